// Copyright (c) 2024, Jay Shah, Ganesh Bikshandi, Ying Zhang, Vijay Thakkar, Pradeep Ramani, Tri Dao.
// Splitting the different template instantiations to different files to speed up compilation.
// This file is auto-generated. See "generate_kernels.py"

#include "flash_fwd_hdim64_256_fp16_paged_split_softcap_sm90.cu"
#include "flash_fwd_hdim64_512_fp16_paged_split_softcap_sm90.cu"
#include "flash_fwd_hdim192_128_fp16_paged_split_softcap_sm90.cu"

// ===== COMPILED SASS (sm_90a) =====

	.target	sm_90a

	.elftype	@"ET_EXEC"


//--------------------- .note.nv.tkinfo           --------------------------
	.section	.note.nv.tkinfo,"",@"SHT_NOTE"
	.sectionflags	@"SHF_NOTE_NV_TKINFO"
	.tkinfo
        /*0018*/ 	.word	0x00000002
        /*0030*/ 	.string	""
        /*0030*/ 	.string	"ptxas"
        /*0030*/ 	.string	"Cuda compilation tools, release 13.0, V13.0.88"
        /*0030*/ 	.string	"Build cuda_13.0.r13.0/compiler.36424714_0"
        /*0030*/ 	.string	"-arch sm_90a -m 64 "



//--------------------- .note.nv.cuinfo           --------------------------
	.section	.note.nv.cuinfo,"",@"SHT_NOTE"
	.sectionflags	@"SHF_NOTE_NV_CUINFO"
        /*0018*/ 	.short	0x0002
        /*001a*/ 	.short	0x005a
        /*001c*/ 	.short	0x0082
	.zero		2


//--------------------- .nv.info                  --------------------------
	.section	.nv.info,"",@"SHT_CUDA_INFO"
	.align	4


	//----- nvinfo : EIATTR_REGCOUNT
	.align		4
        /*0000*/ 	.byte	0x04, 0x2f
        /*0002*/ 	.short	(.L_32 - .L_31)
	.align		4
.L_31:
        /*0004*/ 	.word	index@(_ZN7cutlass13device_kernelIN5flash11enable_sm90INS1_16FlashAttnFwdSm90INS1_25CollectiveMainloopFwdSm90ILi2EN4cute5tupleIJNS5_1CILi1EEES8_S8_EEENS6_IJNS7_ILi128EEENS7_ILi96EEENS7_ILi64EEEEEELi256ENS_6half_tEfNS_4arch4Sm90ELb1ELb0ELb1ELb1ELb1ELb1ELb1ELb1ELb0ELb1ELb1ELb0EEENS1_21CollectiveEpilogueFwdINS6_IJSA_NS7_ILi256EEESB_EEES9_SE_SG_Li256ELb1ELb1ELb1ELb0EEENS1_36VarlenDynamicPersistentTileSchedulerILi128ELi96ELi256ELi128ELb1ELb1ELb1ELb1ELb1ELb1EEEEEEEEEvNT_6ParamsE)
        /*0008*/ 	.word	0x000000a8


	//----- nvinfo : EIATTR_FRAME_SIZE
	.align		4
.L_32:
        /*000c*/ 	.byte	0x04, 0x11
        /*000e*/ 	.short	(.L_34 - .L_33)
	.align		4
.L_33:
        /*0010*/ 	.word	index@(_ZN7cutlass13device_kernelIN5flash11enable_sm90INS1_16FlashAttnFwdSm90INS1_25CollectiveMainloopFwdSm90ILi2EN4cute5tupleIJNS5_1CILi1EEES8_S8_EEENS6_IJNS7_ILi128EEENS7_ILi96EEENS7_ILi64EEEEEELi256ENS_6half_tEfNS_4arch4Sm90ELb1ELb0ELb1ELb1ELb1ELb1ELb1ELb1ELb0ELb1ELb1ELb0EEENS1_21CollectiveEpilogueFwdINS6_IJSA_NS7_ILi256EEESB_EEES9_SE_SG_Li256ELb1ELb1ELb1ELb0EEENS1_36VarlenDynamicPersistentTileSchedulerILi128ELi96ELi256ELi128ELb1ELb1ELb1ELb1ELb1ELb1EEEEEEEEEvNT_6ParamsE)
        /*0014*/ 	.word	0x00000210


	//----- nvinfo : EIATTR_REGCOUNT
	.align		4
.L_34:
        /*0018*/ 	.byte	0x04, 0x2f
        /*001a*/ 	.short	(.L_36 - .L_35)
	.align		4
.L_35:
        /*001c*/ 	.word	index@(_ZN7cutlass13device_kernelIN5flash11enable_sm90INS1_16FlashAttnFwdSm90INS1_25CollectiveMainloopFwdSm90ILi2EN4cute5tupleIJNS5_1CILi1EEES8_S8_EEENS6_IJNS7_ILi128EEENS7_ILi96EEENS7_ILi64EEEEEELi256ENS_6half_tEfNS_4arch4Sm90ELb1ELb0ELb1ELb1ELb1ELb0ELb1ELb1ELb0ELb1ELb1ELb0EEENS1_21CollectiveEpilogueFwdINS6_IJSA_NS7_ILi256EEESB_EEES9_SE_SG_Li256ELb1ELb1ELb1ELb0EEENS1_36VarlenDynamicPersistentTileSchedulerILi128ELi96ELi256ELi128ELb1ELb1ELb1ELb1ELb1ELb1EEEEEEEEEvNT_6ParamsE)
        /*0020*/ 	.word	0x000000a8


	//----- nvinfo : EIATTR_FRAME_SIZE
	.align		4
.L_36:
        /*0024*/ 	.byte	0x04, 0x11
        /*0026*/ 	.short	(.L_38 - .L_37)
	.align		4
.L_37:
        /*0028*/ 	.word	index@(_ZN7cutlass13device_kernelIN5flash11enable_sm90INS1_16FlashAttnFwdSm90INS1_25CollectiveMainloopFwdSm90ILi2EN4cute5tupleIJNS5_1CILi1EEES8_S8_EEENS6_IJNS7_ILi128EEENS7_ILi96EEENS7_ILi64EEEEEELi256ENS_6half_tEfNS_4arch4Sm90ELb1ELb0ELb1ELb1ELb1ELb0ELb1ELb1ELb0ELb1ELb1ELb0EEENS1_21CollectiveEpilogueFwdINS6_IJSA_NS7_ILi256EEESB_EEES9_SE_SG_Li256ELb1ELb1ELb1ELb0EEENS1_36VarlenDynamicPersistentTileSchedulerILi128ELi96ELi256ELi128ELb1ELb1ELb1ELb1ELb1ELb1EEEEEEEEEvNT_6ParamsE)
        /*002c*/ 	.word	0x00000040


	//----- nvinfo : EIATTR_REGCOUNT
	.align		4
.L_38:
        /*0030*/ 	.byte	0x04, 0x2f
        /*0032*/ 	.short	(.L_40 - .L_39)
	.align		4
.L_39:
        /*0034*/ 	.word	index@(_ZN7cutlass13device_kernelIN5flash11enable_sm90INS1_16FlashAttnFwdSm90INS1_25CollectiveMainloopFwdSm90ILi2EN4cute5tupleIJNS5_1CILi1EEES8_S8_EEENS6_IJNS7_ILi128EEENS7_ILi96EEENS7_ILi64EEEEEELi256ENS_6half_tEfNS_4arch4Sm90ELb1ELb0ELb1ELb1ELb1ELb1ELb0ELb1ELb0ELb1ELb1ELb0EEENS1_21CollectiveEpilogueFwdINS6_IJSA_NS7_ILi256EEESB_EEES9_SE_SG_Li256ELb1ELb1ELb1ELb0EEENS1_36VarlenDynamicPersistentTileSchedulerILi128ELi96ELi256ELi128ELb1ELb1ELb1ELb1ELb1ELb1EEEEEEEEEvNT_6ParamsE)
        /*0038*/ 	.word	0x000000a8


	//----- nvinfo : EIATTR_FRAME_SIZE
	.align		4
.L_40:
        /*003c*/ 	.byte	0x04, 0x11
        /*003e*/ 	.short	(.L_42 - .L_41)
	.align		4
.L_41:
        /*0040*/ 	.word	index@(_ZN7cutlass13device_kernelIN5flash11enable_sm90INS1_16FlashAttnFwdSm90INS1_25CollectiveMainloopFwdSm90ILi2EN4cute5tupleIJNS5_1CILi1EEES8_S8_EEENS6_IJNS7_ILi128EEENS7_ILi96EEENS7_ILi64EEEEEELi256ENS_6half_tEfNS_4arch4Sm90ELb1ELb0ELb1ELb1ELb1ELb1ELb0ELb1ELb0ELb1ELb1ELb0EEENS1_21CollectiveEpilogueFwdINS6_IJSA_NS7_ILi256EEESB_EEES9_SE_SG_Li256ELb1ELb1ELb1ELb0EEENS1_36VarlenDynamicPersistentTileSchedulerILi128ELi96ELi256ELi128ELb1ELb1ELb1ELb1ELb1ELb1EEEEEEEEEvNT_6ParamsE)
        /*0044*/ 	.word	0x00000168


	//----- nvinfo : EIATTR_REGCOUNT
	.align		4
.L_42:
        /*0048*/ 	.byte	0x04, 0x2f
        /*004a*/ 	.short	(.L_44 - .L_43)
	.align		4
.L_43:
        /*004c*/ 	.word	index@(_ZN7cutlass13device_kernelIN5flash11enable_sm90INS1_16FlashAttnFwdSm90INS1_25CollectiveMainloopFwdSm90ILi2EN4cute5tupleIJNS5_1CILi1EEES8_S8_EEENS6_IJNS7_ILi128EEENS7_ILi96EEENS7_ILi64EEEEEELi256ENS_6half_tEfNS_4arch4Sm90ELb1ELb0ELb1ELb1ELb1ELb0ELb0ELb1ELb0ELb1ELb1ELb0EEENS1_21CollectiveEpilogueFwdINS6_IJSA_NS7_ILi256EEESB_EEES9_SE_SG_Li256ELb1ELb1ELb1ELb0EEENS1_36VarlenDynamicPersistentTileSchedulerILi128ELi96ELi256ELi128ELb1ELb1ELb1ELb1ELb1ELb1EEEEEEEEEvNT_6ParamsE)
        /*0050*/ 	.word	0x000000a8


	//----- nvinfo : EIATTR_FRAME_SIZE
	.align		4
.L_44:
        /*0054*/ 	.byte	0x04, 0x11
        /*0056*/ 	.short	(.L_46 - .L_45)
	.align		4
.L_45:
        /*0058*/ 	.word	index@(_ZN7cutlass13device_kernelIN5flash11enable_sm90INS1_16FlashAttnFwdSm90INS1_25CollectiveMainloopFwdSm90ILi2EN4cute5tupleIJNS5_1CILi1EEES8_S8_EEENS6_IJNS7_ILi128EEENS7_ILi96EEENS7_ILi64EEEEEELi256ENS_6half_tEfNS_4arch4Sm90ELb1ELb0ELb1ELb1ELb1ELb0ELb0ELb1ELb0ELb1ELb1ELb0EEENS1_21CollectiveEpilogueFwdINS6_IJSA_NS7_ILi256EEESB_EEES9_SE_SG_Li256ELb1ELb1ELb1ELb0EEENS1_36VarlenDynamicPersistentTileSchedulerILi128ELi96ELi256ELi128ELb1ELb1ELb1ELb1ELb1ELb1EEEEEEEEEvNT_6ParamsE)
        /*005c*/ 	.word	0x00000030


	//----- nvinfo : EIATTR_REGCOUNT
	.align		4
.L_46:
        /*0060*/ 	.byte	0x04, 0x2f
        /*0062*/ 	.short	(.L_48 - .L_47)
	.align		4
.L_47:
        /*0064*/ 	.word	index@(_ZN7cutlass13device_kernelIN5flash11enable_sm90INS1_16FlashAttnFwdSm90INS1_25CollectiveMainloopFwdSm90ILi2EN4cute5tupleIJNS5_1CILi1EEES8_S8_EEENS6_IJNS7_ILi128EEENS7_ILi96EEENS7_ILi64EEEEEELi256ENS_6half_tEfNS_4arch4Sm90ELb1ELb0ELb1ELb0ELb1ELb0ELb1ELb1ELb0ELb1ELb1ELb0EEENS1_21CollectiveEpilogueFwdINS6_IJSA_NS7_ILi256EEESB_EEES9_SE_SG_Li256ELb0ELb1ELb1ELb0EEENS1_19SingleTileSchedulerILb0ELb1ELb1ELi128EEEEEEEEEvNT_6ParamsE)
        /*0068*/ 	.word	0x000000a8


	//----- nvinfo : EIATTR_FRAME_SIZE
	.align		4
.L_48:
        /*006c*/ 	.byte	0x04, 0x11
        /*006e*/ 	.short	(.L_50 - .L_49)
	.align		4
.L_49:
        /*0070*/ 	.word	index@(_ZN7cutlass13device_kernelIN5flash11enable_sm90INS1_16FlashAttnFwdSm90INS1_25CollectiveMainloopFwdSm90ILi2EN4cute5tupleIJNS5_1CILi1EEES8_S8_EEENS6_IJNS7_ILi128EEENS7_ILi96EEENS7_ILi64EEEEEELi256ENS_6half_tEfNS_4arch4Sm90ELb1ELb0ELb1ELb0ELb1ELb0ELb1ELb1ELb0ELb1ELb1ELb0EEENS1_21CollectiveEpilogueFwdINS6_IJSA_NS7_ILi256EEESB_EEES9_SE_SG_Li256ELb0ELb1ELb1ELb0EEENS1_19SingleTileSchedulerILb0ELb1ELb1ELi128EEEEEEEEEvNT_6ParamsE)
        /*0074*/ 	.word	0x00000008


	//----- nvinfo : EIATTR_REGCOUNT
	.align		4
.L_50:
        /*0078*/ 	.byte	0x04, 0x2f
        /*007a*/ 	.short	(.L_52 - .L_51)
	.align		4
.L_51:
        /*007c*/ 	.word	index@(_ZN7cutlass13device_kernelIN5flash11enable_sm90INS1_16FlashAttnFwdSm90INS1_25CollectiveMainloopFwdSm90ILi2EN4cute5tupleIJNS5_1CILi1EEES8_S8_EEENS6_IJNS7_ILi128EEENS7_ILi96EEENS7_ILi64EEEEEELi256ENS_6half_tEfNS_4arch4Sm90ELb1ELb0ELb1ELb0ELb1ELb0ELb0ELb1ELb0ELb1ELb1ELb0EEENS1_21CollectiveEpilogueFwdINS6_IJSA_NS7_ILi256EEESB_EEES9_SE_SG_Li256ELb0ELb1ELb1ELb0EEENS1_19SingleTileSchedulerILb0ELb1ELb1ELi128EEEEEEEEEvNT_6ParamsE)
        /*0080*/ 	.word	0x000000a8


	//----- nvinfo : EIATTR_FRAME_SIZE
	.align		4
.L_52:
        /*0084*/ 	.byte	0x04, 0x11
        /*0086*/ 	.short	(.L_54 - .L_53)
	.align		4
.L_53:
        /*0088*/ 	.word	index@(_ZN7cutlass13device_kernelIN5flash11enable_sm90INS1_16FlashAttnFwdSm90INS1_25CollectiveMainloopFwdSm90ILi2EN4cute5tupleIJNS5_1CILi1EEES8_S8_EEENS6_IJNS7_ILi128EEENS7_ILi96EEENS7_ILi64EEEEEELi256ENS_6half_tEfNS_4arch4Sm90ELb1ELb0ELb1ELb0ELb1ELb0ELb0ELb1ELb0ELb1ELb1ELb0EEENS1_21CollectiveEpilogueFwdINS6_IJSA_NS7_ILi256EEESB_EEES9_SE_SG_Li256ELb0ELb1ELb1ELb0EEENS1_19SingleTileSchedulerILb0ELb1ELb1ELi128EEEEEEEEEvNT_6ParamsE)
        /*008c*/ 	.word	0x00000000


	//----- nvinfo : EIATTR_REGCOUNT
	.align		4
.L_54:
        /*0090*/ 	.byte	0x04, 0x2f
        /*0092*/ 	.short	(.L_56 - .L_55)
	.align		4
.L_55:
        /*0094*/ 	.word	index@(_ZN7cutlass13device_kernelIN5flash11enable_sm90INS1_16FlashAttnFwdSm90INS1_25CollectiveMainloopFwdSm90ILi2EN4cute5tupleIJNS5_1CILi1EEES8_S8_EEENS6_IJNS7_ILi128EEENS7_ILi96EEENS7_ILi64EEEEEELi256ENS_6half_tEfNS_4arch4Sm90ELb0ELb1ELb1ELb1ELb1ELb1ELb1ELb1ELb0ELb1ELb1ELb0EEENS1_21CollectiveEpilogueFwdINS6_IJSA_NS7_ILi256EEESB_EEES9_SE_SG_Li256ELb1ELb1ELb1ELb0EEENS1_36VarlenDynamicPersistentTileSchedulerILi128ELi96ELi256ELi128ELb1ELb1ELb1ELb1ELb0ELb1EEEEEEEEEvNT_6ParamsE)
        /*0098*/ 	.word	0x000000a8


	//----- nvinfo : EIATTR_FRAME_SIZE
	.align		4
.L_56:
        /*009c*/ 	.byte	0x04, 0x11
        /*009e*/ 	.short	(.L_58 - .L_57)
	.align		4
.L_57:
        /*00a0*/ 	.word	index@($_ZN7cutlass13device_kernelIN5flash11enable_sm90INS1_16FlashAttnFwdSm90INS1_25CollectiveMainloopFwdSm90ILi2EN4cute5tupleIJNS5_1CILi1EEES8_S8_EEENS6_IJNS7_ILi128EEENS7_ILi96EEENS7_ILi64EEEEEELi256ENS_6half_tEfNS_4arch4Sm90ELb0ELb1ELb1ELb1ELb1ELb1ELb1ELb1ELb0ELb1ELb1ELb0EEENS1_21CollectiveEpilogueFwdINS6_IJSA_NS7_ILi256EEESB_EEES9_SE_SG_Li256ELb1ELb1ELb1ELb0EEENS1_36VarlenDynamicPersistentTileSchedulerILi128ELi96ELi256ELi128ELb1ELb1ELb1ELb1ELb0ELb1EEEEEEEEEvNT_6ParamsE$_ZZN5flash25CollectiveMainloopFwdSm90ILi2EN4cute5tupleIJNS1_1CILi1EEES4_S4_EEENS2_IJNS3_ILi128EEENS3_ILi96EEENS3_ILi64EEEEEELi256EN7cutlass6half_tEfNSA_4arch4Sm90ELb0ELb1ELb1ELb1ELb1ELb1ELb1ELb1ELb0ELb1ELb1ELb0EE3mmaINS_16FlashAttnFwdSm90ISE_NS_21CollectiveEpilogueFwdINS2_IJS6_NS3_ILi256EEES7_EEES5_SB_SD_Li256ELb1ELb1ELb1ELb0EEENS_36VarlenDynamicPersistentTileSchedulerILi128ELi96ELi256ELi128ELb1ELb1ELb1ELb1ELb0ELb1EEEE13SharedStorageENS1_6TensorINS1_11ArrayEngineIfLm128EEENS1_6LayoutINS2_IJNS2_IJNS3_ILi2EEEST_NS3_ILi32EEEEEES4_S4_EEENS2_IJNS2_IJS4_ST_NS3_ILi4EEEEEENS3_ILi0EEESZ_EEEEEEENS_7SoftmaxILi2ELi0EEEEEbRKNSE_6ParamsENSA_13PipelineAsyncILi2EEES19_RNSA_13PipelineStateILj2EEERT0_RT1_iRiRKNS_16SeqlenInfoQKNewKILb1ELb1EEENS2_IJiiiiEEERT_ENKUliT_T0_T1_E_clIZSF_ISO_S12_S14_EbS17_S19_S19_S1C_S1E_S1G_iS1H_S1L_S1M_S1O_EUlRS1P_iE0_NS3_ILb1EEES1W_EEDaiS1P_S1Q_S1R_)
        /*00a4*/ 	.word	0x00000530


	//----- nvinfo : EIATTR_FRAME_SIZE
	.align		4
.L_58:
        /*00a8*/ 	.byte	0x04, 0x11
        /*00aa*/ 	.short	(.L_60 - .L_59)
	.align		4
.L_59:
        /*00ac*/ 	.word	index@(_ZN7cutlass13device_kernelIN5flash11enable_sm90INS1_16FlashAttnFwdSm90INS1_25CollectiveMainloopFwdSm90ILi2EN4cute5tupleIJNS5_1CILi1EEES8_S8_EEENS6_IJNS7_ILi128EEENS7_ILi96EEENS7_ILi64EEEEEELi256ENS_6half_tEfNS_4arch4Sm90ELb0ELb1ELb1ELb1ELb1ELb1ELb1ELb1ELb0ELb1ELb1ELb0EEENS1_21CollectiveEpilogueFwdINS6_IJSA_NS7_ILi256EEESB_EEES9_SE_SG_Li256ELb1ELb1ELb1ELb0EEENS1_36VarlenDynamicPersistentTileSchedulerILi128ELi96ELi256ELi128ELb1ELb1ELb1ELb1ELb0ELb1EEEEEEEEEvNT_6ParamsE)
        /*00b0*/ 	.word	0x00000530


	//----- nvinfo : EIATTR_REGCOUNT
	.align		4
.L_60:
        /*00b4*/ 	.byte	0x04, 0x2f
        /*00b6*/ 	.short	(.L_62 - .L_61)
	.align		4
.L_61:
        /*00b8*/ 	.word	index@(_ZN7cutlass13device_kernelIN5flash11enable_sm90INS1_16FlashAttnFwdSm90INS1_25CollectiveMainloopFwdSm90ILi2EN4cute5tupleIJNS5_1CILi1EEES8_S8_EEENS6_IJNS7_ILi128EEENS7_ILi96EEENS7_ILi64EEEEEELi256ENS_6half_tEfNS_4arch4Sm90ELb0ELb1ELb1ELb1ELb1ELb0ELb1ELb1ELb0ELb1ELb1ELb0EEENS1_21CollectiveEpilogueFwdINS6_IJSA_NS7_ILi256EEESB_EEES9_SE_SG_Li256ELb1ELb1ELb1ELb0EEENS1_36VarlenDynamicPersistentTileSchedulerILi128ELi96ELi256ELi128ELb1ELb1ELb1ELb1ELb0ELb1EEEEEEEEEvNT_6ParamsE)
        /*00bc*/ 	.word	0x000000a8


	//----- nvinfo : EIATTR_FRAME_SIZE
	.align		4
.L_62:
        /*00c0*/ 	.byte	0x04, 0x11
        /*00c2*/ 	.short	(.L_64 - .L_63)
	.align		4
.L_63:
        /*00c4*/ 	.word	index@($_ZN7cutlass13device_kernelIN5flash11enable_sm90INS1_16FlashAttnFwdSm90INS1_25CollectiveMainloopFwdSm90ILi2EN4cute5tupleIJNS5_1CILi1EEES8_S8_EEENS6_IJNS7_ILi128EEENS7_ILi96EEENS7_ILi64EEEEEELi256ENS_6half_tEfNS_4arch4Sm90ELb0ELb1ELb1ELb1ELb1ELb0ELb1ELb1ELb0ELb1ELb1ELb0EEENS1_21CollectiveEpilogueFwdINS6_IJSA_NS7_ILi256EEESB_EEES9_SE_SG_Li256ELb1ELb1ELb1ELb0EEENS1_36VarlenDynamicPersistentTileSchedulerILi128ELi96ELi256ELi128ELb1ELb1ELb1ELb1ELb0ELb1EEEEEEEEEvNT_6ParamsE$_ZZN5flash25CollectiveMainloopFwdSm90ILi2EN4cute5tupleIJNS1_1CILi1EEES4_S4_EEENS2_IJNS3_ILi128EEENS3_ILi96EEENS3_ILi64EEEEEELi256EN7cutlass6half_tEfNSA_4arch4Sm90ELb0ELb1ELb1ELb1ELb1ELb0ELb1ELb1ELb0ELb1ELb1ELb0EE3mmaINS_16FlashAttnFwdSm90ISE_NS_21CollectiveEpilogueFwdINS2_IJS6_NS3_ILi256EEES7_EEES5_SB_SD_Li256ELb1ELb1ELb1ELb0EEENS_36VarlenDynamicPersistentTileSchedulerILi128ELi96ELi256ELi128ELb1ELb1ELb1ELb1ELb0ELb1EEEE13SharedStorageENS1_6TensorINS1_11ArrayEngineIfLm128EEENS1_6LayoutINS2_IJNS2_IJNS3_ILi2EEEST_NS3_ILi32EEEEEES4_S4_EEENS2_IJNS2_IJS4_ST_NS3_ILi4EEEEEENS3_ILi0EEESZ_EEEEEEENS_7SoftmaxILi2ELi0EEEEEbRKNSE_6ParamsENSA_13PipelineAsyncILi2EEES19_RNSA_13PipelineStateILj2EEERT0_RT1_iRiRKNS_16SeqlenInfoQKNewKILb1ELb0EEENS2_IJiiiiEEERT_ENKUliT_T0_T1_E_clIZSF_ISO_S12_S14_EbS17_S19_S19_S1C_S1E_S1G_iS1H_S1L_S1M_S1O_EUlRS1P_iE1_NS3_ILb0EEENS3_ILb1EEEEEDaiS1P_S1Q_S1R_)
        /*00c8*/ 	.word	0x000004e0


	//----- nvinfo : EIATTR_FRAME_SIZE
	.align		4
.L_64:
        /*00cc*/ 	.byte	0x04, 0x11
        /*00ce*/ 	.short	(.L_66 - .L_65)
	.align		4
.L_65:
        /*00d0*/ 	.word	index@(_ZN7cutlass13device_kernelIN5flash11enable_sm90INS1_16FlashAttnFwdSm90INS1_25CollectiveMainloopFwdSm90ILi2EN4cute5tupleIJNS5_1CILi1EEES8_S8_EEENS6_IJNS7_ILi128EEENS7_ILi96EEENS7_ILi64EEEEEELi256ENS_6half_tEfNS_4arch4Sm90ELb0ELb1ELb1ELb1ELb1ELb0ELb1ELb1ELb0ELb1ELb1ELb0EEENS1_21CollectiveEpilogueFwdINS6_IJSA_NS7_ILi256EEESB_EEES9_SE_SG_Li256ELb1ELb1ELb1ELb0EEENS1_36VarlenDynamicPersistentTileSchedulerILi128ELi96ELi256ELi128ELb1ELb1ELb1ELb1ELb0ELb1EEEEEEEEEvNT_6ParamsE)
        /*00d4*/ 	.word	0x000004e0


	//----- nvinfo : EIATTR_REGCOUNT
	.align		4
.L_66:
        /*00d8*/ 	.byte	0x04, 0x2f
        /*00da*/ 	.short	(.L_68 - .L_67)
	.align		4
.L_67:
        /*00dc*/ 	.word	index@(_ZN7cutlass13device_kernelIN5flash11enable_sm90INS1_16FlashAttnFwdSm90INS1_25CollectiveMainloopFwdSm90ILi2EN4cute5tupleIJNS5_1CILi1EEES8_S8_EEENS6_IJNS7_ILi128EEENS7_ILi96EEENS7_ILi64EEEEEELi256ENS_6half_tEfNS_4arch4Sm90ELb0ELb1ELb1ELb1ELb1ELb1ELb0ELb1ELb0ELb1ELb1ELb0EEENS1_21CollectiveEpilogueFwdINS6_IJSA_NS7_ILi256EEESB_EEES9_SE_SG_Li256ELb1ELb1ELb1ELb0EEENS1_36VarlenDynamicPersistentTileSchedulerILi128ELi96ELi256ELi128ELb1ELb1ELb1ELb1ELb0ELb1EEEEEEEEEvNT_6ParamsE)
        /*00e0*/ 	.word	0x000000a8


	//----- nvinfo : EIATTR_FRAME_SIZE
	.align		4
.L_68:
        /*00e4*/ 	.byte	0x04, 0x11
        /*00e6*/ 	.short	(.L_70 - .L_69)
	.align		4
.L_69:
        /*00e8*/ 	.word	index@($_ZN7cutlass13device_kernelIN5flash11enable_sm90INS1_16FlashAttnFwdSm90INS1_25CollectiveMainloopFwdSm90ILi2EN4cute5tupleIJNS5_1CILi1EEES8_S8_EEENS6_IJNS7_ILi128EEENS7_ILi96EEENS7_ILi64EEEEEELi256ENS_6half_tEfNS_4arch4Sm90ELb0ELb1ELb1ELb1ELb1ELb1ELb0ELb1ELb0ELb1ELb1ELb0EEENS1_21CollectiveEpilogueFwdINS6_IJSA_NS7_ILi256EEESB_EEES9_SE_SG_Li256ELb1ELb1ELb1ELb0EEENS1_36VarlenDynamicPersistentTileSchedulerILi128ELi96ELi256ELi128ELb1ELb1ELb1ELb1ELb0ELb1EEEEEEEEEvNT_6ParamsE$_ZZN5flash25CollectiveMainloopFwdSm90ILi2EN4cute5tupleIJNS1_1CILi1EEES4_S4_EEENS2_IJNS3_ILi128EEENS3_ILi96EEENS3_ILi64EEEEEELi256EN7cutlass6half_tEfNSA_4arch4Sm90ELb0ELb1ELb1ELb1ELb1ELb1ELb0ELb1ELb0ELb1ELb1ELb0EE3mmaINS_16FlashAttnFwdSm90ISE_NS_21CollectiveEpilogueFwdINS2_IJS6_NS3_ILi256EEES7_EEES5_SB_SD_Li256ELb1ELb1ELb1ELb0EEENS_36VarlenDynamicPersistentTileSchedulerILi128ELi96ELi256ELi128ELb1ELb1ELb1ELb1ELb0ELb1EEEE13SharedStorageENS1_6TensorINS1_11ArrayEngineIfLm128EEENS1_6LayoutINS2_IJNS2_IJNS3_ILi2EEEST_NS3_ILi32EEEEEES4_S4_EEENS2_IJNS2_IJS4_ST_NS3_ILi4EEEEEENS3_ILi0EEESZ_EEEEEEENS_7SoftmaxILi2ELi0EEEEEbRKNSE_6ParamsENSA_13PipelineAsyncILi2EEES19_RNSA_13PipelineStateILj2EEERT0_RT1_iRiRKNS_16SeqlenInfoQKNewKILb1ELb1EEENS2_IJiiiiEEERT_ENKUliT_T0_T1_E_clIZSF_ISO_S12_S14_EbS17_S19_S19_S1C_S1E_S1G_iS1H_S1L_S1M_S1O_EUlRS1P_iE0_NS3_ILb1EEES1W_EEDaiS1P_S1Q_S1R_)
        /*00ec*/ 	.word	0x00000440


	//----- nvinfo : EIATTR_FRAME_SIZE
	.align		4
.L_70:
        /*00f0*/ 	.byte	0x04, 0x11
        /*00f2*/ 	.short	(.L_72 - .L_71)
	.align		4
.L_71:
        /*00f4*/ 	.word	index@(_ZN7cutlass13device_kernelIN5flash11enable_sm90INS1_16FlashAttnFwdSm90INS1_25CollectiveMainloopFwdSm90ILi2EN4cute5tupleIJNS5_1CILi1EEES8_S8_EEENS6_IJNS7_ILi128EEENS7_ILi96EEENS7_ILi64EEEEEELi256ENS_6half_tEfNS_4arch4Sm90ELb0ELb1ELb1ELb1ELb1ELb1ELb0ELb1ELb0ELb1ELb1ELb0EEENS1_21CollectiveEpilogueFwdINS6_IJSA_NS7_ILi256EEESB_EEES9_SE_SG_Li256ELb1ELb1ELb1ELb0EEENS1_36VarlenDynamicPersistentTileSchedulerILi128ELi96ELi256ELi128ELb1ELb1ELb1ELb1ELb0ELb1EEEEEEEEEvNT_6ParamsE)
        /*00f8*/ 	.word	0x00000440


	//----- nvinfo : EIATTR_REGCOUNT
	.align		4
.L_72:
        /*00fc*/ 	.byte	0x04, 0x2f
        /*00fe*/ 	.short	(.L_74 - .L_73)
	.align		4
.L_73:
        /*0100*/ 	.word	index@(_ZN7cutlass13device_kernelIN5flash11enable_sm90INS1_16FlashAttnFwdSm90INS1_25CollectiveMainloopFwdSm90ILi2EN4cute5tupleIJNS5_1CILi1EEES8_S8_EEENS6_IJNS7_ILi128EEENS7_ILi96EEENS7_ILi64EEEEEELi256ENS_6half_tEfNS_4arch4Sm90ELb0ELb1ELb1ELb1ELb1ELb0ELb0ELb1ELb0ELb1ELb1ELb0EEENS1_21CollectiveEpilogueFwdINS6_IJSA_NS7_ILi256EEESB_EEES9_SE_SG_Li256ELb1ELb1ELb1ELb0EEENS1_36VarlenDynamicPersistentTileSchedulerILi128ELi96ELi256ELi128ELb1ELb1ELb1ELb1ELb0ELb1EEEEEEEEEvNT_6ParamsE)
        /*0104*/ 	.word	0x000000a8


	//----- nvinfo : EIATTR_FRAME_SIZE
	.align		4
.L_74:
        /*0108*/ 	.byte	0x04, 0x11
        /*010a*/ 	.short	(.L_76 - .L_75)
	.align		4
.L_75:
        /*010c*/ 	.word	index@($_ZN7cutlass13device_kernelIN5flash11enable_sm90INS1_16FlashAttnFwdSm90INS1_25CollectiveMainloopFwdSm90ILi2EN4cute5tupleIJNS5_1CILi1EEES8_S8_EEENS6_IJNS7_ILi128EEENS7_ILi96EEENS7_ILi64EEEEEELi256ENS_6half_tEfNS_4arch4Sm90ELb0ELb1ELb1ELb1ELb1ELb0ELb0ELb1ELb0ELb1ELb1ELb0EEENS1_21CollectiveEpilogueFwdINS6_IJSA_NS7_ILi256EEESB_EEES9_SE_SG_Li256ELb1ELb1ELb1ELb0EEENS1_36VarlenDynamicPersistentTileSchedulerILi128ELi96ELi256ELi128ELb1ELb1ELb1ELb1ELb0ELb1EEEEEEEEEvNT_6ParamsE$_ZZN5flash25CollectiveMainloopFwdSm90ILi2EN4cute5tupleIJNS1_1CILi1EEES4_S4_EEENS2_IJNS3_ILi128EEENS3_ILi96EEENS3_ILi64EEEEEELi256EN7cutlass6half_tEfNSA_4arch4Sm90ELb0ELb1ELb1ELb1ELb1ELb0ELb0ELb1ELb0ELb1ELb1ELb0EE3mmaINS_16FlashAttnFwdSm90ISE_NS_21CollectiveEpilogueFwdINS2_IJS6_NS3_ILi256EEES7_EEES5_SB_SD_Li256ELb1ELb1ELb1ELb0EEENS_36VarlenDynamicPersistentTileSchedulerILi128ELi96ELi256ELi128ELb1ELb1ELb1ELb1ELb0ELb1EEEE13SharedStorageENS1_6TensorINS1_11ArrayEngineIfLm128EEENS1_6LayoutINS2_IJNS2_IJNS3_ILi2EEEST_NS3_ILi32EEEEEES4_S4_EEENS2_IJNS2_IJS4_ST_NS3_ILi4EEEEEENS3_ILi0EEESZ_EEEEEEENS_7SoftmaxILi2ELi0EEEEEbRKNSE_6ParamsENSA_13PipelineAsyncILi2EEES19_RNSA_13PipelineStateILj2EEERT0_RT1_iRiRKNS_16SeqlenInfoQKNewKILb1ELb0EEENS2_IJiiiiEEERT_ENKUliT_T0_T1_E_clIZSF_ISO_S12_S14_EbS17_S19_S19_S1C_S1E_S1G_iS1H_S1L_S1M_S1O_EUlRS1P_iE1_NS3_ILb0EEENS3_ILb1EEEEEDaiS1P_S1Q_S1R_)
        /*0110*/ 	.word	0x00000470


	//----- nvinfo : EIATTR_FRAME_SIZE
	.align		4
.L_76:
        /*0114*/ 	.byte	0x04, 0x11
        /*0116*/ 	.short	(.L_78 - .L_77)
	.align		4
.L_77:
        /*0118*/ 	.word	index@(_ZN7cutlass13device_kernelIN5flash11enable_sm90INS1_16FlashAttnFwdSm90INS1_25CollectiveMainloopFwdSm90ILi2EN4cute5tupleIJNS5_1CILi1EEES8_S8_EEENS6_IJNS7_ILi128EEENS7_ILi96EEENS7_ILi64EEEEEELi256ENS_6half_tEfNS_4arch4Sm90ELb0ELb1ELb1ELb1ELb1ELb0ELb0ELb1ELb0ELb1ELb1ELb0EEENS1_21CollectiveEpilogueFwdINS6_IJSA_NS7_ILi256EEESB_EEES9_SE_SG_Li256ELb1ELb1ELb1ELb0EEENS1_36VarlenDynamicPersistentTileSchedulerILi128ELi96ELi256ELi128ELb1ELb1ELb1ELb1ELb0ELb1EEEEEEEEEvNT_6ParamsE)
        /*011c*/ 	.word	0x00000470


	//----- nvinfo : EIATTR_REGCOUNT
	.align		4
.L_78:
        /*0120*/ 	.byte	0x04, 0x2f
        /*0122*/ 	.short	(.L_80 - .L_79)
	.align		4
.L_79:
        /*0124*/ 	.word	index@(_ZN7cutlass13device_kernelIN5flash11enable_sm90INS1_16FlashAttnFwdSm90INS1_25CollectiveMainloopFwdSm90ILi2EN4cute5tupleIJNS5_1CILi1EEES8_S8_EEENS6_IJNS7_ILi128EEENS7_ILi96EEENS7_ILi64EEEEEELi256ENS_6half_tEfNS_4arch4Sm90ELb0ELb1ELb1ELb0ELb1ELb0ELb1ELb1ELb0ELb1ELb1ELb0EEENS1_21CollectiveEpilogueFwdINS6_IJSA_NS7_ILi256EEESB_EEES9_SE_SG_Li256ELb0ELb1ELb1ELb0EEENS1_19SingleTileSchedulerILb0ELb1ELb1ELi128EEEEEEEEEvNT_6ParamsE)
        /*0128*/ 	.word	0x000000a8


	//----- nvinfo : EIATTR_FRAME_SIZE
	.align		4
.L_80:
        /*012c*/ 	.byte	0x04, 0x11
        /*012e*/ 	.short	(.L_82 - .L_81)
	.align		4
.L_81:
        /*0130*/ 	.word	index@($_ZN7cutlass13device_kernelIN5flash11enable_sm90INS1_16FlashAttnFwdSm90INS1_25CollectiveMainloopFwdSm90ILi2EN4cute5tupleIJNS5_1CILi1EEES8_S8_EEENS6_IJNS7_ILi128EEENS7_ILi96EEENS7_ILi64EEEEEELi256ENS_6half_tEfNS_4arch4Sm90ELb0ELb1ELb1ELb0ELb1ELb0ELb1ELb1ELb0ELb1ELb1ELb0EEENS1_21CollectiveEpilogueFwdINS6_IJSA_NS7_ILi256EEESB_EEES9_SE_SG_Li256ELb0ELb1ELb1ELb0EEENS1_19SingleTileSchedulerILb0ELb1ELb1ELi128EEEEEEEEEvNT_6ParamsE$_ZZN5flash25CollectiveMainloopFwdSm90ILi2EN4cute5tupleIJNS1_1CILi1EEES4_S4_EEENS2_IJNS3_ILi128EEENS3_ILi96EEENS3_ILi64EEEEEELi256EN7cutlass6half_tEfNSA_4arch4Sm90ELb0ELb1ELb1ELb0ELb1ELb0ELb1ELb1ELb0ELb1ELb1ELb0EE3mmaINS_16FlashAttnFwdSm90ISE_NS_21CollectiveEpilogueFwdINS2_IJS6_NS3_ILi256EEES7_EEES5_SB_SD_Li256ELb0ELb1ELb1ELb0EEENS_19SingleTileSchedulerILb0ELb1ELb1ELi128EEEE13SharedStorageENS1_6TensorINS1_11ArrayEngineIfLm128EEENS1_6LayoutINS2_IJNS2_IJNS3_ILi2EEEST_NS3_ILi32EEEEEES4_S4_EEENS2_IJNS2_IJS4_ST_NS3_ILi4EEEEEENS3_ILi0EEESZ_EEEEEEENS_7SoftmaxILi2ELi0EEEEEbRKNSE_6ParamsENSA_13PipelineAsyncILi2EEES19_RNSA_13PipelineStateILj2EEERT0_RT1_iRiRKNS_16SeqlenInfoQKNewKILb0ELb0EEENS2_IJiiiiEEERT_ENKUliT_T0_T1_E_clIZSF_ISO_S12_S14_EbS17_S19_S19_S1C_S1E_S1G_iS1H_S1L_S1M_S1O_EUlRS1P_iE1_NS3_ILb0EEENS3_ILb1EEEEEDaiS1P_S1Q_S1R_)
        /*0134*/ 	.word	0x00006000


	//----- nvinfo : EIATTR_FRAME_SIZE
	.align		4
.L_82:
        /*0138*/ 	.byte	0x04, 0x11
        /*013a*/ 	.short	(.L_84 - .L_83)
	.align		4
.L_83:
        /*013c*/ 	.word	index@(_ZN7cutlass13device_kernelIN5flash11enable_sm90INS1_16FlashAttnFwdSm90INS1_25CollectiveMainloopFwdSm90ILi2EN4cute5tupleIJNS5_1CILi1EEES8_S8_EEENS6_IJNS7_ILi128EEENS7_ILi96EEENS7_ILi64EEEEEELi256ENS_6half_tEfNS_4arch4Sm90ELb0ELb1ELb1ELb0ELb1ELb0ELb1ELb1ELb0ELb1ELb1ELb0EEENS1_21CollectiveEpilogueFwdINS6_IJSA_NS7_ILi256EEESB_EEES9_SE_SG_Li256ELb0ELb1ELb1ELb0EEENS1_19SingleTileSchedulerILb0ELb1ELb1ELi128EEEEEEEEEvNT_6ParamsE)
        /*0140*/ 	.word	0x00006000


	//----- nvinfo : EIATTR_REGCOUNT
	.align		4
.L_84:
        /*0144*/ 	.byte	0x04, 0x2f
        /*0146*/ 	.short	(.L_86 - .L_85)
	.align		4
.L_85:
        /*0148*/ 	.word	index@(_ZN7cutlass13device_kernelIN5flash11enable_sm90INS1_16FlashAttnFwdSm90INS1_25CollectiveMainloopFwdSm90ILi2EN4cute5tupleIJNS5_1CILi1EEES8_S8_EEENS6_IJNS7_ILi128EEENS7_ILi96EEENS7_ILi64EEEEEELi256ENS_6half_tEfNS_4arch4Sm90ELb0ELb1ELb1ELb0ELb1ELb0ELb0ELb1ELb0ELb1ELb1ELb0EEENS1_21CollectiveEpilogueFwdINS6_IJSA_NS7_ILi256EEESB_EEES9_SE_SG_Li256ELb0ELb1ELb1ELb0EEENS1_19SingleTileSchedulerILb0ELb1ELb1ELi128EEEEEEEEEvNT_6ParamsE)
        /*014c*/ 	.word	0x000000a8


	//----- nvinfo : EIATTR_FRAME_SIZE
	.align		4
.L_86:
        /*0150*/ 	.byte	0x04, 0x11
        /*0152*/ 	.short	(.L_88 - .L_87)
	.align		4
.L_87:
        /*0154*/ 	.word	index@($_ZN7cutlass13device_kernelIN5flash11enable_sm90INS1_16FlashAttnFwdSm90INS1_25CollectiveMainloopFwdSm90ILi2EN4cute5tupleIJNS5_1CILi1EEES8_S8_EEENS6_IJNS7_ILi128EEENS7_ILi96EEENS7_ILi64EEEEEELi256ENS_6half_tEfNS_4arch4Sm90ELb0ELb1ELb1ELb0ELb1ELb0ELb0ELb1ELb0ELb1ELb1ELb0EEENS1_21CollectiveEpilogueFwdINS6_IJSA_NS7_ILi256EEESB_EEES9_SE_SG_Li256ELb0ELb1ELb1ELb0EEENS1_19SingleTileSchedulerILb0ELb1ELb1ELi128EEEEEEEEEvNT_6ParamsE$_ZZN5flash25CollectiveMainloopFwdSm90ILi2EN4cute5tupleIJNS1_1CILi1EEES4_S4_EEENS2_IJNS3_ILi128EEENS3_ILi96EEENS3_ILi64EEEEEELi256EN7cutlass6half_tEfNSA_4arch4Sm90ELb0ELb1ELb1ELb0ELb1ELb0ELb0ELb1ELb0ELb1ELb1ELb0EE3mmaINS_16FlashAttnFwdSm90ISE_NS_21CollectiveEpilogueFwdINS2_IJS6_NS3_ILi256EEES7_EEES5_SB_SD_Li256ELb0ELb1ELb1ELb0EEENS_19SingleTileSchedulerILb0ELb1ELb1ELi128EEEE13SharedStorageENS1_6TensorINS1_11ArrayEngineIfLm128EEENS1_6LayoutINS2_IJNS2_IJNS3_ILi2EEEST_NS3_ILi32EEEEEES4_S4_EEENS2_IJNS2_IJS4_ST_NS3_ILi4EEEEEENS3_ILi0EEESZ_EEEEEEENS_7SoftmaxILi2ELi0EEEEEbRKNSE_6ParamsENSA_13PipelineAsyncILi2EEES19_RNSA_13PipelineStateILj2EEERT0_RT1_iRiRKNS_16SeqlenInfoQKNewKILb0ELb0EEENS2_IJiiiiEEERT_ENKUliT_T0_T1_E_clIZSF_ISO_S12_S14_EbS17_S19_S19_S1C_S1E_S1G_iS1H_S1L_S1M_S1O_EUlRS1P_iE1_NS3_ILb0EEENS3_ILb1EEEEEDaiS1P_S1Q_S1R_)
        /*0158*/ 	.word	0x00000420


	//----- nvinfo : EIATTR_FRAME_SIZE
	.align		4
.L_88:
        /*015c*/ 	.byte	0x04, 0x11
        /*015e*/ 	.short	(.L_90 - .L_89)
	.align		4
.L_89:
        /*0160*/ 	.word	index@(_ZN7cutlass13device_kernelIN5flash11enable_sm90INS1_16FlashAttnFwdSm90INS1_25CollectiveMainloopFwdSm90ILi2EN4cute5tupleIJNS5_1CILi1EEES8_S8_EEENS6_IJNS7_ILi128EEENS7_ILi96EEENS7_ILi64EEEEEELi256ENS_6half_tEfNS_4arch4Sm90ELb0ELb1ELb1ELb0ELb1ELb0ELb0ELb1ELb0ELb1ELb1ELb0EEENS1_21CollectiveEpilogueFwdINS6_IJSA_NS7_ILi256EEESB_EEES9_SE_SG_Li256ELb0ELb1ELb1ELb0EEENS1_19SingleTileSchedulerILb0ELb1ELb1ELi128EEEEEEEEEvNT_6ParamsE)
        /*0164*/ 	.word	0x00000420


	//----- nvinfo : EIATTR_REGCOUNT
	.align		4
.L_90:
        /*0168*/ 	.byte	0x04, 0x2f
        /*016a*/ 	.short	(.L_92 - .L_91)
	.align		4
.L_91:
        /*016c*/ 	.word	index@(_ZN7cutlass13device_kernelIN5flash11enable_sm90INS1_16FlashAttnFwdSm90INS1_25CollectiveMainloopFwdSm90ILi2EN4cute5tupleIJNS5_1CILi1EEES8_S8_EEENS6_IJNS7_ILi128EEENS7_ILi96EEENS7_ILi64EEEEEELi256ENS_6half_tEfNS_4arch4Sm90ELb0ELb0ELb1ELb1ELb1ELb1ELb1ELb1ELb0ELb1ELb1ELb0EEENS1_21CollectiveEpilogueFwdINS6_IJSA_NS7_ILi256EEESB_EEES9_SE_SG_Li256ELb1ELb1ELb1ELb0EEENS1_36VarlenDynamicPersistentTileSchedulerILi128ELi96ELi256ELi128ELb1ELb1ELb1ELb0ELb1ELb1EEEEEEEEEvNT_6ParamsE)
        /*0170*/ 	.word	0x000000a8


	//----- nvinfo : EIATTR_FRAME_SIZE
	.align		4
.L_92:
        /*0174*/ 	.byte	0x04, 0x11
        /*0176*/ 	.short	(.L_94 - .L_93)
	.align		4
.L_93:
        /*0178*/ 	.word	index@(_ZN7cutlass13device_kernelIN5flash11enable_sm90INS1_16FlashAttnFwdSm90INS1_25CollectiveMainloopFwdSm90ILi2EN4cute5tupleIJNS5_1CILi1EEES8_S8_EEENS6_IJNS7_ILi128EEENS7_ILi96EEENS7_ILi64EEEEEELi256ENS_6half_tEfNS_4arch4Sm90ELb0ELb0ELb1ELb1ELb1ELb1ELb1ELb1ELb0ELb1ELb1ELb0EEENS1_21CollectiveEpilogueFwdINS6_IJSA_NS7_ILi256EEESB_EEES9_SE_SG_Li256ELb1ELb1ELb1ELb0EEENS1_36VarlenDynamicPersistentTileSchedulerILi128ELi96ELi256ELi128ELb1ELb1ELb1ELb0ELb1ELb1EEEEEEEEEvNT_6ParamsE)
        /*017c*/ 	.word	0x000001a0


	//----- nvinfo : EIATTR_REGCOUNT
	.align		4
.L_94:
        /*0180*/ 	.byte	0x04, 0x2f
        /*0182*/ 	.short	(.L_96 - .L_95)
	.align		4
.L_95:
        /*0184*/ 	.word	index@(_ZN7cutlass13device_kernelIN5flash11enable_sm90INS1_16FlashAttnFwdSm90INS1_25CollectiveMainloopFwdSm90ILi2EN4cute5tupleIJNS5_1CILi1EEES8_S8_EEENS6_IJNS7_ILi128EEENS7_ILi96EEENS7_ILi64EEEEEELi256ENS_6half_tEfNS_4arch4Sm90ELb0ELb0ELb1ELb1ELb1ELb0ELb1ELb1ELb0ELb1ELb1ELb0EEENS1_21CollectiveEpilogueFwdINS6_IJSA_NS7_ILi256EEESB_EEES9_SE_SG_Li256ELb1ELb1ELb1ELb0EEENS1_36VarlenDynamicPersistentTileSchedulerILi128ELi96ELi256ELi128ELb1ELb1ELb1ELb0ELb1ELb1EEEEEEEEEvNT_6ParamsE)
        /*0188*/ 	.word	0x000000a8


	//----- nvinfo : EIATTR_FRAME_SIZE
	.align		4
.L_96:
        /*018c*/ 	.byte	0x04, 0x11
        /*018e*/ 	.short	(.L_98 - .L_97)
	.align		4
.L_97:
        /*0190*/ 	.word	index@(_ZN7cutlass13device_kernelIN5flash11enable_sm90INS1_16FlashAttnFwdSm90INS1_25CollectiveMainloopFwdSm90ILi2EN4cute5tupleIJNS5_1CILi1EEES8_S8_EEENS6_IJNS7_ILi128EEENS7_ILi96EEENS7_ILi64EEEEEELi256ENS_6half_tEfNS_4arch4Sm90ELb0ELb0ELb1ELb1ELb1ELb0ELb1ELb1ELb0ELb1ELb1ELb0EEENS1_21CollectiveEpilogueFwdINS6_IJSA_NS7_ILi256EEESB_EEES9_SE_SG_Li256ELb1ELb1ELb1ELb0EEENS1_36VarlenDynamicPersistentTileSchedulerILi128ELi96ELi256ELi128ELb1ELb1ELb1ELb0ELb1ELb1EEEEEEEEEvNT_6ParamsE)
        /*0194*/ 	.word	0x00000040


	//----- nvinfo : EIATTR_REGCOUNT
	.align		4
.L_98:
        /*0198*/ 	.byte	0x04, 0x2f
        /*019a*/ 	.short	(.L_100 - .L_99)
	.align		4
.L_99:
        /*019c*/ 	.word	index@(_ZN7cutlass13device_kernelIN5flash11enable_sm90INS1_16FlashAttnFwdSm90INS1_25CollectiveMainloopFwdSm90ILi2EN4cute5tupleIJNS5_1CILi1EEES8_S8_EEENS6_IJNS7_ILi128EEENS7_ILi96EEENS7_ILi64EEEEEELi256ENS_6half_tEfNS_4arch4Sm90ELb0ELb0ELb1ELb1ELb1ELb1ELb0ELb1ELb0ELb1ELb1ELb0EEENS1_21CollectiveEpilogueFwdINS6_IJSA_NS7_ILi256EEESB_EEES9_SE_SG_Li256ELb1ELb1ELb1ELb0EEENS1_36VarlenDynamicPersistentTileSchedulerILi128ELi96ELi256ELi128ELb1ELb1ELb1ELb0ELb1ELb1EEEEEEEEEvNT_6ParamsE)
        /*01a0*/ 	.word	0x000000a8


	//----- nvinfo : EIATTR_FRAME_SIZE
	.align		4
.L_100:
        /*01a4*/ 	.byte	0x04, 0x11
        /*01a6*/ 	.short	(.L_102 - .L_101)
	.align		4
.L_101:
        /*01a8*/ 	.word	index@(_ZN7cutlass13device_kernelIN5flash11enable_sm90INS1_16FlashAttnFwdSm90INS1_25CollectiveMainloopFwdSm90ILi2EN4cute5tupleIJNS5_1CILi1EEES8_S8_EEENS6_IJNS7_ILi128EEENS7_ILi96EEENS7_ILi64EEEEEELi256ENS_6half_tEfNS_4arch4Sm90ELb0ELb0ELb1ELb1ELb1ELb1ELb0ELb1ELb0ELb1ELb1ELb0EEENS1_21CollectiveEpilogueFwdINS6_IJSA_NS7_ILi256EEESB_EEES9_SE_SG_Li256ELb1ELb1ELb1ELb0EEENS1_36VarlenDynamicPersistentTileSchedulerILi128ELi96ELi256ELi128ELb1ELb1ELb1ELb0ELb1ELb1EEEEEEEEEvNT_6ParamsE)
        /*01ac*/ 	.word	0x00000160


	//----- nvinfo : EIATTR_REGCOUNT
	.align		4
.L_102:
        /*01b0*/ 	.byte	0x04, 0x2f
        /*01b2*/ 	.short	(.L_104 - .L_103)
	.align		4
.L_103:
        /*01b4*/ 	.word	index@(_ZN7cutlass13device_kernelIN5flash11enable_sm90INS1_16FlashAttnFwdSm90INS1_25CollectiveMainloopFwdSm90ILi2EN4cute5tupleIJNS5_1CILi1EEES8_S8_EEENS6_IJNS7_ILi128EEENS7_ILi96EEENS7_ILi64EEEEEELi256ENS_6half_tEfNS_4arch4Sm90ELb0ELb0ELb1ELb1ELb1ELb0ELb0ELb1ELb0ELb1ELb1ELb0EEENS1_21CollectiveEpilogueFwdINS6_IJSA_NS7_ILi256EEESB_EEES9_SE_SG_Li256ELb1ELb1ELb1ELb0EEENS1_36VarlenDynamicPersistentTileSchedulerILi128ELi96ELi256ELi128ELb1ELb1ELb1ELb0ELb1ELb1EEEEEEEEEvNT_6ParamsE)
        /*01b8*/ 	.word	0x000000a8


	//----- nvinfo : EIATTR_FRAME_SIZE
	.align		4
.L_104:
        /*01bc*/ 	.byte	0x04, 0x11
        /*01be*/ 	.short	(.L_106 - .L_105)
	.align		4
.L_105:
        /*01c0*/ 	.word	index@(_ZN7cutlass13device_kernelIN5flash11enable_sm90INS1_16FlashAttnFwdSm90INS1_25CollectiveMainloopFwdSm90ILi2EN4cute5tupleIJNS5_1CILi1EEES8_S8_EEENS6_IJNS7_ILi128EEENS7_ILi96EEENS7_ILi64EEEEEELi256ENS_6half_tEfNS_4arch4Sm90ELb0ELb0ELb1ELb1ELb1ELb0ELb0ELb1ELb0ELb1ELb1ELb0EEENS1_21CollectiveEpilogueFwdINS6_IJSA_NS7_ILi256EEESB_EEES9_SE_SG_Li256ELb1ELb1ELb1ELb0EEENS1_36VarlenDynamicPersistentTileSchedulerILi128ELi96ELi256ELi128ELb1ELb1ELb1ELb0ELb1ELb1EEEEEEEEEvNT_6ParamsE)
        /*01c4*/ 	.word	0x00000038


	//----- nvinfo : EIATTR_REGCOUNT
	.align		4
.L_106:
        /*01c8*/ 	.byte	0x04, 0x2f
        /*01ca*/ 	.short	(.L_108 - .L_107)
	.align		4
.L_107:
        /*01cc*/ 	.word	index@(_ZN7cutlass13device_kernelIN5flash11enable_sm90INS1_16FlashAttnFwdSm90INS1_25CollectiveMainloopFwdSm90ILi2EN4cute5tupleIJNS5_1CILi1EEES8_S8_EEENS6_IJNS7_ILi128EEENS7_ILi96EEENS7_ILi64EEEEEELi256ENS_6half_tEfNS_4arch4Sm90ELb0ELb0ELb1ELb0ELb1ELb0ELb1ELb1ELb0ELb1ELb1ELb0EEENS1_21CollectiveEpilogueFwdINS6_IJSA_NS7_ILi256EEESB_EEES9_SE_SG_Li256ELb0ELb1ELb1ELb0EEENS1_19SingleTileSchedulerILb0ELb1ELb1ELi128EEEEEEEEEvNT_6ParamsE)
        /*01d0*/ 	.word	0x000000a8


	//----- nvinfo : EIATTR_FRAME_SIZE
	.align		4
.L_108:
        /*01d4*/ 	.byte	0x04, 0x11
        /*01d6*/ 	.short	(.L_110 - .L_109)
	.align		4
.L_109:
        /*01d8*/ 	.word	index@(_ZN7cutlass13device_kernelIN5flash11enable_sm90INS1_16FlashAttnFwdSm90INS1_25CollectiveMainloopFwdSm90ILi2EN4cute5tupleIJNS5_1CILi1EEES8_S8_EEENS6_IJNS7_ILi128EEENS7_ILi96EEENS7_ILi64EEEEEELi256ENS_6half_tEfNS_4arch4Sm90ELb0ELb0ELb1ELb0ELb1ELb0ELb1ELb1ELb0ELb1ELb1ELb0EEENS1_21CollectiveEpilogueFwdINS6_IJSA_NS7_ILi256EEESB_EEES9_SE_SG_Li256ELb0ELb1ELb1ELb0EEENS1_19SingleTileSchedulerILb0ELb1ELb1ELi128EEEEEEEEEvNT_6ParamsE)
        /*01dc*/ 	.word	0x00000008


	//----- nvinfo : EIATTR_REGCOUNT
	.align		4
.L_110:
        /*01e0*/ 	.byte	0x04, 0x2f
        /*01e2*/ 	.short	(.L_112 - .L_111)
	.align		4
.L_111:
        /*01e4*/ 	.word	index@(_ZN7cutlass13device_kernelIN5flash11enable_sm90INS1_16FlashAttnFwdSm90INS1_25CollectiveMainloopFwdSm90ILi2EN4cute5tupleIJNS5_1CILi1EEES8_S8_EEENS6_IJNS7_ILi128EEENS7_ILi96EEENS7_ILi64EEEEEELi256ENS_6half_tEfNS_4arch4Sm90ELb0ELb0ELb1ELb0ELb1ELb0ELb0ELb1ELb0ELb1ELb1ELb0EEENS1_21CollectiveEpilogueFwdINS6_IJSA_NS7_ILi256EEESB_EEES9_SE_SG_Li256ELb0ELb1ELb1ELb0EEENS1_19SingleTileSchedulerILb0ELb1ELb1ELi128EEEEEEEEEvNT_6ParamsE)
        /*01e8*/ 	.word	0x000000a8


	//----- nvinfo : EIATTR_FRAME_SIZE
	.align		4
.L_112:
        /*01ec*/ 	.byte	0x04, 0x11
        /*01ee*/ 	.short	(.L_114 - .L_113)
	.align		4
.L_113:
        /*01f0*/ 	.word	index@(_ZN7cutlass13device_kernelIN5flash11enable_sm90INS1_16FlashAttnFwdSm90INS1_25CollectiveMainloopFwdSm90ILi2EN4cute5tupleIJNS5_1CILi1EEES8_S8_EEENS6_IJNS7_ILi128EEENS7_ILi96EEENS7_ILi64EEEEEELi256ENS_6half_tEfNS_4arch4Sm90ELb0ELb0ELb1ELb0ELb1ELb0ELb0ELb1ELb0ELb1ELb1ELb0EEENS1_21CollectiveEpilogueFwdINS6_IJSA_NS7_ILi256EEESB_EEES9_SE_SG_Li256ELb0ELb1ELb1ELb0EEENS1_19SingleTileSchedulerILb0ELb1ELb1ELi128EEEEEEEEEvNT_6ParamsE)
        /*01f4*/ 	.word	0x00000000


	//----- nvinfo : EIATTR_REGCOUNT
	.align		4
.L_114:
        /*01f8*/ 	.byte	0x04, 0x2f
        /*01fa*/ 	.short	(.L_116 - .L_115)
	.align		4
.L_115:
        /*01fc*/ 	.word	index@(_ZN7cutlass13device_kernelIN5flash11enable_sm90INS1_16FlashAttnFwdSm90INS1_25CollectiveMainloopFwdSm90ILi2EN4cute5tupleIJNS5_1CILi1EEES8_S8_EEENS6_IJNS7_ILi64EEESA_SA_EEELi512ENS_6half_tEfNS_4arch4Sm90ELb1ELb0ELb1ELb1ELb1ELb1ELb1ELb0ELb0ELb1ELb1ELb0EEENS1_21CollectiveEpilogueFwdINS6_IJSA_NS7_ILi512EEESA_EEES9_SC_SE_Li256ELb1ELb1ELb1ELb0EEENS1_36VarlenDynamicPersistentTileSchedulerILi64ELi64ELi256ELi128ELb1ELb1ELb1ELb1ELb1ELb1EEEEEEEEEvNT_6ParamsE)
        /*0200*/ 	.word	0x000000a8


	//----- nvinfo : EIATTR_FRAME_SIZE
	.align		4
.L_116:
        /*0204*/ 	.byte	0x04, 0x11
        /*0206*/ 	.short	(.L_118 - .L_117)
	.align		4
.L_117:
        /*0208*/ 	.word	index@(_ZN7cutlass13device_kernelIN5flash11enable_sm90INS1_16FlashAttnFwdSm90INS1_25CollectiveMainloopFwdSm90ILi2EN4cute5tupleIJNS5_1CILi1EEES8_S8_EEENS6_IJNS7_ILi64EEESA_SA_EEELi512ENS_6half_tEfNS_4arch4Sm90ELb1ELb0ELb1ELb1ELb1ELb1ELb1ELb0ELb0ELb1ELb1ELb0EEENS1_21CollectiveEpilogueFwdINS6_IJSA_NS7_ILi512EEESA_EEES9_SC_SE_Li256ELb1ELb1ELb1ELb0EEENS1_36VarlenDynamicPersistentTileSchedulerILi64ELi64ELi256ELi128ELb1ELb1ELb1ELb1ELb1ELb1EEEEEEEEEvNT_6ParamsE)
        /*020c*/ 	.word	0x00000088


	//----- nvinfo : EIATTR_REGCOUNT
	.align		4
.L_118:
        /*0210*/ 	.byte	0x04, 0x2f
        /*0212*/ 	.short	(.L_120 - .L_119)
	.align		4
.L_119:
        /*0214*/ 	.word	index@(_ZN7cutlass13device_kernelIN5flash11enable_sm90INS1_16FlashAttnFwdSm90INS1_25CollectiveMainloopFwdSm90ILi2EN4cute5tupleIJNS5_1CILi1EEES8_S8_EEENS6_IJNS7_ILi64EEESA_SA_EEELi512ENS_6half_tEfNS_4arch4Sm90ELb1ELb0ELb1ELb1ELb1ELb0ELb1ELb0ELb0ELb1ELb1ELb0EEENS1_21CollectiveEpilogueFwdINS6_IJSA_NS7_ILi512EEESA_EEES9_SC_SE_Li256ELb1ELb1ELb1ELb0EEENS1_36VarlenDynamicPersistentTileSchedulerILi64ELi64ELi256ELi128ELb1ELb1ELb1ELb1ELb1ELb1EEEEEEEEEvNT_6ParamsE)
        /*0218*/ 	.word	0x000000a8


	//----- nvinfo : EIATTR_FRAME_SIZE
	.align		4
.L_120:
        /*021c*/ 	.byte	0x04, 0x11
        /*021e*/ 	.short	(.L_122 - .L_121)
	.align		4
.L_121:
        /*0220*/ 	.word	index@(_ZN7cutlass13device_kernelIN5flash11enable_sm90INS1_16FlashAttnFwdSm90INS1_25CollectiveMainloopFwdSm90ILi2EN4cute5tupleIJNS5_1CILi1EEES8_S8_EEENS6_IJNS7_ILi64EEESA_SA_EEELi512ENS_6half_tEfNS_4arch4Sm90ELb1ELb0ELb1ELb1ELb1ELb0ELb1ELb0ELb0ELb1ELb1ELb0EEENS1_21CollectiveEpilogueFwdINS6_IJSA_NS7_ILi512EEESA_EEES9_SC_SE_Li256ELb1ELb1ELb1ELb0EEENS1_36VarlenDynamicPersistentTileSchedulerILi64ELi64ELi256ELi128ELb1ELb1ELb1ELb1ELb1ELb1EEEEEEEEEvNT_6ParamsE)
        /*0224*/ 	.word	0x00000030


	//----- nvinfo : EIATTR_REGCOUNT
	.align		4
.L_122:
        /*0228*/ 	.byte	0x04, 0x2f
        /*022a*/ 	.short	(.L_124 - .L_123)
	.align		4
.L_123:
        /*022c*/ 	.word	index@(_ZN7cutlass13device_kernelIN5flash11enable_sm90INS1_16FlashAttnFwdSm90INS1_25CollectiveMainloopFwdSm90ILi2EN4cute5tupleIJNS5_1CILi1EEES8_S8_EEENS6_IJNS7_ILi64EEESA_SA_EEELi512ENS_6half_tEfNS_4arch4Sm90ELb1ELb0ELb1ELb1ELb1ELb1ELb0ELb0ELb0ELb1ELb1ELb0EEENS1_21CollectiveEpilogueFwdINS6_IJSA_NS7_ILi512EEESA_EEES9_SC_SE_Li256ELb1ELb1ELb1ELb0EEENS1_36VarlenDynamicPersistentTileSchedulerILi64ELi64ELi256ELi128ELb1ELb1ELb1ELb1ELb1ELb1EEEEEEEEEvNT_6ParamsE)
        /*0230*/ 	.word	0x000000a8


	//----- nvinfo : EIATTR_FRAME_SIZE
	.align		4
.L_124:
        /*0234*/ 	.byte	0x04, 0x11
        /*0236*/ 	.short	(.L_126 - .L_125)
	.align		4
.L_125:
        /*0238*/ 	.word	index@(_ZN7cutlass13device_kernelIN5flash11enable_sm90INS1_16FlashAttnFwdSm90INS1_25CollectiveMainloopFwdSm90ILi2EN4cute5tupleIJNS5_1CILi1EEES8_S8_EEENS6_IJNS7_ILi64EEESA_SA_EEELi512ENS_6half_tEfNS_4arch4Sm90ELb1ELb0ELb1ELb1ELb1ELb1ELb0ELb0ELb0ELb1ELb1ELb0EEENS1_21CollectiveEpilogueFwdINS6_IJSA_NS7_ILi512EEESA_EEES9_SC_SE_Li256ELb1ELb1ELb1ELb0EEENS1_36VarlenDynamicPersistentTileSchedulerILi64ELi64ELi256ELi128ELb1ELb1ELb1ELb1ELb1ELb1EEEEEEEEEvNT_6ParamsE)
        /*023c*/ 	.word	0x00000070


	//----- nvinfo : EIATTR_REGCOUNT
	.align		4
.L_126:
        /*0240*/ 	.byte	0x04, 0x2f
        /*0242*/ 	.short	(.L_128 - .L_127)
	.align		4
.L_127:
        /*0244*/ 	.word	index@(_ZN7cutlass13device_kernelIN5flash11enable_sm90INS1_16FlashAttnFwdSm90INS1_25CollectiveMainloopFwdSm90ILi2EN4cute5tupleIJNS5_1CILi1EEES8_S8_EEENS6_IJNS7_ILi64EEESA_SA_EEELi512ENS_6half_tEfNS_4arch4Sm90ELb1ELb0ELb1ELb1ELb1ELb0ELb0ELb0ELb0ELb1ELb1ELb0EEENS1_21CollectiveEpilogueFwdINS6_IJSA_NS7_ILi512EEESA_EEES9_SC_SE_Li256ELb1ELb1ELb1ELb0EEENS1_36VarlenDynamicPersistentTileSchedulerILi64ELi64ELi256ELi128ELb1ELb1ELb1ELb1ELb1ELb1EEEEEEEEEvNT_6ParamsE)
        /*0248*/ 	.word	0x000000a8


	//----- nvinfo : EIATTR_FRAME_SIZE
	.align		4
.L_128:
        /*024c*/ 	.byte	0x04, 0x11
        /*024e*/ 	.short	(.L_130 - .L_129)
	.align		4
.L_129:
        /*0250*/ 	.word	index@(_ZN7cutlass13device_kernelIN5flash11enable_sm90INS1_16FlashAttnFwdSm90INS1_25CollectiveMainloopFwdSm90ILi2EN4cute5tupleIJNS5_1CILi1EEES8_S8_EEENS6_IJNS7_ILi64EEESA_SA_EEELi512ENS_6half_tEfNS_4arch4Sm90ELb1ELb0ELb1ELb1ELb1ELb0ELb0ELb0ELb0ELb1ELb1ELb0EEENS1_21CollectiveEpilogueFwdINS6_IJSA_NS7_ILi512EEESA_EEES9_SC_SE_Li256ELb1ELb1ELb1ELb0EEENS1_36VarlenDynamicPersistentTileSchedulerILi64ELi64ELi256ELi128ELb1ELb1ELb1ELb1ELb1ELb1EEEEEEEEEvNT_6ParamsE)
        /*0254*/ 	.word	0x00000038


	//----- nvinfo : EIATTR_REGCOUNT
	.align		4
.L_130:
        /*0258*/ 	.byte	0x04, 0x2f
        /*025a*/ 	.short	(.L_132 - .L_131)
	.align		4
.L_131:
        /*025c*/ 	.word	index@(_ZN7cutlass13device_kernelIN5flash11enable_sm90INS1_16FlashAttnFwdSm90INS1_25CollectiveMainloopFwdSm90ILi2EN4cute5tupleIJNS5_1CILi1EEES8_S8_EEENS6_IJNS7_ILi64EEESA_SA_EEELi512ENS_6half_tEfNS_4arch4Sm90ELb1ELb0ELb1ELb0ELb1ELb0ELb1ELb0ELb0ELb1ELb1ELb0EEENS1_21CollectiveEpilogueFwdINS6_IJSA_NS7_ILi512EEESA_EEES9_SC_SE_Li256ELb0ELb1ELb1ELb0EEENS1_19SingleTileSchedulerILb0ELb1ELb1ELi64EEEEEEEEEvNT_6ParamsE)
        /*0260*/ 	.word	0x000000a8


	//----- nvinfo : EIATTR_FRAME_SIZE
	.align		4
.L_132:
        /*0264*/ 	.byte	0x04, 0x11
        /*0266*/ 	.short	(.L_134 - .L_133)
	.align		4
.L_133:
        /*0268*/ 	.word	index@(_ZN7cutlass13device_kernelIN5flash11enable_sm90INS1_16FlashAttnFwdSm90INS1_25CollectiveMainloopFwdSm90ILi2EN4cute5tupleIJNS5_1CILi1EEES8_S8_EEENS6_IJNS7_ILi64EEESA_SA_EEELi512ENS_6half_tEfNS_4arch4Sm90ELb1ELb0ELb1ELb0ELb1ELb0ELb1ELb0ELb0ELb1ELb1ELb0EEENS1_21CollectiveEpilogueFwdINS6_IJSA_NS7_ILi512EEESA_EEES9_SC_SE_Li256ELb0ELb1ELb1ELb0EEENS1_19SingleTileSchedulerILb0ELb1ELb1ELi64EEEEEEEEEvNT_6ParamsE)
        /*026c*/ 	.word	0x00000008


	//----- nvinfo : EIATTR_REGCOUNT
	.align		4
.L_134:
        /*0270*/ 	.byte	0x04, 0x2f
        /*0272*/ 	.short	(.L_136 - .L_135)
	.align		4
.L_135:
        /*0274*/ 	.word	index@(_ZN7cutlass13device_kernelIN5flash11enable_sm90INS1_16FlashAttnFwdSm90INS1_25CollectiveMainloopFwdSm90ILi2EN4cute5tupleIJNS5_1CILi1EEES8_S8_EEENS6_IJNS7_ILi64EEESA_SA_EEELi512ENS_6half_tEfNS_4arch4Sm90ELb1ELb0ELb1ELb0ELb1ELb0ELb0ELb0ELb0ELb1ELb1ELb0EEENS1_21CollectiveEpilogueFwdINS6_IJSA_NS7_ILi512EEESA_EEES9_SC_SE_Li256ELb0ELb1ELb1ELb0EEENS1_19SingleTileSchedulerILb0ELb1ELb1ELi64EEEEEEEEEvNT_6ParamsE)
        /*0278*/ 	.word	0x000000a8


	//----- nvinfo : EIATTR_FRAME_SIZE
	.align		4
.L_136:
        /*027c*/ 	.byte	0x04, 0x11
        /*027e*/ 	.short	(.L_138 - .L_137)
	.align		4
.L_137:
        /*0280*/ 	.word	index@(_ZN7cutlass13device_kernelIN5flash11enable_sm90INS1_16FlashAttnFwdSm90INS1_25CollectiveMainloopFwdSm90ILi2EN4cute5tupleIJNS5_1CILi1EEES8_S8_EEENS6_IJNS7_ILi64EEESA_SA_EEELi512ENS_6half_tEfNS_4arch4Sm90ELb1ELb0ELb1ELb0ELb1ELb0ELb0ELb0ELb0ELb1ELb1ELb0EEENS1_21CollectiveEpilogueFwdINS6_IJSA_NS7_ILi512EEESA_EEES9_SC_SE_Li256ELb0ELb1ELb1ELb0EEENS1_19SingleTileSchedulerILb0ELb1ELb1ELi64EEEEEEEEEvNT_6ParamsE)
        /*0284*/ 	.word	0x00000000


	//----- nvinfo : EIATTR_REGCOUNT
	.align		4
.L_138:
        /*0288*/ 	.byte	0x04, 0x2f
        /*028a*/ 	.short	(.L_140 - .L_139)
	.align		4
.L_139:
        /*028c*/ 	.word	index@(_ZN7cutlass13device_kernelIN5flash11enable_sm90INS1_16FlashAttnFwdSm90INS1_25CollectiveMainloopFwdSm90ILi2EN4cute5tupleIJNS5_1CILi1EEES8_S8_EEENS6_IJNS7_ILi64EEESA_SA_EEELi512ENS_6half_tEfNS_4arch4Sm90ELb0ELb1ELb1ELb1ELb1ELb1ELb1ELb0ELb0ELb1ELb1ELb0EEENS1_21CollectiveEpilogueFwdINS6_IJSA_NS7_ILi512EEESA_EEES9_SC_SE_Li256ELb1ELb1ELb1ELb0EEENS1_36VarlenDynamicPersistentTileSchedulerILi64ELi64ELi256ELi128ELb1ELb1ELb1ELb1ELb0ELb1EEEEEEEEEvNT_6ParamsE)
        /*0290*/ 	.word	0x000000a8


	//----- nvinfo : EIATTR_FRAME_SIZE
	.align		4
.L_140:
        /*0294*/ 	.byte	0x04, 0x11
        /*0296*/ 	.short	(.L_142 - .L_141)
	.align		4
.L_141:
        /*0298*/ 	.word	index@($_ZN7cutlass13device_kernelIN5flash11enable_sm90INS1_16FlashAttnFwdSm90INS1_25CollectiveMainloopFwdSm90ILi2EN4cute5tupleIJNS5_1CILi1EEES8_S8_EEENS6_IJNS7_ILi64EEESA_SA_EEELi512ENS_6half_tEfNS_4arch4Sm90ELb0ELb1ELb1ELb1ELb1ELb1ELb1ELb0ELb0ELb1ELb1ELb0EEENS1_21CollectiveEpilogueFwdINS6_IJSA_NS7_ILi512EEESA_EEES9_SC_SE_Li256ELb1ELb1ELb1ELb0EEENS1_36VarlenDynamicPersistentTileSchedulerILi64ELi64ELi256ELi128ELb1ELb1ELb1ELb1ELb0ELb1EEEEEEEEEvNT_6ParamsE$_ZZN5flash25CollectiveMainloopFwdSm90ILi2EN4cute5tupleIJNS1_1CILi1EEES4_S4_EEENS2_IJNS3_ILi64EEES6_S6_EEELi512EN7cutlass6half_tEfNS8_4arch4Sm90ELb0ELb1ELb1ELb1ELb1ELb1ELb1ELb0ELb0ELb1ELb1ELb0EE3mmaINS_16FlashAttnFwdSm90ISC_NS_21CollectiveEpilogueFwdINS2_IJS6_NS3_ILi512EEES6_EEES5_S9_SB_Li256ELb1ELb1ELb1ELb0EEENS_36VarlenDynamicPersistentTileSchedulerILi64ELi64ELi256ELi128ELb1ELb1ELb1ELb1ELb0ELb1EEEE13SharedStorageENS1_6TensorINS1_11ArrayEngineIfLm128EEENS1_6LayoutINS2_IJNS2_IJNS3_ILi2EEESR_NS3_ILi32EEEEEES4_S4_EEENS2_IJNS2_IJS4_SR_NS3_ILi4EEEEEENS3_ILi0EEESX_EEEEEEENS_7SoftmaxILi2ELi0EEEEEbRKNSC_6ParamsENS8_13PipelineAsyncILi2EEES17_RNS8_13PipelineStateILj2EEERT0_RT1_iRiRKNS_16SeqlenInfoQKNewKILb1ELb1EEENS2_IJiiiiEEERT_ENKUliT_T0_T1_E_clIZSD_ISM_S10_S12_EbS15_S17_S17_S1A_S1C_S1E_iS1F_S1J_S1K_S1M_EUlRS1N_iE0_NS3_ILb1EEES1U_EEDaiS1N_S1O_S1P_)
        /*029c*/ 	.word	0x00000470


	//----- nvinfo : EIATTR_FRAME_SIZE
	.align		4
.L_142:
        /*02a0*/ 	.byte	0x04, 0x11
        /*02a2*/ 	.short	(.L_144 - .L_143)
	.align		4
.L_143:
        /*02a4*/ 	.word	index@(_ZN7cutlass13device_kernelIN5flash11enable_sm90INS1_16FlashAttnFwdSm90INS1_25CollectiveMainloopFwdSm90ILi2EN4cute5tupleIJNS5_1CILi1EEES8_S8_EEENS6_IJNS7_ILi64EEESA_SA_EEELi512ENS_6half_tEfNS_4arch4Sm90ELb0ELb1ELb1ELb1ELb1ELb1ELb1ELb0ELb0ELb1ELb1ELb0EEENS1_21CollectiveEpilogueFwdINS6_IJSA_NS7_ILi512EEESA_EEES9_SC_SE_Li256ELb1ELb1ELb1ELb0EEENS1_36VarlenDynamicPersistentTileSchedulerILi64ELi64ELi256ELi128ELb1ELb1ELb1ELb1ELb0ELb1EEEEEEEEEvNT_6ParamsE)
        /*02a8*/ 	.word	0x00000470


	//----- nvinfo : EIATTR_REGCOUNT
	.align		4
.L_144:
        /*02ac*/ 	.byte	0x04, 0x2f
        /*02ae*/ 	.short	(.L_146 - .L_145)
	.align		4
.L_145:
        /*02b0*/ 	.word	index@(_ZN7cutlass13device_kernelIN5flash11enable_sm90INS1_16FlashAttnFwdSm90INS1_25CollectiveMainloopFwdSm90ILi2EN4cute5tupleIJNS5_1CILi1EEES8_S8_EEENS6_IJNS7_ILi64EEESA_SA_EEELi512ENS_6half_tEfNS_4arch4Sm90ELb0ELb1ELb1ELb1ELb1ELb0ELb1ELb0ELb0ELb1ELb1ELb0EEENS1_21CollectiveEpilogueFwdINS6_IJSA_NS7_ILi512EEESA_EEES9_SC_SE_Li256ELb1ELb1ELb1ELb0EEENS1_36VarlenDynamicPersistentTileSchedulerILi64ELi64ELi256ELi128ELb1ELb1ELb1ELb1ELb0ELb1EEEEEEEEEvNT_6ParamsE)
        /*02b4*/ 	.word	0x000000a8


	//----- nvinfo : EIATTR_FRAME_SIZE
	.align		4
.L_146:
        /*02b8*/ 	.byte	0x04, 0x11
        /*02ba*/ 	.short	(.L_148 - .L_147)
	.align		4
.L_147:
        /*02bc*/ 	.word	index@($_ZN7cutlass13device_kernelIN5flash11enable_sm90INS1_16FlashAttnFwdSm90INS1_25CollectiveMainloopFwdSm90ILi2EN4cute5tupleIJNS5_1CILi1EEES8_S8_EEENS6_IJNS7_ILi64EEESA_SA_EEELi512ENS_6half_tEfNS_4arch4Sm90ELb0ELb1ELb1ELb1ELb1ELb0ELb1ELb0ELb0ELb1ELb1ELb0EEENS1_21CollectiveEpilogueFwdINS6_IJSA_NS7_ILi512EEESA_EEES9_SC_SE_Li256ELb1ELb1ELb1ELb0EEENS1_36VarlenDynamicPersistentTileSchedulerILi64ELi64ELi256ELi128ELb1ELb1ELb1ELb1ELb0ELb1EEEEEEEEEvNT_6ParamsE$_ZZN5flash25CollectiveMainloopFwdSm90ILi2EN4cute5tupleIJNS1_1CILi1EEES4_S4_EEENS2_IJNS3_ILi64EEES6_S6_EEELi512EN7cutlass6half_tEfNS8_4arch4Sm90ELb0ELb1ELb1ELb1ELb1ELb0ELb1ELb0ELb0ELb1ELb1ELb0EE3mmaINS_16FlashAttnFwdSm90ISC_NS_21CollectiveEpilogueFwdINS2_IJS6_NS3_ILi512EEES6_EEES5_S9_SB_Li256ELb1ELb1ELb1ELb0EEENS_36VarlenDynamicPersistentTileSchedulerILi64ELi64ELi256ELi128ELb1ELb1ELb1ELb1ELb0ELb1EEEE13SharedStorageENS1_6TensorINS1_11ArrayEngineIfLm128EEENS1_6LayoutINS2_IJNS2_IJNS3_ILi2EEESR_NS3_ILi32EEEEEES4_S4_EEENS2_IJNS2_IJS4_SR_NS3_ILi4EEEEEENS3_ILi0EEESX_EEEEEEENS_7SoftmaxILi2ELi0EEEEEbRKNSC_6ParamsENS8_13PipelineAsyncILi2EEES17_RNS8_13PipelineStateILj2EEERT0_RT1_iRiRKNS_16SeqlenInfoQKNewKILb1ELb0EEENS2_IJiiiiEEERT_ENKUliT_T0_T1_E_clIZSD_ISM_S10_S12_EbS15_S17_S17_S1A_S1C_S1E_iS1F_S1J_S1K_S1M_EUlRS1N_iE1_NS3_ILb0EEENS3_ILb1EEEEEDaiS1N_S1O_S1P_)
        /*02c0*/ 	.word	0x00000460


	//----- nvinfo : EIATTR_FRAME_SIZE
	.align		4
.L_148:
        /*02c4*/ 	.byte	0x04, 0x11
        /*02c6*/ 	.short	(.L_150 - .L_149)
	.align		4
.L_149:
        /*02c8*/ 	.word	index@(_ZN7cutlass13device_kernelIN5flash11enable_sm90INS1_16FlashAttnFwdSm90INS1_25CollectiveMainloopFwdSm90ILi2EN4cute5tupleIJNS5_1CILi1EEES8_S8_EEENS6_IJNS7_ILi64EEESA_SA_EEELi512ENS_6half_tEfNS_4arch4Sm90ELb0ELb1ELb1ELb1ELb1ELb0ELb1ELb0ELb0ELb1ELb1ELb0EEENS1_21CollectiveEpilogueFwdINS6_IJSA_NS7_ILi512EEESA_EEES9_SC_SE_Li256ELb1ELb1ELb1ELb0EEENS1_36VarlenDynamicPersistentTileSchedulerILi64ELi64ELi256ELi128ELb1ELb1ELb1ELb1ELb0ELb1EEEEEEEEEvNT_6ParamsE)
        /*02cc*/ 	.word	0x00000460


	//----- nvinfo : EIATTR_REGCOUNT
	.align		4
.L_150:
        /*02d0*/ 	.byte	0x04, 0x2f
        /*02d2*/ 	.short	(.L_152 - .L_151)
	.align		4
.L_151:
        /*02d4*/ 	.word	index@(_ZN7cutlass13device_kernelIN5flash11enable_sm90INS1_16FlashAttnFwdSm90INS1_25CollectiveMainloopFwdSm90ILi2EN4cute5tupleIJNS5_1CILi1EEES8_S8_EEENS6_IJNS7_ILi64EEESA_SA_EEELi512ENS_6half_tEfNS_4arch4Sm90ELb0ELb1ELb1ELb1ELb1ELb1ELb0ELb0ELb0ELb1ELb1ELb0EEENS1_21CollectiveEpilogueFwdINS6_IJSA_NS7_ILi512EEESA_EEES9_SC_SE_Li256ELb1ELb1ELb1ELb0EEENS1_36VarlenDynamicPersistentTileSchedulerILi64ELi64ELi256ELi128ELb1ELb1ELb1ELb1ELb0ELb1EEEEEEEEEvNT_6ParamsE)
        /*02d8*/ 	.word	0x000000a8


	//----- nvinfo : EIATTR_FRAME_SIZE
	.align		4
.L_152:
        /*02dc*/ 	.byte	0x04, 0x11
        /*02de*/ 	.short	(.L_154 - .L_153)
	.align		4
.L_153:
        /*02e0*/ 	.word	index@(_ZN7cutlass13device_kernelIN5flash11enable_sm90INS1_16FlashAttnFwdSm90INS1_25CollectiveMainloopFwdSm90ILi2EN4cute5tupleIJNS5_1CILi1EEES8_S8_EEENS6_IJNS7_ILi64EEESA_SA_EEELi512ENS_6half_tEfNS_4arch4Sm90ELb0ELb1ELb1ELb1ELb1ELb1ELb0ELb0ELb0ELb1ELb1ELb0EEENS1_21CollectiveEpilogueFwdINS6_IJSA_NS7_ILi512EEESA_EEES9_SC_SE_Li256ELb1ELb1ELb1ELb0EEENS1_36VarlenDynamicPersistentTileSchedulerILi64ELi64ELi256ELi128ELb1ELb1ELb1ELb1ELb0ELb1EEEEEEEEEvNT_6ParamsE)
        /*02e4*/ 	.word	0x00000070


	//----- nvinfo : EIATTR_REGCOUNT
	.align		4
.L_154:
        /*02e8*/ 	.byte	0x04, 0x2f
        /*02ea*/ 	.short	(.L_156 - .L_155)
	.align		4
.L_155:
        /*02ec*/ 	.word	index@(_ZN7cutlass13device_kernelIN5flash11enable_sm90INS1_16FlashAttnFwdSm90INS1_25CollectiveMainloopFwdSm90ILi2EN4cute5tupleIJNS5_1CILi1EEES8_S8_EEENS6_IJNS7_ILi64EEESA_SA_EEELi512ENS_6half_tEfNS_4arch4Sm90ELb0ELb1ELb1ELb1ELb1ELb0ELb0ELb0ELb0ELb1ELb1ELb0EEENS1_21CollectiveEpilogueFwdINS6_IJSA_NS7_ILi512EEESA_EEES9_SC_SE_Li256ELb1ELb1ELb1ELb0EEENS1_36VarlenDynamicPersistentTileSchedulerILi64ELi64ELi256ELi128ELb1ELb1ELb1ELb1ELb0ELb1EEEEEEEEEvNT_6ParamsE)
        /*02f0*/ 	.word	0x000000a8


	//----- nvinfo : EIATTR_FRAME_SIZE
	.align		4
.L_156:
        /*02f4*/ 	.byte	0x04, 0x11
        /*02f6*/ 	.short	(.L_158 - .L_157)
	.align		4
.L_157:
        /*02f8*/ 	.word	index@(_ZN7cutlass13device_kernelIN5flash11enable_sm90INS1_16FlashAttnFwdSm90INS1_25CollectiveMainloopFwdSm90ILi2EN4cute5tupleIJNS5_1CILi1EEES8_S8_EEENS6_IJNS7_ILi64EEESA_SA_EEELi512ENS_6half_tEfNS_4arch4Sm90ELb0ELb1ELb1ELb1ELb1ELb0ELb0ELb0ELb0ELb1ELb1ELb0EEENS1_21CollectiveEpilogueFwdINS6_IJSA_NS7_ILi512EEESA_EEES9_SC_SE_Li256ELb1ELb1ELb1ELb0EEENS1_36VarlenDynamicPersistentTileSchedulerILi64ELi64ELi256ELi128ELb1ELb1ELb1ELb1ELb0ELb1EEEEEEEEEvNT_6ParamsE)
        /*02fc*/ 	.word	0x00000028


	//----- nvinfo : EIATTR_REGCOUNT
	.align		4
.L_158:
        /*0300*/ 	.byte	0x04, 0x2f
        /*0302*/ 	.short	(.L_160 - .L_159)
	.align		4
.L_159:
        /*0304*/ 	.word	index@(_ZN7cutlass13device_kernelIN5flash11enable_sm90INS1_16FlashAttnFwdSm90INS1_25CollectiveMainloopFwdSm90ILi2EN4cute5tupleIJNS5_1CILi1EEES8_S8_EEENS6_IJNS7_ILi64EEESA_SA_EEELi512ENS_6half_tEfNS_4arch4Sm90ELb0ELb1ELb1ELb0ELb1ELb0ELb1ELb0ELb0ELb1ELb1ELb0EEENS1_21CollectiveEpilogueFwdINS6_IJSA_NS7_ILi512EEESA_EEES9_SC_SE_Li256ELb0ELb1ELb1ELb0EEENS1_19SingleTileSchedulerILb0ELb1ELb1ELi64EEEEEEEEEvNT_6ParamsE)
        /*0308*/ 	.word	0x000000a8


	//----- nvinfo : EIATTR_FRAME_SIZE
	.align		4
.L_160:
        /*030c*/ 	.byte	0x04, 0x11
        /*030e*/ 	.short	(.L_162 - .L_161)
	.align		4
.L_161:
        /*0310*/ 	.word	index@($_ZN7cutlass13device_kernelIN5flash11enable_sm90INS1_16FlashAttnFwdSm90INS1_25CollectiveMainloopFwdSm90ILi2EN4cute5tupleIJNS5_1CILi1EEES8_S8_EEENS6_IJNS7_ILi64EEESA_SA_EEELi512ENS_6half_tEfNS_4arch4Sm90ELb0ELb1ELb1ELb0ELb1ELb0ELb1ELb0ELb0ELb1ELb1ELb0EEENS1_21CollectiveEpilogueFwdINS6_IJSA_NS7_ILi512EEESA_EEES9_SC_SE_Li256ELb0ELb1ELb1ELb0EEENS1_19SingleTileSchedulerILb0ELb1ELb1ELi64EEEEEEEEEvNT_6ParamsE$_ZZN5flash25CollectiveMainloopFwdSm90ILi2EN4cute5tupleIJNS1_1CILi1EEES4_S4_EEENS2_IJNS3_ILi64EEES6_S6_EEELi512EN7cutlass6half_tEfNS8_4arch4Sm90ELb0ELb1ELb1ELb0ELb1ELb0ELb1ELb0ELb0ELb1ELb1ELb0EE3mmaINS_16FlashAttnFwdSm90ISC_NS_21CollectiveEpilogueFwdINS2_IJS6_NS3_ILi512EEES6_EEES5_S9_SB_Li256ELb0ELb1ELb1ELb0EEENS_19SingleTileSchedulerILb0ELb1ELb1ELi64EEEE13SharedStorageENS1_6TensorINS1_11ArrayEngineIfLm128EEENS1_6LayoutINS2_IJNS2_IJNS3_ILi2EEESR_NS3_ILi32EEEEEES4_S4_EEENS2_IJNS2_IJS4_SR_NS3_ILi4EEEEEENS3_ILi0EEESX_EEEEEEENS_7SoftmaxILi2ELi0EEEEEbRKNSC_6ParamsENS8_13PipelineAsyncILi2EEES17_RNS8_13PipelineStateILj2EEERT0_RT1_iRiRKNS_16SeqlenInfoQKNewKILb0ELb0EEENS2_IJiiiiEEERT_ENKUliT_T0_T1_E_clIZSD_ISM_S10_S12_EbS15_S17_S17_S1A_S1C_S1E_iS1F_S1J_S1K_S1M_EUlRS1N_iE1_NS3_ILb0EEENS3_ILb1EEEEEDaiS1N_S1O_S1P_)
        /*0314*/ 	.word	0x00000420


	//----- nvinfo : EIATTR_FRAME_SIZE
	.align		4
.L_162:
        /*0318*/ 	.byte	0x04, 0x11
        /*031a*/ 	.short	(.L_164 - .L_163)
	.align		4
.L_163:
        /*031c*/ 	.word	index@(_ZN7cutlass13device_kernelIN5flash11enable_sm90INS1_16FlashAttnFwdSm90INS1_25CollectiveMainloopFwdSm90ILi2EN4cute5tupleIJNS5_1CILi1EEES8_S8_EEENS6_IJNS7_ILi64EEESA_SA_EEELi512ENS_6half_tEfNS_4arch4Sm90ELb0ELb1ELb1ELb0ELb1ELb0ELb1ELb0ELb0ELb1ELb1ELb0EEENS1_21CollectiveEpilogueFwdINS6_IJSA_NS7_ILi512EEESA_EEES9_SC_SE_Li256ELb0ELb1ELb1ELb0EEENS1_19SingleTileSchedulerILb0ELb1ELb1ELi64EEEEEEEEEvNT_6ParamsE)
        /*0320*/ 	.word	0x00000420


	//----- nvinfo : EIATTR_REGCOUNT
	.align		4
.L_164:
        /*0324*/ 	.byte	0x04, 0x2f
        /*0326*/ 	.short	(.L_166 - .L_165)
	.align		4
.L_165:
        /*0328*/ 	.word	index@(_ZN7cutlass13device_kernelIN5flash11enable_sm90INS1_16FlashAttnFwdSm90INS1_25CollectiveMainloopFwdSm90ILi2EN4cute5tupleIJNS5_1CILi1EEES8_S8_EEENS6_IJNS7_ILi64EEESA_SA_EEELi512ENS_6half_tEfNS_4arch4Sm90ELb0ELb1ELb1ELb0ELb1ELb0ELb0ELb0ELb0ELb1ELb1ELb0EEENS1_21CollectiveEpilogueFwdINS6_IJSA_NS7_ILi512EEESA_EEES9_SC_SE_Li256ELb0ELb1ELb1ELb0EEENS1_19SingleTileSchedulerILb0ELb1ELb1ELi64EEEEEEEEEvNT_6ParamsE)
        /*032c*/ 	.word	0x000000a8


	//----- nvinfo : EIATTR_FRAME_SIZE
	.align		4
.L_166:
        /*0330*/ 	.byte	0x04, 0x11
        /*0332*/ 	.short	(.L_168 - .L_167)
	.align		4
.L_167:
        /*0334*/ 	.word	index@(_ZN7cutlass13device_kernelIN5flash11enable_sm90INS1_16FlashAttnFwdSm90INS1_25CollectiveMainloopFwdSm90ILi2EN4cute5tupleIJNS5_1CILi1EEES8_S8_EEENS6_IJNS7_ILi64EEESA_SA_EEELi512ENS_6half_tEfNS_4arch4Sm90ELb0ELb1ELb1ELb0ELb1ELb0ELb0ELb0ELb0ELb1ELb1ELb0EEENS1_21CollectiveEpilogueFwdINS6_IJSA_NS7_ILi512EEESA_EEES9_SC_SE_Li256ELb0ELb1ELb1ELb0EEENS1_19SingleTileSchedulerILb0ELb1ELb1ELi64EEEEEEEEEvNT_6ParamsE)
        /*0338*/ 	.word	0x00000000


	//----- nvinfo : EIATTR_REGCOUNT
	.align		4
.L_168:
        /*033c*/ 	.byte	0x04, 0x2f
        /*033e*/ 	.short	(.L_170 - .L_169)
	.align		4
.L_169:
        /*0340*/ 	.word	index@(_ZN7cutlass13device_kernelIN5flash11enable_sm90INS1_16FlashAttnFwdSm90INS1_25CollectiveMainloopFwdSm90ILi2EN4cute5tupleIJNS5_1CILi1EEES8_S8_EEENS6_IJNS7_ILi64EEESA_SA_EEELi512ENS_6half_tEfNS_4arch4Sm90ELb0ELb0ELb1ELb1ELb1ELb1ELb1ELb0ELb0ELb1ELb1ELb0EEENS1_21CollectiveEpilogueFwdINS6_IJSA_NS7_ILi512EEESA_EEES9_SC_SE_Li256ELb1ELb1ELb1ELb0EEENS1_36VarlenDynamicPersistentTileSchedulerILi64ELi64ELi256ELi128ELb1ELb1ELb1ELb0ELb1ELb1EEEEEEEEEvNT_6ParamsE)
        /*0344*/ 	.word	0x000000a8


	//----- nvinfo : EIATTR_FRAME_SIZE
	.align		4
.L_170:
        /*0348*/ 	.byte	0x04, 0x11
        /*034a*/ 	.short	(.L_172 - .L_171)
	.align		4
.L_171:
        /*034c*/ 	.word	index@(_ZN7cutlass13device_kernelIN5flash11enable_sm90INS1_16FlashAttnFwdSm90INS1_25CollectiveMainloopFwdSm90ILi2EN4cute5tupleIJNS5_1CILi1EEES8_S8_EEENS6_IJNS7_ILi64EEESA_SA_EEELi512ENS_6half_tEfNS_4arch4Sm90ELb0ELb0ELb1ELb1ELb1ELb1ELb1ELb0ELb0ELb1ELb1ELb0EEENS1_21CollectiveEpilogueFwdINS6_IJSA_NS7_ILi512EEESA_EEES9_SC_SE_Li256ELb1ELb1ELb1ELb0EEENS1_36VarlenDynamicPersistentTileSchedulerILi64ELi64ELi256ELi128ELb1ELb1ELb1ELb0ELb1ELb1EEEEEEEEEvNT_6ParamsE)
        /*0350*/ 	.word	0x00000070


	//----- nvinfo : EIATTR_REGCOUNT
	.align		4
.L_172:
        /*0354*/ 	.byte	0x04, 0x2f
        /*0356*/ 	.short	(.L_174 - .L_173)
	.align		4
.L_173:
        /*0358*/ 	.word	index@(_ZN7cutlass13device_kernelIN5flash11enable_sm90INS1_16FlashAttnFwdSm90INS1_25CollectiveMainloopFwdSm90ILi2EN4cute5tupleIJNS5_1CILi1EEES8_S8_EEENS6_IJNS7_ILi64EEESA_SA_EEELi512ENS_6half_tEfNS_4arch4Sm90ELb0ELb0ELb1ELb1ELb1ELb0ELb1ELb0ELb0ELb1ELb1ELb0EEENS1_21CollectiveEpilogueFwdINS6_IJSA_NS7_ILi512EEESA_EEES9_SC_SE_Li256ELb1ELb1ELb1ELb0EEENS1_36VarlenDynamicPersistentTileSchedulerILi64ELi64ELi256ELi128ELb1ELb1ELb1ELb0ELb1ELb1EEEEEEEEEvNT_6ParamsE)
        /*035c*/ 	.word	0x000000a8


	//----- nvinfo : EIATTR_FRAME_SIZE
	.align		4
.L_174:
        /*0360*/ 	.byte	0x04, 0x11
        /*0362*/ 	.short	(.L_176 - .L_175)
	.align		4
.L_175:
        /*0364*/ 	.word	index@(_ZN7cutlass13device_kernelIN5flash11enable_sm90INS1_16FlashAttnFwdSm90INS1_25CollectiveMainloopFwdSm90ILi2EN4cute5tupleIJNS5_1CILi1EEES8_S8_EEENS6_IJNS7_ILi64EEESA_SA_EEELi512ENS_6half_tEfNS_4arch4Sm90ELb0ELb0ELb1ELb1ELb1ELb0ELb1ELb0ELb0ELb1ELb1ELb0EEENS1_21CollectiveEpilogueFwdINS6_IJSA_NS7_ILi512EEESA_EEES9_SC_SE_Li256ELb1ELb1ELb1ELb0EEENS1_36VarlenDynamicPersistentTileSchedulerILi64ELi64ELi256ELi128ELb1ELb1ELb1ELb0ELb1ELb1EEEEEEEEEvNT_6ParamsE)
        /*0368*/ 	.word	0x00000038


	//----- nvinfo : EIATTR_REGCOUNT
	.align		4
.L_176:
        /*036c*/ 	.byte	0x04, 0x2f
        /*036e*/ 	.short	(.L_178 - .L_177)
	.align		4
.L_177:
        /*0370*/ 	.word	index@(_ZN7cutlass13device_kernelIN5flash11enable_sm90INS1_16FlashAttnFwdSm90INS1_25CollectiveMainloopFwdSm90ILi2EN4cute5tupleIJNS5_1CILi1EEES8_S8_EEENS6_IJNS7_ILi64EEESA_SA_EEELi512ENS_6half_tEfNS_4arch4Sm90ELb0ELb0ELb1ELb1ELb1ELb1ELb0ELb0ELb0ELb1ELb1ELb0EEENS1_21CollectiveEpilogueFwdINS6_IJSA_NS7_ILi512EEESA_EEES9_SC_SE_Li256ELb1ELb1ELb1ELb0EEENS1_36VarlenDynamicPersistentTileSchedulerILi64ELi64ELi256ELi128ELb1ELb1ELb1ELb0ELb1ELb1EEEEEEEEEvNT_6ParamsE)
        /*0374*/ 	.word	0x000000a8


	//----- nvinfo : EIATTR_FRAME_SIZE
	.align		4
.L_178:
        /*0378*/ 	.byte	0x04, 0x11
        /*037a*/ 	.short	(.L_180 - .L_179)
	.align		4
.L_179:
        /*037c*/ 	.word	index@(_ZN7cutlass13device_kernelIN5flash11enable_sm90INS1_16FlashAttnFwdSm90INS1_25CollectiveMainloopFwdSm90ILi2EN4cute5tupleIJNS5_1CILi1EEES8_S8_EEENS6_IJNS7_ILi64EEESA_SA_EEELi512ENS_6half_tEfNS_4arch4Sm90ELb0ELb0ELb1ELb1ELb1ELb1ELb0ELb0ELb0ELb1ELb1ELb0EEENS1_21CollectiveEpilogueFwdINS6_IJSA_NS7_ILi512EEESA_EEES9_SC_SE_Li256ELb1ELb1ELb1ELb0EEENS1_36VarlenDynamicPersistentTileSchedulerILi64ELi64ELi256ELi128ELb1ELb1ELb1ELb0ELb1ELb1EEEEEEEEEvNT_6ParamsE)
        /*0380*/ 	.word	0x00000060


	//----- nvinfo : EIATTR_REGCOUNT
	.align		4
.L_180:
        /*0384*/ 	.byte	0x04, 0x2f
        /*0386*/ 	.short	(.L_182 - .L_181)
	.align		4
.L_181:
        /*0388*/ 	.word	index@(_ZN7cutlass13device_kernelIN5flash11enable_sm90INS1_16FlashAttnFwdSm90INS1_25CollectiveMainloopFwdSm90ILi2EN4cute5tupleIJNS5_1CILi1EEES8_S8_EEENS6_IJNS7_ILi64EEESA_SA_EEELi512ENS_6half_tEfNS_4arch4Sm90ELb0ELb0ELb1ELb1ELb1ELb0ELb0ELb0ELb0ELb1ELb1ELb0EEENS1_21CollectiveEpilogueFwdINS6_IJSA_NS7_ILi512EEESA_EEES9_SC_SE_Li256ELb1ELb1ELb1ELb0EEENS1_36VarlenDynamicPersistentTileSchedulerILi64ELi64ELi256ELi128ELb1ELb1ELb1ELb0ELb1ELb1EEEEEEEEEvNT_6ParamsE)
        /*038c*/ 	.word	0x000000a8


	//----- nvinfo : EIATTR_FRAME_SIZE
	.align		4
.L_182:
        /*0390*/ 	.byte	0x04, 0x11
        /*0392*/ 	.short	(.L_184 - .L_183)
	.align		4
.L_183:
        /*0394*/ 	.word	index@(_ZN7cutlass13device_kernelIN5flash11enable_sm90INS1_16FlashAttnFwdSm90INS1_25CollectiveMainloopFwdSm90ILi2EN4cute5tupleIJNS5_1CILi1EEES8_S8_EEENS6_IJNS7_ILi64EEESA_SA_EEELi512ENS_6half_tEfNS_4arch4Sm90ELb0ELb0ELb1ELb1ELb1ELb0ELb0ELb0ELb0ELb1ELb1ELb0EEENS1_21CollectiveEpilogueFwdINS6_IJSA_NS7_ILi512EEESA_EEES9_SC_SE_Li256ELb1ELb1ELb1ELb0EEENS1_36VarlenDynamicPersistentTileSchedulerILi64ELi64ELi256ELi128ELb1ELb1ELb1ELb0ELb1ELb1EEEEEEEEEvNT_6ParamsE)
        /*0398*/ 	.word	0x00000040


	//----- nvinfo : EIATTR_REGCOUNT
	.align		4
.L_184:
        /*039c*/ 	.byte	0x04, 0x2f
        /*039e*/ 	.short	(.L_186 - .L_185)
	.align		4
.L_185:
        /*03a0*/ 	.word	index@(_ZN7cutlass13device_kernelIN5flash11enable_sm90INS1_16FlashAttnFwdSm90INS1_25CollectiveMainloopFwdSm90ILi2EN4cute5tupleIJNS5_1CILi1EEES8_S8_EEENS6_IJNS7_ILi64EEESA_SA_EEELi512ENS_6half_tEfNS_4arch4Sm90ELb0ELb0ELb1ELb0ELb1ELb0ELb1ELb0ELb0ELb1ELb1ELb0EEENS1_21CollectiveEpilogueFwdINS6_IJSA_NS7_ILi512EEESA_EEES9_SC_SE_Li256ELb0ELb1ELb1ELb0EEENS1_19SingleTileSchedulerILb0ELb1ELb1ELi64EEEEEEEEEvNT_6ParamsE)
        /*03a4*/ 	.word	0x000000a8


	//----- nvinfo : EIATTR_FRAME_SIZE
	.align		4
.L_186:
        /*03a8*/ 	.byte	0x04, 0x11
        /*03aa*/ 	.short	(.L_188 - .L_187)
	.align		4
.L_187:
        /*03ac*/ 	.word	index@(_ZN7cutlass13device_kernelIN5flash11enable_sm90INS1_16FlashAttnFwdSm90INS1_25CollectiveMainloopFwdSm90ILi2EN4cute5tupleIJNS5_1CILi1EEES8_S8_EEENS6_IJNS7_ILi64EEESA_SA_EEELi512ENS_6half_tEfNS_4arch4Sm90ELb0ELb0ELb1ELb0ELb1ELb0ELb1ELb0ELb0ELb1ELb1ELb0EEENS1_21CollectiveEpilogueFwdINS6_IJSA_NS7_ILi512EEESA_EEES9_SC_SE_Li256ELb0ELb1ELb1ELb0EEENS1_19SingleTileSchedulerILb0ELb1ELb1ELi64EEEEEEEEEvNT_6ParamsE)
        /*03b0*/ 	.word	0x00000008


	//----- nvinfo : EIATTR_REGCOUNT
	.align		4
.L_188:
        /*03b4*/ 	.byte	0x04, 0x2f
        /*03b6*/ 	.short	(.L_190 - .L_189)
	.align		4
.L_189:
        /*03b8*/ 	.word	index@(_ZN7cutlass13device_kernelIN5flash11enable_sm90INS1_16FlashAttnFwdSm90INS1_25CollectiveMainloopFwdSm90ILi2EN4cute5tupleIJNS5_1CILi1EEES8_S8_EEENS6_IJNS7_ILi64EEESA_SA_EEELi512ENS_6half_tEfNS_4arch4Sm90ELb0ELb0ELb1ELb0ELb1ELb0ELb0ELb0ELb0ELb1ELb1ELb0EEENS1_21CollectiveEpilogueFwdINS6_IJSA_NS7_ILi512EEESA_EEES9_SC_SE_Li256ELb0ELb1ELb1ELb0EEENS1_19SingleTileSchedulerILb0ELb1ELb1ELi64EEEEEEEEEvNT_6ParamsE)
        /*03bc*/ 	.word	0x000000a8


	//----- nvinfo : EIATTR_FRAME_SIZE
	.align		4
.L_190:
        /*03c0*/ 	.byte	0x04, 0x11
        /*03c2*/ 	.short	(.L_192 - .L_191)
	.align		4
.L_191:
        /*03c4*/ 	.word	index@(_ZN7cutlass13device_kernelIN5flash11enable_sm90INS1_16FlashAttnFwdSm90INS1_25CollectiveMainloopFwdSm90ILi2EN4cute5tupleIJNS5_1CILi1EEES8_S8_EEENS6_IJNS7_ILi64EEESA_SA_EEELi512ENS_6half_tEfNS_4arch4Sm90ELb0ELb0ELb1ELb0ELb1ELb0ELb0ELb0ELb0ELb1ELb1ELb0EEENS1_21CollectiveEpilogueFwdINS6_IJSA_NS7_ILi512EEESA_EEES9_SC_SE_Li256ELb0ELb1ELb1ELb0EEENS1_19SingleTileSchedulerILb0ELb1ELb1ELi64EEEEEEEEEvNT_6ParamsE)
        /*03c8*/ 	.word	0x00000000


	//----- nvinfo : EIATTR_REGCOUNT
	.align		4
.L_192:
        /*03cc*/ 	.byte	0x04, 0x2f
        /*03ce*/ 	.short	(.L_194 - .L_193)
	.align		4
.L_193:
        /*03d0*/ 	.word	index@(_ZN7cutlass13device_kernelIN5flash11enable_sm90INS1_16FlashAttnFwdSm90INS1_25CollectiveMainloopFwdSm90ILi2EN4cute5tupleIJNS5_1CILi1EEES8_S8_EEENS6_IJNS7_ILi128EEENS7_ILi96EEENS7_ILi192EEEEEELi128ENS_6half_tEfNS_4arch4Sm90ELb1ELb0ELb1ELb1ELb1ELb1ELb0ELb1ELb1ELb1ELb1ELb0EEENS1_21CollectiveEpilogueFwdINS6_IJSA_SA_SB_EEES9_SE_SG_Li256ELb1ELb1ELb1ELb0EEENS1_36VarlenDynamicPersistentTileSchedulerILi128ELi96ELi256ELi128ELb1ELb1ELb1ELb1ELb1ELb1EEEEEEEEEvNT_6ParamsE)
        /*03d4*/ 	.word	0x000000a8


	//----- nvinfo : EIATTR_FRAME_SIZE
	.align		4
.L_194:
        /*03d8*/ 	.byte	0x04, 0x11
        /*03da*/ 	.short	(.L_196 - .L_195)
	.align		4
.L_195:
        /*03dc*/ 	.word	index@(_ZN7cutlass13device_kernelIN5flash11enable_sm90INS1_16FlashAttnFwdSm90INS1_25CollectiveMainloopFwdSm90ILi2EN4cute5tupleIJNS5_1CILi1EEES8_S8_EEENS6_IJNS7_ILi128EEENS7_ILi96EEENS7_ILi192EEEEEELi128ENS_6half_tEfNS_4arch4Sm90ELb1ELb0ELb1ELb1ELb1ELb1ELb0ELb1ELb1ELb1ELb1ELb0EEENS1_21CollectiveEpilogueFwdINS6_IJSA_SA_SB_EEES9_SE_SG_Li256ELb1ELb1ELb1ELb0EEENS1_36VarlenDynamicPersistentTileSchedulerILi128ELi96ELi256ELi128ELb1ELb1ELb1ELb1ELb1ELb1EEEEEEEEEvNT_6ParamsE)
        /*03e0*/ 	.word	0x00000070


	//----- nvinfo : EIATTR_REGCOUNT
	.align		4
.L_196:
        /*03e4*/ 	.byte	0x04, 0x2f
        /*03e6*/ 	.short	(.L_198 - .L_197)
	.align		4
.L_197:
        /*03e8*/ 	.word	index@(_ZN7cutlass13device_kernelIN5flash11enable_sm90INS1_16FlashAttnFwdSm90INS1_25CollectiveMainloopFwdSm90ILi2EN4cute5tupleIJNS5_1CILi1EEES8_S8_EEENS6_IJNS7_ILi128EEENS7_ILi96EEENS7_ILi192EEEEEELi128ENS_6half_tEfNS_4arch4Sm90ELb1ELb0ELb1ELb1ELb1ELb0ELb0ELb1ELb1ELb1ELb1ELb0EEENS1_21CollectiveEpilogueFwdINS6_IJSA_SA_SB_EEES9_SE_SG_Li256ELb1ELb1ELb1ELb0EEENS1_36VarlenDynamicPersistentTileSchedulerILi128ELi96ELi256ELi128ELb1ELb1ELb1ELb1ELb1ELb1EEEEEEEEEvNT_6ParamsE)
        /*03ec*/ 	.word	0x000000a8


	//----- nvinfo : EIATTR_FRAME_SIZE
	.align		4
.L_198:
        /*03f0*/ 	.byte	0x04, 0x11
        /*03f2*/ 	.short	(.L_200 - .L_199)
	.align		4
.L_199:
        /*03f4*/ 	.word	index@(_ZN7cutlass13device_kernelIN5flash11enable_sm90INS1_16FlashAttnFwdSm90INS1_25CollectiveMainloopFwdSm90ILi2EN4cute5tupleIJNS5_1CILi1EEES8_S8_EEENS6_IJNS7_ILi128EEENS7_ILi96EEENS7_ILi192EEEEEELi128ENS_6half_tEfNS_4arch4Sm90ELb1ELb0ELb1ELb1ELb1ELb0ELb0ELb1ELb1ELb1ELb1ELb0EEENS1_21CollectiveEpilogueFwdINS6_IJSA_SA_SB_EEES9_SE_SG_Li256ELb1ELb1ELb1ELb0EEENS1_36VarlenDynamicPersistentTileSchedulerILi128ELi96ELi256ELi128ELb1ELb1ELb1ELb1ELb1ELb1EEEEEEEEEvNT_6ParamsE)
        /*03f8*/ 	.word	0x00000020


	//----- nvinfo : EIATTR_REGCOUNT
	.align		4
.L_200:
        /*03fc*/ 	.byte	0x04, 0x2f
        /*03fe*/ 	.short	(.L_202 - .L_201)
	.align		4
.L_201:
        /*0400*/ 	.word	index@(_ZN7cutlass13device_kernelIN5flash11enable_sm90INS1_16FlashAttnFwdSm90INS1_25CollectiveMainloopFwdSm90ILi2EN4cute5tupleIJNS5_1CILi1EEES8_S8_EEENS6_IJNS7_ILi128EEENS7_ILi96EEENS7_ILi192EEEEEELi128ENS_6half_tEfNS_4arch4Sm90ELb1ELb0ELb1ELb0ELb1ELb0ELb0ELb1ELb1ELb1ELb1ELb0EEENS1_21CollectiveEpilogueFwdINS6_IJSA_SA_SB_EEES9_SE_SG_Li256ELb0ELb1ELb1ELb0EEENS1_19SingleTileSchedulerILb0ELb1ELb1ELi128EEEEEEEEEvNT_6ParamsE)
        /*0404*/ 	.word	0x000000a8


	//----- nvinfo : EIATTR_FRAME_SIZE
	.align		4
.L_202:
        /*0408*/ 	.byte	0x04, 0x11
        /*040a*/ 	.short	(.L_204 - .L_203)
	.align		4
.L_203:
        /*040c*/ 	.word	index@(_ZN7cutlass13device_kernelIN5flash11enable_sm90INS1_16FlashAttnFwdSm90INS1_25CollectiveMainloopFwdSm90ILi2EN4cute5tupleIJNS5_1CILi1EEES8_S8_EEENS6_IJNS7_ILi128EEENS7_ILi96EEENS7_ILi192EEEEEELi128ENS_6half_tEfNS_4arch4Sm90ELb1ELb0ELb1ELb0ELb1ELb0ELb0ELb1ELb1ELb1ELb1ELb0EEENS1_21CollectiveEpilogueFwdINS6_IJSA_SA_SB_EEES9_SE_SG_Li256ELb0ELb1ELb1ELb0EEENS1_19SingleTileSchedulerILb0ELb1ELb1ELi128EEEEEEEEEvNT_6ParamsE)
        /*0410*/ 	.word	0x00000000


	//----- nvinfo : EIATTR_REGCOUNT
	.align		4
.L_204:
        /*0414*/ 	.byte	0x04, 0x2f
        /*0416*/ 	.short	(.L_206 - .L_205)
	.align		4
.L_205:
        /*0418*/ 	.word	index@(_ZN7cutlass13device_kernelIN5flash11enable_sm90INS1_16FlashAttnFwdSm90INS1_25CollectiveMainloopFwdSm90ILi2EN4cute5tupleIJNS5_1CILi1EEES8_S8_EEENS6_IJNS7_ILi128EEENS7_ILi96EEENS7_ILi192EEEEEELi128ENS_6half_tEfNS_4arch4Sm90ELb0ELb1ELb1ELb1ELb1ELb1ELb0ELb1ELb1ELb1ELb1ELb0EEENS1_21CollectiveEpilogueFwdINS6_IJSA_SA_SB_EEES9_SE_SG_Li256ELb1ELb1ELb1ELb0EEENS1_36VarlenDynamicPersistentTileSchedulerILi128ELi96ELi256ELi128ELb1ELb1ELb1ELb1ELb0ELb1EEEEEEEEEvNT_6ParamsE)
        /*041c*/ 	.word	0x000000a8


	//----- nvinfo : EIATTR_FRAME_SIZE
	.align		4
.L_206:
        /*0420*/ 	.byte	0x04, 0x11
        /*0422*/ 	.short	(.L_208 - .L_207)
	.align		4
.L_207:
        /*0424*/ 	.word	index@(_ZN7cutlass13device_kernelIN5flash11enable_sm90INS1_16FlashAttnFwdSm90INS1_25CollectiveMainloopFwdSm90ILi2EN4cute5tupleIJNS5_1CILi1EEES8_S8_EEENS6_IJNS7_ILi128EEENS7_ILi96EEENS7_ILi192EEEEEELi128ENS_6half_tEfNS_4arch4Sm90ELb0ELb1ELb1ELb1ELb1ELb1ELb0ELb1ELb1ELb1ELb1ELb0EEENS1_21CollectiveEpilogueFwdINS6_IJSA_SA_SB_EEES9_SE_SG_Li256ELb1ELb1ELb1ELb0EEENS1_36VarlenDynamicPersistentTileSchedulerILi128ELi96ELi256ELi128ELb1ELb1ELb1ELb1ELb0ELb1EEEEEEEEEvNT_6ParamsE)
        /*0428*/ 	.word	0x00000060


	//----- nvinfo : EIATTR_REGCOUNT
	.align		4
.L_208:
        /*042c*/ 	.byte	0x04, 0x2f
        /*042e*/ 	.short	(.L_210 - .L_209)
	.align		4
.L_209:
        /*0430*/ 	.word	index@(_ZN7cutlass13device_kernelIN5flash11enable_sm90INS1_16FlashAttnFwdSm90INS1_25CollectiveMainloopFwdSm90ILi2EN4cute5tupleIJNS5_1CILi1EEES8_S8_EEENS6_IJNS7_ILi128EEENS7_ILi96EEENS7_ILi192EEEEEELi128ENS_6half_tEfNS_4arch4Sm90ELb0ELb1ELb1ELb1ELb1ELb0ELb0ELb1ELb1ELb1ELb1ELb0EEENS1_21CollectiveEpilogueFwdINS6_IJSA_SA_SB_EEES9_SE_SG_Li256ELb1ELb1ELb1ELb0EEENS1_36VarlenDynamicPersistentTileSchedulerILi128ELi96ELi256ELi128ELb1ELb1ELb1ELb1ELb0ELb1EEEEEEEEEvNT_6ParamsE)
        /*0434*/ 	.word	0x000000a8


	//----- nvinfo : EIATTR_FRAME_SIZE
	.align		4
.L_210:
        /*0438*/ 	.byte	0x04, 0x11
        /*043a*/ 	.short	(.L_212 - .L_211)
	.align		4
.L_211:
        /*043c*/ 	.word	index@(_ZN7cutlass13device_kernelIN5flash11enable_sm90INS1_16FlashAttnFwdSm90INS1_25CollectiveMainloopFwdSm90ILi2EN4cute5tupleIJNS5_1CILi1EEES8_S8_EEENS6_IJNS7_ILi128EEENS7_ILi96EEENS7_ILi192EEEEEELi128ENS_6half_tEfNS_4arch4Sm90ELb0ELb1ELb1ELb1ELb1ELb0ELb0ELb1ELb1ELb1ELb1ELb0EEENS1_21CollectiveEpilogueFwdINS6_IJSA_SA_SB_EEES9_SE_SG_Li256ELb1ELb1ELb1ELb0EEENS1_36VarlenDynamicPersistentTileSchedulerILi128ELi96ELi256ELi128ELb1ELb1ELb1ELb1ELb0ELb1EEEEEEEEEvNT_6ParamsE)
        /*0440*/ 	.word	0x00000018


	//----- nvinfo : EIATTR_REGCOUNT
	.align		4
.L_212:
        /*0444*/ 	.byte	0x04, 0x2f
        /*0446*/ 	.short	(.L_214 - .L_213)
	.align		4
.L_213:
        /*0448*/ 	.word	index@(_ZN7cutlass13device_kernelIN5flash11enable_sm90INS1_16FlashAttnFwdSm90INS1_25CollectiveMainloopFwdSm90ILi2EN4cute5tupleIJNS5_1CILi1EEES8_S8_EEENS6_IJNS7_ILi128EEENS7_ILi96EEENS7_ILi192EEEEEELi128ENS_6half_tEfNS_4arch4Sm90ELb0ELb1ELb1ELb0ELb1ELb0ELb0ELb1ELb1ELb1ELb1ELb0EEENS1_21CollectiveEpilogueFwdINS6_IJSA_SA_SB_EEES9_SE_SG_Li256ELb0ELb1ELb1ELb0EEENS1_19SingleTileSchedulerILb0ELb1ELb1ELi128EEEEEEEEEvNT_6ParamsE)
        /*044c*/ 	.word	0x000000a8


	//----- nvinfo : EIATTR_FRAME_SIZE
	.align		4
.L_214:
        /*0450*/ 	.byte	0x04, 0x11
        /*0452*/ 	.short	(.L_216 - .L_215)
	.align		4
.L_215:
        /*0454*/ 	.word	index@(_ZN7cutlass13device_kernelIN5flash11enable_sm90INS1_16FlashAttnFwdSm90INS1_25CollectiveMainloopFwdSm90ILi2EN4cute5tupleIJNS5_1CILi1EEES8_S8_EEENS6_IJNS7_ILi128EEENS7_ILi96EEENS7_ILi192EEEEEELi128ENS_6half_tEfNS_4arch4Sm90ELb0ELb1ELb1ELb0ELb1ELb0ELb0ELb1ELb1ELb1ELb1ELb0EEENS1_21CollectiveEpilogueFwdINS6_IJSA_SA_SB_EEES9_SE_SG_Li256ELb0ELb1ELb1ELb0EEENS1_19SingleTileSchedulerILb0ELb1ELb1ELi128EEEEEEEEEvNT_6ParamsE)
        /*0458*/ 	.word	0x00000008


	//----- nvinfo : EIATTR_REGCOUNT
	.align		4
.L_216:
        /*045c*/ 	.byte	0x04, 0x2f
        /*045e*/ 	.short	(.L_218 - .L_217)
	.align		4
.L_217:
        /*0460*/ 	.word	index@(_ZN7cutlass13device_kernelIN5flash11enable_sm90INS1_16FlashAttnFwdSm90INS1_25CollectiveMainloopFwdSm90ILi2EN4cute5tupleIJNS5_1CILi1EEES8_S8_EEENS6_IJNS7_ILi128EEENS7_ILi96EEENS7_ILi192EEEEEELi128ENS_6half_tEfNS_4arch4Sm90ELb0ELb0ELb1ELb1ELb1ELb1ELb0ELb1ELb1ELb1ELb1ELb0EEENS1_21CollectiveEpilogueFwdINS6_IJSA_SA_SB_EEES9_SE_SG_Li256ELb1ELb1ELb1ELb0EEENS1_36VarlenDynamicPersistentTileSchedulerILi128ELi96ELi256ELi128ELb1ELb1ELb1ELb0ELb1ELb1EEEEEEEEEvNT_6ParamsE)
        /*0464*/ 	.word	0x000000a8


	//----- nvinfo : EIATTR_FRAME_SIZE
	.align		4
.L_218:
        /*0468*/ 	.byte	0x04, 0x11
        /*046a*/ 	.short	(.L_220 - .L_219)
	.align		4
.L_219:
        /*046c*/ 	.word	index@(_ZN7cutlass13device_kernelIN5flash11enable_sm90INS1_16FlashAttnFwdSm90INS1_25CollectiveMainloopFwdSm90ILi2EN4cute5tupleIJNS5_1CILi1EEES8_S8_EEENS6_IJNS7_ILi128EEENS7_ILi96EEENS7_ILi192EEEEEELi128ENS_6half_tEfNS_4arch4Sm90ELb0ELb0ELb1ELb1ELb1ELb1ELb0ELb1ELb1ELb1ELb1ELb0EEENS1_21CollectiveEpilogueFwdINS6_IJSA_SA_SB_EEES9_SE_SG_Li256ELb1ELb1ELb1ELb0EEENS1_36VarlenDynamicPersistentTileSchedulerILi128ELi96ELi256ELi128ELb1ELb1ELb1ELb0ELb1ELb1EEEEEEEEEvNT_6ParamsE)
        /*0470*/ 	.word	0x00000090


	//----- nvinfo : EIATTR_REGCOUNT
	.align		4
.L_220:
        /*0474*/ 	.byte	0x04, 0x2f
        /*0476*/ 	.short	(.L_222 - .L_221)
	.align		4
.L_221:
        /*0478*/ 	.word	index@(_ZN7cutlass13device_kernelIN5flash11enable_sm90INS1_16FlashAttnFwdSm90INS1_25CollectiveMainloopFwdSm90ILi2EN4cute5tupleIJNS5_1CILi1EEES8_S8_EEENS6_IJNS7_ILi128EEENS7_ILi96EEENS7_ILi192EEEEEELi128ENS_6half_tEfNS_4arch4Sm90ELb0ELb0ELb1ELb1ELb1ELb0ELb0ELb1ELb1ELb1ELb1ELb0EEENS1_21CollectiveEpilogueFwdINS6_IJSA_SA_SB_EEES9_SE_SG_Li256ELb1ELb1ELb1ELb0EEENS1_36VarlenDynamicPersistentTileSchedulerILi128ELi96ELi256ELi128ELb1ELb1ELb1ELb0ELb1ELb1EEEEEEEEEvNT_6ParamsE)
        /*047c*/ 	.word	0x000000a8


	//----- nvinfo : EIATTR_FRAME_SIZE
	.align		4
.L_222:
        /*0480*/ 	.byte	0x04, 0x11
        /*0482*/ 	.short	(.L_224 - .L_223)
	.align		4
.L_223:
        /*0484*/ 	.word	index@(_ZN7cutlass13device_kernelIN5flash11enable_sm90INS1_16FlashAttnFwdSm90INS1_25CollectiveMainloopFwdSm90ILi2EN4cute5tupleIJNS5_1CILi1EEES8_S8_EEENS6_IJNS7_ILi128EEENS7_ILi96EEENS7_ILi192EEEEEELi128ENS_6half_tEfNS_4arch4Sm90ELb0ELb0ELb1ELb1ELb1ELb0ELb0ELb1ELb1ELb1ELb1ELb0EEENS1_21CollectiveEpilogueFwdINS6_IJSA_SA_SB_EEES9_SE_SG_Li256ELb1ELb1ELb1ELb0EEENS1_36VarlenDynamicPersistentTileSchedulerILi128ELi96ELi256ELi128ELb1ELb1ELb1ELb0ELb1ELb1EEEEEEEEEvNT_6ParamsE)
        /*0488*/ 	.word	0x00000020


	//----- nvinfo : EIATTR_REGCOUNT
	.align		4
.L_224:
        /*048c*/ 	.byte	0x04, 0x2f
        /*048e*/ 	.short	(.L_226 - .L_225)
	.align		4
.L_225:
        /*0490*/ 	.word	index@(_ZN7cutlass13device_kernelIN5flash11enable_sm90INS1_16FlashAttnFwdSm90INS1_25CollectiveMainloopFwdSm90ILi2EN4cute5tupleIJNS5_1CILi1EEES8_S8_EEENS6_IJNS7_ILi128EEENS7_ILi96EEENS7_ILi192EEEEEELi128ENS_6half_tEfNS_4arch4Sm90ELb0ELb0ELb1ELb0ELb1ELb0ELb0ELb1ELb1ELb1ELb1ELb0EEENS1_21CollectiveEpilogueFwdINS6_IJSA_SA_SB_EEES9_SE_SG_Li256ELb0ELb1ELb1ELb0EEENS1_19SingleTileSchedulerILb0ELb1ELb1ELi128EEEEEEEEEvNT_6ParamsE)
        /*0494*/ 	.word	0x000000a8


	//----- nvinfo : EIATTR_FRAME_SIZE
	.align		4
.L_226:
        /*0498*/ 	.byte	0x04, 0x11
        /*049a*/ 	.short	(.L_228 - .L_227)
	.align		4
.L_227:
        /*049c*/ 	.word	index@(_ZN7cutlass13device_kernelIN5flash11enable_sm90INS1_16FlashAttnFwdSm90INS1_25CollectiveMainloopFwdSm90ILi2EN4cute5tupleIJNS5_1CILi1EEES8_S8_EEENS6_IJNS7_ILi128EEENS7_ILi96EEENS7_ILi192EEEEEELi128ENS_6half_tEfNS_4arch4Sm90ELb0ELb0ELb1ELb0ELb1ELb0ELb0ELb1ELb1ELb1ELb1ELb0EEENS1_21CollectiveEpilogueFwdINS6_IJSA_SA_SB_EEES9_SE_SG_Li256ELb0ELb1ELb1ELb0EEENS1_19SingleTileSchedulerILb0ELb1ELb1ELi128EEEEEEEEEvNT_6ParamsE)
        /*04a0*/ 	.word	0x00000000


	//----- nvinfo : EIATTR_MIN_STACK_SIZE
	.align		4
.L_228:
        /*04a4*/ 	.byte	0x04, 0x12
        /*04a6*/ 	.short	(.L_230 - .L_229)
	.align		4
.L_229:
        /*04a8*/ 	.word	index@(_ZN7cutlass13device_kernelIN5flash11enable_sm90INS1_16FlashAttnFwdSm90INS1_25CollectiveMainloopFwdSm90ILi2EN4cute5tupleIJNS5_1CILi1EEES8_S8_EEENS6_IJNS7_ILi128EEENS7_ILi96EEENS7_ILi192EEEEEELi128ENS_6half_tEfNS_4arch4Sm90ELb0ELb0ELb1ELb0ELb1ELb0ELb0ELb1ELb1ELb1ELb1ELb0EEENS1_21CollectiveEpilogueFwdINS6_IJSA_SA_SB_EEES9_SE_SG_Li256ELb0ELb1ELb1ELb0EEENS1_19SingleTileSchedulerILb0ELb1ELb1ELi128EEEEEEEEEvNT_6ParamsE)
        /*04ac*/ 	.word	0x00000000


	//----- nvinfo : EIATTR_MIN_STACK_SIZE
	.align		4
.L_230:
        /*04b0*/ 	.byte	0x04, 0x12
        /*04b2*/ 	.short	(.L_232 - .L_231)
	.align		4
.L_231:
        /*04b4*/ 	.word	index@(_ZN7cutlass13device_kernelIN5flash11enable_sm90INS1_16FlashAttnFwdSm90INS1_25CollectiveMainloopFwdSm90ILi2EN4cute5tupleIJNS5_1CILi1EEES8_S8_EEENS6_IJNS7_ILi128EEENS7_ILi96EEENS7_ILi192EEEEEELi128ENS_6half_tEfNS_4arch4Sm90ELb0ELb0ELb1ELb1ELb1ELb0ELb0ELb1ELb1ELb1ELb1ELb0EEENS1_21CollectiveEpilogueFwdINS6_IJSA_SA_SB_EEES9_SE_SG_Li256ELb1ELb1ELb1ELb0EEENS1_36VarlenDynamicPersistentTileSchedulerILi128ELi96ELi256ELi128ELb1ELb1ELb1ELb0ELb1ELb1EEEEEEEEEvNT_6ParamsE)
        /*04b8*/ 	.word	0x00000020


	//----- nvinfo : EIATTR_MIN_STACK_SIZE
	.align		4
.L_232:
        /*04bc*/ 	.byte	0x04, 0x12
        /*04be*/ 	.short	(.L_234 - .L_233)
	.align		4
.L_233:
        /*04c0*/ 	.word	index@(_ZN7cutlass13device_kernelIN5flash11enable_sm90INS1_16FlashAttnFwdSm90INS1_25CollectiveMainloopFwdSm90ILi2EN4cute5tupleIJNS5_1CILi1EEES8_S8_EEENS6_IJNS7_ILi128EEENS7_ILi96EEENS7_ILi192EEEEEELi128ENS_6half_tEfNS_4arch4Sm90ELb0ELb0ELb1ELb1ELb1ELb1ELb0ELb1ELb1ELb1ELb1ELb0EEENS1_21CollectiveEpilogueFwdINS6_IJSA_SA_SB_EEES9_SE_SG_Li256ELb1ELb1ELb1ELb0EEENS1_36VarlenDynamicPersistentTileSchedulerILi128ELi96ELi256ELi128ELb1ELb1ELb1ELb0ELb1ELb1EEEEEEEEEvNT_6ParamsE)
        /*04c4*/ 	.word	0x00000090


	//----- nvinfo : EIATTR_MIN_STACK_SIZE
	.align		4
.L_234:
        /*04c8*/ 	.byte	0x04, 0x12
        /*04ca*/ 	.short	(.L_236 - .L_235)
	.align		4
.L_235:
        /*04cc*/ 	.word	index@(_ZN7cutlass13device_kernelIN5flash11enable_sm90INS1_16FlashAttnFwdSm90INS1_25CollectiveMainloopFwdSm90ILi2EN4cute5tupleIJNS5_1CILi1EEES8_S8_EEENS6_IJNS7_ILi128EEENS7_ILi96EEENS7_ILi192EEEEEELi128ENS_6half_tEfNS_4arch4Sm90ELb0ELb1ELb1ELb0ELb1ELb0ELb0ELb1ELb1ELb1ELb1ELb0EEENS1_21CollectiveEpilogueFwdINS6_IJSA_SA_SB_EEES9_SE_SG_Li256ELb0ELb1ELb1ELb0EEENS1_19SingleTileSchedulerILb0ELb1ELb1ELi128EEEEEEEEEvNT_6ParamsE)
        /*04d0*/ 	.word	0x00000008


	//----- nvinfo : EIATTR_MIN_STACK_SIZE
	.align		4
.L_236:
        /*04d4*/ 	.byte	0x04, 0x12
        /*04d6*/ 	.short	(.L_238 - .L_237)
	.align		4
.L_237:
        /*04d8*/ 	.word	index@(_ZN7cutlass13device_kernelIN5flash11enable_sm90INS1_16FlashAttnFwdSm90INS1_25CollectiveMainloopFwdSm90ILi2EN4cute5tupleIJNS5_1CILi1EEES8_S8_EEENS6_IJNS7_ILi128EEENS7_ILi96EEENS7_ILi192EEEEEELi128ENS_6half_tEfNS_4arch4Sm90ELb0ELb1ELb1ELb1ELb1ELb0ELb0ELb1ELb1ELb1ELb1ELb0EEENS1_21CollectiveEpilogueFwdINS6_IJSA_SA_SB_EEES9_SE_SG_Li256ELb1ELb1ELb1ELb0EEENS1_36VarlenDynamicPersistentTileSchedulerILi128ELi96ELi256ELi128ELb1ELb1ELb1ELb1ELb0ELb1EEEEEEEEEvNT_6ParamsE)
        /*04dc*/ 	.word	0x00000018


	//----- nvinfo : EIATTR_MIN_STACK_SIZE
	.align		4
.L_238:
        /*04e0*/ 	.byte	0x04, 0x12
        /*04e2*/ 	.short	(.L_240 - .L_239)
	.align		4
.L_239:
        /*04e4*/ 	.word	index@(_ZN7cutlass13device_kernelIN5flash11enable_sm90INS1_16FlashAttnFwdSm90INS1_25CollectiveMainloopFwdSm90ILi2EN4cute5tupleIJNS5_1CILi1EEES8_S8_EEENS6_IJNS7_ILi128EEENS7_ILi96EEENS7_ILi192EEEEEELi128ENS_6half_tEfNS_4arch4Sm90ELb0ELb1ELb1ELb1ELb1ELb1ELb0ELb1ELb1ELb1ELb1ELb0EEENS1_21CollectiveEpilogueFwdINS6_IJSA_SA_SB_EEES9_SE_SG_Li256ELb1ELb1ELb1ELb0EEENS1_36VarlenDynamicPersistentTileSchedulerILi128ELi96ELi256ELi128ELb1ELb1ELb1ELb1ELb0ELb1EEEEEEEEEvNT_6ParamsE)
        /*04e8*/ 	.word	0x00000060


	//----- nvinfo : EIATTR_MIN_STACK_SIZE
	.align		4
.L_240:
        /*04ec*/ 	.byte	0x04, 0x12
        /*04ee*/ 	.short	(.L_242 - .L_241)
	.align		4
.L_241:
        /*04f0*/ 	.word	index@(_ZN7cutlass13device_kernelIN5flash11enable_sm90INS1_16FlashAttnFwdSm90INS1_25CollectiveMainloopFwdSm90ILi2EN4cute5tupleIJNS5_1CILi1EEES8_S8_EEENS6_IJNS7_ILi128EEENS7_ILi96EEENS7_ILi192EEEEEELi128ENS_6half_tEfNS_4arch4Sm90ELb1ELb0ELb1ELb0ELb1ELb0ELb0ELb1ELb1ELb1ELb1ELb0EEENS1_21CollectiveEpilogueFwdINS6_IJSA_SA_SB_EEES9_SE_SG_Li256ELb0ELb1ELb1ELb0EEENS1_19SingleTileSchedulerILb0ELb1ELb1ELi128EEEEEEEEEvNT_6ParamsE)
        /*04f4*/ 	.word	0x00000000


	//----- nvinfo : EIATTR_MIN_STACK_SIZE
	.align		4
.L_242:
        /*04f8*/ 	.byte	0x04, 0x12
        /*04fa*/ 	.short	(.L_244 - .L_243)
	.align		4
.L_243:
        /*04fc*/ 	.word	index@(_ZN7cutlass13device_kernelIN5flash11enable_sm90INS1_16FlashAttnFwdSm90INS1_25CollectiveMainloopFwdSm90ILi2EN4cute5tupleIJNS5_1CILi1EEES8_S8_EEENS6_IJNS7_ILi128EEENS7_ILi96EEENS7_ILi192EEEEEELi128ENS_6half_tEfNS_4arch4Sm90ELb1ELb0ELb1ELb1ELb1ELb0ELb0ELb1ELb1ELb1ELb1ELb0EEENS1_21CollectiveEpilogueFwdINS6_IJSA_SA_SB_EEES9_SE_SG_Li256ELb1ELb1ELb1ELb0EEENS1_36VarlenDynamicPersistentTileSchedulerILi128ELi96ELi256ELi128ELb1ELb1ELb1ELb1ELb1ELb1EEEEEEEEEvNT_6ParamsE)
        /*0500*/ 	.word	0x00000020


	//----- nvinfo : EIATTR_MIN_STACK_SIZE
	.align		4
.L_244:
        /*0504*/ 	.byte	0x04, 0x12
        /*0506*/ 	.short	(.L_246 - .L_245)
	.align		4
.L_245:
        /*0508*/ 	.word	index@(_ZN7cutlass13device_kernelIN5flash11enable_sm90INS1_16FlashAttnFwdSm90INS1_25CollectiveMainloopFwdSm90ILi2EN4cute5tupleIJNS5_1CILi1EEES8_S8_EEENS6_IJNS7_ILi128EEENS7_ILi96EEENS7_ILi192EEEEEELi128ENS_6half_tEfNS_4arch4Sm90ELb1ELb0ELb1ELb1ELb1ELb1ELb0ELb1ELb1ELb1ELb1ELb0EEENS1_21CollectiveEpilogueFwdINS6_IJSA_SA_SB_EEES9_SE_SG_Li256ELb1ELb1ELb1ELb0EEENS1_36VarlenDynamicPersistentTileSchedulerILi128ELi96ELi256ELi128ELb1ELb1ELb1ELb1ELb1ELb1EEEEEEEEEvNT_6ParamsE)
        /*050c*/ 	.word	0x00000070


	//----- nvinfo : EIATTR_MIN_STACK_SIZE
	.align		4
.L_246:
        /*0510*/ 	.byte	0x04, 0x12
        /*0512*/ 	.short	(.L_248 - .L_247)
	.align		4
.L_247:
        /*0514*/ 	.word	index@(_ZN7cutlass13device_kernelIN5flash11enable_sm90INS1_16FlashAttnFwdSm90INS1_25CollectiveMainloopFwdSm90ILi2EN4cute5tupleIJNS5_1CILi1EEES8_S8_EEENS6_IJNS7_ILi64EEESA_SA_EEELi512ENS_6half_tEfNS_4arch4Sm90ELb0ELb0ELb1ELb0ELb1ELb0ELb0ELb0ELb0ELb1ELb1ELb0EEENS1_21CollectiveEpilogueFwdINS6_IJSA_NS7_ILi512EEESA_EEES9_SC_SE_Li256ELb0ELb1ELb1ELb0EEENS1_19SingleTileSchedulerILb0ELb1ELb1ELi64EEEEEEEEEvNT_6ParamsE)
        /*0518*/ 	.word	0x00000000


	//----- nvinfo : EIATTR_MIN_STACK_SIZE
	.align		4
.L_248:
        /*051c*/ 	.byte	0x04, 0x12
        /*051e*/ 	.short	(.L_250 - .L_249)
	.align		4
.L_249:
        /*0520*/ 	.word	index@(_ZN7cutlass13device_kernelIN5flash11enable_sm90INS1_16FlashAttnFwdSm90INS1_25CollectiveMainloopFwdSm90ILi2EN4cute5tupleIJNS5_1CILi1EEES8_S8_EEENS6_IJNS7_ILi64EEESA_SA_EEELi512ENS_6half_tEfNS_4arch4Sm90ELb0ELb0ELb1ELb0ELb1ELb0ELb1ELb0ELb0ELb1ELb1ELb0EEENS1_21CollectiveEpilogueFwdINS6_IJSA_NS7_ILi512EEESA_EEES9_SC_SE_Li256ELb0ELb1ELb1ELb0EEENS1_19SingleTileSchedulerILb0ELb1ELb1ELi64EEEEEEEEEvNT_6ParamsE)
        /*0524*/ 	.word	0x00000008


	//----- nvinfo : EIATTR_MIN_STACK_SIZE
	.align		4
.L_250:
        /*0528*/ 	.byte	0x04, 0x12
        /*052a*/ 	.short	(.L_252 - .L_251)
	.align		4
.L_251:
        /*052c*/ 	.word	index@(_ZN7cutlass13device_kernelIN5flash11enable_sm90INS1_16FlashAttnFwdSm90INS1_25CollectiveMainloopFwdSm90ILi2EN4cute5tupleIJNS5_1CILi1EEES8_S8_EEENS6_IJNS7_ILi64EEESA_SA_EEELi512ENS_6half_tEfNS_4arch4Sm90ELb0ELb0ELb1ELb1ELb1ELb0ELb0ELb0ELb0ELb1ELb1ELb0EEENS1_21CollectiveEpilogueFwdINS6_IJSA_NS7_ILi512EEESA_EEES9_SC_SE_Li256ELb1ELb1ELb1ELb0EEENS1_36VarlenDynamicPersistentTileSchedulerILi64ELi64ELi256ELi128ELb1ELb1ELb1ELb0ELb1ELb1EEEEEEEEEvNT_6ParamsE)
        /*0530*/ 	.word	0x00000040


	//----- nvinfo : EIATTR_MIN_STACK_SIZE
	.align		4
.L_252:
        /*0534*/ 	.byte	0x04, 0x12
        /*0536*/ 	.short	(.L_254 - .L_253)
	.align		4
.L_253:
        /*0538*/ 	.word	index@(_ZN7cutlass13device_kernelIN5flash11enable_sm90INS1_16FlashAttnFwdSm90INS1_25CollectiveMainloopFwdSm90ILi2EN4cute5tupleIJNS5_1CILi1EEES8_S8_EEENS6_IJNS7_ILi64EEESA_SA_EEELi512ENS_6half_tEfNS_4arch4Sm90ELb0ELb0ELb1ELb1ELb1ELb1ELb0ELb0ELb0ELb1ELb1ELb0EEENS1_21CollectiveEpilogueFwdINS6_IJSA_NS7_ILi512EEESA_EEES9_SC_SE_Li256ELb1ELb1ELb1ELb0EEENS1_36VarlenDynamicPersistentTileSchedulerILi64ELi64ELi256ELi128ELb1ELb1ELb1ELb0ELb1ELb1EEEEEEEEEvNT_6ParamsE)
        /*053c*/ 	.word	0x00000060


	//----- nvinfo : EIATTR_MIN_STACK_SIZE
	.align		4
.L_254:
        /*0540*/ 	.byte	0x04, 0x12
        /*0542*/ 	.short	(.L_256 - .L_255)
	.align		4
.L_255:
        /*0544*/ 	.word	index@(_ZN7cutlass13device_kernelIN5flash11enable_sm90INS1_16FlashAttnFwdSm90INS1_25CollectiveMainloopFwdSm90ILi2EN4cute5tupleIJNS5_1CILi1EEES8_S8_EEENS6_IJNS7_ILi64EEESA_SA_EEELi512ENS_6half_tEfNS_4arch4Sm90ELb0ELb0ELb1ELb1ELb1ELb0ELb1ELb0ELb0ELb1ELb1ELb0EEENS1_21CollectiveEpilogueFwdINS6_IJSA_NS7_ILi512EEESA_EEES9_SC_SE_Li256ELb1ELb1ELb1ELb0EEENS1_36VarlenDynamicPersistentTileSchedulerILi64ELi64ELi256ELi128ELb1ELb1ELb1ELb0ELb1ELb1EEEEEEEEEvNT_6ParamsE)
        /*0548*/ 	.word	0x00000038


	//----- nvinfo : EIATTR_MIN_STACK_SIZE
	.align		4
.L_256:
        /*054c*/ 	.byte	0x04, 0x12
        /*054e*/ 	.short	(.L_258 - .L_257)
	.align		4
.L_257:
        /*0550*/ 	.word	index@(_ZN7cutlass13device_kernelIN5flash11enable_sm90INS1_16FlashAttnFwdSm90INS1_25CollectiveMainloopFwdSm90ILi2EN4cute5tupleIJNS5_1CILi1EEES8_S8_EEENS6_IJNS7_ILi64EEESA_SA_EEELi512ENS_6half_tEfNS_4arch4Sm90ELb0ELb0ELb1ELb1ELb1ELb1ELb1ELb0ELb0ELb1ELb1ELb0EEENS1_21CollectiveEpilogueFwdINS6_IJSA_NS7_ILi512EEESA_EEES9_SC_SE_Li256ELb1ELb1ELb1ELb0EEENS1_36VarlenDynamicPersistentTileSchedulerILi64ELi64ELi256ELi128ELb1ELb1ELb1ELb0ELb1ELb1EEEEEEEEEvNT_6ParamsE)
        /*0554*/ 	.word	0x00000070


	//----- nvinfo : EIATTR_MIN_STACK_SIZE
	.align		4
.L_258:
        /*0558*/ 	.byte	0x04, 0x12
        /*055a*/ 	.short	(.L_260 - .L_259)
	.align		4
.L_259:
        /*055c*/ 	.word	index@(_ZN7cutlass13device_kernelIN5flash11enable_sm90INS1_16FlashAttnFwdSm90INS1_25CollectiveMainloopFwdSm90ILi2EN4cute5tupleIJNS5_1CILi1EEES8_S8_EEENS6_IJNS7_ILi64EEESA_SA_EEELi512ENS_6half_tEfNS_4arch4Sm90ELb0ELb1ELb1ELb0ELb1ELb0ELb0ELb0ELb0ELb1ELb1ELb0EEENS1_21CollectiveEpilogueFwdINS6_IJSA_NS7_ILi512EEESA_EEES9_SC_SE_Li256ELb0ELb1ELb1ELb0EEENS1_19SingleTileSchedulerILb0ELb1ELb1ELi64EEEEEEEEEvNT_6ParamsE)
        /*0560*/ 	.word	0x00000000


	//----- nvinfo : EIATTR_MIN_STACK_SIZE
	.align		4
.L_260:
        /*0564*/ 	.byte	0x04, 0x12
        /*0566*/ 	.short	(.L_262 - .L_261)
	.align		4
.L_261:
        /*0568*/ 	.word	index@(_ZN7cutlass13device_kernelIN5flash11enable_sm90INS1_16FlashAttnFwdSm90INS1_25CollectiveMainloopFwdSm90ILi2EN4cute5tupleIJNS5_1CILi1EEES8_S8_EEENS6_IJNS7_ILi64EEESA_SA_EEELi512ENS_6half_tEfNS_4arch4Sm90ELb0ELb1ELb1ELb0ELb1ELb0ELb1ELb0ELb0ELb1ELb1ELb0EEENS1_21CollectiveEpilogueFwdINS6_IJSA_NS7_ILi512EEESA_EEES9_SC_SE_Li256ELb0ELb1ELb1ELb0EEENS1_19SingleTileSchedulerILb0ELb1ELb1ELi64EEEEEEEEEvNT_6ParamsE)
        /*056c*/ 	.word	0x00000420


	//----- nvinfo : EIATTR_MIN_STACK_SIZE
	.align		4
.L_262:
        /*0570*/ 	.byte	0x04, 0x12
        /*0572*/ 	.short	(.L_264 - .L_263)
	.align		4
.L_263:
        /*0574*/ 	.word	index@(_ZN7cutlass13device_kernelIN5flash11enable_sm90INS1_16FlashAttnFwdSm90INS1_25CollectiveMainloopFwdSm90ILi2EN4cute5tupleIJNS5_1CILi1EEES8_S8_EEENS6_IJNS7_ILi64EEESA_SA_EEELi512ENS_6half_tEfNS_4arch4Sm90ELb0ELb1ELb1ELb1ELb1ELb0ELb0ELb0ELb0ELb1ELb1ELb0EEENS1_21CollectiveEpilogueFwdINS6_IJSA_NS7_ILi512EEESA_EEES9_SC_SE_Li256ELb1ELb1ELb1ELb0EEENS1_36VarlenDynamicPersistentTileSchedulerILi64ELi64ELi256ELi128ELb1ELb1ELb1ELb1ELb0ELb1EEEEEEEEEvNT_6ParamsE)
        /*0578*/ 	.word	0x00000028


	//----- nvinfo : EIATTR_MIN_STACK_SIZE
	.align		4
.L_264:
        /*057c*/ 	.byte	0x04, 0x12
        /*057e*/ 	.short	(.L_266 - .L_265)
	.align		4
.L_265:
        /*0580*/ 	.word	index@(_ZN7cutlass13device_kernelIN5flash11enable_sm90INS1_16FlashAttnFwdSm90INS1_25CollectiveMainloopFwdSm90ILi2EN4cute5tupleIJNS5_1CILi1EEES8_S8_EEENS6_IJNS7_ILi64EEESA_SA_EEELi512ENS_6half_tEfNS_4arch4Sm90ELb0ELb1ELb1ELb1ELb1ELb1ELb0ELb0ELb0ELb1ELb1ELb0EEENS1_21CollectiveEpilogueFwdINS6_IJSA_NS7_ILi512EEESA_EEES9_SC_SE_Li256ELb1ELb1ELb1ELb0EEENS1_36VarlenDynamicPersistentTileSchedulerILi64ELi64ELi256ELi128ELb1ELb1ELb1ELb1ELb0ELb1EEEEEEEEEvNT_6ParamsE)
        /*0584*/ 	.word	0x00000070


	//----- nvinfo : EIATTR_MIN_STACK_SIZE
	.align		4
.L_266:
        /*0588*/ 	.byte	0x04, 0x12
        /*058a*/ 	.short	(.L_268 - .L_267)
	.align		4
.L_267:
        /*058c*/ 	.word	index@(_ZN7cutlass13device_kernelIN5flash11enable_sm90INS1_16FlashAttnFwdSm90INS1_25CollectiveMainloopFwdSm90ILi2EN4cute5tupleIJNS5_1CILi1EEES8_S8_EEENS6_IJNS7_ILi64EEESA_SA_EEELi512ENS_6half_tEfNS_4arch4Sm90ELb0ELb1ELb1ELb1ELb1ELb0ELb1ELb0ELb0ELb1ELb1ELb0EEENS1_21CollectiveEpilogueFwdINS6_IJSA_NS7_ILi512EEESA_EEES9_SC_SE_Li256ELb1ELb1ELb1ELb0EEENS1_36VarlenDynamicPersistentTileSchedulerILi64ELi64ELi256ELi128ELb1ELb1ELb1ELb1ELb0ELb1EEEEEEEEEvNT_6ParamsE)
        /*0590*/ 	.word	0x00000460


	//----- nvinfo : EIATTR_MIN_STACK_SIZE
	.align		4
.L_268:
        /*0594*/ 	.byte	0x04, 0x12
        /*0596*/ 	.short	(.L_270 - .L_269)
	.align		4
.L_269:
        /*0598*/ 	.word	index@(_ZN7cutlass13device_kernelIN5flash11enable_sm90INS1_16FlashAttnFwdSm90INS1_25CollectiveMainloopFwdSm90ILi2EN4cute5tupleIJNS5_1CILi1EEES8_S8_EEENS6_IJNS7_ILi64EEESA_SA_EEELi512ENS_6half_tEfNS_4arch4Sm90ELb0ELb1ELb1ELb1ELb1ELb1ELb1ELb0ELb0ELb1ELb1ELb0EEENS1_21CollectiveEpilogueFwdINS6_IJSA_NS7_ILi512EEESA_EEES9_SC_SE_Li256ELb1ELb1ELb1ELb0EEENS1_36VarlenDynamicPersistentTileSchedulerILi64ELi64ELi256ELi128ELb1ELb1ELb1ELb1ELb0ELb1EEEEEEEEEvNT_6ParamsE)
        /*059c*/ 	.word	0x00000470


	//----- nvinfo : EIATTR_MIN_STACK_SIZE
	.align		4
.L_270:
        /*05a0*/ 	.byte	0x04, 0x12
        /*05a2*/ 	.short	(.L_272 - .L_271)
	.align		4
.L_271:
        /*05a4*/ 	.word	index@(_ZN7cutlass13device_kernelIN5flash11enable_sm90INS1_16FlashAttnFwdSm90INS1_25CollectiveMainloopFwdSm90ILi2EN4cute5tupleIJNS5_1CILi1EEES8_S8_EEENS6_IJNS7_ILi64EEESA_SA_EEELi512ENS_6half_tEfNS_4arch4Sm90ELb1ELb0ELb1ELb0ELb1ELb0ELb0ELb0ELb0ELb1ELb1ELb0EEENS1_21CollectiveEpilogueFwdINS6_IJSA_NS7_ILi512EEESA_EEES9_SC_SE_Li256ELb0ELb1ELb1ELb0EEENS1_19SingleTileSchedulerILb0ELb1ELb1ELi64EEEEEEEEEvNT_6ParamsE)
        /*05a8*/ 	.word	0x00000000


	//----- nvinfo : EIATTR_MIN_STACK_SIZE
	.align		4
.L_272:
        /*05ac*/ 	.byte	0x04, 0x12
        /*05ae*/ 	.short	(.L_274 - .L_273)
	.align		4
.L_273:
        /*05b0*/ 	.word	index@(_ZN7cutlass13device_kernelIN5flash11enable_sm90INS1_16FlashAttnFwdSm90INS1_25CollectiveMainloopFwdSm90ILi2EN4cute5tupleIJNS5_1CILi1EEES8_S8_EEENS6_IJNS7_ILi64EEESA_SA_EEELi512ENS_6half_tEfNS_4arch4Sm90ELb1ELb0ELb1ELb0ELb1ELb0ELb1ELb0ELb0ELb1ELb1ELb0EEENS1_21CollectiveEpilogueFwdINS6_IJSA_NS7_ILi512EEESA_EEES9_SC_SE_Li256ELb0ELb1ELb1ELb0EEENS1_19SingleTileSchedulerILb0ELb1ELb1ELi64EEEEEEEEEvNT_6ParamsE)
        /*05b4*/ 	.word	0x00000008


	//----- nvinfo : EIATTR_MIN_STACK_SIZE
	.align		4
.L_274:
        /*05b8*/ 	.byte	0x04, 0x12
        /*05ba*/ 	.short	(.L_276 - .L_275)
	.align		4
.L_275:
        /*05bc*/ 	.word	index@(_ZN7cutlass13device_kernelIN5flash11enable_sm90INS1_16FlashAttnFwdSm90INS1_25CollectiveMainloopFwdSm90ILi2EN4cute5tupleIJNS5_1CILi1EEES8_S8_EEENS6_IJNS7_ILi64EEESA_SA_EEELi512ENS_6half_tEfNS_4arch4Sm90ELb1ELb0ELb1ELb1ELb1ELb0ELb0ELb0ELb0ELb1ELb1ELb0EEENS1_21CollectiveEpilogueFwdINS6_IJSA_NS7_ILi512EEESA_EEES9_SC_SE_Li256ELb1ELb1ELb1ELb0EEENS1_36VarlenDynamicPersistentTileSchedulerILi64ELi64ELi256ELi128ELb1ELb1ELb1ELb1ELb1ELb1EEEEEEEEEvNT_6ParamsE)
        /*05c0*/ 	.word	0x00000038


	//----- nvinfo : EIATTR_MIN_STACK_SIZE
	.align		4
.L_276:
        /*05c4*/ 	.byte	0x04, 0x12
        /*05c6*/ 	.short	(.L_278 - .L_277)
	.align		4
.L_277:
        /*05c8*/ 	.word	index@(_ZN7cutlass13device_kernelIN5flash11enable_sm90INS1_16FlashAttnFwdSm90INS1_25CollectiveMainloopFwdSm90ILi2EN4cute5tupleIJNS5_1CILi1EEES8_S8_EEENS6_IJNS7_ILi64EEESA_SA_EEELi512ENS_6half_tEfNS_4arch4Sm90ELb1ELb0ELb1ELb1ELb1ELb1ELb0ELb0ELb0ELb1ELb1ELb0EEENS1_21CollectiveEpilogueFwdINS6_IJSA_NS7_ILi512EEESA_EEES9_SC_SE_Li256ELb1ELb1ELb1ELb0EEENS1_36VarlenDynamicPersistentTileSchedulerILi64ELi64ELi256ELi128ELb1ELb1ELb1ELb1ELb1ELb1EEEEEEEEEvNT_6ParamsE)
        /*05cc*/ 	.word	0x00000070


	//----- nvinfo : EIATTR_MIN_STACK_SIZE
	.align		4
.L_278:
        /*05d0*/ 	.byte	0x04, 0x12
        /*05d2*/ 	.short	(.L_280 - .L_279)
	.align		4
.L_279:
        /*05d4*/ 	.word	index@(_ZN7cutlass13device_kernelIN5flash11enable_sm90INS1_16FlashAttnFwdSm90INS1_25CollectiveMainloopFwdSm90ILi2EN4cute5tupleIJNS5_1CILi1EEES8_S8_EEENS6_IJNS7_ILi64EEESA_SA_EEELi512ENS_6half_tEfNS_4arch4Sm90ELb1ELb0ELb1ELb1ELb1ELb0ELb1ELb0ELb0ELb1ELb1ELb0EEENS1_21CollectiveEpilogueFwdINS6_IJSA_NS7_ILi512EEESA_EEES9_SC_SE_Li256ELb1ELb1ELb1ELb0EEENS1_36VarlenDynamicPersistentTileSchedulerILi64ELi64ELi256ELi128ELb1ELb1ELb1ELb1ELb1ELb1EEEEEEEEEvNT_6ParamsE)
        /*05d8*/ 	.word	0x00000030


	//----- nvinfo : EIATTR_MIN_STACK_SIZE
	.align		4
.L_280:
        /*05dc*/ 	.byte	0x04, 0x12
        /*05de*/ 	.short	(.L_282 - .L_281)
	.align		4
.L_281:
        /*05e0*/ 	.word	index@(_ZN7cutlass13device_kernelIN5flash11enable_sm90INS1_16FlashAttnFwdSm90INS1_25CollectiveMainloopFwdSm90ILi2EN4cute5tupleIJNS5_1CILi1EEES8_S8_EEENS6_IJNS7_ILi64EEESA_SA_EEELi512ENS_6half_tEfNS_4arch4Sm90ELb1ELb0ELb1ELb1ELb1ELb1ELb1ELb0ELb0ELb1ELb1ELb0EEENS1_21CollectiveEpilogueFwdINS6_IJSA_NS7_ILi512EEESA_EEES9_SC_SE_Li256ELb1ELb1ELb1ELb0EEENS1_36VarlenDynamicPersistentTileSchedulerILi64ELi64ELi256ELi128ELb1ELb1ELb1ELb1ELb1ELb1EEEEEEEEEvNT_6ParamsE)
        /*05e4*/ 	.word	0x00000088


	//----- nvinfo : EIATTR_MIN_STACK_SIZE
	.align		4
.L_282:
        /*05e8*/ 	.byte	0x04, 0x12
        /*05ea*/ 	.short	(.L_284 - .L_283)
	.align		4
.L_283:
        /*05ec*/ 	.word	index@(_ZN7cutlass13device_kernelIN5flash11enable_sm90INS1_16FlashAttnFwdSm90INS1_25CollectiveMainloopFwdSm90ILi2EN4cute5tupleIJNS5_1CILi1EEES8_S8_EEENS6_IJNS7_ILi128EEENS7_ILi96EEENS7_ILi64EEEEEELi256ENS_6half_tEfNS_4arch4Sm90ELb0ELb0ELb1ELb0ELb1ELb0ELb0ELb1ELb0ELb1ELb1ELb0EEENS1_21CollectiveEpilogueFwdINS6_IJSA_NS7_ILi256EEESB_EEES9_SE_SG_Li256ELb0ELb1ELb1ELb0EEENS1_19SingleTileSchedulerILb0ELb1ELb1ELi128EEEEEEEEEvNT_6ParamsE)
        /*05f0*/ 	.word	0x00000000


	//----- nvinfo : EIATTR_MIN_STACK_SIZE
	.align		4
.L_284:
        /*05f4*/ 	.byte	0x04, 0x12
        /*05f6*/ 	.short	(.L_286 - .L_285)
	.align		4
.L_285:
        /*05f8*/ 	.word	index@(_ZN7cutlass13device_kernelIN5flash11enable_sm90INS1_16FlashAttnFwdSm90INS1_25CollectiveMainloopFwdSm90ILi2EN4cute5tupleIJNS5_1CILi1EEES8_S8_EEENS6_IJNS7_ILi128EEENS7_ILi96EEENS7_ILi64EEEEEELi256ENS_6half_tEfNS_4arch4Sm90ELb0ELb0ELb1ELb0ELb1ELb0ELb1ELb1ELb0ELb1ELb1ELb0EEENS1_21CollectiveEpilogueFwdINS6_IJSA_NS7_ILi256EEESB_EEES9_SE_SG_Li256ELb0ELb1ELb1ELb0EEENS1_19SingleTileSchedulerILb0ELb1ELb1ELi128EEEEEEEEEvNT_6ParamsE)
        /*05fc*/ 	.word	0x00000008


	//----- nvinfo : EIATTR_MIN_STACK_SIZE
	.align		4
.L_286:
        /*0600*/ 	.byte	0x04, 0x12
        /*0602*/ 	.short	(.L_288 - .L_287)
	.align		4
.L_287:
        /*0604*/ 	.word	index@(_ZN7cutlass13device_kernelIN5flash11enable_sm90INS1_16FlashAttnFwdSm90INS1_25CollectiveMainloopFwdSm90ILi2EN4cute5tupleIJNS5_1CILi1EEES8_S8_EEENS6_IJNS7_ILi128EEENS7_ILi96EEENS7_ILi64EEEEEELi256ENS_6half_tEfNS_4arch4Sm90ELb0ELb0ELb1ELb1ELb1ELb0ELb0ELb1ELb0ELb1ELb1ELb0EEENS1_21CollectiveEpilogueFwdINS6_IJSA_NS7_ILi256EEESB_EEES9_SE_SG_Li256ELb1ELb1ELb1ELb0EEENS1_36VarlenDynamicPersistentTileSchedulerILi128ELi96ELi256ELi128ELb1ELb1ELb1ELb0ELb1ELb1EEEEEEEEEvNT_6ParamsE)
        /*0608*/ 	.word	0x00000038


	//----- nvinfo : EIATTR_MIN_STACK_SIZE
	.align		4
.L_288:
        /*060c*/ 	.byte	0x04, 0x12
        /*060e*/ 	.short	(.L_290 - .L_289)
	.align		4
.L_289:
        /*0610*/ 	.word	index@(_ZN7cutlass13device_kernelIN5flash11enable_sm90INS1_16FlashAttnFwdSm90INS1_25CollectiveMainloopFwdSm90ILi2EN4cute5tupleIJNS5_1CILi1EEES8_S8_EEENS6_IJNS7_ILi128EEENS7_ILi96EEENS7_ILi64EEEEEELi256ENS_6half_tEfNS_4arch4Sm90ELb0ELb0ELb1ELb1ELb1ELb1ELb0ELb1ELb0ELb1ELb1ELb0EEENS1_21CollectiveEpilogueFwdINS6_IJSA_NS7_ILi256EEESB_EEES9_SE_SG_Li256ELb1ELb1ELb1ELb0EEENS1_36VarlenDynamicPersistentTileSchedulerILi128ELi96ELi256ELi128ELb1ELb1ELb1ELb0ELb1ELb1EEEEEEEEEvNT_6ParamsE)
        /*0614*/ 	.word	0x00000160


	//----- nvinfo : EIATTR_MIN_STACK_SIZE
	.align		4
.L_290:
        /*0618*/ 	.byte	0x04, 0x12
        /*061a*/ 	.short	(.L_292 - .L_291)
	.align		4
.L_291:
        /*061c*/ 	.word	index@(_ZN7cutlass13device_kernelIN5flash11enable_sm90INS1_16FlashAttnFwdSm90INS1_25CollectiveMainloopFwdSm90ILi2EN4cute5tupleIJNS5_1CILi1EEES8_S8_EEENS6_IJNS7_ILi128EEENS7_ILi96EEENS7_ILi64EEEEEELi256ENS_6half_tEfNS_4arch4Sm90ELb0ELb0ELb1ELb1ELb1ELb0ELb1ELb1ELb0ELb1ELb1ELb0EEENS1_21CollectiveEpilogueFwdINS6_IJSA_NS7_ILi256EEESB_EEES9_SE_SG_Li256ELb1ELb1ELb1ELb0EEENS1_36VarlenDynamicPersistentTileSchedulerILi128ELi96ELi256ELi128ELb1ELb1ELb1ELb0ELb1ELb1EEEEEEEEEvNT_6ParamsE)
        /*0620*/ 	.word	0x00000040


	//----- nvinfo : EIATTR_MIN_STACK_SIZE
	.align		4
.L_292:
        /*0624*/ 	.byte	0x04, 0x12
        /*0626*/ 	.short	(.L_294 - .L_293)
	.align		4
.L_293:
        /*0628*/ 	.word	index@(_ZN7cutlass13device_kernelIN5flash11enable_sm90INS1_16FlashAttnFwdSm90INS1_25CollectiveMainloopFwdSm90ILi2EN4cute5tupleIJNS5_1CILi1EEES8_S8_EEENS6_IJNS7_ILi128EEENS7_ILi96EEENS7_ILi64EEEEEELi256ENS_6half_tEfNS_4arch4Sm90ELb0ELb0ELb1ELb1ELb1ELb1ELb1ELb1ELb0ELb1ELb1ELb0EEENS1_21CollectiveEpilogueFwdINS6_IJSA_NS7_ILi256EEESB_EEES9_SE_SG_Li256ELb1ELb1ELb1ELb0EEENS1_36VarlenDynamicPersistentTileSchedulerILi128ELi96ELi256ELi128ELb1ELb1ELb1ELb0ELb1ELb1EEEEEEEEEvNT_6ParamsE)
        /*062c*/ 	.word	0x000001a0


	//----- nvinfo : EIATTR_MIN_STACK_SIZE
	.align		4
.L_294:
        /*0630*/ 	.byte	0x04, 0x12
        /*0632*/ 	.short	(.L_296 - .L_295)
	.align		4
.L_295:
        /*0634*/ 	.word	index@(_ZN7cutlass13device_kernelIN5flash11enable_sm90INS1_16FlashAttnFwdSm90INS1_25CollectiveMainloopFwdSm90ILi2EN4cute5tupleIJNS5_1CILi1EEES8_S8_EEENS6_IJNS7_ILi128EEENS7_ILi96EEENS7_ILi64EEEEEELi256ENS_6half_tEfNS_4arch4Sm90ELb0ELb1ELb1ELb0ELb1ELb0ELb0ELb1ELb0ELb1ELb1ELb0EEENS1_21CollectiveEpilogueFwdINS6_IJSA_NS7_ILi256EEESB_EEES9_SE_SG_Li256ELb0ELb1ELb1ELb0EEENS1_19SingleTileSchedulerILb0ELb1ELb1ELi128EEEEEEEEEvNT_6ParamsE)
        /*0638*/ 	.word	0x00000420


	//----- nvinfo : EIATTR_MIN_STACK_SIZE
	.align		4
.L_296:
        /*063c*/ 	.byte	0x04, 0x12
        /*063e*/ 	.short	(.L_298 - .L_297)
	.align		4
.L_297:
        /*0640*/ 	.word	index@(_ZN7cutlass13device_kernelIN5flash11enable_sm90INS1_16FlashAttnFwdSm90INS1_25CollectiveMainloopFwdSm90ILi2EN4cute5tupleIJNS5_1CILi1EEES8_S8_EEENS6_IJNS7_ILi128EEENS7_ILi96EEENS7_ILi64EEEEEELi256ENS_6half_tEfNS_4arch4Sm90ELb0ELb1ELb1ELb0ELb1ELb0ELb1ELb1ELb0ELb1ELb1ELb0EEENS1_21CollectiveEpilogueFwdINS6_IJSA_NS7_ILi256EEESB_EEES9_SE_SG_Li256ELb0ELb1ELb1ELb0EEENS1_19SingleTileSchedulerILb0ELb1ELb1ELi128EEEEEEEEEvNT_6ParamsE)
        /*0644*/ 	.word	0x00006000


	//----- nvinfo : EIATTR_MIN_STACK_SIZE
	.align		4
.L_298:
        /*0648*/ 	.byte	0x04, 0x12
        /*064a*/ 	.short	(.L_300 - .L_299)
	.align		4
.L_299:
        /*064c*/ 	.word	index@(_ZN7cutlass13device_kernelIN5flash11enable_sm90INS1_16FlashAttnFwdSm90INS1_25CollectiveMainloopFwdSm90ILi2EN4cute5tupleIJNS5_1CILi1EEES8_S8_EEENS6_IJNS7_ILi128EEENS7_ILi96EEENS7_ILi64EEEEEELi256ENS_6half_tEfNS_4arch4Sm90ELb0ELb1ELb1ELb1ELb1ELb0ELb0ELb1ELb0ELb1ELb1ELb0EEENS1_21CollectiveEpilogueFwdINS6_IJSA_NS7_ILi256EEESB_EEES9_SE_SG_Li256ELb1ELb1ELb1ELb0EEENS1_36VarlenDynamicPersistentTileSchedulerILi128ELi96ELi256ELi128ELb1ELb1ELb1ELb1ELb0ELb1EEEEEEEEEvNT_6ParamsE)
        /*0650*/ 	.word	0x00000470


	//----- nvinfo : EIATTR_MIN_STACK_SIZE
	.align		4
.L_300:
        /*0654*/ 	.byte	0x04, 0x12
        /*0656*/ 	.short	(.L_302 - .L_301)
	.align		4
.L_301:
        /*0658*/ 	.word	index@(_ZN7cutlass13device_kernelIN5flash11enable_sm90INS1_16FlashAttnFwdSm90INS1_25CollectiveMainloopFwdSm90ILi2EN4cute5tupleIJNS5_1CILi1EEES8_S8_EEENS6_IJNS7_ILi128EEENS7_ILi96EEENS7_ILi64EEEEEELi256ENS_6half_tEfNS_4arch4Sm90ELb0ELb1ELb1ELb1ELb1ELb1ELb0ELb1ELb0ELb1ELb1ELb0EEENS1_21CollectiveEpilogueFwdINS6_IJSA_NS7_ILi256EEESB_EEES9_SE_SG_Li256ELb1ELb1ELb1ELb0EEENS1_36VarlenDynamicPersistentTileSchedulerILi128ELi96ELi256ELi128ELb1ELb1ELb1ELb1ELb0ELb1EEEEEEEEEvNT_6ParamsE)
        /*065c*/ 	.word	0x00000440


	//----- nvinfo : EIATTR_MIN_STACK_SIZE
	.align		4
.L_302:
        /*0660*/ 	.byte	0x04, 0x12
        /*0662*/ 	.short	(.L_304 - .L_303)
	.align		4
.L_303:
        /*0664*/ 	.word	index@(_ZN7cutlass13device_kernelIN5flash11enable_sm90INS1_16FlashAttnFwdSm90INS1_25CollectiveMainloopFwdSm90ILi2EN4cute5tupleIJNS5_1CILi1EEES8_S8_EEENS6_IJNS7_ILi128EEENS7_ILi96EEENS7_ILi64EEEEEELi256ENS_6half_tEfNS_4arch4Sm90ELb0ELb1ELb1ELb1ELb1ELb0ELb1ELb1ELb0ELb1ELb1ELb0EEENS1_21CollectiveEpilogueFwdINS6_IJSA_NS7_ILi256EEESB_EEES9_SE_SG_Li256ELb1ELb1ELb1ELb0EEENS1_36VarlenDynamicPersistentTileSchedulerILi128ELi96ELi256ELi128ELb1ELb1ELb1ELb1ELb0ELb1EEEEEEEEEvNT_6ParamsE)
        /*0668*/ 	.word	0x000004e0


	//----- nvinfo : EIATTR_MIN_STACK_SIZE
	.align		4
.L_304:
        /*066c*/ 	.byte	0x04, 0x12
        /*066e*/ 	.short	(.L_306 - .L_305)
	.align		4
.L_305:
        /*0670*/ 	.word	index@(_ZN7cutlass13device_kernelIN5flash11enable_sm90INS1_16FlashAttnFwdSm90INS1_25CollectiveMainloopFwdSm90ILi2EN4cute5tupleIJNS5_1CILi1EEES8_S8_EEENS6_IJNS7_ILi128EEENS7_ILi96EEENS7_ILi64EEEEEELi256ENS_6half_tEfNS_4arch4Sm90ELb0ELb1ELb1ELb1ELb1ELb1ELb1ELb1ELb0ELb1ELb1ELb0EEENS1_21CollectiveEpilogueFwdINS6_IJSA_NS7_ILi256EEESB_EEES9_SE_SG_Li256ELb1ELb1ELb1ELb0EEENS1_36VarlenDynamicPersistentTileSchedulerILi128ELi96ELi256ELi128ELb1ELb1ELb1ELb1ELb0ELb1EEEEEEEEEvNT_6ParamsE)
        /*0674*/ 	.word	0x00000530


	//----- nvinfo : EIATTR_MIN_STACK_SIZE
	.align		4
.L_306:
        /*0678*/ 	.byte	0x04, 0x12
        /*067a*/ 	.short	(.L_308 - .L_307)
	.align		4
.L_307:
        /*067c*/ 	.word	index@(_ZN7cutlass13device_kernelIN5flash11enable_sm90INS1_16FlashAttnFwdSm90INS1_25CollectiveMainloopFwdSm90ILi2EN4cute5tupleIJNS5_1CILi1EEES8_S8_EEENS6_IJNS7_ILi128EEENS7_ILi96EEENS7_ILi64EEEEEELi256ENS_6half_tEfNS_4arch4Sm90ELb1ELb0ELb1ELb0ELb1ELb0ELb0ELb1ELb0ELb1ELb1ELb0EEENS1_21CollectiveEpilogueFwdINS6_IJSA_NS7_ILi256EEESB_EEES9_SE_SG_Li256ELb0ELb1ELb1ELb0EEENS1_19SingleTileSchedulerILb0ELb1ELb1ELi128EEEEEEEEEvNT_6ParamsE)
        /*0680*/ 	.word	0x00000000


	//----- nvinfo : EIATTR_MIN_STACK_SIZE
	.align		4
.L_308:
        /*0684*/ 	.byte	0x04, 0x12
        /*0686*/ 	.short	(.L_310 - .L_309)
	.align		4
.L_309:
        /*0688*/ 	.word	index@(_ZN7cutlass13device_kernelIN5flash11enable_sm90INS1_16FlashAttnFwdSm90INS1_25CollectiveMainloopFwdSm90ILi2EN4cute5tupleIJNS5_1CILi1EEES8_S8_EEENS6_IJNS7_ILi128EEENS7_ILi96EEENS7_ILi64EEEEEELi256ENS_6half_tEfNS_4arch4Sm90ELb1ELb0ELb1ELb0ELb1ELb0ELb1ELb1ELb0ELb1ELb1ELb0EEENS1_21CollectiveEpilogueFwdINS6_IJSA_NS7_ILi256EEESB_EEES9_SE_SG_Li256ELb0ELb1ELb1ELb0EEENS1_19SingleTileSchedulerILb0ELb1ELb1ELi128EEEEEEEEEvNT_6ParamsE)
        /*068c*/ 	.word	0x00000008


	//----- nvinfo : EIATTR_MIN_STACK_SIZE
	.align		4
.L_310:
        /*0690*/ 	.byte	0x04, 0x12
        /*0692*/ 	.short	(.L_312 - .L_311)
	.align		4
.L_311:
        /*0694*/ 	.word	index@(_ZN7cutlass13device_kernelIN5flash11enable_sm90INS1_16FlashAttnFwdSm90INS1_25CollectiveMainloopFwdSm90ILi2EN4cute5tupleIJNS5_1CILi1EEES8_S8_EEENS6_IJNS7_ILi128EEENS7_ILi96EEENS7_ILi64EEEEEELi256ENS_6half_tEfNS_4arch4Sm90ELb1ELb0ELb1ELb1ELb1ELb0ELb0ELb1ELb0ELb1ELb1ELb0EEENS1_21CollectiveEpilogueFwdINS6_IJSA_NS7_ILi256EEESB_EEES9_SE_SG_Li256ELb1ELb1ELb1ELb0EEENS1_36VarlenDynamicPersistentTileSchedulerILi128ELi96ELi256ELi128ELb1ELb1ELb1ELb1ELb1ELb1EEEEEEEEEvNT_6ParamsE)
        /*0698*/ 	.word	0x00000030


	//----- nvinfo : EIATTR_MIN_STACK_SIZE
	.align		4
.L_312:
        /*069c*/ 	.byte	0x04, 0x12
        /*069e*/ 	.short	(.L_314 - .L_313)
	.align		4
.L_313:
        /*06a0*/ 	.word	index@(_ZN7cutlass13device_kernelIN5flash11enable_sm90INS1_16FlashAttnFwdSm90INS1_25CollectiveMainloopFwdSm90ILi2EN4cute5tupleIJNS5_1CILi1EEES8_S8_EEENS6_IJNS7_ILi128EEENS7_ILi96EEENS7_ILi64EEEEEELi256ENS_6half_tEfNS_4arch4Sm90ELb1ELb0ELb1ELb1ELb1ELb1ELb0ELb1ELb0ELb1ELb1ELb0EEENS1_21CollectiveEpilogueFwdINS6_IJSA_NS7_ILi256EEESB_EEES9_SE_SG_Li256ELb1ELb1ELb1ELb0EEENS1_36VarlenDynamicPersistentTileSchedulerILi128ELi96ELi256ELi128ELb1ELb1ELb1ELb1ELb1ELb1EEEEEEEEEvNT_6ParamsE)
        /*06a4*/ 	.word	0x00000168


	//----- nvinfo : EIATTR_MIN_STACK_SIZE
	.align		4
.L_314:
        /*06a8*/ 	.byte	0x04, 0x12
        /*06aa*/ 	.short	(.L_316 - .L_315)
	.align		4
.L_315:
        /*06ac*/ 	.word	index@(_ZN7cutlass13device_kernelIN5flash11enable_sm90INS1_16FlashAttnFwdSm90INS1_25CollectiveMainloopFwdSm90ILi2EN4cute5tupleIJNS5_1CILi1EEES8_S8_EEENS6_IJNS7_ILi128EEENS7_ILi96EEENS7_ILi64EEEEEELi256ENS_6half_tEfNS_4arch4Sm90ELb1ELb0ELb1ELb1ELb1ELb0ELb1ELb1ELb0ELb1ELb1ELb0EEENS1_21CollectiveEpilogueFwdINS6_IJSA_NS7_ILi256EEESB_EEES9_SE_SG_Li256ELb1ELb1ELb1ELb0EEENS1_36VarlenDynamicPersistentTileSchedulerILi128ELi96ELi256ELi128ELb1ELb1ELb1ELb1ELb1ELb1EEEEEEEEEvNT_6ParamsE)
        /*06b0*/ 	.word	0x00000040


	//----- nvinfo : EIATTR_MIN_STACK_SIZE
	.align		4
.L_316:
        /*06b4*/ 	.byte	0x04, 0x12
        /*06b6*/ 	.short	(.L_318 - .L_317)
	.align		4
.L_317:
        /*06b8*/ 	.word	index@(_ZN7cutlass13device_kernelIN5flash11enable_sm90INS1_16FlashAttnFwdSm90INS1_25CollectiveMainloopFwdSm90ILi2EN4cute5tupleIJNS5_1CILi1EEES8_S8_EEENS6_IJNS7_ILi128EEENS7_ILi96EEENS7_ILi64EEEEEELi256ENS_6half_tEfNS_4arch4Sm90ELb1ELb0ELb1ELb1ELb1ELb1ELb1ELb1ELb0ELb1ELb1ELb0EEENS1_21CollectiveEpilogueFwdINS6_IJSA_NS7_ILi256EEESB_EEES9_SE_SG_Li256ELb1ELb1ELb1ELb0EEENS1_36VarlenDynamicPersistentTileSchedulerILi128ELi96ELi256ELi128ELb1ELb1ELb1ELb1ELb1ELb1EEEEEEEEEvNT_6ParamsE)
        /*06bc*/ 	.word	0x00000210
.L_318:


//--------------------- .nv.compat                --------------------------
	.section	.nv.compat,"",@"SHT_CUDA_COMPAT_INFO"
	.align	4
        /*0000*/ 	.byte	0x02, 0x09, 0x01, 0x00, 0x02, 0x02, 0x04, 0x00, 0x02, 0x05, 0x05, 0x00, 0x03, 0x07, 0x01, 0x01
        /*0010*/ 	.byte	0x02, 0x03, 0x01, 0x00, 0x02, 0x06, 0x01, 0x00, 0x04, 0x0b, 0x08, 0x00, 0x00, 0x00, 0x00, 0x00
        /*0020*/ 	.byte	0x00, 0x00, 0x00, 0x00


//--------------------- .nv.info._ZN7cutlass13device_kernelIN5flash11enable_sm90INS1_16FlashAttnFwdSm90INS1_25CollectiveMainloopFwdSm90ILi2EN4cute5tupleIJNS5_1CILi1EEES8_S8_EEENS6_IJNS7_ILi128EEENS7_ILi96EEENS7_ILi192EEEEEELi128ENS_6half_tEfNS_4arch4Sm90ELb0ELb0ELb1ELb0ELb1ELb0ELb0ELb1ELb1ELb1ELb1ELb0EEENS1_21CollectiveEpilogueFwdINS6_IJSA_SA_SB_EEES9_SE_SG_Li256ELb0ELb1ELb1ELb0EEENS1_19SingleTileSchedulerILb0ELb1ELb1ELi128EEEEEEEEEvNT_6ParamsE --------------------------
	.section	.nv.info._ZN7cutlass13device_kernelIN5flash11enable_sm90INS1_16FlashAttnFwdSm90INS1_25CollectiveMainloopFwdSm90ILi2EN4cute5tupleIJNS5_1CILi1EEES8_S8_EEENS6_IJNS7_ILi128EEENS7_ILi96EEENS7_ILi192EEEEEELi128ENS_6half_tEfNS_4arch4Sm90ELb0ELb0ELb1ELb0ELb1ELb0ELb0ELb1ELb1ELb1ELb1ELb0EEENS1_21CollectiveEpilogueFwdINS6_IJSA_SA_SB_EEES9_SE_SG_Li256ELb0ELb1ELb1ELb0EEENS1_19SingleTileSchedulerILb0ELb1ELb1ELi128EEEEEEEEEvNT_6ParamsE,"",@"SHT_CUDA_INFO"
	.sectionflags	@""
	.align	4


	//----- nvinfo : EIATTR_CUDA_API_VERSION
	.align		4
        /*0000*/ 	.byte	0x04, 0x37
        /*0002*/ 	.short	(.L_320 - .L_319)
.L_319:
        /*0004*/ 	.word	0x00000082


	//----- nvinfo : EIATTR_KPARAM_INFO
	.align		4
.L_320:
        /*0008*/ 	.byte	0x04, 0x17
        /*000a*/ 	.short	(.L_322 - .L_321)
.L_321:
        /*000c*/ 	.word	0x00000000
        /*0010*/ 	.short	0x0000
        /*0012*/ 	.short	0x0070
        /*0014*/ 	.byte	0x00, 0xf0, 0x01, 0x28


	//----- nvinfo : EIATTR_SPARSE_MMA_MASK
	.align		4
.L_322:
        /*0018*/ 	.byte	0x03, 0x50
        /*001a*/ 	.short	0x0000


	//----- nvinfo : EIATTR_MAXREG_COUNT
	.align		4
        /*001c*/ 	.byte	0x03, 0x1b
        /*001e*/ 	.short	0x00a8


	//----- nvinfo : EIATTR_NUM_BARRIERS
	.align		4
        /*0020*/ 	.byte	0x02, 0x4c
        /*0022*/ 	.byte	0x09
	.zero		1


	//----- nvinfo : EIATTR_EXTERNS
	.align		4
        /*0024*/ 	.byte	0x04, 0x0f
        /*0026*/ 	.short	(.L_324 - .L_323)


	//   ....[0]....
	.align		4
.L_323:
        /*0028*/ 	.word	index@(__assertfail)


	//----- nvinfo : EIATTR_MERCURY_ISA_VERSION
	.align		4
.L_324:
        /*002c*/ 	.byte	0x03, 0x5f
        /*002e*/ 	.short	0x0101


	//----- nvinfo : EIATTR_INT_WARP_WIDE_INSTR_OFFSETS
	.align		4
        /*0030*/ 	.byte	0x04, 0x31
        /*0032*/ 	.short	(.L_326 - .L_325)


	//   ....[0]....
.L_325:
        /*0034*/ 	.word	0x000000b0


	//   ....[1]....
        /*0038*/ 	.word	0x000000c0


	//   ....[2]....
        /*003c*/ 	.word	0x00000160


	//----- nvinfo : EIATTR_COOP_GROUP_MASK_REGIDS
	.align		4
.L_326:
        /*0040*/ 	.byte	0x04, 0x29
        /*0042*/ 	.short	(.L_328 - .L_327)


	//   ....[0]....
.L_327:
        /*0044*/ 	.word	0xffffffff


	//   ....[1]....
        /*0048*/ 	.word	0xffffffff


	//   ....[2]....
        /*004c*/ 	.word	0xffffffff


	//   ....[3]....
        /*0050*/ 	.word	0xffffffff


	//   ....[4]....
        /*0054*/ 	.word	0xffffffff


	//   ....[5]....
        /*0058*/ 	.word	0xffffffff


	//   ....[6]....
        /*005c*/ 	.word	0xffffffff


	//   ....[7]....
        /*0060*/ 	.word	0xffffffff


	//   ....[8]....
        /*0064*/ 	.word	0xffffffff


	//   ....[9]....
        /*0068*/ 	.word	0xffffffff


	//   ....[10]....
        /*006c*/ 	.word	0xffffffff


	//   ....[11]....
        /*0070*/ 	.word	0xffffffff


	//   ....[12]....
        /*0074*/ 	.word	0xffffffff


	//   ....[13]....
        /*0078*/ 	.word	0xffffffff


	//   ....[14]....
        /*007c*/ 	.word	0xffffffff


	//   ....[15]....
        /*0080*/ 	.word	0xffffffff


	//   ....[16]....
        /*0084*/ 	.word	0xffffffff


	//   ....[17]....
        /*0088*/ 	.word	0xffffffff


	//   ....[18]....
        /*008c*/ 	.word	0xffffffff


	//   ....[19]....
        /*0090*/ 	.word	0xffffffff


	//   ....[20]....
        /*0094*/ 	.word	0xffffffff


	//   ....[21]....
        /*0098*/ 	.word	0xffffffff


	//   ....[22]....
        /*009c*/ 	.word	0xffffffff


	//   ....[23]....
        /*00a0*/ 	.word	0xffffffff


	//   ....[24]....
        /*00a4*/ 	.word	0xffffffff


	//   ....[25]....
        /*00a8*/ 	.word	0xffffffff


	//   ....[26]....
        /*00ac*/ 	.word	0xffffffff


	//   ....[27]....
        /*00b0*/ 	.word	0xffffffff


	//   ....[28]....
        /*00b4*/ 	.word	0xffffffff


	//   ....[29]....
        /*00b8*/ 	.word	0xffffffff


	//   ....[30]....
        /*00bc*/ 	.word	0xffffffff


	//   ....[31]....
        /*00c0*/ 	.word	0xffffffff


	//   ....[32]....
        /*00c4*/ 	.word	0xffffffff


	//   ....[33]....
        /*00c8*/ 	.word	0xffffffff


	//   ....[34]....
        /*00cc*/ 	.word	0xffffffff


	//   ....[35]....
        /*00d0*/ 	.word	0xffffffff


	//   ....[36]....
        /*00d4*/ 	.word	0xffffffff


	//   ....[37]....
        /*00d8*/ 	.word	0xffffffff


	//   ....[38]....
        /*00dc*/ 	.word	0xffffffff


	//   ....[39]....
        /*00e0*/ 	.word	0xffffffff


	//   ....[40]....
        /*00e4*/ 	.word	0xffffffff


	//   ....[41]....
        /*00e8*/ 	.word	0xffffffff


	//   ....[42]....
        /*00ec*/ 	.word	0xffffffff


	//   ....[43]....
        /*00f0*/ 	.word	0xffffffff


	//   ....[44]....
        /*00f4*/ 	.word	0xffffffff


	//   ....[45]....
        /*00f8*/ 	.word	0xffffffff


	//   ....[46]....
        /*00fc*/ 	.word	0xffffffff


	//   ....[47]....
        /*0100*/ 	.word	0xffffffff


	//   ....[48]....
        /*0104*/ 	.word	0xffffffff


	//   ....[49]....
        /*0108*/ 	.word	0xffffffff


	//   ....[50]....
        /*010c*/ 	.word	0xffffffff


	//   ....[51]....
        /*0110*/ 	.word	0xffffffff


	//   ....[52]....
        /*0114*/ 	.word	0xffffffff


	//   ....[53]....
        /*0118*/ 	.word	0xffffffff


	//   ....[54]....
        /*011c*/ 	.word	0xffffffff


	//   ....[55]....
        /*0120*/ 	.word	0xffffffff


	//   ....[56]....
        /*0124*/ 	.word	0xffffffff


	//   ....[57]....
        /*0128*/ 	.word	0xffffffff


	//   ....[58]....
        /*012c*/ 	.word	0xffffffff


	//   ....[59]....
        /*0130*/ 	.word	0xffffffff


	//   ....[60]....
        /*0134*/ 	.word	0xffffffff


	//   ....[61]....
        /*0138*/ 	.word	0xffffffff


	//   ....[62]....
        /*013c*/ 	.word	0xffffffff


	//   ....[63]....
        /*0140*/ 	.word	0xffffffff


	//   ....[64]....
        /*0144*/ 	.word	0xffffffff


	//   ....[65]....
        /*0148*/ 	.word	0xffffffff


	//   ....[66]....
        /*014c*/ 	.word	0xffffffff


	//   ....[67]....
        /*0150*/ 	.word	0xffffffff


	//   ....[68]....
        /*0154*/ 	.word	0xffffffff


	//   ....[69]....
        /*0158*/ 	.word	0xffffffff


	//   ....[70]....
        /*015c*/ 	.word	0xffffffff


	//   ....[71]....
        /*0160*/ 	.word	0xffffffff


	//   ....[72]....
        /*0164*/ 	.word	0xffffffff


	//   ....[73]....
        /*0168*/ 	.word	0xffffffff


	//   ....[74]....
        /*016c*/ 	.word	0xffffffff


	//   ....[75]....
        /*0170*/ 	.word	0xffffffff


	//   ....[76]....
        /*0174*/ 	.word	0xffffffff


	//   ....[77]....
        /*0178*/ 	.word	0xffffffff


	//   ....[78]....
        /*017c*/ 	.word	0xffffffff


	//   ....[79]....
        /*0180*/ 	.word	0xffffffff


	//   ....[80]....
        /*0184*/ 	.word	0xffffffff


	//   ....[81]....
        /*0188*/ 	.word	0xffffffff


	//   ....[82]....
        /*018c*/ 	.word	0xffffffff


	//   ....[83]....
        /*0190*/ 	.word	0xffffffff


	//   ....[84]....
        /*0194*/ 	.word	0xffffffff


	//   ....[85]....
        /*0198*/ 	.word	0xffffffff


	//   ....[86]....
        /*019c*/ 	.word	0xffffffff


	//   ....[87]....
        /*01a0*/ 	.word	0xffffffff


	//   ....[88]....
        /*01a4*/ 	.word	0xffffffff


	//   ....[89]....
        /*01a8*/ 	.word	0xffffffff


	//   ....[90]....
        /*01ac*/ 	.word	0xffffffff


	//   ....[91]....
        /*01b0*/ 	.word	0xffffffff


	//   ....[92]....
        /*01b4*/ 	.word	0xffffffff


	//   ....[93]....
        /*01b8*/ 	.word	0x0500000f


	//   ....[94]....
        /*01bc*/ 	.word	0x0500000f


	//   ....[95]....
        /*01c0*/ 	.word	0x0500000f


	//   ....[96]....
        /*01c4*/ 	.word	0x0500000f


	//   ....[97]....
        /*01c8*/ 	.word	0x0500000f


	//   ....[98]....
        /*01cc*/ 	.word	0x0500000f


	//   ....[99]....
        /*01d0*/ 	.word	0x0500000f


	//   ....[100]....
        /*01d4*/ 	.word	0x0500000f


	//   ....[101]....
        /*01d8*/ 	.word	0x0500000f


	//   ....[102]....
        /*01dc*/ 	.word	0x0500000f


	//   ....[103]....
        /*01e0*/ 	.word	0x0500000f


	//   ....[104]....
        /*01e4*/ 	.word	0x0500000f


	//   ....[105]....
        /*01e8*/ 	.word	0x0500000f


	//   ....[106]....
        /*01ec*/ 	.word	0x0500000f


	//   ....[107]....
        /*01f0*/ 	.word	0x0500000f


	//   ....[108]....
        /*01f4*/ 	.word	0x0500000f


	//   ....[109]....
        /*01f8*/ 	.word	0x0500000f


	//   ....[110]....
        /*01fc*/ 	.word	0x0500000f


	//   ....[111]....
        /*0200*/ 	.word	0x0500000f


	//   ....[112]....
        /*0204*/ 	.word	0x0500000f


	//   ....[113]....
        /*0208*/ 	.word	0x0500000f


	//   ....[114]....
        /*020c*/ 	.word	0x0500000f


	//   ....[115]....
        /*0210*/ 	.word	0x0500000f


	//   ....[116]....
        /*0214*/ 	.word	0x0500000f


	//   ....[117]....
        /*0218*/ 	.word	0x0500000f


	//   ....[118]....
        /*021c*/ 	.word	0x0500000f


	//   ....[119]....
        /*0220*/ 	.word	0x0500000f


	//   ....[120]....
        /*0224*/ 	.word	0x0500000f


	//   ....[121]....
        /*0228*/ 	.word	0x0500000f


	//   ....[122]....
        /*022c*/ 	.word	0x0500000f


	//   ....[123]....
        /*0230*/ 	.word	0x0500000f


	//   ....[124]....
        /*0234*/ 	.word	0x0500000f


	//   ....[125]....
        /*0238*/ 	.word	0x0500000f


	//   ....[126]....
        /*023c*/ 	.word	0x0500000f


	//   ....[127]....
        /*0240*/ 	.word	0x0500000f


	//   ....[128]....
        /*0244*/ 	.word	0x0500000f


	//   ....[129]....
        /*0248*/ 	.word	0x0500000f


	//   ....[130]....
        /*024c*/ 	.word	0x0500000f


	//   ....[131]....
        /*0250*/ 	.word	0x0500000f


	//   ....[132]....
        /*0254*/ 	.word	0x0500000f


	//   ....[133]....
        /*0258*/ 	.word	0x0500000f


	//   ....[134]....
        /*025c*/ 	.word	0x0500000f


	//   ....[135]....
        /*0260*/ 	.word	0x0500000f


	//   ....[136]....
        /*0264*/ 	.word	0x0500000f


	//   ....[137]....
        /*0268*/ 	.word	0x0500000f


	//   ....[138]....
        /*026c*/ 	.word	0x0500000f


	//   ....[139]....
        /*0270*/ 	.word	0x0500000f


	//   ....[140]....
        /*0274*/ 	.word	0x0500000f


	//   ....[141]....
        /*0278*/ 	.word	0x0500000f


	//   ....[142]....
        /*027c*/ 	.word	0x0500000f


	//   ....[143]....
        /*0280*/ 	.word	0x0500000f


	//   ....[144]....
        /*0284*/ 	.word	0x0500000f


	//   ....[145]....
        /*0288*/ 	.word	0x0500000f


	//   ....[146]....
        /*028c*/ 	.word	0x0500000f


	//   ....[147]....
        /*0290*/ 	.word	0x0500000f


	//   ....[148]....
        /*0294*/ 	.word	0x0500000f


	//   ....[149]....
        /*0298*/ 	.word	0x0500000f


	//   ....[150]....
        /*029c*/ 	.word	0x0500000f


	//   ....[151]....
        /*02a0*/ 	.word	0x0500000f


	//   ....[152]....
        /*02a4*/ 	.word	0x0500000f


	//   ....[153]....
        /*02a8*/ 	.word	0x0500000f


	//   ....[154]....
        /*02ac*/ 	.word	0x0500000f


	//   ....[155]....
        /*02b0*/ 	.word	0x0500000f


	//   ....[156]....
        /*02b4*/ 	.word	0x0500000f


	//   ....[157]....
        /*02b8*/ 	.word	0x0500000f


	//   ....[158]....
        /*02bc*/ 	.word	0x0500000f


	//----- nvinfo : EIATTR_COOP_GROUP_INSTR_OFFSETS
	.align		4
.L_328:
        /*02c0*/ 	.byte	0x04, 0x28
        /*02c2*/ 	.short	(.L_330 - .L_329)


	//   ....[0]....
.L_329:
        /*02c4*/ 	.word	0x00000060


	//   ....[1]....
        /*02c8*/ 	.word	0x000000a0


	//   ....[2]....
        /*02cc*/ 	.word	0x000002c0


	//   ....[3]....
        /*02d0*/ 	.word	0x00000420


	//   ....[4]....
        /*02d4*/ 	.word	0x00000540


	//   ....[5]....
        /*02d8*/ 	.word	0x000006a0


	//   ....[6]....
        /*02dc*/ 	.word	0x00000f60


	//   ....[7]....
        /*02e0*/ 	.word	0x000025e0


	//   ....[8]....
        /*02e4*/ 	.word	0x00002660


	//   ....[9]....
        /*02e8*/ 	.word	0x00002a80


	//   ....[10]....
        /*02ec*/ 	.word	0x00002b30


	//   ....[11]....
        /*02f0*/ 	.word	0x00004dc0


	//   ....[12]....
        /*02f4*/ 	.word	0x00004e20


	//   ....[13]....
        /*02f8*/ 	.word	0x00004e40


	//   ....[14]....
        /*02fc*/ 	.word	0x00004e60


	//   ....[15]....
        /*0300*/ 	.word	0x00005f60


	//   ....[16]....
        /*0304*/ 	.word	0x00005f90


	//   ....[17]....
        /*0308*/ 	.word	0x00006030


	//   ....[18]....
        /*030c*/ 	.word	0x00006040


	//   ....[19]....
        /*0310*/ 	.word	0x00006eb0


	//   ....[20]....
        /*0314*/ 	.word	0x00006ef0


	//   ....[21]....
        /*0318*/ 	.word	0x00006f30


	//   ....[22]....
        /*031c*/ 	.word	0x00006f70


	//   ....[23]....
        /*0320*/ 	.word	0x00006f90


	//   ....[24]....
        /*0324*/ 	.word	0x00006fb0


	//   ....[25]....
        /*0328*/ 	.word	0x000075f0


	//   ....[26]....
        /*032c*/ 	.word	0x00007600


	//   ....[27]....
        /*0330*/ 	.word	0x00008010


	//   ....[28]....
        /*0334*/ 	.word	0x00009230


	//   ....[29]....
        /*0338*/ 	.word	0x00009250


	//   ....[30]....
        /*033c*/ 	.word	0x00009260


	//   ....[31]....
        /*0340*/ 	.word	0x00009270


	//   ....[32]....
        /*0344*/ 	.word	0x00009280


	//   ....[33]....
        /*0348*/ 	.word	0x00009290


	//   ....[34]....
        /*034c*/ 	.word	0x000092a0


	//   ....[35]....
        /*0350*/ 	.word	0x00009300


	//   ....[36]....
        /*0354*/ 	.word	0x00009340


	//   ....[37]....
        /*0358*/ 	.word	0x000093a0


	//   ....[38]....
        /*035c*/ 	.word	0x000093b0


	//   ....[39]....
        /*0360*/ 	.word	0x00009480


	//   ....[40]....
        /*0364*/ 	.word	0x00009aa0


	//   ....[41]....
        /*0368*/ 	.word	0x00009ad0


	//   ....[42]....
        /*036c*/ 	.word	0x00009b00


	//   ....[43]....
        /*0370*/ 	.word	0x00009b20


	//   ....[44]....
        /*0374*/ 	.word	0x00009b30


	//   ....[45]....
        /*0378*/ 	.word	0x00009bb0


	//   ....[46]....
        /*037c*/ 	.word	0x00009bf0


	//   ....[47]....
        /*0380*/ 	.word	0x00009c40


	//   ....[48]....
        /*0384*/ 	.word	0x00009c70


	//   ....[49]....
        /*0388*/ 	.word	0x00009cd0


	//   ....[50]....
        /*038c*/ 	.word	0x00009d10


	//   ....[51]....
        /*0390*/ 	.word	0x00009d60


	//   ....[52]....
        /*0394*/ 	.word	0x00009d90


	//   ....[53]....
        /*0398*/ 	.word	0x00009de0


	//   ....[54]....
        /*039c*/ 	.word	0x00009e20


	//   ....[55]....
        /*03a0*/ 	.word	0x00009e70


	//   ....[56]....
        /*03a4*/ 	.word	0x0000a5c0


	//   ....[57]....
        /*03a8*/ 	.word	0x0000a5e0


	//   ....[58]....
        /*03ac*/ 	.word	0x0000a5f0


	//   ....[59]....
        /*03b0*/ 	.word	0x0000a600


	//   ....[60]....
        /*03b4*/ 	.word	0x0000a610


	//   ....[61]....
        /*03b8*/ 	.word	0x0000a630


	//   ....[62]....
        /*03bc*/ 	.word	0x0000a690


	//   ....[63]....
        /*03c0*/ 	.word	0x0000a6c0


	//   ....[64]....
        /*03c4*/ 	.word	0x0000a730


	//   ....[65]....
        /*03c8*/ 	.word	0x0000a760


	//   ....[66]....
        /*03cc*/ 	.word	0x0000a770


	//   ....[67]....
        /*03d0*/ 	.word	0x0000a780


	//   ....[68]....
        /*03d4*/ 	.word	0x0000aa30


	//   ....[69]....
        /*03d8*/ 	.word	0x0000aa50


	//   ....[70]....
        /*03dc*/ 	.word	0x0000aa60


	//   ....[71]....
        /*03e0*/ 	.word	0x0000aa80


	//   ....[72]....
        /*03e4*/ 	.word	0x0000ab00


	//   ....[73]....
        /*03e8*/ 	.word	0x0000ab30


	//   ....[74]....
        /*03ec*/ 	.word	0x0000ab80


	//   ....[75]....
        /*03f0*/ 	.word	0x0000abb0


	//   ....[76]....
        /*03f4*/ 	.word	0x0000ac00


	//   ....[77]....
        /*03f8*/ 	.word	0x0000ac30


	//   ....[78]....
        /*03fc*/ 	.word	0x0000ac80


	//   ....[79]....
        /*0400*/ 	.word	0x0000acb0


	//   ....[80]....
        /*0404*/ 	.word	0x0000b110


	//   ....[81]....
        /*0408*/ 	.word	0x0000b140


	//   ....[82]....
        /*040c*/ 	.word	0x0000b170


	//   ....[83]....
        /*0410*/ 	.word	0x0000b1a0


	//   ....[84]....
        /*0414*/ 	.word	0x0000b1d0


	//   ....[85]....
        /*0418*/ 	.word	0x0000b1e0


	//   ....[86]....
        /*041c*/ 	.word	0x0000b1f0


	//   ....[87]....
        /*0420*/ 	.word	0x0000b210


	//   ....[88]....
        /*0424*/ 	.word	0x0000b240


	//   ....[89]....
        /*0428*/ 	.word	0x0000b270


	//   ....[90]....
        /*042c*/ 	.word	0x0000b280


	//   ....[91]....
        /*0430*/ 	.word	0x0000b2b0


	//   ....[92]....
        /*0434*/ 	.word	0x0000b6a0


	//   ....[93]....
        /*0438*/ 	.word	0x0000bb40


	//   ....[94]....
        /*043c*/ 	.word	0x0000bc30


	//   ....[95]....
        /*0440*/ 	.word	0x0000bcd0


	//   ....[96]....
        /*0444*/ 	.word	0x0000bd30


	//   ....[97]....
        /*0448*/ 	.word	0x0000be00


	//   ....[98]....
        /*044c*/ 	.word	0x0000be70


	//   ....[99]....
        /*0450*/ 	.word	0x0000bf40


	//   ....[100]....
        /*0454*/ 	.word	0x0000bfc0


	//   ....[101]....
        /*0458*/ 	.word	0x0000c090


	//   ....[102]....
        /*045c*/ 	.word	0x0000c110


	//   ....[103]....
        /*0460*/ 	.word	0x0000c1f0


	//   ....[104]....
        /*0464*/ 	.word	0x0000c270


	//   ....[105]....
        /*0468*/ 	.word	0x0000c330


	//   ....[106]....
        /*046c*/ 	.word	0x0000c3c0


	//   ....[107]....
        /*0470*/ 	.word	0x0000c420


	//   ....[108]....
        /*0474*/ 	.word	0x0000c4c0


	//   ....[109]....
        /*0478*/ 	.word	0x0000c590


	//   ....[110]....
        /*047c*/ 	.word	0x0000c610


	//   ....[111]....
        /*0480*/ 	.word	0x0000c6e0


	//   ....[112]....
        /*0484*/ 	.word	0x0000c760


	//   ....[113]....
        /*0488*/ 	.word	0x0000c830


	//   ....[114]....
        /*048c*/ 	.word	0x0000c8b0


	//   ....[115]....
        /*0490*/ 	.word	0x0000c980


	//   ....[116]....
        /*0494*/ 	.word	0x0000ca00


	//   ....[117]....
        /*0498*/ 	.word	0x0000cad0


	//   ....[118]....
        /*049c*/ 	.word	0x0000cb50


	//   ....[119]....
        /*04a0*/ 	.word	0x0000cc20


	//   ....[120]....
        /*04a4*/ 	.word	0x0000cc90


	//   ....[121]....
        /*04a8*/ 	.word	0x0000cd50


	//   ....[122]....
        /*04ac*/ 	.word	0x0000ce90


	//   ....[123]....
        /*04b0*/ 	.word	0x0000cf30


	//   ....[124]....
        /*04b4*/ 	.word	0x0000cf90


	//   ....[125]....
        /*04b8*/ 	.word	0x0000d050


	//   ....[126]....
        /*04bc*/ 	.word	0x0000d0b0


	//   ....[127]....
        /*04c0*/ 	.word	0x0000d170


	//   ....[128]....
        /*04c4*/ 	.word	0x0000d1f0


	//   ....[129]....
        /*04c8*/ 	.word	0x0000d2a0


	//   ....[130]....
        /*04cc*/ 	.word	0x0000d300


	//   ....[131]....
        /*04d0*/ 	.word	0x0000d3c0


	//   ....[132]....
        /*04d4*/ 	.word	0x0000d440


	//   ....[133]....
        /*04d8*/ 	.word	0x0000d4f0


	//   ....[134]....
        /*04dc*/ 	.word	0x0000d5d0


	//   ....[135]....
        /*04e0*/ 	.word	0x0000d670


	//   ....[136]....
        /*04e4*/ 	.word	0x0000d6d0


	//   ....[137]....
        /*04e8*/ 	.word	0x0000d7a0


	//   ....[138]....
        /*04ec*/ 	.word	0x0000d840


	//   ....[139]....
        /*04f0*/ 	.word	0x0000d900


	//   ....[140]....
        /*04f4*/ 	.word	0x0000d9a0


	//   ....[141]....
        /*04f8*/ 	.word	0x0000da60


	//   ....[142]....
        /*04fc*/ 	.word	0x0000db00


	//   ....[143]....
        /*0500*/ 	.word	0x0000dbc0


	//   ....[144]....
        /*0504*/ 	.word	0x0000dc60


	//   ....[145]....
        /*0508*/ 	.word	0x0000dd20


	//   ....[146]....
        /*050c*/ 	.word	0x0000de40


	//   ....[147]....
        /*0510*/ 	.word	0x0000dee0


	//   ....[148]....
        /*0514*/ 	.word	0x0000df90


	//   ....[149]....
        /*0518*/ 	.word	0x0000e060


	//   ....[150]....
        /*051c*/ 	.word	0x0000e0d0


	//   ....[151]....
        /*0520*/ 	.word	0x0000e1a0


	//   ....[152]....
        /*0524*/ 	.word	0x0000e220


	//   ....[153]....
        /*0528*/ 	.word	0x0000e300


	//   ....[154]....
        /*052c*/ 	.word	0x0000e370


	//   ....[155]....
        /*0530*/ 	.word	0x0000e450


	//   ....[156]....
        /*0534*/ 	.word	0x0000e4c0


	//   ....[157]....
        /*0538*/ 	.word	0x0000e580


	//   ....[158]....
        /*053c*/ 	.word	0x0000e690


	//----- nvinfo : EIATTR_REG_RECONFIG
	.align		4
.L_330:
        /*0540*/ 	.byte	0x01, 0x54
	.zero		2


	//----- nvinfo : EIATTR_SYSCALL_OFFSETS
	.align		4
        /*0544*/ 	.byte	0x04, 0x46
        /*0546*/ 	.short	(.L_332 - .L_331)


	//   ....[0]....
.L_331:
        /*0548*/ 	.word	0x00001120


	//   ....[1]....
        /*054c*/ 	.word	0x00008750


	//   ....[2]....
        /*0550*/ 	.word	0x00008890


	//   ....[3]....
        /*0554*/ 	.word	0x00008980


	//   ....[4]....
        /*0558*/ 	.word	0x00009810


	//----- nvinfo : EIATTR_MBARRIER_INSTR_OFFSETS
	.align		4
.L_332:
        /*055c*/ 	.byte	0x04, 0x39
        /*055e*/ 	.short	(.L_334 - .L_333)


	//   ....[0]....
.L_333:
        /*0560*/ 	.word	0x00000170
        /*0564*/ 	.word	0x000000ff
        /*0568*/ 	.word	0x0002a800
        /*056c*/ 	.short	0x0100
        /*056e*/ 	.byte	0x08
	.zero		1


	//   ....[1]....
        /*0570*/ 	.word	0x00000180
        /*0574*/ 	.word	0x000000ff
        /*0578*/ 	.word	0x0002a820
        /*057c*/ 	.short	0x0100
        /*057e*/ 	.byte	0x08
	.zero		1


	//   ....[2]....
        /*0580*/ 	.word	0x00000270
        /*0584*/ 	.word	0x000000ff
        /*0588*/ 	.word	0x0002a830
        /*058c*/ 	.short	0x0100
        /*058e*/ 	.byte	0x08
	.zero		1


	//   ....[3]....
        /*0590*/ 	.word	0x00000280
        /*0594*/ 	.word	0x000000ff
        /*0598*/ 	.word	0x0002a840
        /*059c*/ 	.short	0x0100
        /*059e*/ 	.byte	0x08
	.zero		1


	//   ....[4]....
        /*05a0*/ 	.word	0x00000290
        /*05a4*/ 	.word	0x000000ff
        /*05a8*/ 	.word	0x0002a838
        /*05ac*/ 	.short	0x0100
        /*05ae*/ 	.byte	0x08
	.zero		1


	//   ....[5]....
        /*05b0*/ 	.word	0x000002a0
        /*05b4*/ 	.word	0x000000ff
        /*05b8*/ 	.word	0x0002a848
        /*05bc*/ 	.short	0x0100
        /*05be*/ 	.byte	0x08
	.zero		1


	//   ....[6]....
        /*05c0*/ 	.word	0x000003d0
        /*05c4*/ 	.word	0x000000ff
        /*05c8*/ 	.word	0x0002a850
        /*05cc*/ 	.short	0x0100
        /*05ce*/ 	.byte	0x08
	.zero		1


	//   ....[7]....
        /*05d0*/ 	.word	0x000003e0
        /*05d4*/ 	.word	0x000000ff
        /*05d8*/ 	.word	0x0002a860
        /*05dc*/ 	.short	0x0100
        /*05de*/ 	.byte	0x08
	.zero		1


	//   ....[8]....
        /*05e0*/ 	.word	0x000003f0
        /*05e4*/ 	.word	0x000000ff
        /*05e8*/ 	.word	0x0002a858
        /*05ec*/ 	.short	0x0100
        /*05ee*/ 	.byte	0x08
	.zero		1


	//   ....[9]....
        /*05f0*/ 	.word	0x00000400
        /*05f4*/ 	.word	0x000000ff
        /*05f8*/ 	.word	0x0002a868
        /*05fc*/ 	.short	0x0100
        /*05fe*/ 	.byte	0x08
	.zero		1


	//   ....[10]....
        /*0600*/ 	.word	0x000004f0
        /*0604*/ 	.word	0x000000ff
        /*0608*/ 	.word	0x0002a870
        /*060c*/ 	.short	0x0100
        /*060e*/ 	.byte	0x06
	.zero		1


	//   ....[11]....
        /*0610*/ 	.word	0x00000500
        /*0614*/ 	.word	0x000000ff
        /*0618*/ 	.word	0x0002a880
        /*061c*/ 	.short	0x0100
        /*061e*/ 	.byte	0x06
	.zero		1


	//   ....[12]....
        /*0620*/ 	.word	0x00000510
        /*0624*/ 	.word	0x000000ff
        /*0628*/ 	.word	0x0002a878
        /*062c*/ 	.short	0x0100
        /*062e*/ 	.byte	0x06
	.zero		1


	//   ....[13]....
        /*0630*/ 	.word	0x00000520
        /*0634*/ 	.word	0x000000ff
        /*0638*/ 	.word	0x0002a888
        /*063c*/ 	.short	0x0100
        /*063e*/ 	.byte	0x06
	.zero		1


	//   ....[14]....
        /*0640*/ 	.word	0x00000650
        /*0644*/ 	.word	0x000000ff
        /*0648*/ 	.word	0x0002a890
        /*064c*/ 	.short	0x0100
        /*064e*/ 	.byte	0x08
	.zero		1


	//   ....[15]....
        /*0650*/ 	.word	0x00000660
        /*0654*/ 	.word	0x000000ff
        /*0658*/ 	.word	0x0002a8a0
        /*065c*/ 	.short	0x0100
        /*065e*/ 	.byte	0x08
	.zero		1


	//   ....[16]....
        /*0660*/ 	.word	0x00000670
        /*0664*/ 	.word	0x000000ff
        /*0668*/ 	.word	0x0002a898
        /*066c*/ 	.short	0x0100
        /*066e*/ 	.byte	0x08
	.zero		1


	//   ....[17]....
        /*0670*/ 	.word	0x00000680
        /*0674*/ 	.word	0x000000ff
        /*0678*/ 	.word	0x0002a8a8
        /*067c*/ 	.short	0x0100
        /*067e*/ 	.byte	0x08
	.zero		1


	//   ....[18]....
        /*0680*/ 	.word	0x000007c0
        /*0684*/ 	.word	0x000000ff
        /*0688*/ 	.word	0x0002a8b0
        /*068c*/ 	.short	0x0100
        /*068e*/ 	.byte	0x08
	.zero		1


	//   ....[19]....
        /*0690*/ 	.word	0x000007d0
        /*0694*/ 	.word	0x000000ff
        /*0698*/ 	.word	0x0002a8c0
        /*069c*/ 	.short	0x0100
        /*069e*/ 	.byte	0x08
	.zero		1


	//   ....[20]....
        /*06a0*/ 	.word	0x000007e0
        /*06a4*/ 	.word	0x000000ff
        /*06a8*/ 	.word	0x0002a8b8
        /*06ac*/ 	.short	0x0100
        /*06ae*/ 	.byte	0x08
	.zero		1


	//   ....[21]....
        /*06b0*/ 	.word	0x000007f0
        /*06b4*/ 	.word	0x000000ff
        /*06b8*/ 	.word	0x0002a8c8
        /*06bc*/ 	.short	0x0100
        /*06be*/ 	.byte	0x08
	.zero		1


	//   ....[22]....
        /*06c0*/ 	.word	0x00001140
        /*06c4*/ 	.word	0x000000ff
        /*06c8*/ 	.word	0x0002a800
        /*06cc*/ 	.short	0x010a
        /*06ce*/ 	.byte	0x25
	.zero		1


	//   ....[23]....
        /*06d0*/ 	.word	0x000011b0
        /*06d4*/ 	.word	0x000000ff
        /*06d8*/ 	.word	0x0002a830
        /*06dc*/ 	.short	0x010a
        /*06de*/ 	.byte	0x25
	.zero		1


	//   ....[24]....
        /*06e0*/ 	.word	0x00001210
        /*06e4*/ 	.word	0x000000ff
        /*06e8*/ 	.word	0x0002a830
        /*06ec*/ 	.short	0x010a
        /*06ee*/ 	.byte	0x25
	.zero		1


	//   ....[25]....
        /*06f0*/ 	.word	0x00001f10
        /*06f4*/ 	.word	0x000000ff
        /*06f8*/ 	.word	0x00000000
        /*06fc*/ 	.short	0x0101
        /*06fe*/ 	.byte	0x04
	.zero		1


	//   ....[26]....
        /*0700*/ 	.word	0x00003940
        /*0704*/ 	.word	0x000000ff
        /*0708*/ 	.word	0x0002a830
        /*070c*/ 	.short	0x010a
        /*070e*/ 	.byte	0x3b
	.zero		1


	//   ....[27]....
        /*0710*/ 	.word	0x00003980
        /*0714*/ 	.word	0x000000ff
        /*0718*/ 	.word	0x0002a830
        /*071c*/ 	.short	0x010a
        /*071e*/ 	.byte	0x3b
	.zero		1


	//   ....[28]....
        /*0720*/ 	.word	0x000041d0
        /*0724*/ 	.word	0x000000ff
        /*0728*/ 	.word	0x0002a850
        /*072c*/ 	.short	0x010a
        /*072e*/ 	.byte	0x05
	.zero		1


	//   ....[29]....
        /*0730*/ 	.word	0x00004210
        /*0734*/ 	.word	0x000000ff
        /*0738*/ 	.word	0x0002a850
        /*073c*/ 	.short	0x010a
        /*073e*/ 	.byte	0x05
	.zero		1


	//   ....[30]....
        /*0740*/ 	.word	0x00004890
        /*0744*/ 	.word	0x000000ff
        /*0748*/ 	.word	0x00000000
        /*074c*/ 	.short	0x0101
        /*074e*/ 	.byte	0x3b
	.zero		1


	//   ....[31]....
        /*0750*/ 	.word	0x000058e0
        /*0754*/ 	.word	0x000000ff
        /*0758*/ 	.word	0x00000000
        /*075c*/ 	.short	0x0101
        /*075e*/ 	.byte	0x04
	.zero		1


	//   ....[32]....
        /*0760*/ 	.word	0x00005eb0
        /*0764*/ 	.word	0x000000ff
        /*0768*/ 	.word	0x0002a850
        /*076c*/ 	.short	0x010a
        /*076e*/ 	.byte	0x05
	.zero		1


	//   ....[33]....
        /*0770*/ 	.word	0x00005ef0
        /*0774*/ 	.word	0x000000ff
        /*0778*/ 	.word	0x0002a850
        /*077c*/ 	.short	0x010a
        /*077e*/ 	.byte	0x05
	.zero		1


	//   ....[34]....
        /*0780*/ 	.word	0x000063d0
        /*0784*/ 	.word	0x000000ff
        /*0788*/ 	.word	0x00000000
        /*078c*/ 	.short	0x0101
        /*078e*/ 	.byte	0x04
	.zero		1


	//   ....[35]....
        /*0790*/ 	.word	0x00006fa0
        /*0794*/ 	.word	0x000000ff
        /*0798*/ 	.word	0x00000000
        /*079c*/ 	.short	0x0101
        /*079e*/ 	.byte	0x04
	.zero		1


	//   ....[36]....
        /*07a0*/ 	.word	0x00008ff0
        /*07a4*/ 	.word	0x000000ff
        /*07a8*/ 	.word	0x0002a840
        /*07ac*/ 	.short	0x010a
        /*07ae*/ 	.byte	0x2d
	.zero		1


	//   ....[37]....
        /*07b0*/ 	.word	0x000095d0
        /*07b4*/ 	.word	0x000000ff
        /*07b8*/ 	.word	0x0002a830
        /*07bc*/ 	.short	0x0107
        /*07be*/ 	.byte	0x2d
	.zero		1


	//   ....[38]....
        /*07c0*/ 	.word	0x00009640
        /*07c4*/ 	.word	0x000000ff
        /*07c8*/ 	.word	0x0002a830
        /*07cc*/ 	.short	0x0101
        /*07ce*/ 	.byte	0x2d
	.zero		1


	//   ....[39]....
        /*07d0*/ 	.word	0x00009fc0
        /*07d4*/ 	.word	0x000000ff
        /*07d8*/ 	.word	0x0002a800
        /*07dc*/ 	.short	0x0107
        /*07de*/ 	.byte	0x2d
	.zero		1


	//   ....[40]....
        /*07e0*/ 	.word	0x0000a020
        /*07e4*/ 	.word	0x000000ff
        /*07e8*/ 	.word	0x0002a800
        /*07ec*/ 	.short	0x0101
        /*07ee*/ 	.byte	0x2d
	.zero		1


	//   ....[41]....
        /*07f0*/ 	.word	0x0000a030
        /*07f4*/ 	.word	0x000000ff
        /*07f8*/ 	.word	0x0002a820
        /*07fc*/ 	.short	0x010a
        /*07fe*/ 	.byte	0x2d
	.zero		1


	//   ....[42]....
        /*0800*/ 	.word	0x0000a3a0
        /*0804*/ 	.word	0x00000008
        /*0808*/ 	.word	0x0002a840
        /*080c*/ 	.short	0x010a
        /*080e*/ 	.byte	0x3f
	.zero		1


	//   ....[43]....
        /*0810*/ 	.word	0x0000a8b0
        /*0814*/ 	.word	0x00000008
        /*0818*/ 	.word	0x0002a830
        /*081c*/ 	.short	0x0107
        /*081e*/ 	.byte	0x3f
	.zero		1


	//   ....[44]....
        /*0820*/ 	.word	0x0000a960
        /*0824*/ 	.word	0x00000008
        /*0828*/ 	.word	0x0002a830
        /*082c*/ 	.short	0x0101
        /*082e*/ 	.byte	0x3f
	.zero		1


	//   ....[45]....
        /*0830*/ 	.word	0x0000a9c0
        /*0834*/ 	.word	0x00000004
        /*0838*/ 	.word	0x0002a860
        /*083c*/ 	.short	0x010a
        /*083e*/ 	.byte	0x3f
	.zero		1


	//   ....[46]....
        /*0840*/ 	.word	0x0000adc0
        /*0844*/ 	.word	0x00000004
        /*0848*/ 	.word	0x0002a850
        /*084c*/ 	.short	0x0107
        /*084e*/ 	.byte	0x3f
	.zero		1


	//   ....[47]....
        /*0850*/ 	.word	0x0000af10
        /*0854*/ 	.word	0x00000004
        /*0858*/ 	.word	0x0002a850
        /*085c*/ 	.short	0x0101
        /*085e*/ 	.byte	0x3f
	.zero		1


	//   ....[48]....
        /*0860*/ 	.word	0x0000b0a0
        /*0864*/ 	.word	0x00000000
        /*0868*/ 	.word	0x0002a860
        /*086c*/ 	.short	0x010a
        /*086e*/ 	.byte	0x3f
	.zero		1


	//   ....[49]....
        /*0870*/ 	.word	0x0000b4e0
        /*0874*/ 	.word	0x00000000
        /*0878*/ 	.word	0x0002a850
        /*087c*/ 	.short	0x0107
        /*087e*/ 	.byte	0x3f
	.zero		1


	//   ....[50]....
        /*0880*/ 	.word	0x0000b5a0
        /*0884*/ 	.word	0x00000000
        /*0888*/ 	.word	0x0002a850
        /*088c*/ 	.short	0x0101
        /*088e*/ 	.byte	0x3f
	.zero		1


	//   ....[51]....
        /*0890*/ 	.word	0x0000b630
        /*0894*/ 	.word	0x00000007
        /*0898*/ 	.word	0x0002a820
        /*089c*/ 	.short	0x010a
        /*089e*/ 	.byte	0x3f
	.zero		1


	//   ....[52]....
        /*08a0*/ 	.word	0x0000b790
        /*08a4*/ 	.word	0x00000005
        /*08a8*/ 	.word	0x0002a840
        /*08ac*/ 	.short	0x010a
        /*08ae*/ 	.byte	0x3f
	.zero		1


	//   ....[53]....
        /*08b0*/ 	.word	0x0000b830
        /*08b4*/ 	.word	0x00000003
        /*08b8*/ 	.word	0x0002a840
        /*08bc*/ 	.short	0x010a
        /*08be*/ 	.byte	0x3f
	.zero		1


	//   ....[54]....
        /*08c0*/ 	.word	0x0000b870
        /*08c4*/ 	.word	0x00000005
        /*08c8*/ 	.word	0x0002a860
        /*08cc*/ 	.short	0x010a
        /*08ce*/ 	.byte	0x3f
	.zero		1


	//   ....[55]....
        /*08d0*/ 	.word	0x0000b8b0
        /*08d4*/ 	.word	0x00000003
        /*08d8*/ 	.word	0x0002a860
        /*08dc*/ 	.short	0x010a
        /*08de*/ 	.byte	0x3f
	.zero		1


	//   ....[56]....
        /*08e0*/ 	.word	0x0000b920
        /*08e4*/ 	.word	0x00000000
        /*08e8*/ 	.word	0x0002a800
        /*08ec*/ 	.short	0x010a
        /*08ee*/ 	.byte	0x3f
	.zero		1


	//   ....[57]....
        /*08f0*/ 	.word	0x0000b980
        /*08f4*/ 	.word	0x00000004
        /*08f8*/ 	.word	0x0002a830
        /*08fc*/ 	.short	0x010a
        /*08fe*/ 	.byte	0x3f
	.zero		1


	//   ....[58]....
        /*0900*/ 	.word	0x0000b9e0
        /*0904*/ 	.word	0x0000000b
        /*0908*/ 	.word	0x0002a830
        /*090c*/ 	.short	0x010a
        /*090e*/ 	.byte	0x3f
	.zero		1


	//   ....[59]....
        /*0910*/ 	.word	0x0000ba40
        /*0914*/ 	.word	0x00000009
        /*0918*/ 	.word	0x0002a850
        /*091c*/ 	.short	0x010a
        /*091e*/ 	.byte	0x3f
	.zero		1


	//   ....[60]....
        /*0920*/ 	.word	0x0000baa0
        /*0924*/ 	.word	0x00000004
        /*0928*/ 	.word	0x0002a850
        /*092c*/ 	.short	0x010a
        /*092e*/ 	.byte	0x3f
	.zero		1


	//   ....[61]....
        /*0930*/ 	.word	0x0000bb80
        /*0934*/ 	.word	0x00000003
        /*0938*/ 	.word	0x0002a840
        /*093c*/ 	.short	0x010a
        /*093e*/ 	.byte	0x3f
	.zero		1


	//   ....[62]....
        /*0940*/ 	.word	0x0000cd90
        /*0944*/ 	.word	0x00000003
        /*0948*/ 	.word	0x0002a820
        /*094c*/ 	.short	0x010a
        /*094e*/ 	.byte	0x3f
	.zero		1


	//   ....[63]....
        /*0950*/ 	.word	0x0000cde0
        /*0954*/ 	.word	0x00000008
        /*0958*/ 	.word	0x0002a840
        /*095c*/ 	.short	0x010a
        /*095e*/ 	.byte	0x3f
	.zero		1


	//   ....[64]....
        /*0960*/ 	.word	0x0000d520
        /*0964*/ 	.word	0x00000004
        /*0968*/ 	.word	0x0002a860
        /*096c*/ 	.short	0x010a
        /*096e*/ 	.byte	0x3f
	.zero		1


	//   ....[65]....
        /*0970*/ 	.word	0x0000dd90
        /*0974*/ 	.word	0x00000000
        /*0978*/ 	.word	0x0002a860
        /*097c*/ 	.short	0x010a
        /*097e*/ 	.byte	0x3f
	.zero		1


	//   ....[66]....
        /*0980*/ 	.word	0x0000e5b0
        /*0984*/ 	.word	0x00000007
        /*0988*/ 	.word	0x0002a820
        /*098c*/ 	.short	0x010a
        /*098e*/ 	.byte	0x3f
	.zero		1


	//   ....[67]....
        /*0990*/ 	.word	0x0000e750
        /*0994*/ 	.word	0x00000005
        /*0998*/ 	.word	0x0002a840
        /*099c*/ 	.short	0x010a
        /*099e*/ 	.byte	0x3f
	.zero		1


	//   ....[68]....
        /*09a0*/ 	.word	0x0000e7a0
        /*09a4*/ 	.word	0x00000003
        /*09a8*/ 	.word	0x0002a840
        /*09ac*/ 	.short	0x010a
        /*09ae*/ 	.byte	0x3f
	.zero		1


	//   ....[69]....
        /*09b0*/ 	.word	0x0000e7f0
        /*09b4*/ 	.word	0x00000005
        /*09b8*/ 	.word	0x0002a860
        /*09bc*/ 	.short	0x010a
        /*09be*/ 	.byte	0x3f
	.zero		1


	//----- nvinfo : EIATTR_NUM_MBARRIERS
	.align		4
.L_334:
        /*09c0*/ 	.byte	0x03, 0x38
        /*09c2*/ 	.short	0x0016


	//----- nvinfo : EIATTR_EXIT_INSTR_OFFSETS
	.align		4
        /*09c4*/ 	.byte	0x04, 0x1c
        /*09c6*/ 	.short	(.L_336 - .L_335)


	//   ....[0]....
.L_335:
        /*09c8*/ 	.word	0x0000b900


	//----- nvinfo : EIATTR_MAX_THREADS
	.align		4
.L_336:
        /*09cc*/ 	.byte	0x04, 0x05
        /*09ce*/ 	.short	(.L_338 - .L_337)
.L_337:
        /*09d0*/ 	.word	0x00000180
        /*09d4*/ 	.word	0x00000001
        /*09d8*/ 	.word	0x00000001


	//----- nvinfo : EIATTR_CRS_STACK_SIZE
	.align		4
.L_338:
        /*09dc*/ 	.byte	0x04, 0x1e
        /*09de*/ 	.short	(.L_340 - .L_339)
.L_339:
        /*09e0*/ 	.word	0x00000000


	//----- nvinfo : EIATTR_CBANK_PARAM_SIZE
	.align		4
.L_340:
        /*09e4*/ 	.byte	0x03, 0x19
        /*09e6*/ 	.short	0x0a70


	//----- nvinfo : EIATTR_PARAM_CBANK
	.align		4
        /*09e8*/ 	.byte	0x04, 0x0a
        /*09ea*/ 	.short	(.L_342 - .L_341)
	.align		4
.L_341:
        /*09ec*/ 	.word	index@(.nv.constant0._ZN7cutlass13device_kernelIN5flash11enable_sm90INS1_16FlashAttnFwdSm90INS1_25CollectiveMainloopFwdSm90ILi2EN4cute5tupleIJNS5_1CILi1EEES8_S8_EEENS6_IJNS7_ILi128EEENS7_ILi96EEENS7_ILi192EEEEEELi128ENS_6half_tEfNS_4arch4Sm90ELb0ELb0ELb1ELb0ELb1ELb0ELb0ELb1ELb1ELb1ELb1ELb0EEENS1_21CollectiveEpilogueFwdINS6_IJSA_SA_SB_EEES9_SE_SG_Li256ELb0ELb1ELb1ELb0EEENS1_19SingleTileSchedulerILb0ELb1ELb1ELi128EEEEEEEEEvNT_6ParamsE)
        /*09f0*/ 	.short	0x0210
        /*09f2*/ 	.short	0x0a70


	//----- nvinfo : EIATTR_SW_WAR
	.align		4
.L_342:
        /*09f4*/ 	.byte	0x04, 0x36
        /*09f6*/ 	.short	(.L_344 - .L_343)
.L_343:
        /*09f8*/ 	.word	0x00000008
.L_344:


//--------------------- .nv.info._ZN7cutlass13device_kernelIN5flash11enable_sm90INS1_16FlashAttnFwdSm90INS1_25CollectiveMainloopFwdSm90ILi2EN4cute5tupleIJNS5_1CILi1EEES8_S8_EEENS6_IJNS7_ILi128EEENS7_ILi96EEENS7_ILi192EEEEEELi128ENS_6half_tEfNS_4arch4Sm90ELb0ELb0ELb1ELb1ELb1ELb0ELb0ELb1ELb1ELb1ELb1ELb0EEENS1_21CollectiveEpilogueFwdINS6_IJSA_SA_SB_EEES9_SE_SG_Li256ELb1ELb1ELb1ELb0EEENS1_36VarlenDynamicPersistentTileSchedulerILi128ELi96ELi256ELi128ELb1ELb1ELb1ELb0ELb1ELb1EEEEEEEEEvNT_6ParamsE --------------------------
	.section	.nv.info._ZN7cutlass13device_kernelIN5flash11enable_sm90INS1_16FlashAttnFwdSm90INS1_25CollectiveMainloopFwdSm90ILi2EN4cute5tupleIJNS5_1CILi1EEES8_S8_EEENS6_IJNS7_ILi128EEENS7_ILi96EEENS7_ILi192EEEEEELi128ENS_6half_tEfNS_4arch4Sm90ELb0ELb0ELb1ELb1ELb1ELb0ELb0ELb1ELb1ELb1ELb1ELb0EEENS1_21CollectiveEpilogueFwdINS6_IJSA_SA_SB_EEES9_SE_SG_Li256ELb1ELb1ELb1ELb0EEENS1_36VarlenDynamicPersistentTileSchedulerILi128ELi96ELi256ELi128ELb1ELb1ELb1ELb0ELb1ELb1EEEEEEEEEvNT_6ParamsE,"",@"SHT_CUDA_INFO"
	.sectionflags	@""
	.align	4


	//----- nvinfo : EIATTR_CUDA_API_VERSION
	.align		4
        /*0000*/ 	.byte	0x04, 0x37
        /*0002*/ 	.short	(.L_346 - .L_345)
.L_345:
        /*0004*/ 	.word	0x00000082


	//----- nvinfo : EIATTR_KPARAM_INFO
	.align		4
.L_346:
        /*0008*/ 	.byte	0x04, 0x17
        /*000a*/ 	.short	(.L_348 - .L_347)
.L_347:
        /*000c*/ 	.word	0x00000000
        /*0010*/ 	.short	0x0000
        /*0012*/ 	.short	0x0070
        /*0014*/ 	.byte	0x00, 0xf0, 0x01, 0x2a


	//----- nvinfo : EIATTR_SPARSE_MMA_MASK
	.align		4
.L_348:
        /*0018*/ 	.byte	0x03, 0x50
        /*001a*/ 	.short	0x0000


	//----- nvinfo : EIATTR_MAXREG_COUNT
	.align		4
        /*001c*/ 	.byte	0x03, 0x1b
        /*001e*/ 	.short	0x00a8


	//----- nvinfo : EIATTR_NUM_BARRIERS
	.align		4
        /*0020*/ 	.byte	0x02, 0x4c
        /*0022*/ 	.byte	0x09
	.zero		1


	//----- nvinfo : EIATTR_EXTERNS
	.align		4
        /*0024*/ 	.byte	0x04, 0x0f
        /*0026*/ 	.short	(.L_350 - .L_349)


	//   ....[0]....
	.align		4
.L_349:
        /*0028*/ 	.word	index@(__assertfail)


	//----- nvinfo : EIATTR_ANNOTATIONS
	.align		4
.L_350:
        /*002c*/ 	.byte	0x04, 0x55
        /*002e*/ 	.short	(.L_352 - .L_351)


	//   ....[0]....
.L_351:
        /*0030*/ 	.word	0x00000001
        /*0034*/ 	.byte	0xa0, 0x08, 0x00, 0x00, 0x01, 0x00, 0x00, 0x00, 0xa0, 0x09, 0x00, 0x00, 0x01, 0x00, 0x00, 0x00
        /* <DEDUP_REMOVED lines=10> */
        /*00e4*/ 	.byte	0x40, 0xfb, 0x00, 0x00


	//----- nvinfo : EIATTR_MERCURY_ISA_VERSION
	.align		4
.L_352:
        /*00e8*/ 	.byte	0x03, 0x5f
        /*00ea*/ 	.short	0x0101


	//----- nvinfo : EIATTR_UNUSED_LOAD_BYTE_OFFSET
	.align		4
        /*00ec*/ 	.byte	0x04, 0x44
        /*00ee*/ 	.short	(.L_354 - .L_353)


	//   ....[0]....
.L_353:
        /*00f0*/ 	.word	0x00000950
        /*00f4*/ 	.word	0x0000fff0


	//   ....[1]....
        /*00f8*/ 	.word	0x00007320
        /*00fc*/ 	.word	0x0000fff0


	//----- nvinfo : EIATTR_INT_WARP_WIDE_INSTR_OFFSETS
	.align		4
.L_354:
        /*0100*/ 	.byte	0x04, 0x31
        /*0102*/ 	.short	(.L_356 - .L_355)


	//   ....[0]....
.L_355:
        /*0104*/ 	.word	0x000000c0


	//   ....[1]....
        /*0108*/ 	.word	0x000000d0


	//   ....[2]....
        /*010c*/ 	.word	0x00000170


	//   ....[3]....
        /*0110*/ 	.word	0x0000b810


	//   ....[4]....
        /*0114*/ 	.word	0x0000b8a0


	//   ....[5]....
        /*0118*/ 	.word	0x0000e6c0


	//   ....[6]....
        /*011c*/ 	.word	0x0000e750


	//----- nvinfo : EIATTR_COOP_GROUP_MASK_REGIDS
	.align		4
.L_356:
        /*0120*/ 	.byte	0x04, 0x29
        /*0122*/ 	.short	(.L_358 - .L_357)


	//   ....[0]....
.L_357:
        /*0124*/ 	.word	0xffffffff


	//   ....[1]....
        /*0128*/ 	.word	0xffffffff


	//   ....[2]....
        /*012c*/ 	.word	0xffffffff


	//   ....[3]....
        /*0130*/ 	.word	0xffffffff


	//   ....[4]....
        /*0134*/ 	.word	0xffffffff


	//   ....[5]....
        /*0138*/ 	.word	0xffffffff


	//   ....[6]....
        /*013c*/ 	.word	0xffffffff


	//   ....[7]....
        /*0140*/ 	.word	0xffffffff


	//   ....[8]....
        /*0144*/ 	.word	0xffffffff


	//   ....[9]....
        /*0148*/ 	.word	0xffffffff


	//   ....[10]....
        /*014c*/ 	.word	0xffffffff


	//   ....[11]....
        /*0150*/ 	.word	0xffffffff


	//   ....[12]....
        /*0154*/ 	.word	0xffffffff


	//   ....[13]....
        /*0158*/ 	.word	0xffffffff


	//   ....[14]....
        /*015c*/ 	.word	0xffffffff


	//   ....[15]....
        /*0160*/ 	.word	0xffffffff


	//   ....[16]....
        /*0164*/ 	.word	0xffffffff


	//   ....[17]....
        /*0168*/ 	.word	0xffffffff


	//   ....[18]....
        /*016c*/ 	.word	0xffffffff


	//   ....[19]....
        /*0170*/ 	.word	0xffffffff


	//   ....[20]....
        /*0174*/ 	.word	0xffffffff


	//   ....[21]....
        /*0178*/ 	.word	0xffffffff


	//   ....[22]....
        /*017c*/ 	.word	0xffffffff


	//   ....[23]....
        /*0180*/ 	.word	0xffffffff


	//   ....[24]....
        /*0184*/ 	.word	0xffffffff


	//   ....[25]....
        /*0188*/ 	.word	0xffffffff


	//   ....[26]....
        /*018c*/ 	.word	0xffffffff


	//   ....[27]....
        /*0190*/ 	.word	0xffffffff


	//   ....[28]....
        /*0194*/ 	.word	0xffffffff


	//   ....[29]....
        /*0198*/ 	.word	0xffffffff


	//   ....[30]....
        /*019c*/ 	.word	0xffffffff


	//   ....[31]....
        /*01a0*/ 	.word	0xffffffff


	//   ....[32]....
        /*01a4*/ 	.word	0xffffffff


	//   ....[33]....
        /*01a8*/ 	.word	0xffffffff


	//   ....[34]....
        /*01ac*/ 	.word	0xffffffff


	//   ....[35]....
        /*01b0*/ 	.word	0xffffffff


	//   ....[36]....
        /*01b4*/ 	.word	0xffffffff


	//   ....[37]....
        /*01b8*/ 	.word	0xffffffff


	//   ....[38]....
        /*01bc*/ 	.word	0xffffffff


	//   ....[39]....
        /*01c0*/ 	.word	0xffffffff


	//   ....[40]....
        /*01c4*/ 	.word	0xffffffff


	//   ....[41]....
        /*01c8*/ 	.word	0xffffffff


	//   ....[42]....
        /*01cc*/ 	.word	0xffffffff


	//   ....[43]....
        /*01d0*/ 	.word	0xffffffff


	//   ....[44]....
        /*01d4*/ 	.word	0xffffffff


	//   ....[45]....
        /*01d8*/ 	.word	0xffffffff


	//   ....[46]....
        /*01dc*/ 	.word	0xffffffff


	//   ....[47]....
        /*01e0*/ 	.word	0xffffffff


	//   ....[48]....
        /*01e4*/ 	.word	0xffffffff


	//   ....[49]....
        /*01e8*/ 	.word	0xffffffff


	//   ....[50]....
        /*01ec*/ 	.word	0xffffffff


	//   ....[51]....
        /*01f0*/ 	.word	0xffffffff


	//   ....[52]....
        /*01f4*/ 	.word	0xffffffff


	//   ....[53]....
        /*01f8*/ 	.word	0xffffffff


	//   ....[54]....
        /*01fc*/ 	.word	0xffffffff


	//   ....[55]....
        /*0200*/ 	.word	0xffffffff


	//   ....[56]....
        /*0204*/ 	.word	0xffffffff


	//   ....[57]....
        /*0208*/ 	.word	0xffffffff


	//   ....[58]....
        /*020c*/ 	.word	0xffffffff


	//   ....[59]....
        /*0210*/ 	.word	0xffffffff


	//   ....[60]....
        /*0214*/ 	.word	0xffffffff


	//   ....[61]....
        /*0218*/ 	.word	0xffffffff


	//   ....[62]....
        /*021c*/ 	.word	0xffffffff


	//   ....[63]....
        /*0220*/ 	.word	0xffffffff


	//   ....[64]....
        /*0224*/ 	.word	0xffffffff


	//   ....[65]....
        /*0228*/ 	.word	0xffffffff


	//   ....[66]....
        /*022c*/ 	.word	0xffffffff


	//   ....[67]....
        /*0230*/ 	.word	0xffffffff


	//   ....[68]....
        /*0234*/ 	.word	0xffffffff


	//   ....[69]....
        /*0238*/ 	.word	0xffffffff


	//   ....[70]....
        /*023c*/ 	.word	0xffffffff


	//   ....[71]....
        /*0240*/ 	.word	0xffffffff


	//   ....[72]....
        /*0244*/ 	.word	0xffffffff


	//   ....[73]....
        /*0248*/ 	.word	0xffffffff


	//   ....[74]....
        /*024c*/ 	.word	0xffffffff


	//   ....[75]....
        /*0250*/ 	.word	0xffffffff


	//   ....[76]....
        /*0254*/ 	.word	0xffffffff


	//   ....[77]....
        /*0258*/ 	.word	0xffffffff


	//   ....[78]....
        /*025c*/ 	.word	0xffffffff


	//   ....[79]....
        /*0260*/ 	.word	0xffffffff


	//   ....[80]....
        /*0264*/ 	.word	0xffffffff


	//   ....[81]....
        /*0268*/ 	.word	0xffffffff


	//   ....[82]....
        /*026c*/ 	.word	0xffffffff


	//   ....[83]....
        /*0270*/ 	.word	0xffffffff


	//   ....[84]....
        /*0274*/ 	.word	0xffffffff


	//   ....[85]....
        /*0278*/ 	.word	0xffffffff


	//   ....[86]....
        /*027c*/ 	.word	0xffffffff


	//   ....[87]....
        /*0280*/ 	.word	0xffffffff


	//   ....[88]....
        /*0284*/ 	.word	0xffffffff


	//   ....[89]....
        /*0288*/ 	.word	0xffffffff


	//   ....[90]....
        /*028c*/ 	.word	0xffffffff


	//   ....[91]....
        /*0290*/ 	.word	0xffffffff


	//   ....[92]....
        /*0294*/ 	.word	0xffffffff


	//   ....[93]....
        /*0298*/ 	.word	0xffffffff


	//   ....[94]....
        /*029c*/ 	.word	0xffffffff


	//   ....[95]....
        /*02a0*/ 	.word	0xffffffff


	//   ....[96]....
        /*02a4*/ 	.word	0xffffffff


	//   ....[97]....
        /*02a8*/ 	.word	0xffffffff


	//   ....[98]....
        /*02ac*/ 	.word	0xffffffff


	//   ....[99]....
        /*02b0*/ 	.word	0xffffffff


	//   ....[100]....
        /*02b4*/ 	.word	0xffffffff


	//   ....[101]....
        /*02b8*/ 	.word	0xffffffff


	//   ....[102]....
        /*02bc*/ 	.word	0xffffffff


	//   ....[103]....
        /*02c0*/ 	.word	0xffffffff


	//   ....[104]....
        /*02c4*/ 	.word	0xffffffff


	//   ....[105]....
        /*02c8*/ 	.word	0xffffffff


	//   ....[106]....
        /*02cc*/ 	.word	0xffffffff


	//   ....[107]....
        /*02d0*/ 	.word	0xffffffff


	//   ....[108]....
        /*02d4*/ 	.word	0xffffffff


	//   ....[109]....
        /*02d8*/ 	.word	0xffffffff


	//   ....[110]....
        /*02dc*/ 	.word	0xffffffff


	//   ....[111]....
        /*02e0*/ 	.word	0xffffffff


	//   ....[112]....
        /*02e4*/ 	.word	0xffffffff


	//   ....[113]....
        /*02e8*/ 	.word	0xffffffff


	//   ....[114]....
        /*02ec*/ 	.word	0xffffffff


	//   ....[115]....
        /*02f0*/ 	.word	0xffffffff


	//   ....[116]....
        /*02f4*/ 	.word	0xffffffff


	//   ....[117]....
        /*02f8*/ 	.word	0xffffffff


	//   ....[118]....
        /*02fc*/ 	.word	0xffffffff


	//   ....[119]....
        /*0300*/ 	.word	0xffffffff


	//   ....[120]....
        /*0304*/ 	.word	0xffffffff


	//   ....[121]....
        /*0308*/ 	.word	0xffffffff


	//   ....[122]....
        /*030c*/ 	.word	0xffffffff


	//   ....[123]....
        /*0310*/ 	.word	0xffffffff


	//   ....[124]....
        /*0314*/ 	.word	0xffffffff


	//   ....[125]....
        /*0318*/ 	.word	0xffffffff


	//   ....[126]....
        /*031c*/ 	.word	0xffffffff


	//   ....[127]....
        /*0320*/ 	.word	0xffffffff


	//   ....[128]....
        /*0324*/ 	.word	0xffffffff


	//   ....[129]....
        /*0328*/ 	.word	0xffffffff


	//   ....[130]....
        /*032c*/ 	.word	0xffffffff


	//   ....[131]....
        /*0330*/ 	.word	0xffffffff


	//   ....[132]....
        /*0334*/ 	.word	0xffffffff


	//   ....[133]....
        /*0338*/ 	.word	0xffffffff


	//   ....[134]....
        /*033c*/ 	.word	0xffffffff


	//   ....[135]....
        /*0340*/ 	.word	0xffffffff


	//   ....[136]....
        /*0344*/ 	.word	0xffffffff


	//   ....[137]....
        /*0348*/ 	.word	0xffffffff


	//   ....[138]....
        /*034c*/ 	.word	0xffffffff


	//   ....[139]....
        /*0350*/ 	.word	0xffffffff


	//   ....[140]....
        /*0354*/ 	.word	0xffffffff


	//   ....[141]....
        /*0358*/ 	.word	0xffffffff


	//   ....[142]....
        /*035c*/ 	.word	0xffffffff


	//   ....[143]....
        /*0360*/ 	.word	0x0500000f


	//   ....[144]....
        /*0364*/ 	.word	0x0500000f


	//   ....[145]....
        /*0368*/ 	.word	0x0500000f


	//   ....[146]....
        /*036c*/ 	.word	0x0500000f


	//   ....[147]....
        /*0370*/ 	.word	0x0500000f


	//   ....[148]....
        /*0374*/ 	.word	0x0500000f


	//   ....[149]....
        /*0378*/ 	.word	0x0500000f


	//   ....[150]....
        /*037c*/ 	.word	0x0500000f


	//   ....[151]....
        /*0380*/ 	.word	0x0500000f


	//   ....[152]....
        /*0384*/ 	.word	0x0500000f


	//   ....[153]....
        /*0388*/ 	.word	0x0500000f


	//   ....[154]....
        /*038c*/ 	.word	0x0500000f


	//   ....[155]....
        /*0390*/ 	.word	0x0500000f


	//   ....[156]....
        /*0394*/ 	.word	0x0500000f


	//   ....[157]....
        /*0398*/ 	.word	0x0500000f


	//   ....[158]....
        /*039c*/ 	.word	0x0500000f


	//   ....[159]....
        /*03a0*/ 	.word	0x0500000f


	//   ....[160]....
        /*03a4*/ 	.word	0x0500000f


	//   ....[161]....
        /*03a8*/ 	.word	0x0500000f


	//   ....[162]....
        /*03ac*/ 	.word	0x0500000f


	//   ....[163]....
        /*03b0*/ 	.word	0x0500000f


	//   ....[164]....
        /*03b4*/ 	.word	0x0500000f


	//   ....[165]....
        /*03b8*/ 	.word	0x0500000f


	//   ....[166]....
        /*03bc*/ 	.word	0x0500000f


	//   ....[167]....
        /*03c0*/ 	.word	0x0500000f


	//   ....[168]....
        /*03c4*/ 	.word	0x0500000f


	//   ....[169]....
        /*03c8*/ 	.word	0x0500000f


	//   ....[170]....
        /*03cc*/ 	.word	0x0500000f


	//   ....[171]....
        /*03d0*/ 	.word	0x0500000f


	//   ....[172]....
        /*03d4*/ 	.word	0x0500000f


	//   ....[173]....
        /*03d8*/ 	.word	0x0500000f


	//   ....[174]....
        /*03dc*/ 	.word	0x0500000f


	//   ....[175]....
        /*03e0*/ 	.word	0x0500000f


	//   ....[176]....
        /*03e4*/ 	.word	0x0500000f


	//   ....[177]....
        /*03e8*/ 	.word	0x0500000f


	//   ....[178]....
        /*03ec*/ 	.word	0x0500000f


	//   ....[179]....
        /*03f0*/ 	.word	0x0500000f


	//   ....[180]....
        /*03f4*/ 	.word	0x0500000f


	//   ....[181]....
        /*03f8*/ 	.word	0x0500000f


	//   ....[182]....
        /*03fc*/ 	.word	0x0500000f


	//   ....[183]....
        /*0400*/ 	.word	0x0500000f


	//   ....[184]....
        /*0404*/ 	.word	0x0500000f


	//   ....[185]....
        /*0408*/ 	.word	0x0500000f


	//   ....[186]....
        /*040c*/ 	.word	0x0500000f


	//   ....[187]....
        /*0410*/ 	.word	0x0500000f


	//   ....[188]....
        /*0414*/ 	.word	0x0500000f


	//   ....[189]....
        /*0418*/ 	.word	0x0500000f


	//   ....[190]....
        /*041c*/ 	.word	0x0500000f


	//   ....[191]....
        /*0420*/ 	.word	0x0500000f


	//   ....[192]....
        /*0424*/ 	.word	0x0500000f


	//   ....[193]....
        /*0428*/ 	.word	0x0500000f


	//   ....[194]....
        /*042c*/ 	.word	0x0500000f


	//   ....[195]....
        /*0430*/ 	.word	0x0500000f


	//   ....[196]....
        /*0434*/ 	.word	0x0500000f


	//   ....[197]....
        /*0438*/ 	.word	0x0500000f


	//   ....[198]....
        /*043c*/ 	.word	0x0500000f


	//   ....[199]....
        /*0440*/ 	.word	0x0500000f


	//   ....[200]....
        /*0444*/ 	.word	0x0500000f


	//   ....[201]....
        /*0448*/ 	.word	0x0500000f


	//   ....[202]....
        /*044c*/ 	.word	0x0500000f


	//   ....[203]....
        /*0450*/ 	.word	0x0500000f


	//   ....[204]....
        /*0454*/ 	.word	0x0500000f


	//   ....[205]....
        /*0458*/ 	.word	0x0500000f


	//   ....[206]....
        /*045c*/ 	.word	0x0500000f


	//   ....[207]....
        /*0460*/ 	.word	0x0500000f


	//   ....[208]....
        /*0464*/ 	.word	0x0500000f


	//   ....[209]....
        /*0468*/ 	.word	0x0500000f


	//   ....[210]....
        /*046c*/ 	.word	0x0500000f


	//   ....[211]....
        /*0470*/ 	.word	0x0500000f


	//   ....[212]....
        /*0474*/ 	.word	0x0500000f


	//   ....[213]....
        /*0478*/ 	.word	0x0500000f


	//   ....[214]....
        /*047c*/ 	.word	0x0500000f


	//   ....[215]....
        /*0480*/ 	.word	0x0500000f


	//   ....[216]....
        /*0484*/ 	.word	0x0500000f


	//   ....[217]....
        /*0488*/ 	.word	0x0500000f


	//   ....[218]....
        /*048c*/ 	.word	0x0500000f


	//   ....[219]....
        /*0490*/ 	.word	0x0500000f


	//   ....[220]....
        /*0494*/ 	.word	0x0500000f


	//   ....[221]....
        /*0498*/ 	.word	0x0500000f


	//   ....[222]....
        /*049c*/ 	.word	0x0500000f


	//   ....[223]....
        /*04a0*/ 	.word	0x0500000f


	//   ....[224]....
        /*04a4*/ 	.word	0x0500000f


	//   ....[225]....
        /*04a8*/ 	.word	0x0500000f


	//   ....[226]....
        /*04ac*/ 	.word	0x0500000f


	//----- nvinfo : EIATTR_COOP_GROUP_INSTR_OFFSETS
	.align		4
.L_358:
        /*04b0*/ 	.byte	0x04, 0x28
        /*04b2*/ 	.short	(.L_360 - .L_359)


	//   ....[0]....
.L_359:
        /*04b4*/ 	.word	0x00000070


	//   ....[1]....
        /*04b8*/ 	.word	0x000000b0


	//   ....[2]....
        /*04bc*/ 	.word	0x000002d0


	//   ....[3]....
        /*04c0*/ 	.word	0x00000430


	//   ....[4]....
        /*04c4*/ 	.word	0x00000550


	//   ....[5]....
        /*04c8*/ 	.word	0x000006b0


	//   ....[6]....
        /*04cc*/ 	.word	0x000018c0


	//   ....[7]....
        /*04d0*/ 	.word	0x00002fe0


	//   ....[8]....
        /*04d4*/ 	.word	0x000030b0


	//   ....[9]....
        /*04d8*/ 	.word	0x00003560


	//   ....[10]....
        /*04dc*/ 	.word	0x000035c0


	//   ....[11]....
        /*04e0*/ 	.word	0x000058d0


	//   ....[12]....
        /*04e4*/ 	.word	0x00005900


	//   ....[13]....
        /*04e8*/ 	.word	0x00005920


	//   ....[14]....
        /*04ec*/ 	.word	0x00005940


	//   ....[15]....
        /*04f0*/ 	.word	0x00006a60


	//   ....[16]....
        /*04f4*/ 	.word	0x00006a90


	//   ....[17]....
        /*04f8*/ 	.word	0x00006b50


	//   ....[18]....
        /*04fc*/ 	.word	0x00006b60


	//   ....[19]....
        /*0500*/ 	.word	0x00007ec0


	//   ....[20]....
        /*0504*/ 	.word	0x00007ef0


	//   ....[21]....
        /*0508*/ 	.word	0x00007f10


	//   ....[22]....
        /*050c*/ 	.word	0x00007f30


	//   ....[23]....
        /*0510*/ 	.word	0x00008670


	//   ....[24]....
        /*0514*/ 	.word	0x000086b0


	//   ....[25]....
        /*0518*/ 	.word	0x00008770


	//   ....[26]....
        /*051c*/ 	.word	0x00008790


	//   ....[27]....
        /*0520*/ 	.word	0x00008850


	//   ....[28]....
        /*0524*/ 	.word	0x00008870


	//   ....[29]....
        /*0528*/ 	.word	0x00008940


	//   ....[30]....
        /*052c*/ 	.word	0x00008960


	//   ....[31]....
        /*0530*/ 	.word	0x00008d30


	//   ....[32]....
        /*0534*/ 	.word	0x00008d40


	//   ....[33]....
        /*0538*/ 	.word	0x00009170


	//   ....[34]....
        /*053c*/ 	.word	0x00009180


	//   ....[35]....
        /*0540*/ 	.word	0x00009f50


	//   ....[36]....
        /*0544*/ 	.word	0x00009f80


	//   ....[37]....
        /*0548*/ 	.word	0x0000a050


	//   ....[38]....
        /*054c*/ 	.word	0x0000a070


	//   ....[39]....
        /*0550*/ 	.word	0x0000a130


	//   ....[40]....
        /*0554*/ 	.word	0x0000a150


	//   ....[41]....
        /*0558*/ 	.word	0x0000a220


	//   ....[42]....
        /*055c*/ 	.word	0x0000a240


	//   ....[43]....
        /*0560*/ 	.word	0x0000a380


	//   ....[44]....
        /*0564*/ 	.word	0x0000a590


	//   ....[45]....
        /*0568*/ 	.word	0x0000a5c0


	//   ....[46]....
        /*056c*/ 	.word	0x0000a5f0


	//   ....[47]....
        /*0570*/ 	.word	0x0000a620


	//   ....[48]....
        /*0574*/ 	.word	0x0000a650


	//   ....[49]....
        /*0578*/ 	.word	0x0000a680


	//   ....[50]....
        /*057c*/ 	.word	0x0000a7f0


	//   ....[51]....
        /*0580*/ 	.word	0x0000a820


	//   ....[52]....
        /*0584*/ 	.word	0x0000a850


	//   ....[53]....
        /*0588*/ 	.word	0x0000a880


	//   ....[54]....
        /*058c*/ 	.word	0x0000a8b0


	//   ....[55]....
        /*0590*/ 	.word	0x0000a8e0


	//   ....[56]....
        /*0594*/ 	.word	0x0000a970


	//   ....[57]....
        /*0598*/ 	.word	0x0000a9a0


	//   ....[58]....
        /*059c*/ 	.word	0x0000a9b0


	//   ....[59]....
        /*05a0*/ 	.word	0x0000aa40


	//   ....[60]....
        /*05a4*/ 	.word	0x0000c480


	//   ....[61]....
        /*05a8*/ 	.word	0x0000c4a0


	//   ....[62]....
        /*05ac*/ 	.word	0x0000c550


	//   ....[63]....
        /*05b0*/ 	.word	0x0000c570


	//   ....[64]....
        /*05b4*/ 	.word	0x0000c610


	//   ....[65]....
        /*05b8*/ 	.word	0x0000c630


	//   ....[66]....
        /*05bc*/ 	.word	0x0000c6d0


	//   ....[67]....
        /*05c0*/ 	.word	0x0000c6f0


	//   ....[68]....
        /*05c4*/ 	.word	0x0000c790


	//   ....[69]....
        /*05c8*/ 	.word	0x0000c7b0


	//   ....[70]....
        /*05cc*/ 	.word	0x0000c7c0


	//   ....[71]....
        /*05d0*/ 	.word	0x0000c850


	//   ....[72]....
        /*05d4*/ 	.word	0x0000cfb0


	//   ....[73]....
        /*05d8*/ 	.word	0x0000cfe0


	//   ....[74]....
        /*05dc*/ 	.word	0x0000d040


	//   ....[75]....
        /*05e0*/ 	.word	0x0000d090


	//   ....[76]....
        /*05e4*/ 	.word	0x0000d0d0


	//   ....[77]....
        /*05e8*/ 	.word	0x0000d140


	//   ....[78]....
        /*05ec*/ 	.word	0x0000d190


	//   ....[79]....
        /*05f0*/ 	.word	0x0000d1f0


	//   ....[80]....
        /*05f4*/ 	.word	0x0000d230


	//   ....[81]....
        /*05f8*/ 	.word	0x0000d2a0


	//   ....[82]....
        /*05fc*/ 	.word	0x0000d2f0


	//   ....[83]....
        /*0600*/ 	.word	0x0000d350


	//   ....[84]....
        /*0604*/ 	.word	0x0000d390


	//   ....[85]....
        /*0608*/ 	.word	0x0000d400


	//   ....[86]....
        /*060c*/ 	.word	0x0000d420


	//   ....[87]....
        /*0610*/ 	.word	0x0000d460


	//   ....[88]....
        /*0614*/ 	.word	0x0000dbe0


	//   ....[89]....
        /*0618*/ 	.word	0x0000dbf0


	//   ....[90]....
        /*061c*/ 	.word	0x0000dc10


	//   ....[91]....
        /*0620*/ 	.word	0x0000dc90


	//   ....[92]....
        /*0624*/ 	.word	0x0000dca0


	//   ....[93]....
        /*0628*/ 	.word	0x0000dd00


	//   ....[94]....
        /*062c*/ 	.word	0x0000dd30


	//   ....[95]....
        /*0630*/ 	.word	0x0000dd70


	//   ....[96]....
        /*0634*/ 	.word	0x0000dda0


	//   ....[97]....
        /*0638*/ 	.word	0x0000dde0


	//   ....[98]....
        /*063c*/ 	.word	0x0000de10


	//   ....[99]....
        /*0640*/ 	.word	0x0000de50


	//   ....[100]....
        /*0644*/ 	.word	0x0000e0c0


	//   ....[101]....
        /*0648*/ 	.word	0x0000e0e0


	//   ....[102]....
        /*064c*/ 	.word	0x0000e0f0


	//   ....[103]....
        /*0650*/ 	.word	0x0000e170


	//   ....[104]....
        /*0654*/ 	.word	0x0000e180


	//   ....[105]....
        /*0658*/ 	.word	0x0000e1f0


	//   ....[106]....
        /*065c*/ 	.word	0x0000e200


	//   ....[107]....
        /*0660*/ 	.word	0x0000e270


	//   ....[108]....
        /*0664*/ 	.word	0x0000e280


	//   ....[109]....
        /*0668*/ 	.word	0x0000e2f0


	//   ....[110]....
        /*066c*/ 	.word	0x0000e300


	//   ....[111]....
        /*0670*/ 	.word	0x0000e310


	//   ....[112]....
        /*0674*/ 	.word	0x0000e8c0


	//   ....[113]....
        /*0678*/ 	.word	0x0000e8e0


	//   ....[114]....
        /*067c*/ 	.word	0x0000e8f0


	//   ....[115]....
        /*0680*/ 	.word	0x0000e900


	//   ....[116]....
        /*0684*/ 	.word	0x0000e970


	//   ....[117]....
        /*0688*/ 	.word	0x0000e990


	//   ....[118]....
        /*068c*/ 	.word	0x0000ea00


	//   ....[119]....
        /*0690*/ 	.word	0x0000ea20


	//   ....[120]....
        /*0694*/ 	.word	0x0000ea80


	//   ....[121]....
        /*0698*/ 	.word	0x0000eaa0


	//   ....[122]....
        /*069c*/ 	.word	0x0000eaf0


	//   ....[123]....
        /*06a0*/ 	.word	0x0000eb10


	//   ....[124]....
        /*06a4*/ 	.word	0x0000ef60


	//   ....[125]....
        /*06a8*/ 	.word	0x0000ef70


	//   ....[126]....
        /*06ac*/ 	.word	0x0000efb0


	//   ....[127]....
        /*06b0*/ 	.word	0x0000eff0


	//   ....[128]....
        /*06b4*/ 	.word	0x0000f020


	//   ....[129]....
        /*06b8*/ 	.word	0x0000f050


	//   ....[130]....
        /*06bc*/ 	.word	0x0000f080


	//   ....[131]....
        /*06c0*/ 	.word	0x0000f0b0


	//   ....[132]....
        /*06c4*/ 	.word	0x0000f260


	//   ....[133]....
        /*06c8*/ 	.word	0x0000f290


	//   ....[134]....
        /*06cc*/ 	.word	0x0000f2c0


	//   ....[135]....
        /*06d0*/ 	.word	0x0000f2f0


	//   ....[136]....
        /*06d4*/ 	.word	0x0000f320


	//   ....[137]....
        /*06d8*/ 	.word	0x0000f350


	//   ....[138]....
        /*06dc*/ 	.word	0x0000f410


	//   ....[139]....
        /*06e0*/ 	.word	0x0000f430


	//   ....[140]....
        /*06e4*/ 	.word	0x0000f440


	//   ....[141]....
        /*06e8*/ 	.word	0x0000f4a0


	//   ....[142]....
        /*06ec*/ 	.word	0x0000fac0


	//   ....[143]....
        /*06f0*/ 	.word	0x0000ffb0


	//   ....[144]....
        /*06f4*/ 	.word	0x000100a0


	//   ....[145]....
        /*06f8*/ 	.word	0x00010140


	//   ....[146]....
        /*06fc*/ 	.word	0x000101a0


	//   ....[147]....
        /*0700*/ 	.word	0x000102b0


	//   ....[148]....
        /*0704*/ 	.word	0x00010320


	//   ....[149]....
        /*0708*/ 	.word	0x00010430


	//   ....[150]....
        /*070c*/ 	.word	0x000104a0


	//   ....[151]....
        /*0710*/ 	.word	0x000105b0


	//   ....[152]....
        /*0714*/ 	.word	0x00010620


	//   ....[153]....
        /*0718*/ 	.word	0x00010730


	//   ....[154]....
        /*071c*/ 	.word	0x000107a0


	//   ....[155]....
        /*0720*/ 	.word	0x00010840


	//   ....[156]....
        /*0724*/ 	.word	0x00010950


	//   ....[157]....
        /*0728*/ 	.word	0x000109c0


	//   ....[158]....
        /*072c*/ 	.word	0x00010a40


	//   ....[159]....
        /*0730*/ 	.word	0x00010b00


	//   ....[160]....
        /*0734*/ 	.word	0x00010b80


	//   ....[161]....
        /*0738*/ 	.word	0x00010c60


	//   ....[162]....
        /*073c*/ 	.word	0x00010ce0


	//   ....[163]....
        /*0740*/ 	.word	0x00010dc0


	//   ....[164]....
        /*0744*/ 	.word	0x00010e40


	//   ....[165]....
        /*0748*/ 	.word	0x00010f20


	//   ....[166]....
        /*074c*/ 	.word	0x00010fa0


	//   ....[167]....
        /*0750*/ 	.word	0x00011080


	//   ....[168]....
        /*0754*/ 	.word	0x00011100


	//   ....[169]....
        /*0758*/ 	.word	0x000111e0


	//   ....[170]....
        /*075c*/ 	.word	0x00011260


	//   ....[171]....
        /*0760*/ 	.word	0x00011320


	//   ....[172]....
        /*0764*/ 	.word	0x00011450


	//   ....[173]....
        /*0768*/ 	.word	0x00011500


	//   ....[174]....
        /*076c*/ 	.word	0x00011570


	//   ....[175]....
        /*0770*/ 	.word	0x00011660


	//   ....[176]....
        /*0774*/ 	.word	0x000116c0


	//   ....[177]....
        /*0778*/ 	.word	0x00011790


	//   ....[178]....
        /*077c*/ 	.word	0x000117f0


	//   ....[179]....
        /*0780*/ 	.word	0x000118c0


	//   ....[180]....
        /*0784*/ 	.word	0x00011920


	//   ....[181]....
        /*0788*/ 	.word	0x000119f0


	//   ....[182]....
        /*078c*/ 	.word	0x00011a50


	//   ....[183]....
        /*0790*/ 	.word	0x00011b20


	//   ....[184]....
        /*0794*/ 	.word	0x00011c10


	//   ....[185]....
        /*0798*/ 	.word	0x00011cb0


	//   ....[186]....
        /*079c*/ 	.word	0x00011d10


	//   ....[187]....
        /*07a0*/ 	.word	0x00011e00


	//   ....[188]....
        /*07a4*/ 	.word	0x00011e60


	//   ....[189]....
        /*07a8*/ 	.word	0x00011f40


	//   ....[190]....
        /*07ac*/ 	.word	0x00011fa0


	//   ....[191]....
        /*07b0*/ 	.word	0x00012080


	//   ....[192]....
        /*07b4*/ 	.word	0x000120e0


	//   ....[193]....
        /*07b8*/ 	.word	0x000121c0


	//   ....[194]....
        /*07bc*/ 	.word	0x00012220


	//   ....[195]....
        /*07c0*/ 	.word	0x000122f0


	//   ....[196]....
        /*07c4*/ 	.word	0x00012410


	//   ....[197]....
        /*07c8*/ 	.word	0x000124e0


	//   ....[198]....
        /*07cc*/ 	.word	0x000125a0


	//   ....[199]....
        /*07d0*/ 	.word	0x00012670


	//   ....[200]....
        /*07d4*/ 	.word	0x000126d0


	//   ....[201]....
        /*07d8*/ 	.word	0x000127a0


	//   ....[202]....
        /*07dc*/ 	.word	0x00012800


	//   ....[203]....
        /*07e0*/ 	.word	0x000128e0


	//   ....[204]....
        /*07e4*/ 	.word	0x00012940


	//   ....[205]....
        /*07e8*/ 	.word	0x00012a10


	//   ....[206]....
        /*07ec*/ 	.word	0x00012a70


	//   ....[207]....
        /*07f0*/ 	.word	0x00012b30


	//   ....[208]....
        /*07f4*/ 	.word	0x00012bc0


	//   ....[209]....
        /*07f8*/ 	.word	0x00012c60


	//   ....[210]....
        /*07fc*/ 	.word	0x00012dc0


	//   ....[211]....
        /*0800*/ 	.word	0x00012e30


	//   ....[212]....
        /*0804*/ 	.word	0x00012eb0


	//   ....[213]....
        /*0808*/ 	.word	0x00012f20


	//   ....[214]....
        /*080c*/ 	.word	0x00012f90


	//   ....[215]....
        /*0810*/ 	.word	0x00013010


	//   ....[216]....
        /*0814*/ 	.word	0x00013090


	//   ....[217]....
        /*0818*/ 	.word	0x00013120


	//   ....[218]....
        /*081c*/ 	.word	0x00013190


	//   ....[219]....
        /*0820*/ 	.word	0x00013200


	//   ....[220]....
        /*0824*/ 	.word	0x00013270


	//   ....[221]....
        /*0828*/ 	.word	0x000132f0


	//   ....[222]....
        /*082c*/ 	.word	0x00013360


	//   ....[223]....
        /*0830*/ 	.word	0x00013400


	//   ....[224]....
        /*0834*/ 	.word	0x00013450


	//   ....[225]....
        /*0838*/ 	.word	0x000134e0


	//   ....[226]....
        /*083c*/ 	.word	0x00013610


	//----- nvinfo : EIATTR_REG_RECONFIG
	.align		4
.L_360:
        /*0840*/ 	.byte	0x01, 0x54
	.zero		2


	//----- nvinfo : EIATTR_SYSCALL_OFFSETS
	.align		4
        /*0844*/ 	.byte	0x04, 0x46
        /*0846*/ 	.short	(.L_362 - .L_361)


	//   ....[0]....
.L_361:
        /*0848*/ 	.word	0x00001aa0


	//   ....[1]....
        /*084c*/ 	.word	0x0000ba00


	//   ....[2]....
        /*0850*/ 	.word	0x0000bb50


	//   ....[3]....
        /*0854*/ 	.word	0x0000bc40


	//   ....[4]....
        /*0858*/ 	.word	0x0000cbe0


	//----- nvinfo : EIATTR_MBARRIER_INSTR_OFFSETS
	.align		4
.L_362:
        /*085c*/ 	.byte	0x04, 0x39
        /*085e*/ 	.short	(.L_364 - .L_363)


	//   ....[0]....
.L_363:
        /*0860*/ 	.word	0x00000180
        /*0864*/ 	.word	0x000000ff
        /*0868*/ 	.word	0x0002a800
        /*086c*/ 	.short	0x0100
        /*086e*/ 	.byte	0x08
	.zero		1


	//   ....[1]....
        /*0870*/ 	.word	0x00000190
        /*0874*/ 	.word	0x000000ff
        /*0878*/ 	.word	0x0002a820
        /*087c*/ 	.short	0x0100
        /*087e*/ 	.byte	0x08
	.zero		1


	//   ....[2]....
        /*0880*/ 	.word	0x00000280
        /*0884*/ 	.word	0x000000ff
        /*0888*/ 	.word	0x0002a830
        /*088c*/ 	.short	0x0100
        /*088e*/ 	.byte	0x08
	.zero		1


	//   ....[3]....
        /*0890*/ 	.word	0x00000290
        /*0894*/ 	.word	0x000000ff
        /*0898*/ 	.word	0x0002a840
        /*089c*/ 	.short	0x0100
        /*089e*/ 	.byte	0x08
	.zero		1


	//   ....[4]....
        /*08a0*/ 	.word	0x000002a0
        /*08a4*/ 	.word	0x000000ff
        /*08a8*/ 	.word	0x0002a838
        /*08ac*/ 	.short	0x0100
        /*08ae*/ 	.byte	0x08
	.zero		1


	//   ....[5]....
        /*08b0*/ 	.word	0x000002b0
        /*08b4*/ 	.word	0x000000ff
        /*08b8*/ 	.word	0x0002a848
        /*08bc*/ 	.short	0x0100
        /*08be*/ 	.byte	0x08
	.zero		1


	//   ....[6]....
        /*08c0*/ 	.word	0x000003e0
        /*08c4*/ 	.word	0x000000ff
        /*08c8*/ 	.word	0x0002a850
        /*08cc*/ 	.short	0x0100
        /*08ce*/ 	.byte	0x08
	.zero		1


	//   ....[7]....
        /*08d0*/ 	.word	0x000003f0
        /*08d4*/ 	.word	0x000000ff
        /*08d8*/ 	.word	0x0002a860
        /*08dc*/ 	.short	0x0100
        /*08de*/ 	.byte	0x08
	.zero		1


	//   ....[8]....
        /*08e0*/ 	.word	0x00000400
        /*08e4*/ 	.word	0x000000ff
        /*08e8*/ 	.word	0x0002a858
        /*08ec*/ 	.short	0x0100
        /*08ee*/ 	.byte	0x08
	.zero		1


	//   ....[9]....
        /*08f0*/ 	.word	0x00000410
        /*08f4*/ 	.word	0x000000ff
        /*08f8*/ 	.word	0x0002a868
        /*08fc*/ 	.short	0x0100
        /*08fe*/ 	.byte	0x08
	.zero		1


	//   ....[10]....
        /*0900*/ 	.word	0x00000500
        /*0904*/ 	.word	0x000000ff
        /*0908*/ 	.word	0x0002a870
        /*090c*/ 	.short	0x0100
        /*090e*/ 	.byte	0x06
	.zero		1


	//   ....[11]....
        /*0910*/ 	.word	0x00000510
        /*0914*/ 	.word	0x000000ff
        /*0918*/ 	.word	0x0002a880
        /*091c*/ 	.short	0x0100
        /*091e*/ 	.byte	0x06
	.zero		1


	//   ....[12]....
        /*0920*/ 	.word	0x00000520
        /*0924*/ 	.word	0x000000ff
        /*0928*/ 	.word	0x0002a878
        /*092c*/ 	.short	0x0100
        /*092e*/ 	.byte	0x06
	.zero		1


	//   ....[13]....
        /*0930*/ 	.word	0x00000530
        /*0934*/ 	.word	0x000000ff
        /*0938*/ 	.word	0x0002a888
        /*093c*/ 	.short	0x0100
        /*093e*/ 	.byte	0x06
	.zero		1


	//   ....[14]....
        /*0940*/ 	.word	0x00000660
        /*0944*/ 	.word	0x000000ff
        /*0948*/ 	.word	0x0002a890
        /*094c*/ 	.short	0x0100
        /*094e*/ 	.byte	0x08
	.zero		1


	//   ....[15]....
        /*0950*/ 	.word	0x00000670
        /*0954*/ 	.word	0x000000ff
        /*0958*/ 	.word	0x0002a8a0
        /*095c*/ 	.short	0x0100
        /*095e*/ 	.byte	0x08
	.zero		1


	//   ....[16]....
        /*0960*/ 	.word	0x00000680
        /*0964*/ 	.word	0x000000ff
        /*0968*/ 	.word	0x0002a898
        /*096c*/ 	.short	0x0100
        /*096e*/ 	.byte	0x08
	.zero		1


	//   ....[17]....
        /*0970*/ 	.word	0x00000690
        /*0974*/ 	.word	0x000000ff
        /*0978*/ 	.word	0x0002a8a8
        /*097c*/ 	.short	0x0100
        /*097e*/ 	.byte	0x08
	.zero		1


	//   ....[18]....
        /*0980*/ 	.word	0x000007d0
        /*0984*/ 	.word	0x000000ff
        /*0988*/ 	.word	0x0002a8b0
        /*098c*/ 	.short	0x0100
        /*098e*/ 	.byte	0x08
	.zero		1


	//   ....[19]....
        /*0990*/ 	.word	0x000007e0
        /*0994*/ 	.word	0x000000ff
        /*0998*/ 	.word	0x0002a8c0
        /*099c*/ 	.short	0x0100
        /*099e*/ 	.byte	0x08
	.zero		1


	//   ....[20]....
        /*09a0*/ 	.word	0x000007f0
        /*09a4*/ 	.word	0x000000ff
        /*09a8*/ 	.word	0x0002a8b8
        /*09ac*/ 	.short	0x0100
        /*09ae*/ 	.byte	0x08
	.zero		1


	//   ....[21]....
        /*09b0*/ 	.word	0x00000800
        /*09b4*/ 	.word	0x000000ff
        /*09b8*/ 	.word	0x0002a8c8
        /*09bc*/ 	.short	0x0100
        /*09be*/ 	.byte	0x08
	.zero		1


	//   ....[22]....
        /*09c0*/ 	.word	0x00001b40
        /*09c4*/ 	.word	0x000000ff
        /*09c8*/ 	.word	0x0002a800
        /*09cc*/ 	.short	0x010a
        /*09ce*/ 	.byte	0x28
	.zero		1


	//   ....[23]....
        /*09d0*/ 	.word	0x00001bc0
        /*09d4*/ 	.word	0x00000000
        /*09d8*/ 	.word	0x0002a830
        /*09dc*/ 	.short	0x010a
        /*09de*/ 	.byte	0x3f
	.zero		1


	//   ....[24]....
        /*09e0*/ 	.word	0x00001c10
        /*09e4*/ 	.word	0x00000000
        /*09e8*/ 	.word	0x0002a830
        /*09ec*/ 	.short	0x010a
        /*09ee*/ 	.byte	0x3f
	.zero		1


	//   ....[25]....
        /*09f0*/ 	.word	0x000030e0
        /*09f4*/ 	.word	0x000000ff
        /*09f8*/ 	.word	0x00000000
        /*09fc*/ 	.short	0x0101
        /*09fe*/ 	.byte	0x04
	.zero		1


	//   ....[26]....
        /*0a00*/ 	.word	0x000043a0
        /*0a04*/ 	.word	0x000000ff
        /*0a08*/ 	.word	0x0002a830
        /*0a0c*/ 	.short	0x010a
        /*0a0e*/ 	.byte	0x09
	.zero		1


	//   ....[27]....
        /*0a10*/ 	.word	0x000043e0
        /*0a14*/ 	.word	0x000000ff
        /*0a18*/ 	.word	0x0002a830
        /*0a1c*/ 	.short	0x010a
        /*0a1e*/ 	.byte	0x09
	.zero		1


	//   ....[28]....
        /*0a20*/ 	.word	0x00004d00
        /*0a24*/ 	.word	0x000000ff
        /*0a28*/ 	.word	0x0002a850
        /*0a2c*/ 	.short	0x010a
        /*0a2e*/ 	.byte	0x0a
	.zero		1


	//   ....[29]....
        /*0a30*/ 	.word	0x00004d40
        /*0a34*/ 	.word	0x000000ff
        /*0a38*/ 	.word	0x0002a850
        /*0a3c*/ 	.short	0x010a
        /*0a3e*/ 	.byte	0x0a
	.zero		1


	//   ....[30]....
        /*0a40*/ 	.word	0x000053e0
        /*0a44*/ 	.word	0x000000ff
        /*0a48*/ 	.word	0x00000000
        /*0a4c*/ 	.short	0x0101
        /*0a4e*/ 	.byte	0x09
	.zero		1


	//   ....[31]....
        /*0a50*/ 	.word	0x000063f0
        /*0a54*/ 	.word	0x000000ff
        /*0a58*/ 	.word	0x00000000
        /*0a5c*/ 	.short	0x0101
        /*0a5e*/ 	.byte	0x0a
	.zero		1


	//   ....[32]....
        /*0a60*/ 	.word	0x000069d0
        /*0a64*/ 	.word	0x000000ff
        /*0a68*/ 	.word	0x0002a850
        /*0a6c*/ 	.short	0x010a
        /*0a6e*/ 	.byte	0x05
	.zero		1


	//   ....[33]....
        /*0a70*/ 	.word	0x00006a10
        /*0a74*/ 	.word	0x000000ff
        /*0a78*/ 	.word	0x0002a850
        /*0a7c*/ 	.short	0x010a
        /*0a7e*/ 	.byte	0x05
	.zero		1


	//   ....[34]....
        /*0a80*/ 	.word	0x00006ef0
        /*0a84*/ 	.word	0x000000ff
        /*0a88*/ 	.word	0x00000000
        /*0a8c*/ 	.short	0x0101
        /*0a8e*/ 	.byte	0x04
	.zero		1


	//   ....[35]....
        /*0a90*/ 	.word	0x000086a0
        /*0a94*/ 	.word	0x00000062
        /*0a98*/ 	.word	0x00000000
        /*0a9c*/ 	.short	0x0101
        /*0a9e*/ 	.byte	0x3f
	.zero		1


	//   ....[36]....
        /*0aa0*/ 	.word	0x00008b40
        /*0aa4*/ 	.word	0x00000062
        /*0aa8*/ 	.word	0x00000000
        /*0aac*/ 	.short	0x0101
        /*0aae*/ 	.byte	0x3f
	.zero		1


	//   ....[37]....
        /*0ab0*/ 	.word	0x0000c260
        /*0ab4*/ 	.word	0x00000007
        /*0ab8*/ 	.word	0x0002a840
        /*0abc*/ 	.short	0x010a
        /*0abe*/ 	.byte	0x3f
	.zero		1


	//   ....[38]....
        /*0ac0*/ 	.word	0x0000c910
        /*0ac4*/ 	.word	0x00000007
        /*0ac8*/ 	.word	0x0002a830
        /*0acc*/ 	.short	0x0107
        /*0ace*/ 	.byte	0x3f
	.zero		1


	//   ....[39]....
        /*0ad0*/ 	.word	0x0000c9e0
        /*0ad4*/ 	.word	0x00000007
        /*0ad8*/ 	.word	0x0002a830
        /*0adc*/ 	.short	0x0101
        /*0ade*/ 	.byte	0x3f
	.zero		1


	//   ....[40]....
        /*0ae0*/ 	.word	0x0000d570
        /*0ae4*/ 	.word	0x00000016
        /*0ae8*/ 	.word	0x0002a800
        /*0aec*/ 	.short	0x0107
        /*0aee*/ 	.byte	0x3f
	.zero		1


	//   ....[41]....
        /*0af0*/ 	.word	0x0000d690
        /*0af4*/ 	.word	0x00000016
        /*0af8*/ 	.word	0x0002a800
        /*0afc*/ 	.short	0x0101
        /*0afe*/ 	.byte	0x3f
	.zero		1


	//   ....[42]....
        /*0b00*/ 	.word	0x0000d6b0
        /*0b04*/ 	.word	0x00000016
        /*0b08*/ 	.word	0x0002a820
        /*0b0c*/ 	.short	0x010a
        /*0b0e*/ 	.byte	0x3f
	.zero		1


	//   ....[43]....
        /*0b10*/ 	.word	0x0000da10
        /*0b14*/ 	.word	0x00000006
        /*0b18*/ 	.word	0x0002a840
        /*0b1c*/ 	.short	0x010a
        /*0b1e*/ 	.byte	0x3f
	.zero		1


	//   ....[44]....
        /*0b20*/ 	.word	0x0000def0
        /*0b24*/ 	.word	0x00000006
        /*0b28*/ 	.word	0x0002a830
        /*0b2c*/ 	.short	0x0107
        /*0b2e*/ 	.byte	0x3f
	.zero		1


	//   ....[45]....
        /*0b30*/ 	.word	0x0000dfa0
        /*0b34*/ 	.word	0x00000006
        /*0b38*/ 	.word	0x0002a830
        /*0b3c*/ 	.short	0x0101
        /*0b3e*/ 	.byte	0x3f
	.zero		1


	//   ....[46]....
        /*0b40*/ 	.word	0x0000e000
        /*0b44*/ 	.word	0x00000004
        /*0b48*/ 	.word	0x0002a860
        /*0b4c*/ 	.short	0x010a
        /*0b4e*/ 	.byte	0x3f
	.zero		1


	//   ....[47]....
        /*0b50*/ 	.word	0x0000e450
        /*0b54*/ 	.word	0x00000004
        /*0b58*/ 	.word	0x0002a850
        /*0b5c*/ 	.short	0x0107
        /*0b5e*/ 	.byte	0x3f
	.zero		1


	//   ....[48]....
        /*0b60*/ 	.word	0x0000e5a0
        /*0b64*/ 	.word	0x00000004
        /*0b68*/ 	.word	0x0002a850
        /*0b6c*/ 	.short	0x0101
        /*0b6e*/ 	.byte	0x3f
	.zero		1


	//   ....[49]....
        /*0b70*/ 	.word	0x0000e7f0
        /*0b74*/ 	.word	0x00000000
        /*0b78*/ 	.word	0x0002a860
        /*0b7c*/ 	.short	0x010a
        /*0b7e*/ 	.byte	0x3f
	.zero		1


	//   ....[50]....
        /*0b80*/ 	.word	0x0000ec50
        /*0b84*/ 	.word	0x00000000
        /*0b88*/ 	.word	0x0002a850
        /*0b8c*/ 	.short	0x0107
        /*0b8e*/ 	.byte	0x3f
	.zero		1


	//   ....[51]....
        /*0b90*/ 	.word	0x0000ed00
        /*0b94*/ 	.word	0x00000000
        /*0b98*/ 	.word	0x0002a850
        /*0b9c*/ 	.short	0x0101
        /*0b9e*/ 	.byte	0x3f
	.zero		1


	//   ....[52]....
        /*0ba0*/ 	.word	0x0000fa40
        /*0ba4*/ 	.word	0x00000004
        /*0ba8*/ 	.word	0x0002a820
        /*0bac*/ 	.short	0x010a
        /*0bae*/ 	.byte	0x3f
	.zero		1


	//   ....[53]....
        /*0bb0*/ 	.word	0x0000fbe0
        /*0bb4*/ 	.word	0x00000005
        /*0bb8*/ 	.word	0x0002a840
        /*0bbc*/ 	.short	0x010a
        /*0bbe*/ 	.byte	0x3f
	.zero		1


	//   ....[54]....
        /*0bc0*/ 	.word	0x0000fc80
        /*0bc4*/ 	.word	0x0000001b
        /*0bc8*/ 	.word	0x0002a840
        /*0bcc*/ 	.short	0x010a
        /*0bce*/ 	.byte	0x3f
	.zero		1


	//   ....[55]....
        /*0bd0*/ 	.word	0x0000fcc0
        /*0bd4*/ 	.word	0x00000005
        /*0bd8*/ 	.word	0x0002a860
        /*0bdc*/ 	.short	0x010a
        /*0bde*/ 	.byte	0x3f
	.zero		1


	//   ....[56]....
        /*0be0*/ 	.word	0x0000fd00
        /*0be4*/ 	.word	0x0000001b
        /*0be8*/ 	.word	0x0002a860
        /*0bec*/ 	.short	0x010a
        /*0bee*/ 	.byte	0x3f
	.zero		1


	//   ....[57]....
        /*0bf0*/ 	.word	0x0000fd70
        /*0bf4*/ 	.word	0x00000003
        /*0bf8*/ 	.word	0x0002a800
        /*0bfc*/ 	.short	0x010a
        /*0bfe*/ 	.byte	0x3f
	.zero		1


	//   ....[58]....
        /*0c00*/ 	.word	0x0000fdc0
        /*0c04*/ 	.word	0x00000000
        /*0c08*/ 	.word	0x0002a830
        /*0c0c*/ 	.short	0x010a
        /*0c0e*/ 	.byte	0x3f
	.zero		1


	//   ....[59]....
        /*0c10*/ 	.word	0x0000fe20
        /*0c14*/ 	.word	0x0000000c
        /*0c18*/ 	.word	0x0002a830
        /*0c1c*/ 	.short	0x010a
        /*0c1e*/ 	.byte	0x3f
	.zero		1


	//   ....[60]....
        /*0c20*/ 	.word	0x0000fe80
        /*0c24*/ 	.word	0x00000009
        /*0c28*/ 	.word	0x0002a850
        /*0c2c*/ 	.short	0x010a
        /*0c2e*/ 	.byte	0x3f
	.zero		1


	//   ....[61]....
        /*0c30*/ 	.word	0x0000fee0
        /*0c34*/ 	.word	0x00000005
        /*0c38*/ 	.word	0x0002a850
        /*0c3c*/ 	.short	0x010a
        /*0c3e*/ 	.byte	0x3f
	.zero		1


	//   ....[62]....
        /*0c40*/ 	.word	0x0000fff0
        /*0c44*/ 	.word	0x00000007
        /*0c48*/ 	.word	0x0002a840
        /*0c4c*/ 	.short	0x010a
        /*0c4e*/ 	.byte	0x3f
	.zero		1


	//   ....[63]....
        /*0c50*/ 	.word	0x00011350
        /*0c54*/ 	.word	0x00000016
        /*0c58*/ 	.word	0x0002a820
        /*0c5c*/ 	.short	0x010a
        /*0c5e*/ 	.byte	0x3f
	.zero		1


	//   ....[64]....
        /*0c60*/ 	.word	0x000113a0
        /*0c64*/ 	.word	0x00000006
        /*0c68*/ 	.word	0x0002a840
        /*0c6c*/ 	.short	0x010a
        /*0c6e*/ 	.byte	0x3f
	.zero		1


	//   ....[65]....
        /*0c70*/ 	.word	0x00011b60
        /*0c74*/ 	.word	0x00000004
        /*0c78*/ 	.word	0x0002a860
        /*0c7c*/ 	.short	0x010a
        /*0c7e*/ 	.byte	0x3f
	.zero		1


	//   ....[66]....
        /*0c80*/ 	.word	0x00012360
        /*0c84*/ 	.word	0x00000000
        /*0c88*/ 	.word	0x0002a860
        /*0c8c*/ 	.short	0x010a
        /*0c8e*/ 	.byte	0x3f
	.zero		1


	//   ....[67]....
        /*0c90*/ 	.word	0x00013530
        /*0c94*/ 	.word	0x00000004
        /*0c98*/ 	.word	0x0002a820
        /*0c9c*/ 	.short	0x010a
        /*0c9e*/ 	.byte	0x3f
	.zero		1


	//   ....[68]....
        /*0ca0*/ 	.word	0x000136d0
        /*0ca4*/ 	.word	0x00000005
        /*0ca8*/ 	.word	0x0002a840
        /*0cac*/ 	.short	0x010a
        /*0cae*/ 	.byte	0x3f
	.zero		1


	//   ....[69]....
        /*0cb0*/ 	.word	0x00013720
        /*0cb4*/ 	.word	0x0000001b
        /*0cb8*/ 	.word	0x0002a840
        /*0cbc*/ 	.short	0x010a
        /*0cbe*/ 	.byte	0x3f
	.zero		1


	//   ....[70]....
        /*0cc0*/ 	.word	0x00013770
        /*0cc4*/ 	.word	0x00000005
        /*0cc8*/ 	.word	0x0002a860
        /*0ccc*/ 	.short	0x010a
        /*0cce*/ 	.byte	0x3f
	.zero		1


	//----- nvinfo : EIATTR_NUM_MBARRIERS
	.align		4
.L_364:
        /*0cd0*/ 	.byte	0x03, 0x38
        /*0cd2*/ 	.short	0x0016


	//----- nvinfo : EIATTR_EXIT_INSTR_OFFSETS
	.align		4
        /*0cd4*/ 	.byte	0x04, 0x1c
        /*0cd6*/ 	.short	(.L_366 - .L_365)


	//   ....[0]....
.L_365:
        /*0cd8*/ 	.word	0x00000990


	//   ....[1]....
        /*0cdc*/ 	.word	0x0000a330


	//   ....[2]....
        /*0ce0*/ 	.word	0x0000fd50


	//----- nvinfo : EIATTR_MAX_THREADS
	.align		4
.L_366:
        /*0ce4*/ 	.byte	0x04, 0x05
        /*0ce6*/ 	.short	(.L_368 - .L_367)
.L_367:
        /*0ce8*/ 	.word	0x00000180
        /*0cec*/ 	.word	0x00000001
        /*0cf0*/ 	.word	0x00000001


	//----- nvinfo : EIATTR_CRS_STACK_SIZE
	.align		4
.L_368:
        /*0cf4*/ 	.byte	0x04, 0x1e
        /*0cf6*/ 	.short	(.L_370 - .L_369)
.L_369:
        /*0cf8*/ 	.word	0x00000000


	//----- nvinfo : EIATTR_CBANK_PARAM_SIZE
	.align		4
.L_370:
        /*0cfc*/ 	.byte	0x03, 0x19
        /*0cfe*/ 	.short	0x0af0


	//----- nvinfo : EIATTR_PARAM_CBANK
	.align		4
        /*0d00*/ 	.byte	0x04, 0x0a
        /*0d02*/ 	.short	(.L_372 - .L_371)
	.align		4
.L_371:
        /*0d04*/ 	.word	index@(.nv.constant0._ZN7cutlass13device_kernelIN5flash11enable_sm90INS1_16FlashAttnFwdSm90INS1_25CollectiveMainloopFwdSm90ILi2EN4cute5tupleIJNS5_1CILi1EEES8_S8_EEENS6_IJNS7_ILi128EEENS7_ILi96EEENS7_ILi192EEEEEELi128ENS_6half_tEfNS_4arch4Sm90ELb0ELb0ELb1ELb1ELb1ELb0ELb0ELb1ELb1ELb1ELb1ELb0EEENS1_21CollectiveEpilogueFwdINS6_IJSA_SA_SB_EEES9_SE_SG_Li256ELb1ELb1ELb1ELb0EEENS1_36VarlenDynamicPersistentTileSchedulerILi128ELi96ELi256ELi128ELb1ELb1ELb1ELb0ELb1ELb1EEEEEEEEEvNT_6ParamsE)
        /*0d08*/ 	.short	0x0210
        /*0d0a*/ 	.short	0x0af0


	//----- nvinfo : EIATTR_SW_WAR
	.align		4
.L_372:
        /*0d0c*/ 	.byte	0x04, 0x36
        /*0d0e*/ 	.short	(.L_374 - .L_373)
.L_373:
        /*0d10*/ 	.word	0x00000008
.L_374:


//--------------------- .nv.info._ZN7cutlass13device_kernelIN5flash11enable_sm90INS1_16FlashAttnFwdSm90INS1_25CollectiveMainloopFwdSm90ILi2EN4cute5tupleIJNS5_1CILi1EEES8_S8_EEENS6_IJNS7_ILi128EEENS7_ILi96EEENS7_ILi192EEEEEELi128ENS_6half_tEfNS_4arch4Sm90ELb0ELb0ELb1ELb1ELb1ELb1ELb0ELb1ELb1ELb1ELb1ELb0EEENS1_21CollectiveEpilogueFwdINS6_IJSA_SA_SB_EEES9_SE_SG_Li256ELb1ELb1ELb1ELb0EEENS1_36VarlenDynamicPersistentTileSchedulerILi128ELi96ELi256ELi128ELb1ELb1ELb1ELb0ELb1ELb1EEEEEEEEEvNT_6ParamsE --------------------------
	.section	.nv.info._ZN7cutlass13device_kernelIN5flash11enable_sm90INS1_16FlashAttnFwdSm90INS1_25CollectiveMainloopFwdSm90ILi2EN4cute5tupleIJNS5_1CILi1EEES8_S8_EEENS6_IJNS7_ILi128EEENS7_ILi96EEENS7_ILi192EEEEEELi128ENS_6half_tEfNS_4arch4Sm90ELb0ELb0ELb1ELb1ELb1ELb1ELb0ELb1ELb1ELb1ELb1ELb0EEENS1_21CollectiveEpilogueFwdINS6_IJSA_SA_SB_EEES9_SE_SG_Li256ELb1ELb1ELb1ELb0EEENS1_36VarlenDynamicPersistentTileSchedulerILi128ELi96ELi256ELi128ELb1ELb1ELb1ELb0ELb1ELb1EEEEEEEEEvNT_6ParamsE,"",@"SHT_CUDA_INFO"
	.sectionflags	@""
	.align	4


	//----- nvinfo : EIATTR_CUDA_API_VERSION
	.align		4
        /*0000*/ 	.byte	0x04, 0x37
        /*0002*/ 	.short	(.L_376 - .L_375)
.L_375:
        /*0004*/ 	.word	0x00000082


	//----- nvinfo : EIATTR_KPARAM_INFO
	.align		4
.L_376:
        /*0008*/ 	.byte	0x04, 0x17
        /*000a*/ 	.short	(.L_378 - .L_377)
.L_377:
        /*000c*/ 	.word	0x00000000
        /*0010*/ 	.short	0x0000
        /*0012*/ 	.short	0x0070
        /*0014*/ 	.byte	0x00, 0xf0, 0x01, 0x2a


	//----- nvinfo : EIATTR_SPARSE_MMA_MASK
	.align		4
.L_378:
        /*0018*/ 	.byte	0x03, 0x50
        /*001a*/ 	.short	0x0000


	//----- nvinfo : EIATTR_MAXREG_COUNT
	.align		4
        /*001c*/ 	.byte	0x03, 0x1b
        /*001e*/ 	.short	0x00a8


	//----- nvinfo : EIATTR_NUM_BARRIERS
	.align		4
        /*0020*/ 	.byte	0x02, 0x4c
        /*0022*/ 	.byte	0x10
	.zero		1


	//----- nvinfo : EIATTR_EXTERNS
	.align		4
        /*0024*/ 	.byte	0x04, 0x0f
        /*0026*/ 	.short	(.L_380 - .L_379)


	//   ....[0]....
	.align		4
.L_379:
        /*0028*/ 	.word	index@(__assertfail)


	//----- nvinfo : EIATTR_ANNOTATIONS
	.align		4
.L_380:
        /*002c*/ 	.byte	0x04, 0x55
        /*002e*/ 	.short	(.L_382 - .L_381)


	//   ....[0]....
.L_381:
        /* <DEDUP_REMOVED lines=56> */


	//----- nvinfo : EIATTR_MERCURY_ISA_VERSION
	.align		4
.L_382:
        /*0398*/ 	.byte	0x03, 0x5f
        /*039a*/ 	.short	0x0101


	//----- nvinfo : EIATTR_UNUSED_LOAD_BYTE_OFFSET
	.align		4
        /*039c*/ 	.byte	0x04, 0x44
        /*039e*/ 	.short	(.L_384 - .L_383)


	//   ....[0]....
.L_383:
        /*03a0*/ 	.word	0x00000a30
        /*03a4*/ 	.word	0x0000fff0


	//   ....[1]....
        /*03a8*/ 	.word	0x000170b0
        /*03ac*/ 	.word	0x0000fff0


	//----- nvinfo : EIATTR_INT_WARP_WIDE_INSTR_OFFSETS
	.align		4
.L_384:
        /*03b0*/ 	.byte	0x04, 0x31
        /*03b2*/ 	.short	(.L_386 - .L_385)


	//   ....[0]....
.L_385:
        /*03b4*/ 	.word	0x00000130


	//   ....[1]....
        /*03b8*/ 	.word	0x00000170


	//   ....[2]....
        /*03bc*/ 	.word	0x000001e0


	//   ....[3]....
        /*03c0*/ 	.word	0x0001c9c0


	//   ....[4]....
        /*03c4*/ 	.word	0x0001ca50


	//   ....[5]....
        /*03c8*/ 	.word	0x0001f920


	//   ....[6]....
        /*03cc*/ 	.word	0x0001f9b0


	//----- nvinfo : EIATTR_COOP_GROUP_MASK_REGIDS
	.align		4
.L_386:
        /*03d0*/ 	.byte	0x04, 0x29
        /*03d2*/ 	.short	(.L_388 - .L_387)


	//   ....[0]....
.L_387:
        /*03d4*/ 	.word	0xffffffff


	//   ....[1]....
        /*03d8*/ 	.word	0xffffffff


	//   ....[2]....
        /*03dc*/ 	.word	0xffffffff


	//   ....[3]....
        /*03e0*/ 	.word	0xffffffff


	//   ....[4]....
        /*03e4*/ 	.word	0xffffffff


	//   ....[5]....
        /*03e8*/ 	.word	0xffffffff


	//   ....[6]....
        /*03ec*/ 	.word	0xffffffff


	//   ....[7]....
        /*03f0*/ 	.word	0xffffffff


	//   ....[8]....
        /*03f4*/ 	.word	0xffffffff


	//   ....[9]....
        /*03f8*/ 	.word	0xffffffff


	//   ....[10]....
        /*03fc*/ 	.word	0xffffffff


	//   ....[11]....
        /*0400*/ 	.word	0xffffffff


	//   ....[12]....
        /*0404*/ 	.word	0xffffffff


	//   ....[13]....
        /*0408*/ 	.word	0xffffffff


	//   ....[14]....
        /*040c*/ 	.word	0xffffffff


	//   ....[15]....
        /*0410*/ 	.word	0xffffffff


	//   ....[16]....
        /*0414*/ 	.word	0xffffffff


	//   ....[17]....
        /*0418*/ 	.word	0xffffffff


	//   ....[18]....
        /*041c*/ 	.word	0xffffffff


	//   ....[19]....
        /*0420*/ 	.word	0xffffffff


	//   ....[20]....
        /*0424*/ 	.word	0xffffffff


	//   ....[21]....
        /*0428*/ 	.word	0xffffffff


	//   ....[22]....
        /*042c*/ 	.word	0xffffffff


	//   ....[23]....
        /*0430*/ 	.word	0xffffffff


	//   ....[24]....
        /*0434*/ 	.word	0xffffffff


	//   ....[25]....
        /*0438*/ 	.word	0xffffffff


	//   ....[26]....
        /*043c*/ 	.word	0xffffffff


	//   ....[27]....
        /*0440*/ 	.word	0xffffffff


	//   ....[28]....
        /*0444*/ 	.word	0xffffffff


	//   ....[29]....
        /*0448*/ 	.word	0xffffffff


	//   ....[30]....
        /*044c*/ 	.word	0xffffffff


	//   ....[31]....
        /*0450*/ 	.word	0xffffffff


	//   ....[32]....
        /*0454*/ 	.word	0xffffffff


	//   ....[33]....
        /*0458*/ 	.word	0xffffffff


	//   ....[34]....
        /*045c*/ 	.word	0xffffffff


	//   ....[35]....
        /*0460*/ 	.word	0xffffffff


	//   ....[36]....
        /*0464*/ 	.word	0xffffffff


	//   ....[37]....
        /*0468*/ 	.word	0xffffffff


	//   ....[38]....
        /*046c*/ 	.word	0xffffffff


	//   ....[39]....
        /*0470*/ 	.word	0xffffffff


	//   ....[40]....
        /*0474*/ 	.word	0xffffffff


	//   ....[41]....
        /*0478*/ 	.word	0xffffffff


	//   ....[42]....
        /*047c*/ 	.word	0xffffffff


	//   ....[43]....
        /*0480*/ 	.word	0xffffffff


	//   ....[44]....
        /*0484*/ 	.word	0xffffffff


	//   ....[45]....
        /*0488*/ 	.word	0xffffffff


	//   ....[46]....
        /*048c*/ 	.word	0xffffffff


	//   ....[47]....
        /*0490*/ 	.word	0xffffffff


	//   ....[48]....
        /*0494*/ 	.word	0xffffffff


	//   ....[49]....
        /*0498*/ 	.word	0xffffffff


	//   ....[50]....
        /*049c*/ 	.word	0xffffffff


	//   ....[51]....
        /*04a0*/ 	.word	0xffffffff


	//   ....[52]....
        /*04a4*/ 	.word	0xffffffff


	//   ....[53]....
        /*04a8*/ 	.word	0xffffffff


	//   ....[54]....
        /*04ac*/ 	.word	0xffffffff


	//   ....[55]....
        /*04b0*/ 	.word	0xffffffff


	//   ....[56]....
        /*04b4*/ 	.word	0xffffffff


	//   ....[57]....
        /*04b8*/ 	.word	0xffffffff


	//   ....[58]....
        /*04bc*/ 	.word	0xffffffff


	//   ....[59]....
        /*04c0*/ 	.word	0xffffffff


	//   ....[60]....
        /*04c4*/ 	.word	0xffffffff


	//   ....[61]....
        /*04c8*/ 	.word	0xffffffff


	//   ....[62]....
        /*04cc*/ 	.word	0xffffffff


	//   ....[63]....
        /*04d0*/ 	.word	0xffffffff


	//   ....[64]....
        /*04d4*/ 	.word	0xffffffff


	//   ....[65]....
        /*04d8*/ 	.word	0xffffffff


	//   ....[66]....
        /*04dc*/ 	.word	0xffffffff


	//   ....[67]....
        /*04e0*/ 	.word	0xffffffff


	//   ....[68]....
        /*04e4*/ 	.word	0xffffffff


	//   ....[69]....
        /*04e8*/ 	.word	0xffffffff


	//   ....[70]....
        /*04ec*/ 	.word	0xffffffff


	//   ....[71]....
        /*04f0*/ 	.word	0xffffffff


	//   ....[72]....
        /*04f4*/ 	.word	0xffffffff


	//   ....[73]....
        /*04f8*/ 	.word	0xffffffff


	//   ....[74]....
        /*04fc*/ 	.word	0xffffffff


	//   ....[75]....
        /*0500*/ 	.word	0xffffffff


	//   ....[76]....
        /*0504*/ 	.word	0xffffffff


	//   ....[77]....
        /*0508*/ 	.word	0xffffffff


	//   ....[78]....
        /*050c*/ 	.word	0xffffffff


	//   ....[79]....
        /*0510*/ 	.word	0xffffffff


	//   ....[80]....
        /*0514*/ 	.word	0xffffffff


	//   ....[81]....
        /*0518*/ 	.word	0xffffffff


	//   ....[82]....
        /*051c*/ 	.word	0xffffffff


	//   ....[83]....
        /*0520*/ 	.word	0xffffffff


	//   ....[84]....
        /*0524*/ 	.word	0xffffffff


	//   ....[85]....
        /*0528*/ 	.word	0xffffffff


	//   ....[86]....
        /*052c*/ 	.word	0xffffffff


	//   ....[87]....
        /*0530*/ 	.word	0xffffffff


	//   ....[88]....
        /*0534*/ 	.word	0xffffffff


	//   ....[89]....
        /*0538*/ 	.word	0xffffffff


	//   ....[90]....
        /*053c*/ 	.word	0xffffffff


	//   ....[91]....
        /*0540*/ 	.word	0xffffffff


	//   ....[92]....
        /*0544*/ 	.word	0xffffffff


	//   ....[93]....
        /*0548*/ 	.word	0xffffffff


	//   ....[94]....
        /*054c*/ 	.word	0xffffffff


	//   ....[95]....
        /*0550*/ 	.word	0xffffffff


	//   ....[96]....
        /*0554*/ 	.word	0xffffffff


	//   ....[97]....
        /*0558*/ 	.word	0xffffffff


	//   ....[98]....
        /*055c*/ 	.word	0xffffffff


	//   ....[99]....
        /*0560*/ 	.word	0xffffffff


	//   ....[100]....
        /*0564*/ 	.word	0xffffffff


	//   ....[101]....
        /*0568*/ 	.word	0xffffffff


	//   ....[102]....
        /*056c*/ 	.word	0xffffffff


	//   ....[103]....
        /*0570*/ 	.word	0xffffffff


	//   ....[104]....
        /*0574*/ 	.word	0xffffffff


	//   ....[105]....
        /*0578*/ 	.word	0xffffffff


	//   ....[106]....
        /*057c*/ 	.word	0xffffffff


	//   ....[107]....
        /*0580*/ 	.word	0xffffffff


	//   ....[108]....
        /*0584*/ 	.word	0xffffffff


	//   ....[109]....
        /*0588*/ 	.word	0xffffffff


	//   ....[110]....
        /*058c*/ 	.word	0xffffffff


	//   ....[111]....
        /*0590*/ 	.word	0xffffffff


	//   ....[112]....
        /*0594*/ 	.word	0xffffffff


	//   ....[113]....
        /*0598*/ 	.word	0xffffffff


	//   ....[114]....
        /*059c*/ 	.word	0xffffffff


	//   ....[115]....
        /*05a0*/ 	.word	0xffffffff


	//   ....[116]....
        /*05a4*/ 	.word	0xffffffff


	//   ....[117]....
        /*05a8*/ 	.word	0xffffffff


	//   ....[118]....
        /*05ac*/ 	.word	0xffffffff


	//   ....[119]....
        /*05b0*/ 	.word	0xffffffff


	//   ....[120]....
        /*05b4*/ 	.word	0xffffffff


	//   ....[121]....
        /*05b8*/ 	.word	0xffffffff


	//   ....[122]....
        /*05bc*/ 	.word	0xffffffff


	//   ....[123]....
        /*05c0*/ 	.word	0xffffffff


	//   ....[124]....
        /*05c4*/ 	.word	0xffffffff


	//   ....[125]....
        /*05c8*/ 	.word	0xffffffff


	//   ....[126]....
        /*05cc*/ 	.word	0xffffffff


	//   ....[127]....
        /*05d0*/ 	.word	0xffffffff


	//   ....[128]....
        /*05d4*/ 	.word	0xffffffff


	//   ....[129]....
        /*05d8*/ 	.word	0xffffffff


	//   ....[130]....
        /*05dc*/ 	.word	0xffffffff


	//   ....[131]....
        /*05e0*/ 	.word	0xffffffff


	//   ....[132]....
        /*05e4*/ 	.word	0xffffffff


	//   ....[133]....
        /*05e8*/ 	.word	0xffffffff


	//   ....[134]....
        /*05ec*/ 	.word	0xffffffff


	//   ....[135]....
        /*05f0*/ 	.word	0xffffffff


	//   ....[136]....
        /*05f4*/ 	.word	0xffffffff


	//   ....[137]....
        /*05f8*/ 	.word	0xffffffff


	//   ....[138]....
        /*05fc*/ 	.word	0xffffffff


	//   ....[139]....
        /*0600*/ 	.word	0xffffffff


	//   ....[140]....
        /*0604*/ 	.word	0xffffffff


	//   ....[141]....
        /*0608*/ 	.word	0xffffffff


	//   ....[142]....
        /*060c*/ 	.word	0xffffffff


	//   ....[143]....
        /*0610*/ 	.word	0xffffffff


	//   ....[144]....
        /*0614*/ 	.word	0xffffffff


	//   ....[145]....
        /*0618*/ 	.word	0xffffffff


	//   ....[146]....
        /*061c*/ 	.word	0xffffffff


	//   ....[147]....
        /*0620*/ 	.word	0xffffffff


	//   ....[148]....
        /*0624*/ 	.word	0xffffffff


	//   ....[149]....
        /*0628*/ 	.word	0xffffffff


	//   ....[150]....
        /*062c*/ 	.word	0xffffffff


	//   ....[151]....
        /*0630*/ 	.word	0xffffffff


	//   ....[152]....
        /*0634*/ 	.word	0xffffffff


	//   ....[153]....
        /*0638*/ 	.word	0xffffffff


	//   ....[154]....
        /*063c*/ 	.word	0xffffffff


	//   ....[155]....
        /*0640*/ 	.word	0xffffffff


	//   ....[156]....
        /*0644*/ 	.word	0xffffffff


	//   ....[157]....
        /*0648*/ 	.word	0xffffffff


	//   ....[158]....
        /*064c*/ 	.word	0xffffffff


	//   ....[159]....
        /*0650*/ 	.word	0xffffffff


	//   ....[160]....
        /*0654*/ 	.word	0xffffffff


	//   ....[161]....
        /*0658*/ 	.word	0xffffffff


	//   ....[162]....
        /*065c*/ 	.word	0xffffffff


	//   ....[163]....
        /*0660*/ 	.word	0xffffffff


	//   ....[164]....
        /*0664*/ 	.word	0xffffffff


	//   ....[165]....
        /*0668*/ 	.word	0xffffffff


	//   ....[166]....
        /*066c*/ 	.word	0xffffffff


	//   ....[167]....
        /*0670*/ 	.word	0xffffffff


	//   ....[168]....
        /*0674*/ 	.word	0xffffffff


	//   ....[169]....
        /*0678*/ 	.word	0x0500000f


	//   ....[170]....
        /*067c*/ 	.word	0x0500000f


	//   ....[171]....
        /*0680*/ 	.word	0x0500000f


	//   ....[172]....
        /*0684*/ 	.word	0x0500000f


	//   ....[173]....
        /*0688*/ 	.word	0x0500000f


	//   ....[174]....
        /*068c*/ 	.word	0x0500000f


	//   ....[175]....
        /*0690*/ 	.word	0x0500000f


	//   ....[176]....
        /*0694*/ 	.word	0x0500000f


	//   ....[177]....
        /*0698*/ 	.word	0x0500000f


	//   ....[178]....
        /*069c*/ 	.word	0x0500000f


	//   ....[179]....
        /*06a0*/ 	.word	0x0500000f


	//   ....[180]....
        /*06a4*/ 	.word	0x0500000f


	//   ....[181]....
        /*06a8*/ 	.word	0x0500000f


	//   ....[182]....
        /*06ac*/ 	.word	0x0500000f


	//   ....[183]....
        /*06b0*/ 	.word	0x0500000f


	//   ....[184]....
        /*06b4*/ 	.word	0x0500000f


	//   ....[185]....
        /*06b8*/ 	.word	0x0500000f


	//   ....[186]....
        /*06bc*/ 	.word	0x0500000f


	//   ....[187]....
        /*06c0*/ 	.word	0x0500000f


	//   ....[188]....
        /*06c4*/ 	.word	0x0500000f


	//   ....[189]....
        /*06c8*/ 	.word	0x0500000f


	//   ....[190]....
        /*06cc*/ 	.word	0x0500000f


	//   ....[191]....
        /*06d0*/ 	.word	0x0500000f


	//   ....[192]....
        /*06d4*/ 	.word	0x0500000f


	//   ....[193]....
        /*06d8*/ 	.word	0x0500000f


	//   ....[194]....
        /*06dc*/ 	.word	0x0500000f


	//   ....[195]....
        /*06e0*/ 	.word	0x0500000f


	//   ....[196]....
        /*06e4*/ 	.word	0x0500000f


	//   ....[197]....
        /*06e8*/ 	.word	0x0500000f


	//   ....[198]....
        /*06ec*/ 	.word	0x0500000f


	//   ....[199]....
        /*06f0*/ 	.word	0x0500000f


	//   ....[200]....
        /*06f4*/ 	.word	0x0500000f


	//   ....[201]....
        /*06f8*/ 	.word	0x0500000f


	//   ....[202]....
        /*06fc*/ 	.word	0x0500000f


	//   ....[203]....
        /*0700*/ 	.word	0x0500000f


	//   ....[204]....
        /*0704*/ 	.word	0x0500000f


	//   ....[205]....
        /*0708*/ 	.word	0x0500000f


	//   ....[206]....
        /*070c*/ 	.word	0x0500000f


	//   ....[207]....
        /*0710*/ 	.word	0x0500000f


	//   ....[208]....
        /*0714*/ 	.word	0x0500000f


	//   ....[209]....
        /*0718*/ 	.word	0x0500000f


	//   ....[210]....
        /*071c*/ 	.word	0x0500000f


	//   ....[211]....
        /*0720*/ 	.word	0x0500000f


	//   ....[212]....
        /*0724*/ 	.word	0x0500000f


	//   ....[213]....
        /*0728*/ 	.word	0x0500000f


	//   ....[214]....
        /*072c*/ 	.word	0x0500000f


	//   ....[215]....
        /*0730*/ 	.word	0x0500000f


	//   ....[216]....
        /*0734*/ 	.word	0x0500000f


	//   ....[217]....
        /*0738*/ 	.word	0x0500000f


	//   ....[218]....
        /*073c*/ 	.word	0x0500000f


	//   ....[219]....
        /*0740*/ 	.word	0x0500000f


	//   ....[220]....
        /*0744*/ 	.word	0x0500000f


	//   ....[221]....
        /*0748*/ 	.word	0x0500000f


	//   ....[222]....
        /*074c*/ 	.word	0x0500000f


	//   ....[223]....
        /*0750*/ 	.word	0x0500000f


	//   ....[224]....
        /*0754*/ 	.word	0x0500000f


	//   ....[225]....
        /*0758*/ 	.word	0x0500000f


	//   ....[226]....
        /*075c*/ 	.word	0x0500000f


	//   ....[227]....
        /*0760*/ 	.word	0x0500000f


	//   ....[228]....
        /*0764*/ 	.word	0x0500000f


	//   ....[229]....
        /*0768*/ 	.word	0x0500000f


	//   ....[230]....
        /*076c*/ 	.word	0x0500000f


	//   ....[231]....
        /*0770*/ 	.word	0x0500000f


	//   ....[232]....
        /*0774*/ 	.word	0x0500000f


	//   ....[233]....
        /*0778*/ 	.word	0x0500000f


	//   ....[234]....
        /*077c*/ 	.word	0x0500000f


	//   ....[235]....
        /*0780*/ 	.word	0x0500000f


	//   ....[236]....
        /*0784*/ 	.word	0x0500000f


	//   ....[237]....
        /*0788*/ 	.word	0x0500000f


	//   ....[238]....
        /*078c*/ 	.word	0x0500000f


	//   ....[239]....
        /*0790*/ 	.word	0x0500000f


	//   ....[240]....
        /*0794*/ 	.word	0x0500000f


	//   ....[241]....
        /*0798*/ 	.word	0x0500000f


	//   ....[242]....
        /*079c*/ 	.word	0x0500000f


	//   ....[243]....
        /*07a0*/ 	.word	0x0500000f


	//   ....[244]....
        /*07a4*/ 	.word	0x0500000f


	//   ....[245]....
        /*07a8*/ 	.word	0x0500000f


	//   ....[246]....
        /*07ac*/ 	.word	0x0500000f


	//   ....[247]....
        /*07b0*/ 	.word	0x0500000f


	//   ....[248]....
        /*07b4*/ 	.word	0x0500000f


	//   ....[249]....
        /*07b8*/ 	.word	0x0500000f


	//   ....[250]....
        /*07bc*/ 	.word	0x0500000f


	//   ....[251]....
        /*07c0*/ 	.word	0x0500000f


	//   ....[252]....
        /*07c4*/ 	.word	0x0500000f


	//   ....[253]....
        /*07c8*/ 	.word	0x0500000f


	//   ....[254]....
        /*07cc*/ 	.word	0x0500000f


	//   ....[255]....
        /*07d0*/ 	.word	0x0500000f


	//   ....[0]....
        /*07d4*/ 	.word	0x0500000f


	//   ....[1]....
        /*07d8*/ 	.word	0x0500000f


	//   ....[2]....
        /*07dc*/ 	.word	0x0500000f


	//   ....[3]....
        /*07e0*/ 	.word	0x0500000f


	//   ....[4]....
        /*07e4*/ 	.word	0x0500000f


	//   ....[5]....
        /*07e8*/ 	.word	0x0500000f


	//   ....[6]....
        /*07ec*/ 	.word	0x0500000f


	//   ....[7]....
        /*07f0*/ 	.word	0x0500000f


	//   ....[8]....
        /*07f4*/ 	.word	0x0500000f


	//   ....[9]....
        /*07f8*/ 	.word	0x0500000f


	//   ....[10]....
        /*07fc*/ 	.word	0x0500000f


	//   ....[11]....
        /*0800*/ 	.word	0x0500000f


	//   ....[12]....
        /*0804*/ 	.word	0x0500000f


	//   ....[13]....
        /*0808*/ 	.word	0x0500000f


	//   ....[14]....
        /*080c*/ 	.word	0x0500000f


	//   ....[15]....
        /*0810*/ 	.word	0x0500000f


	//   ....[16]....
        /*0814*/ 	.word	0x0500000f


	//   ....[17]....
        /*0818*/ 	.word	0x0500000f


	//----- nvinfo : EIATTR_COOP_GROUP_INSTR_OFFSETS
	.align		4
.L_388:
        /*081c*/ 	.byte	0x04, 0x28
        /*081e*/ 	.short	(.L_390 - .L_389)


	//   ....[0]....
.L_389:
        /*0820*/ 	.word	0x00000060


	//   ....[1]....
        /*0824*/ 	.word	0x00000140


	//   ....[2]....
        /*0828*/ 	.word	0x00000190


	//   ....[3]....
        /*082c*/ 	.word	0x000003c0


	//   ....[4]....
        /*0830*/ 	.word	0x00000520


	//   ....[5]....
        /*0834*/ 	.word	0x00000640


	//   ....[6]....
        /*0838*/ 	.word	0x000007a0


	//   ....[7]....
        /*083c*/ 	.word	0x00003c40


	//   ....[8]....
        /*0840*/ 	.word	0x00003c50


	//   ....[9]....
        /*0844*/ 	.word	0x000051a0


	//   ....[10]....
        /*0848*/ 	.word	0x000051b0


	//   ....[11]....
        /*084c*/ 	.word	0x000072e0


	//   ....[12]....
        /*0850*/ 	.word	0x000072f0


	//   ....[13]....
        /*0854*/ 	.word	0x00008ab0


	//   ....[14]....
        /*0858*/ 	.word	0x00008ac0


	//   ....[15]....
        /*085c*/ 	.word	0x0000a3a0


	//   ....[16]....
        /*0860*/ 	.word	0x0000a3b0


	//   ....[17]....
        /*0864*/ 	.word	0x0000a640


	//   ....[18]....
        /*0868*/ 	.word	0x0000a650


	//   ....[19]....
        /*086c*/ 	.word	0x0000ab70


	//   ....[20]....
        /*0870*/ 	.word	0x0000aba0


	//   ....[21]....
        /*0874*/ 	.word	0x0000ad20


	//   ....[22]....
        /*0878*/ 	.word	0x0000ad40


	//   ....[23]....
        /*087c*/ 	.word	0x0000b500


	//   ....[24]....
        /*0880*/ 	.word	0x0000ba50


	//   ....[25]....
        /*0884*/ 	.word	0x0000ba60


	//   ....[26]....
        /*0888*/ 	.word	0x0000ba70


	//   ....[27]....
        /*088c*/ 	.word	0x0000ba80


	//   ....[28]....
        /*0890*/ 	.word	0x0000e500


	//   ....[29]....
        /*0894*/ 	.word	0x0000e510


	//   ....[30]....
        /*0898*/ 	.word	0x0000e520


	//   ....[31]....
        /*089c*/ 	.word	0x0000e530


	//   ....[32]....
        /*08a0*/ 	.word	0x00012870


	//   ....[33]....
        /*08a4*/ 	.word	0x000128d0


	//   ....[34]....
        /*08a8*/ 	.word	0x00012de0


	//   ....[35]....
        /*08ac*/ 	.word	0x00012e70


	//   ....[36]....
        /*08b0*/ 	.word	0x000155a0


	//   ....[37]....
        /*08b4*/ 	.word	0x000155d0


	//   ....[38]....
        /*08b8*/ 	.word	0x000155f0


	//   ....[39]....
        /*08bc*/ 	.word	0x00015610


	//   ....[40]....
        /*08c0*/ 	.word	0x00016980


	//   ....[41]....
        /*08c4*/ 	.word	0x00016a00


	//   ....[42]....
        /*08c8*/ 	.word	0x00016a40


	//   ....[43]....
        /*08cc*/ 	.word	0x00016a50


	//   ....[44]....
        /*08d0*/ 	.word	0x00017b60


	//   ....[45]....
        /*08d4*/ 	.word	0x00017b70


	//   ....[46]....
        /*08d8*/ 	.word	0x00017b80


	//   ....[47]....
        /*08dc*/ 	.word	0x00017b90


	//   ....[48]....
        /*08e0*/ 	.word	0x00018260


	//   ....[49]....
        /*08e4*/ 	.word	0x000182a0


	//   ....[50]....
        /*08e8*/ 	.word	0x00018360


	//   ....[51]....
        /*08ec*/ 	.word	0x00018380


	//   ....[52]....
        /*08f0*/ 	.word	0x00018440


	//   ....[53]....
        /*08f4*/ 	.word	0x00018460


	//   ....[54]....
        /*08f8*/ 	.word	0x00018530


	//   ....[55]....
        /*08fc*/ 	.word	0x00018550


	//   ....[56]....
        /*0900*/ 	.word	0x000189f0


	//   ....[57]....
        /*0904*/ 	.word	0x00018a00


	//   ....[58]....
        /*0908*/ 	.word	0x00018e40


	//   ....[59]....
        /*090c*/ 	.word	0x00018e50


	//   ....[60]....
        /*0910*/ 	.word	0x00019ac0


	//   ....[61]....
        /*0914*/ 	.word	0x00019ad0


	//   ....[62]....
        /*0918*/ 	.word	0x00019b90


	//   ....[63]....
        /*091c*/ 	.word	0x00019bb0


	//   ....[64]....
        /*0920*/ 	.word	0x00019c70


	//   ....[65]....
        /*0924*/ 	.word	0x00019c90


	//   ....[66]....
        /*0928*/ 	.word	0x00019d60


	//   ....[67]....
        /*092c*/ 	.word	0x00019d80


	//   ....[68]....
        /*0930*/ 	.word	0x00019ed0


	//   ....[69]....
        /*0934*/ 	.word	0x0001a0e0


	//   ....[70]....
        /*0938*/ 	.word	0x0001a110


	//   ....[71]....
        /*093c*/ 	.word	0x0001a140


	//   ....[72]....
        /*0940*/ 	.word	0x0001a170


	//   ....[73]....
        /*0944*/ 	.word	0x0001a1a0


	//   ....[74]....
        /*0948*/ 	.word	0x0001a1d0


	//   ....[75]....
        /*094c*/ 	.word	0x0001a360


	//   ....[76]....
        /*0950*/ 	.word	0x0001a390


	//   ....[77]....
        /*0954*/ 	.word	0x0001a3c0


	//   ....[78]....
        /*0958*/ 	.word	0x0001a3f0


	//   ....[79]....
        /*095c*/ 	.word	0x0001a420


	//   ....[80]....
        /*0960*/ 	.word	0x0001a450


	//   ....[81]....
        /*0964*/ 	.word	0x0001a4e0


	//   ....[82]....
        /*0968*/ 	.word	0x0001a510


	//   ....[83]....
        /*096c*/ 	.word	0x0001a520


	//   ....[84]....
        /*0970*/ 	.word	0x0001a5b0


	//   ....[85]....
        /*0974*/ 	.word	0x0001b520


	//   ....[86]....
        /*0978*/ 	.word	0x0001d650


	//   ....[87]....
        /*097c*/ 	.word	0x0001d670


	//   ....[88]....
        /*0980*/ 	.word	0x0001d720


	//   ....[89]....
        /*0984*/ 	.word	0x0001d740


	//   ....[90]....
        /*0988*/ 	.word	0x0001d7e0


	//   ....[91]....
        /*098c*/ 	.word	0x0001d800


	//   ....[92]....
        /*0990*/ 	.word	0x0001d8a0


	//   ....[93]....
        /*0994*/ 	.word	0x0001d8c0


	//   ....[94]....
        /*0998*/ 	.word	0x0001d960


	//   ....[95]....
        /*099c*/ 	.word	0x0001d980


	//   ....[96]....
        /*09a0*/ 	.word	0x0001d990


	//   ....[97]....
        /*09a4*/ 	.word	0x0001da20


	//   ....[98]....
        /*09a8*/ 	.word	0x0001e1d0


	//   ....[99]....
        /*09ac*/ 	.word	0x0001e200


	//   ....[100]....
        /*09b0*/ 	.word	0x0001e220


	//   ....[101]....
        /*09b4*/ 	.word	0x0001e2b0


	//   ....[102]....
        /*09b8*/ 	.word	0x0001e2c0


	//   ....[103]....
        /*09bc*/ 	.word	0x0001e360


	//   ....[104]....
        /*09c0*/ 	.word	0x0001e370


	//   ....[105]....
        /*09c4*/ 	.word	0x0001e410


	//   ....[106]....
        /*09c8*/ 	.word	0x0001e420


	//   ....[107]....
        /*09cc*/ 	.word	0x0001e4c0


	//   ....[108]....
        /*09d0*/ 	.word	0x0001e4d0


	//   ....[109]....
        /*09d4*/ 	.word	0x0001e570


	//   ....[110]....
        /*09d8*/ 	.word	0x0001e580


	//   ....[111]....
        /*09dc*/ 	.word	0x0001e620


	//   ....[112]....
        /*09e0*/ 	.word	0x0001e630


	//   ....[113]....
        /*09e4*/ 	.word	0x0001e640


	//   ....[114]....
        /*09e8*/ 	.word	0x0001ee10


	//   ....[115]....
        /*09ec*/ 	.word	0x0001ee20


	//   ....[116]....
        /*09f0*/ 	.word	0x0001ee30


	//   ....[117]....
        /*09f4*/ 	.word	0x0001eec0


	//   ....[118]....
        /*09f8*/ 	.word	0x0001eed0


	//   ....[119]....
        /*09fc*/ 	.word	0x0001ef30


	//   ....[120]....
        /*0a00*/ 	.word	0x0001ef60


	//   ....[121]....
        /*0a04*/ 	.word	0x0001efa0


	//   ....[122]....
        /*0a08*/ 	.word	0x0001efd0


	//   ....[123]....
        /*0a0c*/ 	.word	0x0001f010


	//   ....[124]....
        /*0a10*/ 	.word	0x0001f040


	//   ....[125]....
        /*0a14*/ 	.word	0x0001f080


	//   ....[126]....
        /*0a18*/ 	.word	0x0001f300


	//   ....[127]....
        /*0a1c*/ 	.word	0x0001f320


	//   ....[128]....
        /*0a20*/ 	.word	0x0001f3b0


	//   ....[129]....
        /*0a24*/ 	.word	0x0001f3c0


	//   ....[130]....
        /*0a28*/ 	.word	0x0001f430


	//   ....[131]....
        /*0a2c*/ 	.word	0x0001f440


	//   ....[132]....
        /*0a30*/ 	.word	0x0001f4b0


	//   ....[133]....
        /*0a34*/ 	.word	0x0001f4c0


	//   ....[134]....
        /*0a38*/ 	.word	0x0001f530


	//   ....[135]....
        /*0a3c*/ 	.word	0x0001f540


	//   ....[136]....
        /*0a40*/ 	.word	0x0001f550


	//   ....[137]....
        /*0a44*/ 	.word	0x0001f5c0


	//   ....[138]....
        /*0a48*/ 	.word	0x0001fb40


	//   ....[139]....
        /*0a4c*/ 	.word	0x0001fb70


	//   ....[140]....
        /*0a50*/ 	.word	0x0001fb90


	//   ....[141]....
        /*0a54*/ 	.word	0x0001fba0


	//   ....[142]....
        /*0a58*/ 	.word	0x0001fbe0


	//   ....[143]....
        /*0a5c*/ 	.word	0x0001fc00


	//   ....[144]....
        /*0a60*/ 	.word	0x0001fc70


	//   ....[145]....
        /*0a64*/ 	.word	0x0001fc90


	//   ....[146]....
        /*0a68*/ 	.word	0x0001fcf0


	//   ....[147]....
        /*0a6c*/ 	.word	0x0001fd10


	//   ....[148]....
        /*0a70*/ 	.word	0x0001fd60


	//   ....[149]....
        /*0a74*/ 	.word	0x0001fd80


	//   ....[150]....
        /*0a78*/ 	.word	0x000201b0


	//   ....[151]....
        /*0a7c*/ 	.word	0x000201e0


	//   ....[152]....
        /*0a80*/ 	.word	0x00020260


	//   ....[153]....
        /*0a84*/ 	.word	0x00020290


	//   ....[154]....
        /*0a88*/ 	.word	0x000202c0


	//   ....[155]....
        /*0a8c*/ 	.word	0x000202f0


	//   ....[156]....
        /*0a90*/ 	.word	0x00020320


	//   ....[157]....
        /*0a94*/ 	.word	0x00020350


	//   ....[158]....
        /*0a98*/ 	.word	0x000204f0


	//   ....[159]....
        /*0a9c*/ 	.word	0x00020520


	//   ....[160]....
        /*0aa0*/ 	.word	0x00020550


	//   ....[161]....
        /*0aa4*/ 	.word	0x00020580


	//   ....[162]....
        /*0aa8*/ 	.word	0x000205b0


	//   ....[163]....
        /*0aac*/ 	.word	0x000205e0


	//   ....[164]....
        /*0ab0*/ 	.word	0x000206a0


	//   ....[165]....
        /*0ab4*/ 	.word	0x000206c0


	//   ....[166]....
        /*0ab8*/ 	.word	0x000206d0


	//   ....[167]....
        /*0abc*/ 	.word	0x00020730


	//   ....[168]....
        /*0ac0*/ 	.word	0x00020d50


	//   ....[169]....
        /*0ac4*/ 	.word	0x00021070


	//   ....[170]....
        /*0ac8*/ 	.word	0x00021100


	//   ....[171]....
        /*0acc*/ 	.word	0x000211a0


	//   ....[172]....
        /*0ad0*/ 	.word	0x00021230


	//   ....[173]....
        /*0ad4*/ 	.word	0x00021320


	//   ....[174]....
        /*0ad8*/ 	.word	0x000213b0


	//   ....[175]....
        /*0adc*/ 	.word	0x00021450


	//   ....[176]....
        /*0ae0*/ 	.word	0x000214e0


	//   ....[177]....
        /*0ae4*/ 	.word	0x000215d0


	//   ....[178]....
        /*0ae8*/ 	.word	0x00021660


	//   ....[179]....
        /*0aec*/ 	.word	0x00021700


	//   ....[180]....
        /*0af0*/ 	.word	0x00021790


	//   ....[181]....
        /*0af4*/ 	.word	0x00021880


	//   ....[182]....
        /*0af8*/ 	.word	0x00021910


	//   ....[183]....
        /*0afc*/ 	.word	0x00021960


	//   ....[184]....
        /*0b00*/ 	.word	0x000219b0


	//   ....[185]....
        /*0b04*/ 	.word	0x00021aa0


	//   ....[186]....
        /*0b08*/ 	.word	0x00021b30


	//   ....[187]....
        /*0b0c*/ 	.word	0x00021b80


	//   ....[188]....
        /*0b10*/ 	.word	0x00021bd0


	//   ....[189]....
        /*0b14*/ 	.word	0x00021e30


	//   ....[190]....
        /*0b18*/ 	.word	0x00022110


	//   ....[191]....
        /*0b1c*/ 	.word	0x00022200


	//   ....[192]....
        /*0b20*/ 	.word	0x000222a0


	//   ....[193]....
        /*0b24*/ 	.word	0x00022300


	//   ....[194]....
        /*0b28*/ 	.word	0x00022410


	//   ....[195]....
        /*0b2c*/ 	.word	0x00022480


	//   ....[196]....
        /*0b30*/ 	.word	0x00022590


	//   ....[197]....
        /*0b34*/ 	.word	0x00022600


	//   ....[198]....
        /*0b38*/ 	.word	0x00022710


	//   ....[199]....
        /*0b3c*/ 	.word	0x00022780


	//   ....[200]....
        /*0b40*/ 	.word	0x00022890


	//   ....[201]....
        /*0b44*/ 	.word	0x00022900


	//   ....[202]....
        /*0b48*/ 	.word	0x000229e0


	//   ....[203]....
        /*0b4c*/ 	.word	0x00022ae0


	//   ....[204]....
        /*0b50*/ 	.word	0x00022b40


	//   ....[205]....
        /*0b54*/ 	.word	0x00022ba0


	//   ....[206]....
        /*0b58*/ 	.word	0x00022ca0


	//   ....[207]....
        /*0b5c*/ 	.word	0x00022d00


	//   ....[208]....
        /*0b60*/ 	.word	0x00022e10


	//   ....[209]....
        /*0b64*/ 	.word	0x00022e70


	//   ....[210]....
        /*0b68*/ 	.word	0x00022f80


	//   ....[211]....
        /*0b6c*/ 	.word	0x00022fe0


	//   ....[212]....
        /*0b70*/ 	.word	0x000230f0


	//   ....[213]....
        /*0b74*/ 	.word	0x00023150


	//   ....[214]....
        /*0b78*/ 	.word	0x00023260


	//   ....[215]....
        /*0b7c*/ 	.word	0x000232c0


	//   ....[216]....
        /*0b80*/ 	.word	0x000233d0


	//   ....[217]....
        /*0b84*/ 	.word	0x00023430


	//   ....[218]....
        /*0b88*/ 	.word	0x00023520


	//   ....[219]....
        /*0b8c*/ 	.word	0x00023650


	//   ....[220]....
        /*0b90*/ 	.word	0x00023700


	//   ....[221]....
        /*0b94*/ 	.word	0x00023770


	//   ....[222]....
        /*0b98*/ 	.word	0x00023860


	//   ....[223]....
        /*0b9c*/ 	.word	0x000238c0


	//   ....[224]....
        /*0ba0*/ 	.word	0x00023990


	//   ....[225]....
        /*0ba4*/ 	.word	0x000239f0


	//   ....[226]....
        /*0ba8*/ 	.word	0x00023ac0


	//   ....[227]....
        /*0bac*/ 	.word	0x00023b20


	//   ....[228]....
        /*0bb0*/ 	.word	0x00023bf0


	//   ....[229]....
        /*0bb4*/ 	.word	0x00023c50


	//   ....[230]....
        /*0bb8*/ 	.word	0x00023d20


	//   ....[231]....
        /*0bbc*/ 	.word	0x00023e10


	//   ....[232]....
        /*0bc0*/ 	.word	0x00023eb0


	//   ....[233]....
        /*0bc4*/ 	.word	0x00023f10


	//   ....[234]....
        /*0bc8*/ 	.word	0x00024000


	//   ....[235]....
        /*0bcc*/ 	.word	0x00024060


	//   ....[236]....
        /*0bd0*/ 	.word	0x00024140


	//   ....[237]....
        /*0bd4*/ 	.word	0x000241a0


	//   ....[238]....
        /*0bd8*/ 	.word	0x00024280


	//   ....[239]....
        /*0bdc*/ 	.word	0x000242e0


	//   ....[240]....
        /*0be0*/ 	.word	0x000243c0


	//   ....[241]....
        /*0be4*/ 	.word	0x00024420


	//   ....[242]....
        /*0be8*/ 	.word	0x000244f0


	//   ....[243]....
        /*0bec*/ 	.word	0x00024620


	//   ....[244]....
        /*0bf0*/ 	.word	0x000246f0


	//   ....[245]....
        /*0bf4*/ 	.word	0x000247b0


	//   ....[246]....
        /*0bf8*/ 	.word	0x00024880


	//   ....[247]....
        /*0bfc*/ 	.word	0x000248e0


	//   ....[248]....
        /*0c00*/ 	.word	0x000249b0


	//   ....[249]....
        /*0c04*/ 	.word	0x00024a10


	//   ....[250]....
        /*0c08*/ 	.word	0x00024af0


	//   ....[251]....
        /*0c0c*/ 	.word	0x00024b50


	//   ....[252]....
        /*0c10*/ 	.word	0x00024c20


	//   ....[253]....
        /*0c14*/ 	.word	0x00024c80


	//   ....[254]....
        /*0c18*/ 	.word	0x00024d40


	//   ....[255]....
        /*0c1c*/ 	.word	0x00024dd0


	//   ....[0]....
        /*0c20*/ 	.word	0x00024e70


	//   ....[1]....
        /*0c24*/ 	.word	0x00024ff0


	//   ....[2]....
        /*0c28*/ 	.word	0x00025060


	//   ....[3]....
        /*0c2c*/ 	.word	0x000250d0


	//   ....[4]....
        /*0c30*/ 	.word	0x00025140


	//   ....[5]....
        /*0c34*/ 	.word	0x000251b0


	//   ....[6]....
        /*0c38*/ 	.word	0x00025230


	//   ....[7]....
        /*0c3c*/ 	.word	0x000252b0


	//   ....[8]....
        /*0c40*/ 	.word	0x00025340


	//   ....[9]....
        /*0c44*/ 	.word	0x000253b0


	//   ....[10]....
        /*0c48*/ 	.word	0x00025420


	//   ....[11]....
        /*0c4c*/ 	.word	0x00025490


	//   ....[12]....
        /*0c50*/ 	.word	0x00025510


	//   ....[13]....
        /*0c54*/ 	.word	0x00025580


	//   ....[14]....
        /*0c58*/ 	.word	0x00025620


	//   ....[15]....
        /*0c5c*/ 	.word	0x00025670


	//   ....[16]....
        /*0c60*/ 	.word	0x00025700


	//   ....[17]....
        /*0c64*/ 	.word	0x00025830


	//----- nvinfo : EIATTR_REG_RECONFIG
	.align		4
.L_390:
        /*0c68*/ 	.byte	0x01, 0x54
	.zero		2


	//----- nvinfo : EIATTR_SYSCALL_OFFSETS
	.align		4
        /*0c6c*/ 	.byte	0x04, 0x46
        /*0c6e*/ 	.short	(.L_392 - .L_391)


	//   ....[0]....
.L_391:
        /*0c70*/ 	.word	0x00001f80


	//   ....[1]....
        /*0c74*/ 	.word	0x000020d0


	//   ....[2]....
        /*0c78*/ 	.word	0x0000b670


	//   ....[3]....
        /*0c7c*/ 	.word	0x0000b9d0


	//   ....[4]....
        /*0c80*/ 	.word	0x0001cbb0


	//   ....[5]....
        /*0c84*/ 	.word	0x0001cd00


	//   ....[6]....
        /*0c88*/ 	.word	0x0001cdf0


	//   ....[7]....
        /*0c8c*/ 	.word	0x0001dde0


	//----- nvinfo : EIATTR_MBARRIER_INSTR_OFFSETS
	.align		4
.L_392:
        /*0c90*/ 	.byte	0x04, 0x39
        /*0c92*/ 	.short	(.L_394 - .L_393)


	//   ....[0]....
.L_393:
        /*0c94*/ 	.word	0x00000270
        /*0c98*/ 	.word	0x000000ff
        /*0c9c*/ 	.word	0x0002a800
        /*0ca0*/ 	.short	0x0100
        /*0ca2*/ 	.byte	0x08
	.zero		1


	//   ....[1]....
        /*0ca4*/ 	.word	0x00000280
        /*0ca8*/ 	.word	0x000000ff
        /*0cac*/ 	.word	0x0002a820
        /*0cb0*/ 	.short	0x0100
        /*0cb2*/ 	.byte	0x08
	.zero		1


	//   ....[2]....
        /*0cb4*/ 	.word	0x00000370
        /*0cb8*/ 	.word	0x000000ff
        /*0cbc*/ 	.word	0x0002a830
        /*0cc0*/ 	.short	0x0100
        /*0cc2*/ 	.byte	0x08
	.zero		1


	//   ....[3]....
        /*0cc4*/ 	.word	0x00000380
        /*0cc8*/ 	.word	0x000000ff
        /*0ccc*/ 	.word	0x0002a840
        /*0cd0*/ 	.short	0x0100
        /*0cd2*/ 	.byte	0x08
	.zero		1


	//   ....[4]....
        /*0cd4*/ 	.word	0x00000390
        /*0cd8*/ 	.word	0x000000ff
        /*0cdc*/ 	.word	0x0002a838
        /*0ce0*/ 	.short	0x0100
        /*0ce2*/ 	.byte	0x08
	.zero		1


	//   ....[5]....
        /*0ce4*/ 	.word	0x000003a0
        /*0ce8*/ 	.word	0x000000ff
        /*0cec*/ 	.word	0x0002a848
        /*0cf0*/ 	.short	0x0100
        /*0cf2*/ 	.byte	0x08
	.zero		1


	//   ....[6]....
        /*0cf4*/ 	.word	0x000004d0
        /*0cf8*/ 	.word	0x000000ff
        /*0cfc*/ 	.word	0x0002a850
        /*0d00*/ 	.short	0x0100
        /*0d02*/ 	.byte	0x08
	.zero		1


	//   ....[7]....
        /*0d04*/ 	.word	0x000004e0
        /*0d08*/ 	.word	0x000000ff
        /*0d0c*/ 	.word	0x0002a860
        /*0d10*/ 	.short	0x0100
        /*0d12*/ 	.byte	0x08
	.zero		1


	//   ....[8]....
        /*0d14*/ 	.word	0x000004f0
        /*0d18*/ 	.word	0x000000ff
        /*0d1c*/ 	.word	0x0002a858
        /*0d20*/ 	.short	0x0100
        /*0d22*/ 	.byte	0x08
	.zero		1


	//   ....[9]....
        /*0d24*/ 	.word	0x00000500
        /*0d28*/ 	.word	0x000000ff
        /*0d2c*/ 	.word	0x0002a868
        /*0d30*/ 	.short	0x0100
        /*0d32*/ 	.byte	0x08
	.zero		1


	//   ....[10]....
        /*0d34*/ 	.word	0x000005f0
        /*0d38*/ 	.word	0x000000ff
        /*0d3c*/ 	.word	0x0002a870
        /*0d40*/ 	.short	0x0100
        /*0d42*/ 	.byte	0x06
	.zero		1


	//   ....[11]....
        /*0d44*/ 	.word	0x00000600
        /*0d48*/ 	.word	0x000000ff
        /*0d4c*/ 	.word	0x0002a880
        /*0d50*/ 	.short	0x0100
        /*0d52*/ 	.byte	0x06
	.zero		1


	//   ....[12]....
        /*0d54*/ 	.word	0x00000610
        /*0d58*/ 	.word	0x000000ff
        /*0d5c*/ 	.word	0x0002a878
        /*0d60*/ 	.short	0x0100
        /*0d62*/ 	.byte	0x06
	.zero		1


	//   ....[13]....
        /*0d64*/ 	.word	0x00000620
        /*0d68*/ 	.word	0x000000ff
        /*0d6c*/ 	.word	0x0002a888
        /*0d70*/ 	.short	0x0100
        /*0d72*/ 	.byte	0x06
	.zero		1


	//   ....[14]....
        /*0d74*/ 	.word	0x00000750
        /*0d78*/ 	.word	0x000000ff
        /*0d7c*/ 	.word	0x0002a890
        /*0d80*/ 	.short	0x0100
        /*0d82*/ 	.byte	0x08
	.zero		1


	//   ....[15]....
        /*0d84*/ 	.word	0x00000760
        /*0d88*/ 	.word	0x000000ff
        /*0d8c*/ 	.word	0x0002a8a0
        /*0d90*/ 	.short	0x0100
        /*0d92*/ 	.byte	0x08
	.zero		1


	//   ....[16]....
        /*0d94*/ 	.word	0x00000770
        /*0d98*/ 	.word	0x000000ff
        /*0d9c*/ 	.word	0x0002a898
        /*0da0*/ 	.short	0x0100
        /*0da2*/ 	.byte	0x08
	.zero		1


	//   ....[17]....
        /*0da4*/ 	.word	0x00000780
        /*0da8*/ 	.word	0x000000ff
        /*0dac*/ 	.word	0x0002a8a8
        /*0db0*/ 	.short	0x0100
        /*0db2*/ 	.byte	0x08
	.zero		1


	//   ....[18]....
        /*0db4*/ 	.word	0x000008b0
        /*0db8*/ 	.word	0x000000ff
        /*0dbc*/ 	.word	0x0002a8b0
        /*0dc0*/ 	.short	0x0100
        /*0dc2*/ 	.byte	0x08
	.zero		1


	//   ....[19]....
        /*0dc4*/ 	.word	0x000008c0
        /*0dc8*/ 	.word	0x000000ff
        /*0dcc*/ 	.word	0x0002a8c0
        /*0dd0*/ 	.short	0x0100
        /*0dd2*/ 	.byte	0x08
	.zero		1


	//   ....[20]....
        /*0dd4*/ 	.word	0x000008d0
        /*0dd8*/ 	.word	0x000000ff
        /*0ddc*/ 	.word	0x0002a8b8
        /*0de0*/ 	.short	0x0100
        /*0de2*/ 	.byte	0x08
	.zero		1


	//   ....[21]....
        /*0de4*/ 	.word	0x000008e0
        /*0de8*/ 	.word	0x000000ff
        /*0dec*/ 	.word	0x0002a8c8
        /*0df0*/ 	.short	0x0100
        /*0df2*/ 	.byte	0x08
	.zero		1


	//   ....[22]....
        /*0df4*/ 	.word	0x00003bf0
        /*0df8*/ 	.word	0x00000055
        /*0dfc*/ 	.word	0x0002a890
        /*0e00*/ 	.short	0x010a
        /*0e02*/ 	.byte	0x3f
	.zero		1


	//   ....[23]....
        /*0e04*/ 	.word	0x00007270
        /*0e08*/ 	.word	0x00000055
        /*0e0c*/ 	.word	0x0002a890
        /*0e10*/ 	.short	0x010a
        /*0e12*/ 	.byte	0x3f
	.zero		1


	//   ....[24]....
        /*0e14*/ 	.word	0x0000a200
        /*0e18*/ 	.word	0x00000055
        /*0e1c*/ 	.word	0x0002a890
        /*0e20*/ 	.short	0x010a
        /*0e22*/ 	.byte	0x3f
	.zero		1


	//   ....[25]....
        /*0e24*/ 	.word	0x0000a9a0
        /*0e28*/ 	.word	0x0000000b
        /*0e2c*/ 	.word	0x00000000
        /*0e30*/ 	.short	0x0101
        /*0e32*/ 	.byte	0x3f
	.zero		1


	//   ....[26]....
        /*0e34*/ 	.word	0x0000a9e0
        /*0e38*/ 	.word	0x00000055
        /*0e3c*/ 	.word	0x0002a8b0
        /*0e40*/ 	.short	0x010a
        /*0e42*/ 	.byte	0x3f
	.zero		1


	//   ....[27]....
        /*0e44*/ 	.word	0x0000af70
        /*0e48*/ 	.word	0x00000055
        /*0e4c*/ 	.word	0x00000000
        /*0e50*/ 	.short	0x0101
        /*0e52*/ 	.byte	0x3f
	.zero		1


	//   ....[28]....
        /*0e54*/ 	.word	0x0000b6f0
        /*0e58*/ 	.word	0x00000002
        /*0e5c*/ 	.word	0x0002a800
        /*0e60*/ 	.short	0x010a
        /*0e62*/ 	.byte	0x3f
	.zero		1


	//   ....[29]....
        /*0e64*/ 	.word	0x0000b740
        /*0e68*/ 	.word	0x00000002
        /*0e6c*/ 	.word	0x0002a800
        /*0e70*/ 	.short	0x010a
        /*0e72*/ 	.byte	0x3f
	.zero		1


	//   ....[30]....
        /*0e74*/ 	.word	0x0000c130
        /*0e78*/ 	.word	0x00000002
        /*0e7c*/ 	.word	0x0002a800
        /*0e80*/ 	.short	0x010a
        /*0e82*/ 	.byte	0x3f
	.zero		1


	//   ....[31]....
        /*0e84*/ 	.word	0x0000ea60
        /*0e88*/ 	.word	0x00000002
        /*0e8c*/ 	.word	0x0002a800
        /*0e90*/ 	.short	0x010a
        /*0e92*/ 	.byte	0x3f
	.zero		1


	//   ....[32]....
        /*0e94*/ 	.word	0x000111e0
        /*0e98*/ 	.word	0x00000000
        /*0e9c*/ 	.word	0x0002a830
        /*0ea0*/ 	.short	0x010a
        /*0ea2*/ 	.byte	0x3f
	.zero		1


	//   ....[33]....
        /*0ea4*/ 	.word	0x00011230
        /*0ea8*/ 	.word	0x00000000
        /*0eac*/ 	.word	0x0002a830
        /*0eb0*/ 	.short	0x010a
        /*0eb2*/ 	.byte	0x3f
	.zero		1


	//   ....[34]....
        /*0eb4*/ 	.word	0x00013370
        /*0eb8*/ 	.word	0x00000005
        /*0ebc*/ 	.word	0x00000000
        /*0ec0*/ 	.short	0x0101
        /*0ec2*/ 	.byte	0x3f
	.zero		1


	//   ....[35]....
        /*0ec4*/ 	.word	0x00013bf0
        /*0ec8*/ 	.word	0x0000000d
        /*0ecc*/ 	.word	0x0002a830
        /*0ed0*/ 	.short	0x010a
        /*0ed2*/ 	.byte	0x3f
	.zero		1


	//   ....[36]....
        /*0ed4*/ 	.word	0x00013c70
        /*0ed8*/ 	.word	0x0000000d
        /*0edc*/ 	.word	0x0002a830
        /*0ee0*/ 	.short	0x010a
        /*0ee2*/ 	.byte	0x3f
	.zero		1


	//   ....[37]....
        /*0ee4*/ 	.word	0x00014940
        /*0ee8*/ 	.word	0x0000000f
        /*0eec*/ 	.word	0x0002a850
        /*0ef0*/ 	.short	0x010a
        /*0ef2*/ 	.byte	0x3f
	.zero		1


	//   ....[38]....
        /*0ef4*/ 	.word	0x00014990
        /*0ef8*/ 	.word	0x0000000f
        /*0efc*/ 	.word	0x0002a850
        /*0f00*/ 	.short	0x010a
        /*0f02*/ 	.byte	0x3f
	.zero		1


	//   ....[39]....
        /*0f04*/ 	.word	0x00015860
        /*0f08*/ 	.word	0x0000005f
        /*0f0c*/ 	.word	0x00000000
        /*0f10*/ 	.short	0x0101
        /*0f12*/ 	.byte	0x3f
	.zero		1


	//   ....[40]....
        /*0f14*/ 	.word	0x000160a0
        /*0f18*/ 	.word	0x0000000f
        /*0f1c*/ 	.word	0x00000000
        /*0f20*/ 	.short	0x0101
        /*0f22*/ 	.byte	0x3f
	.zero		1


	//   ....[41]....
        /*0f24*/ 	.word	0x000166a0
        /*0f28*/ 	.word	0x00000007
        /*0f2c*/ 	.word	0x0002a850
        /*0f30*/ 	.short	0x010a
        /*0f32*/ 	.byte	0x3f
	.zero		1


	//   ....[42]....
        /*0f34*/ 	.word	0x00016740
        /*0f38*/ 	.word	0x00000007
        /*0f3c*/ 	.word	0x0002a850
        /*0f40*/ 	.short	0x010a
        /*0f42*/ 	.byte	0x3f
	.zero		1


	//   ....[43]....
        /*0f44*/ 	.word	0x00016c30
        /*0f48*/ 	.word	0x00000004
        /*0f4c*/ 	.word	0x00000000
        /*0f50*/ 	.short	0x0101
        /*0f52*/ 	.byte	0x3f
	.zero		1


	//   ....[44]....
        /*0f54*/ 	.word	0x00018270
        /*0f58*/ 	.word	0x00000000
        /*0f5c*/ 	.word	0x00000000
        /*0f60*/ 	.short	0x0101
        /*0f62*/ 	.byte	0x3f
	.zero		1


	//   ....[45]....
        /*0f64*/ 	.word	0x00018750
        /*0f68*/ 	.word	0x00000006
        /*0f6c*/ 	.word	0x00000000
        /*0f70*/ 	.short	0x0101
        /*0f72*/ 	.byte	0x3f
	.zero		1


	//   ....[46]....
        /*0f74*/ 	.word	0x0001b600
        /*0f78*/ 	.word	0x00000016
        /*0f7c*/ 	.word	0x0002a820
        /*0f80*/ 	.short	0x010a
        /*0f82*/ 	.byte	0x3f
	.zero		1


	//   ....[47]....
        /*0f84*/ 	.word	0x0001b690
        /*0f88*/ 	.word	0x0000000b
        /*0f8c*/ 	.word	0x0002a8a0
        /*0f90*/ 	.short	0x010a
        /*0f92*/ 	.byte	0x3f
	.zero		1


	//   ....[48]....
        /*0f94*/ 	.word	0x0001bad0
        /*0f98*/ 	.word	0x0000000b
        /*0f9c*/ 	.word	0x0002a8c0
        /*0fa0*/ 	.short	0x010a
        /*0fa2*/ 	.byte	0x3f
	.zero		1


	//   ....[49]....
        /*0fa4*/ 	.word	0x0001bf00
        /*0fa8*/ 	.word	0x0000000a
        /*0fac*/ 	.word	0x0002a8a0
        /*0fb0*/ 	.short	0x010a
        /*0fb2*/ 	.byte	0x3f
	.zero		1


	//   ....[50]....
        /*0fb4*/ 	.word	0x0001c330
        /*0fb8*/ 	.word	0x0000000a
        /*0fbc*/ 	.word	0x0002a8c0
        /*0fc0*/ 	.short	0x010a
        /*0fc2*/ 	.byte	0x3f
	.zero		1


	//   ....[51]....
        /*0fc4*/ 	.word	0x0001d420
        /*0fc8*/ 	.word	0x00000007
        /*0fcc*/ 	.word	0x0002a840
        /*0fd0*/ 	.short	0x010a
        /*0fd2*/ 	.byte	0x3f
	.zero		1


	//   ....[52]....
        /*0fd4*/ 	.word	0x0001dae0
        /*0fd8*/ 	.word	0x00000007
        /*0fdc*/ 	.word	0x0002a830
        /*0fe0*/ 	.short	0x0107
        /*0fe2*/ 	.byte	0x3f
	.zero		1


	//   ....[53]....
        /*0fe4*/ 	.word	0x0001dbb0
        /*0fe8*/ 	.word	0x00000007
        /*0fec*/ 	.word	0x0002a830
        /*0ff0*/ 	.short	0x0101
        /*0ff2*/ 	.byte	0x3f
	.zero		1


	//   ....[54]....
        /*0ff4*/ 	.word	0x0001e790
        /*0ff8*/ 	.word	0x00000016
        /*0ffc*/ 	.word	0x0002a800
        /*1000*/ 	.short	0x0107
        /*1002*/ 	.byte	0x3f
	.zero		1


	//   ....[55]....
        /*1004*/ 	.word	0x0001e8a0
        /*1008*/ 	.word	0x00000016
        /*100c*/ 	.word	0x0002a800
        /*1010*/ 	.short	0x0101
        /*1012*/ 	.byte	0x3f
	.zero		1


	//   ....[56]....
        /*1014*/ 	.word	0x0001e8c0
        /*1018*/ 	.word	0x00000016
        /*101c*/ 	.word	0x0002a820
        /*1020*/ 	.short	0x010a
        /*1022*/ 	.byte	0x3f
	.zero		1


	//   ....[57]....
        /*1024*/ 	.word	0x0001ec30
        /*1028*/ 	.word	0x00000006
        /*102c*/ 	.word	0x0002a840
        /*1030*/ 	.short	0x010a
        /*1032*/ 	.byte	0x3f
	.zero		1


	//   ....[58]....
        /*1034*/ 	.word	0x0001f120
        /*1038*/ 	.word	0x00000006
        /*103c*/ 	.word	0x0002a830
        /*1040*/ 	.short	0x0107
        /*1042*/ 	.byte	0x3f
	.zero		1


	//   ....[59]....
        /*1044*/ 	.word	0x0001f1e0
        /*1048*/ 	.word	0x00000006
        /*104c*/ 	.word	0x0002a830
        /*1050*/ 	.short	0x0101
        /*1052*/ 	.byte	0x3f
	.zero		1


	//   ....[60]....
        /*1054*/ 	.word	0x0001f240
        /*1058*/ 	.word	0x00000005
        /*105c*/ 	.word	0x0002a860
        /*1060*/ 	.short	0x010a
        /*1062*/ 	.byte	0x3f
	.zero		1


	//   ....[61]....
        /*1064*/ 	.word	0x0001f6a0
        /*1068*/ 	.word	0x00000005
        /*106c*/ 	.word	0x0002a850
        /*1070*/ 	.short	0x0107
        /*1072*/ 	.byte	0x3f
	.zero		1


	//   ....[62]....
        /*1074*/ 	.word	0x0001f800
        /*1078*/ 	.word	0x00000005
        /*107c*/ 	.word	0x0002a850
        /*1080*/ 	.short	0x0101
        /*1082*/ 	.byte	0x3f
	.zero		1


	//   ....[63]....
        /*1084*/ 	.word	0x0001fa60
        /*1088*/ 	.word	0x00000000
        /*108c*/ 	.word	0x0002a860
        /*1090*/ 	.short	0x010a
        /*1092*/ 	.byte	0x3f
	.zero		1


	//   ....[64]....
        /*1094*/ 	.word	0x0001fec0
        /*1098*/ 	.word	0x00000000
        /*109c*/ 	.word	0x0002a850
        /*10a0*/ 	.short	0x0107
        /*10a2*/ 	.byte	0x3f
	.zero		1


	//   ....[65]....
        /*10a4*/ 	.word	0x0001ff80
        /*10a8*/ 	.word	0x00000000
        /*10ac*/ 	.word	0x0002a850
        /*10b0*/ 	.short	0x0101
        /*10b2*/ 	.byte	0x3f
	.zero		1


	//   ....[66]....
        /*10b4*/ 	.word	0x00020cd0
        /*10b8*/ 	.word	0x00000004
        /*10bc*/ 	.word	0x0002a820
        /*10c0*/ 	.short	0x010a
        /*10c2*/ 	.byte	0x3f
	.zero		1


	//   ....[67]....
        /*10c4*/ 	.word	0x00020e40
        /*10c8*/ 	.word	0x00000005
        /*10cc*/ 	.word	0x0002a840
        /*10d0*/ 	.short	0x010a
        /*10d2*/ 	.byte	0x3f
	.zero		1


	//   ....[68]....
        /*10d4*/ 	.word	0x00020ee0
        /*10d8*/ 	.word	0x0000001b
        /*10dc*/ 	.word	0x0002a840
        /*10e0*/ 	.short	0x010a
        /*10e2*/ 	.byte	0x3f
	.zero		1


	//   ....[69]....
        /*10e4*/ 	.word	0x00020f20
        /*10e8*/ 	.word	0x00000005
        /*10ec*/ 	.word	0x0002a860
        /*10f0*/ 	.short	0x010a
        /*10f2*/ 	.byte	0x3f
	.zero		1


	//   ....[70]....
        /*10f4*/ 	.word	0x00020f60
        /*10f8*/ 	.word	0x0000001b
        /*10fc*/ 	.word	0x0002a860
        /*1100*/ 	.short	0x010a
        /*1102*/ 	.byte	0x3f
	.zero		1


	//   ....[71]....
        /*1104*/ 	.word	0x00020fc0
        /*1108*/ 	.word	0x00000055
        /*110c*/ 	.word	0x0002a890
        /*1110*/ 	.short	0x010a
        /*1112*/ 	.byte	0x3f
	.zero		1


	//   ....[72]....
        /*1114*/ 	.word	0x00021270
        /*1118*/ 	.word	0x00000055
        /*111c*/ 	.word	0x0002a890
        /*1120*/ 	.short	0x010a
        /*1122*/ 	.byte	0x3f
	.zero		1


	//   ....[73]....
        /*1124*/ 	.word	0x00021520
        /*1128*/ 	.word	0x00000055
        /*112c*/ 	.word	0x0002a890
        /*1130*/ 	.short	0x010a
        /*1132*/ 	.byte	0x3f
	.zero		1


	//   ....[74]....
        /*1134*/ 	.word	0x000217d0
        /*1138*/ 	.word	0x00000055
        /*113c*/ 	.word	0x0002a8b0
        /*1140*/ 	.short	0x010a
        /*1142*/ 	.byte	0x3f
	.zero		1


	//   ....[75]....
        /*1144*/ 	.word	0x000219f0
        /*1148*/ 	.word	0x00000002
        /*114c*/ 	.word	0x0002a800
        /*1150*/ 	.short	0x010a
        /*1152*/ 	.byte	0x3f
	.zero		1


	//   ....[76]....
        /*1154*/ 	.word	0x00021c10
        /*1158*/ 	.word	0x00000002
        /*115c*/ 	.word	0x0002a800
        /*1160*/ 	.short	0x010a
        /*1162*/ 	.byte	0x3f
	.zero		1


	//   ....[77]....
        /*1164*/ 	.word	0x00021c60
        /*1168*/ 	.word	0x00000000
        /*116c*/ 	.word	0x0002a830
        /*1170*/ 	.short	0x010a
        /*1172*/ 	.byte	0x3f
	.zero		1


	//   ....[78]....
        /*1174*/ 	.word	0x00021cb0
        /*1178*/ 	.word	0x0000000d
        /*117c*/ 	.word	0x0002a830
        /*1180*/ 	.short	0x010a
        /*1182*/ 	.byte	0x3f
	.zero		1


	//   ....[79]....
        /*1184*/ 	.word	0x00021d00
        /*1188*/ 	.word	0x0000000f
        /*118c*/ 	.word	0x0002a850
        /*1190*/ 	.short	0x010a
        /*1192*/ 	.byte	0x3f
	.zero		1


	//   ....[80]....
        /*1194*/ 	.word	0x00021d50
        /*1198*/ 	.word	0x00000007
        /*119c*/ 	.word	0x0002a850
        /*11a0*/ 	.short	0x010a
        /*11a2*/ 	.byte	0x3f
	.zero		1


	//   ....[81]....
        /*11a4*/ 	.word	0x00021ef0
        /*11a8*/ 	.word	0x00000016
        /*11ac*/ 	.word	0x0002a820
        /*11b0*/ 	.short	0x010a
        /*11b2*/ 	.byte	0x3f
	.zero		1


	//   ....[82]....
        /*11b4*/ 	.word	0x00021f40
        /*11b8*/ 	.word	0x0000000b
        /*11bc*/ 	.word	0x0002a8a0
        /*11c0*/ 	.short	0x010a
        /*11c2*/ 	.byte	0x3f
	.zero		1


	//   ....[83]....
        /*11c4*/ 	.word	0x00021f90
        /*11c8*/ 	.word	0x0000000b
        /*11cc*/ 	.word	0x0002a8c0
        /*11d0*/ 	.short	0x010a
        /*11d2*/ 	.byte	0x3f
	.zero		1


	//   ....[84]....
        /*11d4*/ 	.word	0x00021fe0
        /*11d8*/ 	.word	0x0000000a
        /*11dc*/ 	.word	0x0002a8a0
        /*11e0*/ 	.short	0x010a
        /*11e2*/ 	.byte	0x3f
	.zero		1


	//   ....[85]....
        /*11e4*/ 	.word	0x00022030
        /*11e8*/ 	.word	0x0000000a
        /*11ec*/ 	.word	0x0002a8c0
        /*11f0*/ 	.short	0x010a
        /*11f2*/ 	.byte	0x3f
	.zero		1


	//   ....[86]....
        /*11f4*/ 	.word	0x00022150
        /*11f8*/ 	.word	0x00000007
        /*11fc*/ 	.word	0x0002a840
        /*1200*/ 	.short	0x010a
        /*1202*/ 	.byte	0x3f
	.zero		1


	//   ....[87]....
        /*1204*/ 	.word	0x00023550
        /*1208*/ 	.word	0x00000016
        /*120c*/ 	.word	0x0002a820
        /*1210*/ 	.short	0x010a
        /*1212*/ 	.byte	0x3f
	.zero		1


	//   ....[88]....
        /*1214*/ 	.word	0x000235a0
        /*1218*/ 	.word	0x00000006
        /*121c*/ 	.word	0x0002a840
        /*1220*/ 	.short	0x010a
        /*1222*/ 	.byte	0x3f
	.zero		1


	//   ....[89]....
        /*1224*/ 	.word	0x00023d60
        /*1228*/ 	.word	0x00000005
        /*122c*/ 	.word	0x0002a860
        /*1230*/ 	.short	0x010a
        /*1232*/ 	.byte	0x3f
	.zero		1


	//   ....[90]....
        /*1234*/ 	.word	0x00024570
        /*1238*/ 	.word	0x00000000
        /*123c*/ 	.word	0x0002a860
        /*1240*/ 	.short	0x010a
        /*1242*/ 	.byte	0x3f
	.zero		1


	//   ....[91]....
        /*1244*/ 	.word	0x00025750
        /*1248*/ 	.word	0x00000004
        /*124c*/ 	.word	0x0002a820
        /*1250*/ 	.short	0x010a
        /*1252*/ 	.byte	0x3f
	.zero		1


	//   ....[92]....
        /*1254*/ 	.word	0x000258f0
        /*1258*/ 	.word	0x00000005
        /*125c*/ 	.word	0x0002a840
        /*1260*/ 	.short	0x010a
        /*1262*/ 	.byte	0x3f
	.zero		1


	//   ....[93]....
        /*1264*/ 	.word	0x00025940
        /*1268*/ 	.word	0x0000001b
        /*126c*/ 	.word	0x0002a840
        /*1270*/ 	.short	0x010a
        /*1272*/ 	.byte	0x3f
	.zero		1


	//   ....[94]....
        /*1274*/ 	.word	0x00025990
        /*1278*/ 	.word	0x00000005
        /*127c*/ 	.word	0x0002a860
        /*1280*/ 	.short	0x010a
        /*1282*/ 	.byte	0x3f
	.zero		1


	//----- nvinfo : EIATTR_NUM_MBARRIERS
	.align		4
.L_394:
        /*1284*/ 	.byte	0x03, 0x38
        /*1286*/ 	.short	0x0016


	//----- nvinfo : EIATTR_EXIT_INSTR_OFFSETS
	.align		4
        /*1288*/ 	.byte	0x04, 0x1c
        /*128a*/ 	.short	(.L_396 - .L_395)


	//   ....[0]....
.L_395:
        /*128c*/ 	.word	0x00020fb0


	//----- nvinfo : EIATTR_MAX_THREADS
	.align		4
.L_396:
        /*1290*/ 	.byte	0x04, 0x05
        /*1292*/ 	.short	(.L_398 - .L_397)
.L_397:
        /*1294*/ 	.word	0x00000180
        /*1298*/ 	.word	0x00000001
        /*129c*/ 	.word	0x00000001


	//----- nvinfo : EIATTR_CRS_STACK_SIZE
	.align		4
.L_398:
        /*12a0*/ 	.byte	0x04, 0x1e
        /*12a2*/ 	.short	(.L_400 - .L_399)
.L_399:
        /*12a4*/ 	.word	0x00000000


	//----- nvinfo : EIATTR_CBANK_PARAM_SIZE
	.align		4
.L_400:
        /*12a8*/ 	.byte	0x03, 0x19
        /*12aa*/ 	.short	0x0af0


	//----- nvinfo : EIATTR_PARAM_CBANK
	.align		4
        /*12ac*/ 	.byte	0x04, 0x0a
        /*12ae*/ 	.short	(.L_402 - .L_401)
	.align		4
.L_401:
        /*12b0*/ 	.word	index@(.nv.constant0._ZN7cutlass13device_kernelIN5flash11enable_sm90INS1_16FlashAttnFwdSm90INS1_25CollectiveMainloopFwdSm90ILi2EN4cute5tupleIJNS5_1CILi1EEES8_S8_EEENS6_IJNS7_ILi128EEENS7_ILi96EEENS7_ILi192EEEEEELi128ENS_6half_tEfNS_4arch4Sm90ELb0ELb0ELb1ELb1ELb1ELb1ELb0ELb1ELb1ELb1ELb1ELb0EEENS1_21CollectiveEpilogueFwdINS6_IJSA_SA_SB_EEES9_SE_SG_Li256ELb1ELb1ELb1ELb0EEENS1_36VarlenDynamicPersistentTileSchedulerILi128ELi96ELi256ELi128ELb1ELb1ELb1ELb0ELb1ELb1EEEEEEEEEvNT_6ParamsE)
        /*12b4*/ 	.short	0x0210
        /*12b6*/ 	.short	0x0af0


	//----- nvinfo : EIATTR_SW_WAR
	.align		4
.L_402:
        /*12b8*/ 	.byte	0x04, 0x36
        /*12ba*/ 	.short	(.L_404 - .L_403)
.L_403:
        /*12bc*/ 	.word	0x00000008
.L_404:


//--------------------- .nv.info._ZN7cutlass13device_kernelIN5flash11enable_sm90INS1_16FlashAttnFwdSm90INS1_25CollectiveMainloopFwdSm90ILi2EN4cute5tupleIJNS5_1CILi1EEES8_S8_EEENS6_IJNS7_ILi128EEENS7_ILi96EEENS7_ILi192EEEEEELi128ENS_6half_tEfNS_4arch4Sm90ELb0ELb1ELb1ELb0ELb1ELb0ELb0ELb1ELb1ELb1ELb1ELb0EEENS1_21CollectiveEpilogueFwdINS6_IJSA_SA_SB_EEES9_SE_SG_Li256ELb0ELb1ELb1ELb0EEENS1_19SingleTileSchedulerILb0ELb1ELb1ELi128EEEEEEEEEvNT_6ParamsE --------------------------
	.section	.nv.info._ZN7cutlass13device_kernelIN5flash11enable_sm90INS1_16FlashAttnFwdSm90INS1_25CollectiveMainloopFwdSm90ILi2EN4cute5tupleIJNS5_1CILi1EEES8_S8_EEENS6_IJNS7_ILi128EEENS7_ILi96EEENS7_ILi192EEEEEELi128ENS_6half_tEfNS_4arch4Sm90ELb0ELb1ELb1ELb0ELb1ELb0ELb0ELb1ELb1ELb1ELb1ELb0EEENS1_21CollectiveEpilogueFwdINS6_IJSA_SA_SB_EEES9_SE_SG_Li256ELb0ELb1ELb1ELb0EEENS1_19SingleTileSchedulerILb0ELb1ELb1ELi128EEEEEEEEEvNT_6ParamsE,"",@"SHT_CUDA_INFO"
	.sectionflags	@""
	.align	4


	//----- nvinfo : EIATTR_CUDA_API_VERSION
	.align		4
        /*0000*/ 	.byte	0x04, 0x37
        /*0002*/ 	.short	(.L_406 - .L_405)
.L_405:
        /*0004*/ 	.word	0x00000082


	//----- nvinfo : EIATTR_KPARAM_INFO
	.align		4
.L_406:
        /*0008*/ 	.byte	0x04, 0x17
        /*000a*/ 	.short	(.L_408 - .L_407)
.L_407:
        /*000c*/ 	.word	0x00000000
        /*0010*/ 	.short	0x0000
        /*0012*/ 	.short	0x0070
        /*0014*/ 	.byte	0x00, 0xf0, 0x01, 0x28


	//----- nvinfo : EIATTR_SPARSE_MMA_MASK
	.align		4
.L_408:
        /*0018*/ 	.byte	0x03, 0x50
        /*001a*/ 	.short	0x0000


	//----- nvinfo : EIATTR_MAXREG_COUNT
	.align		4
        /*001c*/ 	.byte	0x03, 0x1b
        /*001e*/ 	.short	0x00a8


	//----- nvinfo : EIATTR_NUM_BARRIERS
	.align		4
        /*0020*/ 	.byte	0x02, 0x4c
        /*0022*/ 	.byte	0x09
	.zero		1


	//----- nvinfo : EIATTR_EXTERNS
	.align		4
        /*0024*/ 	.byte	0x04, 0x0f
        /*0026*/ 	.short	(.L_410 - .L_409)


	//   ....[0]....
	.align		4
.L_409:
        /*0028*/ 	.word	index@(__assertfail)


	//----- nvinfo : EIATTR_ANNOTATIONS
	.align		4
.L_410:
        /*002c*/ 	.byte	0x04, 0x55
        /*002e*/ 	.short	(.L_412 - .L_411)


	//   ....[0]....
.L_411:
        /*0030*/ 	.word	0x00000001
        /*0034*/ 	.byte	0xb0, 0x08, 0x00, 0x00, 0x01, 0x00, 0x00, 0x00, 0x10, 0x16, 0x00, 0x00, 0x01, 0x00, 0x00, 0x00
        /*0044*/ 	.byte	0x30, 0x0c, 0x01, 0x00, 0x01, 0x00, 0x00, 0x00, 0x30, 0x36, 0x01, 0x00


	//----- nvinfo : EIATTR_MERCURY_ISA_VERSION
	.align		4
.L_412:
        /*0050*/ 	.byte	0x03, 0x5f
        /*0052*/ 	.short	0x0101


	//----- nvinfo : EIATTR_INT_WARP_WIDE_INSTR_OFFSETS
	.align		4
        /*0054*/ 	.byte	0x04, 0x31
        /*0056*/ 	.short	(.L_414 - .L_413)


	//   ....[0]....
.L_413:
        /*0058*/ 	.word	0x000000c0


	//   ....[1]....
        /*005c*/ 	.word	0x000000d0


	//   ....[2]....
        /*0060*/ 	.word	0x00000170


	//----- nvinfo : EIATTR_COOP_GROUP_MASK_REGIDS
	.align		4
.L_414:
        /*0064*/ 	.byte	0x04, 0x29
        /*0066*/ 	.short	(.L_416 - .L_415)


	//   ....[0]....
.L_415:
        /*0068*/ 	.word	0xffffffff


	//   ....[1]....
        /*006c*/ 	.word	0xffffffff


	//   ....[2]....
        /*0070*/ 	.word	0xffffffff


	//   ....[3]....
        /*0074*/ 	.word	0xffffffff


	//   ....[4]....
        /*0078*/ 	.word	0xffffffff


	//   ....[5]....
        /*007c*/ 	.word	0xffffffff


	//   ....[6]....
        /*0080*/ 	.word	0xffffffff


	//   ....[7]....
        /*0084*/ 	.word	0xffffffff


	//   ....[8]....
        /*0088*/ 	.word	0xffffffff


	//   ....[9]....
        /*008c*/ 	.word	0xffffffff


	//   ....[10]....
        /*0090*/ 	.word	0xffffffff


	//   ....[11]....
        /*0094*/ 	.word	0xffffffff


	//   ....[12]....
        /*0098*/ 	.word	0xffffffff


	//   ....[13]....
        /*009c*/ 	.word	0xffffffff


	//   ....[14]....
        /*00a0*/ 	.word	0xffffffff


	//   ....[15]....
        /*00a4*/ 	.word	0xffffffff


	//   ....[16]....
        /*00a8*/ 	.word	0xffffffff


	//   ....[17]....
        /*00ac*/ 	.word	0xffffffff


	//   ....[18]....
        /*00b0*/ 	.word	0xffffffff


	//   ....[19]....
        /*00b4*/ 	.word	0xffffffff


	//   ....[20]....
        /*00b8*/ 	.word	0xffffffff


	//   ....[21]....
        /*00bc*/ 	.word	0xffffffff


	//   ....[22]....
        /*00c0*/ 	.word	0xffffffff


	//   ....[23]....
        /*00c4*/ 	.word	0xffffffff


	//   ....[24]....
        /*00c8*/ 	.word	0xffffffff


	//   ....[25]....
        /*00cc*/ 	.word	0xffffffff


	//   ....[26]....
        /*00d0*/ 	.word	0xffffffff


	//   ....[27]....
        /*00d4*/ 	.word	0xffffffff


	//   ....[28]....
        /*00d8*/ 	.word	0xffffffff


	//   ....[29]....
        /*00dc*/ 	.word	0xffffffff


	//   ....[30]....
        /*00e0*/ 	.word	0xffffffff


	//   ....[31]....
        /*00e4*/ 	.word	0xffffffff


	//   ....[32]....
        /*00e8*/ 	.word	0xffffffff


	//   ....[33]....
        /*00ec*/ 	.word	0xffffffff


	//   ....[34]....
        /*00f0*/ 	.word	0xffffffff


	//   ....[35]....
        /*00f4*/ 	.word	0xffffffff


	//   ....[36]....
        /*00f8*/ 	.word	0xffffffff


	//   ....[37]....
        /*00fc*/ 	.word	0xffffffff


	//   ....[38]....
        /*0100*/ 	.word	0xffffffff


	//   ....[39]....
        /*0104*/ 	.word	0xffffffff


	//   ....[40]....
        /*0108*/ 	.word	0xffffffff


	//   ....[41]....
        /*010c*/ 	.word	0xffffffff


	//   ....[42]....
        /*0110*/ 	.word	0xffffffff


	//   ....[43]....
        /*0114*/ 	.word	0xffffffff


	//   ....[44]....
        /*0118*/ 	.word	0xffffffff


	//   ....[45]....
        /*011c*/ 	.word	0xffffffff


	//   ....[46]....
        /*0120*/ 	.word	0xffffffff


	//   ....[47]....
        /*0124*/ 	.word	0xffffffff


	//   ....[48]....
        /*0128*/ 	.word	0xffffffff


	//   ....[49]....
        /*012c*/ 	.word	0xffffffff


	//   ....[50]....
        /*0130*/ 	.word	0xffffffff


	//   ....[51]....
        /*0134*/ 	.word	0xffffffff


	//   ....[52]....
        /*0138*/ 	.word	0xffffffff


	//   ....[53]....
        /*013c*/ 	.word	0xffffffff


	//   ....[54]....
        /*0140*/ 	.word	0xffffffff


	//   ....[55]....
        /*0144*/ 	.word	0xffffffff


	//   ....[56]....
        /*0148*/ 	.word	0xffffffff


	//   ....[57]....
        /*014c*/ 	.word	0xffffffff


	//   ....[58]....
        /*0150*/ 	.word	0xffffffff


	//   ....[59]....
        /*0154*/ 	.word	0xffffffff


	//   ....[60]....
        /*0158*/ 	.word	0xffffffff


	//   ....[61]....
        /*015c*/ 	.word	0xffffffff


	//   ....[62]....
        /*0160*/ 	.word	0xffffffff


	//   ....[63]....
        /*0164*/ 	.word	0xffffffff


	//   ....[64]....
        /*0168*/ 	.word	0xffffffff


	//   ....[65]....
        /*016c*/ 	.word	0xffffffff


	//   ....[66]....
        /*0170*/ 	.word	0xffffffff


	//   ....[67]....
        /*0174*/ 	.word	0xffffffff


	//   ....[68]....
        /*0178*/ 	.word	0xffffffff


	//   ....[69]....
        /*017c*/ 	.word	0xffffffff


	//   ....[70]....
        /*0180*/ 	.word	0xffffffff


	//   ....[71]....
        /*0184*/ 	.word	0xffffffff


	//   ....[72]....
        /*0188*/ 	.word	0xffffffff


	//   ....[73]....
        /*018c*/ 	.word	0xffffffff


	//   ....[74]....
        /*0190*/ 	.word	0xffffffff


	//   ....[75]....
        /*0194*/ 	.word	0xffffffff


	//   ....[76]....
        /*0198*/ 	.word	0xffffffff


	//   ....[77]....
        /*019c*/ 	.word	0xffffffff


	//   ....[78]....
        /*01a0*/ 	.word	0xffffffff


	//   ....[79]....
        /*01a4*/ 	.word	0xffffffff


	//   ....[80]....
        /*01a8*/ 	.word	0xffffffff


	//   ....[81]....
        /*01ac*/ 	.word	0xffffffff


	//   ....[82]....
        /*01b0*/ 	.word	0xffffffff


	//   ....[83]....
        /*01b4*/ 	.word	0xffffffff


	//   ....[84]....
        /*01b8*/ 	.word	0xffffffff


	//   ....[85]....
        /*01bc*/ 	.word	0xffffffff


	//   ....[86]....
        /*01c0*/ 	.word	0xffffffff


	//   ....[87]....
        /*01c4*/ 	.word	0xffffffff


	//   ....[88]....
        /*01c8*/ 	.word	0xffffffff


	//   ....[89]....
        /*01cc*/ 	.word	0xffffffff


	//   ....[90]....
        /*01d0*/ 	.word	0xffffffff


	//   ....[91]....
        /*01d4*/ 	.word	0xffffffff


	//   ....[92]....
        /*01d8*/ 	.word	0xffffffff


	//   ....[93]....
        /*01dc*/ 	.word	0xffffffff


	//   ....[94]....
        /*01e0*/ 	.word	0xffffffff


	//   ....[95]....
        /*01e4*/ 	.word	0xffffffff


	//   ....[96]....
        /*01e8*/ 	.word	0xffffffff


	//   ....[97]....
        /*01ec*/ 	.word	0xffffffff


	//   ....[98]....
        /*01f0*/ 	.word	0xffffffff


	//   ....[99]....
        /*01f4*/ 	.word	0xffffffff


	//   ....[100]....
        /*01f8*/ 	.word	0xffffffff


	//   ....[101]....
        /*01fc*/ 	.word	0xffffffff


	//   ....[102]....
        /*0200*/ 	.word	0xffffffff


	//   ....[103]....
        /*0204*/ 	.word	0xffffffff


	//   ....[104]....
        /*0208*/ 	.word	0xffffffff


	//   ....[105]....
        /*020c*/ 	.word	0xffffffff


	//   ....[106]....
        /*0210*/ 	.word	0xffffffff


	//   ....[107]....
        /*0214*/ 	.word	0x0500000f


	//   ....[108]....
        /*0218*/ 	.word	0x0500000f


	//   ....[109]....
        /*021c*/ 	.word	0x0500000f


	//   ....[110]....
        /*0220*/ 	.word	0x0500000f


	//   ....[111]....
        /*0224*/ 	.word	0x0500000f


	//   ....[112]....
        /*0228*/ 	.word	0x0500000f


	//   ....[113]....
        /*022c*/ 	.word	0x0500000f


	//   ....[114]....
        /*0230*/ 	.word	0x0500000f


	//   ....[115]....
        /*0234*/ 	.word	0x0500000f


	//   ....[116]....
        /*0238*/ 	.word	0x0500000f


	//   ....[117]....
        /*023c*/ 	.word	0x0500000f


	//   ....[118]....
        /*0240*/ 	.word	0x0500000f


	//   ....[119]....
        /*0244*/ 	.word	0x0500000f


	//   ....[120]....
        /*0248*/ 	.word	0x0500000f


	//   ....[121]....
        /*024c*/ 	.word	0x0500000f


	//   ....[122]....
        /*0250*/ 	.word	0x0500000f


	//   ....[123]....
        /*0254*/ 	.word	0x0500000f


	//   ....[124]....
        /*0258*/ 	.word	0x0500000f


	//   ....[125]....
        /*025c*/ 	.word	0x0500000f


	//   ....[126]....
        /*0260*/ 	.word	0x0500000f


	//   ....[127]....
        /*0264*/ 	.word	0x0500000f


	//   ....[128]....
        /*0268*/ 	.word	0x0500000f


	//   ....[129]....
        /*026c*/ 	.word	0x0500000f


	//   ....[130]....
        /*0270*/ 	.word	0x0500000f


	//   ....[131]....
        /*0274*/ 	.word	0x0500000f


	//   ....[132]....
        /*0278*/ 	.word	0x0500000f


	//   ....[133]....
        /*027c*/ 	.word	0x0500000f


	//   ....[134]....
        /*0280*/ 	.word	0x0500000f


	//   ....[135]....
        /*0284*/ 	.word	0x0500000f


	//   ....[136]....
        /*0288*/ 	.word	0x0500000f


	//   ....[137]....
        /*028c*/ 	.word	0x0500000f


	//   ....[138]....
        /*0290*/ 	.word	0x0500000f


	//   ....[139]....
        /*0294*/ 	.word	0x0500000f


	//   ....[140]....
        /*0298*/ 	.word	0x0500000f


	//   ....[141]....
        /*029c*/ 	.word	0x0500000f


	//   ....[142]....
        /*02a0*/ 	.word	0x0500000f


	//   ....[143]....
        /*02a4*/ 	.word	0x0500000f


	//   ....[144]....
        /*02a8*/ 	.word	0x0500000f


	//   ....[145]....
        /*02ac*/ 	.word	0x0500000f


	//   ....[146]....
        /*02b0*/ 	.word	0x0500000f


	//   ....[147]....
        /*02b4*/ 	.word	0x0500000f


	//   ....[148]....
        /*02b8*/ 	.word	0x0500000f


	//   ....[149]....
        /*02bc*/ 	.word	0x0500000f


	//   ....[150]....
        /*02c0*/ 	.word	0x0500000f


	//   ....[151]....
        /*02c4*/ 	.word	0x0500000f


	//   ....[152]....
        /*02c8*/ 	.word	0x0500000f


	//   ....[153]....
        /*02cc*/ 	.word	0x0500000f


	//   ....[154]....
        /*02d0*/ 	.word	0x0500000f


	//   ....[155]....
        /*02d4*/ 	.word	0x0500000f


	//   ....[156]....
        /*02d8*/ 	.word	0x0500000f


	//   ....[157]....
        /*02dc*/ 	.word	0x0500000f


	//   ....[158]....
        /*02e0*/ 	.word	0x0500000f


	//   ....[159]....
        /*02e4*/ 	.word	0x0500000f


	//   ....[160]....
        /*02e8*/ 	.word	0x0500000f


	//   ....[161]....
        /*02ec*/ 	.word	0x0500000f


	//   ....[162]....
        /*02f0*/ 	.word	0x0500000f


	//   ....[163]....
        /*02f4*/ 	.word	0x0500000f


	//   ....[164]....
        /*02f8*/ 	.word	0x0500000f


	//   ....[165]....
        /*02fc*/ 	.word	0x0500000f


	//   ....[166]....
        /*0300*/ 	.word	0x0500000f


	//   ....[167]....
        /*0304*/ 	.word	0x0500000f


	//   ....[168]....
        /*0308*/ 	.word	0x0500000f


	//   ....[169]....
        /*030c*/ 	.word	0x0500000f


	//   ....[170]....
        /*0310*/ 	.word	0x0500000f


	//   ....[171]....
        /*0314*/ 	.word	0x0500000f


	//   ....[172]....
        /*0318*/ 	.word	0x0500000f


	//----- nvinfo : EIATTR_COOP_GROUP_INSTR_OFFSETS
	.align		4
.L_416:
        /*031c*/ 	.byte	0x04, 0x28
        /*031e*/ 	.short	(.L_418 - .L_417)


	//   ....[0]....
.L_417:
        /*0320*/ 	.word	0x00000070


	//   ....[1]....
        /*0324*/ 	.word	0x000000b0


	//   ....[2]....
        /*0328*/ 	.word	0x000002d0


	//   ....[3]....
        /*032c*/ 	.word	0x00000430


	//   ....[4]....
        /*0330*/ 	.word	0x00000550


	//   ....[5]....
        /*0334*/ 	.word	0x000006b0


	//   ....[6]....
        /*0338*/ 	.word	0x00001410


	//   ....[7]....
        /*033c*/ 	.word	0x00002100


	//   ....[8]....
        /*0340*/ 	.word	0x00002800


	//   ....[9]....
        /*0344*/ 	.word	0x00003550


	//   ....[10]....
        /*0348*/ 	.word	0x00003660


	//   ....[11]....
        /*034c*/ 	.word	0x00003b80


	//   ....[12]....
        /*0350*/ 	.word	0x00003c10


	//   ....[13]....
        /*0354*/ 	.word	0x000058c0


	//   ....[14]....
        /*0358*/ 	.word	0x00005eb0


	//   ....[15]....
        /*035c*/ 	.word	0x00006bf0


	//   ....[16]....
        /*0360*/ 	.word	0x00006d00


	//   ....[17]....
        /*0364*/ 	.word	0x000072e0


	//   ....[18]....
        /*0368*/ 	.word	0x00007350


	//   ....[19]....
        /*036c*/ 	.word	0x000094a0


	//   ....[20]....
        /*0370*/ 	.word	0x000094d0


	//   ....[21]....
        /*0374*/ 	.word	0x00009500


	//   ....[22]....
        /*0378*/ 	.word	0x00009520


	//   ....[23]....
        /*037c*/ 	.word	0x0000b090


	//   ....[24]....
        /*0380*/ 	.word	0x0000b690


	//   ....[25]....
        /*0384*/ 	.word	0x0000c410


	//   ....[26]....
        /*0388*/ 	.word	0x0000c530


	//   ....[27]....
        /*038c*/ 	.word	0x0000caf0


	//   ....[28]....
        /*0390*/ 	.word	0x0000cb60


	//   ....[29]....
        /*0394*/ 	.word	0x0000d9d0


	//   ....[30]....
        /*0398*/ 	.word	0x0000da00


	//   ....[31]....
        /*039c*/ 	.word	0x0000dac0


	//   ....[32]....
        /*03a0*/ 	.word	0x0000dad0


	//   ....[33]....
        /*03a4*/ 	.word	0x0000e940


	//   ....[34]....
        /*03a8*/ 	.word	0x0000e980


	//   ....[35]....
        /*03ac*/ 	.word	0x0000e9b0


	//   ....[36]....
        /*03b0*/ 	.word	0x0000e9e0


	//   ....[37]....
        /*03b4*/ 	.word	0x0000e9f0


	//   ....[38]....
        /*03b8*/ 	.word	0x0000ea20


	//   ....[39]....
        /*03bc*/ 	.word	0x0000f080


	//   ....[40]....
        /*03c0*/ 	.word	0x0000f090


	//   ....[41]....
        /*03c4*/ 	.word	0x0000fa90


	//   ....[42]....
        /*03c8*/ 	.word	0x00011130


	//   ....[43]....
        /*03cc*/ 	.word	0x00011150


	//   ....[44]....
        /*03d0*/ 	.word	0x00011160


	//   ....[45]....
        /*03d4*/ 	.word	0x00011170


	//   ....[46]....
        /*03d8*/ 	.word	0x00011180


	//   ....[47]....
        /*03dc*/ 	.word	0x00011190


	//   ....[48]....
        /*03e0*/ 	.word	0x000111a0


	//   ....[49]....
        /*03e4*/ 	.word	0x00011200


	//   ....[50]....
        /*03e8*/ 	.word	0x00011240


	//   ....[51]....
        /*03ec*/ 	.word	0x000112a0


	//   ....[52]....
        /*03f0*/ 	.word	0x000112b0


	//   ....[53]....
        /*03f4*/ 	.word	0x00011370


	//   ....[54]....
        /*03f8*/ 	.word	0x000119c0


	//   ....[55]....
        /*03fc*/ 	.word	0x000119f0


	//   ....[56]....
        /*0400*/ 	.word	0x00011a20


	//   ....[57]....
        /*0404*/ 	.word	0x00011a40


	//   ....[58]....
        /*0408*/ 	.word	0x00011a50


	//   ....[59]....
        /*040c*/ 	.word	0x00011ad0


	//   ....[60]....
        /*0410*/ 	.word	0x00011b10


	//   ....[61]....
        /*0414*/ 	.word	0x00011b60


	//   ....[62]....
        /*0418*/ 	.word	0x00011b90


	//   ....[63]....
        /*041c*/ 	.word	0x00011bf0


	//   ....[64]....
        /*0420*/ 	.word	0x00011c30


	//   ....[65]....
        /*0424*/ 	.word	0x00011c80


	//   ....[66]....
        /*0428*/ 	.word	0x00011cb0


	//   ....[67]....
        /*042c*/ 	.word	0x00011d00


	//   ....[68]....
        /*0430*/ 	.word	0x00011d40


	//   ....[69]....
        /*0434*/ 	.word	0x00011d90


	//   ....[70]....
        /*0438*/ 	.word	0x000124e0


	//   ....[71]....
        /*043c*/ 	.word	0x00012500


	//   ....[72]....
        /*0440*/ 	.word	0x00012510


	//   ....[73]....
        /*0444*/ 	.word	0x00012520


	//   ....[74]....
        /*0448*/ 	.word	0x00012530


	//   ....[75]....
        /*044c*/ 	.word	0x00012550


	//   ....[76]....
        /*0450*/ 	.word	0x000125b0


	//   ....[77]....
        /*0454*/ 	.word	0x000125e0


	//   ....[78]....
        /*0458*/ 	.word	0x00012650


	//   ....[79]....
        /*045c*/ 	.word	0x00012680


	//   ....[80]....
        /*0460*/ 	.word	0x00012690


	//   ....[81]....
        /*0464*/ 	.word	0x000126a0


	//   ....[82]....
        /*0468*/ 	.word	0x00012950


	//   ....[83]....
        /*046c*/ 	.word	0x00012970


	//   ....[84]....
        /*0470*/ 	.word	0x00012980


	//   ....[85]....
        /*0474*/ 	.word	0x000129a0


	//   ....[86]....
        /*0478*/ 	.word	0x00012a20


	//   ....[87]....
        /*047c*/ 	.word	0x00012a50


	//   ....[88]....
        /*0480*/ 	.word	0x00012aa0


	//   ....[89]....
        /*0484*/ 	.word	0x00012ad0


	//   ....[90]....
        /*0488*/ 	.word	0x00012b20


	//   ....[91]....
        /*048c*/ 	.word	0x00012b50


	//   ....[92]....
        /*0490*/ 	.word	0x00012ba0


	//   ....[93]....
        /*0494*/ 	.word	0x00012bd0


	//   ....[94]....
        /*0498*/ 	.word	0x00013030


	//   ....[95]....
        /*049c*/ 	.word	0x00013060


	//   ....[96]....
        /*04a0*/ 	.word	0x00013090


	//   ....[97]....
        /*04a4*/ 	.word	0x000130c0


	//   ....[98]....
        /*04a8*/ 	.word	0x000130f0


	//   ....[99]....
        /*04ac*/ 	.word	0x00013100


	//   ....[100]....
        /*04b0*/ 	.word	0x00013110


	//   ....[101]....
        /*04b4*/ 	.word	0x00013120


	//   ....[102]....
        /*04b8*/ 	.word	0x00013140


	//   ....[103]....
        /*04bc*/ 	.word	0x00013150


	//   ....[104]....
        /*04c0*/ 	.word	0x000131a0


	//   ....[105]....
        /*04c4*/ 	.word	0x000131d0


	//   ....[106]....
        /*04c8*/ 	.word	0x000135c0


	//   ....[107]....
        /*04cc*/ 	.word	0x00013c00


	//   ....[108]....
        /*04d0*/ 	.word	0x00013cf0


	//   ....[109]....
        /*04d4*/ 	.word	0x00013d90


	//   ....[110]....
        /*04d8*/ 	.word	0x00013df0


	//   ....[111]....
        /*04dc*/ 	.word	0x00013ec0


	//   ....[112]....
        /*04e0*/ 	.word	0x00013f30


	//   ....[113]....
        /*04e4*/ 	.word	0x00014000


	//   ....[114]....
        /*04e8*/ 	.word	0x00014080


	//   ....[115]....
        /*04ec*/ 	.word	0x00014150


	//   ....[116]....
        /*04f0*/ 	.word	0x000141d0


	//   ....[117]....
        /*04f4*/ 	.word	0x000142b0


	//   ....[118]....
        /*04f8*/ 	.word	0x00014330


	//   ....[119]....
        /*04fc*/ 	.word	0x000143f0


	//   ....[120]....
        /*0500*/ 	.word	0x00014490


	//   ....[121]....
        /*0504*/ 	.word	0x000144e0


	//   ....[122]....
        /*0508*/ 	.word	0x00014580


	//   ....[123]....
        /*050c*/ 	.word	0x00014650


	//   ....[124]....
        /*0510*/ 	.word	0x000146d0


	//   ....[125]....
        /*0514*/ 	.word	0x000147a0


	//   ....[126]....
        /*0518*/ 	.word	0x00014820


	//   ....[127]....
        /*051c*/ 	.word	0x000148f0


	//   ....[128]....
        /*0520*/ 	.word	0x00014970


	//   ....[129]....
        /*0524*/ 	.word	0x00014a40


	//   ....[130]....
        /*0528*/ 	.word	0x00014ac0


	//   ....[131]....
        /*052c*/ 	.word	0x00014b90


	//   ....[132]....
        /*0530*/ 	.word	0x00014c10


	//   ....[133]....
        /*0534*/ 	.word	0x00014ce0


	//   ....[134]....
        /*0538*/ 	.word	0x00014d50


	//   ....[135]....
        /*053c*/ 	.word	0x00014e10


	//   ....[136]....
        /*0540*/ 	.word	0x00014f50


	//   ....[137]....
        /*0544*/ 	.word	0x00014ff0


	//   ....[138]....
        /*0548*/ 	.word	0x00015050


	//   ....[139]....
        /*054c*/ 	.word	0x00015110


	//   ....[140]....
        /*0550*/ 	.word	0x00015170


	//   ....[141]....
        /*0554*/ 	.word	0x00015230


	//   ....[142]....
        /*0558*/ 	.word	0x000152b0


	//   ....[143]....
        /*055c*/ 	.word	0x00015360


	//   ....[144]....
        /*0560*/ 	.word	0x000153c0


	//   ....[145]....
        /*0564*/ 	.word	0x00015480


	//   ....[146]....
        /*0568*/ 	.word	0x00015500


	//   ....[147]....
        /*056c*/ 	.word	0x000155b0


	//   ....[148]....
        /*0570*/ 	.word	0x00015690


	//   ....[149]....
        /*0574*/ 	.word	0x00015730


	//   ....[150]....
        /*0578*/ 	.word	0x00015790


	//   ....[151]....
        /*057c*/ 	.word	0x00015860


	//   ....[152]....
        /*0580*/ 	.word	0x00015900


	//   ....[153]....
        /*0584*/ 	.word	0x000159c0


	//   ....[154]....
        /*0588*/ 	.word	0x00015a60


	//   ....[155]....
        /*058c*/ 	.word	0x00015b20


	//   ....[156]....
        /*0590*/ 	.word	0x00015bc0


	//   ....[157]....
        /*0594*/ 	.word	0x00015c80


	//   ....[158]....
        /*0598*/ 	.word	0x00015d20


	//   ....[159]....
        /*059c*/ 	.word	0x00015de0


	//   ....[160]....
        /*05a0*/ 	.word	0x00015f00


	//   ....[161]....
        /*05a4*/ 	.word	0x00015fe0


	//   ....[162]....
        /*05a8*/ 	.word	0x00016050


	//   ....[163]....
        /*05ac*/ 	.word	0x00016120


	//   ....[164]....
        /*05b0*/ 	.word	0x00016190


	//   ....[165]....
        /*05b4*/ 	.word	0x00016260


	//   ....[166]....
        /*05b8*/ 	.word	0x000162d0


	//   ....[167]....
        /*05bc*/ 	.word	0x000163b0


	//   ....[168]....
        /*05c0*/ 	.word	0x00016420


	//   ....[169]....
        /*05c4*/ 	.word	0x00016500


	//   ....[170]....
        /*05c8*/ 	.word	0x00016580


	//   ....[171]....
        /*05cc*/ 	.word	0x00016640


	//   ....[172]....
        /*05d0*/ 	.word	0x00016750


	//----- nvinfo : EIATTR_REG_RECONFIG
	.align		4
.L_418:
        /*05d4*/ 	.byte	0x01, 0x54
	.zero		2


	//----- nvinfo : EIATTR_SYSCALL_OFFSETS
	.align		4
        /*05d8*/ 	.byte	0x04, 0x46
        /*05da*/ 	.short	(.L_420 - .L_419)


	//   ....[0]....
.L_419:
        /*05dc*/ 	.word	0x000015d0


	//   ....[1]....
        /*05e0*/ 	.word	0x00010650


	//   ....[2]....
        /*05e4*/ 	.word	0x00010790


	//   ....[3]....
        /*05e8*/ 	.word	0x00010880


	//   ....[4]....
        /*05ec*/ 	.word	0x00011710


	//----- nvinfo : EIATTR_MBARRIER_INSTR_OFFSETS
	.align		4
.L_420:
        /*05f0*/ 	.byte	0x04, 0x39
        /*05f2*/ 	.short	(.L_422 - .L_421)


	//   ....[0]....
.L_421:
        /*05f4*/ 	.word	0x00000180
        /*05f8*/ 	.word	0x000000ff
        /*05fc*/ 	.word	0x0002a800
        /*0600*/ 	.short	0x0100
        /*0602*/ 	.byte	0x08
	.zero		1


	//   ....[1]....
        /*0604*/ 	.word	0x00000190
        /*0608*/ 	.word	0x000000ff
        /*060c*/ 	.word	0x0002a820
        /*0610*/ 	.short	0x0100
        /*0612*/ 	.byte	0x08
	.zero		1


	//   ....[2]....
        /*0614*/ 	.word	0x00000280
        /*0618*/ 	.word	0x000000ff
        /*061c*/ 	.word	0x0002a830
        /*0620*/ 	.short	0x0100
        /*0622*/ 	.byte	0x08
	.zero		1


	//   ....[3]....
        /*0624*/ 	.word	0x00000290
        /*0628*/ 	.word	0x000000ff
        /*062c*/ 	.word	0x0002a840
        /*0630*/ 	.short	0x0100
        /*0632*/ 	.byte	0x08
	.zero		1


	//   ....[4]....
        /*0634*/ 	.word	0x000002a0
        /*0638*/ 	.word	0x000000ff
        /*063c*/ 	.word	0x0002a838
        /*0640*/ 	.short	0x0100
        /*0642*/ 	.byte	0x08
	.zero		1


	//   ....[5]....
        /*0644*/ 	.word	0x000002b0
        /*0648*/ 	.word	0x000000ff
        /*064c*/ 	.word	0x0002a848
        /*0650*/ 	.short	0x0100
        /*0652*/ 	.byte	0x08
	.zero		1


	//   ....[6]....
        /*0654*/ 	.word	0x000003e0
        /*0658*/ 	.word	0x000000ff
        /*065c*/ 	.word	0x0002a850
        /*0660*/ 	.short	0x0100
        /*0662*/ 	.byte	0x08
	.zero		1


	//   ....[7]....
        /*0664*/ 	.word	0x000003f0
        /*0668*/ 	.word	0x000000ff
        /*066c*/ 	.word	0x0002a860
        /*0670*/ 	.short	0x0100
        /*0672*/ 	.byte	0x08
	.zero		1


	//   ....[8]....
        /*0674*/ 	.word	0x00000400
        /*0678*/ 	.word	0x000000ff
        /*067c*/ 	.word	0x0002a858
        /*0680*/ 	.short	0x0100
        /*0682*/ 	.byte	0x08
	.zero		1


	//   ....[9]....
        /*0684*/ 	.word	0x00000410
        /*0688*/ 	.word	0x000000ff
        /*068c*/ 	.word	0x0002a868
        /*0690*/ 	.short	0x0100
        /*0692*/ 	.byte	0x08
	.zero		1


	//   ....[10]....
        /*0694*/ 	.word	0x00000500
        /*0698*/ 	.word	0x000000ff
        /*069c*/ 	.word	0x0002a870
        /*06a0*/ 	.short	0x0100
        /*06a2*/ 	.byte	0x06
	.zero		1


	//   ....[11]....
        /*06a4*/ 	.word	0x00000510
        /*06a8*/ 	.word	0x000000ff
        /*06ac*/ 	.word	0x0002a880
        /*06b0*/ 	.short	0x0100
        /*06b2*/ 	.byte	0x06
	.zero		1


	//   ....[12]....
        /*06b4*/ 	.word	0x00000520
        /*06b8*/ 	.word	0x000000ff
        /*06bc*/ 	.word	0x0002a878
        /*06c0*/ 	.short	0x0100
        /*06c2*/ 	.byte	0x06
	.zero		1


	//   ....[13]....
        /*06c4*/ 	.word	0x00000530
        /*06c8*/ 	.word	0x000000ff
        /*06cc*/ 	.word	0x0002a888
        /*06d0*/ 	.short	0x0100
        /*06d2*/ 	.byte	0x06
	.zero		1


	//   ....[14]....
        /*06d4*/ 	.word	0x00000660
        /*06d8*/ 	.word	0x000000ff
        /*06dc*/ 	.word	0x0002a890
        /*06e0*/ 	.short	0x0100
        /*06e2*/ 	.byte	0x08
	.zero		1


	//   ....[15]....
        /*06e4*/ 	.word	0x00000670
        /*06e8*/ 	.word	0x000000ff
        /*06ec*/ 	.word	0x0002a8a0
        /*06f0*/ 	.short	0x0100
        /*06f2*/ 	.byte	0x08
	.zero		1


	//   ....[16]....
        /*06f4*/ 	.word	0x00000680
        /*06f8*/ 	.word	0x000000ff
        /*06fc*/ 	.word	0x0002a898
        /*0700*/ 	.short	0x0100
        /*0702*/ 	.byte	0x08
	.zero		1


	//   ....[17]....
        /*0704*/ 	.word	0x00000690
        /*0708*/ 	.word	0x000000ff
        /*070c*/ 	.word	0x0002a8a8
        /*0710*/ 	.short	0x0100
        /*0712*/ 	.byte	0x08
	.zero		1


	//   ....[18]....
        /*0714*/ 	.word	0x000007d0
        /*0718*/ 	.word	0x000000ff
        /*071c*/ 	.word	0x0002a8b0
        /*0720*/ 	.short	0x0100
        /*0722*/ 	.byte	0x08
	.zero		1


	//   ....[19]....
        /*0724*/ 	.word	0x000007e0
        /*0728*/ 	.word	0x000000ff
        /*072c*/ 	.word	0x0002a8c0
        /*0730*/ 	.short	0x0100
        /*0732*/ 	.byte	0x08
	.zero		1


	//   ....[20]....
        /*0734*/ 	.word	0x000007f0
        /*0738*/ 	.word	0x000000ff
        /*073c*/ 	.word	0x0002a8b8
        /*0740*/ 	.short	0x0100
        /*0742*/ 	.byte	0x08
	.zero		1


	//   ....[21]....
        /*0744*/ 	.word	0x00000800
        /*0748*/ 	.word	0x000000ff
        /*074c*/ 	.word	0x0002a8c8
        /*0750*/ 	.short	0x0100
        /*0752*/ 	.byte	0x08
	.zero		1


	//   ....[22]....
        /*0754*/ 	.word	0x000015f0
        /*0758*/ 	.word	0x000000ff
        /*075c*/ 	.word	0x0002a800
        /*0760*/ 	.short	0x010a
        /*0762*/ 	.byte	0x3a
	.zero		1


	//   ....[23]....
        /*0764*/ 	.word	0x00001680
        /*0768*/ 	.word	0x000000ff
        /*076c*/ 	.word	0x0002a830
        /*0770*/ 	.short	0x010a
        /*0772*/ 	.byte	0x3a
	.zero		1


	//   ....[24]....
        /*0774*/ 	.word	0x000016e0
        /*0778*/ 	.word	0x000000ff
        /*077c*/ 	.word	0x0002a830
        /*0780*/ 	.short	0x010a
        /*0782*/ 	.byte	0x3a
	.zero		1


	//   ....[25]....
        /*0784*/ 	.word	0x000022c0
        /*0788*/ 	.word	0x000000ff
        /*078c*/ 	.word	0x00000000
        /*0790*/ 	.short	0x0101
        /*0792*/ 	.byte	0x04
	.zero		1


	//   ....[26]....
        /*0794*/ 	.word	0x00004a60
        /*0798*/ 	.word	0x000000ff
        /*079c*/ 	.word	0x0002a830
        /*07a0*/ 	.short	0x010a
        /*07a2*/ 	.byte	0x3d
	.zero		1


	//   ....[27]....
        /*07a4*/ 	.word	0x00004aa0
        /*07a8*/ 	.word	0x000000ff
        /*07ac*/ 	.word	0x0002a830
        /*07b0*/ 	.short	0x010a
        /*07b2*/ 	.byte	0x3d
	.zero		1


	//   ....[28]....
        /*07b4*/ 	.word	0x000052f0
        /*07b8*/ 	.word	0x000000ff
        /*07bc*/ 	.word	0x0002a850
        /*07c0*/ 	.short	0x010a
        /*07c2*/ 	.byte	0x0e
	.zero		1


	//   ....[29]....
        /*07c4*/ 	.word	0x00005330
        /*07c8*/ 	.word	0x000000ff
        /*07cc*/ 	.word	0x0002a850
        /*07d0*/ 	.short	0x010a
        /*07d2*/ 	.byte	0x0e
	.zero		1


	//   ....[30]....
        /*07d4*/ 	.word	0x00005a30
        /*07d8*/ 	.word	0x000000ff
        /*07dc*/ 	.word	0x00000000
        /*07e0*/ 	.short	0x0101
        /*07e2*/ 	.byte	0x3d
	.zero		1


	//   ....[31]....
        /*07e4*/ 	.word	0x00007c30
        /*07e8*/ 	.word	0x000000ff
        /*07ec*/ 	.word	0x00000000
        /*07f0*/ 	.short	0x0101
        /*07f2*/ 	.byte	0x0e
	.zero		1


	//   ....[32]....
        /*07f4*/ 	.word	0x00008040
        /*07f8*/ 	.word	0x000000ff
        /*07fc*/ 	.word	0x0002a830
        /*0800*/ 	.short	0x010a
        /*0802*/ 	.byte	0x06
	.zero		1


	//   ....[33]....
        /*0804*/ 	.word	0x00008080
        /*0808*/ 	.word	0x000000ff
        /*080c*/ 	.word	0x0002a830
        /*0810*/ 	.short	0x010a
        /*0812*/ 	.byte	0x06
	.zero		1


	//   ....[34]....
        /*0814*/ 	.word	0x000088d0
        /*0818*/ 	.word	0x000000ff
        /*081c*/ 	.word	0x0002a850
        /*0820*/ 	.short	0x010a
        /*0822*/ 	.byte	0x06
	.zero		1


	//   ....[35]....
        /*0824*/ 	.word	0x00008910
        /*0828*/ 	.word	0x000000ff
        /*082c*/ 	.word	0x0002a850
        /*0830*/ 	.short	0x010a
        /*0832*/ 	.byte	0x06
	.zero		1


	//   ....[36]....
        /*0834*/ 	.word	0x00008ff0
        /*0838*/ 	.word	0x000000ff
        /*083c*/ 	.word	0x00000000
        /*0840*/ 	.short	0x0101
        /*0842*/ 	.byte	0x07
	.zero		1


	//   ....[37]....
        /*0844*/ 	.word	0x0000a060
        /*0848*/ 	.word	0x000000ff
        /*084c*/ 	.word	0x00000000
        /*0850*/ 	.short	0x0101
        /*0852*/ 	.byte	0x06
	.zero		1


	//   ....[38]....
        /*0854*/ 	.word	0x0000a230
        /*0858*/ 	.word	0x000000ff
        /*085c*/ 	.word	0x0002a830
        /*0860*/ 	.short	0x010a
        /*0862*/ 	.byte	0x3b
	.zero		1


	//   ....[39]....
        /*0864*/ 	.word	0x0000a270
        /*0868*/ 	.word	0x000000ff
        /*086c*/ 	.word	0x0002a830
        /*0870*/ 	.short	0x010a
        /*0872*/ 	.byte	0x3b
	.zero		1


	//   ....[40]....
        /*0874*/ 	.word	0x0000aac0
        /*0878*/ 	.word	0x000000ff
        /*087c*/ 	.word	0x0002a850
        /*0880*/ 	.short	0x010a
        /*0882*/ 	.byte	0x0a
	.zero		1


	//   ....[41]....
        /*0884*/ 	.word	0x0000ab00
        /*0888*/ 	.word	0x000000ff
        /*088c*/ 	.word	0x0002a850
        /*0890*/ 	.short	0x010a
        /*0892*/ 	.byte	0x0a
	.zero		1


	//   ....[42]....
        /*0894*/ 	.word	0x0000b1d0
        /*0898*/ 	.word	0x000000ff
        /*089c*/ 	.word	0x00000000
        /*08a0*/ 	.short	0x0101
        /*08a2*/ 	.byte	0x3b
	.zero		1


	//   ....[43]....
        /*08a4*/ 	.word	0x0000d430
        /*08a8*/ 	.word	0x000000ff
        /*08ac*/ 	.word	0x00000000
        /*08b0*/ 	.short	0x0101
        /*08b2*/ 	.byte	0x0a
	.zero		1


	//   ....[44]....
        /*08b4*/ 	.word	0x0000d940
        /*08b8*/ 	.word	0x000000ff
        /*08bc*/ 	.word	0x0002a850
        /*08c0*/ 	.short	0x010a
        /*08c2*/ 	.byte	0x05
	.zero		1


	//   ....[45]....
        /*08c4*/ 	.word	0x0000d980
        /*08c8*/ 	.word	0x000000ff
        /*08cc*/ 	.word	0x0002a850
        /*08d0*/ 	.short	0x010a
        /*08d2*/ 	.byte	0x05
	.zero		1


	//   ....[46]....
        /*08d4*/ 	.word	0x0000df90
        /*08d8*/ 	.word	0x000000ff
        /*08dc*/ 	.word	0x00000000
        /*08e0*/ 	.short	0x0101
        /*08e2*/ 	.byte	0x04
	.zero		1


	//   ....[47]....
        /*08e4*/ 	.word	0x0000ea00
        /*08e8*/ 	.word	0x000000ff
        /*08ec*/ 	.word	0x00000000
        /*08f0*/ 	.short	0x0101
        /*08f2*/ 	.byte	0x04
	.zero		1


	//   ....[48]....
        /*08f4*/ 	.word	0x00010ef0
        /*08f8*/ 	.word	0x000000ff
        /*08fc*/ 	.word	0x0002a840
        /*0900*/ 	.short	0x010a
        /*0902*/ 	.byte	0x2e
	.zero		1


	//   ....[49]....
        /*0904*/ 	.word	0x000114d0
        /*0908*/ 	.word	0x000000ff
        /*090c*/ 	.word	0x0002a830
        /*0910*/ 	.short	0x0107
        /*0912*/ 	.byte	0x2e
	.zero		1


	//   ....[50]....
        /*0914*/ 	.word	0x00011540
        /*0918*/ 	.word	0x000000ff
        /*091c*/ 	.word	0x0002a830
        /*0920*/ 	.short	0x0101
        /*0922*/ 	.byte	0x2e
	.zero		1


	//   ....[51]....
        /*0924*/ 	.word	0x00011ee0
        /*0928*/ 	.word	0x000000ff
        /*092c*/ 	.word	0x0002a800
        /*0930*/ 	.short	0x0107
        /*0932*/ 	.byte	0x2e
	.zero		1


	//   ....[52]....
        /*0934*/ 	.word	0x00011f40
        /*0938*/ 	.word	0x000000ff
        /*093c*/ 	.word	0x0002a800
        /*0940*/ 	.short	0x0101
        /*0942*/ 	.byte	0x2e
	.zero		1


	//   ....[53]....
        /*0944*/ 	.word	0x00011f60
        /*0948*/ 	.word	0x000000ff
        /*094c*/ 	.word	0x0002a820
        /*0950*/ 	.short	0x010a
        /*0952*/ 	.byte	0x2e
	.zero		1


	//   ....[54]....
        /*0954*/ 	.word	0x000122c0
        /*0958*/ 	.word	0x00000008
        /*095c*/ 	.word	0x0002a840
        /*0960*/ 	.short	0x010a
        /*0962*/ 	.byte	0x3f
	.zero		1


	//   ....[55]....
        /*0964*/ 	.word	0x000127d0
        /*0968*/ 	.word	0x00000008
        /*096c*/ 	.word	0x0002a830
        /*0970*/ 	.short	0x0107
        /*0972*/ 	.byte	0x3f
	.zero		1


	//   ....[56]....
        /*0974*/ 	.word	0x00012880
        /*0978*/ 	.word	0x00000008
        /*097c*/ 	.word	0x0002a830
        /*0980*/ 	.short	0x0101
        /*0982*/ 	.byte	0x3f
	.zero		1


	//   ....[57]....
        /*0984*/ 	.word	0x000128e0
        /*0988*/ 	.word	0x00000004
        /*098c*/ 	.word	0x0002a860
        /*0990*/ 	.short	0x010a
        /*0992*/ 	.byte	0x3f
	.zero		1


	//   ....[58]....
        /*0994*/ 	.word	0x00012ce0
        /*0998*/ 	.word	0x00000004
        /*099c*/ 	.word	0x0002a850
        /*09a0*/ 	.short	0x0107
        /*09a2*/ 	.byte	0x3f
	.zero		1


	//   ....[59]....
        /*09a4*/ 	.word	0x00012e30
        /*09a8*/ 	.word	0x00000004
        /*09ac*/ 	.word	0x0002a850
        /*09b0*/ 	.short	0x0101
        /*09b2*/ 	.byte	0x3f
	.zero		1


	//   ....[60]....
        /*09b4*/ 	.word	0x00012fc0
        /*09b8*/ 	.word	0x00000000
        /*09bc*/ 	.word	0x0002a860
        /*09c0*/ 	.short	0x010a
        /*09c2*/ 	.byte	0x3f
	.zero		1


	//   ....[61]....
        /*09c4*/ 	.word	0x00013400
        /*09c8*/ 	.word	0x00000000
        /*09cc*/ 	.word	0x0002a850
        /*09d0*/ 	.short	0x0107
        /*09d2*/ 	.byte	0x3f
	.zero		1


	//   ....[62]....
        /*09d4*/ 	.word	0x000134b0
        /*09d8*/ 	.word	0x00000000
        /*09dc*/ 	.word	0x0002a850
        /*09e0*/ 	.short	0x0101
        /*09e2*/ 	.byte	0x3f
	.zero		1


	//   ....[63]....
        /*09e4*/ 	.word	0x00013550
        /*09e8*/ 	.word	0x00000007
        /*09ec*/ 	.word	0x0002a820
        /*09f0*/ 	.short	0x010a
        /*09f2*/ 	.byte	0x3f
	.zero		1


	//   ....[64]....
        /*09f4*/ 	.word	0x000136d0
        /*09f8*/ 	.word	0x00000005
        /*09fc*/ 	.word	0x0002a840
        /*0a00*/ 	.short	0x010a
        /*0a02*/ 	.byte	0x3f
	.zero		1


	//   ....[65]....
        /*0a04*/ 	.word	0x00013770
        /*0a08*/ 	.word	0x00000007
        /*0a0c*/ 	.word	0x0002a840
        /*0a10*/ 	.short	0x010a
        /*0a12*/ 	.byte	0x3f
	.zero		1


	//   ....[66]....
        /*0a14*/ 	.word	0x000137b0
        /*0a18*/ 	.word	0x00000005
        /*0a1c*/ 	.word	0x0002a860
        /*0a20*/ 	.short	0x010a
        /*0a22*/ 	.byte	0x3f
	.zero		1


	//   ....[67]....
        /*0a24*/ 	.word	0x000137f0
        /*0a28*/ 	.word	0x00000007
        /*0a2c*/ 	.word	0x0002a860
        /*0a30*/ 	.short	0x010a
        /*0a32*/ 	.byte	0x3f
	.zero		1


	//   ....[68]....
        /*0a34*/ 	.word	0x00013860
        /*0a38*/ 	.word	0x00000003
        /*0a3c*/ 	.word	0x0002a800
        /*0a40*/ 	.short	0x010a
        /*0a42*/ 	.byte	0x3f
	.zero		1


	//   ....[69]....
        /*0a44*/ 	.word	0x000138c0
        /*0a48*/ 	.word	0x00000003
        /*0a4c*/ 	.word	0x0002a830
        /*0a50*/ 	.short	0x010a
        /*0a52*/ 	.byte	0x3f
	.zero		1


	//   ....[70]....
        /*0a54*/ 	.word	0x00013920
        /*0a58*/ 	.word	0x0000000c
        /*0a5c*/ 	.word	0x0002a830
        /*0a60*/ 	.short	0x010a
        /*0a62*/ 	.byte	0x3f
	.zero		1


	//   ....[71]....
        /*0a64*/ 	.word	0x00013980
        /*0a68*/ 	.word	0x0000000b
        /*0a6c*/ 	.word	0x0002a850
        /*0a70*/ 	.short	0x010a
        /*0a72*/ 	.byte	0x3f
	.zero		1


	//   ....[72]....
        /*0a74*/ 	.word	0x000139e0
        /*0a78*/ 	.word	0x0000000c
        /*0a7c*/ 	.word	0x0002a830
        /*0a80*/ 	.short	0x010a
        /*0a82*/ 	.byte	0x3f
	.zero		1


	//   ....[73]....
        /*0a84*/ 	.word	0x00013a40
        /*0a88*/ 	.word	0x0000000b
        /*0a8c*/ 	.word	0x0002a850
        /*0a90*/ 	.short	0x010a
        /*0a92*/ 	.byte	0x3f
	.zero		1


	//   ....[74]....
        /*0a94*/ 	.word	0x00013aa0
        /*0a98*/ 	.word	0x0000000c
        /*0a9c*/ 	.word	0x0002a830
        /*0aa0*/ 	.short	0x010a
        /*0aa2*/ 	.byte	0x3f
	.zero		1


	//   ....[75]....
        /*0aa4*/ 	.word	0x00013b00
        /*0aa8*/ 	.word	0x0000000b
        /*0aac*/ 	.word	0x0002a850
        /*0ab0*/ 	.short	0x010a
        /*0ab2*/ 	.byte	0x3f
	.zero		1


	//   ....[76]....
        /*0ab4*/ 	.word	0x00013b60
        /*0ab8*/ 	.word	0x00000000
        /*0abc*/ 	.word	0x0002a850
        /*0ac0*/ 	.short	0x010a
        /*0ac2*/ 	.byte	0x3f
	.zero		1


	//   ....[77]....
        /*0ac4*/ 	.word	0x00013c40
        /*0ac8*/ 	.word	0x00000003
        /*0acc*/ 	.word	0x0002a840
        /*0ad0*/ 	.short	0x010a
        /*0ad2*/ 	.byte	0x3f
	.zero		1


	//   ....[78]....
        /*0ad4*/ 	.word	0x00014e50
        /*0ad8*/ 	.word	0x00000003
        /*0adc*/ 	.word	0x0002a820
        /*0ae0*/ 	.short	0x010a
        /*0ae2*/ 	.byte	0x3f
	.zero		1


	//   ....[79]....
        /*0ae4*/ 	.word	0x00014ea0
        /*0ae8*/ 	.word	0x00000008
        /*0aec*/ 	.word	0x0002a840
        /*0af0*/ 	.short	0x010a
        /*0af2*/ 	.byte	0x3f
	.zero		1


	//   ....[80]....
        /*0af4*/ 	.word	0x000155e0
        /*0af8*/ 	.word	0x00000004
        /*0afc*/ 	.word	0x0002a860
        /*0b00*/ 	.short	0x010a
        /*0b02*/ 	.byte	0x3f
	.zero		1


	//   ....[81]....
        /*0b04*/ 	.word	0x00015e50
        /*0b08*/ 	.word	0x00000000
        /*0b0c*/ 	.word	0x0002a860
        /*0b10*/ 	.short	0x010a
        /*0b12*/ 	.byte	0x3f
	.zero		1


	//   ....[82]....
        /*0b14*/ 	.word	0x00016670
        /*0b18*/ 	.word	0x00000007
        /*0b1c*/ 	.word	0x0002a820
        /*0b20*/ 	.short	0x010a
        /*0b22*/ 	.byte	0x3f
	.zero		1


	//   ....[83]....
        /*0b24*/ 	.word	0x00016810
        /*0b28*/ 	.word	0x00000005
        /*0b2c*/ 	.word	0x0002a840
        /*0b30*/ 	.short	0x010a
        /*0b32*/ 	.byte	0x3f
	.zero		1


	//   ....[84]....
        /*0b34*/ 	.word	0x00016860
        /*0b38*/ 	.word	0x00000007
        /*0b3c*/ 	.word	0x0002a840
        /*0b40*/ 	.short	0x010a
        /*0b42*/ 	.byte	0x3f
	.zero		1


	//   ....[85]....
        /*0b44*/ 	.word	0x000168b0
        /*0b48*/ 	.word	0x00000005
        /*0b4c*/ 	.word	0x0002a860
        /*0b50*/ 	.short	0x010a
        /*0b52*/ 	.byte	0x3f
	.zero		1


	//----- nvinfo : EIATTR_NUM_MBARRIERS
	.align		4
.L_422:
        /*0b54*/ 	.byte	0x03, 0x38
        /*0b56*/ 	.short	0x0016


	//----- nvinfo : EIATTR_EXIT_INSTR_OFFSETS
	.align		4
        /*0b58*/ 	.byte	0x04, 0x1c
        /*0b5a*/ 	.short	(.L_424 - .L_423)


	//   ....[0]....
.L_423:
        /*0b5c*/ 	.word	0x00013840


	//----- nvinfo : EIATTR_MAX_THREADS
	.align		4
.L_424:
        /*0b60*/ 	.byte	0x04, 0x05
        /*0b62*/ 	.short	(.L_426 - .L_425)
.L_425:
        /*0b64*/ 	.word	0x00000180
        /*0b68*/ 	.word	0x00000001
        /*0b6c*/ 	.word	0x00000001


	//----- nvinfo : EIATTR_CRS_STACK_SIZE
	.align		4
.L_426:
        /*0b70*/ 	.byte	0x04, 0x1e
        /*0b72*/ 	.short	(.L_428 - .L_427)
.L_427:
        /*0b74*/ 	.word	0x00000000


	//----- nvinfo : EIATTR_CBANK_PARAM_SIZE
	.align		4
.L_428:
        /*0b78*/ 	.byte	0x03, 0x19
        /*0b7a*/ 	.short	0x0a70


	//----- nvinfo : EIATTR_PARAM_CBANK
	.align		4
        /*0b7c*/ 	.byte	0x04, 0x0a
        /*0b7e*/ 	.short	(.L_430 - .L_429)
	.align		4
.L_429:
        /*0b80*/ 	.word	index@(.nv.constant0._ZN7cutlass13device_kernelIN5flash11enable_sm90INS1_16FlashAttnFwdSm90INS1_25CollectiveMainloopFwdSm90ILi2EN4cute5tupleIJNS5_1CILi1EEES8_S8_EEENS6_IJNS7_ILi128EEENS7_ILi96EEENS7_ILi192EEEEEELi128ENS_6half_tEfNS_4arch4Sm90ELb0ELb1ELb1ELb0ELb1ELb0ELb0ELb1ELb1ELb1ELb1ELb0EEENS1_21CollectiveEpilogueFwdINS6_IJSA_SA_SB_EEES9_SE_SG_Li256ELb0ELb1ELb1ELb0EEENS1_19SingleTileSchedulerILb0ELb1ELb1ELi128EEEEEEEEEvNT_6ParamsE)
        /*0b84*/ 	.short	0x0210
        /*0b86*/ 	.short	0x0a70


	//----- nvinfo : EIATTR_SW_WAR
	.align		4
.L_430:
        /*0b88*/ 	.byte	0x04, 0x36
        /*0b8a*/ 	.short	(.L_432 - .L_431)
.L_431:
        /*0b8c*/ 	.word	0x00000008
.L_432:


//--------------------- .nv.info._ZN7cutlass13device_kernelIN5flash11enable_sm90INS1_16FlashAttnFwdSm90INS1_25CollectiveMainloopFwdSm90ILi2EN4cute5tupleIJNS5_1CILi1EEES8_S8_EEENS6_IJNS7_ILi128EEENS7_ILi96EEENS7_ILi192EEEEEELi128ENS_6half_tEfNS_4arch4Sm90ELb0ELb1ELb1ELb1ELb1ELb0ELb0ELb1ELb1ELb1ELb1ELb0EEENS1_21CollectiveEpilogueFwdINS6_IJSA_SA_SB_EEES9_SE_SG_Li256ELb1ELb1ELb1ELb0EEENS1_36VarlenDynamicPersistentTileSchedulerILi128ELi96ELi256ELi128ELb1ELb1ELb1ELb1ELb0ELb1EEEEEEEEEvNT_6ParamsE --------------------------
	.section	.nv.info._ZN7cutlass13device_kernelIN5flash11enable_sm90INS1_16FlashAttnFwdSm90INS1_25CollectiveMainloopFwdSm90ILi2EN4cute5tupleIJNS5_1CILi1EEES8_S8_EEENS6_IJNS7_ILi128EEENS7_ILi96EEENS7_ILi192EEEEEELi128ENS_6half_tEfNS_4arch4Sm90ELb0ELb1ELb1ELb1ELb1ELb0ELb0ELb1ELb1ELb1ELb1ELb0EEENS1_21CollectiveEpilogueFwdINS6_IJSA_SA_SB_EEES9_SE_SG_Li256ELb1ELb1ELb1ELb0EEENS1_36VarlenDynamicPersistentTileSchedulerILi128ELi96ELi256ELi128ELb1ELb1ELb1ELb1ELb0ELb1EEEEEEEEEvNT_6ParamsE,"",@"SHT_CUDA_INFO"
	.sectionflags	@""
	.align	4


	//----- nvinfo : EIATTR_CUDA_API_VERSION
	.align		4
        /*0000*/ 	.byte	0x04, 0x37
        /*0002*/ 	.short	(.L_434 - .L_433)
.L_433:
        /*0004*/ 	.word	0x00000082


	//----- nvinfo : EIATTR_KPARAM_INFO
	.align		4
.L_434:
        /*0008*/ 	.byte	0x04, 0x17
        /*000a*/ 	.short	(.L_436 - .L_435)
.L_435:
        /*000c*/ 	.word	0x00000000
        /*0010*/ 	.short	0x0000
        /*0012*/ 	.short	0x0070
        /*0014*/ 	.byte	0x00, 0xf0, 0x01, 0x2a


	//----- nvinfo : EIATTR_SPARSE_MMA_MASK
	.align		4
.L_436:
        /*0018*/ 	.byte	0x03, 0x50
        /*001a*/ 	.short	0x0000


	//----- nvinfo : EIATTR_MAXREG_COUNT
	.align		4
        /*001c*/ 	.byte	0x03, 0x1b
        /*001e*/ 	.short	0x00a8


	//----- nvinfo : EIATTR_NUM_BARRIERS
	.align		4
        /*0020*/ 	.byte	0x02, 0x4c
        /*0022*/ 	.byte	0x09
	.zero		1


	//----- nvinfo : EIATTR_EXTERNS
	.align		4
        /*0024*/ 	.byte	0x04, 0x0f
        /*0026*/ 	.short	(.L_438 - .L_437)


	//   ....[0]....
	.align		4
.L_437:
        /*0028*/ 	.word	index@(__assertfail)


	//----- nvinfo : EIATTR_ANNOTATIONS
	.align		4
.L_438:
        /*002c*/ 	.byte	0x04, 0x55
        /*002e*/ 	.short	(.L_440 - .L_439)


	//   ....[0]....
.L_439:
        /* <DEDUP_REMOVED lines=9> */


	//----- nvinfo : EIATTR_MERCURY_ISA_VERSION
	.align		4
.L_440:
        /*00a8*/ 	.byte	0x03, 0x5f
        /*00aa*/ 	.short	0x0101


	//----- nvinfo : EIATTR_UNUSED_LOAD_BYTE_OFFSET
	.align		4
        /*00ac*/ 	.byte	0x04, 0x44
        /*00ae*/ 	.short	(.L_442 - .L_441)


	//   ....[0]....
.L_441:
        /*00b0*/ 	.word	0x00000950
        /*00b4*/ 	.word	0x0000fff0


	//   ....[1]....
        /*00b8*/ 	.word	0x0000eeb0
        /*00bc*/ 	.word	0x0000fff0


	//----- nvinfo : EIATTR_INT_WARP_WIDE_INSTR_OFFSETS
	.align		4
.L_442:
        /*00c0*/ 	.byte	0x04, 0x31
        /*00c2*/ 	.short	(.L_444 - .L_443)


	//   ....[0]....
.L_443:
        /*00c4*/ 	.word	0x000000c0


	//   ....[1]....
        /*00c8*/ 	.word	0x000000d0


	//   ....[2]....
        /*00cc*/ 	.word	0x00000170


	//   ....[3]....
        /*00d0*/ 	.word	0x00013b80


	//   ....[4]....
        /*00d4*/ 	.word	0x00013c10


	//   ....[5]....
        /*00d8*/ 	.word	0x00016a40


	//   ....[6]....
        /*00dc*/ 	.word	0x00016ad0


	//----- nvinfo : EIATTR_COOP_GROUP_MASK_REGIDS
	.align		4
.L_444:
        /*00e0*/ 	.byte	0x04, 0x29
        /*00e2*/ 	.short	(.L_446 - .L_445)


	//   ....[0]....
.L_445:
        /*00e4*/ 	.word	0xffffffff


	//   ....[1]....
        /*00e8*/ 	.word	0xffffffff


	//   ....[2]....
        /*00ec*/ 	.word	0xffffffff


	//   ....[3]....
        /*00f0*/ 	.word	0xffffffff


	//   ....[4]....
        /*00f4*/ 	.word	0xffffffff


	//   ....[5]....
        /*00f8*/ 	.word	0xffffffff


	//   ....[6]....
        /*00fc*/ 	.word	0xffffffff


	//   ....[7]....
        /*0100*/ 	.word	0xffffffff


	//   ....[8]....
        /*0104*/ 	.word	0xffffffff


	//   ....[9]....
        /*0108*/ 	.word	0xffffffff


	//   ....[10]....
        /*010c*/ 	.word	0xffffffff


	//   ....[11]....
        /*0110*/ 	.word	0xffffffff


	//   ....[12]....
        /*0114*/ 	.word	0xffffffff


	//   ....[13]....
        /*0118*/ 	.word	0xffffffff


	//   ....[14]....
        /*011c*/ 	.word	0xffffffff


	//   ....[15]....
        /*0120*/ 	.word	0xffffffff


	//   ....[16]....
        /*0124*/ 	.word	0xffffffff


	//   ....[17]....
        /*0128*/ 	.word	0xffffffff


	//   ....[18]....
        /*012c*/ 	.word	0xffffffff


	//   ....[19]....
        /*0130*/ 	.word	0xffffffff


	//   ....[20]....
        /*0134*/ 	.word	0xffffffff


	//   ....[21]....
        /*0138*/ 	.word	0xffffffff


	//   ....[22]....
        /*013c*/ 	.word	0xffffffff


	//   ....[23]....
        /*0140*/ 	.word	0xffffffff


	//   ....[24]....
        /*0144*/ 	.word	0xffffffff


	//   ....[25]....
        /*0148*/ 	.word	0xffffffff


	//   ....[26]....
        /*014c*/ 	.word	0xffffffff


	//   ....[27]....
        /*0150*/ 	.word	0xffffffff


	//   ....[28]....
        /*0154*/ 	.word	0xffffffff


	//   ....[29]....
        /*0158*/ 	.word	0xffffffff


	//   ....[30]....
        /*015c*/ 	.word	0xffffffff


	//   ....[31]....
        /*0160*/ 	.word	0xffffffff


	//   ....[32]....
        /*0164*/ 	.word	0xffffffff


	//   ....[33]....
        /*0168*/ 	.word	0xffffffff


	//   ....[34]....
        /*016c*/ 	.word	0xffffffff


	//   ....[35]....
        /*0170*/ 	.word	0xffffffff


	//   ....[36]....
        /*0174*/ 	.word	0xffffffff


	//   ....[37]....
        /*0178*/ 	.word	0xffffffff


	//   ....[38]....
        /*017c*/ 	.word	0xffffffff


	//   ....[39]....
        /*0180*/ 	.word	0xffffffff


	//   ....[40]....
        /*0184*/ 	.word	0xffffffff


	//   ....[41]....
        /*0188*/ 	.word	0xffffffff


	//   ....[42]....
        /*018c*/ 	.word	0xffffffff


	//   ....[43]....
        /*0190*/ 	.word	0xffffffff


	//   ....[44]....
        /*0194*/ 	.word	0xffffffff


	//   ....[45]....
        /*0198*/ 	.word	0xffffffff


	//   ....[46]....
        /*019c*/ 	.word	0xffffffff


	//   ....[47]....
        /*01a0*/ 	.word	0xffffffff


	//   ....[48]....
        /*01a4*/ 	.word	0xffffffff


	//   ....[49]....
        /*01a8*/ 	.word	0xffffffff


	//   ....[50]....
        /*01ac*/ 	.word	0xffffffff


	//   ....[51]....
        /*01b0*/ 	.word	0xffffffff


	//   ....[52]....
        /*01b4*/ 	.word	0xffffffff


	//   ....[53]....
        /*01b8*/ 	.word	0xffffffff


	//   ....[54]....
        /*01bc*/ 	.word	0xffffffff


	//   ....[55]....
        /*01c0*/ 	.word	0xffffffff


	//   ....[56]....
        /*01c4*/ 	.word	0xffffffff


	//   ....[57]....
        /*01c8*/ 	.word	0xffffffff


	//   ....[58]....
        /*01cc*/ 	.word	0xffffffff


	//   ....[59]....
        /*01d0*/ 	.word	0xffffffff


	//   ....[60]....
        /*01d4*/ 	.word	0xffffffff


	//   ....[61]....
        /*01d8*/ 	.word	0xffffffff


	//   ....[62]....
        /*01dc*/ 	.word	0xffffffff


	//   ....[63]....
        /*01e0*/ 	.word	0xffffffff


	//   ....[64]....
        /*01e4*/ 	.word	0xffffffff


	//   ....[65]....
        /*01e8*/ 	.word	0xffffffff


	//   ....[66]....
        /*01ec*/ 	.word	0xffffffff


	//   ....[67]....
        /*01f0*/ 	.word	0xffffffff


	//   ....[68]....
        /*01f4*/ 	.word	0xffffffff


	//   ....[69]....
        /*01f8*/ 	.word	0xffffffff


	//   ....[70]....
        /*01fc*/ 	.word	0xffffffff


	//   ....[71]....
        /*0200*/ 	.word	0xffffffff


	//   ....[72]....
        /*0204*/ 	.word	0xffffffff


	//   ....[73]....
        /*0208*/ 	.word	0xffffffff


	//   ....[74]....
        /*020c*/ 	.word	0xffffffff


	//   ....[75]....
        /*0210*/ 	.word	0xffffffff


	//   ....[76]....
        /*0214*/ 	.word	0xffffffff


	//   ....[77]....
        /*0218*/ 	.word	0xffffffff


	//   ....[78]....
        /*021c*/ 	.word	0xffffffff


	//   ....[79]....
        /*0220*/ 	.word	0xffffffff


	//   ....[80]....
        /*0224*/ 	.word	0xffffffff


	//   ....[81]....
        /*0228*/ 	.word	0xffffffff


	//   ....[82]....
        /*022c*/ 	.word	0xffffffff


	//   ....[83]....
        /*0230*/ 	.word	0xffffffff


	//   ....[84]....
        /*0234*/ 	.word	0xffffffff


	//   ....[85]....
        /*0238*/ 	.word	0xffffffff


	//   ....[86]....
        /*023c*/ 	.word	0xffffffff


	//   ....[87]....
        /*0240*/ 	.word	0xffffffff


	//   ....[88]....
        /*0244*/ 	.word	0xffffffff


	//   ....[89]....
        /*0248*/ 	.word	0xffffffff


	//   ....[90]....
        /*024c*/ 	.word	0xffffffff


	//   ....[91]....
        /*0250*/ 	.word	0xffffffff


	//   ....[92]....
        /*0254*/ 	.word	0xffffffff


	//   ....[93]....
        /*0258*/ 	.word	0xffffffff


	//   ....[94]....
        /*025c*/ 	.word	0xffffffff


	//   ....[95]....
        /*0260*/ 	.word	0xffffffff


	//   ....[96]....
        /*0264*/ 	.word	0xffffffff


	//   ....[97]....
        /*0268*/ 	.word	0xffffffff


	//   ....[98]....
        /*026c*/ 	.word	0xffffffff


	//   ....[99]....
        /*0270*/ 	.word	0xffffffff


	//   ....[100]....
        /*0274*/ 	.word	0xffffffff


	//   ....[101]....
        /*0278*/ 	.word	0xffffffff


	//   ....[102]....
        /*027c*/ 	.word	0xffffffff


	//   ....[103]....
        /*0280*/ 	.word	0xffffffff


	//   ....[104]....
        /*0284*/ 	.word	0xffffffff


	//   ....[105]....
        /*0288*/ 	.word	0xffffffff


	//   ....[106]....
        /*028c*/ 	.word	0xffffffff


	//   ....[107]....
        /*0290*/ 	.word	0xffffffff


	//   ....[108]....
        /*0294*/ 	.word	0xffffffff


	//   ....[109]....
        /*0298*/ 	.word	0xffffffff


	//   ....[110]....
        /*029c*/ 	.word	0xffffffff


	//   ....[111]....
        /*02a0*/ 	.word	0xffffffff


	//   ....[112]....
        /*02a4*/ 	.word	0xffffffff


	//   ....[113]....
        /*02a8*/ 	.word	0xffffffff


	//   ....[114]....
        /*02ac*/ 	.word	0xffffffff


	//   ....[115]....
        /*02b0*/ 	.word	0xffffffff


	//   ....[116]....
        /*02b4*/ 	.word	0xffffffff


	//   ....[117]....
        /*02b8*/ 	.word	0xffffffff


	//   ....[118]....
        /*02bc*/ 	.word	0xffffffff


	//   ....[119]....
        /*02c0*/ 	.word	0xffffffff


	//   ....[120]....
        /*02c4*/ 	.word	0xffffffff


	//   ....[121]....
        /*02c8*/ 	.word	0xffffffff


	//   ....[122]....
        /*02cc*/ 	.word	0xffffffff


	//   ....[123]....
        /*02d0*/ 	.word	0xffffffff


	//   ....[124]....
        /*02d4*/ 	.word	0xffffffff


	//   ....[125]....
        /*02d8*/ 	.word	0xffffffff


	//   ....[126]....
        /*02dc*/ 	.word	0xffffffff


	//   ....[127]....
        /*02e0*/ 	.word	0xffffffff


	//   ....[128]....
        /*02e4*/ 	.word	0xffffffff


	//   ....[129]....
        /*02e8*/ 	.word	0xffffffff


	//   ....[130]....
        /*02ec*/ 	.word	0xffffffff


	//   ....[131]....
        /*02f0*/ 	.word	0xffffffff


	//   ....[132]....
        /*02f4*/ 	.word	0xffffffff


	//   ....[133]....
        /*02f8*/ 	.word	0xffffffff


	//   ....[134]....
        /*02fc*/ 	.word	0xffffffff


	//   ....[135]....
        /*0300*/ 	.word	0xffffffff


	//   ....[136]....
        /*0304*/ 	.word	0xffffffff


	//   ....[137]....
        /*0308*/ 	.word	0xffffffff


	//   ....[138]....
        /*030c*/ 	.word	0xffffffff


	//   ....[139]....
        /*0310*/ 	.word	0xffffffff


	//   ....[140]....
        /*0314*/ 	.word	0xffffffff


	//   ....[141]....
        /*0318*/ 	.word	0xffffffff


	//   ....[142]....
        /*031c*/ 	.word	0xffffffff


	//   ....[143]....
        /*0320*/ 	.word	0xffffffff


	//   ....[144]....
        /*0324*/ 	.word	0xffffffff


	//   ....[145]....
        /*0328*/ 	.word	0xffffffff


	//   ....[146]....
        /*032c*/ 	.word	0xffffffff


	//   ....[147]....
        /*0330*/ 	.word	0xffffffff


	//   ....[148]....
        /*0334*/ 	.word	0xffffffff


	//   ....[149]....
        /*0338*/ 	.word	0xffffffff


	//   ....[150]....
        /*033c*/ 	.word	0xffffffff


	//   ....[151]....
        /*0340*/ 	.word	0xffffffff


	//   ....[152]....
        /*0344*/ 	.word	0xffffffff


	//   ....[153]....
        /*0348*/ 	.word	0xffffffff


	//   ....[154]....
        /*034c*/ 	.word	0xffffffff


	//   ....[155]....
        /*0350*/ 	.word	0xffffffff


	//   ....[156]....
        /*0354*/ 	.word	0xffffffff


	//   ....[157]....
        /*0358*/ 	.word	0x0500000f


	//   ....[158]....
        /*035c*/ 	.word	0x0500000f


	//   ....[159]....
        /*0360*/ 	.word	0x0500000f


	//   ....[160]....
        /*0364*/ 	.word	0x0500000f


	//   ....[161]....
        /*0368*/ 	.word	0x0500000f


	//   ....[162]....
        /*036c*/ 	.word	0x0500000f


	//   ....[163]....
        /*0370*/ 	.word	0x0500000f


	//   ....[164]....
        /*0374*/ 	.word	0x0500000f


	//   ....[165]....
        /*0378*/ 	.word	0x0500000f


	//   ....[166]....
        /*037c*/ 	.word	0x0500000f


	//   ....[167]....
        /*0380*/ 	.word	0x0500000f


	//   ....[168]....
        /*0384*/ 	.word	0x0500000f


	//   ....[169]....
        /*0388*/ 	.word	0x0500000f


	//   ....[170]....
        /*038c*/ 	.word	0x0500000f


	//   ....[171]....
        /*0390*/ 	.word	0x0500000f


	//   ....[172]....
        /*0394*/ 	.word	0x0500000f


	//   ....[173]....
        /*0398*/ 	.word	0x0500000f


	//   ....[174]....
        /*039c*/ 	.word	0x0500000f


	//   ....[175]....
        /*03a0*/ 	.word	0x0500000f


	//   ....[176]....
        /*03a4*/ 	.word	0x0500000f


	//   ....[177]....
        /*03a8*/ 	.word	0x0500000f


	//   ....[178]....
        /*03ac*/ 	.word	0x0500000f


	//   ....[179]....
        /*03b0*/ 	.word	0x0500000f


	//   ....[180]....
        /*03b4*/ 	.word	0x0500000f


	//   ....[181]....
        /*03b8*/ 	.word	0x0500000f


	//   ....[182]....
        /*03bc*/ 	.word	0x0500000f


	//   ....[183]....
        /*03c0*/ 	.word	0x0500000f


	//   ....[184]....
        /*03c4*/ 	.word	0x0500000f


	//   ....[185]....
        /*03c8*/ 	.word	0x0500000f


	//   ....[186]....
        /*03cc*/ 	.word	0x0500000f


	//   ....[187]....
        /*03d0*/ 	.word	0x0500000f


	//   ....[188]....
        /*03d4*/ 	.word	0x0500000f


	//   ....[189]....
        /*03d8*/ 	.word	0x0500000f


	//   ....[190]....
        /*03dc*/ 	.word	0x0500000f


	//   ....[191]....
        /*03e0*/ 	.word	0x0500000f


	//   ....[192]....
        /*03e4*/ 	.word	0x0500000f


	//   ....[193]....
        /*03e8*/ 	.word	0x0500000f


	//   ....[194]....
        /*03ec*/ 	.word	0x0500000f


	//   ....[195]....
        /*03f0*/ 	.word	0x0500000f


	//   ....[196]....
        /*03f4*/ 	.word	0x0500000f


	//   ....[197]....
        /*03f8*/ 	.word	0x0500000f


	//   ....[198]....
        /*03fc*/ 	.word	0x0500000f


	//   ....[199]....
        /*0400*/ 	.word	0x0500000f


	//   ....[200]....
        /*0404*/ 	.word	0x0500000f


	//   ....[201]....
        /*0408*/ 	.word	0x0500000f


	//   ....[202]....
        /*040c*/ 	.word	0x0500000f


	//   ....[203]....
        /*0410*/ 	.word	0x0500000f


	//   ....[204]....
        /*0414*/ 	.word	0x0500000f


	//   ....[205]....
        /*0418*/ 	.word	0x0500000f


	//   ....[206]....
        /*041c*/ 	.word	0x0500000f


	//   ....[207]....
        /*0420*/ 	.word	0x0500000f


	//   ....[208]....
        /*0424*/ 	.word	0x0500000f


	//   ....[209]....
        /*0428*/ 	.word	0x0500000f


	//   ....[210]....
        /*042c*/ 	.word	0x0500000f


	//   ....[211]....
        /*0430*/ 	.word	0x0500000f


	//   ....[212]....
        /*0434*/ 	.word	0x0500000f


	//   ....[213]....
        /*0438*/ 	.word	0x0500000f


	//   ....[214]....
        /*043c*/ 	.word	0x0500000f


	//   ....[215]....
        /*0440*/ 	.word	0x0500000f


	//   ....[216]....
        /*0444*/ 	.word	0x0500000f


	//   ....[217]....
        /*0448*/ 	.word	0x0500000f


	//   ....[218]....
        /*044c*/ 	.word	0x0500000f


	//   ....[219]....
        /*0450*/ 	.word	0x0500000f


	//   ....[220]....
        /*0454*/ 	.word	0x0500000f


	//   ....[221]....
        /*0458*/ 	.word	0x0500000f


	//   ....[222]....
        /*045c*/ 	.word	0x0500000f


	//   ....[223]....
        /*0460*/ 	.word	0x0500000f


	//   ....[224]....
        /*0464*/ 	.word	0x0500000f


	//   ....[225]....
        /*0468*/ 	.word	0x0500000f


	//   ....[226]....
        /*046c*/ 	.word	0x0500000f


	//   ....[227]....
        /*0470*/ 	.word	0x0500000f


	//   ....[228]....
        /*0474*/ 	.word	0x0500000f


	//   ....[229]....
        /*0478*/ 	.word	0x0500000f


	//   ....[230]....
        /*047c*/ 	.word	0x0500000f


	//   ....[231]....
        /*0480*/ 	.word	0x0500000f


	//   ....[232]....
        /*0484*/ 	.word	0x0500000f


	//   ....[233]....
        /*0488*/ 	.word	0x0500000f


	//   ....[234]....
        /*048c*/ 	.word	0x0500000f


	//   ....[235]....
        /*0490*/ 	.word	0x0500000f


	//   ....[236]....
        /*0494*/ 	.word	0x0500000f


	//   ....[237]....
        /*0498*/ 	.word	0x0500000f


	//   ....[238]....
        /*049c*/ 	.word	0x0500000f


	//   ....[239]....
        /*04a0*/ 	.word	0x0500000f


	//   ....[240]....
        /*04a4*/ 	.word	0x0500000f


	//----- nvinfo : EIATTR_COOP_GROUP_INSTR_OFFSETS
	.align		4
.L_446:
        /*04a8*/ 	.byte	0x04, 0x28
        /*04aa*/ 	.short	(.L_448 - .L_447)


	//   ....[0]....
.L_447:
        /*04ac*/ 	.word	0x00000070


	//   ....[1]....
        /*04b0*/ 	.word	0x000000b0


	//   ....[2]....
        /*04b4*/ 	.word	0x000002d0


	//   ....[3]....
        /*04b8*/ 	.word	0x00000430


	//   ....[4]....
        /*04bc*/ 	.word	0x00000550


	//   ....[5]....
        /*04c0*/ 	.word	0x000006b0


	//   ....[6]....
        /*04c4*/ 	.word	0x00001dd0


	//   ....[7]....
        /*04c8*/ 	.word	0x000029d0


	//   ....[8]....
        /*04cc*/ 	.word	0x000037e0


	//   ....[9]....
        /*04d0*/ 	.word	0x00004110


	//   ....[10]....
        /*04d4*/ 	.word	0x00004140


	//   ....[11]....
        /*04d8*/ 	.word	0x000045e0


	//   ....[12]....
        /*04dc*/ 	.word	0x00004690


	//   ....[13]....
        /*04e0*/ 	.word	0x00006250


	//   ....[14]....
        /*04e4*/ 	.word	0x000068d0


	//   ....[15]....
        /*04e8*/ 	.word	0x00007630


	//   ....[16]....
        /*04ec*/ 	.word	0x00007750


	//   ....[17]....
        /*04f0*/ 	.word	0x00007ce0


	//   ....[18]....
        /*04f4*/ 	.word	0x00007d70


	//   ....[19]....
        /*04f8*/ 	.word	0x00009fd0


	//   ....[20]....
        /*04fc*/ 	.word	0x0000a000


	//   ....[21]....
        /*0500*/ 	.word	0x0000a030


	//   ....[22]....
        /*0504*/ 	.word	0x0000a050


	//   ....[23]....
        /*0508*/ 	.word	0x0000bc30


	//   ....[24]....
        /*050c*/ 	.word	0x0000c2a0


	//   ....[25]....
        /*0510*/ 	.word	0x0000d000


	//   ....[26]....
        /*0514*/ 	.word	0x0000d120


	//   ....[27]....
        /*0518*/ 	.word	0x0000d6b0


	//   ....[28]....
        /*051c*/ 	.word	0x0000d740


	//   ....[29]....
        /*0520*/ 	.word	0x0000e5e0


	//   ....[30]....
        /*0524*/ 	.word	0x0000e610


	//   ....[31]....
        /*0528*/ 	.word	0x0000e6c0


	//   ....[32]....
        /*052c*/ 	.word	0x0000e6d0


	//   ....[33]....
        /*0530*/ 	.word	0x0000fa60


	//   ....[34]....
        /*0534*/ 	.word	0x0000fa90


	//   ....[35]....
        /*0538*/ 	.word	0x0000fab0


	//   ....[36]....
        /*053c*/ 	.word	0x0000fac0


	//   ....[37]....
        /*0540*/ 	.word	0x000101e0


	//   ....[38]....
        /*0544*/ 	.word	0x00010220


	//   ....[39]....
        /*0548*/ 	.word	0x000102e0


	//   ....[40]....
        /*054c*/ 	.word	0x00010300


	//   ....[41]....
        /*0550*/ 	.word	0x000103c0


	//   ....[42]....
        /*0554*/ 	.word	0x000103e0


	//   ....[43]....
        /*0558*/ 	.word	0x000104b0


	//   ....[44]....
        /*055c*/ 	.word	0x000104d0


	//   ....[45]....
        /*0560*/ 	.word	0x000108a0


	//   ....[46]....
        /*0564*/ 	.word	0x000108b0


	//   ....[47]....
        /*0568*/ 	.word	0x00010ce0


	//   ....[48]....
        /*056c*/ 	.word	0x00010cf0


	//   ....[49]....
        /*0570*/ 	.word	0x00011b20


	//   ....[50]....
        /*0574*/ 	.word	0x00011b50


	//   ....[51]....
        /*0578*/ 	.word	0x00011c20


	//   ....[52]....
        /*057c*/ 	.word	0x00011c40


	//   ....[53]....
        /*0580*/ 	.word	0x00011d00


	//   ....[54]....
        /*0584*/ 	.word	0x00011d20


	//   ....[55]....
        /*0588*/ 	.word	0x00011df0


	//   ....[56]....
        /*058c*/ 	.word	0x00011e10


	//   ....[57]....
        /*0590*/ 	.word	0x00011f70


	//   ....[58]....
        /*0594*/ 	.word	0x00012160


	//   ....[59]....
        /*0598*/ 	.word	0x00012190


	//   ....[60]....
        /*059c*/ 	.word	0x000121c0


	//   ....[61]....
        /*05a0*/ 	.word	0x000121f0


	//   ....[62]....
        /*05a4*/ 	.word	0x00012220


	//   ....[63]....
        /*05a8*/ 	.word	0x00012250


	//   ....[64]....
        /*05ac*/ 	.word	0x000123c0


	//   ....[65]....
        /*05b0*/ 	.word	0x000123f0


	//   ....[66]....
        /*05b4*/ 	.word	0x00012420


	//   ....[67]....
        /*05b8*/ 	.word	0x00012450


	//   ....[68]....
        /*05bc*/ 	.word	0x00012480


	//   ....[69]....
        /*05c0*/ 	.word	0x000124b0


	//   ....[70]....
        /*05c4*/ 	.word	0x00012540


	//   ....[71]....
        /*05c8*/ 	.word	0x00012570


	//   ....[72]....
        /*05cc*/ 	.word	0x00012580


	//   ....[73]....
        /*05d0*/ 	.word	0x000125c0


	//   ....[74]....
        /*05d4*/ 	.word	0x00014800


	//   ....[75]....
        /*05d8*/ 	.word	0x00014820


	//   ....[76]....
        /*05dc*/ 	.word	0x000148d0


	//   ....[77]....
        /*05e0*/ 	.word	0x000148f0


	//   ....[78]....
        /*05e4*/ 	.word	0x00014990


	//   ....[79]....
        /*05e8*/ 	.word	0x000149b0


	//   ....[80]....
        /*05ec*/ 	.word	0x00014a50


	//   ....[81]....
        /*05f0*/ 	.word	0x00014a70


	//   ....[82]....
        /*05f4*/ 	.word	0x00014b10


	//   ....[83]....
        /*05f8*/ 	.word	0x00014b30


	//   ....[84]....
        /*05fc*/ 	.word	0x00014b40


	//   ....[85]....
        /*0600*/ 	.word	0x00014bd0


	//   ....[86]....
        /*0604*/ 	.word	0x00015330


	//   ....[87]....
        /*0608*/ 	.word	0x00015360


	//   ....[88]....
        /*060c*/ 	.word	0x000153c0


	//   ....[89]....
        /*0610*/ 	.word	0x00015410


	//   ....[90]....
        /*0614*/ 	.word	0x00015460


	//   ....[91]....
        /*0618*/ 	.word	0x000154c0


	//   ....[92]....
        /*061c*/ 	.word	0x00015510


	//   ....[93]....
        /*0620*/ 	.word	0x00015570


	//   ....[94]....
        /*0624*/ 	.word	0x000155c0


	//   ....[95]....
        /*0628*/ 	.word	0x00015620


	//   ....[96]....
        /*062c*/ 	.word	0x00015670


	//   ....[97]....
        /*0630*/ 	.word	0x000156d0


	//   ....[98]....
        /*0634*/ 	.word	0x00015720


	//   ....[99]....
        /*0638*/ 	.word	0x00015780


	//   ....[100]....
        /*063c*/ 	.word	0x000157a0


	//   ....[101]....
        /*0640*/ 	.word	0x000157e0


	//   ....[102]....
        /*0644*/ 	.word	0x00015f60


	//   ....[103]....
        /*0648*/ 	.word	0x00015f70


	//   ....[104]....
        /*064c*/ 	.word	0x00015f80


	//   ....[105]....
        /*0650*/ 	.word	0x00016010


	//   ....[106]....
        /*0654*/ 	.word	0x00016020


	//   ....[107]....
        /*0658*/ 	.word	0x00016080


	//   ....[108]....
        /*065c*/ 	.word	0x000160b0


	//   ....[109]....
        /*0660*/ 	.word	0x000160f0


	//   ....[110]....
        /*0664*/ 	.word	0x00016120


	//   ....[111]....
        /*0668*/ 	.word	0x00016160


	//   ....[112]....
        /*066c*/ 	.word	0x00016190


	//   ....[113]....
        /*0670*/ 	.word	0x000161d0


	//   ....[114]....
        /*0674*/ 	.word	0x00016440


	//   ....[115]....
        /*0678*/ 	.word	0x00016460


	//   ....[116]....
        /*067c*/ 	.word	0x00016470


	//   ....[117]....
        /*0680*/ 	.word	0x000164f0


	//   ....[118]....
        /*0684*/ 	.word	0x00016500


	//   ....[119]....
        /*0688*/ 	.word	0x00016570


	//   ....[120]....
        /*068c*/ 	.word	0x00016580


	//   ....[121]....
        /*0690*/ 	.word	0x000165f0


	//   ....[122]....
        /*0694*/ 	.word	0x00016600


	//   ....[123]....
        /*0698*/ 	.word	0x00016670


	//   ....[124]....
        /*069c*/ 	.word	0x00016680


	//   ....[125]....
        /*06a0*/ 	.word	0x00016690


	//   ....[126]....
        /*06a4*/ 	.word	0x00016c50


	//   ....[127]....
        /*06a8*/ 	.word	0x00016c80


	//   ....[128]....
        /*06ac*/ 	.word	0x00016ca0


	//   ....[129]....
        /*06b0*/ 	.word	0x00016cb0


	//   ....[130]....
        /*06b4*/ 	.word	0x00016cf0


	//   ....[131]....
        /*06b8*/ 	.word	0x00016d10


	//   ....[132]....
        /*06bc*/ 	.word	0x00016d80


	//   ....[133]....
        /*06c0*/ 	.word	0x00016da0


	//   ....[134]....
        /*06c4*/ 	.word	0x00016e00


	//   ....[135]....
        /*06c8*/ 	.word	0x00016e20


	//   ....[136]....
        /*06cc*/ 	.word	0x00016e70


	//   ....[137]....
        /*06d0*/ 	.word	0x00016e90


	//   ....[138]....
        /*06d4*/ 	.word	0x000172e0


	//   ....[139]....
        /*06d8*/ 	.word	0x000172f0


	//   ....[140]....
        /*06dc*/ 	.word	0x00017330


	//   ....[141]....
        /*06e0*/ 	.word	0x00017370


	//   ....[142]....
        /*06e4*/ 	.word	0x000173a0


	//   ....[143]....
        /*06e8*/ 	.word	0x000173d0


	//   ....[144]....
        /*06ec*/ 	.word	0x00017400


	//   ....[145]....
        /*06f0*/ 	.word	0x00017430


	//   ....[146]....
        /*06f4*/ 	.word	0x000175e0


	//   ....[147]....
        /*06f8*/ 	.word	0x00017610


	//   ....[148]....
        /*06fc*/ 	.word	0x00017640


	//   ....[149]....
        /*0700*/ 	.word	0x00017670


	//   ....[150]....
        /*0704*/ 	.word	0x000176a0


	//   ....[151]....
        /*0708*/ 	.word	0x000176d0


	//   ....[152]....
        /*070c*/ 	.word	0x00017790


	//   ....[153]....
        /*0710*/ 	.word	0x000177b0


	//   ....[154]....
        /*0714*/ 	.word	0x000177d0


	//   ....[155]....
        /*0718*/ 	.word	0x00017830


	//   ....[156]....
        /*071c*/ 	.word	0x00018250


	//   ....[157]....
        /*0720*/ 	.word	0x000188d0


	//   ....[158]....
        /*0724*/ 	.word	0x000189c0


	//   ....[159]....
        /*0728*/ 	.word	0x00018a60


	//   ....[160]....
        /*072c*/ 	.word	0x00018ac0


	//   ....[161]....
        /*0730*/ 	.word	0x00018bd0


	//   ....[162]....
        /*0734*/ 	.word	0x00018c40


	//   ....[163]....
        /*0738*/ 	.word	0x00018d50


	//   ....[164]....
        /*073c*/ 	.word	0x00018dc0


	//   ....[165]....
        /*0740*/ 	.word	0x00018ed0


	//   ....[166]....
        /*0744*/ 	.word	0x00018f40


	//   ....[167]....
        /*0748*/ 	.word	0x00019050


	//   ....[168]....
        /*074c*/ 	.word	0x000190c0


	//   ....[169]....
        /*0750*/ 	.word	0x00019160


	//   ....[170]....
        /*0754*/ 	.word	0x00019270


	//   ....[171]....
        /*0758*/ 	.word	0x000192e0


	//   ....[172]....
        /*075c*/ 	.word	0x00019360


	//   ....[173]....
        /*0760*/ 	.word	0x00019420


	//   ....[174]....
        /*0764*/ 	.word	0x000194a0


	//   ....[175]....
        /*0768*/ 	.word	0x00019580


	//   ....[176]....
        /*076c*/ 	.word	0x00019600


	//   ....[177]....
        /*0770*/ 	.word	0x000196e0


	//   ....[178]....
        /*0774*/ 	.word	0x00019760


	//   ....[179]....
        /*0778*/ 	.word	0x00019840


	//   ....[180]....
        /*077c*/ 	.word	0x000198c0


	//   ....[181]....
        /*0780*/ 	.word	0x000199a0


	//   ....[182]....
        /*0784*/ 	.word	0x00019a20


	//   ....[183]....
        /*0788*/ 	.word	0x00019b00


	//   ....[184]....
        /*078c*/ 	.word	0x00019b80


	//   ....[185]....
        /*0790*/ 	.word	0x00019c40


	//   ....[186]....
        /*0794*/ 	.word	0x00019d70


	//   ....[187]....
        /*0798*/ 	.word	0x00019e20


	//   ....[188]....
        /*079c*/ 	.word	0x00019ea0


	//   ....[189]....
        /*07a0*/ 	.word	0x00019f80


	//   ....[190]....
        /*07a4*/ 	.word	0x00019fe0


	//   ....[191]....
        /*07a8*/ 	.word	0x0001a0b0


	//   ....[192]....
        /*07ac*/ 	.word	0x0001a110


	//   ....[193]....
        /*07b0*/ 	.word	0x0001a1e0


	//   ....[194]....
        /*07b4*/ 	.word	0x0001a240


	//   ....[195]....
        /*07b8*/ 	.word	0x0001a310


	//   ....[196]....
        /*07bc*/ 	.word	0x0001a370


	//   ....[197]....
        /*07c0*/ 	.word	0x0001a440


	//   ....[198]....
        /*07c4*/ 	.word	0x0001a530


	//   ....[199]....
        /*07c8*/ 	.word	0x0001a5d0


	//   ....[200]....
        /*07cc*/ 	.word	0x0001a630


	//   ....[201]....
        /*07d0*/ 	.word	0x0001a720


	//   ....[202]....
        /*07d4*/ 	.word	0x0001a780


	//   ....[203]....
        /*07d8*/ 	.word	0x0001a860


	//   ....[204]....
        /*07dc*/ 	.word	0x0001a8c0


	//   ....[205]....
        /*07e0*/ 	.word	0x0001a9a0


	//   ....[206]....
        /*07e4*/ 	.word	0x0001aa00


	//   ....[207]....
        /*07e8*/ 	.word	0x0001aae0


	//   ....[208]....
        /*07ec*/ 	.word	0x0001ab40


	//   ....[209]....
        /*07f0*/ 	.word	0x0001ac10


	//   ....[210]....
        /*07f4*/ 	.word	0x0001ad30


	//   ....[211]....
        /*07f8*/ 	.word	0x0001ae20


	//   ....[212]....
        /*07fc*/ 	.word	0x0001aec0


	//   ....[213]....
        /*0800*/ 	.word	0x0001af90


	//   ....[214]....
        /*0804*/ 	.word	0x0001aff0


	//   ....[215]....
        /*0808*/ 	.word	0x0001b0c0


	//   ....[216]....
        /*080c*/ 	.word	0x0001b120


	//   ....[217]....
        /*0810*/ 	.word	0x0001b200


	//   ....[218]....
        /*0814*/ 	.word	0x0001b260


	//   ....[219]....
        /*0818*/ 	.word	0x0001b330


	//   ....[220]....
        /*081c*/ 	.word	0x0001b390


	//   ....[221]....
        /*0820*/ 	.word	0x0001b450


	//   ....[222]....
        /*0824*/ 	.word	0x0001b4e0


	//   ....[223]....
        /*0828*/ 	.word	0x0001b580


	//   ....[224]....
        /*082c*/ 	.word	0x0001b6f0


	//   ....[225]....
        /*0830*/ 	.word	0x0001b760


	//   ....[226]....
        /*0834*/ 	.word	0x0001b7e0


	//   ....[227]....
        /*0838*/ 	.word	0x0001b850


	//   ....[228]....
        /*083c*/ 	.word	0x0001b8c0


	//   ....[229]....
        /*0840*/ 	.word	0x0001b940


	//   ....[230]....
        /*0844*/ 	.word	0x0001b9c0


	//   ....[231]....
        /*0848*/ 	.word	0x0001ba50


	//   ....[232]....
        /*084c*/ 	.word	0x0001bac0


	//   ....[233]....
        /*0850*/ 	.word	0x0001bb30


	//   ....[234]....
        /*0854*/ 	.word	0x0001bba0


	//   ....[235]....
        /*0858*/ 	.word	0x0001bc20


	//   ....[236]....
        /*085c*/ 	.word	0x0001bc90


	//   ....[237]....
        /*0860*/ 	.word	0x0001bd20


	//   ....[238]....
        /*0864*/ 	.word	0x0001bd80


	//   ....[239]....
        /*0868*/ 	.word	0x0001be10


	//   ....[240]....
        /*086c*/ 	.word	0x0001bf40


	//----- nvinfo : EIATTR_REG_RECONFIG
	.align		4
.L_448:
        /*0870*/ 	.byte	0x01, 0x54
	.zero		2


	//----- nvinfo : EIATTR_SYSCALL_OFFSETS
	.align		4
        /*0874*/ 	.byte	0x04, 0x46
        /*0876*/ 	.short	(.L_450 - .L_449)


	//   ....[0]....
.L_449:
        /*0878*/ 	.word	0x00001fb0


	//   ....[1]....
        /*087c*/ 	.word	0x00013d70


	//   ....[2]....
        /*0880*/ 	.word	0x00013ec0


	//   ....[3]....
        /*0884*/ 	.word	0x00013fb0


	//   ....[4]....
        /*0888*/ 	.word	0x00014f10


	//----- nvinfo : EIATTR_MBARRIER_INSTR_OFFSETS
	.align		4
.L_450:
        /*088c*/ 	.byte	0x04, 0x39
        /*088e*/ 	.short	(.L_452 - .L_451)


	//   ....[0]....
.L_451:
        /*0890*/ 	.word	0x00000180
        /*0894*/ 	.word	0x000000ff
        /*0898*/ 	.word	0x0002a800
        /*089c*/ 	.short	0x0100
        /*089e*/ 	.byte	0x08
	.zero		1


	//   ....[1]....
        /*08a0*/ 	.word	0x00000190
        /*08a4*/ 	.word	0x000000ff
        /*08a8*/ 	.word	0x0002a820
        /*08ac*/ 	.short	0x0100
        /*08ae*/ 	.byte	0x08
	.zero		1


	//   ....[2]....
        /*08b0*/ 	.word	0x00000280
        /*08b4*/ 	.word	0x000000ff
        /*08b8*/ 	.word	0x0002a830
        /*08bc*/ 	.short	0x0100
        /*08be*/ 	.byte	0x08
	.zero		1


	//   ....[3]....
        /*08c0*/ 	.word	0x00000290
        /*08c4*/ 	.word	0x000000ff
        /*08c8*/ 	.word	0x0002a840
        /*08cc*/ 	.short	0x0100
        /*08ce*/ 	.byte	0x08
	.zero		1


	//   ....[4]....
        /*08d0*/ 	.word	0x000002a0
        /*08d4*/ 	.word	0x000000ff
        /*08d8*/ 	.word	0x0002a838
        /*08dc*/ 	.short	0x0100
        /*08de*/ 	.byte	0x08
	.zero		1


	//   ....[5]....
        /*08e0*/ 	.word	0x000002b0
        /*08e4*/ 	.word	0x000000ff
        /*08e8*/ 	.word	0x0002a848
        /*08ec*/ 	.short	0x0100
        /*08ee*/ 	.byte	0x08
	.zero		1


	//   ....[6]....
        /*08f0*/ 	.word	0x000003e0
        /*08f4*/ 	.word	0x000000ff
        /*08f8*/ 	.word	0x0002a850
        /*08fc*/ 	.short	0x0100
        /*08fe*/ 	.byte	0x08
	.zero		1


	//   ....[7]....
        /*0900*/ 	.word	0x000003f0
        /*0904*/ 	.word	0x000000ff
        /*0908*/ 	.word	0x0002a860
        /*090c*/ 	.short	0x0100
        /*090e*/ 	.byte	0x08
	.zero		1


	//   ....[8]....
        /*0910*/ 	.word	0x00000400
        /*0914*/ 	.word	0x000000ff
        /*0918*/ 	.word	0x0002a858
        /*091c*/ 	.short	0x0100
        /*091e*/ 	.byte	0x08
	.zero		1


	//   ....[9]....
        /*0920*/ 	.word	0x00000410
        /*0924*/ 	.word	0x000000ff
        /*0928*/ 	.word	0x0002a868
        /*092c*/ 	.short	0x0100
        /*092e*/ 	.byte	0x08
	.zero		1


	//   ....[10]....
        /*0930*/ 	.word	0x00000500
        /*0934*/ 	.word	0x000000ff
        /*0938*/ 	.word	0x0002a870
        /*093c*/ 	.short	0x0100
        /*093e*/ 	.byte	0x06
	.zero		1


	//   ....[11]....
        /*0940*/ 	.word	0x00000510
        /*0944*/ 	.word	0x000000ff
        /*0948*/ 	.word	0x0002a880
        /*094c*/ 	.short	0x0100
        /*094e*/ 	.byte	0x06
	.zero		1


	//   ....[12]....
        /*0950*/ 	.word	0x00000520
        /*0954*/ 	.word	0x000000ff
        /*0958*/ 	.word	0x0002a878
        /*095c*/ 	.short	0x0100
        /*095e*/ 	.byte	0x06
	.zero		1


	//   ....[13]....
        /*0960*/ 	.word	0x00000530
        /*0964*/ 	.word	0x000000ff
        /*0968*/ 	.word	0x0002a888
        /*096c*/ 	.short	0x0100
        /*096e*/ 	.byte	0x06
	.zero		1


	//   ....[14]....
        /*0970*/ 	.word	0x00000660
        /*0974*/ 	.word	0x000000ff
        /*0978*/ 	.word	0x0002a890
        /*097c*/ 	.short	0x0100
        /*097e*/ 	.byte	0x08
	.zero		1


	//   ....[15]....
        /*0980*/ 	.word	0x00000670
        /*0984*/ 	.word	0x000000ff
        /*0988*/ 	.word	0x0002a8a0
        /*098c*/ 	.short	0x0100
        /*098e*/ 	.byte	0x08
	.zero		1


	//   ....[16]....
        /*0990*/ 	.word	0x00000680
        /*0994*/ 	.word	0x000000ff
        /*0998*/ 	.word	0x0002a898
        /*099c*/ 	.short	0x0100
        /*099e*/ 	.byte	0x08
	.zero		1


	//   ....[17]....
        /*09a0*/ 	.word	0x00000690
        /*09a4*/ 	.word	0x000000ff
        /*09a8*/ 	.word	0x0002a8a8
        /*09ac*/ 	.short	0x0100
        /*09ae*/ 	.byte	0x08
	.zero		1


	//   ....[18]....
        /*09b0*/ 	.word	0x000007d0
        /*09b4*/ 	.word	0x000000ff
        /*09b8*/ 	.word	0x0002a8b0
        /*09bc*/ 	.short	0x0100
        /*09be*/ 	.byte	0x08
	.zero		1


	//   ....[19]....
        /*09c0*/ 	.word	0x000007e0
        /*09c4*/ 	.word	0x000000ff
        /*09c8*/ 	.word	0x0002a8c0
        /*09cc*/ 	.short	0x0100
        /*09ce*/ 	.byte	0x08
	.zero		1


	//   ....[20]....
        /*09d0*/ 	.word	0x000007f0
        /*09d4*/ 	.word	0x000000ff
        /*09d8*/ 	.word	0x0002a8b8
        /*09dc*/ 	.short	0x0100
        /*09de*/ 	.byte	0x08
	.zero		1


	//   ....[21]....
        /*09e0*/ 	.word	0x00000800
        /*09e4*/ 	.word	0x000000ff
        /*09e8*/ 	.word	0x0002a8c8
        /*09ec*/ 	.short	0x0100
        /*09ee*/ 	.byte	0x08
	.zero		1


	//   ....[22]....
        /*09f0*/ 	.word	0x00002050
        /*09f4*/ 	.word	0x000000ff
        /*09f8*/ 	.word	0x0002a800
        /*09fc*/ 	.short	0x010a
        /*09fe*/ 	.byte	0x3c
	.zero		1


	//   ....[23]....
        /*0a00*/ 	.word	0x000020d0
        /*0a04*/ 	.word	0x00000015
        /*0a08*/ 	.word	0x0002a830
        /*0a0c*/ 	.short	0x010a
        /*0a0e*/ 	.byte	0x3f
	.zero		1


	//   ....[24]....
        /*0a10*/ 	.word	0x00002110
        /*0a14*/ 	.word	0x00000015
        /*0a18*/ 	.word	0x0002a830
        /*0a1c*/ 	.short	0x010a
        /*0a1e*/ 	.byte	0x3f
	.zero		1


	//   ....[25]....
        /*0a20*/ 	.word	0x00002c20
        /*0a24*/ 	.word	0x000000ff
        /*0a28*/ 	.word	0x00000000
        /*0a2c*/ 	.short	0x0101
        /*0a2e*/ 	.byte	0x04
	.zero		1


	//   ....[26]....
        /*0a30*/ 	.word	0x000053d0
        /*0a34*/ 	.word	0x000000ff
        /*0a38*/ 	.word	0x0002a830
        /*0a3c*/ 	.short	0x010a
        /*0a3e*/ 	.byte	0x06
	.zero		1


	//   ....[27]....
        /*0a40*/ 	.word	0x00005410
        /*0a44*/ 	.word	0x000000ff
        /*0a48*/ 	.word	0x0002a830
        /*0a4c*/ 	.short	0x010a
        /*0a4e*/ 	.byte	0x06
	.zero		1


	//   ....[28]....
        /*0a50*/ 	.word	0x00005d00
        /*0a54*/ 	.word	0x000000ff
        /*0a58*/ 	.word	0x0002a850
        /*0a5c*/ 	.short	0x010a
        /*0a5e*/ 	.byte	0x07
	.zero		1


	//   ....[29]....
        /*0a60*/ 	.word	0x00005d40
        /*0a64*/ 	.word	0x000000ff
        /*0a68*/ 	.word	0x0002a850
        /*0a6c*/ 	.short	0x010a
        /*0a6e*/ 	.byte	0x07
	.zero		1


	//   ....[30]....
        /*0a70*/ 	.word	0x00006440
        /*0a74*/ 	.word	0x000000ff
        /*0a78*/ 	.word	0x00000000
        /*0a7c*/ 	.short	0x0101
        /*0a7e*/ 	.byte	0x06
	.zero		1


	//   ....[31]....
        /*0a80*/ 	.word	0x00008650
        /*0a84*/ 	.word	0x000000ff
        /*0a88*/ 	.word	0x00000000
        /*0a8c*/ 	.short	0x0101
        /*0a8e*/ 	.byte	0x07
	.zero		1


	//   ....[32]....
        /*0a90*/ 	.word	0x00008ad0
        /*0a94*/ 	.word	0x000000ff
        /*0a98*/ 	.word	0x0002a830
        /*0a9c*/ 	.short	0x010a
        /*0a9e*/ 	.byte	0x06
	.zero		1


	//   ....[33]....
        /*0aa0*/ 	.word	0x00008b10
        /*0aa4*/ 	.word	0x000000ff
        /*0aa8*/ 	.word	0x0002a830
        /*0aac*/ 	.short	0x010a
        /*0aae*/ 	.byte	0x06
	.zero		1


	//   ....[34]....
        /*0ab0*/ 	.word	0x00009400
        /*0ab4*/ 	.word	0x000000ff
        /*0ab8*/ 	.word	0x0002a850
        /*0abc*/ 	.short	0x010a
        /*0abe*/ 	.byte	0x07
	.zero		1


	//   ....[35]....
        /*0ac0*/ 	.word	0x00009440
        /*0ac4*/ 	.word	0x000000ff
        /*0ac8*/ 	.word	0x0002a850
        /*0acc*/ 	.short	0x010a
        /*0ace*/ 	.byte	0x07
	.zero		1


	//   ....[36]....
        /*0ad0*/ 	.word	0x00009b20
        /*0ad4*/ 	.word	0x000000ff
        /*0ad8*/ 	.word	0x00000000
        /*0adc*/ 	.short	0x0101
        /*0ade*/ 	.byte	0x06
	.zero		1


	//   ....[37]....
        /*0ae0*/ 	.word	0x0000ab90
        /*0ae4*/ 	.word	0x000000ff
        /*0ae8*/ 	.word	0x00000000
        /*0aec*/ 	.short	0x0101
        /*0aee*/ 	.byte	0x07
	.zero		1


	//   ....[38]....
        /*0af0*/ 	.word	0x0000adb0
        /*0af4*/ 	.word	0x000000ff
        /*0af8*/ 	.word	0x0002a830
        /*0afc*/ 	.short	0x010a
        /*0afe*/ 	.byte	0x06
	.zero		1


	//   ....[39]....
        /*0b00*/ 	.word	0x0000adf0
        /*0b04*/ 	.word	0x000000ff
        /*0b08*/ 	.word	0x0002a830
        /*0b0c*/ 	.short	0x010a
        /*0b0e*/ 	.byte	0x06
	.zero		1


	//   ....[40]....
        /*0b10*/ 	.word	0x0000b6e0
        /*0b14*/ 	.word	0x000000ff
        /*0b18*/ 	.word	0x0002a850
        /*0b1c*/ 	.short	0x010a
        /*0b1e*/ 	.byte	0x07
	.zero		1


	//   ....[41]....
        /*0b20*/ 	.word	0x0000b720
        /*0b24*/ 	.word	0x000000ff
        /*0b28*/ 	.word	0x0002a850
        /*0b2c*/ 	.short	0x010a
        /*0b2e*/ 	.byte	0x07
	.zero		1


	//   ....[42]....
        /*0b30*/ 	.word	0x0000be10
        /*0b34*/ 	.word	0x000000ff
        /*0b38*/ 	.word	0x00000000
        /*0b3c*/ 	.short	0x0101
        /*0b3e*/ 	.byte	0x06
	.zero		1


	//   ....[43]....
        /*0b40*/ 	.word	0x0000e030
        /*0b44*/ 	.word	0x000000ff
        /*0b48*/ 	.word	0x00000000
        /*0b4c*/ 	.short	0x0101
        /*0b4e*/ 	.byte	0x07
	.zero		1


	//   ....[44]....
        /*0b50*/ 	.word	0x0000e550
        /*0b54*/ 	.word	0x000000ff
        /*0b58*/ 	.word	0x0002a850
        /*0b5c*/ 	.short	0x010a
        /*0b5e*/ 	.byte	0x05
	.zero		1


	//   ....[45]....
        /*0b60*/ 	.word	0x0000e590
        /*0b64*/ 	.word	0x000000ff
        /*0b68*/ 	.word	0x0002a850
        /*0b6c*/ 	.short	0x010a
        /*0b6e*/ 	.byte	0x05
	.zero		1


	//   ....[46]....
        /*0b70*/ 	.word	0x0000ed20
        /*0b74*/ 	.word	0x000000ff
        /*0b78*/ 	.word	0x00000000
        /*0b7c*/ 	.short	0x0101
        /*0b7e*/ 	.byte	0x04
	.zero		1


	//   ....[47]....
        /*0b80*/ 	.word	0x00010210
        /*0b84*/ 	.word	0x00000013
        /*0b88*/ 	.word	0x00000000
        /*0b8c*/ 	.short	0x0101
        /*0b8e*/ 	.byte	0x3f
	.zero		1


	//   ....[48]....
        /*0b90*/ 	.word	0x000106b0
        /*0b94*/ 	.word	0x00000013
        /*0b98*/ 	.word	0x00000000
        /*0b9c*/ 	.short	0x0101
        /*0b9e*/ 	.byte	0x3f
	.zero		1


	//   ....[49]....
        /*0ba0*/ 	.word	0x000145e0
        /*0ba4*/ 	.word	0x00000007
        /*0ba8*/ 	.word	0x0002a840
        /*0bac*/ 	.short	0x010a
        /*0bae*/ 	.byte	0x3f
	.zero		1


	//   ....[50]....
        /*0bb0*/ 	.word	0x00014c90
        /*0bb4*/ 	.word	0x00000007
        /*0bb8*/ 	.word	0x0002a830
        /*0bbc*/ 	.short	0x0107
        /*0bbe*/ 	.byte	0x3f
	.zero		1


	//   ....[51]....
        /*0bc0*/ 	.word	0x00014d40
        /*0bc4*/ 	.word	0x00000007
        /*0bc8*/ 	.word	0x0002a830
        /*0bcc*/ 	.short	0x0101
        /*0bce*/ 	.byte	0x3f
	.zero		1


	//   ....[52]....
        /*0bd0*/ 	.word	0x000158f0
        /*0bd4*/ 	.word	0x00000016
        /*0bd8*/ 	.word	0x0002a800
        /*0bdc*/ 	.short	0x0107
        /*0bde*/ 	.byte	0x3f
	.zero		1


	//   ....[53]....
        /*0be0*/ 	.word	0x00015a10
        /*0be4*/ 	.word	0x00000016
        /*0be8*/ 	.word	0x0002a800
        /*0bec*/ 	.short	0x0101
        /*0bee*/ 	.byte	0x3f
	.zero		1


	//   ....[54]....
        /*0bf0*/ 	.word	0x00015a30
        /*0bf4*/ 	.word	0x00000016
        /*0bf8*/ 	.word	0x0002a820
        /*0bfc*/ 	.short	0x010a
        /*0bfe*/ 	.byte	0x3f
	.zero		1


	//   ....[55]....
        /*0c00*/ 	.word	0x00015d90
        /*0c04*/ 	.word	0x00000006
        /*0c08*/ 	.word	0x0002a840
        /*0c0c*/ 	.short	0x010a
        /*0c0e*/ 	.byte	0x3f
	.zero		1


	//   ....[56]....
        /*0c10*/ 	.word	0x00016270
        /*0c14*/ 	.word	0x00000006
        /*0c18*/ 	.word	0x0002a830
        /*0c1c*/ 	.short	0x0107
        /*0c1e*/ 	.byte	0x3f
	.zero		1


	//   ....[57]....
        /*0c20*/ 	.word	0x00016320
        /*0c24*/ 	.word	0x00000006
        /*0c28*/ 	.word	0x0002a830
        /*0c2c*/ 	.short	0x0101
        /*0c2e*/ 	.byte	0x3f
	.zero		1


	//   ....[58]....
        /*0c30*/ 	.word	0x00016380
        /*0c34*/ 	.word	0x00000004
        /*0c38*/ 	.word	0x0002a860
        /*0c3c*/ 	.short	0x010a
        /*0c3e*/ 	.byte	0x3f
	.zero		1


	//   ....[59]....
        /*0c40*/ 	.word	0x000167d0
        /*0c44*/ 	.word	0x00000004
        /*0c48*/ 	.word	0x0002a850
        /*0c4c*/ 	.short	0x0107
        /*0c4e*/ 	.byte	0x3f
	.zero		1


	//   ....[60]....
        /*0c50*/ 	.word	0x00016920
        /*0c54*/ 	.word	0x00000004
        /*0c58*/ 	.word	0x0002a850
        /*0c5c*/ 	.short	0x0101
        /*0c5e*/ 	.byte	0x3f
	.zero		1


	//   ....[61]....
        /*0c60*/ 	.word	0x00016b70
        /*0c64*/ 	.word	0x00000000
        /*0c68*/ 	.word	0x0002a860
        /*0c6c*/ 	.short	0x010a
        /*0c6e*/ 	.byte	0x3f
	.zero		1


	//   ....[62]....
        /*0c70*/ 	.word	0x00016fd0
        /*0c74*/ 	.word	0x00000000
        /*0c78*/ 	.word	0x0002a850
        /*0c7c*/ 	.short	0x0107
        /*0c7e*/ 	.byte	0x3f
	.zero		1


	//   ....[63]....
        /*0c80*/ 	.word	0x00017080
        /*0c84*/ 	.word	0x00000000
        /*0c88*/ 	.word	0x0002a850
        /*0c8c*/ 	.short	0x0101
        /*0c8e*/ 	.byte	0x3f
	.zero		1


	//   ....[64]....
        /*0c90*/ 	.word	0x000181d0
        /*0c94*/ 	.word	0x00000007
        /*0c98*/ 	.word	0x0002a820
        /*0c9c*/ 	.short	0x010a
        /*0c9e*/ 	.byte	0x3f
	.zero		1


	//   ....[65]....
        /*0ca0*/ 	.word	0x00018370
        /*0ca4*/ 	.word	0x00000005
        /*0ca8*/ 	.word	0x0002a840
        /*0cac*/ 	.short	0x010a
        /*0cae*/ 	.byte	0x3f
	.zero		1


	//   ....[66]....
        /*0cb0*/ 	.word	0x00018410
        /*0cb4*/ 	.word	0x00000003
        /*0cb8*/ 	.word	0x0002a840
        /*0cbc*/ 	.short	0x010a
        /*0cbe*/ 	.byte	0x3f
	.zero		1


	//   ....[67]....
        /*0cc0*/ 	.word	0x00018450
        /*0cc4*/ 	.word	0x00000005
        /*0cc8*/ 	.word	0x0002a860
        /*0ccc*/ 	.short	0x010a
        /*0cce*/ 	.byte	0x3f
	.zero		1


	//   ....[68]....
        /*0cd0*/ 	.word	0x00018490
        /*0cd4*/ 	.word	0x00000003
        /*0cd8*/ 	.word	0x0002a860
        /*0cdc*/ 	.short	0x010a
        /*0cde*/ 	.byte	0x3f
	.zero		1


	//   ....[69]....
        /*0ce0*/ 	.word	0x00018500
        /*0ce4*/ 	.word	0x00000003
        /*0ce8*/ 	.word	0x0002a800
        /*0cec*/ 	.short	0x010a
        /*0cee*/ 	.byte	0x3f
	.zero		1


	//   ....[70]....
        /*0cf0*/ 	.word	0x00018550
        /*0cf4*/ 	.word	0x00000015
        /*0cf8*/ 	.word	0x0002a830
        /*0cfc*/ 	.short	0x010a
        /*0cfe*/ 	.byte	0x3f
	.zero		1


	//   ....[71]....
        /*0d00*/ 	.word	0x000185b0
        /*0d04*/ 	.word	0x0000000c
        /*0d08*/ 	.word	0x0002a830
        /*0d0c*/ 	.short	0x010a
        /*0d0e*/ 	.byte	0x3f
	.zero		1


	//   ....[72]....
        /*0d10*/ 	.word	0x00018610
        /*0d14*/ 	.word	0x0000000b
        /*0d18*/ 	.word	0x0002a850
        /*0d1c*/ 	.short	0x010a
        /*0d1e*/ 	.byte	0x3f
	.zero		1


	//   ....[73]....
        /*0d20*/ 	.word	0x00018670
        /*0d24*/ 	.word	0x0000000b
        /*0d28*/ 	.word	0x0002a830
        /*0d2c*/ 	.short	0x010a
        /*0d2e*/ 	.byte	0x3f
	.zero		1


	//   ....[74]....
        /*0d30*/ 	.word	0x000186d0
        /*0d34*/ 	.word	0x0000000b
        /*0d38*/ 	.word	0x0002a850
        /*0d3c*/ 	.short	0x010a
        /*0d3e*/ 	.byte	0x3f
	.zero		1


	//   ....[75]....
        /*0d40*/ 	.word	0x00018730
        /*0d44*/ 	.word	0x0000000c
        /*0d48*/ 	.word	0x0002a830
        /*0d4c*/ 	.short	0x010a
        /*0d4e*/ 	.byte	0x3f
	.zero		1


	//   ....[76]....
        /*0d50*/ 	.word	0x00018790
        /*0d54*/ 	.word	0x0000000b
        /*0d58*/ 	.word	0x0002a850
        /*0d5c*/ 	.short	0x010a
        /*0d5e*/ 	.byte	0x3f
	.zero		1


	//   ....[77]....
        /*0d60*/ 	.word	0x000187f0
        /*0d64*/ 	.word	0x00000005
        /*0d68*/ 	.word	0x0002a850
        /*0d6c*/ 	.short	0x010a
        /*0d6e*/ 	.byte	0x3f
	.zero		1


	//   ....[78]....
        /*0d70*/ 	.word	0x00018910
        /*0d74*/ 	.word	0x00000007
        /*0d78*/ 	.word	0x0002a840
        /*0d7c*/ 	.short	0x010a
        /*0d7e*/ 	.byte	0x3f
	.zero		1


	//   ....[79]....
        /*0d80*/ 	.word	0x00019c70
        /*0d84*/ 	.word	0x00000016
        /*0d88*/ 	.word	0x0002a820
        /*0d8c*/ 	.short	0x010a
        /*0d8e*/ 	.byte	0x3f
	.zero		1


	//   ....[80]....
        /*0d90*/ 	.word	0x00019cc0
        /*0d94*/ 	.word	0x00000006
        /*0d98*/ 	.word	0x0002a840
        /*0d9c*/ 	.short	0x010a
        /*0d9e*/ 	.byte	0x3f
	.zero		1


	//   ....[81]....
        /*0da0*/ 	.word	0x0001a480
        /*0da4*/ 	.word	0x00000004
        /*0da8*/ 	.word	0x0002a860
        /*0dac*/ 	.short	0x010a
        /*0dae*/ 	.byte	0x3f
	.zero		1


	//   ....[82]....
        /*0db0*/ 	.word	0x0001ac80
        /*0db4*/ 	.word	0x00000000
        /*0db8*/ 	.word	0x0002a860
        /*0dbc*/ 	.short	0x010a
        /*0dbe*/ 	.byte	0x3f
	.zero		1


	//   ....[83]....
        /*0dc0*/ 	.word	0x0001be60
        /*0dc4*/ 	.word	0x00000007
        /*0dc8*/ 	.word	0x0002a820
        /*0dcc*/ 	.short	0x010a
        /*0dce*/ 	.byte	0x3f
	.zero		1


	//   ....[84]....
        /*0dd0*/ 	.word	0x0001c000
        /*0dd4*/ 	.word	0x00000005
        /*0dd8*/ 	.word	0x0002a840
        /*0ddc*/ 	.short	0x010a
        /*0dde*/ 	.byte	0x3f
	.zero		1


	//   ....[85]....
        /*0de0*/ 	.word	0x0001c050
        /*0de4*/ 	.word	0x00000003
        /*0de8*/ 	.word	0x0002a840
        /*0dec*/ 	.short	0x010a
        /*0dee*/ 	.byte	0x3f
	.zero		1


	//   ....[86]....
        /*0df0*/ 	.word	0x0001c0a0
        /*0df4*/ 	.word	0x00000005
        /*0df8*/ 	.word	0x0002a860
        /*0dfc*/ 	.short	0x010a
        /*0dfe*/ 	.byte	0x3f
	.zero		1


	//----- nvinfo : EIATTR_NUM_MBARRIERS
	.align		4
.L_452:
        /*0e00*/ 	.byte	0x03, 0x38
        /*0e02*/ 	.short	0x0016


	//----- nvinfo : EIATTR_EXIT_INSTR_OFFSETS
	.align		4
        /*0e04*/ 	.byte	0x04, 0x1c
        /*0e06*/ 	.short	(.L_454 - .L_453)


	//   ....[0]....
.L_453:
        /*0e08*/ 	.word	0x00000990


	//   ....[1]....
        /*0e0c*/ 	.word	0x00011f10


	//   ....[2]....
        /*0e10*/ 	.word	0x000184e0


	//----- nvinfo : EIATTR_MAX_THREADS
	.align		4
.L_454:
        /*0e14*/ 	.byte	0x04, 0x05
        /*0e16*/ 	.short	(.L_456 - .L_455)
.L_455:
        /*0e18*/ 	.word	0x00000180
        /*0e1c*/ 	.word	0x00000001
        /*0e20*/ 	.word	0x00000001


	//----- nvinfo : EIATTR_CRS_STACK_SIZE
	.align		4
.L_456:
        /*0e24*/ 	.byte	0x04, 0x1e
        /*0e26*/ 	.short	(.L_458 - .L_457)
.L_457:
        /*0e28*/ 	.word	0x00000000


	//----- nvinfo : EIATTR_CBANK_PARAM_SIZE
	.align		4
.L_458:
        /*0e2c*/ 	.byte	0x03, 0x19
        /*0e2e*/ 	.short	0x0af0


	//----- nvinfo : EIATTR_PARAM_CBANK
	.align		4
        /*0e30*/ 	.byte	0x04, 0x0a
        /*0e32*/ 	.short	(.L_460 - .L_459)
	.align		4
.L_459:
        /*0e34*/ 	.word	index@(.nv.constant0._ZN7cutlass13device_kernelIN5flash11enable_sm90INS1_16FlashAttnFwdSm90INS1_25CollectiveMainloopFwdSm90ILi2EN4cute5tupleIJNS5_1CILi1EEES8_S8_EEENS6_IJNS7_ILi128EEENS7_ILi96EEENS7_ILi192EEEEEELi128ENS_6half_tEfNS_4arch4Sm90ELb0ELb1ELb1ELb1ELb1ELb0ELb0ELb1ELb1ELb1ELb1ELb0EEENS1_21CollectiveEpilogueFwdINS6_IJSA_SA_SB_EEES9_SE_SG_Li256ELb1ELb1ELb1ELb0EEENS1_36VarlenDynamicPersistentTileSchedulerILi128ELi96ELi256ELi128ELb1ELb1ELb1ELb1ELb0ELb1EEEEEEEEEvNT_6ParamsE)
        /*0e38*/ 	.short	0x0210
        /*0e3a*/ 	.short	0x0af0


	//----- nvinfo : EIATTR_SW_WAR
	.align		4
.L_460:
        /*0e3c*/ 	.byte	0x04, 0x36
        /*0e3e*/ 	.short	(.L_462 - .L_461)
.L_461:
        /*0e40*/ 	.word	0x00000008
.L_462:


//--------------------- .nv.info._ZN7cutlass13device_kernelIN5flash11enable_sm90INS1_16FlashAttnFwdSm90INS1_25CollectiveMainloopFwdSm90ILi2EN4cute5tupleIJNS5_1CILi1EEES8_S8_EEENS6_IJNS7_ILi128EEENS7_ILi96EEENS7_ILi192EEEEEELi128ENS_6half_tEfNS_4arch4Sm90ELb0ELb1ELb1ELb1ELb1ELb1ELb0ELb1ELb1ELb1ELb1ELb0EEENS1_21CollectiveEpilogueFwdINS6_IJSA_SA_SB_EEES9_SE_SG_Li256ELb1ELb1ELb1ELb0EEENS1_36VarlenDynamicPersistentTileSchedulerILi128ELi96ELi256ELi128ELb1ELb1ELb1ELb1ELb0ELb1EEEEEEEEEvNT_6ParamsE --------------------------
	.section	.nv.info._ZN7cutlass13device_kernelIN5flash11enable_sm90INS1_16FlashAttnFwdSm90INS1_25CollectiveMainloopFwdSm90ILi2EN4cute5tupleIJNS5_1CILi1EEES8_S8_EEENS6_IJNS7_ILi128EEENS7_ILi96EEENS7_ILi192EEEEEELi128ENS_6half_tEfNS_4arch4Sm90ELb0ELb1ELb1ELb1ELb1ELb1ELb0ELb1ELb1ELb1ELb1ELb0EEENS1_21CollectiveEpilogueFwdINS6_IJSA_SA_SB_EEES9_SE_SG_Li256ELb1ELb1ELb1ELb0EEENS1_36VarlenDynamicPersistentTileSchedulerILi128ELi96ELi256ELi128ELb1ELb1ELb1ELb1ELb0ELb1EEEEEEEEEvNT_6ParamsE,"",@"SHT_CUDA_INFO"
	.sectionflags	@""
	.align	4


	//----- nvinfo : EIATTR_CUDA_API_VERSION
	.align		4
        /*0000*/ 	.byte	0x04, 0x37
        /*0002*/ 	.short	(.L_464 - .L_463)
.L_463:
        /*0004*/ 	.word	0x00000082


	//----- nvinfo : EIATTR_KPARAM_INFO
	.align		4
.L_464:
        /*0008*/ 	.byte	0x04, 0x17
        /*000a*/ 	.short	(.L_466 - .L_465)
.L_465:
        /*000c*/ 	.word	0x00000000
        /*0010*/ 	.short	0x0000
        /*0012*/ 	.short	0x0070
        /*0014*/ 	.byte	0x00, 0xf0, 0x01, 0x2a


	//----- nvinfo : EIATTR_SPARSE_MMA_MASK
	.align		4
.L_466:
        /*0018*/ 	.byte	0x03, 0x50
        /*001a*/ 	.short	0x0000


	//----- nvinfo : EIATTR_MAXREG_COUNT
	.align		4
        /*001c*/ 	.byte	0x03, 0x1b
        /*001e*/ 	.short	0x00a8


	//----- nvinfo : EIATTR_NUM_BARRIERS
	.align		4
        /*0020*/ 	.byte	0x02, 0x4c
        /*0022*/ 	.byte	0x10
	.zero		1


	//----- nvinfo : EIATTR_EXTERNS
	.align		4
        /*0024*/ 	.byte	0x04, 0x0f
        /*0026*/ 	.short	(.L_468 - .L_467)


	//   ....[0]....
	.align		4
.L_467:
        /*0028*/ 	.word	index@(__assertfail)


	//----- nvinfo : EIATTR_ANNOTATIONS
	.align		4
.L_468:
        /*002c*/ 	.byte	0x04, 0x55
        /*002e*/ 	.short	(.L_470 - .L_469)


	//   ....[0]....
.L_469:
        /* <DEDUP_REMOVED lines=37> */
        /*0274*/ 	.byte	0x10, 0xb6, 0x02, 0x00, 0x01, 0x00, 0x00, 0x00, 0xa0, 0xb7, 0x02, 0x00


	//----- nvinfo : EIATTR_MERCURY_ISA_VERSION
	.align		4
.L_470:
        /*0280*/ 	.byte	0x03, 0x5f
        /*0282*/ 	.short	0x0101


	//----- nvinfo : EIATTR_UNUSED_LOAD_BYTE_OFFSET
	.align		4
        /*0284*/ 	.byte	0x04, 0x44
        /*0286*/ 	.short	(.L_472 - .L_471)


	//   ....[0]....
.L_471:
        /*0288*/ 	.word	0x00000a50
        /*028c*/ 	.word	0x0000fff0


	//   ....[1]....
        /*0290*/ 	.word	0x00020b60
        /*0294*/ 	.word	0x0000fff0


	//----- nvinfo : EIATTR_INT_WARP_WIDE_INSTR_OFFSETS
	.align		4
.L_472:
        /*0298*/ 	.byte	0x04, 0x31
        /*029a*/ 	.short	(.L_474 - .L_473)


	//   ....[0]....
.L_473:
        /*029c*/ 	.word	0x00000130


	//   ....[1]....
        /*02a0*/ 	.word	0x00000170


	//   ....[2]....
        /*02a4*/ 	.word	0x000001e0


	//   ....[3]....
        /*02a8*/ 	.word	0x00027020


	//   ....[4]....
        /*02ac*/ 	.word	0x000270b0


	//   ....[5]....
        /*02b0*/ 	.word	0x00029f20


	//   ....[6]....
        /*02b4*/ 	.word	0x00029fb0


	//----- nvinfo : EIATTR_COOP_GROUP_MASK_REGIDS
	.align		4
.L_474:
        /*02b8*/ 	.byte	0x04, 0x29
        /*02ba*/ 	.short	(.L_476 - .L_475)


	//   ....[0]....
.L_475:
        /*02bc*/ 	.word	0xffffffff


	//   ....[1]....
        /*02c0*/ 	.word	0xffffffff


	//   ....[2]....
        /*02c4*/ 	.word	0xffffffff


	//   ....[3]....
        /*02c8*/ 	.word	0xffffffff


	//   ....[4]....
        /*02cc*/ 	.word	0xffffffff


	//   ....[5]....
        /*02d0*/ 	.word	0xffffffff


	//   ....[6]....
        /*02d4*/ 	.word	0xffffffff


	//   ....[7]....
        /*02d8*/ 	.word	0xffffffff


	//   ....[8]....
        /*02dc*/ 	.word	0xffffffff


	//   ....[9]....
        /*02e0*/ 	.word	0xffffffff


	//   ....[10]....
        /*02e4*/ 	.word	0xffffffff


	//   ....[11]....
        /*02e8*/ 	.word	0xffffffff


	//   ....[12]....
        /*02ec*/ 	.word	0xffffffff


	//   ....[13]....
        /*02f0*/ 	.word	0xffffffff


	//   ....[14]....
        /*02f4*/ 	.word	0xffffffff


	//   ....[15]....
        /*02f8*/ 	.word	0xffffffff


	//   ....[16]....
        /*02fc*/ 	.word	0xffffffff


	//   ....[17]....
        /*0300*/ 	.word	0xffffffff


	//   ....[18]....
        /*0304*/ 	.word	0xffffffff


	//   ....[19]....
        /*0308*/ 	.word	0xffffffff


	//   ....[20]....
        /*030c*/ 	.word	0xffffffff


	//   ....[21]....
        /*0310*/ 	.word	0xffffffff


	//   ....[22]....
        /*0314*/ 	.word	0xffffffff


	//   ....[23]....
        /*0318*/ 	.word	0xffffffff


	//   ....[24]....
        /*031c*/ 	.word	0xffffffff


	//   ....[25]....
        /*0320*/ 	.word	0xffffffff


	//   ....[26]....
        /*0324*/ 	.word	0xffffffff


	//   ....[27]....
        /*0328*/ 	.word	0xffffffff


	//   ....[28]....
        /*032c*/ 	.word	0xffffffff


	//   ....[29]....
        /*0330*/ 	.word	0xffffffff


	//   ....[30]....
        /*0334*/ 	.word	0xffffffff


	//   ....[31]....
        /*0338*/ 	.word	0xffffffff


	//   ....[32]....
        /*033c*/ 	.word	0xffffffff


	//   ....[33]....
        /*0340*/ 	.word	0xffffffff


	//   ....[34]....
        /*0344*/ 	.word	0xffffffff


	//   ....[35]....
        /*0348*/ 	.word	0xffffffff


	//   ....[36]....
        /*034c*/ 	.word	0xffffffff


	//   ....[37]....
        /*0350*/ 	.word	0xffffffff


	//   ....[38]....
        /*0354*/ 	.word	0xffffffff


	//   ....[39]....
        /*0358*/ 	.word	0xffffffff


	//   ....[40]....
        /*035c*/ 	.word	0xffffffff


	//   ....[41]....
        /*0360*/ 	.word	0xffffffff


	//   ....[42]....
        /*0364*/ 	.word	0xffffffff


	//   ....[43]....
        /*0368*/ 	.word	0xffffffff


	//   ....[44]....
        /*036c*/ 	.word	0xffffffff


	//   ....[45]....
        /*0370*/ 	.word	0xffffffff


	//   ....[46]....
        /*0374*/ 	.word	0xffffffff


	//   ....[47]....
        /*0378*/ 	.word	0xffffffff


	//   ....[48]....
        /*037c*/ 	.word	0xffffffff


	//   ....[49]....
        /*0380*/ 	.word	0xffffffff


	//   ....[50]....
        /*0384*/ 	.word	0xffffffff


	//   ....[51]....
        /*0388*/ 	.word	0xffffffff


	//   ....[52]....
        /*038c*/ 	.word	0xffffffff


	//   ....[53]....
        /*0390*/ 	.word	0xffffffff


	//   ....[54]....
        /*0394*/ 	.word	0xffffffff


	//   ....[55]....
        /*0398*/ 	.word	0xffffffff


	//   ....[56]....
        /*039c*/ 	.word	0xffffffff


	//   ....[57]....
        /*03a0*/ 	.word	0xffffffff


	//   ....[58]....
        /*03a4*/ 	.word	0xffffffff


	//   ....[59]....
        /*03a8*/ 	.word	0xffffffff


	//   ....[60]....
        /*03ac*/ 	.word	0xffffffff


	//   ....[61]....
        /*03b0*/ 	.word	0xffffffff


	//   ....[62]....
        /*03b4*/ 	.word	0xffffffff


	//   ....[63]....
        /*03b8*/ 	.word	0xffffffff


	//   ....[64]....
        /*03bc*/ 	.word	0xffffffff


	//   ....[65]....
        /*03c0*/ 	.word	0xffffffff


	//   ....[66]....
        /*03c4*/ 	.word	0xffffffff


	//   ....[67]....
        /*03c8*/ 	.word	0xffffffff


	//   ....[68]....
        /*03cc*/ 	.word	0xffffffff


	//   ....[69]....
        /*03d0*/ 	.word	0xffffffff


	//   ....[70]....
        /*03d4*/ 	.word	0xffffffff


	//   ....[71]....
        /*03d8*/ 	.word	0xffffffff


	//   ....[72]....
        /*03dc*/ 	.word	0xffffffff


	//   ....[73]....
        /*03e0*/ 	.word	0xffffffff


	//   ....[74]....
        /*03e4*/ 	.word	0xffffffff


	//   ....[75]....
        /*03e8*/ 	.word	0xffffffff


	//   ....[76]....
        /*03ec*/ 	.word	0xffffffff


	//   ....[77]....
        /*03f0*/ 	.word	0xffffffff


	//   ....[78]....
        /*03f4*/ 	.word	0xffffffff


	//   ....[79]....
        /*03f8*/ 	.word	0xffffffff


	//   ....[80]....
        /*03fc*/ 	.word	0xffffffff


	//   ....[81]....
        /*0400*/ 	.word	0xffffffff


	//   ....[82]....
        /*0404*/ 	.word	0xffffffff


	//   ....[83]....
        /*0408*/ 	.word	0xffffffff


	//   ....[84]....
        /*040c*/ 	.word	0xffffffff


	//   ....[85]....
        /*0410*/ 	.word	0xffffffff


	//   ....[86]....
        /*0414*/ 	.word	0xffffffff


	//   ....[87]....
        /*0418*/ 	.word	0xffffffff


	//   ....[88]....
        /*041c*/ 	.word	0xffffffff


	//   ....[89]....
        /*0420*/ 	.word	0xffffffff


	//   ....[90]....
        /*0424*/ 	.word	0xffffffff


	//   ....[91]....
        /*0428*/ 	.word	0xffffffff


	//   ....[92]....
        /*042c*/ 	.word	0xffffffff


	//   ....[93]....
        /*0430*/ 	.word	0xffffffff


	//   ....[94]....
        /*0434*/ 	.word	0xffffffff


	//   ....[95]....
        /*0438*/ 	.word	0xffffffff


	//   ....[96]....
        /*043c*/ 	.word	0xffffffff


	//   ....[97]....
        /*0440*/ 	.word	0xffffffff


	//   ....[98]....
        /*0444*/ 	.word	0xffffffff


	//   ....[99]....
        /*0448*/ 	.word	0xffffffff


	//   ....[100]....
        /*044c*/ 	.word	0xffffffff


	//   ....[101]....
        /*0450*/ 	.word	0xffffffff


	//   ....[102]....
        /*0454*/ 	.word	0xffffffff


	//   ....[103]....
        /*0458*/ 	.word	0xffffffff


	//   ....[104]....
        /*045c*/ 	.word	0xffffffff


	//   ....[105]....
        /*0460*/ 	.word	0xffffffff


	//   ....[106]....
        /*0464*/ 	.word	0xffffffff


	//   ....[107]....
        /*0468*/ 	.word	0xffffffff


	//   ....[108]....
        /*046c*/ 	.word	0xffffffff


	//   ....[109]....
        /*0470*/ 	.word	0xffffffff


	//   ....[110]....
        /*0474*/ 	.word	0xffffffff


	//   ....[111]....
        /*0478*/ 	.word	0xffffffff


	//   ....[112]....
        /*047c*/ 	.word	0xffffffff


	//   ....[113]....
        /*0480*/ 	.word	0xffffffff


	//   ....[114]....
        /*0484*/ 	.word	0xffffffff


	//   ....[115]....
        /*0488*/ 	.word	0xffffffff


	//   ....[116]....
        /*048c*/ 	.word	0xffffffff


	//   ....[117]....
        /*0490*/ 	.word	0xffffffff


	//   ....[118]....
        /*0494*/ 	.word	0xffffffff


	//   ....[119]....
        /*0498*/ 	.word	0xffffffff


	//   ....[120]....
        /*049c*/ 	.word	0xffffffff


	//   ....[121]....
        /*04a0*/ 	.word	0xffffffff


	//   ....[122]....
        /*04a4*/ 	.word	0xffffffff


	//   ....[123]....
        /*04a8*/ 	.word	0xffffffff


	//   ....[124]....
        /*04ac*/ 	.word	0xffffffff


	//   ....[125]....
        /*04b0*/ 	.word	0xffffffff


	//   ....[126]....
        /*04b4*/ 	.word	0xffffffff


	//   ....[127]....
        /*04b8*/ 	.word	0xffffffff


	//   ....[128]....
        /*04bc*/ 	.word	0xffffffff


	//   ....[129]....
        /*04c0*/ 	.word	0xffffffff


	//   ....[130]....
        /*04c4*/ 	.word	0xffffffff


	//   ....[131]....
        /*04c8*/ 	.word	0xffffffff


	//   ....[132]....
        /*04cc*/ 	.word	0xffffffff


	//   ....[133]....
        /*04d0*/ 	.word	0xffffffff


	//   ....[134]....
        /*04d4*/ 	.word	0xffffffff


	//   ....[135]....
        /*04d8*/ 	.word	0xffffffff


	//   ....[136]....
        /*04dc*/ 	.word	0xffffffff


	//   ....[137]....
        /*04e0*/ 	.word	0xffffffff


	//   ....[138]....
        /*04e4*/ 	.word	0xffffffff


	//   ....[139]....
        /*04e8*/ 	.word	0xffffffff


	//   ....[140]....
        /*04ec*/ 	.word	0xffffffff


	//   ....[141]....
        /*04f0*/ 	.word	0xffffffff


	//   ....[142]....
        /*04f4*/ 	.word	0xffffffff


	//   ....[143]....
        /*04f8*/ 	.word	0xffffffff


	//   ....[144]....
        /*04fc*/ 	.word	0xffffffff


	//   ....[145]....
        /*0500*/ 	.word	0xffffffff


	//   ....[146]....
        /*0504*/ 	.word	0xffffffff


	//   ....[147]....
        /*0508*/ 	.word	0xffffffff


	//   ....[148]....
        /*050c*/ 	.word	0xffffffff


	//   ....[149]....
        /*0510*/ 	.word	0xffffffff


	//   ....[150]....
        /*0514*/ 	.word	0xffffffff


	//   ....[151]....
        /*0518*/ 	.word	0xffffffff


	//   ....[152]....
        /*051c*/ 	.word	0xffffffff


	//   ....[153]....
        /*0520*/ 	.word	0xffffffff


	//   ....[154]....
        /*0524*/ 	.word	0xffffffff


	//   ....[155]....
        /*0528*/ 	.word	0xffffffff


	//   ....[156]....
        /*052c*/ 	.word	0xffffffff


	//   ....[157]....
        /*0530*/ 	.word	0xffffffff


	//   ....[158]....
        /*0534*/ 	.word	0xffffffff


	//   ....[159]....
        /*0538*/ 	.word	0xffffffff


	//   ....[160]....
        /*053c*/ 	.word	0xffffffff


	//   ....[161]....
        /*0540*/ 	.word	0xffffffff


	//   ....[162]....
        /*0544*/ 	.word	0xffffffff


	//   ....[163]....
        /*0548*/ 	.word	0xffffffff


	//   ....[164]....
        /*054c*/ 	.word	0xffffffff


	//   ....[165]....
        /*0550*/ 	.word	0xffffffff


	//   ....[166]....
        /*0554*/ 	.word	0xffffffff


	//   ....[167]....
        /*0558*/ 	.word	0xffffffff


	//   ....[168]....
        /*055c*/ 	.word	0xffffffff


	//   ....[169]....
        /*0560*/ 	.word	0xffffffff


	//   ....[170]....
        /*0564*/ 	.word	0xffffffff


	//   ....[171]....
        /*0568*/ 	.word	0xffffffff


	//   ....[172]....
        /*056c*/ 	.word	0xffffffff


	//   ....[173]....
        /*0570*/ 	.word	0xffffffff


	//   ....[174]....
        /*0574*/ 	.word	0xffffffff


	//   ....[175]....
        /*0578*/ 	.word	0xffffffff


	//   ....[176]....
        /*057c*/ 	.word	0xffffffff


	//   ....[177]....
        /*0580*/ 	.word	0xffffffff


	//   ....[178]....
        /*0584*/ 	.word	0xffffffff


	//   ....[179]....
        /*0588*/ 	.word	0xffffffff


	//   ....[180]....
        /*058c*/ 	.word	0xffffffff


	//   ....[181]....
        /*0590*/ 	.word	0xffffffff


	//   ....[182]....
        /*0594*/ 	.word	0xffffffff


	//   ....[183]....
        /*0598*/ 	.word	0xffffffff


	//   ....[184]....
        /*059c*/ 	.word	0xffffffff


	//   ....[185]....
        /*05a0*/ 	.word	0xffffffff


	//   ....[186]....
        /*05a4*/ 	.word	0xffffffff


	//   ....[187]....
        /*05a8*/ 	.word	0xffffffff


	//   ....[188]....
        /*05ac*/ 	.word	0xffffffff


	//   ....[189]....
        /*05b0*/ 	.word	0xffffffff


	//   ....[190]....
        /*05b4*/ 	.word	0xffffffff


	//   ....[191]....
        /*05b8*/ 	.word	0x0500000f


	//   ....[192]....
        /*05bc*/ 	.word	0x0500000f


	//   ....[193]....
        /*05c0*/ 	.word	0x0500000f


	//   ....[194]....
        /*05c4*/ 	.word	0x0500000f


	//   ....[195]....
        /*05c8*/ 	.word	0x0500000f


	//   ....[196]....
        /*05cc*/ 	.word	0x0500000f


	//   ....[197]....
        /*05d0*/ 	.word	0x0500000f


	//   ....[198]....
        /*05d4*/ 	.word	0x0500000f


	//   ....[199]....
        /*05d8*/ 	.word	0x0500000f


	//   ....[200]....
        /*05dc*/ 	.word	0x0500000f


	//   ....[201]....
        /*05e0*/ 	.word	0x0500000f


	//   ....[202]....
        /*05e4*/ 	.word	0x0500000f


	//   ....[203]....
        /*05e8*/ 	.word	0x0500000f


	//   ....[204]....
        /*05ec*/ 	.word	0x0500000f


	//   ....[205]....
        /*05f0*/ 	.word	0x0500000f


	//   ....[206]....
        /*05f4*/ 	.word	0x0500000f


	//   ....[207]....
        /*05f8*/ 	.word	0x0500000f


	//   ....[208]....
        /*05fc*/ 	.word	0x0500000f


	//   ....[209]....
        /*0600*/ 	.word	0x0500000f


	//   ....[210]....
        /*0604*/ 	.word	0x0500000f


	//   ....[211]....
        /*0608*/ 	.word	0x0500000f


	//   ....[212]....
        /*060c*/ 	.word	0x0500000f


	//   ....[213]....
        /*0610*/ 	.word	0x0500000f


	//   ....[214]....
        /*0614*/ 	.word	0x0500000f


	//   ....[215]....
        /*0618*/ 	.word	0x0500000f


	//   ....[216]....
        /*061c*/ 	.word	0x0500000f


	//   ....[217]....
        /*0620*/ 	.word	0x0500000f


	//   ....[218]....
        /*0624*/ 	.word	0x0500000f


	//   ....[219]....
        /*0628*/ 	.word	0x0500000f


	//   ....[220]....
        /*062c*/ 	.word	0x0500000f


	//   ....[221]....
        /*0630*/ 	.word	0x0500000f


	//   ....[222]....
        /*0634*/ 	.word	0x0500000f


	//   ....[223]....
        /*0638*/ 	.word	0x0500000f


	//   ....[224]....
        /*063c*/ 	.word	0x0500000f


	//   ....[225]....
        /*0640*/ 	.word	0x0500000f


	//   ....[226]....
        /*0644*/ 	.word	0x0500000f


	//   ....[227]....
        /*0648*/ 	.word	0x0500000f


	//   ....[228]....
        /*064c*/ 	.word	0x0500000f


	//   ....[229]....
        /*0650*/ 	.word	0x0500000f


	//   ....[230]....
        /*0654*/ 	.word	0x0500000f


	//   ....[231]....
        /*0658*/ 	.word	0x0500000f


	//   ....[232]....
        /*065c*/ 	.word	0x0500000f


	//   ....[233]....
        /*0660*/ 	.word	0x0500000f


	//   ....[234]....
        /*0664*/ 	.word	0x0500000f


	//   ....[235]....
        /*0668*/ 	.word	0x0500000f


	//   ....[236]....
        /*066c*/ 	.word	0x0500000f


	//   ....[237]....
        /*0670*/ 	.word	0x0500000f


	//   ....[238]....
        /*0674*/ 	.word	0x0500000f


	//   ....[239]....
        /*0678*/ 	.word	0x0500000f


	//   ....[240]....
        /*067c*/ 	.word	0x0500000f


	//   ....[241]....
        /*0680*/ 	.word	0x0500000f


	//   ....[242]....
        /*0684*/ 	.word	0x0500000f


	//   ....[243]....
        /*0688*/ 	.word	0x0500000f


	//   ....[244]....
        /*068c*/ 	.word	0x0500000f


	//   ....[245]....
        /*0690*/ 	.word	0x0500000f


	//   ....[246]....
        /*0694*/ 	.word	0x0500000f


	//   ....[247]....
        /*0698*/ 	.word	0x0500000f


	//   ....[248]....
        /*069c*/ 	.word	0x0500000f


	//   ....[249]....
        /*06a0*/ 	.word	0x0500000f


	//   ....[250]....
        /*06a4*/ 	.word	0x0500000f


	//   ....[251]....
        /*06a8*/ 	.word	0x0500000f


	//   ....[252]....
        /*06ac*/ 	.word	0x0500000f


	//   ....[253]....
        /*06b0*/ 	.word	0x0500000f


	//   ....[254]....
        /*06b4*/ 	.word	0x0500000f


	//   ....[255]....
        /*06b8*/ 	.word	0x0500000f


	//   ....[0]....
        /*06bc*/ 	.word	0x0500000f


	//   ....[1]....
        /*06c0*/ 	.word	0x0500000f


	//   ....[2]....
        /*06c4*/ 	.word	0x0500000f


	//   ....[3]....
        /*06c8*/ 	.word	0x0500000f


	//   ....[4]....
        /*06cc*/ 	.word	0x0500000f


	//   ....[5]....
        /*06d0*/ 	.word	0x0500000f


	//   ....[6]....
        /*06d4*/ 	.word	0x0500000f


	//   ....[7]....
        /*06d8*/ 	.word	0x0500000f


	//   ....[8]....
        /*06dc*/ 	.word	0x0500000f


	//   ....[9]....
        /*06e0*/ 	.word	0x0500000f


	//   ....[10]....
        /*06e4*/ 	.word	0x0500000f


	//   ....[11]....
        /*06e8*/ 	.word	0x0500000f


	//   ....[12]....
        /*06ec*/ 	.word	0x0500000f


	//   ....[13]....
        /*06f0*/ 	.word	0x0500000f


	//   ....[14]....
        /*06f4*/ 	.word	0x0500000f


	//   ....[15]....
        /*06f8*/ 	.word	0x0500000f


	//   ....[16]....
        /*06fc*/ 	.word	0x0500000f


	//   ....[17]....
        /*0700*/ 	.word	0x0500000f


	//   ....[18]....
        /*0704*/ 	.word	0x0500000f


	//   ....[19]....
        /*0708*/ 	.word	0x0500000f


	//   ....[20]....
        /*070c*/ 	.word	0x0500000f


	//   ....[21]....
        /*0710*/ 	.word	0x0500000f


	//   ....[22]....
        /*0714*/ 	.word	0x0500000f


	//   ....[23]....
        /*0718*/ 	.word	0x0500000f


	//   ....[24]....
        /*071c*/ 	.word	0x0500000f


	//   ....[25]....
        /*0720*/ 	.word	0x0500000f


	//   ....[26]....
        /*0724*/ 	.word	0x0500000f


	//   ....[27]....
        /*0728*/ 	.word	0x0500000f


	//   ....[28]....
        /*072c*/ 	.word	0x0500000f


	//   ....[29]....
        /*0730*/ 	.word	0x0500000f


	//   ....[30]....
        /*0734*/ 	.word	0x0500000f


	//   ....[31]....
        /*0738*/ 	.word	0x0500000f


	//   ....[32]....
        /*073c*/ 	.word	0x0500000f


	//   ....[33]....
        /*0740*/ 	.word	0x0500000f


	//   ....[34]....
        /*0744*/ 	.word	0x0500000f


	//   ....[35]....
        /*0748*/ 	.word	0x0500000f


	//   ....[36]....
        /*074c*/ 	.word	0x0500000f


	//   ....[37]....
        /*0750*/ 	.word	0x0500000f


	//   ....[38]....
        /*0754*/ 	.word	0x0500000f


	//   ....[39]....
        /*0758*/ 	.word	0x0500000f


	//   ....[40]....
        /*075c*/ 	.word	0x0500000f


	//   ....[41]....
        /*0760*/ 	.word	0x0500000f


	//   ....[42]....
        /*0764*/ 	.word	0x0500000f


	//   ....[43]....
        /*0768*/ 	.word	0x0500000f


	//   ....[44]....
        /*076c*/ 	.word	0x0500000f


	//   ....[45]....
        /*0770*/ 	.word	0x0500000f


	//   ....[46]....
        /*0774*/ 	.word	0x0500000f


	//   ....[47]....
        /*0778*/ 	.word	0x0500000f


	//----- nvinfo : EIATTR_COOP_GROUP_INSTR_OFFSETS
	.align		4
.L_476:
        /*077c*/ 	.byte	0x04, 0x28
        /*077e*/ 	.short	(.L_478 - .L_477)


	//   ....[0]....
.L_477:
        /*0780*/ 	.word	0x00000060


	//   ....[1]....
        /*0784*/ 	.word	0x00000140


	//   ....[2]....
        /*0788*/ 	.word	0x00000190


	//   ....[3]....
        /*078c*/ 	.word	0x000003c0


	//   ....[4]....
        /*0790*/ 	.word	0x00000520


	//   ....[5]....
        /*0794*/ 	.word	0x00000640


	//   ....[6]....
        /*0798*/ 	.word	0x000007a0


	//   ....[7]....
        /*079c*/ 	.word	0x00003ed0


	//   ....[8]....
        /*07a0*/ 	.word	0x00003ee0


	//   ....[9]....
        /*07a4*/ 	.word	0x00005490


	//   ....[10]....
        /*07a8*/ 	.word	0x000054a0


	//   ....[11]....
        /*07ac*/ 	.word	0x000074f0


	//   ....[12]....
        /*07b0*/ 	.word	0x00007500


	//   ....[13]....
        /*07b4*/ 	.word	0x00008be0


	//   ....[14]....
        /*07b8*/ 	.word	0x00008bf0


	//   ....[15]....
        /*07bc*/ 	.word	0x0000a4b0


	//   ....[16]....
        /*07c0*/ 	.word	0x0000a4c0


	//   ....[17]....
        /*07c4*/ 	.word	0x0000a750


	//   ....[18]....
        /*07c8*/ 	.word	0x0000a760


	//   ....[19]....
        /*07cc*/ 	.word	0x0000ac90


	//   ....[20]....
        /*07d0*/ 	.word	0x0000acb0


	//   ....[21]....
        /*07d4*/ 	.word	0x0000ae30


	//   ....[22]....
        /*07d8*/ 	.word	0x0000ae50


	//   ....[23]....
        /*07dc*/ 	.word	0x0000ba20


	//   ....[24]....
        /*07e0*/ 	.word	0x0000c170


	//   ....[25]....
        /*07e4*/ 	.word	0x0000c180


	//   ....[26]....
        /*07e8*/ 	.word	0x0000c190


	//   ....[27]....
        /*07ec*/ 	.word	0x0000c1a0


	//   ....[28]....
        /*07f0*/ 	.word	0x0000c990


	//   ....[29]....
        /*07f4*/ 	.word	0x0000c9a0


	//   ....[30]....
        /*07f8*/ 	.word	0x0000c9b0


	//   ....[31]....
        /*07fc*/ 	.word	0x0000c9c0


	//   ....[32]....
        /*0800*/ 	.word	0x0000f740


	//   ....[33]....
        /*0804*/ 	.word	0x0000f750


	//   ....[34]....
        /*0808*/ 	.word	0x0000f760


	//   ....[35]....
        /*080c*/ 	.word	0x0000f770


	//   ....[36]....
        /*0810*/ 	.word	0x0000fda0


	//   ....[37]....
        /*0814*/ 	.word	0x0000fdb0


	//   ....[38]....
        /*0818*/ 	.word	0x0000fdc0


	//   ....[39]....
        /*081c*/ 	.word	0x0000fdd0


	//   ....[40]....
        /*0820*/ 	.word	0x00013890


	//   ....[41]....
        /*0824*/ 	.word	0x00013d70


	//   ....[42]....
        /*0828*/ 	.word	0x00014aa0


	//   ....[43]....
        /*082c*/ 	.word	0x00014be0


	//   ....[44]....
        /*0830*/ 	.word	0x00015110


	//   ....[45]....
        /*0834*/ 	.word	0x00015190


	//   ....[46]....
        /*0838*/ 	.word	0x000173c0


	//   ....[47]....
        /*083c*/ 	.word	0x00017940


	//   ....[48]....
        /*0840*/ 	.word	0x000187a0


	//   ....[49]....
        /*0844*/ 	.word	0x000188b0


	//   ....[50]....
        /*0848*/ 	.word	0x00018ec0


	//   ....[51]....
        /*084c*/ 	.word	0x00018f10


	//   ....[52]....
        /*0850*/ 	.word	0x0001b690


	//   ....[53]....
        /*0854*/ 	.word	0x0001b6b0


	//   ....[54]....
        /*0858*/ 	.word	0x0001b6d0


	//   ....[55]....
        /*085c*/ 	.word	0x0001b6f0


	//   ....[56]....
        /*0860*/ 	.word	0x0001d820


	//   ....[57]....
        /*0864*/ 	.word	0x0001de20


	//   ....[58]....
        /*0868*/ 	.word	0x0001ec00


	//   ....[59]....
        /*086c*/ 	.word	0x0001ed10


	//   ....[60]....
        /*0870*/ 	.word	0x0001f300


	//   ....[61]....
        /*0874*/ 	.word	0x0001f380


	//   ....[62]....
        /*0878*/ 	.word	0x00020440


	//   ....[63]....
        /*087c*/ 	.word	0x000204c0


	//   ....[64]....
        /*0880*/ 	.word	0x000204f0


	//   ....[65]....
        /*0884*/ 	.word	0x00020500


	//   ....[66]....
        /*0888*/ 	.word	0x00021610


	//   ....[67]....
        /*088c*/ 	.word	0x00021620


	//   ....[68]....
        /*0890*/ 	.word	0x00021630


	//   ....[69]....
        /*0894*/ 	.word	0x00021640


	//   ....[70]....
        /*0898*/ 	.word	0x00021ce0


	//   ....[71]....
        /*089c*/ 	.word	0x00021d40


	//   ....[72]....
        /*08a0*/ 	.word	0x00021e10


	//   ....[73]....
        /*08a4*/ 	.word	0x00021e30


	//   ....[74]....
        /*08a8*/ 	.word	0x00021ef0


	//   ....[75]....
        /*08ac*/ 	.word	0x00021f10


	//   ....[76]....
        /*08b0*/ 	.word	0x00021fe0


	//   ....[77]....
        /*08b4*/ 	.word	0x00022000


	//   ....[78]....
        /*08b8*/ 	.word	0x00022480


	//   ....[79]....
        /*08bc*/ 	.word	0x000224a0


	//   ....[80]....
        /*08c0*/ 	.word	0x000228e0


	//   ....[81]....
        /*08c4*/ 	.word	0x000228f0


	//   ....[82]....
        /*08c8*/ 	.word	0x00023560


	//   ....[83]....
        /*08cc*/ 	.word	0x00023570


	//   ....[84]....
        /*08d0*/ 	.word	0x00023630


	//   ....[85]....
        /*08d4*/ 	.word	0x00023650


	//   ....[86]....
        /*08d8*/ 	.word	0x00023710


	//   ....[87]....
        /*08dc*/ 	.word	0x00023730


	//   ....[88]....
        /*08e0*/ 	.word	0x00023800


	//   ....[89]....
        /*08e4*/ 	.word	0x00023820


	//   ....[90]....
        /*08e8*/ 	.word	0x00023970


	//   ....[91]....
        /*08ec*/ 	.word	0x00023b60


	//   ....[92]....
        /*08f0*/ 	.word	0x00023b90


	//   ....[93]....
        /*08f4*/ 	.word	0x00023bc0


	//   ....[94]....
        /*08f8*/ 	.word	0x00023bf0


	//   ....[95]....
        /*08fc*/ 	.word	0x00023c20


	//   ....[96]....
        /*0900*/ 	.word	0x00023c50


	//   ....[97]....
        /*0904*/ 	.word	0x00023de0


	//   ....[98]....
        /*0908*/ 	.word	0x00023e10


	//   ....[99]....
        /*090c*/ 	.word	0x00023e40


	//   ....[100]....
        /*0910*/ 	.word	0x00023e70


	//   ....[101]....
        /*0914*/ 	.word	0x00023ea0


	//   ....[102]....
        /*0918*/ 	.word	0x00023ed0


	//   ....[103]....
        /*091c*/ 	.word	0x00023f60


	//   ....[104]....
        /*0920*/ 	.word	0x00023f90


	//   ....[105]....
        /*0924*/ 	.word	0x00023fa0


	//   ....[106]....
        /*0928*/ 	.word	0x00023fe0


	//   ....[107]....
        /*092c*/ 	.word	0x00025750


	//   ....[108]....
        /*0930*/ 	.word	0x00027c80


	//   ....[109]....
        /*0934*/ 	.word	0x00027ca0


	//   ....[110]....
        /*0938*/ 	.word	0x00027d50


	//   ....[111]....
        /*093c*/ 	.word	0x00027d70


	//   ....[112]....
        /*0940*/ 	.word	0x00027e10


	//   ....[113]....
        /*0944*/ 	.word	0x00027e30


	//   ....[114]....
        /*0948*/ 	.word	0x00027ed0


	//   ....[115]....
        /*094c*/ 	.word	0x00027ef0


	//   ....[116]....
        /*0950*/ 	.word	0x00027f90


	//   ....[117]....
        /*0954*/ 	.word	0x00027fb0


	//   ....[118]....
        /*0958*/ 	.word	0x00027fc0


	//   ....[119]....
        /*095c*/ 	.word	0x00028050


	//   ....[120]....
        /*0960*/ 	.word	0x000287f0


	//   ....[121]....
        /*0964*/ 	.word	0x00028820


	//   ....[122]....
        /*0968*/ 	.word	0x00028840


	//   ....[123]....
        /*096c*/ 	.word	0x000288d0


	//   ....[124]....
        /*0970*/ 	.word	0x000288e0


	//   ....[125]....
        /*0974*/ 	.word	0x00028980


	//   ....[126]....
        /*0978*/ 	.word	0x00028990


	//   ....[127]....
        /*097c*/ 	.word	0x00028a30


	//   ....[128]....
        /*0980*/ 	.word	0x00028a40


	//   ....[129]....
        /*0984*/ 	.word	0x00028ae0


	//   ....[130]....
        /*0988*/ 	.word	0x00028af0


	//   ....[131]....
        /*098c*/ 	.word	0x00028b90


	//   ....[132]....
        /*0990*/ 	.word	0x00028ba0


	//   ....[133]....
        /*0994*/ 	.word	0x00028c40


	//   ....[134]....
        /*0998*/ 	.word	0x00028c50


	//   ....[135]....
        /*099c*/ 	.word	0x00028c60


	//   ....[136]....
        /*09a0*/ 	.word	0x00029420


	//   ....[137]....
        /*09a4*/ 	.word	0x00029430


	//   ....[138]....
        /*09a8*/ 	.word	0x00029440


	//   ....[139]....
        /*09ac*/ 	.word	0x000294d0


	//   ....[140]....
        /*09b0*/ 	.word	0x000294e0


	//   ....[141]....
        /*09b4*/ 	.word	0x00029540


	//   ....[142]....
        /*09b8*/ 	.word	0x00029570


	//   ....[143]....
        /*09bc*/ 	.word	0x000295b0


	//   ....[144]....
        /*09c0*/ 	.word	0x000295e0


	//   ....[145]....
        /*09c4*/ 	.word	0x00029620


	//   ....[146]....
        /*09c8*/ 	.word	0x00029650


	//   ....[147]....
        /*09cc*/ 	.word	0x00029690


	//   ....[148]....
        /*09d0*/ 	.word	0x00029900


	//   ....[149]....
        /*09d4*/ 	.word	0x00029920


	//   ....[150]....
        /*09d8*/ 	.word	0x000299b0


	//   ....[151]....
        /*09dc*/ 	.word	0x000299c0


	//   ....[152]....
        /*09e0*/ 	.word	0x00029a30


	//   ....[153]....
        /*09e4*/ 	.word	0x00029a40


	//   ....[154]....
        /*09e8*/ 	.word	0x00029ab0


	//   ....[155]....
        /*09ec*/ 	.word	0x00029ac0


	//   ....[156]....
        /*09f0*/ 	.word	0x00029b30


	//   ....[157]....
        /*09f4*/ 	.word	0x00029b40


	//   ....[158]....
        /*09f8*/ 	.word	0x00029b50


	//   ....[159]....
        /*09fc*/ 	.word	0x00029bc0


	//   ....[160]....
        /*0a00*/ 	.word	0x0002a130


	//   ....[161]....
        /*0a04*/ 	.word	0x0002a160


	//   ....[162]....
        /*0a08*/ 	.word	0x0002a180


	//   ....[163]....
        /*0a0c*/ 	.word	0x0002a190


	//   ....[164]....
        /*0a10*/ 	.word	0x0002a1d0


	//   ....[165]....
        /*0a14*/ 	.word	0x0002a1f0


	//   ....[166]....
        /*0a18*/ 	.word	0x0002a260


	//   ....[167]....
        /*0a1c*/ 	.word	0x0002a280


	//   ....[168]....
        /*0a20*/ 	.word	0x0002a2e0


	//   ....[169]....
        /*0a24*/ 	.word	0x0002a300


	//   ....[170]....
        /*0a28*/ 	.word	0x0002a350


	//   ....[171]....
        /*0a2c*/ 	.word	0x0002a370


	//   ....[172]....
        /*0a30*/ 	.word	0x0002a7a0


	//   ....[173]....
        /*0a34*/ 	.word	0x0002a7d0


	//   ....[174]....
        /*0a38*/ 	.word	0x0002a830


	//   ....[175]....
        /*0a3c*/ 	.word	0x0002a860


	//   ....[176]....
        /*0a40*/ 	.word	0x0002a890


	//   ....[177]....
        /*0a44*/ 	.word	0x0002a8c0


	//   ....[178]....
        /*0a48*/ 	.word	0x0002a8f0


	//   ....[179]....
        /*0a4c*/ 	.word	0x0002a920


	//   ....[180]....
        /*0a50*/ 	.word	0x0002aac0


	//   ....[181]....
        /*0a54*/ 	.word	0x0002aaf0


	//   ....[182]....
        /*0a58*/ 	.word	0x0002ab20


	//   ....[183]....
        /*0a5c*/ 	.word	0x0002ab50


	//   ....[184]....
        /*0a60*/ 	.word	0x0002ab80


	//   ....[185]....
        /*0a64*/ 	.word	0x0002abb0


	//   ....[186]....
        /*0a68*/ 	.word	0x0002ac70


	//   ....[187]....
        /*0a6c*/ 	.word	0x0002ac90


	//   ....[188]....
        /*0a70*/ 	.word	0x0002acb0


	//   ....[189]....
        /*0a74*/ 	.word	0x0002ad10


	//   ....[190]....
        /*0a78*/ 	.word	0x0002b730


	//   ....[191]....
        /*0a7c*/ 	.word	0x0002ba70


	//   ....[192]....
        /*0a80*/ 	.word	0x0002bb00


	//   ....[193]....
        /*0a84*/ 	.word	0x0002bba0


	//   ....[194]....
        /*0a88*/ 	.word	0x0002bc30


	//   ....[195]....
        /*0a8c*/ 	.word	0x0002bd20


	//   ....[196]....
        /*0a90*/ 	.word	0x0002bdb0


	//   ....[197]....
        /*0a94*/ 	.word	0x0002be50


	//   ....[198]....
        /*0a98*/ 	.word	0x0002bee0


	//   ....[199]....
        /*0a9c*/ 	.word	0x0002bfd0


	//   ....[200]....
        /*0aa0*/ 	.word	0x0002c060


	//   ....[201]....
        /*0aa4*/ 	.word	0x0002c100


	//   ....[202]....
        /*0aa8*/ 	.word	0x0002c190


	//   ....[203]....
        /*0aac*/ 	.word	0x0002c280


	//   ....[204]....
        /*0ab0*/ 	.word	0x0002c310


	//   ....[205]....
        /*0ab4*/ 	.word	0x0002c360


	//   ....[206]....
        /*0ab8*/ 	.word	0x0002c3b0


	//   ....[207]....
        /*0abc*/ 	.word	0x0002c450


	//   ....[208]....
        /*0ac0*/ 	.word	0x0002c4e0


	//   ....[209]....
        /*0ac4*/ 	.word	0x0002c530


	//   ....[210]....
        /*0ac8*/ 	.word	0x0002c580


	//   ....[211]....
        /*0acc*/ 	.word	0x0002c670


	//   ....[212]....
        /*0ad0*/ 	.word	0x0002c700


	//   ....[213]....
        /*0ad4*/ 	.word	0x0002c750


	//   ....[214]....
        /*0ad8*/ 	.word	0x0002c7a0


	//   ....[215]....
        /*0adc*/ 	.word	0x0002c830


	//   ....[216]....
        /*0ae0*/ 	.word	0x0002c8c0


	//   ....[217]....
        /*0ae4*/ 	.word	0x0002c910


	//   ....[218]....
        /*0ae8*/ 	.word	0x0002c960


	//   ....[219]....
        /*0aec*/ 	.word	0x0002cd00


	//   ....[220]....
        /*0af0*/ 	.word	0x0002cfe0


	//   ....[221]....
        /*0af4*/ 	.word	0x0002d0d0


	//   ....[222]....
        /*0af8*/ 	.word	0x0002d170


	//   ....[223]....
        /*0afc*/ 	.word	0x0002d1d0


	//   ....[224]....
        /*0b00*/ 	.word	0x0002d2f0


	//   ....[225]....
        /*0b04*/ 	.word	0x0002d350


	//   ....[226]....
        /*0b08*/ 	.word	0x0002d460


	//   ....[227]....
        /*0b0c*/ 	.word	0x0002d4d0


	//   ....[228]....
        /*0b10*/ 	.word	0x0002d5e0


	//   ....[229]....
        /*0b14*/ 	.word	0x0002d650


	//   ....[230]....
        /*0b18*/ 	.word	0x0002d760


	//   ....[231]....
        /*0b1c*/ 	.word	0x0002d7d0


	//   ....[232]....
        /*0b20*/ 	.word	0x0002d8b0


	//   ....[233]....
        /*0b24*/ 	.word	0x0002d9b0


	//   ....[234]....
        /*0b28*/ 	.word	0x0002da10


	//   ....[235]....
        /*0b2c*/ 	.word	0x0002da70


	//   ....[236]....
        /*0b30*/ 	.word	0x0002db70


	//   ....[237]....
        /*0b34*/ 	.word	0x0002dbd0


	//   ....[238]....
        /*0b38*/ 	.word	0x0002dce0


	//   ....[239]....
        /*0b3c*/ 	.word	0x0002dd40


	//   ....[240]....
        /*0b40*/ 	.word	0x0002de50


	//   ....[241]....
        /*0b44*/ 	.word	0x0002deb0


	//   ....[242]....
        /*0b48*/ 	.word	0x0002dfc0


	//   ....[243]....
        /*0b4c*/ 	.word	0x0002e020


	//   ....[244]....
        /*0b50*/ 	.word	0x0002e130


	//   ....[245]....
        /*0b54*/ 	.word	0x0002e190


	//   ....[246]....
        /*0b58*/ 	.word	0x0002e2a0


	//   ....[247]....
        /*0b5c*/ 	.word	0x0002e300


	//   ....[248]....
        /*0b60*/ 	.word	0x0002e3f0


	//   ....[249]....
        /*0b64*/ 	.word	0x0002e520


	//   ....[250]....
        /*0b68*/ 	.word	0x0002e5d0


	//   ....[251]....
        /*0b6c*/ 	.word	0x0002e640


	//   ....[252]....
        /*0b70*/ 	.word	0x0002e730


	//   ....[253]....
        /*0b74*/ 	.word	0x0002e790


	//   ....[254]....
        /*0b78*/ 	.word	0x0002e860


	//   ....[255]....
        /*0b7c*/ 	.word	0x0002e8c0


	//   ....[0]....
        /*0b80*/ 	.word	0x0002e990


	//   ....[1]....
        /*0b84*/ 	.word	0x0002e9f0


	//   ....[2]....
        /*0b88*/ 	.word	0x0002eac0


	//   ....[3]....
        /*0b8c*/ 	.word	0x0002eb20


	//   ....[4]....
        /*0b90*/ 	.word	0x0002ebf0


	//   ....[5]....
        /*0b94*/ 	.word	0x0002ece0


	//   ....[6]....
        /*0b98*/ 	.word	0x0002ed80


	//   ....[7]....
        /*0b9c*/ 	.word	0x0002ede0


	//   ....[8]....
        /*0ba0*/ 	.word	0x0002eed0


	//   ....[9]....
        /*0ba4*/ 	.word	0x0002ef30


	//   ....[10]....
        /*0ba8*/ 	.word	0x0002f010


	//   ....[11]....
        /*0bac*/ 	.word	0x0002f070


	//   ....[12]....
        /*0bb0*/ 	.word	0x0002f150


	//   ....[13]....
        /*0bb4*/ 	.word	0x0002f1b0


	//   ....[14]....
        /*0bb8*/ 	.word	0x0002f290


	//   ....[15]....
        /*0bbc*/ 	.word	0x0002f2f0


	//   ....[16]....
        /*0bc0*/ 	.word	0x0002f3c0


	//   ....[17]....
        /*0bc4*/ 	.word	0x0002f4f0


	//   ....[18]....
        /*0bc8*/ 	.word	0x0002f5d0


	//   ....[19]....
        /*0bcc*/ 	.word	0x0002f680


	//   ....[20]....
        /*0bd0*/ 	.word	0x0002f750


	//   ....[21]....
        /*0bd4*/ 	.word	0x0002f7b0


	//   ....[22]....
        /*0bd8*/ 	.word	0x0002f880


	//   ....[23]....
        /*0bdc*/ 	.word	0x0002f8e0


	//   ....[24]....
        /*0be0*/ 	.word	0x0002f9c0


	//   ....[25]....
        /*0be4*/ 	.word	0x0002fa20


	//   ....[26]....
        /*0be8*/ 	.word	0x0002faf0


	//   ....[27]....
        /*0bec*/ 	.word	0x0002fb50


	//   ....[28]....
        /*0bf0*/ 	.word	0x0002fc10


	//   ....[29]....
        /*0bf4*/ 	.word	0x0002fca0


	//   ....[30]....
        /*0bf8*/ 	.word	0x0002fd40


	//   ....[31]....
        /*0bfc*/ 	.word	0x0002fec0


	//   ....[32]....
        /*0c00*/ 	.word	0x0002ff30


	//   ....[33]....
        /*0c04*/ 	.word	0x0002ffa0


	//   ....[34]....
        /*0c08*/ 	.word	0x00030010


	//   ....[35]....
        /*0c0c*/ 	.word	0x00030080


	//   ....[36]....
        /*0c10*/ 	.word	0x00030100


	//   ....[37]....
        /*0c14*/ 	.word	0x00030180


	//   ....[38]....
        /*0c18*/ 	.word	0x00030210


	//   ....[39]....
        /*0c1c*/ 	.word	0x00030280


	//   ....[40]....
        /*0c20*/ 	.word	0x000302f0


	//   ....[41]....
        /*0c24*/ 	.word	0x00030360


	//   ....[42]....
        /*0c28*/ 	.word	0x000303e0


	//   ....[43]....
        /*0c2c*/ 	.word	0x00030450


	//   ....[44]....
        /*0c30*/ 	.word	0x000304e0


	//   ....[45]....
        /*0c34*/ 	.word	0x00030540


	//   ....[46]....
        /*0c38*/ 	.word	0x000305d0


	//   ....[47]....
        /*0c3c*/ 	.word	0x00030700


	//----- nvinfo : EIATTR_REG_RECONFIG
	.align		4
.L_478:
        /*0c40*/ 	.byte	0x01, 0x54
	.zero		2


	//----- nvinfo : EIATTR_SYSCALL_OFFSETS
	.align		4
        /*0c44*/ 	.byte	0x04, 0x46
        /*0c46*/ 	.short	(.L_480 - .L_479)


	//   ....[0]....
.L_479:
        /*0c48*/ 	.word	0x000022a0


	//   ....[1]....
        /*0c4c*/ 	.word	0x000023f0


	//   ....[2]....
        /*0c50*/ 	.word	0x0000bbc0


	//   ....[3]....
        /*0c54*/ 	.word	0x0000bee0


	//   ....[4]....
        /*0c58*/ 	.word	0x00027210


	//   ....[5]....
        /*0c5c*/ 	.word	0x00027360


	//   ....[6]....
        /*0c60*/ 	.word	0x00027450


	//   ....[7]....
        /*0c64*/ 	.word	0x00028410


	//----- nvinfo : EIATTR_MBARRIER_INSTR_OFFSETS
	.align		4
.L_480:
        /*0c68*/ 	.byte	0x04, 0x39
        /*0c6a*/ 	.short	(.L_482 - .L_481)


	//   ....[0]....
.L_481:
        /*0c6c*/ 	.word	0x00000270
        /*0c70*/ 	.word	0x000000ff
        /*0c74*/ 	.word	0x0002a800
        /*0c78*/ 	.short	0x0100
        /*0c7a*/ 	.byte	0x08
	.zero		1


	//   ....[1]....
        /*0c7c*/ 	.word	0x00000280
        /*0c80*/ 	.word	0x000000ff
        /*0c84*/ 	.word	0x0002a820
        /*0c88*/ 	.short	0x0100
        /*0c8a*/ 	.byte	0x08
	.zero		1


	//   ....[2]....
        /*0c8c*/ 	.word	0x00000370
        /*0c90*/ 	.word	0x000000ff
        /*0c94*/ 	.word	0x0002a830
        /*0c98*/ 	.short	0x0100
        /*0c9a*/ 	.byte	0x08
	.zero		1


	//   ....[3]....
        /*0c9c*/ 	.word	0x00000380
        /*0ca0*/ 	.word	0x000000ff
        /*0ca4*/ 	.word	0x0002a840
        /*0ca8*/ 	.short	0x0100
        /*0caa*/ 	.byte	0x08
	.zero		1


	//   ....[4]....
        /*0cac*/ 	.word	0x00000390
        /*0cb0*/ 	.word	0x000000ff
        /*0cb4*/ 	.word	0x0002a838
        /*0cb8*/ 	.short	0x0100
        /*0cba*/ 	.byte	0x08
	.zero		1


	//   ....[5]....
        /*0cbc*/ 	.word	0x000003a0
        /*0cc0*/ 	.word	0x000000ff
        /*0cc4*/ 	.word	0x0002a848
        /*0cc8*/ 	.short	0x0100
        /*0cca*/ 	.byte	0x08
	.zero		1


	//   ....[6]....
        /*0ccc*/ 	.word	0x000004d0
        /*0cd0*/ 	.word	0x000000ff
        /*0cd4*/ 	.word	0x0002a850
        /*0cd8*/ 	.short	0x0100
        /*0cda*/ 	.byte	0x08
	.zero		1


	//   ....[7]....
        /*0cdc*/ 	.word	0x000004e0
        /*0ce0*/ 	.word	0x000000ff
        /*0ce4*/ 	.word	0x0002a860
        /*0ce8*/ 	.short	0x0100
        /*0cea*/ 	.byte	0x08
	.zero		1


	//   ....[8]....
        /*0cec*/ 	.word	0x000004f0
        /*0cf0*/ 	.word	0x000000ff
        /*0cf4*/ 	.word	0x0002a858
        /*0cf8*/ 	.short	0x0100
        /*0cfa*/ 	.byte	0x08
	.zero		1


	//   ....[9]....
        /*0cfc*/ 	.word	0x00000500
        /*0d00*/ 	.word	0x000000ff
        /*0d04*/ 	.word	0x0002a868
        /*0d08*/ 	.short	0x0100
        /*0d0a*/ 	.byte	0x08
	.zero		1


	//   ....[10]....
        /*0d0c*/ 	.word	0x000005f0
        /*0d10*/ 	.word	0x000000ff
        /*0d14*/ 	.word	0x0002a870
        /*0d18*/ 	.short	0x0100
        /*0d1a*/ 	.byte	0x06
	.zero		1


	//   ....[11]....
        /*0d1c*/ 	.word	0x00000600
        /*0d20*/ 	.word	0x000000ff
        /*0d24*/ 	.word	0x0002a880
        /*0d28*/ 	.short	0x0100
        /*0d2a*/ 	.byte	0x06
	.zero		1


	//   ....[12]....
        /*0d2c*/ 	.word	0x00000610
        /*0d30*/ 	.word	0x000000ff
        /*0d34*/ 	.word	0x0002a878
        /*0d38*/ 	.short	0x0100
        /*0d3a*/ 	.byte	0x06
	.zero		1


	//   ....[13]....
        /*0d3c*/ 	.word	0x00000620
        /*0d40*/ 	.word	0x000000ff
        /*0d44*/ 	.word	0x0002a888
        /*0d48*/ 	.short	0x0100
        /*0d4a*/ 	.byte	0x06
	.zero		1


	//   ....[14]....
        /*0d4c*/ 	.word	0x00000750
        /*0d50*/ 	.word	0x000000ff
        /*0d54*/ 	.word	0x0002a890
        /*0d58*/ 	.short	0x0100
        /*0d5a*/ 	.byte	0x08
	.zero		1


	//   ....[15]....
        /*0d5c*/ 	.word	0x00000760
        /*0d60*/ 	.word	0x000000ff
        /*0d64*/ 	.word	0x0002a8a0
        /*0d68*/ 	.short	0x0100
        /*0d6a*/ 	.byte	0x08
	.zero		1


	//   ....[16]....
        /*0d6c*/ 	.word	0x00000770
        /*0d70*/ 	.word	0x000000ff
        /*0d74*/ 	.word	0x0002a898
        /*0d78*/ 	.short	0x0100
        /*0d7a*/ 	.byte	0x08
	.zero		1


	//   ....[17]....
        /*0d7c*/ 	.word	0x00000780
        /*0d80*/ 	.word	0x000000ff
        /*0d84*/ 	.word	0x0002a8a8
        /*0d88*/ 	.short	0x0100
        /*0d8a*/ 	.byte	0x08
	.zero		1


	//   ....[18]....
        /*0d8c*/ 	.word	0x000008b0
        /*0d90*/ 	.word	0x000000ff
        /*0d94*/ 	.word	0x0002a8b0
        /*0d98*/ 	.short	0x0100
        /*0d9a*/ 	.byte	0x08
	.zero		1


	//   ....[19]....
        /*0d9c*/ 	.word	0x000008c0
        /*0da0*/ 	.word	0x000000ff
        /*0da4*/ 	.word	0x0002a8c0
        /*0da8*/ 	.short	0x0100
        /*0daa*/ 	.byte	0x08
	.zero		1


	//   ....[20]....
        /*0dac*/ 	.word	0x000008d0
        /*0db0*/ 	.word	0x000000ff
        /*0db4*/ 	.word	0x0002a8b8
        /*0db8*/ 	.short	0x0100
        /*0dba*/ 	.byte	0x08
	.zero		1


	//   ....[21]....
        /*0dbc*/ 	.word	0x000008e0
        /*0dc0*/ 	.word	0x000000ff
        /*0dc4*/ 	.word	0x0002a8c8
        /*0dc8*/ 	.short	0x0100
        /*0dca*/ 	.byte	0x08
	.zero		1


	//   ....[22]....
        /*0dcc*/ 	.word	0x00003e80
        /*0dd0*/ 	.word	0x00000056
        /*0dd4*/ 	.word	0x0002a890
        /*0dd8*/ 	.short	0x010a
        /*0dda*/ 	.byte	0x3f
	.zero		1


	//   ....[23]....
        /*0ddc*/ 	.word	0x00007480
        /*0de0*/ 	.word	0x00000056
        /*0de4*/ 	.word	0x0002a890
        /*0de8*/ 	.short	0x010a
        /*0dea*/ 	.byte	0x3f
	.zero		1


	//   ....[24]....
        /*0dec*/ 	.word	0x0000a310
        /*0df0*/ 	.word	0x00000056
        /*0df4*/ 	.word	0x0002a890
        /*0df8*/ 	.short	0x010a
        /*0dfa*/ 	.byte	0x3f
	.zero		1


	//   ....[25]....
        /*0dfc*/ 	.word	0x0000aab0
        /*0e00*/ 	.word	0x0000000b
        /*0e04*/ 	.word	0x00000000
        /*0e08*/ 	.short	0x0101
        /*0e0a*/ 	.byte	0x3f
	.zero		1


	//   ....[26]....
        /*0e0c*/ 	.word	0x0000aaf0
        /*0e10*/ 	.word	0x00000056
        /*0e14*/ 	.word	0x0002a8b0
        /*0e18*/ 	.short	0x010a
        /*0e1a*/ 	.byte	0x3f
	.zero		1


	//   ....[27]....
        /*0e1c*/ 	.word	0x0000b080
        /*0e20*/ 	.word	0x00000056
        /*0e24*/ 	.word	0x00000000
        /*0e28*/ 	.short	0x0101
        /*0e2a*/ 	.byte	0x3f
	.zero		1


	//   ....[28]....
        /*0e2c*/ 	.word	0x0000bc40
        /*0e30*/ 	.word	0x00000002
        /*0e34*/ 	.word	0x0002a800
        /*0e38*/ 	.short	0x010a
        /*0e3a*/ 	.byte	0x3f
	.zero		1


	//   ....[29]....
        /*0e3c*/ 	.word	0x0000bc90
        /*0e40*/ 	.word	0x00000002
        /*0e44*/ 	.word	0x0002a800
        /*0e48*/ 	.short	0x010a
        /*0e4a*/ 	.byte	0x3f
	.zero		1


	//   ....[30]....
        /*0e4c*/ 	.word	0x0000d0a0
        /*0e50*/ 	.word	0x00000002
        /*0e54*/ 	.word	0x0002a800
        /*0e58*/ 	.short	0x010a
        /*0e5a*/ 	.byte	0x3f
	.zero		1


	//   ....[31]....
        /*0e5c*/ 	.word	0x00010280
        /*0e60*/ 	.word	0x00000002
        /*0e64*/ 	.word	0x0002a800
        /*0e68*/ 	.short	0x010a
        /*0e6a*/ 	.byte	0x3f
	.zero		1


	//   ....[32]....
        /*0e6c*/ 	.word	0x00012b00
        /*0e70*/ 	.word	0x00000015
        /*0e74*/ 	.word	0x0002a830
        /*0e78*/ 	.short	0x010a
        /*0e7a*/ 	.byte	0x3f
	.zero		1


	//   ....[33]....
        /*0e7c*/ 	.word	0x00012b40
        /*0e80*/ 	.word	0x00000015
        /*0e84*/ 	.word	0x0002a830
        /*0e88*/ 	.short	0x010a
        /*0e8a*/ 	.byte	0x3f
	.zero		1


	//   ....[34]....
        /*0e8c*/ 	.word	0x000138c0
        /*0e90*/ 	.word	0x00000004
        /*0e94*/ 	.word	0x00000000
        /*0e98*/ 	.short	0x0101
        /*0e9a*/ 	.byte	0x3f
	.zero		1


	//   ....[35]....
        /*0e9c*/ 	.word	0x00015fc0
        /*0ea0*/ 	.word	0x00000014
        /*0ea4*/ 	.word	0x0002a830
        /*0ea8*/ 	.short	0x010a
        /*0eaa*/ 	.byte	0x3f
	.zero		1


	//   ....[36]....
        /*0eac*/ 	.word	0x00016040
        /*0eb0*/ 	.word	0x00000014
        /*0eb4*/ 	.word	0x0002a830
        /*0eb8*/ 	.short	0x010a
        /*0eba*/ 	.byte	0x3f
	.zero		1


	//   ....[37]....
        /*0ebc*/ 	.word	0x00016d20
        /*0ec0*/ 	.word	0x00000015
        /*0ec4*/ 	.word	0x0002a850
        /*0ec8*/ 	.short	0x010a
        /*0eca*/ 	.byte	0x3f
	.zero		1


	//   ....[38]....
        /*0ecc*/ 	.word	0x00016d70
        /*0ed0*/ 	.word	0x00000015
        /*0ed4*/ 	.word	0x0002a850
        /*0ed8*/ 	.short	0x010a
        /*0eda*/ 	.byte	0x3f
	.zero		1


	//   ....[39]....
        /*0edc*/ 	.word	0x00017480
        /*0ee0*/ 	.word	0x0000000a
        /*0ee4*/ 	.word	0x00000000
        /*0ee8*/ 	.short	0x0101
        /*0eea*/ 	.byte	0x3f
	.zero		1


	//   ....[40]....
        /*0eec*/ 	.word	0x000196f0
        /*0ef0*/ 	.word	0x00000015
        /*0ef4*/ 	.word	0x00000000
        /*0ef8*/ 	.short	0x0101
        /*0efa*/ 	.byte	0x3f
	.zero		1


	//   ....[41]....
        /*0efc*/ 	.word	0x00019c90
        /*0f00*/ 	.word	0x00000014
        /*0f04*/ 	.word	0x0002a830
        /*0f08*/ 	.short	0x010a
        /*0f0a*/ 	.byte	0x3f
	.zero		1


	//   ....[42]....
        /*0f0c*/ 	.word	0x00019d10
        /*0f10*/ 	.word	0x00000014
        /*0f14*/ 	.word	0x0002a830
        /*0f18*/ 	.short	0x010a
        /*0f1a*/ 	.byte	0x3f
	.zero		1


	//   ....[43]....
        /*0f1c*/ 	.word	0x0001a9f0
        /*0f20*/ 	.word	0x00000015
        /*0f24*/ 	.word	0x0002a850
        /*0f28*/ 	.short	0x010a
        /*0f2a*/ 	.byte	0x3f
	.zero		1


	//   ....[44]....
        /*0f2c*/ 	.word	0x0001aa40
        /*0f30*/ 	.word	0x00000015
        /*0f34*/ 	.word	0x0002a850
        /*0f38*/ 	.short	0x010a
        /*0f3a*/ 	.byte	0x3f
	.zero		1


	//   ....[45]....
        /*0f3c*/ 	.word	0x0001b170
        /*0f40*/ 	.word	0x00000014
        /*0f44*/ 	.word	0x00000000
        /*0f48*/ 	.short	0x0101
        /*0f4a*/ 	.byte	0x3f
	.zero		1


	//   ....[46]....
        /*0f4c*/ 	.word	0x0001c130
        /*0f50*/ 	.word	0x00000015
        /*0f54*/ 	.word	0x00000000
        /*0f58*/ 	.short	0x0101
        /*0f5a*/ 	.byte	0x3f
	.zero		1


	//   ....[47]....
        /*0f5c*/ 	.word	0x0001c420
        /*0f60*/ 	.word	0x00000003
        /*0f64*/ 	.word	0x0002a830
        /*0f68*/ 	.short	0x010a
        /*0f6a*/ 	.byte	0x3f
	.zero		1


	//   ....[48]....
        /*0f6c*/ 	.word	0x0001c4a0
        /*0f70*/ 	.word	0x00000003
        /*0f74*/ 	.word	0x0002a830
        /*0f78*/ 	.short	0x010a
        /*0f7a*/ 	.byte	0x3f
	.zero		1


	//   ....[49]....
        /*0f7c*/ 	.word	0x0001d180
        /*0f80*/ 	.word	0x0000000f
        /*0f84*/ 	.word	0x0002a850
        /*0f88*/ 	.short	0x010a
        /*0f8a*/ 	.byte	0x3f
	.zero		1


	//   ....[50]....
        /*0f8c*/ 	.word	0x0001d1d0
        /*0f90*/ 	.word	0x0000000f
        /*0f94*/ 	.word	0x0002a850
        /*0f98*/ 	.short	0x010a
        /*0f9a*/ 	.byte	0x3f
	.zero		1


	//   ....[51]....
        /*0f9c*/ 	.word	0x0001d8f0
        /*0fa0*/ 	.word	0x00000008
        /*0fa4*/ 	.word	0x00000000
        /*0fa8*/ 	.short	0x0101
        /*0faa*/ 	.byte	0x3f
	.zero		1


	//   ....[52]....
        /*0fac*/ 	.word	0x0001fb60
        /*0fb0*/ 	.word	0x0000000f
        /*0fb4*/ 	.word	0x00000000
        /*0fb8*/ 	.short	0x0101
        /*0fba*/ 	.byte	0x3f
	.zero		1


	//   ....[53]....
        /*0fbc*/ 	.word	0x00020150
        /*0fc0*/ 	.word	0x00000008
        /*0fc4*/ 	.word	0x0002a850
        /*0fc8*/ 	.short	0x010a
        /*0fca*/ 	.byte	0x3f
	.zero		1


	//   ....[54]....
        /*0fcc*/ 	.word	0x000201f0
        /*0fd0*/ 	.word	0x00000008
        /*0fd4*/ 	.word	0x0002a850
        /*0fd8*/ 	.short	0x010a
        /*0fda*/ 	.byte	0x3f
	.zero		1


	//   ....[55]....
        /*0fdc*/ 	.word	0x000206f0
        /*0fe0*/ 	.word	0x00000003
        /*0fe4*/ 	.word	0x00000000
        /*0fe8*/ 	.short	0x0101
        /*0fea*/ 	.byte	0x3f
	.zero		1


	//   ....[56]....
        /*0fec*/ 	.word	0x00021d00
        /*0ff0*/ 	.word	0x00000000
        /*0ff4*/ 	.word	0x00000000
        /*0ff8*/ 	.short	0x0101
        /*0ffa*/ 	.byte	0x3f
	.zero		1


	//   ....[57]....
        /*0ffc*/ 	.word	0x00022490
        /*1000*/ 	.word	0x00000006
        /*1004*/ 	.word	0x00000000
        /*1008*/ 	.short	0x0101
        /*100a*/ 	.byte	0x3f
	.zero		1


	//   ....[58]....
        /*100c*/ 	.word	0x00025830
        /*1010*/ 	.word	0x00000011
        /*1014*/ 	.word	0x0002a820
        /*1018*/ 	.short	0x010a
        /*101a*/ 	.byte	0x3f
	.zero		1


	//   ....[59]....
        /*101c*/ 	.word	0x000258c0
        /*1020*/ 	.word	0x0000000c
        /*1024*/ 	.word	0x0002a8a0
        /*1028*/ 	.short	0x010a
        /*102a*/ 	.byte	0x3f
	.zero		1


	//   ....[60]....
        /*102c*/ 	.word	0x00025d00
        /*1030*/ 	.word	0x0000000c
        /*1034*/ 	.word	0x0002a8c0
        /*1038*/ 	.short	0x010a
        /*103a*/ 	.byte	0x3f
	.zero		1


	//   ....[61]....
        /*103c*/ 	.word	0x00026130
        /*1040*/ 	.word	0x0000000a
        /*1044*/ 	.word	0x0002a8a0
        /*1048*/ 	.short	0x010a
        /*104a*/ 	.byte	0x3f
	.zero		1


	//   ....[62]....
        /*104c*/ 	.word	0x00026560
        /*1050*/ 	.word	0x0000000a
        /*1054*/ 	.word	0x0002a8c0
        /*1058*/ 	.short	0x010a
        /*105a*/ 	.byte	0x3f
	.zero		1


	//   ....[63]....
        /*105c*/ 	.word	0x00027a60
        /*1060*/ 	.word	0x00000007
        /*1064*/ 	.word	0x0002a840
        /*1068*/ 	.short	0x010a
        /*106a*/ 	.byte	0x3f
	.zero		1


	//   ....[64]....
        /*106c*/ 	.word	0x00028110
        /*1070*/ 	.word	0x00000007
        /*1074*/ 	.word	0x0002a830
        /*1078*/ 	.short	0x0107
        /*107a*/ 	.byte	0x3f
	.zero		1


	//   ....[65]....
        /*107c*/ 	.word	0x000281c0
        /*1080*/ 	.word	0x00000007
        /*1084*/ 	.word	0x0002a830
        /*1088*/ 	.short	0x0101
        /*108a*/ 	.byte	0x3f
	.zero		1


	//   ....[66]....
        /*108c*/ 	.word	0x00028db0
        /*1090*/ 	.word	0x00000011
        /*1094*/ 	.word	0x0002a800
        /*1098*/ 	.short	0x0107
        /*109a*/ 	.byte	0x3f
	.zero		1


	//   ....[67]....
        /*109c*/ 	.word	0x00028ec0
        /*10a0*/ 	.word	0x00000011
        /*10a4*/ 	.word	0x0002a800
        /*10a8*/ 	.short	0x0101
        /*10aa*/ 	.byte	0x3f
	.zero		1


	//   ....[68]....
        /*10ac*/ 	.word	0x00028ee0
        /*10b0*/ 	.word	0x00000011
        /*10b4*/ 	.word	0x0002a820
        /*10b8*/ 	.short	0x010a
        /*10ba*/ 	.byte	0x3f
	.zero		1


	//   ....[69]....
        /*10bc*/ 	.word	0x00029250
        /*10c0*/ 	.word	0x00000005
        /*10c4*/ 	.word	0x0002a840
        /*10c8*/ 	.short	0x010a
        /*10ca*/ 	.byte	0x3f
	.zero		1


	//   ....[70]....
        /*10cc*/ 	.word	0x00029730
        /*10d0*/ 	.word	0x00000005
        /*10d4*/ 	.word	0x0002a830
        /*10d8*/ 	.short	0x0107
        /*10da*/ 	.byte	0x3f
	.zero		1


	//   ....[71]....
        /*10dc*/ 	.word	0x000297e0
        /*10e0*/ 	.word	0x00000005
        /*10e4*/ 	.word	0x0002a830
        /*10e8*/ 	.short	0x0101
        /*10ea*/ 	.byte	0x3f
	.zero		1


	//   ....[72]....
        /*10ec*/ 	.word	0x00029840
        /*10f0*/ 	.word	0x00000005
        /*10f4*/ 	.word	0x0002a860
        /*10f8*/ 	.short	0x010a
        /*10fa*/ 	.byte	0x3f
	.zero		1


	//   ....[73]....
        /*10fc*/ 	.word	0x00029ca0
        /*1100*/ 	.word	0x00000005
        /*1104*/ 	.word	0x0002a850
        /*1108*/ 	.short	0x0107
        /*110a*/ 	.byte	0x3f
	.zero		1


	//   ....[74]....
        /*110c*/ 	.word	0x00029e00
        /*1110*/ 	.word	0x00000005
        /*1114*/ 	.word	0x0002a850
        /*1118*/ 	.short	0x0101
        /*111a*/ 	.byte	0x3f
	.zero		1


	//   ....[75]....
        /*111c*/ 	.word	0x0002a050
        /*1120*/ 	.word	0x00000000
        /*1124*/ 	.word	0x0002a860
        /*1128*/ 	.short	0x010a
        /*112a*/ 	.byte	0x3f
	.zero		1


	//   ....[76]....
        /*112c*/ 	.word	0x0002a4b0
        /*1130*/ 	.word	0x00000000
        /*1134*/ 	.word	0x0002a850
        /*1138*/ 	.short	0x0107
        /*113a*/ 	.byte	0x3f
	.zero		1


	//   ....[77]....
        /*113c*/ 	.word	0x0002a560
        /*1140*/ 	.word	0x00000000
        /*1144*/ 	.word	0x0002a850
        /*1148*/ 	.short	0x0101
        /*114a*/ 	.byte	0x3f
	.zero		1


	//   ....[78]....
        /*114c*/ 	.word	0x0002b6b0
        /*1150*/ 	.word	0x00000007
        /*1154*/ 	.word	0x0002a820
        /*1158*/ 	.short	0x010a
        /*115a*/ 	.byte	0x3f
	.zero		1


	//   ....[79]....
        /*115c*/ 	.word	0x0002b840
        /*1160*/ 	.word	0x00000005
        /*1164*/ 	.word	0x0002a840
        /*1168*/ 	.short	0x010a
        /*116a*/ 	.byte	0x3f
	.zero		1


	//   ....[80]....
        /*116c*/ 	.word	0x0002b8e0
        /*1170*/ 	.word	0x00000003
        /*1174*/ 	.word	0x0002a840
        /*1178*/ 	.short	0x010a
        /*117a*/ 	.byte	0x3f
	.zero		1


	//   ....[81]....
        /*117c*/ 	.word	0x0002b920
        /*1180*/ 	.word	0x00000005
        /*1184*/ 	.word	0x0002a860
        /*1188*/ 	.short	0x010a
        /*118a*/ 	.byte	0x3f
	.zero		1


	//   ....[82]....
        /*118c*/ 	.word	0x0002b960
        /*1190*/ 	.word	0x00000003
        /*1194*/ 	.word	0x0002a860
        /*1198*/ 	.short	0x010a
        /*119a*/ 	.byte	0x3f
	.zero		1


	//   ....[83]....
        /*119c*/ 	.word	0x0002b9c0
        /*11a0*/ 	.word	0x00000056
        /*11a4*/ 	.word	0x0002a890
        /*11a8*/ 	.short	0x010a
        /*11aa*/ 	.byte	0x3f
	.zero		1


	//   ....[84]....
        /*11ac*/ 	.word	0x0002bc70
        /*11b0*/ 	.word	0x00000056
        /*11b4*/ 	.word	0x0002a890
        /*11b8*/ 	.short	0x010a
        /*11ba*/ 	.byte	0x3f
	.zero		1


	//   ....[85]....
        /*11bc*/ 	.word	0x0002bf20
        /*11c0*/ 	.word	0x00000056
        /*11c4*/ 	.word	0x0002a890
        /*11c8*/ 	.short	0x010a
        /*11ca*/ 	.byte	0x3f
	.zero		1


	//   ....[86]....
        /*11cc*/ 	.word	0x0002c1d0
        /*11d0*/ 	.word	0x00000056
        /*11d4*/ 	.word	0x0002a8b0
        /*11d8*/ 	.short	0x010a
        /*11da*/ 	.byte	0x3f
	.zero		1


	//   ....[87]....
        /*11dc*/ 	.word	0x0002c5c0
        /*11e0*/ 	.word	0x00000002
        /*11e4*/ 	.word	0x0002a800
        /*11e8*/ 	.short	0x010a
        /*11ea*/ 	.byte	0x3f
	.zero		1


	//   ....[88]....
        /*11ec*/ 	.word	0x0002c9a0
        /*11f0*/ 	.word	0x00000002
        /*11f4*/ 	.word	0x0002a800
        /*11f8*/ 	.short	0x010a
        /*11fa*/ 	.byte	0x3f
	.zero		1


	//   ....[89]....
        /*11fc*/ 	.word	0x0002c9f0
        /*1200*/ 	.word	0x00000015
        /*1204*/ 	.word	0x0002a830
        /*1208*/ 	.short	0x010a
        /*120a*/ 	.byte	0x3f
	.zero		1


	//   ....[90]....
        /*120c*/ 	.word	0x0002ca40
        /*1210*/ 	.word	0x00000014
        /*1214*/ 	.word	0x0002a830
        /*1218*/ 	.short	0x010a
        /*121a*/ 	.byte	0x3f
	.zero		1


	//   ....[91]....
        /*121c*/ 	.word	0x0002ca90
        /*1220*/ 	.word	0x00000015
        /*1224*/ 	.word	0x0002a850
        /*1228*/ 	.short	0x010a
        /*122a*/ 	.byte	0x3f
	.zero		1


	//   ....[92]....
        /*122c*/ 	.word	0x0002cae0
        /*1230*/ 	.word	0x00000014
        /*1234*/ 	.word	0x0002a830
        /*1238*/ 	.short	0x010a
        /*123a*/ 	.byte	0x3f
	.zero		1


	//   ....[93]....
        /*123c*/ 	.word	0x0002cb30
        /*1240*/ 	.word	0x00000015
        /*1244*/ 	.word	0x0002a850
        /*1248*/ 	.short	0x010a
        /*124a*/ 	.byte	0x3f
	.zero		1


	//   ....[94]....
        /*124c*/ 	.word	0x0002cb80
        /*1250*/ 	.word	0x00000003
        /*1254*/ 	.word	0x0002a830
        /*1258*/ 	.short	0x010a
        /*125a*/ 	.byte	0x3f
	.zero		1


	//   ....[95]....
        /*125c*/ 	.word	0x0002cbd0
        /*1260*/ 	.word	0x0000000f
        /*1264*/ 	.word	0x0002a850
        /*1268*/ 	.short	0x010a
        /*126a*/ 	.byte	0x3f
	.zero		1


	//   ....[96]....
        /*126c*/ 	.word	0x0002cc20
        /*1270*/ 	.word	0x00000008
        /*1274*/ 	.word	0x0002a850
        /*1278*/ 	.short	0x010a
        /*127a*/ 	.byte	0x3f
	.zero		1


	//   ....[97]....
        /*127c*/ 	.word	0x0002cdc0
        /*1280*/ 	.word	0x00000011
        /*1284*/ 	.word	0x0002a820
        /*1288*/ 	.short	0x010a
        /*128a*/ 	.byte	0x3f
	.zero		1


	//   ....[98]....
        /*128c*/ 	.word	0x0002ce10
        /*1290*/ 	.word	0x0000000c
        /*1294*/ 	.word	0x0002a8a0
        /*1298*/ 	.short	0x010a
        /*129a*/ 	.byte	0x3f
	.zero		1


	//   ....[99]....
        /*129c*/ 	.word	0x0002ce60
        /*12a0*/ 	.word	0x0000000c
        /*12a4*/ 	.word	0x0002a8c0
        /*12a8*/ 	.short	0x010a
        /*12aa*/ 	.byte	0x3f
	.zero		1


	//   ....[100]....
        /*12ac*/ 	.word	0x0002ceb0
        /*12b0*/ 	.word	0x0000000a
        /*12b4*/ 	.word	0x0002a8a0
        /*12b8*/ 	.short	0x010a
        /*12ba*/ 	.byte	0x3f
	.zero		1


	//   ....[101]....
        /*12bc*/ 	.word	0x0002cf00
        /*12c0*/ 	.word	0x0000000a
        /*12c4*/ 	.word	0x0002a8c0
        /*12c8*/ 	.short	0x010a
        /*12ca*/ 	.byte	0x3f
	.zero		1


	//   ....[102]....
        /*12cc*/ 	.word	0x0002d020
        /*12d0*/ 	.word	0x00000007
        /*12d4*/ 	.word	0x0002a840
        /*12d8*/ 	.short	0x010a
        /*12da*/ 	.byte	0x3f
	.zero		1


	//   ....[103]....
        /*12dc*/ 	.word	0x0002e420
        /*12e0*/ 	.word	0x00000011
        /*12e4*/ 	.word	0x0002a820
        /*12e8*/ 	.short	0x010a
        /*12ea*/ 	.byte	0x3f
	.zero		1


	//   ....[104]....
        /*12ec*/ 	.word	0x0002e470
        /*12f0*/ 	.word	0x00000005
        /*12f4*/ 	.word	0x0002a840
        /*12f8*/ 	.short	0x010a
        /*12fa*/ 	.byte	0x3f
	.zero		1


	//   ....[105]....
        /*12fc*/ 	.word	0x0002ec30
        /*1300*/ 	.word	0x00000005
        /*1304*/ 	.word	0x0002a860
        /*1308*/ 	.short	0x010a
        /*130a*/ 	.byte	0x3f
	.zero		1


	//   ....[106]....
        /*130c*/ 	.word	0x0002f440
        /*1310*/ 	.word	0x00000000
        /*1314*/ 	.word	0x0002a860
        /*1318*/ 	.short	0x010a
        /*131a*/ 	.byte	0x3f
	.zero		1


	//   ....[107]....
        /*131c*/ 	.word	0x00030620
        /*1320*/ 	.word	0x00000007
        /*1324*/ 	.word	0x0002a820
        /*1328*/ 	.short	0x010a
        /*132a*/ 	.byte	0x3f
	.zero		1


	//   ....[108]....
        /*132c*/ 	.word	0x000307c0
        /*1330*/ 	.word	0x00000005
        /*1334*/ 	.word	0x0002a840
        /*1338*/ 	.short	0x010a
        /*133a*/ 	.byte	0x3f
	.zero		1


	//   ....[109]....
        /*133c*/ 	.word	0x00030810
        /*1340*/ 	.word	0x00000003
        /*1344*/ 	.word	0x0002a840
        /*1348*/ 	.short	0x010a
        /*134a*/ 	.byte	0x3f
	.zero		1


	//   ....[110]....
        /*134c*/ 	.word	0x00030860
        /*1350*/ 	.word	0x00000005
        /*1354*/ 	.word	0x0002a860
        /*1358*/ 	.short	0x010a
        /*135a*/ 	.byte	0x3f
	.zero		1


	//----- nvinfo : EIATTR_NUM_MBARRIERS
	.align		4
.L_482:
        /*135c*/ 	.byte	0x03, 0x38
        /*135e*/ 	.short	0x0016


	//----- nvinfo : EIATTR_EXIT_INSTR_OFFSETS
	.align		4
        /*1360*/ 	.byte	0x04, 0x1c
        /*1362*/ 	.short	(.L_484 - .L_483)


	//   ....[0]....
.L_483:
        /*1364*/ 	.word	0x0002b9b0


	//----- nvinfo : EIATTR_MAX_THREADS
	.align		4
.L_484:
        /*1368*/ 	.byte	0x04, 0x05
        /*136a*/ 	.short	(.L_486 - .L_485)
.L_485:
        /*136c*/ 	.word	0x00000180
        /*1370*/ 	.word	0x00000001
        /*1374*/ 	.word	0x00000001


	//----- nvinfo : EIATTR_CRS_STACK_SIZE
	.align		4
.L_486:
        /*1378*/ 	.byte	0x04, 0x1e
        /*137a*/ 	.short	(.L_488 - .L_487)
.L_487:
        /*137c*/ 	.word	0x00000000


	//----- nvinfo : EIATTR_CBANK_PARAM_SIZE
	.align		4
.L_488:
        /*1380*/ 	.byte	0x03, 0x19
        /*1382*/ 	.short	0x0af0


	//----- nvinfo : EIATTR_PARAM_CBANK
	.align		4
        /*1384*/ 	.byte	0x04, 0x0a
        /*1386*/ 	.short	(.L_490 - .L_489)
	.align		4
.L_489:
        /*1388*/ 	.word	index@(.nv.constant0._ZN7cutlass13device_kernelIN5flash11enable_sm90INS1_16FlashAttnFwdSm90INS1_25CollectiveMainloopFwdSm90ILi2EN4cute5tupleIJNS5_1CILi1EEES8_S8_EEENS6_IJNS7_ILi128EEENS7_ILi96EEENS7_ILi192EEEEEELi128ENS_6half_tEfNS_4arch4Sm90ELb0ELb1ELb1ELb1ELb1ELb1ELb0ELb1ELb1ELb1ELb1ELb0EEENS1_21CollectiveEpilogueFwdINS6_IJSA_SA_SB_EEES9_SE_SG_Li256ELb1ELb1ELb1ELb0EEENS1_36VarlenDynamicPersistentTileSchedulerILi128ELi96ELi256ELi128ELb1ELb1ELb1ELb1ELb0ELb1EEEEEEEEEvNT_6ParamsE)
        /*138c*/ 	.short	0x0210
        /*138e*/ 	.short	0x0af0


	//----- nvinfo : EIATTR_SW_WAR
	.align		4
.L_490:
        /*1390*/ 	.byte	0x04, 0x36
        /*1392*/ 	.short	(.L_492 - .L_491)
.L_491:
        /*1394*/ 	.word	0x00000008
.L_492:


//--------------------- .nv.info._ZN7cutlass13device_kernelIN5flash11enable_sm90INS1_16FlashAttnFwdSm90INS1_25CollectiveMainloopFwdSm90ILi2EN4cute5tupleIJNS5_1CILi1EEES8_S8_EEENS6_IJNS7_ILi128EEENS7_ILi96EEENS7_ILi192EEEEEELi128ENS_6half_tEfNS_4arch4Sm90ELb1ELb0ELb1ELb0ELb1ELb0ELb0ELb1ELb1ELb1ELb1ELb0EEENS1_21CollectiveEpilogueFwdINS6_IJSA_SA_SB_EEES9_SE_SG_Li256ELb0ELb1ELb1ELb0EEENS1_19SingleTileSchedulerILb0ELb1ELb1ELi128EEEEEEEEEvNT_6ParamsE --------------------------
	.section	.nv.info._ZN7cutlass13device_kernelIN5flash11enable_sm90INS1_16FlashAttnFwdSm90INS1_25CollectiveMainloopFwdSm90ILi2EN4cute5tupleIJNS5_1CILi1EEES8_S8_EEENS6_IJNS7_ILi128EEENS7_ILi96EEENS7_ILi192EEEEEELi128ENS_6half_tEfNS_4arch4Sm90ELb1ELb0ELb1ELb0ELb1ELb0ELb0ELb1ELb1ELb1ELb1ELb0EEENS1_21CollectiveEpilogueFwdINS6_IJSA_SA_SB_EEES9_SE_SG_Li256ELb0ELb1ELb1ELb0EEENS1_19SingleTileSchedulerILb0ELb1ELb1ELi128EEEEEEEEEvNT_6ParamsE,"",@"SHT_CUDA_INFO"
	.sectionflags	@""
	.align	4


	//----- nvinfo : EIATTR_CUDA_API_VERSION
	.align		4
        /*0000*/ 	.byte	0x04, 0x37
        /*0002*/ 	.short	(.L_494 - .L_493)
.L_493:
        /*0004*/ 	.word	0x00000082


	//----- nvinfo : EIATTR_KPARAM_INFO
	.align		4
.L_494:
        /*0008*/ 	.byte	0x04, 0x17
        /*000a*/ 	.short	(.L_496 - .L_495)
.L_495:
        /*000c*/ 	.word	0x00000000
        /*0010*/ 	.short	0x0000
        /*0012*/ 	.short	0x0070
        /*0014*/ 	.byte	0x00, 0xf0, 0x01, 0x28


	//----- nvinfo : EIATTR_SPARSE_MMA_MASK
	.align		4
.L_496:
        /*0018*/ 	.byte	0x03, 0x50
        /*001a*/ 	.short	0x0000


	//----- nvinfo : EIATTR_MAXREG_COUNT
	.align		4
        /*001c*/ 	.byte	0x03, 0x1b
        /*001e*/ 	.short	0x00a8


	//----- nvinfo : EIATTR_NUM_BARRIERS
	.align		4
        /*0020*/ 	.byte	0x02, 0x4c
        /*0022*/ 	.byte	0x09
	.zero		1


	//----- nvinfo : EIATTR_EXTERNS
	.align		4
        /*0024*/ 	.byte	0x04, 0x0f
        /*0026*/ 	.short	(.L_498 - .L_497)


	//   ....[0]....
	.align		4
.L_497:
        /*0028*/ 	.word	index@(__assertfail)


	//----- nvinfo : EIATTR_MERCURY_ISA_VERSION
	.align		4
.L_498:
        /*002c*/ 	.byte	0x03, 0x5f
        /*002e*/ 	.short	0x0101


	//----- nvinfo : EIATTR_INT_WARP_WIDE_INSTR_OFFSETS
	.align		4
        /*0030*/ 	.byte	0x04, 0x31
        /*0032*/ 	.short	(.L_500 - .L_499)


	//   ....[0]....
.L_499:
        /*0034*/ 	.word	0x000000b0


	//   ....[1]....
        /*0038*/ 	.word	0x000000c0


	//   ....[2]....
        /*003c*/ 	.word	0x00000160


	//----- nvinfo : EIATTR_COOP_GROUP_MASK_REGIDS
	.align		4
.L_500:
        /*0040*/ 	.byte	0x04, 0x29
        /*0042*/ 	.short	(.L_502 - .L_501)


	//   ....[0]....
.L_501:
        /*0044*/ 	.word	0xffffffff


	//   ....[1]....
        /*0048*/ 	.word	0xffffffff


	//   ....[2]....
        /*004c*/ 	.word	0xffffffff


	//   ....[3]....
        /*0050*/ 	.word	0xffffffff


	//   ....[4]....
        /*0054*/ 	.word	0xffffffff


	//   ....[5]....
        /*0058*/ 	.word	0xffffffff


	//   ....[6]....
        /*005c*/ 	.word	0xffffffff


	//   ....[7]....
        /*0060*/ 	.word	0xffffffff


	//   ....[8]....
        /*0064*/ 	.word	0xffffffff


	//   ....[9]....
        /*0068*/ 	.word	0xffffffff


	//   ....[10]....
        /*006c*/ 	.word	0xffffffff


	//   ....[11]....
        /*0070*/ 	.word	0xffffffff


	//   ....[12]....
        /*0074*/ 	.word	0xffffffff


	//   ....[13]....
        /*0078*/ 	.word	0xffffffff


	//   ....[14]....
        /*007c*/ 	.word	0xffffffff


	//   ....[15]....
        /*0080*/ 	.word	0xffffffff


	//   ....[16]....
        /*0084*/ 	.word	0xffffffff


	//   ....[17]....
        /*0088*/ 	.word	0xffffffff


	//   ....[18]....
        /*008c*/ 	.word	0xffffffff


	//   ....[19]....
        /*0090*/ 	.word	0xffffffff


	//   ....[20]....
        /*0094*/ 	.word	0xffffffff


	//   ....[21]....
        /*0098*/ 	.word	0xffffffff


	//   ....[22]....
        /*009c*/ 	.word	0xffffffff


	//   ....[23]....
        /*00a0*/ 	.word	0xffffffff


	//   ....[24]....
        /*00a4*/ 	.word	0xffffffff


	//   ....[25]....
        /*00a8*/ 	.word	0xffffffff


	//   ....[26]....
        /*00ac*/ 	.word	0xffffffff


	//   ....[27]....
        /*00b0*/ 	.word	0xffffffff


	//   ....[28]....
        /*00b4*/ 	.word	0xffffffff


	//   ....[29]....
        /*00b8*/ 	.word	0xffffffff


	//   ....[30]....
        /*00bc*/ 	.word	0xffffffff


	//   ....[31]....
        /*00c0*/ 	.word	0xffffffff


	//   ....[32]....
        /*00c4*/ 	.word	0xffffffff


	//   ....[33]....
        /*00c8*/ 	.word	0xffffffff


	//   ....[34]....
        /*00cc*/ 	.word	0xffffffff


	//   ....[35]....
        /*00d0*/ 	.word	0xffffffff


	//   ....[36]....
        /*00d4*/ 	.word	0xffffffff


	//   ....[37]....
        /*00d8*/ 	.word	0xffffffff


	//   ....[38]....
        /*00dc*/ 	.word	0xffffffff


	//   ....[39]....
        /*00e0*/ 	.word	0xffffffff


	//   ....[40]....
        /*00e4*/ 	.word	0xffffffff


	//   ....[41]....
        /*00e8*/ 	.word	0xffffffff


	//   ....[42]....
        /*00ec*/ 	.word	0xffffffff


	//   ....[43]....
        /*00f0*/ 	.word	0xffffffff


	//   ....[44]....
        /*00f4*/ 	.word	0xffffffff


	//   ....[45]....
        /*00f8*/ 	.word	0xffffffff


	//   ....[46]....
        /*00fc*/ 	.word	0xffffffff


	//   ....[47]....
        /*0100*/ 	.word	0xffffffff


	//   ....[48]....
        /*0104*/ 	.word	0xffffffff


	//   ....[49]....
        /*0108*/ 	.word	0xffffffff


	//   ....[50]....
        /*010c*/ 	.word	0xffffffff


	//   ....[51]....
        /*0110*/ 	.word	0xffffffff


	//   ....[52]....
        /*0114*/ 	.word	0xffffffff


	//   ....[53]....
        /*0118*/ 	.word	0xffffffff


	//   ....[54]....
        /*011c*/ 	.word	0xffffffff


	//   ....[55]....
        /*0120*/ 	.word	0xffffffff


	//   ....[56]....
        /*0124*/ 	.word	0xffffffff


	//   ....[57]....
        /*0128*/ 	.word	0xffffffff


	//   ....[58]....
        /*012c*/ 	.word	0xffffffff


	//   ....[59]....
        /*0130*/ 	.word	0xffffffff


	//   ....[60]....
        /*0134*/ 	.word	0xffffffff


	//   ....[61]....
        /*0138*/ 	.word	0xffffffff


	//   ....[62]....
        /*013c*/ 	.word	0xffffffff


	//   ....[63]....
        /*0140*/ 	.word	0xffffffff


	//   ....[64]....
        /*0144*/ 	.word	0xffffffff


	//   ....[65]....
        /*0148*/ 	.word	0xffffffff


	//   ....[66]....
        /*014c*/ 	.word	0xffffffff


	//   ....[67]....
        /*0150*/ 	.word	0xffffffff


	//   ....[68]....
        /*0154*/ 	.word	0xffffffff


	//   ....[69]....
        /*0158*/ 	.word	0xffffffff


	//   ....[70]....
        /*015c*/ 	.word	0xffffffff


	//   ....[71]....
        /*0160*/ 	.word	0xffffffff


	//   ....[72]....
        /*0164*/ 	.word	0xffffffff


	//   ....[73]....
        /*0168*/ 	.word	0xffffffff


	//   ....[74]....
        /*016c*/ 	.word	0xffffffff


	//   ....[75]....
        /*0170*/ 	.word	0xffffffff


	//   ....[76]....
        /*0174*/ 	.word	0xffffffff


	//   ....[77]....
        /*0178*/ 	.word	0xffffffff


	//   ....[78]....
        /*017c*/ 	.word	0xffffffff


	//   ....[79]....
        /*0180*/ 	.word	0xffffffff


	//   ....[80]....
        /*0184*/ 	.word	0xffffffff


	//   ....[81]....
        /*0188*/ 	.word	0xffffffff


	//   ....[82]....
        /*018c*/ 	.word	0xffffffff


	//   ....[83]....
        /*0190*/ 	.word	0xffffffff


	//   ....[84]....
        /*0194*/ 	.word	0xffffffff


	//   ....[85]....
        /*0198*/ 	.word	0xffffffff


	//   ....[86]....
        /*019c*/ 	.word	0xffffffff


	//   ....[87]....
        /*01a0*/ 	.word	0xffffffff


	//   ....[88]....
        /*01a4*/ 	.word	0xffffffff


	//   ....[89]....
        /*01a8*/ 	.word	0xffffffff


	//   ....[90]....
        /*01ac*/ 	.word	0xffffffff


	//   ....[91]....
        /*01b0*/ 	.word	0xffffffff


	//   ....[92]....
        /*01b4*/ 	.word	0xffffffff


	//   ....[93]....
        /*01b8*/ 	.word	0xffffffff


	//   ....[94]....
        /*01bc*/ 	.word	0xffffffff


	//   ....[95]....
        /*01c0*/ 	.word	0xffffffff


	//   ....[96]....
        /*01c4*/ 	.word	0xffffffff


	//   ....[97]....
        /*01c8*/ 	.word	0xffffffff


	//   ....[98]....
        /*01cc*/ 	.word	0xffffffff


	//   ....[99]....
        /*01d0*/ 	.word	0xffffffff


	//   ....[100]....
        /*01d4*/ 	.word	0xffffffff


	//   ....[101]....
        /*01d8*/ 	.word	0x0500000f


	//   ....[102]....
        /*01dc*/ 	.word	0x0500000f


	//   ....[103]....
        /*01e0*/ 	.word	0x0500000f


	//   ....[104]....
        /*01e4*/ 	.word	0x0500000f


	//   ....[105]....
        /*01e8*/ 	.word	0x0500000f


	//   ....[106]....
        /*01ec*/ 	.word	0x0500000f


	//   ....[107]....
        /*01f0*/ 	.word	0x0500000f


	//   ....[108]....
        /*01f4*/ 	.word	0x0500000f


	//   ....[109]....
        /*01f8*/ 	.word	0x0500000f


	//   ....[110]....
        /*01fc*/ 	.word	0x0500000f


	//   ....[111]....
        /*0200*/ 	.word	0x0500000f


	//   ....[112]....
        /*0204*/ 	.word	0x0500000f


	//   ....[113]....
        /*0208*/ 	.word	0x0500000f


	//   ....[114]....
        /*020c*/ 	.word	0x0500000f


	//   ....[115]....
        /*0210*/ 	.word	0x0500000f


	//   ....[116]....
        /*0214*/ 	.word	0x0500000f


	//   ....[117]....
        /*0218*/ 	.word	0x0500000f


	//   ....[118]....
        /*021c*/ 	.word	0x0500000f


	//   ....[119]....
        /*0220*/ 	.word	0x0500000f


	//   ....[120]....
        /*0224*/ 	.word	0x0500000f


	//   ....[121]....
        /*0228*/ 	.word	0x0500000f


	//   ....[122]....
        /*022c*/ 	.word	0x0500000f


	//   ....[123]....
        /*0230*/ 	.word	0x0500000f


	//   ....[124]....
        /*0234*/ 	.word	0x0500000f


	//   ....[125]....
        /*0238*/ 	.word	0x0500000f


	//   ....[126]....
        /*023c*/ 	.word	0x0500000f


	//   ....[127]....
        /*0240*/ 	.word	0x0500000f


	//   ....[128]....
        /*0244*/ 	.word	0x0500000f


	//   ....[129]....
        /*0248*/ 	.word	0x0500000f


	//   ....[130]....
        /*024c*/ 	.word	0x0500000f


	//   ....[131]....
        /*0250*/ 	.word	0x0500000f


	//   ....[132]....
        /*0254*/ 	.word	0x0500000f


	//   ....[133]....
        /*0258*/ 	.word	0x0500000f


	//   ....[134]....
        /*025c*/ 	.word	0x0500000f


	//   ....[135]....
        /*0260*/ 	.word	0x0500000f


	//   ....[136]....
        /*0264*/ 	.word	0x0500000f


	//   ....[137]....
        /*0268*/ 	.word	0x0500000f


	//   ....[138]....
        /*026c*/ 	.word	0x0500000f


	//   ....[139]....
        /*0270*/ 	.word	0x0500000f


	//   ....[140]....
        /*0274*/ 	.word	0x0500000f


	//   ....[141]....
        /*0278*/ 	.word	0x0500000f


	//   ....[142]....
        /*027c*/ 	.word	0x0500000f


	//   ....[143]....
        /*0280*/ 	.word	0x0500000f


	//   ....[144]....
        /*0284*/ 	.word	0x0500000f


	//   ....[145]....
        /*0288*/ 	.word	0x0500000f


	//   ....[146]....
        /*028c*/ 	.word	0x0500000f


	//   ....[147]....
        /*0290*/ 	.word	0x0500000f


	//   ....[148]....
        /*0294*/ 	.word	0x0500000f


	//   ....[149]....
        /*0298*/ 	.word	0x0500000f


	//   ....[150]....
        /*029c*/ 	.word	0x0500000f


	//   ....[151]....
        /*02a0*/ 	.word	0x0500000f


	//   ....[152]....
        /*02a4*/ 	.word	0x0500000f


	//   ....[153]....
        /*02a8*/ 	.word	0x0500000f


	//   ....[154]....
        /*02ac*/ 	.word	0x0500000f


	//   ....[155]....
        /*02b0*/ 	.word	0x0500000f


	//   ....[156]....
        /*02b4*/ 	.word	0x0500000f


	//   ....[157]....
        /*02b8*/ 	.word	0x0500000f


	//   ....[158]....
        /*02bc*/ 	.word	0x0500000f


	//   ....[159]....
        /*02c0*/ 	.word	0x0500000f


	//   ....[160]....
        /*02c4*/ 	.word	0x0500000f


	//   ....[161]....
        /*02c8*/ 	.word	0x0500000f


	//   ....[162]....
        /*02cc*/ 	.word	0x0500000f


	//   ....[163]....
        /*02d0*/ 	.word	0x0500000f


	//   ....[164]....
        /*02d4*/ 	.word	0x0500000f


	//   ....[165]....
        /*02d8*/ 	.word	0x0500000f


	//   ....[166]....
        /*02dc*/ 	.word	0x0500000f


	//----- nvinfo : EIATTR_COOP_GROUP_INSTR_OFFSETS
	.align		4
.L_502:
        /*02e0*/ 	.byte	0x04, 0x28
        /*02e2*/ 	.short	(.L_504 - .L_503)


	//   ....[0]....
.L_503:
        /*02e4*/ 	.word	0x00000060


	//   ....[1]....
        /*02e8*/ 	.word	0x000000a0


	//   ....[2]....
        /*02ec*/ 	.word	0x000002c0


	//   ....[3]....
        /*02f0*/ 	.word	0x00000420


	//   ....[4]....
        /*02f4*/ 	.word	0x00000540


	//   ....[5]....
        /*02f8*/ 	.word	0x000006a0


	//   ....[6]....
        /*02fc*/ 	.word	0x000010a0


	//   ....[7]....
        /*0300*/ 	.word	0x00001dd0


	//   ....[8]....
        /*0304*/ 	.word	0x00001eb0


	//   ....[9]....
        /*0308*/ 	.word	0x000026e0


	//   ....[10]....
        /*030c*/ 	.word	0x00002790


	//   ....[11]....
        /*0310*/ 	.word	0x00002eb0


	//   ....[12]....
        /*0314*/ 	.word	0x00002f10


	//   ....[13]....
        /*0318*/ 	.word	0x00004860


	//   ....[14]....
        /*031c*/ 	.word	0x00004a10


	//   ....[15]....
        /*0320*/ 	.word	0x00005150


	//   ....[16]....
        /*0324*/ 	.word	0x000051a0


	//   ....[17]....
        /*0328*/ 	.word	0x000058c0


	//   ....[18]....
        /*032c*/ 	.word	0x00005970


	//   ....[19]....
        /*0330*/ 	.word	0x000078d0


	//   ....[20]....
        /*0334*/ 	.word	0x00007910


	//   ....[21]....
        /*0338*/ 	.word	0x00007930


	//   ....[22]....
        /*033c*/ 	.word	0x00007950


	//   ....[23]....
        /*0340*/ 	.word	0x00008a20


	//   ....[24]....
        /*0344*/ 	.word	0x00008a50


	//   ....[25]....
        /*0348*/ 	.word	0x00008b10


	//   ....[26]....
        /*034c*/ 	.word	0x00008b20


	//   ....[27]....
        /*0350*/ 	.word	0x000099a0


	//   ....[28]....
        /*0354*/ 	.word	0x000099e0


	//   ....[29]....
        /*0358*/ 	.word	0x00009a20


	//   ....[30]....
        /*035c*/ 	.word	0x00009a50


	//   ....[31]....
        /*0360*/ 	.word	0x00009a60


	//   ....[32]....
        /*0364*/ 	.word	0x00009a80


	//   ....[33]....
        /*0368*/ 	.word	0x0000a0c0


	//   ....[34]....
        /*036c*/ 	.word	0x0000a0d0


	//   ....[35]....
        /*0370*/ 	.word	0x0000aad0


	//   ....[36]....
        /*0374*/ 	.word	0x0000bdf0


	//   ....[37]....
        /*0378*/ 	.word	0x0000be10


	//   ....[38]....
        /*037c*/ 	.word	0x0000be20


	//   ....[39]....
        /*0380*/ 	.word	0x0000be30


	//   ....[40]....
        /*0384*/ 	.word	0x0000be40


	//   ....[41]....
        /*0388*/ 	.word	0x0000be50


	//   ....[42]....
        /*038c*/ 	.word	0x0000bee0


	//   ....[43]....
        /*0390*/ 	.word	0x0000bf00


	//   ....[44]....
        /*0394*/ 	.word	0x0000bf70


	//   ....[45]....
        /*0398*/ 	.word	0x0000bf80


	//   ....[46]....
        /*039c*/ 	.word	0x0000bf90


	//   ....[47]....
        /*03a0*/ 	.word	0x0000c030


	//   ....[48]....
        /*03a4*/ 	.word	0x0000c6b0


	//   ....[49]....
        /*03a8*/ 	.word	0x0000c6e0


	//   ....[50]....
        /*03ac*/ 	.word	0x0000c710


	//   ....[51]....
        /*03b0*/ 	.word	0x0000c740


	//   ....[52]....
        /*03b4*/ 	.word	0x0000c7e0


	//   ....[53]....
        /*03b8*/ 	.word	0x0000c810


	//   ....[54]....
        /*03bc*/ 	.word	0x0000c820


	//   ....[55]....
        /*03c0*/ 	.word	0x0000c880


	//   ....[56]....
        /*03c4*/ 	.word	0x0000c930


	//   ....[57]....
        /*03c8*/ 	.word	0x0000c950


	//   ....[58]....
        /*03cc*/ 	.word	0x0000c960


	//   ....[59]....
        /*03d0*/ 	.word	0x0000c9c0


	//   ....[60]....
        /*03d4*/ 	.word	0x0000ca70


	//   ....[61]....
        /*03d8*/ 	.word	0x0000ca90


	//   ....[62]....
        /*03dc*/ 	.word	0x0000caa0


	//   ....[63]....
        /*03e0*/ 	.word	0x0000caf0


	//   ....[64]....
        /*03e4*/ 	.word	0x0000d240


	//   ....[65]....
        /*03e8*/ 	.word	0x0000d260


	//   ....[66]....
        /*03ec*/ 	.word	0x0000d270


	//   ....[67]....
        /*03f0*/ 	.word	0x0000d280


	//   ....[68]....
        /*03f4*/ 	.word	0x0000d2a0


	//   ....[69]....
        /*03f8*/ 	.word	0x0000d2c0


	//   ....[70]....
        /*03fc*/ 	.word	0x0000d320


	//   ....[71]....
        /*0400*/ 	.word	0x0000d370


	//   ....[72]....
        /*0404*/ 	.word	0x0000d390


	//   ....[73]....
        /*0408*/ 	.word	0x0000d3d0


	//   ....[74]....
        /*040c*/ 	.word	0x0000d3f0


	//   ....[75]....
        /*0410*/ 	.word	0x0000d410


	//   ....[76]....
        /*0414*/ 	.word	0x0000d6b0


	//   ....[77]....
        /*0418*/ 	.word	0x0000d6c0


	//   ....[78]....
        /*041c*/ 	.word	0x0000d6d0


	//   ....[79]....
        /*0420*/ 	.word	0x0000d6f0


	//   ....[80]....
        /*0424*/ 	.word	0x0000d780


	//   ....[81]....
        /*0428*/ 	.word	0x0000d7b0


	//   ....[82]....
        /*042c*/ 	.word	0x0000d800


	//   ....[83]....
        /*0430*/ 	.word	0x0000d830


	//   ....[84]....
        /*0434*/ 	.word	0x0000d880


	//   ....[85]....
        /*0438*/ 	.word	0x0000d8b0


	//   ....[86]....
        /*043c*/ 	.word	0x0000d900


	//   ....[87]....
        /*0440*/ 	.word	0x0000d930


	//   ....[88]....
        /*0444*/ 	.word	0x0000dd90


	//   ....[89]....
        /*0448*/ 	.word	0x0000ddc0


	//   ....[90]....
        /*044c*/ 	.word	0x0000ddf0


	//   ....[91]....
        /*0450*/ 	.word	0x0000de20


	//   ....[92]....
        /*0454*/ 	.word	0x0000de50


	//   ....[93]....
        /*0458*/ 	.word	0x0000de60


	//   ....[94]....
        /*045c*/ 	.word	0x0000de70


	//   ....[95]....
        /*0460*/ 	.word	0x0000de90


	//   ....[96]....
        /*0464*/ 	.word	0x0000deb0


	//   ....[97]....
        /*0468*/ 	.word	0x0000ded0


	//   ....[98]....
        /*046c*/ 	.word	0x0000e010


	//   ....[99]....
        /*0470*/ 	.word	0x0000e070


	//   ....[100]....
        /*0474*/ 	.word	0x0000e2d0


	//   ....[101]....
        /*0478*/ 	.word	0x0000e840


	//   ....[102]....
        /*047c*/ 	.word	0x0000e930


	//   ....[103]....
        /*0480*/ 	.word	0x0000e9d0


	//   ....[104]....
        /*0484*/ 	.word	0x0000ea30


	//   ....[105]....
        /*0488*/ 	.word	0x0000eb00


	//   ....[106]....
        /*048c*/ 	.word	0x0000eb80


	//   ....[107]....
        /*0490*/ 	.word	0x0000ec50


	//   ....[108]....
        /*0494*/ 	.word	0x0000ecc0


	//   ....[109]....
        /*0498*/ 	.word	0x0000edb0


	//   ....[110]....
        /*049c*/ 	.word	0x0000ee30


	//   ....[111]....
        /*04a0*/ 	.word	0x0000ef00


	//   ....[112]....
        /*04a4*/ 	.word	0x0000ef70


	//   ....[113]....
        /*04a8*/ 	.word	0x0000f050


	//   ....[114]....
        /*04ac*/ 	.word	0x0000f0e0


	//   ....[115]....
        /*04b0*/ 	.word	0x0000f150


	//   ....[116]....
        /*04b4*/ 	.word	0x0000f1f0


	//   ....[117]....
        /*04b8*/ 	.word	0x0000f2c0


	//   ....[118]....
        /*04bc*/ 	.word	0x0000f340


	//   ....[119]....
        /*04c0*/ 	.word	0x0000f420


	//   ....[120]....
        /*04c4*/ 	.word	0x0000f4a0


	//   ....[121]....
        /*04c8*/ 	.word	0x0000f570


	//   ....[122]....
        /*04cc*/ 	.word	0x0000f5f0


	//   ....[123]....
        /*04d0*/ 	.word	0x0000f6d0


	//   ....[124]....
        /*04d4*/ 	.word	0x0000f750


	//   ....[125]....
        /*04d8*/ 	.word	0x0000f820


	//   ....[126]....
        /*04dc*/ 	.word	0x0000f8a0


	//   ....[127]....
        /*04e0*/ 	.word	0x0000f980


	//   ....[128]....
        /*04e4*/ 	.word	0x0000f9f0


	//   ....[129]....
        /*04e8*/ 	.word	0x0000fab0


	//   ....[130]....
        /*04ec*/ 	.word	0x0000fbf0


	//   ....[131]....
        /*04f0*/ 	.word	0x0000fc90


	//   ....[132]....
        /*04f4*/ 	.word	0x0000fd70


	//   ....[133]....
        /*04f8*/ 	.word	0x0000fdc0


	//   ....[134]....
        /*04fc*/ 	.word	0x0000fea0


	//   ....[135]....
        /*0500*/ 	.word	0x0000fef0


	//   ....[136]....
        /*0504*/ 	.word	0x0000fff0


	//   ....[137]....
        /*0508*/ 	.word	0x00010040


	//   ....[138]....
        /*050c*/ 	.word	0x00010140


	//   ....[139]....
        /*0510*/ 	.word	0x00010190


	//   ....[140]....
        /*0514*/ 	.word	0x00010270


	//   ....[141]....
        /*0518*/ 	.word	0x000102c0


	//   ....[142]....
        /*051c*/ 	.word	0x000103b0


	//   ....[143]....
        /*0520*/ 	.word	0x00010440


	//   ....[144]....
        /*0524*/ 	.word	0x000104a0


	//   ....[145]....
        /*0528*/ 	.word	0x00010580


	//   ....[146]....
        /*052c*/ 	.word	0x00010620


	//   ....[147]....
        /*0530*/ 	.word	0x000106e0


	//   ....[148]....
        /*0534*/ 	.word	0x00010780


	//   ....[149]....
        /*0538*/ 	.word	0x00010840


	//   ....[150]....
        /*053c*/ 	.word	0x000108e0


	//   ....[151]....
        /*0540*/ 	.word	0x000109a0


	//   ....[152]....
        /*0544*/ 	.word	0x00010a40


	//   ....[153]....
        /*0548*/ 	.word	0x00010b00


	//   ....[154]....
        /*054c*/ 	.word	0x00010c20


	//   ....[155]....
        /*0550*/ 	.word	0x00010cc0


	//   ....[156]....
        /*0554*/ 	.word	0x00010d70


	//   ....[157]....
        /*0558*/ 	.word	0x00010e40


	//   ....[158]....
        /*055c*/ 	.word	0x00010eb0


	//   ....[159]....
        /*0560*/ 	.word	0x00010f80


	//   ....[160]....
        /*0564*/ 	.word	0x00010ff0


	//   ....[161]....
        /*0568*/ 	.word	0x000110e0


	//   ....[162]....
        /*056c*/ 	.word	0x00011150


	//   ....[163]....
        /*0570*/ 	.word	0x00011230


	//   ....[164]....
        /*0574*/ 	.word	0x000112a0


	//   ....[165]....
        /*0578*/ 	.word	0x00011360


	//   ....[166]....
        /*057c*/ 	.word	0x00011440


	//----- nvinfo : EIATTR_REG_RECONFIG
	.align		4
.L_504:
        /*0580*/ 	.byte	0x01, 0x54
	.zero		2


	//----- nvinfo : EIATTR_SYSCALL_OFFSETS
	.align		4
        /*0584*/ 	.byte	0x04, 0x46
        /*0586*/ 	.short	(.L_506 - .L_505)


	//   ....[0]....
.L_505:
        /*0588*/ 	.word	0x00001260


	//   ....[1]....
        /*058c*/ 	.word	0x0000b310


	//   ....[2]....
        /*0590*/ 	.word	0x0000b450


	//   ....[3]....
        /*0594*/ 	.word	0x0000b540


	//   ....[4]....
        /*0598*/ 	.word	0x0000c3f0


	//----- nvinfo : EIATTR_MBARRIER_INSTR_OFFSETS
	.align		4
.L_506:
        /*059c*/ 	.byte	0x04, 0x39
        /*059e*/ 	.short	(.L_508 - .L_507)


	//   ....[0]....
.L_507:
        /*05a0*/ 	.word	0x00000170
        /*05a4*/ 	.word	0x000000ff
        /*05a8*/ 	.word	0x0002a800
        /*05ac*/ 	.short	0x0100
        /*05ae*/ 	.byte	0x08
	.zero		1


	//   ....[1]....
        /*05b0*/ 	.word	0x00000180
        /*05b4*/ 	.word	0x000000ff
        /*05b8*/ 	.word	0x0002a820
        /*05bc*/ 	.short	0x0100
        /*05be*/ 	.byte	0x08
	.zero		1


	//   ....[2]....
        /*05c0*/ 	.word	0x00000270
        /*05c4*/ 	.word	0x000000ff
        /*05c8*/ 	.word	0x0002a830
        /*05cc*/ 	.short	0x0100
        /*05ce*/ 	.byte	0x08
	.zero		1


	//   ....[3]....
        /*05d0*/ 	.word	0x00000280
        /*05d4*/ 	.word	0x000000ff
        /*05d8*/ 	.word	0x0002a840
        /*05dc*/ 	.short	0x0100
        /*05de*/ 	.byte	0x08
	.zero		1


	//   ....[4]....
        /*05e0*/ 	.word	0x00000290
        /*05e4*/ 	.word	0x000000ff
        /*05e8*/ 	.word	0x0002a838
        /*05ec*/ 	.short	0x0100
        /*05ee*/ 	.byte	0x08
	.zero		1


	//   ....[5]....
        /*05f0*/ 	.word	0x000002a0
        /*05f4*/ 	.word	0x000000ff
        /*05f8*/ 	.word	0x0002a848
        /*05fc*/ 	.short	0x0100
        /*05fe*/ 	.byte	0x08
	.zero		1


	//   ....[6]....
        /*0600*/ 	.word	0x000003d0
        /*0604*/ 	.word	0x000000ff
        /*0608*/ 	.word	0x0002a850
        /*060c*/ 	.short	0x0100
        /*060e*/ 	.byte	0x08
	.zero		1


	//   ....[7]....
        /*0610*/ 	.word	0x000003e0
        /*0614*/ 	.word	0x000000ff
        /*0618*/ 	.word	0x0002a860
        /*061c*/ 	.short	0x0100
        /*061e*/ 	.byte	0x08
	.zero		1


	//   ....[8]....
        /*0620*/ 	.word	0x000003f0
        /*0624*/ 	.word	0x000000ff
        /*0628*/ 	.word	0x0002a858
        /*062c*/ 	.short	0x0100
        /*062e*/ 	.byte	0x08
	.zero		1


	//   ....[9]....
        /*0630*/ 	.word	0x00000400
        /*0634*/ 	.word	0x000000ff
        /*0638*/ 	.word	0x0002a868
        /*063c*/ 	.short	0x0100
        /*063e*/ 	.byte	0x08
	.zero		1


	//   ....[10]....
        /*0640*/ 	.word	0x000004f0
        /*0644*/ 	.word	0x000000ff
        /*0648*/ 	.word	0x0002a870
        /*064c*/ 	.short	0x0100
        /*064e*/ 	.byte	0x06
	.zero		1


	//   ....[11]....
        /*0650*/ 	.word	0x00000500
        /*0654*/ 	.word	0x000000ff
        /*0658*/ 	.word	0x0002a880
        /*065c*/ 	.short	0x0100
        /*065e*/ 	.byte	0x06
	.zero		1


	//   ....[12]....
        /*0660*/ 	.word	0x00000510
        /*0664*/ 	.word	0x000000ff
        /*0668*/ 	.word	0x0002a878
        /*066c*/ 	.short	0x0100
        /*066e*/ 	.byte	0x06
	.zero		1


	//   ....[13]....
        /*0670*/ 	.word	0x00000520
        /*0674*/ 	.word	0x000000ff
        /*0678*/ 	.word	0x0002a888
        /*067c*/ 	.short	0x0100
        /*067e*/ 	.byte	0x06
	.zero		1


	//   ....[14]....
        /*0680*/ 	.word	0x00000650
        /*0684*/ 	.word	0x000000ff
        /*0688*/ 	.word	0x0002a890
        /*068c*/ 	.short	0x0100
        /*068e*/ 	.byte	0x08
	.zero		1


	//   ....[15]....
        /*0690*/ 	.word	0x00000660
        /*0694*/ 	.word	0x000000ff
        /*0698*/ 	.word	0x0002a8a0
        /*069c*/ 	.short	0x0100
        /*069e*/ 	.byte	0x08
	.zero		1


	//   ....[16]....
        /*06a0*/ 	.word	0x00000670
        /*06a4*/ 	.word	0x000000ff
        /*06a8*/ 	.word	0x0002a898
        /*06ac*/ 	.short	0x0100
        /*06ae*/ 	.byte	0x08
	.zero		1


	//   ....[17]....
        /*06b0*/ 	.word	0x00000680
        /*06b4*/ 	.word	0x000000ff
        /*06b8*/ 	.word	0x0002a8a8
        /*06bc*/ 	.short	0x0100
        /*06be*/ 	.byte	0x08
	.zero		1


	//   ....[18]....
        /*06c0*/ 	.word	0x000007c0
        /*06c4*/ 	.word	0x000000ff
        /*06c8*/ 	.word	0x0002a8b0
        /*06cc*/ 	.short	0x0100
        /*06ce*/ 	.byte	0x08
	.zero		1


	//   ....[19]....
        /*06d0*/ 	.word	0x000007d0
        /*06d4*/ 	.word	0x000000ff
        /*06d8*/ 	.word	0x0002a8c0
        /*06dc*/ 	.short	0x0100
        /*06de*/ 	.byte	0x08
	.zero		1


	//   ....[20]....
        /*06e0*/ 	.word	0x000007e0
        /*06e4*/ 	.word	0x000000ff
        /*06e8*/ 	.word	0x0002a8b8
        /*06ec*/ 	.short	0x0100
        /*06ee*/ 	.byte	0x08
	.zero		1


	//   ....[21]....
        /*06f0*/ 	.word	0x000007f0
        /*06f4*/ 	.word	0x000000ff
        /*06f8*/ 	.word	0x0002a8c8
        /*06fc*/ 	.short	0x0100
        /*06fe*/ 	.byte	0x08
	.zero		1


	//   ....[22]....
        /*0700*/ 	.word	0x00001280
        /*0704*/ 	.word	0x000000ff
        /*0708*/ 	.word	0x0002a800
        /*070c*/ 	.short	0x010a
        /*070e*/ 	.byte	0x27
	.zero		1


	//   ....[23]....
        /*0710*/ 	.word	0x00001300
        /*0714*/ 	.word	0x000000ff
        /*0718*/ 	.word	0x0002a830
        /*071c*/ 	.short	0x010a
        /*071e*/ 	.byte	0x27
	.zero		1


	//   ....[24]....
        /*0720*/ 	.word	0x00001360
        /*0724*/ 	.word	0x000000ff
        /*0728*/ 	.word	0x0002a830
        /*072c*/ 	.short	0x010a
        /*072e*/ 	.byte	0x27
	.zero		1


	//   ....[25]....
        /*0730*/ 	.word	0x00002350
        /*0734*/ 	.word	0x000000ff
        /*0738*/ 	.word	0x00000000
        /*073c*/ 	.short	0x0101
        /*073e*/ 	.byte	0x04
	.zero		1


	//   ....[26]....
        /*0740*/ 	.word	0x00003b60
        /*0744*/ 	.word	0x000000ff
        /*0748*/ 	.word	0x0002a830
        /*074c*/ 	.short	0x010a
        /*074e*/ 	.byte	0x07
	.zero		1


	//   ....[27]....
        /*0750*/ 	.word	0x00003ba0
        /*0754*/ 	.word	0x000000ff
        /*0758*/ 	.word	0x0002a830
        /*075c*/ 	.short	0x010a
        /*075e*/ 	.byte	0x07
	.zero		1


	//   ....[28]....
        /*0760*/ 	.word	0x000043f0
        /*0764*/ 	.word	0x000000ff
        /*0768*/ 	.word	0x0002a850
        /*076c*/ 	.short	0x010a
        /*076e*/ 	.byte	0x0a
	.zero		1


	//   ....[29]....
        /*0770*/ 	.word	0x00004430
        /*0774*/ 	.word	0x000000ff
        /*0778*/ 	.word	0x0002a850
        /*077c*/ 	.short	0x010a
        /*077e*/ 	.byte	0x0a
	.zero		1


	//   ....[30]....
        /*0780*/ 	.word	0x00004d20
        /*0784*/ 	.word	0x000000ff
        /*0788*/ 	.word	0x00000000
        /*078c*/ 	.short	0x0101
        /*078e*/ 	.byte	0x07
	.zero		1


	//   ....[31]....
        /*0790*/ 	.word	0x00006230
        /*0794*/ 	.word	0x000000ff
        /*0798*/ 	.word	0x00000000
        /*079c*/ 	.short	0x0101
        /*079e*/ 	.byte	0x0a
	.zero		1


	//   ....[32]....
        /*07a0*/ 	.word	0x00006490
        /*07a4*/ 	.word	0x000000ff
        /*07a8*/ 	.word	0x0002a830
        /*07ac*/ 	.short	0x010a
        /*07ae*/ 	.byte	0x26
	.zero		1


	//   ....[33]....
        /*07b0*/ 	.word	0x000064d0
        /*07b4*/ 	.word	0x000000ff
        /*07b8*/ 	.word	0x0002a830
        /*07bc*/ 	.short	0x010a
        /*07be*/ 	.byte	0x26
	.zero		1


	//   ....[34]....
        /*07c0*/ 	.word	0x00006d20
        /*07c4*/ 	.word	0x000000ff
        /*07c8*/ 	.word	0x0002a850
        /*07cc*/ 	.short	0x010a
        /*07ce*/ 	.byte	0x05
	.zero		1


	//   ....[35]....
        /*07d0*/ 	.word	0x00006d60
        /*07d4*/ 	.word	0x000000ff
        /*07d8*/ 	.word	0x0002a850
        /*07dc*/ 	.short	0x010a
        /*07de*/ 	.byte	0x05
	.zero		1


	//   ....[36]....
        /*07e0*/ 	.word	0x000073c0
        /*07e4*/ 	.word	0x000000ff
        /*07e8*/ 	.word	0x00000000
        /*07ec*/ 	.short	0x0101
        /*07ee*/ 	.byte	0x26
	.zero		1


	//   ....[37]....
        /*07f0*/ 	.word	0x000083d0
        /*07f4*/ 	.word	0x000000ff
        /*07f8*/ 	.word	0x00000000
        /*07fc*/ 	.short	0x0101
        /*07fe*/ 	.byte	0x05
	.zero		1


	//   ....[38]....
        /*0800*/ 	.word	0x00008990
        /*0804*/ 	.word	0x000000ff
        /*0808*/ 	.word	0x0002a850
        /*080c*/ 	.short	0x010a
        /*080e*/ 	.byte	0x05
	.zero		1


	//   ....[39]....
        /*0810*/ 	.word	0x000089d0
        /*0814*/ 	.word	0x000000ff
        /*0818*/ 	.word	0x0002a850
        /*081c*/ 	.short	0x010a
        /*081e*/ 	.byte	0x05
	.zero		1


	//   ....[40]....
        /*0820*/ 	.word	0x00008ea0
        /*0824*/ 	.word	0x000000ff
        /*0828*/ 	.word	0x00000000
        /*082c*/ 	.short	0x0101
        /*082e*/ 	.byte	0x04
	.zero		1


	//   ....[41]....
        /*0830*/ 	.word	0x00009a70
        /*0834*/ 	.word	0x000000ff
        /*0838*/ 	.word	0x00000000
        /*083c*/ 	.short	0x0101
        /*083e*/ 	.byte	0x04
	.zero		1


	//   ....[42]....
        /*0840*/ 	.word	0x0000bbb0
        /*0844*/ 	.word	0x000000ff
        /*0848*/ 	.word	0x0002a840
        /*084c*/ 	.short	0x010a
        /*084e*/ 	.byte	0x2e
	.zero		1


	//   ....[43]....
        /*0850*/ 	.word	0x0000c1b0
        /*0854*/ 	.word	0x000000ff
        /*0858*/ 	.word	0x0002a830
        /*085c*/ 	.short	0x0107
        /*085e*/ 	.byte	0x2e
	.zero		1


	//   ....[44]....
        /*0860*/ 	.word	0x0000c220
        /*0864*/ 	.word	0x000000ff
        /*0868*/ 	.word	0x0002a830
        /*086c*/ 	.short	0x0101
        /*086e*/ 	.byte	0x2e
	.zero		1


	//   ....[45]....
        /*0870*/ 	.word	0x0000cc40
        /*0874*/ 	.word	0x000000ff
        /*0878*/ 	.word	0x0002a800
        /*087c*/ 	.short	0x0107
        /*087e*/ 	.byte	0x2e
	.zero		1


	//   ....[46]....
        /*0880*/ 	.word	0x0000cca0
        /*0884*/ 	.word	0x000000ff
        /*0888*/ 	.word	0x0002a800
        /*088c*/ 	.short	0x0101
        /*088e*/ 	.byte	0x2e
	.zero		1


	//   ....[47]....
        /*0890*/ 	.word	0x0000ccb0
        /*0894*/ 	.word	0x000000ff
        /*0898*/ 	.word	0x0002a820
        /*089c*/ 	.short	0x010a
        /*089e*/ 	.byte	0x2e
	.zero		1


	//   ....[48]....
        /*08a0*/ 	.word	0x0000d020
        /*08a4*/ 	.word	0x0000001a
        /*08a8*/ 	.word	0x0002a840
        /*08ac*/ 	.short	0x010a
        /*08ae*/ 	.byte	0x3f
	.zero		1


	//   ....[49]....
        /*08b0*/ 	.word	0x0000d530
        /*08b4*/ 	.word	0x0000001a
        /*08b8*/ 	.word	0x0002a830
        /*08bc*/ 	.short	0x0107
        /*08be*/ 	.byte	0x3f
	.zero		1


	//   ....[50]....
        /*08c0*/ 	.word	0x0000d5e0
        /*08c4*/ 	.word	0x0000001a
        /*08c8*/ 	.word	0x0002a830
        /*08cc*/ 	.short	0x0101
        /*08ce*/ 	.byte	0x3f
	.zero		1


	//   ....[51]....
        /*08d0*/ 	.word	0x0000d640
        /*08d4*/ 	.word	0x00000000
        /*08d8*/ 	.word	0x0002a860
        /*08dc*/ 	.short	0x010a
        /*08de*/ 	.byte	0x3f
	.zero		1


	//   ....[52]....
        /*08e0*/ 	.word	0x0000daa0
        /*08e4*/ 	.word	0x00000000
        /*08e8*/ 	.word	0x0002a850
        /*08ec*/ 	.short	0x0107
        /*08ee*/ 	.byte	0x3f
	.zero		1


	//   ....[53]....
        /*08f0*/ 	.word	0x0000dba0
        /*08f4*/ 	.word	0x00000000
        /*08f8*/ 	.word	0x0002a850
        /*08fc*/ 	.short	0x0101
        /*08fe*/ 	.byte	0x3f
	.zero		1


	//   ....[54]....
        /*0900*/ 	.word	0x0000dd20
        /*0904*/ 	.word	0x00000000
        /*0908*/ 	.word	0x0002a860
        /*090c*/ 	.short	0x010a
        /*090e*/ 	.byte	0x3f
	.zero		1


	//   ....[55]....
        /*0910*/ 	.word	0x0000e140
        /*0914*/ 	.word	0x00000000
        /*0918*/ 	.word	0x0002a850
        /*091c*/ 	.short	0x0107
        /*091e*/ 	.byte	0x3f
	.zero		1


	//   ....[56]....
        /*0920*/ 	.word	0x0000e1f0
        /*0924*/ 	.word	0x00000000
        /*0928*/ 	.word	0x0002a850
        /*092c*/ 	.short	0x0101
        /*092e*/ 	.byte	0x3f
	.zero		1


	//   ....[57]....
        /*0930*/ 	.word	0x0000e290
        /*0934*/ 	.word	0x00000005
        /*0938*/ 	.word	0x0002a820
        /*093c*/ 	.short	0x010a
        /*093e*/ 	.byte	0x3f
	.zero		1


	//   ....[58]....
        /*0940*/ 	.word	0x0000e3d0
        /*0944*/ 	.word	0x00000006
        /*0948*/ 	.word	0x0002a840
        /*094c*/ 	.short	0x010a
        /*094e*/ 	.byte	0x3f
	.zero		1


	//   ....[59]....
        /*0950*/ 	.word	0x0000e470
        /*0954*/ 	.word	0x00000005
        /*0958*/ 	.word	0x0002a840
        /*095c*/ 	.short	0x010a
        /*095e*/ 	.byte	0x3f
	.zero		1


	//   ....[60]....
        /*0960*/ 	.word	0x0000e4b0
        /*0964*/ 	.word	0x00000006
        /*0968*/ 	.word	0x0002a860
        /*096c*/ 	.short	0x010a
        /*096e*/ 	.byte	0x3f
	.zero		1


	//   ....[61]....
        /*0970*/ 	.word	0x0000e4f0
        /*0974*/ 	.word	0x00000005
        /*0978*/ 	.word	0x0002a860
        /*097c*/ 	.short	0x010a
        /*097e*/ 	.byte	0x3f
	.zero		1


	//   ....[62]....
        /*0980*/ 	.word	0x0000e560
        /*0984*/ 	.word	0x00000003
        /*0988*/ 	.word	0x0002a800
        /*098c*/ 	.short	0x010a
        /*098e*/ 	.byte	0x3f
	.zero		1


	//   ....[63]....
        /*0990*/ 	.word	0x0000e5c0
        /*0994*/ 	.word	0x00000003
        /*0998*/ 	.word	0x0002a830
        /*099c*/ 	.short	0x010a
        /*099e*/ 	.byte	0x3f
	.zero		1


	//   ....[64]....
        /*09a0*/ 	.word	0x0000e620
        /*09a4*/ 	.word	0x0000000c
        /*09a8*/ 	.word	0x0002a830
        /*09ac*/ 	.short	0x010a
        /*09ae*/ 	.byte	0x3f
	.zero		1


	//   ....[65]....
        /*09b0*/ 	.word	0x0000e680
        /*09b4*/ 	.word	0x00000006
        /*09b8*/ 	.word	0x0002a850
        /*09bc*/ 	.short	0x010a
        /*09be*/ 	.byte	0x3f
	.zero		1


	//   ....[66]....
        /*09c0*/ 	.word	0x0000e6e0
        /*09c4*/ 	.word	0x0000000c
        /*09c8*/ 	.word	0x0002a830
        /*09cc*/ 	.short	0x010a
        /*09ce*/ 	.byte	0x3f
	.zero		1


	//   ....[67]....
        /*09d0*/ 	.word	0x0000e740
        /*09d4*/ 	.word	0x00000006
        /*09d8*/ 	.word	0x0002a850
        /*09dc*/ 	.short	0x010a
        /*09de*/ 	.byte	0x3f
	.zero		1


	//   ....[68]....
        /*09e0*/ 	.word	0x0000e7a0
        /*09e4*/ 	.word	0x00000005
        /*09e8*/ 	.word	0x0002a850
        /*09ec*/ 	.short	0x010a
        /*09ee*/ 	.byte	0x3f
	.zero		1


	//   ....[69]....
        /*09f0*/ 	.word	0x0000e880
        /*09f4*/ 	.word	0x00000005
        /*09f8*/ 	.word	0x0002a840
        /*09fc*/ 	.short	0x010a
        /*09fe*/ 	.byte	0x3f
	.zero		1


	//   ....[70]....
        /*0a00*/ 	.word	0x0000faf0
        /*0a04*/ 	.word	0x00000003
        /*0a08*/ 	.word	0x0002a820
        /*0a0c*/ 	.short	0x010a
        /*0a0e*/ 	.byte	0x3f
	.zero		1


	//   ....[71]....
        /*0a10*/ 	.word	0x0000fb40
        /*0a14*/ 	.word	0x0000001a
        /*0a18*/ 	.word	0x0002a840
        /*0a1c*/ 	.short	0x010a
        /*0a1e*/ 	.byte	0x3f
	.zero		1


	//   ....[72]....
        /*0a20*/ 	.word	0x00010300
        /*0a24*/ 	.word	0x00000000
        /*0a28*/ 	.word	0x0002a860
        /*0a2c*/ 	.short	0x010a
        /*0a2e*/ 	.byte	0x3f
	.zero		1


	//   ....[73]....
        /*0a30*/ 	.word	0x00010b70
        /*0a34*/ 	.word	0x00000000
        /*0a38*/ 	.word	0x0002a860
        /*0a3c*/ 	.short	0x010a
        /*0a3e*/ 	.byte	0x3f
	.zero		1


	//   ....[74]....
        /*0a40*/ 	.word	0x00011390
        /*0a44*/ 	.word	0x00000005
        /*0a48*/ 	.word	0x0002a820
        /*0a4c*/ 	.short	0x010a
        /*0a4e*/ 	.byte	0x3f
	.zero		1


	//   ....[75]....
        /*0a50*/ 	.word	0x00011500
        /*0a54*/ 	.word	0x00000006
        /*0a58*/ 	.word	0x0002a840
        /*0a5c*/ 	.short	0x010a
        /*0a5e*/ 	.byte	0x3f
	.zero		1


	//   ....[76]....
        /*0a60*/ 	.word	0x00011550
        /*0a64*/ 	.word	0x00000005
        /*0a68*/ 	.word	0x0002a840
        /*0a6c*/ 	.short	0x010a
        /*0a6e*/ 	.byte	0x3f
	.zero		1


	//   ....[77]....
        /*0a70*/ 	.word	0x000115a0
        /*0a74*/ 	.word	0x00000006
        /*0a78*/ 	.word	0x0002a860
        /*0a7c*/ 	.short	0x010a
        /*0a7e*/ 	.byte	0x3f
	.zero		1


	//----- nvinfo : EIATTR_NUM_MBARRIERS
	.align		4
.L_508:
        /*0a80*/ 	.byte	0x03, 0x38
        /*0a82*/ 	.short	0x0016


	//----- nvinfo : EIATTR_EXIT_INSTR_OFFSETS
	.align		4
        /*0a84*/ 	.byte	0x04, 0x1c
        /*0a86*/ 	.short	(.L_510 - .L_509)


	//   ....[0]....
.L_509:
        /*0a88*/ 	.word	0x0000e540


	//----- nvinfo : EIATTR_MAX_THREADS
	.align		4
.L_510:
        /*0a8c*/ 	.byte	0x04, 0x05
        /*0a8e*/ 	.short	(.L_512 - .L_511)
.L_511:
        /*0a90*/ 	.word	0x00000180
        /*0a94*/ 	.word	0x00000001
        /*0a98*/ 	.word	0x00000001


	//----- nvinfo : EIATTR_CRS_STACK_SIZE
	.align		4
.L_512:
        /*0a9c*/ 	.byte	0x04, 0x1e
        /*0a9e*/ 	.short	(.L_514 - .L_513)
.L_513:
        /*0aa0*/ 	.word	0x00000000


	//----- nvinfo : EIATTR_CBANK_PARAM_SIZE
	.align		4
.L_514:
        /*0aa4*/ 	.byte	0x03, 0x19
        /*0aa6*/ 	.short	0x0a70


	//----- nvinfo : EIATTR_PARAM_CBANK
	.align		4
        /*0aa8*/ 	.byte	0x04, 0x0a
        /*0aaa*/ 	.short	(.L_516 - .L_515)
	.align		4
.L_515:
        /*0aac*/ 	.word	index@(.nv.constant0._ZN7cutlass13device_kernelIN5flash11enable_sm90INS1_16FlashAttnFwdSm90INS1_25CollectiveMainloopFwdSm90ILi2EN4cute5tupleIJNS5_1CILi1EEES8_S8_EEENS6_IJNS7_ILi128EEENS7_ILi96EEENS7_ILi192EEEEEELi128ENS_6half_tEfNS_4arch4Sm90ELb1ELb0ELb1ELb0ELb1ELb0ELb0ELb1ELb1ELb1ELb1ELb0EEENS1_21CollectiveEpilogueFwdINS6_IJSA_SA_SB_EEES9_SE_SG_Li256ELb0ELb1ELb1ELb0EEENS1_19SingleTileSchedulerILb0ELb1ELb1ELi128EEEEEEEEEvNT_6ParamsE)
        /*0ab0*/ 	.short	0x0210
        /*0ab2*/ 	.short	0x0a70


	//----- nvinfo : EIATTR_SW_WAR
	.align		4
.L_516:
        /*0ab4*/ 	.byte	0x04, 0x36
        /*0ab6*/ 	.short	(.L_518 - .L_517)
.L_517:
        /*0ab8*/ 	.word	0x00000008
.L_518:


//--------------------- .nv.info._ZN7cutlass13device_kernelIN5flash11enable_sm90INS1_16FlashAttnFwdSm90INS1_25CollectiveMainloopFwdSm90ILi2EN4cute5tupleIJNS5_1CILi1EEES8_S8_EEENS6_IJNS7_ILi128EEENS7_ILi96EEENS7_ILi192EEEEEELi128ENS_6half_tEfNS_4arch4Sm90ELb1ELb0ELb1ELb1ELb1ELb0ELb0ELb1ELb1ELb1ELb1ELb0EEENS1_21CollectiveEpilogueFwdINS6_IJSA_SA_SB_EEES9_SE_SG_Li256ELb1ELb1ELb1ELb0EEENS1_36VarlenDynamicPersistentTileSchedulerILi128ELi96ELi256ELi128ELb1ELb1ELb1ELb1ELb1ELb1EEEEEEEEEvNT_6ParamsE --------------------------
	.section	.nv.info._ZN7cutlass13device_kernelIN5flash11enable_sm90INS1_16FlashAttnFwdSm90INS1_25CollectiveMainloopFwdSm90ILi2EN4cute5tupleIJNS5_1CILi1EEES8_S8_EEENS6_IJNS7_ILi128EEENS7_ILi96EEENS7_ILi192EEEEEELi128ENS_6half_tEfNS_4arch4Sm90ELb1ELb0ELb1ELb1ELb1ELb0ELb0ELb1ELb1ELb1ELb1ELb0EEENS1_21CollectiveEpilogueFwdINS6_IJSA_SA_SB_EEES9_SE_SG_Li256ELb1ELb1ELb1ELb0EEENS1_36VarlenDynamicPersistentTileSchedulerILi128ELi96ELi256ELi128ELb1ELb1ELb1ELb1ELb1ELb1EEEEEEEEEvNT_6ParamsE,"",@"SHT_CUDA_INFO"
	.sectionflags	@""
	.align	4


	//----- nvinfo : EIATTR_CUDA_API_VERSION
	.align		4
        /*0000*/ 	.byte	0x04, 0x37
        /*0002*/ 	.short	(.L_520 - .L_519)
.L_519:
        /*0004*/ 	.word	0x00000082


	//----- nvinfo : EIATTR_KPARAM_INFO
	.align		4
.L_520:
        /*0008*/ 	.byte	0x04, 0x17
        /*000a*/ 	.short	(.L_522 - .L_521)
.L_521:
        /*000c*/ 	.word	0x00000000
        /*0010*/ 	.short	0x0000
        /*0012*/ 	.short	0x0070
        /*0014*/ 	.byte	0x00, 0xf0, 0x01, 0x2a


	//----- nvinfo : EIATTR_SPARSE_MMA_MASK
	.align		4
.L_522:
        /*0018*/ 	.byte	0x03, 0x50
        /*001a*/ 	.short	0x0000


	//----- nvinfo : EIATTR_MAXREG_COUNT
	.align		4
        /*001c*/ 	.byte	0x03, 0x1b
        /*001e*/ 	.short	0x00a8


	//----- nvinfo : EIATTR_NUM_BARRIERS
	.align		4
        /*0020*/ 	.byte	0x02, 0x4c
        /*0022*/ 	.byte	0x09
	.zero		1


	//----- nvinfo : EIATTR_EXTERNS
	.align		4
        /*0024*/ 	.byte	0x04, 0x0f
        /*0026*/ 	.short	(.L_524 - .L_523)


	//   ....[0]....
	.align		4
.L_523:
        /*0028*/ 	.word	index@(__assertfail)


	//----- nvinfo : EIATTR_ANNOTATIONS
	.align		4
.L_524:
        /*002c*/ 	.byte	0x04, 0x55
        /*002e*/ 	.short	(.L_526 - .L_525)


	//   ....[0]....
.L_525:
        /* <DEDUP_REMOVED lines=13> */


	//----- nvinfo : EIATTR_MERCURY_ISA_VERSION
	.align		4
.L_526:
        /*00f0*/ 	.byte	0x03, 0x5f
        /*00f2*/ 	.short	0x0101


	//----- nvinfo : EIATTR_UNUSED_LOAD_BYTE_OFFSET
	.align		4
        /*00f4*/ 	.byte	0x04, 0x44
        /*00f6*/ 	.short	(.L_528 - .L_527)


	//   ....[0]....
.L_527:
        /*00f8*/ 	.word	0x00000950
        /*00fc*/ 	.word	0x0000fff0


	//   ....[1]....
        /*0100*/ 	.word	0x00009fb0
        /*0104*/ 	.word	0x0000fff0


	//----- nvinfo : EIATTR_INT_WARP_WIDE_INSTR_OFFSETS
	.align		4
.L_528:
        /*0108*/ 	.byte	0x04, 0x31
        /*010a*/ 	.short	(.L_530 - .L_529)


	//   ....[0]....
.L_529:
        /*010c*/ 	.word	0x000000c0


	//   ....[1]....
        /*0110*/ 	.word	0x000000d0


	//   ....[2]....
        /*0114*/ 	.word	0x00000170


	//   ....[3]....
        /*0118*/ 	.word	0x0000e900


	//   ....[4]....
        /*011c*/ 	.word	0x0000e990


	//   ....[5]....
        /*0120*/ 	.word	0x000117d0


	//   ....[6]....
        /*0124*/ 	.word	0x00011860


	//----- nvinfo : EIATTR_COOP_GROUP_MASK_REGIDS
	.align		4
.L_530:
        /*0128*/ 	.byte	0x04, 0x29
        /*012a*/ 	.short	(.L_532 - .L_531)


	//   ....[0]....
.L_531:
        /*012c*/ 	.word	0xffffffff


	//   ....[1]....
        /*0130*/ 	.word	0xffffffff


	//   ....[2]....
        /*0134*/ 	.word	0xffffffff


	//   ....[3]....
        /*0138*/ 	.word	0xffffffff


	//   ....[4]....
        /*013c*/ 	.word	0xffffffff


	//   ....[5]....
        /*0140*/ 	.word	0xffffffff


	//   ....[6]....
        /*0144*/ 	.word	0xffffffff


	//   ....[7]....
        /*0148*/ 	.word	0xffffffff


	//   ....[8]....
        /*014c*/ 	.word	0xffffffff


	//   ....[9]....
        /*0150*/ 	.word	0xffffffff


	//   ....[10]....
        /*0154*/ 	.word	0xffffffff


	//   ....[11]....
        /*0158*/ 	.word	0xffffffff


	//   ....[12]....
        /*015c*/ 	.word	0xffffffff


	//   ....[13]....
        /*0160*/ 	.word	0xffffffff


	//   ....[14]....
        /*0164*/ 	.word	0xffffffff


	//   ....[15]....
        /*0168*/ 	.word	0xffffffff


	//   ....[16]....
        /*016c*/ 	.word	0xffffffff


	//   ....[17]....
        /*0170*/ 	.word	0xffffffff


	//   ....[18]....
        /*0174*/ 	.word	0xffffffff


	//   ....[19]....
        /*0178*/ 	.word	0xffffffff


	//   ....[20]....
        /*017c*/ 	.word	0xffffffff


	//   ....[21]....
        /*0180*/ 	.word	0xffffffff


	//   ....[22]....
        /*0184*/ 	.word	0xffffffff


	//   ....[23]....
        /*0188*/ 	.word	0xffffffff


	//   ....[24]....
        /*018c*/ 	.word	0xffffffff


	//   ....[25]....
        /*0190*/ 	.word	0xffffffff


	//   ....[26]....
        /*0194*/ 	.word	0xffffffff


	//   ....[27]....
        /*0198*/ 	.word	0xffffffff


	//   ....[28]....
        /*019c*/ 	.word	0xffffffff


	//   ....[29]....
        /*01a0*/ 	.word	0xffffffff


	//   ....[30]....
        /*01a4*/ 	.word	0xffffffff


	//   ....[31]....
        /*01a8*/ 	.word	0xffffffff


	//   ....[32]....
        /*01ac*/ 	.word	0xffffffff


	//   ....[33]....
        /*01b0*/ 	.word	0xffffffff


	//   ....[34]....
        /*01b4*/ 	.word	0xffffffff


	//   ....[35]....
        /*01b8*/ 	.word	0xffffffff


	//   ....[36]....
        /*01bc*/ 	.word	0xffffffff


	//   ....[37]....
        /*01c0*/ 	.word	0xffffffff


	//   ....[38]....
        /*01c4*/ 	.word	0xffffffff


	//   ....[39]....
        /*01c8*/ 	.word	0xffffffff


	//   ....[40]....
        /*01cc*/ 	.word	0xffffffff


	//   ....[41]....
        /*01d0*/ 	.word	0xffffffff


	//   ....[42]....
        /*01d4*/ 	.word	0xffffffff


	//   ....[43]....
        /*01d8*/ 	.word	0xffffffff


	//   ....[44]....
        /*01dc*/ 	.word	0xffffffff


	//   ....[45]....
        /*01e0*/ 	.word	0xffffffff


	//   ....[46]....
        /*01e4*/ 	.word	0xffffffff


	//   ....[47]....
        /*01e8*/ 	.word	0xffffffff


	//   ....[48]....
        /*01ec*/ 	.word	0xffffffff


	//   ....[49]....
        /*01f0*/ 	.word	0xffffffff


	//   ....[50]....
        /*01f4*/ 	.word	0xffffffff


	//   ....[51]....
        /*01f8*/ 	.word	0xffffffff


	//   ....[52]....
        /*01fc*/ 	.word	0xffffffff


	//   ....[53]....
        /*0200*/ 	.word	0xffffffff


	//   ....[54]....
        /*0204*/ 	.word	0xffffffff


	//   ....[55]....
        /*0208*/ 	.word	0xffffffff


	//   ....[56]....
        /*020c*/ 	.word	0xffffffff


	//   ....[57]....
        /*0210*/ 	.word	0xffffffff


	//   ....[58]....
        /*0214*/ 	.word	0xffffffff


	//   ....[59]....
        /*0218*/ 	.word	0xffffffff


	//   ....[60]....
        /*021c*/ 	.word	0xffffffff


	//   ....[61]....
        /*0220*/ 	.word	0xffffffff


	//   ....[62]....
        /*0224*/ 	.word	0xffffffff


	//   ....[63]....
        /*0228*/ 	.word	0xffffffff


	//   ....[64]....
        /*022c*/ 	.word	0xffffffff


	//   ....[65]....
        /*0230*/ 	.word	0xffffffff


	//   ....[66]....
        /*0234*/ 	.word	0xffffffff


	//   ....[67]....
        /*0238*/ 	.word	0xffffffff


	//   ....[68]....
        /*023c*/ 	.word	0xffffffff


	//   ....[69]....
        /*0240*/ 	.word	0xffffffff


	//   ....[70]....
        /*0244*/ 	.word	0xffffffff


	//   ....[71]....
        /*0248*/ 	.word	0xffffffff


	//   ....[72]....
        /*024c*/ 	.word	0xffffffff


	//   ....[73]....
        /*0250*/ 	.word	0xffffffff


	//   ....[74]....
        /*0254*/ 	.word	0xffffffff


	//   ....[75]....
        /*0258*/ 	.word	0xffffffff


	//   ....[76]....
        /*025c*/ 	.word	0xffffffff


	//   ....[77]....
        /*0260*/ 	.word	0xffffffff


	//   ....[78]....
        /*0264*/ 	.word	0xffffffff


	//   ....[79]....
        /*0268*/ 	.word	0xffffffff


	//   ....[80]....
        /*026c*/ 	.word	0xffffffff


	//   ....[81]....
        /*0270*/ 	.word	0xffffffff


	//   ....[82]....
        /*0274*/ 	.word	0xffffffff


	//   ....[83]....
        /*0278*/ 	.word	0xffffffff


	//   ....[84]....
        /*027c*/ 	.word	0xffffffff


	//   ....[85]....
        /*0280*/ 	.word	0xffffffff


	//   ....[86]....
        /*0284*/ 	.word	0xffffffff


	//   ....[87]....
        /*0288*/ 	.word	0xffffffff


	//   ....[88]....
        /*028c*/ 	.word	0xffffffff


	//   ....[89]....
        /*0290*/ 	.word	0xffffffff


	//   ....[90]....
        /*0294*/ 	.word	0xffffffff


	//   ....[91]....
        /*0298*/ 	.word	0xffffffff


	//   ....[92]....
        /*029c*/ 	.word	0xffffffff


	//   ....[93]....
        /*02a0*/ 	.word	0xffffffff


	//   ....[94]....
        /*02a4*/ 	.word	0xffffffff


	//   ....[95]....
        /*02a8*/ 	.word	0xffffffff


	//   ....[96]....
        /*02ac*/ 	.word	0xffffffff


	//   ....[97]....
        /*02b0*/ 	.word	0xffffffff


	//   ....[98]....
        /*02b4*/ 	.word	0xffffffff


	//   ....[99]....
        /*02b8*/ 	.word	0xffffffff


	//   ....[100]....
        /*02bc*/ 	.word	0xffffffff


	//   ....[101]....
        /*02c0*/ 	.word	0xffffffff


	//   ....[102]....
        /*02c4*/ 	.word	0xffffffff


	//   ....[103]....
        /*02c8*/ 	.word	0xffffffff


	//   ....[104]....
        /*02cc*/ 	.word	0xffffffff


	//   ....[105]....
        /*02d0*/ 	.word	0xffffffff


	//   ....[106]....
        /*02d4*/ 	.word	0xffffffff


	//   ....[107]....
        /*02d8*/ 	.word	0xffffffff


	//   ....[108]....
        /*02dc*/ 	.word	0xffffffff


	//   ....[109]....
        /*02e0*/ 	.word	0xffffffff


	//   ....[110]....
        /*02e4*/ 	.word	0xffffffff


	//   ....[111]....
        /*02e8*/ 	.word	0xffffffff


	//   ....[112]....
        /*02ec*/ 	.word	0xffffffff


	//   ....[113]....
        /*02f0*/ 	.word	0xffffffff


	//   ....[114]....
        /*02f4*/ 	.word	0xffffffff


	//   ....[115]....
        /*02f8*/ 	.word	0xffffffff


	//   ....[116]....
        /*02fc*/ 	.word	0xffffffff


	//   ....[117]....
        /*0300*/ 	.word	0xffffffff


	//   ....[118]....
        /*0304*/ 	.word	0xffffffff


	//   ....[119]....
        /*0308*/ 	.word	0xffffffff


	//   ....[120]....
        /*030c*/ 	.word	0xffffffff


	//   ....[121]....
        /*0310*/ 	.word	0xffffffff


	//   ....[122]....
        /*0314*/ 	.word	0xffffffff


	//   ....[123]....
        /*0318*/ 	.word	0xffffffff


	//   ....[124]....
        /*031c*/ 	.word	0xffffffff


	//   ....[125]....
        /*0320*/ 	.word	0xffffffff


	//   ....[126]....
        /*0324*/ 	.word	0xffffffff


	//   ....[127]....
        /*0328*/ 	.word	0xffffffff


	//   ....[128]....
        /*032c*/ 	.word	0xffffffff


	//   ....[129]....
        /*0330*/ 	.word	0xffffffff


	//   ....[130]....
        /*0334*/ 	.word	0xffffffff


	//   ....[131]....
        /*0338*/ 	.word	0xffffffff


	//   ....[132]....
        /*033c*/ 	.word	0xffffffff


	//   ....[133]....
        /*0340*/ 	.word	0xffffffff


	//   ....[134]....
        /*0344*/ 	.word	0xffffffff


	//   ....[135]....
        /*0348*/ 	.word	0xffffffff


	//   ....[136]....
        /*034c*/ 	.word	0xffffffff


	//   ....[137]....
        /*0350*/ 	.word	0xffffffff


	//   ....[138]....
        /*0354*/ 	.word	0xffffffff


	//   ....[139]....
        /*0358*/ 	.word	0xffffffff


	//   ....[140]....
        /*035c*/ 	.word	0xffffffff


	//   ....[141]....
        /*0360*/ 	.word	0xffffffff


	//   ....[142]....
        /*0364*/ 	.word	0xffffffff


	//   ....[143]....
        /*0368*/ 	.word	0xffffffff


	//   ....[144]....
        /*036c*/ 	.word	0xffffffff


	//   ....[145]....
        /*0370*/ 	.word	0xffffffff


	//   ....[146]....
        /*0374*/ 	.word	0xffffffff


	//   ....[147]....
        /*0378*/ 	.word	0xffffffff


	//   ....[148]....
        /*037c*/ 	.word	0xffffffff


	//   ....[149]....
        /*0380*/ 	.word	0xffffffff


	//   ....[150]....
        /*0384*/ 	.word	0xffffffff


	//   ....[151]....
        /*0388*/ 	.word	0x0500000f


	//   ....[152]....
        /*038c*/ 	.word	0x0500000f


	//   ....[153]....
        /*0390*/ 	.word	0x0500000f


	//   ....[154]....
        /*0394*/ 	.word	0x0500000f


	//   ....[155]....
        /*0398*/ 	.word	0x0500000f


	//   ....[156]....
        /*039c*/ 	.word	0x0500000f


	//   ....[157]....
        /*03a0*/ 	.word	0x0500000f


	//   ....[158]....
        /*03a4*/ 	.word	0x0500000f


	//   ....[159]....
        /*03a8*/ 	.word	0x0500000f


	//   ....[160]....
        /*03ac*/ 	.word	0x0500000f


	//   ....[161]....
        /*03b0*/ 	.word	0x0500000f


	//   ....[162]....
        /*03b4*/ 	.word	0x0500000f


	//   ....[163]....
        /*03b8*/ 	.word	0x0500000f


	//   ....[164]....
        /*03bc*/ 	.word	0x0500000f


	//   ....[165]....
        /*03c0*/ 	.word	0x0500000f


	//   ....[166]....
        /*03c4*/ 	.word	0x0500000f


	//   ....[167]....
        /*03c8*/ 	.word	0x0500000f


	//   ....[168]....
        /*03cc*/ 	.word	0x0500000f


	//   ....[169]....
        /*03d0*/ 	.word	0x0500000f


	//   ....[170]....
        /*03d4*/ 	.word	0x0500000f


	//   ....[171]....
        /*03d8*/ 	.word	0x0500000f


	//   ....[172]....
        /*03dc*/ 	.word	0x0500000f


	//   ....[173]....
        /*03e0*/ 	.word	0x0500000f


	//   ....[174]....
        /*03e4*/ 	.word	0x0500000f


	//   ....[175]....
        /*03e8*/ 	.word	0x0500000f


	//   ....[176]....
        /*03ec*/ 	.word	0x0500000f


	//   ....[177]....
        /*03f0*/ 	.word	0x0500000f


	//   ....[178]....
        /*03f4*/ 	.word	0x0500000f


	//   ....[179]....
        /*03f8*/ 	.word	0x0500000f


	//   ....[180]....
        /*03fc*/ 	.word	0x0500000f


	//   ....[181]....
        /*0400*/ 	.word	0x0500000f


	//   ....[182]....
        /*0404*/ 	.word	0x0500000f


	//   ....[183]....
        /*0408*/ 	.word	0x0500000f


	//   ....[184]....
        /*040c*/ 	.word	0x0500000f


	//   ....[185]....
        /*0410*/ 	.word	0x0500000f


	//   ....[186]....
        /*0414*/ 	.word	0x0500000f


	//   ....[187]....
        /*0418*/ 	.word	0x0500000f


	//   ....[188]....
        /*041c*/ 	.word	0x0500000f


	//   ....[189]....
        /*0420*/ 	.word	0x0500000f


	//   ....[190]....
        /*0424*/ 	.word	0x0500000f


	//   ....[191]....
        /*0428*/ 	.word	0x0500000f


	//   ....[192]....
        /*042c*/ 	.word	0x0500000f


	//   ....[193]....
        /*0430*/ 	.word	0x0500000f


	//   ....[194]....
        /*0434*/ 	.word	0x0500000f


	//   ....[195]....
        /*0438*/ 	.word	0x0500000f


	//   ....[196]....
        /*043c*/ 	.word	0x0500000f


	//   ....[197]....
        /*0440*/ 	.word	0x0500000f


	//   ....[198]....
        /*0444*/ 	.word	0x0500000f


	//   ....[199]....
        /*0448*/ 	.word	0x0500000f


	//   ....[200]....
        /*044c*/ 	.word	0x0500000f


	//   ....[201]....
        /*0450*/ 	.word	0x0500000f


	//   ....[202]....
        /*0454*/ 	.word	0x0500000f


	//   ....[203]....
        /*0458*/ 	.word	0x0500000f


	//   ....[204]....
        /*045c*/ 	.word	0x0500000f


	//   ....[205]....
        /*0460*/ 	.word	0x0500000f


	//   ....[206]....
        /*0464*/ 	.word	0x0500000f


	//   ....[207]....
        /*0468*/ 	.word	0x0500000f


	//   ....[208]....
        /*046c*/ 	.word	0x0500000f


	//   ....[209]....
        /*0470*/ 	.word	0x0500000f


	//   ....[210]....
        /*0474*/ 	.word	0x0500000f


	//   ....[211]....
        /*0478*/ 	.word	0x0500000f


	//   ....[212]....
        /*047c*/ 	.word	0x0500000f


	//   ....[213]....
        /*0480*/ 	.word	0x0500000f


	//   ....[214]....
        /*0484*/ 	.word	0x0500000f


	//   ....[215]....
        /*0488*/ 	.word	0x0500000f


	//   ....[216]....
        /*048c*/ 	.word	0x0500000f


	//   ....[217]....
        /*0490*/ 	.word	0x0500000f


	//   ....[218]....
        /*0494*/ 	.word	0x0500000f


	//   ....[219]....
        /*0498*/ 	.word	0x0500000f


	//   ....[220]....
        /*049c*/ 	.word	0x0500000f


	//   ....[221]....
        /*04a0*/ 	.word	0x0500000f


	//   ....[222]....
        /*04a4*/ 	.word	0x0500000f


	//   ....[223]....
        /*04a8*/ 	.word	0x0500000f


	//   ....[224]....
        /*04ac*/ 	.word	0x0500000f


	//   ....[225]....
        /*04b0*/ 	.word	0x0500000f


	//   ....[226]....
        /*04b4*/ 	.word	0x0500000f


	//   ....[227]....
        /*04b8*/ 	.word	0x0500000f


	//   ....[228]....
        /*04bc*/ 	.word	0x0500000f


	//   ....[229]....
        /*04c0*/ 	.word	0x0500000f


	//   ....[230]....
        /*04c4*/ 	.word	0x0500000f


	//   ....[231]....
        /*04c8*/ 	.word	0x0500000f


	//   ....[232]....
        /*04cc*/ 	.word	0x0500000f


	//   ....[233]....
        /*04d0*/ 	.word	0x0500000f


	//   ....[234]....
        /*04d4*/ 	.word	0x0500000f


	//----- nvinfo : EIATTR_COOP_GROUP_INSTR_OFFSETS
	.align		4
.L_532:
        /*04d8*/ 	.byte	0x04, 0x28
        /*04da*/ 	.short	(.L_534 - .L_533)


	//   ....[0]....
.L_533:
        /*04dc*/ 	.word	0x00000070


	//   ....[1]....
        /*04e0*/ 	.word	0x000000b0


	//   ....[2]....
        /*04e4*/ 	.word	0x000002d0


	//   ....[3]....
        /*04e8*/ 	.word	0x00000430


	//   ....[4]....
        /*04ec*/ 	.word	0x00000550


	//   ....[5]....
        /*04f0*/ 	.word	0x000006b0


	//   ....[6]....
        /*04f4*/ 	.word	0x00001b80


	//   ....[7]....
        /*04f8*/ 	.word	0x00002720


	//   ....[8]....
        /*04fc*/ 	.word	0x00002970


	//   ....[9]....
        /*0500*/ 	.word	0x00003170


	//   ....[10]....
        /*0504*/ 	.word	0x000031e0


	//   ....[11]....
        /*0508*/ 	.word	0x00003980


	//   ....[12]....
        /*050c*/ 	.word	0x000039f0


	//   ....[13]....
        /*0510*/ 	.word	0x000053a0


	//   ....[14]....
        /*0514*/ 	.word	0x00005510


	//   ....[15]....
        /*0518*/ 	.word	0x00005c80


	//   ....[16]....
        /*051c*/ 	.word	0x00005d30


	//   ....[17]....
        /*0520*/ 	.word	0x00006420


	//   ....[18]....
        /*0524*/ 	.word	0x00006480


	//   ....[19]....
        /*0528*/ 	.word	0x00008550


	//   ....[20]....
        /*052c*/ 	.word	0x000085a0


	//   ....[21]....
        /*0530*/ 	.word	0x000085c0


	//   ....[22]....
        /*0534*/ 	.word	0x000085e0


	//   ....[23]....
        /*0538*/ 	.word	0x000096e0


	//   ....[24]....
        /*053c*/ 	.word	0x00009710


	//   ....[25]....
        /*0540*/ 	.word	0x000097d0


	//   ....[26]....
        /*0544*/ 	.word	0x000097e0


	//   ....[27]....
        /*0548*/ 	.word	0x0000ab10


	//   ....[28]....
        /*054c*/ 	.word	0x0000ab50


	//   ....[29]....
        /*0550*/ 	.word	0x0000ab80


	//   ....[30]....
        /*0554*/ 	.word	0x0000abb0


	//   ....[31]....
        /*0558*/ 	.word	0x0000b280


	//   ....[32]....
        /*055c*/ 	.word	0x0000b2c0


	//   ....[33]....
        /*0560*/ 	.word	0x0000b380


	//   ....[34]....
        /*0564*/ 	.word	0x0000b3a0


	//   ....[35]....
        /*0568*/ 	.word	0x0000b460


	//   ....[36]....
        /*056c*/ 	.word	0x0000b480


	//   ....[37]....
        /*0570*/ 	.word	0x0000b550


	//   ....[38]....
        /*0574*/ 	.word	0x0000b570


	//   ....[39]....
        /*0578*/ 	.word	0x0000b940


	//   ....[40]....
        /*057c*/ 	.word	0x0000b950


	//   ....[41]....
        /*0580*/ 	.word	0x0000bd80


	//   ....[42]....
        /*0584*/ 	.word	0x0000bd90


	//   ....[43]....
        /*0588*/ 	.word	0x0000cb50


	//   ....[44]....
        /*058c*/ 	.word	0x0000cb70


	//   ....[45]....
        /*0590*/ 	.word	0x0000cc30


	//   ....[46]....
        /*0594*/ 	.word	0x0000cc50


	//   ....[47]....
        /*0598*/ 	.word	0x0000cd10


	//   ....[48]....
        /*059c*/ 	.word	0x0000cd30


	//   ....[49]....
        /*05a0*/ 	.word	0x0000ce00


	//   ....[50]....
        /*05a4*/ 	.word	0x0000ce20


	//   ....[51]....
        /*05a8*/ 	.word	0x0000cf60


	//   ....[52]....
        /*05ac*/ 	.word	0x0000d170


	//   ....[53]....
        /*05b0*/ 	.word	0x0000d1a0


	//   ....[54]....
        /*05b4*/ 	.word	0x0000d1d0


	//   ....[55]....
        /*05b8*/ 	.word	0x0000d200


	//   ....[56]....
        /*05bc*/ 	.word	0x0000d230


	//   ....[57]....
        /*05c0*/ 	.word	0x0000d260


	//   ....[58]....
        /*05c4*/ 	.word	0x0000d3d0


	//   ....[59]....
        /*05c8*/ 	.word	0x0000d400


	//   ....[60]....
        /*05cc*/ 	.word	0x0000d430


	//   ....[61]....
        /*05d0*/ 	.word	0x0000d460


	//   ....[62]....
        /*05d4*/ 	.word	0x0000d490


	//   ....[63]....
        /*05d8*/ 	.word	0x0000d4c0


	//   ....[64]....
        /*05dc*/ 	.word	0x0000d550


	//   ....[65]....
        /*05e0*/ 	.word	0x0000d580


	//   ....[66]....
        /*05e4*/ 	.word	0x0000d590


	//   ....[67]....
        /*05e8*/ 	.word	0x0000d5d0


	//   ....[68]....
        /*05ec*/ 	.word	0x0000f570


	//   ....[69]....
        /*05f0*/ 	.word	0x0000f590


	//   ....[70]....
        /*05f4*/ 	.word	0x0000f640


	//   ....[71]....
        /*05f8*/ 	.word	0x0000f660


	//   ....[72]....
        /*05fc*/ 	.word	0x0000f700


	//   ....[73]....
        /*0600*/ 	.word	0x0000f720


	//   ....[74]....
        /*0604*/ 	.word	0x0000f7c0


	//   ....[75]....
        /*0608*/ 	.word	0x0000f7e0


	//   ....[76]....
        /*060c*/ 	.word	0x0000f880


	//   ....[77]....
        /*0610*/ 	.word	0x0000f8a0


	//   ....[78]....
        /*0614*/ 	.word	0x0000f8b0


	//   ....[79]....
        /*0618*/ 	.word	0x0000f940


	//   ....[80]....
        /*061c*/ 	.word	0x000100c0


	//   ....[81]....
        /*0620*/ 	.word	0x000100f0


	//   ....[82]....
        /*0624*/ 	.word	0x00010150


	//   ....[83]....
        /*0628*/ 	.word	0x000101b0


	//   ....[84]....
        /*062c*/ 	.word	0x00010200


	//   ....[85]....
        /*0630*/ 	.word	0x00010260


	//   ....[86]....
        /*0634*/ 	.word	0x000102a0


	//   ....[87]....
        /*0638*/ 	.word	0x00010310


	//   ....[88]....
        /*063c*/ 	.word	0x00010360


	//   ....[89]....
        /*0640*/ 	.word	0x000103c0


	//   ....[90]....
        /*0644*/ 	.word	0x00010400


	//   ....[91]....
        /*0648*/ 	.word	0x00010470


	//   ....[92]....
        /*064c*/ 	.word	0x000104c0


	//   ....[93]....
        /*0650*/ 	.word	0x00010510


	//   ....[94]....
        /*0654*/ 	.word	0x00010530


	//   ....[95]....
        /*0658*/ 	.word	0x00010560


	//   ....[96]....
        /*065c*/ 	.word	0x00010cf0


	//   ....[97]....
        /*0660*/ 	.word	0x00010d00


	//   ....[98]....
        /*0664*/ 	.word	0x00010d20


	//   ....[99]....
        /*0668*/ 	.word	0x00010da0


	//   ....[100]....
        /*066c*/ 	.word	0x00010db0


	//   ....[101]....
        /*0670*/ 	.word	0x00010e10


	//   ....[102]....
        /*0674*/ 	.word	0x00010e40


	//   ....[103]....
        /*0678*/ 	.word	0x00010e80


	//   ....[104]....
        /*067c*/ 	.word	0x00010eb0


	//   ....[105]....
        /*0680*/ 	.word	0x00010ef0


	//   ....[106]....
        /*0684*/ 	.word	0x00010f20


	//   ....[107]....
        /*0688*/ 	.word	0x00010f60


	//   ....[108]....
        /*068c*/ 	.word	0x000111d0


	//   ....[109]....
        /*0690*/ 	.word	0x000111f0


	//   ....[110]....
        /*0694*/ 	.word	0x00011200


	//   ....[111]....
        /*0698*/ 	.word	0x00011280


	//   ....[112]....
        /*069c*/ 	.word	0x00011290


	//   ....[113]....
        /*06a0*/ 	.word	0x00011300


	//   ....[114]....
        /*06a4*/ 	.word	0x00011310


	//   ....[115]....
        /*06a8*/ 	.word	0x00011380


	//   ....[116]....
        /*06ac*/ 	.word	0x00011390


	//   ....[117]....
        /*06b0*/ 	.word	0x00011400


	//   ....[118]....
        /*06b4*/ 	.word	0x00011410


	//   ....[119]....
        /*06b8*/ 	.word	0x00011420


	//   ....[120]....
        /*06bc*/ 	.word	0x000119d0


	//   ....[121]....
        /*06c0*/ 	.word	0x000119f0


	//   ....[122]....
        /*06c4*/ 	.word	0x00011a00


	//   ....[123]....
        /*06c8*/ 	.word	0x00011a10


	//   ....[124]....
        /*06cc*/ 	.word	0x00011a80


	//   ....[125]....
        /*06d0*/ 	.word	0x00011aa0


	//   ....[126]....
        /*06d4*/ 	.word	0x00011b10


	//   ....[127]....
        /*06d8*/ 	.word	0x00011b30


	//   ....[128]....
        /*06dc*/ 	.word	0x00011b90


	//   ....[129]....
        /*06e0*/ 	.word	0x00011bb0


	//   ....[130]....
        /*06e4*/ 	.word	0x00011c00


	//   ....[131]....
        /*06e8*/ 	.word	0x00011c20


	//   ....[132]....
        /*06ec*/ 	.word	0x00012070


	//   ....[133]....
        /*06f0*/ 	.word	0x00012080


	//   ....[134]....
        /*06f4*/ 	.word	0x000120c0


	//   ....[135]....
        /*06f8*/ 	.word	0x00012100


	//   ....[136]....
        /*06fc*/ 	.word	0x00012130


	//   ....[137]....
        /*0700*/ 	.word	0x00012160


	//   ....[138]....
        /*0704*/ 	.word	0x00012190


	//   ....[139]....
        /*0708*/ 	.word	0x000121c0


	//   ....[140]....
        /*070c*/ 	.word	0x00012370


	//   ....[141]....
        /*0710*/ 	.word	0x000123a0


	//   ....[142]....
        /*0714*/ 	.word	0x000123d0


	//   ....[143]....
        /*0718*/ 	.word	0x00012400


	//   ....[144]....
        /*071c*/ 	.word	0x00012430


	//   ....[145]....
        /*0720*/ 	.word	0x00012460


	//   ....[146]....
        /*0724*/ 	.word	0x00012520


	//   ....[147]....
        /*0728*/ 	.word	0x00012540


	//   ....[148]....
        /*072c*/ 	.word	0x00012560


	//   ....[149]....
        /*0730*/ 	.word	0x000125c0


	//   ....[150]....
        /*0734*/ 	.word	0x00012fe0


	//   ....[151]....
        /*0738*/ 	.word	0x00013590


	//   ....[152]....
        /*073c*/ 	.word	0x00013680


	//   ....[153]....
        /*0740*/ 	.word	0x00013720


	//   ....[154]....
        /*0744*/ 	.word	0x00013780


	//   ....[155]....
        /*0748*/ 	.word	0x00013890


	//   ....[156]....
        /*074c*/ 	.word	0x00013900


	//   ....[157]....
        /*0750*/ 	.word	0x00013a10


	//   ....[158]....
        /*0754*/ 	.word	0x00013a80


	//   ....[159]....
        /*0758*/ 	.word	0x00013b90


	//   ....[160]....
        /*075c*/ 	.word	0x00013c00


	//   ....[161]....
        /*0760*/ 	.word	0x00013d10


	//   ....[162]....
        /*0764*/ 	.word	0x00013d80


	//   ....[163]....
        /*0768*/ 	.word	0x00013e20


	//   ....[164]....
        /*076c*/ 	.word	0x00013f30


	//   ....[165]....
        /*0770*/ 	.word	0x00013fa0


	//   ....[166]....
        /*0774*/ 	.word	0x00014020


	//   ....[167]....
        /*0778*/ 	.word	0x000140f0


	//   ....[168]....
        /*077c*/ 	.word	0x00014170


	//   ....[169]....
        /*0780*/ 	.word	0x00014250


	//   ....[170]....
        /*0784*/ 	.word	0x000142d0


	//   ....[171]....
        /*0788*/ 	.word	0x000143b0


	//   ....[172]....
        /*078c*/ 	.word	0x00014430


	//   ....[173]....
        /*0790*/ 	.word	0x00014510


	//   ....[174]....
        /*0794*/ 	.word	0x00014590


	//   ....[175]....
        /*0798*/ 	.word	0x00014670


	//   ....[176]....
        /*079c*/ 	.word	0x000146f0


	//   ....[177]....
        /*07a0*/ 	.word	0x000147c0


	//   ....[178]....
        /*07a4*/ 	.word	0x00014840


	//   ....[179]....
        /*07a8*/ 	.word	0x00014900


	//   ....[180]....
        /*07ac*/ 	.word	0x00014a30


	//   ....[181]....
        /*07b0*/ 	.word	0x00014ae0


	//   ....[182]....
        /*07b4*/ 	.word	0x00014b50


	//   ....[183]....
        /*07b8*/ 	.word	0x00014c40


	//   ....[184]....
        /*07bc*/ 	.word	0x00014ca0


	//   ....[185]....
        /*07c0*/ 	.word	0x00014d70


	//   ....[186]....
        /*07c4*/ 	.word	0x00014dd0


	//   ....[187]....
        /*07c8*/ 	.word	0x00014ea0


	//   ....[188]....
        /*07cc*/ 	.word	0x00014f00


	//   ....[189]....
        /*07d0*/ 	.word	0x00014fd0


	//   ....[190]....
        /*07d4*/ 	.word	0x00015030


	//   ....[191]....
        /*07d8*/ 	.word	0x00015100


	//   ....[192]....
        /*07dc*/ 	.word	0x000151f0


	//   ....[193]....
        /*07e0*/ 	.word	0x00015290


	//   ....[194]....
        /*07e4*/ 	.word	0x000152f0


	//   ....[195]....
        /*07e8*/ 	.word	0x000153e0


	//   ....[196]....
        /*07ec*/ 	.word	0x00015440


	//   ....[197]....
        /*07f0*/ 	.word	0x00015520


	//   ....[198]....
        /*07f4*/ 	.word	0x00015580


	//   ....[199]....
        /*07f8*/ 	.word	0x00015660


	//   ....[200]....
        /*07fc*/ 	.word	0x000156c0


	//   ....[201]....
        /*0800*/ 	.word	0x000157a0


	//   ....[202]....
        /*0804*/ 	.word	0x00015800


	//   ....[203]....
        /*0808*/ 	.word	0x000158d0


	//   ....[204]....
        /*080c*/ 	.word	0x000159f0


	//   ....[205]....
        /*0810*/ 	.word	0x00015ac0


	//   ....[206]....
        /*0814*/ 	.word	0x00015b80


	//   ....[207]....
        /*0818*/ 	.word	0x00015c50


	//   ....[208]....
        /*081c*/ 	.word	0x00015cb0


	//   ....[209]....
        /*0820*/ 	.word	0x00015d80


	//   ....[210]....
        /*0824*/ 	.word	0x00015de0


	//   ....[211]....
        /*0828*/ 	.word	0x00015ec0


	//   ....[212]....
        /*082c*/ 	.word	0x00015f20


	//   ....[213]....
        /*0830*/ 	.word	0x00015ff0


	//   ....[214]....
        /*0834*/ 	.word	0x00016050


	//   ....[215]....
        /*0838*/ 	.word	0x00016110


	//   ....[216]....
        /*083c*/ 	.word	0x000161a0


	//   ....[217]....
        /*0840*/ 	.word	0x00016240


	//   ....[218]....
        /*0844*/ 	.word	0x000163b0


	//   ....[219]....
        /*0848*/ 	.word	0x00016420


	//   ....[220]....
        /*084c*/ 	.word	0x000164a0


	//   ....[221]....
        /*0850*/ 	.word	0x00016510


	//   ....[222]....
        /*0854*/ 	.word	0x00016580


	//   ....[223]....
        /*0858*/ 	.word	0x00016600


	//   ....[224]....
        /*085c*/ 	.word	0x00016680


	//   ....[225]....
        /*0860*/ 	.word	0x00016710


	//   ....[226]....
        /*0864*/ 	.word	0x00016780


	//   ....[227]....
        /*0868*/ 	.word	0x000167f0


	//   ....[228]....
        /*086c*/ 	.word	0x00016860


	//   ....[229]....
        /*0870*/ 	.word	0x000168e0


	//   ....[230]....
        /*0874*/ 	.word	0x00016950


	//   ....[231]....
        /*0878*/ 	.word	0x000169e0


	//   ....[232]....
        /*087c*/ 	.word	0x00016a40


	//   ....[233]....
        /*0880*/ 	.word	0x00016ad0


	//   ....[234]....
        /*0884*/ 	.word	0x00016c00


	//----- nvinfo : EIATTR_REG_RECONFIG
	.align		4
.L_534:
        /*0888*/ 	.byte	0x01, 0x54
	.zero		2


	//----- nvinfo : EIATTR_SYSCALL_OFFSETS
	.align		4
        /*088c*/ 	.byte	0x04, 0x46
        /*088e*/ 	.short	(.L_536 - .L_535)


	//   ....[0]....
.L_535:
        /*0890*/ 	.word	0x00001d60


	//   ....[1]....
        /*0894*/ 	.word	0x0000eaf0


	//   ....[2]....
        /*0898*/ 	.word	0x0000ec40


	//   ....[3]....
        /*089c*/ 	.word	0x0000ed30


	//   ....[4]....
        /*08a0*/ 	.word	0x0000fcd0


	//----- nvinfo : EIATTR_MBARRIER_INSTR_OFFSETS
	.align		4
.L_536:
        /*08a4*/ 	.byte	0x04, 0x39
        /*08a6*/ 	.short	(.L_538 - .L_537)


	//   ....[0]....
.L_537:
        /*08a8*/ 	.word	0x00000180
        /*08ac*/ 	.word	0x000000ff
        /*08b0*/ 	.word	0x0002a800
        /*08b4*/ 	.short	0x0100
        /*08b6*/ 	.byte	0x08
	.zero		1


	//   ....[1]....
        /*08b8*/ 	.word	0x00000190
        /*08bc*/ 	.word	0x000000ff
        /*08c0*/ 	.word	0x0002a820
        /*08c4*/ 	.short	0x0100
        /*08c6*/ 	.byte	0x08
	.zero		1


	//   ....[2]....
        /*08c8*/ 	.word	0x00000280
        /*08cc*/ 	.word	0x000000ff
        /*08d0*/ 	.word	0x0002a830
        /*08d4*/ 	.short	0x0100
        /*08d6*/ 	.byte	0x08
	.zero		1


	//   ....[3]....
        /*08d8*/ 	.word	0x00000290
        /*08dc*/ 	.word	0x000000ff
        /*08e0*/ 	.word	0x0002a840
        /*08e4*/ 	.short	0x0100
        /*08e6*/ 	.byte	0x08
	.zero		1


	//   ....[4]....
        /*08e8*/ 	.word	0x000002a0
        /*08ec*/ 	.word	0x000000ff
        /*08f0*/ 	.word	0x0002a838
        /*08f4*/ 	.short	0x0100
        /*08f6*/ 	.byte	0x08
	.zero		1


	//   ....[5]....
        /*08f8*/ 	.word	0x000002b0
        /*08fc*/ 	.word	0x000000ff
        /*0900*/ 	.word	0x0002a848
        /*0904*/ 	.short	0x0100
        /*0906*/ 	.byte	0x08
	.zero		1


	//   ....[6]....
        /*0908*/ 	.word	0x000003e0
        /*090c*/ 	.word	0x000000ff
        /*0910*/ 	.word	0x0002a850
        /*0914*/ 	.short	0x0100
        /*0916*/ 	.byte	0x08
	.zero		1


	//   ....[7]....
        /*0918*/ 	.word	0x000003f0
        /*091c*/ 	.word	0x000000ff
        /*0920*/ 	.word	0x0002a860
        /*0924*/ 	.short	0x0100
        /*0926*/ 	.byte	0x08
	.zero		1


	//   ....[8]....
        /*0928*/ 	.word	0x00000400
        /*092c*/ 	.word	0x000000ff
        /*0930*/ 	.word	0x0002a858
        /*0934*/ 	.short	0x0100
        /*0936*/ 	.byte	0x08
	.zero		1


	//   ....[9]....
        /*0938*/ 	.word	0x00000410
        /*093c*/ 	.word	0x000000ff
        /*0940*/ 	.word	0x0002a868
        /*0944*/ 	.short	0x0100
        /*0946*/ 	.byte	0x08
	.zero		1


	//   ....[10]....
        /*0948*/ 	.word	0x00000500
        /*094c*/ 	.word	0x000000ff
        /*0950*/ 	.word	0x0002a870
        /*0954*/ 	.short	0x0100
        /*0956*/ 	.byte	0x06
	.zero		1


	//   ....[11]....
        /*0958*/ 	.word	0x00000510
        /*095c*/ 	.word	0x000000ff
        /*0960*/ 	.word	0x0002a880
        /*0964*/ 	.short	0x0100
        /*0966*/ 	.byte	0x06
	.zero		1


	//   ....[12]....
        /*0968*/ 	.word	0x00000520
        /*096c*/ 	.word	0x000000ff
        /*0970*/ 	.word	0x0002a878
        /*0974*/ 	.short	0x0100
        /*0976*/ 	.byte	0x06
	.zero		1


	//   ....[13]....
        /*0978*/ 	.word	0x00000530
        /*097c*/ 	.word	0x000000ff
        /*0980*/ 	.word	0x0002a888
        /*0984*/ 	.short	0x0100
        /*0986*/ 	.byte	0x06
	.zero		1


	//   ....[14]....
        /*0988*/ 	.word	0x00000660
        /*098c*/ 	.word	0x000000ff
        /*0990*/ 	.word	0x0002a890
        /*0994*/ 	.short	0x0100
        /*0996*/ 	.byte	0x08
	.zero		1


	//   ....[15]....
        /*0998*/ 	.word	0x00000670
        /*099c*/ 	.word	0x000000ff
        /*09a0*/ 	.word	0x0002a8a0
        /*09a4*/ 	.short	0x0100
        /*09a6*/ 	.byte	0x08
	.zero		1


	//   ....[16]....
        /*09a8*/ 	.word	0x00000680
        /*09ac*/ 	.word	0x000000ff
        /*09b0*/ 	.word	0x0002a898
        /*09b4*/ 	.short	0x0100
        /*09b6*/ 	.byte	0x08
	.zero		1


	//   ....[17]....
        /*09b8*/ 	.word	0x00000690
        /*09bc*/ 	.word	0x000000ff
        /*09c0*/ 	.word	0x0002a8a8
        /*09c4*/ 	.short	0x0100
        /*09c6*/ 	.byte	0x08
	.zero		1


	//   ....[18]....
        /*09c8*/ 	.word	0x000007d0
        /*09cc*/ 	.word	0x000000ff
        /*09d0*/ 	.word	0x0002a8b0
        /*09d4*/ 	.short	0x0100
        /*09d6*/ 	.byte	0x08
	.zero		1


	//   ....[19]....
        /*09d8*/ 	.word	0x000007e0
        /*09dc*/ 	.word	0x000000ff
        /*09e0*/ 	.word	0x0002a8c0
        /*09e4*/ 	.short	0x0100
        /*09e6*/ 	.byte	0x08
	.zero		1


	//   ....[20]....
        /*09e8*/ 	.word	0x000007f0
        /*09ec*/ 	.word	0x000000ff
        /*09f0*/ 	.word	0x0002a8b8
        /*09f4*/ 	.short	0x0100
        /*09f6*/ 	.byte	0x08
	.zero		1


	//   ....[21]....
        /*09f8*/ 	.word	0x00000800
        /*09fc*/ 	.word	0x000000ff
        /*0a00*/ 	.word	0x0002a8c8
        /*0a04*/ 	.short	0x0100
        /*0a06*/ 	.byte	0x08
	.zero		1


	//   ....[22]....
        /*0a08*/ 	.word	0x00001e00
        /*0a0c*/ 	.word	0x000000ff
        /*0a10*/ 	.word	0x0002a800
        /*0a14*/ 	.short	0x010a
        /*0a16*/ 	.byte	0x28
	.zero		1


	//   ....[23]....
        /*0a18*/ 	.word	0x00001e80
        /*0a1c*/ 	.word	0x00000000
        /*0a20*/ 	.word	0x0002a830
        /*0a24*/ 	.short	0x010a
        /*0a26*/ 	.byte	0x3f
	.zero		1


	//   ....[24]....
        /*0a28*/ 	.word	0x00001ec0
        /*0a2c*/ 	.word	0x00000000
        /*0a30*/ 	.word	0x0002a830
        /*0a34*/ 	.short	0x010a
        /*0a36*/ 	.byte	0x3f
	.zero		1


	//   ....[25]....
        /*0a38*/ 	.word	0x00002ee0
        /*0a3c*/ 	.word	0x000000ff
        /*0a40*/ 	.word	0x00000000
        /*0a44*/ 	.short	0x0101
        /*0a46*/ 	.byte	0x05
	.zero		1


	//   ....[26]....
        /*0a48*/ 	.word	0x00004570
        /*0a4c*/ 	.word	0x000000ff
        /*0a50*/ 	.word	0x0002a830
        /*0a54*/ 	.short	0x010a
        /*0a56*/ 	.byte	0x08
	.zero		1


	//   ....[27]....
        /*0a58*/ 	.word	0x000045b0
        /*0a5c*/ 	.word	0x000000ff
        /*0a60*/ 	.word	0x0002a830
        /*0a64*/ 	.short	0x010a
        /*0a66*/ 	.byte	0x08
	.zero		1


	//   ....[28]....
        /*0a68*/ 	.word	0x00004ef0
        /*0a6c*/ 	.word	0x000000ff
        /*0a70*/ 	.word	0x0002a850
        /*0a74*/ 	.short	0x010a
        /*0a76*/ 	.byte	0x09
	.zero		1


	//   ....[29]....
        /*0a78*/ 	.word	0x00004f30
        /*0a7c*/ 	.word	0x000000ff
        /*0a80*/ 	.word	0x0002a850
        /*0a84*/ 	.short	0x010a
        /*0a86*/ 	.byte	0x09
	.zero		1


	//   ....[30]....
        /*0a88*/ 	.word	0x000056a0
        /*0a8c*/ 	.word	0x000000ff
        /*0a90*/ 	.word	0x00000000
        /*0a94*/ 	.short	0x0101
        /*0a96*/ 	.byte	0x08
	.zero		1


	//   ....[31]....
        /*0a98*/ 	.word	0x00006e00
        /*0a9c*/ 	.word	0x000000ff
        /*0aa0*/ 	.word	0x00000000
        /*0aa4*/ 	.short	0x0101
        /*0aa6*/ 	.byte	0x09
	.zero		1


	//   ....[32]....
        /*0aa8*/ 	.word	0x00007000
        /*0aac*/ 	.word	0x000000ff
        /*0ab0*/ 	.word	0x0002a830
        /*0ab4*/ 	.short	0x010a
        /*0ab6*/ 	.byte	0x08
	.zero		1


	//   ....[33]....
        /*0ab8*/ 	.word	0x00007040
        /*0abc*/ 	.word	0x000000ff
        /*0ac0*/ 	.word	0x0002a830
        /*0ac4*/ 	.short	0x010a
        /*0ac6*/ 	.byte	0x08
	.zero		1


	//   ....[34]....
        /*0ac8*/ 	.word	0x00007980
        /*0acc*/ 	.word	0x000000ff
        /*0ad0*/ 	.word	0x0002a850
        /*0ad4*/ 	.short	0x010a
        /*0ad6*/ 	.byte	0x08
	.zero		1


	//   ....[35]....
        /*0ad8*/ 	.word	0x000079c0
        /*0adc*/ 	.word	0x000000ff
        /*0ae0*/ 	.word	0x0002a850
        /*0ae4*/ 	.short	0x010a
        /*0ae6*/ 	.byte	0x08
	.zero		1


	//   ....[36]....
        /*0ae8*/ 	.word	0x000080a0
        /*0aec*/ 	.word	0x000000ff
        /*0af0*/ 	.word	0x00000000
        /*0af4*/ 	.short	0x0101
        /*0af6*/ 	.byte	0x05
	.zero		1


	//   ....[37]....
        /*0af8*/ 	.word	0x00009130
        /*0afc*/ 	.word	0x000000ff
        /*0b00*/ 	.word	0x00000000
        /*0b04*/ 	.short	0x0101
        /*0b06*/ 	.byte	0x08
	.zero		1


	//   ....[38]....
        /*0b08*/ 	.word	0x00009650
        /*0b0c*/ 	.word	0x000000ff
        /*0b10*/ 	.word	0x0002a850
        /*0b14*/ 	.short	0x010a
        /*0b16*/ 	.byte	0x05
	.zero		1


	//   ....[39]....
        /*0b18*/ 	.word	0x00009690
        /*0b1c*/ 	.word	0x000000ff
        /*0b20*/ 	.word	0x0002a850
        /*0b24*/ 	.short	0x010a
        /*0b26*/ 	.byte	0x05
	.zero		1


	//   ....[40]....
        /*0b28*/ 	.word	0x00009e20
        /*0b2c*/ 	.word	0x000000ff
        /*0b30*/ 	.word	0x00000000
        /*0b34*/ 	.short	0x0101
        /*0b36*/ 	.byte	0x04
	.zero		1


	//   ....[41]....
        /*0b38*/ 	.word	0x0000b2b0
        /*0b3c*/ 	.word	0x00000061
        /*0b40*/ 	.word	0x00000000
        /*0b44*/ 	.short	0x0101
        /*0b46*/ 	.byte	0x3f
	.zero		1


	//   ....[42]....
        /*0b48*/ 	.word	0x0000b750
        /*0b4c*/ 	.word	0x00000061
        /*0b50*/ 	.word	0x00000000
        /*0b54*/ 	.short	0x0101
        /*0b56*/ 	.byte	0x3f
	.zero		1


	//   ....[43]....
        /*0b58*/ 	.word	0x0000f350
        /*0b5c*/ 	.word	0x00000007
        /*0b60*/ 	.word	0x0002a840
        /*0b64*/ 	.short	0x010a
        /*0b66*/ 	.byte	0x3f
	.zero		1


	//   ....[44]....
        /*0b68*/ 	.word	0x0000fa00
        /*0b6c*/ 	.word	0x00000007
        /*0b70*/ 	.word	0x0002a830
        /*0b74*/ 	.short	0x0107
        /*0b76*/ 	.byte	0x3f
	.zero		1


	//   ....[45]....
        /*0b78*/ 	.word	0x0000fad0
        /*0b7c*/ 	.word	0x00000007
        /*0b80*/ 	.word	0x0002a830
        /*0b84*/ 	.short	0x0101
        /*0b86*/ 	.byte	0x3f
	.zero		1


	//   ....[46]....
        /*0b88*/ 	.word	0x00010680
        /*0b8c*/ 	.word	0x00000016
        /*0b90*/ 	.word	0x0002a800
        /*0b94*/ 	.short	0x0107
        /*0b96*/ 	.byte	0x3f
	.zero		1


	//   ....[47]....
        /*0b98*/ 	.word	0x000107a0
        /*0b9c*/ 	.word	0x00000016
        /*0ba0*/ 	.word	0x0002a800
        /*0ba4*/ 	.short	0x0101
        /*0ba6*/ 	.byte	0x3f
	.zero		1


	//   ....[48]....
        /*0ba8*/ 	.word	0x000107c0
        /*0bac*/ 	.word	0x00000016
        /*0bb0*/ 	.word	0x0002a820
        /*0bb4*/ 	.short	0x010a
        /*0bb6*/ 	.byte	0x3f
	.zero		1


	//   ....[49]....
        /*0bb8*/ 	.word	0x00010b20
        /*0bbc*/ 	.word	0x00000006
        /*0bc0*/ 	.word	0x0002a840
        /*0bc4*/ 	.short	0x010a
        /*0bc6*/ 	.byte	0x3f
	.zero		1


	//   ....[50]....
        /*0bc8*/ 	.word	0x00011000
        /*0bcc*/ 	.word	0x00000006
        /*0bd0*/ 	.word	0x0002a830
        /*0bd4*/ 	.short	0x0107
        /*0bd6*/ 	.byte	0x3f
	.zero		1


	//   ....[51]....
        /*0bd8*/ 	.word	0x000110b0
        /*0bdc*/ 	.word	0x00000006
        /*0be0*/ 	.word	0x0002a830
        /*0be4*/ 	.short	0x0101
        /*0be6*/ 	.byte	0x3f
	.zero		1


	//   ....[52]....
        /*0be8*/ 	.word	0x00011110
        /*0bec*/ 	.word	0x00000004
        /*0bf0*/ 	.word	0x0002a860
        /*0bf4*/ 	.short	0x010a
        /*0bf6*/ 	.byte	0x3f
	.zero		1


	//   ....[53]....
        /*0bf8*/ 	.word	0x00011560
        /*0bfc*/ 	.word	0x00000004
        /*0c00*/ 	.word	0x0002a850
        /*0c04*/ 	.short	0x0107
        /*0c06*/ 	.byte	0x3f
	.zero		1


	//   ....[54]....
        /*0c08*/ 	.word	0x000116b0
        /*0c0c*/ 	.word	0x00000004
        /*0c10*/ 	.word	0x0002a850
        /*0c14*/ 	.short	0x0101
        /*0c16*/ 	.byte	0x3f
	.zero		1


	//   ....[55]....
        /*0c18*/ 	.word	0x00011900
        /*0c1c*/ 	.word	0x00000000
        /*0c20*/ 	.word	0x0002a860
        /*0c24*/ 	.short	0x010a
        /*0c26*/ 	.byte	0x3f
	.zero		1


	//   ....[56]....
        /*0c28*/ 	.word	0x00011d60
        /*0c2c*/ 	.word	0x00000000
        /*0c30*/ 	.word	0x0002a850
        /*0c34*/ 	.short	0x0107
        /*0c36*/ 	.byte	0x3f
	.zero		1


	//   ....[57]....
        /*0c38*/ 	.word	0x00011e10
        /*0c3c*/ 	.word	0x00000000
        /*0c40*/ 	.word	0x0002a850
        /*0c44*/ 	.short	0x0101
        /*0c46*/ 	.byte	0x3f
	.zero		1


	//   ....[58]....
        /*0c48*/ 	.word	0x00012f60
        /*0c4c*/ 	.word	0x00000004
        /*0c50*/ 	.word	0x0002a820
        /*0c54*/ 	.short	0x010a
        /*0c56*/ 	.byte	0x3f
	.zero		1


	//   ....[59]....
        /*0c58*/ 	.word	0x00013100
        /*0c5c*/ 	.word	0x00000005
        /*0c60*/ 	.word	0x0002a840
        /*0c64*/ 	.short	0x010a
        /*0c66*/ 	.byte	0x3f
	.zero		1


	//   ....[60]....
        /*0c68*/ 	.word	0x000131a0
        /*0c6c*/ 	.word	0x0000001b
        /*0c70*/ 	.word	0x0002a840
        /*0c74*/ 	.short	0x010a
        /*0c76*/ 	.byte	0x3f
	.zero		1


	//   ....[61]....
        /*0c78*/ 	.word	0x000131e0
        /*0c7c*/ 	.word	0x00000005
        /*0c80*/ 	.word	0x0002a860
        /*0c84*/ 	.short	0x010a
        /*0c86*/ 	.byte	0x3f
	.zero		1


	//   ....[62]....
        /*0c88*/ 	.word	0x00013220
        /*0c8c*/ 	.word	0x0000001b
        /*0c90*/ 	.word	0x0002a860
        /*0c94*/ 	.short	0x010a
        /*0c96*/ 	.byte	0x3f
	.zero		1


	//   ....[63]....
        /*0c98*/ 	.word	0x00013290
        /*0c9c*/ 	.word	0x00000003
        /*0ca0*/ 	.word	0x0002a800
        /*0ca4*/ 	.short	0x010a
        /*0ca6*/ 	.byte	0x3f
	.zero		1


	//   ....[64]....
        /*0ca8*/ 	.word	0x000132e0
        /*0cac*/ 	.word	0x00000000
        /*0cb0*/ 	.word	0x0002a830
        /*0cb4*/ 	.short	0x010a
        /*0cb6*/ 	.byte	0x3f
	.zero		1


	//   ....[65]....
        /*0cb8*/ 	.word	0x00013340
        /*0cbc*/ 	.word	0x0000000c
        /*0cc0*/ 	.word	0x0002a830
        /*0cc4*/ 	.short	0x010a
        /*0cc6*/ 	.byte	0x3f
	.zero		1


	//   ....[66]....
        /*0cc8*/ 	.word	0x000133a0
        /*0ccc*/ 	.word	0x0000000b
        /*0cd0*/ 	.word	0x0002a850
        /*0cd4*/ 	.short	0x010a
        /*0cd6*/ 	.byte	0x3f
	.zero		1


	//   ....[67]....
        /*0cd8*/ 	.word	0x00013400
        /*0cdc*/ 	.word	0x0000000c
        /*0ce0*/ 	.word	0x0002a830
        /*0ce4*/ 	.short	0x010a
        /*0ce6*/ 	.byte	0x3f
	.zero		1


	//   ....[68]....
        /*0ce8*/ 	.word	0x00013460
        /*0cec*/ 	.word	0x0000000b
        /*0cf0*/ 	.word	0x0002a850
        /*0cf4*/ 	.short	0x010a
        /*0cf6*/ 	.byte	0x3f
	.zero		1


	//   ....[69]....
        /*0cf8*/ 	.word	0x000134c0
        /*0cfc*/ 	.word	0x00000003
        /*0d00*/ 	.word	0x0002a850
        /*0d04*/ 	.short	0x010a
        /*0d06*/ 	.byte	0x3f
	.zero		1


	//   ....[70]....
        /*0d08*/ 	.word	0x000135d0
        /*0d0c*/ 	.word	0x00000007
        /*0d10*/ 	.word	0x0002a840
        /*0d14*/ 	.short	0x010a
        /*0d16*/ 	.byte	0x3f
	.zero		1


	//   ....[71]....
        /*0d18*/ 	.word	0x00014930
        /*0d1c*/ 	.word	0x00000016
        /*0d20*/ 	.word	0x0002a820
        /*0d24*/ 	.short	0x010a
        /*0d26*/ 	.byte	0x3f
	.zero		1


	//   ....[72]....
        /*0d28*/ 	.word	0x00014980
        /*0d2c*/ 	.word	0x00000006
        /*0d30*/ 	.word	0x0002a840
        /*0d34*/ 	.short	0x010a
        /*0d36*/ 	.byte	0x3f
	.zero		1


	//   ....[73]....
        /*0d38*/ 	.word	0x00015140
        /*0d3c*/ 	.word	0x00000004
        /*0d40*/ 	.word	0x0002a860
        /*0d44*/ 	.short	0x010a
        /*0d46*/ 	.byte	0x3f
	.zero		1


	//   ....[74]....
        /*0d48*/ 	.word	0x00015940
        /*0d4c*/ 	.word	0x00000000
        /*0d50*/ 	.word	0x0002a860
        /*0d54*/ 	.short	0x010a
        /*0d56*/ 	.byte	0x3f
	.zero		1


	//   ....[75]....
        /*0d58*/ 	.word	0x00016b20
        /*0d5c*/ 	.word	0x00000004
        /*0d60*/ 	.word	0x0002a820
        /*0d64*/ 	.short	0x010a
        /*0d66*/ 	.byte	0x3f
	.zero		1


	//   ....[76]....
        /*0d68*/ 	.word	0x00016cc0
        /*0d6c*/ 	.word	0x00000005
        /*0d70*/ 	.word	0x0002a840
        /*0d74*/ 	.short	0x010a
        /*0d76*/ 	.byte	0x3f
	.zero		1


	//   ....[77]....
        /*0d78*/ 	.word	0x00016d10
        /*0d7c*/ 	.word	0x0000001b
        /*0d80*/ 	.word	0x0002a840
        /*0d84*/ 	.short	0x010a
        /*0d86*/ 	.byte	0x3f
	.zero		1


	//   ....[78]....
        /*0d88*/ 	.word	0x00016d60
        /*0d8c*/ 	.word	0x00000005
        /*0d90*/ 	.word	0x0002a860
        /*0d94*/ 	.short	0x010a
        /*0d96*/ 	.byte	0x3f
	.zero		1


	//----- nvinfo : EIATTR_NUM_MBARRIERS
	.align		4
.L_538:
        /*0d98*/ 	.byte	0x03, 0x38
        /*0d9a*/ 	.short	0x0016


	//----- nvinfo : EIATTR_EXIT_INSTR_OFFSETS
	.align		4
        /*0d9c*/ 	.byte	0x04, 0x1c
        /*0d9e*/ 	.short	(.L_540 - .L_539)


	//   ....[0]....
.L_539:
        /*0da0*/ 	.word	0x00000990


	//   ....[1]....
        /*0da4*/ 	.word	0x0000cf10


	//   ....[2]....
        /*0da8*/ 	.word	0x00013270


	//----- nvinfo : EIATTR_MAX_THREADS
	.align		4
.L_540:
        /*0dac*/ 	.byte	0x04, 0x05
        /*0dae*/ 	.short	(.L_542 - .L_541)
.L_541:
        /*0db0*/ 	.word	0x00000180
        /*0db4*/ 	.word	0x00000001
        /*0db8*/ 	.word	0x00000001


	//----- nvinfo : EIATTR_CRS_STACK_SIZE
	.align		4
.L_542:
        /*0dbc*/ 	.byte	0x04, 0x1e
        /*0dbe*/ 	.short	(.L_544 - .L_543)
.L_543:
        /*0dc0*/ 	.word	0x00000000


	//----- nvinfo : EIATTR_CBANK_PARAM_SIZE
	.align		4
.L_544:
        /*0dc4*/ 	.byte	0x03, 0x19
        /*0dc6*/ 	.short	0x0af0


	//----- nvinfo : EIATTR_PARAM_CBANK
	.align		4
        /*0dc8*/ 	.byte	0x04, 0x0a
        /*0dca*/ 	.short	(.L_546 - .L_545)
	.align		4
.L_545:
        /*0dcc*/ 	.word	index@(.nv.constant0._ZN7cutlass13device_kernelIN5flash11enable_sm90INS1_16FlashAttnFwdSm90INS1_25CollectiveMainloopFwdSm90ILi2EN4cute5tupleIJNS5_1CILi1EEES8_S8_EEENS6_IJNS7_ILi128EEENS7_ILi96EEENS7_ILi192EEEEEELi128ENS_6half_tEfNS_4arch4Sm90ELb1ELb0ELb1ELb1ELb1ELb0ELb0ELb1ELb1ELb1ELb1ELb0EEENS1_21CollectiveEpilogueFwdINS6_IJSA_SA_SB_EEES9_SE_SG_Li256ELb1ELb1ELb1ELb0EEENS1_36VarlenDynamicPersistentTileSchedulerILi128ELi96ELi256ELi128ELb1ELb1ELb1ELb1ELb1ELb1EEEEEEEEEvNT_6ParamsE)
        /*0dd0*/ 	.short	0x0210
        /*0dd2*/ 	.short	0x0af0


	//----- nvinfo : EIATTR_SW_WAR
	.align		4
.L_546:
        /*0dd4*/ 	.byte	0x04, 0x36
        /*0dd6*/ 	.short	(.L_548 - .L_547)
.L_547:
        /*0dd8*/ 	.word	0x00000008
.L_548:


//--------------------- .nv.info._ZN7cutlass13device_kernelIN5flash11enable_sm90INS1_16FlashAttnFwdSm90INS1_25CollectiveMainloopFwdSm90ILi2EN4cute5tupleIJNS5_1CILi1EEES8_S8_EEENS6_IJNS7_ILi128EEENS7_ILi96EEENS7_ILi192EEEEEELi128ENS_6half_tEfNS_4arch4Sm90ELb1ELb0ELb1ELb1ELb1ELb1ELb0ELb1ELb1ELb1ELb1ELb0EEENS1_21CollectiveEpilogueFwdINS6_IJSA_SA_SB_EEES9_SE_SG_Li256ELb1ELb1ELb1ELb0EEENS1_36VarlenDynamicPersistentTileSchedulerILi128ELi96ELi256ELi128ELb1ELb1ELb1ELb1ELb1ELb1EEEEEEEEEvNT_6ParamsE --------------------------
	.section	.nv.info._ZN7cutlass13device_kernelIN5flash11enable_sm90INS1_16FlashAttnFwdSm90INS1_25CollectiveMainloopFwdSm90ILi2EN4cute5tupleIJNS5_1CILi1EEES8_S8_EEENS6_IJNS7_ILi128EEENS7_ILi96EEENS7_ILi192EEEEEELi128ENS_6half_tEfNS_4arch4Sm90ELb1ELb0ELb1ELb1ELb1ELb1ELb0ELb1ELb1ELb1ELb1ELb0EEENS1_21CollectiveEpilogueFwdINS6_IJSA_SA_SB_EEES9_SE_SG_Li256ELb1ELb1ELb1ELb0EEENS1_36VarlenDynamicPersistentTileSchedulerILi128ELi96ELi256ELi128ELb1ELb1ELb1ELb1ELb1ELb1EEEEEEEEEvNT_6ParamsE,"",@"SHT_CUDA_INFO"
	.sectionflags	@""
	.align	4


	//----- nvinfo : EIATTR_CUDA_API_VERSION
	.align		4
        /*0000*/ 	.byte	0x04, 0x37
        /*0002*/ 	.short	(.L_550 - .L_549)
.L_549:
        /*0004*/ 	.word	0x00000082


	//----- nvinfo : EIATTR_KPARAM_INFO
	.align		4
.L_550:
        /*0008*/ 	.byte	0x04, 0x17
        /*000a*/ 	.short	(.L_552 - .L_551)
.L_551:
        /*000c*/ 	.word	0x00000000
        /*0010*/ 	.short	0x0000
        /*0012*/ 	.short	0x0070
        /*0014*/ 	.byte	0x00, 0xf0, 0x01, 0x2a


	//----- nvinfo : EIATTR_SPARSE_MMA_MASK
	.align		4
.L_552:
        /*0018*/ 	.byte	0x03, 0x50
        /*001a*/ 	.short	0x0000


	//----- nvinfo : EIATTR_MAXREG_COUNT
	.align		4
        /*001c*/ 	.byte	0x03, 0x1b
        /*001e*/ 	.short	0x00a8


	//----- nvinfo : EIATTR_NUM_BARRIERS
	.align		4
        /*0020*/ 	.byte	0x02, 0x4c
        /*0022*/ 	.byte	0x10
	.zero		1


	//----- nvinfo : EIATTR_EXTERNS
	.align		4
        /*0024*/ 	.byte	0x04, 0x0f
        /*0026*/ 	.short	(.L_554 - .L_553)


	//   ....[0]....
	.align		4
.L_553:
        /*0028*/ 	.word	index@(__assertfail)


	//----- nvinfo : EIATTR_ANNOTATIONS
	.align		4
.L_554:
        /*002c*/ 	.byte	0x04, 0x55
        /*002e*/ 	.short	(.L_556 - .L_555)


	//   ....[0]....
.L_555:
        /* <DEDUP_REMOVED lines=47> */


	//----- nvinfo : EIATTR_MERCURY_ISA_VERSION
	.align		4
.L_556:
        /*0308*/ 	.byte	0x03, 0x5f
        /*030a*/ 	.short	0x0101


	//----- nvinfo : EIATTR_UNUSED_LOAD_BYTE_OFFSET
	.align		4
        /*030c*/ 	.byte	0x04, 0x44
        /*030e*/ 	.short	(.L_558 - .L_557)


	//   ....[0]....
.L_557:
        /*0310*/ 	.word	0x00000a50
        /*0314*/ 	.word	0x0000fff0


	//   ....[1]....
        /*0318*/ 	.word	0x0001b0b0
        /*031c*/ 	.word	0x0000fff0


	//----- nvinfo : EIATTR_INT_WARP_WIDE_INSTR_OFFSETS
	.align		4
.L_558:
        /*0320*/ 	.byte	0x04, 0x31
        /*0322*/ 	.short	(.L_560 - .L_559)


	//   ....[0]....
.L_559:
        /*0324*/ 	.word	0x00000130


	//   ....[1]....
        /*0328*/ 	.word	0x00000170


	//   ....[2]....
        /*032c*/ 	.word	0x000001e0


	//   ....[3]....
        /*0330*/ 	.word	0x00020f10


	//   ....[4]....
        /*0334*/ 	.word	0x00020fa0


	//   ....[5]....
        /*0338*/ 	.word	0x00023df0


	//   ....[6]....
        /*033c*/ 	.word	0x00023e80


	//----- nvinfo : EIATTR_COOP_GROUP_MASK_REGIDS
	.align		4
.L_560:
        /*0340*/ 	.byte	0x04, 0x29
        /*0342*/ 	.short	(.L_562 - .L_561)


	//   ....[0]....
.L_561:
        /*0344*/ 	.word	0xffffffff


	//   ....[1]....
        /*0348*/ 	.word	0xffffffff


	//   ....[2]....
        /*034c*/ 	.word	0xffffffff


	//   ....[3]....
        /*0350*/ 	.word	0xffffffff


	//   ....[4]....
        /*0354*/ 	.word	0xffffffff


	//   ....[5]....
        /*0358*/ 	.word	0xffffffff


	//   ....[6]....
        /*035c*/ 	.word	0xffffffff


	//   ....[7]....
        /*0360*/ 	.word	0xffffffff


	//   ....[8]....
        /*0364*/ 	.word	0xffffffff


	//   ....[9]....
        /*0368*/ 	.word	0xffffffff


	//   ....[10]....
        /*036c*/ 	.word	0xffffffff


	//   ....[11]....
        /*0370*/ 	.word	0xffffffff


	//   ....[12]....
        /*0374*/ 	.word	0xffffffff


	//   ....[13]....
        /*0378*/ 	.word	0xffffffff


	//   ....[14]....
        /*037c*/ 	.word	0xffffffff


	//   ....[15]....
        /*0380*/ 	.word	0xffffffff


	//   ....[16]....
        /*0384*/ 	.word	0xffffffff


	//   ....[17]....
        /*0388*/ 	.word	0xffffffff


	//   ....[18]....
        /*038c*/ 	.word	0xffffffff


	//   ....[19]....
        /*0390*/ 	.word	0xffffffff


	//   ....[20]....
        /*0394*/ 	.word	0xffffffff


	//   ....[21]....
        /*0398*/ 	.word	0xffffffff


	//   ....[22]....
        /*039c*/ 	.word	0xffffffff


	//   ....[23]....
        /*03a0*/ 	.word	0xffffffff


	//   ....[24]....
        /*03a4*/ 	.word	0xffffffff


	//   ....[25]....
        /*03a8*/ 	.word	0xffffffff


	//   ....[26]....
        /*03ac*/ 	.word	0xffffffff


	//   ....[27]....
        /*03b0*/ 	.word	0xffffffff


	//   ....[28]....
        /*03b4*/ 	.word	0xffffffff


	//   ....[29]....
        /*03b8*/ 	.word	0xffffffff


	//   ....[30]....
        /*03bc*/ 	.word	0xffffffff


	//   ....[31]....
        /*03c0*/ 	.word	0xffffffff


	//   ....[32]....
        /*03c4*/ 	.word	0xffffffff


	//   ....[33]....
        /*03c8*/ 	.word	0xffffffff


	//   ....[34]....
        /*03cc*/ 	.word	0xffffffff


	//   ....[35]....
        /*03d0*/ 	.word	0xffffffff


	//   ....[36]....
        /*03d4*/ 	.word	0xffffffff


	//   ....[37]....
        /*03d8*/ 	.word	0xffffffff


	//   ....[38]....
        /*03dc*/ 	.word	0xffffffff


	//   ....[39]....
        /*03e0*/ 	.word	0xffffffff


	//   ....[40]....
        /*03e4*/ 	.word	0xffffffff


	//   ....[41]....
        /*03e8*/ 	.word	0xffffffff


	//   ....[42]....
        /*03ec*/ 	.word	0xffffffff


	//   ....[43]....
        /*03f0*/ 	.word	0xffffffff


	//   ....[44]....
        /*03f4*/ 	.word	0xffffffff


	//   ....[45]....
        /*03f8*/ 	.word	0xffffffff


	//   ....[46]....
        /*03fc*/ 	.word	0xffffffff


	//   ....[47]....
        /*0400*/ 	.word	0xffffffff


	//   ....[48]....
        /*0404*/ 	.word	0xffffffff


	//   ....[49]....
        /*0408*/ 	.word	0xffffffff


	//   ....[50]....
        /*040c*/ 	.word	0xffffffff


	//   ....[51]....
        /*0410*/ 	.word	0xffffffff


	//   ....[52]....
        /*0414*/ 	.word	0xffffffff


	//   ....[53]....
        /*0418*/ 	.word	0xffffffff


	//   ....[54]....
        /*041c*/ 	.word	0xffffffff


	//   ....[55]....
        /*0420*/ 	.word	0xffffffff


	//   ....[56]....
        /*0424*/ 	.word	0xffffffff


	//   ....[57]....
        /*0428*/ 	.word	0xffffffff


	//   ....[58]....
        /*042c*/ 	.word	0xffffffff


	//   ....[59]....
        /*0430*/ 	.word	0xffffffff


	//   ....[60]....
        /*0434*/ 	.word	0xffffffff


	//   ....[61]....
        /*0438*/ 	.word	0xffffffff


	//   ....[62]....
        /*043c*/ 	.word	0xffffffff


	//   ....[63]....
        /*0440*/ 	.word	0xffffffff


	//   ....[64]....
        /*0444*/ 	.word	0xffffffff


	//   ....[65]....
        /*0448*/ 	.word	0xffffffff


	//   ....[66]....
        /*044c*/ 	.word	0xffffffff


	//   ....[67]....
        /*0450*/ 	.word	0xffffffff


	//   ....[68]....
        /*0454*/ 	.word	0xffffffff


	//   ....[69]....
        /*0458*/ 	.word	0xffffffff


	//   ....[70]....
        /*045c*/ 	.word	0xffffffff


	//   ....[71]....
        /*0460*/ 	.word	0xffffffff


	//   ....[72]....
        /*0464*/ 	.word	0xffffffff


	//   ....[73]....
        /*0468*/ 	.word	0xffffffff


	//   ....[74]....
        /*046c*/ 	.word	0xffffffff


	//   ....[75]....
        /*0470*/ 	.word	0xffffffff


	//   ....[76]....
        /*0474*/ 	.word	0xffffffff


	//   ....[77]....
        /*0478*/ 	.word	0xffffffff


	//   ....[78]....
        /*047c*/ 	.word	0xffffffff


	//   ....[79]....
        /*0480*/ 	.word	0xffffffff


	//   ....[80]....
        /*0484*/ 	.word	0xffffffff


	//   ....[81]....
        /*0488*/ 	.word	0xffffffff


	//   ....[82]....
        /*048c*/ 	.word	0xffffffff


	//   ....[83]....
        /*0490*/ 	.word	0xffffffff


	//   ....[84]....
        /*0494*/ 	.word	0xffffffff


	//   ....[85]....
        /*0498*/ 	.word	0xffffffff


	//   ....[86]....
        /*049c*/ 	.word	0xffffffff


	//   ....[87]....
        /*04a0*/ 	.word	0xffffffff


	//   ....[88]....
        /*04a4*/ 	.word	0xffffffff


	//   ....[89]....
        /*04a8*/ 	.word	0xffffffff


	//   ....[90]....
        /*04ac*/ 	.word	0xffffffff


	//   ....[91]....
        /*04b0*/ 	.word	0xffffffff


	//   ....[92]....
        /*04b4*/ 	.word	0xffffffff


	//   ....[93]....
        /*04b8*/ 	.word	0xffffffff


	//   ....[94]....
        /*04bc*/ 	.word	0xffffffff


	//   ....[95]....
        /*04c0*/ 	.word	0xffffffff


	//   ....[96]....
        /*04c4*/ 	.word	0xffffffff


	//   ....[97]....
        /*04c8*/ 	.word	0xffffffff


	//   ....[98]....
        /*04cc*/ 	.word	0xffffffff


	//   ....[99]....
        /*04d0*/ 	.word	0xffffffff


	//   ....[100]....
        /*04d4*/ 	.word	0xffffffff


	//   ....[101]....
        /*04d8*/ 	.word	0xffffffff


	//   ....[102]....
        /*04dc*/ 	.word	0xffffffff


	//   ....[103]....
        /*04e0*/ 	.word	0xffffffff


	//   ....[104]....
        /*04e4*/ 	.word	0xffffffff


	//   ....[105]....
        /*04e8*/ 	.word	0xffffffff


	//   ....[106]....
        /*04ec*/ 	.word	0xffffffff


	//   ....[107]....
        /*04f0*/ 	.word	0xffffffff


	//   ....[108]....
        /*04f4*/ 	.word	0xffffffff


	//   ....[109]....
        /*04f8*/ 	.word	0xffffffff


	//   ....[110]....
        /*04fc*/ 	.word	0xffffffff


	//   ....[111]....
        /*0500*/ 	.word	0xffffffff


	//   ....[112]....
        /*0504*/ 	.word	0xffffffff


	//   ....[113]....
        /*0508*/ 	.word	0xffffffff


	//   ....[114]....
        /*050c*/ 	.word	0xffffffff


	//   ....[115]....
        /*0510*/ 	.word	0xffffffff


	//   ....[116]....
        /*0514*/ 	.word	0xffffffff


	//   ....[117]....
        /*0518*/ 	.word	0xffffffff


	//   ....[118]....
        /*051c*/ 	.word	0xffffffff


	//   ....[119]....
        /*0520*/ 	.word	0xffffffff


	//   ....[120]....
        /*0524*/ 	.word	0xffffffff


	//   ....[121]....
        /*0528*/ 	.word	0xffffffff


	//   ....[122]....
        /*052c*/ 	.word	0xffffffff


	//   ....[123]....
        /*0530*/ 	.word	0xffffffff


	//   ....[124]....
        /*0534*/ 	.word	0xffffffff


	//   ....[125]....
        /*0538*/ 	.word	0xffffffff


	//   ....[126]....
        /*053c*/ 	.word	0xffffffff


	//   ....[127]....
        /*0540*/ 	.word	0xffffffff


	//   ....[128]....
        /*0544*/ 	.word	0xffffffff


	//   ....[129]....
        /*0548*/ 	.word	0xffffffff


	//   ....[130]....
        /*054c*/ 	.word	0xffffffff


	//   ....[131]....
        /*0550*/ 	.word	0xffffffff


	//   ....[132]....
        /*0554*/ 	.word	0xffffffff


	//   ....[133]....
        /*0558*/ 	.word	0xffffffff


	//   ....[134]....
        /*055c*/ 	.word	0xffffffff


	//   ....[135]....
        /*0560*/ 	.word	0xffffffff


	//   ....[136]....
        /*0564*/ 	.word	0xffffffff


	//   ....[137]....
        /*0568*/ 	.word	0xffffffff


	//   ....[138]....
        /*056c*/ 	.word	0xffffffff


	//   ....[139]....
        /*0570*/ 	.word	0xffffffff


	//   ....[140]....
        /*0574*/ 	.word	0xffffffff


	//   ....[141]....
        /*0578*/ 	.word	0xffffffff


	//   ....[142]....
        /*057c*/ 	.word	0xffffffff


	//   ....[143]....
        /*0580*/ 	.word	0xffffffff


	//   ....[144]....
        /*0584*/ 	.word	0xffffffff


	//   ....[145]....
        /*0588*/ 	.word	0xffffffff


	//   ....[146]....
        /*058c*/ 	.word	0xffffffff


	//   ....[147]....
        /*0590*/ 	.word	0xffffffff


	//   ....[148]....
        /*0594*/ 	.word	0xffffffff


	//   ....[149]....
        /*0598*/ 	.word	0xffffffff


	//   ....[150]....
        /*059c*/ 	.word	0xffffffff


	//   ....[151]....
        /*05a0*/ 	.word	0xffffffff


	//   ....[152]....
        /*05a4*/ 	.word	0xffffffff


	//   ....[153]....
        /*05a8*/ 	.word	0xffffffff


	//   ....[154]....
        /*05ac*/ 	.word	0xffffffff


	//   ....[155]....
        /*05b0*/ 	.word	0xffffffff


	//   ....[156]....
        /*05b4*/ 	.word	0xffffffff


	//   ....[157]....
        /*05b8*/ 	.word	0xffffffff


	//   ....[158]....
        /*05bc*/ 	.word	0xffffffff


	//   ....[159]....
        /*05c0*/ 	.word	0xffffffff


	//   ....[160]....
        /*05c4*/ 	.word	0xffffffff


	//   ....[161]....
        /*05c8*/ 	.word	0xffffffff


	//   ....[162]....
        /*05cc*/ 	.word	0xffffffff


	//   ....[163]....
        /*05d0*/ 	.word	0xffffffff


	//   ....[164]....
        /*05d4*/ 	.word	0xffffffff


	//   ....[165]....
        /*05d8*/ 	.word	0xffffffff


	//   ....[166]....
        /*05dc*/ 	.word	0xffffffff


	//   ....[167]....
        /*05e0*/ 	.word	0xffffffff


	//   ....[168]....
        /*05e4*/ 	.word	0xffffffff


	//   ....[169]....
        /*05e8*/ 	.word	0xffffffff


	//   ....[170]....
        /*05ec*/ 	.word	0xffffffff


	//   ....[171]....
        /*05f0*/ 	.word	0xffffffff


	//   ....[172]....
        /*05f4*/ 	.word	0xffffffff


	//   ....[173]....
        /*05f8*/ 	.word	0xffffffff


	//   ....[174]....
        /*05fc*/ 	.word	0xffffffff


	//   ....[175]....
        /*0600*/ 	.word	0xffffffff


	//   ....[176]....
        /*0604*/ 	.word	0xffffffff


	//   ....[177]....
        /*0608*/ 	.word	0xffffffff


	//   ....[178]....
        /*060c*/ 	.word	0xffffffff


	//   ....[179]....
        /*0610*/ 	.word	0xffffffff


	//   ....[180]....
        /*0614*/ 	.word	0xffffffff


	//   ....[181]....
        /*0618*/ 	.word	0xffffffff


	//   ....[182]....
        /*061c*/ 	.word	0xffffffff


	//   ....[183]....
        /*0620*/ 	.word	0xffffffff


	//   ....[184]....
        /*0624*/ 	.word	0xffffffff


	//   ....[185]....
        /*0628*/ 	.word	0x0500000f


	//   ....[186]....
        /*062c*/ 	.word	0x0500000f


	//   ....[187]....
        /*0630*/ 	.word	0x0500000f


	//   ....[188]....
        /*0634*/ 	.word	0x0500000f


	//   ....[189]....
        /*0638*/ 	.word	0x0500000f


	//   ....[190]....
        /*063c*/ 	.word	0x0500000f


	//   ....[191]....
        /*0640*/ 	.word	0x0500000f


	//   ....[192]....
        /*0644*/ 	.word	0x0500000f


	//   ....[193]....
        /*0648*/ 	.word	0x0500000f


	//   ....[194]....
        /*064c*/ 	.word	0x0500000f


	//   ....[195]....
        /*0650*/ 	.word	0x0500000f


	//   ....[196]....
        /*0654*/ 	.word	0x0500000f


	//   ....[197]....
        /*0658*/ 	.word	0x0500000f


	//   ....[198]....
        /*065c*/ 	.word	0x0500000f


	//   ....[199]....
        /*0660*/ 	.word	0x0500000f


	//   ....[200]....
        /*0664*/ 	.word	0x0500000f


	//   ....[201]....
        /*0668*/ 	.word	0x0500000f


	//   ....[202]....
        /*066c*/ 	.word	0x0500000f


	//   ....[203]....
        /*0670*/ 	.word	0x0500000f


	//   ....[204]....
        /*0674*/ 	.word	0x0500000f


	//   ....[205]....
        /*0678*/ 	.word	0x0500000f


	//   ....[206]....
        /*067c*/ 	.word	0x0500000f


	//   ....[207]....
        /*0680*/ 	.word	0x0500000f


	//   ....[208]....
        /*0684*/ 	.word	0x0500000f


	//   ....[209]....
        /*0688*/ 	.word	0x0500000f


	//   ....[210]....
        /*068c*/ 	.word	0x0500000f


	//   ....[211]....
        /*0690*/ 	.word	0x0500000f


	//   ....[212]....
        /*0694*/ 	.word	0x0500000f


	//   ....[213]....
        /*0698*/ 	.word	0x0500000f


	//   ....[214]....
        /*069c*/ 	.word	0x0500000f


	//   ....[215]....
        /*06a0*/ 	.word	0x0500000f


	//   ....[216]....
        /*06a4*/ 	.word	0x0500000f


	//   ....[217]....
        /*06a8*/ 	.word	0x0500000f


	//   ....[218]....
        /*06ac*/ 	.word	0x0500000f


	//   ....[219]....
        /*06b0*/ 	.word	0x0500000f


	//   ....[220]....
        /*06b4*/ 	.word	0x0500000f


	//   ....[221]....
        /*06b8*/ 	.word	0x0500000f


	//   ....[222]....
        /*06bc*/ 	.word	0x0500000f


	//   ....[223]....
        /*06c0*/ 	.word	0x0500000f


	//   ....[224]....
        /*06c4*/ 	.word	0x0500000f


	//   ....[225]....
        /*06c8*/ 	.word	0x0500000f


	//   ....[226]....
        /*06cc*/ 	.word	0x0500000f


	//   ....[227]....
        /*06d0*/ 	.word	0x0500000f


	//   ....[228]....
        /*06d4*/ 	.word	0x0500000f


	//   ....[229]....
        /*06d8*/ 	.word	0x0500000f


	//   ....[230]....
        /*06dc*/ 	.word	0x0500000f


	//   ....[231]....
        /*06e0*/ 	.word	0x0500000f


	//   ....[232]....
        /*06e4*/ 	.word	0x0500000f


	//   ....[233]....
        /*06e8*/ 	.word	0x0500000f


	//   ....[234]....
        /*06ec*/ 	.word	0x0500000f


	//   ....[235]....
        /*06f0*/ 	.word	0x0500000f


	//   ....[236]....
        /*06f4*/ 	.word	0x0500000f


	//   ....[237]....
        /*06f8*/ 	.word	0x0500000f


	//   ....[238]....
        /*06fc*/ 	.word	0x0500000f


	//   ....[239]....
        /*0700*/ 	.word	0x0500000f


	//   ....[240]....
        /*0704*/ 	.word	0x0500000f


	//   ....[241]....
        /*0708*/ 	.word	0x0500000f


	//   ....[242]....
        /*070c*/ 	.word	0x0500000f


	//   ....[243]....
        /*0710*/ 	.word	0x0500000f


	//   ....[244]....
        /*0714*/ 	.word	0x0500000f


	//   ....[245]....
        /*0718*/ 	.word	0x0500000f


	//   ....[246]....
        /*071c*/ 	.word	0x0500000f


	//   ....[247]....
        /*0720*/ 	.word	0x0500000f


	//   ....[248]....
        /*0724*/ 	.word	0x0500000f


	//   ....[249]....
        /*0728*/ 	.word	0x0500000f


	//   ....[250]....
        /*072c*/ 	.word	0x0500000f


	//   ....[251]....
        /*0730*/ 	.word	0x0500000f


	//   ....[252]....
        /*0734*/ 	.word	0x0500000f


	//   ....[253]....
        /*0738*/ 	.word	0x0500000f


	//   ....[254]....
        /*073c*/ 	.word	0x0500000f


	//   ....[255]....
        /*0740*/ 	.word	0x0500000f


	//   ....[0]....
        /*0744*/ 	.word	0x0500000f


	//   ....[1]....
        /*0748*/ 	.word	0x0500000f


	//   ....[2]....
        /*074c*/ 	.word	0x0500000f


	//   ....[3]....
        /*0750*/ 	.word	0x0500000f


	//   ....[4]....
        /*0754*/ 	.word	0x0500000f


	//   ....[5]....
        /*0758*/ 	.word	0x0500000f


	//   ....[6]....
        /*075c*/ 	.word	0x0500000f


	//   ....[7]....
        /*0760*/ 	.word	0x0500000f


	//   ....[8]....
        /*0764*/ 	.word	0x0500000f


	//   ....[9]....
        /*0768*/ 	.word	0x0500000f


	//   ....[10]....
        /*076c*/ 	.word	0x0500000f


	//   ....[11]....
        /*0770*/ 	.word	0x0500000f


	//   ....[12]....
        /*0774*/ 	.word	0x0500000f


	//   ....[13]....
        /*0778*/ 	.word	0x0500000f


	//   ....[14]....
        /*077c*/ 	.word	0x0500000f


	//   ....[15]....
        /*0780*/ 	.word	0x0500000f


	//   ....[16]....
        /*0784*/ 	.word	0x0500000f


	//   ....[17]....
        /*0788*/ 	.word	0x0500000f


	//   ....[18]....
        /*078c*/ 	.word	0x0500000f


	//   ....[19]....
        /*0790*/ 	.word	0x0500000f


	//   ....[20]....
        /*0794*/ 	.word	0x0500000f


	//   ....[21]....
        /*0798*/ 	.word	0x0500000f


	//   ....[22]....
        /*079c*/ 	.word	0x0500000f


	//   ....[23]....
        /*07a0*/ 	.word	0x0500000f


	//   ....[24]....
        /*07a4*/ 	.word	0x0500000f


	//   ....[25]....
        /*07a8*/ 	.word	0x0500000f


	//   ....[26]....
        /*07ac*/ 	.word	0x0500000f


	//   ....[27]....
        /*07b0*/ 	.word	0x0500000f


	//   ....[28]....
        /*07b4*/ 	.word	0x0500000f


	//   ....[29]....
        /*07b8*/ 	.word	0x0500000f


	//   ....[30]....
        /*07bc*/ 	.word	0x0500000f


	//   ....[31]....
        /*07c0*/ 	.word	0x0500000f


	//   ....[32]....
        /*07c4*/ 	.word	0x0500000f


	//   ....[33]....
        /*07c8*/ 	.word	0x0500000f


	//   ....[34]....
        /*07cc*/ 	.word	0x0500000f


	//   ....[35]....
        /*07d0*/ 	.word	0x0500000f


	//   ....[36]....
        /*07d4*/ 	.word	0x0500000f


	//   ....[37]....
        /*07d8*/ 	.word	0x0500000f


	//   ....[38]....
        /*07dc*/ 	.word	0x0500000f


	//   ....[39]....
        /*07e0*/ 	.word	0x0500000f


	//   ....[40]....
        /*07e4*/ 	.word	0x0500000f


	//   ....[41]....
        /*07e8*/ 	.word	0x0500000f


	//----- nvinfo : EIATTR_COOP_GROUP_INSTR_OFFSETS
	.align		4
.L_562:
        /*07ec*/ 	.byte	0x04, 0x28
        /*07ee*/ 	.short	(.L_564 - .L_563)


	//   ....[0]....
.L_563:
        /*07f0*/ 	.word	0x00000060


	//   ....[1]....
        /*07f4*/ 	.word	0x00000140


	//   ....[2]....
        /*07f8*/ 	.word	0x00000190


	//   ....[3]....
        /*07fc*/ 	.word	0x000003c0


	//   ....[4]....
        /*0800*/ 	.word	0x00000520


	//   ....[5]....
        /*0804*/ 	.word	0x00000640


	//   ....[6]....
        /*0808*/ 	.word	0x000007a0


	//   ....[7]....
        /*080c*/ 	.word	0x00003c10


	//   ....[8]....
        /*0810*/ 	.word	0x00003c20


	//   ....[9]....
        /*0814*/ 	.word	0x00005180


	//   ....[10]....
        /*0818*/ 	.word	0x00005190


	//   ....[11]....
        /*081c*/ 	.word	0x00007230


	//   ....[12]....
        /*0820*/ 	.word	0x00007240


	//   ....[13]....
        /*0824*/ 	.word	0x000089c0


	//   ....[14]....
        /*0828*/ 	.word	0x000089d0


	//   ....[15]....
        /*082c*/ 	.word	0x0000a260


	//   ....[16]....
        /*0830*/ 	.word	0x0000a270


	//   ....[17]....
        /*0834*/ 	.word	0x0000a500


	//   ....[18]....
        /*0838*/ 	.word	0x0000a510


	//   ....[19]....
        /*083c*/ 	.word	0x0000aa40


	//   ....[20]....
        /*0840*/ 	.word	0x0000aa60


	//   ....[21]....
        /*0844*/ 	.word	0x0000abe0


	//   ....[22]....
        /*0848*/ 	.word	0x0000ac00


	//   ....[23]....
        /*084c*/ 	.word	0x0000b450


	//   ....[24]....
        /*0850*/ 	.word	0x0000bb90


	//   ....[25]....
        /*0854*/ 	.word	0x0000bba0


	//   ....[26]....
        /*0858*/ 	.word	0x0000bbb0


	//   ....[27]....
        /*085c*/ 	.word	0x0000bbc0


	//   ....[28]....
        /*0860*/ 	.word	0x0000c3a0


	//   ....[29]....
        /*0864*/ 	.word	0x0000c3b0


	//   ....[30]....
        /*0868*/ 	.word	0x0000c3c0


	//   ....[31]....
        /*086c*/ 	.word	0x0000c3d0


	//   ....[32]....
        /*0870*/ 	.word	0x0000f160


	//   ....[33]....
        /*0874*/ 	.word	0x0000f170


	//   ....[34]....
        /*0878*/ 	.word	0x0000f180


	//   ....[35]....
        /*087c*/ 	.word	0x0000f190


	//   ....[36]....
        /*0880*/ 	.word	0x0000f7b0


	//   ....[37]....
        /*0884*/ 	.word	0x0000f7c0


	//   ....[38]....
        /*0888*/ 	.word	0x0000f7d0


	//   ....[39]....
        /*088c*/ 	.word	0x0000f7e0


	//   ....[40]....
        /*0890*/ 	.word	0x000132a0


	//   ....[41]....
        /*0894*/ 	.word	0x000132e0


	//   ....[42]....
        /*0898*/ 	.word	0x000138e0


	//   ....[43]....
        /*089c*/ 	.word	0x00013950


	//   ....[44]....
        /*08a0*/ 	.word	0x000141b0


	//   ....[45]....
        /*08a4*/ 	.word	0x000142c0


	//   ....[46]....
        /*08a8*/ 	.word	0x000160c0


	//   ....[47]....
        /*08ac*/ 	.word	0x000168e0


	//   ....[48]....
        /*08b0*/ 	.word	0x00016950


	//   ....[49]....
        /*08b4*/ 	.word	0x00016960


	//   ....[50]....
        /*08b8*/ 	.word	0x00016ee0


	//   ....[51]....
        /*08bc*/ 	.word	0x000170a0


	//   ....[52]....
        /*08c0*/ 	.word	0x000195b0


	//   ....[53]....
        /*08c4*/ 	.word	0x000195d0


	//   ....[54]....
        /*08c8*/ 	.word	0x000195f0


	//   ....[55]....
        /*08cc*/ 	.word	0x00019610


	//   ....[56]....
        /*08d0*/ 	.word	0x0001a980


	//   ....[57]....
        /*08d4*/ 	.word	0x0001aa00


	//   ....[58]....
        /*08d8*/ 	.word	0x0001aa30


	//   ....[59]....
        /*08dc*/ 	.word	0x0001aa40


	//   ....[60]....
        /*08e0*/ 	.word	0x0001bb50


	//   ....[61]....
        /*08e4*/ 	.word	0x0001bb60


	//   ....[62]....
        /*08e8*/ 	.word	0x0001bb70


	//   ....[63]....
        /*08ec*/ 	.word	0x0001bb80


	//   ....[64]....
        /*08f0*/ 	.word	0x0001c220


	//   ....[65]....
        /*08f4*/ 	.word	0x0001c280


	//   ....[66]....
        /*08f8*/ 	.word	0x0001c350


	//   ....[67]....
        /*08fc*/ 	.word	0x0001c370


	//   ....[68]....
        /*0900*/ 	.word	0x0001c430


	//   ....[69]....
        /*0904*/ 	.word	0x0001c450


	//   ....[70]....
        /*0908*/ 	.word	0x0001c520


	//   ....[71]....
        /*090c*/ 	.word	0x0001c540


	//   ....[72]....
        /*0910*/ 	.word	0x0001c9a0


	//   ....[73]....
        /*0914*/ 	.word	0x0001c9b0


	//   ....[74]....
        /*0918*/ 	.word	0x0001cdf0


	//   ....[75]....
        /*091c*/ 	.word	0x0001ce00


	//   ....[76]....
        /*0920*/ 	.word	0x0001da60


	//   ....[77]....
        /*0924*/ 	.word	0x0001da70


	//   ....[78]....
        /*0928*/ 	.word	0x0001db30


	//   ....[79]....
        /*092c*/ 	.word	0x0001db50


	//   ....[80]....
        /*0930*/ 	.word	0x0001dc10


	//   ....[81]....
        /*0934*/ 	.word	0x0001dc30


	//   ....[82]....
        /*0938*/ 	.word	0x0001dd00


	//   ....[83]....
        /*093c*/ 	.word	0x0001dd20


	//   ....[84]....
        /*0940*/ 	.word	0x0001de70


	//   ....[85]....
        /*0944*/ 	.word	0x0001e060


	//   ....[86]....
        /*0948*/ 	.word	0x0001e090


	//   ....[87]....
        /*094c*/ 	.word	0x0001e0c0


	//   ....[88]....
        /*0950*/ 	.word	0x0001e0f0


	//   ....[89]....
        /*0954*/ 	.word	0x0001e120


	//   ....[90]....
        /*0958*/ 	.word	0x0001e150


	//   ....[91]....
        /*095c*/ 	.word	0x0001e2e0


	//   ....[92]....
        /*0960*/ 	.word	0x0001e310


	//   ....[93]....
        /*0964*/ 	.word	0x0001e340


	//   ....[94]....
        /*0968*/ 	.word	0x0001e370


	//   ....[95]....
        /*096c*/ 	.word	0x0001e3a0


	//   ....[96]....
        /*0970*/ 	.word	0x0001e3d0


	//   ....[97]....
        /*0974*/ 	.word	0x0001e460


	//   ....[98]....
        /*0978*/ 	.word	0x0001e490


	//   ....[99]....
        /*097c*/ 	.word	0x0001e4a0


	//   ....[100]....
        /*0980*/ 	.word	0x0001e4e0


	//   ....[101]....
        /*0984*/ 	.word	0x0001f990


	//   ....[102]....
        /*0988*/ 	.word	0x00021b60


	//   ....[103]....
        /*098c*/ 	.word	0x00021b80


	//   ....[104]....
        /*0990*/ 	.word	0x00021c30


	//   ....[105]....
        /*0994*/ 	.word	0x00021c50


	//   ....[106]....
        /*0998*/ 	.word	0x00021cf0


	//   ....[107]....
        /*099c*/ 	.word	0x00021d10


	//   ....[108]....
        /*09a0*/ 	.word	0x00021db0


	//   ....[109]....
        /*09a4*/ 	.word	0x00021dd0


	//   ....[110]....
        /*09a8*/ 	.word	0x00021e70


	//   ....[111]....
        /*09ac*/ 	.word	0x00021e90


	//   ....[112]....
        /*09b0*/ 	.word	0x00021ea0


	//   ....[113]....
        /*09b4*/ 	.word	0x00021f30


	//   ....[114]....
        /*09b8*/ 	.word	0x000226c0


	//   ....[115]....
        /*09bc*/ 	.word	0x000226f0


	//   ....[116]....
        /*09c0*/ 	.word	0x00022710


	//   ....[117]....
        /*09c4*/ 	.word	0x000227a0


	//   ....[118]....
        /*09c8*/ 	.word	0x000227b0


	//   ....[119]....
        /*09cc*/ 	.word	0x00022850


	//   ....[120]....
        /*09d0*/ 	.word	0x00022860


	//   ....[121]....
        /*09d4*/ 	.word	0x00022900


	//   ....[122]....
        /*09d8*/ 	.word	0x00022910


	//   ....[123]....
        /*09dc*/ 	.word	0x000229b0


	//   ....[124]....
        /*09e0*/ 	.word	0x000229c0


	//   ....[125]....
        /*09e4*/ 	.word	0x00022a60


	//   ....[126]....
        /*09e8*/ 	.word	0x00022a70


	//   ....[127]....
        /*09ec*/ 	.word	0x00022b10


	//   ....[128]....
        /*09f0*/ 	.word	0x00022b20


	//   ....[129]....
        /*09f4*/ 	.word	0x00022b30


	//   ....[130]....
        /*09f8*/ 	.word	0x000232f0


	//   ....[131]....
        /*09fc*/ 	.word	0x00023300


	//   ....[132]....
        /*0a00*/ 	.word	0x00023310


	//   ....[133]....
        /*0a04*/ 	.word	0x000233a0


	//   ....[134]....
        /*0a08*/ 	.word	0x000233b0


	//   ....[135]....
        /*0a0c*/ 	.word	0x00023410


	//   ....[136]....
        /*0a10*/ 	.word	0x00023440


	//   ....[137]....
        /*0a14*/ 	.word	0x00023480


	//   ....[138]....
        /*0a18*/ 	.word	0x000234b0


	//   ....[139]....
        /*0a1c*/ 	.word	0x000234f0


	//   ....[140]....
        /*0a20*/ 	.word	0x00023520


	//   ....[141]....
        /*0a24*/ 	.word	0x00023560


	//   ....[142]....
        /*0a28*/ 	.word	0x000237d0


	//   ....[143]....
        /*0a2c*/ 	.word	0x000237f0


	//   ....[144]....
        /*0a30*/ 	.word	0x00023880


	//   ....[145]....
        /*0a34*/ 	.word	0x00023890


	//   ....[146]....
        /*0a38*/ 	.word	0x00023900


	//   ....[147]....
        /*0a3c*/ 	.word	0x00023910


	//   ....[148]....
        /*0a40*/ 	.word	0x00023980


	//   ....[149]....
        /*0a44*/ 	.word	0x00023990


	//   ....[150]....
        /*0a48*/ 	.word	0x00023a00


	//   ....[151]....
        /*0a4c*/ 	.word	0x00023a10


	//   ....[152]....
        /*0a50*/ 	.word	0x00023a20


	//   ....[153]....
        /*0a54*/ 	.word	0x00023a90


	//   ....[154]....
        /*0a58*/ 	.word	0x00023ff0


	//   ....[155]....
        /*0a5c*/ 	.word	0x00024020


	//   ....[156]....
        /*0a60*/ 	.word	0x00024050


	//   ....[157]....
        /*0a64*/ 	.word	0x00024060


	//   ....[158]....
        /*0a68*/ 	.word	0x000240a0


	//   ....[159]....
        /*0a6c*/ 	.word	0x000240c0


	//   ....[160]....
        /*0a70*/ 	.word	0x00024130


	//   ....[161]....
        /*0a74*/ 	.word	0x00024150


	//   ....[162]....
        /*0a78*/ 	.word	0x000241b0


	//   ....[163]....
        /*0a7c*/ 	.word	0x000241d0


	//   ....[164]....
        /*0a80*/ 	.word	0x00024220


	//   ....[165]....
        /*0a84*/ 	.word	0x00024240


	//   ....[166]....
        /*0a88*/ 	.word	0x00024660


	//   ....[167]....
        /*0a8c*/ 	.word	0x00024690


	//   ....[168]....
        /*0a90*/ 	.word	0x00024700


	//   ....[169]....
        /*0a94*/ 	.word	0x00024730


	//   ....[170]....
        /*0a98*/ 	.word	0x00024760


	//   ....[171]....
        /*0a9c*/ 	.word	0x00024790


	//   ....[172]....
        /*0aa0*/ 	.word	0x000247c0


	//   ....[173]....
        /*0aa4*/ 	.word	0x000247f0


	//   ....[174]....
        /*0aa8*/ 	.word	0x00024990


	//   ....[175]....
        /*0aac*/ 	.word	0x000249c0


	//   ....[176]....
        /*0ab0*/ 	.word	0x000249f0


	//   ....[177]....
        /*0ab4*/ 	.word	0x00024a20


	//   ....[178]....
        /*0ab8*/ 	.word	0x00024a50


	//   ....[179]....
        /*0abc*/ 	.word	0x00024a80


	//   ....[180]....
        /*0ac0*/ 	.word	0x00024b40


	//   ....[181]....
        /*0ac4*/ 	.word	0x00024b60


	//   ....[182]....
        /*0ac8*/ 	.word	0x00024b80


	//   ....[183]....
        /*0acc*/ 	.word	0x00024be0


	//   ....[184]....
        /*0ad0*/ 	.word	0x00025600


	//   ....[185]....
        /*0ad4*/ 	.word	0x00025940


	//   ....[186]....
        /*0ad8*/ 	.word	0x000259d0


	//   ....[187]....
        /*0adc*/ 	.word	0x00025a70


	//   ....[188]....
        /*0ae0*/ 	.word	0x00025b00


	//   ....[189]....
        /*0ae4*/ 	.word	0x00025bf0


	//   ....[190]....
        /*0ae8*/ 	.word	0x00025c80


	//   ....[191]....
        /*0aec*/ 	.word	0x00025d20


	//   ....[192]....
        /*0af0*/ 	.word	0x00025db0


	//   ....[193]....
        /*0af4*/ 	.word	0x00025ea0


	//   ....[194]....
        /*0af8*/ 	.word	0x00025f30


	//   ....[195]....
        /*0afc*/ 	.word	0x00025fd0


	//   ....[196]....
        /*0b00*/ 	.word	0x00026060


	//   ....[197]....
        /*0b04*/ 	.word	0x00026150


	//   ....[198]....
        /*0b08*/ 	.word	0x000261e0


	//   ....[199]....
        /*0b0c*/ 	.word	0x00026230


	//   ....[200]....
        /*0b10*/ 	.word	0x00026280


	//   ....[201]....
        /*0b14*/ 	.word	0x00026320


	//   ....[202]....
        /*0b18*/ 	.word	0x000263b0


	//   ....[203]....
        /*0b1c*/ 	.word	0x00026400


	//   ....[204]....
        /*0b20*/ 	.word	0x00026450


	//   ....[205]....
        /*0b24*/ 	.word	0x00026540


	//   ....[206]....
        /*0b28*/ 	.word	0x000265d0


	//   ....[207]....
        /*0b2c*/ 	.word	0x00026620


	//   ....[208]....
        /*0b30*/ 	.word	0x00026670


	//   ....[209]....
        /*0b34*/ 	.word	0x00026710


	//   ....[210]....
        /*0b38*/ 	.word	0x000267a0


	//   ....[211]....
        /*0b3c*/ 	.word	0x000267f0


	//   ....[212]....
        /*0b40*/ 	.word	0x00026840


	//   ....[213]....
        /*0b44*/ 	.word	0x00026b40


	//   ....[214]....
        /*0b48*/ 	.word	0x00026e20


	//   ....[215]....
        /*0b4c*/ 	.word	0x00026f10


	//   ....[216]....
        /*0b50*/ 	.word	0x00026fb0


	//   ....[217]....
        /*0b54*/ 	.word	0x00027010


	//   ....[218]....
        /*0b58*/ 	.word	0x00027130


	//   ....[219]....
        /*0b5c*/ 	.word	0x00027190


	//   ....[220]....
        /*0b60*/ 	.word	0x000272a0


	//   ....[221]....
        /*0b64*/ 	.word	0x00027310


	//   ....[222]....
        /*0b68*/ 	.word	0x00027420


	//   ....[223]....
        /*0b6c*/ 	.word	0x00027490


	//   ....[224]....
        /*0b70*/ 	.word	0x000275a0


	//   ....[225]....
        /*0b74*/ 	.word	0x00027610


	//   ....[226]....
        /*0b78*/ 	.word	0x000276f0


	//   ....[227]....
        /*0b7c*/ 	.word	0x000277f0


	//   ....[228]....
        /*0b80*/ 	.word	0x00027850


	//   ....[229]....
        /*0b84*/ 	.word	0x000278b0


	//   ....[230]....
        /*0b88*/ 	.word	0x000279b0


	//   ....[231]....
        /*0b8c*/ 	.word	0x00027a10


	//   ....[232]....
        /*0b90*/ 	.word	0x00027b20


	//   ....[233]....
        /*0b94*/ 	.word	0x00027b80


	//   ....[234]....
        /*0b98*/ 	.word	0x00027c90


	//   ....[235]....
        /*0b9c*/ 	.word	0x00027cf0


	//   ....[236]....
        /*0ba0*/ 	.word	0x00027e00


	//   ....[237]....
        /*0ba4*/ 	.word	0x00027e60


	//   ....[238]....
        /*0ba8*/ 	.word	0x00027f70


	//   ....[239]....
        /*0bac*/ 	.word	0x00027fd0


	//   ....[240]....
        /*0bb0*/ 	.word	0x000280e0


	//   ....[241]....
        /*0bb4*/ 	.word	0x00028140


	//   ....[242]....
        /*0bb8*/ 	.word	0x00028230


	//   ....[243]....
        /*0bbc*/ 	.word	0x00028360


	//   ....[244]....
        /*0bc0*/ 	.word	0x00028410


	//   ....[245]....
        /*0bc4*/ 	.word	0x00028480


	//   ....[246]....
        /*0bc8*/ 	.word	0x00028570


	//   ....[247]....
        /*0bcc*/ 	.word	0x000285d0


	//   ....[248]....
        /*0bd0*/ 	.word	0x000286a0


	//   ....[249]....
        /*0bd4*/ 	.word	0x00028700


	//   ....[250]....
        /*0bd8*/ 	.word	0x000287d0


	//   ....[251]....
        /*0bdc*/ 	.word	0x00028830


	//   ....[252]....
        /*0be0*/ 	.word	0x00028900


	//   ....[253]....
        /*0be4*/ 	.word	0x00028960


	//   ....[254]....
        /*0be8*/ 	.word	0x00028a30


	//   ....[255]....
        /*0bec*/ 	.word	0x00028b20


	//   ....[0]....
        /*0bf0*/ 	.word	0x00028bc0


	//   ....[1]....
        /*0bf4*/ 	.word	0x00028c20


	//   ....[2]....
        /*0bf8*/ 	.word	0x00028d10


	//   ....[3]....
        /*0bfc*/ 	.word	0x00028d70


	//   ....[4]....
        /*0c00*/ 	.word	0x00028e50


	//   ....[5]....
        /*0c04*/ 	.word	0x00028eb0


	//   ....[6]....
        /*0c08*/ 	.word	0x00028f90


	//   ....[7]....
        /*0c0c*/ 	.word	0x00028ff0


	//   ....[8]....
        /*0c10*/ 	.word	0x000290d0


	//   ....[9]....
        /*0c14*/ 	.word	0x00029130


	//   ....[10]....
        /*0c18*/ 	.word	0x00029200


	//   ....[11]....
        /*0c1c*/ 	.word	0x00029330


	//   ....[12]....
        /*0c20*/ 	.word	0x00029400


	//   ....[13]....
        /*0c24*/ 	.word	0x000294c0


	//   ....[14]....
        /*0c28*/ 	.word	0x00029590


	//   ....[15]....
        /*0c2c*/ 	.word	0x000295f0


	//   ....[16]....
        /*0c30*/ 	.word	0x000296c0


	//   ....[17]....
        /*0c34*/ 	.word	0x00029720


	//   ....[18]....
        /*0c38*/ 	.word	0x00029800


	//   ....[19]....
        /*0c3c*/ 	.word	0x00029860


	//   ....[20]....
        /*0c40*/ 	.word	0x00029930


	//   ....[21]....
        /*0c44*/ 	.word	0x00029990


	//   ....[22]....
        /*0c48*/ 	.word	0x00029a50


	//   ....[23]....
        /*0c4c*/ 	.word	0x00029ae0


	//   ....[24]....
        /*0c50*/ 	.word	0x00029b80


	//   ....[25]....
        /*0c54*/ 	.word	0x00029d00


	//   ....[26]....
        /*0c58*/ 	.word	0x00029d70


	//   ....[27]....
        /*0c5c*/ 	.word	0x00029de0


	//   ....[28]....
        /*0c60*/ 	.word	0x00029e50


	//   ....[29]....
        /*0c64*/ 	.word	0x00029ec0


	//   ....[30]....
        /*0c68*/ 	.word	0x00029f40


	//   ....[31]....
        /*0c6c*/ 	.word	0x00029fc0


	//   ....[32]....
        /*0c70*/ 	.word	0x0002a050


	//   ....[33]....
        /*0c74*/ 	.word	0x0002a0c0


	//   ....[34]....
        /*0c78*/ 	.word	0x0002a130


	//   ....[35]....
        /*0c7c*/ 	.word	0x0002a1a0


	//   ....[36]....
        /*0c80*/ 	.word	0x0002a220


	//   ....[37]....
        /*0c84*/ 	.word	0x0002a290


	//   ....[38]....
        /*0c88*/ 	.word	0x0002a320


	//   ....[39]....
        /*0c8c*/ 	.word	0x0002a380


	//   ....[40]....
        /*0c90*/ 	.word	0x0002a410


	//   ....[41]....
        /*0c94*/ 	.word	0x0002a540


	//----- nvinfo : EIATTR_REG_RECONFIG
	.align		4
.L_564:
        /*0c98*/ 	.byte	0x01, 0x54
	.zero		2


	//----- nvinfo : EIATTR_SYSCALL_OFFSETS
	.align		4
        /*0c9c*/ 	.byte	0x04, 0x46
        /*0c9e*/ 	.short	(.L_566 - .L_565)


	//   ....[0]....
.L_565:
        /*0ca0*/ 	.word	0x00001fe0


	//   ....[1]....
        /*0ca4*/ 	.word	0x00002130


	//   ....[2]....
        /*0ca8*/ 	.word	0x0000b5f0


	//   ....[3]....
        /*0cac*/ 	.word	0x0000b910


	//   ....[4]....
        /*0cb0*/ 	.word	0x00021100


	//   ....[5]....
        /*0cb4*/ 	.word	0x00021250


	//   ....[6]....
        /*0cb8*/ 	.word	0x00021340


	//   ....[7]....
        /*0cbc*/ 	.word	0x000222e0


	//----- nvinfo : EIATTR_MBARRIER_INSTR_OFFSETS
	.align		4
.L_566:
        /*0cc0*/ 	.byte	0x04, 0x39
        /*0cc2*/ 	.short	(.L_568 - .L_567)


	//   ....[0]....
.L_567:
        /*0cc4*/ 	.word	0x00000270
        /*0cc8*/ 	.word	0x000000ff
        /*0ccc*/ 	.word	0x0002a800
        /*0cd0*/ 	.short	0x0100
        /*0cd2*/ 	.byte	0x08
	.zero		1


	//   ....[1]....
        /*0cd4*/ 	.word	0x00000280
        /*0cd8*/ 	.word	0x000000ff
        /*0cdc*/ 	.word	0x0002a820
        /*0ce0*/ 	.short	0x0100
        /*0ce2*/ 	.byte	0x08
	.zero		1


	//   ....[2]....
        /*0ce4*/ 	.word	0x00000370
        /*0ce8*/ 	.word	0x000000ff
        /*0cec*/ 	.word	0x0002a830
        /*0cf0*/ 	.short	0x0100
        /*0cf2*/ 	.byte	0x08
	.zero		1


	//   ....[3]....
        /*0cf4*/ 	.word	0x00000380
        /*0cf8*/ 	.word	0x000000ff
        /*0cfc*/ 	.word	0x0002a840
        /*0d00*/ 	.short	0x0100
        /*0d02*/ 	.byte	0x08
	.zero		1


	//   ....[4]....
        /*0d04*/ 	.word	0x00000390
        /*0d08*/ 	.word	0x000000ff
        /*0d0c*/ 	.word	0x0002a838
        /*0d10*/ 	.short	0x0100
        /*0d12*/ 	.byte	0x08
	.zero		1


	//   ....[5]....
        /*0d14*/ 	.word	0x000003a0
        /*0d18*/ 	.word	0x000000ff
        /*0d1c*/ 	.word	0x0002a848
        /*0d20*/ 	.short	0x0100
        /*0d22*/ 	.byte	0x08
	.zero		1


	//   ....[6]....
        /*0d24*/ 	.word	0x000004d0
        /*0d28*/ 	.word	0x000000ff
        /*0d2c*/ 	.word	0x0002a850
        /*0d30*/ 	.short	0x0100
        /*0d32*/ 	.byte	0x08
	.zero		1


	//   ....[7]....
        /*0d34*/ 	.word	0x000004e0
        /*0d38*/ 	.word	0x000000ff
        /*0d3c*/ 	.word	0x0002a860
        /*0d40*/ 	.short	0x0100
        /*0d42*/ 	.byte	0x08
	.zero		1


	//   ....[8]....
        /*0d44*/ 	.word	0x000004f0
        /*0d48*/ 	.word	0x000000ff
        /*0d4c*/ 	.word	0x0002a858
        /*0d50*/ 	.short	0x0100
        /*0d52*/ 	.byte	0x08
	.zero		1


	//   ....[9]....
        /*0d54*/ 	.word	0x00000500
        /*0d58*/ 	.word	0x000000ff
        /*0d5c*/ 	.word	0x0002a868
        /*0d60*/ 	.short	0x0100
        /*0d62*/ 	.byte	0x08
	.zero		1


	//   ....[10]....
        /*0d64*/ 	.word	0x000005f0
        /*0d68*/ 	.word	0x000000ff
        /*0d6c*/ 	.word	0x0002a870
        /*0d70*/ 	.short	0x0100
        /*0d72*/ 	.byte	0x06
	.zero		1


	//   ....[11]....
        /*0d74*/ 	.word	0x00000600
        /*0d78*/ 	.word	0x000000ff
        /*0d7c*/ 	.word	0x0002a880
        /*0d80*/ 	.short	0x0100
        /*0d82*/ 	.byte	0x06
	.zero		1


	//   ....[12]....
        /*0d84*/ 	.word	0x00000610
        /*0d88*/ 	.word	0x000000ff
        /*0d8c*/ 	.word	0x0002a878
        /*0d90*/ 	.short	0x0100
        /*0d92*/ 	.byte	0x06
	.zero		1


	//   ....[13]....
        /*0d94*/ 	.word	0x00000620
        /*0d98*/ 	.word	0x000000ff
        /*0d9c*/ 	.word	0x0002a888
        /*0da0*/ 	.short	0x0100
        /*0da2*/ 	.byte	0x06
	.zero		1


	//   ....[14]....
        /*0da4*/ 	.word	0x00000750
        /*0da8*/ 	.word	0x000000ff
        /*0dac*/ 	.word	0x0002a890
        /*0db0*/ 	.short	0x0100
        /*0db2*/ 	.byte	0x08
	.zero		1


	//   ....[15]....
        /*0db4*/ 	.word	0x00000760
        /*0db8*/ 	.word	0x000000ff
        /*0dbc*/ 	.word	0x0002a8a0
        /*0dc0*/ 	.short	0x0100
        /*0dc2*/ 	.byte	0x08
	.zero		1


	//   ....[16]....
        /*0dc4*/ 	.word	0x00000770
        /*0dc8*/ 	.word	0x000000ff
        /*0dcc*/ 	.word	0x0002a898
        /*0dd0*/ 	.short	0x0100
        /*0dd2*/ 	.byte	0x08
	.zero		1


	//   ....[17]....
        /*0dd4*/ 	.word	0x00000780
        /*0dd8*/ 	.word	0x000000ff
        /*0ddc*/ 	.word	0x0002a8a8
        /*0de0*/ 	.short	0x0100
        /*0de2*/ 	.byte	0x08
	.zero		1


	//   ....[18]....
        /*0de4*/ 	.word	0x000008b0
        /*0de8*/ 	.word	0x000000ff
        /*0dec*/ 	.word	0x0002a8b0
        /*0df0*/ 	.short	0x0100
        /*0df2*/ 	.byte	0x08
	.zero		1


	//   ....[19]....
        /*0df4*/ 	.word	0x000008c0
        /*0df8*/ 	.word	0x000000ff
        /*0dfc*/ 	.word	0x0002a8c0
        /*0e00*/ 	.short	0x0100
        /*0e02*/ 	.byte	0x08
	.zero		1


	//   ....[20]....
        /*0e04*/ 	.word	0x000008d0
        /*0e08*/ 	.word	0x000000ff
        /*0e0c*/ 	.word	0x0002a8b8
        /*0e10*/ 	.short	0x0100
        /*0e12*/ 	.byte	0x08
	.zero		1


	//   ....[21]....
        /*0e14*/ 	.word	0x000008e0
        /*0e18*/ 	.word	0x000000ff
        /*0e1c*/ 	.word	0x0002a8c8
        /*0e20*/ 	.short	0x0100
        /*0e22*/ 	.byte	0x08
	.zero		1


	//   ....[22]....
        /*0e24*/ 	.word	0x00003bc0
        /*0e28*/ 	.word	0x00000054
        /*0e2c*/ 	.word	0x0002a890
        /*0e30*/ 	.short	0x010a
        /*0e32*/ 	.byte	0x3f
	.zero		1


	//   ....[23]....
        /*0e34*/ 	.word	0x000071c0
        /*0e38*/ 	.word	0x00000054
        /*0e3c*/ 	.word	0x0002a890
        /*0e40*/ 	.short	0x010a
        /*0e42*/ 	.byte	0x3f
	.zero		1


	//   ....[24]....
        /*0e44*/ 	.word	0x0000a0c0
        /*0e48*/ 	.word	0x00000054
        /*0e4c*/ 	.word	0x0002a890
        /*0e50*/ 	.short	0x010a
        /*0e52*/ 	.byte	0x3f
	.zero		1


	//   ....[25]....
        /*0e54*/ 	.word	0x0000a860
        /*0e58*/ 	.word	0x0000000b
        /*0e5c*/ 	.word	0x00000000
        /*0e60*/ 	.short	0x0101
        /*0e62*/ 	.byte	0x3f
	.zero		1


	//   ....[26]....
        /*0e64*/ 	.word	0x0000a8a0
        /*0e68*/ 	.word	0x00000054
        /*0e6c*/ 	.word	0x0002a8b0
        /*0e70*/ 	.short	0x010a
        /*0e72*/ 	.byte	0x3f
	.zero		1


	//   ....[27]....
        /*0e74*/ 	.word	0x0000ae30
        /*0e78*/ 	.word	0x00000054
        /*0e7c*/ 	.word	0x00000000
        /*0e80*/ 	.short	0x0101
        /*0e82*/ 	.byte	0x3f
	.zero		1


	//   ....[28]....
        /*0e84*/ 	.word	0x0000b670
        /*0e88*/ 	.word	0x00000002
        /*0e8c*/ 	.word	0x0002a800
        /*0e90*/ 	.short	0x010a
        /*0e92*/ 	.byte	0x3f
	.zero		1


	//   ....[29]....
        /*0e94*/ 	.word	0x0000b6c0
        /*0e98*/ 	.word	0x00000002
        /*0e9c*/ 	.word	0x0002a800
        /*0ea0*/ 	.short	0x010a
        /*0ea2*/ 	.byte	0x3f
	.zero		1


	//   ....[30]....
        /*0ea4*/ 	.word	0x0000ca80
        /*0ea8*/ 	.word	0x00000002
        /*0eac*/ 	.word	0x0002a800
        /*0eb0*/ 	.short	0x010a
        /*0eb2*/ 	.byte	0x3f
	.zero		1


	//   ....[31]....
        /*0eb4*/ 	.word	0x0000fc50
        /*0eb8*/ 	.word	0x00000002
        /*0ebc*/ 	.word	0x0002a800
        /*0ec0*/ 	.short	0x010a
        /*0ec2*/ 	.byte	0x3f
	.zero		1


	//   ....[32]....
        /*0ec4*/ 	.word	0x00012510
        /*0ec8*/ 	.word	0x00000000
        /*0ecc*/ 	.word	0x0002a830
        /*0ed0*/ 	.short	0x010a
        /*0ed2*/ 	.byte	0x3f
	.zero		1


	//   ....[33]....
        /*0ed4*/ 	.word	0x00012550
        /*0ed8*/ 	.word	0x00000000
        /*0edc*/ 	.word	0x0002a830
        /*0ee0*/ 	.short	0x010a
        /*0ee2*/ 	.byte	0x3f
	.zero		1


	//   ....[34]....
        /*0ee4*/ 	.word	0x00014190
        /*0ee8*/ 	.word	0x0000001d
        /*0eec*/ 	.word	0x00000000
        /*0ef0*/ 	.short	0x0101
        /*0ef2*/ 	.byte	0x3f
	.zero		1


	//   ....[35]....
        /*0ef4*/ 	.word	0x00014e00
        /*0ef8*/ 	.word	0x0000000e
        /*0efc*/ 	.word	0x0002a830
        /*0f00*/ 	.short	0x010a
        /*0f02*/ 	.byte	0x3f
	.zero		1


	//   ....[36]....
        /*0f04*/ 	.word	0x00014e80
        /*0f08*/ 	.word	0x0000000e
        /*0f0c*/ 	.word	0x0002a830
        /*0f10*/ 	.short	0x010a
        /*0f12*/ 	.byte	0x3f
	.zero		1


	//   ....[37]....
        /*0f14*/ 	.word	0x00015af0
        /*0f18*/ 	.word	0x00000014
        /*0f1c*/ 	.word	0x0002a850
        /*0f20*/ 	.short	0x010a
        /*0f22*/ 	.byte	0x3f
	.zero		1


	//   ....[38]....
        /*0f24*/ 	.word	0x00015b40
        /*0f28*/ 	.word	0x00000014
        /*0f2c*/ 	.word	0x0002a850
        /*0f30*/ 	.short	0x010a
        /*0f32*/ 	.byte	0x3f
	.zero		1


	//   ....[39]....
        /*0f34*/ 	.word	0x000161f0
        /*0f38*/ 	.word	0x0000000e
        /*0f3c*/ 	.word	0x00000000
        /*0f40*/ 	.short	0x0101
        /*0f42*/ 	.byte	0x3f
	.zero		1


	//   ....[40]....
        /*0f44*/ 	.word	0x00017970
        /*0f48*/ 	.word	0x00000014
        /*0f4c*/ 	.word	0x00000000
        /*0f50*/ 	.short	0x0101
        /*0f52*/ 	.byte	0x3f
	.zero		1


	//   ....[41]....
        /*0f54*/ 	.word	0x00017c40
        /*0f58*/ 	.word	0x00000008
        /*0f5c*/ 	.word	0x0002a830
        /*0f60*/ 	.short	0x010a
        /*0f62*/ 	.byte	0x3f
	.zero		1


	//   ....[42]....
        /*0f64*/ 	.word	0x00017cc0
        /*0f68*/ 	.word	0x00000008
        /*0f6c*/ 	.word	0x0002a830
        /*0f70*/ 	.short	0x010a
        /*0f72*/ 	.byte	0x3f
	.zero		1


	//   ....[43]....
        /*0f74*/ 	.word	0x00018930
        /*0f78*/ 	.word	0x0000000e
        /*0f7c*/ 	.word	0x0002a850
        /*0f80*/ 	.short	0x010a
        /*0f82*/ 	.byte	0x3f
	.zero		1


	//   ....[44]....
        /*0f84*/ 	.word	0x00018980
        /*0f88*/ 	.word	0x0000000e
        /*0f8c*/ 	.word	0x0002a850
        /*0f90*/ 	.short	0x010a
        /*0f92*/ 	.byte	0x3f
	.zero		1


	//   ....[45]....
        /*0f94*/ 	.word	0x00019840
        /*0f98*/ 	.word	0x0000005f
        /*0f9c*/ 	.word	0x00000000
        /*0fa0*/ 	.short	0x0101
        /*0fa2*/ 	.byte	0x3f
	.zero		1


	//   ....[46]....
        /*0fa4*/ 	.word	0x0001a090
        /*0fa8*/ 	.word	0x0000000e
        /*0fac*/ 	.word	0x00000000
        /*0fb0*/ 	.short	0x0101
        /*0fb2*/ 	.byte	0x3f
	.zero		1


	//   ....[47]....
        /*0fb4*/ 	.word	0x0001a6a0
        /*0fb8*/ 	.word	0x00000006
        /*0fbc*/ 	.word	0x0002a850
        /*0fc0*/ 	.short	0x010a
        /*0fc2*/ 	.byte	0x3f
	.zero		1


	//   ....[48]....
        /*0fc4*/ 	.word	0x0001a740
        /*0fc8*/ 	.word	0x00000006
        /*0fcc*/ 	.word	0x0002a850
        /*0fd0*/ 	.short	0x010a
        /*0fd2*/ 	.byte	0x3f
	.zero		1


	//   ....[49]....
        /*0fd4*/ 	.word	0x0001ac30
        /*0fd8*/ 	.word	0x00000007
        /*0fdc*/ 	.word	0x00000000
        /*0fe0*/ 	.short	0x0101
        /*0fe2*/ 	.byte	0x3f
	.zero		1


	//   ....[50]....
        /*0fe4*/ 	.word	0x0001c240
        /*0fe8*/ 	.word	0x00000000
        /*0fec*/ 	.word	0x00000000
        /*0ff0*/ 	.short	0x0101
        /*0ff2*/ 	.byte	0x3f
	.zero		1


	//   ....[51]....
        /*0ff4*/ 	.word	0x0001c990
        /*0ff8*/ 	.word	0x00000004
        /*0ffc*/ 	.word	0x00000000
        /*1000*/ 	.short	0x0101
        /*1002*/ 	.byte	0x3f
	.zero		1


	//   ....[52]....
        /*1004*/ 	.word	0x0001fa70
        /*1008*/ 	.word	0x00000016
        /*100c*/ 	.word	0x0002a820
        /*1010*/ 	.short	0x010a
        /*1012*/ 	.byte	0x3f
	.zero		1


	//   ....[53]....
        /*1014*/ 	.word	0x0001fb00
        /*1018*/ 	.word	0x0000000d
        /*101c*/ 	.word	0x0002a8a0
        /*1020*/ 	.short	0x010a
        /*1022*/ 	.byte	0x3f
	.zero		1


	//   ....[54]....
        /*1024*/ 	.word	0x0001ff40
        /*1028*/ 	.word	0x0000000d
        /*102c*/ 	.word	0x0002a8c0
        /*1030*/ 	.short	0x010a
        /*1032*/ 	.byte	0x3f
	.zero		1


	//   ....[55]....
        /*1034*/ 	.word	0x00020370
        /*1038*/ 	.word	0x0000000c
        /*103c*/ 	.word	0x0002a8a0
        /*1040*/ 	.short	0x010a
        /*1042*/ 	.byte	0x3f
	.zero		1


	//   ....[56]....
        /*1044*/ 	.word	0x000207a0
        /*1048*/ 	.word	0x0000000c
        /*104c*/ 	.word	0x0002a8c0
        /*1050*/ 	.short	0x010a
        /*1052*/ 	.byte	0x3f
	.zero		1


	//   ....[57]....
        /*1054*/ 	.word	0x00021940
        /*1058*/ 	.word	0x00000007
        /*105c*/ 	.word	0x0002a840
        /*1060*/ 	.short	0x010a
        /*1062*/ 	.byte	0x3f
	.zero		1


	//   ....[58]....
        /*1064*/ 	.word	0x00021ff0
        /*1068*/ 	.word	0x00000007
        /*106c*/ 	.word	0x0002a830
        /*1070*/ 	.short	0x0107
        /*1072*/ 	.byte	0x3f
	.zero		1


	//   ....[59]....
        /*1074*/ 	.word	0x000220b0
        /*1078*/ 	.word	0x00000007
        /*107c*/ 	.word	0x0002a830
        /*1080*/ 	.short	0x0101
        /*1082*/ 	.byte	0x3f
	.zero		1


	//   ....[60]....
        /*1084*/ 	.word	0x00022c80
        /*1088*/ 	.word	0x00000016
        /*108c*/ 	.word	0x0002a800
        /*1090*/ 	.short	0x0107
        /*1092*/ 	.byte	0x3f
	.zero		1


	//   ....[61]....
        /*1094*/ 	.word	0x00022d90
        /*1098*/ 	.word	0x00000016
        /*109c*/ 	.word	0x0002a800
        /*10a0*/ 	.short	0x0101
        /*10a2*/ 	.byte	0x3f
	.zero		1


	//   ....[62]....
        /*10a4*/ 	.word	0x00022db0
        /*10a8*/ 	.word	0x00000016
        /*10ac*/ 	.word	0x0002a820
        /*10b0*/ 	.short	0x010a
        /*10b2*/ 	.byte	0x3f
	.zero		1


	//   ....[63]....
        /*10b4*/ 	.word	0x00023120
        /*10b8*/ 	.word	0x00000005
        /*10bc*/ 	.word	0x0002a840
        /*10c0*/ 	.short	0x010a
        /*10c2*/ 	.byte	0x3f
	.zero		1


	//   ....[64]....
        /*10c4*/ 	.word	0x00023600
        /*10c8*/ 	.word	0x00000005
        /*10cc*/ 	.word	0x0002a830
        /*10d0*/ 	.short	0x0107
        /*10d2*/ 	.byte	0x3f
	.zero		1


	//   ....[65]....
        /*10d4*/ 	.word	0x000236b0
        /*10d8*/ 	.word	0x00000005
        /*10dc*/ 	.word	0x0002a830
        /*10e0*/ 	.short	0x0101
        /*10e2*/ 	.byte	0x3f
	.zero		1


	//   ....[66]....
        /*10e4*/ 	.word	0x00023710
        /*10e8*/ 	.word	0x00000005
        /*10ec*/ 	.word	0x0002a860
        /*10f0*/ 	.short	0x010a
        /*10f2*/ 	.byte	0x3f
	.zero		1


	//   ....[67]....
        /*10f4*/ 	.word	0x00023b70
        /*10f8*/ 	.word	0x00000005
        /*10fc*/ 	.word	0x0002a850
        /*1100*/ 	.short	0x0107
        /*1102*/ 	.byte	0x3f
	.zero		1


	//   ....[68]....
        /*1104*/ 	.word	0x00023cd0
        /*1108*/ 	.word	0x00000005
        /*110c*/ 	.word	0x0002a850
        /*1110*/ 	.short	0x0101
        /*1112*/ 	.byte	0x3f
	.zero		1


	//   ....[69]....
        /*1114*/ 	.word	0x00023f20
        /*1118*/ 	.word	0x00000000
        /*111c*/ 	.word	0x0002a860
        /*1120*/ 	.short	0x010a
        /*1122*/ 	.byte	0x3f
	.zero		1


	//   ....[70]....
        /*1124*/ 	.word	0x00024380
        /*1128*/ 	.word	0x00000000
        /*112c*/ 	.word	0x0002a850
        /*1130*/ 	.short	0x0107
        /*1132*/ 	.byte	0x3f
	.zero		1


	//   ....[71]....
        /*1134*/ 	.word	0x00024440
        /*1138*/ 	.word	0x00000000
        /*113c*/ 	.word	0x0002a850
        /*1140*/ 	.short	0x0101
        /*1142*/ 	.byte	0x3f
	.zero		1


	//   ....[72]....
        /*1144*/ 	.word	0x00025580
        /*1148*/ 	.word	0x00000005
        /*114c*/ 	.word	0x0002a820
        /*1150*/ 	.short	0x010a
        /*1152*/ 	.byte	0x3f
	.zero		1


	//   ....[73]....
        /*1154*/ 	.word	0x00025710
        /*1158*/ 	.word	0x00000003
        /*115c*/ 	.word	0x0002a840
        /*1160*/ 	.short	0x010a
        /*1162*/ 	.byte	0x3f
	.zero		1


	//   ....[74]....
        /*1164*/ 	.word	0x000257b0
        /*1168*/ 	.word	0x00000005
        /*116c*/ 	.word	0x0002a840
        /*1170*/ 	.short	0x010a
        /*1172*/ 	.byte	0x3f
	.zero		1


	//   ....[75]....
        /*1174*/ 	.word	0x000257f0
        /*1178*/ 	.word	0x00000003
        /*117c*/ 	.word	0x0002a860
        /*1180*/ 	.short	0x010a
        /*1182*/ 	.byte	0x3f
	.zero		1


	//   ....[76]....
        /*1184*/ 	.word	0x00025830
        /*1188*/ 	.word	0x00000005
        /*118c*/ 	.word	0x0002a860
        /*1190*/ 	.short	0x010a
        /*1192*/ 	.byte	0x3f
	.zero		1


	//   ....[77]....
        /*1194*/ 	.word	0x00025890
        /*1198*/ 	.word	0x00000054
        /*119c*/ 	.word	0x0002a890
        /*11a0*/ 	.short	0x010a
        /*11a2*/ 	.byte	0x3f
	.zero		1


	//   ....[78]....
        /*11a4*/ 	.word	0x00025b40
        /*11a8*/ 	.word	0x00000054
        /*11ac*/ 	.word	0x0002a890
        /*11b0*/ 	.short	0x010a
        /*11b2*/ 	.byte	0x3f
	.zero		1


	//   ....[79]....
        /*11b4*/ 	.word	0x00025df0
        /*11b8*/ 	.word	0x00000054
        /*11bc*/ 	.word	0x0002a890
        /*11c0*/ 	.short	0x010a
        /*11c2*/ 	.byte	0x3f
	.zero		1


	//   ....[80]....
        /*11c4*/ 	.word	0x000260a0
        /*11c8*/ 	.word	0x00000054
        /*11cc*/ 	.word	0x0002a8b0
        /*11d0*/ 	.short	0x010a
        /*11d2*/ 	.byte	0x3f
	.zero		1


	//   ....[81]....
        /*11d4*/ 	.word	0x00026490
        /*11d8*/ 	.word	0x00000002
        /*11dc*/ 	.word	0x0002a800
        /*11e0*/ 	.short	0x010a
        /*11e2*/ 	.byte	0x3f
	.zero		1


	//   ....[82]....
        /*11e4*/ 	.word	0x00026880
        /*11e8*/ 	.word	0x00000002
        /*11ec*/ 	.word	0x0002a800
        /*11f0*/ 	.short	0x010a
        /*11f2*/ 	.byte	0x3f
	.zero		1


	//   ....[83]....
        /*11f4*/ 	.word	0x000268d0
        /*11f8*/ 	.word	0x00000000
        /*11fc*/ 	.word	0x0002a830
        /*1200*/ 	.short	0x010a
        /*1202*/ 	.byte	0x3f
	.zero		1


	//   ....[84]....
        /*1204*/ 	.word	0x00026920
        /*1208*/ 	.word	0x0000000e
        /*120c*/ 	.word	0x0002a830
        /*1210*/ 	.short	0x010a
        /*1212*/ 	.byte	0x3f
	.zero		1


	//   ....[85]....
        /*1214*/ 	.word	0x00026970
        /*1218*/ 	.word	0x00000014
        /*121c*/ 	.word	0x0002a850
        /*1220*/ 	.short	0x010a
        /*1222*/ 	.byte	0x3f
	.zero		1


	//   ....[86]....
        /*1224*/ 	.word	0x000269c0
        /*1228*/ 	.word	0x00000008
        /*122c*/ 	.word	0x0002a830
        /*1230*/ 	.short	0x010a
        /*1232*/ 	.byte	0x3f
	.zero		1


	//   ....[87]....
        /*1234*/ 	.word	0x00026a10
        /*1238*/ 	.word	0x0000000e
        /*123c*/ 	.word	0x0002a850
        /*1240*/ 	.short	0x010a
        /*1242*/ 	.byte	0x3f
	.zero		1


	//   ....[88]....
        /*1244*/ 	.word	0x00026a60
        /*1248*/ 	.word	0x00000006
        /*124c*/ 	.word	0x0002a850
        /*1250*/ 	.short	0x010a
        /*1252*/ 	.byte	0x3f
	.zero		1


	//   ....[89]....
        /*1254*/ 	.word	0x00026c00
        /*1258*/ 	.word	0x00000016
        /*125c*/ 	.word	0x0002a820
        /*1260*/ 	.short	0x010a
        /*1262*/ 	.byte	0x3f
	.zero		1


	//   ....[90]....
        /*1264*/ 	.word	0x00026c50
        /*1268*/ 	.word	0x0000000d
        /*126c*/ 	.word	0x0002a8a0
        /*1270*/ 	.short	0x010a
        /*1272*/ 	.byte	0x3f
	.zero		1


	//   ....[91]....
        /*1274*/ 	.word	0x00026ca0
        /*1278*/ 	.word	0x0000000d
        /*127c*/ 	.word	0x0002a8c0
        /*1280*/ 	.short	0x010a
        /*1282*/ 	.byte	0x3f
	.zero		1


	//   ....[92]....
        /*1284*/ 	.word	0x00026cf0
        /*1288*/ 	.word	0x0000000c
        /*128c*/ 	.word	0x0002a8a0
        /*1290*/ 	.short	0x010a
        /*1292*/ 	.byte	0x3f
	.zero		1


	//   ....[93]....
        /*1294*/ 	.word	0x00026d40
        /*1298*/ 	.word	0x0000000c
        /*129c*/ 	.word	0x0002a8c0
        /*12a0*/ 	.short	0x010a
        /*12a2*/ 	.byte	0x3f
	.zero		1


	//   ....[94]....
        /*12a4*/ 	.word	0x00026e60
        /*12a8*/ 	.word	0x00000007
        /*12ac*/ 	.word	0x0002a840
        /*12b0*/ 	.short	0x010a
        /*12b2*/ 	.byte	0x3f
	.zero		1


	//   ....[95]....
        /*12b4*/ 	.word	0x00028260
        /*12b8*/ 	.word	0x00000016
        /*12bc*/ 	.word	0x0002a820
        /*12c0*/ 	.short	0x010a
        /*12c2*/ 	.byte	0x3f
	.zero		1


	//   ....[96]....
        /*12c4*/ 	.word	0x000282b0
        /*12c8*/ 	.word	0x00000005
        /*12cc*/ 	.word	0x0002a840
        /*12d0*/ 	.short	0x010a
        /*12d2*/ 	.byte	0x3f
	.zero		1


	//   ....[97]....
        /*12d4*/ 	.word	0x00028a70
        /*12d8*/ 	.word	0x00000005
        /*12dc*/ 	.word	0x0002a860
        /*12e0*/ 	.short	0x010a
        /*12e2*/ 	.byte	0x3f
	.zero		1


	//   ....[98]....
        /*12e4*/ 	.word	0x00029280
        /*12e8*/ 	.word	0x00000000
        /*12ec*/ 	.word	0x0002a860
        /*12f0*/ 	.short	0x010a
        /*12f2*/ 	.byte	0x3f
	.zero		1


	//   ....[99]....
        /*12f4*/ 	.word	0x0002a460
        /*12f8*/ 	.word	0x00000005
        /*12fc*/ 	.word	0x0002a820
        /*1300*/ 	.short	0x010a
        /*1302*/ 	.byte	0x3f
	.zero		1


	//   ....[100]....
        /*1304*/ 	.word	0x0002a600
        /*1308*/ 	.word	0x00000003
        /*130c*/ 	.word	0x0002a840
        /*1310*/ 	.short	0x010a
        /*1312*/ 	.byte	0x3f
	.zero		1


	//   ....[101]....
        /*1314*/ 	.word	0x0002a650
        /*1318*/ 	.word	0x00000005
        /*131c*/ 	.word	0x0002a840
        /*1320*/ 	.short	0x010a
        /*1322*/ 	.byte	0x3f
	.zero		1


	//   ....[102]....
        /*1324*/ 	.word	0x0002a6a0
        /*1328*/ 	.word	0x00000003
        /*132c*/ 	.word	0x0002a860
        /*1330*/ 	.short	0x010a
        /*1332*/ 	.byte	0x3f
	.zero		1


	//----- nvinfo : EIATTR_NUM_MBARRIERS
	.align		4
.L_568:
        /*1334*/ 	.byte	0x03, 0x38
        /*1336*/ 	.short	0x0016


	//----- nvinfo : EIATTR_EXIT_INSTR_OFFSETS
	.align		4
        /*1338*/ 	.byte	0x04, 0x1c
        /*133a*/ 	.short	(.L_570 - .L_569)


	//   ....[0]....
.L_569:
        /*133c*/ 	.word	0x00025880


	//----- nvinfo : EIATTR_MAX_THREADS
	.align		4
.L_570:
        /*1340*/ 	.byte	0x04, 0x05
        /*1342*/ 	.short	(.L_572 - .L_571)
.L_571:
        /*1344*/ 	.word	0x00000180
        /*1348*/ 	.word	0x00000001
        /*134c*/ 	.word	0x00000001


	//----- nvinfo : EIATTR_CRS_STACK_SIZE
	.align		4
.L_572:
        /*1350*/ 	.byte	0x04, 0x1e
        /*1352*/ 	.short	(.L_574 - .L_573)
.L_573:
        /*1354*/ 	.word	0x00000000


	//----- nvinfo : EIATTR_CBANK_PARAM_SIZE
	.align		4
.L_574:
        /*1358*/ 	.byte	0x03, 0x19
        /*135a*/ 	.short	0x0af0


	//----- nvinfo : EIATTR_PARAM_CBANK
	.align		4
        /*135c*/ 	.byte	0x04, 0x0a
        /*135e*/ 	.short	(.L_576 - .L_575)
	.align		4
.L_575:
        /*1360*/ 	.word	index@(.nv.constant0._ZN7cutlass13device_kernelIN5flash11enable_sm90INS1_16FlashAttnFwdSm90INS1_25CollectiveMainloopFwdSm90ILi2EN4cute5tupleIJNS5_1CILi1EEES8_S8_EEENS6_IJNS7_ILi128EEENS7_ILi96EEENS7_ILi192EEEEEELi128ENS_6half_tEfNS_4arch4Sm90ELb1ELb0ELb1ELb1ELb1ELb1ELb0ELb1ELb1ELb1ELb1ELb0EEENS1_21CollectiveEpilogueFwdINS6_IJSA_SA_SB_EEES9_SE_SG_Li256ELb1ELb1ELb1ELb0EEENS1_36VarlenDynamicPersistentTileSchedulerILi128ELi96ELi256ELi128ELb1ELb1ELb1ELb1ELb1ELb1EEEEEEEEEvNT_6ParamsE)
        /*1364*/ 	.short	0x0210
        /*1366*/ 	.short	0x0af0


	//----- nvinfo : EIATTR_SW_WAR
	.align		4
.L_576:
        /*1368*/ 	.byte	0x04, 0x36
        /*136a*/ 	.short	(.L_578 - .L_577)
.L_577:
        /*136c*/ 	.word	0x00000008
.L_578:


//--------------------- .nv.info._ZN7cutlass13device_kernelIN5flash11enable_sm90INS1_16FlashAttnFwdSm90INS1_25CollectiveMainloopFwdSm90ILi2EN4cute5tupleIJNS5_1CILi1EEES8_S8_EEENS6_IJNS7_ILi64EEESA_SA_EEELi512ENS_6half_tEfNS_4arch4Sm90ELb0ELb0ELb1ELb0ELb1ELb0ELb0ELb0ELb0ELb1ELb1ELb0EEENS1_21CollectiveEpilogueFwdINS6_IJSA_NS7_ILi512EEESA_EEES9_SC_SE_Li256ELb0ELb1ELb1ELb0EEENS1_19SingleTileSchedulerILb0ELb1ELb1ELi64EEEEEEEEEvNT_6ParamsE --------------------------
	.section	.nv.info._ZN7cutlass13device_kernelIN5flash11enable_sm90INS1_16FlashAttnFwdSm90INS1_25CollectiveMainloopFwdSm90ILi2EN4cute5tupleIJNS5_1CILi1EEES8_S8_EEENS6_IJNS7_ILi64EEESA_SA_EEELi512ENS_6half_tEfNS_4arch4Sm90ELb0ELb0ELb1ELb0ELb1ELb0ELb0ELb0ELb0ELb1ELb1ELb0EEENS1_21CollectiveEpilogueFwdINS6_IJSA_NS7_ILi512EEESA_EEES9_SC_SE_Li256ELb0ELb1ELb1ELb0EEENS1_19SingleTileSchedulerILb0ELb1ELb1ELi64EEEEEEEEEvNT_6ParamsE,"",@"SHT_CUDA_INFO"
	.sectionflags	@""
	.align	4


	//----- nvinfo : EIATTR_CUDA_API_VERSION
	.align		4
        /*0000*/ 	.byte	0x04, 0x37
        /*0002*/ 	.short	(.L_580 - .L_579)
.L_579:
        /*0004*/ 	.word	0x00000082


	//----- nvinfo : EIATTR_KPARAM_INFO
	.align		4
.L_580:
        /*0008*/ 	.byte	0x04, 0x17
        /*000a*/ 	.short	(.L_582 - .L_581)
.L_581:
        /*000c*/ 	.word	0x00000000
        /*0010*/ 	.short	0x0000
        /*0012*/ 	.short	0x0070
        /*0014*/ 	.byte	0x00, 0xf0, 0x01, 0x28


	//----- nvinfo : EIATTR_SPARSE_MMA_MASK
	.align		4
.L_582:
        /*0018*/ 	.byte	0x03, 0x50
        /*001a*/ 	.short	0x0000


	//----- nvinfo : EIATTR_MAXREG_COUNT
	.align		4
        /*001c*/ 	.byte	0x03, 0x1b
        /*001e*/ 	.short	0x00a8


	//----- nvinfo : EIATTR_NUM_BARRIERS
	.align		4
        /*0020*/ 	.byte	0x02, 0x4c
        /*0022*/ 	.byte	0x10
	.zero		1


	//----- nvinfo : EIATTR_EXTERNS
	.align		4
        /*0024*/ 	.byte	0x04, 0x0f
        /*0026*/ 	.short	(.L_584 - .L_583)


	//   ....[0]....
	.align		4
.L_583:
        /*0028*/ 	.word	index@(__assertfail)


	//----- nvinfo : EIATTR_MERCURY_ISA_VERSION
	.align		4
.L_584:
        /*002c*/ 	.byte	0x03, 0x5f
        /*002e*/ 	.short	0x0101


	//----- nvinfo : EIATTR_INT_WARP_WIDE_INSTR_OFFSETS
	.align		4
        /*0030*/ 	.byte	0x04, 0x31
        /*0032*/ 	.short	(.L_586 - .L_585)


	//   ....[0]....
.L_585:
        /*0034*/ 	.word	0x000000b0


	//   ....[1]....
        /*0038*/ 	.word	0x000000c0


	//   ....[2]....
        /*003c*/ 	.word	0x00000160


	//----- nvinfo : EIATTR_COOP_GROUP_MASK_REGIDS
	.align		4
.L_586:
        /*0040*/ 	.byte	0x04, 0x29
        /*0042*/ 	.short	(.L_588 - .L_587)


	//   ....[0]....
.L_587:
        /*0044*/ 	.word	0xffffffff


	//   ....[1]....
        /*0048*/ 	.word	0xffffffff


	//   ....[2]....
        /*004c*/ 	.word	0xffffffff


	//   ....[3]....
        /*0050*/ 	.word	0xffffffff


	//   ....[4]....
        /*0054*/ 	.word	0xffffffff


	//   ....[5]....
        /*0058*/ 	.word	0xffffffff


	//   ....[6]....
        /*005c*/ 	.word	0xffffffff


	//   ....[7]....
        /*0060*/ 	.word	0xffffffff


	//   ....[8]....
        /*0064*/ 	.word	0xffffffff


	//   ....[9]....
        /*0068*/ 	.word	0xffffffff


	//   ....[10]....
        /*006c*/ 	.word	0xffffffff


	//   ....[11]....
        /*0070*/ 	.word	0xffffffff


	//   ....[12]....
        /*0074*/ 	.word	0xffffffff


	//   ....[13]....
        /*0078*/ 	.word	0xffffffff


	//   ....[14]....
        /*007c*/ 	.word	0xffffffff


	//   ....[15]....
        /*0080*/ 	.word	0xffffffff


	//   ....[16]....
        /*0084*/ 	.word	0xffffffff


	//   ....[17]....
        /*0088*/ 	.word	0xffffffff


	//   ....[18]....
        /*008c*/ 	.word	0xffffffff


	//   ....[19]....
        /*0090*/ 	.word	0xffffffff


	//   ....[20]....
        /*0094*/ 	.word	0xffffffff


	//   ....[21]....
        /*0098*/ 	.word	0xffffffff


	//   ....[22]....
        /*009c*/ 	.word	0xffffffff


	//   ....[23]....
        /*00a0*/ 	.word	0xffffffff


	//   ....[24]....
        /*00a4*/ 	.word	0xffffffff


	//   ....[25]....
        /*00a8*/ 	.word	0xffffffff


	//   ....[26]....
        /*00ac*/ 	.word	0xffffffff


	//   ....[27]....
        /*00b0*/ 	.word	0xffffffff


	//   ....[28]....
        /*00b4*/ 	.word	0xffffffff


	//   ....[29]....
        /*00b8*/ 	.word	0xffffffff


	//   ....[30]....
        /*00bc*/ 	.word	0xffffffff


	//   ....[31]....
        /*00c0*/ 	.word	0xffffffff


	//   ....[32]....
        /*00c4*/ 	.word	0xffffffff


	//   ....[33]....
        /*00c8*/ 	.word	0xffffffff


	//   ....[34]....
        /*00cc*/ 	.word	0xffffffff


	//   ....[35]....
        /*00d0*/ 	.word	0xffffffff


	//   ....[36]....
        /*00d4*/ 	.word	0xffffffff


	//   ....[37]....
        /*00d8*/ 	.word	0xffffffff


	//   ....[38]....
        /*00dc*/ 	.word	0xffffffff


	//   ....[39]....
        /*00e0*/ 	.word	0xffffffff


	//   ....[40]....
        /*00e4*/ 	.word	0xffffffff


	//   ....[41]....
        /*00e8*/ 	.word	0xffffffff


	//   ....[42]....
        /*00ec*/ 	.word	0xffffffff


	//   ....[43]....
        /*00f0*/ 	.word	0xffffffff


	//   ....[44]....
        /*00f4*/ 	.word	0xffffffff


	//   ....[45]....
        /*00f8*/ 	.word	0xffffffff


	//   ....[46]....
        /*00fc*/ 	.word	0xffffffff


	//   ....[47]....
        /*0100*/ 	.word	0xffffffff


	//   ....[48]....
        /*0104*/ 	.word	0xffffffff


	//   ....[49]....
        /*0108*/ 	.word	0xffffffff


	//   ....[50]....
        /*010c*/ 	.word	0xffffffff


	//   ....[51]....
        /*0110*/ 	.word	0xffffffff


	//   ....[52]....
        /*0114*/ 	.word	0xffffffff


	//   ....[53]....
        /*0118*/ 	.word	0xffffffff


	//   ....[54]....
        /*011c*/ 	.word	0xffffffff


	//   ....[55]....
        /*0120*/ 	.word	0xffffffff


	//   ....[56]....
        /*0124*/ 	.word	0xffffffff


	//   ....[57]....
        /*0128*/ 	.word	0xffffffff


	//   ....[58]....
        /*012c*/ 	.word	0xffffffff


	//   ....[59]....
        /*0130*/ 	.word	0xffffffff


	//   ....[60]....
        /*0134*/ 	.word	0xffffffff


	//   ....[61]....
        /*0138*/ 	.word	0xffffffff


	//   ....[62]....
        /*013c*/ 	.word	0xffffffff


	//   ....[63]....
        /*0140*/ 	.word	0xffffffff


	//   ....[64]....
        /*0144*/ 	.word	0xffffffff


	//   ....[65]....
        /*0148*/ 	.word	0xffffffff


	//   ....[66]....
        /*014c*/ 	.word	0xffffffff


	//   ....[67]....
        /*0150*/ 	.word	0xffffffff


	//   ....[68]....
        /*0154*/ 	.word	0xffffffff


	//   ....[69]....
        /*0158*/ 	.word	0xffffffff


	//   ....[70]....
        /*015c*/ 	.word	0xffffffff


	//   ....[71]....
        /*0160*/ 	.word	0xffffffff


	//   ....[72]....
        /*0164*/ 	.word	0xffffffff


	//   ....[73]....
        /*0168*/ 	.word	0x0500000f


	//   ....[74]....
        /*016c*/ 	.word	0x0500000f


	//   ....[75]....
        /*0170*/ 	.word	0x0500000f


	//   ....[76]....
        /*0174*/ 	.word	0x0500000f


	//   ....[77]....
        /*0178*/ 	.word	0x0500000f


	//   ....[78]....
        /*017c*/ 	.word	0x0500000f


	//   ....[79]....
        /*0180*/ 	.word	0x0500000f


	//   ....[80]....
        /*0184*/ 	.word	0x0500000f


	//   ....[81]....
        /*0188*/ 	.word	0x0500000f


	//   ....[82]....
        /*018c*/ 	.word	0x0500000f


	//   ....[83]....
        /*0190*/ 	.word	0x0500000f


	//   ....[84]....
        /*0194*/ 	.word	0x0500000f


	//   ....[85]....
        /*0198*/ 	.word	0x0500000f


	//   ....[86]....
        /*019c*/ 	.word	0x0500000f


	//   ....[87]....
        /*01a0*/ 	.word	0x0500000f


	//   ....[88]....
        /*01a4*/ 	.word	0x0500000f


	//   ....[89]....
        /*01a8*/ 	.word	0x0500000f


	//   ....[90]....
        /*01ac*/ 	.word	0x0500000f


	//   ....[91]....
        /*01b0*/ 	.word	0x0500000f


	//   ....[92]....
        /*01b4*/ 	.word	0x0500000f


	//   ....[93]....
        /*01b8*/ 	.word	0x0500000f


	//   ....[94]....
        /*01bc*/ 	.word	0x0500000f


	//   ....[95]....
        /*01c0*/ 	.word	0x0500000f


	//   ....[96]....
        /*01c4*/ 	.word	0x0500000f


	//   ....[97]....
        /*01c8*/ 	.word	0x0500000f


	//   ....[98]....
        /*01cc*/ 	.word	0x0500000f


	//   ....[99]....
        /*01d0*/ 	.word	0x0500000f


	//   ....[100]....
        /*01d4*/ 	.word	0x0500000f


	//   ....[101]....
        /*01d8*/ 	.word	0x0500000f


	//   ....[102]....
        /*01dc*/ 	.word	0x0500000f


	//   ....[103]....
        /*01e0*/ 	.word	0x0500000f


	//   ....[104]....
        /*01e4*/ 	.word	0x0500000f


	//   ....[105]....
        /*01e8*/ 	.word	0x0500000f


	//   ....[106]....
        /*01ec*/ 	.word	0x0500000f


	//   ....[107]....
        /*01f0*/ 	.word	0x0500000f


	//   ....[108]....
        /*01f4*/ 	.word	0x0500000f


	//   ....[109]....
        /*01f8*/ 	.word	0x0500000f


	//   ....[110]....
        /*01fc*/ 	.word	0x0500000f


	//   ....[111]....
        /*0200*/ 	.word	0x0500000f


	//   ....[112]....
        /*0204*/ 	.word	0x0500000f


	//   ....[113]....
        /*0208*/ 	.word	0x0500000f


	//   ....[114]....
        /*020c*/ 	.word	0x0500000f


	//----- nvinfo : EIATTR_COOP_GROUP_INSTR_OFFSETS
	.align		4
.L_588:
        /*0210*/ 	.byte	0x04, 0x28
        /*0212*/ 	.short	(.L_590 - .L_589)


	//   ....[0]....
.L_589:
        /*0214*/ 	.word	0x00000060


	//   ....[1]....
        /*0218*/ 	.word	0x000000a0


	//   ....[2]....
        /*021c*/ 	.word	0x00000280


	//   ....[3]....
        /*0220*/ 	.word	0x000003e0


	//   ....[4]....
        /*0224*/ 	.word	0x00000500


	//   ....[5]....
        /*0228*/ 	.word	0x00000660


	//   ....[6]....
        /*022c*/ 	.word	0x000011c0


	//   ....[7]....
        /*0230*/ 	.word	0x000031d0


	//   ....[8]....
        /*0234*/ 	.word	0x00004020


	//   ....[9]....
        /*0238*/ 	.word	0x000040b0


	//   ....[10]....
        /*023c*/ 	.word	0x000042f0


	//   ....[11]....
        /*0240*/ 	.word	0x00004370


	//   ....[12]....
        /*0244*/ 	.word	0x00004e10


	//   ....[13]....
        /*0248*/ 	.word	0x000055f0


	//   ....[14]....
        /*024c*/ 	.word	0x00005670


	//   ....[15]....
        /*0250*/ 	.word	0x00005950


	//   ....[16]....
        /*0254*/ 	.word	0x00005b10


	//   ....[17]....
        /*0258*/ 	.word	0x00006ad0


	//   ....[18]....
        /*025c*/ 	.word	0x00006bb0


	//   ....[19]....
        /*0260*/ 	.word	0x00006c10


	//   ....[20]....
        /*0264*/ 	.word	0x00006c40


	//   ....[21]....
        /*0268*/ 	.word	0x00006c60


	//   ....[22]....
        /*026c*/ 	.word	0x00007730


	//   ....[23]....
        /*0270*/ 	.word	0x00007be0


	//   ....[24]....
        /*0274*/ 	.word	0x00007c10


	//   ....[25]....
        /*0278*/ 	.word	0x00007c40


	//   ....[26]....
        /*027c*/ 	.word	0x00007c50


	//   ....[27]....
        /*0280*/ 	.word	0x000080f0


	//   ....[28]....
        /*0284*/ 	.word	0x00008120


	//   ....[29]....
        /*0288*/ 	.word	0x00008d70


	//   ....[30]....
        /*028c*/ 	.word	0x00008d90


	//   ....[31]....
        /*0290*/ 	.word	0x00009de0


	//   ....[32]....
        /*0294*/ 	.word	0x0000aff0


	//   ....[33]....
        /*0298*/ 	.word	0x0000b010


	//   ....[34]....
        /*029c*/ 	.word	0x0000b020


	//   ....[35]....
        /*02a0*/ 	.word	0x0000b060


	//   ....[36]....
        /*02a4*/ 	.word	0x0000b0b0


	//   ....[37]....
        /*02a8*/ 	.word	0x0000b0d0


	//   ....[38]....
        /*02ac*/ 	.word	0x0000b120


	//   ....[39]....
        /*02b0*/ 	.word	0x0000b140


	//   ....[40]....
        /*02b4*/ 	.word	0x0000b6a0


	//   ....[41]....
        /*02b8*/ 	.word	0x0000b6d0


	//   ....[42]....
        /*02bc*/ 	.word	0x0000b700


	//   ....[43]....
        /*02c0*/ 	.word	0x0000b760


	//   ....[44]....
        /*02c4*/ 	.word	0x0000b7c0


	//   ....[45]....
        /*02c8*/ 	.word	0x0000b7e0


	//   ....[46]....
        /*02cc*/ 	.word	0x0000b830


	//   ....[47]....
        /*02d0*/ 	.word	0x0000b850


	//   ....[48]....
        /*02d4*/ 	.word	0x0000bb40


	//   ....[49]....
        /*02d8*/ 	.word	0x0000bb70


	//   ....[50]....
        /*02dc*/ 	.word	0x0000bba0


	//   ....[51]....
        /*02e0*/ 	.word	0x0000bbd0


	//   ....[52]....
        /*02e4*/ 	.word	0x0000bc00


	//   ....[53]....
        /*02e8*/ 	.word	0x0000bc50


	//   ....[54]....
        /*02ec*/ 	.word	0x0000bdd0


	//   ....[55]....
        /*02f0*/ 	.word	0x0000be00


	//   ....[56]....
        /*02f4*/ 	.word	0x0000c780


	//   ....[57]....
        /*02f8*/ 	.word	0x0000c7a0


	//   ....[58]....
        /*02fc*/ 	.word	0x0000c7b0


	//   ....[59]....
        /*0300*/ 	.word	0x0000c7d0


	//   ....[60]....
        /*0304*/ 	.word	0x0000c7f0


	//   ....[61]....
        /*0308*/ 	.word	0x0000c820


	//   ....[62]....
        /*030c*/ 	.word	0x0000c840


	//   ....[63]....
        /*0310*/ 	.word	0x0000c870


	//   ....[64]....
        /*0314*/ 	.word	0x0000cbd0


	//   ....[65]....
        /*0318*/ 	.word	0x0000cc00


	//   ....[66]....
        /*031c*/ 	.word	0x0000cc30


	//   ....[67]....
        /*0320*/ 	.word	0x0000cc50


	//   ....[68]....
        /*0324*/ 	.word	0x0000cc60


	//   ....[69]....
        /*0328*/ 	.word	0x0000cc80


	//   ....[70]....
        /*032c*/ 	.word	0x0000cd20


	//   ....[71]....
        /*0330*/ 	.word	0x0000cd60


	//   ....[72]....
        /*0334*/ 	.word	0x0000d260


	//   ....[73]....
        /*0338*/ 	.word	0x0000d7c0


	//   ....[74]....
        /*033c*/ 	.word	0x0000d8b0


	//   ....[75]....
        /*0340*/ 	.word	0x0000d950


	//   ....[76]....
        /*0344*/ 	.word	0x0000d9d0


	//   ....[77]....
        /*0348*/ 	.word	0x0000da80


	//   ....[78]....
        /*034c*/ 	.word	0x0000dae0


	//   ....[79]....
        /*0350*/ 	.word	0x0000dba0


	//   ....[80]....
        /*0354*/ 	.word	0x0000dc00


	//   ....[81]....
        /*0358*/ 	.word	0x0000dca0


	//   ....[82]....
        /*035c*/ 	.word	0x0000dd30


	//   ....[83]....
        /*0360*/ 	.word	0x0000dd90


	//   ....[84]....
        /*0364*/ 	.word	0x0000de50


	//   ....[85]....
        /*0368*/ 	.word	0x0000df10


	//   ....[86]....
        /*036c*/ 	.word	0x0000df70


	//   ....[87]....
        /*0370*/ 	.word	0x0000e030


	//   ....[88]....
        /*0374*/ 	.word	0x0000e090


	//   ....[89]....
        /*0378*/ 	.word	0x0000e130


	//   ....[90]....
        /*037c*/ 	.word	0x0000e280


	//   ....[91]....
        /*0380*/ 	.word	0x0000e340


	//   ....[92]....
        /*0384*/ 	.word	0x0000e5c0


	//   ....[93]....
        /*0388*/ 	.word	0x0000e610


	//   ....[94]....
        /*038c*/ 	.word	0x0000e7d0


	//   ....[95]....
        /*0390*/ 	.word	0x0000e820


	//   ....[96]....
        /*0394*/ 	.word	0x0000e9e0


	//   ....[97]....
        /*0398*/ 	.word	0x0000ea30


	//   ....[98]....
        /*039c*/ 	.word	0x0000eb10


	//   ....[99]....
        /*03a0*/ 	.word	0x0000ebb0


	//   ....[100]....
        /*03a4*/ 	.word	0x0000ec10


	//   ....[101]....
        /*03a8*/ 	.word	0x0000ecb0


	//   ....[102]....
        /*03ac*/ 	.word	0x0000ed10


	//   ....[103]....
        /*03b0*/ 	.word	0x0000edb0


	//   ....[104]....
        /*03b4*/ 	.word	0x0000ee10


	//   ....[105]....
        /*03b8*/ 	.word	0x0000eeb0


	//   ....[106]....
        /*03bc*/ 	.word	0x0000ef90


	//   ....[107]....
        /*03c0*/ 	.word	0x0000f040


	//   ....[108]....
        /*03c4*/ 	.word	0x0000f130


	//   ....[109]....
        /*03c8*/ 	.word	0x0000f230


	//   ....[110]....
        /*03cc*/ 	.word	0x0000f350


	//   ....[111]....
        /*03d0*/ 	.word	0x0000f430


	//   ....[112]....
        /*03d4*/ 	.word	0x0000f540


	//   ....[113]....
        /*03d8*/ 	.word	0x0000f610


	//   ....[114]....
        /*03dc*/ 	.word	0x0000f720


	//----- nvinfo : EIATTR_REG_RECONFIG
	.align		4
.L_590:
        /*03e0*/ 	.byte	0x01, 0x54
	.zero		2


	//----- nvinfo : EIATTR_SYSCALL_OFFSETS
	.align		4
        /*03e4*/ 	.byte	0x04, 0x46
        /*03e6*/ 	.short	(.L_592 - .L_591)


	//   ....[0]....
.L_591:
        /*03e8*/ 	.word	0x00003390


	//   ....[1]....
        /*03ec*/ 	.word	0x0000a500


	//   ....[2]....
        /*03f0*/ 	.word	0x0000a640


	//   ....[3]....
        /*03f4*/ 	.word	0x0000a730


	//   ....[4]....
        /*03f8*/ 	.word	0x0000b3b0


	//----- nvinfo : EIATTR_MBARRIER_INSTR_OFFSETS
	.align		4
.L_592:
        /*03fc*/ 	.byte	0x04, 0x39
        /*03fe*/ 	.short	(.L_594 - .L_593)


	//   ....[0]....
.L_593:
        /*0400*/ 	.word	0x00000170
        /*0404*/ 	.word	0x000000ff
        /*0408*/ 	.word	0x00028c00
        /*040c*/ 	.short	0x0100
        /*040e*/ 	.byte	0x08
	.zero		1


	//   ....[1]....
        /*0410*/ 	.word	0x00000180
        /*0414*/ 	.word	0x000000ff
        /*0418*/ 	.word	0x00028c20
        /*041c*/ 	.short	0x0100
        /*041e*/ 	.byte	0x08
	.zero		1


	//   ....[2]....
        /*0420*/ 	.word	0x00000230
        /*0424*/ 	.word	0x000000ff
        /*0428*/ 	.word	0x00028c30
        /*042c*/ 	.short	0x0100
        /*042e*/ 	.byte	0x06
	.zero		1


	//   ....[3]....
        /*0430*/ 	.word	0x00000240
        /*0434*/ 	.word	0x000000ff
        /*0438*/ 	.word	0x00028c40
        /*043c*/ 	.short	0x0100
        /*043e*/ 	.byte	0x06
	.zero		1


	//   ....[4]....
        /*0440*/ 	.word	0x00000250
        /*0444*/ 	.word	0x000000ff
        /*0448*/ 	.word	0x00028c38
        /*044c*/ 	.short	0x0100
        /*044e*/ 	.byte	0x06
	.zero		1


	//   ....[5]....
        /*0450*/ 	.word	0x00000260
        /*0454*/ 	.word	0x000000ff
        /*0458*/ 	.word	0x00028c48
        /*045c*/ 	.short	0x0100
        /*045e*/ 	.byte	0x06
	.zero		1


	//   ....[6]....
        /*0460*/ 	.word	0x00000390
        /*0464*/ 	.word	0x000000ff
        /*0468*/ 	.word	0x00028c50
        /*046c*/ 	.short	0x0100
        /*046e*/ 	.byte	0x08
	.zero		1


	//   ....[7]....
        /*0470*/ 	.word	0x000003a0
        /*0474*/ 	.word	0x000000ff
        /*0478*/ 	.word	0x00028c60
        /*047c*/ 	.short	0x0100
        /*047e*/ 	.byte	0x08
	.zero		1


	//   ....[8]....
        /*0480*/ 	.word	0x000003b0
        /*0484*/ 	.word	0x000000ff
        /*0488*/ 	.word	0x00028c58
        /*048c*/ 	.short	0x0100
        /*048e*/ 	.byte	0x08
	.zero		1


	//   ....[9]....
        /*0490*/ 	.word	0x000003c0
        /*0494*/ 	.word	0x000000ff
        /*0498*/ 	.word	0x00028c68
        /*049c*/ 	.short	0x0100
        /*049e*/ 	.byte	0x08
	.zero		1


	//   ....[10]....
        /*04a0*/ 	.word	0x000004b0
        /*04a4*/ 	.word	0x000000ff
        /*04a8*/ 	.word	0x00028c70
        /*04ac*/ 	.short	0x0100
        /*04ae*/ 	.byte	0x06
	.zero		1


	//   ....[11]....
        /*04b0*/ 	.word	0x000004c0
        /*04b4*/ 	.word	0x000000ff
        /*04b8*/ 	.word	0x00028c80
        /*04bc*/ 	.short	0x0100
        /*04be*/ 	.byte	0x06
	.zero		1


	//   ....[12]....
        /*04c0*/ 	.word	0x000004d0
        /*04c4*/ 	.word	0x000000ff
        /*04c8*/ 	.word	0x00028c78
        /*04cc*/ 	.short	0x0100
        /*04ce*/ 	.byte	0x06
	.zero		1


	//   ....[13]....
        /*04d0*/ 	.word	0x000004e0
        /*04d4*/ 	.word	0x000000ff
        /*04d8*/ 	.word	0x00028c88
        /*04dc*/ 	.short	0x0100
        /*04de*/ 	.byte	0x06
	.zero		1


	//   ....[14]....
        /*04e0*/ 	.word	0x00000610
        /*04e4*/ 	.word	0x000000ff
        /*04e8*/ 	.word	0x00028c90
        /*04ec*/ 	.short	0x0100
        /*04ee*/ 	.byte	0x08
	.zero		1


	//   ....[15]....
        /*04f0*/ 	.word	0x00000620
        /*04f4*/ 	.word	0x000000ff
        /*04f8*/ 	.word	0x00028ca0
        /*04fc*/ 	.short	0x0100
        /*04fe*/ 	.byte	0x08
	.zero		1


	//   ....[16]....
        /*0500*/ 	.word	0x00000630
        /*0504*/ 	.word	0x000000ff
        /*0508*/ 	.word	0x00028c98
        /*050c*/ 	.short	0x0100
        /*050e*/ 	.byte	0x08
	.zero		1


	//   ....[17]....
        /*0510*/ 	.word	0x00000640
        /*0514*/ 	.word	0x000000ff
        /*0518*/ 	.word	0x00028ca8
        /*051c*/ 	.short	0x0100
        /*051e*/ 	.byte	0x08
	.zero		1


	//   ....[18]....
        /*0520*/ 	.word	0x00000780
        /*0524*/ 	.word	0x000000ff
        /*0528*/ 	.word	0x00028cb0
        /*052c*/ 	.short	0x0100
        /*052e*/ 	.byte	0x08
	.zero		1


	//   ....[19]....
        /*0530*/ 	.word	0x00000790
        /*0534*/ 	.word	0x000000ff
        /*0538*/ 	.word	0x00028cc0
        /*053c*/ 	.short	0x0100
        /*053e*/ 	.byte	0x08
	.zero		1


	//   ....[20]....
        /*0540*/ 	.word	0x000007a0
        /*0544*/ 	.word	0x000000ff
        /*0548*/ 	.word	0x00028cb8
        /*054c*/ 	.short	0x0100
        /*054e*/ 	.byte	0x08
	.zero		1


	//   ....[21]....
        /*0550*/ 	.word	0x000007b0
        /*0554*/ 	.word	0x000000ff
        /*0558*/ 	.word	0x00028cc8
        /*055c*/ 	.short	0x0100
        /*055e*/ 	.byte	0x08
	.zero		1


	//   ....[22]....
        /*0560*/ 	.word	0x00001380
        /*0564*/ 	.word	0x000000ff
        /*0568*/ 	.word	0x00028c50
        /*056c*/ 	.short	0x010a
        /*056e*/ 	.byte	0x05
	.zero		1


	//   ....[23]....
        /*0570*/ 	.word	0x00001650
        /*0574*/ 	.word	0x000000ff
        /*0578*/ 	.word	0x00000000
        /*057c*/ 	.short	0x0101
        /*057e*/ 	.byte	0x04
	.zero		1


	//   ....[24]....
        /*0580*/ 	.word	0x00001fb0
        /*0584*/ 	.word	0x000000ff
        /*0588*/ 	.word	0x00028c50
        /*058c*/ 	.short	0x010a
        /*058e*/ 	.byte	0x07
	.zero		1


	//   ....[25]....
        /*0590*/ 	.word	0x00001ff0
        /*0594*/ 	.word	0x000000ff
        /*0598*/ 	.word	0x00028c50
        /*059c*/ 	.short	0x010a
        /*059e*/ 	.byte	0x07
	.zero		1


	//   ....[26]....
        /*05a0*/ 	.word	0x000021d0
        /*05a4*/ 	.word	0x000000ff
        /*05a8*/ 	.word	0x00000000
        /*05ac*/ 	.short	0x0101
        /*05ae*/ 	.byte	0x07
	.zero		1


	//   ....[27]....
        /*05b0*/ 	.word	0x000033c0
        /*05b4*/ 	.word	0x000000ff
        /*05b8*/ 	.word	0x00028c00
        /*05bc*/ 	.short	0x010a
        /*05be*/ 	.byte	0x29
	.zero		1


	//   ....[28]....
        /*05c0*/ 	.word	0x00003550
        /*05c4*/ 	.word	0x000000ff
        /*05c8*/ 	.word	0x00028c30
        /*05cc*/ 	.short	0x010a
        /*05ce*/ 	.byte	0x29
	.zero		1


	//   ....[29]....
        /*05d0*/ 	.word	0x00003590
        /*05d4*/ 	.word	0x000000ff
        /*05d8*/ 	.word	0x00028c30
        /*05dc*/ 	.short	0x010a
        /*05de*/ 	.byte	0x29
	.zero		1


	//   ....[30]....
        /*05e0*/ 	.word	0x00003c30
        /*05e4*/ 	.word	0x000000ff
        /*05e8*/ 	.word	0x00000000
        /*05ec*/ 	.short	0x0101
        /*05ee*/ 	.byte	0x04
	.zero		1


	//   ....[31]....
        /*05f0*/ 	.word	0x00004b90
        /*05f4*/ 	.word	0x000000ff
        /*05f8*/ 	.word	0x00028c50
        /*05fc*/ 	.short	0x010a
        /*05fe*/ 	.byte	0x29
	.zero		1


	//   ....[32]....
        /*0600*/ 	.word	0x00004be0
        /*0604*/ 	.word	0x000000ff
        /*0608*/ 	.word	0x00028c50
        /*060c*/ 	.short	0x010a
        /*060e*/ 	.byte	0x29
	.zero		1


	//   ....[33]....
        /*0610*/ 	.word	0x00004ea0
        /*0614*/ 	.word	0x000000ff
        /*0618*/ 	.word	0x00000000
        /*061c*/ 	.short	0x0101
        /*061e*/ 	.byte	0x05
	.zero		1


	//   ....[34]....
        /*0620*/ 	.word	0x00004fd0
        /*0624*/ 	.word	0x000000ff
        /*0628*/ 	.word	0x00028c30
        /*062c*/ 	.short	0x010a
        /*062e*/ 	.byte	0x1a
	.zero		1


	//   ....[35]....
        /*0630*/ 	.word	0x00005010
        /*0634*/ 	.word	0x000000ff
        /*0638*/ 	.word	0x00028c30
        /*063c*/ 	.short	0x010a
        /*063e*/ 	.byte	0x1a
	.zero		1


	//   ....[36]....
        /*0640*/ 	.word	0x00005390
        /*0644*/ 	.word	0x000000ff
        /*0648*/ 	.word	0x00000000
        /*064c*/ 	.short	0x0101
        /*064e*/ 	.byte	0x0a
	.zero		1


	//   ....[37]....
        /*0650*/ 	.word	0x000068a0
        /*0654*/ 	.word	0x000000ff
        /*0658*/ 	.word	0x00028c50
        /*065c*/ 	.short	0x010a
        /*065e*/ 	.byte	0x1a
	.zero		1


	//   ....[38]....
        /*0660*/ 	.word	0x000068e0
        /*0664*/ 	.word	0x000000ff
        /*0668*/ 	.word	0x00028c50
        /*066c*/ 	.short	0x010a
        /*066e*/ 	.byte	0x1a
	.zero		1


	//   ....[39]....
        /*0670*/ 	.word	0x00006b50
        /*0674*/ 	.word	0x000000ff
        /*0678*/ 	.word	0x00000000
        /*067c*/ 	.short	0x0101
        /*067e*/ 	.byte	0x05
	.zero		1


	//   ....[40]....
        /*0680*/ 	.word	0x000076f0
        /*0684*/ 	.word	0x000000ff
        /*0688*/ 	.word	0x00000000
        /*068c*/ 	.short	0x0101
        /*068e*/ 	.byte	0x04
	.zero		1


	//   ....[41]....
        /*0690*/ 	.word	0x0000adb0
        /*0694*/ 	.word	0x000000ff
        /*0698*/ 	.word	0x00028c40
        /*069c*/ 	.short	0x010a
        /*069e*/ 	.byte	0x2b
	.zero		1


	//   ....[42]....
        /*06a0*/ 	.word	0x0000b1e0
        /*06a4*/ 	.word	0x000000ff
        /*06a8*/ 	.word	0x00028c30
        /*06ac*/ 	.short	0x0107
        /*06ae*/ 	.byte	0x2b
	.zero		1


	//   ....[43]....
        /*06b0*/ 	.word	0x0000b250
        /*06b4*/ 	.word	0x000000ff
        /*06b8*/ 	.word	0x00028c30
        /*06bc*/ 	.short	0x0101
        /*06be*/ 	.byte	0x2b
	.zero		1


	//   ....[44]....
        /*06c0*/ 	.word	0x0000b920
        /*06c4*/ 	.word	0x000000ff
        /*06c8*/ 	.word	0x00028c00
        /*06cc*/ 	.short	0x0107
        /*06ce*/ 	.byte	0x2b
	.zero		1


	//   ....[45]....
        /*06d0*/ 	.word	0x0000b960
        /*06d4*/ 	.word	0x000000ff
        /*06d8*/ 	.word	0x00028c00
        /*06dc*/ 	.short	0x0101
        /*06de*/ 	.byte	0x2b
	.zero		1


	//   ....[46]....
        /*06e0*/ 	.word	0x0000b970
        /*06e4*/ 	.word	0x000000ff
        /*06e8*/ 	.word	0x00028c20
        /*06ec*/ 	.short	0x010a
        /*06ee*/ 	.byte	0x2b
	.zero		1


	//   ....[47]....
        /*06f0*/ 	.word	0x0000b9c0
        /*06f4*/ 	.word	0x000000ff
        /*06f8*/ 	.word	0x00028c60
        /*06fc*/ 	.short	0x010a
        /*06fe*/ 	.byte	0x2b
	.zero		1


	//   ....[48]....
        /*0700*/ 	.word	0x0000c1e0
        /*0704*/ 	.word	0x000000ff
        /*0708*/ 	.word	0x00028c50
        /*070c*/ 	.short	0x0107
        /*070e*/ 	.byte	0x2b
	.zero		1


	//   ....[49]....
        /*0710*/ 	.word	0x0000c260
        /*0714*/ 	.word	0x000000ff
        /*0718*/ 	.word	0x00028c50
        /*071c*/ 	.short	0x0101
        /*071e*/ 	.byte	0x2b
	.zero		1


	//   ....[50]....
        /*0720*/ 	.word	0x0000c580
        /*0724*/ 	.word	0x0000000a
        /*0728*/ 	.word	0x00028c40
        /*072c*/ 	.short	0x010a
        /*072e*/ 	.byte	0x3f
	.zero		1


	//   ....[51]....
        /*0730*/ 	.word	0x0000c910
        /*0734*/ 	.word	0x0000000a
        /*0738*/ 	.word	0x00028c30
        /*073c*/ 	.short	0x0107
        /*073e*/ 	.byte	0x3f
	.zero		1


	//   ....[52]....
        /*0740*/ 	.word	0x0000c9c0
        /*0744*/ 	.word	0x0000000a
        /*0748*/ 	.word	0x00028c30
        /*074c*/ 	.short	0x0101
        /*074e*/ 	.byte	0x3f
	.zero		1


	//   ....[53]....
        /*0750*/ 	.word	0x0000c9f0
        /*0754*/ 	.word	0x0000000a
        /*0758*/ 	.word	0x00028c60
        /*075c*/ 	.short	0x010a
        /*075e*/ 	.byte	0x3f
	.zero		1


	//   ....[54]....
        /*0760*/ 	.word	0x0000d030
        /*0764*/ 	.word	0x0000000a
        /*0768*/ 	.word	0x00028c50
        /*076c*/ 	.short	0x0107
        /*076e*/ 	.byte	0x3f
	.zero		1


	//   ....[55]....
        /*0770*/ 	.word	0x0000d100
        /*0774*/ 	.word	0x0000000a
        /*0778*/ 	.word	0x00028c50
        /*077c*/ 	.short	0x0101
        /*077e*/ 	.byte	0x3f
	.zero		1


	//   ....[56]....
        /*0780*/ 	.word	0x0000d1e0
        /*0784*/ 	.word	0x00000005
        /*0788*/ 	.word	0x00028c20
        /*078c*/ 	.short	0x010a
        /*078e*/ 	.byte	0x3f
	.zero		1


	//   ....[57]....
        /*0790*/ 	.word	0x0000d350
        /*0794*/ 	.word	0x00000004
        /*0798*/ 	.word	0x00028c40
        /*079c*/ 	.short	0x010a
        /*079e*/ 	.byte	0x3f
	.zero		1


	//   ....[58]....
        /*07a0*/ 	.word	0x0000d3f0
        /*07a4*/ 	.word	0x00000005
        /*07a8*/ 	.word	0x00028c40
        /*07ac*/ 	.short	0x010a
        /*07ae*/ 	.byte	0x3f
	.zero		1


	//   ....[59]....
        /*07b0*/ 	.word	0x0000d430
        /*07b4*/ 	.word	0x00000004
        /*07b8*/ 	.word	0x00028c60
        /*07bc*/ 	.short	0x010a
        /*07be*/ 	.byte	0x3f
	.zero		1


	//   ....[60]....
        /*07c0*/ 	.word	0x0000d470
        /*07c4*/ 	.word	0x00000005
        /*07c8*/ 	.word	0x00028c60
        /*07cc*/ 	.short	0x010a
        /*07ce*/ 	.byte	0x3f
	.zero		1


	//   ....[61]....
        /*07d0*/ 	.word	0x0000d4e0
        /*07d4*/ 	.word	0x00000005
        /*07d8*/ 	.word	0x00028c50
        /*07dc*/ 	.short	0x010a
        /*07de*/ 	.byte	0x3f
	.zero		1


	//   ....[62]....
        /*07e0*/ 	.word	0x0000d540
        /*07e4*/ 	.word	0x00000005
        /*07e8*/ 	.word	0x00028c50
        /*07ec*/ 	.short	0x010a
        /*07ee*/ 	.byte	0x3f
	.zero		1


	//   ....[63]....
        /*07f0*/ 	.word	0x0000d5a0
        /*07f4*/ 	.word	0x00000000
        /*07f8*/ 	.word	0x00028c00
        /*07fc*/ 	.short	0x010a
        /*07fe*/ 	.byte	0x3f
	.zero		1


	//   ....[64]....
        /*0800*/ 	.word	0x0000d600
        /*0804*/ 	.word	0x00000002
        /*0808*/ 	.word	0x00028c30
        /*080c*/ 	.short	0x010a
        /*080e*/ 	.byte	0x3f
	.zero		1


	//   ....[65]....
        /*0810*/ 	.word	0x0000d660
        /*0814*/ 	.word	0x0000000c
        /*0818*/ 	.word	0x00028c50
        /*081c*/ 	.short	0x010a
        /*081e*/ 	.byte	0x3f
	.zero		1


	//   ....[66]....
        /*0820*/ 	.word	0x0000d6c0
        /*0824*/ 	.word	0x0000000c
        /*0828*/ 	.word	0x00028c30
        /*082c*/ 	.short	0x010a
        /*082e*/ 	.byte	0x3f
	.zero		1


	//   ....[67]....
        /*0830*/ 	.word	0x0000d720
        /*0834*/ 	.word	0x00000000
        /*0838*/ 	.word	0x00028c50
        /*083c*/ 	.short	0x010a
        /*083e*/ 	.byte	0x3f
	.zero		1


	//   ....[68]....
        /*0840*/ 	.word	0x0000d800
        /*0844*/ 	.word	0x00000003
        /*0848*/ 	.word	0x00028c40
        /*084c*/ 	.short	0x010a
        /*084e*/ 	.byte	0x3f
	.zero		1


	//   ....[69]....
        /*0850*/ 	.word	0x0000e170
        /*0854*/ 	.word	0x00000003
        /*0858*/ 	.word	0x00028c20
        /*085c*/ 	.short	0x010a
        /*085e*/ 	.byte	0x3f
	.zero		1


	//   ....[70]....
        /*0860*/ 	.word	0x0000e1d0
        /*0864*/ 	.word	0x00000003
        /*0868*/ 	.word	0x00028c60
        /*086c*/ 	.short	0x010a
        /*086e*/ 	.byte	0x3f
	.zero		1


	//   ....[71]....
        /*0870*/ 	.word	0x0000ea60
        /*0874*/ 	.word	0x0000000a
        /*0878*/ 	.word	0x00028c40
        /*087c*/ 	.short	0x010a
        /*087e*/ 	.byte	0x3f
	.zero		1


	//   ....[72]....
        /*0880*/ 	.word	0x0000eee0
        /*0884*/ 	.word	0x0000000a
        /*0888*/ 	.word	0x00028c60
        /*088c*/ 	.short	0x010a
        /*088e*/ 	.byte	0x3f
	.zero		1


	//   ....[73]....
        /*0890*/ 	.word	0x0000f640
        /*0894*/ 	.word	0x00000005
        /*0898*/ 	.word	0x00028c20
        /*089c*/ 	.short	0x010a
        /*089e*/ 	.byte	0x3f
	.zero		1


	//   ....[74]....
        /*08a0*/ 	.word	0x0000f7e0
        /*08a4*/ 	.word	0x00000004
        /*08a8*/ 	.word	0x00028c40
        /*08ac*/ 	.short	0x010a
        /*08ae*/ 	.byte	0x3f
	.zero		1


	//   ....[75]....
        /*08b0*/ 	.word	0x0000f830
        /*08b4*/ 	.word	0x00000005
        /*08b8*/ 	.word	0x00028c40
        /*08bc*/ 	.short	0x010a
        /*08be*/ 	.byte	0x3f
	.zero		1


	//   ....[76]....
        /*08c0*/ 	.word	0x0000f880
        /*08c4*/ 	.word	0x00000004
        /*08c8*/ 	.word	0x00028c60
        /*08cc*/ 	.short	0x010a
        /*08ce*/ 	.byte	0x3f
	.zero		1


	//----- nvinfo : EIATTR_NUM_MBARRIERS
	.align		4
.L_594:
        /*08d0*/ 	.byte	0x03, 0x38
        /*08d2*/ 	.short	0x0016


	//----- nvinfo : EIATTR_EXIT_INSTR_OFFSETS
	.align		4
        /*08d4*/ 	.byte	0x04, 0x1c
        /*08d6*/ 	.short	(.L_596 - .L_595)


	//   ....[0]....
.L_595:
        /*08d8*/ 	.word	0x0000d4c0


	//----- nvinfo : EIATTR_MAX_THREADS
	.align		4
.L_596:
        /*08dc*/ 	.byte	0x04, 0x05
        /*08de*/ 	.short	(.L_598 - .L_597)
.L_597:
        /*08e0*/ 	.word	0x00000180
        /*08e4*/ 	.word	0x00000001
        /*08e8*/ 	.word	0x00000001


	//----- nvinfo : EIATTR_CRS_STACK_SIZE
	.align		4
.L_598:
        /*08ec*/ 	.byte	0x04, 0x1e
        /*08ee*/ 	.short	(.L_600 - .L_599)
.L_599:
        /*08f0*/ 	.word	0x00000000


	//----- nvinfo : EIATTR_CBANK_PARAM_SIZE
	.align		4
.L_600:
        /*08f4*/ 	.byte	0x03, 0x19
        /*08f6*/ 	.short	0x0a70


	//----- nvinfo : EIATTR_PARAM_CBANK
	.align		4
        /*08f8*/ 	.byte	0x04, 0x0a
        /*08fa*/ 	.short	(.L_602 - .L_601)
	.align		4
.L_601:
        /*08fc*/ 	.word	index@(.nv.constant0._ZN7cutlass13device_kernelIN5flash11enable_sm90INS1_16FlashAttnFwdSm90INS1_25CollectiveMainloopFwdSm90ILi2EN4cute5tupleIJNS5_1CILi1EEES8_S8_EEENS6_IJNS7_ILi64EEESA_SA_EEELi512ENS_6half_tEfNS_4arch4Sm90ELb0ELb0ELb1ELb0ELb1ELb0ELb0ELb0ELb0ELb1ELb1ELb0EEENS1_21CollectiveEpilogueFwdINS6_IJSA_NS7_ILi512EEESA_EEES9_SC_SE_Li256ELb0ELb1ELb1ELb0EEENS1_19SingleTileSchedulerILb0ELb1ELb1ELi64EEEEEEEEEvNT_6ParamsE)
        /*0900*/ 	.short	0x0210
        /*0902*/ 	.short	0x0a70


	//----- nvinfo : EIATTR_SW_WAR
	.align		4
.L_602:
        /*0904*/ 	.byte	0x04, 0x36
        /*0906*/ 	.short	(.L_604 - .L_603)
.L_603:
        /*0908*/ 	.word	0x00000008
.L_604:


//--------------------- .nv.info._ZN7cutlass13device_kernelIN5flash11enable_sm90INS1_16FlashAttnFwdSm90INS1_25CollectiveMainloopFwdSm90ILi2EN4cute5tupleIJNS5_1CILi1EEES8_S8_EEENS6_IJNS7_ILi64EEESA_SA_EEELi512ENS_6half_tEfNS_4arch4Sm90ELb0ELb0ELb1ELb0ELb1ELb0ELb1ELb0ELb0ELb1ELb1ELb0EEENS1_21CollectiveEpilogueFwdINS6_IJSA_NS7_ILi512EEESA_EEES9_SC_SE_Li256ELb0ELb1ELb1ELb0EEENS1_19SingleTileSchedulerILb0ELb1ELb1ELi64EEEEEEEEEvNT_6ParamsE --------------------------
	.section	.nv.info._ZN7cutlass13device_kernelIN5flash11enable_sm90INS1_16FlashAttnFwdSm90INS1_25CollectiveMainloopFwdSm90ILi2EN4cute5tupleIJNS5_1CILi1EEES8_S8_EEENS6_IJNS7_ILi64EEESA_SA_EEELi512ENS_6half_tEfNS_4arch4Sm90ELb0ELb0ELb1ELb0ELb1ELb0ELb1ELb0ELb0ELb1ELb1ELb0EEENS1_21CollectiveEpilogueFwdINS6_IJSA_NS7_ILi512EEESA_EEES9_SC_SE_Li256ELb0ELb1ELb1ELb0EEENS1_19SingleTileSchedulerILb0ELb1ELb1ELi64EEEEEEEEEvNT_6ParamsE,"",@"SHT_CUDA_INFO"
	.sectionflags	@""
	.align	4


	//----- nvinfo : EIATTR_CUDA_API_VERSION
	.align		4
        /*0000*/ 	.byte	0x04, 0x37
        /*0002*/ 	.short	(.L_606 - .L_605)
.L_605:
        /*0004*/ 	.word	0x00000082


	//----- nvinfo : EIATTR_KPARAM_INFO
	.align		4
.L_606:
        /*0008*/ 	.byte	0x04, 0x17
        /*000a*/ 	.short	(.L_608 - .L_607)
.L_607:
        /*000c*/ 	.word	0x00000000
        /*0010*/ 	.short	0x0000
        /*0012*/ 	.short	0x0070
        /*0014*/ 	.byte	0x00, 0xf0, 0x01, 0x2c


	//----- nvinfo : EIATTR_SPARSE_MMA_MASK
	.align		4
.L_608:
        /*0018*/ 	.byte	0x03, 0x50
        /*001a*/ 	.short	0x0000


	//----- nvinfo : EIATTR_MAXREG_COUNT
	.align		4
        /*001c*/ 	.byte	0x03, 0x1b
        /*001e*/ 	.short	0x00a8


	//----- nvinfo : EIATTR_NUM_BARRIERS
	.align		4
        /*0020*/ 	.byte	0x02, 0x4c
        /*0022*/ 	.byte	0x10
	.zero		1


	//----- nvinfo : EIATTR_EXTERNS
	.align		4
        /*0024*/ 	.byte	0x04, 0x0f
        /*0026*/ 	.short	(.L_610 - .L_609)


	//   ....[0]....
	.align		4
.L_609:
        /*0028*/ 	.word	index@(__assertfail)


	//----- nvinfo : EIATTR_ANNOTATIONS
	.align		4
.L_610:
        /*002c*/ 	.byte	0x04, 0x55
        /*002e*/ 	.short	(.L_612 - .L_611)


	//   ....[0]....
.L_611:
        /*0030*/ 	.word	0x00000001
        /*0034*/ 	.byte	0x90, 0x08, 0x00, 0x00, 0x01, 0x00, 0x00, 0x00, 0x10, 0x12, 0x00, 0x00, 0x01, 0x00, 0x00, 0x00
        /*0044*/ 	.byte	0xf0, 0x33, 0x00, 0x00, 0x01, 0x00, 0x00, 0x00, 0xc0, 0xd9, 0x00, 0x00, 0x01, 0x00, 0x00, 0x00
        /*0054*/ 	.byte	0x00, 0x0e, 0x01, 0x00


	//----- nvinfo : EIATTR_MERCURY_ISA_VERSION
	.align		4
.L_612:
        /*0058*/ 	.byte	0x03, 0x5f
        /*005a*/ 	.short	0x0101


	//----- nvinfo : EIATTR_INT_WARP_WIDE_INSTR_OFFSETS
	.align		4
        /*005c*/ 	.byte	0x04, 0x31
        /*005e*/ 	.short	(.L_614 - .L_613)


	//   ....[0]....
.L_613:
        /*0060*/ 	.word	0x000000c0


	//   ....[1]....
        /*0064*/ 	.word	0x000000d0


	//   ....[2]....
        /*0068*/ 	.word	0x000000e0


	//   ....[3]....
        /*006c*/ 	.word	0x00000180


	//----- nvinfo : EIATTR_COOP_GROUP_MASK_REGIDS
	.align		4
.L_614:
        /*0070*/ 	.byte	0x04, 0x29
        /*0072*/ 	.short	(.L_616 - .L_615)


	//   ....[0]....
.L_615:
        /*0074*/ 	.word	0xffffffff


	//   ....[1]....
        /*0078*/ 	.word	0xffffffff


	//   ....[2]....
        /*007c*/ 	.word	0xffffffff


	//   ....[3]....
        /*0080*/ 	.word	0xffffffff


	//   ....[4]....
        /*0084*/ 	.word	0xffffffff


	//   ....[5]....
        /*0088*/ 	.word	0xffffffff


	//   ....[6]....
        /*008c*/ 	.word	0xffffffff


	//   ....[7]....
        /*0090*/ 	.word	0xffffffff


	//   ....[8]....
        /*0094*/ 	.word	0xffffffff


	//   ....[9]....
        /*0098*/ 	.word	0xffffffff


	//   ....[10]....
        /*009c*/ 	.word	0xffffffff


	//   ....[11]....
        /*00a0*/ 	.word	0xffffffff


	//   ....[12]....
        /*00a4*/ 	.word	0xffffffff


	//   ....[13]....
        /*00a8*/ 	.word	0xffffffff


	//   ....[14]....
        /*00ac*/ 	.word	0xffffffff


	//   ....[15]....
        /*00b0*/ 	.word	0xffffffff


	//   ....[16]....
        /*00b4*/ 	.word	0xffffffff


	//   ....[17]....
        /*00b8*/ 	.word	0xffffffff


	//   ....[18]....
        /*00bc*/ 	.word	0xffffffff


	//   ....[19]....
        /*00c0*/ 	.word	0xffffffff


	//   ....[20]....
        /*00c4*/ 	.word	0xffffffff


	//   ....[21]....
        /*00c8*/ 	.word	0xffffffff


	//   ....[22]....
        /*00cc*/ 	.word	0xffffffff


	//   ....[23]....
        /*00d0*/ 	.word	0xffffffff


	//   ....[24]....
        /*00d4*/ 	.word	0xffffffff


	//   ....[25]....
        /*00d8*/ 	.word	0xffffffff


	//   ....[26]....
        /*00dc*/ 	.word	0xffffffff


	//   ....[27]....
        /*00e0*/ 	.word	0xffffffff


	//   ....[28]....
        /*00e4*/ 	.word	0xffffffff


	//   ....[29]....
        /*00e8*/ 	.word	0xffffffff


	//   ....[30]....
        /*00ec*/ 	.word	0xffffffff


	//   ....[31]....
        /*00f0*/ 	.word	0xffffffff


	//   ....[32]....
        /*00f4*/ 	.word	0xffffffff


	//   ....[33]....
        /*00f8*/ 	.word	0xffffffff


	//   ....[34]....
        /*00fc*/ 	.word	0xffffffff


	//   ....[35]....
        /*0100*/ 	.word	0xffffffff


	//   ....[36]....
        /*0104*/ 	.word	0xffffffff


	//   ....[37]....
        /*0108*/ 	.word	0xffffffff


	//   ....[38]....
        /*010c*/ 	.word	0xffffffff


	//   ....[39]....
        /*0110*/ 	.word	0xffffffff


	//   ....[40]....
        /*0114*/ 	.word	0xffffffff


	//   ....[41]....
        /*0118*/ 	.word	0xffffffff


	//   ....[42]....
        /*011c*/ 	.word	0xffffffff


	//   ....[43]....
        /*0120*/ 	.word	0xffffffff


	//   ....[44]....
        /*0124*/ 	.word	0xffffffff


	//   ....[45]....
        /*0128*/ 	.word	0xffffffff


	//   ....[46]....
        /*012c*/ 	.word	0xffffffff


	//   ....[47]....
        /*0130*/ 	.word	0xffffffff


	//   ....[48]....
        /*0134*/ 	.word	0xffffffff


	//   ....[49]....
        /*0138*/ 	.word	0xffffffff


	//   ....[50]....
        /*013c*/ 	.word	0xffffffff


	//   ....[51]....
        /*0140*/ 	.word	0xffffffff


	//   ....[52]....
        /*0144*/ 	.word	0xffffffff


	//   ....[53]....
        /*0148*/ 	.word	0xffffffff


	//   ....[54]....
        /*014c*/ 	.word	0xffffffff


	//   ....[55]....
        /*0150*/ 	.word	0xffffffff


	//   ....[56]....
        /*0154*/ 	.word	0xffffffff


	//   ....[57]....
        /*0158*/ 	.word	0xffffffff


	//   ....[58]....
        /*015c*/ 	.word	0xffffffff


	//   ....[59]....
        /*0160*/ 	.word	0xffffffff


	//   ....[60]....
        /*0164*/ 	.word	0xffffffff


	//   ....[61]....
        /*0168*/ 	.word	0xffffffff


	//   ....[62]....
        /*016c*/ 	.word	0xffffffff


	//   ....[63]....
        /*0170*/ 	.word	0xffffffff


	//   ....[64]....
        /*0174*/ 	.word	0xffffffff


	//   ....[65]....
        /*0178*/ 	.word	0xffffffff


	//   ....[66]....
        /*017c*/ 	.word	0xffffffff


	//   ....[67]....
        /*0180*/ 	.word	0xffffffff


	//   ....[68]....
        /*0184*/ 	.word	0xffffffff


	//   ....[69]....
        /*0188*/ 	.word	0xffffffff


	//   ....[70]....
        /*018c*/ 	.word	0xffffffff


	//   ....[71]....
        /*0190*/ 	.word	0xffffffff


	//   ....[72]....
        /*0194*/ 	.word	0xffffffff


	//   ....[73]....
        /*0198*/ 	.word	0xffffffff


	//   ....[74]....
        /*019c*/ 	.word	0xffffffff


	//   ....[75]....
        /*01a0*/ 	.word	0xffffffff


	//   ....[76]....
        /*01a4*/ 	.word	0xffffffff


	//   ....[77]....
        /*01a8*/ 	.word	0xffffffff


	//   ....[78]....
        /*01ac*/ 	.word	0xffffffff


	//   ....[79]....
        /*01b0*/ 	.word	0xffffffff


	//   ....[80]....
        /*01b4*/ 	.word	0xffffffff


	//   ....[81]....
        /*01b8*/ 	.word	0xffffffff


	//   ....[82]....
        /*01bc*/ 	.word	0xffffffff


	//   ....[83]....
        /*01c0*/ 	.word	0x0500000f


	//   ....[84]....
        /*01c4*/ 	.word	0x0500000f


	//   ....[85]....
        /*01c8*/ 	.word	0x0500000f


	//   ....[86]....
        /*01cc*/ 	.word	0x0500000f


	//   ....[87]....
        /*01d0*/ 	.word	0x0500000f


	//   ....[88]....
        /*01d4*/ 	.word	0x0500000f


	//   ....[89]....
        /*01d8*/ 	.word	0x0500000f


	//   ....[90]....
        /*01dc*/ 	.word	0x0500000f


	//   ....[91]....
        /*01e0*/ 	.word	0x0500000f


	//   ....[92]....
        /*01e4*/ 	.word	0x0500000f


	//   ....[93]....
        /*01e8*/ 	.word	0x0500000f


	//   ....[94]....
        /*01ec*/ 	.word	0x0500000f


	//   ....[95]....
        /*01f0*/ 	.word	0x0500000f


	//   ....[96]....
        /*01f4*/ 	.word	0x0500000f


	//   ....[97]....
        /*01f8*/ 	.word	0x0500000f


	//   ....[98]....
        /*01fc*/ 	.word	0x0500000f


	//   ....[99]....
        /*0200*/ 	.word	0x0500000f


	//   ....[100]....
        /*0204*/ 	.word	0x0500000f


	//   ....[101]....
        /*0208*/ 	.word	0x0500000f


	//   ....[102]....
        /*020c*/ 	.word	0x0500000f


	//   ....[103]....
        /*0210*/ 	.word	0x0500000f


	//   ....[104]....
        /*0214*/ 	.word	0x0500000f


	//   ....[105]....
        /*0218*/ 	.word	0x0500000f


	//   ....[106]....
        /*021c*/ 	.word	0x0500000f


	//   ....[107]....
        /*0220*/ 	.word	0x0500000f


	//   ....[108]....
        /*0224*/ 	.word	0x0500000f


	//   ....[109]....
        /*0228*/ 	.word	0x0500000f


	//   ....[110]....
        /*022c*/ 	.word	0x0500000f


	//   ....[111]....
        /*0230*/ 	.word	0x0500000f


	//   ....[112]....
        /*0234*/ 	.word	0x0500000f


	//   ....[113]....
        /*0238*/ 	.word	0x0500000f


	//   ....[114]....
        /*023c*/ 	.word	0x0500000f


	//   ....[115]....
        /*0240*/ 	.word	0x0500000f


	//   ....[116]....
        /*0244*/ 	.word	0x0500000f


	//   ....[117]....
        /*0248*/ 	.word	0x0500000f


	//   ....[118]....
        /*024c*/ 	.word	0x0500000f


	//   ....[119]....
        /*0250*/ 	.word	0x0500000f


	//   ....[120]....
        /*0254*/ 	.word	0x0500000f


	//   ....[121]....
        /*0258*/ 	.word	0x0500000f


	//   ....[122]....
        /*025c*/ 	.word	0x0500000f


	//   ....[123]....
        /*0260*/ 	.word	0x0500000f


	//   ....[124]....
        /*0264*/ 	.word	0x0500000f


	//   ....[125]....
        /*0268*/ 	.word	0x0500000f


	//   ....[126]....
        /*026c*/ 	.word	0x0500000f


	//   ....[127]....
        /*0270*/ 	.word	0x0500000f


	//   ....[128]....
        /*0274*/ 	.word	0x0500000f


	//   ....[129]....
        /*0278*/ 	.word	0x0500000f


	//   ....[130]....
        /*027c*/ 	.word	0x0500000f


	//   ....[131]....
        /*0280*/ 	.word	0x0500000f


	//   ....[132]....
        /*0284*/ 	.word	0x0500000f


	//----- nvinfo : EIATTR_COOP_GROUP_INSTR_OFFSETS
	.align		4
.L_616:
        /*0288*/ 	.byte	0x04, 0x28
        /*028a*/ 	.short	(.L_618 - .L_617)


	//   ....[0]....
.L_617:
        /*028c*/ 	.word	0x00000080


	//   ....[1]....
        /*0290*/ 	.word	0x00000090


	//   ....[2]....
        /*0294*/ 	.word	0x000002b0


	//   ....[3]....
        /*0298*/ 	.word	0x00000410


	//   ....[4]....
        /*029c*/ 	.word	0x00000530


	//   ....[5]....
        /*02a0*/ 	.word	0x00000690


	//   ....[6]....
        /*02a4*/ 	.word	0x00001250


	//   ....[7]....
        /*02a8*/ 	.word	0x00003170


	//   ....[8]....
        /*02ac*/ 	.word	0x000042c0


	//   ....[9]....
        /*02b0*/ 	.word	0x000058a0


	//   ....[10]....
        /*02b4*/ 	.word	0x00005930


	//   ....[11]....
        /*02b8*/ 	.word	0x00005b70


	//   ....[12]....
        /*02bc*/ 	.word	0x00005bf0


	//   ....[13]....
        /*02c0*/ 	.word	0x00006590


	//   ....[14]....
        /*02c4*/ 	.word	0x00007040


	//   ....[15]....
        /*02c8*/ 	.word	0x00008320


	//   ....[16]....
        /*02cc*/ 	.word	0x00008390


	//   ....[17]....
        /*02d0*/ 	.word	0x00008680


	//   ....[18]....
        /*02d4*/ 	.word	0x00008840


	//   ....[19]....
        /*02d8*/ 	.word	0x00009770


	//   ....[20]....
        /*02dc*/ 	.word	0x00009870


	//   ....[21]....
        /*02e0*/ 	.word	0x000098c0


	//   ....[22]....
        /*02e4*/ 	.word	0x000098f0


	//   ....[23]....
        /*02e8*/ 	.word	0x00009910


	//   ....[24]....
        /*02ec*/ 	.word	0x0000a3e0


	//   ....[25]....
        /*02f0*/ 	.word	0x0000a8a0


	//   ....[26]....
        /*02f4*/ 	.word	0x0000a8d0


	//   ....[27]....
        /*02f8*/ 	.word	0x0000a900


	//   ....[28]....
        /*02fc*/ 	.word	0x0000a910


	//   ....[29]....
        /*0300*/ 	.word	0x0000ada0


	//   ....[30]....
        /*0304*/ 	.word	0x0000add0


	//   ....[31]....
        /*0308*/ 	.word	0x0000ba30


	//   ....[32]....
        /*030c*/ 	.word	0x0000ba50


	//   ....[33]....
        /*0310*/ 	.word	0x0000ca90


	//   ....[34]....
        /*0314*/ 	.word	0x0000dd30


	//   ....[35]....
        /*0318*/ 	.word	0x0000dd50


	//   ....[36]....
        /*031c*/ 	.word	0x0000dd60


	//   ....[37]....
        /*0320*/ 	.word	0x0000dda0


	//   ....[38]....
        /*0324*/ 	.word	0x0000ddf0


	//   ....[39]....
        /*0328*/ 	.word	0x0000de10


	//   ....[40]....
        /*032c*/ 	.word	0x0000de40


	//   ....[41]....
        /*0330*/ 	.word	0x0000de60


	//   ....[42]....
        /*0334*/ 	.word	0x0000e440


	//   ....[43]....
        /*0338*/ 	.word	0x0000e480


	//   ....[44]....
        /*033c*/ 	.word	0x0000e4a0


	//   ....[45]....
        /*0340*/ 	.word	0x0000e4b0


	//   ....[46]....
        /*0344*/ 	.word	0x0000e510


	//   ....[47]....
        /*0348*/ 	.word	0x0000e5e0


	//   ....[48]....
        /*034c*/ 	.word	0x0000e600


	//   ....[49]....
        /*0350*/ 	.word	0x0000e630


	//   ....[50]....
        /*0354*/ 	.word	0x0000ed30


	//   ....[51]....
        /*0358*/ 	.word	0x0000ed60


	//   ....[52]....
        /*035c*/ 	.word	0x0000edf0


	//   ....[53]....
        /*0360*/ 	.word	0x0000eea0


	//   ....[54]....
        /*0364*/ 	.word	0x0000ef90


	//   ....[55]....
        /*0368*/ 	.word	0x0000f060


	//   ....[56]....
        /*036c*/ 	.word	0x0000f0c0


	//   ....[57]....
        /*0370*/ 	.word	0x0000f160


	//   ....[58]....
        /*0374*/ 	.word	0x0000f610


	//   ....[59]....
        /*0378*/ 	.word	0x0000f640


	//   ....[60]....
        /*037c*/ 	.word	0x0000f670


	//   ....[61]....
        /*0380*/ 	.word	0x0000f6a0


	//   ....[62]....
        /*0384*/ 	.word	0x0000f6d0


	//   ....[63]....
        /*0388*/ 	.word	0x0000f720


	//   ....[64]....
        /*038c*/ 	.word	0x0000f8a0


	//   ....[65]....
        /*0390*/ 	.word	0x0000f8d0


	//   ....[66]....
        /*0394*/ 	.word	0x000102b0


	//   ....[67]....
        /*0398*/ 	.word	0x000102d0


	//   ....[68]....
        /*039c*/ 	.word	0x000102e0


	//   ....[69]....
        /*03a0*/ 	.word	0x00010300


	//   ....[70]....
        /*03a4*/ 	.word	0x00010320


	//   ....[71]....
        /*03a8*/ 	.word	0x00010350


	//   ....[72]....
        /*03ac*/ 	.word	0x00010370


	//   ....[73]....
        /*03b0*/ 	.word	0x000103a0


	//   ....[74]....
        /*03b4*/ 	.word	0x00010700


	//   ....[75]....
        /*03b8*/ 	.word	0x00010730


	//   ....[76]....
        /*03bc*/ 	.word	0x00010760


	//   ....[77]....
        /*03c0*/ 	.word	0x00010780


	//   ....[78]....
        /*03c4*/ 	.word	0x00010790


	//   ....[79]....
        /*03c8*/ 	.word	0x000107b0


	//   ....[80]....
        /*03cc*/ 	.word	0x00010850


	//   ....[81]....
        /*03d0*/ 	.word	0x00010890


	//   ....[82]....
        /*03d4*/ 	.word	0x00010d90


	//   ....[83]....
        /*03d8*/ 	.word	0x00011250


	//   ....[84]....
        /*03dc*/ 	.word	0x00011340


	//   ....[85]....
        /*03e0*/ 	.word	0x000113e0


	//   ....[86]....
        /*03e4*/ 	.word	0x00011460


	//   ....[87]....
        /*03e8*/ 	.word	0x00011510


	//   ....[88]....
        /*03ec*/ 	.word	0x00011570


	//   ....[89]....
        /*03f0*/ 	.word	0x00011620


	//   ....[90]....
        /*03f4*/ 	.word	0x00011680


	//   ....[91]....
        /*03f8*/ 	.word	0x00011730


	//   ....[92]....
        /*03fc*/ 	.word	0x000117d0


	//   ....[93]....
        /*0400*/ 	.word	0x00011830


	//   ....[94]....
        /*0404*/ 	.word	0x000118e0


	//   ....[95]....
        /*0408*/ 	.word	0x000119d0


	//   ....[96]....
        /*040c*/ 	.word	0x00011a70


	//   ....[97]....
        /*0410*/ 	.word	0x00011b50


	//   ....[98]....
        /*0414*/ 	.word	0x00011c60


	//   ....[99]....
        /*0418*/ 	.word	0x00011cb0


	//   ....[100]....
        /*041c*/ 	.word	0x00011d40


	//   ....[101]....
        /*0420*/ 	.word	0x00011e10


	//   ....[102]....
        /*0424*/ 	.word	0x00012080


	//   ....[103]....
        /*0428*/ 	.word	0x000120f0


	//   ....[104]....
        /*042c*/ 	.word	0x00012320


	//   ....[105]....
        /*0430*/ 	.word	0x00012390


	//   ....[106]....
        /*0434*/ 	.word	0x00012560


	//   ....[107]....
        /*0438*/ 	.word	0x000125b0


	//   ....[108]....
        /*043c*/ 	.word	0x00012700


	//   ....[109]....
        /*0440*/ 	.word	0x000127e0


	//   ....[110]....
        /*0444*/ 	.word	0x00012a40


	//   ....[111]....
        /*0448*/ 	.word	0x00012a90


	//   ....[112]....
        /*044c*/ 	.word	0x00012c50


	//   ....[113]....
        /*0450*/ 	.word	0x00012ca0


	//   ....[114]....
        /*0454*/ 	.word	0x00012e60


	//   ....[115]....
        /*0458*/ 	.word	0x00012eb0


	//   ....[116]....
        /*045c*/ 	.word	0x00012f90


	//   ....[117]....
        /*0460*/ 	.word	0x00013030


	//   ....[118]....
        /*0464*/ 	.word	0x00013090


	//   ....[119]....
        /*0468*/ 	.word	0x00013130


	//   ....[120]....
        /*046c*/ 	.word	0x00013190


	//   ....[121]....
        /*0470*/ 	.word	0x00013230


	//   ....[122]....
        /*0474*/ 	.word	0x00013290


	//   ....[123]....
        /*0478*/ 	.word	0x00013330


	//   ....[124]....
        /*047c*/ 	.word	0x00013410


	//   ....[125]....
        /*0480*/ 	.word	0x000134e0


	//   ....[126]....
        /*0484*/ 	.word	0x000135b0


	//   ....[127]....
        /*0488*/ 	.word	0x000136b0


	//   ....[128]....
        /*048c*/ 	.word	0x000137d0


	//   ....[129]....
        /*0490*/ 	.word	0x000138b0


	//   ....[130]....
        /*0494*/ 	.word	0x000139c0


	//   ....[131]....
        /*0498*/ 	.word	0x00013a90


	//   ....[132]....
        /*049c*/ 	.word	0x00013ba0


	//----- nvinfo : EIATTR_REG_RECONFIG
	.align		4
.L_618:
        /*04a0*/ 	.byte	0x01, 0x54
	.zero		2


	//----- nvinfo : EIATTR_SYSCALL_OFFSETS
	.align		4
        /*04a4*/ 	.byte	0x04, 0x46
        /*04a6*/ 	.short	(.L_620 - .L_619)


	//   ....[0]....
.L_619:
        /*04a8*/ 	.word	0x00003330


	//   ....[1]....
        /*04ac*/ 	.word	0x0000d1e0


	//   ....[2]....
        /*04b0*/ 	.word	0x0000d320


	//   ....[3]....
        /*04b4*/ 	.word	0x0000d410


	//   ....[4]....
        /*04b8*/ 	.word	0x0000e100


	//   ....[5]....
        /*04bc*/ 	.word	0x0000e900


	//----- nvinfo : EIATTR_MBARRIER_INSTR_OFFSETS
	.align		4
.L_620:
        /*04c0*/ 	.byte	0x04, 0x39
        /*04c2*/ 	.short	(.L_622 - .L_621)


	//   ....[0]....
.L_621:
        /*04c4*/ 	.word	0x00000190
        /*04c8*/ 	.word	0x000000ff
        /*04cc*/ 	.word	0x00038800
        /*04d0*/ 	.short	0x0100
        /*04d2*/ 	.byte	0x08
	.zero		1


	//   ....[1]....
        /*04d4*/ 	.word	0x000001a0
        /*04d8*/ 	.word	0x000000ff
        /*04dc*/ 	.word	0x00038810
        /*04e0*/ 	.short	0x0100
        /*04e2*/ 	.byte	0x08
	.zero		1


	//   ....[2]....
        /*04e4*/ 	.word	0x000001b0
        /*04e8*/ 	.word	0x000000ff
        /*04ec*/ 	.word	0x00038820
        /*04f0*/ 	.short	0x0100
        /*04f2*/ 	.byte	0x08
	.zero		1


	//   ....[3]....
        /*04f4*/ 	.word	0x00000260
        /*04f8*/ 	.word	0x000000ff
        /*04fc*/ 	.word	0x00038830
        /*0500*/ 	.short	0x0100
        /*0502*/ 	.byte	0x06
	.zero		1


	//   ....[4]....
        /*0504*/ 	.word	0x00000270
        /*0508*/ 	.word	0x000000ff
        /*050c*/ 	.word	0x00038840
        /*0510*/ 	.short	0x0100
        /*0512*/ 	.byte	0x06
	.zero		1


	//   ....[5]....
        /*0514*/ 	.word	0x00000280
        /*0518*/ 	.word	0x000000ff
        /*051c*/ 	.word	0x00038838
        /*0520*/ 	.short	0x0100
        /*0522*/ 	.byte	0x06
	.zero		1


	//   ....[6]....
        /*0524*/ 	.word	0x00000290
        /*0528*/ 	.word	0x000000ff
        /*052c*/ 	.word	0x00038848
        /*0530*/ 	.short	0x0100
        /*0532*/ 	.byte	0x06
	.zero		1


	//   ....[7]....
        /*0534*/ 	.word	0x000003c0
        /*0538*/ 	.word	0x000000ff
        /*053c*/ 	.word	0x00038850
        /*0540*/ 	.short	0x0100
        /*0542*/ 	.byte	0x08
	.zero		1


	//   ....[8]....
        /*0544*/ 	.word	0x000003d0
        /*0548*/ 	.word	0x000000ff
        /*054c*/ 	.word	0x00038860
        /*0550*/ 	.short	0x0100
        /*0552*/ 	.byte	0x08
	.zero		1


	//   ....[9]....
        /*0554*/ 	.word	0x000003e0
        /*0558*/ 	.word	0x000000ff
        /*055c*/ 	.word	0x00038858
        /*0560*/ 	.short	0x0100
        /*0562*/ 	.byte	0x08
	.zero		1


	//   ....[10]....
        /*0564*/ 	.word	0x000003f0
        /*0568*/ 	.word	0x000000ff
        /*056c*/ 	.word	0x00038868
        /*0570*/ 	.short	0x0100
        /*0572*/ 	.byte	0x08
	.zero		1


	//   ....[11]....
        /*0574*/ 	.word	0x000004e0
        /*0578*/ 	.word	0x000000ff
        /*057c*/ 	.word	0x00038870
        /*0580*/ 	.short	0x0100
        /*0582*/ 	.byte	0x06
	.zero		1


	//   ....[12]....
        /*0584*/ 	.word	0x000004f0
        /*0588*/ 	.word	0x000000ff
        /*058c*/ 	.word	0x00038880
        /*0590*/ 	.short	0x0100
        /*0592*/ 	.byte	0x06
	.zero		1


	//   ....[13]....
        /*0594*/ 	.word	0x00000500
        /*0598*/ 	.word	0x000000ff
        /*059c*/ 	.word	0x00038878
        /*05a0*/ 	.short	0x0100
        /*05a2*/ 	.byte	0x06
	.zero		1


	//   ....[14]....
        /*05a4*/ 	.word	0x00000510
        /*05a8*/ 	.word	0x000000ff
        /*05ac*/ 	.word	0x00038888
        /*05b0*/ 	.short	0x0100
        /*05b2*/ 	.byte	0x06
	.zero		1


	//   ....[15]....
        /*05b4*/ 	.word	0x00000640
        /*05b8*/ 	.word	0x000000ff
        /*05bc*/ 	.word	0x00038890
        /*05c0*/ 	.short	0x0100
        /*05c2*/ 	.byte	0x08
	.zero		1


	//   ....[16]....
        /*05c4*/ 	.word	0x00000650
        /*05c8*/ 	.word	0x000000ff
        /*05cc*/ 	.word	0x000388a0
        /*05d0*/ 	.short	0x0100
        /*05d2*/ 	.byte	0x08
	.zero		1


	//   ....[17]....
        /*05d4*/ 	.word	0x00000660
        /*05d8*/ 	.word	0x000000ff
        /*05dc*/ 	.word	0x00038898
        /*05e0*/ 	.short	0x0100
        /*05e2*/ 	.byte	0x08
	.zero		1


	//   ....[18]....
        /*05e4*/ 	.word	0x00000670
        /*05e8*/ 	.word	0x000000ff
        /*05ec*/ 	.word	0x000388a8
        /*05f0*/ 	.short	0x0100
        /*05f2*/ 	.byte	0x08
	.zero		1


	//   ....[19]....
        /*05f4*/ 	.word	0x000007b0
        /*05f8*/ 	.word	0x000000ff
        /*05fc*/ 	.word	0x000388b0
        /*0600*/ 	.short	0x0100
        /*0602*/ 	.byte	0x08
	.zero		1


	//   ....[20]....
        /*0604*/ 	.word	0x000007c0
        /*0608*/ 	.word	0x000000ff
        /*060c*/ 	.word	0x000388c0
        /*0610*/ 	.short	0x0100
        /*0612*/ 	.byte	0x08
	.zero		1


	//   ....[21]....
        /*0614*/ 	.word	0x000007d0
        /*0618*/ 	.word	0x000000ff
        /*061c*/ 	.word	0x000388b8
        /*0620*/ 	.short	0x0100
        /*0622*/ 	.byte	0x08
	.zero		1


	//   ....[22]....
        /*0624*/ 	.word	0x000007e0
        /*0628*/ 	.word	0x000000ff
        /*062c*/ 	.word	0x000388c8
        /*0630*/ 	.short	0x0100
        /*0632*/ 	.byte	0x08
	.zero		1


	//   ....[23]....
        /*0634*/ 	.word	0x00001690
        /*0638*/ 	.word	0x000000ff
        /*063c*/ 	.word	0x00000000
        /*0640*/ 	.short	0x0101
        /*0642*/ 	.byte	0x07
	.zero		1


	//   ....[24]....
        /*0644*/ 	.word	0x00002150
        /*0648*/ 	.word	0x000000ff
        /*064c*/ 	.word	0x00000000
        /*0650*/ 	.short	0x0101
        /*0652*/ 	.byte	0x07
	.zero		1


	//   ....[25]....
        /*0654*/ 	.word	0x00003360
        /*0658*/ 	.word	0x00000002
        /*065c*/ 	.word	0x00038800
        /*0660*/ 	.short	0x010a
        /*0662*/ 	.byte	0x3f
	.zero		1


	//   ....[26]....
        /*0664*/ 	.word	0x00003510
        /*0668*/ 	.word	0x00000002
        /*066c*/ 	.word	0x00038830
        /*0670*/ 	.short	0x010a
        /*0672*/ 	.byte	0x3f
	.zero		1


	//   ....[27]....
        /*0674*/ 	.word	0x00003550
        /*0678*/ 	.word	0x00000002
        /*067c*/ 	.word	0x00038830
        /*0680*/ 	.short	0x010a
        /*0682*/ 	.byte	0x3f
	.zero		1


	//   ....[28]....
        /*0684*/ 	.word	0x00003960
        /*0688*/ 	.word	0x00000002
        /*068c*/ 	.word	0x00038810
        /*0690*/ 	.short	0x010a
        /*0692*/ 	.byte	0x3f
	.zero		1


	//   ....[29]....
        /*0694*/ 	.word	0x000039a0
        /*0698*/ 	.word	0x00000002
        /*069c*/ 	.word	0x00038850
        /*06a0*/ 	.short	0x010a
        /*06a2*/ 	.byte	0x3f
	.zero		1


	//   ....[30]....
        /*06a4*/ 	.word	0x00003a60
        /*06a8*/ 	.word	0x00000002
        /*06ac*/ 	.word	0x00038850
        /*06b0*/ 	.short	0x010a
        /*06b2*/ 	.byte	0x3f
	.zero		1


	//   ....[31]....
        /*06b4*/ 	.word	0x00005530
        /*06b8*/ 	.word	0x000000ff
        /*06bc*/ 	.word	0x00000000
        /*06c0*/ 	.short	0x0101
        /*06c2*/ 	.byte	0x07
	.zero		1


	//   ....[32]....
        /*06c4*/ 	.word	0x00006650
        /*06c8*/ 	.word	0x000000ff
        /*06cc*/ 	.word	0x00000000
        /*06d0*/ 	.short	0x0101
        /*06d2*/ 	.byte	0x07
	.zero		1


	//   ....[33]....
        /*06d4*/ 	.word	0x00006760
        /*06d8*/ 	.word	0x000000c4
        /*06dc*/ 	.word	0x00038830
        /*06e0*/ 	.short	0x010a
        /*06e2*/ 	.byte	0x3f
	.zero		1


	//   ....[34]....
        /*06e4*/ 	.word	0x000067b0
        /*06e8*/ 	.word	0x000000c4
        /*06ec*/ 	.word	0x00038830
        /*06f0*/ 	.short	0x010a
        /*06f2*/ 	.byte	0x3f
	.zero		1


	//   ....[35]....
        /*06f4*/ 	.word	0x00006ae0
        /*06f8*/ 	.word	0x000000c4
        /*06fc*/ 	.word	0x00038850
        /*0700*/ 	.short	0x010a
        /*0702*/ 	.byte	0x3f
	.zero		1


	//   ....[36]....
        /*0704*/ 	.word	0x00006b30
        /*0708*/ 	.word	0x000000c4
        /*070c*/ 	.word	0x00038850
        /*0710*/ 	.short	0x010a
        /*0712*/ 	.byte	0x3f
	.zero		1


	//   ....[37]....
        /*0714*/ 	.word	0x000081e0
        /*0718*/ 	.word	0x000000ff
        /*071c*/ 	.word	0x00000000
        /*0720*/ 	.short	0x0101
        /*0722*/ 	.byte	0x07
	.zero		1


	//   ....[38]....
        /*0724*/ 	.word	0x00009820
        /*0728*/ 	.word	0x000000ff
        /*072c*/ 	.word	0x00000000
        /*0730*/ 	.short	0x0101
        /*0732*/ 	.byte	0x07
	.zero		1


	//   ....[39]....
        /*0734*/ 	.word	0x0000a3b0
        /*0738*/ 	.word	0x000000ff
        /*073c*/ 	.word	0x00000000
        /*0740*/ 	.short	0x0101
        /*0742*/ 	.byte	0x04
	.zero		1


	//   ....[40]....
        /*0744*/ 	.word	0x0000dae0
        /*0748*/ 	.word	0x000000ff
        /*074c*/ 	.word	0x00038840
        /*0750*/ 	.short	0x010a
        /*0752*/ 	.byte	0x2a
	.zero		1


	//   ....[41]....
        /*0754*/ 	.word	0x0000df20
        /*0758*/ 	.word	0x000000ff
        /*075c*/ 	.word	0x00038830
        /*0760*/ 	.short	0x0107
        /*0762*/ 	.byte	0x2a
	.zero		1


	//   ....[42]....
        /*0764*/ 	.word	0x0000df90
        /*0768*/ 	.word	0x000000ff
        /*076c*/ 	.word	0x00038830
        /*0770*/ 	.short	0x0101
        /*0772*/ 	.byte	0x2a
	.zero		1


	//   ....[43]....
        /*0774*/ 	.word	0x0000e780
        /*0778*/ 	.word	0x000000ff
        /*077c*/ 	.word	0x00038800
        /*0780*/ 	.short	0x0107
        /*0782*/ 	.byte	0x2a
	.zero		1


	//   ....[44]....
        /*0784*/ 	.word	0x0000e7d0
        /*0788*/ 	.word	0x000000ff
        /*078c*/ 	.word	0x00038800
        /*0790*/ 	.short	0x0101
        /*0792*/ 	.byte	0x2a
	.zero		1


	//   ....[45]....
        /*0794*/ 	.word	0x0000f3d0
        /*0798*/ 	.word	0x000000ff
        /*079c*/ 	.word	0x00038810
        /*07a0*/ 	.short	0x0107
        /*07a2*/ 	.byte	0x2a
	.zero		1


	//   ....[46]....
        /*07a4*/ 	.word	0x0000f430
        /*07a8*/ 	.word	0x000000ff
        /*07ac*/ 	.word	0x00038810
        /*07b0*/ 	.short	0x0101
        /*07b2*/ 	.byte	0x2a
	.zero		1


	//   ....[47]....
        /*07b4*/ 	.word	0x0000f440
        /*07b8*/ 	.word	0x000000ff
        /*07bc*/ 	.word	0x00038820
        /*07c0*/ 	.short	0x010a
        /*07c2*/ 	.byte	0x2a
	.zero		1


	//   ....[48]....
        /*07c4*/ 	.word	0x0000f490
        /*07c8*/ 	.word	0x000000ff
        /*07cc*/ 	.word	0x00038860
        /*07d0*/ 	.short	0x010a
        /*07d2*/ 	.byte	0x2a
	.zero		1


	//   ....[49]....
        /*07d4*/ 	.word	0x0000fcb0
        /*07d8*/ 	.word	0x000000ff
        /*07dc*/ 	.word	0x00038850
        /*07e0*/ 	.short	0x0107
        /*07e2*/ 	.byte	0x2a
	.zero		1


	//   ....[50]....
        /*07e4*/ 	.word	0x0000fd30
        /*07e8*/ 	.word	0x000000ff
        /*07ec*/ 	.word	0x00038850
        /*07f0*/ 	.short	0x0101
        /*07f2*/ 	.byte	0x2a
	.zero		1


	//   ....[51]....
        /*07f4*/ 	.word	0x000100b0
        /*07f8*/ 	.word	0x0000000a
        /*07fc*/ 	.word	0x00038840
        /*0800*/ 	.short	0x010a
        /*0802*/ 	.byte	0x3f
	.zero		1


	//   ....[52]....
        /*0804*/ 	.word	0x00010440
        /*0808*/ 	.word	0x0000000a
        /*080c*/ 	.word	0x00038830
        /*0810*/ 	.short	0x0107
        /*0812*/ 	.byte	0x3f
	.zero		1


	//   ....[53]....
        /*0814*/ 	.word	0x000104f0
        /*0818*/ 	.word	0x0000000a
        /*081c*/ 	.word	0x00038830
        /*0820*/ 	.short	0x0101
        /*0822*/ 	.byte	0x3f
	.zero		1


	//   ....[54]....
        /*0824*/ 	.word	0x00010520
        /*0828*/ 	.word	0x0000000a
        /*082c*/ 	.word	0x00038860
        /*0830*/ 	.short	0x010a
        /*0832*/ 	.byte	0x3f
	.zero		1


	//   ....[55]....
        /*0834*/ 	.word	0x00010b60
        /*0838*/ 	.word	0x0000000a
        /*083c*/ 	.word	0x00038850
        /*0840*/ 	.short	0x0107
        /*0842*/ 	.byte	0x3f
	.zero		1


	//   ....[56]....
        /*0844*/ 	.word	0x00010c30
        /*0848*/ 	.word	0x0000000a
        /*084c*/ 	.word	0x00038850
        /*0850*/ 	.short	0x0101
        /*0852*/ 	.byte	0x3f
	.zero		1


	//   ....[57]....
        /*0854*/ 	.word	0x00010d10
        /*0858*/ 	.word	0x00000005
        /*085c*/ 	.word	0x00038820
        /*0860*/ 	.short	0x010a
        /*0862*/ 	.byte	0x3f
	.zero		1


	//   ....[58]....
        /*0864*/ 	.word	0x00010ea0
        /*0868*/ 	.word	0x00000003
        /*086c*/ 	.word	0x00038840
        /*0870*/ 	.short	0x010a
        /*0872*/ 	.byte	0x3f
	.zero		1


	//   ....[59]....
        /*0874*/ 	.word	0x00010f40
        /*0878*/ 	.word	0x00000005
        /*087c*/ 	.word	0x00038840
        /*0880*/ 	.short	0x010a
        /*0882*/ 	.byte	0x3f
	.zero		1


	//   ....[60]....
        /*0884*/ 	.word	0x00010f80
        /*0888*/ 	.word	0x00000003
        /*088c*/ 	.word	0x00038860
        /*0890*/ 	.short	0x010a
        /*0892*/ 	.byte	0x3f
	.zero		1


	//   ....[61]....
        /*0894*/ 	.word	0x00010fc0
        /*0898*/ 	.word	0x00000005
        /*089c*/ 	.word	0x00038860
        /*08a0*/ 	.short	0x010a
        /*08a2*/ 	.byte	0x3f
	.zero		1


	//   ....[62]....
        /*08a4*/ 	.word	0x00011020
        /*08a8*/ 	.word	0x00000002
        /*08ac*/ 	.word	0x00038800
        /*08b0*/ 	.short	0x010a
        /*08b2*/ 	.byte	0x3f
	.zero		1


	//   ....[63]....
        /*08b4*/ 	.word	0x00011070
        /*08b8*/ 	.word	0x00000002
        /*08bc*/ 	.word	0x00038830
        /*08c0*/ 	.short	0x010a
        /*08c2*/ 	.byte	0x3f
	.zero		1


	//   ....[64]....
        /*08c4*/ 	.word	0x000110c0
        /*08c8*/ 	.word	0x00000002
        /*08cc*/ 	.word	0x00038810
        /*08d0*/ 	.short	0x010a
        /*08d2*/ 	.byte	0x3f
	.zero		1


	//   ....[65]....
        /*08d4*/ 	.word	0x00011110
        /*08d8*/ 	.word	0x00000002
        /*08dc*/ 	.word	0x00038850
        /*08e0*/ 	.short	0x010a
        /*08e2*/ 	.byte	0x3f
	.zero		1


	//   ....[66]....
        /*08e4*/ 	.word	0x00011160
        /*08e8*/ 	.word	0x000000c4
        /*08ec*/ 	.word	0x00038830
        /*08f0*/ 	.short	0x010a
        /*08f2*/ 	.byte	0x3f
	.zero		1


	//   ....[67]....
        /*08f4*/ 	.word	0x000111b0
        /*08f8*/ 	.word	0x000000c4
        /*08fc*/ 	.word	0x00038850
        /*0900*/ 	.short	0x010a
        /*0902*/ 	.byte	0x3f
	.zero		1


	//   ....[68]....
        /*0904*/ 	.word	0x00011290
        /*0908*/ 	.word	0x00000003
        /*090c*/ 	.word	0x00038840
        /*0910*/ 	.short	0x010a
        /*0912*/ 	.byte	0x3f
	.zero		1


	//   ....[69]....
        /*0914*/ 	.word	0x000125f0
        /*0918*/ 	.word	0x00000003
        /*091c*/ 	.word	0x00038820
        /*0920*/ 	.short	0x010a
        /*0922*/ 	.byte	0x3f
	.zero		1


	//   ....[70]....
        /*0924*/ 	.word	0x00012650
        /*0928*/ 	.word	0x00000003
        /*092c*/ 	.word	0x00038860
        /*0930*/ 	.short	0x010a
        /*0932*/ 	.byte	0x3f
	.zero		1


	//   ....[71]....
        /*0934*/ 	.word	0x00012ee0
        /*0938*/ 	.word	0x0000000a
        /*093c*/ 	.word	0x00038840
        /*0940*/ 	.short	0x010a
        /*0942*/ 	.byte	0x3f
	.zero		1


	//   ....[72]....
        /*0944*/ 	.word	0x00013360
        /*0948*/ 	.word	0x0000000a
        /*094c*/ 	.word	0x00038860
        /*0950*/ 	.short	0x010a
        /*0952*/ 	.byte	0x3f
	.zero		1


	//   ....[73]....
        /*0954*/ 	.word	0x00013ac0
        /*0958*/ 	.word	0x00000005
        /*095c*/ 	.word	0x00038820
        /*0960*/ 	.short	0x010a
        /*0962*/ 	.byte	0x3f
	.zero		1


	//   ....[74]....
        /*0964*/ 	.word	0x00013c60
        /*0968*/ 	.word	0x00000003
        /*096c*/ 	.word	0x00038840
        /*0970*/ 	.short	0x010a
        /*0972*/ 	.byte	0x3f
	.zero		1


	//   ....[75]....
        /*0974*/ 	.word	0x00013cb0
        /*0978*/ 	.word	0x00000005
        /*097c*/ 	.word	0x00038840
        /*0980*/ 	.short	0x010a
        /*0982*/ 	.byte	0x3f
	.zero		1


	//   ....[76]....
        /*0984*/ 	.word	0x00013d00
        /*0988*/ 	.word	0x00000003
        /*098c*/ 	.word	0x00038860
        /*0990*/ 	.short	0x010a
        /*0992*/ 	.byte	0x3f
	.zero		1


	//----- nvinfo : EIATTR_NUM_MBARRIERS
	.align		4
.L_622:
        /*0994*/ 	.byte	0x03, 0x38
        /*0996*/ 	.short	0x0017


	//----- nvinfo : EIATTR_EXIT_INSTR_OFFSETS
	.align		4
        /*0998*/ 	.byte	0x04, 0x1c
        /*099a*/ 	.short	(.L_624 - .L_623)


	//   ....[0]....
.L_623:
        /*099c*/ 	.word	0x00011010


	//----- nvinfo : EIATTR_MAX_THREADS
	.align		4
.L_624:
        /*09a0*/ 	.byte	0x04, 0x05
        /*09a2*/ 	.short	(.L_626 - .L_625)
.L_625:
        /*09a4*/ 	.word	0x00000180
        /*09a8*/ 	.word	0x00000001
        /*09ac*/ 	.word	0x00000001


	//----- nvinfo : EIATTR_CRS_STACK_SIZE
	.align		4
.L_626:
        /*09b0*/ 	.byte	0x04, 0x1e
        /*09b2*/ 	.short	(.L_628 - .L_627)
.L_627:
        /*09b4*/ 	.word	0x00000000


	//----- nvinfo : EIATTR_CBANK_PARAM_SIZE
	.align		4
.L_628:
        /*09b8*/ 	.byte	0x03, 0x19
        /*09ba*/ 	.short	0x0b70


	//----- nvinfo : EIATTR_PARAM_CBANK
	.align		4
        /*09bc*/ 	.byte	0x04, 0x0a
        /*09be*/ 	.short	(.L_630 - .L_629)
	.align		4
.L_629:
        /*09c0*/ 	.word	index@(.nv.constant0._ZN7cutlass13device_kernelIN5flash11enable_sm90INS1_16FlashAttnFwdSm90INS1_25CollectiveMainloopFwdSm90ILi2EN4cute5tupleIJNS5_1CILi1EEES8_S8_EEENS6_IJNS7_ILi64EEESA_SA_EEELi512ENS_6half_tEfNS_4arch4Sm90ELb0ELb0ELb1ELb0ELb1ELb0ELb1ELb0ELb0ELb1ELb1ELb0EEENS1_21CollectiveEpilogueFwdINS6_IJSA_NS7_ILi512EEESA_EEES9_SC_SE_Li256ELb0ELb1ELb1ELb0EEENS1_19SingleTileSchedulerILb0ELb1ELb1ELi64EEEEEEEEEvNT_6ParamsE)
        /*09c4*/ 	.short	0x0210
        /*09c6*/ 	.short	0x0b70


	//----- nvinfo : EIATTR_SW_WAR
	.align		4
.L_630:
        /*09c8*/ 	.byte	0x04, 0x36
        /*09ca*/ 	.short	(.L_632 - .L_631)
.L_631:
        /*09cc*/ 	.word	0x00000008
.L_632:


//--------------------- .nv.info._ZN7cutlass13device_kernelIN5flash11enable_sm90INS1_16FlashAttnFwdSm90INS1_25CollectiveMainloopFwdSm90ILi2EN4cute5tupleIJNS5_1CILi1EEES8_S8_EEENS6_IJNS7_ILi64EEESA_SA_EEELi512ENS_6half_tEfNS_4arch4Sm90ELb0ELb0ELb1ELb1ELb1ELb0ELb0ELb0ELb0ELb1ELb1ELb0EEENS1_21CollectiveEpilogueFwdINS6_IJSA_NS7_ILi512EEESA_EEES9_SC_SE_Li256ELb1ELb1ELb1ELb0EEENS1_36VarlenDynamicPersistentTileSchedulerILi64ELi64ELi256ELi128ELb1ELb1ELb1ELb0ELb1ELb1EEEEEEEEEvNT_6ParamsE --------------------------
	.section	.nv.info._ZN7cutlass13device_kernelIN5flash11enable_sm90INS1_16FlashAttnFwdSm90INS1_25CollectiveMainloopFwdSm90ILi2EN4cute5tupleIJNS5_1CILi1EEES8_S8_EEENS6_IJNS7_ILi64EEESA_SA_EEELi512ENS_6half_tEfNS_4arch4Sm90ELb0ELb0ELb1ELb1ELb1ELb0ELb0ELb0ELb0ELb1ELb1ELb0EEENS1_21CollectiveEpilogueFwdINS6_IJSA_NS7_ILi512EEESA_EEES9_SC_SE_Li256ELb1ELb1ELb1ELb0EEENS1_36VarlenDynamicPersistentTileSchedulerILi64ELi64ELi256ELi128ELb1ELb1ELb1ELb0ELb1ELb1EEEEEEEEEvNT_6ParamsE,"",@"SHT_CUDA_INFO"
	.sectionflags	@""
	.align	4


	//----- nvinfo : EIATTR_CUDA_API_VERSION
	.align		4
        /*0000*/ 	.byte	0x04, 0x37
        /*0002*/ 	.short	(.L_634 - .L_633)
.L_633:
        /*0004*/ 	.word	0x00000082


	//----- nvinfo : EIATTR_KPARAM_INFO
	.align		4
.L_634:
        /*0008*/ 	.byte	0x04, 0x17
        /*000a*/ 	.short	(.L_636 - .L_635)
.L_635:
        /*000c*/ 	.word	0x00000000
        /*0010*/ 	.short	0x0000
        /*0012*/ 	.short	0x0070
        /*0014*/ 	.byte	0x00, 0xf0, 0x01, 0x2a


	//----- nvinfo : EIATTR_SPARSE_MMA_MASK
	.align		4
.L_636:
        /*0018*/ 	.byte	0x03, 0x50
        /*001a*/ 	.short	0x0000


	//----- nvinfo : EIATTR_MAXREG_COUNT
	.align		4
        /*001c*/ 	.byte	0x03, 0x1b
        /*001e*/ 	.short	0x00a8


	//----- nvinfo : EIATTR_NUM_BARRIERS
	.align		4
        /*0020*/ 	.byte	0x02, 0x4c
        /*0022*/ 	.byte	0x10
	.zero		1


	//----- nvinfo : EIATTR_EXTERNS
	.align		4
        /*0024*/ 	.byte	0x04, 0x0f
        /*0026*/ 	.short	(.L_638 - .L_637)


	//   ....[0]....
	.align		4
.L_637:
        /*0028*/ 	.word	index@(__assertfail)


	//----- nvinfo : EIATTR_ANNOTATIONS
	.align		4
.L_638:
        /*002c*/ 	.byte	0x04, 0x55
        /*002e*/ 	.short	(.L_640 - .L_639)


	//   ....[0]....
.L_639:
        /* <DEDUP_REMOVED lines=21> */


	//----- nvinfo : EIATTR_MERCURY_ISA_VERSION
	.align		4
.L_640:
        /*0168*/ 	.byte	0x03, 0x5f
        /*016a*/ 	.short	0x0101


	//----- nvinfo : EIATTR_UNUSED_LOAD_BYTE_OFFSET
	.align		4
        /*016c*/ 	.byte	0x04, 0x44
        /*016e*/ 	.short	(.L_642 - .L_641)


	//   ....[0]....
.L_641:
        /*0170*/ 	.word	0x00000940
        /*0174*/ 	.word	0x0000fff0


	//   ....[1]....
        /*0178*/ 	.word	0x000080f0
        /*017c*/ 	.word	0x0000fff0


	//----- nvinfo : EIATTR_INT_WARP_WIDE_INSTR_OFFSETS
	.align		4
.L_642:
        /*0180*/ 	.byte	0x04, 0x31
        /*0182*/ 	.short	(.L_644 - .L_643)


	//   ....[0]....
.L_643:
        /*0184*/ 	.word	0x000000c0


	//   ....[1]....
        /*0188*/ 	.word	0x000000d0


	//   ....[2]....
        /*018c*/ 	.word	0x00000170


	//   ....[3]....
        /*0190*/ 	.word	0x0000e080


	//   ....[4]....
        /*0194*/ 	.word	0x0000e110


	//   ....[5]....
        /*0198*/ 	.word	0x00011500


	//   ....[6]....
        /*019c*/ 	.word	0x00011590


	//----- nvinfo : EIATTR_COOP_GROUP_MASK_REGIDS
	.align		4
.L_644:
        /*01a0*/ 	.byte	0x04, 0x29
        /*01a2*/ 	.short	(.L_646 - .L_645)


	//   ....[0]....
.L_645:
        /*01a4*/ 	.word	0xffffffff


	//   ....[1]....
        /*01a8*/ 	.word	0xffffffff


	//   ....[2]....
        /*01ac*/ 	.word	0xffffffff


	//   ....[3]....
        /*01b0*/ 	.word	0xffffffff


	//   ....[4]....
        /*01b4*/ 	.word	0xffffffff


	//   ....[5]....
        /*01b8*/ 	.word	0xffffffff


	//   ....[6]....
        /*01bc*/ 	.word	0xffffffff


	//   ....[7]....
        /*01c0*/ 	.word	0xffffffff


	//   ....[8]....
        /*01c4*/ 	.word	0xffffffff


	//   ....[9]....
        /*01c8*/ 	.word	0xffffffff


	//   ....[10]....
        /*01cc*/ 	.word	0xffffffff


	//   ....[11]....
        /*01d0*/ 	.word	0xffffffff


	//   ....[12]....
        /*01d4*/ 	.word	0xffffffff


	//   ....[13]....
        /*01d8*/ 	.word	0xffffffff


	//   ....[14]....
        /*01dc*/ 	.word	0xffffffff


	//   ....[15]....
        /*01e0*/ 	.word	0xffffffff


	//   ....[16]....
        /*01e4*/ 	.word	0xffffffff


	//   ....[17]....
        /*01e8*/ 	.word	0xffffffff


	//   ....[18]....
        /*01ec*/ 	.word	0xffffffff


	//   ....[19]....
        /*01f0*/ 	.word	0xffffffff


	//   ....[20]....
        /*01f4*/ 	.word	0xffffffff


	//   ....[21]....
        /*01f8*/ 	.word	0xffffffff


	//   ....[22]....
        /*01fc*/ 	.word	0xffffffff


	//   ....[23]....
        /*0200*/ 	.word	0xffffffff


	//   ....[24]....
        /*0204*/ 	.word	0xffffffff


	//   ....[25]....
        /*0208*/ 	.word	0xffffffff


	//   ....[26]....
        /*020c*/ 	.word	0xffffffff


	//   ....[27]....
        /*0210*/ 	.word	0xffffffff


	//   ....[28]....
        /*0214*/ 	.word	0xffffffff


	//   ....[29]....
        /*0218*/ 	.word	0xffffffff


	//   ....[30]....
        /*021c*/ 	.word	0xffffffff


	//   ....[31]....
        /*0220*/ 	.word	0xffffffff


	//   ....[32]....
        /*0224*/ 	.word	0xffffffff


	//   ....[33]....
        /*0228*/ 	.word	0xffffffff


	//   ....[34]....
        /*022c*/ 	.word	0xffffffff


	//   ....[35]....
        /*0230*/ 	.word	0xffffffff


	//   ....[36]....
        /*0234*/ 	.word	0xffffffff


	//   ....[37]....
        /*0238*/ 	.word	0xffffffff


	//   ....[38]....
        /*023c*/ 	.word	0xffffffff


	//   ....[39]....
        /*0240*/ 	.word	0xffffffff


	//   ....[40]....
        /*0244*/ 	.word	0xffffffff


	//   ....[41]....
        /*0248*/ 	.word	0xffffffff


	//   ....[42]....
        /*024c*/ 	.word	0xffffffff


	//   ....[43]....
        /*0250*/ 	.word	0xffffffff


	//   ....[44]....
        /*0254*/ 	.word	0xffffffff


	//   ....[45]....
        /*0258*/ 	.word	0xffffffff


	//   ....[46]....
        /*025c*/ 	.word	0xffffffff


	//   ....[47]....
        /*0260*/ 	.word	0xffffffff


	//   ....[48]....
        /*0264*/ 	.word	0xffffffff


	//   ....[49]....
        /*0268*/ 	.word	0xffffffff


	//   ....[50]....
        /*026c*/ 	.word	0xffffffff


	//   ....[51]....
        /*0270*/ 	.word	0xffffffff


	//   ....[52]....
        /*0274*/ 	.word	0xffffffff


	//   ....[53]....
        /*0278*/ 	.word	0xffffffff


	//   ....[54]....
        /*027c*/ 	.word	0xffffffff


	//   ....[55]....
        /*0280*/ 	.word	0xffffffff


	//   ....[56]....
        /*0284*/ 	.word	0xffffffff


	//   ....[57]....
        /*0288*/ 	.word	0xffffffff


	//   ....[58]....
        /*028c*/ 	.word	0xffffffff


	//   ....[59]....
        /*0290*/ 	.word	0xffffffff


	//   ....[60]....
        /*0294*/ 	.word	0xffffffff


	//   ....[61]....
        /*0298*/ 	.word	0xffffffff


	//   ....[62]....
        /*029c*/ 	.word	0xffffffff


	//   ....[63]....
        /*02a0*/ 	.word	0xffffffff


	//   ....[64]....
        /*02a4*/ 	.word	0xffffffff


	//   ....[65]....
        /*02a8*/ 	.word	0xffffffff


	//   ....[66]....
        /*02ac*/ 	.word	0xffffffff


	//   ....[67]....
        /*02b0*/ 	.word	0xffffffff


	//   ....[68]....
        /*02b4*/ 	.word	0xffffffff


	//   ....[69]....
        /*02b8*/ 	.word	0xffffffff


	//   ....[70]....
        /*02bc*/ 	.word	0xffffffff


	//   ....[71]....
        /*02c0*/ 	.word	0xffffffff


	//   ....[72]....
        /*02c4*/ 	.word	0xffffffff


	//   ....[73]....
        /*02c8*/ 	.word	0xffffffff


	//   ....[74]....
        /*02cc*/ 	.word	0xffffffff


	//   ....[75]....
        /*02d0*/ 	.word	0xffffffff


	//   ....[76]....
        /*02d4*/ 	.word	0xffffffff


	//   ....[77]....
        /*02d8*/ 	.word	0xffffffff


	//   ....[78]....
        /*02dc*/ 	.word	0xffffffff


	//   ....[79]....
        /*02e0*/ 	.word	0xffffffff


	//   ....[80]....
        /*02e4*/ 	.word	0xffffffff


	//   ....[81]....
        /*02e8*/ 	.word	0xffffffff


	//   ....[82]....
        /*02ec*/ 	.word	0xffffffff


	//   ....[83]....
        /*02f0*/ 	.word	0xffffffff


	//   ....[84]....
        /*02f4*/ 	.word	0xffffffff


	//   ....[85]....
        /*02f8*/ 	.word	0xffffffff


	//   ....[86]....
        /*02fc*/ 	.word	0xffffffff


	//   ....[87]....
        /*0300*/ 	.word	0xffffffff


	//   ....[88]....
        /*0304*/ 	.word	0xffffffff


	//   ....[89]....
        /*0308*/ 	.word	0xffffffff


	//   ....[90]....
        /*030c*/ 	.word	0xffffffff


	//   ....[91]....
        /*0310*/ 	.word	0xffffffff


	//   ....[92]....
        /*0314*/ 	.word	0xffffffff


	//   ....[93]....
        /*0318*/ 	.word	0xffffffff


	//   ....[94]....
        /*031c*/ 	.word	0xffffffff


	//   ....[95]....
        /*0320*/ 	.word	0xffffffff


	//   ....[96]....
        /*0324*/ 	.word	0xffffffff


	//   ....[97]....
        /*0328*/ 	.word	0xffffffff


	//   ....[98]....
        /*032c*/ 	.word	0xffffffff


	//   ....[99]....
        /*0330*/ 	.word	0xffffffff


	//   ....[100]....
        /*0334*/ 	.word	0xffffffff


	//   ....[101]....
        /*0338*/ 	.word	0xffffffff


	//   ....[102]....
        /*033c*/ 	.word	0xffffffff


	//   ....[103]....
        /*0340*/ 	.word	0xffffffff


	//   ....[104]....
        /*0344*/ 	.word	0xffffffff


	//   ....[105]....
        /*0348*/ 	.word	0xffffffff


	//   ....[106]....
        /*034c*/ 	.word	0xffffffff


	//   ....[107]....
        /*0350*/ 	.word	0xffffffff


	//   ....[108]....
        /*0354*/ 	.word	0xffffffff


	//   ....[109]....
        /*0358*/ 	.word	0xffffffff


	//   ....[110]....
        /*035c*/ 	.word	0xffffffff


	//   ....[111]....
        /*0360*/ 	.word	0xffffffff


	//   ....[112]....
        /*0364*/ 	.word	0xffffffff


	//   ....[113]....
        /*0368*/ 	.word	0xffffffff


	//   ....[114]....
        /*036c*/ 	.word	0xffffffff


	//   ....[115]....
        /*0370*/ 	.word	0x0500000f


	//   ....[116]....
        /*0374*/ 	.word	0x0500000f


	//   ....[117]....
        /*0378*/ 	.word	0x0500000f


	//   ....[118]....
        /*037c*/ 	.word	0x0500000f


	//   ....[119]....
        /*0380*/ 	.word	0x0500000f


	//   ....[120]....
        /*0384*/ 	.word	0x0500000f


	//   ....[121]....
        /*0388*/ 	.word	0x0500000f


	//   ....[122]....
        /*038c*/ 	.word	0x0500000f


	//   ....[123]....
        /*0390*/ 	.word	0x0500000f


	//   ....[124]....
        /*0394*/ 	.word	0x0500000f


	//   ....[125]....
        /*0398*/ 	.word	0x0500000f


	//   ....[126]....
        /*039c*/ 	.word	0x0500000f


	//   ....[127]....
        /*03a0*/ 	.word	0x0500000f


	//   ....[128]....
        /*03a4*/ 	.word	0x0500000f


	//   ....[129]....
        /*03a8*/ 	.word	0x0500000f


	//   ....[130]....
        /*03ac*/ 	.word	0x0500000f


	//   ....[131]....
        /*03b0*/ 	.word	0x0500000f


	//   ....[132]....
        /*03b4*/ 	.word	0x0500000f


	//   ....[133]....
        /*03b8*/ 	.word	0x0500000f


	//   ....[134]....
        /*03bc*/ 	.word	0x0500000f


	//   ....[135]....
        /*03c0*/ 	.word	0x0500000f


	//   ....[136]....
        /*03c4*/ 	.word	0x0500000f


	//   ....[137]....
        /*03c8*/ 	.word	0x0500000f


	//   ....[138]....
        /*03cc*/ 	.word	0x0500000f


	//   ....[139]....
        /*03d0*/ 	.word	0x0500000f


	//   ....[140]....
        /*03d4*/ 	.word	0x0500000f


	//   ....[141]....
        /*03d8*/ 	.word	0x0500000f


	//   ....[142]....
        /*03dc*/ 	.word	0x0500000f


	//   ....[143]....
        /*03e0*/ 	.word	0x0500000f


	//   ....[144]....
        /*03e4*/ 	.word	0x0500000f


	//   ....[145]....
        /*03e8*/ 	.word	0x0500000f


	//   ....[146]....
        /*03ec*/ 	.word	0x0500000f


	//   ....[147]....
        /*03f0*/ 	.word	0x0500000f


	//   ....[148]....
        /*03f4*/ 	.word	0x0500000f


	//   ....[149]....
        /*03f8*/ 	.word	0x0500000f


	//   ....[150]....
        /*03fc*/ 	.word	0x0500000f


	//   ....[151]....
        /*0400*/ 	.word	0x0500000f


	//   ....[152]....
        /*0404*/ 	.word	0x0500000f


	//   ....[153]....
        /*0408*/ 	.word	0x0500000f


	//   ....[154]....
        /*040c*/ 	.word	0x0500000f


	//   ....[155]....
        /*0410*/ 	.word	0x0500000f


	//   ....[156]....
        /*0414*/ 	.word	0x0500000f


	//   ....[157]....
        /*0418*/ 	.word	0x0500000f


	//   ....[158]....
        /*041c*/ 	.word	0x0500000f


	//   ....[159]....
        /*0420*/ 	.word	0x0500000f


	//   ....[160]....
        /*0424*/ 	.word	0x0500000f


	//   ....[161]....
        /*0428*/ 	.word	0x0500000f


	//   ....[162]....
        /*042c*/ 	.word	0x0500000f


	//   ....[163]....
        /*0430*/ 	.word	0x0500000f


	//   ....[164]....
        /*0434*/ 	.word	0x0500000f


	//   ....[165]....
        /*0438*/ 	.word	0x0500000f


	//   ....[166]....
        /*043c*/ 	.word	0x0500000f


	//   ....[167]....
        /*0440*/ 	.word	0x0500000f


	//   ....[168]....
        /*0444*/ 	.word	0x0500000f


	//   ....[169]....
        /*0448*/ 	.word	0x0500000f


	//   ....[170]....
        /*044c*/ 	.word	0x0500000f


	//   ....[171]....
        /*0450*/ 	.word	0x0500000f


	//   ....[172]....
        /*0454*/ 	.word	0x0500000f


	//   ....[173]....
        /*0458*/ 	.word	0x0500000f


	//   ....[174]....
        /*045c*/ 	.word	0x0500000f


	//----- nvinfo : EIATTR_COOP_GROUP_INSTR_OFFSETS
	.align		4
.L_646:
        /*0460*/ 	.byte	0x04, 0x28
        /*0462*/ 	.short	(.L_648 - .L_647)


	//   ....[0]....
.L_647:
        /*0464*/ 	.word	0x00000070


	//   ....[1]....
        /*0468*/ 	.word	0x000000b0


	//   ....[2]....
        /*046c*/ 	.word	0x00000290


	//   ....[3]....
        /*0470*/ 	.word	0x000003f0


	//   ....[4]....
        /*0474*/ 	.word	0x00000510


	//   ....[5]....
        /*0478*/ 	.word	0x00000670


	//   ....[6]....
        /*047c*/ 	.word	0x00001e00


	//   ....[7]....
        /*0480*/ 	.word	0x00003e10


	//   ....[8]....
        /*0484*/ 	.word	0x00004c00


	//   ....[9]....
        /*0488*/ 	.word	0x00004c90


	//   ....[10]....
        /*048c*/ 	.word	0x00004ed0


	//   ....[11]....
        /*0490*/ 	.word	0x00004f90


	//   ....[12]....
        /*0494*/ 	.word	0x000057f0


	//   ....[13]....
        /*0498*/ 	.word	0x00005fc0


	//   ....[14]....
        /*049c*/ 	.word	0x00006030


	//   ....[15]....
        /*04a0*/ 	.word	0x00006890


	//   ....[16]....
        /*04a4*/ 	.word	0x000068f0


	//   ....[17]....
        /*04a8*/ 	.word	0x00007540


	//   ....[18]....
        /*04ac*/ 	.word	0x00007600


	//   ....[19]....
        /*04b0*/ 	.word	0x00007670


	//   ....[20]....
        /*04b4*/ 	.word	0x00007690


	//   ....[21]....
        /*04b8*/ 	.word	0x000076d0


	//   ....[22]....
        /*04bc*/ 	.word	0x00008ec0


	//   ....[23]....
        /*04c0*/ 	.word	0x000092d0


	//   ....[24]....
        /*04c4*/ 	.word	0x000092f0


	//   ....[25]....
        /*04c8*/ 	.word	0x00009320


	//   ....[26]....
        /*04cc*/ 	.word	0x00009330


	//   ....[27]....
        /*04d0*/ 	.word	0x00009fc0


	//   ....[28]....
        /*04d4*/ 	.word	0x00009fe0


	//   ....[29]....
        /*04d8*/ 	.word	0x0000a290


	//   ....[30]....
        /*04dc*/ 	.word	0x0000a2b0


	//   ....[31]....
        /*04e0*/ 	.word	0x0000aa20


	//   ....[32]....
        /*04e4*/ 	.word	0x0000aa30


	//   ....[33]....
        /*04e8*/ 	.word	0x0000b280


	//   ....[34]....
        /*04ec*/ 	.word	0x0000b2a0


	//   ....[35]....
        /*04f0*/ 	.word	0x0000c6a0


	//   ....[36]....
        /*04f4*/ 	.word	0x0000c6d0


	//   ....[37]....
        /*04f8*/ 	.word	0x0000c900


	//   ....[38]....
        /*04fc*/ 	.word	0x0000c920


	//   ....[39]....
        /*0500*/ 	.word	0x0000cbe0


	//   ....[40]....
        /*0504*/ 	.word	0x0000cdd0


	//   ....[41]....
        /*0508*/ 	.word	0x0000ce00


	//   ....[42]....
        /*050c*/ 	.word	0x0000ce30


	//   ....[43]....
        /*0510*/ 	.word	0x0000ce60


	//   ....[44]....
        /*0514*/ 	.word	0x0000ce90


	//   ....[45]....
        /*0518*/ 	.word	0x0000cec0


	//   ....[46]....
        /*051c*/ 	.word	0x0000d030


	//   ....[47]....
        /*0520*/ 	.word	0x0000d060


	//   ....[48]....
        /*0524*/ 	.word	0x0000d090


	//   ....[49]....
        /*0528*/ 	.word	0x0000d0c0


	//   ....[50]....
        /*052c*/ 	.word	0x0000d0f0


	//   ....[51]....
        /*0530*/ 	.word	0x0000d120


	//   ....[52]....
        /*0534*/ 	.word	0x0000d1b0


	//   ....[53]....
        /*0538*/ 	.word	0x0000d1e0


	//   ....[54]....
        /*053c*/ 	.word	0x0000d1f0


	//   ....[55]....
        /*0540*/ 	.word	0x0000d280


	//   ....[56]....
        /*0544*/ 	.word	0x0000ee20


	//   ....[57]....
        /*0548*/ 	.word	0x0000ee40


	//   ....[58]....
        /*054c*/ 	.word	0x0000eed0


	//   ....[59]....
        /*0550*/ 	.word	0x0000eef0


	//   ....[60]....
        /*0554*/ 	.word	0x0000ef70


	//   ....[61]....
        /*0558*/ 	.word	0x0000ef90


	//   ....[62]....
        /*055c*/ 	.word	0x0000efa0


	//   ....[63]....
        /*0560*/ 	.word	0x0000efb0


	//   ....[64]....
        /*0564*/ 	.word	0x0000f700


	//   ....[65]....
        /*0568*/ 	.word	0x0000f730


	//   ....[66]....
        /*056c*/ 	.word	0x0000f7d0


	//   ....[67]....
        /*0570*/ 	.word	0x0000f7f0


	//   ....[68]....
        /*0574*/ 	.word	0x0000f870


	//   ....[69]....
        /*0578*/ 	.word	0x0000f890


	//   ....[70]....
        /*057c*/ 	.word	0x0000f8a0


	//   ....[71]....
        /*0580*/ 	.word	0x0000f8b0


	//   ....[72]....
        /*0584*/ 	.word	0x0000fd30


	//   ....[73]....
        /*0588*/ 	.word	0x0000fdf0


	//   ....[74]....
        /*058c*/ 	.word	0x0000ff40


	//   ....[75]....
        /*0590*/ 	.word	0x0000ff80


	//   ....[76]....
        /*0594*/ 	.word	0x0000ff90


	//   ....[77]....
        /*0598*/ 	.word	0x0000ffa0


	//   ....[78]....
        /*059c*/ 	.word	0x000100f0


	//   ....[79]....
        /*05a0*/ 	.word	0x00010240


	//   ....[80]....
        /*05a4*/ 	.word	0x00010a30


	//   ....[81]....
        /*05a8*/ 	.word	0x00010a50


	//   ....[82]....
        /*05ac*/ 	.word	0x00010aa0


	//   ....[83]....
        /*05b0*/ 	.word	0x00010ab0


	//   ....[84]....
        /*05b4*/ 	.word	0x00010af0


	//   ....[85]....
        /*05b8*/ 	.word	0x00010b00


	//   ....[86]....
        /*05bc*/ 	.word	0x00010b10


	//   ....[87]....
        /*05c0*/ 	.word	0x00010b50


	//   ....[88]....
        /*05c4*/ 	.word	0x00010e50


	//   ....[89]....
        /*05c8*/ 	.word	0x00010e90


	//   ....[90]....
        /*05cc*/ 	.word	0x00010eb0


	//   ....[91]....
        /*05d0*/ 	.word	0x00010ed0


	//   ....[92]....
        /*05d4*/ 	.word	0x00010f00


	//   ....[93]....
        /*05d8*/ 	.word	0x00010f20


	//   ....[94]....
        /*05dc*/ 	.word	0x00011020


	//   ....[95]....
        /*05e0*/ 	.word	0x00011170


	//   ....[96]....
        /*05e4*/ 	.word	0x000117b0


	//   ....[97]....
        /*05e8*/ 	.word	0x000117e0


	//   ....[98]....
        /*05ec*/ 	.word	0x00011840


	//   ....[99]....
        /*05f0*/ 	.word	0x00011870


	//   ....[100]....
        /*05f4*/ 	.word	0x000118a0


	//   ....[101]....
        /*05f8*/ 	.word	0x000118d0


	//   ....[102]....
        /*05fc*/ 	.word	0x00011900


	//   ....[103]....
        /*0600*/ 	.word	0x00011930


	//   ....[104]....
        /*0604*/ 	.word	0x00011ad0


	//   ....[105]....
        /*0608*/ 	.word	0x00011b00


	//   ....[106]....
        /*060c*/ 	.word	0x00011b30


	//   ....[107]....
        /*0610*/ 	.word	0x00011b60


	//   ....[108]....
        /*0614*/ 	.word	0x00011b90


	//   ....[109]....
        /*0618*/ 	.word	0x00011bc0


	//   ....[110]....
        /*061c*/ 	.word	0x00011c80


	//   ....[111]....
        /*0620*/ 	.word	0x00011ca0


	//   ....[112]....
        /*0624*/ 	.word	0x00011cb0


	//   ....[113]....
        /*0628*/ 	.word	0x00011d10


	//   ....[114]....
        /*062c*/ 	.word	0x00012330


	//   ....[115]....
        /*0630*/ 	.word	0x000128c0


	//   ....[116]....
        /*0634*/ 	.word	0x000129b0


	//   ....[117]....
        /*0638*/ 	.word	0x00012a50


	//   ....[118]....
        /*063c*/ 	.word	0x00012ab0


	//   ....[119]....
        /*0640*/ 	.word	0x00012ba0


	//   ....[120]....
        /*0644*/ 	.word	0x00012c10


	//   ....[121]....
        /*0648*/ 	.word	0x00012d00


	//   ....[122]....
        /*064c*/ 	.word	0x00012d70


	//   ....[123]....
        /*0650*/ 	.word	0x00012e10


	//   ....[124]....
        /*0654*/ 	.word	0x00012f00


	//   ....[125]....
        /*0658*/ 	.word	0x00012f70


	//   ....[126]....
        /*065c*/ 	.word	0x00012fd0


	//   ....[127]....
        /*0660*/ 	.word	0x000130c0


	//   ....[128]....
        /*0664*/ 	.word	0x00013120


	//   ....[129]....
        /*0668*/ 	.word	0x00013220


	//   ....[130]....
        /*066c*/ 	.word	0x00013280


	//   ....[131]....
        /*0670*/ 	.word	0x00013320


	//   ....[132]....
        /*0674*/ 	.word	0x000134a0


	//   ....[133]....
        /*0678*/ 	.word	0x000135a0


	//   ....[134]....
        /*067c*/ 	.word	0x00013820


	//   ....[135]....
        /*0680*/ 	.word	0x00013870


	//   ....[136]....
        /*0684*/ 	.word	0x00013a40


	//   ....[137]....
        /*0688*/ 	.word	0x00013a90


	//   ....[138]....
        /*068c*/ 	.word	0x00013c60


	//   ....[139]....
        /*0690*/ 	.word	0x00013cb0


	//   ....[140]....
        /*0694*/ 	.word	0x00013da0


	//   ....[141]....
        /*0698*/ 	.word	0x00013e40


	//   ....[142]....
        /*069c*/ 	.word	0x00013ea0


	//   ....[143]....
        /*06a0*/ 	.word	0x00013f50


	//   ....[144]....
        /*06a4*/ 	.word	0x00013fb0


	//   ....[145]....
        /*06a8*/ 	.word	0x00014060


	//   ....[146]....
        /*06ac*/ 	.word	0x000140c0


	//   ....[147]....
        /*06b0*/ 	.word	0x00014170


	//   ....[148]....
        /*06b4*/ 	.word	0x00014260


	//   ....[149]....
        /*06b8*/ 	.word	0x00014340


	//   ....[150]....
        /*06bc*/ 	.word	0x00014450


	//   ....[151]....
        /*06c0*/ 	.word	0x00014550


	//   ....[152]....
        /*06c4*/ 	.word	0x00014680


	//   ....[153]....
        /*06c8*/ 	.word	0x00014760


	//   ....[154]....
        /*06cc*/ 	.word	0x00014860


	//   ....[155]....
        /*06d0*/ 	.word	0x00014940


	//   ....[156]....
        /*06d4*/ 	.word	0x000149d0


	//   ....[157]....
        /*06d8*/ 	.word	0x00014a70


	//   ....[158]....
        /*06dc*/ 	.word	0x00014bf0


	//   ....[159]....
        /*06e0*/ 	.word	0x00014c60


	//   ....[160]....
        /*06e4*/ 	.word	0x00014cd0


	//   ....[161]....
        /*06e8*/ 	.word	0x00014d40


	//   ....[162]....
        /*06ec*/ 	.word	0x00014db0


	//   ....[163]....
        /*06f0*/ 	.word	0x00014e30


	//   ....[164]....
        /*06f4*/ 	.word	0x00014eb0


	//   ....[165]....
        /*06f8*/ 	.word	0x00014f40


	//   ....[166]....
        /*06fc*/ 	.word	0x00014fb0


	//   ....[167]....
        /*0700*/ 	.word	0x00015020


	//   ....[168]....
        /*0704*/ 	.word	0x00015090


	//   ....[169]....
        /*0708*/ 	.word	0x00015110


	//   ....[170]....
        /*070c*/ 	.word	0x00015180


	//   ....[171]....
        /*0710*/ 	.word	0x00015220


	//   ....[172]....
        /*0714*/ 	.word	0x00015270


	//   ....[173]....
        /*0718*/ 	.word	0x00015300


	//   ....[174]....
        /*071c*/ 	.word	0x00015430


	//----- nvinfo : EIATTR_REG_RECONFIG
	.align		4
.L_648:
        /*0720*/ 	.byte	0x01, 0x54
	.zero		2


	//----- nvinfo : EIATTR_SYSCALL_OFFSETS
	.align		4
        /*0724*/ 	.byte	0x04, 0x46
        /*0726*/ 	.short	(.L_650 - .L_649)


	//   ....[0]....
.L_649:
        /*0728*/ 	.word	0x00003fd0


	//   ....[1]....
        /*072c*/ 	.word	0x0000e270


	//   ....[2]....
        /*0730*/ 	.word	0x0000e3c0


	//   ....[3]....
        /*0734*/ 	.word	0x0000e4b0


	//   ....[4]....
        /*0738*/ 	.word	0x0000f3d0


	//----- nvinfo : EIATTR_MBARRIER_INSTR_OFFSETS
	.align		4
.L_650:
        /*073c*/ 	.byte	0x04, 0x39
        /*073e*/ 	.short	(.L_652 - .L_651)


	//   ....[0]....
.L_651:
        /*0740*/ 	.word	0x00000180
        /*0744*/ 	.word	0x000000ff
        /*0748*/ 	.word	0x00028c00
        /*074c*/ 	.short	0x0100
        /*074e*/ 	.byte	0x08
	.zero		1


	//   ....[1]....
        /*0750*/ 	.word	0x00000190
        /*0754*/ 	.word	0x000000ff
        /*0758*/ 	.word	0x00028c20
        /*075c*/ 	.short	0x0100
        /*075e*/ 	.byte	0x08
	.zero		1


	//   ....[2]....
        /*0760*/ 	.word	0x00000240
        /*0764*/ 	.word	0x000000ff
        /*0768*/ 	.word	0x00028c30
        /*076c*/ 	.short	0x0100
        /*076e*/ 	.byte	0x06
	.zero		1


	//   ....[3]....
        /*0770*/ 	.word	0x00000250
        /*0774*/ 	.word	0x000000ff
        /*0778*/ 	.word	0x00028c40
        /*077c*/ 	.short	0x0100
        /*077e*/ 	.byte	0x06
	.zero		1


	//   ....[4]....
        /*0780*/ 	.word	0x00000260
        /*0784*/ 	.word	0x000000ff
        /*0788*/ 	.word	0x00028c38
        /*078c*/ 	.short	0x0100
        /*078e*/ 	.byte	0x06
	.zero		1


	//   ....[5]....
        /*0790*/ 	.word	0x00000270
        /*0794*/ 	.word	0x000000ff
        /*0798*/ 	.word	0x00028c48
        /*079c*/ 	.short	0x0100
        /*079e*/ 	.byte	0x06
	.zero		1


	//   ....[6]....
        /*07a0*/ 	.word	0x000003a0
        /*07a4*/ 	.word	0x000000ff
        /*07a8*/ 	.word	0x00028c50
        /*07ac*/ 	.short	0x0100
        /*07ae*/ 	.byte	0x08
	.zero		1


	//   ....[7]....
        /*07b0*/ 	.word	0x000003b0
        /*07b4*/ 	.word	0x000000ff
        /*07b8*/ 	.word	0x00028c60
        /*07bc*/ 	.short	0x0100
        /*07be*/ 	.byte	0x08
	.zero		1


	//   ....[8]....
        /*07c0*/ 	.word	0x000003c0
        /*07c4*/ 	.word	0x000000ff
        /*07c8*/ 	.word	0x00028c58
        /*07cc*/ 	.short	0x0100
        /*07ce*/ 	.byte	0x08
	.zero		1


	//   ....[9]....
        /*07d0*/ 	.word	0x000003d0
        /*07d4*/ 	.word	0x000000ff
        /*07d8*/ 	.word	0x00028c68
        /*07dc*/ 	.short	0x0100
        /*07de*/ 	.byte	0x08
	.zero		1


	//   ....[10]....
        /*07e0*/ 	.word	0x000004c0
        /*07e4*/ 	.word	0x000000ff
        /*07e8*/ 	.word	0x00028c70
        /*07ec*/ 	.short	0x0100
        /*07ee*/ 	.byte	0x06
	.zero		1


	//   ....[11]....
        /*07f0*/ 	.word	0x000004d0
        /*07f4*/ 	.word	0x000000ff
        /*07f8*/ 	.word	0x00028c80
        /*07fc*/ 	.short	0x0100
        /*07fe*/ 	.byte	0x06
	.zero		1


	//   ....[12]....
        /*0800*/ 	.word	0x000004e0
        /*0804*/ 	.word	0x000000ff
        /*0808*/ 	.word	0x00028c78
        /*080c*/ 	.short	0x0100
        /*080e*/ 	.byte	0x06
	.zero		1


	//   ....[13]....
        /*0810*/ 	.word	0x000004f0
        /*0814*/ 	.word	0x000000ff
        /*0818*/ 	.word	0x00028c88
        /*081c*/ 	.short	0x0100
        /*081e*/ 	.byte	0x06
	.zero		1


	//   ....[14]....
        /*0820*/ 	.word	0x00000620
        /*0824*/ 	.word	0x000000ff
        /*0828*/ 	.word	0x00028c90
        /*082c*/ 	.short	0x0100
        /*082e*/ 	.byte	0x08
	.zero		1


	//   ....[15]....
        /*0830*/ 	.word	0x00000630
        /*0834*/ 	.word	0x000000ff
        /*0838*/ 	.word	0x00028ca0
        /*083c*/ 	.short	0x0100
        /*083e*/ 	.byte	0x08
	.zero		1


	//   ....[16]....
        /*0840*/ 	.word	0x00000640
        /*0844*/ 	.word	0x000000ff
        /*0848*/ 	.word	0x00028c98
        /*084c*/ 	.short	0x0100
        /*084e*/ 	.byte	0x08
	.zero		1


	//   ....[17]....
        /*0850*/ 	.word	0x00000650
        /*0854*/ 	.word	0x000000ff
        /*0858*/ 	.word	0x00028ca8
        /*085c*/ 	.short	0x0100
        /*085e*/ 	.byte	0x08
	.zero		1


	//   ....[18]....
        /*0860*/ 	.word	0x00000790
        /*0864*/ 	.word	0x000000ff
        /*0868*/ 	.word	0x00028cb0
        /*086c*/ 	.short	0x0100
        /*086e*/ 	.byte	0x08
	.zero		1


	//   ....[19]....
        /*0870*/ 	.word	0x000007a0
        /*0874*/ 	.word	0x000000ff
        /*0878*/ 	.word	0x00028cc0
        /*087c*/ 	.short	0x0100
        /*087e*/ 	.byte	0x08
	.zero		1


	//   ....[20]....
        /*0880*/ 	.word	0x000007b0
        /*0884*/ 	.word	0x000000ff
        /*0888*/ 	.word	0x00028cb8
        /*088c*/ 	.short	0x0100
        /*088e*/ 	.byte	0x08
	.zero		1


	//   ....[21]....
        /*0890*/ 	.word	0x000007c0
        /*0894*/ 	.word	0x000000ff
        /*0898*/ 	.word	0x00028cc8
        /*089c*/ 	.short	0x0100
        /*089e*/ 	.byte	0x08
	.zero		1


	//   ....[22]....
        /*08a0*/ 	.word	0x00001f40
        /*08a4*/ 	.word	0x000000ff
        /*08a8*/ 	.word	0x00028c50
        /*08ac*/ 	.short	0x010a
        /*08ae*/ 	.byte	0x11
	.zero		1


	//   ....[23]....
        /*08b0*/ 	.word	0x00002200
        /*08b4*/ 	.word	0x000000ff
        /*08b8*/ 	.word	0x00000000
        /*08bc*/ 	.short	0x0101
        /*08be*/ 	.byte	0x06
	.zero		1


	//   ....[24]....
        /*08c0*/ 	.word	0x00002b60
        /*08c4*/ 	.word	0x000000ff
        /*08c8*/ 	.word	0x00028c50
        /*08cc*/ 	.short	0x010a
        /*08ce*/ 	.byte	0x06
	.zero		1


	//   ....[25]....
        /*08d0*/ 	.word	0x00002ba0
        /*08d4*/ 	.word	0x000000ff
        /*08d8*/ 	.word	0x00028c50
        /*08dc*/ 	.short	0x010a
        /*08de*/ 	.byte	0x06
	.zero		1


	//   ....[26]....
        /*08e0*/ 	.word	0x00002e10
        /*08e4*/ 	.word	0x000000ff
        /*08e8*/ 	.word	0x00000000
        /*08ec*/ 	.short	0x0101
        /*08ee*/ 	.byte	0x06
	.zero		1


	//   ....[27]....
        /*08f0*/ 	.word	0x00004080
        /*08f4*/ 	.word	0x000000ff
        /*08f8*/ 	.word	0x00028c00
        /*08fc*/ 	.short	0x010a
        /*08fe*/ 	.byte	0x27
	.zero		1


	//   ....[28]....
        /*0900*/ 	.word	0x00004100
        /*0904*/ 	.word	0x00000006
        /*0908*/ 	.word	0x00028c30
        /*090c*/ 	.short	0x010a
        /*090e*/ 	.byte	0x3f
	.zero		1


	//   ....[29]....
        /*0910*/ 	.word	0x00004140
        /*0914*/ 	.word	0x00000006
        /*0918*/ 	.word	0x00028c30
        /*091c*/ 	.short	0x010a
        /*091e*/ 	.byte	0x3f
	.zero		1


	//   ....[30]....
        /*0920*/ 	.word	0x00004870
        /*0924*/ 	.word	0x000000ff
        /*0928*/ 	.word	0x00000000
        /*092c*/ 	.short	0x0101
        /*092e*/ 	.byte	0x06
	.zero		1


	//   ....[31]....
        /*0930*/ 	.word	0x000055a0
        /*0934*/ 	.word	0x00000006
        /*0938*/ 	.word	0x00028c50
        /*093c*/ 	.short	0x010a
        /*093e*/ 	.byte	0x3f
	.zero		1


	//   ....[32]....
        /*0940*/ 	.word	0x000055f0
        /*0944*/ 	.word	0x00000006
        /*0948*/ 	.word	0x00028c50
        /*094c*/ 	.short	0x010a
        /*094e*/ 	.byte	0x3f
	.zero		1


	//   ....[33]....
        /*0950*/ 	.word	0x00005890
        /*0954*/ 	.word	0x000000ff
        /*0958*/ 	.word	0x00000000
        /*095c*/ 	.short	0x0101
        /*095e*/ 	.byte	0x06
	.zero		1


	//   ....[34]....
        /*0960*/ 	.word	0x000059d0
        /*0964*/ 	.word	0x000000ff
        /*0968*/ 	.word	0x00028c30
        /*096c*/ 	.short	0x010a
        /*096e*/ 	.byte	0x16
	.zero		1


	//   ....[35]....
        /*0970*/ 	.word	0x00005a10
        /*0974*/ 	.word	0x000000ff
        /*0978*/ 	.word	0x00028c30
        /*097c*/ 	.short	0x010a
        /*097e*/ 	.byte	0x16
	.zero		1


	//   ....[36]....
        /*0980*/ 	.word	0x00005e10
        /*0984*/ 	.word	0x000000ff
        /*0988*/ 	.word	0x00000000
        /*098c*/ 	.short	0x0101
        /*098e*/ 	.byte	0x06
	.zero		1


	//   ....[37]....
        /*0990*/ 	.word	0x00007300
        /*0994*/ 	.word	0x000000ff
        /*0998*/ 	.word	0x00028c50
        /*099c*/ 	.short	0x010a
        /*099e*/ 	.byte	0x16
	.zero		1


	//   ....[38]....
        /*09a0*/ 	.word	0x00007340
        /*09a4*/ 	.word	0x000000ff
        /*09a8*/ 	.word	0x00028c50
        /*09ac*/ 	.short	0x010a
        /*09ae*/ 	.byte	0x16
	.zero		1


	//   ....[39]....
        /*09b0*/ 	.word	0x000075e0
        /*09b4*/ 	.word	0x000000ff
        /*09b8*/ 	.word	0x00000000
        /*09bc*/ 	.short	0x0101
        /*09be*/ 	.byte	0x16
	.zero		1


	//   ....[40]....
        /*09c0*/ 	.word	0x00009fd0
        /*09c4*/ 	.word	0x000000ff
        /*09c8*/ 	.word	0x00000000
        /*09cc*/ 	.short	0x0101
        /*09ce*/ 	.byte	0x04
	.zero		1


	//   ....[41]....
        /*09d0*/ 	.word	0x0000a960
        /*09d4*/ 	.word	0x000000ff
        /*09d8*/ 	.word	0x00000000
        /*09dc*/ 	.short	0x0101
        /*09de*/ 	.byte	0x04
	.zero		1


	//   ....[42]....
        /*09e0*/ 	.word	0x0000ec00
        /*09e4*/ 	.word	0x00000013
        /*09e8*/ 	.word	0x00028c40
        /*09ec*/ 	.short	0x010a
        /*09ee*/ 	.byte	0x3f
	.zero		1


	//   ....[43]....
        /*09f0*/ 	.word	0x0000f0b0
        /*09f4*/ 	.word	0x00000013
        /*09f8*/ 	.word	0x00028c30
        /*09fc*/ 	.short	0x0107
        /*09fe*/ 	.byte	0x3f
	.zero		1


	//   ....[44]....
        /*0a00*/ 	.word	0x0000f190
        /*0a04*/ 	.word	0x00000013
        /*0a08*/ 	.word	0x00028c30
        /*0a0c*/ 	.short	0x0101
        /*0a0e*/ 	.byte	0x3f
	.zero		1


	//   ....[45]....
        /*0a10*/ 	.word	0x0000f9b0
        /*0a14*/ 	.word	0x00000011
        /*0a18*/ 	.word	0x00028c00
        /*0a1c*/ 	.short	0x0107
        /*0a1e*/ 	.byte	0x3f
	.zero		1


	//   ....[46]....
        /*0a20*/ 	.word	0x0000faa0
        /*0a24*/ 	.word	0x00000011
        /*0a28*/ 	.word	0x00028c00
        /*0a2c*/ 	.short	0x0101
        /*0a2e*/ 	.byte	0x3f
	.zero		1


	//   ....[47]....
        /*0a30*/ 	.word	0x0000fac0
        /*0a34*/ 	.word	0x00000011
        /*0a38*/ 	.word	0x00028c20
        /*0a3c*/ 	.short	0x010a
        /*0a3e*/ 	.byte	0x3f
	.zero		1


	//   ....[48]....
        /*0a40*/ 	.word	0x0000fb50
        /*0a44*/ 	.word	0x00000013
        /*0a48*/ 	.word	0x00028c60
        /*0a4c*/ 	.short	0x010a
        /*0a4e*/ 	.byte	0x3f
	.zero		1


	//   ....[49]....
        /*0a50*/ 	.word	0x00010460
        /*0a54*/ 	.word	0x00000013
        /*0a58*/ 	.word	0x00028c50
        /*0a5c*/ 	.short	0x0107
        /*0a5e*/ 	.byte	0x3f
	.zero		1


	//   ....[50]....
        /*0a60*/ 	.word	0x00010530
        /*0a64*/ 	.word	0x00000013
        /*0a68*/ 	.word	0x00028c50
        /*0a6c*/ 	.short	0x0101
        /*0a6e*/ 	.byte	0x3f
	.zero		1


	//   ....[51]....
        /*0a70*/ 	.word	0x000108b0
        /*0a74*/ 	.word	0x00000006
        /*0a78*/ 	.word	0x00028c40
        /*0a7c*/ 	.short	0x010a
        /*0a7e*/ 	.byte	0x3f
	.zero		1


	//   ....[52]....
        /*0a80*/ 	.word	0x00010bd0
        /*0a84*/ 	.word	0x00000006
        /*0a88*/ 	.word	0x00028c30
        /*0a8c*/ 	.short	0x0107
        /*0a8e*/ 	.byte	0x3f
	.zero		1


	//   ....[53]....
        /*0a90*/ 	.word	0x00010c90
        /*0a94*/ 	.word	0x00000006
        /*0a98*/ 	.word	0x00028c30
        /*0a9c*/ 	.short	0x0101
        /*0a9e*/ 	.byte	0x3f
	.zero		1


	//   ....[54]....
        /*0aa0*/ 	.word	0x00010cc0
        /*0aa4*/ 	.word	0x00000006
        /*0aa8*/ 	.word	0x00028c60
        /*0aac*/ 	.short	0x010a
        /*0aae*/ 	.byte	0x3f
	.zero		1


	//   ....[55]....
        /*0ab0*/ 	.word	0x00011370
        /*0ab4*/ 	.word	0x00000006
        /*0ab8*/ 	.word	0x00028c50
        /*0abc*/ 	.short	0x0107
        /*0abe*/ 	.byte	0x3f
	.zero		1


	//   ....[56]....
        /*0ac0*/ 	.word	0x00011430
        /*0ac4*/ 	.word	0x00000006
        /*0ac8*/ 	.word	0x00028c50
        /*0acc*/ 	.short	0x0101
        /*0ace*/ 	.byte	0x3f
	.zero		1


	//   ....[57]....
        /*0ad0*/ 	.word	0x000122b0
        /*0ad4*/ 	.word	0x00000007
        /*0ad8*/ 	.word	0x00028c20
        /*0adc*/ 	.short	0x010a
        /*0ade*/ 	.byte	0x3f
	.zero		1


	//   ....[58]....
        /*0ae0*/ 	.word	0x00012430
        /*0ae4*/ 	.word	0x00000005
        /*0ae8*/ 	.word	0x00028c40
        /*0aec*/ 	.short	0x010a
        /*0aee*/ 	.byte	0x3f
	.zero		1


	//   ....[59]....
        /*0af0*/ 	.word	0x000124d0
        /*0af4*/ 	.word	0x00000003
        /*0af8*/ 	.word	0x00028c40
        /*0afc*/ 	.short	0x010a
        /*0afe*/ 	.byte	0x3f
	.zero		1


	//   ....[60]....
        /*0b00*/ 	.word	0x00012510
        /*0b04*/ 	.word	0x00000005
        /*0b08*/ 	.word	0x00028c60
        /*0b0c*/ 	.short	0x010a
        /*0b0e*/ 	.byte	0x3f
	.zero		1


	//   ....[61]....
        /*0b10*/ 	.word	0x00012550
        /*0b14*/ 	.word	0x00000003
        /*0b18*/ 	.word	0x00028c60
        /*0b1c*/ 	.short	0x010a
        /*0b1e*/ 	.byte	0x3f
	.zero		1


	//   ....[62]....
        /*0b20*/ 	.word	0x000125c0
        /*0b24*/ 	.word	0x00000003
        /*0b28*/ 	.word	0x00028c50
        /*0b2c*/ 	.short	0x010a
        /*0b2e*/ 	.byte	0x3f
	.zero		1


	//   ....[63]....
        /*0b30*/ 	.word	0x00012620
        /*0b34*/ 	.word	0x00000003
        /*0b38*/ 	.word	0x00028c50
        /*0b3c*/ 	.short	0x010a
        /*0b3e*/ 	.byte	0x3f
	.zero		1


	//   ....[64]....
        /*0b40*/ 	.word	0x00012680
        /*0b44*/ 	.word	0x00000003
        /*0b48*/ 	.word	0x00028c00
        /*0b4c*/ 	.short	0x010a
        /*0b4e*/ 	.byte	0x3f
	.zero		1


	//   ....[65]....
        /*0b50*/ 	.word	0x000126d0
        /*0b54*/ 	.word	0x00000006
        /*0b58*/ 	.word	0x00028c30
        /*0b5c*/ 	.short	0x010a
        /*0b5e*/ 	.byte	0x3f
	.zero		1


	//   ....[66]....
        /*0b60*/ 	.word	0x00012720
        /*0b64*/ 	.word	0x00000006
        /*0b68*/ 	.word	0x00028c50
        /*0b6c*/ 	.short	0x010a
        /*0b6e*/ 	.byte	0x3f
	.zero		1


	//   ....[67]....
        /*0b70*/ 	.word	0x00012780
        /*0b74*/ 	.word	0x00000007
        /*0b78*/ 	.word	0x00028c30
        /*0b7c*/ 	.short	0x010a
        /*0b7e*/ 	.byte	0x3f
	.zero		1


	//   ....[68]....
        /*0b80*/ 	.word	0x000127e0
        /*0b84*/ 	.word	0x00000009
        /*0b88*/ 	.word	0x00028c50
        /*0b8c*/ 	.short	0x010a
        /*0b8e*/ 	.byte	0x3f
	.zero		1


	//   ....[69]....
        /*0b90*/ 	.word	0x00012900
        /*0b94*/ 	.word	0x00000013
        /*0b98*/ 	.word	0x00028c40
        /*0b9c*/ 	.short	0x010a
        /*0b9e*/ 	.byte	0x3f
	.zero		1


	//   ....[70]....
        /*0ba0*/ 	.word	0x000133a0
        /*0ba4*/ 	.word	0x00000011
        /*0ba8*/ 	.word	0x00028c20
        /*0bac*/ 	.short	0x010a
        /*0bae*/ 	.byte	0x3f
	.zero		1


	//   ....[71]....
        /*0bb0*/ 	.word	0x000133f0
        /*0bb4*/ 	.word	0x00000013
        /*0bb8*/ 	.word	0x00028c60
        /*0bbc*/ 	.short	0x010a
        /*0bbe*/ 	.byte	0x3f
	.zero		1


	//   ....[72]....
        /*0bc0*/ 	.word	0x00013cf0
        /*0bc4*/ 	.word	0x00000006
        /*0bc8*/ 	.word	0x00028c40
        /*0bcc*/ 	.short	0x010a
        /*0bce*/ 	.byte	0x3f
	.zero		1


	//   ....[73]....
        /*0bd0*/ 	.word	0x000141b0
        /*0bd4*/ 	.word	0x00000006
        /*0bd8*/ 	.word	0x00028c60
        /*0bdc*/ 	.short	0x010a
        /*0bde*/ 	.byte	0x3f
	.zero		1


	//   ....[74]....
        /*0be0*/ 	.word	0x00015350
        /*0be4*/ 	.word	0x00000007
        /*0be8*/ 	.word	0x00028c20
        /*0bec*/ 	.short	0x010a
        /*0bee*/ 	.byte	0x3f
	.zero		1


	//   ....[75]....
        /*0bf0*/ 	.word	0x000154f0
        /*0bf4*/ 	.word	0x00000005
        /*0bf8*/ 	.word	0x00028c40
        /*0bfc*/ 	.short	0x010a
        /*0bfe*/ 	.byte	0x3f
	.zero		1


	//   ....[76]....
        /*0c00*/ 	.word	0x00015540
        /*0c04*/ 	.word	0x00000003
        /*0c08*/ 	.word	0x00028c40
        /*0c0c*/ 	.short	0x010a
        /*0c0e*/ 	.byte	0x3f
	.zero		1


	//   ....[77]....
        /*0c10*/ 	.word	0x00015590
        /*0c14*/ 	.word	0x00000005
        /*0c18*/ 	.word	0x00028c60
        /*0c1c*/ 	.short	0x010a
        /*0c1e*/ 	.byte	0x3f
	.zero		1


	//----- nvinfo : EIATTR_NUM_MBARRIERS
	.align		4
.L_652:
        /*0c20*/ 	.byte	0x03, 0x38
        /*0c22*/ 	.short	0x0016


	//----- nvinfo : EIATTR_EXIT_INSTR_OFFSETS
	.align		4
        /*0c24*/ 	.byte	0x04, 0x1c
        /*0c26*/ 	.short	(.L_654 - .L_653)


	//   ....[0]....
.L_653:
        /*0c28*/ 	.word	0x00000970


	//   ....[1]....
        /*0c2c*/ 	.word	0x0000cb80


	//   ....[2]....
        /*0c30*/ 	.word	0x000125a0


	//----- nvinfo : EIATTR_MAX_THREADS
	.align		4
.L_654:
        /*0c34*/ 	.byte	0x04, 0x05
        /*0c36*/ 	.short	(.L_656 - .L_655)
.L_655:
        /*0c38*/ 	.word	0x00000180
        /*0c3c*/ 	.word	0x00000001
        /*0c40*/ 	.word	0x00000001


	//----- nvinfo : EIATTR_CRS_STACK_SIZE
	.align		4
.L_656:
        /*0c44*/ 	.byte	0x04, 0x1e
        /*0c46*/ 	.short	(.L_658 - .L_657)
.L_657:
        /*0c48*/ 	.word	0x00000000


	//----- nvinfo : EIATTR_CBANK_PARAM_SIZE
	.align		4
.L_658:
        /*0c4c*/ 	.byte	0x03, 0x19
        /*0c4e*/ 	.short	0x0af0


	//----- nvinfo : EIATTR_PARAM_CBANK
	.align		4
        /*0c50*/ 	.byte	0x04, 0x0a
        /*0c52*/ 	.short	(.L_660 - .L_659)
	.align		4
.L_659:
        /*0c54*/ 	.word	index@(.nv.constant0._ZN7cutlass13device_kernelIN5flash11enable_sm90INS1_16FlashAttnFwdSm90INS1_25CollectiveMainloopFwdSm90ILi2EN4cute5tupleIJNS5_1CILi1EEES8_S8_EEENS6_IJNS7_ILi64EEESA_SA_EEELi512ENS_6half_tEfNS_4arch4Sm90ELb0ELb0ELb1ELb1ELb1ELb0ELb0ELb0ELb0ELb1ELb1ELb0EEENS1_21CollectiveEpilogueFwdINS6_IJSA_NS7_ILi512EEESA_EEES9_SC_SE_Li256ELb1ELb1ELb1ELb0EEENS1_36VarlenDynamicPersistentTileSchedulerILi64ELi64ELi256ELi128ELb1ELb1ELb1ELb0ELb1ELb1EEEEEEEEEvNT_6ParamsE)
        /*0c58*/ 	.short	0x0210
        /*0c5a*/ 	.short	0x0af0


	//----- nvinfo : EIATTR_SW_WAR
	.align		4
.L_660:
        /*0c5c*/ 	.byte	0x04, 0x36
        /*0c5e*/ 	.short	(.L_662 - .L_661)
.L_661:
        /*0c60*/ 	.word	0x00000008
.L_662:


//--------------------- .nv.info._ZN7cutlass13device_kernelIN5flash11enable_sm90INS1_16FlashAttnFwdSm90INS1_25CollectiveMainloopFwdSm90ILi2EN4cute5tupleIJNS5_1CILi1EEES8_S8_EEENS6_IJNS7_ILi64EEESA_SA_EEELi512ENS_6half_tEfNS_4arch4Sm90ELb0ELb0ELb1ELb1ELb1ELb1ELb0ELb0ELb0ELb1ELb1ELb0EEENS1_21CollectiveEpilogueFwdINS6_IJSA_NS7_ILi512EEESA_EEES9_SC_SE_Li256ELb1ELb1ELb1ELb0EEENS1_36VarlenDynamicPersistentTileSchedulerILi64ELi64ELi256ELi128ELb1ELb1ELb1ELb0ELb1ELb1EEEEEEEEEvNT_6ParamsE --------------------------
	.section	.nv.info._ZN7cutlass13device_kernelIN5flash11enable_sm90INS1_16FlashAttnFwdSm90INS1_25CollectiveMainloopFwdSm90ILi2EN4cute5tupleIJNS5_1CILi1EEES8_S8_EEENS6_IJNS7_ILi64EEESA_SA_EEELi512ENS_6half_tEfNS_4arch4Sm90ELb0ELb0ELb1ELb1ELb1ELb1ELb0ELb0ELb0ELb1ELb1ELb0EEENS1_21CollectiveEpilogueFwdINS6_IJSA_NS7_ILi512EEESA_EEES9_SC_SE_Li256ELb1ELb1ELb1ELb0EEENS1_36VarlenDynamicPersistentTileSchedulerILi64ELi64ELi256ELi128ELb1ELb1ELb1ELb0ELb1ELb1EEEEEEEEEvNT_6ParamsE,"",@"SHT_CUDA_INFO"
	.sectionflags	@""
	.align	4


	//----- nvinfo : EIATTR_CUDA_API_VERSION
	.align		4
        /*0000*/ 	.byte	0x04, 0x37
        /*0002*/ 	.short	(.L_664 - .L_663)
.L_663:
        /*0004*/ 	.word	0x00000082


	//----- nvinfo : EIATTR_KPARAM_INFO
	.align		4
.L_664:
        /*0008*/ 	.byte	0x04, 0x17
        /*000a*/ 	.short	(.L_666 - .L_665)
.L_665:
        /*000c*/ 	.word	0x00000000
        /*0010*/ 	.short	0x0000
        /*0012*/ 	.short	0x0070
        /*0014*/ 	.byte	0x00, 0xf0, 0x01, 0x2a


	//----- nvinfo : EIATTR_SPARSE_MMA_MASK
	.align		4
.L_666:
        /*0018*/ 	.byte	0x03, 0x50
        /*001a*/ 	.short	0x0000


	//----- nvinfo : EIATTR_MAXREG_COUNT
	.align		4
        /*001c*/ 	.byte	0x03, 0x1b
        /*001e*/ 	.short	0x00a8


	//----- nvinfo : EIATTR_NUM_BARRIERS
	.align		4
        /*0020*/ 	.byte	0x02, 0x4c
        /*0022*/ 	.byte	0x10
	.zero		1


	//----- nvinfo : EIATTR_EXTERNS
	.align		4
        /*0024*/ 	.byte	0x04, 0x0f
        /*0026*/ 	.short	(.L_668 - .L_667)


	//   ....[0]....
	.align		4
.L_667:
        /*0028*/ 	.word	index@(__assertfail)


	//----- nvinfo : EIATTR_ANNOTATIONS
	.align		4
.L_668:
        /*002c*/ 	.byte	0x04, 0x55
        /*002e*/ 	.short	(.L_670 - .L_669)


	//   ....[0]....
.L_669:
        /* <DEDUP_REMOVED lines=53> */


	//----- nvinfo : EIATTR_MERCURY_ISA_VERSION
	.align		4
.L_670:
        /*0368*/ 	.byte	0x03, 0x5f
        /*036a*/ 	.short	0x0101


	//----- nvinfo : EIATTR_UNUSED_LOAD_BYTE_OFFSET
	.align		4
        /*036c*/ 	.byte	0x04, 0x44
        /*036e*/ 	.short	(.L_672 - .L_671)


	//   ....[0]....
.L_671:
        /*0370*/ 	.word	0x00000a20
        /*0374*/ 	.word	0x0000fff0


	//   ....[1]....
        /*0378*/ 	.word	0x0000e1d0
        /*037c*/ 	.word	0x0000fff0


	//----- nvinfo : EIATTR_INT_WARP_WIDE_INSTR_OFFSETS
	.align		4
.L_672:
        /*0380*/ 	.byte	0x04, 0x31
        /*0382*/ 	.short	(.L_674 - .L_673)


	//   ....[0]....
.L_673:
        /*0384*/ 	.word	0x00000130


	//   ....[1]....
        /*0388*/ 	.word	0x00000170


	//   ....[2]....
        /*038c*/ 	.word	0x000001e0


	//   ....[3]....
        /*0390*/ 	.word	0x00016520


	//   ....[4]....
        /*0394*/ 	.word	0x000165b0


	//   ....[5]....
        /*0398*/ 	.word	0x00019ad0


	//   ....[6]....
        /*039c*/ 	.word	0x00019b60


	//----- nvinfo : EIATTR_COOP_GROUP_MASK_REGIDS
	.align		4
.L_674:
        /*03a0*/ 	.byte	0x04, 0x29
        /*03a2*/ 	.short	(.L_676 - .L_675)


	//   ....[0]....
.L_675:
        /*03a4*/ 	.word	0xffffffff


	//   ....[1]....
        /*03a8*/ 	.word	0xffffffff


	//   ....[2]....
        /*03ac*/ 	.word	0xffffffff


	//   ....[3]....
        /*03b0*/ 	.word	0xffffffff


	//   ....[4]....
        /*03b4*/ 	.word	0xffffffff


	//   ....[5]....
        /*03b8*/ 	.word	0xffffffff


	//   ....[6]....
        /*03bc*/ 	.word	0xffffffff


	//   ....[7]....
        /*03c0*/ 	.word	0xffffffff


	//   ....[8]....
        /*03c4*/ 	.word	0xffffffff


	//   ....[9]....
        /*03c8*/ 	.word	0xffffffff


	//   ....[10]....
        /*03cc*/ 	.word	0xffffffff


	//   ....[11]....
        /*03d0*/ 	.word	0xffffffff


	//   ....[12]....
        /*03d4*/ 	.word	0xffffffff


	//   ....[13]....
        /*03d8*/ 	.word	0xffffffff


	//   ....[14]....
        /*03dc*/ 	.word	0xffffffff


	//   ....[15]....
        /*03e0*/ 	.word	0xffffffff


	//   ....[16]....
        /*03e4*/ 	.word	0xffffffff


	//   ....[17]....
        /*03e8*/ 	.word	0xffffffff


	//   ....[18]....
        /*03ec*/ 	.word	0xffffffff


	//   ....[19]....
        /*03f0*/ 	.word	0xffffffff


	//   ....[20]....
        /*03f4*/ 	.word	0xffffffff


	//   ....[21]....
        /*03f8*/ 	.word	0xffffffff


	//   ....[22]....
        /*03fc*/ 	.word	0xffffffff


	//   ....[23]....
        /*0400*/ 	.word	0xffffffff


	//   ....[24]....
        /*0404*/ 	.word	0xffffffff


	//   ....[25]....
        /*0408*/ 	.word	0xffffffff


	//   ....[26]....
        /*040c*/ 	.word	0xffffffff


	//   ....[27]....
        /*0410*/ 	.word	0xffffffff


	//   ....[28]....
        /*0414*/ 	.word	0xffffffff


	//   ....[29]....
        /*0418*/ 	.word	0xffffffff


	//   ....[30]....
        /*041c*/ 	.word	0xffffffff


	//   ....[31]....
        /*0420*/ 	.word	0xffffffff


	//   ....[32]....
        /*0424*/ 	.word	0xffffffff


	//   ....[33]....
        /*0428*/ 	.word	0xffffffff


	//   ....[34]....
        /*042c*/ 	.word	0xffffffff


	//   ....[35]....
        /*0430*/ 	.word	0xffffffff


	//   ....[36]....
        /*0434*/ 	.word	0xffffffff


	//   ....[37]....
        /*0438*/ 	.word	0xffffffff


	//   ....[38]....
        /*043c*/ 	.word	0xffffffff


	//   ....[39]....
        /*0440*/ 	.word	0xffffffff


	//   ....[40]....
        /*0444*/ 	.word	0xffffffff


	//   ....[41]....
        /*0448*/ 	.word	0xffffffff


	//   ....[42]....
        /*044c*/ 	.word	0xffffffff


	//   ....[43]....
        /*0450*/ 	.word	0xffffffff


	//   ....[44]....
        /*0454*/ 	.word	0xffffffff


	//   ....[45]....
        /*0458*/ 	.word	0xffffffff


	//   ....[46]....
        /*045c*/ 	.word	0xffffffff


	//   ....[47]....
        /*0460*/ 	.word	0xffffffff


	//   ....[48]....
        /*0464*/ 	.word	0xffffffff


	//   ....[49]....
        /*0468*/ 	.word	0xffffffff


	//   ....[50]....
        /*046c*/ 	.word	0xffffffff


	//   ....[51]....
        /*0470*/ 	.word	0xffffffff


	//   ....[52]....
        /*0474*/ 	.word	0xffffffff


	//   ....[53]....
        /*0478*/ 	.word	0xffffffff


	//   ....[54]....
        /*047c*/ 	.word	0xffffffff


	//   ....[55]....
        /*0480*/ 	.word	0xffffffff


	//   ....[56]....
        /*0484*/ 	.word	0xffffffff


	//   ....[57]....
        /*0488*/ 	.word	0xffffffff


	//   ....[58]....
        /*048c*/ 	.word	0xffffffff


	//   ....[59]....
        /*0490*/ 	.word	0xffffffff


	//   ....[60]....
        /*0494*/ 	.word	0xffffffff


	//   ....[61]....
        /*0498*/ 	.word	0xffffffff


	//   ....[62]....
        /*049c*/ 	.word	0xffffffff


	//   ....[63]....
        /*04a0*/ 	.word	0xffffffff


	//   ....[64]....
        /*04a4*/ 	.word	0xffffffff


	//   ....[65]....
        /*04a8*/ 	.word	0xffffffff


	//   ....[66]....
        /*04ac*/ 	.word	0xffffffff


	//   ....[67]....
        /*04b0*/ 	.word	0xffffffff


	//   ....[68]....
        /*04b4*/ 	.word	0xffffffff


	//   ....[69]....
        /*04b8*/ 	.word	0xffffffff


	//   ....[70]....
        /*04bc*/ 	.word	0xffffffff


	//   ....[71]....
        /*04c0*/ 	.word	0xffffffff


	//   ....[72]....
        /*04c4*/ 	.word	0xffffffff


	//   ....[73]....
        /*04c8*/ 	.word	0xffffffff


	//   ....[74]....
        /*04cc*/ 	.word	0xffffffff


	//   ....[75]....
        /*04d0*/ 	.word	0xffffffff


	//   ....[76]....
        /*04d4*/ 	.word	0xffffffff


	//   ....[77]....
        /*04d8*/ 	.word	0xffffffff


	//   ....[78]....
        /*04dc*/ 	.word	0xffffffff


	//   ....[79]....
        /*04e0*/ 	.word	0xffffffff


	//   ....[80]....
        /*04e4*/ 	.word	0xffffffff


	//   ....[81]....
        /*04e8*/ 	.word	0xffffffff


	//   ....[82]....
        /*04ec*/ 	.word	0xffffffff


	//   ....[83]....
        /*04f0*/ 	.word	0xffffffff


	//   ....[84]....
        /*04f4*/ 	.word	0xffffffff


	//   ....[85]....
        /*04f8*/ 	.word	0xffffffff


	//   ....[86]....
        /*04fc*/ 	.word	0xffffffff


	//   ....[87]....
        /*0500*/ 	.word	0xffffffff


	//   ....[88]....
        /*0504*/ 	.word	0xffffffff


	//   ....[89]....
        /*0508*/ 	.word	0xffffffff


	//   ....[90]....
        /*050c*/ 	.word	0xffffffff


	//   ....[91]....
        /*0510*/ 	.word	0xffffffff


	//   ....[92]....
        /*0514*/ 	.word	0xffffffff


	//   ....[93]....
        /*0518*/ 	.word	0xffffffff


	//   ....[94]....
        /*051c*/ 	.word	0xffffffff


	//   ....[95]....
        /*0520*/ 	.word	0xffffffff


	//   ....[96]....
        /*0524*/ 	.word	0xffffffff


	//   ....[97]....
        /*0528*/ 	.word	0xffffffff


	//   ....[98]....
        /*052c*/ 	.word	0xffffffff


	//   ....[99]....
        /*0530*/ 	.word	0xffffffff


	//   ....[100]....
        /*0534*/ 	.word	0xffffffff


	//   ....[101]....
        /*0538*/ 	.word	0xffffffff


	//   ....[102]....
        /*053c*/ 	.word	0xffffffff


	//   ....[103]....
        /*0540*/ 	.word	0xffffffff


	//   ....[104]....
        /*0544*/ 	.word	0xffffffff


	//   ....[105]....
        /*0548*/ 	.word	0xffffffff


	//   ....[106]....
        /*054c*/ 	.word	0xffffffff


	//   ....[107]....
        /*0550*/ 	.word	0xffffffff


	//   ....[108]....
        /*0554*/ 	.word	0xffffffff


	//   ....[109]....
        /*0558*/ 	.word	0xffffffff


	//   ....[110]....
        /*055c*/ 	.word	0xffffffff


	//   ....[111]....
        /*0560*/ 	.word	0xffffffff


	//   ....[112]....
        /*0564*/ 	.word	0xffffffff


	//   ....[113]....
        /*0568*/ 	.word	0xffffffff


	//   ....[114]....
        /*056c*/ 	.word	0xffffffff


	//   ....[115]....
        /*0570*/ 	.word	0xffffffff


	//   ....[116]....
        /*0574*/ 	.word	0xffffffff


	//   ....[117]....
        /*0578*/ 	.word	0xffffffff


	//   ....[118]....
        /*057c*/ 	.word	0xffffffff


	//   ....[119]....
        /*0580*/ 	.word	0xffffffff


	//   ....[120]....
        /*0584*/ 	.word	0xffffffff


	//   ....[121]....
        /*0588*/ 	.word	0xffffffff


	//   ....[122]....
        /*058c*/ 	.word	0xffffffff


	//   ....[123]....
        /*0590*/ 	.word	0xffffffff


	//   ....[124]....
        /*0594*/ 	.word	0xffffffff


	//   ....[125]....
        /*0598*/ 	.word	0xffffffff


	//   ....[126]....
        /*059c*/ 	.word	0xffffffff


	//   ....[127]....
        /*05a0*/ 	.word	0xffffffff


	//   ....[128]....
        /*05a4*/ 	.word	0xffffffff


	//   ....[129]....
        /*05a8*/ 	.word	0xffffffff


	//   ....[130]....
        /*05ac*/ 	.word	0xffffffff


	//   ....[131]....
        /*05b0*/ 	.word	0xffffffff


	//   ....[132]....
        /*05b4*/ 	.word	0xffffffff


	//   ....[133]....
        /*05b8*/ 	.word	0x0500000f


	//   ....[134]....
        /*05bc*/ 	.word	0x0500000f


	//   ....[135]....
        /*05c0*/ 	.word	0x0500000f


	//   ....[136]....
        /*05c4*/ 	.word	0x0500000f


	//   ....[137]....
        /*05c8*/ 	.word	0x0500000f


	//   ....[138]....
        /*05cc*/ 	.word	0x0500000f


	//   ....[139]....
        /*05d0*/ 	.word	0x0500000f


	//   ....[140]....
        /*05d4*/ 	.word	0x0500000f


	//   ....[141]....
        /*05d8*/ 	.word	0x0500000f


	//   ....[142]....
        /*05dc*/ 	.word	0x0500000f


	//   ....[143]....
        /*05e0*/ 	.word	0x0500000f


	//   ....[144]....
        /*05e4*/ 	.word	0x0500000f


	//   ....[145]....
        /*05e8*/ 	.word	0x0500000f


	//   ....[146]....
        /*05ec*/ 	.word	0x0500000f


	//   ....[147]....
        /*05f0*/ 	.word	0x0500000f


	//   ....[148]....
        /*05f4*/ 	.word	0x0500000f


	//   ....[149]....
        /*05f8*/ 	.word	0x0500000f


	//   ....[150]....
        /*05fc*/ 	.word	0x0500000f


	//   ....[151]....
        /*0600*/ 	.word	0x0500000f


	//   ....[152]....
        /*0604*/ 	.word	0x0500000f


	//   ....[153]....
        /*0608*/ 	.word	0x0500000f


	//   ....[154]....
        /*060c*/ 	.word	0x0500000f


	//   ....[155]....
        /*0610*/ 	.word	0x0500000f


	//   ....[156]....
        /*0614*/ 	.word	0x0500000f


	//   ....[157]....
        /*0618*/ 	.word	0x0500000f


	//   ....[158]....
        /*061c*/ 	.word	0x0500000f


	//   ....[159]....
        /*0620*/ 	.word	0x0500000f


	//   ....[160]....
        /*0624*/ 	.word	0x0500000f


	//   ....[161]....
        /*0628*/ 	.word	0x0500000f


	//   ....[162]....
        /*062c*/ 	.word	0x0500000f


	//   ....[163]....
        /*0630*/ 	.word	0x0500000f


	//   ....[164]....
        /*0634*/ 	.word	0x0500000f


	//   ....[165]....
        /*0638*/ 	.word	0x0500000f


	//   ....[166]....
        /*063c*/ 	.word	0x0500000f


	//   ....[167]....
        /*0640*/ 	.word	0x0500000f


	//   ....[168]....
        /*0644*/ 	.word	0x0500000f


	//   ....[169]....
        /*0648*/ 	.word	0x0500000f


	//   ....[170]....
        /*064c*/ 	.word	0x0500000f


	//   ....[171]....
        /*0650*/ 	.word	0x0500000f


	//   ....[172]....
        /*0654*/ 	.word	0x0500000f


	//   ....[173]....
        /*0658*/ 	.word	0x0500000f


	//   ....[174]....
        /*065c*/ 	.word	0x0500000f


	//   ....[175]....
        /*0660*/ 	.word	0x0500000f


	//   ....[176]....
        /*0664*/ 	.word	0x0500000f


	//   ....[177]....
        /*0668*/ 	.word	0x0500000f


	//   ....[178]....
        /*066c*/ 	.word	0x0500000f


	//   ....[179]....
        /*0670*/ 	.word	0x0500000f


	//   ....[180]....
        /*0674*/ 	.word	0x0500000f


	//   ....[181]....
        /*0678*/ 	.word	0x0500000f


	//   ....[182]....
        /*067c*/ 	.word	0x0500000f


	//   ....[183]....
        /*0680*/ 	.word	0x0500000f


	//   ....[184]....
        /*0684*/ 	.word	0x0500000f


	//   ....[185]....
        /*0688*/ 	.word	0x0500000f


	//   ....[186]....
        /*068c*/ 	.word	0x0500000f


	//   ....[187]....
        /*0690*/ 	.word	0x0500000f


	//   ....[188]....
        /*0694*/ 	.word	0x0500000f


	//   ....[189]....
        /*0698*/ 	.word	0x0500000f


	//   ....[190]....
        /*069c*/ 	.word	0x0500000f


	//   ....[191]....
        /*06a0*/ 	.word	0x0500000f


	//   ....[192]....
        /*06a4*/ 	.word	0x0500000f


	//   ....[193]....
        /*06a8*/ 	.word	0x0500000f


	//   ....[194]....
        /*06ac*/ 	.word	0x0500000f


	//   ....[195]....
        /*06b0*/ 	.word	0x0500000f


	//   ....[196]....
        /*06b4*/ 	.word	0x0500000f


	//   ....[197]....
        /*06b8*/ 	.word	0x0500000f


	//   ....[198]....
        /*06bc*/ 	.word	0x0500000f


	//   ....[199]....
        /*06c0*/ 	.word	0x0500000f


	//   ....[200]....
        /*06c4*/ 	.word	0x0500000f


	//   ....[201]....
        /*06c8*/ 	.word	0x0500000f


	//   ....[202]....
        /*06cc*/ 	.word	0x0500000f


	//   ....[203]....
        /*06d0*/ 	.word	0x0500000f


	//   ....[204]....
        /*06d4*/ 	.word	0x0500000f


	//   ....[205]....
        /*06d8*/ 	.word	0x0500000f


	//   ....[206]....
        /*06dc*/ 	.word	0x0500000f


	//   ....[207]....
        /*06e0*/ 	.word	0x0500000f


	//----- nvinfo : EIATTR_COOP_GROUP_INSTR_OFFSETS
	.align		4
.L_676:
        /*06e4*/ 	.byte	0x04, 0x28
        /*06e6*/ 	.short	(.L_678 - .L_677)


	//   ....[0]....
.L_677:
        /*06e8*/ 	.word	0x00000060


	//   ....[1]....
        /*06ec*/ 	.word	0x00000140


	//   ....[2]....
        /*06f0*/ 	.word	0x00000190


	//   ....[3]....
        /*06f4*/ 	.word	0x00000380


	//   ....[4]....
        /*06f8*/ 	.word	0x000004e0


	//   ....[5]....
        /*06fc*/ 	.word	0x00000600


	//   ....[6]....
        /*0700*/ 	.word	0x00000760


	//   ....[7]....
        /*0704*/ 	.word	0x000030d0


	//   ....[8]....
        /*0708*/ 	.word	0x000030e0


	//   ....[9]....
        /*070c*/ 	.word	0x00003b20


	//   ....[10]....
        /*0710*/ 	.word	0x00003b30


	//   ....[11]....
        /*0714*/ 	.word	0x000044d0


	//   ....[12]....
        /*0718*/ 	.word	0x000044e0


	//   ....[13]....
        /*071c*/ 	.word	0x000048a0


	//   ....[14]....
        /*0720*/ 	.word	0x000048b0


	//   ....[15]....
        /*0724*/ 	.word	0x000057e0


	//   ....[16]....
        /*0728*/ 	.word	0x000078f0


	//   ....[17]....
        /*072c*/ 	.word	0x00007eb0


	//   ....[18]....
        /*0730*/ 	.word	0x00007ec0


	//   ....[19]....
        /*0734*/ 	.word	0x00007ed0


	//   ....[20]....
        /*0738*/ 	.word	0x00007ee0


	//   ....[21]....
        /*073c*/ 	.word	0x00008ed0


	//   ....[22]....
        /*0740*/ 	.word	0x00008ee0


	//   ....[23]....
        /*0744*/ 	.word	0x00008ef0


	//   ....[24]....
        /*0748*/ 	.word	0x00008f00


	//   ....[25]....
        /*074c*/ 	.word	0x0000aad0


	//   ....[26]....
        /*0750*/ 	.word	0x0000ab70


	//   ....[27]....
        /*0754*/ 	.word	0x0000acb0


	//   ....[28]....
        /*0758*/ 	.word	0x0000add0


	//   ....[29]....
        /*075c*/ 	.word	0x0000b780


	//   ....[30]....
        /*0760*/ 	.word	0x0000c080


	//   ....[31]....
        /*0764*/ 	.word	0x0000c0e0


	//   ....[32]....
        /*0768*/ 	.word	0x0000c4c0


	//   ....[33]....
        /*076c*/ 	.word	0x0000c690


	//   ....[34]....
        /*0770*/ 	.word	0x0000d610


	//   ....[35]....
        /*0774*/ 	.word	0x0000d700


	//   ....[36]....
        /*0778*/ 	.word	0x0000d720


	//   ....[37]....
        /*077c*/ 	.word	0x0000d890


	//   ....[38]....
        /*0780*/ 	.word	0x0000da60


	//   ....[39]....
        /*0784*/ 	.word	0x0000ef10


	//   ....[40]....
        /*0788*/ 	.word	0x0000f2c0


	//   ....[41]....
        /*078c*/ 	.word	0x0000f2f0


	//   ....[42]....
        /*0790*/ 	.word	0x0000f300


	//   ....[43]....
        /*0794*/ 	.word	0x0000f310


	//   ....[44]....
        /*0798*/ 	.word	0x00010030


	//   ....[45]....
        /*079c*/ 	.word	0x00010050


	//   ....[46]....
        /*07a0*/ 	.word	0x00010300


	//   ....[47]....
        /*07a4*/ 	.word	0x00010320


	//   ....[48]....
        /*07a8*/ 	.word	0x00010bd0


	//   ....[49]....
        /*07ac*/ 	.word	0x00010c10


	//   ....[50]....
        /*07b0*/ 	.word	0x000116d0


	//   ....[51]....
        /*07b4*/ 	.word	0x000116f0


	//   ....[52]....
        /*07b8*/ 	.word	0x00012d50


	//   ....[53]....
        /*07bc*/ 	.word	0x00012d80


	//   ....[54]....
        /*07c0*/ 	.word	0x00012fc0


	//   ....[55]....
        /*07c4*/ 	.word	0x00012fe0


	//   ....[56]....
        /*07c8*/ 	.word	0x00013290


	//   ....[57]....
        /*07cc*/ 	.word	0x00013480


	//   ....[58]....
        /*07d0*/ 	.word	0x000134b0


	//   ....[59]....
        /*07d4*/ 	.word	0x000134e0


	//   ....[60]....
        /*07d8*/ 	.word	0x00013510


	//   ....[61]....
        /*07dc*/ 	.word	0x00013540


	//   ....[62]....
        /*07e0*/ 	.word	0x00013570


	//   ....[63]....
        /*07e4*/ 	.word	0x00013700


	//   ....[64]....
        /*07e8*/ 	.word	0x00013730


	//   ....[65]....
        /*07ec*/ 	.word	0x00013760


	//   ....[66]....
        /*07f0*/ 	.word	0x00013790


	//   ....[67]....
        /*07f4*/ 	.word	0x000137c0


	//   ....[68]....
        /*07f8*/ 	.word	0x000137f0


	//   ....[69]....
        /*07fc*/ 	.word	0x00013880


	//   ....[70]....
        /*0800*/ 	.word	0x000138b0


	//   ....[71]....
        /*0804*/ 	.word	0x000138c0


	//   ....[72]....
        /*0808*/ 	.word	0x00013950


	//   ....[73]....
        /*080c*/ 	.word	0x00014920


	//   ....[74]....
        /*0810*/ 	.word	0x00017330


	//   ....[75]....
        /*0814*/ 	.word	0x00017350


	//   ....[76]....
        /*0818*/ 	.word	0x000173e0


	//   ....[77]....
        /*081c*/ 	.word	0x00017400


	//   ....[78]....
        /*0820*/ 	.word	0x00017480


	//   ....[79]....
        /*0824*/ 	.word	0x000174a0


	//   ....[80]....
        /*0828*/ 	.word	0x000174b0


	//   ....[81]....
        /*082c*/ 	.word	0x000174c0


	//   ....[82]....
        /*0830*/ 	.word	0x00017cc0


	//   ....[83]....
        /*0834*/ 	.word	0x00017cf0


	//   ....[84]....
        /*0838*/ 	.word	0x00017d90


	//   ....[85]....
        /*083c*/ 	.word	0x00017db0


	//   ....[86]....
        /*0840*/ 	.word	0x00017e30


	//   ....[87]....
        /*0844*/ 	.word	0x00017e50


	//   ....[88]....
        /*0848*/ 	.word	0x00017e60


	//   ....[89]....
        /*084c*/ 	.word	0x00017ed0


	//   ....[90]....
        /*0850*/ 	.word	0x000182f0


	//   ....[91]....
        /*0854*/ 	.word	0x000183b0


	//   ....[92]....
        /*0858*/ 	.word	0x00018500


	//   ....[93]....
        /*085c*/ 	.word	0x00018540


	//   ....[94]....
        /*0860*/ 	.word	0x00018550


	//   ....[95]....
        /*0864*/ 	.word	0x00018560


	//   ....[96]....
        /*0868*/ 	.word	0x000186b0


	//   ....[97]....
        /*086c*/ 	.word	0x00018800


	//   ....[98]....
        /*0870*/ 	.word	0x00019000


	//   ....[99]....
        /*0874*/ 	.word	0x00019020


	//   ....[100]....
        /*0878*/ 	.word	0x00019070


	//   ....[101]....
        /*087c*/ 	.word	0x00019080


	//   ....[102]....
        /*0880*/ 	.word	0x000190c0


	//   ....[103]....
        /*0884*/ 	.word	0x000190d0


	//   ....[104]....
        /*0888*/ 	.word	0x000190e0


	//   ....[105]....
        /*088c*/ 	.word	0x00019120


	//   ....[106]....
        /*0890*/ 	.word	0x00019420


	//   ....[107]....
        /*0894*/ 	.word	0x00019460


	//   ....[108]....
        /*0898*/ 	.word	0x00019480


	//   ....[109]....
        /*089c*/ 	.word	0x000194a0


	//   ....[110]....
        /*08a0*/ 	.word	0x000194d0


	//   ....[111]....
        /*08a4*/ 	.word	0x000194f0


	//   ....[112]....
        /*08a8*/ 	.word	0x000195f0


	//   ....[113]....
        /*08ac*/ 	.word	0x00019740


	//   ....[114]....
        /*08b0*/ 	.word	0x00019d80


	//   ....[115]....
        /*08b4*/ 	.word	0x00019db0


	//   ....[116]....
        /*08b8*/ 	.word	0x00019e10


	//   ....[117]....
        /*08bc*/ 	.word	0x00019e40


	//   ....[118]....
        /*08c0*/ 	.word	0x00019e70


	//   ....[119]....
        /*08c4*/ 	.word	0x00019ea0


	//   ....[120]....
        /*08c8*/ 	.word	0x00019ed0


	//   ....[121]....
        /*08cc*/ 	.word	0x00019f00


	//   ....[122]....
        /*08d0*/ 	.word	0x0001a0a0


	//   ....[123]....
        /*08d4*/ 	.word	0x0001a0d0


	//   ....[124]....
        /*08d8*/ 	.word	0x0001a100


	//   ....[125]....
        /*08dc*/ 	.word	0x0001a130


	//   ....[126]....
        /*08e0*/ 	.word	0x0001a160


	//   ....[127]....
        /*08e4*/ 	.word	0x0001a190


	//   ....[128]....
        /*08e8*/ 	.word	0x0001a250


	//   ....[129]....
        /*08ec*/ 	.word	0x0001a270


	//   ....[130]....
        /*08f0*/ 	.word	0x0001a280


	//   ....[131]....
        /*08f4*/ 	.word	0x0001a2e0


	//   ....[132]....
        /*08f8*/ 	.word	0x0001a900


	//   ....[133]....
        /*08fc*/ 	.word	0x0001ac10


	//   ....[134]....
        /*0900*/ 	.word	0x0001aca0


	//   ....[135]....
        /*0904*/ 	.word	0x0001ad70


	//   ....[136]....
        /*0908*/ 	.word	0x0001ae00


	//   ....[137]....
        /*090c*/ 	.word	0x0001aee0


	//   ....[138]....
        /*0910*/ 	.word	0x0001af70


	//   ....[139]....
        /*0914*/ 	.word	0x0001b0f0


	//   ....[140]....
        /*0918*/ 	.word	0x0001b180


	//   ....[141]....
        /*091c*/ 	.word	0x0001b1d0


	//   ....[142]....
        /*0920*/ 	.word	0x0001b220


	//   ....[143]....
        /*0924*/ 	.word	0x0001b310


	//   ....[144]....
        /*0928*/ 	.word	0x0001b3a0


	//   ....[145]....
        /*092c*/ 	.word	0x0001b3f0


	//   ....[146]....
        /*0930*/ 	.word	0x0001b440


	//   ....[147]....
        /*0934*/ 	.word	0x0001b690


	//   ....[148]....
        /*0938*/ 	.word	0x0001b970


	//   ....[149]....
        /*093c*/ 	.word	0x0001ba60


	//   ....[150]....
        /*0940*/ 	.word	0x0001bb00


	//   ....[151]....
        /*0944*/ 	.word	0x0001bb60


	//   ....[152]....
        /*0948*/ 	.word	0x0001bc50


	//   ....[153]....
        /*094c*/ 	.word	0x0001bcc0


	//   ....[154]....
        /*0950*/ 	.word	0x0001bdb0


	//   ....[155]....
        /*0954*/ 	.word	0x0001be20


	//   ....[156]....
        /*0958*/ 	.word	0x0001bec0


	//   ....[157]....
        /*095c*/ 	.word	0x0001bfc0


	//   ....[158]....
        /*0960*/ 	.word	0x0001c020


	//   ....[159]....
        /*0964*/ 	.word	0x0001c080


	//   ....[160]....
        /*0968*/ 	.word	0x0001c170


	//   ....[161]....
        /*096c*/ 	.word	0x0001c1d0


	//   ....[162]....
        /*0970*/ 	.word	0x0001c2d0


	//   ....[163]....
        /*0974*/ 	.word	0x0001c330


	//   ....[164]....
        /*0978*/ 	.word	0x0001c410


	//   ....[165]....
        /*097c*/ 	.word	0x0001c550


	//   ....[166]....
        /*0980*/ 	.word	0x0001c650


	//   ....[167]....
        /*0984*/ 	.word	0x0001c8d0


	//   ....[168]....
        /*0988*/ 	.word	0x0001c920


	//   ....[169]....
        /*098c*/ 	.word	0x0001caf0


	//   ....[170]....
        /*0990*/ 	.word	0x0001cb40


	//   ....[171]....
        /*0994*/ 	.word	0x0001cd10


	//   ....[172]....
        /*0998*/ 	.word	0x0001cd60


	//   ....[173]....
        /*099c*/ 	.word	0x0001ce50


	//   ....[174]....
        /*09a0*/ 	.word	0x0001cef0


	//   ....[175]....
        /*09a4*/ 	.word	0x0001cf50


	//   ....[176]....
        /*09a8*/ 	.word	0x0001d000


	//   ....[177]....
        /*09ac*/ 	.word	0x0001d060


	//   ....[178]....
        /*09b0*/ 	.word	0x0001d110


	//   ....[179]....
        /*09b4*/ 	.word	0x0001d170


	//   ....[180]....
        /*09b8*/ 	.word	0x0001d220


	//   ....[181]....
        /*09bc*/ 	.word	0x0001d310


	//   ....[182]....
        /*09c0*/ 	.word	0x0001d3f0


	//   ....[183]....
        /*09c4*/ 	.word	0x0001d500


	//   ....[184]....
        /*09c8*/ 	.word	0x0001d600


	//   ....[185]....
        /*09cc*/ 	.word	0x0001d730


	//   ....[186]....
        /*09d0*/ 	.word	0x0001d810


	//   ....[187]....
        /*09d4*/ 	.word	0x0001d910


	//   ....[188]....
        /*09d8*/ 	.word	0x0001d9f0


	//   ....[189]....
        /*09dc*/ 	.word	0x0001da80


	//   ....[190]....
        /*09e0*/ 	.word	0x0001db20


	//   ....[191]....
        /*09e4*/ 	.word	0x0001dca0


	//   ....[192]....
        /*09e8*/ 	.word	0x0001dd10


	//   ....[193]....
        /*09ec*/ 	.word	0x0001dd80


	//   ....[194]....
        /*09f0*/ 	.word	0x0001ddf0


	//   ....[195]....
        /*09f4*/ 	.word	0x0001de60


	//   ....[196]....
        /*09f8*/ 	.word	0x0001dee0


	//   ....[197]....
        /*09fc*/ 	.word	0x0001df60


	//   ....[198]....
        /*0a00*/ 	.word	0x0001dff0


	//   ....[199]....
        /*0a04*/ 	.word	0x0001e060


	//   ....[200]....
        /*0a08*/ 	.word	0x0001e0d0


	//   ....[201]....
        /*0a0c*/ 	.word	0x0001e140


	//   ....[202]....
        /*0a10*/ 	.word	0x0001e1c0


	//   ....[203]....
        /*0a14*/ 	.word	0x0001e230


	//   ....[204]....
        /*0a18*/ 	.word	0x0001e2d0


	//   ....[205]....
        /*0a1c*/ 	.word	0x0001e320


	//   ....[206]....
        /*0a20*/ 	.word	0x0001e3b0


	//   ....[207]....
        /*0a24*/ 	.word	0x0001e4e0


	//----- nvinfo : EIATTR_REG_RECONFIG
	.align		4
.L_678:
        /*0a28*/ 	.byte	0x01, 0x54
	.zero		2


	//----- nvinfo : EIATTR_SYSCALL_OFFSETS
	.align		4
        /*0a2c*/ 	.byte	0x04, 0x46
        /*0a2e*/ 	.short	(.L_680 - .L_679)


	//   ....[0]....
.L_679:
        /*0a30*/ 	.word	0x00002360


	//   ....[1]....
        /*0a34*/ 	.word	0x000024b0


	//   ....[2]....
        /*0a38*/ 	.word	0x00007a90


	//   ....[3]....
        /*0a3c*/ 	.word	0x00007e20


	//   ....[4]....
        /*0a40*/ 	.word	0x00016710


	//   ....[5]....
        /*0a44*/ 	.word	0x00016860


	//   ....[6]....
        /*0a48*/ 	.word	0x00016950


	//   ....[7]....
        /*0a4c*/ 	.word	0x00017920


	//----- nvinfo : EIATTR_MBARRIER_INSTR_OFFSETS
	.align		4
.L_680:
        /*0a50*/ 	.byte	0x04, 0x39
        /*0a52*/ 	.short	(.L_682 - .L_681)


	//   ....[0]....
.L_681:
        /*0a54*/ 	.word	0x00000270
        /*0a58*/ 	.word	0x000000ff
        /*0a5c*/ 	.word	0x00028c00
        /*0a60*/ 	.short	0x0100
        /*0a62*/ 	.byte	0x08
	.zero		1


	//   ....[1]....
        /*0a64*/ 	.word	0x00000280
        /*0a68*/ 	.word	0x000000ff
        /*0a6c*/ 	.word	0x00028c20
        /*0a70*/ 	.short	0x0100
        /*0a72*/ 	.byte	0x08
	.zero		1


	//   ....[2]....
        /*0a74*/ 	.word	0x00000330
        /*0a78*/ 	.word	0x000000ff
        /*0a7c*/ 	.word	0x00028c30
        /*0a80*/ 	.short	0x0100
        /*0a82*/ 	.byte	0x06
	.zero		1


	//   ....[3]....
        /*0a84*/ 	.word	0x00000340
        /*0a88*/ 	.word	0x000000ff
        /*0a8c*/ 	.word	0x00028c40
        /*0a90*/ 	.short	0x0100
        /*0a92*/ 	.byte	0x06
	.zero		1


	//   ....[4]....
        /*0a94*/ 	.word	0x00000350
        /*0a98*/ 	.word	0x000000ff
        /*0a9c*/ 	.word	0x00028c38
        /*0aa0*/ 	.short	0x0100
        /*0aa2*/ 	.byte	0x06
	.zero		1


	//   ....[5]....
        /*0aa4*/ 	.word	0x00000360
        /*0aa8*/ 	.word	0x000000ff
        /*0aac*/ 	.word	0x00028c48
        /*0ab0*/ 	.short	0x0100
        /*0ab2*/ 	.byte	0x06
	.zero		1


	//   ....[6]....
        /*0ab4*/ 	.word	0x00000490
        /*0ab8*/ 	.word	0x000000ff
        /*0abc*/ 	.word	0x00028c50
        /*0ac0*/ 	.short	0x0100
        /*0ac2*/ 	.byte	0x08
	.zero		1


	//   ....[7]....
        /*0ac4*/ 	.word	0x000004a0
        /*0ac8*/ 	.word	0x000000ff
        /*0acc*/ 	.word	0x00028c60
        /*0ad0*/ 	.short	0x0100
        /*0ad2*/ 	.byte	0x08
	.zero		1


	//   ....[8]....
        /*0ad4*/ 	.word	0x000004b0
        /*0ad8*/ 	.word	0x000000ff
        /*0adc*/ 	.word	0x00028c58
        /*0ae0*/ 	.short	0x0100
        /*0ae2*/ 	.byte	0x08
	.zero		1


	//   ....[9]....
        /*0ae4*/ 	.word	0x000004c0
        /*0ae8*/ 	.word	0x000000ff
        /*0aec*/ 	.word	0x00028c68
        /*0af0*/ 	.short	0x0100
        /*0af2*/ 	.byte	0x08
	.zero		1


	//   ....[10]....
        /*0af4*/ 	.word	0x000005b0
        /*0af8*/ 	.word	0x000000ff
        /*0afc*/ 	.word	0x00028c70
        /*0b00*/ 	.short	0x0100
        /*0b02*/ 	.byte	0x06
	.zero		1


	//   ....[11]....
        /*0b04*/ 	.word	0x000005c0
        /*0b08*/ 	.word	0x000000ff
        /*0b0c*/ 	.word	0x00028c80
        /*0b10*/ 	.short	0x0100
        /*0b12*/ 	.byte	0x06
	.zero		1


	//   ....[12]....
        /*0b14*/ 	.word	0x000005d0
        /*0b18*/ 	.word	0x000000ff
        /*0b1c*/ 	.word	0x00028c78
        /*0b20*/ 	.short	0x0100
        /*0b22*/ 	.byte	0x06
	.zero		1


	//   ....[13]....
        /*0b24*/ 	.word	0x000005e0
        /*0b28*/ 	.word	0x000000ff
        /*0b2c*/ 	.word	0x00028c88
        /*0b30*/ 	.short	0x0100
        /*0b32*/ 	.byte	0x06
	.zero		1


	//   ....[14]....
        /*0b34*/ 	.word	0x00000710
        /*0b38*/ 	.word	0x000000ff
        /*0b3c*/ 	.word	0x00028c90
        /*0b40*/ 	.short	0x0100
        /*0b42*/ 	.byte	0x08
	.zero		1


	//   ....[15]....
        /*0b44*/ 	.word	0x00000720
        /*0b48*/ 	.word	0x000000ff
        /*0b4c*/ 	.word	0x00028ca0
        /*0b50*/ 	.short	0x0100
        /*0b52*/ 	.byte	0x08
	.zero		1


	//   ....[16]....
        /*0b54*/ 	.word	0x00000730
        /*0b58*/ 	.word	0x000000ff
        /*0b5c*/ 	.word	0x00028c98
        /*0b60*/ 	.short	0x0100
        /*0b62*/ 	.byte	0x08
	.zero		1


	//   ....[17]....
        /*0b64*/ 	.word	0x00000740
        /*0b68*/ 	.word	0x000000ff
        /*0b6c*/ 	.word	0x00028ca8
        /*0b70*/ 	.short	0x0100
        /*0b72*/ 	.byte	0x08
	.zero		1


	//   ....[18]....
        /*0b74*/ 	.word	0x00000870
        /*0b78*/ 	.word	0x000000ff
        /*0b7c*/ 	.word	0x00028cb0
        /*0b80*/ 	.short	0x0100
        /*0b82*/ 	.byte	0x08
	.zero		1


	//   ....[19]....
        /*0b84*/ 	.word	0x00000880
        /*0b88*/ 	.word	0x000000ff
        /*0b8c*/ 	.word	0x00028cc0
        /*0b90*/ 	.short	0x0100
        /*0b92*/ 	.byte	0x08
	.zero		1


	//   ....[20]....
        /*0b94*/ 	.word	0x00000890
        /*0b98*/ 	.word	0x000000ff
        /*0b9c*/ 	.word	0x00028cb8
        /*0ba0*/ 	.short	0x0100
        /*0ba2*/ 	.byte	0x08
	.zero		1


	//   ....[21]....
        /*0ba4*/ 	.word	0x000008a0
        /*0ba8*/ 	.word	0x000000ff
        /*0bac*/ 	.word	0x00028cc8
        /*0bb0*/ 	.short	0x0100
        /*0bb2*/ 	.byte	0x08
	.zero		1


	//   ....[22]....
        /*0bb4*/ 	.word	0x00003080
        /*0bb8*/ 	.word	0x0000003a
        /*0bbc*/ 	.word	0x00028c90
        /*0bc0*/ 	.short	0x010a
        /*0bc2*/ 	.byte	0x3f
	.zero		1


	//   ....[23]....
        /*0bc4*/ 	.word	0x00003ad0
        /*0bc8*/ 	.word	0x0000003a
        /*0bcc*/ 	.word	0x00028c90
        /*0bd0*/ 	.short	0x010a
        /*0bd2*/ 	.byte	0x3f
	.zero		1


	//   ....[24]....
        /*0bd4*/ 	.word	0x00004340
        /*0bd8*/ 	.word	0x0000003a
        /*0bdc*/ 	.word	0x00028c90
        /*0be0*/ 	.short	0x010a
        /*0be2*/ 	.byte	0x3f
	.zero		1


	//   ....[25]....
        /*0be4*/ 	.word	0x00004700
        /*0be8*/ 	.word	0x00000004
        /*0bec*/ 	.word	0x00000000
        /*0bf0*/ 	.short	0x0101
        /*0bf2*/ 	.byte	0x3f
	.zero		1


	//   ....[26]....
        /*0bf4*/ 	.word	0x00004740
        /*0bf8*/ 	.word	0x0000003a
        /*0bfc*/ 	.word	0x00028cb0
        /*0c00*/ 	.short	0x010a
        /*0c02*/ 	.byte	0x3f
	.zero		1


	//   ....[27]....
        /*0c04*/ 	.word	0x00005070
        /*0c08*/ 	.word	0x0000003a
        /*0c0c*/ 	.word	0x00000000
        /*0c10*/ 	.short	0x0101
        /*0c12*/ 	.byte	0x3f
	.zero		1


	//   ....[28]....
        /*0c14*/ 	.word	0x000058f0
        /*0c18*/ 	.word	0x0000000a
        /*0c1c*/ 	.word	0x00028c50
        /*0c20*/ 	.short	0x010a
        /*0c22*/ 	.byte	0x3f
	.zero		1


	//   ....[29]....
        /*0c24*/ 	.word	0x00005cc0
        /*0c28*/ 	.word	0x0000000a
        /*0c2c*/ 	.word	0x00000000
        /*0c30*/ 	.short	0x0101
        /*0c32*/ 	.byte	0x3f
	.zero		1


	//   ....[30]....
        /*0c34*/ 	.word	0x000065c0
        /*0c38*/ 	.word	0x0000000a
        /*0c3c*/ 	.word	0x00028c50
        /*0c40*/ 	.short	0x010a
        /*0c42*/ 	.byte	0x3f
	.zero		1


	//   ....[31]....
        /*0c44*/ 	.word	0x00006610
        /*0c48*/ 	.word	0x0000000a
        /*0c4c*/ 	.word	0x00028c50
        /*0c50*/ 	.short	0x010a
        /*0c52*/ 	.byte	0x3f
	.zero		1


	//   ....[32]....
        /*0c54*/ 	.word	0x00006950
        /*0c58*/ 	.word	0x0000000a
        /*0c5c*/ 	.word	0x00000000
        /*0c60*/ 	.short	0x0101
        /*0c62*/ 	.byte	0x3f
	.zero		1


	//   ....[33]....
        /*0c64*/ 	.word	0x00007b30
        /*0c68*/ 	.word	0x00000002
        /*0c6c*/ 	.word	0x00028c00
        /*0c70*/ 	.short	0x010a
        /*0c72*/ 	.byte	0x3f
	.zero		1


	//   ....[34]....
        /*0c74*/ 	.word	0x00007b80
        /*0c78*/ 	.word	0x00000002
        /*0c7c*/ 	.word	0x00028c00
        /*0c80*/ 	.short	0x010a
        /*0c82*/ 	.byte	0x3f
	.zero		1


	//   ....[35]....
        /*0c84*/ 	.word	0x000081d0
        /*0c88*/ 	.word	0x00000002
        /*0c8c*/ 	.word	0x00028c00
        /*0c90*/ 	.short	0x010a
        /*0c92*/ 	.byte	0x3f
	.zero		1


	//   ....[36]....
        /*0c94*/ 	.word	0x000090d0
        /*0c98*/ 	.word	0x00000002
        /*0c9c*/ 	.word	0x00028c00
        /*0ca0*/ 	.short	0x010a
        /*0ca2*/ 	.byte	0x3f
	.zero		1


	//   ....[37]....
        /*0ca4*/ 	.word	0x00009f20
        /*0ca8*/ 	.word	0x0000000c
        /*0cac*/ 	.word	0x00028c30
        /*0cb0*/ 	.short	0x010a
        /*0cb2*/ 	.byte	0x3f
	.zero		1


	//   ....[38]....
        /*0cb4*/ 	.word	0x00009fd0
        /*0cb8*/ 	.word	0x0000000c
        /*0cbc*/ 	.word	0x00028c30
        /*0cc0*/ 	.short	0x010a
        /*0cc2*/ 	.byte	0x3f
	.zero		1


	//   ....[39]....
        /*0cc4*/ 	.word	0x0000b000
        /*0cc8*/ 	.word	0x0000000f
        /*0ccc*/ 	.word	0x00000000
        /*0cd0*/ 	.short	0x0101
        /*0cd2*/ 	.byte	0x3f
	.zero		1


	//   ....[40]....
        /*0cd4*/ 	.word	0x0000b480
        /*0cd8*/ 	.word	0x0000000c
        /*0cdc*/ 	.word	0x00028c50
        /*0ce0*/ 	.short	0x010a
        /*0ce2*/ 	.byte	0x3f
	.zero		1


	//   ....[41]....
        /*0ce4*/ 	.word	0x0000b520
        /*0ce8*/ 	.word	0x0000000c
        /*0cec*/ 	.word	0x00028c50
        /*0cf0*/ 	.short	0x010a
        /*0cf2*/ 	.byte	0x3f
	.zero		1


	//   ....[42]....
        /*0cf4*/ 	.word	0x0000b810
        /*0cf8*/ 	.word	0x0000000c
        /*0cfc*/ 	.word	0x00000000
        /*0d00*/ 	.short	0x0101
        /*0d02*/ 	.byte	0x3f
	.zero		1


	//   ....[43]....
        /*0d04*/ 	.word	0x0000b920
        /*0d08*/ 	.word	0x0000000e
        /*0d0c*/ 	.word	0x00028c30
        /*0d10*/ 	.short	0x010a
        /*0d12*/ 	.byte	0x3f
	.zero		1


	//   ....[44]....
        /*0d14*/ 	.word	0x0000b9d0
        /*0d18*/ 	.word	0x0000000e
        /*0d1c*/ 	.word	0x00028c30
        /*0d20*/ 	.short	0x010a
        /*0d22*/ 	.byte	0x3f
	.zero		1


	//   ....[45]....
        /*0d24*/ 	.word	0x0000c2c0
        /*0d28*/ 	.word	0x000000aa
        /*0d2c*/ 	.word	0x00000000
        /*0d30*/ 	.short	0x0101
        /*0d32*/ 	.byte	0x3f
	.zero		1


	//   ....[46]....
        /*0d34*/ 	.word	0x0000d340
        /*0d38*/ 	.word	0x0000000e
        /*0d3c*/ 	.word	0x00028c50
        /*0d40*/ 	.short	0x010a
        /*0d42*/ 	.byte	0x3f
	.zero		1


	//   ....[47]....
        /*0d44*/ 	.word	0x0000d390
        /*0d48*/ 	.word	0x0000000e
        /*0d4c*/ 	.word	0x00028c50
        /*0d50*/ 	.short	0x010a
        /*0d52*/ 	.byte	0x3f
	.zero		1


	//   ....[48]....
        /*0d54*/ 	.word	0x0000d6a0
        /*0d58*/ 	.word	0x0000000e
        /*0d5c*/ 	.word	0x00000000
        /*0d60*/ 	.short	0x0101
        /*0d62*/ 	.byte	0x3f
	.zero		1


	//   ....[49]....
        /*0d64*/ 	.word	0x0000fd80
        /*0d68*/ 	.word	0x00000000
        /*0d6c*/ 	.word	0x00000000
        /*0d70*/ 	.short	0x0101
        /*0d72*/ 	.byte	0x3f
	.zero		1


	//   ....[50]....
        /*0d74*/ 	.word	0x00010c30
        /*0d78*/ 	.word	0x00000004
        /*0d7c*/ 	.word	0x00000000
        /*0d80*/ 	.short	0x0101
        /*0d82*/ 	.byte	0x3f
	.zero		1


	//   ....[51]....
        /*0d84*/ 	.word	0x00014a00
        /*0d88*/ 	.word	0x00000011
        /*0d8c*/ 	.word	0x00028c20
        /*0d90*/ 	.short	0x010a
        /*0d92*/ 	.byte	0x3f
	.zero		1


	//   ....[52]....
        /*0d94*/ 	.word	0x00014a90
        /*0d98*/ 	.word	0x00000003
        /*0d9c*/ 	.word	0x00028ca0
        /*0da0*/ 	.short	0x010a
        /*0da2*/ 	.byte	0x3f
	.zero		1


	//   ....[53]....
        /*0da4*/ 	.word	0x00014ce0
        /*0da8*/ 	.word	0x00000003
        /*0dac*/ 	.word	0x00028cc0
        /*0db0*/ 	.short	0x010a
        /*0db2*/ 	.byte	0x3f
	.zero		1


	//   ....[54]....
        /*0db4*/ 	.word	0x000156b0
        /*0db8*/ 	.word	0x00000008
        /*0dbc*/ 	.word	0x00028ca0
        /*0dc0*/ 	.short	0x010a
        /*0dc2*/ 	.byte	0x3f
	.zero		1


	//   ....[55]....
        /*0dc4*/ 	.word	0x000158f0
        /*0dc8*/ 	.word	0x00000008
        /*0dcc*/ 	.word	0x00028cc0
        /*0dd0*/ 	.short	0x010a
        /*0dd2*/ 	.byte	0x3f
	.zero		1


	//   ....[56]....
        /*0dd4*/ 	.word	0x00017140
        /*0dd8*/ 	.word	0x0000001e
        /*0ddc*/ 	.word	0x00028c40
        /*0de0*/ 	.short	0x010a
        /*0de2*/ 	.byte	0x3f
	.zero		1


	//   ....[57]....
        /*0de4*/ 	.word	0x000175c0
        /*0de8*/ 	.word	0x0000001e
        /*0dec*/ 	.word	0x00028c30
        /*0df0*/ 	.short	0x0107
        /*0df2*/ 	.byte	0x3f
	.zero		1


	//   ....[58]....
        /*0df4*/ 	.word	0x00017690
        /*0df8*/ 	.word	0x0000001e
        /*0dfc*/ 	.word	0x00028c30
        /*0e00*/ 	.short	0x0101
        /*0e02*/ 	.byte	0x3f
	.zero		1


	//   ....[59]....
        /*0e04*/ 	.word	0x00017f70
        /*0e08*/ 	.word	0x00000011
        /*0e0c*/ 	.word	0x00028c00
        /*0e10*/ 	.short	0x0107
        /*0e12*/ 	.byte	0x3f
	.zero		1


	//   ....[60]....
        /*0e14*/ 	.word	0x00018060
        /*0e18*/ 	.word	0x00000011
        /*0e1c*/ 	.word	0x00028c00
        /*0e20*/ 	.short	0x0101
        /*0e22*/ 	.byte	0x3f
	.zero		1


	//   ....[61]....
        /*0e24*/ 	.word	0x00018080
        /*0e28*/ 	.word	0x00000011
        /*0e2c*/ 	.word	0x00028c20
        /*0e30*/ 	.short	0x010a
        /*0e32*/ 	.byte	0x3f
	.zero		1


	//   ....[62]....
        /*0e34*/ 	.word	0x00018110
        /*0e38*/ 	.word	0x0000001e
        /*0e3c*/ 	.word	0x00028c60
        /*0e40*/ 	.short	0x010a
        /*0e42*/ 	.byte	0x3f
	.zero		1


	//   ....[63]....
        /*0e44*/ 	.word	0x00018a20
        /*0e48*/ 	.word	0x0000001e
        /*0e4c*/ 	.word	0x00028c50
        /*0e50*/ 	.short	0x0107
        /*0e52*/ 	.byte	0x3f
	.zero		1


	//   ....[64]....
        /*0e54*/ 	.word	0x00018af0
        /*0e58*/ 	.word	0x0000001e
        /*0e5c*/ 	.word	0x00028c50
        /*0e60*/ 	.short	0x0101
        /*0e62*/ 	.byte	0x3f
	.zero		1


	//   ....[65]....
        /*0e64*/ 	.word	0x00018e80
        /*0e68*/ 	.word	0x00000006
        /*0e6c*/ 	.word	0x00028c40
        /*0e70*/ 	.short	0x010a
        /*0e72*/ 	.byte	0x3f
	.zero		1


	//   ....[66]....
        /*0e74*/ 	.word	0x000191a0
        /*0e78*/ 	.word	0x00000006
        /*0e7c*/ 	.word	0x00028c30
        /*0e80*/ 	.short	0x0107
        /*0e82*/ 	.byte	0x3f
	.zero		1


	//   ....[67]....
        /*0e84*/ 	.word	0x00019260
        /*0e88*/ 	.word	0x00000006
        /*0e8c*/ 	.word	0x00028c30
        /*0e90*/ 	.short	0x0101
        /*0e92*/ 	.byte	0x3f
	.zero		1


	//   ....[68]....
        /*0e94*/ 	.word	0x00019290
        /*0e98*/ 	.word	0x00000006
        /*0e9c*/ 	.word	0x00028c60
        /*0ea0*/ 	.short	0x010a
        /*0ea2*/ 	.byte	0x3f
	.zero		1


	//   ....[69]....
        /*0ea4*/ 	.word	0x00019940
        /*0ea8*/ 	.word	0x00000006
        /*0eac*/ 	.word	0x00028c50
        /*0eb0*/ 	.short	0x0107
        /*0eb2*/ 	.byte	0x3f
	.zero		1


	//   ....[70]....
        /*0eb4*/ 	.word	0x00019a00
        /*0eb8*/ 	.word	0x00000006
        /*0ebc*/ 	.word	0x00028c50
        /*0ec0*/ 	.short	0x0101
        /*0ec2*/ 	.byte	0x3f
	.zero		1


	//   ....[71]....
        /*0ec4*/ 	.word	0x0001a880
        /*0ec8*/ 	.word	0x00000007
        /*0ecc*/ 	.word	0x00028c20
        /*0ed0*/ 	.short	0x010a
        /*0ed2*/ 	.byte	0x3f
	.zero		1


	//   ....[72]....
        /*0ed4*/ 	.word	0x0001a9f0
        /*0ed8*/ 	.word	0x00000005
        /*0edc*/ 	.word	0x00028c40
        /*0ee0*/ 	.short	0x010a
        /*0ee2*/ 	.byte	0x3f
	.zero		1


	//   ....[73]....
        /*0ee4*/ 	.word	0x0001aa90
        /*0ee8*/ 	.word	0x00000003
        /*0eec*/ 	.word	0x00028c40
        /*0ef0*/ 	.short	0x010a
        /*0ef2*/ 	.byte	0x3f
	.zero		1


	//   ....[74]....
        /*0ef4*/ 	.word	0x0001aad0
        /*0ef8*/ 	.word	0x00000005
        /*0efc*/ 	.word	0x00028c60
        /*0f00*/ 	.short	0x010a
        /*0f02*/ 	.byte	0x3f
	.zero		1


	//   ....[75]....
        /*0f04*/ 	.word	0x0001ab10
        /*0f08*/ 	.word	0x00000003
        /*0f0c*/ 	.word	0x00028c60
        /*0f10*/ 	.short	0x010a
        /*0f12*/ 	.byte	0x3f
	.zero		1


	//   ....[76]....
        /*0f14*/ 	.word	0x0001ab70
        /*0f18*/ 	.word	0x0000003a
        /*0f1c*/ 	.word	0x00028c90
        /*0f20*/ 	.short	0x010a
        /*0f22*/ 	.byte	0x3f
	.zero		1


	//   ....[77]....
        /*0f24*/ 	.word	0x0001acd0
        /*0f28*/ 	.word	0x0000003a
        /*0f2c*/ 	.word	0x00028c90
        /*0f30*/ 	.short	0x010a
        /*0f32*/ 	.byte	0x3f
	.zero		1


	//   ....[78]....
        /*0f34*/ 	.word	0x0001ae40
        /*0f38*/ 	.word	0x0000003a
        /*0f3c*/ 	.word	0x00028c90
        /*0f40*/ 	.short	0x010a
        /*0f42*/ 	.byte	0x3f
	.zero		1


	//   ....[79]....
        /*0f44*/ 	.word	0x0001afa0
        /*0f48*/ 	.word	0x0000003a
        /*0f4c*/ 	.word	0x00028cb0
        /*0f50*/ 	.short	0x010a
        /*0f52*/ 	.byte	0x3f
	.zero		1


	//   ....[80]....
        /*0f54*/ 	.word	0x0001aff0
        /*0f58*/ 	.word	0x0000000a
        /*0f5c*/ 	.word	0x00028c50
        /*0f60*/ 	.short	0x010a
        /*0f62*/ 	.byte	0x3f
	.zero		1


	//   ....[81]....
        /*0f64*/ 	.word	0x0001b040
        /*0f68*/ 	.word	0x0000000a
        /*0f6c*/ 	.word	0x00028c50
        /*0f70*/ 	.short	0x010a
        /*0f72*/ 	.byte	0x3f
	.zero		1


	//   ....[82]....
        /*0f74*/ 	.word	0x0001b260
        /*0f78*/ 	.word	0x00000002
        /*0f7c*/ 	.word	0x00028c00
        /*0f80*/ 	.short	0x010a
        /*0f82*/ 	.byte	0x3f
	.zero		1


	//   ....[83]....
        /*0f84*/ 	.word	0x0001b470
        /*0f88*/ 	.word	0x00000002
        /*0f8c*/ 	.word	0x00028c00
        /*0f90*/ 	.short	0x010a
        /*0f92*/ 	.byte	0x3f
	.zero		1


	//   ....[84]....
        /*0f94*/ 	.word	0x0001b4c0
        /*0f98*/ 	.word	0x0000000c
        /*0f9c*/ 	.word	0x00028c30
        /*0fa0*/ 	.short	0x010a
        /*0fa2*/ 	.byte	0x3f
	.zero		1


	//   ....[85]....
        /*0fa4*/ 	.word	0x0001b510
        /*0fa8*/ 	.word	0x0000000c
        /*0fac*/ 	.word	0x00028c50
        /*0fb0*/ 	.short	0x010a
        /*0fb2*/ 	.byte	0x3f
	.zero		1


	//   ....[86]....
        /*0fb4*/ 	.word	0x0001b560
        /*0fb8*/ 	.word	0x0000000e
        /*0fbc*/ 	.word	0x00028c30
        /*0fc0*/ 	.short	0x010a
        /*0fc2*/ 	.byte	0x3f
	.zero		1


	//   ....[87]....
        /*0fc4*/ 	.word	0x0001b5b0
        /*0fc8*/ 	.word	0x0000000e
        /*0fcc*/ 	.word	0x00028c50
        /*0fd0*/ 	.short	0x010a
        /*0fd2*/ 	.byte	0x3f
	.zero		1


	//   ....[88]....
        /*0fd4*/ 	.word	0x0001b750
        /*0fd8*/ 	.word	0x00000011
        /*0fdc*/ 	.word	0x00028c20
        /*0fe0*/ 	.short	0x010a
        /*0fe2*/ 	.byte	0x3f
	.zero		1


	//   ....[89]....
        /*0fe4*/ 	.word	0x0001b7a0
        /*0fe8*/ 	.word	0x00000003
        /*0fec*/ 	.word	0x00028ca0
        /*0ff0*/ 	.short	0x010a
        /*0ff2*/ 	.byte	0x3f
	.zero		1


	//   ....[90]....
        /*0ff4*/ 	.word	0x0001b7f0
        /*0ff8*/ 	.word	0x00000003
        /*0ffc*/ 	.word	0x00028cc0
        /*1000*/ 	.short	0x010a
        /*1002*/ 	.byte	0x3f
	.zero		1


	//   ....[91]....
        /*1004*/ 	.word	0x0001b840
        /*1008*/ 	.word	0x00000008
        /*100c*/ 	.word	0x00028ca0
        /*1010*/ 	.short	0x010a
        /*1012*/ 	.byte	0x3f
	.zero		1


	//   ....[92]....
        /*1014*/ 	.word	0x0001b890
        /*1018*/ 	.word	0x00000008
        /*101c*/ 	.word	0x00028cc0
        /*1020*/ 	.short	0x010a
        /*1022*/ 	.byte	0x3f
	.zero		1


	//   ....[93]....
        /*1024*/ 	.word	0x0001b9b0
        /*1028*/ 	.word	0x0000001e
        /*102c*/ 	.word	0x00028c40
        /*1030*/ 	.short	0x010a
        /*1032*/ 	.byte	0x3f
	.zero		1


	//   ....[94]....
        /*1034*/ 	.word	0x0001c450
        /*1038*/ 	.word	0x00000011
        /*103c*/ 	.word	0x00028c20
        /*1040*/ 	.short	0x010a
        /*1042*/ 	.byte	0x3f
	.zero		1


	//   ....[95]....
        /*1044*/ 	.word	0x0001c4a0
        /*1048*/ 	.word	0x0000001e
        /*104c*/ 	.word	0x00028c60
        /*1050*/ 	.short	0x010a
        /*1052*/ 	.byte	0x3f
	.zero		1


	//   ....[96]....
        /*1054*/ 	.word	0x0001cda0
        /*1058*/ 	.word	0x00000006
        /*105c*/ 	.word	0x00028c40
        /*1060*/ 	.short	0x010a
        /*1062*/ 	.byte	0x3f
	.zero		1


	//   ....[97]....
        /*1064*/ 	.word	0x0001d260
        /*1068*/ 	.word	0x00000006
        /*106c*/ 	.word	0x00028c60
        /*1070*/ 	.short	0x010a
        /*1072*/ 	.byte	0x3f
	.zero		1


	//   ....[98]....
        /*1074*/ 	.word	0x0001e400
        /*1078*/ 	.word	0x00000007
        /*107c*/ 	.word	0x00028c20
        /*1080*/ 	.short	0x010a
        /*1082*/ 	.byte	0x3f
	.zero		1


	//   ....[99]....
        /*1084*/ 	.word	0x0001e5a0
        /*1088*/ 	.word	0x00000005
        /*108c*/ 	.word	0x00028c40
        /*1090*/ 	.short	0x010a
        /*1092*/ 	.byte	0x3f
	.zero		1


	//   ....[100]....
        /*1094*/ 	.word	0x0001e5f0
        /*1098*/ 	.word	0x00000003
        /*109c*/ 	.word	0x00028c40
        /*10a0*/ 	.short	0x010a
        /*10a2*/ 	.byte	0x3f
	.zero		1


	//   ....[101]....
        /*10a4*/ 	.word	0x0001e640
        /*10a8*/ 	.word	0x00000005
        /*10ac*/ 	.word	0x00028c60
        /*10b0*/ 	.short	0x010a
        /*10b2*/ 	.byte	0x3f
	.zero		1


	//----- nvinfo : EIATTR_NUM_MBARRIERS
	.align		4
.L_682:
        /*10b4*/ 	.byte	0x03, 0x38
        /*10b6*/ 	.short	0x0016


	//----- nvinfo : EIATTR_EXIT_INSTR_OFFSETS
	.align		4
        /*10b8*/ 	.byte	0x04, 0x1c
        /*10ba*/ 	.short	(.L_684 - .L_683)


	//   ....[0]....
.L_683:
        /*10bc*/ 	.word	0x0001ab60


	//----- nvinfo : EIATTR_MAX_THREADS
	.align		4
.L_684:
        /*10c0*/ 	.byte	0x04, 0x05
        /*10c2*/ 	.short	(.L_686 - .L_685)
.L_685:
        /*10c4*/ 	.word	0x00000180
        /*10c8*/ 	.word	0x00000001
        /*10cc*/ 	.word	0x00000001


	//----- nvinfo : EIATTR_CRS_STACK_SIZE
	.align		4
.L_686:
        /*10d0*/ 	.byte	0x04, 0x1e
        /*10d2*/ 	.short	(.L_688 - .L_687)
.L_687:
        /*10d4*/ 	.word	0x00000000


	//----- nvinfo : EIATTR_CBANK_PARAM_SIZE
	.align		4
.L_688:
        /*10d8*/ 	.byte	0x03, 0x19
        /*10da*/ 	.short	0x0af0


	//----- nvinfo : EIATTR_PARAM_CBANK
	.align		4
        /*10dc*/ 	.byte	0x04, 0x0a
        /*10de*/ 	.short	(.L_690 - .L_689)
	.align		4
.L_689:
        /*10e0*/ 	.word	index@(.nv.constant0._ZN7cutlass13device_kernelIN5flash11enable_sm90INS1_16FlashAttnFwdSm90INS1_25CollectiveMainloopFwdSm90ILi2EN4cute5tupleIJNS5_1CILi1EEES8_S8_EEENS6_IJNS7_ILi64EEESA_SA_EEELi512ENS_6half_tEfNS_4arch4Sm90ELb0ELb0ELb1ELb1ELb1ELb1ELb0ELb0ELb0ELb1ELb1ELb0EEENS1_21CollectiveEpilogueFwdINS6_IJSA_NS7_ILi512EEESA_EEES9_SC_SE_Li256ELb1ELb1ELb1ELb0EEENS1_36VarlenDynamicPersistentTileSchedulerILi64ELi64ELi256ELi128ELb1ELb1ELb1ELb0ELb1ELb1EEEEEEEEEvNT_6ParamsE)
        /*10e4*/ 	.short	0x0210
        /*10e6*/ 	.short	0x0af0


	//----- nvinfo : EIATTR_SW_WAR
	.align		4
.L_690:
        /*10e8*/ 	.byte	0x04, 0x36
        /*10ea*/ 	.short	(.L_692 - .L_691)
.L_691:
        /*10ec*/ 	.word	0x00000008
.L_692:


//--------------------- .nv.info._ZN7cutlass13device_kernelIN5flash11enable_sm90INS1_16FlashAttnFwdSm90INS1_25CollectiveMainloopFwdSm90ILi2EN4cute5tupleIJNS5_1CILi1EEES8_S8_EEENS6_IJNS7_ILi64EEESA_SA_EEELi512ENS_6half_tEfNS_4arch4Sm90ELb0ELb0ELb1ELb1ELb1ELb0ELb1ELb0ELb0ELb1ELb1ELb0EEENS1_21CollectiveEpilogueFwdINS6_IJSA_NS7_ILi512EEESA_EEES9_SC_SE_Li256ELb1ELb1ELb1ELb0EEENS1_36VarlenDynamicPersistentTileSchedulerILi64ELi64ELi256ELi128ELb1ELb1ELb1ELb0ELb1ELb1EEEEEEEEEvNT_6ParamsE --------------------------
	.section	.nv.info._ZN7cutlass13device_kernelIN5flash11enable_sm90INS1_16FlashAttnFwdSm90INS1_25CollectiveMainloopFwdSm90ILi2EN4cute5tupleIJNS5_1CILi1EEES8_S8_EEENS6_IJNS7_ILi64EEESA_SA_EEELi512ENS_6half_tEfNS_4arch4Sm90ELb0ELb0ELb1ELb1ELb1ELb0ELb1ELb0ELb0ELb1ELb1ELb0EEENS1_21CollectiveEpilogueFwdINS6_IJSA_NS7_ILi512EEESA_EEES9_SC_SE_Li256ELb1ELb1ELb1ELb0EEENS1_36VarlenDynamicPersistentTileSchedulerILi64ELi64ELi256ELi128ELb1ELb1ELb1ELb0ELb1ELb1EEEEEEEEEvNT_6ParamsE,"",@"SHT_CUDA_INFO"
	.sectionflags	@""
	.align	4


	//----- nvinfo : EIATTR_CUDA_API_VERSION
	.align		4
        /*0000*/ 	.byte	0x04, 0x37
        /*0002*/ 	.short	(.L_694 - .L_693)
.L_693:
        /*0004*/ 	.word	0x00000082


	//----- nvinfo : EIATTR_KPARAM_INFO
	.align		4
.L_694:
        /*0008*/ 	.byte	0x04, 0x17
        /*000a*/ 	.short	(.L_696 - .L_695)
.L_695:
        /*000c*/ 	.word	0x00000000
        /*0010*/ 	.short	0x0000
        /*0012*/ 	.short	0x0070
        /*0014*/ 	.byte	0x00, 0xf0, 0x01, 0x2e


	//----- nvinfo : EIATTR_SPARSE_MMA_MASK
	.align		4
.L_696:
        /*0018*/ 	.byte	0x03, 0x50
        /*001a*/ 	.short	0x0000


	//----- nvinfo : EIATTR_MAXREG_COUNT
	.align		4
        /*001c*/ 	.byte	0x03, 0x1b
        /*001e*/ 	.short	0x00a8


	//----- nvinfo : EIATTR_NUM_BARRIERS
	.align		4
        /*0020*/ 	.byte	0x02, 0x4c
        /*0022*/ 	.byte	0x10
	.zero		1


	//----- nvinfo : EIATTR_EXTERNS
	.align		4
        /*0024*/ 	.byte	0x04, 0x0f
        /*0026*/ 	.short	(.L_698 - .L_697)


	//   ....[0]....
	.align		4
.L_697:
        /*0028*/ 	.word	index@(__assertfail)


	//----- nvinfo : EIATTR_ANNOTATIONS
	.align		4
.L_698:
        /*002c*/ 	.byte	0x04, 0x55
        /*002e*/ 	.short	(.L_700 - .L_699)


	//   ....[0]....
.L_699:
        /* <DEDUP_REMOVED lines=22> */


	//----- nvinfo : EIATTR_MERCURY_ISA_VERSION
	.align		4
.L_700:
        /*0178*/ 	.byte	0x03, 0x5f
        /*017a*/ 	.short	0x0101


	//----- nvinfo : EIATTR_UNUSED_LOAD_BYTE_OFFSET
	.align		4
        /*017c*/ 	.byte	0x04, 0x44
        /*017e*/ 	.short	(.L_702 - .L_701)


	//   ....[0]....
.L_701:
        /*0180*/ 	.word	0x00000960
        /*0184*/ 	.word	0x0000fff0


	//   ....[1]....
        /*0188*/ 	.word	0x00009f30
        /*018c*/ 	.word	0x0000fff0


	//----- nvinfo : EIATTR_INT_WARP_WIDE_INSTR_OFFSETS
	.align		4
.L_702:
        /*0190*/ 	.byte	0x04, 0x31
        /*0192*/ 	.short	(.L_704 - .L_703)


	//   ....[0]....
.L_703:
        /*0194*/ 	.word	0x000000c0


	//   ....[1]....
        /*0198*/ 	.word	0x000000d0


	//   ....[2]....
        /*019c*/ 	.word	0x000000e0


	//   ....[3]....
        /*01a0*/ 	.word	0x00000180


	//   ....[4]....
        /*01a4*/ 	.word	0x0000fcf0


	//   ....[5]....
        /*01a8*/ 	.word	0x0000fd80


	//   ....[6]....
        /*01ac*/ 	.word	0x00014050


	//   ....[7]....
        /*01b0*/ 	.word	0x000140e0


	//----- nvinfo : EIATTR_COOP_GROUP_MASK_REGIDS
	.align		4
.L_704:
        /*01b4*/ 	.byte	0x04, 0x29
        /*01b6*/ 	.short	(.L_706 - .L_705)


	//   ....[0]....
.L_705:
        /*01b8*/ 	.word	0xffffffff


	//   ....[1]....
        /*01bc*/ 	.word	0xffffffff


	//   ....[2]....
        /*01c0*/ 	.word	0xffffffff


	//   ....[3]....
        /*01c4*/ 	.word	0xffffffff


	//   ....[4]....
        /*01c8*/ 	.word	0xffffffff


	//   ....[5]....
        /*01cc*/ 	.word	0xffffffff


	//   ....[6]....
        /*01d0*/ 	.word	0xffffffff


	//   ....[7]....
        /*01d4*/ 	.word	0xffffffff


	//   ....[8]....
        /*01d8*/ 	.word	0xffffffff


	//   ....[9]....
        /*01dc*/ 	.word	0xffffffff


	//   ....[10]....
        /*01e0*/ 	.word	0xffffffff


	//   ....[11]....
        /*01e4*/ 	.word	0xffffffff


	//   ....[12]....
        /*01e8*/ 	.word	0xffffffff


	//   ....[13]....
        /*01ec*/ 	.word	0xffffffff


	//   ....[14]....
        /*01f0*/ 	.word	0xffffffff


	//   ....[15]....
        /*01f4*/ 	.word	0xffffffff


	//   ....[16]....
        /*01f8*/ 	.word	0xffffffff


	//   ....[17]....
        /*01fc*/ 	.word	0xffffffff


	//   ....[18]....
        /*0200*/ 	.word	0xffffffff


	//   ....[19]....
        /*0204*/ 	.word	0xffffffff


	//   ....[20]....
        /*0208*/ 	.word	0xffffffff


	//   ....[21]....
        /*020c*/ 	.word	0xffffffff


	//   ....[22]....
        /*0210*/ 	.word	0xffffffff


	//   ....[23]....
        /*0214*/ 	.word	0xffffffff


	//   ....[24]....
        /*0218*/ 	.word	0xffffffff


	//   ....[25]....
        /*021c*/ 	.word	0xffffffff


	//   ....[26]....
        /*0220*/ 	.word	0xffffffff


	//   ....[27]....
        /*0224*/ 	.word	0xffffffff


	//   ....[28]....
        /*0228*/ 	.word	0xffffffff


	//   ....[29]....
        /*022c*/ 	.word	0xffffffff


	//   ....[30]....
        /*0230*/ 	.word	0xffffffff


	//   ....[31]....
        /*0234*/ 	.word	0xffffffff


	//   ....[32]....
        /*0238*/ 	.word	0xffffffff


	//   ....[33]....
        /*023c*/ 	.word	0xffffffff


	//   ....[34]....
        /*0240*/ 	.word	0xffffffff


	//   ....[35]....
        /*0244*/ 	.word	0xffffffff


	//   ....[36]....
        /*0248*/ 	.word	0xffffffff


	//   ....[37]....
        /*024c*/ 	.word	0xffffffff


	//   ....[38]....
        /*0250*/ 	.word	0xffffffff


	//   ....[39]....
        /*0254*/ 	.word	0xffffffff


	//   ....[40]....
        /*0258*/ 	.word	0xffffffff


	//   ....[41]....
        /*025c*/ 	.word	0xffffffff


	//   ....[42]....
        /*0260*/ 	.word	0xffffffff


	//   ....[43]....
        /*0264*/ 	.word	0xffffffff


	//   ....[44]....
        /*0268*/ 	.word	0xffffffff


	//   ....[45]....
        /*026c*/ 	.word	0xffffffff


	//   ....[46]....
        /*0270*/ 	.word	0xffffffff


	//   ....[47]....
        /*0274*/ 	.word	0xffffffff


	//   ....[48]....
        /*0278*/ 	.word	0xffffffff


	//   ....[49]....
        /*027c*/ 	.word	0xffffffff


	//   ....[50]....
        /*0280*/ 	.word	0xffffffff


	//   ....[51]....
        /*0284*/ 	.word	0xffffffff


	//   ....[52]....
        /*0288*/ 	.word	0xffffffff


	//   ....[53]....
        /*028c*/ 	.word	0xffffffff


	//   ....[54]....
        /*0290*/ 	.word	0xffffffff


	//   ....[55]....
        /*0294*/ 	.word	0xffffffff


	//   ....[56]....
        /*0298*/ 	.word	0xffffffff


	//   ....[57]....
        /*029c*/ 	.word	0xffffffff


	//   ....[58]....
        /*02a0*/ 	.word	0xffffffff


	//   ....[59]....
        /*02a4*/ 	.word	0xffffffff


	//   ....[60]....
        /*02a8*/ 	.word	0xffffffff


	//   ....[61]....
        /*02ac*/ 	.word	0xffffffff


	//   ....[62]....
        /*02b0*/ 	.word	0xffffffff


	//   ....[63]....
        /*02b4*/ 	.word	0xffffffff


	//   ....[64]....
        /*02b8*/ 	.word	0xffffffff


	//   ....[65]....
        /*02bc*/ 	.word	0xffffffff


	//   ....[66]....
        /*02c0*/ 	.word	0xffffffff


	//   ....[67]....
        /*02c4*/ 	.word	0xffffffff


	//   ....[68]....
        /*02c8*/ 	.word	0xffffffff


	//   ....[69]....
        /*02cc*/ 	.word	0xffffffff


	//   ....[70]....
        /*02d0*/ 	.word	0xffffffff


	//   ....[71]....
        /*02d4*/ 	.word	0xffffffff


	//   ....[72]....
        /*02d8*/ 	.word	0xffffffff


	//   ....[73]....
        /*02dc*/ 	.word	0xffffffff


	//   ....[74]....
        /*02e0*/ 	.word	0xffffffff


	//   ....[75]....
        /*02e4*/ 	.word	0xffffffff


	//   ....[76]....
        /*02e8*/ 	.word	0xffffffff


	//   ....[77]....
        /*02ec*/ 	.word	0xffffffff


	//   ....[78]....
        /*02f0*/ 	.word	0xffffffff


	//   ....[79]....
        /*02f4*/ 	.word	0xffffffff


	//   ....[80]....
        /*02f8*/ 	.word	0xffffffff


	//   ....[81]....
        /*02fc*/ 	.word	0xffffffff


	//   ....[82]....
        /*0300*/ 	.word	0xffffffff


	//   ....[83]....
        /*0304*/ 	.word	0xffffffff


	//   ....[84]....
        /*0308*/ 	.word	0xffffffff


	//   ....[85]....
        /*030c*/ 	.word	0xffffffff


	//   ....[86]....
        /*0310*/ 	.word	0xffffffff


	//   ....[87]....
        /*0314*/ 	.word	0xffffffff


	//   ....[88]....
        /*0318*/ 	.word	0xffffffff


	//   ....[89]....
        /*031c*/ 	.word	0xffffffff


	//   ....[90]....
        /*0320*/ 	.word	0xffffffff


	//   ....[91]....
        /*0324*/ 	.word	0xffffffff


	//   ....[92]....
        /*0328*/ 	.word	0xffffffff


	//   ....[93]....
        /*032c*/ 	.word	0xffffffff


	//   ....[94]....
        /*0330*/ 	.word	0xffffffff


	//   ....[95]....
        /*0334*/ 	.word	0xffffffff


	//   ....[96]....
        /*0338*/ 	.word	0xffffffff


	//   ....[97]....
        /*033c*/ 	.word	0xffffffff


	//   ....[98]....
        /*0340*/ 	.word	0xffffffff


	//   ....[99]....
        /*0344*/ 	.word	0xffffffff


	//   ....[100]....
        /*0348*/ 	.word	0xffffffff


	//   ....[101]....
        /*034c*/ 	.word	0xffffffff


	//   ....[102]....
        /*0350*/ 	.word	0xffffffff


	//   ....[103]....
        /*0354*/ 	.word	0xffffffff


	//   ....[104]....
        /*0358*/ 	.word	0xffffffff


	//   ....[105]....
        /*035c*/ 	.word	0xffffffff


	//   ....[106]....
        /*0360*/ 	.word	0xffffffff


	//   ....[107]....
        /*0364*/ 	.word	0xffffffff


	//   ....[108]....
        /*0368*/ 	.word	0xffffffff


	//   ....[109]....
        /*036c*/ 	.word	0xffffffff


	//   ....[110]....
        /*0370*/ 	.word	0xffffffff


	//   ....[111]....
        /*0374*/ 	.word	0xffffffff


	//   ....[112]....
        /*0378*/ 	.word	0xffffffff


	//   ....[113]....
        /*037c*/ 	.word	0xffffffff


	//   ....[114]....
        /*0380*/ 	.word	0xffffffff


	//   ....[115]....
        /*0384*/ 	.word	0xffffffff


	//   ....[116]....
        /*0388*/ 	.word	0xffffffff


	//   ....[117]....
        /*038c*/ 	.word	0xffffffff


	//   ....[118]....
        /*0390*/ 	.word	0xffffffff


	//   ....[119]....
        /*0394*/ 	.word	0xffffffff


	//   ....[120]....
        /*0398*/ 	.word	0xffffffff


	//   ....[121]....
        /*039c*/ 	.word	0xffffffff


	//   ....[122]....
        /*03a0*/ 	.word	0xffffffff


	//   ....[123]....
        /*03a4*/ 	.word	0xffffffff


	//   ....[124]....
        /*03a8*/ 	.word	0xffffffff


	//   ....[125]....
        /*03ac*/ 	.word	0x0500000f


	//   ....[126]....
        /*03b0*/ 	.word	0x0500000f


	//   ....[127]....
        /*03b4*/ 	.word	0x0500000f


	//   ....[128]....
        /*03b8*/ 	.word	0x0500000f


	//   ....[129]....
        /*03bc*/ 	.word	0x0500000f


	//   ....[130]....
        /*03c0*/ 	.word	0x0500000f


	//   ....[131]....
        /*03c4*/ 	.word	0x0500000f


	//   ....[132]....
        /*03c8*/ 	.word	0x0500000f


	//   ....[133]....
        /*03cc*/ 	.word	0x0500000f


	//   ....[134]....
        /*03d0*/ 	.word	0x0500000f


	//   ....[135]....
        /*03d4*/ 	.word	0x0500000f


	//   ....[136]....
        /*03d8*/ 	.word	0x0500000f


	//   ....[137]....
        /*03dc*/ 	.word	0x0500000f


	//   ....[138]....
        /*03e0*/ 	.word	0x0500000f


	//   ....[139]....
        /*03e4*/ 	.word	0x0500000f


	//   ....[140]....
        /*03e8*/ 	.word	0x0500000f


	//   ....[141]....
        /*03ec*/ 	.word	0x0500000f


	//   ....[142]....
        /*03f0*/ 	.word	0x0500000f


	//   ....[143]....
        /*03f4*/ 	.word	0x0500000f


	//   ....[144]....
        /*03f8*/ 	.word	0x0500000f


	//   ....[145]....
        /*03fc*/ 	.word	0x0500000f


	//   ....[146]....
        /*0400*/ 	.word	0x0500000f


	//   ....[147]....
        /*0404*/ 	.word	0x0500000f


	//   ....[148]....
        /*0408*/ 	.word	0x0500000f


	//   ....[149]....
        /*040c*/ 	.word	0x0500000f


	//   ....[150]....
        /*0410*/ 	.word	0x0500000f


	//   ....[151]....
        /*0414*/ 	.word	0x0500000f


	//   ....[152]....
        /*0418*/ 	.word	0x0500000f


	//   ....[153]....
        /*041c*/ 	.word	0x0500000f


	//   ....[154]....
        /*0420*/ 	.word	0x0500000f


	//   ....[155]....
        /*0424*/ 	.word	0x0500000f


	//   ....[156]....
        /*0428*/ 	.word	0x0500000f


	//   ....[157]....
        /*042c*/ 	.word	0x0500000f


	//   ....[158]....
        /*0430*/ 	.word	0x0500000f


	//   ....[159]....
        /*0434*/ 	.word	0x0500000f


	//   ....[160]....
        /*0438*/ 	.word	0x0500000f


	//   ....[161]....
        /*043c*/ 	.word	0x0500000f


	//   ....[162]....
        /*0440*/ 	.word	0x0500000f


	//   ....[163]....
        /*0444*/ 	.word	0x0500000f


	//   ....[164]....
        /*0448*/ 	.word	0x0500000f


	//   ....[165]....
        /*044c*/ 	.word	0x0500000f


	//   ....[166]....
        /*0450*/ 	.word	0x0500000f


	//   ....[167]....
        /*0454*/ 	.word	0x0500000f


	//   ....[168]....
        /*0458*/ 	.word	0x0500000f


	//   ....[169]....
        /*045c*/ 	.word	0x0500000f


	//   ....[170]....
        /*0460*/ 	.word	0x0500000f


	//   ....[171]....
        /*0464*/ 	.word	0x0500000f


	//   ....[172]....
        /*0468*/ 	.word	0x0500000f


	//   ....[173]....
        /*046c*/ 	.word	0x0500000f


	//   ....[174]....
        /*0470*/ 	.word	0x0500000f


	//   ....[175]....
        /*0474*/ 	.word	0x0500000f


	//   ....[176]....
        /*0478*/ 	.word	0x0500000f


	//   ....[177]....
        /*047c*/ 	.word	0x0500000f


	//   ....[178]....
        /*0480*/ 	.word	0x0500000f


	//   ....[179]....
        /*0484*/ 	.word	0x0500000f


	//   ....[180]....
        /*0488*/ 	.word	0x0500000f


	//   ....[181]....
        /*048c*/ 	.word	0x0500000f


	//   ....[182]....
        /*0490*/ 	.word	0x0500000f


	//   ....[183]....
        /*0494*/ 	.word	0x0500000f


	//   ....[184]....
        /*0498*/ 	.word	0x0500000f


	//   ....[185]....
        /*049c*/ 	.word	0x0500000f


	//   ....[186]....
        /*04a0*/ 	.word	0x0500000f


	//   ....[187]....
        /*04a4*/ 	.word	0x0500000f


	//   ....[188]....
        /*04a8*/ 	.word	0x0500000f


	//   ....[189]....
        /*04ac*/ 	.word	0x0500000f


	//   ....[190]....
        /*04b0*/ 	.word	0x0500000f


	//   ....[191]....
        /*04b4*/ 	.word	0x0500000f


	//   ....[192]....
        /*04b8*/ 	.word	0x0500000f


	//----- nvinfo : EIATTR_COOP_GROUP_INSTR_OFFSETS
	.align		4
.L_706:
        /*04bc*/ 	.byte	0x04, 0x28
        /*04be*/ 	.short	(.L_708 - .L_707)


	//   ....[0]....
.L_707:
        /*04c0*/ 	.word	0x00000080


	//   ....[1]....
        /*04c4*/ 	.word	0x00000090


	//   ....[2]....
        /*04c8*/ 	.word	0x000002b0


	//   ....[3]....
        /*04cc*/ 	.word	0x00000410


	//   ....[4]....
        /*04d0*/ 	.word	0x00000530


	//   ....[5]....
        /*04d4*/ 	.word	0x00000690


	//   ....[6]....
        /*04d8*/ 	.word	0x00001d10


	//   ....[7]....
        /*04dc*/ 	.word	0x00003ae0


	//   ....[8]....
        /*04e0*/ 	.word	0x00004290


	//   ....[9]....
        /*04e4*/ 	.word	0x00005b10


	//   ....[10]....
        /*04e8*/ 	.word	0x00005b70


	//   ....[11]....
        /*04ec*/ 	.word	0x00005d80


	//   ....[12]....
        /*04f0*/ 	.word	0x00005e40


	//   ....[13]....
        /*04f4*/ 	.word	0x00006580


	//   ....[14]....
        /*04f8*/ 	.word	0x00006af0


	//   ....[15]....
        /*04fc*/ 	.word	0x00007ea0


	//   ....[16]....
        /*0500*/ 	.word	0x00007f10


	//   ....[17]....
        /*0504*/ 	.word	0x00008780


	//   ....[18]....
        /*0508*/ 	.word	0x00008820


	//   ....[19]....
        /*050c*/ 	.word	0x00009390


	//   ....[20]....
        /*0510*/ 	.word	0x00009440


	//   ....[21]....
        /*0514*/ 	.word	0x00009470


	//   ....[22]....
        /*0518*/ 	.word	0x000094d0


	//   ....[23]....
        /*051c*/ 	.word	0x000094f0


	//   ....[24]....
        /*0520*/ 	.word	0x0000acb0


	//   ....[25]....
        /*0524*/ 	.word	0x0000b060


	//   ....[26]....
        /*0528*/ 	.word	0x0000b070


	//   ....[27]....
        /*052c*/ 	.word	0x0000b080


	//   ....[28]....
        /*0530*/ 	.word	0x0000b090


	//   ....[29]....
        /*0534*/ 	.word	0x0000bce0


	//   ....[30]....
        /*0538*/ 	.word	0x0000bd10


	//   ....[31]....
        /*053c*/ 	.word	0x0000bfc0


	//   ....[32]....
        /*0540*/ 	.word	0x0000bfe0


	//   ....[33]....
        /*0544*/ 	.word	0x0000c7a0


	//   ....[34]....
        /*0548*/ 	.word	0x0000c7d0


	//   ....[35]....
        /*054c*/ 	.word	0x0000d020


	//   ....[36]....
        /*0550*/ 	.word	0x0000d040


	//   ....[37]....
        /*0554*/ 	.word	0x0000e310


	//   ....[38]....
        /*0558*/ 	.word	0x0000e340


	//   ....[39]....
        /*055c*/ 	.word	0x0000e580


	//   ....[40]....
        /*0560*/ 	.word	0x0000e5a0


	//   ....[41]....
        /*0564*/ 	.word	0x0000e860


	//   ....[42]....
        /*0568*/ 	.word	0x0000ea50


	//   ....[43]....
        /*056c*/ 	.word	0x0000ea80


	//   ....[44]....
        /*0570*/ 	.word	0x0000eab0


	//   ....[45]....
        /*0574*/ 	.word	0x0000eae0


	//   ....[46]....
        /*0578*/ 	.word	0x0000eb10


	//   ....[47]....
        /*057c*/ 	.word	0x0000eb40


	//   ....[48]....
        /*0580*/ 	.word	0x0000ecb0


	//   ....[49]....
        /*0584*/ 	.word	0x0000ece0


	//   ....[50]....
        /*0588*/ 	.word	0x0000ed10


	//   ....[51]....
        /*058c*/ 	.word	0x0000ed40


	//   ....[52]....
        /*0590*/ 	.word	0x0000ed70


	//   ....[53]....
        /*0594*/ 	.word	0x0000eda0


	//   ....[54]....
        /*0598*/ 	.word	0x0000ee30


	//   ....[55]....
        /*059c*/ 	.word	0x0000ee60


	//   ....[56]....
        /*05a0*/ 	.word	0x0000ee70


	//   ....[57]....
        /*05a4*/ 	.word	0x0000ef00


	//   ....[58]....
        /*05a8*/ 	.word	0x00010b10


	//   ....[59]....
        /*05ac*/ 	.word	0x00010b30


	//   ....[60]....
        /*05b0*/ 	.word	0x00010bc0


	//   ....[61]....
        /*05b4*/ 	.word	0x00010be0


	//   ....[62]....
        /*05b8*/ 	.word	0x00010c60


	//   ....[63]....
        /*05bc*/ 	.word	0x00010c80


	//   ....[64]....
        /*05c0*/ 	.word	0x00010c90


	//   ....[65]....
        /*05c4*/ 	.word	0x00010ca0


	//   ....[66]....
        /*05c8*/ 	.word	0x00011420


	//   ....[67]....
        /*05cc*/ 	.word	0x00011460


	//   ....[68]....
        /*05d0*/ 	.word	0x00011520


	//   ....[69]....
        /*05d4*/ 	.word	0x00011540


	//   ....[70]....
        /*05d8*/ 	.word	0x000115e0


	//   ....[71]....
        /*05dc*/ 	.word	0x00011600


	//   ....[72]....
        /*05e0*/ 	.word	0x00011610


	//   ....[73]....
        /*05e4*/ 	.word	0x00011690


	//   ....[74]....
        /*05e8*/ 	.word	0x00011ef0


	//   ....[75]....
        /*05ec*/ 	.word	0x00011f10


	//   ....[76]....
        /*05f0*/ 	.word	0x000120b0


	//   ....[77]....
        /*05f4*/ 	.word	0x000120e0


	//   ....[78]....
        /*05f8*/ 	.word	0x000121f0


	//   ....[79]....
        /*05fc*/ 	.word	0x00012200


	//   ....[80]....
        /*0600*/ 	.word	0x00012230


	//   ....[81]....
        /*0604*/ 	.word	0x00012240


	//   ....[82]....
        /*0608*/ 	.word	0x00012850


	//   ....[83]....
        /*060c*/ 	.word	0x00012880


	//   ....[84]....
        /*0610*/ 	.word	0x00012a70


	//   ....[85]....
        /*0614*/ 	.word	0x00012ab0


	//   ....[86]....
        /*0618*/ 	.word	0x00012ac0


	//   ....[87]....
        /*061c*/ 	.word	0x00012ad0


	//   ....[88]....
        /*0620*/ 	.word	0x00012c20


	//   ....[89]....
        /*0624*/ 	.word	0x00012d70


	//   ....[90]....
        /*0628*/ 	.word	0x00013580


	//   ....[91]....
        /*062c*/ 	.word	0x000135a0


	//   ....[92]....
        /*0630*/ 	.word	0x000135f0


	//   ....[93]....
        /*0634*/ 	.word	0x00013600


	//   ....[94]....
        /*0638*/ 	.word	0x00013640


	//   ....[95]....
        /*063c*/ 	.word	0x00013650


	//   ....[96]....
        /*0640*/ 	.word	0x00013660


	//   ....[97]....
        /*0644*/ 	.word	0x000136a0


	//   ....[98]....
        /*0648*/ 	.word	0x000139a0


	//   ....[99]....
        /*064c*/ 	.word	0x000139e0


	//   ....[100]....
        /*0650*/ 	.word	0x00013a00


	//   ....[101]....
        /*0654*/ 	.word	0x00013a20


	//   ....[102]....
        /*0658*/ 	.word	0x00013a50


	//   ....[103]....
        /*065c*/ 	.word	0x00013a70


	//   ....[104]....
        /*0660*/ 	.word	0x00013b70


	//   ....[105]....
        /*0664*/ 	.word	0x00013cc0


	//   ....[106]....
        /*0668*/ 	.word	0x00014300


	//   ....[107]....
        /*066c*/ 	.word	0x00014330


	//   ....[108]....
        /*0670*/ 	.word	0x00014390


	//   ....[109]....
        /*0674*/ 	.word	0x000143c0


	//   ....[110]....
        /*0678*/ 	.word	0x000143f0


	//   ....[111]....
        /*067c*/ 	.word	0x00014420


	//   ....[112]....
        /*0680*/ 	.word	0x00014450


	//   ....[113]....
        /*0684*/ 	.word	0x00014480


	//   ....[114]....
        /*0688*/ 	.word	0x00014620


	//   ....[115]....
        /*068c*/ 	.word	0x00014650


	//   ....[116]....
        /*0690*/ 	.word	0x00014680


	//   ....[117]....
        /*0694*/ 	.word	0x000146b0


	//   ....[118]....
        /*0698*/ 	.word	0x000146e0


	//   ....[119]....
        /*069c*/ 	.word	0x00014710


	//   ....[120]....
        /*06a0*/ 	.word	0x000147d0


	//   ....[121]....
        /*06a4*/ 	.word	0x000147f0


	//   ....[122]....
        /*06a8*/ 	.word	0x00014800


	//   ....[123]....
        /*06ac*/ 	.word	0x00014860


	//   ....[124]....
        /*06b0*/ 	.word	0x00014e80


	//   ....[125]....
        /*06b4*/ 	.word	0x000153b0


	//   ....[126]....
        /*06b8*/ 	.word	0x000154a0


	//   ....[127]....
        /*06bc*/ 	.word	0x00015540


	//   ....[128]....
        /*06c0*/ 	.word	0x000155a0


	//   ....[129]....
        /*06c4*/ 	.word	0x00015690


	//   ....[130]....
        /*06c8*/ 	.word	0x00015700


	//   ....[131]....
        /*06cc*/ 	.word	0x000157f0


	//   ....[132]....
        /*06d0*/ 	.word	0x00015860


	//   ....[133]....
        /*06d4*/ 	.word	0x00015900


	//   ....[134]....
        /*06d8*/ 	.word	0x00015a00


	//   ....[135]....
        /*06dc*/ 	.word	0x00015a90


	//   ....[136]....
        /*06e0*/ 	.word	0x00015af0


	//   ....[137]....
        /*06e4*/ 	.word	0x00015be0


	//   ....[138]....
        /*06e8*/ 	.word	0x00015c60


	//   ....[139]....
        /*06ec*/ 	.word	0x00015d60


	//   ....[140]....
        /*06f0*/ 	.word	0x00015dd0


	//   ....[141]....
        /*06f4*/ 	.word	0x00015eb0


	//   ....[142]....
        /*06f8*/ 	.word	0x000161c0


	//   ....[143]....
        /*06fc*/ 	.word	0x00016280


	//   ....[144]....
        /*0700*/ 	.word	0x000164f0


	//   ....[145]....
        /*0704*/ 	.word	0x00016540


	//   ....[146]....
        /*0708*/ 	.word	0x00016750


	//   ....[147]....
        /*070c*/ 	.word	0x000167a0


	//   ....[148]....
        /*0710*/ 	.word	0x00016950


	//   ....[149]....
        /*0714*/ 	.word	0x000169a0


	//   ....[150]....
        /*0718*/ 	.word	0x00016ae0


	//   ....[151]....
        /*071c*/ 	.word	0x00016be0


	//   ....[152]....
        /*0720*/ 	.word	0x00016e50


	//   ....[153]....
        /*0724*/ 	.word	0x00016ea0


	//   ....[154]....
        /*0728*/ 	.word	0x00017070


	//   ....[155]....
        /*072c*/ 	.word	0x000170c0


	//   ....[156]....
        /*0730*/ 	.word	0x00017290


	//   ....[157]....
        /*0734*/ 	.word	0x000172e0


	//   ....[158]....
        /*0738*/ 	.word	0x000173d0


	//   ....[159]....
        /*073c*/ 	.word	0x00017470


	//   ....[160]....
        /*0740*/ 	.word	0x000174d0


	//   ....[161]....
        /*0744*/ 	.word	0x00017580


	//   ....[162]....
        /*0748*/ 	.word	0x000175e0


	//   ....[163]....
        /*074c*/ 	.word	0x00017690


	//   ....[164]....
        /*0750*/ 	.word	0x000176f0


	//   ....[165]....
        /*0754*/ 	.word	0x000177a0


	//   ....[166]....
        /*0758*/ 	.word	0x00017890


	//   ....[167]....
        /*075c*/ 	.word	0x00017970


	//   ....[168]....
        /*0760*/ 	.word	0x00017a80


	//   ....[169]....
        /*0764*/ 	.word	0x00017b80


	//   ....[170]....
        /*0768*/ 	.word	0x00017cb0


	//   ....[171]....
        /*076c*/ 	.word	0x00017d90


	//   ....[172]....
        /*0770*/ 	.word	0x00017e90


	//   ....[173]....
        /*0774*/ 	.word	0x00017f70


	//   ....[174]....
        /*0778*/ 	.word	0x00018000


	//   ....[175]....
        /*077c*/ 	.word	0x000180a0


	//   ....[176]....
        /*0780*/ 	.word	0x00018220


	//   ....[177]....
        /*0784*/ 	.word	0x00018290


	//   ....[178]....
        /*0788*/ 	.word	0x00018300


	//   ....[179]....
        /*078c*/ 	.word	0x00018370


	//   ....[180]....
        /*0790*/ 	.word	0x000183e0


	//   ....[181]....
        /*0794*/ 	.word	0x00018460


	//   ....[182]....
        /*0798*/ 	.word	0x000184e0


	//   ....[183]....
        /*079c*/ 	.word	0x00018570


	//   ....[184]....
        /*07a0*/ 	.word	0x000185e0


	//   ....[185]....
        /*07a4*/ 	.word	0x00018650


	//   ....[186]....
        /*07a8*/ 	.word	0x000186c0


	//   ....[187]....
        /*07ac*/ 	.word	0x00018740


	//   ....[188]....
        /*07b0*/ 	.word	0x000187b0


	//   ....[189]....
        /*07b4*/ 	.word	0x00018850


	//   ....[190]....
        /*07b8*/ 	.word	0x000188a0


	//   ....[191]....
        /*07bc*/ 	.word	0x00018930


	//   ....[192]....
        /*07c0*/ 	.word	0x00018a60


	//----- nvinfo : EIATTR_REG_RECONFIG
	.align		4
.L_708:
        /*07c4*/ 	.byte	0x01, 0x54
	.zero		2


	//----- nvinfo : EIATTR_SYSCALL_OFFSETS
	.align		4
        /*07c8*/ 	.byte	0x04, 0x46
        /*07ca*/ 	.short	(.L_710 - .L_709)


	//   ....[0]....
.L_709:
        /*07cc*/ 	.word	0x00003ca0


	//   ....[1]....
        /*07d0*/ 	.word	0x0000fee0


	//   ....[2]....
        /*07d4*/ 	.word	0x00010030


	//   ....[3]....
        /*07d8*/ 	.word	0x00010120


	//   ....[4]....
        /*07dc*/ 	.word	0x00011040


	//   ....[5]....
        /*07e0*/ 	.word	0x00011910


	//----- nvinfo : EIATTR_MBARRIER_INSTR_OFFSETS
	.align		4
.L_710:
        /*07e4*/ 	.byte	0x04, 0x39
        /*07e6*/ 	.short	(.L_712 - .L_711)


	//   ....[0]....
.L_711:
        /*07e8*/ 	.word	0x00000190
        /*07ec*/ 	.word	0x000000ff
        /*07f0*/ 	.word	0x00038800
        /*07f4*/ 	.short	0x0100
        /*07f6*/ 	.byte	0x08
	.zero		1


	//   ....[1]....
        /*07f8*/ 	.word	0x000001a0
        /*07fc*/ 	.word	0x000000ff
        /*0800*/ 	.word	0x00038810
        /*0804*/ 	.short	0x0100
        /*0806*/ 	.byte	0x08
	.zero		1


	//   ....[2]....
        /*0808*/ 	.word	0x000001b0
        /*080c*/ 	.word	0x000000ff
        /*0810*/ 	.word	0x00038820
        /*0814*/ 	.short	0x0100
        /*0816*/ 	.byte	0x08
	.zero		1


	//   ....[3]....
        /*0818*/ 	.word	0x00000260
        /*081c*/ 	.word	0x000000ff
        /*0820*/ 	.word	0x00038830
        /*0824*/ 	.short	0x0100
        /*0826*/ 	.byte	0x06
	.zero		1


	//   ....[4]....
        /*0828*/ 	.word	0x00000270
        /*082c*/ 	.word	0x000000ff
        /*0830*/ 	.word	0x00038840
        /*0834*/ 	.short	0x0100
        /*0836*/ 	.byte	0x06
	.zero		1


	//   ....[5]....
        /*0838*/ 	.word	0x00000280
        /*083c*/ 	.word	0x000000ff
        /*0840*/ 	.word	0x00038838
        /*0844*/ 	.short	0x0100
        /*0846*/ 	.byte	0x06
	.zero		1


	//   ....[6]....
        /*0848*/ 	.word	0x00000290
        /*084c*/ 	.word	0x000000ff
        /*0850*/ 	.word	0x00038848
        /*0854*/ 	.short	0x0100
        /*0856*/ 	.byte	0x06
	.zero		1


	//   ....[7]....
        /*0858*/ 	.word	0x000003c0
        /*085c*/ 	.word	0x000000ff
        /*0860*/ 	.word	0x00038850
        /*0864*/ 	.short	0x0100
        /*0866*/ 	.byte	0x08
	.zero		1


	//   ....[8]....
        /*0868*/ 	.word	0x000003d0
        /*086c*/ 	.word	0x000000ff
        /*0870*/ 	.word	0x00038860
        /*0874*/ 	.short	0x0100
        /*0876*/ 	.byte	0x08
	.zero		1


	//   ....[9]....
        /*0878*/ 	.word	0x000003e0
        /*087c*/ 	.word	0x000000ff
        /*0880*/ 	.word	0x00038858
        /*0884*/ 	.short	0x0100
        /*0886*/ 	.byte	0x08
	.zero		1


	//   ....[10]....
        /*0888*/ 	.word	0x000003f0
        /*088c*/ 	.word	0x000000ff
        /*0890*/ 	.word	0x00038868
        /*0894*/ 	.short	0x0100
        /*0896*/ 	.byte	0x08
	.zero		1


	//   ....[11]....
        /*0898*/ 	.word	0x000004e0
        /*089c*/ 	.word	0x000000ff
        /*08a0*/ 	.word	0x00038870
        /*08a4*/ 	.short	0x0100
        /*08a6*/ 	.byte	0x06
	.zero		1


	//   ....[12]....
        /*08a8*/ 	.word	0x000004f0
        /*08ac*/ 	.word	0x000000ff
        /*08b0*/ 	.word	0x00038880
        /*08b4*/ 	.short	0x0100
        /*08b6*/ 	.byte	0x06
	.zero		1


	//   ....[13]....
        /*08b8*/ 	.word	0x00000500
        /*08bc*/ 	.word	0x000000ff
        /*08c0*/ 	.word	0x00038878
        /*08c4*/ 	.short	0x0100
        /*08c6*/ 	.byte	0x06
	.zero		1


	//   ....[14]....
        /*08c8*/ 	.word	0x00000510
        /*08cc*/ 	.word	0x000000ff
        /*08d0*/ 	.word	0x00038888
        /*08d4*/ 	.short	0x0100
        /*08d6*/ 	.byte	0x06
	.zero		1


	//   ....[15]....
        /*08d8*/ 	.word	0x00000640
        /*08dc*/ 	.word	0x000000ff
        /*08e0*/ 	.word	0x00038890
        /*08e4*/ 	.short	0x0100
        /*08e6*/ 	.byte	0x08
	.zero		1


	//   ....[16]....
        /*08e8*/ 	.word	0x00000650
        /*08ec*/ 	.word	0x000000ff
        /*08f0*/ 	.word	0x000388a0
        /*08f4*/ 	.short	0x0100
        /*08f6*/ 	.byte	0x08
	.zero		1


	//   ....[17]....
        /*08f8*/ 	.word	0x00000660
        /*08fc*/ 	.word	0x000000ff
        /*0900*/ 	.word	0x00038898
        /*0904*/ 	.short	0x0100
        /*0906*/ 	.byte	0x08
	.zero		1


	//   ....[18]....
        /*0908*/ 	.word	0x00000670
        /*090c*/ 	.word	0x000000ff
        /*0910*/ 	.word	0x000388a8
        /*0914*/ 	.short	0x0100
        /*0916*/ 	.byte	0x08
	.zero		1


	//   ....[19]....
        /*0918*/ 	.word	0x000007b0
        /*091c*/ 	.word	0x000000ff
        /*0920*/ 	.word	0x000388b0
        /*0924*/ 	.short	0x0100
        /*0926*/ 	.byte	0x08
	.zero		1


	//   ....[20]....
        /*0928*/ 	.word	0x000007c0
        /*092c*/ 	.word	0x000000ff
        /*0930*/ 	.word	0x000388c0
        /*0934*/ 	.short	0x0100
        /*0936*/ 	.byte	0x08
	.zero		1


	//   ....[21]....
        /*0938*/ 	.word	0x000007d0
        /*093c*/ 	.word	0x000000ff
        /*0940*/ 	.word	0x000388b8
        /*0944*/ 	.short	0x0100
        /*0946*/ 	.byte	0x08
	.zero		1


	//   ....[22]....
        /*0948*/ 	.word	0x000007e0
        /*094c*/ 	.word	0x000000ff
        /*0950*/ 	.word	0x000388c8
        /*0954*/ 	.short	0x0100
        /*0956*/ 	.byte	0x08
	.zero		1


	//   ....[23]....
        /*0958*/ 	.word	0x00002090
        /*095c*/ 	.word	0x000000ff
        /*0960*/ 	.word	0x00000000
        /*0964*/ 	.short	0x0101
        /*0966*/ 	.byte	0x06
	.zero		1


	//   ....[24]....
        /*0968*/ 	.word	0x00002b80
        /*096c*/ 	.word	0x000000ff
        /*0970*/ 	.word	0x00000000
        /*0974*/ 	.short	0x0101
        /*0976*/ 	.byte	0x06
	.zero		1


	//   ....[25]....
        /*0978*/ 	.word	0x00003d50
        /*097c*/ 	.word	0x000000ff
        /*0980*/ 	.word	0x00038800
        /*0984*/ 	.short	0x010a
        /*0986*/ 	.byte	0x29
	.zero		1


	//   ....[26]....
        /*0988*/ 	.word	0x00003dc0
        /*098c*/ 	.word	0x00000005
        /*0990*/ 	.word	0x00038830
        /*0994*/ 	.short	0x010a
        /*0996*/ 	.byte	0x3f
	.zero		1


	//   ....[27]....
        /*0998*/ 	.word	0x00003e00
        /*099c*/ 	.word	0x00000005
        /*09a0*/ 	.word	0x00038830
        /*09a4*/ 	.short	0x010a
        /*09a6*/ 	.byte	0x3f
	.zero		1


	//   ....[28]....
        /*09a8*/ 	.word	0x00004080
        /*09ac*/ 	.word	0x000000ff
        /*09b0*/ 	.word	0x00038810
        /*09b4*/ 	.short	0x010a
        /*09b6*/ 	.byte	0x29
	.zero		1


	//   ....[29]....
        /*09b8*/ 	.word	0x000040c0
        /*09bc*/ 	.word	0x00000005
        /*09c0*/ 	.word	0x00038850
        /*09c4*/ 	.short	0x010a
        /*09c6*/ 	.byte	0x3f
	.zero		1


	//   ....[30]....
        /*09c8*/ 	.word	0x00004100
        /*09cc*/ 	.word	0x00000005
        /*09d0*/ 	.word	0x00038850
        /*09d4*/ 	.short	0x010a
        /*09d6*/ 	.byte	0x3f
	.zero		1


	//   ....[31]....
        /*09d8*/ 	.word	0x000055a0
        /*09dc*/ 	.word	0x000000ff
        /*09e0*/ 	.word	0x00000000
        /*09e4*/ 	.short	0x0101
        /*09e6*/ 	.byte	0x05
	.zero		1


	//   ....[32]....
        /*09e8*/ 	.word	0x00006610
        /*09ec*/ 	.word	0x000000ff
        /*09f0*/ 	.word	0x00000000
        /*09f4*/ 	.short	0x0101
        /*09f6*/ 	.byte	0x05
	.zero		1


	//   ....[33]....
        /*09f8*/ 	.word	0x00006710
        /*09fc*/ 	.word	0x000000ff
        /*0a00*/ 	.word	0x00038830
        /*0a04*/ 	.short	0x010a
        /*0a06*/ 	.byte	0x05
	.zero		1


	//   ....[34]....
        /*0a08*/ 	.word	0x00006750
        /*0a0c*/ 	.word	0x000000ff
        /*0a10*/ 	.word	0x00038830
        /*0a14*/ 	.short	0x010a
        /*0a16*/ 	.byte	0x05
	.zero		1


	//   ....[35]....
        /*0a18*/ 	.word	0x00006930
        /*0a1c*/ 	.word	0x000000ff
        /*0a20*/ 	.word	0x00038850
        /*0a24*/ 	.short	0x010a
        /*0a26*/ 	.byte	0x05
	.zero		1


	//   ....[36]....
        /*0a28*/ 	.word	0x00006970
        /*0a2c*/ 	.word	0x000000ff
        /*0a30*/ 	.word	0x00038850
        /*0a34*/ 	.short	0x010a
        /*0a36*/ 	.byte	0x05
	.zero		1


	//   ....[37]....
        /*0a38*/ 	.word	0x00008480
        /*0a3c*/ 	.word	0x000000ff
        /*0a40*/ 	.word	0x00000000
        /*0a44*/ 	.short	0x0101
        /*0a46*/ 	.byte	0x0a
	.zero		1


	//   ....[38]....
        /*0a48*/ 	.word	0x00009420
        /*0a4c*/ 	.word	0x000000ff
        /*0a50*/ 	.word	0x00000000
        /*0a54*/ 	.short	0x0101
        /*0a56*/ 	.byte	0x05
	.zero		1


	//   ....[39]....
        /*0a58*/ 	.word	0x0000bd00
        /*0a5c*/ 	.word	0x000000ff
        /*0a60*/ 	.word	0x00000000
        /*0a64*/ 	.short	0x0101
        /*0a66*/ 	.byte	0x07
	.zero		1


	//   ....[40]....
        /*0a68*/ 	.word	0x0000c6f0
        /*0a6c*/ 	.word	0x000000ff
        /*0a70*/ 	.word	0x00000000
        /*0a74*/ 	.short	0x0101
        /*0a76*/ 	.byte	0x07
	.zero		1


	//   ....[41]....
        /*0a78*/ 	.word	0x000108e0
        /*0a7c*/ 	.word	0x00000016
        /*0a80*/ 	.word	0x00038840
        /*0a84*/ 	.short	0x010a
        /*0a86*/ 	.byte	0x3f
	.zero		1


	//   ....[42]....
        /*0a88*/ 	.word	0x00010da0
        /*0a8c*/ 	.word	0x00000016
        /*0a90*/ 	.word	0x00038830
        /*0a94*/ 	.short	0x0107
        /*0a96*/ 	.byte	0x3f
	.zero		1


	//   ....[43]....
        /*0a98*/ 	.word	0x00010e80
        /*0a9c*/ 	.word	0x00000016
        /*0aa0*/ 	.word	0x00038830
        /*0aa4*/ 	.short	0x0101
        /*0aa6*/ 	.byte	0x3f
	.zero		1


	//   ....[44]....
        /*0aa8*/ 	.word	0x00011750
        /*0aac*/ 	.word	0x00000011
        /*0ab0*/ 	.word	0x00038800
        /*0ab4*/ 	.short	0x0107
        /*0ab6*/ 	.byte	0x3f
	.zero		1


	//   ....[45]....
        /*0ab8*/ 	.word	0x000117e0
        /*0abc*/ 	.word	0x00000011
        /*0ac0*/ 	.word	0x00038800
        /*0ac4*/ 	.short	0x0101
        /*0ac6*/ 	.byte	0x3f
	.zero		1


	//   ....[46]....
        /*0ac8*/ 	.word	0x000124e0
        /*0acc*/ 	.word	0x00000011
        /*0ad0*/ 	.word	0x00038810
        /*0ad4*/ 	.short	0x0107
        /*0ad6*/ 	.byte	0x3f
	.zero		1


	//   ....[47]....
        /*0ad8*/ 	.word	0x000125e0
        /*0adc*/ 	.word	0x00000011
        /*0ae0*/ 	.word	0x00038810
        /*0ae4*/ 	.short	0x0101
        /*0ae6*/ 	.byte	0x3f
	.zero		1


	//   ....[48]....
        /*0ae8*/ 	.word	0x00012600
        /*0aec*/ 	.word	0x00000011
        /*0af0*/ 	.word	0x00038820
        /*0af4*/ 	.short	0x010a
        /*0af6*/ 	.byte	0x3f
	.zero		1


	//   ....[49]....
        /*0af8*/ 	.word	0x00012690
        /*0afc*/ 	.word	0x00000016
        /*0b00*/ 	.word	0x00038860
        /*0b04*/ 	.short	0x010a
        /*0b06*/ 	.byte	0x3f
	.zero		1


	//   ....[50]....
        /*0b08*/ 	.word	0x00012f90
        /*0b0c*/ 	.word	0x00000016
        /*0b10*/ 	.word	0x00038850
        /*0b14*/ 	.short	0x0107
        /*0b16*/ 	.byte	0x3f
	.zero		1


	//   ....[51]....
        /*0b18*/ 	.word	0x00013060
        /*0b1c*/ 	.word	0x00000016
        /*0b20*/ 	.word	0x00038850
        /*0b24*/ 	.short	0x0101
        /*0b26*/ 	.byte	0x3f
	.zero		1


	//   ....[52]....
        /*0b28*/ 	.word	0x00013400
        /*0b2c*/ 	.word	0x00000006
        /*0b30*/ 	.word	0x00038840
        /*0b34*/ 	.short	0x010a
        /*0b36*/ 	.byte	0x3f
	.zero		1


	//   ....[53]....
        /*0b38*/ 	.word	0x00013720
        /*0b3c*/ 	.word	0x00000006
        /*0b40*/ 	.word	0x00038830
        /*0b44*/ 	.short	0x0107
        /*0b46*/ 	.byte	0x3f
	.zero		1


	//   ....[54]....
        /*0b48*/ 	.word	0x000137e0
        /*0b4c*/ 	.word	0x00000006
        /*0b50*/ 	.word	0x00038830
        /*0b54*/ 	.short	0x0101
        /*0b56*/ 	.byte	0x3f
	.zero		1


	//   ....[55]....
        /*0b58*/ 	.word	0x00013810
        /*0b5c*/ 	.word	0x00000006
        /*0b60*/ 	.word	0x00038860
        /*0b64*/ 	.short	0x010a
        /*0b66*/ 	.byte	0x3f
	.zero		1


	//   ....[56]....
        /*0b68*/ 	.word	0x00013ec0
        /*0b6c*/ 	.word	0x00000006
        /*0b70*/ 	.word	0x00038850
        /*0b74*/ 	.short	0x0107
        /*0b76*/ 	.byte	0x3f
	.zero		1


	//   ....[57]....
        /*0b78*/ 	.word	0x00013f80
        /*0b7c*/ 	.word	0x00000006
        /*0b80*/ 	.word	0x00038850
        /*0b84*/ 	.short	0x0101
        /*0b86*/ 	.byte	0x3f
	.zero		1


	//   ....[58]....
        /*0b88*/ 	.word	0x00014e00
        /*0b8c*/ 	.word	0x00000005
        /*0b90*/ 	.word	0x00038820
        /*0b94*/ 	.short	0x010a
        /*0b96*/ 	.byte	0x3f
	.zero		1


	//   ....[59]....
        /*0b98*/ 	.word	0x00014f80
        /*0b9c*/ 	.word	0x00000003
        /*0ba0*/ 	.word	0x00038840
        /*0ba4*/ 	.short	0x010a
        /*0ba6*/ 	.byte	0x3f
	.zero		1


	//   ....[60]....
        /*0ba8*/ 	.word	0x00015020
        /*0bac*/ 	.word	0x00000005
        /*0bb0*/ 	.word	0x00038840
        /*0bb4*/ 	.short	0x010a
        /*0bb6*/ 	.byte	0x3f
	.zero		1


	//   ....[61]....
        /*0bb8*/ 	.word	0x00015060
        /*0bbc*/ 	.word	0x00000003
        /*0bc0*/ 	.word	0x00038860
        /*0bc4*/ 	.short	0x010a
        /*0bc6*/ 	.byte	0x3f
	.zero		1


	//   ....[62]....
        /*0bc8*/ 	.word	0x000150a0
        /*0bcc*/ 	.word	0x00000005
        /*0bd0*/ 	.word	0x00038860
        /*0bd4*/ 	.short	0x010a
        /*0bd6*/ 	.byte	0x3f
	.zero		1


	//   ....[63]....
        /*0bd8*/ 	.word	0x00015110
        /*0bdc*/ 	.word	0x00000000
        /*0be0*/ 	.word	0x00038800
        /*0be4*/ 	.short	0x010a
        /*0be6*/ 	.byte	0x3f
	.zero		1


	//   ....[64]....
        /*0be8*/ 	.word	0x00015160
        /*0bec*/ 	.word	0x00000005
        /*0bf0*/ 	.word	0x00038830
        /*0bf4*/ 	.short	0x010a
        /*0bf6*/ 	.byte	0x3f
	.zero		1


	//   ....[65]....
        /*0bf8*/ 	.word	0x000151c0
        /*0bfc*/ 	.word	0x00000006
        /*0c00*/ 	.word	0x00038810
        /*0c04*/ 	.short	0x010a
        /*0c06*/ 	.byte	0x3f
	.zero		1


	//   ....[66]....
        /*0c08*/ 	.word	0x00015210
        /*0c0c*/ 	.word	0x00000005
        /*0c10*/ 	.word	0x00038850
        /*0c14*/ 	.short	0x010a
        /*0c16*/ 	.byte	0x3f
	.zero		1


	//   ....[67]....
        /*0c18*/ 	.word	0x00015270
        /*0c1c*/ 	.word	0x00000007
        /*0c20*/ 	.word	0x00038830
        /*0c24*/ 	.short	0x010a
        /*0c26*/ 	.byte	0x3f
	.zero		1


	//   ....[68]....
        /*0c28*/ 	.word	0x000152d0
        /*0c2c*/ 	.word	0x00000007
        /*0c30*/ 	.word	0x00038850
        /*0c34*/ 	.short	0x010a
        /*0c36*/ 	.byte	0x3f
	.zero		1


	//   ....[69]....
        /*0c38*/ 	.word	0x000153f0
        /*0c3c*/ 	.word	0x00000016
        /*0c40*/ 	.word	0x00038840
        /*0c44*/ 	.short	0x010a
        /*0c46*/ 	.byte	0x3f
	.zero		1


	//   ....[70]....
        /*0c48*/ 	.word	0x000169e0
        /*0c4c*/ 	.word	0x00000011
        /*0c50*/ 	.word	0x00038820
        /*0c54*/ 	.short	0x010a
        /*0c56*/ 	.byte	0x3f
	.zero		1


	//   ....[71]....
        /*0c58*/ 	.word	0x00016a30
        /*0c5c*/ 	.word	0x00000016
        /*0c60*/ 	.word	0x00038860
        /*0c64*/ 	.short	0x010a
        /*0c66*/ 	.byte	0x3f
	.zero		1


	//   ....[72]....
        /*0c68*/ 	.word	0x00017320
        /*0c6c*/ 	.word	0x00000006
        /*0c70*/ 	.word	0x00038840
        /*0c74*/ 	.short	0x010a
        /*0c76*/ 	.byte	0x3f
	.zero		1


	//   ....[73]....
        /*0c78*/ 	.word	0x000177e0
        /*0c7c*/ 	.word	0x00000006
        /*0c80*/ 	.word	0x00038860
        /*0c84*/ 	.short	0x010a
        /*0c86*/ 	.byte	0x3f
	.zero		1


	//   ....[74]....
        /*0c88*/ 	.word	0x00018980
        /*0c8c*/ 	.word	0x00000005
        /*0c90*/ 	.word	0x00038820
        /*0c94*/ 	.short	0x010a
        /*0c96*/ 	.byte	0x3f
	.zero		1


	//   ....[75]....
        /*0c98*/ 	.word	0x00018b20
        /*0c9c*/ 	.word	0x00000003
        /*0ca0*/ 	.word	0x00038840
        /*0ca4*/ 	.short	0x010a
        /*0ca6*/ 	.byte	0x3f
	.zero		1


	//   ....[76]....
        /*0ca8*/ 	.word	0x00018b70
        /*0cac*/ 	.word	0x00000005
        /*0cb0*/ 	.word	0x00038840
        /*0cb4*/ 	.short	0x010a
        /*0cb6*/ 	.byte	0x3f
	.zero		1


	//   ....[77]....
        /*0cb8*/ 	.word	0x00018bc0
        /*0cbc*/ 	.word	0x00000003
        /*0cc0*/ 	.word	0x00038860
        /*0cc4*/ 	.short	0x010a
        /*0cc6*/ 	.byte	0x3f
	.zero		1


	//----- nvinfo : EIATTR_NUM_MBARRIERS
	.align		4
.L_712:
        /*0cc8*/ 	.byte	0x03, 0x38
        /*0cca*/ 	.short	0x0017


	//----- nvinfo : EIATTR_EXIT_INSTR_OFFSETS
	.align		4
        /*0ccc*/ 	.byte	0x04, 0x1c
        /*0cce*/ 	.short	(.L_714 - .L_713)


	//   ....[0]....
.L_713:
        /*0cd0*/ 	.word	0x00000990


	//   ....[1]....
        /*0cd4*/ 	.word	0x0000e800


	//   ....[2]....
        /*0cd8*/ 	.word	0x000150f0


	//----- nvinfo : EIATTR_MAX_THREADS
	.align		4
.L_714:
        /*0cdc*/ 	.byte	0x04, 0x05
        /*0cde*/ 	.short	(.L_716 - .L_715)
.L_715:
        /*0ce0*/ 	.word	0x00000180
        /*0ce4*/ 	.word	0x00000001
        /*0ce8*/ 	.word	0x00000001


	//----- nvinfo : EIATTR_CRS_STACK_SIZE
	.align		4
.L_716:
        /*0cec*/ 	.byte	0x04, 0x1e
        /*0cee*/ 	.short	(.L_718 - .L_717)
.L_717:
        /*0cf0*/ 	.word	0x00000000


	//----- nvinfo : EIATTR_CBANK_PARAM_SIZE
	.align		4
.L_718:
        /*0cf4*/ 	.byte	0x03, 0x19
        /*0cf6*/ 	.short	0x0bf0


	//----- nvinfo : EIATTR_PARAM_CBANK
	.align		4
        /*0cf8*/ 	.byte	0x04, 0x0a
        /*0cfa*/ 	.short	(.L_720 - .L_719)
	.align		4
.L_719:
        /*0cfc*/ 	.word	index@(.nv.constant0._ZN7cutlass13device_kernelIN5flash11enable_sm90INS1_16FlashAttnFwdSm90INS1_25CollectiveMainloopFwdSm90ILi2EN4cute5tupleIJNS5_1CILi1EEES8_S8_EEENS6_IJNS7_ILi64EEESA_SA_EEELi512ENS_6half_tEfNS_4arch4Sm90ELb0ELb0ELb1ELb1ELb1ELb0ELb1ELb0ELb0ELb1ELb1ELb0EEENS1_21CollectiveEpilogueFwdINS6_IJSA_NS7_ILi512EEESA_EEES9_SC_SE_Li256ELb1ELb1ELb1ELb0EEENS1_36VarlenDynamicPersistentTileSchedulerILi64ELi64ELi256ELi128ELb1ELb1ELb1ELb0ELb1ELb1EEEEEEEEEvNT_6ParamsE)
        /*0d00*/ 	.short	0x0210
        /*0d02*/ 	.short	0x0bf0


	//----- nvinfo : EIATTR_SW_WAR
	.align		4
.L_720:
        /*0d04*/ 	.byte	0x04, 0x36
        /*0d06*/ 	.short	(.L_722 - .L_721)
.L_721:
        /*0d08*/ 	.word	0x00000008
.L_722:


//--------------------- .nv.info._ZN7cutlass13device_kernelIN5flash11enable_sm90INS1_16FlashAttnFwdSm90INS1_25CollectiveMainloopFwdSm90ILi2EN4cute5tupleIJNS5_1CILi1EEES8_S8_EEENS6_IJNS7_ILi64EEESA_SA_EEELi512ENS_6half_tEfNS_4arch4Sm90ELb0ELb0ELb1ELb1ELb1ELb1ELb1ELb0ELb0ELb1ELb1ELb0EEENS1_21CollectiveEpilogueFwdINS6_IJSA_NS7_ILi512EEESA_EEES9_SC_SE_Li256ELb1ELb1ELb1ELb0EEENS1_36VarlenDynamicPersistentTileSchedulerILi64ELi64ELi256ELi128ELb1ELb1ELb1ELb0ELb1ELb1EEEEEEEEEvNT_6ParamsE --------------------------
	.section	.nv.info._ZN7cutlass13device_kernelIN5flash11enable_sm90INS1_16FlashAttnFwdSm90INS1_25CollectiveMainloopFwdSm90ILi2EN4cute5tupleIJNS5_1CILi1EEES8_S8_EEENS6_IJNS7_ILi64EEESA_SA_EEELi512ENS_6half_tEfNS_4arch4Sm90ELb0ELb0ELb1ELb1ELb1ELb1ELb1ELb0ELb0ELb1ELb1ELb0EEENS1_21CollectiveEpilogueFwdINS6_IJSA_NS7_ILi512EEESA_EEES9_SC_SE_Li256ELb1ELb1ELb1ELb0EEENS1_36VarlenDynamicPersistentTileSchedulerILi64ELi64ELi256ELi128ELb1ELb1ELb1ELb0ELb1ELb1EEEEEEEEEvNT_6ParamsE,"",@"SHT_CUDA_INFO"
	.sectionflags	@""
	.align	4


	//----- nvinfo : EIATTR_CUDA_API_VERSION
	.align		4
        /*0000*/ 	.byte	0x04, 0x37
        /*0002*/ 	.short	(.L_724 - .L_723)
.L_723:
        /*0004*/ 	.word	0x00000082


	//----- nvinfo : EIATTR_KPARAM_INFO
	.align		4
.L_724:
        /*0008*/ 	.byte	0x04, 0x17
        /*000a*/ 	.short	(.L_726 - .L_725)
.L_725:
        /*000c*/ 	.word	0x00000000
        /*0010*/ 	.short	0x0000
        /*0012*/ 	.short	0x0070
        /*0014*/ 	.byte	0x00, 0xf0, 0x01, 0x2e


	//----- nvinfo : EIATTR_SPARSE_MMA_MASK
	.align		4
.L_726:
        /*0018*/ 	.byte	0x03, 0x50
        /*001a*/ 	.short	0x0000


	//----- nvinfo : EIATTR_MAXREG_COUNT
	.align		4
        /*001c*/ 	.byte	0x03, 0x1b
        /*001e*/ 	.short	0x00a8


	//----- nvinfo : EIATTR_NUM_BARRIERS
	.align		4
        /*0020*/ 	.byte	0x02, 0x4c
        /*0022*/ 	.byte	0x10
	.zero		1


	//----- nvinfo : EIATTR_EXTERNS
	.align		4
        /*0024*/ 	.byte	0x04, 0x0f
        /*0026*/ 	.short	(.L_728 - .L_727)


	//   ....[0]....
	.align		4
.L_727:
        /*0028*/ 	.word	index@(__assertfail)


	//----- nvinfo : EIATTR_ANNOTATIONS
	.align		4
.L_728:
        /*002c*/ 	.byte	0x04, 0x55
        /*002e*/ 	.short	(.L_730 - .L_729)


	//   ....[0]....
.L_729:
        /* <DEDUP_REMOVED lines=66> */


	//----- nvinfo : EIATTR_MERCURY_ISA_VERSION
	.align		4
.L_730:
        /*0438*/ 	.byte	0x03, 0x5f
        /*043a*/ 	.short	0x0101


	//----- nvinfo : EIATTR_UNUSED_LOAD_BYTE_OFFSET
	.align		4
        /*043c*/ 	.byte	0x04, 0x44
        /*043e*/ 	.short	(.L_732 - .L_731)


	//   ....[0]....
.L_731:
        /*0440*/ 	.word	0x00000a50
        /*0444*/ 	.word	0x0000fff0


	//   ....[1]....
        /*0448*/ 	.word	0x000112f0
        /*044c*/ 	.word	0x0000fff0


	//----- nvinfo : EIATTR_INT_WARP_WIDE_INSTR_OFFSETS
	.align		4
.L_732:
        /*0450*/ 	.byte	0x04, 0x31
        /*0452*/ 	.short	(.L_734 - .L_733)


	//   ....[0]....
.L_733:
        /*0454*/ 	.word	0x00000130


	//   ....[1]....
        /*0458*/ 	.word	0x00000170


	//   ....[2]....
        /*045c*/ 	.word	0x000001e0


	//   ....[3]....
        /*0460*/ 	.word	0x000001f0


	//   ....[4]....
        /*0464*/ 	.word	0x00019540


	//   ....[5]....
        /*0468*/ 	.word	0x000195d0


	//   ....[6]....
        /*046c*/ 	.word	0x0001da40


	//   ....[7]....
        /*0470*/ 	.word	0x0001dad0


	//----- nvinfo : EIATTR_COOP_GROUP_MASK_REGIDS
	.align		4
.L_734:
        /*0474*/ 	.byte	0x04, 0x29
        /*0476*/ 	.short	(.L_736 - .L_735)


	//   ....[0]....
.L_735:
        /*0478*/ 	.word	0xffffffff


	//   ....[1]....
        /*047c*/ 	.word	0xffffffff


	//   ....[2]....
        /*0480*/ 	.word	0xffffffff


	//   ....[3]....
        /*0484*/ 	.word	0xffffffff


	//   ....[4]....
        /*0488*/ 	.word	0xffffffff


	//   ....[5]....
        /*048c*/ 	.word	0xffffffff


	//   ....[6]....
        /*0490*/ 	.word	0xffffffff


	//   ....[7]....
        /*0494*/ 	.word	0xffffffff


	//   ....[8]....
        /*0498*/ 	.word	0xffffffff


	//   ....[9]....
        /*049c*/ 	.word	0xffffffff


	//   ....[10]....
        /*04a0*/ 	.word	0xffffffff


	//   ....[11]....
        /*04a4*/ 	.word	0xffffffff


	//   ....[12]....
        /*04a8*/ 	.word	0xffffffff


	//   ....[13]....
        /*04ac*/ 	.word	0xffffffff


	//   ....[14]....
        /*04b0*/ 	.word	0xffffffff


	//   ....[15]....
        /*04b4*/ 	.word	0xffffffff


	//   ....[16]....
        /*04b8*/ 	.word	0xffffffff


	//   ....[17]....
        /*04bc*/ 	.word	0xffffffff


	//   ....[18]....
        /*04c0*/ 	.word	0xffffffff


	//   ....[19]....
        /*04c4*/ 	.word	0xffffffff


	//   ....[20]....
        /*04c8*/ 	.word	0xffffffff


	//   ....[21]....
        /*04cc*/ 	.word	0xffffffff


	//   ....[22]....
        /*04d0*/ 	.word	0xffffffff


	//   ....[23]....
        /*04d4*/ 	.word	0xffffffff


	//   ....[24]....
        /*04d8*/ 	.word	0xffffffff


	//   ....[25]....
        /*04dc*/ 	.word	0xffffffff


	//   ....[26]....
        /*04e0*/ 	.word	0xffffffff


	//   ....[27]....
        /*04e4*/ 	.word	0xffffffff


	//   ....[28]....
        /*04e8*/ 	.word	0xffffffff


	//   ....[29]....
        /*04ec*/ 	.word	0xffffffff


	//   ....[30]....
        /*04f0*/ 	.word	0xffffffff


	//   ....[31]....
        /*04f4*/ 	.word	0xffffffff


	//   ....[32]....
        /*04f8*/ 	.word	0xffffffff


	//   ....[33]....
        /*04fc*/ 	.word	0xffffffff


	//   ....[34]....
        /*0500*/ 	.word	0xffffffff


	//   ....[35]....
        /*0504*/ 	.word	0xffffffff


	//   ....[36]....
        /*0508*/ 	.word	0xffffffff


	//   ....[37]....
        /*050c*/ 	.word	0xffffffff


	//   ....[38]....
        /*0510*/ 	.word	0xffffffff


	//   ....[39]....
        /*0514*/ 	.word	0xffffffff


	//   ....[40]....
        /*0518*/ 	.word	0xffffffff


	//   ....[41]....
        /*051c*/ 	.word	0xffffffff


	//   ....[42]....
        /*0520*/ 	.word	0xffffffff


	//   ....[43]....
        /*0524*/ 	.word	0xffffffff


	//   ....[44]....
        /*0528*/ 	.word	0xffffffff


	//   ....[45]....
        /*052c*/ 	.word	0xffffffff


	//   ....[46]....
        /*0530*/ 	.word	0xffffffff


	//   ....[47]....
        /*0534*/ 	.word	0xffffffff


	//   ....[48]....
        /*0538*/ 	.word	0xffffffff


	//   ....[49]....
        /*053c*/ 	.word	0xffffffff


	//   ....[50]....
        /*0540*/ 	.word	0xffffffff


	//   ....[51]....
        /*0544*/ 	.word	0xffffffff


	//   ....[52]....
        /*0548*/ 	.word	0xffffffff


	//   ....[53]....
        /*054c*/ 	.word	0xffffffff


	//   ....[54]....
        /*0550*/ 	.word	0xffffffff


	//   ....[55]....
        /*0554*/ 	.word	0xffffffff


	//   ....[56]....
        /*0558*/ 	.word	0xffffffff


	//   ....[57]....
        /*055c*/ 	.word	0xffffffff


	//   ....[58]....
        /*0560*/ 	.word	0xffffffff


	//   ....[59]....
        /*0564*/ 	.word	0xffffffff


	//   ....[60]....
        /*0568*/ 	.word	0xffffffff


	//   ....[61]....
        /*056c*/ 	.word	0xffffffff


	//   ....[62]....
        /*0570*/ 	.word	0xffffffff


	//   ....[63]....
        /*0574*/ 	.word	0xffffffff


	//   ....[64]....
        /*0578*/ 	.word	0xffffffff


	//   ....[65]....
        /*057c*/ 	.word	0xffffffff


	//   ....[66]....
        /*0580*/ 	.word	0xffffffff


	//   ....[67]....
        /*0584*/ 	.word	0xffffffff


	//   ....[68]....
        /*0588*/ 	.word	0xffffffff


	//   ....[69]....
        /*058c*/ 	.word	0xffffffff


	//   ....[70]....
        /*0590*/ 	.word	0xffffffff


	//   ....[71]....
        /*0594*/ 	.word	0xffffffff


	//   ....[72]....
        /*0598*/ 	.word	0xffffffff


	//   ....[73]....
        /*059c*/ 	.word	0xffffffff


	//   ....[74]....
        /*05a0*/ 	.word	0xffffffff


	//   ....[75]....
        /*05a4*/ 	.word	0xffffffff


	//   ....[76]....
        /*05a8*/ 	.word	0xffffffff


	//   ....[77]....
        /*05ac*/ 	.word	0xffffffff


	//   ....[78]....
        /*05b0*/ 	.word	0xffffffff


	//   ....[79]....
        /*05b4*/ 	.word	0xffffffff


	//   ....[80]....
        /*05b8*/ 	.word	0xffffffff


	//   ....[81]....
        /*05bc*/ 	.word	0xffffffff


	//   ....[82]....
        /*05c0*/ 	.word	0xffffffff


	//   ....[83]....
        /*05c4*/ 	.word	0xffffffff


	//   ....[84]....
        /*05c8*/ 	.word	0xffffffff


	//   ....[85]....
        /*05cc*/ 	.word	0xffffffff


	//   ....[86]....
        /*05d0*/ 	.word	0xffffffff


	//   ....[87]....
        /*05d4*/ 	.word	0xffffffff


	//   ....[88]....
        /*05d8*/ 	.word	0xffffffff


	//   ....[89]....
        /*05dc*/ 	.word	0xffffffff


	//   ....[90]....
        /*05e0*/ 	.word	0xffffffff


	//   ....[91]....
        /*05e4*/ 	.word	0xffffffff


	//   ....[92]....
        /*05e8*/ 	.word	0xffffffff


	//   ....[93]....
        /*05ec*/ 	.word	0xffffffff


	//   ....[94]....
        /*05f0*/ 	.word	0xffffffff


	//   ....[95]....
        /*05f4*/ 	.word	0xffffffff


	//   ....[96]....
        /*05f8*/ 	.word	0xffffffff


	//   ....[97]....
        /*05fc*/ 	.word	0xffffffff


	//   ....[98]....
        /*0600*/ 	.word	0xffffffff


	//   ....[99]....
        /*0604*/ 	.word	0xffffffff


	//   ....[100]....
        /*0608*/ 	.word	0xffffffff


	//   ....[101]....
        /*060c*/ 	.word	0xffffffff


	//   ....[102]....
        /*0610*/ 	.word	0xffffffff


	//   ....[103]....
        /*0614*/ 	.word	0xffffffff


	//   ....[104]....
        /*0618*/ 	.word	0xffffffff


	//   ....[105]....
        /*061c*/ 	.word	0xffffffff


	//   ....[106]....
        /*0620*/ 	.word	0xffffffff


	//   ....[107]....
        /*0624*/ 	.word	0xffffffff


	//   ....[108]....
        /*0628*/ 	.word	0xffffffff


	//   ....[109]....
        /*062c*/ 	.word	0xffffffff


	//   ....[110]....
        /*0630*/ 	.word	0xffffffff


	//   ....[111]....
        /*0634*/ 	.word	0xffffffff


	//   ....[112]....
        /*0638*/ 	.word	0xffffffff


	//   ....[113]....
        /*063c*/ 	.word	0xffffffff


	//   ....[114]....
        /*0640*/ 	.word	0xffffffff


	//   ....[115]....
        /*0644*/ 	.word	0xffffffff


	//   ....[116]....
        /*0648*/ 	.word	0xffffffff


	//   ....[117]....
        /*064c*/ 	.word	0xffffffff


	//   ....[118]....
        /*0650*/ 	.word	0xffffffff


	//   ....[119]....
        /*0654*/ 	.word	0xffffffff


	//   ....[120]....
        /*0658*/ 	.word	0xffffffff


	//   ....[121]....
        /*065c*/ 	.word	0xffffffff


	//   ....[122]....
        /*0660*/ 	.word	0xffffffff


	//   ....[123]....
        /*0664*/ 	.word	0xffffffff


	//   ....[124]....
        /*0668*/ 	.word	0xffffffff


	//   ....[125]....
        /*066c*/ 	.word	0xffffffff


	//   ....[126]....
        /*0670*/ 	.word	0xffffffff


	//   ....[127]....
        /*0674*/ 	.word	0xffffffff


	//   ....[128]....
        /*0678*/ 	.word	0xffffffff


	//   ....[129]....
        /*067c*/ 	.word	0xffffffff


	//   ....[130]....
        /*0680*/ 	.word	0xffffffff


	//   ....[131]....
        /*0684*/ 	.word	0xffffffff


	//   ....[132]....
        /*0688*/ 	.word	0xffffffff


	//   ....[133]....
        /*068c*/ 	.word	0xffffffff


	//   ....[134]....
        /*0690*/ 	.word	0xffffffff


	//   ....[135]....
        /*0694*/ 	.word	0xffffffff


	//   ....[136]....
        /*0698*/ 	.word	0xffffffff


	//   ....[137]....
        /*069c*/ 	.word	0xffffffff


	//   ....[138]....
        /*06a0*/ 	.word	0xffffffff


	//   ....[139]....
        /*06a4*/ 	.word	0xffffffff


	//   ....[140]....
        /*06a8*/ 	.word	0xffffffff


	//   ....[141]....
        /*06ac*/ 	.word	0xffffffff


	//   ....[142]....
        /*06b0*/ 	.word	0xffffffff


	//   ....[143]....
        /*06b4*/ 	.word	0x0500000f


	//   ....[144]....
        /*06b8*/ 	.word	0x0500000f


	//   ....[145]....
        /*06bc*/ 	.word	0x0500000f


	//   ....[146]....
        /*06c0*/ 	.word	0x0500000f


	//   ....[147]....
        /*06c4*/ 	.word	0x0500000f


	//   ....[148]....
        /*06c8*/ 	.word	0x0500000f


	//   ....[149]....
        /*06cc*/ 	.word	0x0500000f


	//   ....[150]....
        /*06d0*/ 	.word	0x0500000f


	//   ....[151]....
        /*06d4*/ 	.word	0x0500000f


	//   ....[152]....
        /*06d8*/ 	.word	0x0500000f


	//   ....[153]....
        /*06dc*/ 	.word	0x0500000f


	//   ....[154]....
        /*06e0*/ 	.word	0x0500000f


	//   ....[155]....
        /*06e4*/ 	.word	0x0500000f


	//   ....[156]....
        /*06e8*/ 	.word	0x0500000f


	//   ....[157]....
        /*06ec*/ 	.word	0x0500000f


	//   ....[158]....
        /*06f0*/ 	.word	0x0500000f


	//   ....[159]....
        /*06f4*/ 	.word	0x0500000f


	//   ....[160]....
        /*06f8*/ 	.word	0x0500000f


	//   ....[161]....
        /*06fc*/ 	.word	0x0500000f


	//   ....[162]....
        /*0700*/ 	.word	0x0500000f


	//   ....[163]....
        /*0704*/ 	.word	0x0500000f


	//   ....[164]....
        /*0708*/ 	.word	0x0500000f


	//   ....[165]....
        /*070c*/ 	.word	0x0500000f


	//   ....[166]....
        /*0710*/ 	.word	0x0500000f


	//   ....[167]....
        /*0714*/ 	.word	0x0500000f


	//   ....[168]....
        /*0718*/ 	.word	0x0500000f


	//   ....[169]....
        /*071c*/ 	.word	0x0500000f


	//   ....[170]....
        /*0720*/ 	.word	0x0500000f


	//   ....[171]....
        /*0724*/ 	.word	0x0500000f


	//   ....[172]....
        /*0728*/ 	.word	0x0500000f


	//   ....[173]....
        /*072c*/ 	.word	0x0500000f


	//   ....[174]....
        /*0730*/ 	.word	0x0500000f


	//   ....[175]....
        /*0734*/ 	.word	0x0500000f


	//   ....[176]....
        /*0738*/ 	.word	0x0500000f


	//   ....[177]....
        /*073c*/ 	.word	0x0500000f


	//   ....[178]....
        /*0740*/ 	.word	0x0500000f


	//   ....[179]....
        /*0744*/ 	.word	0x0500000f


	//   ....[180]....
        /*0748*/ 	.word	0x0500000f


	//   ....[181]....
        /*074c*/ 	.word	0x0500000f


	//   ....[182]....
        /*0750*/ 	.word	0x0500000f


	//   ....[183]....
        /*0754*/ 	.word	0x0500000f


	//   ....[184]....
        /*0758*/ 	.word	0x0500000f


	//   ....[185]....
        /*075c*/ 	.word	0x0500000f


	//   ....[186]....
        /*0760*/ 	.word	0x0500000f


	//   ....[187]....
        /*0764*/ 	.word	0x0500000f


	//   ....[188]....
        /*0768*/ 	.word	0x0500000f


	//   ....[189]....
        /*076c*/ 	.word	0x0500000f


	//   ....[190]....
        /*0770*/ 	.word	0x0500000f


	//   ....[191]....
        /*0774*/ 	.word	0x0500000f


	//   ....[192]....
        /*0778*/ 	.word	0x0500000f


	//   ....[193]....
        /*077c*/ 	.word	0x0500000f


	//   ....[194]....
        /*0780*/ 	.word	0x0500000f


	//   ....[195]....
        /*0784*/ 	.word	0x0500000f


	//   ....[196]....
        /*0788*/ 	.word	0x0500000f


	//   ....[197]....
        /*078c*/ 	.word	0x0500000f


	//   ....[198]....
        /*0790*/ 	.word	0x0500000f


	//   ....[199]....
        /*0794*/ 	.word	0x0500000f


	//   ....[200]....
        /*0798*/ 	.word	0x0500000f


	//   ....[201]....
        /*079c*/ 	.word	0x0500000f


	//   ....[202]....
        /*07a0*/ 	.word	0x0500000f


	//   ....[203]....
        /*07a4*/ 	.word	0x0500000f


	//   ....[204]....
        /*07a8*/ 	.word	0x0500000f


	//   ....[205]....
        /*07ac*/ 	.word	0x0500000f


	//   ....[206]....
        /*07b0*/ 	.word	0x0500000f


	//   ....[207]....
        /*07b4*/ 	.word	0x0500000f


	//   ....[208]....
        /*07b8*/ 	.word	0x0500000f


	//   ....[209]....
        /*07bc*/ 	.word	0x0500000f


	//   ....[210]....
        /*07c0*/ 	.word	0x0500000f


	//   ....[211]....
        /*07c4*/ 	.word	0x0500000f


	//   ....[212]....
        /*07c8*/ 	.word	0x0500000f


	//   ....[213]....
        /*07cc*/ 	.word	0x0500000f


	//   ....[214]....
        /*07d0*/ 	.word	0x0500000f


	//   ....[215]....
        /*07d4*/ 	.word	0x0500000f


	//   ....[216]....
        /*07d8*/ 	.word	0x0500000f


	//   ....[217]....
        /*07dc*/ 	.word	0x0500000f


	//   ....[218]....
        /*07e0*/ 	.word	0x0500000f


	//   ....[219]....
        /*07e4*/ 	.word	0x0500000f


	//   ....[220]....
        /*07e8*/ 	.word	0x0500000f


	//   ....[221]....
        /*07ec*/ 	.word	0x0500000f


	//   ....[222]....
        /*07f0*/ 	.word	0x0500000f


	//   ....[223]....
        /*07f4*/ 	.word	0x0500000f


	//   ....[224]....
        /*07f8*/ 	.word	0x0500000f


	//   ....[225]....
        /*07fc*/ 	.word	0x0500000f


	//----- nvinfo : EIATTR_COOP_GROUP_INSTR_OFFSETS
	.align		4
.L_736:
        /*0800*/ 	.byte	0x04, 0x28
        /*0802*/ 	.short	(.L_738 - .L_737)


	//   ....[0]....
.L_737:
        /*0804*/ 	.word	0x00000070


	//   ....[1]....
        /*0808*/ 	.word	0x00000140


	//   ....[2]....
        /*080c*/ 	.word	0x00000190


	//   ....[3]....
        /*0810*/ 	.word	0x000003a0


	//   ....[4]....
        /*0814*/ 	.word	0x00000500


	//   ....[5]....
        /*0818*/ 	.word	0x00000620


	//   ....[6]....
        /*081c*/ 	.word	0x00000780


	//   ....[7]....
        /*0820*/ 	.word	0x00003190


	//   ....[8]....
        /*0824*/ 	.word	0x000031a0


	//   ....[9]....
        /*0828*/ 	.word	0x00003c00


	//   ....[10]....
        /*082c*/ 	.word	0x00003c10


	//   ....[11]....
        /*0830*/ 	.word	0x00004600


	//   ....[12]....
        /*0834*/ 	.word	0x00004610


	//   ....[13]....
        /*0838*/ 	.word	0x000049d0


	//   ....[14]....
        /*083c*/ 	.word	0x000049e0


	//   ....[15]....
        /*0840*/ 	.word	0x00005970


	//   ....[16]....
        /*0844*/ 	.word	0x00007840


	//   ....[17]....
        /*0848*/ 	.word	0x00007e00


	//   ....[18]....
        /*084c*/ 	.word	0x00007e10


	//   ....[19]....
        /*0850*/ 	.word	0x00007e20


	//   ....[20]....
        /*0854*/ 	.word	0x00007e30


	//   ....[21]....
        /*0858*/ 	.word	0x00008e20


	//   ....[22]....
        /*085c*/ 	.word	0x00008e30


	//   ....[23]....
        /*0860*/ 	.word	0x00008e40


	//   ....[24]....
        /*0864*/ 	.word	0x00008e50


	//   ....[25]....
        /*0868*/ 	.word	0x0000a510


	//   ....[26]....
        /*086c*/ 	.word	0x0000c410


	//   ....[27]....
        /*0870*/ 	.word	0x0000c4e0


	//   ....[28]....
        /*0874*/ 	.word	0x0000c6b0


	//   ....[29]....
        /*0878*/ 	.word	0x0000c730


	//   ....[30]....
        /*087c*/ 	.word	0x0000cfe0


	//   ....[31]....
        /*0880*/ 	.word	0x0000e080


	//   ....[32]....
        /*0884*/ 	.word	0x0000f1e0


	//   ....[33]....
        /*0888*/ 	.word	0x0000f230


	//   ....[34]....
        /*088c*/ 	.word	0x0000fa70


	//   ....[35]....
        /*0890*/ 	.word	0x0000fb40


	//   ....[36]....
        /*0894*/ 	.word	0x00010730


	//   ....[37]....
        /*0898*/ 	.word	0x00010820


	//   ....[38]....
        /*089c*/ 	.word	0x00010840


	//   ....[39]....
        /*08a0*/ 	.word	0x000109b0


	//   ....[40]....
        /*08a4*/ 	.word	0x00010b80


	//   ....[41]....
        /*08a8*/ 	.word	0x00012030


	//   ....[42]....
        /*08ac*/ 	.word	0x000123e0


	//   ....[43]....
        /*08b0*/ 	.word	0x00012410


	//   ....[44]....
        /*08b4*/ 	.word	0x00012420


	//   ....[45]....
        /*08b8*/ 	.word	0x00012430


	//   ....[46]....
        /*08bc*/ 	.word	0x00013150


	//   ....[47]....
        /*08c0*/ 	.word	0x00013170


	//   ....[48]....
        /*08c4*/ 	.word	0x00013420


	//   ....[49]....
        /*08c8*/ 	.word	0x00013440


	//   ....[50]....
        /*08cc*/ 	.word	0x00013dc0


	//   ....[51]....
        /*08d0*/ 	.word	0x00013e00


	//   ....[52]....
        /*08d4*/ 	.word	0x000147f0


	//   ....[53]....
        /*08d8*/ 	.word	0x00014810


	//   ....[54]....
        /*08dc*/ 	.word	0x00015db0


	//   ....[55]....
        /*08e0*/ 	.word	0x00015dd0


	//   ....[56]....
        /*08e4*/ 	.word	0x00016000


	//   ....[57]....
        /*08e8*/ 	.word	0x00016020


	//   ....[58]....
        /*08ec*/ 	.word	0x000162d0


	//   ....[59]....
        /*08f0*/ 	.word	0x000164c0


	//   ....[60]....
        /*08f4*/ 	.word	0x000164f0


	//   ....[61]....
        /*08f8*/ 	.word	0x00016520


	//   ....[62]....
        /*08fc*/ 	.word	0x00016550


	//   ....[63]....
        /*0900*/ 	.word	0x00016580


	//   ....[64]....
        /*0904*/ 	.word	0x000165b0


	//   ....[65]....
        /*0908*/ 	.word	0x00016740


	//   ....[66]....
        /*090c*/ 	.word	0x00016770


	//   ....[67]....
        /*0910*/ 	.word	0x000167a0


	//   ....[68]....
        /*0914*/ 	.word	0x000167d0


	//   ....[69]....
        /*0918*/ 	.word	0x00016800


	//   ....[70]....
        /*091c*/ 	.word	0x00016830


	//   ....[71]....
        /*0920*/ 	.word	0x000168c0


	//   ....[72]....
        /*0924*/ 	.word	0x000168f0


	//   ....[73]....
        /*0928*/ 	.word	0x00016900


	//   ....[74]....
        /*092c*/ 	.word	0x00016990


	//   ....[75]....
        /*0930*/ 	.word	0x00017940


	//   ....[76]....
        /*0934*/ 	.word	0x0001a370


	//   ....[77]....
        /*0938*/ 	.word	0x0001a390


	//   ....[78]....
        /*093c*/ 	.word	0x0001a420


	//   ....[79]....
        /*0940*/ 	.word	0x0001a440


	//   ....[80]....
        /*0944*/ 	.word	0x0001a4c0


	//   ....[81]....
        /*0948*/ 	.word	0x0001a4e0


	//   ....[82]....
        /*094c*/ 	.word	0x0001a4f0


	//   ....[83]....
        /*0950*/ 	.word	0x0001a500


	//   ....[84]....
        /*0954*/ 	.word	0x0001acb0


	//   ....[85]....
        /*0958*/ 	.word	0x0001ace0


	//   ....[86]....
        /*095c*/ 	.word	0x0001ad90


	//   ....[87]....
        /*0960*/ 	.word	0x0001ada0


	//   ....[88]....
        /*0964*/ 	.word	0x0001adb0


	//   ....[89]....
        /*0968*/ 	.word	0x0001ae30


	//   ....[90]....
        /*096c*/ 	.word	0x0001ae40


	//   ....[91]....
        /*0970*/ 	.word	0x0001aeb0


	//   ....[92]....
        /*0974*/ 	.word	0x0001b7a0


	//   ....[93]....
        /*0978*/ 	.word	0x0001b810


	//   ....[94]....
        /*097c*/ 	.word	0x0001b8b0


	//   ....[95]....
        /*0980*/ 	.word	0x0001ba00


	//   ....[96]....
        /*0984*/ 	.word	0x0001ba60


	//   ....[97]....
        /*0988*/ 	.word	0x0001ba80


	//   ....[98]....
        /*098c*/ 	.word	0x0001ba90


	//   ....[99]....
        /*0990*/ 	.word	0x0001bab0


	//   ....[100]....
        /*0994*/ 	.word	0x0001c260


	//   ....[101]....
        /*0998*/ 	.word	0x0001c290


	//   ....[102]....
        /*099c*/ 	.word	0x0001c480


	//   ....[103]....
        /*09a0*/ 	.word	0x0001c4c0


	//   ....[104]....
        /*09a4*/ 	.word	0x0001c4d0


	//   ....[105]....
        /*09a8*/ 	.word	0x0001c4e0


	//   ....[106]....
        /*09ac*/ 	.word	0x0001c630


	//   ....[107]....
        /*09b0*/ 	.word	0x0001c780


	//   ....[108]....
        /*09b4*/ 	.word	0x0001cf70


	//   ....[109]....
        /*09b8*/ 	.word	0x0001cf90


	//   ....[110]....
        /*09bc*/ 	.word	0x0001cfe0


	//   ....[111]....
        /*09c0*/ 	.word	0x0001cff0


	//   ....[112]....
        /*09c4*/ 	.word	0x0001d030


	//   ....[113]....
        /*09c8*/ 	.word	0x0001d040


	//   ....[114]....
        /*09cc*/ 	.word	0x0001d050


	//   ....[115]....
        /*09d0*/ 	.word	0x0001d090


	//   ....[116]....
        /*09d4*/ 	.word	0x0001d390


	//   ....[117]....
        /*09d8*/ 	.word	0x0001d3d0


	//   ....[118]....
        /*09dc*/ 	.word	0x0001d3f0


	//   ....[119]....
        /*09e0*/ 	.word	0x0001d410


	//   ....[120]....
        /*09e4*/ 	.word	0x0001d440


	//   ....[121]....
        /*09e8*/ 	.word	0x0001d460


	//   ....[122]....
        /*09ec*/ 	.word	0x0001d560


	//   ....[123]....
        /*09f0*/ 	.word	0x0001d6b0


	//   ....[124]....
        /*09f4*/ 	.word	0x0001dcf0


	//   ....[125]....
        /*09f8*/ 	.word	0x0001dd20


	//   ....[126]....
        /*09fc*/ 	.word	0x0001dd80


	//   ....[127]....
        /*0a00*/ 	.word	0x0001ddb0


	//   ....[128]....
        /*0a04*/ 	.word	0x0001dde0


	//   ....[129]....
        /*0a08*/ 	.word	0x0001de10


	//   ....[130]....
        /*0a0c*/ 	.word	0x0001de40


	//   ....[131]....
        /*0a10*/ 	.word	0x0001de70


	//   ....[132]....
        /*0a14*/ 	.word	0x0001e010


	//   ....[133]....
        /*0a18*/ 	.word	0x0001e040


	//   ....[134]....
        /*0a1c*/ 	.word	0x0001e070


	//   ....[135]....
        /*0a20*/ 	.word	0x0001e0a0


	//   ....[136]....
        /*0a24*/ 	.word	0x0001e0d0


	//   ....[137]....
        /*0a28*/ 	.word	0x0001e100


	//   ....[138]....
        /*0a2c*/ 	.word	0x0001e1c0


	//   ....[139]....
        /*0a30*/ 	.word	0x0001e1e0


	//   ....[140]....
        /*0a34*/ 	.word	0x0001e1f0


	//   ....[141]....
        /*0a38*/ 	.word	0x0001e250


	//   ....[142]....
        /*0a3c*/ 	.word	0x0001e870


	//   ....[143]....
        /*0a40*/ 	.word	0x0001eb80


	//   ....[144]....
        /*0a44*/ 	.word	0x0001ec10


	//   ....[145]....
        /*0a48*/ 	.word	0x0001ece0


	//   ....[146]....
        /*0a4c*/ 	.word	0x0001ed70


	//   ....[147]....
        /*0a50*/ 	.word	0x0001ee50


	//   ....[148]....
        /*0a54*/ 	.word	0x0001eee0


	//   ....[149]....
        /*0a58*/ 	.word	0x0001efc0


	//   ....[150]....
        /*0a5c*/ 	.word	0x0001f050


	//   ....[151]....
        /*0a60*/ 	.word	0x0001f0a0


	//   ....[152]....
        /*0a64*/ 	.word	0x0001f0f0


	//   ....[153]....
        /*0a68*/ 	.word	0x0001f1e0


	//   ....[154]....
        /*0a6c*/ 	.word	0x0001f270


	//   ....[155]....
        /*0a70*/ 	.word	0x0001f2c0


	//   ....[156]....
        /*0a74*/ 	.word	0x0001f310


	//   ....[157]....
        /*0a78*/ 	.word	0x0001f5b0


	//   ....[158]....
        /*0a7c*/ 	.word	0x0001f890


	//   ....[159]....
        /*0a80*/ 	.word	0x0001f980


	//   ....[160]....
        /*0a84*/ 	.word	0x0001fa20


	//   ....[161]....
        /*0a88*/ 	.word	0x0001fa80


	//   ....[162]....
        /*0a8c*/ 	.word	0x0001fb70


	//   ....[163]....
        /*0a90*/ 	.word	0x0001fbe0


	//   ....[164]....
        /*0a94*/ 	.word	0x0001fcd0


	//   ....[165]....
        /*0a98*/ 	.word	0x0001fd40


	//   ....[166]....
        /*0a9c*/ 	.word	0x0001fde0


	//   ....[167]....
        /*0aa0*/ 	.word	0x0001fed0


	//   ....[168]....
        /*0aa4*/ 	.word	0x0001ff70


	//   ....[169]....
        /*0aa8*/ 	.word	0x0001ffd0


	//   ....[170]....
        /*0aac*/ 	.word	0x00020090


	//   ....[171]....
        /*0ab0*/ 	.word	0x000200f0


	//   ....[172]....
        /*0ab4*/ 	.word	0x00020190


	//   ....[173]....
        /*0ab8*/ 	.word	0x00020240


	//   ....[174]....
        /*0abc*/ 	.word	0x00020320


	//   ....[175]....
        /*0ac0*/ 	.word	0x00020610


	//   ....[176]....
        /*0ac4*/ 	.word	0x000206d0


	//   ....[177]....
        /*0ac8*/ 	.word	0x00020940


	//   ....[178]....
        /*0acc*/ 	.word	0x000209c0


	//   ....[179]....
        /*0ad0*/ 	.word	0x00020bd0


	//   ....[180]....
        /*0ad4*/ 	.word	0x00020c20


	//   ....[181]....
        /*0ad8*/ 	.word	0x00020d90


	//   ....[182]....
        /*0adc*/ 	.word	0x00020e20


	//   ....[183]....
        /*0ae0*/ 	.word	0x00020f60


	//   ....[184]....
        /*0ae4*/ 	.word	0x00021060


	//   ....[185]....
        /*0ae8*/ 	.word	0x000212d0


	//   ....[186]....
        /*0aec*/ 	.word	0x00021320


	//   ....[187]....
        /*0af0*/ 	.word	0x000214f0


	//   ....[188]....
        /*0af4*/ 	.word	0x00021540


	//   ....[189]....
        /*0af8*/ 	.word	0x00021710


	//   ....[190]....
        /*0afc*/ 	.word	0x00021760


	//   ....[191]....
        /*0b00*/ 	.word	0x00021850


	//   ....[192]....
        /*0b04*/ 	.word	0x000218f0


	//   ....[193]....
        /*0b08*/ 	.word	0x00021950


	//   ....[194]....
        /*0b0c*/ 	.word	0x00021a00


	//   ....[195]....
        /*0b10*/ 	.word	0x00021a60


	//   ....[196]....
        /*0b14*/ 	.word	0x00021b10


	//   ....[197]....
        /*0b18*/ 	.word	0x00021b70


	//   ....[198]....
        /*0b1c*/ 	.word	0x00021c20


	//   ....[199]....
        /*0b20*/ 	.word	0x00021d10


	//   ....[200]....
        /*0b24*/ 	.word	0x00021df0


	//   ....[201]....
        /*0b28*/ 	.word	0x00021f00


	//   ....[202]....
        /*0b2c*/ 	.word	0x00022000


	//   ....[203]....
        /*0b30*/ 	.word	0x00022130


	//   ....[204]....
        /*0b34*/ 	.word	0x00022210


	//   ....[205]....
        /*0b38*/ 	.word	0x00022310


	//   ....[206]....
        /*0b3c*/ 	.word	0x000223f0


	//   ....[207]....
        /*0b40*/ 	.word	0x00022480


	//   ....[208]....
        /*0b44*/ 	.word	0x00022520


	//   ....[209]....
        /*0b48*/ 	.word	0x000226a0


	//   ....[210]....
        /*0b4c*/ 	.word	0x00022710


	//   ....[211]....
        /*0b50*/ 	.word	0x00022780


	//   ....[212]....
        /*0b54*/ 	.word	0x000227f0


	//   ....[213]....
        /*0b58*/ 	.word	0x00022860


	//   ....[214]....
        /*0b5c*/ 	.word	0x000228e0


	//   ....[215]....
        /*0b60*/ 	.word	0x00022960


	//   ....[216]....
        /*0b64*/ 	.word	0x000229f0


	//   ....[217]....
        /*0b68*/ 	.word	0x00022a60


	//   ....[218]....
        /*0b6c*/ 	.word	0x00022ad0


	//   ....[219]....
        /*0b70*/ 	.word	0x00022b40


	//   ....[220]....
        /*0b74*/ 	.word	0x00022bc0


	//   ....[221]....
        /*0b78*/ 	.word	0x00022c30


	//   ....[222]....
        /*0b7c*/ 	.word	0x00022cd0


	//   ....[223]....
        /*0b80*/ 	.word	0x00022d20


	//   ....[224]....
        /*0b84*/ 	.word	0x00022db0


	//   ....[225]....
        /*0b88*/ 	.word	0x00022ee0


	//----- nvinfo : EIATTR_REG_RECONFIG
	.align		4
.L_738:
        /*0b8c*/ 	.byte	0x01, 0x54
	.zero		2


	//----- nvinfo : EIATTR_SYSCALL_OFFSETS
	.align		4
        /*0b90*/ 	.byte	0x04, 0x46
        /*0b92*/ 	.short	(.L_740 - .L_739)


	//   ....[0]....
.L_739:
        /*0b94*/ 	.word	0x00002400


	//   ....[1]....
        /*0b98*/ 	.word	0x00002550


	//   ....[2]....
        /*0b9c*/ 	.word	0x000079e0


	//   ....[3]....
        /*0ba0*/ 	.word	0x00007d70


	//   ....[4]....
        /*0ba4*/ 	.word	0x00019730


	//   ....[5]....
        /*0ba8*/ 	.word	0x00019880


	//   ....[6]....
        /*0bac*/ 	.word	0x00019970


	//   ....[7]....
        /*0bb0*/ 	.word	0x0001a8d0


	//   ....[8]....
        /*0bb4*/ 	.word	0x0001b120


	//----- nvinfo : EIATTR_MBARRIER_INSTR_OFFSETS
	.align		4
.L_740:
        /*0bb8*/ 	.byte	0x04, 0x39
        /*0bba*/ 	.short	(.L_742 - .L_741)


	//   ....[0]....
.L_741:
        /*0bbc*/ 	.word	0x00000280
        /*0bc0*/ 	.word	0x000000ff
        /*0bc4*/ 	.word	0x00038800
        /*0bc8*/ 	.short	0x0100
        /*0bca*/ 	.byte	0x08
	.zero		1


	//   ....[1]....
        /*0bcc*/ 	.word	0x00000290
        /*0bd0*/ 	.word	0x000000ff
        /*0bd4*/ 	.word	0x00038810
        /*0bd8*/ 	.short	0x0100
        /*0bda*/ 	.byte	0x08
	.zero		1


	//   ....[2]....
        /*0bdc*/ 	.word	0x000002a0
        /*0be0*/ 	.word	0x000000ff
        /*0be4*/ 	.word	0x00038820
        /*0be8*/ 	.short	0x0100
        /*0bea*/ 	.byte	0x08
	.zero		1


	//   ....[3]....
        /*0bec*/ 	.word	0x00000350
        /*0bf0*/ 	.word	0x000000ff
        /*0bf4*/ 	.word	0x00038830
        /*0bf8*/ 	.short	0x0100
        /*0bfa*/ 	.byte	0x06
	.zero		1


	//   ....[4]....
        /*0bfc*/ 	.word	0x00000360
        /*0c00*/ 	.word	0x000000ff
        /*0c04*/ 	.word	0x00038840
        /*0c08*/ 	.short	0x0100
        /*0c0a*/ 	.byte	0x06
	.zero		1


	//   ....[5]....
        /*0c0c*/ 	.word	0x00000370
        /*0c10*/ 	.word	0x000000ff
        /*0c14*/ 	.word	0x00038838
        /*0c18*/ 	.short	0x0100
        /*0c1a*/ 	.byte	0x06
	.zero		1


	//   ....[6]....
        /*0c1c*/ 	.word	0x00000380
        /*0c20*/ 	.word	0x000000ff
        /*0c24*/ 	.word	0x00038848
        /*0c28*/ 	.short	0x0100
        /*0c2a*/ 	.byte	0x06
	.zero		1


	//   ....[7]....
        /*0c2c*/ 	.word	0x000004b0
        /*0c30*/ 	.word	0x000000ff
        /*0c34*/ 	.word	0x00038850
        /*0c38*/ 	.short	0x0100
        /*0c3a*/ 	.byte	0x08
	.zero		1


	//   ....[8]....
        /*0c3c*/ 	.word	0x000004c0
        /*0c40*/ 	.word	0x000000ff
        /*0c44*/ 	.word	0x00038860
        /*0c48*/ 	.short	0x0100
        /*0c4a*/ 	.byte	0x08
	.zero		1


	//   ....[9]....
        /*0c4c*/ 	.word	0x000004d0
        /*0c50*/ 	.word	0x000000ff
        /*0c54*/ 	.word	0x00038858
        /*0c58*/ 	.short	0x0100
        /*0c5a*/ 	.byte	0x08
	.zero		1


	//   ....[10]....
        /*0c5c*/ 	.word	0x000004e0
        /*0c60*/ 	.word	0x000000ff
        /*0c64*/ 	.word	0x00038868
        /*0c68*/ 	.short	0x0100
        /*0c6a*/ 	.byte	0x08
	.zero		1


	//   ....[11]....
        /*0c6c*/ 	.word	0x000005d0
        /*0c70*/ 	.word	0x000000ff
        /*0c74*/ 	.word	0x00038870
        /*0c78*/ 	.short	0x0100
        /*0c7a*/ 	.byte	0x06
	.zero		1


	//   ....[12]....
        /*0c7c*/ 	.word	0x000005e0
        /*0c80*/ 	.word	0x000000ff
        /*0c84*/ 	.word	0x00038880
        /*0c88*/ 	.short	0x0100
        /*0c8a*/ 	.byte	0x06
	.zero		1


	//   ....[13]....
        /*0c8c*/ 	.word	0x000005f0
        /*0c90*/ 	.word	0x000000ff
        /*0c94*/ 	.word	0x00038878
        /*0c98*/ 	.short	0x0100
        /*0c9a*/ 	.byte	0x06
	.zero		1


	//   ....[14]....
        /*0c9c*/ 	.word	0x00000600
        /*0ca0*/ 	.word	0x000000ff
        /*0ca4*/ 	.word	0x00038888
        /*0ca8*/ 	.short	0x0100
        /*0caa*/ 	.byte	0x06
	.zero		1


	//   ....[15]....
        /*0cac*/ 	.word	0x00000730
        /*0cb0*/ 	.word	0x000000ff
        /*0cb4*/ 	.word	0x00038890
        /*0cb8*/ 	.short	0x0100
        /*0cba*/ 	.byte	0x08
	.zero		1


	//   ....[16]....
        /*0cbc*/ 	.word	0x00000740
        /*0cc0*/ 	.word	0x000000ff
        /*0cc4*/ 	.word	0x000388a0
        /*0cc8*/ 	.short	0x0100
        /*0cca*/ 	.byte	0x08
	.zero		1


	//   ....[17]....
        /*0ccc*/ 	.word	0x00000750
        /*0cd0*/ 	.word	0x000000ff
        /*0cd4*/ 	.word	0x00038898
        /*0cd8*/ 	.short	0x0100
        /*0cda*/ 	.byte	0x08
	.zero		1


	//   ....[18]....
        /*0cdc*/ 	.word	0x00000760
        /*0ce0*/ 	.word	0x000000ff
        /*0ce4*/ 	.word	0x000388a8
        /*0ce8*/ 	.short	0x0100
        /*0cea*/ 	.byte	0x08
	.zero		1


	//   ....[19]....
        /*0cec*/ 	.word	0x00000890
        /*0cf0*/ 	.word	0x000000ff
        /*0cf4*/ 	.word	0x000388b0
        /*0cf8*/ 	.short	0x0100
        /*0cfa*/ 	.byte	0x08
	.zero		1


	//   ....[20]....
        /*0cfc*/ 	.word	0x000008a0
        /*0d00*/ 	.word	0x000000ff
        /*0d04*/ 	.word	0x000388c0
        /*0d08*/ 	.short	0x0100
        /*0d0a*/ 	.byte	0x08
	.zero		1


	//   ....[21]....
        /*0d0c*/ 	.word	0x000008b0
        /*0d10*/ 	.word	0x000000ff
        /*0d14*/ 	.word	0x000388b8
        /*0d18*/ 	.short	0x0100
        /*0d1a*/ 	.byte	0x08
	.zero		1


	//   ....[22]....
        /*0d1c*/ 	.word	0x000008c0
        /*0d20*/ 	.word	0x000000ff
        /*0d24*/ 	.word	0x000388c8
        /*0d28*/ 	.short	0x0100
        /*0d2a*/ 	.byte	0x08
	.zero		1


	//   ....[23]....
        /*0d2c*/ 	.word	0x00003140
        /*0d30*/ 	.word	0x0000003a
        /*0d34*/ 	.word	0x00038890
        /*0d38*/ 	.short	0x010a
        /*0d3a*/ 	.byte	0x3f
	.zero		1


	//   ....[24]....
        /*0d3c*/ 	.word	0x00003bb0
        /*0d40*/ 	.word	0x0000003a
        /*0d44*/ 	.word	0x00038890
        /*0d48*/ 	.short	0x010a
        /*0d4a*/ 	.byte	0x3f
	.zero		1


	//   ....[25]....
        /*0d4c*/ 	.word	0x00004470
        /*0d50*/ 	.word	0x0000003a
        /*0d54*/ 	.word	0x00038890
        /*0d58*/ 	.short	0x010a
        /*0d5a*/ 	.byte	0x3f
	.zero		1


	//   ....[26]....
        /*0d5c*/ 	.word	0x00004830
        /*0d60*/ 	.word	0x00000004
        /*0d64*/ 	.word	0x00000000
        /*0d68*/ 	.short	0x0101
        /*0d6a*/ 	.byte	0x3f
	.zero		1


	//   ....[27]....
        /*0d6c*/ 	.word	0x00004870
        /*0d70*/ 	.word	0x0000003a
        /*0d74*/ 	.word	0x000388b0
        /*0d78*/ 	.short	0x010a
        /*0d7a*/ 	.byte	0x3f
	.zero		1


	//   ....[28]....
        /*0d7c*/ 	.word	0x00005130
        /*0d80*/ 	.word	0x0000003a
        /*0d84*/ 	.word	0x00000000
        /*0d88*/ 	.short	0x0101
        /*0d8a*/ 	.byte	0x3f
	.zero		1


	//   ....[29]....
        /*0d8c*/ 	.word	0x00005d00
        /*0d90*/ 	.word	0x0000000c
        /*0d94*/ 	.word	0x00000000
        /*0d98*/ 	.short	0x0101
        /*0d9a*/ 	.byte	0x3f
	.zero		1


	//   ....[30]....
        /*0d9c*/ 	.word	0x000068a0
        /*0da0*/ 	.word	0x0000000c
        /*0da4*/ 	.word	0x00000000
        /*0da8*/ 	.short	0x0101
        /*0daa*/ 	.byte	0x3f
	.zero		1


	//   ....[31]....
        /*0dac*/ 	.word	0x00007a80
        /*0db0*/ 	.word	0x00000002
        /*0db4*/ 	.word	0x00038800
        /*0db8*/ 	.short	0x010a
        /*0dba*/ 	.byte	0x3f
	.zero		1


	//   ....[32]....
        /*0dbc*/ 	.word	0x00007ad0
        /*0dc0*/ 	.word	0x00000002
        /*0dc4*/ 	.word	0x00038800
        /*0dc8*/ 	.short	0x010a
        /*0dca*/ 	.byte	0x3f
	.zero		1


	//   ....[33]....
        /*0dcc*/ 	.word	0x00008120
        /*0dd0*/ 	.word	0x00000002
        /*0dd4*/ 	.word	0x00038800
        /*0dd8*/ 	.short	0x010a
        /*0dda*/ 	.byte	0x3f
	.zero		1


	//   ....[34]....
        /*0ddc*/ 	.word	0x00009020
        /*0de0*/ 	.word	0x00000002
        /*0de4*/ 	.word	0x00038800
        /*0de8*/ 	.short	0x010a
        /*0dea*/ 	.byte	0x3f
	.zero		1


	//   ....[35]....
        /*0dec*/ 	.word	0x00009e70
        /*0df0*/ 	.word	0x0000000b
        /*0df4*/ 	.word	0x00038830
        /*0df8*/ 	.short	0x010a
        /*0dfa*/ 	.byte	0x3f
	.zero		1


	//   ....[36]....
        /*0dfc*/ 	.word	0x00009f20
        /*0e00*/ 	.word	0x0000000b
        /*0e04*/ 	.word	0x00038830
        /*0e08*/ 	.short	0x010a
        /*0e0a*/ 	.byte	0x3f
	.zero		1


	//   ....[37]....
        /*0e0c*/ 	.word	0x0000a230
        /*0e10*/ 	.word	0x00000002
        /*0e14*/ 	.word	0x00038810
        /*0e18*/ 	.short	0x010a
        /*0e1a*/ 	.byte	0x3f
	.zero		1


	//   ....[38]....
        /*0e1c*/ 	.word	0x0000a280
        /*0e20*/ 	.word	0x0000000b
        /*0e24*/ 	.word	0x00038850
        /*0e28*/ 	.short	0x010a
        /*0e2a*/ 	.byte	0x3f
	.zero		1


	//   ....[39]....
        /*0e2c*/ 	.word	0x0000a330
        /*0e30*/ 	.word	0x0000000b
        /*0e34*/ 	.word	0x00038850
        /*0e38*/ 	.short	0x010a
        /*0e3a*/ 	.byte	0x3f
	.zero		1


	//   ....[40]....
        /*0e3c*/ 	.word	0x0000c8a0
        /*0e40*/ 	.word	0x00000003
        /*0e44*/ 	.word	0x00000000
        /*0e48*/ 	.short	0x0101
        /*0e4a*/ 	.byte	0x3f
	.zero		1


	//   ....[41]....
        /*0e4c*/ 	.word	0x0000d070
        /*0e50*/ 	.word	0x0000000b
        /*0e54*/ 	.word	0x00000000
        /*0e58*/ 	.short	0x0101
        /*0e5a*/ 	.byte	0x3f
	.zero		1


	//   ....[42]....
        /*0e5c*/ 	.word	0x0000d190
        /*0e60*/ 	.word	0x0000000c
        /*0e64*/ 	.word	0x00038830
        /*0e68*/ 	.short	0x010a
        /*0e6a*/ 	.byte	0x3f
	.zero		1


	//   ....[43]....
        /*0e6c*/ 	.word	0x0000d240
        /*0e70*/ 	.word	0x0000000c
        /*0e74*/ 	.word	0x00038830
        /*0e78*/ 	.short	0x010a
        /*0e7a*/ 	.byte	0x3f
	.zero		1


	//   ....[44]....
        /*0e7c*/ 	.word	0x0000d4b0
        /*0e80*/ 	.word	0x0000000c
        /*0e84*/ 	.word	0x00038850
        /*0e88*/ 	.short	0x010a
        /*0e8a*/ 	.byte	0x3f
	.zero		1


	//   ....[45]....
        /*0e8c*/ 	.word	0x0000d520
        /*0e90*/ 	.word	0x0000000c
        /*0e94*/ 	.word	0x00038850
        /*0e98*/ 	.short	0x010a
        /*0e9a*/ 	.byte	0x3f
	.zero		1


	//   ....[46]....
        /*0e9c*/ 	.word	0x0000f520
        /*0ea0*/ 	.word	0x000000c4
        /*0ea4*/ 	.word	0x00000000
        /*0ea8*/ 	.short	0x0101
        /*0eaa*/ 	.byte	0x3f
	.zero		1


	//   ....[47]....
        /*0eac*/ 	.word	0x000107c0
        /*0eb0*/ 	.word	0x0000000c
        /*0eb4*/ 	.word	0x00000000
        /*0eb8*/ 	.short	0x0101
        /*0eba*/ 	.byte	0x3f
	.zero		1


	//   ....[48]....
        /*0ebc*/ 	.word	0x00012eb0
        /*0ec0*/ 	.word	0x00000000
        /*0ec4*/ 	.word	0x00000000
        /*0ec8*/ 	.short	0x0101
        /*0eca*/ 	.byte	0x3f
	.zero		1


	//   ....[49]....
        /*0ecc*/ 	.word	0x00013e20
        /*0ed0*/ 	.word	0x00000008
        /*0ed4*/ 	.word	0x00000000
        /*0ed8*/ 	.short	0x0101
        /*0eda*/ 	.byte	0x3f
	.zero		1


	//   ....[50]....
        /*0edc*/ 	.word	0x00017a20
        /*0ee0*/ 	.word	0x00000012
        /*0ee4*/ 	.word	0x00038820
        /*0ee8*/ 	.short	0x010a
        /*0eea*/ 	.byte	0x3f
	.zero		1


	//   ....[51]....
        /*0eec*/ 	.word	0x00017ab0
        /*0ef0*/ 	.word	0x00000003
        /*0ef4*/ 	.word	0x000388a0
        /*0ef8*/ 	.short	0x010a
        /*0efa*/ 	.byte	0x3f
	.zero		1


	//   ....[52]....
        /*0efc*/ 	.word	0x00017d00
        /*0f00*/ 	.word	0x00000003
        /*0f04*/ 	.word	0x000388c0
        /*0f08*/ 	.short	0x010a
        /*0f0a*/ 	.byte	0x3f
	.zero		1


	//   ....[53]....
        /*0f0c*/ 	.word	0x000186d0
        /*0f10*/ 	.word	0x00000008
        /*0f14*/ 	.word	0x000388a0
        /*0f18*/ 	.short	0x010a
        /*0f1a*/ 	.byte	0x3f
	.zero		1


	//   ....[54]....
        /*0f1c*/ 	.word	0x00018910
        /*0f20*/ 	.word	0x00000008
        /*0f24*/ 	.word	0x000388c0
        /*0f28*/ 	.short	0x010a
        /*0f2a*/ 	.byte	0x3f
	.zero		1


	//   ....[55]....
        /*0f2c*/ 	.word	0x0001a160
        /*0f30*/ 	.word	0x0000001a
        /*0f34*/ 	.word	0x00038840
        /*0f38*/ 	.short	0x010a
        /*0f3a*/ 	.byte	0x3f
	.zero		1


	//   ....[56]....
        /*0f3c*/ 	.word	0x0001a600
        /*0f40*/ 	.word	0x0000001a
        /*0f44*/ 	.word	0x00038830
        /*0f48*/ 	.short	0x0107
        /*0f4a*/ 	.byte	0x3f
	.zero		1


	//   ....[57]....
        /*0f4c*/ 	.word	0x0001a6d0
        /*0f50*/ 	.word	0x0000001a
        /*0f54*/ 	.word	0x00038830
        /*0f58*/ 	.short	0x0101
        /*0f5a*/ 	.byte	0x3f
	.zero		1


	//   ....[58]....
        /*0f5c*/ 	.word	0x0001af60
        /*0f60*/ 	.word	0x00000012
        /*0f64*/ 	.word	0x00038800
        /*0f68*/ 	.short	0x0107
        /*0f6a*/ 	.byte	0x3f
	.zero		1


	//   ....[59]....
        /*0f6c*/ 	.word	0x0001aff0
        /*0f70*/ 	.word	0x00000012
        /*0f74*/ 	.word	0x00038800
        /*0f78*/ 	.short	0x0101
        /*0f7a*/ 	.byte	0x3f
	.zero		1


	//   ....[60]....
        /*0f7c*/ 	.word	0x0001bee0
        /*0f80*/ 	.word	0x00000012
        /*0f84*/ 	.word	0x00038810
        /*0f88*/ 	.short	0x0107
        /*0f8a*/ 	.byte	0x3f
	.zero		1


	//   ....[61]....
        /*0f8c*/ 	.word	0x0001bfe0
        /*0f90*/ 	.word	0x00000012
        /*0f94*/ 	.word	0x00038810
        /*0f98*/ 	.short	0x0101
        /*0f9a*/ 	.byte	0x3f
	.zero		1


	//   ....[62]....
        /*0f9c*/ 	.word	0x0001c000
        /*0fa0*/ 	.word	0x00000012
        /*0fa4*/ 	.word	0x00038820
        /*0fa8*/ 	.short	0x010a
        /*0faa*/ 	.byte	0x3f
	.zero		1


	//   ....[63]....
        /*0fac*/ 	.word	0x0001c090
        /*0fb0*/ 	.word	0x0000001a
        /*0fb4*/ 	.word	0x00038860
        /*0fb8*/ 	.short	0x010a
        /*0fba*/ 	.byte	0x3f
	.zero		1


	//   ....[64]....
        /*0fbc*/ 	.word	0x0001c9a0
        /*0fc0*/ 	.word	0x0000001a
        /*0fc4*/ 	.word	0x00038850
        /*0fc8*/ 	.short	0x0107
        /*0fca*/ 	.byte	0x3f
	.zero		1


	//   ....[65]....
        /*0fcc*/ 	.word	0x0001ca70
        /*0fd0*/ 	.word	0x0000001a
        /*0fd4*/ 	.word	0x00038850
        /*0fd8*/ 	.short	0x0101
        /*0fda*/ 	.byte	0x3f
	.zero		1


	//   ....[66]....
        /*0fdc*/ 	.word	0x0001cdf0
        /*0fe0*/ 	.word	0x00000006
        /*0fe4*/ 	.word	0x00038840
        /*0fe8*/ 	.short	0x010a
        /*0fea*/ 	.byte	0x3f
	.zero		1


	//   ....[67]....
        /*0fec*/ 	.word	0x0001d110
        /*0ff0*/ 	.word	0x00000006
        /*0ff4*/ 	.word	0x00038830
        /*0ff8*/ 	.short	0x0107
        /*0ffa*/ 	.byte	0x3f
	.zero		1


	//   ....[68]....
        /*0ffc*/ 	.word	0x0001d1d0
        /*1000*/ 	.word	0x00000006
        /*1004*/ 	.word	0x00038830
        /*1008*/ 	.short	0x0101
        /*100a*/ 	.byte	0x3f
	.zero		1


	//   ....[69]....
        /*100c*/ 	.word	0x0001d200
        /*1010*/ 	.word	0x00000006
        /*1014*/ 	.word	0x00038860
        /*1018*/ 	.short	0x010a
        /*101a*/ 	.byte	0x3f
	.zero		1


	//   ....[70]....
        /*101c*/ 	.word	0x0001d8b0
        /*1020*/ 	.word	0x00000006
        /*1024*/ 	.word	0x00038850
        /*1028*/ 	.short	0x0107
        /*102a*/ 	.byte	0x3f
	.zero		1


	//   ....[71]....
        /*102c*/ 	.word	0x0001d970
        /*1030*/ 	.word	0x00000006
        /*1034*/ 	.word	0x00038850
        /*1038*/ 	.short	0x0101
        /*103a*/ 	.byte	0x3f
	.zero		1


	//   ....[72]....
        /*103c*/ 	.word	0x0001e7f0
        /*1040*/ 	.word	0x00000007
        /*1044*/ 	.word	0x00038820
        /*1048*/ 	.short	0x010a
        /*104a*/ 	.byte	0x3f
	.zero		1


	//   ....[73]....
        /*104c*/ 	.word	0x0001e960
        /*1050*/ 	.word	0x00000005
        /*1054*/ 	.word	0x00038840
        /*1058*/ 	.short	0x010a
        /*105a*/ 	.byte	0x3f
	.zero		1


	//   ....[74]....
        /*105c*/ 	.word	0x0001ea00
        /*1060*/ 	.word	0x00000003
        /*1064*/ 	.word	0x00038840
        /*1068*/ 	.short	0x010a
        /*106a*/ 	.byte	0x3f
	.zero		1


	//   ....[75]....
        /*106c*/ 	.word	0x0001ea40
        /*1070*/ 	.word	0x00000005
        /*1074*/ 	.word	0x00038860
        /*1078*/ 	.short	0x010a
        /*107a*/ 	.byte	0x3f
	.zero		1


	//   ....[76]....
        /*107c*/ 	.word	0x0001ea80
        /*1080*/ 	.word	0x00000003
        /*1084*/ 	.word	0x00038860
        /*1088*/ 	.short	0x010a
        /*108a*/ 	.byte	0x3f
	.zero		1


	//   ....[77]....
        /*108c*/ 	.word	0x0001eae0
        /*1090*/ 	.word	0x0000003a
        /*1094*/ 	.word	0x00038890
        /*1098*/ 	.short	0x010a
        /*109a*/ 	.byte	0x3f
	.zero		1


	//   ....[78]....
        /*109c*/ 	.word	0x0001ec40
        /*10a0*/ 	.word	0x0000003a
        /*10a4*/ 	.word	0x00038890
        /*10a8*/ 	.short	0x010a
        /*10aa*/ 	.byte	0x3f
	.zero		1


	//   ....[79]....
        /*10ac*/ 	.word	0x0001edb0
        /*10b0*/ 	.word	0x0000003a
        /*10b4*/ 	.word	0x00038890
        /*10b8*/ 	.short	0x010a
        /*10ba*/ 	.byte	0x3f
	.zero		1


	//   ....[80]....
        /*10bc*/ 	.word	0x0001ef10
        /*10c0*/ 	.word	0x0000003a
        /*10c4*/ 	.word	0x000388b0
        /*10c8*/ 	.short	0x010a
        /*10ca*/ 	.byte	0x3f
	.zero		1


	//   ....[81]....
        /*10cc*/ 	.word	0x0001f130
        /*10d0*/ 	.word	0x00000002
        /*10d4*/ 	.word	0x00038800
        /*10d8*/ 	.short	0x010a
        /*10da*/ 	.byte	0x3f
	.zero		1


	//   ....[82]....
        /*10dc*/ 	.word	0x0001f340
        /*10e0*/ 	.word	0x00000002
        /*10e4*/ 	.word	0x00038800
        /*10e8*/ 	.short	0x010a
        /*10ea*/ 	.byte	0x3f
	.zero		1


	//   ....[83]....
        /*10ec*/ 	.word	0x0001f390
        /*10f0*/ 	.word	0x0000000b
        /*10f4*/ 	.word	0x00038830
        /*10f8*/ 	.short	0x010a
        /*10fa*/ 	.byte	0x3f
	.zero		1


	//   ....[84]....
        /*10fc*/ 	.word	0x0001f3e0
        /*1100*/ 	.word	0x00000002
        /*1104*/ 	.word	0x00038810
        /*1108*/ 	.short	0x010a
        /*110a*/ 	.byte	0x3f
	.zero		1


	//   ....[85]....
        /*110c*/ 	.word	0x0001f430
        /*1110*/ 	.word	0x0000000b
        /*1114*/ 	.word	0x00038850
        /*1118*/ 	.short	0x010a
        /*111a*/ 	.byte	0x3f
	.zero		1


	//   ....[86]....
        /*111c*/ 	.word	0x0001f480
        /*1120*/ 	.word	0x0000000c
        /*1124*/ 	.word	0x00038830
        /*1128*/ 	.short	0x010a
        /*112a*/ 	.byte	0x3f
	.zero		1


	//   ....[87]....
        /*112c*/ 	.word	0x0001f4d0
        /*1130*/ 	.word	0x0000000c
        /*1134*/ 	.word	0x00038850
        /*1138*/ 	.short	0x010a
        /*113a*/ 	.byte	0x3f
	.zero		1


	//   ....[88]....
        /*113c*/ 	.word	0x0001f670
        /*1140*/ 	.word	0x00000012
        /*1144*/ 	.word	0x00038820
        /*1148*/ 	.short	0x010a
        /*114a*/ 	.byte	0x3f
	.zero		1


	//   ....[89]....
        /*114c*/ 	.word	0x0001f6c0
        /*1150*/ 	.word	0x00000003
        /*1154*/ 	.word	0x000388a0
        /*1158*/ 	.short	0x010a
        /*115a*/ 	.byte	0x3f
	.zero		1


	//   ....[90]....
        /*115c*/ 	.word	0x0001f710
        /*1160*/ 	.word	0x00000003
        /*1164*/ 	.word	0x000388c0
        /*1168*/ 	.short	0x010a
        /*116a*/ 	.byte	0x3f
	.zero		1


	//   ....[91]....
        /*116c*/ 	.word	0x0001f760
        /*1170*/ 	.word	0x00000008
        /*1174*/ 	.word	0x000388a0
        /*1178*/ 	.short	0x010a
        /*117a*/ 	.byte	0x3f
	.zero		1


	//   ....[92]....
        /*117c*/ 	.word	0x0001f7b0
        /*1180*/ 	.word	0x00000008
        /*1184*/ 	.word	0x000388c0
        /*1188*/ 	.short	0x010a
        /*118a*/ 	.byte	0x3f
	.zero		1


	//   ....[93]....
        /*118c*/ 	.word	0x0001f8d0
        /*1190*/ 	.word	0x0000001a
        /*1194*/ 	.word	0x00038840
        /*1198*/ 	.short	0x010a
        /*119a*/ 	.byte	0x3f
	.zero		1


	//   ....[94]....
        /*119c*/ 	.word	0x00020e60
        /*11a0*/ 	.word	0x00000012
        /*11a4*/ 	.word	0x00038820
        /*11a8*/ 	.short	0x010a
        /*11aa*/ 	.byte	0x3f
	.zero		1


	//   ....[95]....
        /*11ac*/ 	.word	0x00020eb0
        /*11b0*/ 	.word	0x0000001a
        /*11b4*/ 	.word	0x00038860
        /*11b8*/ 	.short	0x010a
        /*11ba*/ 	.byte	0x3f
	.zero		1


	//   ....[96]....
        /*11bc*/ 	.word	0x000217a0
        /*11c0*/ 	.word	0x00000006
        /*11c4*/ 	.word	0x00038840
        /*11c8*/ 	.short	0x010a
        /*11ca*/ 	.byte	0x3f
	.zero		1


	//   ....[97]....
        /*11cc*/ 	.word	0x00021c60
        /*11d0*/ 	.word	0x00000006
        /*11d4*/ 	.word	0x00038860
        /*11d8*/ 	.short	0x010a
        /*11da*/ 	.byte	0x3f
	.zero		1


	//   ....[98]....
        /*11dc*/ 	.word	0x00022e00
        /*11e0*/ 	.word	0x00000007
        /*11e4*/ 	.word	0x00038820
        /*11e8*/ 	.short	0x010a
        /*11ea*/ 	.byte	0x3f
	.zero		1


	//   ....[99]....
        /*11ec*/ 	.word	0x00022fa0
        /*11f0*/ 	.word	0x00000005
        /*11f4*/ 	.word	0x00038840
        /*11f8*/ 	.short	0x010a
        /*11fa*/ 	.byte	0x3f
	.zero		1


	//   ....[100]....
        /*11fc*/ 	.word	0x00022ff0
        /*1200*/ 	.word	0x00000003
        /*1204*/ 	.word	0x00038840
        /*1208*/ 	.short	0x010a
        /*120a*/ 	.byte	0x3f
	.zero		1


	//   ....[101]....
        /*120c*/ 	.word	0x00023040
        /*1210*/ 	.word	0x00000005
        /*1214*/ 	.word	0x00038860
        /*1218*/ 	.short	0x010a
        /*121a*/ 	.byte	0x3f
	.zero		1


	//----- nvinfo : EIATTR_NUM_MBARRIERS
	.align		4
.L_742:
        /*121c*/ 	.byte	0x03, 0x38
        /*121e*/ 	.short	0x0017


	//----- nvinfo : EIATTR_EXIT_INSTR_OFFSETS
	.align		4
        /*1220*/ 	.byte	0x04, 0x1c
        /*1222*/ 	.short	(.L_744 - .L_743)


	//   ....[0]....
.L_743:
        /*1224*/ 	.word	0x0001ead0


	//----- nvinfo : EIATTR_MAX_THREADS
	.align		4
.L_744:
        /*1228*/ 	.byte	0x04, 0x05
        /*122a*/ 	.short	(.L_746 - .L_745)
.L_745:
        /*122c*/ 	.word	0x00000180
        /*1230*/ 	.word	0x00000001
        /*1234*/ 	.word	0x00000001


	//----- nvinfo : EIATTR_CRS_STACK_SIZE
	.align		4
.L_746:
        /*1238*/ 	.byte	0x04, 0x1e
        /*123a*/ 	.short	(.L_748 - .L_747)
.L_747:
        /*123c*/ 	.word	0x00000000


	//----- nvinfo : EIATTR_CBANK_PARAM_SIZE
	.align		4
.L_748:
        /*1240*/ 	.byte	0x03, 0x19
        /*1242*/ 	.short	0x0bf0


	//----- nvinfo : EIATTR_PARAM_CBANK
	.align		4
        /*1244*/ 	.byte	0x04, 0x0a
        /*1246*/ 	.short	(.L_750 - .L_749)
	.align		4
.L_749:
        /*1248*/ 	.word	index@(.nv.constant0._ZN7cutlass13device_kernelIN5flash11enable_sm90INS1_16FlashAttnFwdSm90INS1_25CollectiveMainloopFwdSm90ILi2EN4cute5tupleIJNS5_1CILi1EEES8_S8_EEENS6_IJNS7_ILi64EEESA_SA_EEELi512ENS_6half_tEfNS_4arch4Sm90ELb0ELb0ELb1ELb1ELb1ELb1ELb1ELb0ELb0ELb1ELb1ELb0EEENS1_21CollectiveEpilogueFwdINS6_IJSA_NS7_ILi512EEESA_EEES9_SC_SE_Li256ELb1ELb1ELb1ELb0EEENS1_36VarlenDynamicPersistentTileSchedulerILi64ELi64ELi256ELi128ELb1ELb1ELb1ELb0ELb1ELb1EEEEEEEEEvNT_6ParamsE)
        /*124c*/ 	.short	0x0210
        /*124e*/ 	.short	0x0bf0


	//----- nvinfo : EIATTR_SW_WAR
	.align		4
.L_750:
        /*1250*/ 	.byte	0x04, 0x36
        /*1252*/ 	.short	(.L_752 - .L_751)
.L_751:
        /*1254*/ 	.word	0x00000008
.L_752:


//--------------------- .nv.info._ZN7cutlass13device_kernelIN5flash11enable_sm90INS1_16FlashAttnFwdSm90INS1_25CollectiveMainloopFwdSm90ILi2EN4cute5tupleIJNS5_1CILi1EEES8_S8_EEENS6_IJNS7_ILi64EEESA_SA_EEELi512ENS_6half_tEfNS_4arch4Sm90ELb0ELb1ELb1ELb0ELb1ELb0ELb0ELb0ELb0ELb1ELb1ELb0EEENS1_21CollectiveEpilogueFwdINS6_IJSA_NS7_ILi512EEESA_EEES9_SC_SE_Li256ELb0ELb1ELb1ELb0EEENS1_19SingleTileSchedulerILb0ELb1ELb1ELi64EEEEEEEEEvNT_6ParamsE --------------------------
	.section	.nv.info._ZN7cutlass13device_kernelIN5flash11enable_sm90INS1_16FlashAttnFwdSm90INS1_25CollectiveMainloopFwdSm90ILi2EN4cute5tupleIJNS5_1CILi1EEES8_S8_EEENS6_IJNS7_ILi64EEESA_SA_EEELi512ENS_6half_tEfNS_4arch4Sm90ELb0ELb1ELb1ELb0ELb1ELb0ELb0ELb0ELb0ELb1ELb1ELb0EEENS1_21CollectiveEpilogueFwdINS6_IJSA_NS7_ILi512EEESA_EEES9_SC_SE_Li256ELb0ELb1ELb1ELb0EEENS1_19SingleTileSchedulerILb0ELb1ELb1ELi64EEEEEEEEEvNT_6ParamsE,"",@"SHT_CUDA_INFO"
	.sectionflags	@""
	.align	4


	//----- nvinfo : EIATTR_CUDA_API_VERSION
	.align		4
        /*0000*/ 	.byte	0x04, 0x37
        /*0002*/ 	.short	(.L_754 - .L_753)
.L_753:
        /*0004*/ 	.word	0x00000082


	//----- nvinfo : EIATTR_KPARAM_INFO
	.align		4
.L_754:
        /*0008*/ 	.byte	0x04, 0x17
        /*000a*/ 	.short	(.L_756 - .L_755)
.L_755:
        /*000c*/ 	.word	0x00000000
        /*0010*/ 	.short	0x0000
        /*0012*/ 	.short	0x0070
        /*0014*/ 	.byte	0x00, 0xf0, 0x01, 0x28


	//----- nvinfo : EIATTR_SPARSE_MMA_MASK
	.align		4
.L_756:
        /*0018*/ 	.byte	0x03, 0x50
        /*001a*/ 	.short	0x0000


	//----- nvinfo : EIATTR_MAXREG_COUNT
	.align		4
        /*001c*/ 	.byte	0x03, 0x1b
        /*001e*/ 	.short	0x00a8


	//----- nvinfo : EIATTR_NUM_BARRIERS
	.align		4
        /*0020*/ 	.byte	0x02, 0x4c
        /*0022*/ 	.byte	0x10
	.zero		1


	//----- nvinfo : EIATTR_EXTERNS
	.align		4
        /*0024*/ 	.byte	0x04, 0x0f
        /*0026*/ 	.short	(.L_758 - .L_757)


	//   ....[0]....
	.align		4
.L_757:
        /*0028*/ 	.word	index@(__assertfail)


	//----- nvinfo : EIATTR_MERCURY_ISA_VERSION
	.align		4
.L_758:
        /*002c*/ 	.byte	0x03, 0x5f
        /*002e*/ 	.short	0x0101


	//----- nvinfo : EIATTR_INT_WARP_WIDE_INSTR_OFFSETS
	.align		4
        /*0030*/ 	.byte	0x04, 0x31
        /*0032*/ 	.short	(.L_760 - .L_759)


	//   ....[0]....
.L_759:
        /*0034*/ 	.word	0x000000b0


	//   ....[1]....
        /*0038*/ 	.word	0x000000c0


	//   ....[2]....
        /*003c*/ 	.word	0x00000160


	//----- nvinfo : EIATTR_COOP_GROUP_MASK_REGIDS
	.align		4
.L_760:
        /*0040*/ 	.byte	0x04, 0x29
        /*0042*/ 	.short	(.L_762 - .L_761)


	//   ....[0]....
.L_761:
        /*0044*/ 	.word	0xffffffff


	//   ....[1]....
        /*0048*/ 	.word	0xffffffff


	//   ....[2]....
        /*004c*/ 	.word	0xffffffff


	//   ....[3]....
        /*0050*/ 	.word	0xffffffff


	//   ....[4]....
        /*0054*/ 	.word	0xffffffff


	//   ....[5]....
        /*0058*/ 	.word	0xffffffff


	//   ....[6]....
        /*005c*/ 	.word	0xffffffff


	//   ....[7]....
        /*0060*/ 	.word	0xffffffff


	//   ....[8]....
        /*0064*/ 	.word	0xffffffff


	//   ....[9]....
        /*0068*/ 	.word	0xffffffff


	//   ....[10]....
        /*006c*/ 	.word	0xffffffff


	//   ....[11]....
        /*0070*/ 	.word	0xffffffff


	//   ....[12]....
        /*0074*/ 	.word	0xffffffff


	//   ....[13]....
        /*0078*/ 	.word	0xffffffff


	//   ....[14]....
        /*007c*/ 	.word	0xffffffff


	//   ....[15]....
        /*0080*/ 	.word	0xffffffff


	//   ....[16]....
        /*0084*/ 	.word	0xffffffff


	//   ....[17]....
        /*0088*/ 	.word	0xffffffff


	//   ....[18]....
        /*008c*/ 	.word	0xffffffff


	//   ....[19]....
        /*0090*/ 	.word	0xffffffff


	//   ....[20]....
        /*0094*/ 	.word	0xffffffff


	//   ....[21]....
        /*0098*/ 	.word	0xffffffff


	//   ....[22]....
        /*009c*/ 	.word	0xffffffff


	//   ....[23]....
        /*00a0*/ 	.word	0xffffffff


	//   ....[24]....
        /*00a4*/ 	.word	0xffffffff


	//   ....[25]....
        /*00a8*/ 	.word	0xffffffff


	//   ....[26]....
        /*00ac*/ 	.word	0xffffffff


	//   ....[27]....
        /*00b0*/ 	.word	0xffffffff


	//   ....[28]....
        /*00b4*/ 	.word	0xffffffff


	//   ....[29]....
        /*00b8*/ 	.word	0xffffffff


	//   ....[30]....
        /*00bc*/ 	.word	0xffffffff


	//   ....[31]....
        /*00c0*/ 	.word	0xffffffff


	//   ....[32]....
        /*00c4*/ 	.word	0xffffffff


	//   ....[33]....
        /*00c8*/ 	.word	0xffffffff


	//   ....[34]....
        /*00cc*/ 	.word	0xffffffff


	//   ....[35]....
        /*00d0*/ 	.word	0xffffffff


	//   ....[36]....
        /*00d4*/ 	.word	0xffffffff


	//   ....[37]....
        /*00d8*/ 	.word	0xffffffff


	//   ....[38]....
        /*00dc*/ 	.word	0xffffffff


	//   ....[39]....
        /*00e0*/ 	.word	0xffffffff


	//   ....[40]....
        /*00e4*/ 	.word	0xffffffff


	//   ....[41]....
        /*00e8*/ 	.word	0xffffffff


	//   ....[42]....
        /*00ec*/ 	.word	0xffffffff


	//   ....[43]....
        /*00f0*/ 	.word	0xffffffff


	//   ....[44]....
        /*00f4*/ 	.word	0xffffffff


	//   ....[45]....
        /*00f8*/ 	.word	0xffffffff


	//   ....[46]....
        /*00fc*/ 	.word	0xffffffff


	//   ....[47]....
        /*0100*/ 	.word	0xffffffff


	//   ....[48]....
        /*0104*/ 	.word	0xffffffff


	//   ....[49]....
        /*0108*/ 	.word	0xffffffff


	//   ....[50]....
        /*010c*/ 	.word	0xffffffff


	//   ....[51]....
        /*0110*/ 	.word	0xffffffff


	//   ....[52]....
        /*0114*/ 	.word	0xffffffff


	//   ....[53]....
        /*0118*/ 	.word	0xffffffff


	//   ....[54]....
        /*011c*/ 	.word	0xffffffff


	//   ....[55]....
        /*0120*/ 	.word	0xffffffff


	//   ....[56]....
        /*0124*/ 	.word	0xffffffff


	//   ....[57]....
        /*0128*/ 	.word	0xffffffff


	//   ....[58]....
        /*012c*/ 	.word	0xffffffff


	//   ....[59]....
        /*0130*/ 	.word	0xffffffff


	//   ....[60]....
        /*0134*/ 	.word	0xffffffff


	//   ....[61]....
        /*0138*/ 	.word	0xffffffff


	//   ....[62]....
        /*013c*/ 	.word	0xffffffff


	//   ....[63]....
        /*0140*/ 	.word	0xffffffff


	//   ....[64]....
        /*0144*/ 	.word	0xffffffff


	//   ....[65]....
        /*0148*/ 	.word	0xffffffff


	//   ....[66]....
        /*014c*/ 	.word	0xffffffff


	//   ....[67]....
        /*0150*/ 	.word	0xffffffff


	//   ....[68]....
        /*0154*/ 	.word	0xffffffff


	//   ....[69]....
        /*0158*/ 	.word	0xffffffff


	//   ....[70]....
        /*015c*/ 	.word	0xffffffff


	//   ....[71]....
        /*0160*/ 	.word	0xffffffff


	//   ....[72]....
        /*0164*/ 	.word	0xffffffff


	//   ....[73]....
        /*0168*/ 	.word	0xffffffff


	//   ....[74]....
        /*016c*/ 	.word	0xffffffff


	//   ....[75]....
        /*0170*/ 	.word	0xffffffff


	//   ....[76]....
        /*0174*/ 	.word	0xffffffff


	//   ....[77]....
        /*0178*/ 	.word	0xffffffff


	//   ....[78]....
        /*017c*/ 	.word	0xffffffff


	//   ....[79]....
        /*0180*/ 	.word	0xffffffff


	//   ....[80]....
        /*0184*/ 	.word	0xffffffff


	//   ....[81]....
        /*0188*/ 	.word	0xffffffff


	//   ....[82]....
        /*018c*/ 	.word	0xffffffff


	//   ....[83]....
        /*0190*/ 	.word	0xffffffff


	//   ....[84]....
        /*0194*/ 	.word	0xffffffff


	//   ....[85]....
        /*0198*/ 	.word	0xffffffff


	//   ....[86]....
        /*019c*/ 	.word	0xffffffff


	//   ....[87]....
        /*01a0*/ 	.word	0xffffffff


	//   ....[88]....
        /*01a4*/ 	.word	0xffffffff


	//   ....[89]....
        /*01a8*/ 	.word	0x0500000f


	//   ....[90]....
        /*01ac*/ 	.word	0x0500000f


	//   ....[91]....
        /*01b0*/ 	.word	0x0500000f


	//   ....[92]....
        /*01b4*/ 	.word	0x0500000f


	//   ....[93]....
        /*01b8*/ 	.word	0x0500000f


	//   ....[94]....
        /*01bc*/ 	.word	0x0500000f


	//   ....[95]....
        /*01c0*/ 	.word	0x0500000f


	//   ....[96]....
        /*01c4*/ 	.word	0x0500000f


	//   ....[97]....
        /*01c8*/ 	.word	0x0500000f


	//   ....[98]....
        /*01cc*/ 	.word	0x0500000f


	//   ....[99]....
        /*01d0*/ 	.word	0x0500000f


	//   ....[100]....
        /*01d4*/ 	.word	0x0500000f


	//   ....[101]....
        /*01d8*/ 	.word	0x0500000f


	//   ....[102]....
        /*01dc*/ 	.word	0x0500000f


	//   ....[103]....
        /*01e0*/ 	.word	0x0500000f


	//   ....[104]....
        /*01e4*/ 	.word	0x0500000f


	//   ....[105]....
        /*01e8*/ 	.word	0x0500000f


	//   ....[106]....
        /*01ec*/ 	.word	0x0500000f


	//   ....[107]....
        /*01f0*/ 	.word	0x0500000f


	//   ....[108]....
        /*01f4*/ 	.word	0x0500000f


	//   ....[109]....
        /*01f8*/ 	.word	0x0500000f


	//   ....[110]....
        /*01fc*/ 	.word	0x0500000f


	//   ....[111]....
        /*0200*/ 	.word	0x0500000f


	//   ....[112]....
        /*0204*/ 	.word	0x0500000f


	//   ....[113]....
        /*0208*/ 	.word	0x0500000f


	//   ....[114]....
        /*020c*/ 	.word	0x0500000f


	//   ....[115]....
        /*0210*/ 	.word	0x0500000f


	//   ....[116]....
        /*0214*/ 	.word	0x0500000f


	//   ....[117]....
        /*0218*/ 	.word	0x0500000f


	//   ....[118]....
        /*021c*/ 	.word	0x0500000f


	//   ....[119]....
        /*0220*/ 	.word	0x0500000f


	//   ....[120]....
        /*0224*/ 	.word	0x0500000f


	//   ....[121]....
        /*0228*/ 	.word	0x0500000f


	//   ....[122]....
        /*022c*/ 	.word	0x0500000f


	//   ....[123]....
        /*0230*/ 	.word	0x0500000f


	//   ....[124]....
        /*0234*/ 	.word	0x0500000f


	//   ....[125]....
        /*0238*/ 	.word	0x0500000f


	//   ....[126]....
        /*023c*/ 	.word	0x0500000f


	//   ....[127]....
        /*0240*/ 	.word	0x0500000f


	//   ....[128]....
        /*0244*/ 	.word	0x0500000f


	//   ....[129]....
        /*0248*/ 	.word	0x0500000f


	//   ....[130]....
        /*024c*/ 	.word	0x0500000f


	//----- nvinfo : EIATTR_COOP_GROUP_INSTR_OFFSETS
	.align		4
.L_762:
        /*0250*/ 	.byte	0x04, 0x28
        /*0252*/ 	.short	(.L_764 - .L_763)


	//   ....[0]....
.L_763:
        /*0254*/ 	.word	0x00000060


	//   ....[1]....
        /*0258*/ 	.word	0x000000a0


	//   ....[2]....
        /*025c*/ 	.word	0x00000280


	//   ....[3]....
        /*0260*/ 	.word	0x000003e0


	//   ....[4]....
        /*0264*/ 	.word	0x00000500


	//   ....[5]....
        /*0268*/ 	.word	0x00000660


	//   ....[6]....
        /*026c*/ 	.word	0x000015c0


	//   ....[7]....
        /*0270*/ 	.word	0x000039f0


	//   ....[8]....
        /*0274*/ 	.word	0x00004370


	//   ....[9]....
        /*0278*/ 	.word	0x00004850


	//   ....[10]....
        /*027c*/ 	.word	0x000052f0


	//   ....[11]....
        /*0280*/ 	.word	0x00005340


	//   ....[12]....
        /*0284*/ 	.word	0x000056b0


	//   ....[13]....
        /*0288*/ 	.word	0x00005740


	//   ....[14]....
        /*028c*/ 	.word	0x000061d0


	//   ....[15]....
        /*0290*/ 	.word	0x00006b30


	//   ....[16]....
        /*0294*/ 	.word	0x00007000


	//   ....[17]....
        /*0298*/ 	.word	0x00007620


	//   ....[18]....
        /*029c*/ 	.word	0x00007700


	//   ....[19]....
        /*02a0*/ 	.word	0x00007a20


	//   ....[20]....
        /*02a4*/ 	.word	0x00007b40


	//   ....[21]....
        /*02a8*/ 	.word	0x00008c80


	//   ....[22]....
        /*02ac*/ 	.word	0x00009700


	//   ....[23]....
        /*02b0*/ 	.word	0x00009780


	//   ....[24]....
        /*02b4*/ 	.word	0x00009a90


	//   ....[25]....
        /*02b8*/ 	.word	0x00009c50


	//   ....[26]....
        /*02bc*/ 	.word	0x0000ac00


	//   ....[27]....
        /*02c0*/ 	.word	0x0000b2c0


	//   ....[28]....
        /*02c4*/ 	.word	0x0000b720


	//   ....[29]....
        /*02c8*/ 	.word	0x0000bd90


	//   ....[30]....
        /*02cc*/ 	.word	0x0000be70


	//   ....[31]....
        /*02d0*/ 	.word	0x0000c190


	//   ....[32]....
        /*02d4*/ 	.word	0x0000c2b0


	//   ....[33]....
        /*02d8*/ 	.word	0x0000d3f0


	//   ....[34]....
        /*02dc*/ 	.word	0x0000d4c0


	//   ....[35]....
        /*02e0*/ 	.word	0x0000d500


	//   ....[36]....
        /*02e4*/ 	.word	0x0000d530


	//   ....[37]....
        /*02e8*/ 	.word	0x0000d560


	//   ....[38]....
        /*02ec*/ 	.word	0x0000e040


	//   ....[39]....
        /*02f0*/ 	.word	0x0000e4a0


	//   ....[40]....
        /*02f4*/ 	.word	0x0000e4d0


	//   ....[41]....
        /*02f8*/ 	.word	0x0000e500


	//   ....[42]....
        /*02fc*/ 	.word	0x0000e520


	//   ....[43]....
        /*0300*/ 	.word	0x0000e9c0


	//   ....[44]....
        /*0304*/ 	.word	0x0000e9e0


	//   ....[45]....
        /*0308*/ 	.word	0x0000f630


	//   ....[46]....
        /*030c*/ 	.word	0x0000f650


	//   ....[47]....
        /*0310*/ 	.word	0x00010670


	//   ....[48]....
        /*0314*/ 	.word	0x00011d20


	//   ....[49]....
        /*0318*/ 	.word	0x00011d40


	//   ....[50]....
        /*031c*/ 	.word	0x00011d50


	//   ....[51]....
        /*0320*/ 	.word	0x00011d90


	//   ....[52]....
        /*0324*/ 	.word	0x00011de0


	//   ....[53]....
        /*0328*/ 	.word	0x00011e00


	//   ....[54]....
        /*032c*/ 	.word	0x00011e50


	//   ....[55]....
        /*0330*/ 	.word	0x00011e70


	//   ....[56]....
        /*0334*/ 	.word	0x000123f0


	//   ....[57]....
        /*0338*/ 	.word	0x00012420


	//   ....[58]....
        /*033c*/ 	.word	0x00012450


	//   ....[59]....
        /*0340*/ 	.word	0x000124b0


	//   ....[60]....
        /*0344*/ 	.word	0x00012510


	//   ....[61]....
        /*0348*/ 	.word	0x00012530


	//   ....[62]....
        /*034c*/ 	.word	0x00012580


	//   ....[63]....
        /*0350*/ 	.word	0x000125a0


	//   ....[64]....
        /*0354*/ 	.word	0x00012890


	//   ....[65]....
        /*0358*/ 	.word	0x000128c0


	//   ....[66]....
        /*035c*/ 	.word	0x000128f0


	//   ....[67]....
        /*0360*/ 	.word	0x00012920


	//   ....[68]....
        /*0364*/ 	.word	0x00012950


	//   ....[69]....
        /*0368*/ 	.word	0x000129a0


	//   ....[70]....
        /*036c*/ 	.word	0x00012b20


	//   ....[71]....
        /*0370*/ 	.word	0x00012b50


	//   ....[72]....
        /*0374*/ 	.word	0x000134e0


	//   ....[73]....
        /*0378*/ 	.word	0x00013500


	//   ....[74]....
        /*037c*/ 	.word	0x00013510


	//   ....[75]....
        /*0380*/ 	.word	0x00013530


	//   ....[76]....
        /*0384*/ 	.word	0x00013550


	//   ....[77]....
        /*0388*/ 	.word	0x00013580


	//   ....[78]....
        /*038c*/ 	.word	0x000135a0


	//   ....[79]....
        /*0390*/ 	.word	0x000135d0


	//   ....[80]....
        /*0394*/ 	.word	0x00013930


	//   ....[81]....
        /*0398*/ 	.word	0x00013960


	//   ....[82]....
        /*039c*/ 	.word	0x00013990


	//   ....[83]....
        /*03a0*/ 	.word	0x000139b0


	//   ....[84]....
        /*03a4*/ 	.word	0x000139c0


	//   ....[85]....
        /*03a8*/ 	.word	0x000139e0


	//   ....[86]....
        /*03ac*/ 	.word	0x00013a80


	//   ....[87]....
        /*03b0*/ 	.word	0x00013ac0


	//   ....[88]....
        /*03b4*/ 	.word	0x00013fc0


	//   ....[89]....
        /*03b8*/ 	.word	0x000146a0


	//   ....[90]....
        /*03bc*/ 	.word	0x00014790


	//   ....[91]....
        /*03c0*/ 	.word	0x00014830


	//   ....[92]....
        /*03c4*/ 	.word	0x000148b0


	//   ....[93]....
        /*03c8*/ 	.word	0x00014960


	//   ....[94]....
        /*03cc*/ 	.word	0x000149c0


	//   ....[95]....
        /*03d0*/ 	.word	0x00014a80


	//   ....[96]....
        /*03d4*/ 	.word	0x00014ae0


	//   ....[97]....
        /*03d8*/ 	.word	0x00014b80


	//   ....[98]....
        /*03dc*/ 	.word	0x00014c10


	//   ....[99]....
        /*03e0*/ 	.word	0x00014c60


	//   ....[100]....
        /*03e4*/ 	.word	0x00014d90


	//   ....[101]....
        /*03e8*/ 	.word	0x00014e00


	//   ....[102]....
        /*03ec*/ 	.word	0x00014e60


	//   ....[103]....
        /*03f0*/ 	.word	0x00014f20


	//   ....[104]....
        /*03f4*/ 	.word	0x00014f80


	//   ....[105]....
        /*03f8*/ 	.word	0x00015020


	//   ....[106]....
        /*03fc*/ 	.word	0x00015170


	//   ....[107]....
        /*0400*/ 	.word	0x00015230


	//   ....[108]....
        /*0404*/ 	.word	0x000154b0


	//   ....[109]....
        /*0408*/ 	.word	0x00015500


	//   ....[110]....
        /*040c*/ 	.word	0x000156c0


	//   ....[111]....
        /*0410*/ 	.word	0x00015710


	//   ....[112]....
        /*0414*/ 	.word	0x000158d0


	//   ....[113]....
        /*0418*/ 	.word	0x00015920


	//   ....[114]....
        /*041c*/ 	.word	0x00015a00


	//   ....[115]....
        /*0420*/ 	.word	0x00015aa0


	//   ....[116]....
        /*0424*/ 	.word	0x00015b00


	//   ....[117]....
        /*0428*/ 	.word	0x00015ba0


	//   ....[118]....
        /*042c*/ 	.word	0x00015c00


	//   ....[119]....
        /*0430*/ 	.word	0x00015ca0


	//   ....[120]....
        /*0434*/ 	.word	0x00015d00


	//   ....[121]....
        /*0438*/ 	.word	0x00015da0


	//   ....[122]....
        /*043c*/ 	.word	0x00015e80


	//   ....[123]....
        /*0440*/ 	.word	0x00015f30


	//   ....[124]....
        /*0444*/ 	.word	0x00016020


	//   ....[125]....
        /*0448*/ 	.word	0x00016120


	//   ....[126]....
        /*044c*/ 	.word	0x00016240


	//   ....[127]....
        /*0450*/ 	.word	0x00016320


	//   ....[128]....
        /*0454*/ 	.word	0x00016430


	//   ....[129]....
        /*0458*/ 	.word	0x00016500


	//   ....[130]....
        /*045c*/ 	.word	0x00016610


	//----- nvinfo : EIATTR_REG_RECONFIG
	.align		4
.L_764:
        /*0460*/ 	.byte	0x01, 0x54
	.zero		2


	//----- nvinfo : EIATTR_SYSCALL_OFFSETS
	.align		4
        /*0464*/ 	.byte	0x04, 0x46
        /*0466*/ 	.short	(.L_766 - .L_765)


	//   ....[0]....
.L_765:
        /*0468*/ 	.word	0x00003bc0


	//   ....[1]....
        /*046c*/ 	.word	0x00011230


	//   ....[2]....
        /*0470*/ 	.word	0x00011370


	//   ....[3]....
        /*0474*/ 	.word	0x00011460


	//   ....[4]....
        /*0478*/ 	.word	0x000120e0


	//----- nvinfo : EIATTR_MBARRIER_INSTR_OFFSETS
	.align		4
.L_766:
        /*047c*/ 	.byte	0x04, 0x39
        /*047e*/ 	.short	(.L_768 - .L_767)


	//   ....[0]....
.L_767:
        /*0480*/ 	.word	0x00000170
        /*0484*/ 	.word	0x000000ff
        /*0488*/ 	.word	0x00028c00
        /*048c*/ 	.short	0x0100
        /*048e*/ 	.byte	0x08
	.zero		1


	//   ....[1]....
        /*0490*/ 	.word	0x00000180
        /*0494*/ 	.word	0x000000ff
        /*0498*/ 	.word	0x00028c20
        /*049c*/ 	.short	0x0100
        /*049e*/ 	.byte	0x08
	.zero		1


	//   ....[2]....
        /*04a0*/ 	.word	0x00000230
        /*04a4*/ 	.word	0x000000ff
        /*04a8*/ 	.word	0x00028c30
        /*04ac*/ 	.short	0x0100
        /*04ae*/ 	.byte	0x06
	.zero		1


	//   ....[3]....
        /*04b0*/ 	.word	0x00000240
        /*04b4*/ 	.word	0x000000ff
        /*04b8*/ 	.word	0x00028c40
        /*04bc*/ 	.short	0x0100
        /*04be*/ 	.byte	0x06
	.zero		1


	//   ....[4]....
        /*04c0*/ 	.word	0x00000250
        /*04c4*/ 	.word	0x000000ff
        /*04c8*/ 	.word	0x00028c38
        /*04cc*/ 	.short	0x0100
        /*04ce*/ 	.byte	0x06
	.zero		1


	//   ....[5]....
        /*04d0*/ 	.word	0x00000260
        /*04d4*/ 	.word	0x000000ff
        /*04d8*/ 	.word	0x00028c48
        /*04dc*/ 	.short	0x0100
        /*04de*/ 	.byte	0x06
	.zero		1


	//   ....[6]....
        /*04e0*/ 	.word	0x00000390
        /*04e4*/ 	.word	0x000000ff
        /*04e8*/ 	.word	0x00028c50
        /*04ec*/ 	.short	0x0100
        /*04ee*/ 	.byte	0x08
	.zero		1


	//   ....[7]....
        /*04f0*/ 	.word	0x000003a0
        /*04f4*/ 	.word	0x000000ff
        /*04f8*/ 	.word	0x00028c60
        /*04fc*/ 	.short	0x0100
        /*04fe*/ 	.byte	0x08
	.zero		1


	//   ....[8]....
        /*0500*/ 	.word	0x000003b0
        /*0504*/ 	.word	0x000000ff
        /*0508*/ 	.word	0x00028c58
        /*050c*/ 	.short	0x0100
        /*050e*/ 	.byte	0x08
	.zero		1


	//   ....[9]....
        /*0510*/ 	.word	0x000003c0
        /*0514*/ 	.word	0x000000ff
        /*0518*/ 	.word	0x00028c68
        /*051c*/ 	.short	0x0100
        /*051e*/ 	.byte	0x08
	.zero		1


	//   ....[10]....
        /*0520*/ 	.word	0x000004b0
        /*0524*/ 	.word	0x000000ff
        /*0528*/ 	.word	0x00028c70
        /*052c*/ 	.short	0x0100
        /*052e*/ 	.byte	0x06
	.zero		1


	//   ....[11]....
        /*0530*/ 	.word	0x000004c0
        /*0534*/ 	.word	0x000000ff
        /*0538*/ 	.word	0x00028c80
        /*053c*/ 	.short	0x0100
        /*053e*/ 	.byte	0x06
	.zero		1


	//   ....[12]....
        /*0540*/ 	.word	0x000004d0
        /*0544*/ 	.word	0x000000ff
        /*0548*/ 	.word	0x00028c78
        /*054c*/ 	.short	0x0100
        /*054e*/ 	.byte	0x06
	.zero		1


	//   ....[13]....
        /*0550*/ 	.word	0x000004e0
        /*0554*/ 	.word	0x000000ff
        /*0558*/ 	.word	0x00028c88
        /*055c*/ 	.short	0x0100
        /*055e*/ 	.byte	0x06
	.zero		1


	//   ....[14]....
        /*0560*/ 	.word	0x00000610
        /*0564*/ 	.word	0x000000ff
        /*0568*/ 	.word	0x00028c90
        /*056c*/ 	.short	0x0100
        /*056e*/ 	.byte	0x08
	.zero		1


	//   ....[15]....
        /*0570*/ 	.word	0x00000620
        /*0574*/ 	.word	0x000000ff
        /*0578*/ 	.word	0x00028ca0
        /*057c*/ 	.short	0x0100
        /*057e*/ 	.byte	0x08
	.zero		1


	//   ....[16]....
        /*0580*/ 	.word	0x00000630
        /*0584*/ 	.word	0x000000ff
        /*0588*/ 	.word	0x00028c98
        /*058c*/ 	.short	0x0100
        /*058e*/ 	.byte	0x08
	.zero		1


	//   ....[17]....
        /*0590*/ 	.word	0x00000640
        /*0594*/ 	.word	0x000000ff
        /*0598*/ 	.word	0x00028ca8
        /*059c*/ 	.short	0x0100
        /*059e*/ 	.byte	0x08
	.zero		1


	//   ....[18]....
        /*05a0*/ 	.word	0x00000780
        /*05a4*/ 	.word	0x000000ff
        /*05a8*/ 	.word	0x00028cb0
        /*05ac*/ 	.short	0x0100
        /*05ae*/ 	.byte	0x08
	.zero		1


	//   ....[19]....
        /*05b0*/ 	.word	0x00000790
        /*05b4*/ 	.word	0x000000ff
        /*05b8*/ 	.word	0x00028cc0
        /*05bc*/ 	.short	0x0100
        /*05be*/ 	.byte	0x08
	.zero		1


	//   ....[20]....
        /*05c0*/ 	.word	0x000007a0
        /*05c4*/ 	.word	0x000000ff
        /*05c8*/ 	.word	0x00028cb8
        /*05cc*/ 	.short	0x0100
        /*05ce*/ 	.byte	0x08
	.zero		1


	//   ....[21]....
        /*05d0*/ 	.word	0x000007b0
        /*05d4*/ 	.word	0x000000ff
        /*05d8*/ 	.word	0x00028cc8
        /*05dc*/ 	.short	0x0100
        /*05de*/ 	.byte	0x08
	.zero		1


	//   ....[22]....
        /*05e0*/ 	.word	0x00001780
        /*05e4*/ 	.word	0x000000ff
        /*05e8*/ 	.word	0x00028c50
        /*05ec*/ 	.short	0x010a
        /*05ee*/ 	.byte	0x05
	.zero		1


	//   ....[23]....
        /*05f0*/ 	.word	0x00001a50
        /*05f4*/ 	.word	0x000000ff
        /*05f8*/ 	.word	0x00000000
        /*05fc*/ 	.short	0x0101
        /*05fe*/ 	.byte	0x04
	.zero		1


	//   ....[24]....
        /*0600*/ 	.word	0x000023b0
        /*0604*/ 	.word	0x000000ff
        /*0608*/ 	.word	0x00028c50
        /*060c*/ 	.short	0x010a
        /*060e*/ 	.byte	0x07
	.zero		1


	//   ....[25]....
        /*0610*/ 	.word	0x000023f0
        /*0614*/ 	.word	0x000000ff
        /*0618*/ 	.word	0x00028c50
        /*061c*/ 	.short	0x010a
        /*061e*/ 	.byte	0x07
	.zero		1


	//   ....[26]....
        /*0620*/ 	.word	0x000025d0
        /*0624*/ 	.word	0x000000ff
        /*0628*/ 	.word	0x00000000
        /*062c*/ 	.short	0x0101
        /*062e*/ 	.byte	0x07
	.zero		1


	//   ....[27]....
        /*0630*/ 	.word	0x00003bf0
        /*0634*/ 	.word	0x000000ff
        /*0638*/ 	.word	0x00028c00
        /*063c*/ 	.short	0x010a
        /*063e*/ 	.byte	0x28
	.zero		1


	//   ....[28]....
        /*0640*/ 	.word	0x00003d80
        /*0644*/ 	.word	0x000000ff
        /*0648*/ 	.word	0x00028c30
        /*064c*/ 	.short	0x010a
        /*064e*/ 	.byte	0x28
	.zero		1


	//   ....[29]....
        /*0650*/ 	.word	0x00003dc0
        /*0654*/ 	.word	0x000000ff
        /*0658*/ 	.word	0x00028c30
        /*065c*/ 	.short	0x010a
        /*065e*/ 	.byte	0x28
	.zero		1


	//   ....[30]....
        /*0660*/ 	.word	0x000043f0
        /*0664*/ 	.word	0x000000ff
        /*0668*/ 	.word	0x00000000
        /*066c*/ 	.short	0x0101
        /*066e*/ 	.byte	0x04
	.zero		1


	//   ....[31]....
        /*0670*/ 	.word	0x00005f70
        /*0674*/ 	.word	0x000000ff
        /*0678*/ 	.word	0x00028c50
        /*067c*/ 	.short	0x010a
        /*067e*/ 	.byte	0x28
	.zero		1


	//   ....[32]....
        /*0680*/ 	.word	0x00005fb0
        /*0684*/ 	.word	0x000000ff
        /*0688*/ 	.word	0x00028c50
        /*068c*/ 	.short	0x010a
        /*068e*/ 	.byte	0x28
	.zero		1


	//   ....[33]....
        /*0690*/ 	.word	0x000062a0
        /*0694*/ 	.word	0x000000ff
        /*0698*/ 	.word	0x00000000
        /*069c*/ 	.short	0x0101
        /*069e*/ 	.byte	0x04
	.zero		1


	//   ....[34]....
        /*06a0*/ 	.word	0x00006660
        /*06a4*/ 	.word	0x000000ff
        /*06a8*/ 	.word	0x00028c30
        /*06ac*/ 	.short	0x010a
        /*06ae*/ 	.byte	0x1d
	.zero		1


	//   ....[35]....
        /*06b0*/ 	.word	0x000066a0
        /*06b4*/ 	.word	0x000000ff
        /*06b8*/ 	.word	0x00028c30
        /*06bc*/ 	.short	0x010a
        /*06be*/ 	.byte	0x1d
	.zero		1


	//   ....[36]....
        /*06c0*/ 	.word	0x00006b40
        /*06c4*/ 	.word	0x000000ff
        /*06c8*/ 	.word	0x00000000
        /*06cc*/ 	.short	0x0101
        /*06ce*/ 	.byte	0x0a
	.zero		1


	//   ....[37]....
        /*06d0*/ 	.word	0x00008a40
        /*06d4*/ 	.word	0x000000ff
        /*06d8*/ 	.word	0x00028c50
        /*06dc*/ 	.short	0x010a
        /*06de*/ 	.byte	0x1d
	.zero		1


	//   ....[38]....
        /*06e0*/ 	.word	0x00008a80
        /*06e4*/ 	.word	0x000000ff
        /*06e8*/ 	.word	0x00028c50
        /*06ec*/ 	.short	0x010a
        /*06ee*/ 	.byte	0x1d
	.zero		1


	//   ....[39]....
        /*06f0*/ 	.word	0x00008d40
        /*06f4*/ 	.word	0x000000ff
        /*06f8*/ 	.word	0x00000000
        /*06fc*/ 	.short	0x0101
        /*06fe*/ 	.byte	0x1d
	.zero		1


	//   ....[40]....
        /*0700*/ 	.word	0x000090f0
        /*0704*/ 	.word	0x000000ff
        /*0708*/ 	.word	0x00028c30
        /*070c*/ 	.short	0x010a
        /*070e*/ 	.byte	0x1a
	.zero		1


	//   ....[41]....
        /*0710*/ 	.word	0x00009130
        /*0714*/ 	.word	0x000000ff
        /*0718*/ 	.word	0x00028c30
        /*071c*/ 	.short	0x010a
        /*071e*/ 	.byte	0x1a
	.zero		1


	//   ....[42]....
        /*0720*/ 	.word	0x00009500
        /*0724*/ 	.word	0x000000ff
        /*0728*/ 	.word	0x00000000
        /*072c*/ 	.short	0x0101
        /*072e*/ 	.byte	0x0b
	.zero		1


	//   ....[43]....
        /*0730*/ 	.word	0x0000a9c0
        /*0734*/ 	.word	0x000000ff
        /*0738*/ 	.word	0x00028c50
        /*073c*/ 	.short	0x010a
        /*073e*/ 	.byte	0x1a
	.zero		1


	//   ....[44]....
        /*0740*/ 	.word	0x0000aa00
        /*0744*/ 	.word	0x000000ff
        /*0748*/ 	.word	0x00028c50
        /*074c*/ 	.short	0x010a
        /*074e*/ 	.byte	0x1a
	.zero		1


	//   ....[45]....
        /*0750*/ 	.word	0x0000ac90
        /*0754*/ 	.word	0x000000ff
        /*0758*/ 	.word	0x00000000
        /*075c*/ 	.short	0x0101
        /*075e*/ 	.byte	0x1a
	.zero		1


	//   ....[46]....
        /*0760*/ 	.word	0x0000ae10
        /*0764*/ 	.word	0x000000ff
        /*0768*/ 	.word	0x00028c30
        /*076c*/ 	.short	0x010a
        /*076e*/ 	.byte	0x19
	.zero		1


	//   ....[47]....
        /*0770*/ 	.word	0x0000ae50
        /*0774*/ 	.word	0x000000ff
        /*0778*/ 	.word	0x00028c30
        /*077c*/ 	.short	0x010a
        /*077e*/ 	.byte	0x19
	.zero		1


	//   ....[48]....
        /*0780*/ 	.word	0x0000b2d0
        /*0784*/ 	.word	0x000000ff
        /*0788*/ 	.word	0x00000000
        /*078c*/ 	.short	0x0101
        /*078e*/ 	.byte	0x0a
	.zero		1


	//   ....[49]....
        /*0790*/ 	.word	0x0000d1b0
        /*0794*/ 	.word	0x000000ff
        /*0798*/ 	.word	0x00028c50
        /*079c*/ 	.short	0x010a
        /*079e*/ 	.byte	0x19
	.zero		1


	//   ....[50]....
        /*07a0*/ 	.word	0x0000d1f0
        /*07a4*/ 	.word	0x000000ff
        /*07a8*/ 	.word	0x00028c50
        /*07ac*/ 	.short	0x010a
        /*07ae*/ 	.byte	0x19
	.zero		1


	//   ....[51]....
        /*07b0*/ 	.word	0x0000d4a0
        /*07b4*/ 	.word	0x000000ff
        /*07b8*/ 	.word	0x00000000
        /*07bc*/ 	.short	0x0101
        /*07be*/ 	.byte	0x19
	.zero		1


	//   ....[52]....
        /*07c0*/ 	.word	0x0000e010
        /*07c4*/ 	.word	0x000000ff
        /*07c8*/ 	.word	0x00000000
        /*07cc*/ 	.short	0x0101
        /*07ce*/ 	.byte	0x04
	.zero		1


	//   ....[53]....
        /*07d0*/ 	.word	0x00011ae0
        /*07d4*/ 	.word	0x000000ff
        /*07d8*/ 	.word	0x00028c40
        /*07dc*/ 	.short	0x010a
        /*07de*/ 	.byte	0x2e
	.zero		1


	//   ....[54]....
        /*07e0*/ 	.word	0x00011f10
        /*07e4*/ 	.word	0x000000ff
        /*07e8*/ 	.word	0x00028c30
        /*07ec*/ 	.short	0x0107
        /*07ee*/ 	.byte	0x2e
	.zero		1


	//   ....[55]....
        /*07f0*/ 	.word	0x00011f80
        /*07f4*/ 	.word	0x000000ff
        /*07f8*/ 	.word	0x00028c30
        /*07fc*/ 	.short	0x0101
        /*07fe*/ 	.byte	0x2e
	.zero		1


	//   ....[56]....
        /*0800*/ 	.word	0x00012670
        /*0804*/ 	.word	0x000000ff
        /*0808*/ 	.word	0x00028c00
        /*080c*/ 	.short	0x0107
        /*080e*/ 	.byte	0x2e
	.zero		1


	//   ....[57]....
        /*0810*/ 	.word	0x000126b0
        /*0814*/ 	.word	0x000000ff
        /*0818*/ 	.word	0x00028c00
        /*081c*/ 	.short	0x0101
        /*081e*/ 	.byte	0x2e
	.zero		1


	//   ....[58]....
        /*0820*/ 	.word	0x000126c0
        /*0824*/ 	.word	0x000000ff
        /*0828*/ 	.word	0x00028c20
        /*082c*/ 	.short	0x010a
        /*082e*/ 	.byte	0x2e
	.zero		1


	//   ....[59]....
        /*0830*/ 	.word	0x00012710
        /*0834*/ 	.word	0x000000ff
        /*0838*/ 	.word	0x00028c60
        /*083c*/ 	.short	0x010a
        /*083e*/ 	.byte	0x2e
	.zero		1


	//   ....[60]....
        /*0840*/ 	.word	0x00012f30
        /*0844*/ 	.word	0x000000ff
        /*0848*/ 	.word	0x00028c50
        /*084c*/ 	.short	0x0107
        /*084e*/ 	.byte	0x2e
	.zero		1


	//   ....[61]....
        /*0850*/ 	.word	0x00012fb0
        /*0854*/ 	.word	0x000000ff
        /*0858*/ 	.word	0x00028c50
        /*085c*/ 	.short	0x0101
        /*085e*/ 	.byte	0x2e
	.zero		1


	//   ....[62]....
        /*0860*/ 	.word	0x000132e0
        /*0864*/ 	.word	0x0000000a
        /*0868*/ 	.word	0x00028c40
        /*086c*/ 	.short	0x010a
        /*086e*/ 	.byte	0x3f
	.zero		1


	//   ....[63]....
        /*0870*/ 	.word	0x00013670
        /*0874*/ 	.word	0x0000000a
        /*0878*/ 	.word	0x00028c30
        /*087c*/ 	.short	0x0107
        /*087e*/ 	.byte	0x3f
	.zero		1


	//   ....[64]....
        /*0880*/ 	.word	0x00013720
        /*0884*/ 	.word	0x0000000a
        /*0888*/ 	.word	0x00028c30
        /*088c*/ 	.short	0x0101
        /*088e*/ 	.byte	0x3f
	.zero		1


	//   ....[65]....
        /*0890*/ 	.word	0x00013750
        /*0894*/ 	.word	0x0000000a
        /*0898*/ 	.word	0x00028c60
        /*089c*/ 	.short	0x010a
        /*089e*/ 	.byte	0x3f
	.zero		1


	//   ....[66]....
        /*08a0*/ 	.word	0x00013d90
        /*08a4*/ 	.word	0x0000000a
        /*08a8*/ 	.word	0x00028c50
        /*08ac*/ 	.short	0x0107
        /*08ae*/ 	.byte	0x3f
	.zero		1


	//   ....[67]....
        /*08b0*/ 	.word	0x00013e60
        /*08b4*/ 	.word	0x0000000a
        /*08b8*/ 	.word	0x00028c50
        /*08bc*/ 	.short	0x0101
        /*08be*/ 	.byte	0x3f
	.zero		1


	//   ....[68]....
        /*08c0*/ 	.word	0x00013f40
        /*08c4*/ 	.word	0x00000005
        /*08c8*/ 	.word	0x00028c20
        /*08cc*/ 	.short	0x010a
        /*08ce*/ 	.byte	0x3f
	.zero		1


	//   ....[69]....
        /*08d0*/ 	.word	0x000140b0
        /*08d4*/ 	.word	0x00000004
        /*08d8*/ 	.word	0x00028c40
        /*08dc*/ 	.short	0x010a
        /*08de*/ 	.byte	0x3f
	.zero		1


	//   ....[70]....
        /*08e0*/ 	.word	0x00014150
        /*08e4*/ 	.word	0x00000005
        /*08e8*/ 	.word	0x00028c40
        /*08ec*/ 	.short	0x010a
        /*08ee*/ 	.byte	0x3f
	.zero		1


	//   ....[71]....
        /*08f0*/ 	.word	0x00014190
        /*08f4*/ 	.word	0x00000004
        /*08f8*/ 	.word	0x00028c60
        /*08fc*/ 	.short	0x010a
        /*08fe*/ 	.byte	0x3f
	.zero		1


	//   ....[72]....
        /*0900*/ 	.word	0x000141d0
        /*0904*/ 	.word	0x00000005
        /*0908*/ 	.word	0x00028c60
        /*090c*/ 	.short	0x010a
        /*090e*/ 	.byte	0x3f
	.zero		1


	//   ....[73]....
        /*0910*/ 	.word	0x00014240
        /*0914*/ 	.word	0x00000005
        /*0918*/ 	.word	0x00028c50
        /*091c*/ 	.short	0x010a
        /*091e*/ 	.byte	0x3f
	.zero		1


	//   ....[74]....
        /*0920*/ 	.word	0x000142a0
        /*0924*/ 	.word	0x00000005
        /*0928*/ 	.word	0x00028c50
        /*092c*/ 	.short	0x010a
        /*092e*/ 	.byte	0x3f
	.zero		1


	//   ....[75]....
        /*0930*/ 	.word	0x00014300
        /*0934*/ 	.word	0x00000000
        /*0938*/ 	.word	0x00028c00
        /*093c*/ 	.short	0x010a
        /*093e*/ 	.byte	0x3f
	.zero		1


	//   ....[76]....
        /*0940*/ 	.word	0x00014360
        /*0944*/ 	.word	0x00000002
        /*0948*/ 	.word	0x00028c30
        /*094c*/ 	.short	0x010a
        /*094e*/ 	.byte	0x3f
	.zero		1


	//   ....[77]....
        /*0950*/ 	.word	0x000143c0
        /*0954*/ 	.word	0x0000000e
        /*0958*/ 	.word	0x00028c50
        /*095c*/ 	.short	0x010a
        /*095e*/ 	.byte	0x3f
	.zero		1


	//   ....[78]....
        /*0960*/ 	.word	0x00014420
        /*0964*/ 	.word	0x0000000c
        /*0968*/ 	.word	0x00028c30
        /*096c*/ 	.short	0x010a
        /*096e*/ 	.byte	0x3f
	.zero		1


	//   ....[79]....
        /*0970*/ 	.word	0x00014480
        /*0974*/ 	.word	0x0000000e
        /*0978*/ 	.word	0x00028c50
        /*097c*/ 	.short	0x010a
        /*097e*/ 	.byte	0x3f
	.zero		1


	//   ....[80]....
        /*0980*/ 	.word	0x000144e0
        /*0984*/ 	.word	0x0000000b
        /*0988*/ 	.word	0x00028c30
        /*098c*/ 	.short	0x010a
        /*098e*/ 	.byte	0x3f
	.zero		1


	//   ....[81]....
        /*0990*/ 	.word	0x00014540
        /*0994*/ 	.word	0x0000000f
        /*0998*/ 	.word	0x00028c50
        /*099c*/ 	.short	0x010a
        /*099e*/ 	.byte	0x3f
	.zero		1


	//   ....[82]....
        /*09a0*/ 	.word	0x000145a0
        /*09a4*/ 	.word	0x0000000c
        /*09a8*/ 	.word	0x00028c30
        /*09ac*/ 	.short	0x010a
        /*09ae*/ 	.byte	0x3f
	.zero		1


	//   ....[83]....
        /*09b0*/ 	.word	0x00014600
        /*09b4*/ 	.word	0x0000000e
        /*09b8*/ 	.word	0x00028c50
        /*09bc*/ 	.short	0x010a
        /*09be*/ 	.byte	0x3f
	.zero		1


	//   ....[84]....
        /*09c0*/ 	.word	0x000146e0
        /*09c4*/ 	.word	0x00000003
        /*09c8*/ 	.word	0x00028c40
        /*09cc*/ 	.short	0x010a
        /*09ce*/ 	.byte	0x3f
	.zero		1


	//   ....[85]....
        /*09d0*/ 	.word	0x00015060
        /*09d4*/ 	.word	0x00000003
        /*09d8*/ 	.word	0x00028c20
        /*09dc*/ 	.short	0x010a
        /*09de*/ 	.byte	0x3f
	.zero		1


	//   ....[86]....
        /*09e0*/ 	.word	0x000150c0
        /*09e4*/ 	.word	0x00000003
        /*09e8*/ 	.word	0x00028c60
        /*09ec*/ 	.short	0x010a
        /*09ee*/ 	.byte	0x3f
	.zero		1


	//   ....[87]....
        /*09f0*/ 	.word	0x00015950
        /*09f4*/ 	.word	0x0000000a
        /*09f8*/ 	.word	0x00028c40
        /*09fc*/ 	.short	0x010a
        /*09fe*/ 	.byte	0x3f
	.zero		1


	//   ....[88]....
        /*0a00*/ 	.word	0x00015dd0
        /*0a04*/ 	.word	0x0000000a
        /*0a08*/ 	.word	0x00028c60
        /*0a0c*/ 	.short	0x010a
        /*0a0e*/ 	.byte	0x3f
	.zero		1


	//   ....[89]....
        /*0a10*/ 	.word	0x00016530
        /*0a14*/ 	.word	0x00000005
        /*0a18*/ 	.word	0x00028c20
        /*0a1c*/ 	.short	0x010a
        /*0a1e*/ 	.byte	0x3f
	.zero		1


	//   ....[90]....
        /*0a20*/ 	.word	0x000166d0
        /*0a24*/ 	.word	0x00000004
        /*0a28*/ 	.word	0x00028c40
        /*0a2c*/ 	.short	0x010a
        /*0a2e*/ 	.byte	0x3f
	.zero		1


	//   ....[91]....
        /*0a30*/ 	.word	0x00016720
        /*0a34*/ 	.word	0x00000005
        /*0a38*/ 	.word	0x00028c40
        /*0a3c*/ 	.short	0x010a
        /*0a3e*/ 	.byte	0x3f
	.zero		1


	//   ....[92]....
        /*0a40*/ 	.word	0x00016770
        /*0a44*/ 	.word	0x00000004
        /*0a48*/ 	.word	0x00028c60
        /*0a4c*/ 	.short	0x010a
        /*0a4e*/ 	.byte	0x3f
	.zero		1


	//----- nvinfo : EIATTR_NUM_MBARRIERS
	.align		4
.L_768:
        /*0a50*/ 	.byte	0x03, 0x38
        /*0a52*/ 	.short	0x0016


	//----- nvinfo : EIATTR_EXIT_INSTR_OFFSETS
	.align		4
        /*0a54*/ 	.byte	0x04, 0x1c
        /*0a56*/ 	.short	(.L_770 - .L_769)


	//   ....[0]....
.L_769:
        /*0a58*/ 	.word	0x00014220


	//----- nvinfo : EIATTR_MAX_THREADS
	.align		4
.L_770:
        /*0a5c*/ 	.byte	0x04, 0x05
        /*0a5e*/ 	.short	(.L_772 - .L_771)
.L_771:
        /*0a60*/ 	.word	0x00000180
        /*0a64*/ 	.word	0x00000001
        /*0a68*/ 	.word	0x00000001


	//----- nvinfo : EIATTR_CRS_STACK_SIZE
	.align		4
.L_772:
        /*0a6c*/ 	.byte	0x04, 0x1e
        /*0a6e*/ 	.short	(.L_774 - .L_773)
.L_773:
        /*0a70*/ 	.word	0x00000000


	//----- nvinfo : EIATTR_CBANK_PARAM_SIZE
	.align		4
.L_774:
        /*0a74*/ 	.byte	0x03, 0x19
        /*0a76*/ 	.short	0x0a70


	//----- nvinfo : EIATTR_PARAM_CBANK
	.align		4
        /*0a78*/ 	.byte	0x04, 0x0a
        /*0a7a*/ 	.short	(.L_776 - .L_775)
	.align		4
.L_775:
        /*0a7c*/ 	.word	index@(.nv.constant0._ZN7cutlass13device_kernelIN5flash11enable_sm90INS1_16FlashAttnFwdSm90INS1_25CollectiveMainloopFwdSm90ILi2EN4cute5tupleIJNS5_1CILi1EEES8_S8_EEENS6_IJNS7_ILi64EEESA_SA_EEELi512ENS_6half_tEfNS_4arch4Sm90ELb0ELb1ELb1ELb0ELb1ELb0ELb0ELb0ELb0ELb1ELb1ELb0EEENS1_21CollectiveEpilogueFwdINS6_IJSA_NS7_ILi512EEESA_EEES9_SC_SE_Li256ELb0ELb1ELb1ELb0EEENS1_19SingleTileSchedulerILb0ELb1ELb1ELi64EEEEEEEEEvNT_6ParamsE)
        /*0a80*/ 	.short	0x0210
        /*0a82*/ 	.short	0x0a70


	//----- nvinfo : EIATTR_SW_WAR
	.align		4
.L_776:
        /*0a84*/ 	.byte	0x04, 0x36
        /*0a86*/ 	.short	(.L_778 - .L_777)
.L_777:
        /*0a88*/ 	.word	0x00000008
.L_778:


//--------------------- .nv.info._ZN7cutlass13device_kernelIN5flash11enable_sm90INS1_16FlashAttnFwdSm90INS1_25CollectiveMainloopFwdSm90ILi2EN4cute5tupleIJNS5_1CILi1EEES8_S8_EEENS6_IJNS7_ILi64EEESA_SA_EEELi512ENS_6half_tEfNS_4arch4Sm90ELb0ELb1ELb1ELb0ELb1ELb0ELb1ELb0ELb0ELb1ELb1ELb0EEENS1_21CollectiveEpilogueFwdINS6_IJSA_NS7_ILi512EEESA_EEES9_SC_SE_Li256ELb0ELb1ELb1ELb0EEENS1_19SingleTileSchedulerILb0ELb1ELb1ELi64EEEEEEEEEvNT_6ParamsE --------------------------
	.section	.nv.info._ZN7cutlass13device_kernelIN5flash11enable_sm90INS1_16FlashAttnFwdSm90INS1_25CollectiveMainloopFwdSm90ILi2EN4cute5tupleIJNS5_1CILi1EEES8_S8_EEENS6_IJNS7_ILi64EEESA_SA_EEELi512ENS_6half_tEfNS_4arch4Sm90ELb0ELb1ELb1ELb0ELb1ELb0ELb1ELb0ELb0ELb1ELb1ELb0EEENS1_21CollectiveEpilogueFwdINS6_IJSA_NS7_ILi512EEESA_EEES9_SC_SE_Li256ELb0ELb1ELb1ELb0EEENS1_19SingleTileSchedulerILb0ELb1ELb1ELi64EEEEEEEEEvNT_6ParamsE,"",@"SHT_CUDA_INFO"
	.sectionflags	@""
	.align	4


	//----- nvinfo : EIATTR_CUDA_API_VERSION
	.align		4
        /*0000*/ 	.byte	0x04, 0x37
        /*0002*/ 	.short	(.L_780 - .L_779)
.L_779:
        /*0004*/ 	.word	0x00000082


	//----- nvinfo : EIATTR_KPARAM_INFO
	.align		4
.L_780:
        /*0008*/ 	.byte	0x04, 0x17
        /*000a*/ 	.short	(.L_782 - .L_781)
.L_781:
        /*000c*/ 	.word	0x00000000
        /*0010*/ 	.short	0x0000
        /*0012*/ 	.short	0x0070
        /*0014*/ 	.byte	0x00, 0xf0, 0x01, 0x2c


	//----- nvinfo : EIATTR_SPARSE_MMA_MASK
	.align		4
.L_782:
        /*0018*/ 	.byte	0x03, 0x50
        /*001a*/ 	.short	0x0000


	//----- nvinfo : EIATTR_MAXREG_COUNT
	.align		4
        /*001c*/ 	.byte	0x03, 0x1b
        /*001e*/ 	.short	0x00a8


	//----- nvinfo : EIATTR_NUM_BARRIERS
	.align		4
        /*0020*/ 	.byte	0x02, 0x4c
        /*0022*/ 	.byte	0x10
	.zero		1


	//----- nvinfo : EIATTR_EXTERNS
	.align		4
        /*0024*/ 	.byte	0x04, 0x0f
        /*0026*/ 	.short	(.L_784 - .L_783)


	//   ....[0]....
	.align		4
.L_783:
        /*0028*/ 	.word	index@(__assertfail)


	//----- nvinfo : EIATTR_MERCURY_ISA_VERSION
	.align		4
.L_784:
        /*002c*/ 	.byte	0x03, 0x5f
        /*002e*/ 	.short	0x0101


	//----- nvinfo : EIATTR_INT_WARP_WIDE_INSTR_OFFSETS
	.align		4
        /*0030*/ 	.byte	0x04, 0x31
        /*0032*/ 	.short	(.L_786 - .L_785)


	//   ....[0]....
.L_785:
        /*0034*/ 	.word	0x000000c0


	//   ....[1]....
        /*0038*/ 	.word	0x000000d0


	//   ....[2]....
        /*003c*/ 	.word	0x000000e0


	//   ....[3]....
        /*0040*/ 	.word	0x00000180


	//----- nvinfo : EIATTR_COOP_GROUP_MASK_REGIDS
	.align		4
.L_786:
        /*0044*/ 	.byte	0x04, 0x29
        /*0046*/ 	.short	(.L_788 - .L_787)


	//   ....[0]....
.L_787:
        /*0048*/ 	.word	0xffffffff


	//   ....[1]....
        /*004c*/ 	.word	0xffffffff


	//   ....[2]....
        /*0050*/ 	.word	0xffffffff


	//   ....[3]....
        /*0054*/ 	.word	0xffffffff


	//   ....[4]....
        /*0058*/ 	.word	0xffffffff


	//   ....[5]....
        /*005c*/ 	.word	0xffffffff


	//   ....[6]....
        /*0060*/ 	.word	0xffffffff


	//   ....[7]....
        /*0064*/ 	.word	0xffffffff


	//   ....[8]....
        /*0068*/ 	.word	0xffffffff


	//   ....[9]....
        /*006c*/ 	.word	0xffffffff


	//   ....[10]....
        /*0070*/ 	.word	0xffffffff


	//   ....[11]....
        /*0074*/ 	.word	0xffffffff


	//   ....[12]....
        /*0078*/ 	.word	0xffffffff


	//   ....[13]....
        /*007c*/ 	.word	0xffffffff


	//   ....[14]....
        /*0080*/ 	.word	0xffffffff


	//   ....[15]....
        /*0084*/ 	.word	0xffffffff


	//   ....[16]....
        /*0088*/ 	.word	0xffffffff


	//   ....[17]....
        /*008c*/ 	.word	0xffffffff


	//   ....[18]....
        /*0090*/ 	.word	0xffffffff


	//   ....[19]....
        /*0094*/ 	.word	0xffffffff


	//   ....[20]....
        /*0098*/ 	.word	0xffffffff


	//   ....[21]....
        /*009c*/ 	.word	0xffffffff


	//   ....[22]....
        /*00a0*/ 	.word	0xffffffff


	//   ....[23]....
        /*00a4*/ 	.word	0xffffffff


	//   ....[24]....
        /*00a8*/ 	.word	0xffffffff


	//   ....[25]....
        /*00ac*/ 	.word	0xffffffff


	//   ....[26]....
        /*00b0*/ 	.word	0xffffffff


	//   ....[27]....
        /*00b4*/ 	.word	0xffffffff


	//   ....[28]....
        /*00b8*/ 	.word	0xffffffff


	//   ....[29]....
        /*00bc*/ 	.word	0xffffffff


	//   ....[30]....
        /*00c0*/ 	.word	0xffffffff


	//   ....[31]....
        /*00c4*/ 	.word	0xffffffff


	//   ....[32]....
        /*00c8*/ 	.word	0xffffffff


	//   ....[33]....
        /*00cc*/ 	.word	0xffffffff


	//   ....[34]....
        /*00d0*/ 	.word	0xffffffff


	//   ....[35]....
        /*00d4*/ 	.word	0xffffffff


	//   ....[36]....
        /*00d8*/ 	.word	0xffffffff


	//   ....[37]....
        /*00dc*/ 	.word	0xffffffff


	//   ....[38]....
        /*00e0*/ 	.word	0xffffffff


	//   ....[39]....
        /*00e4*/ 	.word	0xffffffff


	//   ....[40]....
        /*00e8*/ 	.word	0xffffffff


	//   ....[41]....
        /*00ec*/ 	.word	0xffffffff


	//   ....[42]....
        /*00f0*/ 	.word	0xffffffff


	//   ....[43]....
        /*00f4*/ 	.word	0xffffffff


	//   ....[44]....
        /*00f8*/ 	.word	0xffffffff


	//   ....[45]....
        /*00fc*/ 	.word	0xffffffff


	//   ....[46]....
        /*0100*/ 	.word	0xffffffff


	//   ....[47]....
        /*0104*/ 	.word	0xffffffff


	//   ....[48]....
        /*0108*/ 	.word	0xffffffff


	//   ....[49]....
        /*010c*/ 	.word	0xffffffff


	//   ....[50]....
        /*0110*/ 	.word	0xffffffff


	//   ....[51]....
        /*0114*/ 	.word	0xffffffff


	//   ....[52]....
        /*0118*/ 	.word	0xffffffff


	//   ....[53]....
        /*011c*/ 	.word	0xffffffff


	//   ....[54]....
        /*0120*/ 	.word	0xffffffff


	//   ....[55]....
        /*0124*/ 	.word	0xffffffff


	//   ....[56]....
        /*0128*/ 	.word	0xffffffff


	//   ....[57]....
        /*012c*/ 	.word	0xffffffff


	//   ....[58]....
        /*0130*/ 	.word	0xffffffff


	//   ....[59]....
        /*0134*/ 	.word	0xffffffff


	//   ....[60]....
        /*0138*/ 	.word	0xffffffff


	//   ....[61]....
        /*013c*/ 	.word	0xffffffff


	//   ....[62]....
        /*0140*/ 	.word	0xffffffff


	//   ....[63]....
        /*0144*/ 	.word	0xffffffff


	//   ....[64]....
        /*0148*/ 	.word	0xffffffff


	//   ....[65]....
        /*014c*/ 	.word	0xffffffff


	//   ....[66]....
        /*0150*/ 	.word	0xffffffff


	//   ....[67]....
        /*0154*/ 	.word	0xffffffff


	//   ....[68]....
        /*0158*/ 	.word	0xffffffff


	//   ....[69]....
        /*015c*/ 	.word	0xffffffff


	//   ....[70]....
        /*0160*/ 	.word	0xffffffff


	//   ....[71]....
        /*0164*/ 	.word	0xffffffff


	//   ....[72]....
        /*0168*/ 	.word	0xffffffff


	//   ....[73]....
        /*016c*/ 	.word	0xffffffff


	//   ....[74]....
        /*0170*/ 	.word	0xffffffff


	//   ....[75]....
        /*0174*/ 	.word	0xffffffff


	//   ....[76]....
        /*0178*/ 	.word	0xffffffff


	//   ....[77]....
        /*017c*/ 	.word	0xffffffff


	//   ....[78]....
        /*0180*/ 	.word	0xffffffff


	//   ....[79]....
        /*0184*/ 	.word	0xffffffff


	//   ....[80]....
        /*0188*/ 	.word	0xffffffff


	//   ....[81]....
        /*018c*/ 	.word	0xffffffff


	//   ....[82]....
        /*0190*/ 	.word	0xffffffff


	//   ....[83]....
        /*0194*/ 	.word	0xffffffff


	//   ....[84]....
        /*0198*/ 	.word	0xffffffff


	//   ....[85]....
        /*019c*/ 	.word	0xffffffff


	//   ....[86]....
        /*01a0*/ 	.word	0xffffffff


	//   ....[87]....
        /*01a4*/ 	.word	0xffffffff


	//   ....[88]....
        /*01a8*/ 	.word	0xffffffff


	//   ....[89]....
        /*01ac*/ 	.word	0xffffffff


	//   ....[90]....
        /*01b0*/ 	.word	0xffffffff


	//   ....[91]....
        /*01b4*/ 	.word	0xffffffff


	//   ....[92]....
        /*01b8*/ 	.word	0xffffffff


	//   ....[93]....
        /*01bc*/ 	.word	0x0500000f


	//   ....[94]....
        /*01c0*/ 	.word	0x0500000f


	//   ....[95]....
        /*01c4*/ 	.word	0x0500000f


	//   ....[96]....
        /*01c8*/ 	.word	0x0500000f


	//   ....[97]....
        /*01cc*/ 	.word	0x0500000f


	//   ....[98]....
        /*01d0*/ 	.word	0x0500000f


	//   ....[99]....
        /*01d4*/ 	.word	0x0500000f


	//   ....[100]....
        /*01d8*/ 	.word	0x0500000f


	//   ....[101]....
        /*01dc*/ 	.word	0x0500000f


	//   ....[102]....
        /*01e0*/ 	.word	0x0500000f


	//   ....[103]....
        /*01e4*/ 	.word	0x0500000f


	//   ....[104]....
        /*01e8*/ 	.word	0x0500000f


	//   ....[105]....
        /*01ec*/ 	.word	0x0500000f


	//   ....[106]....
        /*01f0*/ 	.word	0x0500000f


	//   ....[107]....
        /*01f4*/ 	.word	0x0500000f


	//   ....[108]....
        /*01f8*/ 	.word	0x0500000f


	//   ....[109]....
        /*01fc*/ 	.word	0x0500000f


	//   ....[110]....
        /*0200*/ 	.word	0x0500000f


	//   ....[111]....
        /*0204*/ 	.word	0x0500000f


	//   ....[112]....
        /*0208*/ 	.word	0x0500000f


	//   ....[113]....
        /*020c*/ 	.word	0x0500000f


	//   ....[114]....
        /*0210*/ 	.word	0x0500000f


	//   ....[115]....
        /*0214*/ 	.word	0x0500000f


	//   ....[116]....
        /*0218*/ 	.word	0x0500000f


	//   ....[117]....
        /*021c*/ 	.word	0x0500000f


	//   ....[118]....
        /*0220*/ 	.word	0x0500000f


	//   ....[119]....
        /*0224*/ 	.word	0x0500000f


	//   ....[120]....
        /*0228*/ 	.word	0x0500000f


	//   ....[121]....
        /*022c*/ 	.word	0x0500000f


	//   ....[122]....
        /*0230*/ 	.word	0x0500000f


	//   ....[123]....
        /*0234*/ 	.word	0x0500000f


	//   ....[124]....
        /*0238*/ 	.word	0x0500000f


	//   ....[125]....
        /*023c*/ 	.word	0x0500000f


	//   ....[126]....
        /*0240*/ 	.word	0x0500000f


	//   ....[127]....
        /*0244*/ 	.word	0x0500000f


	//   ....[128]....
        /*0248*/ 	.word	0x0500000f


	//   ....[129]....
        /*024c*/ 	.word	0x0500000f


	//   ....[130]....
        /*0250*/ 	.word	0x0500000f


	//   ....[131]....
        /*0254*/ 	.word	0x0500000f


	//   ....[132]....
        /*0258*/ 	.word	0x0500000f


	//   ....[133]....
        /*025c*/ 	.word	0x0500000f


	//   ....[134]....
        /*0260*/ 	.word	0x0500000f


	//   ....[135]....
        /*0264*/ 	.word	0x0500000f


	//   ....[136]....
        /*0268*/ 	.word	0x0500000f


	//   ....[137]....
        /*026c*/ 	.word	0x0500000f


	//   ....[138]....
        /*0270*/ 	.word	0x0500000f


	//   ....[139]....
        /*0274*/ 	.word	0x0500000f


	//   ....[140]....
        /*0278*/ 	.word	0x0500000f


	//   ....[141]....
        /*027c*/ 	.word	0x0500000f


	//   ....[142]....
        /*0280*/ 	.word	0x0500000f


	//   ....[143]....
        /*0284*/ 	.word	0xffffffff


	//   ....[144]....
        /*0288*/ 	.word	0xffffffff


	//   ....[145]....
        /*028c*/ 	.word	0xffffffff


	//   ....[146]....
        /*0290*/ 	.word	0xffffffff


	//   ....[147]....
        /*0294*/ 	.word	0xffffffff


	//   ....[148]....
        /*0298*/ 	.word	0xffffffff


	//   ....[149]....
        /*029c*/ 	.word	0xffffffff


	//   ....[150]....
        /*02a0*/ 	.word	0xffffffff


	//----- nvinfo : EIATTR_COOP_GROUP_INSTR_OFFSETS
	.align		4
.L_788:
        /*02a4*/ 	.byte	0x04, 0x28
        /*02a6*/ 	.short	(.L_790 - .L_789)


	//   ....[0]....
.L_789:
        /*02a8*/ 	.word	0x00000080


	//   ....[1]....
        /*02ac*/ 	.word	0x00000090


	//   ....[2]....
        /*02b0*/ 	.word	0x000002b0


	//   ....[3]....
        /*02b4*/ 	.word	0x00000410


	//   ....[4]....
        /*02b8*/ 	.word	0x00000530


	//   ....[5]....
        /*02bc*/ 	.word	0x00000690


	//   ....[6]....
        /*02c0*/ 	.word	0x00001fe0


	//   ....[7]....
        /*02c4*/ 	.word	0x00009e80


	//   ....[8]....
        /*02c8*/ 	.word	0x0000bda0


	//   ....[9]....
        /*02cc*/ 	.word	0x0000d070


	//   ....[10]....
        /*02d0*/ 	.word	0x0000d600


	//   ....[11]....
        /*02d4*/ 	.word	0x0000e0a0


	//   ....[12]....
        /*02d8*/ 	.word	0x0000e250


	//   ....[13]....
        /*02dc*/ 	.word	0x0000e880


	//   ....[14]....
        /*02e0*/ 	.word	0x0000e950


	//   ....[15]....
        /*02e4*/ 	.word	0x000114b0


	//   ....[16]....
        /*02e8*/ 	.word	0x00012da0


	//   ....[17]....
        /*02ec*/ 	.word	0x00014450


	//   ....[18]....
        /*02f0*/ 	.word	0x00014490


	//   ....[19]....
        /*02f4*/ 	.word	0x000144d0


	//   ....[20]....
        /*02f8*/ 	.word	0x000144f0


	//   ....[21]....
        /*02fc*/ 	.word	0x00018b70


	//   ....[22]....
        /*0300*/ 	.word	0x00019f20


	//   ....[23]....
        /*0304*/ 	.word	0x0001b200


	//   ....[24]....
        /*0308*/ 	.word	0x0001b7c0


	//   ....[25]....
        /*030c*/ 	.word	0x0001c3b0


	//   ....[26]....
        /*0310*/ 	.word	0x0001c400


	//   ....[27]....
        /*0314*/ 	.word	0x0001c440


	//   ....[28]....
        /*0318*/ 	.word	0x0001c460


	//   ....[29]....
        /*031c*/ 	.word	0x00020b60


	//   ....[30]....
        /*0320*/ 	.word	0x00020d00


	//   ....[31]....
        /*0324*/ 	.word	0x00020d20


	//   ....[32]....
        /*0328*/ 	.word	0x00020d60


	//   ....[33]....
        /*032c*/ 	.word	0x00020d80


	//   ....[34]....
        /*0330*/ 	.word	0x00022290


	//   ....[35]....
        /*0334*/ 	.word	0x00022800


	//   ....[36]....
        /*0338*/ 	.word	0x00022820


	//   ....[37]....
        /*033c*/ 	.word	0x00022830


	//   ....[38]....
        /*0340*/ 	.word	0x00022840


	//   ....[39]....
        /*0344*/ 	.word	0x00022be0


	//   ....[40]....
        /*0348*/ 	.word	0x00022c20


	//   ....[41]....
        /*034c*/ 	.word	0x00023ab0


	//   ....[42]....
        /*0350*/ 	.word	0x00023ad0


	//   ....[43]....
        /*0354*/ 	.word	0x00024ce0


	//   ....[44]....
        /*0358*/ 	.word	0x000263a0


	//   ....[45]....
        /*035c*/ 	.word	0x000263c0


	//   ....[46]....
        /*0360*/ 	.word	0x000263d0


	//   ....[47]....
        /*0364*/ 	.word	0x00026410


	//   ....[48]....
        /*0368*/ 	.word	0x00026460


	//   ....[49]....
        /*036c*/ 	.word	0x00026480


	//   ....[50]....
        /*0370*/ 	.word	0x000264b0


	//   ....[51]....
        /*0374*/ 	.word	0x000264d0


	//   ....[52]....
        /*0378*/ 	.word	0x00026ab0


	//   ....[53]....
        /*037c*/ 	.word	0x00026af0


	//   ....[54]....
        /*0380*/ 	.word	0x00026b10


	//   ....[55]....
        /*0384*/ 	.word	0x00026bc0


	//   ....[56]....
        /*0388*/ 	.word	0x00026be0


	//   ....[57]....
        /*038c*/ 	.word	0x00026c90


	//   ....[58]....
        /*0390*/ 	.word	0x00026cb0


	//   ....[59]....
        /*0394*/ 	.word	0x00026cd0


	//   ....[60]....
        /*0398*/ 	.word	0x00027440


	//   ....[61]....
        /*039c*/ 	.word	0x00027470


	//   ....[62]....
        /*03a0*/ 	.word	0x00027500


	//   ....[63]....
        /*03a4*/ 	.word	0x000275b0


	//   ....[64]....
        /*03a8*/ 	.word	0x000276a0


	//   ....[65]....
        /*03ac*/ 	.word	0x00027770


	//   ....[66]....
        /*03b0*/ 	.word	0x000277d0


	//   ....[67]....
        /*03b4*/ 	.word	0x00027870


	//   ....[68]....
        /*03b8*/ 	.word	0x00027d20


	//   ....[69]....
        /*03bc*/ 	.word	0x00027d50


	//   ....[70]....
        /*03c0*/ 	.word	0x00027d80


	//   ....[71]....
        /*03c4*/ 	.word	0x00027db0


	//   ....[72]....
        /*03c8*/ 	.word	0x00027de0


	//   ....[73]....
        /*03cc*/ 	.word	0x00027e30


	//   ....[74]....
        /*03d0*/ 	.word	0x00027fb0


	//   ....[75]....
        /*03d4*/ 	.word	0x00027fe0


	//   ....[76]....
        /*03d8*/ 	.word	0x000289e0


	//   ....[77]....
        /*03dc*/ 	.word	0x00028a00


	//   ....[78]....
        /*03e0*/ 	.word	0x00028a10


	//   ....[79]....
        /*03e4*/ 	.word	0x00028a30


	//   ....[80]....
        /*03e8*/ 	.word	0x00028a50


	//   ....[81]....
        /*03ec*/ 	.word	0x00028a80


	//   ....[82]....
        /*03f0*/ 	.word	0x00028aa0


	//   ....[83]....
        /*03f4*/ 	.word	0x00028ad0


	//   ....[84]....
        /*03f8*/ 	.word	0x00028e30


	//   ....[85]....
        /*03fc*/ 	.word	0x00028e60


	//   ....[86]....
        /*0400*/ 	.word	0x00028e90


	//   ....[87]....
        /*0404*/ 	.word	0x00028eb0


	//   ....[88]....
        /*0408*/ 	.word	0x00028ec0


	//   ....[89]....
        /*040c*/ 	.word	0x00028ee0


	//   ....[90]....
        /*0410*/ 	.word	0x00028f80


	//   ....[91]....
        /*0414*/ 	.word	0x00028fc0


	//   ....[92]....
        /*0418*/ 	.word	0x000294c0


	//   ....[93]....
        /*041c*/ 	.word	0x00029a20


	//   ....[94]....
        /*0420*/ 	.word	0x00029b10


	//   ....[95]....
        /*0424*/ 	.word	0x00029bb0


	//   ....[96]....
        /*0428*/ 	.word	0x00029c30


	//   ....[97]....
        /*042c*/ 	.word	0x00029ce0


	//   ....[98]....
        /*0430*/ 	.word	0x00029d40


	//   ....[99]....
        /*0434*/ 	.word	0x00029df0


	//   ....[100]....
        /*0438*/ 	.word	0x00029e50


	//   ....[101]....
        /*043c*/ 	.word	0x00029f00


	//   ....[102]....
        /*0440*/ 	.word	0x00029f90


	//   ....[103]....
        /*0444*/ 	.word	0x00029fe0


	//   ....[104]....
        /*0448*/ 	.word	0x0002a0b0


	//   ....[105]....
        /*044c*/ 	.word	0x0002a1c0


	//   ....[106]....
        /*0450*/ 	.word	0x0002a250


	//   ....[107]....
        /*0454*/ 	.word	0x0002a340


	//   ....[108]....
        /*0458*/ 	.word	0x0002a3c0


	//   ....[109]....
        /*045c*/ 	.word	0x0002a4a0


	//   ....[110]....
        /*0460*/ 	.word	0x0002a530


	//   ....[111]....
        /*0464*/ 	.word	0x0002a610


	//   ....[112]....
        /*0468*/ 	.word	0x0002a870


	//   ....[113]....
        /*046c*/ 	.word	0x0002a8e0


	//   ....[114]....
        /*0470*/ 	.word	0x0002ab10


	//   ....[115]....
        /*0474*/ 	.word	0x0002ab80


	//   ....[116]....
        /*0478*/ 	.word	0x0002ad50


	//   ....[117]....
        /*047c*/ 	.word	0x0002ada0


	//   ....[118]....
        /*0480*/ 	.word	0x0002aef0


	//   ....[119]....
        /*0484*/ 	.word	0x0002afe0


	//   ....[120]....
        /*0488*/ 	.word	0x0002b230


	//   ....[121]....
        /*048c*/ 	.word	0x0002b280


	//   ....[122]....
        /*0490*/ 	.word	0x0002b440


	//   ....[123]....
        /*0494*/ 	.word	0x0002b490


	//   ....[124]....
        /*0498*/ 	.word	0x0002b650


	//   ....[125]....
        /*049c*/ 	.word	0x0002b6a0


	//   ....[126]....
        /*04a0*/ 	.word	0x0002b780


	//   ....[127]....
        /*04a4*/ 	.word	0x0002b820


	//   ....[128]....
        /*04a8*/ 	.word	0x0002b880


	//   ....[129]....
        /*04ac*/ 	.word	0x0002b920


	//   ....[130]....
        /*04b0*/ 	.word	0x0002b980


	//   ....[131]....
        /*04b4*/ 	.word	0x0002ba20


	//   ....[132]....
        /*04b8*/ 	.word	0x0002ba80


	//   ....[133]....
        /*04bc*/ 	.word	0x0002bb20


	//   ....[134]....
        /*04c0*/ 	.word	0x0002bc00


	//   ....[135]....
        /*04c4*/ 	.word	0x0002bcd0


	//   ....[136]....
        /*04c8*/ 	.word	0x0002bda0


	//   ....[137]....
        /*04cc*/ 	.word	0x0002bea0


	//   ....[138]....
        /*04d0*/ 	.word	0x0002bfc0


	//   ....[139]....
        /*04d4*/ 	.word	0x0002c0a0


	//   ....[140]....
        /*04d8*/ 	.word	0x0002c1b0


	//   ....[141]....
        /*04dc*/ 	.word	0x0002c280


	//   ....[142]....
        /*04e0*/ 	.word	0x0002c390


	//   ....[143]....
        /*04e4*/ 	.word	0x0002e390


	//   ....[144]....
        /*04e8*/ 	.word	0x0002fad0


	//   ....[145]....
        /*04ec*/ 	.word	0x00030190


	//   ....[146]....
        /*04f0*/ 	.word	0x00030ed0


	//   ....[147]....
        /*04f4*/ 	.word	0x00030f10


	//   ....[148]....
        /*04f8*/ 	.word	0x00030f80


	//   ....[149]....
        /*04fc*/ 	.word	0x00030fa0


	//   ....[150]....
        /*0500*/ 	.word	0x0003e120


	//----- nvinfo : EIATTR_REG_RECONFIG
	.align		4
.L_790:
        /*0504*/ 	.byte	0x01, 0x54
	.zero		2


	//----- nvinfo : EIATTR_SYSCALL_OFFSETS
	.align		4
        /*0508*/ 	.byte	0x04, 0x46
        /*050a*/ 	.short	(.L_792 - .L_791)


	//   ....[0]....
.L_791:
        /*050c*/ 	.word	0x0000a240


	//   ....[1]....
        /*0510*/ 	.word	0x000258a0


	//   ....[2]....
        /*0514*/ 	.word	0x000259e0


	//   ....[3]....
        /*0518*/ 	.word	0x00025ad0


	//   ....[4]....
        /*051c*/ 	.word	0x00026760


	//   ....[5]....
        /*0520*/ 	.word	0x00026f90


	//----- nvinfo : EIATTR_MBARRIER_INSTR_OFFSETS
	.align		4
.L_792:
        /*0524*/ 	.byte	0x04, 0x39
        /*0526*/ 	.short	(.L_794 - .L_793)


	//   ....[0]....
.L_793:
        /*0528*/ 	.word	0x00000190
        /*052c*/ 	.word	0x000000ff
        /*0530*/ 	.word	0x00038800
        /*0534*/ 	.short	0x0100
        /*0536*/ 	.byte	0x08
	.zero		1


	//   ....[1]....
        /*0538*/ 	.word	0x000001a0
        /*053c*/ 	.word	0x000000ff
        /*0540*/ 	.word	0x00038810
        /*0544*/ 	.short	0x0100
        /*0546*/ 	.byte	0x08
	.zero		1


	//   ....[2]....
        /*0548*/ 	.word	0x000001b0
        /*054c*/ 	.word	0x000000ff
        /*0550*/ 	.word	0x00038820
        /*0554*/ 	.short	0x0100
        /*0556*/ 	.byte	0x08
	.zero		1


	//   ....[3]....
        /*0558*/ 	.word	0x00000260
        /*055c*/ 	.word	0x000000ff
        /*0560*/ 	.word	0x00038830
        /*0564*/ 	.short	0x0100
        /*0566*/ 	.byte	0x06
	.zero		1


	//   ....[4]....
        /*0568*/ 	.word	0x00000270
        /*056c*/ 	.word	0x000000ff
        /*0570*/ 	.word	0x00038840
        /*0574*/ 	.short	0x0100
        /*0576*/ 	.byte	0x06
	.zero		1


	//   ....[5]....
        /*0578*/ 	.word	0x00000280
        /*057c*/ 	.word	0x000000ff
        /*0580*/ 	.word	0x00038838
        /*0584*/ 	.short	0x0100
        /*0586*/ 	.byte	0x06
	.zero		1


	//   ....[6]....
        /*0588*/ 	.word	0x00000290
        /*058c*/ 	.word	0x000000ff
        /*0590*/ 	.word	0x00038848
        /*0594*/ 	.short	0x0100
        /*0596*/ 	.byte	0x06
	.zero		1


	//   ....[7]....
        /*0598*/ 	.word	0x000003c0
        /*059c*/ 	.word	0x000000ff
        /*05a0*/ 	.word	0x00038850
        /*05a4*/ 	.short	0x0100
        /*05a6*/ 	.byte	0x08
	.zero		1


	//   ....[8]....
        /*05a8*/ 	.word	0x000003d0
        /*05ac*/ 	.word	0x000000ff
        /*05b0*/ 	.word	0x00038860
        /*05b4*/ 	.short	0x0100
        /*05b6*/ 	.byte	0x08
	.zero		1


	//   ....[9]....
        /*05b8*/ 	.word	0x000003e0
        /*05bc*/ 	.word	0x000000ff
        /*05c0*/ 	.word	0x00038858
        /*05c4*/ 	.short	0x0100
        /*05c6*/ 	.byte	0x08
	.zero		1


	//   ....[10]....
        /*05c8*/ 	.word	0x000003f0
        /*05cc*/ 	.word	0x000000ff
        /*05d0*/ 	.word	0x00038868
        /*05d4*/ 	.short	0x0100
        /*05d6*/ 	.byte	0x08
	.zero		1


	//   ....[11]....
        /*05d8*/ 	.word	0x000004e0
        /*05dc*/ 	.word	0x000000ff
        /*05e0*/ 	.word	0x00038870
        /*05e4*/ 	.short	0x0100
        /*05e6*/ 	.byte	0x06
	.zero		1


	//   ....[12]....
        /*05e8*/ 	.word	0x000004f0
        /*05ec*/ 	.word	0x000000ff
        /*05f0*/ 	.word	0x00038880
        /*05f4*/ 	.short	0x0100
        /*05f6*/ 	.byte	0x06
	.zero		1


	//   ....[13]....
        /*05f8*/ 	.word	0x00000500
        /*05fc*/ 	.word	0x000000ff
        /*0600*/ 	.word	0x00038878
        /*0604*/ 	.short	0x0100
        /*0606*/ 	.byte	0x06
	.zero		1


	//   ....[14]....
        /*0608*/ 	.word	0x00000510
        /*060c*/ 	.word	0x000000ff
        /*0610*/ 	.word	0x00038888
        /*0614*/ 	.short	0x0100
        /*0616*/ 	.byte	0x06
	.zero		1


	//   ....[15]....
        /*0618*/ 	.word	0x00000640
        /*061c*/ 	.word	0x000000ff
        /*0620*/ 	.word	0x00038890
        /*0624*/ 	.short	0x0100
        /*0626*/ 	.byte	0x08
	.zero		1


	//   ....[16]....
        /*0628*/ 	.word	0x00000650
        /*062c*/ 	.word	0x000000ff
        /*0630*/ 	.word	0x000388a0
        /*0634*/ 	.short	0x0100
        /*0636*/ 	.byte	0x08
	.zero		1


	//   ....[17]....
        /*0638*/ 	.word	0x00000660
        /*063c*/ 	.word	0x000000ff
        /*0640*/ 	.word	0x00038898
        /*0644*/ 	.short	0x0100
        /*0646*/ 	.byte	0x08
	.zero		1


	//   ....[18]....
        /*0648*/ 	.word	0x00000670
        /*064c*/ 	.word	0x000000ff
        /*0650*/ 	.word	0x000388a8
        /*0654*/ 	.short	0x0100
        /*0656*/ 	.byte	0x08
	.zero		1


	//   ....[19]....
        /*0658*/ 	.word	0x000007b0
        /*065c*/ 	.word	0x000000ff
        /*0660*/ 	.word	0x000388b0
        /*0664*/ 	.short	0x0100
        /*0666*/ 	.byte	0x08
	.zero		1


	//   ....[20]....
        /*0668*/ 	.word	0x000007c0
        /*066c*/ 	.word	0x000000ff
        /*0670*/ 	.word	0x000388c0
        /*0674*/ 	.short	0x0100
        /*0676*/ 	.byte	0x08
	.zero		1


	//   ....[21]....
        /*0678*/ 	.word	0x000007d0
        /*067c*/ 	.word	0x000000ff
        /*0680*/ 	.word	0x000388b8
        /*0684*/ 	.short	0x0100
        /*0686*/ 	.byte	0x08
	.zero		1


	//   ....[22]....
        /*0688*/ 	.word	0x000007e0
        /*068c*/ 	.word	0x000000ff
        /*0690*/ 	.word	0x000388c8
        /*0694*/ 	.short	0x0100
        /*0696*/ 	.byte	0x08
	.zero		1


	//   ....[23]....
        /*0698*/ 	.word	0x000044b0
        /*069c*/ 	.word	0x00000004
        /*06a0*/ 	.word	0x00000000
        /*06a4*/ 	.short	0x0101
        /*06a6*/ 	.byte	0x3f
	.zero		1


	//   ....[24]....
        /*06a8*/ 	.word	0x00008220
        /*06ac*/ 	.word	0x00000004
        /*06b0*/ 	.word	0x00000000
        /*06b4*/ 	.short	0x0101
        /*06b6*/ 	.byte	0x3f
	.zero		1


	//   ....[25]....
        /*06b8*/ 	.word	0x0000a820
        /*06bc*/ 	.word	0x000000ff
        /*06c0*/ 	.word	0x00038800
        /*06c4*/ 	.short	0x010a
        /*06c6*/ 	.byte	0x2b
	.zero		1


	//   ....[26]....
        /*06c8*/ 	.word	0x0000ac00
        /*06cc*/ 	.word	0x0000000c
        /*06d0*/ 	.word	0x00000000
        /*06d4*/ 	.short	0x010a
        /*06d6*/ 	.byte	0x3f
	.zero		1


	//   ....[27]....
        /*06d8*/ 	.word	0x0000ac60
        /*06dc*/ 	.word	0x0000000c
        /*06e0*/ 	.word	0x00000000
        /*06e4*/ 	.short	0x010a
        /*06e6*/ 	.byte	0x3f
	.zero		1


	//   ....[28]....
        /*06e8*/ 	.word	0x0000b010
        /*06ec*/ 	.word	0x000000ff
        /*06f0*/ 	.word	0x00038810
        /*06f4*/ 	.short	0x010a
        /*06f6*/ 	.byte	0x2b
	.zero		1


	//   ....[29]....
        /*06f8*/ 	.word	0x0000b110
        /*06fc*/ 	.word	0x00000008
        /*0700*/ 	.word	0x00000000
        /*0704*/ 	.short	0x010a
        /*0706*/ 	.byte	0x3f
	.zero		1


	//   ....[30]....
        /*0708*/ 	.word	0x0000b170
        /*070c*/ 	.word	0x00000008
        /*0710*/ 	.word	0x00000000
        /*0714*/ 	.short	0x010a
        /*0716*/ 	.byte	0x3f
	.zero		1


	//   ....[31]....
        /*0718*/ 	.word	0x0000cd60
        /*071c*/ 	.word	0x00000003
        /*0720*/ 	.word	0x00000000
        /*0724*/ 	.short	0x0101
        /*0726*/ 	.byte	0x3f
	.zero		1


	//   ....[32]....
        /*0728*/ 	.word	0x000115c0
        /*072c*/ 	.word	0x00000000
        /*0730*/ 	.word	0x00000000
        /*0734*/ 	.short	0x0101
        /*0736*/ 	.byte	0x3f
	.zero		1


	//   ....[33]....
        /*0738*/ 	.word	0x00011cd0
        /*073c*/ 	.word	0x00000004
        /*0740*/ 	.word	0x00000000
        /*0744*/ 	.short	0x010a
        /*0746*/ 	.byte	0x3f
	.zero		1


	//   ....[34]....
        /*0748*/ 	.word	0x00011d70
        /*074c*/ 	.word	0x00000006
        /*0750*/ 	.word	0x00000000
        /*0754*/ 	.short	0x010a
        /*0756*/ 	.byte	0x3f
	.zero		1


	//   ....[35]....
        /*0758*/ 	.word	0x00012190
        /*075c*/ 	.word	0x0000000c
        /*0760*/ 	.word	0x00000000
        /*0764*/ 	.short	0x010a
        /*0766*/ 	.byte	0x3f
	.zero		1


	//   ....[36]....
        /*0768*/ 	.word	0x000121f0
        /*076c*/ 	.word	0x0000000c
        /*0770*/ 	.word	0x00000000
        /*0774*/ 	.short	0x010a
        /*0776*/ 	.byte	0x3f
	.zero		1


	//   ....[37]....
        /*0778*/ 	.word	0x00013de0
        /*077c*/ 	.word	0x00000005
        /*0780*/ 	.word	0x00000000
        /*0784*/ 	.short	0x0101
        /*0786*/ 	.byte	0x3f
	.zero		1


	//   ....[38]....
        /*0788*/ 	.word	0x00018c80
        /*078c*/ 	.word	0x00000002
        /*0790*/ 	.word	0x00000000
        /*0794*/ 	.short	0x0101
        /*0796*/ 	.byte	0x3f
	.zero		1


	//   ....[39]....
        /*0798*/ 	.word	0x00018e50
        /*079c*/ 	.word	0x00000004
        /*07a0*/ 	.word	0x00000000
        /*07a4*/ 	.short	0x010a
        /*07a6*/ 	.byte	0x3f
	.zero		1


	//   ....[40]....
        /*07a8*/ 	.word	0x00018ef0
        /*07ac*/ 	.word	0x00000006
        /*07b0*/ 	.word	0x00000000
        /*07b4*/ 	.short	0x010a
        /*07b6*/ 	.byte	0x3f
	.zero		1


	//   ....[41]....
        /*07b8*/ 	.word	0x00019310
        /*07bc*/ 	.word	0x0000000c
        /*07c0*/ 	.word	0x00000000
        /*07c4*/ 	.short	0x010a
        /*07c6*/ 	.byte	0x3f
	.zero		1


	//   ....[42]....
        /*07c8*/ 	.word	0x00019370
        /*07cc*/ 	.word	0x0000000c
        /*07d0*/ 	.word	0x00000000
        /*07d4*/ 	.short	0x010a
        /*07d6*/ 	.byte	0x3f
	.zero		1


	//   ....[43]....
        /*07d8*/ 	.word	0x0001af60
        /*07dc*/ 	.word	0x00000005
        /*07e0*/ 	.word	0x00000000
        /*07e4*/ 	.short	0x0101
        /*07e6*/ 	.byte	0x3f
	.zero		1


	//   ....[44]....
        /*07e8*/ 	.word	0x00020c70
        /*07ec*/ 	.word	0x00000002
        /*07f0*/ 	.word	0x00000000
        /*07f4*/ 	.short	0x0101
        /*07f6*/ 	.byte	0x3f
	.zero		1


	//   ....[45]....
        /*07f8*/ 	.word	0x00022260
        /*07fc*/ 	.word	0x000000ff
        /*0800*/ 	.word	0x00000000
        /*0804*/ 	.short	0x0101
        /*0806*/ 	.byte	0x04
	.zero		1


	//   ....[46]....
        /*0808*/ 	.word	0x00026150
        /*080c*/ 	.word	0x000000ff
        /*0810*/ 	.word	0x00038840
        /*0814*/ 	.short	0x010a
        /*0816*/ 	.byte	0x2d
	.zero		1


	//   ....[47]....
        /*0818*/ 	.word	0x00026590
        /*081c*/ 	.word	0x000000ff
        /*0820*/ 	.word	0x00038830
        /*0824*/ 	.short	0x0107
        /*0826*/ 	.byte	0x2d
	.zero		1


	//   ....[48]....
        /*0828*/ 	.word	0x00026600
        /*082c*/ 	.word	0x000000ff
        /*0830*/ 	.word	0x00038830
        /*0834*/ 	.short	0x0101
        /*0836*/ 	.byte	0x2d
	.zero		1


	//   ....[49]....
        /*0838*/ 	.word	0x00026e10
        /*083c*/ 	.word	0x000000ff
        /*0840*/ 	.word	0x00038800
        /*0844*/ 	.short	0x0107
        /*0846*/ 	.byte	0x2d
	.zero		1


	//   ....[50]....
        /*0848*/ 	.word	0x00026e60
        /*084c*/ 	.word	0x000000ff
        /*0850*/ 	.word	0x00038800
        /*0854*/ 	.short	0x0101
        /*0856*/ 	.byte	0x2d
	.zero		1


	//   ....[51]....
        /*0858*/ 	.word	0x00027ae0
        /*085c*/ 	.word	0x000000ff
        /*0860*/ 	.word	0x00038810
        /*0864*/ 	.short	0x0107
        /*0866*/ 	.byte	0x2d
	.zero		1


	//   ....[52]....
        /*0868*/ 	.word	0x00027b40
        /*086c*/ 	.word	0x000000ff
        /*0870*/ 	.word	0x00038810
        /*0874*/ 	.short	0x0101
        /*0876*/ 	.byte	0x2d
	.zero		1


	//   ....[53]....
        /*0878*/ 	.word	0x00027b50
        /*087c*/ 	.word	0x000000ff
        /*0880*/ 	.word	0x00038820
        /*0884*/ 	.short	0x010a
        /*0886*/ 	.byte	0x2d
	.zero		1


	//   ....[54]....
        /*0888*/ 	.word	0x00027ba0
        /*088c*/ 	.word	0x000000ff
        /*0890*/ 	.word	0x00038860
        /*0894*/ 	.short	0x010a
        /*0896*/ 	.byte	0x2d
	.zero		1


	//   ....[55]....
        /*0898*/ 	.word	0x000283c0
        /*089c*/ 	.word	0x000000ff
        /*08a0*/ 	.word	0x00038850
        /*08a4*/ 	.short	0x0107
        /*08a6*/ 	.byte	0x2d
	.zero		1


	//   ....[56]....
        /*08a8*/ 	.word	0x00028440
        /*08ac*/ 	.word	0x000000ff
        /*08b0*/ 	.word	0x00038850
        /*08b4*/ 	.short	0x0101
        /*08b6*/ 	.byte	0x2d
	.zero		1


	//   ....[57]....
        /*08b8*/ 	.word	0x000287e0
        /*08bc*/ 	.word	0x0000000a
        /*08c0*/ 	.word	0x00038840
        /*08c4*/ 	.short	0x010a
        /*08c6*/ 	.byte	0x3f
	.zero		1


	//   ....[58]....
        /*08c8*/ 	.word	0x00028b70
        /*08cc*/ 	.word	0x0000000a
        /*08d0*/ 	.word	0x00038830
        /*08d4*/ 	.short	0x0107
        /*08d6*/ 	.byte	0x3f
	.zero		1


	//   ....[59]....
        /*08d8*/ 	.word	0x00028c20
        /*08dc*/ 	.word	0x0000000a
        /*08e0*/ 	.word	0x00038830
        /*08e4*/ 	.short	0x0101
        /*08e6*/ 	.byte	0x3f
	.zero		1


	//   ....[60]....
        /*08e8*/ 	.word	0x00028c50
        /*08ec*/ 	.word	0x0000000a
        /*08f0*/ 	.word	0x00038860
        /*08f4*/ 	.short	0x010a
        /*08f6*/ 	.byte	0x3f
	.zero		1


	//   ....[61]....
        /*08f8*/ 	.word	0x00029290
        /*08fc*/ 	.word	0x0000000a
        /*0900*/ 	.word	0x00038850
        /*0904*/ 	.short	0x0107
        /*0906*/ 	.byte	0x3f
	.zero		1


	//   ....[62]....
        /*0908*/ 	.word	0x00029350
        /*090c*/ 	.word	0x0000000a
        /*0910*/ 	.word	0x00038850
        /*0914*/ 	.short	0x0101
        /*0916*/ 	.byte	0x3f
	.zero		1


	//   ....[63]....
        /*0918*/ 	.word	0x00029440
        /*091c*/ 	.word	0x00000005
        /*0920*/ 	.word	0x00038820
        /*0924*/ 	.short	0x010a
        /*0926*/ 	.byte	0x3f
	.zero		1


	//   ....[64]....
        /*0928*/ 	.word	0x000295b0
        /*092c*/ 	.word	0x00000003
        /*0930*/ 	.word	0x00038840
        /*0934*/ 	.short	0x010a
        /*0936*/ 	.byte	0x3f
	.zero		1


	//   ....[65]....
        /*0938*/ 	.word	0x00029650
        /*093c*/ 	.word	0x00000005
        /*0940*/ 	.word	0x00038840
        /*0944*/ 	.short	0x010a
        /*0946*/ 	.byte	0x3f
	.zero		1


	//   ....[66]....
        /*0948*/ 	.word	0x00029690
        /*094c*/ 	.word	0x00000003
        /*0950*/ 	.word	0x00038860
        /*0954*/ 	.short	0x010a
        /*0956*/ 	.byte	0x3f
	.zero		1


	//   ....[67]....
        /*0958*/ 	.word	0x000296d0
        /*095c*/ 	.word	0x00000005
        /*0960*/ 	.word	0x00038860
        /*0964*/ 	.short	0x010a
        /*0966*/ 	.byte	0x3f
	.zero		1


	//   ....[68]....
        /*0968*/ 	.word	0x00029740
        /*096c*/ 	.word	0x00000003
        /*0970*/ 	.word	0x00038800
        /*0974*/ 	.short	0x010a
        /*0976*/ 	.byte	0x3f
	.zero		1


	//   ....[69]....
        /*0978*/ 	.word	0x00029790
        /*097c*/ 	.word	0x0000000c
        /*0980*/ 	.word	0x00000000
        /*0984*/ 	.short	0x010a
        /*0986*/ 	.byte	0x3f
	.zero		1


	//   ....[70]....
        /*0988*/ 	.word	0x000297f0
        /*098c*/ 	.word	0x00000004
        /*0990*/ 	.word	0x00038810
        /*0994*/ 	.short	0x010a
        /*0996*/ 	.byte	0x3f
	.zero		1


	//   ....[71]....
        /*0998*/ 	.word	0x00029840
        /*099c*/ 	.word	0x00000008
        /*09a0*/ 	.word	0x00000000
        /*09a4*/ 	.short	0x010a
        /*09a6*/ 	.byte	0x3f
	.zero		1


	//   ....[72]....
        /*09a8*/ 	.word	0x00029890
        /*09ac*/ 	.word	0x00000006
        /*09b0*/ 	.word	0x00000000
        /*09b4*/ 	.short	0x010a
        /*09b6*/ 	.byte	0x3f
	.zero		1


	//   ....[73]....
        /*09b8*/ 	.word	0x000298e0
        /*09bc*/ 	.word	0x0000000c
        /*09c0*/ 	.word	0x00000000
        /*09c4*/ 	.short	0x010a
        /*09c6*/ 	.byte	0x3f
	.zero		1


	//   ....[74]....
        /*09c8*/ 	.word	0x00029930
        /*09cc*/ 	.word	0x00000006
        /*09d0*/ 	.word	0x00000000
        /*09d4*/ 	.short	0x010a
        /*09d6*/ 	.byte	0x3f
	.zero		1


	//   ....[75]....
        /*09d8*/ 	.word	0x00029980
        /*09dc*/ 	.word	0x0000000c
        /*09e0*/ 	.word	0x00000000
        /*09e4*/ 	.short	0x010a
        /*09e6*/ 	.byte	0x3f
	.zero		1


	//   ....[76]....
        /*09e8*/ 	.word	0x00029a60
        /*09ec*/ 	.word	0x00000003
        /*09f0*/ 	.word	0x00038840
        /*09f4*/ 	.short	0x010a
        /*09f6*/ 	.byte	0x3f
	.zero		1


	//   ....[77]....
        /*09f8*/ 	.word	0x0002ade0
        /*09fc*/ 	.word	0x00000003
        /*0a00*/ 	.word	0x00038820
        /*0a04*/ 	.short	0x010a
        /*0a06*/ 	.byte	0x3f
	.zero		1


	//   ....[78]....
        /*0a08*/ 	.word	0x0002ae40
        /*0a0c*/ 	.word	0x00000003
        /*0a10*/ 	.word	0x00038860
        /*0a14*/ 	.short	0x010a
        /*0a16*/ 	.byte	0x3f
	.zero		1


	//   ....[79]....
        /*0a18*/ 	.word	0x0002b6d0
        /*0a1c*/ 	.word	0x0000000a
        /*0a20*/ 	.word	0x00038840
        /*0a24*/ 	.short	0x010a
        /*0a26*/ 	.byte	0x3f
	.zero		1


	//   ....[80]....
        /*0a28*/ 	.word	0x0002bb50
        /*0a2c*/ 	.word	0x0000000a
        /*0a30*/ 	.word	0x00038860
        /*0a34*/ 	.short	0x010a
        /*0a36*/ 	.byte	0x3f
	.zero		1


	//   ....[81]....
        /*0a38*/ 	.word	0x0002c2b0
        /*0a3c*/ 	.word	0x00000005
        /*0a40*/ 	.word	0x00038820
        /*0a44*/ 	.short	0x010a
        /*0a46*/ 	.byte	0x3f
	.zero		1


	//   ....[82]....
        /*0a48*/ 	.word	0x0002c450
        /*0a4c*/ 	.word	0x00000003
        /*0a50*/ 	.word	0x00038840
        /*0a54*/ 	.short	0x010a
        /*0a56*/ 	.byte	0x3f
	.zero		1


	//   ....[83]....
        /*0a58*/ 	.word	0x0002c4a0
        /*0a5c*/ 	.word	0x00000005
        /*0a60*/ 	.word	0x00038840
        /*0a64*/ 	.short	0x010a
        /*0a66*/ 	.byte	0x3f
	.zero		1


	//   ....[84]....
        /*0a68*/ 	.word	0x0002c4f0
        /*0a6c*/ 	.word	0x00000003
        /*0a70*/ 	.word	0x00038860
        /*0a74*/ 	.short	0x010a
        /*0a76*/ 	.byte	0x3f
	.zero		1


	//   ....[85]....
        /*0a78*/ 	.word	0x0002c8b0
        /*0a7c*/ 	.word	0x00000018
        /*0a80*/ 	.word	0x00000000
        /*0a84*/ 	.short	0x010a
        /*0a86*/ 	.byte	0x3f
	.zero		1


	//   ....[86]....
        /*0a88*/ 	.word	0x0002c9f0
        /*0a8c*/ 	.word	0x0000000b
        /*0a90*/ 	.word	0x00000000
        /*0a94*/ 	.short	0x010a
        /*0a96*/ 	.byte	0x3f
	.zero		1


	//   ....[87]....
        /*0a98*/ 	.word	0x0002d050
        /*0a9c*/ 	.word	0x0000003a
        /*0aa0*/ 	.word	0x00000000
        /*0aa4*/ 	.short	0x010a
        /*0aa6*/ 	.byte	0x3f
	.zero		1


	//   ....[88]....
        /*0aa8*/ 	.word	0x0002d190
        /*0aac*/ 	.word	0x00000014
        /*0ab0*/ 	.word	0x00000000
        /*0ab4*/ 	.short	0x010a
        /*0ab6*/ 	.byte	0x3f
	.zero		1


	//   ....[89]....
        /*0ab8*/ 	.word	0x0002f6b0
        /*0abc*/ 	.word	0x0000000b
        /*0ac0*/ 	.word	0x00000000
        /*0ac4*/ 	.short	0x0101
        /*0ac6*/ 	.byte	0x3f
	.zero		1


	//   ....[90]....
        /*0ac8*/ 	.word	0x0003e2b0
        /*0acc*/ 	.word	0x00000007
        /*0ad0*/ 	.word	0x00000000
        /*0ad4*/ 	.short	0x0101
        /*0ad6*/ 	.byte	0x3f
	.zero		1


	//   ....[91]....
        /*0ad8*/ 	.word	0x0003e2e0
        /*0adc*/ 	.word	0x0000000b
        /*0ae0*/ 	.word	0x00000000
        /*0ae4*/ 	.short	0x010a
        /*0ae6*/ 	.byte	0x3f
	.zero		1


	//   ....[92]....
        /*0ae8*/ 	.word	0x0003e330
        /*0aec*/ 	.word	0x00000014
        /*0af0*/ 	.word	0x00000000
        /*0af4*/ 	.short	0x010a
        /*0af6*/ 	.byte	0x3f
	.zero		1


	//----- nvinfo : EIATTR_NUM_MBARRIERS
	.align		4
.L_794:
        /*0af8*/ 	.byte	0x03, 0x38
        /*0afa*/ 	.short	0x0017


	//----- nvinfo : EIATTR_EXIT_INSTR_OFFSETS
	.align		4
        /*0afc*/ 	.byte	0x04, 0x1c
        /*0afe*/ 	.short	(.L_796 - .L_795)


	//   ....[0]....
.L_795:
        /*0b00*/ 	.word	0x00029720


	//----- nvinfo : EIATTR_MAX_THREADS
	.align		4
.L_796:
        /*0b04*/ 	.byte	0x04, 0x05
        /*0b06*/ 	.short	(.L_798 - .L_797)
.L_797:
        /*0b08*/ 	.word	0x00000180
        /*0b0c*/ 	.word	0x00000001
        /*0b10*/ 	.word	0x00000001


	//----- nvinfo : EIATTR_CRS_STACK_SIZE
	.align		4
.L_798:
        /*0b14*/ 	.byte	0x04, 0x1e
        /*0b16*/ 	.short	(.L_800 - .L_799)
.L_799:
        /*0b18*/ 	.word	0x00000000


	//----- nvinfo : EIATTR_CBANK_PARAM_SIZE
	.align		4
.L_800:
        /*0b1c*/ 	.byte	0x03, 0x19
        /*0b1e*/ 	.short	0x0b70


	//----- nvinfo : EIATTR_PARAM_CBANK
	.align		4
        /*0b20*/ 	.byte	0x04, 0x0a
        /*0b22*/ 	.short	(.L_802 - .L_801)
	.align		4
.L_801:
        /*0b24*/ 	.word	index@(.nv.constant0._ZN7cutlass13device_kernelIN5flash11enable_sm90INS1_16FlashAttnFwdSm90INS1_25CollectiveMainloopFwdSm90ILi2EN4cute5tupleIJNS5_1CILi1EEES8_S8_EEENS6_IJNS7_ILi64EEESA_SA_EEELi512ENS_6half_tEfNS_4arch4Sm90ELb0ELb1ELb1ELb0ELb1ELb0ELb1ELb0ELb0ELb1ELb1ELb0EEENS1_21CollectiveEpilogueFwdINS6_IJSA_NS7_ILi512EEESA_EEES9_SC_SE_Li256ELb0ELb1ELb1ELb0EEENS1_19SingleTileSchedulerILb0ELb1ELb1ELi64EEEEEEEEEvNT_6ParamsE)
        /*0b28*/ 	.short	0x0210
        /*0b2a*/ 	.short	0x0b70


	//----- nvinfo : EIATTR_SW_WAR
	.align		4
.L_802:
        /*0b2c*/ 	.byte	0x04, 0x36
        /*0b2e*/ 	.short	(.L_804 - .L_803)
.L_803:
        /*0b30*/ 	.word	0x00000008
.L_804:


//--------------------- .nv.info._ZN7cutlass13device_kernelIN5flash11enable_sm90INS1_16FlashAttnFwdSm90INS1_25CollectiveMainloopFwdSm90ILi2EN4cute5tupleIJNS5_1CILi1EEES8_S8_EEENS6_IJNS7_ILi64EEESA_SA_EEELi512ENS_6half_tEfNS_4arch4Sm90ELb0ELb1ELb1ELb1ELb1ELb0ELb0ELb0ELb0ELb1ELb1ELb0EEENS1_21CollectiveEpilogueFwdINS6_IJSA_NS7_ILi512EEESA_EEES9_SC_SE_Li256ELb1ELb1ELb1ELb0EEENS1_36VarlenDynamicPersistentTileSchedulerILi64ELi64ELi256ELi128ELb1ELb1ELb1ELb1ELb0ELb1EEEEEEEEEvNT_6ParamsE --------------------------
	.section	.nv.info._ZN7cutlass13device_kernelIN5flash11enable_sm90INS1_16FlashAttnFwdSm90INS1_25CollectiveMainloopFwdSm90ILi2EN4cute5tupleIJNS5_1CILi1EEES8_S8_EEENS6_IJNS7_ILi64EEESA_SA_EEELi512ENS_6half_tEfNS_4arch4Sm90ELb0ELb1ELb1ELb1ELb1ELb0ELb0ELb0ELb0ELb1ELb1ELb0EEENS1_21CollectiveEpilogueFwdINS6_IJSA_NS7_ILi512EEESA_EEES9_SC_SE_Li256ELb1ELb1ELb1ELb0EEENS1_36VarlenDynamicPersistentTileSchedulerILi64ELi64ELi256ELi128ELb1ELb1ELb1ELb1ELb0ELb1EEEEEEEEEvNT_6ParamsE,"",@"SHT_CUDA_INFO"
	.sectionflags	@""
	.align	4


	//----- nvinfo : EIATTR_CUDA_API_VERSION
	.align		4
        /*0000*/ 	.byte	0x04, 0x37
        /*0002*/ 	.short	(.L_806 - .L_805)
.L_805:
        /*0004*/ 	.word	0x00000082


	//----- nvinfo : EIATTR_KPARAM_INFO
	.align		4
.L_806:
        /*0008*/ 	.byte	0x04, 0x17
        /*000a*/ 	.short	(.L_808 - .L_807)
.L_807:
        /*000c*/ 	.word	0x00000000
        /*0010*/ 	.short	0x0000
        /*0012*/ 	.short	0x0070
        /*0014*/ 	.byte	0x00, 0xf0, 0x01, 0x2a


	//----- nvinfo : EIATTR_SPARSE_MMA_MASK
	.align		4
.L_808:
        /*0018*/ 	.byte	0x03, 0x50
        /*001a*/ 	.short	0x0000


	//----- nvinfo : EIATTR_MAXREG_COUNT
	.align		4
        /*001c*/ 	.byte	0x03, 0x1b
        /*001e*/ 	.short	0x00a8


	//----- nvinfo : EIATTR_NUM_BARRIERS
	.align		4
        /*0020*/ 	.byte	0x02, 0x4c
        /*0022*/ 	.byte	0x10
	.zero		1


	//----- nvinfo : EIATTR_EXTERNS
	.align		4
        /*0024*/ 	.byte	0x04, 0x0f
        /*0026*/ 	.short	(.L_810 - .L_809)


	//   ....[0]....
	.align		4
.L_809:
        /*0028*/ 	.word	index@(__assertfail)


	//----- nvinfo : EIATTR_ANNOTATIONS
	.align		4
.L_810:
        /*002c*/ 	.byte	0x04, 0x55
        /*002e*/ 	.short	(.L_812 - .L_811)


	//   ....[0]....
.L_811:
        /* <DEDUP_REMOVED lines=12> */


	//----- nvinfo : EIATTR_MERCURY_ISA_VERSION
	.align		4
.L_812:
        /*00d8*/ 	.byte	0x03, 0x5f
        /*00da*/ 	.short	0x0101


	//----- nvinfo : EIATTR_UNUSED_LOAD_BYTE_OFFSET
	.align		4
        /*00dc*/ 	.byte	0x04, 0x44
        /*00de*/ 	.short	(.L_814 - .L_813)


	//   ....[0]....
.L_813:
        /*00e0*/ 	.word	0x00000940
        /*00e4*/ 	.word	0x0000fff0


	//   ....[1]....
        /*00e8*/ 	.word	0x0000ef00
        /*00ec*/ 	.word	0x0000fff0


	//----- nvinfo : EIATTR_INT_WARP_WIDE_INSTR_OFFSETS
	.align		4
.L_814:
        /*00f0*/ 	.byte	0x04, 0x31
        /*00f2*/ 	.short	(.L_816 - .L_815)


	//   ....[0]....
.L_815:
        /*00f4*/ 	.word	0x000000c0


	//   ....[1]....
        /*00f8*/ 	.word	0x000000d0


	//   ....[2]....
        /*00fc*/ 	.word	0x00000170


	//   ....[3]....
        /*0100*/ 	.word	0x00015580


	//   ....[4]....
        /*0104*/ 	.word	0x00015610


	//   ....[5]....
        /*0108*/ 	.word	0x00018910


	//   ....[6]....
        /*010c*/ 	.word	0x000189a0


	//----- nvinfo : EIATTR_COOP_GROUP_MASK_REGIDS
	.align		4
.L_816:
        /*0110*/ 	.byte	0x04, 0x29
        /*0112*/ 	.short	(.L_818 - .L_817)


	//   ....[0]....
.L_817:
        /*0114*/ 	.word	0xffffffff


	//   ....[1]....
        /*0118*/ 	.word	0xffffffff


	//   ....[2]....
        /*011c*/ 	.word	0xffffffff


	//   ....[3]....
        /*0120*/ 	.word	0xffffffff


	//   ....[4]....
        /*0124*/ 	.word	0xffffffff


	//   ....[5]....
        /*0128*/ 	.word	0xffffffff


	//   ....[6]....
        /*012c*/ 	.word	0xffffffff


	//   ....[7]....
        /*0130*/ 	.word	0xffffffff


	//   ....[8]....
        /*0134*/ 	.word	0xffffffff


	//   ....[9]....
        /*0138*/ 	.word	0xffffffff


	//   ....[10]....
        /*013c*/ 	.word	0xffffffff


	//   ....[11]....
        /*0140*/ 	.word	0xffffffff


	//   ....[12]....
        /*0144*/ 	.word	0xffffffff


	//   ....[13]....
        /*0148*/ 	.word	0xffffffff


	//   ....[14]....
        /*014c*/ 	.word	0xffffffff


	//   ....[15]....
        /*0150*/ 	.word	0xffffffff


	//   ....[16]....
        /*0154*/ 	.word	0xffffffff


	//   ....[17]....
        /*0158*/ 	.word	0xffffffff


	//   ....[18]....
        /*015c*/ 	.word	0xffffffff


	//   ....[19]....
        /*0160*/ 	.word	0xffffffff


	//   ....[20]....
        /*0164*/ 	.word	0xffffffff


	//   ....[21]....
        /*0168*/ 	.word	0xffffffff


	//   ....[22]....
        /*016c*/ 	.word	0xffffffff


	//   ....[23]....
        /*0170*/ 	.word	0xffffffff


	//   ....[24]....
        /*0174*/ 	.word	0xffffffff


	//   ....[25]....
        /*0178*/ 	.word	0xffffffff


	//   ....[26]....
        /*017c*/ 	.word	0xffffffff


	//   ....[27]....
        /*0180*/ 	.word	0xffffffff


	//   ....[28]....
        /*0184*/ 	.word	0xffffffff


	//   ....[29]....
        /*0188*/ 	.word	0xffffffff


	//   ....[30]....
        /*018c*/ 	.word	0xffffffff


	//   ....[31]....
        /*0190*/ 	.word	0xffffffff


	//   ....[32]....
        /*0194*/ 	.word	0xffffffff


	//   ....[33]....
        /*0198*/ 	.word	0xffffffff


	//   ....[34]....
        /*019c*/ 	.word	0xffffffff


	//   ....[35]....
        /*01a0*/ 	.word	0xffffffff


	//   ....[36]....
        /*01a4*/ 	.word	0xffffffff


	//   ....[37]....
        /*01a8*/ 	.word	0xffffffff


	//   ....[38]....
        /*01ac*/ 	.word	0xffffffff


	//   ....[39]....
        /*01b0*/ 	.word	0xffffffff


	//   ....[40]....
        /*01b4*/ 	.word	0xffffffff


	//   ....[41]....
        /*01b8*/ 	.word	0xffffffff


	//   ....[42]....
        /*01bc*/ 	.word	0xffffffff


	//   ....[43]....
        /*01c0*/ 	.word	0xffffffff


	//   ....[44]....
        /*01c4*/ 	.word	0xffffffff


	//   ....[45]....
        /*01c8*/ 	.word	0xffffffff


	//   ....[46]....
        /*01cc*/ 	.word	0xffffffff


	//   ....[47]....
        /*01d0*/ 	.word	0xffffffff


	//   ....[48]....
        /*01d4*/ 	.word	0xffffffff


	//   ....[49]....
        /*01d8*/ 	.word	0xffffffff


	//   ....[50]....
        /*01dc*/ 	.word	0xffffffff


	//   ....[51]....
        /*01e0*/ 	.word	0xffffffff


	//   ....[52]....
        /*01e4*/ 	.word	0xffffffff


	//   ....[53]....
        /*01e8*/ 	.word	0xffffffff


	//   ....[54]....
        /*01ec*/ 	.word	0xffffffff


	//   ....[55]....
        /*01f0*/ 	.word	0xffffffff


	//   ....[56]....
        /*01f4*/ 	.word	0xffffffff


	//   ....[57]....
        /*01f8*/ 	.word	0xffffffff


	//   ....[58]....
        /*01fc*/ 	.word	0xffffffff


	//   ....[59]....
        /*0200*/ 	.word	0xffffffff


	//   ....[60]....
        /*0204*/ 	.word	0xffffffff


	//   ....[61]....
        /*0208*/ 	.word	0xffffffff


	//   ....[62]....
        /*020c*/ 	.word	0xffffffff


	//   ....[63]....
        /*0210*/ 	.word	0xffffffff


	//   ....[64]....
        /*0214*/ 	.word	0xffffffff


	//   ....[65]....
        /*0218*/ 	.word	0xffffffff


	//   ....[66]....
        /*021c*/ 	.word	0xffffffff


	//   ....[67]....
        /*0220*/ 	.word	0xffffffff


	//   ....[68]....
        /*0224*/ 	.word	0xffffffff


	//   ....[69]....
        /*0228*/ 	.word	0xffffffff


	//   ....[70]....
        /*022c*/ 	.word	0xffffffff


	//   ....[71]....
        /*0230*/ 	.word	0xffffffff


	//   ....[72]....
        /*0234*/ 	.word	0xffffffff


	//   ....[73]....
        /*0238*/ 	.word	0xffffffff


	//   ....[74]....
        /*023c*/ 	.word	0xffffffff


	//   ....[75]....
        /*0240*/ 	.word	0xffffffff


	//   ....[76]....
        /*0244*/ 	.word	0xffffffff


	//   ....[77]....
        /*0248*/ 	.word	0xffffffff


	//   ....[78]....
        /*024c*/ 	.word	0xffffffff


	//   ....[79]....
        /*0250*/ 	.word	0xffffffff


	//   ....[80]....
        /*0254*/ 	.word	0xffffffff


	//   ....[81]....
        /*0258*/ 	.word	0xffffffff


	//   ....[82]....
        /*025c*/ 	.word	0xffffffff


	//   ....[83]....
        /*0260*/ 	.word	0xffffffff


	//   ....[84]....
        /*0264*/ 	.word	0xffffffff


	//   ....[85]....
        /*0268*/ 	.word	0xffffffff


	//   ....[86]....
        /*026c*/ 	.word	0xffffffff


	//   ....[87]....
        /*0270*/ 	.word	0xffffffff


	//   ....[88]....
        /*0274*/ 	.word	0xffffffff


	//   ....[89]....
        /*0278*/ 	.word	0xffffffff


	//   ....[90]....
        /*027c*/ 	.word	0xffffffff


	//   ....[91]....
        /*0280*/ 	.word	0xffffffff


	//   ....[92]....
        /*0284*/ 	.word	0xffffffff


	//   ....[93]....
        /*0288*/ 	.word	0xffffffff


	//   ....[94]....
        /*028c*/ 	.word	0xffffffff


	//   ....[95]....
        /*0290*/ 	.word	0xffffffff


	//   ....[96]....
        /*0294*/ 	.word	0xffffffff


	//   ....[97]....
        /*0298*/ 	.word	0xffffffff


	//   ....[98]....
        /*029c*/ 	.word	0xffffffff


	//   ....[99]....
        /*02a0*/ 	.word	0xffffffff


	//   ....[100]....
        /*02a4*/ 	.word	0xffffffff


	//   ....[101]....
        /*02a8*/ 	.word	0xffffffff


	//   ....[102]....
        /*02ac*/ 	.word	0xffffffff


	//   ....[103]....
        /*02b0*/ 	.word	0xffffffff


	//   ....[104]....
        /*02b4*/ 	.word	0xffffffff


	//   ....[105]....
        /*02b8*/ 	.word	0xffffffff


	//   ....[106]....
        /*02bc*/ 	.word	0xffffffff


	//   ....[107]....
        /*02c0*/ 	.word	0xffffffff


	//   ....[108]....
        /*02c4*/ 	.word	0xffffffff


	//   ....[109]....
        /*02c8*/ 	.word	0xffffffff


	//   ....[110]....
        /*02cc*/ 	.word	0xffffffff


	//   ....[111]....
        /*02d0*/ 	.word	0xffffffff


	//   ....[112]....
        /*02d4*/ 	.word	0xffffffff


	//   ....[113]....
        /*02d8*/ 	.word	0xffffffff


	//   ....[114]....
        /*02dc*/ 	.word	0xffffffff


	//   ....[115]....
        /*02e0*/ 	.word	0xffffffff


	//   ....[116]....
        /*02e4*/ 	.word	0xffffffff


	//   ....[117]....
        /*02e8*/ 	.word	0xffffffff


	//   ....[118]....
        /*02ec*/ 	.word	0xffffffff


	//   ....[119]....
        /*02f0*/ 	.word	0xffffffff


	//   ....[120]....
        /*02f4*/ 	.word	0xffffffff


	//   ....[121]....
        /*02f8*/ 	.word	0xffffffff


	//   ....[122]....
        /*02fc*/ 	.word	0xffffffff


	//   ....[123]....
        /*0300*/ 	.word	0xffffffff


	//   ....[124]....
        /*0304*/ 	.word	0xffffffff


	//   ....[125]....
        /*0308*/ 	.word	0xffffffff


	//   ....[126]....
        /*030c*/ 	.word	0xffffffff


	//   ....[127]....
        /*0310*/ 	.word	0xffffffff


	//   ....[128]....
        /*0314*/ 	.word	0xffffffff


	//   ....[129]....
        /*0318*/ 	.word	0xffffffff


	//   ....[130]....
        /*031c*/ 	.word	0xffffffff


	//   ....[131]....
        /*0320*/ 	.word	0x0500000f


	//   ....[132]....
        /*0324*/ 	.word	0x0500000f


	//   ....[133]....
        /*0328*/ 	.word	0x0500000f


	//   ....[134]....
        /*032c*/ 	.word	0x0500000f


	//   ....[135]....
        /*0330*/ 	.word	0x0500000f


	//   ....[136]....
        /*0334*/ 	.word	0x0500000f


	//   ....[137]....
        /*0338*/ 	.word	0x0500000f


	//   ....[138]....
        /*033c*/ 	.word	0x0500000f


	//   ....[139]....
        /*0340*/ 	.word	0x0500000f


	//   ....[140]....
        /*0344*/ 	.word	0x0500000f


	//   ....[141]....
        /*0348*/ 	.word	0x0500000f


	//   ....[142]....
        /*034c*/ 	.word	0x0500000f


	//   ....[143]....
        /*0350*/ 	.word	0x0500000f


	//   ....[144]....
        /*0354*/ 	.word	0x0500000f


	//   ....[145]....
        /*0358*/ 	.word	0x0500000f


	//   ....[146]....
        /*035c*/ 	.word	0x0500000f


	//   ....[147]....
        /*0360*/ 	.word	0x0500000f


	//   ....[148]....
        /*0364*/ 	.word	0x0500000f


	//   ....[149]....
        /*0368*/ 	.word	0x0500000f


	//   ....[150]....
        /*036c*/ 	.word	0x0500000f


	//   ....[151]....
        /*0370*/ 	.word	0x0500000f


	//   ....[152]....
        /*0374*/ 	.word	0x0500000f


	//   ....[153]....
        /*0378*/ 	.word	0x0500000f


	//   ....[154]....
        /*037c*/ 	.word	0x0500000f


	//   ....[155]....
        /*0380*/ 	.word	0x0500000f


	//   ....[156]....
        /*0384*/ 	.word	0x0500000f


	//   ....[157]....
        /*0388*/ 	.word	0x0500000f


	//   ....[158]....
        /*038c*/ 	.word	0x0500000f


	//   ....[159]....
        /*0390*/ 	.word	0x0500000f


	//   ....[160]....
        /*0394*/ 	.word	0x0500000f


	//   ....[161]....
        /*0398*/ 	.word	0x0500000f


	//   ....[162]....
        /*039c*/ 	.word	0x0500000f


	//   ....[163]....
        /*03a0*/ 	.word	0x0500000f


	//   ....[164]....
        /*03a4*/ 	.word	0x0500000f


	//   ....[165]....
        /*03a8*/ 	.word	0x0500000f


	//   ....[166]....
        /*03ac*/ 	.word	0x0500000f


	//   ....[167]....
        /*03b0*/ 	.word	0x0500000f


	//   ....[168]....
        /*03b4*/ 	.word	0x0500000f


	//   ....[169]....
        /*03b8*/ 	.word	0x0500000f


	//   ....[170]....
        /*03bc*/ 	.word	0x0500000f


	//   ....[171]....
        /*03c0*/ 	.word	0x0500000f


	//   ....[172]....
        /*03c4*/ 	.word	0x0500000f


	//   ....[173]....
        /*03c8*/ 	.word	0x0500000f


	//   ....[174]....
        /*03cc*/ 	.word	0x0500000f


	//   ....[175]....
        /*03d0*/ 	.word	0x0500000f


	//   ....[176]....
        /*03d4*/ 	.word	0x0500000f


	//   ....[177]....
        /*03d8*/ 	.word	0x0500000f


	//   ....[178]....
        /*03dc*/ 	.word	0x0500000f


	//   ....[179]....
        /*03e0*/ 	.word	0x0500000f


	//   ....[180]....
        /*03e4*/ 	.word	0x0500000f


	//   ....[181]....
        /*03e8*/ 	.word	0x0500000f


	//   ....[182]....
        /*03ec*/ 	.word	0x0500000f


	//   ....[183]....
        /*03f0*/ 	.word	0x0500000f


	//   ....[184]....
        /*03f4*/ 	.word	0x0500000f


	//   ....[185]....
        /*03f8*/ 	.word	0x0500000f


	//   ....[186]....
        /*03fc*/ 	.word	0x0500000f


	//   ....[187]....
        /*0400*/ 	.word	0x0500000f


	//   ....[188]....
        /*0404*/ 	.word	0x0500000f


	//   ....[189]....
        /*0408*/ 	.word	0x0500000f


	//   ....[190]....
        /*040c*/ 	.word	0x0500000f


	//----- nvinfo : EIATTR_COOP_GROUP_INSTR_OFFSETS
	.align		4
.L_818:
        /*0410*/ 	.byte	0x04, 0x28
        /*0412*/ 	.short	(.L_820 - .L_819)


	//   ....[0]....
.L_819:
        /*0414*/ 	.word	0x00000070


	//   ....[1]....
        /*0418*/ 	.word	0x000000b0


	//   ....[2]....
        /*041c*/ 	.word	0x00000290


	//   ....[3]....
        /*0420*/ 	.word	0x000003f0


	//   ....[4]....
        /*0424*/ 	.word	0x00000510


	//   ....[5]....
        /*0428*/ 	.word	0x00000670


	//   ....[6]....
        /*042c*/ 	.word	0x00002350


	//   ....[7]....
        /*0430*/ 	.word	0x000047d0


	//   ....[8]....
        /*0434*/ 	.word	0x00004f90


	//   ....[9]....
        /*0438*/ 	.word	0x00005550


	//   ....[10]....
        /*043c*/ 	.word	0x00005ec0


	//   ....[11]....
        /*0440*/ 	.word	0x00005fc0


	//   ....[12]....
        /*0444*/ 	.word	0x00006330


	//   ....[13]....
        /*0448*/ 	.word	0x000063a0


	//   ....[14]....
        /*044c*/ 	.word	0x00006bf0


	//   ....[15]....
        /*0450*/ 	.word	0x000073b0


	//   ....[16]....
        /*0454*/ 	.word	0x000078f0


	//   ....[17]....
        /*0458*/ 	.word	0x00008200


	//   ....[18]....
        /*045c*/ 	.word	0x00008300


	//   ....[19]....
        /*0460*/ 	.word	0x00008720


	//   ....[20]....
        /*0464*/ 	.word	0x00008780


	//   ....[21]....
        /*0468*/ 	.word	0x000098c0


	//   ....[22]....
        /*046c*/ 	.word	0x0000a2e0


	//   ....[23]....
        /*0470*/ 	.word	0x0000a350


	//   ....[24]....
        /*0474*/ 	.word	0x0000abb0


	//   ....[25]....
        /*0478*/ 	.word	0x0000ac10


	//   ....[26]....
        /*047c*/ 	.word	0x0000b860


	//   ....[27]....
        /*0480*/ 	.word	0x0000be10


	//   ....[28]....
        /*0484*/ 	.word	0x0000c350


	//   ....[29]....
        /*0488*/ 	.word	0x0000cc60


	//   ....[30]....
        /*048c*/ 	.word	0x0000cd60


	//   ....[31]....
        /*0490*/ 	.word	0x0000d180


	//   ....[32]....
        /*0494*/ 	.word	0x0000d1e0


	//   ....[33]....
        /*0498*/ 	.word	0x0000e320


	//   ....[34]....
        /*049c*/ 	.word	0x0000e400


	//   ....[35]....
        /*04a0*/ 	.word	0x0000e460


	//   ....[36]....
        /*04a4*/ 	.word	0x0000e490


	//   ....[37]....
        /*04a8*/ 	.word	0x0000e4d0


	//   ....[38]....
        /*04ac*/ 	.word	0x0000fce0


	//   ....[39]....
        /*04b0*/ 	.word	0x000100e0


	//   ....[40]....
        /*04b4*/ 	.word	0x000100f0


	//   ....[41]....
        /*04b8*/ 	.word	0x00010100


	//   ....[42]....
        /*04bc*/ 	.word	0x00010130


	//   ....[43]....
        /*04c0*/ 	.word	0x00010d70


	//   ....[44]....
        /*04c4*/ 	.word	0x00010d80


	//   ....[45]....
        /*04c8*/ 	.word	0x00011020


	//   ....[46]....
        /*04cc*/ 	.word	0x00011040


	//   ....[47]....
        /*04d0*/ 	.word	0x00011770


	//   ....[48]....
        /*04d4*/ 	.word	0x000117a0


	//   ....[49]....
        /*04d8*/ 	.word	0x00012010


	//   ....[50]....
        /*04dc*/ 	.word	0x00012030


	//   ....[51]....
        /*04e0*/ 	.word	0x000133c0


	//   ....[52]....
        /*04e4*/ 	.word	0x00013400


	//   ....[53]....
        /*04e8*/ 	.word	0x00013640


	//   ....[54]....
        /*04ec*/ 	.word	0x00013660


	//   ....[55]....
        /*04f0*/ 	.word	0x00013920


	//   ....[56]....
        /*04f4*/ 	.word	0x00013b10


	//   ....[57]....
        /*04f8*/ 	.word	0x00013b40


	//   ....[58]....
        /*04fc*/ 	.word	0x00013b70


	//   ....[59]....
        /*0500*/ 	.word	0x00013ba0


	//   ....[60]....
        /*0504*/ 	.word	0x00013bd0


	//   ....[61]....
        /*0508*/ 	.word	0x00013c00


	//   ....[62]....
        /*050c*/ 	.word	0x00013d70


	//   ....[63]....
        /*0510*/ 	.word	0x00013da0


	//   ....[64]....
        /*0514*/ 	.word	0x00013dd0


	//   ....[65]....
        /*0518*/ 	.word	0x00013e00


	//   ....[66]....
        /*051c*/ 	.word	0x00013e30


	//   ....[67]....
        /*0520*/ 	.word	0x00013e60


	//   ....[68]....
        /*0524*/ 	.word	0x00013ef0


	//   ....[69]....
        /*0528*/ 	.word	0x00013f20


	//   ....[70]....
        /*052c*/ 	.word	0x00013f30


	//   ....[71]....
        /*0530*/ 	.word	0x00013f70


	//   ....[72]....
        /*0534*/ 	.word	0x000162f0


	//   ....[73]....
        /*0538*/ 	.word	0x00016310


	//   ....[74]....
        /*053c*/ 	.word	0x000163a0


	//   ....[75]....
        /*0540*/ 	.word	0x000163c0


	//   ....[76]....
        /*0544*/ 	.word	0x00016440


	//   ....[77]....
        /*0548*/ 	.word	0x00016460


	//   ....[78]....
        /*054c*/ 	.word	0x00016470


	//   ....[79]....
        /*0550*/ 	.word	0x00016480


	//   ....[80]....
        /*0554*/ 	.word	0x00016b40


	//   ....[81]....
        /*0558*/ 	.word	0x00016b70


	//   ....[82]....
        /*055c*/ 	.word	0x00016c10


	//   ....[83]....
        /*0560*/ 	.word	0x00016c30


	//   ....[84]....
        /*0564*/ 	.word	0x00016cb0


	//   ....[85]....
        /*0568*/ 	.word	0x00016cd0


	//   ....[86]....
        /*056c*/ 	.word	0x00016ce0


	//   ....[87]....
        /*0570*/ 	.word	0x00016cf0


	//   ....[88]....
        /*0574*/ 	.word	0x00017140


	//   ....[89]....
        /*0578*/ 	.word	0x00017170


	//   ....[90]....
        /*057c*/ 	.word	0x00017360


	//   ....[91]....
        /*0580*/ 	.word	0x000173a0


	//   ....[92]....
        /*0584*/ 	.word	0x000173b0


	//   ....[93]....
        /*0588*/ 	.word	0x000173c0


	//   ....[94]....
        /*058c*/ 	.word	0x00017510


	//   ....[95]....
        /*0590*/ 	.word	0x00017660


	//   ....[96]....
        /*0594*/ 	.word	0x00017e40


	//   ....[97]....
        /*0598*/ 	.word	0x00017e60


	//   ....[98]....
        /*059c*/ 	.word	0x00017eb0


	//   ....[99]....
        /*05a0*/ 	.word	0x00017ec0


	//   ....[100]....
        /*05a4*/ 	.word	0x00017f00


	//   ....[101]....
        /*05a8*/ 	.word	0x00017f10


	//   ....[102]....
        /*05ac*/ 	.word	0x00017f20


	//   ....[103]....
        /*05b0*/ 	.word	0x00017f60


	//   ....[104]....
        /*05b4*/ 	.word	0x00018260


	//   ....[105]....
        /*05b8*/ 	.word	0x000182a0


	//   ....[106]....
        /*05bc*/ 	.word	0x000182c0


	//   ....[107]....
        /*05c0*/ 	.word	0x000182e0


	//   ....[108]....
        /*05c4*/ 	.word	0x00018310


	//   ....[109]....
        /*05c8*/ 	.word	0x00018330


	//   ....[110]....
        /*05cc*/ 	.word	0x00018430


	//   ....[111]....
        /*05d0*/ 	.word	0x00018580


	//   ....[112]....
        /*05d4*/ 	.word	0x00018bc0


	//   ....[113]....
        /*05d8*/ 	.word	0x00018bf0


	//   ....[114]....
        /*05dc*/ 	.word	0x00018c50


	//   ....[115]....
        /*05e0*/ 	.word	0x00018c80


	//   ....[116]....
        /*05e4*/ 	.word	0x00018cb0


	//   ....[117]....
        /*05e8*/ 	.word	0x00018ce0


	//   ....[118]....
        /*05ec*/ 	.word	0x00018d10


	//   ....[119]....
        /*05f0*/ 	.word	0x00018d40


	//   ....[120]....
        /*05f4*/ 	.word	0x00018ee0


	//   ....[121]....
        /*05f8*/ 	.word	0x00018f10


	//   ....[122]....
        /*05fc*/ 	.word	0x00018f40


	//   ....[123]....
        /*0600*/ 	.word	0x00018f70


	//   ....[124]....
        /*0604*/ 	.word	0x00018fa0


	//   ....[125]....
        /*0608*/ 	.word	0x00018fd0


	//   ....[126]....
        /*060c*/ 	.word	0x00019090


	//   ....[127]....
        /*0610*/ 	.word	0x000190b0


	//   ....[128]....
        /*0614*/ 	.word	0x000190d0


	//   ....[129]....
        /*0618*/ 	.word	0x00019130


	//   ....[130]....
        /*061c*/ 	.word	0x00019b50


	//   ....[131]....
        /*0620*/ 	.word	0x0001a260


	//   ....[132]....
        /*0624*/ 	.word	0x0001a350


	//   ....[133]....
        /*0628*/ 	.word	0x0001a3f0


	//   ....[134]....
        /*062c*/ 	.word	0x0001a450


	//   ....[135]....
        /*0630*/ 	.word	0x0001a540


	//   ....[136]....
        /*0634*/ 	.word	0x0001a5b0


	//   ....[137]....
        /*0638*/ 	.word	0x0001a6a0


	//   ....[138]....
        /*063c*/ 	.word	0x0001a710


	//   ....[139]....
        /*0640*/ 	.word	0x0001a7b0


	//   ....[140]....
        /*0644*/ 	.word	0x0001a8a0


	//   ....[141]....
        /*0648*/ 	.word	0x0001a910


	//   ....[142]....
        /*064c*/ 	.word	0x0001a970


	//   ....[143]....
        /*0650*/ 	.word	0x0001aa60


	//   ....[144]....
        /*0654*/ 	.word	0x0001aac0


	//   ....[145]....
        /*0658*/ 	.word	0x0001abc0


	//   ....[146]....
        /*065c*/ 	.word	0x0001ac20


	//   ....[147]....
        /*0660*/ 	.word	0x0001acc0


	//   ....[148]....
        /*0664*/ 	.word	0x0001ae40


	//   ....[149]....
        /*0668*/ 	.word	0x0001af40


	//   ....[150]....
        /*066c*/ 	.word	0x0001b1b0


	//   ....[151]....
        /*0670*/ 	.word	0x0001b200


	//   ....[152]....
        /*0674*/ 	.word	0x0001b3d0


	//   ....[153]....
        /*0678*/ 	.word	0x0001b420


	//   ....[154]....
        /*067c*/ 	.word	0x0001b5f0


	//   ....[155]....
        /*0680*/ 	.word	0x0001b640


	//   ....[156]....
        /*0684*/ 	.word	0x0001b730


	//   ....[157]....
        /*0688*/ 	.word	0x0001b7d0


	//   ....[158]....
        /*068c*/ 	.word	0x0001b830


	//   ....[159]....
        /*0690*/ 	.word	0x0001b8e0


	//   ....[160]....
        /*0694*/ 	.word	0x0001b940


	//   ....[161]....
        /*0698*/ 	.word	0x0001b9f0


	//   ....[162]....
        /*069c*/ 	.word	0x0001ba50


	//   ....[163]....
        /*06a0*/ 	.word	0x0001bb00


	//   ....[164]....
        /*06a4*/ 	.word	0x0001bbf0


	//   ....[165]....
        /*06a8*/ 	.word	0x0001bcd0


	//   ....[166]....
        /*06ac*/ 	.word	0x0001bde0


	//   ....[167]....
        /*06b0*/ 	.word	0x0001bee0


	//   ....[168]....
        /*06b4*/ 	.word	0x0001c010


	//   ....[169]....
        /*06b8*/ 	.word	0x0001c0f0


	//   ....[170]....
        /*06bc*/ 	.word	0x0001c1f0


	//   ....[171]....
        /*06c0*/ 	.word	0x0001c2d0


	//   ....[172]....
        /*06c4*/ 	.word	0x0001c360


	//   ....[173]....
        /*06c8*/ 	.word	0x0001c400


	//   ....[174]....
        /*06cc*/ 	.word	0x0001c570


	//   ....[175]....
        /*06d0*/ 	.word	0x0001c5e0


	//   ....[176]....
        /*06d4*/ 	.word	0x0001c650


	//   ....[177]....
        /*06d8*/ 	.word	0x0001c6c0


	//   ....[178]....
        /*06dc*/ 	.word	0x0001c730


	//   ....[179]....
        /*06e0*/ 	.word	0x0001c7b0


	//   ....[180]....
        /*06e4*/ 	.word	0x0001c830


	//   ....[181]....
        /*06e8*/ 	.word	0x0001c8c0


	//   ....[182]....
        /*06ec*/ 	.word	0x0001c930


	//   ....[183]....
        /*06f0*/ 	.word	0x0001c9a0


	//   ....[184]....
        /*06f4*/ 	.word	0x0001ca10


	//   ....[185]....
        /*06f8*/ 	.word	0x0001ca90


	//   ....[186]....
        /*06fc*/ 	.word	0x0001cb00


	//   ....[187]....
        /*0700*/ 	.word	0x0001cb90


	//   ....[188]....
        /*0704*/ 	.word	0x0001cbf0


	//   ....[189]....
        /*0708*/ 	.word	0x0001cc80


	//   ....[190]....
        /*070c*/ 	.word	0x0001cdb0


	//----- nvinfo : EIATTR_REG_RECONFIG
	.align		4
.L_820:
        /*0710*/ 	.byte	0x01, 0x54
	.zero		2


	//----- nvinfo : EIATTR_SYSCALL_OFFSETS
	.align		4
        /*0714*/ 	.byte	0x04, 0x46
        /*0716*/ 	.short	(.L_822 - .L_821)


	//   ....[0]....
.L_821:
        /*0718*/ 	.word	0x000049a0


	//   ....[1]....
        /*071c*/ 	.word	0x00015770


	//   ....[2]....
        /*0720*/ 	.word	0x000158c0


	//   ....[3]....
        /*0724*/ 	.word	0x000159b0


	//   ....[4]....
        /*0728*/ 	.word	0x000167a0


	//----- nvinfo : EIATTR_MBARRIER_INSTR_OFFSETS
	.align		4
.L_822:
        /*072c*/ 	.byte	0x04, 0x39
        /*072e*/ 	.short	(.L_824 - .L_823)


	//   ....[0]....
.L_823:
        /*0730*/ 	.word	0x00000180
        /*0734*/ 	.word	0x000000ff
        /*0738*/ 	.word	0x00028c00
        /*073c*/ 	.short	0x0100
        /*073e*/ 	.byte	0x08
	.zero		1


	//   ....[1]....
        /*0740*/ 	.word	0x00000190
        /*0744*/ 	.word	0x000000ff
        /*0748*/ 	.word	0x00028c20
        /*074c*/ 	.short	0x0100
        /*074e*/ 	.byte	0x08
	.zero		1


	//   ....[2]....
        /*0750*/ 	.word	0x00000240
        /*0754*/ 	.word	0x000000ff
        /*0758*/ 	.word	0x00028c30
        /*075c*/ 	.short	0x0100
        /*075e*/ 	.byte	0x06
	.zero		1


	//   ....[3]....
        /*0760*/ 	.word	0x00000250
        /*0764*/ 	.word	0x000000ff
        /*0768*/ 	.word	0x00028c40
        /*076c*/ 	.short	0x0100
        /*076e*/ 	.byte	0x06
	.zero		1


	//   ....[4]....
        /*0770*/ 	.word	0x00000260
        /*0774*/ 	.word	0x000000ff
        /*0778*/ 	.word	0x00028c38
        /*077c*/ 	.short	0x0100
        /*077e*/ 	.byte	0x06
	.zero		1


	//   ....[5]....
        /*0780*/ 	.word	0x00000270
        /*0784*/ 	.word	0x000000ff
        /*0788*/ 	.word	0x00028c48
        /*078c*/ 	.short	0x0100
        /*078e*/ 	.byte	0x06
	.zero		1


	//   ....[6]....
        /*0790*/ 	.word	0x000003a0
        /*0794*/ 	.word	0x000000ff
        /*0798*/ 	.word	0x00028c50
        /*079c*/ 	.short	0x0100
        /*079e*/ 	.byte	0x08
	.zero		1


	//   ....[7]....
        /*07a0*/ 	.word	0x000003b0
        /*07a4*/ 	.word	0x000000ff
        /*07a8*/ 	.word	0x00028c60
        /*07ac*/ 	.short	0x0100
        /*07ae*/ 	.byte	0x08
	.zero		1


	//   ....[8]....
        /*07b0*/ 	.word	0x000003c0
        /*07b4*/ 	.word	0x000000ff
        /*07b8*/ 	.word	0x00028c58
        /*07bc*/ 	.short	0x0100
        /*07be*/ 	.byte	0x08
	.zero		1


	//   ....[9]....
        /*07c0*/ 	.word	0x000003d0
        /*07c4*/ 	.word	0x000000ff
        /*07c8*/ 	.word	0x00028c68
        /*07cc*/ 	.short	0x0100
        /*07ce*/ 	.byte	0x08
	.zero		1


	//   ....[10]....
        /*07d0*/ 	.word	0x000004c0
        /*07d4*/ 	.word	0x000000ff
        /*07d8*/ 	.word	0x00028c70
        /*07dc*/ 	.short	0x0100
        /*07de*/ 	.byte	0x06
	.zero		1


	//   ....[11]....
        /*07e0*/ 	.word	0x000004d0
        /*07e4*/ 	.word	0x000000ff
        /*07e8*/ 	.word	0x00028c80
        /*07ec*/ 	.short	0x0100
        /*07ee*/ 	.byte	0x06
	.zero		1


	//   ....[12]....
        /*07f0*/ 	.word	0x000004e0
        /*07f4*/ 	.word	0x000000ff
        /*07f8*/ 	.word	0x00028c78
        /*07fc*/ 	.short	0x0100
        /*07fe*/ 	.byte	0x06
	.zero		1


	//   ....[13]....
        /*0800*/ 	.word	0x000004f0
        /*0804*/ 	.word	0x000000ff
        /*0808*/ 	.word	0x00028c88
        /*080c*/ 	.short	0x0100
        /*080e*/ 	.byte	0x06
	.zero		1


	//   ....[14]....
        /*0810*/ 	.word	0x00000620
        /*0814*/ 	.word	0x000000ff
        /*0818*/ 	.word	0x00028c90
        /*081c*/ 	.short	0x0100
        /*081e*/ 	.byte	0x08
	.zero		1


	//   ....[15]....
        /*0820*/ 	.word	0x00000630
        /*0824*/ 	.word	0x000000ff
        /*0828*/ 	.word	0x00028ca0
        /*082c*/ 	.short	0x0100
        /*082e*/ 	.byte	0x08
	.zero		1


	//   ....[16]....
        /*0830*/ 	.word	0x00000640
        /*0834*/ 	.word	0x000000ff
        /*0838*/ 	.word	0x00028c98
        /*083c*/ 	.short	0x0100
        /*083e*/ 	.byte	0x08
	.zero		1


	//   ....[17]....
        /*0840*/ 	.word	0x00000650
        /*0844*/ 	.word	0x000000ff
        /*0848*/ 	.word	0x00028ca8
        /*084c*/ 	.short	0x0100
        /*084e*/ 	.byte	0x08
	.zero		1


	//   ....[18]....
        /*0850*/ 	.word	0x00000790
        /*0854*/ 	.word	0x000000ff
        /*0858*/ 	.word	0x00028cb0
        /*085c*/ 	.short	0x0100
        /*085e*/ 	.byte	0x08
	.zero		1


	//   ....[19]....
        /*0860*/ 	.word	0x000007a0
        /*0864*/ 	.word	0x000000ff
        /*0868*/ 	.word	0x00028cc0
        /*086c*/ 	.short	0x0100
        /*086e*/ 	.byte	0x08
	.zero		1


	//   ....[20]....
        /*0870*/ 	.word	0x000007b0
        /*0874*/ 	.word	0x000000ff
        /*0878*/ 	.word	0x00028cb8
        /*087c*/ 	.short	0x0100
        /*087e*/ 	.byte	0x08
	.zero		1


	//   ....[21]....
        /*0880*/ 	.word	0x000007c0
        /*0884*/ 	.word	0x000000ff
        /*0888*/ 	.word	0x00028cc8
        /*088c*/ 	.short	0x0100
        /*088e*/ 	.byte	0x08
	.zero		1


	//   ....[22]....
        /*0890*/ 	.word	0x00002490
        /*0894*/ 	.word	0x000000ff
        /*0898*/ 	.word	0x00028c50
        /*089c*/ 	.short	0x010a
        /*089e*/ 	.byte	0x17
	.zero		1


	//   ....[23]....
        /*08a0*/ 	.word	0x00002730
        /*08a4*/ 	.word	0x000000ff
        /*08a8*/ 	.word	0x00000000
        /*08ac*/ 	.short	0x0101
        /*08ae*/ 	.byte	0x06
	.zero		1


	//   ....[24]....
        /*08b0*/ 	.word	0x000030c0
        /*08b4*/ 	.word	0x000000ff
        /*08b8*/ 	.word	0x00028c50
        /*08bc*/ 	.short	0x010a
        /*08be*/ 	.byte	0x17
	.zero		1


	//   ....[25]....
        /*08c0*/ 	.word	0x00003100
        /*08c4*/ 	.word	0x000000ff
        /*08c8*/ 	.word	0x00028c50
        /*08cc*/ 	.short	0x010a
        /*08ce*/ 	.byte	0x17
	.zero		1


	//   ....[26]....
        /*08d0*/ 	.word	0x000032f0
        /*08d4*/ 	.word	0x000000ff
        /*08d8*/ 	.word	0x00000000
        /*08dc*/ 	.short	0x0101
        /*08de*/ 	.byte	0x06
	.zero		1


	//   ....[27]....
        /*08e0*/ 	.word	0x00004a50
        /*08e4*/ 	.word	0x000000ff
        /*08e8*/ 	.word	0x00028c00
        /*08ec*/ 	.short	0x010a
        /*08ee*/ 	.byte	0x29
	.zero		1


	//   ....[28]....
        /*08f0*/ 	.word	0x00004ad0
        /*08f4*/ 	.word	0x00000007
        /*08f8*/ 	.word	0x00028c30
        /*08fc*/ 	.short	0x010a
        /*08fe*/ 	.byte	0x3f
	.zero		1


	//   ....[29]....
        /*0900*/ 	.word	0x00004b10
        /*0904*/ 	.word	0x00000007
        /*0908*/ 	.word	0x00028c30
        /*090c*/ 	.short	0x010a
        /*090e*/ 	.byte	0x3f
	.zero		1


	//   ....[30]....
        /*0910*/ 	.word	0x000050f0
        /*0914*/ 	.word	0x000000ff
        /*0918*/ 	.word	0x00000000
        /*091c*/ 	.short	0x0101
        /*091e*/ 	.byte	0x06
	.zero		1


	//   ....[31]....
        /*0920*/ 	.word	0x000069b0
        /*0924*/ 	.word	0x00000007
        /*0928*/ 	.word	0x00028c50
        /*092c*/ 	.short	0x010a
        /*092e*/ 	.byte	0x3f
	.zero		1


	//   ....[32]....
        /*0930*/ 	.word	0x000069f0
        /*0934*/ 	.word	0x00000007
        /*0938*/ 	.word	0x00028c50
        /*093c*/ 	.short	0x010a
        /*093e*/ 	.byte	0x3f
	.zero		1


	//   ....[33]....
        /*0940*/ 	.word	0x00006ce0
        /*0944*/ 	.word	0x000000ff
        /*0948*/ 	.word	0x00000000
        /*094c*/ 	.short	0x0101
        /*094e*/ 	.byte	0x0e
	.zero		1


	//   ....[34]....
        /*0950*/ 	.word	0x00007010
        /*0954*/ 	.word	0x000000ff
        /*0958*/ 	.word	0x00028c30
        /*095c*/ 	.short	0x010a
        /*095e*/ 	.byte	0x19
	.zero		1


	//   ....[35]....
        /*0960*/ 	.word	0x00007050
        /*0964*/ 	.word	0x000000ff
        /*0968*/ 	.word	0x00028c30
        /*096c*/ 	.short	0x010a
        /*096e*/ 	.byte	0x19
	.zero		1


	//   ....[36]....
        /*0970*/ 	.word	0x00007500
        /*0974*/ 	.word	0x000000ff
        /*0978*/ 	.word	0x00000000
        /*097c*/ 	.short	0x0101
        /*097e*/ 	.byte	0x06
	.zero		1


	//   ....[37]....
        /*0980*/ 	.word	0x00009680
        /*0984*/ 	.word	0x000000ff
        /*0988*/ 	.word	0x00028c50
        /*098c*/ 	.short	0x010a
        /*098e*/ 	.byte	0x19
	.zero		1


	//   ....[38]....
        /*0990*/ 	.word	0x000096c0
        /*0994*/ 	.word	0x000000ff
        /*0998*/ 	.word	0x00028c50
        /*099c*/ 	.short	0x010a
        /*099e*/ 	.byte	0x19
	.zero		1


	//   ....[39]....
        /*09a0*/ 	.word	0x00009980
        /*09a4*/ 	.word	0x000000ff
        /*09a8*/ 	.word	0x00000000
        /*09ac*/ 	.short	0x0101
        /*09ae*/ 	.byte	0x19
	.zero		1


	//   ....[40]....
        /*09b0*/ 	.word	0x00009d40
        /*09b4*/ 	.word	0x000000ff
        /*09b8*/ 	.word	0x00028c30
        /*09bc*/ 	.short	0x010a
        /*09be*/ 	.byte	0x15
	.zero		1


	//   ....[41]....
        /*09c0*/ 	.word	0x00009d80
        /*09c4*/ 	.word	0x000000ff
        /*09c8*/ 	.word	0x00028c30
        /*09cc*/ 	.short	0x010a
        /*09ce*/ 	.byte	0x15
	.zero		1


	//   ....[42]....
        /*09d0*/ 	.word	0x0000a130
        /*09d4*/ 	.word	0x000000ff
        /*09d8*/ 	.word	0x00000000
        /*09dc*/ 	.short	0x0101
        /*09de*/ 	.byte	0x06
	.zero		1


	//   ....[43]....
        /*09e0*/ 	.word	0x0000b620
        /*09e4*/ 	.word	0x000000ff
        /*09e8*/ 	.word	0x00028c50
        /*09ec*/ 	.short	0x010a
        /*09ee*/ 	.byte	0x15
	.zero		1


	//   ....[44]....
        /*09f0*/ 	.word	0x0000b660
        /*09f4*/ 	.word	0x000000ff
        /*09f8*/ 	.word	0x00028c50
        /*09fc*/ 	.short	0x010a
        /*09fe*/ 	.byte	0x15
	.zero		1


	//   ....[45]....
        /*0a00*/ 	.word	0x0000b900
        /*0a04*/ 	.word	0x000000ff
        /*0a08*/ 	.word	0x00000000
        /*0a0c*/ 	.short	0x0101
        /*0a0e*/ 	.byte	0x15
	.zero		1


	//   ....[46]....
        /*0a10*/ 	.word	0x0000ba70
        /*0a14*/ 	.word	0x000000ff
        /*0a18*/ 	.word	0x00028c30
        /*0a1c*/ 	.short	0x010a
        /*0a1e*/ 	.byte	0x14
	.zero		1


	//   ....[47]....
        /*0a20*/ 	.word	0x0000bab0
        /*0a24*/ 	.word	0x000000ff
        /*0a28*/ 	.word	0x00028c30
        /*0a2c*/ 	.short	0x010a
        /*0a2e*/ 	.byte	0x14
	.zero		1


	//   ....[48]....
        /*0a30*/ 	.word	0x0000bf60
        /*0a34*/ 	.word	0x000000ff
        /*0a38*/ 	.word	0x00000000
        /*0a3c*/ 	.short	0x0101
        /*0a3e*/ 	.byte	0x06
	.zero		1


	//   ....[49]....
        /*0a40*/ 	.word	0x0000e0e0
        /*0a44*/ 	.word	0x000000ff
        /*0a48*/ 	.word	0x00028c50
        /*0a4c*/ 	.short	0x010a
        /*0a4e*/ 	.byte	0x14
	.zero		1


	//   ....[50]....
        /*0a50*/ 	.word	0x0000e120
        /*0a54*/ 	.word	0x000000ff
        /*0a58*/ 	.word	0x00028c50
        /*0a5c*/ 	.short	0x010a
        /*0a5e*/ 	.byte	0x14
	.zero		1


	//   ....[51]....
        /*0a60*/ 	.word	0x0000e3e0
        /*0a64*/ 	.word	0x000000ff
        /*0a68*/ 	.word	0x00000000
        /*0a6c*/ 	.short	0x0101
        /*0a6e*/ 	.byte	0x14
	.zero		1


	//   ....[52]....
        /*0a70*/ 	.word	0x00010d60
        /*0a74*/ 	.word	0x000000ff
        /*0a78*/ 	.word	0x00000000
        /*0a7c*/ 	.short	0x0101
        /*0a7e*/ 	.byte	0x04
	.zero		1


	//   ....[53]....
        /*0a80*/ 	.word	0x00011680
        /*0a84*/ 	.word	0x000000ff
        /*0a88*/ 	.word	0x00000000
        /*0a8c*/ 	.short	0x0101
        /*0a8e*/ 	.byte	0x04
	.zero		1


	//   ....[54]....
        /*0a90*/ 	.word	0x000160d0
        /*0a94*/ 	.word	0x00000019
        /*0a98*/ 	.word	0x00028c40
        /*0a9c*/ 	.short	0x010a
        /*0a9e*/ 	.byte	0x3f
	.zero		1


	//   ....[55]....
        /*0aa0*/ 	.word	0x00016580
        /*0aa4*/ 	.word	0x00000019
        /*0aa8*/ 	.word	0x00028c30
        /*0aac*/ 	.short	0x0107
        /*0aae*/ 	.byte	0x3f
	.zero		1


	//   ....[56]....
        /*0ab0*/ 	.word	0x00016650
        /*0ab4*/ 	.word	0x00000019
        /*0ab8*/ 	.word	0x00028c30
        /*0abc*/ 	.short	0x0101
        /*0abe*/ 	.byte	0x3f
	.zero		1


	//   ....[57]....
        /*0ac0*/ 	.word	0x00016df0
        /*0ac4*/ 	.word	0x00000011
        /*0ac8*/ 	.word	0x00028c00
        /*0acc*/ 	.short	0x0107
        /*0ace*/ 	.byte	0x3f
	.zero		1


	//   ....[58]....
        /*0ad0*/ 	.word	0x00016ee0
        /*0ad4*/ 	.word	0x00000011
        /*0ad8*/ 	.word	0x00028c00
        /*0adc*/ 	.short	0x0101
        /*0ade*/ 	.byte	0x3f
	.zero		1


	//   ....[59]....
        /*0ae0*/ 	.word	0x00016f00
        /*0ae4*/ 	.word	0x00000011
        /*0ae8*/ 	.word	0x00028c20
        /*0aec*/ 	.short	0x010a
        /*0aee*/ 	.byte	0x3f
	.zero		1


	//   ....[60]....
        /*0af0*/ 	.word	0x00016f90
        /*0af4*/ 	.word	0x00000019
        /*0af8*/ 	.word	0x00028c60
        /*0afc*/ 	.short	0x010a
        /*0afe*/ 	.byte	0x3f
	.zero		1


	//   ....[61]....
        /*0b00*/ 	.word	0x00017880
        /*0b04*/ 	.word	0x00000019
        /*0b08*/ 	.word	0x00028c50
        /*0b0c*/ 	.short	0x0107
        /*0b0e*/ 	.byte	0x3f
	.zero		1


	//   ....[62]....
        /*0b10*/ 	.word	0x00017950
        /*0b14*/ 	.word	0x00000019
        /*0b18*/ 	.word	0x00028c50
        /*0b1c*/ 	.short	0x0101
        /*0b1e*/ 	.byte	0x3f
	.zero		1


	//   ....[63]....
        /*0b20*/ 	.word	0x00017cc0
        /*0b24*/ 	.word	0x00000006
        /*0b28*/ 	.word	0x00028c40
        /*0b2c*/ 	.short	0x010a
        /*0b2e*/ 	.byte	0x3f
	.zero		1


	//   ....[64]....
        /*0b30*/ 	.word	0x00017fe0
        /*0b34*/ 	.word	0x00000006
        /*0b38*/ 	.word	0x00028c30
        /*0b3c*/ 	.short	0x0107
        /*0b3e*/ 	.byte	0x3f
	.zero		1


	//   ....[65]....
        /*0b40*/ 	.word	0x000180a0
        /*0b44*/ 	.word	0x00000006
        /*0b48*/ 	.word	0x00028c30
        /*0b4c*/ 	.short	0x0101
        /*0b4e*/ 	.byte	0x3f
	.zero		1


	//   ....[66]....
        /*0b50*/ 	.word	0x000180d0
        /*0b54*/ 	.word	0x00000006
        /*0b58*/ 	.word	0x00028c60
        /*0b5c*/ 	.short	0x010a
        /*0b5e*/ 	.byte	0x3f
	.zero		1


	//   ....[67]....
        /*0b60*/ 	.word	0x00018780
        /*0b64*/ 	.word	0x00000006
        /*0b68*/ 	.word	0x00028c50
        /*0b6c*/ 	.short	0x0107
        /*0b6e*/ 	.byte	0x3f
	.zero		1


	//   ....[68]....
        /*0b70*/ 	.word	0x00018840
        /*0b74*/ 	.word	0x00000006
        /*0b78*/ 	.word	0x00028c50
        /*0b7c*/ 	.short	0x0101
        /*0b7e*/ 	.byte	0x3f
	.zero		1


	//   ....[69]....
        /*0b80*/ 	.word	0x00019ad0
        /*0b84*/ 	.word	0x00000007
        /*0b88*/ 	.word	0x00028c20
        /*0b8c*/ 	.short	0x010a
        /*0b8e*/ 	.byte	0x3f
	.zero		1


	//   ....[70]....
        /*0b90*/ 	.word	0x00019c50
        /*0b94*/ 	.word	0x00000005
        /*0b98*/ 	.word	0x00028c40
        /*0b9c*/ 	.short	0x010a
        /*0b9e*/ 	.byte	0x3f
	.zero		1


	//   ....[71]....
        /*0ba0*/ 	.word	0x00019cf0
        /*0ba4*/ 	.word	0x00000003
        /*0ba8*/ 	.word	0x00028c40
        /*0bac*/ 	.short	0x010a
        /*0bae*/ 	.byte	0x3f
	.zero		1


	//   ....[72]....
        /*0bb0*/ 	.word	0x00019d30
        /*0bb4*/ 	.word	0x00000005
        /*0bb8*/ 	.word	0x00028c60
        /*0bbc*/ 	.short	0x010a
        /*0bbe*/ 	.byte	0x3f
	.zero		1


	//   ....[73]....
        /*0bc0*/ 	.word	0x00019d70
        /*0bc4*/ 	.word	0x00000003
        /*0bc8*/ 	.word	0x00028c60
        /*0bcc*/ 	.short	0x010a
        /*0bce*/ 	.byte	0x3f
	.zero		1


	//   ....[74]....
        /*0bd0*/ 	.word	0x00019de0
        /*0bd4*/ 	.word	0x00000003
        /*0bd8*/ 	.word	0x00028c50
        /*0bdc*/ 	.short	0x010a
        /*0bde*/ 	.byte	0x3f
	.zero		1


	//   ....[75]....
        /*0be0*/ 	.word	0x00019e40
        /*0be4*/ 	.word	0x00000003
        /*0be8*/ 	.word	0x00028c50
        /*0bec*/ 	.short	0x010a
        /*0bee*/ 	.byte	0x3f
	.zero		1


	//   ....[76]....
        /*0bf0*/ 	.word	0x00019ea0
        /*0bf4*/ 	.word	0x00000003
        /*0bf8*/ 	.word	0x00028c00
        /*0bfc*/ 	.short	0x010a
        /*0bfe*/ 	.byte	0x3f
	.zero		1


	//   ....[77]....
        /*0c00*/ 	.word	0x00019ef0
        /*0c04*/ 	.word	0x00000007
        /*0c08*/ 	.word	0x00028c30
        /*0c0c*/ 	.short	0x010a
        /*0c0e*/ 	.byte	0x3f
	.zero		1


	//   ....[78]....
        /*0c10*/ 	.word	0x00019f40
        /*0c14*/ 	.word	0x00000007
        /*0c18*/ 	.word	0x00028c50
        /*0c1c*/ 	.short	0x010a
        /*0c1e*/ 	.byte	0x3f
	.zero		1


	//   ....[79]....
        /*0c20*/ 	.word	0x00019fa0
        /*0c24*/ 	.word	0x00000006
        /*0c28*/ 	.word	0x00028c30
        /*0c2c*/ 	.short	0x010a
        /*0c2e*/ 	.byte	0x3f
	.zero		1


	//   ....[80]....
        /*0c30*/ 	.word	0x0001a000
        /*0c34*/ 	.word	0x00000008
        /*0c38*/ 	.word	0x00028c50
        /*0c3c*/ 	.short	0x010a
        /*0c3e*/ 	.byte	0x3f
	.zero		1


	//   ....[81]....
        /*0c40*/ 	.word	0x0001a060
        /*0c44*/ 	.word	0x00000006
        /*0c48*/ 	.word	0x00028c30
        /*0c4c*/ 	.short	0x010a
        /*0c4e*/ 	.byte	0x3f
	.zero		1


	//   ....[82]....
        /*0c50*/ 	.word	0x0001a0c0
        /*0c54*/ 	.word	0x00000008
        /*0c58*/ 	.word	0x00028c50
        /*0c5c*/ 	.short	0x010a
        /*0c5e*/ 	.byte	0x3f
	.zero		1


	//   ....[83]....
        /*0c60*/ 	.word	0x0001a120
        /*0c64*/ 	.word	0x00000006
        /*0c68*/ 	.word	0x00028c30
        /*0c6c*/ 	.short	0x010a
        /*0c6e*/ 	.byte	0x3f
	.zero		1


	//   ....[84]....
        /*0c70*/ 	.word	0x0001a180
        /*0c74*/ 	.word	0x00000008
        /*0c78*/ 	.word	0x00028c50
        /*0c7c*/ 	.short	0x010a
        /*0c7e*/ 	.byte	0x3f
	.zero		1


	//   ....[85]....
        /*0c80*/ 	.word	0x0001a2a0
        /*0c84*/ 	.word	0x00000019
        /*0c88*/ 	.word	0x00028c40
        /*0c8c*/ 	.short	0x010a
        /*0c8e*/ 	.byte	0x3f
	.zero		1


	//   ....[86]....
        /*0c90*/ 	.word	0x0001ad40
        /*0c94*/ 	.word	0x00000011
        /*0c98*/ 	.word	0x00028c20
        /*0c9c*/ 	.short	0x010a
        /*0c9e*/ 	.byte	0x3f
	.zero		1


	//   ....[87]....
        /*0ca0*/ 	.word	0x0001ad90
        /*0ca4*/ 	.word	0x00000019
        /*0ca8*/ 	.word	0x00028c60
        /*0cac*/ 	.short	0x010a
        /*0cae*/ 	.byte	0x3f
	.zero		1


	//   ....[88]....
        /*0cb0*/ 	.word	0x0001b680
        /*0cb4*/ 	.word	0x00000006
        /*0cb8*/ 	.word	0x00028c40
        /*0cbc*/ 	.short	0x010a
        /*0cbe*/ 	.byte	0x3f
	.zero		1


	//   ....[89]....
        /*0cc0*/ 	.word	0x0001bb40
        /*0cc4*/ 	.word	0x00000006
        /*0cc8*/ 	.word	0x00028c60
        /*0ccc*/ 	.short	0x010a
        /*0cce*/ 	.byte	0x3f
	.zero		1


	//   ....[90]....
        /*0cd0*/ 	.word	0x0001ccd0
        /*0cd4*/ 	.word	0x00000007
        /*0cd8*/ 	.word	0x00028c20
        /*0cdc*/ 	.short	0x010a
        /*0cde*/ 	.byte	0x3f
	.zero		1


	//   ....[91]....
        /*0ce0*/ 	.word	0x0001ce70
        /*0ce4*/ 	.word	0x00000005
        /*0ce8*/ 	.word	0x00028c40
        /*0cec*/ 	.short	0x010a
        /*0cee*/ 	.byte	0x3f
	.zero		1


	//   ....[92]....
        /*0cf0*/ 	.word	0x0001cec0
        /*0cf4*/ 	.word	0x00000003
        /*0cf8*/ 	.word	0x00028c40
        /*0cfc*/ 	.short	0x010a
        /*0cfe*/ 	.byte	0x3f
	.zero		1


	//   ....[93]....
        /*0d00*/ 	.word	0x0001cf10
        /*0d04*/ 	.word	0x00000005
        /*0d08*/ 	.word	0x00028c60
        /*0d0c*/ 	.short	0x010a
        /*0d0e*/ 	.byte	0x3f
	.zero		1


	//----- nvinfo : EIATTR_NUM_MBARRIERS
	.align		4
.L_824:
        /*0d10*/ 	.byte	0x03, 0x38
        /*0d12*/ 	.short	0x0016


	//----- nvinfo : EIATTR_EXIT_INSTR_OFFSETS
	.align		4
        /*0d14*/ 	.byte	0x04, 0x1c
        /*0d16*/ 	.short	(.L_826 - .L_825)


	//   ....[0]....
.L_825:
        /*0d18*/ 	.word	0x00000970


	//   ....[1]....
        /*0d1c*/ 	.word	0x000138c0


	//   ....[2]....
        /*0d20*/ 	.word	0x00019dc0


	//----- nvinfo : EIATTR_MAX_THREADS
	.align		4
.L_826:
        /*0d24*/ 	.byte	0x04, 0x05
        /*0d26*/ 	.short	(.L_828 - .L_827)
.L_827:
        /*0d28*/ 	.word	0x00000180
        /*0d2c*/ 	.word	0x00000001
        /*0d30*/ 	.word	0x00000001


	//----- nvinfo : EIATTR_CRS_STACK_SIZE
	.align		4
.L_828:
        /*0d34*/ 	.byte	0x04, 0x1e
        /*0d36*/ 	.short	(.L_830 - .L_829)
.L_829:
        /*0d38*/ 	.word	0x00000000


	//----- nvinfo : EIATTR_CBANK_PARAM_SIZE
	.align		4
.L_830:
        /*0d3c*/ 	.byte	0x03, 0x19
        /*0d3e*/ 	.short	0x0af0


	//----- nvinfo : EIATTR_PARAM_CBANK
	.align		4
        /*0d40*/ 	.byte	0x04, 0x0a
        /*0d42*/ 	.short	(.L_832 - .L_831)
	.align		4
.L_831:
        /*0d44*/ 	.word	index@(.nv.constant0._ZN7cutlass13device_kernelIN5flash11enable_sm90INS1_16FlashAttnFwdSm90INS1_25CollectiveMainloopFwdSm90ILi2EN4cute5tupleIJNS5_1CILi1EEES8_S8_EEENS6_IJNS7_ILi64EEESA_SA_EEELi512ENS_6half_tEfNS_4arch4Sm90ELb0ELb1ELb1ELb1ELb1ELb0ELb0ELb0ELb0ELb1ELb1ELb0EEENS1_21CollectiveEpilogueFwdINS6_IJSA_NS7_ILi512EEESA_EEES9_SC_SE_Li256ELb1ELb1ELb1ELb0EEENS1_36VarlenDynamicPersistentTileSchedulerILi64ELi64ELi256ELi128ELb1ELb1ELb1ELb1ELb0ELb1EEEEEEEEEvNT_6ParamsE)
        /*0d48*/ 	.short	0x0210
        /*0d4a*/ 	.short	0x0af0


	//----- nvinfo : EIATTR_SW_WAR
	.align		4
.L_832:
        /*0d4c*/ 	.byte	0x04, 0x36
        /*0d4e*/ 	.short	(.L_834 - .L_833)
.L_833:
        /*0d50*/ 	.word	0x00000008
.L_834:


//--------------------- .nv.info._ZN7cutlass13device_kernelIN5flash11enable_sm90INS1_16FlashAttnFwdSm90INS1_25CollectiveMainloopFwdSm90ILi2EN4cute5tupleIJNS5_1CILi1EEES8_S8_EEENS6_IJNS7_ILi64EEESA_SA_EEELi512ENS_6half_tEfNS_4arch4Sm90ELb0ELb1ELb1ELb1ELb1ELb1ELb0ELb0ELb0ELb1ELb1ELb0EEENS1_21CollectiveEpilogueFwdINS6_IJSA_NS7_ILi512EEESA_EEES9_SC_SE_Li256ELb1ELb1ELb1ELb0EEENS1_36VarlenDynamicPersistentTileSchedulerILi64ELi64ELi256ELi128ELb1ELb1ELb1ELb1ELb0ELb1EEEEEEEEEvNT_6ParamsE --------------------------
	.section	.nv.info._ZN7cutlass13device_kernelIN5flash11enable_sm90INS1_16FlashAttnFwdSm90INS1_25CollectiveMainloopFwdSm90ILi2EN4cute5tupleIJNS5_1CILi1EEES8_S8_EEENS6_IJNS7_ILi64EEESA_SA_EEELi512ENS_6half_tEfNS_4arch4Sm90ELb0ELb1ELb1ELb1ELb1ELb1ELb0ELb0ELb0ELb1ELb1ELb0EEENS1_21CollectiveEpilogueFwdINS6_IJSA_NS7_ILi512EEESA_EEES9_SC_SE_Li256ELb1ELb1ELb1ELb0EEENS1_36VarlenDynamicPersistentTileSchedulerILi64ELi64ELi256ELi128ELb1ELb1ELb1ELb1ELb0ELb1EEEEEEEEEvNT_6ParamsE,"",@"SHT_CUDA_INFO"
	.sectionflags	@""
	.align	4


	//----- nvinfo : EIATTR_CUDA_API_VERSION
	.align		4
        /*0000*/ 	.byte	0x04, 0x37
        /*0002*/ 	.short	(.L_836 - .L_835)
.L_835:
        /*0004*/ 	.word	0x00000082


	//----- nvinfo : EIATTR_KPARAM_INFO
	.align		4
.L_836:
        /*0008*/ 	.byte	0x04, 0x17
        /*000a*/ 	.short	(.L_838 - .L_837)
.L_837:
        /*000c*/ 	.word	0x00000000
        /*0010*/ 	.short	0x0000
        /*0012*/ 	.short	0x0070
        /*0014*/ 	.byte	0x00, 0xf0, 0x01, 0x2a


	//----- nvinfo : EIATTR_SPARSE_MMA_MASK
	.align		4
.L_838:
        /*0018*/ 	.byte	0x03, 0x50
        /*001a*/ 	.short	0x0000


	//----- nvinfo : EIATTR_MAXREG_COUNT
	.align		4
        /*001c*/ 	.byte	0x03, 0x1b
        /*001e*/ 	.short	0x00a8


	//----- nvinfo : EIATTR_NUM_BARRIERS
	.align		4
        /*0020*/ 	.byte	0x02, 0x4c
        /*0022*/ 	.byte	0x10
	.zero		1


	//----- nvinfo : EIATTR_EXTERNS
	.align		4
        /*0024*/ 	.byte	0x04, 0x0f
        /*0026*/ 	.short	(.L_840 - .L_839)


	//   ....[0]....
	.align		4
.L_839:
        /*0028*/ 	.word	index@(__assertfail)


	//----- nvinfo : EIATTR_ANNOTATIONS
	.align		4
.L_840:
        /*002c*/ 	.byte	0x04, 0x55
        /*002e*/ 	.short	(.L_842 - .L_841)


	//   ....[0]....
.L_841:
        /* <DEDUP_REMOVED lines=52> */


	//----- nvinfo : EIATTR_MERCURY_ISA_VERSION
	.align		4
.L_842:
        /*0358*/ 	.byte	0x03, 0x5f
        /*035a*/ 	.short	0x0101


	//----- nvinfo : EIATTR_UNUSED_LOAD_BYTE_OFFSET
	.align		4
        /*035c*/ 	.byte	0x04, 0x44
        /*035e*/ 	.short	(.L_844 - .L_843)


	//   ....[0]....
.L_843:
        /*0360*/ 	.word	0x00000a20
        /*0364*/ 	.word	0x0000fff0


	//   ....[1]....
        /*0368*/ 	.word	0x00015cc0
        /*036c*/ 	.word	0x0000fff0


	//----- nvinfo : EIATTR_INT_WARP_WIDE_INSTR_OFFSETS
	.align		4
.L_844:
        /*0370*/ 	.byte	0x04, 0x31
        /*0372*/ 	.short	(.L_846 - .L_845)


	//   ....[0]....
.L_845:
        /*0374*/ 	.word	0x00000130


	//   ....[1]....
        /*0378*/ 	.word	0x00000170


	//   ....[2]....
        /*037c*/ 	.word	0x000001e0


	//   ....[3]....
        /*0380*/ 	.word	0x0001ea00


	//   ....[4]....
        /*0384*/ 	.word	0x0001ea90


	//   ....[5]....
        /*0388*/ 	.word	0x00021f90


	//   ....[6]....
        /*038c*/ 	.word	0x00022020


	//----- nvinfo : EIATTR_COOP_GROUP_MASK_REGIDS
	.align		4
.L_846:
        /*0390*/ 	.byte	0x04, 0x29
        /*0392*/ 	.short	(.L_848 - .L_847)


	//   ....[0]....
.L_847:
        /*0394*/ 	.word	0xffffffff


	//   ....[1]....
        /*0398*/ 	.word	0xffffffff


	//   ....[2]....
        /*039c*/ 	.word	0xffffffff


	//   ....[3]....
        /*03a0*/ 	.word	0xffffffff


	//   ....[4]....
        /*03a4*/ 	.word	0xffffffff


	//   ....[5]....
        /*03a8*/ 	.word	0xffffffff


	//   ....[6]....
        /*03ac*/ 	.word	0xffffffff


	//   ....[7]....
        /*03b0*/ 	.word	0xffffffff


	//   ....[8]....
        /*03b4*/ 	.word	0xffffffff


	//   ....[9]....
        /*03b8*/ 	.word	0xffffffff


	//   ....[10]....
        /*03bc*/ 	.word	0xffffffff


	//   ....[11]....
        /*03c0*/ 	.word	0xffffffff


	//   ....[12]....
        /*03c4*/ 	.word	0xffffffff


	//   ....[13]....
        /*03c8*/ 	.word	0xffffffff


	//   ....[14]....
        /*03cc*/ 	.word	0xffffffff


	//   ....[15]....
        /*03d0*/ 	.word	0xffffffff


	//   ....[16]....
        /*03d4*/ 	.word	0xffffffff


	//   ....[17]....
        /*03d8*/ 	.word	0xffffffff


	//   ....[18]....
        /*03dc*/ 	.word	0xffffffff


	//   ....[19]....
        /*03e0*/ 	.word	0xffffffff


	//   ....[20]....
        /*03e4*/ 	.word	0xffffffff


	//   ....[21]....
        /*03e8*/ 	.word	0xffffffff


	//   ....[22]....
        /*03ec*/ 	.word	0xffffffff


	//   ....[23]....
        /*03f0*/ 	.word	0xffffffff


	//   ....[24]....
        /*03f4*/ 	.word	0xffffffff


	//   ....[25]....
        /*03f8*/ 	.word	0xffffffff


	//   ....[26]....
        /*03fc*/ 	.word	0xffffffff


	//   ....[27]....
        /*0400*/ 	.word	0xffffffff


	//   ....[28]....
        /*0404*/ 	.word	0xffffffff


	//   ....[29]....
        /*0408*/ 	.word	0xffffffff


	//   ....[30]....
        /*040c*/ 	.word	0xffffffff


	//   ....[31]....
        /*0410*/ 	.word	0xffffffff


	//   ....[32]....
        /*0414*/ 	.word	0xffffffff


	//   ....[33]....
        /*0418*/ 	.word	0xffffffff


	//   ....[34]....
        /*041c*/ 	.word	0xffffffff


	//   ....[35]....
        /*0420*/ 	.word	0xffffffff


	//   ....[36]....
        /*0424*/ 	.word	0xffffffff


	//   ....[37]....
        /*0428*/ 	.word	0xffffffff


	//   ....[38]....
        /*042c*/ 	.word	0xffffffff


	//   ....[39]....
        /*0430*/ 	.word	0xffffffff


	//   ....[40]....
        /*0434*/ 	.word	0xffffffff


	//   ....[41]....
        /*0438*/ 	.word	0xffffffff


	//   ....[42]....
        /*043c*/ 	.word	0xffffffff


	//   ....[43]....
        /*0440*/ 	.word	0xffffffff


	//   ....[44]....
        /*0444*/ 	.word	0xffffffff


	//   ....[45]....
        /*0448*/ 	.word	0xffffffff


	//   ....[46]....
        /*044c*/ 	.word	0xffffffff


	//   ....[47]....
        /*0450*/ 	.word	0xffffffff


	//   ....[48]....
        /*0454*/ 	.word	0xffffffff


	//   ....[49]....
        /*0458*/ 	.word	0xffffffff


	//   ....[50]....
        /*045c*/ 	.word	0xffffffff


	//   ....[51]....
        /*0460*/ 	.word	0xffffffff


	//   ....[52]....
        /*0464*/ 	.word	0xffffffff


	//   ....[53]....
        /*0468*/ 	.word	0xffffffff


	//   ....[54]....
        /*046c*/ 	.word	0xffffffff


	//   ....[55]....
        /*0470*/ 	.word	0xffffffff


	//   ....[56]....
        /*0474*/ 	.word	0xffffffff


	//   ....[57]....
        /*0478*/ 	.word	0xffffffff


	//   ....[58]....
        /*047c*/ 	.word	0xffffffff


	//   ....[59]....
        /*0480*/ 	.word	0xffffffff


	//   ....[60]....
        /*0484*/ 	.word	0xffffffff


	//   ....[61]....
        /*0488*/ 	.word	0xffffffff


	//   ....[62]....
        /*048c*/ 	.word	0xffffffff


	//   ....[63]....
        /*0490*/ 	.word	0xffffffff


	//   ....[64]....
        /*0494*/ 	.word	0xffffffff


	//   ....[65]....
        /*0498*/ 	.word	0xffffffff


	//   ....[66]....
        /*049c*/ 	.word	0xffffffff


	//   ....[67]....
        /*04a0*/ 	.word	0xffffffff


	//   ....[68]....
        /*04a4*/ 	.word	0xffffffff


	//   ....[69]....
        /*04a8*/ 	.word	0xffffffff


	//   ....[70]....
        /*04ac*/ 	.word	0xffffffff


	//   ....[71]....
        /*04b0*/ 	.word	0xffffffff


	//   ....[72]....
        /*04b4*/ 	.word	0xffffffff


	//   ....[73]....
        /*04b8*/ 	.word	0xffffffff


	//   ....[74]....
        /*04bc*/ 	.word	0xffffffff


	//   ....[75]....
        /*04c0*/ 	.word	0xffffffff


	//   ....[76]....
        /*04c4*/ 	.word	0xffffffff


	//   ....[77]....
        /*04c8*/ 	.word	0xffffffff


	//   ....[78]....
        /*04cc*/ 	.word	0xffffffff


	//   ....[79]....
        /*04d0*/ 	.word	0xffffffff


	//   ....[80]....
        /*04d4*/ 	.word	0xffffffff


	//   ....[81]....
        /*04d8*/ 	.word	0xffffffff


	//   ....[82]....
        /*04dc*/ 	.word	0xffffffff


	//   ....[83]....
        /*04e0*/ 	.word	0xffffffff


	//   ....[84]....
        /*04e4*/ 	.word	0xffffffff


	//   ....[85]....
        /*04e8*/ 	.word	0xffffffff


	//   ....[86]....
        /*04ec*/ 	.word	0xffffffff


	//   ....[87]....
        /*04f0*/ 	.word	0xffffffff


	//   ....[88]....
        /*04f4*/ 	.word	0xffffffff


	//   ....[89]....
        /*04f8*/ 	.word	0xffffffff


	//   ....[90]....
        /*04fc*/ 	.word	0xffffffff


	//   ....[91]....
        /*0500*/ 	.word	0xffffffff


	//   ....[92]....
        /*0504*/ 	.word	0xffffffff


	//   ....[93]....
        /*0508*/ 	.word	0xffffffff


	//   ....[94]....
        /*050c*/ 	.word	0xffffffff


	//   ....[95]....
        /*0510*/ 	.word	0xffffffff


	//   ....[96]....
        /*0514*/ 	.word	0xffffffff


	//   ....[97]....
        /*0518*/ 	.word	0xffffffff


	//   ....[98]....
        /*051c*/ 	.word	0xffffffff


	//   ....[99]....
        /*0520*/ 	.word	0xffffffff


	//   ....[100]....
        /*0524*/ 	.word	0xffffffff


	//   ....[101]....
        /*0528*/ 	.word	0xffffffff


	//   ....[102]....
        /*052c*/ 	.word	0xffffffff


	//   ....[103]....
        /*0530*/ 	.word	0xffffffff


	//   ....[104]....
        /*0534*/ 	.word	0xffffffff


	//   ....[105]....
        /*0538*/ 	.word	0xffffffff


	//   ....[106]....
        /*053c*/ 	.word	0xffffffff


	//   ....[107]....
        /*0540*/ 	.word	0xffffffff


	//   ....[108]....
        /*0544*/ 	.word	0xffffffff


	//   ....[109]....
        /*0548*/ 	.word	0xffffffff


	//   ....[110]....
        /*054c*/ 	.word	0xffffffff


	//   ....[111]....
        /*0550*/ 	.word	0xffffffff


	//   ....[112]....
        /*0554*/ 	.word	0xffffffff


	//   ....[113]....
        /*0558*/ 	.word	0xffffffff


	//   ....[114]....
        /*055c*/ 	.word	0xffffffff


	//   ....[115]....
        /*0560*/ 	.word	0xffffffff


	//   ....[116]....
        /*0564*/ 	.word	0xffffffff


	//   ....[117]....
        /*0568*/ 	.word	0xffffffff


	//   ....[118]....
        /*056c*/ 	.word	0xffffffff


	//   ....[119]....
        /*0570*/ 	.word	0xffffffff


	//   ....[120]....
        /*0574*/ 	.word	0xffffffff


	//   ....[121]....
        /*0578*/ 	.word	0xffffffff


	//   ....[122]....
        /*057c*/ 	.word	0xffffffff


	//   ....[123]....
        /*0580*/ 	.word	0xffffffff


	//   ....[124]....
        /*0584*/ 	.word	0xffffffff


	//   ....[125]....
        /*0588*/ 	.word	0xffffffff


	//   ....[126]....
        /*058c*/ 	.word	0xffffffff


	//   ....[127]....
        /*0590*/ 	.word	0xffffffff


	//   ....[128]....
        /*0594*/ 	.word	0xffffffff


	//   ....[129]....
        /*0598*/ 	.word	0xffffffff


	//   ....[130]....
        /*059c*/ 	.word	0xffffffff


	//   ....[131]....
        /*05a0*/ 	.word	0xffffffff


	//   ....[132]....
        /*05a4*/ 	.word	0xffffffff


	//   ....[133]....
        /*05a8*/ 	.word	0xffffffff


	//   ....[134]....
        /*05ac*/ 	.word	0xffffffff


	//   ....[135]....
        /*05b0*/ 	.word	0xffffffff


	//   ....[136]....
        /*05b4*/ 	.word	0xffffffff


	//   ....[137]....
        /*05b8*/ 	.word	0xffffffff


	//   ....[138]....
        /*05bc*/ 	.word	0xffffffff


	//   ....[139]....
        /*05c0*/ 	.word	0xffffffff


	//   ....[140]....
        /*05c4*/ 	.word	0xffffffff


	//   ....[141]....
        /*05c8*/ 	.word	0xffffffff


	//   ....[142]....
        /*05cc*/ 	.word	0xffffffff


	//   ....[143]....
        /*05d0*/ 	.word	0xffffffff


	//   ....[144]....
        /*05d4*/ 	.word	0xffffffff


	//   ....[145]....
        /*05d8*/ 	.word	0xffffffff


	//   ....[146]....
        /*05dc*/ 	.word	0xffffffff


	//   ....[147]....
        /*05e0*/ 	.word	0xffffffff


	//   ....[148]....
        /*05e4*/ 	.word	0xffffffff


	//   ....[149]....
        /*05e8*/ 	.word	0xffffffff


	//   ....[150]....
        /*05ec*/ 	.word	0xffffffff


	//   ....[151]....
        /*05f0*/ 	.word	0xffffffff


	//   ....[152]....
        /*05f4*/ 	.word	0xffffffff


	//   ....[153]....
        /*05f8*/ 	.word	0xffffffff


	//   ....[154]....
        /*05fc*/ 	.word	0xffffffff


	//   ....[155]....
        /*0600*/ 	.word	0xffffffff


	//   ....[156]....
        /*0604*/ 	.word	0xffffffff


	//   ....[157]....
        /*0608*/ 	.word	0x0500000f


	//   ....[158]....
        /*060c*/ 	.word	0x0500000f


	//   ....[159]....
        /*0610*/ 	.word	0x0500000f


	//   ....[160]....
        /*0614*/ 	.word	0x0500000f


	//   ....[161]....
        /*0618*/ 	.word	0x0500000f


	//   ....[162]....
        /*061c*/ 	.word	0x0500000f


	//   ....[163]....
        /*0620*/ 	.word	0x0500000f


	//   ....[164]....
        /*0624*/ 	.word	0x0500000f


	//   ....[165]....
        /*0628*/ 	.word	0x0500000f


	//   ....[166]....
        /*062c*/ 	.word	0x0500000f


	//   ....[167]....
        /*0630*/ 	.word	0x0500000f


	//   ....[168]....
        /*0634*/ 	.word	0x0500000f


	//   ....[169]....
        /*0638*/ 	.word	0x0500000f


	//   ....[170]....
        /*063c*/ 	.word	0x0500000f


	//   ....[171]....
        /*0640*/ 	.word	0x0500000f


	//   ....[172]....
        /*0644*/ 	.word	0x0500000f


	//   ....[173]....
        /*0648*/ 	.word	0x0500000f


	//   ....[174]....
        /*064c*/ 	.word	0x0500000f


	//   ....[175]....
        /*0650*/ 	.word	0x0500000f


	//   ....[176]....
        /*0654*/ 	.word	0x0500000f


	//   ....[177]....
        /*0658*/ 	.word	0x0500000f


	//   ....[178]....
        /*065c*/ 	.word	0x0500000f


	//   ....[179]....
        /*0660*/ 	.word	0x0500000f


	//   ....[180]....
        /*0664*/ 	.word	0x0500000f


	//   ....[181]....
        /*0668*/ 	.word	0x0500000f


	//   ....[182]....
        /*066c*/ 	.word	0x0500000f


	//   ....[183]....
        /*0670*/ 	.word	0x0500000f


	//   ....[184]....
        /*0674*/ 	.word	0x0500000f


	//   ....[185]....
        /*0678*/ 	.word	0x0500000f


	//   ....[186]....
        /*067c*/ 	.word	0x0500000f


	//   ....[187]....
        /*0680*/ 	.word	0x0500000f


	//   ....[188]....
        /*0684*/ 	.word	0x0500000f


	//   ....[189]....
        /*0688*/ 	.word	0x0500000f


	//   ....[190]....
        /*068c*/ 	.word	0x0500000f


	//   ....[191]....
        /*0690*/ 	.word	0x0500000f


	//   ....[192]....
        /*0694*/ 	.word	0x0500000f


	//   ....[193]....
        /*0698*/ 	.word	0x0500000f


	//   ....[194]....
        /*069c*/ 	.word	0x0500000f


	//   ....[195]....
        /*06a0*/ 	.word	0x0500000f


	//   ....[196]....
        /*06a4*/ 	.word	0x0500000f


	//   ....[197]....
        /*06a8*/ 	.word	0x0500000f


	//   ....[198]....
        /*06ac*/ 	.word	0x0500000f


	//   ....[199]....
        /*06b0*/ 	.word	0x0500000f


	//   ....[200]....
        /*06b4*/ 	.word	0x0500000f


	//   ....[201]....
        /*06b8*/ 	.word	0x0500000f


	//   ....[202]....
        /*06bc*/ 	.word	0x0500000f


	//   ....[203]....
        /*06c0*/ 	.word	0x0500000f


	//   ....[204]....
        /*06c4*/ 	.word	0x0500000f


	//   ....[205]....
        /*06c8*/ 	.word	0x0500000f


	//   ....[206]....
        /*06cc*/ 	.word	0x0500000f


	//   ....[207]....
        /*06d0*/ 	.word	0x0500000f


	//   ....[208]....
        /*06d4*/ 	.word	0x0500000f


	//   ....[209]....
        /*06d8*/ 	.word	0x0500000f


	//   ....[210]....
        /*06dc*/ 	.word	0x0500000f


	//   ....[211]....
        /*06e0*/ 	.word	0x0500000f


	//   ....[212]....
        /*06e4*/ 	.word	0x0500000f


	//   ....[213]....
        /*06e8*/ 	.word	0x0500000f


	//   ....[214]....
        /*06ec*/ 	.word	0x0500000f


	//   ....[215]....
        /*06f0*/ 	.word	0x0500000f


	//   ....[216]....
        /*06f4*/ 	.word	0x0500000f


	//   ....[217]....
        /*06f8*/ 	.word	0x0500000f


	//   ....[218]....
        /*06fc*/ 	.word	0x0500000f


	//   ....[219]....
        /*0700*/ 	.word	0x0500000f


	//   ....[220]....
        /*0704*/ 	.word	0x0500000f


	//   ....[221]....
        /*0708*/ 	.word	0x0500000f


	//   ....[222]....
        /*070c*/ 	.word	0x0500000f


	//   ....[223]....
        /*0710*/ 	.word	0x0500000f


	//   ....[224]....
        /*0714*/ 	.word	0x0500000f


	//   ....[225]....
        /*0718*/ 	.word	0x0500000f


	//   ....[226]....
        /*071c*/ 	.word	0x0500000f


	//   ....[227]....
        /*0720*/ 	.word	0x0500000f


	//   ....[228]....
        /*0724*/ 	.word	0x0500000f


	//   ....[229]....
        /*0728*/ 	.word	0x0500000f


	//   ....[230]....
        /*072c*/ 	.word	0x0500000f


	//   ....[231]....
        /*0730*/ 	.word	0x0500000f


	//   ....[232]....
        /*0734*/ 	.word	0x0500000f


	//   ....[233]....
        /*0738*/ 	.word	0x0500000f


	//   ....[234]....
        /*073c*/ 	.word	0x0500000f


	//   ....[235]....
        /*0740*/ 	.word	0x0500000f


	//   ....[236]....
        /*0744*/ 	.word	0x0500000f


	//   ....[237]....
        /*0748*/ 	.word	0x0500000f


	//   ....[238]....
        /*074c*/ 	.word	0x0500000f


	//   ....[239]....
        /*0750*/ 	.word	0x0500000f


	//----- nvinfo : EIATTR_COOP_GROUP_INSTR_OFFSETS
	.align		4
.L_848:
        /*0754*/ 	.byte	0x04, 0x28
        /*0756*/ 	.short	(.L_850 - .L_849)


	//   ....[0]....
.L_849:
        /*0758*/ 	.word	0x00000060


	//   ....[1]....
        /*075c*/ 	.word	0x00000140


	//   ....[2]....
        /*0760*/ 	.word	0x00000190


	//   ....[3]....
        /*0764*/ 	.word	0x00000380


	//   ....[4]....
        /*0768*/ 	.word	0x000004e0


	//   ....[5]....
        /*076c*/ 	.word	0x00000600


	//   ....[6]....
        /*0770*/ 	.word	0x00000760


	//   ....[7]....
        /*0774*/ 	.word	0x000034f0


	//   ....[8]....
        /*0778*/ 	.word	0x00003500


	//   ....[9]....
        /*077c*/ 	.word	0x00003f30


	//   ....[10]....
        /*0780*/ 	.word	0x00003f40


	//   ....[11]....
        /*0784*/ 	.word	0x00004910


	//   ....[12]....
        /*0788*/ 	.word	0x00004920


	//   ....[13]....
        /*078c*/ 	.word	0x00004ce0


	//   ....[14]....
        /*0790*/ 	.word	0x00004cf0


	//   ....[15]....
        /*0794*/ 	.word	0x00006130


	//   ....[16]....
        /*0798*/ 	.word	0x00008680


	//   ....[17]....
        /*079c*/ 	.word	0x00008df0


	//   ....[18]....
        /*07a0*/ 	.word	0x00008e00


	//   ....[19]....
        /*07a4*/ 	.word	0x00008e10


	//   ....[20]....
        /*07a8*/ 	.word	0x00008e20


	//   ....[21]....
        /*07ac*/ 	.word	0x00009140


	//   ....[22]....
        /*07b0*/ 	.word	0x00009150


	//   ....[23]....
        /*07b4*/ 	.word	0x00009160


	//   ....[24]....
        /*07b8*/ 	.word	0x00009170


	//   ....[25]....
        /*07bc*/ 	.word	0x0000a3d0


	//   ....[26]....
        /*07c0*/ 	.word	0x0000a3f0


	//   ....[27]....
        /*07c4*/ 	.word	0x0000a400


	//   ....[28]....
        /*07c8*/ 	.word	0x0000a410


	//   ....[29]....
        /*07cc*/ 	.word	0x0000a4f0


	//   ....[30]....
        /*07d0*/ 	.word	0x0000a510


	//   ....[31]....
        /*07d4*/ 	.word	0x0000a520


	//   ....[32]....
        /*07d8*/ 	.word	0x0000a5a0


	//   ....[33]....
        /*07dc*/ 	.word	0x0000be80


	//   ....[34]....
        /*07e0*/ 	.word	0x0000c690


	//   ....[35]....
        /*07e4*/ 	.word	0x0000cd50


	//   ....[36]....
        /*07e8*/ 	.word	0x0000cd80


	//   ....[37]....
        /*07ec*/ 	.word	0x0000cf90


	//   ....[38]....
        /*07f0*/ 	.word	0x0000cff0


	//   ....[39]....
        /*07f4*/ 	.word	0x0000d970


	//   ....[40]....
        /*07f8*/ 	.word	0x0000e2c0


	//   ....[41]....
        /*07fc*/ 	.word	0x0000e6b0


	//   ....[42]....
        /*0800*/ 	.word	0x0000ef20


	//   ....[43]....
        /*0804*/ 	.word	0x0000f030


	//   ....[44]....
        /*0808*/ 	.word	0x0000f470


	//   ....[45]....
        /*080c*/ 	.word	0x0000f4d0


	//   ....[46]....
        /*0810*/ 	.word	0x00010640


	//   ....[47]....
        /*0814*/ 	.word	0x00011220


	//   ....[48]....
        /*0818*/ 	.word	0x00011280


	//   ....[49]....
        /*081c*/ 	.word	0x00011a90


	//   ....[50]....
        /*0820*/ 	.word	0x00011b00


	//   ....[51]....
        /*0824*/ 	.word	0x000127b0


	//   ....[52]....
        /*0828*/ 	.word	0x00012ef0


	//   ....[53]....
        /*082c*/ 	.word	0x00013320


	//   ....[54]....
        /*0830*/ 	.word	0x00013a00


	//   ....[55]....
        /*0834*/ 	.word	0x00013af0


	//   ....[56]....
        /*0838*/ 	.word	0x00013ef0


	//   ....[57]....
        /*083c*/ 	.word	0x00013f50


	//   ....[58]....
        /*0840*/ 	.word	0x000150e0


	//   ....[59]....
        /*0844*/ 	.word	0x000151f0


	//   ....[60]....
        /*0848*/ 	.word	0x00015210


	//   ....[61]....
        /*084c*/ 	.word	0x00015380


	//   ....[62]....
        /*0850*/ 	.word	0x00015550


	//   ....[63]....
        /*0854*/ 	.word	0x000169d0


	//   ....[64]....
        /*0858*/ 	.word	0x00016d80


	//   ....[65]....
        /*085c*/ 	.word	0x00016d90


	//   ....[66]....
        /*0860*/ 	.word	0x00016da0


	//   ....[67]....
        /*0864*/ 	.word	0x00016db0


	//   ....[68]....
        /*0868*/ 	.word	0x00017ae0


	//   ....[69]....
        /*086c*/ 	.word	0x00017b00


	//   ....[70]....
        /*0870*/ 	.word	0x00017da0


	//   ....[71]....
        /*0874*/ 	.word	0x00017dc0


	//   ....[72]....
        /*0878*/ 	.word	0x00018770


	//   ....[73]....
        /*087c*/ 	.word	0x000187b0


	//   ....[74]....
        /*0880*/ 	.word	0x00019150


	//   ....[75]....
        /*0884*/ 	.word	0x00019170


	//   ....[76]....
        /*0888*/ 	.word	0x0001a620


	//   ....[77]....
        /*088c*/ 	.word	0x0001a650


	//   ....[78]....
        /*0890*/ 	.word	0x0001a8d0


	//   ....[79]....
        /*0894*/ 	.word	0x0001a8f0


	//   ....[80]....
        /*0898*/ 	.word	0x0001aba0


	//   ....[81]....
        /*089c*/ 	.word	0x0001ad90


	//   ....[82]....
        /*08a0*/ 	.word	0x0001adc0


	//   ....[83]....
        /*08a4*/ 	.word	0x0001adf0


	//   ....[84]....
        /*08a8*/ 	.word	0x0001ae20


	//   ....[85]....
        /*08ac*/ 	.word	0x0001ae50


	//   ....[86]....
        /*08b0*/ 	.word	0x0001ae80


	//   ....[87]....
        /*08b4*/ 	.word	0x0001b010


	//   ....[88]....
        /*08b8*/ 	.word	0x0001b040


	//   ....[89]....
        /*08bc*/ 	.word	0x0001b070


	//   ....[90]....
        /*08c0*/ 	.word	0x0001b0a0


	//   ....[91]....
        /*08c4*/ 	.word	0x0001b0d0


	//   ....[92]....
        /*08c8*/ 	.word	0x0001b100


	//   ....[93]....
        /*08cc*/ 	.word	0x0001b190


	//   ....[94]....
        /*08d0*/ 	.word	0x0001b1c0


	//   ....[95]....
        /*08d4*/ 	.word	0x0001b1d0


	//   ....[96]....
        /*08d8*/ 	.word	0x0001b210


	//   ....[97]....
        /*08dc*/ 	.word	0x0001c9d0


	//   ....[98]....
        /*08e0*/ 	.word	0x0001f800


	//   ....[99]....
        /*08e4*/ 	.word	0x0001f820


	//   ....[100]....
        /*08e8*/ 	.word	0x0001f8b0


	//   ....[101]....
        /*08ec*/ 	.word	0x0001f8d0


	//   ....[102]....
        /*08f0*/ 	.word	0x0001f950


	//   ....[103]....
        /*08f4*/ 	.word	0x0001f970


	//   ....[104]....
        /*08f8*/ 	.word	0x0001f980


	//   ....[105]....
        /*08fc*/ 	.word	0x0001f990


	//   ....[106]....
        /*0900*/ 	.word	0x00020180


	//   ....[107]....
        /*0904*/ 	.word	0x000201b0


	//   ....[108]....
        /*0908*/ 	.word	0x00020250


	//   ....[109]....
        /*090c*/ 	.word	0x00020270


	//   ....[110]....
        /*0910*/ 	.word	0x000202f0


	//   ....[111]....
        /*0914*/ 	.word	0x00020310


	//   ....[112]....
        /*0918*/ 	.word	0x00020320


	//   ....[113]....
        /*091c*/ 	.word	0x00020330


	//   ....[114]....
        /*0920*/ 	.word	0x000207b0


	//   ....[115]....
        /*0924*/ 	.word	0x00020870


	//   ....[116]....
        /*0928*/ 	.word	0x000209c0


	//   ....[117]....
        /*092c*/ 	.word	0x00020a00


	//   ....[118]....
        /*0930*/ 	.word	0x00020a10


	//   ....[119]....
        /*0934*/ 	.word	0x00020a20


	//   ....[120]....
        /*0938*/ 	.word	0x00020b70


	//   ....[121]....
        /*093c*/ 	.word	0x00020cc0


	//   ....[122]....
        /*0940*/ 	.word	0x000214c0


	//   ....[123]....
        /*0944*/ 	.word	0x000214e0


	//   ....[124]....
        /*0948*/ 	.word	0x00021530


	//   ....[125]....
        /*094c*/ 	.word	0x00021540


	//   ....[126]....
        /*0950*/ 	.word	0x00021580


	//   ....[127]....
        /*0954*/ 	.word	0x00021590


	//   ....[128]....
        /*0958*/ 	.word	0x000215a0


	//   ....[129]....
        /*095c*/ 	.word	0x000215e0


	//   ....[130]....
        /*0960*/ 	.word	0x000218e0


	//   ....[131]....
        /*0964*/ 	.word	0x00021920


	//   ....[132]....
        /*0968*/ 	.word	0x00021940


	//   ....[133]....
        /*096c*/ 	.word	0x00021960


	//   ....[134]....
        /*0970*/ 	.word	0x00021990


	//   ....[135]....
        /*0974*/ 	.word	0x000219b0


	//   ....[136]....
        /*0978*/ 	.word	0x00021ab0


	//   ....[137]....
        /*097c*/ 	.word	0x00021c00


	//   ....[138]....
        /*0980*/ 	.word	0x00022240


	//   ....[139]....
        /*0984*/ 	.word	0x00022270


	//   ....[140]....
        /*0988*/ 	.word	0x000222d0


	//   ....[141]....
        /*098c*/ 	.word	0x00022300


	//   ....[142]....
        /*0990*/ 	.word	0x00022330


	//   ....[143]....
        /*0994*/ 	.word	0x00022360


	//   ....[144]....
        /*0998*/ 	.word	0x00022390


	//   ....[145]....
        /*099c*/ 	.word	0x000223c0


	//   ....[146]....
        /*09a0*/ 	.word	0x00022560


	//   ....[147]....
        /*09a4*/ 	.word	0x00022590


	//   ....[148]....
        /*09a8*/ 	.word	0x000225c0


	//   ....[149]....
        /*09ac*/ 	.word	0x000225f0


	//   ....[150]....
        /*09b0*/ 	.word	0x00022620


	//   ....[151]....
        /*09b4*/ 	.word	0x00022650


	//   ....[152]....
        /*09b8*/ 	.word	0x00022710


	//   ....[153]....
        /*09bc*/ 	.word	0x00022730


	//   ....[154]....
        /*09c0*/ 	.word	0x00022750


	//   ....[155]....
        /*09c4*/ 	.word	0x000227b0


	//   ....[156]....
        /*09c8*/ 	.word	0x000231d0


	//   ....[157]....
        /*09cc*/ 	.word	0x000234f0


	//   ....[158]....
        /*09d0*/ 	.word	0x00023580


	//   ....[159]....
        /*09d4*/ 	.word	0x00023670


	//   ....[160]....
        /*09d8*/ 	.word	0x00023700


	//   ....[161]....
        /*09dc*/ 	.word	0x000237e0


	//   ....[162]....
        /*09e0*/ 	.word	0x00023870


	//   ....[163]....
        /*09e4*/ 	.word	0x000239f0


	//   ....[164]....
        /*09e8*/ 	.word	0x00023a80


	//   ....[165]....
        /*09ec*/ 	.word	0x00023ad0


	//   ....[166]....
        /*09f0*/ 	.word	0x00023b20


	//   ....[167]....
        /*09f4*/ 	.word	0x00023bc0


	//   ....[168]....
        /*09f8*/ 	.word	0x00023c50


	//   ....[169]....
        /*09fc*/ 	.word	0x00023ca0


	//   ....[170]....
        /*0a00*/ 	.word	0x00023cf0


	//   ....[171]....
        /*0a04*/ 	.word	0x00023df0


	//   ....[172]....
        /*0a08*/ 	.word	0x00023ea0


	//   ....[173]....
        /*0a0c*/ 	.word	0x00023f20


	//   ....[174]....
        /*0a10*/ 	.word	0x00023f90


	//   ....[175]....
        /*0a14*/ 	.word	0x000240f0


	//   ....[176]....
        /*0a18*/ 	.word	0x00024240


	//   ....[177]....
        /*0a1c*/ 	.word	0x00024290


	//   ....[178]....
        /*0a20*/ 	.word	0x000242e0


	//   ....[179]....
        /*0a24*/ 	.word	0x00024660


	//   ....[180]....
        /*0a28*/ 	.word	0x00024940


	//   ....[181]....
        /*0a2c*/ 	.word	0x00024a30


	//   ....[182]....
        /*0a30*/ 	.word	0x00024ad0


	//   ....[183]....
        /*0a34*/ 	.word	0x00024b30


	//   ....[184]....
        /*0a38*/ 	.word	0x00024c20


	//   ....[185]....
        /*0a3c*/ 	.word	0x00024c90


	//   ....[186]....
        /*0a40*/ 	.word	0x00024d80


	//   ....[187]....
        /*0a44*/ 	.word	0x00024df0


	//   ....[188]....
        /*0a48*/ 	.word	0x00024e90


	//   ....[189]....
        /*0a4c*/ 	.word	0x00024f80


	//   ....[190]....
        /*0a50*/ 	.word	0x00024ff0


	//   ....[191]....
        /*0a54*/ 	.word	0x00025050


	//   ....[192]....
        /*0a58*/ 	.word	0x00025140


	//   ....[193]....
        /*0a5c*/ 	.word	0x000251a0


	//   ....[194]....
        /*0a60*/ 	.word	0x000252a0


	//   ....[195]....
        /*0a64*/ 	.word	0x00025300


	//   ....[196]....
        /*0a68*/ 	.word	0x000253a0


	//   ....[197]....
        /*0a6c*/ 	.word	0x00025520


	//   ....[198]....
        /*0a70*/ 	.word	0x00025620


	//   ....[199]....
        /*0a74*/ 	.word	0x000258a0


	//   ....[200]....
        /*0a78*/ 	.word	0x000258f0


	//   ....[201]....
        /*0a7c*/ 	.word	0x00025ac0


	//   ....[202]....
        /*0a80*/ 	.word	0x00025b10


	//   ....[203]....
        /*0a84*/ 	.word	0x00025ce0


	//   ....[204]....
        /*0a88*/ 	.word	0x00025d30


	//   ....[205]....
        /*0a8c*/ 	.word	0x00025e20


	//   ....[206]....
        /*0a90*/ 	.word	0x00025ec0


	//   ....[207]....
        /*0a94*/ 	.word	0x00025f20


	//   ....[208]....
        /*0a98*/ 	.word	0x00025fd0


	//   ....[209]....
        /*0a9c*/ 	.word	0x00026030


	//   ....[210]....
        /*0aa0*/ 	.word	0x000260e0


	//   ....[211]....
        /*0aa4*/ 	.word	0x00026140


	//   ....[212]....
        /*0aa8*/ 	.word	0x000261f0


	//   ....[213]....
        /*0aac*/ 	.word	0x000262e0


	//   ....[214]....
        /*0ab0*/ 	.word	0x000263c0


	//   ....[215]....
        /*0ab4*/ 	.word	0x000264d0


	//   ....[216]....
        /*0ab8*/ 	.word	0x000265d0


	//   ....[217]....
        /*0abc*/ 	.word	0x00026700


	//   ....[218]....
        /*0ac0*/ 	.word	0x000267e0


	//   ....[219]....
        /*0ac4*/ 	.word	0x000268e0


	//   ....[220]....
        /*0ac8*/ 	.word	0x000269c0


	//   ....[221]....
        /*0acc*/ 	.word	0x00026a50


	//   ....[222]....
        /*0ad0*/ 	.word	0x00026af0


	//   ....[223]....
        /*0ad4*/ 	.word	0x00026c60


	//   ....[224]....
        /*0ad8*/ 	.word	0x00026cd0


	//   ....[225]....
        /*0adc*/ 	.word	0x00026d40


	//   ....[226]....
        /*0ae0*/ 	.word	0x00026db0


	//   ....[227]....
        /*0ae4*/ 	.word	0x00026e20


	//   ....[228]....
        /*0ae8*/ 	.word	0x00026ea0


	//   ....[229]....
        /*0aec*/ 	.word	0x00026f20


	//   ....[230]....
        /*0af0*/ 	.word	0x00026fb0


	//   ....[231]....
        /*0af4*/ 	.word	0x00027020


	//   ....[232]....
        /*0af8*/ 	.word	0x00027090


	//   ....[233]....
        /*0afc*/ 	.word	0x00027100


	//   ....[234]....
        /*0b00*/ 	.word	0x00027180


	//   ....[235]....
        /*0b04*/ 	.word	0x000271f0


	//   ....[236]....
        /*0b08*/ 	.word	0x000272a0


	//   ....[237]....
        /*0b0c*/ 	.word	0x000272f0


	//   ....[238]....
        /*0b10*/ 	.word	0x00027380


	//   ....[239]....
        /*0b14*/ 	.word	0x000274b0


	//----- nvinfo : EIATTR_REG_RECONFIG
	.align		4
.L_850:
        /*0b18*/ 	.byte	0x01, 0x54
	.zero		2


	//----- nvinfo : EIATTR_SYSCALL_OFFSETS
	.align		4
        /*0b1c*/ 	.byte	0x04, 0x46
        /*0b1e*/ 	.short	(.L_852 - .L_851)


	//   ....[0]....
.L_851:
        /*0b20*/ 	.word	0x000027b0


	//   ....[1]....
        /*0b24*/ 	.word	0x00002900


	//   ....[2]....
        /*0b28*/ 	.word	0x00008830


	//   ....[3]....
        /*0b2c*/ 	.word	0x00008b60


	//   ....[4]....
        /*0b30*/ 	.word	0x0001ebf0


	//   ....[5]....
        /*0b34*/ 	.word	0x0001ed40


	//   ....[6]....
        /*0b38*/ 	.word	0x0001ee30


	//   ....[7]....
        /*0b3c*/ 	.word	0x0001fde0


	//----- nvinfo : EIATTR_MBARRIER_INSTR_OFFSETS
	.align		4
.L_852:
        /*0b40*/ 	.byte	0x04, 0x39
        /*0b42*/ 	.short	(.L_854 - .L_853)


	//   ....[0]....
.L_853:
        /*0b44*/ 	.word	0x00000270
        /*0b48*/ 	.word	0x000000ff
        /*0b4c*/ 	.word	0x00028c00
        /*0b50*/ 	.short	0x0100
        /*0b52*/ 	.byte	0x08
	.zero		1


	//   ....[1]....
        /*0b54*/ 	.word	0x00000280
        /*0b58*/ 	.word	0x000000ff
        /*0b5c*/ 	.word	0x00028c20
        /*0b60*/ 	.short	0x0100
        /*0b62*/ 	.byte	0x08
	.zero		1


	//   ....[2]....
        /*0b64*/ 	.word	0x00000330
        /*0b68*/ 	.word	0x000000ff
        /*0b6c*/ 	.word	0x00028c30
        /*0b70*/ 	.short	0x0100
        /*0b72*/ 	.byte	0x06
	.zero		1


	//   ....[3]....
        /*0b74*/ 	.word	0x00000340
        /*0b78*/ 	.word	0x000000ff
        /*0b7c*/ 	.word	0x00028c40
        /*0b80*/ 	.short	0x0100
        /*0b82*/ 	.byte	0x06
	.zero		1


	//   ....[4]....
        /*0b84*/ 	.word	0x00000350
        /*0b88*/ 	.word	0x000000ff
        /*0b8c*/ 	.word	0x00028c38
        /*0b90*/ 	.short	0x0100
        /*0b92*/ 	.byte	0x06
	.zero		1


	//   ....[5]....
        /*0b94*/ 	.word	0x00000360
        /*0b98*/ 	.word	0x000000ff
        /*0b9c*/ 	.word	0x00028c48
        /*0ba0*/ 	.short	0x0100
        /*0ba2*/ 	.byte	0x06
	.zero		1


	//   ....[6]....
        /*0ba4*/ 	.word	0x00000490
        /*0ba8*/ 	.word	0x000000ff
        /*0bac*/ 	.word	0x00028c50
        /*0bb0*/ 	.short	0x0100
        /*0bb2*/ 	.byte	0x08
	.zero		1


	//   ....[7]....
        /*0bb4*/ 	.word	0x000004a0
        /*0bb8*/ 	.word	0x000000ff
        /*0bbc*/ 	.word	0x00028c60
        /*0bc0*/ 	.short	0x0100
        /*0bc2*/ 	.byte	0x08
	.zero		1


	//   ....[8]....
        /*0bc4*/ 	.word	0x000004b0
        /*0bc8*/ 	.word	0x000000ff
        /*0bcc*/ 	.word	0x00028c58
        /*0bd0*/ 	.short	0x0100
        /*0bd2*/ 	.byte	0x08
	.zero		1


	//   ....[9]....
        /*0bd4*/ 	.word	0x000004c0
        /*0bd8*/ 	.word	0x000000ff
        /*0bdc*/ 	.word	0x00028c68
        /*0be0*/ 	.short	0x0100
        /*0be2*/ 	.byte	0x08
	.zero		1


	//   ....[10]....
        /*0be4*/ 	.word	0x000005b0
        /*0be8*/ 	.word	0x000000ff
        /*0bec*/ 	.word	0x00028c70
        /*0bf0*/ 	.short	0x0100
        /*0bf2*/ 	.byte	0x06
	.zero		1


	//   ....[11]....
        /*0bf4*/ 	.word	0x000005c0
        /*0bf8*/ 	.word	0x000000ff
        /*0bfc*/ 	.word	0x00028c80
        /*0c00*/ 	.short	0x0100
        /*0c02*/ 	.byte	0x06
	.zero		1


	//   ....[12]....
        /*0c04*/ 	.word	0x000005d0
        /*0c08*/ 	.word	0x000000ff
        /*0c0c*/ 	.word	0x00028c78
        /*0c10*/ 	.short	0x0100
        /*0c12*/ 	.byte	0x06
	.zero		1


	//   ....[13]....
        /*0c14*/ 	.word	0x000005e0
        /*0c18*/ 	.word	0x000000ff
        /*0c1c*/ 	.word	0x00028c88
        /*0c20*/ 	.short	0x0100
        /*0c22*/ 	.byte	0x06
	.zero		1


	//   ....[14]....
        /*0c24*/ 	.word	0x00000710
        /*0c28*/ 	.word	0x000000ff
        /*0c2c*/ 	.word	0x00028c90
        /*0c30*/ 	.short	0x0100
        /*0c32*/ 	.byte	0x08
	.zero		1


	//   ....[15]....
        /*0c34*/ 	.word	0x00000720
        /*0c38*/ 	.word	0x000000ff
        /*0c3c*/ 	.word	0x00028ca0
        /*0c40*/ 	.short	0x0100
        /*0c42*/ 	.byte	0x08
	.zero		1


	//   ....[16]....
        /*0c44*/ 	.word	0x00000730
        /*0c48*/ 	.word	0x000000ff
        /*0c4c*/ 	.word	0x00028c98
        /*0c50*/ 	.short	0x0100
        /*0c52*/ 	.byte	0x08
	.zero		1


	//   ....[17]....
        /*0c54*/ 	.word	0x00000740
        /*0c58*/ 	.word	0x000000ff
        /*0c5c*/ 	.word	0x00028ca8
        /*0c60*/ 	.short	0x0100
        /*0c62*/ 	.byte	0x08
	.zero		1


	//   ....[18]....
        /*0c64*/ 	.word	0x00000870
        /*0c68*/ 	.word	0x000000ff
        /*0c6c*/ 	.word	0x00028cb0
        /*0c70*/ 	.short	0x0100
        /*0c72*/ 	.byte	0x08
	.zero		1


	//   ....[19]....
        /*0c74*/ 	.word	0x00000880
        /*0c78*/ 	.word	0x000000ff
        /*0c7c*/ 	.word	0x00028cc0
        /*0c80*/ 	.short	0x0100
        /*0c82*/ 	.byte	0x08
	.zero		1


	//   ....[20]....
        /*0c84*/ 	.word	0x00000890
        /*0c88*/ 	.word	0x000000ff
        /*0c8c*/ 	.word	0x00028cb8
        /*0c90*/ 	.short	0x0100
        /*0c92*/ 	.byte	0x08
	.zero		1


	//   ....[21]....
        /*0c94*/ 	.word	0x000008a0
        /*0c98*/ 	.word	0x000000ff
        /*0c9c*/ 	.word	0x00028cc8
        /*0ca0*/ 	.short	0x0100
        /*0ca2*/ 	.byte	0x08
	.zero		1


	//   ....[22]....
        /*0ca4*/ 	.word	0x000034a0
        /*0ca8*/ 	.word	0x0000003d
        /*0cac*/ 	.word	0x00028c90
        /*0cb0*/ 	.short	0x010a
        /*0cb2*/ 	.byte	0x3f
	.zero		1


	//   ....[23]....
        /*0cb4*/ 	.word	0x00003ee0
        /*0cb8*/ 	.word	0x0000003d
        /*0cbc*/ 	.word	0x00028c90
        /*0cc0*/ 	.short	0x010a
        /*0cc2*/ 	.byte	0x3f
	.zero		1


	//   ....[24]....
        /*0cc4*/ 	.word	0x00004780
        /*0cc8*/ 	.word	0x0000003d
        /*0ccc*/ 	.word	0x00028c90
        /*0cd0*/ 	.short	0x010a
        /*0cd2*/ 	.byte	0x3f
	.zero		1


	//   ....[25]....
        /*0cd4*/ 	.word	0x00004b40
        /*0cd8*/ 	.word	0x00000004
        /*0cdc*/ 	.word	0x00000000
        /*0ce0*/ 	.short	0x0101
        /*0ce2*/ 	.byte	0x3f
	.zero		1


	//   ....[26]....
        /*0ce4*/ 	.word	0x00004b80
        /*0ce8*/ 	.word	0x0000003d
        /*0cec*/ 	.word	0x00028cb0
        /*0cf0*/ 	.short	0x010a
        /*0cf2*/ 	.byte	0x3f
	.zero		1


	//   ....[27]....
        /*0cf4*/ 	.word	0x00005550
        /*0cf8*/ 	.word	0x0000003d
        /*0cfc*/ 	.word	0x00000000
        /*0d00*/ 	.short	0x0101
        /*0d02*/ 	.byte	0x3f
	.zero		1


	//   ....[28]....
        /*0d04*/ 	.word	0x00006250
        /*0d08*/ 	.word	0x0000000c
        /*0d0c*/ 	.word	0x00028c50
        /*0d10*/ 	.short	0x010a
        /*0d12*/ 	.byte	0x3f
	.zero		1


	//   ....[29]....
        /*0d14*/ 	.word	0x00006610
        /*0d18*/ 	.word	0x0000000c
        /*0d1c*/ 	.word	0x00000000
        /*0d20*/ 	.short	0x0101
        /*0d22*/ 	.byte	0x3f
	.zero		1


	//   ....[30]....
        /*0d24*/ 	.word	0x00006f30
        /*0d28*/ 	.word	0x00000015
        /*0d2c*/ 	.word	0x00028c50
        /*0d30*/ 	.short	0x010a
        /*0d32*/ 	.byte	0x3f
	.zero		1


	//   ....[31]....
        /*0d34*/ 	.word	0x00006f80
        /*0d38*/ 	.word	0x00000015
        /*0d3c*/ 	.word	0x00028c50
        /*0d40*/ 	.short	0x010a
        /*0d42*/ 	.byte	0x3f
	.zero		1


	//   ....[32]....
        /*0d44*/ 	.word	0x00007270
        /*0d48*/ 	.word	0x00000015
        /*0d4c*/ 	.word	0x00000000
        /*0d50*/ 	.short	0x0101
        /*0d52*/ 	.byte	0x3f
	.zero		1


	//   ....[33]....
        /*0d54*/ 	.word	0x000088d0
        /*0d58*/ 	.word	0x00000002
        /*0d5c*/ 	.word	0x00028c00
        /*0d60*/ 	.short	0x010a
        /*0d62*/ 	.byte	0x3f
	.zero		1


	//   ....[34]....
        /*0d64*/ 	.word	0x00008920
        /*0d68*/ 	.word	0x00000002
        /*0d6c*/ 	.word	0x00028c00
        /*0d70*/ 	.short	0x010a
        /*0d72*/ 	.byte	0x3f
	.zero		1


	//   ....[35]....
        /*0d74*/ 	.word	0x000093e0
        /*0d78*/ 	.word	0x00000002
        /*0d7c*/ 	.word	0x00028c00
        /*0d80*/ 	.short	0x010a
        /*0d82*/ 	.byte	0x3f
	.zero		1


	//   ....[36]....
        /*0d84*/ 	.word	0x0000a850
        /*0d88*/ 	.word	0x00000002
        /*0d8c*/ 	.word	0x00028c00
        /*0d90*/ 	.short	0x010a
        /*0d92*/ 	.byte	0x3f
	.zero		1


	//   ....[37]....
        /*0d94*/ 	.word	0x0000b6d0
        /*0d98*/ 	.word	0x0000000c
        /*0d9c*/ 	.word	0x00028c30
        /*0da0*/ 	.short	0x010a
        /*0da2*/ 	.byte	0x3f
	.zero		1


	//   ....[38]....
        /*0da4*/ 	.word	0x0000b780
        /*0da8*/ 	.word	0x0000000c
        /*0dac*/ 	.word	0x00028c30
        /*0db0*/ 	.short	0x010a
        /*0db2*/ 	.byte	0x3f
	.zero		1


	//   ....[39]....
        /*0db4*/ 	.word	0x0000beb0
        /*0db8*/ 	.word	0x0000002d
        /*0dbc*/ 	.word	0x00000000
        /*0dc0*/ 	.short	0x0101
        /*0dc2*/ 	.byte	0x3f
	.zero		1


	//   ....[40]....
        /*0dc4*/ 	.word	0x0000d660
        /*0dc8*/ 	.word	0x0000000c
        /*0dcc*/ 	.word	0x00028c50
        /*0dd0*/ 	.short	0x010a
        /*0dd2*/ 	.byte	0x3f
	.zero		1


	//   ....[41]....
        /*0dd4*/ 	.word	0x0000d710
        /*0dd8*/ 	.word	0x0000000c
        /*0ddc*/ 	.word	0x00028c50
        /*0de0*/ 	.short	0x010a
        /*0de2*/ 	.byte	0x3f
	.zero		1


	//   ....[42]....
        /*0de4*/ 	.word	0x0000da00
        /*0de8*/ 	.word	0x0000000c
        /*0dec*/ 	.word	0x00000000
        /*0df0*/ 	.short	0x0101
        /*0df2*/ 	.byte	0x3f
	.zero		1


	//   ....[43]....
        /*0df4*/ 	.word	0x0000dd10
        /*0df8*/ 	.word	0x00000015
        /*0dfc*/ 	.word	0x00028c30
        /*0e00*/ 	.short	0x010a
        /*0e02*/ 	.byte	0x3f
	.zero		1


	//   ....[44]....
        /*0e04*/ 	.word	0x0000dd80
        /*0e08*/ 	.word	0x00000015
        /*0e0c*/ 	.word	0x00028c30
        /*0e10*/ 	.short	0x010a
        /*0e12*/ 	.byte	0x3f
	.zero		1


	//   ....[45]....
        /*0e14*/ 	.word	0x0000e370
        /*0e18*/ 	.word	0x00000098
        /*0e1c*/ 	.word	0x00000000
        /*0e20*/ 	.short	0x0101
        /*0e22*/ 	.byte	0x3f
	.zero		1


	//   ....[46]....
        /*0e24*/ 	.word	0x00010380
        /*0e28*/ 	.word	0x00000015
        /*0e2c*/ 	.word	0x00028c50
        /*0e30*/ 	.short	0x010a
        /*0e32*/ 	.byte	0x3f
	.zero		1


	//   ....[47]....
        /*0e34*/ 	.word	0x000103d0
        /*0e38*/ 	.word	0x00000015
        /*0e3c*/ 	.word	0x00028c50
        /*0e40*/ 	.short	0x010a
        /*0e42*/ 	.byte	0x3f
	.zero		1


	//   ....[48]....
        /*0e44*/ 	.word	0x000106f0
        /*0e48*/ 	.word	0x00000015
        /*0e4c*/ 	.word	0x00000000
        /*0e50*/ 	.short	0x0101
        /*0e52*/ 	.byte	0x3f
	.zero		1


	//   ....[49]....
        /*0e54*/ 	.word	0x00010af0
        /*0e58*/ 	.word	0x0000000c
        /*0e5c*/ 	.word	0x00028c30
        /*0e60*/ 	.short	0x010a
        /*0e62*/ 	.byte	0x3f
	.zero		1


	//   ....[50]....
        /*0e64*/ 	.word	0x00010b60
        /*0e68*/ 	.word	0x0000000c
        /*0e6c*/ 	.word	0x00028c30
        /*0e70*/ 	.short	0x010a
        /*0e72*/ 	.byte	0x3f
	.zero		1


	//   ....[51]....
        /*0e74*/ 	.word	0x00011600
        /*0e78*/ 	.word	0x0000000f
        /*0e7c*/ 	.word	0x00000000
        /*0e80*/ 	.short	0x0101
        /*0e82*/ 	.byte	0x3f
	.zero		1


	//   ....[52]....
        /*0e84*/ 	.word	0x000124f0
        /*0e88*/ 	.word	0x0000000c
        /*0e8c*/ 	.word	0x00028c50
        /*0e90*/ 	.short	0x010a
        /*0e92*/ 	.byte	0x3f
	.zero		1


	//   ....[53]....
        /*0e94*/ 	.word	0x00012540
        /*0e98*/ 	.word	0x0000000c
        /*0e9c*/ 	.word	0x00028c50
        /*0ea0*/ 	.short	0x010a
        /*0ea2*/ 	.byte	0x3f
	.zero		1


	//   ....[54]....
        /*0ea4*/ 	.word	0x00012840
        /*0ea8*/ 	.word	0x0000000c
        /*0eac*/ 	.word	0x00000000
        /*0eb0*/ 	.short	0x0101
        /*0eb2*/ 	.byte	0x3f
	.zero		1


	//   ....[55]....
        /*0eb4*/ 	.word	0x00012980
        /*0eb8*/ 	.word	0x00000015
        /*0ebc*/ 	.word	0x00028c30
        /*0ec0*/ 	.short	0x010a
        /*0ec2*/ 	.byte	0x3f
	.zero		1


	//   ....[56]....
        /*0ec4*/ 	.word	0x000129f0
        /*0ec8*/ 	.word	0x00000015
        /*0ecc*/ 	.word	0x00028c30
        /*0ed0*/ 	.short	0x010a
        /*0ed2*/ 	.byte	0x3f
	.zero		1


	//   ....[57]....
        /*0ed4*/ 	.word	0x00012f80
        /*0ed8*/ 	.word	0x00000098
        /*0edc*/ 	.word	0x00000000
        /*0ee0*/ 	.short	0x0101
        /*0ee2*/ 	.byte	0x3f
	.zero		1


	//   ....[58]....
        /*0ee4*/ 	.word	0x00014e20
        /*0ee8*/ 	.word	0x00000015
        /*0eec*/ 	.word	0x00028c50
        /*0ef0*/ 	.short	0x010a
        /*0ef2*/ 	.byte	0x3f
	.zero		1


	//   ....[59]....
        /*0ef4*/ 	.word	0x00014e70
        /*0ef8*/ 	.word	0x00000015
        /*0efc*/ 	.word	0x00028c50
        /*0f00*/ 	.short	0x010a
        /*0f02*/ 	.byte	0x3f
	.zero		1


	//   ....[60]....
        /*0f04*/ 	.word	0x00015190
        /*0f08*/ 	.word	0x00000015
        /*0f0c*/ 	.word	0x00000000
        /*0f10*/ 	.short	0x0101
        /*0f12*/ 	.byte	0x3f
	.zero		1


	//   ....[61]....
        /*0f14*/ 	.word	0x00017a60
        /*0f18*/ 	.word	0x00000003
        /*0f1c*/ 	.word	0x00000000
        /*0f20*/ 	.short	0x0101
        /*0f22*/ 	.byte	0x3f
	.zero		1


	//   ....[62]....
        /*0f24*/ 	.word	0x000187d0
        /*0f28*/ 	.word	0x00000008
        /*0f2c*/ 	.word	0x00000000
        /*0f30*/ 	.short	0x0101
        /*0f32*/ 	.byte	0x3f
	.zero		1


	//   ....[63]....
        /*0f34*/ 	.word	0x0001cab0
        /*0f38*/ 	.word	0x00000012
        /*0f3c*/ 	.word	0x00028c20
        /*0f40*/ 	.short	0x010a
        /*0f42*/ 	.byte	0x3f
	.zero		1


	//   ....[64]....
        /*0f44*/ 	.word	0x0001cb40
        /*0f48*/ 	.word	0x0000000b
        /*0f4c*/ 	.word	0x00028ca0
        /*0f50*/ 	.short	0x010a
        /*0f52*/ 	.byte	0x3f
	.zero		1


	//   ....[65]....
        /*0f54*/ 	.word	0x0001cd90
        /*0f58*/ 	.word	0x0000000b
        /*0f5c*/ 	.word	0x00028cc0
        /*0f60*/ 	.short	0x010a
        /*0f62*/ 	.byte	0x3f
	.zero		1


	//   ....[66]....
        /*0f64*/ 	.word	0x0001d760
        /*0f68*/ 	.word	0x0000000b
        /*0f6c*/ 	.word	0x00028ca0
        /*0f70*/ 	.short	0x010a
        /*0f72*/ 	.byte	0x3f
	.zero		1


	//   ....[67]....
        /*0f74*/ 	.word	0x0001d9a0
        /*0f78*/ 	.word	0x0000000b
        /*0f7c*/ 	.word	0x00028cc0
        /*0f80*/ 	.short	0x010a
        /*0f82*/ 	.byte	0x3f
	.zero		1


	//   ....[68]....
        /*0f84*/ 	.word	0x0001f610
        /*0f88*/ 	.word	0x00000019
        /*0f8c*/ 	.word	0x00028c40
        /*0f90*/ 	.short	0x010a
        /*0f92*/ 	.byte	0x3f
	.zero		1


	//   ....[69]....
        /*0f94*/ 	.word	0x0001fa90
        /*0f98*/ 	.word	0x00000019
        /*0f9c*/ 	.word	0x00028c30
        /*0fa0*/ 	.short	0x0107
        /*0fa2*/ 	.byte	0x3f
	.zero		1


	//   ....[70]....
        /*0fa4*/ 	.word	0x0001fb60
        /*0fa8*/ 	.word	0x00000019
        /*0fac*/ 	.word	0x00028c30
        /*0fb0*/ 	.short	0x0101
        /*0fb2*/ 	.byte	0x3f
	.zero		1


	//   ....[71]....
        /*0fb4*/ 	.word	0x00020430
        /*0fb8*/ 	.word	0x00000012
        /*0fbc*/ 	.word	0x00028c00
        /*0fc0*/ 	.short	0x0107
        /*0fc2*/ 	.byte	0x3f
	.zero		1


	//   ....[72]....
        /*0fc4*/ 	.word	0x00020520
        /*0fc8*/ 	.word	0x00000012
        /*0fcc*/ 	.word	0x00028c00
        /*0fd0*/ 	.short	0x0101
        /*0fd2*/ 	.byte	0x3f
	.zero		1


	//   ....[73]....
        /*0fd4*/ 	.word	0x00020540
        /*0fd8*/ 	.word	0x00000012
        /*0fdc*/ 	.word	0x00028c20
        /*0fe0*/ 	.short	0x010a
        /*0fe2*/ 	.byte	0x3f
	.zero		1


	//   ....[74]....
        /*0fe4*/ 	.word	0x000205d0
        /*0fe8*/ 	.word	0x00000019
        /*0fec*/ 	.word	0x00028c60
        /*0ff0*/ 	.short	0x010a
        /*0ff2*/ 	.byte	0x3f
	.zero		1


	//   ....[75]....
        /*0ff4*/ 	.word	0x00020ee0
        /*0ff8*/ 	.word	0x00000019
        /*0ffc*/ 	.word	0x00028c50
        /*1000*/ 	.short	0x0107
        /*1002*/ 	.byte	0x3f
	.zero		1


	//   ....[76]....
        /*1004*/ 	.word	0x00020fb0
        /*1008*/ 	.word	0x00000019
        /*100c*/ 	.word	0x00028c50
        /*1010*/ 	.short	0x0101
        /*1012*/ 	.byte	0x3f
	.zero		1


	//   ....[77]....
        /*1014*/ 	.word	0x00021340
        /*1018*/ 	.word	0x00000006
        /*101c*/ 	.word	0x00028c40
        /*1020*/ 	.short	0x010a
        /*1022*/ 	.byte	0x3f
	.zero		1


	//   ....[78]....
        /*1024*/ 	.word	0x00021660
        /*1028*/ 	.word	0x00000006
        /*102c*/ 	.word	0x00028c30
        /*1030*/ 	.short	0x0107
        /*1032*/ 	.byte	0x3f
	.zero		1


	//   ....[79]....
        /*1034*/ 	.word	0x00021720
        /*1038*/ 	.word	0x00000006
        /*103c*/ 	.word	0x00028c30
        /*1040*/ 	.short	0x0101
        /*1042*/ 	.byte	0x3f
	.zero		1


	//   ....[80]....
        /*1044*/ 	.word	0x00021750
        /*1048*/ 	.word	0x00000006
        /*104c*/ 	.word	0x00028c60
        /*1050*/ 	.short	0x010a
        /*1052*/ 	.byte	0x3f
	.zero		1


	//   ....[81]....
        /*1054*/ 	.word	0x00021e00
        /*1058*/ 	.word	0x00000006
        /*105c*/ 	.word	0x00028c50
        /*1060*/ 	.short	0x0107
        /*1062*/ 	.byte	0x3f
	.zero		1


	//   ....[82]....
        /*1064*/ 	.word	0x00021ec0
        /*1068*/ 	.word	0x00000006
        /*106c*/ 	.word	0x00028c50
        /*1070*/ 	.short	0x0101
        /*1072*/ 	.byte	0x3f
	.zero		1


	//   ....[83]....
        /*1074*/ 	.word	0x00023150
        /*1078*/ 	.word	0x00000007
        /*107c*/ 	.word	0x00028c20
        /*1080*/ 	.short	0x010a
        /*1082*/ 	.byte	0x3f
	.zero		1


	//   ....[84]....
        /*1084*/ 	.word	0x000232c0
        /*1088*/ 	.word	0x00000005
        /*108c*/ 	.word	0x00028c40
        /*1090*/ 	.short	0x010a
        /*1092*/ 	.byte	0x3f
	.zero		1


	//   ....[85]....
        /*1094*/ 	.word	0x00023360
        /*1098*/ 	.word	0x00000003
        /*109c*/ 	.word	0x00028c40
        /*10a0*/ 	.short	0x010a
        /*10a2*/ 	.byte	0x3f
	.zero		1


	//   ....[86]....
        /*10a4*/ 	.word	0x000233a0
        /*10a8*/ 	.word	0x00000005
        /*10ac*/ 	.word	0x00028c60
        /*10b0*/ 	.short	0x010a
        /*10b2*/ 	.byte	0x3f
	.zero		1


	//   ....[87]....
        /*10b4*/ 	.word	0x000233e0
        /*10b8*/ 	.word	0x00000003
        /*10bc*/ 	.word	0x00028c60
        /*10c0*/ 	.short	0x010a
        /*10c2*/ 	.byte	0x3f
	.zero		1


	//   ....[88]....
        /*10c4*/ 	.word	0x00023440
        /*10c8*/ 	.word	0x0000003d
        /*10cc*/ 	.word	0x00028c90
        /*10d0*/ 	.short	0x010a
        /*10d2*/ 	.byte	0x3f
	.zero		1


	//   ....[89]....
        /*10d4*/ 	.word	0x000235c0
        /*10d8*/ 	.word	0x0000003d
        /*10dc*/ 	.word	0x00028c90
        /*10e0*/ 	.short	0x010a
        /*10e2*/ 	.byte	0x3f
	.zero		1


	//   ....[90]....
        /*10e4*/ 	.word	0x00023740
        /*10e8*/ 	.word	0x0000003d
        /*10ec*/ 	.word	0x00028c90
        /*10f0*/ 	.short	0x010a
        /*10f2*/ 	.byte	0x3f
	.zero		1


	//   ....[91]....
        /*10f4*/ 	.word	0x000238a0
        /*10f8*/ 	.word	0x0000003d
        /*10fc*/ 	.word	0x00028cb0
        /*1100*/ 	.short	0x010a
        /*1102*/ 	.byte	0x3f
	.zero		1


	//   ....[92]....
        /*1104*/ 	.word	0x000238f0
        /*1108*/ 	.word	0x0000000c
        /*110c*/ 	.word	0x00028c50
        /*1110*/ 	.short	0x010a
        /*1112*/ 	.byte	0x3f
	.zero		1


	//   ....[93]....
        /*1114*/ 	.word	0x00023940
        /*1118*/ 	.word	0x00000015
        /*111c*/ 	.word	0x00028c50
        /*1120*/ 	.short	0x010a
        /*1122*/ 	.byte	0x3f
	.zero		1


	//   ....[94]....
        /*1124*/ 	.word	0x00023d30
        /*1128*/ 	.word	0x00000002
        /*112c*/ 	.word	0x00028c00
        /*1130*/ 	.short	0x010a
        /*1132*/ 	.byte	0x3f
	.zero		1


	//   ....[95]....
        /*1134*/ 	.word	0x00024310
        /*1138*/ 	.word	0x00000002
        /*113c*/ 	.word	0x00028c00
        /*1140*/ 	.short	0x010a
        /*1142*/ 	.byte	0x3f
	.zero		1


	//   ....[96]....
        /*1144*/ 	.word	0x00024360
        /*1148*/ 	.word	0x0000000c
        /*114c*/ 	.word	0x00028c30
        /*1150*/ 	.short	0x010a
        /*1152*/ 	.byte	0x3f
	.zero		1


	//   ....[97]....
        /*1154*/ 	.word	0x000243b0
        /*1158*/ 	.word	0x0000000c
        /*115c*/ 	.word	0x00028c50
        /*1160*/ 	.short	0x010a
        /*1162*/ 	.byte	0x3f
	.zero		1


	//   ....[98]....
        /*1164*/ 	.word	0x00024400
        /*1168*/ 	.word	0x00000015
        /*116c*/ 	.word	0x00028c30
        /*1170*/ 	.short	0x010a
        /*1172*/ 	.byte	0x3f
	.zero		1


	//   ....[99]....
        /*1174*/ 	.word	0x00024450
        /*1178*/ 	.word	0x00000015
        /*117c*/ 	.word	0x00028c50
        /*1180*/ 	.short	0x010a
        /*1182*/ 	.byte	0x3f
	.zero		1


	//   ....[100]....
        /*1184*/ 	.word	0x000244a0
        /*1188*/ 	.word	0x0000000c
        /*118c*/ 	.word	0x00028c30
        /*1190*/ 	.short	0x010a
        /*1192*/ 	.byte	0x3f
	.zero		1


	//   ....[101]....
        /*1194*/ 	.word	0x000244f0
        /*1198*/ 	.word	0x0000000c
        /*119c*/ 	.word	0x00028c50
        /*11a0*/ 	.short	0x010a
        /*11a2*/ 	.byte	0x3f
	.zero		1


	//   ....[102]....
        /*11a4*/ 	.word	0x00024540
        /*11a8*/ 	.word	0x00000015
        /*11ac*/ 	.word	0x00028c30
        /*11b0*/ 	.short	0x010a
        /*11b2*/ 	.byte	0x3f
	.zero		1


	//   ....[103]....
        /*11b4*/ 	.word	0x00024590
        /*11b8*/ 	.word	0x00000015
        /*11bc*/ 	.word	0x00028c50
        /*11c0*/ 	.short	0x010a
        /*11c2*/ 	.byte	0x3f
	.zero		1


	//   ....[104]....
        /*11c4*/ 	.word	0x00024720
        /*11c8*/ 	.word	0x00000012
        /*11cc*/ 	.word	0x00028c20
        /*11d0*/ 	.short	0x010a
        /*11d2*/ 	.byte	0x3f
	.zero		1


	//   ....[105]....
        /*11d4*/ 	.word	0x00024770
        /*11d8*/ 	.word	0x0000000b
        /*11dc*/ 	.word	0x00028ca0
        /*11e0*/ 	.short	0x010a
        /*11e2*/ 	.byte	0x3f
	.zero		1


	//   ....[106]....
        /*11e4*/ 	.word	0x000247c0
        /*11e8*/ 	.word	0x0000000b
        /*11ec*/ 	.word	0x00028cc0
        /*11f0*/ 	.short	0x010a
        /*11f2*/ 	.byte	0x3f
	.zero		1


	//   ....[107]....
        /*11f4*/ 	.word	0x00024810
        /*11f8*/ 	.word	0x0000000b
        /*11fc*/ 	.word	0x00028ca0
        /*1200*/ 	.short	0x010a
        /*1202*/ 	.byte	0x3f
	.zero		1


	//   ....[108]....
        /*1204*/ 	.word	0x00024860
        /*1208*/ 	.word	0x0000000b
        /*120c*/ 	.word	0x00028cc0
        /*1210*/ 	.short	0x010a
        /*1212*/ 	.byte	0x3f
	.zero		1


	//   ....[109]....
        /*1214*/ 	.word	0x00024980
        /*1218*/ 	.word	0x00000019
        /*121c*/ 	.word	0x00028c40
        /*1220*/ 	.short	0x010a
        /*1222*/ 	.byte	0x3f
	.zero		1


	//   ....[110]....
        /*1224*/ 	.word	0x00025420
        /*1228*/ 	.word	0x00000012
        /*122c*/ 	.word	0x00028c20
        /*1230*/ 	.short	0x010a
        /*1232*/ 	.byte	0x3f
	.zero		1


	//   ....[111]....
        /*1234*/ 	.word	0x00025470
        /*1238*/ 	.word	0x00000019
        /*123c*/ 	.word	0x00028c60
        /*1240*/ 	.short	0x010a
        /*1242*/ 	.byte	0x3f
	.zero		1


	//   ....[112]....
        /*1244*/ 	.word	0x00025d70
        /*1248*/ 	.word	0x00000006
        /*124c*/ 	.word	0x00028c40
        /*1250*/ 	.short	0x010a
        /*1252*/ 	.byte	0x3f
	.zero		1


	//   ....[113]....
        /*1254*/ 	.word	0x00026230
        /*1258*/ 	.word	0x00000006
        /*125c*/ 	.word	0x00028c60
        /*1260*/ 	.short	0x010a
        /*1262*/ 	.byte	0x3f
	.zero		1


	//   ....[114]....
        /*1264*/ 	.word	0x000273d0
        /*1268*/ 	.word	0x00000007
        /*126c*/ 	.word	0x00028c20
        /*1270*/ 	.short	0x010a
        /*1272*/ 	.byte	0x3f
	.zero		1


	//   ....[115]....
        /*1274*/ 	.word	0x00027570
        /*1278*/ 	.word	0x00000005
        /*127c*/ 	.word	0x00028c40
        /*1280*/ 	.short	0x010a
        /*1282*/ 	.byte	0x3f
	.zero		1


	//   ....[116]....
        /*1284*/ 	.word	0x000275c0
        /*1288*/ 	.word	0x00000003
        /*128c*/ 	.word	0x00028c40
        /*1290*/ 	.short	0x010a
        /*1292*/ 	.byte	0x3f
	.zero		1


	//   ....[117]....
        /*1294*/ 	.word	0x00027610
        /*1298*/ 	.word	0x00000005
        /*129c*/ 	.word	0x00028c60
        /*12a0*/ 	.short	0x010a
        /*12a2*/ 	.byte	0x3f
	.zero		1


	//----- nvinfo : EIATTR_NUM_MBARRIERS
	.align		4
.L_854:
        /*12a4*/ 	.byte	0x03, 0x38
        /*12a6*/ 	.short	0x0016


	//----- nvinfo : EIATTR_EXIT_INSTR_OFFSETS
	.align		4
        /*12a8*/ 	.byte	0x04, 0x1c
        /*12aa*/ 	.short	(.L_856 - .L_855)


	//   ....[0]....
.L_855:
        /*12ac*/ 	.word	0x00023430


	//----- nvinfo : EIATTR_MAX_THREADS
	.align		4
.L_856:
        /*12b0*/ 	.byte	0x04, 0x05
        /*12b2*/ 	.short	(.L_858 - .L_857)
.L_857:
        /*12b4*/ 	.word	0x00000180
        /*12b8*/ 	.word	0x00000001
        /*12bc*/ 	.word	0x00000001


	//----- nvinfo : EIATTR_CRS_STACK_SIZE
	.align		4
.L_858:
        /*12c0*/ 	.byte	0x04, 0x1e
        /*12c2*/ 	.short	(.L_860 - .L_859)
.L_859:
        /*12c4*/ 	.word	0x00000000


	//----- nvinfo : EIATTR_CBANK_PARAM_SIZE
	.align		4
.L_860:
        /*12c8*/ 	.byte	0x03, 0x19
        /*12ca*/ 	.short	0x0af0


	//----- nvinfo : EIATTR_PARAM_CBANK
	.align		4
        /*12cc*/ 	.byte	0x04, 0x0a
        /*12ce*/ 	.short	(.L_862 - .L_861)
	.align		4
.L_861:
        /*12d0*/ 	.word	index@(.nv.constant0._ZN7cutlass13device_kernelIN5flash11enable_sm90INS1_16FlashAttnFwdSm90INS1_25CollectiveMainloopFwdSm90ILi2EN4cute5tupleIJNS5_1CILi1EEES8_S8_EEENS6_IJNS7_ILi64EEESA_SA_EEELi512ENS_6half_tEfNS_4arch4Sm90ELb0ELb1ELb1ELb1ELb1ELb1ELb0ELb0ELb0ELb1ELb1ELb0EEENS1_21CollectiveEpilogueFwdINS6_IJSA_NS7_ILi512EEESA_EEES9_SC_SE_Li256ELb1ELb1ELb1ELb0EEENS1_36VarlenDynamicPersistentTileSchedulerILi64ELi64ELi256ELi128ELb1ELb1ELb1ELb1ELb0ELb1EEEEEEEEEvNT_6ParamsE)
        /*12d4*/ 	.short	0x0210
        /*12d6*/ 	.short	0x0af0


	//----- nvinfo : EIATTR_SW_WAR
	.align		4
.L_862:
        /*12d8*/ 	.byte	0x04, 0x36
        /*12da*/ 	.short	(.L_864 - .L_863)
.L_863:
        /*12dc*/ 	.word	0x00000008
.L_864:


//--------------------- .nv.info._ZN7cutlass13device_kernelIN5flash11enable_sm90INS1_16FlashAttnFwdSm90INS1_25CollectiveMainloopFwdSm90ILi2EN4cute5tupleIJNS5_1CILi1EEES8_S8_EEENS6_IJNS7_ILi64EEESA_SA_EEELi512ENS_6half_tEfNS_4arch4Sm90ELb0ELb1ELb1ELb1ELb1ELb0ELb1ELb0ELb0ELb1ELb1ELb0EEENS1_21CollectiveEpilogueFwdINS6_IJSA_NS7_ILi512EEESA_EEES9_SC_SE_Li256ELb1ELb1ELb1ELb0EEENS1_36VarlenDynamicPersistentTileSchedulerILi64ELi64ELi256ELi128ELb1ELb1ELb1ELb1ELb0ELb1EEEEEEEEEvNT_6ParamsE --------------------------
	.section	.nv.info._ZN7cutlass13device_kernelIN5flash11enable_sm90INS1_16FlashAttnFwdSm90INS1_25CollectiveMainloopFwdSm90ILi2EN4cute5tupleIJNS5_1CILi1EEES8_S8_EEENS6_IJNS7_ILi64EEESA_SA_EEELi512ENS_6half_tEfNS_4arch4Sm90ELb0ELb1ELb1ELb1ELb1ELb0ELb1ELb0ELb0ELb1ELb1ELb0EEENS1_21CollectiveEpilogueFwdINS6_IJSA_NS7_ILi512EEESA_EEES9_SC_SE_Li256ELb1ELb1ELb1ELb0EEENS1_36VarlenDynamicPersistentTileSchedulerILi64ELi64ELi256ELi128ELb1ELb1ELb1ELb1ELb0ELb1EEEEEEEEEvNT_6ParamsE,"",@"SHT_CUDA_INFO"
	.sectionflags	@""
	.align	4


	//----- nvinfo : EIATTR_CUDA_API_VERSION
	.align		4
        /*0000*/ 	.byte	0x04, 0x37
        /*0002*/ 	.short	(.L_866 - .L_865)
.L_865:
        /*0004*/ 	.word	0x00000082


	//----- nvinfo : EIATTR_KPARAM_INFO
	.align		4
.L_866:
        /*0008*/ 	.byte	0x04, 0x17
        /*000a*/ 	.short	(.L_868 - .L_867)
.L_867:
        /*000c*/ 	.word	0x00000000
        /*0010*/ 	.short	0x0000
        /*0012*/ 	.short	0x0070
        /*0014*/ 	.byte	0x00, 0xf0, 0x01, 0x2e


	//----- nvinfo : EIATTR_SPARSE_MMA_MASK
	.align		4
.L_868:
        /*0018*/ 	.byte	0x03, 0x50
        /*001a*/ 	.short	0x0000


	//----- nvinfo : EIATTR_MAXREG_COUNT
	.align		4
        /*001c*/ 	.byte	0x03, 0x1b
        /*001e*/ 	.short	0x00a8


	//----- nvinfo : EIATTR_NUM_BARRIERS
	.align		4
        /*0020*/ 	.byte	0x02, 0x4c
        /*0022*/ 	.byte	0x10
	.zero		1


	//----- nvinfo : EIATTR_EXTERNS
	.align		4
        /*0024*/ 	.byte	0x04, 0x0f
        /*0026*/ 	.short	(.L_870 - .L_869)


	//   ....[0]....
	.align		4
.L_869:
        /*0028*/ 	.word	index@(__assertfail)


	//----- nvinfo : EIATTR_ANNOTATIONS
	.align		4
.L_870:
        /*002c*/ 	.byte	0x04, 0x55
        /*002e*/ 	.short	(.L_872 - .L_871)


	//   ....[0]....
.L_871:
        /* <DEDUP_REMOVED lines=24> */


	//----- nvinfo : EIATTR_MERCURY_ISA_VERSION
	.align		4
.L_872:
        /*01a0*/ 	.byte	0x03, 0x5f
        /*01a2*/ 	.short	0x0101


	//----- nvinfo : EIATTR_UNUSED_LOAD_BYTE_OFFSET
	.align		4
        /*01a4*/ 	.byte	0x04, 0x44
        /*01a6*/ 	.short	(.L_874 - .L_873)


	//   ....[0]....
.L_873:
        /*01a8*/ 	.word	0x00000a00
        /*01ac*/ 	.word	0x0000fff0


	//   ....[1]....
        /*01b0*/ 	.word	0x00022d70
        /*01b4*/ 	.word	0x0000fff0


	//----- nvinfo : EIATTR_INT_WARP_WIDE_INSTR_OFFSETS
	.align		4
.L_874:
        /*01b8*/ 	.byte	0x04, 0x31
        /*01ba*/ 	.short	(.L_876 - .L_875)


	//   ....[0]....
.L_875:
        /*01bc*/ 	.word	0x000000c0


	//   ....[1]....
        /*01c0*/ 	.word	0x000000d0


	//   ....[2]....
        /*01c4*/ 	.word	0x000000e0


	//   ....[3]....
        /*01c8*/ 	.word	0x00000180


	//   ....[4]....
        /*01cc*/ 	.word	0x00029950


	//   ....[5]....
        /*01d0*/ 	.word	0x000299e0


	//   ....[6]....
        /*01d4*/ 	.word	0x0002dbe0


	//   ....[7]....
        /*01d8*/ 	.word	0x0002dc70


	//----- nvinfo : EIATTR_COOP_GROUP_MASK_REGIDS
	.align		4
.L_876:
        /*01dc*/ 	.byte	0x04, 0x29
        /*01de*/ 	.short	(.L_878 - .L_877)


	//   ....[0]....
.L_877:
        /*01e0*/ 	.word	0xffffffff


	//   ....[1]....
        /*01e4*/ 	.word	0xffffffff


	//   ....[2]....
        /*01e8*/ 	.word	0xffffffff


	//   ....[3]....
        /*01ec*/ 	.word	0xffffffff


	//   ....[4]....
        /*01f0*/ 	.word	0xffffffff


	//   ....[5]....
        /*01f4*/ 	.word	0xffffffff


	//   ....[6]....
        /*01f8*/ 	.word	0xffffffff


	//   ....[7]....
        /*01fc*/ 	.word	0xffffffff


	//   ....[8]....
        /*0200*/ 	.word	0xffffffff


	//   ....[9]....
        /*0204*/ 	.word	0xffffffff


	//   ....[10]....
        /*0208*/ 	.word	0xffffffff


	//   ....[11]....
        /*020c*/ 	.word	0xffffffff


	//   ....[12]....
        /*0210*/ 	.word	0xffffffff


	//   ....[13]....
        /*0214*/ 	.word	0xffffffff


	//   ....[14]....
        /*0218*/ 	.word	0xffffffff


	//   ....[15]....
        /*021c*/ 	.word	0xffffffff


	//   ....[16]....
        /*0220*/ 	.word	0xffffffff


	//   ....[17]....
        /*0224*/ 	.word	0xffffffff


	//   ....[18]....
        /*0228*/ 	.word	0xffffffff


	//   ....[19]....
        /*022c*/ 	.word	0xffffffff


	//   ....[20]....
        /*0230*/ 	.word	0xffffffff


	//   ....[21]....
        /*0234*/ 	.word	0xffffffff


	//   ....[22]....
        /*0238*/ 	.word	0xffffffff


	//   ....[23]....
        /*023c*/ 	.word	0xffffffff


	//   ....[24]....
        /*0240*/ 	.word	0xffffffff


	//   ....[25]....
        /*0244*/ 	.word	0xffffffff


	//   ....[26]....
        /*0248*/ 	.word	0xffffffff


	//   ....[27]....
        /*024c*/ 	.word	0xffffffff


	//   ....[28]....
        /*0250*/ 	.word	0xffffffff


	//   ....[29]....
        /*0254*/ 	.word	0xffffffff


	//   ....[30]....
        /*0258*/ 	.word	0xffffffff


	//   ....[31]....
        /*025c*/ 	.word	0xffffffff


	//   ....[32]....
        /*0260*/ 	.word	0xffffffff


	//   ....[33]....
        /*0264*/ 	.word	0xffffffff


	//   ....[34]....
        /*0268*/ 	.word	0xffffffff


	//   ....[35]....
        /*026c*/ 	.word	0xffffffff


	//   ....[36]....
        /*0270*/ 	.word	0xffffffff


	//   ....[37]....
        /*0274*/ 	.word	0xffffffff


	//   ....[38]....
        /*0278*/ 	.word	0xffffffff


	//   ....[39]....
        /*027c*/ 	.word	0xffffffff


	//   ....[40]....
        /*0280*/ 	.word	0xffffffff


	//   ....[41]....
        /*0284*/ 	.word	0xffffffff


	//   ....[42]....
        /*0288*/ 	.word	0xffffffff


	//   ....[43]....
        /*028c*/ 	.word	0xffffffff


	//   ....[44]....
        /*0290*/ 	.word	0xffffffff


	//   ....[45]....
        /*0294*/ 	.word	0xffffffff


	//   ....[46]....
        /*0298*/ 	.word	0xffffffff


	//   ....[47]....
        /*029c*/ 	.word	0xffffffff


	//   ....[48]....
        /*02a0*/ 	.word	0xffffffff


	//   ....[49]....
        /*02a4*/ 	.word	0xffffffff


	//   ....[50]....
        /*02a8*/ 	.word	0xffffffff


	//   ....[51]....
        /*02ac*/ 	.word	0xffffffff


	//   ....[52]....
        /*02b0*/ 	.word	0xffffffff


	//   ....[53]....
        /*02b4*/ 	.word	0xffffffff


	//   ....[54]....
        /*02b8*/ 	.word	0xffffffff


	//   ....[55]....
        /*02bc*/ 	.word	0xffffffff


	//   ....[56]....
        /*02c0*/ 	.word	0xffffffff


	//   ....[57]....
        /*02c4*/ 	.word	0xffffffff


	//   ....[58]....
        /*02c8*/ 	.word	0xffffffff


	//   ....[59]....
        /*02cc*/ 	.word	0xffffffff


	//   ....[60]....
        /*02d0*/ 	.word	0xffffffff


	//   ....[61]....
        /*02d4*/ 	.word	0xffffffff


	//   ....[62]....
        /*02d8*/ 	.word	0xffffffff


	//   ....[63]....
        /*02dc*/ 	.word	0xffffffff


	//   ....[64]....
        /*02e0*/ 	.word	0xffffffff


	//   ....[65]....
        /*02e4*/ 	.word	0xffffffff


	//   ....[66]....
        /*02e8*/ 	.word	0xffffffff


	//   ....[67]....
        /*02ec*/ 	.word	0xffffffff


	//   ....[68]....
        /*02f0*/ 	.word	0xffffffff


	//   ....[69]....
        /*02f4*/ 	.word	0xffffffff


	//   ....[70]....
        /*02f8*/ 	.word	0xffffffff


	//   ....[71]....
        /*02fc*/ 	.word	0xffffffff


	//   ....[72]....
        /*0300*/ 	.word	0xffffffff


	//   ....[73]....
        /*0304*/ 	.word	0xffffffff


	//   ....[74]....
        /*0308*/ 	.word	0xffffffff


	//   ....[75]....
        /*030c*/ 	.word	0xffffffff


	//   ....[76]....
        /*0310*/ 	.word	0xffffffff


	//   ....[77]....
        /*0314*/ 	.word	0xffffffff


	//   ....[78]....
        /*0318*/ 	.word	0xffffffff


	//   ....[79]....
        /*031c*/ 	.word	0xffffffff


	//   ....[80]....
        /*0320*/ 	.word	0xffffffff


	//   ....[81]....
        /*0324*/ 	.word	0xffffffff


	//   ....[82]....
        /*0328*/ 	.word	0xffffffff


	//   ....[83]....
        /*032c*/ 	.word	0xffffffff


	//   ....[84]....
        /*0330*/ 	.word	0xffffffff


	//   ....[85]....
        /*0334*/ 	.word	0xffffffff


	//   ....[86]....
        /*0338*/ 	.word	0xffffffff


	//   ....[87]....
        /*033c*/ 	.word	0xffffffff


	//   ....[88]....
        /*0340*/ 	.word	0xffffffff


	//   ....[89]....
        /*0344*/ 	.word	0xffffffff


	//   ....[90]....
        /*0348*/ 	.word	0xffffffff


	//   ....[91]....
        /*034c*/ 	.word	0xffffffff


	//   ....[92]....
        /*0350*/ 	.word	0xffffffff


	//   ....[93]....
        /*0354*/ 	.word	0xffffffff


	//   ....[94]....
        /*0358*/ 	.word	0xffffffff


	//   ....[95]....
        /*035c*/ 	.word	0xffffffff


	//   ....[96]....
        /*0360*/ 	.word	0xffffffff


	//   ....[97]....
        /*0364*/ 	.word	0xffffffff


	//   ....[98]....
        /*0368*/ 	.word	0xffffffff


	//   ....[99]....
        /*036c*/ 	.word	0xffffffff


	//   ....[100]....
        /*0370*/ 	.word	0xffffffff


	//   ....[101]....
        /*0374*/ 	.word	0xffffffff


	//   ....[102]....
        /*0378*/ 	.word	0xffffffff


	//   ....[103]....
        /*037c*/ 	.word	0xffffffff


	//   ....[104]....
        /*0380*/ 	.word	0xffffffff


	//   ....[105]....
        /*0384*/ 	.word	0xffffffff


	//   ....[106]....
        /*0388*/ 	.word	0xffffffff


	//   ....[107]....
        /*038c*/ 	.word	0xffffffff


	//   ....[108]....
        /*0390*/ 	.word	0xffffffff


	//   ....[109]....
        /*0394*/ 	.word	0xffffffff


	//   ....[110]....
        /*0398*/ 	.word	0xffffffff


	//   ....[111]....
        /*039c*/ 	.word	0xffffffff


	//   ....[112]....
        /*03a0*/ 	.word	0xffffffff


	//   ....[113]....
        /*03a4*/ 	.word	0xffffffff


	//   ....[114]....
        /*03a8*/ 	.word	0xffffffff


	//   ....[115]....
        /*03ac*/ 	.word	0xffffffff


	//   ....[116]....
        /*03b0*/ 	.word	0xffffffff


	//   ....[117]....
        /*03b4*/ 	.word	0xffffffff


	//   ....[118]....
        /*03b8*/ 	.word	0xffffffff


	//   ....[119]....
        /*03bc*/ 	.word	0xffffffff


	//   ....[120]....
        /*03c0*/ 	.word	0xffffffff


	//   ....[121]....
        /*03c4*/ 	.word	0xffffffff


	//   ....[122]....
        /*03c8*/ 	.word	0xffffffff


	//   ....[123]....
        /*03cc*/ 	.word	0xffffffff


	//   ....[124]....
        /*03d0*/ 	.word	0xffffffff


	//   ....[125]....
        /*03d4*/ 	.word	0xffffffff


	//   ....[126]....
        /*03d8*/ 	.word	0xffffffff


	//   ....[127]....
        /*03dc*/ 	.word	0xffffffff


	//   ....[128]....
        /*03e0*/ 	.word	0xffffffff


	//   ....[129]....
        /*03e4*/ 	.word	0xffffffff


	//   ....[130]....
        /*03e8*/ 	.word	0xffffffff


	//   ....[131]....
        /*03ec*/ 	.word	0xffffffff


	//   ....[132]....
        /*03f0*/ 	.word	0xffffffff


	//   ....[133]....
        /*03f4*/ 	.word	0xffffffff


	//   ....[134]....
        /*03f8*/ 	.word	0xffffffff


	//   ....[135]....
        /*03fc*/ 	.word	0x0500000f


	//   ....[136]....
        /*0400*/ 	.word	0x0500000f


	//   ....[137]....
        /*0404*/ 	.word	0x0500000f


	//   ....[138]....
        /*0408*/ 	.word	0x0500000f


	//   ....[139]....
        /*040c*/ 	.word	0x0500000f


	//   ....[140]....
        /*0410*/ 	.word	0x0500000f


	//   ....[141]....
        /*0414*/ 	.word	0x0500000f


	//   ....[142]....
        /*0418*/ 	.word	0x0500000f


	//   ....[143]....
        /*041c*/ 	.word	0x0500000f


	//   ....[144]....
        /*0420*/ 	.word	0x0500000f


	//   ....[145]....
        /*0424*/ 	.word	0x0500000f


	//   ....[146]....
        /*0428*/ 	.word	0x0500000f


	//   ....[147]....
        /*042c*/ 	.word	0x0500000f


	//   ....[148]....
        /*0430*/ 	.word	0x0500000f


	//   ....[149]....
        /*0434*/ 	.word	0x0500000f


	//   ....[150]....
        /*0438*/ 	.word	0x0500000f


	//   ....[151]....
        /*043c*/ 	.word	0x0500000f


	//   ....[152]....
        /*0440*/ 	.word	0x0500000f


	//   ....[153]....
        /*0444*/ 	.word	0x0500000f


	//   ....[154]....
        /*0448*/ 	.word	0x0500000f


	//   ....[155]....
        /*044c*/ 	.word	0x0500000f


	//   ....[156]....
        /*0450*/ 	.word	0x0500000f


	//   ....[157]....
        /*0454*/ 	.word	0x0500000f


	//   ....[158]....
        /*0458*/ 	.word	0x0500000f


	//   ....[159]....
        /*045c*/ 	.word	0x0500000f


	//   ....[160]....
        /*0460*/ 	.word	0x0500000f


	//   ....[161]....
        /*0464*/ 	.word	0x0500000f


	//   ....[162]....
        /*0468*/ 	.word	0x0500000f


	//   ....[163]....
        /*046c*/ 	.word	0x0500000f


	//   ....[164]....
        /*0470*/ 	.word	0x0500000f


	//   ....[165]....
        /*0474*/ 	.word	0x0500000f


	//   ....[166]....
        /*0478*/ 	.word	0x0500000f


	//   ....[167]....
        /*047c*/ 	.word	0x0500000f


	//   ....[168]....
        /*0480*/ 	.word	0x0500000f


	//   ....[169]....
        /*0484*/ 	.word	0x0500000f


	//   ....[170]....
        /*0488*/ 	.word	0x0500000f


	//   ....[171]....
        /*048c*/ 	.word	0x0500000f


	//   ....[172]....
        /*0490*/ 	.word	0x0500000f


	//   ....[173]....
        /*0494*/ 	.word	0x0500000f


	//   ....[174]....
        /*0498*/ 	.word	0x0500000f


	//   ....[175]....
        /*049c*/ 	.word	0x0500000f


	//   ....[176]....
        /*04a0*/ 	.word	0x0500000f


	//   ....[177]....
        /*04a4*/ 	.word	0x0500000f


	//   ....[178]....
        /*04a8*/ 	.word	0x0500000f


	//   ....[179]....
        /*04ac*/ 	.word	0x0500000f


	//   ....[180]....
        /*04b0*/ 	.word	0x0500000f


	//   ....[181]....
        /*04b4*/ 	.word	0x0500000f


	//   ....[182]....
        /*04b8*/ 	.word	0x0500000f


	//   ....[183]....
        /*04bc*/ 	.word	0x0500000f


	//   ....[184]....
        /*04c0*/ 	.word	0x0500000f


	//   ....[185]....
        /*04c4*/ 	.word	0x0500000f


	//   ....[186]....
        /*04c8*/ 	.word	0x0500000f


	//   ....[187]....
        /*04cc*/ 	.word	0x0500000f


	//   ....[188]....
        /*04d0*/ 	.word	0x0500000f


	//   ....[189]....
        /*04d4*/ 	.word	0x0500000f


	//   ....[190]....
        /*04d8*/ 	.word	0x0500000f


	//   ....[191]....
        /*04dc*/ 	.word	0x0500000f


	//   ....[192]....
        /*04e0*/ 	.word	0x0500000f


	//   ....[193]....
        /*04e4*/ 	.word	0x0500000f


	//   ....[194]....
        /*04e8*/ 	.word	0x0500000f


	//   ....[195]....
        /*04ec*/ 	.word	0x0500000f


	//   ....[196]....
        /*04f0*/ 	.word	0x0500000f


	//   ....[197]....
        /*04f4*/ 	.word	0x0500000f


	//   ....[198]....
        /*04f8*/ 	.word	0x0500000f


	//   ....[199]....
        /*04fc*/ 	.word	0x0500000f


	//   ....[200]....
        /*0500*/ 	.word	0x0500000f


	//   ....[201]....
        /*0504*/ 	.word	0x0500000f


	//   ....[202]....
        /*0508*/ 	.word	0x0500000f


	//   ....[203]....
        /*050c*/ 	.word	0xffffffff


	//   ....[204]....
        /*0510*/ 	.word	0xffffffff


	//   ....[205]....
        /*0514*/ 	.word	0xffffffff


	//   ....[206]....
        /*0518*/ 	.word	0xffffffff


	//   ....[207]....
        /*051c*/ 	.word	0xffffffff


	//   ....[208]....
        /*0520*/ 	.word	0xffffffff


	//   ....[209]....
        /*0524*/ 	.word	0xffffffff


	//   ....[210]....
        /*0528*/ 	.word	0xffffffff


	//----- nvinfo : EIATTR_COOP_GROUP_INSTR_OFFSETS
	.align		4
.L_878:
        /*052c*/ 	.byte	0x04, 0x28
        /*052e*/ 	.short	(.L_880 - .L_879)


	//   ....[0]....
.L_879:
        /*0530*/ 	.word	0x00000080


	//   ....[1]....
        /*0534*/ 	.word	0x00000090


	//   ....[2]....
        /*0538*/ 	.word	0x000002b0


	//   ....[3]....
        /*053c*/ 	.word	0x00000410


	//   ....[4]....
        /*0540*/ 	.word	0x00000530


	//   ....[5]....
        /*0544*/ 	.word	0x00000690


	//   ....[6]....
        /*0548*/ 	.word	0x00002920


	//   ....[7]....
        /*054c*/ 	.word	0x0000a880


	//   ....[8]....
        /*0550*/ 	.word	0x0000c9b0


	//   ....[9]....
        /*0554*/ 	.word	0x0000dd60


	//   ....[10]....
        /*0558*/ 	.word	0x0000e200


	//   ....[11]....
        /*055c*/ 	.word	0x0000ecd0


	//   ....[12]....
        /*0560*/ 	.word	0x0000eeb0


	//   ....[13]....
        /*0564*/ 	.word	0x0000f390


	//   ....[14]....
        /*0568*/ 	.word	0x0000f3b0


	//   ....[15]....
        /*056c*/ 	.word	0x000120b0


	//   ....[16]....
        /*0570*/ 	.word	0x00013a40


	//   ....[17]....
        /*0574*/ 	.word	0x00015040


	//   ....[18]....
        /*0578*/ 	.word	0x00015080


	//   ....[19]....
        /*057c*/ 	.word	0x000150d0


	//   ....[20]....
        /*0580*/ 	.word	0x000150f0


	//   ....[21]....
        /*0584*/ 	.word	0x00019780


	//   ....[22]....
        /*0588*/ 	.word	0x0001ab80


	//   ....[23]....
        /*058c*/ 	.word	0x0001bee0


	//   ....[24]....
        /*0590*/ 	.word	0x0001c3f0


	//   ....[25]....
        /*0594*/ 	.word	0x0001cf50


	//   ....[26]....
        /*0598*/ 	.word	0x0001cfa0


	//   ....[27]....
        /*059c*/ 	.word	0x0001cff0


	//   ....[28]....
        /*05a0*/ 	.word	0x0001d010


	//   ....[29]....
        /*05a4*/ 	.word	0x00021720


	//   ....[30]....
        /*05a8*/ 	.word	0x000218b0


	//   ....[31]....
        /*05ac*/ 	.word	0x000218d0


	//   ....[32]....
        /*05b0*/ 	.word	0x00021910


	//   ....[33]....
        /*05b4*/ 	.word	0x00021930


	//   ....[34]....
        /*05b8*/ 	.word	0x00023cb0


	//   ....[35]....
        /*05bc*/ 	.word	0x00024130


	//   ....[36]....
        /*05c0*/ 	.word	0x00024140


	//   ....[37]....
        /*05c4*/ 	.word	0x00024150


	//   ....[38]....
        /*05c8*/ 	.word	0x00024160


	//   ....[39]....
        /*05cc*/ 	.word	0x00024df0


	//   ....[40]....
        /*05d0*/ 	.word	0x00024e20


	//   ....[41]....
        /*05d4*/ 	.word	0x00025060


	//   ....[42]....
        /*05d8*/ 	.word	0x00025080


	//   ....[43]....
        /*05dc*/ 	.word	0x00025710


	//   ....[44]....
        /*05e0*/ 	.word	0x00025720


	//   ....[45]....
        /*05e4*/ 	.word	0x00026170


	//   ....[46]....
        /*05e8*/ 	.word	0x00026190


	//   ....[47]....
        /*05ec*/ 	.word	0x00027760


	//   ....[48]....
        /*05f0*/ 	.word	0x00027780


	//   ....[49]....
        /*05f4*/ 	.word	0x000279b0


	//   ....[50]....
        /*05f8*/ 	.word	0x000279d0


	//   ....[51]....
        /*05fc*/ 	.word	0x00027c80


	//   ....[52]....
        /*0600*/ 	.word	0x00027e90


	//   ....[53]....
        /*0604*/ 	.word	0x00027ec0


	//   ....[54]....
        /*0608*/ 	.word	0x00027ef0


	//   ....[55]....
        /*060c*/ 	.word	0x00027f20


	//   ....[56]....
        /*0610*/ 	.word	0x00027f50


	//   ....[57]....
        /*0614*/ 	.word	0x00027f80


	//   ....[58]....
        /*0618*/ 	.word	0x000280f0


	//   ....[59]....
        /*061c*/ 	.word	0x00028120


	//   ....[60]....
        /*0620*/ 	.word	0x00028150


	//   ....[61]....
        /*0624*/ 	.word	0x00028180


	//   ....[62]....
        /*0628*/ 	.word	0x000281b0


	//   ....[63]....
        /*062c*/ 	.word	0x000281e0


	//   ....[64]....
        /*0630*/ 	.word	0x00028270


	//   ....[65]....
        /*0634*/ 	.word	0x000282a0


	//   ....[66]....
        /*0638*/ 	.word	0x000282b0


	//   ....[67]....
        /*063c*/ 	.word	0x000282f0


	//   ....[68]....
        /*0640*/ 	.word	0x0002a720


	//   ....[69]....
        /*0644*/ 	.word	0x0002a740


	//   ....[70]....
        /*0648*/ 	.word	0x0002a7d0


	//   ....[71]....
        /*064c*/ 	.word	0x0002a7f0


	//   ....[72]....
        /*0650*/ 	.word	0x0002a870


	//   ....[73]....
        /*0654*/ 	.word	0x0002a890


	//   ....[74]....
        /*0658*/ 	.word	0x0002a8a0


	//   ....[75]....
        /*065c*/ 	.word	0x0002a8b0


	//   ....[76]....
        /*0660*/ 	.word	0x0002b020


	//   ....[77]....
        /*0664*/ 	.word	0x0002b050


	//   ....[78]....
        /*0668*/ 	.word	0x0002b110


	//   ....[79]....
        /*066c*/ 	.word	0x0002b130


	//   ....[80]....
        /*0670*/ 	.word	0x0002b1d0


	//   ....[81]....
        /*0674*/ 	.word	0x0002b1f0


	//   ....[82]....
        /*0678*/ 	.word	0x0002b200


	//   ....[83]....
        /*067c*/ 	.word	0x0002b280


	//   ....[84]....
        /*0680*/ 	.word	0x0002bad0


	//   ....[85]....
        /*0684*/ 	.word	0x0002baf0


	//   ....[86]....
        /*0688*/ 	.word	0x0002bc90


	//   ....[87]....
        /*068c*/ 	.word	0x0002bcc0


	//   ....[88]....
        /*0690*/ 	.word	0x0002bdd0


	//   ....[89]....
        /*0694*/ 	.word	0x0002bde0


	//   ....[90]....
        /*0698*/ 	.word	0x0002be10


	//   ....[91]....
        /*069c*/ 	.word	0x0002be20


	//   ....[92]....
        /*06a0*/ 	.word	0x0002c420


	//   ....[93]....
        /*06a4*/ 	.word	0x0002c480


	//   ....[94]....
        /*06a8*/ 	.word	0x0002c640


	//   ....[95]....
        /*06ac*/ 	.word	0x0002c680


	//   ....[96]....
        /*06b0*/ 	.word	0x0002c690


	//   ....[97]....
        /*06b4*/ 	.word	0x0002c6a0


	//   ....[98]....
        /*06b8*/ 	.word	0x0002c7f0


	//   ....[99]....
        /*06bc*/ 	.word	0x0002c940


	//   ....[100]....
        /*06c0*/ 	.word	0x0002d130


	//   ....[101]....
        /*06c4*/ 	.word	0x0002d150


	//   ....[102]....
        /*06c8*/ 	.word	0x0002d1a0


	//   ....[103]....
        /*06cc*/ 	.word	0x0002d1b0


	//   ....[104]....
        /*06d0*/ 	.word	0x0002d1f0


	//   ....[105]....
        /*06d4*/ 	.word	0x0002d200


	//   ....[106]....
        /*06d8*/ 	.word	0x0002d210


	//   ....[107]....
        /*06dc*/ 	.word	0x0002d250


	//   ....[108]....
        /*06e0*/ 	.word	0x0002d540


	//   ....[109]....
        /*06e4*/ 	.word	0x0002d580


	//   ....[110]....
        /*06e8*/ 	.word	0x0002d5a0


	//   ....[111]....
        /*06ec*/ 	.word	0x0002d5c0


	//   ....[112]....
        /*06f0*/ 	.word	0x0002d5f0


	//   ....[113]....
        /*06f4*/ 	.word	0x0002d610


	//   ....[114]....
        /*06f8*/ 	.word	0x0002d710


	//   ....[115]....
        /*06fc*/ 	.word	0x0002d860


	//   ....[116]....
        /*0700*/ 	.word	0x0002de90


	//   ....[117]....
        /*0704*/ 	.word	0x0002dec0


	//   ....[118]....
        /*0708*/ 	.word	0x0002df20


	//   ....[119]....
        /*070c*/ 	.word	0x0002df50


	//   ....[120]....
        /*0710*/ 	.word	0x0002df80


	//   ....[121]....
        /*0714*/ 	.word	0x0002dfb0


	//   ....[122]....
        /*0718*/ 	.word	0x0002dfe0


	//   ....[123]....
        /*071c*/ 	.word	0x0002e010


	//   ....[124]....
        /*0720*/ 	.word	0x0002e1b0


	//   ....[125]....
        /*0724*/ 	.word	0x0002e1e0


	//   ....[126]....
        /*0728*/ 	.word	0x0002e210


	//   ....[127]....
        /*072c*/ 	.word	0x0002e240


	//   ....[128]....
        /*0730*/ 	.word	0x0002e270


	//   ....[129]....
        /*0734*/ 	.word	0x0002e2a0


	//   ....[130]....
        /*0738*/ 	.word	0x0002e360


	//   ....[131]....
        /*073c*/ 	.word	0x0002e380


	//   ....[132]....
        /*0740*/ 	.word	0x0002e3a0


	//   ....[133]....
        /*0744*/ 	.word	0x0002e400


	//   ....[134]....
        /*0748*/ 	.word	0x0002ee20


	//   ....[135]....
        /*074c*/ 	.word	0x0002f3f0


	//   ....[136]....
        /*0750*/ 	.word	0x0002f4e0


	//   ....[137]....
        /*0754*/ 	.word	0x0002f580


	//   ....[138]....
        /*0758*/ 	.word	0x0002f5e0


	//   ....[139]....
        /*075c*/ 	.word	0x0002f6d0


	//   ....[140]....
        /*0760*/ 	.word	0x0002f740


	//   ....[141]....
        /*0764*/ 	.word	0x0002f830


	//   ....[142]....
        /*0768*/ 	.word	0x0002f8a0


	//   ....[143]....
        /*076c*/ 	.word	0x0002f940


	//   ....[144]....
        /*0770*/ 	.word	0x0002fa40


	//   ....[145]....
        /*0774*/ 	.word	0x0002fad0


	//   ....[146]....
        /*0778*/ 	.word	0x0002fb30


	//   ....[147]....
        /*077c*/ 	.word	0x0002fc20


	//   ....[148]....
        /*0780*/ 	.word	0x0002fca0


	//   ....[149]....
        /*0784*/ 	.word	0x0002fda0


	//   ....[150]....
        /*0788*/ 	.word	0x0002fe10


	//   ....[151]....
        /*078c*/ 	.word	0x0002fef0


	//   ....[152]....
        /*0790*/ 	.word	0x00030200


	//   ....[153]....
        /*0794*/ 	.word	0x000302c0


	//   ....[154]....
        /*0798*/ 	.word	0x00030530


	//   ....[155]....
        /*079c*/ 	.word	0x00030580


	//   ....[156]....
        /*07a0*/ 	.word	0x00030790


	//   ....[157]....
        /*07a4*/ 	.word	0x000307e0


	//   ....[158]....
        /*07a8*/ 	.word	0x00030990


	//   ....[159]....
        /*07ac*/ 	.word	0x000309e0


	//   ....[160]....
        /*07b0*/ 	.word	0x00030b20


	//   ....[161]....
        /*07b4*/ 	.word	0x00030c20


	//   ....[162]....
        /*07b8*/ 	.word	0x00030e90


	//   ....[163]....
        /*07bc*/ 	.word	0x00030ee0


	//   ....[164]....
        /*07c0*/ 	.word	0x000310b0


	//   ....[165]....
        /*07c4*/ 	.word	0x00031100


	//   ....[166]....
        /*07c8*/ 	.word	0x000312d0


	//   ....[167]....
        /*07cc*/ 	.word	0x00031320


	//   ....[168]....
        /*07d0*/ 	.word	0x00031410


	//   ....[169]....
        /*07d4*/ 	.word	0x000314b0


	//   ....[170]....
        /*07d8*/ 	.word	0x00031510


	//   ....[171]....
        /*07dc*/ 	.word	0x000315c0


	//   ....[172]....
        /*07e0*/ 	.word	0x00031620


	//   ....[173]....
        /*07e4*/ 	.word	0x000316d0


	//   ....[174]....
        /*07e8*/ 	.word	0x00031730


	//   ....[175]....
        /*07ec*/ 	.word	0x000317e0


	//   ....[176]....
        /*07f0*/ 	.word	0x000318d0


	//   ....[177]....
        /*07f4*/ 	.word	0x000319b0


	//   ....[178]....
        /*07f8*/ 	.word	0x00031ac0


	//   ....[179]....
        /*07fc*/ 	.word	0x00031bc0


	//   ....[180]....
        /*0800*/ 	.word	0x00031cf0


	//   ....[181]....
        /*0804*/ 	.word	0x00031dd0


	//   ....[182]....
        /*0808*/ 	.word	0x00031ed0


	//   ....[183]....
        /*080c*/ 	.word	0x00031fb0


	//   ....[184]....
        /*0810*/ 	.word	0x00032040


	//   ....[185]....
        /*0814*/ 	.word	0x000320e0


	//   ....[186]....
        /*0818*/ 	.word	0x00032250


	//   ....[187]....
        /*081c*/ 	.word	0x000322c0


	//   ....[188]....
        /*0820*/ 	.word	0x00032330


	//   ....[189]....
        /*0824*/ 	.word	0x000323a0


	//   ....[190]....
        /*0828*/ 	.word	0x00032410


	//   ....[191]....
        /*082c*/ 	.word	0x00032490


	//   ....[192]....
        /*0830*/ 	.word	0x00032510


	//   ....[193]....
        /*0834*/ 	.word	0x000325a0


	//   ....[194]....
        /*0838*/ 	.word	0x00032610


	//   ....[195]....
        /*083c*/ 	.word	0x00032680


	//   ....[196]....
        /*0840*/ 	.word	0x000326f0


	//   ....[197]....
        /*0844*/ 	.word	0x00032770


	//   ....[198]....
        /*0848*/ 	.word	0x000327e0


	//   ....[199]....
        /*084c*/ 	.word	0x00032870


	//   ....[200]....
        /*0850*/ 	.word	0x000328d0


	//   ....[201]....
        /*0854*/ 	.word	0x00032960


	//   ....[202]....
        /*0858*/ 	.word	0x00032a90


	//   ....[203]....
        /*085c*/ 	.word	0x00034a90


	//   ....[204]....
        /*0860*/ 	.word	0x00036260


	//   ....[205]....
        /*0864*/ 	.word	0x00036c80


	//   ....[206]....
        /*0868*/ 	.word	0x00037560


	//   ....[207]....
        /*086c*/ 	.word	0x000375a0


	//   ....[208]....
        /*0870*/ 	.word	0x00037610


	//   ....[209]....
        /*0874*/ 	.word	0x00037630


	//   ....[210]....
        /*0878*/ 	.word	0x00044750


	//----- nvinfo : EIATTR_REG_RECONFIG
	.align		4
.L_880:
        /*087c*/ 	.byte	0x01, 0x54
	.zero		2


	//----- nvinfo : EIATTR_SYSCALL_OFFSETS
	.align		4
        /*0880*/ 	.byte	0x04, 0x46
        /*0882*/ 	.short	(.L_882 - .L_881)


	//   ....[0]....
.L_881:
        /*0884*/ 	.word	0x0000ae70


	//   ....[1]....
        /*0888*/ 	.word	0x00029b40


	//   ....[2]....
        /*088c*/ 	.word	0x00029c90


	//   ....[3]....
        /*0890*/ 	.word	0x00029d80


	//   ....[4]....
        /*0894*/ 	.word	0x0002ac40


	//   ....[5]....
        /*0898*/ 	.word	0x0002b500


	//----- nvinfo : EIATTR_MBARRIER_INSTR_OFFSETS
	.align		4
.L_882:
        /*089c*/ 	.byte	0x04, 0x39
        /*089e*/ 	.short	(.L_884 - .L_883)


	//   ....[0]....
.L_883:
        /*08a0*/ 	.word	0x00000190
        /*08a4*/ 	.word	0x000000ff
        /*08a8*/ 	.word	0x00038800
        /*08ac*/ 	.short	0x0100
        /*08ae*/ 	.byte	0x08
	.zero		1


	//   ....[1]....
        /*08b0*/ 	.word	0x000001a0
        /*08b4*/ 	.word	0x000000ff
        /*08b8*/ 	.word	0x00038810
        /*08bc*/ 	.short	0x0100
        /*08be*/ 	.byte	0x08
	.zero		1


	//   ....[2]....
        /*08c0*/ 	.word	0x000001b0
        /*08c4*/ 	.word	0x000000ff
        /*08c8*/ 	.word	0x00038820
        /*08cc*/ 	.short	0x0100
        /*08ce*/ 	.byte	0x08
	.zero		1


	//   ....[3]....
        /*08d0*/ 	.word	0x00000260
        /*08d4*/ 	.word	0x000000ff
        /*08d8*/ 	.word	0x00038830
        /*08dc*/ 	.short	0x0100
        /*08de*/ 	.byte	0x06
	.zero		1


	//   ....[4]....
        /*08e0*/ 	.word	0x00000270
        /*08e4*/ 	.word	0x000000ff
        /*08e8*/ 	.word	0x00038840
        /*08ec*/ 	.short	0x0100
        /*08ee*/ 	.byte	0x06
	.zero		1


	//   ....[5]....
        /*08f0*/ 	.word	0x00000280
        /*08f4*/ 	.word	0x000000ff
        /*08f8*/ 	.word	0x00038838
        /*08fc*/ 	.short	0x0100
        /*08fe*/ 	.byte	0x06
	.zero		1


	//   ....[6]....
        /*0900*/ 	.word	0x00000290
        /*0904*/ 	.word	0x000000ff
        /*0908*/ 	.word	0x00038848
        /*090c*/ 	.short	0x0100
        /*090e*/ 	.byte	0x06
	.zero		1


	//   ....[7]....
        /*0910*/ 	.word	0x000003c0
        /*0914*/ 	.word	0x000000ff
        /*0918*/ 	.word	0x00038850
        /*091c*/ 	.short	0x0100
        /*091e*/ 	.byte	0x08
	.zero		1


	//   ....[8]....
        /*0920*/ 	.word	0x000003d0
        /*0924*/ 	.word	0x000000ff
        /*0928*/ 	.word	0x00038860
        /*092c*/ 	.short	0x0100
        /*092e*/ 	.byte	0x08
	.zero		1


	//   ....[9]....
        /*0930*/ 	.word	0x000003e0
        /*0934*/ 	.word	0x000000ff
        /*0938*/ 	.word	0x00038858
        /*093c*/ 	.short	0x0100
        /*093e*/ 	.byte	0x08
	.zero		1


	//   ....[10]....
        /*0940*/ 	.word	0x000003f0
        /*0944*/ 	.word	0x000000ff
        /*0948*/ 	.word	0x00038868
        /*094c*/ 	.short	0x0100
        /*094e*/ 	.byte	0x08
	.zero		1


	//   ....[11]....
        /*0950*/ 	.word	0x000004e0
        /*0954*/ 	.word	0x000000ff
        /*0958*/ 	.word	0x00038870
        /*095c*/ 	.short	0x0100
        /*095e*/ 	.byte	0x06
	.zero		1


	//   ....[12]....
        /*0960*/ 	.word	0x000004f0
        /*0964*/ 	.word	0x000000ff
        /*0968*/ 	.word	0x00038880
        /*096c*/ 	.short	0x0100
        /*096e*/ 	.byte	0x06
	.zero		1


	//   ....[13]....
        /*0970*/ 	.word	0x00000500
        /*0974*/ 	.word	0x000000ff
        /*0978*/ 	.word	0x00038878
        /*097c*/ 	.short	0x0100
        /*097e*/ 	.byte	0x06
	.zero		1


	//   ....[14]....
        /*0980*/ 	.word	0x00000510
        /*0984*/ 	.word	0x000000ff
        /*0988*/ 	.word	0x00038888
        /*098c*/ 	.short	0x0100
        /*098e*/ 	.byte	0x06
	.zero		1


	//   ....[15]....
        /*0990*/ 	.word	0x00000640
        /*0994*/ 	.word	0x000000ff
        /*0998*/ 	.word	0x00038890
        /*099c*/ 	.short	0x0100
        /*099e*/ 	.byte	0x08
	.zero		1


	//   ....[16]....
        /*09a0*/ 	.word	0x00000650
        /*09a4*/ 	.word	0x000000ff
        /*09a8*/ 	.word	0x000388a0
        /*09ac*/ 	.short	0x0100
        /*09ae*/ 	.byte	0x08
	.zero		1


	//   ....[17]....
        /*09b0*/ 	.word	0x00000660
        /*09b4*/ 	.word	0x000000ff
        /*09b8*/ 	.word	0x00038898
        /*09bc*/ 	.short	0x0100
        /*09be*/ 	.byte	0x08
	.zero		1


	//   ....[18]....
        /*09c0*/ 	.word	0x00000670
        /*09c4*/ 	.word	0x000000ff
        /*09c8*/ 	.word	0x000388a8
        /*09cc*/ 	.short	0x0100
        /*09ce*/ 	.byte	0x08
	.zero		1


	//   ....[19]....
        /*09d0*/ 	.word	0x000007b0
        /*09d4*/ 	.word	0x000000ff
        /*09d8*/ 	.word	0x000388b0
        /*09dc*/ 	.short	0x0100
        /*09de*/ 	.byte	0x08
	.zero		1


	//   ....[20]....
        /*09e0*/ 	.word	0x000007c0
        /*09e4*/ 	.word	0x000000ff
        /*09e8*/ 	.word	0x000388c0
        /*09ec*/ 	.short	0x0100
        /*09ee*/ 	.byte	0x08
	.zero		1


	//   ....[21]....
        /*09f0*/ 	.word	0x000007d0
        /*09f4*/ 	.word	0x000000ff
        /*09f8*/ 	.word	0x000388b8
        /*09fc*/ 	.short	0x0100
        /*09fe*/ 	.byte	0x08
	.zero		1


	//   ....[22]....
        /*0a00*/ 	.word	0x000007e0
        /*0a04*/ 	.word	0x000000ff
        /*0a08*/ 	.word	0x000388c8
        /*0a0c*/ 	.short	0x0100
        /*0a0e*/ 	.byte	0x08
	.zero		1


	//   ....[23]....
        /*0a10*/ 	.word	0x00004e60
        /*0a14*/ 	.word	0x00000003
        /*0a18*/ 	.word	0x00000000
        /*0a1c*/ 	.short	0x0101
        /*0a1e*/ 	.byte	0x3f
	.zero		1


	//   ....[24]....
        /*0a20*/ 	.word	0x00008c20
        /*0a24*/ 	.word	0x00000004
        /*0a28*/ 	.word	0x00000000
        /*0a2c*/ 	.short	0x0101
        /*0a2e*/ 	.byte	0x3f
	.zero		1


	//   ....[25]....
        /*0a30*/ 	.word	0x0000b3b0
        /*0a34*/ 	.word	0x000000ff
        /*0a38*/ 	.word	0x00038800
        /*0a3c*/ 	.short	0x010a
        /*0a3e*/ 	.byte	0x2c
	.zero		1


	//   ....[26]....
        /*0a40*/ 	.word	0x0000b860
        /*0a44*/ 	.word	0x00000014
        /*0a48*/ 	.word	0x00000000
        /*0a4c*/ 	.short	0x010a
        /*0a4e*/ 	.byte	0x3f
	.zero		1


	//   ....[27]....
        /*0a50*/ 	.word	0x0000b8c0
        /*0a54*/ 	.word	0x00000014
        /*0a58*/ 	.word	0x00000000
        /*0a5c*/ 	.short	0x010a
        /*0a5e*/ 	.byte	0x3f
	.zero		1


	//   ....[28]....
        /*0a60*/ 	.word	0x0000bc70
        /*0a64*/ 	.word	0x000000ff
        /*0a68*/ 	.word	0x00038810
        /*0a6c*/ 	.short	0x010a
        /*0a6e*/ 	.byte	0x2c
	.zero		1


	//   ....[29]....
        /*0a70*/ 	.word	0x0000bd70
        /*0a74*/ 	.word	0x0000000c
        /*0a78*/ 	.word	0x00000000
        /*0a7c*/ 	.short	0x010a
        /*0a7e*/ 	.byte	0x3f
	.zero		1


	//   ....[30]....
        /*0a80*/ 	.word	0x0000bdd0
        /*0a84*/ 	.word	0x0000000c
        /*0a88*/ 	.word	0x00000000
        /*0a8c*/ 	.short	0x010a
        /*0a8e*/ 	.byte	0x3f
	.zero		1


	//   ....[31]....
        /*0a90*/ 	.word	0x0000d960
        /*0a94*/ 	.word	0x00000003
        /*0a98*/ 	.word	0x00000000
        /*0a9c*/ 	.short	0x0101
        /*0a9e*/ 	.byte	0x3f
	.zero		1


	//   ....[32]....
        /*0aa0*/ 	.word	0x000121c0
        /*0aa4*/ 	.word	0x00000000
        /*0aa8*/ 	.word	0x00000000
        /*0aac*/ 	.short	0x0101
        /*0aae*/ 	.byte	0x3f
	.zero		1


	//   ....[33]....
        /*0ab0*/ 	.word	0x00012930
        /*0ab4*/ 	.word	0x00000006
        /*0ab8*/ 	.word	0x00000000
        /*0abc*/ 	.short	0x010a
        /*0abe*/ 	.byte	0x3f
	.zero		1


	//   ....[34]....
        /*0ac0*/ 	.word	0x000129d0
        /*0ac4*/ 	.word	0x00000008
        /*0ac8*/ 	.word	0x00000000
        /*0acc*/ 	.short	0x010a
        /*0ace*/ 	.byte	0x3f
	.zero		1


	//   ....[35]....
        /*0ad0*/ 	.word	0x00012df0
        /*0ad4*/ 	.word	0x00000004
        /*0ad8*/ 	.word	0x00000000
        /*0adc*/ 	.short	0x010a
        /*0ade*/ 	.byte	0x3f
	.zero		1


	//   ....[36]....
        /*0ae0*/ 	.word	0x00012e50
        /*0ae4*/ 	.word	0x00000004
        /*0ae8*/ 	.word	0x00000000
        /*0aec*/ 	.short	0x010a
        /*0aee*/ 	.byte	0x3f
	.zero		1


	//   ....[37]....
        /*0af0*/ 	.word	0x000149e0
        /*0af4*/ 	.word	0x0000000a
        /*0af8*/ 	.word	0x00000000
        /*0afc*/ 	.short	0x0101
        /*0afe*/ 	.byte	0x3f
	.zero		1


	//   ....[38]....
        /*0b00*/ 	.word	0x00019890
        /*0b04*/ 	.word	0x00000003
        /*0b08*/ 	.word	0x00000000
        /*0b0c*/ 	.short	0x0101
        /*0b0e*/ 	.byte	0x3f
	.zero		1


	//   ....[39]....
        /*0b10*/ 	.word	0x00019a60
        /*0b14*/ 	.word	0x00000006
        /*0b18*/ 	.word	0x00000000
        /*0b1c*/ 	.short	0x010a
        /*0b1e*/ 	.byte	0x3f
	.zero		1


	//   ....[40]....
        /*0b20*/ 	.word	0x00019b00
        /*0b24*/ 	.word	0x00000008
        /*0b28*/ 	.word	0x00000000
        /*0b2c*/ 	.short	0x010a
        /*0b2e*/ 	.byte	0x3f
	.zero		1


	//   ....[41]....
        /*0b30*/ 	.word	0x00019f20
        /*0b34*/ 	.word	0x00000004
        /*0b38*/ 	.word	0x00000000
        /*0b3c*/ 	.short	0x010a
        /*0b3e*/ 	.byte	0x3f
	.zero		1


	//   ....[42]....
        /*0b40*/ 	.word	0x00019f80
        /*0b44*/ 	.word	0x00000004
        /*0b48*/ 	.word	0x00000000
        /*0b4c*/ 	.short	0x010a
        /*0b4e*/ 	.byte	0x3f
	.zero		1


	//   ....[43]....
        /*0b50*/ 	.word	0x0001bb10
        /*0b54*/ 	.word	0x0000000a
        /*0b58*/ 	.word	0x00000000
        /*0b5c*/ 	.short	0x0101
        /*0b5e*/ 	.byte	0x3f
	.zero		1


	//   ....[44]....
        /*0b60*/ 	.word	0x00021830
        /*0b64*/ 	.word	0x00000003
        /*0b68*/ 	.word	0x00000000
        /*0b6c*/ 	.short	0x0101
        /*0b6e*/ 	.byte	0x3f
	.zero		1


	//   ....[45]....
        /*0b70*/ 	.word	0x00024e10
        /*0b74*/ 	.word	0x000000ff
        /*0b78*/ 	.word	0x00000000
        /*0b7c*/ 	.short	0x0101
        /*0b7e*/ 	.byte	0x04
	.zero		1


	//   ....[46]....
        /*0b80*/ 	.word	0x00025550
        /*0b84*/ 	.word	0x000000ff
        /*0b88*/ 	.word	0x00000000
        /*0b8c*/ 	.short	0x0101
        /*0b8e*/ 	.byte	0x04
	.zero		1


	//   ....[47]....
        /*0b90*/ 	.word	0x0002a4f0
        /*0b94*/ 	.word	0x00000016
        /*0b98*/ 	.word	0x00038840
        /*0b9c*/ 	.short	0x010a
        /*0b9e*/ 	.byte	0x3f
	.zero		1


	//   ....[48]....
        /*0ba0*/ 	.word	0x0002a9b0
        /*0ba4*/ 	.word	0x00000016
        /*0ba8*/ 	.word	0x00038830
        /*0bac*/ 	.short	0x0107
        /*0bae*/ 	.byte	0x3f
	.zero		1


	//   ....[49]....
        /*0bb0*/ 	.word	0x0002aa80
        /*0bb4*/ 	.word	0x00000016
        /*0bb8*/ 	.word	0x00038830
        /*0bbc*/ 	.short	0x0101
        /*0bbe*/ 	.byte	0x3f
	.zero		1


	//   ....[50]....
        /*0bc0*/ 	.word	0x0002b340
        /*0bc4*/ 	.word	0x00000011
        /*0bc8*/ 	.word	0x00038800
        /*0bcc*/ 	.short	0x0107
        /*0bce*/ 	.byte	0x3f
	.zero		1


	//   ....[51]....
        /*0bd0*/ 	.word	0x0002b3d0
        /*0bd4*/ 	.word	0x00000011
        /*0bd8*/ 	.word	0x00038800
        /*0bdc*/ 	.short	0x0101
        /*0bde*/ 	.byte	0x3f
	.zero		1


	//   ....[52]....
        /*0be0*/ 	.word	0x0002c0c0
        /*0be4*/ 	.word	0x00000011
        /*0be8*/ 	.word	0x00038810
        /*0bec*/ 	.short	0x0107
        /*0bee*/ 	.byte	0x3f
	.zero		1


	//   ....[53]....
        /*0bf0*/ 	.word	0x0002c1c0
        /*0bf4*/ 	.word	0x00000011
        /*0bf8*/ 	.word	0x00038810
        /*0bfc*/ 	.short	0x0101
        /*0bfe*/ 	.byte	0x3f
	.zero		1


	//   ....[54]....
        /*0c00*/ 	.word	0x0002c1e0
        /*0c04*/ 	.word	0x00000011
        /*0c08*/ 	.word	0x00038820
        /*0c0c*/ 	.short	0x010a
        /*0c0e*/ 	.byte	0x3f
	.zero		1


	//   ....[55]....
        /*0c10*/ 	.word	0x0002c260
        /*0c14*/ 	.word	0x00000016
        /*0c18*/ 	.word	0x00038860
        /*0c1c*/ 	.short	0x010a
        /*0c1e*/ 	.byte	0x3f
	.zero		1


	//   ....[56]....
        /*0c20*/ 	.word	0x0002cb60
        /*0c24*/ 	.word	0x00000016
        /*0c28*/ 	.word	0x00038850
        /*0c2c*/ 	.short	0x0107
        /*0c2e*/ 	.byte	0x3f
	.zero		1


	//   ....[57]....
        /*0c30*/ 	.word	0x0002cc20
        /*0c34*/ 	.word	0x00000016
        /*0c38*/ 	.word	0x00038850
        /*0c3c*/ 	.short	0x0101
        /*0c3e*/ 	.byte	0x3f
	.zero		1


	//   ....[58]....
        /*0c40*/ 	.word	0x0002cfb0
        /*0c44*/ 	.word	0x00000006
        /*0c48*/ 	.word	0x00038840
        /*0c4c*/ 	.short	0x010a
        /*0c4e*/ 	.byte	0x3f
	.zero		1


	//   ....[59]....
        /*0c50*/ 	.word	0x0002d2d0
        /*0c54*/ 	.word	0x00000006
        /*0c58*/ 	.word	0x00038830
        /*0c5c*/ 	.short	0x0107
        /*0c5e*/ 	.byte	0x3f
	.zero		1


	//   ....[60]....
        /*0c60*/ 	.word	0x0002d380
        /*0c64*/ 	.word	0x00000006
        /*0c68*/ 	.word	0x00038830
        /*0c6c*/ 	.short	0x0101
        /*0c6e*/ 	.byte	0x3f
	.zero		1


	//   ....[61]....
        /*0c70*/ 	.word	0x0002d3b0
        /*0c74*/ 	.word	0x00000006
        /*0c78*/ 	.word	0x00038860
        /*0c7c*/ 	.short	0x010a
        /*0c7e*/ 	.byte	0x3f
	.zero		1


	//   ....[62]....
        /*0c80*/ 	.word	0x0002da60
        /*0c84*/ 	.word	0x00000006
        /*0c88*/ 	.word	0x00038850
        /*0c8c*/ 	.short	0x0107
        /*0c8e*/ 	.byte	0x3f
	.zero		1


	//   ....[63]....
        /*0c90*/ 	.word	0x0002db10
        /*0c94*/ 	.word	0x00000006
        /*0c98*/ 	.word	0x00038850
        /*0c9c*/ 	.short	0x0101
        /*0c9e*/ 	.byte	0x3f
	.zero		1


	//   ....[64]....
        /*0ca0*/ 	.word	0x0002eda0
        /*0ca4*/ 	.word	0x00000005
        /*0ca8*/ 	.word	0x00038820
        /*0cac*/ 	.short	0x010a
        /*0cae*/ 	.byte	0x3f
	.zero		1


	//   ....[65]....
        /*0cb0*/ 	.word	0x0002ef40
        /*0cb4*/ 	.word	0x00000003
        /*0cb8*/ 	.word	0x00038840
        /*0cbc*/ 	.short	0x010a
        /*0cbe*/ 	.byte	0x3f
	.zero		1


	//   ....[66]....
        /*0cc0*/ 	.word	0x0002efe0
        /*0cc4*/ 	.word	0x00000005
        /*0cc8*/ 	.word	0x00038840
        /*0ccc*/ 	.short	0x010a
        /*0cce*/ 	.byte	0x3f
	.zero		1


	//   ....[67]....
        /*0cd0*/ 	.word	0x0002f020
        /*0cd4*/ 	.word	0x00000003
        /*0cd8*/ 	.word	0x00038860
        /*0cdc*/ 	.short	0x010a
        /*0cde*/ 	.byte	0x3f
	.zero		1


	//   ....[68]....
        /*0ce0*/ 	.word	0x0002f060
        /*0ce4*/ 	.word	0x00000005
        /*0ce8*/ 	.word	0x00038860
        /*0cec*/ 	.short	0x010a
        /*0cee*/ 	.byte	0x3f
	.zero		1


	//   ....[69]....
        /*0cf0*/ 	.word	0x0002f0d0
        /*0cf4*/ 	.word	0x00000003
        /*0cf8*/ 	.word	0x00038800
        /*0cfc*/ 	.short	0x010a
        /*0cfe*/ 	.byte	0x3f
	.zero		1


	//   ....[70]....
        /*0d00*/ 	.word	0x0002f120
        /*0d04*/ 	.word	0x00000014
        /*0d08*/ 	.word	0x00000000
        /*0d0c*/ 	.short	0x010a
        /*0d0e*/ 	.byte	0x3f
	.zero		1


	//   ....[71]....
        /*0d10*/ 	.word	0x0002f180
        /*0d14*/ 	.word	0x00000004
        /*0d18*/ 	.word	0x00038810
        /*0d1c*/ 	.short	0x010a
        /*0d1e*/ 	.byte	0x3f
	.zero		1


	//   ....[72]....
        /*0d20*/ 	.word	0x0002f1d0
        /*0d24*/ 	.word	0x0000000c
        /*0d28*/ 	.word	0x00000000
        /*0d2c*/ 	.short	0x010a
        /*0d2e*/ 	.byte	0x3f
	.zero		1


	//   ....[73]....
        /*0d30*/ 	.word	0x0002f220
        /*0d34*/ 	.word	0x00000008
        /*0d38*/ 	.word	0x00000000
        /*0d3c*/ 	.short	0x010a
        /*0d3e*/ 	.byte	0x3f
	.zero		1


	//   ....[74]....
        /*0d40*/ 	.word	0x0002f270
        /*0d44*/ 	.word	0x00000004
        /*0d48*/ 	.word	0x00000000
        /*0d4c*/ 	.short	0x010a
        /*0d4e*/ 	.byte	0x3f
	.zero		1


	//   ....[75]....
        /*0d50*/ 	.word	0x0002f2c0
        /*0d54*/ 	.word	0x00000008
        /*0d58*/ 	.word	0x00000000
        /*0d5c*/ 	.short	0x010a
        /*0d5e*/ 	.byte	0x3f
	.zero		1


	//   ....[76]....
        /*0d60*/ 	.word	0x0002f310
        /*0d64*/ 	.word	0x00000004
        /*0d68*/ 	.word	0x00000000
        /*0d6c*/ 	.short	0x010a
        /*0d6e*/ 	.byte	0x3f
	.zero		1


	//   ....[77]....
        /*0d70*/ 	.word	0x0002f430
        /*0d74*/ 	.word	0x00000016
        /*0d78*/ 	.word	0x00038840
        /*0d7c*/ 	.short	0x010a
        /*0d7e*/ 	.byte	0x3f
	.zero		1


	//   ....[78]....
        /*0d80*/ 	.word	0x00030a20
        /*0d84*/ 	.word	0x00000011
        /*0d88*/ 	.word	0x00038820
        /*0d8c*/ 	.short	0x010a
        /*0d8e*/ 	.byte	0x3f
	.zero		1


	//   ....[79]....
        /*0d90*/ 	.word	0x00030a70
        /*0d94*/ 	.word	0x00000016
        /*0d98*/ 	.word	0x00038860
        /*0d9c*/ 	.short	0x010a
        /*0d9e*/ 	.byte	0x3f
	.zero		1


	//   ....[80]....
        /*0da0*/ 	.word	0x00031360
        /*0da4*/ 	.word	0x00000006
        /*0da8*/ 	.word	0x00038840
        /*0dac*/ 	.short	0x010a
        /*0dae*/ 	.byte	0x3f
	.zero		1


	//   ....[81]....
        /*0db0*/ 	.word	0x00031820
        /*0db4*/ 	.word	0x00000006
        /*0db8*/ 	.word	0x00038860
        /*0dbc*/ 	.short	0x010a
        /*0dbe*/ 	.byte	0x3f
	.zero		1


	//   ....[82]....
        /*0dc0*/ 	.word	0x000329b0
        /*0dc4*/ 	.word	0x00000005
        /*0dc8*/ 	.word	0x00038820
        /*0dcc*/ 	.short	0x010a
        /*0dce*/ 	.byte	0x3f
	.zero		1


	//   ....[83]....
        /*0dd0*/ 	.word	0x00032b50
        /*0dd4*/ 	.word	0x00000003
        /*0dd8*/ 	.word	0x00038840
        /*0ddc*/ 	.short	0x010a
        /*0dde*/ 	.byte	0x3f
	.zero		1


	//   ....[84]....
        /*0de0*/ 	.word	0x00032ba0
        /*0de4*/ 	.word	0x00000005
        /*0de8*/ 	.word	0x00038840
        /*0dec*/ 	.short	0x010a
        /*0dee*/ 	.byte	0x3f
	.zero		1


	//   ....[85]....
        /*0df0*/ 	.word	0x00032bf0
        /*0df4*/ 	.word	0x00000003
        /*0df8*/ 	.word	0x00038860
        /*0dfc*/ 	.short	0x010a
        /*0dfe*/ 	.byte	0x3f
	.zero		1


	//   ....[86]....
        /*0e00*/ 	.word	0x00032fb0
        /*0e04*/ 	.word	0x0000001a
        /*0e08*/ 	.word	0x00000000
        /*0e0c*/ 	.short	0x010a
        /*0e0e*/ 	.byte	0x3f
	.zero		1


	//   ....[87]....
        /*0e10*/ 	.word	0x000330f0
        /*0e14*/ 	.word	0x00000009
        /*0e18*/ 	.word	0x00000000
        /*0e1c*/ 	.short	0x010a
        /*0e1e*/ 	.byte	0x3f
	.zero		1


	//   ....[88]....
        /*0e20*/ 	.word	0x00033750
        /*0e24*/ 	.word	0x0000003a
        /*0e28*/ 	.word	0x00000000
        /*0e2c*/ 	.short	0x010a
        /*0e2e*/ 	.byte	0x3f
	.zero		1


	//   ....[89]....
        /*0e30*/ 	.word	0x00033890
        /*0e34*/ 	.word	0x00000038
        /*0e38*/ 	.word	0x00000000
        /*0e3c*/ 	.short	0x010a
        /*0e3e*/ 	.byte	0x3f
	.zero		1


	//   ....[90]....
        /*0e40*/ 	.word	0x00035d60
        /*0e44*/ 	.word	0x00000009
        /*0e48*/ 	.word	0x00000000
        /*0e4c*/ 	.short	0x0101
        /*0e4e*/ 	.byte	0x3f
	.zero		1


	//   ....[91]....
        /*0e50*/ 	.word	0x000448f0
        /*0e54*/ 	.word	0x00000005
        /*0e58*/ 	.word	0x00000000
        /*0e5c*/ 	.short	0x0101
        /*0e5e*/ 	.byte	0x3f
	.zero		1


	//   ....[92]....
        /*0e60*/ 	.word	0x00044920
        /*0e64*/ 	.word	0x00000009
        /*0e68*/ 	.word	0x00000000
        /*0e6c*/ 	.short	0x010a
        /*0e6e*/ 	.byte	0x3f
	.zero		1


	//   ....[93]....
        /*0e70*/ 	.word	0x00044970
        /*0e74*/ 	.word	0x00000038
        /*0e78*/ 	.word	0x00000000
        /*0e7c*/ 	.short	0x010a
        /*0e7e*/ 	.byte	0x3f
	.zero		1


	//----- nvinfo : EIATTR_NUM_MBARRIERS
	.align		4
.L_884:
        /*0e80*/ 	.byte	0x03, 0x38
        /*0e82*/ 	.short	0x0017


	//----- nvinfo : EIATTR_EXIT_INSTR_OFFSETS
	.align		4
        /*0e84*/ 	.byte	0x04, 0x1c
        /*0e86*/ 	.short	(.L_886 - .L_885)


	//   ....[0]....
.L_885:
        /*0e88*/ 	.word	0x00000a30


	//   ....[1]....
        /*0e8c*/ 	.word	0x00027c30


	//   ....[2]....
        /*0e90*/ 	.word	0x0002f0b0


	//----- nvinfo : EIATTR_MAX_THREADS
	.align		4
.L_886:
        /*0e94*/ 	.byte	0x04, 0x05
        /*0e96*/ 	.short	(.L_888 - .L_887)
.L_887:
        /*0e98*/ 	.word	0x00000180
        /*0e9c*/ 	.word	0x00000001
        /*0ea0*/ 	.word	0x00000001


	//----- nvinfo : EIATTR_CRS_STACK_SIZE
	.align		4
.L_888:
        /*0ea4*/ 	.byte	0x04, 0x1e
        /*0ea6*/ 	.short	(.L_890 - .L_889)
.L_889:
        /*0ea8*/ 	.word	0x00000000


	//----- nvinfo : EIATTR_CBANK_PARAM_SIZE
	.align		4
.L_890:
        /*0eac*/ 	.byte	0x03, 0x19
        /*0eae*/ 	.short	0x0bf0


	//----- nvinfo : EIATTR_PARAM_CBANK
	.align		4
        /*0eb0*/ 	.byte	0x04, 0x0a
        /*0eb2*/ 	.short	(.L_892 - .L_891)
	.align		4
.L_891:
        /*0eb4*/ 	.word	index@(.nv.constant0._ZN7cutlass13device_kernelIN5flash11enable_sm90INS1_16FlashAttnFwdSm90INS1_25CollectiveMainloopFwdSm90ILi2EN4cute5tupleIJNS5_1CILi1EEES8_S8_EEENS6_IJNS7_ILi64EEESA_SA_EEELi512ENS_6half_tEfNS_4arch4Sm90ELb0ELb1ELb1ELb1ELb1ELb0ELb1ELb0ELb0ELb1ELb1ELb0EEENS1_21CollectiveEpilogueFwdINS6_IJSA_NS7_ILi512EEESA_EEES9_SC_SE_Li256ELb1ELb1ELb1ELb0EEENS1_36VarlenDynamicPersistentTileSchedulerILi64ELi64ELi256ELi128ELb1ELb1ELb1ELb1ELb0ELb1EEEEEEEEEvNT_6ParamsE)
        /*0eb8*/ 	.short	0x0210
        /*0eba*/ 	.short	0x0bf0


	//----- nvinfo : EIATTR_SW_WAR
	.align		4
.L_892:
        /*0ebc*/ 	.byte	0x04, 0x36
        /*0ebe*/ 	.short	(.L_894 - .L_893)
.L_893:
        /*0ec0*/ 	.word	0x00000008
.L_894:


//--------------------- .nv.info._ZN7cutlass13device_kernelIN5flash11enable_sm90INS1_16FlashAttnFwdSm90INS1_25CollectiveMainloopFwdSm90ILi2EN4cute5tupleIJNS5_1CILi1EEES8_S8_EEENS6_IJNS7_ILi64EEESA_SA_EEELi512ENS_6half_tEfNS_4arch4Sm90ELb0ELb1ELb1ELb1ELb1ELb1ELb1ELb0ELb0ELb1ELb1ELb0EEENS1_21CollectiveEpilogueFwdINS6_IJSA_NS7_ILi512EEESA_EEES9_SC_SE_Li256ELb1ELb1ELb1ELb0EEENS1_36VarlenDynamicPersistentTileSchedulerILi64ELi64ELi256ELi128ELb1ELb1ELb1ELb1ELb0ELb1EEEEEEEEEvNT_6ParamsE --------------------------
	.section	.nv.info._ZN7cutlass13device_kernelIN5flash11enable_sm90INS1_16FlashAttnFwdSm90INS1_25CollectiveMainloopFwdSm90ILi2EN4cute5tupleIJNS5_1CILi1EEES8_S8_EEENS6_IJNS7_ILi64EEESA_SA_EEELi512ENS_6half_tEfNS_4arch4Sm90ELb0ELb1ELb1ELb1ELb1ELb1ELb1ELb0ELb0ELb1ELb1ELb0EEENS1_21CollectiveEpilogueFwdINS6_IJSA_NS7_ILi512EEESA_EEES9_SC_SE_Li256ELb1ELb1ELb1ELb0EEENS1_36VarlenDynamicPersistentTileSchedulerILi64ELi64ELi256ELi128ELb1ELb1ELb1ELb1ELb0ELb1EEEEEEEEEvNT_6ParamsE,"",@"SHT_CUDA_INFO"
	.sectionflags	@""
	.align	4


	//----- nvinfo : EIATTR_CUDA_API_VERSION
	.align		4
        /*0000*/ 	.byte	0x04, 0x37
        /*0002*/ 	.short	(.L_896 - .L_895)
.L_895:
        /*0004*/ 	.word	0x00000082


	//----- nvinfo : EIATTR_KPARAM_INFO
	.align		4
.L_896:
        /*0008*/ 	.byte	0x04, 0x17
        /*000a*/ 	.short	(.L_898 - .L_897)
.L_897:
        /*000c*/ 	.word	0x00000000
        /*0010*/ 	.short	0x0000
        /*0012*/ 	.short	0x0070
        /*0014*/ 	.byte	0x00, 0xf0, 0x01, 0x2e


	//----- nvinfo : EIATTR_SPARSE_MMA_MASK
	.align		4
.L_898:
        /*0018*/ 	.byte	0x03, 0x50
        /*001a*/ 	.short	0x0000


	//----- nvinfo : EIATTR_MAXREG_COUNT
	.align		4
        /*001c*/ 	.byte	0x03, 0x1b
        /*001e*/ 	.short	0x00a8


	//----- nvinfo : EIATTR_NUM_BARRIERS
	.align		4
        /*0020*/ 	.byte	0x02, 0x4c
        /*0022*/ 	.byte	0x10
	.zero		1


	//----- nvinfo : EIATTR_EXTERNS
	.align		4
        /*0024*/ 	.byte	0x04, 0x0f
        /*0026*/ 	.short	(.L_900 - .L_899)


	//   ....[0]....
	.align		4
.L_899:
        /*0028*/ 	.word	index@(__assertfail)


	//----- nvinfo : EIATTR_ANNOTATIONS
	.align		4
.L_900:
        /*002c*/ 	.byte	0x04, 0x55
        /*002e*/ 	.short	(.L_902 - .L_901)


	//   ....[0]....
.L_901:
        /* <DEDUP_REMOVED lines=36> */


	//----- nvinfo : EIATTR_MERCURY_ISA_VERSION
	.align		4
.L_902:
        /*0260*/ 	.byte	0x03, 0x5f
        /*0262*/ 	.short	0x0101


	//----- nvinfo : EIATTR_UNUSED_LOAD_BYTE_OFFSET
	.align		4
        /*0264*/ 	.byte	0x04, 0x44
        /*0266*/ 	.short	(.L_904 - .L_903)


	//   ....[0]....
.L_903:
        /*0268*/ 	.word	0x00000b00
        /*026c*/ 	.word	0x0000fff0


	//   ....[1]....
        /*0270*/ 	.word	0x0002a9a0
        /*0274*/ 	.word	0x0000fff0


	//----- nvinfo : EIATTR_INT_WARP_WIDE_INSTR_OFFSETS
	.align		4
.L_904:
        /*0278*/ 	.byte	0x04, 0x31
        /*027a*/ 	.short	(.L_906 - .L_905)


	//   ....[0]....
.L_905:
        /*027c*/ 	.word	0x00000180


	//   ....[1]....
        /*0280*/ 	.word	0x000001c0


	//   ....[2]....
        /*0284*/ 	.word	0x00000230


	//   ....[3]....
        /*0288*/ 	.word	0x000002a0


	//   ....[4]....
        /*028c*/ 	.word	0x00033920


	//   ....[5]....
        /*0290*/ 	.word	0x000339b0


	//   ....[6]....
        /*0294*/ 	.word	0x00037d80


	//   ....[7]....
        /*0298*/ 	.word	0x00037e10


	//----- nvinfo : EIATTR_COOP_GROUP_MASK_REGIDS
	.align		4
.L_906:
        /*029c*/ 	.byte	0x04, 0x29
        /*029e*/ 	.short	(.L_908 - .L_907)


	//   ....[0]....
.L_907:
        /*02a0*/ 	.word	0xffffffff


	//   ....[1]....
        /*02a4*/ 	.word	0xffffffff


	//   ....[2]....
        /*02a8*/ 	.word	0xffffffff


	//   ....[3]....
        /*02ac*/ 	.word	0xffffffff


	//   ....[4]....
        /*02b0*/ 	.word	0xffffffff


	//   ....[5]....
        /*02b4*/ 	.word	0xffffffff


	//   ....[6]....
        /*02b8*/ 	.word	0xffffffff


	//   ....[7]....
        /*02bc*/ 	.word	0xffffffff


	//   ....[8]....
        /*02c0*/ 	.word	0xffffffff


	//   ....[9]....
        /*02c4*/ 	.word	0xffffffff


	//   ....[10]....
        /*02c8*/ 	.word	0xffffffff


	//   ....[11]....
        /*02cc*/ 	.word	0xffffffff


	//   ....[12]....
        /*02d0*/ 	.word	0xffffffff


	//   ....[13]....
        /*02d4*/ 	.word	0xffffffff


	//   ....[14]....
        /*02d8*/ 	.word	0xffffffff


	//   ....[15]....
        /*02dc*/ 	.word	0xffffffff


	//   ....[16]....
        /*02e0*/ 	.word	0xffffffff


	//   ....[17]....
        /*02e4*/ 	.word	0xffffffff


	//   ....[18]....
        /*02e8*/ 	.word	0xffffffff


	//   ....[19]....
        /*02ec*/ 	.word	0xffffffff


	//   ....[20]....
        /*02f0*/ 	.word	0xffffffff


	//   ....[21]....
        /*02f4*/ 	.word	0xffffffff


	//   ....[22]....
        /*02f8*/ 	.word	0xffffffff


	//   ....[23]....
        /*02fc*/ 	.word	0xffffffff


	//   ....[24]....
        /*0300*/ 	.word	0xffffffff


	//   ....[25]....
        /*0304*/ 	.word	0xffffffff


	//   ....[26]....
        /*0308*/ 	.word	0xffffffff


	//   ....[27]....
        /*030c*/ 	.word	0xffffffff


	//   ....[28]....
        /*0310*/ 	.word	0xffffffff


	//   ....[29]....
        /*0314*/ 	.word	0xffffffff


	//   ....[30]....
        /*0318*/ 	.word	0xffffffff


	//   ....[31]....
        /*031c*/ 	.word	0xffffffff


	//   ....[32]....
        /*0320*/ 	.word	0xffffffff


	//   ....[33]....
        /*0324*/ 	.word	0xffffffff


	//   ....[34]....
        /*0328*/ 	.word	0xffffffff


	//   ....[35]....
        /*032c*/ 	.word	0xffffffff


	//   ....[36]....
        /*0330*/ 	.word	0xffffffff


	//   ....[37]....
        /*0334*/ 	.word	0xffffffff


	//   ....[38]....
        /*0338*/ 	.word	0xffffffff


	//   ....[39]....
        /*033c*/ 	.word	0xffffffff


	//   ....[40]....
        /*0340*/ 	.word	0xffffffff


	//   ....[41]....
        /*0344*/ 	.word	0xffffffff


	//   ....[42]....
        /*0348*/ 	.word	0xffffffff


	//   ....[43]....
        /*034c*/ 	.word	0xffffffff


	//   ....[44]....
        /*0350*/ 	.word	0xffffffff


	//   ....[45]....
        /*0354*/ 	.word	0xffffffff


	//   ....[46]....
        /*0358*/ 	.word	0xffffffff


	//   ....[47]....
        /*035c*/ 	.word	0xffffffff


	//   ....[48]....
        /*0360*/ 	.word	0xffffffff


	//   ....[49]....
        /*0364*/ 	.word	0xffffffff


	//   ....[50]....
        /*0368*/ 	.word	0xffffffff


	//   ....[51]....
        /*036c*/ 	.word	0xffffffff


	//   ....[52]....
        /*0370*/ 	.word	0xffffffff


	//   ....[53]....
        /*0374*/ 	.word	0xffffffff


	//   ....[54]....
        /*0378*/ 	.word	0xffffffff


	//   ....[55]....
        /*037c*/ 	.word	0xffffffff


	//   ....[56]....
        /*0380*/ 	.word	0xffffffff


	//   ....[57]....
        /*0384*/ 	.word	0xffffffff


	//   ....[58]....
        /*0388*/ 	.word	0xffffffff


	//   ....[59]....
        /*038c*/ 	.word	0xffffffff


	//   ....[60]....
        /*0390*/ 	.word	0xffffffff


	//   ....[61]....
        /*0394*/ 	.word	0xffffffff


	//   ....[62]....
        /*0398*/ 	.word	0xffffffff


	//   ....[63]....
        /*039c*/ 	.word	0xffffffff


	//   ....[64]....
        /*03a0*/ 	.word	0xffffffff


	//   ....[65]....
        /*03a4*/ 	.word	0xffffffff


	//   ....[66]....
        /*03a8*/ 	.word	0xffffffff


	//   ....[67]....
        /*03ac*/ 	.word	0xffffffff


	//   ....[68]....
        /*03b0*/ 	.word	0xffffffff


	//   ....[69]....
        /*03b4*/ 	.word	0xffffffff


	//   ....[70]....
        /*03b8*/ 	.word	0xffffffff


	//   ....[71]....
        /*03bc*/ 	.word	0xffffffff


	//   ....[72]....
        /*03c0*/ 	.word	0xffffffff


	//   ....[73]....
        /*03c4*/ 	.word	0xffffffff


	//   ....[74]....
        /*03c8*/ 	.word	0xffffffff


	//   ....[75]....
        /*03cc*/ 	.word	0xffffffff


	//   ....[76]....
        /*03d0*/ 	.word	0xffffffff


	//   ....[77]....
        /*03d4*/ 	.word	0xffffffff


	//   ....[78]....
        /*03d8*/ 	.word	0xffffffff


	//   ....[79]....
        /*03dc*/ 	.word	0xffffffff


	//   ....[80]....
        /*03e0*/ 	.word	0xffffffff


	//   ....[81]....
        /*03e4*/ 	.word	0xffffffff


	//   ....[82]....
        /*03e8*/ 	.word	0xffffffff


	//   ....[83]....
        /*03ec*/ 	.word	0xffffffff


	//   ....[84]....
        /*03f0*/ 	.word	0xffffffff


	//   ....[85]....
        /*03f4*/ 	.word	0xffffffff


	//   ....[86]....
        /*03f8*/ 	.word	0xffffffff


	//   ....[87]....
        /*03fc*/ 	.word	0xffffffff


	//   ....[88]....
        /*0400*/ 	.word	0xffffffff


	//   ....[89]....
        /*0404*/ 	.word	0xffffffff


	//   ....[90]....
        /*0408*/ 	.word	0xffffffff


	//   ....[91]....
        /*040c*/ 	.word	0xffffffff


	//   ....[92]....
        /*0410*/ 	.word	0xffffffff


	//   ....[93]....
        /*0414*/ 	.word	0xffffffff


	//   ....[94]....
        /*0418*/ 	.word	0xffffffff


	//   ....[95]....
        /*041c*/ 	.word	0xffffffff


	//   ....[96]....
        /*0420*/ 	.word	0xffffffff


	//   ....[97]....
        /*0424*/ 	.word	0xffffffff


	//   ....[98]....
        /*0428*/ 	.word	0xffffffff


	//   ....[99]....
        /*042c*/ 	.word	0xffffffff


	//   ....[100]....
        /*0430*/ 	.word	0xffffffff


	//   ....[101]....
        /*0434*/ 	.word	0xffffffff


	//   ....[102]....
        /*0438*/ 	.word	0xffffffff


	//   ....[103]....
        /*043c*/ 	.word	0xffffffff


	//   ....[104]....
        /*0440*/ 	.word	0xffffffff


	//   ....[105]....
        /*0444*/ 	.word	0xffffffff


	//   ....[106]....
        /*0448*/ 	.word	0xffffffff


	//   ....[107]....
        /*044c*/ 	.word	0xffffffff


	//   ....[108]....
        /*0450*/ 	.word	0xffffffff


	//   ....[109]....
        /*0454*/ 	.word	0xffffffff


	//   ....[110]....
        /*0458*/ 	.word	0xffffffff


	//   ....[111]....
        /*045c*/ 	.word	0xffffffff


	//   ....[112]....
        /*0460*/ 	.word	0xffffffff


	//   ....[113]....
        /*0464*/ 	.word	0xffffffff


	//   ....[114]....
        /*0468*/ 	.word	0xffffffff


	//   ....[115]....
        /*046c*/ 	.word	0xffffffff


	//   ....[116]....
        /*0470*/ 	.word	0xffffffff


	//   ....[117]....
        /*0474*/ 	.word	0xffffffff


	//   ....[118]....
        /*0478*/ 	.word	0xffffffff


	//   ....[119]....
        /*047c*/ 	.word	0xffffffff


	//   ....[120]....
        /*0480*/ 	.word	0xffffffff


	//   ....[121]....
        /*0484*/ 	.word	0xffffffff


	//   ....[122]....
        /*0488*/ 	.word	0xffffffff


	//   ....[123]....
        /*048c*/ 	.word	0xffffffff


	//   ....[124]....
        /*0490*/ 	.word	0xffffffff


	//   ....[125]....
        /*0494*/ 	.word	0xffffffff


	//   ....[126]....
        /*0498*/ 	.word	0xffffffff


	//   ....[127]....
        /*049c*/ 	.word	0xffffffff


	//   ....[128]....
        /*04a0*/ 	.word	0xffffffff


	//   ....[129]....
        /*04a4*/ 	.word	0xffffffff


	//   ....[130]....
        /*04a8*/ 	.word	0xffffffff


	//   ....[131]....
        /*04ac*/ 	.word	0xffffffff


	//   ....[132]....
        /*04b0*/ 	.word	0xffffffff


	//   ....[133]....
        /*04b4*/ 	.word	0xffffffff


	//   ....[134]....
        /*04b8*/ 	.word	0xffffffff


	//   ....[135]....
        /*04bc*/ 	.word	0xffffffff


	//   ....[136]....
        /*04c0*/ 	.word	0xffffffff


	//   ....[137]....
        /*04c4*/ 	.word	0xffffffff


	//   ....[138]....
        /*04c8*/ 	.word	0xffffffff


	//   ....[139]....
        /*04cc*/ 	.word	0xffffffff


	//   ....[140]....
        /*04d0*/ 	.word	0xffffffff


	//   ....[141]....
        /*04d4*/ 	.word	0xffffffff


	//   ....[142]....
        /*04d8*/ 	.word	0xffffffff


	//   ....[143]....
        /*04dc*/ 	.word	0xffffffff


	//   ....[144]....
        /*04e0*/ 	.word	0xffffffff


	//   ....[145]....
        /*04e4*/ 	.word	0xffffffff


	//   ....[146]....
        /*04e8*/ 	.word	0xffffffff


	//   ....[147]....
        /*04ec*/ 	.word	0xffffffff


	//   ....[148]....
        /*04f0*/ 	.word	0xffffffff


	//   ....[149]....
        /*04f4*/ 	.word	0xffffffff


	//   ....[150]....
        /*04f8*/ 	.word	0xffffffff


	//   ....[151]....
        /*04fc*/ 	.word	0xffffffff


	//   ....[152]....
        /*0500*/ 	.word	0xffffffff


	//   ....[153]....
        /*0504*/ 	.word	0xffffffff


	//   ....[154]....
        /*0508*/ 	.word	0xffffffff


	//   ....[155]....
        /*050c*/ 	.word	0xffffffff


	//   ....[156]....
        /*0510*/ 	.word	0xffffffff


	//   ....[157]....
        /*0514*/ 	.word	0xffffffff


	//   ....[158]....
        /*0518*/ 	.word	0xffffffff


	//   ....[159]....
        /*051c*/ 	.word	0xffffffff


	//   ....[160]....
        /*0520*/ 	.word	0xffffffff


	//   ....[161]....
        /*0524*/ 	.word	0x0500000f


	//   ....[162]....
        /*0528*/ 	.word	0x0500000f


	//   ....[163]....
        /*052c*/ 	.word	0x0500000f


	//   ....[164]....
        /*0530*/ 	.word	0x0500000f


	//   ....[165]....
        /*0534*/ 	.word	0x0500000f


	//   ....[166]....
        /*0538*/ 	.word	0x0500000f


	//   ....[167]....
        /*053c*/ 	.word	0x0500000f


	//   ....[168]....
        /*0540*/ 	.word	0x0500000f


	//   ....[169]....
        /*0544*/ 	.word	0x0500000f


	//   ....[170]....
        /*0548*/ 	.word	0x0500000f


	//   ....[171]....
        /*054c*/ 	.word	0x0500000f


	//   ....[172]....
        /*0550*/ 	.word	0x0500000f


	//   ....[173]....
        /*0554*/ 	.word	0x0500000f


	//   ....[174]....
        /*0558*/ 	.word	0x0500000f


	//   ....[175]....
        /*055c*/ 	.word	0x0500000f


	//   ....[176]....
        /*0560*/ 	.word	0x0500000f


	//   ....[177]....
        /*0564*/ 	.word	0x0500000f


	//   ....[178]....
        /*0568*/ 	.word	0x0500000f


	//   ....[179]....
        /*056c*/ 	.word	0x0500000f


	//   ....[180]....
        /*0570*/ 	.word	0x0500000f


	//   ....[181]....
        /*0574*/ 	.word	0x0500000f


	//   ....[182]....
        /*0578*/ 	.word	0x0500000f


	//   ....[183]....
        /*057c*/ 	.word	0x0500000f


	//   ....[184]....
        /*0580*/ 	.word	0x0500000f


	//   ....[185]....
        /*0584*/ 	.word	0x0500000f


	//   ....[186]....
        /*0588*/ 	.word	0x0500000f


	//   ....[187]....
        /*058c*/ 	.word	0x0500000f


	//   ....[188]....
        /*0590*/ 	.word	0x0500000f


	//   ....[189]....
        /*0594*/ 	.word	0x0500000f


	//   ....[190]....
        /*0598*/ 	.word	0x0500000f


	//   ....[191]....
        /*059c*/ 	.word	0x0500000f


	//   ....[192]....
        /*05a0*/ 	.word	0x0500000f


	//   ....[193]....
        /*05a4*/ 	.word	0x0500000f


	//   ....[194]....
        /*05a8*/ 	.word	0x0500000f


	//   ....[195]....
        /*05ac*/ 	.word	0x0500000f


	//   ....[196]....
        /*05b0*/ 	.word	0x0500000f


	//   ....[197]....
        /*05b4*/ 	.word	0x0500000f


	//   ....[198]....
        /*05b8*/ 	.word	0x0500000f


	//   ....[199]....
        /*05bc*/ 	.word	0x0500000f


	//   ....[200]....
        /*05c0*/ 	.word	0x0500000f


	//   ....[201]....
        /*05c4*/ 	.word	0x0500000f


	//   ....[202]....
        /*05c8*/ 	.word	0x0500000f


	//   ....[203]....
        /*05cc*/ 	.word	0x0500000f


	//   ....[204]....
        /*05d0*/ 	.word	0x0500000f


	//   ....[205]....
        /*05d4*/ 	.word	0x0500000f


	//   ....[206]....
        /*05d8*/ 	.word	0x0500000f


	//   ....[207]....
        /*05dc*/ 	.word	0x0500000f


	//   ....[208]....
        /*05e0*/ 	.word	0x0500000f


	//   ....[209]....
        /*05e4*/ 	.word	0x0500000f


	//   ....[210]....
        /*05e8*/ 	.word	0x0500000f


	//   ....[211]....
        /*05ec*/ 	.word	0x0500000f


	//   ....[212]....
        /*05f0*/ 	.word	0x0500000f


	//   ....[213]....
        /*05f4*/ 	.word	0x0500000f


	//   ....[214]....
        /*05f8*/ 	.word	0x0500000f


	//   ....[215]....
        /*05fc*/ 	.word	0x0500000f


	//   ....[216]....
        /*0600*/ 	.word	0x0500000f


	//   ....[217]....
        /*0604*/ 	.word	0x0500000f


	//   ....[218]....
        /*0608*/ 	.word	0x0500000f


	//   ....[219]....
        /*060c*/ 	.word	0x0500000f


	//   ....[220]....
        /*0610*/ 	.word	0x0500000f


	//   ....[221]....
        /*0614*/ 	.word	0x0500000f


	//   ....[222]....
        /*0618*/ 	.word	0x0500000f


	//   ....[223]....
        /*061c*/ 	.word	0x0500000f


	//   ....[224]....
        /*0620*/ 	.word	0x0500000f


	//   ....[225]....
        /*0624*/ 	.word	0x0500000f


	//   ....[226]....
        /*0628*/ 	.word	0x0500000f


	//   ....[227]....
        /*062c*/ 	.word	0x0500000f


	//   ....[228]....
        /*0630*/ 	.word	0x0500000f


	//   ....[229]....
        /*0634*/ 	.word	0x0500000f


	//   ....[230]....
        /*0638*/ 	.word	0x0500000f


	//   ....[231]....
        /*063c*/ 	.word	0x0500000f


	//   ....[232]....
        /*0640*/ 	.word	0x0500000f


	//   ....[233]....
        /*0644*/ 	.word	0x0500000f


	//   ....[234]....
        /*0648*/ 	.word	0x0500000f


	//   ....[235]....
        /*064c*/ 	.word	0x0500000f


	//   ....[236]....
        /*0650*/ 	.word	0x0500000f


	//   ....[237]....
        /*0654*/ 	.word	0x0500000f


	//   ....[238]....
        /*0658*/ 	.word	0x0500000f


	//   ....[239]....
        /*065c*/ 	.word	0x0500000f


	//   ....[240]....
        /*0660*/ 	.word	0x0500000f


	//   ....[241]....
        /*0664*/ 	.word	0x0500000f


	//   ....[242]....
        /*0668*/ 	.word	0x0500000f


	//   ....[243]....
        /*066c*/ 	.word	0x0500000f


	//   ....[244]....
        /*0670*/ 	.word	0x0500000f


	//   ....[245]....
        /*0674*/ 	.word	0x0500000f


	//   ....[246]....
        /*0678*/ 	.word	0x0500000f


	//   ....[247]....
        /*067c*/ 	.word	0x0500000f


	//   ....[248]....
        /*0680*/ 	.word	0x0500000f


	//   ....[249]....
        /*0684*/ 	.word	0x0500000f


	//   ....[250]....
        /*0688*/ 	.word	0x0500000f


	//   ....[251]....
        /*068c*/ 	.word	0x0500000f


	//   ....[252]....
        /*0690*/ 	.word	0xffffffff


	//   ....[253]....
        /*0694*/ 	.word	0xffffffff


	//   ....[254]....
        /*0698*/ 	.word	0xffffffff


	//   ....[255]....
        /*069c*/ 	.word	0xffffffff


	//   ....[0]....
        /*06a0*/ 	.word	0xffffffff


	//   ....[1]....
        /*06a4*/ 	.word	0xffffffff


	//   ....[2]....
        /*06a8*/ 	.word	0xffffffff


	//   ....[3]....
        /*06ac*/ 	.word	0xffffffff


	//----- nvinfo : EIATTR_COOP_GROUP_INSTR_OFFSETS
	.align		4
.L_908:
        /*06b0*/ 	.byte	0x04, 0x28
        /*06b2*/ 	.short	(.L_910 - .L_909)


	//   ....[0]....
.L_909:
        /*06b4*/ 	.word	0x000000c0


	//   ....[1]....
        /*06b8*/ 	.word	0x00000190


	//   ....[2]....
        /*06bc*/ 	.word	0x000001e0


	//   ....[3]....
        /*06c0*/ 	.word	0x00000400


	//   ....[4]....
        /*06c4*/ 	.word	0x00000560


	//   ....[5]....
        /*06c8*/ 	.word	0x00000680


	//   ....[6]....
        /*06cc*/ 	.word	0x000007e0


	//   ....[7]....
        /*06d0*/ 	.word	0x00003100


	//   ....[8]....
        /*06d4*/ 	.word	0x00003110


	//   ....[9]....
        /*06d8*/ 	.word	0x00003c90


	//   ....[10]....
        /*06dc*/ 	.word	0x00003ca0


	//   ....[11]....
        /*06e0*/ 	.word	0x000045d0


	//   ....[12]....
        /*06e4*/ 	.word	0x000045e0


	//   ....[13]....
        /*06e8*/ 	.word	0x000049c0


	//   ....[14]....
        /*06ec*/ 	.word	0x000049d0


	//   ....[15]....
        /*06f0*/ 	.word	0x00006360


	//   ....[16]....
        /*06f4*/ 	.word	0x0000e320


	//   ....[17]....
        /*06f8*/ 	.word	0x0000f290


	//   ....[18]....
        /*06fc*/ 	.word	0x0000f2a0


	//   ....[19]....
        /*0700*/ 	.word	0x0000f2b0


	//   ....[20]....
        /*0704*/ 	.word	0x0000f2c0


	//   ....[21]....
        /*0708*/ 	.word	0x0000f5e0


	//   ....[22]....
        /*070c*/ 	.word	0x0000f5f0


	//   ....[23]....
        /*0710*/ 	.word	0x0000f600


	//   ....[24]....
        /*0714*/ 	.word	0x0000f610


	//   ....[25]....
        /*0718*/ 	.word	0x00010840


	//   ....[26]....
        /*071c*/ 	.word	0x00010860


	//   ....[27]....
        /*0720*/ 	.word	0x00010870


	//   ....[28]....
        /*0724*/ 	.word	0x00010880


	//   ....[29]....
        /*0728*/ 	.word	0x00010980


	//   ....[30]....
        /*072c*/ 	.word	0x000109a0


	//   ....[31]....
        /*0730*/ 	.word	0x000109b0


	//   ....[32]....
        /*0734*/ 	.word	0x000109c0


	//   ....[33]....
        /*0738*/ 	.word	0x00013470


	//   ....[34]....
        /*073c*/ 	.word	0x00014740


	//   ....[35]....
        /*0740*/ 	.word	0x00014c60


	//   ....[36]....
        /*0744*/ 	.word	0x00015830


	//   ....[37]....
        /*0748*/ 	.word	0x00015890


	//   ....[38]....
        /*074c*/ 	.word	0x000158e0


	//   ....[39]....
        /*0750*/ 	.word	0x00015900


	//   ....[40]....
        /*0754*/ 	.word	0x0001a010


	//   ....[41]....
        /*0758*/ 	.word	0x0001b670


	//   ....[42]....
        /*075c*/ 	.word	0x0001cc50


	//   ....[43]....
        /*0760*/ 	.word	0x0001cca0


	//   ....[44]....
        /*0764*/ 	.word	0x0001ccf0


	//   ....[45]....
        /*0768*/ 	.word	0x0001cd10


	//   ....[46]....
        /*076c*/ 	.word	0x000213a0


	//   ....[47]....
        /*0770*/ 	.word	0x000227a0


	//   ....[48]....
        /*0774*/ 	.word	0x00023a80


	//   ....[49]....
        /*0778*/ 	.word	0x00023f90


	//   ....[50]....
        /*077c*/ 	.word	0x00024b60


	//   ....[51]....
        /*0780*/ 	.word	0x00024bc0


	//   ....[52]....
        /*0784*/ 	.word	0x00024c10


	//   ....[53]....
        /*0788*/ 	.word	0x00024c30


	//   ....[54]....
        /*078c*/ 	.word	0x00029340


	//   ....[55]....
        /*0790*/ 	.word	0x000294c0


	//   ....[56]....
        /*0794*/ 	.word	0x000294e0


	//   ....[57]....
        /*0798*/ 	.word	0x00029520


	//   ....[58]....
        /*079c*/ 	.word	0x00029540


	//   ....[59]....
        /*07a0*/ 	.word	0x0002b8e0


	//   ....[60]....
        /*07a4*/ 	.word	0x0002bcd0


	//   ....[61]....
        /*07a8*/ 	.word	0x0002bce0


	//   ....[62]....
        /*07ac*/ 	.word	0x0002bd00


	//   ....[63]....
        /*07b0*/ 	.word	0x0002bd10


	//   ....[64]....
        /*07b4*/ 	.word	0x0002c940


	//   ....[65]....
        /*07b8*/ 	.word	0x0002c960


	//   ....[66]....
        /*07bc*/ 	.word	0x0002cc10


	//   ....[67]....
        /*07c0*/ 	.word	0x0002cc30


	//   ....[68]....
        /*07c4*/ 	.word	0x0002d5b0


	//   ....[69]....
        /*07c8*/ 	.word	0x0002d5e0


	//   ....[70]....
        /*07cc*/ 	.word	0x0002e040


	//   ....[71]....
        /*07d0*/ 	.word	0x0002e060


	//   ....[72]....
        /*07d4*/ 	.word	0x0002f560


	//   ....[73]....
        /*07d8*/ 	.word	0x0002f590


	//   ....[74]....
        /*07dc*/ 	.word	0x0002f7d0


	//   ....[75]....
        /*07e0*/ 	.word	0x0002f7f0


	//   ....[76]....
        /*07e4*/ 	.word	0x0002fa90


	//   ....[77]....
        /*07e8*/ 	.word	0x0002fca0


	//   ....[78]....
        /*07ec*/ 	.word	0x0002fcd0


	//   ....[79]....
        /*07f0*/ 	.word	0x0002fd00


	//   ....[80]....
        /*07f4*/ 	.word	0x0002fd30


	//   ....[81]....
        /*07f8*/ 	.word	0x0002fd60


	//   ....[82]....
        /*07fc*/ 	.word	0x0002fd90


	//   ....[83]....
        /*0800*/ 	.word	0x0002ff20


	//   ....[84]....
        /*0804*/ 	.word	0x0002ff50


	//   ....[85]....
        /*0808*/ 	.word	0x0002ff80


	//   ....[86]....
        /*080c*/ 	.word	0x0002ffb0


	//   ....[87]....
        /*0810*/ 	.word	0x0002ffe0


	//   ....[88]....
        /*0814*/ 	.word	0x00030010


	//   ....[89]....
        /*0818*/ 	.word	0x000300a0


	//   ....[90]....
        /*081c*/ 	.word	0x000300d0


	//   ....[91]....
        /*0820*/ 	.word	0x000300e0


	//   ....[92]....
        /*0824*/ 	.word	0x00030120


	//   ....[93]....
        /*0828*/ 	.word	0x000318f0


	//   ....[94]....
        /*082c*/ 	.word	0x00034720


	//   ....[95]....
        /*0830*/ 	.word	0x00034740


	//   ....[96]....
        /*0834*/ 	.word	0x000347d0


	//   ....[97]....
        /*0838*/ 	.word	0x000347f0


	//   ....[98]....
        /*083c*/ 	.word	0x00034870


	//   ....[99]....
        /*0840*/ 	.word	0x00034890


	//   ....[100]....
        /*0844*/ 	.word	0x000348a0


	//   ....[101]....
        /*0848*/ 	.word	0x000348b0


	//   ....[102]....
        /*084c*/ 	.word	0x00035060


	//   ....[103]....
        /*0850*/ 	.word	0x00035090


	//   ....[104]....
        /*0854*/ 	.word	0x00035140


	//   ....[105]....
        /*0858*/ 	.word	0x00035150


	//   ....[106]....
        /*085c*/ 	.word	0x00035160


	//   ....[107]....
        /*0860*/ 	.word	0x000351e0


	//   ....[108]....
        /*0864*/ 	.word	0x000351f0


	//   ....[109]....
        /*0868*/ 	.word	0x00035260


	//   ....[110]....
        /*086c*/ 	.word	0x00035b30


	//   ....[111]....
        /*0870*/ 	.word	0x00035bc0


	//   ....[112]....
        /*0874*/ 	.word	0x00035c40


	//   ....[113]....
        /*0878*/ 	.word	0x00035d90


	//   ....[114]....
        /*087c*/ 	.word	0x00035df0


	//   ....[115]....
        /*0880*/ 	.word	0x00035e10


	//   ....[116]....
        /*0884*/ 	.word	0x00035e20


	//   ....[117]....
        /*0888*/ 	.word	0x000360b0


	//   ....[118]....
        /*088c*/ 	.word	0x000365e0


	//   ....[119]....
        /*0890*/ 	.word	0x00036640


	//   ....[120]....
        /*0894*/ 	.word	0x00036800


	//   ....[121]....
        /*0898*/ 	.word	0x00036840


	//   ....[122]....
        /*089c*/ 	.word	0x00036850


	//   ....[123]....
        /*08a0*/ 	.word	0x00036860


	//   ....[124]....
        /*08a4*/ 	.word	0x000369b0


	//   ....[125]....
        /*08a8*/ 	.word	0x00036b00


	//   ....[126]....
        /*08ac*/ 	.word	0x000372d0


	//   ....[127]....
        /*08b0*/ 	.word	0x000372f0


	//   ....[128]....
        /*08b4*/ 	.word	0x00037340


	//   ....[129]....
        /*08b8*/ 	.word	0x00037350


	//   ....[130]....
        /*08bc*/ 	.word	0x00037390


	//   ....[131]....
        /*08c0*/ 	.word	0x000373a0


	//   ....[132]....
        /*08c4*/ 	.word	0x000373b0


	//   ....[133]....
        /*08c8*/ 	.word	0x000373f0


	//   ....[134]....
        /*08cc*/ 	.word	0x000376e0


	//   ....[135]....
        /*08d0*/ 	.word	0x00037720


	//   ....[136]....
        /*08d4*/ 	.word	0x00037740


	//   ....[137]....
        /*08d8*/ 	.word	0x00037760


	//   ....[138]....
        /*08dc*/ 	.word	0x00037790


	//   ....[139]....
        /*08e0*/ 	.word	0x000377b0


	//   ....[140]....
        /*08e4*/ 	.word	0x000378b0


	//   ....[141]....
        /*08e8*/ 	.word	0x00037a00


	//   ....[142]....
        /*08ec*/ 	.word	0x00038030


	//   ....[143]....
        /*08f0*/ 	.word	0x00038060


	//   ....[144]....
        /*08f4*/ 	.word	0x000380c0


	//   ....[145]....
        /*08f8*/ 	.word	0x000380f0


	//   ....[146]....
        /*08fc*/ 	.word	0x00038120


	//   ....[147]....
        /*0900*/ 	.word	0x00038150


	//   ....[148]....
        /*0904*/ 	.word	0x00038180


	//   ....[149]....
        /*0908*/ 	.word	0x000381b0


	//   ....[150]....
        /*090c*/ 	.word	0x00038350


	//   ....[151]....
        /*0910*/ 	.word	0x00038380


	//   ....[152]....
        /*0914*/ 	.word	0x000383b0


	//   ....[153]....
        /*0918*/ 	.word	0x000383e0


	//   ....[154]....
        /*091c*/ 	.word	0x00038410


	//   ....[155]....
        /*0920*/ 	.word	0x00038440


	//   ....[156]....
        /*0924*/ 	.word	0x00038500


	//   ....[157]....
        /*0928*/ 	.word	0x00038520


	//   ....[158]....
        /*092c*/ 	.word	0x00038540


	//   ....[159]....
        /*0930*/ 	.word	0x000385a0


	//   ....[160]....
        /*0934*/ 	.word	0x00038fc0


	//   ....[161]....
        /*0938*/ 	.word	0x000392e0


	//   ....[162]....
        /*093c*/ 	.word	0x00039370


	//   ....[163]....
        /*0940*/ 	.word	0x00039450


	//   ....[164]....
        /*0944*/ 	.word	0x000394e0


	//   ....[165]....
        /*0948*/ 	.word	0x000395c0


	//   ....[166]....
        /*094c*/ 	.word	0x00039650


	//   ....[167]....
        /*0950*/ 	.word	0x00039730


	//   ....[168]....
        /*0954*/ 	.word	0x000397c0


	//   ....[169]....
        /*0958*/ 	.word	0x00039810


	//   ....[170]....
        /*095c*/ 	.word	0x00039860


	//   ....[171]....
        /*0960*/ 	.word	0x00039900


	//   ....[172]....
        /*0964*/ 	.word	0x00039990


	//   ....[173]....
        /*0968*/ 	.word	0x000399e0


	//   ....[174]....
        /*096c*/ 	.word	0x00039a30


	//   ....[175]....
        /*0970*/ 	.word	0x00039b20


	//   ....[176]....
        /*0974*/ 	.word	0x00039bd0


	//   ....[177]....
        /*0978*/ 	.word	0x00039c50


	//   ....[178]....
        /*097c*/ 	.word	0x00039ce0


	//   ....[179]....
        /*0980*/ 	.word	0x00039dd0


	//   ....[180]....
        /*0984*/ 	.word	0x00039e20


	//   ....[181]....
        /*0988*/ 	.word	0x00039e70


	//   ....[182]....
        /*098c*/ 	.word	0x00039f60


	//   ....[183]....
        /*0990*/ 	.word	0x0003a330


	//   ....[184]....
        /*0994*/ 	.word	0x0003a600


	//   ....[185]....
        /*0998*/ 	.word	0x0003a6f0


	//   ....[186]....
        /*099c*/ 	.word	0x0003a790


	//   ....[187]....
        /*09a0*/ 	.word	0x0003a7f0


	//   ....[188]....
        /*09a4*/ 	.word	0x0003a8e0


	//   ....[189]....
        /*09a8*/ 	.word	0x0003a950


	//   ....[190]....
        /*09ac*/ 	.word	0x0003aa40


	//   ....[191]....
        /*09b0*/ 	.word	0x0003aab0


	//   ....[192]....
        /*09b4*/ 	.word	0x0003ab50


	//   ....[193]....
        /*09b8*/ 	.word	0x0003ac40


	//   ....[194]....
        /*09bc*/ 	.word	0x0003ace0


	//   ....[195]....
        /*09c0*/ 	.word	0x0003ad40


	//   ....[196]....
        /*09c4*/ 	.word	0x0003ae00


	//   ....[197]....
        /*09c8*/ 	.word	0x0003ae60


	//   ....[198]....
        /*09cc*/ 	.word	0x0003af00


	//   ....[199]....
        /*09d0*/ 	.word	0x0003afb0


	//   ....[200]....
        /*09d4*/ 	.word	0x0003b090


	//   ....[201]....
        /*09d8*/ 	.word	0x0003b380


	//   ....[202]....
        /*09dc*/ 	.word	0x0003b440


	//   ....[203]....
        /*09e0*/ 	.word	0x0003b6b0


	//   ....[204]....
        /*09e4*/ 	.word	0x0003b730


	//   ....[205]....
        /*09e8*/ 	.word	0x0003b940


	//   ....[206]....
        /*09ec*/ 	.word	0x0003b990


	//   ....[207]....
        /*09f0*/ 	.word	0x0003bb00


	//   ....[208]....
        /*09f4*/ 	.word	0x0003bb90


	//   ....[209]....
        /*09f8*/ 	.word	0x0003bcd0


	//   ....[210]....
        /*09fc*/ 	.word	0x0003bdd0


	//   ....[211]....
        /*0a00*/ 	.word	0x0003c040


	//   ....[212]....
        /*0a04*/ 	.word	0x0003c090


	//   ....[213]....
        /*0a08*/ 	.word	0x0003c260


	//   ....[214]....
        /*0a0c*/ 	.word	0x0003c2b0


	//   ....[215]....
        /*0a10*/ 	.word	0x0003c480


	//   ....[216]....
        /*0a14*/ 	.word	0x0003c4d0


	//   ....[217]....
        /*0a18*/ 	.word	0x0003c5c0


	//   ....[218]....
        /*0a1c*/ 	.word	0x0003c660


	//   ....[219]....
        /*0a20*/ 	.word	0x0003c6c0


	//   ....[220]....
        /*0a24*/ 	.word	0x0003c770


	//   ....[221]....
        /*0a28*/ 	.word	0x0003c7d0


	//   ....[222]....
        /*0a2c*/ 	.word	0x0003c880


	//   ....[223]....
        /*0a30*/ 	.word	0x0003c8e0


	//   ....[224]....
        /*0a34*/ 	.word	0x0003c990


	//   ....[225]....
        /*0a38*/ 	.word	0x0003ca80


	//   ....[226]....
        /*0a3c*/ 	.word	0x0003cb60


	//   ....[227]....
        /*0a40*/ 	.word	0x0003cc70


	//   ....[228]....
        /*0a44*/ 	.word	0x0003cd70


	//   ....[229]....
        /*0a48*/ 	.word	0x0003cea0


	//   ....[230]....
        /*0a4c*/ 	.word	0x0003cf80


	//   ....[231]....
        /*0a50*/ 	.word	0x0003d080


	//   ....[232]....
        /*0a54*/ 	.word	0x0003d160


	//   ....[233]....
        /*0a58*/ 	.word	0x0003d1f0


	//   ....[234]....
        /*0a5c*/ 	.word	0x0003d290


	//   ....[235]....
        /*0a60*/ 	.word	0x0003d400


	//   ....[236]....
        /*0a64*/ 	.word	0x0003d470


	//   ....[237]....
        /*0a68*/ 	.word	0x0003d4e0


	//   ....[238]....
        /*0a6c*/ 	.word	0x0003d550


	//   ....[239]....
        /*0a70*/ 	.word	0x0003d5c0


	//   ....[240]....
        /*0a74*/ 	.word	0x0003d640


	//   ....[241]....
        /*0a78*/ 	.word	0x0003d6c0


	//   ....[242]....
        /*0a7c*/ 	.word	0x0003d750


	//   ....[243]....
        /*0a80*/ 	.word	0x0003d7c0


	//   ....[244]....
        /*0a84*/ 	.word	0x0003d830


	//   ....[245]....
        /*0a88*/ 	.word	0x0003d8a0


	//   ....[246]....
        /*0a8c*/ 	.word	0x0003d920


	//   ....[247]....
        /*0a90*/ 	.word	0x0003d990


	//   ....[248]....
        /*0a94*/ 	.word	0x0003da40


	//   ....[249]....
        /*0a98*/ 	.word	0x0003da90


	//   ....[250]....
        /*0a9c*/ 	.word	0x0003db20


	//   ....[251]....
        /*0aa0*/ 	.word	0x0003dc50


	//   ....[252]....
        /*0aa4*/ 	.word	0x0003fb70


	//   ....[253]....
        /*0aa8*/ 	.word	0x00041320


	//   ....[254]....
        /*0aac*/ 	.word	0x00041d60


	//   ....[255]....
        /*0ab0*/ 	.word	0x00042630


	//   ....[0]....
        /*0ab4*/ 	.word	0x00042680


	//   ....[1]....
        /*0ab8*/ 	.word	0x000426a0


	//   ....[2]....
        /*0abc*/ 	.word	0x000426b0


	//   ....[3]....
        /*0ac0*/ 	.word	0x0004d380


	//----- nvinfo : EIATTR_REG_RECONFIG
	.align		4
.L_910:
        /*0ac4*/ 	.byte	0x01, 0x54
	.zero		2


	//----- nvinfo : EIATTR_SYSCALL_OFFSETS
	.align		4
        /*0ac8*/ 	.byte	0x04, 0x46
        /*0aca*/ 	.short	(.L_912 - .L_911)


	//   ....[0]....
.L_911:
        /*0acc*/ 	.word	0x00002560


	//   ....[1]....
        /*0ad0*/ 	.word	0x000026b0


	//   ....[2]....
        /*0ad4*/ 	.word	0x0000e6d0


	//   ....[3]....
        /*0ad8*/ 	.word	0x0000f040


	//   ....[4]....
        /*0adc*/ 	.word	0x00033b10


	//   ....[5]....
        /*0ae0*/ 	.word	0x00033c60


	//   ....[6]....
        /*0ae4*/ 	.word	0x00033d50


	//   ....[7]....
        /*0ae8*/ 	.word	0x00034c70


	//   ....[8]....
        /*0aec*/ 	.word	0x000354d0


	//----- nvinfo : EIATTR_MBARRIER_INSTR_OFFSETS
	.align		4
.L_912:
        /*0af0*/ 	.byte	0x04, 0x39
        /*0af2*/ 	.short	(.L_914 - .L_913)


	//   ....[0]....
.L_913:
        /*0af4*/ 	.word	0x000002d0
        /*0af8*/ 	.word	0x000000ff
        /*0afc*/ 	.word	0x00038800
        /*0b00*/ 	.short	0x0100
        /*0b02*/ 	.byte	0x08
	.zero		1


	//   ....[1]....
        /*0b04*/ 	.word	0x000002f0
        /*0b08*/ 	.word	0x000000ff
        /*0b0c*/ 	.word	0x00038810
        /*0b10*/ 	.short	0x0100
        /*0b12*/ 	.byte	0x08
	.zero		1


	//   ....[2]....
        /*0b14*/ 	.word	0x00000300
        /*0b18*/ 	.word	0x000000ff
        /*0b1c*/ 	.word	0x00038820
        /*0b20*/ 	.short	0x0100
        /*0b22*/ 	.byte	0x08
	.zero		1


	//   ....[3]....
        /*0b24*/ 	.word	0x000003b0
        /*0b28*/ 	.word	0x000000ff
        /*0b2c*/ 	.word	0x00038830
        /*0b30*/ 	.short	0x0100
        /*0b32*/ 	.byte	0x06
	.zero		1


	//   ....[4]....
        /*0b34*/ 	.word	0x000003c0
        /*0b38*/ 	.word	0x000000ff
        /*0b3c*/ 	.word	0x00038840
        /*0b40*/ 	.short	0x0100
        /*0b42*/ 	.byte	0x06
	.zero		1


	//   ....[5]....
        /*0b44*/ 	.word	0x000003d0
        /*0b48*/ 	.word	0x000000ff
        /*0b4c*/ 	.word	0x00038838
        /*0b50*/ 	.short	0x0100
        /*0b52*/ 	.byte	0x06
	.zero		1


	//   ....[6]....
        /*0b54*/ 	.word	0x000003e0
        /*0b58*/ 	.word	0x000000ff
        /*0b5c*/ 	.word	0x00038848
        /*0b60*/ 	.short	0x0100
        /*0b62*/ 	.byte	0x06
	.zero		1


	//   ....[7]....
        /*0b64*/ 	.word	0x00000510
        /*0b68*/ 	.word	0x000000ff
        /*0b6c*/ 	.word	0x00038850
        /*0b70*/ 	.short	0x0100
        /*0b72*/ 	.byte	0x08
	.zero		1


	//   ....[8]....
        /*0b74*/ 	.word	0x00000520
        /*0b78*/ 	.word	0x000000ff
        /*0b7c*/ 	.word	0x00038860
        /*0b80*/ 	.short	0x0100
        /*0b82*/ 	.byte	0x08
	.zero		1


	//   ....[9]....
        /*0b84*/ 	.word	0x00000530
        /*0b88*/ 	.word	0x000000ff
        /*0b8c*/ 	.word	0x00038858
        /*0b90*/ 	.short	0x0100
        /*0b92*/ 	.byte	0x08
	.zero		1


	//   ....[10]....
        /*0b94*/ 	.word	0x00000540
        /*0b98*/ 	.word	0x000000ff
        /*0b9c*/ 	.word	0x00038868
        /*0ba0*/ 	.short	0x0100
        /*0ba2*/ 	.byte	0x08
	.zero		1


	//   ....[11]....
        /*0ba4*/ 	.word	0x00000630
        /*0ba8*/ 	.word	0x000000ff
        /*0bac*/ 	.word	0x00038870
        /*0bb0*/ 	.short	0x0100
        /*0bb2*/ 	.byte	0x06
	.zero		1


	//   ....[12]....
        /*0bb4*/ 	.word	0x00000640
        /*0bb8*/ 	.word	0x000000ff
        /*0bbc*/ 	.word	0x00038880
        /*0bc0*/ 	.short	0x0100
        /*0bc2*/ 	.byte	0x06
	.zero		1


	//   ....[13]....
        /*0bc4*/ 	.word	0x00000650
        /*0bc8*/ 	.word	0x000000ff
        /*0bcc*/ 	.word	0x00038878
        /*0bd0*/ 	.short	0x0100
        /*0bd2*/ 	.byte	0x06
	.zero		1


	//   ....[14]....
        /*0bd4*/ 	.word	0x00000660
        /*0bd8*/ 	.word	0x000000ff
        /*0bdc*/ 	.word	0x00038888
        /*0be0*/ 	.short	0x0100
        /*0be2*/ 	.byte	0x06
	.zero		1


	//   ....[15]....
        /*0be4*/ 	.word	0x00000790
        /*0be8*/ 	.word	0x000000ff
        /*0bec*/ 	.word	0x00038890
        /*0bf0*/ 	.short	0x0100
        /*0bf2*/ 	.byte	0x08
	.zero		1


	//   ....[16]....
        /*0bf4*/ 	.word	0x000007a0
        /*0bf8*/ 	.word	0x000000ff
        /*0bfc*/ 	.word	0x000388a0
        /*0c00*/ 	.short	0x0100
        /*0c02*/ 	.byte	0x08
	.zero		1


	//   ....[17]....
        /*0c04*/ 	.word	0x000007b0
        /*0c08*/ 	.word	0x000000ff
        /*0c0c*/ 	.word	0x00038898
        /*0c10*/ 	.short	0x0100
        /*0c12*/ 	.byte	0x08
	.zero		1


	//   ....[18]....
        /*0c14*/ 	.word	0x000007c0
        /*0c18*/ 	.word	0x000000ff
        /*0c1c*/ 	.word	0x000388a8
        /*0c20*/ 	.short	0x0100
        /*0c22*/ 	.byte	0x08
	.zero		1


	//   ....[19]....
        /*0c24*/ 	.word	0x000008f0
        /*0c28*/ 	.word	0x000000ff
        /*0c2c*/ 	.word	0x000388b0
        /*0c30*/ 	.short	0x0100
        /*0c32*/ 	.byte	0x08
	.zero		1


	//   ....[20]....
        /*0c34*/ 	.word	0x00000900
        /*0c38*/ 	.word	0x000000ff
        /*0c3c*/ 	.word	0x000388c0
        /*0c40*/ 	.short	0x0100
        /*0c42*/ 	.byte	0x08
	.zero		1


	//   ....[21]....
        /*0c44*/ 	.word	0x00000910
        /*0c48*/ 	.word	0x000000ff
        /*0c4c*/ 	.word	0x000388b8
        /*0c50*/ 	.short	0x0100
        /*0c52*/ 	.byte	0x08
	.zero		1


	//   ....[22]....
        /*0c54*/ 	.word	0x00000920
        /*0c58*/ 	.word	0x000000ff
        /*0c5c*/ 	.word	0x000388c8
        /*0c60*/ 	.short	0x0100
        /*0c62*/ 	.byte	0x08
	.zero		1


	//   ....[23]....
        /*0c64*/ 	.word	0x000030b0
        /*0c68*/ 	.word	0x00000028
        /*0c6c*/ 	.word	0x00038890
        /*0c70*/ 	.short	0x010a
        /*0c72*/ 	.byte	0x3f
	.zero		1


	//   ....[24]....
        /*0c74*/ 	.word	0x00003c40
        /*0c78*/ 	.word	0x00000028
        /*0c7c*/ 	.word	0x00038890
        /*0c80*/ 	.short	0x010a
        /*0c82*/ 	.byte	0x3f
	.zero		1


	//   ....[25]....
        /*0c84*/ 	.word	0x00004440
        /*0c88*/ 	.word	0x00000028
        /*0c8c*/ 	.word	0x00038890
        /*0c90*/ 	.short	0x010a
        /*0c92*/ 	.byte	0x3f
	.zero		1


	//   ....[26]....
        /*0c94*/ 	.word	0x00004810
        /*0c98*/ 	.word	0x00000004
        /*0c9c*/ 	.word	0x00000000
        /*0ca0*/ 	.short	0x0101
        /*0ca2*/ 	.byte	0x3f
	.zero		1


	//   ....[27]....
        /*0ca4*/ 	.word	0x00004850
        /*0ca8*/ 	.word	0x00000028
        /*0cac*/ 	.word	0x000388b0
        /*0cb0*/ 	.short	0x010a
        /*0cb2*/ 	.byte	0x3f
	.zero		1


	//   ....[28]....
        /*0cb4*/ 	.word	0x00005120
        /*0cb8*/ 	.word	0x00000028
        /*0cbc*/ 	.word	0x00000000
        /*0cc0*/ 	.short	0x0101
        /*0cc2*/ 	.byte	0x3f
	.zero		1


	//   ....[29]....
        /*0cc4*/ 	.word	0x000087d0
        /*0cc8*/ 	.word	0x0000000e
        /*0ccc*/ 	.word	0x00000000
        /*0cd0*/ 	.short	0x0101
        /*0cd2*/ 	.byte	0x3f
	.zero		1


	//   ....[30]....
        /*0cd4*/ 	.word	0x0000c5e0
        /*0cd8*/ 	.word	0x0000000e
        /*0cdc*/ 	.word	0x00000000
        /*0ce0*/ 	.short	0x0101
        /*0ce2*/ 	.byte	0x3f
	.zero		1


	//   ....[31]....
        /*0ce4*/ 	.word	0x0000edc0
        /*0ce8*/ 	.word	0x00000002
        /*0cec*/ 	.word	0x00038800
        /*0cf0*/ 	.short	0x010a
        /*0cf2*/ 	.byte	0x3f
	.zero		1


	//   ....[32]....
        /*0cf4*/ 	.word	0x0000ee10
        /*0cf8*/ 	.word	0x00000002
        /*0cfc*/ 	.word	0x00038800
        /*0d00*/ 	.short	0x010a
        /*0d02*/ 	.byte	0x3f
	.zero		1


	//   ....[33]....
        /*0d04*/ 	.word	0x0000f870
        /*0d08*/ 	.word	0x00000002
        /*0d0c*/ 	.word	0x00038800
        /*0d10*/ 	.short	0x010a
        /*0d12*/ 	.byte	0x3f
	.zero		1


	//   ....[34]....
        /*0d14*/ 	.word	0x00010cf0
        /*0d18*/ 	.word	0x00000002
        /*0d1c*/ 	.word	0x00038800
        /*0d20*/ 	.short	0x010a
        /*0d22*/ 	.byte	0x3f
	.zero		1


	//   ....[35]....
        /*0d24*/ 	.word	0x00012350
        /*0d28*/ 	.word	0x00000004
        /*0d2c*/ 	.word	0x00000000
        /*0d30*/ 	.short	0x010a
        /*0d32*/ 	.byte	0x3f
	.zero		1


	//   ....[36]....
        /*0d34*/ 	.word	0x000123f0
        /*0d38*/ 	.word	0x00000002
        /*0d3c*/ 	.word	0x00000000
        /*0d40*/ 	.short	0x010a
        /*0d42*/ 	.byte	0x3f
	.zero		1


	//   ....[37]....
        /*0d44*/ 	.word	0x00012810
        /*0d48*/ 	.word	0x00000002
        /*0d4c*/ 	.word	0x00000000
        /*0d50*/ 	.short	0x010a
        /*0d52*/ 	.byte	0x3f
	.zero		1


	//   ....[38]....
        /*0d54*/ 	.word	0x00012870
        /*0d58*/ 	.word	0x00000002
        /*0d5c*/ 	.word	0x00000000
        /*0d60*/ 	.short	0x010a
        /*0d62*/ 	.byte	0x3f
	.zero		1


	//   ....[39]....
        /*0d64*/ 	.word	0x00014400
        /*0d68*/ 	.word	0x0000000a
        /*0d6c*/ 	.word	0x00000000
        /*0d70*/ 	.short	0x0101
        /*0d72*/ 	.byte	0x3f
	.zero		1


	//   ....[40]....
        /*0d74*/ 	.word	0x0001a120
        /*0d78*/ 	.word	0x00000004
        /*0d7c*/ 	.word	0x00000000
        /*0d80*/ 	.short	0x0101
        /*0d82*/ 	.byte	0x3f
	.zero		1


	//   ....[41]....
        /*0d84*/ 	.word	0x0001a550
        /*0d88*/ 	.word	0x00000004
        /*0d8c*/ 	.word	0x00000000
        /*0d90*/ 	.short	0x010a
        /*0d92*/ 	.byte	0x3f
	.zero		1


	//   ....[42]....
        /*0d94*/ 	.word	0x0001a5f0
        /*0d98*/ 	.word	0x00000002
        /*0d9c*/ 	.word	0x00000000
        /*0da0*/ 	.short	0x010a
        /*0da2*/ 	.byte	0x3f
	.zero		1


	//   ....[43]....
        /*0da4*/ 	.word	0x0001aa10
        /*0da8*/ 	.word	0x00000002
        /*0dac*/ 	.word	0x00000000
        /*0db0*/ 	.short	0x010a
        /*0db2*/ 	.byte	0x3f
	.zero		1


	//   ....[44]....
        /*0db4*/ 	.word	0x0001aa70
        /*0db8*/ 	.word	0x00000002
        /*0dbc*/ 	.word	0x00000000
        /*0dc0*/ 	.short	0x010a
        /*0dc2*/ 	.byte	0x3f
	.zero		1


	//   ....[45]....
        /*0dc4*/ 	.word	0x0001c600
        /*0dc8*/ 	.word	0x0000000a
        /*0dcc*/ 	.word	0x00000000
        /*0dd0*/ 	.short	0x0101
        /*0dd2*/ 	.byte	0x3f
	.zero		1


	//   ....[46]....
        /*0dd4*/ 	.word	0x000214b0
        /*0dd8*/ 	.word	0x00000004
        /*0ddc*/ 	.word	0x00000000
        /*0de0*/ 	.short	0x0101
        /*0de2*/ 	.byte	0x3f
	.zero		1


	//   ....[47]....
        /*0de4*/ 	.word	0x00021680
        /*0de8*/ 	.word	0x00000004
        /*0dec*/ 	.word	0x00000000
        /*0df0*/ 	.short	0x010a
        /*0df2*/ 	.byte	0x3f
	.zero		1


	//   ....[48]....
        /*0df4*/ 	.word	0x00021720
        /*0df8*/ 	.word	0x00000002
        /*0dfc*/ 	.word	0x00000000
        /*0e00*/ 	.short	0x010a
        /*0e02*/ 	.byte	0x3f
	.zero		1


	//   ....[49]....
        /*0e04*/ 	.word	0x00021b40
        /*0e08*/ 	.word	0x00000002
        /*0e0c*/ 	.word	0x00000000
        /*0e10*/ 	.short	0x010a
        /*0e12*/ 	.byte	0x3f
	.zero		1


	//   ....[50]....
        /*0e14*/ 	.word	0x00021ba0
        /*0e18*/ 	.word	0x00000002
        /*0e1c*/ 	.word	0x00000000
        /*0e20*/ 	.short	0x010a
        /*0e22*/ 	.byte	0x3f
	.zero		1


	//   ....[51]....
        /*0e24*/ 	.word	0x00023730
        /*0e28*/ 	.word	0x00000008
        /*0e2c*/ 	.word	0x00000000
        /*0e30*/ 	.short	0x0101
        /*0e32*/ 	.byte	0x3f
	.zero		1


	//   ....[52]....
        /*0e34*/ 	.word	0x00029450
        /*0e38*/ 	.word	0x00000004
        /*0e3c*/ 	.word	0x00000000
        /*0e40*/ 	.short	0x0101
        /*0e42*/ 	.byte	0x3f
	.zero		1


	//   ....[53]....
        /*0e44*/ 	.word	0x0002c930
        /*0e48*/ 	.word	0x00000003
        /*0e4c*/ 	.word	0x00000000
        /*0e50*/ 	.short	0x0101
        /*0e52*/ 	.byte	0x3f
	.zero		1


	//   ....[54]....
        /*0e54*/ 	.word	0x0002d510
        /*0e58*/ 	.word	0x00000006
        /*0e5c*/ 	.word	0x00000000
        /*0e60*/ 	.short	0x0101
        /*0e62*/ 	.byte	0x3f
	.zero		1


	//   ....[55]....
        /*0e64*/ 	.word	0x000319d0
        /*0e68*/ 	.word	0x00000012
        /*0e6c*/ 	.word	0x00038820
        /*0e70*/ 	.short	0x010a
        /*0e72*/ 	.byte	0x3f
	.zero		1


	//   ....[56]....
        /*0e74*/ 	.word	0x00031a80
        /*0e78*/ 	.word	0x00000003
        /*0e7c*/ 	.word	0x000388a0
        /*0e80*/ 	.short	0x010a
        /*0e82*/ 	.byte	0x3f
	.zero		1


	//   ....[57]....
        /*0e84*/ 	.word	0x00031cb0
        /*0e88*/ 	.word	0x00000003
        /*0e8c*/ 	.word	0x000388c0
        /*0e90*/ 	.short	0x010a
        /*0e92*/ 	.byte	0x3f
	.zero		1


	//   ....[58]....
        /*0e94*/ 	.word	0x000326a0
        /*0e98*/ 	.word	0x0000000a
        /*0e9c*/ 	.word	0x000388a0
        /*0ea0*/ 	.short	0x010a
        /*0ea2*/ 	.byte	0x3f
	.zero		1


	//   ....[59]....
        /*0ea4*/ 	.word	0x000328c0
        /*0ea8*/ 	.word	0x0000000a
        /*0eac*/ 	.word	0x000388c0
        /*0eb0*/ 	.short	0x010a
        /*0eb2*/ 	.byte	0x3f
	.zero		1


	//   ....[60]....
        /*0eb4*/ 	.word	0x00034510
        /*0eb8*/ 	.word	0x00000019
        /*0ebc*/ 	.word	0x00038840
        /*0ec0*/ 	.short	0x010a
        /*0ec2*/ 	.byte	0x3f
	.zero		1


	//   ....[61]....
        /*0ec4*/ 	.word	0x000349b0
        /*0ec8*/ 	.word	0x00000019
        /*0ecc*/ 	.word	0x00038830
        /*0ed0*/ 	.short	0x0107
        /*0ed2*/ 	.byte	0x3f
	.zero		1


	//   ....[62]....
        /*0ed4*/ 	.word	0x00034a70
        /*0ed8*/ 	.word	0x00000019
        /*0edc*/ 	.word	0x00038830
        /*0ee0*/ 	.short	0x0101
        /*0ee2*/ 	.byte	0x3f
	.zero		1


	//   ....[63]....
        /*0ee4*/ 	.word	0x00035310
        /*0ee8*/ 	.word	0x00000012
        /*0eec*/ 	.word	0x00038800
        /*0ef0*/ 	.short	0x0107
        /*0ef2*/ 	.byte	0x3f
	.zero		1


	//   ....[64]....
        /*0ef4*/ 	.word	0x000353a0
        /*0ef8*/ 	.word	0x00000012
        /*0efc*/ 	.word	0x00038800
        /*0f00*/ 	.short	0x0101
        /*0f02*/ 	.byte	0x3f
	.zero		1


	//   ....[65]....
        /*0f04*/ 	.word	0x00036270
        /*0f08*/ 	.word	0x00000012
        /*0f0c*/ 	.word	0x00038810
        /*0f10*/ 	.short	0x0107
        /*0f12*/ 	.byte	0x3f
	.zero		1


	//   ....[66]....
        /*0f14*/ 	.word	0x00036370
        /*0f18*/ 	.word	0x00000012
        /*0f1c*/ 	.word	0x00038810
        /*0f20*/ 	.short	0x0101
        /*0f22*/ 	.byte	0x3f
	.zero		1


	//   ....[67]....
        /*0f24*/ 	.word	0x00036390
        /*0f28*/ 	.word	0x00000012
        /*0f2c*/ 	.word	0x00038820
        /*0f30*/ 	.short	0x010a
        /*0f32*/ 	.byte	0x3f
	.zero		1


	//   ....[68]....
        /*0f34*/ 	.word	0x00036410
        /*0f38*/ 	.word	0x00000019
        /*0f3c*/ 	.word	0x00038860
        /*0f40*/ 	.short	0x010a
        /*0f42*/ 	.byte	0x3f
	.zero		1


	//   ....[69]....
        /*0f44*/ 	.word	0x00036d20
        /*0f48*/ 	.word	0x00000019
        /*0f4c*/ 	.word	0x00038850
        /*0f50*/ 	.short	0x0107
        /*0f52*/ 	.byte	0x3f
	.zero		1


	//   ....[70]....
        /*0f54*/ 	.word	0x00036de0
        /*0f58*/ 	.word	0x00000019
        /*0f5c*/ 	.word	0x00038850
        /*0f60*/ 	.short	0x0101
        /*0f62*/ 	.byte	0x3f
	.zero		1


	//   ....[71]....
        /*0f64*/ 	.word	0x00037150
        /*0f68*/ 	.word	0x00000006
        /*0f6c*/ 	.word	0x00038840
        /*0f70*/ 	.short	0x010a
        /*0f72*/ 	.byte	0x3f
	.zero		1


	//   ....[72]....
        /*0f74*/ 	.word	0x00037470
        /*0f78*/ 	.word	0x00000006
        /*0f7c*/ 	.word	0x00038830
        /*0f80*/ 	.short	0x0107
        /*0f82*/ 	.byte	0x3f
	.zero		1


	//   ....[73]....
        /*0f84*/ 	.word	0x00037520
        /*0f88*/ 	.word	0x00000006
        /*0f8c*/ 	.word	0x00038830
        /*0f90*/ 	.short	0x0101
        /*0f92*/ 	.byte	0x3f
	.zero		1


	//   ....[74]....
        /*0f94*/ 	.word	0x00037550
        /*0f98*/ 	.word	0x00000006
        /*0f9c*/ 	.word	0x00038860
        /*0fa0*/ 	.short	0x010a
        /*0fa2*/ 	.byte	0x3f
	.zero		1


	//   ....[75]....
        /*0fa4*/ 	.word	0x00037c00
        /*0fa8*/ 	.word	0x00000006
        /*0fac*/ 	.word	0x00038850
        /*0fb0*/ 	.short	0x0107
        /*0fb2*/ 	.byte	0x3f
	.zero		1


	//   ....[76]....
        /*0fb4*/ 	.word	0x00037cb0
        /*0fb8*/ 	.word	0x00000006
        /*0fbc*/ 	.word	0x00038850
        /*0fc0*/ 	.short	0x0101
        /*0fc2*/ 	.byte	0x3f
	.zero		1


	//   ....[77]....
        /*0fc4*/ 	.word	0x00038f40
        /*0fc8*/ 	.word	0x00000007
        /*0fcc*/ 	.word	0x00038820
        /*0fd0*/ 	.short	0x010a
        /*0fd2*/ 	.byte	0x3f
	.zero		1


	//   ....[78]....
        /*0fd4*/ 	.word	0x000390b0
        /*0fd8*/ 	.word	0x00000005
        /*0fdc*/ 	.word	0x00038840
        /*0fe0*/ 	.short	0x010a
        /*0fe2*/ 	.byte	0x3f
	.zero		1


	//   ....[79]....
        /*0fe4*/ 	.word	0x00039150
        /*0fe8*/ 	.word	0x00000003
        /*0fec*/ 	.word	0x00038840
        /*0ff0*/ 	.short	0x010a
        /*0ff2*/ 	.byte	0x3f
	.zero		1


	//   ....[80]....
        /*0ff4*/ 	.word	0x00039190
        /*0ff8*/ 	.word	0x00000005
        /*0ffc*/ 	.word	0x00038860
        /*1000*/ 	.short	0x010a
        /*1002*/ 	.byte	0x3f
	.zero		1


	//   ....[81]....
        /*1004*/ 	.word	0x000391d0
        /*1008*/ 	.word	0x00000003
        /*100c*/ 	.word	0x00038860
        /*1010*/ 	.short	0x010a
        /*1012*/ 	.byte	0x3f
	.zero		1


	//   ....[82]....
        /*1014*/ 	.word	0x00039230
        /*1018*/ 	.word	0x00000028
        /*101c*/ 	.word	0x00038890
        /*1020*/ 	.short	0x010a
        /*1022*/ 	.byte	0x3f
	.zero		1


	//   ....[83]....
        /*1024*/ 	.word	0x000393a0
        /*1028*/ 	.word	0x00000028
        /*102c*/ 	.word	0x00038890
        /*1030*/ 	.short	0x010a
        /*1032*/ 	.byte	0x3f
	.zero		1


	//   ....[84]....
        /*1034*/ 	.word	0x00039520
        /*1038*/ 	.word	0x00000028
        /*103c*/ 	.word	0x00038890
        /*1040*/ 	.short	0x010a
        /*1042*/ 	.byte	0x3f
	.zero		1


	//   ....[85]....
        /*1044*/ 	.word	0x00039680
        /*1048*/ 	.word	0x00000028
        /*104c*/ 	.word	0x000388b0
        /*1050*/ 	.short	0x010a
        /*1052*/ 	.byte	0x3f
	.zero		1


	//   ....[86]....
        /*1054*/ 	.word	0x00039a60
        /*1058*/ 	.word	0x00000002
        /*105c*/ 	.word	0x00038800
        /*1060*/ 	.short	0x010a
        /*1062*/ 	.byte	0x3f
	.zero		1


	//   ....[87]....
        /*1064*/ 	.word	0x0003a070
        /*1068*/ 	.word	0x00000002
        /*106c*/ 	.word	0x00038800
        /*1070*/ 	.short	0x010a
        /*1072*/ 	.byte	0x3f
	.zero		1


	//   ....[88]....
        /*1074*/ 	.word	0x0003a0c0
        /*1078*/ 	.word	0x00000002
        /*107c*/ 	.word	0x00000000
        /*1080*/ 	.short	0x010a
        /*1082*/ 	.byte	0x3f
	.zero		1


	//   ....[89]....
        /*1084*/ 	.word	0x0003a110
        /*1088*/ 	.word	0x00000002
        /*108c*/ 	.word	0x00000000
        /*1090*/ 	.short	0x010a
        /*1092*/ 	.byte	0x3f
	.zero		1


	//   ....[90]....
        /*1094*/ 	.word	0x0003a160
        /*1098*/ 	.word	0x00000002
        /*109c*/ 	.word	0x00000000
        /*10a0*/ 	.short	0x010a
        /*10a2*/ 	.byte	0x3f
	.zero		1


	//   ....[91]....
        /*10a4*/ 	.word	0x0003a1b0
        /*10a8*/ 	.word	0x00000002
        /*10ac*/ 	.word	0x00000000
        /*10b0*/ 	.short	0x010a
        /*10b2*/ 	.byte	0x3f
	.zero		1


	//   ....[92]....
        /*10b4*/ 	.word	0x0003a200
        /*10b8*/ 	.word	0x00000002
        /*10bc*/ 	.word	0x00000000
        /*10c0*/ 	.short	0x010a
        /*10c2*/ 	.byte	0x3f
	.zero		1


	//   ....[93]....
        /*10c4*/ 	.word	0x0003a250
        /*10c8*/ 	.word	0x00000002
        /*10cc*/ 	.word	0x00000000
        /*10d0*/ 	.short	0x010a
        /*10d2*/ 	.byte	0x3f
	.zero		1


	//   ....[94]....
        /*10d4*/ 	.word	0x0003a3f0
        /*10d8*/ 	.word	0x00000012
        /*10dc*/ 	.word	0x00038820
        /*10e0*/ 	.short	0x010a
        /*10e2*/ 	.byte	0x3f
	.zero		1


	//   ....[95]....
        /*10e4*/ 	.word	0x0003a440
        /*10e8*/ 	.word	0x00000003
        /*10ec*/ 	.word	0x000388a0
        /*10f0*/ 	.short	0x010a
        /*10f2*/ 	.byte	0x3f
	.zero		1


	//   ....[96]....
        /*10f4*/ 	.word	0x0003a490
        /*10f8*/ 	.word	0x00000003
        /*10fc*/ 	.word	0x000388c0
        /*1100*/ 	.short	0x010a
        /*1102*/ 	.byte	0x3f
	.zero		1


	//   ....[97]....
        /*1104*/ 	.word	0x0003a4e0
        /*1108*/ 	.word	0x0000000a
        /*110c*/ 	.word	0x000388a0
        /*1110*/ 	.short	0x010a
        /*1112*/ 	.byte	0x3f
	.zero		1


	//   ....[98]....
        /*1114*/ 	.word	0x0003a530
        /*1118*/ 	.word	0x0000000a
        /*111c*/ 	.word	0x000388c0
        /*1120*/ 	.short	0x010a
        /*1122*/ 	.byte	0x3f
	.zero		1


	//   ....[99]....
        /*1124*/ 	.word	0x0003a640
        /*1128*/ 	.word	0x00000019
        /*112c*/ 	.word	0x00038840
        /*1130*/ 	.short	0x010a
        /*1132*/ 	.byte	0x3f
	.zero		1


	//   ....[100]....
        /*1134*/ 	.word	0x0003bbd0
        /*1138*/ 	.word	0x00000012
        /*113c*/ 	.word	0x00038820
        /*1140*/ 	.short	0x010a
        /*1142*/ 	.byte	0x3f
	.zero		1


	//   ....[101]....
        /*1144*/ 	.word	0x0003bc20
        /*1148*/ 	.word	0x00000019
        /*114c*/ 	.word	0x00038860
        /*1150*/ 	.short	0x010a
        /*1152*/ 	.byte	0x3f
	.zero		1


	//   ....[102]....
        /*1154*/ 	.word	0x0003c510
        /*1158*/ 	.word	0x00000006
        /*115c*/ 	.word	0x00038840
        /*1160*/ 	.short	0x010a
        /*1162*/ 	.byte	0x3f
	.zero		1


	//   ....[103]....
        /*1164*/ 	.word	0x0003c9d0
        /*1168*/ 	.word	0x00000006
        /*116c*/ 	.word	0x00038860
        /*1170*/ 	.short	0x010a
        /*1172*/ 	.byte	0x3f
	.zero		1


	//   ....[104]....
        /*1174*/ 	.word	0x0003db70
        /*1178*/ 	.word	0x00000007
        /*117c*/ 	.word	0x00038820
        /*1180*/ 	.short	0x010a
        /*1182*/ 	.byte	0x3f
	.zero		1


	//   ....[105]....
        /*1184*/ 	.word	0x0003dd10
        /*1188*/ 	.word	0x00000005
        /*118c*/ 	.word	0x00038840
        /*1190*/ 	.short	0x010a
        /*1192*/ 	.byte	0x3f
	.zero		1


	//   ....[106]....
        /*1194*/ 	.word	0x0003dd60
        /*1198*/ 	.word	0x00000003
        /*119c*/ 	.word	0x00038840
        /*11a0*/ 	.short	0x010a
        /*11a2*/ 	.byte	0x3f
	.zero		1


	//   ....[107]....
        /*11a4*/ 	.word	0x0003ddb0
        /*11a8*/ 	.word	0x00000005
        /*11ac*/ 	.word	0x00038860
        /*11b0*/ 	.short	0x010a
        /*11b2*/ 	.byte	0x3f
	.zero		1


	//   ....[108]....
        /*11b4*/ 	.word	0x0003dfd0
        /*11b8*/ 	.word	0x00000005
        /*11bc*/ 	.word	0x00000000
        /*11c0*/ 	.short	0x010a
        /*11c2*/ 	.byte	0x3f
	.zero		1


	//   ....[109]....
        /*11c4*/ 	.word	0x0003e110
        /*11c8*/ 	.word	0x0000000c
        /*11cc*/ 	.word	0x00000000
        /*11d0*/ 	.short	0x010a
        /*11d2*/ 	.byte	0x3f
	.zero		1


	//   ....[110]....
        /*11d4*/ 	.word	0x0003e6b0
        /*11d8*/ 	.word	0x0000000c
        /*11dc*/ 	.word	0x00038810
        /*11e0*/ 	.short	0x010a
        /*11e2*/ 	.byte	0x3f
	.zero		1


	//   ....[111]....
        /*11e4*/ 	.word	0x0003e830
        /*11e8*/ 	.word	0x0000000e
        /*11ec*/ 	.word	0x00000000
        /*11f0*/ 	.short	0x010a
        /*11f2*/ 	.byte	0x3f
	.zero		1


	//   ....[112]....
        /*11f4*/ 	.word	0x0003e970
        /*11f8*/ 	.word	0x0000000c
        /*11fc*/ 	.word	0x00000000
        /*1200*/ 	.short	0x010a
        /*1202*/ 	.byte	0x3f
	.zero		1


	//   ....[113]....
        /*1204*/ 	.word	0x00040e40
        /*1208*/ 	.word	0x00000005
        /*120c*/ 	.word	0x00000000
        /*1210*/ 	.short	0x0101
        /*1212*/ 	.byte	0x3f
	.zero		1


	//   ....[114]....
        /*1214*/ 	.word	0x0004d540
        /*1218*/ 	.word	0x00000000
        /*121c*/ 	.word	0x00000000
        /*1220*/ 	.short	0x0101
        /*1222*/ 	.byte	0x3f
	.zero		1


	//   ....[115]....
        /*1224*/ 	.word	0x0004d560
        /*1228*/ 	.word	0x0000000c
        /*122c*/ 	.word	0x00000000
        /*1230*/ 	.short	0x010a
        /*1232*/ 	.byte	0x3f
	.zero		1


	//   ....[116]....
        /*1234*/ 	.word	0x0004d5b0
        /*1238*/ 	.word	0x0000000c
        /*123c*/ 	.word	0x00038810
        /*1240*/ 	.short	0x010a
        /*1242*/ 	.byte	0x3f
	.zero		1


	//   ....[117]....
        /*1244*/ 	.word	0x0004d600
        /*1248*/ 	.word	0x0000000c
        /*124c*/ 	.word	0x00000000
        /*1250*/ 	.short	0x010a
        /*1252*/ 	.byte	0x3f
	.zero		1


	//----- nvinfo : EIATTR_NUM_MBARRIERS
	.align		4
.L_914:
        /*1254*/ 	.byte	0x03, 0x38
        /*1256*/ 	.short	0x0017


	//----- nvinfo : EIATTR_EXIT_INSTR_OFFSETS
	.align		4
        /*1258*/ 	.byte	0x04, 0x1c
        /*125a*/ 	.short	(.L_916 - .L_915)


	//   ....[0]....
.L_915:
        /*125c*/ 	.word	0x00039220


	//----- nvinfo : EIATTR_MAX_THREADS
	.align		4
.L_916:
        /*1260*/ 	.byte	0x04, 0x05
        /*1262*/ 	.short	(.L_918 - .L_917)
.L_917:
        /*1264*/ 	.word	0x00000180
        /*1268*/ 	.word	0x00000001
        /*126c*/ 	.word	0x00000001


	//----- nvinfo : EIATTR_CRS_STACK_SIZE
	.align		4
.L_918:
        /*1270*/ 	.byte	0x04, 0x1e
        /*1272*/ 	.short	(.L_920 - .L_919)
.L_919:
        /*1274*/ 	.word	0x00000000


	//----- nvinfo : EIATTR_CBANK_PARAM_SIZE
	.align		4
.L_920:
        /*1278*/ 	.byte	0x03, 0x19
        /*127a*/ 	.short	0x0bf0


	//----- nvinfo : EIATTR_PARAM_CBANK
	.align		4
        /*127c*/ 	.byte	0x04, 0x0a
        /*127e*/ 	.short	(.L_922 - .L_921)
	.align		4
.L_921:
        /*1280*/ 	.word	index@(.nv.constant0._ZN7cutlass13device_kernelIN5flash11enable_sm90INS1_16FlashAttnFwdSm90INS1_25CollectiveMainloopFwdSm90ILi2EN4cute5tupleIJNS5_1CILi1EEES8_S8_EEENS6_IJNS7_ILi64EEESA_SA_EEELi512ENS_6half_tEfNS_4arch4Sm90ELb0ELb1ELb1ELb1ELb1ELb1ELb1ELb0ELb0ELb1ELb1ELb0EEENS1_21CollectiveEpilogueFwdINS6_IJSA_NS7_ILi512EEESA_EEES9_SC_SE_Li256ELb1ELb1ELb1ELb0EEENS1_36VarlenDynamicPersistentTileSchedulerILi64ELi64ELi256ELi128ELb1ELb1ELb1ELb1ELb0ELb1EEEEEEEEEvNT_6ParamsE)
        /*1284*/ 	.short	0x0210
        /*1286*/ 	.short	0x0bf0


	//----- nvinfo : EIATTR_SW_WAR
	.align		4
.L_922:
        /*1288*/ 	.byte	0x04, 0x36
        /*128a*/ 	.short	(.L_924 - .L_923)
.L_923:
        /*128c*/ 	.word	0x00000008
.L_924:


//--------------------- .nv.info._ZN7cutlass13device_kernelIN5flash11enable_sm90INS1_16FlashAttnFwdSm90INS1_25CollectiveMainloopFwdSm90ILi2EN4cute5tupleIJNS5_1CILi1EEES8_S8_EEENS6_IJNS7_ILi64EEESA_SA_EEELi512ENS_6half_tEfNS_4arch4Sm90ELb1ELb0ELb1ELb0ELb1ELb0ELb0ELb0ELb0ELb1ELb1ELb0EEENS1_21CollectiveEpilogueFwdINS6_IJSA_NS7_ILi512EEESA_EEES9_SC_SE_Li256ELb0ELb1ELb1ELb0EEENS1_19SingleTileSchedulerILb0ELb1ELb1ELi64EEEEEEEEEvNT_6ParamsE --------------------------
	.section	.nv.info._ZN7cutlass13device_kernelIN5flash11enable_sm90INS1_16FlashAttnFwdSm90INS1_25CollectiveMainloopFwdSm90ILi2EN4cute5tupleIJNS5_1CILi1EEES8_S8_EEENS6_IJNS7_ILi64EEESA_SA_EEELi512ENS_6half_tEfNS_4arch4Sm90ELb1ELb0ELb1ELb0ELb1ELb0ELb0ELb0ELb0ELb1ELb1ELb0EEENS1_21CollectiveEpilogueFwdINS6_IJSA_NS7_ILi512EEESA_EEES9_SC_SE_Li256ELb0ELb1ELb1ELb0EEENS1_19SingleTileSchedulerILb0ELb1ELb1ELi64EEEEEEEEEvNT_6ParamsE,"",@"SHT_CUDA_INFO"
	.sectionflags	@""
	.align	4


	//----- nvinfo : EIATTR_CUDA_API_VERSION
	.align		4
        /*0000*/ 	.byte	0x04, 0x37
        /*0002*/ 	.short	(.L_926 - .L_925)
.L_925:
        /*0004*/ 	.word	0x00000082


	//----- nvinfo : EIATTR_KPARAM_INFO
	.align		4
.L_926:
        /*0008*/ 	.byte	0x04, 0x17
        /*000a*/ 	.short	(.L_928 - .L_927)
.L_927:
        /*000c*/ 	.word	0x00000000
        /*0010*/ 	.short	0x0000
        /*0012*/ 	.short	0x0070
        /*0014*/ 	.byte	0x00, 0xf0, 0x01, 0x28


	//----- nvinfo : EIATTR_SPARSE_MMA_MASK
	.align		4
.L_928:
        /*0018*/ 	.byte	0x03, 0x50
        /*001a*/ 	.short	0x0000


	//----- nvinfo : EIATTR_MAXREG_COUNT
	.align		4
        /*001c*/ 	.byte	0x03, 0x1b
        /*001e*/ 	.short	0x00a8


	//----- nvinfo : EIATTR_NUM_BARRIERS
	.align		4
        /*0020*/ 	.byte	0x02, 0x4c
        /*0022*/ 	.byte	0x10
	.zero		1


	//----- nvinfo : EIATTR_EXTERNS
	.align		4
        /*0024*/ 	.byte	0x04, 0x0f
        /*0026*/ 	.short	(.L_930 - .L_929)


	//   ....[0]....
	.align		4
.L_929:
        /*0028*/ 	.word	index@(__assertfail)


	//----- nvinfo : EIATTR_MERCURY_ISA_VERSION
	.align		4
.L_930:
        /*002c*/ 	.byte	0x03, 0x5f
        /*002e*/ 	.short	0x0101


	//----- nvinfo : EIATTR_INT_WARP_WIDE_INSTR_OFFSETS
	.align		4
        /*0030*/ 	.byte	0x04, 0x31
        /*0032*/ 	.short	(.L_932 - .L_931)


	//   ....[0]....
.L_931:
        /*0034*/ 	.word	0x000000b0


	//   ....[1]....
        /*0038*/ 	.word	0x000000c0


	//   ....[2]....
        /*003c*/ 	.word	0x00000160


	//----- nvinfo : EIATTR_COOP_GROUP_MASK_REGIDS
	.align		4
.L_932:
        /*0040*/ 	.byte	0x04, 0x29
        /*0042*/ 	.short	(.L_934 - .L_933)


	//   ....[0]....
.L_933:
        /*0044*/ 	.word	0xffffffff


	//   ....[1]....
        /*0048*/ 	.word	0xffffffff


	//   ....[2]....
        /*004c*/ 	.word	0xffffffff


	//   ....[3]....
        /*0050*/ 	.word	0xffffffff


	//   ....[4]....
        /*0054*/ 	.word	0xffffffff


	//   ....[5]....
        /*0058*/ 	.word	0xffffffff


	//   ....[6]....
        /*005c*/ 	.word	0xffffffff


	//   ....[7]....
        /*0060*/ 	.word	0xffffffff


	//   ....[8]....
        /*0064*/ 	.word	0xffffffff


	//   ....[9]....
        /*0068*/ 	.word	0xffffffff


	//   ....[10]....
        /*006c*/ 	.word	0xffffffff


	//   ....[11]....
        /*0070*/ 	.word	0xffffffff


	//   ....[12]....
        /*0074*/ 	.word	0xffffffff


	//   ....[13]....
        /*0078*/ 	.word	0xffffffff


	//   ....[14]....
        /*007c*/ 	.word	0xffffffff


	//   ....[15]....
        /*0080*/ 	.word	0xffffffff


	//   ....[16]....
        /*0084*/ 	.word	0xffffffff


	//   ....[17]....
        /*0088*/ 	.word	0xffffffff


	//   ....[18]....
        /*008c*/ 	.word	0xffffffff


	//   ....[19]....
        /*0090*/ 	.word	0xffffffff


	//   ....[20]....
        /*0094*/ 	.word	0xffffffff


	//   ....[21]....
        /*0098*/ 	.word	0xffffffff


	//   ....[22]....
        /*009c*/ 	.word	0xffffffff


	//   ....[23]....
        /*00a0*/ 	.word	0xffffffff


	//   ....[24]....
        /*00a4*/ 	.word	0xffffffff


	//   ....[25]....
        /*00a8*/ 	.word	0xffffffff


	//   ....[26]....
        /*00ac*/ 	.word	0xffffffff


	//   ....[27]....
        /*00b0*/ 	.word	0xffffffff


	//   ....[28]....
        /*00b4*/ 	.word	0xffffffff


	//   ....[29]....
        /*00b8*/ 	.word	0xffffffff


	//   ....[30]....
        /*00bc*/ 	.word	0xffffffff


	//   ....[31]....
        /*00c0*/ 	.word	0xffffffff


	//   ....[32]....
        /*00c4*/ 	.word	0xffffffff


	//   ....[33]....
        /*00c8*/ 	.word	0xffffffff


	//   ....[34]....
        /*00cc*/ 	.word	0xffffffff


	//   ....[35]....
        /*00d0*/ 	.word	0xffffffff


	//   ....[36]....
        /*00d4*/ 	.word	0xffffffff


	//   ....[37]....
        /*00d8*/ 	.word	0xffffffff


	//   ....[38]....
        /*00dc*/ 	.word	0xffffffff


	//   ....[39]....
        /*00e0*/ 	.word	0xffffffff


	//   ....[40]....
        /*00e4*/ 	.word	0xffffffff


	//   ....[41]....
        /*00e8*/ 	.word	0xffffffff


	//   ....[42]....
        /*00ec*/ 	.word	0xffffffff


	//   ....[43]....
        /*00f0*/ 	.word	0xffffffff


	//   ....[44]....
        /*00f4*/ 	.word	0xffffffff


	//   ....[45]....
        /*00f8*/ 	.word	0xffffffff


	//   ....[46]....
        /*00fc*/ 	.word	0xffffffff


	//   ....[47]....
        /*0100*/ 	.word	0xffffffff


	//   ....[48]....
        /*0104*/ 	.word	0xffffffff


	//   ....[49]....
        /*0108*/ 	.word	0xffffffff


	//   ....[50]....
        /*010c*/ 	.word	0xffffffff


	//   ....[51]....
        /*0110*/ 	.word	0xffffffff


	//   ....[52]....
        /*0114*/ 	.word	0xffffffff


	//   ....[53]....
        /*0118*/ 	.word	0xffffffff


	//   ....[54]....
        /*011c*/ 	.word	0xffffffff


	//   ....[55]....
        /*0120*/ 	.word	0xffffffff


	//   ....[56]....
        /*0124*/ 	.word	0xffffffff


	//   ....[57]....
        /*0128*/ 	.word	0xffffffff


	//   ....[58]....
        /*012c*/ 	.word	0xffffffff


	//   ....[59]....
        /*0130*/ 	.word	0xffffffff


	//   ....[60]....
        /*0134*/ 	.word	0xffffffff


	//   ....[61]....
        /*0138*/ 	.word	0xffffffff


	//   ....[62]....
        /*013c*/ 	.word	0xffffffff


	//   ....[63]....
        /*0140*/ 	.word	0xffffffff


	//   ....[64]....
        /*0144*/ 	.word	0xffffffff


	//   ....[65]....
        /*0148*/ 	.word	0xffffffff


	//   ....[66]....
        /*014c*/ 	.word	0xffffffff


	//   ....[67]....
        /*0150*/ 	.word	0xffffffff


	//   ....[68]....
        /*0154*/ 	.word	0xffffffff


	//   ....[69]....
        /*0158*/ 	.word	0xffffffff


	//   ....[70]....
        /*015c*/ 	.word	0xffffffff


	//   ....[71]....
        /*0160*/ 	.word	0xffffffff


	//   ....[72]....
        /*0164*/ 	.word	0xffffffff


	//   ....[73]....
        /*0168*/ 	.word	0xffffffff


	//   ....[74]....
        /*016c*/ 	.word	0xffffffff


	//   ....[75]....
        /*0170*/ 	.word	0xffffffff


	//   ....[76]....
        /*0174*/ 	.word	0xffffffff


	//   ....[77]....
        /*0178*/ 	.word	0xffffffff


	//   ....[78]....
        /*017c*/ 	.word	0xffffffff


	//   ....[79]....
        /*0180*/ 	.word	0xffffffff


	//   ....[80]....
        /*0184*/ 	.word	0xffffffff


	//   ....[81]....
        /*0188*/ 	.word	0xffffffff


	//   ....[82]....
        /*018c*/ 	.word	0x0500000f


	//   ....[83]....
        /*0190*/ 	.word	0x0500000f


	//   ....[84]....
        /*0194*/ 	.word	0x0500000f


	//   ....[85]....
        /*0198*/ 	.word	0x0500000f


	//   ....[86]....
        /*019c*/ 	.word	0x0500000f


	//   ....[87]....
        /*01a0*/ 	.word	0x0500000f


	//   ....[88]....
        /*01a4*/ 	.word	0x0500000f


	//   ....[89]....
        /*01a8*/ 	.word	0x0500000f


	//   ....[90]....
        /*01ac*/ 	.word	0x0500000f


	//   ....[91]....
        /*01b0*/ 	.word	0x0500000f


	//   ....[92]....
        /*01b4*/ 	.word	0x0500000f


	//   ....[93]....
        /*01b8*/ 	.word	0x0500000f


	//   ....[94]....
        /*01bc*/ 	.word	0x0500000f


	//   ....[95]....
        /*01c0*/ 	.word	0x0500000f


	//   ....[96]....
        /*01c4*/ 	.word	0x0500000f


	//   ....[97]....
        /*01c8*/ 	.word	0x0500000f


	//   ....[98]....
        /*01cc*/ 	.word	0x0500000f


	//   ....[99]....
        /*01d0*/ 	.word	0x0500000f


	//   ....[100]....
        /*01d4*/ 	.word	0x0500000f


	//   ....[101]....
        /*01d8*/ 	.word	0x0500000f


	//   ....[102]....
        /*01dc*/ 	.word	0x0500000f


	//   ....[103]....
        /*01e0*/ 	.word	0x0500000f


	//   ....[104]....
        /*01e4*/ 	.word	0x0500000f


	//   ....[105]....
        /*01e8*/ 	.word	0x0500000f


	//   ....[106]....
        /*01ec*/ 	.word	0x0500000f


	//   ....[107]....
        /*01f0*/ 	.word	0x0500000f


	//   ....[108]....
        /*01f4*/ 	.word	0x0500000f


	//   ....[109]....
        /*01f8*/ 	.word	0x0500000f


	//   ....[110]....
        /*01fc*/ 	.word	0x0500000f


	//   ....[111]....
        /*0200*/ 	.word	0x0500000f


	//   ....[112]....
        /*0204*/ 	.word	0x0500000f


	//   ....[113]....
        /*0208*/ 	.word	0x0500000f


	//   ....[114]....
        /*020c*/ 	.word	0x0500000f


	//   ....[115]....
        /*0210*/ 	.word	0x0500000f


	//   ....[116]....
        /*0214*/ 	.word	0x0500000f


	//   ....[117]....
        /*0218*/ 	.word	0x0500000f


	//   ....[118]....
        /*021c*/ 	.word	0x0500000f


	//   ....[119]....
        /*0220*/ 	.word	0x0500000f


	//   ....[120]....
        /*0224*/ 	.word	0x0500000f


	//   ....[121]....
        /*0228*/ 	.word	0x0500000f


	//   ....[122]....
        /*022c*/ 	.word	0x0500000f


	//   ....[123]....
        /*0230*/ 	.word	0x0500000f


	//----- nvinfo : EIATTR_COOP_GROUP_INSTR_OFFSETS
	.align		4
.L_934:
        /*0234*/ 	.byte	0x04, 0x28
        /*0236*/ 	.short	(.L_936 - .L_935)


	//   ....[0]....
.L_935:
        /*0238*/ 	.word	0x00000060


	//   ....[1]....
        /*023c*/ 	.word	0x000000a0


	//   ....[2]....
        /*0240*/ 	.word	0x00000280


	//   ....[3]....
        /*0244*/ 	.word	0x000003e0


	//   ....[4]....
        /*0248*/ 	.word	0x00000500


	//   ....[5]....
        /*024c*/ 	.word	0x00000660


	//   ....[6]....
        /*0250*/ 	.word	0x000012d0


	//   ....[7]....
        /*0254*/ 	.word	0x00003450


	//   ....[8]....
        /*0258*/ 	.word	0x00003dd0


	//   ....[9]....
        /*025c*/ 	.word	0x00003e20


	//   ....[10]....
        /*0260*/ 	.word	0x00004340


	//   ....[11]....
        /*0264*/ 	.word	0x000043f0


	//   ....[12]....
        /*0268*/ 	.word	0x000047f0


	//   ....[13]....
        /*026c*/ 	.word	0x000048c0


	//   ....[14]....
        /*0270*/ 	.word	0x00005340


	//   ....[15]....
        /*0274*/ 	.word	0x000059b0


	//   ....[16]....
        /*0278*/ 	.word	0x00005ed0


	//   ....[17]....
        /*027c*/ 	.word	0x00005f20


	//   ....[18]....
        /*0280*/ 	.word	0x00006000


	//   ....[19]....
        /*0284*/ 	.word	0x00006490


	//   ....[20]....
        /*0288*/ 	.word	0x000064f0


	//   ....[21]....
        /*028c*/ 	.word	0x00007690


	//   ....[22]....
        /*0290*/ 	.word	0x00007e90


	//   ....[23]....
        /*0294*/ 	.word	0x00007f10


	//   ....[24]....
        /*0298*/ 	.word	0x00008200


	//   ....[25]....
        /*029c*/ 	.word	0x000083c0


	//   ....[26]....
        /*02a0*/ 	.word	0x00009390


	//   ....[27]....
        /*02a4*/ 	.word	0x00009470


	//   ....[28]....
        /*02a8*/ 	.word	0x000094c0


	//   ....[29]....
        /*02ac*/ 	.word	0x000094f0


	//   ....[30]....
        /*02b0*/ 	.word	0x00009550


	//   ....[31]....
        /*02b4*/ 	.word	0x0000a000


	//   ....[32]....
        /*02b8*/ 	.word	0x0000a4c0


	//   ....[33]....
        /*02bc*/ 	.word	0x0000a4f0


	//   ....[34]....
        /*02c0*/ 	.word	0x0000a510


	//   ....[35]....
        /*02c4*/ 	.word	0x0000a540


	//   ....[36]....
        /*02c8*/ 	.word	0x0000a9d0


	//   ....[37]....
        /*02cc*/ 	.word	0x0000a9f0


	//   ....[38]....
        /*02d0*/ 	.word	0x0000b640


	//   ....[39]....
        /*02d4*/ 	.word	0x0000b660


	//   ....[40]....
        /*02d8*/ 	.word	0x0000c6b0


	//   ....[41]....
        /*02dc*/ 	.word	0x0000d9c0


	//   ....[42]....
        /*02e0*/ 	.word	0x0000d9e0


	//   ....[43]....
        /*02e4*/ 	.word	0x0000d9f0


	//   ....[44]....
        /*02e8*/ 	.word	0x0000da30


	//   ....[45]....
        /*02ec*/ 	.word	0x0000da80


	//   ....[46]....
        /*02f0*/ 	.word	0x0000daa0


	//   ....[47]....
        /*02f4*/ 	.word	0x0000daf0


	//   ....[48]....
        /*02f8*/ 	.word	0x0000db10


	//   ....[49]....
        /*02fc*/ 	.word	0x0000e0a0


	//   ....[50]....
        /*0300*/ 	.word	0x0000e0d0


	//   ....[51]....
        /*0304*/ 	.word	0x0000e100


	//   ....[52]....
        /*0308*/ 	.word	0x0000e170


	//   ....[53]....
        /*030c*/ 	.word	0x0000e1d0


	//   ....[54]....
        /*0310*/ 	.word	0x0000e1f0


	//   ....[55]....
        /*0314*/ 	.word	0x0000e240


	//   ....[56]....
        /*0318*/ 	.word	0x0000e260


	//   ....[57]....
        /*031c*/ 	.word	0x0000e550


	//   ....[58]....
        /*0320*/ 	.word	0x0000e580


	//   ....[59]....
        /*0324*/ 	.word	0x0000e5b0


	//   ....[60]....
        /*0328*/ 	.word	0x0000e5e0


	//   ....[61]....
        /*032c*/ 	.word	0x0000e610


	//   ....[62]....
        /*0330*/ 	.word	0x0000e660


	//   ....[63]....
        /*0334*/ 	.word	0x0000e7e0


	//   ....[64]....
        /*0338*/ 	.word	0x0000e810


	//   ....[65]....
        /*033c*/ 	.word	0x0000f190


	//   ....[66]....
        /*0340*/ 	.word	0x0000f1b0


	//   ....[67]....
        /*0344*/ 	.word	0x0000f1c0


	//   ....[68]....
        /*0348*/ 	.word	0x0000f1e0


	//   ....[69]....
        /*034c*/ 	.word	0x0000f200


	//   ....[70]....
        /*0350*/ 	.word	0x0000f230


	//   ....[71]....
        /*0354*/ 	.word	0x0000f250


	//   ....[72]....
        /*0358*/ 	.word	0x0000f280


	//   ....[73]....
        /*035c*/ 	.word	0x0000f5e0


	//   ....[74]....
        /*0360*/ 	.word	0x0000f610


	//   ....[75]....
        /*0364*/ 	.word	0x0000f640


	//   ....[76]....
        /*0368*/ 	.word	0x0000f660


	//   ....[77]....
        /*036c*/ 	.word	0x0000f670


	//   ....[78]....
        /*0370*/ 	.word	0x0000f690


	//   ....[79]....
        /*0374*/ 	.word	0x0000f740


	//   ....[80]....
        /*0378*/ 	.word	0x0000f770


	//   ....[81]....
        /*037c*/ 	.word	0x0000fc70


	//   ....[82]....
        /*0380*/ 	.word	0x00010290


	//   ....[83]....
        /*0384*/ 	.word	0x00010380


	//   ....[84]....
        /*0388*/ 	.word	0x00010420


	//   ....[85]....
        /*038c*/ 	.word	0x000104a0


	//   ....[86]....
        /*0390*/ 	.word	0x00010550


	//   ....[87]....
        /*0394*/ 	.word	0x000105b0


	//   ....[88]....
        /*0398*/ 	.word	0x00010670


	//   ....[89]....
        /*039c*/ 	.word	0x000106d0


	//   ....[90]....
        /*03a0*/ 	.word	0x00010770


	//   ....[91]....
        /*03a4*/ 	.word	0x00010800


	//   ....[92]....
        /*03a8*/ 	.word	0x00010860


	//   ....[93]....
        /*03ac*/ 	.word	0x00010990


	//   ....[94]....
        /*03b0*/ 	.word	0x00010a00


	//   ....[95]....
        /*03b4*/ 	.word	0x00010a60


	//   ....[96]....
        /*03b8*/ 	.word	0x00010b20


	//   ....[97]....
        /*03bc*/ 	.word	0x00010b80


	//   ....[98]....
        /*03c0*/ 	.word	0x00010c20


	//   ....[99]....
        /*03c4*/ 	.word	0x00010d70


	//   ....[100]....
        /*03c8*/ 	.word	0x00010e20


	//   ....[101]....
        /*03cc*/ 	.word	0x000110b0


	//   ....[102]....
        /*03d0*/ 	.word	0x00011100


	//   ....[103]....
        /*03d4*/ 	.word	0x000112c0


	//   ....[104]....
        /*03d8*/ 	.word	0x00011310


	//   ....[105]....
        /*03dc*/ 	.word	0x000114d0


	//   ....[106]....
        /*03e0*/ 	.word	0x00011520


	//   ....[107]....
        /*03e4*/ 	.word	0x00011600


	//   ....[108]....
        /*03e8*/ 	.word	0x000116a0


	//   ....[109]....
        /*03ec*/ 	.word	0x00011700


	//   ....[110]....
        /*03f0*/ 	.word	0x000117a0


	//   ....[111]....
        /*03f4*/ 	.word	0x00011800


	//   ....[112]....
        /*03f8*/ 	.word	0x000118a0


	//   ....[113]....
        /*03fc*/ 	.word	0x00011900


	//   ....[114]....
        /*0400*/ 	.word	0x000119a0


	//   ....[115]....
        /*0404*/ 	.word	0x00011a80


	//   ....[116]....
        /*0408*/ 	.word	0x00011b30


	//   ....[117]....
        /*040c*/ 	.word	0x00011c20


	//   ....[118]....
        /*0410*/ 	.word	0x00011d20


	//   ....[119]....
        /*0414*/ 	.word	0x00011e40


	//   ....[120]....
        /*0418*/ 	.word	0x00011f20


	//   ....[121]....
        /*041c*/ 	.word	0x00012030


	//   ....[122]....
        /*0420*/ 	.word	0x00012100


	//   ....[123]....
        /*0424*/ 	.word	0x00012210


	//----- nvinfo : EIATTR_REG_RECONFIG
	.align		4
.L_936:
        /*0428*/ 	.byte	0x01, 0x54
	.zero		2


	//----- nvinfo : EIATTR_SYSCALL_OFFSETS
	.align		4
        /*042c*/ 	.byte	0x04, 0x46
        /*042e*/ 	.short	(.L_938 - .L_937)


	//   ....[0]....
.L_937:
        /*0430*/ 	.word	0x00003620


	//   ....[1]....
        /*0434*/ 	.word	0x0000ced0


	//   ....[2]....
        /*0438*/ 	.word	0x0000d010


	//   ....[3]....
        /*043c*/ 	.word	0x0000d100


	//   ....[4]....
        /*0440*/ 	.word	0x0000dd80


	//----- nvinfo : EIATTR_MBARRIER_INSTR_OFFSETS
	.align		4
.L_938:
        /*0444*/ 	.byte	0x04, 0x39
        /*0446*/ 	.short	(.L_940 - .L_939)


	//   ....[0]....
.L_939:
        /*0448*/ 	.word	0x00000170
        /*044c*/ 	.word	0x000000ff
        /*0450*/ 	.word	0x00028c00
        /*0454*/ 	.short	0x0100
        /*0456*/ 	.byte	0x08
	.zero		1


	//   ....[1]....
        /*0458*/ 	.word	0x00000180
        /*045c*/ 	.word	0x000000ff
        /*0460*/ 	.word	0x00028c20
        /*0464*/ 	.short	0x0100
        /*0466*/ 	.byte	0x08
	.zero		1


	//   ....[2]....
        /*0468*/ 	.word	0x00000230
        /*046c*/ 	.word	0x000000ff
        /*0470*/ 	.word	0x00028c30
        /*0474*/ 	.short	0x0100
        /*0476*/ 	.byte	0x06
	.zero		1


	//   ....[3]....
        /*0478*/ 	.word	0x00000240
        /*047c*/ 	.word	0x000000ff
        /*0480*/ 	.word	0x00028c40
        /*0484*/ 	.short	0x0100
        /*0486*/ 	.byte	0x06
	.zero		1


	//   ....[4]....
        /*0488*/ 	.word	0x00000250
        /*048c*/ 	.word	0x000000ff
        /*0490*/ 	.word	0x00028c38
        /*0494*/ 	.short	0x0100
        /*0496*/ 	.byte	0x06
	.zero		1


	//   ....[5]....
        /*0498*/ 	.word	0x00000260
        /*049c*/ 	.word	0x000000ff
        /*04a0*/ 	.word	0x00028c48
        /*04a4*/ 	.short	0x0100
        /*04a6*/ 	.byte	0x06
	.zero		1


	//   ....[6]....
        /*04a8*/ 	.word	0x00000390
        /*04ac*/ 	.word	0x000000ff
        /*04b0*/ 	.word	0x00028c50
        /*04b4*/ 	.short	0x0100
        /*04b6*/ 	.byte	0x08
	.zero		1


	//   ....[7]....
        /*04b8*/ 	.word	0x000003a0
        /*04bc*/ 	.word	0x000000ff
        /*04c0*/ 	.word	0x00028c60
        /*04c4*/ 	.short	0x0100
        /*04c6*/ 	.byte	0x08
	.zero		1


	//   ....[8]....
        /*04c8*/ 	.word	0x000003b0
        /*04cc*/ 	.word	0x000000ff
        /*04d0*/ 	.word	0x00028c58
        /*04d4*/ 	.short	0x0100
        /*04d6*/ 	.byte	0x08
	.zero		1


	//   ....[9]....
        /*04d8*/ 	.word	0x000003c0
        /*04dc*/ 	.word	0x000000ff
        /*04e0*/ 	.word	0x00028c68
        /*04e4*/ 	.short	0x0100
        /*04e6*/ 	.byte	0x08
	.zero		1


	//   ....[10]....
        /*04e8*/ 	.word	0x000004b0
        /*04ec*/ 	.word	0x000000ff
        /*04f0*/ 	.word	0x00028c70
        /*04f4*/ 	.short	0x0100
        /*04f6*/ 	.byte	0x06
	.zero		1


	//   ....[11]....
        /*04f8*/ 	.word	0x000004c0
        /*04fc*/ 	.word	0x000000ff
        /*0500*/ 	.word	0x00028c80
        /*0504*/ 	.short	0x0100
        /*0506*/ 	.byte	0x06
	.zero		1


	//   ....[12]....
        /*0508*/ 	.word	0x000004d0
        /*050c*/ 	.word	0x000000ff
        /*0510*/ 	.word	0x00028c78
        /*0514*/ 	.short	0x0100
        /*0516*/ 	.byte	0x06
	.zero		1


	//   ....[13]....
        /*0518*/ 	.word	0x000004e0
        /*051c*/ 	.word	0x000000ff
        /*0520*/ 	.word	0x00028c88
        /*0524*/ 	.short	0x0100
        /*0526*/ 	.byte	0x06
	.zero		1


	//   ....[14]....
        /*0528*/ 	.word	0x00000610
        /*052c*/ 	.word	0x000000ff
        /*0530*/ 	.word	0x00028c90
        /*0534*/ 	.short	0x0100
        /*0536*/ 	.byte	0x08
	.zero		1


	//   ....[15]....
        /*0538*/ 	.word	0x00000620
        /*053c*/ 	.word	0x000000ff
        /*0540*/ 	.word	0x00028ca0
        /*0544*/ 	.short	0x0100
        /*0546*/ 	.byte	0x08
	.zero		1


	//   ....[16]....
        /*0548*/ 	.word	0x00000630
        /*054c*/ 	.word	0x000000ff
        /*0550*/ 	.word	0x00028c98
        /*0554*/ 	.short	0x0100
        /*0556*/ 	.byte	0x08
	.zero		1


	//   ....[17]....
        /*0558*/ 	.word	0x00000640
        /*055c*/ 	.word	0x000000ff
        /*0560*/ 	.word	0x00028ca8
        /*0564*/ 	.short	0x0100
        /*0566*/ 	.byte	0x08
	.zero		1


	//   ....[18]....
        /*0568*/ 	.word	0x00000780
        /*056c*/ 	.word	0x000000ff
        /*0570*/ 	.word	0x00028cb0
        /*0574*/ 	.short	0x0100
        /*0576*/ 	.byte	0x08
	.zero		1


	//   ....[19]....
        /*0578*/ 	.word	0x00000790
        /*057c*/ 	.word	0x000000ff
        /*0580*/ 	.word	0x00028cc0
        /*0584*/ 	.short	0x0100
        /*0586*/ 	.byte	0x08
	.zero		1


	//   ....[20]....
        /*0588*/ 	.word	0x000007a0
        /*058c*/ 	.word	0x000000ff
        /*0590*/ 	.word	0x00028cb8
        /*0594*/ 	.short	0x0100
        /*0596*/ 	.byte	0x08
	.zero		1


	//   ....[21]....
        /*0598*/ 	.word	0x000007b0
        /*059c*/ 	.word	0x000000ff
        /*05a0*/ 	.word	0x00028cc8
        /*05a4*/ 	.short	0x0100
        /*05a6*/ 	.byte	0x08
	.zero		1


	//   ....[22]....
        /*05a8*/ 	.word	0x00001490
        /*05ac*/ 	.word	0x000000ff
        /*05b0*/ 	.word	0x00028c50
        /*05b4*/ 	.short	0x010a
        /*05b6*/ 	.byte	0x05
	.zero		1


	//   ....[23]....
        /*05b8*/ 	.word	0x00001760
        /*05bc*/ 	.word	0x000000ff
        /*05c0*/ 	.word	0x00000000
        /*05c4*/ 	.short	0x0101
        /*05c6*/ 	.byte	0x04
	.zero		1


	//   ....[24]....
        /*05c8*/ 	.word	0x000020c0
        /*05cc*/ 	.word	0x000000ff
        /*05d0*/ 	.word	0x00028c50
        /*05d4*/ 	.short	0x010a
        /*05d6*/ 	.byte	0x07
	.zero		1


	//   ....[25]....
        /*05d8*/ 	.word	0x00002100
        /*05dc*/ 	.word	0x000000ff
        /*05e0*/ 	.word	0x00028c50
        /*05e4*/ 	.short	0x010a
        /*05e6*/ 	.byte	0x07
	.zero		1


	//   ....[26]....
        /*05e8*/ 	.word	0x000022e0
        /*05ec*/ 	.word	0x000000ff
        /*05f0*/ 	.word	0x00000000
        /*05f4*/ 	.short	0x0101
        /*05f6*/ 	.byte	0x07
	.zero		1


	//   ....[27]....
        /*05f8*/ 	.word	0x00003650
        /*05fc*/ 	.word	0x000000ff
        /*0600*/ 	.word	0x00028c00
        /*0604*/ 	.short	0x010a
        /*0606*/ 	.byte	0x27
	.zero		1


	//   ....[28]....
        /*0608*/ 	.word	0x000037e0
        /*060c*/ 	.word	0x000000ff
        /*0610*/ 	.word	0x00028c30
        /*0614*/ 	.short	0x010a
        /*0616*/ 	.byte	0x27
	.zero		1


	//   ....[29]....
        /*0618*/ 	.word	0x00003820
        /*061c*/ 	.word	0x000000ff
        /*0620*/ 	.word	0x00028c30
        /*0624*/ 	.short	0x010a
        /*0626*/ 	.byte	0x27
	.zero		1


	//   ....[30]....
        /*0628*/ 	.word	0x00003fa0
        /*062c*/ 	.word	0x000000ff
        /*0630*/ 	.word	0x00000000
        /*0634*/ 	.short	0x0101
        /*0636*/ 	.byte	0x04
	.zero		1


	//   ....[31]....
        /*0638*/ 	.word	0x000050e0
        /*063c*/ 	.word	0x000000ff
        /*0640*/ 	.word	0x00028c50
        /*0644*/ 	.short	0x010a
        /*0646*/ 	.byte	0x27
	.zero		1


	//   ....[32]....
        /*0648*/ 	.word	0x00005120
        /*064c*/ 	.word	0x000000ff
        /*0650*/ 	.word	0x00028c50
        /*0654*/ 	.short	0x010a
        /*0656*/ 	.byte	0x27
	.zero		1


	//   ....[33]....
        /*0658*/ 	.word	0x00005470
        /*065c*/ 	.word	0x000000ff
        /*0660*/ 	.word	0x00000000
        /*0664*/ 	.short	0x0101
        /*0666*/ 	.byte	0x05
	.zero		1


	//   ....[34]....
        /*0668*/ 	.word	0x00005620
        /*066c*/ 	.word	0x000000ff
        /*0670*/ 	.word	0x00028c30
        /*0674*/ 	.short	0x010a
        /*0676*/ 	.byte	0x1b
	.zero		1


	//   ....[35]....
        /*0678*/ 	.word	0x00005660
        /*067c*/ 	.word	0x000000ff
        /*0680*/ 	.word	0x00028c30
        /*0684*/ 	.short	0x010a
        /*0686*/ 	.byte	0x1b
	.zero		1


	//   ....[36]....
        /*0688*/ 	.word	0x00005b90
        /*068c*/ 	.word	0x000000ff
        /*0690*/ 	.word	0x00000000
        /*0694*/ 	.short	0x0101
        /*0696*/ 	.byte	0x0a
	.zero		1


	//   ....[37]....
        /*0698*/ 	.word	0x00007450
        /*069c*/ 	.word	0x000000ff
        /*06a0*/ 	.word	0x00028c50
        /*06a4*/ 	.short	0x010a
        /*06a6*/ 	.byte	0x1b
	.zero		1


	//   ....[38]....
        /*06a8*/ 	.word	0x00007490
        /*06ac*/ 	.word	0x000000ff
        /*06b0*/ 	.word	0x00028c50
        /*06b4*/ 	.short	0x010a
        /*06b6*/ 	.byte	0x1b
	.zero		1


	//   ....[39]....
        /*06b8*/ 	.word	0x00007750
        /*06bc*/ 	.word	0x000000ff
        /*06c0*/ 	.word	0x00000000
        /*06c4*/ 	.short	0x0101
        /*06c6*/ 	.byte	0x1b
	.zero		1


	//   ....[40]....
        /*06c8*/ 	.word	0x00007890
        /*06cc*/ 	.word	0x000000ff
        /*06d0*/ 	.word	0x00028c30
        /*06d4*/ 	.short	0x010a
        /*06d6*/ 	.byte	0x06
	.zero		1


	//   ....[41]....
        /*06d8*/ 	.word	0x000078d0
        /*06dc*/ 	.word	0x000000ff
        /*06e0*/ 	.word	0x00028c30
        /*06e4*/ 	.short	0x010a
        /*06e6*/ 	.byte	0x06
	.zero		1


	//   ....[42]....
        /*06e8*/ 	.word	0x00007c60
        /*06ec*/ 	.word	0x000000ff
        /*06f0*/ 	.word	0x00000000
        /*06f4*/ 	.short	0x0101
        /*06f6*/ 	.byte	0x0a
	.zero		1


	//   ....[43]....
        /*06f8*/ 	.word	0x00009150
        /*06fc*/ 	.word	0x000000ff
        /*0700*/ 	.word	0x00028c50
        /*0704*/ 	.short	0x010a
        /*0706*/ 	.byte	0x06
	.zero		1


	//   ....[44]....
        /*0708*/ 	.word	0x00009190
        /*070c*/ 	.word	0x000000ff
        /*0710*/ 	.word	0x00028c50
        /*0714*/ 	.short	0x010a
        /*0716*/ 	.byte	0x06
	.zero		1


	//   ....[45]....
        /*0718*/ 	.word	0x00009450
        /*071c*/ 	.word	0x000000ff
        /*0720*/ 	.word	0x00000000
        /*0724*/ 	.short	0x0101
        /*0726*/ 	.byte	0x06
	.zero		1


	//   ....[46]....
        /*0728*/ 	.word	0x00009fc0
        /*072c*/ 	.word	0x000000ff
        /*0730*/ 	.word	0x00000000
        /*0734*/ 	.short	0x0101
        /*0736*/ 	.byte	0x04
	.zero		1


	//   ....[47]....
        /*0738*/ 	.word	0x0000d780
        /*073c*/ 	.word	0x000000ff
        /*0740*/ 	.word	0x00028c40
        /*0744*/ 	.short	0x010a
        /*0746*/ 	.byte	0x2d
	.zero		1


	//   ....[48]....
        /*0748*/ 	.word	0x0000dbb0
        /*074c*/ 	.word	0x000000ff
        /*0750*/ 	.word	0x00028c30
        /*0754*/ 	.short	0x0107
        /*0756*/ 	.byte	0x2d
	.zero		1


	//   ....[49]....
        /*0758*/ 	.word	0x0000dc20
        /*075c*/ 	.word	0x000000ff
        /*0760*/ 	.word	0x00028c30
        /*0764*/ 	.short	0x0101
        /*0766*/ 	.byte	0x2d
	.zero		1


	//   ....[50]....
        /*0768*/ 	.word	0x0000e330
        /*076c*/ 	.word	0x000000ff
        /*0770*/ 	.word	0x00028c00
        /*0774*/ 	.short	0x0107
        /*0776*/ 	.byte	0x2d
	.zero		1


	//   ....[51]....
        /*0778*/ 	.word	0x0000e370
        /*077c*/ 	.word	0x000000ff
        /*0780*/ 	.word	0x00028c00
        /*0784*/ 	.short	0x0101
        /*0786*/ 	.byte	0x2d
	.zero		1


	//   ....[52]....
        /*0788*/ 	.word	0x0000e380
        /*078c*/ 	.word	0x000000ff
        /*0790*/ 	.word	0x00028c20
        /*0794*/ 	.short	0x010a
        /*0796*/ 	.byte	0x2d
	.zero		1


	//   ....[53]....
        /*0798*/ 	.word	0x0000e3d0
        /*079c*/ 	.word	0x000000ff
        /*07a0*/ 	.word	0x00028c60
        /*07a4*/ 	.short	0x010a
        /*07a6*/ 	.byte	0x2d
	.zero		1


	//   ....[54]....
        /*07a8*/ 	.word	0x0000ebf0
        /*07ac*/ 	.word	0x000000ff
        /*07b0*/ 	.word	0x00028c50
        /*07b4*/ 	.short	0x0107
        /*07b6*/ 	.byte	0x2d
	.zero		1


	//   ....[55]....
        /*07b8*/ 	.word	0x0000ec70
        /*07bc*/ 	.word	0x000000ff
        /*07c0*/ 	.word	0x00028c50
        /*07c4*/ 	.short	0x0101
        /*07c6*/ 	.byte	0x2d
	.zero		1


	//   ....[56]....
        /*07c8*/ 	.word	0x0000ef90
        /*07cc*/ 	.word	0x0000000a
        /*07d0*/ 	.word	0x00028c40
        /*07d4*/ 	.short	0x010a
        /*07d6*/ 	.byte	0x3f
	.zero		1


	//   ....[57]....
        /*07d8*/ 	.word	0x0000f320
        /*07dc*/ 	.word	0x0000000a
        /*07e0*/ 	.word	0x00028c30
        /*07e4*/ 	.short	0x0107
        /*07e6*/ 	.byte	0x3f
	.zero		1


	//   ....[58]....
        /*07e8*/ 	.word	0x0000f3d0
        /*07ec*/ 	.word	0x0000000a
        /*07f0*/ 	.word	0x00028c30
        /*07f4*/ 	.short	0x0101
        /*07f6*/ 	.byte	0x3f
	.zero		1


	//   ....[59]....
        /*07f8*/ 	.word	0x0000f400
        /*07fc*/ 	.word	0x0000000a
        /*0800*/ 	.word	0x00028c60
        /*0804*/ 	.short	0x010a
        /*0806*/ 	.byte	0x3f
	.zero		1


	//   ....[60]....
        /*0808*/ 	.word	0x0000fa40
        /*080c*/ 	.word	0x0000000a
        /*0810*/ 	.word	0x00028c50
        /*0814*/ 	.short	0x0107
        /*0816*/ 	.byte	0x3f
	.zero		1


	//   ....[61]....
        /*0818*/ 	.word	0x0000fb10
        /*081c*/ 	.word	0x0000000a
        /*0820*/ 	.word	0x00028c50
        /*0824*/ 	.short	0x0101
        /*0826*/ 	.byte	0x3f
	.zero		1


	//   ....[62]....
        /*0828*/ 	.word	0x0000fbf0
        /*082c*/ 	.word	0x00000005
        /*0830*/ 	.word	0x00028c20
        /*0834*/ 	.short	0x010a
        /*0836*/ 	.byte	0x3f
	.zero		1


	//   ....[63]....
        /*0838*/ 	.word	0x0000fd60
        /*083c*/ 	.word	0x00000004
        /*0840*/ 	.word	0x00028c40
        /*0844*/ 	.short	0x010a
        /*0846*/ 	.byte	0x3f
	.zero		1


	//   ....[64]....
        /*0848*/ 	.word	0x0000fe00
        /*084c*/ 	.word	0x00000005
        /*0850*/ 	.word	0x00028c40
        /*0854*/ 	.short	0x010a
        /*0856*/ 	.byte	0x3f
	.zero		1


	//   ....[65]....
        /*0858*/ 	.word	0x0000fe40
        /*085c*/ 	.word	0x00000004
        /*0860*/ 	.word	0x00028c60
        /*0864*/ 	.short	0x010a
        /*0866*/ 	.byte	0x3f
	.zero		1


	//   ....[66]....
        /*0868*/ 	.word	0x0000fe80
        /*086c*/ 	.word	0x00000005
        /*0870*/ 	.word	0x00028c60
        /*0874*/ 	.short	0x010a
        /*0876*/ 	.byte	0x3f
	.zero		1


	//   ....[67]....
        /*0878*/ 	.word	0x0000fef0
        /*087c*/ 	.word	0x00000005
        /*0880*/ 	.word	0x00028c50
        /*0884*/ 	.short	0x010a
        /*0886*/ 	.byte	0x3f
	.zero		1


	//   ....[68]....
        /*0888*/ 	.word	0x0000ff50
        /*088c*/ 	.word	0x00000005
        /*0890*/ 	.word	0x00028c50
        /*0894*/ 	.short	0x010a
        /*0896*/ 	.byte	0x3f
	.zero		1


	//   ....[69]....
        /*0898*/ 	.word	0x0000ffb0
        /*089c*/ 	.word	0x00000000
        /*08a0*/ 	.word	0x00028c00
        /*08a4*/ 	.short	0x010a
        /*08a6*/ 	.byte	0x3f
	.zero		1


	//   ....[70]....
        /*08a8*/ 	.word	0x00010010
        /*08ac*/ 	.word	0x00000004
        /*08b0*/ 	.word	0x00028c30
        /*08b4*/ 	.short	0x010a
        /*08b6*/ 	.byte	0x3f
	.zero		1


	//   ....[71]....
        /*08b8*/ 	.word	0x00010070
        /*08bc*/ 	.word	0x0000000e
        /*08c0*/ 	.word	0x00028c50
        /*08c4*/ 	.short	0x010a
        /*08c6*/ 	.byte	0x3f
	.zero		1


	//   ....[72]....
        /*08c8*/ 	.word	0x000100d0
        /*08cc*/ 	.word	0x00000004
        /*08d0*/ 	.word	0x00028c30
        /*08d4*/ 	.short	0x010a
        /*08d6*/ 	.byte	0x3f
	.zero		1


	//   ....[73]....
        /*08d8*/ 	.word	0x00010130
        /*08dc*/ 	.word	0x0000000e
        /*08e0*/ 	.word	0x00028c50
        /*08e4*/ 	.short	0x010a
        /*08e6*/ 	.byte	0x3f
	.zero		1


	//   ....[74]....
        /*08e8*/ 	.word	0x00010190
        /*08ec*/ 	.word	0x00000004
        /*08f0*/ 	.word	0x00028c30
        /*08f4*/ 	.short	0x010a
        /*08f6*/ 	.byte	0x3f
	.zero		1


	//   ....[75]....
        /*08f8*/ 	.word	0x000101f0
        /*08fc*/ 	.word	0x0000000c
        /*0900*/ 	.word	0x00028c50
        /*0904*/ 	.short	0x010a
        /*0906*/ 	.byte	0x3f
	.zero		1


	//   ....[76]....
        /*0908*/ 	.word	0x000102d0
        /*090c*/ 	.word	0x00000003
        /*0910*/ 	.word	0x00028c40
        /*0914*/ 	.short	0x010a
        /*0916*/ 	.byte	0x3f
	.zero		1


	//   ....[77]....
        /*0918*/ 	.word	0x00010c60
        /*091c*/ 	.word	0x00000003
        /*0920*/ 	.word	0x00028c20
        /*0924*/ 	.short	0x010a
        /*0926*/ 	.byte	0x3f
	.zero		1


	//   ....[78]....
        /*0928*/ 	.word	0x00010cc0
        /*092c*/ 	.word	0x00000003
        /*0930*/ 	.word	0x00028c60
        /*0934*/ 	.short	0x010a
        /*0936*/ 	.byte	0x3f
	.zero		1


	//   ....[79]....
        /*0938*/ 	.word	0x00011550
        /*093c*/ 	.word	0x0000000a
        /*0940*/ 	.word	0x00028c40
        /*0944*/ 	.short	0x010a
        /*0946*/ 	.byte	0x3f
	.zero		1


	//   ....[80]....
        /*0948*/ 	.word	0x000119d0
        /*094c*/ 	.word	0x0000000a
        /*0950*/ 	.word	0x00028c60
        /*0954*/ 	.short	0x010a
        /*0956*/ 	.byte	0x3f
	.zero		1


	//   ....[81]....
        /*0958*/ 	.word	0x00012130
        /*095c*/ 	.word	0x00000005
        /*0960*/ 	.word	0x00028c20
        /*0964*/ 	.short	0x010a
        /*0966*/ 	.byte	0x3f
	.zero		1


	//   ....[82]....
        /*0968*/ 	.word	0x000122d0
        /*096c*/ 	.word	0x00000004
        /*0970*/ 	.word	0x00028c40
        /*0974*/ 	.short	0x010a
        /*0976*/ 	.byte	0x3f
	.zero		1


	//   ....[83]....
        /*0978*/ 	.word	0x00012320
        /*097c*/ 	.word	0x00000005
        /*0980*/ 	.word	0x00028c40
        /*0984*/ 	.short	0x010a
        /*0986*/ 	.byte	0x3f
	.zero		1


	//   ....[84]....
        /*0988*/ 	.word	0x00012370
        /*098c*/ 	.word	0x00000004
        /*0990*/ 	.word	0x00028c60
        /*0994*/ 	.short	0x010a
        /*0996*/ 	.byte	0x3f
	.zero		1


	//----- nvinfo : EIATTR_NUM_MBARRIERS
	.align		4
.L_940:
        /*0998*/ 	.byte	0x03, 0x38
        /*099a*/ 	.short	0x0016


	//----- nvinfo : EIATTR_EXIT_INSTR_OFFSETS
	.align		4
        /*099c*/ 	.byte	0x04, 0x1c
        /*099e*/ 	.short	(.L_942 - .L_941)


	//   ....[0]....
.L_941:
        /*09a0*/ 	.word	0x0000fed0


	//----- nvinfo : EIATTR_MAX_THREADS
	.align		4
.L_942:
        /*09a4*/ 	.byte	0x04, 0x05
        /*09a6*/ 	.short	(.L_944 - .L_943)
.L_943:
        /*09a8*/ 	.word	0x00000180
        /*09ac*/ 	.word	0x00000001
        /*09b0*/ 	.word	0x00000001


	//----- nvinfo : EIATTR_CRS_STACK_SIZE
	.align		4
.L_944:
        /*09b4*/ 	.byte	0x04, 0x1e
        /*09b6*/ 	.short	(.L_946 - .L_945)
.L_945:
        /*09b8*/ 	.word	0x00000000


	//----- nvinfo : EIATTR_CBANK_PARAM_SIZE
	.align		4
.L_946:
        /*09bc*/ 	.byte	0x03, 0x19
        /*09be*/ 	.short	0x0a70


	//----- nvinfo : EIATTR_PARAM_CBANK
	.align		4
        /*09c0*/ 	.byte	0x04, 0x0a
        /*09c2*/ 	.short	(.L_948 - .L_947)
	.align		4
.L_947:
        /*09c4*/ 	.word	index@(.nv.constant0._ZN7cutlass13device_kernelIN5flash11enable_sm90INS1_16FlashAttnFwdSm90INS1_25CollectiveMainloopFwdSm90ILi2EN4cute5tupleIJNS5_1CILi1EEES8_S8_EEENS6_IJNS7_ILi64EEESA_SA_EEELi512ENS_6half_tEfNS_4arch4Sm90ELb1ELb0ELb1ELb0ELb1ELb0ELb0ELb0ELb0ELb1ELb1ELb0EEENS1_21CollectiveEpilogueFwdINS6_IJSA_NS7_ILi512EEESA_EEES9_SC_SE_Li256ELb0ELb1ELb1ELb0EEENS1_19SingleTileSchedulerILb0ELb1ELb1ELi64EEEEEEEEEvNT_6ParamsE)
        /*09c8*/ 	.short	0x0210
        /*09ca*/ 	.short	0x0a70


	//----- nvinfo : EIATTR_SW_WAR
	.align		4
.L_948:
        /*09cc*/ 	.byte	0x04, 0x36
        /*09ce*/ 	.short	(.L_950 - .L_949)
.L_949:
        /*09d0*/ 	.word	0x00000008
.L_950:


//--------------------- .nv.info._ZN7cutlass13device_kernelIN5flash11enable_sm90INS1_16FlashAttnFwdSm90INS1_25CollectiveMainloopFwdSm90ILi2EN4cute5tupleIJNS5_1CILi1EEES8_S8_EEENS6_IJNS7_ILi64EEESA_SA_EEELi512ENS_6half_tEfNS_4arch4Sm90ELb1ELb0ELb1ELb0ELb1ELb0ELb1ELb0ELb0ELb1ELb1ELb0EEENS1_21CollectiveEpilogueFwdINS6_IJSA_NS7_ILi512EEESA_EEES9_SC_SE_Li256ELb0ELb1ELb1ELb0EEENS1_19SingleTileSchedulerILb0ELb1ELb1ELi64EEEEEEEEEvNT_6ParamsE --------------------------
	.section	.nv.info._ZN7cutlass13device_kernelIN5flash11enable_sm90INS1_16FlashAttnFwdSm90INS1_25CollectiveMainloopFwdSm90ILi2EN4cute5tupleIJNS5_1CILi1EEES8_S8_EEENS6_IJNS7_ILi64EEESA_SA_EEELi512ENS_6half_tEfNS_4arch4Sm90ELb1ELb0ELb1ELb0ELb1ELb0ELb1ELb0ELb0ELb1ELb1ELb0EEENS1_21CollectiveEpilogueFwdINS6_IJSA_NS7_ILi512EEESA_EEES9_SC_SE_Li256ELb0ELb1ELb1ELb0EEENS1_19SingleTileSchedulerILb0ELb1ELb1ELi64EEEEEEEEEvNT_6ParamsE,"",@"SHT_CUDA_INFO"
	.sectionflags	@""
	.align	4


	//----- nvinfo : EIATTR_CUDA_API_VERSION
	.align		4
        /*0000*/ 	.byte	0x04, 0x37
        /*0002*/ 	.short	(.L_952 - .L_951)
.L_951:
        /*0004*/ 	.word	0x00000082


	//----- nvinfo : EIATTR_KPARAM_INFO
	.align		4
.L_952:
        /*0008*/ 	.byte	0x04, 0x17
        /*000a*/ 	.short	(.L_954 - .L_953)
.L_953:
        /*000c*/ 	.word	0x00000000
        /*0010*/ 	.short	0x0000
        /*0012*/ 	.short	0x0070
        /*0014*/ 	.byte	0x00, 0xf0, 0x01, 0x2c


	//----- nvinfo : EIATTR_SPARSE_MMA_MASK
	.align		4
.L_954:
        /*0018*/ 	.byte	0x03, 0x50
        /*001a*/ 	.short	0x0000


	//----- nvinfo : EIATTR_MAXREG_COUNT
	.align		4
        /*001c*/ 	.byte	0x03, 0x1b
        /*001e*/ 	.short	0x00a8


	//----- nvinfo : EIATTR_NUM_BARRIERS
	.align		4
        /*0020*/ 	.byte	0x02, 0x4c
        /*0022*/ 	.byte	0x10
	.zero		1


	//----- nvinfo : EIATTR_EXTERNS
	.align		4
        /*0024*/ 	.byte	0x04, 0x0f
        /*0026*/ 	.short	(.L_956 - .L_955)


	//   ....[0]....
	.align		4
.L_955:
        /*0028*/ 	.word	index@(__assertfail)


	//----- nvinfo : EIATTR_ANNOTATIONS
	.align		4
.L_956:
        /*002c*/ 	.byte	0x04, 0x55
        /*002e*/ 	.short	(.L_958 - .L_957)


	//   ....[0]....
.L_957:
        /*0030*/ 	.word	0x00000001
        /*0034*/ 	.byte	0x90, 0x08, 0x00, 0x00, 0x01, 0x00, 0x00, 0x00, 0x10, 0x0a, 0x00, 0x00, 0x01, 0x00, 0x00, 0x00
        /*0044*/ 	.byte	0x20, 0x13, 0x00, 0x00, 0x01, 0x00, 0x00, 0x00, 0x90, 0x36, 0x00, 0x00, 0x01, 0x00, 0x00, 0x00
        /*0054*/ 	.byte	0x80, 0xdd, 0x00, 0x00, 0x01, 0x00, 0x00, 0x00, 0x60, 0x02, 0x01, 0x00, 0x01, 0x00, 0x00, 0x00
        /*0064*/ 	.byte	0x00, 0x16, 0x01, 0x00, 0x01, 0x00, 0x00, 0x00, 0x60, 0x4a, 0x01, 0x00


	//----- nvinfo : EIATTR_MERCURY_ISA_VERSION
	.align		4
.L_958:
        /*0070*/ 	.byte	0x03, 0x5f
        /*0072*/ 	.short	0x0101


	//----- nvinfo : EIATTR_INT_WARP_WIDE_INSTR_OFFSETS
	.align		4
        /*0074*/ 	.byte	0x04, 0x31
        /*0076*/ 	.short	(.L_960 - .L_959)


	//   ....[0]....
.L_959:
        /*0078*/ 	.word	0x000000c0


	//   ....[1]....
        /*007c*/ 	.word	0x000000d0


	//   ....[2]....
        /*0080*/ 	.word	0x000000e0


	//   ....[3]....
        /*0084*/ 	.word	0x00000180


	//----- nvinfo : EIATTR_COOP_GROUP_MASK_REGIDS
	.align		4
.L_960:
        /*0088*/ 	.byte	0x04, 0x29
        /*008a*/ 	.short	(.L_962 - .L_961)


	//   ....[0]....
.L_961:
        /*008c*/ 	.word	0xffffffff


	//   ....[1]....
        /*0090*/ 	.word	0xffffffff


	//   ....[2]....
        /*0094*/ 	.word	0xffffffff


	//   ....[3]....
        /*0098*/ 	.word	0xffffffff


	//   ....[4]....
        /*009c*/ 	.word	0xffffffff


	//   ....[5]....
        /*00a0*/ 	.word	0xffffffff


	//   ....[6]....
        /*00a4*/ 	.word	0xffffffff


	//   ....[7]....
        /*00a8*/ 	.word	0xffffffff


	//   ....[8]....
        /*00ac*/ 	.word	0xffffffff


	//   ....[9]....
        /*00b0*/ 	.word	0xffffffff


	//   ....[10]....
        /*00b4*/ 	.word	0xffffffff


	//   ....[11]....
        /*00b8*/ 	.word	0xffffffff


	//   ....[12]....
        /*00bc*/ 	.word	0xffffffff


	//   ....[13]....
        /*00c0*/ 	.word	0xffffffff


	//   ....[14]....
        /*00c4*/ 	.word	0xffffffff


	//   ....[15]....
        /*00c8*/ 	.word	0xffffffff


	//   ....[16]....
        /*00cc*/ 	.word	0xffffffff


	//   ....[17]....
        /*00d0*/ 	.word	0xffffffff


	//   ....[18]....
        /*00d4*/ 	.word	0xffffffff


	//   ....[19]....
        /*00d8*/ 	.word	0xffffffff


	//   ....[20]....
        /*00dc*/ 	.word	0xffffffff


	//   ....[21]....
        /*00e0*/ 	.word	0xffffffff


	//   ....[22]....
        /*00e4*/ 	.word	0xffffffff


	//   ....[23]....
        /*00e8*/ 	.word	0xffffffff


	//   ....[24]....
        /*00ec*/ 	.word	0xffffffff


	//   ....[25]....
        /*00f0*/ 	.word	0xffffffff


	//   ....[26]....
        /*00f4*/ 	.word	0xffffffff


	//   ....[27]....
        /*00f8*/ 	.word	0xffffffff


	//   ....[28]....
        /*00fc*/ 	.word	0xffffffff


	//   ....[29]....
        /*0100*/ 	.word	0xffffffff


	//   ....[30]....
        /*0104*/ 	.word	0xffffffff


	//   ....[31]....
        /*0108*/ 	.word	0xffffffff


	//   ....[32]....
        /*010c*/ 	.word	0xffffffff


	//   ....[33]....
        /*0110*/ 	.word	0xffffffff


	//   ....[34]....
        /*0114*/ 	.word	0xffffffff


	//   ....[35]....
        /*0118*/ 	.word	0xffffffff


	//   ....[36]....
        /*011c*/ 	.word	0xffffffff


	//   ....[37]....
        /*0120*/ 	.word	0xffffffff


	//   ....[38]....
        /*0124*/ 	.word	0xffffffff


	//   ....[39]....
        /*0128*/ 	.word	0xffffffff


	//   ....[40]....
        /*012c*/ 	.word	0xffffffff


	//   ....[41]....
        /*0130*/ 	.word	0xffffffff


	//   ....[42]....
        /*0134*/ 	.word	0xffffffff


	//   ....[43]....
        /*0138*/ 	.word	0xffffffff


	//   ....[44]....
        /*013c*/ 	.word	0xffffffff


	//   ....[45]....
        /*0140*/ 	.word	0xffffffff


	//   ....[46]....
        /*0144*/ 	.word	0xffffffff


	//   ....[47]....
        /*0148*/ 	.word	0xffffffff


	//   ....[48]....
        /*014c*/ 	.word	0xffffffff


	//   ....[49]....
        /*0150*/ 	.word	0xffffffff


	//   ....[50]....
        /*0154*/ 	.word	0xffffffff


	//   ....[51]....
        /*0158*/ 	.word	0xffffffff


	//   ....[52]....
        /*015c*/ 	.word	0xffffffff


	//   ....[53]....
        /*0160*/ 	.word	0xffffffff


	//   ....[54]....
        /*0164*/ 	.word	0xffffffff


	//   ....[55]....
        /*0168*/ 	.word	0xffffffff


	//   ....[56]....
        /*016c*/ 	.word	0xffffffff


	//   ....[57]....
        /*0170*/ 	.word	0xffffffff


	//   ....[58]....
        /*0174*/ 	.word	0xffffffff


	//   ....[59]....
        /*0178*/ 	.word	0xffffffff


	//   ....[60]....
        /*017c*/ 	.word	0xffffffff


	//   ....[61]....
        /*0180*/ 	.word	0xffffffff


	//   ....[62]....
        /*0184*/ 	.word	0xffffffff


	//   ....[63]....
        /*0188*/ 	.word	0xffffffff


	//   ....[64]....
        /*018c*/ 	.word	0xffffffff


	//   ....[65]....
        /*0190*/ 	.word	0xffffffff


	//   ....[66]....
        /*0194*/ 	.word	0xffffffff


	//   ....[67]....
        /*0198*/ 	.word	0xffffffff


	//   ....[68]....
        /*019c*/ 	.word	0xffffffff


	//   ....[69]....
        /*01a0*/ 	.word	0xffffffff


	//   ....[70]....
        /*01a4*/ 	.word	0xffffffff


	//   ....[71]....
        /*01a8*/ 	.word	0xffffffff


	//   ....[72]....
        /*01ac*/ 	.word	0xffffffff


	//   ....[73]....
        /*01b0*/ 	.word	0xffffffff


	//   ....[74]....
        /*01b4*/ 	.word	0xffffffff


	//   ....[75]....
        /*01b8*/ 	.word	0xffffffff


	//   ....[76]....
        /*01bc*/ 	.word	0xffffffff


	//   ....[77]....
        /*01c0*/ 	.word	0xffffffff


	//   ....[78]....
        /*01c4*/ 	.word	0xffffffff


	//   ....[79]....
        /*01c8*/ 	.word	0xffffffff


	//   ....[80]....
        /*01cc*/ 	.word	0xffffffff


	//   ....[81]....
        /*01d0*/ 	.word	0xffffffff


	//   ....[82]....
        /*01d4*/ 	.word	0xffffffff


	//   ....[83]....
        /*01d8*/ 	.word	0xffffffff


	//   ....[84]....
        /*01dc*/ 	.word	0xffffffff


	//   ....[85]....
        /*01e0*/ 	.word	0xffffffff


	//   ....[86]....
        /*01e4*/ 	.word	0xffffffff


	//   ....[87]....
        /*01e8*/ 	.word	0xffffffff


	//   ....[88]....
        /*01ec*/ 	.word	0xffffffff


	//   ....[89]....
        /*01f0*/ 	.word	0xffffffff


	//   ....[90]....
        /*01f4*/ 	.word	0xffffffff


	//   ....[91]....
        /*01f8*/ 	.word	0xffffffff


	//   ....[92]....
        /*01fc*/ 	.word	0xffffffff


	//   ....[93]....
        /*0200*/ 	.word	0x0500000f


	//   ....[94]....
        /*0204*/ 	.word	0x0500000f


	//   ....[95]....
        /*0208*/ 	.word	0x0500000f


	//   ....[96]....
        /*020c*/ 	.word	0x0500000f


	//   ....[97]....
        /*0210*/ 	.word	0x0500000f


	//   ....[98]....
        /*0214*/ 	.word	0x0500000f


	//   ....[99]....
        /*0218*/ 	.word	0x0500000f


	//   ....[100]....
        /*021c*/ 	.word	0x0500000f


	//   ....[101]....
        /*0220*/ 	.word	0x0500000f


	//   ....[102]....
        /*0224*/ 	.word	0x0500000f


	//   ....[103]....
        /*0228*/ 	.word	0x0500000f


	//   ....[104]....
        /*022c*/ 	.word	0x0500000f


	//   ....[105]....
        /*0230*/ 	.word	0x0500000f


	//   ....[106]....
        /*0234*/ 	.word	0x0500000f


	//   ....[107]....
        /*0238*/ 	.word	0x0500000f


	//   ....[108]....
        /*023c*/ 	.word	0x0500000f


	//   ....[109]....
        /*0240*/ 	.word	0x0500000f


	//   ....[110]....
        /*0244*/ 	.word	0x0500000f


	//   ....[111]....
        /*0248*/ 	.word	0x0500000f


	//   ....[112]....
        /*024c*/ 	.word	0x0500000f


	//   ....[113]....
        /*0250*/ 	.word	0x0500000f


	//   ....[114]....
        /*0254*/ 	.word	0x0500000f


	//   ....[115]....
        /*0258*/ 	.word	0x0500000f


	//   ....[116]....
        /*025c*/ 	.word	0x0500000f


	//   ....[117]....
        /*0260*/ 	.word	0x0500000f


	//   ....[118]....
        /*0264*/ 	.word	0x0500000f


	//   ....[119]....
        /*0268*/ 	.word	0x0500000f


	//   ....[120]....
        /*026c*/ 	.word	0x0500000f


	//   ....[121]....
        /*0270*/ 	.word	0x0500000f


	//   ....[122]....
        /*0274*/ 	.word	0x0500000f


	//   ....[123]....
        /*0278*/ 	.word	0x0500000f


	//   ....[124]....
        /*027c*/ 	.word	0x0500000f


	//   ....[125]....
        /*0280*/ 	.word	0x0500000f


	//   ....[126]....
        /*0284*/ 	.word	0x0500000f


	//   ....[127]....
        /*0288*/ 	.word	0x0500000f


	//   ....[128]....
        /*028c*/ 	.word	0x0500000f


	//   ....[129]....
        /*0290*/ 	.word	0x0500000f


	//   ....[130]....
        /*0294*/ 	.word	0x0500000f


	//   ....[131]....
        /*0298*/ 	.word	0x0500000f


	//   ....[132]....
        /*029c*/ 	.word	0x0500000f


	//   ....[133]....
        /*02a0*/ 	.word	0x0500000f


	//   ....[134]....
        /*02a4*/ 	.word	0x0500000f


	//   ....[135]....
        /*02a8*/ 	.word	0x0500000f


	//   ....[136]....
        /*02ac*/ 	.word	0x0500000f


	//   ....[137]....
        /*02b0*/ 	.word	0x0500000f


	//   ....[138]....
        /*02b4*/ 	.word	0x0500000f


	//   ....[139]....
        /*02b8*/ 	.word	0x0500000f


	//   ....[140]....
        /*02bc*/ 	.word	0x0500000f


	//   ....[141]....
        /*02c0*/ 	.word	0x0500000f


	//   ....[142]....
        /*02c4*/ 	.word	0x0500000f


	//----- nvinfo : EIATTR_COOP_GROUP_INSTR_OFFSETS
	.align		4
.L_962:
        /*02c8*/ 	.byte	0x04, 0x28
        /*02ca*/ 	.short	(.L_964 - .L_963)


	//   ....[0]....
.L_963:
        /*02cc*/ 	.word	0x00000080


	//   ....[1]....
        /*02d0*/ 	.word	0x00000090


	//   ....[2]....
        /*02d4*/ 	.word	0x000002b0


	//   ....[3]....
        /*02d8*/ 	.word	0x00000410


	//   ....[4]....
        /*02dc*/ 	.word	0x00000530


	//   ....[5]....
        /*02e0*/ 	.word	0x00000690


	//   ....[6]....
        /*02e4*/ 	.word	0x00001440


	//   ....[7]....
        /*02e8*/ 	.word	0x00003420


	//   ....[8]....
        /*02ec*/ 	.word	0x00004580


	//   ....[9]....
        /*02f0*/ 	.word	0x00005570


	//   ....[10]....
        /*02f4*/ 	.word	0x000055f0


	//   ....[11]....
        /*02f8*/ 	.word	0x00005ba0


	//   ....[12]....
        /*02fc*/ 	.word	0x00005c80


	//   ....[13]....
        /*0300*/ 	.word	0x00006060


	//   ....[14]....
        /*0304*/ 	.word	0x000060c0


	//   ....[15]....
        /*0308*/ 	.word	0x00006ab0


	//   ....[16]....
        /*030c*/ 	.word	0x00007630


	//   ....[17]....
        /*0310*/ 	.word	0x00008620


	//   ....[18]....
        /*0314*/ 	.word	0x00008680


	//   ....[19]....
        /*0318*/ 	.word	0x00008c10


	//   ....[20]....
        /*031c*/ 	.word	0x00008d50


	//   ....[21]....
        /*0320*/ 	.word	0x00009120


	//   ....[22]....
        /*0324*/ 	.word	0x00009190


	//   ....[23]....
        /*0328*/ 	.word	0x0000a2b0


	//   ....[24]....
        /*032c*/ 	.word	0x0000abd0


	//   ....[25]....
        /*0330*/ 	.word	0x0000bdc0


	//   ....[26]....
        /*0334*/ 	.word	0x0000be50


	//   ....[27]....
        /*0338*/ 	.word	0x0000c150


	//   ....[28]....
        /*033c*/ 	.word	0x0000c320


	//   ....[29]....
        /*0340*/ 	.word	0x0000d260


	//   ....[30]....
        /*0344*/ 	.word	0x0000d340


	//   ....[31]....
        /*0348*/ 	.word	0x0000d3a0


	//   ....[32]....
        /*034c*/ 	.word	0x0000d3d0


	//   ....[33]....
        /*0350*/ 	.word	0x0000d3f0


	//   ....[34]....
        /*0354*/ 	.word	0x0000de90


	//   ....[35]....
        /*0358*/ 	.word	0x0000e3b0


	//   ....[36]....
        /*035c*/ 	.word	0x0000e3e0


	//   ....[37]....
        /*0360*/ 	.word	0x0000e400


	//   ....[38]....
        /*0364*/ 	.word	0x0000e410


	//   ....[39]....
        /*0368*/ 	.word	0x0000e8c0


	//   ....[40]....
        /*036c*/ 	.word	0x0000e8f0


	//   ....[41]....
        /*0370*/ 	.word	0x0000f540


	//   ....[42]....
        /*0374*/ 	.word	0x0000f560


	//   ....[43]....
        /*0378*/ 	.word	0x000105c0


	//   ....[44]....
        /*037c*/ 	.word	0x00011970


	//   ....[45]....
        /*0380*/ 	.word	0x00011990


	//   ....[46]....
        /*0384*/ 	.word	0x000119a0


	//   ....[47]....
        /*0388*/ 	.word	0x000119e0


	//   ....[48]....
        /*038c*/ 	.word	0x00011a30


	//   ....[49]....
        /*0390*/ 	.word	0x00011a50


	//   ....[50]....
        /*0394*/ 	.word	0x00011aa0


	//   ....[51]....
        /*0398*/ 	.word	0x00011ac0


	//   ....[52]....
        /*039c*/ 	.word	0x00012070


	//   ....[53]....
        /*03a0*/ 	.word	0x000120b0


	//   ....[54]....
        /*03a4*/ 	.word	0x000120e0


	//   ....[55]....
        /*03a8*/ 	.word	0x00012110


	//   ....[56]....
        /*03ac*/ 	.word	0x00012150


	//   ....[57]....
        /*03b0*/ 	.word	0x00012220


	//   ....[58]....
        /*03b4*/ 	.word	0x00012240


	//   ....[59]....
        /*03b8*/ 	.word	0x00012270


	//   ....[60]....
        /*03bc*/ 	.word	0x00012980


	//   ....[61]....
        /*03c0*/ 	.word	0x000129b0


	//   ....[62]....
        /*03c4*/ 	.word	0x00012a40


	//   ....[63]....
        /*03c8*/ 	.word	0x00012af0


	//   ....[64]....
        /*03cc*/ 	.word	0x00012be0


	//   ....[65]....
        /*03d0*/ 	.word	0x00012cb0


	//   ....[66]....
        /*03d4*/ 	.word	0x00012d10


	//   ....[67]....
        /*03d8*/ 	.word	0x00012d90


	//   ....[68]....
        /*03dc*/ 	.word	0x00013260


	//   ....[69]....
        /*03e0*/ 	.word	0x00013290


	//   ....[70]....
        /*03e4*/ 	.word	0x000132c0


	//   ....[71]....
        /*03e8*/ 	.word	0x000132f0


	//   ....[72]....
        /*03ec*/ 	.word	0x00013320


	//   ....[73]....
        /*03f0*/ 	.word	0x00013370


	//   ....[74]....
        /*03f4*/ 	.word	0x000134f0


	//   ....[75]....
        /*03f8*/ 	.word	0x00013520


	//   ....[76]....
        /*03fc*/ 	.word	0x00013f10


	//   ....[77]....
        /*0400*/ 	.word	0x00013f30


	//   ....[78]....
        /*0404*/ 	.word	0x00013f40


	//   ....[79]....
        /*0408*/ 	.word	0x00013f60


	//   ....[80]....
        /*040c*/ 	.word	0x00013f80


	//   ....[81]....
        /*0410*/ 	.word	0x00013fb0


	//   ....[82]....
        /*0414*/ 	.word	0x00013fd0


	//   ....[83]....
        /*0418*/ 	.word	0x00014000


	//   ....[84]....
        /*041c*/ 	.word	0x00014360


	//   ....[85]....
        /*0420*/ 	.word	0x00014390


	//   ....[86]....
        /*0424*/ 	.word	0x000143c0


	//   ....[87]....
        /*0428*/ 	.word	0x000143e0


	//   ....[88]....
        /*042c*/ 	.word	0x000143f0


	//   ....[89]....
        /*0430*/ 	.word	0x00014410


	//   ....[90]....
        /*0434*/ 	.word	0x000144b0


	//   ....[91]....
        /*0438*/ 	.word	0x000144f0


	//   ....[92]....
        /*043c*/ 	.word	0x000149f0


	//   ....[93]....
        /*0440*/ 	.word	0x00014f50


	//   ....[94]....
        /*0444*/ 	.word	0x00015040


	//   ....[95]....
        /*0448*/ 	.word	0x000150e0


	//   ....[96]....
        /*044c*/ 	.word	0x00015160


	//   ....[97]....
        /*0450*/ 	.word	0x00015210


	//   ....[98]....
        /*0454*/ 	.word	0x00015270


	//   ....[99]....
        /*0458*/ 	.word	0x00015330


	//   ....[100]....
        /*045c*/ 	.word	0x00015390


	//   ....[101]....
        /*0460*/ 	.word	0x00015430


	//   ....[102]....
        /*0464*/ 	.word	0x000154d0


	//   ....[103]....
        /*0468*/ 	.word	0x00015540


	//   ....[104]....
        /*046c*/ 	.word	0x000155f0


	//   ....[105]....
        /*0470*/ 	.word	0x000156e0


	//   ....[106]....
        /*0474*/ 	.word	0x00015780


	//   ....[107]....
        /*0478*/ 	.word	0x00015860


	//   ....[108]....
        /*047c*/ 	.word	0x00015970


	//   ....[109]....
        /*0480*/ 	.word	0x000159c0


	//   ....[110]....
        /*0484*/ 	.word	0x00015a50


	//   ....[111]....
        /*0488*/ 	.word	0x00015b30


	//   ....[112]....
        /*048c*/ 	.word	0x00015d90


	//   ....[113]....
        /*0490*/ 	.word	0x00015e00


	//   ....[114]....
        /*0494*/ 	.word	0x00016030


	//   ....[115]....
        /*0498*/ 	.word	0x000160a0


	//   ....[116]....
        /*049c*/ 	.word	0x00016270


	//   ....[117]....
        /*04a0*/ 	.word	0x000162c0


	//   ....[118]....
        /*04a4*/ 	.word	0x00016410


	//   ....[119]....
        /*04a8*/ 	.word	0x000164f0


	//   ....[120]....
        /*04ac*/ 	.word	0x00016750


	//   ....[121]....
        /*04b0*/ 	.word	0x000167a0


	//   ....[122]....
        /*04b4*/ 	.word	0x00016960


	//   ....[123]....
        /*04b8*/ 	.word	0x000169b0


	//   ....[124]....
        /*04bc*/ 	.word	0x00016b70


	//   ....[125]....
        /*04c0*/ 	.word	0x00016bc0


	//   ....[126]....
        /*04c4*/ 	.word	0x00016ca0


	//   ....[127]....
        /*04c8*/ 	.word	0x00016d40


	//   ....[128]....
        /*04cc*/ 	.word	0x00016da0


	//   ....[129]....
        /*04d0*/ 	.word	0x00016e40


	//   ....[130]....
        /*04d4*/ 	.word	0x00016ea0


	//   ....[131]....
        /*04d8*/ 	.word	0x00016f40


	//   ....[132]....
        /*04dc*/ 	.word	0x00016fa0


	//   ....[133]....
        /*04e0*/ 	.word	0x00017040


	//   ....[134]....
        /*04e4*/ 	.word	0x00017120


	//   ....[135]....
        /*04e8*/ 	.word	0x000171e0


	//   ....[136]....
        /*04ec*/ 	.word	0x000172c0


	//   ....[137]....
        /*04f0*/ 	.word	0x000173c0


	//   ....[138]....
        /*04f4*/ 	.word	0x000174e0


	//   ....[139]....
        /*04f8*/ 	.word	0x000175c0


	//   ....[140]....
        /*04fc*/ 	.word	0x000176d0


	//   ....[141]....
        /*0500*/ 	.word	0x000177a0


	//   ....[142]....
        /*0504*/ 	.word	0x000178b0


	//----- nvinfo : EIATTR_REG_RECONFIG
	.align		4
.L_964:
        /*0508*/ 	.byte	0x01, 0x54
	.zero		2


	//----- nvinfo : EIATTR_SYSCALL_OFFSETS
	.align		4
        /*050c*/ 	.byte	0x04, 0x46
        /*050e*/ 	.short	(.L_966 - .L_965)


	//   ....[0]....
.L_965:
        /*0510*/ 	.word	0x000035d0


	//   ....[1]....
        /*0514*/ 	.word	0x00010e20


	//   ....[2]....
        /*0518*/ 	.word	0x00010f60


	//   ....[3]....
        /*051c*/ 	.word	0x00011050


	//   ....[4]....
        /*0520*/ 	.word	0x00011d40


	//   ....[5]....
        /*0524*/ 	.word	0x00012540


	//----- nvinfo : EIATTR_MBARRIER_INSTR_OFFSETS
	.align		4
.L_966:
        /*0528*/ 	.byte	0x04, 0x39
        /*052a*/ 	.short	(.L_968 - .L_967)


	//   ....[0]....
.L_967:
        /*052c*/ 	.word	0x00000190
        /*0530*/ 	.word	0x000000ff
        /*0534*/ 	.word	0x00038800
        /*0538*/ 	.short	0x0100
        /*053a*/ 	.byte	0x08
	.zero		1


	//   ....[1]....
        /*053c*/ 	.word	0x000001a0
        /*0540*/ 	.word	0x000000ff
        /*0544*/ 	.word	0x00038810
        /*0548*/ 	.short	0x0100
        /*054a*/ 	.byte	0x08
	.zero		1


	//   ....[2]....
        /*054c*/ 	.word	0x000001b0
        /*0550*/ 	.word	0x000000ff
        /*0554*/ 	.word	0x00038820
        /*0558*/ 	.short	0x0100
        /*055a*/ 	.byte	0x08
	.zero		1


	//   ....[3]....
        /*055c*/ 	.word	0x00000260
        /*0560*/ 	.word	0x000000ff
        /*0564*/ 	.word	0x00038830
        /*0568*/ 	.short	0x0100
        /*056a*/ 	.byte	0x06
	.zero		1


	//   ....[4]....
        /*056c*/ 	.word	0x00000270
        /*0570*/ 	.word	0x000000ff
        /*0574*/ 	.word	0x00038840
        /*0578*/ 	.short	0x0100
        /*057a*/ 	.byte	0x06
	.zero		1


	//   ....[5]....
        /*057c*/ 	.word	0x00000280
        /*0580*/ 	.word	0x000000ff
        /*0584*/ 	.word	0x00038838
        /*0588*/ 	.short	0x0100
        /*058a*/ 	.byte	0x06
	.zero		1


	//   ....[6]....
        /*058c*/ 	.word	0x00000290
        /*0590*/ 	.word	0x000000ff
        /*0594*/ 	.word	0x00038848
        /*0598*/ 	.short	0x0100
        /*059a*/ 	.byte	0x06
	.zero		1


	//   ....[7]....
        /*059c*/ 	.word	0x000003c0
        /*05a0*/ 	.word	0x000000ff
        /*05a4*/ 	.word	0x00038850
        /*05a8*/ 	.short	0x0100
        /*05aa*/ 	.byte	0x08
	.zero		1


	//   ....[8]....
        /*05ac*/ 	.word	0x000003d0
        /*05b0*/ 	.word	0x000000ff
        /*05b4*/ 	.word	0x00038860
        /*05b8*/ 	.short	0x0100
        /*05ba*/ 	.byte	0x08
	.zero		1


	//   ....[9]....
        /*05bc*/ 	.word	0x000003e0
        /*05c0*/ 	.word	0x000000ff
        /*05c4*/ 	.word	0x00038858
        /*05c8*/ 	.short	0x0100
        /*05ca*/ 	.byte	0x08
	.zero		1


	//   ....[10]....
        /*05cc*/ 	.word	0x000003f0
        /*05d0*/ 	.word	0x000000ff
        /*05d4*/ 	.word	0x00038868
        /*05d8*/ 	.short	0x0100
        /*05da*/ 	.byte	0x08
	.zero		1


	//   ....[11]....
        /*05dc*/ 	.word	0x000004e0
        /*05e0*/ 	.word	0x000000ff
        /*05e4*/ 	.word	0x00038870
        /*05e8*/ 	.short	0x0100
        /*05ea*/ 	.byte	0x06
	.zero		1


	//   ....[12]....
        /*05ec*/ 	.word	0x000004f0
        /*05f0*/ 	.word	0x000000ff
        /*05f4*/ 	.word	0x00038880
        /*05f8*/ 	.short	0x0100
        /*05fa*/ 	.byte	0x06
	.zero		1


	//   ....[13]....
        /*05fc*/ 	.word	0x00000500
        /*0600*/ 	.word	0x000000ff
        /*0604*/ 	.word	0x00038878
        /*0608*/ 	.short	0x0100
        /*060a*/ 	.byte	0x06
	.zero		1


	//   ....[14]....
        /*060c*/ 	.word	0x00000510
        /*0610*/ 	.word	0x000000ff
        /*0614*/ 	.word	0x00038888
        /*0618*/ 	.short	0x0100
        /*061a*/ 	.byte	0x06
	.zero		1


	//   ....[15]....
        /*061c*/ 	.word	0x00000640
        /*0620*/ 	.word	0x000000ff
        /*0624*/ 	.word	0x00038890
        /*0628*/ 	.short	0x0100
        /*062a*/ 	.byte	0x08
	.zero		1


	//   ....[16]....
        /*062c*/ 	.word	0x00000650
        /*0630*/ 	.word	0x000000ff
        /*0634*/ 	.word	0x000388a0
        /*0638*/ 	.short	0x0100
        /*063a*/ 	.byte	0x08
	.zero		1


	//   ....[17]....
        /*063c*/ 	.word	0x00000660
        /*0640*/ 	.word	0x000000ff
        /*0644*/ 	.word	0x00038898
        /*0648*/ 	.short	0x0100
        /*064a*/ 	.byte	0x08
	.zero		1


	//   ....[18]....
        /*064c*/ 	.word	0x00000670
        /*0650*/ 	.word	0x000000ff
        /*0654*/ 	.word	0x000388a8
        /*0658*/ 	.short	0x0100
        /*065a*/ 	.byte	0x08
	.zero		1


	//   ....[19]....
        /*065c*/ 	.word	0x000007b0
        /*0660*/ 	.word	0x000000ff
        /*0664*/ 	.word	0x000388b0
        /*0668*/ 	.short	0x0100
        /*066a*/ 	.byte	0x08
	.zero		1


	//   ....[20]....
        /*066c*/ 	.word	0x000007c0
        /*0670*/ 	.word	0x000000ff
        /*0674*/ 	.word	0x000388c0
        /*0678*/ 	.short	0x0100
        /*067a*/ 	.byte	0x08
	.zero		1


	//   ....[21]....
        /*067c*/ 	.word	0x000007d0
        /*0680*/ 	.word	0x000000ff
        /*0684*/ 	.word	0x000388b8
        /*0688*/ 	.short	0x0100
        /*068a*/ 	.byte	0x08
	.zero		1


	//   ....[22]....
        /*068c*/ 	.word	0x000007e0
        /*0690*/ 	.word	0x000000ff
        /*0694*/ 	.word	0x000388c8
        /*0698*/ 	.short	0x0100
        /*069a*/ 	.byte	0x08
	.zero		1


	//   ....[23]....
        /*069c*/ 	.word	0x00001820
        /*06a0*/ 	.word	0x00000004
        /*06a4*/ 	.word	0x00000000
        /*06a8*/ 	.short	0x0101
        /*06aa*/ 	.byte	0x3f
	.zero		1


	//   ....[24]....
        /*06ac*/ 	.word	0x00002300
        /*06b0*/ 	.word	0x00000004
        /*06b4*/ 	.word	0x00000000
        /*06b8*/ 	.short	0x0101
        /*06ba*/ 	.byte	0x3f
	.zero		1


	//   ....[25]....
        /*06bc*/ 	.word	0x00003600
        /*06c0*/ 	.word	0x000000c6
        /*06c4*/ 	.word	0x00038800
        /*06c8*/ 	.short	0x010a
        /*06ca*/ 	.byte	0x3f
	.zero		1


	//   ....[26]....
        /*06cc*/ 	.word	0x000037b0
        /*06d0*/ 	.word	0x000000c6
        /*06d4*/ 	.word	0x00038830
        /*06d8*/ 	.short	0x010a
        /*06da*/ 	.byte	0x3f
	.zero		1


	//   ....[27]....
        /*06dc*/ 	.word	0x000037f0
        /*06e0*/ 	.word	0x000000c6
        /*06e4*/ 	.word	0x00038830
        /*06e8*/ 	.short	0x010a
        /*06ea*/ 	.byte	0x3f
	.zero		1


	//   ....[28]....
        /*06ec*/ 	.word	0x00003c00
        /*06f0*/ 	.word	0x000000c6
        /*06f4*/ 	.word	0x00038810
        /*06f8*/ 	.short	0x010a
        /*06fa*/ 	.byte	0x3f
	.zero		1


	//   ....[29]....
        /*06fc*/ 	.word	0x00003c40
        /*0700*/ 	.word	0x000000c6
        /*0704*/ 	.word	0x00038850
        /*0708*/ 	.short	0x010a
        /*070a*/ 	.byte	0x3f
	.zero		1


	//   ....[30]....
        /*070c*/ 	.word	0x00003d00
        /*0710*/ 	.word	0x000000c6
        /*0714*/ 	.word	0x00038850
        /*0718*/ 	.short	0x010a
        /*071a*/ 	.byte	0x3f
	.zero		1


	//   ....[31]....
        /*071c*/ 	.word	0x00006520
        /*0720*/ 	.word	0x00000018
        /*0724*/ 	.word	0x00000000
        /*0728*/ 	.short	0x0101
        /*072a*/ 	.byte	0x3f
	.zero		1


	//   ....[32]....
        /*072c*/ 	.word	0x00006bb0
        /*0730*/ 	.word	0x00000098
        /*0734*/ 	.word	0x00000000
        /*0738*/ 	.short	0x0101
        /*073a*/ 	.byte	0x3f
	.zero		1


	//   ....[33]....
        /*073c*/ 	.word	0x00006d50
        /*0740*/ 	.word	0x000000c9
        /*0744*/ 	.word	0x00038830
        /*0748*/ 	.short	0x010a
        /*074a*/ 	.byte	0x3f
	.zero		1


	//   ....[34]....
        /*074c*/ 	.word	0x00006da0
        /*0750*/ 	.word	0x000000c9
        /*0754*/ 	.word	0x00038830
        /*0758*/ 	.short	0x010a
        /*075a*/ 	.byte	0x3f
	.zero		1


	//   ....[35]....
        /*075c*/ 	.word	0x000070d0
        /*0760*/ 	.word	0x000000c9
        /*0764*/ 	.word	0x00038850
        /*0768*/ 	.short	0x010a
        /*076a*/ 	.byte	0x3f
	.zero		1


	//   ....[36]....
        /*076c*/ 	.word	0x00007120
        /*0770*/ 	.word	0x000000c9
        /*0774*/ 	.word	0x00038850
        /*0778*/ 	.short	0x010a
        /*077a*/ 	.byte	0x3f
	.zero		1


	//   ....[37]....
        /*077c*/ 	.word	0x00009440
        /*0780*/ 	.word	0x0000009a
        /*0784*/ 	.word	0x00000000
        /*0788*/ 	.short	0x0101
        /*078a*/ 	.byte	0x3f
	.zero		1


	//   ....[38]....
        /*078c*/ 	.word	0x0000a360
        /*0790*/ 	.word	0x00000098
        /*0794*/ 	.word	0x00000000
        /*0798*/ 	.short	0x0101
        /*079a*/ 	.byte	0x3f
	.zero		1


	//   ....[39]....
        /*079c*/ 	.word	0x0000a4b0
        /*07a0*/ 	.word	0x000000b9
        /*07a4*/ 	.word	0x00038830
        /*07a8*/ 	.short	0x010a
        /*07aa*/ 	.byte	0x3f
	.zero		1


	//   ....[40]....
        /*07ac*/ 	.word	0x0000a500
        /*07b0*/ 	.word	0x000000b9
        /*07b4*/ 	.word	0x00038830
        /*07b8*/ 	.short	0x010a
        /*07ba*/ 	.byte	0x3f
	.zero		1


	//   ....[41]....
        /*07bc*/ 	.word	0x0000a730
        /*07c0*/ 	.word	0x000000b9
        /*07c4*/ 	.word	0x00038850
        /*07c8*/ 	.short	0x010a
        /*07ca*/ 	.byte	0x3f
	.zero		1


	//   ....[42]....
        /*07cc*/ 	.word	0x0000a780
        /*07d0*/ 	.word	0x000000b9
        /*07d4*/ 	.word	0x00038850
        /*07d8*/ 	.short	0x010a
        /*07da*/ 	.byte	0x3f
	.zero		1


	//   ....[43]....
        /*07dc*/ 	.word	0x0000c6a0
        /*07e0*/ 	.word	0x00000098
        /*07e4*/ 	.word	0x00000000
        /*07e8*/ 	.short	0x0101
        /*07ea*/ 	.byte	0x3f
	.zero		1


	//   ....[44]....
        /*07ec*/ 	.word	0x0000d300
        /*07f0*/ 	.word	0x00000098
        /*07f4*/ 	.word	0x00000000
        /*07f8*/ 	.short	0x0101
        /*07fa*/ 	.byte	0x3f
	.zero		1


	//   ....[45]....
        /*07fc*/ 	.word	0x0000deb0
        /*0800*/ 	.word	0x000000ff
        /*0804*/ 	.word	0x00000000
        /*0808*/ 	.short	0x0101
        /*080a*/ 	.byte	0x04
	.zero		1


	//   ....[46]....
        /*080c*/ 	.word	0x00011720
        /*0810*/ 	.word	0x000000ff
        /*0814*/ 	.word	0x00038840
        /*0818*/ 	.short	0x010a
        /*081a*/ 	.byte	0x2c
	.zero		1


	//   ....[47]....
        /*081c*/ 	.word	0x00011b60
        /*0820*/ 	.word	0x000000ff
        /*0824*/ 	.word	0x00038830
        /*0828*/ 	.short	0x0107
        /*082a*/ 	.byte	0x2c
	.zero		1


	//   ....[48]....
        /*082c*/ 	.word	0x00011bd0
        /*0830*/ 	.word	0x000000ff
        /*0834*/ 	.word	0x00038830
        /*0838*/ 	.short	0x0101
        /*083a*/ 	.byte	0x2c
	.zero		1


	//   ....[49]....
        /*083c*/ 	.word	0x000123c0
        /*0840*/ 	.word	0x000000ff
        /*0844*/ 	.word	0x00038800
        /*0848*/ 	.short	0x0107
        /*084a*/ 	.byte	0x2c
	.zero		1


	//   ....[50]....
        /*084c*/ 	.word	0x00012410
        /*0850*/ 	.word	0x000000ff
        /*0854*/ 	.word	0x00038800
        /*0858*/ 	.short	0x0101
        /*085a*/ 	.byte	0x2c
	.zero		1


	//   ....[51]....
        /*085c*/ 	.word	0x00013020
        /*0860*/ 	.word	0x000000ff
        /*0864*/ 	.word	0x00038810
        /*0868*/ 	.short	0x0107
        /*086a*/ 	.byte	0x2c
	.zero		1


	//   ....[52]....
        /*086c*/ 	.word	0x00013080
        /*0870*/ 	.word	0x000000ff
        /*0874*/ 	.word	0x00038810
        /*0878*/ 	.short	0x0101
        /*087a*/ 	.byte	0x2c
	.zero		1


	//   ....[53]....
        /*087c*/ 	.word	0x00013090
        /*0880*/ 	.word	0x000000ff
        /*0884*/ 	.word	0x00038820
        /*0888*/ 	.short	0x010a
        /*088a*/ 	.byte	0x2c
	.zero		1


	//   ....[54]....
        /*088c*/ 	.word	0x000130e0
        /*0890*/ 	.word	0x000000ff
        /*0894*/ 	.word	0x00038860
        /*0898*/ 	.short	0x010a
        /*089a*/ 	.byte	0x2c
	.zero		1


	//   ....[55]....
        /*089c*/ 	.word	0x00013900
        /*08a0*/ 	.word	0x000000ff
        /*08a4*/ 	.word	0x00038850
        /*08a8*/ 	.short	0x0107
        /*08aa*/ 	.byte	0x2c
	.zero		1


	//   ....[56]....
        /*08ac*/ 	.word	0x00013980
        /*08b0*/ 	.word	0x000000ff
        /*08b4*/ 	.word	0x00038850
        /*08b8*/ 	.short	0x0101
        /*08ba*/ 	.byte	0x2c
	.zero		1


	//   ....[57]....
        /*08bc*/ 	.word	0x00013d10
        /*08c0*/ 	.word	0x0000000a
        /*08c4*/ 	.word	0x00038840
        /*08c8*/ 	.short	0x010a
        /*08ca*/ 	.byte	0x3f
	.zero		1


	//   ....[58]....
        /*08cc*/ 	.word	0x000140a0
        /*08d0*/ 	.word	0x0000000a
        /*08d4*/ 	.word	0x00038830
        /*08d8*/ 	.short	0x0107
        /*08da*/ 	.byte	0x3f
	.zero		1


	//   ....[59]....
        /*08dc*/ 	.word	0x00014150
        /*08e0*/ 	.word	0x0000000a
        /*08e4*/ 	.word	0x00038830
        /*08e8*/ 	.short	0x0101
        /*08ea*/ 	.byte	0x3f
	.zero		1


	//   ....[60]....
        /*08ec*/ 	.word	0x00014180
        /*08f0*/ 	.word	0x0000000a
        /*08f4*/ 	.word	0x00038860
        /*08f8*/ 	.short	0x010a
        /*08fa*/ 	.byte	0x3f
	.zero		1


	//   ....[61]....
        /*08fc*/ 	.word	0x000147c0
        /*0900*/ 	.word	0x0000000a
        /*0904*/ 	.word	0x00038850
        /*0908*/ 	.short	0x0107
        /*090a*/ 	.byte	0x3f
	.zero		1


	//   ....[62]....
        /*090c*/ 	.word	0x00014880
        /*0910*/ 	.word	0x0000000a
        /*0914*/ 	.word	0x00038850
        /*0918*/ 	.short	0x0101
        /*091a*/ 	.byte	0x3f
	.zero		1


	//   ....[63]....
        /*091c*/ 	.word	0x00014970
        /*0920*/ 	.word	0x00000005
        /*0924*/ 	.word	0x00038820
        /*0928*/ 	.short	0x010a
        /*092a*/ 	.byte	0x3f
	.zero		1


	//   ....[64]....
        /*092c*/ 	.word	0x00014b00
        /*0930*/ 	.word	0x00000003
        /*0934*/ 	.word	0x00038840
        /*0938*/ 	.short	0x010a
        /*093a*/ 	.byte	0x3f
	.zero		1


	//   ....[65]....
        /*093c*/ 	.word	0x00014ba0
        /*0940*/ 	.word	0x00000005
        /*0944*/ 	.word	0x00038840
        /*0948*/ 	.short	0x010a
        /*094a*/ 	.byte	0x3f
	.zero		1


	//   ....[66]....
        /*094c*/ 	.word	0x00014be0
        /*0950*/ 	.word	0x00000003
        /*0954*/ 	.word	0x00038860
        /*0958*/ 	.short	0x010a
        /*095a*/ 	.byte	0x3f
	.zero		1


	//   ....[67]....
        /*095c*/ 	.word	0x00014c20
        /*0960*/ 	.word	0x00000005
        /*0964*/ 	.word	0x00038860
        /*0968*/ 	.short	0x010a
        /*096a*/ 	.byte	0x3f
	.zero		1


	//   ....[68]....
        /*096c*/ 	.word	0x00014c80
        /*0970*/ 	.word	0x000000c6
        /*0974*/ 	.word	0x00038800
        /*0978*/ 	.short	0x010a
        /*097a*/ 	.byte	0x3f
	.zero		1


	//   ....[69]....
        /*097c*/ 	.word	0x00014cd0
        /*0980*/ 	.word	0x000000c6
        /*0984*/ 	.word	0x00038830
        /*0988*/ 	.short	0x010a
        /*098a*/ 	.byte	0x3f
	.zero		1


	//   ....[70]....
        /*098c*/ 	.word	0x00014d20
        /*0990*/ 	.word	0x000000c6
        /*0994*/ 	.word	0x00038810
        /*0998*/ 	.short	0x010a
        /*099a*/ 	.byte	0x3f
	.zero		1


	//   ....[71]....
        /*099c*/ 	.word	0x00014d70
        /*09a0*/ 	.word	0x000000c6
        /*09a4*/ 	.word	0x00038850
        /*09a8*/ 	.short	0x010a
        /*09aa*/ 	.byte	0x3f
	.zero		1


	//   ....[72]....
        /*09ac*/ 	.word	0x00014dc0
        /*09b0*/ 	.word	0x000000c9
        /*09b4*/ 	.word	0x00038830
        /*09b8*/ 	.short	0x010a
        /*09ba*/ 	.byte	0x3f
	.zero		1


	//   ....[73]....
        /*09bc*/ 	.word	0x00014e10
        /*09c0*/ 	.word	0x000000c9
        /*09c4*/ 	.word	0x00038850
        /*09c8*/ 	.short	0x010a
        /*09ca*/ 	.byte	0x3f
	.zero		1


	//   ....[74]....
        /*09cc*/ 	.word	0x00014e60
        /*09d0*/ 	.word	0x000000b9
        /*09d4*/ 	.word	0x00038830
        /*09d8*/ 	.short	0x010a
        /*09da*/ 	.byte	0x3f
	.zero		1


	//   ....[75]....
        /*09dc*/ 	.word	0x00014eb0
        /*09e0*/ 	.word	0x000000b9
        /*09e4*/ 	.word	0x00038850
        /*09e8*/ 	.short	0x010a
        /*09ea*/ 	.byte	0x3f
	.zero		1


	//   ....[76]....
        /*09ec*/ 	.word	0x00014f90
        /*09f0*/ 	.word	0x00000003
        /*09f4*/ 	.word	0x00038840
        /*09f8*/ 	.short	0x010a
        /*09fa*/ 	.byte	0x3f
	.zero		1


	//   ....[77]....
        /*09fc*/ 	.word	0x00016300
        /*0a00*/ 	.word	0x00000003
        /*0a04*/ 	.word	0x00038820
        /*0a08*/ 	.short	0x010a
        /*0a0a*/ 	.byte	0x3f
	.zero		1


	//   ....[78]....
        /*0a0c*/ 	.word	0x00016360
        /*0a10*/ 	.word	0x00000003
        /*0a14*/ 	.word	0x00038860
        /*0a18*/ 	.short	0x010a
        /*0a1a*/ 	.byte	0x3f
	.zero		1


	//   ....[79]....
        /*0a1c*/ 	.word	0x00016bf0
        /*0a20*/ 	.word	0x0000000a
        /*0a24*/ 	.word	0x00038840
        /*0a28*/ 	.short	0x010a
        /*0a2a*/ 	.byte	0x3f
	.zero		1


	//   ....[80]....
        /*0a2c*/ 	.word	0x00017070
        /*0a30*/ 	.word	0x0000000a
        /*0a34*/ 	.word	0x00038860
        /*0a38*/ 	.short	0x010a
        /*0a3a*/ 	.byte	0x3f
	.zero		1


	//   ....[81]....
        /*0a3c*/ 	.word	0x000177d0
        /*0a40*/ 	.word	0x00000005
        /*0a44*/ 	.word	0x00038820
        /*0a48*/ 	.short	0x010a
        /*0a4a*/ 	.byte	0x3f
	.zero		1


	//   ....[82]....
        /*0a4c*/ 	.word	0x00017970
        /*0a50*/ 	.word	0x00000003
        /*0a54*/ 	.word	0x00038840
        /*0a58*/ 	.short	0x010a
        /*0a5a*/ 	.byte	0x3f
	.zero		1


	//   ....[83]....
        /*0a5c*/ 	.word	0x000179c0
        /*0a60*/ 	.word	0x00000005
        /*0a64*/ 	.word	0x00038840
        /*0a68*/ 	.short	0x010a
        /*0a6a*/ 	.byte	0x3f
	.zero		1


	//   ....[84]....
        /*0a6c*/ 	.word	0x00017a10
        /*0a70*/ 	.word	0x00000003
        /*0a74*/ 	.word	0x00038860
        /*0a78*/ 	.short	0x010a
        /*0a7a*/ 	.byte	0x3f
	.zero		1


	//----- nvinfo : EIATTR_NUM_MBARRIERS
	.align		4
.L_968:
        /*0a7c*/ 	.byte	0x03, 0x38
        /*0a7e*/ 	.short	0x0017


	//----- nvinfo : EIATTR_EXIT_INSTR_OFFSETS
	.align		4
        /*0a80*/ 	.byte	0x04, 0x1c
        /*0a82*/ 	.short	(.L_970 - .L_969)


	//   ....[0]....
.L_969:
        /*0a84*/ 	.word	0x00014c70


	//----- nvinfo : EIATTR_MAX_THREADS
	.align		4
.L_970:
        /*0a88*/ 	.byte	0x04, 0x05
        /*0a8a*/ 	.short	(.L_972 - .L_971)
.L_971:
        /*0a8c*/ 	.word	0x00000180
        /*0a90*/ 	.word	0x00000001
        /*0a94*/ 	.word	0x00000001


	//----- nvinfo : EIATTR_CRS_STACK_SIZE
	.align		4
.L_972:
        /*0a98*/ 	.byte	0x04, 0x1e
        /*0a9a*/ 	.short	(.L_974 - .L_973)
.L_973:
        /*0a9c*/ 	.word	0x00000000


	//----- nvinfo : EIATTR_CBANK_PARAM_SIZE
	.align		4
.L_974:
        /*0aa0*/ 	.byte	0x03, 0x19
        /*0aa2*/ 	.short	0x0b70


	//----- nvinfo : EIATTR_PARAM_CBANK
	.align		4
        /*0aa4*/ 	.byte	0x04, 0x0a
        /*0aa6*/ 	.short	(.L_976 - .L_975)
	.align		4
.L_975:
        /*0aa8*/ 	.word	index@(.nv.constant0._ZN7cutlass13device_kernelIN5flash11enable_sm90INS1_16FlashAttnFwdSm90INS1_25CollectiveMainloopFwdSm90ILi2EN4cute5tupleIJNS5_1CILi1EEES8_S8_EEENS6_IJNS7_ILi64EEESA_SA_EEELi512ENS_6half_tEfNS_4arch4Sm90ELb1ELb0ELb1ELb0ELb1ELb0ELb1ELb0ELb0ELb1ELb1ELb0EEENS1_21CollectiveEpilogueFwdINS6_IJSA_NS7_ILi512EEESA_EEES9_SC_SE_Li256ELb0ELb1ELb1ELb0EEENS1_19SingleTileSchedulerILb0ELb1ELb1ELi64EEEEEEEEEvNT_6ParamsE)
        /*0aac*/ 	.short	0x0210
        /*0aae*/ 	.short	0x0b70


	//----- nvinfo : EIATTR_SW_WAR
	.align		4
.L_976:
        /*0ab0*/ 	.byte	0x04, 0x36
        /*0ab2*/ 	.short	(.L_978 - .L_977)
.L_977:
        /*0ab4*/ 	.word	0x00000008
.L_978:


//--------------------- .nv.info._ZN7cutlass13device_kernelIN5flash11enable_sm90INS1_16FlashAttnFwdSm90INS1_25CollectiveMainloopFwdSm90ILi2EN4cute5tupleIJNS5_1CILi1EEES8_S8_EEENS6_IJNS7_ILi64EEESA_SA_EEELi512ENS_6half_tEfNS_4arch4Sm90ELb1ELb0ELb1ELb1ELb1ELb0ELb0ELb0ELb0ELb1ELb1ELb0EEENS1_21CollectiveEpilogueFwdINS6_IJSA_NS7_ILi512EEESA_EEES9_SC_SE_Li256ELb1ELb1ELb1ELb0EEENS1_36VarlenDynamicPersistentTileSchedulerILi64ELi64ELi256ELi128ELb1ELb1ELb1ELb1ELb1ELb1EEEEEEEEEvNT_6ParamsE --------------------------
	.section	.nv.info._ZN7cutlass13device_kernelIN5flash11enable_sm90INS1_16FlashAttnFwdSm90INS1_25CollectiveMainloopFwdSm90ILi2EN4cute5tupleIJNS5_1CILi1EEES8_S8_EEENS6_IJNS7_ILi64EEESA_SA_EEELi512ENS_6half_tEfNS_4arch4Sm90ELb1ELb0ELb1ELb1ELb1ELb0ELb0ELb0ELb0ELb1ELb1ELb0EEENS1_21CollectiveEpilogueFwdINS6_IJSA_NS7_ILi512EEESA_EEES9_SC_SE_Li256ELb1ELb1ELb1ELb0EEENS1_36VarlenDynamicPersistentTileSchedulerILi64ELi64ELi256ELi128ELb1ELb1ELb1ELb1ELb1ELb1EEEEEEEEEvNT_6ParamsE,"",@"SHT_CUDA_INFO"
	.sectionflags	@""
	.align	4


	//----- nvinfo : EIATTR_CUDA_API_VERSION
	.align		4
        /*0000*/ 	.byte	0x04, 0x37
        /*0002*/ 	.short	(.L_980 - .L_979)
.L_979:
        /*0004*/ 	.word	0x00000082


	//----- nvinfo : EIATTR_KPARAM_INFO
	.align		4
.L_980:
        /*0008*/ 	.byte	0x04, 0x17
        /*000a*/ 	.short	(.L_982 - .L_981)
.L_981:
        /*000c*/ 	.word	0x00000000
        /*0010*/ 	.short	0x0000
        /*0012*/ 	.short	0x0070
        /*0014*/ 	.byte	0x00, 0xf0, 0x01, 0x2a


	//----- nvinfo : EIATTR_SPARSE_MMA_MASK
	.align		4
.L_982:
        /*0018*/ 	.byte	0x03, 0x50
        /*001a*/ 	.short	0x0000


	//----- nvinfo : EIATTR_MAXREG_COUNT
	.align		4
        /*001c*/ 	.byte	0x03, 0x1b
        /*001e*/ 	.short	0x00a8


	//----- nvinfo : EIATTR_NUM_BARRIERS
	.align		4
        /*0020*/ 	.byte	0x02, 0x4c
        /*0022*/ 	.byte	0x10
	.zero		1


	//----- nvinfo : EIATTR_EXTERNS
	.align		4
        /*0024*/ 	.byte	0x04, 0x0f
        /*0026*/ 	.short	(.L_984 - .L_983)


	//   ....[0]....
	.align		4
.L_983:
        /*0028*/ 	.word	index@(__assertfail)


	//----- nvinfo : EIATTR_ANNOTATIONS
	.align		4
.L_984:
        /*002c*/ 	.byte	0x04, 0x55
        /*002e*/ 	.short	(.L_986 - .L_985)


	//   ....[0]....
.L_985:
        /* <DEDUP_REMOVED lines=20> */


	//----- nvinfo : EIATTR_MERCURY_ISA_VERSION
	.align		4
.L_986:
        /*0158*/ 	.byte	0x03, 0x5f
        /*015a*/ 	.short	0x0101


	//----- nvinfo : EIATTR_UNUSED_LOAD_BYTE_OFFSET
	.align		4
        /*015c*/ 	.byte	0x04, 0x44
        /*015e*/ 	.short	(.L_988 - .L_987)


	//   ....[0]....
.L_987:
        /*0160*/ 	.word	0x00000940
        /*0164*/ 	.word	0x0000fff0


	//   ....[1]....
        /*0168*/ 	.word	0x0000a8e0
        /*016c*/ 	.word	0x0000fff0


	//----- nvinfo : EIATTR_INT_WARP_WIDE_INSTR_OFFSETS
	.align		4
.L_988:
        /*0170*/ 	.byte	0x04, 0x31
        /*0172*/ 	.short	(.L_990 - .L_989)


	//   ....[0]....
.L_989:
        /*0174*/ 	.word	0x000000c0


	//   ....[1]....
        /*0178*/ 	.word	0x000000d0


	//   ....[2]....
        /*017c*/ 	.word	0x00000170


	//   ....[3]....
        /*0180*/ 	.word	0x00010cf0


	//   ....[4]....
        /*0184*/ 	.word	0x00010d80


	//   ....[5]....
        /*0188*/ 	.word	0x00014150


	//   ....[6]....
        /*018c*/ 	.word	0x000141e0


	//----- nvinfo : EIATTR_COOP_GROUP_MASK_REGIDS
	.align		4
.L_990:
        /*0190*/ 	.byte	0x04, 0x29
        /*0192*/ 	.short	(.L_992 - .L_991)


	//   ....[0]....
.L_991:
        /*0194*/ 	.word	0xffffffff


	//   ....[1]....
        /*0198*/ 	.word	0xffffffff


	//   ....[2]....
        /*019c*/ 	.word	0xffffffff


	//   ....[3]....
        /*01a0*/ 	.word	0xffffffff


	//   ....[4]....
        /*01a4*/ 	.word	0xffffffff


	//   ....[5]....
        /*01a8*/ 	.word	0xffffffff


	//   ....[6]....
        /*01ac*/ 	.word	0xffffffff


	//   ....[7]....
        /*01b0*/ 	.word	0xffffffff


	//   ....[8]....
        /*01b4*/ 	.word	0xffffffff


	//   ....[9]....
        /*01b8*/ 	.word	0xffffffff


	//   ....[10]....
        /*01bc*/ 	.word	0xffffffff


	//   ....[11]....
        /*01c0*/ 	.word	0xffffffff


	//   ....[12]....
        /*01c4*/ 	.word	0xffffffff


	//   ....[13]....
        /*01c8*/ 	.word	0xffffffff


	//   ....[14]....
        /*01cc*/ 	.word	0xffffffff


	//   ....[15]....
        /*01d0*/ 	.word	0xffffffff


	//   ....[16]....
        /*01d4*/ 	.word	0xffffffff


	//   ....[17]....
        /*01d8*/ 	.word	0xffffffff


	//   ....[18]....
        /*01dc*/ 	.word	0xffffffff


	//   ....[19]....
        /*01e0*/ 	.word	0xffffffff


	//   ....[20]....
        /*01e4*/ 	.word	0xffffffff


	//   ....[21]....
        /*01e8*/ 	.word	0xffffffff


	//   ....[22]....
        /*01ec*/ 	.word	0xffffffff


	//   ....[23]....
        /*01f0*/ 	.word	0xffffffff


	//   ....[24]....
        /*01f4*/ 	.word	0xffffffff


	//   ....[25]....
        /*01f8*/ 	.word	0xffffffff


	//   ....[26]....
        /*01fc*/ 	.word	0xffffffff


	//   ....[27]....
        /*0200*/ 	.word	0xffffffff


	//   ....[28]....
        /*0204*/ 	.word	0xffffffff


	//   ....[29]....
        /*0208*/ 	.word	0xffffffff


	//   ....[30]....
        /*020c*/ 	.word	0xffffffff


	//   ....[31]....
        /*0210*/ 	.word	0xffffffff


	//   ....[32]....
        /*0214*/ 	.word	0xffffffff


	//   ....[33]....
        /*0218*/ 	.word	0xffffffff


	//   ....[34]....
        /*021c*/ 	.word	0xffffffff


	//   ....[35]....
        /*0220*/ 	.word	0xffffffff


	//   ....[36]....
        /*0224*/ 	.word	0xffffffff


	//   ....[37]....
        /*0228*/ 	.word	0xffffffff


	//   ....[38]....
        /*022c*/ 	.word	0xffffffff


	//   ....[39]....
        /*0230*/ 	.word	0xffffffff


	//   ....[40]....
        /*0234*/ 	.word	0xffffffff


	//   ....[41]....
        /*0238*/ 	.word	0xffffffff


	//   ....[42]....
        /*023c*/ 	.word	0xffffffff


	//   ....[43]....
        /*0240*/ 	.word	0xffffffff


	//   ....[44]....
        /*0244*/ 	.word	0xffffffff


	//   ....[45]....
        /*0248*/ 	.word	0xffffffff


	//   ....[46]....
        /*024c*/ 	.word	0xffffffff


	//   ....[47]....
        /*0250*/ 	.word	0xffffffff


	//   ....[48]....
        /*0254*/ 	.word	0xffffffff


	//   ....[49]....
        /*0258*/ 	.word	0xffffffff


	//   ....[50]....
        /*025c*/ 	.word	0xffffffff


	//   ....[51]....
        /*0260*/ 	.word	0xffffffff


	//   ....[52]....
        /*0264*/ 	.word	0xffffffff


	//   ....[53]....
        /*0268*/ 	.word	0xffffffff


	//   ....[54]....
        /*026c*/ 	.word	0xffffffff


	//   ....[55]....
        /*0270*/ 	.word	0xffffffff


	//   ....[56]....
        /*0274*/ 	.word	0xffffffff


	//   ....[57]....
        /*0278*/ 	.word	0xffffffff


	//   ....[58]....
        /*027c*/ 	.word	0xffffffff


	//   ....[59]....
        /*0280*/ 	.word	0xffffffff


	//   ....[60]....
        /*0284*/ 	.word	0xffffffff


	//   ....[61]....
        /*0288*/ 	.word	0xffffffff


	//   ....[62]....
        /*028c*/ 	.word	0xffffffff


	//   ....[63]....
        /*0290*/ 	.word	0xffffffff


	//   ....[64]....
        /*0294*/ 	.word	0xffffffff


	//   ....[65]....
        /*0298*/ 	.word	0xffffffff


	//   ....[66]....
        /*029c*/ 	.word	0xffffffff


	//   ....[67]....
        /*02a0*/ 	.word	0xffffffff


	//   ....[68]....
        /*02a4*/ 	.word	0xffffffff


	//   ....[69]....
        /*02a8*/ 	.word	0xffffffff


	//   ....[70]....
        /*02ac*/ 	.word	0xffffffff


	//   ....[71]....
        /*02b0*/ 	.word	0xffffffff


	//   ....[72]....
        /*02b4*/ 	.word	0xffffffff


	//   ....[73]....
        /*02b8*/ 	.word	0xffffffff


	//   ....[74]....
        /*02bc*/ 	.word	0xffffffff


	//   ....[75]....
        /*02c0*/ 	.word	0xffffffff


	//   ....[76]....
        /*02c4*/ 	.word	0xffffffff


	//   ....[77]....
        /*02c8*/ 	.word	0xffffffff


	//   ....[78]....
        /*02cc*/ 	.word	0xffffffff


	//   ....[79]....
        /*02d0*/ 	.word	0xffffffff


	//   ....[80]....
        /*02d4*/ 	.word	0xffffffff


	//   ....[81]....
        /*02d8*/ 	.word	0xffffffff


	//   ....[82]....
        /*02dc*/ 	.word	0xffffffff


	//   ....[83]....
        /*02e0*/ 	.word	0xffffffff


	//   ....[84]....
        /*02e4*/ 	.word	0xffffffff


	//   ....[85]....
        /*02e8*/ 	.word	0xffffffff


	//   ....[86]....
        /*02ec*/ 	.word	0xffffffff


	//   ....[87]....
        /*02f0*/ 	.word	0xffffffff


	//   ....[88]....
        /*02f4*/ 	.word	0xffffffff


	//   ....[89]....
        /*02f8*/ 	.word	0xffffffff


	//   ....[90]....
        /*02fc*/ 	.word	0xffffffff


	//   ....[91]....
        /*0300*/ 	.word	0xffffffff


	//   ....[92]....
        /*0304*/ 	.word	0xffffffff


	//   ....[93]....
        /*0308*/ 	.word	0xffffffff


	//   ....[94]....
        /*030c*/ 	.word	0xffffffff


	//   ....[95]....
        /*0310*/ 	.word	0xffffffff


	//   ....[96]....
        /*0314*/ 	.word	0xffffffff


	//   ....[97]....
        /*0318*/ 	.word	0xffffffff


	//   ....[98]....
        /*031c*/ 	.word	0xffffffff


	//   ....[99]....
        /*0320*/ 	.word	0xffffffff


	//   ....[100]....
        /*0324*/ 	.word	0xffffffff


	//   ....[101]....
        /*0328*/ 	.word	0xffffffff


	//   ....[102]....
        /*032c*/ 	.word	0xffffffff


	//   ....[103]....
        /*0330*/ 	.word	0xffffffff


	//   ....[104]....
        /*0334*/ 	.word	0xffffffff


	//   ....[105]....
        /*0338*/ 	.word	0xffffffff


	//   ....[106]....
        /*033c*/ 	.word	0xffffffff


	//   ....[107]....
        /*0340*/ 	.word	0xffffffff


	//   ....[108]....
        /*0344*/ 	.word	0xffffffff


	//   ....[109]....
        /*0348*/ 	.word	0xffffffff


	//   ....[110]....
        /*034c*/ 	.word	0xffffffff


	//   ....[111]....
        /*0350*/ 	.word	0xffffffff


	//   ....[112]....
        /*0354*/ 	.word	0xffffffff


	//   ....[113]....
        /*0358*/ 	.word	0xffffffff


	//   ....[114]....
        /*035c*/ 	.word	0xffffffff


	//   ....[115]....
        /*0360*/ 	.word	0xffffffff


	//   ....[116]....
        /*0364*/ 	.word	0xffffffff


	//   ....[117]....
        /*0368*/ 	.word	0xffffffff


	//   ....[118]....
        /*036c*/ 	.word	0xffffffff


	//   ....[119]....
        /*0370*/ 	.word	0xffffffff


	//   ....[120]....
        /*0374*/ 	.word	0xffffffff


	//   ....[121]....
        /*0378*/ 	.word	0xffffffff


	//   ....[122]....
        /*037c*/ 	.word	0xffffffff


	//   ....[123]....
        /*0380*/ 	.word	0xffffffff


	//   ....[124]....
        /*0384*/ 	.word	0x0500000f


	//   ....[125]....
        /*0388*/ 	.word	0x0500000f


	//   ....[126]....
        /*038c*/ 	.word	0x0500000f


	//   ....[127]....
        /*0390*/ 	.word	0x0500000f


	//   ....[128]....
        /*0394*/ 	.word	0x0500000f


	//   ....[129]....
        /*0398*/ 	.word	0x0500000f


	//   ....[130]....
        /*039c*/ 	.word	0x0500000f


	//   ....[131]....
        /*03a0*/ 	.word	0x0500000f


	//   ....[132]....
        /*03a4*/ 	.word	0x0500000f


	//   ....[133]....
        /*03a8*/ 	.word	0x0500000f


	//   ....[134]....
        /*03ac*/ 	.word	0x0500000f


	//   ....[135]....
        /*03b0*/ 	.word	0x0500000f


	//   ....[136]....
        /*03b4*/ 	.word	0x0500000f


	//   ....[137]....
        /*03b8*/ 	.word	0x0500000f


	//   ....[138]....
        /*03bc*/ 	.word	0x0500000f


	//   ....[139]....
        /*03c0*/ 	.word	0x0500000f


	//   ....[140]....
        /*03c4*/ 	.word	0x0500000f


	//   ....[141]....
        /*03c8*/ 	.word	0x0500000f


	//   ....[142]....
        /*03cc*/ 	.word	0x0500000f


	//   ....[143]....
        /*03d0*/ 	.word	0x0500000f


	//   ....[144]....
        /*03d4*/ 	.word	0x0500000f


	//   ....[145]....
        /*03d8*/ 	.word	0x0500000f


	//   ....[146]....
        /*03dc*/ 	.word	0x0500000f


	//   ....[147]....
        /*03e0*/ 	.word	0x0500000f


	//   ....[148]....
        /*03e4*/ 	.word	0x0500000f


	//   ....[149]....
        /*03e8*/ 	.word	0x0500000f


	//   ....[150]....
        /*03ec*/ 	.word	0x0500000f


	//   ....[151]....
        /*03f0*/ 	.word	0x0500000f


	//   ....[152]....
        /*03f4*/ 	.word	0x0500000f


	//   ....[153]....
        /*03f8*/ 	.word	0x0500000f


	//   ....[154]....
        /*03fc*/ 	.word	0x0500000f


	//   ....[155]....
        /*0400*/ 	.word	0x0500000f


	//   ....[156]....
        /*0404*/ 	.word	0x0500000f


	//   ....[157]....
        /*0408*/ 	.word	0x0500000f


	//   ....[158]....
        /*040c*/ 	.word	0x0500000f


	//   ....[159]....
        /*0410*/ 	.word	0x0500000f


	//   ....[160]....
        /*0414*/ 	.word	0x0500000f


	//   ....[161]....
        /*0418*/ 	.word	0x0500000f


	//   ....[162]....
        /*041c*/ 	.word	0x0500000f


	//   ....[163]....
        /*0420*/ 	.word	0x0500000f


	//   ....[164]....
        /*0424*/ 	.word	0x0500000f


	//   ....[165]....
        /*0428*/ 	.word	0x0500000f


	//   ....[166]....
        /*042c*/ 	.word	0x0500000f


	//   ....[167]....
        /*0430*/ 	.word	0x0500000f


	//   ....[168]....
        /*0434*/ 	.word	0x0500000f


	//   ....[169]....
        /*0438*/ 	.word	0x0500000f


	//   ....[170]....
        /*043c*/ 	.word	0x0500000f


	//   ....[171]....
        /*0440*/ 	.word	0x0500000f


	//   ....[172]....
        /*0444*/ 	.word	0x0500000f


	//   ....[173]....
        /*0448*/ 	.word	0x0500000f


	//   ....[174]....
        /*044c*/ 	.word	0x0500000f


	//   ....[175]....
        /*0450*/ 	.word	0x0500000f


	//   ....[176]....
        /*0454*/ 	.word	0x0500000f


	//   ....[177]....
        /*0458*/ 	.word	0x0500000f


	//   ....[178]....
        /*045c*/ 	.word	0x0500000f


	//   ....[179]....
        /*0460*/ 	.word	0x0500000f


	//   ....[180]....
        /*0464*/ 	.word	0x0500000f


	//   ....[181]....
        /*0468*/ 	.word	0x0500000f


	//   ....[182]....
        /*046c*/ 	.word	0x0500000f


	//   ....[183]....
        /*0470*/ 	.word	0x0500000f


	//----- nvinfo : EIATTR_COOP_GROUP_INSTR_OFFSETS
	.align		4
.L_992:
        /*0474*/ 	.byte	0x04, 0x28
        /*0476*/ 	.short	(.L_994 - .L_993)


	//   ....[0]....
.L_993:
        /*0478*/ 	.word	0x00000070


	//   ....[1]....
        /*047c*/ 	.word	0x000000b0


	//   ....[2]....
        /*0480*/ 	.word	0x00000290


	//   ....[3]....
        /*0484*/ 	.word	0x000003f0


	//   ....[4]....
        /*0488*/ 	.word	0x00000510


	//   ....[5]....
        /*048c*/ 	.word	0x00000670


	//   ....[6]....
        /*0490*/ 	.word	0x00002050


	//   ....[7]....
        /*0494*/ 	.word	0x00004120


	//   ....[8]....
        /*0498*/ 	.word	0x000048c0


	//   ....[9]....
        /*049c*/ 	.word	0x00004930


	//   ....[10]....
        /*04a0*/ 	.word	0x00004ee0


	//   ....[11]....
        /*04a4*/ 	.word	0x00004fb0


	//   ....[12]....
        /*04a8*/ 	.word	0x00005410


	//   ....[13]....
        /*04ac*/ 	.word	0x00005490


	//   ....[14]....
        /*04b0*/ 	.word	0x00005ce0


	//   ....[15]....
        /*04b4*/ 	.word	0x000062f0


	//   ....[16]....
        /*04b8*/ 	.word	0x00006330


	//   ....[17]....
        /*04bc*/ 	.word	0x00006a60


	//   ....[18]....
        /*04c0*/ 	.word	0x00006a80


	//   ....[19]....
        /*04c4*/ 	.word	0x00007160


	//   ....[20]....
        /*04c8*/ 	.word	0x00007310


	//   ....[21]....
        /*04cc*/ 	.word	0x00007fe0


	//   ....[22]....
        /*04d0*/ 	.word	0x00008780


	//   ....[23]....
        /*04d4*/ 	.word	0x000087f0


	//   ....[24]....
        /*04d8*/ 	.word	0x00009050


	//   ....[25]....
        /*04dc*/ 	.word	0x000090b0


	//   ....[26]....
        /*04e0*/ 	.word	0x00009d00


	//   ....[27]....
        /*04e4*/ 	.word	0x00009de0


	//   ....[28]....
        /*04e8*/ 	.word	0x00009e50


	//   ....[29]....
        /*04ec*/ 	.word	0x00009e70


	//   ....[30]....
        /*04f0*/ 	.word	0x00009ea0


	//   ....[31]....
        /*04f4*/ 	.word	0x0000b6c0


	//   ....[32]....
        /*04f8*/ 	.word	0x0000ba90


	//   ....[33]....
        /*04fc*/ 	.word	0x0000baa0


	//   ....[34]....
        /*0500*/ 	.word	0x0000bab0


	//   ....[35]....
        /*0504*/ 	.word	0x0000bac0


	//   ....[36]....
        /*0508*/ 	.word	0x0000c770


	//   ....[37]....
        /*050c*/ 	.word	0x0000c790


	//   ....[38]....
        /*0510*/ 	.word	0x0000ca40


	//   ....[39]....
        /*0514*/ 	.word	0x0000ca60


	//   ....[40]....
        /*0518*/ 	.word	0x0000d170


	//   ....[41]....
        /*051c*/ 	.word	0x0000d1a0


	//   ....[42]....
        /*0520*/ 	.word	0x0000da00


	//   ....[43]....
        /*0524*/ 	.word	0x0000da20


	//   ....[44]....
        /*0528*/ 	.word	0x0000ede0


	//   ....[45]....
        /*052c*/ 	.word	0x0000ee20


	//   ....[46]....
        /*0530*/ 	.word	0x0000f060


	//   ....[47]....
        /*0534*/ 	.word	0x0000f080


	//   ....[48]....
        /*0538*/ 	.word	0x0000f340


	//   ....[49]....
        /*053c*/ 	.word	0x0000f530


	//   ....[50]....
        /*0540*/ 	.word	0x0000f560


	//   ....[51]....
        /*0544*/ 	.word	0x0000f590


	//   ....[52]....
        /*0548*/ 	.word	0x0000f5c0


	//   ....[53]....
        /*054c*/ 	.word	0x0000f5f0


	//   ....[54]....
        /*0550*/ 	.word	0x0000f620


	//   ....[55]....
        /*0554*/ 	.word	0x0000f790


	//   ....[56]....
        /*0558*/ 	.word	0x0000f7c0


	//   ....[57]....
        /*055c*/ 	.word	0x0000f7f0


	//   ....[58]....
        /*0560*/ 	.word	0x0000f820


	//   ....[59]....
        /*0564*/ 	.word	0x0000f850


	//   ....[60]....
        /*0568*/ 	.word	0x0000f880


	//   ....[61]....
        /*056c*/ 	.word	0x0000f910


	//   ....[62]....
        /*0570*/ 	.word	0x0000f940


	//   ....[63]....
        /*0574*/ 	.word	0x0000f950


	//   ....[64]....
        /*0578*/ 	.word	0x0000f990


	//   ....[65]....
        /*057c*/ 	.word	0x00011a60


	//   ....[66]....
        /*0580*/ 	.word	0x00011a80


	//   ....[67]....
        /*0584*/ 	.word	0x00011b10


	//   ....[68]....
        /*0588*/ 	.word	0x00011b30


	//   ....[69]....
        /*058c*/ 	.word	0x00011bb0


	//   ....[70]....
        /*0590*/ 	.word	0x00011bd0


	//   ....[71]....
        /*0594*/ 	.word	0x00011be0


	//   ....[72]....
        /*0598*/ 	.word	0x00011bf0


	//   ....[73]....
        /*059c*/ 	.word	0x00012350


	//   ....[74]....
        /*05a0*/ 	.word	0x00012380


	//   ....[75]....
        /*05a4*/ 	.word	0x00012420


	//   ....[76]....
        /*05a8*/ 	.word	0x00012440


	//   ....[77]....
        /*05ac*/ 	.word	0x000124c0


	//   ....[78]....
        /*05b0*/ 	.word	0x000124e0


	//   ....[79]....
        /*05b4*/ 	.word	0x000124f0


	//   ....[80]....
        /*05b8*/ 	.word	0x00012500


	//   ....[81]....
        /*05bc*/ 	.word	0x00012980


	//   ....[82]....
        /*05c0*/ 	.word	0x00012a40


	//   ....[83]....
        /*05c4*/ 	.word	0x00012b90


	//   ....[84]....
        /*05c8*/ 	.word	0x00012bd0


	//   ....[85]....
        /*05cc*/ 	.word	0x00012be0


	//   ....[86]....
        /*05d0*/ 	.word	0x00012bf0


	//   ....[87]....
        /*05d4*/ 	.word	0x00012d40


	//   ....[88]....
        /*05d8*/ 	.word	0x00012e90


	//   ....[89]....
        /*05dc*/ 	.word	0x00013680


	//   ....[90]....
        /*05e0*/ 	.word	0x000136a0


	//   ....[91]....
        /*05e4*/ 	.word	0x000136f0


	//   ....[92]....
        /*05e8*/ 	.word	0x00013700


	//   ....[93]....
        /*05ec*/ 	.word	0x00013740


	//   ....[94]....
        /*05f0*/ 	.word	0x00013750


	//   ....[95]....
        /*05f4*/ 	.word	0x00013760


	//   ....[96]....
        /*05f8*/ 	.word	0x000137a0


	//   ....[97]....
        /*05fc*/ 	.word	0x00013aa0


	//   ....[98]....
        /*0600*/ 	.word	0x00013ae0


	//   ....[99]....
        /*0604*/ 	.word	0x00013b00


	//   ....[100]....
        /*0608*/ 	.word	0x00013b20


	//   ....[101]....
        /*060c*/ 	.word	0x00013b50


	//   ....[102]....
        /*0610*/ 	.word	0x00013b70


	//   ....[103]....
        /*0614*/ 	.word	0x00013c70


	//   ....[104]....
        /*0618*/ 	.word	0x00013dc0


	//   ....[105]....
        /*061c*/ 	.word	0x00014400


	//   ....[106]....
        /*0620*/ 	.word	0x00014430


	//   ....[107]....
        /*0624*/ 	.word	0x00014490


	//   ....[108]....
        /*0628*/ 	.word	0x000144c0


	//   ....[109]....
        /*062c*/ 	.word	0x000144f0


	//   ....[110]....
        /*0630*/ 	.word	0x00014520


	//   ....[111]....
        /*0634*/ 	.word	0x00014550


	//   ....[112]....
        /*0638*/ 	.word	0x00014580


	//   ....[113]....
        /*063c*/ 	.word	0x00014720


	//   ....[114]....
        /*0640*/ 	.word	0x00014750


	//   ....[115]....
        /*0644*/ 	.word	0x00014780


	//   ....[116]....
        /*0648*/ 	.word	0x000147b0


	//   ....[117]....
        /*064c*/ 	.word	0x000147e0


	//   ....[118]....
        /*0650*/ 	.word	0x00014810


	//   ....[119]....
        /*0654*/ 	.word	0x000148d0


	//   ....[120]....
        /*0658*/ 	.word	0x000148f0


	//   ....[121]....
        /*065c*/ 	.word	0x00014910


	//   ....[122]....
        /*0660*/ 	.word	0x00014970


	//   ....[123]....
        /*0664*/ 	.word	0x00015390


	//   ....[124]....
        /*0668*/ 	.word	0x000159e0


	//   ....[125]....
        /*066c*/ 	.word	0x00015ad0


	//   ....[126]....
        /*0670*/ 	.word	0x00015b70


	//   ....[127]....
        /*0674*/ 	.word	0x00015bd0


	//   ....[128]....
        /*0678*/ 	.word	0x00015cc0


	//   ....[129]....
        /*067c*/ 	.word	0x00015d30


	//   ....[130]....
        /*0680*/ 	.word	0x00015e20


	//   ....[131]....
        /*0684*/ 	.word	0x00015e90


	//   ....[132]....
        /*0688*/ 	.word	0x00015f30


	//   ....[133]....
        /*068c*/ 	.word	0x00016020


	//   ....[134]....
        /*0690*/ 	.word	0x00016090


	//   ....[135]....
        /*0694*/ 	.word	0x000160f0


	//   ....[136]....
        /*0698*/ 	.word	0x000161e0


	//   ....[137]....
        /*069c*/ 	.word	0x00016240


	//   ....[138]....
        /*06a0*/ 	.word	0x00016340


	//   ....[139]....
        /*06a4*/ 	.word	0x000163a0


	//   ....[140]....
        /*06a8*/ 	.word	0x00016440


	//   ....[141]....
        /*06ac*/ 	.word	0x000165c0


	//   ....[142]....
        /*06b0*/ 	.word	0x000166a0


	//   ....[143]....
        /*06b4*/ 	.word	0x00016940


	//   ....[144]....
        /*06b8*/ 	.word	0x00016990


	//   ....[145]....
        /*06bc*/ 	.word	0x00016b60


	//   ....[146]....
        /*06c0*/ 	.word	0x00016bb0


	//   ....[147]....
        /*06c4*/ 	.word	0x00016d80


	//   ....[148]....
        /*06c8*/ 	.word	0x00016dd0


	//   ....[149]....
        /*06cc*/ 	.word	0x00016ec0


	//   ....[150]....
        /*06d0*/ 	.word	0x00016f60


	//   ....[151]....
        /*06d4*/ 	.word	0x00016fc0


	//   ....[152]....
        /*06d8*/ 	.word	0x00017070


	//   ....[153]....
        /*06dc*/ 	.word	0x000170d0


	//   ....[154]....
        /*06e0*/ 	.word	0x00017180


	//   ....[155]....
        /*06e4*/ 	.word	0x000171e0


	//   ....[156]....
        /*06e8*/ 	.word	0x00017290


	//   ....[157]....
        /*06ec*/ 	.word	0x00017380


	//   ....[158]....
        /*06f0*/ 	.word	0x00017460


	//   ....[159]....
        /*06f4*/ 	.word	0x00017570


	//   ....[160]....
        /*06f8*/ 	.word	0x00017670


	//   ....[161]....
        /*06fc*/ 	.word	0x000177a0


	//   ....[162]....
        /*0700*/ 	.word	0x00017880


	//   ....[163]....
        /*0704*/ 	.word	0x00017980


	//   ....[164]....
        /*0708*/ 	.word	0x00017a60


	//   ....[165]....
        /*070c*/ 	.word	0x00017af0


	//   ....[166]....
        /*0710*/ 	.word	0x00017b90


	//   ....[167]....
        /*0714*/ 	.word	0x00017d00


	//   ....[168]....
        /*0718*/ 	.word	0x00017d70


	//   ....[169]....
        /*071c*/ 	.word	0x00017de0


	//   ....[170]....
        /*0720*/ 	.word	0x00017e50


	//   ....[171]....
        /*0724*/ 	.word	0x00017ec0


	//   ....[172]....
        /*0728*/ 	.word	0x00017f40


	//   ....[173]....
        /*072c*/ 	.word	0x00017fc0


	//   ....[174]....
        /*0730*/ 	.word	0x00018050


	//   ....[175]....
        /*0734*/ 	.word	0x000180c0


	//   ....[176]....
        /*0738*/ 	.word	0x00018130


	//   ....[177]....
        /*073c*/ 	.word	0x000181a0


	//   ....[178]....
        /*0740*/ 	.word	0x00018220


	//   ....[179]....
        /*0744*/ 	.word	0x00018290


	//   ....[180]....
        /*0748*/ 	.word	0x00018320


	//   ....[181]....
        /*074c*/ 	.word	0x00018380


	//   ....[182]....
        /*0750*/ 	.word	0x00018410


	//   ....[183]....
        /*0754*/ 	.word	0x00018540


	//----- nvinfo : EIATTR_REG_RECONFIG
	.align		4
.L_994:
        /*0758*/ 	.byte	0x01, 0x54
	.zero		2


	//----- nvinfo : EIATTR_SYSCALL_OFFSETS
	.align		4
        /*075c*/ 	.byte	0x04, 0x46
        /*075e*/ 	.short	(.L_996 - .L_995)


	//   ....[0]....
.L_995:
        /*0760*/ 	.word	0x000042f0


	//   ....[1]....
        /*0764*/ 	.word	0x00010ee0


	//   ....[2]....
        /*0768*/ 	.word	0x00011030


	//   ....[3]....
        /*076c*/ 	.word	0x00011120


	//   ....[4]....
        /*0770*/ 	.word	0x00012010


	//----- nvinfo : EIATTR_MBARRIER_INSTR_OFFSETS
	.align		4
.L_996:
        /*0774*/ 	.byte	0x04, 0x39
        /*0776*/ 	.short	(.L_998 - .L_997)


	//   ....[0]....
.L_997:
        /*0778*/ 	.word	0x00000180
        /*077c*/ 	.word	0x000000ff
        /*0780*/ 	.word	0x00028c00
        /*0784*/ 	.short	0x0100
        /*0786*/ 	.byte	0x08
	.zero		1


	//   ....[1]....
        /*0788*/ 	.word	0x00000190
        /*078c*/ 	.word	0x000000ff
        /*0790*/ 	.word	0x00028c20
        /*0794*/ 	.short	0x0100
        /*0796*/ 	.byte	0x08
	.zero		1


	//   ....[2]....
        /*0798*/ 	.word	0x00000240
        /*079c*/ 	.word	0x000000ff
        /*07a0*/ 	.word	0x00028c30
        /*07a4*/ 	.short	0x0100
        /*07a6*/ 	.byte	0x06
	.zero		1


	//   ....[3]....
        /*07a8*/ 	.word	0x00000250
        /*07ac*/ 	.word	0x000000ff
        /*07b0*/ 	.word	0x00028c40
        /*07b4*/ 	.short	0x0100
        /*07b6*/ 	.byte	0x06
	.zero		1


	//   ....[4]....
        /*07b8*/ 	.word	0x00000260
        /*07bc*/ 	.word	0x000000ff
        /*07c0*/ 	.word	0x00028c38
        /*07c4*/ 	.short	0x0100
        /*07c6*/ 	.byte	0x06
	.zero		1


	//   ....[5]....
        /*07c8*/ 	.word	0x00000270
        /*07cc*/ 	.word	0x000000ff
        /*07d0*/ 	.word	0x00028c48
        /*07d4*/ 	.short	0x0100
        /*07d6*/ 	.byte	0x06
	.zero		1


	//   ....[6]....
        /*07d8*/ 	.word	0x000003a0
        /*07dc*/ 	.word	0x000000ff
        /*07e0*/ 	.word	0x00028c50
        /*07e4*/ 	.short	0x0100
        /*07e6*/ 	.byte	0x08
	.zero		1


	//   ....[7]....
        /*07e8*/ 	.word	0x000003b0
        /*07ec*/ 	.word	0x000000ff
        /*07f0*/ 	.word	0x00028c60
        /*07f4*/ 	.short	0x0100
        /*07f6*/ 	.byte	0x08
	.zero		1


	//   ....[8]....
        /*07f8*/ 	.word	0x000003c0
        /*07fc*/ 	.word	0x000000ff
        /*0800*/ 	.word	0x00028c58
        /*0804*/ 	.short	0x0100
        /*0806*/ 	.byte	0x08
	.zero		1


	//   ....[9]....
        /*0808*/ 	.word	0x000003d0
        /*080c*/ 	.word	0x000000ff
        /*0810*/ 	.word	0x00028c68
        /*0814*/ 	.short	0x0100
        /*0816*/ 	.byte	0x08
	.zero		1


	//   ....[10]....
        /*0818*/ 	.word	0x000004c0
        /*081c*/ 	.word	0x000000ff
        /*0820*/ 	.word	0x00028c70
        /*0824*/ 	.short	0x0100
        /*0826*/ 	.byte	0x06
	.zero		1


	//   ....[11]....
        /*0828*/ 	.word	0x000004d0
        /*082c*/ 	.word	0x000000ff
        /*0830*/ 	.word	0x00028c80
        /*0834*/ 	.short	0x0100
        /*0836*/ 	.byte	0x06
	.zero		1


	//   ....[12]....
        /*0838*/ 	.word	0x000004e0
        /*083c*/ 	.word	0x000000ff
        /*0840*/ 	.word	0x00028c78
        /*0844*/ 	.short	0x0100
        /*0846*/ 	.byte	0x06
	.zero		1


	//   ....[13]....
        /*0848*/ 	.word	0x000004f0
        /*084c*/ 	.word	0x000000ff
        /*0850*/ 	.word	0x00028c88
        /*0854*/ 	.short	0x0100
        /*0856*/ 	.byte	0x06
	.zero		1


	//   ....[14]....
        /*0858*/ 	.word	0x00000620
        /*085c*/ 	.word	0x000000ff
        /*0860*/ 	.word	0x00028c90
        /*0864*/ 	.short	0x0100
        /*0866*/ 	.byte	0x08
	.zero		1


	//   ....[15]....
        /*0868*/ 	.word	0x00000630
        /*086c*/ 	.word	0x000000ff
        /*0870*/ 	.word	0x00028ca0
        /*0874*/ 	.short	0x0100
        /*0876*/ 	.byte	0x08
	.zero		1


	//   ....[16]....
        /*0878*/ 	.word	0x00000640
        /*087c*/ 	.word	0x000000ff
        /*0880*/ 	.word	0x00028c98
        /*0884*/ 	.short	0x0100
        /*0886*/ 	.byte	0x08
	.zero		1


	//   ....[17]....
        /*0888*/ 	.word	0x00000650
        /*088c*/ 	.word	0x000000ff
        /*0890*/ 	.word	0x00028ca8
        /*0894*/ 	.short	0x0100
        /*0896*/ 	.byte	0x08
	.zero		1


	//   ....[18]....
        /*0898*/ 	.word	0x00000790
        /*089c*/ 	.word	0x000000ff
        /*08a0*/ 	.word	0x00028cb0
        /*08a4*/ 	.short	0x0100
        /*08a6*/ 	.byte	0x08
	.zero		1


	//   ....[19]....
        /*08a8*/ 	.word	0x000007a0
        /*08ac*/ 	.word	0x000000ff
        /*08b0*/ 	.word	0x00028cc0
        /*08b4*/ 	.short	0x0100
        /*08b6*/ 	.byte	0x08
	.zero		1


	//   ....[20]....
        /*08b8*/ 	.word	0x000007b0
        /*08bc*/ 	.word	0x000000ff
        /*08c0*/ 	.word	0x00028cb8
        /*08c4*/ 	.short	0x0100
        /*08c6*/ 	.byte	0x08
	.zero		1


	//   ....[21]....
        /*08c8*/ 	.word	0x000007c0
        /*08cc*/ 	.word	0x000000ff
        /*08d0*/ 	.word	0x00028cc8
        /*08d4*/ 	.short	0x0100
        /*08d6*/ 	.byte	0x08
	.zero		1


	//   ....[22]....
        /*08d8*/ 	.word	0x00002190
        /*08dc*/ 	.word	0x000000ff
        /*08e0*/ 	.word	0x00028c50
        /*08e4*/ 	.short	0x010a
        /*08e6*/ 	.byte	0x17
	.zero		1


	//   ....[23]....
        /*08e8*/ 	.word	0x00002430
        /*08ec*/ 	.word	0x000000ff
        /*08f0*/ 	.word	0x00000000
        /*08f4*/ 	.short	0x0101
        /*08f6*/ 	.byte	0x06
	.zero		1


	//   ....[24]....
        /*08f8*/ 	.word	0x00002dc0
        /*08fc*/ 	.word	0x000000ff
        /*0900*/ 	.word	0x00028c50
        /*0904*/ 	.short	0x010a
        /*0906*/ 	.byte	0x17
	.zero		1


	//   ....[25]....
        /*0908*/ 	.word	0x00002e00
        /*090c*/ 	.word	0x000000ff
        /*0910*/ 	.word	0x00028c50
        /*0914*/ 	.short	0x010a
        /*0916*/ 	.byte	0x17
	.zero		1


	//   ....[26]....
        /*0918*/ 	.word	0x00002ff0
        /*091c*/ 	.word	0x000000ff
        /*0920*/ 	.word	0x00000000
        /*0924*/ 	.short	0x0101
        /*0926*/ 	.byte	0x06
	.zero		1


	//   ....[27]....
        /*0928*/ 	.word	0x000043a0
        /*092c*/ 	.word	0x000000ff
        /*0930*/ 	.word	0x00028c00
        /*0934*/ 	.short	0x010a
        /*0936*/ 	.byte	0x28
	.zero		1


	//   ....[28]....
        /*0938*/ 	.word	0x00004420
        /*093c*/ 	.word	0x00000007
        /*0940*/ 	.word	0x00028c30
        /*0944*/ 	.short	0x010a
        /*0946*/ 	.byte	0x3f
	.zero		1


	//   ....[29]....
        /*0948*/ 	.word	0x00004460
        /*094c*/ 	.word	0x00000007
        /*0950*/ 	.word	0x00028c30
        /*0954*/ 	.short	0x010a
        /*0956*/ 	.byte	0x3f
	.zero		1


	//   ....[30]....
        /*0958*/ 	.word	0x00004f40
        /*095c*/ 	.word	0x000000ff
        /*0960*/ 	.word	0x00000000
        /*0964*/ 	.short	0x0101
        /*0966*/ 	.byte	0x06
	.zero		1


	//   ....[31]....
        /*0968*/ 	.word	0x00005aa0
        /*096c*/ 	.word	0x00000007
        /*0970*/ 	.word	0x00028c50
        /*0974*/ 	.short	0x010a
        /*0976*/ 	.byte	0x3f
	.zero		1


	//   ....[32]....
        /*0978*/ 	.word	0x00005ae0
        /*097c*/ 	.word	0x00000007
        /*0980*/ 	.word	0x00028c50
        /*0984*/ 	.short	0x010a
        /*0986*/ 	.byte	0x3f
	.zero		1


	//   ....[33]....
        /*0988*/ 	.word	0x00005de0
        /*098c*/ 	.word	0x000000ff
        /*0990*/ 	.word	0x00000000
        /*0994*/ 	.short	0x0101
        /*0996*/ 	.byte	0x06
	.zero		1


	//   ....[34]....
        /*0998*/ 	.word	0x00005f50
        /*099c*/ 	.word	0x000000ff
        /*09a0*/ 	.word	0x00028c30
        /*09a4*/ 	.short	0x010a
        /*09a6*/ 	.byte	0x17
	.zero		1


	//   ....[35]....
        /*09a8*/ 	.word	0x00005f90
        /*09ac*/ 	.word	0x000000ff
        /*09b0*/ 	.word	0x00028c30
        /*09b4*/ 	.short	0x010a
        /*09b6*/ 	.byte	0x17
	.zero		1


	//   ....[36]....
        /*09b8*/ 	.word	0x00006530
        /*09bc*/ 	.word	0x000000ff
        /*09c0*/ 	.word	0x00000000
        /*09c4*/ 	.short	0x0101
        /*09c6*/ 	.byte	0x06
	.zero		1


	//   ....[37]....
        /*09c8*/ 	.word	0x00007da0
        /*09cc*/ 	.word	0x000000ff
        /*09d0*/ 	.word	0x00028c50
        /*09d4*/ 	.short	0x010a
        /*09d6*/ 	.byte	0x17
	.zero		1


	//   ....[38]....
        /*09d8*/ 	.word	0x00007de0
        /*09dc*/ 	.word	0x000000ff
        /*09e0*/ 	.word	0x00028c50
        /*09e4*/ 	.short	0x010a
        /*09e6*/ 	.byte	0x17
	.zero		1


	//   ....[39]....
        /*09e8*/ 	.word	0x000080a0
        /*09ec*/ 	.word	0x000000ff
        /*09f0*/ 	.word	0x00000000
        /*09f4*/ 	.short	0x0101
        /*09f6*/ 	.byte	0x17
	.zero		1


	//   ....[40]....
        /*09f8*/ 	.word	0x000081e0
        /*09fc*/ 	.word	0x000000ff
        /*0a00*/ 	.word	0x00028c30
        /*0a04*/ 	.short	0x010a
        /*0a06*/ 	.byte	0x16
	.zero		1


	//   ....[41]....
        /*0a08*/ 	.word	0x00008220
        /*0a0c*/ 	.word	0x000000ff
        /*0a10*/ 	.word	0x00028c30
        /*0a14*/ 	.short	0x010a
        /*0a16*/ 	.byte	0x16
	.zero		1


	//   ....[42]....
        /*0a18*/ 	.word	0x000085d0
        /*0a1c*/ 	.word	0x000000ff
        /*0a20*/ 	.word	0x00000000
        /*0a24*/ 	.short	0x0101
        /*0a26*/ 	.byte	0x06
	.zero		1


	//   ....[43]....
        /*0a28*/ 	.word	0x00009ac0
        /*0a2c*/ 	.word	0x000000ff
        /*0a30*/ 	.word	0x00028c50
        /*0a34*/ 	.short	0x010a
        /*0a36*/ 	.byte	0x16
	.zero		1


	//   ....[44]....
        /*0a38*/ 	.word	0x00009b00
        /*0a3c*/ 	.word	0x000000ff
        /*0a40*/ 	.word	0x00028c50
        /*0a44*/ 	.short	0x010a
        /*0a46*/ 	.byte	0x16
	.zero		1


	//   ....[45]....
        /*0a48*/ 	.word	0x00009dc0
        /*0a4c*/ 	.word	0x000000ff
        /*0a50*/ 	.word	0x00000000
        /*0a54*/ 	.short	0x0101
        /*0a56*/ 	.byte	0x16
	.zero		1


	//   ....[46]....
        /*0a58*/ 	.word	0x0000c780
        /*0a5c*/ 	.word	0x000000ff
        /*0a60*/ 	.word	0x00000000
        /*0a64*/ 	.short	0x0101
        /*0a66*/ 	.byte	0x04
	.zero		1


	//   ....[47]....
        /*0a68*/ 	.word	0x0000d080
        /*0a6c*/ 	.word	0x000000ff
        /*0a70*/ 	.word	0x00000000
        /*0a74*/ 	.short	0x0101
        /*0a76*/ 	.byte	0x04
	.zero		1


	//   ....[48]....
        /*0a78*/ 	.word	0x00011840
        /*0a7c*/ 	.word	0x00000013
        /*0a80*/ 	.word	0x00028c40
        /*0a84*/ 	.short	0x010a
        /*0a86*/ 	.byte	0x3f
	.zero		1


	//   ....[49]....
        /*0a88*/ 	.word	0x00011cf0
        /*0a8c*/ 	.word	0x00000013
        /*0a90*/ 	.word	0x00028c30
        /*0a94*/ 	.short	0x0107
        /*0a96*/ 	.byte	0x3f
	.zero		1


	//   ....[50]....
        /*0a98*/ 	.word	0x00011dd0
        /*0a9c*/ 	.word	0x00000013
        /*0aa0*/ 	.word	0x00028c30
        /*0aa4*/ 	.short	0x0101
        /*0aa6*/ 	.byte	0x3f
	.zero		1


	//   ....[51]....
        /*0aa8*/ 	.word	0x00012600
        /*0aac*/ 	.word	0x00000011
        /*0ab0*/ 	.word	0x00028c00
        /*0ab4*/ 	.short	0x0107
        /*0ab6*/ 	.byte	0x3f
	.zero		1


	//   ....[52]....
        /*0ab8*/ 	.word	0x000126f0
        /*0abc*/ 	.word	0x00000011
        /*0ac0*/ 	.word	0x00028c00
        /*0ac4*/ 	.short	0x0101
        /*0ac6*/ 	.byte	0x3f
	.zero		1


	//   ....[53]....
        /*0ac8*/ 	.word	0x00012710
        /*0acc*/ 	.word	0x00000011
        /*0ad0*/ 	.word	0x00028c20
        /*0ad4*/ 	.short	0x010a
        /*0ad6*/ 	.byte	0x3f
	.zero		1


	//   ....[54]....
        /*0ad8*/ 	.word	0x000127a0
        /*0adc*/ 	.word	0x00000013
        /*0ae0*/ 	.word	0x00028c60
        /*0ae4*/ 	.short	0x010a
        /*0ae6*/ 	.byte	0x3f
	.zero		1


	//   ....[55]....
        /*0ae8*/ 	.word	0x000130b0
        /*0aec*/ 	.word	0x00000013
        /*0af0*/ 	.word	0x00028c50
        /*0af4*/ 	.short	0x0107
        /*0af6*/ 	.byte	0x3f
	.zero		1


	//   ....[56]....
        /*0af8*/ 	.word	0x00013180
        /*0afc*/ 	.word	0x00000013
        /*0b00*/ 	.word	0x00028c50
        /*0b04*/ 	.short	0x0101
        /*0b06*/ 	.byte	0x3f
	.zero		1


	//   ....[57]....
        /*0b08*/ 	.word	0x00013500
        /*0b0c*/ 	.word	0x00000006
        /*0b10*/ 	.word	0x00028c40
        /*0b14*/ 	.short	0x010a
        /*0b16*/ 	.byte	0x3f
	.zero		1


	//   ....[58]....
        /*0b18*/ 	.word	0x00013820
        /*0b1c*/ 	.word	0x00000006
        /*0b20*/ 	.word	0x00028c30
        /*0b24*/ 	.short	0x0107
        /*0b26*/ 	.byte	0x3f
	.zero		1


	//   ....[59]....
        /*0b28*/ 	.word	0x000138e0
        /*0b2c*/ 	.word	0x00000006
        /*0b30*/ 	.word	0x00028c30
        /*0b34*/ 	.short	0x0101
        /*0b36*/ 	.byte	0x3f
	.zero		1


	//   ....[60]....
        /*0b38*/ 	.word	0x00013910
        /*0b3c*/ 	.word	0x00000006
        /*0b40*/ 	.word	0x00028c60
        /*0b44*/ 	.short	0x010a
        /*0b46*/ 	.byte	0x3f
	.zero		1


	//   ....[61]....
        /*0b48*/ 	.word	0x00013fc0
        /*0b4c*/ 	.word	0x00000006
        /*0b50*/ 	.word	0x00028c50
        /*0b54*/ 	.short	0x0107
        /*0b56*/ 	.byte	0x3f
	.zero		1


	//   ....[62]....
        /*0b58*/ 	.word	0x00014080
        /*0b5c*/ 	.word	0x00000006
        /*0b60*/ 	.word	0x00028c50
        /*0b64*/ 	.short	0x0101
        /*0b66*/ 	.byte	0x3f
	.zero		1


	//   ....[63]....
        /*0b68*/ 	.word	0x00015310
        /*0b6c*/ 	.word	0x00000007
        /*0b70*/ 	.word	0x00028c20
        /*0b74*/ 	.short	0x010a
        /*0b76*/ 	.byte	0x3f
	.zero		1


	//   ....[64]....
        /*0b78*/ 	.word	0x00015490
        /*0b7c*/ 	.word	0x00000005
        /*0b80*/ 	.word	0x00028c40
        /*0b84*/ 	.short	0x010a
        /*0b86*/ 	.byte	0x3f
	.zero		1


	//   ....[65]....
        /*0b88*/ 	.word	0x00015530
        /*0b8c*/ 	.word	0x00000003
        /*0b90*/ 	.word	0x00028c40
        /*0b94*/ 	.short	0x010a
        /*0b96*/ 	.byte	0x3f
	.zero		1


	//   ....[66]....
        /*0b98*/ 	.word	0x00015570
        /*0b9c*/ 	.word	0x00000005
        /*0ba0*/ 	.word	0x00028c60
        /*0ba4*/ 	.short	0x010a
        /*0ba6*/ 	.byte	0x3f
	.zero		1


	//   ....[67]....
        /*0ba8*/ 	.word	0x000155b0
        /*0bac*/ 	.word	0x00000003
        /*0bb0*/ 	.word	0x00028c60
        /*0bb4*/ 	.short	0x010a
        /*0bb6*/ 	.byte	0x3f
	.zero		1


	//   ....[68]....
        /*0bb8*/ 	.word	0x00015620
        /*0bbc*/ 	.word	0x00000003
        /*0bc0*/ 	.word	0x00028c50
        /*0bc4*/ 	.short	0x010a
        /*0bc6*/ 	.byte	0x3f
	.zero		1


	//   ....[69]....
        /*0bc8*/ 	.word	0x00015680
        /*0bcc*/ 	.word	0x00000003
        /*0bd0*/ 	.word	0x00028c50
        /*0bd4*/ 	.short	0x010a
        /*0bd6*/ 	.byte	0x3f
	.zero		1


	//   ....[70]....
        /*0bd8*/ 	.word	0x000156e0
        /*0bdc*/ 	.word	0x00000003
        /*0be0*/ 	.word	0x00028c00
        /*0be4*/ 	.short	0x010a
        /*0be6*/ 	.byte	0x3f
	.zero		1


	//   ....[71]....
        /*0be8*/ 	.word	0x00015730
        /*0bec*/ 	.word	0x00000007
        /*0bf0*/ 	.word	0x00028c30
        /*0bf4*/ 	.short	0x010a
        /*0bf6*/ 	.byte	0x3f
	.zero		1


	//   ....[72]....
        /*0bf8*/ 	.word	0x00015780
        /*0bfc*/ 	.word	0x00000007
        /*0c00*/ 	.word	0x00028c50
        /*0c04*/ 	.short	0x010a
        /*0c06*/ 	.byte	0x3f
	.zero		1


	//   ....[73]....
        /*0c08*/ 	.word	0x000157e0
        /*0c0c*/ 	.word	0x00000006
        /*0c10*/ 	.word	0x00028c30
        /*0c14*/ 	.short	0x010a
        /*0c16*/ 	.byte	0x3f
	.zero		1


	//   ....[74]....
        /*0c18*/ 	.word	0x00015840
        /*0c1c*/ 	.word	0x00000008
        /*0c20*/ 	.word	0x00028c50
        /*0c24*/ 	.short	0x010a
        /*0c26*/ 	.byte	0x3f
	.zero		1


	//   ....[75]....
        /*0c28*/ 	.word	0x000158a0
        /*0c2c*/ 	.word	0x00000006
        /*0c30*/ 	.word	0x00028c30
        /*0c34*/ 	.short	0x010a
        /*0c36*/ 	.byte	0x3f
	.zero		1


	//   ....[76]....
        /*0c38*/ 	.word	0x00015900
        /*0c3c*/ 	.word	0x00000008
        /*0c40*/ 	.word	0x00028c50
        /*0c44*/ 	.short	0x010a
        /*0c46*/ 	.byte	0x3f
	.zero		1


	//   ....[77]....
        /*0c48*/ 	.word	0x00015a20
        /*0c4c*/ 	.word	0x00000013
        /*0c50*/ 	.word	0x00028c40
        /*0c54*/ 	.short	0x010a
        /*0c56*/ 	.byte	0x3f
	.zero		1


	//   ....[78]....
        /*0c58*/ 	.word	0x000164c0
        /*0c5c*/ 	.word	0x00000011
        /*0c60*/ 	.word	0x00028c20
        /*0c64*/ 	.short	0x010a
        /*0c66*/ 	.byte	0x3f
	.zero		1


	//   ....[79]....
        /*0c68*/ 	.word	0x00016510
        /*0c6c*/ 	.word	0x00000013
        /*0c70*/ 	.word	0x00028c60
        /*0c74*/ 	.short	0x010a
        /*0c76*/ 	.byte	0x3f
	.zero		1


	//   ....[80]....
        /*0c78*/ 	.word	0x00016e10
        /*0c7c*/ 	.word	0x00000006
        /*0c80*/ 	.word	0x00028c40
        /*0c84*/ 	.short	0x010a
        /*0c86*/ 	.byte	0x3f
	.zero		1


	//   ....[81]....
        /*0c88*/ 	.word	0x000172d0
        /*0c8c*/ 	.word	0x00000006
        /*0c90*/ 	.word	0x00028c60
        /*0c94*/ 	.short	0x010a
        /*0c96*/ 	.byte	0x3f
	.zero		1


	//   ....[82]....
        /*0c98*/ 	.word	0x00018460
        /*0c9c*/ 	.word	0x00000007
        /*0ca0*/ 	.word	0x00028c20
        /*0ca4*/ 	.short	0x010a
        /*0ca6*/ 	.byte	0x3f
	.zero		1


	//   ....[83]....
        /*0ca8*/ 	.word	0x00018600
        /*0cac*/ 	.word	0x00000005
        /*0cb0*/ 	.word	0x00028c40
        /*0cb4*/ 	.short	0x010a
        /*0cb6*/ 	.byte	0x3f
	.zero		1


	//   ....[84]....
        /*0cb8*/ 	.word	0x00018650
        /*0cbc*/ 	.word	0x00000003
        /*0cc0*/ 	.word	0x00028c40
        /*0cc4*/ 	.short	0x010a
        /*0cc6*/ 	.byte	0x3f
	.zero		1


	//   ....[85]....
        /*0cc8*/ 	.word	0x000186a0
        /*0ccc*/ 	.word	0x00000005
        /*0cd0*/ 	.word	0x00028c60
        /*0cd4*/ 	.short	0x010a
        /*0cd6*/ 	.byte	0x3f
	.zero		1


	//----- nvinfo : EIATTR_NUM_MBARRIERS
	.align		4
.L_998:
        /*0cd8*/ 	.byte	0x03, 0x38
        /*0cda*/ 	.short	0x0016


	//----- nvinfo : EIATTR_EXIT_INSTR_OFFSETS
	.align		4
        /*0cdc*/ 	.byte	0x04, 0x1c
        /*0cde*/ 	.short	(.L_1000 - .L_999)


	//   ....[0]....
.L_999:
        /*0ce0*/ 	.word	0x00000970


	//   ....[1]....
        /*0ce4*/ 	.word	0x0000f2e0


	//   ....[2]....
        /*0ce8*/ 	.word	0x00015600


	//----- nvinfo : EIATTR_MAX_THREADS
	.align		4
.L_1000:
        /*0cec*/ 	.byte	0x04, 0x05
        /*0cee*/ 	.short	(.L_1002 - .L_1001)
.L_1001:
        /*0cf0*/ 	.word	0x00000180
        /*0cf4*/ 	.word	0x00000001
        /*0cf8*/ 	.word	0x00000001


	//----- nvinfo : EIATTR_CRS_STACK_SIZE
	.align		4
.L_1002:
        /*0cfc*/ 	.byte	0x04, 0x1e
        /*0cfe*/ 	.short	(.L_1004 - .L_1003)
.L_1003:
        /*0d00*/ 	.word	0x00000000


	//----- nvinfo : EIATTR_CBANK_PARAM_SIZE
	.align		4
.L_1004:
        /*0d04*/ 	.byte	0x03, 0x19
        /*0d06*/ 	.short	0x0af0


	//----- nvinfo : EIATTR_PARAM_CBANK
	.align		4
        /*0d08*/ 	.byte	0x04, 0x0a
        /*0d0a*/ 	.short	(.L_1006 - .L_1005)
	.align		4
.L_1005:
        /*0d0c*/ 	.word	index@(.nv.constant0._ZN7cutlass13device_kernelIN5flash11enable_sm90INS1_16FlashAttnFwdSm90INS1_25CollectiveMainloopFwdSm90ILi2EN4cute5tupleIJNS5_1CILi1EEES8_S8_EEENS6_IJNS7_ILi64EEESA_SA_EEELi512ENS_6half_tEfNS_4arch4Sm90ELb1ELb0ELb1ELb1ELb1ELb0ELb0ELb0ELb0ELb1ELb1ELb0EEENS1_21CollectiveEpilogueFwdINS6_IJSA_NS7_ILi512EEESA_EEES9_SC_SE_Li256ELb1ELb1ELb1ELb0EEENS1_36VarlenDynamicPersistentTileSchedulerILi64ELi64ELi256ELi128ELb1ELb1ELb1ELb1ELb1ELb1EEEEEEEEEvNT_6ParamsE)
        /*0d10*/ 	.short	0x0210
        /*0d12*/ 	.short	0x0af0


	//----- nvinfo : EIATTR_SW_WAR
	.align		4
.L_1006:
        /*0d14*/ 	.byte	0x04, 0x36
        /*0d16*/ 	.short	(.L_1008 - .L_1007)
.L_1007:
        /*0d18*/ 	.word	0x00000008
.L_1008:


//--------------------- .nv.info._ZN7cutlass13device_kernelIN5flash11enable_sm90INS1_16FlashAttnFwdSm90INS1_25CollectiveMainloopFwdSm90ILi2EN4cute5tupleIJNS5_1CILi1EEES8_S8_EEENS6_IJNS7_ILi64EEESA_SA_EEELi512ENS_6half_tEfNS_4arch4Sm90ELb1ELb0ELb1ELb1ELb1ELb1ELb0ELb0ELb0ELb1ELb1ELb0EEENS1_21CollectiveEpilogueFwdINS6_IJSA_NS7_ILi512EEESA_EEES9_SC_SE_Li256ELb1ELb1ELb1ELb0EEENS1_36VarlenDynamicPersistentTileSchedulerILi64ELi64ELi256ELi128ELb1ELb1ELb1ELb1ELb1ELb1EEEEEEEEEvNT_6ParamsE --------------------------
	.section	.nv.info._ZN7cutlass13device_kernelIN5flash11enable_sm90INS1_16FlashAttnFwdSm90INS1_25CollectiveMainloopFwdSm90ILi2EN4cute5tupleIJNS5_1CILi1EEES8_S8_EEENS6_IJNS7_ILi64EEESA_SA_EEELi512ENS_6half_tEfNS_4arch4Sm90ELb1ELb0ELb1ELb1ELb1ELb1ELb0ELb0ELb0ELb1ELb1ELb0EEENS1_21CollectiveEpilogueFwdINS6_IJSA_NS7_ILi512EEESA_EEES9_SC_SE_Li256ELb1ELb1ELb1ELb0EEENS1_36VarlenDynamicPersistentTileSchedulerILi64ELi64ELi256ELi128ELb1ELb1ELb1ELb1ELb1ELb1EEEEEEEEEvNT_6ParamsE,"",@"SHT_CUDA_INFO"
	.sectionflags	@""
	.align	4


	//----- nvinfo : EIATTR_CUDA_API_VERSION
	.align		4
        /*0000*/ 	.byte	0x04, 0x37
        /*0002*/ 	.short	(.L_1010 - .L_1009)
.L_1009:
        /*0004*/ 	.word	0x00000082


	//----- nvinfo : EIATTR_KPARAM_INFO
	.align		4
.L_1010:
        /*0008*/ 	.byte	0x04, 0x17
        /*000a*/ 	.short	(.L_1012 - .L_1011)
.L_1011:
        /*000c*/ 	.word	0x00000000
        /*0010*/ 	.short	0x0000
        /*0012*/ 	.short	0x0070
        /*0014*/ 	.byte	0x00, 0xf0, 0x01, 0x2a


	//----- nvinfo : EIATTR_SPARSE_MMA_MASK
	.align		4
.L_1012:
        /*0018*/ 	.byte	0x03, 0x50
        /*001a*/ 	.short	0x0000


	//----- nvinfo : EIATTR_MAXREG_COUNT
	.align		4
        /*001c*/ 	.byte	0x03, 0x1b
        /*001e*/ 	.short	0x00a8


	//----- nvinfo : EIATTR_NUM_BARRIERS
	.align		4
        /*0020*/ 	.byte	0x02, 0x4c
        /*0022*/ 	.byte	0x10
	.zero		1


	//----- nvinfo : EIATTR_EXTERNS
	.align		4
        /*0024*/ 	.byte	0x04, 0x0f
        /*0026*/ 	.short	(.L_1014 - .L_1013)


	//   ....[0]....
	.align		4
.L_1013:
        /*0028*/ 	.word	index@(__assertfail)


	//----- nvinfo : EIATTR_ANNOTATIONS
	.align		4
.L_1014:
        /*002c*/ 	.byte	0x04, 0x55
        /*002e*/ 	.short	(.L_1016 - .L_1015)


	//   ....[0]....
.L_1015:
        /* <DEDUP_REMOVED lines=63> */


	//----- nvinfo : EIATTR_MERCURY_ISA_VERSION
	.align		4
.L_1016:
        /*0408*/ 	.byte	0x03, 0x5f
        /*040a*/ 	.short	0x0101


	//----- nvinfo : EIATTR_UNUSED_LOAD_BYTE_OFFSET
	.align		4
        /*040c*/ 	.byte	0x04, 0x44
        /*040e*/ 	.short	(.L_1018 - .L_1017)


	//   ....[0]....
.L_1017:
        /*0410*/ 	.word	0x00000a20
        /*0414*/ 	.word	0x0000fff0


	//   ....[1]....
        /*0418*/ 	.word	0x00011520
        /*041c*/ 	.word	0x0000fff0


	//----- nvinfo : EIATTR_INT_WARP_WIDE_INSTR_OFFSETS
	.align		4
.L_1018:
        /*0420*/ 	.byte	0x04, 0x31
        /*0422*/ 	.short	(.L_1020 - .L_1019)


	//   ....[0]....
.L_1019:
        /*0424*/ 	.word	0x00000130


	//   ....[1]....
        /*0428*/ 	.word	0x00000160


	//   ....[2]....
        /*042c*/ 	.word	0x00000230


	//   ....[3]....
        /*0430*/ 	.word	0x00019d20


	//   ....[4]....
        /*0434*/ 	.word	0x00019db0


	//   ....[5]....
        /*0438*/ 	.word	0x0001d2d0


	//   ....[6]....
        /*043c*/ 	.word	0x0001d360


	//----- nvinfo : EIATTR_COOP_GROUP_MASK_REGIDS
	.align		4
.L_1020:
        /*0440*/ 	.byte	0x04, 0x29
        /*0442*/ 	.short	(.L_1022 - .L_1021)


	//   ....[0]....
.L_1021:
        /*0444*/ 	.word	0xffffffff


	//   ....[1]....
        /*0448*/ 	.word	0xffffffff


	//   ....[2]....
        /*044c*/ 	.word	0xffffffff


	//   ....[3]....
        /*0450*/ 	.word	0xffffffff


	//   ....[4]....
        /*0454*/ 	.word	0xffffffff


	//   ....[5]....
        /*0458*/ 	.word	0xffffffff


	//   ....[6]....
        /*045c*/ 	.word	0xffffffff


	//   ....[7]....
        /*0460*/ 	.word	0xffffffff


	//   ....[8]....
        /*0464*/ 	.word	0xffffffff


	//   ....[9]....
        /*0468*/ 	.word	0xffffffff


	//   ....[10]....
        /*046c*/ 	.word	0xffffffff


	//   ....[11]....
        /*0470*/ 	.word	0xffffffff


	//   ....[12]....
        /*0474*/ 	.word	0xffffffff


	//   ....[13]....
        /*0478*/ 	.word	0xffffffff


	//   ....[14]....
        /*047c*/ 	.word	0xffffffff


	//   ....[15]....
        /*0480*/ 	.word	0xffffffff


	//   ....[16]....
        /*0484*/ 	.word	0xffffffff


	//   ....[17]....
        /*0488*/ 	.word	0xffffffff


	//   ....[18]....
        /*048c*/ 	.word	0xffffffff


	//   ....[19]....
        /*0490*/ 	.word	0xffffffff


	//   ....[20]....
        /*0494*/ 	.word	0xffffffff


	//   ....[21]....
        /*0498*/ 	.word	0xffffffff


	//   ....[22]....
        /*049c*/ 	.word	0xffffffff


	//   ....[23]....
        /*04a0*/ 	.word	0xffffffff


	//   ....[24]....
        /*04a4*/ 	.word	0xffffffff


	//   ....[25]....
        /*04a8*/ 	.word	0xffffffff


	//   ....[26]....
        /*04ac*/ 	.word	0xffffffff


	//   ....[27]....
        /*04b0*/ 	.word	0xffffffff


	//   ....[28]....
        /*04b4*/ 	.word	0xffffffff


	//   ....[29]....
        /*04b8*/ 	.word	0xffffffff


	//   ....[30]....
        /*04bc*/ 	.word	0xffffffff


	//   ....[31]....
        /*04c0*/ 	.word	0xffffffff


	//   ....[32]....
        /*04c4*/ 	.word	0xffffffff


	//   ....[33]....
        /*04c8*/ 	.word	0xffffffff


	//   ....[34]....
        /*04cc*/ 	.word	0xffffffff


	//   ....[35]....
        /*04d0*/ 	.word	0xffffffff


	//   ....[36]....
        /*04d4*/ 	.word	0xffffffff


	//   ....[37]....
        /*04d8*/ 	.word	0xffffffff


	//   ....[38]....
        /*04dc*/ 	.word	0xffffffff


	//   ....[39]....
        /*04e0*/ 	.word	0xffffffff


	//   ....[40]....
        /*04e4*/ 	.word	0xffffffff


	//   ....[41]....
        /*04e8*/ 	.word	0xffffffff


	//   ....[42]....
        /*04ec*/ 	.word	0xffffffff


	//   ....[43]....
        /*04f0*/ 	.word	0xffffffff


	//   ....[44]....
        /*04f4*/ 	.word	0xffffffff


	//   ....[45]....
        /*04f8*/ 	.word	0xffffffff


	//   ....[46]....
        /*04fc*/ 	.word	0xffffffff


	//   ....[47]....
        /*0500*/ 	.word	0xffffffff


	//   ....[48]....
        /*0504*/ 	.word	0xffffffff


	//   ....[49]....
        /*0508*/ 	.word	0xffffffff


	//   ....[50]....
        /*050c*/ 	.word	0xffffffff


	//   ....[51]....
        /*0510*/ 	.word	0xffffffff


	//   ....[52]....
        /*0514*/ 	.word	0xffffffff


	//   ....[53]....
        /*0518*/ 	.word	0xffffffff


	//   ....[54]....
        /*051c*/ 	.word	0xffffffff


	//   ....[55]....
        /*0520*/ 	.word	0xffffffff


	//   ....[56]....
        /*0524*/ 	.word	0xffffffff


	//   ....[57]....
        /*0528*/ 	.word	0xffffffff


	//   ....[58]....
        /*052c*/ 	.word	0xffffffff


	//   ....[59]....
        /*0530*/ 	.word	0xffffffff


	//   ....[60]....
        /*0534*/ 	.word	0xffffffff


	//   ....[61]....
        /*0538*/ 	.word	0xffffffff


	//   ....[62]....
        /*053c*/ 	.word	0xffffffff


	//   ....[63]....
        /*0540*/ 	.word	0xffffffff


	//   ....[64]....
        /*0544*/ 	.word	0xffffffff


	//   ....[65]....
        /*0548*/ 	.word	0xffffffff


	//   ....[66]....
        /*054c*/ 	.word	0xffffffff


	//   ....[67]....
        /*0550*/ 	.word	0xffffffff


	//   ....[68]....
        /*0554*/ 	.word	0xffffffff


	//   ....[69]....
        /*0558*/ 	.word	0xffffffff


	//   ....[70]....
        /*055c*/ 	.word	0xffffffff


	//   ....[71]....
        /*0560*/ 	.word	0xffffffff


	//   ....[72]....
        /*0564*/ 	.word	0xffffffff


	//   ....[73]....
        /*0568*/ 	.word	0xffffffff


	//   ....[74]....
        /*056c*/ 	.word	0xffffffff


	//   ....[75]....
        /*0570*/ 	.word	0xffffffff


	//   ....[76]....
        /*0574*/ 	.word	0xffffffff


	//   ....[77]....
        /*0578*/ 	.word	0xffffffff


	//   ....[78]....
        /*057c*/ 	.word	0xffffffff


	//   ....[79]....
        /*0580*/ 	.word	0xffffffff


	//   ....[80]....
        /*0584*/ 	.word	0xffffffff


	//   ....[81]....
        /*0588*/ 	.word	0xffffffff


	//   ....[82]....
        /*058c*/ 	.word	0xffffffff


	//   ....[83]....
        /*0590*/ 	.word	0xffffffff


	//   ....[84]....
        /*0594*/ 	.word	0xffffffff


	//   ....[85]....
        /*0598*/ 	.word	0xffffffff


	//   ....[86]....
        /*059c*/ 	.word	0xffffffff


	//   ....[87]....
        /*05a0*/ 	.word	0xffffffff


	//   ....[88]....
        /*05a4*/ 	.word	0xffffffff


	//   ....[89]....
        /*05a8*/ 	.word	0xffffffff


	//   ....[90]....
        /*05ac*/ 	.word	0xffffffff


	//   ....[91]....
        /*05b0*/ 	.word	0xffffffff


	//   ....[92]....
        /*05b4*/ 	.word	0xffffffff


	//   ....[93]....
        /*05b8*/ 	.word	0xffffffff


	//   ....[94]....
        /*05bc*/ 	.word	0xffffffff


	//   ....[95]....
        /*05c0*/ 	.word	0xffffffff


	//   ....[96]....
        /*05c4*/ 	.word	0xffffffff


	//   ....[97]....
        /*05c8*/ 	.word	0xffffffff


	//   ....[98]....
        /*05cc*/ 	.word	0xffffffff


	//   ....[99]....
        /*05d0*/ 	.word	0xffffffff


	//   ....[100]....
        /*05d4*/ 	.word	0xffffffff


	//   ....[101]....
        /*05d8*/ 	.word	0xffffffff


	//   ....[102]....
        /*05dc*/ 	.word	0xffffffff


	//   ....[103]....
        /*05e0*/ 	.word	0xffffffff


	//   ....[104]....
        /*05e4*/ 	.word	0xffffffff


	//   ....[105]....
        /*05e8*/ 	.word	0xffffffff


	//   ....[106]....
        /*05ec*/ 	.word	0xffffffff


	//   ....[107]....
        /*05f0*/ 	.word	0xffffffff


	//   ....[108]....
        /*05f4*/ 	.word	0xffffffff


	//   ....[109]....
        /*05f8*/ 	.word	0xffffffff


	//   ....[110]....
        /*05fc*/ 	.word	0xffffffff


	//   ....[111]....
        /*0600*/ 	.word	0xffffffff


	//   ....[112]....
        /*0604*/ 	.word	0xffffffff


	//   ....[113]....
        /*0608*/ 	.word	0xffffffff


	//   ....[114]....
        /*060c*/ 	.word	0xffffffff


	//   ....[115]....
        /*0610*/ 	.word	0xffffffff


	//   ....[116]....
        /*0614*/ 	.word	0xffffffff


	//   ....[117]....
        /*0618*/ 	.word	0xffffffff


	//   ....[118]....
        /*061c*/ 	.word	0xffffffff


	//   ....[119]....
        /*0620*/ 	.word	0xffffffff


	//   ....[120]....
        /*0624*/ 	.word	0xffffffff


	//   ....[121]....
        /*0628*/ 	.word	0xffffffff


	//   ....[122]....
        /*062c*/ 	.word	0xffffffff


	//   ....[123]....
        /*0630*/ 	.word	0xffffffff


	//   ....[124]....
        /*0634*/ 	.word	0xffffffff


	//   ....[125]....
        /*0638*/ 	.word	0xffffffff


	//   ....[126]....
        /*063c*/ 	.word	0xffffffff


	//   ....[127]....
        /*0640*/ 	.word	0xffffffff


	//   ....[128]....
        /*0644*/ 	.word	0xffffffff


	//   ....[129]....
        /*0648*/ 	.word	0xffffffff


	//   ....[130]....
        /*064c*/ 	.word	0xffffffff


	//   ....[131]....
        /*0650*/ 	.word	0xffffffff


	//   ....[132]....
        /*0654*/ 	.word	0xffffffff


	//   ....[133]....
        /*0658*/ 	.word	0xffffffff


	//   ....[134]....
        /*065c*/ 	.word	0xffffffff


	//   ....[135]....
        /*0660*/ 	.word	0xffffffff


	//   ....[136]....
        /*0664*/ 	.word	0xffffffff


	//   ....[137]....
        /*0668*/ 	.word	0xffffffff


	//   ....[138]....
        /*066c*/ 	.word	0xffffffff


	//   ....[139]....
        /*0670*/ 	.word	0xffffffff


	//   ....[140]....
        /*0674*/ 	.word	0xffffffff


	//   ....[141]....
        /*0678*/ 	.word	0xffffffff


	//   ....[142]....
        /*067c*/ 	.word	0xffffffff


	//   ....[143]....
        /*0680*/ 	.word	0xffffffff


	//   ....[144]....
        /*0684*/ 	.word	0xffffffff


	//   ....[145]....
        /*0688*/ 	.word	0xffffffff


	//   ....[146]....
        /*068c*/ 	.word	0xffffffff


	//   ....[147]....
        /*0690*/ 	.word	0xffffffff


	//   ....[148]....
        /*0694*/ 	.word	0xffffffff


	//   ....[149]....
        /*0698*/ 	.word	0xffffffff


	//   ....[150]....
        /*069c*/ 	.word	0x0500000f


	//   ....[151]....
        /*06a0*/ 	.word	0x0500000f


	//   ....[152]....
        /*06a4*/ 	.word	0x0500000f


	//   ....[153]....
        /*06a8*/ 	.word	0x0500000f


	//   ....[154]....
        /*06ac*/ 	.word	0x0500000f


	//   ....[155]....
        /*06b0*/ 	.word	0x0500000f


	//   ....[156]....
        /*06b4*/ 	.word	0x0500000f


	//   ....[157]....
        /*06b8*/ 	.word	0x0500000f


	//   ....[158]....
        /*06bc*/ 	.word	0x0500000f


	//   ....[159]....
        /*06c0*/ 	.word	0x0500000f


	//   ....[160]....
        /*06c4*/ 	.word	0x0500000f


	//   ....[161]....
        /*06c8*/ 	.word	0x0500000f


	//   ....[162]....
        /*06cc*/ 	.word	0x0500000f


	//   ....[163]....
        /*06d0*/ 	.word	0x0500000f


	//   ....[164]....
        /*06d4*/ 	.word	0x0500000f


	//   ....[165]....
        /*06d8*/ 	.word	0x0500000f


	//   ....[166]....
        /*06dc*/ 	.word	0x0500000f


	//   ....[167]....
        /*06e0*/ 	.word	0x0500000f


	//   ....[168]....
        /*06e4*/ 	.word	0x0500000f


	//   ....[169]....
        /*06e8*/ 	.word	0x0500000f


	//   ....[170]....
        /*06ec*/ 	.word	0x0500000f


	//   ....[171]....
        /*06f0*/ 	.word	0x0500000f


	//   ....[172]....
        /*06f4*/ 	.word	0x0500000f


	//   ....[173]....
        /*06f8*/ 	.word	0x0500000f


	//   ....[174]....
        /*06fc*/ 	.word	0x0500000f


	//   ....[175]....
        /*0700*/ 	.word	0x0500000f


	//   ....[176]....
        /*0704*/ 	.word	0x0500000f


	//   ....[177]....
        /*0708*/ 	.word	0x0500000f


	//   ....[178]....
        /*070c*/ 	.word	0x0500000f


	//   ....[179]....
        /*0710*/ 	.word	0x0500000f


	//   ....[180]....
        /*0714*/ 	.word	0x0500000f


	//   ....[181]....
        /*0718*/ 	.word	0x0500000f


	//   ....[182]....
        /*071c*/ 	.word	0x0500000f


	//   ....[183]....
        /*0720*/ 	.word	0x0500000f


	//   ....[184]....
        /*0724*/ 	.word	0x0500000f


	//   ....[185]....
        /*0728*/ 	.word	0x0500000f


	//   ....[186]....
        /*072c*/ 	.word	0x0500000f


	//   ....[187]....
        /*0730*/ 	.word	0x0500000f


	//   ....[188]....
        /*0734*/ 	.word	0x0500000f


	//   ....[189]....
        /*0738*/ 	.word	0x0500000f


	//   ....[190]....
        /*073c*/ 	.word	0x0500000f


	//   ....[191]....
        /*0740*/ 	.word	0x0500000f


	//   ....[192]....
        /*0744*/ 	.word	0x0500000f


	//   ....[193]....
        /*0748*/ 	.word	0x0500000f


	//   ....[194]....
        /*074c*/ 	.word	0x0500000f


	//   ....[195]....
        /*0750*/ 	.word	0x0500000f


	//   ....[196]....
        /*0754*/ 	.word	0x0500000f


	//   ....[197]....
        /*0758*/ 	.word	0x0500000f


	//   ....[198]....
        /*075c*/ 	.word	0x0500000f


	//   ....[199]....
        /*0760*/ 	.word	0x0500000f


	//   ....[200]....
        /*0764*/ 	.word	0x0500000f


	//   ....[201]....
        /*0768*/ 	.word	0x0500000f


	//   ....[202]....
        /*076c*/ 	.word	0x0500000f


	//   ....[203]....
        /*0770*/ 	.word	0x0500000f


	//   ....[204]....
        /*0774*/ 	.word	0x0500000f


	//   ....[205]....
        /*0778*/ 	.word	0x0500000f


	//   ....[206]....
        /*077c*/ 	.word	0x0500000f


	//   ....[207]....
        /*0780*/ 	.word	0x0500000f


	//   ....[208]....
        /*0784*/ 	.word	0x0500000f


	//   ....[209]....
        /*0788*/ 	.word	0x0500000f


	//   ....[210]....
        /*078c*/ 	.word	0x0500000f


	//   ....[211]....
        /*0790*/ 	.word	0x0500000f


	//   ....[212]....
        /*0794*/ 	.word	0x0500000f


	//   ....[213]....
        /*0798*/ 	.word	0x0500000f


	//   ....[214]....
        /*079c*/ 	.word	0x0500000f


	//   ....[215]....
        /*07a0*/ 	.word	0x0500000f


	//   ....[216]....
        /*07a4*/ 	.word	0x0500000f


	//   ....[217]....
        /*07a8*/ 	.word	0x0500000f


	//   ....[218]....
        /*07ac*/ 	.word	0x0500000f


	//   ....[219]....
        /*07b0*/ 	.word	0x0500000f


	//   ....[220]....
        /*07b4*/ 	.word	0x0500000f


	//   ....[221]....
        /*07b8*/ 	.word	0x0500000f


	//   ....[222]....
        /*07bc*/ 	.word	0x0500000f


	//   ....[223]....
        /*07c0*/ 	.word	0x0500000f


	//   ....[224]....
        /*07c4*/ 	.word	0x0500000f


	//   ....[225]....
        /*07c8*/ 	.word	0x0500000f


	//   ....[226]....
        /*07cc*/ 	.word	0x0500000f


	//   ....[227]....
        /*07d0*/ 	.word	0x0500000f


	//   ....[228]....
        /*07d4*/ 	.word	0x0500000f


	//   ....[229]....
        /*07d8*/ 	.word	0x0500000f


	//   ....[230]....
        /*07dc*/ 	.word	0x0500000f


	//   ....[231]....
        /*07e0*/ 	.word	0x0500000f


	//   ....[232]....
        /*07e4*/ 	.word	0x0500000f


	//----- nvinfo : EIATTR_COOP_GROUP_INSTR_OFFSETS
	.align		4
.L_1022:
        /*07e8*/ 	.byte	0x04, 0x28
        /*07ea*/ 	.short	(.L_1024 - .L_1023)


	//   ....[0]....
.L_1023:
        /*07ec*/ 	.word	0x00000060


	//   ....[1]....
        /*07f0*/ 	.word	0x00000120


	//   ....[2]....
        /*07f4*/ 	.word	0x000001f0


	//   ....[3]....
        /*07f8*/ 	.word	0x00000370


	//   ....[4]....
        /*07fc*/ 	.word	0x000004d0


	//   ....[5]....
        /*0800*/ 	.word	0x000005f0


	//   ....[6]....
        /*0804*/ 	.word	0x00000750


	//   ....[7]....
        /*0808*/ 	.word	0x000031e0


	//   ....[8]....
        /*080c*/ 	.word	0x000031f0


	//   ....[9]....
        /*0810*/ 	.word	0x00003c00


	//   ....[10]....
        /*0814*/ 	.word	0x00003c10


	//   ....[11]....
        /*0818*/ 	.word	0x000045e0


	//   ....[12]....
        /*081c*/ 	.word	0x000045f0


	//   ....[13]....
        /*0820*/ 	.word	0x000049b0


	//   ....[14]....
        /*0824*/ 	.word	0x000049c0


	//   ....[15]....
        /*0828*/ 	.word	0x00005a50


	//   ....[16]....
        /*082c*/ 	.word	0x00007c00


	//   ....[17]....
        /*0830*/ 	.word	0x00008360


	//   ....[18]....
        /*0834*/ 	.word	0x00008370


	//   ....[19]....
        /*0838*/ 	.word	0x00008380


	//   ....[20]....
        /*083c*/ 	.word	0x00008390


	//   ....[21]....
        /*0840*/ 	.word	0x000086b0


	//   ....[22]....
        /*0844*/ 	.word	0x000086c0


	//   ....[23]....
        /*0848*/ 	.word	0x000086d0


	//   ....[24]....
        /*084c*/ 	.word	0x000086e0


	//   ....[25]....
        /*0850*/ 	.word	0x00009940


	//   ....[26]....
        /*0854*/ 	.word	0x00009960


	//   ....[27]....
        /*0858*/ 	.word	0x00009970


	//   ....[28]....
        /*085c*/ 	.word	0x00009980


	//   ....[29]....
        /*0860*/ 	.word	0x00009a60


	//   ....[30]....
        /*0864*/ 	.word	0x00009a80


	//   ....[31]....
        /*0868*/ 	.word	0x00009a90


	//   ....[32]....
        /*086c*/ 	.word	0x00009b20


	//   ....[33]....
        /*0870*/ 	.word	0x0000b2b0


	//   ....[34]....
        /*0874*/ 	.word	0x0000b2f0


	//   ....[35]....
        /*0878*/ 	.word	0x0000b770


	//   ....[36]....
        /*087c*/ 	.word	0x0000b850


	//   ....[37]....
        /*0880*/ 	.word	0x0000bba0


	//   ....[38]....
        /*0884*/ 	.word	0x0000bcc0


	//   ....[39]....
        /*0888*/ 	.word	0x0000c690


	//   ....[40]....
        /*088c*/ 	.word	0x0000ce00


	//   ....[41]....
        /*0890*/ 	.word	0x0000ce50


	//   ....[42]....
        /*0894*/ 	.word	0x0000d4f0


	//   ....[43]....
        /*0898*/ 	.word	0x0000d510


	//   ....[44]....
        /*089c*/ 	.word	0x0000dd20


	//   ....[45]....
        /*08a0*/ 	.word	0x0000de10


	//   ....[46]....
        /*08a4*/ 	.word	0x0000eac0


	//   ....[47]....
        /*08a8*/ 	.word	0x0000f3b0


	//   ....[48]....
        /*08ac*/ 	.word	0x0000f410


	//   ....[49]....
        /*08b0*/ 	.word	0x0000fc20


	//   ....[50]....
        /*08b4*/ 	.word	0x0000fc90


	//   ....[51]....
        /*08b8*/ 	.word	0x00010940


	//   ....[52]....
        /*08bc*/ 	.word	0x00010a50


	//   ....[53]....
        /*08c0*/ 	.word	0x00010a70


	//   ....[54]....
        /*08c4*/ 	.word	0x00010be0


	//   ....[55]....
        /*08c8*/ 	.word	0x00010db0


	//   ....[56]....
        /*08cc*/ 	.word	0x00012260


	//   ....[57]....
        /*08d0*/ 	.word	0x00012600


	//   ....[58]....
        /*08d4*/ 	.word	0x00012610


	//   ....[59]....
        /*08d8*/ 	.word	0x00012620


	//   ....[60]....
        /*08dc*/ 	.word	0x00012630


	//   ....[61]....
        /*08e0*/ 	.word	0x00013360


	//   ....[62]....
        /*08e4*/ 	.word	0x00013380


	//   ....[63]....
        /*08e8*/ 	.word	0x00013620


	//   ....[64]....
        /*08ec*/ 	.word	0x00013640


	//   ....[65]....
        /*08f0*/ 	.word	0x00013f60


	//   ....[66]....
        /*08f4*/ 	.word	0x00013fa0


	//   ....[67]....
        /*08f8*/ 	.word	0x000149d0


	//   ....[68]....
        /*08fc*/ 	.word	0x000149f0


	//   ....[69]....
        /*0900*/ 	.word	0x00015f80


	//   ....[70]....
        /*0904*/ 	.word	0x00015fc0


	//   ....[71]....
        /*0908*/ 	.word	0x00016200


	//   ....[72]....
        /*090c*/ 	.word	0x00016220


	//   ....[73]....
        /*0910*/ 	.word	0x000164d0


	//   ....[74]....
        /*0914*/ 	.word	0x000166c0


	//   ....[75]....
        /*0918*/ 	.word	0x000166f0


	//   ....[76]....
        /*091c*/ 	.word	0x00016720


	//   ....[77]....
        /*0920*/ 	.word	0x00016750


	//   ....[78]....
        /*0924*/ 	.word	0x00016780


	//   ....[79]....
        /*0928*/ 	.word	0x000167b0


	//   ....[80]....
        /*092c*/ 	.word	0x00016940


	//   ....[81]....
        /*0930*/ 	.word	0x00016970


	//   ....[82]....
        /*0934*/ 	.word	0x000169a0


	//   ....[83]....
        /*0938*/ 	.word	0x000169d0


	//   ....[84]....
        /*093c*/ 	.word	0x00016a00


	//   ....[85]....
        /*0940*/ 	.word	0x00016a30


	//   ....[86]....
        /*0944*/ 	.word	0x00016ac0


	//   ....[87]....
        /*0948*/ 	.word	0x00016af0


	//   ....[88]....
        /*094c*/ 	.word	0x00016b00


	//   ....[89]....
        /*0950*/ 	.word	0x00016b40


	//   ....[90]....
        /*0954*/ 	.word	0x00018050


	//   ....[91]....
        /*0958*/ 	.word	0x0001ab30


	//   ....[92]....
        /*095c*/ 	.word	0x0001ab50


	//   ....[93]....
        /*0960*/ 	.word	0x0001abe0


	//   ....[94]....
        /*0964*/ 	.word	0x0001ac00


	//   ....[95]....
        /*0968*/ 	.word	0x0001ac80


	//   ....[96]....
        /*096c*/ 	.word	0x0001aca0


	//   ....[97]....
        /*0970*/ 	.word	0x0001acb0


	//   ....[98]....
        /*0974*/ 	.word	0x0001acc0


	//   ....[99]....
        /*0978*/ 	.word	0x0001b4c0


	//   ....[100]....
        /*097c*/ 	.word	0x0001b4f0


	//   ....[101]....
        /*0980*/ 	.word	0x0001b590


	//   ....[102]....
        /*0984*/ 	.word	0x0001b5b0


	//   ....[103]....
        /*0988*/ 	.word	0x0001b630


	//   ....[104]....
        /*098c*/ 	.word	0x0001b650


	//   ....[105]....
        /*0990*/ 	.word	0x0001b660


	//   ....[106]....
        /*0994*/ 	.word	0x0001b6d0


	//   ....[107]....
        /*0998*/ 	.word	0x0001baf0


	//   ....[108]....
        /*099c*/ 	.word	0x0001bbb0


	//   ....[109]....
        /*09a0*/ 	.word	0x0001bd00


	//   ....[110]....
        /*09a4*/ 	.word	0x0001bd40


	//   ....[111]....
        /*09a8*/ 	.word	0x0001bd50


	//   ....[112]....
        /*09ac*/ 	.word	0x0001bd60


	//   ....[113]....
        /*09b0*/ 	.word	0x0001beb0


	//   ....[114]....
        /*09b4*/ 	.word	0x0001c000


	//   ....[115]....
        /*09b8*/ 	.word	0x0001c800


	//   ....[116]....
        /*09bc*/ 	.word	0x0001c820


	//   ....[117]....
        /*09c0*/ 	.word	0x0001c870


	//   ....[118]....
        /*09c4*/ 	.word	0x0001c880


	//   ....[119]....
        /*09c8*/ 	.word	0x0001c8c0


	//   ....[120]....
        /*09cc*/ 	.word	0x0001c8d0


	//   ....[121]....
        /*09d0*/ 	.word	0x0001c8e0


	//   ....[122]....
        /*09d4*/ 	.word	0x0001c920


	//   ....[123]....
        /*09d8*/ 	.word	0x0001cc20


	//   ....[124]....
        /*09dc*/ 	.word	0x0001cc50


	//   ....[125]....
        /*09e0*/ 	.word	0x0001cc80


	//   ....[126]....
        /*09e4*/ 	.word	0x0001cca0


	//   ....[127]....
        /*09e8*/ 	.word	0x0001ccd0


	//   ....[128]....
        /*09ec*/ 	.word	0x0001ccf0


	//   ....[129]....
        /*09f0*/ 	.word	0x0001cdf0


	//   ....[130]....
        /*09f4*/ 	.word	0x0001cf40


	//   ....[131]....
        /*09f8*/ 	.word	0x0001d580


	//   ....[132]....
        /*09fc*/ 	.word	0x0001d5b0


	//   ....[133]....
        /*0a00*/ 	.word	0x0001d610


	//   ....[134]....
        /*0a04*/ 	.word	0x0001d640


	//   ....[135]....
        /*0a08*/ 	.word	0x0001d670


	//   ....[136]....
        /*0a0c*/ 	.word	0x0001d6a0


	//   ....[137]....
        /*0a10*/ 	.word	0x0001d6d0


	//   ....[138]....
        /*0a14*/ 	.word	0x0001d700


	//   ....[139]....
        /*0a18*/ 	.word	0x0001d8a0


	//   ....[140]....
        /*0a1c*/ 	.word	0x0001d8d0


	//   ....[141]....
        /*0a20*/ 	.word	0x0001d900


	//   ....[142]....
        /*0a24*/ 	.word	0x0001d930


	//   ....[143]....
        /*0a28*/ 	.word	0x0001d960


	//   ....[144]....
        /*0a2c*/ 	.word	0x0001d990


	//   ....[145]....
        /*0a30*/ 	.word	0x0001da50


	//   ....[146]....
        /*0a34*/ 	.word	0x0001da70


	//   ....[147]....
        /*0a38*/ 	.word	0x0001da90


	//   ....[148]....
        /*0a3c*/ 	.word	0x0001daf0


	//   ....[149]....
        /*0a40*/ 	.word	0x0001e520


	//   ....[150]....
        /*0a44*/ 	.word	0x0001e840


	//   ....[151]....
        /*0a48*/ 	.word	0x0001e8d0


	//   ....[152]....
        /*0a4c*/ 	.word	0x0001e9c0


	//   ....[153]....
        /*0a50*/ 	.word	0x0001ea50


	//   ....[154]....
        /*0a54*/ 	.word	0x0001eb30


	//   ....[155]....
        /*0a58*/ 	.word	0x0001ebc0


	//   ....[156]....
        /*0a5c*/ 	.word	0x0001ed40


	//   ....[157]....
        /*0a60*/ 	.word	0x0001edd0


	//   ....[158]....
        /*0a64*/ 	.word	0x0001ee20


	//   ....[159]....
        /*0a68*/ 	.word	0x0001ee70


	//   ....[160]....
        /*0a6c*/ 	.word	0x0001ef10


	//   ....[161]....
        /*0a70*/ 	.word	0x0001efa0


	//   ....[162]....
        /*0a74*/ 	.word	0x0001eff0


	//   ....[163]....
        /*0a78*/ 	.word	0x0001f040


	//   ....[164]....
        /*0a7c*/ 	.word	0x0001f140


	//   ....[165]....
        /*0a80*/ 	.word	0x0001f1f0


	//   ....[166]....
        /*0a84*/ 	.word	0x0001f270


	//   ....[167]....
        /*0a88*/ 	.word	0x0001f2e0


	//   ....[168]....
        /*0a8c*/ 	.word	0x0001f430


	//   ....[169]....
        /*0a90*/ 	.word	0x0001f580


	//   ....[170]....
        /*0a94*/ 	.word	0x0001f5d0


	//   ....[171]....
        /*0a98*/ 	.word	0x0001f620


	//   ....[172]....
        /*0a9c*/ 	.word	0x0001f910


	//   ....[173]....
        /*0aa0*/ 	.word	0x0001fbf0


	//   ....[174]....
        /*0aa4*/ 	.word	0x0001fce0


	//   ....[175]....
        /*0aa8*/ 	.word	0x0001fd80


	//   ....[176]....
        /*0aac*/ 	.word	0x0001fde0


	//   ....[177]....
        /*0ab0*/ 	.word	0x0001fed0


	//   ....[178]....
        /*0ab4*/ 	.word	0x0001ff40


	//   ....[179]....
        /*0ab8*/ 	.word	0x00020030


	//   ....[180]....
        /*0abc*/ 	.word	0x000200a0


	//   ....[181]....
        /*0ac0*/ 	.word	0x00020180


	//   ....[182]....
        /*0ac4*/ 	.word	0x00020230


	//   ....[183]....
        /*0ac8*/ 	.word	0x000202a0


	//   ....[184]....
        /*0acc*/ 	.word	0x00020300


	//   ....[185]....
        /*0ad0*/ 	.word	0x000203f0


	//   ....[186]....
        /*0ad4*/ 	.word	0x00020450


	//   ....[187]....
        /*0ad8*/ 	.word	0x00020550


	//   ....[188]....
        /*0adc*/ 	.word	0x000205b0


	//   ....[189]....
        /*0ae0*/ 	.word	0x00020690


	//   ....[190]....
        /*0ae4*/ 	.word	0x000207d0


	//   ....[191]....
        /*0ae8*/ 	.word	0x000208c0


	//   ....[192]....
        /*0aec*/ 	.word	0x00020b50


	//   ....[193]....
        /*0af0*/ 	.word	0x00020ba0


	//   ....[194]....
        /*0af4*/ 	.word	0x00020d70


	//   ....[195]....
        /*0af8*/ 	.word	0x00020dc0


	//   ....[196]....
        /*0afc*/ 	.word	0x00020f90


	//   ....[197]....
        /*0b00*/ 	.word	0x00020fe0


	//   ....[198]....
        /*0b04*/ 	.word	0x000210d0


	//   ....[199]....
        /*0b08*/ 	.word	0x00021170


	//   ....[200]....
        /*0b0c*/ 	.word	0x000211d0


	//   ....[201]....
        /*0b10*/ 	.word	0x00021280


	//   ....[202]....
        /*0b14*/ 	.word	0x000212e0


	//   ....[203]....
        /*0b18*/ 	.word	0x00021390


	//   ....[204]....
        /*0b1c*/ 	.word	0x000213f0


	//   ....[205]....
        /*0b20*/ 	.word	0x000214a0


	//   ....[206]....
        /*0b24*/ 	.word	0x00021590


	//   ....[207]....
        /*0b28*/ 	.word	0x00021670


	//   ....[208]....
        /*0b2c*/ 	.word	0x00021780


	//   ....[209]....
        /*0b30*/ 	.word	0x00021880


	//   ....[210]....
        /*0b34*/ 	.word	0x000219b0


	//   ....[211]....
        /*0b38*/ 	.word	0x00021a90


	//   ....[212]....
        /*0b3c*/ 	.word	0x00021b90


	//   ....[213]....
        /*0b40*/ 	.word	0x00021c70


	//   ....[214]....
        /*0b44*/ 	.word	0x00021d00


	//   ....[215]....
        /*0b48*/ 	.word	0x00021da0


	//   ....[216]....
        /*0b4c*/ 	.word	0x00021f10


	//   ....[217]....
        /*0b50*/ 	.word	0x00021f80


	//   ....[218]....
        /*0b54*/ 	.word	0x00021ff0


	//   ....[219]....
        /*0b58*/ 	.word	0x00022060


	//   ....[220]....
        /*0b5c*/ 	.word	0x000220d0


	//   ....[221]....
        /*0b60*/ 	.word	0x00022150


	//   ....[222]....
        /*0b64*/ 	.word	0x000221d0


	//   ....[223]....
        /*0b68*/ 	.word	0x00022260


	//   ....[224]....
        /*0b6c*/ 	.word	0x000222d0


	//   ....[225]....
        /*0b70*/ 	.word	0x00022340


	//   ....[226]....
        /*0b74*/ 	.word	0x000223b0


	//   ....[227]....
        /*0b78*/ 	.word	0x00022430


	//   ....[228]....
        /*0b7c*/ 	.word	0x000224a0


	//   ....[229]....
        /*0b80*/ 	.word	0x00022550


	//   ....[230]....
        /*0b84*/ 	.word	0x000225a0


	//   ....[231]....
        /*0b88*/ 	.word	0x00022630


	//   ....[232]....
        /*0b8c*/ 	.word	0x00022760


	//----- nvinfo : EIATTR_REG_RECONFIG
	.align		4
.L_1024:
        /*0b90*/ 	.byte	0x01, 0x54
	.zero		2


	//----- nvinfo : EIATTR_SYSCALL_OFFSETS
	.align		4
        /*0b94*/ 	.byte	0x04, 0x46
        /*0b96*/ 	.short	(.L_1026 - .L_1025)


	//   ....[0]....
.L_1025:
        /*0b98*/ 	.word	0x000024b0


	//   ....[1]....
        /*0b9c*/ 	.word	0x00002600


	//   ....[2]....
        /*0ba0*/ 	.word	0x00007da0


	//   ....[3]....
        /*0ba4*/ 	.word	0x000080d0


	//   ....[4]....
        /*0ba8*/ 	.word	0x00019f10


	//   ....[5]....
        /*0bac*/ 	.word	0x0001a060


	//   ....[6]....
        /*0bb0*/ 	.word	0x0001a150


	//   ....[7]....
        /*0bb4*/ 	.word	0x0001b120


	//----- nvinfo : EIATTR_MBARRIER_INSTR_OFFSETS
	.align		4
.L_1026:
        /*0bb8*/ 	.byte	0x04, 0x39
        /*0bba*/ 	.short	(.L_1028 - .L_1027)


	//   ....[0]....
.L_1027:
        /*0bbc*/ 	.word	0x00000250
        /*0bc0*/ 	.word	0x000000ff
        /*0bc4*/ 	.word	0x00028c00
        /*0bc8*/ 	.short	0x0100
        /*0bca*/ 	.byte	0x08
	.zero		1


	//   ....[1]....
        /*0bcc*/ 	.word	0x00000270
        /*0bd0*/ 	.word	0x000000ff
        /*0bd4*/ 	.word	0x00028c20
        /*0bd8*/ 	.short	0x0100
        /*0bda*/ 	.byte	0x08
	.zero		1


	//   ....[2]....
        /*0bdc*/ 	.word	0x00000320
        /*0be0*/ 	.word	0x000000ff
        /*0be4*/ 	.word	0x00028c30
        /*0be8*/ 	.short	0x0100
        /*0bea*/ 	.byte	0x06
	.zero		1


	//   ....[3]....
        /*0bec*/ 	.word	0x00000330
        /*0bf0*/ 	.word	0x000000ff
        /*0bf4*/ 	.word	0x00028c40
        /*0bf8*/ 	.short	0x0100
        /*0bfa*/ 	.byte	0x06
	.zero		1


	//   ....[4]....
        /*0bfc*/ 	.word	0x00000340
        /*0c00*/ 	.word	0x000000ff
        /*0c04*/ 	.word	0x00028c38
        /*0c08*/ 	.short	0x0100
        /*0c0a*/ 	.byte	0x06
	.zero		1


	//   ....[5]....
        /*0c0c*/ 	.word	0x00000350
        /*0c10*/ 	.word	0x000000ff
        /*0c14*/ 	.word	0x00028c48
        /*0c18*/ 	.short	0x0100
        /*0c1a*/ 	.byte	0x06
	.zero		1


	//   ....[6]....
        /*0c1c*/ 	.word	0x00000480
        /*0c20*/ 	.word	0x000000ff
        /*0c24*/ 	.word	0x00028c50
        /*0c28*/ 	.short	0x0100
        /*0c2a*/ 	.byte	0x08
	.zero		1


	//   ....[7]....
        /*0c2c*/ 	.word	0x00000490
        /*0c30*/ 	.word	0x000000ff
        /*0c34*/ 	.word	0x00028c60
        /*0c38*/ 	.short	0x0100
        /*0c3a*/ 	.byte	0x08
	.zero		1


	//   ....[8]....
        /*0c3c*/ 	.word	0x000004a0
        /*0c40*/ 	.word	0x000000ff
        /*0c44*/ 	.word	0x00028c58
        /*0c48*/ 	.short	0x0100
        /*0c4a*/ 	.byte	0x08
	.zero		1


	//   ....[9]....
        /*0c4c*/ 	.word	0x000004b0
        /*0c50*/ 	.word	0x000000ff
        /*0c54*/ 	.word	0x00028c68
        /*0c58*/ 	.short	0x0100
        /*0c5a*/ 	.byte	0x08
	.zero		1


	//   ....[10]....
        /*0c5c*/ 	.word	0x000005a0
        /*0c60*/ 	.word	0x000000ff
        /*0c64*/ 	.word	0x00028c70
        /*0c68*/ 	.short	0x0100
        /*0c6a*/ 	.byte	0x06
	.zero		1


	//   ....[11]....
        /*0c6c*/ 	.word	0x000005b0
        /*0c70*/ 	.word	0x000000ff
        /*0c74*/ 	.word	0x00028c80
        /*0c78*/ 	.short	0x0100
        /*0c7a*/ 	.byte	0x06
	.zero		1


	//   ....[12]....
        /*0c7c*/ 	.word	0x000005c0
        /*0c80*/ 	.word	0x000000ff
        /*0c84*/ 	.word	0x00028c78
        /*0c88*/ 	.short	0x0100
        /*0c8a*/ 	.byte	0x06
	.zero		1


	//   ....[13]....
        /*0c8c*/ 	.word	0x000005d0
        /*0c90*/ 	.word	0x000000ff
        /*0c94*/ 	.word	0x00028c88
        /*0c98*/ 	.short	0x0100
        /*0c9a*/ 	.byte	0x06
	.zero		1


	//   ....[14]....
        /*0c9c*/ 	.word	0x00000700
        /*0ca0*/ 	.word	0x000000ff
        /*0ca4*/ 	.word	0x00028c90
        /*0ca8*/ 	.short	0x0100
        /*0caa*/ 	.byte	0x08
	.zero		1


	//   ....[15]....
        /*0cac*/ 	.word	0x00000710
        /*0cb0*/ 	.word	0x000000ff
        /*0cb4*/ 	.word	0x00028ca0
        /*0cb8*/ 	.short	0x0100
        /*0cba*/ 	.byte	0x08
	.zero		1


	//   ....[16]....
        /*0cbc*/ 	.word	0x00000720
        /*0cc0*/ 	.word	0x000000ff
        /*0cc4*/ 	.word	0x00028c98
        /*0cc8*/ 	.short	0x0100
        /*0cca*/ 	.byte	0x08
	.zero		1


	//   ....[17]....
        /*0ccc*/ 	.word	0x00000730
        /*0cd0*/ 	.word	0x000000ff
        /*0cd4*/ 	.word	0x00028ca8
        /*0cd8*/ 	.short	0x0100
        /*0cda*/ 	.byte	0x08
	.zero		1


	//   ....[18]....
        /*0cdc*/ 	.word	0x00000860
        /*0ce0*/ 	.word	0x000000ff
        /*0ce4*/ 	.word	0x00028cb0
        /*0ce8*/ 	.short	0x0100
        /*0cea*/ 	.byte	0x08
	.zero		1


	//   ....[19]....
        /*0cec*/ 	.word	0x00000870
        /*0cf0*/ 	.word	0x000000ff
        /*0cf4*/ 	.word	0x00028cc0
        /*0cf8*/ 	.short	0x0100
        /*0cfa*/ 	.byte	0x08
	.zero		1


	//   ....[20]....
        /*0cfc*/ 	.word	0x00000880
        /*0d00*/ 	.word	0x000000ff
        /*0d04*/ 	.word	0x00028cb8
        /*0d08*/ 	.short	0x0100
        /*0d0a*/ 	.byte	0x08
	.zero		1


	//   ....[21]....
        /*0d0c*/ 	.word	0x00000890
        /*0d10*/ 	.word	0x000000ff
        /*0d14*/ 	.word	0x00028cc8
        /*0d18*/ 	.short	0x0100
        /*0d1a*/ 	.byte	0x08
	.zero		1


	//   ....[22]....
        /*0d1c*/ 	.word	0x00003190
        /*0d20*/ 	.word	0x0000003d
        /*0d24*/ 	.word	0x00028c90
        /*0d28*/ 	.short	0x010a
        /*0d2a*/ 	.byte	0x3f
	.zero		1


	//   ....[23]....
        /*0d2c*/ 	.word	0x00003bb0
        /*0d30*/ 	.word	0x0000003d
        /*0d34*/ 	.word	0x00028c90
        /*0d38*/ 	.short	0x010a
        /*0d3a*/ 	.byte	0x3f
	.zero		1


	//   ....[24]....
        /*0d3c*/ 	.word	0x00004450
        /*0d40*/ 	.word	0x0000003d
        /*0d44*/ 	.word	0x00028c90
        /*0d48*/ 	.short	0x010a
        /*0d4a*/ 	.byte	0x3f
	.zero		1


	//   ....[25]....
        /*0d4c*/ 	.word	0x00004810
        /*0d50*/ 	.word	0x00000004
        /*0d54*/ 	.word	0x00000000
        /*0d58*/ 	.short	0x0101
        /*0d5a*/ 	.byte	0x3f
	.zero		1


	//   ....[26]....
        /*0d5c*/ 	.word	0x00004850
        /*0d60*/ 	.word	0x0000003d
        /*0d64*/ 	.word	0x00028cb0
        /*0d68*/ 	.short	0x010a
        /*0d6a*/ 	.byte	0x3f
	.zero		1


	//   ....[27]....
        /*0d6c*/ 	.word	0x000051e0
        /*0d70*/ 	.word	0x0000003d
        /*0d74*/ 	.word	0x00000000
        /*0d78*/ 	.short	0x0101
        /*0d7a*/ 	.byte	0x3f
	.zero		1


	//   ....[28]....
        /*0d7c*/ 	.word	0x00005b50
        /*0d80*/ 	.word	0x0000000c
        /*0d84*/ 	.word	0x00028c50
        /*0d88*/ 	.short	0x010a
        /*0d8a*/ 	.byte	0x3f
	.zero		1


	//   ....[29]....
        /*0d8c*/ 	.word	0x00005f10
        /*0d90*/ 	.word	0x0000000c
        /*0d94*/ 	.word	0x00000000
        /*0d98*/ 	.short	0x0101
        /*0d9a*/ 	.byte	0x3f
	.zero		1


	//   ....[30]....
        /*0d9c*/ 	.word	0x00006830
        /*0da0*/ 	.word	0x00000015
        /*0da4*/ 	.word	0x00028c50
        /*0da8*/ 	.short	0x010a
        /*0daa*/ 	.byte	0x3f
	.zero		1


	//   ....[31]....
        /*0dac*/ 	.word	0x00006880
        /*0db0*/ 	.word	0x00000015
        /*0db4*/ 	.word	0x00028c50
        /*0db8*/ 	.short	0x010a
        /*0dba*/ 	.byte	0x3f
	.zero		1


	//   ....[32]....
        /*0dbc*/ 	.word	0x00006b70
        /*0dc0*/ 	.word	0x00000015
        /*0dc4*/ 	.word	0x00000000
        /*0dc8*/ 	.short	0x0101
        /*0dca*/ 	.byte	0x3f
	.zero		1


	//   ....[33]....
        /*0dcc*/ 	.word	0x00007e40
        /*0dd0*/ 	.word	0x00000002
        /*0dd4*/ 	.word	0x00028c00
        /*0dd8*/ 	.short	0x010a
        /*0dda*/ 	.byte	0x3f
	.zero		1


	//   ....[34]....
        /*0ddc*/ 	.word	0x00007e90
        /*0de0*/ 	.word	0x00000002
        /*0de4*/ 	.word	0x00028c00
        /*0de8*/ 	.short	0x010a
        /*0dea*/ 	.byte	0x3f
	.zero		1


	//   ....[35]....
        /*0dec*/ 	.word	0x00008950
        /*0df0*/ 	.word	0x00000002
        /*0df4*/ 	.word	0x00028c00
        /*0df8*/ 	.short	0x010a
        /*0dfa*/ 	.byte	0x3f
	.zero		1


	//   ....[36]....
        /*0dfc*/ 	.word	0x00009db0
        /*0e00*/ 	.word	0x00000002
        /*0e04*/ 	.word	0x00028c00
        /*0e08*/ 	.short	0x010a
        /*0e0a*/ 	.byte	0x3f
	.zero		1


	//   ....[37]....
        /*0e0c*/ 	.word	0x0000ac20
        /*0e10*/ 	.word	0x00000015
        /*0e14*/ 	.word	0x00028c30
        /*0e18*/ 	.short	0x010a
        /*0e1a*/ 	.byte	0x3f
	.zero		1


	//   ....[38]....
        /*0e1c*/ 	.word	0x0000acd0
        /*0e20*/ 	.word	0x00000015
        /*0e24*/ 	.word	0x00028c30
        /*0e28*/ 	.short	0x010a
        /*0e2a*/ 	.byte	0x3f
	.zero		1


	//   ....[39]....
        /*0e2c*/ 	.word	0x0000bf50
        /*0e30*/ 	.word	0x00000028
        /*0e34*/ 	.word	0x00000000
        /*0e38*/ 	.short	0x0101
        /*0e3a*/ 	.byte	0x3f
	.zero		1


	//   ....[40]....
        /*0e3c*/ 	.word	0x0000c370
        /*0e40*/ 	.word	0x00000015
        /*0e44*/ 	.word	0x00028c50
        /*0e48*/ 	.short	0x010a
        /*0e4a*/ 	.byte	0x3f
	.zero		1


	//   ....[41]....
        /*0e4c*/ 	.word	0x0000c430
        /*0e50*/ 	.word	0x00000015
        /*0e54*/ 	.word	0x00028c50
        /*0e58*/ 	.short	0x010a
        /*0e5a*/ 	.byte	0x3f
	.zero		1


	//   ....[42]....
        /*0e5c*/ 	.word	0x0000c730
        /*0e60*/ 	.word	0x00000015
        /*0e64*/ 	.word	0x00000000
        /*0e68*/ 	.short	0x0101
        /*0e6a*/ 	.byte	0x3f
	.zero		1


	//   ....[43]....
        /*0e6c*/ 	.word	0x0000c8d0
        /*0e70*/ 	.word	0x000000d1
        /*0e74*/ 	.word	0x00028c30
        /*0e78*/ 	.short	0x010a
        /*0e7a*/ 	.byte	0x3f
	.zero		1


	//   ....[44]....
        /*0e7c*/ 	.word	0x0000c940
        /*0e80*/ 	.word	0x000000d1
        /*0e84*/ 	.word	0x00028c30
        /*0e88*/ 	.short	0x010a
        /*0e8a*/ 	.byte	0x3f
	.zero		1


	//   ....[45]....
        /*0e8c*/ 	.word	0x0000d680
        /*0e90*/ 	.word	0x0000000f
        /*0e94*/ 	.word	0x00000000
        /*0e98*/ 	.short	0x0101
        /*0e9a*/ 	.byte	0x3f
	.zero		1


	//   ....[46]....
        /*0e9c*/ 	.word	0x0000e800
        /*0ea0*/ 	.word	0x000000d1
        /*0ea4*/ 	.word	0x00028c50
        /*0ea8*/ 	.short	0x010a
        /*0eaa*/ 	.byte	0x3f
	.zero		1


	//   ....[47]....
        /*0eac*/ 	.word	0x0000e850
        /*0eb0*/ 	.word	0x000000d1
        /*0eb4*/ 	.word	0x00028c50
        /*0eb8*/ 	.short	0x010a
        /*0eba*/ 	.byte	0x3f
	.zero		1


	//   ....[48]....
        /*0ebc*/ 	.word	0x0000eb70
        /*0ec0*/ 	.word	0x000000d1
        /*0ec4*/ 	.word	0x00000000
        /*0ec8*/ 	.short	0x0101
        /*0eca*/ 	.byte	0x3f
	.zero		1


	//   ....[49]....
        /*0ecc*/ 	.word	0x0000eca0
        /*0ed0*/ 	.word	0x00000015
        /*0ed4*/ 	.word	0x00028c30
        /*0ed8*/ 	.short	0x010a
        /*0eda*/ 	.byte	0x3f
	.zero		1


	//   ....[50]....
        /*0edc*/ 	.word	0x0000ed10
        /*0ee0*/ 	.word	0x00000015
        /*0ee4*/ 	.word	0x00028c30
        /*0ee8*/ 	.short	0x010a
        /*0eea*/ 	.byte	0x3f
	.zero		1


	//   ....[51]....
        /*0eec*/ 	.word	0x0000f790
        /*0ef0*/ 	.word	0x00000014
        /*0ef4*/ 	.word	0x00000000
        /*0ef8*/ 	.short	0x0101
        /*0efa*/ 	.byte	0x3f
	.zero		1


	//   ....[52]....
        /*0efc*/ 	.word	0x00010680
        /*0f00*/ 	.word	0x00000015
        /*0f04*/ 	.word	0x00028c50
        /*0f08*/ 	.short	0x010a
        /*0f0a*/ 	.byte	0x3f
	.zero		1


	//   ....[53]....
        /*0f0c*/ 	.word	0x000106d0
        /*0f10*/ 	.word	0x00000015
        /*0f14*/ 	.word	0x00028c50
        /*0f18*/ 	.short	0x010a
        /*0f1a*/ 	.byte	0x3f
	.zero		1


	//   ....[54]....
        /*0f1c*/ 	.word	0x000109f0
        /*0f20*/ 	.word	0x00000015
        /*0f24*/ 	.word	0x00000000
        /*0f28*/ 	.short	0x0101
        /*0f2a*/ 	.byte	0x3f
	.zero		1


	//   ....[55]....
        /*0f2c*/ 	.word	0x000132e0
        /*0f30*/ 	.word	0x00000000
        /*0f34*/ 	.word	0x00000000
        /*0f38*/ 	.short	0x0101
        /*0f3a*/ 	.byte	0x3f
	.zero		1


	//   ....[56]....
        /*0f3c*/ 	.word	0x00013fc0
        /*0f40*/ 	.word	0x00000008
        /*0f44*/ 	.word	0x00000000
        /*0f48*/ 	.short	0x0101
        /*0f4a*/ 	.byte	0x3f
	.zero		1


	//   ....[57]....
        /*0f4c*/ 	.word	0x00018130
        /*0f50*/ 	.word	0x00000011
        /*0f54*/ 	.word	0x00028c20
        /*0f58*/ 	.short	0x010a
        /*0f5a*/ 	.byte	0x3f
	.zero		1


	//   ....[58]....
        /*0f5c*/ 	.word	0x000181c0
        /*0f60*/ 	.word	0x00000003
        /*0f64*/ 	.word	0x00028ca0
        /*0f68*/ 	.short	0x010a
        /*0f6a*/ 	.byte	0x3f
	.zero		1


	//   ....[59]....
        /*0f6c*/ 	.word	0x00018410
        /*0f70*/ 	.word	0x00000003
        /*0f74*/ 	.word	0x00028cc0
        /*0f78*/ 	.short	0x010a
        /*0f7a*/ 	.byte	0x3f
	.zero		1


	//   ....[60]....
        /*0f7c*/ 	.word	0x00018de0
        /*0f80*/ 	.word	0x00000009
        /*0f84*/ 	.word	0x00028ca0
        /*0f88*/ 	.short	0x010a
        /*0f8a*/ 	.byte	0x3f
	.zero		1


	//   ....[61]....
        /*0f8c*/ 	.word	0x00019020
        /*0f90*/ 	.word	0x00000009
        /*0f94*/ 	.word	0x00028cc0
        /*0f98*/ 	.short	0x010a
        /*0f9a*/ 	.byte	0x3f
	.zero		1


	//   ....[62]....
        /*0f9c*/ 	.word	0x0001a940
        /*0fa0*/ 	.word	0x0000001e
        /*0fa4*/ 	.word	0x00028c40
        /*0fa8*/ 	.short	0x010a
        /*0faa*/ 	.byte	0x3f
	.zero		1


	//   ....[63]....
        /*0fac*/ 	.word	0x0001adc0
        /*0fb0*/ 	.word	0x0000001e
        /*0fb4*/ 	.word	0x00028c30
        /*0fb8*/ 	.short	0x0107
        /*0fba*/ 	.byte	0x3f
	.zero		1


	//   ....[64]....
        /*0fbc*/ 	.word	0x0001ae90
        /*0fc0*/ 	.word	0x0000001e
        /*0fc4*/ 	.word	0x00028c30
        /*0fc8*/ 	.short	0x0101
        /*0fca*/ 	.byte	0x3f
	.zero		1


	//   ....[65]....
        /*0fcc*/ 	.word	0x0001b770
        /*0fd0*/ 	.word	0x00000011
        /*0fd4*/ 	.word	0x00028c00
        /*0fd8*/ 	.short	0x0107
        /*0fda*/ 	.byte	0x3f
	.zero		1


	//   ....[66]....
        /*0fdc*/ 	.word	0x0001b860
        /*0fe0*/ 	.word	0x00000011
        /*0fe4*/ 	.word	0x00028c00
        /*0fe8*/ 	.short	0x0101
        /*0fea*/ 	.byte	0x3f
	.zero		1


	//   ....[67]....
        /*0fec*/ 	.word	0x0001b880
        /*0ff0*/ 	.word	0x00000011
        /*0ff4*/ 	.word	0x00028c20
        /*0ff8*/ 	.short	0x010a
        /*0ffa*/ 	.byte	0x3f
	.zero		1


	//   ....[68]....
        /*0ffc*/ 	.word	0x0001b910
        /*1000*/ 	.word	0x0000001e
        /*1004*/ 	.word	0x00028c60
        /*1008*/ 	.short	0x010a
        /*100a*/ 	.byte	0x3f
	.zero		1


	//   ....[69]....
        /*100c*/ 	.word	0x0001c220
        /*1010*/ 	.word	0x0000001e
        /*1014*/ 	.word	0x00028c50
        /*1018*/ 	.short	0x0107
        /*101a*/ 	.byte	0x3f
	.zero		1


	//   ....[70]....
        /*101c*/ 	.word	0x0001c2f0
        /*1020*/ 	.word	0x0000001e
        /*1024*/ 	.word	0x00028c50
        /*1028*/ 	.short	0x0101
        /*102a*/ 	.byte	0x3f
	.zero		1


	//   ....[71]....
        /*102c*/ 	.word	0x0001c680
        /*1030*/ 	.word	0x00000006
        /*1034*/ 	.word	0x00028c40
        /*1038*/ 	.short	0x010a
        /*103a*/ 	.byte	0x3f
	.zero		1


	//   ....[72]....
        /*103c*/ 	.word	0x0001c9a0
        /*1040*/ 	.word	0x00000006
        /*1044*/ 	.word	0x00028c30
        /*1048*/ 	.short	0x0107
        /*104a*/ 	.byte	0x3f
	.zero		1


	//   ....[73]....
        /*104c*/ 	.word	0x0001ca60
        /*1050*/ 	.word	0x00000006
        /*1054*/ 	.word	0x00028c30
        /*1058*/ 	.short	0x0101
        /*105a*/ 	.byte	0x3f
	.zero		1


	//   ....[74]....
        /*105c*/ 	.word	0x0001ca90
        /*1060*/ 	.word	0x00000006
        /*1064*/ 	.word	0x00028c60
        /*1068*/ 	.short	0x010a
        /*106a*/ 	.byte	0x3f
	.zero		1


	//   ....[75]....
        /*106c*/ 	.word	0x0001d140
        /*1070*/ 	.word	0x00000006
        /*1074*/ 	.word	0x00028c50
        /*1078*/ 	.short	0x0107
        /*107a*/ 	.byte	0x3f
	.zero		1


	//   ....[76]....
        /*107c*/ 	.word	0x0001d200
        /*1080*/ 	.word	0x00000006
        /*1084*/ 	.word	0x00028c50
        /*1088*/ 	.short	0x0101
        /*108a*/ 	.byte	0x3f
	.zero		1


	//   ....[77]....
        /*108c*/ 	.word	0x0001e4a0
        /*1090*/ 	.word	0x00000007
        /*1094*/ 	.word	0x00028c20
        /*1098*/ 	.short	0x010a
        /*109a*/ 	.byte	0x3f
	.zero		1


	//   ....[78]....
        /*109c*/ 	.word	0x0001e610
        /*10a0*/ 	.word	0x00000005
        /*10a4*/ 	.word	0x00028c40
        /*10a8*/ 	.short	0x010a
        /*10aa*/ 	.byte	0x3f
	.zero		1


	//   ....[79]....
        /*10ac*/ 	.word	0x0001e6b0
        /*10b0*/ 	.word	0x00000003
        /*10b4*/ 	.word	0x00028c40
        /*10b8*/ 	.short	0x010a
        /*10ba*/ 	.byte	0x3f
	.zero		1


	//   ....[80]....
        /*10bc*/ 	.word	0x0001e6f0
        /*10c0*/ 	.word	0x00000005
        /*10c4*/ 	.word	0x00028c60
        /*10c8*/ 	.short	0x010a
        /*10ca*/ 	.byte	0x3f
	.zero		1


	//   ....[81]....
        /*10cc*/ 	.word	0x0001e730
        /*10d0*/ 	.word	0x00000003
        /*10d4*/ 	.word	0x00028c60
        /*10d8*/ 	.short	0x010a
        /*10da*/ 	.byte	0x3f
	.zero		1


	//   ....[82]....
        /*10dc*/ 	.word	0x0001e790
        /*10e0*/ 	.word	0x0000003d
        /*10e4*/ 	.word	0x00028c90
        /*10e8*/ 	.short	0x010a
        /*10ea*/ 	.byte	0x3f
	.zero		1


	//   ....[83]....
        /*10ec*/ 	.word	0x0001e910
        /*10f0*/ 	.word	0x0000003d
        /*10f4*/ 	.word	0x00028c90
        /*10f8*/ 	.short	0x010a
        /*10fa*/ 	.byte	0x3f
	.zero		1


	//   ....[84]....
        /*10fc*/ 	.word	0x0001ea90
        /*1100*/ 	.word	0x0000003d
        /*1104*/ 	.word	0x00028c90
        /*1108*/ 	.short	0x010a
        /*110a*/ 	.byte	0x3f
	.zero		1


	//   ....[85]....
        /*110c*/ 	.word	0x0001ebf0
        /*1110*/ 	.word	0x0000003d
        /*1114*/ 	.word	0x00028cb0
        /*1118*/ 	.short	0x010a
        /*111a*/ 	.byte	0x3f
	.zero		1


	//   ....[86]....
        /*111c*/ 	.word	0x0001ec40
        /*1120*/ 	.word	0x0000000c
        /*1124*/ 	.word	0x00028c50
        /*1128*/ 	.short	0x010a
        /*112a*/ 	.byte	0x3f
	.zero		1


	//   ....[87]....
        /*112c*/ 	.word	0x0001ec90
        /*1130*/ 	.word	0x00000015
        /*1134*/ 	.word	0x00028c50
        /*1138*/ 	.short	0x010a
        /*113a*/ 	.byte	0x3f
	.zero		1


	//   ....[88]....
        /*113c*/ 	.word	0x0001f080
        /*1140*/ 	.word	0x00000002
        /*1144*/ 	.word	0x00028c00
        /*1148*/ 	.short	0x010a
        /*114a*/ 	.byte	0x3f
	.zero		1


	//   ....[89]....
        /*114c*/ 	.word	0x0001f650
        /*1150*/ 	.word	0x00000002
        /*1154*/ 	.word	0x00028c00
        /*1158*/ 	.short	0x010a
        /*115a*/ 	.byte	0x3f
	.zero		1


	//   ....[90]....
        /*115c*/ 	.word	0x0001f6a0
        /*1160*/ 	.word	0x00000015
        /*1164*/ 	.word	0x00028c30
        /*1168*/ 	.short	0x010a
        /*116a*/ 	.byte	0x3f
	.zero		1


	//   ....[91]....
        /*116c*/ 	.word	0x0001f6f0
        /*1170*/ 	.word	0x00000015
        /*1174*/ 	.word	0x00028c50
        /*1178*/ 	.short	0x010a
        /*117a*/ 	.byte	0x3f
	.zero		1


	//   ....[92]....
        /*117c*/ 	.word	0x0001f740
        /*1180*/ 	.word	0x000000d1
        /*1184*/ 	.word	0x00028c30
        /*1188*/ 	.short	0x010a
        /*118a*/ 	.byte	0x3f
	.zero		1


	//   ....[93]....
        /*118c*/ 	.word	0x0001f790
        /*1190*/ 	.word	0x000000d1
        /*1194*/ 	.word	0x00028c50
        /*1198*/ 	.short	0x010a
        /*119a*/ 	.byte	0x3f
	.zero		1


	//   ....[94]....
        /*119c*/ 	.word	0x0001f7e0
        /*11a0*/ 	.word	0x00000015
        /*11a4*/ 	.word	0x00028c30
        /*11a8*/ 	.short	0x010a
        /*11aa*/ 	.byte	0x3f
	.zero		1


	//   ....[95]....
        /*11ac*/ 	.word	0x0001f830
        /*11b0*/ 	.word	0x00000015
        /*11b4*/ 	.word	0x00028c50
        /*11b8*/ 	.short	0x010a
        /*11ba*/ 	.byte	0x3f
	.zero		1


	//   ....[96]....
        /*11bc*/ 	.word	0x0001f9d0
        /*11c0*/ 	.word	0x00000011
        /*11c4*/ 	.word	0x00028c20
        /*11c8*/ 	.short	0x010a
        /*11ca*/ 	.byte	0x3f
	.zero		1


	//   ....[97]....
        /*11cc*/ 	.word	0x0001fa20
        /*11d0*/ 	.word	0x00000003
        /*11d4*/ 	.word	0x00028ca0
        /*11d8*/ 	.short	0x010a
        /*11da*/ 	.byte	0x3f
	.zero		1


	//   ....[98]....
        /*11dc*/ 	.word	0x0001fa70
        /*11e0*/ 	.word	0x00000003
        /*11e4*/ 	.word	0x00028cc0
        /*11e8*/ 	.short	0x010a
        /*11ea*/ 	.byte	0x3f
	.zero		1


	//   ....[99]....
        /*11ec*/ 	.word	0x0001fac0
        /*11f0*/ 	.word	0x00000009
        /*11f4*/ 	.word	0x00028ca0
        /*11f8*/ 	.short	0x010a
        /*11fa*/ 	.byte	0x3f
	.zero		1


	//   ....[100]....
        /*11fc*/ 	.word	0x0001fb10
        /*1200*/ 	.word	0x00000009
        /*1204*/ 	.word	0x00028cc0
        /*1208*/ 	.short	0x010a
        /*120a*/ 	.byte	0x3f
	.zero		1


	//   ....[101]....
        /*120c*/ 	.word	0x0001fc30
        /*1210*/ 	.word	0x0000001e
        /*1214*/ 	.word	0x00028c40
        /*1218*/ 	.short	0x010a
        /*121a*/ 	.byte	0x3f
	.zero		1


	//   ....[102]....
        /*121c*/ 	.word	0x000206d0
        /*1220*/ 	.word	0x00000011
        /*1224*/ 	.word	0x00028c20
        /*1228*/ 	.short	0x010a
        /*122a*/ 	.byte	0x3f
	.zero		1


	//   ....[103]....
        /*122c*/ 	.word	0x00020720
        /*1230*/ 	.word	0x0000001e
        /*1234*/ 	.word	0x00028c60
        /*1238*/ 	.short	0x010a
        /*123a*/ 	.byte	0x3f
	.zero		1


	//   ....[104]....
        /*123c*/ 	.word	0x00021020
        /*1240*/ 	.word	0x00000006
        /*1244*/ 	.word	0x00028c40
        /*1248*/ 	.short	0x010a
        /*124a*/ 	.byte	0x3f
	.zero		1


	//   ....[105]....
        /*124c*/ 	.word	0x000214e0
        /*1250*/ 	.word	0x00000006
        /*1254*/ 	.word	0x00028c60
        /*1258*/ 	.short	0x010a
        /*125a*/ 	.byte	0x3f
	.zero		1


	//   ....[106]....
        /*125c*/ 	.word	0x00022680
        /*1260*/ 	.word	0x00000007
        /*1264*/ 	.word	0x00028c20
        /*1268*/ 	.short	0x010a
        /*126a*/ 	.byte	0x3f
	.zero		1


	//   ....[107]....
        /*126c*/ 	.word	0x00022820
        /*1270*/ 	.word	0x00000005
        /*1274*/ 	.word	0x00028c40
        /*1278*/ 	.short	0x010a
        /*127a*/ 	.byte	0x3f
	.zero		1


	//   ....[108]....
        /*127c*/ 	.word	0x00022870
        /*1280*/ 	.word	0x00000003
        /*1284*/ 	.word	0x00028c40
        /*1288*/ 	.short	0x010a
        /*128a*/ 	.byte	0x3f
	.zero		1


	//   ....[109]....
        /*128c*/ 	.word	0x000228c0
        /*1290*/ 	.word	0x00000005
        /*1294*/ 	.word	0x00028c60
        /*1298*/ 	.short	0x010a
        /*129a*/ 	.byte	0x3f
	.zero		1


	//----- nvinfo : EIATTR_NUM_MBARRIERS
	.align		4
.L_1028:
        /*129c*/ 	.byte	0x03, 0x38
        /*129e*/ 	.short	0x0016


	//----- nvinfo : EIATTR_EXIT_INSTR_OFFSETS
	.align		4
        /*12a0*/ 	.byte	0x04, 0x1c
        /*12a2*/ 	.short	(.L_1030 - .L_1029)


	//   ....[0]....
.L_1029:
        /*12a4*/ 	.word	0x0001e780


	//----- nvinfo : EIATTR_MAX_THREADS
	.align		4
.L_1030:
        /*12a8*/ 	.byte	0x04, 0x05
        /*12aa*/ 	.short	(.L_1032 - .L_1031)
.L_1031:
        /*12ac*/ 	.word	0x00000180
        /*12b0*/ 	.word	0x00000001
        /*12b4*/ 	.word	0x00000001


	//----- nvinfo : EIATTR_CRS_STACK_SIZE
	.align		4
.L_1032:
        /*12b8*/ 	.byte	0x04, 0x1e
        /*12ba*/ 	.short	(.L_1034 - .L_1033)
.L_1033:
        /*12bc*/ 	.word	0x00000000


	//----- nvinfo : EIATTR_CBANK_PARAM_SIZE
	.align		4
.L_1034:
        /*12c0*/ 	.byte	0x03, 0x19
        /*12c2*/ 	.short	0x0af0


	//----- nvinfo : EIATTR_PARAM_CBANK
	.align		4
        /*12c4*/ 	.byte	0x04, 0x0a
        /*12c6*/ 	.short	(.L_1036 - .L_1035)
	.align		4
.L_1035:
        /*12c8*/ 	.word	index@(.nv.constant0._ZN7cutlass13device_kernelIN5flash11enable_sm90INS1_16FlashAttnFwdSm90INS1_25CollectiveMainloopFwdSm90ILi2EN4cute5tupleIJNS5_1CILi1EEES8_S8_EEENS6_IJNS7_ILi64EEESA_SA_EEELi512ENS_6half_tEfNS_4arch4Sm90ELb1ELb0ELb1ELb1ELb1ELb1ELb0ELb0ELb0ELb1ELb1ELb0EEENS1_21CollectiveEpilogueFwdINS6_IJSA_NS7_ILi512EEESA_EEES9_SC_SE_Li256ELb1ELb1ELb1ELb0EEENS1_36VarlenDynamicPersistentTileSchedulerILi64ELi64ELi256ELi128ELb1ELb1ELb1ELb1ELb1ELb1EEEEEEEEEvNT_6ParamsE)
        /*12cc*/ 	.short	0x0210
        /*12ce*/ 	.short	0x0af0


	//----- nvinfo : EIATTR_SW_WAR
	.align		4
.L_1036:
        /*12d0*/ 	.byte	0x04, 0x36
        /*12d2*/ 	.short	(.L_1038 - .L_1037)
.L_1037:
        /*12d4*/ 	.word	0x00000008
.L_1038:


//--------------------- .nv.info._ZN7cutlass13device_kernelIN5flash11enable_sm90INS1_16FlashAttnFwdSm90INS1_25CollectiveMainloopFwdSm90ILi2EN4cute5tupleIJNS5_1CILi1EEES8_S8_EEENS6_IJNS7_ILi64EEESA_SA_EEELi512ENS_6half_tEfNS_4arch4Sm90ELb1ELb0ELb1ELb1ELb1ELb0ELb1ELb0ELb0ELb1ELb1ELb0EEENS1_21CollectiveEpilogueFwdINS6_IJSA_NS7_ILi512EEESA_EEES9_SC_SE_Li256ELb1ELb1ELb1ELb0EEENS1_36VarlenDynamicPersistentTileSchedulerILi64ELi64ELi256ELi128ELb1ELb1ELb1ELb1ELb1ELb1EEEEEEEEEvNT_6ParamsE --------------------------
	.section	.nv.info._ZN7cutlass13device_kernelIN5flash11enable_sm90INS1_16FlashAttnFwdSm90INS1_25CollectiveMainloopFwdSm90ILi2EN4cute5tupleIJNS5_1CILi1EEES8_S8_EEENS6_IJNS7_ILi64EEESA_SA_EEELi512ENS_6half_tEfNS_4arch4Sm90ELb1ELb0ELb1ELb1ELb1ELb0ELb1ELb0ELb0ELb1ELb1ELb0EEENS1_21CollectiveEpilogueFwdINS6_IJSA_NS7_ILi512EEESA_EEES9_SC_SE_Li256ELb1ELb1ELb1ELb0EEENS1_36VarlenDynamicPersistentTileSchedulerILi64ELi64ELi256ELi128ELb1ELb1ELb1ELb1ELb1ELb1EEEEEEEEEvNT_6ParamsE,"",@"SHT_CUDA_INFO"
	.sectionflags	@""
	.align	4


	//----- nvinfo : EIATTR_CUDA_API_VERSION
	.align		4
        /*0000*/ 	.byte	0x04, 0x37
        /*0002*/ 	.short	(.L_1040 - .L_1039)
.L_1039:
        /*0004*/ 	.word	0x00000082


	//----- nvinfo : EIATTR_KPARAM_INFO
	.align		4
.L_1040:
        /*0008*/ 	.byte	0x04, 0x17
        /*000a*/ 	.short	(.L_1042 - .L_1041)
.L_1041:
        /*000c*/ 	.word	0x00000000
        /*0010*/ 	.short	0x0000
        /*0012*/ 	.short	0x0070
        /*0014*/ 	.byte	0x00, 0xf0, 0x01, 0x2e


	//----- nvinfo : EIATTR_SPARSE_MMA_MASK
	.align		4
.L_1042:
        /*0018*/ 	.byte	0x03, 0x50
        /*001a*/ 	.short	0x0000


	//----- nvinfo : EIATTR_MAXREG_COUNT
	.align		4
        /*001c*/ 	.byte	0x03, 0x1b
        /*001e*/ 	.short	0x00a8


	//----- nvinfo : EIATTR_NUM_BARRIERS
	.align		4
        /*0020*/ 	.byte	0x02, 0x4c
        /*0022*/ 	.byte	0x10
	.zero		1


	//----- nvinfo : EIATTR_EXTERNS
	.align		4
        /*0024*/ 	.byte	0x04, 0x0f
        /*0026*/ 	.short	(.L_1044 - .L_1043)


	//   ....[0]....
	.align		4
.L_1043:
        /*0028*/ 	.word	index@(__assertfail)


	//----- nvinfo : EIATTR_ANNOTATIONS
	.align		4
.L_1044:
        /*002c*/ 	.byte	0x04, 0x55
        /*002e*/ 	.short	(.L_1046 - .L_1045)


	//   ....[0]....
.L_1045:
        /* <DEDUP_REMOVED lines=21> */


	//----- nvinfo : EIATTR_MERCURY_ISA_VERSION
	.align		4
.L_1046:
        /*0170*/ 	.byte	0x03, 0x5f
        /*0172*/ 	.short	0x0101


	//----- nvinfo : EIATTR_UNUSED_LOAD_BYTE_OFFSET
	.align		4
        /*0174*/ 	.byte	0x04, 0x44
        /*0176*/ 	.short	(.L_1048 - .L_1047)


	//   ....[0]....
.L_1047:
        /*0178*/ 	.word	0x00000960
        /*017c*/ 	.word	0x0000fff0


	//   ....[1]....
        /*0180*/ 	.word	0x0000e5d0
        /*0184*/ 	.word	0x0000fff0


	//----- nvinfo : EIATTR_INT_WARP_WIDE_INSTR_OFFSETS
	.align		4
.L_1048:
        /*0188*/ 	.byte	0x04, 0x31
        /*018a*/ 	.short	(.L_1050 - .L_1049)


	//   ....[0]....
.L_1049:
        /*018c*/ 	.word	0x000000c0


	//   ....[1]....
        /*0190*/ 	.word	0x000000d0


	//   ....[2]....
        /*0194*/ 	.word	0x000000e0


	//   ....[3]....
        /*0198*/ 	.word	0x00000180


	//   ....[4]....
        /*019c*/ 	.word	0x00014830


	//   ....[5]....
        /*01a0*/ 	.word	0x000148c0


	//   ....[6]....
        /*01a4*/ 	.word	0x00018b50


	//   ....[7]....
        /*01a8*/ 	.word	0x00018be0


	//----- nvinfo : EIATTR_COOP_GROUP_MASK_REGIDS
	.align		4
.L_1050:
        /*01ac*/ 	.byte	0x04, 0x29
        /*01ae*/ 	.short	(.L_1052 - .L_1051)


	//   ....[0]....
.L_1051:
        /*01b0*/ 	.word	0xffffffff


	//   ....[1]....
        /*01b4*/ 	.word	0xffffffff


	//   ....[2]....
        /*01b8*/ 	.word	0xffffffff


	//   ....[3]....
        /*01bc*/ 	.word	0xffffffff


	//   ....[4]....
        /*01c0*/ 	.word	0xffffffff


	//   ....[5]....
        /*01c4*/ 	.word	0xffffffff


	//   ....[6]....
        /*01c8*/ 	.word	0xffffffff


	//   ....[7]....
        /*01cc*/ 	.word	0xffffffff


	//   ....[8]....
        /*01d0*/ 	.word	0xffffffff


	//   ....[9]....
        /*01d4*/ 	.word	0xffffffff


	//   ....[10]....
        /*01d8*/ 	.word	0xffffffff


	//   ....[11]....
        /*01dc*/ 	.word	0xffffffff


	//   ....[12]....
        /*01e0*/ 	.word	0xffffffff


	//   ....[13]....
        /*01e4*/ 	.word	0xffffffff


	//   ....[14]....
        /*01e8*/ 	.word	0xffffffff


	//   ....[15]....
        /*01ec*/ 	.word	0xffffffff


	//   ....[16]....
        /*01f0*/ 	.word	0xffffffff


	//   ....[17]....
        /*01f4*/ 	.word	0xffffffff


	//   ....[18]....
        /*01f8*/ 	.word	0xffffffff


	//   ....[19]....
        /*01fc*/ 	.word	0xffffffff


	//   ....[20]....
        /*0200*/ 	.word	0xffffffff


	//   ....[21]....
        /*0204*/ 	.word	0xffffffff


	//   ....[22]....
        /*0208*/ 	.word	0xffffffff


	//   ....[23]....
        /*020c*/ 	.word	0xffffffff


	//   ....[24]....
        /*0210*/ 	.word	0xffffffff


	//   ....[25]....
        /*0214*/ 	.word	0xffffffff


	//   ....[26]....
        /*0218*/ 	.word	0xffffffff


	//   ....[27]....
        /*021c*/ 	.word	0xffffffff


	//   ....[28]....
        /*0220*/ 	.word	0xffffffff


	//   ....[29]....
        /*0224*/ 	.word	0xffffffff


	//   ....[30]....
        /*0228*/ 	.word	0xffffffff


	//   ....[31]....
        /*022c*/ 	.word	0xffffffff


	//   ....[32]....
        /*0230*/ 	.word	0xffffffff


	//   ....[33]....
        /*0234*/ 	.word	0xffffffff


	//   ....[34]....
        /*0238*/ 	.word	0xffffffff


	//   ....[35]....
        /*023c*/ 	.word	0xffffffff


	//   ....[36]....
        /*0240*/ 	.word	0xffffffff


	//   ....[37]....
        /*0244*/ 	.word	0xffffffff


	//   ....[38]....
        /*0248*/ 	.word	0xffffffff


	//   ....[39]....
        /*024c*/ 	.word	0xffffffff


	//   ....[40]....
        /*0250*/ 	.word	0xffffffff


	//   ....[41]....
        /*0254*/ 	.word	0xffffffff


	//   ....[42]....
        /*0258*/ 	.word	0xffffffff


	//   ....[43]....
        /*025c*/ 	.word	0xffffffff


	//   ....[44]....
        /*0260*/ 	.word	0xffffffff


	//   ....[45]....
        /*0264*/ 	.word	0xffffffff


	//   ....[46]....
        /*0268*/ 	.word	0xffffffff


	//   ....[47]....
        /*026c*/ 	.word	0xffffffff


	//   ....[48]....
        /*0270*/ 	.word	0xffffffff


	//   ....[49]....
        /*0274*/ 	.word	0xffffffff


	//   ....[50]....
        /*0278*/ 	.word	0xffffffff


	//   ....[51]....
        /*027c*/ 	.word	0xffffffff


	//   ....[52]....
        /*0280*/ 	.word	0xffffffff


	//   ....[53]....
        /*0284*/ 	.word	0xffffffff


	//   ....[54]....
        /*0288*/ 	.word	0xffffffff


	//   ....[55]....
        /*028c*/ 	.word	0xffffffff


	//   ....[56]....
        /*0290*/ 	.word	0xffffffff


	//   ....[57]....
        /*0294*/ 	.word	0xffffffff


	//   ....[58]....
        /*0298*/ 	.word	0xffffffff


	//   ....[59]....
        /*029c*/ 	.word	0xffffffff


	//   ....[60]....
        /*02a0*/ 	.word	0xffffffff


	//   ....[61]....
        /*02a4*/ 	.word	0xffffffff


	//   ....[62]....
        /*02a8*/ 	.word	0xffffffff


	//   ....[63]....
        /*02ac*/ 	.word	0xffffffff


	//   ....[64]....
        /*02b0*/ 	.word	0xffffffff


	//   ....[65]....
        /*02b4*/ 	.word	0xffffffff


	//   ....[66]....
        /*02b8*/ 	.word	0xffffffff


	//   ....[67]....
        /*02bc*/ 	.word	0xffffffff


	//   ....[68]....
        /*02c0*/ 	.word	0xffffffff


	//   ....[69]....
        /*02c4*/ 	.word	0xffffffff


	//   ....[70]....
        /*02c8*/ 	.word	0xffffffff


	//   ....[71]....
        /*02cc*/ 	.word	0xffffffff


	//   ....[72]....
        /*02d0*/ 	.word	0xffffffff


	//   ....[73]....
        /*02d4*/ 	.word	0xffffffff


	//   ....[74]....
        /*02d8*/ 	.word	0xffffffff


	//   ....[75]....
        /*02dc*/ 	.word	0xffffffff


	//   ....[76]....
        /*02e0*/ 	.word	0xffffffff


	//   ....[77]....
        /*02e4*/ 	.word	0xffffffff


	//   ....[78]....
        /*02e8*/ 	.word	0xffffffff


	//   ....[79]....
        /*02ec*/ 	.word	0xffffffff


	//   ....[80]....
        /*02f0*/ 	.word	0xffffffff


	//   ....[81]....
        /*02f4*/ 	.word	0xffffffff


	//   ....[82]....
        /*02f8*/ 	.word	0xffffffff


	//   ....[83]....
        /*02fc*/ 	.word	0xffffffff


	//   ....[84]....
        /*0300*/ 	.word	0xffffffff


	//   ....[85]....
        /*0304*/ 	.word	0xffffffff


	//   ....[86]....
        /*0308*/ 	.word	0xffffffff


	//   ....[87]....
        /*030c*/ 	.word	0xffffffff


	//   ....[88]....
        /*0310*/ 	.word	0xffffffff


	//   ....[89]....
        /*0314*/ 	.word	0xffffffff


	//   ....[90]....
        /*0318*/ 	.word	0xffffffff


	//   ....[91]....
        /*031c*/ 	.word	0xffffffff


	//   ....[92]....
        /*0320*/ 	.word	0xffffffff


	//   ....[93]....
        /*0324*/ 	.word	0xffffffff


	//   ....[94]....
        /*0328*/ 	.word	0xffffffff


	//   ....[95]....
        /*032c*/ 	.word	0xffffffff


	//   ....[96]....
        /*0330*/ 	.word	0xffffffff


	//   ....[97]....
        /*0334*/ 	.word	0xffffffff


	//   ....[98]....
        /*0338*/ 	.word	0xffffffff


	//   ....[99]....
        /*033c*/ 	.word	0xffffffff


	//   ....[100]....
        /*0340*/ 	.word	0xffffffff


	//   ....[101]....
        /*0344*/ 	.word	0xffffffff


	//   ....[102]....
        /*0348*/ 	.word	0xffffffff


	//   ....[103]....
        /*034c*/ 	.word	0xffffffff


	//   ....[104]....
        /*0350*/ 	.word	0xffffffff


	//   ....[105]....
        /*0354*/ 	.word	0xffffffff


	//   ....[106]....
        /*0358*/ 	.word	0xffffffff


	//   ....[107]....
        /*035c*/ 	.word	0xffffffff


	//   ....[108]....
        /*0360*/ 	.word	0xffffffff


	//   ....[109]....
        /*0364*/ 	.word	0xffffffff


	//   ....[110]....
        /*0368*/ 	.word	0xffffffff


	//   ....[111]....
        /*036c*/ 	.word	0xffffffff


	//   ....[112]....
        /*0370*/ 	.word	0xffffffff


	//   ....[113]....
        /*0374*/ 	.word	0xffffffff


	//   ....[114]....
        /*0378*/ 	.word	0xffffffff


	//   ....[115]....
        /*037c*/ 	.word	0xffffffff


	//   ....[116]....
        /*0380*/ 	.word	0xffffffff


	//   ....[117]....
        /*0384*/ 	.word	0xffffffff


	//   ....[118]....
        /*0388*/ 	.word	0xffffffff


	//   ....[119]....
        /*038c*/ 	.word	0xffffffff


	//   ....[120]....
        /*0390*/ 	.word	0xffffffff


	//   ....[121]....
        /*0394*/ 	.word	0xffffffff


	//   ....[122]....
        /*0398*/ 	.word	0xffffffff


	//   ....[123]....
        /*039c*/ 	.word	0xffffffff


	//   ....[124]....
        /*03a0*/ 	.word	0xffffffff


	//   ....[125]....
        /*03a4*/ 	.word	0xffffffff


	//   ....[126]....
        /*03a8*/ 	.word	0xffffffff


	//   ....[127]....
        /*03ac*/ 	.word	0xffffffff


	//   ....[128]....
        /*03b0*/ 	.word	0xffffffff


	//   ....[129]....
        /*03b4*/ 	.word	0xffffffff


	//   ....[130]....
        /*03b8*/ 	.word	0xffffffff


	//   ....[131]....
        /*03bc*/ 	.word	0xffffffff


	//   ....[132]....
        /*03c0*/ 	.word	0xffffffff


	//   ....[133]....
        /*03c4*/ 	.word	0xffffffff


	//   ....[134]....
        /*03c8*/ 	.word	0xffffffff


	//   ....[135]....
        /*03cc*/ 	.word	0x0500000f


	//   ....[136]....
        /*03d0*/ 	.word	0x0500000f


	//   ....[137]....
        /*03d4*/ 	.word	0x0500000f


	//   ....[138]....
        /*03d8*/ 	.word	0x0500000f


	//   ....[139]....
        /*03dc*/ 	.word	0x0500000f


	//   ....[140]....
        /*03e0*/ 	.word	0x0500000f


	//   ....[141]....
        /*03e4*/ 	.word	0x0500000f


	//   ....[142]....
        /*03e8*/ 	.word	0x0500000f


	//   ....[143]....
        /*03ec*/ 	.word	0x0500000f


	//   ....[144]....
        /*03f0*/ 	.word	0x0500000f


	//   ....[145]....
        /*03f4*/ 	.word	0x0500000f


	//   ....[146]....
        /*03f8*/ 	.word	0x0500000f


	//   ....[147]....
        /*03fc*/ 	.word	0x0500000f


	//   ....[148]....
        /*0400*/ 	.word	0x0500000f


	//   ....[149]....
        /*0404*/ 	.word	0x0500000f


	//   ....[150]....
        /*0408*/ 	.word	0x0500000f


	//   ....[151]....
        /*040c*/ 	.word	0x0500000f


	//   ....[152]....
        /*0410*/ 	.word	0x0500000f


	//   ....[153]....
        /*0414*/ 	.word	0x0500000f


	//   ....[154]....
        /*0418*/ 	.word	0x0500000f


	//   ....[155]....
        /*041c*/ 	.word	0x0500000f


	//   ....[156]....
        /*0420*/ 	.word	0x0500000f


	//   ....[157]....
        /*0424*/ 	.word	0x0500000f


	//   ....[158]....
        /*0428*/ 	.word	0x0500000f


	//   ....[159]....
        /*042c*/ 	.word	0x0500000f


	//   ....[160]....
        /*0430*/ 	.word	0x0500000f


	//   ....[161]....
        /*0434*/ 	.word	0x0500000f


	//   ....[162]....
        /*0438*/ 	.word	0x0500000f


	//   ....[163]....
        /*043c*/ 	.word	0x0500000f


	//   ....[164]....
        /*0440*/ 	.word	0x0500000f


	//   ....[165]....
        /*0444*/ 	.word	0x0500000f


	//   ....[166]....
        /*0448*/ 	.word	0x0500000f


	//   ....[167]....
        /*044c*/ 	.word	0x0500000f


	//   ....[168]....
        /*0450*/ 	.word	0x0500000f


	//   ....[169]....
        /*0454*/ 	.word	0x0500000f


	//   ....[170]....
        /*0458*/ 	.word	0x0500000f


	//   ....[171]....
        /*045c*/ 	.word	0x0500000f


	//   ....[172]....
        /*0460*/ 	.word	0x0500000f


	//   ....[173]....
        /*0464*/ 	.word	0x0500000f


	//   ....[174]....
        /*0468*/ 	.word	0x0500000f


	//   ....[175]....
        /*046c*/ 	.word	0x0500000f


	//   ....[176]....
        /*0470*/ 	.word	0x0500000f


	//   ....[177]....
        /*0474*/ 	.word	0x0500000f


	//   ....[178]....
        /*0478*/ 	.word	0x0500000f


	//   ....[179]....
        /*047c*/ 	.word	0x0500000f


	//   ....[180]....
        /*0480*/ 	.word	0x0500000f


	//   ....[181]....
        /*0484*/ 	.word	0x0500000f


	//   ....[182]....
        /*0488*/ 	.word	0x0500000f


	//   ....[183]....
        /*048c*/ 	.word	0x0500000f


	//   ....[184]....
        /*0490*/ 	.word	0x0500000f


	//   ....[185]....
        /*0494*/ 	.word	0x0500000f


	//   ....[186]....
        /*0498*/ 	.word	0x0500000f


	//   ....[187]....
        /*049c*/ 	.word	0x0500000f


	//   ....[188]....
        /*04a0*/ 	.word	0x0500000f


	//   ....[189]....
        /*04a4*/ 	.word	0x0500000f


	//   ....[190]....
        /*04a8*/ 	.word	0x0500000f


	//   ....[191]....
        /*04ac*/ 	.word	0x0500000f


	//   ....[192]....
        /*04b0*/ 	.word	0x0500000f


	//   ....[193]....
        /*04b4*/ 	.word	0x0500000f


	//   ....[194]....
        /*04b8*/ 	.word	0x0500000f


	//   ....[195]....
        /*04bc*/ 	.word	0x0500000f


	//   ....[196]....
        /*04c0*/ 	.word	0x0500000f


	//   ....[197]....
        /*04c4*/ 	.word	0x0500000f


	//   ....[198]....
        /*04c8*/ 	.word	0x0500000f


	//   ....[199]....
        /*04cc*/ 	.word	0x0500000f


	//   ....[200]....
        /*04d0*/ 	.word	0x0500000f


	//   ....[201]....
        /*04d4*/ 	.word	0x0500000f


	//   ....[202]....
        /*04d8*/ 	.word	0x0500000f


	//----- nvinfo : EIATTR_COOP_GROUP_INSTR_OFFSETS
	.align		4
.L_1052:
        /*04dc*/ 	.byte	0x04, 0x28
        /*04de*/ 	.short	(.L_1054 - .L_1053)


	//   ....[0]....
.L_1053:
        /*04e0*/ 	.word	0x00000080


	//   ....[1]....
        /*04e4*/ 	.word	0x00000090


	//   ....[2]....
        /*04e8*/ 	.word	0x000002b0


	//   ....[3]....
        /*04ec*/ 	.word	0x00000410


	//   ....[4]....
        /*04f0*/ 	.word	0x00000530


	//   ....[5]....
        /*04f4*/ 	.word	0x00000690


	//   ....[6]....
        /*04f8*/ 	.word	0x00001fc0


	//   ....[7]....
        /*04fc*/ 	.word	0x00003fa0


	//   ....[8]....
        /*0500*/ 	.word	0x00004f60


	//   ....[9]....
        /*0504*/ 	.word	0x00005eb0


	//   ....[10]....
        /*0508*/ 	.word	0x00005ed0


	//   ....[11]....
        /*050c*/ 	.word	0x00006310


	//   ....[12]....
        /*0510*/ 	.word	0x000063e0


	//   ....[13]....
        /*0514*/ 	.word	0x00006800


	//   ....[14]....
        /*0518*/ 	.word	0x00006880


	//   ....[15]....
        /*051c*/ 	.word	0x00007080


	//   ....[16]....
        /*0520*/ 	.word	0x00007e10


	//   ....[17]....
        /*0524*/ 	.word	0x00008ca0


	//   ....[18]....
        /*0528*/ 	.word	0x00008cd0


	//   ....[19]....
        /*052c*/ 	.word	0x000092b0


	//   ....[20]....
        /*0530*/ 	.word	0x000092d0


	//   ....[21]....
        /*0534*/ 	.word	0x00009aa0


	//   ....[22]....
        /*0538*/ 	.word	0x00009c70


	//   ....[23]....
        /*053c*/ 	.word	0x0000a800


	//   ....[24]....
        /*0540*/ 	.word	0x0000b510


	//   ....[25]....
        /*0544*/ 	.word	0x0000c470


	//   ....[26]....
        /*0548*/ 	.word	0x0000c4a0


	//   ....[27]....
        /*054c*/ 	.word	0x0000cd90


	//   ....[28]....
        /*0550*/ 	.word	0x0000ce30


	//   ....[29]....
        /*0554*/ 	.word	0x0000d9f0


	//   ....[30]....
        /*0558*/ 	.word	0x0000dad0


	//   ....[31]....
        /*055c*/ 	.word	0x0000db30


	//   ....[32]....
        /*0560*/ 	.word	0x0000db50


	//   ....[33]....
        /*0564*/ 	.word	0x0000db80


	//   ....[34]....
        /*0568*/ 	.word	0x0000f330


	//   ....[35]....
        /*056c*/ 	.word	0x0000f680


	//   ....[36]....
        /*0570*/ 	.word	0x0000f690


	//   ....[37]....
        /*0574*/ 	.word	0x0000f6c0


	//   ....[38]....
        /*0578*/ 	.word	0x0000f6d0


	//   ....[39]....
        /*057c*/ 	.word	0x00010300


	//   ....[40]....
        /*0580*/ 	.word	0x00010340


	//   ....[41]....
        /*0584*/ 	.word	0x000105f0


	//   ....[42]....
        /*0588*/ 	.word	0x00010610


	//   ....[43]....
        /*058c*/ 	.word	0x00010d50


	//   ....[44]....
        /*0590*/ 	.word	0x00010da0


	//   ....[45]....
        /*0594*/ 	.word	0x00011660


	//   ....[46]....
        /*0598*/ 	.word	0x00011680


	//   ....[47]....
        /*059c*/ 	.word	0x00012930


	//   ....[48]....
        /*05a0*/ 	.word	0x00012970


	//   ....[49]....
        /*05a4*/ 	.word	0x00012bb0


	//   ....[50]....
        /*05a8*/ 	.word	0x00012bd0


	//   ....[51]....
        /*05ac*/ 	.word	0x00012e90


	//   ....[52]....
        /*05b0*/ 	.word	0x00013080


	//   ....[53]....
        /*05b4*/ 	.word	0x000130b0


	//   ....[54]....
        /*05b8*/ 	.word	0x000130e0


	//   ....[55]....
        /*05bc*/ 	.word	0x00013110


	//   ....[56]....
        /*05c0*/ 	.word	0x00013140


	//   ....[57]....
        /*05c4*/ 	.word	0x00013170


	//   ....[58]....
        /*05c8*/ 	.word	0x000132e0


	//   ....[59]....
        /*05cc*/ 	.word	0x00013310


	//   ....[60]....
        /*05d0*/ 	.word	0x00013340


	//   ....[61]....
        /*05d4*/ 	.word	0x00013370


	//   ....[62]....
        /*05d8*/ 	.word	0x000133a0


	//   ....[63]....
        /*05dc*/ 	.word	0x000133d0


	//   ....[64]....
        /*05e0*/ 	.word	0x00013460


	//   ....[65]....
        /*05e4*/ 	.word	0x00013490


	//   ....[66]....
        /*05e8*/ 	.word	0x000134a0


	//   ....[67]....
        /*05ec*/ 	.word	0x000134e0


	//   ....[68]....
        /*05f0*/ 	.word	0x00015620


	//   ....[69]....
        /*05f4*/ 	.word	0x00015640


	//   ....[70]....
        /*05f8*/ 	.word	0x000156d0


	//   ....[71]....
        /*05fc*/ 	.word	0x000156f0


	//   ....[72]....
        /*0600*/ 	.word	0x00015770


	//   ....[73]....
        /*0604*/ 	.word	0x00015790


	//   ....[74]....
        /*0608*/ 	.word	0x000157a0


	//   ....[75]....
        /*060c*/ 	.word	0x000157b0


	//   ....[76]....
        /*0610*/ 	.word	0x00015f30


	//   ....[77]....
        /*0614*/ 	.word	0x00015f60


	//   ....[78]....
        /*0618*/ 	.word	0x00016020


	//   ....[79]....
        /*061c*/ 	.word	0x00016040


	//   ....[80]....
        /*0620*/ 	.word	0x000160e0


	//   ....[81]....
        /*0624*/ 	.word	0x00016100


	//   ....[82]....
        /*0628*/ 	.word	0x00016110


	//   ....[83]....
        /*062c*/ 	.word	0x00016190


	//   ....[84]....
        /*0630*/ 	.word	0x000169f0


	//   ....[85]....
        /*0634*/ 	.word	0x00016a10


	//   ....[86]....
        /*0638*/ 	.word	0x00016bb0


	//   ....[87]....
        /*063c*/ 	.word	0x00016be0


	//   ....[88]....
        /*0640*/ 	.word	0x00016cf0


	//   ....[89]....
        /*0644*/ 	.word	0x00016d00


	//   ....[90]....
        /*0648*/ 	.word	0x00016d30


	//   ....[91]....
        /*064c*/ 	.word	0x00016d40


	//   ....[92]....
        /*0650*/ 	.word	0x00017350


	//   ....[93]....
        /*0654*/ 	.word	0x00017380


	//   ....[94]....
        /*0658*/ 	.word	0x00017570


	//   ....[95]....
        /*065c*/ 	.word	0x000175b0


	//   ....[96]....
        /*0660*/ 	.word	0x000175c0


	//   ....[97]....
        /*0664*/ 	.word	0x000175d0


	//   ....[98]....
        /*0668*/ 	.word	0x00017720


	//   ....[99]....
        /*066c*/ 	.word	0x00017870


	//   ....[100]....
        /*0670*/ 	.word	0x00018080


	//   ....[101]....
        /*0674*/ 	.word	0x000180a0


	//   ....[102]....
        /*0678*/ 	.word	0x000180f0


	//   ....[103]....
        /*067c*/ 	.word	0x00018100


	//   ....[104]....
        /*0680*/ 	.word	0x00018140


	//   ....[105]....
        /*0684*/ 	.word	0x00018150


	//   ....[106]....
        /*0688*/ 	.word	0x00018160


	//   ....[107]....
        /*068c*/ 	.word	0x000181a0


	//   ....[108]....
        /*0690*/ 	.word	0x000184a0


	//   ....[109]....
        /*0694*/ 	.word	0x000184e0


	//   ....[110]....
        /*0698*/ 	.word	0x00018500


	//   ....[111]....
        /*069c*/ 	.word	0x00018520


	//   ....[112]....
        /*06a0*/ 	.word	0x00018550


	//   ....[113]....
        /*06a4*/ 	.word	0x00018570


	//   ....[114]....
        /*06a8*/ 	.word	0x00018670


	//   ....[115]....
        /*06ac*/ 	.word	0x000187c0


	//   ....[116]....
        /*06b0*/ 	.word	0x00018e00


	//   ....[117]....
        /*06b4*/ 	.word	0x00018e30


	//   ....[118]....
        /*06b8*/ 	.word	0x00018e90


	//   ....[119]....
        /*06bc*/ 	.word	0x00018ec0


	//   ....[120]....
        /*06c0*/ 	.word	0x00018ef0


	//   ....[121]....
        /*06c4*/ 	.word	0x00018f20


	//   ....[122]....
        /*06c8*/ 	.word	0x00018f50


	//   ....[123]....
        /*06cc*/ 	.word	0x00018f80


	//   ....[124]....
        /*06d0*/ 	.word	0x00019120


	//   ....[125]....
        /*06d4*/ 	.word	0x00019150


	//   ....[126]....
        /*06d8*/ 	.word	0x00019180


	//   ....[127]....
        /*06dc*/ 	.word	0x000191b0


	//   ....[128]....
        /*06e0*/ 	.word	0x000191e0


	//   ....[129]....
        /*06e4*/ 	.word	0x00019210


	//   ....[130]....
        /*06e8*/ 	.word	0x000192d0


	//   ....[131]....
        /*06ec*/ 	.word	0x000192f0


	//   ....[132]....
        /*06f0*/ 	.word	0x00019310


	//   ....[133]....
        /*06f4*/ 	.word	0x00019370


	//   ....[134]....
        /*06f8*/ 	.word	0x00019d90


	//   ....[135]....
        /*06fc*/ 	.word	0x0001a320


	//   ....[136]....
        /*0700*/ 	.word	0x0001a410


	//   ....[137]....
        /*0704*/ 	.word	0x0001a4b0


	//   ....[138]....
        /*0708*/ 	.word	0x0001a510


	//   ....[139]....
        /*070c*/ 	.word	0x0001a600


	//   ....[140]....
        /*0710*/ 	.word	0x0001a670


	//   ....[141]....
        /*0714*/ 	.word	0x0001a760


	//   ....[142]....
        /*0718*/ 	.word	0x0001a7d0


	//   ....[143]....
        /*071c*/ 	.word	0x0001a870


	//   ....[144]....
        /*0720*/ 	.word	0x0001a970


	//   ....[145]....
        /*0724*/ 	.word	0x0001aa00


	//   ....[146]....
        /*0728*/ 	.word	0x0001aa60


	//   ....[147]....
        /*072c*/ 	.word	0x0001ab50


	//   ....[148]....
        /*0730*/ 	.word	0x0001abd0


	//   ....[149]....
        /*0734*/ 	.word	0x0001acd0


	//   ....[150]....
        /*0738*/ 	.word	0x0001ad40


	//   ....[151]....
        /*073c*/ 	.word	0x0001ae20


	//   ....[152]....
        /*0740*/ 	.word	0x0001b130


	//   ....[153]....
        /*0744*/ 	.word	0x0001b1f0


	//   ....[154]....
        /*0748*/ 	.word	0x0001b460


	//   ....[155]....
        /*074c*/ 	.word	0x0001b4b0


	//   ....[156]....
        /*0750*/ 	.word	0x0001b6c0


	//   ....[157]....
        /*0754*/ 	.word	0x0001b710


	//   ....[158]....
        /*0758*/ 	.word	0x0001b8c0


	//   ....[159]....
        /*075c*/ 	.word	0x0001b910


	//   ....[160]....
        /*0760*/ 	.word	0x0001ba50


	//   ....[161]....
        /*0764*/ 	.word	0x0001bb50


	//   ....[162]....
        /*0768*/ 	.word	0x0001bdc0


	//   ....[163]....
        /*076c*/ 	.word	0x0001be10


	//   ....[164]....
        /*0770*/ 	.word	0x0001bfe0


	//   ....[165]....
        /*0774*/ 	.word	0x0001c030


	//   ....[166]....
        /*0778*/ 	.word	0x0001c200


	//   ....[167]....
        /*077c*/ 	.word	0x0001c250


	//   ....[168]....
        /*0780*/ 	.word	0x0001c340


	//   ....[169]....
        /*0784*/ 	.word	0x0001c3e0


	//   ....[170]....
        /*0788*/ 	.word	0x0001c440


	//   ....[171]....
        /*078c*/ 	.word	0x0001c4f0


	//   ....[172]....
        /*0790*/ 	.word	0x0001c550


	//   ....[173]....
        /*0794*/ 	.word	0x0001c600


	//   ....[174]....
        /*0798*/ 	.word	0x0001c660


	//   ....[175]....
        /*079c*/ 	.word	0x0001c710


	//   ....[176]....
        /*07a0*/ 	.word	0x0001c800


	//   ....[177]....
        /*07a4*/ 	.word	0x0001c8e0


	//   ....[178]....
        /*07a8*/ 	.word	0x0001c9f0


	//   ....[179]....
        /*07ac*/ 	.word	0x0001caf0


	//   ....[180]....
        /*07b0*/ 	.word	0x0001cc20


	//   ....[181]....
        /*07b4*/ 	.word	0x0001cd00


	//   ....[182]....
        /*07b8*/ 	.word	0x0001ce00


	//   ....[183]....
        /*07bc*/ 	.word	0x0001cee0


	//   ....[184]....
        /*07c0*/ 	.word	0x0001cf70


	//   ....[185]....
        /*07c4*/ 	.word	0x0001d010


	//   ....[186]....
        /*07c8*/ 	.word	0x0001d180


	//   ....[187]....
        /*07cc*/ 	.word	0x0001d1f0


	//   ....[188]....
        /*07d0*/ 	.word	0x0001d260


	//   ....[189]....
        /*07d4*/ 	.word	0x0001d2d0


	//   ....[190]....
        /*07d8*/ 	.word	0x0001d340


	//   ....[191]....
        /*07dc*/ 	.word	0x0001d3c0


	//   ....[192]....
        /*07e0*/ 	.word	0x0001d440


	//   ....[193]....
        /*07e4*/ 	.word	0x0001d4d0


	//   ....[194]....
        /*07e8*/ 	.word	0x0001d540


	//   ....[195]....
        /*07ec*/ 	.word	0x0001d5b0


	//   ....[196]....
        /*07f0*/ 	.word	0x0001d620


	//   ....[197]....
        /*07f4*/ 	.word	0x0001d6a0


	//   ....[198]....
        /*07f8*/ 	.word	0x0001d710


	//   ....[199]....
        /*07fc*/ 	.word	0x0001d7a0


	//   ....[200]....
        /*0800*/ 	.word	0x0001d800


	//   ....[201]....
        /*0804*/ 	.word	0x0001d890


	//   ....[202]....
        /*0808*/ 	.word	0x0001d9c0


	//----- nvinfo : EIATTR_REG_RECONFIG
	.align		4
.L_1054:
        /*080c*/ 	.byte	0x01, 0x54
	.zero		2


	//----- nvinfo : EIATTR_SYSCALL_OFFSETS
	.align		4
        /*0810*/ 	.byte	0x04, 0x46
        /*0812*/ 	.short	(.L_1056 - .L_1055)


	//   ....[0]....
.L_1055:
        /*0814*/ 	.word	0x00004150


	//   ....[1]....
        /*0818*/ 	.word	0x00014a20


	//   ....[2]....
        /*081c*/ 	.word	0x00014b70


	//   ....[3]....
        /*0820*/ 	.word	0x00014c60


	//   ....[4]....
        /*0824*/ 	.word	0x00015b50


	//   ....[5]....
        /*0828*/ 	.word	0x00016410


	//----- nvinfo : EIATTR_MBARRIER_INSTR_OFFSETS
	.align		4
.L_1056:
        /*082c*/ 	.byte	0x04, 0x39
        /*082e*/ 	.short	(.L_1058 - .L_1057)


	//   ....[0]....
.L_1057:
        /*0830*/ 	.word	0x00000190
        /*0834*/ 	.word	0x000000ff
        /*0838*/ 	.word	0x00038800
        /*083c*/ 	.short	0x0100
        /*083e*/ 	.byte	0x08
	.zero		1


	//   ....[1]....
        /*0840*/ 	.word	0x000001a0
        /*0844*/ 	.word	0x000000ff
        /*0848*/ 	.word	0x00038810
        /*084c*/ 	.short	0x0100
        /*084e*/ 	.byte	0x08
	.zero		1


	//   ....[2]....
        /*0850*/ 	.word	0x000001b0
        /*0854*/ 	.word	0x000000ff
        /*0858*/ 	.word	0x00038820
        /*085c*/ 	.short	0x0100
        /*085e*/ 	.byte	0x08
	.zero		1


	//   ....[3]....
        /*0860*/ 	.word	0x00000260
        /*0864*/ 	.word	0x000000ff
        /*0868*/ 	.word	0x00038830
        /*086c*/ 	.short	0x0100
        /*086e*/ 	.byte	0x06
	.zero		1


	//   ....[4]....
        /*0870*/ 	.word	0x00000270
        /*0874*/ 	.word	0x000000ff
        /*0878*/ 	.word	0x00038840
        /*087c*/ 	.short	0x0100
        /*087e*/ 	.byte	0x06
	.zero		1


	//   ....[5]....
        /*0880*/ 	.word	0x00000280
        /*0884*/ 	.word	0x000000ff
        /*0888*/ 	.word	0x00038838
        /*088c*/ 	.short	0x0100
        /*088e*/ 	.byte	0x06
	.zero		1


	//   ....[6]....
        /*0890*/ 	.word	0x00000290
        /*0894*/ 	.word	0x000000ff
        /*0898*/ 	.word	0x00038848
        /*089c*/ 	.short	0x0100
        /*089e*/ 	.byte	0x06
	.zero		1


	//   ....[7]....
        /*08a0*/ 	.word	0x000003c0
        /*08a4*/ 	.word	0x000000ff
        /*08a8*/ 	.word	0x00038850
        /*08ac*/ 	.short	0x0100
        /*08ae*/ 	.byte	0x08
	.zero		1


	//   ....[8]....
        /*08b0*/ 	.word	0x000003d0
        /*08b4*/ 	.word	0x000000ff
        /*08b8*/ 	.word	0x00038860
        /*08bc*/ 	.short	0x0100
        /*08be*/ 	.byte	0x08
	.zero		1


	//   ....[9]....
        /*08c0*/ 	.word	0x000003e0
        /*08c4*/ 	.word	0x000000ff
        /*08c8*/ 	.word	0x00038858
        /*08cc*/ 	.short	0x0100
        /*08ce*/ 	.byte	0x08
	.zero		1


	//   ....[10]....
        /*08d0*/ 	.word	0x000003f0
        /*08d4*/ 	.word	0x000000ff
        /*08d8*/ 	.word	0x00038868
        /*08dc*/ 	.short	0x0100
        /*08de*/ 	.byte	0x08
	.zero		1


	//   ....[11]....
        /*08e0*/ 	.word	0x000004e0
        /*08e4*/ 	.word	0x000000ff
        /*08e8*/ 	.word	0x00038870
        /*08ec*/ 	.short	0x0100
        /*08ee*/ 	.byte	0x06
	.zero		1


	//   ....[12]....
        /*08f0*/ 	.word	0x000004f0
        /*08f4*/ 	.word	0x000000ff
        /*08f8*/ 	.word	0x00038880
        /*08fc*/ 	.short	0x0100
        /*08fe*/ 	.byte	0x06
	.zero		1


	//   ....[13]....
        /*0900*/ 	.word	0x00000500
        /*0904*/ 	.word	0x000000ff
        /*0908*/ 	.word	0x00038878
        /*090c*/ 	.short	0x0100
        /*090e*/ 	.byte	0x06
	.zero		1


	//   ....[14]....
        /*0910*/ 	.word	0x00000510
        /*0914*/ 	.word	0x000000ff
        /*0918*/ 	.word	0x00038888
        /*091c*/ 	.short	0x0100
        /*091e*/ 	.byte	0x06
	.zero		1


	//   ....[15]....
        /*0920*/ 	.word	0x00000640
        /*0924*/ 	.word	0x000000ff
        /*0928*/ 	.word	0x00038890
        /*092c*/ 	.short	0x0100
        /*092e*/ 	.byte	0x08
	.zero		1


	//   ....[16]....
        /*0930*/ 	.word	0x00000650
        /*0934*/ 	.word	0x000000ff
        /*0938*/ 	.word	0x000388a0
        /*093c*/ 	.short	0x0100
        /*093e*/ 	.byte	0x08
	.zero		1


	//   ....[17]....
        /*0940*/ 	.word	0x00000660
        /*0944*/ 	.word	0x000000ff
        /*0948*/ 	.word	0x00038898
        /*094c*/ 	.short	0x0100
        /*094e*/ 	.byte	0x08
	.zero		1


	//   ....[18]....
        /*0950*/ 	.word	0x00000670
        /*0954*/ 	.word	0x000000ff
        /*0958*/ 	.word	0x000388a8
        /*095c*/ 	.short	0x0100
        /*095e*/ 	.byte	0x08
	.zero		1


	//   ....[19]....
        /*0960*/ 	.word	0x000007b0
        /*0964*/ 	.word	0x000000ff
        /*0968*/ 	.word	0x000388b0
        /*096c*/ 	.short	0x0100
        /*096e*/ 	.byte	0x08
	.zero		1


	//   ....[20]....
        /*0970*/ 	.word	0x000007c0
        /*0974*/ 	.word	0x000000ff
        /*0978*/ 	.word	0x000388c0
        /*097c*/ 	.short	0x0100
        /*097e*/ 	.byte	0x08
	.zero		1


	//   ....[21]....
        /*0980*/ 	.word	0x000007d0
        /*0984*/ 	.word	0x000000ff
        /*0988*/ 	.word	0x000388b8
        /*098c*/ 	.short	0x0100
        /*098e*/ 	.byte	0x08
	.zero		1


	//   ....[22]....
        /*0990*/ 	.word	0x000007e0
        /*0994*/ 	.word	0x000000ff
        /*0998*/ 	.word	0x000388c8
        /*099c*/ 	.short	0x0100
        /*099e*/ 	.byte	0x08
	.zero		1


	//   ....[23]....
        /*09a0*/ 	.word	0x00002320
        /*09a4*/ 	.word	0x00000004
        /*09a8*/ 	.word	0x00000000
        /*09ac*/ 	.short	0x0101
        /*09ae*/ 	.byte	0x3f
	.zero		1


	//   ....[24]....
        /*09b0*/ 	.word	0x00002e50
        /*09b4*/ 	.word	0x00000004
        /*09b8*/ 	.word	0x00000000
        /*09bc*/ 	.short	0x0101
        /*09be*/ 	.byte	0x3f
	.zero		1


	//   ....[25]....
        /*09c0*/ 	.word	0x00004200
        /*09c4*/ 	.word	0x00000011
        /*09c8*/ 	.word	0x00038800
        /*09cc*/ 	.short	0x010a
        /*09ce*/ 	.byte	0x3f
	.zero		1


	//   ....[26]....
        /*09d0*/ 	.word	0x00004270
        /*09d4*/ 	.word	0x00000009
        /*09d8*/ 	.word	0x00038830
        /*09dc*/ 	.short	0x010a
        /*09de*/ 	.byte	0x3f
	.zero		1


	//   ....[27]....
        /*09e0*/ 	.word	0x000042e0
        /*09e4*/ 	.word	0x00000009
        /*09e8*/ 	.word	0x00038830
        /*09ec*/ 	.short	0x010a
        /*09ee*/ 	.byte	0x3f
	.zero		1


	//   ....[28]....
        /*09f0*/ 	.word	0x00004560
        /*09f4*/ 	.word	0x00000011
        /*09f8*/ 	.word	0x00038810
        /*09fc*/ 	.short	0x010a
        /*09fe*/ 	.byte	0x3f
	.zero		1


	//   ....[29]....
        /*0a00*/ 	.word	0x000045a0
        /*0a04*/ 	.word	0x00000009
        /*0a08*/ 	.word	0x00038850
        /*0a0c*/ 	.short	0x010a
        /*0a0e*/ 	.byte	0x3f
	.zero		1


	//   ....[30]....
        /*0a10*/ 	.word	0x00004670
        /*0a14*/ 	.word	0x00000009
        /*0a18*/ 	.word	0x00038850
        /*0a1c*/ 	.short	0x010a
        /*0a1e*/ 	.byte	0x3f
	.zero		1


	//   ....[31]....
        /*0a20*/ 	.word	0x00006b10
        /*0a24*/ 	.word	0x00000005
        /*0a28*/ 	.word	0x00000000
        /*0a2c*/ 	.short	0x0101
        /*0a2e*/ 	.byte	0x3f
	.zero		1


	//   ....[32]....
        /*0a30*/ 	.word	0x00007110
        /*0a34*/ 	.word	0x00000009
        /*0a38*/ 	.word	0x00000000
        /*0a3c*/ 	.short	0x0101
        /*0a3e*/ 	.byte	0x3f
	.zero		1


	//   ....[33]....
        /*0a40*/ 	.word	0x00007310
        /*0a44*/ 	.word	0x00000009
        /*0a48*/ 	.word	0x00038830
        /*0a4c*/ 	.short	0x010a
        /*0a4e*/ 	.byte	0x3f
	.zero		1


	//   ....[34]....
        /*0a50*/ 	.word	0x00007360
        /*0a54*/ 	.word	0x00000009
        /*0a58*/ 	.word	0x00038830
        /*0a5c*/ 	.short	0x010a
        /*0a5e*/ 	.byte	0x3f
	.zero		1


	//   ....[35]....
        /*0a60*/ 	.word	0x000074e0
        /*0a64*/ 	.word	0x00000009
        /*0a68*/ 	.word	0x00038850
        /*0a6c*/ 	.short	0x010a
        /*0a6e*/ 	.byte	0x3f
	.zero		1


	//   ....[36]....
        /*0a70*/ 	.word	0x00007520
        /*0a74*/ 	.word	0x00000009
        /*0a78*/ 	.word	0x00038850
        /*0a7c*/ 	.short	0x010a
        /*0a7e*/ 	.byte	0x3f
	.zero		1


	//   ....[37]....
        /*0a80*/ 	.word	0x00009610
        /*0a84*/ 	.word	0x00000007
        /*0a88*/ 	.word	0x00000000
        /*0a8c*/ 	.short	0x0101
        /*0a8e*/ 	.byte	0x3f
	.zero		1


	//   ....[38]....
        /*0a90*/ 	.word	0x0000a8c0
        /*0a94*/ 	.word	0x00000009
        /*0a98*/ 	.word	0x00000000
        /*0a9c*/ 	.short	0x0101
        /*0a9e*/ 	.byte	0x3f
	.zero		1


	//   ....[39]....
        /*0aa0*/ 	.word	0x0000aa10
        /*0aa4*/ 	.word	0x00000009
        /*0aa8*/ 	.word	0x00038830
        /*0aac*/ 	.short	0x010a
        /*0aae*/ 	.byte	0x3f
	.zero		1


	//   ....[40]....
        /*0ab0*/ 	.word	0x0000aa60
        /*0ab4*/ 	.word	0x00000009
        /*0ab8*/ 	.word	0x00038830
        /*0abc*/ 	.short	0x010a
        /*0abe*/ 	.byte	0x3f
	.zero		1


	//   ....[41]....
        /*0ac0*/ 	.word	0x0000abe0
        /*0ac4*/ 	.word	0x00000009
        /*0ac8*/ 	.word	0x00038850
        /*0acc*/ 	.short	0x010a
        /*0ace*/ 	.byte	0x3f
	.zero		1


	//   ....[42]....
        /*0ad0*/ 	.word	0x0000ac20
        /*0ad4*/ 	.word	0x00000009
        /*0ad8*/ 	.word	0x00038850
        /*0adc*/ 	.short	0x010a
        /*0ade*/ 	.byte	0x3f
	.zero		1


	//   ....[43]....
        /*0ae0*/ 	.word	0x0000c950
        /*0ae4*/ 	.word	0x00000008
        /*0ae8*/ 	.word	0x00000000
        /*0aec*/ 	.short	0x0101
        /*0aee*/ 	.byte	0x3f
	.zero		1


	//   ....[44]....
        /*0af0*/ 	.word	0x0000dab0
        /*0af4*/ 	.word	0x00000009
        /*0af8*/ 	.word	0x00000000
        /*0afc*/ 	.short	0x0101
        /*0afe*/ 	.byte	0x3f
	.zero		1


	//   ....[45]....
        /*0b00*/ 	.word	0x00010320
        /*0b04*/ 	.word	0x00000000
        /*0b08*/ 	.word	0x00000000
        /*0b0c*/ 	.short	0x0101
        /*0b0e*/ 	.byte	0x3f
	.zero		1


	//   ....[46]....
        /*0b10*/ 	.word	0x00010dd0
        /*0b14*/ 	.word	0x00000004
        /*0b18*/ 	.word	0x00000000
        /*0b1c*/ 	.short	0x0101
        /*0b1e*/ 	.byte	0x3f
	.zero		1


	//   ....[47]....
        /*0b20*/ 	.word	0x000153f0
        /*0b24*/ 	.word	0x00000016
        /*0b28*/ 	.word	0x00038840
        /*0b2c*/ 	.short	0x010a
        /*0b2e*/ 	.byte	0x3f
	.zero		1


	//   ....[48]....
        /*0b30*/ 	.word	0x000158b0
        /*0b34*/ 	.word	0x00000016
        /*0b38*/ 	.word	0x00038830
        /*0b3c*/ 	.short	0x0107
        /*0b3e*/ 	.byte	0x3f
	.zero		1


	//   ....[49]....
        /*0b40*/ 	.word	0x00015990
        /*0b44*/ 	.word	0x00000016
        /*0b48*/ 	.word	0x00038830
        /*0b4c*/ 	.short	0x0101
        /*0b4e*/ 	.byte	0x3f
	.zero		1


	//   ....[50]....
        /*0b50*/ 	.word	0x00016250
        /*0b54*/ 	.word	0x00000011
        /*0b58*/ 	.word	0x00038800
        /*0b5c*/ 	.short	0x0107
        /*0b5e*/ 	.byte	0x3f
	.zero		1


	//   ....[51]....
        /*0b60*/ 	.word	0x000162e0
        /*0b64*/ 	.word	0x00000011
        /*0b68*/ 	.word	0x00038800
        /*0b6c*/ 	.short	0x0101
        /*0b6e*/ 	.byte	0x3f
	.zero		1


	//   ....[52]....
        /*0b70*/ 	.word	0x00016fe0
        /*0b74*/ 	.word	0x00000011
        /*0b78*/ 	.word	0x00038810
        /*0b7c*/ 	.short	0x0107
        /*0b7e*/ 	.byte	0x3f
	.zero		1


	//   ....[53]....
        /*0b80*/ 	.word	0x000170e0
        /*0b84*/ 	.word	0x00000011
        /*0b88*/ 	.word	0x00038810
        /*0b8c*/ 	.short	0x0101
        /*0b8e*/ 	.byte	0x3f
	.zero		1


	//   ....[54]....
        /*0b90*/ 	.word	0x00017100
        /*0b94*/ 	.word	0x00000011
        /*0b98*/ 	.word	0x00038820
        /*0b9c*/ 	.short	0x010a
        /*0b9e*/ 	.byte	0x3f
	.zero		1


	//   ....[55]....
        /*0ba0*/ 	.word	0x00017190
        /*0ba4*/ 	.word	0x00000016
        /*0ba8*/ 	.word	0x00038860
        /*0bac*/ 	.short	0x010a
        /*0bae*/ 	.byte	0x3f
	.zero		1


	//   ....[56]....
        /*0bb0*/ 	.word	0x00017a90
        /*0bb4*/ 	.word	0x00000016
        /*0bb8*/ 	.word	0x00038850
        /*0bbc*/ 	.short	0x0107
        /*0bbe*/ 	.byte	0x3f
	.zero		1


	//   ....[57]....
        /*0bc0*/ 	.word	0x00017b60
        /*0bc4*/ 	.word	0x00000016
        /*0bc8*/ 	.word	0x00038850
        /*0bcc*/ 	.short	0x0101
        /*0bce*/ 	.byte	0x3f
	.zero		1


	//   ....[58]....
        /*0bd0*/ 	.word	0x00017f00
        /*0bd4*/ 	.word	0x00000006
        /*0bd8*/ 	.word	0x00038840
        /*0bdc*/ 	.short	0x010a
        /*0bde*/ 	.byte	0x3f
	.zero		1


	//   ....[59]....
        /*0be0*/ 	.word	0x00018220
        /*0be4*/ 	.word	0x00000006
        /*0be8*/ 	.word	0x00038830
        /*0bec*/ 	.short	0x0107
        /*0bee*/ 	.byte	0x3f
	.zero		1


	//   ....[60]....
        /*0bf0*/ 	.word	0x000182e0
        /*0bf4*/ 	.word	0x00000006
        /*0bf8*/ 	.word	0x00038830
        /*0bfc*/ 	.short	0x0101
        /*0bfe*/ 	.byte	0x3f
	.zero		1


	//   ....[61]....
        /*0c00*/ 	.word	0x00018310
        /*0c04*/ 	.word	0x00000006
        /*0c08*/ 	.word	0x00038860
        /*0c0c*/ 	.short	0x010a
        /*0c0e*/ 	.byte	0x3f
	.zero		1


	//   ....[62]....
        /*0c10*/ 	.word	0x000189c0
        /*0c14*/ 	.word	0x00000006
        /*0c18*/ 	.word	0x00038850
        /*0c1c*/ 	.short	0x0107
        /*0c1e*/ 	.byte	0x3f
	.zero		1


	//   ....[63]....
        /*0c20*/ 	.word	0x00018a80
        /*0c24*/ 	.word	0x00000006
        /*0c28*/ 	.word	0x00038850
        /*0c2c*/ 	.short	0x0101
        /*0c2e*/ 	.byte	0x3f
	.zero		1


	//   ....[64]....
        /*0c30*/ 	.word	0x00019d10
        /*0c34*/ 	.word	0x00000005
        /*0c38*/ 	.word	0x00038820
        /*0c3c*/ 	.short	0x010a
        /*0c3e*/ 	.byte	0x3f
	.zero		1


	//   ....[65]....
        /*0c40*/ 	.word	0x00019e90
        /*0c44*/ 	.word	0x00000003
        /*0c48*/ 	.word	0x00038840
        /*0c4c*/ 	.short	0x010a
        /*0c4e*/ 	.byte	0x3f
	.zero		1


	//   ....[66]....
        /*0c50*/ 	.word	0x00019f30
        /*0c54*/ 	.word	0x00000005
        /*0c58*/ 	.word	0x00038840
        /*0c5c*/ 	.short	0x010a
        /*0c5e*/ 	.byte	0x3f
	.zero		1


	//   ....[67]....
        /*0c60*/ 	.word	0x00019f70
        /*0c64*/ 	.word	0x00000003
        /*0c68*/ 	.word	0x00038860
        /*0c6c*/ 	.short	0x010a
        /*0c6e*/ 	.byte	0x3f
	.zero		1


	//   ....[68]....
        /*0c70*/ 	.word	0x00019fb0
        /*0c74*/ 	.word	0x00000005
        /*0c78*/ 	.word	0x00038860
        /*0c7c*/ 	.short	0x010a
        /*0c7e*/ 	.byte	0x3f
	.zero		1


	//   ....[69]....
        /*0c80*/ 	.word	0x0001a010
        /*0c84*/ 	.word	0x00000011
        /*0c88*/ 	.word	0x00038800
        /*0c8c*/ 	.short	0x010a
        /*0c8e*/ 	.byte	0x3f
	.zero		1


	//   ....[70]....
        /*0c90*/ 	.word	0x0001a060
        /*0c94*/ 	.word	0x00000009
        /*0c98*/ 	.word	0x00038830
        /*0c9c*/ 	.short	0x010a
        /*0c9e*/ 	.byte	0x3f
	.zero		1


	//   ....[71]....
        /*0ca0*/ 	.word	0x0001a0b0
        /*0ca4*/ 	.word	0x00000011
        /*0ca8*/ 	.word	0x00038810
        /*0cac*/ 	.short	0x010a
        /*0cae*/ 	.byte	0x3f
	.zero		1


	//   ....[72]....
        /*0cb0*/ 	.word	0x0001a100
        /*0cb4*/ 	.word	0x00000009
        /*0cb8*/ 	.word	0x00038850
        /*0cbc*/ 	.short	0x010a
        /*0cbe*/ 	.byte	0x3f
	.zero		1


	//   ....[73]....
        /*0cc0*/ 	.word	0x0001a150
        /*0cc4*/ 	.word	0x00000009
        /*0cc8*/ 	.word	0x00038830
        /*0ccc*/ 	.short	0x010a
        /*0cce*/ 	.byte	0x3f
	.zero		1


	//   ....[74]....
        /*0cd0*/ 	.word	0x0001a1a0
        /*0cd4*/ 	.word	0x00000009
        /*0cd8*/ 	.word	0x00038850
        /*0cdc*/ 	.short	0x010a
        /*0cde*/ 	.byte	0x3f
	.zero		1


	//   ....[75]....
        /*0ce0*/ 	.word	0x0001a1f0
        /*0ce4*/ 	.word	0x00000009
        /*0ce8*/ 	.word	0x00038830
        /*0cec*/ 	.short	0x010a
        /*0cee*/ 	.byte	0x3f
	.zero		1


	//   ....[76]....
        /*0cf0*/ 	.word	0x0001a240
        /*0cf4*/ 	.word	0x00000009
        /*0cf8*/ 	.word	0x00038850
        /*0cfc*/ 	.short	0x010a
        /*0cfe*/ 	.byte	0x3f
	.zero		1


	//   ....[77]....
        /*0d00*/ 	.word	0x0001a360
        /*0d04*/ 	.word	0x00000016
        /*0d08*/ 	.word	0x00038840
        /*0d0c*/ 	.short	0x010a
        /*0d0e*/ 	.byte	0x3f
	.zero		1


	//   ....[78]....
        /*0d10*/ 	.word	0x0001b950
        /*0d14*/ 	.word	0x00000011
        /*0d18*/ 	.word	0x00038820
        /*0d1c*/ 	.short	0x010a
        /*0d1e*/ 	.byte	0x3f
	.zero		1


	//   ....[79]....
        /*0d20*/ 	.word	0x0001b9a0
        /*0d24*/ 	.word	0x00000016
        /*0d28*/ 	.word	0x00038860
        /*0d2c*/ 	.short	0x010a
        /*0d2e*/ 	.byte	0x3f
	.zero		1


	//   ....[80]....
        /*0d30*/ 	.word	0x0001c290
        /*0d34*/ 	.word	0x00000006
        /*0d38*/ 	.word	0x00038840
        /*0d3c*/ 	.short	0x010a
        /*0d3e*/ 	.byte	0x3f
	.zero		1


	//   ....[81]....
        /*0d40*/ 	.word	0x0001c750
        /*0d44*/ 	.word	0x00000006
        /*0d48*/ 	.word	0x00038860
        /*0d4c*/ 	.short	0x010a
        /*0d4e*/ 	.byte	0x3f
	.zero		1


	//   ....[82]....
        /*0d50*/ 	.word	0x0001d8e0
        /*0d54*/ 	.word	0x00000005
        /*0d58*/ 	.word	0x00038820
        /*0d5c*/ 	.short	0x010a
        /*0d5e*/ 	.byte	0x3f
	.zero		1


	//   ....[83]....
        /*0d60*/ 	.word	0x0001da80
        /*0d64*/ 	.word	0x00000003
        /*0d68*/ 	.word	0x00038840
        /*0d6c*/ 	.short	0x010a
        /*0d6e*/ 	.byte	0x3f
	.zero		1


	//   ....[84]....
        /*0d70*/ 	.word	0x0001dad0
        /*0d74*/ 	.word	0x00000005
        /*0d78*/ 	.word	0x00038840
        /*0d7c*/ 	.short	0x010a
        /*0d7e*/ 	.byte	0x3f
	.zero		1


	//   ....[85]....
        /*0d80*/ 	.word	0x0001db20
        /*0d84*/ 	.word	0x00000003
        /*0d88*/ 	.word	0x00038860
        /*0d8c*/ 	.short	0x010a
        /*0d8e*/ 	.byte	0x3f
	.zero		1


	//----- nvinfo : EIATTR_NUM_MBARRIERS
	.align		4
.L_1058:
        /*0d90*/ 	.byte	0x03, 0x38
        /*0d92*/ 	.short	0x0017


	//----- nvinfo : EIATTR_EXIT_INSTR_OFFSETS
	.align		4
        /*0d94*/ 	.byte	0x04, 0x1c
        /*0d96*/ 	.short	(.L_1060 - .L_1059)


	//   ....[0]....
.L_1059:
        /*0d98*/ 	.word	0x00000990


	//   ....[1]....
        /*0d9c*/ 	.word	0x00012e30


	//   ....[2]....
        /*0da0*/ 	.word	0x0001a000


	//----- nvinfo : EIATTR_MAX_THREADS
	.align		4
.L_1060:
        /*0da4*/ 	.byte	0x04, 0x05
        /*0da6*/ 	.short	(.L_1062 - .L_1061)
.L_1061:
        /*0da8*/ 	.word	0x00000180
        /*0dac*/ 	.word	0x00000001
        /*0db0*/ 	.word	0x00000001


	//----- nvinfo : EIATTR_CRS_STACK_SIZE
	.align		4
.L_1062:
        /*0db4*/ 	.byte	0x04, 0x1e
        /*0db6*/ 	.short	(.L_1064 - .L_1063)
.L_1063:
        /*0db8*/ 	.word	0x00000000


	//----- nvinfo : EIATTR_CBANK_PARAM_SIZE
	.align		4
.L_1064:
        /*0dbc*/ 	.byte	0x03, 0x19
        /*0dbe*/ 	.short	0x0bf0


	//----- nvinfo : EIATTR_PARAM_CBANK
	.align		4
        /*0dc0*/ 	.byte	0x04, 0x0a
        /*0dc2*/ 	.short	(.L_1066 - .L_1065)
	.align		4
.L_1065:
        /*0dc4*/ 	.word	index@(.nv.constant0._ZN7cutlass13device_kernelIN5flash11enable_sm90INS1_16FlashAttnFwdSm90INS1_25CollectiveMainloopFwdSm90ILi2EN4cute5tupleIJNS5_1CILi1EEES8_S8_EEENS6_IJNS7_ILi64EEESA_SA_EEELi512ENS_6half_tEfNS_4arch4Sm90ELb1ELb0ELb1ELb1ELb1ELb0ELb1ELb0ELb0ELb1ELb1ELb0EEENS1_21CollectiveEpilogueFwdINS6_IJSA_NS7_ILi512EEESA_EEES9_SC_SE_Li256ELb1ELb1ELb1ELb0EEENS1_36VarlenDynamicPersistentTileSchedulerILi64ELi64ELi256ELi128ELb1ELb1ELb1ELb1ELb1ELb1EEEEEEEEEvNT_6ParamsE)
        /*0dc8*/ 	.short	0x0210
        /*0dca*/ 	.short	0x0bf0


	//----- nvinfo : EIATTR_SW_WAR
	.align		4
.L_1066:
        /*0dcc*/ 	.byte	0x04, 0x36
        /*0dce*/ 	.short	(.L_1068 - .L_1067)
.L_1067:
        /*0dd0*/ 	.word	0x00000008
.L_1068:


//--------------------- .nv.info._ZN7cutlass13device_kernelIN5flash11enable_sm90INS1_16FlashAttnFwdSm90INS1_25CollectiveMainloopFwdSm90ILi2EN4cute5tupleIJNS5_1CILi1EEES8_S8_EEENS6_IJNS7_ILi64EEESA_SA_EEELi512ENS_6half_tEfNS_4arch4Sm90ELb1ELb0ELb1ELb1ELb1ELb1ELb1ELb0ELb0ELb1ELb1ELb0EEENS1_21CollectiveEpilogueFwdINS6_IJSA_NS7_ILi512EEESA_EEES9_SC_SE_Li256ELb1ELb1ELb1ELb0EEENS1_36VarlenDynamicPersistentTileSchedulerILi64ELi64ELi256ELi128ELb1ELb1ELb1ELb1ELb1ELb1EEEEEEEEEvNT_6ParamsE --------------------------
	.section	.nv.info._ZN7cutlass13device_kernelIN5flash11enable_sm90INS1_16FlashAttnFwdSm90INS1_25CollectiveMainloopFwdSm90ILi2EN4cute5tupleIJNS5_1CILi1EEES8_S8_EEENS6_IJNS7_ILi64EEESA_SA_EEELi512ENS_6half_tEfNS_4arch4Sm90ELb1ELb0ELb1ELb1ELb1ELb1ELb1ELb0ELb0ELb1ELb1ELb0EEENS1_21CollectiveEpilogueFwdINS6_IJSA_NS7_ILi512EEESA_EEES9_SC_SE_Li256ELb1ELb1ELb1ELb0EEENS1_36VarlenDynamicPersistentTileSchedulerILi64ELi64ELi256ELi128ELb1ELb1ELb1ELb1ELb1ELb1EEEEEEEEEvNT_6ParamsE,"",@"SHT_CUDA_INFO"
	.sectionflags	@""
	.align	4


	//----- nvinfo : EIATTR_CUDA_API_VERSION
	.align		4
        /*0000*/ 	.byte	0x04, 0x37
        /*0002*/ 	.short	(.L_1070 - .L_1069)
.L_1069:
        /*0004*/ 	.word	0x00000082


	//----- nvinfo : EIATTR_KPARAM_INFO
	.align		4
.L_1070:
        /*0008*/ 	.byte	0x04, 0x17
        /*000a*/ 	.short	(.L_1072 - .L_1071)
.L_1071:
        /*000c*/ 	.word	0x00000000
        /*0010*/ 	.short	0x0000
        /*0012*/ 	.short	0x0070
        /*0014*/ 	.byte	0x00, 0xf0, 0x01, 0x2e


	//----- nvinfo : EIATTR_SPARSE_MMA_MASK
	.align		4
.L_1072:
        /*0018*/ 	.byte	0x03, 0x50
        /*001a*/ 	.short	0x0000


	//----- nvinfo : EIATTR_MAXREG_COUNT
	.align		4
        /*001c*/ 	.byte	0x03, 0x1b
        /*001e*/ 	.short	0x00a8


	//----- nvinfo : EIATTR_NUM_BARRIERS
	.align		4
        /*0020*/ 	.byte	0x02, 0x4c
        /*0022*/ 	.byte	0x10
	.zero		1


	//----- nvinfo : EIATTR_EXTERNS
	.align		4
        /*0024*/ 	.byte	0x04, 0x0f
        /*0026*/ 	.short	(.L_1074 - .L_1073)


	//   ....[0]....
	.align		4
.L_1073:
        /*0028*/ 	.word	index@(__assertfail)


	//----- nvinfo : EIATTR_ANNOTATIONS
	.align		4
.L_1074:
        /*002c*/ 	.byte	0x04, 0x55
        /*002e*/ 	.short	(.L_1076 - .L_1075)


	//   ....[0]....
.L_1075:
        /* <DEDUP_REMOVED lines=82> */


	//----- nvinfo : EIATTR_MERCURY_ISA_VERSION
	.align		4
.L_1076:
        /*0540*/ 	.byte	0x03, 0x5f
        /*0542*/ 	.short	0x0101


	//----- nvinfo : EIATTR_UNUSED_LOAD_BYTE_OFFSET
	.align		4
        /*0544*/ 	.byte	0x04, 0x44
        /*0546*/ 	.short	(.L_1078 - .L_1077)


	//   ....[0]....
.L_1077:
        /*0548*/ 	.word	0x00000a50
        /*054c*/ 	.word	0x0000fff0


	//   ....[1]....
        /*0550*/ 	.word	0x00015e80
        /*0554*/ 	.word	0x0000fff0


	//----- nvinfo : EIATTR_INT_WARP_WIDE_INSTR_OFFSETS
	.align		4
.L_1078:
        /*0558*/ 	.byte	0x04, 0x31
        /*055a*/ 	.short	(.L_1080 - .L_1079)


	//   ....[0]....
.L_1079:
        /*055c*/ 	.word	0x00000130


	//   ....[1]....
        /*0560*/ 	.word	0x00000170


	//   ....[2]....
        /*0564*/ 	.word	0x000001e0


	//   ....[3]....
        /*0568*/ 	.word	0x00000250


	//   ....[4]....
        /*056c*/ 	.word	0x0001e5f0


	//   ....[5]....
        /*0570*/ 	.word	0x0001e680


	//   ....[6]....
        /*0574*/ 	.word	0x00022af0


	//   ....[7]....
        /*0578*/ 	.word	0x00022b80


	//----- nvinfo : EIATTR_COOP_GROUP_MASK_REGIDS
	.align		4
.L_1080:
        /*057c*/ 	.byte	0x04, 0x29
        /*057e*/ 	.short	(.L_1082 - .L_1081)


	//   ....[0]....
.L_1081:
        /*0580*/ 	.word	0xffffffff


	//   ....[1]....
        /*0584*/ 	.word	0xffffffff


	//   ....[2]....
        /*0588*/ 	.word	0xffffffff


	//   ....[3]....
        /*058c*/ 	.word	0xffffffff


	//   ....[4]....
        /*0590*/ 	.word	0xffffffff


	//   ....[5]....
        /*0594*/ 	.word	0xffffffff


	//   ....[6]....
        /*0598*/ 	.word	0xffffffff


	//   ....[7]....
        /*059c*/ 	.word	0xffffffff


	//   ....[8]....
        /*05a0*/ 	.word	0xffffffff


	//   ....[9]....
        /*05a4*/ 	.word	0xffffffff


	//   ....[10]....
        /*05a8*/ 	.word	0xffffffff


	//   ....[11]....
        /*05ac*/ 	.word	0xffffffff


	//   ....[12]....
        /*05b0*/ 	.word	0xffffffff


	//   ....[13]....
        /*05b4*/ 	.word	0xffffffff


	//   ....[14]....
        /*05b8*/ 	.word	0xffffffff


	//   ....[15]....
        /*05bc*/ 	.word	0xffffffff


	//   ....[16]....
        /*05c0*/ 	.word	0xffffffff


	//   ....[17]....
        /*05c4*/ 	.word	0xffffffff


	//   ....[18]....
        /*05c8*/ 	.word	0xffffffff


	//   ....[19]....
        /*05cc*/ 	.word	0xffffffff


	//   ....[20]....
        /*05d0*/ 	.word	0xffffffff


	//   ....[21]....
        /*05d4*/ 	.word	0xffffffff


	//   ....[22]....
        /*05d8*/ 	.word	0xffffffff


	//   ....[23]....
        /*05dc*/ 	.word	0xffffffff


	//   ....[24]....
        /*05e0*/ 	.word	0xffffffff


	//   ....[25]....
        /*05e4*/ 	.word	0xffffffff


	//   ....[26]....
        /*05e8*/ 	.word	0xffffffff


	//   ....[27]....
        /*05ec*/ 	.word	0xffffffff


	//   ....[28]....
        /*05f0*/ 	.word	0xffffffff


	//   ....[29]....
        /*05f4*/ 	.word	0xffffffff


	//   ....[30]....
        /*05f8*/ 	.word	0xffffffff


	//   ....[31]....
        /*05fc*/ 	.word	0xffffffff


	//   ....[32]....
        /*0600*/ 	.word	0xffffffff


	//   ....[33]....
        /*0604*/ 	.word	0xffffffff


	//   ....[34]....
        /*0608*/ 	.word	0xffffffff


	//   ....[35]....
        /*060c*/ 	.word	0xffffffff


	//   ....[36]....
        /*0610*/ 	.word	0xffffffff


	//   ....[37]....
        /*0614*/ 	.word	0xffffffff


	//   ....[38]....
        /*0618*/ 	.word	0xffffffff


	//   ....[39]....
        /*061c*/ 	.word	0xffffffff


	//   ....[40]....
        /*0620*/ 	.word	0xffffffff


	//   ....[41]....
        /*0624*/ 	.word	0xffffffff


	//   ....[42]....
        /*0628*/ 	.word	0xffffffff


	//   ....[43]....
        /*062c*/ 	.word	0xffffffff


	//   ....[44]....
        /*0630*/ 	.word	0xffffffff


	//   ....[45]....
        /*0634*/ 	.word	0xffffffff


	//   ....[46]....
        /*0638*/ 	.word	0xffffffff


	//   ....[47]....
        /*063c*/ 	.word	0xffffffff


	//   ....[48]....
        /*0640*/ 	.word	0xffffffff


	//   ....[49]....
        /*0644*/ 	.word	0xffffffff


	//   ....[50]....
        /*0648*/ 	.word	0xffffffff


	//   ....[51]....
        /*064c*/ 	.word	0xffffffff


	//   ....[52]....
        /*0650*/ 	.word	0xffffffff


	//   ....[53]....
        /*0654*/ 	.word	0xffffffff


	//   ....[54]....
        /*0658*/ 	.word	0xffffffff


	//   ....[55]....
        /*065c*/ 	.word	0xffffffff


	//   ....[56]....
        /*0660*/ 	.word	0xffffffff


	//   ....[57]....
        /*0664*/ 	.word	0xffffffff


	//   ....[58]....
        /*0668*/ 	.word	0xffffffff


	//   ....[59]....
        /*066c*/ 	.word	0xffffffff


	//   ....[60]....
        /*0670*/ 	.word	0xffffffff


	//   ....[61]....
        /*0674*/ 	.word	0xffffffff


	//   ....[62]....
        /*0678*/ 	.word	0xffffffff


	//   ....[63]....
        /*067c*/ 	.word	0xffffffff


	//   ....[64]....
        /*0680*/ 	.word	0xffffffff


	//   ....[65]....
        /*0684*/ 	.word	0xffffffff


	//   ....[66]....
        /*0688*/ 	.word	0xffffffff


	//   ....[67]....
        /*068c*/ 	.word	0xffffffff


	//   ....[68]....
        /*0690*/ 	.word	0xffffffff


	//   ....[69]....
        /*0694*/ 	.word	0xffffffff


	//   ....[70]....
        /*0698*/ 	.word	0xffffffff


	//   ....[71]....
        /*069c*/ 	.word	0xffffffff


	//   ....[72]....
        /*06a0*/ 	.word	0xffffffff


	//   ....[73]....
        /*06a4*/ 	.word	0xffffffff


	//   ....[74]....
        /*06a8*/ 	.word	0xffffffff


	//   ....[75]....
        /*06ac*/ 	.word	0xffffffff


	//   ....[76]....
        /*06b0*/ 	.word	0xffffffff


	//   ....[77]....
        /*06b4*/ 	.word	0xffffffff


	//   ....[78]....
        /*06b8*/ 	.word	0xffffffff


	//   ....[79]....
        /*06bc*/ 	.word	0xffffffff


	//   ....[80]....
        /*06c0*/ 	.word	0xffffffff


	//   ....[81]....
        /*06c4*/ 	.word	0xffffffff


	//   ....[82]....
        /*06c8*/ 	.word	0xffffffff


	//   ....[83]....
        /*06cc*/ 	.word	0xffffffff


	//   ....[84]....
        /*06d0*/ 	.word	0xffffffff


	//   ....[85]....
        /*06d4*/ 	.word	0xffffffff


	//   ....[86]....
        /*06d8*/ 	.word	0xffffffff


	//   ....[87]....
        /*06dc*/ 	.word	0xffffffff


	//   ....[88]....
        /*06e0*/ 	.word	0xffffffff


	//   ....[89]....
        /*06e4*/ 	.word	0xffffffff


	//   ....[90]....
        /*06e8*/ 	.word	0xffffffff


	//   ....[91]....
        /*06ec*/ 	.word	0xffffffff


	//   ....[92]....
        /*06f0*/ 	.word	0xffffffff


	//   ....[93]....
        /*06f4*/ 	.word	0xffffffff


	//   ....[94]....
        /*06f8*/ 	.word	0xffffffff


	//   ....[95]....
        /*06fc*/ 	.word	0xffffffff


	//   ....[96]....
        /*0700*/ 	.word	0xffffffff


	//   ....[97]....
        /*0704*/ 	.word	0xffffffff


	//   ....[98]....
        /*0708*/ 	.word	0xffffffff


	//   ....[99]....
        /*070c*/ 	.word	0xffffffff


	//   ....[100]....
        /*0710*/ 	.word	0xffffffff


	//   ....[101]....
        /*0714*/ 	.word	0xffffffff


	//   ....[102]....
        /*0718*/ 	.word	0xffffffff


	//   ....[103]....
        /*071c*/ 	.word	0xffffffff


	//   ....[104]....
        /*0720*/ 	.word	0xffffffff


	//   ....[105]....
        /*0724*/ 	.word	0xffffffff


	//   ....[106]....
        /*0728*/ 	.word	0xffffffff


	//   ....[107]....
        /*072c*/ 	.word	0xffffffff


	//   ....[108]....
        /*0730*/ 	.word	0xffffffff


	//   ....[109]....
        /*0734*/ 	.word	0xffffffff


	//   ....[110]....
        /*0738*/ 	.word	0xffffffff


	//   ....[111]....
        /*073c*/ 	.word	0xffffffff


	//   ....[112]....
        /*0740*/ 	.word	0xffffffff


	//   ....[113]....
        /*0744*/ 	.word	0xffffffff


	//   ....[114]....
        /*0748*/ 	.word	0xffffffff


	//   ....[115]....
        /*074c*/ 	.word	0xffffffff


	//   ....[116]....
        /*0750*/ 	.word	0xffffffff


	//   ....[117]....
        /*0754*/ 	.word	0xffffffff


	//   ....[118]....
        /*0758*/ 	.word	0xffffffff


	//   ....[119]....
        /*075c*/ 	.word	0xffffffff


	//   ....[120]....
        /*0760*/ 	.word	0xffffffff


	//   ....[121]....
        /*0764*/ 	.word	0xffffffff


	//   ....[122]....
        /*0768*/ 	.word	0xffffffff


	//   ....[123]....
        /*076c*/ 	.word	0xffffffff


	//   ....[124]....
        /*0770*/ 	.word	0xffffffff


	//   ....[125]....
        /*0774*/ 	.word	0xffffffff


	//   ....[126]....
        /*0778*/ 	.word	0xffffffff


	//   ....[127]....
        /*077c*/ 	.word	0xffffffff


	//   ....[128]....
        /*0780*/ 	.word	0xffffffff


	//   ....[129]....
        /*0784*/ 	.word	0xffffffff


	//   ....[130]....
        /*0788*/ 	.word	0xffffffff


	//   ....[131]....
        /*078c*/ 	.word	0xffffffff


	//   ....[132]....
        /*0790*/ 	.word	0xffffffff


	//   ....[133]....
        /*0794*/ 	.word	0xffffffff


	//   ....[134]....
        /*0798*/ 	.word	0xffffffff


	//   ....[135]....
        /*079c*/ 	.word	0xffffffff


	//   ....[136]....
        /*07a0*/ 	.word	0xffffffff


	//   ....[137]....
        /*07a4*/ 	.word	0xffffffff


	//   ....[138]....
        /*07a8*/ 	.word	0xffffffff


	//   ....[139]....
        /*07ac*/ 	.word	0xffffffff


	//   ....[140]....
        /*07b0*/ 	.word	0xffffffff


	//   ....[141]....
        /*07b4*/ 	.word	0xffffffff


	//   ....[142]....
        /*07b8*/ 	.word	0xffffffff


	//   ....[143]....
        /*07bc*/ 	.word	0xffffffff


	//   ....[144]....
        /*07c0*/ 	.word	0xffffffff


	//   ....[145]....
        /*07c4*/ 	.word	0xffffffff


	//   ....[146]....
        /*07c8*/ 	.word	0xffffffff


	//   ....[147]....
        /*07cc*/ 	.word	0xffffffff


	//   ....[148]....
        /*07d0*/ 	.word	0xffffffff


	//   ....[149]....
        /*07d4*/ 	.word	0xffffffff


	//   ....[150]....
        /*07d8*/ 	.word	0xffffffff


	//   ....[151]....
        /*07dc*/ 	.word	0xffffffff


	//   ....[152]....
        /*07e0*/ 	.word	0xffffffff


	//   ....[153]....
        /*07e4*/ 	.word	0xffffffff


	//   ....[154]....
        /*07e8*/ 	.word	0xffffffff


	//   ....[155]....
        /*07ec*/ 	.word	0xffffffff


	//   ....[156]....
        /*07f0*/ 	.word	0xffffffff


	//   ....[157]....
        /*07f4*/ 	.word	0xffffffff


	//   ....[158]....
        /*07f8*/ 	.word	0xffffffff


	//   ....[159]....
        /*07fc*/ 	.word	0xffffffff


	//   ....[160]....
        /*0800*/ 	.word	0xffffffff


	//   ....[161]....
        /*0804*/ 	.word	0x0500000f


	//   ....[162]....
        /*0808*/ 	.word	0x0500000f


	//   ....[163]....
        /*080c*/ 	.word	0x0500000f


	//   ....[164]....
        /*0810*/ 	.word	0x0500000f


	//   ....[165]....
        /*0814*/ 	.word	0x0500000f


	//   ....[166]....
        /*0818*/ 	.word	0x0500000f


	//   ....[167]....
        /*081c*/ 	.word	0x0500000f


	//   ....[168]....
        /*0820*/ 	.word	0x0500000f


	//   ....[169]....
        /*0824*/ 	.word	0x0500000f


	//   ....[170]....
        /*0828*/ 	.word	0x0500000f


	//   ....[171]....
        /*082c*/ 	.word	0x0500000f


	//   ....[172]....
        /*0830*/ 	.word	0x0500000f


	//   ....[173]....
        /*0834*/ 	.word	0x0500000f


	//   ....[174]....
        /*0838*/ 	.word	0x0500000f


	//   ....[175]....
        /*083c*/ 	.word	0x0500000f


	//   ....[176]....
        /*0840*/ 	.word	0x0500000f


	//   ....[177]....
        /*0844*/ 	.word	0x0500000f


	//   ....[178]....
        /*0848*/ 	.word	0x0500000f


	//   ....[179]....
        /*084c*/ 	.word	0x0500000f


	//   ....[180]....
        /*0850*/ 	.word	0x0500000f


	//   ....[181]....
        /*0854*/ 	.word	0x0500000f


	//   ....[182]....
        /*0858*/ 	.word	0x0500000f


	//   ....[183]....
        /*085c*/ 	.word	0x0500000f


	//   ....[184]....
        /*0860*/ 	.word	0x0500000f


	//   ....[185]....
        /*0864*/ 	.word	0x0500000f


	//   ....[186]....
        /*0868*/ 	.word	0x0500000f


	//   ....[187]....
        /*086c*/ 	.word	0x0500000f


	//   ....[188]....
        /*0870*/ 	.word	0x0500000f


	//   ....[189]....
        /*0874*/ 	.word	0x0500000f


	//   ....[190]....
        /*0878*/ 	.word	0x0500000f


	//   ....[191]....
        /*087c*/ 	.word	0x0500000f


	//   ....[192]....
        /*0880*/ 	.word	0x0500000f


	//   ....[193]....
        /*0884*/ 	.word	0x0500000f


	//   ....[194]....
        /*0888*/ 	.word	0x0500000f


	//   ....[195]....
        /*088c*/ 	.word	0x0500000f


	//   ....[196]....
        /*0890*/ 	.word	0x0500000f


	//   ....[197]....
        /*0894*/ 	.word	0x0500000f


	//   ....[198]....
        /*0898*/ 	.word	0x0500000f


	//   ....[199]....
        /*089c*/ 	.word	0x0500000f


	//   ....[200]....
        /*08a0*/ 	.word	0x0500000f


	//   ....[201]....
        /*08a4*/ 	.word	0x0500000f


	//   ....[202]....
        /*08a8*/ 	.word	0x0500000f


	//   ....[203]....
        /*08ac*/ 	.word	0x0500000f


	//   ....[204]....
        /*08b0*/ 	.word	0x0500000f


	//   ....[205]....
        /*08b4*/ 	.word	0x0500000f


	//   ....[206]....
        /*08b8*/ 	.word	0x0500000f


	//   ....[207]....
        /*08bc*/ 	.word	0x0500000f


	//   ....[208]....
        /*08c0*/ 	.word	0x0500000f


	//   ....[209]....
        /*08c4*/ 	.word	0x0500000f


	//   ....[210]....
        /*08c8*/ 	.word	0x0500000f


	//   ....[211]....
        /*08cc*/ 	.word	0x0500000f


	//   ....[212]....
        /*08d0*/ 	.word	0x0500000f


	//   ....[213]....
        /*08d4*/ 	.word	0x0500000f


	//   ....[214]....
        /*08d8*/ 	.word	0x0500000f


	//   ....[215]....
        /*08dc*/ 	.word	0x0500000f


	//   ....[216]....
        /*08e0*/ 	.word	0x0500000f


	//   ....[217]....
        /*08e4*/ 	.word	0x0500000f


	//   ....[218]....
        /*08e8*/ 	.word	0x0500000f


	//   ....[219]....
        /*08ec*/ 	.word	0x0500000f


	//   ....[220]....
        /*08f0*/ 	.word	0x0500000f


	//   ....[221]....
        /*08f4*/ 	.word	0x0500000f


	//   ....[222]....
        /*08f8*/ 	.word	0x0500000f


	//   ....[223]....
        /*08fc*/ 	.word	0x0500000f


	//   ....[224]....
        /*0900*/ 	.word	0x0500000f


	//   ....[225]....
        /*0904*/ 	.word	0x0500000f


	//   ....[226]....
        /*0908*/ 	.word	0x0500000f


	//   ....[227]....
        /*090c*/ 	.word	0x0500000f


	//   ....[228]....
        /*0910*/ 	.word	0x0500000f


	//   ....[229]....
        /*0914*/ 	.word	0x0500000f


	//   ....[230]....
        /*0918*/ 	.word	0x0500000f


	//   ....[231]....
        /*091c*/ 	.word	0x0500000f


	//   ....[232]....
        /*0920*/ 	.word	0x0500000f


	//   ....[233]....
        /*0924*/ 	.word	0x0500000f


	//   ....[234]....
        /*0928*/ 	.word	0x0500000f


	//   ....[235]....
        /*092c*/ 	.word	0x0500000f


	//   ....[236]....
        /*0930*/ 	.word	0x0500000f


	//   ....[237]....
        /*0934*/ 	.word	0x0500000f


	//   ....[238]....
        /*0938*/ 	.word	0x0500000f


	//   ....[239]....
        /*093c*/ 	.word	0x0500000f


	//   ....[240]....
        /*0940*/ 	.word	0x0500000f


	//   ....[241]....
        /*0944*/ 	.word	0x0500000f


	//   ....[242]....
        /*0948*/ 	.word	0x0500000f


	//   ....[243]....
        /*094c*/ 	.word	0x0500000f


	//   ....[244]....
        /*0950*/ 	.word	0x0500000f


	//   ....[245]....
        /*0954*/ 	.word	0x0500000f


	//   ....[246]....
        /*0958*/ 	.word	0x0500000f


	//   ....[247]....
        /*095c*/ 	.word	0x0500000f


	//   ....[248]....
        /*0960*/ 	.word	0x0500000f


	//   ....[249]....
        /*0964*/ 	.word	0x0500000f


	//   ....[250]....
        /*0968*/ 	.word	0x0500000f


	//   ....[251]....
        /*096c*/ 	.word	0x0500000f


	//----- nvinfo : EIATTR_COOP_GROUP_INSTR_OFFSETS
	.align		4
.L_1082:
        /*0970*/ 	.byte	0x04, 0x28
        /*0972*/ 	.short	(.L_1084 - .L_1083)


	//   ....[0]....
.L_1083:
        /*0974*/ 	.word	0x00000060


	//   ....[1]....
        /*0978*/ 	.word	0x00000140


	//   ....[2]....
        /*097c*/ 	.word	0x00000180


	//   ....[3]....
        /*0980*/ 	.word	0x00000390


	//   ....[4]....
        /*0984*/ 	.word	0x000004f0


	//   ....[5]....
        /*0988*/ 	.word	0x00000610


	//   ....[6]....
        /*098c*/ 	.word	0x00000770


	//   ....[7]....
        /*0990*/ 	.word	0x00003290


	//   ....[8]....
        /*0994*/ 	.word	0x000032a0


	//   ....[9]....
        /*0998*/ 	.word	0x00003cc0


	//   ....[10]....
        /*099c*/ 	.word	0x00003cd0


	//   ....[11]....
        /*09a0*/ 	.word	0x000046a0


	//   ....[12]....
        /*09a4*/ 	.word	0x000046b0


	//   ....[13]....
        /*09a8*/ 	.word	0x00004a70


	//   ....[14]....
        /*09ac*/ 	.word	0x00004a80


	//   ....[15]....
        /*09b0*/ 	.word	0x00005b10


	//   ....[16]....
        /*09b4*/ 	.word	0x00007af0


	//   ....[17]....
        /*09b8*/ 	.word	0x00008250


	//   ....[18]....
        /*09bc*/ 	.word	0x00008260


	//   ....[19]....
        /*09c0*/ 	.word	0x00008270


	//   ....[20]....
        /*09c4*/ 	.word	0x00008280


	//   ....[21]....
        /*09c8*/ 	.word	0x000085a0


	//   ....[22]....
        /*09cc*/ 	.word	0x000085b0


	//   ....[23]....
        /*09d0*/ 	.word	0x000085c0


	//   ....[24]....
        /*09d4*/ 	.word	0x000085d0


	//   ....[25]....
        /*09d8*/ 	.word	0x00009840


	//   ....[26]....
        /*09dc*/ 	.word	0x00009860


	//   ....[27]....
        /*09e0*/ 	.word	0x00009870


	//   ....[28]....
        /*09e4*/ 	.word	0x00009880


	//   ....[29]....
        /*09e8*/ 	.word	0x00009960


	//   ....[30]....
        /*09ec*/ 	.word	0x00009980


	//   ....[31]....
        /*09f0*/ 	.word	0x00009990


	//   ....[32]....
        /*09f4*/ 	.word	0x000099a0


	//   ....[33]....
        /*09f8*/ 	.word	0x0000b200


	//   ....[34]....
        /*09fc*/ 	.word	0x0000cce0


	//   ....[35]....
        /*0a00*/ 	.word	0x0000d030


	//   ....[36]....
        /*0a04*/ 	.word	0x0000d040


	//   ....[37]....
        /*0a08*/ 	.word	0x0000d0b0


	//   ....[38]....
        /*0a0c*/ 	.word	0x0000d4d0


	//   ....[39]....
        /*0a10*/ 	.word	0x0000d510


	//   ....[40]....
        /*0a14*/ 	.word	0x0000def0


	//   ....[41]....
        /*0a18*/ 	.word	0x0000efb0


	//   ....[42]....
        /*0a1c*/ 	.word	0x0000ff60


	//   ....[43]....
        /*0a20*/ 	.word	0x0000ff70


	//   ....[44]....
        /*0a24*/ 	.word	0x000105c0


	//   ....[45]....
        /*0a28*/ 	.word	0x000105e0


	//   ....[46]....
        /*0a2c*/ 	.word	0x000109c0


	//   ....[47]....
        /*0a30*/ 	.word	0x000109e0


	//   ....[48]....
        /*0a34*/ 	.word	0x00011bb0


	//   ....[49]....
        /*0a38*/ 	.word	0x00012bf0


	//   ....[50]....
        /*0a3c*/ 	.word	0x00013db0


	//   ....[51]....
        /*0a40*/ 	.word	0x00013e10


	//   ....[52]....
        /*0a44*/ 	.word	0x000141c0


	//   ....[53]....
        /*0a48*/ 	.word	0x00014220


	//   ....[54]....
        /*0a4c*/ 	.word	0x00015290


	//   ....[55]....
        /*0a50*/ 	.word	0x000153b0


	//   ....[56]....
        /*0a54*/ 	.word	0x000153d0


	//   ....[57]....
        /*0a58*/ 	.word	0x00015540


	//   ....[58]....
        /*0a5c*/ 	.word	0x00015710


	//   ....[59]....
        /*0a60*/ 	.word	0x00016bb0


	//   ....[60]....
        /*0a64*/ 	.word	0x00016f60


	//   ....[61]....
        /*0a68*/ 	.word	0x00016f90


	//   ....[62]....
        /*0a6c*/ 	.word	0x00016fa0


	//   ....[63]....
        /*0a70*/ 	.word	0x00016fb0


	//   ....[64]....
        /*0a74*/ 	.word	0x00017ce0


	//   ....[65]....
        /*0a78*/ 	.word	0x00017d00


	//   ....[66]....
        /*0a7c*/ 	.word	0x00017fa0


	//   ....[67]....
        /*0a80*/ 	.word	0x00017fc0


	//   ....[68]....
        /*0a84*/ 	.word	0x00018980


	//   ....[69]....
        /*0a88*/ 	.word	0x000189c0


	//   ....[70]....
        /*0a8c*/ 	.word	0x00019360


	//   ....[71]....
        /*0a90*/ 	.word	0x00019380


	//   ....[72]....
        /*0a94*/ 	.word	0x0001a860


	//   ....[73]....
        /*0a98*/ 	.word	0x0001a890


	//   ....[74]....
        /*0a9c*/ 	.word	0x0001aaf0


	//   ....[75]....
        /*0aa0*/ 	.word	0x0001ab10


	//   ....[76]....
        /*0aa4*/ 	.word	0x0001adc0


	//   ....[77]....
        /*0aa8*/ 	.word	0x0001afb0


	//   ....[78]....
        /*0aac*/ 	.word	0x0001afe0


	//   ....[79]....
        /*0ab0*/ 	.word	0x0001b010


	//   ....[80]....
        /*0ab4*/ 	.word	0x0001b040


	//   ....[81]....
        /*0ab8*/ 	.word	0x0001b070


	//   ....[82]....
        /*0abc*/ 	.word	0x0001b0a0


	//   ....[83]....
        /*0ac0*/ 	.word	0x0001b230


	//   ....[84]....
        /*0ac4*/ 	.word	0x0001b260


	//   ....[85]....
        /*0ac8*/ 	.word	0x0001b290


	//   ....[86]....
        /*0acc*/ 	.word	0x0001b2c0


	//   ....[87]....
        /*0ad0*/ 	.word	0x0001b2f0


	//   ....[88]....
        /*0ad4*/ 	.word	0x0001b320


	//   ....[89]....
        /*0ad8*/ 	.word	0x0001b3b0


	//   ....[90]....
        /*0adc*/ 	.word	0x0001b3e0


	//   ....[91]....
        /*0ae0*/ 	.word	0x0001b3f0


	//   ....[92]....
        /*0ae4*/ 	.word	0x0001b430


	//   ....[93]....
        /*0ae8*/ 	.word	0x0001c920


	//   ....[94]....
        /*0aec*/ 	.word	0x0001f420


	//   ....[95]....
        /*0af0*/ 	.word	0x0001f440


	//   ....[96]....
        /*0af4*/ 	.word	0x0001f4d0


	//   ....[97]....
        /*0af8*/ 	.word	0x0001f4f0


	//   ....[98]....
        /*0afc*/ 	.word	0x0001f570


	//   ....[99]....
        /*0b00*/ 	.word	0x0001f590


	//   ....[100]....
        /*0b04*/ 	.word	0x0001f5a0


	//   ....[101]....
        /*0b08*/ 	.word	0x0001f5b0


	//   ....[102]....
        /*0b0c*/ 	.word	0x0001fd60


	//   ....[103]....
        /*0b10*/ 	.word	0x0001fd90


	//   ....[104]....
        /*0b14*/ 	.word	0x0001fe40


	//   ....[105]....
        /*0b18*/ 	.word	0x0001fe50


	//   ....[106]....
        /*0b1c*/ 	.word	0x0001fe60


	//   ....[107]....
        /*0b20*/ 	.word	0x0001fe70


	//   ....[108]....
        /*0b24*/ 	.word	0x0001fef0


	//   ....[109]....
        /*0b28*/ 	.word	0x0001ff00


	//   ....[110]....
        /*0b2c*/ 	.word	0x00020850


	//   ....[111]....
        /*0b30*/ 	.word	0x000208e0


	//   ....[112]....
        /*0b34*/ 	.word	0x00020960


	//   ....[113]....
        /*0b38*/ 	.word	0x00020ab0


	//   ....[114]....
        /*0b3c*/ 	.word	0x00020b10


	//   ....[115]....
        /*0b40*/ 	.word	0x00020b30


	//   ....[116]....
        /*0b44*/ 	.word	0x00020b40


	//   ....[117]....
        /*0b48*/ 	.word	0x00020dd0


	//   ....[118]....
        /*0b4c*/ 	.word	0x00021310


	//   ....[119]....
        /*0b50*/ 	.word	0x00021340


	//   ....[120]....
        /*0b54*/ 	.word	0x00021530


	//   ....[121]....
        /*0b58*/ 	.word	0x00021570


	//   ....[122]....
        /*0b5c*/ 	.word	0x00021580


	//   ....[123]....
        /*0b60*/ 	.word	0x00021590


	//   ....[124]....
        /*0b64*/ 	.word	0x000216e0


	//   ....[125]....
        /*0b68*/ 	.word	0x00021830


	//   ....[126]....
        /*0b6c*/ 	.word	0x00022020


	//   ....[127]....
        /*0b70*/ 	.word	0x00022040


	//   ....[128]....
        /*0b74*/ 	.word	0x00022090


	//   ....[129]....
        /*0b78*/ 	.word	0x000220a0


	//   ....[130]....
        /*0b7c*/ 	.word	0x000220e0


	//   ....[131]....
        /*0b80*/ 	.word	0x000220f0


	//   ....[132]....
        /*0b84*/ 	.word	0x00022100


	//   ....[133]....
        /*0b88*/ 	.word	0x00022140


	//   ....[134]....
        /*0b8c*/ 	.word	0x00022440


	//   ....[135]....
        /*0b90*/ 	.word	0x00022480


	//   ....[136]....
        /*0b94*/ 	.word	0x000224a0


	//   ....[137]....
        /*0b98*/ 	.word	0x000224c0


	//   ....[138]....
        /*0b9c*/ 	.word	0x000224f0


	//   ....[139]....
        /*0ba0*/ 	.word	0x00022510


	//   ....[140]....
        /*0ba4*/ 	.word	0x00022610


	//   ....[141]....
        /*0ba8*/ 	.word	0x00022760


	//   ....[142]....
        /*0bac*/ 	.word	0x00022da0


	//   ....[143]....
        /*0bb0*/ 	.word	0x00022dd0


	//   ....[144]....
        /*0bb4*/ 	.word	0x00022e30


	//   ....[145]....
        /*0bb8*/ 	.word	0x00022e60


	//   ....[146]....
        /*0bbc*/ 	.word	0x00022e90


	//   ....[147]....
        /*0bc0*/ 	.word	0x00022ec0


	//   ....[148]....
        /*0bc4*/ 	.word	0x00022ef0


	//   ....[149]....
        /*0bc8*/ 	.word	0x00022f20


	//   ....[150]....
        /*0bcc*/ 	.word	0x000230c0


	//   ....[151]....
        /*0bd0*/ 	.word	0x000230f0


	//   ....[152]....
        /*0bd4*/ 	.word	0x00023120


	//   ....[153]....
        /*0bd8*/ 	.word	0x00023150


	//   ....[154]....
        /*0bdc*/ 	.word	0x00023180


	//   ....[155]....
        /*0be0*/ 	.word	0x000231b0


	//   ....[156]....
        /*0be4*/ 	.word	0x00023270


	//   ....[157]....
        /*0be8*/ 	.word	0x00023290


	//   ....[158]....
        /*0bec*/ 	.word	0x000232b0


	//   ....[159]....
        /*0bf0*/ 	.word	0x00023310


	//   ....[160]....
        /*0bf4*/ 	.word	0x00023d40


	//   ....[161]....
        /*0bf8*/ 	.word	0x00024060


	//   ....[162]....
        /*0bfc*/ 	.word	0x000240f0


	//   ....[163]....
        /*0c00*/ 	.word	0x000241e0


	//   ....[164]....
        /*0c04*/ 	.word	0x00024270


	//   ....[165]....
        /*0c08*/ 	.word	0x00024350


	//   ....[166]....
        /*0c0c*/ 	.word	0x000243e0


	//   ....[167]....
        /*0c10*/ 	.word	0x000244c0


	//   ....[168]....
        /*0c14*/ 	.word	0x00024550


	//   ....[169]....
        /*0c18*/ 	.word	0x000245a0


	//   ....[170]....
        /*0c1c*/ 	.word	0x000245f0


	//   ....[171]....
        /*0c20*/ 	.word	0x00024690


	//   ....[172]....
        /*0c24*/ 	.word	0x00024720


	//   ....[173]....
        /*0c28*/ 	.word	0x00024770


	//   ....[174]....
        /*0c2c*/ 	.word	0x000247c0


	//   ....[175]....
        /*0c30*/ 	.word	0x000248b0


	//   ....[176]....
        /*0c34*/ 	.word	0x00024960


	//   ....[177]....
        /*0c38*/ 	.word	0x000249e0


	//   ....[178]....
        /*0c3c*/ 	.word	0x00024a50


	//   ....[179]....
        /*0c40*/ 	.word	0x00024ba0


	//   ....[180]....
        /*0c44*/ 	.word	0x00024cf0


	//   ....[181]....
        /*0c48*/ 	.word	0x00024d60


	//   ....[182]....
        /*0c4c*/ 	.word	0x00024db0


	//   ....[183]....
        /*0c50*/ 	.word	0x000250f0


	//   ....[184]....
        /*0c54*/ 	.word	0x000253d0


	//   ....[185]....
        /*0c58*/ 	.word	0x000254c0


	//   ....[186]....
        /*0c5c*/ 	.word	0x00025560


	//   ....[187]....
        /*0c60*/ 	.word	0x000255c0


	//   ....[188]....
        /*0c64*/ 	.word	0x000256b0


	//   ....[189]....
        /*0c68*/ 	.word	0x00025720


	//   ....[190]....
        /*0c6c*/ 	.word	0x00025810


	//   ....[191]....
        /*0c70*/ 	.word	0x00025880


	//   ....[192]....
        /*0c74*/ 	.word	0x00025920


	//   ....[193]....
        /*0c78*/ 	.word	0x00025a10


	//   ....[194]....
        /*0c7c*/ 	.word	0x00025ab0


	//   ....[195]....
        /*0c80*/ 	.word	0x00025b10


	//   ....[196]....
        /*0c84*/ 	.word	0x00025bd0


	//   ....[197]....
        /*0c88*/ 	.word	0x00025c30


	//   ....[198]....
        /*0c8c*/ 	.word	0x00025cd0


	//   ....[199]....
        /*0c90*/ 	.word	0x00025d80


	//   ....[200]....
        /*0c94*/ 	.word	0x00025e20


	//   ....[201]....
        /*0c98*/ 	.word	0x00026150


	//   ....[202]....
        /*0c9c*/ 	.word	0x00026210


	//   ....[203]....
        /*0ca0*/ 	.word	0x00026480


	//   ....[204]....
        /*0ca4*/ 	.word	0x00026500


	//   ....[205]....
        /*0ca8*/ 	.word	0x00026710


	//   ....[206]....
        /*0cac*/ 	.word	0x00026760


	//   ....[207]....
        /*0cb0*/ 	.word	0x000268d0


	//   ....[208]....
        /*0cb4*/ 	.word	0x00026960


	//   ....[209]....
        /*0cb8*/ 	.word	0x00026aa0


	//   ....[210]....
        /*0cbc*/ 	.word	0x00026ba0


	//   ....[211]....
        /*0cc0*/ 	.word	0x00026e10


	//   ....[212]....
        /*0cc4*/ 	.word	0x00026e60


	//   ....[213]....
        /*0cc8*/ 	.word	0x00027030


	//   ....[214]....
        /*0ccc*/ 	.word	0x00027080


	//   ....[215]....
        /*0cd0*/ 	.word	0x00027250


	//   ....[216]....
        /*0cd4*/ 	.word	0x000272a0


	//   ....[217]....
        /*0cd8*/ 	.word	0x00027390


	//   ....[218]....
        /*0cdc*/ 	.word	0x00027430


	//   ....[219]....
        /*0ce0*/ 	.word	0x00027490


	//   ....[220]....
        /*0ce4*/ 	.word	0x00027540


	//   ....[221]....
        /*0ce8*/ 	.word	0x000275a0


	//   ....[222]....
        /*0cec*/ 	.word	0x00027650


	//   ....[223]....
        /*0cf0*/ 	.word	0x000276b0


	//   ....[224]....
        /*0cf4*/ 	.word	0x00027760


	//   ....[225]....
        /*0cf8*/ 	.word	0x00027850


	//   ....[226]....
        /*0cfc*/ 	.word	0x00027930


	//   ....[227]....
        /*0d00*/ 	.word	0x00027a40


	//   ....[228]....
        /*0d04*/ 	.word	0x00027b40


	//   ....[229]....
        /*0d08*/ 	.word	0x00027c70


	//   ....[230]....
        /*0d0c*/ 	.word	0x00027d50


	//   ....[231]....
        /*0d10*/ 	.word	0x00027e50


	//   ....[232]....
        /*0d14*/ 	.word	0x00027f30


	//   ....[233]....
        /*0d18*/ 	.word	0x00027fc0


	//   ....[234]....
        /*0d1c*/ 	.word	0x00028060


	//   ....[235]....
        /*0d20*/ 	.word	0x000281d0


	//   ....[236]....
        /*0d24*/ 	.word	0x00028240


	//   ....[237]....
        /*0d28*/ 	.word	0x000282b0


	//   ....[238]....
        /*0d2c*/ 	.word	0x00028320


	//   ....[239]....
        /*0d30*/ 	.word	0x00028390


	//   ....[240]....
        /*0d34*/ 	.word	0x00028410


	//   ....[241]....
        /*0d38*/ 	.word	0x00028490


	//   ....[242]....
        /*0d3c*/ 	.word	0x00028520


	//   ....[243]....
        /*0d40*/ 	.word	0x00028590


	//   ....[244]....
        /*0d44*/ 	.word	0x00028600


	//   ....[245]....
        /*0d48*/ 	.word	0x00028670


	//   ....[246]....
        /*0d4c*/ 	.word	0x000286f0


	//   ....[247]....
        /*0d50*/ 	.word	0x00028760


	//   ....[248]....
        /*0d54*/ 	.word	0x00028810


	//   ....[249]....
        /*0d58*/ 	.word	0x00028860


	//   ....[250]....
        /*0d5c*/ 	.word	0x000288f0


	//   ....[251]....
        /*0d60*/ 	.word	0x00028a20


	//----- nvinfo : EIATTR_REG_RECONFIG
	.align		4
.L_1084:
        /*0d64*/ 	.byte	0x01, 0x54
	.zero		2


	//----- nvinfo : EIATTR_SYSCALL_OFFSETS
	.align		4
        /*0d68*/ 	.byte	0x04, 0x46
        /*0d6a*/ 	.short	(.L_1086 - .L_1085)


	//   ....[0]....
.L_1085:
        /*0d6c*/ 	.word	0x00002540


	//   ....[1]....
        /*0d70*/ 	.word	0x00002690


	//   ....[2]....
        /*0d74*/ 	.word	0x00007c90


	//   ....[3]....
        /*0d78*/ 	.word	0x00007fc0


	//   ....[4]....
        /*0d7c*/ 	.word	0x0001e7e0


	//   ....[5]....
        /*0d80*/ 	.word	0x0001e930


	//   ....[6]....
        /*0d84*/ 	.word	0x0001ea20


	//   ....[7]....
        /*0d88*/ 	.word	0x0001f980


	//   ....[8]....
        /*0d8c*/ 	.word	0x000201d0


	//----- nvinfo : EIATTR_MBARRIER_INSTR_OFFSETS
	.align		4
.L_1086:
        /*0d90*/ 	.byte	0x04, 0x39
        /*0d92*/ 	.short	(.L_1088 - .L_1087)


	//   ....[0]....
.L_1087:
        /*0d94*/ 	.word	0x00000270
        /*0d98*/ 	.word	0x000000ff
        /*0d9c*/ 	.word	0x00038800
        /*0da0*/ 	.short	0x0100
        /*0da2*/ 	.byte	0x08
	.zero		1


	//   ....[1]....
        /*0da4*/ 	.word	0x00000280
        /*0da8*/ 	.word	0x000000ff
        /*0dac*/ 	.word	0x00038810
        /*0db0*/ 	.short	0x0100
        /*0db2*/ 	.byte	0x08
	.zero		1


	//   ....[2]....
        /*0db4*/ 	.word	0x00000290
        /*0db8*/ 	.word	0x000000ff
        /*0dbc*/ 	.word	0x00038820
        /*0dc0*/ 	.short	0x0100
        /*0dc2*/ 	.byte	0x08
	.zero		1


	//   ....[3]....
        /*0dc4*/ 	.word	0x00000340
        /*0dc8*/ 	.word	0x000000ff
        /*0dcc*/ 	.word	0x00038830
        /*0dd0*/ 	.short	0x0100
        /*0dd2*/ 	.byte	0x06
	.zero		1


	//   ....[4]....
        /*0dd4*/ 	.word	0x00000350
        /*0dd8*/ 	.word	0x000000ff
        /*0ddc*/ 	.word	0x00038840
        /*0de0*/ 	.short	0x0100
        /*0de2*/ 	.byte	0x06
	.zero		1


	//   ....[5]....
        /*0de4*/ 	.word	0x00000360
        /*0de8*/ 	.word	0x000000ff
        /*0dec*/ 	.word	0x00038838
        /*0df0*/ 	.short	0x0100
        /*0df2*/ 	.byte	0x06
	.zero		1


	//   ....[6]....
        /*0df4*/ 	.word	0x00000370
        /*0df8*/ 	.word	0x000000ff
        /*0dfc*/ 	.word	0x00038848
        /*0e00*/ 	.short	0x0100
        /*0e02*/ 	.byte	0x06
	.zero		1


	//   ....[7]....
        /*0e04*/ 	.word	0x000004a0
        /*0e08*/ 	.word	0x000000ff
        /*0e0c*/ 	.word	0x00038850
        /*0e10*/ 	.short	0x0100
        /*0e12*/ 	.byte	0x08
	.zero		1


	//   ....[8]....
        /*0e14*/ 	.word	0x000004b0
        /*0e18*/ 	.word	0x000000ff
        /*0e1c*/ 	.word	0x00038860
        /*0e20*/ 	.short	0x0100
        /*0e22*/ 	.byte	0x08
	.zero		1


	//   ....[9]....
        /*0e24*/ 	.word	0x000004c0
        /*0e28*/ 	.word	0x000000ff
        /*0e2c*/ 	.word	0x00038858
        /*0e30*/ 	.short	0x0100
        /*0e32*/ 	.byte	0x08
	.zero		1


	//   ....[10]....
        /*0e34*/ 	.word	0x000004d0
        /*0e38*/ 	.word	0x000000ff
        /*0e3c*/ 	.word	0x00038868
        /*0e40*/ 	.short	0x0100
        /*0e42*/ 	.byte	0x08
	.zero		1


	//   ....[11]....
        /*0e44*/ 	.word	0x000005c0
        /*0e48*/ 	.word	0x000000ff
        /*0e4c*/ 	.word	0x00038870
        /*0e50*/ 	.short	0x0100
        /*0e52*/ 	.byte	0x06
	.zero		1


	//   ....[12]....
        /*0e54*/ 	.word	0x000005d0
        /*0e58*/ 	.word	0x000000ff
        /*0e5c*/ 	.word	0x00038880
        /*0e60*/ 	.short	0x0100
        /*0e62*/ 	.byte	0x06
	.zero		1


	//   ....[13]....
        /*0e64*/ 	.word	0x000005e0
        /*0e68*/ 	.word	0x000000ff
        /*0e6c*/ 	.word	0x00038878
        /*0e70*/ 	.short	0x0100
        /*0e72*/ 	.byte	0x06
	.zero		1


	//   ....[14]....
        /*0e74*/ 	.word	0x000005f0
        /*0e78*/ 	.word	0x000000ff
        /*0e7c*/ 	.word	0x00038888
        /*0e80*/ 	.short	0x0100
        /*0e82*/ 	.byte	0x06
	.zero		1


	//   ....[15]....
        /*0e84*/ 	.word	0x00000720
        /*0e88*/ 	.word	0x000000ff
        /*0e8c*/ 	.word	0x00038890
        /*0e90*/ 	.short	0x0100
        /*0e92*/ 	.byte	0x08
	.zero		1


	//   ....[16]....
        /*0e94*/ 	.word	0x00000730
        /*0e98*/ 	.word	0x000000ff
        /*0e9c*/ 	.word	0x000388a0
        /*0ea0*/ 	.short	0x0100
        /*0ea2*/ 	.byte	0x08
	.zero		1


	//   ....[17]....
        /*0ea4*/ 	.word	0x00000740
        /*0ea8*/ 	.word	0x000000ff
        /*0eac*/ 	.word	0x00038898
        /*0eb0*/ 	.short	0x0100
        /*0eb2*/ 	.byte	0x08
	.zero		1


	//   ....[18]....
        /*0eb4*/ 	.word	0x00000750
        /*0eb8*/ 	.word	0x000000ff
        /*0ebc*/ 	.word	0x000388a8
        /*0ec0*/ 	.short	0x0100
        /*0ec2*/ 	.byte	0x08
	.zero		1


	//   ....[19]....
        /*0ec4*/ 	.word	0x00000880
        /*0ec8*/ 	.word	0x000000ff
        /*0ecc*/ 	.word	0x000388b0
        /*0ed0*/ 	.short	0x0100
        /*0ed2*/ 	.byte	0x08
	.zero		1


	//   ....[20]....
        /*0ed4*/ 	.word	0x00000890
        /*0ed8*/ 	.word	0x000000ff
        /*0edc*/ 	.word	0x000388c0
        /*0ee0*/ 	.short	0x0100
        /*0ee2*/ 	.byte	0x08
	.zero		1


	//   ....[21]....
        /*0ee4*/ 	.word	0x000008a0
        /*0ee8*/ 	.word	0x000000ff
        /*0eec*/ 	.word	0x000388b8
        /*0ef0*/ 	.short	0x0100
        /*0ef2*/ 	.byte	0x08
	.zero		1


	//   ....[22]....
        /*0ef4*/ 	.word	0x000008b0
        /*0ef8*/ 	.word	0x000000ff
        /*0efc*/ 	.word	0x000388c8
        /*0f00*/ 	.short	0x0100
        /*0f02*/ 	.byte	0x08
	.zero		1


	//   ....[23]....
        /*0f04*/ 	.word	0x00003240
        /*0f08*/ 	.word	0x0000003d
        /*0f0c*/ 	.word	0x00038890
        /*0f10*/ 	.short	0x010a
        /*0f12*/ 	.byte	0x3f
	.zero		1


	//   ....[24]....
        /*0f14*/ 	.word	0x00003c70
        /*0f18*/ 	.word	0x0000003d
        /*0f1c*/ 	.word	0x00038890
        /*0f20*/ 	.short	0x010a
        /*0f22*/ 	.byte	0x3f
	.zero		1


	//   ....[25]....
        /*0f24*/ 	.word	0x00004510
        /*0f28*/ 	.word	0x0000003d
        /*0f2c*/ 	.word	0x00038890
        /*0f30*/ 	.short	0x010a
        /*0f32*/ 	.byte	0x3f
	.zero		1


	//   ....[26]....
        /*0f34*/ 	.word	0x000048d0
        /*0f38*/ 	.word	0x00000004
        /*0f3c*/ 	.word	0x00000000
        /*0f40*/ 	.short	0x0101
        /*0f42*/ 	.byte	0x3f
	.zero		1


	//   ....[27]....
        /*0f44*/ 	.word	0x00004910
        /*0f48*/ 	.word	0x0000003d
        /*0f4c*/ 	.word	0x000388b0
        /*0f50*/ 	.short	0x010a
        /*0f52*/ 	.byte	0x3f
	.zero		1


	//   ....[28]....
        /*0f54*/ 	.word	0x000051d0
        /*0f58*/ 	.word	0x0000003d
        /*0f5c*/ 	.word	0x00000000
        /*0f60*/ 	.short	0x0101
        /*0f62*/ 	.byte	0x3f
	.zero		1


	//   ....[29]....
        /*0f64*/ 	.word	0x00005e90
        /*0f68*/ 	.word	0x0000000b
        /*0f6c*/ 	.word	0x00000000
        /*0f70*/ 	.short	0x0101
        /*0f72*/ 	.byte	0x3f
	.zero		1


	//   ....[30]....
        /*0f74*/ 	.word	0x00006a50
        /*0f78*/ 	.word	0x0000000a
        /*0f7c*/ 	.word	0x00000000
        /*0f80*/ 	.short	0x0101
        /*0f82*/ 	.byte	0x3f
	.zero		1


	//   ....[31]....
        /*0f84*/ 	.word	0x00007d30
        /*0f88*/ 	.word	0x00000011
        /*0f8c*/ 	.word	0x00038800
        /*0f90*/ 	.short	0x010a
        /*0f92*/ 	.byte	0x3f
	.zero		1


	//   ....[32]....
        /*0f94*/ 	.word	0x00007d80
        /*0f98*/ 	.word	0x00000011
        /*0f9c*/ 	.word	0x00038800
        /*0fa0*/ 	.short	0x010a
        /*0fa2*/ 	.byte	0x3f
	.zero		1


	//   ....[33]....
        /*0fa4*/ 	.word	0x00008850
        /*0fa8*/ 	.word	0x00000011
        /*0fac*/ 	.word	0x00038800
        /*0fb0*/ 	.short	0x010a
        /*0fb2*/ 	.byte	0x3f
	.zero		1


	//   ....[34]....
        /*0fb4*/ 	.word	0x00009cd0
        /*0fb8*/ 	.word	0x00000011
        /*0fbc*/ 	.word	0x00038800
        /*0fc0*/ 	.short	0x010a
        /*0fc2*/ 	.byte	0x3f
	.zero		1


	//   ....[35]....
        /*0fc4*/ 	.word	0x0000ab70
        /*0fc8*/ 	.word	0x00000014
        /*0fcc*/ 	.word	0x00038830
        /*0fd0*/ 	.short	0x010a
        /*0fd2*/ 	.byte	0x3f
	.zero		1


	//   ....[36]....
        /*0fd4*/ 	.word	0x0000ac20
        /*0fd8*/ 	.word	0x00000014
        /*0fdc*/ 	.word	0x00038830
        /*0fe0*/ 	.short	0x010a
        /*0fe2*/ 	.byte	0x3f
	.zero		1


	//   ....[37]....
        /*0fe4*/ 	.word	0x0000af30
        /*0fe8*/ 	.word	0x00000011
        /*0fec*/ 	.word	0x00038810
        /*0ff0*/ 	.short	0x010a
        /*0ff2*/ 	.byte	0x3f
	.zero		1


	//   ....[38]....
        /*0ff4*/ 	.word	0x0000af80
        /*0ff8*/ 	.word	0x00000014
        /*0ffc*/ 	.word	0x00038850
        /*1000*/ 	.short	0x010a
        /*1002*/ 	.byte	0x3f
	.zero		1


	//   ....[39]....
        /*1004*/ 	.word	0x0000aff0
        /*1008*/ 	.word	0x00000014
        /*100c*/ 	.word	0x00038850
        /*1010*/ 	.short	0x010a
        /*1012*/ 	.byte	0x3f
	.zero		1


	//   ....[40]....
        /*1014*/ 	.word	0x0000d790
        /*1018*/ 	.word	0x00000018
        /*101c*/ 	.word	0x00000000
        /*1020*/ 	.short	0x0101
        /*1022*/ 	.byte	0x3f
	.zero		1


	//   ....[41]....
        /*1024*/ 	.word	0x0000dfd0
        /*1028*/ 	.word	0x00000014
        /*102c*/ 	.word	0x00000000
        /*1030*/ 	.short	0x0101
        /*1032*/ 	.byte	0x3f
	.zero		1


	//   ....[42]....
        /*1034*/ 	.word	0x0000e160
        /*1038*/ 	.word	0x00000015
        /*103c*/ 	.word	0x00038830
        /*1040*/ 	.short	0x010a
        /*1042*/ 	.byte	0x3f
	.zero		1


	//   ....[43]....
        /*1044*/ 	.word	0x0000e1d0
        /*1048*/ 	.word	0x00000015
        /*104c*/ 	.word	0x00038830
        /*1050*/ 	.short	0x010a
        /*1052*/ 	.byte	0x3f
	.zero		1


	//   ....[44]....
        /*1054*/ 	.word	0x0000e440
        /*1058*/ 	.word	0x00000015
        /*105c*/ 	.word	0x00038850
        /*1060*/ 	.short	0x010a
        /*1062*/ 	.byte	0x3f
	.zero		1


	//   ....[45]....
        /*1064*/ 	.word	0x0000e490
        /*1068*/ 	.word	0x00000015
        /*106c*/ 	.word	0x00038850
        /*1070*/ 	.short	0x010a
        /*1072*/ 	.byte	0x3f
	.zero		1


	//   ....[46]....
        /*1074*/ 	.word	0x00010770
        /*1078*/ 	.word	0x0000000c
        /*107c*/ 	.word	0x00000000
        /*1080*/ 	.short	0x0101
        /*1082*/ 	.byte	0x3f
	.zero		1


	//   ....[47]....
        /*1084*/ 	.word	0x00011c60
        /*1088*/ 	.word	0x00000015
        /*108c*/ 	.word	0x00000000
        /*1090*/ 	.short	0x0101
        /*1092*/ 	.byte	0x3f
	.zero		1


	//   ....[48]....
        /*1094*/ 	.word	0x00011da0
        /*1098*/ 	.word	0x00000015
        /*109c*/ 	.word	0x00038830
        /*10a0*/ 	.short	0x010a
        /*10a2*/ 	.byte	0x3f
	.zero		1


	//   ....[49]....
        /*10a4*/ 	.word	0x00011e10
        /*10a8*/ 	.word	0x00000015
        /*10ac*/ 	.word	0x00038830
        /*10b0*/ 	.short	0x010a
        /*10b2*/ 	.byte	0x3f
	.zero		1


	//   ....[50]....
        /*10b4*/ 	.word	0x00012080
        /*10b8*/ 	.word	0x00000015
        /*10bc*/ 	.word	0x00038850
        /*10c0*/ 	.short	0x010a
        /*10c2*/ 	.byte	0x3f
	.zero		1


	//   ....[51]....
        /*10c4*/ 	.word	0x000120d0
        /*10c8*/ 	.word	0x00000015
        /*10cc*/ 	.word	0x00038850
        /*10d0*/ 	.short	0x010a
        /*10d2*/ 	.byte	0x3f
	.zero		1


	//   ....[52]....
        /*10d4*/ 	.word	0x00013fe0
        /*10d8*/ 	.word	0x000000c6
        /*10dc*/ 	.word	0x00000000
        /*10e0*/ 	.short	0x0101
        /*10e2*/ 	.byte	0x3f
	.zero		1


	//   ....[53]....
        /*10e4*/ 	.word	0x00015330
        /*10e8*/ 	.word	0x00000015
        /*10ec*/ 	.word	0x00000000
        /*10f0*/ 	.short	0x0101
        /*10f2*/ 	.byte	0x3f
	.zero		1


	//   ....[54]....
        /*10f4*/ 	.word	0x00017a30
        /*10f8*/ 	.word	0x00000000
        /*10fc*/ 	.word	0x00000000
        /*1100*/ 	.short	0x0101
        /*1102*/ 	.byte	0x3f
	.zero		1


	//   ....[55]....
        /*1104*/ 	.word	0x000189e0
        /*1108*/ 	.word	0x00000002
        /*110c*/ 	.word	0x00000000
        /*1110*/ 	.short	0x0101
        /*1112*/ 	.byte	0x3f
	.zero		1


	//   ....[56]....
        /*1114*/ 	.word	0x0001ca00
        /*1118*/ 	.word	0x00000012
        /*111c*/ 	.word	0x00038820
        /*1120*/ 	.short	0x010a
        /*1122*/ 	.byte	0x3f
	.zero		1


	//   ....[57]....
        /*1124*/ 	.word	0x0001ca90
        /*1128*/ 	.word	0x00000003
        /*112c*/ 	.word	0x000388a0
        /*1130*/ 	.short	0x010a
        /*1132*/ 	.byte	0x3f
	.zero		1


	//   ....[58]....
        /*1134*/ 	.word	0x0001cce0
        /*1138*/ 	.word	0x00000003
        /*113c*/ 	.word	0x000388c0
        /*1140*/ 	.short	0x010a
        /*1142*/ 	.byte	0x3f
	.zero		1


	//   ....[59]....
        /*1144*/ 	.word	0x0001d6b0
        /*1148*/ 	.word	0x00000009
        /*114c*/ 	.word	0x000388a0
        /*1150*/ 	.short	0x010a
        /*1152*/ 	.byte	0x3f
	.zero		1


	//   ....[60]....
        /*1154*/ 	.word	0x0001d8f0
        /*1158*/ 	.word	0x00000009
        /*115c*/ 	.word	0x000388c0
        /*1160*/ 	.short	0x010a
        /*1162*/ 	.byte	0x3f
	.zero		1


	//   ....[61]....
        /*1164*/ 	.word	0x0001f210
        /*1168*/ 	.word	0x0000001a
        /*116c*/ 	.word	0x00038840
        /*1170*/ 	.short	0x010a
        /*1172*/ 	.byte	0x3f
	.zero		1


	//   ....[62]....
        /*1174*/ 	.word	0x0001f6b0
        /*1178*/ 	.word	0x0000001a
        /*117c*/ 	.word	0x00038830
        /*1180*/ 	.short	0x0107
        /*1182*/ 	.byte	0x3f
	.zero		1


	//   ....[63]....
        /*1184*/ 	.word	0x0001f780
        /*1188*/ 	.word	0x0000001a
        /*118c*/ 	.word	0x00038830
        /*1190*/ 	.short	0x0101
        /*1192*/ 	.byte	0x3f
	.zero		1


	//   ....[64]....
        /*1194*/ 	.word	0x00020010
        /*1198*/ 	.word	0x00000012
        /*119c*/ 	.word	0x00038800
        /*11a0*/ 	.short	0x0107
        /*11a2*/ 	.byte	0x3f
	.zero		1


	//   ....[65]....
        /*11a4*/ 	.word	0x000200a0
        /*11a8*/ 	.word	0x00000012
        /*11ac*/ 	.word	0x00038800
        /*11b0*/ 	.short	0x0101
        /*11b2*/ 	.byte	0x3f
	.zero		1


	//   ....[66]....
        /*11b4*/ 	.word	0x00020f90
        /*11b8*/ 	.word	0x00000012
        /*11bc*/ 	.word	0x00038810
        /*11c0*/ 	.short	0x0107
        /*11c2*/ 	.byte	0x3f
	.zero		1


	//   ....[67]....
        /*11c4*/ 	.word	0x00021090
        /*11c8*/ 	.word	0x00000012
        /*11cc*/ 	.word	0x00038810
        /*11d0*/ 	.short	0x0101
        /*11d2*/ 	.byte	0x3f
	.zero		1


	//   ....[68]....
        /*11d4*/ 	.word	0x000210b0
        /*11d8*/ 	.word	0x00000012
        /*11dc*/ 	.word	0x00038820
        /*11e0*/ 	.short	0x010a
        /*11e2*/ 	.byte	0x3f
	.zero		1


	//   ....[69]....
        /*11e4*/ 	.word	0x00021140
        /*11e8*/ 	.word	0x0000001a
        /*11ec*/ 	.word	0x00038860
        /*11f0*/ 	.short	0x010a
        /*11f2*/ 	.byte	0x3f
	.zero		1


	//   ....[70]....
        /*11f4*/ 	.word	0x00021a50
        /*11f8*/ 	.word	0x0000001a
        /*11fc*/ 	.word	0x00038850
        /*1200*/ 	.short	0x0107
        /*1202*/ 	.byte	0x3f
	.zero		1


	//   ....[71]....
        /*1204*/ 	.word	0x00021b20
        /*1208*/ 	.word	0x0000001a
        /*120c*/ 	.word	0x00038850
        /*1210*/ 	.short	0x0101
        /*1212*/ 	.byte	0x3f
	.zero		1


	//   ....[72]....
        /*1214*/ 	.word	0x00021ea0
        /*1218*/ 	.word	0x00000006
        /*121c*/ 	.word	0x00038840
        /*1220*/ 	.short	0x010a
        /*1222*/ 	.byte	0x3f
	.zero		1


	//   ....[73]....
        /*1224*/ 	.word	0x000221c0
        /*1228*/ 	.word	0x00000006
        /*122c*/ 	.word	0x00038830
        /*1230*/ 	.short	0x0107
        /*1232*/ 	.byte	0x3f
	.zero		1


	//   ....[74]....
        /*1234*/ 	.word	0x00022280
        /*1238*/ 	.word	0x00000006
        /*123c*/ 	.word	0x00038830
        /*1240*/ 	.short	0x0101
        /*1242*/ 	.byte	0x3f
	.zero		1


	//   ....[75]....
        /*1244*/ 	.word	0x000222b0
        /*1248*/ 	.word	0x00000006
        /*124c*/ 	.word	0x00038860
        /*1250*/ 	.short	0x010a
        /*1252*/ 	.byte	0x3f
	.zero		1


	//   ....[76]....
        /*1254*/ 	.word	0x00022960
        /*1258*/ 	.word	0x00000006
        /*125c*/ 	.word	0x00038850
        /*1260*/ 	.short	0x0107
        /*1262*/ 	.byte	0x3f
	.zero		1


	//   ....[77]....
        /*1264*/ 	.word	0x00022a20
        /*1268*/ 	.word	0x00000006
        /*126c*/ 	.word	0x00038850
        /*1270*/ 	.short	0x0101
        /*1272*/ 	.byte	0x3f
	.zero		1


	//   ....[78]....
        /*1274*/ 	.word	0x00023cc0
        /*1278*/ 	.word	0x00000007
        /*127c*/ 	.word	0x00038820
        /*1280*/ 	.short	0x010a
        /*1282*/ 	.byte	0x3f
	.zero		1


	//   ....[79]....
        /*1284*/ 	.word	0x00023e30
        /*1288*/ 	.word	0x00000005
        /*128c*/ 	.word	0x00038840
        /*1290*/ 	.short	0x010a
        /*1292*/ 	.byte	0x3f
	.zero		1


	//   ....[80]....
        /*1294*/ 	.word	0x00023ed0
        /*1298*/ 	.word	0x00000003
        /*129c*/ 	.word	0x00038840
        /*12a0*/ 	.short	0x010a
        /*12a2*/ 	.byte	0x3f
	.zero		1


	//   ....[81]....
        /*12a4*/ 	.word	0x00023f10
        /*12a8*/ 	.word	0x00000005
        /*12ac*/ 	.word	0x00038860
        /*12b0*/ 	.short	0x010a
        /*12b2*/ 	.byte	0x3f
	.zero		1


	//   ....[82]....
        /*12b4*/ 	.word	0x00023f50
        /*12b8*/ 	.word	0x00000003
        /*12bc*/ 	.word	0x00038860
        /*12c0*/ 	.short	0x010a
        /*12c2*/ 	.byte	0x3f
	.zero		1


	//   ....[83]....
        /*12c4*/ 	.word	0x00023fb0
        /*12c8*/ 	.word	0x0000003d
        /*12cc*/ 	.word	0x00038890
        /*12d0*/ 	.short	0x010a
        /*12d2*/ 	.byte	0x3f
	.zero		1


	//   ....[84]....
        /*12d4*/ 	.word	0x00024130
        /*12d8*/ 	.word	0x0000003d
        /*12dc*/ 	.word	0x00038890
        /*12e0*/ 	.short	0x010a
        /*12e2*/ 	.byte	0x3f
	.zero		1


	//   ....[85]....
        /*12e4*/ 	.word	0x000242b0
        /*12e8*/ 	.word	0x0000003d
        /*12ec*/ 	.word	0x00038890
        /*12f0*/ 	.short	0x010a
        /*12f2*/ 	.byte	0x3f
	.zero		1


	//   ....[86]....
        /*12f4*/ 	.word	0x00024410
        /*12f8*/ 	.word	0x0000003d
        /*12fc*/ 	.word	0x000388b0
        /*1300*/ 	.short	0x010a
        /*1302*/ 	.byte	0x3f
	.zero		1


	//   ....[87]....
        /*1304*/ 	.word	0x000247f0
        /*1308*/ 	.word	0x00000011
        /*130c*/ 	.word	0x00038800
        /*1310*/ 	.short	0x010a
        /*1312*/ 	.byte	0x3f
	.zero		1


	//   ....[88]....
        /*1314*/ 	.word	0x00024de0
        /*1318*/ 	.word	0x00000011
        /*131c*/ 	.word	0x00038800
        /*1320*/ 	.short	0x010a
        /*1322*/ 	.byte	0x3f
	.zero		1


	//   ....[89]....
        /*1324*/ 	.word	0x00024e30
        /*1328*/ 	.word	0x00000014
        /*132c*/ 	.word	0x00038830
        /*1330*/ 	.short	0x010a
        /*1332*/ 	.byte	0x3f
	.zero		1


	//   ....[90]....
        /*1334*/ 	.word	0x00024e80
        /*1338*/ 	.word	0x00000011
        /*133c*/ 	.word	0x00038810
        /*1340*/ 	.short	0x010a
        /*1342*/ 	.byte	0x3f
	.zero		1


	//   ....[91]....
        /*1344*/ 	.word	0x00024ed0
        /*1348*/ 	.word	0x00000014
        /*134c*/ 	.word	0x00038850
        /*1350*/ 	.short	0x010a
        /*1352*/ 	.byte	0x3f
	.zero		1


	//   ....[92]....
        /*1354*/ 	.word	0x00024f20
        /*1358*/ 	.word	0x00000015
        /*135c*/ 	.word	0x00038830
        /*1360*/ 	.short	0x010a
        /*1362*/ 	.byte	0x3f
	.zero		1


	//   ....[93]....
        /*1364*/ 	.word	0x00024f70
        /*1368*/ 	.word	0x00000015
        /*136c*/ 	.word	0x00038850
        /*1370*/ 	.short	0x010a
        /*1372*/ 	.byte	0x3f
	.zero		1


	//   ....[94]....
        /*1374*/ 	.word	0x00024fc0
        /*1378*/ 	.word	0x00000015
        /*137c*/ 	.word	0x00038830
        /*1380*/ 	.short	0x010a
        /*1382*/ 	.byte	0x3f
	.zero		1


	//   ....[95]....
        /*1384*/ 	.word	0x00025010
        /*1388*/ 	.word	0x00000015
        /*138c*/ 	.word	0x00038850
        /*1390*/ 	.short	0x010a
        /*1392*/ 	.byte	0x3f
	.zero		1


	//   ....[96]....
        /*1394*/ 	.word	0x000251b0
        /*1398*/ 	.word	0x00000012
        /*139c*/ 	.word	0x00038820
        /*13a0*/ 	.short	0x010a
        /*13a2*/ 	.byte	0x3f
	.zero		1


	//   ....[97]....
        /*13a4*/ 	.word	0x00025200
        /*13a8*/ 	.word	0x00000003
        /*13ac*/ 	.word	0x000388a0
        /*13b0*/ 	.short	0x010a
        /*13b2*/ 	.byte	0x3f
	.zero		1


	//   ....[98]....
        /*13b4*/ 	.word	0x00025250
        /*13b8*/ 	.word	0x00000003
        /*13bc*/ 	.word	0x000388c0
        /*13c0*/ 	.short	0x010a
        /*13c2*/ 	.byte	0x3f
	.zero		1


	//   ....[99]....
        /*13c4*/ 	.word	0x000252a0
        /*13c8*/ 	.word	0x00000009
        /*13cc*/ 	.word	0x000388a0
        /*13d0*/ 	.short	0x010a
        /*13d2*/ 	.byte	0x3f
	.zero		1


	//   ....[100]....
        /*13d4*/ 	.word	0x000252f0
        /*13d8*/ 	.word	0x00000009
        /*13dc*/ 	.word	0x000388c0
        /*13e0*/ 	.short	0x010a
        /*13e2*/ 	.byte	0x3f
	.zero		1


	//   ....[101]....
        /*13e4*/ 	.word	0x00025410
        /*13e8*/ 	.word	0x0000001a
        /*13ec*/ 	.word	0x00038840
        /*13f0*/ 	.short	0x010a
        /*13f2*/ 	.byte	0x3f
	.zero		1


	//   ....[102]....
        /*13f4*/ 	.word	0x000269a0
        /*13f8*/ 	.word	0x00000012
        /*13fc*/ 	.word	0x00038820
        /*1400*/ 	.short	0x010a
        /*1402*/ 	.byte	0x3f
	.zero		1


	//   ....[103]....
        /*1404*/ 	.word	0x000269f0
        /*1408*/ 	.word	0x0000001a
        /*140c*/ 	.word	0x00038860
        /*1410*/ 	.short	0x010a
        /*1412*/ 	.byte	0x3f
	.zero		1


	//   ....[104]....
        /*1414*/ 	.word	0x000272e0
        /*1418*/ 	.word	0x00000006
        /*141c*/ 	.word	0x00038840
        /*1420*/ 	.short	0x010a
        /*1422*/ 	.byte	0x3f
	.zero		1


	//   ....[105]....
        /*1424*/ 	.word	0x000277a0
        /*1428*/ 	.word	0x00000006
        /*142c*/ 	.word	0x00038860
        /*1430*/ 	.short	0x010a
        /*1432*/ 	.byte	0x3f
	.zero		1


	//   ....[106]....
        /*1434*/ 	.word	0x00028940
        /*1438*/ 	.word	0x00000007
        /*143c*/ 	.word	0x00038820
        /*1440*/ 	.short	0x010a
        /*1442*/ 	.byte	0x3f
	.zero		1


	//   ....[107]....
        /*1444*/ 	.word	0x00028ae0
        /*1448*/ 	.word	0x00000005
        /*144c*/ 	.word	0x00038840
        /*1450*/ 	.short	0x010a
        /*1452*/ 	.byte	0x3f
	.zero		1


	//   ....[108]....
        /*1454*/ 	.word	0x00028b30
        /*1458*/ 	.word	0x00000003
        /*145c*/ 	.word	0x00038840
        /*1460*/ 	.short	0x010a
        /*1462*/ 	.byte	0x3f
	.zero		1


	//   ....[109]....
        /*1464*/ 	.word	0x00028b80
        /*1468*/ 	.word	0x00000005
        /*146c*/ 	.word	0x00038860
        /*1470*/ 	.short	0x010a
        /*1472*/ 	.byte	0x3f
	.zero		1


	//----- nvinfo : EIATTR_NUM_MBARRIERS
	.align		4
.L_1088:
        /*1474*/ 	.byte	0x03, 0x38
        /*1476*/ 	.short	0x0017


	//----- nvinfo : EIATTR_EXIT_INSTR_OFFSETS
	.align		4
        /*1478*/ 	.byte	0x04, 0x1c
        /*147a*/ 	.short	(.L_1090 - .L_1089)


	//   ....[0]....
.L_1089:
        /*147c*/ 	.word	0x00023fa0


	//----- nvinfo : EIATTR_MAX_THREADS
	.align		4
.L_1090:
        /*1480*/ 	.byte	0x04, 0x05
        /*1482*/ 	.short	(.L_1092 - .L_1091)
.L_1091:
        /*1484*/ 	.word	0x00000180
        /*1488*/ 	.word	0x00000001
        /*148c*/ 	.word	0x00000001


	//----- nvinfo : EIATTR_CRS_STACK_SIZE
	.align		4
.L_1092:
        /*1490*/ 	.byte	0x04, 0x1e
        /*1492*/ 	.short	(.L_1094 - .L_1093)
.L_1093:
        /*1494*/ 	.word	0x00000000


	//----- nvinfo : EIATTR_CBANK_PARAM_SIZE
	.align		4
.L_1094:
        /*1498*/ 	.byte	0x03, 0x19
        /*149a*/ 	.short	0x0bf0


	//----- nvinfo : EIATTR_PARAM_CBANK
	.align		4
        /*149c*/ 	.byte	0x04, 0x0a
        /*149e*/ 	.short	(.L_1096 - .L_1095)
	.align		4
.L_1095:
        /*14a0*/ 	.word	index@(.nv.constant0._ZN7cutlass13device_kernelIN5flash11enable_sm90INS1_16FlashAttnFwdSm90INS1_25CollectiveMainloopFwdSm90ILi2EN4cute5tupleIJNS5_1CILi1EEES8_S8_EEENS6_IJNS7_ILi64EEESA_SA_EEELi512ENS_6half_tEfNS_4arch4Sm90ELb1ELb0ELb1ELb1ELb1ELb1ELb1ELb0ELb0ELb1ELb1ELb0EEENS1_21CollectiveEpilogueFwdINS6_IJSA_NS7_ILi512EEESA_EEES9_SC_SE_Li256ELb1ELb1ELb1ELb0EEENS1_36VarlenDynamicPersistentTileSchedulerILi64ELi64ELi256ELi128ELb1ELb1ELb1ELb1ELb1ELb1EEEEEEEEEvNT_6ParamsE)
        /*14a4*/ 	.short	0x0210
        /*14a6*/ 	.short	0x0bf0


	//----- nvinfo : EIATTR_SW_WAR
	.align		4
.L_1096:
        /*14a8*/ 	.byte	0x04, 0x36
        /*14aa*/ 	.short	(.L_1098 - .L_1097)
.L_1097:
        /*14ac*/ 	.word	0x00000008
.L_1098:


//--------------------- .nv.info._ZN7cutlass13device_kernelIN5flash11enable_sm90INS1_16FlashAttnFwdSm90INS1_25CollectiveMainloopFwdSm90ILi2EN4cute5tupleIJNS5_1CILi1EEES8_S8_EEENS6_IJNS7_ILi128EEENS7_ILi96EEENS7_ILi64EEEEEELi256ENS_6half_tEfNS_4arch4Sm90ELb0ELb0ELb1ELb0ELb1ELb0ELb0ELb1ELb0ELb1ELb1ELb0EEENS1_21CollectiveEpilogueFwdINS6_IJSA_NS7_ILi256EEESB_EEES9_SE_SG_Li256ELb0ELb1ELb1ELb0EEENS1_19SingleTileSchedulerILb0ELb1ELb1ELi128EEEEEEEEEvNT_6ParamsE --------------------------
	.section	.nv.info._ZN7cutlass13device_kernelIN5flash11enable_sm90INS1_16FlashAttnFwdSm90INS1_25CollectiveMainloopFwdSm90ILi2EN4cute5tupleIJNS5_1CILi1EEES8_S8_EEENS6_IJNS7_ILi128EEENS7_ILi96EEENS7_ILi64EEEEEELi256ENS_6half_tEfNS_4arch4Sm90ELb0ELb0ELb1ELb0ELb1ELb0ELb0ELb1ELb0ELb1ELb1ELb0EEENS1_21CollectiveEpilogueFwdINS6_IJSA_NS7_ILi256EEESB_EEES9_SE_SG_Li256ELb0ELb1ELb1ELb0EEENS1_19SingleTileSchedulerILb0ELb1ELb1ELi128EEEEEEEEEvNT_6ParamsE,"",@"SHT_CUDA_INFO"
	.sectionflags	@""
	.align	4


	//----- nvinfo : EIATTR_CUDA_API_VERSION
	.align		4
        /*0000*/ 	.byte	0x04, 0x37
        /*0002*/ 	.short	(.L_1100 - .L_1099)
.L_1099:
        /*0004*/ 	.word	0x00000082


	//----- nvinfo : EIATTR_KPARAM_INFO
	.align		4
.L_1100:
        /*0008*/ 	.byte	0x04, 0x17
        /*000a*/ 	.short	(.L_1102 - .L_1101)
.L_1101:
        /*000c*/ 	.word	0x00000000
        /*0010*/ 	.short	0x0000
        /*0012*/ 	.short	0x0070
        /*0014*/ 	.byte	0x00, 0xf0, 0x01, 0x28


	//----- nvinfo : EIATTR_SPARSE_MMA_MASK
	.align		4
.L_1102:
        /*0018*/ 	.byte	0x03, 0x50
        /*001a*/ 	.short	0x0000


	//----- nvinfo : EIATTR_MAXREG_COUNT
	.align		4
        /*001c*/ 	.byte	0x03, 0x1b
        /*001e*/ 	.short	0x00a8


	//----- nvinfo : EIATTR_NUM_BARRIERS
	.align		4
        /*0020*/ 	.byte	0x02, 0x4c
        /*0022*/ 	.byte	0x10
	.zero		1


	//----- nvinfo : EIATTR_EXTERNS
	.align		4
        /*0024*/ 	.byte	0x04, 0x0f
        /*0026*/ 	.short	(.L_1104 - .L_1103)


	//   ....[0]....
	.align		4
.L_1103:
        /*0028*/ 	.word	index@(__assertfail)


	//----- nvinfo : EIATTR_MERCURY_ISA_VERSION
	.align		4
.L_1104:
        /*002c*/ 	.byte	0x03, 0x5f
        /*002e*/ 	.short	0x0101


	//----- nvinfo : EIATTR_INT_WARP_WIDE_INSTR_OFFSETS
	.align		4
        /*0030*/ 	.byte	0x04, 0x31
        /*0032*/ 	.short	(.L_1106 - .L_1105)


	//   ....[0]....
.L_1105:
        /*0034*/ 	.word	0x000000b0


	//   ....[1]....
        /*0038*/ 	.word	0x000000c0


	//   ....[2]....
        /*003c*/ 	.word	0x00000160


	//----- nvinfo : EIATTR_COOP_GROUP_MASK_REGIDS
	.align		4
.L_1106:
        /*0040*/ 	.byte	0x04, 0x29
        /*0042*/ 	.short	(.L_1108 - .L_1107)


	//   ....[0]....
.L_1107:
        /*0044*/ 	.word	0xffffffff


	//   ....[1]....
        /*0048*/ 	.word	0xffffffff


	//   ....[2]....
        /*004c*/ 	.word	0xffffffff


	//   ....[3]....
        /*0050*/ 	.word	0xffffffff


	//   ....[4]....
        /*0054*/ 	.word	0xffffffff


	//   ....[5]....
        /*0058*/ 	.word	0xffffffff


	//   ....[6]....
        /*005c*/ 	.word	0xffffffff


	//   ....[7]....
        /*0060*/ 	.word	0xffffffff


	//   ....[8]....
        /*0064*/ 	.word	0xffffffff


	//   ....[9]....
        /*0068*/ 	.word	0xffffffff


	//   ....[10]....
        /*006c*/ 	.word	0xffffffff


	//   ....[11]....
        /*0070*/ 	.word	0xffffffff


	//   ....[12]....
        /*0074*/ 	.word	0xffffffff


	//   ....[13]....
        /*0078*/ 	.word	0xffffffff


	//   ....[14]....
        /*007c*/ 	.word	0xffffffff


	//   ....[15]....
        /*0080*/ 	.word	0xffffffff


	//   ....[16]....
        /*0084*/ 	.word	0xffffffff


	//   ....[17]....
        /*0088*/ 	.word	0xffffffff


	//   ....[18]....
        /*008c*/ 	.word	0xffffffff


	//   ....[19]....
        /*0090*/ 	.word	0xffffffff


	//   ....[20]....
        /*0094*/ 	.word	0xffffffff


	//   ....[21]....
        /*0098*/ 	.word	0xffffffff


	//   ....[22]....
        /*009c*/ 	.word	0xffffffff


	//   ....[23]....
        /*00a0*/ 	.word	0xffffffff


	//   ....[24]....
        /*00a4*/ 	.word	0xffffffff


	//   ....[25]....
        /*00a8*/ 	.word	0xffffffff


	//   ....[26]....
        /*00ac*/ 	.word	0xffffffff


	//   ....[27]....
        /*00b0*/ 	.word	0xffffffff


	//   ....[28]....
        /*00b4*/ 	.word	0xffffffff


	//   ....[29]....
        /*00b8*/ 	.word	0xffffffff


	//   ....[30]....
        /*00bc*/ 	.word	0xffffffff


	//   ....[31]....
        /*00c0*/ 	.word	0xffffffff


	//   ....[32]....
        /*00c4*/ 	.word	0xffffffff


	//   ....[33]....
        /*00c8*/ 	.word	0xffffffff


	//   ....[34]....
        /*00cc*/ 	.word	0xffffffff


	//   ....[35]....
        /*00d0*/ 	.word	0xffffffff


	//   ....[36]....
        /*00d4*/ 	.word	0xffffffff


	//   ....[37]....
        /*00d8*/ 	.word	0xffffffff


	//   ....[38]....
        /*00dc*/ 	.word	0xffffffff


	//   ....[39]....
        /*00e0*/ 	.word	0xffffffff


	//   ....[40]....
        /*00e4*/ 	.word	0xffffffff


	//   ....[41]....
        /*00e8*/ 	.word	0xffffffff


	//   ....[42]....
        /*00ec*/ 	.word	0xffffffff


	//   ....[43]....
        /*00f0*/ 	.word	0xffffffff


	//   ....[44]....
        /*00f4*/ 	.word	0xffffffff


	//   ....[45]....
        /*00f8*/ 	.word	0xffffffff


	//   ....[46]....
        /*00fc*/ 	.word	0xffffffff


	//   ....[47]....
        /*0100*/ 	.word	0xffffffff


	//   ....[48]....
        /*0104*/ 	.word	0xffffffff


	//   ....[49]....
        /*0108*/ 	.word	0xffffffff


	//   ....[50]....
        /*010c*/ 	.word	0xffffffff


	//   ....[51]....
        /*0110*/ 	.word	0xffffffff


	//   ....[52]....
        /*0114*/ 	.word	0xffffffff


	//   ....[53]....
        /*0118*/ 	.word	0xffffffff


	//   ....[54]....
        /*011c*/ 	.word	0xffffffff


	//   ....[55]....
        /*0120*/ 	.word	0xffffffff


	//   ....[56]....
        /*0124*/ 	.word	0xffffffff


	//   ....[57]....
        /*0128*/ 	.word	0xffffffff


	//   ....[58]....
        /*012c*/ 	.word	0xffffffff


	//   ....[59]....
        /*0130*/ 	.word	0xffffffff


	//   ....[60]....
        /*0134*/ 	.word	0xffffffff


	//   ....[61]....
        /*0138*/ 	.word	0xffffffff


	//   ....[62]....
        /*013c*/ 	.word	0xffffffff


	//   ....[63]....
        /*0140*/ 	.word	0xffffffff


	//   ....[64]....
        /*0144*/ 	.word	0xffffffff


	//   ....[65]....
        /*0148*/ 	.word	0xffffffff


	//   ....[66]....
        /*014c*/ 	.word	0xffffffff


	//   ....[67]....
        /*0150*/ 	.word	0xffffffff


	//   ....[68]....
        /*0154*/ 	.word	0xffffffff


	//   ....[69]....
        /*0158*/ 	.word	0xffffffff


	//   ....[70]....
        /*015c*/ 	.word	0xffffffff


	//   ....[71]....
        /*0160*/ 	.word	0xffffffff


	//   ....[72]....
        /*0164*/ 	.word	0xffffffff


	//   ....[73]....
        /*0168*/ 	.word	0xffffffff


	//   ....[74]....
        /*016c*/ 	.word	0xffffffff


	//   ....[75]....
        /*0170*/ 	.word	0xffffffff


	//   ....[76]....
        /*0174*/ 	.word	0xffffffff


	//   ....[77]....
        /*0178*/ 	.word	0xffffffff


	//   ....[78]....
        /*017c*/ 	.word	0xffffffff


	//   ....[79]....
        /*0180*/ 	.word	0xffffffff


	//   ....[80]....
        /*0184*/ 	.word	0xffffffff


	//   ....[81]....
        /*0188*/ 	.word	0xffffffff


	//   ....[82]....
        /*018c*/ 	.word	0xffffffff


	//   ....[83]....
        /*0190*/ 	.word	0xffffffff


	//   ....[84]....
        /*0194*/ 	.word	0xffffffff


	//   ....[85]....
        /*0198*/ 	.word	0xffffffff


	//   ....[86]....
        /*019c*/ 	.word	0xffffffff


	//   ....[87]....
        /*01a0*/ 	.word	0xffffffff


	//   ....[88]....
        /*01a4*/ 	.word	0xffffffff


	//   ....[89]....
        /*01a8*/ 	.word	0xffffffff


	//   ....[90]....
        /*01ac*/ 	.word	0xffffffff


	//   ....[91]....
        /*01b0*/ 	.word	0xffffffff


	//   ....[92]....
        /*01b4*/ 	.word	0xffffffff


	//   ....[93]....
        /*01b8*/ 	.word	0x0500000f


	//   ....[94]....
        /*01bc*/ 	.word	0x0500000f


	//   ....[95]....
        /*01c0*/ 	.word	0x0500000f


	//   ....[96]....
        /*01c4*/ 	.word	0x0500000f


	//   ....[97]....
        /*01c8*/ 	.word	0x0500000f


	//   ....[98]....
        /*01cc*/ 	.word	0x0500000f


	//   ....[99]....
        /*01d0*/ 	.word	0x0500000f


	//   ....[100]....
        /*01d4*/ 	.word	0x0500000f


	//   ....[101]....
        /*01d8*/ 	.word	0x0500000f


	//   ....[102]....
        /*01dc*/ 	.word	0x0500000f


	//   ....[103]....
        /*01e0*/ 	.word	0x0500000f


	//   ....[104]....
        /*01e4*/ 	.word	0x0500000f


	//   ....[105]....
        /*01e8*/ 	.word	0x0500000f


	//   ....[106]....
        /*01ec*/ 	.word	0x0500000f


	//   ....[107]....
        /*01f0*/ 	.word	0x0500000f


	//   ....[108]....
        /*01f4*/ 	.word	0x0500000f


	//   ....[109]....
        /*01f8*/ 	.word	0x0500000f


	//   ....[110]....
        /*01fc*/ 	.word	0x0500000f


	//   ....[111]....
        /*0200*/ 	.word	0x0500000f


	//   ....[112]....
        /*0204*/ 	.word	0x0500000f


	//   ....[113]....
        /*0208*/ 	.word	0x0500000f


	//   ....[114]....
        /*020c*/ 	.word	0x0500000f


	//   ....[115]....
        /*0210*/ 	.word	0x0500000f


	//   ....[116]....
        /*0214*/ 	.word	0x0500000f


	//   ....[117]....
        /*0218*/ 	.word	0x0500000f


	//   ....[118]....
        /*021c*/ 	.word	0x0500000f


	//   ....[119]....
        /*0220*/ 	.word	0x0500000f


	//   ....[120]....
        /*0224*/ 	.word	0x0500000f


	//   ....[121]....
        /*0228*/ 	.word	0x0500000f


	//   ....[122]....
        /*022c*/ 	.word	0x0500000f


	//   ....[123]....
        /*0230*/ 	.word	0x0500000f


	//   ....[124]....
        /*0234*/ 	.word	0x0500000f


	//   ....[125]....
        /*0238*/ 	.word	0x0500000f


	//   ....[126]....
        /*023c*/ 	.word	0x0500000f


	//   ....[127]....
        /*0240*/ 	.word	0x0500000f


	//   ....[128]....
        /*0244*/ 	.word	0x0500000f


	//   ....[129]....
        /*0248*/ 	.word	0x0500000f


	//   ....[130]....
        /*024c*/ 	.word	0x0500000f


	//   ....[131]....
        /*0250*/ 	.word	0x0500000f


	//   ....[132]....
        /*0254*/ 	.word	0x0500000f


	//   ....[133]....
        /*0258*/ 	.word	0x0500000f


	//   ....[134]....
        /*025c*/ 	.word	0x0500000f


	//   ....[135]....
        /*0260*/ 	.word	0x0500000f


	//   ....[136]....
        /*0264*/ 	.word	0x0500000f


	//   ....[137]....
        /*0268*/ 	.word	0x0500000f


	//   ....[138]....
        /*026c*/ 	.word	0x0500000f


	//   ....[139]....
        /*0270*/ 	.word	0x0500000f


	//   ....[140]....
        /*0274*/ 	.word	0x0500000f


	//   ....[141]....
        /*0278*/ 	.word	0x0500000f


	//   ....[142]....
        /*027c*/ 	.word	0x0500000f


	//   ....[143]....
        /*0280*/ 	.word	0x0500000f


	//   ....[144]....
        /*0284*/ 	.word	0x0500000f


	//   ....[145]....
        /*0288*/ 	.word	0x0500000f


	//   ....[146]....
        /*028c*/ 	.word	0x0500000f


	//   ....[147]....
        /*0290*/ 	.word	0x0500000f


	//   ....[148]....
        /*0294*/ 	.word	0x0500000f


	//   ....[149]....
        /*0298*/ 	.word	0x0500000f


	//   ....[150]....
        /*029c*/ 	.word	0x0500000f


	//   ....[151]....
        /*02a0*/ 	.word	0x0500000f


	//   ....[152]....
        /*02a4*/ 	.word	0x0500000f


	//   ....[153]....
        /*02a8*/ 	.word	0x0500000f


	//   ....[154]....
        /*02ac*/ 	.word	0x0500000f


	//   ....[155]....
        /*02b0*/ 	.word	0x0500000f


	//   ....[156]....
        /*02b4*/ 	.word	0x0500000f


	//   ....[157]....
        /*02b8*/ 	.word	0x0500000f


	//   ....[158]....
        /*02bc*/ 	.word	0x0500000f


	//----- nvinfo : EIATTR_COOP_GROUP_INSTR_OFFSETS
	.align		4
.L_1108:
        /*02c0*/ 	.byte	0x04, 0x28
        /*02c2*/ 	.short	(.L_1110 - .L_1109)


	//   ....[0]....
.L_1109:
        /*02c4*/ 	.word	0x00000060


	//   ....[1]....
        /*02c8*/ 	.word	0x000000a0


	//   ....[2]....
        /*02cc*/ 	.word	0x000002c0


	//   ....[3]....
        /*02d0*/ 	.word	0x00000420


	//   ....[4]....
        /*02d4*/ 	.word	0x00000540


	//   ....[5]....
        /*02d8*/ 	.word	0x000006a0


	//   ....[6]....
        /*02dc*/ 	.word	0x00001230


	//   ....[7]....
        /*02e0*/ 	.word	0x000023e0


	//   ....[8]....
        /*02e4*/ 	.word	0x00002470


	//   ....[9]....
        /*02e8*/ 	.word	0x000028a0


	//   ....[10]....
        /*02ec*/ 	.word	0x00002920


	//   ....[11]....
        /*02f0*/ 	.word	0x00003e90


	//   ....[12]....
        /*02f4*/ 	.word	0x00003f00


	//   ....[13]....
        /*02f8*/ 	.word	0x00004390


	//   ....[14]....
        /*02fc*/ 	.word	0x00004550


	//   ....[15]....
        /*0300*/ 	.word	0x00005870


	//   ....[16]....
        /*0304*/ 	.word	0x000058b0


	//   ....[17]....
        /*0308*/ 	.word	0x000058d0


	//   ....[18]....
        /*030c*/ 	.word	0x00005900


	//   ....[19]....
        /*0310*/ 	.word	0x000069c0


	//   ....[20]....
        /*0314*/ 	.word	0x00006a10


	//   ....[21]....
        /*0318*/ 	.word	0x00006a50


	//   ....[22]....
        /*031c*/ 	.word	0x00006a80


	//   ....[23]....
        /*0320*/ 	.word	0x00006ac0


	//   ....[24]....
        /*0324*/ 	.word	0x00006ae0


	//   ....[25]....
        /*0328*/ 	.word	0x00007750


	//   ....[26]....
        /*032c*/ 	.word	0x00007760


	//   ....[27]....
        /*0330*/ 	.word	0x00008790


	//   ....[28]....
        /*0334*/ 	.word	0x00009870


	//   ....[29]....
        /*0338*/ 	.word	0x00009890


	//   ....[30]....
        /*033c*/ 	.word	0x000098a0


	//   ....[31]....
        /*0340*/ 	.word	0x000098e0


	//   ....[32]....
        /*0344*/ 	.word	0x00009930


	//   ....[33]....
        /*0348*/ 	.word	0x00009950


	//   ....[34]....
        /*034c*/ 	.word	0x000099a0


	//   ....[35]....
        /*0350*/ 	.word	0x000099c0


	//   ....[36]....
        /*0354*/ 	.word	0x00009a10


	//   ....[37]....
        /*0358*/ 	.word	0x00009a30


	//   ....[38]....
        /*035c*/ 	.word	0x00009a80


	//   ....[39]....
        /*0360*/ 	.word	0x00009aa0


	//   ....[40]....
        /*0364*/ 	.word	0x00009ff0


	//   ....[41]....
        /*0368*/ 	.word	0x0000a030


	//   ....[42]....
        /*036c*/ 	.word	0x0000a060


	//   ....[43]....
        /*0370*/ 	.word	0x0000a0b0


	//   ....[44]....
        /*0374*/ 	.word	0x0000a110


	//   ....[45]....
        /*0378*/ 	.word	0x0000a130


	//   ....[46]....
        /*037c*/ 	.word	0x0000a190


	//   ....[47]....
        /*0380*/ 	.word	0x0000a1b0


	//   ....[48]....
        /*0384*/ 	.word	0x0000a210


	//   ....[49]....
        /*0388*/ 	.word	0x0000a230


	//   ....[50]....
        /*038c*/ 	.word	0x0000a290


	//   ....[51]....
        /*0390*/ 	.word	0x0000a2b0


	//   ....[52]....
        /*0394*/ 	.word	0x0000a310


	//   ....[53]....
        /*0398*/ 	.word	0x0000a330


	//   ....[54]....
        /*039c*/ 	.word	0x0000a380


	//   ....[55]....
        /*03a0*/ 	.word	0x0000a3a0


	//   ....[56]....
        /*03a4*/ 	.word	0x0000a720


	//   ....[57]....
        /*03a8*/ 	.word	0x0000a750


	//   ....[58]....
        /*03ac*/ 	.word	0x0000a790


	//   ....[59]....
        /*03b0*/ 	.word	0x0000a7b0


	//   ....[60]....
        /*03b4*/ 	.word	0x0000a7d0


	//   ....[61]....
        /*03b8*/ 	.word	0x0000a7f0


	//   ....[62]....
        /*03bc*/ 	.word	0x0000a810


	//   ....[63]....
        /*03c0*/ 	.word	0x0000a840


	//   ....[64]....
        /*03c4*/ 	.word	0x0000a8e0


	//   ....[65]....
        /*03c8*/ 	.word	0x0000a910


	//   ....[66]....
        /*03cc*/ 	.word	0x0000a920


	//   ....[67]....
        /*03d0*/ 	.word	0x0000a9b0


	//   ....[68]....
        /*03d4*/ 	.word	0x0000b1a0


	//   ....[69]....
        /*03d8*/ 	.word	0x0000b1c0


	//   ....[70]....
        /*03dc*/ 	.word	0x0000b1d0


	//   ....[71]....
        /*03e0*/ 	.word	0x0000b1e0


	//   ....[72]....
        /*03e4*/ 	.word	0x0000b1f0


	//   ....[73]....
        /*03e8*/ 	.word	0x0000b200


	//   ....[74]....
        /*03ec*/ 	.word	0x0000b220


	//   ....[75]....
        /*03f0*/ 	.word	0x0000b240


	//   ....[76]....
        /*03f4*/ 	.word	0x0000b270


	//   ....[77]....
        /*03f8*/ 	.word	0x0000b2b0


	//   ....[78]....
        /*03fc*/ 	.word	0x0000b2f0


	//   ....[79]....
        /*0400*/ 	.word	0x0000b340


	//   ....[80]....
        /*0404*/ 	.word	0x0000b690


	//   ....[81]....
        /*0408*/ 	.word	0x0000b6b0


	//   ....[82]....
        /*040c*/ 	.word	0x0000b6c0


	//   ....[83]....
        /*0410*/ 	.word	0x0000b6d0


	//   ....[84]....
        /*0414*/ 	.word	0x0000b6e0


	//   ....[85]....
        /*0418*/ 	.word	0x0000b710


	//   ....[86]....
        /*041c*/ 	.word	0x0000b770


	//   ....[87]....
        /*0420*/ 	.word	0x0000b790


	//   ....[88]....
        /*0424*/ 	.word	0x0000b7f0


	//   ....[89]....
        /*0428*/ 	.word	0x0000b800


	//   ....[90]....
        /*042c*/ 	.word	0x0000b870


	//   ....[91]....
        /*0430*/ 	.word	0x0000b890


	//   ....[92]....
        /*0434*/ 	.word	0x0000bbf0


	//   ....[93]....
        /*0438*/ 	.word	0x0000c0b0


	//   ....[94]....
        /*043c*/ 	.word	0x0000c1a0


	//   ....[95]....
        /*0440*/ 	.word	0x0000c240


	//   ....[96]....
        /*0444*/ 	.word	0x0000c2c0


	//   ....[97]....
        /*0448*/ 	.word	0x0000c370


	//   ....[98]....
        /*044c*/ 	.word	0x0000c3d0


	//   ....[99]....
        /*0450*/ 	.word	0x0000c490


	//   ....[100]....
        /*0454*/ 	.word	0x0000c4f0


	//   ....[101]....
        /*0458*/ 	.word	0x0000c5b0


	//   ....[102]....
        /*045c*/ 	.word	0x0000c610


	//   ....[103]....
        /*0460*/ 	.word	0x0000c6d0


	//   ....[104]....
        /*0464*/ 	.word	0x0000c730


	//   ....[105]....
        /*0468*/ 	.word	0x0000c7d0


	//   ....[106]....
        /*046c*/ 	.word	0x0000c860


	//   ....[107]....
        /*0470*/ 	.word	0x0000c8c0


	//   ....[108]....
        /*0474*/ 	.word	0x0000c980


	//   ....[109]....
        /*0478*/ 	.word	0x0000ca40


	//   ....[110]....
        /*047c*/ 	.word	0x0000caa0


	//   ....[111]....
        /*0480*/ 	.word	0x0000cb70


	//   ....[112]....
        /*0484*/ 	.word	0x0000cbd0


	//   ....[113]....
        /*0488*/ 	.word	0x0000cca0


	//   ....[114]....
        /*048c*/ 	.word	0x0000cd00


	//   ....[115]....
        /*0490*/ 	.word	0x0000cdd0


	//   ....[116]....
        /*0494*/ 	.word	0x0000ce30


	//   ....[117]....
        /*0498*/ 	.word	0x0000cef0


	//   ....[118]....
        /*049c*/ 	.word	0x0000cf50


	//   ....[119]....
        /*04a0*/ 	.word	0x0000d010


	//   ....[120]....
        /*04a4*/ 	.word	0x0000d080


	//   ....[121]....
        /*04a8*/ 	.word	0x0000d120


	//   ....[122]....
        /*04ac*/ 	.word	0x0000d270


	//   ....[123]....
        /*04b0*/ 	.word	0x0000d340


	//   ....[124]....
        /*04b4*/ 	.word	0x0000d3c0


	//   ....[125]....
        /*04b8*/ 	.word	0x0000d480


	//   ....[126]....
        /*04bc*/ 	.word	0x0000d560


	//   ....[127]....
        /*04c0*/ 	.word	0x0000d620


	//   ....[128]....
        /*04c4*/ 	.word	0x0000d700


	//   ....[129]....
        /*04c8*/ 	.word	0x0000d7c0


	//   ....[130]....
        /*04cc*/ 	.word	0x0000d8a0


	//   ....[131]....
        /*04d0*/ 	.word	0x0000d960


	//   ....[132]....
        /*04d4*/ 	.word	0x0000da40


	//   ....[133]....
        /*04d8*/ 	.word	0x0000db10


	//   ....[134]....
        /*04dc*/ 	.word	0x0000dc70


	//   ....[135]....
        /*04e0*/ 	.word	0x0000dd10


	//   ....[136]....
        /*04e4*/ 	.word	0x0000dd70


	//   ....[137]....
        /*04e8*/ 	.word	0x0000de10


	//   ....[138]....
        /*04ec*/ 	.word	0x0000de70


	//   ....[139]....
        /*04f0*/ 	.word	0x0000df10


	//   ....[140]....
        /*04f4*/ 	.word	0x0000df70


	//   ....[141]....
        /*04f8*/ 	.word	0x0000e010


	//   ....[142]....
        /*04fc*/ 	.word	0x0000e070


	//   ....[143]....
        /*0500*/ 	.word	0x0000e110


	//   ....[144]....
        /*0504*/ 	.word	0x0000e170


	//   ....[145]....
        /*0508*/ 	.word	0x0000e210


	//   ....[146]....
        /*050c*/ 	.word	0x0000e300


	//   ....[147]....
        /*0510*/ 	.word	0x0000e3b0


	//   ....[148]....
        /*0514*/ 	.word	0x0000e410


	//   ....[149]....
        /*0518*/ 	.word	0x0000e4e0


	//   ....[150]....
        /*051c*/ 	.word	0x0000e540


	//   ....[151]....
        /*0520*/ 	.word	0x0000e620


	//   ....[152]....
        /*0524*/ 	.word	0x0000e680


	//   ....[153]....
        /*0528*/ 	.word	0x0000e760


	//   ....[154]....
        /*052c*/ 	.word	0x0000e7c0


	//   ....[155]....
        /*0530*/ 	.word	0x0000e8a0


	//   ....[156]....
        /*0534*/ 	.word	0x0000e900


	//   ....[157]....
        /*0538*/ 	.word	0x0000e9e0


	//   ....[158]....
        /*053c*/ 	.word	0x0000ead0


	//----- nvinfo : EIATTR_REG_RECONFIG
	.align		4
.L_1110:
        /*0540*/ 	.byte	0x01, 0x54
	.zero		2


	//----- nvinfo : EIATTR_SYSCALL_OFFSETS
	.align		4
        /*0544*/ 	.byte	0x04, 0x46
        /*0546*/ 	.short	(.L_1112 - .L_1111)


	//   ....[0]....
.L_1111:
        /*0548*/ 	.word	0x000013f0


	//   ....[1]....
        /*054c*/ 	.word	0x00008ed0


	//   ....[2]....
        /*0550*/ 	.word	0x00009010


	//   ....[3]....
        /*0554*/ 	.word	0x00009100


	//   ....[4]....
        /*0558*/ 	.word	0x00009d10


	//----- nvinfo : EIATTR_MBARRIER_INSTR_OFFSETS
	.align		4
.L_1112:
        /*055c*/ 	.byte	0x04, 0x39
        /*055e*/ 	.short	(.L_1114 - .L_1113)


	//   ....[0]....
.L_1113:
        /*0560*/ 	.word	0x00000170
        /*0564*/ 	.word	0x000000ff
        /*0568*/ 	.word	0x00022800
        /*056c*/ 	.short	0x0100
        /*056e*/ 	.byte	0x08
	.zero		1


	//   ....[1]....
        /*0570*/ 	.word	0x00000180
        /*0574*/ 	.word	0x000000ff
        /*0578*/ 	.word	0x00022820
        /*057c*/ 	.short	0x0100
        /*057e*/ 	.byte	0x08
	.zero		1


	//   ....[2]....
        /*0580*/ 	.word	0x00000270
        /*0584*/ 	.word	0x000000ff
        /*0588*/ 	.word	0x00022830
        /*058c*/ 	.short	0x0100
        /*058e*/ 	.byte	0x08
	.zero		1


	//   ....[3]....
        /*0590*/ 	.word	0x00000280
        /*0594*/ 	.word	0x000000ff
        /*0598*/ 	.word	0x00022840
        /*059c*/ 	.short	0x0100
        /*059e*/ 	.byte	0x08
	.zero		1


	//   ....[4]....
        /*05a0*/ 	.word	0x00000290
        /*05a4*/ 	.word	0x000000ff
        /*05a8*/ 	.word	0x00022838
        /*05ac*/ 	.short	0x0100
        /*05ae*/ 	.byte	0x08
	.zero		1


	//   ....[5]....
        /*05b0*/ 	.word	0x000002a0
        /*05b4*/ 	.word	0x000000ff
        /*05b8*/ 	.word	0x00022848
        /*05bc*/ 	.short	0x0100
        /*05be*/ 	.byte	0x08
	.zero		1


	//   ....[6]....
        /*05c0*/ 	.word	0x000003d0
        /*05c4*/ 	.word	0x000000ff
        /*05c8*/ 	.word	0x00022850
        /*05cc*/ 	.short	0x0100
        /*05ce*/ 	.byte	0x08
	.zero		1


	//   ....[7]....
        /*05d0*/ 	.word	0x000003e0
        /*05d4*/ 	.word	0x000000ff
        /*05d8*/ 	.word	0x00022860
        /*05dc*/ 	.short	0x0100
        /*05de*/ 	.byte	0x08
	.zero		1


	//   ....[8]....
        /*05e0*/ 	.word	0x000003f0
        /*05e4*/ 	.word	0x000000ff
        /*05e8*/ 	.word	0x00022858
        /*05ec*/ 	.short	0x0100
        /*05ee*/ 	.byte	0x08
	.zero		1


	//   ....[9]....
        /*05f0*/ 	.word	0x00000400
        /*05f4*/ 	.word	0x000000ff
        /*05f8*/ 	.word	0x00022868
        /*05fc*/ 	.short	0x0100
        /*05fe*/ 	.byte	0x08
	.zero		1


	//   ....[10]....
        /*0600*/ 	.word	0x000004f0
        /*0604*/ 	.word	0x000000ff
        /*0608*/ 	.word	0x00022870
        /*060c*/ 	.short	0x0100
        /*060e*/ 	.byte	0x06
	.zero		1


	//   ....[11]....
        /*0610*/ 	.word	0x00000500
        /*0614*/ 	.word	0x000000ff
        /*0618*/ 	.word	0x00022880
        /*061c*/ 	.short	0x0100
        /*061e*/ 	.byte	0x06
	.zero		1


	//   ....[12]....
        /*0620*/ 	.word	0x00000510
        /*0624*/ 	.word	0x000000ff
        /*0628*/ 	.word	0x00022878
        /*062c*/ 	.short	0x0100
        /*062e*/ 	.byte	0x06
	.zero		1


	//   ....[13]....
        /*0630*/ 	.word	0x00000520
        /*0634*/ 	.word	0x000000ff
        /*0638*/ 	.word	0x00022888
        /*063c*/ 	.short	0x0100
        /*063e*/ 	.byte	0x06
	.zero		1


	//   ....[14]....
        /*0640*/ 	.word	0x00000650
        /*0644*/ 	.word	0x000000ff
        /*0648*/ 	.word	0x00022890
        /*064c*/ 	.short	0x0100
        /*064e*/ 	.byte	0x08
	.zero		1


	//   ....[15]....
        /*0650*/ 	.word	0x00000660
        /*0654*/ 	.word	0x000000ff
        /*0658*/ 	.word	0x000228a0
        /*065c*/ 	.short	0x0100
        /*065e*/ 	.byte	0x08
	.zero		1


	//   ....[16]....
        /*0660*/ 	.word	0x00000670
        /*0664*/ 	.word	0x000000ff
        /*0668*/ 	.word	0x00022898
        /*066c*/ 	.short	0x0100
        /*066e*/ 	.byte	0x08
	.zero		1


	//   ....[17]....
        /*0670*/ 	.word	0x00000680
        /*0674*/ 	.word	0x000000ff
        /*0678*/ 	.word	0x000228a8
        /*067c*/ 	.short	0x0100
        /*067e*/ 	.byte	0x08
	.zero		1


	//   ....[18]....
        /*0680*/ 	.word	0x000007c0
        /*0684*/ 	.word	0x000000ff
        /*0688*/ 	.word	0x000228b0
        /*068c*/ 	.short	0x0100
        /*068e*/ 	.byte	0x08
	.zero		1


	//   ....[19]....
        /*0690*/ 	.word	0x000007d0
        /*0694*/ 	.word	0x000000ff
        /*0698*/ 	.word	0x000228c0
        /*069c*/ 	.short	0x0100
        /*069e*/ 	.byte	0x08
	.zero		1


	//   ....[20]....
        /*06a0*/ 	.word	0x000007e0
        /*06a4*/ 	.word	0x000000ff
        /*06a8*/ 	.word	0x000228b8
        /*06ac*/ 	.short	0x0100
        /*06ae*/ 	.byte	0x08
	.zero		1


	//   ....[21]....
        /*06b0*/ 	.word	0x000007f0
        /*06b4*/ 	.word	0x000000ff
        /*06b8*/ 	.word	0x000228c8
        /*06bc*/ 	.short	0x0100
        /*06be*/ 	.byte	0x08
	.zero		1


	//   ....[22]....
        /*06c0*/ 	.word	0x00001420
        /*06c4*/ 	.word	0x000000ff
        /*06c8*/ 	.word	0x00022800
        /*06cc*/ 	.short	0x010a
        /*06ce*/ 	.byte	0x29
	.zero		1


	//   ....[23]....
        /*06d0*/ 	.word	0x000014b0
        /*06d4*/ 	.word	0x000000ff
        /*06d8*/ 	.word	0x00022830
        /*06dc*/ 	.short	0x010a
        /*06de*/ 	.byte	0x29
	.zero		1


	//   ....[24]....
        /*06e0*/ 	.word	0x000014f0
        /*06e4*/ 	.word	0x000000ff
        /*06e8*/ 	.word	0x00022830
        /*06ec*/ 	.short	0x010a
        /*06ee*/ 	.byte	0x29
	.zero		1


	//   ....[25]....
        /*06f0*/ 	.word	0x00001dd0
        /*06f4*/ 	.word	0x000000ff
        /*06f8*/ 	.word	0x00000000
        /*06fc*/ 	.short	0x0101
        /*06fe*/ 	.byte	0x04
	.zero		1


	//   ....[26]....
        /*0700*/ 	.word	0x00003140
        /*0704*/ 	.word	0x000000ff
        /*0708*/ 	.word	0x00022850
        /*070c*/ 	.short	0x010a
        /*070e*/ 	.byte	0x29
	.zero		1


	//   ....[27]....
        /*0710*/ 	.word	0x00003180
        /*0714*/ 	.word	0x000000ff
        /*0718*/ 	.word	0x00022850
        /*071c*/ 	.short	0x010a
        /*071e*/ 	.byte	0x29
	.zero		1


	//   ....[28]....
        /*0720*/ 	.word	0x000034e0
        /*0724*/ 	.word	0x000000ff
        /*0728*/ 	.word	0x00000000
        /*072c*/ 	.short	0x0101
        /*072e*/ 	.byte	0x04
	.zero		1


	//   ....[29]....
        /*0730*/ 	.word	0x00003650
        /*0734*/ 	.word	0x000000ff
        /*0738*/ 	.word	0x00022830
        /*073c*/ 	.short	0x010a
        /*073e*/ 	.byte	0x1c
	.zero		1


	//   ....[30]....
        /*0740*/ 	.word	0x000036a0
        /*0744*/ 	.word	0x000000ff
        /*0748*/ 	.word	0x00022830
        /*074c*/ 	.short	0x010a
        /*074e*/ 	.byte	0x1c
	.zero		1


	//   ....[31]....
        /*0750*/ 	.word	0x00003c40
        /*0754*/ 	.word	0x000000ff
        /*0758*/ 	.word	0x00000000
        /*075c*/ 	.short	0x0101
        /*075e*/ 	.byte	0x0b
	.zero		1


	//   ....[32]....
        /*0760*/ 	.word	0x00005530
        /*0764*/ 	.word	0x000000ff
        /*0768*/ 	.word	0x00022850
        /*076c*/ 	.short	0x010a
        /*076e*/ 	.byte	0x1c
	.zero		1


	//   ....[33]....
        /*0770*/ 	.word	0x00005580
        /*0774*/ 	.word	0x000000ff
        /*0778*/ 	.word	0x00022850
        /*077c*/ 	.short	0x010a
        /*077e*/ 	.byte	0x1c
	.zero		1


	//   ....[34]....
        /*0780*/ 	.word	0x00005850
        /*0784*/ 	.word	0x000000ff
        /*0788*/ 	.word	0x00000000
        /*078c*/ 	.short	0x0101
        /*078e*/ 	.byte	0x0b
	.zero		1


	//   ....[35]....
        /*0790*/ 	.word	0x00006af0
        /*0794*/ 	.word	0x000000ff
        /*0798*/ 	.word	0x00000000
        /*079c*/ 	.short	0x0101
        /*079e*/ 	.byte	0x04
	.zero		1


	//   ....[36]....
        /*07a0*/ 	.word	0x00009610
        /*07a4*/ 	.word	0x000000ff
        /*07a8*/ 	.word	0x00022840
        /*07ac*/ 	.short	0x010a
        /*07ae*/ 	.byte	0x2b
	.zero		1


	//   ....[37]....
        /*07b0*/ 	.word	0x00009b40
        /*07b4*/ 	.word	0x000000ff
        /*07b8*/ 	.word	0x00022830
        /*07bc*/ 	.short	0x0107
        /*07be*/ 	.byte	0x2b
	.zero		1


	//   ....[38]....
        /*07c0*/ 	.word	0x00009bb0
        /*07c4*/ 	.word	0x000000ff
        /*07c8*/ 	.word	0x00022830
        /*07cc*/ 	.short	0x0101
        /*07ce*/ 	.byte	0x2b
	.zero		1


	//   ....[39]....
        /*07d0*/ 	.word	0x0000a470
        /*07d4*/ 	.word	0x000000ff
        /*07d8*/ 	.word	0x00022800
        /*07dc*/ 	.short	0x0107
        /*07de*/ 	.byte	0x2b
	.zero		1


	//   ....[40]....
        /*07e0*/ 	.word	0x0000a4b0
        /*07e4*/ 	.word	0x000000ff
        /*07e8*/ 	.word	0x00022800
        /*07ec*/ 	.short	0x0101
        /*07ee*/ 	.byte	0x2b
	.zero		1


	//   ....[41]....
        /*07f0*/ 	.word	0x0000a4c0
        /*07f4*/ 	.word	0x000000ff
        /*07f8*/ 	.word	0x00022820
        /*07fc*/ 	.short	0x010a
        /*07fe*/ 	.byte	0x2b
	.zero		1


	//   ....[42]....
        /*0800*/ 	.word	0x0000a510
        /*0804*/ 	.word	0x000000ff
        /*0808*/ 	.word	0x00022860
        /*080c*/ 	.short	0x010a
        /*080e*/ 	.byte	0x2b
	.zero		1


	//   ....[43]....
        /*0810*/ 	.word	0x0000ac40
        /*0814*/ 	.word	0x000000ff
        /*0818*/ 	.word	0x00022850
        /*081c*/ 	.short	0x0107
        /*081e*/ 	.byte	0x2b
	.zero		1


	//   ....[44]....
        /*0820*/ 	.word	0x0000acc0
        /*0824*/ 	.word	0x000000ff
        /*0828*/ 	.word	0x00022850
        /*082c*/ 	.short	0x0101
        /*082e*/ 	.byte	0x2b
	.zero		1


	//   ....[45]....
        /*0830*/ 	.word	0x0000afa0
        /*0834*/ 	.word	0x00000020
        /*0838*/ 	.word	0x00022840
        /*083c*/ 	.short	0x010a
        /*083e*/ 	.byte	0x3f
	.zero		1


	//   ....[46]....
        /*0840*/ 	.word	0x0000b3d0
        /*0844*/ 	.word	0x00000020
        /*0848*/ 	.word	0x00022830
        /*084c*/ 	.short	0x0107
        /*084e*/ 	.byte	0x3f
	.zero		1


	//   ....[47]....
        /*0850*/ 	.word	0x0000b480
        /*0854*/ 	.word	0x00000020
        /*0858*/ 	.word	0x00022830
        /*085c*/ 	.short	0x0101
        /*085e*/ 	.byte	0x3f
	.zero		1


	//   ....[48]....
        /*0860*/ 	.word	0x0000b4b0
        /*0864*/ 	.word	0x00000020
        /*0868*/ 	.word	0x00022860
        /*086c*/ 	.short	0x010a
        /*086e*/ 	.byte	0x3f
	.zero		1


	//   ....[49]....
        /*0870*/ 	.word	0x0000b9f0
        /*0874*/ 	.word	0x00000020
        /*0878*/ 	.word	0x00022850
        /*087c*/ 	.short	0x0107
        /*087e*/ 	.byte	0x3f
	.zero		1


	//   ....[50]....
        /*0880*/ 	.word	0x0000bac0
        /*0884*/ 	.word	0x00000020
        /*0888*/ 	.word	0x00022850
        /*088c*/ 	.short	0x0101
        /*088e*/ 	.byte	0x3f
	.zero		1


	//   ....[51]....
        /*0890*/ 	.word	0x0000bba0
        /*0894*/ 	.word	0x00000004
        /*0898*/ 	.word	0x00022820
        /*089c*/ 	.short	0x010a
        /*089e*/ 	.byte	0x3f
	.zero		1


	//   ....[52]....
        /*08a0*/ 	.word	0x0000bce0
        /*08a4*/ 	.word	0x00000005
        /*08a8*/ 	.word	0x00022840
        /*08ac*/ 	.short	0x010a
        /*08ae*/ 	.byte	0x3f
	.zero		1


	//   ....[53]....
        /*08b0*/ 	.word	0x0000bd80
        /*08b4*/ 	.word	0x00000015
        /*08b8*/ 	.word	0x00022840
        /*08bc*/ 	.short	0x010a
        /*08be*/ 	.byte	0x3f
	.zero		1


	//   ....[54]....
        /*08c0*/ 	.word	0x0000bdc0
        /*08c4*/ 	.word	0x00000005
        /*08c8*/ 	.word	0x00022860
        /*08cc*/ 	.short	0x010a
        /*08ce*/ 	.byte	0x3f
	.zero		1


	//   ....[55]....
        /*08d0*/ 	.word	0x0000be00
        /*08d4*/ 	.word	0x00000015
        /*08d8*/ 	.word	0x00022860
        /*08dc*/ 	.short	0x010a
        /*08de*/ 	.byte	0x3f
	.zero		1


	//   ....[56]....
        /*08e0*/ 	.word	0x0000be70
        /*08e4*/ 	.word	0x00000005
        /*08e8*/ 	.word	0x00022800
        /*08ec*/ 	.short	0x010a
        /*08ee*/ 	.byte	0x3f
	.zero		1


	//   ....[57]....
        /*08f0*/ 	.word	0x0000bed0
        /*08f4*/ 	.word	0x00000005
        /*08f8*/ 	.word	0x00022830
        /*08fc*/ 	.short	0x010a
        /*08fe*/ 	.byte	0x3f
	.zero		1


	//   ....[58]....
        /*0900*/ 	.word	0x0000bf30
        /*0904*/ 	.word	0x00000009
        /*0908*/ 	.word	0x00022850
        /*090c*/ 	.short	0x010a
        /*090e*/ 	.byte	0x3f
	.zero		1


	//   ....[59]....
        /*0910*/ 	.word	0x0000bfa0
        /*0914*/ 	.word	0x00000000
        /*0918*/ 	.word	0x00022830
        /*091c*/ 	.short	0x010a
        /*091e*/ 	.byte	0x3f
	.zero		1


	//   ....[60]....
        /*0920*/ 	.word	0x0000c010
        /*0924*/ 	.word	0x00000008
        /*0928*/ 	.word	0x00022850
        /*092c*/ 	.short	0x010a
        /*092e*/ 	.byte	0x3f
	.zero		1


	//   ....[61]....
        /*0930*/ 	.word	0x0000c0f0
        /*0934*/ 	.word	0x00000003
        /*0938*/ 	.word	0x00022840
        /*093c*/ 	.short	0x010a
        /*093e*/ 	.byte	0x3f
	.zero		1


	//   ....[62]....
        /*0940*/ 	.word	0x0000d160
        /*0944*/ 	.word	0x00000003
        /*0948*/ 	.word	0x00022820
        /*094c*/ 	.short	0x010a
        /*094e*/ 	.byte	0x3f
	.zero		1


	//   ....[63]....
        /*0950*/ 	.word	0x0000d1c0
        /*0954*/ 	.word	0x00000003
        /*0958*/ 	.word	0x00022860
        /*095c*/ 	.short	0x010a
        /*095e*/ 	.byte	0x3f
	.zero		1


	//   ....[64]....
        /*0960*/ 	.word	0x0000dbc0
        /*0964*/ 	.word	0x00000020
        /*0968*/ 	.word	0x00022840
        /*096c*/ 	.short	0x010a
        /*096e*/ 	.byte	0x3f
	.zero		1


	//   ....[65]....
        /*0970*/ 	.word	0x0000e250
        /*0974*/ 	.word	0x00000020
        /*0978*/ 	.word	0x00022860
        /*097c*/ 	.short	0x010a
        /*097e*/ 	.byte	0x3f
	.zero		1


	//   ....[66]....
        /*0980*/ 	.word	0x0000ea20
        /*0984*/ 	.word	0x00000004
        /*0988*/ 	.word	0x00022820
        /*098c*/ 	.short	0x010a
        /*098e*/ 	.byte	0x3f
	.zero		1


	//   ....[67]....
        /*0990*/ 	.word	0x0000eb90
        /*0994*/ 	.word	0x00000005
        /*0998*/ 	.word	0x00022840
        /*099c*/ 	.short	0x010a
        /*099e*/ 	.byte	0x3f
	.zero		1


	//   ....[68]....
        /*09a0*/ 	.word	0x0000ebe0
        /*09a4*/ 	.word	0x00000015
        /*09a8*/ 	.word	0x00022840
        /*09ac*/ 	.short	0x010a
        /*09ae*/ 	.byte	0x3f
	.zero		1


	//   ....[69]....
        /*09b0*/ 	.word	0x0000ec30
        /*09b4*/ 	.word	0x00000005
        /*09b8*/ 	.word	0x00022860
        /*09bc*/ 	.short	0x010a
        /*09be*/ 	.byte	0x3f
	.zero		1


	//----- nvinfo : EIATTR_NUM_MBARRIERS
	.align		4
.L_1114:
        /*09c0*/ 	.byte	0x03, 0x38
        /*09c2*/ 	.short	0x0016


	//----- nvinfo : EIATTR_EXIT_INSTR_OFFSETS
	.align		4
        /*09c4*/ 	.byte	0x04, 0x1c
        /*09c6*/ 	.short	(.L_1116 - .L_1115)


	//   ....[0]....
.L_1115:
        /*09c8*/ 	.word	0x0000be50


	//----- nvinfo : EIATTR_MAX_THREADS
	.align		4
.L_1116:
        /*09cc*/ 	.byte	0x04, 0x05
        /*09ce*/ 	.short	(.L_1118 - .L_1117)
.L_1117:
        /*09d0*/ 	.word	0x00000180
        /*09d4*/ 	.word	0x00000001
        /*09d8*/ 	.word	0x00000001


	//----- nvinfo : EIATTR_CRS_STACK_SIZE
	.align		4
.L_1118:
        /*09dc*/ 	.byte	0x04, 0x1e
        /*09de*/ 	.short	(.L_1120 - .L_1119)
.L_1119:
        /*09e0*/ 	.word	0x00000000


	//----- nvinfo : EIATTR_CBANK_PARAM_SIZE
	.align		4
.L_1120:
        /*09e4*/ 	.byte	0x03, 0x19
        /*09e6*/ 	.short	0x0a70


	//----- nvinfo : EIATTR_PARAM_CBANK
	.align		4
        /*09e8*/ 	.byte	0x04, 0x0a
        /*09ea*/ 	.short	(.L_1122 - .L_1121)
	.align		4
.L_1121:
        /*09ec*/ 	.word	index@(.nv.constant0._ZN7cutlass13device_kernelIN5flash11enable_sm90INS1_16FlashAttnFwdSm90INS1_25CollectiveMainloopFwdSm90ILi2EN4cute5tupleIJNS5_1CILi1EEES8_S8_EEENS6_IJNS7_ILi128EEENS7_ILi96EEENS7_ILi64EEEEEELi256ENS_6half_tEfNS_4arch4Sm90ELb0ELb0ELb1ELb0ELb1ELb0ELb0ELb1ELb0ELb1ELb1ELb0EEENS1_21CollectiveEpilogueFwdINS6_IJSA_NS7_ILi256EEESB_EEES9_SE_SG_Li256ELb0ELb1ELb1ELb0EEENS1_19SingleTileSchedulerILb0ELb1ELb1ELi128EEEEEEEEEvNT_6ParamsE)
        /*09f0*/ 	.short	0x0210
        /*09f2*/ 	.short	0x0a70


	//----- nvinfo : EIATTR_SW_WAR
	.align		4
.L_1122:
        /*09f4*/ 	.byte	0x04, 0x36
        /*09f6*/ 	.short	(.L_1124 - .L_1123)
.L_1123:
        /*09f8*/ 	.word	0x00000008
.L_1124:


//--------------------- .nv.info._ZN7cutlass13device_kernelIN5flash11enable_sm90INS1_16FlashAttnFwdSm90INS1_25CollectiveMainloopFwdSm90ILi2EN4cute5tupleIJNS5_1CILi1EEES8_S8_EEENS6_IJNS7_ILi128EEENS7_ILi96EEENS7_ILi64EEEEEELi256ENS_6half_tEfNS_4arch4Sm90ELb0ELb0ELb1ELb0ELb1ELb0ELb1ELb1ELb0ELb1ELb1ELb0EEENS1_21CollectiveEpilogueFwdINS6_IJSA_NS7_ILi256EEESB_EEES9_SE_SG_Li256ELb0ELb1ELb1ELb0EEENS1_19SingleTileSchedulerILb0ELb1ELb1ELi128EEEEEEEEEvNT_6ParamsE --------------------------
	.section	.nv.info._ZN7cutlass13device_kernelIN5flash11enable_sm90INS1_16FlashAttnFwdSm90INS1_25CollectiveMainloopFwdSm90ILi2EN4cute5tupleIJNS5_1CILi1EEES8_S8_EEENS6_IJNS7_ILi128EEENS7_ILi96EEENS7_ILi64EEEEEELi256ENS_6half_tEfNS_4arch4Sm90ELb0ELb0ELb1ELb0ELb1ELb0ELb1ELb1ELb0ELb1ELb1ELb0EEENS1_21CollectiveEpilogueFwdINS6_IJSA_NS7_ILi256EEESB_EEES9_SE_SG_Li256ELb0ELb1ELb1ELb0EEENS1_19SingleTileSchedulerILb0ELb1ELb1ELi128EEEEEEEEEvNT_6ParamsE,"",@"SHT_CUDA_INFO"
	.sectionflags	@""
	.align	4


	//----- nvinfo : EIATTR_CUDA_API_VERSION
	.align		4
        /*0000*/ 	.byte	0x04, 0x37
        /*0002*/ 	.short	(.L_1126 - .L_1125)
.L_1125:
        /*0004*/ 	.word	0x00000082


	//----- nvinfo : EIATTR_KPARAM_INFO
	.align		4
.L_1126:
        /*0008*/ 	.byte	0x04, 0x17
        /*000a*/ 	.short	(.L_1128 - .L_1127)
.L_1127:
        /*000c*/ 	.word	0x00000000
        /*0010*/ 	.short	0x0000
        /*0012*/ 	.short	0x0070
        /*0014*/ 	.byte	0x00, 0xf0, 0x01, 0x2c


	//----- nvinfo : EIATTR_SPARSE_MMA_MASK
	.align		4
.L_1128:
        /*0018*/ 	.byte	0x03, 0x50
        /*001a*/ 	.short	0x0000


	//----- nvinfo : EIATTR_MAXREG_COUNT
	.align		4
        /*001c*/ 	.byte	0x03, 0x1b
        /*001e*/ 	.short	0x00a8


	//----- nvinfo : EIATTR_NUM_BARRIERS
	.align		4
        /*0020*/ 	.byte	0x02, 0x4c
        /*0022*/ 	.byte	0x10
	.zero		1


	//----- nvinfo : EIATTR_EXTERNS
	.align		4
        /*0024*/ 	.byte	0x04, 0x0f
        /*0026*/ 	.short	(.L_1130 - .L_1129)


	//   ....[0]....
	.align		4
.L_1129:
        /*0028*/ 	.word	index@(__assertfail)


	//----- nvinfo : EIATTR_ANNOTATIONS
	.align		4
.L_1130:
        /*002c*/ 	.byte	0x04, 0x55
        /*002e*/ 	.short	(.L_1132 - .L_1131)


	//   ....[0]....
.L_1131:
        /*0030*/ 	.word	0x00000001
        /*0034*/ 	.byte	0xd0, 0x08, 0x00, 0x00, 0x01, 0x00, 0x00, 0x00, 0x40, 0x0a, 0x00, 0x00, 0x01, 0x00, 0x00, 0x00
        /*0044*/ 	.byte	0xd0, 0x14, 0x00, 0x00, 0x01, 0x00, 0x00, 0x00, 0xc0, 0x74, 0x00, 0x00, 0x01, 0x00, 0x00, 0x00
        /*0054*/ 	.byte	0xd0, 0x96, 0x00, 0x00, 0x01, 0x00, 0x00, 0x00, 0xf0, 0xa7, 0x00, 0x00, 0x01, 0x00, 0x00, 0x00
        /*0064*/ 	.byte	0xb0, 0xdc, 0x00, 0x00


	//----- nvinfo : EIATTR_MERCURY_ISA_VERSION
	.align		4
.L_1132:
        /*0068*/ 	.byte	0x03, 0x5f
        /*006a*/ 	.short	0x0101


	//----- nvinfo : EIATTR_INT_WARP_WIDE_INSTR_OFFSETS
	.align		4
        /*006c*/ 	.byte	0x04, 0x31
        /*006e*/ 	.short	(.L_1134 - .L_1133)


	//   ....[0]....
.L_1133:
        /*0070*/ 	.word	0x000000c0


	//   ....[1]....
        /*0074*/ 	.word	0x000000d0


	//   ....[2]....
        /*0078*/ 	.word	0x000000e0


	//   ....[3]....
        /*007c*/ 	.word	0x00000180


	//----- nvinfo : EIATTR_COOP_GROUP_MASK_REGIDS
	.align		4
.L_1134:
        /*0080*/ 	.byte	0x04, 0x29
        /*0082*/ 	.short	(.L_1136 - .L_1135)


	//   ....[0]....
.L_1135:
        /*0084*/ 	.word	0xffffffff


	//   ....[1]....
        /*0088*/ 	.word	0xffffffff


	//   ....[2]....
        /*008c*/ 	.word	0xffffffff


	//   ....[3]....
        /*0090*/ 	.word	0xffffffff


	//   ....[4]....
        /*0094*/ 	.word	0xffffffff


	//   ....[5]....
        /*0098*/ 	.word	0xffffffff


	//   ....[6]....
        /*009c*/ 	.word	0xffffffff


	//   ....[7]....
        /*00a0*/ 	.word	0xffffffff


	//   ....[8]....
        /*00a4*/ 	.word	0xffffffff


	//   ....[9]....
        /*00a8*/ 	.word	0xffffffff


	//   ....[10]....
        /*00ac*/ 	.word	0xffffffff


	//   ....[11]....
        /*00b0*/ 	.word	0xffffffff


	//   ....[12]....
        /*00b4*/ 	.word	0xffffffff


	//   ....[13]....
        /*00b8*/ 	.word	0xffffffff


	//   ....[14]....
        /*00bc*/ 	.word	0xffffffff


	//   ....[15]....
        /*00c0*/ 	.word	0xffffffff


	//   ....[16]....
        /*00c4*/ 	.word	0xffffffff


	//   ....[17]....
        /*00c8*/ 	.word	0xffffffff


	//   ....[18]....
        /*00cc*/ 	.word	0xffffffff


	//   ....[19]....
        /*00d0*/ 	.word	0xffffffff


	//   ....[20]....
        /*00d4*/ 	.word	0xffffffff


	//   ....[21]....
        /*00d8*/ 	.word	0xffffffff


	//   ....[22]....
        /*00dc*/ 	.word	0xffffffff


	//   ....[23]....
        /*00e0*/ 	.word	0xffffffff


	//   ....[24]....
        /*00e4*/ 	.word	0xffffffff


	//   ....[25]....
        /*00e8*/ 	.word	0xffffffff


	//   ....[26]....
        /*00ec*/ 	.word	0xffffffff


	//   ....[27]....
        /*00f0*/ 	.word	0xffffffff


	//   ....[28]....
        /*00f4*/ 	.word	0xffffffff


	//   ....[29]....
        /*00f8*/ 	.word	0xffffffff


	//   ....[30]....
        /*00fc*/ 	.word	0xffffffff


	//   ....[31]....
        /*0100*/ 	.word	0xffffffff


	//   ....[32]....
        /*0104*/ 	.word	0xffffffff


	//   ....[33]....
        /*0108*/ 	.word	0xffffffff


	//   ....[34]....
        /*010c*/ 	.word	0xffffffff


	//   ....[35]....
        /*0110*/ 	.word	0xffffffff


	//   ....[36]....
        /*0114*/ 	.word	0xffffffff


	//   ....[37]....
        /*0118*/ 	.word	0xffffffff


	//   ....[38]....
        /*011c*/ 	.word	0xffffffff


	//   ....[39]....
        /*0120*/ 	.word	0xffffffff


	//   ....[40]....
        /*0124*/ 	.word	0xffffffff


	//   ....[41]....
        /*0128*/ 	.word	0xffffffff


	//   ....[42]....
        /*012c*/ 	.word	0xffffffff


	//   ....[43]....
        /*0130*/ 	.word	0xffffffff


	//   ....[44]....
        /*0134*/ 	.word	0xffffffff


	//   ....[45]....
        /*0138*/ 	.word	0xffffffff


	//   ....[46]....
        /*013c*/ 	.word	0xffffffff


	//   ....[47]....
        /*0140*/ 	.word	0xffffffff


	//   ....[48]....
        /*0144*/ 	.word	0xffffffff


	//   ....[49]....
        /*0148*/ 	.word	0xffffffff


	//   ....[50]....
        /*014c*/ 	.word	0xffffffff


	//   ....[51]....
        /*0150*/ 	.word	0xffffffff


	//   ....[52]....
        /*0154*/ 	.word	0xffffffff


	//   ....[53]....
        /*0158*/ 	.word	0xffffffff


	//   ....[54]....
        /*015c*/ 	.word	0xffffffff


	//   ....[55]....
        /*0160*/ 	.word	0xffffffff


	//   ....[56]....
        /*0164*/ 	.word	0xffffffff


	//   ....[57]....
        /*0168*/ 	.word	0xffffffff


	//   ....[58]....
        /*016c*/ 	.word	0xffffffff


	//   ....[59]....
        /*0170*/ 	.word	0xffffffff


	//   ....[60]....
        /*0174*/ 	.word	0xffffffff


	//   ....[61]....
        /*0178*/ 	.word	0xffffffff


	//   ....[62]....
        /*017c*/ 	.word	0xffffffff


	//   ....[63]....
        /*0180*/ 	.word	0xffffffff


	//   ....[64]....
        /*0184*/ 	.word	0xffffffff


	//   ....[65]....
        /*0188*/ 	.word	0xffffffff


	//   ....[66]....
        /*018c*/ 	.word	0xffffffff


	//   ....[67]....
        /*0190*/ 	.word	0xffffffff


	//   ....[68]....
        /*0194*/ 	.word	0xffffffff


	//   ....[69]....
        /*0198*/ 	.word	0xffffffff


	//   ....[70]....
        /*019c*/ 	.word	0xffffffff


	//   ....[71]....
        /*01a0*/ 	.word	0xffffffff


	//   ....[72]....
        /*01a4*/ 	.word	0xffffffff


	//   ....[73]....
        /*01a8*/ 	.word	0xffffffff


	//   ....[74]....
        /*01ac*/ 	.word	0xffffffff


	//   ....[75]....
        /*01b0*/ 	.word	0xffffffff


	//   ....[76]....
        /*01b4*/ 	.word	0xffffffff


	//   ....[77]....
        /*01b8*/ 	.word	0xffffffff


	//   ....[78]....
        /*01bc*/ 	.word	0xffffffff


	//   ....[79]....
        /*01c0*/ 	.word	0xffffffff


	//   ....[80]....
        /*01c4*/ 	.word	0xffffffff


	//   ....[81]....
        /*01c8*/ 	.word	0xffffffff


	//   ....[82]....
        /*01cc*/ 	.word	0xffffffff


	//   ....[83]....
        /*01d0*/ 	.word	0xffffffff


	//   ....[84]....
        /*01d4*/ 	.word	0xffffffff


	//   ....[85]....
        /*01d8*/ 	.word	0xffffffff


	//   ....[86]....
        /*01dc*/ 	.word	0xffffffff


	//   ....[87]....
        /*01e0*/ 	.word	0xffffffff


	//   ....[88]....
        /*01e4*/ 	.word	0xffffffff


	//   ....[89]....
        /*01e8*/ 	.word	0xffffffff


	//   ....[90]....
        /*01ec*/ 	.word	0xffffffff


	//   ....[91]....
        /*01f0*/ 	.word	0xffffffff


	//   ....[92]....
        /*01f4*/ 	.word	0xffffffff


	//   ....[93]....
        /*01f8*/ 	.word	0xffffffff


	//   ....[94]....
        /*01fc*/ 	.word	0xffffffff


	//   ....[95]....
        /*0200*/ 	.word	0xffffffff


	//   ....[96]....
        /*0204*/ 	.word	0xffffffff


	//   ....[97]....
        /*0208*/ 	.word	0xffffffff


	//   ....[98]....
        /*020c*/ 	.word	0xffffffff


	//   ....[99]....
        /*0210*/ 	.word	0xffffffff


	//   ....[100]....
        /*0214*/ 	.word	0xffffffff


	//   ....[101]....
        /*0218*/ 	.word	0xffffffff


	//   ....[102]....
        /*021c*/ 	.word	0xffffffff


	//   ....[103]....
        /*0220*/ 	.word	0xffffffff


	//   ....[104]....
        /*0224*/ 	.word	0xffffffff


	//   ....[105]....
        /*0228*/ 	.word	0xffffffff


	//   ....[106]....
        /*022c*/ 	.word	0xffffffff


	//   ....[107]....
        /*0230*/ 	.word	0xffffffff


	//   ....[108]....
        /*0234*/ 	.word	0xffffffff


	//   ....[109]....
        /*0238*/ 	.word	0x0500000f


	//   ....[110]....
        /*023c*/ 	.word	0x0500000f


	//   ....[111]....
        /*0240*/ 	.word	0x0500000f


	//   ....[112]....
        /*0244*/ 	.word	0x0500000f


	//   ....[113]....
        /*0248*/ 	.word	0x0500000f


	//   ....[114]....
        /*024c*/ 	.word	0x0500000f


	//   ....[115]....
        /*0250*/ 	.word	0x0500000f


	//   ....[116]....
        /*0254*/ 	.word	0x0500000f


	//   ....[117]....
        /*0258*/ 	.word	0x0500000f


	//   ....[118]....
        /*025c*/ 	.word	0x0500000f


	//   ....[119]....
        /*0260*/ 	.word	0x0500000f


	//   ....[120]....
        /*0264*/ 	.word	0x0500000f


	//   ....[121]....
        /*0268*/ 	.word	0x0500000f


	//   ....[122]....
        /*026c*/ 	.word	0x0500000f


	//   ....[123]....
        /*0270*/ 	.word	0x0500000f


	//   ....[124]....
        /*0274*/ 	.word	0x0500000f


	//   ....[125]....
        /*0278*/ 	.word	0x0500000f


	//   ....[126]....
        /*027c*/ 	.word	0x0500000f


	//   ....[127]....
        /*0280*/ 	.word	0x0500000f


	//   ....[128]....
        /*0284*/ 	.word	0x0500000f


	//   ....[129]....
        /*0288*/ 	.word	0x0500000f


	//   ....[130]....
        /*028c*/ 	.word	0x0500000f


	//   ....[131]....
        /*0290*/ 	.word	0x0500000f


	//   ....[132]....
        /*0294*/ 	.word	0x0500000f


	//   ....[133]....
        /*0298*/ 	.word	0x0500000f


	//   ....[134]....
        /*029c*/ 	.word	0x0500000f


	//   ....[135]....
        /*02a0*/ 	.word	0x0500000f


	//   ....[136]....
        /*02a4*/ 	.word	0x0500000f


	//   ....[137]....
        /*02a8*/ 	.word	0x0500000f


	//   ....[138]....
        /*02ac*/ 	.word	0x0500000f


	//   ....[139]....
        /*02b0*/ 	.word	0x0500000f


	//   ....[140]....
        /*02b4*/ 	.word	0x0500000f


	//   ....[141]....
        /*02b8*/ 	.word	0x0500000f


	//   ....[142]....
        /*02bc*/ 	.word	0x0500000f


	//   ....[143]....
        /*02c0*/ 	.word	0x0500000f


	//   ....[144]....
        /*02c4*/ 	.word	0x0500000f


	//   ....[145]....
        /*02c8*/ 	.word	0x0500000f


	//   ....[146]....
        /*02cc*/ 	.word	0x0500000f


	//   ....[147]....
        /*02d0*/ 	.word	0x0500000f


	//   ....[148]....
        /*02d4*/ 	.word	0x0500000f


	//   ....[149]....
        /*02d8*/ 	.word	0x0500000f


	//   ....[150]....
        /*02dc*/ 	.word	0x0500000f


	//   ....[151]....
        /*02e0*/ 	.word	0x0500000f


	//   ....[152]....
        /*02e4*/ 	.word	0x0500000f


	//   ....[153]....
        /*02e8*/ 	.word	0x0500000f


	//   ....[154]....
        /*02ec*/ 	.word	0x0500000f


	//   ....[155]....
        /*02f0*/ 	.word	0x0500000f


	//   ....[156]....
        /*02f4*/ 	.word	0x0500000f


	//   ....[157]....
        /*02f8*/ 	.word	0x0500000f


	//   ....[158]....
        /*02fc*/ 	.word	0x0500000f


	//   ....[159]....
        /*0300*/ 	.word	0x0500000f


	//   ....[160]....
        /*0304*/ 	.word	0x0500000f


	//   ....[161]....
        /*0308*/ 	.word	0x0500000f


	//   ....[162]....
        /*030c*/ 	.word	0x0500000f


	//   ....[163]....
        /*0310*/ 	.word	0x0500000f


	//   ....[164]....
        /*0314*/ 	.word	0x0500000f


	//   ....[165]....
        /*0318*/ 	.word	0x0500000f


	//   ....[166]....
        /*031c*/ 	.word	0x0500000f


	//   ....[167]....
        /*0320*/ 	.word	0x0500000f


	//   ....[168]....
        /*0324*/ 	.word	0x0500000f


	//   ....[169]....
        /*0328*/ 	.word	0x0500000f


	//   ....[170]....
        /*032c*/ 	.word	0x0500000f


	//   ....[171]....
        /*0330*/ 	.word	0x0500000f


	//   ....[172]....
        /*0334*/ 	.word	0x0500000f


	//   ....[173]....
        /*0338*/ 	.word	0x0500000f


	//   ....[174]....
        /*033c*/ 	.word	0x0500000f


	//   ....[175]....
        /*0340*/ 	.word	0x0500000f


	//   ....[176]....
        /*0344*/ 	.word	0x0500000f


	//   ....[177]....
        /*0348*/ 	.word	0x0500000f


	//   ....[178]....
        /*034c*/ 	.word	0x0500000f


	//   ....[179]....
        /*0350*/ 	.word	0x0500000f


	//   ....[180]....
        /*0354*/ 	.word	0x0500000f


	//   ....[181]....
        /*0358*/ 	.word	0x0500000f


	//   ....[182]....
        /*035c*/ 	.word	0x0500000f


	//   ....[183]....
        /*0360*/ 	.word	0x0500000f


	//   ....[184]....
        /*0364*/ 	.word	0x0500000f


	//   ....[185]....
        /*0368*/ 	.word	0x0500000f


	//   ....[186]....
        /*036c*/ 	.word	0x0500000f


	//   ....[187]....
        /*0370*/ 	.word	0x0500000f


	//   ....[188]....
        /*0374*/ 	.word	0x0500000f


	//   ....[189]....
        /*0378*/ 	.word	0x0500000f


	//   ....[190]....
        /*037c*/ 	.word	0x0500000f


	//----- nvinfo : EIATTR_COOP_GROUP_INSTR_OFFSETS
	.align		4
.L_1136:
        /*0380*/ 	.byte	0x04, 0x28
        /*0382*/ 	.short	(.L_1138 - .L_1137)


	//   ....[0]....
.L_1137:
        /*0384*/ 	.word	0x00000080


	//   ....[1]....
        /*0388*/ 	.word	0x00000090


	//   ....[2]....
        /*038c*/ 	.word	0x000002f0


	//   ....[3]....
        /*0390*/ 	.word	0x00000450


	//   ....[4]....
        /*0394*/ 	.word	0x00000570


	//   ....[5]....
        /*0398*/ 	.word	0x000006d0


	//   ....[6]....
        /*039c*/ 	.word	0x000012c0


	//   ....[7]....
        /*03a0*/ 	.word	0x00003160


	//   ....[8]....
        /*03a4*/ 	.word	0x000031a0


	//   ....[9]....
        /*03a8*/ 	.word	0x000031c0


	//   ....[10]....
        /*03ac*/ 	.word	0x000031e0


	//   ....[11]....
        /*03b0*/ 	.word	0x000054c0


	//   ....[12]....
        /*03b4*/ 	.word	0x00005510


	//   ....[13]....
        /*03b8*/ 	.word	0x00005530


	//   ....[14]....
        /*03bc*/ 	.word	0x00005550


	//   ....[15]....
        /*03c0*/ 	.word	0x00006ae0


	//   ....[16]....
        /*03c4*/ 	.word	0x00006b30


	//   ....[17]....
        /*03c8*/ 	.word	0x00006b50


	//   ....[18]....
        /*03cc*/ 	.word	0x00006b70


	//   ....[19]....
        /*03d0*/ 	.word	0x00007c50


	//   ....[20]....
        /*03d4*/ 	.word	0x00007ca0


	//   ....[21]....
        /*03d8*/ 	.word	0x00007ce0


	//   ....[22]....
        /*03dc*/ 	.word	0x00007d10


	//   ....[23]....
        /*03e0*/ 	.word	0x00007d50


	//   ....[24]....
        /*03e4*/ 	.word	0x00007d70


	//   ....[25]....
        /*03e8*/ 	.word	0x000089e0


	//   ....[26]....
        /*03ec*/ 	.word	0x000089f0


	//   ....[27]....
        /*03f0*/ 	.word	0x00009a30


	//   ....[28]....
        /*03f4*/ 	.word	0x0000aba0


	//   ....[29]....
        /*03f8*/ 	.word	0x0000abc0


	//   ....[30]....
        /*03fc*/ 	.word	0x0000abe0


	//   ....[31]....
        /*0400*/ 	.word	0x0000ac00


	//   ....[32]....
        /*0404*/ 	.word	0x0000ac50


	//   ....[33]....
        /*0408*/ 	.word	0x0000ac70


	//   ....[34]....
        /*040c*/ 	.word	0x0000acc0


	//   ....[35]....
        /*0410*/ 	.word	0x0000ace0


	//   ....[36]....
        /*0414*/ 	.word	0x0000ad30


	//   ....[37]....
        /*0418*/ 	.word	0x0000ad50


	//   ....[38]....
        /*041c*/ 	.word	0x0000ada0


	//   ....[39]....
        /*0420*/ 	.word	0x0000adc0


	//   ....[40]....
        /*0424*/ 	.word	0x0000b340


	//   ....[41]....
        /*0428*/ 	.word	0x0000b380


	//   ....[42]....
        /*042c*/ 	.word	0x0000b3a0


	//   ....[43]....
        /*0430*/ 	.word	0x0000b3c0


	//   ....[44]....
        /*0434*/ 	.word	0x0000b3d0


	//   ....[45]....
        /*0438*/ 	.word	0x0000b460


	//   ....[46]....
        /*043c*/ 	.word	0x0000b4a0


	//   ....[47]....
        /*0440*/ 	.word	0x0000b520


	//   ....[48]....
        /*0444*/ 	.word	0x0000b550


	//   ....[49]....
        /*0448*/ 	.word	0x0000b590


	//   ....[50]....
        /*044c*/ 	.word	0x0000b5c0


	//   ....[51]....
        /*0450*/ 	.word	0x0000b630


	//   ....[52]....
        /*0454*/ 	.word	0x0000b660


	//   ....[53]....
        /*0458*/ 	.word	0x0000b690


	//   ....[54]....
        /*045c*/ 	.word	0x0000b710


	//   ....[55]....
        /*0460*/ 	.word	0x0000b7d0


	//   ....[56]....
        /*0464*/ 	.word	0x0000bda0


	//   ....[57]....
        /*0468*/ 	.word	0x0000bdd0


	//   ....[58]....
        /*046c*/ 	.word	0x0000be50


	//   ....[59]....
        /*0470*/ 	.word	0x0000beb0


	//   ....[60]....
        /*0474*/ 	.word	0x0000bef0


	//   ....[61]....
        /*0478*/ 	.word	0x0000bf20


	//   ....[62]....
        /*047c*/ 	.word	0x0000bfd0


	//   ....[63]....
        /*0480*/ 	.word	0x0000bff0


	//   ....[64]....
        /*0484*/ 	.word	0x0000c0c0


	//   ....[65]....
        /*0488*/ 	.word	0x0000c0d0


	//   ....[66]....
        /*048c*/ 	.word	0x0000c170


	//   ....[67]....
        /*0490*/ 	.word	0x0000c1a0


	//   ....[68]....
        /*0494*/ 	.word	0x0000c230


	//   ....[69]....
        /*0498*/ 	.word	0x0000c260


	//   ....[70]....
        /*049c*/ 	.word	0x0000c2f0


	//   ....[71]....
        /*04a0*/ 	.word	0x0000c340


	//   ....[72]....
        /*04a4*/ 	.word	0x0000c700


	//   ....[73]....
        /*04a8*/ 	.word	0x0000c730


	//   ....[74]....
        /*04ac*/ 	.word	0x0000c760


	//   ....[75]....
        /*04b0*/ 	.word	0x0000c780


	//   ....[76]....
        /*04b4*/ 	.word	0x0000c7a0


	//   ....[77]....
        /*04b8*/ 	.word	0x0000c7d0


	//   ....[78]....
        /*04bc*/ 	.word	0x0000c7f0


	//   ....[79]....
        /*04c0*/ 	.word	0x0000c810


	//   ....[80]....
        /*04c4*/ 	.word	0x0000c8a0


	//   ....[81]....
        /*04c8*/ 	.word	0x0000c8c0


	//   ....[82]....
        /*04cc*/ 	.word	0x0000c8f0


	//   ....[83]....
        /*04d0*/ 	.word	0x0000c9a0


	//   ....[84]....
        /*04d4*/ 	.word	0x0000d1c0


	//   ....[85]....
        /*04d8*/ 	.word	0x0000d1e0


	//   ....[86]....
        /*04dc*/ 	.word	0x0000d1f0


	//   ....[87]....
        /*04e0*/ 	.word	0x0000d200


	//   ....[88]....
        /*04e4*/ 	.word	0x0000d220


	//   ....[89]....
        /*04e8*/ 	.word	0x0000d240


	//   ....[90]....
        /*04ec*/ 	.word	0x0000d270


	//   ....[91]....
        /*04f0*/ 	.word	0x0000d2b0


	//   ....[92]....
        /*04f4*/ 	.word	0x0000d2d0


	//   ....[93]....
        /*04f8*/ 	.word	0x0000d300


	//   ....[94]....
        /*04fc*/ 	.word	0x0000d320


	//   ....[95]....
        /*0500*/ 	.word	0x0000d350


	//   ....[96]....
        /*0504*/ 	.word	0x0000d6b0


	//   ....[97]....
        /*0508*/ 	.word	0x0000d6d0


	//   ....[98]....
        /*050c*/ 	.word	0x0000d6e0


	//   ....[99]....
        /*0510*/ 	.word	0x0000d6f0


	//   ....[100]....
        /*0514*/ 	.word	0x0000d700


	//   ....[101]....
        /*0518*/ 	.word	0x0000d720


	//   ....[102]....
        /*051c*/ 	.word	0x0000d790


	//   ....[103]....
        /*0520*/ 	.word	0x0000d7b0


	//   ....[104]....
        /*0524*/ 	.word	0x0000d810


	//   ....[105]....
        /*0528*/ 	.word	0x0000d820


	//   ....[106]....
        /*052c*/ 	.word	0x0000d890


	//   ....[107]....
        /*0530*/ 	.word	0x0000d910


	//   ....[108]....
        /*0534*/ 	.word	0x0000dc40


	//   ....[109]....
        /*0538*/ 	.word	0x0000e1a0


	//   ....[110]....
        /*053c*/ 	.word	0x0000e290


	//   ....[111]....
        /*0540*/ 	.word	0x0000e330


	//   ....[112]....
        /*0544*/ 	.word	0x0000e390


	//   ....[113]....
        /*0548*/ 	.word	0x0000e450


	//   ....[114]....
        /*054c*/ 	.word	0x0000e4b0


	//   ....[115]....
        /*0550*/ 	.word	0x0000e570


	//   ....[116]....
        /*0554*/ 	.word	0x0000e5d0


	//   ....[117]....
        /*0558*/ 	.word	0x0000e690


	//   ....[118]....
        /*055c*/ 	.word	0x0000e6f0


	//   ....[119]....
        /*0560*/ 	.word	0x0000e7b0


	//   ....[120]....
        /*0564*/ 	.word	0x0000e810


	//   ....[121]....
        /*0568*/ 	.word	0x0000e8b0


	//   ....[122]....
        /*056c*/ 	.word	0x0000e940


	//   ....[123]....
        /*0570*/ 	.word	0x0000e990


	//   ....[124]....
        /*0574*/ 	.word	0x0000ea60


	//   ....[125]....
        /*0578*/ 	.word	0x0000eb50


	//   ....[126]....
        /*057c*/ 	.word	0x0000ec60


	//   ....[127]....
        /*0580*/ 	.word	0x0000ece0


	//   ....[128]....
        /*0584*/ 	.word	0x0000ed80


	//   ....[129]....
        /*0588*/ 	.word	0x0000ee50


	//   ....[130]....
        /*058c*/ 	.word	0x0000ef70


	//   ....[131]....
        /*0590*/ 	.word	0x0000efd0


	//   ....[132]....
        /*0594*/ 	.word	0x0000f030


	//   ....[133]....
        /*0598*/ 	.word	0x0000f130


	//   ....[134]....
        /*059c*/ 	.word	0x0000f1c0


	//   ....[135]....
        /*05a0*/ 	.word	0x0000f2a0


	//   ....[136]....
        /*05a4*/ 	.word	0x0000f3b0


	//   ....[137]....
        /*05a8*/ 	.word	0x0000f400


	//   ....[138]....
        /*05ac*/ 	.word	0x0000f490


	//   ....[139]....
        /*05b0*/ 	.word	0x0000f530


	//   ....[140]....
        /*05b4*/ 	.word	0x0000f5c0


	//   ....[141]....
        /*05b8*/ 	.word	0x0000f690


	//   ....[142]....
        /*05bc*/ 	.word	0x0000f7c0


	//   ....[143]....
        /*05c0*/ 	.word	0x0000f810


	//   ....[144]....
        /*05c4*/ 	.word	0x0000f890


	//   ....[145]....
        /*05c8*/ 	.word	0x0000f970


	//   ....[146]....
        /*05cc*/ 	.word	0x0000faa0


	//   ....[147]....
        /*05d0*/ 	.word	0x0000faf0


	//   ....[148]....
        /*05d4*/ 	.word	0x0000fb60


	//   ....[149]....
        /*05d8*/ 	.word	0x0000fc50


	//   ....[150]....
        /*05dc*/ 	.word	0x0000fd80


	//   ....[151]....
        /*05e0*/ 	.word	0x0000fdd0


	//   ....[152]....
        /*05e4*/ 	.word	0x0000fe50


	//   ....[153]....
        /*05e8*/ 	.word	0x0000ff20


	//   ....[154]....
        /*05ec*/ 	.word	0x00010070


	//   ....[155]....
        /*05f0*/ 	.word	0x00010140


	//   ....[156]....
        /*05f4*/ 	.word	0x000101d0


	//   ....[157]....
        /*05f8*/ 	.word	0x00010290


	//   ....[158]....
        /*05fc*/ 	.word	0x00010370


	//   ....[159]....
        /*0600*/ 	.word	0x00010430


	//   ....[160]....
        /*0604*/ 	.word	0x00010510


	//   ....[161]....
        /*0608*/ 	.word	0x000105d0


	//   ....[162]....
        /*060c*/ 	.word	0x000106b0


	//   ....[163]....
        /*0610*/ 	.word	0x00010770


	//   ....[164]....
        /*0614*/ 	.word	0x00010850


	//   ....[165]....
        /*0618*/ 	.word	0x00010910


	//   ....[166]....
        /*061c*/ 	.word	0x00010a70


	//   ....[167]....
        /*0620*/ 	.word	0x00010b10


	//   ....[168]....
        /*0624*/ 	.word	0x00010b70


	//   ....[169]....
        /*0628*/ 	.word	0x00010c10


	//   ....[170]....
        /*062c*/ 	.word	0x00010c70


	//   ....[171]....
        /*0630*/ 	.word	0x00010d10


	//   ....[172]....
        /*0634*/ 	.word	0x00010d70


	//   ....[173]....
        /*0638*/ 	.word	0x00010e10


	//   ....[174]....
        /*063c*/ 	.word	0x00010e70


	//   ....[175]....
        /*0640*/ 	.word	0x00010f10


	//   ....[176]....
        /*0644*/ 	.word	0x00010f70


	//   ....[177]....
        /*0648*/ 	.word	0x00011010


	//   ....[178]....
        /*064c*/ 	.word	0x000110f0


	//   ....[179]....
        /*0650*/ 	.word	0x00011190


	//   ....[180]....
        /*0654*/ 	.word	0x00011200


	//   ....[181]....
        /*0658*/ 	.word	0x000112d0


	//   ....[182]....
        /*065c*/ 	.word	0x00011330


	//   ....[183]....
        /*0660*/ 	.word	0x00011400


	//   ....[184]....
        /*0664*/ 	.word	0x00011460


	//   ....[185]....
        /*0668*/ 	.word	0x00011530


	//   ....[186]....
        /*066c*/ 	.word	0x00011590


	//   ....[187]....
        /*0670*/ 	.word	0x00011660


	//   ....[188]....
        /*0674*/ 	.word	0x000116c0


	//   ....[189]....
        /*0678*/ 	.word	0x00011790


	//   ....[190]....
        /*067c*/ 	.word	0x000118a0


	//----- nvinfo : EIATTR_REG_RECONFIG
	.align		4
.L_1138:
        /*0680*/ 	.byte	0x01, 0x54
	.zero		2


	//----- nvinfo : EIATTR_SYSCALL_OFFSETS
	.align		4
        /*0684*/ 	.byte	0x04, 0x46
        /*0686*/ 	.short	(.L_1140 - .L_1139)


	//   ....[0]....
.L_1139:
        /*0688*/ 	.word	0x00001460


	//   ....[1]....
        /*068c*/ 	.word	0x0000a1b0


	//   ....[2]....
        /*0690*/ 	.word	0x0000a2f0


	//   ....[3]....
        /*0694*/ 	.word	0x0000a3e0


	//   ....[4]....
        /*0698*/ 	.word	0x0000b040


	//   ....[5]....
        /*069c*/ 	.word	0x0000bad0


	//----- nvinfo : EIATTR_MBARRIER_INSTR_OFFSETS
	.align		4
.L_1140:
        /*06a0*/ 	.byte	0x04, 0x39
        /*06a2*/ 	.short	(.L_1142 - .L_1141)


	//   ....[0]....
.L_1141:
        /*06a4*/ 	.word	0x00000190
        /*06a8*/ 	.word	0x000000ff
        /*06ac*/ 	.word	0x00032400
        /*06b0*/ 	.short	0x0100
        /*06b2*/ 	.byte	0x08
	.zero		1


	//   ....[1]....
        /*06b4*/ 	.word	0x000001a0
        /*06b8*/ 	.word	0x000000ff
        /*06bc*/ 	.word	0x00032410
        /*06c0*/ 	.short	0x0100
        /*06c2*/ 	.byte	0x08
	.zero		1


	//   ....[2]....
        /*06c4*/ 	.word	0x000001b0
        /*06c8*/ 	.word	0x000000ff
        /*06cc*/ 	.word	0x00032420
        /*06d0*/ 	.short	0x0100
        /*06d2*/ 	.byte	0x08
	.zero		1


	//   ....[3]....
        /*06d4*/ 	.word	0x000002a0
        /*06d8*/ 	.word	0x000000ff
        /*06dc*/ 	.word	0x00032430
        /*06e0*/ 	.short	0x0100
        /*06e2*/ 	.byte	0x08
	.zero		1


	//   ....[4]....
        /*06e4*/ 	.word	0x000002b0
        /*06e8*/ 	.word	0x000000ff
        /*06ec*/ 	.word	0x00032440
        /*06f0*/ 	.short	0x0100
        /*06f2*/ 	.byte	0x08
	.zero		1


	//   ....[5]....
        /*06f4*/ 	.word	0x000002c0
        /*06f8*/ 	.word	0x000000ff
        /*06fc*/ 	.word	0x00032438
        /*0700*/ 	.short	0x0100
        /*0702*/ 	.byte	0x08
	.zero		1


	//   ....[6]....
        /*0704*/ 	.word	0x000002d0
        /*0708*/ 	.word	0x000000ff
        /*070c*/ 	.word	0x00032448
        /*0710*/ 	.short	0x0100
        /*0712*/ 	.byte	0x08
	.zero		1


	//   ....[7]....
        /*0714*/ 	.word	0x00000400
        /*0718*/ 	.word	0x000000ff
        /*071c*/ 	.word	0x00032450
        /*0720*/ 	.short	0x0100
        /*0722*/ 	.byte	0x08
	.zero		1


	//   ....[8]....
        /*0724*/ 	.word	0x00000410
        /*0728*/ 	.word	0x000000ff
        /*072c*/ 	.word	0x00032460
        /*0730*/ 	.short	0x0100
        /*0732*/ 	.byte	0x08
	.zero		1


	//   ....[9]....
        /*0734*/ 	.word	0x00000420
        /*0738*/ 	.word	0x000000ff
        /*073c*/ 	.word	0x00032458
        /*0740*/ 	.short	0x0100
        /*0742*/ 	.byte	0x08
	.zero		1


	//   ....[10]....
        /*0744*/ 	.word	0x00000430
        /*0748*/ 	.word	0x000000ff
        /*074c*/ 	.word	0x00032468
        /*0750*/ 	.short	0x0100
        /*0752*/ 	.byte	0x08
	.zero		1


	//   ....[11]....
        /*0754*/ 	.word	0x00000520
        /*0758*/ 	.word	0x000000ff
        /*075c*/ 	.word	0x00032470
        /*0760*/ 	.short	0x0100
        /*0762*/ 	.byte	0x06
	.zero		1


	//   ....[12]....
        /*0764*/ 	.word	0x00000530
        /*0768*/ 	.word	0x000000ff
        /*076c*/ 	.word	0x00032480
        /*0770*/ 	.short	0x0100
        /*0772*/ 	.byte	0x06
	.zero		1


	//   ....[13]....
        /*0774*/ 	.word	0x00000540
        /*0778*/ 	.word	0x000000ff
        /*077c*/ 	.word	0x00032478
        /*0780*/ 	.short	0x0100
        /*0782*/ 	.byte	0x06
	.zero		1


	//   ....[14]....
        /*0784*/ 	.word	0x00000550
        /*0788*/ 	.word	0x000000ff
        /*078c*/ 	.word	0x00032488
        /*0790*/ 	.short	0x0100
        /*0792*/ 	.byte	0x06
	.zero		1


	//   ....[15]....
        /*0794*/ 	.word	0x00000680
        /*0798*/ 	.word	0x000000ff
        /*079c*/ 	.word	0x00032490
        /*07a0*/ 	.short	0x0100
        /*07a2*/ 	.byte	0x08
	.zero		1


	//   ....[16]....
        /*07a4*/ 	.word	0x00000690
        /*07a8*/ 	.word	0x000000ff
        /*07ac*/ 	.word	0x000324a0
        /*07b0*/ 	.short	0x0100
        /*07b2*/ 	.byte	0x08
	.zero		1


	//   ....[17]....
        /*07b4*/ 	.word	0x000006a0
        /*07b8*/ 	.word	0x000000ff
        /*07bc*/ 	.word	0x00032498
        /*07c0*/ 	.short	0x0100
        /*07c2*/ 	.byte	0x08
	.zero		1


	//   ....[18]....
        /*07c4*/ 	.word	0x000006b0
        /*07c8*/ 	.word	0x000000ff
        /*07cc*/ 	.word	0x000324a8
        /*07d0*/ 	.short	0x0100
        /*07d2*/ 	.byte	0x08
	.zero		1


	//   ....[19]....
        /*07d4*/ 	.word	0x000007f0
        /*07d8*/ 	.word	0x000000ff
        /*07dc*/ 	.word	0x000324b0
        /*07e0*/ 	.short	0x0100
        /*07e2*/ 	.byte	0x08
	.zero		1


	//   ....[20]....
        /*07e4*/ 	.word	0x00000800
        /*07e8*/ 	.word	0x000000ff
        /*07ec*/ 	.word	0x000324c0
        /*07f0*/ 	.short	0x0100
        /*07f2*/ 	.byte	0x08
	.zero		1


	//   ....[21]....
        /*07f4*/ 	.word	0x00000810
        /*07f8*/ 	.word	0x000000ff
        /*07fc*/ 	.word	0x000324b8
        /*0800*/ 	.short	0x0100
        /*0802*/ 	.byte	0x08
	.zero		1


	//   ....[22]....
        /*0804*/ 	.word	0x00000820
        /*0808*/ 	.word	0x000000ff
        /*080c*/ 	.word	0x000324c8
        /*0810*/ 	.short	0x0100
        /*0812*/ 	.byte	0x08
	.zero		1


	//   ....[23]....
        /*0814*/ 	.word	0x000014a0
        /*0818*/ 	.word	0x000000ff
        /*081c*/ 	.word	0x00032400
        /*0820*/ 	.short	0x010a
        /*0822*/ 	.byte	0x04
	.zero		1


	//   ....[24]....
        /*0824*/ 	.word	0x00001560
        /*0828*/ 	.word	0x000000ff
        /*082c*/ 	.word	0x00032430
        /*0830*/ 	.short	0x010a
        /*0832*/ 	.byte	0x04
	.zero		1


	//   ....[25]....
        /*0834*/ 	.word	0x000015b0
        /*0838*/ 	.word	0x000000ff
        /*083c*/ 	.word	0x00032430
        /*0840*/ 	.short	0x010a
        /*0842*/ 	.byte	0x04
	.zero		1


	//   ....[26]....
        /*0844*/ 	.word	0x00001930
        /*0848*/ 	.word	0x000000ff
        /*084c*/ 	.word	0x00032410
        /*0850*/ 	.short	0x010a
        /*0852*/ 	.byte	0x09
	.zero		1


	//   ....[27]....
        /*0854*/ 	.word	0x00001980
        /*0858*/ 	.word	0x000000ff
        /*085c*/ 	.word	0x00032450
        /*0860*/ 	.short	0x010a
        /*0862*/ 	.byte	0x04
	.zero		1


	//   ....[28]....
        /*0864*/ 	.word	0x000019d0
        /*0868*/ 	.word	0x000000ff
        /*086c*/ 	.word	0x00032450
        /*0870*/ 	.short	0x010a
        /*0872*/ 	.byte	0x04
	.zero		1


	//   ....[29]....
        /*0874*/ 	.word	0x00002a40
        /*0878*/ 	.word	0x000000ff
        /*087c*/ 	.word	0x00000000
        /*0880*/ 	.short	0x0101
        /*0882*/ 	.byte	0x0a
	.zero		1


	//   ....[30]....
        /*0884*/ 	.word	0x00003f30
        /*0888*/ 	.word	0x000000ff
        /*088c*/ 	.word	0x00000000
        /*0890*/ 	.short	0x0101
        /*0892*/ 	.byte	0x07
	.zero		1


	//   ....[31]....
        /*0894*/ 	.word	0x000040b0
        /*0898*/ 	.word	0x000000ff
        /*089c*/ 	.word	0x00032430
        /*08a0*/ 	.short	0x010a
        /*08a2*/ 	.byte	0x3c
	.zero		1


	//   ....[32]....
        /*08a4*/ 	.word	0x000040f0
        /*08a8*/ 	.word	0x000000ff
        /*08ac*/ 	.word	0x00032430
        /*08b0*/ 	.short	0x010a
        /*08b2*/ 	.byte	0x3c
	.zero		1


	//   ....[33]....
        /*08b4*/ 	.word	0x00004440
        /*08b8*/ 	.word	0x000000ff
        /*08bc*/ 	.word	0x00032450
        /*08c0*/ 	.short	0x010a
        /*08c2*/ 	.byte	0x3c
	.zero		1


	//   ....[34]....
        /*08c4*/ 	.word	0x00004480
        /*08c8*/ 	.word	0x000000ff
        /*08cc*/ 	.word	0x00032450
        /*08d0*/ 	.short	0x010a
        /*08d2*/ 	.byte	0x3c
	.zero		1


	//   ....[35]....
        /*08d4*/ 	.word	0x00004f20
        /*08d8*/ 	.word	0x000000ff
        /*08dc*/ 	.word	0x00000000
        /*08e0*/ 	.short	0x0101
        /*08e2*/ 	.byte	0x0a
	.zero		1


	//   ....[36]....
        /*08e4*/ 	.word	0x00006ac0
        /*08e8*/ 	.word	0x000000ff
        /*08ec*/ 	.word	0x00000000
        /*08f0*/ 	.short	0x0101
        /*08f2*/ 	.byte	0x3c
	.zero		1


	//   ....[37]....
        /*08f4*/ 	.word	0x00007d90
        /*08f8*/ 	.word	0x000000ff
        /*08fc*/ 	.word	0x00000000
        /*0900*/ 	.short	0x0101
        /*0902*/ 	.byte	0x04
	.zero		1


	//   ....[38]....
        /*0904*/ 	.word	0x0000a940
        /*0908*/ 	.word	0x000000ff
        /*090c*/ 	.word	0x00032440
        /*0910*/ 	.short	0x010a
        /*0912*/ 	.byte	0x2a
	.zero		1


	//   ....[39]....
        /*0914*/ 	.word	0x0000ae60
        /*0918*/ 	.word	0x000000ff
        /*091c*/ 	.word	0x00032430
        /*0920*/ 	.short	0x0107
        /*0922*/ 	.byte	0x2a
	.zero		1


	//   ....[40]....
        /*0924*/ 	.word	0x0000aed0
        /*0928*/ 	.word	0x000000ff
        /*092c*/ 	.word	0x00032430
        /*0930*/ 	.short	0x0101
        /*0932*/ 	.byte	0x2a
	.zero		1


	//   ....[41]....
        /*0934*/ 	.word	0x0000b950
        /*0938*/ 	.word	0x000000ff
        /*093c*/ 	.word	0x00032400
        /*0940*/ 	.short	0x0107
        /*0942*/ 	.byte	0x2a
	.zero		1


	//   ....[42]....
        /*0944*/ 	.word	0x0000b9a0
        /*0948*/ 	.word	0x000000ff
        /*094c*/ 	.word	0x00032400
        /*0950*/ 	.short	0x0101
        /*0952*/ 	.byte	0x2a
	.zero		1


	//   ....[43]....
        /*0954*/ 	.word	0x0000c430
        /*0958*/ 	.word	0x000000ff
        /*095c*/ 	.word	0x00032410
        /*0960*/ 	.short	0x0107
        /*0962*/ 	.byte	0x2a
	.zero		1


	//   ....[44]....
        /*0964*/ 	.word	0x0000c490
        /*0968*/ 	.word	0x000000ff
        /*096c*/ 	.word	0x00032410
        /*0970*/ 	.short	0x0101
        /*0972*/ 	.byte	0x2a
	.zero		1


	//   ....[45]....
        /*0974*/ 	.word	0x0000c4a0
        /*0978*/ 	.word	0x000000ff
        /*097c*/ 	.word	0x00032420
        /*0980*/ 	.short	0x010a
        /*0982*/ 	.byte	0x2a
	.zero		1


	//   ....[46]....
        /*0984*/ 	.word	0x0000c4f0
        /*0988*/ 	.word	0x000000ff
        /*098c*/ 	.word	0x00032460
        /*0990*/ 	.short	0x010a
        /*0992*/ 	.byte	0x2a
	.zero		1


	//   ....[47]....
        /*0994*/ 	.word	0x0000cc20
        /*0998*/ 	.word	0x000000ff
        /*099c*/ 	.word	0x00032450
        /*09a0*/ 	.short	0x0107
        /*09a2*/ 	.byte	0x2a
	.zero		1


	//   ....[48]....
        /*09a4*/ 	.word	0x0000cca0
        /*09a8*/ 	.word	0x000000ff
        /*09ac*/ 	.word	0x00032450
        /*09b0*/ 	.short	0x0101
        /*09b2*/ 	.byte	0x2a
	.zero		1


	//   ....[49]....
        /*09b4*/ 	.word	0x0000cfc0
        /*09b8*/ 	.word	0x00000013
        /*09bc*/ 	.word	0x00032440
        /*09c0*/ 	.short	0x010a
        /*09c2*/ 	.byte	0x3f
	.zero		1


	//   ....[50]....
        /*09c4*/ 	.word	0x0000d3f0
        /*09c8*/ 	.word	0x00000013
        /*09cc*/ 	.word	0x00032430
        /*09d0*/ 	.short	0x0107
        /*09d2*/ 	.byte	0x3f
	.zero		1


	//   ....[51]....
        /*09d4*/ 	.word	0x0000d4a0
        /*09d8*/ 	.word	0x00000013
        /*09dc*/ 	.word	0x00032430
        /*09e0*/ 	.short	0x0101
        /*09e2*/ 	.byte	0x3f
	.zero		1


	//   ....[52]....
        /*09e4*/ 	.word	0x0000d4d0
        /*09e8*/ 	.word	0x00000013
        /*09ec*/ 	.word	0x00032460
        /*09f0*/ 	.short	0x010a
        /*09f2*/ 	.byte	0x3f
	.zero		1


	//   ....[53]....
        /*09f4*/ 	.word	0x0000da10
        /*09f8*/ 	.word	0x00000013
        /*09fc*/ 	.word	0x00032450
        /*0a00*/ 	.short	0x0107
        /*0a02*/ 	.byte	0x3f
	.zero		1


	//   ....[54]....
        /*0a04*/ 	.word	0x0000dad0
        /*0a08*/ 	.word	0x00000013
        /*0a0c*/ 	.word	0x00032450
        /*0a10*/ 	.short	0x0101
        /*0a12*/ 	.byte	0x3f
	.zero		1


	//   ....[55]....
        /*0a14*/ 	.word	0x0000dbc0
        /*0a18*/ 	.word	0x00000004
        /*0a1c*/ 	.word	0x00032420
        /*0a20*/ 	.short	0x010a
        /*0a22*/ 	.byte	0x3f
	.zero		1


	//   ....[56]....
        /*0a24*/ 	.word	0x0000dd50
        /*0a28*/ 	.word	0x00000005
        /*0a2c*/ 	.word	0x00032440
        /*0a30*/ 	.short	0x010a
        /*0a32*/ 	.byte	0x3f
	.zero		1


	//   ....[57]....
        /*0a34*/ 	.word	0x0000ddf0
        /*0a38*/ 	.word	0x00000011
        /*0a3c*/ 	.word	0x00032440
        /*0a40*/ 	.short	0x010a
        /*0a42*/ 	.byte	0x3f
	.zero		1


	//   ....[58]....
        /*0a44*/ 	.word	0x0000de30
        /*0a48*/ 	.word	0x00000005
        /*0a4c*/ 	.word	0x00032460
        /*0a50*/ 	.short	0x010a
        /*0a52*/ 	.byte	0x3f
	.zero		1


	//   ....[59]....
        /*0a54*/ 	.word	0x0000de70
        /*0a58*/ 	.word	0x00000011
        /*0a5c*/ 	.word	0x00032460
        /*0a60*/ 	.short	0x010a
        /*0a62*/ 	.byte	0x3f
	.zero		1


	//   ....[60]....
        /*0a64*/ 	.word	0x0000def0
        /*0a68*/ 	.word	0x00000003
        /*0a6c*/ 	.word	0x00032400
        /*0a70*/ 	.short	0x010a
        /*0a72*/ 	.byte	0x3f
	.zero		1


	//   ....[61]....
        /*0a74*/ 	.word	0x0000df60
        /*0a78*/ 	.word	0x00000003
        /*0a7c*/ 	.word	0x00032430
        /*0a80*/ 	.short	0x010a
        /*0a82*/ 	.byte	0x3f
	.zero		1


	//   ....[62]....
        /*0a84*/ 	.word	0x0000dfd0
        /*0a88*/ 	.word	0x00000003
        /*0a8c*/ 	.word	0x00032410
        /*0a90*/ 	.short	0x010a
        /*0a92*/ 	.byte	0x3f
	.zero		1


	//   ....[63]....
        /*0a94*/ 	.word	0x0000e040
        /*0a98*/ 	.word	0x00000003
        /*0a9c*/ 	.word	0x00032450
        /*0aa0*/ 	.short	0x010a
        /*0aa2*/ 	.byte	0x3f
	.zero		1


	//   ....[64]....
        /*0aa4*/ 	.word	0x0000e0a0
        /*0aa8*/ 	.word	0x00000099
        /*0aac*/ 	.word	0x00032430
        /*0ab0*/ 	.short	0x010a
        /*0ab2*/ 	.byte	0x3f
	.zero		1


	//   ....[65]....
        /*0ab4*/ 	.word	0x0000e100
        /*0ab8*/ 	.word	0x000000cb
        /*0abc*/ 	.word	0x00032450
        /*0ac0*/ 	.short	0x010a
        /*0ac2*/ 	.byte	0x3f
	.zero		1


	//   ....[66]....
        /*0ac4*/ 	.word	0x0000e1e0
        /*0ac8*/ 	.word	0x00000003
        /*0acc*/ 	.word	0x00032440
        /*0ad0*/ 	.short	0x010a
        /*0ad2*/ 	.byte	0x3f
	.zero		1


	//   ....[67]....
        /*0ad4*/ 	.word	0x0000ff60
        /*0ad8*/ 	.word	0x00000003
        /*0adc*/ 	.word	0x00032420
        /*0ae0*/ 	.short	0x010a
        /*0ae2*/ 	.byte	0x3f
	.zero		1


	//   ....[68]....
        /*0ae4*/ 	.word	0x0000ffc0
        /*0ae8*/ 	.word	0x00000003
        /*0aec*/ 	.word	0x00032460
        /*0af0*/ 	.short	0x010a
        /*0af2*/ 	.byte	0x3f
	.zero		1


	//   ....[69]....
        /*0af4*/ 	.word	0x000109c0
        /*0af8*/ 	.word	0x00000013
        /*0afc*/ 	.word	0x00032440
        /*0b00*/ 	.short	0x010a
        /*0b02*/ 	.byte	0x3f
	.zero		1


	//   ....[70]....
        /*0b04*/ 	.word	0x00011040
        /*0b08*/ 	.word	0x00000013
        /*0b0c*/ 	.word	0x00032460
        /*0b10*/ 	.short	0x010a
        /*0b12*/ 	.byte	0x3f
	.zero		1


	//   ....[71]....
        /*0b14*/ 	.word	0x000117c0
        /*0b18*/ 	.word	0x00000004
        /*0b1c*/ 	.word	0x00032420
        /*0b20*/ 	.short	0x010a
        /*0b22*/ 	.byte	0x3f
	.zero		1


	//   ....[72]....
        /*0b24*/ 	.word	0x00011960
        /*0b28*/ 	.word	0x00000005
        /*0b2c*/ 	.word	0x00032440
        /*0b30*/ 	.short	0x010a
        /*0b32*/ 	.byte	0x3f
	.zero		1


	//   ....[73]....
        /*0b34*/ 	.word	0x000119b0
        /*0b38*/ 	.word	0x00000011
        /*0b3c*/ 	.word	0x00032440
        /*0b40*/ 	.short	0x010a
        /*0b42*/ 	.byte	0x3f
	.zero		1


	//   ....[74]....
        /*0b44*/ 	.word	0x00011a00
        /*0b48*/ 	.word	0x00000005
        /*0b4c*/ 	.word	0x00032460
        /*0b50*/ 	.short	0x010a
        /*0b52*/ 	.byte	0x3f
	.zero		1


	//----- nvinfo : EIATTR_NUM_MBARRIERS
	.align		4
.L_1142:
        /*0b54*/ 	.byte	0x03, 0x38
        /*0b56*/ 	.short	0x0017


	//----- nvinfo : EIATTR_EXIT_INSTR_OFFSETS
	.align		4
        /*0b58*/ 	.byte	0x04, 0x1c
        /*0b5a*/ 	.short	(.L_1144 - .L_1143)


	//   ....[0]....
.L_1143:
        /*0b5c*/ 	.word	0x0000dec0


	//----- nvinfo : EIATTR_MAX_THREADS
	.align		4
.L_1144:
        /*0b60*/ 	.byte	0x04, 0x05
        /*0b62*/ 	.short	(.L_1146 - .L_1145)
.L_1145:
        /*0b64*/ 	.word	0x00000180
        /*0b68*/ 	.word	0x00000001
        /*0b6c*/ 	.word	0x00000001


	//----- nvinfo : EIATTR_CRS_STACK_SIZE
	.align		4
.L_1146:
        /*0b70*/ 	.byte	0x04, 0x1e
        /*0b72*/ 	.short	(.L_1148 - .L_1147)
.L_1147:
        /*0b74*/ 	.word	0x00000000


	//----- nvinfo : EIATTR_CBANK_PARAM_SIZE
	.align		4
.L_1148:
        /*0b78*/ 	.byte	0x03, 0x19
        /*0b7a*/ 	.short	0x0b70


	//----- nvinfo : EIATTR_PARAM_CBANK
	.align		4
        /*0b7c*/ 	.byte	0x04, 0x0a
        /*0b7e*/ 	.short	(.L_1150 - .L_1149)
	.align		4
.L_1149:
        /*0b80*/ 	.word	index@(.nv.constant0._ZN7cutlass13device_kernelIN5flash11enable_sm90INS1_16FlashAttnFwdSm90INS1_25CollectiveMainloopFwdSm90ILi2EN4cute5tupleIJNS5_1CILi1EEES8_S8_EEENS6_IJNS7_ILi128EEENS7_ILi96EEENS7_ILi64EEEEEELi256ENS_6half_tEfNS_4arch4Sm90ELb0ELb0ELb1ELb0ELb1ELb0ELb1ELb1ELb0ELb1ELb1ELb0EEENS1_21CollectiveEpilogueFwdINS6_IJSA_NS7_ILi256EEESB_EEES9_SE_SG_Li256ELb0ELb1ELb1ELb0EEENS1_19SingleTileSchedulerILb0ELb1ELb1ELi128EEEEEEEEEvNT_6ParamsE)
        /*0b84*/ 	.short	0x0210
        /*0b86*/ 	.short	0x0b70


	//----- nvinfo : EIATTR_SW_WAR
	.align		4
.L_1150:
        /*0b88*/ 	.byte	0x04, 0x36
        /*0b8a*/ 	.short	(.L_1152 - .L_1151)
.L_1151:
        /*0b8c*/ 	.word	0x00000008
.L_1152:


//--------------------- .nv.info._ZN7cutlass13device_kernelIN5flash11enable_sm90INS1_16FlashAttnFwdSm90INS1_25CollectiveMainloopFwdSm90ILi2EN4cute5tupleIJNS5_1CILi1EEES8_S8_EEENS6_IJNS7_ILi128EEENS7_ILi96EEENS7_ILi64EEEEEELi256ENS_6half_tEfNS_4arch4Sm90ELb0ELb0ELb1ELb1ELb1ELb0ELb0ELb1ELb0ELb1ELb1ELb0EEENS1_21CollectiveEpilogueFwdINS6_IJSA_NS7_ILi256EEESB_EEES9_SE_SG_Li256ELb1ELb1ELb1ELb0EEENS1_36VarlenDynamicPersistentTileSchedulerILi128ELi96ELi256ELi128ELb1ELb1ELb1ELb0ELb1ELb1EEEEEEEEEvNT_6ParamsE --------------------------
	.section	.nv.info._ZN7cutlass13device_kernelIN5flash11enable_sm90INS1_16FlashAttnFwdSm90INS1_25CollectiveMainloopFwdSm90ILi2EN4cute5tupleIJNS5_1CILi1EEES8_S8_EEENS6_IJNS7_ILi128EEENS7_ILi96EEENS7_ILi64EEEEEELi256ENS_6half_tEfNS_4arch4Sm90ELb0ELb0ELb1ELb1ELb1ELb0ELb0ELb1ELb0ELb1ELb1ELb0EEENS1_21CollectiveEpilogueFwdINS6_IJSA_NS7_ILi256EEESB_EEES9_SE_SG_Li256ELb1ELb1ELb1ELb0EEENS1_36VarlenDynamicPersistentTileSchedulerILi128ELi96ELi256ELi128ELb1ELb1ELb1ELb0ELb1ELb1EEEEEEEEEvNT_6ParamsE,"",@"SHT_CUDA_INFO"
	.sectionflags	@""
	.align	4


	//----- nvinfo : EIATTR_CUDA_API_VERSION
	.align		4
        /*0000*/ 	.byte	0x04, 0x37
        /*0002*/ 	.short	(.L_1154 - .L_1153)
.L_1153:
        /*0004*/ 	.word	0x00000082


	//----- nvinfo : EIATTR_KPARAM_INFO
	.align		4
.L_1154:
        /*0008*/ 	.byte	0x04, 0x17
        /*000a*/ 	.short	(.L_1156 - .L_1155)
.L_1155:
        /*000c*/ 	.word	0x00000000
        /*0010*/ 	.short	0x0000
        /*0012*/ 	.short	0x0070
        /*0014*/ 	.byte	0x00, 0xf0, 0x01, 0x2a


	//----- nvinfo : EIATTR_SPARSE_MMA_MASK
	.align		4
.L_1156:
        /*0018*/ 	.byte	0x03, 0x50
        /*001a*/ 	.short	0x0000


	//----- nvinfo : EIATTR_MAXREG_COUNT
	.align		4
        /*001c*/ 	.byte	0x03, 0x1b
        /*001e*/ 	.short	0x00a8


	//----- nvinfo : EIATTR_NUM_BARRIERS
	.align		4
        /*0020*/ 	.byte	0x02, 0x4c
        /*0022*/ 	.byte	0x10
	.zero		1


	//----- nvinfo : EIATTR_EXTERNS
	.align		4
        /*0024*/ 	.byte	0x04, 0x0f
        /*0026*/ 	.short	(.L_1158 - .L_1157)


	//   ....[0]....
	.align		4
.L_1157:
        /*0028*/ 	.word	index@(__assertfail)


	//----- nvinfo : EIATTR_ANNOTATIONS
	.align		4
.L_1158:
        /*002c*/ 	.byte	0x04, 0x55
        /*002e*/ 	.short	(.L_1160 - .L_1159)


	//   ....[0]....
.L_1159:
        /* <DEDUP_REMOVED lines=16> */


	//----- nvinfo : EIATTR_MERCURY_ISA_VERSION
	.align		4
.L_1160:
        /*0118*/ 	.byte	0x03, 0x5f
        /*011a*/ 	.short	0x0101


	//----- nvinfo : EIATTR_UNUSED_LOAD_BYTE_OFFSET
	.align		4
        /*011c*/ 	.byte	0x04, 0x44
        /*011e*/ 	.short	(.L_1162 - .L_1161)


	//   ....[0]....
.L_1161:
        /*0120*/ 	.word	0x00000960
        /*0124*/ 	.word	0x0000fff0


	//   ....[1]....
        /*0128*/ 	.word	0x00006cf0
        /*012c*/ 	.word	0x0000fff0


	//----- nvinfo : EIATTR_INT_WARP_WIDE_INSTR_OFFSETS
	.align		4
.L_1162:
        /*0130*/ 	.byte	0x04, 0x31
        /*0132*/ 	.short	(.L_1164 - .L_1163)


	//   ....[0]....
.L_1163:
        /*0134*/ 	.word	0x000000c0


	//   ....[1]....
        /*0138*/ 	.word	0x000000d0


	//   ....[2]....
        /*013c*/ 	.word	0x00000170


	//   ....[3]....
        /*0140*/ 	.word	0x0000c970


	//   ....[4]....
        /*0144*/ 	.word	0x0000ca00


	//   ....[5]....
        /*0148*/ 	.word	0x0000fca0


	//   ....[6]....
        /*014c*/ 	.word	0x0000fd30


	//----- nvinfo : EIATTR_COOP_GROUP_MASK_REGIDS
	.align		4
.L_1164:
        /*0150*/ 	.byte	0x04, 0x29
        /*0152*/ 	.short	(.L_1166 - .L_1165)


	//   ....[0]....
.L_1165:
        /*0154*/ 	.word	0xffffffff


	//   ....[1]....
        /*0158*/ 	.word	0xffffffff


	//   ....[2]....
        /*015c*/ 	.word	0xffffffff


	//   ....[3]....
        /*0160*/ 	.word	0xffffffff


	//   ....[4]....
        /*0164*/ 	.word	0xffffffff


	//   ....[5]....
        /*0168*/ 	.word	0xffffffff


	//   ....[6]....
        /*016c*/ 	.word	0xffffffff


	//   ....[7]....
        /*0170*/ 	.word	0xffffffff


	//   ....[8]....
        /*0174*/ 	.word	0xffffffff


	//   ....[9]....
        /*0178*/ 	.word	0xffffffff


	//   ....[10]....
        /*017c*/ 	.word	0xffffffff


	//   ....[11]....
        /*0180*/ 	.word	0xffffffff


	//   ....[12]....
        /*0184*/ 	.word	0xffffffff


	//   ....[13]....
        /*0188*/ 	.word	0xffffffff


	//   ....[14]....
        /*018c*/ 	.word	0xffffffff


	//   ....[15]....
        /*0190*/ 	.word	0xffffffff


	//   ....[16]....
        /*0194*/ 	.word	0xffffffff


	//   ....[17]....
        /*0198*/ 	.word	0xffffffff


	//   ....[18]....
        /*019c*/ 	.word	0xffffffff


	//   ....[19]....
        /*01a0*/ 	.word	0xffffffff


	//   ....[20]....
        /*01a4*/ 	.word	0xffffffff


	//   ....[21]....
        /*01a8*/ 	.word	0xffffffff


	//   ....[22]....
        /*01ac*/ 	.word	0xffffffff


	//   ....[23]....
        /*01b0*/ 	.word	0xffffffff


	//   ....[24]....
        /*01b4*/ 	.word	0xffffffff


	//   ....[25]....
        /*01b8*/ 	.word	0xffffffff


	//   ....[26]....
        /*01bc*/ 	.word	0xffffffff


	//   ....[27]....
        /*01c0*/ 	.word	0xffffffff


	//   ....[28]....
        /*01c4*/ 	.word	0xffffffff


	//   ....[29]....
        /*01c8*/ 	.word	0xffffffff


	//   ....[30]....
        /*01cc*/ 	.word	0xffffffff


	//   ....[31]....
        /*01d0*/ 	.word	0xffffffff


	//   ....[32]....
        /*01d4*/ 	.word	0xffffffff


	//   ....[33]....
        /*01d8*/ 	.word	0xffffffff


	//   ....[34]....
        /*01dc*/ 	.word	0xffffffff


	//   ....[35]....
        /*01e0*/ 	.word	0xffffffff


	//   ....[36]....
        /*01e4*/ 	.word	0xffffffff


	//   ....[37]....
        /*01e8*/ 	.word	0xffffffff


	//   ....[38]....
        /*01ec*/ 	.word	0xffffffff


	//   ....[39]....
        /*01f0*/ 	.word	0xffffffff


	//   ....[40]....
        /*01f4*/ 	.word	0xffffffff


	//   ....[41]....
        /*01f8*/ 	.word	0xffffffff


	//   ....[42]....
        /*01fc*/ 	.word	0xffffffff


	//   ....[43]....
        /*0200*/ 	.word	0xffffffff


	//   ....[44]....
        /*0204*/ 	.word	0xffffffff


	//   ....[45]....
        /*0208*/ 	.word	0xffffffff


	//   ....[46]....
        /*020c*/ 	.word	0xffffffff


	//   ....[47]....
        /*0210*/ 	.word	0xffffffff


	//   ....[48]....
        /*0214*/ 	.word	0xffffffff


	//   ....[49]....
        /*0218*/ 	.word	0xffffffff


	//   ....[50]....
        /*021c*/ 	.word	0xffffffff


	//   ....[51]....
        /*0220*/ 	.word	0xffffffff


	//   ....[52]....
        /*0224*/ 	.word	0xffffffff


	//   ....[53]....
        /*0228*/ 	.word	0xffffffff


	//   ....[54]....
        /*022c*/ 	.word	0xffffffff


	//   ....[55]....
        /*0230*/ 	.word	0xffffffff


	//   ....[56]....
        /*0234*/ 	.word	0xffffffff


	//   ....[57]....
        /*0238*/ 	.word	0xffffffff


	//   ....[58]....
        /*023c*/ 	.word	0xffffffff


	//   ....[59]....
        /*0240*/ 	.word	0xffffffff


	//   ....[60]....
        /*0244*/ 	.word	0xffffffff


	//   ....[61]....
        /*0248*/ 	.word	0xffffffff


	//   ....[62]....
        /*024c*/ 	.word	0xffffffff


	//   ....[63]....
        /*0250*/ 	.word	0xffffffff


	//   ....[64]....
        /*0254*/ 	.word	0xffffffff


	//   ....[65]....
        /*0258*/ 	.word	0xffffffff


	//   ....[66]....
        /*025c*/ 	.word	0xffffffff


	//   ....[67]....
        /*0260*/ 	.word	0xffffffff


	//   ....[68]....
        /*0264*/ 	.word	0xffffffff


	//   ....[69]....
        /*0268*/ 	.word	0xffffffff


	//   ....[70]....
        /*026c*/ 	.word	0xffffffff


	//   ....[71]....
        /*0270*/ 	.word	0xffffffff


	//   ....[72]....
        /*0274*/ 	.word	0xffffffff


	//   ....[73]....
        /*0278*/ 	.word	0xffffffff


	//   ....[74]....
        /*027c*/ 	.word	0xffffffff


	//   ....[75]....
        /*0280*/ 	.word	0xffffffff


	//   ....[76]....
        /*0284*/ 	.word	0xffffffff


	//   ....[77]....
        /*0288*/ 	.word	0xffffffff


	//   ....[78]....
        /*028c*/ 	.word	0xffffffff


	//   ....[79]....
        /*0290*/ 	.word	0xffffffff


	//   ....[80]....
        /*0294*/ 	.word	0xffffffff


	//   ....[81]....
        /*0298*/ 	.word	0xffffffff


	//   ....[82]....
        /*029c*/ 	.word	0xffffffff


	//   ....[83]....
        /*02a0*/ 	.word	0xffffffff


	//   ....[84]....
        /*02a4*/ 	.word	0xffffffff


	//   ....[85]....
        /*02a8*/ 	.word	0xffffffff


	//   ....[86]....
        /*02ac*/ 	.word	0xffffffff


	//   ....[87]....
        /*02b0*/ 	.word	0xffffffff


	//   ....[88]....
        /*02b4*/ 	.word	0xffffffff


	//   ....[89]....
        /*02b8*/ 	.word	0xffffffff


	//   ....[90]....
        /*02bc*/ 	.word	0xffffffff


	//   ....[91]....
        /*02c0*/ 	.word	0xffffffff


	//   ....[92]....
        /*02c4*/ 	.word	0xffffffff


	//   ....[93]....
        /*02c8*/ 	.word	0xffffffff


	//   ....[94]....
        /*02cc*/ 	.word	0xffffffff


	//   ....[95]....
        /*02d0*/ 	.word	0xffffffff


	//   ....[96]....
        /*02d4*/ 	.word	0xffffffff


	//   ....[97]....
        /*02d8*/ 	.word	0xffffffff


	//   ....[98]....
        /*02dc*/ 	.word	0xffffffff


	//   ....[99]....
        /*02e0*/ 	.word	0xffffffff


	//   ....[100]....
        /*02e4*/ 	.word	0xffffffff


	//   ....[101]....
        /*02e8*/ 	.word	0xffffffff


	//   ....[102]....
        /*02ec*/ 	.word	0xffffffff


	//   ....[103]....
        /*02f0*/ 	.word	0xffffffff


	//   ....[104]....
        /*02f4*/ 	.word	0xffffffff


	//   ....[105]....
        /*02f8*/ 	.word	0xffffffff


	//   ....[106]....
        /*02fc*/ 	.word	0xffffffff


	//   ....[107]....
        /*0300*/ 	.word	0xffffffff


	//   ....[108]....
        /*0304*/ 	.word	0xffffffff


	//   ....[109]....
        /*0308*/ 	.word	0xffffffff


	//   ....[110]....
        /*030c*/ 	.word	0xffffffff


	//   ....[111]....
        /*0310*/ 	.word	0xffffffff


	//   ....[112]....
        /*0314*/ 	.word	0xffffffff


	//   ....[113]....
        /*0318*/ 	.word	0xffffffff


	//   ....[114]....
        /*031c*/ 	.word	0xffffffff


	//   ....[115]....
        /*0320*/ 	.word	0xffffffff


	//   ....[116]....
        /*0324*/ 	.word	0xffffffff


	//   ....[117]....
        /*0328*/ 	.word	0xffffffff


	//   ....[118]....
        /*032c*/ 	.word	0xffffffff


	//   ....[119]....
        /*0330*/ 	.word	0xffffffff


	//   ....[120]....
        /*0334*/ 	.word	0xffffffff


	//   ....[121]....
        /*0338*/ 	.word	0xffffffff


	//   ....[122]....
        /*033c*/ 	.word	0xffffffff


	//   ....[123]....
        /*0340*/ 	.word	0xffffffff


	//   ....[124]....
        /*0344*/ 	.word	0xffffffff


	//   ....[125]....
        /*0348*/ 	.word	0xffffffff


	//   ....[126]....
        /*034c*/ 	.word	0xffffffff


	//   ....[127]....
        /*0350*/ 	.word	0xffffffff


	//   ....[128]....
        /*0354*/ 	.word	0xffffffff


	//   ....[129]....
        /*0358*/ 	.word	0xffffffff


	//   ....[130]....
        /*035c*/ 	.word	0xffffffff


	//   ....[131]....
        /*0360*/ 	.word	0xffffffff


	//   ....[132]....
        /*0364*/ 	.word	0xffffffff


	//   ....[133]....
        /*0368*/ 	.word	0xffffffff


	//   ....[134]....
        /*036c*/ 	.word	0xffffffff


	//   ....[135]....
        /*0370*/ 	.word	0xffffffff


	//   ....[136]....
        /*0374*/ 	.word	0xffffffff


	//   ....[137]....
        /*0378*/ 	.word	0xffffffff


	//   ....[138]....
        /*037c*/ 	.word	0xffffffff


	//   ....[139]....
        /*0380*/ 	.word	0xffffffff


	//   ....[140]....
        /*0384*/ 	.word	0xffffffff


	//   ....[141]....
        /*0388*/ 	.word	0xffffffff


	//   ....[142]....
        /*038c*/ 	.word	0xffffffff


	//   ....[143]....
        /*0390*/ 	.word	0x0500000f


	//   ....[144]....
        /*0394*/ 	.word	0x0500000f


	//   ....[145]....
        /*0398*/ 	.word	0x0500000f


	//   ....[146]....
        /*039c*/ 	.word	0x0500000f


	//   ....[147]....
        /*03a0*/ 	.word	0x0500000f


	//   ....[148]....
        /*03a4*/ 	.word	0x0500000f


	//   ....[149]....
        /*03a8*/ 	.word	0x0500000f


	//   ....[150]....
        /*03ac*/ 	.word	0x0500000f


	//   ....[151]....
        /*03b0*/ 	.word	0x0500000f


	//   ....[152]....
        /*03b4*/ 	.word	0x0500000f


	//   ....[153]....
        /*03b8*/ 	.word	0x0500000f


	//   ....[154]....
        /*03bc*/ 	.word	0x0500000f


	//   ....[155]....
        /*03c0*/ 	.word	0x0500000f


	//   ....[156]....
        /*03c4*/ 	.word	0x0500000f


	//   ....[157]....
        /*03c8*/ 	.word	0x0500000f


	//   ....[158]....
        /*03cc*/ 	.word	0x0500000f


	//   ....[159]....
        /*03d0*/ 	.word	0x0500000f


	//   ....[160]....
        /*03d4*/ 	.word	0x0500000f


	//   ....[161]....
        /*03d8*/ 	.word	0x0500000f


	//   ....[162]....
        /*03dc*/ 	.word	0x0500000f


	//   ....[163]....
        /*03e0*/ 	.word	0x0500000f


	//   ....[164]....
        /*03e4*/ 	.word	0x0500000f


	//   ....[165]....
        /*03e8*/ 	.word	0x0500000f


	//   ....[166]....
        /*03ec*/ 	.word	0x0500000f


	//   ....[167]....
        /*03f0*/ 	.word	0x0500000f


	//   ....[168]....
        /*03f4*/ 	.word	0x0500000f


	//   ....[169]....
        /*03f8*/ 	.word	0x0500000f


	//   ....[170]....
        /*03fc*/ 	.word	0x0500000f


	//   ....[171]....
        /*0400*/ 	.word	0x0500000f


	//   ....[172]....
        /*0404*/ 	.word	0x0500000f


	//   ....[173]....
        /*0408*/ 	.word	0x0500000f


	//   ....[174]....
        /*040c*/ 	.word	0x0500000f


	//   ....[175]....
        /*0410*/ 	.word	0x0500000f


	//   ....[176]....
        /*0414*/ 	.word	0x0500000f


	//   ....[177]....
        /*0418*/ 	.word	0x0500000f


	//   ....[178]....
        /*041c*/ 	.word	0x0500000f


	//   ....[179]....
        /*0420*/ 	.word	0x0500000f


	//   ....[180]....
        /*0424*/ 	.word	0x0500000f


	//   ....[181]....
        /*0428*/ 	.word	0x0500000f


	//   ....[182]....
        /*042c*/ 	.word	0x0500000f


	//   ....[183]....
        /*0430*/ 	.word	0x0500000f


	//   ....[184]....
        /*0434*/ 	.word	0x0500000f


	//   ....[185]....
        /*0438*/ 	.word	0x0500000f


	//   ....[186]....
        /*043c*/ 	.word	0x0500000f


	//   ....[187]....
        /*0440*/ 	.word	0x0500000f


	//   ....[188]....
        /*0444*/ 	.word	0x0500000f


	//   ....[189]....
        /*0448*/ 	.word	0x0500000f


	//   ....[190]....
        /*044c*/ 	.word	0x0500000f


	//   ....[191]....
        /*0450*/ 	.word	0x0500000f


	//   ....[192]....
        /*0454*/ 	.word	0x0500000f


	//   ....[193]....
        /*0458*/ 	.word	0x0500000f


	//   ....[194]....
        /*045c*/ 	.word	0x0500000f


	//   ....[195]....
        /*0460*/ 	.word	0x0500000f


	//   ....[196]....
        /*0464*/ 	.word	0x0500000f


	//   ....[197]....
        /*0468*/ 	.word	0x0500000f


	//   ....[198]....
        /*046c*/ 	.word	0x0500000f


	//   ....[199]....
        /*0470*/ 	.word	0x0500000f


	//   ....[200]....
        /*0474*/ 	.word	0x0500000f


	//   ....[201]....
        /*0478*/ 	.word	0x0500000f


	//   ....[202]....
        /*047c*/ 	.word	0x0500000f


	//   ....[203]....
        /*0480*/ 	.word	0x0500000f


	//   ....[204]....
        /*0484*/ 	.word	0x0500000f


	//   ....[205]....
        /*0488*/ 	.word	0x0500000f


	//   ....[206]....
        /*048c*/ 	.word	0x0500000f


	//   ....[207]....
        /*0490*/ 	.word	0x0500000f


	//   ....[208]....
        /*0494*/ 	.word	0x0500000f


	//   ....[209]....
        /*0498*/ 	.word	0x0500000f


	//   ....[210]....
        /*049c*/ 	.word	0x0500000f


	//   ....[211]....
        /*04a0*/ 	.word	0x0500000f


	//   ....[212]....
        /*04a4*/ 	.word	0x0500000f


	//   ....[213]....
        /*04a8*/ 	.word	0x0500000f


	//   ....[214]....
        /*04ac*/ 	.word	0x0500000f


	//   ....[215]....
        /*04b0*/ 	.word	0x0500000f


	//   ....[216]....
        /*04b4*/ 	.word	0x0500000f


	//   ....[217]....
        /*04b8*/ 	.word	0x0500000f


	//   ....[218]....
        /*04bc*/ 	.word	0x0500000f


	//   ....[219]....
        /*04c0*/ 	.word	0x0500000f


	//   ....[220]....
        /*04c4*/ 	.word	0x0500000f


	//   ....[221]....
        /*04c8*/ 	.word	0x0500000f


	//   ....[222]....
        /*04cc*/ 	.word	0x0500000f


	//   ....[223]....
        /*04d0*/ 	.word	0x0500000f


	//   ....[224]....
        /*04d4*/ 	.word	0x0500000f


	//   ....[225]....
        /*04d8*/ 	.word	0x0500000f


	//   ....[226]....
        /*04dc*/ 	.word	0x0500000f


	//----- nvinfo : EIATTR_COOP_GROUP_INSTR_OFFSETS
	.align		4
.L_1166:
        /*04e0*/ 	.byte	0x04, 0x28
        /*04e2*/ 	.short	(.L_1168 - .L_1167)


	//   ....[0]....
.L_1167:
        /*04e4*/ 	.word	0x00000080


	//   ....[1]....
        /*04e8*/ 	.word	0x00000090


	//   ....[2]....
        /*04ec*/ 	.word	0x000002d0


	//   ....[3]....
        /*04f0*/ 	.word	0x00000430


	//   ....[4]....
        /*04f4*/ 	.word	0x00000550


	//   ....[5]....
        /*04f8*/ 	.word	0x000006b0


	//   ....[6]....
        /*04fc*/ 	.word	0x00001c00


	//   ....[7]....
        /*0500*/ 	.word	0x00002de0


	//   ....[8]....
        /*0504*/ 	.word	0x00002e60


	//   ....[9]....
        /*0508*/ 	.word	0x00003270


	//   ....[10]....
        /*050c*/ 	.word	0x000032c0


	//   ....[11]....
        /*0510*/ 	.word	0x000047a0


	//   ....[12]....
        /*0514*/ 	.word	0x00004800


	//   ....[13]....
        /*0518*/ 	.word	0x00005220


	//   ....[14]....
        /*051c*/ 	.word	0x00005280


	//   ....[15]....
        /*0520*/ 	.word	0x00006270


	//   ....[16]....
        /*0524*/ 	.word	0x000062e0


	//   ....[17]....
        /*0528*/ 	.word	0x00006350


	//   ....[18]....
        /*052c*/ 	.word	0x00006370


	//   ....[19]....
        /*0530*/ 	.word	0x00007e40


	//   ....[20]....
        /*0534*/ 	.word	0x00007e60


	//   ....[21]....
        /*0538*/ 	.word	0x00007e70


	//   ....[22]....
        /*053c*/ 	.word	0x00007e80


	//   ....[23]....
        /*0540*/ 	.word	0x00008950


	//   ....[24]....
        /*0544*/ 	.word	0x00008970


	//   ....[25]....
        /*0548*/ 	.word	0x00008b20


	//   ....[26]....
        /*054c*/ 	.word	0x00008b40


	//   ....[27]....
        /*0550*/ 	.word	0x00008c80


	//   ....[28]....
        /*0554*/ 	.word	0x00008ca0


	//   ....[29]....
        /*0558*/ 	.word	0x00008df0


	//   ....[30]....
        /*055c*/ 	.word	0x00008e10


	//   ....[31]....
        /*0560*/ 	.word	0x00009360


	//   ....[32]....
        /*0564*/ 	.word	0x00009370


	//   ....[33]....
        /*0568*/ 	.word	0x00009c30


	//   ....[34]....
        /*056c*/ 	.word	0x00009c40


	//   ....[35]....
        /*0570*/ 	.word	0x0000aec0


	//   ....[36]....
        /*0574*/ 	.word	0x0000aef0


	//   ....[37]....
        /*0578*/ 	.word	0x0000b060


	//   ....[38]....
        /*057c*/ 	.word	0x0000b080


	//   ....[39]....
        /*0580*/ 	.word	0x0000b1c0


	//   ....[40]....
        /*0584*/ 	.word	0x0000b1e0


	//   ....[41]....
        /*0588*/ 	.word	0x0000b330


	//   ....[42]....
        /*058c*/ 	.word	0x0000b350


	//   ....[43]....
        /*0590*/ 	.word	0x0000b530


	//   ....[44]....
        /*0594*/ 	.word	0x0000b720


	//   ....[45]....
        /*0598*/ 	.word	0x0000b750


	//   ....[46]....
        /*059c*/ 	.word	0x0000b780


	//   ....[47]....
        /*05a0*/ 	.word	0x0000b7b0


	//   ....[48]....
        /*05a4*/ 	.word	0x0000b7e0


	//   ....[49]....
        /*05a8*/ 	.word	0x0000b810


	//   ....[50]....
        /*05ac*/ 	.word	0x0000b980


	//   ....[51]....
        /*05b0*/ 	.word	0x0000b9b0


	//   ....[52]....
        /*05b4*/ 	.word	0x0000b9e0


	//   ....[53]....
        /*05b8*/ 	.word	0x0000ba10


	//   ....[54]....
        /*05bc*/ 	.word	0x0000ba40


	//   ....[55]....
        /*05c0*/ 	.word	0x0000ba70


	//   ....[56]....
        /*05c4*/ 	.word	0x0000bb00


	//   ....[57]....
        /*05c8*/ 	.word	0x0000bb30


	//   ....[58]....
        /*05cc*/ 	.word	0x0000bb40


	//   ....[59]....
        /*05d0*/ 	.word	0x0000bbd0


	//   ....[60]....
        /*05d4*/ 	.word	0x0000d4f0


	//   ....[61]....
        /*05d8*/ 	.word	0x0000d510


	//   ....[62]....
        /*05dc*/ 	.word	0x0000d5a0


	//   ....[63]....
        /*05e0*/ 	.word	0x0000d5c0


	//   ....[64]....
        /*05e4*/ 	.word	0x0000d640


	//   ....[65]....
        /*05e8*/ 	.word	0x0000d660


	//   ....[66]....
        /*05ec*/ 	.word	0x0000d6e0


	//   ....[67]....
        /*05f0*/ 	.word	0x0000d700


	//   ....[68]....
        /*05f4*/ 	.word	0x0000d780


	//   ....[69]....
        /*05f8*/ 	.word	0x0000d7a0


	//   ....[70]....
        /*05fc*/ 	.word	0x0000d7b0


	//   ....[71]....
        /*0600*/ 	.word	0x0000d7c0


	//   ....[72]....
        /*0604*/ 	.word	0x0000dfc0


	//   ....[73]....
        /*0608*/ 	.word	0x0000dff0


	//   ....[74]....
        /*060c*/ 	.word	0x0000e020


	//   ....[75]....
        /*0610*/ 	.word	0x0000e0b0


	//   ....[76]....
        /*0614*/ 	.word	0x0000e0c0


	//   ....[77]....
        /*0618*/ 	.word	0x0000e150


	//   ....[78]....
        /*061c*/ 	.word	0x0000e160


	//   ....[79]....
        /*0620*/ 	.word	0x0000e1f0


	//   ....[80]....
        /*0624*/ 	.word	0x0000e200


	//   ....[81]....
        /*0628*/ 	.word	0x0000e290


	//   ....[82]....
        /*062c*/ 	.word	0x0000e2a0


	//   ....[83]....
        /*0630*/ 	.word	0x0000e330


	//   ....[84]....
        /*0634*/ 	.word	0x0000e340


	//   ....[85]....
        /*0638*/ 	.word	0x0000e3c0


	//   ....[86]....
        /*063c*/ 	.word	0x0000e3d0


	//   ....[87]....
        /*0640*/ 	.word	0x0000e3e0


	//   ....[88]....
        /*0644*/ 	.word	0x0000e840


	//   ....[89]....
        /*0648*/ 	.word	0x0000e870


	//   ....[90]....
        /*064c*/ 	.word	0x0000e8c0


	//   ....[91]....
        /*0650*/ 	.word	0x0000e970


	//   ....[92]....
        /*0654*/ 	.word	0x0000e990


	//   ....[93]....
        /*0658*/ 	.word	0x0000ea40


	//   ....[94]....
        /*065c*/ 	.word	0x0000ea50


	//   ....[95]....
        /*0660*/ 	.word	0x0000ea80


	//   ....[96]....
        /*0664*/ 	.word	0x0000eb10


	//   ....[97]....
        /*0668*/ 	.word	0x0000ebb0


	//   ....[98]....
        /*066c*/ 	.word	0x0000ebd0


	//   ....[99]....
        /*0670*/ 	.word	0x0000ebe0


	//   ....[100]....
        /*0674*/ 	.word	0x0000f300


	//   ....[101]....
        /*0678*/ 	.word	0x0000f320


	//   ....[102]....
        /*067c*/ 	.word	0x0000f330


	//   ....[103]....
        /*0680*/ 	.word	0x0000f370


	//   ....[104]....
        /*0684*/ 	.word	0x0000f380


	//   ....[105]....
        /*0688*/ 	.word	0x0000f3c0


	//   ....[106]....
        /*068c*/ 	.word	0x0000f3d0


	//   ....[107]....
        /*0690*/ 	.word	0x0000f410


	//   ....[108]....
        /*0694*/ 	.word	0x0000f420


	//   ....[109]....
        /*0698*/ 	.word	0x0000f460


	//   ....[110]....
        /*069c*/ 	.word	0x0000f470


	//   ....[111]....
        /*06a0*/ 	.word	0x0000f480


	//   ....[112]....
        /*06a4*/ 	.word	0x0000f7d0


	//   ....[113]....
        /*06a8*/ 	.word	0x0000f7f0


	//   ....[114]....
        /*06ac*/ 	.word	0x0000f800


	//   ....[115]....
        /*06b0*/ 	.word	0x0000f810


	//   ....[116]....
        /*06b4*/ 	.word	0x0000f820


	//   ....[117]....
        /*06b8*/ 	.word	0x0000f840


	//   ....[118]....
        /*06bc*/ 	.word	0x0000f8b0


	//   ....[119]....
        /*06c0*/ 	.word	0x0000f8e0


	//   ....[120]....
        /*06c4*/ 	.word	0x0000f8f0


	//   ....[121]....
        /*06c8*/ 	.word	0x0000f960


	//   ....[122]....
        /*06cc*/ 	.word	0x0000f970


	//   ....[123]....
        /*06d0*/ 	.word	0x0000fa70


	//   ....[124]....
        /*06d4*/ 	.word	0x0000ff60


	//   ....[125]....
        /*06d8*/ 	.word	0x0000ff90


	//   ....[126]....
        /*06dc*/ 	.word	0x0000fff0


	//   ....[127]....
        /*06e0*/ 	.word	0x00010020


	//   ....[128]....
        /*06e4*/ 	.word	0x00010050


	//   ....[129]....
        /*06e8*/ 	.word	0x00010080


	//   ....[130]....
        /*06ec*/ 	.word	0x000100b0


	//   ....[131]....
        /*06f0*/ 	.word	0x000100e0


	//   ....[132]....
        /*06f4*/ 	.word	0x00010280


	//   ....[133]....
        /*06f8*/ 	.word	0x000102b0


	//   ....[134]....
        /*06fc*/ 	.word	0x000102e0


	//   ....[135]....
        /*0700*/ 	.word	0x00010310


	//   ....[136]....
        /*0704*/ 	.word	0x00010340


	//   ....[137]....
        /*0708*/ 	.word	0x00010370


	//   ....[138]....
        /*070c*/ 	.word	0x00010430


	//   ....[139]....
        /*0710*/ 	.word	0x00010450


	//   ....[140]....
        /*0714*/ 	.word	0x00010460


	//   ....[141]....
        /*0718*/ 	.word	0x000104c0


	//   ....[142]....
        /*071c*/ 	.word	0x00010ae0


	//   ....[143]....
        /*0720*/ 	.word	0x00010fc0


	//   ....[144]....
        /*0724*/ 	.word	0x000110b0


	//   ....[145]....
        /*0728*/ 	.word	0x00011150


	//   ....[146]....
        /*072c*/ 	.word	0x000111b0


	//   ....[147]....
        /*0730*/ 	.word	0x000112a0


	//   ....[148]....
        /*0734*/ 	.word	0x00011310


	//   ....[149]....
        /*0738*/ 	.word	0x00011400


	//   ....[150]....
        /*073c*/ 	.word	0x00011470


	//   ....[151]....
        /*0740*/ 	.word	0x00011560


	//   ....[152]....
        /*0744*/ 	.word	0x000115d0


	//   ....[153]....
        /*0748*/ 	.word	0x000116c0


	//   ....[154]....
        /*074c*/ 	.word	0x00011730


	//   ....[155]....
        /*0750*/ 	.word	0x000117d0


	//   ....[156]....
        /*0754*/ 	.word	0x000118c0


	//   ....[157]....
        /*0758*/ 	.word	0x00011930


	//   ....[158]....
        /*075c*/ 	.word	0x00011990


	//   ....[159]....
        /*0760*/ 	.word	0x00011a80


	//   ....[160]....
        /*0764*/ 	.word	0x00011ae0


	//   ....[161]....
        /*0768*/ 	.word	0x00011be0


	//   ....[162]....
        /*076c*/ 	.word	0x00011c40


	//   ....[163]....
        /*0770*/ 	.word	0x00011d40


	//   ....[164]....
        /*0774*/ 	.word	0x00011da0


	//   ....[165]....
        /*0778*/ 	.word	0x00011ea0


	//   ....[166]....
        /*077c*/ 	.word	0x00011f00


	//   ....[167]....
        /*0780*/ 	.word	0x00012000


	//   ....[168]....
        /*0784*/ 	.word	0x00012060


	//   ....[169]....
        /*0788*/ 	.word	0x00012160


	//   ....[170]....
        /*078c*/ 	.word	0x000121c0


	//   ....[171]....
        /*0790*/ 	.word	0x000122a0


	//   ....[172]....
        /*0794*/ 	.word	0x000123d0


	//   ....[173]....
        /*0798*/ 	.word	0x000124b0


	//   ....[174]....
        /*079c*/ 	.word	0x00012560


	//   ....[175]....
        /*07a0*/ 	.word	0x00012670


	//   ....[176]....
        /*07a4*/ 	.word	0x000126d0


	//   ....[177]....
        /*07a8*/ 	.word	0x000127e0


	//   ....[178]....
        /*07ac*/ 	.word	0x00012840


	//   ....[179]....
        /*07b0*/ 	.word	0x00012950


	//   ....[180]....
        /*07b4*/ 	.word	0x000129b0


	//   ....[181]....
        /*07b8*/ 	.word	0x00012ac0


	//   ....[182]....
        /*07bc*/ 	.word	0x00012b20


	//   ....[183]....
        /*07c0*/ 	.word	0x00012be0


	//   ....[184]....
        /*07c4*/ 	.word	0x00012d40


	//   ....[185]....
        /*07c8*/ 	.word	0x00012de0


	//   ....[186]....
        /*07cc*/ 	.word	0x00012e40


	//   ....[187]....
        /*07d0*/ 	.word	0x00012ef0


	//   ....[188]....
        /*07d4*/ 	.word	0x00012f50


	//   ....[189]....
        /*07d8*/ 	.word	0x00013000


	//   ....[190]....
        /*07dc*/ 	.word	0x00013060


	//   ....[191]....
        /*07e0*/ 	.word	0x00013110


	//   ....[192]....
        /*07e4*/ 	.word	0x00013170


	//   ....[193]....
        /*07e8*/ 	.word	0x00013220


	//   ....[194]....
        /*07ec*/ 	.word	0x00013280


	//   ....[195]....
        /*07f0*/ 	.word	0x00013330


	//   ....[196]....
        /*07f4*/ 	.word	0x00013410


	//   ....[197]....
        /*07f8*/ 	.word	0x000134b0


	//   ....[198]....
        /*07fc*/ 	.word	0x00013510


	//   ....[199]....
        /*0800*/ 	.word	0x000135e0


	//   ....[200]....
        /*0804*/ 	.word	0x00013640


	//   ....[201]....
        /*0808*/ 	.word	0x00013710


	//   ....[202]....
        /*080c*/ 	.word	0x00013770


	//   ....[203]....
        /*0810*/ 	.word	0x00013850


	//   ....[204]....
        /*0814*/ 	.word	0x000138b0


	//   ....[205]....
        /*0818*/ 	.word	0x00013980


	//   ....[206]....
        /*081c*/ 	.word	0x000139e0


	//   ....[207]....
        /*0820*/ 	.word	0x00013ab0


	//   ....[208]....
        /*0824*/ 	.word	0x00013b40


	//   ....[209]....
        /*0828*/ 	.word	0x00013be0


	//   ....[210]....
        /*082c*/ 	.word	0x00013d60


	//   ....[211]....
        /*0830*/ 	.word	0x00013dd0


	//   ....[212]....
        /*0834*/ 	.word	0x00013e40


	//   ....[213]....
        /*0838*/ 	.word	0x00013eb0


	//   ....[214]....
        /*083c*/ 	.word	0x00013f20


	//   ....[215]....
        /*0840*/ 	.word	0x00013fa0


	//   ....[216]....
        /*0844*/ 	.word	0x00014020


	//   ....[217]....
        /*0848*/ 	.word	0x000140b0


	//   ....[218]....
        /*084c*/ 	.word	0x00014120


	//   ....[219]....
        /*0850*/ 	.word	0x00014190


	//   ....[220]....
        /*0854*/ 	.word	0x00014200


	//   ....[221]....
        /*0858*/ 	.word	0x00014280


	//   ....[222]....
        /*085c*/ 	.word	0x000142f0


	//   ....[223]....
        /*0860*/ 	.word	0x00014390


	//   ....[224]....
        /*0864*/ 	.word	0x000143e0


	//   ....[225]....
        /*0868*/ 	.word	0x00014470


	//   ....[226]....
        /*086c*/ 	.word	0x000145a0


	//----- nvinfo : EIATTR_REG_RECONFIG
	.align		4
.L_1168:
        /*0870*/ 	.byte	0x01, 0x54
	.zero		2


	//----- nvinfo : EIATTR_SYSCALL_OFFSETS
	.align		4
        /*0874*/ 	.byte	0x04, 0x46
        /*0876*/ 	.short	(.L_1170 - .L_1169)


	//   ....[0]....
.L_1169:
        /*0878*/ 	.word	0x00001d80


	//   ....[1]....
        /*087c*/ 	.word	0x0000cb60


	//   ....[2]....
        /*0880*/ 	.word	0x0000ccb0


	//   ....[3]....
        /*0884*/ 	.word	0x0000cda0


	//   ....[4]....
        /*0888*/ 	.word	0x0000dc30


	//----- nvinfo : EIATTR_MBARRIER_INSTR_OFFSETS
	.align		4
.L_1170:
        /*088c*/ 	.byte	0x04, 0x39
        /*088e*/ 	.short	(.L_1172 - .L_1171)


	//   ....[0]....
.L_1171:
        /*0890*/ 	.word	0x00000180
        /*0894*/ 	.word	0x000000ff
        /*0898*/ 	.word	0x00022800
        /*089c*/ 	.short	0x0100
        /*089e*/ 	.byte	0x08
	.zero		1


	//   ....[1]....
        /*08a0*/ 	.word	0x00000190
        /*08a4*/ 	.word	0x000000ff
        /*08a8*/ 	.word	0x00022820
        /*08ac*/ 	.short	0x0100
        /*08ae*/ 	.byte	0x08
	.zero		1


	//   ....[2]....
        /*08b0*/ 	.word	0x00000280
        /*08b4*/ 	.word	0x000000ff
        /*08b8*/ 	.word	0x00022830
        /*08bc*/ 	.short	0x0100
        /*08be*/ 	.byte	0x08
	.zero		1


	//   ....[3]....
        /*08c0*/ 	.word	0x00000290
        /*08c4*/ 	.word	0x000000ff
        /*08c8*/ 	.word	0x00022840
        /*08cc*/ 	.short	0x0100
        /*08ce*/ 	.byte	0x08
	.zero		1


	//   ....[4]....
        /*08d0*/ 	.word	0x000002a0
        /*08d4*/ 	.word	0x000000ff
        /*08d8*/ 	.word	0x00022838
        /*08dc*/ 	.short	0x0100
        /*08de*/ 	.byte	0x08
	.zero		1


	//   ....[5]....
        /*08e0*/ 	.word	0x000002b0
        /*08e4*/ 	.word	0x000000ff
        /*08e8*/ 	.word	0x00022848
        /*08ec*/ 	.short	0x0100
        /*08ee*/ 	.byte	0x08
	.zero		1


	//   ....[6]....
        /*08f0*/ 	.word	0x000003e0
        /*08f4*/ 	.word	0x000000ff
        /*08f8*/ 	.word	0x00022850
        /*08fc*/ 	.short	0x0100
        /*08fe*/ 	.byte	0x08
	.zero		1


	//   ....[7]....
        /*0900*/ 	.word	0x000003f0
        /*0904*/ 	.word	0x000000ff
        /*0908*/ 	.word	0x00022860
        /*090c*/ 	.short	0x0100
        /*090e*/ 	.byte	0x08
	.zero		1


	//   ....[8]....
        /*0910*/ 	.word	0x00000400
        /*0914*/ 	.word	0x000000ff
        /*0918*/ 	.word	0x00022858
        /*091c*/ 	.short	0x0100
        /*091e*/ 	.byte	0x08
	.zero		1


	//   ....[9]....
        /*0920*/ 	.word	0x00000410
        /*0924*/ 	.word	0x000000ff
        /*0928*/ 	.word	0x00022868
        /*092c*/ 	.short	0x0100
        /*092e*/ 	.byte	0x08
	.zero		1


	//   ....[10]....
        /*0930*/ 	.word	0x00000500
        /*0934*/ 	.word	0x000000ff
        /*0938*/ 	.word	0x00022870
        /*093c*/ 	.short	0x0100
        /*093e*/ 	.byte	0x06
	.zero		1


	//   ....[11]....
        /*0940*/ 	.word	0x00000510
        /*0944*/ 	.word	0x000000ff
        /*0948*/ 	.word	0x00022880
        /*094c*/ 	.short	0x0100
        /*094e*/ 	.byte	0x06
	.zero		1


	//   ....[12]....
        /*0950*/ 	.word	0x00000520
        /*0954*/ 	.word	0x000000ff
        /*0958*/ 	.word	0x00022878
        /*095c*/ 	.short	0x0100
        /*095e*/ 	.byte	0x06
	.zero		1


	//   ....[13]....
        /*0960*/ 	.word	0x00000530
        /*0964*/ 	.word	0x000000ff
        /*0968*/ 	.word	0x00022888
        /*096c*/ 	.short	0x0100
        /*096e*/ 	.byte	0x06
	.zero		1


	//   ....[14]....
        /*0970*/ 	.word	0x00000660
        /*0974*/ 	.word	0x000000ff
        /*0978*/ 	.word	0x00022890
        /*097c*/ 	.short	0x0100
        /*097e*/ 	.byte	0x08
	.zero		1


	//   ....[15]....
        /*0980*/ 	.word	0x00000670
        /*0984*/ 	.word	0x000000ff
        /*0988*/ 	.word	0x000228a0
        /*098c*/ 	.short	0x0100
        /*098e*/ 	.byte	0x08
	.zero		1


	//   ....[16]....
        /*0990*/ 	.word	0x00000680
        /*0994*/ 	.word	0x000000ff
        /*0998*/ 	.word	0x00022898
        /*099c*/ 	.short	0x0100
        /*099e*/ 	.byte	0x08
	.zero		1


	//   ....[17]....
        /*09a0*/ 	.word	0x00000690
        /*09a4*/ 	.word	0x000000ff
        /*09a8*/ 	.word	0x000228a8
        /*09ac*/ 	.short	0x0100
        /*09ae*/ 	.byte	0x08
	.zero		1


	//   ....[18]....
        /*09b0*/ 	.word	0x000007d0
        /*09b4*/ 	.word	0x000000ff
        /*09b8*/ 	.word	0x000228b0
        /*09bc*/ 	.short	0x0100
        /*09be*/ 	.byte	0x08
	.zero		1


	//   ....[19]....
        /*09c0*/ 	.word	0x000007e0
        /*09c4*/ 	.word	0x000000ff
        /*09c8*/ 	.word	0x000228c0
        /*09cc*/ 	.short	0x0100
        /*09ce*/ 	.byte	0x08
	.zero		1


	//   ....[20]....
        /*09d0*/ 	.word	0x000007f0
        /*09d4*/ 	.word	0x000000ff
        /*09d8*/ 	.word	0x000228b8
        /*09dc*/ 	.short	0x0100
        /*09de*/ 	.byte	0x08
	.zero		1


	//   ....[21]....
        /*09e0*/ 	.word	0x00000800
        /*09e4*/ 	.word	0x000000ff
        /*09e8*/ 	.word	0x000228c8
        /*09ec*/ 	.short	0x0100
        /*09ee*/ 	.byte	0x08
	.zero		1


	//   ....[22]....
        /*09f0*/ 	.word	0x00001e30
        /*09f4*/ 	.word	0x00000007
        /*09f8*/ 	.word	0x00022800
        /*09fc*/ 	.short	0x010a
        /*09fe*/ 	.byte	0x3f
	.zero		1


	//   ....[23]....
        /*0a00*/ 	.word	0x00001f00
        /*0a04*/ 	.word	0x000000ff
        /*0a08*/ 	.word	0x00022830
        /*0a0c*/ 	.short	0x010a
        /*0a0e*/ 	.byte	0x16
	.zero		1


	//   ....[24]....
        /*0a10*/ 	.word	0x00001f40
        /*0a14*/ 	.word	0x000000ff
        /*0a18*/ 	.word	0x00022830
        /*0a1c*/ 	.short	0x010a
        /*0a1e*/ 	.byte	0x16
	.zero		1


	//   ....[25]....
        /*0a20*/ 	.word	0x00002770
        /*0a24*/ 	.word	0x000000ff
        /*0a28*/ 	.word	0x00000000
        /*0a2c*/ 	.short	0x0101
        /*0a2e*/ 	.byte	0x06
	.zero		1


	//   ....[26]....
        /*0a30*/ 	.word	0x00003b40
        /*0a34*/ 	.word	0x000000ff
        /*0a38*/ 	.word	0x00022850
        /*0a3c*/ 	.short	0x010a
        /*0a3e*/ 	.byte	0x16
	.zero		1


	//   ....[27]....
        /*0a40*/ 	.word	0x00003b80
        /*0a44*/ 	.word	0x000000ff
        /*0a48*/ 	.word	0x00022850
        /*0a4c*/ 	.short	0x010a
        /*0a4e*/ 	.byte	0x16
	.zero		1


	//   ....[28]....
        /*0a50*/ 	.word	0x00003e90
        /*0a54*/ 	.word	0x000000ff
        /*0a58*/ 	.word	0x00000000
        /*0a5c*/ 	.short	0x0101
        /*0a5e*/ 	.byte	0x16
	.zero		1


	//   ....[29]....
        /*0a60*/ 	.word	0x00004020
        /*0a64*/ 	.word	0x000000ff
        /*0a68*/ 	.word	0x00022830
        /*0a6c*/ 	.short	0x010a
        /*0a6e*/ 	.byte	0x19
	.zero		1


	//   ....[30]....
        /*0a70*/ 	.word	0x00004060
        /*0a74*/ 	.word	0x000000ff
        /*0a78*/ 	.word	0x00022830
        /*0a7c*/ 	.short	0x010a
        /*0a7e*/ 	.byte	0x19
	.zero		1


	//   ....[31]....
        /*0a80*/ 	.word	0x00004530
        /*0a84*/ 	.word	0x000000ff
        /*0a88*/ 	.word	0x00000000
        /*0a8c*/ 	.short	0x0101
        /*0a8e*/ 	.byte	0x06
	.zero		1


	//   ....[32]....
        /*0a90*/ 	.word	0x00005f00
        /*0a94*/ 	.word	0x000000ff
        /*0a98*/ 	.word	0x00022850
        /*0a9c*/ 	.short	0x010a
        /*0a9e*/ 	.byte	0x19
	.zero		1


	//   ....[33]....
        /*0aa0*/ 	.word	0x00005f40
        /*0aa4*/ 	.word	0x000000ff
        /*0aa8*/ 	.word	0x00022850
        /*0aac*/ 	.short	0x010a
        /*0aae*/ 	.byte	0x19
	.zero		1


	//   ....[34]....
        /*0ab0*/ 	.word	0x00006250
        /*0ab4*/ 	.word	0x000000ff
        /*0ab8*/ 	.word	0x00000000
        /*0abc*/ 	.short	0x0101
        /*0abe*/ 	.byte	0x19
	.zero		1


	//   ....[35]....
        /*0ac0*/ 	.word	0x00008980
        /*0ac4*/ 	.word	0x000000ff
        /*0ac8*/ 	.word	0x00000000
        /*0acc*/ 	.short	0x0101
        /*0ace*/ 	.byte	0x08
	.zero		1


	//   ....[36]....
        /*0ad0*/ 	.word	0x00009190
        /*0ad4*/ 	.word	0x000000ff
        /*0ad8*/ 	.word	0x00000000
        /*0adc*/ 	.short	0x0101
        /*0ade*/ 	.byte	0x08
	.zero		1


	//   ....[37]....
        /*0ae0*/ 	.word	0x0000d290
        /*0ae4*/ 	.word	0x00000021
        /*0ae8*/ 	.word	0x00022840
        /*0aec*/ 	.short	0x010a
        /*0aee*/ 	.byte	0x3f
	.zero		1


	//   ....[38]....
        /*0af0*/ 	.word	0x0000d8c0
        /*0af4*/ 	.word	0x00000021
        /*0af8*/ 	.word	0x00022830
        /*0afc*/ 	.short	0x0107
        /*0afe*/ 	.byte	0x3f
	.zero		1


	//   ....[39]....
        /*0b00*/ 	.word	0x0000d9a0
        /*0b04*/ 	.word	0x00000021
        /*0b08*/ 	.word	0x00022830
        /*0b0c*/ 	.short	0x0101
        /*0b0e*/ 	.byte	0x3f
	.zero		1


	//   ....[40]....
        /*0b10*/ 	.word	0x0000e4e0
        /*0b14*/ 	.word	0x00000016
        /*0b18*/ 	.word	0x00022800
        /*0b1c*/ 	.short	0x0107
        /*0b1e*/ 	.byte	0x3f
	.zero		1


	//   ....[41]....
        /*0b20*/ 	.word	0x0000e5d0
        /*0b24*/ 	.word	0x00000016
        /*0b28*/ 	.word	0x00022800
        /*0b2c*/ 	.short	0x0101
        /*0b2e*/ 	.byte	0x3f
	.zero		1


	//   ....[42]....
        /*0b30*/ 	.word	0x0000e5f0
        /*0b34*/ 	.word	0x00000016
        /*0b38*/ 	.word	0x00022820
        /*0b3c*/ 	.short	0x010a
        /*0b3e*/ 	.byte	0x3f
	.zero		1


	//   ....[43]....
        /*0b40*/ 	.word	0x0000e680
        /*0b44*/ 	.word	0x00000021
        /*0b48*/ 	.word	0x00022860
        /*0b4c*/ 	.short	0x010a
        /*0b4e*/ 	.byte	0x3f
	.zero		1


	//   ....[44]....
        /*0b50*/ 	.word	0x0000ed60
        /*0b54*/ 	.word	0x00000021
        /*0b58*/ 	.word	0x00022850
        /*0b5c*/ 	.short	0x0107
        /*0b5e*/ 	.byte	0x3f
	.zero		1


	//   ....[45]....
        /*0b60*/ 	.word	0x0000ee30
        /*0b64*/ 	.word	0x00000021
        /*0b68*/ 	.word	0x00022850
        /*0b6c*/ 	.short	0x0101
        /*0b6e*/ 	.byte	0x3f
	.zero		1


	//   ....[46]....
        /*0b70*/ 	.word	0x0000f180
        /*0b74*/ 	.word	0x0000000a
        /*0b78*/ 	.word	0x00022840
        /*0b7c*/ 	.short	0x010a
        /*0b7e*/ 	.byte	0x3f
	.zero		1


	//   ....[47]....
        /*0b80*/ 	.word	0x0000f530
        /*0b84*/ 	.word	0x0000000a
        /*0b88*/ 	.word	0x00022830
        /*0b8c*/ 	.short	0x0107
        /*0b8e*/ 	.byte	0x3f
	.zero		1


	//   ....[48]....
        /*0b90*/ 	.word	0x0000f5f0
        /*0b94*/ 	.word	0x0000000a
        /*0b98*/ 	.word	0x00022830
        /*0b9c*/ 	.short	0x0101
        /*0b9e*/ 	.byte	0x3f
	.zero		1


	//   ....[49]....
        /*0ba0*/ 	.word	0x0000f620
        /*0ba4*/ 	.word	0x0000000a
        /*0ba8*/ 	.word	0x00022860
        /*0bac*/ 	.short	0x010a
        /*0bae*/ 	.byte	0x3f
	.zero		1


	//   ....[50]....
        /*0bb0*/ 	.word	0x0000fb20
        /*0bb4*/ 	.word	0x0000000a
        /*0bb8*/ 	.word	0x00022850
        /*0bbc*/ 	.short	0x0107
        /*0bbe*/ 	.byte	0x3f
	.zero		1


	//   ....[51]....
        /*0bc0*/ 	.word	0x0000fbe0
        /*0bc4*/ 	.word	0x0000000a
        /*0bc8*/ 	.word	0x00022850
        /*0bcc*/ 	.short	0x0101
        /*0bce*/ 	.byte	0x3f
	.zero		1


	//   ....[52]....
        /*0bd0*/ 	.word	0x00010a60
        /*0bd4*/ 	.word	0x00000007
        /*0bd8*/ 	.word	0x00022820
        /*0bdc*/ 	.short	0x010a
        /*0bde*/ 	.byte	0x3f
	.zero		1


	//   ....[53]....
        /*0be0*/ 	.word	0x00010be0
        /*0be4*/ 	.word	0x00000005
        /*0be8*/ 	.word	0x00022840
        /*0bec*/ 	.short	0x010a
        /*0bee*/ 	.byte	0x3f
	.zero		1


	//   ....[54]....
        /*0bf0*/ 	.word	0x00010c80
        /*0bf4*/ 	.word	0x00000003
        /*0bf8*/ 	.word	0x00022840
        /*0bfc*/ 	.short	0x010a
        /*0bfe*/ 	.byte	0x3f
	.zero		1


	//   ....[55]....
        /*0c00*/ 	.word	0x00010cc0
        /*0c04*/ 	.word	0x00000005
        /*0c08*/ 	.word	0x00022860
        /*0c0c*/ 	.short	0x010a
        /*0c0e*/ 	.byte	0x3f
	.zero		1


	//   ....[56]....
        /*0c10*/ 	.word	0x00010d00
        /*0c14*/ 	.word	0x00000003
        /*0c18*/ 	.word	0x00022860
        /*0c1c*/ 	.short	0x010a
        /*0c1e*/ 	.byte	0x3f
	.zero		1


	//   ....[57]....
        /*0c20*/ 	.word	0x00010d60
        /*0c24*/ 	.word	0x00000007
        /*0c28*/ 	.word	0x00022800
        /*0c2c*/ 	.short	0x010a
        /*0c2e*/ 	.byte	0x3f
	.zero		1


	//   ....[58]....
        /*0c30*/ 	.word	0x00010dc0
        /*0c34*/ 	.word	0x00000000
        /*0c38*/ 	.word	0x00022830
        /*0c3c*/ 	.short	0x010a
        /*0c3e*/ 	.byte	0x3f
	.zero		1


	//   ....[59]....
        /*0c40*/ 	.word	0x00010e20
        /*0c44*/ 	.word	0x0000000a
        /*0c48*/ 	.word	0x00022850
        /*0c4c*/ 	.short	0x010a
        /*0c4e*/ 	.byte	0x3f
	.zero		1


	//   ....[60]....
        /*0c50*/ 	.word	0x00010e80
        /*0c54*/ 	.word	0x00000000
        /*0c58*/ 	.word	0x00022830
        /*0c5c*/ 	.short	0x010a
        /*0c5e*/ 	.byte	0x3f
	.zero		1


	//   ....[61]....
        /*0c60*/ 	.word	0x00010ee0
        /*0c64*/ 	.word	0x00000008
        /*0c68*/ 	.word	0x00022850
        /*0c6c*/ 	.short	0x010a
        /*0c6e*/ 	.byte	0x3f
	.zero		1


	//   ....[62]....
        /*0c70*/ 	.word	0x00011000
        /*0c74*/ 	.word	0x00000021
        /*0c78*/ 	.word	0x00022840
        /*0c7c*/ 	.short	0x010a
        /*0c7e*/ 	.byte	0x3f
	.zero		1


	//   ....[63]....
        /*0c80*/ 	.word	0x000122d0
        /*0c84*/ 	.word	0x00000016
        /*0c88*/ 	.word	0x00022820
        /*0c8c*/ 	.short	0x010a
        /*0c8e*/ 	.byte	0x3f
	.zero		1


	//   ....[64]....
        /*0c90*/ 	.word	0x00012320
        /*0c94*/ 	.word	0x00000021
        /*0c98*/ 	.word	0x00022860
        /*0c9c*/ 	.short	0x010a
        /*0c9e*/ 	.byte	0x3f
	.zero		1


	//   ....[65]....
        /*0ca0*/ 	.word	0x00012c90
        /*0ca4*/ 	.word	0x0000000a
        /*0ca8*/ 	.word	0x00022840
        /*0cac*/ 	.short	0x010a
        /*0cae*/ 	.byte	0x3f
	.zero		1


	//   ....[66]....
        /*0cb0*/ 	.word	0x00013360
        /*0cb4*/ 	.word	0x0000000a
        /*0cb8*/ 	.word	0x00022860
        /*0cbc*/ 	.short	0x010a
        /*0cbe*/ 	.byte	0x3f
	.zero		1


	//   ....[67]....
        /*0cc0*/ 	.word	0x000144c0
        /*0cc4*/ 	.word	0x00000007
        /*0cc8*/ 	.word	0x00022820
        /*0ccc*/ 	.short	0x010a
        /*0cce*/ 	.byte	0x3f
	.zero		1


	//   ....[68]....
        /*0cd0*/ 	.word	0x00014660
        /*0cd4*/ 	.word	0x00000005
        /*0cd8*/ 	.word	0x00022840
        /*0cdc*/ 	.short	0x010a
        /*0cde*/ 	.byte	0x3f
	.zero		1


	//   ....[69]....
        /*0ce0*/ 	.word	0x000146b0
        /*0ce4*/ 	.word	0x00000003
        /*0ce8*/ 	.word	0x00022840
        /*0cec*/ 	.short	0x010a
        /*0cee*/ 	.byte	0x3f
	.zero		1


	//   ....[70]....
        /*0cf0*/ 	.word	0x00014700
        /*0cf4*/ 	.word	0x00000005
        /*0cf8*/ 	.word	0x00022860
        /*0cfc*/ 	.short	0x010a
        /*0cfe*/ 	.byte	0x3f
	.zero		1


	//----- nvinfo : EIATTR_NUM_MBARRIERS
	.align		4
.L_1172:
        /*0d00*/ 	.byte	0x03, 0x38
        /*0d02*/ 	.short	0x0016


	//----- nvinfo : EIATTR_EXIT_INSTR_OFFSETS
	.align		4
        /*0d04*/ 	.byte	0x04, 0x1c
        /*0d06*/ 	.short	(.L_1174 - .L_1173)


	//   ....[0]....
.L_1173:
        /*0d08*/ 	.word	0x000009a0


	//   ....[1]....
        /*0d0c*/ 	.word	0x0000b4d0


	//   ....[2]....
        /*0d10*/ 	.word	0x00010d50


	//----- nvinfo : EIATTR_MAX_THREADS
	.align		4
.L_1174:
        /*0d14*/ 	.byte	0x04, 0x05
        /*0d16*/ 	.short	(.L_1176 - .L_1175)
.L_1175:
        /*0d18*/ 	.word	0x00000180
        /*0d1c*/ 	.word	0x00000001
        /*0d20*/ 	.word	0x00000001


	//----- nvinfo : EIATTR_CRS_STACK_SIZE
	.align		4
.L_1176:
        /*0d24*/ 	.byte	0x04, 0x1e
        /*0d26*/ 	.short	(.L_1178 - .L_1177)
.L_1177:
        /*0d28*/ 	.word	0x00000000


	//----- nvinfo : EIATTR_CBANK_PARAM_SIZE
	.align		4
.L_1178:
        /*0d2c*/ 	.byte	0x03, 0x19
        /*0d2e*/ 	.short	0x0af0


	//----- nvinfo : EIATTR_PARAM_CBANK
	.align		4
        /*0d30*/ 	.byte	0x04, 0x0a
        /*0d32*/ 	.short	(.L_1180 - .L_1179)
	.align		4
.L_1179:
        /*0d34*/ 	.word	index@(.nv.constant0._ZN7cutlass13device_kernelIN5flash11enable_sm90INS1_16FlashAttnFwdSm90INS1_25CollectiveMainloopFwdSm90ILi2EN4cute5tupleIJNS5_1CILi1EEES8_S8_EEENS6_IJNS7_ILi128EEENS7_ILi96EEENS7_ILi64EEEEEELi256ENS_6half_tEfNS_4arch4Sm90ELb0ELb0ELb1ELb1ELb1ELb0ELb0ELb1ELb0ELb1ELb1ELb0EEENS1_21CollectiveEpilogueFwdINS6_IJSA_NS7_ILi256EEESB_EEES9_SE_SG_Li256ELb1ELb1ELb1ELb0EEENS1_36VarlenDynamicPersistentTileSchedulerILi128ELi96ELi256ELi128ELb1ELb1ELb1ELb0ELb1ELb1EEEEEEEEEvNT_6ParamsE)
        /*0d38*/ 	.short	0x0210
        /*0d3a*/ 	.short	0x0af0


	//----- nvinfo : EIATTR_SW_WAR
	.align		4
.L_1180:
        /*0d3c*/ 	.byte	0x04, 0x36
        /*0d3e*/ 	.short	(.L_1182 - .L_1181)
.L_1181:
        /*0d40*/ 	.word	0x00000008
.L_1182:


//--------------------- .nv.info._ZN7cutlass13device_kernelIN5flash11enable_sm90INS1_16FlashAttnFwdSm90INS1_25CollectiveMainloopFwdSm90ILi2EN4cute5tupleIJNS5_1CILi1EEES8_S8_EEENS6_IJNS7_ILi128EEENS7_ILi96EEENS7_ILi64EEEEEELi256ENS_6half_tEfNS_4arch4Sm90ELb0ELb0ELb1ELb1ELb1ELb1ELb0ELb1ELb0ELb1ELb1ELb0EEENS1_21CollectiveEpilogueFwdINS6_IJSA_NS7_ILi256EEESB_EEES9_SE_SG_Li256ELb1ELb1ELb1ELb0EEENS1_36VarlenDynamicPersistentTileSchedulerILi128ELi96ELi256ELi128ELb1ELb1ELb1ELb0ELb1ELb1EEEEEEEEEvNT_6ParamsE --------------------------
	.section	.nv.info._ZN7cutlass13device_kernelIN5flash11enable_sm90INS1_16FlashAttnFwdSm90INS1_25CollectiveMainloopFwdSm90ILi2EN4cute5tupleIJNS5_1CILi1EEES8_S8_EEENS6_IJNS7_ILi128EEENS7_ILi96EEENS7_ILi64EEEEEELi256ENS_6half_tEfNS_4arch4Sm90ELb0ELb0ELb1ELb1ELb1ELb1ELb0ELb1ELb0ELb1ELb1ELb0EEENS1_21CollectiveEpilogueFwdINS6_IJSA_NS7_ILi256EEESB_EEES9_SE_SG_Li256ELb1ELb1ELb1ELb0EEENS1_36VarlenDynamicPersistentTileSchedulerILi128ELi96ELi256ELi128ELb1ELb1ELb1ELb0ELb1ELb1EEEEEEEEEvNT_6ParamsE,"",@"SHT_CUDA_INFO"
	.sectionflags	@""
	.align	4


	//----- nvinfo : EIATTR_CUDA_API_VERSION
	.align		4
        /*0000*/ 	.byte	0x04, 0x37
        /*0002*/ 	.short	(.L_1184 - .L_1183)
.L_1183:
        /*0004*/ 	.word	0x00000082


	//----- nvinfo : EIATTR_KPARAM_INFO
	.align		4
.L_1184:
        /*0008*/ 	.byte	0x04, 0x17
        /*000a*/ 	.short	(.L_1186 - .L_1185)
.L_1185:
        /*000c*/ 	.word	0x00000000
        /*0010*/ 	.short	0x0000
        /*0012*/ 	.short	0x0070
        /*0014*/ 	.byte	0x00, 0xf0, 0x01, 0x2a


	//----- nvinfo : EIATTR_SPARSE_MMA_MASK
	.align		4
.L_1186:
        /*0018*/ 	.byte	0x03, 0x50
        /*001a*/ 	.short	0x0000


	//----- nvinfo : EIATTR_MAXREG_COUNT
	.align		4
        /*001c*/ 	.byte	0x03, 0x1b
        /*001e*/ 	.short	0x00a8


	//----- nvinfo : EIATTR_NUM_BARRIERS
	.align		4
        /*0020*/ 	.byte	0x02, 0x4c
        /*0022*/ 	.byte	0x10
	.zero		1


	//----- nvinfo : EIATTR_EXTERNS
	.align		4
        /*0024*/ 	.byte	0x04, 0x0f
        /*0026*/ 	.short	(.L_1188 - .L_1187)


	//   ....[0]....
	.align		4
.L_1187:
        /*0028*/ 	.word	index@(__assertfail)


	//----- nvinfo : EIATTR_ANNOTATIONS
	.align		4
.L_1188:
        /*002c*/ 	.byte	0x04, 0x55
        /*002e*/ 	.short	(.L_1190 - .L_1189)


	//   ....[0]....
.L_1189:
        /* <DEDUP_REMOVED lines=151> */


	//----- nvinfo : EIATTR_MERCURY_ISA_VERSION
	.align		4
.L_1190:
        /*0990*/ 	.byte	0x03, 0x5f
        /*0992*/ 	.short	0x0101


	//----- nvinfo : EIATTR_UNUSED_LOAD_BYTE_OFFSET
	.align		4
        /*0994*/ 	.byte	0x04, 0x44
        /*0996*/ 	.short	(.L_1192 - .L_1191)


	//   ....[0]....
.L_1191:
        /*0998*/ 	.word	0x00000a40
        /*099c*/ 	.word	0x0000fff0


	//   ....[1]....
        /*09a0*/ 	.word	0x0000e850
        /*09a4*/ 	.word	0x0000fff0


	//----- nvinfo : EIATTR_INT_WARP_WIDE_INSTR_OFFSETS
	.align		4
.L_1192:
        /*09a8*/ 	.byte	0x04, 0x31
        /*09aa*/ 	.short	(.L_1194 - .L_1193)


	//   ....[0]....
.L_1193:
        /*09ac*/ 	.word	0x00000120


	//   ....[1]....
        /*09b0*/ 	.word	0x000001c0


	//   ....[2]....
        /*09b4*/ 	.word	0x00000230


	//   ....[3]....
        /*09b8*/ 	.word	0x000165d0


	//   ....[4]....
        /*09bc*/ 	.word	0x00016660


	//   ....[5]....
        /*09c0*/ 	.word	0x00019a20


	//   ....[6]....
        /*09c4*/ 	.word	0x00019ab0


	//----- nvinfo : EIATTR_COOP_GROUP_MASK_REGIDS
	.align		4
.L_1194:
        /*09c8*/ 	.byte	0x04, 0x29
        /*09ca*/ 	.short	(.L_1196 - .L_1195)


	//   ....[0]....
.L_1195:
        /*09cc*/ 	.word	0xffffffff


	//   ....[1]....
        /*09d0*/ 	.word	0xffffffff


	//   ....[2]....
        /*09d4*/ 	.word	0xffffffff


	//   ....[3]....
        /*09d8*/ 	.word	0xffffffff


	//   ....[4]....
        /*09dc*/ 	.word	0xffffffff


	//   ....[5]....
        /*09e0*/ 	.word	0xffffffff


	//   ....[6]....
        /*09e4*/ 	.word	0xffffffff


	//   ....[7]....
        /*09e8*/ 	.word	0xffffffff


	//   ....[8]....
        /*09ec*/ 	.word	0xffffffff


	//   ....[9]....
        /*09f0*/ 	.word	0xffffffff


	//   ....[10]....
        /*09f4*/ 	.word	0xffffffff


	//   ....[11]....
        /*09f8*/ 	.word	0xffffffff


	//   ....[12]....
        /*09fc*/ 	.word	0xffffffff


	//   ....[13]....
        /*0a00*/ 	.word	0xffffffff


	//   ....[14]....
        /*0a04*/ 	.word	0xffffffff


	//   ....[15]....
        /*0a08*/ 	.word	0xffffffff


	//   ....[16]....
        /*0a0c*/ 	.word	0xffffffff


	//   ....[17]....
        /*0a10*/ 	.word	0xffffffff


	//   ....[18]....
        /*0a14*/ 	.word	0xffffffff


	//   ....[19]....
        /*0a18*/ 	.word	0xffffffff


	//   ....[20]....
        /*0a1c*/ 	.word	0xffffffff


	//   ....[21]....
        /*0a20*/ 	.word	0xffffffff


	//   ....[22]....
        /*0a24*/ 	.word	0xffffffff


	//   ....[23]....
        /*0a28*/ 	.word	0xffffffff


	//   ....[24]....
        /*0a2c*/ 	.word	0xffffffff


	//   ....[25]....
        /*0a30*/ 	.word	0xffffffff


	//   ....[26]....
        /*0a34*/ 	.word	0xffffffff


	//   ....[27]....
        /*0a38*/ 	.word	0xffffffff


	//   ....[28]....
        /*0a3c*/ 	.word	0xffffffff


	//   ....[29]....
        /*0a40*/ 	.word	0xffffffff


	//   ....[30]....
        /*0a44*/ 	.word	0xffffffff


	//   ....[31]....
        /*0a48*/ 	.word	0xffffffff


	//   ....[32]....
        /*0a4c*/ 	.word	0xffffffff


	//   ....[33]....
        /*0a50*/ 	.word	0xffffffff


	//   ....[34]....
        /*0a54*/ 	.word	0xffffffff


	//   ....[35]....
        /*0a58*/ 	.word	0xffffffff


	//   ....[36]....
        /*0a5c*/ 	.word	0xffffffff


	//   ....[37]....
        /*0a60*/ 	.word	0xffffffff


	//   ....[38]....
        /*0a64*/ 	.word	0xffffffff


	//   ....[39]....
        /*0a68*/ 	.word	0xffffffff


	//   ....[40]....
        /*0a6c*/ 	.word	0xffffffff


	//   ....[41]....
        /*0a70*/ 	.word	0xffffffff


	//   ....[42]....
        /*0a74*/ 	.word	0xffffffff


	//   ....[43]....
        /*0a78*/ 	.word	0xffffffff


	//   ....[44]....
        /*0a7c*/ 	.word	0xffffffff


	//   ....[45]....
        /*0a80*/ 	.word	0xffffffff


	//   ....[46]....
        /*0a84*/ 	.word	0xffffffff


	//   ....[47]....
        /*0a88*/ 	.word	0xffffffff


	//   ....[48]....
        /*0a8c*/ 	.word	0xffffffff


	//   ....[49]....
        /*0a90*/ 	.word	0xffffffff


	//   ....[50]....
        /*0a94*/ 	.word	0xffffffff


	//   ....[51]....
        /*0a98*/ 	.word	0xffffffff


	//   ....[52]....
        /*0a9c*/ 	.word	0xffffffff


	//   ....[53]....
        /*0aa0*/ 	.word	0xffffffff


	//   ....[54]....
        /*0aa4*/ 	.word	0xffffffff


	//   ....[55]....
        /*0aa8*/ 	.word	0xffffffff


	//   ....[56]....
        /*0aac*/ 	.word	0xffffffff


	//   ....[57]....
        /*0ab0*/ 	.word	0xffffffff


	//   ....[58]....
        /*0ab4*/ 	.word	0xffffffff


	//   ....[59]....
        /*0ab8*/ 	.word	0xffffffff


	//   ....[60]....
        /*0abc*/ 	.word	0xffffffff


	//   ....[61]....
        /*0ac0*/ 	.word	0xffffffff


	//   ....[62]....
        /*0ac4*/ 	.word	0xffffffff


	//   ....[63]....
        /*0ac8*/ 	.word	0xffffffff


	//   ....[64]....
        /*0acc*/ 	.word	0xffffffff


	//   ....[65]....
        /*0ad0*/ 	.word	0xffffffff


	//   ....[66]....
        /*0ad4*/ 	.word	0xffffffff


	//   ....[67]....
        /*0ad8*/ 	.word	0xffffffff


	//   ....[68]....
        /*0adc*/ 	.word	0xffffffff


	//   ....[69]....
        /*0ae0*/ 	.word	0xffffffff


	//   ....[70]....
        /*0ae4*/ 	.word	0xffffffff


	//   ....[71]....
        /*0ae8*/ 	.word	0xffffffff


	//   ....[72]....
        /*0aec*/ 	.word	0xffffffff


	//   ....[73]....
        /*0af0*/ 	.word	0xffffffff


	//   ....[74]....
        /*0af4*/ 	.word	0xffffffff


	//   ....[75]....
        /*0af8*/ 	.word	0xffffffff


	//   ....[76]....
        /*0afc*/ 	.word	0xffffffff


	//   ....[77]....
        /*0b00*/ 	.word	0xffffffff


	//   ....[78]....
        /*0b04*/ 	.word	0xffffffff


	//   ....[79]....
        /*0b08*/ 	.word	0xffffffff


	//   ....[80]....
        /*0b0c*/ 	.word	0xffffffff


	//   ....[81]....
        /*0b10*/ 	.word	0xffffffff


	//   ....[82]....
        /*0b14*/ 	.word	0xffffffff


	//   ....[83]....
        /*0b18*/ 	.word	0xffffffff


	//   ....[84]....
        /*0b1c*/ 	.word	0xffffffff


	//   ....[85]....
        /*0b20*/ 	.word	0xffffffff


	//   ....[86]....
        /*0b24*/ 	.word	0xffffffff


	//   ....[87]....
        /*0b28*/ 	.word	0xffffffff


	//   ....[88]....
        /*0b2c*/ 	.word	0xffffffff


	//   ....[89]....
        /*0b30*/ 	.word	0xffffffff


	//   ....[90]....
        /*0b34*/ 	.word	0xffffffff


	//   ....[91]....
        /*0b38*/ 	.word	0xffffffff


	//   ....[92]....
        /*0b3c*/ 	.word	0xffffffff


	//   ....[93]....
        /*0b40*/ 	.word	0xffffffff


	//   ....[94]....
        /*0b44*/ 	.word	0xffffffff


	//   ....[95]....
        /*0b48*/ 	.word	0xffffffff


	//   ....[96]....
        /*0b4c*/ 	.word	0xffffffff


	//   ....[97]....
        /*0b50*/ 	.word	0xffffffff


	//   ....[98]....
        /*0b54*/ 	.word	0xffffffff


	//   ....[99]....
        /*0b58*/ 	.word	0xffffffff


	//   ....[100]....
        /*0b5c*/ 	.word	0xffffffff


	//   ....[101]....
        /*0b60*/ 	.word	0xffffffff


	//   ....[102]....
        /*0b64*/ 	.word	0xffffffff


	//   ....[103]....
        /*0b68*/ 	.word	0xffffffff


	//   ....[104]....
        /*0b6c*/ 	.word	0xffffffff


	//   ....[105]....
        /*0b70*/ 	.word	0xffffffff


	//   ....[106]....
        /*0b74*/ 	.word	0xffffffff


	//   ....[107]....
        /*0b78*/ 	.word	0xffffffff


	//   ....[108]....
        /*0b7c*/ 	.word	0xffffffff


	//   ....[109]....
        /*0b80*/ 	.word	0xffffffff


	//   ....[110]....
        /*0b84*/ 	.word	0xffffffff


	//   ....[111]....
        /*0b88*/ 	.word	0xffffffff


	//   ....[112]....
        /*0b8c*/ 	.word	0xffffffff


	//   ....[113]....
        /*0b90*/ 	.word	0xffffffff


	//   ....[114]....
        /*0b94*/ 	.word	0xffffffff


	//   ....[115]....
        /*0b98*/ 	.word	0xffffffff


	//   ....[116]....
        /*0b9c*/ 	.word	0xffffffff


	//   ....[117]....
        /*0ba0*/ 	.word	0xffffffff


	//   ....[118]....
        /*0ba4*/ 	.word	0xffffffff


	//   ....[119]....
        /*0ba8*/ 	.word	0xffffffff


	//   ....[120]....
        /*0bac*/ 	.word	0xffffffff


	//   ....[121]....
        /*0bb0*/ 	.word	0xffffffff


	//   ....[122]....
        /*0bb4*/ 	.word	0xffffffff


	//   ....[123]....
        /*0bb8*/ 	.word	0xffffffff


	//   ....[124]....
        /*0bbc*/ 	.word	0xffffffff


	//   ....[125]....
        /*0bc0*/ 	.word	0xffffffff


	//   ....[126]....
        /*0bc4*/ 	.word	0xffffffff


	//   ....[127]....
        /*0bc8*/ 	.word	0xffffffff


	//   ....[128]....
        /*0bcc*/ 	.word	0xffffffff


	//   ....[129]....
        /*0bd0*/ 	.word	0xffffffff


	//   ....[130]....
        /*0bd4*/ 	.word	0xffffffff


	//   ....[131]....
        /*0bd8*/ 	.word	0xffffffff


	//   ....[132]....
        /*0bdc*/ 	.word	0xffffffff


	//   ....[133]....
        /*0be0*/ 	.word	0xffffffff


	//   ....[134]....
        /*0be4*/ 	.word	0xffffffff


	//   ....[135]....
        /*0be8*/ 	.word	0xffffffff


	//   ....[136]....
        /*0bec*/ 	.word	0xffffffff


	//   ....[137]....
        /*0bf0*/ 	.word	0xffffffff


	//   ....[138]....
        /*0bf4*/ 	.word	0xffffffff


	//   ....[139]....
        /*0bf8*/ 	.word	0xffffffff


	//   ....[140]....
        /*0bfc*/ 	.word	0xffffffff


	//   ....[141]....
        /*0c00*/ 	.word	0xffffffff


	//   ....[142]....
        /*0c04*/ 	.word	0xffffffff


	//   ....[143]....
        /*0c08*/ 	.word	0xffffffff


	//   ....[144]....
        /*0c0c*/ 	.word	0xffffffff


	//   ....[145]....
        /*0c10*/ 	.word	0xffffffff


	//   ....[146]....
        /*0c14*/ 	.word	0xffffffff


	//   ....[147]....
        /*0c18*/ 	.word	0xffffffff


	//   ....[148]....
        /*0c1c*/ 	.word	0xffffffff


	//   ....[149]....
        /*0c20*/ 	.word	0xffffffff


	//   ....[150]....
        /*0c24*/ 	.word	0xffffffff


	//   ....[151]....
        /*0c28*/ 	.word	0xffffffff


	//   ....[152]....
        /*0c2c*/ 	.word	0xffffffff


	//   ....[153]....
        /*0c30*/ 	.word	0xffffffff


	//   ....[154]....
        /*0c34*/ 	.word	0xffffffff


	//   ....[155]....
        /*0c38*/ 	.word	0xffffffff


	//   ....[156]....
        /*0c3c*/ 	.word	0xffffffff


	//   ....[157]....
        /*0c40*/ 	.word	0xffffffff


	//   ....[158]....
        /*0c44*/ 	.word	0xffffffff


	//   ....[159]....
        /*0c48*/ 	.word	0xffffffff


	//   ....[160]....
        /*0c4c*/ 	.word	0xffffffff


	//   ....[161]....
        /*0c50*/ 	.word	0xffffffff


	//   ....[162]....
        /*0c54*/ 	.word	0xffffffff


	//   ....[163]....
        /*0c58*/ 	.word	0xffffffff


	//   ....[164]....
        /*0c5c*/ 	.word	0xffffffff


	//   ....[165]....
        /*0c60*/ 	.word	0xffffffff


	//   ....[166]....
        /*0c64*/ 	.word	0xffffffff


	//   ....[167]....
        /*0c68*/ 	.word	0xffffffff


	//   ....[168]....
        /*0c6c*/ 	.word	0xffffffff


	//   ....[169]....
        /*0c70*/ 	.word	0x0500000f


	//   ....[170]....
        /*0c74*/ 	.word	0x0500000f


	//   ....[171]....
        /*0c78*/ 	.word	0x0500000f


	//   ....[172]....
        /*0c7c*/ 	.word	0x0500000f


	//   ....[173]....
        /*0c80*/ 	.word	0x0500000f


	//   ....[174]....
        /*0c84*/ 	.word	0x0500000f


	//   ....[175]....
        /*0c88*/ 	.word	0x0500000f


	//   ....[176]....
        /*0c8c*/ 	.word	0x0500000f


	//   ....[177]....
        /*0c90*/ 	.word	0x0500000f


	//   ....[178]....
        /*0c94*/ 	.word	0x0500000f


	//   ....[179]....
        /*0c98*/ 	.word	0x0500000f


	//   ....[180]....
        /*0c9c*/ 	.word	0x0500000f


	//   ....[181]....
        /*0ca0*/ 	.word	0x0500000f


	//   ....[182]....
        /*0ca4*/ 	.word	0x0500000f


	//   ....[183]....
        /*0ca8*/ 	.word	0x0500000f


	//   ....[184]....
        /*0cac*/ 	.word	0x0500000f


	//   ....[185]....
        /*0cb0*/ 	.word	0x0500000f


	//   ....[186]....
        /*0cb4*/ 	.word	0x0500000f


	//   ....[187]....
        /*0cb8*/ 	.word	0x0500000f


	//   ....[188]....
        /*0cbc*/ 	.word	0x0500000f


	//   ....[189]....
        /*0cc0*/ 	.word	0x0500000f


	//   ....[190]....
        /*0cc4*/ 	.word	0x0500000f


	//   ....[191]....
        /*0cc8*/ 	.word	0x0500000f


	//   ....[192]....
        /*0ccc*/ 	.word	0x0500000f


	//   ....[193]....
        /*0cd0*/ 	.word	0x0500000f


	//   ....[194]....
        /*0cd4*/ 	.word	0x0500000f


	//   ....[195]....
        /*0cd8*/ 	.word	0x0500000f


	//   ....[196]....
        /*0cdc*/ 	.word	0x0500000f


	//   ....[197]....
        /*0ce0*/ 	.word	0x0500000f


	//   ....[198]....
        /*0ce4*/ 	.word	0x0500000f


	//   ....[199]....
        /*0ce8*/ 	.word	0x0500000f


	//   ....[200]....
        /*0cec*/ 	.word	0x0500000f


	//   ....[201]....
        /*0cf0*/ 	.word	0x0500000f


	//   ....[202]....
        /*0cf4*/ 	.word	0x0500000f


	//   ....[203]....
        /*0cf8*/ 	.word	0x0500000f


	//   ....[204]....
        /*0cfc*/ 	.word	0x0500000f


	//   ....[205]....
        /*0d00*/ 	.word	0x0500000f


	//   ....[206]....
        /*0d04*/ 	.word	0x0500000f


	//   ....[207]....
        /*0d08*/ 	.word	0x0500000f


	//   ....[208]....
        /*0d0c*/ 	.word	0x0500000f


	//   ....[209]....
        /*0d10*/ 	.word	0x0500000f


	//   ....[210]....
        /*0d14*/ 	.word	0x0500000f


	//   ....[211]....
        /*0d18*/ 	.word	0x0500000f


	//   ....[212]....
        /*0d1c*/ 	.word	0x0500000f


	//   ....[213]....
        /*0d20*/ 	.word	0x0500000f


	//   ....[214]....
        /*0d24*/ 	.word	0x0500000f


	//   ....[215]....
        /*0d28*/ 	.word	0x0500000f


	//   ....[216]....
        /*0d2c*/ 	.word	0x0500000f


	//   ....[217]....
        /*0d30*/ 	.word	0x0500000f


	//   ....[218]....
        /*0d34*/ 	.word	0x0500000f


	//   ....[219]....
        /*0d38*/ 	.word	0x0500000f


	//   ....[220]....
        /*0d3c*/ 	.word	0x0500000f


	//   ....[221]....
        /*0d40*/ 	.word	0x0500000f


	//   ....[222]....
        /*0d44*/ 	.word	0x0500000f


	//   ....[223]....
        /*0d48*/ 	.word	0x0500000f


	//   ....[224]....
        /*0d4c*/ 	.word	0x0500000f


	//   ....[225]....
        /*0d50*/ 	.word	0x0500000f


	//   ....[226]....
        /*0d54*/ 	.word	0x0500000f


	//   ....[227]....
        /*0d58*/ 	.word	0x0500000f


	//   ....[228]....
        /*0d5c*/ 	.word	0x0500000f


	//   ....[229]....
        /*0d60*/ 	.word	0x0500000f


	//   ....[230]....
        /*0d64*/ 	.word	0x0500000f


	//   ....[231]....
        /*0d68*/ 	.word	0x0500000f


	//   ....[232]....
        /*0d6c*/ 	.word	0x0500000f


	//   ....[233]....
        /*0d70*/ 	.word	0x0500000f


	//   ....[234]....
        /*0d74*/ 	.word	0x0500000f


	//   ....[235]....
        /*0d78*/ 	.word	0x0500000f


	//   ....[236]....
        /*0d7c*/ 	.word	0x0500000f


	//   ....[237]....
        /*0d80*/ 	.word	0x0500000f


	//   ....[238]....
        /*0d84*/ 	.word	0x0500000f


	//   ....[239]....
        /*0d88*/ 	.word	0x0500000f


	//   ....[240]....
        /*0d8c*/ 	.word	0x0500000f


	//   ....[241]....
        /*0d90*/ 	.word	0x0500000f


	//   ....[242]....
        /*0d94*/ 	.word	0x0500000f


	//   ....[243]....
        /*0d98*/ 	.word	0x0500000f


	//   ....[244]....
        /*0d9c*/ 	.word	0x0500000f


	//   ....[245]....
        /*0da0*/ 	.word	0x0500000f


	//   ....[246]....
        /*0da4*/ 	.word	0x0500000f


	//   ....[247]....
        /*0da8*/ 	.word	0x0500000f


	//   ....[248]....
        /*0dac*/ 	.word	0x0500000f


	//   ....[249]....
        /*0db0*/ 	.word	0x0500000f


	//   ....[250]....
        /*0db4*/ 	.word	0x0500000f


	//   ....[251]....
        /*0db8*/ 	.word	0x0500000f


	//   ....[252]....
        /*0dbc*/ 	.word	0x0500000f


	//   ....[253]....
        /*0dc0*/ 	.word	0x0500000f


	//   ....[254]....
        /*0dc4*/ 	.word	0x0500000f


	//   ....[255]....
        /*0dc8*/ 	.word	0x0500000f


	//   ....[0]....
        /*0dcc*/ 	.word	0x0500000f


	//   ....[1]....
        /*0dd0*/ 	.word	0x0500000f


	//   ....[2]....
        /*0dd4*/ 	.word	0x0500000f


	//   ....[3]....
        /*0dd8*/ 	.word	0x0500000f


	//   ....[4]....
        /*0ddc*/ 	.word	0x0500000f


	//   ....[5]....
        /*0de0*/ 	.word	0x0500000f


	//   ....[6]....
        /*0de4*/ 	.word	0x0500000f


	//   ....[7]....
        /*0de8*/ 	.word	0x0500000f


	//   ....[8]....
        /*0dec*/ 	.word	0x0500000f


	//   ....[9]....
        /*0df0*/ 	.word	0x0500000f


	//   ....[10]....
        /*0df4*/ 	.word	0x0500000f


	//   ....[11]....
        /*0df8*/ 	.word	0x0500000f


	//   ....[12]....
        /*0dfc*/ 	.word	0x0500000f


	//   ....[13]....
        /*0e00*/ 	.word	0x0500000f


	//   ....[14]....
        /*0e04*/ 	.word	0x0500000f


	//   ....[15]....
        /*0e08*/ 	.word	0x0500000f


	//   ....[16]....
        /*0e0c*/ 	.word	0x0500000f


	//   ....[17]....
        /*0e10*/ 	.word	0x0500000f


	//   ....[18]....
        /*0e14*/ 	.word	0x0500000f


	//   ....[19]....
        /*0e18*/ 	.word	0x0500000f


	//   ....[20]....
        /*0e1c*/ 	.word	0x0500000f


	//   ....[21]....
        /*0e20*/ 	.word	0x0500000f


	//   ....[22]....
        /*0e24*/ 	.word	0x0500000f


	//   ....[23]....
        /*0e28*/ 	.word	0x0500000f


	//   ....[24]....
        /*0e2c*/ 	.word	0x0500000f


	//   ....[25]....
        /*0e30*/ 	.word	0x0500000f


	//   ....[26]....
        /*0e34*/ 	.word	0x0500000f


	//   ....[27]....
        /*0e38*/ 	.word	0x0500000f


	//   ....[28]....
        /*0e3c*/ 	.word	0x0500000f


	//   ....[29]....
        /*0e40*/ 	.word	0x0500000f


	//   ....[30]....
        /*0e44*/ 	.word	0x0500000f


	//   ....[31]....
        /*0e48*/ 	.word	0x0500000f


	//   ....[32]....
        /*0e4c*/ 	.word	0x0500000f


	//   ....[33]....
        /*0e50*/ 	.word	0x0500000f


	//   ....[34]....
        /*0e54*/ 	.word	0x0500000f


	//   ....[35]....
        /*0e58*/ 	.word	0x0500000f


	//   ....[36]....
        /*0e5c*/ 	.word	0x0500000f


	//   ....[37]....
        /*0e60*/ 	.word	0x0500000f


	//   ....[38]....
        /*0e64*/ 	.word	0x0500000f


	//----- nvinfo : EIATTR_COOP_GROUP_INSTR_OFFSETS
	.align		4
.L_1196:
        /*0e68*/ 	.byte	0x04, 0x28
        /*0e6a*/ 	.short	(.L_1198 - .L_1197)


	//   ....[0]....
.L_1197:
        /*0e6c*/ 	.word	0x00000060


	//   ....[1]....
        /*0e70*/ 	.word	0x00000130


	//   ....[2]....
        /*0e74*/ 	.word	0x000001e0


	//   ....[3]....
        /*0e78*/ 	.word	0x000003a0


	//   ....[4]....
        /*0e7c*/ 	.word	0x00000500


	//   ....[5]....
        /*0e80*/ 	.word	0x00000620


	//   ....[6]....
        /*0e84*/ 	.word	0x00000780


	//   ....[7]....
        /*0e88*/ 	.word	0x00003780


	//   ....[8]....
        /*0e8c*/ 	.word	0x00003790


	//   ....[9]....
        /*0e90*/ 	.word	0x00003e90


	//   ....[10]....
        /*0e94*/ 	.word	0x00003ea0


	//   ....[11]....
        /*0e98*/ 	.word	0x00004a40


	//   ....[12]....
        /*0e9c*/ 	.word	0x00004a50


	//   ....[13]....
        /*0ea0*/ 	.word	0x000051d0


	//   ....[14]....
        /*0ea4*/ 	.word	0x000051e0


	//   ....[15]....
        /*0ea8*/ 	.word	0x00005b90


	//   ....[16]....
        /*0eac*/ 	.word	0x00005ba0


	//   ....[17]....
        /*0eb0*/ 	.word	0x00005cb0


	//   ....[18]....
        /*0eb4*/ 	.word	0x00005cc0


	//   ....[19]....
        /*0eb8*/ 	.word	0x00006060


	//   ....[20]....
        /*0ebc*/ 	.word	0x00006090


	//   ....[21]....
        /*0ec0*/ 	.word	0x00006360


	//   ....[22]....
        /*0ec4*/ 	.word	0x00006380


	//   ....[23]....
        /*0ec8*/ 	.word	0x00006f40


	//   ....[24]....
        /*0ecc*/ 	.word	0x000074f0


	//   ....[25]....
        /*0ed0*/ 	.word	0x00007500


	//   ....[26]....
        /*0ed4*/ 	.word	0x00007510


	//   ....[27]....
        /*0ed8*/ 	.word	0x00007520


	//   ....[28]....
        /*0edc*/ 	.word	0x00008570


	//   ....[29]....
        /*0ee0*/ 	.word	0x00008580


	//   ....[30]....
        /*0ee4*/ 	.word	0x00008590


	//   ....[31]....
        /*0ee8*/ 	.word	0x000085a0


	//   ....[32]....
        /*0eec*/ 	.word	0x0000a660


	//   ....[33]....
        /*0ef0*/ 	.word	0x0000a680


	//   ....[34]....
        /*0ef4*/ 	.word	0x0000aaa0


	//   ....[35]....
        /*0ef8*/ 	.word	0x0000ab20


	//   ....[36]....
        /*0efc*/ 	.word	0x0000c1e0


	//   ....[37]....
        /*0f00*/ 	.word	0x0000c250


	//   ....[38]....
        /*0f04*/ 	.word	0x0000cc50


	//   ....[39]....
        /*0f08*/ 	.word	0x0000ccd0


	//   ....[40]....
        /*0f0c*/ 	.word	0x0000ddd0


	//   ....[41]....
        /*0f10*/ 	.word	0x0000de60


	//   ....[42]....
        /*0f14*/ 	.word	0x0000dfb0


	//   ....[43]....
        /*0f18*/ 	.word	0x0000e180


	//   ....[44]....
        /*0f1c*/ 	.word	0x0000f900


	//   ....[45]....
        /*0f20*/ 	.word	0x0000f920


	//   ....[46]....
        /*0f24*/ 	.word	0x0000f930


	//   ....[47]....
        /*0f28*/ 	.word	0x0000f940


	//   ....[48]....
        /*0f2c*/ 	.word	0x00010360


	//   ....[49]....
        /*0f30*/ 	.word	0x00010370


	//   ....[50]....
        /*0f34*/ 	.word	0x000105a0


	//   ....[51]....
        /*0f38*/ 	.word	0x000105b0


	//   ....[52]....
        /*0f3c*/ 	.word	0x000107e0


	//   ....[53]....
        /*0f40*/ 	.word	0x000107f0


	//   ....[54]....
        /*0f44*/ 	.word	0x00010a20


	//   ....[55]....
        /*0f48*/ 	.word	0x00010a30


	//   ....[56]....
        /*0f4c*/ 	.word	0x00010f00


	//   ....[57]....
        /*0f50*/ 	.word	0x00010f10


	//   ....[58]....
        /*0f54*/ 	.word	0x00011b90


	//   ....[59]....
        /*0f58*/ 	.word	0x00011ba0


	//   ....[60]....
        /*0f5c*/ 	.word	0x00013160


	//   ....[61]....
        /*0f60*/ 	.word	0x00013170


	//   ....[62]....
        /*0f64*/ 	.word	0x000133b0


	//   ....[63]....
        /*0f68*/ 	.word	0x000133c0


	//   ....[64]....
        /*0f6c*/ 	.word	0x000135f0


	//   ....[65]....
        /*0f70*/ 	.word	0x00013600


	//   ....[66]....
        /*0f74*/ 	.word	0x00013830


	//   ....[67]....
        /*0f78*/ 	.word	0x00013840


	//   ....[68]....
        /*0f7c*/ 	.word	0x00013ad0


	//   ....[69]....
        /*0f80*/ 	.word	0x00013ce0


	//   ....[70]....
        /*0f84*/ 	.word	0x00013d10


	//   ....[71]....
        /*0f88*/ 	.word	0x00013d40


	//   ....[72]....
        /*0f8c*/ 	.word	0x00013d70


	//   ....[73]....
        /*0f90*/ 	.word	0x00013da0


	//   ....[74]....
        /*0f94*/ 	.word	0x00013dd0


	//   ....[75]....
        /*0f98*/ 	.word	0x00013f60


	//   ....[76]....
        /*0f9c*/ 	.word	0x00013f90


	//   ....[77]....
        /*0fa0*/ 	.word	0x00013fc0


	//   ....[78]....
        /*0fa4*/ 	.word	0x00013ff0


	//   ....[79]....
        /*0fa8*/ 	.word	0x00014020


	//   ....[80]....
        /*0fac*/ 	.word	0x00014050


	//   ....[81]....
        /*0fb0*/ 	.word	0x000140e0


	//   ....[82]....
        /*0fb4*/ 	.word	0x00014110


	//   ....[83]....
        /*0fb8*/ 	.word	0x00014120


	//   ....[84]....
        /*0fbc*/ 	.word	0x000141b0


	//   ....[85]....
        /*0fc0*/ 	.word	0x00015150


	//   ....[86]....
        /*0fc4*/ 	.word	0x000171c0


	//   ....[87]....
        /*0fc8*/ 	.word	0x000171e0


	//   ....[88]....
        /*0fcc*/ 	.word	0x00017270


	//   ....[89]....
        /*0fd0*/ 	.word	0x00017290


	//   ....[90]....
        /*0fd4*/ 	.word	0x00017310


	//   ....[91]....
        /*0fd8*/ 	.word	0x00017330


	//   ....[92]....
        /*0fdc*/ 	.word	0x000173b0


	//   ....[93]....
        /*0fe0*/ 	.word	0x000173d0


	//   ....[94]....
        /*0fe4*/ 	.word	0x00017450


	//   ....[95]....
        /*0fe8*/ 	.word	0x00017470


	//   ....[96]....
        /*0fec*/ 	.word	0x00017480


	//   ....[97]....
        /*0ff0*/ 	.word	0x00017490


	//   ....[98]....
        /*0ff4*/ 	.word	0x00017d00


	//   ....[99]....
        /*0ff8*/ 	.word	0x00017d30


	//   ....[100]....
        /*0ffc*/ 	.word	0x00017df0


	//   ....[101]....
        /*1000*/ 	.word	0x00017e00


	//   ....[102]....
        /*1004*/ 	.word	0x00017e90


	//   ....[103]....
        /*1008*/ 	.word	0x00017ea0


	//   ....[104]....
        /*100c*/ 	.word	0x00017f30


	//   ....[105]....
        /*1010*/ 	.word	0x00017f40


	//   ....[106]....
        /*1014*/ 	.word	0x00017fd0


	//   ....[107]....
        /*1018*/ 	.word	0x00017fe0


	//   ....[108]....
        /*101c*/ 	.word	0x00018070


	//   ....[109]....
        /*1020*/ 	.word	0x00018080


	//   ....[110]....
        /*1024*/ 	.word	0x00018100


	//   ....[111]....
        /*1028*/ 	.word	0x00018110


	//   ....[112]....
        /*102c*/ 	.word	0x00018120


	//   ....[113]....
        /*1030*/ 	.word	0x00018130


	//   ....[114]....
        /*1034*/ 	.word	0x00018580


	//   ....[115]....
        /*1038*/ 	.word	0x000185b0


	//   ....[116]....
        /*103c*/ 	.word	0x00018620


	//   ....[117]....
        /*1040*/ 	.word	0x000186d0


	//   ....[118]....
        /*1044*/ 	.word	0x000186e0


	//   ....[119]....
        /*1048*/ 	.word	0x00018710


	//   ....[120]....
        /*104c*/ 	.word	0x000187a0


	//   ....[121]....
        /*1050*/ 	.word	0x00018850


	//   ....[122]....
        /*1054*/ 	.word	0x00018860


	//   ....[123]....
        /*1058*/ 	.word	0x00018890


	//   ....[124]....
        /*105c*/ 	.word	0x000188a0


	//   ....[125]....
        /*1060*/ 	.word	0x00018930


	//   ....[126]....
        /*1064*/ 	.word	0x00019050


	//   ....[127]....
        /*1068*/ 	.word	0x00019070


	//   ....[128]....
        /*106c*/ 	.word	0x000190c0


	//   ....[129]....
        /*1070*/ 	.word	0x000190d0


	//   ....[130]....
        /*1074*/ 	.word	0x00019110


	//   ....[131]....
        /*1078*/ 	.word	0x00019120


	//   ....[132]....
        /*107c*/ 	.word	0x00019160


	//   ....[133]....
        /*1080*/ 	.word	0x00019170


	//   ....[134]....
        /*1084*/ 	.word	0x000191b0


	//   ....[135]....
        /*1088*/ 	.word	0x000191c0


	//   ....[136]....
        /*108c*/ 	.word	0x000191d0


	//   ....[137]....
        /*1090*/ 	.word	0x00019210


	//   ....[138]....
        /*1094*/ 	.word	0x00019540


	//   ....[139]....
        /*1098*/ 	.word	0x00019560


	//   ....[140]....
        /*109c*/ 	.word	0x00019570


	//   ....[141]....
        /*10a0*/ 	.word	0x00019590


	//   ....[142]....
        /*10a4*/ 	.word	0x00019600


	//   ....[143]....
        /*10a8*/ 	.word	0x00019620


	//   ....[144]....
        /*10ac*/ 	.word	0x00019680


	//   ....[145]....
        /*10b0*/ 	.word	0x000196a0


	//   ....[146]....
        /*10b4*/ 	.word	0x00019700


	//   ....[147]....
        /*10b8*/ 	.word	0x00019720


	//   ....[148]....
        /*10bc*/ 	.word	0x00019780


	//   ....[149]....
        /*10c0*/ 	.word	0x000197a0


	//   ....[150]....
        /*10c4*/ 	.word	0x00019ce0


	//   ....[151]....
        /*10c8*/ 	.word	0x00019d10


	//   ....[152]....
        /*10cc*/ 	.word	0x00019d70


	//   ....[153]....
        /*10d0*/ 	.word	0x00019da0


	//   ....[154]....
        /*10d4*/ 	.word	0x00019dd0


	//   ....[155]....
        /*10d8*/ 	.word	0x00019e00


	//   ....[156]....
        /*10dc*/ 	.word	0x00019e30


	//   ....[157]....
        /*10e0*/ 	.word	0x00019e60


	//   ....[158]....
        /*10e4*/ 	.word	0x0001a000


	//   ....[159]....
        /*10e8*/ 	.word	0x0001a030


	//   ....[160]....
        /*10ec*/ 	.word	0x0001a060


	//   ....[161]....
        /*10f0*/ 	.word	0x0001a090


	//   ....[162]....
        /*10f4*/ 	.word	0x0001a0c0


	//   ....[163]....
        /*10f8*/ 	.word	0x0001a0f0


	//   ....[164]....
        /*10fc*/ 	.word	0x0001a1b0


	//   ....[165]....
        /*1100*/ 	.word	0x0001a1d0


	//   ....[166]....
        /*1104*/ 	.word	0x0001a1e0


	//   ....[167]....
        /*1108*/ 	.word	0x0001a240


	//   ....[168]....
        /*110c*/ 	.word	0x0001a860


	//   ....[169]....
        /*1110*/ 	.word	0x0001ab70


	//   ....[170]....
        /*1114*/ 	.word	0x0001ac00


	//   ....[171]....
        /*1118*/ 	.word	0x0001ac90


	//   ....[172]....
        /*111c*/ 	.word	0x0001ad20


	//   ....[173]....
        /*1120*/ 	.word	0x0001ae00


	//   ....[174]....
        /*1124*/ 	.word	0x0001ae90


	//   ....[175]....
        /*1128*/ 	.word	0x0001af30


	//   ....[176]....
        /*112c*/ 	.word	0x0001afc0


	//   ....[177]....
        /*1130*/ 	.word	0x0001b0b0


	//   ....[178]....
        /*1134*/ 	.word	0x0001b140


	//   ....[179]....
        /*1138*/ 	.word	0x0001b1e0


	//   ....[180]....
        /*113c*/ 	.word	0x0001b270


	//   ....[181]....
        /*1140*/ 	.word	0x0001b350


	//   ....[182]....
        /*1144*/ 	.word	0x0001b3f0


	//   ....[183]....
        /*1148*/ 	.word	0x0001b480


	//   ....[184]....
        /*114c*/ 	.word	0x0001b4d0


	//   ....[185]....
        /*1150*/ 	.word	0x0001b520


	//   ....[186]....
        /*1154*/ 	.word	0x0001b610


	//   ....[187]....
        /*1158*/ 	.word	0x0001b6a0


	//   ....[188]....
        /*115c*/ 	.word	0x0001b6f0


	//   ....[189]....
        /*1160*/ 	.word	0x0001b740


	//   ....[190]....
        /*1164*/ 	.word	0x0001b950


	//   ....[191]....
        /*1168*/ 	.word	0x0001b9a0


	//   ....[192]....
        /*116c*/ 	.word	0x0001ba30


	//   ....[193]....
        /*1170*/ 	.word	0x0001bac0


	//   ....[194]....
        /*1174*/ 	.word	0x0001bb50


	//   ....[195]....
        /*1178*/ 	.word	0x0001bbe0


	//   ....[196]....
        /*117c*/ 	.word	0x0001bc70


	//   ....[197]....
        /*1180*/ 	.word	0x0001bd00


	//   ....[198]....
        /*1184*/ 	.word	0x0001bd80


	//   ....[199]....
        /*1188*/ 	.word	0x0001bdd0


	//   ....[200]....
        /*118c*/ 	.word	0x0001be70


	//   ....[201]....
        /*1190*/ 	.word	0x0001bf00


	//   ....[202]....
        /*1194*/ 	.word	0x0001bf90


	//   ....[203]....
        /*1198*/ 	.word	0x0001bfe0


	//   ....[204]....
        /*119c*/ 	.word	0x0001c070


	//   ....[205]....
        /*11a0*/ 	.word	0x0001c100


	//   ....[206]....
        /*11a4*/ 	.word	0x0001c190


	//   ....[207]....
        /*11a8*/ 	.word	0x0001c220


	//   ....[208]....
        /*11ac*/ 	.word	0x0001c2b0


	//   ....[209]....
        /*11b0*/ 	.word	0x0001c340


	//   ....[210]....
        /*11b4*/ 	.word	0x0001c400


	//   ....[211]....
        /*11b8*/ 	.word	0x0001c6e0


	//   ....[212]....
        /*11bc*/ 	.word	0x0001c7d0


	//   ....[213]....
        /*11c0*/ 	.word	0x0001c870


	//   ....[214]....
        /*11c4*/ 	.word	0x0001c8d0


	//   ....[215]....
        /*11c8*/ 	.word	0x0001c9c0


	//   ....[216]....
        /*11cc*/ 	.word	0x0001ca30


	//   ....[217]....
        /*11d0*/ 	.word	0x0001cb20


	//   ....[218]....
        /*11d4*/ 	.word	0x0001cb90


	//   ....[219]....
        /*11d8*/ 	.word	0x0001cc80


	//   ....[220]....
        /*11dc*/ 	.word	0x0001ccf0


	//   ....[221]....
        /*11e0*/ 	.word	0x0001cde0


	//   ....[222]....
        /*11e4*/ 	.word	0x0001ce50


	//   ....[223]....
        /*11e8*/ 	.word	0x0001cef0


	//   ....[224]....
        /*11ec*/ 	.word	0x0001cfe0


	//   ....[225]....
        /*11f0*/ 	.word	0x0001d050


	//   ....[226]....
        /*11f4*/ 	.word	0x0001d0b0


	//   ....[227]....
        /*11f8*/ 	.word	0x0001d1a0


	//   ....[228]....
        /*11fc*/ 	.word	0x0001d200


	//   ....[229]....
        /*1200*/ 	.word	0x0001d300


	//   ....[230]....
        /*1204*/ 	.word	0x0001d360


	//   ....[231]....
        /*1208*/ 	.word	0x0001d460


	//   ....[232]....
        /*120c*/ 	.word	0x0001d4c0


	//   ....[233]....
        /*1210*/ 	.word	0x0001d5c0


	//   ....[234]....
        /*1214*/ 	.word	0x0001d620


	//   ....[235]....
        /*1218*/ 	.word	0x0001d720


	//   ....[236]....
        /*121c*/ 	.word	0x0001d780


	//   ....[237]....
        /*1220*/ 	.word	0x0001d880


	//   ....[238]....
        /*1224*/ 	.word	0x0001d8e0


	//   ....[239]....
        /*1228*/ 	.word	0x0001d9c0


	//   ....[240]....
        /*122c*/ 	.word	0x0001db00


	//   ....[241]....
        /*1230*/ 	.word	0x0001dbd0


	//   ....[242]....
        /*1234*/ 	.word	0x0001dc90


	//   ....[243]....
        /*1238*/ 	.word	0x0001dda0


	//   ....[244]....
        /*123c*/ 	.word	0x0001de00


	//   ....[245]....
        /*1240*/ 	.word	0x0001df10


	//   ....[246]....
        /*1244*/ 	.word	0x0001df70


	//   ....[247]....
        /*1248*/ 	.word	0x0001e080


	//   ....[248]....
        /*124c*/ 	.word	0x0001e0e0


	//   ....[249]....
        /*1250*/ 	.word	0x0001e1f0


	//   ....[250]....
        /*1254*/ 	.word	0x0001e250


	//   ....[251]....
        /*1258*/ 	.word	0x0001e310


	//   ....[252]....
        /*125c*/ 	.word	0x0001e470


	//   ....[253]....
        /*1260*/ 	.word	0x0001e510


	//   ....[254]....
        /*1264*/ 	.word	0x0001e570


	//   ....[255]....
        /*1268*/ 	.word	0x0001e620


	//   ....[0]....
        /*126c*/ 	.word	0x0001e680


	//   ....[1]....
        /*1270*/ 	.word	0x0001e730


	//   ....[2]....
        /*1274*/ 	.word	0x0001e790


	//   ....[3]....
        /*1278*/ 	.word	0x0001e840


	//   ....[4]....
        /*127c*/ 	.word	0x0001e8a0


	//   ....[5]....
        /*1280*/ 	.word	0x0001e950


	//   ....[6]....
        /*1284*/ 	.word	0x0001e9b0


	//   ....[7]....
        /*1288*/ 	.word	0x0001ea60


	//   ....[8]....
        /*128c*/ 	.word	0x0001eb50


	//   ....[9]....
        /*1290*/ 	.word	0x0001ebf0


	//   ....[10]....
        /*1294*/ 	.word	0x0001ec50


	//   ....[11]....
        /*1298*/ 	.word	0x0001ed20


	//   ....[12]....
        /*129c*/ 	.word	0x0001ed80


	//   ....[13]....
        /*12a0*/ 	.word	0x0001ee50


	//   ....[14]....
        /*12a4*/ 	.word	0x0001eeb0


	//   ....[15]....
        /*12a8*/ 	.word	0x0001ef80


	//   ....[16]....
        /*12ac*/ 	.word	0x0001efe0


	//   ....[17]....
        /*12b0*/ 	.word	0x0001f0b0


	//   ....[18]....
        /*12b4*/ 	.word	0x0001f110


	//   ....[19]....
        /*12b8*/ 	.word	0x0001f1e0


	//   ....[20]....
        /*12bc*/ 	.word	0x0001f270


	//   ....[21]....
        /*12c0*/ 	.word	0x0001f310


	//   ....[22]....
        /*12c4*/ 	.word	0x0001f490


	//   ....[23]....
        /*12c8*/ 	.word	0x0001f500


	//   ....[24]....
        /*12cc*/ 	.word	0x0001f570


	//   ....[25]....
        /*12d0*/ 	.word	0x0001f5e0


	//   ....[26]....
        /*12d4*/ 	.word	0x0001f650


	//   ....[27]....
        /*12d8*/ 	.word	0x0001f6d0


	//   ....[28]....
        /*12dc*/ 	.word	0x0001f750


	//   ....[29]....
        /*12e0*/ 	.word	0x0001f7e0


	//   ....[30]....
        /*12e4*/ 	.word	0x0001f850


	//   ....[31]....
        /*12e8*/ 	.word	0x0001f8c0


	//   ....[32]....
        /*12ec*/ 	.word	0x0001f930


	//   ....[33]....
        /*12f0*/ 	.word	0x0001f9b0


	//   ....[34]....
        /*12f4*/ 	.word	0x0001fa20


	//   ....[35]....
        /*12f8*/ 	.word	0x0001fac0


	//   ....[36]....
        /*12fc*/ 	.word	0x0001fb10


	//   ....[37]....
        /*1300*/ 	.word	0x0001fba0


	//   ....[38]....
        /*1304*/ 	.word	0x0001fcd0


	//----- nvinfo : EIATTR_REG_RECONFIG
	.align		4
.L_1198:
        /*1308*/ 	.byte	0x01, 0x54
	.zero		2


	//----- nvinfo : EIATTR_SYSCALL_OFFSETS
	.align		4
        /*130c*/ 	.byte	0x04, 0x46
        /*130e*/ 	.short	(.L_1200 - .L_1199)


	//   ....[0]....
.L_1199:
        /*1310*/ 	.word	0x00002320


	//   ....[1]....
        /*1314*/ 	.word	0x00002470


	//   ....[2]....
        /*1318*/ 	.word	0x000070e0


	//   ....[3]....
        /*131c*/ 	.word	0x00007460


	//   ....[4]....
        /*1320*/ 	.word	0x000167c0


	//   ....[5]....
        /*1324*/ 	.word	0x00016910


	//   ....[6]....
        /*1328*/ 	.word	0x00016a00


	//   ....[7]....
        /*132c*/ 	.word	0x00017950


	//----- nvinfo : EIATTR_MBARRIER_INSTR_OFFSETS
	.align		4
.L_1200:
        /*1330*/ 	.byte	0x04, 0x39
        /*1332*/ 	.short	(.L_1202 - .L_1201)


	//   ....[0]....
.L_1201:
        /*1334*/ 	.word	0x00000250
        /*1338*/ 	.word	0x000000ff
        /*133c*/ 	.word	0x00022800
        /*1340*/ 	.short	0x0100
        /*1342*/ 	.byte	0x08
	.zero		1


	//   ....[1]....
        /*1344*/ 	.word	0x00000260
        /*1348*/ 	.word	0x000000ff
        /*134c*/ 	.word	0x00022820
        /*1350*/ 	.short	0x0100
        /*1352*/ 	.byte	0x08
	.zero		1


	//   ....[2]....
        /*1354*/ 	.word	0x00000350
        /*1358*/ 	.word	0x000000ff
        /*135c*/ 	.word	0x00022830
        /*1360*/ 	.short	0x0100
        /*1362*/ 	.byte	0x08
	.zero		1


	//   ....[3]....
        /*1364*/ 	.word	0x00000360
        /*1368*/ 	.word	0x000000ff
        /*136c*/ 	.word	0x00022840
        /*1370*/ 	.short	0x0100
        /*1372*/ 	.byte	0x08
	.zero		1


	//   ....[4]....
        /*1374*/ 	.word	0x00000370
        /*1378*/ 	.word	0x000000ff
        /*137c*/ 	.word	0x00022838
        /*1380*/ 	.short	0x0100
        /*1382*/ 	.byte	0x08
	.zero		1


	//   ....[5]....
        /*1384*/ 	.word	0x00000380
        /*1388*/ 	.word	0x000000ff
        /*138c*/ 	.word	0x00022848
        /*1390*/ 	.short	0x0100
        /*1392*/ 	.byte	0x08
	.zero		1


	//   ....[6]....
        /*1394*/ 	.word	0x000004b0
        /*1398*/ 	.word	0x000000ff
        /*139c*/ 	.word	0x00022850
        /*13a0*/ 	.short	0x0100
        /*13a2*/ 	.byte	0x08
	.zero		1


	//   ....[7]....
        /*13a4*/ 	.word	0x000004c0
        /*13a8*/ 	.word	0x000000ff
        /*13ac*/ 	.word	0x00022860
        /*13b0*/ 	.short	0x0100
        /*13b2*/ 	.byte	0x08
	.zero		1


	//   ....[8]....
        /*13b4*/ 	.word	0x000004d0
        /*13b8*/ 	.word	0x000000ff
        /*13bc*/ 	.word	0x00022858
        /*13c0*/ 	.short	0x0100
        /*13c2*/ 	.byte	0x08
	.zero		1


	//   ....[9]....
        /*13c4*/ 	.word	0x000004e0
        /*13c8*/ 	.word	0x000000ff
        /*13cc*/ 	.word	0x00022868
        /*13d0*/ 	.short	0x0100
        /*13d2*/ 	.byte	0x08
	.zero		1


	//   ....[10]....
        /*13d4*/ 	.word	0x000005d0
        /*13d8*/ 	.word	0x000000ff
        /*13dc*/ 	.word	0x00022870
        /*13e0*/ 	.short	0x0100
        /*13e2*/ 	.byte	0x06
	.zero		1


	//   ....[11]....
        /*13e4*/ 	.word	0x000005e0
        /*13e8*/ 	.word	0x000000ff
        /*13ec*/ 	.word	0x00022880
        /*13f0*/ 	.short	0x0100
        /*13f2*/ 	.byte	0x06
	.zero		1


	//   ....[12]....
        /*13f4*/ 	.word	0x000005f0
        /*13f8*/ 	.word	0x000000ff
        /*13fc*/ 	.word	0x00022878
        /*1400*/ 	.short	0x0100
        /*1402*/ 	.byte	0x06
	.zero		1


	//   ....[13]....
        /*1404*/ 	.word	0x00000600
        /*1408*/ 	.word	0x000000ff
        /*140c*/ 	.word	0x00022888
        /*1410*/ 	.short	0x0100
        /*1412*/ 	.byte	0x06
	.zero		1


	//   ....[14]....
        /*1414*/ 	.word	0x00000730
        /*1418*/ 	.word	0x000000ff
        /*141c*/ 	.word	0x00022890
        /*1420*/ 	.short	0x0100
        /*1422*/ 	.byte	0x08
	.zero		1


	//   ....[15]....
        /*1424*/ 	.word	0x00000740
        /*1428*/ 	.word	0x000000ff
        /*142c*/ 	.word	0x000228a0
        /*1430*/ 	.short	0x0100
        /*1432*/ 	.byte	0x08
	.zero		1


	//   ....[16]....
        /*1434*/ 	.word	0x00000750
        /*1438*/ 	.word	0x000000ff
        /*143c*/ 	.word	0x00022898
        /*1440*/ 	.short	0x0100
        /*1442*/ 	.byte	0x08
	.zero		1


	//   ....[17]....
        /*1444*/ 	.word	0x00000760
        /*1448*/ 	.word	0x000000ff
        /*144c*/ 	.word	0x000228a8
        /*1450*/ 	.short	0x0100
        /*1452*/ 	.byte	0x08
	.zero		1


	//   ....[18]....
        /*1454*/ 	.word	0x00000890
        /*1458*/ 	.word	0x000000ff
        /*145c*/ 	.word	0x000228b0
        /*1460*/ 	.short	0x0100
        /*1462*/ 	.byte	0x08
	.zero		1


	//   ....[19]....
        /*1464*/ 	.word	0x000008a0
        /*1468*/ 	.word	0x000000ff
        /*146c*/ 	.word	0x000228c0
        /*1470*/ 	.short	0x0100
        /*1472*/ 	.byte	0x08
	.zero		1


	//   ....[20]....
        /*1474*/ 	.word	0x000008b0
        /*1478*/ 	.word	0x000000ff
        /*147c*/ 	.word	0x000228b8
        /*1480*/ 	.short	0x0100
        /*1482*/ 	.byte	0x08
	.zero		1


	//   ....[21]....
        /*1484*/ 	.word	0x000008c0
        /*1488*/ 	.word	0x000000ff
        /*148c*/ 	.word	0x000228c8
        /*1490*/ 	.short	0x0100
        /*1492*/ 	.byte	0x08
	.zero		1


	//   ....[22]....
        /*1494*/ 	.word	0x00003730
        /*1498*/ 	.word	0x00000057
        /*149c*/ 	.word	0x00022890
        /*14a0*/ 	.short	0x010a
        /*14a2*/ 	.byte	0x3f
	.zero		1


	//   ....[23]....
        /*14a4*/ 	.word	0x000049e0
        /*14a8*/ 	.word	0x00000057
        /*14ac*/ 	.word	0x00022890
        /*14b0*/ 	.short	0x010a
        /*14b2*/ 	.byte	0x3f
	.zero		1


	//   ....[24]....
        /*14b4*/ 	.word	0x000059f0
        /*14b8*/ 	.word	0x00000057
        /*14bc*/ 	.word	0x00022890
        /*14c0*/ 	.short	0x010a
        /*14c2*/ 	.byte	0x3f
	.zero		1


	//   ....[25]....
        /*14c4*/ 	.word	0x00005e90
        /*14c8*/ 	.word	0x00000004
        /*14cc*/ 	.word	0x00000000
        /*14d0*/ 	.short	0x0101
        /*14d2*/ 	.byte	0x3f
	.zero		1


	//   ....[26]....
        /*14d4*/ 	.word	0x00005ed0
        /*14d8*/ 	.word	0x00000057
        /*14dc*/ 	.word	0x000228b0
        /*14e0*/ 	.short	0x010a
        /*14e2*/ 	.byte	0x3f
	.zero		1


	//   ....[27]....
        /*14e4*/ 	.word	0x000066f0
        /*14e8*/ 	.word	0x00000057
        /*14ec*/ 	.word	0x00000000
        /*14f0*/ 	.short	0x0101
        /*14f2*/ 	.byte	0x3f
	.zero		1


	//   ....[28]....
        /*14f4*/ 	.word	0x00007180
        /*14f8*/ 	.word	0x00000013
        /*14fc*/ 	.word	0x00022800
        /*1500*/ 	.short	0x010a
        /*1502*/ 	.byte	0x3f
	.zero		1


	//   ....[29]....
        /*1504*/ 	.word	0x000071d0
        /*1508*/ 	.word	0x00000013
        /*150c*/ 	.word	0x00022800
        /*1510*/ 	.short	0x010a
        /*1512*/ 	.byte	0x3f
	.zero		1


	//   ....[30]....
        /*1514*/ 	.word	0x000077f0
        /*1518*/ 	.word	0x00000013
        /*151c*/ 	.word	0x00022800
        /*1520*/ 	.short	0x010a
        /*1522*/ 	.byte	0x3f
	.zero		1


	//   ....[31]....
        /*1524*/ 	.word	0x00008770
        /*1528*/ 	.word	0x00000013
        /*152c*/ 	.word	0x00022800
        /*1530*/ 	.short	0x010a
        /*1532*/ 	.byte	0x3f
	.zero		1


	//   ....[32]....
        /*1534*/ 	.word	0x00009660
        /*1538*/ 	.word	0x00000003
        /*153c*/ 	.word	0x00022830
        /*1540*/ 	.short	0x010a
        /*1542*/ 	.byte	0x3f
	.zero		1


	//   ....[33]....
        /*1544*/ 	.word	0x00009710
        /*1548*/ 	.word	0x00000003
        /*154c*/ 	.word	0x00022830
        /*1550*/ 	.short	0x010a
        /*1552*/ 	.byte	0x3f
	.zero		1


	//   ....[34]....
        /*1554*/ 	.word	0x0000af70
        /*1558*/ 	.word	0x00000008
        /*155c*/ 	.word	0x00000000
        /*1560*/ 	.short	0x0101
        /*1562*/ 	.byte	0x3f
	.zero		1


	//   ....[35]....
        /*1564*/ 	.word	0x0000b3b0
        /*1568*/ 	.word	0x00000003
        /*156c*/ 	.word	0x00022850
        /*1570*/ 	.short	0x010a
        /*1572*/ 	.byte	0x3f
	.zero		1


	//   ....[36]....
        /*1574*/ 	.word	0x0000b400
        /*1578*/ 	.word	0x00000003
        /*157c*/ 	.word	0x00022850
        /*1580*/ 	.short	0x010a
        /*1582*/ 	.byte	0x3f
	.zero		1


	//   ....[37]....
        /*1584*/ 	.word	0x0000b7e0
        /*1588*/ 	.word	0x00000003
        /*158c*/ 	.word	0x00000000
        /*1590*/ 	.short	0x0101
        /*1592*/ 	.byte	0x3f
	.zero		1


	//   ....[38]....
        /*1594*/ 	.word	0x0000b910
        /*1598*/ 	.word	0x00000006
        /*159c*/ 	.word	0x00022830
        /*15a0*/ 	.short	0x010a
        /*15a2*/ 	.byte	0x3f
	.zero		1


	//   ....[39]....
        /*15a4*/ 	.word	0x0000b980
        /*15a8*/ 	.word	0x00000006
        /*15ac*/ 	.word	0x00022830
        /*15b0*/ 	.short	0x010a
        /*15b2*/ 	.byte	0x3f
	.zero		1


	//   ....[40]....
        /*15b4*/ 	.word	0x0000d1c0
        /*15b8*/ 	.word	0x0000009b
        /*15bc*/ 	.word	0x00000000
        /*15c0*/ 	.short	0x0101
        /*15c2*/ 	.byte	0x3f
	.zero		1


	//   ....[41]....
        /*15c4*/ 	.word	0x0000d960
        /*15c8*/ 	.word	0x00000006
        /*15cc*/ 	.word	0x00022850
        /*15d0*/ 	.short	0x010a
        /*15d2*/ 	.byte	0x3f
	.zero		1


	//   ....[42]....
        /*15d4*/ 	.word	0x0000d9b0
        /*15d8*/ 	.word	0x00000006
        /*15dc*/ 	.word	0x00022850
        /*15e0*/ 	.short	0x010a
        /*15e2*/ 	.byte	0x3f
	.zero		1


	//   ....[43]....
        /*15e4*/ 	.word	0x0000dd90
        /*15e8*/ 	.word	0x00000006
        /*15ec*/ 	.word	0x00000000
        /*15f0*/ 	.short	0x0101
        /*15f2*/ 	.byte	0x3f
	.zero		1


	//   ....[44]....
        /*15f4*/ 	.word	0x00010300
        /*15f8*/ 	.word	0x00000003
        /*15fc*/ 	.word	0x00000000
        /*1600*/ 	.short	0x0101
        /*1602*/ 	.byte	0x3f
	.zero		1


	//   ....[45]....
        /*1604*/ 	.word	0x00010d30
        /*1608*/ 	.word	0x00000009
        /*160c*/ 	.word	0x00000000
        /*1610*/ 	.short	0x0101
        /*1612*/ 	.byte	0x3f
	.zero		1


	//   ....[46]....
        /*1614*/ 	.word	0x00015230
        /*1618*/ 	.word	0x00000016
        /*161c*/ 	.word	0x00022820
        /*1620*/ 	.short	0x010a
        /*1622*/ 	.byte	0x3f
	.zero		1


	//   ....[47]....
        /*1624*/ 	.word	0x000152c0
        /*1628*/ 	.word	0x00000003
        /*162c*/ 	.word	0x000228a0
        /*1630*/ 	.short	0x010a
        /*1632*/ 	.byte	0x3f
	.zero		1


	//   ....[48]....
        /*1634*/ 	.word	0x00015510
        /*1638*/ 	.word	0x00000003
        /*163c*/ 	.word	0x000228c0
        /*1640*/ 	.short	0x010a
        /*1642*/ 	.byte	0x3f
	.zero		1


	//   ....[49]....
        /*1644*/ 	.word	0x00015b20
        /*1648*/ 	.word	0x00000008
        /*164c*/ 	.word	0x000228a0
        /*1650*/ 	.short	0x010a
        /*1652*/ 	.byte	0x3f
	.zero		1


	//   ....[50]....
        /*1654*/ 	.word	0x00015d60
        /*1658*/ 	.word	0x00000008
        /*165c*/ 	.word	0x000228c0
        /*1660*/ 	.short	0x010a
        /*1662*/ 	.byte	0x3f
	.zero		1


	//   ....[51]....
        /*1664*/ 	.word	0x00016f80
        /*1668*/ 	.word	0x0000001f
        /*166c*/ 	.word	0x00022840
        /*1670*/ 	.short	0x010a
        /*1672*/ 	.byte	0x3f
	.zero		1


	//   ....[52]....
        /*1674*/ 	.word	0x00017590
        /*1678*/ 	.word	0x0000001f
        /*167c*/ 	.word	0x00022830
        /*1680*/ 	.short	0x0107
        /*1682*/ 	.byte	0x3f
	.zero		1


	//   ....[53]....
        /*1684*/ 	.word	0x00017660
        /*1688*/ 	.word	0x0000001f
        /*168c*/ 	.word	0x00022830
        /*1690*/ 	.short	0x0101
        /*1692*/ 	.byte	0x3f
	.zero		1


	//   ....[54]....
        /*1694*/ 	.word	0x00018230
        /*1698*/ 	.word	0x00000016
        /*169c*/ 	.word	0x00022800
        /*16a0*/ 	.short	0x0107
        /*16a2*/ 	.byte	0x3f
	.zero		1


	//   ....[55]....
        /*16a4*/ 	.word	0x00018320
        /*16a8*/ 	.word	0x00000016
        /*16ac*/ 	.word	0x00022800
        /*16b0*/ 	.short	0x0101
        /*16b2*/ 	.byte	0x3f
	.zero		1


	//   ....[56]....
        /*16b4*/ 	.word	0x00018340
        /*16b8*/ 	.word	0x00000016
        /*16bc*/ 	.word	0x00022820
        /*16c0*/ 	.short	0x010a
        /*16c2*/ 	.byte	0x3f
	.zero		1


	//   ....[57]....
        /*16c4*/ 	.word	0x000183d0
        /*16c8*/ 	.word	0x0000001f
        /*16cc*/ 	.word	0x00022860
        /*16d0*/ 	.short	0x010a
        /*16d2*/ 	.byte	0x3f
	.zero		1


	//   ....[58]....
        /*16d4*/ 	.word	0x00018ab0
        /*16d8*/ 	.word	0x0000001f
        /*16dc*/ 	.word	0x00022850
        /*16e0*/ 	.short	0x0107
        /*16e2*/ 	.byte	0x3f
	.zero		1


	//   ....[59]....
        /*16e4*/ 	.word	0x00018b80
        /*16e8*/ 	.word	0x0000001f
        /*16ec*/ 	.word	0x00022850
        /*16f0*/ 	.short	0x0101
        /*16f2*/ 	.byte	0x3f
	.zero		1


	//   ....[60]....
        /*16f4*/ 	.word	0x00018ec0
        /*16f8*/ 	.word	0x00000004
        /*16fc*/ 	.word	0x00022840
        /*1700*/ 	.short	0x010a
        /*1702*/ 	.byte	0x3f
	.zero		1


	//   ....[61]....
        /*1704*/ 	.word	0x00019290
        /*1708*/ 	.word	0x00000004
        /*170c*/ 	.word	0x00022830
        /*1710*/ 	.short	0x0107
        /*1712*/ 	.byte	0x3f
	.zero		1


	//   ....[62]....
        /*1714*/ 	.word	0x00019350
        /*1718*/ 	.word	0x00000004
        /*171c*/ 	.word	0x00022830
        /*1720*/ 	.short	0x0101
        /*1722*/ 	.byte	0x3f
	.zero		1


	//   ....[63]....
        /*1724*/ 	.word	0x00019380
        /*1728*/ 	.word	0x00000004
        /*172c*/ 	.word	0x00022860
        /*1730*/ 	.short	0x010a
        /*1732*/ 	.byte	0x3f
	.zero		1


	//   ....[64]....
        /*1734*/ 	.word	0x00019890
        /*1738*/ 	.word	0x00000004
        /*173c*/ 	.word	0x00022850
        /*1740*/ 	.short	0x0107
        /*1742*/ 	.byte	0x3f
	.zero		1


	//   ....[65]....
        /*1744*/ 	.word	0x00019950
        /*1748*/ 	.word	0x00000004
        /*174c*/ 	.word	0x00022850
        /*1750*/ 	.short	0x0101
        /*1752*/ 	.byte	0x3f
	.zero		1


	//   ....[66]....
        /*1754*/ 	.word	0x0001a7e0
        /*1758*/ 	.word	0x00000005
        /*175c*/ 	.word	0x00022820
        /*1760*/ 	.short	0x010a
        /*1762*/ 	.byte	0x3f
	.zero		1


	//   ....[67]....
        /*1764*/ 	.word	0x0001a940
        /*1768*/ 	.word	0x00000003
        /*176c*/ 	.word	0x00022840
        /*1770*/ 	.short	0x010a
        /*1772*/ 	.byte	0x3f
	.zero		1


	//   ....[68]....
        /*1774*/ 	.word	0x0001a9e0
        /*1778*/ 	.word	0x00000005
        /*177c*/ 	.word	0x00022840
        /*1780*/ 	.short	0x010a
        /*1782*/ 	.byte	0x3f
	.zero		1


	//   ....[69]....
        /*1784*/ 	.word	0x0001aa20
        /*1788*/ 	.word	0x00000003
        /*178c*/ 	.word	0x00022860
        /*1790*/ 	.short	0x010a
        /*1792*/ 	.byte	0x3f
	.zero		1


	//   ....[70]....
        /*1794*/ 	.word	0x0001aa60
        /*1798*/ 	.word	0x00000005
        /*179c*/ 	.word	0x00022860
        /*17a0*/ 	.short	0x010a
        /*17a2*/ 	.byte	0x3f
	.zero		1


	//   ....[71]....
        /*17a4*/ 	.word	0x0001aac0
        /*17a8*/ 	.word	0x00000057
        /*17ac*/ 	.word	0x00022890
        /*17b0*/ 	.short	0x010a
        /*17b2*/ 	.byte	0x3f
	.zero		1


	//   ....[72]....
        /*17b4*/ 	.word	0x0001ad50
        /*17b8*/ 	.word	0x00000057
        /*17bc*/ 	.word	0x00022890
        /*17c0*/ 	.short	0x010a
        /*17c2*/ 	.byte	0x3f
	.zero		1


	//   ....[73]....
        /*17c4*/ 	.word	0x0001b000
        /*17c8*/ 	.word	0x00000057
        /*17cc*/ 	.word	0x00022890
        /*17d0*/ 	.short	0x010a
        /*17d2*/ 	.byte	0x3f
	.zero		1


	//   ....[74]....
        /*17d4*/ 	.word	0x0001b2b0
        /*17d8*/ 	.word	0x00000057
        /*17dc*/ 	.word	0x000228b0
        /*17e0*/ 	.short	0x010a
        /*17e2*/ 	.byte	0x3f
	.zero		1


	//   ....[75]....
        /*17e4*/ 	.word	0x0001b560
        /*17e8*/ 	.word	0x00000013
        /*17ec*/ 	.word	0x00022800
        /*17f0*/ 	.short	0x010a
        /*17f2*/ 	.byte	0x3f
	.zero		1


	//   ....[76]....
        /*17f4*/ 	.word	0x0001b770
        /*17f8*/ 	.word	0x00000013
        /*17fc*/ 	.word	0x00022800
        /*1800*/ 	.short	0x010a
        /*1802*/ 	.byte	0x3f
	.zero		1


	//   ....[77]....
        /*1804*/ 	.word	0x0001b7c0
        /*1808*/ 	.word	0x00000003
        /*180c*/ 	.word	0x00022830
        /*1810*/ 	.short	0x010a
        /*1812*/ 	.byte	0x3f
	.zero		1


	//   ....[78]....
        /*1814*/ 	.word	0x0001b810
        /*1818*/ 	.word	0x00000003
        /*181c*/ 	.word	0x00022850
        /*1820*/ 	.short	0x010a
        /*1822*/ 	.byte	0x3f
	.zero		1


	//   ....[79]....
        /*1824*/ 	.word	0x0001b860
        /*1828*/ 	.word	0x00000006
        /*182c*/ 	.word	0x00022830
        /*1830*/ 	.short	0x010a
        /*1832*/ 	.byte	0x3f
	.zero		1


	//   ....[80]....
        /*1834*/ 	.word	0x0001b8b0
        /*1838*/ 	.word	0x00000006
        /*183c*/ 	.word	0x00022850
        /*1840*/ 	.short	0x010a
        /*1842*/ 	.byte	0x3f
	.zero		1


	//   ....[81]....
        /*1844*/ 	.word	0x0001c4c0
        /*1848*/ 	.word	0x00000016
        /*184c*/ 	.word	0x00022820
        /*1850*/ 	.short	0x010a
        /*1852*/ 	.byte	0x3f
	.zero		1


	//   ....[82]....
        /*1854*/ 	.word	0x0001c510
        /*1858*/ 	.word	0x00000003
        /*185c*/ 	.word	0x000228a0
        /*1860*/ 	.short	0x010a
        /*1862*/ 	.byte	0x3f
	.zero		1


	//   ....[83]....
        /*1864*/ 	.word	0x0001c560
        /*1868*/ 	.word	0x00000003
        /*186c*/ 	.word	0x000228c0
        /*1870*/ 	.short	0x010a
        /*1872*/ 	.byte	0x3f
	.zero		1


	//   ....[84]....
        /*1874*/ 	.word	0x0001c5b0
        /*1878*/ 	.word	0x00000008
        /*187c*/ 	.word	0x000228a0
        /*1880*/ 	.short	0x010a
        /*1882*/ 	.byte	0x3f
	.zero		1


	//   ....[85]....
        /*1884*/ 	.word	0x0001c600
        /*1888*/ 	.word	0x00000008
        /*188c*/ 	.word	0x000228c0
        /*1890*/ 	.short	0x010a
        /*1892*/ 	.byte	0x3f
	.zero		1


	//   ....[86]....
        /*1894*/ 	.word	0x0001c720
        /*1898*/ 	.word	0x0000001f
        /*189c*/ 	.word	0x00022840
        /*18a0*/ 	.short	0x010a
        /*18a2*/ 	.byte	0x3f
	.zero		1


	//   ....[87]....
        /*18a4*/ 	.word	0x0001da00
        /*18a8*/ 	.word	0x00000016
        /*18ac*/ 	.word	0x00022820
        /*18b0*/ 	.short	0x010a
        /*18b2*/ 	.byte	0x3f
	.zero		1


	//   ....[88]....
        /*18b4*/ 	.word	0x0001da50
        /*18b8*/ 	.word	0x0000001f
        /*18bc*/ 	.word	0x00022860
        /*18c0*/ 	.short	0x010a
        /*18c2*/ 	.byte	0x3f
	.zero		1


	//   ....[89]....
        /*18c4*/ 	.word	0x0001e3c0
        /*18c8*/ 	.word	0x00000004
        /*18cc*/ 	.word	0x00022840
        /*18d0*/ 	.short	0x010a
        /*18d2*/ 	.byte	0x3f
	.zero		1


	//   ....[90]....
        /*18d4*/ 	.word	0x0001eaa0
        /*18d8*/ 	.word	0x00000004
        /*18dc*/ 	.word	0x00022860
        /*18e0*/ 	.short	0x010a
        /*18e2*/ 	.byte	0x3f
	.zero		1


	//   ....[91]....
        /*18e4*/ 	.word	0x0001fbf0
        /*18e8*/ 	.word	0x00000005
        /*18ec*/ 	.word	0x00022820
        /*18f0*/ 	.short	0x010a
        /*18f2*/ 	.byte	0x3f
	.zero		1


	//   ....[92]....
        /*18f4*/ 	.word	0x0001fd90
        /*18f8*/ 	.word	0x00000003
        /*18fc*/ 	.word	0x00022840
        /*1900*/ 	.short	0x010a
        /*1902*/ 	.byte	0x3f
	.zero		1


	//   ....[93]....
        /*1904*/ 	.word	0x0001fde0
        /*1908*/ 	.word	0x00000005
        /*190c*/ 	.word	0x00022840
        /*1910*/ 	.short	0x010a
        /*1912*/ 	.byte	0x3f
	.zero		1


	//   ....[94]....
        /*1914*/ 	.word	0x0001fe30
        /*1918*/ 	.word	0x00000003
        /*191c*/ 	.word	0x00022860
        /*1920*/ 	.short	0x010a
        /*1922*/ 	.byte	0x3f
	.zero		1


	//----- nvinfo : EIATTR_NUM_MBARRIERS
	.align		4
.L_1202:
        /*1924*/ 	.byte	0x03, 0x38
        /*1926*/ 	.short	0x0016


	//----- nvinfo : EIATTR_EXIT_INSTR_OFFSETS
	.align		4
        /*1928*/ 	.byte	0x04, 0x1c
        /*192a*/ 	.short	(.L_1204 - .L_1203)


	//   ....[0]....
.L_1203:
        /*192c*/ 	.word	0x0001aab0


	//----- nvinfo : EIATTR_MAX_THREADS
	.align		4
.L_1204:
        /*1930*/ 	.byte	0x04, 0x05
        /*1932*/ 	.short	(.L_1206 - .L_1205)
.L_1205:
        /*1934*/ 	.word	0x00000180
        /*1938*/ 	.word	0x00000001
        /*193c*/ 	.word	0x00000001


	//----- nvinfo : EIATTR_CRS_STACK_SIZE
	.align		4
.L_1206:
        /*1940*/ 	.byte	0x04, 0x1e
        /*1942*/ 	.short	(.L_1208 - .L_1207)
.L_1207:
        /*1944*/ 	.word	0x00000000


	//----- nvinfo : EIATTR_CBANK_PARAM_SIZE
	.align		4
.L_1208:
        /*1948*/ 	.byte	0x03, 0x19
        /*194a*/ 	.short	0x0af0


	//----- nvinfo : EIATTR_PARAM_CBANK
	.align		4
        /*194c*/ 	.byte	0x04, 0x0a
        /*194e*/ 	.short	(.L_1210 - .L_1209)
	.align		4
.L_1209:
        /*1950*/ 	.word	index@(.nv.constant0._ZN7cutlass13device_kernelIN5flash11enable_sm90INS1_16FlashAttnFwdSm90INS1_25CollectiveMainloopFwdSm90ILi2EN4cute5tupleIJNS5_1CILi1EEES8_S8_EEENS6_IJNS7_ILi128EEENS7_ILi96EEENS7_ILi64EEEEEELi256ENS_6half_tEfNS_4arch4Sm90ELb0ELb0ELb1ELb1ELb1ELb1ELb0ELb1ELb0ELb1ELb1ELb0EEENS1_21CollectiveEpilogueFwdINS6_IJSA_NS7_ILi256EEESB_EEES9_SE_SG_Li256ELb1ELb1ELb1ELb0EEENS1_36VarlenDynamicPersistentTileSchedulerILi128ELi96ELi256ELi128ELb1ELb1ELb1ELb0ELb1ELb1EEEEEEEEEvNT_6ParamsE)
        /*1954*/ 	.short	0x0210
        /*1956*/ 	.short	0x0af0


	//----- nvinfo : EIATTR_SW_WAR
	.align		4
.L_1210:
        /*1958*/ 	.byte	0x04, 0x36
        /*195a*/ 	.short	(.L_1212 - .L_1211)
.L_1211:
        /*195c*/ 	.word	0x00000008
.L_1212:


//--------------------- .nv.info._ZN7cutlass13device_kernelIN5flash11enable_sm90INS1_16FlashAttnFwdSm90INS1_25CollectiveMainloopFwdSm90ILi2EN4cute5tupleIJNS5_1CILi1EEES8_S8_EEENS6_IJNS7_ILi128EEENS7_ILi96EEENS7_ILi64EEEEEELi256ENS_6half_tEfNS_4arch4Sm90ELb0ELb0ELb1ELb1ELb1ELb0ELb1ELb1ELb0ELb1ELb1ELb0EEENS1_21CollectiveEpilogueFwdINS6_IJSA_NS7_ILi256EEESB_EEES9_SE_SG_Li256ELb1ELb1ELb1ELb0EEENS1_36VarlenDynamicPersistentTileSchedulerILi128ELi96ELi256ELi128ELb1ELb1ELb1ELb0ELb1ELb1EEEEEEEEEvNT_6ParamsE --------------------------
	.section	.nv.info._ZN7cutlass13device_kernelIN5flash11enable_sm90INS1_16FlashAttnFwdSm90INS1_25CollectiveMainloopFwdSm90ILi2EN4cute5tupleIJNS5_1CILi1EEES8_S8_EEENS6_IJNS7_ILi128EEENS7_ILi96EEENS7_ILi64EEEEEELi256ENS_6half_tEfNS_4arch4Sm90ELb0ELb0ELb1ELb1ELb1ELb0ELb1ELb1ELb0ELb1ELb1ELb0EEENS1_21CollectiveEpilogueFwdINS6_IJSA_NS7_ILi256EEESB_EEES9_SE_SG_Li256ELb1ELb1ELb1ELb0EEENS1_36VarlenDynamicPersistentTileSchedulerILi128ELi96ELi256ELi128ELb1ELb1ELb1ELb0ELb1ELb1EEEEEEEEEvNT_6ParamsE,"",@"SHT_CUDA_INFO"
	.sectionflags	@""
	.align	4


	//----- nvinfo : EIATTR_CUDA_API_VERSION
	.align		4
        /*0000*/ 	.byte	0x04, 0x37
        /*0002*/ 	.short	(.L_1214 - .L_1213)
.L_1213:
        /*0004*/ 	.word	0x00000082


	//----- nvinfo : EIATTR_KPARAM_INFO
	.align		4
.L_1214:
        /*0008*/ 	.byte	0x04, 0x17
        /*000a*/ 	.short	(.L_1216 - .L_1215)
.L_1215:
        /*000c*/ 	.word	0x00000000
        /*0010*/ 	.short	0x0000
        /*0012*/ 	.short	0x0070
        /*0014*/ 	.byte	0x00, 0xf0, 0x01, 0x2e


	//----- nvinfo : EIATTR_SPARSE_MMA_MASK
	.align		4
.L_1216:
        /*0018*/ 	.byte	0x03, 0x50
        /*001a*/ 	.short	0x0000


	//----- nvinfo : EIATTR_MAXREG_COUNT
	.align		4
        /*001c*/ 	.byte	0x03, 0x1b
        /*001e*/ 	.short	0x00a8


	//----- nvinfo : EIATTR_NUM_BARRIERS
	.align		4
        /*0020*/ 	.byte	0x02, 0x4c
        /*0022*/ 	.byte	0x10
	.zero		1


	//----- nvinfo : EIATTR_EXTERNS
	.align		4
        /*0024*/ 	.byte	0x04, 0x0f
        /*0026*/ 	.short	(.L_1218 - .L_1217)


	//   ....[0]....
	.align		4
.L_1217:
        /*0028*/ 	.word	index@(__assertfail)


	//----- nvinfo : EIATTR_ANNOTATIONS
	.align		4
.L_1218:
        /*002c*/ 	.byte	0x04, 0x55
        /*002e*/ 	.short	(.L_1220 - .L_1219)


	//   ....[0]....
.L_1219:
        /* <DEDUP_REMOVED lines=27> */


	//----- nvinfo : EIATTR_MERCURY_ISA_VERSION
	.align		4
.L_1220:
        /*01d0*/ 	.byte	0x03, 0x5f
        /*01d2*/ 	.short	0x0101


	//----- nvinfo : EIATTR_UNUSED_LOAD_BYTE_OFFSET
	.align		4
        /*01d4*/ 	.byte	0x04, 0x44
        /*01d6*/ 	.short	(.L_1222 - .L_1221)


	//   ....[0]....
.L_1221:
        /*01d8*/ 	.word	0x000009a0
        /*01dc*/ 	.word	0x0000fff0


	//   ....[1]....
        /*01e0*/ 	.word	0x00007c20
        /*01e4*/ 	.word	0x0000fff0


	//----- nvinfo : EIATTR_INT_WARP_WIDE_INSTR_OFFSETS
	.align		4
.L_1222:
        /*01e8*/ 	.byte	0x04, 0x31
        /*01ea*/ 	.short	(.L_1224 - .L_1223)


	//   ....[0]....
.L_1223:
        /*01ec*/ 	.word	0x000000c0


	//   ....[1]....
        /*01f0*/ 	.word	0x000000d0


	//   ....[2]....
        /*01f4*/ 	.word	0x000000e0


	//   ....[3]....
        /*01f8*/ 	.word	0x00000180


	//   ....[4]....
        /*01fc*/ 	.word	0x0000d930


	//   ....[5]....
        /*0200*/ 	.word	0x0000d9c0


	//   ....[6]....
        /*0204*/ 	.word	0x00011850


	//   ....[7]....
        /*0208*/ 	.word	0x000118e0


	//----- nvinfo : EIATTR_COOP_GROUP_MASK_REGIDS
	.align		4
.L_1224:
        /*020c*/ 	.byte	0x04, 0x29
        /*020e*/ 	.short	(.L_1226 - .L_1225)


	//   ....[0]....
.L_1225:
        /*0210*/ 	.word	0xffffffff


	//   ....[1]....
        /*0214*/ 	.word	0xffffffff


	//   ....[2]....
        /*0218*/ 	.word	0xffffffff


	//   ....[3]....
        /*021c*/ 	.word	0xffffffff


	//   ....[4]....
        /*0220*/ 	.word	0xffffffff


	//   ....[5]....
        /*0224*/ 	.word	0xffffffff


	//   ....[6]....
        /*0228*/ 	.word	0xffffffff


	//   ....[7]....
        /*022c*/ 	.word	0xffffffff


	//   ....[8]....
        /*0230*/ 	.word	0xffffffff


	//   ....[9]....
        /*0234*/ 	.word	0xffffffff


	//   ....[10]....
        /*0238*/ 	.word	0xffffffff


	//   ....[11]....
        /*023c*/ 	.word	0xffffffff


	//   ....[12]....
        /*0240*/ 	.word	0xffffffff


	//   ....[13]....
        /*0244*/ 	.word	0xffffffff


	//   ....[14]....
        /*0248*/ 	.word	0xffffffff


	//   ....[15]....
        /*024c*/ 	.word	0xffffffff


	//   ....[16]....
        /*0250*/ 	.word	0xffffffff


	//   ....[17]....
        /*0254*/ 	.word	0xffffffff


	//   ....[18]....
        /*0258*/ 	.word	0xffffffff


	//   ....[19]....
        /*025c*/ 	.word	0xffffffff


	//   ....[20]....
        /*0260*/ 	.word	0xffffffff


	//   ....[21]....
        /*0264*/ 	.word	0xffffffff


	//   ....[22]....
        /*0268*/ 	.word	0xffffffff


	//   ....[23]....
        /*026c*/ 	.word	0xffffffff


	//   ....[24]....
        /*0270*/ 	.word	0xffffffff


	//   ....[25]....
        /*0274*/ 	.word	0xffffffff


	//   ....[26]....
        /*0278*/ 	.word	0xffffffff


	//   ....[27]....
        /*027c*/ 	.word	0xffffffff


	//   ....[28]....
        /*0280*/ 	.word	0xffffffff


	//   ....[29]....
        /*0284*/ 	.word	0xffffffff


	//   ....[30]....
        /*0288*/ 	.word	0xffffffff


	//   ....[31]....
        /*028c*/ 	.word	0xffffffff


	//   ....[32]....
        /*0290*/ 	.word	0xffffffff


	//   ....[33]....
        /*0294*/ 	.word	0xffffffff


	//   ....[34]....
        /*0298*/ 	.word	0xffffffff


	//   ....[35]....
        /*029c*/ 	.word	0xffffffff


	//   ....[36]....
        /*02a0*/ 	.word	0xffffffff


	//   ....[37]....
        /*02a4*/ 	.word	0xffffffff


	//   ....[38]....
        /*02a8*/ 	.word	0xffffffff


	//   ....[39]....
        /*02ac*/ 	.word	0xffffffff


	//   ....[40]....
        /*02b0*/ 	.word	0xffffffff


	//   ....[41]....
        /*02b4*/ 	.word	0xffffffff


	//   ....[42]....
        /*02b8*/ 	.word	0xffffffff


	//   ....[43]....
        /*02bc*/ 	.word	0xffffffff


	//   ....[44]....
        /*02c0*/ 	.word	0xffffffff


	//   ....[45]....
        /*02c4*/ 	.word	0xffffffff


	//   ....[46]....
        /*02c8*/ 	.word	0xffffffff


	//   ....[47]....
        /*02cc*/ 	.word	0xffffffff


	//   ....[48]....
        /*02d0*/ 	.word	0xffffffff


	//   ....[49]....
        /*02d4*/ 	.word	0xffffffff


	//   ....[50]....
        /*02d8*/ 	.word	0xffffffff


	//   ....[51]....
        /*02dc*/ 	.word	0xffffffff


	//   ....[52]....
        /*02e0*/ 	.word	0xffffffff


	//   ....[53]....
        /*02e4*/ 	.word	0xffffffff


	//   ....[54]....
        /*02e8*/ 	.word	0xffffffff


	//   ....[55]....
        /*02ec*/ 	.word	0xffffffff


	//   ....[56]....
        /*02f0*/ 	.word	0xffffffff


	//   ....[57]....
        /*02f4*/ 	.word	0xffffffff


	//   ....[58]....
        /*02f8*/ 	.word	0xffffffff


	//   ....[59]....
        /*02fc*/ 	.word	0xffffffff


	//   ....[60]....
        /*0300*/ 	.word	0xffffffff


	//   ....[61]....
        /*0304*/ 	.word	0xffffffff


	//   ....[62]....
        /*0308*/ 	.word	0xffffffff


	//   ....[63]....
        /*030c*/ 	.word	0xffffffff


	//   ....[64]....
        /*0310*/ 	.word	0xffffffff


	//   ....[65]....
        /*0314*/ 	.word	0xffffffff


	//   ....[66]....
        /*0318*/ 	.word	0xffffffff


	//   ....[67]....
        /*031c*/ 	.word	0xffffffff


	//   ....[68]....
        /*0320*/ 	.word	0xffffffff


	//   ....[69]....
        /*0324*/ 	.word	0xffffffff


	//   ....[70]....
        /*0328*/ 	.word	0xffffffff


	//   ....[71]....
        /*032c*/ 	.word	0xffffffff


	//   ....[72]....
        /*0330*/ 	.word	0xffffffff


	//   ....[73]....
        /*0334*/ 	.word	0xffffffff


	//   ....[74]....
        /*0338*/ 	.word	0xffffffff


	//   ....[75]....
        /*033c*/ 	.word	0xffffffff


	//   ....[76]....
        /*0340*/ 	.word	0xffffffff


	//   ....[77]....
        /*0344*/ 	.word	0xffffffff


	//   ....[78]....
        /*0348*/ 	.word	0xffffffff


	//   ....[79]....
        /*034c*/ 	.word	0xffffffff


	//   ....[80]....
        /*0350*/ 	.word	0xffffffff


	//   ....[81]....
        /*0354*/ 	.word	0xffffffff


	//   ....[82]....
        /*0358*/ 	.word	0xffffffff


	//   ....[83]....
        /*035c*/ 	.word	0xffffffff


	//   ....[84]....
        /*0360*/ 	.word	0xffffffff


	//   ....[85]....
        /*0364*/ 	.word	0xffffffff


	//   ....[86]....
        /*0368*/ 	.word	0xffffffff


	//   ....[87]....
        /*036c*/ 	.word	0xffffffff


	//   ....[88]....
        /*0370*/ 	.word	0xffffffff


	//   ....[89]....
        /*0374*/ 	.word	0xffffffff


	//   ....[90]....
        /*0378*/ 	.word	0xffffffff


	//   ....[91]....
        /*037c*/ 	.word	0xffffffff


	//   ....[92]....
        /*0380*/ 	.word	0xffffffff


	//   ....[93]....
        /*0384*/ 	.word	0xffffffff


	//   ....[94]....
        /*0388*/ 	.word	0xffffffff


	//   ....[95]....
        /*038c*/ 	.word	0xffffffff


	//   ....[96]....
        /*0390*/ 	.word	0xffffffff


	//   ....[97]....
        /*0394*/ 	.word	0xffffffff


	//   ....[98]....
        /*0398*/ 	.word	0xffffffff


	//   ....[99]....
        /*039c*/ 	.word	0xffffffff


	//   ....[100]....
        /*03a0*/ 	.word	0xffffffff


	//   ....[101]....
        /*03a4*/ 	.word	0xffffffff


	//   ....[102]....
        /*03a8*/ 	.word	0xffffffff


	//   ....[103]....
        /*03ac*/ 	.word	0xffffffff


	//   ....[104]....
        /*03b0*/ 	.word	0xffffffff


	//   ....[105]....
        /*03b4*/ 	.word	0xffffffff


	//   ....[106]....
        /*03b8*/ 	.word	0xffffffff


	//   ....[107]....
        /*03bc*/ 	.word	0xffffffff


	//   ....[108]....
        /*03c0*/ 	.word	0xffffffff


	//   ....[109]....
        /*03c4*/ 	.word	0xffffffff


	//   ....[110]....
        /*03c8*/ 	.word	0xffffffff


	//   ....[111]....
        /*03cc*/ 	.word	0xffffffff


	//   ....[112]....
        /*03d0*/ 	.word	0xffffffff


	//   ....[113]....
        /*03d4*/ 	.word	0xffffffff


	//   ....[114]....
        /*03d8*/ 	.word	0xffffffff


	//   ....[115]....
        /*03dc*/ 	.word	0xffffffff


	//   ....[116]....
        /*03e0*/ 	.word	0xffffffff


	//   ....[117]....
        /*03e4*/ 	.word	0xffffffff


	//   ....[118]....
        /*03e8*/ 	.word	0xffffffff


	//   ....[119]....
        /*03ec*/ 	.word	0xffffffff


	//   ....[120]....
        /*03f0*/ 	.word	0xffffffff


	//   ....[121]....
        /*03f4*/ 	.word	0xffffffff


	//   ....[122]....
        /*03f8*/ 	.word	0xffffffff


	//   ....[123]....
        /*03fc*/ 	.word	0xffffffff


	//   ....[124]....
        /*0400*/ 	.word	0xffffffff


	//   ....[125]....
        /*0404*/ 	.word	0xffffffff


	//   ....[126]....
        /*0408*/ 	.word	0xffffffff


	//   ....[127]....
        /*040c*/ 	.word	0xffffffff


	//   ....[128]....
        /*0410*/ 	.word	0xffffffff


	//   ....[129]....
        /*0414*/ 	.word	0xffffffff


	//   ....[130]....
        /*0418*/ 	.word	0xffffffff


	//   ....[131]....
        /*041c*/ 	.word	0xffffffff


	//   ....[132]....
        /*0420*/ 	.word	0xffffffff


	//   ....[133]....
        /*0424*/ 	.word	0xffffffff


	//   ....[134]....
        /*0428*/ 	.word	0xffffffff


	//   ....[135]....
        /*042c*/ 	.word	0xffffffff


	//   ....[136]....
        /*0430*/ 	.word	0xffffffff


	//   ....[137]....
        /*0434*/ 	.word	0xffffffff


	//   ....[138]....
        /*0438*/ 	.word	0xffffffff


	//   ....[139]....
        /*043c*/ 	.word	0xffffffff


	//   ....[140]....
        /*0440*/ 	.word	0xffffffff


	//   ....[141]....
        /*0444*/ 	.word	0xffffffff


	//   ....[142]....
        /*0448*/ 	.word	0xffffffff


	//   ....[143]....
        /*044c*/ 	.word	0xffffffff


	//   ....[144]....
        /*0450*/ 	.word	0xffffffff


	//   ....[145]....
        /*0454*/ 	.word	0xffffffff


	//   ....[146]....
        /*0458*/ 	.word	0xffffffff


	//   ....[147]....
        /*045c*/ 	.word	0xffffffff


	//   ....[148]....
        /*0460*/ 	.word	0xffffffff


	//   ....[149]....
        /*0464*/ 	.word	0xffffffff


	//   ....[150]....
        /*0468*/ 	.word	0xffffffff


	//   ....[151]....
        /*046c*/ 	.word	0xffffffff


	//   ....[152]....
        /*0470*/ 	.word	0xffffffff


	//   ....[153]....
        /*0474*/ 	.word	0xffffffff


	//   ....[154]....
        /*0478*/ 	.word	0xffffffff


	//   ....[155]....
        /*047c*/ 	.word	0xffffffff


	//   ....[156]....
        /*0480*/ 	.word	0xffffffff


	//   ....[157]....
        /*0484*/ 	.word	0xffffffff


	//   ....[158]....
        /*0488*/ 	.word	0xffffffff


	//   ....[159]....
        /*048c*/ 	.word	0x0500000f


	//   ....[160]....
        /*0490*/ 	.word	0x0500000f


	//   ....[161]....
        /*0494*/ 	.word	0x0500000f


	//   ....[162]....
        /*0498*/ 	.word	0x0500000f


	//   ....[163]....
        /*049c*/ 	.word	0x0500000f


	//   ....[164]....
        /*04a0*/ 	.word	0x0500000f


	//   ....[165]....
        /*04a4*/ 	.word	0x0500000f


	//   ....[166]....
        /*04a8*/ 	.word	0x0500000f


	//   ....[167]....
        /*04ac*/ 	.word	0x0500000f


	//   ....[168]....
        /*04b0*/ 	.word	0x0500000f


	//   ....[169]....
        /*04b4*/ 	.word	0x0500000f


	//   ....[170]....
        /*04b8*/ 	.word	0x0500000f


	//   ....[171]....
        /*04bc*/ 	.word	0x0500000f


	//   ....[172]....
        /*04c0*/ 	.word	0x0500000f


	//   ....[173]....
        /*04c4*/ 	.word	0x0500000f


	//   ....[174]....
        /*04c8*/ 	.word	0x0500000f


	//   ....[175]....
        /*04cc*/ 	.word	0x0500000f


	//   ....[176]....
        /*04d0*/ 	.word	0x0500000f


	//   ....[177]....
        /*04d4*/ 	.word	0x0500000f


	//   ....[178]....
        /*04d8*/ 	.word	0x0500000f


	//   ....[179]....
        /*04dc*/ 	.word	0x0500000f


	//   ....[180]....
        /*04e0*/ 	.word	0x0500000f


	//   ....[181]....
        /*04e4*/ 	.word	0x0500000f


	//   ....[182]....
        /*04e8*/ 	.word	0x0500000f


	//   ....[183]....
        /*04ec*/ 	.word	0x0500000f


	//   ....[184]....
        /*04f0*/ 	.word	0x0500000f


	//   ....[185]....
        /*04f4*/ 	.word	0x0500000f


	//   ....[186]....
        /*04f8*/ 	.word	0x0500000f


	//   ....[187]....
        /*04fc*/ 	.word	0x0500000f


	//   ....[188]....
        /*0500*/ 	.word	0x0500000f


	//   ....[189]....
        /*0504*/ 	.word	0x0500000f


	//   ....[190]....
        /*0508*/ 	.word	0x0500000f


	//   ....[191]....
        /*050c*/ 	.word	0x0500000f


	//   ....[192]....
        /*0510*/ 	.word	0x0500000f


	//   ....[193]....
        /*0514*/ 	.word	0x0500000f


	//   ....[194]....
        /*0518*/ 	.word	0x0500000f


	//   ....[195]....
        /*051c*/ 	.word	0x0500000f


	//   ....[196]....
        /*0520*/ 	.word	0x0500000f


	//   ....[197]....
        /*0524*/ 	.word	0x0500000f


	//   ....[198]....
        /*0528*/ 	.word	0x0500000f


	//   ....[199]....
        /*052c*/ 	.word	0x0500000f


	//   ....[200]....
        /*0530*/ 	.word	0x0500000f


	//   ....[201]....
        /*0534*/ 	.word	0x0500000f


	//   ....[202]....
        /*0538*/ 	.word	0x0500000f


	//   ....[203]....
        /*053c*/ 	.word	0x0500000f


	//   ....[204]....
        /*0540*/ 	.word	0x0500000f


	//   ....[205]....
        /*0544*/ 	.word	0x0500000f


	//   ....[206]....
        /*0548*/ 	.word	0x0500000f


	//   ....[207]....
        /*054c*/ 	.word	0x0500000f


	//   ....[208]....
        /*0550*/ 	.word	0x0500000f


	//   ....[209]....
        /*0554*/ 	.word	0x0500000f


	//   ....[210]....
        /*0558*/ 	.word	0x0500000f


	//   ....[211]....
        /*055c*/ 	.word	0x0500000f


	//   ....[212]....
        /*0560*/ 	.word	0x0500000f


	//   ....[213]....
        /*0564*/ 	.word	0x0500000f


	//   ....[214]....
        /*0568*/ 	.word	0x0500000f


	//   ....[215]....
        /*056c*/ 	.word	0x0500000f


	//   ....[216]....
        /*0570*/ 	.word	0x0500000f


	//   ....[217]....
        /*0574*/ 	.word	0x0500000f


	//   ....[218]....
        /*0578*/ 	.word	0x0500000f


	//   ....[219]....
        /*057c*/ 	.word	0x0500000f


	//   ....[220]....
        /*0580*/ 	.word	0x0500000f


	//   ....[221]....
        /*0584*/ 	.word	0x0500000f


	//   ....[222]....
        /*0588*/ 	.word	0x0500000f


	//   ....[223]....
        /*058c*/ 	.word	0x0500000f


	//   ....[224]....
        /*0590*/ 	.word	0x0500000f


	//   ....[225]....
        /*0594*/ 	.word	0x0500000f


	//   ....[226]....
        /*0598*/ 	.word	0x0500000f


	//   ....[227]....
        /*059c*/ 	.word	0x0500000f


	//   ....[228]....
        /*05a0*/ 	.word	0x0500000f


	//   ....[229]....
        /*05a4*/ 	.word	0x0500000f


	//   ....[230]....
        /*05a8*/ 	.word	0x0500000f


	//   ....[231]....
        /*05ac*/ 	.word	0x0500000f


	//   ....[232]....
        /*05b0*/ 	.word	0x0500000f


	//   ....[233]....
        /*05b4*/ 	.word	0x0500000f


	//   ....[234]....
        /*05b8*/ 	.word	0x0500000f


	//   ....[235]....
        /*05bc*/ 	.word	0x0500000f


	//   ....[236]....
        /*05c0*/ 	.word	0x0500000f


	//   ....[237]....
        /*05c4*/ 	.word	0x0500000f


	//   ....[238]....
        /*05c8*/ 	.word	0x0500000f


	//   ....[239]....
        /*05cc*/ 	.word	0x0500000f


	//   ....[240]....
        /*05d0*/ 	.word	0x0500000f


	//   ....[241]....
        /*05d4*/ 	.word	0x0500000f


	//   ....[242]....
        /*05d8*/ 	.word	0x0500000f


	//   ....[243]....
        /*05dc*/ 	.word	0x0500000f


	//   ....[244]....
        /*05e0*/ 	.word	0x0500000f


	//   ....[245]....
        /*05e4*/ 	.word	0x0500000f


	//   ....[246]....
        /*05e8*/ 	.word	0x0500000f


	//   ....[247]....
        /*05ec*/ 	.word	0x0500000f


	//   ....[248]....
        /*05f0*/ 	.word	0x0500000f


	//   ....[249]....
        /*05f4*/ 	.word	0x0500000f


	//   ....[250]....
        /*05f8*/ 	.word	0x0500000f


	//   ....[251]....
        /*05fc*/ 	.word	0x0500000f


	//   ....[252]....
        /*0600*/ 	.word	0x0500000f


	//   ....[253]....
        /*0604*/ 	.word	0x0500000f


	//   ....[254]....
        /*0608*/ 	.word	0x0500000f


	//   ....[255]....
        /*060c*/ 	.word	0x0500000f


	//   ....[0]....
        /*0610*/ 	.word	0x0500000f


	//   ....[1]....
        /*0614*/ 	.word	0x0500000f


	//   ....[2]....
        /*0618*/ 	.word	0x0500000f


	//----- nvinfo : EIATTR_COOP_GROUP_INSTR_OFFSETS
	.align		4
.L_1226:
        /*061c*/ 	.byte	0x04, 0x28
        /*061e*/ 	.short	(.L_1228 - .L_1227)


	//   ....[0]....
.L_1227:
        /*0620*/ 	.word	0x00000080


	//   ....[1]....
        /*0624*/ 	.word	0x00000090


	//   ....[2]....
        /*0628*/ 	.word	0x000002f0


	//   ....[3]....
        /*062c*/ 	.word	0x00000450


	//   ....[4]....
        /*0630*/ 	.word	0x00000570


	//   ....[5]....
        /*0634*/ 	.word	0x000006d0


	//   ....[6]....
        /*0638*/ 	.word	0x00001b40


	//   ....[7]....
        /*063c*/ 	.word	0x000039d0


	//   ....[8]....
        /*0640*/ 	.word	0x00003a10


	//   ....[9]....
        /*0644*/ 	.word	0x00003a30


	//   ....[10]....
        /*0648*/ 	.word	0x00003a50


	//   ....[11]....
        /*064c*/ 	.word	0x00005740


	//   ....[12]....
        /*0650*/ 	.word	0x000057a0


	//   ....[13]....
        /*0654*/ 	.word	0x00006210


	//   ....[14]....
        /*0658*/ 	.word	0x00006270


	//   ....[15]....
        /*065c*/ 	.word	0x000071d0


	//   ....[16]....
        /*0660*/ 	.word	0x000071e0


	//   ....[17]....
        /*0664*/ 	.word	0x00007210


	//   ....[18]....
        /*0668*/ 	.word	0x00007230


	//   ....[19]....
        /*066c*/ 	.word	0x00008d30


	//   ....[20]....
        /*0670*/ 	.word	0x00008d40


	//   ....[21]....
        /*0674*/ 	.word	0x00008d50


	//   ....[22]....
        /*0678*/ 	.word	0x00008d70


	//   ....[23]....
        /*067c*/ 	.word	0x00009830


	//   ....[24]....
        /*0680*/ 	.word	0x00009860


	//   ....[25]....
        /*0684*/ 	.word	0x00009a00


	//   ....[26]....
        /*0688*/ 	.word	0x00009a20


	//   ....[27]....
        /*068c*/ 	.word	0x00009b60


	//   ....[28]....
        /*0690*/ 	.word	0x00009b80


	//   ....[29]....
        /*0694*/ 	.word	0x00009cd0


	//   ....[30]....
        /*0698*/ 	.word	0x00009cf0


	//   ....[31]....
        /*069c*/ 	.word	0x0000a250


	//   ....[32]....
        /*06a0*/ 	.word	0x0000a290


	//   ....[33]....
        /*06a4*/ 	.word	0x0000ac40


	//   ....[34]....
        /*06a8*/ 	.word	0x0000ac50


	//   ....[35]....
        /*06ac*/ 	.word	0x0000be40


	//   ....[36]....
        /*06b0*/ 	.word	0x0000be70


	//   ....[37]....
        /*06b4*/ 	.word	0x0000bfe0


	//   ....[38]....
        /*06b8*/ 	.word	0x0000c000


	//   ....[39]....
        /*06bc*/ 	.word	0x0000c140


	//   ....[40]....
        /*06c0*/ 	.word	0x0000c160


	//   ....[41]....
        /*06c4*/ 	.word	0x0000c2b0


	//   ....[42]....
        /*06c8*/ 	.word	0x0000c2d0


	//   ....[43]....
        /*06cc*/ 	.word	0x0000c4b0


	//   ....[44]....
        /*06d0*/ 	.word	0x0000c6a0


	//   ....[45]....
        /*06d4*/ 	.word	0x0000c6d0


	//   ....[46]....
        /*06d8*/ 	.word	0x0000c700


	//   ....[47]....
        /*06dc*/ 	.word	0x0000c730


	//   ....[48]....
        /*06e0*/ 	.word	0x0000c760


	//   ....[49]....
        /*06e4*/ 	.word	0x0000c790


	//   ....[50]....
        /*06e8*/ 	.word	0x0000c900


	//   ....[51]....
        /*06ec*/ 	.word	0x0000c930


	//   ....[52]....
        /*06f0*/ 	.word	0x0000c960


	//   ....[53]....
        /*06f4*/ 	.word	0x0000c990


	//   ....[54]....
        /*06f8*/ 	.word	0x0000c9c0


	//   ....[55]....
        /*06fc*/ 	.word	0x0000c9f0


	//   ....[56]....
        /*0700*/ 	.word	0x0000ca80


	//   ....[57]....
        /*0704*/ 	.word	0x0000cab0


	//   ....[58]....
        /*0708*/ 	.word	0x0000cac0


	//   ....[59]....
        /*070c*/ 	.word	0x0000cb50


	//   ....[60]....
        /*0710*/ 	.word	0x0000e4d0


	//   ....[61]....
        /*0714*/ 	.word	0x0000e4f0


	//   ....[62]....
        /*0718*/ 	.word	0x0000e580


	//   ....[63]....
        /*071c*/ 	.word	0x0000e5a0


	//   ....[64]....
        /*0720*/ 	.word	0x0000e620


	//   ....[65]....
        /*0724*/ 	.word	0x0000e640


	//   ....[66]....
        /*0728*/ 	.word	0x0000e6c0


	//   ....[67]....
        /*072c*/ 	.word	0x0000e6e0


	//   ....[68]....
        /*0730*/ 	.word	0x0000e760


	//   ....[69]....
        /*0734*/ 	.word	0x0000e780


	//   ....[70]....
        /*0738*/ 	.word	0x0000e790


	//   ....[71]....
        /*073c*/ 	.word	0x0000e7a0


	//   ....[72]....
        /*0740*/ 	.word	0x0000ef10


	//   ....[73]....
        /*0744*/ 	.word	0x0000ef30


	//   ....[74]....
        /*0748*/ 	.word	0x0000ef50


	//   ....[75]....
        /*074c*/ 	.word	0x0000ef60


	//   ....[76]....
        /*0750*/ 	.word	0x0000ef90


	//   ....[77]....
        /*0754*/ 	.word	0x0000efb0


	//   ....[78]....
        /*0758*/ 	.word	0x0000f020


	//   ....[79]....
        /*075c*/ 	.word	0x0000f0a0


	//   ....[80]....
        /*0760*/ 	.word	0x0000f0c0


	//   ....[81]....
        /*0764*/ 	.word	0x0000f0e0


	//   ....[82]....
        /*0768*/ 	.word	0x0000f1a0


	//   ....[83]....
        /*076c*/ 	.word	0x0000f1f0


	//   ....[84]....
        /*0770*/ 	.word	0x0000f210


	//   ....[85]....
        /*0774*/ 	.word	0x0000f280


	//   ....[86]....
        /*0778*/ 	.word	0x0000f360


	//   ....[87]....
        /*077c*/ 	.word	0x0000f390


	//   ....[88]....
        /*0780*/ 	.word	0x0000fa10


	//   ....[89]....
        /*0784*/ 	.word	0x0000fa40


	//   ....[90]....
        /*0788*/ 	.word	0x0000fa60


	//   ....[91]....
        /*078c*/ 	.word	0x0000fa90


	//   ....[92]....
        /*0790*/ 	.word	0x0000fb00


	//   ....[93]....
        /*0794*/ 	.word	0x0000fb30


	//   ....[94]....
        /*0798*/ 	.word	0x0000fc40


	//   ....[95]....
        /*079c*/ 	.word	0x0000fc60


	//   ....[96]....
        /*07a0*/ 	.word	0x0000fcf0


	//   ....[97]....
        /*07a4*/ 	.word	0x0000fd10


	//   ....[98]....
        /*07a8*/ 	.word	0x0000fd80


	//   ....[99]....
        /*07ac*/ 	.word	0x0000fda0


	//   ....[100]....
        /*07b0*/ 	.word	0x0000fe00


	//   ....[101]....
        /*07b4*/ 	.word	0x0000fe30


	//   ....[102]....
        /*07b8*/ 	.word	0x0000feb0


	//   ....[103]....
        /*07bc*/ 	.word	0x0000ff10


	//   ....[104]....
        /*07c0*/ 	.word	0x00010440


	//   ....[105]....
        /*07c4*/ 	.word	0x00010460


	//   ....[106]....
        /*07c8*/ 	.word	0x000104b0


	//   ....[107]....
        /*07cc*/ 	.word	0x00010570


	//   ....[108]....
        /*07d0*/ 	.word	0x00010580


	//   ....[109]....
        /*07d4*/ 	.word	0x000105b0


	//   ....[110]....
        /*07d8*/ 	.word	0x00010640


	//   ....[111]....
        /*07dc*/ 	.word	0x000106f0


	//   ....[112]....
        /*07e0*/ 	.word	0x00010700


	//   ....[113]....
        /*07e4*/ 	.word	0x00010730


	//   ....[114]....
        /*07e8*/ 	.word	0x00010740


	//   ....[115]....
        /*07ec*/ 	.word	0x000107d0


	//   ....[116]....
        /*07f0*/ 	.word	0x00010ed0


	//   ....[117]....
        /*07f4*/ 	.word	0x00010ef0


	//   ....[118]....
        /*07f8*/ 	.word	0x00010f00


	//   ....[119]....
        /*07fc*/ 	.word	0x00010f40


	//   ....[120]....
        /*0800*/ 	.word	0x00010f50


	//   ....[121]....
        /*0804*/ 	.word	0x00010f90


	//   ....[122]....
        /*0808*/ 	.word	0x00010fa0


	//   ....[123]....
        /*080c*/ 	.word	0x00010fe0


	//   ....[124]....
        /*0810*/ 	.word	0x00010ff0


	//   ....[125]....
        /*0814*/ 	.word	0x00011030


	//   ....[126]....
        /*0818*/ 	.word	0x00011040


	//   ....[127]....
        /*081c*/ 	.word	0x00011050


	//   ....[128]....
        /*0820*/ 	.word	0x00011390


	//   ....[129]....
        /*0824*/ 	.word	0x000113b0


	//   ....[130]....
        /*0828*/ 	.word	0x000113c0


	//   ....[131]....
        /*082c*/ 	.word	0x000113d0


	//   ....[132]....
        /*0830*/ 	.word	0x000113e0


	//   ....[133]....
        /*0834*/ 	.word	0x00011400


	//   ....[134]....
        /*0838*/ 	.word	0x00011470


	//   ....[135]....
        /*083c*/ 	.word	0x000114a0


	//   ....[136]....
        /*0840*/ 	.word	0x000114b0


	//   ....[137]....
        /*0844*/ 	.word	0x00011520


	//   ....[138]....
        /*0848*/ 	.word	0x00011530


	//   ....[139]....
        /*084c*/ 	.word	0x00011630


	//   ....[140]....
        /*0850*/ 	.word	0x00011b10


	//   ....[141]....
        /*0854*/ 	.word	0x00011b40


	//   ....[142]....
        /*0858*/ 	.word	0x00011ba0


	//   ....[143]....
        /*085c*/ 	.word	0x00011bd0


	//   ....[144]....
        /*0860*/ 	.word	0x00011c00


	//   ....[145]....
        /*0864*/ 	.word	0x00011c30


	//   ....[146]....
        /*0868*/ 	.word	0x00011c60


	//   ....[147]....
        /*086c*/ 	.word	0x00011c90


	//   ....[148]....
        /*0870*/ 	.word	0x00011e30


	//   ....[149]....
        /*0874*/ 	.word	0x00011e60


	//   ....[150]....
        /*0878*/ 	.word	0x00011e90


	//   ....[151]....
        /*087c*/ 	.word	0x00011ec0


	//   ....[152]....
        /*0880*/ 	.word	0x00011ef0


	//   ....[153]....
        /*0884*/ 	.word	0x00011f20


	//   ....[154]....
        /*0888*/ 	.word	0x00011fe0


	//   ....[155]....
        /*088c*/ 	.word	0x00012000


	//   ....[156]....
        /*0890*/ 	.word	0x00012010


	//   ....[157]....
        /*0894*/ 	.word	0x00012070


	//   ....[158]....
        /*0898*/ 	.word	0x00012690


	//   ....[159]....
        /*089c*/ 	.word	0x00012be0


	//   ....[160]....
        /*08a0*/ 	.word	0x00012cd0


	//   ....[161]....
        /*08a4*/ 	.word	0x00012d70


	//   ....[162]....
        /*08a8*/ 	.word	0x00012dd0


	//   ....[163]....
        /*08ac*/ 	.word	0x00012ec0


	//   ....[164]....
        /*08b0*/ 	.word	0x00012f30


	//   ....[165]....
        /*08b4*/ 	.word	0x00013020


	//   ....[166]....
        /*08b8*/ 	.word	0x00013090


	//   ....[167]....
        /*08bc*/ 	.word	0x00013180


	//   ....[168]....
        /*08c0*/ 	.word	0x000131f0


	//   ....[169]....
        /*08c4*/ 	.word	0x000132e0


	//   ....[170]....
        /*08c8*/ 	.word	0x00013350


	//   ....[171]....
        /*08cc*/ 	.word	0x000133f0


	//   ....[172]....
        /*08d0*/ 	.word	0x000134f0


	//   ....[173]....
        /*08d4*/ 	.word	0x00013540


	//   ....[174]....
        /*08d8*/ 	.word	0x000135a0


	//   ....[175]....
        /*08dc*/ 	.word	0x000136c0


	//   ....[176]....
        /*08e0*/ 	.word	0x00013740


	//   ....[177]....
        /*08e4*/ 	.word	0x00013830


	//   ....[178]....
        /*08e8*/ 	.word	0x00013900


	//   ....[179]....
        /*08ec*/ 	.word	0x000139b0


	//   ....[180]....
        /*08f0*/ 	.word	0x00013ab0


	//   ....[181]....
        /*08f4*/ 	.word	0x00013b20


	//   ....[182]....
        /*08f8*/ 	.word	0x00013c30


	//   ....[183]....
        /*08fc*/ 	.word	0x00013ca0


	//   ....[184]....
        /*0900*/ 	.word	0x00013d20


	//   ....[185]....
        /*0904*/ 	.word	0x00013df0


	//   ....[186]....
        /*0908*/ 	.word	0x00013e80


	//   ....[187]....
        /*090c*/ 	.word	0x00013f50


	//   ....[188]....
        /*0910*/ 	.word	0x00013ff0


	//   ....[189]....
        /*0914*/ 	.word	0x00014090


	//   ....[190]....
        /*0918*/ 	.word	0x000140f0


	//   ....[191]....
        /*091c*/ 	.word	0x000141e0


	//   ....[192]....
        /*0920*/ 	.word	0x000142f0


	//   ....[193]....
        /*0924*/ 	.word	0x00014340


	//   ....[194]....
        /*0928*/ 	.word	0x000143a0


	//   ....[195]....
        /*092c*/ 	.word	0x000144a0


	//   ....[196]....
        /*0930*/ 	.word	0x000145b0


	//   ....[197]....
        /*0934*/ 	.word	0x00014600


	//   ....[198]....
        /*0938*/ 	.word	0x00014660


	//   ....[199]....
        /*093c*/ 	.word	0x00014760


	//   ....[200]....
        /*0940*/ 	.word	0x00014870


	//   ....[201]....
        /*0944*/ 	.word	0x000148c0


	//   ....[202]....
        /*0948*/ 	.word	0x00014920


	//   ....[203]....
        /*094c*/ 	.word	0x00014a10


	//   ....[204]....
        /*0950*/ 	.word	0x00014b40


	//   ....[205]....
        /*0954*/ 	.word	0x00014c20


	//   ....[206]....
        /*0958*/ 	.word	0x00014cb0


	//   ....[207]....
        /*095c*/ 	.word	0x00014dc0


	//   ....[208]....
        /*0960*/ 	.word	0x00014e20


	//   ....[209]....
        /*0964*/ 	.word	0x00014f30


	//   ....[210]....
        /*0968*/ 	.word	0x00014f90


	//   ....[211]....
        /*096c*/ 	.word	0x000150a0


	//   ....[212]....
        /*0970*/ 	.word	0x00015100


	//   ....[213]....
        /*0974*/ 	.word	0x00015210


	//   ....[214]....
        /*0978*/ 	.word	0x00015270


	//   ....[215]....
        /*097c*/ 	.word	0x00015330


	//   ....[216]....
        /*0980*/ 	.word	0x00015490


	//   ....[217]....
        /*0984*/ 	.word	0x00015530


	//   ....[218]....
        /*0988*/ 	.word	0x00015590


	//   ....[219]....
        /*098c*/ 	.word	0x00015640


	//   ....[220]....
        /*0990*/ 	.word	0x000156a0


	//   ....[221]....
        /*0994*/ 	.word	0x00015750


	//   ....[222]....
        /*0998*/ 	.word	0x000157b0


	//   ....[223]....
        /*099c*/ 	.word	0x00015860


	//   ....[224]....
        /*09a0*/ 	.word	0x000158c0


	//   ....[225]....
        /*09a4*/ 	.word	0x00015970


	//   ....[226]....
        /*09a8*/ 	.word	0x000159d0


	//   ....[227]....
        /*09ac*/ 	.word	0x00015a80


	//   ....[228]....
        /*09b0*/ 	.word	0x00015b60


	//   ....[229]....
        /*09b4*/ 	.word	0x00015c00


	//   ....[230]....
        /*09b8*/ 	.word	0x00015c60


	//   ....[231]....
        /*09bc*/ 	.word	0x00015d30


	//   ....[232]....
        /*09c0*/ 	.word	0x00015d90


	//   ....[233]....
        /*09c4*/ 	.word	0x00015e60


	//   ....[234]....
        /*09c8*/ 	.word	0x00015ec0


	//   ....[235]....
        /*09cc*/ 	.word	0x00015fa0


	//   ....[236]....
        /*09d0*/ 	.word	0x00016000


	//   ....[237]....
        /*09d4*/ 	.word	0x000160d0


	//   ....[238]....
        /*09d8*/ 	.word	0x00016130


	//   ....[239]....
        /*09dc*/ 	.word	0x00016200


	//   ....[240]....
        /*09e0*/ 	.word	0x00016290


	//   ....[241]....
        /*09e4*/ 	.word	0x00016330


	//   ....[242]....
        /*09e8*/ 	.word	0x000164b0


	//   ....[243]....
        /*09ec*/ 	.word	0x00016520


	//   ....[244]....
        /*09f0*/ 	.word	0x00016590


	//   ....[245]....
        /*09f4*/ 	.word	0x00016600


	//   ....[246]....
        /*09f8*/ 	.word	0x00016670


	//   ....[247]....
        /*09fc*/ 	.word	0x000166f0


	//   ....[248]....
        /*0a00*/ 	.word	0x00016770


	//   ....[249]....
        /*0a04*/ 	.word	0x00016800


	//   ....[250]....
        /*0a08*/ 	.word	0x00016870


	//   ....[251]....
        /*0a0c*/ 	.word	0x000168e0


	//   ....[252]....
        /*0a10*/ 	.word	0x00016950


	//   ....[253]....
        /*0a14*/ 	.word	0x000169d0


	//   ....[254]....
        /*0a18*/ 	.word	0x00016a40


	//   ....[255]....
        /*0a1c*/ 	.word	0x00016ae0


	//   ....[0]....
        /*0a20*/ 	.word	0x00016b30


	//   ....[1]....
        /*0a24*/ 	.word	0x00016bc0


	//   ....[2]....
        /*0a28*/ 	.word	0x00016cf0


	//----- nvinfo : EIATTR_REG_RECONFIG
	.align		4
.L_1228:
        /*0a2c*/ 	.byte	0x01, 0x54
	.zero		2


	//----- nvinfo : EIATTR_SYSCALL_OFFSETS
	.align		4
        /*0a30*/ 	.byte	0x04, 0x46
        /*0a32*/ 	.short	(.L_1230 - .L_1229)


	//   ....[0]....
.L_1229:
        /*0a34*/ 	.word	0x00001cc0


	//   ....[1]....
        /*0a38*/ 	.word	0x0000db20


	//   ....[2]....
        /*0a3c*/ 	.word	0x0000dc70


	//   ....[3]....
        /*0a40*/ 	.word	0x0000dd60


	//   ....[4]....
        /*0a44*/ 	.word	0x0000eb20


	//   ....[5]....
        /*0a48*/ 	.word	0x0000f670


	//----- nvinfo : EIATTR_MBARRIER_INSTR_OFFSETS
	.align		4
.L_1230:
        /*0a4c*/ 	.byte	0x04, 0x39
        /*0a4e*/ 	.short	(.L_1232 - .L_1231)


	//   ....[0]....
.L_1231:
        /*0a50*/ 	.word	0x00000190
        /*0a54*/ 	.word	0x000000ff
        /*0a58*/ 	.word	0x00032400
        /*0a5c*/ 	.short	0x0100
        /*0a5e*/ 	.byte	0x08
	.zero		1


	//   ....[1]....
        /*0a60*/ 	.word	0x000001a0
        /*0a64*/ 	.word	0x000000ff
        /*0a68*/ 	.word	0x00032410
        /*0a6c*/ 	.short	0x0100
        /*0a6e*/ 	.byte	0x08
	.zero		1


	//   ....[2]....
        /*0a70*/ 	.word	0x000001b0
        /*0a74*/ 	.word	0x000000ff
        /*0a78*/ 	.word	0x00032420
        /*0a7c*/ 	.short	0x0100
        /*0a7e*/ 	.byte	0x08
	.zero		1


	//   ....[3]....
        /*0a80*/ 	.word	0x000002a0
        /*0a84*/ 	.word	0x000000ff
        /*0a88*/ 	.word	0x00032430
        /*0a8c*/ 	.short	0x0100
        /*0a8e*/ 	.byte	0x08
	.zero		1


	//   ....[4]....
        /*0a90*/ 	.word	0x000002b0
        /*0a94*/ 	.word	0x000000ff
        /*0a98*/ 	.word	0x00032440
        /*0a9c*/ 	.short	0x0100
        /*0a9e*/ 	.byte	0x08
	.zero		1


	//   ....[5]....
        /*0aa0*/ 	.word	0x000002c0
        /*0aa4*/ 	.word	0x000000ff
        /*0aa8*/ 	.word	0x00032438
        /*0aac*/ 	.short	0x0100
        /*0aae*/ 	.byte	0x08
	.zero		1


	//   ....[6]....
        /*0ab0*/ 	.word	0x000002d0
        /*0ab4*/ 	.word	0x000000ff
        /*0ab8*/ 	.word	0x00032448
        /*0abc*/ 	.short	0x0100
        /*0abe*/ 	.byte	0x08
	.zero		1


	//   ....[7]....
        /*0ac0*/ 	.word	0x00000400
        /*0ac4*/ 	.word	0x000000ff
        /*0ac8*/ 	.word	0x00032450
        /*0acc*/ 	.short	0x0100
        /*0ace*/ 	.byte	0x08
	.zero		1


	//   ....[8]....
        /*0ad0*/ 	.word	0x00000410
        /*0ad4*/ 	.word	0x000000ff
        /*0ad8*/ 	.word	0x00032460
        /*0adc*/ 	.short	0x0100
        /*0ade*/ 	.byte	0x08
	.zero		1


	//   ....[9]....
        /*0ae0*/ 	.word	0x00000420
        /*0ae4*/ 	.word	0x000000ff
        /*0ae8*/ 	.word	0x00032458
        /*0aec*/ 	.short	0x0100
        /*0aee*/ 	.byte	0x08
	.zero		1


	//   ....[10]....
        /*0af0*/ 	.word	0x00000430
        /*0af4*/ 	.word	0x000000ff
        /*0af8*/ 	.word	0x00032468
        /*0afc*/ 	.short	0x0100
        /*0afe*/ 	.byte	0x08
	.zero		1


	//   ....[11]....
        /*0b00*/ 	.word	0x00000520
        /*0b04*/ 	.word	0x000000ff
        /*0b08*/ 	.word	0x00032470
        /*0b0c*/ 	.short	0x0100
        /*0b0e*/ 	.byte	0x06
	.zero		1


	//   ....[12]....
        /*0b10*/ 	.word	0x00000530
        /*0b14*/ 	.word	0x000000ff
        /*0b18*/ 	.word	0x00032480
        /*0b1c*/ 	.short	0x0100
        /*0b1e*/ 	.byte	0x06
	.zero		1


	//   ....[13]....
        /*0b20*/ 	.word	0x00000540
        /*0b24*/ 	.word	0x000000ff
        /*0b28*/ 	.word	0x00032478
        /*0b2c*/ 	.short	0x0100
        /*0b2e*/ 	.byte	0x06
	.zero		1


	//   ....[14]....
        /*0b30*/ 	.word	0x00000550
        /*0b34*/ 	.word	0x000000ff
        /*0b38*/ 	.word	0x00032488
        /*0b3c*/ 	.short	0x0100
        /*0b3e*/ 	.byte	0x06
	.zero		1


	//   ....[15]....
        /*0b40*/ 	.word	0x00000680
        /*0b44*/ 	.word	0x000000ff
        /*0b48*/ 	.word	0x00032490
        /*0b4c*/ 	.short	0x0100
        /*0b4e*/ 	.byte	0x08
	.zero		1


	//   ....[16]....
        /*0b50*/ 	.word	0x00000690
        /*0b54*/ 	.word	0x000000ff
        /*0b58*/ 	.word	0x000324a0
        /*0b5c*/ 	.short	0x0100
        /*0b5e*/ 	.byte	0x08
	.zero		1


	//   ....[17]....
        /*0b60*/ 	.word	0x000006a0
        /*0b64*/ 	.word	0x000000ff
        /*0b68*/ 	.word	0x00032498
        /*0b6c*/ 	.short	0x0100
        /*0b6e*/ 	.byte	0x08
	.zero		1


	//   ....[18]....
        /*0b70*/ 	.word	0x000006b0
        /*0b74*/ 	.word	0x000000ff
        /*0b78*/ 	.word	0x000324a8
        /*0b7c*/ 	.short	0x0100
        /*0b7e*/ 	.byte	0x08
	.zero		1


	//   ....[19]....
        /*0b80*/ 	.word	0x000007f0
        /*0b84*/ 	.word	0x000000ff
        /*0b88*/ 	.word	0x000324b0
        /*0b8c*/ 	.short	0x0100
        /*0b8e*/ 	.byte	0x08
	.zero		1


	//   ....[20]....
        /*0b90*/ 	.word	0x00000800
        /*0b94*/ 	.word	0x000000ff
        /*0b98*/ 	.word	0x000324c0
        /*0b9c*/ 	.short	0x0100
        /*0b9e*/ 	.byte	0x08
	.zero		1


	//   ....[21]....
        /*0ba0*/ 	.word	0x00000810
        /*0ba4*/ 	.word	0x000000ff
        /*0ba8*/ 	.word	0x000324b8
        /*0bac*/ 	.short	0x0100
        /*0bae*/ 	.byte	0x08
	.zero		1


	//   ....[22]....
        /*0bb0*/ 	.word	0x00000820
        /*0bb4*/ 	.word	0x000000ff
        /*0bb8*/ 	.word	0x000324c8
        /*0bbc*/ 	.short	0x0100
        /*0bbe*/ 	.byte	0x08
	.zero		1


	//   ....[23]....
        /*0bc0*/ 	.word	0x00001da0
        /*0bc4*/ 	.word	0x00000003
        /*0bc8*/ 	.word	0x00032400
        /*0bcc*/ 	.short	0x010a
        /*0bce*/ 	.byte	0x3f
	.zero		1


	//   ....[24]....
        /*0bd0*/ 	.word	0x00001e80
        /*0bd4*/ 	.word	0x000000ff
        /*0bd8*/ 	.word	0x00032430
        /*0bdc*/ 	.short	0x010a
        /*0bde*/ 	.byte	0x06
	.zero		1


	//   ....[25]....
        /*0be0*/ 	.word	0x00001ec0
        /*0be4*/ 	.word	0x000000ff
        /*0be8*/ 	.word	0x00032430
        /*0bec*/ 	.short	0x010a
        /*0bee*/ 	.byte	0x06
	.zero		1


	//   ....[26]....
        /*0bf0*/ 	.word	0x000021f0
        /*0bf4*/ 	.word	0x00000003
        /*0bf8*/ 	.word	0x00032410
        /*0bfc*/ 	.short	0x010a
        /*0bfe*/ 	.byte	0x3f
	.zero		1


	//   ....[27]....
        /*0c00*/ 	.word	0x00002230
        /*0c04*/ 	.word	0x000000ff
        /*0c08*/ 	.word	0x00032450
        /*0c0c*/ 	.short	0x010a
        /*0c0e*/ 	.byte	0x06
	.zero		1


	//   ....[28]....
        /*0c10*/ 	.word	0x00002270
        /*0c14*/ 	.word	0x000000ff
        /*0c18*/ 	.word	0x00032450
        /*0c1c*/ 	.short	0x010a
        /*0c1e*/ 	.byte	0x06
	.zero		1


	//   ....[29]....
        /*0c20*/ 	.word	0x00003210
        /*0c24*/ 	.word	0x000000ff
        /*0c28*/ 	.word	0x00000000
        /*0c2c*/ 	.short	0x0101
        /*0c2e*/ 	.byte	0x04
	.zero		1


	//   ....[30]....
        /*0c30*/ 	.word	0x00004780
        /*0c34*/ 	.word	0x000000ff
        /*0c38*/ 	.word	0x00000000
        /*0c3c*/ 	.short	0x0101
        /*0c3e*/ 	.byte	0x06
	.zero		1


	//   ....[31]....
        /*0c40*/ 	.word	0x000048d0
        /*0c44*/ 	.word	0x000000ff
        /*0c48*/ 	.word	0x00032430
        /*0c4c*/ 	.short	0x010a
        /*0c4e*/ 	.byte	0x05
	.zero		1


	//   ....[32]....
        /*0c50*/ 	.word	0x00004910
        /*0c54*/ 	.word	0x000000ff
        /*0c58*/ 	.word	0x00032430
        /*0c5c*/ 	.short	0x010a
        /*0c5e*/ 	.byte	0x05
	.zero		1


	//   ....[33]....
        /*0c60*/ 	.word	0x00004b20
        /*0c64*/ 	.word	0x000000ff
        /*0c68*/ 	.word	0x00032450
        /*0c6c*/ 	.short	0x010a
        /*0c6e*/ 	.byte	0x05
	.zero		1


	//   ....[34]....
        /*0c70*/ 	.word	0x00004b60
        /*0c74*/ 	.word	0x000000ff
        /*0c78*/ 	.word	0x00032450
        /*0c7c*/ 	.short	0x010a
        /*0c7e*/ 	.byte	0x05
	.zero		1


	//   ....[35]....
        /*0c80*/ 	.word	0x00005da0
        /*0c84*/ 	.word	0x000000ff
        /*0c88*/ 	.word	0x00000000
        /*0c8c*/ 	.short	0x0101
        /*0c8e*/ 	.byte	0x0b
	.zero		1


	//   ....[36]....
        /*0c90*/ 	.word	0x00007140
        /*0c94*/ 	.word	0x000000ff
        /*0c98*/ 	.word	0x00000000
        /*0c9c*/ 	.short	0x0101
        /*0c9e*/ 	.byte	0x05
	.zero		1


	//   ....[37]....
        /*0ca0*/ 	.word	0x00009840
        /*0ca4*/ 	.word	0x000000ff
        /*0ca8*/ 	.word	0x00000000
        /*0cac*/ 	.short	0x0101
        /*0cae*/ 	.byte	0x06
	.zero		1


	//   ....[38]....
        /*0cb0*/ 	.word	0x00009f80
        /*0cb4*/ 	.word	0x000000ff
        /*0cb8*/ 	.word	0x00000000
        /*0cbc*/ 	.short	0x0101
        /*0cbe*/ 	.byte	0x09
	.zero		1


	//   ....[39]....
        /*0cc0*/ 	.word	0x0000e270
        /*0cc4*/ 	.word	0x00000019
        /*0cc8*/ 	.word	0x00032440
        /*0ccc*/ 	.short	0x010a
        /*0cce*/ 	.byte	0x3f
	.zero		1


	//   ....[40]....
        /*0cd0*/ 	.word	0x0000e8a0
        /*0cd4*/ 	.word	0x00000019
        /*0cd8*/ 	.word	0x00032430
        /*0cdc*/ 	.short	0x0107
        /*0cde*/ 	.byte	0x3f
	.zero		1


	//   ....[41]....
        /*0ce0*/ 	.word	0x0000e970
        /*0ce4*/ 	.word	0x00000019
        /*0ce8*/ 	.word	0x00032430
        /*0cec*/ 	.short	0x0101
        /*0cee*/ 	.byte	0x3f
	.zero		1


	//   ....[42]....
        /*0cf0*/ 	.word	0x0000f4b0
        /*0cf4*/ 	.word	0x00000016
        /*0cf8*/ 	.word	0x00032400
        /*0cfc*/ 	.short	0x0107
        /*0cfe*/ 	.byte	0x3f
	.zero		1


	//   ....[43]....
        /*0d00*/ 	.word	0x0000f540
        /*0d04*/ 	.word	0x00000016
        /*0d08*/ 	.word	0x00032400
        /*0d0c*/ 	.short	0x0101
        /*0d0e*/ 	.byte	0x3f
	.zero		1


	//   ....[44]....
        /*0d10*/ 	.word	0x00010050
        /*0d14*/ 	.word	0x00000016
        /*0d18*/ 	.word	0x00032410
        /*0d1c*/ 	.short	0x0107
        /*0d1e*/ 	.byte	0x3f
	.zero		1


	//   ....[45]....
        /*0d20*/ 	.word	0x00010150
        /*0d24*/ 	.word	0x00000016
        /*0d28*/ 	.word	0x00032410
        /*0d2c*/ 	.short	0x0101
        /*0d2e*/ 	.byte	0x3f
	.zero		1


	//   ....[46]....
        /*0d30*/ 	.word	0x00010170
        /*0d34*/ 	.word	0x00000016
        /*0d38*/ 	.word	0x00032420
        /*0d3c*/ 	.short	0x010a
        /*0d3e*/ 	.byte	0x3f
	.zero		1


	//   ....[47]....
        /*0d40*/ 	.word	0x000101f0
        /*0d44*/ 	.word	0x00000019
        /*0d48*/ 	.word	0x00032460
        /*0d4c*/ 	.short	0x010a
        /*0d4e*/ 	.byte	0x3f
	.zero		1


	//   ....[48]....
        /*0d50*/ 	.word	0x00010950
        /*0d54*/ 	.word	0x00000019
        /*0d58*/ 	.word	0x00032450
        /*0d5c*/ 	.short	0x0107
        /*0d5e*/ 	.byte	0x3f
	.zero		1


	//   ....[49]....
        /*0d60*/ 	.word	0x00010a10
        /*0d64*/ 	.word	0x00000019
        /*0d68*/ 	.word	0x00032450
        /*0d6c*/ 	.short	0x0101
        /*0d6e*/ 	.byte	0x3f
	.zero		1


	//   ....[50]....
        /*0d70*/ 	.word	0x00010d50
        /*0d74*/ 	.word	0x0000000a
        /*0d78*/ 	.word	0x00032440
        /*0d7c*/ 	.short	0x010a
        /*0d7e*/ 	.byte	0x3f
	.zero		1


	//   ....[51]....
        /*0d80*/ 	.word	0x00011100
        /*0d84*/ 	.word	0x0000000a
        /*0d88*/ 	.word	0x00032430
        /*0d8c*/ 	.short	0x0107
        /*0d8e*/ 	.byte	0x3f
	.zero		1


	//   ....[52]....
        /*0d90*/ 	.word	0x000111b0
        /*0d94*/ 	.word	0x0000000a
        /*0d98*/ 	.word	0x00032430
        /*0d9c*/ 	.short	0x0101
        /*0d9e*/ 	.byte	0x3f
	.zero		1


	//   ....[53]....
        /*0da0*/ 	.word	0x000111e0
        /*0da4*/ 	.word	0x0000000a
        /*0da8*/ 	.word	0x00032460
        /*0dac*/ 	.short	0x010a
        /*0dae*/ 	.byte	0x3f
	.zero		1


	//   ....[54]....
        /*0db0*/ 	.word	0x000116e0
        /*0db4*/ 	.word	0x0000000a
        /*0db8*/ 	.word	0x00032450
        /*0dbc*/ 	.short	0x0107
        /*0dbe*/ 	.byte	0x3f
	.zero		1


	//   ....[55]....
        /*0dc0*/ 	.word	0x00011790
        /*0dc4*/ 	.word	0x0000000a
        /*0dc8*/ 	.word	0x00032450
        /*0dcc*/ 	.short	0x0101
        /*0dce*/ 	.byte	0x3f
	.zero		1


	//   ....[56]....
        /*0dd0*/ 	.word	0x00012610
        /*0dd4*/ 	.word	0x00000005
        /*0dd8*/ 	.word	0x00032420
        /*0ddc*/ 	.short	0x010a
        /*0dde*/ 	.byte	0x3f
	.zero		1


	//   ....[57]....
        /*0de0*/ 	.word	0x000127b0
        /*0de4*/ 	.word	0x00000003
        /*0de8*/ 	.word	0x00032440
        /*0dec*/ 	.short	0x010a
        /*0dee*/ 	.byte	0x3f
	.zero		1


	//   ....[58]....
        /*0df0*/ 	.word	0x00012850
        /*0df4*/ 	.word	0x00000005
        /*0df8*/ 	.word	0x00032440
        /*0dfc*/ 	.short	0x010a
        /*0dfe*/ 	.byte	0x3f
	.zero		1


	//   ....[59]....
        /*0e00*/ 	.word	0x00012890
        /*0e04*/ 	.word	0x00000003
        /*0e08*/ 	.word	0x00032460
        /*0e0c*/ 	.short	0x010a
        /*0e0e*/ 	.byte	0x3f
	.zero		1


	//   ....[60]....
        /*0e10*/ 	.word	0x000128d0
        /*0e14*/ 	.word	0x00000005
        /*0e18*/ 	.word	0x00032460
        /*0e1c*/ 	.short	0x010a
        /*0e1e*/ 	.byte	0x3f
	.zero		1


	//   ....[61]....
        /*0e20*/ 	.word	0x00012930
        /*0e24*/ 	.word	0x00000003
        /*0e28*/ 	.word	0x00032400
        /*0e2c*/ 	.short	0x010a
        /*0e2e*/ 	.byte	0x3f
	.zero		1


	//   ....[62]....
        /*0e30*/ 	.word	0x00012990
        /*0e34*/ 	.word	0x00000005
        /*0e38*/ 	.word	0x00032430
        /*0e3c*/ 	.short	0x010a
        /*0e3e*/ 	.byte	0x3f
	.zero		1


	//   ....[63]....
        /*0e40*/ 	.word	0x000129e0
        /*0e44*/ 	.word	0x00000003
        /*0e48*/ 	.word	0x00032410
        /*0e4c*/ 	.short	0x010a
        /*0e4e*/ 	.byte	0x3f
	.zero		1


	//   ....[64]....
        /*0e50*/ 	.word	0x00012a40
        /*0e54*/ 	.word	0x00000005
        /*0e58*/ 	.word	0x00032450
        /*0e5c*/ 	.short	0x010a
        /*0e5e*/ 	.byte	0x3f
	.zero		1


	//   ....[65]....
        /*0e60*/ 	.word	0x00012aa0
        /*0e64*/ 	.word	0x00000099
        /*0e68*/ 	.word	0x00032430
        /*0e6c*/ 	.short	0x010a
        /*0e6e*/ 	.byte	0x3f
	.zero		1


	//   ....[66]....
        /*0e70*/ 	.word	0x00012b00
        /*0e74*/ 	.word	0x000000d2
        /*0e78*/ 	.word	0x00032450
        /*0e7c*/ 	.short	0x010a
        /*0e7e*/ 	.byte	0x3f
	.zero		1


	//   ....[67]....
        /*0e80*/ 	.word	0x00012c20
        /*0e84*/ 	.word	0x00000019
        /*0e88*/ 	.word	0x00032440
        /*0e8c*/ 	.short	0x010a
        /*0e8e*/ 	.byte	0x3f
	.zero		1


	//   ....[68]....
        /*0e90*/ 	.word	0x00014a40
        /*0e94*/ 	.word	0x00000016
        /*0e98*/ 	.word	0x00032420
        /*0e9c*/ 	.short	0x010a
        /*0e9e*/ 	.byte	0x3f
	.zero		1


	//   ....[69]....
        /*0ea0*/ 	.word	0x00014a90
        /*0ea4*/ 	.word	0x00000019
        /*0ea8*/ 	.word	0x00032460
        /*0eac*/ 	.short	0x010a
        /*0eae*/ 	.byte	0x3f
	.zero		1


	//   ....[70]....
        /*0eb0*/ 	.word	0x000153e0
        /*0eb4*/ 	.word	0x0000000a
        /*0eb8*/ 	.word	0x00032440
        /*0ebc*/ 	.short	0x010a
        /*0ebe*/ 	.byte	0x3f
	.zero		1


	//   ....[71]....
        /*0ec0*/ 	.word	0x00015ab0
        /*0ec4*/ 	.word	0x0000000a
        /*0ec8*/ 	.word	0x00032460
        /*0ecc*/ 	.short	0x010a
        /*0ece*/ 	.byte	0x3f
	.zero		1


	//   ....[72]....
        /*0ed0*/ 	.word	0x00016c10
        /*0ed4*/ 	.word	0x00000005
        /*0ed8*/ 	.word	0x00032420
        /*0edc*/ 	.short	0x010a
        /*0ede*/ 	.byte	0x3f
	.zero		1


	//   ....[73]....
        /*0ee0*/ 	.word	0x00016db0
        /*0ee4*/ 	.word	0x00000003
        /*0ee8*/ 	.word	0x00032440
        /*0eec*/ 	.short	0x010a
        /*0eee*/ 	.byte	0x3f
	.zero		1


	//   ....[74]....
        /*0ef0*/ 	.word	0x00016e00
        /*0ef4*/ 	.word	0x00000005
        /*0ef8*/ 	.word	0x00032440
        /*0efc*/ 	.short	0x010a
        /*0efe*/ 	.byte	0x3f
	.zero		1


	//   ....[75]....
        /*0f00*/ 	.word	0x00016e50
        /*0f04*/ 	.word	0x00000003
        /*0f08*/ 	.word	0x00032460
        /*0f0c*/ 	.short	0x010a
        /*0f0e*/ 	.byte	0x3f
	.zero		1


	//----- nvinfo : EIATTR_NUM_MBARRIERS
	.align		4
.L_1232:
        /*0f10*/ 	.byte	0x03, 0x38
        /*0f12*/ 	.short	0x0017


	//----- nvinfo : EIATTR_EXIT_INSTR_OFFSETS
	.align		4
        /*0f14*/ 	.byte	0x04, 0x1c
        /*0f16*/ 	.short	(.L_1234 - .L_1233)


	//   ....[0]....
.L_1233:
        /*0f18*/ 	.word	0x000009e0


	//   ....[1]....
        /*0f1c*/ 	.word	0x0000c450


	//   ....[2]....
        /*0f20*/ 	.word	0x00012920


	//----- nvinfo : EIATTR_MAX_THREADS
	.align		4
.L_1234:
        /*0f24*/ 	.byte	0x04, 0x05
        /*0f26*/ 	.short	(.L_1236 - .L_1235)
.L_1235:
        /*0f28*/ 	.word	0x00000180
        /*0f2c*/ 	.word	0x00000001
        /*0f30*/ 	.word	0x00000001


	//----- nvinfo : EIATTR_CRS_STACK_SIZE
	.align		4
.L_1236:
        /*0f34*/ 	.byte	0x04, 0x1e
        /*0f36*/ 	.short	(.L_1238 - .L_1237)
.L_1237:
        /*0f38*/ 	.word	0x00000000


	//----- nvinfo : EIATTR_CBANK_PARAM_SIZE
	.align		4
.L_1238:
        /*0f3c*/ 	.byte	0x03, 0x19
        /*0f3e*/ 	.short	0x0bf0


	//----- nvinfo : EIATTR_PARAM_CBANK
	.align		4
        /*0f40*/ 	.byte	0x04, 0x0a
        /*0f42*/ 	.short	(.L_1240 - .L_1239)
	.align		4
.L_1239:
        /*0f44*/ 	.word	index@(.nv.constant0._ZN7cutlass13device_kernelIN5flash11enable_sm90INS1_16FlashAttnFwdSm90INS1_25CollectiveMainloopFwdSm90ILi2EN4cute5tupleIJNS5_1CILi1EEES8_S8_EEENS6_IJNS7_ILi128EEENS7_ILi96EEENS7_ILi64EEEEEELi256ENS_6half_tEfNS_4arch4Sm90ELb0ELb0ELb1ELb1ELb1ELb0ELb1ELb1ELb0ELb1ELb1ELb0EEENS1_21CollectiveEpilogueFwdINS6_IJSA_NS7_ILi256EEESB_EEES9_SE_SG_Li256ELb1ELb1ELb1ELb0EEENS1_36VarlenDynamicPersistentTileSchedulerILi128ELi96ELi256ELi128ELb1ELb1ELb1ELb0ELb1ELb1EEEEEEEEEvNT_6ParamsE)
        /*0f48*/ 	.short	0x0210
        /*0f4a*/ 	.short	0x0bf0


	//----- nvinfo : EIATTR_SW_WAR
	.align		4
.L_1240:
        /*0f4c*/ 	.byte	0x04, 0x36
        /*0f4e*/ 	.short	(.L_1242 - .L_1241)
.L_1241:
        /*0f50*/ 	.word	0x00000008
.L_1242:


//--------------------- .nv.info._ZN7cutlass13device_kernelIN5flash11enable_sm90INS1_16FlashAttnFwdSm90INS1_25CollectiveMainloopFwdSm90ILi2EN4cute5tupleIJNS5_1CILi1EEES8_S8_EEENS6_IJNS7_ILi128EEENS7_ILi96EEENS7_ILi64EEEEEELi256ENS_6half_tEfNS_4arch4Sm90ELb0ELb0ELb1ELb1ELb1ELb1ELb1ELb1ELb0ELb1ELb1ELb0EEENS1_21CollectiveEpilogueFwdINS6_IJSA_NS7_ILi256EEESB_EEES9_SE_SG_Li256ELb1ELb1ELb1ELb0EEENS1_36VarlenDynamicPersistentTileSchedulerILi128ELi96ELi256ELi128ELb1ELb1ELb1ELb0ELb1ELb1EEEEEEEEEvNT_6ParamsE --------------------------
	.section	.nv.info._ZN7cutlass13device_kernelIN5flash11enable_sm90INS1_16FlashAttnFwdSm90INS1_25CollectiveMainloopFwdSm90ILi2EN4cute5tupleIJNS5_1CILi1EEES8_S8_EEENS6_IJNS7_ILi128EEENS7_ILi96EEENS7_ILi64EEEEEELi256ENS_6half_tEfNS_4arch4Sm90ELb0ELb0ELb1ELb1ELb1ELb1ELb1ELb1ELb0ELb1ELb1ELb0EEENS1_21CollectiveEpilogueFwdINS6_IJSA_NS7_ILi256EEESB_EEES9_SE_SG_Li256ELb1ELb1ELb1ELb0EEENS1_36VarlenDynamicPersistentTileSchedulerILi128ELi96ELi256ELi128ELb1ELb1ELb1ELb0ELb1ELb1EEEEEEEEEvNT_6ParamsE,"",@"SHT_CUDA_INFO"
	.sectionflags	@""
	.align	4


	//----- nvinfo : EIATTR_CUDA_API_VERSION
	.align		4
        /*0000*/ 	.byte	0x04, 0x37
        /*0002*/ 	.short	(.L_1244 - .L_1243)
.L_1243:
        /*0004*/ 	.word	0x00000082


	//----- nvinfo : EIATTR_KPARAM_INFO
	.align		4
.L_1244:
        /*0008*/ 	.byte	0x04, 0x17
        /*000a*/ 	.short	(.L_1246 - .L_1245)
.L_1245:
        /*000c*/ 	.word	0x00000000
        /*0010*/ 	.short	0x0000
        /*0012*/ 	.short	0x0070
        /*0014*/ 	.byte	0x00, 0xf0, 0x01, 0x2e


	//----- nvinfo : EIATTR_SPARSE_MMA_MASK
	.align		4
.L_1246:
        /*0018*/ 	.byte	0x03, 0x50
        /*001a*/ 	.short	0x0000


	//----- nvinfo : EIATTR_MAXREG_COUNT
	.align		4
        /*001c*/ 	.byte	0x03, 0x1b
        /*001e*/ 	.short	0x00a8


	//----- nvinfo : EIATTR_NUM_BARRIERS
	.align		4
        /*0020*/ 	.byte	0x02, 0x4c
        /*0022*/ 	.byte	0x10
	.zero		1


	//----- nvinfo : EIATTR_EXTERNS
	.align		4
        /*0024*/ 	.byte	0x04, 0x0f
        /*0026*/ 	.short	(.L_1248 - .L_1247)


	//   ....[0]....
	.align		4
.L_1247:
        /*0028*/ 	.word	index@(__assertfail)


	//----- nvinfo : EIATTR_ANNOTATIONS
	.align		4
.L_1248:
        /*002c*/ 	.byte	0x04, 0x55
        /*002e*/ 	.short	(.L_1250 - .L_1249)


	//   ....[0]....
.L_1249:
        /* <DEDUP_REMOVED lines=184> */


	//----- nvinfo : EIATTR_MERCURY_ISA_VERSION
	.align		4
.L_1250:
        /*0b98*/ 	.byte	0x03, 0x5f
        /*0b9a*/ 	.short	0x0101


	//----- nvinfo : EIATTR_UNUSED_LOAD_BYTE_OFFSET
	.align		4
        /*0b9c*/ 	.byte	0x04, 0x44
        /*0b9e*/ 	.short	(.L_1252 - .L_1251)


	//   ....[0]....
.L_1251:
        /*0ba0*/ 	.word	0x00000a70
        /*0ba4*/ 	.word	0x0000fff0


	//   ....[1]....
        /*0ba8*/ 	.word	0x0000fde0
        /*0bac*/ 	.word	0x0000fff0


	//----- nvinfo : EIATTR_INT_WARP_WIDE_INSTR_OFFSETS
	.align		4
.L_1252:
        /*0bb0*/ 	.byte	0x04, 0x31
        /*0bb2*/ 	.short	(.L_1254 - .L_1253)


	//   ....[0]....
.L_1253:
        /*0bb4*/ 	.word	0x00000120


	//   ....[1]....
        /*0bb8*/ 	.word	0x00000160


	//   ....[2]....
        /*0bbc*/ 	.word	0x000001d0


	//   ....[3]....
        /*0bc0*/ 	.word	0x00000240


	//   ....[4]....
        /*0bc4*/ 	.word	0x00017b60


	//   ....[5]....
        /*0bc8*/ 	.word	0x00017bf0


	//   ....[6]....
        /*0bcc*/ 	.word	0x0001bb60


	//   ....[7]....
        /*0bd0*/ 	.word	0x0001bbf0


	//----- nvinfo : EIATTR_COOP_GROUP_MASK_REGIDS
	.align		4
.L_1254:
        /*0bd4*/ 	.byte	0x04, 0x29
        /*0bd6*/ 	.short	(.L_1256 - .L_1255)


	//   ....[0]....
.L_1255:
        /*0bd8*/ 	.word	0xffffffff


	//   ....[1]....
        /*0bdc*/ 	.word	0xffffffff


	//   ....[2]....
        /*0be0*/ 	.word	0xffffffff


	//   ....[3]....
        /*0be4*/ 	.word	0xffffffff


	//   ....[4]....
        /*0be8*/ 	.word	0xffffffff


	//   ....[5]....
        /*0bec*/ 	.word	0xffffffff


	//   ....[6]....
        /*0bf0*/ 	.word	0xffffffff


	//   ....[7]....
        /*0bf4*/ 	.word	0xffffffff


	//   ....[8]....
        /*0bf8*/ 	.word	0xffffffff


	//   ....[9]....
        /*0bfc*/ 	.word	0xffffffff


	//   ....[10]....
        /*0c00*/ 	.word	0xffffffff


	//   ....[11]....
        /*0c04*/ 	.word	0xffffffff


	//   ....[12]....
        /*0c08*/ 	.word	0xffffffff


	//   ....[13]....
        /*0c0c*/ 	.word	0xffffffff


	//   ....[14]....
        /*0c10*/ 	.word	0xffffffff


	//   ....[15]....
        /*0c14*/ 	.word	0xffffffff


	//   ....[16]....
        /*0c18*/ 	.word	0xffffffff


	//   ....[17]....
        /*0c1c*/ 	.word	0xffffffff


	//   ....[18]....
        /*0c20*/ 	.word	0xffffffff


	//   ....[19]....
        /*0c24*/ 	.word	0xffffffff


	//   ....[20]....
        /*0c28*/ 	.word	0xffffffff


	//   ....[21]....
        /*0c2c*/ 	.word	0xffffffff


	//   ....[22]....
        /*0c30*/ 	.word	0xffffffff


	//   ....[23]....
        /*0c34*/ 	.word	0xffffffff


	//   ....[24]....
        /*0c38*/ 	.word	0xffffffff


	//   ....[25]....
        /*0c3c*/ 	.word	0xffffffff


	//   ....[26]....
        /*0c40*/ 	.word	0xffffffff


	//   ....[27]....
        /*0c44*/ 	.word	0xffffffff


	//   ....[28]....
        /*0c48*/ 	.word	0xffffffff


	//   ....[29]....
        /*0c4c*/ 	.word	0xffffffff


	//   ....[30]....
        /*0c50*/ 	.word	0xffffffff


	//   ....[31]....
        /*0c54*/ 	.word	0xffffffff


	//   ....[32]....
        /*0c58*/ 	.word	0xffffffff


	//   ....[33]....
        /*0c5c*/ 	.word	0xffffffff


	//   ....[34]....
        /*0c60*/ 	.word	0xffffffff


	//   ....[35]....
        /*0c64*/ 	.word	0xffffffff


	//   ....[36]....
        /*0c68*/ 	.word	0xffffffff


	//   ....[37]....
        /*0c6c*/ 	.word	0xffffffff


	//   ....[38]....
        /*0c70*/ 	.word	0xffffffff


	//   ....[39]....
        /*0c74*/ 	.word	0xffffffff


	//   ....[40]....
        /*0c78*/ 	.word	0xffffffff


	//   ....[41]....
        /*0c7c*/ 	.word	0xffffffff


	//   ....[42]....
        /*0c80*/ 	.word	0xffffffff


	//   ....[43]....
        /*0c84*/ 	.word	0xffffffff


	//   ....[44]....
        /*0c88*/ 	.word	0xffffffff


	//   ....[45]....
        /*0c8c*/ 	.word	0xffffffff


	//   ....[46]....
        /*0c90*/ 	.word	0xffffffff


	//   ....[47]....
        /*0c94*/ 	.word	0xffffffff


	//   ....[48]....
        /*0c98*/ 	.word	0xffffffff


	//   ....[49]....
        /*0c9c*/ 	.word	0xffffffff


	//   ....[50]....
        /*0ca0*/ 	.word	0xffffffff


	//   ....[51]....
        /*0ca4*/ 	.word	0xffffffff


	//   ....[52]....
        /*0ca8*/ 	.word	0xffffffff


	//   ....[53]....
        /*0cac*/ 	.word	0xffffffff


	//   ....[54]....
        /*0cb0*/ 	.word	0xffffffff


	//   ....[55]....
        /*0cb4*/ 	.word	0xffffffff


	//   ....[56]....
        /*0cb8*/ 	.word	0xffffffff


	//   ....[57]....
        /*0cbc*/ 	.word	0xffffffff


	//   ....[58]....
        /*0cc0*/ 	.word	0xffffffff


	//   ....[59]....
        /*0cc4*/ 	.word	0xffffffff


	//   ....[60]....
        /*0cc8*/ 	.word	0xffffffff


	//   ....[61]....
        /*0ccc*/ 	.word	0xffffffff


	//   ....[62]....
        /*0cd0*/ 	.word	0xffffffff


	//   ....[63]....
        /*0cd4*/ 	.word	0xffffffff


	//   ....[64]....
        /*0cd8*/ 	.word	0xffffffff


	//   ....[65]....
        /*0cdc*/ 	.word	0xffffffff


	//   ....[66]....
        /*0ce0*/ 	.word	0xffffffff


	//   ....[67]....
        /*0ce4*/ 	.word	0xffffffff


	//   ....[68]....
        /*0ce8*/ 	.word	0xffffffff


	//   ....[69]....
        /*0cec*/ 	.word	0xffffffff


	//   ....[70]....
        /*0cf0*/ 	.word	0xffffffff


	//   ....[71]....
        /*0cf4*/ 	.word	0xffffffff


	//   ....[72]....
        /*0cf8*/ 	.word	0xffffffff


	//   ....[73]....
        /*0cfc*/ 	.word	0xffffffff


	//   ....[74]....
        /*0d00*/ 	.word	0xffffffff


	//   ....[75]....
        /*0d04*/ 	.word	0xffffffff


	//   ....[76]....
        /*0d08*/ 	.word	0xffffffff


	//   ....[77]....
        /*0d0c*/ 	.word	0xffffffff


	//   ....[78]....
        /*0d10*/ 	.word	0xffffffff


	//   ....[79]....
        /*0d14*/ 	.word	0xffffffff


	//   ....[80]....
        /*0d18*/ 	.word	0xffffffff


	//   ....[81]....
        /*0d1c*/ 	.word	0xffffffff


	//   ....[82]....
        /*0d20*/ 	.word	0xffffffff


	//   ....[83]....
        /*0d24*/ 	.word	0xffffffff


	//   ....[84]....
        /*0d28*/ 	.word	0xffffffff


	//   ....[85]....
        /*0d2c*/ 	.word	0xffffffff


	//   ....[86]....
        /*0d30*/ 	.word	0xffffffff


	//   ....[87]....
        /*0d34*/ 	.word	0xffffffff


	//   ....[88]....
        /*0d38*/ 	.word	0xffffffff


	//   ....[89]....
        /*0d3c*/ 	.word	0xffffffff


	//   ....[90]....
        /*0d40*/ 	.word	0xffffffff


	//   ....[91]....
        /*0d44*/ 	.word	0xffffffff


	//   ....[92]....
        /*0d48*/ 	.word	0xffffffff


	//   ....[93]....
        /*0d4c*/ 	.word	0xffffffff


	//   ....[94]....
        /*0d50*/ 	.word	0xffffffff


	//   ....[95]....
        /*0d54*/ 	.word	0xffffffff


	//   ....[96]....
        /*0d58*/ 	.word	0xffffffff


	//   ....[97]....
        /*0d5c*/ 	.word	0xffffffff


	//   ....[98]....
        /*0d60*/ 	.word	0xffffffff


	//   ....[99]....
        /*0d64*/ 	.word	0xffffffff


	//   ....[100]....
        /*0d68*/ 	.word	0xffffffff


	//   ....[101]....
        /*0d6c*/ 	.word	0xffffffff


	//   ....[102]....
        /*0d70*/ 	.word	0xffffffff


	//   ....[103]....
        /*0d74*/ 	.word	0xffffffff


	//   ....[104]....
        /*0d78*/ 	.word	0xffffffff


	//   ....[105]....
        /*0d7c*/ 	.word	0xffffffff


	//   ....[106]....
        /*0d80*/ 	.word	0xffffffff


	//   ....[107]....
        /*0d84*/ 	.word	0xffffffff


	//   ....[108]....
        /*0d88*/ 	.word	0xffffffff


	//   ....[109]....
        /*0d8c*/ 	.word	0xffffffff


	//   ....[110]....
        /*0d90*/ 	.word	0xffffffff


	//   ....[111]....
        /*0d94*/ 	.word	0xffffffff


	//   ....[112]....
        /*0d98*/ 	.word	0xffffffff


	//   ....[113]....
        /*0d9c*/ 	.word	0xffffffff


	//   ....[114]....
        /*0da0*/ 	.word	0xffffffff


	//   ....[115]....
        /*0da4*/ 	.word	0xffffffff


	//   ....[116]....
        /*0da8*/ 	.word	0xffffffff


	//   ....[117]....
        /*0dac*/ 	.word	0xffffffff


	//   ....[118]....
        /*0db0*/ 	.word	0xffffffff


	//   ....[119]....
        /*0db4*/ 	.word	0xffffffff


	//   ....[120]....
        /*0db8*/ 	.word	0xffffffff


	//   ....[121]....
        /*0dbc*/ 	.word	0xffffffff


	//   ....[122]....
        /*0dc0*/ 	.word	0xffffffff


	//   ....[123]....
        /*0dc4*/ 	.word	0xffffffff


	//   ....[124]....
        /*0dc8*/ 	.word	0xffffffff


	//   ....[125]....
        /*0dcc*/ 	.word	0xffffffff


	//   ....[126]....
        /*0dd0*/ 	.word	0xffffffff


	//   ....[127]....
        /*0dd4*/ 	.word	0xffffffff


	//   ....[128]....
        /*0dd8*/ 	.word	0xffffffff


	//   ....[129]....
        /*0ddc*/ 	.word	0xffffffff


	//   ....[130]....
        /*0de0*/ 	.word	0xffffffff


	//   ....[131]....
        /*0de4*/ 	.word	0xffffffff


	//   ....[132]....
        /*0de8*/ 	.word	0xffffffff


	//   ....[133]....
        /*0dec*/ 	.word	0xffffffff


	//   ....[134]....
        /*0df0*/ 	.word	0xffffffff


	//   ....[135]....
        /*0df4*/ 	.word	0xffffffff


	//   ....[136]....
        /*0df8*/ 	.word	0xffffffff


	//   ....[137]....
        /*0dfc*/ 	.word	0xffffffff


	//   ....[138]....
        /*0e00*/ 	.word	0xffffffff


	//   ....[139]....
        /*0e04*/ 	.word	0xffffffff


	//   ....[140]....
        /*0e08*/ 	.word	0xffffffff


	//   ....[141]....
        /*0e0c*/ 	.word	0xffffffff


	//   ....[142]....
        /*0e10*/ 	.word	0xffffffff


	//   ....[143]....
        /*0e14*/ 	.word	0xffffffff


	//   ....[144]....
        /*0e18*/ 	.word	0xffffffff


	//   ....[145]....
        /*0e1c*/ 	.word	0xffffffff


	//   ....[146]....
        /*0e20*/ 	.word	0xffffffff


	//   ....[147]....
        /*0e24*/ 	.word	0xffffffff


	//   ....[148]....
        /*0e28*/ 	.word	0xffffffff


	//   ....[149]....
        /*0e2c*/ 	.word	0xffffffff


	//   ....[150]....
        /*0e30*/ 	.word	0xffffffff


	//   ....[151]....
        /*0e34*/ 	.word	0xffffffff


	//   ....[152]....
        /*0e38*/ 	.word	0xffffffff


	//   ....[153]....
        /*0e3c*/ 	.word	0xffffffff


	//   ....[154]....
        /*0e40*/ 	.word	0xffffffff


	//   ....[155]....
        /*0e44*/ 	.word	0xffffffff


	//   ....[156]....
        /*0e48*/ 	.word	0xffffffff


	//   ....[157]....
        /*0e4c*/ 	.word	0xffffffff


	//   ....[158]....
        /*0e50*/ 	.word	0xffffffff


	//   ....[159]....
        /*0e54*/ 	.word	0xffffffff


	//   ....[160]....
        /*0e58*/ 	.word	0xffffffff


	//   ....[161]....
        /*0e5c*/ 	.word	0xffffffff


	//   ....[162]....
        /*0e60*/ 	.word	0xffffffff


	//   ....[163]....
        /*0e64*/ 	.word	0xffffffff


	//   ....[164]....
        /*0e68*/ 	.word	0xffffffff


	//   ....[165]....
        /*0e6c*/ 	.word	0xffffffff


	//   ....[166]....
        /*0e70*/ 	.word	0xffffffff


	//   ....[167]....
        /*0e74*/ 	.word	0xffffffff


	//   ....[168]....
        /*0e78*/ 	.word	0xffffffff


	//   ....[169]....
        /*0e7c*/ 	.word	0xffffffff


	//   ....[170]....
        /*0e80*/ 	.word	0xffffffff


	//   ....[171]....
        /*0e84*/ 	.word	0xffffffff


	//   ....[172]....
        /*0e88*/ 	.word	0xffffffff


	//   ....[173]....
        /*0e8c*/ 	.word	0xffffffff


	//   ....[174]....
        /*0e90*/ 	.word	0xffffffff


	//   ....[175]....
        /*0e94*/ 	.word	0xffffffff


	//   ....[176]....
        /*0e98*/ 	.word	0xffffffff


	//   ....[177]....
        /*0e9c*/ 	.word	0xffffffff


	//   ....[178]....
        /*0ea0*/ 	.word	0xffffffff


	//   ....[179]....
        /*0ea4*/ 	.word	0xffffffff


	//   ....[180]....
        /*0ea8*/ 	.word	0xffffffff


	//   ....[181]....
        /*0eac*/ 	.word	0xffffffff


	//   ....[182]....
        /*0eb0*/ 	.word	0xffffffff


	//   ....[183]....
        /*0eb4*/ 	.word	0xffffffff


	//   ....[184]....
        /*0eb8*/ 	.word	0xffffffff


	//   ....[185]....
        /*0ebc*/ 	.word	0x0500000f


	//   ....[186]....
        /*0ec0*/ 	.word	0x0500000f


	//   ....[187]....
        /*0ec4*/ 	.word	0x0500000f


	//   ....[188]....
        /*0ec8*/ 	.word	0x0500000f


	//   ....[189]....
        /*0ecc*/ 	.word	0x0500000f


	//   ....[190]....
        /*0ed0*/ 	.word	0x0500000f


	//   ....[191]....
        /*0ed4*/ 	.word	0x0500000f


	//   ....[192]....
        /*0ed8*/ 	.word	0x0500000f


	//   ....[193]....
        /*0edc*/ 	.word	0x0500000f


	//   ....[194]....
        /*0ee0*/ 	.word	0x0500000f


	//   ....[195]....
        /*0ee4*/ 	.word	0x0500000f


	//   ....[196]....
        /*0ee8*/ 	.word	0x0500000f


	//   ....[197]....
        /*0eec*/ 	.word	0x0500000f


	//   ....[198]....
        /*0ef0*/ 	.word	0x0500000f


	//   ....[199]....
        /*0ef4*/ 	.word	0x0500000f


	//   ....[200]....
        /*0ef8*/ 	.word	0x0500000f


	//   ....[201]....
        /*0efc*/ 	.word	0x0500000f


	//   ....[202]....
        /*0f00*/ 	.word	0x0500000f


	//   ....[203]....
        /*0f04*/ 	.word	0x0500000f


	//   ....[204]....
        /*0f08*/ 	.word	0x0500000f


	//   ....[205]....
        /*0f0c*/ 	.word	0x0500000f


	//   ....[206]....
        /*0f10*/ 	.word	0x0500000f


	//   ....[207]....
        /*0f14*/ 	.word	0x0500000f


	//   ....[208]....
        /*0f18*/ 	.word	0x0500000f


	//   ....[209]....
        /*0f1c*/ 	.word	0x0500000f


	//   ....[210]....
        /*0f20*/ 	.word	0x0500000f


	//   ....[211]....
        /*0f24*/ 	.word	0x0500000f


	//   ....[212]....
        /*0f28*/ 	.word	0x0500000f


	//   ....[213]....
        /*0f2c*/ 	.word	0x0500000f


	//   ....[214]....
        /*0f30*/ 	.word	0x0500000f


	//   ....[215]....
        /*0f34*/ 	.word	0x0500000f


	//   ....[216]....
        /*0f38*/ 	.word	0x0500000f


	//   ....[217]....
        /*0f3c*/ 	.word	0x0500000f


	//   ....[218]....
        /*0f40*/ 	.word	0x0500000f


	//   ....[219]....
        /*0f44*/ 	.word	0x0500000f


	//   ....[220]....
        /*0f48*/ 	.word	0x0500000f


	//   ....[221]....
        /*0f4c*/ 	.word	0x0500000f


	//   ....[222]....
        /*0f50*/ 	.word	0x0500000f


	//   ....[223]....
        /*0f54*/ 	.word	0x0500000f


	//   ....[224]....
        /*0f58*/ 	.word	0x0500000f


	//   ....[225]....
        /*0f5c*/ 	.word	0x0500000f


	//   ....[226]....
        /*0f60*/ 	.word	0x0500000f


	//   ....[227]....
        /*0f64*/ 	.word	0x0500000f


	//   ....[228]....
        /*0f68*/ 	.word	0x0500000f


	//   ....[229]....
        /*0f6c*/ 	.word	0x0500000f


	//   ....[230]....
        /*0f70*/ 	.word	0x0500000f


	//   ....[231]....
        /*0f74*/ 	.word	0x0500000f


	//   ....[232]....
        /*0f78*/ 	.word	0x0500000f


	//   ....[233]....
        /*0f7c*/ 	.word	0x0500000f


	//   ....[234]....
        /*0f80*/ 	.word	0x0500000f


	//   ....[235]....
        /*0f84*/ 	.word	0x0500000f


	//   ....[236]....
        /*0f88*/ 	.word	0x0500000f


	//   ....[237]....
        /*0f8c*/ 	.word	0x0500000f


	//   ....[238]....
        /*0f90*/ 	.word	0x0500000f


	//   ....[239]....
        /*0f94*/ 	.word	0x0500000f


	//   ....[240]....
        /*0f98*/ 	.word	0x0500000f


	//   ....[241]....
        /*0f9c*/ 	.word	0x0500000f


	//   ....[242]....
        /*0fa0*/ 	.word	0x0500000f


	//   ....[243]....
        /*0fa4*/ 	.word	0x0500000f


	//   ....[244]....
        /*0fa8*/ 	.word	0x0500000f


	//   ....[245]....
        /*0fac*/ 	.word	0x0500000f


	//   ....[246]....
        /*0fb0*/ 	.word	0x0500000f


	//   ....[247]....
        /*0fb4*/ 	.word	0x0500000f


	//   ....[248]....
        /*0fb8*/ 	.word	0x0500000f


	//   ....[249]....
        /*0fbc*/ 	.word	0x0500000f


	//   ....[250]....
        /*0fc0*/ 	.word	0x0500000f


	//   ....[251]....
        /*0fc4*/ 	.word	0x0500000f


	//   ....[252]....
        /*0fc8*/ 	.word	0x0500000f


	//   ....[253]....
        /*0fcc*/ 	.word	0x0500000f


	//   ....[254]....
        /*0fd0*/ 	.word	0x0500000f


	//   ....[255]....
        /*0fd4*/ 	.word	0x0500000f


	//   ....[0]....
        /*0fd8*/ 	.word	0x0500000f


	//   ....[1]....
        /*0fdc*/ 	.word	0x0500000f


	//   ....[2]....
        /*0fe0*/ 	.word	0x0500000f


	//   ....[3]....
        /*0fe4*/ 	.word	0x0500000f


	//   ....[4]....
        /*0fe8*/ 	.word	0x0500000f


	//   ....[5]....
        /*0fec*/ 	.word	0x0500000f


	//   ....[6]....
        /*0ff0*/ 	.word	0x0500000f


	//   ....[7]....
        /*0ff4*/ 	.word	0x0500000f


	//   ....[8]....
        /*0ff8*/ 	.word	0x0500000f


	//   ....[9]....
        /*0ffc*/ 	.word	0x0500000f


	//   ....[10]....
        /*1000*/ 	.word	0x0500000f


	//   ....[11]....
        /*1004*/ 	.word	0x0500000f


	//   ....[12]....
        /*1008*/ 	.word	0x0500000f


	//   ....[13]....
        /*100c*/ 	.word	0x0500000f


	//   ....[14]....
        /*1010*/ 	.word	0x0500000f


	//   ....[15]....
        /*1014*/ 	.word	0x0500000f


	//   ....[16]....
        /*1018*/ 	.word	0x0500000f


	//   ....[17]....
        /*101c*/ 	.word	0x0500000f


	//   ....[18]....
        /*1020*/ 	.word	0x0500000f


	//   ....[19]....
        /*1024*/ 	.word	0x0500000f


	//   ....[20]....
        /*1028*/ 	.word	0x0500000f


	//   ....[21]....
        /*102c*/ 	.word	0x0500000f


	//   ....[22]....
        /*1030*/ 	.word	0x0500000f


	//   ....[23]....
        /*1034*/ 	.word	0x0500000f


	//   ....[24]....
        /*1038*/ 	.word	0x0500000f


	//   ....[25]....
        /*103c*/ 	.word	0x0500000f


	//   ....[26]....
        /*1040*/ 	.word	0x0500000f


	//   ....[27]....
        /*1044*/ 	.word	0x0500000f


	//   ....[28]....
        /*1048*/ 	.word	0x0500000f


	//   ....[29]....
        /*104c*/ 	.word	0x0500000f


	//   ....[30]....
        /*1050*/ 	.word	0x0500000f


	//   ....[31]....
        /*1054*/ 	.word	0x0500000f


	//   ....[32]....
        /*1058*/ 	.word	0x0500000f


	//   ....[33]....
        /*105c*/ 	.word	0x0500000f


	//   ....[34]....
        /*1060*/ 	.word	0x0500000f


	//   ....[35]....
        /*1064*/ 	.word	0x0500000f


	//   ....[36]....
        /*1068*/ 	.word	0x0500000f


	//   ....[37]....
        /*106c*/ 	.word	0x0500000f


	//   ....[38]....
        /*1070*/ 	.word	0x0500000f


	//   ....[39]....
        /*1074*/ 	.word	0x0500000f


	//   ....[40]....
        /*1078*/ 	.word	0x0500000f


	//   ....[41]....
        /*107c*/ 	.word	0x0500000f


	//   ....[42]....
        /*1080*/ 	.word	0x0500000f


	//   ....[43]....
        /*1084*/ 	.word	0x0500000f


	//   ....[44]....
        /*1088*/ 	.word	0x0500000f


	//   ....[45]....
        /*108c*/ 	.word	0x0500000f


	//   ....[46]....
        /*1090*/ 	.word	0x0500000f


	//   ....[47]....
        /*1094*/ 	.word	0x0500000f


	//   ....[48]....
        /*1098*/ 	.word	0x0500000f


	//   ....[49]....
        /*109c*/ 	.word	0x0500000f


	//   ....[50]....
        /*10a0*/ 	.word	0x0500000f


	//   ....[51]....
        /*10a4*/ 	.word	0x0500000f


	//   ....[52]....
        /*10a8*/ 	.word	0x0500000f


	//   ....[53]....
        /*10ac*/ 	.word	0x0500000f


	//   ....[54]....
        /*10b0*/ 	.word	0x0500000f


	//   ....[55]....
        /*10b4*/ 	.word	0x0500000f


	//   ....[56]....
        /*10b8*/ 	.word	0x0500000f


	//   ....[57]....
        /*10bc*/ 	.word	0x0500000f


	//   ....[58]....
        /*10c0*/ 	.word	0x0500000f


	//   ....[59]....
        /*10c4*/ 	.word	0x0500000f


	//   ....[60]....
        /*10c8*/ 	.word	0x0500000f


	//   ....[61]....
        /*10cc*/ 	.word	0x0500000f


	//   ....[62]....
        /*10d0*/ 	.word	0x0500000f


	//   ....[63]....
        /*10d4*/ 	.word	0x0500000f


	//   ....[64]....
        /*10d8*/ 	.word	0x0500000f


	//   ....[65]....
        /*10dc*/ 	.word	0x0500000f


	//   ....[66]....
        /*10e0*/ 	.word	0x0500000f


	//   ....[67]....
        /*10e4*/ 	.word	0x0500000f


	//   ....[68]....
        /*10e8*/ 	.word	0x0500000f


	//   ....[69]....
        /*10ec*/ 	.word	0x0500000f


	//   ....[70]....
        /*10f0*/ 	.word	0x0500000f


	//----- nvinfo : EIATTR_COOP_GROUP_INSTR_OFFSETS
	.align		4
.L_1256:
        /*10f4*/ 	.byte	0x04, 0x28
        /*10f6*/ 	.short	(.L_1258 - .L_1257)


	//   ....[0]....
.L_1257:
        /*10f8*/ 	.word	0x00000060


	//   ....[1]....
        /*10fc*/ 	.word	0x00000130


	//   ....[2]....
        /*1100*/ 	.word	0x000001f0


	//   ....[3]....
        /*1104*/ 	.word	0x000003c0


	//   ....[4]....
        /*1108*/ 	.word	0x00000520


	//   ....[5]....
        /*110c*/ 	.word	0x00000640


	//   ....[6]....
        /*1110*/ 	.word	0x000007a0


	//   ....[7]....
        /*1114*/ 	.word	0x000037c0


	//   ....[8]....
        /*1118*/ 	.word	0x000037d0


	//   ....[9]....
        /*111c*/ 	.word	0x00003ee0


	//   ....[10]....
        /*1120*/ 	.word	0x00003ef0


	//   ....[11]....
        /*1124*/ 	.word	0x00004ac0


	//   ....[12]....
        /*1128*/ 	.word	0x00004ad0


	//   ....[13]....
        /*112c*/ 	.word	0x00005280


	//   ....[14]....
        /*1130*/ 	.word	0x00005290


	//   ....[15]....
        /*1134*/ 	.word	0x00005c60


	//   ....[16]....
        /*1138*/ 	.word	0x00005c70


	//   ....[17]....
        /*113c*/ 	.word	0x00005d80


	//   ....[18]....
        /*1140*/ 	.word	0x00005d90


	//   ....[19]....
        /*1144*/ 	.word	0x00006110


	//   ....[20]....
        /*1148*/ 	.word	0x00006140


	//   ....[21]....
        /*114c*/ 	.word	0x00006430


	//   ....[22]....
        /*1150*/ 	.word	0x00006450


	//   ....[23]....
        /*1154*/ 	.word	0x00007000


	//   ....[24]....
        /*1158*/ 	.word	0x00007600


	//   ....[25]....
        /*115c*/ 	.word	0x00007610


	//   ....[26]....
        /*1160*/ 	.word	0x00007620


	//   ....[27]....
        /*1164*/ 	.word	0x00007630


	//   ....[28]....
        /*1168*/ 	.word	0x00008630


	//   ....[29]....
        /*116c*/ 	.word	0x00008640


	//   ....[30]....
        /*1170*/ 	.word	0x00008650


	//   ....[31]....
        /*1174*/ 	.word	0x00008660


	//   ....[32]....
        /*1178*/ 	.word	0x0000b3c0


	//   ....[33]....
        /*117c*/ 	.word	0x0000b410


	//   ....[34]....
        /*1180*/ 	.word	0x0000b7e0


	//   ....[35]....
        /*1184*/ 	.word	0x0000b850


	//   ....[36]....
        /*1188*/ 	.word	0x0000d840


	//   ....[37]....
        /*118c*/ 	.word	0x0000d8a0


	//   ....[38]....
        /*1190*/ 	.word	0x0000e2c0


	//   ....[39]....
        /*1194*/ 	.word	0x0000e320


	//   ....[40]....
        /*1198*/ 	.word	0x0000f360


	//   ....[41]....
        /*119c*/ 	.word	0x0000f3f0


	//   ....[42]....
        /*11a0*/ 	.word	0x0000f540


	//   ....[43]....
        /*11a4*/ 	.word	0x0000f710


	//   ....[44]....
        /*11a8*/ 	.word	0x00010e90


	//   ....[45]....
        /*11ac*/ 	.word	0x00010ea0


	//   ....[46]....
        /*11b0*/ 	.word	0x00010eb0


	//   ....[47]....
        /*11b4*/ 	.word	0x00010ec0


	//   ....[48]....
        /*11b8*/ 	.word	0x000118f0


	//   ....[49]....
        /*11bc*/ 	.word	0x00011900


	//   ....[50]....
        /*11c0*/ 	.word	0x00011b30


	//   ....[51]....
        /*11c4*/ 	.word	0x00011b40


	//   ....[52]....
        /*11c8*/ 	.word	0x00011d70


	//   ....[53]....
        /*11cc*/ 	.word	0x00011d80


	//   ....[54]....
        /*11d0*/ 	.word	0x00011fb0


	//   ....[55]....
        /*11d4*/ 	.word	0x00011fc0


	//   ....[56]....
        /*11d8*/ 	.word	0x00012490


	//   ....[57]....
        /*11dc*/ 	.word	0x000124a0


	//   ....[58]....
        /*11e0*/ 	.word	0x00013120


	//   ....[59]....
        /*11e4*/ 	.word	0x00013130


	//   ....[60]....
        /*11e8*/ 	.word	0x000146f0


	//   ....[61]....
        /*11ec*/ 	.word	0x00014700


	//   ....[62]....
        /*11f0*/ 	.word	0x00014940


	//   ....[63]....
        /*11f4*/ 	.word	0x00014950


	//   ....[64]....
        /*11f8*/ 	.word	0x00014b80


	//   ....[65]....
        /*11fc*/ 	.word	0x00014b90


	//   ....[66]....
        /*1200*/ 	.word	0x00014dc0


	//   ....[67]....
        /*1204*/ 	.word	0x00014dd0


	//   ....[68]....
        /*1208*/ 	.word	0x00015060


	//   ....[69]....
        /*120c*/ 	.word	0x00015270


	//   ....[70]....
        /*1210*/ 	.word	0x000152a0


	//   ....[71]....
        /*1214*/ 	.word	0x000152d0


	//   ....[72]....
        /*1218*/ 	.word	0x00015300


	//   ....[73]....
        /*121c*/ 	.word	0x00015330


	//   ....[74]....
        /*1220*/ 	.word	0x00015360


	//   ....[75]....
        /*1224*/ 	.word	0x000154f0


	//   ....[76]....
        /*1228*/ 	.word	0x00015520


	//   ....[77]....
        /*122c*/ 	.word	0x00015550


	//   ....[78]....
        /*1230*/ 	.word	0x00015580


	//   ....[79]....
        /*1234*/ 	.word	0x000155b0


	//   ....[80]....
        /*1238*/ 	.word	0x000155e0


	//   ....[81]....
        /*123c*/ 	.word	0x00015670


	//   ....[82]....
        /*1240*/ 	.word	0x000156a0


	//   ....[83]....
        /*1244*/ 	.word	0x000156b0


	//   ....[84]....
        /*1248*/ 	.word	0x00015740


	//   ....[85]....
        /*124c*/ 	.word	0x000166e0


	//   ....[86]....
        /*1250*/ 	.word	0x00018790


	//   ....[87]....
        /*1254*/ 	.word	0x000187b0


	//   ....[88]....
        /*1258*/ 	.word	0x00018840


	//   ....[89]....
        /*125c*/ 	.word	0x00018860


	//   ....[90]....
        /*1260*/ 	.word	0x000188e0


	//   ....[91]....
        /*1264*/ 	.word	0x00018900


	//   ....[92]....
        /*1268*/ 	.word	0x00018980


	//   ....[93]....
        /*126c*/ 	.word	0x000189a0


	//   ....[94]....
        /*1270*/ 	.word	0x00018a20


	//   ....[95]....
        /*1274*/ 	.word	0x00018a40


	//   ....[96]....
        /*1278*/ 	.word	0x00018a50


	//   ....[97]....
        /*127c*/ 	.word	0x00018a60


	//   ....[98]....
        /*1280*/ 	.word	0x00019200


	//   ....[99]....
        /*1284*/ 	.word	0x00019230


	//   ....[100]....
        /*1288*/ 	.word	0x00019330


	//   ....[101]....
        /*128c*/ 	.word	0x00019340


	//   ....[102]....
        /*1290*/ 	.word	0x000193c0


	//   ....[103]....
        /*1294*/ 	.word	0x000193d0


	//   ....[104]....
        /*1298*/ 	.word	0x000193e0


	//   ....[105]....
        /*129c*/ 	.word	0x00019480


	//   ....[106]....
        /*12a0*/ 	.word	0x000194b0


	//   ....[107]....
        /*12a4*/ 	.word	0x00019530


	//   ....[108]....
        /*12a8*/ 	.word	0x00019560


	//   ....[109]....
        /*12ac*/ 	.word	0x000195e0


	//   ....[110]....
        /*12b0*/ 	.word	0x00019610


	//   ....[111]....
        /*12b4*/ 	.word	0x00019630


	//   ....[112]....
        /*12b8*/ 	.word	0x00019680


	//   ....[113]....
        /*12bc*/ 	.word	0x00019690


	//   ....[114]....
        /*12c0*/ 	.word	0x00019d50


	//   ....[115]....
        /*12c4*/ 	.word	0x00019d80


	//   ....[116]....
        /*12c8*/ 	.word	0x00019da0


	//   ....[117]....
        /*12cc*/ 	.word	0x00019e70


	//   ....[118]....
        /*12d0*/ 	.word	0x00019ea0


	//   ....[119]....
        /*12d4*/ 	.word	0x00019f10


	//   ....[120]....
        /*12d8*/ 	.word	0x00019f80


	//   ....[121]....
        /*12dc*/ 	.word	0x00019f90


	//   ....[122]....
        /*12e0*/ 	.word	0x0001a010


	//   ....[123]....
        /*12e4*/ 	.word	0x0001a020


	//   ....[124]....
        /*12e8*/ 	.word	0x0001a0a0


	//   ....[125]....
        /*12ec*/ 	.word	0x0001a0b0


	//   ....[126]....
        /*12f0*/ 	.word	0x0001a130


	//   ....[127]....
        /*12f4*/ 	.word	0x0001a140


	//   ....[128]....
        /*12f8*/ 	.word	0x0001a1c0


	//   ....[129]....
        /*12fc*/ 	.word	0x0001a1d0


	//   ....[130]....
        /*1300*/ 	.word	0x0001a6e0


	//   ....[131]....
        /*1304*/ 	.word	0x0001a700


	//   ....[132]....
        /*1308*/ 	.word	0x0001a760


	//   ....[133]....
        /*130c*/ 	.word	0x0001a810


	//   ....[134]....
        /*1310*/ 	.word	0x0001a820


	//   ....[135]....
        /*1314*/ 	.word	0x0001a850


	//   ....[136]....
        /*1318*/ 	.word	0x0001a8e0


	//   ....[137]....
        /*131c*/ 	.word	0x0001a990


	//   ....[138]....
        /*1320*/ 	.word	0x0001a9a0


	//   ....[139]....
        /*1324*/ 	.word	0x0001a9d0


	//   ....[140]....
        /*1328*/ 	.word	0x0001a9e0


	//   ....[141]....
        /*132c*/ 	.word	0x0001aa70


	//   ....[142]....
        /*1330*/ 	.word	0x0001b190


	//   ....[143]....
        /*1334*/ 	.word	0x0001b1b0


	//   ....[144]....
        /*1338*/ 	.word	0x0001b200


	//   ....[145]....
        /*133c*/ 	.word	0x0001b210


	//   ....[146]....
        /*1340*/ 	.word	0x0001b250


	//   ....[147]....
        /*1344*/ 	.word	0x0001b260


	//   ....[148]....
        /*1348*/ 	.word	0x0001b2a0


	//   ....[149]....
        /*134c*/ 	.word	0x0001b2b0


	//   ....[150]....
        /*1350*/ 	.word	0x0001b2f0


	//   ....[151]....
        /*1354*/ 	.word	0x0001b300


	//   ....[152]....
        /*1358*/ 	.word	0x0001b310


	//   ....[153]....
        /*135c*/ 	.word	0x0001b350


	//   ....[154]....
        /*1360*/ 	.word	0x0001b680


	//   ....[155]....
        /*1364*/ 	.word	0x0001b6a0


	//   ....[156]....
        /*1368*/ 	.word	0x0001b6b0


	//   ....[157]....
        /*136c*/ 	.word	0x0001b6d0


	//   ....[158]....
        /*1370*/ 	.word	0x0001b740


	//   ....[159]....
        /*1374*/ 	.word	0x0001b760


	//   ....[160]....
        /*1378*/ 	.word	0x0001b7c0


	//   ....[161]....
        /*137c*/ 	.word	0x0001b7e0


	//   ....[162]....
        /*1380*/ 	.word	0x0001b840


	//   ....[163]....
        /*1384*/ 	.word	0x0001b860


	//   ....[164]....
        /*1388*/ 	.word	0x0001b8c0


	//   ....[165]....
        /*138c*/ 	.word	0x0001b8e0


	//   ....[166]....
        /*1390*/ 	.word	0x0001be10


	//   ....[167]....
        /*1394*/ 	.word	0x0001be40


	//   ....[168]....
        /*1398*/ 	.word	0x0001beb0


	//   ....[169]....
        /*139c*/ 	.word	0x0001bee0


	//   ....[170]....
        /*13a0*/ 	.word	0x0001bf10


	//   ....[171]....
        /*13a4*/ 	.word	0x0001bf40


	//   ....[172]....
        /*13a8*/ 	.word	0x0001bf70


	//   ....[173]....
        /*13ac*/ 	.word	0x0001bfa0


	//   ....[174]....
        /*13b0*/ 	.word	0x0001c140


	//   ....[175]....
        /*13b4*/ 	.word	0x0001c170


	//   ....[176]....
        /*13b8*/ 	.word	0x0001c1a0


	//   ....[177]....
        /*13bc*/ 	.word	0x0001c1d0


	//   ....[178]....
        /*13c0*/ 	.word	0x0001c200


	//   ....[179]....
        /*13c4*/ 	.word	0x0001c230


	//   ....[180]....
        /*13c8*/ 	.word	0x0001c2f0


	//   ....[181]....
        /*13cc*/ 	.word	0x0001c310


	//   ....[182]....
        /*13d0*/ 	.word	0x0001c320


	//   ....[183]....
        /*13d4*/ 	.word	0x0001c380


	//   ....[184]....
        /*13d8*/ 	.word	0x0001c9a0


	//   ....[185]....
        /*13dc*/ 	.word	0x0001ccc0


	//   ....[186]....
        /*13e0*/ 	.word	0x0001cd50


	//   ....[187]....
        /*13e4*/ 	.word	0x0001cdf0


	//   ....[188]....
        /*13e8*/ 	.word	0x0001ce80


	//   ....[189]....
        /*13ec*/ 	.word	0x0001cf70


	//   ....[190]....
        /*13f0*/ 	.word	0x0001d000


	//   ....[191]....
        /*13f4*/ 	.word	0x0001d0a0


	//   ....[192]....
        /*13f8*/ 	.word	0x0001d130


	//   ....[193]....
        /*13fc*/ 	.word	0x0001d220


	//   ....[194]....
        /*1400*/ 	.word	0x0001d2b0


	//   ....[195]....
        /*1404*/ 	.word	0x0001d340


	//   ....[196]....
        /*1408*/ 	.word	0x0001d3d0


	//   ....[197]....
        /*140c*/ 	.word	0x0001d4a0


	//   ....[198]....
        /*1410*/ 	.word	0x0001d540


	//   ....[199]....
        /*1414*/ 	.word	0x0001d5d0


	//   ....[200]....
        /*1418*/ 	.word	0x0001d620


	//   ....[201]....
        /*141c*/ 	.word	0x0001d670


	//   ....[202]....
        /*1420*/ 	.word	0x0001d760


	//   ....[203]....
        /*1424*/ 	.word	0x0001d7f0


	//   ....[204]....
        /*1428*/ 	.word	0x0001d840


	//   ....[205]....
        /*142c*/ 	.word	0x0001d890


	//   ....[206]....
        /*1430*/ 	.word	0x0001daf0


	//   ....[207]....
        /*1434*/ 	.word	0x0001db40


	//   ....[208]....
        /*1438*/ 	.word	0x0001dbd0


	//   ....[209]....
        /*143c*/ 	.word	0x0001dc60


	//   ....[210]....
        /*1440*/ 	.word	0x0001dcf0


	//   ....[211]....
        /*1444*/ 	.word	0x0001dd80


	//   ....[212]....
        /*1448*/ 	.word	0x0001de10


	//   ....[213]....
        /*144c*/ 	.word	0x0001dea0


	//   ....[214]....
        /*1450*/ 	.word	0x0001df20


	//   ....[215]....
        /*1454*/ 	.word	0x0001df70


	//   ....[216]....
        /*1458*/ 	.word	0x0001e010


	//   ....[217]....
        /*145c*/ 	.word	0x0001e0a0


	//   ....[218]....
        /*1460*/ 	.word	0x0001e130


	//   ....[219]....
        /*1464*/ 	.word	0x0001e180


	//   ....[220]....
        /*1468*/ 	.word	0x0001e210


	//   ....[221]....
        /*146c*/ 	.word	0x0001e2a0


	//   ....[222]....
        /*1470*/ 	.word	0x0001e330


	//   ....[223]....
        /*1474*/ 	.word	0x0001e3c0


	//   ....[224]....
        /*1478*/ 	.word	0x0001e450


	//   ....[225]....
        /*147c*/ 	.word	0x0001e4e0


	//   ....[226]....
        /*1480*/ 	.word	0x0001e5a0


	//   ....[227]....
        /*1484*/ 	.word	0x0001e880


	//   ....[228]....
        /*1488*/ 	.word	0x0001e970


	//   ....[229]....
        /*148c*/ 	.word	0x0001ea10


	//   ....[230]....
        /*1490*/ 	.word	0x0001ea70


	//   ....[231]....
        /*1494*/ 	.word	0x0001eb60


	//   ....[232]....
        /*1498*/ 	.word	0x0001ebd0


	//   ....[233]....
        /*149c*/ 	.word	0x0001ecc0


	//   ....[234]....
        /*14a0*/ 	.word	0x0001ed30


	//   ....[235]....
        /*14a4*/ 	.word	0x0001ee20


	//   ....[236]....
        /*14a8*/ 	.word	0x0001ee90


	//   ....[237]....
        /*14ac*/ 	.word	0x0001ef80


	//   ....[238]....
        /*14b0*/ 	.word	0x0001eff0


	//   ....[239]....
        /*14b4*/ 	.word	0x0001f090


	//   ....[240]....
        /*14b8*/ 	.word	0x0001f180


	//   ....[241]....
        /*14bc*/ 	.word	0x0001f240


	//   ....[242]....
        /*14c0*/ 	.word	0x0001f2a0


	//   ....[243]....
        /*14c4*/ 	.word	0x0001f390


	//   ....[244]....
        /*14c8*/ 	.word	0x0001f3f0


	//   ....[245]....
        /*14cc*/ 	.word	0x0001f4e0


	//   ....[246]....
        /*14d0*/ 	.word	0x0001f540


	//   ....[247]....
        /*14d4*/ 	.word	0x0001f5e0


	//   ....[248]....
        /*14d8*/ 	.word	0x0001f6b0


	//   ....[249]....
        /*14dc*/ 	.word	0x0001f7b0


	//   ....[250]....
        /*14e0*/ 	.word	0x0001f820


	//   ....[251]....
        /*14e4*/ 	.word	0x0001f920


	//   ....[252]....
        /*14e8*/ 	.word	0x0001f990


	//   ....[253]....
        /*14ec*/ 	.word	0x0001fa30


	//   ....[254]....
        /*14f0*/ 	.word	0x0001fae0


	//   ....[255]....
        /*14f4*/ 	.word	0x0001fb80


	//   ....[0]....
        /*14f8*/ 	.word	0x0001fe10


	//   ....[1]....
        /*14fc*/ 	.word	0x0001fec0


	//   ....[2]....
        /*1500*/ 	.word	0x0001ffa0


	//   ....[3]....
        /*1504*/ 	.word	0x00020090


	//   ....[4]....
        /*1508*/ 	.word	0x00020150


	//   ....[5]....
        /*150c*/ 	.word	0x00020210


	//   ....[6]....
        /*1510*/ 	.word	0x000202d0


	//   ....[7]....
        /*1514*/ 	.word	0x00020390


	//   ....[8]....
        /*1518*/ 	.word	0x00020450


	//   ....[9]....
        /*151c*/ 	.word	0x00020510


	//   ....[10]....
        /*1520*/ 	.word	0x000205d0


	//   ....[11]....
        /*1524*/ 	.word	0x00020690


	//   ....[12]....
        /*1528*/ 	.word	0x00020750


	//   ....[13]....
        /*152c*/ 	.word	0x00020800


	//   ....[14]....
        /*1530*/ 	.word	0x00020860


	//   ....[15]....
        /*1534*/ 	.word	0x00020940


	//   ....[16]....
        /*1538*/ 	.word	0x00020a80


	//   ....[17]....
        /*153c*/ 	.word	0x00020b50


	//   ....[18]....
        /*1540*/ 	.word	0x00020bf0


	//   ....[19]....
        /*1544*/ 	.word	0x00020d00


	//   ....[20]....
        /*1548*/ 	.word	0x00020d60


	//   ....[21]....
        /*154c*/ 	.word	0x00020e70


	//   ....[22]....
        /*1550*/ 	.word	0x00020ed0


	//   ....[23]....
        /*1554*/ 	.word	0x00020fe0


	//   ....[24]....
        /*1558*/ 	.word	0x00021040


	//   ....[25]....
        /*155c*/ 	.word	0x00021150


	//   ....[26]....
        /*1560*/ 	.word	0x000211b0


	//   ....[27]....
        /*1564*/ 	.word	0x00021270


	//   ....[28]....
        /*1568*/ 	.word	0x000213d0


	//   ....[29]....
        /*156c*/ 	.word	0x00021470


	//   ....[30]....
        /*1570*/ 	.word	0x000214d0


	//   ....[31]....
        /*1574*/ 	.word	0x00021580


	//   ....[32]....
        /*1578*/ 	.word	0x000215e0


	//   ....[33]....
        /*157c*/ 	.word	0x00021690


	//   ....[34]....
        /*1580*/ 	.word	0x000216f0


	//   ....[35]....
        /*1584*/ 	.word	0x000217a0


	//   ....[36]....
        /*1588*/ 	.word	0x00021800


	//   ....[37]....
        /*158c*/ 	.word	0x000218b0


	//   ....[38]....
        /*1590*/ 	.word	0x00021910


	//   ....[39]....
        /*1594*/ 	.word	0x000219c0


	//   ....[40]....
        /*1598*/ 	.word	0x00021ab0


	//   ....[41]....
        /*159c*/ 	.word	0x00021b50


	//   ....[42]....
        /*15a0*/ 	.word	0x00021bb0


	//   ....[43]....
        /*15a4*/ 	.word	0x00021c80


	//   ....[44]....
        /*15a8*/ 	.word	0x00021ce0


	//   ....[45]....
        /*15ac*/ 	.word	0x00021db0


	//   ....[46]....
        /*15b0*/ 	.word	0x00021e10


	//   ....[47]....
        /*15b4*/ 	.word	0x00021ee0


	//   ....[48]....
        /*15b8*/ 	.word	0x00021f40


	//   ....[49]....
        /*15bc*/ 	.word	0x00022010


	//   ....[50]....
        /*15c0*/ 	.word	0x00022070


	//   ....[51]....
        /*15c4*/ 	.word	0x00022140


	//   ....[52]....
        /*15c8*/ 	.word	0x000221d0


	//   ....[53]....
        /*15cc*/ 	.word	0x00022270


	//   ....[54]....
        /*15d0*/ 	.word	0x000223f0


	//   ....[55]....
        /*15d4*/ 	.word	0x00022460


	//   ....[56]....
        /*15d8*/ 	.word	0x000224d0


	//   ....[57]....
        /*15dc*/ 	.word	0x00022540


	//   ....[58]....
        /*15e0*/ 	.word	0x000225b0


	//   ....[59]....
        /*15e4*/ 	.word	0x00022630


	//   ....[60]....
        /*15e8*/ 	.word	0x000226b0


	//   ....[61]....
        /*15ec*/ 	.word	0x00022740


	//   ....[62]....
        /*15f0*/ 	.word	0x000227b0


	//   ....[63]....
        /*15f4*/ 	.word	0x00022820


	//   ....[64]....
        /*15f8*/ 	.word	0x00022890


	//   ....[65]....
        /*15fc*/ 	.word	0x00022910


	//   ....[66]....
        /*1600*/ 	.word	0x00022980


	//   ....[67]....
        /*1604*/ 	.word	0x00022a20


	//   ....[68]....
        /*1608*/ 	.word	0x00022a70


	//   ....[69]....
        /*160c*/ 	.word	0x00022b00


	//   ....[70]....
        /*1610*/ 	.word	0x00022c30


	//----- nvinfo : EIATTR_REG_RECONFIG
	.align		4
.L_1258:
        /*1614*/ 	.byte	0x01, 0x54
	.zero		2


	//----- nvinfo : EIATTR_SYSCALL_OFFSETS
	.align		4
        /*1618*/ 	.byte	0x04, 0x46
        /*161a*/ 	.short	(.L_1260 - .L_1259)


	//   ....[0]....
.L_1259:
        /*161c*/ 	.word	0x00002360


	//   ....[1]....
        /*1620*/ 	.word	0x000024b0


	//   ....[2]....
        /*1624*/ 	.word	0x000071a0


	//   ....[3]....
        /*1628*/ 	.word	0x00007520


	//   ....[4]....
        /*162c*/ 	.word	0x00017d50


	//   ....[5]....
        /*1630*/ 	.word	0x00017ea0


	//   ....[6]....
        /*1634*/ 	.word	0x00017f90


	//   ....[7]....
        /*1638*/ 	.word	0x00018e20


	//   ....[8]....
        /*163c*/ 	.word	0x00019960


	//----- nvinfo : EIATTR_MBARRIER_INSTR_OFFSETS
	.align		4
.L_1260:
        /*1640*/ 	.byte	0x04, 0x39
        /*1642*/ 	.short	(.L_1262 - .L_1261)


	//   ....[0]....
.L_1261:
        /*1644*/ 	.word	0x00000260
        /*1648*/ 	.word	0x000000ff
        /*164c*/ 	.word	0x00032400
        /*1650*/ 	.short	0x0100
        /*1652*/ 	.byte	0x08
	.zero		1


	//   ....[1]....
        /*1654*/ 	.word	0x00000270
        /*1658*/ 	.word	0x000000ff
        /*165c*/ 	.word	0x00032410
        /*1660*/ 	.short	0x0100
        /*1662*/ 	.byte	0x08
	.zero		1


	//   ....[2]....
        /*1664*/ 	.word	0x00000280
        /*1668*/ 	.word	0x000000ff
        /*166c*/ 	.word	0x00032420
        /*1670*/ 	.short	0x0100
        /*1672*/ 	.byte	0x08
	.zero		1


	//   ....[3]....
        /*1674*/ 	.word	0x00000370
        /*1678*/ 	.word	0x000000ff
        /*167c*/ 	.word	0x00032430
        /*1680*/ 	.short	0x0100
        /*1682*/ 	.byte	0x08
	.zero		1


	//   ....[4]....
        /*1684*/ 	.word	0x00000380
        /*1688*/ 	.word	0x000000ff
        /*168c*/ 	.word	0x00032440
        /*1690*/ 	.short	0x0100
        /*1692*/ 	.byte	0x08
	.zero		1


	//   ....[5]....
        /*1694*/ 	.word	0x00000390
        /*1698*/ 	.word	0x000000ff
        /*169c*/ 	.word	0x00032438
        /*16a0*/ 	.short	0x0100
        /*16a2*/ 	.byte	0x08
	.zero		1


	//   ....[6]....
        /*16a4*/ 	.word	0x000003a0
        /*16a8*/ 	.word	0x000000ff
        /*16ac*/ 	.word	0x00032448
        /*16b0*/ 	.short	0x0100
        /*16b2*/ 	.byte	0x08
	.zero		1


	//   ....[7]....
        /*16b4*/ 	.word	0x000004d0
        /*16b8*/ 	.word	0x000000ff
        /*16bc*/ 	.word	0x00032450
        /*16c0*/ 	.short	0x0100
        /*16c2*/ 	.byte	0x08
	.zero		1


	//   ....[8]....
        /*16c4*/ 	.word	0x000004e0
        /*16c8*/ 	.word	0x000000ff
        /*16cc*/ 	.word	0x00032460
        /*16d0*/ 	.short	0x0100
        /*16d2*/ 	.byte	0x08
	.zero		1


	//   ....[9]....
        /*16d4*/ 	.word	0x000004f0
        /*16d8*/ 	.word	0x000000ff
        /*16dc*/ 	.word	0x00032458
        /*16e0*/ 	.short	0x0100
        /*16e2*/ 	.byte	0x08
	.zero		1


	//   ....[10]....
        /*16e4*/ 	.word	0x00000500
        /*16e8*/ 	.word	0x000000ff
        /*16ec*/ 	.word	0x00032468
        /*16f0*/ 	.short	0x0100
        /*16f2*/ 	.byte	0x08
	.zero		1


	//   ....[11]....
        /*16f4*/ 	.word	0x000005f0
        /*16f8*/ 	.word	0x000000ff
        /*16fc*/ 	.word	0x00032470
        /*1700*/ 	.short	0x0100
        /*1702*/ 	.byte	0x06
	.zero		1


	//   ....[12]....
        /*1704*/ 	.word	0x00000600
        /*1708*/ 	.word	0x000000ff
        /*170c*/ 	.word	0x00032480
        /*1710*/ 	.short	0x0100
        /*1712*/ 	.byte	0x06
	.zero		1


	//   ....[13]....
        /*1714*/ 	.word	0x00000610
        /*1718*/ 	.word	0x000000ff
        /*171c*/ 	.word	0x00032478
        /*1720*/ 	.short	0x0100
        /*1722*/ 	.byte	0x06
	.zero		1


	//   ....[14]....
        /*1724*/ 	.word	0x00000620
        /*1728*/ 	.word	0x000000ff
        /*172c*/ 	.word	0x00032488
        /*1730*/ 	.short	0x0100
        /*1732*/ 	.byte	0x06
	.zero		1


	//   ....[15]....
        /*1734*/ 	.word	0x00000750
        /*1738*/ 	.word	0x000000ff
        /*173c*/ 	.word	0x00032490
        /*1740*/ 	.short	0x0100
        /*1742*/ 	.byte	0x08
	.zero		1


	//   ....[16]....
        /*1744*/ 	.word	0x00000760
        /*1748*/ 	.word	0x000000ff
        /*174c*/ 	.word	0x000324a0
        /*1750*/ 	.short	0x0100
        /*1752*/ 	.byte	0x08
	.zero		1


	//   ....[17]....
        /*1754*/ 	.word	0x00000770
        /*1758*/ 	.word	0x000000ff
        /*175c*/ 	.word	0x00032498
        /*1760*/ 	.short	0x0100
        /*1762*/ 	.byte	0x08
	.zero		1


	//   ....[18]....
        /*1764*/ 	.word	0x00000780
        /*1768*/ 	.word	0x000000ff
        /*176c*/ 	.word	0x000324a8
        /*1770*/ 	.short	0x0100
        /*1772*/ 	.byte	0x08
	.zero		1


	//   ....[19]....
        /*1774*/ 	.word	0x000008b0
        /*1778*/ 	.word	0x000000ff
        /*177c*/ 	.word	0x000324b0
        /*1780*/ 	.short	0x0100
        /*1782*/ 	.byte	0x08
	.zero		1


	//   ....[20]....
        /*1784*/ 	.word	0x000008c0
        /*1788*/ 	.word	0x000000ff
        /*178c*/ 	.word	0x000324c0
        /*1790*/ 	.short	0x0100
        /*1792*/ 	.byte	0x08
	.zero		1


	//   ....[21]....
        /*1794*/ 	.word	0x000008d0
        /*1798*/ 	.word	0x000000ff
        /*179c*/ 	.word	0x000324b8
        /*17a0*/ 	.short	0x0100
        /*17a2*/ 	.byte	0x08
	.zero		1


	//   ....[22]....
        /*17a4*/ 	.word	0x000008e0
        /*17a8*/ 	.word	0x000000ff
        /*17ac*/ 	.word	0x000324c8
        /*17b0*/ 	.short	0x0100
        /*17b2*/ 	.byte	0x08
	.zero		1


	//   ....[23]....
        /*17b4*/ 	.word	0x00003770
        /*17b8*/ 	.word	0x00000000
        /*17bc*/ 	.word	0x00032490
        /*17c0*/ 	.short	0x010a
        /*17c2*/ 	.byte	0x3f
	.zero		1


	//   ....[24]....
        /*17c4*/ 	.word	0x00004a60
        /*17c8*/ 	.word	0x00000000
        /*17cc*/ 	.word	0x00032490
        /*17d0*/ 	.short	0x010a
        /*17d2*/ 	.byte	0x3f
	.zero		1


	//   ....[25]....
        /*17d4*/ 	.word	0x00005ac0
        /*17d8*/ 	.word	0x00000000
        /*17dc*/ 	.word	0x00032490
        /*17e0*/ 	.short	0x010a
        /*17e2*/ 	.byte	0x3f
	.zero		1


	//   ....[26]....
        /*17e4*/ 	.word	0x00005f60
        /*17e8*/ 	.word	0x0000000b
        /*17ec*/ 	.word	0x00000000
        /*17f0*/ 	.short	0x0101
        /*17f2*/ 	.byte	0x3f
	.zero		1


	//   ....[27]....
        /*17f4*/ 	.word	0x00005fa0
        /*17f8*/ 	.word	0x00000000
        /*17fc*/ 	.word	0x000324b0
        /*1800*/ 	.short	0x010a
        /*1802*/ 	.byte	0x3f
	.zero		1


	//   ....[28]....
        /*1804*/ 	.word	0x000067c0
        /*1808*/ 	.word	0x00000000
        /*180c*/ 	.word	0x00000000
        /*1810*/ 	.short	0x0101
        /*1812*/ 	.byte	0x3f
	.zero		1


	//   ....[29]....
        /*1814*/ 	.word	0x00007240
        /*1818*/ 	.word	0x00000013
        /*181c*/ 	.word	0x00032400
        /*1820*/ 	.short	0x010a
        /*1822*/ 	.byte	0x3f
	.zero		1


	//   ....[30]....
        /*1824*/ 	.word	0x00007290
        /*1828*/ 	.word	0x00000013
        /*182c*/ 	.word	0x00032400
        /*1830*/ 	.short	0x010a
        /*1832*/ 	.byte	0x3f
	.zero		1


	//   ....[31]....
        /*1834*/ 	.word	0x00007910
        /*1838*/ 	.word	0x00000013
        /*183c*/ 	.word	0x00032400
        /*1840*/ 	.short	0x010a
        /*1842*/ 	.byte	0x3f
	.zero		1


	//   ....[32]....
        /*1844*/ 	.word	0x00008830
        /*1848*/ 	.word	0x00000013
        /*184c*/ 	.word	0x00032400
        /*1850*/ 	.short	0x010a
        /*1852*/ 	.byte	0x3f
	.zero		1


	//   ....[33]....
        /*1854*/ 	.word	0x000096d0
        /*1858*/ 	.word	0x00000000
        /*185c*/ 	.word	0x00032430
        /*1860*/ 	.short	0x010a
        /*1862*/ 	.byte	0x3f
	.zero		1


	//   ....[34]....
        /*1864*/ 	.word	0x00009780
        /*1868*/ 	.word	0x00000000
        /*186c*/ 	.word	0x00032430
        /*1870*/ 	.short	0x010a
        /*1872*/ 	.byte	0x3f
	.zero		1


	//   ....[35]....
        /*1874*/ 	.word	0x00009a80
        /*1878*/ 	.word	0x00000013
        /*187c*/ 	.word	0x00032410
        /*1880*/ 	.short	0x010a
        /*1882*/ 	.byte	0x3f
	.zero		1


	//   ....[36]....
        /*1884*/ 	.word	0x00009ad0
        /*1888*/ 	.word	0x00000000
        /*188c*/ 	.word	0x00032450
        /*1890*/ 	.short	0x010a
        /*1892*/ 	.byte	0x3f
	.zero		1


	//   ....[37]....
        /*1894*/ 	.word	0x00009b10
        /*1898*/ 	.word	0x00000000
        /*189c*/ 	.word	0x00032450
        /*18a0*/ 	.short	0x010a
        /*18a2*/ 	.byte	0x3f
	.zero		1


	//   ....[38]....
        /*18a4*/ 	.word	0x0000b990
        /*18a8*/ 	.word	0x00000005
        /*18ac*/ 	.word	0x00000000
        /*18b0*/ 	.short	0x0101
        /*18b2*/ 	.byte	0x3f
	.zero		1


	//   ....[39]....
        /*18b4*/ 	.word	0x0000c450
        /*18b8*/ 	.word	0x00000000
        /*18bc*/ 	.word	0x00000000
        /*18c0*/ 	.short	0x0101
        /*18c2*/ 	.byte	0x3f
	.zero		1


	//   ....[40]....
        /*18c4*/ 	.word	0x0000c580
        /*18c8*/ 	.word	0x00000000
        /*18cc*/ 	.word	0x00032430
        /*18d0*/ 	.short	0x010a
        /*18d2*/ 	.byte	0x3f
	.zero		1


	//   ....[41]....
        /*18d4*/ 	.word	0x0000c5f0
        /*18d8*/ 	.word	0x00000000
        /*18dc*/ 	.word	0x00032430
        /*18e0*/ 	.short	0x010a
        /*18e2*/ 	.byte	0x3f
	.zero		1


	//   ....[42]....
        /*18e4*/ 	.word	0x0000c860
        /*18e8*/ 	.word	0x00000000
        /*18ec*/ 	.word	0x00032450
        /*18f0*/ 	.short	0x010a
        /*18f2*/ 	.byte	0x3f
	.zero		1


	//   ....[43]....
        /*18f4*/ 	.word	0x0000c8a0
        /*18f8*/ 	.word	0x00000000
        /*18fc*/ 	.word	0x00032450
        /*1900*/ 	.short	0x010a
        /*1902*/ 	.byte	0x3f
	.zero		1


	//   ....[44]....
        /*1904*/ 	.word	0x0000e620
        /*1908*/ 	.word	0x00000005
        /*190c*/ 	.word	0x00000000
        /*1910*/ 	.short	0x0101
        /*1912*/ 	.byte	0x3f
	.zero		1


	//   ....[45]....
        /*1914*/ 	.word	0x0000f320
        /*1918*/ 	.word	0x00000000
        /*191c*/ 	.word	0x00000000
        /*1920*/ 	.short	0x0101
        /*1922*/ 	.byte	0x3f
	.zero		1


	//   ....[46]....
        /*1924*/ 	.word	0x00011890
        /*1928*/ 	.word	0x00000003
        /*192c*/ 	.word	0x00000000
        /*1930*/ 	.short	0x0101
        /*1932*/ 	.byte	0x3f
	.zero		1


	//   ....[47]....
        /*1934*/ 	.word	0x000123f0
        /*1938*/ 	.word	0x00000006
        /*193c*/ 	.word	0x00000000
        /*1940*/ 	.short	0x0101
        /*1942*/ 	.byte	0x3f
	.zero		1


	//   ....[48]....
        /*1944*/ 	.word	0x000167c0
        /*1948*/ 	.word	0x00000016
        /*194c*/ 	.word	0x00032420
        /*1950*/ 	.short	0x010a
        /*1952*/ 	.byte	0x3f
	.zero		1


	//   ....[49]....
        /*1954*/ 	.word	0x00016850
        /*1958*/ 	.word	0x00000007
        /*195c*/ 	.word	0x000324a0
        /*1960*/ 	.short	0x010a
        /*1962*/ 	.byte	0x3f
	.zero		1


	//   ....[50]....
        /*1964*/ 	.word	0x00016aa0
        /*1968*/ 	.word	0x00000007
        /*196c*/ 	.word	0x000324c0
        /*1970*/ 	.short	0x010a
        /*1972*/ 	.byte	0x3f
	.zero		1


	//   ....[51]....
        /*1974*/ 	.word	0x000170b0
        /*1978*/ 	.word	0x00000006
        /*197c*/ 	.word	0x000324a0
        /*1980*/ 	.short	0x010a
        /*1982*/ 	.byte	0x3f
	.zero		1


	//   ....[52]....
        /*1984*/ 	.word	0x000172f0
        /*1988*/ 	.word	0x00000006
        /*198c*/ 	.word	0x000324c0
        /*1990*/ 	.short	0x010a
        /*1992*/ 	.byte	0x3f
	.zero		1


	//   ....[53]....
        /*1994*/ 	.word	0x00018540
        /*1998*/ 	.word	0x0000001d
        /*199c*/ 	.word	0x00032440
        /*19a0*/ 	.short	0x010a
        /*19a2*/ 	.byte	0x3f
	.zero		1


	//   ....[54]....
        /*19a4*/ 	.word	0x00018b60
        /*19a8*/ 	.word	0x0000001d
        /*19ac*/ 	.word	0x00032430
        /*19b0*/ 	.short	0x0107
        /*19b2*/ 	.byte	0x3f
	.zero		1


	//   ....[55]....
        /*19b4*/ 	.word	0x00018c30
        /*19b8*/ 	.word	0x0000001d
        /*19bc*/ 	.word	0x00032430
        /*19c0*/ 	.short	0x0101
        /*19c2*/ 	.byte	0x3f
	.zero		1


	//   ....[56]....
        /*19c4*/ 	.word	0x000197a0
        /*19c8*/ 	.word	0x00000016
        /*19cc*/ 	.word	0x00032400
        /*19d0*/ 	.short	0x0107
        /*19d2*/ 	.byte	0x3f
	.zero		1


	//   ....[57]....
        /*19d4*/ 	.word	0x00019830
        /*19d8*/ 	.word	0x00000016
        /*19dc*/ 	.word	0x00032400
        /*19e0*/ 	.short	0x0101
        /*19e2*/ 	.byte	0x3f
	.zero		1


	//   ....[58]....
        /*19e4*/ 	.word	0x0001a2c0
        /*19e8*/ 	.word	0x00000016
        /*19ec*/ 	.word	0x00032410
        /*19f0*/ 	.short	0x0107
        /*19f2*/ 	.byte	0x3f
	.zero		1


	//   ....[59]....
        /*19f4*/ 	.word	0x0001a3c0
        /*19f8*/ 	.word	0x00000016
        /*19fc*/ 	.word	0x00032410
        /*1a00*/ 	.short	0x0101
        /*1a02*/ 	.byte	0x3f
	.zero		1


	//   ....[60]....
        /*1a04*/ 	.word	0x0001a3e0
        /*1a08*/ 	.word	0x00000016
        /*1a0c*/ 	.word	0x00032420
        /*1a10*/ 	.short	0x010a
        /*1a12*/ 	.byte	0x3f
	.zero		1


	//   ....[61]....
        /*1a14*/ 	.word	0x0001a470
        /*1a18*/ 	.word	0x0000001d
        /*1a1c*/ 	.word	0x00032460
        /*1a20*/ 	.short	0x010a
        /*1a22*/ 	.byte	0x3f
	.zero		1


	//   ....[62]....
        /*1a24*/ 	.word	0x0001abf0
        /*1a28*/ 	.word	0x0000001d
        /*1a2c*/ 	.word	0x00032450
        /*1a30*/ 	.short	0x0107
        /*1a32*/ 	.byte	0x3f
	.zero		1


	//   ....[63]....
        /*1a34*/ 	.word	0x0001acc0
        /*1a38*/ 	.word	0x0000001d
        /*1a3c*/ 	.word	0x00032450
        /*1a40*/ 	.short	0x0101
        /*1a42*/ 	.byte	0x3f
	.zero		1


	//   ....[64]....
        /*1a44*/ 	.word	0x0001b000
        /*1a48*/ 	.word	0x00000004
        /*1a4c*/ 	.word	0x00032440
        /*1a50*/ 	.short	0x010a
        /*1a52*/ 	.byte	0x3f
	.zero		1


	//   ....[65]....
        /*1a54*/ 	.word	0x0001b3d0
        /*1a58*/ 	.word	0x00000004
        /*1a5c*/ 	.word	0x00032430
        /*1a60*/ 	.short	0x0107
        /*1a62*/ 	.byte	0x3f
	.zero		1


	//   ....[66]....
        /*1a64*/ 	.word	0x0001b490
        /*1a68*/ 	.word	0x00000004
        /*1a6c*/ 	.word	0x00032430
        /*1a70*/ 	.short	0x0101
        /*1a72*/ 	.byte	0x3f
	.zero		1


	//   ....[67]....
        /*1a74*/ 	.word	0x0001b4c0
        /*1a78*/ 	.word	0x00000004
        /*1a7c*/ 	.word	0x00032460
        /*1a80*/ 	.short	0x010a
        /*1a82*/ 	.byte	0x3f
	.zero		1


	//   ....[68]....
        /*1a84*/ 	.word	0x0001b9d0
        /*1a88*/ 	.word	0x00000004
        /*1a8c*/ 	.word	0x00032450
        /*1a90*/ 	.short	0x0107
        /*1a92*/ 	.byte	0x3f
	.zero		1


	//   ....[69]....
        /*1a94*/ 	.word	0x0001ba90
        /*1a98*/ 	.word	0x00000004
        /*1a9c*/ 	.word	0x00032450
        /*1aa0*/ 	.short	0x0101
        /*1aa2*/ 	.byte	0x3f
	.zero		1


	//   ....[70]....
        /*1aa4*/ 	.word	0x0001c920
        /*1aa8*/ 	.word	0x00000007
        /*1aac*/ 	.word	0x00032420
        /*1ab0*/ 	.short	0x010a
        /*1ab2*/ 	.byte	0x3f
	.zero		1


	//   ....[71]....
        /*1ab4*/ 	.word	0x0001ca90
        /*1ab8*/ 	.word	0x00000005
        /*1abc*/ 	.word	0x00032440
        /*1ac0*/ 	.short	0x010a
        /*1ac2*/ 	.byte	0x3f
	.zero		1


	//   ....[72]....
        /*1ac4*/ 	.word	0x0001cb30
        /*1ac8*/ 	.word	0x00000003
        /*1acc*/ 	.word	0x00032440
        /*1ad0*/ 	.short	0x010a
        /*1ad2*/ 	.byte	0x3f
	.zero		1


	//   ....[73]....
        /*1ad4*/ 	.word	0x0001cb70
        /*1ad8*/ 	.word	0x00000005
        /*1adc*/ 	.word	0x00032460
        /*1ae0*/ 	.short	0x010a
        /*1ae2*/ 	.byte	0x3f
	.zero		1


	//   ....[74]....
        /*1ae4*/ 	.word	0x0001cbb0
        /*1ae8*/ 	.word	0x00000003
        /*1aec*/ 	.word	0x00032460
        /*1af0*/ 	.short	0x010a
        /*1af2*/ 	.byte	0x3f
	.zero		1


	//   ....[75]....
        /*1af4*/ 	.word	0x0001cc10
        /*1af8*/ 	.word	0x00000000
        /*1afc*/ 	.word	0x00032490
        /*1b00*/ 	.short	0x010a
        /*1b02*/ 	.byte	0x3f
	.zero		1


	//   ....[76]....
        /*1b04*/ 	.word	0x0001cec0
        /*1b08*/ 	.word	0x00000000
        /*1b0c*/ 	.word	0x00032490
        /*1b10*/ 	.short	0x010a
        /*1b12*/ 	.byte	0x3f
	.zero		1


	//   ....[77]....
        /*1b14*/ 	.word	0x0001d170
        /*1b18*/ 	.word	0x00000000
        /*1b1c*/ 	.word	0x00032490
        /*1b20*/ 	.short	0x010a
        /*1b22*/ 	.byte	0x3f
	.zero		1


	//   ....[78]....
        /*1b24*/ 	.word	0x0001d400
        /*1b28*/ 	.word	0x00000000
        /*1b2c*/ 	.word	0x000324b0
        /*1b30*/ 	.short	0x010a
        /*1b32*/ 	.byte	0x3f
	.zero		1


	//   ....[79]....
        /*1b34*/ 	.word	0x0001d6b0
        /*1b38*/ 	.word	0x00000013
        /*1b3c*/ 	.word	0x00032400
        /*1b40*/ 	.short	0x010a
        /*1b42*/ 	.byte	0x3f
	.zero		1


	//   ....[80]....
        /*1b44*/ 	.word	0x0001d8c0
        /*1b48*/ 	.word	0x00000013
        /*1b4c*/ 	.word	0x00032400
        /*1b50*/ 	.short	0x010a
        /*1b52*/ 	.byte	0x3f
	.zero		1


	//   ....[81]....
        /*1b54*/ 	.word	0x0001d910
        /*1b58*/ 	.word	0x00000000
        /*1b5c*/ 	.word	0x00032430
        /*1b60*/ 	.short	0x010a
        /*1b62*/ 	.byte	0x3f
	.zero		1


	//   ....[82]....
        /*1b64*/ 	.word	0x0001d960
        /*1b68*/ 	.word	0x00000013
        /*1b6c*/ 	.word	0x00032410
        /*1b70*/ 	.short	0x010a
        /*1b72*/ 	.byte	0x3f
	.zero		1


	//   ....[83]....
        /*1b74*/ 	.word	0x0001d9b0
        /*1b78*/ 	.word	0x00000000
        /*1b7c*/ 	.word	0x00032450
        /*1b80*/ 	.short	0x010a
        /*1b82*/ 	.byte	0x3f
	.zero		1


	//   ....[84]....
        /*1b84*/ 	.word	0x0001da00
        /*1b88*/ 	.word	0x00000000
        /*1b8c*/ 	.word	0x00032430
        /*1b90*/ 	.short	0x010a
        /*1b92*/ 	.byte	0x3f
	.zero		1


	//   ....[85]....
        /*1b94*/ 	.word	0x0001da50
        /*1b98*/ 	.word	0x00000000
        /*1b9c*/ 	.word	0x00032450
        /*1ba0*/ 	.short	0x010a
        /*1ba2*/ 	.byte	0x3f
	.zero		1


	//   ....[86]....
        /*1ba4*/ 	.word	0x0001e660
        /*1ba8*/ 	.word	0x00000016
        /*1bac*/ 	.word	0x00032420
        /*1bb0*/ 	.short	0x010a
        /*1bb2*/ 	.byte	0x3f
	.zero		1


	//   ....[87]....
        /*1bb4*/ 	.word	0x0001e6b0
        /*1bb8*/ 	.word	0x00000007
        /*1bbc*/ 	.word	0x000324a0
        /*1bc0*/ 	.short	0x010a
        /*1bc2*/ 	.byte	0x3f
	.zero		1


	//   ....[88]....
        /*1bc4*/ 	.word	0x0001e700
        /*1bc8*/ 	.word	0x00000007
        /*1bcc*/ 	.word	0x000324c0
        /*1bd0*/ 	.short	0x010a
        /*1bd2*/ 	.byte	0x3f
	.zero		1


	//   ....[89]....
        /*1bd4*/ 	.word	0x0001e750
        /*1bd8*/ 	.word	0x00000006
        /*1bdc*/ 	.word	0x000324a0
        /*1be0*/ 	.short	0x010a
        /*1be2*/ 	.byte	0x3f
	.zero		1


	//   ....[90]....
        /*1be4*/ 	.word	0x0001e7a0
        /*1be8*/ 	.word	0x00000006
        /*1bec*/ 	.word	0x000324c0
        /*1bf0*/ 	.short	0x010a
        /*1bf2*/ 	.byte	0x3f
	.zero		1


	//   ....[91]....
        /*1bf4*/ 	.word	0x0001e8c0
        /*1bf8*/ 	.word	0x0000001d
        /*1bfc*/ 	.word	0x00032440
        /*1c00*/ 	.short	0x010a
        /*1c02*/ 	.byte	0x3f
	.zero		1


	//   ....[92]....
        /*1c04*/ 	.word	0x00020980
        /*1c08*/ 	.word	0x00000016
        /*1c0c*/ 	.word	0x00032420
        /*1c10*/ 	.short	0x010a
        /*1c12*/ 	.byte	0x3f
	.zero		1


	//   ....[93]....
        /*1c14*/ 	.word	0x000209d0
        /*1c18*/ 	.word	0x0000001d
        /*1c1c*/ 	.word	0x00032460
        /*1c20*/ 	.short	0x010a
        /*1c22*/ 	.byte	0x3f
	.zero		1


	//   ....[94]....
        /*1c24*/ 	.word	0x00021320
        /*1c28*/ 	.word	0x00000004
        /*1c2c*/ 	.word	0x00032440
        /*1c30*/ 	.short	0x010a
        /*1c32*/ 	.byte	0x3f
	.zero		1


	//   ....[95]....
        /*1c34*/ 	.word	0x00021a00
        /*1c38*/ 	.word	0x00000004
        /*1c3c*/ 	.word	0x00032460
        /*1c40*/ 	.short	0x010a
        /*1c42*/ 	.byte	0x3f
	.zero		1


	//   ....[96]....
        /*1c44*/ 	.word	0x00022b50
        /*1c48*/ 	.word	0x00000007
        /*1c4c*/ 	.word	0x00032420
        /*1c50*/ 	.short	0x010a
        /*1c52*/ 	.byte	0x3f
	.zero		1


	//   ....[97]....
        /*1c54*/ 	.word	0x00022cf0
        /*1c58*/ 	.word	0x00000005
        /*1c5c*/ 	.word	0x00032440
        /*1c60*/ 	.short	0x010a
        /*1c62*/ 	.byte	0x3f
	.zero		1


	//   ....[98]....
        /*1c64*/ 	.word	0x00022d40
        /*1c68*/ 	.word	0x00000003
        /*1c6c*/ 	.word	0x00032440
        /*1c70*/ 	.short	0x010a
        /*1c72*/ 	.byte	0x3f
	.zero		1


	//   ....[99]....
        /*1c74*/ 	.word	0x00022d90
        /*1c78*/ 	.word	0x00000005
        /*1c7c*/ 	.word	0x00032460
        /*1c80*/ 	.short	0x010a
        /*1c82*/ 	.byte	0x3f
	.zero		1


	//----- nvinfo : EIATTR_NUM_MBARRIERS
	.align		4
.L_1262:
        /*1c84*/ 	.byte	0x03, 0x38
        /*1c86*/ 	.short	0x0017


	//----- nvinfo : EIATTR_EXIT_INSTR_OFFSETS
	.align		4
        /*1c88*/ 	.byte	0x04, 0x1c
        /*1c8a*/ 	.short	(.L_1264 - .L_1263)


	//   ....[0]....
.L_1263:
        /*1c8c*/ 	.word	0x0001cc00


	//----- nvinfo : EIATTR_MAX_THREADS
	.align		4
.L_1264:
        /*1c90*/ 	.byte	0x04, 0x05
        /*1c92*/ 	.short	(.L_1266 - .L_1265)
.L_1265:
        /*1c94*/ 	.word	0x00000180
        /*1c98*/ 	.word	0x00000001
        /*1c9c*/ 	.word	0x00000001


	//----- nvinfo : EIATTR_CRS_STACK_SIZE
	.align		4
.L_1266:
        /*1ca0*/ 	.byte	0x04, 0x1e
        /*1ca2*/ 	.short	(.L_1268 - .L_1267)
.L_1267:
        /*1ca4*/ 	.word	0x00000000


	//----- nvinfo : EIATTR_CBANK_PARAM_SIZE
	.align		4
.L_1268:
        /*1ca8*/ 	.byte	0x03, 0x19
        /*1caa*/ 	.short	0x0bf0


	//----- nvinfo : EIATTR_PARAM_CBANK
	.align		4
        /*1cac*/ 	.byte	0x04, 0x0a
        /*1cae*/ 	.short	(.L_1270 - .L_1269)
	.align		4
.L_1269:
        /*1cb0*/ 	.word	index@(.nv.constant0._ZN7cutlass13device_kernelIN5flash11enable_sm90INS1_16FlashAttnFwdSm90INS1_25CollectiveMainloopFwdSm90ILi2EN4cute5tupleIJNS5_1CILi1EEES8_S8_EEENS6_IJNS7_ILi128EEENS7_ILi96EEENS7_ILi64EEEEEELi256ENS_6half_tEfNS_4arch4Sm90ELb0ELb0ELb1ELb1ELb1ELb1ELb1ELb1ELb0ELb1ELb1ELb0EEENS1_21CollectiveEpilogueFwdINS6_IJSA_NS7_ILi256EEESB_EEES9_SE_SG_Li256ELb1ELb1ELb1ELb0EEENS1_36VarlenDynamicPersistentTileSchedulerILi128ELi96ELi256ELi128ELb1ELb1ELb1ELb0ELb1ELb1EEEEEEEEEvNT_6ParamsE)
        /*1cb4*/ 	.short	0x0210
        /*1cb6*/ 	.short	0x0bf0


	//----- nvinfo : EIATTR_SW_WAR
	.align		4
.L_1270:
        /*1cb8*/ 	.byte	0x04, 0x36
        /*1cba*/ 	.short	(.L_1272 - .L_1271)
.L_1271:
        /*1cbc*/ 	.word	0x00000008
.L_1272:


//--------------------- .nv.info._ZN7cutlass13device_kernelIN5flash11enable_sm90INS1_16FlashAttnFwdSm90INS1_25CollectiveMainloopFwdSm90ILi2EN4cute5tupleIJNS5_1CILi1EEES8_S8_EEENS6_IJNS7_ILi128EEENS7_ILi96EEENS7_ILi64EEEEEELi256ENS_6half_tEfNS_4arch4Sm90ELb0ELb1ELb1ELb0ELb1ELb0ELb0ELb1ELb0ELb1ELb1ELb0EEENS1_21CollectiveEpilogueFwdINS6_IJSA_NS7_ILi256EEESB_EEES9_SE_SG_Li256ELb0ELb1ELb1ELb0EEENS1_19SingleTileSchedulerILb0ELb1ELb1ELi128EEEEEEEEEvNT_6ParamsE --------------------------
	.section	.nv.info._ZN7cutlass13device_kernelIN5flash11enable_sm90INS1_16FlashAttnFwdSm90INS1_25CollectiveMainloopFwdSm90ILi2EN4cute5tupleIJNS5_1CILi1EEES8_S8_EEENS6_IJNS7_ILi128EEENS7_ILi96EEENS7_ILi64EEEEEELi256ENS_6half_tEfNS_4arch4Sm90ELb0ELb1ELb1ELb0ELb1ELb0ELb0ELb1ELb0ELb1ELb1ELb0EEENS1_21CollectiveEpilogueFwdINS6_IJSA_NS7_ILi256EEESB_EEES9_SE_SG_Li256ELb0ELb1ELb1ELb0EEENS1_19SingleTileSchedulerILb0ELb1ELb1ELi128EEEEEEEEEvNT_6ParamsE,"",@"SHT_CUDA_INFO"
	.sectionflags	@""
	.align	4


	//----- nvinfo : EIATTR_CUDA_API_VERSION
	.align		4
        /*0000*/ 	.byte	0x04, 0x37
        /*0002*/ 	.short	(.L_1274 - .L_1273)
.L_1273:
        /*0004*/ 	.word	0x00000082


	//----- nvinfo : EIATTR_KPARAM_INFO
	.align		4
.L_1274:
        /*0008*/ 	.byte	0x04, 0x17
        /*000a*/ 	.short	(.L_1276 - .L_1275)
.L_1275:
        /*000c*/ 	.word	0x00000000
        /*0010*/ 	.short	0x0000
        /*0012*/ 	.short	0x0070
        /*0014*/ 	.byte	0x00, 0xf0, 0x01, 0x28


	//----- nvinfo : EIATTR_SPARSE_MMA_MASK
	.align		4
.L_1276:
        /*0018*/ 	.byte	0x03, 0x50
        /*001a*/ 	.short	0x0000


	//----- nvinfo : EIATTR_MAXREG_COUNT
	.align		4
        /*001c*/ 	.byte	0x03, 0x1b
        /*001e*/ 	.short	0x00a8


	//----- nvinfo : EIATTR_NUM_BARRIERS
	.align		4
        /*0020*/ 	.byte	0x02, 0x4c
        /*0022*/ 	.byte	0x10
	.zero		1


	//----- nvinfo : EIATTR_EXTERNS
	.align		4
        /*0024*/ 	.byte	0x04, 0x0f
        /*0026*/ 	.short	(.L_1278 - .L_1277)


	//   ....[0]....
	.align		4
.L_1277:
        /*0028*/ 	.word	index@(__assertfail)


	//----- nvinfo : EIATTR_ANNOTATIONS
	.align		4
.L_1278:
        /*002c*/ 	.byte	0x04, 0x55
        /*002e*/ 	.short	(.L_1280 - .L_1279)


	//   ....[0]....
.L_1279:
        /*0030*/ 	.word	0x00000001
        /*0034*/ 	.byte	0xf0, 0x08, 0x00, 0x00, 0x01, 0x00, 0x00, 0x00, 0x70, 0x09, 0x02, 0x00


	//----- nvinfo : EIATTR_MERCURY_ISA_VERSION
	.align		4
.L_1280:
        /*0040*/ 	.byte	0x03, 0x5f
        /*0042*/ 	.short	0x0101


	//----- nvinfo : EIATTR_INT_WARP_WIDE_INSTR_OFFSETS
	.align		4
        /*0044*/ 	.byte	0x04, 0x31
        /*0046*/ 	.short	(.L_1282 - .L_1281)


	//   ....[0]....
.L_1281:
        /*0048*/ 	.word	0x000000c0


	//   ....[1]....
        /*004c*/ 	.word	0x000000d0


	//   ....[2]....
        /*0050*/ 	.word	0x00000170


	//----- nvinfo : EIATTR_COOP_GROUP_MASK_REGIDS
	.align		4
.L_1282:
        /*0054*/ 	.byte	0x04, 0x29
        /*0056*/ 	.short	(.L_1284 - .L_1283)


	//   ....[0]....
.L_1283:
        /*0058*/ 	.word	0xffffffff


	//   ....[1]....
        /*005c*/ 	.word	0xffffffff


	//   ....[2]....
        /*0060*/ 	.word	0xffffffff


	//   ....[3]....
        /*0064*/ 	.word	0xffffffff


	//   ....[4]....
        /*0068*/ 	.word	0xffffffff


	//   ....[5]....
        /*006c*/ 	.word	0xffffffff


	//   ....[6]....
        /*0070*/ 	.word	0xffffffff


	//   ....[7]....
        /*0074*/ 	.word	0xffffffff


	//   ....[8]....
        /*0078*/ 	.word	0xffffffff


	//   ....[9]....
        /*007c*/ 	.word	0xffffffff


	//   ....[10]....
        /*0080*/ 	.word	0xffffffff


	//   ....[11]....
        /*0084*/ 	.word	0xffffffff


	//   ....[12]....
        /*0088*/ 	.word	0xffffffff


	//   ....[13]....
        /*008c*/ 	.word	0xffffffff


	//   ....[14]....
        /*0090*/ 	.word	0xffffffff


	//   ....[15]....
        /*0094*/ 	.word	0xffffffff


	//   ....[16]....
        /*0098*/ 	.word	0xffffffff


	//   ....[17]....
        /*009c*/ 	.word	0xffffffff


	//   ....[18]....
        /*00a0*/ 	.word	0xffffffff


	//   ....[19]....
        /*00a4*/ 	.word	0xffffffff


	//   ....[20]....
        /*00a8*/ 	.word	0xffffffff


	//   ....[21]....
        /*00ac*/ 	.word	0xffffffff


	//   ....[22]....
        /*00b0*/ 	.word	0xffffffff


	//   ....[23]....
        /*00b4*/ 	.word	0xffffffff


	//   ....[24]....
        /*00b8*/ 	.word	0xffffffff


	//   ....[25]....
        /*00bc*/ 	.word	0xffffffff


	//   ....[26]....
        /*00c0*/ 	.word	0xffffffff


	//   ....[27]....
        /*00c4*/ 	.word	0xffffffff


	//   ....[28]....
        /*00c8*/ 	.word	0xffffffff


	//   ....[29]....
        /*00cc*/ 	.word	0xffffffff


	//   ....[30]....
        /*00d0*/ 	.word	0xffffffff


	//   ....[31]....
        /*00d4*/ 	.word	0xffffffff


	//   ....[32]....
        /*00d8*/ 	.word	0xffffffff


	//   ....[33]....
        /*00dc*/ 	.word	0xffffffff


	//   ....[34]....
        /*00e0*/ 	.word	0xffffffff


	//   ....[35]....
        /*00e4*/ 	.word	0xffffffff


	//   ....[36]....
        /*00e8*/ 	.word	0xffffffff


	//   ....[37]....
        /*00ec*/ 	.word	0xffffffff


	//   ....[38]....
        /*00f0*/ 	.word	0xffffffff


	//   ....[39]....
        /*00f4*/ 	.word	0xffffffff


	//   ....[40]....
        /*00f8*/ 	.word	0xffffffff


	//   ....[41]....
        /*00fc*/ 	.word	0xffffffff


	//   ....[42]....
        /*0100*/ 	.word	0xffffffff


	//   ....[43]....
        /*0104*/ 	.word	0xffffffff


	//   ....[44]....
        /*0108*/ 	.word	0xffffffff


	//   ....[45]....
        /*010c*/ 	.word	0xffffffff


	//   ....[46]....
        /*0110*/ 	.word	0xffffffff


	//   ....[47]....
        /*0114*/ 	.word	0xffffffff


	//   ....[48]....
        /*0118*/ 	.word	0xffffffff


	//   ....[49]....
        /*011c*/ 	.word	0xffffffff


	//   ....[50]....
        /*0120*/ 	.word	0xffffffff


	//   ....[51]....
        /*0124*/ 	.word	0xffffffff


	//   ....[52]....
        /*0128*/ 	.word	0xffffffff


	//   ....[53]....
        /*012c*/ 	.word	0xffffffff


	//   ....[54]....
        /*0130*/ 	.word	0xffffffff


	//   ....[55]....
        /*0134*/ 	.word	0xffffffff


	//   ....[56]....
        /*0138*/ 	.word	0xffffffff


	//   ....[57]....
        /*013c*/ 	.word	0xffffffff


	//   ....[58]....
        /*0140*/ 	.word	0xffffffff


	//   ....[59]....
        /*0144*/ 	.word	0xffffffff


	//   ....[60]....
        /*0148*/ 	.word	0xffffffff


	//   ....[61]....
        /*014c*/ 	.word	0xffffffff


	//   ....[62]....
        /*0150*/ 	.word	0xffffffff


	//   ....[63]....
        /*0154*/ 	.word	0xffffffff


	//   ....[64]....
        /*0158*/ 	.word	0xffffffff


	//   ....[65]....
        /*015c*/ 	.word	0xffffffff


	//   ....[66]....
        /*0160*/ 	.word	0xffffffff


	//   ....[67]....
        /*0164*/ 	.word	0xffffffff


	//   ....[68]....
        /*0168*/ 	.word	0xffffffff


	//   ....[69]....
        /*016c*/ 	.word	0xffffffff


	//   ....[70]....
        /*0170*/ 	.word	0xffffffff


	//   ....[71]....
        /*0174*/ 	.word	0xffffffff


	//   ....[72]....
        /*0178*/ 	.word	0xffffffff


	//   ....[73]....
        /*017c*/ 	.word	0xffffffff


	//   ....[74]....
        /*0180*/ 	.word	0xffffffff


	//   ....[75]....
        /*0184*/ 	.word	0xffffffff


	//   ....[76]....
        /*0188*/ 	.word	0xffffffff


	//   ....[77]....
        /*018c*/ 	.word	0xffffffff


	//   ....[78]....
        /*0190*/ 	.word	0xffffffff


	//   ....[79]....
        /*0194*/ 	.word	0xffffffff


	//   ....[80]....
        /*0198*/ 	.word	0xffffffff


	//   ....[81]....
        /*019c*/ 	.word	0xffffffff


	//   ....[82]....
        /*01a0*/ 	.word	0xffffffff


	//   ....[83]....
        /*01a4*/ 	.word	0xffffffff


	//   ....[84]....
        /*01a8*/ 	.word	0xffffffff


	//   ....[85]....
        /*01ac*/ 	.word	0xffffffff


	//   ....[86]....
        /*01b0*/ 	.word	0xffffffff


	//   ....[87]....
        /*01b4*/ 	.word	0xffffffff


	//   ....[88]....
        /*01b8*/ 	.word	0xffffffff


	//   ....[89]....
        /*01bc*/ 	.word	0xffffffff


	//   ....[90]....
        /*01c0*/ 	.word	0xffffffff


	//   ....[91]....
        /*01c4*/ 	.word	0xffffffff


	//   ....[92]....
        /*01c8*/ 	.word	0xffffffff


	//   ....[93]....
        /*01cc*/ 	.word	0xffffffff


	//   ....[94]....
        /*01d0*/ 	.word	0xffffffff


	//   ....[95]....
        /*01d4*/ 	.word	0xffffffff


	//   ....[96]....
        /*01d8*/ 	.word	0xffffffff


	//   ....[97]....
        /*01dc*/ 	.word	0xffffffff


	//   ....[98]....
        /*01e0*/ 	.word	0xffffffff


	//   ....[99]....
        /*01e4*/ 	.word	0xffffffff


	//   ....[100]....
        /*01e8*/ 	.word	0xffffffff


	//   ....[101]....
        /*01ec*/ 	.word	0x0500000f


	//   ....[102]....
        /*01f0*/ 	.word	0x0500000f


	//   ....[103]....
        /*01f4*/ 	.word	0x0500000f


	//   ....[104]....
        /*01f8*/ 	.word	0x0500000f


	//   ....[105]....
        /*01fc*/ 	.word	0x0500000f


	//   ....[106]....
        /*0200*/ 	.word	0x0500000f


	//   ....[107]....
        /*0204*/ 	.word	0x0500000f


	//   ....[108]....
        /*0208*/ 	.word	0x0500000f


	//   ....[109]....
        /*020c*/ 	.word	0x0500000f


	//   ....[110]....
        /*0210*/ 	.word	0x0500000f


	//   ....[111]....
        /*0214*/ 	.word	0x0500000f


	//   ....[112]....
        /*0218*/ 	.word	0x0500000f


	//   ....[113]....
        /*021c*/ 	.word	0x0500000f


	//   ....[114]....
        /*0220*/ 	.word	0x0500000f


	//   ....[115]....
        /*0224*/ 	.word	0x0500000f


	//   ....[116]....
        /*0228*/ 	.word	0x0500000f


	//   ....[117]....
        /*022c*/ 	.word	0x0500000f


	//   ....[118]....
        /*0230*/ 	.word	0x0500000f


	//   ....[119]....
        /*0234*/ 	.word	0x0500000f


	//   ....[120]....
        /*0238*/ 	.word	0x0500000f


	//   ....[121]....
        /*023c*/ 	.word	0x0500000f


	//   ....[122]....
        /*0240*/ 	.word	0x0500000f


	//   ....[123]....
        /*0244*/ 	.word	0x0500000f


	//   ....[124]....
        /*0248*/ 	.word	0x0500000f


	//   ....[125]....
        /*024c*/ 	.word	0x0500000f


	//   ....[126]....
        /*0250*/ 	.word	0x0500000f


	//   ....[127]....
        /*0254*/ 	.word	0x0500000f


	//   ....[128]....
        /*0258*/ 	.word	0x0500000f


	//   ....[129]....
        /*025c*/ 	.word	0x0500000f


	//   ....[130]....
        /*0260*/ 	.word	0x0500000f


	//   ....[131]....
        /*0264*/ 	.word	0x0500000f


	//   ....[132]....
        /*0268*/ 	.word	0x0500000f


	//   ....[133]....
        /*026c*/ 	.word	0x0500000f


	//   ....[134]....
        /*0270*/ 	.word	0x0500000f


	//   ....[135]....
        /*0274*/ 	.word	0x0500000f


	//   ....[136]....
        /*0278*/ 	.word	0x0500000f


	//   ....[137]....
        /*027c*/ 	.word	0x0500000f


	//   ....[138]....
        /*0280*/ 	.word	0x0500000f


	//   ....[139]....
        /*0284*/ 	.word	0x0500000f


	//   ....[140]....
        /*0288*/ 	.word	0x0500000f


	//   ....[141]....
        /*028c*/ 	.word	0x0500000f


	//   ....[142]....
        /*0290*/ 	.word	0x0500000f


	//   ....[143]....
        /*0294*/ 	.word	0x0500000f


	//   ....[144]....
        /*0298*/ 	.word	0x0500000f


	//   ....[145]....
        /*029c*/ 	.word	0x0500000f


	//   ....[146]....
        /*02a0*/ 	.word	0x0500000f


	//   ....[147]....
        /*02a4*/ 	.word	0x0500000f


	//   ....[148]....
        /*02a8*/ 	.word	0x0500000f


	//   ....[149]....
        /*02ac*/ 	.word	0x0500000f


	//   ....[150]....
        /*02b0*/ 	.word	0x0500000f


	//   ....[151]....
        /*02b4*/ 	.word	0x0500000f


	//   ....[152]....
        /*02b8*/ 	.word	0x0500000f


	//   ....[153]....
        /*02bc*/ 	.word	0x0500000f


	//   ....[154]....
        /*02c0*/ 	.word	0x0500000f


	//   ....[155]....
        /*02c4*/ 	.word	0x0500000f


	//   ....[156]....
        /*02c8*/ 	.word	0x0500000f


	//   ....[157]....
        /*02cc*/ 	.word	0x0500000f


	//   ....[158]....
        /*02d0*/ 	.word	0x0500000f


	//   ....[159]....
        /*02d4*/ 	.word	0x0500000f


	//   ....[160]....
        /*02d8*/ 	.word	0x0500000f


	//   ....[161]....
        /*02dc*/ 	.word	0x0500000f


	//   ....[162]....
        /*02e0*/ 	.word	0x0500000f


	//   ....[163]....
        /*02e4*/ 	.word	0x0500000f


	//   ....[164]....
        /*02e8*/ 	.word	0x0500000f


	//   ....[165]....
        /*02ec*/ 	.word	0x0500000f


	//   ....[166]....
        /*02f0*/ 	.word	0x0500000f


	//   ....[167]....
        /*02f4*/ 	.word	0xffffffff


	//   ....[168]....
        /*02f8*/ 	.word	0xffffffff


	//   ....[169]....
        /*02fc*/ 	.word	0xffffffff


	//   ....[170]....
        /*0300*/ 	.word	0xffffffff


	//   ....[171]....
        /*0304*/ 	.word	0xffffffff


	//   ....[172]....
        /*0308*/ 	.word	0xffffffff


	//----- nvinfo : EIATTR_COOP_GROUP_INSTR_OFFSETS
	.align		4
.L_1284:
        /*030c*/ 	.byte	0x04, 0x28
        /*030e*/ 	.short	(.L_1286 - .L_1285)


	//   ....[0]....
.L_1285:
        /*0310*/ 	.word	0x00000080


	//   ....[1]....
        /*0314*/ 	.word	0x00000090


	//   ....[2]....
        /*0318*/ 	.word	0x000002d0


	//   ....[3]....
        /*031c*/ 	.word	0x00000430


	//   ....[4]....
        /*0320*/ 	.word	0x00000550


	//   ....[5]....
        /*0324*/ 	.word	0x000006b0


	//   ....[6]....
        /*0328*/ 	.word	0x00001ac0


	//   ....[7]....
        /*032c*/ 	.word	0x00002c60


	//   ....[8]....
        /*0330*/ 	.word	0x00003a00


	//   ....[9]....
        /*0334*/ 	.word	0x00004370


	//   ....[10]....
        /*0338*/ 	.word	0x00004400


	//   ....[11]....
        /*033c*/ 	.word	0x00004520


	//   ....[12]....
        /*0340*/ 	.word	0x00004580


	//   ....[13]....
        /*0344*/ 	.word	0x00009860


	//   ....[14]....
        /*0348*/ 	.word	0x000098b0


	//   ....[15]....
        /*034c*/ 	.word	0x00009900


	//   ....[16]....
        /*0350*/ 	.word	0x00009920


	//   ....[17]....
        /*0354*/ 	.word	0x0000f010


	//   ....[18]....
        /*0358*/ 	.word	0x0000f7a0


	//   ....[19]....
        /*035c*/ 	.word	0x00010990


	//   ....[20]....
        /*0360*/ 	.word	0x00010a70


	//   ....[21]....
        /*0364*/ 	.word	0x00010c20


	//   ....[22]....
        /*0368*/ 	.word	0x00010c40


	//   ....[23]....
        /*036c*/ 	.word	0x00015d10


	//   ....[24]....
        /*0370*/ 	.word	0x00015d30


	//   ....[25]....
        /*0374*/ 	.word	0x00015d80


	//   ....[26]....
        /*0378*/ 	.word	0x00015db0


	//   ....[27]....
        /*037c*/ 	.word	0x000171b0


	//   ....[28]....
        /*0380*/ 	.word	0x000171f0


	//   ....[29]....
        /*0384*/ 	.word	0x00017470


	//   ....[30]....
        /*0388*/ 	.word	0x000174b0


	//   ....[31]....
        /*038c*/ 	.word	0x000174d0


	//   ....[32]....
        /*0390*/ 	.word	0x000174e0


	//   ....[33]....
        /*0394*/ 	.word	0x00018310


	//   ....[34]....
        /*0398*/ 	.word	0x00018320


	//   ....[35]....
        /*039c*/ 	.word	0x00019500


	//   ....[36]....
        /*03a0*/ 	.word	0x0001aa50


	//   ....[37]....
        /*03a4*/ 	.word	0x0001aa70


	//   ....[38]....
        /*03a8*/ 	.word	0x0001aa90


	//   ....[39]....
        /*03ac*/ 	.word	0x0001aab0


	//   ....[40]....
        /*03b0*/ 	.word	0x0001ab00


	//   ....[41]....
        /*03b4*/ 	.word	0x0001ab20


	//   ....[42]....
        /*03b8*/ 	.word	0x0001ab70


	//   ....[43]....
        /*03bc*/ 	.word	0x0001ab90


	//   ....[44]....
        /*03c0*/ 	.word	0x0001abe0


	//   ....[45]....
        /*03c4*/ 	.word	0x0001ac00


	//   ....[46]....
        /*03c8*/ 	.word	0x0001ac50


	//   ....[47]....
        /*03cc*/ 	.word	0x0001ac70


	//   ....[48]....
        /*03d0*/ 	.word	0x0001b1e0


	//   ....[49]....
        /*03d4*/ 	.word	0x0001b210


	//   ....[50]....
        /*03d8*/ 	.word	0x0001b240


	//   ....[51]....
        /*03dc*/ 	.word	0x0001b2a0


	//   ....[52]....
        /*03e0*/ 	.word	0x0001b300


	//   ....[53]....
        /*03e4*/ 	.word	0x0001b320


	//   ....[54]....
        /*03e8*/ 	.word	0x0001b380


	//   ....[55]....
        /*03ec*/ 	.word	0x0001b3a0


	//   ....[56]....
        /*03f0*/ 	.word	0x0001b400


	//   ....[57]....
        /*03f4*/ 	.word	0x0001b420


	//   ....[58]....
        /*03f8*/ 	.word	0x0001b480


	//   ....[59]....
        /*03fc*/ 	.word	0x0001b4a0


	//   ....[60]....
        /*0400*/ 	.word	0x0001b500


	//   ....[61]....
        /*0404*/ 	.word	0x0001b520


	//   ....[62]....
        /*0408*/ 	.word	0x0001b570


	//   ....[63]....
        /*040c*/ 	.word	0x0001b590


	//   ....[64]....
        /*0410*/ 	.word	0x0001b910


	//   ....[65]....
        /*0414*/ 	.word	0x0001b940


	//   ....[66]....
        /*0418*/ 	.word	0x0001b960


	//   ....[67]....
        /*041c*/ 	.word	0x0001b970


	//   ....[68]....
        /*0420*/ 	.word	0x0001b990


	//   ....[69]....
        /*0424*/ 	.word	0x0001b9e0


	//   ....[70]....
        /*0428*/ 	.word	0x0001ba70


	//   ....[71]....
        /*042c*/ 	.word	0x0001bab0


	//   ....[72]....
        /*0430*/ 	.word	0x0001bb60


	//   ....[73]....
        /*0434*/ 	.word	0x0001bb90


	//   ....[74]....
        /*0438*/ 	.word	0x0001bba0


	//   ....[75]....
        /*043c*/ 	.word	0x0001bc30


	//   ....[76]....
        /*0440*/ 	.word	0x0001c3a0


	//   ....[77]....
        /*0444*/ 	.word	0x0001c3c0


	//   ....[78]....
        /*0448*/ 	.word	0x0001c3d0


	//   ....[79]....
        /*044c*/ 	.word	0x0001c3e0


	//   ....[80]....
        /*0450*/ 	.word	0x0001c400


	//   ....[81]....
        /*0454*/ 	.word	0x0001c420


	//   ....[82]....
        /*0458*/ 	.word	0x0001c450


	//   ....[83]....
        /*045c*/ 	.word	0x0001c490


	//   ....[84]....
        /*0460*/ 	.word	0x0001c4b0


	//   ....[85]....
        /*0464*/ 	.word	0x0001c4e0


	//   ....[86]....
        /*0468*/ 	.word	0x0001c500


	//   ....[87]....
        /*046c*/ 	.word	0x0001c530


	//   ....[88]....
        /*0470*/ 	.word	0x0001c890


	//   ....[89]....
        /*0474*/ 	.word	0x0001c8b0


	//   ....[90]....
        /*0478*/ 	.word	0x0001c8c0


	//   ....[91]....
        /*047c*/ 	.word	0x0001c8d0


	//   ....[92]....
        /*0480*/ 	.word	0x0001c8e0


	//   ....[93]....
        /*0484*/ 	.word	0x0001c900


	//   ....[94]....
        /*0488*/ 	.word	0x0001c970


	//   ....[95]....
        /*048c*/ 	.word	0x0001c990


	//   ....[96]....
        /*0490*/ 	.word	0x0001c9f0


	//   ....[97]....
        /*0494*/ 	.word	0x0001ca00


	//   ....[98]....
        /*0498*/ 	.word	0x0001ca70


	//   ....[99]....
        /*049c*/ 	.word	0x0001caf0


	//   ....[100]....
        /*04a0*/ 	.word	0x0001ce20


	//   ....[101]....
        /*04a4*/ 	.word	0x0001d310


	//   ....[102]....
        /*04a8*/ 	.word	0x0001d400


	//   ....[103]....
        /*04ac*/ 	.word	0x0001d4a0


	//   ....[104]....
        /*04b0*/ 	.word	0x0001d500


	//   ....[105]....
        /*04b4*/ 	.word	0x0001d5c0


	//   ....[106]....
        /*04b8*/ 	.word	0x0001d620


	//   ....[107]....
        /*04bc*/ 	.word	0x0001d6e0


	//   ....[108]....
        /*04c0*/ 	.word	0x0001d740


	//   ....[109]....
        /*04c4*/ 	.word	0x0001d800


	//   ....[110]....
        /*04c8*/ 	.word	0x0001d860


	//   ....[111]....
        /*04cc*/ 	.word	0x0001d920


	//   ....[112]....
        /*04d0*/ 	.word	0x0001d980


	//   ....[113]....
        /*04d4*/ 	.word	0x0001da20


	//   ....[114]....
        /*04d8*/ 	.word	0x0001dab0


	//   ....[115]....
        /*04dc*/ 	.word	0x0001db10


	//   ....[116]....
        /*04e0*/ 	.word	0x0001dbd0


	//   ....[117]....
        /*04e4*/ 	.word	0x0001dc90


	//   ....[118]....
        /*04e8*/ 	.word	0x0001dcf0


	//   ....[119]....
        /*04ec*/ 	.word	0x0001ddc0


	//   ....[120]....
        /*04f0*/ 	.word	0x0001de20


	//   ....[121]....
        /*04f4*/ 	.word	0x0001def0


	//   ....[122]....
        /*04f8*/ 	.word	0x0001df50


	//   ....[123]....
        /*04fc*/ 	.word	0x0001e020


	//   ....[124]....
        /*0500*/ 	.word	0x0001e080


	//   ....[125]....
        /*0504*/ 	.word	0x0001e140


	//   ....[126]....
        /*0508*/ 	.word	0x0001e1a0


	//   ....[127]....
        /*050c*/ 	.word	0x0001e260


	//   ....[128]....
        /*0510*/ 	.word	0x0001e2d0


	//   ....[129]....
        /*0514*/ 	.word	0x0001e370


	//   ....[130]....
        /*0518*/ 	.word	0x0001e4c0


	//   ....[131]....
        /*051c*/ 	.word	0x0001e590


	//   ....[132]....
        /*0520*/ 	.word	0x0001e600


	//   ....[133]....
        /*0524*/ 	.word	0x0001e6e0


	//   ....[134]....
        /*0528*/ 	.word	0x0001e7c0


	//   ....[135]....
        /*052c*/ 	.word	0x0001e880


	//   ....[136]....
        /*0530*/ 	.word	0x0001e960


	//   ....[137]....
        /*0534*/ 	.word	0x0001ea20


	//   ....[138]....
        /*0538*/ 	.word	0x0001eb00


	//   ....[139]....
        /*053c*/ 	.word	0x0001ebc0


	//   ....[140]....
        /*0540*/ 	.word	0x0001eca0


	//   ....[141]....
        /*0544*/ 	.word	0x0001ed60


	//   ....[142]....
        /*0548*/ 	.word	0x0001eec0


	//   ....[143]....
        /*054c*/ 	.word	0x0001ef60


	//   ....[144]....
        /*0550*/ 	.word	0x0001efc0


	//   ....[145]....
        /*0554*/ 	.word	0x0001f060


	//   ....[146]....
        /*0558*/ 	.word	0x0001f0c0


	//   ....[147]....
        /*055c*/ 	.word	0x0001f160


	//   ....[148]....
        /*0560*/ 	.word	0x0001f1c0


	//   ....[149]....
        /*0564*/ 	.word	0x0001f260


	//   ....[150]....
        /*0568*/ 	.word	0x0001f2c0


	//   ....[151]....
        /*056c*/ 	.word	0x0001f360


	//   ....[152]....
        /*0570*/ 	.word	0x0001f3c0


	//   ....[153]....
        /*0574*/ 	.word	0x0001f460


	//   ....[154]....
        /*0578*/ 	.word	0x0001f540


	//   ....[155]....
        /*057c*/ 	.word	0x0001f5e0


	//   ....[156]....
        /*0580*/ 	.word	0x0001f650


	//   ....[157]....
        /*0584*/ 	.word	0x0001f720


	//   ....[158]....
        /*0588*/ 	.word	0x0001f780


	//   ....[159]....
        /*058c*/ 	.word	0x0001f850


	//   ....[160]....
        /*0590*/ 	.word	0x0001f8b0


	//   ....[161]....
        /*0594*/ 	.word	0x0001f980


	//   ....[162]....
        /*0598*/ 	.word	0x0001f9e0


	//   ....[163]....
        /*059c*/ 	.word	0x0001fab0


	//   ....[164]....
        /*05a0*/ 	.word	0x0001fb10


	//   ....[165]....
        /*05a4*/ 	.word	0x0001fbe0


	//   ....[166]....
        /*05a8*/ 	.word	0x0001fcf0


	//   ....[167]....
        /*05ac*/ 	.word	0x00020ff0


	//   ....[168]....
        /*05b0*/ 	.word	0x00021730


	//   ....[169]....
        /*05b4*/ 	.word	0x000229d0


	//   ....[170]....
        /*05b8*/ 	.word	0x00022a30


	//   ....[171]....
        /*05bc*/ 	.word	0x00022a90


	//   ....[172]....
        /*05c0*/ 	.word	0x00022ab0


	//----- nvinfo : EIATTR_REG_RECONFIG
	.align		4
.L_1286:
        /*05c4*/ 	.byte	0x01, 0x54
	.zero		2


	//----- nvinfo : EIATTR_SYSCALL_OFFSETS
	.align		4
        /*05c8*/ 	.byte	0x04, 0x46
        /*05ca*/ 	.short	(.L_1288 - .L_1287)


	//   ....[0]....
.L_1287:
        /*05cc*/ 	.word	0x00001d40


	//   ....[1]....
        /*05d0*/ 	.word	0x0001a0c0


	//   ....[2]....
        /*05d4*/ 	.word	0x0001a200


	//   ....[3]....
        /*05d8*/ 	.word	0x0001a2f0


	//   ....[4]....
        /*05dc*/ 	.word	0x0001aee0


	//----- nvinfo : EIATTR_MBARRIER_INSTR_OFFSETS
	.align		4
.L_1288:
        /*05e0*/ 	.byte	0x04, 0x39
        /*05e2*/ 	.short	(.L_1290 - .L_1289)


	//   ....[0]....
.L_1289:
        /*05e4*/ 	.word	0x00000180
        /*05e8*/ 	.word	0x000000ff
        /*05ec*/ 	.word	0x00022800
        /*05f0*/ 	.short	0x0100
        /*05f2*/ 	.byte	0x08
	.zero		1


	//   ....[1]....
        /*05f4*/ 	.word	0x00000190
        /*05f8*/ 	.word	0x000000ff
        /*05fc*/ 	.word	0x00022820
        /*0600*/ 	.short	0x0100
        /*0602*/ 	.byte	0x08
	.zero		1


	//   ....[2]....
        /*0604*/ 	.word	0x00000280
        /*0608*/ 	.word	0x000000ff
        /*060c*/ 	.word	0x00022830
        /*0610*/ 	.short	0x0100
        /*0612*/ 	.byte	0x08
	.zero		1


	//   ....[3]....
        /*0614*/ 	.word	0x00000290
        /*0618*/ 	.word	0x000000ff
        /*061c*/ 	.word	0x00022840
        /*0620*/ 	.short	0x0100
        /*0622*/ 	.byte	0x08
	.zero		1


	//   ....[4]....
        /*0624*/ 	.word	0x000002a0
        /*0628*/ 	.word	0x000000ff
        /*062c*/ 	.word	0x00022838
        /*0630*/ 	.short	0x0100
        /*0632*/ 	.byte	0x08
	.zero		1


	//   ....[5]....
        /*0634*/ 	.word	0x000002b0
        /*0638*/ 	.word	0x000000ff
        /*063c*/ 	.word	0x00022848
        /*0640*/ 	.short	0x0100
        /*0642*/ 	.byte	0x08
	.zero		1


	//   ....[6]....
        /*0644*/ 	.word	0x000003e0
        /*0648*/ 	.word	0x000000ff
        /*064c*/ 	.word	0x00022850
        /*0650*/ 	.short	0x0100
        /*0652*/ 	.byte	0x08
	.zero		1


	//   ....[7]....
        /*0654*/ 	.word	0x000003f0
        /*0658*/ 	.word	0x000000ff
        /*065c*/ 	.word	0x00022860
        /*0660*/ 	.short	0x0100
        /*0662*/ 	.byte	0x08
	.zero		1


	//   ....[8]....
        /*0664*/ 	.word	0x00000400
        /*0668*/ 	.word	0x000000ff
        /*066c*/ 	.word	0x00022858
        /*0670*/ 	.short	0x0100
        /*0672*/ 	.byte	0x08
	.zero		1


	//   ....[9]....
        /*0674*/ 	.word	0x00000410
        /*0678*/ 	.word	0x000000ff
        /*067c*/ 	.word	0x00022868
        /*0680*/ 	.short	0x0100
        /*0682*/ 	.byte	0x08
	.zero		1


	//   ....[10]....
        /*0684*/ 	.word	0x00000500
        /*0688*/ 	.word	0x000000ff
        /*068c*/ 	.word	0x00022870
        /*0690*/ 	.short	0x0100
        /*0692*/ 	.byte	0x06
	.zero		1


	//   ....[11]....
        /*0694*/ 	.word	0x00000510
        /*0698*/ 	.word	0x000000ff
        /*069c*/ 	.word	0x00022880
        /*06a0*/ 	.short	0x0100
        /*06a2*/ 	.byte	0x06
	.zero		1


	//   ....[12]....
        /*06a4*/ 	.word	0x00000520
        /*06a8*/ 	.word	0x000000ff
        /*06ac*/ 	.word	0x00022878
        /*06b0*/ 	.short	0x0100
        /*06b2*/ 	.byte	0x06
	.zero		1


	//   ....[13]....
        /*06b4*/ 	.word	0x00000530
        /*06b8*/ 	.word	0x000000ff
        /*06bc*/ 	.word	0x00022888
        /*06c0*/ 	.short	0x0100
        /*06c2*/ 	.byte	0x06
	.zero		1


	//   ....[14]....
        /*06c4*/ 	.word	0x00000660
        /*06c8*/ 	.word	0x000000ff
        /*06cc*/ 	.word	0x00022890
        /*06d0*/ 	.short	0x0100
        /*06d2*/ 	.byte	0x08
	.zero		1


	//   ....[15]....
        /*06d4*/ 	.word	0x00000670
        /*06d8*/ 	.word	0x000000ff
        /*06dc*/ 	.word	0x000228a0
        /*06e0*/ 	.short	0x0100
        /*06e2*/ 	.byte	0x08
	.zero		1


	//   ....[16]....
        /*06e4*/ 	.word	0x00000680
        /*06e8*/ 	.word	0x000000ff
        /*06ec*/ 	.word	0x00022898
        /*06f0*/ 	.short	0x0100
        /*06f2*/ 	.byte	0x08
	.zero		1


	//   ....[17]....
        /*06f4*/ 	.word	0x00000690
        /*06f8*/ 	.word	0x000000ff
        /*06fc*/ 	.word	0x000228a8
        /*0700*/ 	.short	0x0100
        /*0702*/ 	.byte	0x08
	.zero		1


	//   ....[18]....
        /*0704*/ 	.word	0x000007d0
        /*0708*/ 	.word	0x000000ff
        /*070c*/ 	.word	0x000228b0
        /*0710*/ 	.short	0x0100
        /*0712*/ 	.byte	0x08
	.zero		1


	//   ....[19]....
        /*0714*/ 	.word	0x000007e0
        /*0718*/ 	.word	0x000000ff
        /*071c*/ 	.word	0x000228c0
        /*0720*/ 	.short	0x0100
        /*0722*/ 	.byte	0x08
	.zero		1


	//   ....[20]....
        /*0724*/ 	.word	0x000007f0
        /*0728*/ 	.word	0x000000ff
        /*072c*/ 	.word	0x000228b8
        /*0730*/ 	.short	0x0100
        /*0732*/ 	.byte	0x08
	.zero		1


	//   ....[21]....
        /*0734*/ 	.word	0x00000800
        /*0738*/ 	.word	0x000000ff
        /*073c*/ 	.word	0x000228c8
        /*0740*/ 	.short	0x0100
        /*0742*/ 	.byte	0x08
	.zero		1


	//   ....[22]....
        /*0744*/ 	.word	0x00002010
        /*0748*/ 	.word	0x00000021
        /*074c*/ 	.word	0x00022800
        /*0750*/ 	.short	0x010a
        /*0752*/ 	.byte	0x3f
	.zero		1


	//   ....[23]....
        /*0754*/ 	.word	0x00002370
        /*0758*/ 	.word	0x0000000a
        /*075c*/ 	.word	0x00000000
        /*0760*/ 	.short	0x010a
        /*0762*/ 	.byte	0x3f
	.zero		1


	//   ....[24]....
        /*0764*/ 	.word	0x000023d0
        /*0768*/ 	.word	0x0000000a
        /*076c*/ 	.word	0x00000000
        /*0770*/ 	.short	0x010a
        /*0772*/ 	.byte	0x3f
	.zero		1


	//   ....[25]....
        /*0774*/ 	.word	0x00002810
        /*0778*/ 	.word	0x00000000
        /*077c*/ 	.word	0x00000000
        /*0780*/ 	.short	0x0101
        /*0782*/ 	.byte	0x3f
	.zero		1


	//   ....[26]....
        /*0784*/ 	.word	0x00005090
        /*0788*/ 	.word	0x00000000
        /*078c*/ 	.word	0x00000000
        /*0790*/ 	.short	0x010a
        /*0792*/ 	.byte	0x3f
	.zero		1


	//   ....[27]....
        /*0794*/ 	.word	0x000050f0
        /*0798*/ 	.word	0x00000000
        /*079c*/ 	.word	0x00000000
        /*07a0*/ 	.short	0x010a
        /*07a2*/ 	.byte	0x3f
	.zero		1


	//   ....[28]....
        /*07a4*/ 	.word	0x00008140
        /*07a8*/ 	.word	0x00000000
        /*07ac*/ 	.word	0x00000000
        /*07b0*/ 	.short	0x0101
        /*07b2*/ 	.byte	0x3f
	.zero		1


	//   ....[29]....
        /*07b4*/ 	.word	0x00008850
        /*07b8*/ 	.word	0x00000004
        /*07bc*/ 	.word	0x00000000
        /*07c0*/ 	.short	0x010a
        /*07c2*/ 	.byte	0x3f
	.zero		1


	//   ....[30]....
        /*07c4*/ 	.word	0x000088f0
        /*07c8*/ 	.word	0x00000008
        /*07cc*/ 	.word	0x00000000
        /*07d0*/ 	.short	0x010a
        /*07d2*/ 	.byte	0x3f
	.zero		1


	//   ....[31]....
        /*07d4*/ 	.word	0x00008d20
        /*07d8*/ 	.word	0x0000000e
        /*07dc*/ 	.word	0x00000000
        /*07e0*/ 	.short	0x0101
        /*07e2*/ 	.byte	0x3f
	.zero		1


	//   ....[32]....
        /*07e4*/ 	.word	0x0000b330
        /*07e8*/ 	.word	0x00000096
        /*07ec*/ 	.word	0x00000000
        /*07f0*/ 	.short	0x010a
        /*07f2*/ 	.byte	0x3f
	.zero		1


	//   ....[33]....
        /*07f4*/ 	.word	0x0000b390
        /*07f8*/ 	.word	0x00000096
        /*07fc*/ 	.word	0x00000000
        /*0800*/ 	.short	0x010a
        /*0802*/ 	.byte	0x3f
	.zero		1


	//   ....[34]....
        /*0804*/ 	.word	0x0000e600
        /*0808*/ 	.word	0x00000002
        /*080c*/ 	.word	0x00000000
        /*0810*/ 	.short	0x0101
        /*0812*/ 	.byte	0x3f
	.zero		1


	//   ....[35]....
        /*0814*/ 	.word	0x0000e7d0
        /*0818*/ 	.word	0x00000004
        /*081c*/ 	.word	0x00000000
        /*0820*/ 	.short	0x010a
        /*0822*/ 	.byte	0x3f
	.zero		1


	//   ....[36]....
        /*0824*/ 	.word	0x0000e8c0
        /*0828*/ 	.word	0x00000002
        /*082c*/ 	.word	0x00000000
        /*0830*/ 	.short	0x010a
        /*0832*/ 	.byte	0x3f
	.zero		1


	//   ....[37]....
        /*0834*/ 	.word	0x0000ecf0
        /*0838*/ 	.word	0x00000003
        /*083c*/ 	.word	0x00000000
        /*0840*/ 	.short	0x0101
        /*0842*/ 	.byte	0x3f
	.zero		1


	//   ....[38]....
        /*0844*/ 	.word	0x00012610
        /*0848*/ 	.word	0x00000094
        /*084c*/ 	.word	0x00000000
        /*0850*/ 	.short	0x010a
        /*0852*/ 	.byte	0x3f
	.zero		1


	//   ....[39]....
        /*0854*/ 	.word	0x00012670
        /*0858*/ 	.word	0x00000094
        /*085c*/ 	.word	0x00000000
        /*0860*/ 	.short	0x010a
        /*0862*/ 	.byte	0x3f
	.zero		1


	//   ....[40]....
        /*0864*/ 	.word	0x000158e0
        /*0868*/ 	.word	0x00000002
        /*086c*/ 	.word	0x00000000
        /*0870*/ 	.short	0x0101
        /*0872*/ 	.byte	0x3f
	.zero		1


	//   ....[41]....
        /*0874*/ 	.word	0x00016d60
        /*0878*/ 	.word	0x000000ff
        /*087c*/ 	.word	0x00000000
        /*0880*/ 	.short	0x0101
        /*0882*/ 	.byte	0x04
	.zero		1


	//   ....[42]....
        /*0884*/ 	.word	0x0001a7f0
        /*0888*/ 	.word	0x000000ff
        /*088c*/ 	.word	0x00022840
        /*0890*/ 	.short	0x010a
        /*0892*/ 	.byte	0x2e
	.zero		1


	//   ....[43]....
        /*0894*/ 	.word	0x0001ad10
        /*0898*/ 	.word	0x000000ff
        /*089c*/ 	.word	0x00022830
        /*08a0*/ 	.short	0x0107
        /*08a2*/ 	.byte	0x2e
	.zero		1


	//   ....[44]....
        /*08a4*/ 	.word	0x0001ad80
        /*08a8*/ 	.word	0x000000ff
        /*08ac*/ 	.word	0x00022830
        /*08b0*/ 	.short	0x0101
        /*08b2*/ 	.byte	0x2e
	.zero		1


	//   ....[45]....
        /*08b4*/ 	.word	0x0001b660
        /*08b8*/ 	.word	0x000000ff
        /*08bc*/ 	.word	0x00022800
        /*08c0*/ 	.short	0x0107
        /*08c2*/ 	.byte	0x2e
	.zero		1


	//   ....[46]....
        /*08c4*/ 	.word	0x0001b6a0
        /*08c8*/ 	.word	0x000000ff
        /*08cc*/ 	.word	0x00022800
        /*08d0*/ 	.short	0x0101
        /*08d2*/ 	.byte	0x2e
	.zero		1


	//   ....[47]....
        /*08d4*/ 	.word	0x0001b6b0
        /*08d8*/ 	.word	0x000000ff
        /*08dc*/ 	.word	0x00022820
        /*08e0*/ 	.short	0x010a
        /*08e2*/ 	.byte	0x2e
	.zero		1


	//   ....[48]....
        /*08e4*/ 	.word	0x0001b700
        /*08e8*/ 	.word	0x000000ff
        /*08ec*/ 	.word	0x00022860
        /*08f0*/ 	.short	0x010a
        /*08f2*/ 	.byte	0x2e
	.zero		1


	//   ....[49]....
        /*08f4*/ 	.word	0x0001be30
        /*08f8*/ 	.word	0x000000ff
        /*08fc*/ 	.word	0x00022850
        /*0900*/ 	.short	0x0107
        /*0902*/ 	.byte	0x2e
	.zero		1


	//   ....[50]....
        /*0904*/ 	.word	0x0001beb0
        /*0908*/ 	.word	0x000000ff
        /*090c*/ 	.word	0x00022850
        /*0910*/ 	.short	0x0101
        /*0912*/ 	.byte	0x2e
	.zero		1


	//   ....[51]....
        /*0914*/ 	.word	0x0001c1a0
        /*0918*/ 	.word	0x00000013
        /*091c*/ 	.word	0x00022840
        /*0920*/ 	.short	0x010a
        /*0922*/ 	.byte	0x3f
	.zero		1


	//   ....[52]....
        /*0924*/ 	.word	0x0001c5d0
        /*0928*/ 	.word	0x00000013
        /*092c*/ 	.word	0x00022830
        /*0930*/ 	.short	0x0107
        /*0932*/ 	.byte	0x3f
	.zero		1


	//   ....[53]....
        /*0934*/ 	.word	0x0001c680
        /*0938*/ 	.word	0x00000013
        /*093c*/ 	.word	0x00022830
        /*0940*/ 	.short	0x0101
        /*0942*/ 	.byte	0x3f
	.zero		1


	//   ....[54]....
        /*0944*/ 	.word	0x0001c6b0
        /*0948*/ 	.word	0x00000013
        /*094c*/ 	.word	0x00022860
        /*0950*/ 	.short	0x010a
        /*0952*/ 	.byte	0x3f
	.zero		1


	//   ....[55]....
        /*0954*/ 	.word	0x0001cbf0
        /*0958*/ 	.word	0x00000013
        /*095c*/ 	.word	0x00022850
        /*0960*/ 	.short	0x0107
        /*0962*/ 	.byte	0x3f
	.zero		1


	//   ....[56]....
        /*0964*/ 	.word	0x0001ccb0
        /*0968*/ 	.word	0x00000013
        /*096c*/ 	.word	0x00022850
        /*0970*/ 	.short	0x0101
        /*0972*/ 	.byte	0x3f
	.zero		1


	//   ....[57]....
        /*0974*/ 	.word	0x0001cda0
        /*0978*/ 	.word	0x00000007
        /*097c*/ 	.word	0x00022820
        /*0980*/ 	.short	0x010a
        /*0982*/ 	.byte	0x3f
	.zero		1


	//   ....[58]....
        /*0984*/ 	.word	0x0001cf10
        /*0988*/ 	.word	0x00000005
        /*098c*/ 	.word	0x00022840
        /*0990*/ 	.short	0x010a
        /*0992*/ 	.byte	0x3f
	.zero		1


	//   ....[59]....
        /*0994*/ 	.word	0x0001cfb0
        /*0998*/ 	.word	0x00000007
        /*099c*/ 	.word	0x00022840
        /*09a0*/ 	.short	0x010a
        /*09a2*/ 	.byte	0x3f
	.zero		1


	//   ....[60]....
        /*09a4*/ 	.word	0x0001cff0
        /*09a8*/ 	.word	0x00000005
        /*09ac*/ 	.word	0x00022860
        /*09b0*/ 	.short	0x010a
        /*09b2*/ 	.byte	0x3f
	.zero		1


	//   ....[61]....
        /*09b4*/ 	.word	0x0001d030
        /*09b8*/ 	.word	0x00000007
        /*09bc*/ 	.word	0x00022860
        /*09c0*/ 	.short	0x010a
        /*09c2*/ 	.byte	0x3f
	.zero		1


	//   ....[62]....
        /*09c4*/ 	.word	0x0001d090
        /*09c8*/ 	.word	0x00000021
        /*09cc*/ 	.word	0x00022800
        /*09d0*/ 	.short	0x010a
        /*09d2*/ 	.byte	0x3f
	.zero		1


	//   ....[63]....
        /*09d4*/ 	.word	0x0001d0e0
        /*09d8*/ 	.word	0x0000000a
        /*09dc*/ 	.word	0x00000000
        /*09e0*/ 	.short	0x010a
        /*09e2*/ 	.byte	0x3f
	.zero		1


	//   ....[64]....
        /*09e4*/ 	.word	0x0001d130
        /*09e8*/ 	.word	0x00000000
        /*09ec*/ 	.word	0x00000000
        /*09f0*/ 	.short	0x010a
        /*09f2*/ 	.byte	0x3f
	.zero		1


	//   ....[65]....
        /*09f4*/ 	.word	0x0001d180
        /*09f8*/ 	.word	0x00000008
        /*09fc*/ 	.word	0x00000000
        /*0a00*/ 	.short	0x010a
        /*0a02*/ 	.byte	0x3f
	.zero		1


	//   ....[66]....
        /*0a04*/ 	.word	0x0001d1d0
        /*0a08*/ 	.word	0x00000096
        /*0a0c*/ 	.word	0x00000000
        /*0a10*/ 	.short	0x010a
        /*0a12*/ 	.byte	0x3f
	.zero		1


	//   ....[67]....
        /*0a14*/ 	.word	0x0001d220
        /*0a18*/ 	.word	0x00000002
        /*0a1c*/ 	.word	0x00000000
        /*0a20*/ 	.short	0x010a
        /*0a22*/ 	.byte	0x3f
	.zero		1


	//   ....[68]....
        /*0a24*/ 	.word	0x0001d270
        /*0a28*/ 	.word	0x00000094
        /*0a2c*/ 	.word	0x00000000
        /*0a30*/ 	.short	0x010a
        /*0a32*/ 	.byte	0x3f
	.zero		1


	//   ....[69]....
        /*0a34*/ 	.word	0x0001d350
        /*0a38*/ 	.word	0x00000003
        /*0a3c*/ 	.word	0x00022840
        /*0a40*/ 	.short	0x010a
        /*0a42*/ 	.byte	0x3f
	.zero		1


	//   ....[70]....
        /*0a44*/ 	.word	0x0001e3b0
        /*0a48*/ 	.word	0x00000003
        /*0a4c*/ 	.word	0x00022820
        /*0a50*/ 	.short	0x010a
        /*0a52*/ 	.byte	0x3f
	.zero		1


	//   ....[71]....
        /*0a54*/ 	.word	0x0001e410
        /*0a58*/ 	.word	0x00000003
        /*0a5c*/ 	.word	0x00022860
        /*0a60*/ 	.short	0x010a
        /*0a62*/ 	.byte	0x3f
	.zero		1


	//   ....[72]....
        /*0a64*/ 	.word	0x0001ee10
        /*0a68*/ 	.word	0x00000013
        /*0a6c*/ 	.word	0x00022840
        /*0a70*/ 	.short	0x010a
        /*0a72*/ 	.byte	0x3f
	.zero		1


	//   ....[73]....
        /*0a74*/ 	.word	0x0001f490
        /*0a78*/ 	.word	0x00000013
        /*0a7c*/ 	.word	0x00022860
        /*0a80*/ 	.short	0x010a
        /*0a82*/ 	.byte	0x3f
	.zero		1


	//   ....[74]....
        /*0a84*/ 	.word	0x0001fc10
        /*0a88*/ 	.word	0x00000007
        /*0a8c*/ 	.word	0x00022820
        /*0a90*/ 	.short	0x010a
        /*0a92*/ 	.byte	0x3f
	.zero		1


	//   ....[75]....
        /*0a94*/ 	.word	0x0001fdb0
        /*0a98*/ 	.word	0x00000005
        /*0a9c*/ 	.word	0x00022840
        /*0aa0*/ 	.short	0x010a
        /*0aa2*/ 	.byte	0x3f
	.zero		1


	//   ....[76]....
        /*0aa4*/ 	.word	0x0001fe00
        /*0aa8*/ 	.word	0x00000007
        /*0aac*/ 	.word	0x00022840
        /*0ab0*/ 	.short	0x010a
        /*0ab2*/ 	.byte	0x3f
	.zero		1


	//   ....[77]....
        /*0ab4*/ 	.word	0x0001fe50
        /*0ab8*/ 	.word	0x00000005
        /*0abc*/ 	.word	0x00022860
        /*0ac0*/ 	.short	0x010a
        /*0ac2*/ 	.byte	0x3f
	.zero		1


	//   ....[78]....
        /*0ac4*/ 	.word	0x00020210
        /*0ac8*/ 	.word	0x0000000c
        /*0acc*/ 	.word	0x00000000
        /*0ad0*/ 	.short	0x010a
        /*0ad2*/ 	.byte	0x3f
	.zero		1


	//   ....[79]....
        /*0ad4*/ 	.word	0x00020350
        /*0ad8*/ 	.word	0x0000000e
        /*0adc*/ 	.word	0x00000000
        /*0ae0*/ 	.short	0x010a
        /*0ae2*/ 	.byte	0x3f
	.zero		1


	//   ....[80]....
        /*0ae4*/ 	.word	0x00020a00
        /*0ae8*/ 	.word	0x00000007
        /*0aec*/ 	.word	0x00000000
        /*0af0*/ 	.short	0x0101
        /*0af2*/ 	.byte	0x3f
	.zero		1


	//   ....[81]....
        /*0af4*/ 	.word	0x00025160
        /*0af8*/ 	.word	0x00000007
        /*0afc*/ 	.word	0x00000000
        /*0b00*/ 	.short	0x010a
        /*0b02*/ 	.byte	0x3f
	.zero		1


	//   ....[82]....
        /*0b04*/ 	.word	0x000252a0
        /*0b08*/ 	.word	0x00000002
        /*0b0c*/ 	.word	0x00000000
        /*0b10*/ 	.short	0x010a
        /*0b12*/ 	.byte	0x3f
	.zero		1


	//   ....[83]....
        /*0b14*/ 	.word	0x0003d910
        /*0b18*/ 	.word	0x00000003
        /*0b1c*/ 	.word	0x00000000
        /*0b20*/ 	.short	0x0101
        /*0b22*/ 	.byte	0x3f
	.zero		1


	//   ....[84]....
        /*0b24*/ 	.word	0x0003d940
        /*0b28*/ 	.word	0x0000000e
        /*0b2c*/ 	.word	0x00000000
        /*0b30*/ 	.short	0x010a
        /*0b32*/ 	.byte	0x3f
	.zero		1


	//   ....[85]....
        /*0b34*/ 	.word	0x0003d990
        /*0b38*/ 	.word	0x00000002
        /*0b3c*/ 	.word	0x00000000
        /*0b40*/ 	.short	0x010a
        /*0b42*/ 	.byte	0x3f
	.zero		1


	//----- nvinfo : EIATTR_NUM_MBARRIERS
	.align		4
.L_1290:
        /*0b44*/ 	.byte	0x03, 0x38
        /*0b46*/ 	.short	0x0016


	//----- nvinfo : EIATTR_EXIT_INSTR_OFFSETS
	.align		4
        /*0b48*/ 	.byte	0x04, 0x1c
        /*0b4a*/ 	.short	(.L_1292 - .L_1291)


	//   ....[0]....
.L_1291:
        /*0b4c*/ 	.word	0x0001d080


	//----- nvinfo : EIATTR_MAX_THREADS
	.align		4
.L_1292:
        /*0b50*/ 	.byte	0x04, 0x05
        /*0b52*/ 	.short	(.L_1294 - .L_1293)
.L_1293:
        /*0b54*/ 	.word	0x00000180
        /*0b58*/ 	.word	0x00000001
        /*0b5c*/ 	.word	0x00000001


	//----- nvinfo : EIATTR_CRS_STACK_SIZE
	.align		4
.L_1294:
        /*0b60*/ 	.byte	0x04, 0x1e
        /*0b62*/ 	.short	(.L_1296 - .L_1295)
.L_1295:
        /*0b64*/ 	.word	0x00000000


	//----- nvinfo : EIATTR_CBANK_PARAM_SIZE
	.align		4
.L_1296:
        /*0b68*/ 	.byte	0x03, 0x19
        /*0b6a*/ 	.short	0x0a70


	//----- nvinfo : EIATTR_PARAM_CBANK
	.align		4
        /*0b6c*/ 	.byte	0x04, 0x0a
        /*0b6e*/ 	.short	(.L_1298 - .L_1297)
	.align		4
.L_1297:
        /*0b70*/ 	.word	index@(.nv.constant0._ZN7cutlass13device_kernelIN5flash11enable_sm90INS1_16FlashAttnFwdSm90INS1_25CollectiveMainloopFwdSm90ILi2EN4cute5tupleIJNS5_1CILi1EEES8_S8_EEENS6_IJNS7_ILi128EEENS7_ILi96EEENS7_ILi64EEEEEELi256ENS_6half_tEfNS_4arch4Sm90ELb0ELb1ELb1ELb0ELb1ELb0ELb0ELb1ELb0ELb1ELb1ELb0EEENS1_21CollectiveEpilogueFwdINS6_IJSA_NS7_ILi256EEESB_EEES9_SE_SG_Li256ELb0ELb1ELb1ELb0EEENS1_19SingleTileSchedulerILb0ELb1ELb1ELi128EEEEEEEEEvNT_6ParamsE)
        /*0b74*/ 	.short	0x0210
        /*0b76*/ 	.short	0x0a70


	//----- nvinfo : EIATTR_SW_WAR
	.align		4
.L_1298:
        /*0b78*/ 	.byte	0x04, 0x36
        /*0b7a*/ 	.short	(.L_1300 - .L_1299)
.L_1299:
        /*0b7c*/ 	.word	0x00000008
.L_1300:


//--------------------- .nv.info._ZN7cutlass13device_kernelIN5flash11enable_sm90INS1_16FlashAttnFwdSm90INS1_25CollectiveMainloopFwdSm90ILi2EN4cute5tupleIJNS5_1CILi1EEES8_S8_EEENS6_IJNS7_ILi128EEENS7_ILi96EEENS7_ILi64EEEEEELi256ENS_6half_tEfNS_4arch4Sm90ELb0ELb1ELb1ELb0ELb1ELb0ELb1ELb1ELb0ELb1ELb1ELb0EEENS1_21CollectiveEpilogueFwdINS6_IJSA_NS7_ILi256EEESB_EEES9_SE_SG_Li256ELb0ELb1ELb1ELb0EEENS1_19SingleTileSchedulerILb0ELb1ELb1ELi128EEEEEEEEEvNT_6ParamsE --------------------------
	.section	.nv.info._ZN7cutlass13device_kernelIN5flash11enable_sm90INS1_16FlashAttnFwdSm90INS1_25CollectiveMainloopFwdSm90ILi2EN4cute5tupleIJNS5_1CILi1EEES8_S8_EEENS6_IJNS7_ILi128EEENS7_ILi96EEENS7_ILi64EEEEEELi256ENS_6half_tEfNS_4arch4Sm90ELb0ELb1ELb1ELb0ELb1ELb0ELb1ELb1ELb0ELb1ELb1ELb0EEENS1_21CollectiveEpilogueFwdINS6_IJSA_NS7_ILi256EEESB_EEES9_SE_SG_Li256ELb0ELb1ELb1ELb0EEENS1_19SingleTileSchedulerILb0ELb1ELb1ELi128EEEEEEEEEvNT_6ParamsE,"",@"SHT_CUDA_INFO"
	.sectionflags	@""
	.align	4


	//----- nvinfo : EIATTR_CUDA_API_VERSION
	.align		4
        /*0000*/ 	.byte	0x04, 0x37
        /*0002*/ 	.short	(.L_1302 - .L_1301)
.L_1301:
        /*0004*/ 	.word	0x00000082


	//----- nvinfo : EIATTR_KPARAM_INFO
	.align		4
.L_1302:
        /*0008*/ 	.byte	0x04, 0x17
        /*000a*/ 	.short	(.L_1304 - .L_1303)
.L_1303:
        /*000c*/ 	.word	0x00000000
        /*0010*/ 	.short	0x0000
        /*0012*/ 	.short	0x0070
        /*0014*/ 	.byte	0x00, 0xf0, 0x01, 0x2c


	//----- nvinfo : EIATTR_SPARSE_MMA_MASK
	.align		4
.L_1304:
        /*0018*/ 	.byte	0x03, 0x50
        /*001a*/ 	.short	0x0000


	//----- nvinfo : EIATTR_MAXREG_COUNT
	.align		4
        /*001c*/ 	.byte	0x03, 0x1b
        /*001e*/ 	.short	0x00a8


	//----- nvinfo : EIATTR_NUM_BARRIERS
	.align		4
        /*0020*/ 	.byte	0x02, 0x4c
        /*0022*/ 	.byte	0x10
	.zero		1


	//----- nvinfo : EIATTR_EXTERNS
	.align		4
        /*0024*/ 	.byte	0x04, 0x0f
        /*0026*/ 	.short	(.L_1306 - .L_1305)


	//   ....[0]....
	.align		4
.L_1305:
        /*0028*/ 	.word	index@(__assertfail)


	//----- nvinfo : EIATTR_ANNOTATIONS
	.align		4
.L_1306:
        /*002c*/ 	.byte	0x04, 0x55
        /*002e*/ 	.short	(.L_1308 - .L_1307)


	//   ....[0]....
.L_1307:
        /* <DEDUP_REMOVED lines=1853> */


	//----- nvinfo : EIATTR_MERCURY_ISA_VERSION
	.align		4
.L_1308:
        /*73f0*/ 	.byte	0x03, 0x5f
        /*73f2*/ 	.short	0x0101


	//----- nvinfo : EIATTR_INT_WARP_WIDE_INSTR_OFFSETS
	.align		4
        /*73f4*/ 	.byte	0x04, 0x31
        /*73f6*/ 	.short	(.L_1310 - .L_1309)


	//   ....[0]....
.L_1309:
        /*73f8*/ 	.word	0x000000c0


	//   ....[1]....
        /*73fc*/ 	.word	0x000000d0


	//   ....[2]....
        /*7400*/ 	.word	0x000000e0


	//   ....[3]....
        /*7404*/ 	.word	0x00000180


	//----- nvinfo : EIATTR_COOP_GROUP_MASK_REGIDS
	.align		4
.L_1310:
        /*7408*/ 	.byte	0x04, 0x29
        /*740a*/ 	.short	(.L_1312 - .L_1311)


	//   ....[0]....
.L_1311:
        /*740c*/ 	.word	0xffffffff


	//   ....[1]....
        /*7410*/ 	.word	0xffffffff


	//   ....[2]....
        /*7414*/ 	.word	0xffffffff


	//   ....[3]....
        /*7418*/ 	.word	0xffffffff


	//   ....[4]....
        /*741c*/ 	.word	0xffffffff


	//   ....[5]....
        /*7420*/ 	.word	0xffffffff


	//   ....[6]....
        /*7424*/ 	.word	0xffffffff


	//   ....[7]....
        /*7428*/ 	.word	0xffffffff


	//   ....[8]....
        /*742c*/ 	.word	0xffffffff


	//   ....[9]....
        /*7430*/ 	.word	0xffffffff


	//   ....[10]....
        /*7434*/ 	.word	0xffffffff


	//   ....[11]....
        /*7438*/ 	.word	0xffffffff


	//   ....[12]....
        /*743c*/ 	.word	0xffffffff


	//   ....[13]....
        /*7440*/ 	.word	0xffffffff


	//   ....[14]....
        /*7444*/ 	.word	0xffffffff


	//   ....[15]....
        /*7448*/ 	.word	0xffffffff


	//   ....[16]....
        /*744c*/ 	.word	0xffffffff


	//   ....[17]....
        /*7450*/ 	.word	0xffffffff


	//   ....[18]....
        /*7454*/ 	.word	0xffffffff


	//   ....[19]....
        /*7458*/ 	.word	0xffffffff


	//   ....[20]....
        /*745c*/ 	.word	0xffffffff


	//   ....[21]....
        /*7460*/ 	.word	0xffffffff


	//   ....[22]....
        /*7464*/ 	.word	0xffffffff


	//   ....[23]....
        /*7468*/ 	.word	0xffffffff


	//   ....[24]....
        /*746c*/ 	.word	0xffffffff


	//   ....[25]....
        /*7470*/ 	.word	0xffffffff


	//   ....[26]....
        /*7474*/ 	.word	0xffffffff


	//   ....[27]....
        /*7478*/ 	.word	0xffffffff


	//   ....[28]....
        /*747c*/ 	.word	0xffffffff


	//   ....[29]....
        /*7480*/ 	.word	0xffffffff


	//   ....[30]....
        /*7484*/ 	.word	0xffffffff


	//   ....[31]....
        /*7488*/ 	.word	0xffffffff


	//   ....[32]....
        /*748c*/ 	.word	0xffffffff


	//   ....[33]....
        /*7490*/ 	.word	0xffffffff


	//   ....[34]....
        /*7494*/ 	.word	0xffffffff


	//   ....[35]....
        /*7498*/ 	.word	0xffffffff


	//   ....[36]....
        /*749c*/ 	.word	0xffffffff


	//   ....[37]....
        /*74a0*/ 	.word	0xffffffff


	//   ....[38]....
        /*74a4*/ 	.word	0xffffffff


	//   ....[39]....
        /*74a8*/ 	.word	0xffffffff


	//   ....[40]....
        /*74ac*/ 	.word	0xffffffff


	//   ....[41]....
        /*74b0*/ 	.word	0xffffffff


	//   ....[42]....
        /*74b4*/ 	.word	0xffffffff


	//   ....[43]....
        /*74b8*/ 	.word	0xffffffff


	//   ....[44]....
        /*74bc*/ 	.word	0xffffffff


	//   ....[45]....
        /*74c0*/ 	.word	0xffffffff


	//   ....[46]....
        /*74c4*/ 	.word	0xffffffff


	//   ....[47]....
        /*74c8*/ 	.word	0xffffffff


	//   ....[48]....
        /*74cc*/ 	.word	0xffffffff


	//   ....[49]....
        /*74d0*/ 	.word	0xffffffff


	//   ....[50]....
        /*74d4*/ 	.word	0xffffffff


	//   ....[51]....
        /*74d8*/ 	.word	0xffffffff


	//   ....[52]....
        /*74dc*/ 	.word	0xffffffff


	//   ....[53]....
        /*74e0*/ 	.word	0xffffffff


	//   ....[54]....
        /*74e4*/ 	.word	0xffffffff


	//   ....[55]....
        /*74e8*/ 	.word	0xffffffff


	//   ....[56]....
        /*74ec*/ 	.word	0xffffffff


	//   ....[57]....
        /*74f0*/ 	.word	0xffffffff


	//   ....[58]....
        /*74f4*/ 	.word	0xffffffff


	//   ....[59]....
        /*74f8*/ 	.word	0xffffffff


	//   ....[60]....
        /*74fc*/ 	.word	0xffffffff


	//   ....[61]....
        /*7500*/ 	.word	0xffffffff


	//   ....[62]....
        /*7504*/ 	.word	0xffffffff


	//   ....[63]....
        /*7508*/ 	.word	0xffffffff


	//   ....[64]....
        /*750c*/ 	.word	0xffffffff


	//   ....[65]....
        /*7510*/ 	.word	0xffffffff


	//   ....[66]....
        /*7514*/ 	.word	0xffffffff


	//   ....[67]....
        /*7518*/ 	.word	0xffffffff


	//   ....[68]....
        /*751c*/ 	.word	0xffffffff


	//   ....[69]....
        /*7520*/ 	.word	0xffffffff


	//   ....[70]....
        /*7524*/ 	.word	0xffffffff


	//   ....[71]....
        /*7528*/ 	.word	0xffffffff


	//   ....[72]....
        /*752c*/ 	.word	0xffffffff


	//   ....[73]....
        /*7530*/ 	.word	0xffffffff


	//   ....[74]....
        /*7534*/ 	.word	0xffffffff


	//   ....[75]....
        /*7538*/ 	.word	0xffffffff


	//   ....[76]....
        /*753c*/ 	.word	0xffffffff


	//   ....[77]....
        /*7540*/ 	.word	0xffffffff


	//   ....[78]....
        /*7544*/ 	.word	0xffffffff


	//   ....[79]....
        /*7548*/ 	.word	0xffffffff


	//   ....[80]....
        /*754c*/ 	.word	0xffffffff


	//   ....[81]....
        /*7550*/ 	.word	0xffffffff


	//   ....[82]....
        /*7554*/ 	.word	0xffffffff


	//   ....[83]....
        /*7558*/ 	.word	0xffffffff


	//   ....[84]....
        /*755c*/ 	.word	0xffffffff


	//   ....[85]....
        /*7560*/ 	.word	0xffffffff


	//   ....[86]....
        /*7564*/ 	.word	0xffffffff


	//   ....[87]....
        /*7568*/ 	.word	0xffffffff


	//   ....[88]....
        /*756c*/ 	.word	0xffffffff


	//   ....[89]....
        /*7570*/ 	.word	0xffffffff


	//   ....[90]....
        /*7574*/ 	.word	0xffffffff


	//   ....[91]....
        /*7578*/ 	.word	0xffffffff


	//   ....[92]....
        /*757c*/ 	.word	0xffffffff


	//   ....[93]....
        /*7580*/ 	.word	0xffffffff


	//   ....[94]....
        /*7584*/ 	.word	0xffffffff


	//   ....[95]....
        /*7588*/ 	.word	0xffffffff


	//   ....[96]....
        /*758c*/ 	.word	0xffffffff


	//   ....[97]....
        /*7590*/ 	.word	0xffffffff


	//   ....[98]....
        /*7594*/ 	.word	0xffffffff


	//   ....[99]....
        /*7598*/ 	.word	0xffffffff


	//   ....[100]....
        /*759c*/ 	.word	0xffffffff


	//   ....[101]....
        /*75a0*/ 	.word	0xffffffff


	//   ....[102]....
        /*75a4*/ 	.word	0xffffffff


	//   ....[103]....
        /*75a8*/ 	.word	0xffffffff


	//   ....[104]....
        /*75ac*/ 	.word	0xffffffff


	//   ....[105]....
        /*75b0*/ 	.word	0xffffffff


	//   ....[106]....
        /*75b4*/ 	.word	0xffffffff


	//   ....[107]....
        /*75b8*/ 	.word	0xffffffff


	//   ....[108]....
        /*75bc*/ 	.word	0xffffffff


	//   ....[109]....
        /*75c0*/ 	.word	0xffffffff


	//   ....[110]....
        /*75c4*/ 	.word	0xffffffff


	//   ....[111]....
        /*75c8*/ 	.word	0xffffffff


	//   ....[112]....
        /*75cc*/ 	.word	0xffffffff


	//   ....[113]....
        /*75d0*/ 	.word	0xffffffff


	//   ....[114]....
        /*75d4*/ 	.word	0xffffffff


	//   ....[115]....
        /*75d8*/ 	.word	0xffffffff


	//   ....[116]....
        /*75dc*/ 	.word	0xffffffff


	//   ....[117]....
        /*75e0*/ 	.word	0x0500000f


	//   ....[118]....
        /*75e4*/ 	.word	0x0500000f


	//   ....[119]....
        /*75e8*/ 	.word	0x0500000f


	//   ....[120]....
        /*75ec*/ 	.word	0x0500000f


	//   ....[121]....
        /*75f0*/ 	.word	0x0500000f


	//   ....[122]....
        /*75f4*/ 	.word	0x0500000f


	//   ....[123]....
        /*75f8*/ 	.word	0x0500000f


	//   ....[124]....
        /*75fc*/ 	.word	0x0500000f


	//   ....[125]....
        /*7600*/ 	.word	0x0500000f


	//   ....[126]....
        /*7604*/ 	.word	0x0500000f


	//   ....[127]....
        /*7608*/ 	.word	0x0500000f


	//   ....[128]....
        /*760c*/ 	.word	0x0500000f


	//   ....[129]....
        /*7610*/ 	.word	0x0500000f


	//   ....[130]....
        /*7614*/ 	.word	0x0500000f


	//   ....[131]....
        /*7618*/ 	.word	0x0500000f


	//   ....[132]....
        /*761c*/ 	.word	0x0500000f


	//   ....[133]....
        /*7620*/ 	.word	0x0500000f


	//   ....[134]....
        /*7624*/ 	.word	0x0500000f


	//   ....[135]....
        /*7628*/ 	.word	0x0500000f


	//   ....[136]....
        /*762c*/ 	.word	0x0500000f


	//   ....[137]....
        /*7630*/ 	.word	0x0500000f


	//   ....[138]....
        /*7634*/ 	.word	0x0500000f


	//   ....[139]....
        /*7638*/ 	.word	0x0500000f


	//   ....[140]....
        /*763c*/ 	.word	0x0500000f


	//   ....[141]....
        /*7640*/ 	.word	0x0500000f


	//   ....[142]....
        /*7644*/ 	.word	0x0500000f


	//   ....[143]....
        /*7648*/ 	.word	0x0500000f


	//   ....[144]....
        /*764c*/ 	.word	0x0500000f


	//   ....[145]....
        /*7650*/ 	.word	0x0500000f


	//   ....[146]....
        /*7654*/ 	.word	0x0500000f


	//   ....[147]....
        /*7658*/ 	.word	0x0500000f


	//   ....[148]....
        /*765c*/ 	.word	0x0500000f


	//   ....[149]....
        /*7660*/ 	.word	0x0500000f


	//   ....[150]....
        /*7664*/ 	.word	0x0500000f


	//   ....[151]....
        /*7668*/ 	.word	0x0500000f


	//   ....[152]....
        /*766c*/ 	.word	0x0500000f


	//   ....[153]....
        /*7670*/ 	.word	0x0500000f


	//   ....[154]....
        /*7674*/ 	.word	0x0500000f


	//   ....[155]....
        /*7678*/ 	.word	0x0500000f


	//   ....[156]....
        /*767c*/ 	.word	0x0500000f


	//   ....[157]....
        /*7680*/ 	.word	0x0500000f


	//   ....[158]....
        /*7684*/ 	.word	0x0500000f


	//   ....[159]....
        /*7688*/ 	.word	0x0500000f


	//   ....[160]....
        /*768c*/ 	.word	0x0500000f


	//   ....[161]....
        /*7690*/ 	.word	0x0500000f


	//   ....[162]....
        /*7694*/ 	.word	0x0500000f


	//   ....[163]....
        /*7698*/ 	.word	0x0500000f


	//   ....[164]....
        /*769c*/ 	.word	0x0500000f


	//   ....[165]....
        /*76a0*/ 	.word	0x0500000f


	//   ....[166]....
        /*76a4*/ 	.word	0x0500000f


	//   ....[167]....
        /*76a8*/ 	.word	0x0500000f


	//   ....[168]....
        /*76ac*/ 	.word	0x0500000f


	//   ....[169]....
        /*76b0*/ 	.word	0x0500000f


	//   ....[170]....
        /*76b4*/ 	.word	0x0500000f


	//   ....[171]....
        /*76b8*/ 	.word	0x0500000f


	//   ....[172]....
        /*76bc*/ 	.word	0x0500000f


	//   ....[173]....
        /*76c0*/ 	.word	0x0500000f


	//   ....[174]....
        /*76c4*/ 	.word	0x0500000f


	//   ....[175]....
        /*76c8*/ 	.word	0x0500000f


	//   ....[176]....
        /*76cc*/ 	.word	0x0500000f


	//   ....[177]....
        /*76d0*/ 	.word	0x0500000f


	//   ....[178]....
        /*76d4*/ 	.word	0x0500000f


	//   ....[179]....
        /*76d8*/ 	.word	0x0500000f


	//   ....[180]....
        /*76dc*/ 	.word	0x0500000f


	//   ....[181]....
        /*76e0*/ 	.word	0x0500000f


	//   ....[182]....
        /*76e4*/ 	.word	0x0500000f


	//   ....[183]....
        /*76e8*/ 	.word	0x0500000f


	//   ....[184]....
        /*76ec*/ 	.word	0x0500000f


	//   ....[185]....
        /*76f0*/ 	.word	0x0500000f


	//   ....[186]....
        /*76f4*/ 	.word	0x0500000f


	//   ....[187]....
        /*76f8*/ 	.word	0x0500000f


	//   ....[188]....
        /*76fc*/ 	.word	0x0500000f


	//   ....[189]....
        /*7700*/ 	.word	0x0500000f


	//   ....[190]....
        /*7704*/ 	.word	0x0500000f


	//   ....[191]....
        /*7708*/ 	.word	0x0500000f


	//   ....[192]....
        /*770c*/ 	.word	0x0500000f


	//   ....[193]....
        /*7710*/ 	.word	0x0500000f


	//   ....[194]....
        /*7714*/ 	.word	0x0500000f


	//   ....[195]....
        /*7718*/ 	.word	0x0500000f


	//   ....[196]....
        /*771c*/ 	.word	0x0500000f


	//   ....[197]....
        /*7720*/ 	.word	0x0500000f


	//   ....[198]....
        /*7724*/ 	.word	0x0500000f


	//   ....[199]....
        /*7728*/ 	.word	0xffffffff


	//   ....[200]....
        /*772c*/ 	.word	0xffffffff


	//   ....[201]....
        /*7730*/ 	.word	0xffffffff


	//   ....[202]....
        /*7734*/ 	.word	0xffffffff


	//   ....[203]....
        /*7738*/ 	.word	0xffffffff


	//   ....[204]....
        /*773c*/ 	.word	0xffffffff


	//----- nvinfo : EIATTR_COOP_GROUP_INSTR_OFFSETS
	.align		4
.L_1312:
        /*7740*/ 	.byte	0x04, 0x28
        /*7742*/ 	.short	(.L_1314 - .L_1313)


	//   ....[0]....
.L_1313:
        /*7744*/ 	.word	0x00000080


	//   ....[1]....
        /*7748*/ 	.word	0x00000090


	//   ....[2]....
        /*774c*/ 	.word	0x000002f0


	//   ....[3]....
        /*7750*/ 	.word	0x00000450


	//   ....[4]....
        /*7754*/ 	.word	0x00000570


	//   ....[5]....
        /*7758*/ 	.word	0x000006d0


	//   ....[6]....
        /*775c*/ 	.word	0x00001ba0


	//   ....[7]....
        /*7760*/ 	.word	0x00003c20


	//   ....[8]....
        /*7764*/ 	.word	0x000043c0


	//   ....[9]....
        /*7768*/ 	.word	0x00005970


	//   ....[10]....
        /*776c*/ 	.word	0x00005a00


	//   ....[11]....
        /*7770*/ 	.word	0x00005d80


	//   ....[12]....
        /*7774*/ 	.word	0x00005da0


	//   ....[13]....
        /*7778*/ 	.word	0x0000b8d0


	//   ....[14]....
        /*777c*/ 	.word	0x0000b920


	//   ....[15]....
        /*7780*/ 	.word	0x0000b960


	//   ....[16]....
        /*7784*/ 	.word	0x0000b980


	//   ....[17]....
        /*7788*/ 	.word	0x00025d90


	//   ....[18]....
        /*778c*/ 	.word	0x00026400


	//   ....[19]....
        /*7790*/ 	.word	0x00027360


	//   ....[20]....
        /*7794*/ 	.word	0x00027440


	//   ....[21]....
        /*7798*/ 	.word	0x000275d0


	//   ....[22]....
        /*779c*/ 	.word	0x000275f0


	//   ....[23]....
        /*77a0*/ 	.word	0x0002fad0


	//   ....[24]....
        /*77a4*/ 	.word	0x0002faf0


	//   ....[25]....
        /*77a8*/ 	.word	0x0002fb50


	//   ....[26]....
        /*77ac*/ 	.word	0x0002fb90


	//   ....[27]....
        /*77b0*/ 	.word	0x00030f60


	//   ....[28]....
        /*77b4*/ 	.word	0x00030fa0


	//   ....[29]....
        /*77b8*/ 	.word	0x00031220


	//   ....[30]....
        /*77bc*/ 	.word	0x00031260


	//   ....[31]....
        /*77c0*/ 	.word	0x00031280


	//   ....[32]....
        /*77c4*/ 	.word	0x00031290


	//   ....[33]....
        /*77c8*/ 	.word	0x000320c0


	//   ....[34]....
        /*77cc*/ 	.word	0x000320d0


	//   ....[35]....
        /*77d0*/ 	.word	0x000332b0


	//   ....[36]....
        /*77d4*/ 	.word	0x00034810


	//   ....[37]....
        /*77d8*/ 	.word	0x00034830


	//   ....[38]....
        /*77dc*/ 	.word	0x00034850


	//   ....[39]....
        /*77e0*/ 	.word	0x00034870


	//   ....[40]....
        /*77e4*/ 	.word	0x000348c0


	//   ....[41]....
        /*77e8*/ 	.word	0x000348e0


	//   ....[42]....
        /*77ec*/ 	.word	0x00034930


	//   ....[43]....
        /*77f0*/ 	.word	0x00034950


	//   ....[44]....
        /*77f4*/ 	.word	0x000349a0


	//   ....[45]....
        /*77f8*/ 	.word	0x000349c0


	//   ....[46]....
        /*77fc*/ 	.word	0x00034a10


	//   ....[47]....
        /*7800*/ 	.word	0x00034a30


	//   ....[48]....
        /*7804*/ 	.word	0x00034ff0


	//   ....[49]....
        /*7808*/ 	.word	0x00035040


	//   ....[50]....
        /*780c*/ 	.word	0x00035080


	//   ....[51]....
        /*7810*/ 	.word	0x000350b0


	//   ....[52]....
        /*7814*/ 	.word	0x000350f0


	//   ....[53]....
        /*7818*/ 	.word	0x00035190


	//   ....[54]....
        /*781c*/ 	.word	0x000351c0


	//   ....[55]....
        /*7820*/ 	.word	0x00035260


	//   ....[56]....
        /*7824*/ 	.word	0x00035290


	//   ....[57]....
        /*7828*/ 	.word	0x000352f0


	//   ....[58]....
        /*782c*/ 	.word	0x00035320


	//   ....[59]....
        /*7830*/ 	.word	0x00035370


	//   ....[60]....
        /*7834*/ 	.word	0x000353c0


	//   ....[61]....
        /*7838*/ 	.word	0x00035430


	//   ....[62]....
        /*783c*/ 	.word	0x00035470


	//   ....[63]....
        /*7840*/ 	.word	0x000354a0


	//   ....[64]....
        /*7844*/ 	.word	0x00035ac0


	//   ....[65]....
        /*7848*/ 	.word	0x00035af0


	//   ....[66]....
        /*784c*/ 	.word	0x00035b70


	//   ....[67]....
        /*7850*/ 	.word	0x00035bd0


	//   ....[68]....
        /*7854*/ 	.word	0x00035c10


	//   ....[69]....
        /*7858*/ 	.word	0x00035c40


	//   ....[70]....
        /*785c*/ 	.word	0x00035cf0


	//   ....[71]....
        /*7860*/ 	.word	0x00035d10


	//   ....[72]....
        /*7864*/ 	.word	0x00035dc0


	//   ....[73]....
        /*7868*/ 	.word	0x00035df0


	//   ....[74]....
        /*786c*/ 	.word	0x00035e90


	//   ....[75]....
        /*7870*/ 	.word	0x00035eb0


	//   ....[76]....
        /*7874*/ 	.word	0x00035f50


	//   ....[77]....
        /*7878*/ 	.word	0x00035f80


	//   ....[78]....
        /*787c*/ 	.word	0x00036010


	//   ....[79]....
        /*7880*/ 	.word	0x00036060


	//   ....[80]....
        /*7884*/ 	.word	0x00036420


	//   ....[81]....
        /*7888*/ 	.word	0x00036450


	//   ....[82]....
        /*788c*/ 	.word	0x00036480


	//   ....[83]....
        /*7890*/ 	.word	0x000364b0


	//   ....[84]....
        /*7894*/ 	.word	0x000364e0


	//   ....[85]....
        /*7898*/ 	.word	0x00036570


	//   ....[86]....
        /*789c*/ 	.word	0x000365b0


	//   ....[87]....
        /*78a0*/ 	.word	0x000365e0


	//   ....[88]....
        /*78a4*/ 	.word	0x00036670


	//   ....[89]....
        /*78a8*/ 	.word	0x000366a0


	//   ....[90]....
        /*78ac*/ 	.word	0x000366b0


	//   ....[91]....
        /*78b0*/ 	.word	0x00036740


	//   ....[92]....
        /*78b4*/ 	.word	0x00036f20


	//   ....[93]....
        /*78b8*/ 	.word	0x00036f40


	//   ....[94]....
        /*78bc*/ 	.word	0x00036f50


	//   ....[95]....
        /*78c0*/ 	.word	0x00036f60


	//   ....[96]....
        /*78c4*/ 	.word	0x00036f80


	//   ....[97]....
        /*78c8*/ 	.word	0x00036fa0


	//   ....[98]....
        /*78cc*/ 	.word	0x00036fd0


	//   ....[99]....
        /*78d0*/ 	.word	0x00037010


	//   ....[100]....
        /*78d4*/ 	.word	0x00037030


	//   ....[101]....
        /*78d8*/ 	.word	0x00037060


	//   ....[102]....
        /*78dc*/ 	.word	0x00037080


	//   ....[103]....
        /*78e0*/ 	.word	0x000370b0


	//   ....[104]....
        /*78e4*/ 	.word	0x00037410


	//   ....[105]....
        /*78e8*/ 	.word	0x00037430


	//   ....[106]....
        /*78ec*/ 	.word	0x00037440


	//   ....[107]....
        /*78f0*/ 	.word	0x00037450


	//   ....[108]....
        /*78f4*/ 	.word	0x00037460


	//   ....[109]....
        /*78f8*/ 	.word	0x00037480


	//   ....[110]....
        /*78fc*/ 	.word	0x000374f0


	//   ....[111]....
        /*7900*/ 	.word	0x00037510


	//   ....[112]....
        /*7904*/ 	.word	0x00037570


	//   ....[113]....
        /*7908*/ 	.word	0x00037580


	//   ....[114]....
        /*790c*/ 	.word	0x00037600


	//   ....[115]....
        /*7910*/ 	.word	0x00037670


	//   ....[116]....
        /*7914*/ 	.word	0x000379a0


	//   ....[117]....
        /*7918*/ 	.word	0x00037ee0


	//   ....[118]....
        /*791c*/ 	.word	0x00037fd0


	//   ....[119]....
        /*7920*/ 	.word	0x00038070


	//   ....[120]....
        /*7924*/ 	.word	0x000380d0


	//   ....[121]....
        /*7928*/ 	.word	0x00038190


	//   ....[122]....
        /*792c*/ 	.word	0x000381f0


	//   ....[123]....
        /*7930*/ 	.word	0x000382b0


	//   ....[124]....
        /*7934*/ 	.word	0x00038310


	//   ....[125]....
        /*7938*/ 	.word	0x000383d0


	//   ....[126]....
        /*793c*/ 	.word	0x00038430


	//   ....[127]....
        /*7940*/ 	.word	0x000384f0


	//   ....[128]....
        /*7944*/ 	.word	0x00038550


	//   ....[129]....
        /*7948*/ 	.word	0x000385f0


	//   ....[130]....
        /*794c*/ 	.word	0x00038690


	//   ....[131]....
        /*7950*/ 	.word	0x000386f0


	//   ....[132]....
        /*7954*/ 	.word	0x000387a0


	//   ....[133]....
        /*7958*/ 	.word	0x00038880


	//   ....[134]....
        /*795c*/ 	.word	0x000389a0


	//   ....[135]....
        /*7960*/ 	.word	0x00038a00


	//   ....[136]....
        /*7964*/ 	.word	0x00038b10


	//   ....[137]....
        /*7968*/ 	.word	0x00038b70


	//   ....[138]....
        /*796c*/ 	.word	0x00038c90


	//   ....[139]....
        /*7970*/ 	.word	0x00038cf0


	//   ....[140]....
        /*7974*/ 	.word	0x00038e10


	//   ....[141]....
        /*7978*/ 	.word	0x00038e70


	//   ....[142]....
        /*797c*/ 	.word	0x00038f60


	//   ....[143]....
        /*7980*/ 	.word	0x00038fd0


	//   ....[144]....
        /*7984*/ 	.word	0x00039030


	//   ....[145]....
        /*7988*/ 	.word	0x000390f0


	//   ....[146]....
        /*798c*/ 	.word	0x00039180


	//   ....[147]....
        /*7990*/ 	.word	0x00039220


	//   ....[148]....
        /*7994*/ 	.word	0x000392b0


	//   ....[149]....
        /*7998*/ 	.word	0x00039380


	//   ....[150]....
        /*799c*/ 	.word	0x000394b0


	//   ....[151]....
        /*79a0*/ 	.word	0x00039500


	//   ....[152]....
        /*79a4*/ 	.word	0x00039570


	//   ....[153]....
        /*79a8*/ 	.word	0x00039660


	//   ....[154]....
        /*79ac*/ 	.word	0x00039790


	//   ....[155]....
        /*79b0*/ 	.word	0x000397e0


	//   ....[156]....
        /*79b4*/ 	.word	0x00039850


	//   ....[157]....
        /*79b8*/ 	.word	0x00039940


	//   ....[158]....
        /*79bc*/ 	.word	0x00039a70


	//   ....[159]....
        /*79c0*/ 	.word	0x00039ac0


	//   ....[160]....
        /*79c4*/ 	.word	0x00039b30


	//   ....[161]....
        /*79c8*/ 	.word	0x00039c10


	//   ....[162]....
        /*79cc*/ 	.word	0x00039d60


	//   ....[163]....
        /*79d0*/ 	.word	0x00039e40


	//   ....[164]....
        /*79d4*/ 	.word	0x00039eb0


	//   ....[165]....
        /*79d8*/ 	.word	0x00039f70


	//   ....[166]....
        /*79dc*/ 	.word	0x0003a050


	//   ....[167]....
        /*79e0*/ 	.word	0x0003a110


	//   ....[168]....
        /*79e4*/ 	.word	0x0003a1f0


	//   ....[169]....
        /*79e8*/ 	.word	0x0003a2b0


	//   ....[170]....
        /*79ec*/ 	.word	0x0003a390


	//   ....[171]....
        /*79f0*/ 	.word	0x0003a450


	//   ....[172]....
        /*79f4*/ 	.word	0x0003a530


	//   ....[173]....
        /*79f8*/ 	.word	0x0003a600


	//   ....[174]....
        /*79fc*/ 	.word	0x0003a760


	//   ....[175]....
        /*7a00*/ 	.word	0x0003a800


	//   ....[176]....
        /*7a04*/ 	.word	0x0003a860


	//   ....[177]....
        /*7a08*/ 	.word	0x0003a900


	//   ....[178]....
        /*7a0c*/ 	.word	0x0003a960


	//   ....[179]....
        /*7a10*/ 	.word	0x0003aa00


	//   ....[180]....
        /*7a14*/ 	.word	0x0003aa60


	//   ....[181]....
        /*7a18*/ 	.word	0x0003ab00


	//   ....[182]....
        /*7a1c*/ 	.word	0x0003ab60


	//   ....[183]....
        /*7a20*/ 	.word	0x0003ac00


	//   ....[184]....
        /*7a24*/ 	.word	0x0003ac60


	//   ....[185]....
        /*7a28*/ 	.word	0x0003ad00


	//   ....[186]....
        /*7a2c*/ 	.word	0x0003ade0


	//   ....[187]....
        /*7a30*/ 	.word	0x0003ae80


	//   ....[188]....
        /*7a34*/ 	.word	0x0003aef0


	//   ....[189]....
        /*7a38*/ 	.word	0x0003afc0


	//   ....[190]....
        /*7a3c*/ 	.word	0x0003b020


	//   ....[191]....
        /*7a40*/ 	.word	0x0003b0f0


	//   ....[192]....
        /*7a44*/ 	.word	0x0003b150


	//   ....[193]....
        /*7a48*/ 	.word	0x0003b220


	//   ....[194]....
        /*7a4c*/ 	.word	0x0003b280


	//   ....[195]....
        /*7a50*/ 	.word	0x0003b350


	//   ....[196]....
        /*7a54*/ 	.word	0x0003b3b0


	//   ....[197]....
        /*7a58*/ 	.word	0x0003b480


	//   ....[198]....
        /*7a5c*/ 	.word	0x0003b590


	//   ....[199]....
        /*7a60*/ 	.word	0x0003db00


	//   ....[200]....
        /*7a64*/ 	.word	0x0003e2c0


	//   ....[201]....
        /*7a68*/ 	.word	0x0003f560


	//   ....[202]....
        /*7a6c*/ 	.word	0x0003f5c0


	//   ....[203]....
        /*7a70*/ 	.word	0x0003f620


	//   ....[204]....
        /*7a74*/ 	.word	0x0003f640


	//----- nvinfo : EIATTR_REG_RECONFIG
	.align		4
.L_1314:
        /*7a78*/ 	.byte	0x01, 0x54
	.zero		2


	//----- nvinfo : EIATTR_SYSCALL_OFFSETS
	.align		4
        /*7a7c*/ 	.byte	0x04, 0x46
        /*7a7e*/ 	.short	(.L_1316 - .L_1315)


	//   ....[0]....
.L_1315:
        /*7a80*/ 	.word	0x00001ef0


	//   ....[1]....
        /*7a84*/ 	.word	0x00033e70


	//   ....[2]....
        /*7a88*/ 	.word	0x00033fb0


	//   ....[3]....
        /*7a8c*/ 	.word	0x000340a0


	//   ....[4]....
        /*7a90*/ 	.word	0x00034ca0


	//   ....[5]....
        /*7a94*/ 	.word	0x00035780


	//----- nvinfo : EIATTR_MBARRIER_INSTR_OFFSETS
	.align		4
.L_1316:
        /*7a98*/ 	.byte	0x04, 0x39
        /*7a9a*/ 	.short	(.L_1318 - .L_1317)


	//   ....[0]....
.L_1317:
        /*7a9c*/ 	.word	0x00000190
        /*7aa0*/ 	.word	0x000000ff
        /*7aa4*/ 	.word	0x00032400
        /*7aa8*/ 	.short	0x0100
        /*7aaa*/ 	.byte	0x08
	.zero		1


	//   ....[1]....
        /*7aac*/ 	.word	0x000001a0
        /*7ab0*/ 	.word	0x000000ff
        /*7ab4*/ 	.word	0x00032410
        /*7ab8*/ 	.short	0x0100
        /*7aba*/ 	.byte	0x08
	.zero		1


	//   ....[2]....
        /*7abc*/ 	.word	0x000001b0
        /*7ac0*/ 	.word	0x000000ff
        /*7ac4*/ 	.word	0x00032420
        /*7ac8*/ 	.short	0x0100
        /*7aca*/ 	.byte	0x08
	.zero		1


	//   ....[3]....
        /*7acc*/ 	.word	0x000002a0
        /*7ad0*/ 	.word	0x000000ff
        /*7ad4*/ 	.word	0x00032430
        /*7ad8*/ 	.short	0x0100
        /*7ada*/ 	.byte	0x08
	.zero		1


	//   ....[4]....
        /*7adc*/ 	.word	0x000002b0
        /*7ae0*/ 	.word	0x000000ff
        /*7ae4*/ 	.word	0x00032440
        /*7ae8*/ 	.short	0x0100
        /*7aea*/ 	.byte	0x08
	.zero		1


	//   ....[5]....
        /*7aec*/ 	.word	0x000002c0
        /*7af0*/ 	.word	0x000000ff
        /*7af4*/ 	.word	0x00032438
        /*7af8*/ 	.short	0x0100
        /*7afa*/ 	.byte	0x08
	.zero		1


	//   ....[6]....
        /*7afc*/ 	.word	0x000002d0
        /*7b00*/ 	.word	0x000000ff
        /*7b04*/ 	.word	0x00032448
        /*7b08*/ 	.short	0x0100
        /*7b0a*/ 	.byte	0x08
	.zero		1


	//   ....[7]....
        /*7b0c*/ 	.word	0x00000400
        /*7b10*/ 	.word	0x000000ff
        /*7b14*/ 	.word	0x00032450
        /*7b18*/ 	.short	0x0100
        /*7b1a*/ 	.byte	0x08
	.zero		1


	//   ....[8]....
        /*7b1c*/ 	.word	0x00000410
        /*7b20*/ 	.word	0x000000ff
        /*7b24*/ 	.word	0x00032460
        /*7b28*/ 	.short	0x0100
        /*7b2a*/ 	.byte	0x08
	.zero		1


	//   ....[9]....
        /*7b2c*/ 	.word	0x00000420
        /*7b30*/ 	.word	0x000000ff
        /*7b34*/ 	.word	0x00032458
        /*7b38*/ 	.short	0x0100
        /*7b3a*/ 	.byte	0x08
	.zero		1


	//   ....[10]....
        /*7b3c*/ 	.word	0x00000430
        /*7b40*/ 	.word	0x000000ff
        /*7b44*/ 	.word	0x00032468
        /*7b48*/ 	.short	0x0100
        /*7b4a*/ 	.byte	0x08
	.zero		1


	//   ....[11]....
        /*7b4c*/ 	.word	0x00000520
        /*7b50*/ 	.word	0x000000ff
        /*7b54*/ 	.word	0x00032470
        /*7b58*/ 	.short	0x0100
        /*7b5a*/ 	.byte	0x06
	.zero		1


	//   ....[12]....
        /*7b5c*/ 	.word	0x00000530
        /*7b60*/ 	.word	0x000000ff
        /*7b64*/ 	.word	0x00032480
        /*7b68*/ 	.short	0x0100
        /*7b6a*/ 	.byte	0x06
	.zero		1


	//   ....[13]....
        /*7b6c*/ 	.word	0x00000540
        /*7b70*/ 	.word	0x000000ff
        /*7b74*/ 	.word	0x00032478
        /*7b78*/ 	.short	0x0100
        /*7b7a*/ 	.byte	0x06
	.zero		1


	//   ....[14]....
        /*7b7c*/ 	.word	0x00000550
        /*7b80*/ 	.word	0x000000ff
        /*7b84*/ 	.word	0x00032488
        /*7b88*/ 	.short	0x0100
        /*7b8a*/ 	.byte	0x06
	.zero		1


	//   ....[15]....
        /*7b8c*/ 	.word	0x00000680
        /*7b90*/ 	.word	0x000000ff
        /*7b94*/ 	.word	0x00032490
        /*7b98*/ 	.short	0x0100
        /*7b9a*/ 	.byte	0x08
	.zero		1


	//   ....[16]....
        /*7b9c*/ 	.word	0x00000690
        /*7ba0*/ 	.word	0x000000ff
        /*7ba4*/ 	.word	0x000324a0
        /*7ba8*/ 	.short	0x0100
        /*7baa*/ 	.byte	0x08
	.zero		1


	//   ....[17]....
        /*7bac*/ 	.word	0x000006a0
        /*7bb0*/ 	.word	0x000000ff
        /*7bb4*/ 	.word	0x00032498
        /*7bb8*/ 	.short	0x0100
        /*7bba*/ 	.byte	0x08
	.zero		1


	//   ....[18]....
        /*7bbc*/ 	.word	0x000006b0
        /*7bc0*/ 	.word	0x000000ff
        /*7bc4*/ 	.word	0x000324a8
        /*7bc8*/ 	.short	0x0100
        /*7bca*/ 	.byte	0x08
	.zero		1


	//   ....[19]....
        /*7bcc*/ 	.word	0x000007f0
        /*7bd0*/ 	.word	0x000000ff
        /*7bd4*/ 	.word	0x000324b0
        /*7bd8*/ 	.short	0x0100
        /*7bda*/ 	.byte	0x08
	.zero		1


	//   ....[20]....
        /*7bdc*/ 	.word	0x00000800
        /*7be0*/ 	.word	0x000000ff
        /*7be4*/ 	.word	0x000324c0
        /*7be8*/ 	.short	0x0100
        /*7bea*/ 	.byte	0x08
	.zero		1


	//   ....[21]....
        /*7bec*/ 	.word	0x00000810
        /*7bf0*/ 	.word	0x000000ff
        /*7bf4*/ 	.word	0x000324b8
        /*7bf8*/ 	.short	0x0100
        /*7bfa*/ 	.byte	0x08
	.zero		1


	//   ....[22]....
        /*7bfc*/ 	.word	0x00000820
        /*7c00*/ 	.word	0x000000ff
        /*7c04*/ 	.word	0x000324c8
        /*7c08*/ 	.short	0x0100
        /*7c0a*/ 	.byte	0x08
	.zero		1


	//   ....[23]....
        /*7c0c*/ 	.word	0x00002210
        /*7c10*/ 	.word	0x00000012
        /*7c14*/ 	.word	0x00032400
        /*7c18*/ 	.short	0x010a
        /*7c1a*/ 	.byte	0x3f
	.zero		1


	//   ....[24]....
        /*7c1c*/ 	.word	0x000025f0
        /*7c20*/ 	.word	0x0000000a
        /*7c24*/ 	.word	0x00000000
        /*7c28*/ 	.short	0x010a
        /*7c2a*/ 	.byte	0x3f
	.zero		1


	//   ....[25]....
        /*7c2c*/ 	.word	0x00002650
        /*7c30*/ 	.word	0x0000000a
        /*7c34*/ 	.word	0x00000000
        /*7c38*/ 	.short	0x010a
        /*7c3a*/ 	.byte	0x3f
	.zero		1


	//   ....[26]....
        /*7c3c*/ 	.word	0x00002a00
        /*7c40*/ 	.word	0x00000012
        /*7c44*/ 	.word	0x00032410
        /*7c48*/ 	.short	0x010a
        /*7c4a*/ 	.byte	0x3f
	.zero		1


	//   ....[27]....
        /*7c4c*/ 	.word	0x00002b00
        /*7c50*/ 	.word	0x0000000a
        /*7c54*/ 	.word	0x00000000
        /*7c58*/ 	.short	0x010a
        /*7c5a*/ 	.byte	0x3f
	.zero		1


	//   ....[28]....
        /*7c5c*/ 	.word	0x00002b60
        /*7c60*/ 	.word	0x0000000a
        /*7c64*/ 	.word	0x00000000
        /*7c68*/ 	.short	0x010a
        /*7c6a*/ 	.byte	0x3f
	.zero		1


	//   ....[29]....
        /*7c6c*/ 	.word	0x000038b0
        /*7c70*/ 	.word	0x00000000
        /*7c74*/ 	.word	0x00000000
        /*7c78*/ 	.short	0x0101
        /*7c7a*/ 	.byte	0x3f
	.zero		1


	//   ....[30]....
        /*7c7c*/ 	.word	0x00009090
        /*7c80*/ 	.word	0x00000000
        /*7c84*/ 	.word	0x00000000
        /*7c88*/ 	.short	0x0101
        /*7c8a*/ 	.byte	0x3f
	.zero		1


	//   ....[31]....
        /*7c8c*/ 	.word	0x00009830
        /*7c90*/ 	.word	0x00000002
        /*7c94*/ 	.word	0x00000000
        /*7c98*/ 	.short	0x010a
        /*7c9a*/ 	.byte	0x3f
	.zero		1


	//   ....[32]....
        /*7c9c*/ 	.word	0x000098d0
        /*7ca0*/ 	.word	0x00000008
        /*7ca4*/ 	.word	0x00000000
        /*7ca8*/ 	.short	0x010a
        /*7caa*/ 	.byte	0x3f
	.zero		1


	//   ....[33]....
        /*7cac*/ 	.word	0x00009ce0
        /*7cb0*/ 	.word	0x00000000
        /*7cb4*/ 	.word	0x00000000
        /*7cb8*/ 	.short	0x010a
        /*7cba*/ 	.byte	0x3f
	.zero		1


	//   ....[34]....
        /*7cbc*/ 	.word	0x00009db0
        /*7cc0*/ 	.word	0x0000000e
        /*7cc4*/ 	.word	0x00000000
        /*7cc8*/ 	.short	0x010a
        /*7cca*/ 	.byte	0x3f
	.zero		1


	//   ....[35]....
        /*7ccc*/ 	.word	0x0000ab80
        /*7cd0*/ 	.word	0x00000000
        /*7cd4*/ 	.word	0x00000000
        /*7cd8*/ 	.short	0x0101
        /*7cda*/ 	.byte	0x3f
	.zero		1


	//   ....[36]....
        /*7cdc*/ 	.word	0x000243e0
        /*7ce0*/ 	.word	0x00000003
        /*7ce4*/ 	.word	0x00000000
        /*7ce8*/ 	.short	0x0101
        /*7cea*/ 	.byte	0x3f
	.zero		1


	//   ....[37]....
        /*7cec*/ 	.word	0x000245d0
        /*7cf0*/ 	.word	0x00000003
        /*7cf4*/ 	.word	0x00000000
        /*7cf8*/ 	.short	0x010a
        /*7cfa*/ 	.byte	0x3f
	.zero		1


	//   ....[38]....
        /*7cfc*/ 	.word	0x000246d0
        /*7d00*/ 	.word	0x00000000
        /*7d04*/ 	.word	0x00000000
        /*7d08*/ 	.short	0x010a
        /*7d0a*/ 	.byte	0x3f
	.zero		1


	//   ....[39]....
        /*7d0c*/ 	.word	0x00024b00
        /*7d10*/ 	.word	0x00000000
        /*7d14*/ 	.word	0x00000000
        /*7d18*/ 	.short	0x010a
        /*7d1a*/ 	.byte	0x3f
	.zero		1


	//   ....[40]....
        /*7d1c*/ 	.word	0x00024c00
        /*7d20*/ 	.word	0x00000002
        /*7d24*/ 	.word	0x00000000
        /*7d28*/ 	.short	0x010a
        /*7d2a*/ 	.byte	0x3f
	.zero		1


	//   ....[41]....
        /*7d2c*/ 	.word	0x00025950
        /*7d30*/ 	.word	0x00000003
        /*7d34*/ 	.word	0x00000000
        /*7d38*/ 	.short	0x0101
        /*7d3a*/ 	.byte	0x3f
	.zero		1


	//   ....[42]....
        /*7d3c*/ 	.word	0x0002f690
        /*7d40*/ 	.word	0x00000003
        /*7d44*/ 	.word	0x00000000
        /*7d48*/ 	.short	0x0101
        /*7d4a*/ 	.byte	0x3f
	.zero		1


	//   ....[43]....
        /*7d4c*/ 	.word	0x00030b10
        /*7d50*/ 	.word	0x000000ff
        /*7d54*/ 	.word	0x00000000
        /*7d58*/ 	.short	0x0101
        /*7d5a*/ 	.byte	0x04
	.zero		1


	//   ....[44]....
        /*7d5c*/ 	.word	0x000345a0
        /*7d60*/ 	.word	0x000000ff
        /*7d64*/ 	.word	0x00032440
        /*7d68*/ 	.short	0x010a
        /*7d6a*/ 	.byte	0x2e
	.zero		1


	//   ....[45]....
        /*7d6c*/ 	.word	0x00034ad0
        /*7d70*/ 	.word	0x000000ff
        /*7d74*/ 	.word	0x00032430
        /*7d78*/ 	.short	0x0107
        /*7d7a*/ 	.byte	0x2e
	.zero		1


	//   ....[46]....
        /*7d7c*/ 	.word	0x00034b40
        /*7d80*/ 	.word	0x000000ff
        /*7d84*/ 	.word	0x00032430
        /*7d88*/ 	.short	0x0101
        /*7d8a*/ 	.byte	0x2e
	.zero		1


	//   ....[47]....
        /*7d8c*/ 	.word	0x00035600
        /*7d90*/ 	.word	0x000000ff
        /*7d94*/ 	.word	0x00032400
        /*7d98*/ 	.short	0x0107
        /*7d9a*/ 	.byte	0x2e
	.zero		1


	//   ....[48]....
        /*7d9c*/ 	.word	0x00035650
        /*7da0*/ 	.word	0x000000ff
        /*7da4*/ 	.word	0x00032400
        /*7da8*/ 	.short	0x0101
        /*7daa*/ 	.byte	0x2e
	.zero		1


	//   ....[49]....
        /*7dac*/ 	.word	0x00036150
        /*7db0*/ 	.word	0x000000ff
        /*7db4*/ 	.word	0x00032410
        /*7db8*/ 	.short	0x0107
        /*7dba*/ 	.byte	0x2e
	.zero		1


	//   ....[50]....
        /*7dbc*/ 	.word	0x000361b0
        /*7dc0*/ 	.word	0x000000ff
        /*7dc4*/ 	.word	0x00032410
        /*7dc8*/ 	.short	0x0101
        /*7dca*/ 	.byte	0x2e
	.zero		1


	//   ....[51]....
        /*7dcc*/ 	.word	0x000361c0
        /*7dd0*/ 	.word	0x000000ff
        /*7dd4*/ 	.word	0x00032420
        /*7dd8*/ 	.short	0x010a
        /*7dda*/ 	.byte	0x2e
	.zero		1


	//   ....[52]....
        /*7ddc*/ 	.word	0x00036210
        /*7de0*/ 	.word	0x000000ff
        /*7de4*/ 	.word	0x00032460
        /*7de8*/ 	.short	0x010a
        /*7dea*/ 	.byte	0x2e
	.zero		1


	//   ....[53]....
        /*7dec*/ 	.word	0x00036940
        /*7df0*/ 	.word	0x000000ff
        /*7df4*/ 	.word	0x00032450
        /*7df8*/ 	.short	0x0107
        /*7dfa*/ 	.byte	0x2e
	.zero		1


	//   ....[54]....
        /*7dfc*/ 	.word	0x000369c0
        /*7e00*/ 	.word	0x000000ff
        /*7e04*/ 	.word	0x00032450
        /*7e08*/ 	.short	0x0101
        /*7e0a*/ 	.byte	0x2e
	.zero		1


	//   ....[55]....
        /*7e0c*/ 	.word	0x00036d20
        /*7e10*/ 	.word	0x00000013
        /*7e14*/ 	.word	0x00032440
        /*7e18*/ 	.short	0x010a
        /*7e1a*/ 	.byte	0x3f
	.zero		1


	//   ....[56]....
        /*7e1c*/ 	.word	0x00037150
        /*7e20*/ 	.word	0x00000013
        /*7e24*/ 	.word	0x00032430
        /*7e28*/ 	.short	0x0107
        /*7e2a*/ 	.byte	0x3f
	.zero		1


	//   ....[57]....
        /*7e2c*/ 	.word	0x00037200
        /*7e30*/ 	.word	0x00000013
        /*7e34*/ 	.word	0x00032430
        /*7e38*/ 	.short	0x0101
        /*7e3a*/ 	.byte	0x3f
	.zero		1


	//   ....[58]....
        /*7e3c*/ 	.word	0x00037230
        /*7e40*/ 	.word	0x00000013
        /*7e44*/ 	.word	0x00032460
        /*7e48*/ 	.short	0x010a
        /*7e4a*/ 	.byte	0x3f
	.zero		1


	//   ....[59]....
        /*7e4c*/ 	.word	0x00037770
        /*7e50*/ 	.word	0x00000013
        /*7e54*/ 	.word	0x00032450
        /*7e58*/ 	.short	0x0107
        /*7e5a*/ 	.byte	0x3f
	.zero		1


	//   ....[60]....
        /*7e5c*/ 	.word	0x00037830
        /*7e60*/ 	.word	0x00000013
        /*7e64*/ 	.word	0x00032450
        /*7e68*/ 	.short	0x0101
        /*7e6a*/ 	.byte	0x3f
	.zero		1


	//   ....[61]....
        /*7e6c*/ 	.word	0x00037920
        /*7e70*/ 	.word	0x00000004
        /*7e74*/ 	.word	0x00032420
        /*7e78*/ 	.short	0x010a
        /*7e7a*/ 	.byte	0x3f
	.zero		1


	//   ....[62]....
        /*7e7c*/ 	.word	0x00037a90
        /*7e80*/ 	.word	0x00000005
        /*7e84*/ 	.word	0x00032440
        /*7e88*/ 	.short	0x010a
        /*7e8a*/ 	.byte	0x3f
	.zero		1


	//   ....[63]....
        /*7e8c*/ 	.word	0x00037b30
        /*7e90*/ 	.word	0x00000011
        /*7e94*/ 	.word	0x00032440
        /*7e98*/ 	.short	0x010a
        /*7e9a*/ 	.byte	0x3f
	.zero		1


	//   ....[64]....
        /*7e9c*/ 	.word	0x00037b70
        /*7ea0*/ 	.word	0x00000005
        /*7ea4*/ 	.word	0x00032460
        /*7ea8*/ 	.short	0x010a
        /*7eaa*/ 	.byte	0x3f
	.zero		1


	//   ....[65]....
        /*7eac*/ 	.word	0x00037bb0
        /*7eb0*/ 	.word	0x00000011
        /*7eb4*/ 	.word	0x00032460
        /*7eb8*/ 	.short	0x010a
        /*7eba*/ 	.byte	0x3f
	.zero		1


	//   ....[66]....
        /*7ebc*/ 	.word	0x00037c10
        /*7ec0*/ 	.word	0x00000012
        /*7ec4*/ 	.word	0x00032400
        /*7ec8*/ 	.short	0x010a
        /*7eca*/ 	.byte	0x3f
	.zero		1


	//   ....[67]....
        /*7ecc*/ 	.word	0x00037c60
        /*7ed0*/ 	.word	0x0000000a
        /*7ed4*/ 	.word	0x00000000
        /*7ed8*/ 	.short	0x010a
        /*7eda*/ 	.byte	0x3f
	.zero		1


	//   ....[68]....
        /*7edc*/ 	.word	0x00037cb0
        /*7ee0*/ 	.word	0x00000012
        /*7ee4*/ 	.word	0x00032410
        /*7ee8*/ 	.short	0x010a
        /*7eea*/ 	.byte	0x3f
	.zero		1


	//   ....[69]....
        /*7eec*/ 	.word	0x00037d00
        /*7ef0*/ 	.word	0x0000000a
        /*7ef4*/ 	.word	0x00000000
        /*7ef8*/ 	.short	0x010a
        /*7efa*/ 	.byte	0x3f
	.zero		1


	//   ....[70]....
        /*7efc*/ 	.word	0x00037d50
        /*7f00*/ 	.word	0x00000008
        /*7f04*/ 	.word	0x00000000
        /*7f08*/ 	.short	0x010a
        /*7f0a*/ 	.byte	0x3f
	.zero		1


	//   ....[71]....
        /*7f0c*/ 	.word	0x00037da0
        /*7f10*/ 	.word	0x0000000e
        /*7f14*/ 	.word	0x00000000
        /*7f18*/ 	.short	0x010a
        /*7f1a*/ 	.byte	0x3f
	.zero		1


	//   ....[72]....
        /*7f1c*/ 	.word	0x00037df0
        /*7f20*/ 	.word	0x00000000
        /*7f24*/ 	.word	0x00000000
        /*7f28*/ 	.short	0x010a
        /*7f2a*/ 	.byte	0x3f
	.zero		1


	//   ....[73]....
        /*7f2c*/ 	.word	0x00037e40
        /*7f30*/ 	.word	0x00000002
        /*7f34*/ 	.word	0x00000000
        /*7f38*/ 	.short	0x010a
        /*7f3a*/ 	.byte	0x3f
	.zero		1


	//   ....[74]....
        /*7f3c*/ 	.word	0x00037f20
        /*7f40*/ 	.word	0x00000003
        /*7f44*/ 	.word	0x00032440
        /*7f48*/ 	.short	0x010a
        /*7f4a*/ 	.byte	0x3f
	.zero		1


	//   ....[75]....
        /*7f4c*/ 	.word	0x00039c50
        /*7f50*/ 	.word	0x00000003
        /*7f54*/ 	.word	0x00032420
        /*7f58*/ 	.short	0x010a
        /*7f5a*/ 	.byte	0x3f
	.zero		1


	//   ....[76]....
        /*7f5c*/ 	.word	0x00039cb0
        /*7f60*/ 	.word	0x00000003
        /*7f64*/ 	.word	0x00032460
        /*7f68*/ 	.short	0x010a
        /*7f6a*/ 	.byte	0x3f
	.zero		1


	//   ....[77]....
        /*7f6c*/ 	.word	0x0003a6b0
        /*7f70*/ 	.word	0x00000013
        /*7f74*/ 	.word	0x00032440
        /*7f78*/ 	.short	0x010a
        /*7f7a*/ 	.byte	0x3f
	.zero		1


	//   ....[78]....
        /*7f7c*/ 	.word	0x0003ad30
        /*7f80*/ 	.word	0x00000013
        /*7f84*/ 	.word	0x00032460
        /*7f88*/ 	.short	0x010a
        /*7f8a*/ 	.byte	0x3f
	.zero		1


	//   ....[79]....
        /*7f8c*/ 	.word	0x0003b4b0
        /*7f90*/ 	.word	0x00000004
        /*7f94*/ 	.word	0x00032420
        /*7f98*/ 	.short	0x010a
        /*7f9a*/ 	.byte	0x3f
	.zero		1


	//   ....[80]....
        /*7f9c*/ 	.word	0x0003b650
        /*7fa0*/ 	.word	0x00000005
        /*7fa4*/ 	.word	0x00032440
        /*7fa8*/ 	.short	0x010a
        /*7faa*/ 	.byte	0x3f
	.zero		1


	//   ....[81]....
        /*7fac*/ 	.word	0x0003b6a0
        /*7fb0*/ 	.word	0x00000011
        /*7fb4*/ 	.word	0x00032440
        /*7fb8*/ 	.short	0x010a
        /*7fba*/ 	.byte	0x3f
	.zero		1


	//   ....[82]....
        /*7fbc*/ 	.word	0x0003b6f0
        /*7fc0*/ 	.word	0x00000005
        /*7fc4*/ 	.word	0x00032460
        /*7fc8*/ 	.short	0x010a
        /*7fca*/ 	.byte	0x3f
	.zero		1


	//   ....[83]....
        /*7fcc*/ 	.word	0x0003bab0
        /*7fd0*/ 	.word	0x00000000
        /*7fd4*/ 	.word	0x00000000
        /*7fd8*/ 	.short	0x010a
        /*7fda*/ 	.byte	0x3f
	.zero		1


	//   ....[84]....
        /*7fdc*/ 	.word	0x0003bbf0
        /*7fe0*/ 	.word	0x0000000a
        /*7fe4*/ 	.word	0x00000000
        /*7fe8*/ 	.short	0x010a
        /*7fea*/ 	.byte	0x3f
	.zero		1


	//   ....[85]....
        /*7fec*/ 	.word	0x0003c250
        /*7ff0*/ 	.word	0x00000000
        /*7ff4*/ 	.word	0x00000000
        /*7ff8*/ 	.short	0x010a
        /*7ffa*/ 	.byte	0x3f
	.zero		1


	//   ....[86]....
        /*7ffc*/ 	.word	0x0003c390
        /*8000*/ 	.word	0x0000000a
        /*8004*/ 	.word	0x00000000
        /*8008*/ 	.short	0x010a
        /*800a*/ 	.byte	0x3f
	.zero		1


	//   ....[87]....
        /*800c*/ 	.word	0x0003d590
        /*8010*/ 	.word	0x00000000
        /*8014*/ 	.word	0x00000000
        /*8018*/ 	.short	0x0101
        /*801a*/ 	.byte	0x3f
	.zero		1


	//   ....[88]....
        /*801c*/ 	.word	0x00057330
        /*8020*/ 	.word	0x00000000
        /*8024*/ 	.word	0x00000000
        /*8028*/ 	.short	0x0101
        /*802a*/ 	.byte	0x3f
	.zero		1


	//   ....[89]....
        /*802c*/ 	.word	0x00057350
        /*8030*/ 	.word	0x0000000a
        /*8034*/ 	.word	0x00000000
        /*8038*/ 	.short	0x010a
        /*803a*/ 	.byte	0x3f
	.zero		1


	//   ....[90]....
        /*803c*/ 	.word	0x000573a0
        /*8040*/ 	.word	0x0000000a
        /*8044*/ 	.word	0x00000000
        /*8048*/ 	.short	0x010a
        /*804a*/ 	.byte	0x3f
	.zero		1


	//----- nvinfo : EIATTR_NUM_MBARRIERS
	.align		4
.L_1318:
        /*804c*/ 	.byte	0x03, 0x38
        /*804e*/ 	.short	0x0017


	//----- nvinfo : EIATTR_EXIT_INSTR_OFFSETS
	.align		4
        /*8050*/ 	.byte	0x04, 0x1c
        /*8052*/ 	.short	(.L_1320 - .L_1319)


	//   ....[0]....
.L_1319:
        /*8054*/ 	.word	0x00037c00


	//----- nvinfo : EIATTR_MAX_THREADS
	.align		4
.L_1320:
        /*8058*/ 	.byte	0x04, 0x05
        /*805a*/ 	.short	(.L_1322 - .L_1321)
.L_1321:
        /*805c*/ 	.word	0x00000180
        /*8060*/ 	.word	0x00000001
        /*8064*/ 	.word	0x00000001


	//----- nvinfo : EIATTR_CRS_STACK_SIZE
	.align		4
.L_1322:
        /*8068*/ 	.byte	0x04, 0x1e
        /*806a*/ 	.short	(.L_1324 - .L_1323)
.L_1323:
        /*806c*/ 	.word	0x00000000


	//----- nvinfo : EIATTR_CBANK_PARAM_SIZE
	.align		4
.L_1324:
        /*8070*/ 	.byte	0x03, 0x19
        /*8072*/ 	.short	0x0b70


	//----- nvinfo : EIATTR_PARAM_CBANK
	.align		4
        /*8074*/ 	.byte	0x04, 0x0a
        /*8076*/ 	.short	(.L_1326 - .L_1325)
	.align		4
.L_1325:
        /*8078*/ 	.word	index@(.nv.constant0._ZN7cutlass13device_kernelIN5flash11enable_sm90INS1_16FlashAttnFwdSm90INS1_25CollectiveMainloopFwdSm90ILi2EN4cute5tupleIJNS5_1CILi1EEES8_S8_EEENS6_IJNS7_ILi128EEENS7_ILi96EEENS7_ILi64EEEEEELi256ENS_6half_tEfNS_4arch4Sm90ELb0ELb1ELb1ELb0ELb1ELb0ELb1ELb1ELb0ELb1ELb1ELb0EEENS1_21CollectiveEpilogueFwdINS6_IJSA_NS7_ILi256EEESB_EEES9_SE_SG_Li256ELb0ELb1ELb1ELb0EEENS1_19SingleTileSchedulerILb0ELb1ELb1ELi128EEEEEEEEEvNT_6ParamsE)
        /*807c*/ 	.short	0x0210
        /*807e*/ 	.short	0x0b70


	//----- nvinfo : EIATTR_SW_WAR
	.align		4
.L_1326:
        /*8080*/ 	.byte	0x04, 0x36
        /*8082*/ 	.short	(.L_1328 - .L_1327)
.L_1327:
        /*8084*/ 	.word	0x00000008
.L_1328:


//--------------------- .nv.info._ZN7cutlass13device_kernelIN5flash11enable_sm90INS1_16FlashAttnFwdSm90INS1_25CollectiveMainloopFwdSm90ILi2EN4cute5tupleIJNS5_1CILi1EEES8_S8_EEENS6_IJNS7_ILi128EEENS7_ILi96EEENS7_ILi64EEEEEELi256ENS_6half_tEfNS_4arch4Sm90ELb0ELb1ELb1ELb1ELb1ELb0ELb0ELb1ELb0ELb1ELb1ELb0EEENS1_21CollectiveEpilogueFwdINS6_IJSA_NS7_ILi256EEESB_EEES9_SE_SG_Li256ELb1ELb1ELb1ELb0EEENS1_36VarlenDynamicPersistentTileSchedulerILi128ELi96ELi256ELi128ELb1ELb1ELb1ELb1ELb0ELb1EEEEEEEEEvNT_6ParamsE --------------------------
	.section	.nv.info._ZN7cutlass13device_kernelIN5flash11enable_sm90INS1_16FlashAttnFwdSm90INS1_25CollectiveMainloopFwdSm90ILi2EN4cute5tupleIJNS5_1CILi1EEES8_S8_EEENS6_IJNS7_ILi128EEENS7_ILi96EEENS7_ILi64EEEEEELi256ENS_6half_tEfNS_4arch4Sm90ELb0ELb1ELb1ELb1ELb1ELb0ELb0ELb1ELb0ELb1ELb1ELb0EEENS1_21CollectiveEpilogueFwdINS6_IJSA_NS7_ILi256EEESB_EEES9_SE_SG_Li256ELb1ELb1ELb1ELb0EEENS1_36VarlenDynamicPersistentTileSchedulerILi128ELi96ELi256ELi128ELb1ELb1ELb1ELb1ELb0ELb1EEEEEEEEEvNT_6ParamsE,"",@"SHT_CUDA_INFO"
	.sectionflags	@""
	.align	4


	//----- nvinfo : EIATTR_CUDA_API_VERSION
	.align		4
        /*0000*/ 	.byte	0x04, 0x37
        /*0002*/ 	.short	(.L_1330 - .L_1329)
.L_1329:
        /*0004*/ 	.word	0x00000082


	//----- nvinfo : EIATTR_KPARAM_INFO
	.align		4
.L_1330:
        /*0008*/ 	.byte	0x04, 0x17
        /*000a*/ 	.short	(.L_1332 - .L_1331)
.L_1331:
        /*000c*/ 	.word	0x00000000
        /*0010*/ 	.short	0x0000
        /*0012*/ 	.short	0x0070
        /*0014*/ 	.byte	0x00, 0xf0, 0x01, 0x2a


	//----- nvinfo : EIATTR_SPARSE_MMA_MASK
	.align		4
.L_1332:
        /*0018*/ 	.byte	0x03, 0x50
        /*001a*/ 	.short	0x0000


	//----- nvinfo : EIATTR_MAXREG_COUNT
	.align		4
        /*001c*/ 	.byte	0x03, 0x1b
        /*001e*/ 	.short	0x00a8


	//----- nvinfo : EIATTR_NUM_BARRIERS
	.align		4
        /*0020*/ 	.byte	0x02, 0x4c
        /*0022*/ 	.byte	0x10
	.zero		1


	//----- nvinfo : EIATTR_EXTERNS
	.align		4
        /*0024*/ 	.byte	0x04, 0x0f
        /*0026*/ 	.short	(.L_1334 - .L_1333)


	//   ....[0]....
	.align		4
.L_1333:
        /*0028*/ 	.word	index@(__assertfail)


	//----- nvinfo : EIATTR_ANNOTATIONS
	.align		4
.L_1334:
        /*002c*/ 	.byte	0x04, 0x55
        /*002e*/ 	.short	(.L_1336 - .L_1335)


	//   ....[0]....
.L_1335:
        /* <DEDUP_REMOVED lines=32> */


	//----- nvinfo : EIATTR_MERCURY_ISA_VERSION
	.align		4
.L_1336:
        /*0218*/ 	.byte	0x03, 0x5f
        /*021a*/ 	.short	0x0101


	//----- nvinfo : EIATTR_UNUSED_LOAD_BYTE_OFFSET
	.align		4
        /*021c*/ 	.byte	0x04, 0x44
        /*021e*/ 	.short	(.L_1338 - .L_1337)


	//   ....[0]....
.L_1337:
        /*0220*/ 	.word	0x00000a30
        /*0224*/ 	.word	0x0000fff0


	//   ....[1]....
        /*0228*/ 	.word	0x00017a00
        /*022c*/ 	.word	0x0000fff0


	//----- nvinfo : EIATTR_INT_WARP_WIDE_INSTR_OFFSETS
	.align		4
.L_1338:
        /*0230*/ 	.byte	0x04, 0x31
        /*0232*/ 	.short	(.L_1340 - .L_1339)


	//   ....[0]....
.L_1339:
        /*0234*/ 	.word	0x000000c0


	//   ....[1]....
        /*0238*/ 	.word	0x000000d0


	//   ....[2]....
        /*023c*/ 	.word	0x00000170


	//   ....[3]....
        /*0240*/ 	.word	0x0001e130


	//   ....[4]....
        /*0244*/ 	.word	0x0001e1c0


	//   ....[5]....
        /*0248*/ 	.word	0x000213a0


	//   ....[6]....
        /*024c*/ 	.word	0x00021430


	//----- nvinfo : EIATTR_COOP_GROUP_MASK_REGIDS
	.align		4
.L_1340:
        /*0250*/ 	.byte	0x04, 0x29
        /*0252*/ 	.short	(.L_1342 - .L_1341)


	//   ....[0]....
.L_1341:
        /*0254*/ 	.word	0xffffffff


	//   ....[1]....
        /*0258*/ 	.word	0xffffffff


	//   ....[2]....
        /*025c*/ 	.word	0xffffffff


	//   ....[3]....
        /*0260*/ 	.word	0xffffffff


	//   ....[4]....
        /*0264*/ 	.word	0xffffffff


	//   ....[5]....
        /*0268*/ 	.word	0xffffffff


	//   ....[6]....
        /*026c*/ 	.word	0xffffffff


	//   ....[7]....
        /*0270*/ 	.word	0xffffffff


	//   ....[8]....
        /*0274*/ 	.word	0xffffffff


	//   ....[9]....
        /*0278*/ 	.word	0xffffffff


	//   ....[10]....
        /*027c*/ 	.word	0xffffffff


	//   ....[11]....
        /*0280*/ 	.word	0xffffffff


	//   ....[12]....
        /*0284*/ 	.word	0xffffffff


	//   ....[13]....
        /*0288*/ 	.word	0xffffffff


	//   ....[14]....
        /*028c*/ 	.word	0xffffffff


	//   ....[15]....
        /*0290*/ 	.word	0xffffffff


	//   ....[16]....
        /*0294*/ 	.word	0xffffffff


	//   ....[17]....
        /*0298*/ 	.word	0xffffffff


	//   ....[18]....
        /*029c*/ 	.word	0xffffffff


	//   ....[19]....
        /*02a0*/ 	.word	0xffffffff


	//   ....[20]....
        /*02a4*/ 	.word	0xffffffff


	//   ....[21]....
        /*02a8*/ 	.word	0xffffffff


	//   ....[22]....
        /*02ac*/ 	.word	0xffffffff


	//   ....[23]....
        /*02b0*/ 	.word	0xffffffff


	//   ....[24]....
        /*02b4*/ 	.word	0xffffffff


	//   ....[25]....
        /*02b8*/ 	.word	0xffffffff


	//   ....[26]....
        /*02bc*/ 	.word	0xffffffff


	//   ....[27]....
        /*02c0*/ 	.word	0xffffffff


	//   ....[28]....
        /*02c4*/ 	.word	0xffffffff


	//   ....[29]....
        /*02c8*/ 	.word	0xffffffff


	//   ....[30]....
        /*02cc*/ 	.word	0xffffffff


	//   ....[31]....
        /*02d0*/ 	.word	0xffffffff


	//   ....[32]....
        /*02d4*/ 	.word	0xffffffff


	//   ....[33]....
        /*02d8*/ 	.word	0xffffffff


	//   ....[34]....
        /*02dc*/ 	.word	0xffffffff


	//   ....[35]....
        /*02e0*/ 	.word	0xffffffff


	//   ....[36]....
        /*02e4*/ 	.word	0xffffffff


	//   ....[37]....
        /*02e8*/ 	.word	0xffffffff


	//   ....[38]....
        /*02ec*/ 	.word	0xffffffff


	//   ....[39]....
        /*02f0*/ 	.word	0xffffffff


	//   ....[40]....
        /*02f4*/ 	.word	0xffffffff


	//   ....[41]....
        /*02f8*/ 	.word	0xffffffff


	//   ....[42]....
        /*02fc*/ 	.word	0xffffffff


	//   ....[43]....
        /*0300*/ 	.word	0xffffffff


	//   ....[44]....
        /*0304*/ 	.word	0xffffffff


	//   ....[45]....
        /*0308*/ 	.word	0xffffffff


	//   ....[46]....
        /*030c*/ 	.word	0xffffffff


	//   ....[47]....
        /*0310*/ 	.word	0xffffffff


	//   ....[48]....
        /*0314*/ 	.word	0xffffffff


	//   ....[49]....
        /*0318*/ 	.word	0xffffffff


	//   ....[50]....
        /*031c*/ 	.word	0xffffffff


	//   ....[51]....
        /*0320*/ 	.word	0xffffffff


	//   ....[52]....
        /*0324*/ 	.word	0xffffffff


	//   ....[53]....
        /*0328*/ 	.word	0xffffffff


	//   ....[54]....
        /*032c*/ 	.word	0xffffffff


	//   ....[55]....
        /*0330*/ 	.word	0xffffffff


	//   ....[56]....
        /*0334*/ 	.word	0xffffffff


	//   ....[57]....
        /*0338*/ 	.word	0xffffffff


	//   ....[58]....
        /*033c*/ 	.word	0xffffffff


	//   ....[59]....
        /*0340*/ 	.word	0xffffffff


	//   ....[60]....
        /*0344*/ 	.word	0xffffffff


	//   ....[61]....
        /*0348*/ 	.word	0xffffffff


	//   ....[62]....
        /*034c*/ 	.word	0xffffffff


	//   ....[63]....
        /*0350*/ 	.word	0xffffffff


	//   ....[64]....
        /*0354*/ 	.word	0xffffffff


	//   ....[65]....
        /*0358*/ 	.word	0xffffffff


	//   ....[66]....
        /*035c*/ 	.word	0xffffffff


	//   ....[67]....
        /*0360*/ 	.word	0xffffffff


	//   ....[68]....
        /*0364*/ 	.word	0xffffffff


	//   ....[69]....
        /*0368*/ 	.word	0xffffffff


	//   ....[70]....
        /*036c*/ 	.word	0xffffffff


	//   ....[71]....
        /*0370*/ 	.word	0xffffffff


	//   ....[72]....
        /*0374*/ 	.word	0xffffffff


	//   ....[73]....
        /*0378*/ 	.word	0xffffffff


	//   ....[74]....
        /*037c*/ 	.word	0xffffffff


	//   ....[75]....
        /*0380*/ 	.word	0xffffffff


	//   ....[76]....
        /*0384*/ 	.word	0xffffffff


	//   ....[77]....
        /*0388*/ 	.word	0xffffffff


	//   ....[78]....
        /*038c*/ 	.word	0xffffffff


	//   ....[79]....
        /*0390*/ 	.word	0xffffffff


	//   ....[80]....
        /*0394*/ 	.word	0xffffffff


	//   ....[81]....
        /*0398*/ 	.word	0xffffffff


	//   ....[82]....
        /*039c*/ 	.word	0xffffffff


	//   ....[83]....
        /*03a0*/ 	.word	0xffffffff


	//   ....[84]....
        /*03a4*/ 	.word	0xffffffff


	//   ....[85]....
        /*03a8*/ 	.word	0xffffffff


	//   ....[86]....
        /*03ac*/ 	.word	0xffffffff


	//   ....[87]....
        /*03b0*/ 	.word	0xffffffff


	//   ....[88]....
        /*03b4*/ 	.word	0xffffffff


	//   ....[89]....
        /*03b8*/ 	.word	0xffffffff


	//   ....[90]....
        /*03bc*/ 	.word	0xffffffff


	//   ....[91]....
        /*03c0*/ 	.word	0xffffffff


	//   ....[92]....
        /*03c4*/ 	.word	0xffffffff


	//   ....[93]....
        /*03c8*/ 	.word	0xffffffff


	//   ....[94]....
        /*03cc*/ 	.word	0xffffffff


	//   ....[95]....
        /*03d0*/ 	.word	0xffffffff


	//   ....[96]....
        /*03d4*/ 	.word	0xffffffff


	//   ....[97]....
        /*03d8*/ 	.word	0xffffffff


	//   ....[98]....
        /*03dc*/ 	.word	0xffffffff


	//   ....[99]....
        /*03e0*/ 	.word	0xffffffff


	//   ....[100]....
        /*03e4*/ 	.word	0xffffffff


	//   ....[101]....
        /*03e8*/ 	.word	0xffffffff


	//   ....[102]....
        /*03ec*/ 	.word	0xffffffff


	//   ....[103]....
        /*03f0*/ 	.word	0xffffffff


	//   ....[104]....
        /*03f4*/ 	.word	0xffffffff


	//   ....[105]....
        /*03f8*/ 	.word	0xffffffff


	//   ....[106]....
        /*03fc*/ 	.word	0xffffffff


	//   ....[107]....
        /*0400*/ 	.word	0xffffffff


	//   ....[108]....
        /*0404*/ 	.word	0xffffffff


	//   ....[109]....
        /*0408*/ 	.word	0xffffffff


	//   ....[110]....
        /*040c*/ 	.word	0xffffffff


	//   ....[111]....
        /*0410*/ 	.word	0xffffffff


	//   ....[112]....
        /*0414*/ 	.word	0xffffffff


	//   ....[113]....
        /*0418*/ 	.word	0xffffffff


	//   ....[114]....
        /*041c*/ 	.word	0xffffffff


	//   ....[115]....
        /*0420*/ 	.word	0xffffffff


	//   ....[116]....
        /*0424*/ 	.word	0xffffffff


	//   ....[117]....
        /*0428*/ 	.word	0xffffffff


	//   ....[118]....
        /*042c*/ 	.word	0xffffffff


	//   ....[119]....
        /*0430*/ 	.word	0xffffffff


	//   ....[120]....
        /*0434*/ 	.word	0xffffffff


	//   ....[121]....
        /*0438*/ 	.word	0xffffffff


	//   ....[122]....
        /*043c*/ 	.word	0xffffffff


	//   ....[123]....
        /*0440*/ 	.word	0xffffffff


	//   ....[124]....
        /*0444*/ 	.word	0xffffffff


	//   ....[125]....
        /*0448*/ 	.word	0xffffffff


	//   ....[126]....
        /*044c*/ 	.word	0xffffffff


	//   ....[127]....
        /*0450*/ 	.word	0xffffffff


	//   ....[128]....
        /*0454*/ 	.word	0xffffffff


	//   ....[129]....
        /*0458*/ 	.word	0xffffffff


	//   ....[130]....
        /*045c*/ 	.word	0xffffffff


	//   ....[131]....
        /*0460*/ 	.word	0xffffffff


	//   ....[132]....
        /*0464*/ 	.word	0xffffffff


	//   ....[133]....
        /*0468*/ 	.word	0xffffffff


	//   ....[134]....
        /*046c*/ 	.word	0xffffffff


	//   ....[135]....
        /*0470*/ 	.word	0xffffffff


	//   ....[136]....
        /*0474*/ 	.word	0xffffffff


	//   ....[137]....
        /*0478*/ 	.word	0xffffffff


	//   ....[138]....
        /*047c*/ 	.word	0xffffffff


	//   ....[139]....
        /*0480*/ 	.word	0xffffffff


	//   ....[140]....
        /*0484*/ 	.word	0xffffffff


	//   ....[141]....
        /*0488*/ 	.word	0xffffffff


	//   ....[142]....
        /*048c*/ 	.word	0xffffffff


	//   ....[143]....
        /*0490*/ 	.word	0xffffffff


	//   ....[144]....
        /*0494*/ 	.word	0xffffffff


	//   ....[145]....
        /*0498*/ 	.word	0xffffffff


	//   ....[146]....
        /*049c*/ 	.word	0xffffffff


	//   ....[147]....
        /*04a0*/ 	.word	0xffffffff


	//   ....[148]....
        /*04a4*/ 	.word	0xffffffff


	//   ....[149]....
        /*04a8*/ 	.word	0xffffffff


	//   ....[150]....
        /*04ac*/ 	.word	0xffffffff


	//   ....[151]....
        /*04b0*/ 	.word	0x0500000f


	//   ....[152]....
        /*04b4*/ 	.word	0x0500000f


	//   ....[153]....
        /*04b8*/ 	.word	0x0500000f


	//   ....[154]....
        /*04bc*/ 	.word	0x0500000f


	//   ....[155]....
        /*04c0*/ 	.word	0x0500000f


	//   ....[156]....
        /*04c4*/ 	.word	0x0500000f


	//   ....[157]....
        /*04c8*/ 	.word	0x0500000f


	//   ....[158]....
        /*04cc*/ 	.word	0x0500000f


	//   ....[159]....
        /*04d0*/ 	.word	0x0500000f


	//   ....[160]....
        /*04d4*/ 	.word	0x0500000f


	//   ....[161]....
        /*04d8*/ 	.word	0x0500000f


	//   ....[162]....
        /*04dc*/ 	.word	0x0500000f


	//   ....[163]....
        /*04e0*/ 	.word	0x0500000f


	//   ....[164]....
        /*04e4*/ 	.word	0x0500000f


	//   ....[165]....
        /*04e8*/ 	.word	0x0500000f


	//   ....[166]....
        /*04ec*/ 	.word	0x0500000f


	//   ....[167]....
        /*04f0*/ 	.word	0x0500000f


	//   ....[168]....
        /*04f4*/ 	.word	0x0500000f


	//   ....[169]....
        /*04f8*/ 	.word	0x0500000f


	//   ....[170]....
        /*04fc*/ 	.word	0x0500000f


	//   ....[171]....
        /*0500*/ 	.word	0x0500000f


	//   ....[172]....
        /*0504*/ 	.word	0x0500000f


	//   ....[173]....
        /*0508*/ 	.word	0x0500000f


	//   ....[174]....
        /*050c*/ 	.word	0x0500000f


	//   ....[175]....
        /*0510*/ 	.word	0x0500000f


	//   ....[176]....
        /*0514*/ 	.word	0x0500000f


	//   ....[177]....
        /*0518*/ 	.word	0x0500000f


	//   ....[178]....
        /*051c*/ 	.word	0x0500000f


	//   ....[179]....
        /*0520*/ 	.word	0x0500000f


	//   ....[180]....
        /*0524*/ 	.word	0x0500000f


	//   ....[181]....
        /*0528*/ 	.word	0x0500000f


	//   ....[182]....
        /*052c*/ 	.word	0x0500000f


	//   ....[183]....
        /*0530*/ 	.word	0x0500000f


	//   ....[184]....
        /*0534*/ 	.word	0x0500000f


	//   ....[185]....
        /*0538*/ 	.word	0x0500000f


	//   ....[186]....
        /*053c*/ 	.word	0x0500000f


	//   ....[187]....
        /*0540*/ 	.word	0x0500000f


	//   ....[188]....
        /*0544*/ 	.word	0x0500000f


	//   ....[189]....
        /*0548*/ 	.word	0x0500000f


	//   ....[190]....
        /*054c*/ 	.word	0x0500000f


	//   ....[191]....
        /*0550*/ 	.word	0x0500000f


	//   ....[192]....
        /*0554*/ 	.word	0x0500000f


	//   ....[193]....
        /*0558*/ 	.word	0x0500000f


	//   ....[194]....
        /*055c*/ 	.word	0x0500000f


	//   ....[195]....
        /*0560*/ 	.word	0x0500000f


	//   ....[196]....
        /*0564*/ 	.word	0x0500000f


	//   ....[197]....
        /*0568*/ 	.word	0x0500000f


	//   ....[198]....
        /*056c*/ 	.word	0x0500000f


	//   ....[199]....
        /*0570*/ 	.word	0x0500000f


	//   ....[200]....
        /*0574*/ 	.word	0x0500000f


	//   ....[201]....
        /*0578*/ 	.word	0x0500000f


	//   ....[202]....
        /*057c*/ 	.word	0x0500000f


	//   ....[203]....
        /*0580*/ 	.word	0x0500000f


	//   ....[204]....
        /*0584*/ 	.word	0x0500000f


	//   ....[205]....
        /*0588*/ 	.word	0x0500000f


	//   ....[206]....
        /*058c*/ 	.word	0x0500000f


	//   ....[207]....
        /*0590*/ 	.word	0x0500000f


	//   ....[208]....
        /*0594*/ 	.word	0x0500000f


	//   ....[209]....
        /*0598*/ 	.word	0x0500000f


	//   ....[210]....
        /*059c*/ 	.word	0x0500000f


	//   ....[211]....
        /*05a0*/ 	.word	0x0500000f


	//   ....[212]....
        /*05a4*/ 	.word	0x0500000f


	//   ....[213]....
        /*05a8*/ 	.word	0x0500000f


	//   ....[214]....
        /*05ac*/ 	.word	0x0500000f


	//   ....[215]....
        /*05b0*/ 	.word	0x0500000f


	//   ....[216]....
        /*05b4*/ 	.word	0x0500000f


	//   ....[217]....
        /*05b8*/ 	.word	0x0500000f


	//   ....[218]....
        /*05bc*/ 	.word	0x0500000f


	//   ....[219]....
        /*05c0*/ 	.word	0x0500000f


	//   ....[220]....
        /*05c4*/ 	.word	0x0500000f


	//   ....[221]....
        /*05c8*/ 	.word	0x0500000f


	//   ....[222]....
        /*05cc*/ 	.word	0x0500000f


	//   ....[223]....
        /*05d0*/ 	.word	0x0500000f


	//   ....[224]....
        /*05d4*/ 	.word	0x0500000f


	//   ....[225]....
        /*05d8*/ 	.word	0x0500000f


	//   ....[226]....
        /*05dc*/ 	.word	0x0500000f


	//   ....[227]....
        /*05e0*/ 	.word	0x0500000f


	//   ....[228]....
        /*05e4*/ 	.word	0x0500000f


	//   ....[229]....
        /*05e8*/ 	.word	0x0500000f


	//   ....[230]....
        /*05ec*/ 	.word	0x0500000f


	//   ....[231]....
        /*05f0*/ 	.word	0x0500000f


	//   ....[232]....
        /*05f4*/ 	.word	0x0500000f


	//   ....[233]....
        /*05f8*/ 	.word	0x0500000f


	//   ....[234]....
        /*05fc*/ 	.word	0x0500000f


	//   ....[235]....
        /*0600*/ 	.word	0xffffffff


	//   ....[236]....
        /*0604*/ 	.word	0xffffffff


	//   ....[237]....
        /*0608*/ 	.word	0xffffffff


	//   ....[238]....
        /*060c*/ 	.word	0xffffffff


	//   ....[239]....
        /*0610*/ 	.word	0xffffffff


	//   ....[240]....
        /*0614*/ 	.word	0xffffffff


	//----- nvinfo : EIATTR_COOP_GROUP_INSTR_OFFSETS
	.align		4
.L_1342:
        /*0618*/ 	.byte	0x04, 0x28
        /*061a*/ 	.short	(.L_1344 - .L_1343)


	//   ....[0]....
.L_1343:
        /*061c*/ 	.word	0x00000080


	//   ....[1]....
        /*0620*/ 	.word	0x00000090


	//   ....[2]....
        /*0624*/ 	.word	0x000002d0


	//   ....[3]....
        /*0628*/ 	.word	0x00000430


	//   ....[4]....
        /*062c*/ 	.word	0x00000550


	//   ....[5]....
        /*0630*/ 	.word	0x000006b0


	//   ....[6]....
        /*0634*/ 	.word	0x000026f0


	//   ....[7]....
        /*0638*/ 	.word	0x00003940


	//   ....[8]....
        /*063c*/ 	.word	0x00003f30


	//   ....[9]....
        /*0640*/ 	.word	0x00004f80


	//   ....[10]....
        /*0644*/ 	.word	0x00005010


	//   ....[11]....
        /*0648*/ 	.word	0x00005120


	//   ....[12]....
        /*064c*/ 	.word	0x00005140


	//   ....[13]....
        /*0650*/ 	.word	0x0000a280


	//   ....[14]....
        /*0654*/ 	.word	0x0000a350


	//   ....[15]....
        /*0658*/ 	.word	0x0000a630


	//   ....[16]....
        /*065c*/ 	.word	0x0000a650


	//   ....[17]....
        /*0660*/ 	.word	0x0000fd60


	//   ....[18]....
        /*0664*/ 	.word	0x00010470


	//   ....[19]....
        /*0668*/ 	.word	0x000115b0


	//   ....[20]....
        /*066c*/ 	.word	0x000116f0


	//   ....[21]....
        /*0670*/ 	.word	0x00011770


	//   ....[22]....
        /*0674*/ 	.word	0x000117b0


	//   ....[23]....
        /*0678*/ 	.word	0x00016a40


	//   ....[24]....
        /*067c*/ 	.word	0x00016a60


	//   ....[25]....
        /*0680*/ 	.word	0x00016ab0


	//   ....[26]....
        /*0684*/ 	.word	0x00016ae0


	//   ....[27]....
        /*0688*/ 	.word	0x00018d50


	//   ....[28]....
        /*068c*/ 	.word	0x00018d70


	//   ....[29]....
        /*0690*/ 	.word	0x00018dc0


	//   ....[30]....
        /*0694*/ 	.word	0x00018dd0


	//   ....[31]....
        /*0698*/ 	.word	0x00019780


	//   ....[32]....
        /*069c*/ 	.word	0x000197b0


	//   ....[33]....
        /*06a0*/ 	.word	0x000198f0


	//   ....[34]....
        /*06a4*/ 	.word	0x00019910


	//   ....[35]....
        /*06a8*/ 	.word	0x00019a50


	//   ....[36]....
        /*06ac*/ 	.word	0x00019a70


	//   ....[37]....
        /*06b0*/ 	.word	0x00019bc0


	//   ....[38]....
        /*06b4*/ 	.word	0x00019be0


	//   ....[39]....
        /*06b8*/ 	.word	0x0001a100


	//   ....[40]....
        /*06bc*/ 	.word	0x0001a130


	//   ....[41]....
        /*06c0*/ 	.word	0x0001ab60


	//   ....[42]....
        /*06c4*/ 	.word	0x0001ab70


	//   ....[43]....
        /*06c8*/ 	.word	0x0001bec0


	//   ....[44]....
        /*06cc*/ 	.word	0x0001bee0


	//   ....[45]....
        /*06d0*/ 	.word	0x0001c020


	//   ....[46]....
        /*06d4*/ 	.word	0x0001c040


	//   ....[47]....
        /*06d8*/ 	.word	0x0001c180


	//   ....[48]....
        /*06dc*/ 	.word	0x0001c1a0


	//   ....[49]....
        /*06e0*/ 	.word	0x0001c2f0


	//   ....[50]....
        /*06e4*/ 	.word	0x0001c310


	//   ....[51]....
        /*06e8*/ 	.word	0x0001c4e0


	//   ....[52]....
        /*06ec*/ 	.word	0x0001c6f0


	//   ....[53]....
        /*06f0*/ 	.word	0x0001c720


	//   ....[54]....
        /*06f4*/ 	.word	0x0001c750


	//   ....[55]....
        /*06f8*/ 	.word	0x0001c780


	//   ....[56]....
        /*06fc*/ 	.word	0x0001c7b0


	//   ....[57]....
        /*0700*/ 	.word	0x0001c7e0


	//   ....[58]....
        /*0704*/ 	.word	0x0001c950


	//   ....[59]....
        /*0708*/ 	.word	0x0001c980


	//   ....[60]....
        /*070c*/ 	.word	0x0001c9b0


	//   ....[61]....
        /*0710*/ 	.word	0x0001c9e0


	//   ....[62]....
        /*0714*/ 	.word	0x0001ca10


	//   ....[63]....
        /*0718*/ 	.word	0x0001ca40


	//   ....[64]....
        /*071c*/ 	.word	0x0001cad0


	//   ....[65]....
        /*0720*/ 	.word	0x0001cb00


	//   ....[66]....
        /*0724*/ 	.word	0x0001cb10


	//   ....[67]....
        /*0728*/ 	.word	0x0001cb50


	//   ....[68]....
        /*072c*/ 	.word	0x0001ecf0


	//   ....[69]....
        /*0730*/ 	.word	0x0001ed10


	//   ....[70]....
        /*0734*/ 	.word	0x0001eda0


	//   ....[71]....
        /*0738*/ 	.word	0x0001edc0


	//   ....[72]....
        /*073c*/ 	.word	0x0001ee40


	//   ....[73]....
        /*0740*/ 	.word	0x0001ee60


	//   ....[74]....
        /*0744*/ 	.word	0x0001eee0


	//   ....[75]....
        /*0748*/ 	.word	0x0001ef00


	//   ....[76]....
        /*074c*/ 	.word	0x0001ef80


	//   ....[77]....
        /*0750*/ 	.word	0x0001efa0


	//   ....[78]....
        /*0754*/ 	.word	0x0001efb0


	//   ....[79]....
        /*0758*/ 	.word	0x0001efc0


	//   ....[80]....
        /*075c*/ 	.word	0x0001f6a0


	//   ....[81]....
        /*0760*/ 	.word	0x0001f6d0


	//   ....[82]....
        /*0764*/ 	.word	0x0001f700


	//   ....[83]....
        /*0768*/ 	.word	0x0001f790


	//   ....[84]....
        /*076c*/ 	.word	0x0001f7a0


	//   ....[85]....
        /*0770*/ 	.word	0x0001f830


	//   ....[86]....
        /*0774*/ 	.word	0x0001f840


	//   ....[87]....
        /*0778*/ 	.word	0x0001f8d0


	//   ....[88]....
        /*077c*/ 	.word	0x0001f8e0


	//   ....[89]....
        /*0780*/ 	.word	0x0001f970


	//   ....[90]....
        /*0784*/ 	.word	0x0001f980


	//   ....[91]....
        /*0788*/ 	.word	0x0001fa10


	//   ....[92]....
        /*078c*/ 	.word	0x0001fa20


	//   ....[93]....
        /*0790*/ 	.word	0x0001faa0


	//   ....[94]....
        /*0794*/ 	.word	0x0001fab0


	//   ....[95]....
        /*0798*/ 	.word	0x0001fac0


	//   ....[96]....
        /*079c*/ 	.word	0x0001ffa0


	//   ....[97]....
        /*07a0*/ 	.word	0x0001ffc0


	//   ....[98]....
        /*07a4*/ 	.word	0x00020010


	//   ....[99]....
        /*07a8*/ 	.word	0x000200c0


	//   ....[100]....
        /*07ac*/ 	.word	0x000200e0


	//   ....[101]....
        /*07b0*/ 	.word	0x00020190


	//   ....[102]....
        /*07b4*/ 	.word	0x000201a0


	//   ....[103]....
        /*07b8*/ 	.word	0x000201d0


	//   ....[104]....
        /*07bc*/ 	.word	0x00020260


	//   ....[105]....
        /*07c0*/ 	.word	0x00020300


	//   ....[106]....
        /*07c4*/ 	.word	0x00020320


	//   ....[107]....
        /*07c8*/ 	.word	0x00020330


	//   ....[108]....
        /*07cc*/ 	.word	0x00020a20


	//   ....[109]....
        /*07d0*/ 	.word	0x00020a40


	//   ....[110]....
        /*07d4*/ 	.word	0x00020a50


	//   ....[111]....
        /*07d8*/ 	.word	0x00020a90


	//   ....[112]....
        /*07dc*/ 	.word	0x00020aa0


	//   ....[113]....
        /*07e0*/ 	.word	0x00020ae0


	//   ....[114]....
        /*07e4*/ 	.word	0x00020af0


	//   ....[115]....
        /*07e8*/ 	.word	0x00020b30


	//   ....[116]....
        /*07ec*/ 	.word	0x00020b40


	//   ....[117]....
        /*07f0*/ 	.word	0x00020b80


	//   ....[118]....
        /*07f4*/ 	.word	0x00020b90


	//   ....[119]....
        /*07f8*/ 	.word	0x00020ba0


	//   ....[120]....
        /*07fc*/ 	.word	0x00020ee0


	//   ....[121]....
        /*0800*/ 	.word	0x00020f00


	//   ....[122]....
        /*0804*/ 	.word	0x00020f10


	//   ....[123]....
        /*0808*/ 	.word	0x00020f20


	//   ....[124]....
        /*080c*/ 	.word	0x00020f30


	//   ....[125]....
        /*0810*/ 	.word	0x00020f50


	//   ....[126]....
        /*0814*/ 	.word	0x00020fc0


	//   ....[127]....
        /*0818*/ 	.word	0x00020ff0


	//   ....[128]....
        /*081c*/ 	.word	0x00021000


	//   ....[129]....
        /*0820*/ 	.word	0x00021070


	//   ....[130]....
        /*0824*/ 	.word	0x00021080


	//   ....[131]....
        /*0828*/ 	.word	0x00021180


	//   ....[132]....
        /*082c*/ 	.word	0x00021660


	//   ....[133]....
        /*0830*/ 	.word	0x00021690


	//   ....[134]....
        /*0834*/ 	.word	0x000216f0


	//   ....[135]....
        /*0838*/ 	.word	0x00021720


	//   ....[136]....
        /*083c*/ 	.word	0x00021750


	//   ....[137]....
        /*0840*/ 	.word	0x00021780


	//   ....[138]....
        /*0844*/ 	.word	0x000217b0


	//   ....[139]....
        /*0848*/ 	.word	0x000217e0


	//   ....[140]....
        /*084c*/ 	.word	0x00021980


	//   ....[141]....
        /*0850*/ 	.word	0x000219b0


	//   ....[142]....
        /*0854*/ 	.word	0x000219e0


	//   ....[143]....
        /*0858*/ 	.word	0x00021a10


	//   ....[144]....
        /*085c*/ 	.word	0x00021a40


	//   ....[145]....
        /*0860*/ 	.word	0x00021a70


	//   ....[146]....
        /*0864*/ 	.word	0x00021b30


	//   ....[147]....
        /*0868*/ 	.word	0x00021b50


	//   ....[148]....
        /*086c*/ 	.word	0x00021b70


	//   ....[149]....
        /*0870*/ 	.word	0x00021bd0


	//   ....[150]....
        /*0874*/ 	.word	0x000225f0


	//   ....[151]....
        /*0878*/ 	.word	0x00022b40


	//   ....[152]....
        /*087c*/ 	.word	0x00022c30


	//   ....[153]....
        /*0880*/ 	.word	0x00022cd0


	//   ....[154]....
        /*0884*/ 	.word	0x00022d30


	//   ....[155]....
        /*0888*/ 	.word	0x00022e20


	//   ....[156]....
        /*088c*/ 	.word	0x00022e90


	//   ....[157]....
        /*0890*/ 	.word	0x00022f80


	//   ....[158]....
        /*0894*/ 	.word	0x00022ff0


	//   ....[159]....
        /*0898*/ 	.word	0x000230e0


	//   ....[160]....
        /*089c*/ 	.word	0x00023150


	//   ....[161]....
        /*08a0*/ 	.word	0x00023240


	//   ....[162]....
        /*08a4*/ 	.word	0x000232b0


	//   ....[163]....
        /*08a8*/ 	.word	0x00023350


	//   ....[164]....
        /*08ac*/ 	.word	0x00023440


	//   ....[165]....
        /*08b0*/ 	.word	0x000234b0


	//   ....[166]....
        /*08b4*/ 	.word	0x00023510


	//   ....[167]....
        /*08b8*/ 	.word	0x00023600


	//   ....[168]....
        /*08bc*/ 	.word	0x00023660


	//   ....[169]....
        /*08c0*/ 	.word	0x00023760


	//   ....[170]....
        /*08c4*/ 	.word	0x000237c0


	//   ....[171]....
        /*08c8*/ 	.word	0x000238c0


	//   ....[172]....
        /*08cc*/ 	.word	0x00023920


	//   ....[173]....
        /*08d0*/ 	.word	0x00023a20


	//   ....[174]....
        /*08d4*/ 	.word	0x00023a80


	//   ....[175]....
        /*08d8*/ 	.word	0x00023b80


	//   ....[176]....
        /*08dc*/ 	.word	0x00023be0


	//   ....[177]....
        /*08e0*/ 	.word	0x00023ce0


	//   ....[178]....
        /*08e4*/ 	.word	0x00023d40


	//   ....[179]....
        /*08e8*/ 	.word	0x00023e20


	//   ....[180]....
        /*08ec*/ 	.word	0x00023f50


	//   ....[181]....
        /*08f0*/ 	.word	0x00024030


	//   ....[182]....
        /*08f4*/ 	.word	0x000240c0


	//   ....[183]....
        /*08f8*/ 	.word	0x000241d0


	//   ....[184]....
        /*08fc*/ 	.word	0x00024230


	//   ....[185]....
        /*0900*/ 	.word	0x00024340


	//   ....[186]....
        /*0904*/ 	.word	0x000243a0


	//   ....[187]....
        /*0908*/ 	.word	0x000244b0


	//   ....[188]....
        /*090c*/ 	.word	0x00024510


	//   ....[189]....
        /*0910*/ 	.word	0x00024620


	//   ....[190]....
        /*0914*/ 	.word	0x00024680


	//   ....[191]....
        /*0918*/ 	.word	0x00024740


	//   ....[192]....
        /*091c*/ 	.word	0x000248a0


	//   ....[193]....
        /*0920*/ 	.word	0x00024940


	//   ....[194]....
        /*0924*/ 	.word	0x000249a0


	//   ....[195]....
        /*0928*/ 	.word	0x00024a50


	//   ....[196]....
        /*092c*/ 	.word	0x00024ab0


	//   ....[197]....
        /*0930*/ 	.word	0x00024b60


	//   ....[198]....
        /*0934*/ 	.word	0x00024bc0


	//   ....[199]....
        /*0938*/ 	.word	0x00024c70


	//   ....[200]....
        /*093c*/ 	.word	0x00024cd0


	//   ....[201]....
        /*0940*/ 	.word	0x00024d80


	//   ....[202]....
        /*0944*/ 	.word	0x00024de0


	//   ....[203]....
        /*0948*/ 	.word	0x00024e90


	//   ....[204]....
        /*094c*/ 	.word	0x00024f70


	//   ....[205]....
        /*0950*/ 	.word	0x00025010


	//   ....[206]....
        /*0954*/ 	.word	0x00025070


	//   ....[207]....
        /*0958*/ 	.word	0x00025140


	//   ....[208]....
        /*095c*/ 	.word	0x000251a0


	//   ....[209]....
        /*0960*/ 	.word	0x00025270


	//   ....[210]....
        /*0964*/ 	.word	0x000252d0


	//   ....[211]....
        /*0968*/ 	.word	0x000253b0


	//   ....[212]....
        /*096c*/ 	.word	0x00025410


	//   ....[213]....
        /*0970*/ 	.word	0x000254e0


	//   ....[214]....
        /*0974*/ 	.word	0x00025540


	//   ....[215]....
        /*0978*/ 	.word	0x00025610


	//   ....[216]....
        /*097c*/ 	.word	0x000256a0


	//   ....[217]....
        /*0980*/ 	.word	0x00025740


	//   ....[218]....
        /*0984*/ 	.word	0x000258c0


	//   ....[219]....
        /*0988*/ 	.word	0x00025930


	//   ....[220]....
        /*098c*/ 	.word	0x000259a0


	//   ....[221]....
        /*0990*/ 	.word	0x00025a10


	//   ....[222]....
        /*0994*/ 	.word	0x00025a80


	//   ....[223]....
        /*0998*/ 	.word	0x00025b00


	//   ....[224]....
        /*099c*/ 	.word	0x00025b80


	//   ....[225]....
        /*09a0*/ 	.word	0x00025c10


	//   ....[226]....
        /*09a4*/ 	.word	0x00025c80


	//   ....[227]....
        /*09a8*/ 	.word	0x00025cf0


	//   ....[228]....
        /*09ac*/ 	.word	0x00025d60


	//   ....[229]....
        /*09b0*/ 	.word	0x00025de0


	//   ....[230]....
        /*09b4*/ 	.word	0x00025e50


	//   ....[231]....
        /*09b8*/ 	.word	0x00025ee0


	//   ....[232]....
        /*09bc*/ 	.word	0x00025f40


	//   ....[233]....
        /*09c0*/ 	.word	0x00025fd0


	//   ....[234]....
        /*09c4*/ 	.word	0x00026100


	//   ....[235]....
        /*09c8*/ 	.word	0x00027450


	//   ....[236]....
        /*09cc*/ 	.word	0x00027b30


	//   ....[237]....
        /*09d0*/ 	.word	0x00028dd0


	//   ....[238]....
        /*09d4*/ 	.word	0x00028e20


	//   ....[239]....
        /*09d8*/ 	.word	0x00028e90


	//   ....[240]....
        /*09dc*/ 	.word	0x00028eb0


	//----- nvinfo : EIATTR_REG_RECONFIG
	.align		4
.L_1344:
        /*09e0*/ 	.byte	0x01, 0x54
	.zero		2


	//----- nvinfo : EIATTR_SYSCALL_OFFSETS
	.align		4
        /*09e4*/ 	.byte	0x04, 0x46
        /*09e6*/ 	.short	(.L_1346 - .L_1345)


	//   ....[0]....
.L_1345:
        /*09e8*/ 	.word	0x00002940


	//   ....[1]....
        /*09ec*/ 	.word	0x0001e320


	//   ....[2]....
        /*09f0*/ 	.word	0x0001e470


	//   ....[3]....
        /*09f4*/ 	.word	0x0001e560


	//   ....[4]....
        /*09f8*/ 	.word	0x0001f2d0


	//----- nvinfo : EIATTR_MBARRIER_INSTR_OFFSETS
	.align		4
.L_1346:
        /*09fc*/ 	.byte	0x04, 0x39
        /*09fe*/ 	.short	(.L_1348 - .L_1347)


	//   ....[0]....
.L_1347:
        /*0a00*/ 	.word	0x00000180
        /*0a04*/ 	.word	0x000000ff
        /*0a08*/ 	.word	0x00022800
        /*0a0c*/ 	.short	0x0100
        /*0a0e*/ 	.byte	0x08
	.zero		1


	//   ....[1]....
        /*0a10*/ 	.word	0x00000190
        /*0a14*/ 	.word	0x000000ff
        /*0a18*/ 	.word	0x00022820
        /*0a1c*/ 	.short	0x0100
        /*0a1e*/ 	.byte	0x08
	.zero		1


	//   ....[2]....
        /*0a20*/ 	.word	0x00000280
        /*0a24*/ 	.word	0x000000ff
        /*0a28*/ 	.word	0x00022830
        /*0a2c*/ 	.short	0x0100
        /*0a2e*/ 	.byte	0x08
	.zero		1


	//   ....[3]....
        /*0a30*/ 	.word	0x00000290
        /*0a34*/ 	.word	0x000000ff
        /*0a38*/ 	.word	0x00022840
        /*0a3c*/ 	.short	0x0100
        /*0a3e*/ 	.byte	0x08
	.zero		1


	//   ....[4]....
        /*0a40*/ 	.word	0x000002a0
        /*0a44*/ 	.word	0x000000ff
        /*0a48*/ 	.word	0x00022838
        /*0a4c*/ 	.short	0x0100
        /*0a4e*/ 	.byte	0x08
	.zero		1


	//   ....[5]....
        /*0a50*/ 	.word	0x000002b0
        /*0a54*/ 	.word	0x000000ff
        /*0a58*/ 	.word	0x00022848
        /*0a5c*/ 	.short	0x0100
        /*0a5e*/ 	.byte	0x08
	.zero		1


	//   ....[6]....
        /*0a60*/ 	.word	0x000003e0
        /*0a64*/ 	.word	0x000000ff
        /*0a68*/ 	.word	0x00022850
        /*0a6c*/ 	.short	0x0100
        /*0a6e*/ 	.byte	0x08
	.zero		1


	//   ....[7]....
        /*0a70*/ 	.word	0x000003f0
        /*0a74*/ 	.word	0x000000ff
        /*0a78*/ 	.word	0x00022860
        /*0a7c*/ 	.short	0x0100
        /*0a7e*/ 	.byte	0x08
	.zero		1


	//   ....[8]....
        /*0a80*/ 	.word	0x00000400
        /*0a84*/ 	.word	0x000000ff
        /*0a88*/ 	.word	0x00022858
        /*0a8c*/ 	.short	0x0100
        /*0a8e*/ 	.byte	0x08
	.zero		1


	//   ....[9]....
        /*0a90*/ 	.word	0x00000410
        /*0a94*/ 	.word	0x000000ff
        /*0a98*/ 	.word	0x00022868
        /*0a9c*/ 	.short	0x0100
        /*0a9e*/ 	.byte	0x08
	.zero		1


	//   ....[10]....
        /*0aa0*/ 	.word	0x00000500
        /*0aa4*/ 	.word	0x000000ff
        /*0aa8*/ 	.word	0x00022870
        /*0aac*/ 	.short	0x0100
        /*0aae*/ 	.byte	0x06
	.zero		1


	//   ....[11]....
        /*0ab0*/ 	.word	0x00000510
        /*0ab4*/ 	.word	0x000000ff
        /*0ab8*/ 	.word	0x00022880
        /*0abc*/ 	.short	0x0100
        /*0abe*/ 	.byte	0x06
	.zero		1


	//   ....[12]....
        /*0ac0*/ 	.word	0x00000520
        /*0ac4*/ 	.word	0x000000ff
        /*0ac8*/ 	.word	0x00022878
        /*0acc*/ 	.short	0x0100
        /*0ace*/ 	.byte	0x06
	.zero		1


	//   ....[13]....
        /*0ad0*/ 	.word	0x00000530
        /*0ad4*/ 	.word	0x000000ff
        /*0ad8*/ 	.word	0x00022888
        /*0adc*/ 	.short	0x0100
        /*0ade*/ 	.byte	0x06
	.zero		1


	//   ....[14]....
        /*0ae0*/ 	.word	0x00000660
        /*0ae4*/ 	.word	0x000000ff
        /*0ae8*/ 	.word	0x00022890
        /*0aec*/ 	.short	0x0100
        /*0aee*/ 	.byte	0x08
	.zero		1


	//   ....[15]....
        /*0af0*/ 	.word	0x00000670
        /*0af4*/ 	.word	0x000000ff
        /*0af8*/ 	.word	0x000228a0
        /*0afc*/ 	.short	0x0100
        /*0afe*/ 	.byte	0x08
	.zero		1


	//   ....[16]....
        /*0b00*/ 	.word	0x00000680
        /*0b04*/ 	.word	0x000000ff
        /*0b08*/ 	.word	0x00022898
        /*0b0c*/ 	.short	0x0100
        /*0b0e*/ 	.byte	0x08
	.zero		1


	//   ....[17]....
        /*0b10*/ 	.word	0x00000690
        /*0b14*/ 	.word	0x000000ff
        /*0b18*/ 	.word	0x000228a8
        /*0b1c*/ 	.short	0x0100
        /*0b1e*/ 	.byte	0x08
	.zero		1


	//   ....[18]....
        /*0b20*/ 	.word	0x000007d0
        /*0b24*/ 	.word	0x000000ff
        /*0b28*/ 	.word	0x000228b0
        /*0b2c*/ 	.short	0x0100
        /*0b2e*/ 	.byte	0x08
	.zero		1


	//   ....[19]....
        /*0b30*/ 	.word	0x000007e0
        /*0b34*/ 	.word	0x000000ff
        /*0b38*/ 	.word	0x000228c0
        /*0b3c*/ 	.short	0x0100
        /*0b3e*/ 	.byte	0x08
	.zero		1


	//   ....[20]....
        /*0b40*/ 	.word	0x000007f0
        /*0b44*/ 	.word	0x000000ff
        /*0b48*/ 	.word	0x000228b8
        /*0b4c*/ 	.short	0x0100
        /*0b4e*/ 	.byte	0x08
	.zero		1


	//   ....[21]....
        /*0b50*/ 	.word	0x00000800
        /*0b54*/ 	.word	0x000000ff
        /*0b58*/ 	.word	0x000228c8
        /*0b5c*/ 	.short	0x0100
        /*0b5e*/ 	.byte	0x08
	.zero		1


	//   ....[22]....
        /*0b60*/ 	.word	0x00002b70
        /*0b64*/ 	.word	0x00000031
        /*0b68*/ 	.word	0x00022800
        /*0b6c*/ 	.short	0x010a
        /*0b6e*/ 	.byte	0x3f
	.zero		1


	//   ....[23]....
        /*0b70*/ 	.word	0x00002f60
        /*0b74*/ 	.word	0x0000000a
        /*0b78*/ 	.word	0x00000000
        /*0b7c*/ 	.short	0x010a
        /*0b7e*/ 	.byte	0x3f
	.zero		1


	//   ....[24]....
        /*0b80*/ 	.word	0x00002fc0
        /*0b84*/ 	.word	0x0000000a
        /*0b88*/ 	.word	0x00000000
        /*0b8c*/ 	.short	0x010a
        /*0b8e*/ 	.byte	0x3f
	.zero		1


	//   ....[25]....
        /*0b90*/ 	.word	0x00003420
        /*0b94*/ 	.word	0x00000007
        /*0b98*/ 	.word	0x00000000
        /*0b9c*/ 	.short	0x0101
        /*0b9e*/ 	.byte	0x3f
	.zero		1


	//   ....[26]....
        /*0ba0*/ 	.word	0x00005cc0
        /*0ba4*/ 	.word	0x0000001a
        /*0ba8*/ 	.word	0x00000000
        /*0bac*/ 	.short	0x010a
        /*0bae*/ 	.byte	0x3f
	.zero		1


	//   ....[27]....
        /*0bb0*/ 	.word	0x00005d20
        /*0bb4*/ 	.word	0x0000001a
        /*0bb8*/ 	.word	0x00000000
        /*0bbc*/ 	.short	0x010a
        /*0bbe*/ 	.byte	0x3f
	.zero		1


	//   ....[28]....
        /*0bc0*/ 	.word	0x00008d70
        /*0bc4*/ 	.word	0x00000000
        /*0bc8*/ 	.word	0x00000000
        /*0bcc*/ 	.short	0x0101
        /*0bce*/ 	.byte	0x3f
	.zero		1


	//   ....[29]....
        /*0bd0*/ 	.word	0x000094e0
        /*0bd4*/ 	.word	0x00000004
        /*0bd8*/ 	.word	0x00000000
        /*0bdc*/ 	.short	0x010a
        /*0bde*/ 	.byte	0x3f
	.zero		1


	//   ....[30]....
        /*0be0*/ 	.word	0x00009580
        /*0be4*/ 	.word	0x00000006
        /*0be8*/ 	.word	0x00000000
        /*0bec*/ 	.short	0x010a
        /*0bee*/ 	.byte	0x3f
	.zero		1


	//   ....[31]....
        /*0bf0*/ 	.word	0x000099e0
        /*0bf4*/ 	.word	0x0000000b
        /*0bf8*/ 	.word	0x00000000
        /*0bfc*/ 	.short	0x0101
        /*0bfe*/ 	.byte	0x3f
	.zero		1


	//   ....[32]....
        /*0c00*/ 	.word	0x0000bff0
        /*0c04*/ 	.word	0x0000002c
        /*0c08*/ 	.word	0x00000000
        /*0c0c*/ 	.short	0x010a
        /*0c0e*/ 	.byte	0x3f
	.zero		1


	//   ....[33]....
        /*0c10*/ 	.word	0x0000c050
        /*0c14*/ 	.word	0x0000002c
        /*0c18*/ 	.word	0x00000000
        /*0c1c*/ 	.short	0x010a
        /*0c1e*/ 	.byte	0x3f
	.zero		1


	//   ....[34]....
        /*0c20*/ 	.word	0x0000f2f0
        /*0c24*/ 	.word	0x00000002
        /*0c28*/ 	.word	0x00000000
        /*0c2c*/ 	.short	0x0101
        /*0c2e*/ 	.byte	0x3f
	.zero		1


	//   ....[35]....
        /*0c30*/ 	.word	0x0000f4c0
        /*0c34*/ 	.word	0x00000002
        /*0c38*/ 	.word	0x00000000
        /*0c3c*/ 	.short	0x010a
        /*0c3e*/ 	.byte	0x3f
	.zero		1


	//   ....[36]....
        /*0c40*/ 	.word	0x0000f560
        /*0c44*/ 	.word	0x00000006
        /*0c48*/ 	.word	0x00000000
        /*0c4c*/ 	.short	0x010a
        /*0c4e*/ 	.byte	0x3f
	.zero		1


	//   ....[37]....
        /*0c50*/ 	.word	0x0000f9c0
        /*0c54*/ 	.word	0x0000000b
        /*0c58*/ 	.word	0x00000000
        /*0c5c*/ 	.short	0x0101
        /*0c5e*/ 	.byte	0x3f
	.zero		1


	//   ....[38]....
        /*0c60*/ 	.word	0x000132e0
        /*0c64*/ 	.word	0x00000040
        /*0c68*/ 	.word	0x00000000
        /*0c6c*/ 	.short	0x010a
        /*0c6e*/ 	.byte	0x3f
	.zero		1


	//   ....[39]....
        /*0c70*/ 	.word	0x00013340
        /*0c74*/ 	.word	0x00000040
        /*0c78*/ 	.word	0x00000000
        /*0c7c*/ 	.short	0x010a
        /*0c7e*/ 	.byte	0x3f
	.zero		1


	//   ....[40]....
        /*0c80*/ 	.word	0x00016600
        /*0c84*/ 	.word	0x00000000
        /*0c88*/ 	.word	0x00000000
        /*0c8c*/ 	.short	0x0101
        /*0c8e*/ 	.byte	0x3f
	.zero		1


	//   ....[41]....
        /*0c90*/ 	.word	0x00019770
        /*0c94*/ 	.word	0x00000000
        /*0c98*/ 	.word	0x00000000
        /*0c9c*/ 	.short	0x0101
        /*0c9e*/ 	.byte	0x3f
	.zero		1


	//   ....[42]....
        /*0ca0*/ 	.word	0x0001a120
        /*0ca4*/ 	.word	0x00000004
        /*0ca8*/ 	.word	0x00000000
        /*0cac*/ 	.short	0x0101
        /*0cae*/ 	.byte	0x3f
	.zero		1


	//   ....[43]....
        /*0cb0*/ 	.word	0x0001ea90
        /*0cb4*/ 	.word	0x00000011
        /*0cb8*/ 	.word	0x00022840
        /*0cbc*/ 	.short	0x010a
        /*0cbe*/ 	.byte	0x3f
	.zero		1


	//   ....[44]....
        /*0cc0*/ 	.word	0x0001f0c0
        /*0cc4*/ 	.word	0x00000011
        /*0cc8*/ 	.word	0x00022830
        /*0ccc*/ 	.short	0x0107
        /*0cce*/ 	.byte	0x3f
	.zero		1


	//   ....[45]....
        /*0cd0*/ 	.word	0x0001f180
        /*0cd4*/ 	.word	0x00000011
        /*0cd8*/ 	.word	0x00022830
        /*0cdc*/ 	.short	0x0101
        /*0cde*/ 	.byte	0x3f
	.zero		1


	//   ....[46]....
        /*0ce0*/ 	.word	0x0001fbc0
        /*0ce4*/ 	.word	0x00000016
        /*0ce8*/ 	.word	0x00022800
        /*0cec*/ 	.short	0x0107
        /*0cee*/ 	.byte	0x3f
	.zero		1


	//   ....[47]....
        /*0cf0*/ 	.word	0x0001fcb0
        /*0cf4*/ 	.word	0x00000016
        /*0cf8*/ 	.word	0x00022800
        /*0cfc*/ 	.short	0x0101
        /*0cfe*/ 	.byte	0x3f
	.zero		1


	//   ....[48]....
        /*0d00*/ 	.word	0x0001fcd0
        /*0d04*/ 	.word	0x00000016
        /*0d08*/ 	.word	0x00022820
        /*0d0c*/ 	.short	0x010a
        /*0d0e*/ 	.byte	0x3f
	.zero		1


	//   ....[49]....
        /*0d10*/ 	.word	0x0001fd50
        /*0d14*/ 	.word	0x00000011
        /*0d18*/ 	.word	0x00022860
        /*0d1c*/ 	.short	0x010a
        /*0d1e*/ 	.byte	0x3f
	.zero		1


	//   ....[50]....
        /*0d20*/ 	.word	0x000204b0
        /*0d24*/ 	.word	0x00000011
        /*0d28*/ 	.word	0x00022850
        /*0d2c*/ 	.short	0x0107
        /*0d2e*/ 	.byte	0x3f
	.zero		1


	//   ....[51]....
        /*0d30*/ 	.word	0x00020570
        /*0d34*/ 	.word	0x00000011
        /*0d38*/ 	.word	0x00022850
        /*0d3c*/ 	.short	0x0101
        /*0d3e*/ 	.byte	0x3f
	.zero		1


	//   ....[52]....
        /*0d40*/ 	.word	0x000208a0
        /*0d44*/ 	.word	0x0000000a
        /*0d48*/ 	.word	0x00022840
        /*0d4c*/ 	.short	0x010a
        /*0d4e*/ 	.byte	0x3f
	.zero		1


	//   ....[53]....
        /*0d50*/ 	.word	0x00020c50
        /*0d54*/ 	.word	0x0000000a
        /*0d58*/ 	.word	0x00022830
        /*0d5c*/ 	.short	0x0107
        /*0d5e*/ 	.byte	0x3f
	.zero		1


	//   ....[54]....
        /*0d60*/ 	.word	0x00020d00
        /*0d64*/ 	.word	0x0000000a
        /*0d68*/ 	.word	0x00022830
        /*0d6c*/ 	.short	0x0101
        /*0d6e*/ 	.byte	0x3f
	.zero		1


	//   ....[55]....
        /*0d70*/ 	.word	0x00020d30
        /*0d74*/ 	.word	0x0000000a
        /*0d78*/ 	.word	0x00022860
        /*0d7c*/ 	.short	0x010a
        /*0d7e*/ 	.byte	0x3f
	.zero		1


	//   ....[56]....
        /*0d80*/ 	.word	0x00021230
        /*0d84*/ 	.word	0x0000000a
        /*0d88*/ 	.word	0x00022850
        /*0d8c*/ 	.short	0x0107
        /*0d8e*/ 	.byte	0x3f
	.zero		1


	//   ....[57]....
        /*0d90*/ 	.word	0x000212e0
        /*0d94*/ 	.word	0x0000000a
        /*0d98*/ 	.word	0x00022850
        /*0d9c*/ 	.short	0x0101
        /*0d9e*/ 	.byte	0x3f
	.zero		1


	//   ....[58]....
        /*0da0*/ 	.word	0x00022570
        /*0da4*/ 	.word	0x00000007
        /*0da8*/ 	.word	0x00022820
        /*0dac*/ 	.short	0x010a
        /*0dae*/ 	.byte	0x3f
	.zero		1


	//   ....[59]....
        /*0db0*/ 	.word	0x00022710
        /*0db4*/ 	.word	0x00000005
        /*0db8*/ 	.word	0x00022840
        /*0dbc*/ 	.short	0x010a
        /*0dbe*/ 	.byte	0x3f
	.zero		1


	//   ....[60]....
        /*0dc0*/ 	.word	0x000227b0
        /*0dc4*/ 	.word	0x00000003
        /*0dc8*/ 	.word	0x00022840
        /*0dcc*/ 	.short	0x010a
        /*0dce*/ 	.byte	0x3f
	.zero		1


	//   ....[61]....
        /*0dd0*/ 	.word	0x000227f0
        /*0dd4*/ 	.word	0x00000005
        /*0dd8*/ 	.word	0x00022860
        /*0ddc*/ 	.short	0x010a
        /*0dde*/ 	.byte	0x3f
	.zero		1


	//   ....[62]....
        /*0de0*/ 	.word	0x00022830
        /*0de4*/ 	.word	0x00000003
        /*0de8*/ 	.word	0x00022860
        /*0dec*/ 	.short	0x010a
        /*0dee*/ 	.byte	0x3f
	.zero		1


	//   ....[63]....
        /*0df0*/ 	.word	0x00022890
        /*0df4*/ 	.word	0x00000031
        /*0df8*/ 	.word	0x00022800
        /*0dfc*/ 	.short	0x010a
        /*0dfe*/ 	.byte	0x3f
	.zero		1


	//   ....[64]....
        /*0e00*/ 	.word	0x000228e0
        /*0e04*/ 	.word	0x0000000a
        /*0e08*/ 	.word	0x00000000
        /*0e0c*/ 	.short	0x010a
        /*0e0e*/ 	.byte	0x3f
	.zero		1


	//   ....[65]....
        /*0e10*/ 	.word	0x00022930
        /*0e14*/ 	.word	0x0000001a
        /*0e18*/ 	.word	0x00000000
        /*0e1c*/ 	.short	0x010a
        /*0e1e*/ 	.byte	0x3f
	.zero		1


	//   ....[66]....
        /*0e20*/ 	.word	0x00022980
        /*0e24*/ 	.word	0x00000006
        /*0e28*/ 	.word	0x00000000
        /*0e2c*/ 	.short	0x010a
        /*0e2e*/ 	.byte	0x3f
	.zero		1


	//   ....[67]....
        /*0e30*/ 	.word	0x000229d0
        /*0e34*/ 	.word	0x0000002c
        /*0e38*/ 	.word	0x00000000
        /*0e3c*/ 	.short	0x010a
        /*0e3e*/ 	.byte	0x3f
	.zero		1


	//   ....[68]....
        /*0e40*/ 	.word	0x00022a20
        /*0e44*/ 	.word	0x00000006
        /*0e48*/ 	.word	0x00000000
        /*0e4c*/ 	.short	0x010a
        /*0e4e*/ 	.byte	0x3f
	.zero		1


	//   ....[69]....
        /*0e50*/ 	.word	0x00022a70
        /*0e54*/ 	.word	0x00000040
        /*0e58*/ 	.word	0x00000000
        /*0e5c*/ 	.short	0x010a
        /*0e5e*/ 	.byte	0x3f
	.zero		1


	//   ....[70]....
        /*0e60*/ 	.word	0x00022b80
        /*0e64*/ 	.word	0x00000011
        /*0e68*/ 	.word	0x00022840
        /*0e6c*/ 	.short	0x010a
        /*0e6e*/ 	.byte	0x3f
	.zero		1


	//   ....[71]....
        /*0e70*/ 	.word	0x00023e50
        /*0e74*/ 	.word	0x00000016
        /*0e78*/ 	.word	0x00022820
        /*0e7c*/ 	.short	0x010a
        /*0e7e*/ 	.byte	0x3f
	.zero		1


	//   ....[72]....
        /*0e80*/ 	.word	0x00023ea0
        /*0e84*/ 	.word	0x00000011
        /*0e88*/ 	.word	0x00022860
        /*0e8c*/ 	.short	0x010a
        /*0e8e*/ 	.byte	0x3f
	.zero		1


	//   ....[73]....
        /*0e90*/ 	.word	0x000247f0
        /*0e94*/ 	.word	0x0000000a
        /*0e98*/ 	.word	0x00022840
        /*0e9c*/ 	.short	0x010a
        /*0e9e*/ 	.byte	0x3f
	.zero		1


	//   ....[74]....
        /*0ea0*/ 	.word	0x00024ec0
        /*0ea4*/ 	.word	0x0000000a
        /*0ea8*/ 	.word	0x00022860
        /*0eac*/ 	.short	0x010a
        /*0eae*/ 	.byte	0x3f
	.zero		1


	//   ....[75]....
        /*0eb0*/ 	.word	0x00026020
        /*0eb4*/ 	.word	0x00000007
        /*0eb8*/ 	.word	0x00022820
        /*0ebc*/ 	.short	0x010a
        /*0ebe*/ 	.byte	0x3f
	.zero		1


	//   ....[76]....
        /*0ec0*/ 	.word	0x000261c0
        /*0ec4*/ 	.word	0x00000005
        /*0ec8*/ 	.word	0x00022840
        /*0ecc*/ 	.short	0x010a
        /*0ece*/ 	.byte	0x3f
	.zero		1


	//   ....[77]....
        /*0ed0*/ 	.word	0x00026210
        /*0ed4*/ 	.word	0x00000003
        /*0ed8*/ 	.word	0x00022840
        /*0edc*/ 	.short	0x010a
        /*0ede*/ 	.byte	0x3f
	.zero		1


	//   ....[78]....
        /*0ee0*/ 	.word	0x00026260
        /*0ee4*/ 	.word	0x00000005
        /*0ee8*/ 	.word	0x00022860
        /*0eec*/ 	.short	0x010a
        /*0eee*/ 	.byte	0x3f
	.zero		1


	//   ....[79]....
        /*0ef0*/ 	.word	0x00026620
        /*0ef4*/ 	.word	0x0000000c
        /*0ef8*/ 	.word	0x00000000
        /*0efc*/ 	.short	0x010a
        /*0efe*/ 	.byte	0x3f
	.zero		1


	//   ....[80]....
        /*0f00*/ 	.word	0x00026760
        /*0f04*/ 	.word	0x00000002
        /*0f08*/ 	.word	0x00000000
        /*0f0c*/ 	.short	0x010a
        /*0f0e*/ 	.byte	0x3f
	.zero		1


	//   ....[81]....
        /*0f10*/ 	.word	0x00026e00
        /*0f14*/ 	.word	0x0000000f
        /*0f18*/ 	.word	0x00000000
        /*0f1c*/ 	.short	0x0101
        /*0f1e*/ 	.byte	0x3f
	.zero		1


	//   ....[82]....
        /*0f20*/ 	.word	0x0002b560
        /*0f24*/ 	.word	0x0000002d
        /*0f28*/ 	.word	0x00000000
        /*0f2c*/ 	.short	0x010a
        /*0f2e*/ 	.byte	0x3f
	.zero		1


	//   ....[83]....
        /*0f30*/ 	.word	0x0002b6a0
        /*0f34*/ 	.word	0x00000008
        /*0f38*/ 	.word	0x00000000
        /*0f3c*/ 	.short	0x010a
        /*0f3e*/ 	.byte	0x3f
	.zero		1


	//   ....[84]....
        /*0f40*/ 	.word	0x00043d20
        /*0f44*/ 	.word	0x00000000
        /*0f48*/ 	.word	0x00000000
        /*0f4c*/ 	.short	0x0101
        /*0f4e*/ 	.byte	0x3f
	.zero		1


	//   ....[85]....
        /*0f50*/ 	.word	0x00043d40
        /*0f54*/ 	.word	0x00000002
        /*0f58*/ 	.word	0x00000000
        /*0f5c*/ 	.short	0x010a
        /*0f5e*/ 	.byte	0x3f
	.zero		1


	//   ....[86]....
        /*0f60*/ 	.word	0x00043d90
        /*0f64*/ 	.word	0x00000008
        /*0f68*/ 	.word	0x00000000
        /*0f6c*/ 	.short	0x010a
        /*0f6e*/ 	.byte	0x3f
	.zero		1


	//----- nvinfo : EIATTR_NUM_MBARRIERS
	.align		4
.L_1348:
        /*0f70*/ 	.byte	0x03, 0x38
        /*0f72*/ 	.short	0x0016


	//----- nvinfo : EIATTR_EXIT_INSTR_OFFSETS
	.align		4
        /*0f74*/ 	.byte	0x04, 0x1c
        /*0f76*/ 	.short	(.L_1350 - .L_1349)


	//   ....[0]....
.L_1349:
        /*0f78*/ 	.word	0x00000a60


	//   ....[1]....
        /*0f7c*/ 	.word	0x0001c490


	//   ....[2]....
        /*0f80*/ 	.word	0x00022880


	//----- nvinfo : EIATTR_MAX_THREADS
	.align		4
.L_1350:
        /*0f84*/ 	.byte	0x04, 0x05
        /*0f86*/ 	.short	(.L_1352 - .L_1351)
.L_1351:
        /*0f88*/ 	.word	0x00000180
        /*0f8c*/ 	.word	0x00000001
        /*0f90*/ 	.word	0x00000001


	//----- nvinfo : EIATTR_CRS_STACK_SIZE
	.align		4
.L_1352:
        /*0f94*/ 	.byte	0x04, 0x1e
        /*0f96*/ 	.short	(.L_1354 - .L_1353)
.L_1353:
        /*0f98*/ 	.word	0x00000000


	//----- nvinfo : EIATTR_CBANK_PARAM_SIZE
	.align		4
.L_1354:
        /*0f9c*/ 	.byte	0x03, 0x19
        /*0f9e*/ 	.short	0x0af0


	//----- nvinfo : EIATTR_PARAM_CBANK
	.align		4
        /*0fa0*/ 	.byte	0x04, 0x0a
        /*0fa2*/ 	.short	(.L_1356 - .L_1355)
	.align		4
.L_1355:
        /*0fa4*/ 	.word	index@(.nv.constant0._ZN7cutlass13device_kernelIN5flash11enable_sm90INS1_16FlashAttnFwdSm90INS1_25CollectiveMainloopFwdSm90ILi2EN4cute5tupleIJNS5_1CILi1EEES8_S8_EEENS6_IJNS7_ILi128EEENS7_ILi96EEENS7_ILi64EEEEEELi256ENS_6half_tEfNS_4arch4Sm90ELb0ELb1ELb1ELb1ELb1ELb0ELb0ELb1ELb0ELb1ELb1ELb0EEENS1_21CollectiveEpilogueFwdINS6_IJSA_NS7_ILi256EEESB_EEES9_SE_SG_Li256ELb1ELb1ELb1ELb0EEENS1_36VarlenDynamicPersistentTileSchedulerILi128ELi96ELi256ELi128ELb1ELb1ELb1ELb1ELb0ELb1EEEEEEEEEvNT_6ParamsE)
        /*0fa8*/ 	.short	0x0210
        /*0faa*/ 	.short	0x0af0


	//----- nvinfo : EIATTR_SW_WAR
	.align		4
.L_1356:
        /*0fac*/ 	.byte	0x04, 0x36
        /*0fae*/ 	.short	(.L_1358 - .L_1357)
.L_1357:
        /*0fb0*/ 	.word	0x00000008
.L_1358:


//--------------------- .nv.info._ZN7cutlass13device_kernelIN5flash11enable_sm90INS1_16FlashAttnFwdSm90INS1_25CollectiveMainloopFwdSm90ILi2EN4cute5tupleIJNS5_1CILi1EEES8_S8_EEENS6_IJNS7_ILi128EEENS7_ILi96EEENS7_ILi64EEEEEELi256ENS_6half_tEfNS_4arch4Sm90ELb0ELb1ELb1ELb1ELb1ELb1ELb0ELb1ELb0ELb1ELb1ELb0EEENS1_21CollectiveEpilogueFwdINS6_IJSA_NS7_ILi256EEESB_EEES9_SE_SG_Li256ELb1ELb1ELb1ELb0EEENS1_36VarlenDynamicPersistentTileSchedulerILi128ELi96ELi256ELi128ELb1ELb1ELb1ELb1ELb0ELb1EEEEEEEEEvNT_6ParamsE --------------------------
	.section	.nv.info._ZN7cutlass13device_kernelIN5flash11enable_sm90INS1_16FlashAttnFwdSm90INS1_25CollectiveMainloopFwdSm90ILi2EN4cute5tupleIJNS5_1CILi1EEES8_S8_EEENS6_IJNS7_ILi128EEENS7_ILi96EEENS7_ILi64EEEEEELi256ENS_6half_tEfNS_4arch4Sm90ELb0ELb1ELb1ELb1ELb1ELb1ELb0ELb1ELb0ELb1ELb1ELb0EEENS1_21CollectiveEpilogueFwdINS6_IJSA_NS7_ILi256EEESB_EEES9_SE_SG_Li256ELb1ELb1ELb1ELb0EEENS1_36VarlenDynamicPersistentTileSchedulerILi128ELi96ELi256ELi128ELb1ELb1ELb1ELb1ELb0ELb1EEEEEEEEEvNT_6ParamsE,"",@"SHT_CUDA_INFO"
	.sectionflags	@""
	.align	4


	//----- nvinfo : EIATTR_CUDA_API_VERSION
	.align		4
        /*0000*/ 	.byte	0x04, 0x37
        /*0002*/ 	.short	(.L_1360 - .L_1359)
.L_1359:
        /*0004*/ 	.word	0x00000082


	//----- nvinfo : EIATTR_KPARAM_INFO
	.align		4
.L_1360:
        /*0008*/ 	.byte	0x04, 0x17
        /*000a*/ 	.short	(.L_1362 - .L_1361)
.L_1361:
        /*000c*/ 	.word	0x00000000
        /*0010*/ 	.short	0x0000
        /*0012*/ 	.short	0x0070
        /*0014*/ 	.byte	0x00, 0xf0, 0x01, 0x2a


	//----- nvinfo : EIATTR_SPARSE_MMA_MASK
	.align		4
.L_1362:
        /*0018*/ 	.byte	0x03, 0x50
        /*001a*/ 	.short	0x0000


	//----- nvinfo : EIATTR_MAXREG_COUNT
	.align		4
        /*001c*/ 	.byte	0x03, 0x1b
        /*001e*/ 	.short	0x00a8


	//----- nvinfo : EIATTR_NUM_BARRIERS
	.align		4
        /*0020*/ 	.byte	0x02, 0x4c
        /*0022*/ 	.byte	0x10
	.zero		1


	//----- nvinfo : EIATTR_EXTERNS
	.align		4
        /*0024*/ 	.byte	0x04, 0x0f
        /*0026*/ 	.short	(.L_1364 - .L_1363)


	//   ....[0]....
	.align		4
.L_1363:
        /*0028*/ 	.word	index@(__assertfail)


	//----- nvinfo : EIATTR_ANNOTATIONS
	.align		4
.L_1364:
        /*002c*/ 	.byte	0x04, 0x55
        /*002e*/ 	.short	(.L_1366 - .L_1365)


	//   ....[0]....
.L_1365:
        /* <DEDUP_REMOVED lines=24> */


	//----- nvinfo : EIATTR_MERCURY_ISA_VERSION
	.align		4
.L_1366:
        /*01a0*/ 	.byte	0x03, 0x5f
        /*01a2*/ 	.short	0x0101


	//----- nvinfo : EIATTR_UNUSED_LOAD_BYTE_OFFSET
	.align		4
        /*01a4*/ 	.byte	0x04, 0x44
        /*01a6*/ 	.short	(.L_1368 - .L_1367)


	//   ....[0]....
.L_1367:
        /*01a8*/ 	.word	0x00000ae0
        /*01ac*/ 	.word	0x0000fff0


	//   ....[1]....
        /*01b0*/ 	.word	0x000211a0
        /*01b4*/ 	.word	0x0000fff0


	//----- nvinfo : EIATTR_INT_WARP_WIDE_INSTR_OFFSETS
	.align		4
.L_1368:
        /*01b8*/ 	.byte	0x04, 0x31
        /*01ba*/ 	.short	(.L_1370 - .L_1369)


	//   ....[0]....
.L_1369:
        /*01bc*/ 	.word	0x00000180


	//   ....[1]....
        /*01c0*/ 	.word	0x000001c0


	//   ....[2]....
        /*01c4*/ 	.word	0x00000230


	//   ....[3]....
        /*01c8*/ 	.word	0x000299a0


	//   ....[4]....
        /*01cc*/ 	.word	0x00029a30


	//   ....[5]....
        /*01d0*/ 	.word	0x0002cd30


	//   ....[6]....
        /*01d4*/ 	.word	0x0002cdc0


	//----- nvinfo : EIATTR_COOP_GROUP_MASK_REGIDS
	.align		4
.L_1370:
        /*01d8*/ 	.byte	0x04, 0x29
        /*01da*/ 	.short	(.L_1372 - .L_1371)


	//   ....[0]....
.L_1371:
        /*01dc*/ 	.word	0xffffffff


	//   ....[1]....
        /*01e0*/ 	.word	0xffffffff


	//   ....[2]....
        /*01e4*/ 	.word	0xffffffff


	//   ....[3]....
        /*01e8*/ 	.word	0xffffffff


	//   ....[4]....
        /*01ec*/ 	.word	0xffffffff


	//   ....[5]....
        /*01f0*/ 	.word	0xffffffff


	//   ....[6]....
        /*01f4*/ 	.word	0xffffffff


	//   ....[7]....
        /*01f8*/ 	.word	0xffffffff


	//   ....[8]....
        /*01fc*/ 	.word	0xffffffff


	//   ....[9]....
        /*0200*/ 	.word	0xffffffff


	//   ....[10]....
        /*0204*/ 	.word	0xffffffff


	//   ....[11]....
        /*0208*/ 	.word	0xffffffff


	//   ....[12]....
        /*020c*/ 	.word	0xffffffff


	//   ....[13]....
        /*0210*/ 	.word	0xffffffff


	//   ....[14]....
        /*0214*/ 	.word	0xffffffff


	//   ....[15]....
        /*0218*/ 	.word	0xffffffff


	//   ....[16]....
        /*021c*/ 	.word	0xffffffff


	//   ....[17]....
        /*0220*/ 	.word	0xffffffff


	//   ....[18]....
        /*0224*/ 	.word	0xffffffff


	//   ....[19]....
        /*0228*/ 	.word	0xffffffff


	//   ....[20]....
        /*022c*/ 	.word	0xffffffff


	//   ....[21]....
        /*0230*/ 	.word	0xffffffff


	//   ....[22]....
        /*0234*/ 	.word	0xffffffff


	//   ....[23]....
        /*0238*/ 	.word	0xffffffff


	//   ....[24]....
        /*023c*/ 	.word	0xffffffff


	//   ....[25]....
        /*0240*/ 	.word	0xffffffff


	//   ....[26]....
        /*0244*/ 	.word	0xffffffff


	//   ....[27]....
        /*0248*/ 	.word	0xffffffff


	//   ....[28]....
        /*024c*/ 	.word	0xffffffff


	//   ....[29]....
        /*0250*/ 	.word	0xffffffff


	//   ....[30]....
        /*0254*/ 	.word	0xffffffff


	//   ....[31]....
        /*0258*/ 	.word	0xffffffff


	//   ....[32]....
        /*025c*/ 	.word	0xffffffff


	//   ....[33]....
        /*0260*/ 	.word	0xffffffff


	//   ....[34]....
        /*0264*/ 	.word	0xffffffff


	//   ....[35]....
        /*0268*/ 	.word	0xffffffff


	//   ....[36]....
        /*026c*/ 	.word	0xffffffff


	//   ....[37]....
        /*0270*/ 	.word	0xffffffff


	//   ....[38]....
        /*0274*/ 	.word	0xffffffff


	//   ....[39]....
        /*0278*/ 	.word	0xffffffff


	//   ....[40]....
        /*027c*/ 	.word	0xffffffff


	//   ....[41]....
        /*0280*/ 	.word	0xffffffff


	//   ....[42]....
        /*0284*/ 	.word	0xffffffff


	//   ....[43]....
        /*0288*/ 	.word	0xffffffff


	//   ....[44]....
        /*028c*/ 	.word	0xffffffff


	//   ....[45]....
        /*0290*/ 	.word	0xffffffff


	//   ....[46]....
        /*0294*/ 	.word	0xffffffff


	//   ....[47]....
        /*0298*/ 	.word	0xffffffff


	//   ....[48]....
        /*029c*/ 	.word	0xffffffff


	//   ....[49]....
        /*02a0*/ 	.word	0xffffffff


	//   ....[50]....
        /*02a4*/ 	.word	0xffffffff


	//   ....[51]....
        /*02a8*/ 	.word	0xffffffff


	//   ....[52]....
        /*02ac*/ 	.word	0xffffffff


	//   ....[53]....
        /*02b0*/ 	.word	0xffffffff


	//   ....[54]....
        /*02b4*/ 	.word	0xffffffff


	//   ....[55]....
        /*02b8*/ 	.word	0xffffffff


	//   ....[56]....
        /*02bc*/ 	.word	0xffffffff


	//   ....[57]....
        /*02c0*/ 	.word	0xffffffff


	//   ....[58]....
        /*02c4*/ 	.word	0xffffffff


	//   ....[59]....
        /*02c8*/ 	.word	0xffffffff


	//   ....[60]....
        /*02cc*/ 	.word	0xffffffff


	//   ....[61]....
        /*02d0*/ 	.word	0xffffffff


	//   ....[62]....
        /*02d4*/ 	.word	0xffffffff


	//   ....[63]....
        /*02d8*/ 	.word	0xffffffff


	//   ....[64]....
        /*02dc*/ 	.word	0xffffffff


	//   ....[65]....
        /*02e0*/ 	.word	0xffffffff


	//   ....[66]....
        /*02e4*/ 	.word	0xffffffff


	//   ....[67]....
        /*02e8*/ 	.word	0xffffffff


	//   ....[68]....
        /*02ec*/ 	.word	0xffffffff


	//   ....[69]....
        /*02f0*/ 	.word	0xffffffff


	//   ....[70]....
        /*02f4*/ 	.word	0xffffffff


	//   ....[71]....
        /*02f8*/ 	.word	0xffffffff


	//   ....[72]....
        /*02fc*/ 	.word	0xffffffff


	//   ....[73]....
        /*0300*/ 	.word	0xffffffff


	//   ....[74]....
        /*0304*/ 	.word	0xffffffff


	//   ....[75]....
        /*0308*/ 	.word	0xffffffff


	//   ....[76]....
        /*030c*/ 	.word	0xffffffff


	//   ....[77]....
        /*0310*/ 	.word	0xffffffff


	//   ....[78]....
        /*0314*/ 	.word	0xffffffff


	//   ....[79]....
        /*0318*/ 	.word	0xffffffff


	//   ....[80]....
        /*031c*/ 	.word	0xffffffff


	//   ....[81]....
        /*0320*/ 	.word	0xffffffff


	//   ....[82]....
        /*0324*/ 	.word	0xffffffff


	//   ....[83]....
        /*0328*/ 	.word	0xffffffff


	//   ....[84]....
        /*032c*/ 	.word	0xffffffff


	//   ....[85]....
        /*0330*/ 	.word	0xffffffff


	//   ....[86]....
        /*0334*/ 	.word	0xffffffff


	//   ....[87]....
        /*0338*/ 	.word	0xffffffff


	//   ....[88]....
        /*033c*/ 	.word	0xffffffff


	//   ....[89]....
        /*0340*/ 	.word	0xffffffff


	//   ....[90]....
        /*0344*/ 	.word	0xffffffff


	//   ....[91]....
        /*0348*/ 	.word	0xffffffff


	//   ....[92]....
        /*034c*/ 	.word	0xffffffff


	//   ....[93]....
        /*0350*/ 	.word	0xffffffff


	//   ....[94]....
        /*0354*/ 	.word	0xffffffff


	//   ....[95]....
        /*0358*/ 	.word	0xffffffff


	//   ....[96]....
        /*035c*/ 	.word	0xffffffff


	//   ....[97]....
        /*0360*/ 	.word	0xffffffff


	//   ....[98]....
        /*0364*/ 	.word	0xffffffff


	//   ....[99]....
        /*0368*/ 	.word	0xffffffff


	//   ....[100]....
        /*036c*/ 	.word	0xffffffff


	//   ....[101]....
        /*0370*/ 	.word	0xffffffff


	//   ....[102]....
        /*0374*/ 	.word	0xffffffff


	//   ....[103]....
        /*0378*/ 	.word	0xffffffff


	//   ....[104]....
        /*037c*/ 	.word	0xffffffff


	//   ....[105]....
        /*0380*/ 	.word	0xffffffff


	//   ....[106]....
        /*0384*/ 	.word	0xffffffff


	//   ....[107]....
        /*0388*/ 	.word	0xffffffff


	//   ....[108]....
        /*038c*/ 	.word	0xffffffff


	//   ....[109]....
        /*0390*/ 	.word	0xffffffff


	//   ....[110]....
        /*0394*/ 	.word	0xffffffff


	//   ....[111]....
        /*0398*/ 	.word	0xffffffff


	//   ....[112]....
        /*039c*/ 	.word	0xffffffff


	//   ....[113]....
        /*03a0*/ 	.word	0xffffffff


	//   ....[114]....
        /*03a4*/ 	.word	0xffffffff


	//   ....[115]....
        /*03a8*/ 	.word	0xffffffff


	//   ....[116]....
        /*03ac*/ 	.word	0xffffffff


	//   ....[117]....
        /*03b0*/ 	.word	0xffffffff


	//   ....[118]....
        /*03b4*/ 	.word	0xffffffff


	//   ....[119]....
        /*03b8*/ 	.word	0xffffffff


	//   ....[120]....
        /*03bc*/ 	.word	0xffffffff


	//   ....[121]....
        /*03c0*/ 	.word	0xffffffff


	//   ....[122]....
        /*03c4*/ 	.word	0xffffffff


	//   ....[123]....
        /*03c8*/ 	.word	0xffffffff


	//   ....[124]....
        /*03cc*/ 	.word	0xffffffff


	//   ....[125]....
        /*03d0*/ 	.word	0xffffffff


	//   ....[126]....
        /*03d4*/ 	.word	0xffffffff


	//   ....[127]....
        /*03d8*/ 	.word	0xffffffff


	//   ....[128]....
        /*03dc*/ 	.word	0xffffffff


	//   ....[129]....
        /*03e0*/ 	.word	0xffffffff


	//   ....[130]....
        /*03e4*/ 	.word	0xffffffff


	//   ....[131]....
        /*03e8*/ 	.word	0xffffffff


	//   ....[132]....
        /*03ec*/ 	.word	0xffffffff


	//   ....[133]....
        /*03f0*/ 	.word	0xffffffff


	//   ....[134]....
        /*03f4*/ 	.word	0xffffffff


	//   ....[135]....
        /*03f8*/ 	.word	0xffffffff


	//   ....[136]....
        /*03fc*/ 	.word	0xffffffff


	//   ....[137]....
        /*0400*/ 	.word	0xffffffff


	//   ....[138]....
        /*0404*/ 	.word	0xffffffff


	//   ....[139]....
        /*0408*/ 	.word	0xffffffff


	//   ....[140]....
        /*040c*/ 	.word	0xffffffff


	//   ....[141]....
        /*0410*/ 	.word	0xffffffff


	//   ....[142]....
        /*0414*/ 	.word	0xffffffff


	//   ....[143]....
        /*0418*/ 	.word	0xffffffff


	//   ....[144]....
        /*041c*/ 	.word	0xffffffff


	//   ....[145]....
        /*0420*/ 	.word	0xffffffff


	//   ....[146]....
        /*0424*/ 	.word	0xffffffff


	//   ....[147]....
        /*0428*/ 	.word	0xffffffff


	//   ....[148]....
        /*042c*/ 	.word	0xffffffff


	//   ....[149]....
        /*0430*/ 	.word	0xffffffff


	//   ....[150]....
        /*0434*/ 	.word	0xffffffff


	//   ....[151]....
        /*0438*/ 	.word	0xffffffff


	//   ....[152]....
        /*043c*/ 	.word	0xffffffff


	//   ....[153]....
        /*0440*/ 	.word	0xffffffff


	//   ....[154]....
        /*0444*/ 	.word	0xffffffff


	//   ....[155]....
        /*0448*/ 	.word	0xffffffff


	//   ....[156]....
        /*044c*/ 	.word	0xffffffff


	//   ....[157]....
        /*0450*/ 	.word	0xffffffff


	//   ....[158]....
        /*0454*/ 	.word	0xffffffff


	//   ....[159]....
        /*0458*/ 	.word	0xffffffff


	//   ....[160]....
        /*045c*/ 	.word	0xffffffff


	//   ....[161]....
        /*0460*/ 	.word	0xffffffff


	//   ....[162]....
        /*0464*/ 	.word	0xffffffff


	//   ....[163]....
        /*0468*/ 	.word	0xffffffff


	//   ....[164]....
        /*046c*/ 	.word	0xffffffff


	//   ....[165]....
        /*0470*/ 	.word	0xffffffff


	//   ....[166]....
        /*0474*/ 	.word	0xffffffff


	//   ....[167]....
        /*0478*/ 	.word	0xffffffff


	//   ....[168]....
        /*047c*/ 	.word	0xffffffff


	//   ....[169]....
        /*0480*/ 	.word	0xffffffff


	//   ....[170]....
        /*0484*/ 	.word	0xffffffff


	//   ....[171]....
        /*0488*/ 	.word	0xffffffff


	//   ....[172]....
        /*048c*/ 	.word	0xffffffff


	//   ....[173]....
        /*0490*/ 	.word	0xffffffff


	//   ....[174]....
        /*0494*/ 	.word	0xffffffff


	//   ....[175]....
        /*0498*/ 	.word	0xffffffff


	//   ....[176]....
        /*049c*/ 	.word	0xffffffff


	//   ....[177]....
        /*04a0*/ 	.word	0xffffffff


	//   ....[178]....
        /*04a4*/ 	.word	0xffffffff


	//   ....[179]....
        /*04a8*/ 	.word	0xffffffff


	//   ....[180]....
        /*04ac*/ 	.word	0xffffffff


	//   ....[181]....
        /*04b0*/ 	.word	0xffffffff


	//   ....[182]....
        /*04b4*/ 	.word	0xffffffff


	//   ....[183]....
        /*04b8*/ 	.word	0xffffffff


	//   ....[184]....
        /*04bc*/ 	.word	0xffffffff


	//   ....[185]....
        /*04c0*/ 	.word	0x0500000f


	//   ....[186]....
        /*04c4*/ 	.word	0x0500000f


	//   ....[187]....
        /*04c8*/ 	.word	0x0500000f


	//   ....[188]....
        /*04cc*/ 	.word	0x0500000f


	//   ....[189]....
        /*04d0*/ 	.word	0x0500000f


	//   ....[190]....
        /*04d4*/ 	.word	0x0500000f


	//   ....[191]....
        /*04d8*/ 	.word	0x0500000f


	//   ....[192]....
        /*04dc*/ 	.word	0x0500000f


	//   ....[193]....
        /*04e0*/ 	.word	0x0500000f


	//   ....[194]....
        /*04e4*/ 	.word	0x0500000f


	//   ....[195]....
        /*04e8*/ 	.word	0x0500000f


	//   ....[196]....
        /*04ec*/ 	.word	0x0500000f


	//   ....[197]....
        /*04f0*/ 	.word	0x0500000f


	//   ....[198]....
        /*04f4*/ 	.word	0x0500000f


	//   ....[199]....
        /*04f8*/ 	.word	0x0500000f


	//   ....[200]....
        /*04fc*/ 	.word	0x0500000f


	//   ....[201]....
        /*0500*/ 	.word	0x0500000f


	//   ....[202]....
        /*0504*/ 	.word	0x0500000f


	//   ....[203]....
        /*0508*/ 	.word	0x0500000f


	//   ....[204]....
        /*050c*/ 	.word	0x0500000f


	//   ....[205]....
        /*0510*/ 	.word	0x0500000f


	//   ....[206]....
        /*0514*/ 	.word	0x0500000f


	//   ....[207]....
        /*0518*/ 	.word	0x0500000f


	//   ....[208]....
        /*051c*/ 	.word	0x0500000f


	//   ....[209]....
        /*0520*/ 	.word	0x0500000f


	//   ....[210]....
        /*0524*/ 	.word	0x0500000f


	//   ....[211]....
        /*0528*/ 	.word	0x0500000f


	//   ....[212]....
        /*052c*/ 	.word	0x0500000f


	//   ....[213]....
        /*0530*/ 	.word	0x0500000f


	//   ....[214]....
        /*0534*/ 	.word	0x0500000f


	//   ....[215]....
        /*0538*/ 	.word	0x0500000f


	//   ....[216]....
        /*053c*/ 	.word	0x0500000f


	//   ....[217]....
        /*0540*/ 	.word	0x0500000f


	//   ....[218]....
        /*0544*/ 	.word	0x0500000f


	//   ....[219]....
        /*0548*/ 	.word	0x0500000f


	//   ....[220]....
        /*054c*/ 	.word	0x0500000f


	//   ....[221]....
        /*0550*/ 	.word	0x0500000f


	//   ....[222]....
        /*0554*/ 	.word	0x0500000f


	//   ....[223]....
        /*0558*/ 	.word	0x0500000f


	//   ....[224]....
        /*055c*/ 	.word	0x0500000f


	//   ....[225]....
        /*0560*/ 	.word	0x0500000f


	//   ....[226]....
        /*0564*/ 	.word	0x0500000f


	//   ....[227]....
        /*0568*/ 	.word	0x0500000f


	//   ....[228]....
        /*056c*/ 	.word	0x0500000f


	//   ....[229]....
        /*0570*/ 	.word	0x0500000f


	//   ....[230]....
        /*0574*/ 	.word	0x0500000f


	//   ....[231]....
        /*0578*/ 	.word	0x0500000f


	//   ....[232]....
        /*057c*/ 	.word	0x0500000f


	//   ....[233]....
        /*0580*/ 	.word	0x0500000f


	//   ....[234]....
        /*0584*/ 	.word	0x0500000f


	//   ....[235]....
        /*0588*/ 	.word	0x0500000f


	//   ....[236]....
        /*058c*/ 	.word	0x0500000f


	//   ....[237]....
        /*0590*/ 	.word	0x0500000f


	//   ....[238]....
        /*0594*/ 	.word	0x0500000f


	//   ....[239]....
        /*0598*/ 	.word	0x0500000f


	//   ....[240]....
        /*059c*/ 	.word	0x0500000f


	//   ....[241]....
        /*05a0*/ 	.word	0x0500000f


	//   ....[242]....
        /*05a4*/ 	.word	0x0500000f


	//   ....[243]....
        /*05a8*/ 	.word	0x0500000f


	//   ....[244]....
        /*05ac*/ 	.word	0x0500000f


	//   ....[245]....
        /*05b0*/ 	.word	0x0500000f


	//   ....[246]....
        /*05b4*/ 	.word	0x0500000f


	//   ....[247]....
        /*05b8*/ 	.word	0x0500000f


	//   ....[248]....
        /*05bc*/ 	.word	0x0500000f


	//   ....[249]....
        /*05c0*/ 	.word	0x0500000f


	//   ....[250]....
        /*05c4*/ 	.word	0x0500000f


	//   ....[251]....
        /*05c8*/ 	.word	0x0500000f


	//   ....[252]....
        /*05cc*/ 	.word	0x0500000f


	//   ....[253]....
        /*05d0*/ 	.word	0x0500000f


	//   ....[254]....
        /*05d4*/ 	.word	0x0500000f


	//   ....[255]....
        /*05d8*/ 	.word	0x0500000f


	//   ....[0]....
        /*05dc*/ 	.word	0x0500000f


	//   ....[1]....
        /*05e0*/ 	.word	0x0500000f


	//   ....[2]....
        /*05e4*/ 	.word	0x0500000f


	//   ....[3]....
        /*05e8*/ 	.word	0x0500000f


	//   ....[4]....
        /*05ec*/ 	.word	0x0500000f


	//   ....[5]....
        /*05f0*/ 	.word	0x0500000f


	//   ....[6]....
        /*05f4*/ 	.word	0x0500000f


	//   ....[7]....
        /*05f8*/ 	.word	0x0500000f


	//   ....[8]....
        /*05fc*/ 	.word	0x0500000f


	//   ....[9]....
        /*0600*/ 	.word	0x0500000f


	//   ....[10]....
        /*0604*/ 	.word	0x0500000f


	//   ....[11]....
        /*0608*/ 	.word	0x0500000f


	//   ....[12]....
        /*060c*/ 	.word	0x0500000f


	//   ....[13]....
        /*0610*/ 	.word	0x0500000f


	//   ....[14]....
        /*0614*/ 	.word	0x0500000f


	//   ....[15]....
        /*0618*/ 	.word	0x0500000f


	//   ....[16]....
        /*061c*/ 	.word	0x0500000f


	//   ....[17]....
        /*0620*/ 	.word	0x0500000f


	//   ....[18]....
        /*0624*/ 	.word	0x0500000f


	//   ....[19]....
        /*0628*/ 	.word	0x0500000f


	//   ....[20]....
        /*062c*/ 	.word	0x0500000f


	//   ....[21]....
        /*0630*/ 	.word	0x0500000f


	//   ....[22]....
        /*0634*/ 	.word	0x0500000f


	//   ....[23]....
        /*0638*/ 	.word	0x0500000f


	//   ....[24]....
        /*063c*/ 	.word	0x0500000f


	//   ....[25]....
        /*0640*/ 	.word	0x0500000f


	//   ....[26]....
        /*0644*/ 	.word	0x0500000f


	//   ....[27]....
        /*0648*/ 	.word	0x0500000f


	//   ....[28]....
        /*064c*/ 	.word	0x0500000f


	//   ....[29]....
        /*0650*/ 	.word	0x0500000f


	//   ....[30]....
        /*0654*/ 	.word	0x0500000f


	//   ....[31]....
        /*0658*/ 	.word	0x0500000f


	//   ....[32]....
        /*065c*/ 	.word	0x0500000f


	//   ....[33]....
        /*0660*/ 	.word	0x0500000f


	//   ....[34]....
        /*0664*/ 	.word	0x0500000f


	//   ....[35]....
        /*0668*/ 	.word	0x0500000f


	//   ....[36]....
        /*066c*/ 	.word	0x0500000f


	//   ....[37]....
        /*0670*/ 	.word	0x0500000f


	//   ....[38]....
        /*0674*/ 	.word	0x0500000f


	//   ....[39]....
        /*0678*/ 	.word	0x0500000f


	//   ....[40]....
        /*067c*/ 	.word	0x0500000f


	//   ....[41]....
        /*0680*/ 	.word	0x0500000f


	//   ....[42]....
        /*0684*/ 	.word	0x0500000f


	//   ....[43]....
        /*0688*/ 	.word	0x0500000f


	//   ....[44]....
        /*068c*/ 	.word	0x0500000f


	//   ....[45]....
        /*0690*/ 	.word	0x0500000f


	//   ....[46]....
        /*0694*/ 	.word	0x0500000f


	//   ....[47]....
        /*0698*/ 	.word	0x0500000f


	//   ....[48]....
        /*069c*/ 	.word	0x0500000f


	//   ....[49]....
        /*06a0*/ 	.word	0x0500000f


	//   ....[50]....
        /*06a4*/ 	.word	0x0500000f


	//   ....[51]....
        /*06a8*/ 	.word	0x0500000f


	//   ....[52]....
        /*06ac*/ 	.word	0x0500000f


	//   ....[53]....
        /*06b0*/ 	.word	0x0500000f


	//   ....[54]....
        /*06b4*/ 	.word	0x0500000f


	//   ....[55]....
        /*06b8*/ 	.word	0x0500000f


	//   ....[56]....
        /*06bc*/ 	.word	0x0500000f


	//   ....[57]....
        /*06c0*/ 	.word	0x0500000f


	//   ....[58]....
        /*06c4*/ 	.word	0x0500000f


	//   ....[59]....
        /*06c8*/ 	.word	0x0500000f


	//   ....[60]....
        /*06cc*/ 	.word	0x0500000f


	//   ....[61]....
        /*06d0*/ 	.word	0x0500000f


	//   ....[62]....
        /*06d4*/ 	.word	0x0500000f


	//   ....[63]....
        /*06d8*/ 	.word	0xffffffff


	//   ....[64]....
        /*06dc*/ 	.word	0xffffffff


	//   ....[65]....
        /*06e0*/ 	.word	0xffffffff


	//   ....[66]....
        /*06e4*/ 	.word	0xffffffff


	//   ....[67]....
        /*06e8*/ 	.word	0xffffffff


	//   ....[68]....
        /*06ec*/ 	.word	0xffffffff


	//----- nvinfo : EIATTR_COOP_GROUP_INSTR_OFFSETS
	.align		4
.L_1372:
        /*06f0*/ 	.byte	0x04, 0x28
        /*06f2*/ 	.short	(.L_1374 - .L_1373)


	//   ....[0]....
.L_1373:
        /*06f4*/ 	.word	0x000000c0


	//   ....[1]....
        /*06f8*/ 	.word	0x00000190


	//   ....[2]....
        /*06fc*/ 	.word	0x000001e0


	//   ....[3]....
        /*0700*/ 	.word	0x00000410


	//   ....[4]....
        /*0704*/ 	.word	0x00000570


	//   ....[5]....
        /*0708*/ 	.word	0x00000690


	//   ....[6]....
        /*070c*/ 	.word	0x000007f0


	//   ....[7]....
        /*0710*/ 	.word	0x00003420


	//   ....[8]....
        /*0714*/ 	.word	0x00003430


	//   ....[9]....
        /*0718*/ 	.word	0x00003b20


	//   ....[10]....
        /*071c*/ 	.word	0x00003b30


	//   ....[11]....
        /*0720*/ 	.word	0x00004a90


	//   ....[12]....
        /*0724*/ 	.word	0x00004aa0


	//   ....[13]....
        /*0728*/ 	.word	0x00005220


	//   ....[14]....
        /*072c*/ 	.word	0x00005230


	//   ....[15]....
        /*0730*/ 	.word	0x00005bd0


	//   ....[16]....
        /*0734*/ 	.word	0x00005be0


	//   ....[17]....
        /*0738*/ 	.word	0x00005cf0


	//   ....[18]....
        /*073c*/ 	.word	0x00005d00


	//   ....[19]....
        /*0740*/ 	.word	0x000060e0


	//   ....[20]....
        /*0744*/ 	.word	0x000060f0


	//   ....[21]....
        /*0748*/ 	.word	0x00006540


	//   ....[22]....
        /*074c*/ 	.word	0x00006560


	//   ....[23]....
        /*0750*/ 	.word	0x00007810


	//   ....[24]....
        /*0754*/ 	.word	0x000083b0


	//   ....[25]....
        /*0758*/ 	.word	0x000083c0


	//   ....[26]....
        /*075c*/ 	.word	0x000083d0


	//   ....[27]....
        /*0760*/ 	.word	0x000083e0


	//   ....[28]....
        /*0764*/ 	.word	0x00008720


	//   ....[29]....
        /*0768*/ 	.word	0x00008730


	//   ....[30]....
        /*076c*/ 	.word	0x00008740


	//   ....[31]....
        /*0770*/ 	.word	0x00008750


	//   ....[32]....
        /*0774*/ 	.word	0x00009990


	//   ....[33]....
        /*0778*/ 	.word	0x000099b0


	//   ....[34]....
        /*077c*/ 	.word	0x000099c0


	//   ....[35]....
        /*0780*/ 	.word	0x000099d0


	//   ....[36]....
        /*0784*/ 	.word	0x00009ab0


	//   ....[37]....
        /*0788*/ 	.word	0x00009ad0


	//   ....[38]....
        /*078c*/ 	.word	0x00009ae0


	//   ....[39]....
        /*0790*/ 	.word	0x00009b80


	//   ....[40]....
        /*0794*/ 	.word	0x0000bd60


	//   ....[41]....
        /*0798*/ 	.word	0x0000c430


	//   ....[42]....
        /*079c*/ 	.word	0x0000d4d0


	//   ....[43]....
        /*07a0*/ 	.word	0x0000d620


	//   ....[44]....
        /*07a4*/ 	.word	0x0000d6e0


	//   ....[45]....
        /*07a8*/ 	.word	0x0000d760


	//   ....[46]....
        /*07ac*/ 	.word	0x00013840


	//   ....[47]....
        /*07b0*/ 	.word	0x000138e0


	//   ....[48]....
        /*07b4*/ 	.word	0x00013aa0


	//   ....[49]....
        /*07b8*/ 	.word	0x00013ac0


	//   ....[50]....
        /*07bc*/ 	.word	0x000194f0


	//   ....[51]....
        /*07c0*/ 	.word	0x00019bf0


	//   ....[52]....
        /*07c4*/ 	.word	0x0001ac70


	//   ....[53]....
        /*07c8*/ 	.word	0x0001ad30


	//   ....[54]....
        /*07cc*/ 	.word	0x0001af00


	//   ....[55]....
        /*07d0*/ 	.word	0x0001af20


	//   ....[56]....
        /*07d4*/ 	.word	0x00020160


	//   ....[57]....
        /*07d8*/ 	.word	0x00020180


	//   ....[58]....
        /*07dc*/ 	.word	0x000201c0


	//   ....[59]....
        /*07e0*/ 	.word	0x000201f0


	//   ....[60]....
        /*07e4*/ 	.word	0x00022430


	//   ....[61]....
        /*07e8*/ 	.word	0x00022460


	//   ....[62]....
        /*07ec*/ 	.word	0x00022490


	//   ....[63]....
        /*07f0*/ 	.word	0x000224a0


	//   ....[64]....
        /*07f4*/ 	.word	0x00022e50


	//   ....[65]....
        /*07f8*/ 	.word	0x00022e60


	//   ....[66]....
        /*07fc*/ 	.word	0x00023030


	//   ....[67]....
        /*0800*/ 	.word	0x00023040


	//   ....[68]....
        /*0804*/ 	.word	0x00023210


	//   ....[69]....
        /*0808*/ 	.word	0x00023220


	//   ....[70]....
        /*080c*/ 	.word	0x000233f0


	//   ....[71]....
        /*0810*/ 	.word	0x00023400


	//   ....[72]....
        /*0814*/ 	.word	0x00023950


	//   ....[73]....
        /*0818*/ 	.word	0x00023960


	//   ....[74]....
        /*081c*/ 	.word	0x00024610


	//   ....[75]....
        /*0820*/ 	.word	0x00024620


	//   ....[76]....
        /*0824*/ 	.word	0x00025ae0


	//   ....[77]....
        /*0828*/ 	.word	0x00025af0


	//   ....[78]....
        /*082c*/ 	.word	0x00025cd0


	//   ....[79]....
        /*0830*/ 	.word	0x00025ce0


	//   ....[80]....
        /*0834*/ 	.word	0x00025eb0


	//   ....[81]....
        /*0838*/ 	.word	0x00025ec0


	//   ....[82]....
        /*083c*/ 	.word	0x00026090


	//   ....[83]....
        /*0840*/ 	.word	0x000260a0


	//   ....[84]....
        /*0844*/ 	.word	0x000262c0


	//   ....[85]....
        /*0848*/ 	.word	0x000264d0


	//   ....[86]....
        /*084c*/ 	.word	0x00026500


	//   ....[87]....
        /*0850*/ 	.word	0x00026530


	//   ....[88]....
        /*0854*/ 	.word	0x00026560


	//   ....[89]....
        /*0858*/ 	.word	0x00026590


	//   ....[90]....
        /*085c*/ 	.word	0x000265c0


	//   ....[91]....
        /*0860*/ 	.word	0x00026750


	//   ....[92]....
        /*0864*/ 	.word	0x00026780


	//   ....[93]....
        /*0868*/ 	.word	0x000267b0


	//   ....[94]....
        /*086c*/ 	.word	0x000267e0


	//   ....[95]....
        /*0870*/ 	.word	0x00026810


	//   ....[96]....
        /*0874*/ 	.word	0x00026840


	//   ....[97]....
        /*0878*/ 	.word	0x000268d0


	//   ....[98]....
        /*087c*/ 	.word	0x00026900


	//   ....[99]....
        /*0880*/ 	.word	0x00026910


	//   ....[100]....
        /*0884*/ 	.word	0x00026950


	//   ....[101]....
        /*0888*/ 	.word	0x000280f0


	//   ....[102]....
        /*088c*/ 	.word	0x0002a530


	//   ....[103]....
        /*0890*/ 	.word	0x0002a550


	//   ....[104]....
        /*0894*/ 	.word	0x0002a5e0


	//   ....[105]....
        /*0898*/ 	.word	0x0002a600


	//   ....[106]....
        /*089c*/ 	.word	0x0002a680


	//   ....[107]....
        /*08a0*/ 	.word	0x0002a6a0


	//   ....[108]....
        /*08a4*/ 	.word	0x0002a720


	//   ....[109]....
        /*08a8*/ 	.word	0x0002a740


	//   ....[110]....
        /*08ac*/ 	.word	0x0002a7c0


	//   ....[111]....
        /*08b0*/ 	.word	0x0002a7e0


	//   ....[112]....
        /*08b4*/ 	.word	0x0002a7f0


	//   ....[113]....
        /*08b8*/ 	.word	0x0002a800


	//   ....[114]....
        /*08bc*/ 	.word	0x0002b040


	//   ....[115]....
        /*08c0*/ 	.word	0x0002b070


	//   ....[116]....
        /*08c4*/ 	.word	0x0002b130


	//   ....[117]....
        /*08c8*/ 	.word	0x0002b140


	//   ....[118]....
        /*08cc*/ 	.word	0x0002b1d0


	//   ....[119]....
        /*08d0*/ 	.word	0x0002b1e0


	//   ....[120]....
        /*08d4*/ 	.word	0x0002b270


	//   ....[121]....
        /*08d8*/ 	.word	0x0002b280


	//   ....[122]....
        /*08dc*/ 	.word	0x0002b310


	//   ....[123]....
        /*08e0*/ 	.word	0x0002b320


	//   ....[124]....
        /*08e4*/ 	.word	0x0002b3b0


	//   ....[125]....
        /*08e8*/ 	.word	0x0002b3c0


	//   ....[126]....
        /*08ec*/ 	.word	0x0002b440


	//   ....[127]....
        /*08f0*/ 	.word	0x0002b450


	//   ....[128]....
        /*08f4*/ 	.word	0x0002b460


	//   ....[129]....
        /*08f8*/ 	.word	0x0002b470


	//   ....[130]....
        /*08fc*/ 	.word	0x0002b8d0


	//   ....[131]....
        /*0900*/ 	.word	0x0002b900


	//   ....[132]....
        /*0904*/ 	.word	0x0002b950


	//   ....[133]....
        /*0908*/ 	.word	0x0002ba10


	//   ....[134]....
        /*090c*/ 	.word	0x0002ba20


	//   ....[135]....
        /*0910*/ 	.word	0x0002ba50


	//   ....[136]....
        /*0914*/ 	.word	0x0002bae0


	//   ....[137]....
        /*0918*/ 	.word	0x0002bb90


	//   ....[138]....
        /*091c*/ 	.word	0x0002bba0


	//   ....[139]....
        /*0920*/ 	.word	0x0002bbd0


	//   ....[140]....
        /*0924*/ 	.word	0x0002bbe0


	//   ....[141]....
        /*0928*/ 	.word	0x0002bc70


	//   ....[142]....
        /*092c*/ 	.word	0x0002c380


	//   ....[143]....
        /*0930*/ 	.word	0x0002c3a0


	//   ....[144]....
        /*0934*/ 	.word	0x0002c3f0


	//   ....[145]....
        /*0938*/ 	.word	0x0002c400


	//   ....[146]....
        /*093c*/ 	.word	0x0002c440


	//   ....[147]....
        /*0940*/ 	.word	0x0002c450


	//   ....[148]....
        /*0944*/ 	.word	0x0002c490


	//   ....[149]....
        /*0948*/ 	.word	0x0002c4a0


	//   ....[150]....
        /*094c*/ 	.word	0x0002c4e0


	//   ....[151]....
        /*0950*/ 	.word	0x0002c4f0


	//   ....[152]....
        /*0954*/ 	.word	0x0002c500


	//   ....[153]....
        /*0958*/ 	.word	0x0002c540


	//   ....[154]....
        /*095c*/ 	.word	0x0002c860


	//   ....[155]....
        /*0960*/ 	.word	0x0002c880


	//   ....[156]....
        /*0964*/ 	.word	0x0002c890


	//   ....[157]....
        /*0968*/ 	.word	0x0002c8a0


	//   ....[158]....
        /*096c*/ 	.word	0x0002c8c0


	//   ....[159]....
        /*0970*/ 	.word	0x0002c930


	//   ....[160]....
        /*0974*/ 	.word	0x0002c9a0


	//   ....[161]....
        /*0978*/ 	.word	0x0002c9c0


	//   ....[162]....
        /*097c*/ 	.word	0x0002c9d0


	//   ....[163]....
        /*0980*/ 	.word	0x0002ca30


	//   ....[164]....
        /*0984*/ 	.word	0x0002ca50


	//   ....[165]....
        /*0988*/ 	.word	0x0002cab0


	//   ....[166]....
        /*098c*/ 	.word	0x0002cff0


	//   ....[167]....
        /*0990*/ 	.word	0x0002d020


	//   ....[168]....
        /*0994*/ 	.word	0x0002d080


	//   ....[169]....
        /*0998*/ 	.word	0x0002d0b0


	//   ....[170]....
        /*099c*/ 	.word	0x0002d0e0


	//   ....[171]....
        /*09a0*/ 	.word	0x0002d110


	//   ....[172]....
        /*09a4*/ 	.word	0x0002d140


	//   ....[173]....
        /*09a8*/ 	.word	0x0002d170


	//   ....[174]....
        /*09ac*/ 	.word	0x0002d310


	//   ....[175]....
        /*09b0*/ 	.word	0x0002d340


	//   ....[176]....
        /*09b4*/ 	.word	0x0002d370


	//   ....[177]....
        /*09b8*/ 	.word	0x0002d3a0


	//   ....[178]....
        /*09bc*/ 	.word	0x0002d3d0


	//   ....[179]....
        /*09c0*/ 	.word	0x0002d400


	//   ....[180]....
        /*09c4*/ 	.word	0x0002d4c0


	//   ....[181]....
        /*09c8*/ 	.word	0x0002d4e0


	//   ....[182]....
        /*09cc*/ 	.word	0x0002d500


	//   ....[183]....
        /*09d0*/ 	.word	0x0002d560


	//   ....[184]....
        /*09d4*/ 	.word	0x0002df80


	//   ....[185]....
        /*09d8*/ 	.word	0x0002e2a0


	//   ....[186]....
        /*09dc*/ 	.word	0x0002e330


	//   ....[187]....
        /*09e0*/ 	.word	0x0002e3c0


	//   ....[188]....
        /*09e4*/ 	.word	0x0002e450


	//   ....[189]....
        /*09e8*/ 	.word	0x0002e530


	//   ....[190]....
        /*09ec*/ 	.word	0x0002e5c0


	//   ....[191]....
        /*09f0*/ 	.word	0x0002e650


	//   ....[192]....
        /*09f4*/ 	.word	0x0002e6e0


	//   ....[193]....
        /*09f8*/ 	.word	0x0002e7c0


	//   ....[194]....
        /*09fc*/ 	.word	0x0002e850


	//   ....[195]....
        /*0a00*/ 	.word	0x0002e8e0


	//   ....[196]....
        /*0a04*/ 	.word	0x0002e970


	//   ....[197]....
        /*0a08*/ 	.word	0x0002eab0


	//   ....[198]....
        /*0a0c*/ 	.word	0x0002eb50


	//   ....[199]....
        /*0a10*/ 	.word	0x0002ebe0


	//   ....[200]....
        /*0a14*/ 	.word	0x0002ec30


	//   ....[201]....
        /*0a18*/ 	.word	0x0002ec80


	//   ....[202]....
        /*0a1c*/ 	.word	0x0002ed20


	//   ....[203]....
        /*0a20*/ 	.word	0x0002edb0


	//   ....[204]....
        /*0a24*/ 	.word	0x0002ee00


	//   ....[205]....
        /*0a28*/ 	.word	0x0002ee50


	//   ....[206]....
        /*0a2c*/ 	.word	0x0002ef50


	//   ....[207]....
        /*0a30*/ 	.word	0x0002f000


	//   ....[208]....
        /*0a34*/ 	.word	0x0002f080


	//   ....[209]....
        /*0a38*/ 	.word	0x0002f0f0


	//   ....[210]....
        /*0a3c*/ 	.word	0x0002f210


	//   ....[211]....
        /*0a40*/ 	.word	0x0002f300


	//   ....[212]....
        /*0a44*/ 	.word	0x0002f3d0


	//   ....[213]....
        /*0a48*/ 	.word	0x0002f420


	//   ....[214]....
        /*0a4c*/ 	.word	0x0002f6d0


	//   ....[215]....
        /*0a50*/ 	.word	0x0002f720


	//   ....[216]....
        /*0a54*/ 	.word	0x0002f7b0


	//   ....[217]....
        /*0a58*/ 	.word	0x0002f840


	//   ....[218]....
        /*0a5c*/ 	.word	0x0002f8d0


	//   ....[219]....
        /*0a60*/ 	.word	0x0002f960


	//   ....[220]....
        /*0a64*/ 	.word	0x0002f9f0


	//   ....[221]....
        /*0a68*/ 	.word	0x0002fa80


	//   ....[222]....
        /*0a6c*/ 	.word	0x0002fb00


	//   ....[223]....
        /*0a70*/ 	.word	0x0002fb50


	//   ....[224]....
        /*0a74*/ 	.word	0x0002fbf0


	//   ....[225]....
        /*0a78*/ 	.word	0x0002fc80


	//   ....[226]....
        /*0a7c*/ 	.word	0x0002fd00


	//   ....[227]....
        /*0a80*/ 	.word	0x0002fd50


	//   ....[228]....
        /*0a84*/ 	.word	0x0002fde0


	//   ....[229]....
        /*0a88*/ 	.word	0x0002fe70


	//   ....[230]....
        /*0a8c*/ 	.word	0x0002ff00


	//   ....[231]....
        /*0a90*/ 	.word	0x0002ff90


	//   ....[232]....
        /*0a94*/ 	.word	0x00030020


	//   ....[233]....
        /*0a98*/ 	.word	0x000300b0


	//   ....[234]....
        /*0a9c*/ 	.word	0x00030170


	//   ....[235]....
        /*0aa0*/ 	.word	0x00030440


	//   ....[236]....
        /*0aa4*/ 	.word	0x00030530


	//   ....[237]....
        /*0aa8*/ 	.word	0x000305d0


	//   ....[238]....
        /*0aac*/ 	.word	0x00030630


	//   ....[239]....
        /*0ab0*/ 	.word	0x00030720


	//   ....[240]....
        /*0ab4*/ 	.word	0x00030790


	//   ....[241]....
        /*0ab8*/ 	.word	0x00030880


	//   ....[242]....
        /*0abc*/ 	.word	0x000308f0


	//   ....[243]....
        /*0ac0*/ 	.word	0x000309e0


	//   ....[244]....
        /*0ac4*/ 	.word	0x00030a50


	//   ....[245]....
        /*0ac8*/ 	.word	0x00030b40


	//   ....[246]....
        /*0acc*/ 	.word	0x00030bb0


	//   ....[247]....
        /*0ad0*/ 	.word	0x00030c90


	//   ....[248]....
        /*0ad4*/ 	.word	0x00030d50


	//   ....[249]....
        /*0ad8*/ 	.word	0x00030db0


	//   ....[250]....
        /*0adc*/ 	.word	0x00030e10


	//   ....[251]....
        /*0ae0*/ 	.word	0x00030f00


	//   ....[252]....
        /*0ae4*/ 	.word	0x00030f60


	//   ....[253]....
        /*0ae8*/ 	.word	0x00031060


	//   ....[254]....
        /*0aec*/ 	.word	0x000310c0


	//   ....[255]....
        /*0af0*/ 	.word	0x000311c0


	//   ....[0]....
        /*0af4*/ 	.word	0x00031220


	//   ....[1]....
        /*0af8*/ 	.word	0x00031320


	//   ....[2]....
        /*0afc*/ 	.word	0x00031380


	//   ....[3]....
        /*0b00*/ 	.word	0x00031480


	//   ....[4]....
        /*0b04*/ 	.word	0x000314e0


	//   ....[5]....
        /*0b08*/ 	.word	0x000315e0


	//   ....[6]....
        /*0b0c*/ 	.word	0x00031640


	//   ....[7]....
        /*0b10*/ 	.word	0x00031720


	//   ....[8]....
        /*0b14*/ 	.word	0x00031860


	//   ....[9]....
        /*0b18*/ 	.word	0x00031930


	//   ....[10]....
        /*0b1c*/ 	.word	0x000319f0


	//   ....[11]....
        /*0b20*/ 	.word	0x00031b00


	//   ....[12]....
        /*0b24*/ 	.word	0x00031b60


	//   ....[13]....
        /*0b28*/ 	.word	0x00031c70


	//   ....[14]....
        /*0b2c*/ 	.word	0x00031cd0


	//   ....[15]....
        /*0b30*/ 	.word	0x00031de0


	//   ....[16]....
        /*0b34*/ 	.word	0x00031e40


	//   ....[17]....
        /*0b38*/ 	.word	0x00031f50


	//   ....[18]....
        /*0b3c*/ 	.word	0x00031fb0


	//   ....[19]....
        /*0b40*/ 	.word	0x00032070


	//   ....[20]....
        /*0b44*/ 	.word	0x000321d0


	//   ....[21]....
        /*0b48*/ 	.word	0x00032270


	//   ....[22]....
        /*0b4c*/ 	.word	0x000322d0


	//   ....[23]....
        /*0b50*/ 	.word	0x00032380


	//   ....[24]....
        /*0b54*/ 	.word	0x000323e0


	//   ....[25]....
        /*0b58*/ 	.word	0x00032490


	//   ....[26]....
        /*0b5c*/ 	.word	0x000324f0


	//   ....[27]....
        /*0b60*/ 	.word	0x000325a0


	//   ....[28]....
        /*0b64*/ 	.word	0x00032600


	//   ....[29]....
        /*0b68*/ 	.word	0x000326b0


	//   ....[30]....
        /*0b6c*/ 	.word	0x00032710


	//   ....[31]....
        /*0b70*/ 	.word	0x000327c0


	//   ....[32]....
        /*0b74*/ 	.word	0x000328b0


	//   ....[33]....
        /*0b78*/ 	.word	0x00032950


	//   ....[34]....
        /*0b7c*/ 	.word	0x000329b0


	//   ....[35]....
        /*0b80*/ 	.word	0x00032a80


	//   ....[36]....
        /*0b84*/ 	.word	0x00032ae0


	//   ....[37]....
        /*0b88*/ 	.word	0x00032bb0


	//   ....[38]....
        /*0b8c*/ 	.word	0x00032c10


	//   ....[39]....
        /*0b90*/ 	.word	0x00032ce0


	//   ....[40]....
        /*0b94*/ 	.word	0x00032d40


	//   ....[41]....
        /*0b98*/ 	.word	0x00032e10


	//   ....[42]....
        /*0b9c*/ 	.word	0x00032e70


	//   ....[43]....
        /*0ba0*/ 	.word	0x00032f40


	//   ....[44]....
        /*0ba4*/ 	.word	0x00032fd0


	//   ....[45]....
        /*0ba8*/ 	.word	0x00033070


	//   ....[46]....
        /*0bac*/ 	.word	0x000331f0


	//   ....[47]....
        /*0bb0*/ 	.word	0x00033260


	//   ....[48]....
        /*0bb4*/ 	.word	0x000332d0


	//   ....[49]....
        /*0bb8*/ 	.word	0x00033340


	//   ....[50]....
        /*0bbc*/ 	.word	0x000333b0


	//   ....[51]....
        /*0bc0*/ 	.word	0x00033430


	//   ....[52]....
        /*0bc4*/ 	.word	0x000334b0


	//   ....[53]....
        /*0bc8*/ 	.word	0x00033540


	//   ....[54]....
        /*0bcc*/ 	.word	0x000335b0


	//   ....[55]....
        /*0bd0*/ 	.word	0x00033620


	//   ....[56]....
        /*0bd4*/ 	.word	0x00033690


	//   ....[57]....
        /*0bd8*/ 	.word	0x00033710


	//   ....[58]....
        /*0bdc*/ 	.word	0x00033780


	//   ....[59]....
        /*0be0*/ 	.word	0x00033810


	//   ....[60]....
        /*0be4*/ 	.word	0x00033870


	//   ....[61]....
        /*0be8*/ 	.word	0x00033900


	//   ....[62]....
        /*0bec*/ 	.word	0x00033a30


	//   ....[63]....
        /*0bf0*/ 	.word	0x00034840


	//   ....[64]....
        /*0bf4*/ 	.word	0x00034ea0


	//   ....[65]....
        /*0bf8*/ 	.word	0x00036060


	//   ....[66]....
        /*0bfc*/ 	.word	0x00036090


	//   ....[67]....
        /*0c00*/ 	.word	0x000360b0


	//   ....[68]....
        /*0c04*/ 	.word	0x000360c0


	//----- nvinfo : EIATTR_REG_RECONFIG
	.align		4
.L_1374:
        /*0c08*/ 	.byte	0x01, 0x54
	.zero		2


	//----- nvinfo : EIATTR_SYSCALL_OFFSETS
	.align		4
        /*0c0c*/ 	.byte	0x04, 0x46
        /*0c0e*/ 	.short	(.L_1376 - .L_1375)


	//   ....[0]....
.L_1375:
        /*0c10*/ 	.word	0x00002270


	//   ....[1]....
        /*0c14*/ 	.word	0x000023c0


	//   ....[2]....
        /*0c18*/ 	.word	0x00007b90


	//   ....[3]....
        /*0c1c*/ 	.word	0x00008160


	//   ....[4]....
        /*0c20*/ 	.word	0x00029b90


	//   ....[5]....
        /*0c24*/ 	.word	0x00029ce0


	//   ....[6]....
        /*0c28*/ 	.word	0x00029dd0


	//   ....[7]....
        /*0c2c*/ 	.word	0x0002acb0


	//----- nvinfo : EIATTR_MBARRIER_INSTR_OFFSETS
	.align		4
.L_1376:
        /*0c30*/ 	.byte	0x04, 0x39
        /*0c32*/ 	.short	(.L_1378 - .L_1377)


	//   ....[0]....
.L_1377:
        /*0c34*/ 	.word	0x000002c0
        /*0c38*/ 	.word	0x000000ff
        /*0c3c*/ 	.word	0x00022800
        /*0c40*/ 	.short	0x0100
        /*0c42*/ 	.byte	0x08
	.zero		1


	//   ....[1]....
        /*0c44*/ 	.word	0x000002d0
        /*0c48*/ 	.word	0x000000ff
        /*0c4c*/ 	.word	0x00022820
        /*0c50*/ 	.short	0x0100
        /*0c52*/ 	.byte	0x08
	.zero		1


	//   ....[2]....
        /*0c54*/ 	.word	0x000003c0
        /*0c58*/ 	.word	0x000000ff
        /*0c5c*/ 	.word	0x00022830
        /*0c60*/ 	.short	0x0100
        /*0c62*/ 	.byte	0x08
	.zero		1


	//   ....[3]....
        /*0c64*/ 	.word	0x000003d0
        /*0c68*/ 	.word	0x000000ff
        /*0c6c*/ 	.word	0x00022840
        /*0c70*/ 	.short	0x0100
        /*0c72*/ 	.byte	0x08
	.zero		1


	//   ....[4]....
        /*0c74*/ 	.word	0x000003e0
        /*0c78*/ 	.word	0x000000ff
        /*0c7c*/ 	.word	0x00022838
        /*0c80*/ 	.short	0x0100
        /*0c82*/ 	.byte	0x08
	.zero		1


	//   ....[5]....
        /*0c84*/ 	.word	0x000003f0
        /*0c88*/ 	.word	0x000000ff
        /*0c8c*/ 	.word	0x00022848
        /*0c90*/ 	.short	0x0100
        /*0c92*/ 	.byte	0x08
	.zero		1


	//   ....[6]....
        /*0c94*/ 	.word	0x00000520
        /*0c98*/ 	.word	0x000000ff
        /*0c9c*/ 	.word	0x00022850
        /*0ca0*/ 	.short	0x0100
        /*0ca2*/ 	.byte	0x08
	.zero		1


	//   ....[7]....
        /*0ca4*/ 	.word	0x00000530
        /*0ca8*/ 	.word	0x000000ff
        /*0cac*/ 	.word	0x00022860
        /*0cb0*/ 	.short	0x0100
        /*0cb2*/ 	.byte	0x08
	.zero		1


	//   ....[8]....
        /*0cb4*/ 	.word	0x00000540
        /*0cb8*/ 	.word	0x000000ff
        /*0cbc*/ 	.word	0x00022858
        /*0cc0*/ 	.short	0x0100
        /*0cc2*/ 	.byte	0x08
	.zero		1


	//   ....[9]....
        /*0cc4*/ 	.word	0x00000550
        /*0cc8*/ 	.word	0x000000ff
        /*0ccc*/ 	.word	0x00022868
        /*0cd0*/ 	.short	0x0100
        /*0cd2*/ 	.byte	0x08
	.zero		1


	//   ....[10]....
        /*0cd4*/ 	.word	0x00000640
        /*0cd8*/ 	.word	0x000000ff
        /*0cdc*/ 	.word	0x00022870
        /*0ce0*/ 	.short	0x0100
        /*0ce2*/ 	.byte	0x06
	.zero		1


	//   ....[11]....
        /*0ce4*/ 	.word	0x00000650
        /*0ce8*/ 	.word	0x000000ff
        /*0cec*/ 	.word	0x00022880
        /*0cf0*/ 	.short	0x0100
        /*0cf2*/ 	.byte	0x06
	.zero		1


	//   ....[12]....
        /*0cf4*/ 	.word	0x00000660
        /*0cf8*/ 	.word	0x000000ff
        /*0cfc*/ 	.word	0x00022878
        /*0d00*/ 	.short	0x0100
        /*0d02*/ 	.byte	0x06
	.zero		1


	//   ....[13]....
        /*0d04*/ 	.word	0x00000670
        /*0d08*/ 	.word	0x000000ff
        /*0d0c*/ 	.word	0x00022888
        /*0d10*/ 	.short	0x0100
        /*0d12*/ 	.byte	0x06
	.zero		1


	//   ....[14]....
        /*0d14*/ 	.word	0x000007a0
        /*0d18*/ 	.word	0x000000ff
        /*0d1c*/ 	.word	0x00022890
        /*0d20*/ 	.short	0x0100
        /*0d22*/ 	.byte	0x08
	.zero		1


	//   ....[15]....
        /*0d24*/ 	.word	0x000007b0
        /*0d28*/ 	.word	0x000000ff
        /*0d2c*/ 	.word	0x000228a0
        /*0d30*/ 	.short	0x0100
        /*0d32*/ 	.byte	0x08
	.zero		1


	//   ....[16]....
        /*0d34*/ 	.word	0x000007c0
        /*0d38*/ 	.word	0x000000ff
        /*0d3c*/ 	.word	0x00022898
        /*0d40*/ 	.short	0x0100
        /*0d42*/ 	.byte	0x08
	.zero		1


	//   ....[17]....
        /*0d44*/ 	.word	0x000007d0
        /*0d48*/ 	.word	0x000000ff
        /*0d4c*/ 	.word	0x000228a8
        /*0d50*/ 	.short	0x0100
        /*0d52*/ 	.byte	0x08
	.zero		1


	//   ....[18]....
        /*0d54*/ 	.word	0x00000900
        /*0d58*/ 	.word	0x000000ff
        /*0d5c*/ 	.word	0x000228b0
        /*0d60*/ 	.short	0x0100
        /*0d62*/ 	.byte	0x08
	.zero		1


	//   ....[19]....
        /*0d64*/ 	.word	0x00000910
        /*0d68*/ 	.word	0x000000ff
        /*0d6c*/ 	.word	0x000228c0
        /*0d70*/ 	.short	0x0100
        /*0d72*/ 	.byte	0x08
	.zero		1


	//   ....[20]....
        /*0d74*/ 	.word	0x00000920
        /*0d78*/ 	.word	0x000000ff
        /*0d7c*/ 	.word	0x000228b8
        /*0d80*/ 	.short	0x0100
        /*0d82*/ 	.byte	0x08
	.zero		1


	//   ....[21]....
        /*0d84*/ 	.word	0x00000930
        /*0d88*/ 	.word	0x000000ff
        /*0d8c*/ 	.word	0x000228c8
        /*0d90*/ 	.short	0x0100
        /*0d92*/ 	.byte	0x08
	.zero		1


	//   ....[22]....
        /*0d94*/ 	.word	0x000033d0
        /*0d98*/ 	.word	0x00000036
        /*0d9c*/ 	.word	0x00022890
        /*0da0*/ 	.short	0x010a
        /*0da2*/ 	.byte	0x3f
	.zero		1


	//   ....[23]....
        /*0da4*/ 	.word	0x00004a30
        /*0da8*/ 	.word	0x00000036
        /*0dac*/ 	.word	0x00022890
        /*0db0*/ 	.short	0x010a
        /*0db2*/ 	.byte	0x3f
	.zero		1


	//   ....[24]....
        /*0db4*/ 	.word	0x00005a30
        /*0db8*/ 	.word	0x00000036
        /*0dbc*/ 	.word	0x00022890
        /*0dc0*/ 	.short	0x010a
        /*0dc2*/ 	.byte	0x3f
	.zero		1


	//   ....[25]....
        /*0dc4*/ 	.word	0x00005ee0
        /*0dc8*/ 	.word	0x00000004
        /*0dcc*/ 	.word	0x00000000
        /*0dd0*/ 	.short	0x0101
        /*0dd2*/ 	.byte	0x3f
	.zero		1


	//   ....[26]....
        /*0dd4*/ 	.word	0x00005f20
        /*0dd8*/ 	.word	0x00000036
        /*0ddc*/ 	.word	0x000228b0
        /*0de0*/ 	.short	0x010a
        /*0de2*/ 	.byte	0x3f
	.zero		1


	//   ....[27]....
        /*0de4*/ 	.word	0x00006a40
        /*0de8*/ 	.word	0x00000036
        /*0dec*/ 	.word	0x00000000
        /*0df0*/ 	.short	0x0101
        /*0df2*/ 	.byte	0x3f
	.zero		1


	//   ....[28]....
        /*0df4*/ 	.word	0x00007ee0
        /*0df8*/ 	.word	0x00000002
        /*0dfc*/ 	.word	0x00022800
        /*0e00*/ 	.short	0x010a
        /*0e02*/ 	.byte	0x3f
	.zero		1


	//   ....[29]....
        /*0e04*/ 	.word	0x00007f30
        /*0e08*/ 	.word	0x00000002
        /*0e0c*/ 	.word	0x00022800
        /*0e10*/ 	.short	0x010a
        /*0e12*/ 	.byte	0x3f
	.zero		1


	//   ....[30]....
        /*0e14*/ 	.word	0x000089c0
        /*0e18*/ 	.word	0x00000002
        /*0e1c*/ 	.word	0x00022800
        /*0e20*/ 	.short	0x010a
        /*0e22*/ 	.byte	0x3f
	.zero		1


	//   ....[31]....
        /*0e24*/ 	.word	0x00009e00
        /*0e28*/ 	.word	0x00000002
        /*0e2c*/ 	.word	0x00022800
        /*0e30*/ 	.short	0x010a
        /*0e32*/ 	.byte	0x3f
	.zero		1


	//   ....[32]....
        /*0e34*/ 	.word	0x0000b3b0
        /*0e38*/ 	.word	0x00000004
        /*0e3c*/ 	.word	0x00000000
        /*0e40*/ 	.short	0x010a
        /*0e42*/ 	.byte	0x3f
	.zero		1


	//   ....[33]....
        /*0e44*/ 	.word	0x0000b4c0
        /*0e48*/ 	.word	0x00000002
        /*0e4c*/ 	.word	0x00000000
        /*0e50*/ 	.short	0x010a
        /*0e52*/ 	.byte	0x3f
	.zero		1


	//   ....[34]....
        /*0e54*/ 	.word	0x0000b980
        /*0e58*/ 	.word	0x00000009
        /*0e5c*/ 	.word	0x00000000
        /*0e60*/ 	.short	0x0101
        /*0e62*/ 	.byte	0x3f
	.zero		1


	//   ....[35]....
        /*0e64*/ 	.word	0x0000f2a0
        /*0e68*/ 	.word	0x00000014
        /*0e6c*/ 	.word	0x00000000
        /*0e70*/ 	.short	0x010a
        /*0e72*/ 	.byte	0x3f
	.zero		1


	//   ....[36]....
        /*0e74*/ 	.word	0x0000f300
        /*0e78*/ 	.word	0x00000014
        /*0e7c*/ 	.word	0x00000000
        /*0e80*/ 	.short	0x010a
        /*0e82*/ 	.byte	0x3f
	.zero		1


	//   ....[37]....
        /*0e84*/ 	.word	0x000125c0
        /*0e88*/ 	.word	0x00000002
        /*0e8c*/ 	.word	0x00000000
        /*0e90*/ 	.short	0x0101
        /*0e92*/ 	.byte	0x3f
	.zero		1


	//   ....[38]....
        /*0e94*/ 	.word	0x00012a40
        /*0e98*/ 	.word	0x00000006
        /*0e9c*/ 	.word	0x00000000
        /*0ea0*/ 	.short	0x010a
        /*0ea2*/ 	.byte	0x3f
	.zero		1


	//   ....[39]....
        /*0ea4*/ 	.word	0x00012b50
        /*0ea8*/ 	.word	0x00000003
        /*0eac*/ 	.word	0x00000000
        /*0eb0*/ 	.short	0x010a
        /*0eb2*/ 	.byte	0x3f
	.zero		1


	//   ....[40]....
        /*0eb4*/ 	.word	0x00013010
        /*0eb8*/ 	.word	0x00000009
        /*0ebc*/ 	.word	0x00000000
        /*0ec0*/ 	.short	0x0101
        /*0ec2*/ 	.byte	0x3f
	.zero		1


	//   ....[41]....
        /*0ec4*/ 	.word	0x00015620
        /*0ec8*/ 	.word	0x00000004
        /*0ecc*/ 	.word	0x00000000
        /*0ed0*/ 	.short	0x010a
        /*0ed2*/ 	.byte	0x3f
	.zero		1


	//   ....[42]....
        /*0ed4*/ 	.word	0x00015680
        /*0ed8*/ 	.word	0x00000004
        /*0edc*/ 	.word	0x00000000
        /*0ee0*/ 	.short	0x010a
        /*0ee2*/ 	.byte	0x3f
	.zero		1


	//   ....[43]....
        /*0ee4*/ 	.word	0x00018940
        /*0ee8*/ 	.word	0x00000003
        /*0eec*/ 	.word	0x00000000
        /*0ef0*/ 	.short	0x0101
        /*0ef2*/ 	.byte	0x3f
	.zero		1


	//   ....[44]....
        /*0ef4*/ 	.word	0x00018b70
        /*0ef8*/ 	.word	0x00000004
        /*0efc*/ 	.word	0x00000000
        /*0f00*/ 	.short	0x010a
        /*0f02*/ 	.byte	0x3f
	.zero		1


	//   ....[45]....
        /*0f04*/ 	.word	0x00018c80
        /*0f08*/ 	.word	0x00000004
        /*0f0c*/ 	.word	0x00000000
        /*0f10*/ 	.short	0x010a
        /*0f12*/ 	.byte	0x3f
	.zero		1


	//   ....[46]....
        /*0f14*/ 	.word	0x00019140
        /*0f18*/ 	.word	0x00000003
        /*0f1c*/ 	.word	0x00000000
        /*0f20*/ 	.short	0x0101
        /*0f22*/ 	.byte	0x3f
	.zero		1


	//   ....[47]....
        /*0f24*/ 	.word	0x0001ca60
        /*0f28*/ 	.word	0x0000001a
        /*0f2c*/ 	.word	0x00000000
        /*0f30*/ 	.short	0x010a
        /*0f32*/ 	.byte	0x3f
	.zero		1


	//   ....[48]....
        /*0f34*/ 	.word	0x0001cac0
        /*0f38*/ 	.word	0x0000001a
        /*0f3c*/ 	.word	0x00000000
        /*0f40*/ 	.short	0x010a
        /*0f42*/ 	.byte	0x3f
	.zero		1


	//   ....[49]....
        /*0f44*/ 	.word	0x0001fd80
        /*0f48*/ 	.word	0x00000002
        /*0f4c*/ 	.word	0x00000000
        /*0f50*/ 	.short	0x0101
        /*0f52*/ 	.byte	0x3f
	.zero		1


	//   ....[50]....
        /*0f54*/ 	.word	0x00022d50
        /*0f58*/ 	.word	0x0000000a
        /*0f5c*/ 	.word	0x00000000
        /*0f60*/ 	.short	0x0101
        /*0f62*/ 	.byte	0x3f
	.zero		1


	//   ....[51]....
        /*0f64*/ 	.word	0x000238c0
        /*0f68*/ 	.word	0x00000008
        /*0f6c*/ 	.word	0x00000000
        /*0f70*/ 	.short	0x0101
        /*0f72*/ 	.byte	0x3f
	.zero		1


	//   ....[52]....
        /*0f74*/ 	.word	0x000281d0
        /*0f78*/ 	.word	0x00000016
        /*0f7c*/ 	.word	0x00022820
        /*0f80*/ 	.short	0x010a
        /*0f82*/ 	.byte	0x3f
	.zero		1


	//   ....[53]....
        /*0f84*/ 	.word	0x00028260
        /*0f88*/ 	.word	0x0000000c
        /*0f8c*/ 	.word	0x000228a0
        /*0f90*/ 	.short	0x010a
        /*0f92*/ 	.byte	0x3f
	.zero		1


	//   ....[54]....
        /*0f94*/ 	.word	0x000284b0
        /*0f98*/ 	.word	0x0000000c
        /*0f9c*/ 	.word	0x000228c0
        /*0fa0*/ 	.short	0x010a
        /*0fa2*/ 	.byte	0x3f
	.zero		1


	//   ....[55]....
        /*0fa4*/ 	.word	0x00028ae0
        /*0fa8*/ 	.word	0x0000000a
        /*0fac*/ 	.word	0x000228a0
        /*0fb0*/ 	.short	0x010a
        /*0fb2*/ 	.byte	0x3f
	.zero		1


	//   ....[56]....
        /*0fb4*/ 	.word	0x00028d00
        /*0fb8*/ 	.word	0x0000000a
        /*0fbc*/ 	.word	0x000228c0
        /*0fc0*/ 	.short	0x010a
        /*0fc2*/ 	.byte	0x3f
	.zero		1


	//   ....[57]....
        /*0fc4*/ 	.word	0x0002a300
        /*0fc8*/ 	.word	0x00000021
        /*0fcc*/ 	.word	0x00022840
        /*0fd0*/ 	.short	0x010a
        /*0fd2*/ 	.byte	0x3f
	.zero		1


	//   ....[58]....
        /*0fd4*/ 	.word	0x0002a900
        /*0fd8*/ 	.word	0x00000021
        /*0fdc*/ 	.word	0x00022830
        /*0fe0*/ 	.short	0x0107
        /*0fe2*/ 	.byte	0x3f
	.zero		1


	//   ....[59]....
        /*0fe4*/ 	.word	0x0002a9e0
        /*0fe8*/ 	.word	0x00000021
        /*0fec*/ 	.word	0x00022830
        /*0ff0*/ 	.short	0x0101
        /*0ff2*/ 	.byte	0x3f
	.zero		1


	//   ....[60]....
        /*0ff4*/ 	.word	0x0002b570
        /*0ff8*/ 	.word	0x00000016
        /*0ffc*/ 	.word	0x00022800
        /*1000*/ 	.short	0x0107
        /*1002*/ 	.byte	0x3f
	.zero		1


	//   ....[61]....
        /*1004*/ 	.word	0x0002b660
        /*1008*/ 	.word	0x00000016
        /*100c*/ 	.word	0x00022800
        /*1010*/ 	.short	0x0101
        /*1012*/ 	.byte	0x3f
	.zero		1


	//   ....[62]....
        /*1014*/ 	.word	0x0002b680
        /*1018*/ 	.word	0x00000016
        /*101c*/ 	.word	0x00022820
        /*1020*/ 	.short	0x010a
        /*1022*/ 	.byte	0x3f
	.zero		1


	//   ....[63]....
        /*1024*/ 	.word	0x0002b710
        /*1028*/ 	.word	0x00000021
        /*102c*/ 	.word	0x00022860
        /*1030*/ 	.short	0x010a
        /*1032*/ 	.byte	0x3f
	.zero		1


	//   ....[64]....
        /*1034*/ 	.word	0x0002bdf0
        /*1038*/ 	.word	0x00000021
        /*103c*/ 	.word	0x00022850
        /*1040*/ 	.short	0x0107
        /*1042*/ 	.byte	0x3f
	.zero		1


	//   ....[65]....
        /*1044*/ 	.word	0x0002bec0
        /*1048*/ 	.word	0x00000021
        /*104c*/ 	.word	0x00022850
        /*1050*/ 	.short	0x0101
        /*1052*/ 	.byte	0x3f
	.zero		1


	//   ....[66]....
        /*1054*/ 	.word	0x0002c200
        /*1058*/ 	.word	0x00000006
        /*105c*/ 	.word	0x00022840
        /*1060*/ 	.short	0x010a
        /*1062*/ 	.byte	0x3f
	.zero		1


	//   ....[67]....
        /*1064*/ 	.word	0x0002c5c0
        /*1068*/ 	.word	0x00000006
        /*106c*/ 	.word	0x00022830
        /*1070*/ 	.short	0x0107
        /*1072*/ 	.byte	0x3f
	.zero		1


	//   ....[68]....
        /*1074*/ 	.word	0x0002c680
        /*1078*/ 	.word	0x00000006
        /*107c*/ 	.word	0x00022830
        /*1080*/ 	.short	0x0101
        /*1082*/ 	.byte	0x3f
	.zero		1


	//   ....[69]....
        /*1084*/ 	.word	0x0002c6b0
        /*1088*/ 	.word	0x00000006
        /*108c*/ 	.word	0x00022860
        /*1090*/ 	.short	0x010a
        /*1092*/ 	.byte	0x3f
	.zero		1


	//   ....[70]....
        /*1094*/ 	.word	0x0002cbb0
        /*1098*/ 	.word	0x00000006
        /*109c*/ 	.word	0x00022850
        /*10a0*/ 	.short	0x0107
        /*10a2*/ 	.byte	0x3f
	.zero		1


	//   ....[71]....
        /*10a4*/ 	.word	0x0002cc70
        /*10a8*/ 	.word	0x00000006
        /*10ac*/ 	.word	0x00022850
        /*10b0*/ 	.short	0x0101
        /*10b2*/ 	.byte	0x3f
	.zero		1


	//   ....[72]....
        /*10b4*/ 	.word	0x0002df00
        /*10b8*/ 	.word	0x00000004
        /*10bc*/ 	.word	0x00022820
        /*10c0*/ 	.short	0x010a
        /*10c2*/ 	.byte	0x3f
	.zero		1


	//   ....[73]....
        /*10c4*/ 	.word	0x0002e070
        /*10c8*/ 	.word	0x00000005
        /*10cc*/ 	.word	0x00022840
        /*10d0*/ 	.short	0x010a
        /*10d2*/ 	.byte	0x3f
	.zero		1


	//   ....[74]....
        /*10d4*/ 	.word	0x0002e110
        /*10d8*/ 	.word	0x00000019
        /*10dc*/ 	.word	0x00022840
        /*10e0*/ 	.short	0x010a
        /*10e2*/ 	.byte	0x3f
	.zero		1


	//   ....[75]....
        /*10e4*/ 	.word	0x0002e150
        /*10e8*/ 	.word	0x00000005
        /*10ec*/ 	.word	0x00022860
        /*10f0*/ 	.short	0x010a
        /*10f2*/ 	.byte	0x3f
	.zero		1


	//   ....[76]....
        /*10f4*/ 	.word	0x0002e190
        /*10f8*/ 	.word	0x00000019
        /*10fc*/ 	.word	0x00022860
        /*1100*/ 	.short	0x010a
        /*1102*/ 	.byte	0x3f
	.zero		1


	//   ....[77]....
        /*1104*/ 	.word	0x0002e1f0
        /*1108*/ 	.word	0x00000036
        /*110c*/ 	.word	0x00022890
        /*1110*/ 	.short	0x010a
        /*1112*/ 	.byte	0x3f
	.zero		1


	//   ....[78]....
        /*1114*/ 	.word	0x0002e480
        /*1118*/ 	.word	0x00000036
        /*111c*/ 	.word	0x00022890
        /*1120*/ 	.short	0x010a
        /*1122*/ 	.byte	0x3f
	.zero		1


	//   ....[79]....
        /*1124*/ 	.word	0x0002e710
        /*1128*/ 	.word	0x00000036
        /*112c*/ 	.word	0x00022890
        /*1130*/ 	.short	0x010a
        /*1132*/ 	.byte	0x3f
	.zero		1


	//   ....[80]....
        /*1134*/ 	.word	0x0002e9a0
        /*1138*/ 	.word	0x00000036
        /*113c*/ 	.word	0x000228b0
        /*1140*/ 	.short	0x010a
        /*1142*/ 	.byte	0x3f
	.zero		1


	//   ....[81]....
        /*1144*/ 	.word	0x0002ee90
        /*1148*/ 	.word	0x00000002
        /*114c*/ 	.word	0x00022800
        /*1150*/ 	.short	0x010a
        /*1152*/ 	.byte	0x3f
	.zero		1


	//   ....[82]....
        /*1154*/ 	.word	0x0002f450
        /*1158*/ 	.word	0x00000002
        /*115c*/ 	.word	0x00022800
        /*1160*/ 	.short	0x010a
        /*1162*/ 	.byte	0x3f
	.zero		1


	//   ....[83]....
        /*1164*/ 	.word	0x0002f4a0
        /*1168*/ 	.word	0x00000002
        /*116c*/ 	.word	0x00000000
        /*1170*/ 	.short	0x010a
        /*1172*/ 	.byte	0x3f
	.zero		1


	//   ....[84]....
        /*1174*/ 	.word	0x0002f4f0
        /*1178*/ 	.word	0x00000014
        /*117c*/ 	.word	0x00000000
        /*1180*/ 	.short	0x010a
        /*1182*/ 	.byte	0x3f
	.zero		1


	//   ....[85]....
        /*1184*/ 	.word	0x0002f540
        /*1188*/ 	.word	0x00000003
        /*118c*/ 	.word	0x00000000
        /*1190*/ 	.short	0x010a
        /*1192*/ 	.byte	0x3f
	.zero		1


	//   ....[86]....
        /*1194*/ 	.word	0x0002f590
        /*1198*/ 	.word	0x00000004
        /*119c*/ 	.word	0x00000000
        /*11a0*/ 	.short	0x010a
        /*11a2*/ 	.byte	0x3f
	.zero		1


	//   ....[87]....
        /*11a4*/ 	.word	0x0002f5e0
        /*11a8*/ 	.word	0x00000004
        /*11ac*/ 	.word	0x00000000
        /*11b0*/ 	.short	0x010a
        /*11b2*/ 	.byte	0x3f
	.zero		1


	//   ....[88]....
        /*11b4*/ 	.word	0x0002f630
        /*11b8*/ 	.word	0x0000001a
        /*11bc*/ 	.word	0x00000000
        /*11c0*/ 	.short	0x010a
        /*11c2*/ 	.byte	0x3f
	.zero		1


	//   ....[89]....
        /*11c4*/ 	.word	0x00030230
        /*11c8*/ 	.word	0x00000016
        /*11cc*/ 	.word	0x00022820
        /*11d0*/ 	.short	0x010a
        /*11d2*/ 	.byte	0x3f
	.zero		1


	//   ....[90]....
        /*11d4*/ 	.word	0x00030280
        /*11d8*/ 	.word	0x0000000c
        /*11dc*/ 	.word	0x000228a0
        /*11e0*/ 	.short	0x010a
        /*11e2*/ 	.byte	0x3f
	.zero		1


	//   ....[91]....
        /*11e4*/ 	.word	0x000302d0
        /*11e8*/ 	.word	0x0000000c
        /*11ec*/ 	.word	0x000228c0
        /*11f0*/ 	.short	0x010a
        /*11f2*/ 	.byte	0x3f
	.zero		1


	//   ....[92]....
        /*11f4*/ 	.word	0x00030320
        /*11f8*/ 	.word	0x0000000a
        /*11fc*/ 	.word	0x000228a0
        /*1200*/ 	.short	0x010a
        /*1202*/ 	.byte	0x3f
	.zero		1


	//   ....[93]....
        /*1204*/ 	.word	0x00030370
        /*1208*/ 	.word	0x0000000a
        /*120c*/ 	.word	0x000228c0
        /*1210*/ 	.short	0x010a
        /*1212*/ 	.byte	0x3f
	.zero		1


	//   ....[94]....
        /*1214*/ 	.word	0x00030480
        /*1218*/ 	.word	0x00000021
        /*121c*/ 	.word	0x00022840
        /*1220*/ 	.short	0x010a
        /*1222*/ 	.byte	0x3f
	.zero		1


	//   ....[95]....
        /*1224*/ 	.word	0x00031760
        /*1228*/ 	.word	0x00000016
        /*122c*/ 	.word	0x00022820
        /*1230*/ 	.short	0x010a
        /*1232*/ 	.byte	0x3f
	.zero		1


	//   ....[96]....
        /*1234*/ 	.word	0x000317b0
        /*1238*/ 	.word	0x00000021
        /*123c*/ 	.word	0x00022860
        /*1240*/ 	.short	0x010a
        /*1242*/ 	.byte	0x3f
	.zero		1


	//   ....[97]....
        /*1244*/ 	.word	0x00032120
        /*1248*/ 	.word	0x00000006
        /*124c*/ 	.word	0x00022840
        /*1250*/ 	.short	0x010a
        /*1252*/ 	.byte	0x3f
	.zero		1


	//   ....[98]....
        /*1254*/ 	.word	0x00032800
        /*1258*/ 	.word	0x00000006
        /*125c*/ 	.word	0x00022860
        /*1260*/ 	.short	0x010a
        /*1262*/ 	.byte	0x3f
	.zero		1


	//   ....[99]....
        /*1264*/ 	.word	0x00033950
        /*1268*/ 	.word	0x00000004
        /*126c*/ 	.word	0x00022820
        /*1270*/ 	.short	0x010a
        /*1272*/ 	.byte	0x3f
	.zero		1


	//   ....[100]....
        /*1274*/ 	.word	0x00033af0
        /*1278*/ 	.word	0x00000005
        /*127c*/ 	.word	0x00022840
        /*1280*/ 	.short	0x010a
        /*1282*/ 	.byte	0x3f
	.zero		1


	//   ....[101]....
        /*1284*/ 	.word	0x00033b40
        /*1288*/ 	.word	0x00000019
        /*128c*/ 	.word	0x00022840
        /*1290*/ 	.short	0x010a
        /*1292*/ 	.byte	0x3f
	.zero		1


	//   ....[102]....
        /*1294*/ 	.word	0x00033b90
        /*1298*/ 	.word	0x00000005
        /*129c*/ 	.word	0x00022860
        /*12a0*/ 	.short	0x010a
        /*12a2*/ 	.byte	0x3f
	.zero		1


	//   ....[103]....
        /*12a4*/ 	.word	0x00033d30
        /*12a8*/ 	.word	0x0000000a
        /*12ac*/ 	.word	0x00000000
        /*12b0*/ 	.short	0x010a
        /*12b2*/ 	.byte	0x3f
	.zero		1


	//   ....[104]....
        /*12b4*/ 	.word	0x00033e30
        /*12b8*/ 	.word	0x00000008
        /*12bc*/ 	.word	0x00000000
        /*12c0*/ 	.short	0x010a
        /*12c2*/ 	.byte	0x3f
	.zero		1


	//   ....[105]....
        /*12c4*/ 	.word	0x000342f0
        /*12c8*/ 	.word	0x00000009
        /*12cc*/ 	.word	0x00000000
        /*12d0*/ 	.short	0x0101
        /*12d2*/ 	.byte	0x3f
	.zero		1


	//   ....[106]....
        /*12d4*/ 	.word	0x00036d20
        /*12d8*/ 	.word	0x0000000a
        /*12dc*/ 	.word	0x00000000
        /*12e0*/ 	.short	0x010a
        /*12e2*/ 	.byte	0x3f
	.zero		1


	//   ....[107]....
        /*12e4*/ 	.word	0x00036e20
        /*12e8*/ 	.word	0x00000000
        /*12ec*/ 	.word	0x00000000
        /*12f0*/ 	.short	0x010a
        /*12f2*/ 	.byte	0x3f
	.zero		1


	//   ....[108]....
        /*12f4*/ 	.word	0x0003eb00
        /*12f8*/ 	.word	0x00000000
        /*12fc*/ 	.word	0x00000000
        /*1300*/ 	.short	0x0101
        /*1302*/ 	.byte	0x3f
	.zero		1


	//   ....[109]....
        /*1304*/ 	.word	0x0003eb20
        /*1308*/ 	.word	0x00000008
        /*130c*/ 	.word	0x00000000
        /*1310*/ 	.short	0x010a
        /*1312*/ 	.byte	0x3f
	.zero		1


	//   ....[110]....
        /*1314*/ 	.word	0x0003eb70
        /*1318*/ 	.word	0x00000000
        /*131c*/ 	.word	0x00000000
        /*1320*/ 	.short	0x010a
        /*1322*/ 	.byte	0x3f
	.zero		1


	//----- nvinfo : EIATTR_NUM_MBARRIERS
	.align		4
.L_1378:
        /*1324*/ 	.byte	0x03, 0x38
        /*1326*/ 	.short	0x0016


	//----- nvinfo : EIATTR_EXIT_INSTR_OFFSETS
	.align		4
        /*1328*/ 	.byte	0x04, 0x1c
        /*132a*/ 	.short	(.L_1380 - .L_1379)


	//   ....[0]....
.L_1379:
        /*132c*/ 	.word	0x0002e1e0


	//----- nvinfo : EIATTR_MAX_THREADS
	.align		4
.L_1380:
        /*1330*/ 	.byte	0x04, 0x05
        /*1332*/ 	.short	(.L_1382 - .L_1381)
.L_1381:
        /*1334*/ 	.word	0x00000180
        /*1338*/ 	.word	0x00000001
        /*133c*/ 	.word	0x00000001


	//----- nvinfo : EIATTR_CRS_STACK_SIZE
	.align		4
.L_1382:
        /*1340*/ 	.byte	0x04, 0x1e
        /*1342*/ 	.short	(.L_1384 - .L_1383)
.L_1383:
        /*1344*/ 	.word	0x00000000


	//----- nvinfo : EIATTR_CBANK_PARAM_SIZE
	.align		4
.L_1384:
        /*1348*/ 	.byte	0x03, 0x19
        /*134a*/ 	.short	0x0af0


	//----- nvinfo : EIATTR_PARAM_CBANK
	.align		4
        /*134c*/ 	.byte	0x04, 0x0a
        /*134e*/ 	.short	(.L_1386 - .L_1385)
	.align		4
.L_1385:
        /*1350*/ 	.word	index@(.nv.constant0._ZN7cutlass13device_kernelIN5flash11enable_sm90INS1_16FlashAttnFwdSm90INS1_25CollectiveMainloopFwdSm90ILi2EN4cute5tupleIJNS5_1CILi1EEES8_S8_EEENS6_IJNS7_ILi128EEENS7_ILi96EEENS7_ILi64EEEEEELi256ENS_6half_tEfNS_4arch4Sm90ELb0ELb1ELb1ELb1ELb1ELb1ELb0ELb1ELb0ELb1ELb1ELb0EEENS1_21CollectiveEpilogueFwdINS6_IJSA_NS7_ILi256EEESB_EEES9_SE_SG_Li256ELb1ELb1ELb1ELb0EEENS1_36VarlenDynamicPersistentTileSchedulerILi128ELi96ELi256ELi128ELb1ELb1ELb1ELb1ELb0ELb1EEEEEEEEEvNT_6ParamsE)
        /*1354*/ 	.short	0x0210
        /*1356*/ 	.short	0x0af0


	//----- nvinfo : EIATTR_SW_WAR
	.align		4
.L_1386:
        /*1358*/ 	.byte	0x04, 0x36
        /*135a*/ 	.short	(.L_1388 - .L_1387)
.L_1387:
        /*135c*/ 	.word	0x00000008
.L_1388:


//--------------------- .nv.info._ZN7cutlass13device_kernelIN5flash11enable_sm90INS1_16FlashAttnFwdSm90INS1_25CollectiveMainloopFwdSm90ILi2EN4cute5tupleIJNS5_1CILi1EEES8_S8_EEENS6_IJNS7_ILi128EEENS7_ILi96EEENS7_ILi64EEEEEELi256ENS_6half_tEfNS_4arch4Sm90ELb0ELb1ELb1ELb1ELb1ELb0ELb1ELb1ELb0ELb1ELb1ELb0EEENS1_21CollectiveEpilogueFwdINS6_IJSA_NS7_ILi256EEESB_EEES9_SE_SG_Li256ELb1ELb1ELb1ELb0EEENS1_36VarlenDynamicPersistentTileSchedulerILi128ELi96ELi256ELi128ELb1ELb1ELb1ELb1ELb0ELb1EEEEEEEEEvNT_6ParamsE --------------------------
	.section	.nv.info._ZN7cutlass13device_kernelIN5flash11enable_sm90INS1_16FlashAttnFwdSm90INS1_25CollectiveMainloopFwdSm90ILi2EN4cute5tupleIJNS5_1CILi1EEES8_S8_EEENS6_IJNS7_ILi128EEENS7_ILi96EEENS7_ILi64EEEEEELi256ENS_6half_tEfNS_4arch4Sm90ELb0ELb1ELb1ELb1ELb1ELb0ELb1ELb1ELb0ELb1ELb1ELb0EEENS1_21CollectiveEpilogueFwdINS6_IJSA_NS7_ILi256EEESB_EEES9_SE_SG_Li256ELb1ELb1ELb1ELb0EEENS1_36VarlenDynamicPersistentTileSchedulerILi128ELi96ELi256ELi128ELb1ELb1ELb1ELb1ELb0ELb1EEEEEEEEEvNT_6ParamsE,"",@"SHT_CUDA_INFO"
	.sectionflags	@""
	.align	4


	//----- nvinfo : EIATTR_CUDA_API_VERSION
	.align		4
        /*0000*/ 	.byte	0x04, 0x37
        /*0002*/ 	.short	(.L_1390 - .L_1389)
.L_1389:
        /*0004*/ 	.word	0x00000082


	//----- nvinfo : EIATTR_KPARAM_INFO
	.align		4
.L_1390:
        /*0008*/ 	.byte	0x04, 0x17
        /*000a*/ 	.short	(.L_1392 - .L_1391)
.L_1391:
        /*000c*/ 	.word	0x00000000
        /*0010*/ 	.short	0x0000
        /*0012*/ 	.short	0x0070
        /*0014*/ 	.byte	0x00, 0xf0, 0x01, 0x2e


	//----- nvinfo : EIATTR_SPARSE_MMA_MASK
	.align		4
.L_1392:
        /*0018*/ 	.byte	0x03, 0x50
        /*001a*/ 	.short	0x0000


	//----- nvinfo : EIATTR_MAXREG_COUNT
	.align		4
        /*001c*/ 	.byte	0x03, 0x1b
        /*001e*/ 	.short	0x00a8


	//----- nvinfo : EIATTR_NUM_BARRIERS
	.align		4
        /*0020*/ 	.byte	0x02, 0x4c
        /*0022*/ 	.byte	0x10
	.zero		1


	//----- nvinfo : EIATTR_EXTERNS
	.align		4
        /*0024*/ 	.byte	0x04, 0x0f
        /*0026*/ 	.short	(.L_1394 - .L_1393)


	//   ....[0]....
	.align		4
.L_1393:
        /*0028*/ 	.word	index@(__assertfail)


	//----- nvinfo : EIATTR_ANNOTATIONS
	.align		4
.L_1394:
        /*002c*/ 	.byte	0x04, 0x55
        /*002e*/ 	.short	(.L_1396 - .L_1395)


	//   ....[0]....
.L_1395:
        /* <DEDUP_REMOVED lines=49> */


	//----- nvinfo : EIATTR_MERCURY_ISA_VERSION
	.align		4
.L_1396:
        /*0330*/ 	.byte	0x03, 0x5f
        /*0332*/ 	.short	0x0101


	//----- nvinfo : EIATTR_UNUSED_LOAD_BYTE_OFFSET
	.align		4
        /*0334*/ 	.byte	0x04, 0x44
        /*0336*/ 	.short	(.L_1398 - .L_1397)


	//   ....[0]....
.L_1397:
        /*0338*/ 	.word	0x00000a60
        /*033c*/ 	.word	0x0000fff0


	//   ....[1]....
        /*0340*/ 	.word	0x000207b0
        /*0344*/ 	.word	0x0000fff0


	//----- nvinfo : EIATTR_INT_WARP_WIDE_INSTR_OFFSETS
	.align		4
.L_1398:
        /*0348*/ 	.byte	0x04, 0x31
        /*034a*/ 	.short	(.L_1400 - .L_1399)


	//   ....[0]....
.L_1399:
        /*034c*/ 	.word	0x000000c0


	//   ....[1]....
        /*0350*/ 	.word	0x000000d0


	//   ....[2]....
        /*0354*/ 	.word	0x000000e0


	//   ....[3]....
        /*0358*/ 	.word	0x00000180


	//   ....[4]....
        /*035c*/ 	.word	0x00026fc0


	//   ....[5]....
        /*0360*/ 	.word	0x00027050


	//   ....[6]....
        /*0364*/ 	.word	0x0002af10


	//   ....[7]....
        /*0368*/ 	.word	0x0002afa0


	//----- nvinfo : EIATTR_COOP_GROUP_MASK_REGIDS
	.align		4
.L_1400:
        /*036c*/ 	.byte	0x04, 0x29
        /*036e*/ 	.short	(.L_1402 - .L_1401)


	//   ....[0]....
.L_1401:
        /*0370*/ 	.word	0xffffffff


	//   ....[1]....
        /*0374*/ 	.word	0xffffffff


	//   ....[2]....
        /*0378*/ 	.word	0xffffffff


	//   ....[3]....
        /*037c*/ 	.word	0xffffffff


	//   ....[4]....
        /*0380*/ 	.word	0xffffffff


	//   ....[5]....
        /*0384*/ 	.word	0xffffffff


	//   ....[6]....
        /*0388*/ 	.word	0xffffffff


	//   ....[7]....
        /*038c*/ 	.word	0xffffffff


	//   ....[8]....
        /*0390*/ 	.word	0xffffffff


	//   ....[9]....
        /*0394*/ 	.word	0xffffffff


	//   ....[10]....
        /*0398*/ 	.word	0xffffffff


	//   ....[11]....
        /*039c*/ 	.word	0xffffffff


	//   ....[12]....
        /*03a0*/ 	.word	0xffffffff


	//   ....[13]....
        /*03a4*/ 	.word	0xffffffff


	//   ....[14]....
        /*03a8*/ 	.word	0xffffffff


	//   ....[15]....
        /*03ac*/ 	.word	0xffffffff


	//   ....[16]....
        /*03b0*/ 	.word	0xffffffff


	//   ....[17]....
        /*03b4*/ 	.word	0xffffffff


	//   ....[18]....
        /*03b8*/ 	.word	0xffffffff


	//   ....[19]....
        /*03bc*/ 	.word	0xffffffff


	//   ....[20]....
        /*03c0*/ 	.word	0xffffffff


	//   ....[21]....
        /*03c4*/ 	.word	0xffffffff


	//   ....[22]....
        /*03c8*/ 	.word	0xffffffff


	//   ....[23]....
        /*03cc*/ 	.word	0xffffffff


	//   ....[24]....
        /*03d0*/ 	.word	0xffffffff


	//   ....[25]....
        /*03d4*/ 	.word	0xffffffff


	//   ....[26]....
        /*03d8*/ 	.word	0xffffffff


	//   ....[27]....
        /*03dc*/ 	.word	0xffffffff


	//   ....[28]....
        /*03e0*/ 	.word	0xffffffff


	//   ....[29]....
        /*03e4*/ 	.word	0xffffffff


	//   ....[30]....
        /*03e8*/ 	.word	0xffffffff


	//   ....[31]....
        /*03ec*/ 	.word	0xffffffff


	//   ....[32]....
        /*03f0*/ 	.word	0xffffffff


	//   ....[33]....
        /*03f4*/ 	.word	0xffffffff


	//   ....[34]....
        /*03f8*/ 	.word	0xffffffff


	//   ....[35]....
        /*03fc*/ 	.word	0xffffffff


	//   ....[36]....
        /*0400*/ 	.word	0xffffffff


	//   ....[37]....
        /*0404*/ 	.word	0xffffffff


	//   ....[38]....
        /*0408*/ 	.word	0xffffffff


	//   ....[39]....
        /*040c*/ 	.word	0xffffffff


	//   ....[40]....
        /*0410*/ 	.word	0xffffffff


	//   ....[41]....
        /*0414*/ 	.word	0xffffffff


	//   ....[42]....
        /*0418*/ 	.word	0xffffffff


	//   ....[43]....
        /*041c*/ 	.word	0xffffffff


	//   ....[44]....
        /*0420*/ 	.word	0xffffffff


	//   ....[45]....
        /*0424*/ 	.word	0xffffffff


	//   ....[46]....
        /*0428*/ 	.word	0xffffffff


	//   ....[47]....
        /*042c*/ 	.word	0xffffffff


	//   ....[48]....
        /*0430*/ 	.word	0xffffffff


	//   ....[49]....
        /*0434*/ 	.word	0xffffffff


	//   ....[50]....
        /*0438*/ 	.word	0xffffffff


	//   ....[51]....
        /*043c*/ 	.word	0xffffffff


	//   ....[52]....
        /*0440*/ 	.word	0xffffffff


	//   ....[53]....
        /*0444*/ 	.word	0xffffffff


	//   ....[54]....
        /*0448*/ 	.word	0xffffffff


	//   ....[55]....
        /*044c*/ 	.word	0xffffffff


	//   ....[56]....
        /*0450*/ 	.word	0xffffffff


	//   ....[57]....
        /*0454*/ 	.word	0xffffffff


	//   ....[58]....
        /*0458*/ 	.word	0xffffffff


	//   ....[59]....
        /*045c*/ 	.word	0xffffffff


	//   ....[60]....
        /*0460*/ 	.word	0xffffffff


	//   ....[61]....
        /*0464*/ 	.word	0xffffffff


	//   ....[62]....
        /*0468*/ 	.word	0xffffffff


	//   ....[63]....
        /*046c*/ 	.word	0xffffffff


	//   ....[64]....
        /*0470*/ 	.word	0xffffffff


	//   ....[65]....
        /*0474*/ 	.word	0xffffffff


	//   ....[66]....
        /*0478*/ 	.word	0xffffffff


	//   ....[67]....
        /*047c*/ 	.word	0xffffffff


	//   ....[68]....
        /*0480*/ 	.word	0xffffffff


	//   ....[69]....
        /*0484*/ 	.word	0xffffffff


	//   ....[70]....
        /*0488*/ 	.word	0xffffffff


	//   ....[71]....
        /*048c*/ 	.word	0xffffffff


	//   ....[72]....
        /*0490*/ 	.word	0xffffffff


	//   ....[73]....
        /*0494*/ 	.word	0xffffffff


	//   ....[74]....
        /*0498*/ 	.word	0xffffffff


	//   ....[75]....
        /*049c*/ 	.word	0xffffffff


	//   ....[76]....
        /*04a0*/ 	.word	0xffffffff


	//   ....[77]....
        /*04a4*/ 	.word	0xffffffff


	//   ....[78]....
        /*04a8*/ 	.word	0xffffffff


	//   ....[79]....
        /*04ac*/ 	.word	0xffffffff


	//   ....[80]....
        /*04b0*/ 	.word	0xffffffff


	//   ....[81]....
        /*04b4*/ 	.word	0xffffffff


	//   ....[82]....
        /*04b8*/ 	.word	0xffffffff


	//   ....[83]....
        /*04bc*/ 	.word	0xffffffff


	//   ....[84]....
        /*04c0*/ 	.word	0xffffffff


	//   ....[85]....
        /*04c4*/ 	.word	0xffffffff


	//   ....[86]....
        /*04c8*/ 	.word	0xffffffff


	//   ....[87]....
        /*04cc*/ 	.word	0xffffffff


	//   ....[88]....
        /*04d0*/ 	.word	0xffffffff


	//   ....[89]....
        /*04d4*/ 	.word	0xffffffff


	//   ....[90]....
        /*04d8*/ 	.word	0xffffffff


	//   ....[91]....
        /*04dc*/ 	.word	0xffffffff


	//   ....[92]....
        /*04e0*/ 	.word	0xffffffff


	//   ....[93]....
        /*04e4*/ 	.word	0xffffffff


	//   ....[94]....
        /*04e8*/ 	.word	0xffffffff


	//   ....[95]....
        /*04ec*/ 	.word	0xffffffff


	//   ....[96]....
        /*04f0*/ 	.word	0xffffffff


	//   ....[97]....
        /*04f4*/ 	.word	0xffffffff


	//   ....[98]....
        /*04f8*/ 	.word	0xffffffff


	//   ....[99]....
        /*04fc*/ 	.word	0xffffffff


	//   ....[100]....
        /*0500*/ 	.word	0xffffffff


	//   ....[101]....
        /*0504*/ 	.word	0xffffffff


	//   ....[102]....
        /*0508*/ 	.word	0xffffffff


	//   ....[103]....
        /*050c*/ 	.word	0xffffffff


	//   ....[104]....
        /*0510*/ 	.word	0xffffffff


	//   ....[105]....
        /*0514*/ 	.word	0xffffffff


	//   ....[106]....
        /*0518*/ 	.word	0xffffffff


	//   ....[107]....
        /*051c*/ 	.word	0xffffffff


	//   ....[108]....
        /*0520*/ 	.word	0xffffffff


	//   ....[109]....
        /*0524*/ 	.word	0xffffffff


	//   ....[110]....
        /*0528*/ 	.word	0xffffffff


	//   ....[111]....
        /*052c*/ 	.word	0xffffffff


	//   ....[112]....
        /*0530*/ 	.word	0xffffffff


	//   ....[113]....
        /*0534*/ 	.word	0xffffffff


	//   ....[114]....
        /*0538*/ 	.word	0xffffffff


	//   ....[115]....
        /*053c*/ 	.word	0xffffffff


	//   ....[116]....
        /*0540*/ 	.word	0xffffffff


	//   ....[117]....
        /*0544*/ 	.word	0xffffffff


	//   ....[118]....
        /*0548*/ 	.word	0xffffffff


	//   ....[119]....
        /*054c*/ 	.word	0xffffffff


	//   ....[120]....
        /*0550*/ 	.word	0xffffffff


	//   ....[121]....
        /*0554*/ 	.word	0xffffffff


	//   ....[122]....
        /*0558*/ 	.word	0xffffffff


	//   ....[123]....
        /*055c*/ 	.word	0xffffffff


	//   ....[124]....
        /*0560*/ 	.word	0xffffffff


	//   ....[125]....
        /*0564*/ 	.word	0xffffffff


	//   ....[126]....
        /*0568*/ 	.word	0xffffffff


	//   ....[127]....
        /*056c*/ 	.word	0xffffffff


	//   ....[128]....
        /*0570*/ 	.word	0xffffffff


	//   ....[129]....
        /*0574*/ 	.word	0xffffffff


	//   ....[130]....
        /*0578*/ 	.word	0xffffffff


	//   ....[131]....
        /*057c*/ 	.word	0xffffffff


	//   ....[132]....
        /*0580*/ 	.word	0xffffffff


	//   ....[133]....
        /*0584*/ 	.word	0xffffffff


	//   ....[134]....
        /*0588*/ 	.word	0xffffffff


	//   ....[135]....
        /*058c*/ 	.word	0xffffffff


	//   ....[136]....
        /*0590*/ 	.word	0xffffffff


	//   ....[137]....
        /*0594*/ 	.word	0xffffffff


	//   ....[138]....
        /*0598*/ 	.word	0xffffffff


	//   ....[139]....
        /*059c*/ 	.word	0xffffffff


	//   ....[140]....
        /*05a0*/ 	.word	0xffffffff


	//   ....[141]....
        /*05a4*/ 	.word	0xffffffff


	//   ....[142]....
        /*05a8*/ 	.word	0xffffffff


	//   ....[143]....
        /*05ac*/ 	.word	0xffffffff


	//   ....[144]....
        /*05b0*/ 	.word	0xffffffff


	//   ....[145]....
        /*05b4*/ 	.word	0xffffffff


	//   ....[146]....
        /*05b8*/ 	.word	0xffffffff


	//   ....[147]....
        /*05bc*/ 	.word	0xffffffff


	//   ....[148]....
        /*05c0*/ 	.word	0xffffffff


	//   ....[149]....
        /*05c4*/ 	.word	0xffffffff


	//   ....[150]....
        /*05c8*/ 	.word	0xffffffff


	//   ....[151]....
        /*05cc*/ 	.word	0xffffffff


	//   ....[152]....
        /*05d0*/ 	.word	0xffffffff


	//   ....[153]....
        /*05d4*/ 	.word	0xffffffff


	//   ....[154]....
        /*05d8*/ 	.word	0xffffffff


	//   ....[155]....
        /*05dc*/ 	.word	0xffffffff


	//   ....[156]....
        /*05e0*/ 	.word	0xffffffff


	//   ....[157]....
        /*05e4*/ 	.word	0xffffffff


	//   ....[158]....
        /*05e8*/ 	.word	0xffffffff


	//   ....[159]....
        /*05ec*/ 	.word	0xffffffff


	//   ....[160]....
        /*05f0*/ 	.word	0xffffffff


	//   ....[161]....
        /*05f4*/ 	.word	0xffffffff


	//   ....[162]....
        /*05f8*/ 	.word	0xffffffff


	//   ....[163]....
        /*05fc*/ 	.word	0xffffffff


	//   ....[164]....
        /*0600*/ 	.word	0xffffffff


	//   ....[165]....
        /*0604*/ 	.word	0xffffffff


	//   ....[166]....
        /*0608*/ 	.word	0xffffffff


	//   ....[167]....
        /*060c*/ 	.word	0x0500000f


	//   ....[168]....
        /*0610*/ 	.word	0x0500000f


	//   ....[169]....
        /*0614*/ 	.word	0x0500000f


	//   ....[170]....
        /*0618*/ 	.word	0x0500000f


	//   ....[171]....
        /*061c*/ 	.word	0x0500000f


	//   ....[172]....
        /*0620*/ 	.word	0x0500000f


	//   ....[173]....
        /*0624*/ 	.word	0x0500000f


	//   ....[174]....
        /*0628*/ 	.word	0x0500000f


	//   ....[175]....
        /*062c*/ 	.word	0x0500000f


	//   ....[176]....
        /*0630*/ 	.word	0x0500000f


	//   ....[177]....
        /*0634*/ 	.word	0x0500000f


	//   ....[178]....
        /*0638*/ 	.word	0x0500000f


	//   ....[179]....
        /*063c*/ 	.word	0x0500000f


	//   ....[180]....
        /*0640*/ 	.word	0x0500000f


	//   ....[181]....
        /*0644*/ 	.word	0x0500000f


	//   ....[182]....
        /*0648*/ 	.word	0x0500000f


	//   ....[183]....
        /*064c*/ 	.word	0x0500000f


	//   ....[184]....
        /*0650*/ 	.word	0x0500000f


	//   ....[185]....
        /*0654*/ 	.word	0x0500000f


	//   ....[186]....
        /*0658*/ 	.word	0x0500000f


	//   ....[187]....
        /*065c*/ 	.word	0x0500000f


	//   ....[188]....
        /*0660*/ 	.word	0x0500000f


	//   ....[189]....
        /*0664*/ 	.word	0x0500000f


	//   ....[190]....
        /*0668*/ 	.word	0x0500000f


	//   ....[191]....
        /*066c*/ 	.word	0x0500000f


	//   ....[192]....
        /*0670*/ 	.word	0x0500000f


	//   ....[193]....
        /*0674*/ 	.word	0x0500000f


	//   ....[194]....
        /*0678*/ 	.word	0x0500000f


	//   ....[195]....
        /*067c*/ 	.word	0x0500000f


	//   ....[196]....
        /*0680*/ 	.word	0x0500000f


	//   ....[197]....
        /*0684*/ 	.word	0x0500000f


	//   ....[198]....
        /*0688*/ 	.word	0x0500000f


	//   ....[199]....
        /*068c*/ 	.word	0x0500000f


	//   ....[200]....
        /*0690*/ 	.word	0x0500000f


	//   ....[201]....
        /*0694*/ 	.word	0x0500000f


	//   ....[202]....
        /*0698*/ 	.word	0x0500000f


	//   ....[203]....
        /*069c*/ 	.word	0x0500000f


	//   ....[204]....
        /*06a0*/ 	.word	0x0500000f


	//   ....[205]....
        /*06a4*/ 	.word	0x0500000f


	//   ....[206]....
        /*06a8*/ 	.word	0x0500000f


	//   ....[207]....
        /*06ac*/ 	.word	0x0500000f


	//   ....[208]....
        /*06b0*/ 	.word	0x0500000f


	//   ....[209]....
        /*06b4*/ 	.word	0x0500000f


	//   ....[210]....
        /*06b8*/ 	.word	0x0500000f


	//   ....[211]....
        /*06bc*/ 	.word	0x0500000f


	//   ....[212]....
        /*06c0*/ 	.word	0x0500000f


	//   ....[213]....
        /*06c4*/ 	.word	0x0500000f


	//   ....[214]....
        /*06c8*/ 	.word	0x0500000f


	//   ....[215]....
        /*06cc*/ 	.word	0x0500000f


	//   ....[216]....
        /*06d0*/ 	.word	0x0500000f


	//   ....[217]....
        /*06d4*/ 	.word	0x0500000f


	//   ....[218]....
        /*06d8*/ 	.word	0x0500000f


	//   ....[219]....
        /*06dc*/ 	.word	0x0500000f


	//   ....[220]....
        /*06e0*/ 	.word	0x0500000f


	//   ....[221]....
        /*06e4*/ 	.word	0x0500000f


	//   ....[222]....
        /*06e8*/ 	.word	0x0500000f


	//   ....[223]....
        /*06ec*/ 	.word	0x0500000f


	//   ....[224]....
        /*06f0*/ 	.word	0x0500000f


	//   ....[225]....
        /*06f4*/ 	.word	0x0500000f


	//   ....[226]....
        /*06f8*/ 	.word	0x0500000f


	//   ....[227]....
        /*06fc*/ 	.word	0x0500000f


	//   ....[228]....
        /*0700*/ 	.word	0x0500000f


	//   ....[229]....
        /*0704*/ 	.word	0x0500000f


	//   ....[230]....
        /*0708*/ 	.word	0x0500000f


	//   ....[231]....
        /*070c*/ 	.word	0x0500000f


	//   ....[232]....
        /*0710*/ 	.word	0x0500000f


	//   ....[233]....
        /*0714*/ 	.word	0x0500000f


	//   ....[234]....
        /*0718*/ 	.word	0x0500000f


	//   ....[235]....
        /*071c*/ 	.word	0x0500000f


	//   ....[236]....
        /*0720*/ 	.word	0x0500000f


	//   ....[237]....
        /*0724*/ 	.word	0x0500000f


	//   ....[238]....
        /*0728*/ 	.word	0x0500000f


	//   ....[239]....
        /*072c*/ 	.word	0x0500000f


	//   ....[240]....
        /*0730*/ 	.word	0x0500000f


	//   ....[241]....
        /*0734*/ 	.word	0x0500000f


	//   ....[242]....
        /*0738*/ 	.word	0x0500000f


	//   ....[243]....
        /*073c*/ 	.word	0x0500000f


	//   ....[244]....
        /*0740*/ 	.word	0x0500000f


	//   ....[245]....
        /*0744*/ 	.word	0x0500000f


	//   ....[246]....
        /*0748*/ 	.word	0x0500000f


	//   ....[247]....
        /*074c*/ 	.word	0x0500000f


	//   ....[248]....
        /*0750*/ 	.word	0x0500000f


	//   ....[249]....
        /*0754*/ 	.word	0x0500000f


	//   ....[250]....
        /*0758*/ 	.word	0x0500000f


	//   ....[251]....
        /*075c*/ 	.word	0x0500000f


	//   ....[252]....
        /*0760*/ 	.word	0x0500000f


	//   ....[253]....
        /*0764*/ 	.word	0x0500000f


	//   ....[254]....
        /*0768*/ 	.word	0x0500000f


	//   ....[255]....
        /*076c*/ 	.word	0x0500000f


	//   ....[0]....
        /*0770*/ 	.word	0x0500000f


	//   ....[1]....
        /*0774*/ 	.word	0x0500000f


	//   ....[2]....
        /*0778*/ 	.word	0x0500000f


	//   ....[3]....
        /*077c*/ 	.word	0x0500000f


	//   ....[4]....
        /*0780*/ 	.word	0x0500000f


	//   ....[5]....
        /*0784*/ 	.word	0x0500000f


	//   ....[6]....
        /*0788*/ 	.word	0x0500000f


	//   ....[7]....
        /*078c*/ 	.word	0x0500000f


	//   ....[8]....
        /*0790*/ 	.word	0x0500000f


	//   ....[9]....
        /*0794*/ 	.word	0x0500000f


	//   ....[10]....
        /*0798*/ 	.word	0x0500000f


	//   ....[11]....
        /*079c*/ 	.word	0xffffffff


	//   ....[12]....
        /*07a0*/ 	.word	0xffffffff


	//   ....[13]....
        /*07a4*/ 	.word	0xffffffff


	//   ....[14]....
        /*07a8*/ 	.word	0xffffffff


	//   ....[15]....
        /*07ac*/ 	.word	0xffffffff


	//   ....[16]....
        /*07b0*/ 	.word	0xffffffff


	//----- nvinfo : EIATTR_COOP_GROUP_INSTR_OFFSETS
	.align		4
.L_1402:
        /*07b4*/ 	.byte	0x04, 0x28
        /*07b6*/ 	.short	(.L_1404 - .L_1403)


	//   ....[0]....
.L_1403:
        /*07b8*/ 	.word	0x00000080


	//   ....[1]....
        /*07bc*/ 	.word	0x00000090


	//   ....[2]....
        /*07c0*/ 	.word	0x000002f0


	//   ....[3]....
        /*07c4*/ 	.word	0x00000450


	//   ....[4]....
        /*07c8*/ 	.word	0x00000570


	//   ....[5]....
        /*07cc*/ 	.word	0x000006d0


	//   ....[6]....
        /*07d0*/ 	.word	0x000028b0


	//   ....[7]....
        /*07d4*/ 	.word	0x000048a0


	//   ....[8]....
        /*07d8*/ 	.word	0x00005070


	//   ....[9]....
        /*07dc*/ 	.word	0x00006400


	//   ....[10]....
        /*07e0*/ 	.word	0x000065f0


	//   ....[11]....
        /*07e4*/ 	.word	0x00006950


	//   ....[12]....
        /*07e8*/ 	.word	0x00006970


	//   ....[13]....
        /*07ec*/ 	.word	0x0000bec0


	//   ....[14]....
        /*07f0*/ 	.word	0x0000bf60


	//   ....[15]....
        /*07f4*/ 	.word	0x0000c140


	//   ....[16]....
        /*07f8*/ 	.word	0x0000c160


	//   ....[17]....
        /*07fc*/ 	.word	0x00015ba0


	//   ....[18]....
        /*0800*/ 	.word	0x00016140


	//   ....[19]....
        /*0804*/ 	.word	0x00017080


	//   ....[20]....
        /*0808*/ 	.word	0x00017190


	//   ....[21]....
        /*080c*/ 	.word	0x00017320


	//   ....[22]....
        /*0810*/ 	.word	0x00017340


	//   ....[23]....
        /*0814*/ 	.word	0x0001f850


	//   ....[24]....
        /*0818*/ 	.word	0x0001f870


	//   ....[25]....
        /*081c*/ 	.word	0x0001f8b0


	//   ....[26]....
        /*0820*/ 	.word	0x0001f8f0


	//   ....[27]....
        /*0824*/ 	.word	0x00021b20


	//   ....[28]....
        /*0828*/ 	.word	0x00021b40


	//   ....[29]....
        /*082c*/ 	.word	0x00021b90


	//   ....[30]....
        /*0830*/ 	.word	0x00021ba0


	//   ....[31]....
        /*0834*/ 	.word	0x00022550


	//   ....[32]....
        /*0838*/ 	.word	0x00022580


	//   ....[33]....
        /*083c*/ 	.word	0x000226c0


	//   ....[34]....
        /*0840*/ 	.word	0x000226e0


	//   ....[35]....
        /*0844*/ 	.word	0x00022820


	//   ....[36]....
        /*0848*/ 	.word	0x00022840


	//   ....[37]....
        /*084c*/ 	.word	0x00022990


	//   ....[38]....
        /*0850*/ 	.word	0x000229b0


	//   ....[39]....
        /*0854*/ 	.word	0x00022f70


	//   ....[40]....
        /*0858*/ 	.word	0x00022fa0


	//   ....[41]....
        /*085c*/ 	.word	0x000239d0


	//   ....[42]....
        /*0860*/ 	.word	0x000239e0


	//   ....[43]....
        /*0864*/ 	.word	0x00024d50


	//   ....[44]....
        /*0868*/ 	.word	0x00024d70


	//   ....[45]....
        /*086c*/ 	.word	0x00024eb0


	//   ....[46]....
        /*0870*/ 	.word	0x00024ed0


	//   ....[47]....
        /*0874*/ 	.word	0x00025010


	//   ....[48]....
        /*0878*/ 	.word	0x00025030


	//   ....[49]....
        /*087c*/ 	.word	0x00025180


	//   ....[50]....
        /*0880*/ 	.word	0x000251a0


	//   ....[51]....
        /*0884*/ 	.word	0x00025370


	//   ....[52]....
        /*0888*/ 	.word	0x00025580


	//   ....[53]....
        /*088c*/ 	.word	0x000255b0


	//   ....[54]....
        /*0890*/ 	.word	0x000255e0


	//   ....[55]....
        /*0894*/ 	.word	0x00025610


	//   ....[56]....
        /*0898*/ 	.word	0x00025640


	//   ....[57]....
        /*089c*/ 	.word	0x00025670


	//   ....[58]....
        /*08a0*/ 	.word	0x000257e0


	//   ....[59]....
        /*08a4*/ 	.word	0x00025810


	//   ....[60]....
        /*08a8*/ 	.word	0x00025840


	//   ....[61]....
        /*08ac*/ 	.word	0x00025870


	//   ....[62]....
        /*08b0*/ 	.word	0x000258a0


	//   ....[63]....
        /*08b4*/ 	.word	0x000258d0


	//   ....[64]....
        /*08b8*/ 	.word	0x00025960


	//   ....[65]....
        /*08bc*/ 	.word	0x00025990


	//   ....[66]....
        /*08c0*/ 	.word	0x000259a0


	//   ....[67]....
        /*08c4*/ 	.word	0x000259e0


	//   ....[68]....
        /*08c8*/ 	.word	0x00027ba0


	//   ....[69]....
        /*08cc*/ 	.word	0x00027bc0


	//   ....[70]....
        /*08d0*/ 	.word	0x00027c50


	//   ....[71]....
        /*08d4*/ 	.word	0x00027c70


	//   ....[72]....
        /*08d8*/ 	.word	0x00027cf0


	//   ....[73]....
        /*08dc*/ 	.word	0x00027d10


	//   ....[74]....
        /*08e0*/ 	.word	0x00027d90


	//   ....[75]....
        /*08e4*/ 	.word	0x00027db0


	//   ....[76]....
        /*08e8*/ 	.word	0x00027e30


	//   ....[77]....
        /*08ec*/ 	.word	0x00027e50


	//   ....[78]....
        /*08f0*/ 	.word	0x00027e60


	//   ....[79]....
        /*08f4*/ 	.word	0x00027e70


	//   ....[80]....
        /*08f8*/ 	.word	0x000285c0


	//   ....[81]....
        /*08fc*/ 	.word	0x00028600


	//   ....[82]....
        /*0900*/ 	.word	0x00028620


	//   ....[83]....
        /*0904*/ 	.word	0x00028630


	//   ....[84]....
        /*0908*/ 	.word	0x00028640


	//   ....[85]....
        /*090c*/ 	.word	0x00028650


	//   ....[86]....
        /*0910*/ 	.word	0x00028680


	//   ....[87]....
        /*0914*/ 	.word	0x00028760


	//   ....[88]....
        /*0918*/ 	.word	0x000287b0


	//   ....[89]....
        /*091c*/ 	.word	0x00028810


	//   ....[90]....
        /*0920*/ 	.word	0x00028880


	//   ....[91]....
        /*0924*/ 	.word	0x000288c0


	//   ....[92]....
        /*0928*/ 	.word	0x00028900


	//   ....[93]....
        /*092c*/ 	.word	0x00028920


	//   ....[94]....
        /*0930*/ 	.word	0x000289a0


	//   ....[95]....
        /*0934*/ 	.word	0x000289e0


	//   ....[96]....
        /*0938*/ 	.word	0x000290d0


	//   ....[97]....
        /*093c*/ 	.word	0x00029100


	//   ....[98]....
        /*0940*/ 	.word	0x00029120


	//   ....[99]....
        /*0944*/ 	.word	0x00029150


	//   ....[100]....
        /*0948*/ 	.word	0x000291c0


	//   ....[101]....
        /*094c*/ 	.word	0x000291f0


	//   ....[102]....
        /*0950*/ 	.word	0x00029300


	//   ....[103]....
        /*0954*/ 	.word	0x00029320


	//   ....[104]....
        /*0958*/ 	.word	0x000293b0


	//   ....[105]....
        /*095c*/ 	.word	0x000293d0


	//   ....[106]....
        /*0960*/ 	.word	0x00029440


	//   ....[107]....
        /*0964*/ 	.word	0x00029460


	//   ....[108]....
        /*0968*/ 	.word	0x000294c0


	//   ....[109]....
        /*096c*/ 	.word	0x000294f0


	//   ....[110]....
        /*0970*/ 	.word	0x00029570


	//   ....[111]....
        /*0974*/ 	.word	0x000295d0


	//   ....[112]....
        /*0978*/ 	.word	0x00029b10


	//   ....[113]....
        /*097c*/ 	.word	0x00029b30


	//   ....[114]....
        /*0980*/ 	.word	0x00029b80


	//   ....[115]....
        /*0984*/ 	.word	0x00029c40


	//   ....[116]....
        /*0988*/ 	.word	0x00029c50


	//   ....[117]....
        /*098c*/ 	.word	0x00029c80


	//   ....[118]....
        /*0990*/ 	.word	0x00029d10


	//   ....[119]....
        /*0994*/ 	.word	0x00029dc0


	//   ....[120]....
        /*0998*/ 	.word	0x00029dd0


	//   ....[121]....
        /*099c*/ 	.word	0x00029e00


	//   ....[122]....
        /*09a0*/ 	.word	0x00029e10


	//   ....[123]....
        /*09a4*/ 	.word	0x00029ea0


	//   ....[124]....
        /*09a8*/ 	.word	0x0002a590


	//   ....[125]....
        /*09ac*/ 	.word	0x0002a5b0


	//   ....[126]....
        /*09b0*/ 	.word	0x0002a5c0


	//   ....[127]....
        /*09b4*/ 	.word	0x0002a600


	//   ....[128]....
        /*09b8*/ 	.word	0x0002a610


	//   ....[129]....
        /*09bc*/ 	.word	0x0002a650


	//   ....[130]....
        /*09c0*/ 	.word	0x0002a660


	//   ....[131]....
        /*09c4*/ 	.word	0x0002a6a0


	//   ....[132]....
        /*09c8*/ 	.word	0x0002a6b0


	//   ....[133]....
        /*09cc*/ 	.word	0x0002a6f0


	//   ....[134]....
        /*09d0*/ 	.word	0x0002a700


	//   ....[135]....
        /*09d4*/ 	.word	0x0002a710


	//   ....[136]....
        /*09d8*/ 	.word	0x0002aa50


	//   ....[137]....
        /*09dc*/ 	.word	0x0002aa70


	//   ....[138]....
        /*09e0*/ 	.word	0x0002aa80


	//   ....[139]....
        /*09e4*/ 	.word	0x0002aa90


	//   ....[140]....
        /*09e8*/ 	.word	0x0002aaa0


	//   ....[141]....
        /*09ec*/ 	.word	0x0002aac0


	//   ....[142]....
        /*09f0*/ 	.word	0x0002ab30


	//   ....[143]....
        /*09f4*/ 	.word	0x0002ab60


	//   ....[144]....
        /*09f8*/ 	.word	0x0002ab70


	//   ....[145]....
        /*09fc*/ 	.word	0x0002abe0


	//   ....[146]....
        /*0a00*/ 	.word	0x0002abf0


	//   ....[147]....
        /*0a04*/ 	.word	0x0002acf0


	//   ....[148]....
        /*0a08*/ 	.word	0x0002b1d0


	//   ....[149]....
        /*0a0c*/ 	.word	0x0002b200


	//   ....[150]....
        /*0a10*/ 	.word	0x0002b260


	//   ....[151]....
        /*0a14*/ 	.word	0x0002b290


	//   ....[152]....
        /*0a18*/ 	.word	0x0002b2c0


	//   ....[153]....
        /*0a1c*/ 	.word	0x0002b2f0


	//   ....[154]....
        /*0a20*/ 	.word	0x0002b320


	//   ....[155]....
        /*0a24*/ 	.word	0x0002b350


	//   ....[156]....
        /*0a28*/ 	.word	0x0002b4f0


	//   ....[157]....
        /*0a2c*/ 	.word	0x0002b520


	//   ....[158]....
        /*0a30*/ 	.word	0x0002b550


	//   ....[159]....
        /*0a34*/ 	.word	0x0002b580


	//   ....[160]....
        /*0a38*/ 	.word	0x0002b5b0


	//   ....[161]....
        /*0a3c*/ 	.word	0x0002b5e0


	//   ....[162]....
        /*0a40*/ 	.word	0x0002b6a0


	//   ....[163]....
        /*0a44*/ 	.word	0x0002b6c0


	//   ....[164]....
        /*0a48*/ 	.word	0x0002b6e0


	//   ....[165]....
        /*0a4c*/ 	.word	0x0002b740


	//   ....[166]....
        /*0a50*/ 	.word	0x0002c160


	//   ....[167]....
        /*0a54*/ 	.word	0x0002c700


	//   ....[168]....
        /*0a58*/ 	.word	0x0002c7f0


	//   ....[169]....
        /*0a5c*/ 	.word	0x0002c890


	//   ....[170]....
        /*0a60*/ 	.word	0x0002c8f0


	//   ....[171]....
        /*0a64*/ 	.word	0x0002c9e0


	//   ....[172]....
        /*0a68*/ 	.word	0x0002ca50


	//   ....[173]....
        /*0a6c*/ 	.word	0x0002cb40


	//   ....[174]....
        /*0a70*/ 	.word	0x0002cbb0


	//   ....[175]....
        /*0a74*/ 	.word	0x0002cca0


	//   ....[176]....
        /*0a78*/ 	.word	0x0002cd10


	//   ....[177]....
        /*0a7c*/ 	.word	0x0002ce00


	//   ....[178]....
        /*0a80*/ 	.word	0x0002ce70


	//   ....[179]....
        /*0a84*/ 	.word	0x0002cf10


	//   ....[180]....
        /*0a88*/ 	.word	0x0002d010


	//   ....[181]....
        /*0a8c*/ 	.word	0x0002d090


	//   ....[182]....
        /*0a90*/ 	.word	0x0002d0f0


	//   ....[183]....
        /*0a94*/ 	.word	0x0002d1c0


	//   ....[184]....
        /*0a98*/ 	.word	0x0002d2a0


	//   ....[185]....
        /*0a9c*/ 	.word	0x0002d360


	//   ....[186]....
        /*0aa0*/ 	.word	0x0002d3e0


	//   ....[187]....
        /*0aa4*/ 	.word	0x0002d4d0


	//   ....[188]....
        /*0aa8*/ 	.word	0x0002d590


	//   ....[189]....
        /*0aac*/ 	.word	0x0002d640


	//   ....[190]....
        /*0ab0*/ 	.word	0x0002d700


	//   ....[191]....
        /*0ab4*/ 	.word	0x0002d7b0


	//   ....[192]....
        /*0ab8*/ 	.word	0x0002d830


	//   ....[193]....
        /*0abc*/ 	.word	0x0002d920


	//   ....[194]....
        /*0ac0*/ 	.word	0x0002d990


	//   ....[195]....
        /*0ac4*/ 	.word	0x0002da60


	//   ....[196]....
        /*0ac8*/ 	.word	0x0002db00


	//   ....[197]....
        /*0acc*/ 	.word	0x0002dba0


	//   ....[198]....
        /*0ad0*/ 	.word	0x0002dc00


	//   ....[199]....
        /*0ad4*/ 	.word	0x0002dcf0


	//   ....[200]....
        /*0ad8*/ 	.word	0x0002de00


	//   ....[201]....
        /*0adc*/ 	.word	0x0002de50


	//   ....[202]....
        /*0ae0*/ 	.word	0x0002deb0


	//   ....[203]....
        /*0ae4*/ 	.word	0x0002dfb0


	//   ....[204]....
        /*0ae8*/ 	.word	0x0002e0c0


	//   ....[205]....
        /*0aec*/ 	.word	0x0002e110


	//   ....[206]....
        /*0af0*/ 	.word	0x0002e170


	//   ....[207]....
        /*0af4*/ 	.word	0x0002e270


	//   ....[208]....
        /*0af8*/ 	.word	0x0002e380


	//   ....[209]....
        /*0afc*/ 	.word	0x0002e3d0


	//   ....[210]....
        /*0b00*/ 	.word	0x0002e430


	//   ....[211]....
        /*0b04*/ 	.word	0x0002e520


	//   ....[212]....
        /*0b08*/ 	.word	0x0002e650


	//   ....[213]....
        /*0b0c*/ 	.word	0x0002e730


	//   ....[214]....
        /*0b10*/ 	.word	0x0002e7c0


	//   ....[215]....
        /*0b14*/ 	.word	0x0002e8d0


	//   ....[216]....
        /*0b18*/ 	.word	0x0002e930


	//   ....[217]....
        /*0b1c*/ 	.word	0x0002ea40


	//   ....[218]....
        /*0b20*/ 	.word	0x0002eaa0


	//   ....[219]....
        /*0b24*/ 	.word	0x0002ebb0


	//   ....[220]....
        /*0b28*/ 	.word	0x0002ec10


	//   ....[221]....
        /*0b2c*/ 	.word	0x0002ed20


	//   ....[222]....
        /*0b30*/ 	.word	0x0002ed80


	//   ....[223]....
        /*0b34*/ 	.word	0x0002ee40


	//   ....[224]....
        /*0b38*/ 	.word	0x0002efa0


	//   ....[225]....
        /*0b3c*/ 	.word	0x0002f040


	//   ....[226]....
        /*0b40*/ 	.word	0x0002f0a0


	//   ....[227]....
        /*0b44*/ 	.word	0x0002f150


	//   ....[228]....
        /*0b48*/ 	.word	0x0002f1b0


	//   ....[229]....
        /*0b4c*/ 	.word	0x0002f260


	//   ....[230]....
        /*0b50*/ 	.word	0x0002f2c0


	//   ....[231]....
        /*0b54*/ 	.word	0x0002f370


	//   ....[232]....
        /*0b58*/ 	.word	0x0002f3d0


	//   ....[233]....
        /*0b5c*/ 	.word	0x0002f480


	//   ....[234]....
        /*0b60*/ 	.word	0x0002f4e0


	//   ....[235]....
        /*0b64*/ 	.word	0x0002f590


	//   ....[236]....
        /*0b68*/ 	.word	0x0002f670


	//   ....[237]....
        /*0b6c*/ 	.word	0x0002f710


	//   ....[238]....
        /*0b70*/ 	.word	0x0002f770


	//   ....[239]....
        /*0b74*/ 	.word	0x0002f840


	//   ....[240]....
        /*0b78*/ 	.word	0x0002f8a0


	//   ....[241]....
        /*0b7c*/ 	.word	0x0002f970


	//   ....[242]....
        /*0b80*/ 	.word	0x0002f9d0


	//   ....[243]....
        /*0b84*/ 	.word	0x0002fab0


	//   ....[244]....
        /*0b88*/ 	.word	0x0002fb10


	//   ....[245]....
        /*0b8c*/ 	.word	0x0002fbe0


	//   ....[246]....
        /*0b90*/ 	.word	0x0002fc40


	//   ....[247]....
        /*0b94*/ 	.word	0x0002fd10


	//   ....[248]....
        /*0b98*/ 	.word	0x0002fda0


	//   ....[249]....
        /*0b9c*/ 	.word	0x0002fe40


	//   ....[250]....
        /*0ba0*/ 	.word	0x0002ffc0


	//   ....[251]....
        /*0ba4*/ 	.word	0x00030030


	//   ....[252]....
        /*0ba8*/ 	.word	0x000300a0


	//   ....[253]....
        /*0bac*/ 	.word	0x00030110


	//   ....[254]....
        /*0bb0*/ 	.word	0x00030180


	//   ....[255]....
        /*0bb4*/ 	.word	0x00030200


	//   ....[0]....
        /*0bb8*/ 	.word	0x00030280


	//   ....[1]....
        /*0bbc*/ 	.word	0x00030310


	//   ....[2]....
        /*0bc0*/ 	.word	0x00030380


	//   ....[3]....
        /*0bc4*/ 	.word	0x000303f0


	//   ....[4]....
        /*0bc8*/ 	.word	0x00030460


	//   ....[5]....
        /*0bcc*/ 	.word	0x000304e0


	//   ....[6]....
        /*0bd0*/ 	.word	0x00030550


	//   ....[7]....
        /*0bd4*/ 	.word	0x000305e0


	//   ....[8]....
        /*0bd8*/ 	.word	0x00030640


	//   ....[9]....
        /*0bdc*/ 	.word	0x000306d0


	//   ....[10]....
        /*0be0*/ 	.word	0x00030800


	//   ....[11]....
        /*0be4*/ 	.word	0x00032ec0


	//   ....[12]....
        /*0be8*/ 	.word	0x000335c0


	//   ....[13]....
        /*0bec*/ 	.word	0x00034860


	//   ....[14]....
        /*0bf0*/ 	.word	0x000348b0


	//   ....[15]....
        /*0bf4*/ 	.word	0x00034920


	//   ....[16]....
        /*0bf8*/ 	.word	0x00034940


	//----- nvinfo : EIATTR_REG_RECONFIG
	.align		4
.L_1404:
        /*0bfc*/ 	.byte	0x01, 0x54
	.zero		2


	//----- nvinfo : EIATTR_SYSCALL_OFFSETS
	.align		4
        /*0c00*/ 	.byte	0x04, 0x46
        /*0c02*/ 	.short	(.L_1406 - .L_1405)


	//   ....[0]....
.L_1405:
        /*0c04*/ 	.word	0x00002b30


	//   ....[1]....
        /*0c08*/ 	.word	0x000271b0


	//   ....[2]....
        /*0c0c*/ 	.word	0x00027300


	//   ....[3]....
        /*0c10*/ 	.word	0x000273f0


	//   ....[4]....
        /*0c14*/ 	.word	0x00028200


	//   ....[5]....
        /*0c18*/ 	.word	0x00028d30


	//----- nvinfo : EIATTR_MBARRIER_INSTR_OFFSETS
	.align		4
.L_1406:
        /*0c1c*/ 	.byte	0x04, 0x39
        /*0c1e*/ 	.short	(.L_1408 - .L_1407)


	//   ....[0]....
.L_1407:
        /*0c20*/ 	.word	0x00000190
        /*0c24*/ 	.word	0x000000ff
        /*0c28*/ 	.word	0x00032400
        /*0c2c*/ 	.short	0x0100
        /*0c2e*/ 	.byte	0x08
	.zero		1


	//   ....[1]....
        /*0c30*/ 	.word	0x000001a0
        /*0c34*/ 	.word	0x000000ff
        /*0c38*/ 	.word	0x00032410
        /*0c3c*/ 	.short	0x0100
        /*0c3e*/ 	.byte	0x08
	.zero		1


	//   ....[2]....
        /*0c40*/ 	.word	0x000001b0
        /*0c44*/ 	.word	0x000000ff
        /*0c48*/ 	.word	0x00032420
        /*0c4c*/ 	.short	0x0100
        /*0c4e*/ 	.byte	0x08
	.zero		1


	//   ....[3]....
        /*0c50*/ 	.word	0x000002a0
        /*0c54*/ 	.word	0x000000ff
        /*0c58*/ 	.word	0x00032430
        /*0c5c*/ 	.short	0x0100
        /*0c5e*/ 	.byte	0x08
	.zero		1


	//   ....[4]....
        /*0c60*/ 	.word	0x000002b0
        /*0c64*/ 	.word	0x000000ff
        /*0c68*/ 	.word	0x00032440
        /*0c6c*/ 	.short	0x0100
        /*0c6e*/ 	.byte	0x08
	.zero		1


	//   ....[5]....
        /*0c70*/ 	.word	0x000002c0
        /*0c74*/ 	.word	0x000000ff
        /*0c78*/ 	.word	0x00032438
        /*0c7c*/ 	.short	0x0100
        /*0c7e*/ 	.byte	0x08
	.zero		1


	//   ....[6]....
        /*0c80*/ 	.word	0x000002d0
        /*0c84*/ 	.word	0x000000ff
        /*0c88*/ 	.word	0x00032448
        /*0c8c*/ 	.short	0x0100
        /*0c8e*/ 	.byte	0x08
	.zero		1


	//   ....[7]....
        /*0c90*/ 	.word	0x00000400
        /*0c94*/ 	.word	0x000000ff
        /*0c98*/ 	.word	0x00032450
        /*0c9c*/ 	.short	0x0100
        /*0c9e*/ 	.byte	0x08
	.zero		1


	//   ....[8]....
        /*0ca0*/ 	.word	0x00000410
        /*0ca4*/ 	.word	0x000000ff
        /*0ca8*/ 	.word	0x00032460
        /*0cac*/ 	.short	0x0100
        /*0cae*/ 	.byte	0x08
	.zero		1


	//   ....[9]....
        /*0cb0*/ 	.word	0x00000420
        /*0cb4*/ 	.word	0x000000ff
        /*0cb8*/ 	.word	0x00032458
        /*0cbc*/ 	.short	0x0100
        /*0cbe*/ 	.byte	0x08
	.zero		1


	//   ....[10]....
        /*0cc0*/ 	.word	0x00000430
        /*0cc4*/ 	.word	0x000000ff
        /*0cc8*/ 	.word	0x00032468
        /*0ccc*/ 	.short	0x0100
        /*0cce*/ 	.byte	0x08
	.zero		1


	//   ....[11]....
        /*0cd0*/ 	.word	0x00000520
        /*0cd4*/ 	.word	0x000000ff
        /*0cd8*/ 	.word	0x00032470
        /*0cdc*/ 	.short	0x0100
        /*0cde*/ 	.byte	0x06
	.zero		1


	//   ....[12]....
        /*0ce0*/ 	.word	0x00000530
        /*0ce4*/ 	.word	0x000000ff
        /*0ce8*/ 	.word	0x00032480
        /*0cec*/ 	.short	0x0100
        /*0cee*/ 	.byte	0x06
	.zero		1


	//   ....[13]....
        /*0cf0*/ 	.word	0x00000540
        /*0cf4*/ 	.word	0x000000ff
        /*0cf8*/ 	.word	0x00032478
        /*0cfc*/ 	.short	0x0100
        /*0cfe*/ 	.byte	0x06
	.zero		1


	//   ....[14]....
        /*0d00*/ 	.word	0x00000550
        /*0d04*/ 	.word	0x000000ff
        /*0d08*/ 	.word	0x00032488
        /*0d0c*/ 	.short	0x0100
        /*0d0e*/ 	.byte	0x06
	.zero		1


	//   ....[15]....
        /*0d10*/ 	.word	0x00000680
        /*0d14*/ 	.word	0x000000ff
        /*0d18*/ 	.word	0x00032490
        /*0d1c*/ 	.short	0x0100
        /*0d1e*/ 	.byte	0x08
	.zero		1


	//   ....[16]....
        /*0d20*/ 	.word	0x00000690
        /*0d24*/ 	.word	0x000000ff
        /*0d28*/ 	.word	0x000324a0
        /*0d2c*/ 	.short	0x0100
        /*0d2e*/ 	.byte	0x08
	.zero		1


	//   ....[17]....
        /*0d30*/ 	.word	0x000006a0
        /*0d34*/ 	.word	0x000000ff
        /*0d38*/ 	.word	0x00032498
        /*0d3c*/ 	.short	0x0100
        /*0d3e*/ 	.byte	0x08
	.zero		1


	//   ....[18]....
        /*0d40*/ 	.word	0x000006b0
        /*0d44*/ 	.word	0x000000ff
        /*0d48*/ 	.word	0x000324a8
        /*0d4c*/ 	.short	0x0100
        /*0d4e*/ 	.byte	0x08
	.zero		1


	//   ....[19]....
        /*0d50*/ 	.word	0x000007f0
        /*0d54*/ 	.word	0x000000ff
        /*0d58*/ 	.word	0x000324b0
        /*0d5c*/ 	.short	0x0100
        /*0d5e*/ 	.byte	0x08
	.zero		1


	//   ....[20]....
        /*0d60*/ 	.word	0x00000800
        /*0d64*/ 	.word	0x000000ff
        /*0d68*/ 	.word	0x000324c0
        /*0d6c*/ 	.short	0x0100
        /*0d6e*/ 	.byte	0x08
	.zero		1


	//   ....[21]....
        /*0d70*/ 	.word	0x00000810
        /*0d74*/ 	.word	0x000000ff
        /*0d78*/ 	.word	0x000324b8
        /*0d7c*/ 	.short	0x0100
        /*0d7e*/ 	.byte	0x08
	.zero		1


	//   ....[22]....
        /*0d80*/ 	.word	0x00000820
        /*0d84*/ 	.word	0x000000ff
        /*0d88*/ 	.word	0x000324c8
        /*0d8c*/ 	.short	0x0100
        /*0d8e*/ 	.byte	0x08
	.zero		1


	//   ....[23]....
        /*0d90*/ 	.word	0x00002d70
        /*0d94*/ 	.word	0x00000048
        /*0d98*/ 	.word	0x00032400
        /*0d9c*/ 	.short	0x010a
        /*0d9e*/ 	.byte	0x3f
	.zero		1


	//   ....[24]....
        /*0da0*/ 	.word	0x00003200
        /*0da4*/ 	.word	0x0000000a
        /*0da8*/ 	.word	0x00000000
        /*0dac*/ 	.short	0x010a
        /*0dae*/ 	.byte	0x3f
	.zero		1


	//   ....[25]....
        /*0db0*/ 	.word	0x00003260
        /*0db4*/ 	.word	0x0000000a
        /*0db8*/ 	.word	0x00000000
        /*0dbc*/ 	.short	0x010a
        /*0dbe*/ 	.byte	0x3f
	.zero		1


	//   ....[26]....
        /*0dc0*/ 	.word	0x00003610
        /*0dc4*/ 	.word	0x00000048
        /*0dc8*/ 	.word	0x00032410
        /*0dcc*/ 	.short	0x010a
        /*0dce*/ 	.byte	0x3f
	.zero		1


	//   ....[27]....
        /*0dd0*/ 	.word	0x00003710
        /*0dd4*/ 	.word	0x0000000a
        /*0dd8*/ 	.word	0x00000000
        /*0ddc*/ 	.short	0x010a
        /*0dde*/ 	.byte	0x3f
	.zero		1


	//   ....[28]....
        /*0de0*/ 	.word	0x00003770
        /*0de4*/ 	.word	0x0000000a
        /*0de8*/ 	.word	0x00000000
        /*0dec*/ 	.short	0x010a
        /*0dee*/ 	.byte	0x3f
	.zero		1


	//   ....[29]....
        /*0df0*/ 	.word	0x000044e0
        /*0df4*/ 	.word	0x00000007
        /*0df8*/ 	.word	0x00000000
        /*0dfc*/ 	.short	0x0101
        /*0dfe*/ 	.byte	0x3f
	.zero		1


	//   ....[30]....
        /*0e00*/ 	.word	0x00009cd0
        /*0e04*/ 	.word	0x00000000
        /*0e08*/ 	.word	0x00000000
        /*0e0c*/ 	.short	0x0101
        /*0e0e*/ 	.byte	0x3f
	.zero		1


	//   ....[31]....
        /*0e10*/ 	.word	0x0000a440
        /*0e14*/ 	.word	0x00000004
        /*0e18*/ 	.word	0x00000000
        /*0e1c*/ 	.short	0x010a
        /*0e1e*/ 	.byte	0x3f
	.zero		1


	//   ....[32]....
        /*0e20*/ 	.word	0x0000a4e0
        /*0e24*/ 	.word	0x00000006
        /*0e28*/ 	.word	0x00000000
        /*0e2c*/ 	.short	0x010a
        /*0e2e*/ 	.byte	0x3f
	.zero		1


	//   ....[33]....
        /*0e30*/ 	.word	0x0000a8f0
        /*0e34*/ 	.word	0x00000003
        /*0e38*/ 	.word	0x00000000
        /*0e3c*/ 	.short	0x010a
        /*0e3e*/ 	.byte	0x3f
	.zero		1


	//   ....[34]....
        /*0e40*/ 	.word	0x0000a9c0
        /*0e44*/ 	.word	0x00000006
        /*0e48*/ 	.word	0x00000000
        /*0e4c*/ 	.short	0x010a
        /*0e4e*/ 	.byte	0x3f
	.zero		1


	//   ....[35]....
        /*0e50*/ 	.word	0x0000b730
        /*0e54*/ 	.word	0x00000003
        /*0e58*/ 	.word	0x00000000
        /*0e5c*/ 	.short	0x0101
        /*0e5e*/ 	.byte	0x3f
	.zero		1


	//   ....[36]....
        /*0e60*/ 	.word	0x00014140
        /*0e64*/ 	.word	0x00000000
        /*0e68*/ 	.word	0x00000000
        /*0e6c*/ 	.short	0x0101
        /*0e6e*/ 	.byte	0x3f
	.zero		1


	//   ....[37]....
        /*0e70*/ 	.word	0x00014340
        /*0e74*/ 	.word	0x00000007
        /*0e78*/ 	.word	0x00000000
        /*0e7c*/ 	.short	0x010a
        /*0e7e*/ 	.byte	0x3f
	.zero		1


	//   ....[38]....
        /*0e80*/ 	.word	0x000143f0
        /*0e84*/ 	.word	0x00000000
        /*0e88*/ 	.word	0x00000000
        /*0e8c*/ 	.short	0x010a
        /*0e8e*/ 	.byte	0x3f
	.zero		1


	//   ....[39]....
        /*0e90*/ 	.word	0x00014820
        /*0e94*/ 	.word	0x0000000b
        /*0e98*/ 	.word	0x00000000
        /*0e9c*/ 	.short	0x010a
        /*0e9e*/ 	.byte	0x3f
	.zero		1


	//   ....[40]....
        /*0ea0*/ 	.word	0x00014920
        /*0ea4*/ 	.word	0x00000006
        /*0ea8*/ 	.word	0x00000000
        /*0eac*/ 	.short	0x010a
        /*0eae*/ 	.byte	0x3f
	.zero		1


	//   ....[41]....
        /*0eb0*/ 	.word	0x00015690
        /*0eb4*/ 	.word	0x00000006
        /*0eb8*/ 	.word	0x00000000
        /*0ebc*/ 	.short	0x0101
        /*0ebe*/ 	.byte	0x3f
	.zero		1


	//   ....[42]....
        /*0ec0*/ 	.word	0x0001f3c0
        /*0ec4*/ 	.word	0x00000007
        /*0ec8*/ 	.word	0x00000000
        /*0ecc*/ 	.short	0x0101
        /*0ece*/ 	.byte	0x3f
	.zero		1


	//   ....[43]....
        /*0ed0*/ 	.word	0x00022540
        /*0ed4*/ 	.word	0x00000000
        /*0ed8*/ 	.word	0x00000000
        /*0edc*/ 	.short	0x0101
        /*0ede*/ 	.byte	0x3f
	.zero		1


	//   ....[44]....
        /*0ee0*/ 	.word	0x00022f90
        /*0ee4*/ 	.word	0x00000004
        /*0ee8*/ 	.word	0x00000000
        /*0eec*/ 	.short	0x0101
        /*0eee*/ 	.byte	0x3f
	.zero		1


	//   ....[45]....
        /*0ef0*/ 	.word	0x00027930
        /*0ef4*/ 	.word	0x00000011
        /*0ef8*/ 	.word	0x00032440
        /*0efc*/ 	.short	0x010a
        /*0efe*/ 	.byte	0x3f
	.zero		1


	//   ....[46]....
        /*0f00*/ 	.word	0x00027f70
        /*0f04*/ 	.word	0x00000011
        /*0f08*/ 	.word	0x00032430
        /*0f0c*/ 	.short	0x0107
        /*0f0e*/ 	.byte	0x3f
	.zero		1


	//   ....[47]....
        /*0f10*/ 	.word	0x00028040
        /*0f14*/ 	.word	0x00000011
        /*0f18*/ 	.word	0x00032430
        /*0f1c*/ 	.short	0x0101
        /*0f1e*/ 	.byte	0x3f
	.zero		1


	//   ....[48]....
        /*0f20*/ 	.word	0x00028b70
        /*0f24*/ 	.word	0x00000016
        /*0f28*/ 	.word	0x00032400
        /*0f2c*/ 	.short	0x0107
        /*0f2e*/ 	.byte	0x3f
	.zero		1


	//   ....[49]....
        /*0f30*/ 	.word	0x00028c00
        /*0f34*/ 	.word	0x00000016
        /*0f38*/ 	.word	0x00032400
        /*0f3c*/ 	.short	0x0101
        /*0f3e*/ 	.byte	0x3f
	.zero		1


	//   ....[50]....
        /*0f40*/ 	.word	0x00029710
        /*0f44*/ 	.word	0x00000016
        /*0f48*/ 	.word	0x00032410
        /*0f4c*/ 	.short	0x0107
        /*0f4e*/ 	.byte	0x3f
	.zero		1


	//   ....[51]....
        /*0f50*/ 	.word	0x00029810
        /*0f54*/ 	.word	0x00000016
        /*0f58*/ 	.word	0x00032410
        /*0f5c*/ 	.short	0x0101
        /*0f5e*/ 	.byte	0x3f
	.zero		1


	//   ....[52]....
        /*0f60*/ 	.word	0x00029830
        /*0f64*/ 	.word	0x00000016
        /*0f68*/ 	.word	0x00032420
        /*0f6c*/ 	.short	0x010a
        /*0f6e*/ 	.byte	0x3f
	.zero		1


	//   ....[53]....
        /*0f70*/ 	.word	0x000298b0
        /*0f74*/ 	.word	0x00000011
        /*0f78*/ 	.word	0x00032460
        /*0f7c*/ 	.short	0x010a
        /*0f7e*/ 	.byte	0x3f
	.zero		1


	//   ....[54]....
        /*0f80*/ 	.word	0x0002a020
        /*0f84*/ 	.word	0x00000011
        /*0f88*/ 	.word	0x00032450
        /*0f8c*/ 	.short	0x0107
        /*0f8e*/ 	.byte	0x3f
	.zero		1


	//   ....[55]....
        /*0f90*/ 	.word	0x0002a0e0
        /*0f94*/ 	.word	0x00000011
        /*0f98*/ 	.word	0x00032450
        /*0f9c*/ 	.short	0x0101
        /*0f9e*/ 	.byte	0x3f
	.zero		1


	//   ....[56]....
        /*0fa0*/ 	.word	0x0002a410
        /*0fa4*/ 	.word	0x0000000a
        /*0fa8*/ 	.word	0x00032440
        /*0fac*/ 	.short	0x010a
        /*0fae*/ 	.byte	0x3f
	.zero		1


	//   ....[57]....
        /*0fb0*/ 	.word	0x0002a7c0
        /*0fb4*/ 	.word	0x0000000a
        /*0fb8*/ 	.word	0x00032430
        /*0fbc*/ 	.short	0x0107
        /*0fbe*/ 	.byte	0x3f
	.zero		1


	//   ....[58]....
        /*0fc0*/ 	.word	0x0002a870
        /*0fc4*/ 	.word	0x0000000a
        /*0fc8*/ 	.word	0x00032430
        /*0fcc*/ 	.short	0x0101
        /*0fce*/ 	.byte	0x3f
	.zero		1


	//   ....[59]....
        /*0fd0*/ 	.word	0x0002a8a0
        /*0fd4*/ 	.word	0x0000000a
        /*0fd8*/ 	.word	0x00032460
        /*0fdc*/ 	.short	0x010a
        /*0fde*/ 	.byte	0x3f
	.zero		1


	//   ....[60]....
        /*0fe0*/ 	.word	0x0002ada0
        /*0fe4*/ 	.word	0x0000000a
        /*0fe8*/ 	.word	0x00032450
        /*0fec*/ 	.short	0x0107
        /*0fee*/ 	.byte	0x3f
	.zero		1


	//   ....[61]....
        /*0ff0*/ 	.word	0x0002ae50
        /*0ff4*/ 	.word	0x0000000a
        /*0ff8*/ 	.word	0x00032450
        /*0ffc*/ 	.short	0x0101
        /*0ffe*/ 	.byte	0x3f
	.zero		1


	//   ....[62]....
        /*1000*/ 	.word	0x0002c0e0
        /*1004*/ 	.word	0x00000005
        /*1008*/ 	.word	0x00032420
        /*100c*/ 	.short	0x010a
        /*100e*/ 	.byte	0x3f
	.zero		1


	//   ....[63]....
        /*1010*/ 	.word	0x0002c280
        /*1014*/ 	.word	0x00000003
        /*1018*/ 	.word	0x00032440
        /*101c*/ 	.short	0x010a
        /*101e*/ 	.byte	0x3f
	.zero		1


	//   ....[64]....
        /*1020*/ 	.word	0x0002c320
        /*1024*/ 	.word	0x00000005
        /*1028*/ 	.word	0x00032440
        /*102c*/ 	.short	0x010a
        /*102e*/ 	.byte	0x3f
	.zero		1


	//   ....[65]....
        /*1030*/ 	.word	0x0002c360
        /*1034*/ 	.word	0x00000003
        /*1038*/ 	.word	0x00032460
        /*103c*/ 	.short	0x010a
        /*103e*/ 	.byte	0x3f
	.zero		1


	//   ....[66]....
        /*1040*/ 	.word	0x0002c3a0
        /*1044*/ 	.word	0x00000005
        /*1048*/ 	.word	0x00032460
        /*104c*/ 	.short	0x010a
        /*104e*/ 	.byte	0x3f
	.zero		1


	//   ....[67]....
        /*1050*/ 	.word	0x0002c400
        /*1054*/ 	.word	0x00000048
        /*1058*/ 	.word	0x00032400
        /*105c*/ 	.short	0x010a
        /*105e*/ 	.byte	0x3f
	.zero		1


	//   ....[68]....
        /*1060*/ 	.word	0x0002c450
        /*1064*/ 	.word	0x0000000a
        /*1068*/ 	.word	0x00000000
        /*106c*/ 	.short	0x010a
        /*106e*/ 	.byte	0x3f
	.zero		1


	//   ....[69]....
        /*1070*/ 	.word	0x0002c4a0
        /*1074*/ 	.word	0x00000048
        /*1078*/ 	.word	0x00032410
        /*107c*/ 	.short	0x010a
        /*107e*/ 	.byte	0x3f
	.zero		1


	//   ....[70]....
        /*1080*/ 	.word	0x0002c4f0
        /*1084*/ 	.word	0x0000000a
        /*1088*/ 	.word	0x00000000
        /*108c*/ 	.short	0x010a
        /*108e*/ 	.byte	0x3f
	.zero		1


	//   ....[71]....
        /*1090*/ 	.word	0x0002c540
        /*1094*/ 	.word	0x00000006
        /*1098*/ 	.word	0x00000000
        /*109c*/ 	.short	0x010a
        /*109e*/ 	.byte	0x3f
	.zero		1


	//   ....[72]....
        /*10a0*/ 	.word	0x0002c590
        /*10a4*/ 	.word	0x00000006
        /*10a8*/ 	.word	0x00000000
        /*10ac*/ 	.short	0x010a
        /*10ae*/ 	.byte	0x3f
	.zero		1


	//   ....[73]....
        /*10b0*/ 	.word	0x0002c5e0
        /*10b4*/ 	.word	0x00000000
        /*10b8*/ 	.word	0x00000000
        /*10bc*/ 	.short	0x010a
        /*10be*/ 	.byte	0x3f
	.zero		1


	//   ....[74]....
        /*10c0*/ 	.word	0x0002c630
        /*10c4*/ 	.word	0x00000006
        /*10c8*/ 	.word	0x00000000
        /*10cc*/ 	.short	0x010a
        /*10ce*/ 	.byte	0x3f
	.zero		1


	//   ....[75]....
        /*10d0*/ 	.word	0x0002c740
        /*10d4*/ 	.word	0x00000011
        /*10d8*/ 	.word	0x00032440
        /*10dc*/ 	.short	0x010a
        /*10de*/ 	.byte	0x3f
	.zero		1


	//   ....[76]....
        /*10e0*/ 	.word	0x0002e550
        /*10e4*/ 	.word	0x00000016
        /*10e8*/ 	.word	0x00032420
        /*10ec*/ 	.short	0x010a
        /*10ee*/ 	.byte	0x3f
	.zero		1


	//   ....[77]....
        /*10f0*/ 	.word	0x0002e5a0
        /*10f4*/ 	.word	0x00000011
        /*10f8*/ 	.word	0x00032460
        /*10fc*/ 	.short	0x010a
        /*10fe*/ 	.byte	0x3f
	.zero		1


	//   ....[78]....
        /*1100*/ 	.word	0x0002eef0
        /*1104*/ 	.word	0x0000000a
        /*1108*/ 	.word	0x00032440
        /*110c*/ 	.short	0x010a
        /*110e*/ 	.byte	0x3f
	.zero		1


	//   ....[79]....
        /*1110*/ 	.word	0x0002f5c0
        /*1114*/ 	.word	0x0000000a
        /*1118*/ 	.word	0x00032460
        /*111c*/ 	.short	0x010a
        /*111e*/ 	.byte	0x3f
	.zero		1


	//   ....[80]....
        /*1120*/ 	.word	0x00030720
        /*1124*/ 	.word	0x00000005
        /*1128*/ 	.word	0x00032420
        /*112c*/ 	.short	0x010a
        /*112e*/ 	.byte	0x3f
	.zero		1


	//   ....[81]....
        /*1130*/ 	.word	0x000308c0
        /*1134*/ 	.word	0x00000003
        /*1138*/ 	.word	0x00032440
        /*113c*/ 	.short	0x010a
        /*113e*/ 	.byte	0x3f
	.zero		1


	//   ....[82]....
        /*1140*/ 	.word	0x00030910
        /*1144*/ 	.word	0x00000005
        /*1148*/ 	.word	0x00032440
        /*114c*/ 	.short	0x010a
        /*114e*/ 	.byte	0x3f
	.zero		1


	//   ....[83]....
        /*1150*/ 	.word	0x00030960
        /*1154*/ 	.word	0x00000003
        /*1158*/ 	.word	0x00032460
        /*115c*/ 	.short	0x010a
        /*115e*/ 	.byte	0x3f
	.zero		1


	//   ....[84]....
        /*1160*/ 	.word	0x00030d20
        /*1164*/ 	.word	0x00000012
        /*1168*/ 	.word	0x00000000
        /*116c*/ 	.short	0x010a
        /*116e*/ 	.byte	0x3f
	.zero		1


	//   ....[85]....
        /*1170*/ 	.word	0x00030e60
        /*1174*/ 	.word	0x00000006
        /*1178*/ 	.word	0x00000000
        /*117c*/ 	.short	0x010a
        /*117e*/ 	.byte	0x3f
	.zero		1


	//   ....[86]....
        /*1180*/ 	.word	0x000314c0
        /*1184*/ 	.word	0x0000000d
        /*1188*/ 	.word	0x00000000
        /*118c*/ 	.short	0x010a
        /*118e*/ 	.byte	0x3f
	.zero		1


	//   ....[87]....
        /*1190*/ 	.word	0x00031600
        /*1194*/ 	.word	0x00000012
        /*1198*/ 	.word	0x00000000
        /*119c*/ 	.short	0x010a
        /*119e*/ 	.byte	0x3f
	.zero		1


	//   ....[88]....
        /*11a0*/ 	.word	0x000328b0
        /*11a4*/ 	.word	0x00000007
        /*11a8*/ 	.word	0x00000000
        /*11ac*/ 	.short	0x0101
        /*11ae*/ 	.byte	0x3f
	.zero		1


	//   ....[89]....
        /*11b0*/ 	.word	0x0004c630
        /*11b4*/ 	.word	0x00000000
        /*11b8*/ 	.word	0x00000000
        /*11bc*/ 	.short	0x0101
        /*11be*/ 	.byte	0x3f
	.zero		1


	//   ....[90]....
        /*11c0*/ 	.word	0x0004c650
        /*11c4*/ 	.word	0x00000006
        /*11c8*/ 	.word	0x00000000
        /*11cc*/ 	.short	0x010a
        /*11ce*/ 	.byte	0x3f
	.zero		1


	//   ....[91]....
        /*11d0*/ 	.word	0x0004c6a0
        /*11d4*/ 	.word	0x00000012
        /*11d8*/ 	.word	0x00000000
        /*11dc*/ 	.short	0x010a
        /*11de*/ 	.byte	0x3f
	.zero		1


	//----- nvinfo : EIATTR_NUM_MBARRIERS
	.align		4
.L_1408:
        /*11e0*/ 	.byte	0x03, 0x38
        /*11e2*/ 	.short	0x0017


	//----- nvinfo : EIATTR_EXIT_INSTR_OFFSETS
	.align		4
        /*11e4*/ 	.byte	0x04, 0x1c
        /*11e6*/ 	.short	(.L_1410 - .L_1409)


	//   ....[0]....
.L_1409:
        /*11e8*/ 	.word	0x00000ad0


	//   ....[1]....
        /*11ec*/ 	.word	0x00025320


	//   ....[2]....
        /*11f0*/ 	.word	0x0002c3f0


	//----- nvinfo : EIATTR_MAX_THREADS
	.align		4
.L_1410:
        /*11f4*/ 	.byte	0x04, 0x05
        /*11f6*/ 	.short	(.L_1412 - .L_1411)
.L_1411:
        /*11f8*/ 	.word	0x00000180
        /*11fc*/ 	.word	0x00000001
        /*1200*/ 	.word	0x00000001


	//----- nvinfo : EIATTR_CRS_STACK_SIZE
	.align		4
.L_1412:
        /*1204*/ 	.byte	0x04, 0x1e
        /*1206*/ 	.short	(.L_1414 - .L_1413)
.L_1413:
        /*1208*/ 	.word	0x00000000


	//----- nvinfo : EIATTR_CBANK_PARAM_SIZE
	.align		4
.L_1414:
        /*120c*/ 	.byte	0x03, 0x19
        /*120e*/ 	.short	0x0bf0


	//----- nvinfo : EIATTR_PARAM_CBANK
	.align		4
        /*1210*/ 	.byte	0x04, 0x0a
        /*1212*/ 	.short	(.L_1416 - .L_1415)
	.align		4
.L_1415:
        /*1214*/ 	.word	index@(.nv.constant0._ZN7cutlass13device_kernelIN5flash11enable_sm90INS1_16FlashAttnFwdSm90INS1_25CollectiveMainloopFwdSm90ILi2EN4cute5tupleIJNS5_1CILi1EEES8_S8_EEENS6_IJNS7_ILi128EEENS7_ILi96EEENS7_ILi64EEEEEELi256ENS_6half_tEfNS_4arch4Sm90ELb0ELb1ELb1ELb1ELb1ELb0ELb1ELb1ELb0ELb1ELb1ELb0EEENS1_21CollectiveEpilogueFwdINS6_IJSA_NS7_ILi256EEESB_EEES9_SE_SG_Li256ELb1ELb1ELb1ELb0EEENS1_36VarlenDynamicPersistentTileSchedulerILi128ELi96ELi256ELi128ELb1ELb1ELb1ELb1ELb0ELb1EEEEEEEEEvNT_6ParamsE)
        /*1218*/ 	.short	0x0210
        /*121a*/ 	.short	0x0bf0


	//----- nvinfo : EIATTR_SW_WAR
	.align		4
.L_1416:
        /*121c*/ 	.byte	0x04, 0x36
        /*121e*/ 	.short	(.L_1418 - .L_1417)
.L_1417:
        /*1220*/ 	.word	0x00000008
.L_1418:


//--------------------- .nv.info._ZN7cutlass13device_kernelIN5flash11enable_sm90INS1_16FlashAttnFwdSm90INS1_25CollectiveMainloopFwdSm90ILi2EN4cute5tupleIJNS5_1CILi1EEES8_S8_EEENS6_IJNS7_ILi128EEENS7_ILi96EEENS7_ILi64EEEEEELi256ENS_6half_tEfNS_4arch4Sm90ELb0ELb1ELb1ELb1ELb1ELb1ELb1ELb1ELb0ELb1ELb1ELb0EEENS1_21CollectiveEpilogueFwdINS6_IJSA_NS7_ILi256EEESB_EEES9_SE_SG_Li256ELb1ELb1ELb1ELb0EEENS1_36VarlenDynamicPersistentTileSchedulerILi128ELi96ELi256ELi128ELb1ELb1ELb1ELb1ELb0ELb1EEEEEEEEEvNT_6ParamsE --------------------------
	.section	.nv.info._ZN7cutlass13device_kernelIN5flash11enable_sm90INS1_16FlashAttnFwdSm90INS1_25CollectiveMainloopFwdSm90ILi2EN4cute5tupleIJNS5_1CILi1EEES8_S8_EEENS6_IJNS7_ILi128EEENS7_ILi96EEENS7_ILi64EEEEEELi256ENS_6half_tEfNS_4arch4Sm90ELb0ELb1ELb1ELb1ELb1ELb1ELb1ELb1ELb0ELb1ELb1ELb0EEENS1_21CollectiveEpilogueFwdINS6_IJSA_NS7_ILi256EEESB_EEES9_SE_SG_Li256ELb1ELb1ELb1ELb0EEENS1_36VarlenDynamicPersistentTileSchedulerILi128ELi96ELi256ELi128ELb1ELb1ELb1ELb1ELb0ELb1EEEEEEEEEvNT_6ParamsE,"",@"SHT_CUDA_INFO"
	.sectionflags	@""
	.align	4


	//----- nvinfo : EIATTR_CUDA_API_VERSION
	.align		4
        /*0000*/ 	.byte	0x04, 0x37
        /*0002*/ 	.short	(.L_1420 - .L_1419)
.L_1419:
        /*0004*/ 	.word	0x00000082


	//----- nvinfo : EIATTR_KPARAM_INFO
	.align		4
.L_1420:
        /*0008*/ 	.byte	0x04, 0x17
        /*000a*/ 	.short	(.L_1422 - .L_1421)
.L_1421:
        /*000c*/ 	.word	0x00000000
        /*0010*/ 	.short	0x0000
        /*0012*/ 	.short	0x0070
        /*0014*/ 	.byte	0x00, 0xf0, 0x01, 0x2e


	//----- nvinfo : EIATTR_SPARSE_MMA_MASK
	.align		4
.L_1422:
        /*0018*/ 	.byte	0x03, 0x50
        /*001a*/ 	.short	0x0000


	//----- nvinfo : EIATTR_MAXREG_COUNT
	.align		4
        /*001c*/ 	.byte	0x03, 0x1b
        /*001e*/ 	.short	0x00a8


	//----- nvinfo : EIATTR_NUM_BARRIERS
	.align		4
        /*0020*/ 	.byte	0x02, 0x4c
        /*0022*/ 	.byte	0x10
	.zero		1


	//----- nvinfo : EIATTR_EXTERNS
	.align		4
        /*0024*/ 	.byte	0x04, 0x0f
        /*0026*/ 	.short	(.L_1424 - .L_1423)


	//   ....[0]....
	.align		4
.L_1423:
        /*0028*/ 	.word	index@(__assertfail)


	//----- nvinfo : EIATTR_ANNOTATIONS
	.align		4
.L_1424:
        /*002c*/ 	.byte	0x04, 0x55
        /*002e*/ 	.short	(.L_1426 - .L_1425)


	//   ....[0]....
.L_1425:
        /* <DEDUP_REMOVED lines=116> */


	//----- nvinfo : EIATTR_MERCURY_ISA_VERSION
	.align		4
.L_1426:
        /*0758*/ 	.byte	0x03, 0x5f
        /*075a*/ 	.short	0x0101


	//----- nvinfo : EIATTR_UNUSED_LOAD_BYTE_OFFSET
	.align		4
        /*075c*/ 	.byte	0x04, 0x44
        /*075e*/ 	.short	(.L_1428 - .L_1427)


	//   ....[0]....
.L_1427:
        /*0760*/ 	.word	0x00000b70
        /*0764*/ 	.word	0x0000fff0


	//   ....[1]....
        /*0768*/ 	.word	0x0002ce80
        /*076c*/ 	.word	0x0000fff0


	//----- nvinfo : EIATTR_INT_WARP_WIDE_INSTR_OFFSETS
	.align		4
.L_1428:
        /*0770*/ 	.byte	0x04, 0x31
        /*0772*/ 	.short	(.L_1430 - .L_1429)


	//   ....[0]....
.L_1429:
        /*0774*/ 	.word	0x00000180


	//   ....[1]....
        /*0778*/ 	.word	0x000001c0


	//   ....[2]....
        /*077c*/ 	.word	0x00000230


	//   ....[3]....
        /*0780*/ 	.word	0x00000240


	//   ....[4]....
        /*0784*/ 	.word	0x00035720


	//   ....[5]....
        /*0788*/ 	.word	0x000357b0


	//   ....[6]....
        /*078c*/ 	.word	0x00039680


	//   ....[7]....
        /*0790*/ 	.word	0x00039710


	//----- nvinfo : EIATTR_COOP_GROUP_MASK_REGIDS
	.align		4
.L_1430:
        /*0794*/ 	.byte	0x04, 0x29
        /*0796*/ 	.short	(.L_1432 - .L_1431)


	//   ....[0]....
.L_1431:
        /*0798*/ 	.word	0xffffffff


	//   ....[1]....
        /*079c*/ 	.word	0xffffffff


	//   ....[2]....
        /*07a0*/ 	.word	0xffffffff


	//   ....[3]....
        /*07a4*/ 	.word	0xffffffff


	//   ....[4]....
        /*07a8*/ 	.word	0xffffffff


	//   ....[5]....
        /*07ac*/ 	.word	0xffffffff


	//   ....[6]....
        /*07b0*/ 	.word	0xffffffff


	//   ....[7]....
        /*07b4*/ 	.word	0xffffffff


	//   ....[8]....
        /*07b8*/ 	.word	0xffffffff


	//   ....[9]....
        /*07bc*/ 	.word	0xffffffff


	//   ....[10]....
        /*07c0*/ 	.word	0xffffffff


	//   ....[11]....
        /*07c4*/ 	.word	0xffffffff


	//   ....[12]....
        /*07c8*/ 	.word	0xffffffff


	//   ....[13]....
        /*07cc*/ 	.word	0xffffffff


	//   ....[14]....
        /*07d0*/ 	.word	0xffffffff


	//   ....[15]....
        /*07d4*/ 	.word	0xffffffff


	//   ....[16]....
        /*07d8*/ 	.word	0xffffffff


	//   ....[17]....
        /*07dc*/ 	.word	0xffffffff


	//   ....[18]....
        /*07e0*/ 	.word	0xffffffff


	//   ....[19]....
        /*07e4*/ 	.word	0xffffffff


	//   ....[20]....
        /*07e8*/ 	.word	0xffffffff


	//   ....[21]....
        /*07ec*/ 	.word	0xffffffff


	//   ....[22]....
        /*07f0*/ 	.word	0xffffffff


	//   ....[23]....
        /*07f4*/ 	.word	0xffffffff


	//   ....[24]....
        /*07f8*/ 	.word	0xffffffff


	//   ....[25]....
        /*07fc*/ 	.word	0xffffffff


	//   ....[26]....
        /*0800*/ 	.word	0xffffffff


	//   ....[27]....
        /*0804*/ 	.word	0xffffffff


	//   ....[28]....
        /*0808*/ 	.word	0xffffffff


	//   ....[29]....
        /*080c*/ 	.word	0xffffffff


	//   ....[30]....
        /*0810*/ 	.word	0xffffffff


	//   ....[31]....
        /*0814*/ 	.word	0xffffffff


	//   ....[32]....
        /*0818*/ 	.word	0xffffffff


	//   ....[33]....
        /*081c*/ 	.word	0xffffffff


	//   ....[34]....
        /*0820*/ 	.word	0xffffffff


	//   ....[35]....
        /*0824*/ 	.word	0xffffffff


	//   ....[36]....
        /*0828*/ 	.word	0xffffffff


	//   ....[37]....
        /*082c*/ 	.word	0xffffffff


	//   ....[38]....
        /*0830*/ 	.word	0xffffffff


	//   ....[39]....
        /*0834*/ 	.word	0xffffffff


	//   ....[40]....
        /*0838*/ 	.word	0xffffffff


	//   ....[41]....
        /*083c*/ 	.word	0xffffffff


	//   ....[42]....
        /*0840*/ 	.word	0xffffffff


	//   ....[43]....
        /*0844*/ 	.word	0xffffffff


	//   ....[44]....
        /*0848*/ 	.word	0xffffffff


	//   ....[45]....
        /*084c*/ 	.word	0xffffffff


	//   ....[46]....
        /*0850*/ 	.word	0xffffffff


	//   ....[47]....
        /*0854*/ 	.word	0xffffffff


	//   ....[48]....
        /*0858*/ 	.word	0xffffffff


	//   ....[49]....
        /*085c*/ 	.word	0xffffffff


	//   ....[50]....
        /*0860*/ 	.word	0xffffffff


	//   ....[51]....
        /*0864*/ 	.word	0xffffffff


	//   ....[52]....
        /*0868*/ 	.word	0xffffffff


	//   ....[53]....
        /*086c*/ 	.word	0xffffffff


	//   ....[54]....
        /*0870*/ 	.word	0xffffffff


	//   ....[55]....
        /*0874*/ 	.word	0xffffffff


	//   ....[56]....
        /*0878*/ 	.word	0xffffffff


	//   ....[57]....
        /*087c*/ 	.word	0xffffffff


	//   ....[58]....
        /*0880*/ 	.word	0xffffffff


	//   ....[59]....
        /*0884*/ 	.word	0xffffffff


	//   ....[60]....
        /*0888*/ 	.word	0xffffffff


	//   ....[61]....
        /*088c*/ 	.word	0xffffffff


	//   ....[62]....
        /*0890*/ 	.word	0xffffffff


	//   ....[63]....
        /*0894*/ 	.word	0xffffffff


	//   ....[64]....
        /*0898*/ 	.word	0xffffffff


	//   ....[65]....
        /*089c*/ 	.word	0xffffffff


	//   ....[66]....
        /*08a0*/ 	.word	0xffffffff


	//   ....[67]....
        /*08a4*/ 	.word	0xffffffff


	//   ....[68]....
        /*08a8*/ 	.word	0xffffffff


	//   ....[69]....
        /*08ac*/ 	.word	0xffffffff


	//   ....[70]....
        /*08b0*/ 	.word	0xffffffff


	//   ....[71]....
        /*08b4*/ 	.word	0xffffffff


	//   ....[72]....
        /*08b8*/ 	.word	0xffffffff


	//   ....[73]....
        /*08bc*/ 	.word	0xffffffff


	//   ....[74]....
        /*08c0*/ 	.word	0xffffffff


	//   ....[75]....
        /*08c4*/ 	.word	0xffffffff


	//   ....[76]....
        /*08c8*/ 	.word	0xffffffff


	//   ....[77]....
        /*08cc*/ 	.word	0xffffffff


	//   ....[78]....
        /*08d0*/ 	.word	0xffffffff


	//   ....[79]....
        /*08d4*/ 	.word	0xffffffff


	//   ....[80]....
        /*08d8*/ 	.word	0xffffffff


	//   ....[81]....
        /*08dc*/ 	.word	0xffffffff


	//   ....[82]....
        /*08e0*/ 	.word	0xffffffff


	//   ....[83]....
        /*08e4*/ 	.word	0xffffffff


	//   ....[84]....
        /*08e8*/ 	.word	0xffffffff


	//   ....[85]....
        /*08ec*/ 	.word	0xffffffff


	//   ....[86]....
        /*08f0*/ 	.word	0xffffffff


	//   ....[87]....
        /*08f4*/ 	.word	0xffffffff


	//   ....[88]....
        /*08f8*/ 	.word	0xffffffff


	//   ....[89]....
        /*08fc*/ 	.word	0xffffffff


	//   ....[90]....
        /*0900*/ 	.word	0xffffffff


	//   ....[91]....
        /*0904*/ 	.word	0xffffffff


	//   ....[92]....
        /*0908*/ 	.word	0xffffffff


	//   ....[93]....
        /*090c*/ 	.word	0xffffffff


	//   ....[94]....
        /*0910*/ 	.word	0xffffffff


	//   ....[95]....
        /*0914*/ 	.word	0xffffffff


	//   ....[96]....
        /*0918*/ 	.word	0xffffffff


	//   ....[97]....
        /*091c*/ 	.word	0xffffffff


	//   ....[98]....
        /*0920*/ 	.word	0xffffffff


	//   ....[99]....
        /*0924*/ 	.word	0xffffffff


	//   ....[100]....
        /*0928*/ 	.word	0xffffffff


	//   ....[101]....
        /*092c*/ 	.word	0xffffffff


	//   ....[102]....
        /*0930*/ 	.word	0xffffffff


	//   ....[103]....
        /*0934*/ 	.word	0xffffffff


	//   ....[104]....
        /*0938*/ 	.word	0xffffffff


	//   ....[105]....
        /*093c*/ 	.word	0xffffffff


	//   ....[106]....
        /*0940*/ 	.word	0xffffffff


	//   ....[107]....
        /*0944*/ 	.word	0xffffffff


	//   ....[108]....
        /*0948*/ 	.word	0xffffffff


	//   ....[109]....
        /*094c*/ 	.word	0xffffffff


	//   ....[110]....
        /*0950*/ 	.word	0xffffffff


	//   ....[111]....
        /*0954*/ 	.word	0xffffffff


	//   ....[112]....
        /*0958*/ 	.word	0xffffffff


	//   ....[113]....
        /*095c*/ 	.word	0xffffffff


	//   ....[114]....
        /*0960*/ 	.word	0xffffffff


	//   ....[115]....
        /*0964*/ 	.word	0xffffffff


	//   ....[116]....
        /*0968*/ 	.word	0xffffffff


	//   ....[117]....
        /*096c*/ 	.word	0xffffffff


	//   ....[118]....
        /*0970*/ 	.word	0xffffffff


	//   ....[119]....
        /*0974*/ 	.word	0xffffffff


	//   ....[120]....
        /*0978*/ 	.word	0xffffffff


	//   ....[121]....
        /*097c*/ 	.word	0xffffffff


	//   ....[122]....
        /*0980*/ 	.word	0xffffffff


	//   ....[123]....
        /*0984*/ 	.word	0xffffffff


	//   ....[124]....
        /*0988*/ 	.word	0xffffffff


	//   ....[125]....
        /*098c*/ 	.word	0xffffffff


	//   ....[126]....
        /*0990*/ 	.word	0xffffffff


	//   ....[127]....
        /*0994*/ 	.word	0xffffffff


	//   ....[128]....
        /*0998*/ 	.word	0xffffffff


	//   ....[129]....
        /*099c*/ 	.word	0xffffffff


	//   ....[130]....
        /*09a0*/ 	.word	0xffffffff


	//   ....[131]....
        /*09a4*/ 	.word	0xffffffff


	//   ....[132]....
        /*09a8*/ 	.word	0xffffffff


	//   ....[133]....
        /*09ac*/ 	.word	0xffffffff


	//   ....[134]....
        /*09b0*/ 	.word	0xffffffff


	//   ....[135]....
        /*09b4*/ 	.word	0xffffffff


	//   ....[136]....
        /*09b8*/ 	.word	0xffffffff


	//   ....[137]....
        /*09bc*/ 	.word	0xffffffff


	//   ....[138]....
        /*09c0*/ 	.word	0xffffffff


	//   ....[139]....
        /*09c4*/ 	.word	0xffffffff


	//   ....[140]....
        /*09c8*/ 	.word	0xffffffff


	//   ....[141]....
        /*09cc*/ 	.word	0xffffffff


	//   ....[142]....
        /*09d0*/ 	.word	0xffffffff


	//   ....[143]....
        /*09d4*/ 	.word	0xffffffff


	//   ....[144]....
        /*09d8*/ 	.word	0xffffffff


	//   ....[145]....
        /*09dc*/ 	.word	0xffffffff


	//   ....[146]....
        /*09e0*/ 	.word	0xffffffff


	//   ....[147]....
        /*09e4*/ 	.word	0xffffffff


	//   ....[148]....
        /*09e8*/ 	.word	0xffffffff


	//   ....[149]....
        /*09ec*/ 	.word	0xffffffff


	//   ....[150]....
        /*09f0*/ 	.word	0xffffffff


	//   ....[151]....
        /*09f4*/ 	.word	0xffffffff


	//   ....[152]....
        /*09f8*/ 	.word	0xffffffff


	//   ....[153]....
        /*09fc*/ 	.word	0xffffffff


	//   ....[154]....
        /*0a00*/ 	.word	0xffffffff


	//   ....[155]....
        /*0a04*/ 	.word	0xffffffff


	//   ....[156]....
        /*0a08*/ 	.word	0xffffffff


	//   ....[157]....
        /*0a0c*/ 	.word	0xffffffff


	//   ....[158]....
        /*0a10*/ 	.word	0xffffffff


	//   ....[159]....
        /*0a14*/ 	.word	0xffffffff


	//   ....[160]....
        /*0a18*/ 	.word	0xffffffff


	//   ....[161]....
        /*0a1c*/ 	.word	0xffffffff


	//   ....[162]....
        /*0a20*/ 	.word	0xffffffff


	//   ....[163]....
        /*0a24*/ 	.word	0xffffffff


	//   ....[164]....
        /*0a28*/ 	.word	0xffffffff


	//   ....[165]....
        /*0a2c*/ 	.word	0xffffffff


	//   ....[166]....
        /*0a30*/ 	.word	0xffffffff


	//   ....[167]....
        /*0a34*/ 	.word	0xffffffff


	//   ....[168]....
        /*0a38*/ 	.word	0xffffffff


	//   ....[169]....
        /*0a3c*/ 	.word	0xffffffff


	//   ....[170]....
        /*0a40*/ 	.word	0xffffffff


	//   ....[171]....
        /*0a44*/ 	.word	0xffffffff


	//   ....[172]....
        /*0a48*/ 	.word	0xffffffff


	//   ....[173]....
        /*0a4c*/ 	.word	0xffffffff


	//   ....[174]....
        /*0a50*/ 	.word	0xffffffff


	//   ....[175]....
        /*0a54*/ 	.word	0xffffffff


	//   ....[176]....
        /*0a58*/ 	.word	0xffffffff


	//   ....[177]....
        /*0a5c*/ 	.word	0xffffffff


	//   ....[178]....
        /*0a60*/ 	.word	0xffffffff


	//   ....[179]....
        /*0a64*/ 	.word	0xffffffff


	//   ....[180]....
        /*0a68*/ 	.word	0xffffffff


	//   ....[181]....
        /*0a6c*/ 	.word	0xffffffff


	//   ....[182]....
        /*0a70*/ 	.word	0xffffffff


	//   ....[183]....
        /*0a74*/ 	.word	0xffffffff


	//   ....[184]....
        /*0a78*/ 	.word	0xffffffff


	//   ....[185]....
        /*0a7c*/ 	.word	0xffffffff


	//   ....[186]....
        /*0a80*/ 	.word	0xffffffff


	//   ....[187]....
        /*0a84*/ 	.word	0xffffffff


	//   ....[188]....
        /*0a88*/ 	.word	0xffffffff


	//   ....[189]....
        /*0a8c*/ 	.word	0xffffffff


	//   ....[190]....
        /*0a90*/ 	.word	0xffffffff


	//   ....[191]....
        /*0a94*/ 	.word	0xffffffff


	//   ....[192]....
        /*0a98*/ 	.word	0xffffffff


	//   ....[193]....
        /*0a9c*/ 	.word	0xffffffff


	//   ....[194]....
        /*0aa0*/ 	.word	0xffffffff


	//   ....[195]....
        /*0aa4*/ 	.word	0xffffffff


	//   ....[196]....
        /*0aa8*/ 	.word	0xffffffff


	//   ....[197]....
        /*0aac*/ 	.word	0xffffffff


	//   ....[198]....
        /*0ab0*/ 	.word	0xffffffff


	//   ....[199]....
        /*0ab4*/ 	.word	0xffffffff


	//   ....[200]....
        /*0ab8*/ 	.word	0xffffffff


	//   ....[201]....
        /*0abc*/ 	.word	0x0500000f


	//   ....[202]....
        /*0ac0*/ 	.word	0x0500000f


	//   ....[203]....
        /*0ac4*/ 	.word	0x0500000f


	//   ....[204]....
        /*0ac8*/ 	.word	0x0500000f


	//   ....[205]....
        /*0acc*/ 	.word	0x0500000f


	//   ....[206]....
        /*0ad0*/ 	.word	0x0500000f


	//   ....[207]....
        /*0ad4*/ 	.word	0x0500000f


	//   ....[208]....
        /*0ad8*/ 	.word	0x0500000f


	//   ....[209]....
        /*0adc*/ 	.word	0x0500000f


	//   ....[210]....
        /*0ae0*/ 	.word	0x0500000f


	//   ....[211]....
        /*0ae4*/ 	.word	0x0500000f


	//   ....[212]....
        /*0ae8*/ 	.word	0x0500000f


	//   ....[213]....
        /*0aec*/ 	.word	0x0500000f


	//   ....[214]....
        /*0af0*/ 	.word	0x0500000f


	//   ....[215]....
        /*0af4*/ 	.word	0x0500000f


	//   ....[216]....
        /*0af8*/ 	.word	0x0500000f


	//   ....[217]....
        /*0afc*/ 	.word	0x0500000f


	//   ....[218]....
        /*0b00*/ 	.word	0x0500000f


	//   ....[219]....
        /*0b04*/ 	.word	0x0500000f


	//   ....[220]....
        /*0b08*/ 	.word	0x0500000f


	//   ....[221]....
        /*0b0c*/ 	.word	0x0500000f


	//   ....[222]....
        /*0b10*/ 	.word	0x0500000f


	//   ....[223]....
        /*0b14*/ 	.word	0x0500000f


	//   ....[224]....
        /*0b18*/ 	.word	0x0500000f


	//   ....[225]....
        /*0b1c*/ 	.word	0x0500000f


	//   ....[226]....
        /*0b20*/ 	.word	0x0500000f


	//   ....[227]....
        /*0b24*/ 	.word	0x0500000f


	//   ....[228]....
        /*0b28*/ 	.word	0x0500000f


	//   ....[229]....
        /*0b2c*/ 	.word	0x0500000f


	//   ....[230]....
        /*0b30*/ 	.word	0x0500000f


	//   ....[231]....
        /*0b34*/ 	.word	0x0500000f


	//   ....[232]....
        /*0b38*/ 	.word	0x0500000f


	//   ....[233]....
        /*0b3c*/ 	.word	0x0500000f


	//   ....[234]....
        /*0b40*/ 	.word	0x0500000f


	//   ....[235]....
        /*0b44*/ 	.word	0x0500000f


	//   ....[236]....
        /*0b48*/ 	.word	0x0500000f


	//   ....[237]....
        /*0b4c*/ 	.word	0x0500000f


	//   ....[238]....
        /*0b50*/ 	.word	0x0500000f


	//   ....[239]....
        /*0b54*/ 	.word	0x0500000f


	//   ....[240]....
        /*0b58*/ 	.word	0x0500000f


	//   ....[241]....
        /*0b5c*/ 	.word	0x0500000f


	//   ....[242]....
        /*0b60*/ 	.word	0x0500000f


	//   ....[243]....
        /*0b64*/ 	.word	0x0500000f


	//   ....[244]....
        /*0b68*/ 	.word	0x0500000f


	//   ....[245]....
        /*0b6c*/ 	.word	0x0500000f


	//   ....[246]....
        /*0b70*/ 	.word	0x0500000f


	//   ....[247]....
        /*0b74*/ 	.word	0x0500000f


	//   ....[248]....
        /*0b78*/ 	.word	0x0500000f


	//   ....[249]....
        /*0b7c*/ 	.word	0x0500000f


	//   ....[250]....
        /*0b80*/ 	.word	0x0500000f


	//   ....[251]....
        /*0b84*/ 	.word	0x0500000f


	//   ....[252]....
        /*0b88*/ 	.word	0x0500000f


	//   ....[253]....
        /*0b8c*/ 	.word	0x0500000f


	//   ....[254]....
        /*0b90*/ 	.word	0x0500000f


	//   ....[255]....
        /*0b94*/ 	.word	0x0500000f


	//   ....[0]....
        /*0b98*/ 	.word	0x0500000f


	//   ....[1]....
        /*0b9c*/ 	.word	0x0500000f


	//   ....[2]....
        /*0ba0*/ 	.word	0x0500000f


	//   ....[3]....
        /*0ba4*/ 	.word	0x0500000f


	//   ....[4]....
        /*0ba8*/ 	.word	0x0500000f


	//   ....[5]....
        /*0bac*/ 	.word	0x0500000f


	//   ....[6]....
        /*0bb0*/ 	.word	0x0500000f


	//   ....[7]....
        /*0bb4*/ 	.word	0x0500000f


	//   ....[8]....
        /*0bb8*/ 	.word	0x0500000f


	//   ....[9]....
        /*0bbc*/ 	.word	0x0500000f


	//   ....[10]....
        /*0bc0*/ 	.word	0x0500000f


	//   ....[11]....
        /*0bc4*/ 	.word	0x0500000f


	//   ....[12]....
        /*0bc8*/ 	.word	0x0500000f


	//   ....[13]....
        /*0bcc*/ 	.word	0x0500000f


	//   ....[14]....
        /*0bd0*/ 	.word	0x0500000f


	//   ....[15]....
        /*0bd4*/ 	.word	0x0500000f


	//   ....[16]....
        /*0bd8*/ 	.word	0x0500000f


	//   ....[17]....
        /*0bdc*/ 	.word	0x0500000f


	//   ....[18]....
        /*0be0*/ 	.word	0x0500000f


	//   ....[19]....
        /*0be4*/ 	.word	0x0500000f


	//   ....[20]....
        /*0be8*/ 	.word	0x0500000f


	//   ....[21]....
        /*0bec*/ 	.word	0x0500000f


	//   ....[22]....
        /*0bf0*/ 	.word	0x0500000f


	//   ....[23]....
        /*0bf4*/ 	.word	0x0500000f


	//   ....[24]....
        /*0bf8*/ 	.word	0x0500000f


	//   ....[25]....
        /*0bfc*/ 	.word	0x0500000f


	//   ....[26]....
        /*0c00*/ 	.word	0x0500000f


	//   ....[27]....
        /*0c04*/ 	.word	0x0500000f


	//   ....[28]....
        /*0c08*/ 	.word	0x0500000f


	//   ....[29]....
        /*0c0c*/ 	.word	0x0500000f


	//   ....[30]....
        /*0c10*/ 	.word	0x0500000f


	//   ....[31]....
        /*0c14*/ 	.word	0x0500000f


	//   ....[32]....
        /*0c18*/ 	.word	0x0500000f


	//   ....[33]....
        /*0c1c*/ 	.word	0x0500000f


	//   ....[34]....
        /*0c20*/ 	.word	0x0500000f


	//   ....[35]....
        /*0c24*/ 	.word	0x0500000f


	//   ....[36]....
        /*0c28*/ 	.word	0x0500000f


	//   ....[37]....
        /*0c2c*/ 	.word	0x0500000f


	//   ....[38]....
        /*0c30*/ 	.word	0x0500000f


	//   ....[39]....
        /*0c34*/ 	.word	0x0500000f


	//   ....[40]....
        /*0c38*/ 	.word	0x0500000f


	//   ....[41]....
        /*0c3c*/ 	.word	0x0500000f


	//   ....[42]....
        /*0c40*/ 	.word	0x0500000f


	//   ....[43]....
        /*0c44*/ 	.word	0x0500000f


	//   ....[44]....
        /*0c48*/ 	.word	0x0500000f


	//   ....[45]....
        /*0c4c*/ 	.word	0x0500000f


	//   ....[46]....
        /*0c50*/ 	.word	0x0500000f


	//   ....[47]....
        /*0c54*/ 	.word	0x0500000f


	//   ....[48]....
        /*0c58*/ 	.word	0x0500000f


	//   ....[49]....
        /*0c5c*/ 	.word	0x0500000f


	//   ....[50]....
        /*0c60*/ 	.word	0x0500000f


	//   ....[51]....
        /*0c64*/ 	.word	0x0500000f


	//   ....[52]....
        /*0c68*/ 	.word	0x0500000f


	//   ....[53]....
        /*0c6c*/ 	.word	0x0500000f


	//   ....[54]....
        /*0c70*/ 	.word	0x0500000f


	//   ....[55]....
        /*0c74*/ 	.word	0x0500000f


	//   ....[56]....
        /*0c78*/ 	.word	0x0500000f


	//   ....[57]....
        /*0c7c*/ 	.word	0x0500000f


	//   ....[58]....
        /*0c80*/ 	.word	0x0500000f


	//   ....[59]....
        /*0c84*/ 	.word	0x0500000f


	//   ....[60]....
        /*0c88*/ 	.word	0x0500000f


	//   ....[61]....
        /*0c8c*/ 	.word	0x0500000f


	//   ....[62]....
        /*0c90*/ 	.word	0x0500000f


	//   ....[63]....
        /*0c94*/ 	.word	0x0500000f


	//   ....[64]....
        /*0c98*/ 	.word	0x0500000f


	//   ....[65]....
        /*0c9c*/ 	.word	0x0500000f


	//   ....[66]....
        /*0ca0*/ 	.word	0x0500000f


	//   ....[67]....
        /*0ca4*/ 	.word	0x0500000f


	//   ....[68]....
        /*0ca8*/ 	.word	0x0500000f


	//   ....[69]....
        /*0cac*/ 	.word	0x0500000f


	//   ....[70]....
        /*0cb0*/ 	.word	0x0500000f


	//   ....[71]....
        /*0cb4*/ 	.word	0x0500000f


	//   ....[72]....
        /*0cb8*/ 	.word	0x0500000f


	//   ....[73]....
        /*0cbc*/ 	.word	0x0500000f


	//   ....[74]....
        /*0cc0*/ 	.word	0x0500000f


	//   ....[75]....
        /*0cc4*/ 	.word	0x0500000f


	//   ....[76]....
        /*0cc8*/ 	.word	0x0500000f


	//   ....[77]....
        /*0ccc*/ 	.word	0x0500000f


	//   ....[78]....
        /*0cd0*/ 	.word	0x0500000f


	//   ....[79]....
        /*0cd4*/ 	.word	0x0500000f


	//   ....[80]....
        /*0cd8*/ 	.word	0x0500000f


	//   ....[81]....
        /*0cdc*/ 	.word	0x0500000f


	//   ....[82]....
        /*0ce0*/ 	.word	0x0500000f


	//   ....[83]....
        /*0ce4*/ 	.word	0x0500000f


	//   ....[84]....
        /*0ce8*/ 	.word	0x0500000f


	//   ....[85]....
        /*0cec*/ 	.word	0x0500000f


	//   ....[86]....
        /*0cf0*/ 	.word	0x0500000f


	//   ....[87]....
        /*0cf4*/ 	.word	0x0500000f


	//   ....[88]....
        /*0cf8*/ 	.word	0x0500000f


	//   ....[89]....
        /*0cfc*/ 	.word	0x0500000f


	//   ....[90]....
        /*0d00*/ 	.word	0x0500000f


	//   ....[91]....
        /*0d04*/ 	.word	0x0500000f


	//   ....[92]....
        /*0d08*/ 	.word	0x0500000f


	//   ....[93]....
        /*0d0c*/ 	.word	0x0500000f


	//   ....[94]....
        /*0d10*/ 	.word	0x0500000f


	//   ....[95]....
        /*0d14*/ 	.word	0xffffffff


	//   ....[96]....
        /*0d18*/ 	.word	0xffffffff


	//   ....[97]....
        /*0d1c*/ 	.word	0xffffffff


	//   ....[98]....
        /*0d20*/ 	.word	0xffffffff


	//   ....[99]....
        /*0d24*/ 	.word	0xffffffff


	//   ....[100]....
        /*0d28*/ 	.word	0xffffffff


	//----- nvinfo : EIATTR_COOP_GROUP_INSTR_OFFSETS
	.align		4
.L_1432:
        /*0d2c*/ 	.byte	0x04, 0x28
        /*0d2e*/ 	.short	(.L_1434 - .L_1433)


	//   ....[0]....
.L_1433:
        /*0d30*/ 	.word	0x000000c0


	//   ....[1]....
        /*0d34*/ 	.word	0x00000190


	//   ....[2]....
        /*0d38*/ 	.word	0x000001e0


	//   ....[3]....
        /*0d3c*/ 	.word	0x00000430


	//   ....[4]....
        /*0d40*/ 	.word	0x00000590


	//   ....[5]....
        /*0d44*/ 	.word	0x000006b0


	//   ....[6]....
        /*0d48*/ 	.word	0x00000810


	//   ....[7]....
        /*0d4c*/ 	.word	0x000038f0


	//   ....[8]....
        /*0d50*/ 	.word	0x00003900


	//   ....[9]....
        /*0d54*/ 	.word	0x00003ff0


	//   ....[10]....
        /*0d58*/ 	.word	0x00004000


	//   ....[11]....
        /*0d5c*/ 	.word	0x00004ce0


	//   ....[12]....
        /*0d60*/ 	.word	0x00004cf0


	//   ....[13]....
        /*0d64*/ 	.word	0x00005430


	//   ....[14]....
        /*0d68*/ 	.word	0x00005440


	//   ....[15]....
        /*0d6c*/ 	.word	0x00005db0


	//   ....[16]....
        /*0d70*/ 	.word	0x00005dc0


	//   ....[17]....
        /*0d74*/ 	.word	0x00005ed0


	//   ....[18]....
        /*0d78*/ 	.word	0x00005ee0


	//   ....[19]....
        /*0d7c*/ 	.word	0x00006280


	//   ....[20]....
        /*0d80*/ 	.word	0x000062a0


	//   ....[21]....
        /*0d84*/ 	.word	0x00006580


	//   ....[22]....
        /*0d88*/ 	.word	0x000065a0


	//   ....[23]....
        /*0d8c*/ 	.word	0x000075e0


	//   ....[24]....
        /*0d90*/ 	.word	0x00008320


	//   ....[25]....
        /*0d94*/ 	.word	0x00008330


	//   ....[26]....
        /*0d98*/ 	.word	0x00008340


	//   ....[27]....
        /*0d9c*/ 	.word	0x00008350


	//   ....[28]....
        /*0da0*/ 	.word	0x00008670


	//   ....[29]....
        /*0da4*/ 	.word	0x00008680


	//   ....[30]....
        /*0da8*/ 	.word	0x00008690


	//   ....[31]....
        /*0dac*/ 	.word	0x000086a0


	//   ....[32]....
        /*0db0*/ 	.word	0x000098d0


	//   ....[33]....
        /*0db4*/ 	.word	0x000098f0


	//   ....[34]....
        /*0db8*/ 	.word	0x00009900


	//   ....[35]....
        /*0dbc*/ 	.word	0x00009910


	//   ....[36]....
        /*0dc0*/ 	.word	0x000099f0


	//   ....[37]....
        /*0dc4*/ 	.word	0x00009a10


	//   ....[38]....
        /*0dc8*/ 	.word	0x00009a20


	//   ....[39]....
        /*0dcc*/ 	.word	0x00009a30


	//   ....[40]....
        /*0dd0*/ 	.word	0x0000cb80


	//   ....[41]....
        /*0dd4*/ 	.word	0x0000d1a0


	//   ....[42]....
        /*0dd8*/ 	.word	0x0000e1b0


	//   ....[43]....
        /*0ddc*/ 	.word	0x0000e330


	//   ....[44]....
        /*0de0*/ 	.word	0x0000e380


	//   ....[45]....
        /*0de4*/ 	.word	0x0000e3a0


	//   ....[46]....
        /*0de8*/ 	.word	0x000183f0


	//   ....[47]....
        /*0dec*/ 	.word	0x000184a0


	//   ....[48]....
        /*0df0*/ 	.word	0x00018660


	//   ....[49]....
        /*0df4*/ 	.word	0x00018680


	//   ....[50]....
        /*0df8*/ 	.word	0x000221b0


	//   ....[51]....
        /*0dfc*/ 	.word	0x00022750


	//   ....[52]....
        /*0e00*/ 	.word	0x000236e0


	//   ....[53]....
        /*0e04*/ 	.word	0x00023790


	//   ....[54]....
        /*0e08*/ 	.word	0x00023960


	//   ....[55]....
        /*0e0c*/ 	.word	0x00023980


	//   ....[56]....
        /*0e10*/ 	.word	0x0002be20


	//   ....[57]....
        /*0e14*/ 	.word	0x0002be50


	//   ....[58]....
        /*0e18*/ 	.word	0x0002be90


	//   ....[59]....
        /*0e1c*/ 	.word	0x0002bec0


	//   ....[60]....
        /*0e20*/ 	.word	0x0002e110


	//   ....[61]....
        /*0e24*/ 	.word	0x0002e140


	//   ....[62]....
        /*0e28*/ 	.word	0x0002e170


	//   ....[63]....
        /*0e2c*/ 	.word	0x0002e180


	//   ....[64]....
        /*0e30*/ 	.word	0x0002eaf0


	//   ....[65]....
        /*0e34*/ 	.word	0x0002eb00


	//   ....[66]....
        /*0e38*/ 	.word	0x0002ec90


	//   ....[67]....
        /*0e3c*/ 	.word	0x0002eca0


	//   ....[68]....
        /*0e40*/ 	.word	0x0002ee30


	//   ....[69]....
        /*0e44*/ 	.word	0x0002ee40


	//   ....[70]....
        /*0e48*/ 	.word	0x0002efd0


	//   ....[71]....
        /*0e4c*/ 	.word	0x0002efe0


	//   ....[72]....
        /*0e50*/ 	.word	0x0002f4c0


	//   ....[73]....
        /*0e54*/ 	.word	0x0002f4d0


	//   ....[74]....
        /*0e58*/ 	.word	0x00030240


	//   ....[75]....
        /*0e5c*/ 	.word	0x00030250


	//   ....[76]....
        /*0e60*/ 	.word	0x00031980


	//   ....[77]....
        /*0e64*/ 	.word	0x00031990


	//   ....[78]....
        /*0e68*/ 	.word	0x00031b30


	//   ....[79]....
        /*0e6c*/ 	.word	0x00031b40


	//   ....[80]....
        /*0e70*/ 	.word	0x00031cd0


	//   ....[81]....
        /*0e74*/ 	.word	0x00031ce0


	//   ....[82]....
        /*0e78*/ 	.word	0x00031e70


	//   ....[83]....
        /*0e7c*/ 	.word	0x00031e80


	//   ....[84]....
        /*0e80*/ 	.word	0x00032060


	//   ....[85]....
        /*0e84*/ 	.word	0x00032270


	//   ....[86]....
        /*0e88*/ 	.word	0x000322a0


	//   ....[87]....
        /*0e8c*/ 	.word	0x000322d0


	//   ....[88]....
        /*0e90*/ 	.word	0x00032300


	//   ....[89]....
        /*0e94*/ 	.word	0x00032330


	//   ....[90]....
        /*0e98*/ 	.word	0x00032360


	//   ....[91]....
        /*0e9c*/ 	.word	0x000324f0


	//   ....[92]....
        /*0ea0*/ 	.word	0x00032520


	//   ....[93]....
        /*0ea4*/ 	.word	0x00032550


	//   ....[94]....
        /*0ea8*/ 	.word	0x00032580


	//   ....[95]....
        /*0eac*/ 	.word	0x000325b0


	//   ....[96]....
        /*0eb0*/ 	.word	0x000325e0


	//   ....[97]....
        /*0eb4*/ 	.word	0x00032670


	//   ....[98]....
        /*0eb8*/ 	.word	0x000326a0


	//   ....[99]....
        /*0ebc*/ 	.word	0x000326b0


	//   ....[100]....
        /*0ec0*/ 	.word	0x000326f0


	//   ....[101]....
        /*0ec4*/ 	.word	0x00033e70


	//   ....[102]....
        /*0ec8*/ 	.word	0x00036300


	//   ....[103]....
        /*0ecc*/ 	.word	0x00036320


	//   ....[104]....
        /*0ed0*/ 	.word	0x000363b0


	//   ....[105]....
        /*0ed4*/ 	.word	0x000363d0


	//   ....[106]....
        /*0ed8*/ 	.word	0x00036450


	//   ....[107]....
        /*0edc*/ 	.word	0x00036470


	//   ....[108]....
        /*0ee0*/ 	.word	0x000364f0


	//   ....[109]....
        /*0ee4*/ 	.word	0x00036510


	//   ....[110]....
        /*0ee8*/ 	.word	0x00036590


	//   ....[111]....
        /*0eec*/ 	.word	0x000365b0


	//   ....[112]....
        /*0ef0*/ 	.word	0x000365c0


	//   ....[113]....
        /*0ef4*/ 	.word	0x000365d0


	//   ....[114]....
        /*0ef8*/ 	.word	0x00036d50


	//   ....[115]....
        /*0efc*/ 	.word	0x00036d80


	//   ....[116]....
        /*0f00*/ 	.word	0x00036e80


	//   ....[117]....
        /*0f04*/ 	.word	0x00036e90


	//   ....[118]....
        /*0f08*/ 	.word	0x00036f30


	//   ....[119]....
        /*0f0c*/ 	.word	0x00036f40


	//   ....[120]....
        /*0f10*/ 	.word	0x00036fc0


	//   ....[121]....
        /*0f14*/ 	.word	0x00036fd0


	//   ....[122]....
        /*0f18*/ 	.word	0x00036fe0


	//   ....[123]....
        /*0f1c*/ 	.word	0x00037080


	//   ....[124]....
        /*0f20*/ 	.word	0x000370b0


	//   ....[125]....
        /*0f24*/ 	.word	0x00037130


	//   ....[126]....
        /*0f28*/ 	.word	0x00037160


	//   ....[127]....
        /*0f2c*/ 	.word	0x00037180


	//   ....[128]....
        /*0f30*/ 	.word	0x000371d0


	//   ....[129]....
        /*0f34*/ 	.word	0x000371e0


	//   ....[130]....
        /*0f38*/ 	.word	0x00037890


	//   ....[131]....
        /*0f3c*/ 	.word	0x000378c0


	//   ....[132]....
        /*0f40*/ 	.word	0x000379b0


	//   ....[133]....
        /*0f44*/ 	.word	0x000379c0


	//   ....[134]....
        /*0f48*/ 	.word	0x00037a50


	//   ....[135]....
        /*0f4c*/ 	.word	0x00037a60


	//   ....[136]....
        /*0f50*/ 	.word	0x00037ad0


	//   ....[137]....
        /*0f54*/ 	.word	0x00037ae0


	//   ....[138]....
        /*0f58*/ 	.word	0x00037b60


	//   ....[139]....
        /*0f5c*/ 	.word	0x00037b70


	//   ....[140]....
        /*0f60*/ 	.word	0x00037bf0


	//   ....[141]....
        /*0f64*/ 	.word	0x00037c00


	//   ....[142]....
        /*0f68*/ 	.word	0x00037c80


	//   ....[143]....
        /*0f6c*/ 	.word	0x00037c90


	//   ....[144]....
        /*0f70*/ 	.word	0x00037d10


	//   ....[145]....
        /*0f74*/ 	.word	0x00037d20


	//   ....[146]....
        /*0f78*/ 	.word	0x00038230


	//   ....[147]....
        /*0f7c*/ 	.word	0x00038250


	//   ....[148]....
        /*0f80*/ 	.word	0x000382a0


	//   ....[149]....
        /*0f84*/ 	.word	0x00038360


	//   ....[150]....
        /*0f88*/ 	.word	0x00038370


	//   ....[151]....
        /*0f8c*/ 	.word	0x000383a0


	//   ....[152]....
        /*0f90*/ 	.word	0x00038430


	//   ....[153]....
        /*0f94*/ 	.word	0x000384e0


	//   ....[154]....
        /*0f98*/ 	.word	0x000384f0


	//   ....[155]....
        /*0f9c*/ 	.word	0x00038520


	//   ....[156]....
        /*0fa0*/ 	.word	0x00038530


	//   ....[157]....
        /*0fa4*/ 	.word	0x000385c0


	//   ....[158]....
        /*0fa8*/ 	.word	0x00038cd0


	//   ....[159]....
        /*0fac*/ 	.word	0x00038cf0


	//   ....[160]....
        /*0fb0*/ 	.word	0x00038d40


	//   ....[161]....
        /*0fb4*/ 	.word	0x00038d50


	//   ....[162]....
        /*0fb8*/ 	.word	0x00038d90


	//   ....[163]....
        /*0fbc*/ 	.word	0x00038da0


	//   ....[164]....
        /*0fc0*/ 	.word	0x00038de0


	//   ....[165]....
        /*0fc4*/ 	.word	0x00038df0


	//   ....[166]....
        /*0fc8*/ 	.word	0x00038e30


	//   ....[167]....
        /*0fcc*/ 	.word	0x00038e40


	//   ....[168]....
        /*0fd0*/ 	.word	0x00038e50


	//   ....[169]....
        /*0fd4*/ 	.word	0x00038e90


	//   ....[170]....
        /*0fd8*/ 	.word	0x000391b0


	//   ....[171]....
        /*0fdc*/ 	.word	0x000391d0


	//   ....[172]....
        /*0fe0*/ 	.word	0x000391e0


	//   ....[173]....
        /*0fe4*/ 	.word	0x000391f0


	//   ....[174]....
        /*0fe8*/ 	.word	0x00039210


	//   ....[175]....
        /*0fec*/ 	.word	0x00039280


	//   ....[176]....
        /*0ff0*/ 	.word	0x000392f0


	//   ....[177]....
        /*0ff4*/ 	.word	0x00039310


	//   ....[178]....
        /*0ff8*/ 	.word	0x00039320


	//   ....[179]....
        /*0ffc*/ 	.word	0x00039380


	//   ....[180]....
        /*1000*/ 	.word	0x000393a0


	//   ....[181]....
        /*1004*/ 	.word	0x00039400


	//   ....[182]....
        /*1008*/ 	.word	0x00039940


	//   ....[183]....
        /*100c*/ 	.word	0x00039970


	//   ....[184]....
        /*1010*/ 	.word	0x000399d0


	//   ....[185]....
        /*1014*/ 	.word	0x00039a00


	//   ....[186]....
        /*1018*/ 	.word	0x00039a30


	//   ....[187]....
        /*101c*/ 	.word	0x00039a60


	//   ....[188]....
        /*1020*/ 	.word	0x00039a90


	//   ....[189]....
        /*1024*/ 	.word	0x00039ac0


	//   ....[190]....
        /*1028*/ 	.word	0x00039c60


	//   ....[191]....
        /*102c*/ 	.word	0x00039c90


	//   ....[192]....
        /*1030*/ 	.word	0x00039cc0


	//   ....[193]....
        /*1034*/ 	.word	0x00039cf0


	//   ....[194]....
        /*1038*/ 	.word	0x00039d20


	//   ....[195]....
        /*103c*/ 	.word	0x00039d50


	//   ....[196]....
        /*1040*/ 	.word	0x00039e10


	//   ....[197]....
        /*1044*/ 	.word	0x00039e30


	//   ....[198]....
        /*1048*/ 	.word	0x00039e50


	//   ....[199]....
        /*104c*/ 	.word	0x00039eb0


	//   ....[200]....
        /*1050*/ 	.word	0x0003a8d0


	//   ....[201]....
        /*1054*/ 	.word	0x0003abf0


	//   ....[202]....
        /*1058*/ 	.word	0x0003ac80


	//   ....[203]....
        /*105c*/ 	.word	0x0003ad10


	//   ....[204]....
        /*1060*/ 	.word	0x0003ada0


	//   ....[205]....
        /*1064*/ 	.word	0x0003ae80


	//   ....[206]....
        /*1068*/ 	.word	0x0003af10


	//   ....[207]....
        /*106c*/ 	.word	0x0003afb0


	//   ....[208]....
        /*1070*/ 	.word	0x0003b040


	//   ....[209]....
        /*1074*/ 	.word	0x0003b120


	//   ....[210]....
        /*1078*/ 	.word	0x0003b1b0


	//   ....[211]....
        /*107c*/ 	.word	0x0003b240


	//   ....[212]....
        /*1080*/ 	.word	0x0003b2d0


	//   ....[213]....
        /*1084*/ 	.word	0x0003b3b0


	//   ....[214]....
        /*1088*/ 	.word	0x0003b450


	//   ....[215]....
        /*108c*/ 	.word	0x0003b4e0


	//   ....[216]....
        /*1090*/ 	.word	0x0003b530


	//   ....[217]....
        /*1094*/ 	.word	0x0003b580


	//   ....[218]....
        /*1098*/ 	.word	0x0003b620


	//   ....[219]....
        /*109c*/ 	.word	0x0003b6b0


	//   ....[220]....
        /*10a0*/ 	.word	0x0003b700


	//   ....[221]....
        /*10a4*/ 	.word	0x0003b750


	//   ....[222]....
        /*10a8*/ 	.word	0x0003b840


	//   ....[223]....
        /*10ac*/ 	.word	0x0003b8f0


	//   ....[224]....
        /*10b0*/ 	.word	0x0003b970


	//   ....[225]....
        /*10b4*/ 	.word	0x0003b9e0


	//   ....[226]....
        /*10b8*/ 	.word	0x0003bb50


	//   ....[227]....
        /*10bc*/ 	.word	0x0003bc60


	//   ....[228]....
        /*10c0*/ 	.word	0x0003bcc0


	//   ....[229]....
        /*10c4*/ 	.word	0x0003bd10


	//   ....[230]....
        /*10c8*/ 	.word	0x0003bfc0


	//   ....[231]....
        /*10cc*/ 	.word	0x0003c010


	//   ....[232]....
        /*10d0*/ 	.word	0x0003c0a0


	//   ....[233]....
        /*10d4*/ 	.word	0x0003c130


	//   ....[234]....
        /*10d8*/ 	.word	0x0003c1c0


	//   ....[235]....
        /*10dc*/ 	.word	0x0003c250


	//   ....[236]....
        /*10e0*/ 	.word	0x0003c2e0


	//   ....[237]....
        /*10e4*/ 	.word	0x0003c370


	//   ....[238]....
        /*10e8*/ 	.word	0x0003c3f0


	//   ....[239]....
        /*10ec*/ 	.word	0x0003c440


	//   ....[240]....
        /*10f0*/ 	.word	0x0003c4e0


	//   ....[241]....
        /*10f4*/ 	.word	0x0003c570


	//   ....[242]....
        /*10f8*/ 	.word	0x0003c5f0


	//   ....[243]....
        /*10fc*/ 	.word	0x0003c640


	//   ....[244]....
        /*1100*/ 	.word	0x0003c6d0


	//   ....[245]....
        /*1104*/ 	.word	0x0003c760


	//   ....[246]....
        /*1108*/ 	.word	0x0003c7f0


	//   ....[247]....
        /*110c*/ 	.word	0x0003c880


	//   ....[248]....
        /*1110*/ 	.word	0x0003c910


	//   ....[249]....
        /*1114*/ 	.word	0x0003c9a0


	//   ....[250]....
        /*1118*/ 	.word	0x0003ca60


	//   ....[251]....
        /*111c*/ 	.word	0x0003cd30


	//   ....[252]....
        /*1120*/ 	.word	0x0003ce20


	//   ....[253]....
        /*1124*/ 	.word	0x0003cec0


	//   ....[254]....
        /*1128*/ 	.word	0x0003cf20


	//   ....[255]....
        /*112c*/ 	.word	0x0003d010


	//   ....[0]....
        /*1130*/ 	.word	0x0003d080


	//   ....[1]....
        /*1134*/ 	.word	0x0003d170


	//   ....[2]....
        /*1138*/ 	.word	0x0003d1e0


	//   ....[3]....
        /*113c*/ 	.word	0x0003d2d0


	//   ....[4]....
        /*1140*/ 	.word	0x0003d340


	//   ....[5]....
        /*1144*/ 	.word	0x0003d430


	//   ....[6]....
        /*1148*/ 	.word	0x0003d4a0


	//   ....[7]....
        /*114c*/ 	.word	0x0003d540


	//   ....[8]....
        /*1150*/ 	.word	0x0003d630


	//   ....[9]....
        /*1154*/ 	.word	0x0003d6f0


	//   ....[10]....
        /*1158*/ 	.word	0x0003d750


	//   ....[11]....
        /*115c*/ 	.word	0x0003d840


	//   ....[12]....
        /*1160*/ 	.word	0x0003d8a0


	//   ....[13]....
        /*1164*/ 	.word	0x0003d9b0


	//   ....[14]....
        /*1168*/ 	.word	0x0003da10


	//   ....[15]....
        /*116c*/ 	.word	0x0003db00


	//   ....[16]....
        /*1170*/ 	.word	0x0003db60


	//   ....[17]....
        /*1174*/ 	.word	0x0003dc00


	//   ....[18]....
        /*1178*/ 	.word	0x0003dcd0


	//   ....[19]....
        /*117c*/ 	.word	0x0003dd70


	//   ....[20]....
        /*1180*/ 	.word	0x0003de40


	//   ....[21]....
        /*1184*/ 	.word	0x0003dee0


	//   ....[22]....
        /*1188*/ 	.word	0x0003df90


	//   ....[23]....
        /*118c*/ 	.word	0x0003e030


	//   ....[24]....
        /*1190*/ 	.word	0x0003e2a0


	//   ....[25]....
        /*1194*/ 	.word	0x0003e350


	//   ....[26]....
        /*1198*/ 	.word	0x0003e420


	//   ....[27]....
        /*119c*/ 	.word	0x0003e510


	//   ....[28]....
        /*11a0*/ 	.word	0x0003e5d0


	//   ....[29]....
        /*11a4*/ 	.word	0x0003e690


	//   ....[30]....
        /*11a8*/ 	.word	0x0003e750


	//   ....[31]....
        /*11ac*/ 	.word	0x0003e810


	//   ....[32]....
        /*11b0*/ 	.word	0x0003e8d0


	//   ....[33]....
        /*11b4*/ 	.word	0x0003e990


	//   ....[34]....
        /*11b8*/ 	.word	0x0003ea50


	//   ....[35]....
        /*11bc*/ 	.word	0x0003eb10


	//   ....[36]....
        /*11c0*/ 	.word	0x0003ebd0


	//   ....[37]....
        /*11c4*/ 	.word	0x0003ec80


	//   ....[38]....
        /*11c8*/ 	.word	0x0003ece0


	//   ....[39]....
        /*11cc*/ 	.word	0x0003edc0


	//   ....[40]....
        /*11d0*/ 	.word	0x0003ef00


	//   ....[41]....
        /*11d4*/ 	.word	0x0003efe0


	//   ....[42]....
        /*11d8*/ 	.word	0x0003f070


	//   ....[43]....
        /*11dc*/ 	.word	0x0003f180


	//   ....[44]....
        /*11e0*/ 	.word	0x0003f1e0


	//   ....[45]....
        /*11e4*/ 	.word	0x0003f2f0


	//   ....[46]....
        /*11e8*/ 	.word	0x0003f350


	//   ....[47]....
        /*11ec*/ 	.word	0x0003f460


	//   ....[48]....
        /*11f0*/ 	.word	0x0003f4c0


	//   ....[49]....
        /*11f4*/ 	.word	0x0003f5d0


	//   ....[50]....
        /*11f8*/ 	.word	0x0003f630


	//   ....[51]....
        /*11fc*/ 	.word	0x0003f6f0


	//   ....[52]....
        /*1200*/ 	.word	0x0003f850


	//   ....[53]....
        /*1204*/ 	.word	0x0003f8f0


	//   ....[54]....
        /*1208*/ 	.word	0x0003f950


	//   ....[55]....
        /*120c*/ 	.word	0x0003fa00


	//   ....[56]....
        /*1210*/ 	.word	0x0003fa60


	//   ....[57]....
        /*1214*/ 	.word	0x0003fb10


	//   ....[58]....
        /*1218*/ 	.word	0x0003fb70


	//   ....[59]....
        /*121c*/ 	.word	0x0003fc20


	//   ....[60]....
        /*1220*/ 	.word	0x0003fc80


	//   ....[61]....
        /*1224*/ 	.word	0x0003fd30


	//   ....[62]....
        /*1228*/ 	.word	0x0003fd90


	//   ....[63]....
        /*122c*/ 	.word	0x0003fe40


	//   ....[64]....
        /*1230*/ 	.word	0x0003ff30


	//   ....[65]....
        /*1234*/ 	.word	0x0003ffd0


	//   ....[66]....
        /*1238*/ 	.word	0x00040030


	//   ....[67]....
        /*123c*/ 	.word	0x00040100


	//   ....[68]....
        /*1240*/ 	.word	0x00040160


	//   ....[69]....
        /*1244*/ 	.word	0x00040230


	//   ....[70]....
        /*1248*/ 	.word	0x00040290


	//   ....[71]....
        /*124c*/ 	.word	0x00040360


	//   ....[72]....
        /*1250*/ 	.word	0x000403c0


	//   ....[73]....
        /*1254*/ 	.word	0x00040490


	//   ....[74]....
        /*1258*/ 	.word	0x000404f0


	//   ....[75]....
        /*125c*/ 	.word	0x000405c0


	//   ....[76]....
        /*1260*/ 	.word	0x00040650


	//   ....[77]....
        /*1264*/ 	.word	0x000406f0


	//   ....[78]....
        /*1268*/ 	.word	0x00040870


	//   ....[79]....
        /*126c*/ 	.word	0x000408e0


	//   ....[80]....
        /*1270*/ 	.word	0x00040950


	//   ....[81]....
        /*1274*/ 	.word	0x000409c0


	//   ....[82]....
        /*1278*/ 	.word	0x00040a30


	//   ....[83]....
        /*127c*/ 	.word	0x00040ab0


	//   ....[84]....
        /*1280*/ 	.word	0x00040b30


	//   ....[85]....
        /*1284*/ 	.word	0x00040bc0


	//   ....[86]....
        /*1288*/ 	.word	0x00040c30


	//   ....[87]....
        /*128c*/ 	.word	0x00040ca0


	//   ....[88]....
        /*1290*/ 	.word	0x00040d10


	//   ....[89]....
        /*1294*/ 	.word	0x00040d90


	//   ....[90]....
        /*1298*/ 	.word	0x00040e00


	//   ....[91]....
        /*129c*/ 	.word	0x00040e90


	//   ....[92]....
        /*12a0*/ 	.word	0x00040ef0


	//   ....[93]....
        /*12a4*/ 	.word	0x00040f80


	//   ....[94]....
        /*12a8*/ 	.word	0x000410b0


	//   ....[95]....
        /*12ac*/ 	.word	0x00042d70


	//   ....[96]....
        /*12b0*/ 	.word	0x00043460


	//   ....[97]....
        /*12b4*/ 	.word	0x00044620


	//   ....[98]....
        /*12b8*/ 	.word	0x00044640


	//   ....[99]....
        /*12bc*/ 	.word	0x00044680


	//   ....[100]....
        /*12c0*/ 	.word	0x000446a0


	//----- nvinfo : EIATTR_REG_RECONFIG
	.align		4
.L_1434:
        /*12c4*/ 	.byte	0x01, 0x54
	.zero		2


	//----- nvinfo : EIATTR_SYSCALL_OFFSETS
	.align		4
        /*12c8*/ 	.byte	0x04, 0x46
        /*12ca*/ 	.short	(.L_1436 - .L_1435)


	//   ....[0]....
.L_1435:
        /*12cc*/ 	.word	0x00002630


	//   ....[1]....
        /*12d0*/ 	.word	0x00002780


	//   ....[2]....
        /*12d4*/ 	.word	0x00007af0


	//   ....[3]....
        /*12d8*/ 	.word	0x000080d0


	//   ....[4]....
        /*12dc*/ 	.word	0x00035910


	//   ....[5]....
        /*12e0*/ 	.word	0x00035a60


	//   ....[6]....
        /*12e4*/ 	.word	0x00035b50


	//   ....[7]....
        /*12e8*/ 	.word	0x00036990


	//   ....[8]....
        /*12ec*/ 	.word	0x000374b0


	//----- nvinfo : EIATTR_MBARRIER_INSTR_OFFSETS
	.align		4
.L_1436:
        /*12f0*/ 	.byte	0x04, 0x39
        /*12f2*/ 	.short	(.L_1438 - .L_1437)


	//   ....[0]....
.L_1437:
        /*12f4*/ 	.word	0x000002d0
        /*12f8*/ 	.word	0x000000ff
        /*12fc*/ 	.word	0x00032400
        /*1300*/ 	.short	0x0100
        /*1302*/ 	.byte	0x08
	.zero		1


	//   ....[1]....
        /*1304*/ 	.word	0x000002e0
        /*1308*/ 	.word	0x000000ff
        /*130c*/ 	.word	0x00032410
        /*1310*/ 	.short	0x0100
        /*1312*/ 	.byte	0x08
	.zero		1


	//   ....[2]....
        /*1314*/ 	.word	0x000002f0
        /*1318*/ 	.word	0x000000ff
        /*131c*/ 	.word	0x00032420
        /*1320*/ 	.short	0x0100
        /*1322*/ 	.byte	0x08
	.zero		1


	//   ....[3]....
        /*1324*/ 	.word	0x000003e0
        /*1328*/ 	.word	0x000000ff
        /*132c*/ 	.word	0x00032430
        /*1330*/ 	.short	0x0100
        /*1332*/ 	.byte	0x08
	.zero		1


	//   ....[4]....
        /*1334*/ 	.word	0x000003f0
        /*1338*/ 	.word	0x000000ff
        /*133c*/ 	.word	0x00032440
        /*1340*/ 	.short	0x0100
        /*1342*/ 	.byte	0x08
	.zero		1


	//   ....[5]....
        /*1344*/ 	.word	0x00000400
        /*1348*/ 	.word	0x000000ff
        /*134c*/ 	.word	0x00032438
        /*1350*/ 	.short	0x0100
        /*1352*/ 	.byte	0x08
	.zero		1


	//   ....[6]....
        /*1354*/ 	.word	0x00000410
        /*1358*/ 	.word	0x000000ff
        /*135c*/ 	.word	0x00032448
        /*1360*/ 	.short	0x0100
        /*1362*/ 	.byte	0x08
	.zero		1


	//   ....[7]....
        /*1364*/ 	.word	0x00000540
        /*1368*/ 	.word	0x000000ff
        /*136c*/ 	.word	0x00032450
        /*1370*/ 	.short	0x0100
        /*1372*/ 	.byte	0x08
	.zero		1


	//   ....[8]....
        /*1374*/ 	.word	0x00000550
        /*1378*/ 	.word	0x000000ff
        /*137c*/ 	.word	0x00032460
        /*1380*/ 	.short	0x0100
        /*1382*/ 	.byte	0x08
	.zero		1


	//   ....[9]....
        /*1384*/ 	.word	0x00000560
        /*1388*/ 	.word	0x000000ff
        /*138c*/ 	.word	0x00032458
        /*1390*/ 	.short	0x0100
        /*1392*/ 	.byte	0x08
	.zero		1


	//   ....[10]....
        /*1394*/ 	.word	0x00000570
        /*1398*/ 	.word	0x000000ff
        /*139c*/ 	.word	0x00032468
        /*13a0*/ 	.short	0x0100
        /*13a2*/ 	.byte	0x08
	.zero		1


	//   ....[11]....
        /*13a4*/ 	.word	0x00000660
        /*13a8*/ 	.word	0x000000ff
        /*13ac*/ 	.word	0x00032470
        /*13b0*/ 	.short	0x0100
        /*13b2*/ 	.byte	0x06
	.zero		1


	//   ....[12]....
        /*13b4*/ 	.word	0x00000670
        /*13b8*/ 	.word	0x000000ff
        /*13bc*/ 	.word	0x00032480
        /*13c0*/ 	.short	0x0100
        /*13c2*/ 	.byte	0x06
	.zero		1


	//   ....[13]....
        /*13c4*/ 	.word	0x00000680
        /*13c8*/ 	.word	0x000000ff
        /*13cc*/ 	.word	0x00032478
        /*13d0*/ 	.short	0x0100
        /*13d2*/ 	.byte	0x06
	.zero		1


	//   ....[14]....
        /*13d4*/ 	.word	0x00000690
        /*13d8*/ 	.word	0x000000ff
        /*13dc*/ 	.word	0x00032488
        /*13e0*/ 	.short	0x0100
        /*13e2*/ 	.byte	0x06
	.zero		1


	//   ....[15]....
        /*13e4*/ 	.word	0x000007c0
        /*13e8*/ 	.word	0x000000ff
        /*13ec*/ 	.word	0x00032490
        /*13f0*/ 	.short	0x0100
        /*13f2*/ 	.byte	0x08
	.zero		1


	//   ....[16]....
        /*13f4*/ 	.word	0x000007d0
        /*13f8*/ 	.word	0x000000ff
        /*13fc*/ 	.word	0x000324a0
        /*1400*/ 	.short	0x0100
        /*1402*/ 	.byte	0x08
	.zero		1


	//   ....[17]....
        /*1404*/ 	.word	0x000007e0
        /*1408*/ 	.word	0x000000ff
        /*140c*/ 	.word	0x00032498
        /*1410*/ 	.short	0x0100
        /*1412*/ 	.byte	0x08
	.zero		1


	//   ....[18]....
        /*1414*/ 	.word	0x000007f0
        /*1418*/ 	.word	0x000000ff
        /*141c*/ 	.word	0x000324a8
        /*1420*/ 	.short	0x0100
        /*1422*/ 	.byte	0x08
	.zero		1


	//   ....[19]....
        /*1424*/ 	.word	0x00000920
        /*1428*/ 	.word	0x000000ff
        /*142c*/ 	.word	0x000324b0
        /*1430*/ 	.short	0x0100
        /*1432*/ 	.byte	0x08
	.zero		1


	//   ....[20]....
        /*1434*/ 	.word	0x00000930
        /*1438*/ 	.word	0x000000ff
        /*143c*/ 	.word	0x000324c0
        /*1440*/ 	.short	0x0100
        /*1442*/ 	.byte	0x08
	.zero		1


	//   ....[21]....
        /*1444*/ 	.word	0x00000940
        /*1448*/ 	.word	0x000000ff
        /*144c*/ 	.word	0x000324b8
        /*1450*/ 	.short	0x0100
        /*1452*/ 	.byte	0x08
	.zero		1


	//   ....[22]....
        /*1454*/ 	.word	0x00000950
        /*1458*/ 	.word	0x000000ff
        /*145c*/ 	.word	0x000324c8
        /*1460*/ 	.short	0x0100
        /*1462*/ 	.byte	0x08
	.zero		1


	//   ....[23]....
        /*1464*/ 	.word	0x000038a0
        /*1468*/ 	.word	0x00000045
        /*146c*/ 	.word	0x00032490
        /*1470*/ 	.short	0x010a
        /*1472*/ 	.byte	0x3f
	.zero		1


	//   ....[24]....
        /*1474*/ 	.word	0x00004c80
        /*1478*/ 	.word	0x00000045
        /*147c*/ 	.word	0x00032490
        /*1480*/ 	.short	0x010a
        /*1482*/ 	.byte	0x3f
	.zero		1


	//   ....[25]....
        /*1484*/ 	.word	0x00005c10
        /*1488*/ 	.word	0x00000045
        /*148c*/ 	.word	0x00032490
        /*1490*/ 	.short	0x010a
        /*1492*/ 	.byte	0x3f
	.zero		1


	//   ....[26]....
        /*1494*/ 	.word	0x000060a0
        /*1498*/ 	.word	0x00000004
        /*149c*/ 	.word	0x00000000
        /*14a0*/ 	.short	0x0101
        /*14a2*/ 	.byte	0x3f
	.zero		1


	//   ....[27]....
        /*14a4*/ 	.word	0x000060e0
        /*14a8*/ 	.word	0x00000045
        /*14ac*/ 	.word	0x000324b0
        /*14b0*/ 	.short	0x010a
        /*14b2*/ 	.byte	0x3f
	.zero		1


	//   ....[28]....
        /*14b4*/ 	.word	0x00006910
        /*14b8*/ 	.word	0x00000045
        /*14bc*/ 	.word	0x00000000
        /*14c0*/ 	.short	0x0101
        /*14c2*/ 	.byte	0x3f
	.zero		1


	//   ....[29]....
        /*14c4*/ 	.word	0x00007e50
        /*14c8*/ 	.word	0x00000002
        /*14cc*/ 	.word	0x00032400
        /*14d0*/ 	.short	0x010a
        /*14d2*/ 	.byte	0x3f
	.zero		1


	//   ....[30]....
        /*14d4*/ 	.word	0x00007ea0
        /*14d8*/ 	.word	0x00000002
        /*14dc*/ 	.word	0x00032400
        /*14e0*/ 	.short	0x010a
        /*14e2*/ 	.byte	0x3f
	.zero		1


	//   ....[31]....
        /*14e4*/ 	.word	0x00008900
        /*14e8*/ 	.word	0x00000002
        /*14ec*/ 	.word	0x00032400
        /*14f0*/ 	.short	0x010a
        /*14f2*/ 	.byte	0x3f
	.zero		1


	//   ....[32]....
        /*14f4*/ 	.word	0x00009d30
        /*14f8*/ 	.word	0x00000002
        /*14fc*/ 	.word	0x00032400
        /*1500*/ 	.short	0x010a
        /*1502*/ 	.byte	0x3f
	.zero		1


	//   ....[33]....
        /*1504*/ 	.word	0x0000b3b0
        /*1508*/ 	.word	0x00000004
        /*150c*/ 	.word	0x00000000
        /*1510*/ 	.short	0x010a
        /*1512*/ 	.byte	0x3f
	.zero		1


	//   ....[34]....
        /*1514*/ 	.word	0x0000b4a0
        /*1518*/ 	.word	0x00000002
        /*151c*/ 	.word	0x00000000
        /*1520*/ 	.short	0x010a
        /*1522*/ 	.byte	0x3f
	.zero		1


	//   ....[35]....
        /*1524*/ 	.word	0x0000b8b0
        /*1528*/ 	.word	0x00000004
        /*152c*/ 	.word	0x00000000
        /*1530*/ 	.short	0x010a
        /*1532*/ 	.byte	0x3f
	.zero		1


	//   ....[36]....
        /*1534*/ 	.word	0x0000b980
        /*1538*/ 	.word	0x00000006
        /*153c*/ 	.word	0x00000000
        /*1540*/ 	.short	0x010a
        /*1542*/ 	.byte	0x3f
	.zero		1


	//   ....[37]....
        /*1544*/ 	.word	0x0000c6f0
        /*1548*/ 	.word	0x00000006
        /*154c*/ 	.word	0x00000000
        /*1550*/ 	.short	0x0101
        /*1552*/ 	.byte	0x3f
	.zero		1


	//   ....[38]....
        /*1554*/ 	.word	0x00016430
        /*1558*/ 	.word	0x00000002
        /*155c*/ 	.word	0x00000000
        /*1560*/ 	.short	0x0101
        /*1562*/ 	.byte	0x3f
	.zero		1


	//   ....[39]....
        /*1564*/ 	.word	0x000168b0
        /*1568*/ 	.word	0x00000005
        /*156c*/ 	.word	0x00000000
        /*1570*/ 	.short	0x010a
        /*1572*/ 	.byte	0x3f
	.zero		1


	//   ....[40]....
        /*1574*/ 	.word	0x000169b0
        /*1578*/ 	.word	0x0000000a
        /*157c*/ 	.word	0x00000000
        /*1580*/ 	.short	0x010a
        /*1582*/ 	.byte	0x3f
	.zero		1


	//   ....[41]....
        /*1584*/ 	.word	0x00016de0
        /*1588*/ 	.word	0x00000048
        /*158c*/ 	.word	0x00000000
        /*1590*/ 	.short	0x010a
        /*1592*/ 	.byte	0x3f
	.zero		1


	//   ....[42]....
        /*1594*/ 	.word	0x00016ee0
        /*1598*/ 	.word	0x00000008
        /*159c*/ 	.word	0x00000000
        /*15a0*/ 	.short	0x010a
        /*15a2*/ 	.byte	0x3f
	.zero		1


	//   ....[43]....
        /*15a4*/ 	.word	0x00017c50
        /*15a8*/ 	.word	0x00000008
        /*15ac*/ 	.word	0x00000000
        /*15b0*/ 	.short	0x0101
        /*15b2*/ 	.byte	0x3f
	.zero		1


	//   ....[44]....
        /*15b4*/ 	.word	0x00020710
        /*15b8*/ 	.word	0x00000005
        /*15bc*/ 	.word	0x00000000
        /*15c0*/ 	.short	0x0101
        /*15c2*/ 	.byte	0x3f
	.zero		1


	//   ....[45]....
        /*15c4*/ 	.word	0x00020900
        /*15c8*/ 	.word	0x00000005
        /*15cc*/ 	.word	0x00000000
        /*15d0*/ 	.short	0x010a
        /*15d2*/ 	.byte	0x3f
	.zero		1


	//   ....[46]....
        /*15d4*/ 	.word	0x00020a00
        /*15d8*/ 	.word	0x00000008
        /*15dc*/ 	.word	0x00000000
        /*15e0*/ 	.short	0x010a
        /*15e2*/ 	.byte	0x3f
	.zero		1


	//   ....[47]....
        /*15e4*/ 	.word	0x00020e30
        /*15e8*/ 	.word	0x00000005
        /*15ec*/ 	.word	0x00000000
        /*15f0*/ 	.short	0x010a
        /*15f2*/ 	.byte	0x3f
	.zero		1


	//   ....[48]....
        /*15f4*/ 	.word	0x00020f30
        /*15f8*/ 	.word	0x00000008
        /*15fc*/ 	.word	0x00000000
        /*1600*/ 	.short	0x010a
        /*1602*/ 	.byte	0x3f
	.zero		1


	//   ....[49]....
        /*1604*/ 	.word	0x00021ca0
        /*1608*/ 	.word	0x00000005
        /*160c*/ 	.word	0x00000000
        /*1610*/ 	.short	0x0101
        /*1612*/ 	.byte	0x3f
	.zero		1


	//   ....[50]....
        /*1614*/ 	.word	0x0002ba70
        /*1618*/ 	.word	0x00000004
        /*161c*/ 	.word	0x00000000
        /*1620*/ 	.short	0x0101
        /*1622*/ 	.byte	0x3f
	.zero		1


	//   ....[51]....
        /*1624*/ 	.word	0x0002ea10
        /*1628*/ 	.word	0x0000000a
        /*162c*/ 	.word	0x00000000
        /*1630*/ 	.short	0x0101
        /*1632*/ 	.byte	0x3f
	.zero		1


	//   ....[52]....
        /*1634*/ 	.word	0x0002f490
        /*1638*/ 	.word	0x00000008
        /*163c*/ 	.word	0x00000000
        /*1640*/ 	.short	0x0101
        /*1642*/ 	.byte	0x3f
	.zero		1


	//   ....[53]....
        /*1644*/ 	.word	0x00033f50
        /*1648*/ 	.word	0x00000017
        /*164c*/ 	.word	0x00032420
        /*1650*/ 	.short	0x010a
        /*1652*/ 	.byte	0x3f
	.zero		1


	//   ....[54]....
        /*1654*/ 	.word	0x00034000
        /*1658*/ 	.word	0x00000003
        /*165c*/ 	.word	0x000324a0
        /*1660*/ 	.short	0x010a
        /*1662*/ 	.byte	0x3f
	.zero		1


	//   ....[55]....
        /*1664*/ 	.word	0x00034230
        /*1668*/ 	.word	0x00000003
        /*166c*/ 	.word	0x000324c0
        /*1670*/ 	.short	0x010a
        /*1672*/ 	.byte	0x3f
	.zero		1


	//   ....[56]....
        /*1674*/ 	.word	0x00034860
        /*1678*/ 	.word	0x00000009
        /*167c*/ 	.word	0x000324a0
        /*1680*/ 	.short	0x010a
        /*1682*/ 	.byte	0x3f
	.zero		1


	//   ....[57]....
        /*1684*/ 	.word	0x00034a80
        /*1688*/ 	.word	0x00000009
        /*168c*/ 	.word	0x000324c0
        /*1690*/ 	.short	0x010a
        /*1692*/ 	.byte	0x3f
	.zero		1


	//   ....[58]....
        /*1694*/ 	.word	0x000360b0
        /*1698*/ 	.word	0x00000011
        /*169c*/ 	.word	0x00032440
        /*16a0*/ 	.short	0x010a
        /*16a2*/ 	.byte	0x3f
	.zero		1


	//   ....[59]....
        /*16a4*/ 	.word	0x000366d0
        /*16a8*/ 	.word	0x00000011
        /*16ac*/ 	.word	0x00032430
        /*16b0*/ 	.short	0x0107
        /*16b2*/ 	.byte	0x3f
	.zero		1


	//   ....[60]....
        /*16b4*/ 	.word	0x00036790
        /*16b8*/ 	.word	0x00000011
        /*16bc*/ 	.word	0x00032430
        /*16c0*/ 	.short	0x0101
        /*16c2*/ 	.byte	0x3f
	.zero		1


	//   ....[61]....
        /*16c4*/ 	.word	0x000372f0
        /*16c8*/ 	.word	0x00000017
        /*16cc*/ 	.word	0x00032400
        /*16d0*/ 	.short	0x0107
        /*16d2*/ 	.byte	0x3f
	.zero		1


	//   ....[62]....
        /*16d4*/ 	.word	0x00037380
        /*16d8*/ 	.word	0x00000017
        /*16dc*/ 	.word	0x00032400
        /*16e0*/ 	.short	0x0101
        /*16e2*/ 	.byte	0x3f
	.zero		1


	//   ....[63]....
        /*16e4*/ 	.word	0x00037e10
        /*16e8*/ 	.word	0x00000017
        /*16ec*/ 	.word	0x00032410
        /*16f0*/ 	.short	0x0107
        /*16f2*/ 	.byte	0x3f
	.zero		1


	//   ....[64]....
        /*16f4*/ 	.word	0x00037f10
        /*16f8*/ 	.word	0x00000017
        /*16fc*/ 	.word	0x00032410
        /*1700*/ 	.short	0x0101
        /*1702*/ 	.byte	0x3f
	.zero		1


	//   ....[65]....
        /*1704*/ 	.word	0x00037f30
        /*1708*/ 	.word	0x00000017
        /*170c*/ 	.word	0x00032420
        /*1710*/ 	.short	0x010a
        /*1712*/ 	.byte	0x3f
	.zero		1


	//   ....[66]....
        /*1714*/ 	.word	0x00037fc0
        /*1718*/ 	.word	0x00000011
        /*171c*/ 	.word	0x00032460
        /*1720*/ 	.short	0x010a
        /*1722*/ 	.byte	0x3f
	.zero		1


	//   ....[67]....
        /*1724*/ 	.word	0x00038740
        /*1728*/ 	.word	0x00000011
        /*172c*/ 	.word	0x00032450
        /*1730*/ 	.short	0x0107
        /*1732*/ 	.byte	0x3f
	.zero		1


	//   ....[68]....
        /*1734*/ 	.word	0x00038810
        /*1738*/ 	.word	0x00000011
        /*173c*/ 	.word	0x00032450
        /*1740*/ 	.short	0x0101
        /*1742*/ 	.byte	0x3f
	.zero		1


	//   ....[69]....
        /*1744*/ 	.word	0x00038b50
        /*1748*/ 	.word	0x00000006
        /*174c*/ 	.word	0x00032440
        /*1750*/ 	.short	0x010a
        /*1752*/ 	.byte	0x3f
	.zero		1


	//   ....[70]....
        /*1754*/ 	.word	0x00038f10
        /*1758*/ 	.word	0x00000006
        /*175c*/ 	.word	0x00032430
        /*1760*/ 	.short	0x0107
        /*1762*/ 	.byte	0x3f
	.zero		1


	//   ....[71]....
        /*1764*/ 	.word	0x00038fd0
        /*1768*/ 	.word	0x00000006
        /*176c*/ 	.word	0x00032430
        /*1770*/ 	.short	0x0101
        /*1772*/ 	.byte	0x3f
	.zero		1


	//   ....[72]....
        /*1774*/ 	.word	0x00039000
        /*1778*/ 	.word	0x00000006
        /*177c*/ 	.word	0x00032460
        /*1780*/ 	.short	0x010a
        /*1782*/ 	.byte	0x3f
	.zero		1


	//   ....[73]....
        /*1784*/ 	.word	0x00039500
        /*1788*/ 	.word	0x00000006
        /*178c*/ 	.word	0x00032450
        /*1790*/ 	.short	0x0107
        /*1792*/ 	.byte	0x3f
	.zero		1


	//   ....[74]....
        /*1794*/ 	.word	0x000395c0
        /*1798*/ 	.word	0x00000006
        /*179c*/ 	.word	0x00032450
        /*17a0*/ 	.short	0x0101
        /*17a2*/ 	.byte	0x3f
	.zero		1


	//   ....[75]....
        /*17a4*/ 	.word	0x0003a850
        /*17a8*/ 	.word	0x00000005
        /*17ac*/ 	.word	0x00032420
        /*17b0*/ 	.short	0x010a
        /*17b2*/ 	.byte	0x3f
	.zero		1


	//   ....[76]....
        /*17b4*/ 	.word	0x0003a9c0
        /*17b8*/ 	.word	0x00000003
        /*17bc*/ 	.word	0x00032440
        /*17c0*/ 	.short	0x010a
        /*17c2*/ 	.byte	0x3f
	.zero		1


	//   ....[77]....
        /*17c4*/ 	.word	0x0003aa60
        /*17c8*/ 	.word	0x00000019
        /*17cc*/ 	.word	0x00032440
        /*17d0*/ 	.short	0x010a
        /*17d2*/ 	.byte	0x3f
	.zero		1


	//   ....[78]....
        /*17d4*/ 	.word	0x0003aaa0
        /*17d8*/ 	.word	0x00000003
        /*17dc*/ 	.word	0x00032460
        /*17e0*/ 	.short	0x010a
        /*17e2*/ 	.byte	0x3f
	.zero		1


	//   ....[79]....
        /*17e4*/ 	.word	0x0003aae0
        /*17e8*/ 	.word	0x00000019
        /*17ec*/ 	.word	0x00032460
        /*17f0*/ 	.short	0x010a
        /*17f2*/ 	.byte	0x3f
	.zero		1


	//   ....[80]....
        /*17f4*/ 	.word	0x0003ab40
        /*17f8*/ 	.word	0x00000045
        /*17fc*/ 	.word	0x00032490
        /*1800*/ 	.short	0x010a
        /*1802*/ 	.byte	0x3f
	.zero		1


	//   ....[81]....
        /*1804*/ 	.word	0x0003add0
        /*1808*/ 	.word	0x00000045
        /*180c*/ 	.word	0x00032490
        /*1810*/ 	.short	0x010a
        /*1812*/ 	.byte	0x3f
	.zero		1


	//   ....[82]....
        /*1814*/ 	.word	0x0003b070
        /*1818*/ 	.word	0x00000045
        /*181c*/ 	.word	0x00032490
        /*1820*/ 	.short	0x010a
        /*1822*/ 	.byte	0x3f
	.zero		1


	//   ....[83]....
        /*1824*/ 	.word	0x0003b300
        /*1828*/ 	.word	0x00000045
        /*182c*/ 	.word	0x000324b0
        /*1830*/ 	.short	0x010a
        /*1832*/ 	.byte	0x3f
	.zero		1


	//   ....[84]....
        /*1834*/ 	.word	0x0003b780
        /*1838*/ 	.word	0x00000002
        /*183c*/ 	.word	0x00032400
        /*1840*/ 	.short	0x010a
        /*1842*/ 	.byte	0x3f
	.zero		1


	//   ....[85]....
        /*1844*/ 	.word	0x0003bd40
        /*1848*/ 	.word	0x00000002
        /*184c*/ 	.word	0x00032400
        /*1850*/ 	.short	0x010a
        /*1852*/ 	.byte	0x3f
	.zero		1


	//   ....[86]....
        /*1854*/ 	.word	0x0003bd90
        /*1858*/ 	.word	0x00000002
        /*185c*/ 	.word	0x00000000
        /*1860*/ 	.short	0x010a
        /*1862*/ 	.byte	0x3f
	.zero		1


	//   ....[87]....
        /*1864*/ 	.word	0x0003bde0
        /*1868*/ 	.word	0x00000006
        /*186c*/ 	.word	0x00000000
        /*1870*/ 	.short	0x010a
        /*1872*/ 	.byte	0x3f
	.zero		1


	//   ....[88]....
        /*1874*/ 	.word	0x0003be30
        /*1878*/ 	.word	0x0000000a
        /*187c*/ 	.word	0x00000000
        /*1880*/ 	.short	0x010a
        /*1882*/ 	.byte	0x3f
	.zero		1


	//   ....[89]....
        /*1884*/ 	.word	0x0003be80
        /*1888*/ 	.word	0x00000008
        /*188c*/ 	.word	0x00000000
        /*1890*/ 	.short	0x010a
        /*1892*/ 	.byte	0x3f
	.zero		1


	//   ....[90]....
        /*1894*/ 	.word	0x0003bed0
        /*1898*/ 	.word	0x00000008
        /*189c*/ 	.word	0x00000000
        /*18a0*/ 	.short	0x010a
        /*18a2*/ 	.byte	0x3f
	.zero		1


	//   ....[91]....
        /*18a4*/ 	.word	0x0003bf20
        /*18a8*/ 	.word	0x00000008
        /*18ac*/ 	.word	0x00000000
        /*18b0*/ 	.short	0x010a
        /*18b2*/ 	.byte	0x3f
	.zero		1


	//   ....[92]....
        /*18b4*/ 	.word	0x0003cb20
        /*18b8*/ 	.word	0x00000017
        /*18bc*/ 	.word	0x00032420
        /*18c0*/ 	.short	0x010a
        /*18c2*/ 	.byte	0x3f
	.zero		1


	//   ....[93]....
        /*18c4*/ 	.word	0x0003cb70
        /*18c8*/ 	.word	0x00000003
        /*18cc*/ 	.word	0x000324a0
        /*18d0*/ 	.short	0x010a
        /*18d2*/ 	.byte	0x3f
	.zero		1


	//   ....[94]....
        /*18d4*/ 	.word	0x0003cbc0
        /*18d8*/ 	.word	0x00000003
        /*18dc*/ 	.word	0x000324c0
        /*18e0*/ 	.short	0x010a
        /*18e2*/ 	.byte	0x3f
	.zero		1


	//   ....[95]....
        /*18e4*/ 	.word	0x0003cc10
        /*18e8*/ 	.word	0x00000009
        /*18ec*/ 	.word	0x000324a0
        /*18f0*/ 	.short	0x010a
        /*18f2*/ 	.byte	0x3f
	.zero		1


	//   ....[96]....
        /*18f4*/ 	.word	0x0003cc60
        /*18f8*/ 	.word	0x00000009
        /*18fc*/ 	.word	0x000324c0
        /*1900*/ 	.short	0x010a
        /*1902*/ 	.byte	0x3f
	.zero		1


	//   ....[97]....
        /*1904*/ 	.word	0x0003cd70
        /*1908*/ 	.word	0x00000011
        /*190c*/ 	.word	0x00032440
        /*1910*/ 	.short	0x010a
        /*1912*/ 	.byte	0x3f
	.zero		1


	//   ....[98]....
        /*1914*/ 	.word	0x0003ee00
        /*1918*/ 	.word	0x00000017
        /*191c*/ 	.word	0x00032420
        /*1920*/ 	.short	0x010a
        /*1922*/ 	.byte	0x3f
	.zero		1


	//   ....[99]....
        /*1924*/ 	.word	0x0003ee50
        /*1928*/ 	.word	0x00000011
        /*192c*/ 	.word	0x00032460
        /*1930*/ 	.short	0x010a
        /*1932*/ 	.byte	0x3f
	.zero		1


	//   ....[100]....
        /*1934*/ 	.word	0x0003f7a0
        /*1938*/ 	.word	0x00000006
        /*193c*/ 	.word	0x00032440
        /*1940*/ 	.short	0x010a
        /*1942*/ 	.byte	0x3f
	.zero		1


	//   ....[101]....
        /*1944*/ 	.word	0x0003fe80
        /*1948*/ 	.word	0x00000006
        /*194c*/ 	.word	0x00032460
        /*1950*/ 	.short	0x010a
        /*1952*/ 	.byte	0x3f
	.zero		1


	//   ....[102]....
        /*1954*/ 	.word	0x00040fd0
        /*1958*/ 	.word	0x00000005
        /*195c*/ 	.word	0x00032420
        /*1960*/ 	.short	0x010a
        /*1962*/ 	.byte	0x3f
	.zero		1


	//   ....[103]....
        /*1964*/ 	.word	0x00041170
        /*1968*/ 	.word	0x00000003
        /*196c*/ 	.word	0x00032440
        /*1970*/ 	.short	0x010a
        /*1972*/ 	.byte	0x3f
	.zero		1


	//   ....[104]....
        /*1974*/ 	.word	0x000411c0
        /*1978*/ 	.word	0x00000019
        /*197c*/ 	.word	0x00032440
        /*1980*/ 	.short	0x010a
        /*1982*/ 	.byte	0x3f
	.zero		1


	//   ....[105]....
        /*1984*/ 	.word	0x00041210
        /*1988*/ 	.word	0x00000003
        /*198c*/ 	.word	0x00032460
        /*1990*/ 	.short	0x010a
        /*1992*/ 	.byte	0x3f
	.zero		1


	//   ....[106]....
        /*1994*/ 	.word	0x000413a0
        /*1998*/ 	.word	0x0000000a
        /*199c*/ 	.word	0x00000000
        /*19a0*/ 	.short	0x010a
        /*19a2*/ 	.byte	0x3f
	.zero		1


	//   ....[107]....
        /*19a4*/ 	.word	0x000414a0
        /*19a8*/ 	.word	0x00000008
        /*19ac*/ 	.word	0x00000000
        /*19b0*/ 	.short	0x010a
        /*19b2*/ 	.byte	0x3f
	.zero		1


	//   ....[108]....
        /*19b4*/ 	.word	0x000418c0
        /*19b8*/ 	.word	0x00000008
        /*19bc*/ 	.word	0x00032410
        /*19c0*/ 	.short	0x010a
        /*19c2*/ 	.byte	0x3f
	.zero		1


	//   ....[109]....
        /*19c4*/ 	.word	0x000419e0
        /*19c8*/ 	.word	0x0000000a
        /*19cc*/ 	.word	0x00000000
        /*19d0*/ 	.short	0x010a
        /*19d2*/ 	.byte	0x3f
	.zero		1


	//   ....[110]....
        /*19d4*/ 	.word	0x00041ae0
        /*19d8*/ 	.word	0x00000008
        /*19dc*/ 	.word	0x00000000
        /*19e0*/ 	.short	0x010a
        /*19e2*/ 	.byte	0x3f
	.zero		1


	//   ....[111]....
        /*19e4*/ 	.word	0x000428b0
        /*19e8*/ 	.word	0x00000008
        /*19ec*/ 	.word	0x00000000
        /*19f0*/ 	.short	0x0101
        /*19f2*/ 	.byte	0x3f
	.zero		1


	//   ....[112]....
        /*19f4*/ 	.word	0x0004ce60
        /*19f8*/ 	.word	0x00000000
        /*19fc*/ 	.word	0x00000000
        /*1a00*/ 	.short	0x0101
        /*1a02*/ 	.byte	0x3f
	.zero		1


	//   ....[113]....
        /*1a04*/ 	.word	0x0004ce80
        /*1a08*/ 	.word	0x00000008
        /*1a0c*/ 	.word	0x00000000
        /*1a10*/ 	.short	0x010a
        /*1a12*/ 	.byte	0x3f
	.zero		1


	//   ....[114]....
        /*1a14*/ 	.word	0x0004ced0
        /*1a18*/ 	.word	0x00000008
        /*1a1c*/ 	.word	0x00032410
        /*1a20*/ 	.short	0x010a
        /*1a22*/ 	.byte	0x3f
	.zero		1


	//   ....[115]....
        /*1a24*/ 	.word	0x0004cf20
        /*1a28*/ 	.word	0x00000008
        /*1a2c*/ 	.word	0x00000000
        /*1a30*/ 	.short	0x010a
        /*1a32*/ 	.byte	0x3f
	.zero		1


	//----- nvinfo : EIATTR_NUM_MBARRIERS
	.align		4
.L_1438:
        /*1a34*/ 	.byte	0x03, 0x38
        /*1a36*/ 	.short	0x0017


	//----- nvinfo : EIATTR_EXIT_INSTR_OFFSETS
	.align		4
        /*1a38*/ 	.byte	0x04, 0x1c
        /*1a3a*/ 	.short	(.L_1440 - .L_1439)


	//   ....[0]....
.L_1439:
        /*1a3c*/ 	.word	0x0003ab30


	//----- nvinfo : EIATTR_MAX_THREADS
	.align		4
.L_1440:
        /*1a40*/ 	.byte	0x04, 0x05
        /*1a42*/ 	.short	(.L_1442 - .L_1441)
.L_1441:
        /*1a44*/ 	.word	0x00000180
        /*1a48*/ 	.word	0x00000001
        /*1a4c*/ 	.word	0x00000001


	//----- nvinfo : EIATTR_CRS_STACK_SIZE
	.align		4
.L_1442:
        /*1a50*/ 	.byte	0x04, 0x1e
        /*1a52*/ 	.short	(.L_1444 - .L_1443)
.L_1443:
        /*1a54*/ 	.word	0x00000000


	//----- nvinfo : EIATTR_CBANK_PARAM_SIZE
	.align		4
.L_1444:
        /*1a58*/ 	.byte	0x03, 0x19
        /*1a5a*/ 	.short	0x0bf0


	//----- nvinfo : EIATTR_PARAM_CBANK
	.align		4
        /*1a5c*/ 	.byte	0x04, 0x0a
        /*1a5e*/ 	.short	(.L_1446 - .L_1445)
	.align		4
.L_1445:
        /*1a60*/ 	.word	index@(.nv.constant0._ZN7cutlass13device_kernelIN5flash11enable_sm90INS1_16FlashAttnFwdSm90INS1_25CollectiveMainloopFwdSm90ILi2EN4cute5tupleIJNS5_1CILi1EEES8_S8_EEENS6_IJNS7_ILi128EEENS7_ILi96EEENS7_ILi64EEEEEELi256ENS_6half_tEfNS_4arch4Sm90ELb0ELb1ELb1ELb1ELb1ELb1ELb1ELb1ELb0ELb1ELb1ELb0EEENS1_21CollectiveEpilogueFwdINS6_IJSA_NS7_ILi256EEESB_EEES9_SE_SG_Li256ELb1ELb1ELb1ELb0EEENS1_36VarlenDynamicPersistentTileSchedulerILi128ELi96ELi256ELi128ELb1ELb1ELb1ELb1ELb0ELb1EEEEEEEEEvNT_6ParamsE)
        /*1a64*/ 	.short	0x0210
        /*1a66*/ 	.short	0x0bf0


	//----- nvinfo : EIATTR_SW_WAR
	.align		4
.L_1446:
        /*1a68*/ 	.byte	0x04, 0x36
        /*1a6a*/ 	.short	(.L_1448 - .L_1447)
.L_1447:
        /*1a6c*/ 	.word	0x00000008
.L_1448:


//--------------------- .nv.info._ZN7cutlass13device_kernelIN5flash11enable_sm90INS1_16FlashAttnFwdSm90INS1_25CollectiveMainloopFwdSm90ILi2EN4cute5tupleIJNS5_1CILi1EEES8_S8_EEENS6_IJNS7_ILi128EEENS7_ILi96EEENS7_ILi64EEEEEELi256ENS_6half_tEfNS_4arch4Sm90ELb1ELb0ELb1ELb0ELb1ELb0ELb0ELb1ELb0ELb1ELb1ELb0EEENS1_21CollectiveEpilogueFwdINS6_IJSA_NS7_ILi256EEESB_EEES9_SE_SG_Li256ELb0ELb1ELb1ELb0EEENS1_19SingleTileSchedulerILb0ELb1ELb1ELi128EEEEEEEEEvNT_6ParamsE --------------------------
	.section	.nv.info._ZN7cutlass13device_kernelIN5flash11enable_sm90INS1_16FlashAttnFwdSm90INS1_25CollectiveMainloopFwdSm90ILi2EN4cute5tupleIJNS5_1CILi1EEES8_S8_EEENS6_IJNS7_ILi128EEENS7_ILi96EEENS7_ILi64EEEEEELi256ENS_6half_tEfNS_4arch4Sm90ELb1ELb0ELb1ELb0ELb1ELb0ELb0ELb1ELb0ELb1ELb1ELb0EEENS1_21CollectiveEpilogueFwdINS6_IJSA_NS7_ILi256EEESB_EEES9_SE_SG_Li256ELb0ELb1ELb1ELb0EEENS1_19SingleTileSchedulerILb0ELb1ELb1ELi128EEEEEEEEEvNT_6ParamsE,"",@"SHT_CUDA_INFO"
	.sectionflags	@""
	.align	4


	//----- nvinfo : EIATTR_CUDA_API_VERSION
	.align		4
        /*0000*/ 	.byte	0x04, 0x37
        /*0002*/ 	.short	(.L_1450 - .L_1449)
.L_1449:
        /*0004*/ 	.word	0x00000082


	//----- nvinfo : EIATTR_KPARAM_INFO
	.align		4
.L_1450:
        /*0008*/ 	.byte	0x04, 0x17
        /*000a*/ 	.short	(.L_1452 - .L_1451)
.L_1451:
        /*000c*/ 	.word	0x00000000
        /*0010*/ 	.short	0x0000
        /*0012*/ 	.short	0x0070
        /*0014*/ 	.byte	0x00, 0xf0, 0x01, 0x28


	//----- nvinfo : EIATTR_SPARSE_MMA_MASK
	.align		4
.L_1452:
        /*0018*/ 	.byte	0x03, 0x50
        /*001a*/ 	.short	0x0000


	//----- nvinfo : EIATTR_MAXREG_COUNT
	.align		4
        /*001c*/ 	.byte	0x03, 0x1b
        /*001e*/ 	.short	0x00a8


	//----- nvinfo : EIATTR_NUM_BARRIERS
	.align		4
        /*0020*/ 	.byte	0x02, 0x4c
        /*0022*/ 	.byte	0x10
	.zero		1


	//----- nvinfo : EIATTR_EXTERNS
	.align		4
        /*0024*/ 	.byte	0x04, 0x0f
        /*0026*/ 	.short	(.L_1454 - .L_1453)


	//   ....[0]....
	.align		4
.L_1453:
        /*0028*/ 	.word	index@(__assertfail)


	//----- nvinfo : EIATTR_MERCURY_ISA_VERSION
	.align		4
.L_1454:
        /*002c*/ 	.byte	0x03, 0x5f
        /*002e*/ 	.short	0x0101


	//----- nvinfo : EIATTR_INT_WARP_WIDE_INSTR_OFFSETS
	.align		4
        /*0030*/ 	.byte	0x04, 0x31
        /*0032*/ 	.short	(.L_1456 - .L_1455)


	//   ....[0]....
.L_1455:
        /*0034*/ 	.word	0x000000b0


	//   ....[1]....
        /*0038*/ 	.word	0x000000c0


	//   ....[2]....
        /*003c*/ 	.word	0x00000160


	//----- nvinfo : EIATTR_COOP_GROUP_MASK_REGIDS
	.align		4
.L_1456:
        /*0040*/ 	.byte	0x04, 0x29
        /*0042*/ 	.short	(.L_1458 - .L_1457)


	//   ....[0]....
.L_1457:
        /*0044*/ 	.word	0xffffffff


	//   ....[1]....
        /*0048*/ 	.word	0xffffffff


	//   ....[2]....
        /*004c*/ 	.word	0xffffffff


	//   ....[3]....
        /*0050*/ 	.word	0xffffffff


	//   ....[4]....
        /*0054*/ 	.word	0xffffffff


	//   ....[5]....
        /*0058*/ 	.word	0xffffffff


	//   ....[6]....
        /*005c*/ 	.word	0xffffffff


	//   ....[7]....
        /*0060*/ 	.word	0xffffffff


	//   ....[8]....
        /*0064*/ 	.word	0xffffffff


	//   ....[9]....
        /*0068*/ 	.word	0xffffffff


	//   ....[10]....
        /*006c*/ 	.word	0xffffffff


	//   ....[11]....
        /*0070*/ 	.word	0xffffffff


	//   ....[12]....
        /*0074*/ 	.word	0xffffffff


	//   ....[13]....
        /*0078*/ 	.word	0xffffffff


	//   ....[14]....
        /*007c*/ 	.word	0xffffffff


	//   ....[15]....
        /*0080*/ 	.word	0xffffffff


	//   ....[16]....
        /*0084*/ 	.word	0xffffffff


	//   ....[17]....
        /*0088*/ 	.word	0xffffffff


	//   ....[18]....
        /*008c*/ 	.word	0xffffffff


	//   ....[19]....
        /*0090*/ 	.word	0xffffffff


	//   ....[20]....
        /*0094*/ 	.word	0xffffffff


	//   ....[21]....
        /*0098*/ 	.word	0xffffffff


	//   ....[22]....
        /*009c*/ 	.word	0xffffffff


	//   ....[23]....
        /*00a0*/ 	.word	0xffffffff


	//   ....[24]....
        /*00a4*/ 	.word	0xffffffff


	//   ....[25]....
        /*00a8*/ 	.word	0xffffffff


	//   ....[26]....
        /*00ac*/ 	.word	0xffffffff


	//   ....[27]....
        /*00b0*/ 	.word	0xffffffff


	//   ....[28]....
        /*00b4*/ 	.word	0xffffffff


	//   ....[29]....
        /*00b8*/ 	.word	0xffffffff


	//   ....[30]....
        /*00bc*/ 	.word	0xffffffff


	//   ....[31]....
        /*00c0*/ 	.word	0xffffffff


	//   ....[32]....
        /*00c4*/ 	.word	0xffffffff


	//   ....[33]....
        /*00c8*/ 	.word	0xffffffff


	//   ....[34]....
        /*00cc*/ 	.word	0xffffffff


	//   ....[35]....
        /*00d0*/ 	.word	0xffffffff


	//   ....[36]....
        /*00d4*/ 	.word	0xffffffff


	//   ....[37]....
        /*00d8*/ 	.word	0xffffffff


	//   ....[38]....
        /*00dc*/ 	.word	0xffffffff


	//   ....[39]....
        /*00e0*/ 	.word	0xffffffff


	//   ....[40]....
        /*00e4*/ 	.word	0xffffffff


	//   ....[41]....
        /*00e8*/ 	.word	0xffffffff


	//   ....[42]....
        /*00ec*/ 	.word	0xffffffff


	//   ....[43]....
        /*00f0*/ 	.word	0xffffffff


	//   ....[44]....
        /*00f4*/ 	.word	0xffffffff


	//   ....[45]....
        /*00f8*/ 	.word	0xffffffff


	//   ....[46]....
        /*00fc*/ 	.word	0xffffffff


	//   ....[47]....
        /*0100*/ 	.word	0xffffffff


	//   ....[48]....
        /*0104*/ 	.word	0xffffffff


	//   ....[49]....
        /*0108*/ 	.word	0xffffffff


	//   ....[50]....
        /*010c*/ 	.word	0xffffffff


	//   ....[51]....
        /*0110*/ 	.word	0xffffffff


	//   ....[52]....
        /*0114*/ 	.word	0xffffffff


	//   ....[53]....
        /*0118*/ 	.word	0xffffffff


	//   ....[54]....
        /*011c*/ 	.word	0xffffffff


	//   ....[55]....
        /*0120*/ 	.word	0xffffffff


	//   ....[56]....
        /*0124*/ 	.word	0xffffffff


	//   ....[57]....
        /*0128*/ 	.word	0xffffffff


	//   ....[58]....
        /*012c*/ 	.word	0xffffffff


	//   ....[59]....
        /*0130*/ 	.word	0xffffffff


	//   ....[60]....
        /*0134*/ 	.word	0xffffffff


	//   ....[61]....
        /*0138*/ 	.word	0xffffffff


	//   ....[62]....
        /*013c*/ 	.word	0xffffffff


	//   ....[63]....
        /*0140*/ 	.word	0xffffffff


	//   ....[64]....
        /*0144*/ 	.word	0xffffffff


	//   ....[65]....
        /*0148*/ 	.word	0xffffffff


	//   ....[66]....
        /*014c*/ 	.word	0xffffffff


	//   ....[67]....
        /*0150*/ 	.word	0xffffffff


	//   ....[68]....
        /*0154*/ 	.word	0xffffffff


	//   ....[69]....
        /*0158*/ 	.word	0xffffffff


	//   ....[70]....
        /*015c*/ 	.word	0xffffffff


	//   ....[71]....
        /*0160*/ 	.word	0xffffffff


	//   ....[72]....
        /*0164*/ 	.word	0xffffffff


	//   ....[73]....
        /*0168*/ 	.word	0xffffffff


	//   ....[74]....
        /*016c*/ 	.word	0xffffffff


	//   ....[75]....
        /*0170*/ 	.word	0xffffffff


	//   ....[76]....
        /*0174*/ 	.word	0xffffffff


	//   ....[77]....
        /*0178*/ 	.word	0xffffffff


	//   ....[78]....
        /*017c*/ 	.word	0xffffffff


	//   ....[79]....
        /*0180*/ 	.word	0xffffffff


	//   ....[80]....
        /*0184*/ 	.word	0xffffffff


	//   ....[81]....
        /*0188*/ 	.word	0xffffffff


	//   ....[82]....
        /*018c*/ 	.word	0xffffffff


	//   ....[83]....
        /*0190*/ 	.word	0xffffffff


	//   ....[84]....
        /*0194*/ 	.word	0xffffffff


	//   ....[85]....
        /*0198*/ 	.word	0xffffffff


	//   ....[86]....
        /*019c*/ 	.word	0xffffffff


	//   ....[87]....
        /*01a0*/ 	.word	0xffffffff


	//   ....[88]....
        /*01a4*/ 	.word	0xffffffff


	//   ....[89]....
        /*01a8*/ 	.word	0xffffffff


	//   ....[90]....
        /*01ac*/ 	.word	0xffffffff


	//   ....[91]....
        /*01b0*/ 	.word	0xffffffff


	//   ....[92]....
        /*01b4*/ 	.word	0xffffffff


	//   ....[93]....
        /*01b8*/ 	.word	0xffffffff


	//   ....[94]....
        /*01bc*/ 	.word	0xffffffff


	//   ....[95]....
        /*01c0*/ 	.word	0xffffffff


	//   ....[96]....
        /*01c4*/ 	.word	0xffffffff


	//   ....[97]....
        /*01c8*/ 	.word	0xffffffff


	//   ....[98]....
        /*01cc*/ 	.word	0xffffffff


	//   ....[99]....
        /*01d0*/ 	.word	0xffffffff


	//   ....[100]....
        /*01d4*/ 	.word	0xffffffff


	//   ....[101]....
        /*01d8*/ 	.word	0x0500000f


	//   ....[102]....
        /*01dc*/ 	.word	0x0500000f


	//   ....[103]....
        /*01e0*/ 	.word	0x0500000f


	//   ....[104]....
        /*01e4*/ 	.word	0x0500000f


	//   ....[105]....
        /*01e8*/ 	.word	0x0500000f


	//   ....[106]....
        /*01ec*/ 	.word	0x0500000f


	//   ....[107]....
        /*01f0*/ 	.word	0x0500000f


	//   ....[108]....
        /*01f4*/ 	.word	0x0500000f


	//   ....[109]....
        /*01f8*/ 	.word	0x0500000f


	//   ....[110]....
        /*01fc*/ 	.word	0x0500000f


	//   ....[111]....
        /*0200*/ 	.word	0x0500000f


	//   ....[112]....
        /*0204*/ 	.word	0x0500000f


	//   ....[113]....
        /*0208*/ 	.word	0x0500000f


	//   ....[114]....
        /*020c*/ 	.word	0x0500000f


	//   ....[115]....
        /*0210*/ 	.word	0x0500000f


	//   ....[116]....
        /*0214*/ 	.word	0x0500000f


	//   ....[117]....
        /*0218*/ 	.word	0x0500000f


	//   ....[118]....
        /*021c*/ 	.word	0x0500000f


	//   ....[119]....
        /*0220*/ 	.word	0x0500000f


	//   ....[120]....
        /*0224*/ 	.word	0x0500000f


	//   ....[121]....
        /*0228*/ 	.word	0x0500000f


	//   ....[122]....
        /*022c*/ 	.word	0x0500000f


	//   ....[123]....
        /*0230*/ 	.word	0x0500000f


	//   ....[124]....
        /*0234*/ 	.word	0x0500000f


	//   ....[125]....
        /*0238*/ 	.word	0x0500000f


	//   ....[126]....
        /*023c*/ 	.word	0x0500000f


	//   ....[127]....
        /*0240*/ 	.word	0x0500000f


	//   ....[128]....
        /*0244*/ 	.word	0x0500000f


	//   ....[129]....
        /*0248*/ 	.word	0x0500000f


	//   ....[130]....
        /*024c*/ 	.word	0x0500000f


	//   ....[131]....
        /*0250*/ 	.word	0x0500000f


	//   ....[132]....
        /*0254*/ 	.word	0x0500000f


	//   ....[133]....
        /*0258*/ 	.word	0x0500000f


	//   ....[134]....
        /*025c*/ 	.word	0x0500000f


	//   ....[135]....
        /*0260*/ 	.word	0x0500000f


	//   ....[136]....
        /*0264*/ 	.word	0x0500000f


	//   ....[137]....
        /*0268*/ 	.word	0x0500000f


	//   ....[138]....
        /*026c*/ 	.word	0x0500000f


	//   ....[139]....
        /*0270*/ 	.word	0x0500000f


	//   ....[140]....
        /*0274*/ 	.word	0x0500000f


	//   ....[141]....
        /*0278*/ 	.word	0x0500000f


	//   ....[142]....
        /*027c*/ 	.word	0x0500000f


	//   ....[143]....
        /*0280*/ 	.word	0x0500000f


	//   ....[144]....
        /*0284*/ 	.word	0x0500000f


	//   ....[145]....
        /*0288*/ 	.word	0x0500000f


	//   ....[146]....
        /*028c*/ 	.word	0x0500000f


	//   ....[147]....
        /*0290*/ 	.word	0x0500000f


	//   ....[148]....
        /*0294*/ 	.word	0x0500000f


	//   ....[149]....
        /*0298*/ 	.word	0x0500000f


	//   ....[150]....
        /*029c*/ 	.word	0x0500000f


	//   ....[151]....
        /*02a0*/ 	.word	0x0500000f


	//   ....[152]....
        /*02a4*/ 	.word	0x0500000f


	//   ....[153]....
        /*02a8*/ 	.word	0x0500000f


	//   ....[154]....
        /*02ac*/ 	.word	0x0500000f


	//   ....[155]....
        /*02b0*/ 	.word	0x0500000f


	//   ....[156]....
        /*02b4*/ 	.word	0x0500000f


	//   ....[157]....
        /*02b8*/ 	.word	0x0500000f


	//   ....[158]....
        /*02bc*/ 	.word	0x0500000f


	//   ....[159]....
        /*02c0*/ 	.word	0x0500000f


	//   ....[160]....
        /*02c4*/ 	.word	0x0500000f


	//   ....[161]....
        /*02c8*/ 	.word	0x0500000f


	//   ....[162]....
        /*02cc*/ 	.word	0x0500000f


	//   ....[163]....
        /*02d0*/ 	.word	0x0500000f


	//   ....[164]....
        /*02d4*/ 	.word	0x0500000f


	//   ....[165]....
        /*02d8*/ 	.word	0x0500000f


	//   ....[166]....
        /*02dc*/ 	.word	0x0500000f


	//----- nvinfo : EIATTR_COOP_GROUP_INSTR_OFFSETS
	.align		4
.L_1458:
        /*02e0*/ 	.byte	0x04, 0x28
        /*02e2*/ 	.short	(.L_1460 - .L_1459)


	//   ....[0]....
.L_1459:
        /*02e4*/ 	.word	0x00000060


	//   ....[1]....
        /*02e8*/ 	.word	0x000000a0


	//   ....[2]....
        /*02ec*/ 	.word	0x000002c0


	//   ....[3]....
        /*02f0*/ 	.word	0x00000420


	//   ....[4]....
        /*02f4*/ 	.word	0x00000540


	//   ....[5]....
        /*02f8*/ 	.word	0x000006a0


	//   ....[6]....
        /*02fc*/ 	.word	0x00001350


	//   ....[7]....
        /*0300*/ 	.word	0x00001c40


	//   ....[8]....
        /*0304*/ 	.word	0x00001d90


	//   ....[9]....
        /*0308*/ 	.word	0x00002570


	//   ....[10]....
        /*030c*/ 	.word	0x00002600


	//   ....[11]....
        /*0310*/ 	.word	0x00002d10


	//   ....[12]....
        /*0314*/ 	.word	0x00002d70


	//   ....[13]....
        /*0318*/ 	.word	0x00003f60


	//   ....[14]....
        /*031c*/ 	.word	0x00004560


	//   ....[15]....
        /*0320*/ 	.word	0x00004840


	//   ....[16]....
        /*0324*/ 	.word	0x00004940


	//   ....[17]....
        /*0328*/ 	.word	0x00005000


	//   ....[18]....
        /*032c*/ 	.word	0x00005080


	//   ....[19]....
        /*0330*/ 	.word	0x00006e60


	//   ....[20]....
        /*0334*/ 	.word	0x00006ed0


	//   ....[21]....
        /*0338*/ 	.word	0x00007340


	//   ....[22]....
        /*033c*/ 	.word	0x00007490


	//   ....[23]....
        /*0340*/ 	.word	0x00008850


	//   ....[24]....
        /*0344*/ 	.word	0x00008870


	//   ....[25]....
        /*0348*/ 	.word	0x000088b0


	//   ....[26]....
        /*034c*/ 	.word	0x000088d0


	//   ....[27]....
        /*0350*/ 	.word	0x000099b0


	//   ....[28]....
        /*0354*/ 	.word	0x00009a00


	//   ....[29]....
        /*0358*/ 	.word	0x00009a40


	//   ....[30]....
        /*035c*/ 	.word	0x00009a70


	//   ....[31]....
        /*0360*/ 	.word	0x00009ab0


	//   ....[32]....
        /*0364*/ 	.word	0x00009ad0


	//   ....[33]....
        /*0368*/ 	.word	0x0000a740


	//   ....[34]....
        /*036c*/ 	.word	0x0000a750


	//   ....[35]....
        /*0370*/ 	.word	0x0000b780


	//   ....[36]....
        /*0374*/ 	.word	0x0000c930


	//   ....[37]....
        /*0378*/ 	.word	0x0000c950


	//   ....[38]....
        /*037c*/ 	.word	0x0000c960


	//   ....[39]....
        /*0380*/ 	.word	0x0000c9a0


	//   ....[40]....
        /*0384*/ 	.word	0x0000c9f0


	//   ....[41]....
        /*0388*/ 	.word	0x0000ca10


	//   ....[42]....
        /*038c*/ 	.word	0x0000ca60


	//   ....[43]....
        /*0390*/ 	.word	0x0000ca80


	//   ....[44]....
        /*0394*/ 	.word	0x0000cad0


	//   ....[45]....
        /*0398*/ 	.word	0x0000caf0


	//   ....[46]....
        /*039c*/ 	.word	0x0000cb40


	//   ....[47]....
        /*03a0*/ 	.word	0x0000cb60


	//   ....[48]....
        /*03a4*/ 	.word	0x0000d0e0


	//   ....[49]....
        /*03a8*/ 	.word	0x0000d110


	//   ....[50]....
        /*03ac*/ 	.word	0x0000d140


	//   ....[51]....
        /*03b0*/ 	.word	0x0000d1b0


	//   ....[52]....
        /*03b4*/ 	.word	0x0000d210


	//   ....[53]....
        /*03b8*/ 	.word	0x0000d230


	//   ....[54]....
        /*03bc*/ 	.word	0x0000d290


	//   ....[55]....
        /*03c0*/ 	.word	0x0000d2b0


	//   ....[56]....
        /*03c4*/ 	.word	0x0000d310


	//   ....[57]....
        /*03c8*/ 	.word	0x0000d330


	//   ....[58]....
        /*03cc*/ 	.word	0x0000d390


	//   ....[59]....
        /*03d0*/ 	.word	0x0000d3b0


	//   ....[60]....
        /*03d4*/ 	.word	0x0000d410


	//   ....[61]....
        /*03d8*/ 	.word	0x0000d430


	//   ....[62]....
        /*03dc*/ 	.word	0x0000d480


	//   ....[63]....
        /*03e0*/ 	.word	0x0000d4a0


	//   ....[64]....
        /*03e4*/ 	.word	0x0000d820


	//   ....[65]....
        /*03e8*/ 	.word	0x0000d850


	//   ....[66]....
        /*03ec*/ 	.word	0x0000d890


	//   ....[67]....
        /*03f0*/ 	.word	0x0000d8b0


	//   ....[68]....
        /*03f4*/ 	.word	0x0000d8d0


	//   ....[69]....
        /*03f8*/ 	.word	0x0000d900


	//   ....[70]....
        /*03fc*/ 	.word	0x0000d9a0


	//   ....[71]....
        /*0400*/ 	.word	0x0000d9d0


	//   ....[72]....
        /*0404*/ 	.word	0x0000da60


	//   ....[73]....
        /*0408*/ 	.word	0x0000da90


	//   ....[74]....
        /*040c*/ 	.word	0x0000daa0


	//   ....[75]....
        /*0410*/ 	.word	0x0000db30


	//   ....[76]....
        /*0414*/ 	.word	0x0000e2a0


	//   ....[77]....
        /*0418*/ 	.word	0x0000e2c0


	//   ....[78]....
        /*041c*/ 	.word	0x0000e2d0


	//   ....[79]....
        /*0420*/ 	.word	0x0000e2e0


	//   ....[80]....
        /*0424*/ 	.word	0x0000e2f0


	//   ....[81]....
        /*0428*/ 	.word	0x0000e300


	//   ....[82]....
        /*042c*/ 	.word	0x0000e320


	//   ....[83]....
        /*0430*/ 	.word	0x0000e340


	//   ....[84]....
        /*0434*/ 	.word	0x0000e370


	//   ....[85]....
        /*0438*/ 	.word	0x0000e3b0


	//   ....[86]....
        /*043c*/ 	.word	0x0000e3f0


	//   ....[87]....
        /*0440*/ 	.word	0x0000e440


	//   ....[88]....
        /*0444*/ 	.word	0x0000e790


	//   ....[89]....
        /*0448*/ 	.word	0x0000e7b0


	//   ....[90]....
        /*044c*/ 	.word	0x0000e7c0


	//   ....[91]....
        /*0450*/ 	.word	0x0000e7d0


	//   ....[92]....
        /*0454*/ 	.word	0x0000e7e0


	//   ....[93]....
        /*0458*/ 	.word	0x0000e810


	//   ....[94]....
        /*045c*/ 	.word	0x0000e870


	//   ....[95]....
        /*0460*/ 	.word	0x0000e890


	//   ....[96]....
        /*0464*/ 	.word	0x0000e8f0


	//   ....[97]....
        /*0468*/ 	.word	0x0000e900


	//   ....[98]....
        /*046c*/ 	.word	0x0000e970


	//   ....[99]....
        /*0470*/ 	.word	0x0000e990


	//   ....[100]....
        /*0474*/ 	.word	0x0000ecf0


	//   ....[101]....
        /*0478*/ 	.word	0x0000f250


	//   ....[102]....
        /*047c*/ 	.word	0x0000f340


	//   ....[103]....
        /*0480*/ 	.word	0x0000f3e0


	//   ....[104]....
        /*0484*/ 	.word	0x0000f460


	//   ....[105]....
        /*0488*/ 	.word	0x0000f510


	//   ....[106]....
        /*048c*/ 	.word	0x0000f570


	//   ....[107]....
        /*0490*/ 	.word	0x0000f630


	//   ....[108]....
        /*0494*/ 	.word	0x0000f690


	//   ....[109]....
        /*0498*/ 	.word	0x0000f750


	//   ....[110]....
        /*049c*/ 	.word	0x0000f7b0


	//   ....[111]....
        /*04a0*/ 	.word	0x0000f870


	//   ....[112]....
        /*04a4*/ 	.word	0x0000f8d0


	//   ....[113]....
        /*04a8*/ 	.word	0x0000f970


	//   ....[114]....
        /*04ac*/ 	.word	0x0000fa00


	//   ....[115]....
        /*04b0*/ 	.word	0x0000fa70


	//   ....[116]....
        /*04b4*/ 	.word	0x0000fb30


	//   ....[117]....
        /*04b8*/ 	.word	0x0000fbe0


	//   ....[118]....
        /*04bc*/ 	.word	0x0000fc40


	//   ....[119]....
        /*04c0*/ 	.word	0x0000fd10


	//   ....[120]....
        /*04c4*/ 	.word	0x0000fd70


	//   ....[121]....
        /*04c8*/ 	.word	0x0000fe40


	//   ....[122]....
        /*04cc*/ 	.word	0x0000fea0


	//   ....[123]....
        /*04d0*/ 	.word	0x0000ff70


	//   ....[124]....
        /*04d4*/ 	.word	0x0000ffd0


	//   ....[125]....
        /*04d8*/ 	.word	0x000100a0


	//   ....[126]....
        /*04dc*/ 	.word	0x00010100


	//   ....[127]....
        /*04e0*/ 	.word	0x000101b0


	//   ....[128]....
        /*04e4*/ 	.word	0x00010230


	//   ....[129]....
        /*04e8*/ 	.word	0x000102d0


	//   ....[130]....
        /*04ec*/ 	.word	0x00010420


	//   ....[131]....
        /*04f0*/ 	.word	0x000104d0


	//   ....[132]....
        /*04f4*/ 	.word	0x00010560


	//   ....[133]....
        /*04f8*/ 	.word	0x00010620


	//   ....[134]....
        /*04fc*/ 	.word	0x00010710


	//   ....[135]....
        /*0500*/ 	.word	0x000107d0


	//   ....[136]....
        /*0504*/ 	.word	0x000108b0


	//   ....[137]....
        /*0508*/ 	.word	0x00010970


	//   ....[138]....
        /*050c*/ 	.word	0x00010a50


	//   ....[139]....
        /*0510*/ 	.word	0x00010b10


	//   ....[140]....
        /*0514*/ 	.word	0x00010bf0


	//   ....[141]....
        /*0518*/ 	.word	0x00010cc0


	//   ....[142]....
        /*051c*/ 	.word	0x00010e20


	//   ....[143]....
        /*0520*/ 	.word	0x00010ec0


	//   ....[144]....
        /*0524*/ 	.word	0x00010f20


	//   ....[145]....
        /*0528*/ 	.word	0x00010fc0


	//   ....[146]....
        /*052c*/ 	.word	0x00011020


	//   ....[147]....
        /*0530*/ 	.word	0x000110c0


	//   ....[148]....
        /*0534*/ 	.word	0x00011120


	//   ....[149]....
        /*0538*/ 	.word	0x000111c0


	//   ....[150]....
        /*053c*/ 	.word	0x00011220


	//   ....[151]....
        /*0540*/ 	.word	0x000112c0


	//   ....[152]....
        /*0544*/ 	.word	0x00011320


	//   ....[153]....
        /*0548*/ 	.word	0x000113c0


	//   ....[154]....
        /*054c*/ 	.word	0x000114b0


	//   ....[155]....
        /*0550*/ 	.word	0x00011560


	//   ....[156]....
        /*0554*/ 	.word	0x000115c0


	//   ....[157]....
        /*0558*/ 	.word	0x00011690


	//   ....[158]....
        /*055c*/ 	.word	0x000116f0


	//   ....[159]....
        /*0560*/ 	.word	0x000117d0


	//   ....[160]....
        /*0564*/ 	.word	0x00011830


	//   ....[161]....
        /*0568*/ 	.word	0x00011910


	//   ....[162]....
        /*056c*/ 	.word	0x00011970


	//   ....[163]....
        /*0570*/ 	.word	0x00011a50


	//   ....[164]....
        /*0574*/ 	.word	0x00011ab0


	//   ....[165]....
        /*0578*/ 	.word	0x00011b90


	//   ....[166]....
        /*057c*/ 	.word	0x00011c80


	//----- nvinfo : EIATTR_REG_RECONFIG
	.align		4
.L_1460:
        /*0580*/ 	.byte	0x01, 0x54
	.zero		2


	//----- nvinfo : EIATTR_SYSCALL_OFFSETS
	.align		4
        /*0584*/ 	.byte	0x04, 0x46
        /*0586*/ 	.short	(.L_1462 - .L_1461)


	//   ....[0]....
.L_1461:
        /*0588*/ 	.word	0x00001510


	//   ....[1]....
        /*058c*/ 	.word	0x0000bfa0


	//   ....[2]....
        /*0590*/ 	.word	0x0000c0e0


	//   ....[3]....
        /*0594*/ 	.word	0x0000c1d0


	//   ....[4]....
        /*0598*/ 	.word	0x0000cdd0


	//----- nvinfo : EIATTR_MBARRIER_INSTR_OFFSETS
	.align		4
.L_1462:
        /*059c*/ 	.byte	0x04, 0x39
        /*059e*/ 	.short	(.L_1464 - .L_1463)


	//   ....[0]....
.L_1463:
        /*05a0*/ 	.word	0x00000170
        /*05a4*/ 	.word	0x000000ff
        /*05a8*/ 	.word	0x00022800
        /*05ac*/ 	.short	0x0100
        /*05ae*/ 	.byte	0x08
	.zero		1


	//   ....[1]....
        /*05b0*/ 	.word	0x00000180
        /*05b4*/ 	.word	0x000000ff
        /*05b8*/ 	.word	0x00022820
        /*05bc*/ 	.short	0x0100
        /*05be*/ 	.byte	0x08
	.zero		1


	//   ....[2]....
        /*05c0*/ 	.word	0x00000270
        /*05c4*/ 	.word	0x000000ff
        /*05c8*/ 	.word	0x00022830
        /*05cc*/ 	.short	0x0100
        /*05ce*/ 	.byte	0x08
	.zero		1


	//   ....[3]....
        /*05d0*/ 	.word	0x00000280
        /*05d4*/ 	.word	0x000000ff
        /*05d8*/ 	.word	0x00022840
        /*05dc*/ 	.short	0x0100
        /*05de*/ 	.byte	0x08
	.zero		1


	//   ....[4]....
        /*05e0*/ 	.word	0x00000290
        /*05e4*/ 	.word	0x000000ff
        /*05e8*/ 	.word	0x00022838
        /*05ec*/ 	.short	0x0100
        /*05ee*/ 	.byte	0x08
	.zero		1


	//   ....[5]....
        /*05f0*/ 	.word	0x000002a0
        /*05f4*/ 	.word	0x000000ff
        /*05f8*/ 	.word	0x00022848
        /*05fc*/ 	.short	0x0100
        /*05fe*/ 	.byte	0x08
	.zero		1


	//   ....[6]....
        /*0600*/ 	.word	0x000003d0
        /*0604*/ 	.word	0x000000ff
        /*0608*/ 	.word	0x00022850
        /*060c*/ 	.short	0x0100
        /*060e*/ 	.byte	0x08
	.zero		1


	//   ....[7]....
        /*0610*/ 	.word	0x000003e0
        /*0614*/ 	.word	0x000000ff
        /*0618*/ 	.word	0x00022860
        /*061c*/ 	.short	0x0100
        /*061e*/ 	.byte	0x08
	.zero		1


	//   ....[8]....
        /*0620*/ 	.word	0x000003f0
        /*0624*/ 	.word	0x000000ff
        /*0628*/ 	.word	0x00022858
        /*062c*/ 	.short	0x0100
        /*062e*/ 	.byte	0x08
	.zero		1


	//   ....[9]....
        /*0630*/ 	.word	0x00000400
        /*0634*/ 	.word	0x000000ff
        /*0638*/ 	.word	0x00022868
        /*063c*/ 	.short	0x0100
        /*063e*/ 	.byte	0x08
	.zero		1


	//   ....[10]....
        /*0640*/ 	.word	0x000004f0
        /*0644*/ 	.word	0x000000ff
        /*0648*/ 	.word	0x00022870
        /*064c*/ 	.short	0x0100
        /*064e*/ 	.byte	0x06
	.zero		1


	//   ....[11]....
        /*0650*/ 	.word	0x00000500
        /*0654*/ 	.word	0x000000ff
        /*0658*/ 	.word	0x00022880
        /*065c*/ 	.short	0x0100
        /*065e*/ 	.byte	0x06
	.zero		1


	//   ....[12]....
        /*0660*/ 	.word	0x00000510
        /*0664*/ 	.word	0x000000ff
        /*0668*/ 	.word	0x00022878
        /*066c*/ 	.short	0x0100
        /*066e*/ 	.byte	0x06
	.zero		1


	//   ....[13]....
        /*0670*/ 	.word	0x00000520
        /*0674*/ 	.word	0x000000ff
        /*0678*/ 	.word	0x00022888
        /*067c*/ 	.short	0x0100
        /*067e*/ 	.byte	0x06
	.zero		1


	//   ....[14]....
        /*0680*/ 	.word	0x00000650
        /*0684*/ 	.word	0x000000ff
        /*0688*/ 	.word	0x00022890
        /*068c*/ 	.short	0x0100
        /*068e*/ 	.byte	0x08
	.zero		1


	//   ....[15]....
        /*0690*/ 	.word	0x00000660
        /*0694*/ 	.word	0x000000ff
        /*0698*/ 	.word	0x000228a0
        /*069c*/ 	.short	0x0100
        /*069e*/ 	.byte	0x08
	.zero		1


	//   ....[16]....
        /*06a0*/ 	.word	0x00000670
        /*06a4*/ 	.word	0x000000ff
        /*06a8*/ 	.word	0x00022898
        /*06ac*/ 	.short	0x0100
        /*06ae*/ 	.byte	0x08
	.zero		1


	//   ....[17]....
        /*06b0*/ 	.word	0x00000680
        /*06b4*/ 	.word	0x000000ff
        /*06b8*/ 	.word	0x000228a8
        /*06bc*/ 	.short	0x0100
        /*06be*/ 	.byte	0x08
	.zero		1


	//   ....[18]....
        /*06c0*/ 	.word	0x000007c0
        /*06c4*/ 	.word	0x000000ff
        /*06c8*/ 	.word	0x000228b0
        /*06cc*/ 	.short	0x0100
        /*06ce*/ 	.byte	0x08
	.zero		1


	//   ....[19]....
        /*06d0*/ 	.word	0x000007d0
        /*06d4*/ 	.word	0x000000ff
        /*06d8*/ 	.word	0x000228c0
        /*06dc*/ 	.short	0x0100
        /*06de*/ 	.byte	0x08
	.zero		1


	//   ....[20]....
        /*06e0*/ 	.word	0x000007e0
        /*06e4*/ 	.word	0x000000ff
        /*06e8*/ 	.word	0x000228b8
        /*06ec*/ 	.short	0x0100
        /*06ee*/ 	.byte	0x08
	.zero		1


	//   ....[21]....
        /*06f0*/ 	.word	0x000007f0
        /*06f4*/ 	.word	0x000000ff
        /*06f8*/ 	.word	0x000228c8
        /*06fc*/ 	.short	0x0100
        /*06fe*/ 	.byte	0x08
	.zero		1


	//   ....[22]....
        /*0700*/ 	.word	0x00001540
        /*0704*/ 	.word	0x000000ff
        /*0708*/ 	.word	0x00022800
        /*070c*/ 	.short	0x010a
        /*070e*/ 	.byte	0x2a
	.zero		1


	//   ....[23]....
        /*0710*/ 	.word	0x000015d0
        /*0714*/ 	.word	0x000000ff
        /*0718*/ 	.word	0x00022830
        /*071c*/ 	.short	0x010a
        /*071e*/ 	.byte	0x2a
	.zero		1


	//   ....[24]....
        /*0720*/ 	.word	0x00001610
        /*0724*/ 	.word	0x000000ff
        /*0728*/ 	.word	0x00022830
        /*072c*/ 	.short	0x010a
        /*072e*/ 	.byte	0x2a
	.zero		1


	//   ....[25]....
        /*0730*/ 	.word	0x00002150
        /*0734*/ 	.word	0x000000ff
        /*0738*/ 	.word	0x00000000
        /*073c*/ 	.short	0x0101
        /*073e*/ 	.byte	0x04
	.zero		1


	//   ....[26]....
        /*0740*/ 	.word	0x000035e0
        /*0744*/ 	.word	0x000000ff
        /*0748*/ 	.word	0x00022850
        /*074c*/ 	.short	0x010a
        /*074e*/ 	.byte	0x2a
	.zero		1


	//   ....[27]....
        /*0750*/ 	.word	0x00003620
        /*0754*/ 	.word	0x000000ff
        /*0758*/ 	.word	0x00022850
        /*075c*/ 	.short	0x010a
        /*075e*/ 	.byte	0x2a
	.zero		1


	//   ....[28]....
        /*0760*/ 	.word	0x00003a10
        /*0764*/ 	.word	0x000000ff
        /*0768*/ 	.word	0x00000000
        /*076c*/ 	.short	0x0101
        /*076e*/ 	.byte	0x0a
	.zero		1


	//   ....[29]....
        /*0770*/ 	.word	0x00003bb0
        /*0774*/ 	.word	0x000000ff
        /*0778*/ 	.word	0x00022830
        /*077c*/ 	.short	0x010a
        /*077e*/ 	.byte	0x1c
	.zero		1


	//   ....[30]....
        /*0780*/ 	.word	0x00003bf0
        /*0784*/ 	.word	0x000000ff
        /*0788*/ 	.word	0x00022830
        /*078c*/ 	.short	0x010a
        /*078e*/ 	.byte	0x1c
	.zero		1


	//   ....[31]....
        /*0790*/ 	.word	0x00004280
        /*0794*/ 	.word	0x000000ff
        /*0798*/ 	.word	0x00000000
        /*079c*/ 	.short	0x0101
        /*079e*/ 	.byte	0x0a
	.zero		1


	//   ....[32]....
        /*07a0*/ 	.word	0x000061e0
        /*07a4*/ 	.word	0x000000ff
        /*07a8*/ 	.word	0x00022850
        /*07ac*/ 	.short	0x010a
        /*07ae*/ 	.byte	0x1c
	.zero		1


	//   ....[33]....
        /*07b0*/ 	.word	0x00006220
        /*07b4*/ 	.word	0x000000ff
        /*07b8*/ 	.word	0x00022850
        /*07bc*/ 	.short	0x010a
        /*07be*/ 	.byte	0x1c
	.zero		1


	//   ....[34]....
        /*07c0*/ 	.word	0x00006520
        /*07c4*/ 	.word	0x000000ff
        /*07c8*/ 	.word	0x00000000
        /*07cc*/ 	.short	0x0101
        /*07ce*/ 	.byte	0x1c
	.zero		1


	//   ....[35]....
        /*07d0*/ 	.word	0x00006650
        /*07d4*/ 	.word	0x000000ff
        /*07d8*/ 	.word	0x00022830
        /*07dc*/ 	.short	0x010a
        /*07de*/ 	.byte	0x1a
	.zero		1


	//   ....[36]....
        /*07e0*/ 	.word	0x00006690
        /*07e4*/ 	.word	0x000000ff
        /*07e8*/ 	.word	0x00022830
        /*07ec*/ 	.short	0x010a
        /*07ee*/ 	.byte	0x1a
	.zero		1


	//   ....[37]....
        /*07f0*/ 	.word	0x00006be0
        /*07f4*/ 	.word	0x000000ff
        /*07f8*/ 	.word	0x00000000
        /*07fc*/ 	.short	0x0101
        /*07fe*/ 	.byte	0x0a
	.zero		1


	//   ....[38]....
        /*0800*/ 	.word	0x000084f0
        /*0804*/ 	.word	0x000000ff
        /*0808*/ 	.word	0x00022850
        /*080c*/ 	.short	0x010a
        /*080e*/ 	.byte	0x1a
	.zero		1


	//   ....[39]....
        /*0810*/ 	.word	0x00008530
        /*0814*/ 	.word	0x000000ff
        /*0818*/ 	.word	0x00022850
        /*081c*/ 	.short	0x010a
        /*081e*/ 	.byte	0x1a
	.zero		1


	//   ....[40]....
        /*0820*/ 	.word	0x00008830
        /*0824*/ 	.word	0x000000ff
        /*0828*/ 	.word	0x00000000
        /*082c*/ 	.short	0x0101
        /*082e*/ 	.byte	0x1a
	.zero		1


	//   ....[41]....
        /*0830*/ 	.word	0x00009ae0
        /*0834*/ 	.word	0x000000ff
        /*0838*/ 	.word	0x00000000
        /*083c*/ 	.short	0x0101
        /*083e*/ 	.byte	0x04
	.zero		1


	//   ....[42]....
        /*0840*/ 	.word	0x0000c6d0
        /*0844*/ 	.word	0x000000ff
        /*0848*/ 	.word	0x00022840
        /*084c*/ 	.short	0x010a
        /*084e*/ 	.byte	0x2d
	.zero		1


	//   ....[43]....
        /*0850*/ 	.word	0x0000cc00
        /*0854*/ 	.word	0x000000ff
        /*0858*/ 	.word	0x00022830
        /*085c*/ 	.short	0x0107
        /*085e*/ 	.byte	0x2d
	.zero		1


	//   ....[44]....
        /*0860*/ 	.word	0x0000cc70
        /*0864*/ 	.word	0x000000ff
        /*0868*/ 	.word	0x00022830
        /*086c*/ 	.short	0x0101
        /*086e*/ 	.byte	0x2d
	.zero		1


	//   ....[45]....
        /*0870*/ 	.word	0x0000d570
        /*0874*/ 	.word	0x000000ff
        /*0878*/ 	.word	0x00022800
        /*087c*/ 	.short	0x0107
        /*087e*/ 	.byte	0x2d
	.zero		1


	//   ....[46]....
        /*0880*/ 	.word	0x0000d5b0
        /*0884*/ 	.word	0x000000ff
        /*0888*/ 	.word	0x00022800
        /*088c*/ 	.short	0x0101
        /*088e*/ 	.byte	0x2d
	.zero		1


	//   ....[47]....
        /*0890*/ 	.word	0x0000d5c0
        /*0894*/ 	.word	0x000000ff
        /*0898*/ 	.word	0x00022820
        /*089c*/ 	.short	0x010a
        /*089e*/ 	.byte	0x2d
	.zero		1


	//   ....[48]....
        /*08a0*/ 	.word	0x0000d610
        /*08a4*/ 	.word	0x000000ff
        /*08a8*/ 	.word	0x00022860
        /*08ac*/ 	.short	0x010a
        /*08ae*/ 	.byte	0x2d
	.zero		1


	//   ....[49]....
        /*08b0*/ 	.word	0x0000dd40
        /*08b4*/ 	.word	0x000000ff
        /*08b8*/ 	.word	0x00022850
        /*08bc*/ 	.short	0x0107
        /*08be*/ 	.byte	0x2d
	.zero		1


	//   ....[50]....
        /*08c0*/ 	.word	0x0000ddc0
        /*08c4*/ 	.word	0x000000ff
        /*08c8*/ 	.word	0x00022850
        /*08cc*/ 	.short	0x0101
        /*08ce*/ 	.byte	0x2d
	.zero		1


	//   ....[51]....
        /*08d0*/ 	.word	0x0000e0a0
        /*08d4*/ 	.word	0x00000020
        /*08d8*/ 	.word	0x00022840
        /*08dc*/ 	.short	0x010a
        /*08de*/ 	.byte	0x3f
	.zero		1


	//   ....[52]....
        /*08e0*/ 	.word	0x0000e4d0
        /*08e4*/ 	.word	0x00000020
        /*08e8*/ 	.word	0x00022830
        /*08ec*/ 	.short	0x0107
        /*08ee*/ 	.byte	0x3f
	.zero		1


	//   ....[53]....
        /*08f0*/ 	.word	0x0000e580
        /*08f4*/ 	.word	0x00000020
        /*08f8*/ 	.word	0x00022830
        /*08fc*/ 	.short	0x0101
        /*08fe*/ 	.byte	0x3f
	.zero		1


	//   ....[54]....
        /*0900*/ 	.word	0x0000e5b0
        /*0904*/ 	.word	0x00000020
        /*0908*/ 	.word	0x00022860
        /*090c*/ 	.short	0x010a
        /*090e*/ 	.byte	0x3f
	.zero		1


	//   ....[55]....
        /*0910*/ 	.word	0x0000eaf0
        /*0914*/ 	.word	0x00000020
        /*0918*/ 	.word	0x00022850
        /*091c*/ 	.short	0x0107
        /*091e*/ 	.byte	0x3f
	.zero		1


	//   ....[56]....
        /*0920*/ 	.word	0x0000ebb0
        /*0924*/ 	.word	0x00000020
        /*0928*/ 	.word	0x00022850
        /*092c*/ 	.short	0x0101
        /*092e*/ 	.byte	0x3f
	.zero		1


	//   ....[57]....
        /*0930*/ 	.word	0x0000eca0
        /*0934*/ 	.word	0x00000004
        /*0938*/ 	.word	0x00022820
        /*093c*/ 	.short	0x010a
        /*093e*/ 	.byte	0x3f
	.zero		1


	//   ....[58]....
        /*0940*/ 	.word	0x0000ede0
        /*0944*/ 	.word	0x00000005
        /*0948*/ 	.word	0x00022840
        /*094c*/ 	.short	0x010a
        /*094e*/ 	.byte	0x3f
	.zero		1


	//   ....[59]....
        /*0950*/ 	.word	0x0000ee80
        /*0954*/ 	.word	0x00000015
        /*0958*/ 	.word	0x00022840
        /*095c*/ 	.short	0x010a
        /*095e*/ 	.byte	0x3f
	.zero		1


	//   ....[60]....
        /*0960*/ 	.word	0x0000eec0
        /*0964*/ 	.word	0x00000005
        /*0968*/ 	.word	0x00022860
        /*096c*/ 	.short	0x010a
        /*096e*/ 	.byte	0x3f
	.zero		1


	//   ....[61]....
        /*0970*/ 	.word	0x0000ef00
        /*0974*/ 	.word	0x00000015
        /*0978*/ 	.word	0x00022860
        /*097c*/ 	.short	0x010a
        /*097e*/ 	.byte	0x3f
	.zero		1


	//   ....[62]....
        /*0980*/ 	.word	0x0000ef70
        /*0984*/ 	.word	0x00000005
        /*0988*/ 	.word	0x00022800
        /*098c*/ 	.short	0x010a
        /*098e*/ 	.byte	0x3f
	.zero		1


	//   ....[63]....
        /*0990*/ 	.word	0x0000efd0
        /*0994*/ 	.word	0x00000005
        /*0998*/ 	.word	0x00022830
        /*099c*/ 	.short	0x010a
        /*099e*/ 	.byte	0x3f
	.zero		1


	//   ....[64]....
        /*09a0*/ 	.word	0x0000f030
        /*09a4*/ 	.word	0x0000000b
        /*09a8*/ 	.word	0x00022850
        /*09ac*/ 	.short	0x010a
        /*09ae*/ 	.byte	0x3f
	.zero		1


	//   ....[65]....
        /*09b0*/ 	.word	0x0000f090
        /*09b4*/ 	.word	0x00000009
        /*09b8*/ 	.word	0x00022830
        /*09bc*/ 	.short	0x010a
        /*09be*/ 	.byte	0x3f
	.zero		1


	//   ....[66]....
        /*09c0*/ 	.word	0x0000f0f0
        /*09c4*/ 	.word	0x0000000b
        /*09c8*/ 	.word	0x00022850
        /*09cc*/ 	.short	0x010a
        /*09ce*/ 	.byte	0x3f
	.zero		1


	//   ....[67]....
        /*09d0*/ 	.word	0x0000f150
        /*09d4*/ 	.word	0x00000007
        /*09d8*/ 	.word	0x00022830
        /*09dc*/ 	.short	0x010a
        /*09de*/ 	.byte	0x3f
	.zero		1


	//   ....[68]....
        /*09e0*/ 	.word	0x0000f1b0
        /*09e4*/ 	.word	0x00000007
        /*09e8*/ 	.word	0x00022850
        /*09ec*/ 	.short	0x010a
        /*09ee*/ 	.byte	0x3f
	.zero		1


	//   ....[69]....
        /*09f0*/ 	.word	0x0000f290
        /*09f4*/ 	.word	0x00000003
        /*09f8*/ 	.word	0x00022840
        /*09fc*/ 	.short	0x010a
        /*09fe*/ 	.byte	0x3f
	.zero		1


	//   ....[70]....
        /*0a00*/ 	.word	0x00010310
        /*0a04*/ 	.word	0x00000003
        /*0a08*/ 	.word	0x00022820
        /*0a0c*/ 	.short	0x010a
        /*0a0e*/ 	.byte	0x3f
	.zero		1


	//   ....[71]....
        /*0a10*/ 	.word	0x00010370
        /*0a14*/ 	.word	0x00000003
        /*0a18*/ 	.word	0x00022860
        /*0a1c*/ 	.short	0x010a
        /*0a1e*/ 	.byte	0x3f
	.zero		1


	//   ....[72]....
        /*0a20*/ 	.word	0x00010d70
        /*0a24*/ 	.word	0x00000020
        /*0a28*/ 	.word	0x00022840
        /*0a2c*/ 	.short	0x010a
        /*0a2e*/ 	.byte	0x3f
	.zero		1


	//   ....[73]....
        /*0a30*/ 	.word	0x00011400
        /*0a34*/ 	.word	0x00000020
        /*0a38*/ 	.word	0x00022860
        /*0a3c*/ 	.short	0x010a
        /*0a3e*/ 	.byte	0x3f
	.zero		1


	//   ....[74]....
        /*0a40*/ 	.word	0x00011bd0
        /*0a44*/ 	.word	0x00000004
        /*0a48*/ 	.word	0x00022820
        /*0a4c*/ 	.short	0x010a
        /*0a4e*/ 	.byte	0x3f
	.zero		1


	//   ....[75]....
        /*0a50*/ 	.word	0x00011d40
        /*0a54*/ 	.word	0x00000005
        /*0a58*/ 	.word	0x00022840
        /*0a5c*/ 	.short	0x010a
        /*0a5e*/ 	.byte	0x3f
	.zero		1


	//   ....[76]....
        /*0a60*/ 	.word	0x00011d90
        /*0a64*/ 	.word	0x00000015
        /*0a68*/ 	.word	0x00022840
        /*0a6c*/ 	.short	0x010a
        /*0a6e*/ 	.byte	0x3f
	.zero		1


	//   ....[77]....
        /*0a70*/ 	.word	0x00011de0
        /*0a74*/ 	.word	0x00000005
        /*0a78*/ 	.word	0x00022860
        /*0a7c*/ 	.short	0x010a
        /*0a7e*/ 	.byte	0x3f
	.zero		1


	//----- nvinfo : EIATTR_NUM_MBARRIERS
	.align		4
.L_1464:
        /*0a80*/ 	.byte	0x03, 0x38
        /*0a82*/ 	.short	0x0016


	//----- nvinfo : EIATTR_EXIT_INSTR_OFFSETS
	.align		4
        /*0a84*/ 	.byte	0x04, 0x1c
        /*0a86*/ 	.short	(.L_1466 - .L_1465)


	//   ....[0]....
.L_1465:
        /*0a88*/ 	.word	0x0000ef50


	//----- nvinfo : EIATTR_MAX_THREADS
	.align		4
.L_1466:
        /*0a8c*/ 	.byte	0x04, 0x05
        /*0a8e*/ 	.short	(.L_1468 - .L_1467)
.L_1467:
        /*0a90*/ 	.word	0x00000180
        /*0a94*/ 	.word	0x00000001
        /*0a98*/ 	.word	0x00000001


	//----- nvinfo : EIATTR_CRS_STACK_SIZE
	.align		4
.L_1468:
        /*0a9c*/ 	.byte	0x04, 0x1e
        /*0a9e*/ 	.short	(.L_1470 - .L_1469)
.L_1469:
        /*0aa0*/ 	.word	0x00000000


	//----- nvinfo : EIATTR_CBANK_PARAM_SIZE
	.align		4
.L_1470:
        /*0aa4*/ 	.byte	0x03, 0x19
        /*0aa6*/ 	.short	0x0a70


	//----- nvinfo : EIATTR_PARAM_CBANK
	.align		4
        /*0aa8*/ 	.byte	0x04, 0x0a
        /*0aaa*/ 	.short	(.L_1472 - .L_1471)
	.align		4
.L_1471:
        /*0aac*/ 	.word	index@(.nv.constant0._ZN7cutlass13device_kernelIN5flash11enable_sm90INS1_16FlashAttnFwdSm90INS1_25CollectiveMainloopFwdSm90ILi2EN4cute5tupleIJNS5_1CILi1EEES8_S8_EEENS6_IJNS7_ILi128EEENS7_ILi96EEENS7_ILi64EEEEEELi256ENS_6half_tEfNS_4arch4Sm90ELb1ELb0ELb1ELb0ELb1ELb0ELb0ELb1ELb0ELb1ELb1ELb0EEENS1_21CollectiveEpilogueFwdINS6_IJSA_NS7_ILi256EEESB_EEES9_SE_SG_Li256ELb0ELb1ELb1ELb0EEENS1_19SingleTileSchedulerILb0ELb1ELb1ELi128EEEEEEEEEvNT_6ParamsE)
        /*0ab0*/ 	.short	0x0210
        /*0ab2*/ 	.short	0x0a70


	//----- nvinfo : EIATTR_SW_WAR
	.align		4
.L_1472:
        /*0ab4*/ 	.byte	0x04, 0x36
        /*0ab6*/ 	.short	(.L_1474 - .L_1473)
.L_1473:
        /*0ab8*/ 	.word	0x00000008
.L_1474:


//--------------------- .nv.info._ZN7cutlass13device_kernelIN5flash11enable_sm90INS1_16FlashAttnFwdSm90INS1_25CollectiveMainloopFwdSm90ILi2EN4cute5tupleIJNS5_1CILi1EEES8_S8_EEENS6_IJNS7_ILi128EEENS7_ILi96EEENS7_ILi64EEEEEELi256ENS_6half_tEfNS_4arch4Sm90ELb1ELb0ELb1ELb0ELb1ELb0ELb1ELb1ELb0ELb1ELb1ELb0EEENS1_21CollectiveEpilogueFwdINS6_IJSA_NS7_ILi256EEESB_EEES9_SE_SG_Li256ELb0ELb1ELb1ELb0EEENS1_19SingleTileSchedulerILb0ELb1ELb1ELi128EEEEEEEEEvNT_6ParamsE --------------------------
	.section	.nv.info._ZN7cutlass13device_kernelIN5flash11enable_sm90INS1_16FlashAttnFwdSm90INS1_25CollectiveMainloopFwdSm90ILi2EN4cute5tupleIJNS5_1CILi1EEES8_S8_EEENS6_IJNS7_ILi128EEENS7_ILi96EEENS7_ILi64EEEEEELi256ENS_6half_tEfNS_4arch4Sm90ELb1ELb0ELb1ELb0ELb1ELb0ELb1ELb1ELb0ELb1ELb1ELb0EEENS1_21CollectiveEpilogueFwdINS6_IJSA_NS7_ILi256EEESB_EEES9_SE_SG_Li256ELb0ELb1ELb1ELb0EEENS1_19SingleTileSchedulerILb0ELb1ELb1ELi128EEEEEEEEEvNT_6ParamsE,"",@"SHT_CUDA_INFO"
	.sectionflags	@""
	.align	4


	//----- nvinfo : EIATTR_CUDA_API_VERSION
	.align		4
        /*0000*/ 	.byte	0x04, 0x37
        /*0002*/ 	.short	(.L_1476 - .L_1475)
.L_1475:
        /*0004*/ 	.word	0x00000082


	//----- nvinfo : EIATTR_KPARAM_INFO
	.align		4
.L_1476:
        /*0008*/ 	.byte	0x04, 0x17
        /*000a*/ 	.short	(.L_1478 - .L_1477)
.L_1477:
        /*000c*/ 	.word	0x00000000
        /*0010*/ 	.short	0x0000
        /*0012*/ 	.short	0x0070
        /*0014*/ 	.byte	0x00, 0xf0, 0x01, 0x2c


	//----- nvinfo : EIATTR_SPARSE_MMA_MASK
	.align		4
.L_1478:
        /*0018*/ 	.byte	0x03, 0x50
        /*001a*/ 	.short	0x0000


	//----- nvinfo : EIATTR_MAXREG_COUNT
	.align		4
        /*001c*/ 	.byte	0x03, 0x1b
        /*001e*/ 	.short	0x00a8


	//----- nvinfo : EIATTR_NUM_BARRIERS
	.align		4
        /*0020*/ 	.byte	0x02, 0x4c
        /*0022*/ 	.byte	0x10
	.zero		1


	//----- nvinfo : EIATTR_EXTERNS
	.align		4
        /*0024*/ 	.byte	0x04, 0x0f
        /*0026*/ 	.short	(.L_1480 - .L_1479)


	//   ....[0]....
	.align		4
.L_1479:
        /*0028*/ 	.word	index@(__assertfail)


	//----- nvinfo : EIATTR_ANNOTATIONS
	.align		4
.L_1480:
        /*002c*/ 	.byte	0x04, 0x55
        /*002e*/ 	.short	(.L_1482 - .L_1481)


	//   ....[0]....
.L_1481:
        /*0030*/ 	.word	0x00000001
        /*0034*/ 	.byte	0x00, 0x0a, 0x00, 0x00, 0x01, 0x00, 0x00, 0x00, 0x90, 0xac, 0x00, 0x00, 0x01, 0x00, 0x00, 0x00
        /*0044*/ 	.byte	0xa0, 0xce, 0x00, 0x00, 0x01, 0x00, 0x00, 0x00, 0x60, 0xe1, 0x00, 0x00, 0x01, 0x00, 0x00, 0x00
        /*0054*/ 	.byte	0xf0, 0xfd, 0x00, 0x00


	//----- nvinfo : EIATTR_MERCURY_ISA_VERSION
	.align		4
.L_1482:
        /*0058*/ 	.byte	0x03, 0x5f
        /*005a*/ 	.short	0x0101


	//----- nvinfo : EIATTR_INT_WARP_WIDE_INSTR_OFFSETS
	.align		4
        /*005c*/ 	.byte	0x04, 0x31
        /*005e*/ 	.short	(.L_1484 - .L_1483)


	//   ....[0]....
.L_1483:
        /*0060*/ 	.word	0x000000c0


	//   ....[1]....
        /*0064*/ 	.word	0x000000d0


	//   ....[2]....
        /*0068*/ 	.word	0x000000e0


	//   ....[3]....
        /*006c*/ 	.word	0x00000180


	//----- nvinfo : EIATTR_COOP_GROUP_MASK_REGIDS
	.align		4
.L_1484:
        /*0070*/ 	.byte	0x04, 0x29
        /*0072*/ 	.short	(.L_1486 - .L_1485)


	//   ....[0]....
.L_1485:
        /*0074*/ 	.word	0xffffffff


	//   ....[1]....
        /*0078*/ 	.word	0xffffffff


	//   ....[2]....
        /*007c*/ 	.word	0xffffffff


	//   ....[3]....
        /*0080*/ 	.word	0xffffffff


	//   ....[4]....
        /*0084*/ 	.word	0xffffffff


	//   ....[5]....
        /*0088*/ 	.word	0xffffffff


	//   ....[6]....
        /*008c*/ 	.word	0xffffffff


	//   ....[7]....
        /*0090*/ 	.word	0xffffffff


	//   ....[8]....
        /*0094*/ 	.word	0xffffffff


	//   ....[9]....
        /*0098*/ 	.word	0xffffffff


	//   ....[10]....
        /*009c*/ 	.word	0xffffffff


	//   ....[11]....
        /*00a0*/ 	.word	0xffffffff


	//   ....[12]....
        /*00a4*/ 	.word	0xffffffff


	//   ....[13]....
        /*00a8*/ 	.word	0xffffffff


	//   ....[14]....
        /*00ac*/ 	.word	0xffffffff


	//   ....[15]....
        /*00b0*/ 	.word	0xffffffff


	//   ....[16]....
        /*00b4*/ 	.word	0xffffffff


	//   ....[17]....
        /*00b8*/ 	.word	0xffffffff


	//   ....[18]....
        /*00bc*/ 	.word	0xffffffff


	//   ....[19]....
        /*00c0*/ 	.word	0xffffffff


	//   ....[20]....
        /*00c4*/ 	.word	0xffffffff


	//   ....[21]....
        /*00c8*/ 	.word	0xffffffff


	//   ....[22]....
        /*00cc*/ 	.word	0xffffffff


	//   ....[23]....
        /*00d0*/ 	.word	0xffffffff


	//   ....[24]....
        /*00d4*/ 	.word	0xffffffff


	//   ....[25]....
        /*00d8*/ 	.word	0xffffffff


	//   ....[26]....
        /*00dc*/ 	.word	0xffffffff


	//   ....[27]....
        /*00e0*/ 	.word	0xffffffff


	//   ....[28]....
        /*00e4*/ 	.word	0xffffffff


	//   ....[29]....
        /*00e8*/ 	.word	0xffffffff


	//   ....[30]....
        /*00ec*/ 	.word	0xffffffff


	//   ....[31]....
        /*00f0*/ 	.word	0xffffffff


	//   ....[32]....
        /*00f4*/ 	.word	0xffffffff


	//   ....[33]....
        /*00f8*/ 	.word	0xffffffff


	//   ....[34]....
        /*00fc*/ 	.word	0xffffffff


	//   ....[35]....
        /*0100*/ 	.word	0xffffffff


	//   ....[36]....
        /*0104*/ 	.word	0xffffffff


	//   ....[37]....
        /*0108*/ 	.word	0xffffffff


	//   ....[38]....
        /*010c*/ 	.word	0xffffffff


	//   ....[39]....
        /*0110*/ 	.word	0xffffffff


	//   ....[40]....
        /*0114*/ 	.word	0xffffffff


	//   ....[41]....
        /*0118*/ 	.word	0xffffffff


	//   ....[42]....
        /*011c*/ 	.word	0xffffffff


	//   ....[43]....
        /*0120*/ 	.word	0xffffffff


	//   ....[44]....
        /*0124*/ 	.word	0xffffffff


	//   ....[45]....
        /*0128*/ 	.word	0xffffffff


	//   ....[46]....
        /*012c*/ 	.word	0xffffffff


	//   ....[47]....
        /*0130*/ 	.word	0xffffffff


	//   ....[48]....
        /*0134*/ 	.word	0xffffffff


	//   ....[49]....
        /*0138*/ 	.word	0xffffffff


	//   ....[50]....
        /*013c*/ 	.word	0xffffffff


	//   ....[51]....
        /*0140*/ 	.word	0xffffffff


	//   ....[52]....
        /*0144*/ 	.word	0xffffffff


	//   ....[53]....
        /*0148*/ 	.word	0xffffffff


	//   ....[54]....
        /*014c*/ 	.word	0xffffffff


	//   ....[55]....
        /*0150*/ 	.word	0xffffffff


	//   ....[56]....
        /*0154*/ 	.word	0xffffffff


	//   ....[57]....
        /*0158*/ 	.word	0xffffffff


	//   ....[58]....
        /*015c*/ 	.word	0xffffffff


	//   ....[59]....
        /*0160*/ 	.word	0xffffffff


	//   ....[60]....
        /*0164*/ 	.word	0xffffffff


	//   ....[61]....
        /*0168*/ 	.word	0xffffffff


	//   ....[62]....
        /*016c*/ 	.word	0xffffffff


	//   ....[63]....
        /*0170*/ 	.word	0xffffffff


	//   ....[64]....
        /*0174*/ 	.word	0xffffffff


	//   ....[65]....
        /*0178*/ 	.word	0xffffffff


	//   ....[66]....
        /*017c*/ 	.word	0xffffffff


	//   ....[67]....
        /*0180*/ 	.word	0xffffffff


	//   ....[68]....
        /*0184*/ 	.word	0xffffffff


	//   ....[69]....
        /*0188*/ 	.word	0xffffffff


	//   ....[70]....
        /*018c*/ 	.word	0xffffffff


	//   ....[71]....
        /*0190*/ 	.word	0xffffffff


	//   ....[72]....
        /*0194*/ 	.word	0xffffffff


	//   ....[73]....
        /*0198*/ 	.word	0xffffffff


	//   ....[74]....
        /*019c*/ 	.word	0xffffffff


	//   ....[75]....
        /*01a0*/ 	.word	0xffffffff


	//   ....[76]....
        /*01a4*/ 	.word	0xffffffff


	//   ....[77]....
        /*01a8*/ 	.word	0xffffffff


	//   ....[78]....
        /*01ac*/ 	.word	0xffffffff


	//   ....[79]....
        /*01b0*/ 	.word	0xffffffff


	//   ....[80]....
        /*01b4*/ 	.word	0xffffffff


	//   ....[81]....
        /*01b8*/ 	.word	0xffffffff


	//   ....[82]....
        /*01bc*/ 	.word	0xffffffff


	//   ....[83]....
        /*01c0*/ 	.word	0xffffffff


	//   ....[84]....
        /*01c4*/ 	.word	0xffffffff


	//   ....[85]....
        /*01c8*/ 	.word	0xffffffff


	//   ....[86]....
        /*01cc*/ 	.word	0xffffffff


	//   ....[87]....
        /*01d0*/ 	.word	0xffffffff


	//   ....[88]....
        /*01d4*/ 	.word	0xffffffff


	//   ....[89]....
        /*01d8*/ 	.word	0xffffffff


	//   ....[90]....
        /*01dc*/ 	.word	0xffffffff


	//   ....[91]....
        /*01e0*/ 	.word	0xffffffff


	//   ....[92]....
        /*01e4*/ 	.word	0xffffffff


	//   ....[93]....
        /*01e8*/ 	.word	0xffffffff


	//   ....[94]....
        /*01ec*/ 	.word	0xffffffff


	//   ....[95]....
        /*01f0*/ 	.word	0xffffffff


	//   ....[96]....
        /*01f4*/ 	.word	0xffffffff


	//   ....[97]....
        /*01f8*/ 	.word	0xffffffff


	//   ....[98]....
        /*01fc*/ 	.word	0xffffffff


	//   ....[99]....
        /*0200*/ 	.word	0xffffffff


	//   ....[100]....
        /*0204*/ 	.word	0xffffffff


	//   ....[101]....
        /*0208*/ 	.word	0xffffffff


	//   ....[102]....
        /*020c*/ 	.word	0xffffffff


	//   ....[103]....
        /*0210*/ 	.word	0xffffffff


	//   ....[104]....
        /*0214*/ 	.word	0xffffffff


	//   ....[105]....
        /*0218*/ 	.word	0xffffffff


	//   ....[106]....
        /*021c*/ 	.word	0xffffffff


	//   ....[107]....
        /*0220*/ 	.word	0xffffffff


	//   ....[108]....
        /*0224*/ 	.word	0xffffffff


	//   ....[109]....
        /*0228*/ 	.word	0xffffffff


	//   ....[110]....
        /*022c*/ 	.word	0xffffffff


	//   ....[111]....
        /*0230*/ 	.word	0xffffffff


	//   ....[112]....
        /*0234*/ 	.word	0xffffffff


	//   ....[113]....
        /*0238*/ 	.word	0xffffffff


	//   ....[114]....
        /*023c*/ 	.word	0xffffffff


	//   ....[115]....
        /*0240*/ 	.word	0xffffffff


	//   ....[116]....
        /*0244*/ 	.word	0xffffffff


	//   ....[117]....
        /*0248*/ 	.word	0x0500000f


	//   ....[118]....
        /*024c*/ 	.word	0x0500000f


	//   ....[119]....
        /*0250*/ 	.word	0x0500000f


	//   ....[120]....
        /*0254*/ 	.word	0x0500000f


	//   ....[121]....
        /*0258*/ 	.word	0x0500000f


	//   ....[122]....
        /*025c*/ 	.word	0x0500000f


	//   ....[123]....
        /*0260*/ 	.word	0x0500000f


	//   ....[124]....
        /*0264*/ 	.word	0x0500000f


	//   ....[125]....
        /*0268*/ 	.word	0x0500000f


	//   ....[126]....
        /*026c*/ 	.word	0x0500000f


	//   ....[127]....
        /*0270*/ 	.word	0x0500000f


	//   ....[128]....
        /*0274*/ 	.word	0x0500000f


	//   ....[129]....
        /*0278*/ 	.word	0x0500000f


	//   ....[130]....
        /*027c*/ 	.word	0x0500000f


	//   ....[131]....
        /*0280*/ 	.word	0x0500000f


	//   ....[132]....
        /*0284*/ 	.word	0x0500000f


	//   ....[133]....
        /*0288*/ 	.word	0x0500000f


	//   ....[134]....
        /*028c*/ 	.word	0x0500000f


	//   ....[135]....
        /*0290*/ 	.word	0x0500000f


	//   ....[136]....
        /*0294*/ 	.word	0x0500000f


	//   ....[137]....
        /*0298*/ 	.word	0x0500000f


	//   ....[138]....
        /*029c*/ 	.word	0x0500000f


	//   ....[139]....
        /*02a0*/ 	.word	0x0500000f


	//   ....[140]....
        /*02a4*/ 	.word	0x0500000f


	//   ....[141]....
        /*02a8*/ 	.word	0x0500000f


	//   ....[142]....
        /*02ac*/ 	.word	0x0500000f


	//   ....[143]....
        /*02b0*/ 	.word	0x0500000f


	//   ....[144]....
        /*02b4*/ 	.word	0x0500000f


	//   ....[145]....
        /*02b8*/ 	.word	0x0500000f


	//   ....[146]....
        /*02bc*/ 	.word	0x0500000f


	//   ....[147]....
        /*02c0*/ 	.word	0x0500000f


	//   ....[148]....
        /*02c4*/ 	.word	0x0500000f


	//   ....[149]....
        /*02c8*/ 	.word	0x0500000f


	//   ....[150]....
        /*02cc*/ 	.word	0x0500000f


	//   ....[151]....
        /*02d0*/ 	.word	0x0500000f


	//   ....[152]....
        /*02d4*/ 	.word	0x0500000f


	//   ....[153]....
        /*02d8*/ 	.word	0x0500000f


	//   ....[154]....
        /*02dc*/ 	.word	0x0500000f


	//   ....[155]....
        /*02e0*/ 	.word	0x0500000f


	//   ....[156]....
        /*02e4*/ 	.word	0x0500000f


	//   ....[157]....
        /*02e8*/ 	.word	0x0500000f


	//   ....[158]....
        /*02ec*/ 	.word	0x0500000f


	//   ....[159]....
        /*02f0*/ 	.word	0x0500000f


	//   ....[160]....
        /*02f4*/ 	.word	0x0500000f


	//   ....[161]....
        /*02f8*/ 	.word	0x0500000f


	//   ....[162]....
        /*02fc*/ 	.word	0x0500000f


	//   ....[163]....
        /*0300*/ 	.word	0x0500000f


	//   ....[164]....
        /*0304*/ 	.word	0x0500000f


	//   ....[165]....
        /*0308*/ 	.word	0x0500000f


	//   ....[166]....
        /*030c*/ 	.word	0x0500000f


	//   ....[167]....
        /*0310*/ 	.word	0x0500000f


	//   ....[168]....
        /*0314*/ 	.word	0x0500000f


	//   ....[169]....
        /*0318*/ 	.word	0x0500000f


	//   ....[170]....
        /*031c*/ 	.word	0x0500000f


	//   ....[171]....
        /*0320*/ 	.word	0x0500000f


	//   ....[172]....
        /*0324*/ 	.word	0x0500000f


	//   ....[173]....
        /*0328*/ 	.word	0x0500000f


	//   ....[174]....
        /*032c*/ 	.word	0x0500000f


	//   ....[175]....
        /*0330*/ 	.word	0x0500000f


	//   ....[176]....
        /*0334*/ 	.word	0x0500000f


	//   ....[177]....
        /*0338*/ 	.word	0x0500000f


	//   ....[178]....
        /*033c*/ 	.word	0x0500000f


	//   ....[179]....
        /*0340*/ 	.word	0x0500000f


	//   ....[180]....
        /*0344*/ 	.word	0x0500000f


	//   ....[181]....
        /*0348*/ 	.word	0x0500000f


	//   ....[182]....
        /*034c*/ 	.word	0x0500000f


	//   ....[183]....
        /*0350*/ 	.word	0x0500000f


	//   ....[184]....
        /*0354*/ 	.word	0x0500000f


	//   ....[185]....
        /*0358*/ 	.word	0x0500000f


	//   ....[186]....
        /*035c*/ 	.word	0x0500000f


	//   ....[187]....
        /*0360*/ 	.word	0x0500000f


	//   ....[188]....
        /*0364*/ 	.word	0x0500000f


	//   ....[189]....
        /*0368*/ 	.word	0x0500000f


	//   ....[190]....
        /*036c*/ 	.word	0x0500000f


	//   ....[191]....
        /*0370*/ 	.word	0x0500000f


	//   ....[192]....
        /*0374*/ 	.word	0x0500000f


	//   ....[193]....
        /*0378*/ 	.word	0x0500000f


	//   ....[194]....
        /*037c*/ 	.word	0x0500000f


	//   ....[195]....
        /*0380*/ 	.word	0x0500000f


	//   ....[196]....
        /*0384*/ 	.word	0x0500000f


	//   ....[197]....
        /*0388*/ 	.word	0x0500000f


	//   ....[198]....
        /*038c*/ 	.word	0x0500000f


	//----- nvinfo : EIATTR_COOP_GROUP_INSTR_OFFSETS
	.align		4
.L_1486:
        /*0390*/ 	.byte	0x04, 0x28
        /*0392*/ 	.short	(.L_1488 - .L_1487)


	//   ....[0]....
.L_1487:
        /*0394*/ 	.word	0x00000080


	//   ....[1]....
        /*0398*/ 	.word	0x000000b0


	//   ....[2]....
        /*039c*/ 	.word	0x000002f0


	//   ....[3]....
        /*03a0*/ 	.word	0x00000450


	//   ....[4]....
        /*03a4*/ 	.word	0x00000570


	//   ....[5]....
        /*03a8*/ 	.word	0x000006d0


	//   ....[6]....
        /*03ac*/ 	.word	0x000013a0


	//   ....[7]....
        /*03b0*/ 	.word	0x00002980


	//   ....[8]....
        /*03b4*/ 	.word	0x000029c0


	//   ....[9]....
        /*03b8*/ 	.word	0x00003700


	//   ....[10]....
        /*03bc*/ 	.word	0x00003740


	//   ....[11]....
        /*03c0*/ 	.word	0x00003760


	//   ....[12]....
        /*03c4*/ 	.word	0x00003780


	//   ....[13]....
        /*03c8*/ 	.word	0x000053c0


	//   ....[14]....
        /*03cc*/ 	.word	0x00005400


	//   ....[15]....
        /*03d0*/ 	.word	0x000062b0


	//   ....[16]....
        /*03d4*/ 	.word	0x000062e0


	//   ....[17]....
        /*03d8*/ 	.word	0x00006310


	//   ....[18]....
        /*03dc*/ 	.word	0x00006320


	//   ....[19]....
        /*03e0*/ 	.word	0x00008c20


	//   ....[20]....
        /*03e4*/ 	.word	0x00008c70


	//   ....[21]....
        /*03e8*/ 	.word	0x00008c90


	//   ....[22]....
        /*03ec*/ 	.word	0x00008cb0


	//   ....[23]....
        /*03f0*/ 	.word	0x0000a280


	//   ....[24]....
        /*03f4*/ 	.word	0x0000a2b0


	//   ....[25]....
        /*03f8*/ 	.word	0x0000a300


	//   ....[26]....
        /*03fc*/ 	.word	0x0000a310


	//   ....[27]....
        /*0400*/ 	.word	0x0000b420


	//   ....[28]....
        /*0404*/ 	.word	0x0000b470


	//   ....[29]....
        /*0408*/ 	.word	0x0000b4b0


	//   ....[30]....
        /*040c*/ 	.word	0x0000b4e0


	//   ....[31]....
        /*0410*/ 	.word	0x0000b520


	//   ....[32]....
        /*0414*/ 	.word	0x0000b540


	//   ....[33]....
        /*0418*/ 	.word	0x0000c1b0


	//   ....[34]....
        /*041c*/ 	.word	0x0000c1c0


	//   ....[35]....
        /*0420*/ 	.word	0x0000d200


	//   ....[36]....
        /*0424*/ 	.word	0x0000e420


	//   ....[37]....
        /*0428*/ 	.word	0x0000e440


	//   ....[38]....
        /*042c*/ 	.word	0x0000e460


	//   ....[39]....
        /*0430*/ 	.word	0x0000e480


	//   ....[40]....
        /*0434*/ 	.word	0x0000e4d0


	//   ....[41]....
        /*0438*/ 	.word	0x0000e4f0


	//   ....[42]....
        /*043c*/ 	.word	0x0000e540


	//   ....[43]....
        /*0440*/ 	.word	0x0000e560


	//   ....[44]....
        /*0444*/ 	.word	0x0000e5b0


	//   ....[45]....
        /*0448*/ 	.word	0x0000e5d0


	//   ....[46]....
        /*044c*/ 	.word	0x0000e620


	//   ....[47]....
        /*0450*/ 	.word	0x0000e640


	//   ....[48]....
        /*0454*/ 	.word	0x0000ebf0


	//   ....[49]....
        /*0458*/ 	.word	0x0000ec40


	//   ....[50]....
        /*045c*/ 	.word	0x0000ec60


	//   ....[51]....
        /*0460*/ 	.word	0x0000ec90


	//   ....[52]....
        /*0464*/ 	.word	0x0000ece0


	//   ....[53]....
        /*0468*/ 	.word	0x0000ed10


	//   ....[54]....
        /*046c*/ 	.word	0x0000eda0


	//   ....[55]....
        /*0470*/ 	.word	0x0000edc0


	//   ....[56]....
        /*0474*/ 	.word	0x0000ee20


	//   ....[57]....
        /*0478*/ 	.word	0x0000ee70


	//   ....[58]....
        /*047c*/ 	.word	0x0000eeb0


	//   ....[59]....
        /*0480*/ 	.word	0x0000ef10


	//   ....[60]....
        /*0484*/ 	.word	0x0000efd0


	//   ....[61]....
        /*0488*/ 	.word	0x0000eff0


	//   ....[62]....
        /*048c*/ 	.word	0x0000f020


	//   ....[63]....
        /*0490*/ 	.word	0x0000f150


	//   ....[64]....
        /*0494*/ 	.word	0x0000f680


	//   ....[65]....
        /*0498*/ 	.word	0x0000f6b0


	//   ....[66]....
        /*049c*/ 	.word	0x0000f730


	//   ....[67]....
        /*04a0*/ 	.word	0x0000f790


	//   ....[68]....
        /*04a4*/ 	.word	0x0000f7c0


	//   ....[69]....
        /*04a8*/ 	.word	0x0000f800


	//   ....[70]....
        /*04ac*/ 	.word	0x0000f8c0


	//   ....[71]....
        /*04b0*/ 	.word	0x0000f8d0


	//   ....[72]....
        /*04b4*/ 	.word	0x0000f980


	//   ....[73]....
        /*04b8*/ 	.word	0x0000f9b0


	//   ....[74]....
        /*04bc*/ 	.word	0x0000fa50


	//   ....[75]....
        /*04c0*/ 	.word	0x0000fa70


	//   ....[76]....
        /*04c4*/ 	.word	0x0000fb10


	//   ....[77]....
        /*04c8*/ 	.word	0x0000fb40


	//   ....[78]....
        /*04cc*/ 	.word	0x0000fbd0


	//   ....[79]....
        /*04d0*/ 	.word	0x0000fc20


	//   ....[80]....
        /*04d4*/ 	.word	0x0000fff0


	//   ....[81]....
        /*04d8*/ 	.word	0x00010020


	//   ....[82]....
        /*04dc*/ 	.word	0x00010050


	//   ....[83]....
        /*04e0*/ 	.word	0x00010070


	//   ....[84]....
        /*04e4*/ 	.word	0x00010090


	//   ....[85]....
        /*04e8*/ 	.word	0x000100c0


	//   ....[86]....
        /*04ec*/ 	.word	0x000100f0


	//   ....[87]....
        /*04f0*/ 	.word	0x00010160


	//   ....[88]....
        /*04f4*/ 	.word	0x00010180


	//   ....[89]....
        /*04f8*/ 	.word	0x000101b0


	//   ....[90]....
        /*04fc*/ 	.word	0x00010260


	//   ....[91]....
        /*0500*/ 	.word	0x00010310


	//   ....[92]....
        /*0504*/ 	.word	0x00010ae0


	//   ....[93]....
        /*0508*/ 	.word	0x00010b00


	//   ....[94]....
        /*050c*/ 	.word	0x00010b10


	//   ....[95]....
        /*0510*/ 	.word	0x00010b30


	//   ....[96]....
        /*0514*/ 	.word	0x00010b50


	//   ....[97]....
        /*0518*/ 	.word	0x00010b80


	//   ....[98]....
        /*051c*/ 	.word	0x00010ba0


	//   ....[99]....
        /*0520*/ 	.word	0x00010bd0


	//   ....[100]....
        /*0524*/ 	.word	0x00010bf0


	//   ....[101]....
        /*0528*/ 	.word	0x00010c20


	//   ....[102]....
        /*052c*/ 	.word	0x00010c40


	//   ....[103]....
        /*0530*/ 	.word	0x00010c70


	//   ....[104]....
        /*0534*/ 	.word	0x00010fd0


	//   ....[105]....
        /*0538*/ 	.word	0x00010ff0


	//   ....[106]....
        /*053c*/ 	.word	0x00011000


	//   ....[107]....
        /*0540*/ 	.word	0x00011010


	//   ....[108]....
        /*0544*/ 	.word	0x00011030


	//   ....[109]....
        /*0548*/ 	.word	0x00011050


	//   ....[110]....
        /*054c*/ 	.word	0x000110b0


	//   ....[111]....
        /*0550*/ 	.word	0x000110d0


	//   ....[112]....
        /*0554*/ 	.word	0x00011130


	//   ....[113]....
        /*0558*/ 	.word	0x00011140


	//   ....[114]....
        /*055c*/ 	.word	0x000111c0


	//   ....[115]....
        /*0560*/ 	.word	0x00011230


	//   ....[116]....
        /*0564*/ 	.word	0x00011560


	//   ....[117]....
        /*0568*/ 	.word	0x00011b10


	//   ....[118]....
        /*056c*/ 	.word	0x00011c00


	//   ....[119]....
        /*0570*/ 	.word	0x00011ca0


	//   ....[120]....
        /*0574*/ 	.word	0x00011d00


	//   ....[121]....
        /*0578*/ 	.word	0x00011dc0


	//   ....[122]....
        /*057c*/ 	.word	0x00011e20


	//   ....[123]....
        /*0580*/ 	.word	0x00011ee0


	//   ....[124]....
        /*0584*/ 	.word	0x00011f40


	//   ....[125]....
        /*0588*/ 	.word	0x00012000


	//   ....[126]....
        /*058c*/ 	.word	0x00012060


	//   ....[127]....
        /*0590*/ 	.word	0x00012120


	//   ....[128]....
        /*0594*/ 	.word	0x00012180


	//   ....[129]....
        /*0598*/ 	.word	0x00012220


	//   ....[130]....
        /*059c*/ 	.word	0x000122d0


	//   ....[131]....
        /*05a0*/ 	.word	0x00012330


	//   ....[132]....
        /*05a4*/ 	.word	0x000123e0


	//   ....[133]....
        /*05a8*/ 	.word	0x000124d0


	//   ....[134]....
        /*05ac*/ 	.word	0x00012610


	//   ....[135]....
        /*05b0*/ 	.word	0x00012670


	//   ....[136]....
        /*05b4*/ 	.word	0x00012780


	//   ....[137]....
        /*05b8*/ 	.word	0x000127e0


	//   ....[138]....
        /*05bc*/ 	.word	0x00012930


	//   ....[139]....
        /*05c0*/ 	.word	0x00012990


	//   ....[140]....
        /*05c4*/ 	.word	0x000129f0


	//   ....[141]....
        /*05c8*/ 	.word	0x00012ae0


	//   ....[142]....
        /*05cc*/ 	.word	0x00012c10


	//   ....[143]....
        /*05d0*/ 	.word	0x00012c80


	//   ....[144]....
        /*05d4*/ 	.word	0x00012d20


	//   ....[145]....
        /*05d8*/ 	.word	0x00012db0


	//   ....[146]....
        /*05dc*/ 	.word	0x00012e40


	//   ....[147]....
        /*05e0*/ 	.word	0x00012ee0


	//   ....[148]....
        /*05e4*/ 	.word	0x00012f70


	//   ....[149]....
        /*05e8*/ 	.word	0x00013040


	//   ....[150]....
        /*05ec*/ 	.word	0x00013170


	//   ....[151]....
        /*05f0*/ 	.word	0x000131c0


	//   ....[152]....
        /*05f4*/ 	.word	0x00013240


	//   ....[153]....
        /*05f8*/ 	.word	0x00013320


	//   ....[154]....
        /*05fc*/ 	.word	0x00013450


	//   ....[155]....
        /*0600*/ 	.word	0x000134a0


	//   ....[156]....
        /*0604*/ 	.word	0x00013510


	//   ....[157]....
        /*0608*/ 	.word	0x00013600


	//   ....[158]....
        /*060c*/ 	.word	0x00013730


	//   ....[159]....
        /*0610*/ 	.word	0x00013780


	//   ....[160]....
        /*0614*/ 	.word	0x00013800


	//   ....[161]....
        /*0618*/ 	.word	0x000138d0


	//   ....[162]....
        /*061c*/ 	.word	0x00013a20


	//   ....[163]....
        /*0620*/ 	.word	0x00013ae0


	//   ....[164]....
        /*0624*/ 	.word	0x00013b70


	//   ....[165]....
        /*0628*/ 	.word	0x00013c30


	//   ....[166]....
        /*062c*/ 	.word	0x00013d10


	//   ....[167]....
        /*0630*/ 	.word	0x00013dd0


	//   ....[168]....
        /*0634*/ 	.word	0x00013eb0


	//   ....[169]....
        /*0638*/ 	.word	0x00013f70


	//   ....[170]....
        /*063c*/ 	.word	0x00014050


	//   ....[171]....
        /*0640*/ 	.word	0x00014110


	//   ....[172]....
        /*0644*/ 	.word	0x000141f0


	//   ....[173]....
        /*0648*/ 	.word	0x000142c0


	//   ....[174]....
        /*064c*/ 	.word	0x00014420


	//   ....[175]....
        /*0650*/ 	.word	0x000144c0


	//   ....[176]....
        /*0654*/ 	.word	0x00014520


	//   ....[177]....
        /*0658*/ 	.word	0x000145c0


	//   ....[178]....
        /*065c*/ 	.word	0x00014620


	//   ....[179]....
        /*0660*/ 	.word	0x000146c0


	//   ....[180]....
        /*0664*/ 	.word	0x00014720


	//   ....[181]....
        /*0668*/ 	.word	0x000147c0


	//   ....[182]....
        /*066c*/ 	.word	0x00014820


	//   ....[183]....
        /*0670*/ 	.word	0x000148c0


	//   ....[184]....
        /*0674*/ 	.word	0x00014920


	//   ....[185]....
        /*0678*/ 	.word	0x000149c0


	//   ....[186]....
        /*067c*/ 	.word	0x00014aa0


	//   ....[187]....
        /*0680*/ 	.word	0x00014b40


	//   ....[188]....
        /*0684*/ 	.word	0x00014bb0


	//   ....[189]....
        /*0688*/ 	.word	0x00014c80


	//   ....[190]....
        /*068c*/ 	.word	0x00014ce0


	//   ....[191]....
        /*0690*/ 	.word	0x00014db0


	//   ....[192]....
        /*0694*/ 	.word	0x00014e10


	//   ....[193]....
        /*0698*/ 	.word	0x00014ee0


	//   ....[194]....
        /*069c*/ 	.word	0x00014f40


	//   ....[195]....
        /*06a0*/ 	.word	0x00015010


	//   ....[196]....
        /*06a4*/ 	.word	0x00015070


	//   ....[197]....
        /*06a8*/ 	.word	0x00015140


	//   ....[198]....
        /*06ac*/ 	.word	0x00015250


	//----- nvinfo : EIATTR_REG_RECONFIG
	.align		4
.L_1488:
        /*06b0*/ 	.byte	0x01, 0x54
	.zero		2


	//----- nvinfo : EIATTR_SYSCALL_OFFSETS
	.align		4
        /*06b4*/ 	.byte	0x04, 0x46
        /*06b6*/ 	.short	(.L_1490 - .L_1489)


	//   ....[0]....
.L_1489:
        /*06b8*/ 	.word	0x000015e0


	//   ....[1]....
        /*06bc*/ 	.word	0x0000da60


	//   ....[2]....
        /*06c0*/ 	.word	0x0000dba0


	//   ....[3]....
        /*06c4*/ 	.word	0x0000dc90


	//   ....[4]....
        /*06c8*/ 	.word	0x0000e8c0


	//   ....[5]....
        /*06cc*/ 	.word	0x0000f3a0


	//----- nvinfo : EIATTR_MBARRIER_INSTR_OFFSETS
	.align		4
.L_1490:
        /*06d0*/ 	.byte	0x04, 0x39
        /*06d2*/ 	.short	(.L_1492 - .L_1491)


	//   ....[0]....
.L_1491:
        /*06d4*/ 	.word	0x00000190
        /*06d8*/ 	.word	0x000000ff
        /*06dc*/ 	.word	0x00032400
        /*06e0*/ 	.short	0x0100
        /*06e2*/ 	.byte	0x08
	.zero		1


	//   ....[1]....
        /*06e4*/ 	.word	0x000001a0
        /*06e8*/ 	.word	0x000000ff
        /*06ec*/ 	.word	0x00032410
        /*06f0*/ 	.short	0x0100
        /*06f2*/ 	.byte	0x08
	.zero		1


	//   ....[2]....
        /*06f4*/ 	.word	0x000001b0
        /*06f8*/ 	.word	0x000000ff
        /*06fc*/ 	.word	0x00032420
        /*0700*/ 	.short	0x0100
        /*0702*/ 	.byte	0x08
	.zero		1


	//   ....[3]....
        /*0704*/ 	.word	0x000002a0
        /*0708*/ 	.word	0x000000ff
        /*070c*/ 	.word	0x00032430
        /*0710*/ 	.short	0x0100
        /*0712*/ 	.byte	0x08
	.zero		1


	//   ....[4]....
        /*0714*/ 	.word	0x000002b0
        /*0718*/ 	.word	0x000000ff
        /*071c*/ 	.word	0x00032440
        /*0720*/ 	.short	0x0100
        /*0722*/ 	.byte	0x08
	.zero		1


	//   ....[5]....
        /*0724*/ 	.word	0x000002c0
        /*0728*/ 	.word	0x000000ff
        /*072c*/ 	.word	0x00032438
        /*0730*/ 	.short	0x0100
        /*0732*/ 	.byte	0x08
	.zero		1


	//   ....[6]....
        /*0734*/ 	.word	0x000002d0
        /*0738*/ 	.word	0x000000ff
        /*073c*/ 	.word	0x00032448
        /*0740*/ 	.short	0x0100
        /*0742*/ 	.byte	0x08
	.zero		1


	//   ....[7]....
        /*0744*/ 	.word	0x00000400
        /*0748*/ 	.word	0x000000ff
        /*074c*/ 	.word	0x00032450
        /*0750*/ 	.short	0x0100
        /*0752*/ 	.byte	0x08
	.zero		1


	//   ....[8]....
        /*0754*/ 	.word	0x00000410
        /*0758*/ 	.word	0x000000ff
        /*075c*/ 	.word	0x00032460
        /*0760*/ 	.short	0x0100
        /*0762*/ 	.byte	0x08
	.zero		1


	//   ....[9]....
        /*0764*/ 	.word	0x00000420
        /*0768*/ 	.word	0x000000ff
        /*076c*/ 	.word	0x00032458
        /*0770*/ 	.short	0x0100
        /*0772*/ 	.byte	0x08
	.zero		1


	//   ....[10]....
        /*0774*/ 	.word	0x00000430
        /*0778*/ 	.word	0x000000ff
        /*077c*/ 	.word	0x00032468
        /*0780*/ 	.short	0x0100
        /*0782*/ 	.byte	0x08
	.zero		1


	//   ....[11]....
        /*0784*/ 	.word	0x00000520
        /*0788*/ 	.word	0x000000ff
        /*078c*/ 	.word	0x00032470
        /*0790*/ 	.short	0x0100
        /*0792*/ 	.byte	0x06
	.zero		1


	//   ....[12]....
        /*0794*/ 	.word	0x00000530
        /*0798*/ 	.word	0x000000ff
        /*079c*/ 	.word	0x00032480
        /*07a0*/ 	.short	0x0100
        /*07a2*/ 	.byte	0x06
	.zero		1


	//   ....[13]....
        /*07a4*/ 	.word	0x00000540
        /*07a8*/ 	.word	0x000000ff
        /*07ac*/ 	.word	0x00032478
        /*07b0*/ 	.short	0x0100
        /*07b2*/ 	.byte	0x06
	.zero		1


	//   ....[14]....
        /*07b4*/ 	.word	0x00000550
        /*07b8*/ 	.word	0x000000ff
        /*07bc*/ 	.word	0x00032488
        /*07c0*/ 	.short	0x0100
        /*07c2*/ 	.byte	0x06
	.zero		1


	//   ....[15]....
        /*07c4*/ 	.word	0x00000680
        /*07c8*/ 	.word	0x000000ff
        /*07cc*/ 	.word	0x00032490
        /*07d0*/ 	.short	0x0100
        /*07d2*/ 	.byte	0x08
	.zero		1


	//   ....[16]....
        /*07d4*/ 	.word	0x00000690
        /*07d8*/ 	.word	0x000000ff
        /*07dc*/ 	.word	0x000324a0
        /*07e0*/ 	.short	0x0100
        /*07e2*/ 	.byte	0x08
	.zero		1


	//   ....[17]....
        /*07e4*/ 	.word	0x000006a0
        /*07e8*/ 	.word	0x000000ff
        /*07ec*/ 	.word	0x00032498
        /*07f0*/ 	.short	0x0100
        /*07f2*/ 	.byte	0x08
	.zero		1


	//   ....[18]....
        /*07f4*/ 	.word	0x000006b0
        /*07f8*/ 	.word	0x000000ff
        /*07fc*/ 	.word	0x000324a8
        /*0800*/ 	.short	0x0100
        /*0802*/ 	.byte	0x08
	.zero		1


	//   ....[19]....
        /*0804*/ 	.word	0x000007e0
        /*0808*/ 	.word	0x000000ff
        /*080c*/ 	.word	0x000324b0
        /*0810*/ 	.short	0x0100
        /*0812*/ 	.byte	0x08
	.zero		1


	//   ....[20]....
        /*0814*/ 	.word	0x000007f0
        /*0818*/ 	.word	0x000000ff
        /*081c*/ 	.word	0x000324c0
        /*0820*/ 	.short	0x0100
        /*0822*/ 	.byte	0x08
	.zero		1


	//   ....[21]....
        /*0824*/ 	.word	0x00000800
        /*0828*/ 	.word	0x000000ff
        /*082c*/ 	.word	0x000324b8
        /*0830*/ 	.short	0x0100
        /*0832*/ 	.byte	0x08
	.zero		1


	//   ....[22]....
        /*0834*/ 	.word	0x00000810
        /*0838*/ 	.word	0x000000ff
        /*083c*/ 	.word	0x000324c8
        /*0840*/ 	.short	0x0100
        /*0842*/ 	.byte	0x08
	.zero		1


	//   ....[23]....
        /*0844*/ 	.word	0x00001610
        /*0848*/ 	.word	0x000000ff
        /*084c*/ 	.word	0x00032400
        /*0850*/ 	.short	0x010a
        /*0852*/ 	.byte	0x3d
	.zero		1


	//   ....[24]....
        /*0854*/ 	.word	0x00001690
        /*0858*/ 	.word	0x000000ff
        /*085c*/ 	.word	0x00032430
        /*0860*/ 	.short	0x010a
        /*0862*/ 	.byte	0x3d
	.zero		1


	//   ....[25]....
        /*0864*/ 	.word	0x000016d0
        /*0868*/ 	.word	0x000000ff
        /*086c*/ 	.word	0x00032430
        /*0870*/ 	.short	0x010a
        /*0872*/ 	.byte	0x3d
	.zero		1


	//   ....[26]....
        /*0874*/ 	.word	0x000019d0
        /*0878*/ 	.word	0x000000ff
        /*087c*/ 	.word	0x00032410
        /*0880*/ 	.short	0x010a
        /*0882*/ 	.byte	0x3d
	.zero		1


	//   ....[27]....
        /*0884*/ 	.word	0x00001a10
        /*0888*/ 	.word	0x000000ff
        /*088c*/ 	.word	0x00032450
        /*0890*/ 	.short	0x010a
        /*0892*/ 	.byte	0x3d
	.zero		1


	//   ....[28]....
        /*0894*/ 	.word	0x00001a50
        /*0898*/ 	.word	0x000000ff
        /*089c*/ 	.word	0x00032450
        /*08a0*/ 	.short	0x010a
        /*08a2*/ 	.byte	0x3d
	.zero		1


	//   ....[29]....
        /*08a4*/ 	.word	0x00002d90
        /*08a8*/ 	.word	0x000000ff
        /*08ac*/ 	.word	0x00000000
        /*08b0*/ 	.short	0x0101
        /*08b2*/ 	.byte	0x04
	.zero		1


	//   ....[30]....
        /*08b4*/ 	.word	0x00004540
        /*08b8*/ 	.word	0x000000ff
        /*08bc*/ 	.word	0x00000000
        /*08c0*/ 	.short	0x0101
        /*08c2*/ 	.byte	0x06
	.zero		1


	//   ....[31]....
        /*08c4*/ 	.word	0x00004690
        /*08c8*/ 	.word	0x000000ff
        /*08cc*/ 	.word	0x00032430
        /*08d0*/ 	.short	0x010a
        /*08d2*/ 	.byte	0x05
	.zero		1


	//   ....[32]....
        /*08d4*/ 	.word	0x000046d0
        /*08d8*/ 	.word	0x000000ff
        /*08dc*/ 	.word	0x00032430
        /*08e0*/ 	.short	0x010a
        /*08e2*/ 	.byte	0x05
	.zero		1


	//   ....[33]....
        /*08e4*/ 	.word	0x00004a20
        /*08e8*/ 	.word	0x000000ff
        /*08ec*/ 	.word	0x00032450
        /*08f0*/ 	.short	0x010a
        /*08f2*/ 	.byte	0x05
	.zero		1


	//   ....[34]....
        /*08f4*/ 	.word	0x00004a60
        /*08f8*/ 	.word	0x000000ff
        /*08fc*/ 	.word	0x00032450
        /*0900*/ 	.short	0x010a
        /*0902*/ 	.byte	0x05
	.zero		1


	//   ....[35]....
        /*0904*/ 	.word	0x000058e0
        /*0908*/ 	.word	0x000000ff
        /*090c*/ 	.word	0x00000000
        /*0910*/ 	.short	0x0101
        /*0912*/ 	.byte	0x0b
	.zero		1


	//   ....[36]....
        /*0914*/ 	.word	0x00007910
        /*0918*/ 	.word	0x000000ff
        /*091c*/ 	.word	0x00000000
        /*0920*/ 	.short	0x0101
        /*0922*/ 	.byte	0x05
	.zero		1


	//   ....[37]....
        /*0924*/ 	.word	0x00007a40
        /*0928*/ 	.word	0x000000ff
        /*092c*/ 	.word	0x00032430
        /*0930*/ 	.short	0x010a
        /*0932*/ 	.byte	0x07
	.zero		1


	//   ....[38]....
        /*0934*/ 	.word	0x00007a80
        /*0938*/ 	.word	0x000000ff
        /*093c*/ 	.word	0x00032430
        /*0940*/ 	.short	0x010a
        /*0942*/ 	.byte	0x07
	.zero		1


	//   ....[39]....
        /*0944*/ 	.word	0x00007ca0
        /*0948*/ 	.word	0x000000ff
        /*094c*/ 	.word	0x00032450
        /*0950*/ 	.short	0x010a
        /*0952*/ 	.byte	0x07
	.zero		1


	//   ....[40]....
        /*0954*/ 	.word	0x00007ce0
        /*0958*/ 	.word	0x000000ff
        /*095c*/ 	.word	0x00032450
        /*0960*/ 	.short	0x010a
        /*0962*/ 	.byte	0x07
	.zero		1


	//   ....[41]....
        /*0964*/ 	.word	0x00008740
        /*0968*/ 	.word	0x000000ff
        /*096c*/ 	.word	0x00000000
        /*0970*/ 	.short	0x0101
        /*0972*/ 	.byte	0x0b
	.zero		1


	//   ....[42]....
        /*0974*/ 	.word	0x0000a260
        /*0978*/ 	.word	0x000000ff
        /*097c*/ 	.word	0x00000000
        /*0980*/ 	.short	0x0101
        /*0982*/ 	.byte	0x07
	.zero		1


	//   ....[43]....
        /*0984*/ 	.word	0x0000b550
        /*0988*/ 	.word	0x000000ff
        /*098c*/ 	.word	0x00000000
        /*0990*/ 	.short	0x0101
        /*0992*/ 	.byte	0x04
	.zero		1


	//   ....[44]....
        /*0994*/ 	.word	0x0000e1b0
        /*0998*/ 	.word	0x000000ff
        /*099c*/ 	.word	0x00032440
        /*09a0*/ 	.short	0x010a
        /*09a2*/ 	.byte	0x2c
	.zero		1


	//   ....[45]....
        /*09a4*/ 	.word	0x0000e6e0
        /*09a8*/ 	.word	0x000000ff
        /*09ac*/ 	.word	0x00032430
        /*09b0*/ 	.short	0x0107
        /*09b2*/ 	.byte	0x2c
	.zero		1


	//   ....[46]....
        /*09b4*/ 	.word	0x0000e750
        /*09b8*/ 	.word	0x000000ff
        /*09bc*/ 	.word	0x00032430
        /*09c0*/ 	.short	0x0101
        /*09c2*/ 	.byte	0x2c
	.zero		1


	//   ....[47]....
        /*09c4*/ 	.word	0x0000f220
        /*09c8*/ 	.word	0x000000ff
        /*09cc*/ 	.word	0x00032400
        /*09d0*/ 	.short	0x0107
        /*09d2*/ 	.byte	0x2c
	.zero		1


	//   ....[48]....
        /*09d4*/ 	.word	0x0000f270
        /*09d8*/ 	.word	0x000000ff
        /*09dc*/ 	.word	0x00032400
        /*09e0*/ 	.short	0x0101
        /*09e2*/ 	.byte	0x2c
	.zero		1


	//   ....[49]....
        /*09e4*/ 	.word	0x0000fd10
        /*09e8*/ 	.word	0x000000ff
        /*09ec*/ 	.word	0x00032410
        /*09f0*/ 	.short	0x0107
        /*09f2*/ 	.byte	0x2c
	.zero		1


	//   ....[50]....
        /*09f4*/ 	.word	0x0000fd70
        /*09f8*/ 	.word	0x000000ff
        /*09fc*/ 	.word	0x00032410
        /*0a00*/ 	.short	0x0101
        /*0a02*/ 	.byte	0x2c
	.zero		1


	//   ....[51]....
        /*0a04*/ 	.word	0x0000fd80
        /*0a08*/ 	.word	0x000000ff
        /*0a0c*/ 	.word	0x00032420
        /*0a10*/ 	.short	0x010a
        /*0a12*/ 	.byte	0x2c
	.zero		1


	//   ....[52]....
        /*0a14*/ 	.word	0x0000fdd0
        /*0a18*/ 	.word	0x000000ff
        /*0a1c*/ 	.word	0x00032460
        /*0a20*/ 	.short	0x010a
        /*0a22*/ 	.byte	0x2c
	.zero		1


	//   ....[53]....
        /*0a24*/ 	.word	0x00010510
        /*0a28*/ 	.word	0x000000ff
        /*0a2c*/ 	.word	0x00032450
        /*0a30*/ 	.short	0x0107
        /*0a32*/ 	.byte	0x2c
	.zero		1


	//   ....[54]....
        /*0a34*/ 	.word	0x00010590
        /*0a38*/ 	.word	0x000000ff
        /*0a3c*/ 	.word	0x00032450
        /*0a40*/ 	.short	0x0101
        /*0a42*/ 	.byte	0x2c
	.zero		1


	//   ....[55]....
        /*0a44*/ 	.word	0x000108e0
        /*0a48*/ 	.word	0x00000013
        /*0a4c*/ 	.word	0x00032440
        /*0a50*/ 	.short	0x010a
        /*0a52*/ 	.byte	0x3f
	.zero		1


	//   ....[56]....
        /*0a54*/ 	.word	0x00010d10
        /*0a58*/ 	.word	0x00000013
        /*0a5c*/ 	.word	0x00032430
        /*0a60*/ 	.short	0x0107
        /*0a62*/ 	.byte	0x3f
	.zero		1


	//   ....[57]....
        /*0a64*/ 	.word	0x00010dc0
        /*0a68*/ 	.word	0x00000013
        /*0a6c*/ 	.word	0x00032430
        /*0a70*/ 	.short	0x0101
        /*0a72*/ 	.byte	0x3f
	.zero		1


	//   ....[58]....
        /*0a74*/ 	.word	0x00010df0
        /*0a78*/ 	.word	0x00000013
        /*0a7c*/ 	.word	0x00032460
        /*0a80*/ 	.short	0x010a
        /*0a82*/ 	.byte	0x3f
	.zero		1


	//   ....[59]....
        /*0a84*/ 	.word	0x00011330
        /*0a88*/ 	.word	0x00000013
        /*0a8c*/ 	.word	0x00032450
        /*0a90*/ 	.short	0x0107
        /*0a92*/ 	.byte	0x3f
	.zero		1


	//   ....[60]....
        /*0a94*/ 	.word	0x000113f0
        /*0a98*/ 	.word	0x00000013
        /*0a9c*/ 	.word	0x00032450
        /*0aa0*/ 	.short	0x0101
        /*0aa2*/ 	.byte	0x3f
	.zero		1


	//   ....[61]....
        /*0aa4*/ 	.word	0x000114e0
        /*0aa8*/ 	.word	0x00000004
        /*0aac*/ 	.word	0x00032420
        /*0ab0*/ 	.short	0x010a
        /*0ab2*/ 	.byte	0x3f
	.zero		1


	//   ....[62]....
        /*0ab4*/ 	.word	0x00011640
        /*0ab8*/ 	.word	0x00000005
        /*0abc*/ 	.word	0x00032440
        /*0ac0*/ 	.short	0x010a
        /*0ac2*/ 	.byte	0x3f
	.zero		1


	//   ....[63]....
        /*0ac4*/ 	.word	0x000116e0
        /*0ac8*/ 	.word	0x00000011
        /*0acc*/ 	.word	0x00032440
        /*0ad0*/ 	.short	0x010a
        /*0ad2*/ 	.byte	0x3f
	.zero		1


	//   ....[64]....
        /*0ad4*/ 	.word	0x00011720
        /*0ad8*/ 	.word	0x00000005
        /*0adc*/ 	.word	0x00032460
        /*0ae0*/ 	.short	0x010a
        /*0ae2*/ 	.byte	0x3f
	.zero		1


	//   ....[65]....
        /*0ae4*/ 	.word	0x00011760
        /*0ae8*/ 	.word	0x00000011
        /*0aec*/ 	.word	0x00032460
        /*0af0*/ 	.short	0x010a
        /*0af2*/ 	.byte	0x3f
	.zero		1


	//   ....[66]....
        /*0af4*/ 	.word	0x000117d0
        /*0af8*/ 	.word	0x00000003
        /*0afc*/ 	.word	0x00032400
        /*0b00*/ 	.short	0x010a
        /*0b02*/ 	.byte	0x3f
	.zero		1


	//   ....[67]....
        /*0b04*/ 	.word	0x00011830
        /*0b08*/ 	.word	0x00000003
        /*0b0c*/ 	.word	0x00032430
        /*0b10*/ 	.short	0x010a
        /*0b12*/ 	.byte	0x3f
	.zero		1


	//   ....[68]....
        /*0b14*/ 	.word	0x00011890
        /*0b18*/ 	.word	0x00000003
        /*0b1c*/ 	.word	0x00032410
        /*0b20*/ 	.short	0x010a
        /*0b22*/ 	.byte	0x3f
	.zero		1


	//   ....[69]....
        /*0b24*/ 	.word	0x000118f0
        /*0b28*/ 	.word	0x00000003
        /*0b2c*/ 	.word	0x00032450
        /*0b30*/ 	.short	0x010a
        /*0b32*/ 	.byte	0x3f
	.zero		1


	//   ....[70]....
        /*0b34*/ 	.word	0x00011950
        /*0b38*/ 	.word	0x00000099
        /*0b3c*/ 	.word	0x00032430
        /*0b40*/ 	.short	0x010a
        /*0b42*/ 	.byte	0x3f
	.zero		1


	//   ....[71]....
        /*0b44*/ 	.word	0x000119b0
        /*0b48*/ 	.word	0x000000cb
        /*0b4c*/ 	.word	0x00032450
        /*0b50*/ 	.short	0x010a
        /*0b52*/ 	.byte	0x3f
	.zero		1


	//   ....[72]....
        /*0b54*/ 	.word	0x00011a10
        /*0b58*/ 	.word	0x00000099
        /*0b5c*/ 	.word	0x00032430
        /*0b60*/ 	.short	0x010a
        /*0b62*/ 	.byte	0x3f
	.zero		1


	//   ....[73]....
        /*0b64*/ 	.word	0x00011a70
        /*0b68*/ 	.word	0x000000cb
        /*0b6c*/ 	.word	0x00032450
        /*0b70*/ 	.short	0x010a
        /*0b72*/ 	.byte	0x3f
	.zero		1


	//   ....[74]....
        /*0b74*/ 	.word	0x00011b50
        /*0b78*/ 	.word	0x00000003
        /*0b7c*/ 	.word	0x00032440
        /*0b80*/ 	.short	0x010a
        /*0b82*/ 	.byte	0x3f
	.zero		1


	//   ....[75]....
        /*0b84*/ 	.word	0x00013910
        /*0b88*/ 	.word	0x00000003
        /*0b8c*/ 	.word	0x00032420
        /*0b90*/ 	.short	0x010a
        /*0b92*/ 	.byte	0x3f
	.zero		1


	//   ....[76]....
        /*0b94*/ 	.word	0x00013970
        /*0b98*/ 	.word	0x00000003
        /*0b9c*/ 	.word	0x00032460
        /*0ba0*/ 	.short	0x010a
        /*0ba2*/ 	.byte	0x3f
	.zero		1


	//   ....[77]....
        /*0ba4*/ 	.word	0x00014370
        /*0ba8*/ 	.word	0x00000013
        /*0bac*/ 	.word	0x00032440
        /*0bb0*/ 	.short	0x010a
        /*0bb2*/ 	.byte	0x3f
	.zero		1


	//   ....[78]....
        /*0bb4*/ 	.word	0x000149f0
        /*0bb8*/ 	.word	0x00000013
        /*0bbc*/ 	.word	0x00032460
        /*0bc0*/ 	.short	0x010a
        /*0bc2*/ 	.byte	0x3f
	.zero		1


	//   ....[79]....
        /*0bc4*/ 	.word	0x00015170
        /*0bc8*/ 	.word	0x00000004
        /*0bcc*/ 	.word	0x00032420
        /*0bd0*/ 	.short	0x010a
        /*0bd2*/ 	.byte	0x3f
	.zero		1


	//   ....[80]....
        /*0bd4*/ 	.word	0x00015310
        /*0bd8*/ 	.word	0x00000005
        /*0bdc*/ 	.word	0x00032440
        /*0be0*/ 	.short	0x010a
        /*0be2*/ 	.byte	0x3f
	.zero		1


	//   ....[81]....
        /*0be4*/ 	.word	0x00015360
        /*0be8*/ 	.word	0x00000011
        /*0bec*/ 	.word	0x00032440
        /*0bf0*/ 	.short	0x010a
        /*0bf2*/ 	.byte	0x3f
	.zero		1


	//   ....[82]....
        /*0bf4*/ 	.word	0x000153b0
        /*0bf8*/ 	.word	0x00000005
        /*0bfc*/ 	.word	0x00032460
        /*0c00*/ 	.short	0x010a
        /*0c02*/ 	.byte	0x3f
	.zero		1


	//----- nvinfo : EIATTR_NUM_MBARRIERS
	.align		4
.L_1492:
        /*0c04*/ 	.byte	0x03, 0x38
        /*0c06*/ 	.short	0x0017


	//----- nvinfo : EIATTR_EXIT_INSTR_OFFSETS
	.align		4
        /*0c08*/ 	.byte	0x04, 0x1c
        /*0c0a*/ 	.short	(.L_1494 - .L_1493)


	//   ....[0]....
.L_1493:
        /*0c0c*/ 	.word	0x000117b0


	//----- nvinfo : EIATTR_MAX_THREADS
	.align		4
.L_1494:
        /*0c10*/ 	.byte	0x04, 0x05
        /*0c12*/ 	.short	(.L_1496 - .L_1495)
.L_1495:
        /*0c14*/ 	.word	0x00000180
        /*0c18*/ 	.word	0x00000001
        /*0c1c*/ 	.word	0x00000001


	//----- nvinfo : EIATTR_CRS_STACK_SIZE
	.align		4
.L_1496:
        /*0c20*/ 	.byte	0x04, 0x1e
        /*0c22*/ 	.short	(.L_1498 - .L_1497)
.L_1497:
        /*0c24*/ 	.word	0x00000000


	//----- nvinfo : EIATTR_CBANK_PARAM_SIZE
	.align		4
.L_1498:
        /*0c28*/ 	.byte	0x03, 0x19
        /*0c2a*/ 	.short	0x0b70


	//----- nvinfo : EIATTR_PARAM_CBANK
	.align		4
        /*0c2c*/ 	.byte	0x04, 0x0a
        /*0c2e*/ 	.short	(.L_1500 - .L_1499)
	.align		4
.L_1499:
        /*0c30*/ 	.word	index@(.nv.constant0._ZN7cutlass13device_kernelIN5flash11enable_sm90INS1_16FlashAttnFwdSm90INS1_25CollectiveMainloopFwdSm90ILi2EN4cute5tupleIJNS5_1CILi1EEES8_S8_EEENS6_IJNS7_ILi128EEENS7_ILi96EEENS7_ILi64EEEEEELi256ENS_6half_tEfNS_4arch4Sm90ELb1ELb0ELb1ELb0ELb1ELb0ELb1ELb1ELb0ELb1ELb1ELb0EEENS1_21CollectiveEpilogueFwdINS6_IJSA_NS7_ILi256EEESB_EEES9_SE_SG_Li256ELb0ELb1ELb1ELb0EEENS1_19SingleTileSchedulerILb0ELb1ELb1ELi128EEEEEEEEEvNT_6ParamsE)
        /*0c34*/ 	.short	0x0210
        /*0c36*/ 	.short	0x0b70


	//----- nvinfo : EIATTR_SW_WAR
	.align		4
.L_1500:
        /*0c38*/ 	.byte	0x04, 0x36
        /*0c3a*/ 	.short	(.L_1502 - .L_1501)
.L_1501:
        /*0c3c*/ 	.word	0x00000008
.L_1502:


//--------------------- .nv.info._ZN7cutlass13device_kernelIN5flash11enable_sm90INS1_16FlashAttnFwdSm90INS1_25CollectiveMainloopFwdSm90ILi2EN4cute5tupleIJNS5_1CILi1EEES8_S8_EEENS6_IJNS7_ILi128EEENS7_ILi96EEENS7_ILi64EEEEEELi256ENS_6half_tEfNS_4arch4Sm90ELb1ELb0ELb1ELb1ELb1ELb0ELb0ELb1ELb0ELb1ELb1ELb0EEENS1_21CollectiveEpilogueFwdINS6_IJSA_NS7_ILi256EEESB_EEES9_SE_SG_Li256ELb1ELb1ELb1ELb0EEENS1_36VarlenDynamicPersistentTileSchedulerILi128ELi96ELi256ELi128ELb1ELb1ELb1ELb1ELb1ELb1EEEEEEEEEvNT_6ParamsE --------------------------
	.section	.nv.info._ZN7cutlass13device_kernelIN5flash11enable_sm90INS1_16FlashAttnFwdSm90INS1_25CollectiveMainloopFwdSm90ILi2EN4cute5tupleIJNS5_1CILi1EEES8_S8_EEENS6_IJNS7_ILi128EEENS7_ILi96EEENS7_ILi64EEEEEELi256ENS_6half_tEfNS_4arch4Sm90ELb1ELb0ELb1ELb1ELb1ELb0ELb0ELb1ELb0ELb1ELb1ELb0EEENS1_21CollectiveEpilogueFwdINS6_IJSA_NS7_ILi256EEESB_EEES9_SE_SG_Li256ELb1ELb1ELb1ELb0EEENS1_36VarlenDynamicPersistentTileSchedulerILi128ELi96ELi256ELi128ELb1ELb1ELb1ELb1ELb1ELb1EEEEEEEEEvNT_6ParamsE,"",@"SHT_CUDA_INFO"
	.sectionflags	@""
	.align	4


	//----- nvinfo : EIATTR_CUDA_API_VERSION
	.align		4
        /*0000*/ 	.byte	0x04, 0x37
        /*0002*/ 	.short	(.L_1504 - .L_1503)
.L_1503:
        /*0004*/ 	.word	0x00000082


	//----- nvinfo : EIATTR_KPARAM_INFO
	.align		4
.L_1504:
        /*0008*/ 	.byte	0x04, 0x17
        /*000a*/ 	.short	(.L_1506 - .L_1505)
.L_1505:
        /*000c*/ 	.word	0x00000000
        /*0010*/ 	.short	0x0000
        /*0012*/ 	.short	0x0070
        /*0014*/ 	.byte	0x00, 0xf0, 0x01, 0x2a


	//----- nvinfo : EIATTR_SPARSE_MMA_MASK
	.align		4
.L_1506:
        /*0018*/ 	.byte	0x03, 0x50
        /*001a*/ 	.short	0x0000


	//----- nvinfo : EIATTR_MAXREG_COUNT
	.align		4
        /*001c*/ 	.byte	0x03, 0x1b
        /*001e*/ 	.short	0x00a8


	//----- nvinfo : EIATTR_NUM_BARRIERS
	.align		4
        /*0020*/ 	.byte	0x02, 0x4c
        /*0022*/ 	.byte	0x10
	.zero		1


	//----- nvinfo : EIATTR_EXTERNS
	.align		4
        /*0024*/ 	.byte	0x04, 0x0f
        /*0026*/ 	.short	(.L_1508 - .L_1507)


	//   ....[0]....
	.align		4
.L_1507:
        /*0028*/ 	.word	index@(__assertfail)


	//----- nvinfo : EIATTR_ANNOTATIONS
	.align		4
.L_1508:
        /*002c*/ 	.byte	0x04, 0x55
        /*002e*/ 	.short	(.L_1510 - .L_1509)


	//   ....[0]....
.L_1509:
        /* <DEDUP_REMOVED lines=15> */


	//----- nvinfo : EIATTR_MERCURY_ISA_VERSION
	.align		4
.L_1510:
        /*0110*/ 	.byte	0x03, 0x5f
        /*0112*/ 	.short	0x0101


	//----- nvinfo : EIATTR_UNUSED_LOAD_BYTE_OFFSET
	.align		4
        /*0114*/ 	.byte	0x04, 0x44
        /*0116*/ 	.short	(.L_1512 - .L_1511)


	//   ....[0]....
.L_1511:
        /*0118*/ 	.word	0x00000960
        /*011c*/ 	.word	0x0000fff0


	//   ....[1]....
        /*0120*/ 	.word	0x00009d80
        /*0124*/ 	.word	0x0000fff0


	//----- nvinfo : EIATTR_INT_WARP_WIDE_INSTR_OFFSETS
	.align		4
.L_1512:
        /*0128*/ 	.byte	0x04, 0x31
        /*012a*/ 	.short	(.L_1514 - .L_1513)


	//   ....[0]....
.L_1513:
        /*012c*/ 	.word	0x000000c0


	//   ....[1]....
        /*0130*/ 	.word	0x000000d0


	//   ....[2]....
        /*0134*/ 	.word	0x00000170


	//   ....[3]....
        /*0138*/ 	.word	0x0000fef0


	//   ....[4]....
        /*013c*/ 	.word	0x0000ff80


	//   ....[5]....
        /*0140*/ 	.word	0x00013250


	//   ....[6]....
        /*0144*/ 	.word	0x000132e0


	//----- nvinfo : EIATTR_COOP_GROUP_MASK_REGIDS
	.align		4
.L_1514:
        /*0148*/ 	.byte	0x04, 0x29
        /*014a*/ 	.short	(.L_1516 - .L_1515)


	//   ....[0]....
.L_1515:
        /*014c*/ 	.word	0xffffffff


	//   ....[1]....
        /*0150*/ 	.word	0xffffffff


	//   ....[2]....
        /*0154*/ 	.word	0xffffffff


	//   ....[3]....
        /*0158*/ 	.word	0xffffffff


	//   ....[4]....
        /*015c*/ 	.word	0xffffffff


	//   ....[5]....
        /*0160*/ 	.word	0xffffffff


	//   ....[6]....
        /*0164*/ 	.word	0xffffffff


	//   ....[7]....
        /*0168*/ 	.word	0xffffffff


	//   ....[8]....
        /*016c*/ 	.word	0xffffffff


	//   ....[9]....
        /*0170*/ 	.word	0xffffffff


	//   ....[10]....
        /*0174*/ 	.word	0xffffffff


	//   ....[11]....
        /*0178*/ 	.word	0xffffffff


	//   ....[12]....
        /*017c*/ 	.word	0xffffffff


	//   ....[13]....
        /*0180*/ 	.word	0xffffffff


	//   ....[14]....
        /*0184*/ 	.word	0xffffffff


	//   ....[15]....
        /*0188*/ 	.word	0xffffffff


	//   ....[16]....
        /*018c*/ 	.word	0xffffffff


	//   ....[17]....
        /*0190*/ 	.word	0xffffffff


	//   ....[18]....
        /*0194*/ 	.word	0xffffffff


	//   ....[19]....
        /*0198*/ 	.word	0xffffffff


	//   ....[20]....
        /*019c*/ 	.word	0xffffffff


	//   ....[21]....
        /*01a0*/ 	.word	0xffffffff


	//   ....[22]....
        /*01a4*/ 	.word	0xffffffff


	//   ....[23]....
        /*01a8*/ 	.word	0xffffffff


	//   ....[24]....
        /*01ac*/ 	.word	0xffffffff


	//   ....[25]....
        /*01b0*/ 	.word	0xffffffff


	//   ....[26]....
        /*01b4*/ 	.word	0xffffffff


	//   ....[27]....
        /*01b8*/ 	.word	0xffffffff


	//   ....[28]....
        /*01bc*/ 	.word	0xffffffff


	//   ....[29]....
        /*01c0*/ 	.word	0xffffffff


	//   ....[30]....
        /*01c4*/ 	.word	0xffffffff


	//   ....[31]....
        /*01c8*/ 	.word	0xffffffff


	//   ....[32]....
        /*01cc*/ 	.word	0xffffffff


	//   ....[33]....
        /*01d0*/ 	.word	0xffffffff


	//   ....[34]....
        /*01d4*/ 	.word	0xffffffff


	//   ....[35]....
        /*01d8*/ 	.word	0xffffffff


	//   ....[36]....
        /*01dc*/ 	.word	0xffffffff


	//   ....[37]....
        /*01e0*/ 	.word	0xffffffff


	//   ....[38]....
        /*01e4*/ 	.word	0xffffffff


	//   ....[39]....
        /*01e8*/ 	.word	0xffffffff


	//   ....[40]....
        /*01ec*/ 	.word	0xffffffff


	//   ....[41]....
        /*01f0*/ 	.word	0xffffffff


	//   ....[42]....
        /*01f4*/ 	.word	0xffffffff


	//   ....[43]....
        /*01f8*/ 	.word	0xffffffff


	//   ....[44]....
        /*01fc*/ 	.word	0xffffffff


	//   ....[45]....
        /*0200*/ 	.word	0xffffffff


	//   ....[46]....
        /*0204*/ 	.word	0xffffffff


	//   ....[47]....
        /*0208*/ 	.word	0xffffffff


	//   ....[48]....
        /*020c*/ 	.word	0xffffffff


	//   ....[49]....
        /*0210*/ 	.word	0xffffffff


	//   ....[50]....
        /*0214*/ 	.word	0xffffffff


	//   ....[51]....
        /*0218*/ 	.word	0xffffffff


	//   ....[52]....
        /*021c*/ 	.word	0xffffffff


	//   ....[53]....
        /*0220*/ 	.word	0xffffffff


	//   ....[54]....
        /*0224*/ 	.word	0xffffffff


	//   ....[55]....
        /*0228*/ 	.word	0xffffffff


	//   ....[56]....
        /*022c*/ 	.word	0xffffffff


	//   ....[57]....
        /*0230*/ 	.word	0xffffffff


	//   ....[58]....
        /*0234*/ 	.word	0xffffffff


	//   ....[59]....
        /*0238*/ 	.word	0xffffffff


	//   ....[60]....
        /*023c*/ 	.word	0xffffffff


	//   ....[61]....
        /*0240*/ 	.word	0xffffffff


	//   ....[62]....
        /*0244*/ 	.word	0xffffffff


	//   ....[63]....
        /*0248*/ 	.word	0xffffffff


	//   ....[64]....
        /*024c*/ 	.word	0xffffffff


	//   ....[65]....
        /*0250*/ 	.word	0xffffffff


	//   ....[66]....
        /*0254*/ 	.word	0xffffffff


	//   ....[67]....
        /*0258*/ 	.word	0xffffffff


	//   ....[68]....
        /*025c*/ 	.word	0xffffffff


	//   ....[69]....
        /*0260*/ 	.word	0xffffffff


	//   ....[70]....
        /*0264*/ 	.word	0xffffffff


	//   ....[71]....
        /*0268*/ 	.word	0xffffffff


	//   ....[72]....
        /*026c*/ 	.word	0xffffffff


	//   ....[73]....
        /*0270*/ 	.word	0xffffffff


	//   ....[74]....
        /*0274*/ 	.word	0xffffffff


	//   ....[75]....
        /*0278*/ 	.word	0xffffffff


	//   ....[76]....
        /*027c*/ 	.word	0xffffffff


	//   ....[77]....
        /*0280*/ 	.word	0xffffffff


	//   ....[78]....
        /*0284*/ 	.word	0xffffffff


	//   ....[79]....
        /*0288*/ 	.word	0xffffffff


	//   ....[80]....
        /*028c*/ 	.word	0xffffffff


	//   ....[81]....
        /*0290*/ 	.word	0xffffffff


	//   ....[82]....
        /*0294*/ 	.word	0xffffffff


	//   ....[83]....
        /*0298*/ 	.word	0xffffffff


	//   ....[84]....
        /*029c*/ 	.word	0xffffffff


	//   ....[85]....
        /*02a0*/ 	.word	0xffffffff


	//   ....[86]....
        /*02a4*/ 	.word	0xffffffff


	//   ....[87]....
        /*02a8*/ 	.word	0xffffffff


	//   ....[88]....
        /*02ac*/ 	.word	0xffffffff


	//   ....[89]....
        /*02b0*/ 	.word	0xffffffff


	//   ....[90]....
        /*02b4*/ 	.word	0xffffffff


	//   ....[91]....
        /*02b8*/ 	.word	0xffffffff


	//   ....[92]....
        /*02bc*/ 	.word	0xffffffff


	//   ....[93]....
        /*02c0*/ 	.word	0xffffffff


	//   ....[94]....
        /*02c4*/ 	.word	0xffffffff


	//   ....[95]....
        /*02c8*/ 	.word	0xffffffff


	//   ....[96]....
        /*02cc*/ 	.word	0xffffffff


	//   ....[97]....
        /*02d0*/ 	.word	0xffffffff


	//   ....[98]....
        /*02d4*/ 	.word	0xffffffff


	//   ....[99]....
        /*02d8*/ 	.word	0xffffffff


	//   ....[100]....
        /*02dc*/ 	.word	0xffffffff


	//   ....[101]....
        /*02e0*/ 	.word	0xffffffff


	//   ....[102]....
        /*02e4*/ 	.word	0xffffffff


	//   ....[103]....
        /*02e8*/ 	.word	0xffffffff


	//   ....[104]....
        /*02ec*/ 	.word	0xffffffff


	//   ....[105]....
        /*02f0*/ 	.word	0xffffffff


	//   ....[106]....
        /*02f4*/ 	.word	0xffffffff


	//   ....[107]....
        /*02f8*/ 	.word	0xffffffff


	//   ....[108]....
        /*02fc*/ 	.word	0xffffffff


	//   ....[109]....
        /*0300*/ 	.word	0xffffffff


	//   ....[110]....
        /*0304*/ 	.word	0xffffffff


	//   ....[111]....
        /*0308*/ 	.word	0xffffffff


	//   ....[112]....
        /*030c*/ 	.word	0xffffffff


	//   ....[113]....
        /*0310*/ 	.word	0xffffffff


	//   ....[114]....
        /*0314*/ 	.word	0xffffffff


	//   ....[115]....
        /*0318*/ 	.word	0xffffffff


	//   ....[116]....
        /*031c*/ 	.word	0xffffffff


	//   ....[117]....
        /*0320*/ 	.word	0xffffffff


	//   ....[118]....
        /*0324*/ 	.word	0xffffffff


	//   ....[119]....
        /*0328*/ 	.word	0xffffffff


	//   ....[120]....
        /*032c*/ 	.word	0xffffffff


	//   ....[121]....
        /*0330*/ 	.word	0xffffffff


	//   ....[122]....
        /*0334*/ 	.word	0xffffffff


	//   ....[123]....
        /*0338*/ 	.word	0xffffffff


	//   ....[124]....
        /*033c*/ 	.word	0xffffffff


	//   ....[125]....
        /*0340*/ 	.word	0xffffffff


	//   ....[126]....
        /*0344*/ 	.word	0xffffffff


	//   ....[127]....
        /*0348*/ 	.word	0xffffffff


	//   ....[128]....
        /*034c*/ 	.word	0xffffffff


	//   ....[129]....
        /*0350*/ 	.word	0xffffffff


	//   ....[130]....
        /*0354*/ 	.word	0xffffffff


	//   ....[131]....
        /*0358*/ 	.word	0xffffffff


	//   ....[132]....
        /*035c*/ 	.word	0xffffffff


	//   ....[133]....
        /*0360*/ 	.word	0xffffffff


	//   ....[134]....
        /*0364*/ 	.word	0xffffffff


	//   ....[135]....
        /*0368*/ 	.word	0xffffffff


	//   ....[136]....
        /*036c*/ 	.word	0xffffffff


	//   ....[137]....
        /*0370*/ 	.word	0xffffffff


	//   ....[138]....
        /*0374*/ 	.word	0xffffffff


	//   ....[139]....
        /*0378*/ 	.word	0xffffffff


	//   ....[140]....
        /*037c*/ 	.word	0xffffffff


	//   ....[141]....
        /*0380*/ 	.word	0xffffffff


	//   ....[142]....
        /*0384*/ 	.word	0xffffffff


	//   ....[143]....
        /*0388*/ 	.word	0xffffffff


	//   ....[144]....
        /*038c*/ 	.word	0xffffffff


	//   ....[145]....
        /*0390*/ 	.word	0xffffffff


	//   ....[146]....
        /*0394*/ 	.word	0xffffffff


	//   ....[147]....
        /*0398*/ 	.word	0xffffffff


	//   ....[148]....
        /*039c*/ 	.word	0xffffffff


	//   ....[149]....
        /*03a0*/ 	.word	0xffffffff


	//   ....[150]....
        /*03a4*/ 	.word	0xffffffff


	//   ....[151]....
        /*03a8*/ 	.word	0x0500000f


	//   ....[152]....
        /*03ac*/ 	.word	0x0500000f


	//   ....[153]....
        /*03b0*/ 	.word	0x0500000f


	//   ....[154]....
        /*03b4*/ 	.word	0x0500000f


	//   ....[155]....
        /*03b8*/ 	.word	0x0500000f


	//   ....[156]....
        /*03bc*/ 	.word	0x0500000f


	//   ....[157]....
        /*03c0*/ 	.word	0x0500000f


	//   ....[158]....
        /*03c4*/ 	.word	0x0500000f


	//   ....[159]....
        /*03c8*/ 	.word	0x0500000f


	//   ....[160]....
        /*03cc*/ 	.word	0x0500000f


	//   ....[161]....
        /*03d0*/ 	.word	0x0500000f


	//   ....[162]....
        /*03d4*/ 	.word	0x0500000f


	//   ....[163]....
        /*03d8*/ 	.word	0x0500000f


	//   ....[164]....
        /*03dc*/ 	.word	0x0500000f


	//   ....[165]....
        /*03e0*/ 	.word	0x0500000f


	//   ....[166]....
        /*03e4*/ 	.word	0x0500000f


	//   ....[167]....
        /*03e8*/ 	.word	0x0500000f


	//   ....[168]....
        /*03ec*/ 	.word	0x0500000f


	//   ....[169]....
        /*03f0*/ 	.word	0x0500000f


	//   ....[170]....
        /*03f4*/ 	.word	0x0500000f


	//   ....[171]....
        /*03f8*/ 	.word	0x0500000f


	//   ....[172]....
        /*03fc*/ 	.word	0x0500000f


	//   ....[173]....
        /*0400*/ 	.word	0x0500000f


	//   ....[174]....
        /*0404*/ 	.word	0x0500000f


	//   ....[175]....
        /*0408*/ 	.word	0x0500000f


	//   ....[176]....
        /*040c*/ 	.word	0x0500000f


	//   ....[177]....
        /*0410*/ 	.word	0x0500000f


	//   ....[178]....
        /*0414*/ 	.word	0x0500000f


	//   ....[179]....
        /*0418*/ 	.word	0x0500000f


	//   ....[180]....
        /*041c*/ 	.word	0x0500000f


	//   ....[181]....
        /*0420*/ 	.word	0x0500000f


	//   ....[182]....
        /*0424*/ 	.word	0x0500000f


	//   ....[183]....
        /*0428*/ 	.word	0x0500000f


	//   ....[184]....
        /*042c*/ 	.word	0x0500000f


	//   ....[185]....
        /*0430*/ 	.word	0x0500000f


	//   ....[186]....
        /*0434*/ 	.word	0x0500000f


	//   ....[187]....
        /*0438*/ 	.word	0x0500000f


	//   ....[188]....
        /*043c*/ 	.word	0x0500000f


	//   ....[189]....
        /*0440*/ 	.word	0x0500000f


	//   ....[190]....
        /*0444*/ 	.word	0x0500000f


	//   ....[191]....
        /*0448*/ 	.word	0x0500000f


	//   ....[192]....
        /*044c*/ 	.word	0x0500000f


	//   ....[193]....
        /*0450*/ 	.word	0x0500000f


	//   ....[194]....
        /*0454*/ 	.word	0x0500000f


	//   ....[195]....
        /*0458*/ 	.word	0x0500000f


	//   ....[196]....
        /*045c*/ 	.word	0x0500000f


	//   ....[197]....
        /*0460*/ 	.word	0x0500000f


	//   ....[198]....
        /*0464*/ 	.word	0x0500000f


	//   ....[199]....
        /*0468*/ 	.word	0x0500000f


	//   ....[200]....
        /*046c*/ 	.word	0x0500000f


	//   ....[201]....
        /*0470*/ 	.word	0x0500000f


	//   ....[202]....
        /*0474*/ 	.word	0x0500000f


	//   ....[203]....
        /*0478*/ 	.word	0x0500000f


	//   ....[204]....
        /*047c*/ 	.word	0x0500000f


	//   ....[205]....
        /*0480*/ 	.word	0x0500000f


	//   ....[206]....
        /*0484*/ 	.word	0x0500000f


	//   ....[207]....
        /*0488*/ 	.word	0x0500000f


	//   ....[208]....
        /*048c*/ 	.word	0x0500000f


	//   ....[209]....
        /*0490*/ 	.word	0x0500000f


	//   ....[210]....
        /*0494*/ 	.word	0x0500000f


	//   ....[211]....
        /*0498*/ 	.word	0x0500000f


	//   ....[212]....
        /*049c*/ 	.word	0x0500000f


	//   ....[213]....
        /*04a0*/ 	.word	0x0500000f


	//   ....[214]....
        /*04a4*/ 	.word	0x0500000f


	//   ....[215]....
        /*04a8*/ 	.word	0x0500000f


	//   ....[216]....
        /*04ac*/ 	.word	0x0500000f


	//   ....[217]....
        /*04b0*/ 	.word	0x0500000f


	//   ....[218]....
        /*04b4*/ 	.word	0x0500000f


	//   ....[219]....
        /*04b8*/ 	.word	0x0500000f


	//   ....[220]....
        /*04bc*/ 	.word	0x0500000f


	//   ....[221]....
        /*04c0*/ 	.word	0x0500000f


	//   ....[222]....
        /*04c4*/ 	.word	0x0500000f


	//   ....[223]....
        /*04c8*/ 	.word	0x0500000f


	//   ....[224]....
        /*04cc*/ 	.word	0x0500000f


	//   ....[225]....
        /*04d0*/ 	.word	0x0500000f


	//   ....[226]....
        /*04d4*/ 	.word	0x0500000f


	//   ....[227]....
        /*04d8*/ 	.word	0x0500000f


	//   ....[228]....
        /*04dc*/ 	.word	0x0500000f


	//   ....[229]....
        /*04e0*/ 	.word	0x0500000f


	//   ....[230]....
        /*04e4*/ 	.word	0x0500000f


	//   ....[231]....
        /*04e8*/ 	.word	0x0500000f


	//   ....[232]....
        /*04ec*/ 	.word	0x0500000f


	//   ....[233]....
        /*04f0*/ 	.word	0x0500000f


	//   ....[234]....
        /*04f4*/ 	.word	0x0500000f


	//----- nvinfo : EIATTR_COOP_GROUP_INSTR_OFFSETS
	.align		4
.L_1516:
        /*04f8*/ 	.byte	0x04, 0x28
        /*04fa*/ 	.short	(.L_1518 - .L_1517)


	//   ....[0]....
.L_1517:
        /*04fc*/ 	.word	0x00000080


	//   ....[1]....
        /*0500*/ 	.word	0x00000090


	//   ....[2]....
        /*0504*/ 	.word	0x000002d0


	//   ....[3]....
        /*0508*/ 	.word	0x00000430


	//   ....[4]....
        /*050c*/ 	.word	0x00000550


	//   ....[5]....
        /*0510*/ 	.word	0x000006b0


	//   ....[6]....
        /*0514*/ 	.word	0x00001e70


	//   ....[7]....
        /*0518*/ 	.word	0x00002720


	//   ....[8]....
        /*051c*/ 	.word	0x000027a0


	//   ....[9]....
        /*0520*/ 	.word	0x00002f00


	//   ....[10]....
        /*0524*/ 	.word	0x00002fb0


	//   ....[11]....
        /*0528*/ 	.word	0x000036e0


	//   ....[12]....
        /*052c*/ 	.word	0x00003730


	//   ....[13]....
        /*0530*/ 	.word	0x00004940


	//   ....[14]....
        /*0534*/ 	.word	0x00004980


	//   ....[15]....
        /*0538*/ 	.word	0x00005360


	//   ....[16]....
        /*053c*/ 	.word	0x00005430


	//   ....[17]....
        /*0540*/ 	.word	0x00005eb0


	//   ....[18]....
        /*0544*/ 	.word	0x00005f80


	//   ....[19]....
        /*0548*/ 	.word	0x00007810


	//   ....[20]....
        /*054c*/ 	.word	0x00007870


	//   ....[21]....
        /*0550*/ 	.word	0x00008290


	//   ....[22]....
        /*0554*/ 	.word	0x000082f0


	//   ....[23]....
        /*0558*/ 	.word	0x00009300


	//   ....[24]....
        /*055c*/ 	.word	0x00009370


	//   ....[25]....
        /*0560*/ 	.word	0x000093e0


	//   ....[26]....
        /*0564*/ 	.word	0x00009400


	//   ....[27]....
        /*0568*/ 	.word	0x0000aee0


	//   ....[28]....
        /*056c*/ 	.word	0x0000af00


	//   ....[29]....
        /*0570*/ 	.word	0x0000af10


	//   ....[30]....
        /*0574*/ 	.word	0x0000af20


	//   ....[31]....
        /*0578*/ 	.word	0x0000b9d0


	//   ....[32]....
        /*057c*/ 	.word	0x0000b9f0


	//   ....[33]....
        /*0580*/ 	.word	0x0000bba0


	//   ....[34]....
        /*0584*/ 	.word	0x0000bbc0


	//   ....[35]....
        /*0588*/ 	.word	0x0000bd00


	//   ....[36]....
        /*058c*/ 	.word	0x0000bd20


	//   ....[37]....
        /*0590*/ 	.word	0x0000be70


	//   ....[38]....
        /*0594*/ 	.word	0x0000be90


	//   ....[39]....
        /*0598*/ 	.word	0x0000c3f0


	//   ....[40]....
        /*059c*/ 	.word	0x0000c400


	//   ....[41]....
        /*05a0*/ 	.word	0x0000ccc0


	//   ....[42]....
        /*05a4*/ 	.word	0x0000ccd0


	//   ....[43]....
        /*05a8*/ 	.word	0x0000df20


	//   ....[44]....
        /*05ac*/ 	.word	0x0000df50


	//   ....[45]....
        /*05b0*/ 	.word	0x0000e0c0


	//   ....[46]....
        /*05b4*/ 	.word	0x0000e0e0


	//   ....[47]....
        /*05b8*/ 	.word	0x0000e220


	//   ....[48]....
        /*05bc*/ 	.word	0x0000e240


	//   ....[49]....
        /*05c0*/ 	.word	0x0000e390


	//   ....[50]....
        /*05c4*/ 	.word	0x0000e3b0


	//   ....[51]....
        /*05c8*/ 	.word	0x0000e590


	//   ....[52]....
        /*05cc*/ 	.word	0x0000e780


	//   ....[53]....
        /*05d0*/ 	.word	0x0000e7b0


	//   ....[54]....
        /*05d4*/ 	.word	0x0000e7e0


	//   ....[55]....
        /*05d8*/ 	.word	0x0000e810


	//   ....[56]....
        /*05dc*/ 	.word	0x0000e840


	//   ....[57]....
        /*05e0*/ 	.word	0x0000e870


	//   ....[58]....
        /*05e4*/ 	.word	0x0000e9e0


	//   ....[59]....
        /*05e8*/ 	.word	0x0000ea10


	//   ....[60]....
        /*05ec*/ 	.word	0x0000ea40


	//   ....[61]....
        /*05f0*/ 	.word	0x0000ea70


	//   ....[62]....
        /*05f4*/ 	.word	0x0000eaa0


	//   ....[63]....
        /*05f8*/ 	.word	0x0000ead0


	//   ....[64]....
        /*05fc*/ 	.word	0x0000eb60


	//   ....[65]....
        /*0600*/ 	.word	0x0000eb90


	//   ....[66]....
        /*0604*/ 	.word	0x0000eba0


	//   ....[67]....
        /*0608*/ 	.word	0x0000ebe0


	//   ....[68]....
        /*060c*/ 	.word	0x00010aa0


	//   ....[69]....
        /*0610*/ 	.word	0x00010ac0


	//   ....[70]....
        /*0614*/ 	.word	0x00010b50


	//   ....[71]....
        /*0618*/ 	.word	0x00010b70


	//   ....[72]....
        /*061c*/ 	.word	0x00010bf0


	//   ....[73]....
        /*0620*/ 	.word	0x00010c10


	//   ....[74]....
        /*0624*/ 	.word	0x00010c90


	//   ....[75]....
        /*0628*/ 	.word	0x00010cb0


	//   ....[76]....
        /*062c*/ 	.word	0x00010d30


	//   ....[77]....
        /*0630*/ 	.word	0x00010d50


	//   ....[78]....
        /*0634*/ 	.word	0x00010d60


	//   ....[79]....
        /*0638*/ 	.word	0x00010d70


	//   ....[80]....
        /*063c*/ 	.word	0x00011570


	//   ....[81]....
        /*0640*/ 	.word	0x000115a0


	//   ....[82]....
        /*0644*/ 	.word	0x000115d0


	//   ....[83]....
        /*0648*/ 	.word	0x00011660


	//   ....[84]....
        /*064c*/ 	.word	0x00011670


	//   ....[85]....
        /*0650*/ 	.word	0x00011700


	//   ....[86]....
        /*0654*/ 	.word	0x00011710


	//   ....[87]....
        /*0658*/ 	.word	0x000117a0


	//   ....[88]....
        /*065c*/ 	.word	0x000117b0


	//   ....[89]....
        /*0660*/ 	.word	0x00011840


	//   ....[90]....
        /*0664*/ 	.word	0x00011850


	//   ....[91]....
        /*0668*/ 	.word	0x000118e0


	//   ....[92]....
        /*066c*/ 	.word	0x000118f0


	//   ....[93]....
        /*0670*/ 	.word	0x00011970


	//   ....[94]....
        /*0674*/ 	.word	0x00011980


	//   ....[95]....
        /*0678*/ 	.word	0x00011990


	//   ....[96]....
        /*067c*/ 	.word	0x00011df0


	//   ....[97]....
        /*0680*/ 	.word	0x00011e20


	//   ....[98]....
        /*0684*/ 	.word	0x00011e70


	//   ....[99]....
        /*0688*/ 	.word	0x00011f20


	//   ....[100]....
        /*068c*/ 	.word	0x00011f40


	//   ....[101]....
        /*0690*/ 	.word	0x00011ff0


	//   ....[102]....
        /*0694*/ 	.word	0x00012000


	//   ....[103]....
        /*0698*/ 	.word	0x00012030


	//   ....[104]....
        /*069c*/ 	.word	0x000120c0


	//   ....[105]....
        /*06a0*/ 	.word	0x00012160


	//   ....[106]....
        /*06a4*/ 	.word	0x00012180


	//   ....[107]....
        /*06a8*/ 	.word	0x00012190


	//   ....[108]....
        /*06ac*/ 	.word	0x000128b0


	//   ....[109]....
        /*06b0*/ 	.word	0x000128d0


	//   ....[110]....
        /*06b4*/ 	.word	0x000128e0


	//   ....[111]....
        /*06b8*/ 	.word	0x00012920


	//   ....[112]....
        /*06bc*/ 	.word	0x00012930


	//   ....[113]....
        /*06c0*/ 	.word	0x00012970


	//   ....[114]....
        /*06c4*/ 	.word	0x00012980


	//   ....[115]....
        /*06c8*/ 	.word	0x000129c0


	//   ....[116]....
        /*06cc*/ 	.word	0x000129d0


	//   ....[117]....
        /*06d0*/ 	.word	0x00012a10


	//   ....[118]....
        /*06d4*/ 	.word	0x00012a20


	//   ....[119]....
        /*06d8*/ 	.word	0x00012a30


	//   ....[120]....
        /*06dc*/ 	.word	0x00012d80


	//   ....[121]....
        /*06e0*/ 	.word	0x00012da0


	//   ....[122]....
        /*06e4*/ 	.word	0x00012db0


	//   ....[123]....
        /*06e8*/ 	.word	0x00012dc0


	//   ....[124]....
        /*06ec*/ 	.word	0x00012dd0


	//   ....[125]....
        /*06f0*/ 	.word	0x00012df0


	//   ....[126]....
        /*06f4*/ 	.word	0x00012e60


	//   ....[127]....
        /*06f8*/ 	.word	0x00012e90


	//   ....[128]....
        /*06fc*/ 	.word	0x00012ea0


	//   ....[129]....
        /*0700*/ 	.word	0x00012f10


	//   ....[130]....
        /*0704*/ 	.word	0x00012f20


	//   ....[131]....
        /*0708*/ 	.word	0x00013020


	//   ....[132]....
        /*070c*/ 	.word	0x00013510


	//   ....[133]....
        /*0710*/ 	.word	0x00013540


	//   ....[134]....
        /*0714*/ 	.word	0x000135a0


	//   ....[135]....
        /*0718*/ 	.word	0x000135d0


	//   ....[136]....
        /*071c*/ 	.word	0x00013600


	//   ....[137]....
        /*0720*/ 	.word	0x00013630


	//   ....[138]....
        /*0724*/ 	.word	0x00013660


	//   ....[139]....
        /*0728*/ 	.word	0x00013690


	//   ....[140]....
        /*072c*/ 	.word	0x00013830


	//   ....[141]....
        /*0730*/ 	.word	0x00013860


	//   ....[142]....
        /*0734*/ 	.word	0x00013890


	//   ....[143]....
        /*0738*/ 	.word	0x000138c0


	//   ....[144]....
        /*073c*/ 	.word	0x000138f0


	//   ....[145]....
        /*0740*/ 	.word	0x00013920


	//   ....[146]....
        /*0744*/ 	.word	0x000139e0


	//   ....[147]....
        /*0748*/ 	.word	0x00013a00


	//   ....[148]....
        /*074c*/ 	.word	0x00013a20


	//   ....[149]....
        /*0750*/ 	.word	0x00013a80


	//   ....[150]....
        /*0754*/ 	.word	0x000144a0


	//   ....[151]....
        /*0758*/ 	.word	0x00014a40


	//   ....[152]....
        /*075c*/ 	.word	0x00014b30


	//   ....[153]....
        /*0760*/ 	.word	0x00014bd0


	//   ....[154]....
        /*0764*/ 	.word	0x00014c30


	//   ....[155]....
        /*0768*/ 	.word	0x00014d20


	//   ....[156]....
        /*076c*/ 	.word	0x00014d90


	//   ....[157]....
        /*0770*/ 	.word	0x00014e80


	//   ....[158]....
        /*0774*/ 	.word	0x00014ef0


	//   ....[159]....
        /*0778*/ 	.word	0x00014fe0


	//   ....[160]....
        /*077c*/ 	.word	0x00015050


	//   ....[161]....
        /*0780*/ 	.word	0x00015140


	//   ....[162]....
        /*0784*/ 	.word	0x000151b0


	//   ....[163]....
        /*0788*/ 	.word	0x00015250


	//   ....[164]....
        /*078c*/ 	.word	0x00015340


	//   ....[165]....
        /*0790*/ 	.word	0x000153b0


	//   ....[166]....
        /*0794*/ 	.word	0x00015410


	//   ....[167]....
        /*0798*/ 	.word	0x00015500


	//   ....[168]....
        /*079c*/ 	.word	0x00015560


	//   ....[169]....
        /*07a0*/ 	.word	0x00015660


	//   ....[170]....
        /*07a4*/ 	.word	0x000156c0


	//   ....[171]....
        /*07a8*/ 	.word	0x000157c0


	//   ....[172]....
        /*07ac*/ 	.word	0x00015820


	//   ....[173]....
        /*07b0*/ 	.word	0x00015920


	//   ....[174]....
        /*07b4*/ 	.word	0x00015980


	//   ....[175]....
        /*07b8*/ 	.word	0x00015a80


	//   ....[176]....
        /*07bc*/ 	.word	0x00015ae0


	//   ....[177]....
        /*07c0*/ 	.word	0x00015be0


	//   ....[178]....
        /*07c4*/ 	.word	0x00015c40


	//   ....[179]....
        /*07c8*/ 	.word	0x00015d20


	//   ....[180]....
        /*07cc*/ 	.word	0x00015e50


	//   ....[181]....
        /*07d0*/ 	.word	0x00015f30


	//   ....[182]....
        /*07d4*/ 	.word	0x00015fe0


	//   ....[183]....
        /*07d8*/ 	.word	0x000160f0


	//   ....[184]....
        /*07dc*/ 	.word	0x00016150


	//   ....[185]....
        /*07e0*/ 	.word	0x00016260


	//   ....[186]....
        /*07e4*/ 	.word	0x000162c0


	//   ....[187]....
        /*07e8*/ 	.word	0x000163d0


	//   ....[188]....
        /*07ec*/ 	.word	0x00016430


	//   ....[189]....
        /*07f0*/ 	.word	0x00016540


	//   ....[190]....
        /*07f4*/ 	.word	0x000165a0


	//   ....[191]....
        /*07f8*/ 	.word	0x00016660


	//   ....[192]....
        /*07fc*/ 	.word	0x000167c0


	//   ....[193]....
        /*0800*/ 	.word	0x00016860


	//   ....[194]....
        /*0804*/ 	.word	0x000168c0


	//   ....[195]....
        /*0808*/ 	.word	0x00016970


	//   ....[196]....
        /*080c*/ 	.word	0x000169d0


	//   ....[197]....
        /*0810*/ 	.word	0x00016a80


	//   ....[198]....
        /*0814*/ 	.word	0x00016ae0


	//   ....[199]....
        /*0818*/ 	.word	0x00016b90


	//   ....[200]....
        /*081c*/ 	.word	0x00016bf0


	//   ....[201]....
        /*0820*/ 	.word	0x00016ca0


	//   ....[202]....
        /*0824*/ 	.word	0x00016d00


	//   ....[203]....
        /*0828*/ 	.word	0x00016db0


	//   ....[204]....
        /*082c*/ 	.word	0x00016e90


	//   ....[205]....
        /*0830*/ 	.word	0x00016f30


	//   ....[206]....
        /*0834*/ 	.word	0x00016f90


	//   ....[207]....
        /*0838*/ 	.word	0x00017060


	//   ....[208]....
        /*083c*/ 	.word	0x000170c0


	//   ....[209]....
        /*0840*/ 	.word	0x00017190


	//   ....[210]....
        /*0844*/ 	.word	0x000171f0


	//   ....[211]....
        /*0848*/ 	.word	0x000172d0


	//   ....[212]....
        /*084c*/ 	.word	0x00017330


	//   ....[213]....
        /*0850*/ 	.word	0x00017400


	//   ....[214]....
        /*0854*/ 	.word	0x00017460


	//   ....[215]....
        /*0858*/ 	.word	0x00017530


	//   ....[216]....
        /*085c*/ 	.word	0x000175c0


	//   ....[217]....
        /*0860*/ 	.word	0x00017660


	//   ....[218]....
        /*0864*/ 	.word	0x000177e0


	//   ....[219]....
        /*0868*/ 	.word	0x00017850


	//   ....[220]....
        /*086c*/ 	.word	0x000178c0


	//   ....[221]....
        /*0870*/ 	.word	0x00017930


	//   ....[222]....
        /*0874*/ 	.word	0x000179a0


	//   ....[223]....
        /*0878*/ 	.word	0x00017a20


	//   ....[224]....
        /*087c*/ 	.word	0x00017aa0


	//   ....[225]....
        /*0880*/ 	.word	0x00017b30


	//   ....[226]....
        /*0884*/ 	.word	0x00017ba0


	//   ....[227]....
        /*0888*/ 	.word	0x00017c10


	//   ....[228]....
        /*088c*/ 	.word	0x00017c80


	//   ....[229]....
        /*0890*/ 	.word	0x00017d00


	//   ....[230]....
        /*0894*/ 	.word	0x00017d70


	//   ....[231]....
        /*0898*/ 	.word	0x00017e00


	//   ....[232]....
        /*089c*/ 	.word	0x00017e60


	//   ....[233]....
        /*08a0*/ 	.word	0x00017ef0


	//   ....[234]....
        /*08a4*/ 	.word	0x00018020


	//----- nvinfo : EIATTR_REG_RECONFIG
	.align		4
.L_1518:
        /*08a8*/ 	.byte	0x01, 0x54
	.zero		2


	//----- nvinfo : EIATTR_SYSCALL_OFFSETS
	.align		4
        /*08ac*/ 	.byte	0x04, 0x46
        /*08ae*/ 	.short	(.L_1520 - .L_1519)


	//   ....[0]....
.L_1519:
        /*08b0*/ 	.word	0x00001ff0


	//   ....[1]....
        /*08b4*/ 	.word	0x000100e0


	//   ....[2]....
        /*08b8*/ 	.word	0x00010230


	//   ....[3]....
        /*08bc*/ 	.word	0x00010320


	//   ....[4]....
        /*08c0*/ 	.word	0x000111e0


	//----- nvinfo : EIATTR_MBARRIER_INSTR_OFFSETS
	.align		4
.L_1520:
        /*08c4*/ 	.byte	0x04, 0x39
        /*08c6*/ 	.short	(.L_1522 - .L_1521)


	//   ....[0]....
.L_1521:
        /*08c8*/ 	.word	0x00000180
        /*08cc*/ 	.word	0x000000ff
        /*08d0*/ 	.word	0x00022800
        /*08d4*/ 	.short	0x0100
        /*08d6*/ 	.byte	0x08
	.zero		1


	//   ....[1]....
        /*08d8*/ 	.word	0x00000190
        /*08dc*/ 	.word	0x000000ff
        /*08e0*/ 	.word	0x00022820
        /*08e4*/ 	.short	0x0100
        /*08e6*/ 	.byte	0x08
	.zero		1


	//   ....[2]....
        /*08e8*/ 	.word	0x00000280
        /*08ec*/ 	.word	0x000000ff
        /*08f0*/ 	.word	0x00022830
        /*08f4*/ 	.short	0x0100
        /*08f6*/ 	.byte	0x08
	.zero		1


	//   ....[3]....
        /*08f8*/ 	.word	0x00000290
        /*08fc*/ 	.word	0x000000ff
        /*0900*/ 	.word	0x00022840
        /*0904*/ 	.short	0x0100
        /*0906*/ 	.byte	0x08
	.zero		1


	//   ....[4]....
        /*0908*/ 	.word	0x000002a0
        /*090c*/ 	.word	0x000000ff
        /*0910*/ 	.word	0x00022838
        /*0914*/ 	.short	0x0100
        /*0916*/ 	.byte	0x08
	.zero		1


	//   ....[5]....
        /*0918*/ 	.word	0x000002b0
        /*091c*/ 	.word	0x000000ff
        /*0920*/ 	.word	0x00022848
        /*0924*/ 	.short	0x0100
        /*0926*/ 	.byte	0x08
	.zero		1


	//   ....[6]....
        /*0928*/ 	.word	0x000003e0
        /*092c*/ 	.word	0x000000ff
        /*0930*/ 	.word	0x00022850
        /*0934*/ 	.short	0x0100
        /*0936*/ 	.byte	0x08
	.zero		1


	//   ....[7]....
        /*0938*/ 	.word	0x000003f0
        /*093c*/ 	.word	0x000000ff
        /*0940*/ 	.word	0x00022860
        /*0944*/ 	.short	0x0100
        /*0946*/ 	.byte	0x08
	.zero		1


	//   ....[8]....
        /*0948*/ 	.word	0x00000400
        /*094c*/ 	.word	0x000000ff
        /*0950*/ 	.word	0x00022858
        /*0954*/ 	.short	0x0100
        /*0956*/ 	.byte	0x08
	.zero		1


	//   ....[9]....
        /*0958*/ 	.word	0x00000410
        /*095c*/ 	.word	0x000000ff
        /*0960*/ 	.word	0x00022868
        /*0964*/ 	.short	0x0100
        /*0966*/ 	.byte	0x08
	.zero		1


	//   ....[10]....
        /*0968*/ 	.word	0x00000500
        /*096c*/ 	.word	0x000000ff
        /*0970*/ 	.word	0x00022870
        /*0974*/ 	.short	0x0100
        /*0976*/ 	.byte	0x06
	.zero		1


	//   ....[11]....
        /*0978*/ 	.word	0x00000510
        /*097c*/ 	.word	0x000000ff
        /*0980*/ 	.word	0x00022880
        /*0984*/ 	.short	0x0100
        /*0986*/ 	.byte	0x06
	.zero		1


	//   ....[12]....
        /*0988*/ 	.word	0x00000520
        /*098c*/ 	.word	0x000000ff
        /*0990*/ 	.word	0x00022878
        /*0994*/ 	.short	0x0100
        /*0996*/ 	.byte	0x06
	.zero		1


	//   ....[13]....
        /*0998*/ 	.word	0x00000530
        /*099c*/ 	.word	0x000000ff
        /*09a0*/ 	.word	0x00022888
        /*09a4*/ 	.short	0x0100
        /*09a6*/ 	.byte	0x06
	.zero		1


	//   ....[14]....
        /*09a8*/ 	.word	0x00000660
        /*09ac*/ 	.word	0x000000ff
        /*09b0*/ 	.word	0x00022890
        /*09b4*/ 	.short	0x0100
        /*09b6*/ 	.byte	0x08
	.zero		1


	//   ....[15]....
        /*09b8*/ 	.word	0x00000670
        /*09bc*/ 	.word	0x000000ff
        /*09c0*/ 	.word	0x000228a0
        /*09c4*/ 	.short	0x0100
        /*09c6*/ 	.byte	0x08
	.zero		1


	//   ....[16]....
        /*09c8*/ 	.word	0x00000680
        /*09cc*/ 	.word	0x000000ff
        /*09d0*/ 	.word	0x00022898
        /*09d4*/ 	.short	0x0100
        /*09d6*/ 	.byte	0x08
	.zero		1


	//   ....[17]....
        /*09d8*/ 	.word	0x00000690
        /*09dc*/ 	.word	0x000000ff
        /*09e0*/ 	.word	0x000228a8
        /*09e4*/ 	.short	0x0100
        /*09e6*/ 	.byte	0x08
	.zero		1


	//   ....[18]....
        /*09e8*/ 	.word	0x000007d0
        /*09ec*/ 	.word	0x000000ff
        /*09f0*/ 	.word	0x000228b0
        /*09f4*/ 	.short	0x0100
        /*09f6*/ 	.byte	0x08
	.zero		1


	//   ....[19]....
        /*09f8*/ 	.word	0x000007e0
        /*09fc*/ 	.word	0x000000ff
        /*0a00*/ 	.word	0x000228c0
        /*0a04*/ 	.short	0x0100
        /*0a06*/ 	.byte	0x08
	.zero		1


	//   ....[20]....
        /*0a08*/ 	.word	0x000007f0
        /*0a0c*/ 	.word	0x000000ff
        /*0a10*/ 	.word	0x000228b8
        /*0a14*/ 	.short	0x0100
        /*0a16*/ 	.byte	0x08
	.zero		1


	//   ....[21]....
        /*0a18*/ 	.word	0x00000800
        /*0a1c*/ 	.word	0x000000ff
        /*0a20*/ 	.word	0x000228c8
        /*0a24*/ 	.short	0x0100
        /*0a26*/ 	.byte	0x08
	.zero		1


	//   ....[22]....
        /*0a28*/ 	.word	0x000020a0
        /*0a2c*/ 	.word	0x00000007
        /*0a30*/ 	.word	0x00022800
        /*0a34*/ 	.short	0x010a
        /*0a36*/ 	.byte	0x3f
	.zero		1


	//   ....[23]....
        /*0a38*/ 	.word	0x00002170
        /*0a3c*/ 	.word	0x000000ff
        /*0a40*/ 	.word	0x00022830
        /*0a44*/ 	.short	0x010a
        /*0a46*/ 	.byte	0x16
	.zero		1


	//   ....[24]....
        /*0a48*/ 	.word	0x000021b0
        /*0a4c*/ 	.word	0x000000ff
        /*0a50*/ 	.word	0x00022830
        /*0a54*/ 	.short	0x010a
        /*0a56*/ 	.byte	0x16
	.zero		1


	//   ....[25]....
        /*0a58*/ 	.word	0x00002ad0
        /*0a5c*/ 	.word	0x000000ff
        /*0a60*/ 	.word	0x00000000
        /*0a64*/ 	.short	0x0101
        /*0a66*/ 	.byte	0x06
	.zero		1


	//   ....[26]....
        /*0a68*/ 	.word	0x00004000
        /*0a6c*/ 	.word	0x000000ff
        /*0a70*/ 	.word	0x00022850
        /*0a74*/ 	.short	0x010a
        /*0a76*/ 	.byte	0x16
	.zero		1


	//   ....[27]....
        /*0a78*/ 	.word	0x00004040
        /*0a7c*/ 	.word	0x000000ff
        /*0a80*/ 	.word	0x00022850
        /*0a84*/ 	.short	0x010a
        /*0a86*/ 	.byte	0x16
	.zero		1


	//   ....[28]....
        /*0a88*/ 	.word	0x00004400
        /*0a8c*/ 	.word	0x000000ff
        /*0a90*/ 	.word	0x00000000
        /*0a94*/ 	.short	0x0101
        /*0a96*/ 	.byte	0x16
	.zero		1


	//   ....[29]....
        /*0a98*/ 	.word	0x00004570
        /*0a9c*/ 	.word	0x000000ff
        /*0aa0*/ 	.word	0x00022830
        /*0aa4*/ 	.short	0x010a
        /*0aa6*/ 	.byte	0x17
	.zero		1


	//   ....[30]....
        /*0aa8*/ 	.word	0x000045b0
        /*0aac*/ 	.word	0x000000ff
        /*0ab0*/ 	.word	0x00022830
        /*0ab4*/ 	.short	0x010a
        /*0ab6*/ 	.byte	0x17
	.zero		1


	//   ....[31]....
        /*0ab8*/ 	.word	0x00004dd0
        /*0abc*/ 	.word	0x000000ff
        /*0ac0*/ 	.word	0x00000000
        /*0ac4*/ 	.short	0x0101
        /*0ac6*/ 	.byte	0x06
	.zero		1


	//   ....[32]....
        /*0ac8*/ 	.word	0x00006bc0
        /*0acc*/ 	.word	0x000000ff
        /*0ad0*/ 	.word	0x00022850
        /*0ad4*/ 	.short	0x010a
        /*0ad6*/ 	.byte	0x17
	.zero		1


	//   ....[33]....
        /*0ad8*/ 	.word	0x00006c00
        /*0adc*/ 	.word	0x000000ff
        /*0ae0*/ 	.word	0x00022850
        /*0ae4*/ 	.short	0x010a
        /*0ae6*/ 	.byte	0x17
	.zero		1


	//   ....[34]....
        /*0ae8*/ 	.word	0x00006f30
        /*0aec*/ 	.word	0x000000ff
        /*0af0*/ 	.word	0x00000000
        /*0af4*/ 	.short	0x0101
        /*0af6*/ 	.byte	0x17
	.zero		1


	//   ....[35]....
        /*0af8*/ 	.word	0x00007090
        /*0afc*/ 	.word	0x000000ff
        /*0b00*/ 	.word	0x00022830
        /*0b04*/ 	.short	0x010a
        /*0b06*/ 	.byte	0x17
	.zero		1


	//   ....[36]....
        /*0b08*/ 	.word	0x000070d0
        /*0b0c*/ 	.word	0x000000ff
        /*0b10*/ 	.word	0x00022830
        /*0b14*/ 	.short	0x010a
        /*0b16*/ 	.byte	0x17
	.zero		1


	//   ....[37]....
        /*0b18*/ 	.word	0x000075a0
        /*0b1c*/ 	.word	0x000000ff
        /*0b20*/ 	.word	0x00000000
        /*0b24*/ 	.short	0x0101
        /*0b26*/ 	.byte	0x06
	.zero		1


	//   ....[38]....
        /*0b28*/ 	.word	0x00008f70
        /*0b2c*/ 	.word	0x000000ff
        /*0b30*/ 	.word	0x00022850
        /*0b34*/ 	.short	0x010a
        /*0b36*/ 	.byte	0x17
	.zero		1


	//   ....[39]....
        /*0b38*/ 	.word	0x00008fb0
        /*0b3c*/ 	.word	0x000000ff
        /*0b40*/ 	.word	0x00022850
        /*0b44*/ 	.short	0x010a
        /*0b46*/ 	.byte	0x17
	.zero		1


	//   ....[40]....
        /*0b48*/ 	.word	0x000092e0
        /*0b4c*/ 	.word	0x000000ff
        /*0b50*/ 	.word	0x00000000
        /*0b54*/ 	.short	0x0101
        /*0b56*/ 	.byte	0x17
	.zero		1


	//   ....[41]....
        /*0b58*/ 	.word	0x0000ba00
        /*0b5c*/ 	.word	0x000000ff
        /*0b60*/ 	.word	0x00000000
        /*0b64*/ 	.short	0x0101
        /*0b66*/ 	.byte	0x08
	.zero		1


	//   ....[42]....
        /*0b68*/ 	.word	0x0000c210
        /*0b6c*/ 	.word	0x000000ff
        /*0b70*/ 	.word	0x00000000
        /*0b74*/ 	.short	0x0101
        /*0b76*/ 	.byte	0x08
	.zero		1


	//   ....[43]....
        /*0b78*/ 	.word	0x00010840
        /*0b7c*/ 	.word	0x00000021
        /*0b80*/ 	.word	0x00022840
        /*0b84*/ 	.short	0x010a
        /*0b86*/ 	.byte	0x3f
	.zero		1


	//   ....[44]....
        /*0b88*/ 	.word	0x00010e70
        /*0b8c*/ 	.word	0x00000021
        /*0b90*/ 	.word	0x00022830
        /*0b94*/ 	.short	0x0107
        /*0b96*/ 	.byte	0x3f
	.zero		1


	//   ....[45]....
        /*0b98*/ 	.word	0x00010f50
        /*0b9c*/ 	.word	0x00000021
        /*0ba0*/ 	.word	0x00022830
        /*0ba4*/ 	.short	0x0101
        /*0ba6*/ 	.byte	0x3f
	.zero		1


	//   ....[46]....
        /*0ba8*/ 	.word	0x00011a90
        /*0bac*/ 	.word	0x00000016
        /*0bb0*/ 	.word	0x00022800
        /*0bb4*/ 	.short	0x0107
        /*0bb6*/ 	.byte	0x3f
	.zero		1


	//   ....[47]....
        /*0bb8*/ 	.word	0x00011b80
        /*0bbc*/ 	.word	0x00000016
        /*0bc0*/ 	.word	0x00022800
        /*0bc4*/ 	.short	0x0101
        /*0bc6*/ 	.byte	0x3f
	.zero		1


	//   ....[48]....
        /*0bc8*/ 	.word	0x00011ba0
        /*0bcc*/ 	.word	0x00000016
        /*0bd0*/ 	.word	0x00022820
        /*0bd4*/ 	.short	0x010a
        /*0bd6*/ 	.byte	0x3f
	.zero		1


	//   ....[49]....
        /*0bd8*/ 	.word	0x00011c30
        /*0bdc*/ 	.word	0x00000021
        /*0be0*/ 	.word	0x00022860
        /*0be4*/ 	.short	0x010a
        /*0be6*/ 	.byte	0x3f
	.zero		1


	//   ....[50]....
        /*0be8*/ 	.word	0x00012310
        /*0bec*/ 	.word	0x00000021
        /*0bf0*/ 	.word	0x00022850
        /*0bf4*/ 	.short	0x0107
        /*0bf6*/ 	.byte	0x3f
	.zero		1


	//   ....[51]....
        /*0bf8*/ 	.word	0x000123e0
        /*0bfc*/ 	.word	0x00000021
        /*0c00*/ 	.word	0x00022850
        /*0c04*/ 	.short	0x0101
        /*0c06*/ 	.byte	0x3f
	.zero		1


	//   ....[52]....
        /*0c08*/ 	.word	0x00012730
        /*0c0c*/ 	.word	0x0000000a
        /*0c10*/ 	.word	0x00022840
        /*0c14*/ 	.short	0x010a
        /*0c16*/ 	.byte	0x3f
	.zero		1


	//   ....[53]....
        /*0c18*/ 	.word	0x00012ae0
        /*0c1c*/ 	.word	0x0000000a
        /*0c20*/ 	.word	0x00022830
        /*0c24*/ 	.short	0x0107
        /*0c26*/ 	.byte	0x3f
	.zero		1


	//   ....[54]....
        /*0c28*/ 	.word	0x00012ba0
        /*0c2c*/ 	.word	0x0000000a
        /*0c30*/ 	.word	0x00022830
        /*0c34*/ 	.short	0x0101
        /*0c36*/ 	.byte	0x3f
	.zero		1


	//   ....[55]....
        /*0c38*/ 	.word	0x00012bd0
        /*0c3c*/ 	.word	0x0000000a
        /*0c40*/ 	.word	0x00022860
        /*0c44*/ 	.short	0x010a
        /*0c46*/ 	.byte	0x3f
	.zero		1


	//   ....[56]....
        /*0c48*/ 	.word	0x000130d0
        /*0c4c*/ 	.word	0x0000000a
        /*0c50*/ 	.word	0x00022850
        /*0c54*/ 	.short	0x0107
        /*0c56*/ 	.byte	0x3f
	.zero		1


	//   ....[57]....
        /*0c58*/ 	.word	0x00013190
        /*0c5c*/ 	.word	0x0000000a
        /*0c60*/ 	.word	0x00022850
        /*0c64*/ 	.short	0x0101
        /*0c66*/ 	.byte	0x3f
	.zero		1


	//   ....[58]....
        /*0c68*/ 	.word	0x00014420
        /*0c6c*/ 	.word	0x00000007
        /*0c70*/ 	.word	0x00022820
        /*0c74*/ 	.short	0x010a
        /*0c76*/ 	.byte	0x3f
	.zero		1


	//   ....[59]....
        /*0c78*/ 	.word	0x000145a0
        /*0c7c*/ 	.word	0x00000005
        /*0c80*/ 	.word	0x00022840
        /*0c84*/ 	.short	0x010a
        /*0c86*/ 	.byte	0x3f
	.zero		1


	//   ....[60]....
        /*0c88*/ 	.word	0x00014640
        /*0c8c*/ 	.word	0x00000003
        /*0c90*/ 	.word	0x00022840
        /*0c94*/ 	.short	0x010a
        /*0c96*/ 	.byte	0x3f
	.zero		1


	//   ....[61]....
        /*0c98*/ 	.word	0x00014680
        /*0c9c*/ 	.word	0x00000005
        /*0ca0*/ 	.word	0x00022860
        /*0ca4*/ 	.short	0x010a
        /*0ca6*/ 	.byte	0x3f
	.zero		1


	//   ....[62]....
        /*0ca8*/ 	.word	0x000146c0
        /*0cac*/ 	.word	0x00000003
        /*0cb0*/ 	.word	0x00022860
        /*0cb4*/ 	.short	0x010a
        /*0cb6*/ 	.byte	0x3f
	.zero		1


	//   ....[63]....
        /*0cb8*/ 	.word	0x00014720
        /*0cbc*/ 	.word	0x00000007
        /*0cc0*/ 	.word	0x00022800
        /*0cc4*/ 	.short	0x010a
        /*0cc6*/ 	.byte	0x3f
	.zero		1


	//   ....[64]....
        /*0cc8*/ 	.word	0x00014780
        /*0ccc*/ 	.word	0x00000000
        /*0cd0*/ 	.word	0x00022830
        /*0cd4*/ 	.short	0x010a
        /*0cd6*/ 	.byte	0x3f
	.zero		1


	//   ....[65]....
        /*0cd8*/ 	.word	0x000147e0
        /*0cdc*/ 	.word	0x0000000a
        /*0ce0*/ 	.word	0x00022850
        /*0ce4*/ 	.short	0x010a
        /*0ce6*/ 	.byte	0x3f
	.zero		1


	//   ....[66]....
        /*0ce8*/ 	.word	0x00014840
        /*0cec*/ 	.word	0x00000000
        /*0cf0*/ 	.word	0x00022830
        /*0cf4*/ 	.short	0x010a
        /*0cf6*/ 	.byte	0x3f
	.zero		1


	//   ....[67]....
        /*0cf8*/ 	.word	0x000148a0
        /*0cfc*/ 	.word	0x00000008
        /*0d00*/ 	.word	0x00022850
        /*0d04*/ 	.short	0x010a
        /*0d06*/ 	.byte	0x3f
	.zero		1


	//   ....[68]....
        /*0d08*/ 	.word	0x00014900
        /*0d0c*/ 	.word	0x00000000
        /*0d10*/ 	.word	0x00022830
        /*0d14*/ 	.short	0x010a
        /*0d16*/ 	.byte	0x3f
	.zero		1


	//   ....[69]....
        /*0d18*/ 	.word	0x00014960
        /*0d1c*/ 	.word	0x00000008
        /*0d20*/ 	.word	0x00022850
        /*0d24*/ 	.short	0x010a
        /*0d26*/ 	.byte	0x3f
	.zero		1


	//   ....[70]....
        /*0d28*/ 	.word	0x00014a80
        /*0d2c*/ 	.word	0x00000021
        /*0d30*/ 	.word	0x00022840
        /*0d34*/ 	.short	0x010a
        /*0d36*/ 	.byte	0x3f
	.zero		1


	//   ....[71]....
        /*0d38*/ 	.word	0x00015d50
        /*0d3c*/ 	.word	0x00000016
        /*0d40*/ 	.word	0x00022820
        /*0d44*/ 	.short	0x010a
        /*0d46*/ 	.byte	0x3f
	.zero		1


	//   ....[72]....
        /*0d48*/ 	.word	0x00015da0
        /*0d4c*/ 	.word	0x00000021
        /*0d50*/ 	.word	0x00022860
        /*0d54*/ 	.short	0x010a
        /*0d56*/ 	.byte	0x3f
	.zero		1


	//   ....[73]....
        /*0d58*/ 	.word	0x00016710
        /*0d5c*/ 	.word	0x0000000a
        /*0d60*/ 	.word	0x00022840
        /*0d64*/ 	.short	0x010a
        /*0d66*/ 	.byte	0x3f
	.zero		1


	//   ....[74]....
        /*0d68*/ 	.word	0x00016de0
        /*0d6c*/ 	.word	0x0000000a
        /*0d70*/ 	.word	0x00022860
        /*0d74*/ 	.short	0x010a
        /*0d76*/ 	.byte	0x3f
	.zero		1


	//   ....[75]....
        /*0d78*/ 	.word	0x00017f40
        /*0d7c*/ 	.word	0x00000007
        /*0d80*/ 	.word	0x00022820
        /*0d84*/ 	.short	0x010a
        /*0d86*/ 	.byte	0x3f
	.zero		1


	//   ....[76]....
        /*0d88*/ 	.word	0x000180e0
        /*0d8c*/ 	.word	0x00000005
        /*0d90*/ 	.word	0x00022840
        /*0d94*/ 	.short	0x010a
        /*0d96*/ 	.byte	0x3f
	.zero		1


	//   ....[77]....
        /*0d98*/ 	.word	0x00018130
        /*0d9c*/ 	.word	0x00000003
        /*0da0*/ 	.word	0x00022840
        /*0da4*/ 	.short	0x010a
        /*0da6*/ 	.byte	0x3f
	.zero		1


	//   ....[78]....
        /*0da8*/ 	.word	0x00018180
        /*0dac*/ 	.word	0x00000005
        /*0db0*/ 	.word	0x00022860
        /*0db4*/ 	.short	0x010a
        /*0db6*/ 	.byte	0x3f
	.zero		1


	//----- nvinfo : EIATTR_NUM_MBARRIERS
	.align		4
.L_1522:
        /*0db8*/ 	.byte	0x03, 0x38
        /*0dba*/ 	.short	0x0016


	//----- nvinfo : EIATTR_EXIT_INSTR_OFFSETS
	.align		4
        /*0dbc*/ 	.byte	0x04, 0x1c
        /*0dbe*/ 	.short	(.L_1524 - .L_1523)


	//   ....[0]....
.L_1523:
        /*0dc0*/ 	.word	0x000009a0


	//   ....[1]....
        /*0dc4*/ 	.word	0x0000e530


	//   ....[2]....
        /*0dc8*/ 	.word	0x00014710


	//----- nvinfo : EIATTR_MAX_THREADS
	.align		4
.L_1524:
        /*0dcc*/ 	.byte	0x04, 0x05
        /*0dce*/ 	.short	(.L_1526 - .L_1525)
.L_1525:
        /*0dd0*/ 	.word	0x00000180
        /*0dd4*/ 	.word	0x00000001
        /*0dd8*/ 	.word	0x00000001


	//----- nvinfo : EIATTR_CRS_STACK_SIZE
	.align		4
.L_1526:
        /*0ddc*/ 	.byte	0x04, 0x1e
        /*0dde*/ 	.short	(.L_1528 - .L_1527)
.L_1527:
        /*0de0*/ 	.word	0x00000000


	//----- nvinfo : EIATTR_CBANK_PARAM_SIZE
	.align		4
.L_1528:
        /*0de4*/ 	.byte	0x03, 0x19
        /*0de6*/ 	.short	0x0af0


	//----- nvinfo : EIATTR_PARAM_CBANK
	.align		4
        /*0de8*/ 	.byte	0x04, 0x0a
        /*0dea*/ 	.short	(.L_1530 - .L_1529)
	.align		4
.L_1529:
        /*0dec*/ 	.word	index@(.nv.constant0._ZN7cutlass13device_kernelIN5flash11enable_sm90INS1_16FlashAttnFwdSm90INS1_25CollectiveMainloopFwdSm90ILi2EN4cute5tupleIJNS5_1CILi1EEES8_S8_EEENS6_IJNS7_ILi128EEENS7_ILi96EEENS7_ILi64EEEEEELi256ENS_6half_tEfNS_4arch4Sm90ELb1ELb0ELb1ELb1ELb1ELb0ELb0ELb1ELb0ELb1ELb1ELb0EEENS1_21CollectiveEpilogueFwdINS6_IJSA_NS7_ILi256EEESB_EEES9_SE_SG_Li256ELb1ELb1ELb1ELb0EEENS1_36VarlenDynamicPersistentTileSchedulerILi128ELi96ELi256ELi128ELb1ELb1ELb1ELb1ELb1ELb1EEEEEEEEEvNT_6ParamsE)
        /*0df0*/ 	.short	0x0210
        /*0df2*/ 	.short	0x0af0


	//----- nvinfo : EIATTR_SW_WAR
	.align		4
.L_1530:
        /*0df4*/ 	.byte	0x04, 0x36
        /*0df6*/ 	.short	(.L_1532 - .L_1531)
.L_1531:
        /*0df8*/ 	.word	0x00000008
.L_1532:


//--------------------- .nv.info._ZN7cutlass13device_kernelIN5flash11enable_sm90INS1_16FlashAttnFwdSm90INS1_25CollectiveMainloopFwdSm90ILi2EN4cute5tupleIJNS5_1CILi1EEES8_S8_EEENS6_IJNS7_ILi128EEENS7_ILi96EEENS7_ILi64EEEEEELi256ENS_6half_tEfNS_4arch4Sm90ELb1ELb0ELb1ELb1ELb1ELb1ELb0ELb1ELb0ELb1ELb1ELb0EEENS1_21CollectiveEpilogueFwdINS6_IJSA_NS7_ILi256EEESB_EEES9_SE_SG_Li256ELb1ELb1ELb1ELb0EEENS1_36VarlenDynamicPersistentTileSchedulerILi128ELi96ELi256ELi128ELb1ELb1ELb1ELb1ELb1ELb1EEEEEEEEEvNT_6ParamsE --------------------------
	.section	.nv.info._ZN7cutlass13device_kernelIN5flash11enable_sm90INS1_16FlashAttnFwdSm90INS1_25CollectiveMainloopFwdSm90ILi2EN4cute5tupleIJNS5_1CILi1EEES8_S8_EEENS6_IJNS7_ILi128EEENS7_ILi96EEENS7_ILi64EEEEEELi256ENS_6half_tEfNS_4arch4Sm90ELb1ELb0ELb1ELb1ELb1ELb1ELb0ELb1ELb0ELb1ELb1ELb0EEENS1_21CollectiveEpilogueFwdINS6_IJSA_NS7_ILi256EEESB_EEES9_SE_SG_Li256ELb1ELb1ELb1ELb0EEENS1_36VarlenDynamicPersistentTileSchedulerILi128ELi96ELi256ELi128ELb1ELb1ELb1ELb1ELb1ELb1EEEEEEEEEvNT_6ParamsE,"",@"SHT_CUDA_INFO"
	.sectionflags	@""
	.align	4


	//----- nvinfo : EIATTR_CUDA_API_VERSION
	.align		4
        /*0000*/ 	.byte	0x04, 0x37
        /*0002*/ 	.short	(.L_1534 - .L_1533)
.L_1533:
        /*0004*/ 	.word	0x00000082


	//----- nvinfo : EIATTR_KPARAM_INFO
	.align		4
.L_1534:
        /*0008*/ 	.byte	0x04, 0x17
        /*000a*/ 	.short	(.L_1536 - .L_1535)
.L_1535:
        /*000c*/ 	.word	0x00000000
        /*0010*/ 	.short	0x0000
        /*0012*/ 	.short	0x0070
        /*0014*/ 	.byte	0x00, 0xf0, 0x01, 0x2a


	//----- nvinfo : EIATTR_SPARSE_MMA_MASK
	.align		4
.L_1536:
        /*0018*/ 	.byte	0x03, 0x50
        /*001a*/ 	.short	0x0000


	//----- nvinfo : EIATTR_MAXREG_COUNT
	.align		4
        /*001c*/ 	.byte	0x03, 0x1b
        /*001e*/ 	.short	0x00a8


	//----- nvinfo : EIATTR_NUM_BARRIERS
	.align		4
        /*0020*/ 	.byte	0x02, 0x4c
        /*0022*/ 	.byte	0x10
	.zero		1


	//----- nvinfo : EIATTR_EXTERNS
	.align		4
        /*0024*/ 	.byte	0x04, 0x0f
        /*0026*/ 	.short	(.L_1538 - .L_1537)


	//   ....[0]....
	.align		4
.L_1537:
        /*0028*/ 	.word	index@(__assertfail)


	//----- nvinfo : EIATTR_ANNOTATIONS
	.align		4
.L_1538:
        /*002c*/ 	.byte	0x04, 0x55
        /*002e*/ 	.short	(.L_1540 - .L_1539)


	//   ....[0]....
.L_1539:
        /* <DEDUP_REMOVED lines=159> */


	//----- nvinfo : EIATTR_MERCURY_ISA_VERSION
	.align		4
.L_1540:
        /*0a08*/ 	.byte	0x03, 0x5f
        /*0a0a*/ 	.short	0x0101


	//----- nvinfo : EIATTR_UNUSED_LOAD_BYTE_OFFSET
	.align		4
        /*0a0c*/ 	.byte	0x04, 0x44
        /*0a0e*/ 	.short	(.L_1542 - .L_1541)


	//   ....[0]....
.L_1541:
        /*0a10*/ 	.word	0x00000a80
        /*0a14*/ 	.word	0x0000fff0


	//   ....[1]....
        /*0a18*/ 	.word	0x000124f0
        /*0a1c*/ 	.word	0x0000fff0


	//----- nvinfo : EIATTR_INT_WARP_WIDE_INSTR_OFFSETS
	.align		4
.L_1542:
        /*0a20*/ 	.byte	0x04, 0x31
        /*0a22*/ 	.short	(.L_1544 - .L_1543)


	//   ....[0]....
.L_1543:
        /*0a24*/ 	.word	0x00000130


	//   ....[1]....
        /*0a28*/ 	.word	0x00000170


	//   ....[2]....
        /*0a2c*/ 	.word	0x000001e0


	//   ....[3]....
        /*0a30*/ 	.word	0x0001a870


	//   ....[4]....
        /*0a34*/ 	.word	0x0001a900


	//   ....[5]....
        /*0a38*/ 	.word	0x0001dc30


	//   ....[6]....
        /*0a3c*/ 	.word	0x0001dcc0


	//----- nvinfo : EIATTR_COOP_GROUP_MASK_REGIDS
	.align		4
.L_1544:
        /*0a40*/ 	.byte	0x04, 0x29
        /*0a42*/ 	.short	(.L_1546 - .L_1545)


	//   ....[0]....
.L_1545:
        /*0a44*/ 	.word	0xffffffff


	//   ....[1]....
        /*0a48*/ 	.word	0xffffffff


	//   ....[2]....
        /*0a4c*/ 	.word	0xffffffff


	//   ....[3]....
        /*0a50*/ 	.word	0xffffffff


	//   ....[4]....
        /*0a54*/ 	.word	0xffffffff


	//   ....[5]....
        /*0a58*/ 	.word	0xffffffff


	//   ....[6]....
        /*0a5c*/ 	.word	0xffffffff


	//   ....[7]....
        /*0a60*/ 	.word	0xffffffff


	//   ....[8]....
        /*0a64*/ 	.word	0xffffffff


	//   ....[9]....
        /*0a68*/ 	.word	0xffffffff


	//   ....[10]....
        /*0a6c*/ 	.word	0xffffffff


	//   ....[11]....
        /*0a70*/ 	.word	0xffffffff


	//   ....[12]....
        /*0a74*/ 	.word	0xffffffff


	//   ....[13]....
        /*0a78*/ 	.word	0xffffffff


	//   ....[14]....
        /*0a7c*/ 	.word	0xffffffff


	//   ....[15]....
        /*0a80*/ 	.word	0xffffffff


	//   ....[16]....
        /*0a84*/ 	.word	0xffffffff


	//   ....[17]....
        /*0a88*/ 	.word	0xffffffff


	//   ....[18]....
        /*0a8c*/ 	.word	0xffffffff


	//   ....[19]....
        /*0a90*/ 	.word	0xffffffff


	//   ....[20]....
        /*0a94*/ 	.word	0xffffffff


	//   ....[21]....
        /*0a98*/ 	.word	0xffffffff


	//   ....[22]....
        /*0a9c*/ 	.word	0xffffffff


	//   ....[23]....
        /*0aa0*/ 	.word	0xffffffff


	//   ....[24]....
        /*0aa4*/ 	.word	0xffffffff


	//   ....[25]....
        /*0aa8*/ 	.word	0xffffffff


	//   ....[26]....
        /*0aac*/ 	.word	0xffffffff


	//   ....[27]....
        /*0ab0*/ 	.word	0xffffffff


	//   ....[28]....
        /*0ab4*/ 	.word	0xffffffff


	//   ....[29]....
        /*0ab8*/ 	.word	0xffffffff


	//   ....[30]....
        /*0abc*/ 	.word	0xffffffff


	//   ....[31]....
        /*0ac0*/ 	.word	0xffffffff


	//   ....[32]....
        /*0ac4*/ 	.word	0xffffffff


	//   ....[33]....
        /*0ac8*/ 	.word	0xffffffff


	//   ....[34]....
        /*0acc*/ 	.word	0xffffffff


	//   ....[35]....
        /*0ad0*/ 	.word	0xffffffff


	//   ....[36]....
        /*0ad4*/ 	.word	0xffffffff


	//   ....[37]....
        /*0ad8*/ 	.word	0xffffffff


	//   ....[38]....
        /*0adc*/ 	.word	0xffffffff


	//   ....[39]....
        /*0ae0*/ 	.word	0xffffffff


	//   ....[40]....
        /*0ae4*/ 	.word	0xffffffff


	//   ....[41]....
        /*0ae8*/ 	.word	0xffffffff


	//   ....[42]....
        /*0aec*/ 	.word	0xffffffff


	//   ....[43]....
        /*0af0*/ 	.word	0xffffffff


	//   ....[44]....
        /*0af4*/ 	.word	0xffffffff


	//   ....[45]....
        /*0af8*/ 	.word	0xffffffff


	//   ....[46]....
        /*0afc*/ 	.word	0xffffffff


	//   ....[47]....
        /*0b00*/ 	.word	0xffffffff


	//   ....[48]....
        /*0b04*/ 	.word	0xffffffff


	//   ....[49]....
        /*0b08*/ 	.word	0xffffffff


	//   ....[50]....
        /*0b0c*/ 	.word	0xffffffff


	//   ....[51]....
        /*0b10*/ 	.word	0xffffffff


	//   ....[52]....
        /*0b14*/ 	.word	0xffffffff


	//   ....[53]....
        /*0b18*/ 	.word	0xffffffff


	//   ....[54]....
        /*0b1c*/ 	.word	0xffffffff


	//   ....[55]....
        /*0b20*/ 	.word	0xffffffff


	//   ....[56]....
        /*0b24*/ 	.word	0xffffffff


	//   ....[57]....
        /*0b28*/ 	.word	0xffffffff


	//   ....[58]....
        /*0b2c*/ 	.word	0xffffffff


	//   ....[59]....
        /*0b30*/ 	.word	0xffffffff


	//   ....[60]....
        /*0b34*/ 	.word	0xffffffff


	//   ....[61]....
        /*0b38*/ 	.word	0xffffffff


	//   ....[62]....
        /*0b3c*/ 	.word	0xffffffff


	//   ....[63]....
        /*0b40*/ 	.word	0xffffffff


	//   ....[64]....
        /*0b44*/ 	.word	0xffffffff


	//   ....[65]....
        /*0b48*/ 	.word	0xffffffff


	//   ....[66]....
        /*0b4c*/ 	.word	0xffffffff


	//   ....[67]....
        /*0b50*/ 	.word	0xffffffff


	//   ....[68]....
        /*0b54*/ 	.word	0xffffffff


	//   ....[69]....
        /*0b58*/ 	.word	0xffffffff


	//   ....[70]....
        /*0b5c*/ 	.word	0xffffffff


	//   ....[71]....
        /*0b60*/ 	.word	0xffffffff


	//   ....[72]....
        /*0b64*/ 	.word	0xffffffff


	//   ....[73]....
        /*0b68*/ 	.word	0xffffffff


	//   ....[74]....
        /*0b6c*/ 	.word	0xffffffff


	//   ....[75]....
        /*0b70*/ 	.word	0xffffffff


	//   ....[76]....
        /*0b74*/ 	.word	0xffffffff


	//   ....[77]....
        /*0b78*/ 	.word	0xffffffff


	//   ....[78]....
        /*0b7c*/ 	.word	0xffffffff


	//   ....[79]....
        /*0b80*/ 	.word	0xffffffff


	//   ....[80]....
        /*0b84*/ 	.word	0xffffffff


	//   ....[81]....
        /*0b88*/ 	.word	0xffffffff


	//   ....[82]....
        /*0b8c*/ 	.word	0xffffffff


	//   ....[83]....
        /*0b90*/ 	.word	0xffffffff


	//   ....[84]....
        /*0b94*/ 	.word	0xffffffff


	//   ....[85]....
        /*0b98*/ 	.word	0xffffffff


	//   ....[86]....
        /*0b9c*/ 	.word	0xffffffff


	//   ....[87]....
        /*0ba0*/ 	.word	0xffffffff


	//   ....[88]....
        /*0ba4*/ 	.word	0xffffffff


	//   ....[89]....
        /*0ba8*/ 	.word	0xffffffff


	//   ....[90]....
        /*0bac*/ 	.word	0xffffffff


	//   ....[91]....
        /*0bb0*/ 	.word	0xffffffff


	//   ....[92]....
        /*0bb4*/ 	.word	0xffffffff


	//   ....[93]....
        /*0bb8*/ 	.word	0xffffffff


	//   ....[94]....
        /*0bbc*/ 	.word	0xffffffff


	//   ....[95]....
        /*0bc0*/ 	.word	0xffffffff


	//   ....[96]....
        /*0bc4*/ 	.word	0xffffffff


	//   ....[97]....
        /*0bc8*/ 	.word	0xffffffff


	//   ....[98]....
        /*0bcc*/ 	.word	0xffffffff


	//   ....[99]....
        /*0bd0*/ 	.word	0xffffffff


	//   ....[100]....
        /*0bd4*/ 	.word	0xffffffff


	//   ....[101]....
        /*0bd8*/ 	.word	0xffffffff


	//   ....[102]....
        /*0bdc*/ 	.word	0xffffffff


	//   ....[103]....
        /*0be0*/ 	.word	0xffffffff


	//   ....[104]....
        /*0be4*/ 	.word	0xffffffff


	//   ....[105]....
        /*0be8*/ 	.word	0xffffffff


	//   ....[106]....
        /*0bec*/ 	.word	0xffffffff


	//   ....[107]....
        /*0bf0*/ 	.word	0xffffffff


	//   ....[108]....
        /*0bf4*/ 	.word	0xffffffff


	//   ....[109]....
        /*0bf8*/ 	.word	0xffffffff


	//   ....[110]....
        /*0bfc*/ 	.word	0xffffffff


	//   ....[111]....
        /*0c00*/ 	.word	0xffffffff


	//   ....[112]....
        /*0c04*/ 	.word	0xffffffff


	//   ....[113]....
        /*0c08*/ 	.word	0xffffffff


	//   ....[114]....
        /*0c0c*/ 	.word	0xffffffff


	//   ....[115]....
        /*0c10*/ 	.word	0xffffffff


	//   ....[116]....
        /*0c14*/ 	.word	0xffffffff


	//   ....[117]....
        /*0c18*/ 	.word	0xffffffff


	//   ....[118]....
        /*0c1c*/ 	.word	0xffffffff


	//   ....[119]....
        /*0c20*/ 	.word	0xffffffff


	//   ....[120]....
        /*0c24*/ 	.word	0xffffffff


	//   ....[121]....
        /*0c28*/ 	.word	0xffffffff


	//   ....[122]....
        /*0c2c*/ 	.word	0xffffffff


	//   ....[123]....
        /*0c30*/ 	.word	0xffffffff


	//   ....[124]....
        /*0c34*/ 	.word	0xffffffff


	//   ....[125]....
        /*0c38*/ 	.word	0xffffffff


	//   ....[126]....
        /*0c3c*/ 	.word	0xffffffff


	//   ....[127]....
        /*0c40*/ 	.word	0xffffffff


	//   ....[128]....
        /*0c44*/ 	.word	0xffffffff


	//   ....[129]....
        /*0c48*/ 	.word	0xffffffff


	//   ....[130]....
        /*0c4c*/ 	.word	0xffffffff


	//   ....[131]....
        /*0c50*/ 	.word	0xffffffff


	//   ....[132]....
        /*0c54*/ 	.word	0xffffffff


	//   ....[133]....
        /*0c58*/ 	.word	0xffffffff


	//   ....[134]....
        /*0c5c*/ 	.word	0xffffffff


	//   ....[135]....
        /*0c60*/ 	.word	0xffffffff


	//   ....[136]....
        /*0c64*/ 	.word	0xffffffff


	//   ....[137]....
        /*0c68*/ 	.word	0xffffffff


	//   ....[138]....
        /*0c6c*/ 	.word	0xffffffff


	//   ....[139]....
        /*0c70*/ 	.word	0xffffffff


	//   ....[140]....
        /*0c74*/ 	.word	0xffffffff


	//   ....[141]....
        /*0c78*/ 	.word	0xffffffff


	//   ....[142]....
        /*0c7c*/ 	.word	0xffffffff


	//   ....[143]....
        /*0c80*/ 	.word	0xffffffff


	//   ....[144]....
        /*0c84*/ 	.word	0xffffffff


	//   ....[145]....
        /*0c88*/ 	.word	0xffffffff


	//   ....[146]....
        /*0c8c*/ 	.word	0xffffffff


	//   ....[147]....
        /*0c90*/ 	.word	0xffffffff


	//   ....[148]....
        /*0c94*/ 	.word	0xffffffff


	//   ....[149]....
        /*0c98*/ 	.word	0xffffffff


	//   ....[150]....
        /*0c9c*/ 	.word	0xffffffff


	//   ....[151]....
        /*0ca0*/ 	.word	0xffffffff


	//   ....[152]....
        /*0ca4*/ 	.word	0xffffffff


	//   ....[153]....
        /*0ca8*/ 	.word	0xffffffff


	//   ....[154]....
        /*0cac*/ 	.word	0xffffffff


	//   ....[155]....
        /*0cb0*/ 	.word	0xffffffff


	//   ....[156]....
        /*0cb4*/ 	.word	0xffffffff


	//   ....[157]....
        /*0cb8*/ 	.word	0xffffffff


	//   ....[158]....
        /*0cbc*/ 	.word	0xffffffff


	//   ....[159]....
        /*0cc0*/ 	.word	0xffffffff


	//   ....[160]....
        /*0cc4*/ 	.word	0xffffffff


	//   ....[161]....
        /*0cc8*/ 	.word	0xffffffff


	//   ....[162]....
        /*0ccc*/ 	.word	0xffffffff


	//   ....[163]....
        /*0cd0*/ 	.word	0xffffffff


	//   ....[164]....
        /*0cd4*/ 	.word	0xffffffff


	//   ....[165]....
        /*0cd8*/ 	.word	0xffffffff


	//   ....[166]....
        /*0cdc*/ 	.word	0xffffffff


	//   ....[167]....
        /*0ce0*/ 	.word	0xffffffff


	//   ....[168]....
        /*0ce4*/ 	.word	0xffffffff


	//   ....[169]....
        /*0ce8*/ 	.word	0xffffffff


	//   ....[170]....
        /*0cec*/ 	.word	0xffffffff


	//   ....[171]....
        /*0cf0*/ 	.word	0xffffffff


	//   ....[172]....
        /*0cf4*/ 	.word	0xffffffff


	//   ....[173]....
        /*0cf8*/ 	.word	0xffffffff


	//   ....[174]....
        /*0cfc*/ 	.word	0xffffffff


	//   ....[175]....
        /*0d00*/ 	.word	0xffffffff


	//   ....[176]....
        /*0d04*/ 	.word	0xffffffff


	//   ....[177]....
        /*0d08*/ 	.word	0xffffffff


	//   ....[178]....
        /*0d0c*/ 	.word	0xffffffff


	//   ....[179]....
        /*0d10*/ 	.word	0xffffffff


	//   ....[180]....
        /*0d14*/ 	.word	0xffffffff


	//   ....[181]....
        /*0d18*/ 	.word	0xffffffff


	//   ....[182]....
        /*0d1c*/ 	.word	0xffffffff


	//   ....[183]....
        /*0d20*/ 	.word	0xffffffff


	//   ....[184]....
        /*0d24*/ 	.word	0xffffffff


	//   ....[185]....
        /*0d28*/ 	.word	0x0500000f


	//   ....[186]....
        /*0d2c*/ 	.word	0x0500000f


	//   ....[187]....
        /*0d30*/ 	.word	0x0500000f


	//   ....[188]....
        /*0d34*/ 	.word	0x0500000f


	//   ....[189]....
        /*0d38*/ 	.word	0x0500000f


	//   ....[190]....
        /*0d3c*/ 	.word	0x0500000f


	//   ....[191]....
        /*0d40*/ 	.word	0x0500000f


	//   ....[192]....
        /*0d44*/ 	.word	0x0500000f


	//   ....[193]....
        /*0d48*/ 	.word	0x0500000f


	//   ....[194]....
        /*0d4c*/ 	.word	0x0500000f


	//   ....[195]....
        /*0d50*/ 	.word	0x0500000f


	//   ....[196]....
        /*0d54*/ 	.word	0x0500000f


	//   ....[197]....
        /*0d58*/ 	.word	0x0500000f


	//   ....[198]....
        /*0d5c*/ 	.word	0x0500000f


	//   ....[199]....
        /*0d60*/ 	.word	0x0500000f


	//   ....[200]....
        /*0d64*/ 	.word	0x0500000f


	//   ....[201]....
        /*0d68*/ 	.word	0x0500000f


	//   ....[202]....
        /*0d6c*/ 	.word	0x0500000f


	//   ....[203]....
        /*0d70*/ 	.word	0x0500000f


	//   ....[204]....
        /*0d74*/ 	.word	0x0500000f


	//   ....[205]....
        /*0d78*/ 	.word	0x0500000f


	//   ....[206]....
        /*0d7c*/ 	.word	0x0500000f


	//   ....[207]....
        /*0d80*/ 	.word	0x0500000f


	//   ....[208]....
        /*0d84*/ 	.word	0x0500000f


	//   ....[209]....
        /*0d88*/ 	.word	0x0500000f


	//   ....[210]....
        /*0d8c*/ 	.word	0x0500000f


	//   ....[211]....
        /*0d90*/ 	.word	0x0500000f


	//   ....[212]....
        /*0d94*/ 	.word	0x0500000f


	//   ....[213]....
        /*0d98*/ 	.word	0x0500000f


	//   ....[214]....
        /*0d9c*/ 	.word	0x0500000f


	//   ....[215]....
        /*0da0*/ 	.word	0x0500000f


	//   ....[216]....
        /*0da4*/ 	.word	0x0500000f


	//   ....[217]....
        /*0da8*/ 	.word	0x0500000f


	//   ....[218]....
        /*0dac*/ 	.word	0x0500000f


	//   ....[219]....
        /*0db0*/ 	.word	0x0500000f


	//   ....[220]....
        /*0db4*/ 	.word	0x0500000f


	//   ....[221]....
        /*0db8*/ 	.word	0x0500000f


	//   ....[222]....
        /*0dbc*/ 	.word	0x0500000f


	//   ....[223]....
        /*0dc0*/ 	.word	0x0500000f


	//   ....[224]....
        /*0dc4*/ 	.word	0x0500000f


	//   ....[225]....
        /*0dc8*/ 	.word	0x0500000f


	//   ....[226]....
        /*0dcc*/ 	.word	0x0500000f


	//   ....[227]....
        /*0dd0*/ 	.word	0x0500000f


	//   ....[228]....
        /*0dd4*/ 	.word	0x0500000f


	//   ....[229]....
        /*0dd8*/ 	.word	0x0500000f


	//   ....[230]....
        /*0ddc*/ 	.word	0x0500000f


	//   ....[231]....
        /*0de0*/ 	.word	0x0500000f


	//   ....[232]....
        /*0de4*/ 	.word	0x0500000f


	//   ....[233]....
        /*0de8*/ 	.word	0x0500000f


	//   ....[234]....
        /*0dec*/ 	.word	0x0500000f


	//   ....[235]....
        /*0df0*/ 	.word	0x0500000f


	//   ....[236]....
        /*0df4*/ 	.word	0x0500000f


	//   ....[237]....
        /*0df8*/ 	.word	0x0500000f


	//   ....[238]....
        /*0dfc*/ 	.word	0x0500000f


	//   ....[239]....
        /*0e00*/ 	.word	0x0500000f


	//   ....[240]....
        /*0e04*/ 	.word	0x0500000f


	//   ....[241]....
        /*0e08*/ 	.word	0x0500000f


	//   ....[242]....
        /*0e0c*/ 	.word	0x0500000f


	//   ....[243]....
        /*0e10*/ 	.word	0x0500000f


	//   ....[244]....
        /*0e14*/ 	.word	0x0500000f


	//   ....[245]....
        /*0e18*/ 	.word	0x0500000f


	//   ....[246]....
        /*0e1c*/ 	.word	0x0500000f


	//   ....[247]....
        /*0e20*/ 	.word	0x0500000f


	//   ....[248]....
        /*0e24*/ 	.word	0x0500000f


	//   ....[249]....
        /*0e28*/ 	.word	0x0500000f


	//   ....[250]....
        /*0e2c*/ 	.word	0x0500000f


	//   ....[251]....
        /*0e30*/ 	.word	0x0500000f


	//   ....[252]....
        /*0e34*/ 	.word	0x0500000f


	//   ....[253]....
        /*0e38*/ 	.word	0x0500000f


	//   ....[254]....
        /*0e3c*/ 	.word	0x0500000f


	//   ....[255]....
        /*0e40*/ 	.word	0x0500000f


	//   ....[0]....
        /*0e44*/ 	.word	0x0500000f


	//   ....[1]....
        /*0e48*/ 	.word	0x0500000f


	//   ....[2]....
        /*0e4c*/ 	.word	0x0500000f


	//   ....[3]....
        /*0e50*/ 	.word	0x0500000f


	//   ....[4]....
        /*0e54*/ 	.word	0x0500000f


	//   ....[5]....
        /*0e58*/ 	.word	0x0500000f


	//   ....[6]....
        /*0e5c*/ 	.word	0x0500000f


	//   ....[7]....
        /*0e60*/ 	.word	0x0500000f


	//   ....[8]....
        /*0e64*/ 	.word	0x0500000f


	//   ....[9]....
        /*0e68*/ 	.word	0x0500000f


	//   ....[10]....
        /*0e6c*/ 	.word	0x0500000f


	//   ....[11]....
        /*0e70*/ 	.word	0x0500000f


	//   ....[12]....
        /*0e74*/ 	.word	0x0500000f


	//   ....[13]....
        /*0e78*/ 	.word	0x0500000f


	//   ....[14]....
        /*0e7c*/ 	.word	0x0500000f


	//   ....[15]....
        /*0e80*/ 	.word	0x0500000f


	//   ....[16]....
        /*0e84*/ 	.word	0x0500000f


	//   ....[17]....
        /*0e88*/ 	.word	0x0500000f


	//   ....[18]....
        /*0e8c*/ 	.word	0x0500000f


	//   ....[19]....
        /*0e90*/ 	.word	0x0500000f


	//   ....[20]....
        /*0e94*/ 	.word	0x0500000f


	//   ....[21]....
        /*0e98*/ 	.word	0x0500000f


	//   ....[22]....
        /*0e9c*/ 	.word	0x0500000f


	//   ....[23]....
        /*0ea0*/ 	.word	0x0500000f


	//   ....[24]....
        /*0ea4*/ 	.word	0x0500000f


	//   ....[25]....
        /*0ea8*/ 	.word	0x0500000f


	//   ....[26]....
        /*0eac*/ 	.word	0x0500000f


	//   ....[27]....
        /*0eb0*/ 	.word	0x0500000f


	//   ....[28]....
        /*0eb4*/ 	.word	0x0500000f


	//   ....[29]....
        /*0eb8*/ 	.word	0x0500000f


	//   ....[30]....
        /*0ebc*/ 	.word	0x0500000f


	//   ....[31]....
        /*0ec0*/ 	.word	0x0500000f


	//   ....[32]....
        /*0ec4*/ 	.word	0x0500000f


	//   ....[33]....
        /*0ec8*/ 	.word	0x0500000f


	//   ....[34]....
        /*0ecc*/ 	.word	0x0500000f


	//   ....[35]....
        /*0ed0*/ 	.word	0x0500000f


	//   ....[36]....
        /*0ed4*/ 	.word	0x0500000f


	//   ....[37]....
        /*0ed8*/ 	.word	0x0500000f


	//   ....[38]....
        /*0edc*/ 	.word	0x0500000f


	//   ....[39]....
        /*0ee0*/ 	.word	0x0500000f


	//   ....[40]....
        /*0ee4*/ 	.word	0x0500000f


	//   ....[41]....
        /*0ee8*/ 	.word	0x0500000f


	//   ....[42]....
        /*0eec*/ 	.word	0x0500000f


	//   ....[43]....
        /*0ef0*/ 	.word	0x0500000f


	//   ....[44]....
        /*0ef4*/ 	.word	0x0500000f


	//   ....[45]....
        /*0ef8*/ 	.word	0x0500000f


	//   ....[46]....
        /*0efc*/ 	.word	0x0500000f


	//   ....[47]....
        /*0f00*/ 	.word	0x0500000f


	//   ....[48]....
        /*0f04*/ 	.word	0x0500000f


	//   ....[49]....
        /*0f08*/ 	.word	0x0500000f


	//   ....[50]....
        /*0f0c*/ 	.word	0x0500000f


	//   ....[51]....
        /*0f10*/ 	.word	0x0500000f


	//   ....[52]....
        /*0f14*/ 	.word	0x0500000f


	//   ....[53]....
        /*0f18*/ 	.word	0x0500000f


	//   ....[54]....
        /*0f1c*/ 	.word	0x0500000f


	//   ....[55]....
        /*0f20*/ 	.word	0x0500000f


	//   ....[56]....
        /*0f24*/ 	.word	0x0500000f


	//   ....[57]....
        /*0f28*/ 	.word	0x0500000f


	//   ....[58]....
        /*0f2c*/ 	.word	0x0500000f


	//   ....[59]....
        /*0f30*/ 	.word	0x0500000f


	//   ....[60]....
        /*0f34*/ 	.word	0x0500000f


	//   ....[61]....
        /*0f38*/ 	.word	0x0500000f


	//   ....[62]....
        /*0f3c*/ 	.word	0x0500000f


	//----- nvinfo : EIATTR_COOP_GROUP_INSTR_OFFSETS
	.align		4
.L_1546:
        /*0f40*/ 	.byte	0x04, 0x28
        /*0f42*/ 	.short	(.L_1548 - .L_1547)


	//   ....[0]....
.L_1547:
        /*0f44*/ 	.word	0x00000070


	//   ....[1]....
        /*0f48*/ 	.word	0x00000140


	//   ....[2]....
        /*0f4c*/ 	.word	0x00000190


	//   ....[3]....
        /*0f50*/ 	.word	0x000003c0


	//   ....[4]....
        /*0f54*/ 	.word	0x00000520


	//   ....[5]....
        /*0f58*/ 	.word	0x00000640


	//   ....[6]....
        /*0f5c*/ 	.word	0x000007a0


	//   ....[7]....
        /*0f60*/ 	.word	0x000038b0


	//   ....[8]....
        /*0f64*/ 	.word	0x000038c0


	//   ....[9]....
        /*0f68*/ 	.word	0x00003fc0


	//   ....[10]....
        /*0f6c*/ 	.word	0x00003fd0


	//   ....[11]....
        /*0f70*/ 	.word	0x00004b90


	//   ....[12]....
        /*0f74*/ 	.word	0x00004ba0


	//   ....[13]....
        /*0f78*/ 	.word	0x00005320


	//   ....[14]....
        /*0f7c*/ 	.word	0x00005330


	//   ....[15]....
        /*0f80*/ 	.word	0x00005cf0


	//   ....[16]....
        /*0f84*/ 	.word	0x00005d00


	//   ....[17]....
        /*0f88*/ 	.word	0x00005e10


	//   ....[18]....
        /*0f8c*/ 	.word	0x00005e20


	//   ....[19]....
        /*0f90*/ 	.word	0x00006230


	//   ....[20]....
        /*0f94*/ 	.word	0x00006250


	//   ....[21]....
        /*0f98*/ 	.word	0x00006520


	//   ....[22]....
        /*0f9c*/ 	.word	0x00006540


	//   ....[23]....
        /*0fa0*/ 	.word	0x000071a0


	//   ....[24]....
        /*0fa4*/ 	.word	0x00007920


	//   ....[25]....
        /*0fa8*/ 	.word	0x00007930


	//   ....[26]....
        /*0fac*/ 	.word	0x00007940


	//   ....[27]....
        /*0fb0*/ 	.word	0x00007950


	//   ....[28]....
        /*0fb4*/ 	.word	0x00007c70


	//   ....[29]....
        /*0fb8*/ 	.word	0x00007c80


	//   ....[30]....
        /*0fbc*/ 	.word	0x00007c90


	//   ....[31]....
        /*0fc0*/ 	.word	0x00007ca0


	//   ....[32]....
        /*0fc4*/ 	.word	0x00008eb0


	//   ....[33]....
        /*0fc8*/ 	.word	0x00008ec0


	//   ....[34]....
        /*0fcc*/ 	.word	0x00008ed0


	//   ....[35]....
        /*0fd0*/ 	.word	0x00008ee0


	//   ....[36]....
        /*0fd4*/ 	.word	0x00008fe0


	//   ....[37]....
        /*0fd8*/ 	.word	0x00009000


	//   ....[38]....
        /*0fdc*/ 	.word	0x00009090


	//   ....[39]....
        /*0fe0*/ 	.word	0x000090f0


	//   ....[40]....
        /*0fe4*/ 	.word	0x0000aac0


	//   ....[41]....
        /*0fe8*/ 	.word	0x0000b000


	//   ....[42]....
        /*0fec*/ 	.word	0x0000b010


	//   ....[43]....
        /*0ff0*/ 	.word	0x0000b030


	//   ....[44]....
        /*0ff4*/ 	.word	0x0000b780


	//   ....[45]....
        /*0ff8*/ 	.word	0x0000b7b0


	//   ....[46]....
        /*0ffc*/ 	.word	0x0000ccf0


	//   ....[47]....
        /*1000*/ 	.word	0x0000cd20


	//   ....[48]....
        /*1004*/ 	.word	0x0000d960


	//   ....[49]....
        /*1008*/ 	.word	0x0000d980


	//   ....[50]....
        /*100c*/ 	.word	0x0000de60


	//   ....[51]....
        /*1010*/ 	.word	0x0000de80


	//   ....[52]....
        /*1014*/ 	.word	0x0000fe00


	//   ....[53]....
        /*1018*/ 	.word	0x0000fe60


	//   ....[54]....
        /*101c*/ 	.word	0x00010890


	//   ....[55]....
        /*1020*/ 	.word	0x00010900


	//   ....[56]....
        /*1024*/ 	.word	0x00011a40


	//   ....[57]....
        /*1028*/ 	.word	0x00011ad0


	//   ....[58]....
        /*102c*/ 	.word	0x00011b80


	//   ....[59]....
        /*1030*/ 	.word	0x00011d50


	//   ....[60]....
        /*1034*/ 	.word	0x000135a0


	//   ....[61]....
        /*1038*/ 	.word	0x000135c0


	//   ....[62]....
        /*103c*/ 	.word	0x000135d0


	//   ....[63]....
        /*1040*/ 	.word	0x000135e0


	//   ....[64]....
        /*1044*/ 	.word	0x00014000


	//   ....[65]....
        /*1048*/ 	.word	0x00014010


	//   ....[66]....
        /*104c*/ 	.word	0x00014240


	//   ....[67]....
        /*1050*/ 	.word	0x00014250


	//   ....[68]....
        /*1054*/ 	.word	0x00014480


	//   ....[69]....
        /*1058*/ 	.word	0x00014490


	//   ....[70]....
        /*105c*/ 	.word	0x000146c0


	//   ....[71]....
        /*1060*/ 	.word	0x000146d0


	//   ....[72]....
        /*1064*/ 	.word	0x00014ba0


	//   ....[73]....
        /*1068*/ 	.word	0x00014bb0


	//   ....[74]....
        /*106c*/ 	.word	0x00015830


	//   ....[75]....
        /*1070*/ 	.word	0x00015840


	//   ....[76]....
        /*1074*/ 	.word	0x00016e90


	//   ....[77]....
        /*1078*/ 	.word	0x00016ea0


	//   ....[78]....
        /*107c*/ 	.word	0x000170e0


	//   ....[79]....
        /*1080*/ 	.word	0x000170f0


	//   ....[80]....
        /*1084*/ 	.word	0x00017320


	//   ....[81]....
        /*1088*/ 	.word	0x00017330


	//   ....[82]....
        /*108c*/ 	.word	0x00017560


	//   ....[83]....
        /*1090*/ 	.word	0x00017570


	//   ....[84]....
        /*1094*/ 	.word	0x00017800


	//   ....[85]....
        /*1098*/ 	.word	0x000179f0


	//   ....[86]....
        /*109c*/ 	.word	0x00017a20


	//   ....[87]....
        /*10a0*/ 	.word	0x00017a50


	//   ....[88]....
        /*10a4*/ 	.word	0x00017a80


	//   ....[89]....
        /*10a8*/ 	.word	0x00017ab0


	//   ....[90]....
        /*10ac*/ 	.word	0x00017ae0


	//   ....[91]....
        /*10b0*/ 	.word	0x00017c70


	//   ....[92]....
        /*10b4*/ 	.word	0x00017ca0


	//   ....[93]....
        /*10b8*/ 	.word	0x00017cd0


	//   ....[94]....
        /*10bc*/ 	.word	0x00017d00


	//   ....[95]....
        /*10c0*/ 	.word	0x00017d30


	//   ....[96]....
        /*10c4*/ 	.word	0x00017d60


	//   ....[97]....
        /*10c8*/ 	.word	0x00017df0


	//   ....[98]....
        /*10cc*/ 	.word	0x00017e20


	//   ....[99]....
        /*10d0*/ 	.word	0x00017e30


	//   ....[100]....
        /*10d4*/ 	.word	0x00017e70


	//   ....[101]....
        /*10d8*/ 	.word	0x00019320


	//   ....[102]....
        /*10dc*/ 	.word	0x0001b420


	//   ....[103]....
        /*10e0*/ 	.word	0x0001b440


	//   ....[104]....
        /*10e4*/ 	.word	0x0001b4d0


	//   ....[105]....
        /*10e8*/ 	.word	0x0001b4f0


	//   ....[106]....
        /*10ec*/ 	.word	0x0001b570


	//   ....[107]....
        /*10f0*/ 	.word	0x0001b590


	//   ....[108]....
        /*10f4*/ 	.word	0x0001b610


	//   ....[109]....
        /*10f8*/ 	.word	0x0001b630


	//   ....[110]....
        /*10fc*/ 	.word	0x0001b6b0


	//   ....[111]....
        /*1100*/ 	.word	0x0001b6d0


	//   ....[112]....
        /*1104*/ 	.word	0x0001b6e0


	//   ....[113]....
        /*1108*/ 	.word	0x0001b6f0


	//   ....[114]....
        /*110c*/ 	.word	0x0001bf40


	//   ....[115]....
        /*1110*/ 	.word	0x0001bf70


	//   ....[116]....
        /*1114*/ 	.word	0x0001c030


	//   ....[117]....
        /*1118*/ 	.word	0x0001c040


	//   ....[118]....
        /*111c*/ 	.word	0x0001c0d0


	//   ....[119]....
        /*1120*/ 	.word	0x0001c0e0


	//   ....[120]....
        /*1124*/ 	.word	0x0001c170


	//   ....[121]....
        /*1128*/ 	.word	0x0001c180


	//   ....[122]....
        /*112c*/ 	.word	0x0001c210


	//   ....[123]....
        /*1130*/ 	.word	0x0001c220


	//   ....[124]....
        /*1134*/ 	.word	0x0001c2b0


	//   ....[125]....
        /*1138*/ 	.word	0x0001c2c0


	//   ....[126]....
        /*113c*/ 	.word	0x0001c340


	//   ....[127]....
        /*1140*/ 	.word	0x0001c350


	//   ....[128]....
        /*1144*/ 	.word	0x0001c360


	//   ....[129]....
        /*1148*/ 	.word	0x0001c370


	//   ....[130]....
        /*114c*/ 	.word	0x0001c7d0


	//   ....[131]....
        /*1150*/ 	.word	0x0001c800


	//   ....[132]....
        /*1154*/ 	.word	0x0001c850


	//   ....[133]....
        /*1158*/ 	.word	0x0001c910


	//   ....[134]....
        /*115c*/ 	.word	0x0001c920


	//   ....[135]....
        /*1160*/ 	.word	0x0001c950


	//   ....[136]....
        /*1164*/ 	.word	0x0001c9e0


	//   ....[137]....
        /*1168*/ 	.word	0x0001ca90


	//   ....[138]....
        /*116c*/ 	.word	0x0001caa0


	//   ....[139]....
        /*1170*/ 	.word	0x0001cad0


	//   ....[140]....
        /*1174*/ 	.word	0x0001cae0


	//   ....[141]....
        /*1178*/ 	.word	0x0001cb70


	//   ....[142]....
        /*117c*/ 	.word	0x0001d280


	//   ....[143]....
        /*1180*/ 	.word	0x0001d2a0


	//   ....[144]....
        /*1184*/ 	.word	0x0001d2f0


	//   ....[145]....
        /*1188*/ 	.word	0x0001d300


	//   ....[146]....
        /*118c*/ 	.word	0x0001d340


	//   ....[147]....
        /*1190*/ 	.word	0x0001d350


	//   ....[148]....
        /*1194*/ 	.word	0x0001d390


	//   ....[149]....
        /*1198*/ 	.word	0x0001d3a0


	//   ....[150]....
        /*119c*/ 	.word	0x0001d3e0


	//   ....[151]....
        /*11a0*/ 	.word	0x0001d3f0


	//   ....[152]....
        /*11a4*/ 	.word	0x0001d400


	//   ....[153]....
        /*11a8*/ 	.word	0x0001d440


	//   ....[154]....
        /*11ac*/ 	.word	0x0001d760


	//   ....[155]....
        /*11b0*/ 	.word	0x0001d780


	//   ....[156]....
        /*11b4*/ 	.word	0x0001d790


	//   ....[157]....
        /*11b8*/ 	.word	0x0001d7a0


	//   ....[158]....
        /*11bc*/ 	.word	0x0001d7c0


	//   ....[159]....
        /*11c0*/ 	.word	0x0001d830


	//   ....[160]....
        /*11c4*/ 	.word	0x0001d8a0


	//   ....[161]....
        /*11c8*/ 	.word	0x0001d8c0


	//   ....[162]....
        /*11cc*/ 	.word	0x0001d8d0


	//   ....[163]....
        /*11d0*/ 	.word	0x0001d930


	//   ....[164]....
        /*11d4*/ 	.word	0x0001d950


	//   ....[165]....
        /*11d8*/ 	.word	0x0001d9b0


	//   ....[166]....
        /*11dc*/ 	.word	0x0001def0


	//   ....[167]....
        /*11e0*/ 	.word	0x0001df20


	//   ....[168]....
        /*11e4*/ 	.word	0x0001df80


	//   ....[169]....
        /*11e8*/ 	.word	0x0001dfb0


	//   ....[170]....
        /*11ec*/ 	.word	0x0001dfe0


	//   ....[171]....
        /*11f0*/ 	.word	0x0001e010


	//   ....[172]....
        /*11f4*/ 	.word	0x0001e040


	//   ....[173]....
        /*11f8*/ 	.word	0x0001e070


	//   ....[174]....
        /*11fc*/ 	.word	0x0001e210


	//   ....[175]....
        /*1200*/ 	.word	0x0001e240


	//   ....[176]....
        /*1204*/ 	.word	0x0001e270


	//   ....[177]....
        /*1208*/ 	.word	0x0001e2a0


	//   ....[178]....
        /*120c*/ 	.word	0x0001e2d0


	//   ....[179]....
        /*1210*/ 	.word	0x0001e300


	//   ....[180]....
        /*1214*/ 	.word	0x0001e3c0


	//   ....[181]....
        /*1218*/ 	.word	0x0001e3e0


	//   ....[182]....
        /*121c*/ 	.word	0x0001e400


	//   ....[183]....
        /*1220*/ 	.word	0x0001e460


	//   ....[184]....
        /*1224*/ 	.word	0x0001ee80


	//   ....[185]....
        /*1228*/ 	.word	0x0001f1a0


	//   ....[186]....
        /*122c*/ 	.word	0x0001f230


	//   ....[187]....
        /*1230*/ 	.word	0x0001f2c0


	//   ....[188]....
        /*1234*/ 	.word	0x0001f350


	//   ....[189]....
        /*1238*/ 	.word	0x0001f430


	//   ....[190]....
        /*123c*/ 	.word	0x0001f4c0


	//   ....[191]....
        /*1240*/ 	.word	0x0001f560


	//   ....[192]....
        /*1244*/ 	.word	0x0001f5f0


	//   ....[193]....
        /*1248*/ 	.word	0x0001f6e0


	//   ....[194]....
        /*124c*/ 	.word	0x0001f770


	//   ....[195]....
        /*1250*/ 	.word	0x0001f810


	//   ....[196]....
        /*1254*/ 	.word	0x0001f8a0


	//   ....[197]....
        /*1258*/ 	.word	0x0001f980


	//   ....[198]....
        /*125c*/ 	.word	0x0001fa20


	//   ....[199]....
        /*1260*/ 	.word	0x0001fab0


	//   ....[200]....
        /*1264*/ 	.word	0x0001fb00


	//   ....[201]....
        /*1268*/ 	.word	0x0001fb50


	//   ....[202]....
        /*126c*/ 	.word	0x0001fbf0


	//   ....[203]....
        /*1270*/ 	.word	0x0001fc80


	//   ....[204]....
        /*1274*/ 	.word	0x0001fcd0


	//   ....[205]....
        /*1278*/ 	.word	0x0001fd20


	//   ....[206]....
        /*127c*/ 	.word	0x0001fe20


	//   ....[207]....
        /*1280*/ 	.word	0x0001fed0


	//   ....[208]....
        /*1284*/ 	.word	0x0001ff20


	//   ....[209]....
        /*1288*/ 	.word	0x0001ff70


	//   ....[210]....
        /*128c*/ 	.word	0x00020100


	//   ....[211]....
        /*1290*/ 	.word	0x00020280


	//   ....[212]....
        /*1294*/ 	.word	0x000202f0


	//   ....[213]....
        /*1298*/ 	.word	0x00020340


	//   ....[214]....
        /*129c*/ 	.word	0x000205f0


	//   ....[215]....
        /*12a0*/ 	.word	0x00020640


	//   ....[216]....
        /*12a4*/ 	.word	0x000206d0


	//   ....[217]....
        /*12a8*/ 	.word	0x00020760


	//   ....[218]....
        /*12ac*/ 	.word	0x000207f0


	//   ....[219]....
        /*12b0*/ 	.word	0x00020880


	//   ....[220]....
        /*12b4*/ 	.word	0x00020910


	//   ....[221]....
        /*12b8*/ 	.word	0x000209a0


	//   ....[222]....
        /*12bc*/ 	.word	0x00020a20


	//   ....[223]....
        /*12c0*/ 	.word	0x00020a70


	//   ....[224]....
        /*12c4*/ 	.word	0x00020b10


	//   ....[225]....
        /*12c8*/ 	.word	0x00020ba0


	//   ....[226]....
        /*12cc*/ 	.word	0x00020c30


	//   ....[227]....
        /*12d0*/ 	.word	0x00020c80


	//   ....[228]....
        /*12d4*/ 	.word	0x00020d20


	//   ....[229]....
        /*12d8*/ 	.word	0x00020db0


	//   ....[230]....
        /*12dc*/ 	.word	0x00020e50


	//   ....[231]....
        /*12e0*/ 	.word	0x00020ee0


	//   ....[232]....
        /*12e4*/ 	.word	0x00020f80


	//   ....[233]....
        /*12e8*/ 	.word	0x00021010


	//   ....[234]....
        /*12ec*/ 	.word	0x000210e0


	//   ....[235]....
        /*12f0*/ 	.word	0x000213c0


	//   ....[236]....
        /*12f4*/ 	.word	0x000214b0


	//   ....[237]....
        /*12f8*/ 	.word	0x00021550


	//   ....[238]....
        /*12fc*/ 	.word	0x000215b0


	//   ....[239]....
        /*1300*/ 	.word	0x000216a0


	//   ....[240]....
        /*1304*/ 	.word	0x00021710


	//   ....[241]....
        /*1308*/ 	.word	0x00021800


	//   ....[242]....
        /*130c*/ 	.word	0x00021870


	//   ....[243]....
        /*1310*/ 	.word	0x00021960


	//   ....[244]....
        /*1314*/ 	.word	0x000219d0


	//   ....[245]....
        /*1318*/ 	.word	0x00021ac0


	//   ....[246]....
        /*131c*/ 	.word	0x00021b30


	//   ....[247]....
        /*1320*/ 	.word	0x00021bd0


	//   ....[248]....
        /*1324*/ 	.word	0x00021cc0


	//   ....[249]....
        /*1328*/ 	.word	0x00021d30


	//   ....[250]....
        /*132c*/ 	.word	0x00021d90


	//   ....[251]....
        /*1330*/ 	.word	0x00021e80


	//   ....[252]....
        /*1334*/ 	.word	0x00021ee0


	//   ....[253]....
        /*1338*/ 	.word	0x00021fe0


	//   ....[254]....
        /*133c*/ 	.word	0x00022040


	//   ....[255]....
        /*1340*/ 	.word	0x00022140


	//   ....[0]....
        /*1344*/ 	.word	0x000221a0


	//   ....[1]....
        /*1348*/ 	.word	0x000222a0


	//   ....[2]....
        /*134c*/ 	.word	0x00022300


	//   ....[3]....
        /*1350*/ 	.word	0x00022400


	//   ....[4]....
        /*1354*/ 	.word	0x00022460


	//   ....[5]....
        /*1358*/ 	.word	0x00022560


	//   ....[6]....
        /*135c*/ 	.word	0x000225c0


	//   ....[7]....
        /*1360*/ 	.word	0x00022660


	//   ....[8]....
        /*1364*/ 	.word	0x000227e0


	//   ....[9]....
        /*1368*/ 	.word	0x000228b0


	//   ....[10]....
        /*136c*/ 	.word	0x00022970


	//   ....[11]....
        /*1370*/ 	.word	0x00022a80


	//   ....[12]....
        /*1374*/ 	.word	0x00022ae0


	//   ....[13]....
        /*1378*/ 	.word	0x00022bf0


	//   ....[14]....
        /*137c*/ 	.word	0x00022c50


	//   ....[15]....
        /*1380*/ 	.word	0x00022d60


	//   ....[16]....
        /*1384*/ 	.word	0x00022dc0


	//   ....[17]....
        /*1388*/ 	.word	0x00022ed0


	//   ....[18]....
        /*138c*/ 	.word	0x00022f30


	//   ....[19]....
        /*1390*/ 	.word	0x00022ff0


	//   ....[20]....
        /*1394*/ 	.word	0x00023150


	//   ....[21]....
        /*1398*/ 	.word	0x000231f0


	//   ....[22]....
        /*139c*/ 	.word	0x00023250


	//   ....[23]....
        /*13a0*/ 	.word	0x00023300


	//   ....[24]....
        /*13a4*/ 	.word	0x00023360


	//   ....[25]....
        /*13a8*/ 	.word	0x00023410


	//   ....[26]....
        /*13ac*/ 	.word	0x00023470


	//   ....[27]....
        /*13b0*/ 	.word	0x00023520


	//   ....[28]....
        /*13b4*/ 	.word	0x00023580


	//   ....[29]....
        /*13b8*/ 	.word	0x00023630


	//   ....[30]....
        /*13bc*/ 	.word	0x00023690


	//   ....[31]....
        /*13c0*/ 	.word	0x00023740


	//   ....[32]....
        /*13c4*/ 	.word	0x00023830


	//   ....[33]....
        /*13c8*/ 	.word	0x000238d0


	//   ....[34]....
        /*13cc*/ 	.word	0x00023930


	//   ....[35]....
        /*13d0*/ 	.word	0x00023a00


	//   ....[36]....
        /*13d4*/ 	.word	0x00023a60


	//   ....[37]....
        /*13d8*/ 	.word	0x00023b30


	//   ....[38]....
        /*13dc*/ 	.word	0x00023b90


	//   ....[39]....
        /*13e0*/ 	.word	0x00023c60


	//   ....[40]....
        /*13e4*/ 	.word	0x00023cc0


	//   ....[41]....
        /*13e8*/ 	.word	0x00023d90


	//   ....[42]....
        /*13ec*/ 	.word	0x00023df0


	//   ....[43]....
        /*13f0*/ 	.word	0x00023ec0


	//   ....[44]....
        /*13f4*/ 	.word	0x00023f50


	//   ....[45]....
        /*13f8*/ 	.word	0x00023ff0


	//   ....[46]....
        /*13fc*/ 	.word	0x00024170


	//   ....[47]....
        /*1400*/ 	.word	0x000241e0


	//   ....[48]....
        /*1404*/ 	.word	0x00024250


	//   ....[49]....
        /*1408*/ 	.word	0x000242c0


	//   ....[50]....
        /*140c*/ 	.word	0x00024330


	//   ....[51]....
        /*1410*/ 	.word	0x000243b0


	//   ....[52]....
        /*1414*/ 	.word	0x00024430


	//   ....[53]....
        /*1418*/ 	.word	0x000244c0


	//   ....[54]....
        /*141c*/ 	.word	0x00024530


	//   ....[55]....
        /*1420*/ 	.word	0x000245a0


	//   ....[56]....
        /*1424*/ 	.word	0x00024610


	//   ....[57]....
        /*1428*/ 	.word	0x00024690


	//   ....[58]....
        /*142c*/ 	.word	0x00024700


	//   ....[59]....
        /*1430*/ 	.word	0x00024790


	//   ....[60]....
        /*1434*/ 	.word	0x000247f0


	//   ....[61]....
        /*1438*/ 	.word	0x00024880


	//   ....[62]....
        /*143c*/ 	.word	0x000249b0


	//----- nvinfo : EIATTR_REG_RECONFIG
	.align		4
.L_1548:
        /*1440*/ 	.byte	0x01, 0x54
	.zero		2


	//----- nvinfo : EIATTR_SYSCALL_OFFSETS
	.align		4
        /*1444*/ 	.byte	0x04, 0x46
        /*1446*/ 	.short	(.L_1550 - .L_1549)


	//   ....[0]....
.L_1549:
        /*1448*/ 	.word	0x000024a0


	//   ....[1]....
        /*144c*/ 	.word	0x000025f0


	//   ....[2]....
        /*1450*/ 	.word	0x00007340


	//   ....[3]....
        /*1454*/ 	.word	0x00007660


	//   ....[4]....
        /*1458*/ 	.word	0x0001aa60


	//   ....[5]....
        /*145c*/ 	.word	0x0001abb0


	//   ....[6]....
        /*1460*/ 	.word	0x0001aca0


	//   ....[7]....
        /*1464*/ 	.word	0x0001bba0


	//----- nvinfo : EIATTR_MBARRIER_INSTR_OFFSETS
	.align		4
.L_1550:
        /*1468*/ 	.byte	0x04, 0x39
        /*146a*/ 	.short	(.L_1552 - .L_1551)


	//   ....[0]....
.L_1551:
        /*146c*/ 	.word	0x00000270
        /*1470*/ 	.word	0x000000ff
        /*1474*/ 	.word	0x00022800
        /*1478*/ 	.short	0x0100
        /*147a*/ 	.byte	0x08
	.zero		1


	//   ....[1]....
        /*147c*/ 	.word	0x00000280
        /*1480*/ 	.word	0x000000ff
        /*1484*/ 	.word	0x00022820
        /*1488*/ 	.short	0x0100
        /*148a*/ 	.byte	0x08
	.zero		1


	//   ....[2]....
        /*148c*/ 	.word	0x00000370
        /*1490*/ 	.word	0x000000ff
        /*1494*/ 	.word	0x00022830
        /*1498*/ 	.short	0x0100
        /*149a*/ 	.byte	0x08
	.zero		1


	//   ....[3]....
        /*149c*/ 	.word	0x00000380
        /*14a0*/ 	.word	0x000000ff
        /*14a4*/ 	.word	0x00022840
        /*14a8*/ 	.short	0x0100
        /*14aa*/ 	.byte	0x08
	.zero		1


	//   ....[4]....
        /*14ac*/ 	.word	0x00000390
        /*14b0*/ 	.word	0x000000ff
        /*14b4*/ 	.word	0x00022838
        /*14b8*/ 	.short	0x0100
        /*14ba*/ 	.byte	0x08
	.zero		1


	//   ....[5]....
        /*14bc*/ 	.word	0x000003a0
        /*14c0*/ 	.word	0x000000ff
        /*14c4*/ 	.word	0x00022848
        /*14c8*/ 	.short	0x0100
        /*14ca*/ 	.byte	0x08
	.zero		1


	//   ....[6]....
        /*14cc*/ 	.word	0x000004d0
        /*14d0*/ 	.word	0x000000ff
        /*14d4*/ 	.word	0x00022850
        /*14d8*/ 	.short	0x0100
        /*14da*/ 	.byte	0x08
	.zero		1


	//   ....[7]....
        /*14dc*/ 	.word	0x000004e0
        /*14e0*/ 	.word	0x000000ff
        /*14e4*/ 	.word	0x00022860
        /*14e8*/ 	.short	0x0100
        /*14ea*/ 	.byte	0x08
	.zero		1


	//   ....[8]....
        /*14ec*/ 	.word	0x000004f0
        /*14f0*/ 	.word	0x000000ff
        /*14f4*/ 	.word	0x00022858
        /*14f8*/ 	.short	0x0100
        /*14fa*/ 	.byte	0x08
	.zero		1


	//   ....[9]....
        /*14fc*/ 	.word	0x00000500
        /*1500*/ 	.word	0x000000ff
        /*1504*/ 	.word	0x00022868
        /*1508*/ 	.short	0x0100
        /*150a*/ 	.byte	0x08
	.zero		1


	//   ....[10]....
        /*150c*/ 	.word	0x000005f0
        /*1510*/ 	.word	0x000000ff
        /*1514*/ 	.word	0x00022870
        /*1518*/ 	.short	0x0100
        /*151a*/ 	.byte	0x06
	.zero		1


	//   ....[11]....
        /*151c*/ 	.word	0x00000600
        /*1520*/ 	.word	0x000000ff
        /*1524*/ 	.word	0x00022880
        /*1528*/ 	.short	0x0100
        /*152a*/ 	.byte	0x06
	.zero		1


	//   ....[12]....
        /*152c*/ 	.word	0x00000610
        /*1530*/ 	.word	0x000000ff
        /*1534*/ 	.word	0x00022878
        /*1538*/ 	.short	0x0100
        /*153a*/ 	.byte	0x06
	.zero		1


	//   ....[13]....
        /*153c*/ 	.word	0x00000620
        /*1540*/ 	.word	0x000000ff
        /*1544*/ 	.word	0x00022888
        /*1548*/ 	.short	0x0100
        /*154a*/ 	.byte	0x06
	.zero		1


	//   ....[14]....
        /*154c*/ 	.word	0x00000750
        /*1550*/ 	.word	0x000000ff
        /*1554*/ 	.word	0x00022890
        /*1558*/ 	.short	0x0100
        /*155a*/ 	.byte	0x08
	.zero		1


	//   ....[15]....
        /*155c*/ 	.word	0x00000760
        /*1560*/ 	.word	0x000000ff
        /*1564*/ 	.word	0x000228a0
        /*1568*/ 	.short	0x0100
        /*156a*/ 	.byte	0x08
	.zero		1


	//   ....[16]....
        /*156c*/ 	.word	0x00000770
        /*1570*/ 	.word	0x000000ff
        /*1574*/ 	.word	0x00022898
        /*1578*/ 	.short	0x0100
        /*157a*/ 	.byte	0x08
	.zero		1


	//   ....[17]....
        /*157c*/ 	.word	0x00000780
        /*1580*/ 	.word	0x000000ff
        /*1584*/ 	.word	0x000228a8
        /*1588*/ 	.short	0x0100
        /*158a*/ 	.byte	0x08
	.zero		1


	//   ....[18]....
        /*158c*/ 	.word	0x000008b0
        /*1590*/ 	.word	0x000000ff
        /*1594*/ 	.word	0x000228b0
        /*1598*/ 	.short	0x0100
        /*159a*/ 	.byte	0x08
	.zero		1


	//   ....[19]....
        /*159c*/ 	.word	0x000008c0
        /*15a0*/ 	.word	0x000000ff
        /*15a4*/ 	.word	0x000228c0
        /*15a8*/ 	.short	0x0100
        /*15aa*/ 	.byte	0x08
	.zero		1


	//   ....[20]....
        /*15ac*/ 	.word	0x000008d0
        /*15b0*/ 	.word	0x000000ff
        /*15b4*/ 	.word	0x000228b8
        /*15b8*/ 	.short	0x0100
        /*15ba*/ 	.byte	0x08
	.zero		1


	//   ....[21]....
        /*15bc*/ 	.word	0x000008e0
        /*15c0*/ 	.word	0x000000ff
        /*15c4*/ 	.word	0x000228c8
        /*15c8*/ 	.short	0x0100
        /*15ca*/ 	.byte	0x08
	.zero		1


	//   ....[22]....
        /*15cc*/ 	.word	0x00003860
        /*15d0*/ 	.word	0x00000057
        /*15d4*/ 	.word	0x00022890
        /*15d8*/ 	.short	0x010a
        /*15da*/ 	.byte	0x3f
	.zero		1


	//   ....[23]....
        /*15dc*/ 	.word	0x00004b30
        /*15e0*/ 	.word	0x00000057
        /*15e4*/ 	.word	0x00022890
        /*15e8*/ 	.short	0x010a
        /*15ea*/ 	.byte	0x3f
	.zero		1


	//   ....[24]....
        /*15ec*/ 	.word	0x00005b50
        /*15f0*/ 	.word	0x00000057
        /*15f4*/ 	.word	0x00022890
        /*15f8*/ 	.short	0x010a
        /*15fa*/ 	.byte	0x3f
	.zero		1


	//   ....[25]....
        /*15fc*/ 	.word	0x00005ff0
        /*1600*/ 	.word	0x00000004
        /*1604*/ 	.word	0x00000000
        /*1608*/ 	.short	0x0101
        /*160a*/ 	.byte	0x3f
	.zero		1


	//   ....[26]....
        /*160c*/ 	.word	0x00006030
        /*1610*/ 	.word	0x00000057
        /*1614*/ 	.word	0x000228b0
        /*1618*/ 	.short	0x010a
        /*161a*/ 	.byte	0x3f
	.zero		1


	//   ....[27]....
        /*161c*/ 	.word	0x000068b0
        /*1620*/ 	.word	0x00000057
        /*1624*/ 	.word	0x00000000
        /*1628*/ 	.short	0x0101
        /*162a*/ 	.byte	0x3f
	.zero		1


	//   ....[28]....
        /*162c*/ 	.word	0x000073e0
        /*1630*/ 	.word	0x00000013
        /*1634*/ 	.word	0x00022800
        /*1638*/ 	.short	0x010a
        /*163a*/ 	.byte	0x3f
	.zero		1


	//   ....[29]....
        /*163c*/ 	.word	0x00007430
        /*1640*/ 	.word	0x00000013
        /*1644*/ 	.word	0x00022800
        /*1648*/ 	.short	0x010a
        /*164a*/ 	.byte	0x3f
	.zero		1


	//   ....[30]....
        /*164c*/ 	.word	0x00007f00
        /*1650*/ 	.word	0x00000013
        /*1654*/ 	.word	0x00022800
        /*1658*/ 	.short	0x010a
        /*165a*/ 	.byte	0x3f
	.zero		1


	//   ....[31]....
        /*165c*/ 	.word	0x00009360
        /*1660*/ 	.word	0x00000013
        /*1664*/ 	.word	0x00022800
        /*1668*/ 	.short	0x010a
        /*166a*/ 	.byte	0x3f
	.zero		1


	//   ....[32]....
        /*166c*/ 	.word	0x0000a230
        /*1670*/ 	.word	0x0000000d
        /*1674*/ 	.word	0x00022830
        /*1678*/ 	.short	0x010a
        /*167a*/ 	.byte	0x3f
	.zero		1


	//   ....[33]....
        /*167c*/ 	.word	0x0000a2e0
        /*1680*/ 	.word	0x0000000d
        /*1684*/ 	.word	0x00022830
        /*1688*/ 	.short	0x010a
        /*168a*/ 	.byte	0x3f
	.zero		1


	//   ....[34]....
        /*168c*/ 	.word	0x0000bac0
        /*1690*/ 	.word	0x00000020
        /*1694*/ 	.word	0x00000000
        /*1698*/ 	.short	0x0101
        /*169a*/ 	.byte	0x3f
	.zero		1


	//   ....[35]....
        /*169c*/ 	.word	0x0000c220
        /*16a0*/ 	.word	0x0000000d
        /*16a4*/ 	.word	0x00022850
        /*16a8*/ 	.short	0x010a
        /*16aa*/ 	.byte	0x3f
	.zero		1


	//   ....[36]....
        /*16ac*/ 	.word	0x0000c270
        /*16b0*/ 	.word	0x0000000d
        /*16b4*/ 	.word	0x00022850
        /*16b8*/ 	.short	0x010a
        /*16ba*/ 	.byte	0x3f
	.zero		1


	//   ....[37]....
        /*16bc*/ 	.word	0x0000c6e0
        /*16c0*/ 	.word	0x0000000d
        /*16c4*/ 	.word	0x00000000
        /*16c8*/ 	.short	0x0101
        /*16ca*/ 	.byte	0x3f
	.zero		1


	//   ....[38]....
        /*16cc*/ 	.word	0x0000c880
        /*16d0*/ 	.word	0x0000000e
        /*16d4*/ 	.word	0x00022830
        /*16d8*/ 	.short	0x010a
        /*16da*/ 	.byte	0x3f
	.zero		1


	//   ....[39]....
        /*16dc*/ 	.word	0x0000c8f0
        /*16e0*/ 	.word	0x0000000e
        /*16e4*/ 	.word	0x00022830
        /*16e8*/ 	.short	0x010a
        /*16ea*/ 	.byte	0x3f
	.zero		1


	//   ....[40]....
        /*16ec*/ 	.word	0x0000e6c0
        /*16f0*/ 	.word	0x0000009b
        /*16f4*/ 	.word	0x00000000
        /*16f8*/ 	.short	0x0101
        /*16fa*/ 	.byte	0x3f
	.zero		1


	//   ....[41]....
        /*16fc*/ 	.word	0x0000f020
        /*1700*/ 	.word	0x0000000e
        /*1704*/ 	.word	0x00022850
        /*1708*/ 	.short	0x010a
        /*170a*/ 	.byte	0x3f
	.zero		1


	//   ....[42]....
        /*170c*/ 	.word	0x0000f070
        /*1710*/ 	.word	0x0000000e
        /*1714*/ 	.word	0x00022850
        /*1718*/ 	.short	0x010a
        /*171a*/ 	.byte	0x3f
	.zero		1


	//   ....[43]....
        /*171c*/ 	.word	0x0000f460
        /*1720*/ 	.word	0x0000000e
        /*1724*/ 	.word	0x00000000
        /*1728*/ 	.short	0x0101
        /*172a*/ 	.byte	0x3f
	.zero		1


	//   ....[44]....
        /*172c*/ 	.word	0x0000f590
        /*1730*/ 	.word	0x0000000e
        /*1734*/ 	.word	0x00022830
        /*1738*/ 	.short	0x010a
        /*173a*/ 	.byte	0x3f
	.zero		1


	//   ....[45]....
        /*173c*/ 	.word	0x0000f600
        /*1740*/ 	.word	0x0000000e
        /*1744*/ 	.word	0x00022830
        /*1748*/ 	.short	0x010a
        /*174a*/ 	.byte	0x3f
	.zero		1


	//   ....[46]....
        /*174c*/ 	.word	0x00010f20
        /*1750*/ 	.word	0x00000099
        /*1754*/ 	.word	0x00000000
        /*1758*/ 	.short	0x0101
        /*175a*/ 	.byte	0x3f
	.zero		1


	//   ....[47]....
        /*175c*/ 	.word	0x000115a0
        /*1760*/ 	.word	0x0000000e
        /*1764*/ 	.word	0x00022850
        /*1768*/ 	.short	0x010a
        /*176a*/ 	.byte	0x3f
	.zero		1


	//   ....[48]....
        /*176c*/ 	.word	0x000115f0
        /*1770*/ 	.word	0x0000000e
        /*1774*/ 	.word	0x00022850
        /*1778*/ 	.short	0x010a
        /*177a*/ 	.byte	0x3f
	.zero		1


	//   ....[49]....
        /*177c*/ 	.word	0x000119e0
        /*1780*/ 	.word	0x0000000e
        /*1784*/ 	.word	0x00000000
        /*1788*/ 	.short	0x0101
        /*178a*/ 	.byte	0x3f
	.zero		1


	//   ....[50]....
        /*178c*/ 	.word	0x00013f70
        /*1790*/ 	.word	0x00000003
        /*1794*/ 	.word	0x00000000
        /*1798*/ 	.short	0x0101
        /*179a*/ 	.byte	0x3f
	.zero		1


	//   ....[51]....
        /*179c*/ 	.word	0x00014b10
        /*17a0*/ 	.word	0x0000000a
        /*17a4*/ 	.word	0x00000000
        /*17a8*/ 	.short	0x0101
        /*17aa*/ 	.byte	0x3f
	.zero		1


	//   ....[52]....
        /*17ac*/ 	.word	0x00019400
        /*17b0*/ 	.word	0x00000016
        /*17b4*/ 	.word	0x00022820
        /*17b8*/ 	.short	0x010a
        /*17ba*/ 	.byte	0x3f
	.zero		1


	//   ....[53]....
        /*17bc*/ 	.word	0x00019490
        /*17c0*/ 	.word	0x00000003
        /*17c4*/ 	.word	0x000228a0
        /*17c8*/ 	.short	0x010a
        /*17ca*/ 	.byte	0x3f
	.zero		1


	//   ....[54]....
        /*17cc*/ 	.word	0x000196e0
        /*17d0*/ 	.word	0x00000003
        /*17d4*/ 	.word	0x000228c0
        /*17d8*/ 	.short	0x010a
        /*17da*/ 	.byte	0x3f
	.zero		1


	//   ....[55]....
        /*17dc*/ 	.word	0x00019cf0
        /*17e0*/ 	.word	0x00000009
        /*17e4*/ 	.word	0x000228a0
        /*17e8*/ 	.short	0x010a
        /*17ea*/ 	.byte	0x3f
	.zero		1


	//   ....[56]....
        /*17ec*/ 	.word	0x00019f30
        /*17f0*/ 	.word	0x00000009
        /*17f4*/ 	.word	0x000228c0
        /*17f8*/ 	.short	0x010a
        /*17fa*/ 	.byte	0x3f
	.zero		1


	//   ....[57]....
        /*17fc*/ 	.word	0x0001b1f0
        /*1800*/ 	.word	0x00000020
        /*1804*/ 	.word	0x00022840
        /*1808*/ 	.short	0x010a
        /*180a*/ 	.byte	0x3f
	.zero		1


	//   ....[58]....
        /*180c*/ 	.word	0x0001b7f0
        /*1810*/ 	.word	0x00000020
        /*1814*/ 	.word	0x00022830
        /*1818*/ 	.short	0x0107
        /*181a*/ 	.byte	0x3f
	.zero		1


	//   ....[59]....
        /*181c*/ 	.word	0x0001b8d0
        /*1820*/ 	.word	0x00000020
        /*1824*/ 	.word	0x00022830
        /*1828*/ 	.short	0x0101
        /*182a*/ 	.byte	0x3f
	.zero		1


	//   ....[60]....
        /*182c*/ 	.word	0x0001c470
        /*1830*/ 	.word	0x00000016
        /*1834*/ 	.word	0x00022800
        /*1838*/ 	.short	0x0107
        /*183a*/ 	.byte	0x3f
	.zero		1


	//   ....[61]....
        /*183c*/ 	.word	0x0001c560
        /*1840*/ 	.word	0x00000016
        /*1844*/ 	.word	0x00022800
        /*1848*/ 	.short	0x0101
        /*184a*/ 	.byte	0x3f
	.zero		1


	//   ....[62]....
        /*184c*/ 	.word	0x0001c580
        /*1850*/ 	.word	0x00000016
        /*1854*/ 	.word	0x00022820
        /*1858*/ 	.short	0x010a
        /*185a*/ 	.byte	0x3f
	.zero		1


	//   ....[63]....
        /*185c*/ 	.word	0x0001c610
        /*1860*/ 	.word	0x00000020
        /*1864*/ 	.word	0x00022860
        /*1868*/ 	.short	0x010a
        /*186a*/ 	.byte	0x3f
	.zero		1


	//   ....[64]....
        /*186c*/ 	.word	0x0001ccf0
        /*1870*/ 	.word	0x00000020
        /*1874*/ 	.word	0x00022850
        /*1878*/ 	.short	0x0107
        /*187a*/ 	.byte	0x3f
	.zero		1


	//   ....[65]....
        /*187c*/ 	.word	0x0001cdc0
        /*1880*/ 	.word	0x00000020
        /*1884*/ 	.word	0x00022850
        /*1888*/ 	.short	0x0101
        /*188a*/ 	.byte	0x3f
	.zero		1


	//   ....[66]....
        /*188c*/ 	.word	0x0001d100
        /*1890*/ 	.word	0x00000006
        /*1894*/ 	.word	0x00022840
        /*1898*/ 	.short	0x010a
        /*189a*/ 	.byte	0x3f
	.zero		1


	//   ....[67]....
        /*189c*/ 	.word	0x0001d4c0
        /*18a0*/ 	.word	0x00000006
        /*18a4*/ 	.word	0x00022830
        /*18a8*/ 	.short	0x0107
        /*18aa*/ 	.byte	0x3f
	.zero		1


	//   ....[68]....
        /*18ac*/ 	.word	0x0001d580
        /*18b0*/ 	.word	0x00000006
        /*18b4*/ 	.word	0x00022830
        /*18b8*/ 	.short	0x0101
        /*18ba*/ 	.byte	0x3f
	.zero		1


	//   ....[69]....
        /*18bc*/ 	.word	0x0001d5b0
        /*18c0*/ 	.word	0x00000006
        /*18c4*/ 	.word	0x00022860
        /*18c8*/ 	.short	0x010a
        /*18ca*/ 	.byte	0x3f
	.zero		1


	//   ....[70]....
        /*18cc*/ 	.word	0x0001dab0
        /*18d0*/ 	.word	0x00000006
        /*18d4*/ 	.word	0x00022850
        /*18d8*/ 	.short	0x0107
        /*18da*/ 	.byte	0x3f
	.zero		1


	//   ....[71]....
        /*18dc*/ 	.word	0x0001db70
        /*18e0*/ 	.word	0x00000006
        /*18e4*/ 	.word	0x00022850
        /*18e8*/ 	.short	0x0101
        /*18ea*/ 	.byte	0x3f
	.zero		1


	//   ....[72]....
        /*18ec*/ 	.word	0x0001ee00
        /*18f0*/ 	.word	0x00000004
        /*18f4*/ 	.word	0x00022820
        /*18f8*/ 	.short	0x010a
        /*18fa*/ 	.byte	0x3f
	.zero		1


	//   ....[73]....
        /*18fc*/ 	.word	0x0001ef70
        /*1900*/ 	.word	0x00000005
        /*1904*/ 	.word	0x00022840
        /*1908*/ 	.short	0x010a
        /*190a*/ 	.byte	0x3f
	.zero		1


	//   ....[74]....
        /*190c*/ 	.word	0x0001f010
        /*1910*/ 	.word	0x00000019
        /*1914*/ 	.word	0x00022840
        /*1918*/ 	.short	0x010a
        /*191a*/ 	.byte	0x3f
	.zero		1


	//   ....[75]....
        /*191c*/ 	.word	0x0001f050
        /*1920*/ 	.word	0x00000005
        /*1924*/ 	.word	0x00022860
        /*1928*/ 	.short	0x010a
        /*192a*/ 	.byte	0x3f
	.zero		1


	//   ....[76]....
        /*192c*/ 	.word	0x0001f090
        /*1930*/ 	.word	0x00000019
        /*1934*/ 	.word	0x00022860
        /*1938*/ 	.short	0x010a
        /*193a*/ 	.byte	0x3f
	.zero		1


	//   ....[77]....
        /*193c*/ 	.word	0x0001f0f0
        /*1940*/ 	.word	0x00000057
        /*1944*/ 	.word	0x00022890
        /*1948*/ 	.short	0x010a
        /*194a*/ 	.byte	0x3f
	.zero		1


	//   ....[78]....
        /*194c*/ 	.word	0x0001f380
        /*1950*/ 	.word	0x00000057
        /*1954*/ 	.word	0x00022890
        /*1958*/ 	.short	0x010a
        /*195a*/ 	.byte	0x3f
	.zero		1


	//   ....[79]....
        /*195c*/ 	.word	0x0001f630
        /*1960*/ 	.word	0x00000057
        /*1964*/ 	.word	0x00022890
        /*1968*/ 	.short	0x010a
        /*196a*/ 	.byte	0x3f
	.zero		1


	//   ....[80]....
        /*196c*/ 	.word	0x0001f8e0
        /*1970*/ 	.word	0x00000057
        /*1974*/ 	.word	0x000228b0
        /*1978*/ 	.short	0x010a
        /*197a*/ 	.byte	0x3f
	.zero		1


	//   ....[81]....
        /*197c*/ 	.word	0x0001fd60
        /*1980*/ 	.word	0x00000013
        /*1984*/ 	.word	0x00022800
        /*1988*/ 	.short	0x010a
        /*198a*/ 	.byte	0x3f
	.zero		1


	//   ....[82]....
        /*198c*/ 	.word	0x00020370
        /*1990*/ 	.word	0x00000013
        /*1994*/ 	.word	0x00022800
        /*1998*/ 	.short	0x010a
        /*199a*/ 	.byte	0x3f
	.zero		1


	//   ....[83]....
        /*199c*/ 	.word	0x000203c0
        /*19a0*/ 	.word	0x0000000d
        /*19a4*/ 	.word	0x00022830
        /*19a8*/ 	.short	0x010a
        /*19aa*/ 	.byte	0x3f
	.zero		1


	//   ....[84]....
        /*19ac*/ 	.word	0x00020410
        /*19b0*/ 	.word	0x0000000d
        /*19b4*/ 	.word	0x00022850
        /*19b8*/ 	.short	0x010a
        /*19ba*/ 	.byte	0x3f
	.zero		1


	//   ....[85]....
        /*19bc*/ 	.word	0x00020460
        /*19c0*/ 	.word	0x0000000e
        /*19c4*/ 	.word	0x00022830
        /*19c8*/ 	.short	0x010a
        /*19ca*/ 	.byte	0x3f
	.zero		1


	//   ....[86]....
        /*19cc*/ 	.word	0x000204b0
        /*19d0*/ 	.word	0x0000000e
        /*19d4*/ 	.word	0x00022850
        /*19d8*/ 	.short	0x010a
        /*19da*/ 	.byte	0x3f
	.zero		1


	//   ....[87]....
        /*19dc*/ 	.word	0x00020500
        /*19e0*/ 	.word	0x0000000e
        /*19e4*/ 	.word	0x00022830
        /*19e8*/ 	.short	0x010a
        /*19ea*/ 	.byte	0x3f
	.zero		1


	//   ....[88]....
        /*19ec*/ 	.word	0x00020550
        /*19f0*/ 	.word	0x0000000e
        /*19f4*/ 	.word	0x00022850
        /*19f8*/ 	.short	0x010a
        /*19fa*/ 	.byte	0x3f
	.zero		1


	//   ....[89]....
        /*19fc*/ 	.word	0x000211a0
        /*1a00*/ 	.word	0x00000016
        /*1a04*/ 	.word	0x00022820
        /*1a08*/ 	.short	0x010a
        /*1a0a*/ 	.byte	0x3f
	.zero		1


	//   ....[90]....
        /*1a0c*/ 	.word	0x000211f0
        /*1a10*/ 	.word	0x00000003
        /*1a14*/ 	.word	0x000228a0
        /*1a18*/ 	.short	0x010a
        /*1a1a*/ 	.byte	0x3f
	.zero		1


	//   ....[91]....
        /*1a1c*/ 	.word	0x00021240
        /*1a20*/ 	.word	0x00000003
        /*1a24*/ 	.word	0x000228c0
        /*1a28*/ 	.short	0x010a
        /*1a2a*/ 	.byte	0x3f
	.zero		1


	//   ....[92]....
        /*1a2c*/ 	.word	0x00021290
        /*1a30*/ 	.word	0x00000009
        /*1a34*/ 	.word	0x000228a0
        /*1a38*/ 	.short	0x010a
        /*1a3a*/ 	.byte	0x3f
	.zero		1


	//   ....[93]....
        /*1a3c*/ 	.word	0x000212e0
        /*1a40*/ 	.word	0x00000009
        /*1a44*/ 	.word	0x000228c0
        /*1a48*/ 	.short	0x010a
        /*1a4a*/ 	.byte	0x3f
	.zero		1


	//   ....[94]....
        /*1a4c*/ 	.word	0x00021400
        /*1a50*/ 	.word	0x00000020
        /*1a54*/ 	.word	0x00022840
        /*1a58*/ 	.short	0x010a
        /*1a5a*/ 	.byte	0x3f
	.zero		1


	//   ....[95]....
        /*1a5c*/ 	.word	0x000226e0
        /*1a60*/ 	.word	0x00000016
        /*1a64*/ 	.word	0x00022820
        /*1a68*/ 	.short	0x010a
        /*1a6a*/ 	.byte	0x3f
	.zero		1


	//   ....[96]....
        /*1a6c*/ 	.word	0x00022730
        /*1a70*/ 	.word	0x00000020
        /*1a74*/ 	.word	0x00022860
        /*1a78*/ 	.short	0x010a
        /*1a7a*/ 	.byte	0x3f
	.zero		1


	//   ....[97]....
        /*1a7c*/ 	.word	0x000230a0
        /*1a80*/ 	.word	0x00000006
        /*1a84*/ 	.word	0x00022840
        /*1a88*/ 	.short	0x010a
        /*1a8a*/ 	.byte	0x3f
	.zero		1


	//   ....[98]....
        /*1a8c*/ 	.word	0x00023780
        /*1a90*/ 	.word	0x00000006
        /*1a94*/ 	.word	0x00022860
        /*1a98*/ 	.short	0x010a
        /*1a9a*/ 	.byte	0x3f
	.zero		1


	//   ....[99]....
        /*1a9c*/ 	.word	0x000248d0
        /*1aa0*/ 	.word	0x00000004
        /*1aa4*/ 	.word	0x00022820
        /*1aa8*/ 	.short	0x010a
        /*1aaa*/ 	.byte	0x3f
	.zero		1


	//   ....[100]....
        /*1aac*/ 	.word	0x00024a70
        /*1ab0*/ 	.word	0x00000005
        /*1ab4*/ 	.word	0x00022840
        /*1ab8*/ 	.short	0x010a
        /*1aba*/ 	.byte	0x3f
	.zero		1


	//   ....[101]....
        /*1abc*/ 	.word	0x00024ac0
        /*1ac0*/ 	.word	0x00000019
        /*1ac4*/ 	.word	0x00022840
        /*1ac8*/ 	.short	0x010a
        /*1aca*/ 	.byte	0x3f
	.zero		1


	//   ....[102]....
        /*1acc*/ 	.word	0x00024b10
        /*1ad0*/ 	.word	0x00000005
        /*1ad4*/ 	.word	0x00022860
        /*1ad8*/ 	.short	0x010a
        /*1ada*/ 	.byte	0x3f
	.zero		1


	//----- nvinfo : EIATTR_NUM_MBARRIERS
	.align		4
.L_1552:
        /*1adc*/ 	.byte	0x03, 0x38
        /*1ade*/ 	.short	0x0016


	//----- nvinfo : EIATTR_EXIT_INSTR_OFFSETS
	.align		4
        /*1ae0*/ 	.byte	0x04, 0x1c
        /*1ae2*/ 	.short	(.L_1554 - .L_1553)


	//   ....[0]....
.L_1553:
        /*1ae4*/ 	.word	0x0001f0e0


	//----- nvinfo : EIATTR_MAX_THREADS
	.align		4
.L_1554:
        /*1ae8*/ 	.byte	0x04, 0x05
        /*1aea*/ 	.short	(.L_1556 - .L_1555)
.L_1555:
        /*1aec*/ 	.word	0x00000180
        /*1af0*/ 	.word	0x00000001
        /*1af4*/ 	.word	0x00000001


	//----- nvinfo : EIATTR_CRS_STACK_SIZE
	.align		4
.L_1556:
        /*1af8*/ 	.byte	0x04, 0x1e
        /*1afa*/ 	.short	(.L_1558 - .L_1557)
.L_1557:
        /*1afc*/ 	.word	0x00000000


	//----- nvinfo : EIATTR_CBANK_PARAM_SIZE
	.align		4
.L_1558:
        /*1b00*/ 	.byte	0x03, 0x19
        /*1b02*/ 	.short	0x0af0


	//----- nvinfo : EIATTR_PARAM_CBANK
	.align		4
        /*1b04*/ 	.byte	0x04, 0x0a
        /*1b06*/ 	.short	(.L_1560 - .L_1559)
	.align		4
.L_1559:
        /*1b08*/ 	.word	index@(.nv.constant0._ZN7cutlass13device_kernelIN5flash11enable_sm90INS1_16FlashAttnFwdSm90INS1_25CollectiveMainloopFwdSm90ILi2EN4cute5tupleIJNS5_1CILi1EEES8_S8_EEENS6_IJNS7_ILi128EEENS7_ILi96EEENS7_ILi64EEEEEELi256ENS_6half_tEfNS_4arch4Sm90ELb1ELb0ELb1ELb1ELb1ELb1ELb0ELb1ELb0ELb1ELb1ELb0EEENS1_21CollectiveEpilogueFwdINS6_IJSA_NS7_ILi256EEESB_EEES9_SE_SG_Li256ELb1ELb1ELb1ELb0EEENS1_36VarlenDynamicPersistentTileSchedulerILi128ELi96ELi256ELi128ELb1ELb1ELb1ELb1ELb1ELb1EEEEEEEEEvNT_6ParamsE)
        /*1b0c*/ 	.short	0x0210
        /*1b0e*/ 	.short	0x0af0


	//----- nvinfo : EIATTR_SW_WAR
	.align		4
.L_1560:
        /*1b10*/ 	.byte	0x04, 0x36
        /*1b12*/ 	.short	(.L_1562 - .L_1561)
.L_1561:
        /*1b14*/ 	.word	0x00000008
.L_1562:


//--------------------- .nv.info._ZN7cutlass13device_kernelIN5flash11enable_sm90INS1_16FlashAttnFwdSm90INS1_25CollectiveMainloopFwdSm90ILi2EN4cute5tupleIJNS5_1CILi1EEES8_S8_EEENS6_IJNS7_ILi128EEENS7_ILi96EEENS7_ILi64EEEEEELi256ENS_6half_tEfNS_4arch4Sm90ELb1ELb0ELb1ELb1ELb1ELb0ELb1ELb1ELb0ELb1ELb1ELb0EEENS1_21CollectiveEpilogueFwdINS6_IJSA_NS7_ILi256EEESB_EEES9_SE_SG_Li256ELb1ELb1ELb1ELb0EEENS1_36VarlenDynamicPersistentTileSchedulerILi128ELi96ELi256ELi128ELb1ELb1ELb1ELb1ELb1ELb1EEEEEEEEEvNT_6ParamsE --------------------------
	.section	.nv.info._ZN7cutlass13device_kernelIN5flash11enable_sm90INS1_16FlashAttnFwdSm90INS1_25CollectiveMainloopFwdSm90ILi2EN4cute5tupleIJNS5_1CILi1EEES8_S8_EEENS6_IJNS7_ILi128EEENS7_ILi96EEENS7_ILi64EEEEEELi256ENS_6half_tEfNS_4arch4Sm90ELb1ELb0ELb1ELb1ELb1ELb0ELb1ELb1ELb0ELb1ELb1ELb0EEENS1_21CollectiveEpilogueFwdINS6_IJSA_NS7_ILi256EEESB_EEES9_SE_SG_Li256ELb1ELb1ELb1ELb0EEENS1_36VarlenDynamicPersistentTileSchedulerILi128ELi96ELi256ELi128ELb1ELb1ELb1ELb1ELb1ELb1EEEEEEEEEvNT_6ParamsE,"",@"SHT_CUDA_INFO"
	.sectionflags	@""
	.align	4


	//----- nvinfo : EIATTR_CUDA_API_VERSION
	.align		4
        /*0000*/ 	.byte	0x04, 0x37
        /*0002*/ 	.short	(.L_1564 - .L_1563)
.L_1563:
        /*0004*/ 	.word	0x00000082


	//----- nvinfo : EIATTR_KPARAM_INFO
	.align		4
.L_1564:
        /*0008*/ 	.byte	0x04, 0x17
        /*000a*/ 	.short	(.L_1566 - .L_1565)
.L_1565:
        /*000c*/ 	.word	0x00000000
        /*0010*/ 	.short	0x0000
        /*0012*/ 	.short	0x0070
        /*0014*/ 	.byte	0x00, 0xf0, 0x01, 0x2e


	//----- nvinfo : EIATTR_SPARSE_MMA_MASK
	.align		4
.L_1566:
        /*0018*/ 	.byte	0x03, 0x50
        /*001a*/ 	.short	0x0000


	//----- nvinfo : EIATTR_MAXREG_COUNT
	.align		4
        /*001c*/ 	.byte	0x03, 0x1b
        /*001e*/ 	.short	0x00a8


	//----- nvinfo : EIATTR_NUM_BARRIERS
	.align		4
        /*0020*/ 	.byte	0x02, 0x4c
        /*0022*/ 	.byte	0x10
	.zero		1


	//----- nvinfo : EIATTR_EXTERNS
	.align		4
        /*0024*/ 	.byte	0x04, 0x0f
        /*0026*/ 	.short	(.L_1568 - .L_1567)


	//   ....[0]....
	.align		4
.L_1567:
        /*0028*/ 	.word	index@(__assertfail)


	//----- nvinfo : EIATTR_ANNOTATIONS
	.align		4
.L_1568:
        /*002c*/ 	.byte	0x04, 0x55
        /*002e*/ 	.short	(.L_1570 - .L_1569)


	//   ....[0]....
.L_1569:
        /* <DEDUP_REMOVED lines=26> */


	//----- nvinfo : EIATTR_MERCURY_ISA_VERSION
	.align		4
.L_1570:
        /*01b8*/ 	.byte	0x03, 0x5f
        /*01ba*/ 	.short	0x0101


	//----- nvinfo : EIATTR_UNUSED_LOAD_BYTE_OFFSET
	.align		4
        /*01bc*/ 	.byte	0x04, 0x44
        /*01be*/ 	.short	(.L_1572 - .L_1571)


	//   ....[0]....
.L_1571:
        /*01c0*/ 	.word	0x000009a0
        /*01c4*/ 	.word	0x0000fff0


	//   ....[1]....
        /*01c8*/ 	.word	0x0000b300
        /*01cc*/ 	.word	0x0000fff0


	//----- nvinfo : EIATTR_INT_WARP_WIDE_INSTR_OFFSETS
	.align		4
.L_1572:
        /*01d0*/ 	.byte	0x04, 0x31
        /*01d2*/ 	.short	(.L_1574 - .L_1573)


	//   ....[0]....
.L_1573:
        /*01d4*/ 	.word	0x000000c0


	//   ....[1]....
        /*01d8*/ 	.word	0x000000d0


	//   ....[2]....
        /*01dc*/ 	.word	0x000000e0


	//   ....[3]....
        /*01e0*/ 	.word	0x00000180


	//   ....[4]....
        /*01e4*/ 	.word	0x000115e0


	//   ....[5]....
        /*01e8*/ 	.word	0x00011670


	//   ....[6]....
        /*01ec*/ 	.word	0x00015530


	//   ....[7]....
        /*01f0*/ 	.word	0x000155c0


	//----- nvinfo : EIATTR_COOP_GROUP_MASK_REGIDS
	.align		4
.L_1574:
        /*01f4*/ 	.byte	0x04, 0x29
        /*01f6*/ 	.short	(.L_1576 - .L_1575)


	//   ....[0]....
.L_1575:
        /*01f8*/ 	.word	0xffffffff


	//   ....[1]....
        /*01fc*/ 	.word	0xffffffff


	//   ....[2]....
        /*0200*/ 	.word	0xffffffff


	//   ....[3]....
        /*0204*/ 	.word	0xffffffff


	//   ....[4]....
        /*0208*/ 	.word	0xffffffff


	//   ....[5]....
        /*020c*/ 	.word	0xffffffff


	//   ....[6]....
        /*0210*/ 	.word	0xffffffff


	//   ....[7]....
        /*0214*/ 	.word	0xffffffff


	//   ....[8]....
        /*0218*/ 	.word	0xffffffff


	//   ....[9]....
        /*021c*/ 	.word	0xffffffff


	//   ....[10]....
        /*0220*/ 	.word	0xffffffff


	//   ....[11]....
        /*0224*/ 	.word	0xffffffff


	//   ....[12]....
        /*0228*/ 	.word	0xffffffff


	//   ....[13]....
        /*022c*/ 	.word	0xffffffff


	//   ....[14]....
        /*0230*/ 	.word	0xffffffff


	//   ....[15]....
        /*0234*/ 	.word	0xffffffff


	//   ....[16]....
        /*0238*/ 	.word	0xffffffff


	//   ....[17]....
        /*023c*/ 	.word	0xffffffff


	//   ....[18]....
        /*0240*/ 	.word	0xffffffff


	//   ....[19]....
        /*0244*/ 	.word	0xffffffff


	//   ....[20]....
        /*0248*/ 	.word	0xffffffff


	//   ....[21]....
        /*024c*/ 	.word	0xffffffff


	//   ....[22]....
        /*0250*/ 	.word	0xffffffff


	//   ....[23]....
        /*0254*/ 	.word	0xffffffff


	//   ....[24]....
        /*0258*/ 	.word	0xffffffff


	//   ....[25]....
        /*025c*/ 	.word	0xffffffff


	//   ....[26]....
        /*0260*/ 	.word	0xffffffff


	//   ....[27]....
        /*0264*/ 	.word	0xffffffff


	//   ....[28]....
        /*0268*/ 	.word	0xffffffff


	//   ....[29]....
        /*026c*/ 	.word	0xffffffff


	//   ....[30]....
        /*0270*/ 	.word	0xffffffff


	//   ....[31]....
        /*0274*/ 	.word	0xffffffff


	//   ....[32]....
        /*0278*/ 	.word	0xffffffff


	//   ....[33]....
        /*027c*/ 	.word	0xffffffff


	//   ....[34]....
        /*0280*/ 	.word	0xffffffff


	//   ....[35]....
        /*0284*/ 	.word	0xffffffff


	//   ....[36]....
        /*0288*/ 	.word	0xffffffff


	//   ....[37]....
        /*028c*/ 	.word	0xffffffff


	//   ....[38]....
        /*0290*/ 	.word	0xffffffff


	//   ....[39]....
        /*0294*/ 	.word	0xffffffff


	//   ....[40]....
        /*0298*/ 	.word	0xffffffff


	//   ....[41]....
        /*029c*/ 	.word	0xffffffff


	//   ....[42]....
        /*02a0*/ 	.word	0xffffffff


	//   ....[43]....
        /*02a4*/ 	.word	0xffffffff


	//   ....[44]....
        /*02a8*/ 	.word	0xffffffff


	//   ....[45]....
        /*02ac*/ 	.word	0xffffffff


	//   ....[46]....
        /*02b0*/ 	.word	0xffffffff


	//   ....[47]....
        /*02b4*/ 	.word	0xffffffff


	//   ....[48]....
        /*02b8*/ 	.word	0xffffffff


	//   ....[49]....
        /*02bc*/ 	.word	0xffffffff


	//   ....[50]....
        /*02c0*/ 	.word	0xffffffff


	//   ....[51]....
        /*02c4*/ 	.word	0xffffffff


	//   ....[52]....
        /*02c8*/ 	.word	0xffffffff


	//   ....[53]....
        /*02cc*/ 	.word	0xffffffff


	//   ....[54]....
        /*02d0*/ 	.word	0xffffffff


	//   ....[55]....
        /*02d4*/ 	.word	0xffffffff


	//   ....[56]....
        /*02d8*/ 	.word	0xffffffff


	//   ....[57]....
        /*02dc*/ 	.word	0xffffffff


	//   ....[58]....
        /*02e0*/ 	.word	0xffffffff


	//   ....[59]....
        /*02e4*/ 	.word	0xffffffff


	//   ....[60]....
        /*02e8*/ 	.word	0xffffffff


	//   ....[61]....
        /*02ec*/ 	.word	0xffffffff


	//   ....[62]....
        /*02f0*/ 	.word	0xffffffff


	//   ....[63]....
        /*02f4*/ 	.word	0xffffffff


	//   ....[64]....
        /*02f8*/ 	.word	0xffffffff


	//   ....[65]....
        /*02fc*/ 	.word	0xffffffff


	//   ....[66]....
        /*0300*/ 	.word	0xffffffff


	//   ....[67]....
        /*0304*/ 	.word	0xffffffff


	//   ....[68]....
        /*0308*/ 	.word	0xffffffff


	//   ....[69]....
        /*030c*/ 	.word	0xffffffff


	//   ....[70]....
        /*0310*/ 	.word	0xffffffff


	//   ....[71]....
        /*0314*/ 	.word	0xffffffff


	//   ....[72]....
        /*0318*/ 	.word	0xffffffff


	//   ....[73]....
        /*031c*/ 	.word	0xffffffff


	//   ....[74]....
        /*0320*/ 	.word	0xffffffff


	//   ....[75]....
        /*0324*/ 	.word	0xffffffff


	//   ....[76]....
        /*0328*/ 	.word	0xffffffff


	//   ....[77]....
        /*032c*/ 	.word	0xffffffff


	//   ....[78]....
        /*0330*/ 	.word	0xffffffff


	//   ....[79]....
        /*0334*/ 	.word	0xffffffff


	//   ....[80]....
        /*0338*/ 	.word	0xffffffff


	//   ....[81]....
        /*033c*/ 	.word	0xffffffff


	//   ....[82]....
        /*0340*/ 	.word	0xffffffff


	//   ....[83]....
        /*0344*/ 	.word	0xffffffff


	//   ....[84]....
        /*0348*/ 	.word	0xffffffff


	//   ....[85]....
        /*034c*/ 	.word	0xffffffff


	//   ....[86]....
        /*0350*/ 	.word	0xffffffff


	//   ....[87]....
        /*0354*/ 	.word	0xffffffff


	//   ....[88]....
        /*0358*/ 	.word	0xffffffff


	//   ....[89]....
        /*035c*/ 	.word	0xffffffff


	//   ....[90]....
        /*0360*/ 	.word	0xffffffff


	//   ....[91]....
        /*0364*/ 	.word	0xffffffff


	//   ....[92]....
        /*0368*/ 	.word	0xffffffff


	//   ....[93]....
        /*036c*/ 	.word	0xffffffff


	//   ....[94]....
        /*0370*/ 	.word	0xffffffff


	//   ....[95]....
        /*0374*/ 	.word	0xffffffff


	//   ....[96]....
        /*0378*/ 	.word	0xffffffff


	//   ....[97]....
        /*037c*/ 	.word	0xffffffff


	//   ....[98]....
        /*0380*/ 	.word	0xffffffff


	//   ....[99]....
        /*0384*/ 	.word	0xffffffff


	//   ....[100]....
        /*0388*/ 	.word	0xffffffff


	//   ....[101]....
        /*038c*/ 	.word	0xffffffff


	//   ....[102]....
        /*0390*/ 	.word	0xffffffff


	//   ....[103]....
        /*0394*/ 	.word	0xffffffff


	//   ....[104]....
        /*0398*/ 	.word	0xffffffff


	//   ....[105]....
        /*039c*/ 	.word	0xffffffff


	//   ....[106]....
        /*03a0*/ 	.word	0xffffffff


	//   ....[107]....
        /*03a4*/ 	.word	0xffffffff


	//   ....[108]....
        /*03a8*/ 	.word	0xffffffff


	//   ....[109]....
        /*03ac*/ 	.word	0xffffffff


	//   ....[110]....
        /*03b0*/ 	.word	0xffffffff


	//   ....[111]....
        /*03b4*/ 	.word	0xffffffff


	//   ....[112]....
        /*03b8*/ 	.word	0xffffffff


	//   ....[113]....
        /*03bc*/ 	.word	0xffffffff


	//   ....[114]....
        /*03c0*/ 	.word	0xffffffff


	//   ....[115]....
        /*03c4*/ 	.word	0xffffffff


	//   ....[116]....
        /*03c8*/ 	.word	0xffffffff


	//   ....[117]....
        /*03cc*/ 	.word	0xffffffff


	//   ....[118]....
        /*03d0*/ 	.word	0xffffffff


	//   ....[119]....
        /*03d4*/ 	.word	0xffffffff


	//   ....[120]....
        /*03d8*/ 	.word	0xffffffff


	//   ....[121]....
        /*03dc*/ 	.word	0xffffffff


	//   ....[122]....
        /*03e0*/ 	.word	0xffffffff


	//   ....[123]....
        /*03e4*/ 	.word	0xffffffff


	//   ....[124]....
        /*03e8*/ 	.word	0xffffffff


	//   ....[125]....
        /*03ec*/ 	.word	0xffffffff


	//   ....[126]....
        /*03f0*/ 	.word	0xffffffff


	//   ....[127]....
        /*03f4*/ 	.word	0xffffffff


	//   ....[128]....
        /*03f8*/ 	.word	0xffffffff


	//   ....[129]....
        /*03fc*/ 	.word	0xffffffff


	//   ....[130]....
        /*0400*/ 	.word	0xffffffff


	//   ....[131]....
        /*0404*/ 	.word	0xffffffff


	//   ....[132]....
        /*0408*/ 	.word	0xffffffff


	//   ....[133]....
        /*040c*/ 	.word	0xffffffff


	//   ....[134]....
        /*0410*/ 	.word	0xffffffff


	//   ....[135]....
        /*0414*/ 	.word	0xffffffff


	//   ....[136]....
        /*0418*/ 	.word	0xffffffff


	//   ....[137]....
        /*041c*/ 	.word	0xffffffff


	//   ....[138]....
        /*0420*/ 	.word	0xffffffff


	//   ....[139]....
        /*0424*/ 	.word	0xffffffff


	//   ....[140]....
        /*0428*/ 	.word	0xffffffff


	//   ....[141]....
        /*042c*/ 	.word	0xffffffff


	//   ....[142]....
        /*0430*/ 	.word	0xffffffff


	//   ....[143]....
        /*0434*/ 	.word	0xffffffff


	//   ....[144]....
        /*0438*/ 	.word	0xffffffff


	//   ....[145]....
        /*043c*/ 	.word	0xffffffff


	//   ....[146]....
        /*0440*/ 	.word	0xffffffff


	//   ....[147]....
        /*0444*/ 	.word	0xffffffff


	//   ....[148]....
        /*0448*/ 	.word	0xffffffff


	//   ....[149]....
        /*044c*/ 	.word	0xffffffff


	//   ....[150]....
        /*0450*/ 	.word	0xffffffff


	//   ....[151]....
        /*0454*/ 	.word	0xffffffff


	//   ....[152]....
        /*0458*/ 	.word	0xffffffff


	//   ....[153]....
        /*045c*/ 	.word	0xffffffff


	//   ....[154]....
        /*0460*/ 	.word	0xffffffff


	//   ....[155]....
        /*0464*/ 	.word	0xffffffff


	//   ....[156]....
        /*0468*/ 	.word	0xffffffff


	//   ....[157]....
        /*046c*/ 	.word	0xffffffff


	//   ....[158]....
        /*0470*/ 	.word	0xffffffff


	//   ....[159]....
        /*0474*/ 	.word	0xffffffff


	//   ....[160]....
        /*0478*/ 	.word	0xffffffff


	//   ....[161]....
        /*047c*/ 	.word	0xffffffff


	//   ....[162]....
        /*0480*/ 	.word	0xffffffff


	//   ....[163]....
        /*0484*/ 	.word	0xffffffff


	//   ....[164]....
        /*0488*/ 	.word	0xffffffff


	//   ....[165]....
        /*048c*/ 	.word	0xffffffff


	//   ....[166]....
        /*0490*/ 	.word	0xffffffff


	//   ....[167]....
        /*0494*/ 	.word	0x0500000f


	//   ....[168]....
        /*0498*/ 	.word	0x0500000f


	//   ....[169]....
        /*049c*/ 	.word	0x0500000f


	//   ....[170]....
        /*04a0*/ 	.word	0x0500000f


	//   ....[171]....
        /*04a4*/ 	.word	0x0500000f


	//   ....[172]....
        /*04a8*/ 	.word	0x0500000f


	//   ....[173]....
        /*04ac*/ 	.word	0x0500000f


	//   ....[174]....
        /*04b0*/ 	.word	0x0500000f


	//   ....[175]....
        /*04b4*/ 	.word	0x0500000f


	//   ....[176]....
        /*04b8*/ 	.word	0x0500000f


	//   ....[177]....
        /*04bc*/ 	.word	0x0500000f


	//   ....[178]....
        /*04c0*/ 	.word	0x0500000f


	//   ....[179]....
        /*04c4*/ 	.word	0x0500000f


	//   ....[180]....
        /*04c8*/ 	.word	0x0500000f


	//   ....[181]....
        /*04cc*/ 	.word	0x0500000f


	//   ....[182]....
        /*04d0*/ 	.word	0x0500000f


	//   ....[183]....
        /*04d4*/ 	.word	0x0500000f


	//   ....[184]....
        /*04d8*/ 	.word	0x0500000f


	//   ....[185]....
        /*04dc*/ 	.word	0x0500000f


	//   ....[186]....
        /*04e0*/ 	.word	0x0500000f


	//   ....[187]....
        /*04e4*/ 	.word	0x0500000f


	//   ....[188]....
        /*04e8*/ 	.word	0x0500000f


	//   ....[189]....
        /*04ec*/ 	.word	0x0500000f


	//   ....[190]....
        /*04f0*/ 	.word	0x0500000f


	//   ....[191]....
        /*04f4*/ 	.word	0x0500000f


	//   ....[192]....
        /*04f8*/ 	.word	0x0500000f


	//   ....[193]....
        /*04fc*/ 	.word	0x0500000f


	//   ....[194]....
        /*0500*/ 	.word	0x0500000f


	//   ....[195]....
        /*0504*/ 	.word	0x0500000f


	//   ....[196]....
        /*0508*/ 	.word	0x0500000f


	//   ....[197]....
        /*050c*/ 	.word	0x0500000f


	//   ....[198]....
        /*0510*/ 	.word	0x0500000f


	//   ....[199]....
        /*0514*/ 	.word	0x0500000f


	//   ....[200]....
        /*0518*/ 	.word	0x0500000f


	//   ....[201]....
        /*051c*/ 	.word	0x0500000f


	//   ....[202]....
        /*0520*/ 	.word	0x0500000f


	//   ....[203]....
        /*0524*/ 	.word	0x0500000f


	//   ....[204]....
        /*0528*/ 	.word	0x0500000f


	//   ....[205]....
        /*052c*/ 	.word	0x0500000f


	//   ....[206]....
        /*0530*/ 	.word	0x0500000f


	//   ....[207]....
        /*0534*/ 	.word	0x0500000f


	//   ....[208]....
        /*0538*/ 	.word	0x0500000f


	//   ....[209]....
        /*053c*/ 	.word	0x0500000f


	//   ....[210]....
        /*0540*/ 	.word	0x0500000f


	//   ....[211]....
        /*0544*/ 	.word	0x0500000f


	//   ....[212]....
        /*0548*/ 	.word	0x0500000f


	//   ....[213]....
        /*054c*/ 	.word	0x0500000f


	//   ....[214]....
        /*0550*/ 	.word	0x0500000f


	//   ....[215]....
        /*0554*/ 	.word	0x0500000f


	//   ....[216]....
        /*0558*/ 	.word	0x0500000f


	//   ....[217]....
        /*055c*/ 	.word	0x0500000f


	//   ....[218]....
        /*0560*/ 	.word	0x0500000f


	//   ....[219]....
        /*0564*/ 	.word	0x0500000f


	//   ....[220]....
        /*0568*/ 	.word	0x0500000f


	//   ....[221]....
        /*056c*/ 	.word	0x0500000f


	//   ....[222]....
        /*0570*/ 	.word	0x0500000f


	//   ....[223]....
        /*0574*/ 	.word	0x0500000f


	//   ....[224]....
        /*0578*/ 	.word	0x0500000f


	//   ....[225]....
        /*057c*/ 	.word	0x0500000f


	//   ....[226]....
        /*0580*/ 	.word	0x0500000f


	//   ....[227]....
        /*0584*/ 	.word	0x0500000f


	//   ....[228]....
        /*0588*/ 	.word	0x0500000f


	//   ....[229]....
        /*058c*/ 	.word	0x0500000f


	//   ....[230]....
        /*0590*/ 	.word	0x0500000f


	//   ....[231]....
        /*0594*/ 	.word	0x0500000f


	//   ....[232]....
        /*0598*/ 	.word	0x0500000f


	//   ....[233]....
        /*059c*/ 	.word	0x0500000f


	//   ....[234]....
        /*05a0*/ 	.word	0x0500000f


	//   ....[235]....
        /*05a4*/ 	.word	0x0500000f


	//   ....[236]....
        /*05a8*/ 	.word	0x0500000f


	//   ....[237]....
        /*05ac*/ 	.word	0x0500000f


	//   ....[238]....
        /*05b0*/ 	.word	0x0500000f


	//   ....[239]....
        /*05b4*/ 	.word	0x0500000f


	//   ....[240]....
        /*05b8*/ 	.word	0x0500000f


	//   ....[241]....
        /*05bc*/ 	.word	0x0500000f


	//   ....[242]....
        /*05c0*/ 	.word	0x0500000f


	//   ....[243]....
        /*05c4*/ 	.word	0x0500000f


	//   ....[244]....
        /*05c8*/ 	.word	0x0500000f


	//   ....[245]....
        /*05cc*/ 	.word	0x0500000f


	//   ....[246]....
        /*05d0*/ 	.word	0x0500000f


	//   ....[247]....
        /*05d4*/ 	.word	0x0500000f


	//   ....[248]....
        /*05d8*/ 	.word	0x0500000f


	//   ....[249]....
        /*05dc*/ 	.word	0x0500000f


	//   ....[250]....
        /*05e0*/ 	.word	0x0500000f


	//   ....[251]....
        /*05e4*/ 	.word	0x0500000f


	//   ....[252]....
        /*05e8*/ 	.word	0x0500000f


	//   ....[253]....
        /*05ec*/ 	.word	0x0500000f


	//   ....[254]....
        /*05f0*/ 	.word	0x0500000f


	//   ....[255]....
        /*05f4*/ 	.word	0x0500000f


	//   ....[0]....
        /*05f8*/ 	.word	0x0500000f


	//   ....[1]....
        /*05fc*/ 	.word	0x0500000f


	//   ....[2]....
        /*0600*/ 	.word	0x0500000f


	//   ....[3]....
        /*0604*/ 	.word	0x0500000f


	//   ....[4]....
        /*0608*/ 	.word	0x0500000f


	//   ....[5]....
        /*060c*/ 	.word	0x0500000f


	//   ....[6]....
        /*0610*/ 	.word	0x0500000f


	//   ....[7]....
        /*0614*/ 	.word	0x0500000f


	//   ....[8]....
        /*0618*/ 	.word	0x0500000f


	//   ....[9]....
        /*061c*/ 	.word	0x0500000f


	//   ....[10]....
        /*0620*/ 	.word	0x0500000f


	//----- nvinfo : EIATTR_COOP_GROUP_INSTR_OFFSETS
	.align		4
.L_1576:
        /*0624*/ 	.byte	0x04, 0x28
        /*0626*/ 	.short	(.L_1578 - .L_1577)


	//   ....[0]....
.L_1577:
        /*0628*/ 	.word	0x00000080


	//   ....[1]....
        /*062c*/ 	.word	0x00000090


	//   ....[2]....
        /*0630*/ 	.word	0x000002f0


	//   ....[3]....
        /*0634*/ 	.word	0x00000450


	//   ....[4]....
        /*0638*/ 	.word	0x00000570


	//   ....[5]....
        /*063c*/ 	.word	0x000006d0


	//   ....[6]....
        /*0640*/ 	.word	0x00001df0


	//   ....[7]....
        /*0644*/ 	.word	0x00003300


	//   ....[8]....
        /*0648*/ 	.word	0x00003330


	//   ....[9]....
        /*064c*/ 	.word	0x00003d80


	//   ....[10]....
        /*0650*/ 	.word	0x00003eb0


	//   ....[11]....
        /*0654*/ 	.word	0x00003f80


	//   ....[12]....
        /*0658*/ 	.word	0x000040f0


	//   ....[13]....
        /*065c*/ 	.word	0x00005bb0


	//   ....[14]....
        /*0660*/ 	.word	0x00005be0


	//   ....[15]....
        /*0664*/ 	.word	0x000064e0


	//   ....[16]....
        /*0668*/ 	.word	0x000065b0


	//   ....[17]....
        /*066c*/ 	.word	0x00006ed0


	//   ....[18]....
        /*0670*/ 	.word	0x00006f50


	//   ....[19]....
        /*0674*/ 	.word	0x00008e10


	//   ....[20]....
        /*0678*/ 	.word	0x00008e70


	//   ....[21]....
        /*067c*/ 	.word	0x00009900


	//   ....[22]....
        /*0680*/ 	.word	0x00009960


	//   ....[23]....
        /*0684*/ 	.word	0x0000a8b0


	//   ....[24]....
        /*0688*/ 	.word	0x0000a8c0


	//   ....[25]....
        /*068c*/ 	.word	0x0000a900


	//   ....[26]....
        /*0690*/ 	.word	0x0000a910


	//   ....[27]....
        /*0694*/ 	.word	0x0000c3c0


	//   ....[28]....
        /*0698*/ 	.word	0x0000c3d0


	//   ....[29]....
        /*069c*/ 	.word	0x0000c3e0


	//   ....[30]....
        /*06a0*/ 	.word	0x0000c3f0


	//   ....[31]....
        /*06a4*/ 	.word	0x0000cea0


	//   ....[32]....
        /*06a8*/ 	.word	0x0000cec0


	//   ....[33]....
        /*06ac*/ 	.word	0x0000d060


	//   ....[34]....
        /*06b0*/ 	.word	0x0000d080


	//   ....[35]....
        /*06b4*/ 	.word	0x0000d1c0


	//   ....[36]....
        /*06b8*/ 	.word	0x0000d1e0


	//   ....[37]....
        /*06bc*/ 	.word	0x0000d330


	//   ....[38]....
        /*06c0*/ 	.word	0x0000d350


	//   ....[39]....
        /*06c4*/ 	.word	0x0000d820


	//   ....[40]....
        /*06c8*/ 	.word	0x0000d860


	//   ....[41]....
        /*06cc*/ 	.word	0x0000e440


	//   ....[42]....
        /*06d0*/ 	.word	0x0000e450


	//   ....[43]....
        /*06d4*/ 	.word	0x0000f5f0


	//   ....[44]....
        /*06d8*/ 	.word	0x0000f620


	//   ....[45]....
        /*06dc*/ 	.word	0x0000f790


	//   ....[46]....
        /*06e0*/ 	.word	0x0000f7b0


	//   ....[47]....
        /*06e4*/ 	.word	0x0000f8f0


	//   ....[48]....
        /*06e8*/ 	.word	0x0000f910


	//   ....[49]....
        /*06ec*/ 	.word	0x0000fa60


	//   ....[50]....
        /*06f0*/ 	.word	0x0000fa80


	//   ....[51]....
        /*06f4*/ 	.word	0x0000fc60


	//   ....[52]....
        /*06f8*/ 	.word	0x0000fe50


	//   ....[53]....
        /*06fc*/ 	.word	0x0000fe80


	//   ....[54]....
        /*0700*/ 	.word	0x0000feb0


	//   ....[55]....
        /*0704*/ 	.word	0x0000fee0


	//   ....[56]....
        /*0708*/ 	.word	0x0000ff10


	//   ....[57]....
        /*070c*/ 	.word	0x0000ff40


	//   ....[58]....
        /*0710*/ 	.word	0x000100b0


	//   ....[59]....
        /*0714*/ 	.word	0x000100e0


	//   ....[60]....
        /*0718*/ 	.word	0x00010110


	//   ....[61]....
        /*071c*/ 	.word	0x00010140


	//   ....[62]....
        /*0720*/ 	.word	0x00010170


	//   ....[63]....
        /*0724*/ 	.word	0x000101a0


	//   ....[64]....
        /*0728*/ 	.word	0x00010230


	//   ....[65]....
        /*072c*/ 	.word	0x00010260


	//   ....[66]....
        /*0730*/ 	.word	0x00010270


	//   ....[67]....
        /*0734*/ 	.word	0x000102b0


	//   ....[68]....
        /*0738*/ 	.word	0x000121b0


	//   ....[69]....
        /*073c*/ 	.word	0x000121d0


	//   ....[70]....
        /*0740*/ 	.word	0x00012260


	//   ....[71]....
        /*0744*/ 	.word	0x00012280


	//   ....[72]....
        /*0748*/ 	.word	0x00012300


	//   ....[73]....
        /*074c*/ 	.word	0x00012320


	//   ....[74]....
        /*0750*/ 	.word	0x000123a0


	//   ....[75]....
        /*0754*/ 	.word	0x000123c0


	//   ....[76]....
        /*0758*/ 	.word	0x00012440


	//   ....[77]....
        /*075c*/ 	.word	0x00012460


	//   ....[78]....
        /*0760*/ 	.word	0x00012470


	//   ....[79]....
        /*0764*/ 	.word	0x00012480


	//   ....[80]....
        /*0768*/ 	.word	0x00012c00


	//   ....[81]....
        /*076c*/ 	.word	0x00012c20


	//   ....[82]....
        /*0770*/ 	.word	0x00012c30


	//   ....[83]....
        /*0774*/ 	.word	0x00012c40


	//   ....[84]....
        /*0778*/ 	.word	0x00012c50


	//   ....[85]....
        /*077c*/ 	.word	0x00012c70


	//   ....[86]....
        /*0780*/ 	.word	0x00012d30


	//   ....[87]....
        /*0784*/ 	.word	0x00012dd0


	//   ....[88]....
        /*0788*/ 	.word	0x00012df0


	//   ....[89]....
        /*078c*/ 	.word	0x00012e50


	//   ....[90]....
        /*0790*/ 	.word	0x00012ec0


	//   ....[91]....
        /*0794*/ 	.word	0x00012ee0


	//   ....[92]....
        /*0798*/ 	.word	0x00012ef0


	//   ....[93]....
        /*079c*/ 	.word	0x00012f20


	//   ....[94]....
        /*07a0*/ 	.word	0x00012fb0


	//   ....[95]....
        /*07a4*/ 	.word	0x00012ff0


	//   ....[96]....
        /*07a8*/ 	.word	0x000136f0


	//   ....[97]....
        /*07ac*/ 	.word	0x00013720


	//   ....[98]....
        /*07b0*/ 	.word	0x00013740


	//   ....[99]....
        /*07b4*/ 	.word	0x00013770


	//   ....[100]....
        /*07b8*/ 	.word	0x000137e0


	//   ....[101]....
        /*07bc*/ 	.word	0x00013810


	//   ....[102]....
        /*07c0*/ 	.word	0x00013920


	//   ....[103]....
        /*07c4*/ 	.word	0x00013940


	//   ....[104]....
        /*07c8*/ 	.word	0x000139d0


	//   ....[105]....
        /*07cc*/ 	.word	0x000139f0


	//   ....[106]....
        /*07d0*/ 	.word	0x00013a60


	//   ....[107]....
        /*07d4*/ 	.word	0x00013aa0


	//   ....[108]....
        /*07d8*/ 	.word	0x00013af0


	//   ....[109]....
        /*07dc*/ 	.word	0x00013b20


	//   ....[110]....
        /*07e0*/ 	.word	0x00013b90


	//   ....[111]....
        /*07e4*/ 	.word	0x00013bf0


	//   ....[112]....
        /*07e8*/ 	.word	0x00014120


	//   ....[113]....
        /*07ec*/ 	.word	0x00014140


	//   ....[114]....
        /*07f0*/ 	.word	0x00014190


	//   ....[115]....
        /*07f4*/ 	.word	0x00014250


	//   ....[116]....
        /*07f8*/ 	.word	0x00014260


	//   ....[117]....
        /*07fc*/ 	.word	0x00014290


	//   ....[118]....
        /*0800*/ 	.word	0x00014320


	//   ....[119]....
        /*0804*/ 	.word	0x000143d0


	//   ....[120]....
        /*0808*/ 	.word	0x000143e0


	//   ....[121]....
        /*080c*/ 	.word	0x00014410


	//   ....[122]....
        /*0810*/ 	.word	0x00014420


	//   ....[123]....
        /*0814*/ 	.word	0x000144b0


	//   ....[124]....
        /*0818*/ 	.word	0x00014bb0


	//   ....[125]....
        /*081c*/ 	.word	0x00014bd0


	//   ....[126]....
        /*0820*/ 	.word	0x00014be0


	//   ....[127]....
        /*0824*/ 	.word	0x00014c20


	//   ....[128]....
        /*0828*/ 	.word	0x00014c30


	//   ....[129]....
        /*082c*/ 	.word	0x00014c70


	//   ....[130]....
        /*0830*/ 	.word	0x00014c80


	//   ....[131]....
        /*0834*/ 	.word	0x00014cc0


	//   ....[132]....
        /*0838*/ 	.word	0x00014cd0


	//   ....[133]....
        /*083c*/ 	.word	0x00014d10


	//   ....[134]....
        /*0840*/ 	.word	0x00014d20


	//   ....[135]....
        /*0844*/ 	.word	0x00014d30


	//   ....[136]....
        /*0848*/ 	.word	0x00015070


	//   ....[137]....
        /*084c*/ 	.word	0x00015090


	//   ....[138]....
        /*0850*/ 	.word	0x000150a0


	//   ....[139]....
        /*0854*/ 	.word	0x000150b0


	//   ....[140]....
        /*0858*/ 	.word	0x000150c0


	//   ....[141]....
        /*085c*/ 	.word	0x000150e0


	//   ....[142]....
        /*0860*/ 	.word	0x00015150


	//   ....[143]....
        /*0864*/ 	.word	0x00015180


	//   ....[144]....
        /*0868*/ 	.word	0x00015190


	//   ....[145]....
        /*086c*/ 	.word	0x00015200


	//   ....[146]....
        /*0870*/ 	.word	0x00015210


	//   ....[147]....
        /*0874*/ 	.word	0x00015310


	//   ....[148]....
        /*0878*/ 	.word	0x000157f0


	//   ....[149]....
        /*087c*/ 	.word	0x00015820


	//   ....[150]....
        /*0880*/ 	.word	0x00015880


	//   ....[151]....
        /*0884*/ 	.word	0x000158b0


	//   ....[152]....
        /*0888*/ 	.word	0x000158e0


	//   ....[153]....
        /*088c*/ 	.word	0x00015910


	//   ....[154]....
        /*0890*/ 	.word	0x00015940


	//   ....[155]....
        /*0894*/ 	.word	0x00015970


	//   ....[156]....
        /*0898*/ 	.word	0x00015b10


	//   ....[157]....
        /*089c*/ 	.word	0x00015b40


	//   ....[158]....
        /*08a0*/ 	.word	0x00015b70


	//   ....[159]....
        /*08a4*/ 	.word	0x00015ba0


	//   ....[160]....
        /*08a8*/ 	.word	0x00015bd0


	//   ....[161]....
        /*08ac*/ 	.word	0x00015c00


	//   ....[162]....
        /*08b0*/ 	.word	0x00015cc0


	//   ....[163]....
        /*08b4*/ 	.word	0x00015ce0


	//   ....[164]....
        /*08b8*/ 	.word	0x00015d00


	//   ....[165]....
        /*08bc*/ 	.word	0x00015d60


	//   ....[166]....
        /*08c0*/ 	.word	0x00016780


	//   ....[167]....
        /*08c4*/ 	.word	0x00016d90


	//   ....[168]....
        /*08c8*/ 	.word	0x00016e80


	//   ....[169]....
        /*08cc*/ 	.word	0x00016f20


	//   ....[170]....
        /*08d0*/ 	.word	0x00016f80


	//   ....[171]....
        /*08d4*/ 	.word	0x00017070


	//   ....[172]....
        /*08d8*/ 	.word	0x000170e0


	//   ....[173]....
        /*08dc*/ 	.word	0x000171d0


	//   ....[174]....
        /*08e0*/ 	.word	0x00017240


	//   ....[175]....
        /*08e4*/ 	.word	0x00017330


	//   ....[176]....
        /*08e8*/ 	.word	0x000173a0


	//   ....[177]....
        /*08ec*/ 	.word	0x00017490


	//   ....[178]....
        /*08f0*/ 	.word	0x00017500


	//   ....[179]....
        /*08f4*/ 	.word	0x000175a0


	//   ....[180]....
        /*08f8*/ 	.word	0x000176a0


	//   ....[181]....
        /*08fc*/ 	.word	0x000176f0


	//   ....[182]....
        /*0900*/ 	.word	0x00017750


	//   ....[183]....
        /*0904*/ 	.word	0x00017870


	//   ....[184]....
        /*0908*/ 	.word	0x000178f0


	//   ....[185]....
        /*090c*/ 	.word	0x000179e0


	//   ....[186]....
        /*0910*/ 	.word	0x00017a60


	//   ....[187]....
        /*0914*/ 	.word	0x00017b50


	//   ....[188]....
        /*0918*/ 	.word	0x00017c60


	//   ....[189]....
        /*091c*/ 	.word	0x00017cd0


	//   ....[190]....
        /*0920*/ 	.word	0x00017de0


	//   ....[191]....
        /*0924*/ 	.word	0x00017e50


	//   ....[192]....
        /*0928*/ 	.word	0x00017ed0


	//   ....[193]....
        /*092c*/ 	.word	0x00017fc0


	//   ....[194]....
        /*0930*/ 	.word	0x00018030


	//   ....[195]....
        /*0934*/ 	.word	0x00018100


	//   ....[196]....
        /*0938*/ 	.word	0x000181a0


	//   ....[197]....
        /*093c*/ 	.word	0x00018240


	//   ....[198]....
        /*0940*/ 	.word	0x000182a0


	//   ....[199]....
        /*0944*/ 	.word	0x00018390


	//   ....[200]....
        /*0948*/ 	.word	0x000184a0


	//   ....[201]....
        /*094c*/ 	.word	0x000184f0


	//   ....[202]....
        /*0950*/ 	.word	0x00018550


	//   ....[203]....
        /*0954*/ 	.word	0x00018650


	//   ....[204]....
        /*0958*/ 	.word	0x00018760


	//   ....[205]....
        /*095c*/ 	.word	0x000187b0


	//   ....[206]....
        /*0960*/ 	.word	0x00018810


	//   ....[207]....
        /*0964*/ 	.word	0x00018910


	//   ....[208]....
        /*0968*/ 	.word	0x00018a20


	//   ....[209]....
        /*096c*/ 	.word	0x00018a70


	//   ....[210]....
        /*0970*/ 	.word	0x00018ad0


	//   ....[211]....
        /*0974*/ 	.word	0x00018bc0


	//   ....[212]....
        /*0978*/ 	.word	0x00018cf0


	//   ....[213]....
        /*097c*/ 	.word	0x00018dd0


	//   ....[214]....
        /*0980*/ 	.word	0x00018e60


	//   ....[215]....
        /*0984*/ 	.word	0x00018f70


	//   ....[216]....
        /*0988*/ 	.word	0x00018fd0


	//   ....[217]....
        /*098c*/ 	.word	0x000190e0


	//   ....[218]....
        /*0990*/ 	.word	0x00019140


	//   ....[219]....
        /*0994*/ 	.word	0x00019250


	//   ....[220]....
        /*0998*/ 	.word	0x000192b0


	//   ....[221]....
        /*099c*/ 	.word	0x000193c0


	//   ....[222]....
        /*09a0*/ 	.word	0x00019420


	//   ....[223]....
        /*09a4*/ 	.word	0x000194e0


	//   ....[224]....
        /*09a8*/ 	.word	0x00019640


	//   ....[225]....
        /*09ac*/ 	.word	0x000196e0


	//   ....[226]....
        /*09b0*/ 	.word	0x00019740


	//   ....[227]....
        /*09b4*/ 	.word	0x000197f0


	//   ....[228]....
        /*09b8*/ 	.word	0x00019850


	//   ....[229]....
        /*09bc*/ 	.word	0x00019900


	//   ....[230]....
        /*09c0*/ 	.word	0x00019960


	//   ....[231]....
        /*09c4*/ 	.word	0x00019a10


	//   ....[232]....
        /*09c8*/ 	.word	0x00019a70


	//   ....[233]....
        /*09cc*/ 	.word	0x00019b20


	//   ....[234]....
        /*09d0*/ 	.word	0x00019b80


	//   ....[235]....
        /*09d4*/ 	.word	0x00019c30


	//   ....[236]....
        /*09d8*/ 	.word	0x00019d10


	//   ....[237]....
        /*09dc*/ 	.word	0x00019db0


	//   ....[238]....
        /*09e0*/ 	.word	0x00019e10


	//   ....[239]....
        /*09e4*/ 	.word	0x00019ee0


	//   ....[240]....
        /*09e8*/ 	.word	0x00019f40


	//   ....[241]....
        /*09ec*/ 	.word	0x0001a010


	//   ....[242]....
        /*09f0*/ 	.word	0x0001a070


	//   ....[243]....
        /*09f4*/ 	.word	0x0001a150


	//   ....[244]....
        /*09f8*/ 	.word	0x0001a1b0


	//   ....[245]....
        /*09fc*/ 	.word	0x0001a280


	//   ....[246]....
        /*0a00*/ 	.word	0x0001a2e0


	//   ....[247]....
        /*0a04*/ 	.word	0x0001a3b0


	//   ....[248]....
        /*0a08*/ 	.word	0x0001a440


	//   ....[249]....
        /*0a0c*/ 	.word	0x0001a4e0


	//   ....[250]....
        /*0a10*/ 	.word	0x0001a660


	//   ....[251]....
        /*0a14*/ 	.word	0x0001a6d0


	//   ....[252]....
        /*0a18*/ 	.word	0x0001a740


	//   ....[253]....
        /*0a1c*/ 	.word	0x0001a7b0


	//   ....[254]....
        /*0a20*/ 	.word	0x0001a820


	//   ....[255]....
        /*0a24*/ 	.word	0x0001a8a0


	//   ....[0]....
        /*0a28*/ 	.word	0x0001a920


	//   ....[1]....
        /*0a2c*/ 	.word	0x0001a9b0


	//   ....[2]....
        /*0a30*/ 	.word	0x0001aa20


	//   ....[3]....
        /*0a34*/ 	.word	0x0001aa90


	//   ....[4]....
        /*0a38*/ 	.word	0x0001ab00


	//   ....[5]....
        /*0a3c*/ 	.word	0x0001ab80


	//   ....[6]....
        /*0a40*/ 	.word	0x0001abf0


	//   ....[7]....
        /*0a44*/ 	.word	0x0001ac80


	//   ....[8]....
        /*0a48*/ 	.word	0x0001ace0


	//   ....[9]....
        /*0a4c*/ 	.word	0x0001ad70


	//   ....[10]....
        /*0a50*/ 	.word	0x0001aea0


	//----- nvinfo : EIATTR_REG_RECONFIG
	.align		4
.L_1578:
        /*0a54*/ 	.byte	0x01, 0x54
	.zero		2


	//----- nvinfo : EIATTR_SYSCALL_OFFSETS
	.align		4
        /*0a58*/ 	.byte	0x04, 0x46
        /*0a5a*/ 	.short	(.L_1580 - .L_1579)


	//   ....[0]....
.L_1579:
        /*0a5c*/ 	.word	0x00001ff0


	//   ....[1]....
        /*0a60*/ 	.word	0x000117d0


	//   ....[2]....
        /*0a64*/ 	.word	0x00011920


	//   ....[3]....
        /*0a68*/ 	.word	0x00011a10


	//   ....[4]....
        /*0a6c*/ 	.word	0x00012810


	//   ....[5]....
        /*0a70*/ 	.word	0x00013340


	//----- nvinfo : EIATTR_MBARRIER_INSTR_OFFSETS
	.align		4
.L_1580:
        /*0a74*/ 	.byte	0x04, 0x39
        /*0a76*/ 	.short	(.L_1582 - .L_1581)


	//   ....[0]....
.L_1581:
        /*0a78*/ 	.word	0x00000190
        /*0a7c*/ 	.word	0x000000ff
        /*0a80*/ 	.word	0x00032400
        /*0a84*/ 	.short	0x0100
        /*0a86*/ 	.byte	0x08
	.zero		1


	//   ....[1]....
        /*0a88*/ 	.word	0x000001a0
        /*0a8c*/ 	.word	0x000000ff
        /*0a90*/ 	.word	0x00032410
        /*0a94*/ 	.short	0x0100
        /*0a96*/ 	.byte	0x08
	.zero		1


	//   ....[2]....
        /*0a98*/ 	.word	0x000001b0
        /*0a9c*/ 	.word	0x000000ff
        /*0aa0*/ 	.word	0x00032420
        /*0aa4*/ 	.short	0x0100
        /*0aa6*/ 	.byte	0x08
	.zero		1


	//   ....[3]....
        /*0aa8*/ 	.word	0x000002a0
        /*0aac*/ 	.word	0x000000ff
        /*0ab0*/ 	.word	0x00032430
        /*0ab4*/ 	.short	0x0100
        /*0ab6*/ 	.byte	0x08
	.zero		1


	//   ....[4]....
        /*0ab8*/ 	.word	0x000002b0
        /*0abc*/ 	.word	0x000000ff
        /*0ac0*/ 	.word	0x00032440
        /*0ac4*/ 	.short	0x0100
        /*0ac6*/ 	.byte	0x08
	.zero		1


	//   ....[5]....
        /*0ac8*/ 	.word	0x000002c0
        /*0acc*/ 	.word	0x000000ff
        /*0ad0*/ 	.word	0x00032438
        /*0ad4*/ 	.short	0x0100
        /*0ad6*/ 	.byte	0x08
	.zero		1


	//   ....[6]....
        /*0ad8*/ 	.word	0x000002d0
        /*0adc*/ 	.word	0x000000ff
        /*0ae0*/ 	.word	0x00032448
        /*0ae4*/ 	.short	0x0100
        /*0ae6*/ 	.byte	0x08
	.zero		1


	//   ....[7]....
        /*0ae8*/ 	.word	0x00000400
        /*0aec*/ 	.word	0x000000ff
        /*0af0*/ 	.word	0x00032450
        /*0af4*/ 	.short	0x0100
        /*0af6*/ 	.byte	0x08
	.zero		1


	//   ....[8]....
        /*0af8*/ 	.word	0x00000410
        /*0afc*/ 	.word	0x000000ff
        /*0b00*/ 	.word	0x00032460
        /*0b04*/ 	.short	0x0100
        /*0b06*/ 	.byte	0x08
	.zero		1


	//   ....[9]....
        /*0b08*/ 	.word	0x00000420
        /*0b0c*/ 	.word	0x000000ff
        /*0b10*/ 	.word	0x00032458
        /*0b14*/ 	.short	0x0100
        /*0b16*/ 	.byte	0x08
	.zero		1


	//   ....[10]....
        /*0b18*/ 	.word	0x00000430
        /*0b1c*/ 	.word	0x000000ff
        /*0b20*/ 	.word	0x00032468
        /*0b24*/ 	.short	0x0100
        /*0b26*/ 	.byte	0x08
	.zero		1


	//   ....[11]....
        /*0b28*/ 	.word	0x00000520
        /*0b2c*/ 	.word	0x000000ff
        /*0b30*/ 	.word	0x00032470
        /*0b34*/ 	.short	0x0100
        /*0b36*/ 	.byte	0x06
	.zero		1


	//   ....[12]....
        /*0b38*/ 	.word	0x00000530
        /*0b3c*/ 	.word	0x000000ff
        /*0b40*/ 	.word	0x00032480
        /*0b44*/ 	.short	0x0100
        /*0b46*/ 	.byte	0x06
	.zero		1


	//   ....[13]....
        /*0b48*/ 	.word	0x00000540
        /*0b4c*/ 	.word	0x000000ff
        /*0b50*/ 	.word	0x00032478
        /*0b54*/ 	.short	0x0100
        /*0b56*/ 	.byte	0x06
	.zero		1


	//   ....[14]....
        /*0b58*/ 	.word	0x00000550
        /*0b5c*/ 	.word	0x000000ff
        /*0b60*/ 	.word	0x00032488
        /*0b64*/ 	.short	0x0100
        /*0b66*/ 	.byte	0x06
	.zero		1


	//   ....[15]....
        /*0b68*/ 	.word	0x00000680
        /*0b6c*/ 	.word	0x000000ff
        /*0b70*/ 	.word	0x00032490
        /*0b74*/ 	.short	0x0100
        /*0b76*/ 	.byte	0x08
	.zero		1


	//   ....[16]....
        /*0b78*/ 	.word	0x00000690
        /*0b7c*/ 	.word	0x000000ff
        /*0b80*/ 	.word	0x000324a0
        /*0b84*/ 	.short	0x0100
        /*0b86*/ 	.byte	0x08
	.zero		1


	//   ....[17]....
        /*0b88*/ 	.word	0x000006a0
        /*0b8c*/ 	.word	0x000000ff
        /*0b90*/ 	.word	0x00032498
        /*0b94*/ 	.short	0x0100
        /*0b96*/ 	.byte	0x08
	.zero		1


	//   ....[18]....
        /*0b98*/ 	.word	0x000006b0
        /*0b9c*/ 	.word	0x000000ff
        /*0ba0*/ 	.word	0x000324a8
        /*0ba4*/ 	.short	0x0100
        /*0ba6*/ 	.byte	0x08
	.zero		1


	//   ....[19]....
        /*0ba8*/ 	.word	0x000007f0
        /*0bac*/ 	.word	0x000000ff
        /*0bb0*/ 	.word	0x000324b0
        /*0bb4*/ 	.short	0x0100
        /*0bb6*/ 	.byte	0x08
	.zero		1


	//   ....[20]....
        /*0bb8*/ 	.word	0x00000800
        /*0bbc*/ 	.word	0x000000ff
        /*0bc0*/ 	.word	0x000324c0
        /*0bc4*/ 	.short	0x0100
        /*0bc6*/ 	.byte	0x08
	.zero		1


	//   ....[21]....
        /*0bc8*/ 	.word	0x00000810
        /*0bcc*/ 	.word	0x000000ff
        /*0bd0*/ 	.word	0x000324b8
        /*0bd4*/ 	.short	0x0100
        /*0bd6*/ 	.byte	0x08
	.zero		1


	//   ....[22]....
        /*0bd8*/ 	.word	0x00000820
        /*0bdc*/ 	.word	0x000000ff
        /*0be0*/ 	.word	0x000324c8
        /*0be4*/ 	.short	0x0100
        /*0be6*/ 	.byte	0x08
	.zero		1


	//   ....[23]....
        /*0be8*/ 	.word	0x000020d0
        /*0bec*/ 	.word	0x00000005
        /*0bf0*/ 	.word	0x00032400
        /*0bf4*/ 	.short	0x010a
        /*0bf6*/ 	.byte	0x3f
	.zero		1


	//   ....[24]....
        /*0bf8*/ 	.word	0x000021b0
        /*0bfc*/ 	.word	0x000000ff
        /*0c00*/ 	.word	0x00032430
        /*0c04*/ 	.short	0x010a
        /*0c06*/ 	.byte	0x06
	.zero		1


	//   ....[25]....
        /*0c08*/ 	.word	0x000021f0
        /*0c0c*/ 	.word	0x000000ff
        /*0c10*/ 	.word	0x00032430
        /*0c14*/ 	.short	0x010a
        /*0c16*/ 	.byte	0x06
	.zero		1


	//   ....[26]....
        /*0c18*/ 	.word	0x000024f0
        /*0c1c*/ 	.word	0x00000005
        /*0c20*/ 	.word	0x00032410
        /*0c24*/ 	.short	0x010a
        /*0c26*/ 	.byte	0x3f
	.zero		1


	//   ....[27]....
        /*0c28*/ 	.word	0x00002530
        /*0c2c*/ 	.word	0x000000ff
        /*0c30*/ 	.word	0x00032450
        /*0c34*/ 	.short	0x010a
        /*0c36*/ 	.byte	0x06
	.zero		1


	//   ....[28]....
        /*0c38*/ 	.word	0x00002570
        /*0c3c*/ 	.word	0x000000ff
        /*0c40*/ 	.word	0x00032450
        /*0c44*/ 	.short	0x010a
        /*0c46*/ 	.byte	0x06
	.zero		1


	//   ....[29]....
        /*0c48*/ 	.word	0x000033a0
        /*0c4c*/ 	.word	0x000000ff
        /*0c50*/ 	.word	0x00000000
        /*0c54*/ 	.short	0x0101
        /*0c56*/ 	.byte	0x04
	.zero		1


	//   ....[30]....
        /*0c58*/ 	.word	0x00004d50
        /*0c5c*/ 	.word	0x000000ff
        /*0c60*/ 	.word	0x00000000
        /*0c64*/ 	.short	0x0101
        /*0c66*/ 	.byte	0x06
	.zero		1


	//   ....[31]....
        /*0c68*/ 	.word	0x00004ea0
        /*0c6c*/ 	.word	0x000000ff
        /*0c70*/ 	.word	0x00032430
        /*0c74*/ 	.short	0x010a
        /*0c76*/ 	.byte	0x04
	.zero		1


	//   ....[32]....
        /*0c78*/ 	.word	0x00004ee0
        /*0c7c*/ 	.word	0x000000ff
        /*0c80*/ 	.word	0x00032430
        /*0c84*/ 	.short	0x010a
        /*0c86*/ 	.byte	0x04
	.zero		1


	//   ....[33]....
        /*0c88*/ 	.word	0x000050f0
        /*0c8c*/ 	.word	0x000000ff
        /*0c90*/ 	.word	0x00032450
        /*0c94*/ 	.short	0x010a
        /*0c96*/ 	.byte	0x04
	.zero		1


	//   ....[34]....
        /*0c98*/ 	.word	0x00005130
        /*0c9c*/ 	.word	0x000000ff
        /*0ca0*/ 	.word	0x00032450
        /*0ca4*/ 	.short	0x010a
        /*0ca6*/ 	.byte	0x04
	.zero		1


	//   ....[35]....
        /*0ca8*/ 	.word	0x00006ea0
        /*0cac*/ 	.word	0x000000ff
        /*0cb0*/ 	.word	0x00000000
        /*0cb4*/ 	.short	0x0101
        /*0cb6*/ 	.byte	0x0a
	.zero		1


	//   ....[36]....
        /*0cb8*/ 	.word	0x00007e70
        /*0cbc*/ 	.word	0x000000ff
        /*0cc0*/ 	.word	0x00000000
        /*0cc4*/ 	.short	0x0101
        /*0cc6*/ 	.byte	0x04
	.zero		1


	//   ....[37]....
        /*0cc8*/ 	.word	0x00007fb0
        /*0ccc*/ 	.word	0x000000ff
        /*0cd0*/ 	.word	0x00032430
        /*0cd4*/ 	.short	0x010a
        /*0cd6*/ 	.byte	0x04
	.zero		1


	//   ....[38]....
        /*0cd8*/ 	.word	0x00007ff0
        /*0cdc*/ 	.word	0x000000ff
        /*0ce0*/ 	.word	0x00032430
        /*0ce4*/ 	.short	0x010a
        /*0ce6*/ 	.byte	0x04
	.zero		1


	//   ....[39]....
        /*0ce8*/ 	.word	0x00008200
        /*0cec*/ 	.word	0x000000ff
        /*0cf0*/ 	.word	0x00032450
        /*0cf4*/ 	.short	0x010a
        /*0cf6*/ 	.byte	0x04
	.zero		1


	//   ....[40]....
        /*0cf8*/ 	.word	0x00008240
        /*0cfc*/ 	.word	0x000000ff
        /*0d00*/ 	.word	0x00032450
        /*0d04*/ 	.short	0x010a
        /*0d06*/ 	.byte	0x04
	.zero		1


	//   ....[41]....
        /*0d08*/ 	.word	0x00009420
        /*0d0c*/ 	.word	0x000000ff
        /*0d10*/ 	.word	0x00000000
        /*0d14*/ 	.short	0x0101
        /*0d16*/ 	.byte	0x0b
	.zero		1


	//   ....[42]....
        /*0d18*/ 	.word	0x0000a810
        /*0d1c*/ 	.word	0x000000ff
        /*0d20*/ 	.word	0x00000000
        /*0d24*/ 	.short	0x0101
        /*0d26*/ 	.byte	0x04
	.zero		1


	//   ....[43]....
        /*0d28*/ 	.word	0x0000ce90
        /*0d2c*/ 	.word	0x000000ff
        /*0d30*/ 	.word	0x00000000
        /*0d34*/ 	.short	0x0101
        /*0d36*/ 	.byte	0x06
	.zero		1


	//   ....[44]....
        /*0d38*/ 	.word	0x0000d5e0
        /*0d3c*/ 	.word	0x000000ff
        /*0d40*/ 	.word	0x00000000
        /*0d44*/ 	.short	0x0101
        /*0d46*/ 	.byte	0x09
	.zero		1


	//   ....[45]....
        /*0d48*/ 	.word	0x00011f50
        /*0d4c*/ 	.word	0x00000019
        /*0d50*/ 	.word	0x00032440
        /*0d54*/ 	.short	0x010a
        /*0d56*/ 	.byte	0x3f
	.zero		1


	//   ....[46]....
        /*0d58*/ 	.word	0x00012580
        /*0d5c*/ 	.word	0x00000019
        /*0d60*/ 	.word	0x00032430
        /*0d64*/ 	.short	0x0107
        /*0d66*/ 	.byte	0x3f
	.zero		1


	//   ....[47]....
        /*0d68*/ 	.word	0x00012650
        /*0d6c*/ 	.word	0x00000019
        /*0d70*/ 	.word	0x00032430
        /*0d74*/ 	.short	0x0101
        /*0d76*/ 	.byte	0x3f
	.zero		1


	//   ....[48]....
        /*0d78*/ 	.word	0x00013180
        /*0d7c*/ 	.word	0x00000016
        /*0d80*/ 	.word	0x00032400
        /*0d84*/ 	.short	0x0107
        /*0d86*/ 	.byte	0x3f
	.zero		1


	//   ....[49]....
        /*0d88*/ 	.word	0x00013210
        /*0d8c*/ 	.word	0x00000016
        /*0d90*/ 	.word	0x00032400
        /*0d94*/ 	.short	0x0101
        /*0d96*/ 	.byte	0x3f
	.zero		1


	//   ....[50]....
        /*0d98*/ 	.word	0x00013d30
        /*0d9c*/ 	.word	0x00000016
        /*0da0*/ 	.word	0x00032410
        /*0da4*/ 	.short	0x0107
        /*0da6*/ 	.byte	0x3f
	.zero		1


	//   ....[51]....
        /*0da8*/ 	.word	0x00013e30
        /*0dac*/ 	.word	0x00000016
        /*0db0*/ 	.word	0x00032410
        /*0db4*/ 	.short	0x0101
        /*0db6*/ 	.byte	0x3f
	.zero		1


	//   ....[52]....
        /*0db8*/ 	.word	0x00013e50
        /*0dbc*/ 	.word	0x00000016
        /*0dc0*/ 	.word	0x00032420
        /*0dc4*/ 	.short	0x010a
        /*0dc6*/ 	.byte	0x3f
	.zero		1


	//   ....[53]....
        /*0dc8*/ 	.word	0x00013ed0
        /*0dcc*/ 	.word	0x00000019
        /*0dd0*/ 	.word	0x00032460
        /*0dd4*/ 	.short	0x010a
        /*0dd6*/ 	.byte	0x3f
	.zero		1


	//   ....[54]....
        /*0dd8*/ 	.word	0x00014630
        /*0ddc*/ 	.word	0x00000019
        /*0de0*/ 	.word	0x00032450
        /*0de4*/ 	.short	0x0107
        /*0de6*/ 	.byte	0x3f
	.zero		1


	//   ....[55]....
        /*0de8*/ 	.word	0x000146f0
        /*0dec*/ 	.word	0x00000019
        /*0df0*/ 	.word	0x00032450
        /*0df4*/ 	.short	0x0101
        /*0df6*/ 	.byte	0x3f
	.zero		1


	//   ....[56]....
        /*0df8*/ 	.word	0x00014a30
        /*0dfc*/ 	.word	0x0000000a
        /*0e00*/ 	.word	0x00032440
        /*0e04*/ 	.short	0x010a
        /*0e06*/ 	.byte	0x3f
	.zero		1


	//   ....[57]....
        /*0e08*/ 	.word	0x00014de0
        /*0e0c*/ 	.word	0x0000000a
        /*0e10*/ 	.word	0x00032430
        /*0e14*/ 	.short	0x0107
        /*0e16*/ 	.byte	0x3f
	.zero		1


	//   ....[58]....
        /*0e18*/ 	.word	0x00014e90
        /*0e1c*/ 	.word	0x0000000a
        /*0e20*/ 	.word	0x00032430
        /*0e24*/ 	.short	0x0101
        /*0e26*/ 	.byte	0x3f
	.zero		1


	//   ....[59]....
        /*0e28*/ 	.word	0x00014ec0
        /*0e2c*/ 	.word	0x0000000a
        /*0e30*/ 	.word	0x00032460
        /*0e34*/ 	.short	0x010a
        /*0e36*/ 	.byte	0x3f
	.zero		1


	//   ....[60]....
        /*0e38*/ 	.word	0x000153c0
        /*0e3c*/ 	.word	0x0000000a
        /*0e40*/ 	.word	0x00032450
        /*0e44*/ 	.short	0x0107
        /*0e46*/ 	.byte	0x3f
	.zero		1


	//   ....[61]....
        /*0e48*/ 	.word	0x00015470
        /*0e4c*/ 	.word	0x0000000a
        /*0e50*/ 	.word	0x00032450
        /*0e54*/ 	.short	0x0101
        /*0e56*/ 	.byte	0x3f
	.zero		1


	//   ....[62]....
        /*0e58*/ 	.word	0x00016700
        /*0e5c*/ 	.word	0x00000005
        /*0e60*/ 	.word	0x00032420
        /*0e64*/ 	.short	0x010a
        /*0e66*/ 	.byte	0x3f
	.zero		1


	//   ....[63]....
        /*0e68*/ 	.word	0x000168a0
        /*0e6c*/ 	.word	0x00000003
        /*0e70*/ 	.word	0x00032440
        /*0e74*/ 	.short	0x010a
        /*0e76*/ 	.byte	0x3f
	.zero		1


	//   ....[64]....
        /*0e78*/ 	.word	0x00016940
        /*0e7c*/ 	.word	0x00000005
        /*0e80*/ 	.word	0x00032440
        /*0e84*/ 	.short	0x010a
        /*0e86*/ 	.byte	0x3f
	.zero		1


	//   ....[65]....
        /*0e88*/ 	.word	0x00016980
        /*0e8c*/ 	.word	0x00000003
        /*0e90*/ 	.word	0x00032460
        /*0e94*/ 	.short	0x010a
        /*0e96*/ 	.byte	0x3f
	.zero		1


	//   ....[66]....
        /*0e98*/ 	.word	0x000169c0
        /*0e9c*/ 	.word	0x00000005
        /*0ea0*/ 	.word	0x00032460
        /*0ea4*/ 	.short	0x010a
        /*0ea6*/ 	.byte	0x3f
	.zero		1


	//   ....[67]....
        /*0ea8*/ 	.word	0x00016a20
        /*0eac*/ 	.word	0x00000005
        /*0eb0*/ 	.word	0x00032400
        /*0eb4*/ 	.short	0x010a
        /*0eb6*/ 	.byte	0x3f
	.zero		1


	//   ....[68]....
        /*0eb8*/ 	.word	0x00016a80
        /*0ebc*/ 	.word	0x00000004
        /*0ec0*/ 	.word	0x00032430
        /*0ec4*/ 	.short	0x010a
        /*0ec6*/ 	.byte	0x3f
	.zero		1


	//   ....[69]....
        /*0ec8*/ 	.word	0x00016ad0
        /*0ecc*/ 	.word	0x00000005
        /*0ed0*/ 	.word	0x00032410
        /*0ed4*/ 	.short	0x010a
        /*0ed6*/ 	.byte	0x3f
	.zero		1


	//   ....[70]....
        /*0ed8*/ 	.word	0x00016b30
        /*0edc*/ 	.word	0x00000000
        /*0ee0*/ 	.word	0x00032450
        /*0ee4*/ 	.short	0x010a
        /*0ee6*/ 	.byte	0x3f
	.zero		1


	//   ....[71]....
        /*0ee8*/ 	.word	0x00016b90
        /*0eec*/ 	.word	0x00000015
        /*0ef0*/ 	.word	0x00032430
        /*0ef4*/ 	.short	0x010a
        /*0ef6*/ 	.byte	0x3f
	.zero		1


	//   ....[72]....
        /*0ef8*/ 	.word	0x00016bf0
        /*0efc*/ 	.word	0x00000015
        /*0f00*/ 	.word	0x00032450
        /*0f04*/ 	.short	0x010a
        /*0f06*/ 	.byte	0x3f
	.zero		1


	//   ....[73]....
        /*0f08*/ 	.word	0x00016c50
        /*0f0c*/ 	.word	0x00000015
        /*0f10*/ 	.word	0x00032430
        /*0f14*/ 	.short	0x010a
        /*0f16*/ 	.byte	0x3f
	.zero		1


	//   ....[74]....
        /*0f18*/ 	.word	0x00016cb0
        /*0f1c*/ 	.word	0x00000015
        /*0f20*/ 	.word	0x00032450
        /*0f24*/ 	.short	0x010a
        /*0f26*/ 	.byte	0x3f
	.zero		1


	//   ....[75]....
        /*0f28*/ 	.word	0x00016dd0
        /*0f2c*/ 	.word	0x00000019
        /*0f30*/ 	.word	0x00032440
        /*0f34*/ 	.short	0x010a
        /*0f36*/ 	.byte	0x3f
	.zero		1


	//   ....[76]....
        /*0f38*/ 	.word	0x00018bf0
        /*0f3c*/ 	.word	0x00000016
        /*0f40*/ 	.word	0x00032420
        /*0f44*/ 	.short	0x010a
        /*0f46*/ 	.byte	0x3f
	.zero		1


	//   ....[77]....
        /*0f48*/ 	.word	0x00018c40
        /*0f4c*/ 	.word	0x00000019
        /*0f50*/ 	.word	0x00032460
        /*0f54*/ 	.short	0x010a
        /*0f56*/ 	.byte	0x3f
	.zero		1


	//   ....[78]....
        /*0f58*/ 	.word	0x00019590
        /*0f5c*/ 	.word	0x0000000a
        /*0f60*/ 	.word	0x00032440
        /*0f64*/ 	.short	0x010a
        /*0f66*/ 	.byte	0x3f
	.zero		1


	//   ....[79]....
        /*0f68*/ 	.word	0x00019c60
        /*0f6c*/ 	.word	0x0000000a
        /*0f70*/ 	.word	0x00032460
        /*0f74*/ 	.short	0x010a
        /*0f76*/ 	.byte	0x3f
	.zero		1


	//   ....[80]....
        /*0f78*/ 	.word	0x0001adc0
        /*0f7c*/ 	.word	0x00000005
        /*0f80*/ 	.word	0x00032420
        /*0f84*/ 	.short	0x010a
        /*0f86*/ 	.byte	0x3f
	.zero		1


	//   ....[81]....
        /*0f88*/ 	.word	0x0001af60
        /*0f8c*/ 	.word	0x00000003
        /*0f90*/ 	.word	0x00032440
        /*0f94*/ 	.short	0x010a
        /*0f96*/ 	.byte	0x3f
	.zero		1


	//   ....[82]....
        /*0f98*/ 	.word	0x0001afb0
        /*0f9c*/ 	.word	0x00000005
        /*0fa0*/ 	.word	0x00032440
        /*0fa4*/ 	.short	0x010a
        /*0fa6*/ 	.byte	0x3f
	.zero		1


	//   ....[83]....
        /*0fa8*/ 	.word	0x0001b000
        /*0fac*/ 	.word	0x00000003
        /*0fb0*/ 	.word	0x00032460
        /*0fb4*/ 	.short	0x010a
        /*0fb6*/ 	.byte	0x3f
	.zero		1


	//----- nvinfo : EIATTR_NUM_MBARRIERS
	.align		4
.L_1582:
        /*0fb8*/ 	.byte	0x03, 0x38
        /*0fba*/ 	.short	0x0017


	//----- nvinfo : EIATTR_EXIT_INSTR_OFFSETS
	.align		4
        /*0fbc*/ 	.byte	0x04, 0x1c
        /*0fbe*/ 	.short	(.L_1584 - .L_1583)


	//   ....[0]....
.L_1583:
        /*0fc0*/ 	.word	0x000009e0


	//   ....[1]....
        /*0fc4*/ 	.word	0x0000fc00


	//   ....[2]....
        /*0fc8*/ 	.word	0x00016a10


	//----- nvinfo : EIATTR_MAX_THREADS
	.align		4
.L_1584:
        /*0fcc*/ 	.byte	0x04, 0x05
        /*0fce*/ 	.short	(.L_1586 - .L_1585)
.L_1585:
        /*0fd0*/ 	.word	0x00000180
        /*0fd4*/ 	.word	0x00000001
        /*0fd8*/ 	.word	0x00000001


	//----- nvinfo : EIATTR_CRS_STACK_SIZE
	.align		4
.L_1586:
        /*0fdc*/ 	.byte	0x04, 0x1e
        /*0fde*/ 	.short	(.L_1588 - .L_1587)
.L_1587:
        /*0fe0*/ 	.word	0x00000000


	//----- nvinfo : EIATTR_CBANK_PARAM_SIZE
	.align		4
.L_1588:
        /*0fe4*/ 	.byte	0x03, 0x19
        /*0fe6*/ 	.short	0x0bf0


	//----- nvinfo : EIATTR_PARAM_CBANK
	.align		4
        /*0fe8*/ 	.byte	0x04, 0x0a
        /*0fea*/ 	.short	(.L_1590 - .L_1589)
	.align		4
.L_1589:
        /*0fec*/ 	.word	index@(.nv.constant0._ZN7cutlass13device_kernelIN5flash11enable_sm90INS1_16FlashAttnFwdSm90INS1_25CollectiveMainloopFwdSm90ILi2EN4cute5tupleIJNS5_1CILi1EEES8_S8_EEENS6_IJNS7_ILi128EEENS7_ILi96EEENS7_ILi64EEEEEELi256ENS_6half_tEfNS_4arch4Sm90ELb1ELb0ELb1ELb1ELb1ELb0ELb1ELb1ELb0ELb1ELb1ELb0EEENS1_21CollectiveEpilogueFwdINS6_IJSA_NS7_ILi256EEESB_EEES9_SE_SG_Li256ELb1ELb1ELb1ELb0EEENS1_36VarlenDynamicPersistentTileSchedulerILi128ELi96ELi256ELi128ELb1ELb1ELb1ELb1ELb1ELb1EEEEEEEEEvNT_6ParamsE)
        /*0ff0*/ 	.short	0x0210
        /*0ff2*/ 	.short	0x0bf0


	//----- nvinfo : EIATTR_SW_WAR
	.align		4
.L_1590:
        /*0ff4*/ 	.byte	0x04, 0x36
        /*0ff6*/ 	.short	(.L_1592 - .L_1591)
.L_1591:
        /*0ff8*/ 	.word	0x00000008
.L_1592:


//--------------------- .nv.info._ZN7cutlass13device_kernelIN5flash11enable_sm90INS1_16FlashAttnFwdSm90INS1_25CollectiveMainloopFwdSm90ILi2EN4cute5tupleIJNS5_1CILi1EEES8_S8_EEENS6_IJNS7_ILi128EEENS7_ILi96EEENS7_ILi64EEEEEELi256ENS_6half_tEfNS_4arch4Sm90ELb1ELb0ELb1ELb1ELb1ELb1ELb1ELb1ELb0ELb1ELb1ELb0EEENS1_21CollectiveEpilogueFwdINS6_IJSA_NS7_ILi256EEESB_EEES9_SE_SG_Li256ELb1ELb1ELb1ELb0EEENS1_36VarlenDynamicPersistentTileSchedulerILi128ELi96ELi256ELi128ELb1ELb1ELb1ELb1ELb1ELb1EEEEEEEEEvNT_6ParamsE --------------------------
	.section	.nv.info._ZN7cutlass13device_kernelIN5flash11enable_sm90INS1_16FlashAttnFwdSm90INS1_25CollectiveMainloopFwdSm90ILi2EN4cute5tupleIJNS5_1CILi1EEES8_S8_EEENS6_IJNS7_ILi128EEENS7_ILi96EEENS7_ILi64EEEEEELi256ENS_6half_tEfNS_4arch4Sm90ELb1ELb0ELb1ELb1ELb1ELb1ELb1ELb1ELb0ELb1ELb1ELb0EEENS1_21CollectiveEpilogueFwdINS6_IJSA_NS7_ILi256EEESB_EEES9_SE_SG_Li256ELb1ELb1ELb1ELb0EEENS1_36VarlenDynamicPersistentTileSchedulerILi128ELi96ELi256ELi128ELb1ELb1ELb1ELb1ELb1ELb1EEEEEEEEEvNT_6ParamsE,"",@"SHT_CUDA_INFO"
	.sectionflags	@""
	.align	4


	//----- nvinfo : EIATTR_CUDA_API_VERSION
	.align		4
        /*0000*/ 	.byte	0x04, 0x37
        /*0002*/ 	.short	(.L_1594 - .L_1593)
.L_1593:
        /*0004*/ 	.word	0x00000082


	//----- nvinfo : EIATTR_KPARAM_INFO
	.align		4
.L_1594:
        /*0008*/ 	.byte	0x04, 0x17
        /*000a*/ 	.short	(.L_1596 - .L_1595)
.L_1595:
        /*000c*/ 	.word	0x00000000
        /*0010*/ 	.short	0x0000
        /*0012*/ 	.short	0x0070
        /*0014*/ 	.byte	0x00, 0xf0, 0x01, 0x2e


	//----- nvinfo : EIATTR_SPARSE_MMA_MASK
	.align		4
.L_1596:
        /*0018*/ 	.byte	0x03, 0x50
        /*001a*/ 	.short	0x0000


	//----- nvinfo : EIATTR_MAXREG_COUNT
	.align		4
        /*001c*/ 	.byte	0x03, 0x1b
        /*001e*/ 	.short	0x00a8


	//----- nvinfo : EIATTR_NUM_BARRIERS
	.align		4
        /*0020*/ 	.byte	0x02, 0x4c
        /*0022*/ 	.byte	0x10
	.zero		1


	//----- nvinfo : EIATTR_EXTERNS
	.align		4
        /*0024*/ 	.byte	0x04, 0x0f
        /*0026*/ 	.short	(.L_1598 - .L_1597)


	//   ....[0]....
	.align		4
.L_1597:
        /*0028*/ 	.word	index@(__assertfail)


	//----- nvinfo : EIATTR_ANNOTATIONS
	.align		4
.L_1598:
        /*002c*/ 	.byte	0x04, 0x55
        /*002e*/ 	.short	(.L_1600 - .L_1599)


	//   ....[0]....
.L_1599:
        /* <DEDUP_REMOVED lines=208> */


	//----- nvinfo : EIATTR_MERCURY_ISA_VERSION
	.align		4
.L_1600:
        /*0d18*/ 	.byte	0x03, 0x5f
        /*0d1a*/ 	.short	0x0101


	//----- nvinfo : EIATTR_UNUSED_LOAD_BYTE_OFFSET
	.align		4
        /*0d1c*/ 	.byte	0x04, 0x44
        /*0d1e*/ 	.short	(.L_1602 - .L_1601)


	//   ....[0]....
.L_1601:
        /*0d20*/ 	.word	0x00000aa0
        /*0d24*/ 	.word	0x0000fff0


	//   ....[1]....
        /*0d28*/ 	.word	0x00014980
        /*0d2c*/ 	.word	0x0000fff0


	//----- nvinfo : EIATTR_INT_WARP_WIDE_INSTR_OFFSETS
	.align		4
.L_1602:
        /*0d30*/ 	.byte	0x04, 0x31
        /*0d32*/ 	.short	(.L_1604 - .L_1603)


	//   ....[0]....
.L_1603:
        /*0d34*/ 	.word	0x00000130


	//   ....[1]....
        /*0d38*/ 	.word	0x00000170


	//   ....[2]....
        /*0d3c*/ 	.word	0x000001e0


	//   ....[3]....
        /*0d40*/ 	.word	0x000001f0


	//   ....[4]....
        /*0d44*/ 	.word	0x0001ccd0


	//   ....[5]....
        /*0d48*/ 	.word	0x0001cd60


	//   ....[6]....
        /*0d4c*/ 	.word	0x00020c70


	//   ....[7]....
        /*0d50*/ 	.word	0x00020d00


	//----- nvinfo : EIATTR_COOP_GROUP_MASK_REGIDS
	.align		4
.L_1604:
        /*0d54*/ 	.byte	0x04, 0x29
        /*0d56*/ 	.short	(.L_1606 - .L_1605)


	//   ....[0]....
.L_1605:
        /*0d58*/ 	.word	0xffffffff


	//   ....[1]....
        /*0d5c*/ 	.word	0xffffffff


	//   ....[2]....
        /*0d60*/ 	.word	0xffffffff


	//   ....[3]....
        /*0d64*/ 	.word	0xffffffff


	//   ....[4]....
        /*0d68*/ 	.word	0xffffffff


	//   ....[5]....
        /*0d6c*/ 	.word	0xffffffff


	//   ....[6]....
        /*0d70*/ 	.word	0xffffffff


	//   ....[7]....
        /*0d74*/ 	.word	0xffffffff


	//   ....[8]....
        /*0d78*/ 	.word	0xffffffff


	//   ....[9]....
        /*0d7c*/ 	.word	0xffffffff


	//   ....[10]....
        /*0d80*/ 	.word	0xffffffff


	//   ....[11]....
        /*0d84*/ 	.word	0xffffffff


	//   ....[12]....
        /*0d88*/ 	.word	0xffffffff


	//   ....[13]....
        /*0d8c*/ 	.word	0xffffffff


	//   ....[14]....
        /*0d90*/ 	.word	0xffffffff


	//   ....[15]....
        /*0d94*/ 	.word	0xffffffff


	//   ....[16]....
        /*0d98*/ 	.word	0xffffffff


	//   ....[17]....
        /*0d9c*/ 	.word	0xffffffff


	//   ....[18]....
        /*0da0*/ 	.word	0xffffffff


	//   ....[19]....
        /*0da4*/ 	.word	0xffffffff


	//   ....[20]....
        /*0da8*/ 	.word	0xffffffff


	//   ....[21]....
        /*0dac*/ 	.word	0xffffffff


	//   ....[22]....
        /*0db0*/ 	.word	0xffffffff


	//   ....[23]....
        /*0db4*/ 	.word	0xffffffff


	//   ....[24]....
        /*0db8*/ 	.word	0xffffffff


	//   ....[25]....
        /*0dbc*/ 	.word	0xffffffff


	//   ....[26]....
        /*0dc0*/ 	.word	0xffffffff


	//   ....[27]....
        /*0dc4*/ 	.word	0xffffffff


	//   ....[28]....
        /*0dc8*/ 	.word	0xffffffff


	//   ....[29]....
        /*0dcc*/ 	.word	0xffffffff


	//   ....[30]....
        /*0dd0*/ 	.word	0xffffffff


	//   ....[31]....
        /*0dd4*/ 	.word	0xffffffff


	//   ....[32]....
        /*0dd8*/ 	.word	0xffffffff


	//   ....[33]....
        /*0ddc*/ 	.word	0xffffffff


	//   ....[34]....
        /*0de0*/ 	.word	0xffffffff


	//   ....[35]....
        /*0de4*/ 	.word	0xffffffff


	//   ....[36]....
        /*0de8*/ 	.word	0xffffffff


	//   ....[37]....
        /*0dec*/ 	.word	0xffffffff


	//   ....[38]....
        /*0df0*/ 	.word	0xffffffff


	//   ....[39]....
        /*0df4*/ 	.word	0xffffffff


	//   ....[40]....
        /*0df8*/ 	.word	0xffffffff


	//   ....[41]....
        /*0dfc*/ 	.word	0xffffffff


	//   ....[42]....
        /*0e00*/ 	.word	0xffffffff


	//   ....[43]....
        /*0e04*/ 	.word	0xffffffff


	//   ....[44]....
        /*0e08*/ 	.word	0xffffffff


	//   ....[45]....
        /*0e0c*/ 	.word	0xffffffff


	//   ....[46]....
        /*0e10*/ 	.word	0xffffffff


	//   ....[47]....
        /*0e14*/ 	.word	0xffffffff


	//   ....[48]....
        /*0e18*/ 	.word	0xffffffff


	//   ....[49]....
        /*0e1c*/ 	.word	0xffffffff


	//   ....[50]....
        /*0e20*/ 	.word	0xffffffff


	//   ....[51]....
        /*0e24*/ 	.word	0xffffffff


	//   ....[52]....
        /*0e28*/ 	.word	0xffffffff


	//   ....[53]....
        /*0e2c*/ 	.word	0xffffffff


	//   ....[54]....
        /*0e30*/ 	.word	0xffffffff


	//   ....[55]....
        /*0e34*/ 	.word	0xffffffff


	//   ....[56]....
        /*0e38*/ 	.word	0xffffffff


	//   ....[57]....
        /*0e3c*/ 	.word	0xffffffff


	//   ....[58]....
        /*0e40*/ 	.word	0xffffffff


	//   ....[59]....
        /*0e44*/ 	.word	0xffffffff


	//   ....[60]....
        /*0e48*/ 	.word	0xffffffff


	//   ....[61]....
        /*0e4c*/ 	.word	0xffffffff


	//   ....[62]....
        /*0e50*/ 	.word	0xffffffff


	//   ....[63]....
        /*0e54*/ 	.word	0xffffffff


	//   ....[64]....
        /*0e58*/ 	.word	0xffffffff


	//   ....[65]....
        /*0e5c*/ 	.word	0xffffffff


	//   ....[66]....
        /*0e60*/ 	.word	0xffffffff


	//   ....[67]....
        /*0e64*/ 	.word	0xffffffff


	//   ....[68]....
        /*0e68*/ 	.word	0xffffffff


	//   ....[69]....
        /*0e6c*/ 	.word	0xffffffff


	//   ....[70]....
        /*0e70*/ 	.word	0xffffffff


	//   ....[71]....
        /*0e74*/ 	.word	0xffffffff


	//   ....[72]....
        /*0e78*/ 	.word	0xffffffff


	//   ....[73]....
        /*0e7c*/ 	.word	0xffffffff


	//   ....[74]....
        /*0e80*/ 	.word	0xffffffff


	//   ....[75]....
        /*0e84*/ 	.word	0xffffffff


	//   ....[76]....
        /*0e88*/ 	.word	0xffffffff


	//   ....[77]....
        /*0e8c*/ 	.word	0xffffffff


	//   ....[78]....
        /*0e90*/ 	.word	0xffffffff


	//   ....[79]....
        /*0e94*/ 	.word	0xffffffff


	//   ....[80]....
        /*0e98*/ 	.word	0xffffffff


	//   ....[81]....
        /*0e9c*/ 	.word	0xffffffff


	//   ....[82]....
        /*0ea0*/ 	.word	0xffffffff


	//   ....[83]....
        /*0ea4*/ 	.word	0xffffffff


	//   ....[84]....
        /*0ea8*/ 	.word	0xffffffff


	//   ....[85]....
        /*0eac*/ 	.word	0xffffffff


	//   ....[86]....
        /*0eb0*/ 	.word	0xffffffff


	//   ....[87]....
        /*0eb4*/ 	.word	0xffffffff


	//   ....[88]....
        /*0eb8*/ 	.word	0xffffffff


	//   ....[89]....
        /*0ebc*/ 	.word	0xffffffff


	//   ....[90]....
        /*0ec0*/ 	.word	0xffffffff


	//   ....[91]....
        /*0ec4*/ 	.word	0xffffffff


	//   ....[92]....
        /*0ec8*/ 	.word	0xffffffff


	//   ....[93]....
        /*0ecc*/ 	.word	0xffffffff


	//   ....[94]....
        /*0ed0*/ 	.word	0xffffffff


	//   ....[95]....
        /*0ed4*/ 	.word	0xffffffff


	//   ....[96]....
        /*0ed8*/ 	.word	0xffffffff


	//   ....[97]....
        /*0edc*/ 	.word	0xffffffff


	//   ....[98]....
        /*0ee0*/ 	.word	0xffffffff


	//   ....[99]....
        /*0ee4*/ 	.word	0xffffffff


	//   ....[100]....
        /*0ee8*/ 	.word	0xffffffff


	//   ....[101]....
        /*0eec*/ 	.word	0xffffffff


	//   ....[102]....
        /*0ef0*/ 	.word	0xffffffff


	//   ....[103]....
        /*0ef4*/ 	.word	0xffffffff


	//   ....[104]....
        /*0ef8*/ 	.word	0xffffffff


	//   ....[105]....
        /*0efc*/ 	.word	0xffffffff


	//   ....[106]....
        /*0f00*/ 	.word	0xffffffff


	//   ....[107]....
        /*0f04*/ 	.word	0xffffffff


	//   ....[108]....
        /*0f08*/ 	.word	0xffffffff


	//   ....[109]....
        /*0f0c*/ 	.word	0xffffffff


	//   ....[110]....
        /*0f10*/ 	.word	0xffffffff


	//   ....[111]....
        /*0f14*/ 	.word	0xffffffff


	//   ....[112]....
        /*0f18*/ 	.word	0xffffffff


	//   ....[113]....
        /*0f1c*/ 	.word	0xffffffff


	//   ....[114]....
        /*0f20*/ 	.word	0xffffffff


	//   ....[115]....
        /*0f24*/ 	.word	0xffffffff


	//   ....[116]....
        /*0f28*/ 	.word	0xffffffff


	//   ....[117]....
        /*0f2c*/ 	.word	0xffffffff


	//   ....[118]....
        /*0f30*/ 	.word	0xffffffff


	//   ....[119]....
        /*0f34*/ 	.word	0xffffffff


	//   ....[120]....
        /*0f38*/ 	.word	0xffffffff


	//   ....[121]....
        /*0f3c*/ 	.word	0xffffffff


	//   ....[122]....
        /*0f40*/ 	.word	0xffffffff


	//   ....[123]....
        /*0f44*/ 	.word	0xffffffff


	//   ....[124]....
        /*0f48*/ 	.word	0xffffffff


	//   ....[125]....
        /*0f4c*/ 	.word	0xffffffff


	//   ....[126]....
        /*0f50*/ 	.word	0xffffffff


	//   ....[127]....
        /*0f54*/ 	.word	0xffffffff


	//   ....[128]....
        /*0f58*/ 	.word	0xffffffff


	//   ....[129]....
        /*0f5c*/ 	.word	0xffffffff


	//   ....[130]....
        /*0f60*/ 	.word	0xffffffff


	//   ....[131]....
        /*0f64*/ 	.word	0xffffffff


	//   ....[132]....
        /*0f68*/ 	.word	0xffffffff


	//   ....[133]....
        /*0f6c*/ 	.word	0xffffffff


	//   ....[134]....
        /*0f70*/ 	.word	0xffffffff


	//   ....[135]....
        /*0f74*/ 	.word	0xffffffff


	//   ....[136]....
        /*0f78*/ 	.word	0xffffffff


	//   ....[137]....
        /*0f7c*/ 	.word	0xffffffff


	//   ....[138]....
        /*0f80*/ 	.word	0xffffffff


	//   ....[139]....
        /*0f84*/ 	.word	0xffffffff


	//   ....[140]....
        /*0f88*/ 	.word	0xffffffff


	//   ....[141]....
        /*0f8c*/ 	.word	0xffffffff


	//   ....[142]....
        /*0f90*/ 	.word	0xffffffff


	//   ....[143]....
        /*0f94*/ 	.word	0xffffffff


	//   ....[144]....
        /*0f98*/ 	.word	0xffffffff


	//   ....[145]....
        /*0f9c*/ 	.word	0xffffffff


	//   ....[146]....
        /*0fa0*/ 	.word	0xffffffff


	//   ....[147]....
        /*0fa4*/ 	.word	0xffffffff


	//   ....[148]....
        /*0fa8*/ 	.word	0xffffffff


	//   ....[149]....
        /*0fac*/ 	.word	0xffffffff


	//   ....[150]....
        /*0fb0*/ 	.word	0xffffffff


	//   ....[151]....
        /*0fb4*/ 	.word	0xffffffff


	//   ....[152]....
        /*0fb8*/ 	.word	0xffffffff


	//   ....[153]....
        /*0fbc*/ 	.word	0xffffffff


	//   ....[154]....
        /*0fc0*/ 	.word	0xffffffff


	//   ....[155]....
        /*0fc4*/ 	.word	0xffffffff


	//   ....[156]....
        /*0fc8*/ 	.word	0xffffffff


	//   ....[157]....
        /*0fcc*/ 	.word	0xffffffff


	//   ....[158]....
        /*0fd0*/ 	.word	0xffffffff


	//   ....[159]....
        /*0fd4*/ 	.word	0xffffffff


	//   ....[160]....
        /*0fd8*/ 	.word	0xffffffff


	//   ....[161]....
        /*0fdc*/ 	.word	0xffffffff


	//   ....[162]....
        /*0fe0*/ 	.word	0xffffffff


	//   ....[163]....
        /*0fe4*/ 	.word	0xffffffff


	//   ....[164]....
        /*0fe8*/ 	.word	0xffffffff


	//   ....[165]....
        /*0fec*/ 	.word	0xffffffff


	//   ....[166]....
        /*0ff0*/ 	.word	0xffffffff


	//   ....[167]....
        /*0ff4*/ 	.word	0xffffffff


	//   ....[168]....
        /*0ff8*/ 	.word	0xffffffff


	//   ....[169]....
        /*0ffc*/ 	.word	0xffffffff


	//   ....[170]....
        /*1000*/ 	.word	0xffffffff


	//   ....[171]....
        /*1004*/ 	.word	0xffffffff


	//   ....[172]....
        /*1008*/ 	.word	0xffffffff


	//   ....[173]....
        /*100c*/ 	.word	0xffffffff


	//   ....[174]....
        /*1010*/ 	.word	0xffffffff


	//   ....[175]....
        /*1014*/ 	.word	0xffffffff


	//   ....[176]....
        /*1018*/ 	.word	0xffffffff


	//   ....[177]....
        /*101c*/ 	.word	0xffffffff


	//   ....[178]....
        /*1020*/ 	.word	0xffffffff


	//   ....[179]....
        /*1024*/ 	.word	0xffffffff


	//   ....[180]....
        /*1028*/ 	.word	0xffffffff


	//   ....[181]....
        /*102c*/ 	.word	0xffffffff


	//   ....[182]....
        /*1030*/ 	.word	0xffffffff


	//   ....[183]....
        /*1034*/ 	.word	0xffffffff


	//   ....[184]....
        /*1038*/ 	.word	0xffffffff


	//   ....[185]....
        /*103c*/ 	.word	0xffffffff


	//   ....[186]....
        /*1040*/ 	.word	0xffffffff


	//   ....[187]....
        /*1044*/ 	.word	0xffffffff


	//   ....[188]....
        /*1048*/ 	.word	0xffffffff


	//   ....[189]....
        /*104c*/ 	.word	0xffffffff


	//   ....[190]....
        /*1050*/ 	.word	0xffffffff


	//   ....[191]....
        /*1054*/ 	.word	0xffffffff


	//   ....[192]....
        /*1058*/ 	.word	0xffffffff


	//   ....[193]....
        /*105c*/ 	.word	0xffffffff


	//   ....[194]....
        /*1060*/ 	.word	0xffffffff


	//   ....[195]....
        /*1064*/ 	.word	0xffffffff


	//   ....[196]....
        /*1068*/ 	.word	0xffffffff


	//   ....[197]....
        /*106c*/ 	.word	0xffffffff


	//   ....[198]....
        /*1070*/ 	.word	0xffffffff


	//   ....[199]....
        /*1074*/ 	.word	0xffffffff


	//   ....[200]....
        /*1078*/ 	.word	0xffffffff


	//   ....[201]....
        /*107c*/ 	.word	0x0500000f


	//   ....[202]....
        /*1080*/ 	.word	0x0500000f


	//   ....[203]....
        /*1084*/ 	.word	0x0500000f


	//   ....[204]....
        /*1088*/ 	.word	0x0500000f


	//   ....[205]....
        /*108c*/ 	.word	0x0500000f


	//   ....[206]....
        /*1090*/ 	.word	0x0500000f


	//   ....[207]....
        /*1094*/ 	.word	0x0500000f


	//   ....[208]....
        /*1098*/ 	.word	0x0500000f


	//   ....[209]....
        /*109c*/ 	.word	0x0500000f


	//   ....[210]....
        /*10a0*/ 	.word	0x0500000f


	//   ....[211]....
        /*10a4*/ 	.word	0x0500000f


	//   ....[212]....
        /*10a8*/ 	.word	0x0500000f


	//   ....[213]....
        /*10ac*/ 	.word	0x0500000f


	//   ....[214]....
        /*10b0*/ 	.word	0x0500000f


	//   ....[215]....
        /*10b4*/ 	.word	0x0500000f


	//   ....[216]....
        /*10b8*/ 	.word	0x0500000f


	//   ....[217]....
        /*10bc*/ 	.word	0x0500000f


	//   ....[218]....
        /*10c0*/ 	.word	0x0500000f


	//   ....[219]....
        /*10c4*/ 	.word	0x0500000f


	//   ....[220]....
        /*10c8*/ 	.word	0x0500000f


	//   ....[221]....
        /*10cc*/ 	.word	0x0500000f


	//   ....[222]....
        /*10d0*/ 	.word	0x0500000f


	//   ....[223]....
        /*10d4*/ 	.word	0x0500000f


	//   ....[224]....
        /*10d8*/ 	.word	0x0500000f


	//   ....[225]....
        /*10dc*/ 	.word	0x0500000f


	//   ....[226]....
        /*10e0*/ 	.word	0x0500000f


	//   ....[227]....
        /*10e4*/ 	.word	0x0500000f


	//   ....[228]....
        /*10e8*/ 	.word	0x0500000f


	//   ....[229]....
        /*10ec*/ 	.word	0x0500000f


	//   ....[230]....
        /*10f0*/ 	.word	0x0500000f


	//   ....[231]....
        /*10f4*/ 	.word	0x0500000f


	//   ....[232]....
        /*10f8*/ 	.word	0x0500000f


	//   ....[233]....
        /*10fc*/ 	.word	0x0500000f


	//   ....[234]....
        /*1100*/ 	.word	0x0500000f


	//   ....[235]....
        /*1104*/ 	.word	0x0500000f


	//   ....[236]....
        /*1108*/ 	.word	0x0500000f


	//   ....[237]....
        /*110c*/ 	.word	0x0500000f


	//   ....[238]....
        /*1110*/ 	.word	0x0500000f


	//   ....[239]....
        /*1114*/ 	.word	0x0500000f


	//   ....[240]....
        /*1118*/ 	.word	0x0500000f


	//   ....[241]....
        /*111c*/ 	.word	0x0500000f


	//   ....[242]....
        /*1120*/ 	.word	0x0500000f


	//   ....[243]....
        /*1124*/ 	.word	0x0500000f


	//   ....[244]....
        /*1128*/ 	.word	0x0500000f


	//   ....[245]....
        /*112c*/ 	.word	0x0500000f


	//   ....[246]....
        /*1130*/ 	.word	0x0500000f


	//   ....[247]....
        /*1134*/ 	.word	0x0500000f


	//   ....[248]....
        /*1138*/ 	.word	0x0500000f


	//   ....[249]....
        /*113c*/ 	.word	0x0500000f


	//   ....[250]....
        /*1140*/ 	.word	0x0500000f


	//   ....[251]....
        /*1144*/ 	.word	0x0500000f


	//   ....[252]....
        /*1148*/ 	.word	0x0500000f


	//   ....[253]....
        /*114c*/ 	.word	0x0500000f


	//   ....[254]....
        /*1150*/ 	.word	0x0500000f


	//   ....[255]....
        /*1154*/ 	.word	0x0500000f


	//   ....[0]....
        /*1158*/ 	.word	0x0500000f


	//   ....[1]....
        /*115c*/ 	.word	0x0500000f


	//   ....[2]....
        /*1160*/ 	.word	0x0500000f


	//   ....[3]....
        /*1164*/ 	.word	0x0500000f


	//   ....[4]....
        /*1168*/ 	.word	0x0500000f


	//   ....[5]....
        /*116c*/ 	.word	0x0500000f


	//   ....[6]....
        /*1170*/ 	.word	0x0500000f


	//   ....[7]....
        /*1174*/ 	.word	0x0500000f


	//   ....[8]....
        /*1178*/ 	.word	0x0500000f


	//   ....[9]....
        /*117c*/ 	.word	0x0500000f


	//   ....[10]....
        /*1180*/ 	.word	0x0500000f


	//   ....[11]....
        /*1184*/ 	.word	0x0500000f


	//   ....[12]....
        /*1188*/ 	.word	0x0500000f


	//   ....[13]....
        /*118c*/ 	.word	0x0500000f


	//   ....[14]....
        /*1190*/ 	.word	0x0500000f


	//   ....[15]....
        /*1194*/ 	.word	0x0500000f


	//   ....[16]....
        /*1198*/ 	.word	0x0500000f


	//   ....[17]....
        /*119c*/ 	.word	0x0500000f


	//   ....[18]....
        /*11a0*/ 	.word	0x0500000f


	//   ....[19]....
        /*11a4*/ 	.word	0x0500000f


	//   ....[20]....
        /*11a8*/ 	.word	0x0500000f


	//   ....[21]....
        /*11ac*/ 	.word	0x0500000f


	//   ....[22]....
        /*11b0*/ 	.word	0x0500000f


	//   ....[23]....
        /*11b4*/ 	.word	0x0500000f


	//   ....[24]....
        /*11b8*/ 	.word	0x0500000f


	//   ....[25]....
        /*11bc*/ 	.word	0x0500000f


	//   ....[26]....
        /*11c0*/ 	.word	0x0500000f


	//   ....[27]....
        /*11c4*/ 	.word	0x0500000f


	//   ....[28]....
        /*11c8*/ 	.word	0x0500000f


	//   ....[29]....
        /*11cc*/ 	.word	0x0500000f


	//   ....[30]....
        /*11d0*/ 	.word	0x0500000f


	//   ....[31]....
        /*11d4*/ 	.word	0x0500000f


	//   ....[32]....
        /*11d8*/ 	.word	0x0500000f


	//   ....[33]....
        /*11dc*/ 	.word	0x0500000f


	//   ....[34]....
        /*11e0*/ 	.word	0x0500000f


	//   ....[35]....
        /*11e4*/ 	.word	0x0500000f


	//   ....[36]....
        /*11e8*/ 	.word	0x0500000f


	//   ....[37]....
        /*11ec*/ 	.word	0x0500000f


	//   ....[38]....
        /*11f0*/ 	.word	0x0500000f


	//   ....[39]....
        /*11f4*/ 	.word	0x0500000f


	//   ....[40]....
        /*11f8*/ 	.word	0x0500000f


	//   ....[41]....
        /*11fc*/ 	.word	0x0500000f


	//   ....[42]....
        /*1200*/ 	.word	0x0500000f


	//   ....[43]....
        /*1204*/ 	.word	0x0500000f


	//   ....[44]....
        /*1208*/ 	.word	0x0500000f


	//   ....[45]....
        /*120c*/ 	.word	0x0500000f


	//   ....[46]....
        /*1210*/ 	.word	0x0500000f


	//   ....[47]....
        /*1214*/ 	.word	0x0500000f


	//   ....[48]....
        /*1218*/ 	.word	0x0500000f


	//   ....[49]....
        /*121c*/ 	.word	0x0500000f


	//   ....[50]....
        /*1220*/ 	.word	0x0500000f


	//   ....[51]....
        /*1224*/ 	.word	0x0500000f


	//   ....[52]....
        /*1228*/ 	.word	0x0500000f


	//   ....[53]....
        /*122c*/ 	.word	0x0500000f


	//   ....[54]....
        /*1230*/ 	.word	0x0500000f


	//   ....[55]....
        /*1234*/ 	.word	0x0500000f


	//   ....[56]....
        /*1238*/ 	.word	0x0500000f


	//   ....[57]....
        /*123c*/ 	.word	0x0500000f


	//   ....[58]....
        /*1240*/ 	.word	0x0500000f


	//   ....[59]....
        /*1244*/ 	.word	0x0500000f


	//   ....[60]....
        /*1248*/ 	.word	0x0500000f


	//   ....[61]....
        /*124c*/ 	.word	0x0500000f


	//   ....[62]....
        /*1250*/ 	.word	0x0500000f


	//   ....[63]....
        /*1254*/ 	.word	0x0500000f


	//   ....[64]....
        /*1258*/ 	.word	0x0500000f


	//   ....[65]....
        /*125c*/ 	.word	0x0500000f


	//   ....[66]....
        /*1260*/ 	.word	0x0500000f


	//   ....[67]....
        /*1264*/ 	.word	0x0500000f


	//   ....[68]....
        /*1268*/ 	.word	0x0500000f


	//   ....[69]....
        /*126c*/ 	.word	0x0500000f


	//   ....[70]....
        /*1270*/ 	.word	0x0500000f


	//   ....[71]....
        /*1274*/ 	.word	0x0500000f


	//   ....[72]....
        /*1278*/ 	.word	0x0500000f


	//   ....[73]....
        /*127c*/ 	.word	0x0500000f


	//   ....[74]....
        /*1280*/ 	.word	0x0500000f


	//   ....[75]....
        /*1284*/ 	.word	0x0500000f


	//   ....[76]....
        /*1288*/ 	.word	0x0500000f


	//   ....[77]....
        /*128c*/ 	.word	0x0500000f


	//   ....[78]....
        /*1290*/ 	.word	0x0500000f


	//   ....[79]....
        /*1294*/ 	.word	0x0500000f


	//   ....[80]....
        /*1298*/ 	.word	0x0500000f


	//   ....[81]....
        /*129c*/ 	.word	0x0500000f


	//   ....[82]....
        /*12a0*/ 	.word	0x0500000f


	//   ....[83]....
        /*12a4*/ 	.word	0x0500000f


	//   ....[84]....
        /*12a8*/ 	.word	0x0500000f


	//   ....[85]....
        /*12ac*/ 	.word	0x0500000f


	//   ....[86]....
        /*12b0*/ 	.word	0x0500000f


	//   ....[87]....
        /*12b4*/ 	.word	0x0500000f


	//   ....[88]....
        /*12b8*/ 	.word	0x0500000f


	//   ....[89]....
        /*12bc*/ 	.word	0x0500000f


	//   ....[90]....
        /*12c0*/ 	.word	0x0500000f


	//   ....[91]....
        /*12c4*/ 	.word	0x0500000f


	//   ....[92]....
        /*12c8*/ 	.word	0x0500000f


	//   ....[93]....
        /*12cc*/ 	.word	0x0500000f


	//   ....[94]....
        /*12d0*/ 	.word	0x0500000f


	//----- nvinfo : EIATTR_COOP_GROUP_INSTR_OFFSETS
	.align		4
.L_1606:
        /*12d4*/ 	.byte	0x04, 0x28
        /*12d6*/ 	.short	(.L_1608 - .L_1607)


	//   ....[0]....
.L_1607:
        /*12d8*/ 	.word	0x00000070


	//   ....[1]....
        /*12dc*/ 	.word	0x00000140


	//   ....[2]....
        /*12e0*/ 	.word	0x00000190


	//   ....[3]....
        /*12e4*/ 	.word	0x000003e0


	//   ....[4]....
        /*12e8*/ 	.word	0x00000540


	//   ....[5]....
        /*12ec*/ 	.word	0x00000660


	//   ....[6]....
        /*12f0*/ 	.word	0x000007c0


	//   ....[7]....
        /*12f4*/ 	.word	0x000038e0


	//   ....[8]....
        /*12f8*/ 	.word	0x000038f0


	//   ....[9]....
        /*12fc*/ 	.word	0x00003ff0


	//   ....[10]....
        /*1300*/ 	.word	0x00004000


	//   ....[11]....
        /*1304*/ 	.word	0x00004bc0


	//   ....[12]....
        /*1308*/ 	.word	0x00004bd0


	//   ....[13]....
        /*130c*/ 	.word	0x00005340


	//   ....[14]....
        /*1310*/ 	.word	0x00005350


	//   ....[15]....
        /*1314*/ 	.word	0x00005d10


	//   ....[16]....
        /*1318*/ 	.word	0x00005d20


	//   ....[17]....
        /*131c*/ 	.word	0x00005e30


	//   ....[18]....
        /*1320*/ 	.word	0x00005e40


	//   ....[19]....
        /*1324*/ 	.word	0x00006250


	//   ....[20]....
        /*1328*/ 	.word	0x00006270


	//   ....[21]....
        /*132c*/ 	.word	0x00006540


	//   ....[22]....
        /*1330*/ 	.word	0x00006560


	//   ....[23]....
        /*1334*/ 	.word	0x000071c0


	//   ....[24]....
        /*1338*/ 	.word	0x00007990


	//   ....[25]....
        /*133c*/ 	.word	0x000079a0


	//   ....[26]....
        /*1340*/ 	.word	0x000079b0


	//   ....[27]....
        /*1344*/ 	.word	0x000079c0


	//   ....[28]....
        /*1348*/ 	.word	0x00007ce0


	//   ....[29]....
        /*134c*/ 	.word	0x00007cf0


	//   ....[30]....
        /*1350*/ 	.word	0x00007d00


	//   ....[31]....
        /*1354*/ 	.word	0x00007d10


	//   ....[32]....
        /*1358*/ 	.word	0x00008f20


	//   ....[33]....
        /*135c*/ 	.word	0x00008f30


	//   ....[34]....
        /*1360*/ 	.word	0x00008f40


	//   ....[35]....
        /*1364*/ 	.word	0x00008f70


	//   ....[36]....
        /*1368*/ 	.word	0x00009050


	//   ....[37]....
        /*136c*/ 	.word	0x00009070


	//   ....[38]....
        /*1370*/ 	.word	0x00009080


	//   ....[39]....
        /*1374*/ 	.word	0x00009100


	//   ....[40]....
        /*1378*/ 	.word	0x0000b770


	//   ....[41]....
        /*137c*/ 	.word	0x0000bd70


	//   ....[42]....
        /*1380*/ 	.word	0x0000bd80


	//   ....[43]....
        /*1384*/ 	.word	0x0000bda0


	//   ....[44]....
        /*1388*/ 	.word	0x0000c460


	//   ....[45]....
        /*138c*/ 	.word	0x0000c4a0


	//   ....[46]....
        /*1390*/ 	.word	0x0000e830


	//   ....[47]....
        /*1394*/ 	.word	0x0000e880


	//   ....[48]....
        /*1398*/ 	.word	0x0000f330


	//   ....[49]....
        /*139c*/ 	.word	0x0000f350


	//   ....[50]....
        /*13a0*/ 	.word	0x0000f7e0


	//   ....[51]....
        /*13a4*/ 	.word	0x0000f810


	//   ....[52]....
        /*13a8*/ 	.word	0x000122b0


	//   ....[53]....
        /*13ac*/ 	.word	0x00012330


	//   ....[54]....
        /*13b0*/ 	.word	0x000129a0


	//   ....[55]....
        /*13b4*/ 	.word	0x000129c0


	//   ....[56]....
        /*13b8*/ 	.word	0x00013ed0


	//   ....[57]....
        /*13bc*/ 	.word	0x00013f60


	//   ....[58]....
        /*13c0*/ 	.word	0x00014010


	//   ....[59]....
        /*13c4*/ 	.word	0x000141e0


	//   ....[60]....
        /*13c8*/ 	.word	0x00015a30


	//   ....[61]....
        /*13cc*/ 	.word	0x00015a50


	//   ....[62]....
        /*13d0*/ 	.word	0x00015a60


	//   ....[63]....
        /*13d4*/ 	.word	0x00015a70


	//   ....[64]....
        /*13d8*/ 	.word	0x00016490


	//   ....[65]....
        /*13dc*/ 	.word	0x000164a0


	//   ....[66]....
        /*13e0*/ 	.word	0x000166d0


	//   ....[67]....
        /*13e4*/ 	.word	0x000166e0


	//   ....[68]....
        /*13e8*/ 	.word	0x00016910


	//   ....[69]....
        /*13ec*/ 	.word	0x00016920


	//   ....[70]....
        /*13f0*/ 	.word	0x00016b50


	//   ....[71]....
        /*13f4*/ 	.word	0x00016b60


	//   ....[72]....
        /*13f8*/ 	.word	0x00017030


	//   ....[73]....
        /*13fc*/ 	.word	0x00017040


	//   ....[74]....
        /*1400*/ 	.word	0x00017cc0


	//   ....[75]....
        /*1404*/ 	.word	0x00017cd0


	//   ....[76]....
        /*1408*/ 	.word	0x00019310


	//   ....[77]....
        /*140c*/ 	.word	0x00019320


	//   ....[78]....
        /*1410*/ 	.word	0x00019560


	//   ....[79]....
        /*1414*/ 	.word	0x00019570


	//   ....[80]....
        /*1418*/ 	.word	0x000197a0


	//   ....[81]....
        /*141c*/ 	.word	0x000197b0


	//   ....[82]....
        /*1420*/ 	.word	0x000199e0


	//   ....[83]....
        /*1424*/ 	.word	0x000199f0


	//   ....[84]....
        /*1428*/ 	.word	0x00019c80


	//   ....[85]....
        /*142c*/ 	.word	0x00019e70


	//   ....[86]....
        /*1430*/ 	.word	0x00019ea0


	//   ....[87]....
        /*1434*/ 	.word	0x00019ed0


	//   ....[88]....
        /*1438*/ 	.word	0x00019f00


	//   ....[89]....
        /*143c*/ 	.word	0x00019f30


	//   ....[90]....
        /*1440*/ 	.word	0x00019f60


	//   ....[91]....
        /*1444*/ 	.word	0x0001a0f0


	//   ....[92]....
        /*1448*/ 	.word	0x0001a120


	//   ....[93]....
        /*144c*/ 	.word	0x0001a150


	//   ....[94]....
        /*1450*/ 	.word	0x0001a180


	//   ....[95]....
        /*1454*/ 	.word	0x0001a1b0


	//   ....[96]....
        /*1458*/ 	.word	0x0001a1e0


	//   ....[97]....
        /*145c*/ 	.word	0x0001a270


	//   ....[98]....
        /*1460*/ 	.word	0x0001a2a0


	//   ....[99]....
        /*1464*/ 	.word	0x0001a2b0


	//   ....[100]....
        /*1468*/ 	.word	0x0001a2f0


	//   ....[101]....
        /*146c*/ 	.word	0x0001b780


	//   ....[102]....
        /*1470*/ 	.word	0x0001d8d0


	//   ....[103]....
        /*1474*/ 	.word	0x0001d8f0


	//   ....[104]....
        /*1478*/ 	.word	0x0001d980


	//   ....[105]....
        /*147c*/ 	.word	0x0001d9a0


	//   ....[106]....
        /*1480*/ 	.word	0x0001da20


	//   ....[107]....
        /*1484*/ 	.word	0x0001da40


	//   ....[108]....
        /*1488*/ 	.word	0x0001dac0


	//   ....[109]....
        /*148c*/ 	.word	0x0001dae0


	//   ....[110]....
        /*1490*/ 	.word	0x0001db60


	//   ....[111]....
        /*1494*/ 	.word	0x0001db80


	//   ....[112]....
        /*1498*/ 	.word	0x0001db90


	//   ....[113]....
        /*149c*/ 	.word	0x0001dba0


	//   ....[114]....
        /*14a0*/ 	.word	0x0001e340


	//   ....[115]....
        /*14a4*/ 	.word	0x0001e370


	//   ....[116]....
        /*14a8*/ 	.word	0x0001e460


	//   ....[117]....
        /*14ac*/ 	.word	0x0001e470


	//   ....[118]....
        /*14b0*/ 	.word	0x0001e520


	//   ....[119]....
        /*14b4*/ 	.word	0x0001e530


	//   ....[120]....
        /*14b8*/ 	.word	0x0001e5b0


	//   ....[121]....
        /*14bc*/ 	.word	0x0001e5c0


	//   ....[122]....
        /*14c0*/ 	.word	0x0001e5d0


	//   ....[123]....
        /*14c4*/ 	.word	0x0001e670


	//   ....[124]....
        /*14c8*/ 	.word	0x0001e6a0


	//   ....[125]....
        /*14cc*/ 	.word	0x0001e720


	//   ....[126]....
        /*14d0*/ 	.word	0x0001e750


	//   ....[127]....
        /*14d4*/ 	.word	0x0001e770


	//   ....[128]....
        /*14d8*/ 	.word	0x0001e7c0


	//   ....[129]....
        /*14dc*/ 	.word	0x0001e7d0


	//   ....[130]....
        /*14e0*/ 	.word	0x0001ee90


	//   ....[131]....
        /*14e4*/ 	.word	0x0001eec0


	//   ....[132]....
        /*14e8*/ 	.word	0x0001eee0


	//   ....[133]....
        /*14ec*/ 	.word	0x0001efb0


	//   ....[134]....
        /*14f0*/ 	.word	0x0001efe0


	//   ....[135]....
        /*14f4*/ 	.word	0x0001f050


	//   ....[136]....
        /*14f8*/ 	.word	0x0001f0c0


	//   ....[137]....
        /*14fc*/ 	.word	0x0001f0d0


	//   ....[138]....
        /*1500*/ 	.word	0x0001f150


	//   ....[139]....
        /*1504*/ 	.word	0x0001f160


	//   ....[140]....
        /*1508*/ 	.word	0x0001f1e0


	//   ....[141]....
        /*150c*/ 	.word	0x0001f1f0


	//   ....[142]....
        /*1510*/ 	.word	0x0001f270


	//   ....[143]....
        /*1514*/ 	.word	0x0001f280


	//   ....[144]....
        /*1518*/ 	.word	0x0001f300


	//   ....[145]....
        /*151c*/ 	.word	0x0001f310


	//   ....[146]....
        /*1520*/ 	.word	0x0001f820


	//   ....[147]....
        /*1524*/ 	.word	0x0001f840


	//   ....[148]....
        /*1528*/ 	.word	0x0001f890


	//   ....[149]....
        /*152c*/ 	.word	0x0001f950


	//   ....[150]....
        /*1530*/ 	.word	0x0001f960


	//   ....[151]....
        /*1534*/ 	.word	0x0001f990


	//   ....[152]....
        /*1538*/ 	.word	0x0001fa20


	//   ....[153]....
        /*153c*/ 	.word	0x0001fad0


	//   ....[154]....
        /*1540*/ 	.word	0x0001fae0


	//   ....[155]....
        /*1544*/ 	.word	0x0001fb10


	//   ....[156]....
        /*1548*/ 	.word	0x0001fb20


	//   ....[157]....
        /*154c*/ 	.word	0x0001fbb0


	//   ....[158]....
        /*1550*/ 	.word	0x000202c0


	//   ....[159]....
        /*1554*/ 	.word	0x000202e0


	//   ....[160]....
        /*1558*/ 	.word	0x00020330


	//   ....[161]....
        /*155c*/ 	.word	0x00020340


	//   ....[162]....
        /*1560*/ 	.word	0x00020380


	//   ....[163]....
        /*1564*/ 	.word	0x00020390


	//   ....[164]....
        /*1568*/ 	.word	0x000203d0


	//   ....[165]....
        /*156c*/ 	.word	0x000203e0


	//   ....[166]....
        /*1570*/ 	.word	0x00020420


	//   ....[167]....
        /*1574*/ 	.word	0x00020430


	//   ....[168]....
        /*1578*/ 	.word	0x00020440


	//   ....[169]....
        /*157c*/ 	.word	0x00020480


	//   ....[170]....
        /*1580*/ 	.word	0x000207a0


	//   ....[171]....
        /*1584*/ 	.word	0x000207c0


	//   ....[172]....
        /*1588*/ 	.word	0x000207d0


	//   ....[173]....
        /*158c*/ 	.word	0x000207e0


	//   ....[174]....
        /*1590*/ 	.word	0x00020800


	//   ....[175]....
        /*1594*/ 	.word	0x00020870


	//   ....[176]....
        /*1598*/ 	.word	0x000208e0


	//   ....[177]....
        /*159c*/ 	.word	0x00020900


	//   ....[178]....
        /*15a0*/ 	.word	0x00020910


	//   ....[179]....
        /*15a4*/ 	.word	0x00020970


	//   ....[180]....
        /*15a8*/ 	.word	0x00020990


	//   ....[181]....
        /*15ac*/ 	.word	0x000209f0


	//   ....[182]....
        /*15b0*/ 	.word	0x00020f30


	//   ....[183]....
        /*15b4*/ 	.word	0x00020f60


	//   ....[184]....
        /*15b8*/ 	.word	0x00020fc0


	//   ....[185]....
        /*15bc*/ 	.word	0x00020ff0


	//   ....[186]....
        /*15c0*/ 	.word	0x00021020


	//   ....[187]....
        /*15c4*/ 	.word	0x00021050


	//   ....[188]....
        /*15c8*/ 	.word	0x00021080


	//   ....[189]....
        /*15cc*/ 	.word	0x000210b0


	//   ....[190]....
        /*15d0*/ 	.word	0x00021250


	//   ....[191]....
        /*15d4*/ 	.word	0x00021280


	//   ....[192]....
        /*15d8*/ 	.word	0x000212b0


	//   ....[193]....
        /*15dc*/ 	.word	0x000212e0


	//   ....[194]....
        /*15e0*/ 	.word	0x00021310


	//   ....[195]....
        /*15e4*/ 	.word	0x00021340


	//   ....[196]....
        /*15e8*/ 	.word	0x00021400


	//   ....[197]....
        /*15ec*/ 	.word	0x00021420


	//   ....[198]....
        /*15f0*/ 	.word	0x00021440


	//   ....[199]....
        /*15f4*/ 	.word	0x000214a0


	//   ....[200]....
        /*15f8*/ 	.word	0x00021ec0


	//   ....[201]....
        /*15fc*/ 	.word	0x000221e0


	//   ....[202]....
        /*1600*/ 	.word	0x00022270


	//   ....[203]....
        /*1604*/ 	.word	0x00022300


	//   ....[204]....
        /*1608*/ 	.word	0x00022390


	//   ....[205]....
        /*160c*/ 	.word	0x00022470


	//   ....[206]....
        /*1610*/ 	.word	0x00022500


	//   ....[207]....
        /*1614*/ 	.word	0x000225a0


	//   ....[208]....
        /*1618*/ 	.word	0x00022630


	//   ....[209]....
        /*161c*/ 	.word	0x00022720


	//   ....[210]....
        /*1620*/ 	.word	0x000227b0


	//   ....[211]....
        /*1624*/ 	.word	0x00022850


	//   ....[212]....
        /*1628*/ 	.word	0x000228e0


	//   ....[213]....
        /*162c*/ 	.word	0x000229c0


	//   ....[214]....
        /*1630*/ 	.word	0x00022a60


	//   ....[215]....
        /*1634*/ 	.word	0x00022af0


	//   ....[216]....
        /*1638*/ 	.word	0x00022b40


	//   ....[217]....
        /*163c*/ 	.word	0x00022b90


	//   ....[218]....
        /*1640*/ 	.word	0x00022c30


	//   ....[219]....
        /*1644*/ 	.word	0x00022cc0


	//   ....[220]....
        /*1648*/ 	.word	0x00022d10


	//   ....[221]....
        /*164c*/ 	.word	0x00022d60


	//   ....[222]....
        /*1650*/ 	.word	0x00022e60


	//   ....[223]....
        /*1654*/ 	.word	0x00022f10


	//   ....[224]....
        /*1658*/ 	.word	0x00022f60


	//   ....[225]....
        /*165c*/ 	.word	0x00022fb0


	//   ....[226]....
        /*1660*/ 	.word	0x00023130


	//   ....[227]....
        /*1664*/ 	.word	0x000232d0


	//   ....[228]....
        /*1668*/ 	.word	0x00023330


	//   ....[229]....
        /*166c*/ 	.word	0x00023380


	//   ....[230]....
        /*1670*/ 	.word	0x00023680


	//   ....[231]....
        /*1674*/ 	.word	0x000236d0


	//   ....[232]....
        /*1678*/ 	.word	0x00023760


	//   ....[233]....
        /*167c*/ 	.word	0x000237f0


	//   ....[234]....
        /*1680*/ 	.word	0x00023880


	//   ....[235]....
        /*1684*/ 	.word	0x00023910


	//   ....[236]....
        /*1688*/ 	.word	0x000239a0


	//   ....[237]....
        /*168c*/ 	.word	0x00023a30


	//   ....[238]....
        /*1690*/ 	.word	0x00023ab0


	//   ....[239]....
        /*1694*/ 	.word	0x00023b00


	//   ....[240]....
        /*1698*/ 	.word	0x00023ba0


	//   ....[241]....
        /*169c*/ 	.word	0x00023c30


	//   ....[242]....
        /*16a0*/ 	.word	0x00023cc0


	//   ....[243]....
        /*16a4*/ 	.word	0x00023d10


	//   ....[244]....
        /*16a8*/ 	.word	0x00023db0


	//   ....[245]....
        /*16ac*/ 	.word	0x00023e40


	//   ....[246]....
        /*16b0*/ 	.word	0x00023ee0


	//   ....[247]....
        /*16b4*/ 	.word	0x00023f70


	//   ....[248]....
        /*16b8*/ 	.word	0x00024010


	//   ....[249]....
        /*16bc*/ 	.word	0x000240a0


	//   ....[250]....
        /*16c0*/ 	.word	0x00024170


	//   ....[251]....
        /*16c4*/ 	.word	0x00024450


	//   ....[252]....
        /*16c8*/ 	.word	0x00024540


	//   ....[253]....
        /*16cc*/ 	.word	0x000245e0


	//   ....[254]....
        /*16d0*/ 	.word	0x00024640


	//   ....[255]....
        /*16d4*/ 	.word	0x00024730


	//   ....[0]....
        /*16d8*/ 	.word	0x000247a0


	//   ....[1]....
        /*16dc*/ 	.word	0x00024890


	//   ....[2]....
        /*16e0*/ 	.word	0x00024900


	//   ....[3]....
        /*16e4*/ 	.word	0x000249f0


	//   ....[4]....
        /*16e8*/ 	.word	0x00024a60


	//   ....[5]....
        /*16ec*/ 	.word	0x00024b50


	//   ....[6]....
        /*16f0*/ 	.word	0x00024bc0


	//   ....[7]....
        /*16f4*/ 	.word	0x00024c60


	//   ....[8]....
        /*16f8*/ 	.word	0x00024d50


	//   ....[9]....
        /*16fc*/ 	.word	0x00024e00


	//   ....[10]....
        /*1700*/ 	.word	0x00024e60


	//   ....[11]....
        /*1704*/ 	.word	0x00024f50


	//   ....[12]....
        /*1708*/ 	.word	0x00024fb0


	//   ....[13]....
        /*170c*/ 	.word	0x000250d0


	//   ....[14]....
        /*1710*/ 	.word	0x00025130


	//   ....[15]....
        /*1714*/ 	.word	0x00025220


	//   ....[16]....
        /*1718*/ 	.word	0x00025280


	//   ....[17]....
        /*171c*/ 	.word	0x00025320


	//   ....[18]....
        /*1720*/ 	.word	0x000253f0


	//   ....[19]....
        /*1724*/ 	.word	0x000254f0


	//   ....[20]....
        /*1728*/ 	.word	0x00025560


	//   ....[21]....
        /*172c*/ 	.word	0x00025600


	//   ....[22]....
        /*1730*/ 	.word	0x000256b0


	//   ....[23]....
        /*1734*/ 	.word	0x00025750


	//   ....[24]....
        /*1738*/ 	.word	0x000259c0


	//   ....[25]....
        /*173c*/ 	.word	0x00025a80


	//   ....[26]....
        /*1740*/ 	.word	0x00025b40


	//   ....[27]....
        /*1744*/ 	.word	0x00025c30


	//   ....[28]....
        /*1748*/ 	.word	0x00025cf0


	//   ....[29]....
        /*174c*/ 	.word	0x00025db0


	//   ....[30]....
        /*1750*/ 	.word	0x00025e70


	//   ....[31]....
        /*1754*/ 	.word	0x00025f30


	//   ....[32]....
        /*1758*/ 	.word	0x00025ff0


	//   ....[33]....
        /*175c*/ 	.word	0x000260b0


	//   ....[34]....
        /*1760*/ 	.word	0x00026170


	//   ....[35]....
        /*1764*/ 	.word	0x00026230


	//   ....[36]....
        /*1768*/ 	.word	0x000262f0


	//   ....[37]....
        /*176c*/ 	.word	0x000263a0


	//   ....[38]....
        /*1770*/ 	.word	0x00026400


	//   ....[39]....
        /*1774*/ 	.word	0x000264e0


	//   ....[40]....
        /*1778*/ 	.word	0x00026620


	//   ....[41]....
        /*177c*/ 	.word	0x00026700


	//   ....[42]....
        /*1780*/ 	.word	0x00026790


	//   ....[43]....
        /*1784*/ 	.word	0x000268a0


	//   ....[44]....
        /*1788*/ 	.word	0x00026900


	//   ....[45]....
        /*178c*/ 	.word	0x00026a10


	//   ....[46]....
        /*1790*/ 	.word	0x00026a70


	//   ....[47]....
        /*1794*/ 	.word	0x00026b80


	//   ....[48]....
        /*1798*/ 	.word	0x00026be0


	//   ....[49]....
        /*179c*/ 	.word	0x00026cf0


	//   ....[50]....
        /*17a0*/ 	.word	0x00026d50


	//   ....[51]....
        /*17a4*/ 	.word	0x00026e10


	//   ....[52]....
        /*17a8*/ 	.word	0x00026f70


	//   ....[53]....
        /*17ac*/ 	.word	0x00027010


	//   ....[54]....
        /*17b0*/ 	.word	0x00027070


	//   ....[55]....
        /*17b4*/ 	.word	0x00027120


	//   ....[56]....
        /*17b8*/ 	.word	0x00027180


	//   ....[57]....
        /*17bc*/ 	.word	0x00027230


	//   ....[58]....
        /*17c0*/ 	.word	0x00027290


	//   ....[59]....
        /*17c4*/ 	.word	0x00027340


	//   ....[60]....
        /*17c8*/ 	.word	0x000273a0


	//   ....[61]....
        /*17cc*/ 	.word	0x00027450


	//   ....[62]....
        /*17d0*/ 	.word	0x000274b0


	//   ....[63]....
        /*17d4*/ 	.word	0x00027560


	//   ....[64]....
        /*17d8*/ 	.word	0x00027650


	//   ....[65]....
        /*17dc*/ 	.word	0x000276f0


	//   ....[66]....
        /*17e0*/ 	.word	0x00027750


	//   ....[67]....
        /*17e4*/ 	.word	0x00027820


	//   ....[68]....
        /*17e8*/ 	.word	0x00027880


	//   ....[69]....
        /*17ec*/ 	.word	0x00027950


	//   ....[70]....
        /*17f0*/ 	.word	0x000279b0


	//   ....[71]....
        /*17f4*/ 	.word	0x00027a80


	//   ....[72]....
        /*17f8*/ 	.word	0x00027ae0


	//   ....[73]....
        /*17fc*/ 	.word	0x00027bb0


	//   ....[74]....
        /*1800*/ 	.word	0x00027c10


	//   ....[75]....
        /*1804*/ 	.word	0x00027ce0


	//   ....[76]....
        /*1808*/ 	.word	0x00027d70


	//   ....[77]....
        /*180c*/ 	.word	0x00027e10


	//   ....[78]....
        /*1810*/ 	.word	0x00027f90


	//   ....[79]....
        /*1814*/ 	.word	0x00028000


	//   ....[80]....
        /*1818*/ 	.word	0x00028070


	//   ....[81]....
        /*181c*/ 	.word	0x000280e0


	//   ....[82]....
        /*1820*/ 	.word	0x00028150


	//   ....[83]....
        /*1824*/ 	.word	0x000281d0


	//   ....[84]....
        /*1828*/ 	.word	0x00028250


	//   ....[85]....
        /*182c*/ 	.word	0x000282e0


	//   ....[86]....
        /*1830*/ 	.word	0x00028350


	//   ....[87]....
        /*1834*/ 	.word	0x000283c0


	//   ....[88]....
        /*1838*/ 	.word	0x00028430


	//   ....[89]....
        /*183c*/ 	.word	0x000284b0


	//   ....[90]....
        /*1840*/ 	.word	0x00028520


	//   ....[91]....
        /*1844*/ 	.word	0x000285b0


	//   ....[92]....
        /*1848*/ 	.word	0x00028610


	//   ....[93]....
        /*184c*/ 	.word	0x000286a0


	//   ....[94]....
        /*1850*/ 	.word	0x000287d0


	//----- nvinfo : EIATTR_REG_RECONFIG
	.align		4
.L_1608:
        /*1854*/ 	.byte	0x01, 0x54
	.zero		2


	//----- nvinfo : EIATTR_SYSCALL_OFFSETS
	.align		4
        /*1858*/ 	.byte	0x04, 0x46
        /*185a*/ 	.short	(.L_1610 - .L_1609)


	//   ....[0]....
.L_1609:
        /*185c*/ 	.word	0x000024b0


	//   ....[1]....
        /*1860*/ 	.word	0x00002600


	//   ....[2]....
        /*1864*/ 	.word	0x000073b0


	//   ....[3]....
        /*1868*/ 	.word	0x000076d0


	//   ....[4]....
        /*186c*/ 	.word	0x0001cec0


	//   ....[5]....
        /*1870*/ 	.word	0x0001d010


	//   ....[6]....
        /*1874*/ 	.word	0x0001d100


	//   ....[7]....
        /*1878*/ 	.word	0x0001df60


	//   ....[8]....
        /*187c*/ 	.word	0x0001eaa0


	//----- nvinfo : EIATTR_MBARRIER_INSTR_OFFSETS
	.align		4
.L_1610:
        /*1880*/ 	.byte	0x04, 0x39
        /*1882*/ 	.short	(.L_1612 - .L_1611)


	//   ....[0]....
.L_1611:
        /*1884*/ 	.word	0x00000280
        /*1888*/ 	.word	0x000000ff
        /*188c*/ 	.word	0x00032400
        /*1890*/ 	.short	0x0100
        /*1892*/ 	.byte	0x08
	.zero		1


	//   ....[1]....
        /*1894*/ 	.word	0x00000290
        /*1898*/ 	.word	0x000000ff
        /*189c*/ 	.word	0x00032410
        /*18a0*/ 	.short	0x0100
        /*18a2*/ 	.byte	0x08
	.zero		1


	//   ....[2]....
        /*18a4*/ 	.word	0x000002a0
        /*18a8*/ 	.word	0x000000ff
        /*18ac*/ 	.word	0x00032420
        /*18b0*/ 	.short	0x0100
        /*18b2*/ 	.byte	0x08
	.zero		1


	//   ....[3]....
        /*18b4*/ 	.word	0x00000390
        /*18b8*/ 	.word	0x000000ff
        /*18bc*/ 	.word	0x00032430
        /*18c0*/ 	.short	0x0100
        /*18c2*/ 	.byte	0x08
	.zero		1


	//   ....[4]....
        /*18c4*/ 	.word	0x000003a0
        /*18c8*/ 	.word	0x000000ff
        /*18cc*/ 	.word	0x00032440
        /*18d0*/ 	.short	0x0100
        /*18d2*/ 	.byte	0x08
	.zero		1


	//   ....[5]....
        /*18d4*/ 	.word	0x000003b0
        /*18d8*/ 	.word	0x000000ff
        /*18dc*/ 	.word	0x00032438
        /*18e0*/ 	.short	0x0100
        /*18e2*/ 	.byte	0x08
	.zero		1


	//   ....[6]....
        /*18e4*/ 	.word	0x000003c0
        /*18e8*/ 	.word	0x000000ff
        /*18ec*/ 	.word	0x00032448
        /*18f0*/ 	.short	0x0100
        /*18f2*/ 	.byte	0x08
	.zero		1


	//   ....[7]....
        /*18f4*/ 	.word	0x000004f0
        /*18f8*/ 	.word	0x000000ff
        /*18fc*/ 	.word	0x00032450
        /*1900*/ 	.short	0x0100
        /*1902*/ 	.byte	0x08
	.zero		1


	//   ....[8]....
        /*1904*/ 	.word	0x00000500
        /*1908*/ 	.word	0x000000ff
        /*190c*/ 	.word	0x00032460
        /*1910*/ 	.short	0x0100
        /*1912*/ 	.byte	0x08
	.zero		1


	//   ....[9]....
        /*1914*/ 	.word	0x00000510
        /*1918*/ 	.word	0x000000ff
        /*191c*/ 	.word	0x00032458
        /*1920*/ 	.short	0x0100
        /*1922*/ 	.byte	0x08
	.zero		1


	//   ....[10]....
        /*1924*/ 	.word	0x00000520
        /*1928*/ 	.word	0x000000ff
        /*192c*/ 	.word	0x00032468
        /*1930*/ 	.short	0x0100
        /*1932*/ 	.byte	0x08
	.zero		1


	//   ....[11]....
        /*1934*/ 	.word	0x00000610
        /*1938*/ 	.word	0x000000ff
        /*193c*/ 	.word	0x00032470
        /*1940*/ 	.short	0x0100
        /*1942*/ 	.byte	0x06
	.zero		1


	//   ....[12]....
        /*1944*/ 	.word	0x00000620
        /*1948*/ 	.word	0x000000ff
        /*194c*/ 	.word	0x00032480
        /*1950*/ 	.short	0x0100
        /*1952*/ 	.byte	0x06
	.zero		1


	//   ....[13]....
        /*1954*/ 	.word	0x00000630
        /*1958*/ 	.word	0x000000ff
        /*195c*/ 	.word	0x00032478
        /*1960*/ 	.short	0x0100
        /*1962*/ 	.byte	0x06
	.zero		1


	//   ....[14]....
        /*1964*/ 	.word	0x00000640
        /*1968*/ 	.word	0x000000ff
        /*196c*/ 	.word	0x00032488
        /*1970*/ 	.short	0x0100
        /*1972*/ 	.byte	0x06
	.zero		1


	//   ....[15]....
        /*1974*/ 	.word	0x00000770
        /*1978*/ 	.word	0x000000ff
        /*197c*/ 	.word	0x00032490
        /*1980*/ 	.short	0x0100
        /*1982*/ 	.byte	0x08
	.zero		1


	//   ....[16]....
        /*1984*/ 	.word	0x00000780
        /*1988*/ 	.word	0x000000ff
        /*198c*/ 	.word	0x000324a0
        /*1990*/ 	.short	0x0100
        /*1992*/ 	.byte	0x08
	.zero		1


	//   ....[17]....
        /*1994*/ 	.word	0x00000790
        /*1998*/ 	.word	0x000000ff
        /*199c*/ 	.word	0x00032498
        /*19a0*/ 	.short	0x0100
        /*19a2*/ 	.byte	0x08
	.zero		1


	//   ....[18]....
        /*19a4*/ 	.word	0x000007a0
        /*19a8*/ 	.word	0x000000ff
        /*19ac*/ 	.word	0x000324a8
        /*19b0*/ 	.short	0x0100
        /*19b2*/ 	.byte	0x08
	.zero		1


	//   ....[19]....
        /*19b4*/ 	.word	0x000008d0
        /*19b8*/ 	.word	0x000000ff
        /*19bc*/ 	.word	0x000324b0
        /*19c0*/ 	.short	0x0100
        /*19c2*/ 	.byte	0x08
	.zero		1


	//   ....[20]....
        /*19c4*/ 	.word	0x000008e0
        /*19c8*/ 	.word	0x000000ff
        /*19cc*/ 	.word	0x000324c0
        /*19d0*/ 	.short	0x0100
        /*19d2*/ 	.byte	0x08
	.zero		1


	//   ....[21]....
        /*19d4*/ 	.word	0x000008f0
        /*19d8*/ 	.word	0x000000ff
        /*19dc*/ 	.word	0x000324b8
        /*19e0*/ 	.short	0x0100
        /*19e2*/ 	.byte	0x08
	.zero		1


	//   ....[22]....
        /*19e4*/ 	.word	0x00000900
        /*19e8*/ 	.word	0x000000ff
        /*19ec*/ 	.word	0x000324c8
        /*19f0*/ 	.short	0x0100
        /*19f2*/ 	.byte	0x08
	.zero		1


	//   ....[23]....
        /*19f4*/ 	.word	0x00003890
        /*19f8*/ 	.word	0x00000057
        /*19fc*/ 	.word	0x00032490
        /*1a00*/ 	.short	0x010a
        /*1a02*/ 	.byte	0x3f
	.zero		1


	//   ....[24]....
        /*1a04*/ 	.word	0x00004b60
        /*1a08*/ 	.word	0x00000057
        /*1a0c*/ 	.word	0x00032490
        /*1a10*/ 	.short	0x010a
        /*1a12*/ 	.byte	0x3f
	.zero		1


	//   ....[25]....
        /*1a14*/ 	.word	0x00005b70
        /*1a18*/ 	.word	0x00000057
        /*1a1c*/ 	.word	0x00032490
        /*1a20*/ 	.short	0x010a
        /*1a22*/ 	.byte	0x3f
	.zero		1


	//   ....[26]....
        /*1a24*/ 	.word	0x00006010
        /*1a28*/ 	.word	0x00000004
        /*1a2c*/ 	.word	0x00000000
        /*1a30*/ 	.short	0x0101
        /*1a32*/ 	.byte	0x3f
	.zero		1


	//   ....[27]....
        /*1a34*/ 	.word	0x00006050
        /*1a38*/ 	.word	0x00000057
        /*1a3c*/ 	.word	0x000324b0
        /*1a40*/ 	.short	0x010a
        /*1a42*/ 	.byte	0x3f
	.zero		1


	//   ....[28]....
        /*1a44*/ 	.word	0x000068d0
        /*1a48*/ 	.word	0x00000057
        /*1a4c*/ 	.word	0x00000000
        /*1a50*/ 	.short	0x0101
        /*1a52*/ 	.byte	0x3f
	.zero		1


	//   ....[29]....
        /*1a54*/ 	.word	0x00007450
        /*1a58*/ 	.word	0x00000016
        /*1a5c*/ 	.word	0x00032400
        /*1a60*/ 	.short	0x010a
        /*1a62*/ 	.byte	0x3f
	.zero		1


	//   ....[30]....
        /*1a64*/ 	.word	0x000074a0
        /*1a68*/ 	.word	0x00000016
        /*1a6c*/ 	.word	0x00032400
        /*1a70*/ 	.short	0x010a
        /*1a72*/ 	.byte	0x3f
	.zero		1


	//   ....[31]....
        /*1a74*/ 	.word	0x00007f70
        /*1a78*/ 	.word	0x00000016
        /*1a7c*/ 	.word	0x00032400
        /*1a80*/ 	.short	0x010a
        /*1a82*/ 	.byte	0x3f
	.zero		1


	//   ....[32]....
        /*1a84*/ 	.word	0x000093d0
        /*1a88*/ 	.word	0x00000016
        /*1a8c*/ 	.word	0x00032400
        /*1a90*/ 	.short	0x010a
        /*1a92*/ 	.byte	0x3f
	.zero		1


	//   ....[33]....
        /*1a94*/ 	.word	0x0000a2c0
        /*1a98*/ 	.word	0x0000000e
        /*1a9c*/ 	.word	0x00032430
        /*1aa0*/ 	.short	0x010a
        /*1aa2*/ 	.byte	0x3f
	.zero		1


	//   ....[34]....
        /*1aa4*/ 	.word	0x0000a350
        /*1aa8*/ 	.word	0x0000000e
        /*1aac*/ 	.word	0x00032430
        /*1ab0*/ 	.short	0x010a
        /*1ab2*/ 	.byte	0x3f
	.zero		1


	//   ....[35]....
        /*1ab4*/ 	.word	0x0000a680
        /*1ab8*/ 	.word	0x00000016
        /*1abc*/ 	.word	0x00032410
        /*1ac0*/ 	.short	0x010a
        /*1ac2*/ 	.byte	0x3f
	.zero		1


	//   ....[36]....
        /*1ac4*/ 	.word	0x0000a6d0
        /*1ac8*/ 	.word	0x0000000e
        /*1acc*/ 	.word	0x00032450
        /*1ad0*/ 	.short	0x010a
        /*1ad2*/ 	.byte	0x3f
	.zero		1


	//   ....[37]....
        /*1ad4*/ 	.word	0x0000a710
        /*1ad8*/ 	.word	0x0000000e
        /*1adc*/ 	.word	0x00032450
        /*1ae0*/ 	.short	0x010a
        /*1ae2*/ 	.byte	0x3f
	.zero		1


	//   ....[38]....
        /*1ae4*/ 	.word	0x0000c700
        /*1ae8*/ 	.word	0x00000018
        /*1aec*/ 	.word	0x00000000
        /*1af0*/ 	.short	0x0101
        /*1af2*/ 	.byte	0x3f
	.zero		1


	//   ....[39]....
        /*1af4*/ 	.word	0x0000d310
        /*1af8*/ 	.word	0x0000000e
        /*1afc*/ 	.word	0x00000000
        /*1b00*/ 	.short	0x0101
        /*1b02*/ 	.byte	0x3f
	.zero		1


	//   ....[40]....
        /*1b04*/ 	.word	0x0000d4a0
        /*1b08*/ 	.word	0x0000000f
        /*1b0c*/ 	.word	0x00032430
        /*1b10*/ 	.short	0x010a
        /*1b12*/ 	.byte	0x3f
	.zero		1


	//   ....[41]....
        /*1b14*/ 	.word	0x0000d510
        /*1b18*/ 	.word	0x0000000f
        /*1b1c*/ 	.word	0x00032430
        /*1b20*/ 	.short	0x010a
        /*1b22*/ 	.byte	0x3f
	.zero		1


	//   ....[42]....
        /*1b24*/ 	.word	0x0000d7f0
        /*1b28*/ 	.word	0x0000000f
        /*1b2c*/ 	.word	0x00032450
        /*1b30*/ 	.short	0x010a
        /*1b32*/ 	.byte	0x3f
	.zero		1


	//   ....[43]....
        /*1b34*/ 	.word	0x0000d830
        /*1b38*/ 	.word	0x0000000f
        /*1b3c*/ 	.word	0x00032450
        /*1b40*/ 	.short	0x010a
        /*1b42*/ 	.byte	0x3f
	.zero		1


	//   ....[44]....
        /*1b44*/ 	.word	0x0000f950
        /*1b48*/ 	.word	0x000000a1
        /*1b4c*/ 	.word	0x00000000
        /*1b50*/ 	.short	0x0101
        /*1b52*/ 	.byte	0x3f
	.zero		1


	//   ....[45]....
        /*1b54*/ 	.word	0x00010d00
        /*1b58*/ 	.word	0x0000000f
        /*1b5c*/ 	.word	0x00000000
        /*1b60*/ 	.short	0x0101
        /*1b62*/ 	.byte	0x3f
	.zero		1


	//   ....[46]....
        /*1b64*/ 	.word	0x00010e30
        /*1b68*/ 	.word	0x0000000f
        /*1b6c*/ 	.word	0x00032430
        /*1b70*/ 	.short	0x010a
        /*1b72*/ 	.byte	0x3f
	.zero		1


	//   ....[47]....
        /*1b74*/ 	.word	0x00010ea0
        /*1b78*/ 	.word	0x0000000f
        /*1b7c*/ 	.word	0x00032430
        /*1b80*/ 	.short	0x010a
        /*1b82*/ 	.byte	0x3f
	.zero		1


	//   ....[48]....
        /*1b84*/ 	.word	0x00011180
        /*1b88*/ 	.word	0x0000000f
        /*1b8c*/ 	.word	0x00032450
        /*1b90*/ 	.short	0x010a
        /*1b92*/ 	.byte	0x3f
	.zero		1


	//   ....[49]....
        /*1b94*/ 	.word	0x000111c0
        /*1b98*/ 	.word	0x0000000f
        /*1b9c*/ 	.word	0x00032450
        /*1ba0*/ 	.short	0x010a
        /*1ba2*/ 	.byte	0x3f
	.zero		1


	//   ....[50]....
        /*1ba4*/ 	.word	0x00013030
        /*1ba8*/ 	.word	0x000000af
        /*1bac*/ 	.word	0x00000000
        /*1bb0*/ 	.short	0x0101
        /*1bb2*/ 	.byte	0x3f
	.zero		1


	//   ....[51]....
        /*1bb4*/ 	.word	0x00013e70
        /*1bb8*/ 	.word	0x0000000f
        /*1bbc*/ 	.word	0x00000000
        /*1bc0*/ 	.short	0x0101
        /*1bc2*/ 	.byte	0x3f
	.zero		1


	//   ....[52]....
        /*1bc4*/ 	.word	0x00016410
        /*1bc8*/ 	.word	0x00000003
        /*1bcc*/ 	.word	0x00000000
        /*1bd0*/ 	.short	0x0101
        /*1bd2*/ 	.byte	0x3f
	.zero		1


	//   ....[53]....
        /*1bd4*/ 	.word	0x00016fa0
        /*1bd8*/ 	.word	0x0000000a
        /*1bdc*/ 	.word	0x00000000
        /*1be0*/ 	.short	0x0101
        /*1be2*/ 	.byte	0x3f
	.zero		1


	//   ....[54]....
        /*1be4*/ 	.word	0x0001b860
        /*1be8*/ 	.word	0x00000016
        /*1bec*/ 	.word	0x00032420
        /*1bf0*/ 	.short	0x010a
        /*1bf2*/ 	.byte	0x3f
	.zero		1


	//   ....[55]....
        /*1bf4*/ 	.word	0x0001b8f0
        /*1bf8*/ 	.word	0x00000008
        /*1bfc*/ 	.word	0x000324a0
        /*1c00*/ 	.short	0x010a
        /*1c02*/ 	.byte	0x3f
	.zero		1


	//   ....[56]....
        /*1c04*/ 	.word	0x0001bb40
        /*1c08*/ 	.word	0x00000008
        /*1c0c*/ 	.word	0x000324c0
        /*1c10*/ 	.short	0x010a
        /*1c12*/ 	.byte	0x3f
	.zero		1


	//   ....[57]....
        /*1c14*/ 	.word	0x0001c150
        /*1c18*/ 	.word	0x00000006
        /*1c1c*/ 	.word	0x000324a0
        /*1c20*/ 	.short	0x010a
        /*1c22*/ 	.byte	0x3f
	.zero		1


	//   ....[58]....
        /*1c24*/ 	.word	0x0001c390
        /*1c28*/ 	.word	0x00000006
        /*1c2c*/ 	.word	0x000324c0
        /*1c30*/ 	.short	0x010a
        /*1c32*/ 	.byte	0x3f
	.zero		1


	//   ....[59]....
        /*1c34*/ 	.word	0x0001d680
        /*1c38*/ 	.word	0x0000001e
        /*1c3c*/ 	.word	0x00032440
        /*1c40*/ 	.short	0x010a
        /*1c42*/ 	.byte	0x3f
	.zero		1


	//   ....[60]....
        /*1c44*/ 	.word	0x0001dca0
        /*1c48*/ 	.word	0x0000001e
        /*1c4c*/ 	.word	0x00032430
        /*1c50*/ 	.short	0x0107
        /*1c52*/ 	.byte	0x3f
	.zero		1


	//   ....[61]....
        /*1c54*/ 	.word	0x0001dd70
        /*1c58*/ 	.word	0x0000001e
        /*1c5c*/ 	.word	0x00032430
        /*1c60*/ 	.short	0x0101
        /*1c62*/ 	.byte	0x3f
	.zero		1


	//   ....[62]....
        /*1c64*/ 	.word	0x0001e8e0
        /*1c68*/ 	.word	0x00000016
        /*1c6c*/ 	.word	0x00032400
        /*1c70*/ 	.short	0x0107
        /*1c72*/ 	.byte	0x3f
	.zero		1


	//   ....[63]....
        /*1c74*/ 	.word	0x0001e970
        /*1c78*/ 	.word	0x00000016
        /*1c7c*/ 	.word	0x00032400
        /*1c80*/ 	.short	0x0101
        /*1c82*/ 	.byte	0x3f
	.zero		1


	//   ....[64]....
        /*1c84*/ 	.word	0x0001f400
        /*1c88*/ 	.word	0x00000016
        /*1c8c*/ 	.word	0x00032410
        /*1c90*/ 	.short	0x0107
        /*1c92*/ 	.byte	0x3f
	.zero		1


	//   ....[65]....
        /*1c94*/ 	.word	0x0001f500
        /*1c98*/ 	.word	0x00000016
        /*1c9c*/ 	.word	0x00032410
        /*1ca0*/ 	.short	0x0101
        /*1ca2*/ 	.byte	0x3f
	.zero		1


	//   ....[66]....
        /*1ca4*/ 	.word	0x0001f520
        /*1ca8*/ 	.word	0x00000016
        /*1cac*/ 	.word	0x00032420
        /*1cb0*/ 	.short	0x010a
        /*1cb2*/ 	.byte	0x3f
	.zero		1


	//   ....[67]....
        /*1cb4*/ 	.word	0x0001f5b0
        /*1cb8*/ 	.word	0x0000001e
        /*1cbc*/ 	.word	0x00032460
        /*1cc0*/ 	.short	0x010a
        /*1cc2*/ 	.byte	0x3f
	.zero		1


	//   ....[68]....
        /*1cc4*/ 	.word	0x0001fd30
        /*1cc8*/ 	.word	0x0000001e
        /*1ccc*/ 	.word	0x00032450
        /*1cd0*/ 	.short	0x0107
        /*1cd2*/ 	.byte	0x3f
	.zero		1


	//   ....[69]....
        /*1cd4*/ 	.word	0x0001fe00
        /*1cd8*/ 	.word	0x0000001e
        /*1cdc*/ 	.word	0x00032450
        /*1ce0*/ 	.short	0x0101
        /*1ce2*/ 	.byte	0x3f
	.zero		1


	//   ....[70]....
        /*1ce4*/ 	.word	0x00020140
        /*1ce8*/ 	.word	0x00000006
        /*1cec*/ 	.word	0x00032440
        /*1cf0*/ 	.short	0x010a
        /*1cf2*/ 	.byte	0x3f
	.zero		1


	//   ....[71]....
        /*1cf4*/ 	.word	0x00020500
        /*1cf8*/ 	.word	0x00000006
        /*1cfc*/ 	.word	0x00032430
        /*1d00*/ 	.short	0x0107
        /*1d02*/ 	.byte	0x3f
	.zero		1


	//   ....[72]....
        /*1d04*/ 	.word	0x000205c0
        /*1d08*/ 	.word	0x00000006
        /*1d0c*/ 	.word	0x00032430
        /*1d10*/ 	.short	0x0101
        /*1d12*/ 	.byte	0x3f
	.zero		1


	//   ....[73]....
        /*1d14*/ 	.word	0x000205f0
        /*1d18*/ 	.word	0x00000006
        /*1d1c*/ 	.word	0x00032460
        /*1d20*/ 	.short	0x010a
        /*1d22*/ 	.byte	0x3f
	.zero		1


	//   ....[74]....
        /*1d24*/ 	.word	0x00020af0
        /*1d28*/ 	.word	0x00000006
        /*1d2c*/ 	.word	0x00032450
        /*1d30*/ 	.short	0x0107
        /*1d32*/ 	.byte	0x3f
	.zero		1


	//   ....[75]....
        /*1d34*/ 	.word	0x00020bb0
        /*1d38*/ 	.word	0x00000006
        /*1d3c*/ 	.word	0x00032450
        /*1d40*/ 	.short	0x0101
        /*1d42*/ 	.byte	0x3f
	.zero		1


	//   ....[76]....
        /*1d44*/ 	.word	0x00021e40
        /*1d48*/ 	.word	0x00000005
        /*1d4c*/ 	.word	0x00032420
        /*1d50*/ 	.short	0x010a
        /*1d52*/ 	.byte	0x3f
	.zero		1


	//   ....[77]....
        /*1d54*/ 	.word	0x00021fb0
        /*1d58*/ 	.word	0x00000003
        /*1d5c*/ 	.word	0x00032440
        /*1d60*/ 	.short	0x010a
        /*1d62*/ 	.byte	0x3f
	.zero		1


	//   ....[78]....
        /*1d64*/ 	.word	0x00022050
        /*1d68*/ 	.word	0x00000019
        /*1d6c*/ 	.word	0x00032440
        /*1d70*/ 	.short	0x010a
        /*1d72*/ 	.byte	0x3f
	.zero		1


	//   ....[79]....
        /*1d74*/ 	.word	0x00022090
        /*1d78*/ 	.word	0x00000003
        /*1d7c*/ 	.word	0x00032460
        /*1d80*/ 	.short	0x010a
        /*1d82*/ 	.byte	0x3f
	.zero		1


	//   ....[80]....
        /*1d84*/ 	.word	0x000220d0
        /*1d88*/ 	.word	0x00000019
        /*1d8c*/ 	.word	0x00032460
        /*1d90*/ 	.short	0x010a
        /*1d92*/ 	.byte	0x3f
	.zero		1


	//   ....[81]....
        /*1d94*/ 	.word	0x00022130
        /*1d98*/ 	.word	0x00000057
        /*1d9c*/ 	.word	0x00032490
        /*1da0*/ 	.short	0x010a
        /*1da2*/ 	.byte	0x3f
	.zero		1


	//   ....[82]....
        /*1da4*/ 	.word	0x000223c0
        /*1da8*/ 	.word	0x00000057
        /*1dac*/ 	.word	0x00032490
        /*1db0*/ 	.short	0x010a
        /*1db2*/ 	.byte	0x3f
	.zero		1


	//   ....[83]....
        /*1db4*/ 	.word	0x00022670
        /*1db8*/ 	.word	0x00000057
        /*1dbc*/ 	.word	0x00032490
        /*1dc0*/ 	.short	0x010a
        /*1dc2*/ 	.byte	0x3f
	.zero		1


	//   ....[84]....
        /*1dc4*/ 	.word	0x00022920
        /*1dc8*/ 	.word	0x00000057
        /*1dcc*/ 	.word	0x000324b0
        /*1dd0*/ 	.short	0x010a
        /*1dd2*/ 	.byte	0x3f
	.zero		1


	//   ....[85]....
        /*1dd4*/ 	.word	0x00022da0
        /*1dd8*/ 	.word	0x00000016
        /*1ddc*/ 	.word	0x00032400
        /*1de0*/ 	.short	0x010a
        /*1de2*/ 	.byte	0x3f
	.zero		1


	//   ....[86]....
        /*1de4*/ 	.word	0x000233b0
        /*1de8*/ 	.word	0x00000016
        /*1dec*/ 	.word	0x00032400
        /*1df0*/ 	.short	0x010a
        /*1df2*/ 	.byte	0x3f
	.zero		1


	//   ....[87]....
        /*1df4*/ 	.word	0x00023400
        /*1df8*/ 	.word	0x0000000e
        /*1dfc*/ 	.word	0x00032430
        /*1e00*/ 	.short	0x010a
        /*1e02*/ 	.byte	0x3f
	.zero		1


	//   ....[88]....
        /*1e04*/ 	.word	0x00023450
        /*1e08*/ 	.word	0x00000016
        /*1e0c*/ 	.word	0x00032410
        /*1e10*/ 	.short	0x010a
        /*1e12*/ 	.byte	0x3f
	.zero		1


	//   ....[89]....
        /*1e14*/ 	.word	0x000234a0
        /*1e18*/ 	.word	0x0000000e
        /*1e1c*/ 	.word	0x00032450
        /*1e20*/ 	.short	0x010a
        /*1e22*/ 	.byte	0x3f
	.zero		1


	//   ....[90]....
        /*1e24*/ 	.word	0x000234f0
        /*1e28*/ 	.word	0x0000000f
        /*1e2c*/ 	.word	0x00032430
        /*1e30*/ 	.short	0x010a
        /*1e32*/ 	.byte	0x3f
	.zero		1


	//   ....[91]....
        /*1e34*/ 	.word	0x00023540
        /*1e38*/ 	.word	0x0000000f
        /*1e3c*/ 	.word	0x00032450
        /*1e40*/ 	.short	0x010a
        /*1e42*/ 	.byte	0x3f
	.zero		1


	//   ....[92]....
        /*1e44*/ 	.word	0x00023590
        /*1e48*/ 	.word	0x0000000f
        /*1e4c*/ 	.word	0x00032430
        /*1e50*/ 	.short	0x010a
        /*1e52*/ 	.byte	0x3f
	.zero		1


	//   ....[93]....
        /*1e54*/ 	.word	0x000235e0
        /*1e58*/ 	.word	0x0000000f
        /*1e5c*/ 	.word	0x00032450
        /*1e60*/ 	.short	0x010a
        /*1e62*/ 	.byte	0x3f
	.zero		1


	//   ....[94]....
        /*1e64*/ 	.word	0x00024230
        /*1e68*/ 	.word	0x00000016
        /*1e6c*/ 	.word	0x00032420
        /*1e70*/ 	.short	0x010a
        /*1e72*/ 	.byte	0x3f
	.zero		1


	//   ....[95]....
        /*1e74*/ 	.word	0x00024280
        /*1e78*/ 	.word	0x00000008
        /*1e7c*/ 	.word	0x000324a0
        /*1e80*/ 	.short	0x010a
        /*1e82*/ 	.byte	0x3f
	.zero		1


	//   ....[96]....
        /*1e84*/ 	.word	0x000242d0
        /*1e88*/ 	.word	0x00000008
        /*1e8c*/ 	.word	0x000324c0
        /*1e90*/ 	.short	0x010a
        /*1e92*/ 	.byte	0x3f
	.zero		1


	//   ....[97]....
        /*1e94*/ 	.word	0x00024320
        /*1e98*/ 	.word	0x00000006
        /*1e9c*/ 	.word	0x000324a0
        /*1ea0*/ 	.short	0x010a
        /*1ea2*/ 	.byte	0x3f
	.zero		1


	//   ....[98]....
        /*1ea4*/ 	.word	0x00024370
        /*1ea8*/ 	.word	0x00000006
        /*1eac*/ 	.word	0x000324c0
        /*1eb0*/ 	.short	0x010a
        /*1eb2*/ 	.byte	0x3f
	.zero		1


	//   ....[99]....
        /*1eb4*/ 	.word	0x00024490
        /*1eb8*/ 	.word	0x0000001e
        /*1ebc*/ 	.word	0x00032440
        /*1ec0*/ 	.short	0x010a
        /*1ec2*/ 	.byte	0x3f
	.zero		1


	//   ....[100]....
        /*1ec4*/ 	.word	0x00026520
        /*1ec8*/ 	.word	0x00000016
        /*1ecc*/ 	.word	0x00032420
        /*1ed0*/ 	.short	0x010a
        /*1ed2*/ 	.byte	0x3f
	.zero		1


	//   ....[101]....
        /*1ed4*/ 	.word	0x00026570
        /*1ed8*/ 	.word	0x0000001e
        /*1edc*/ 	.word	0x00032460
        /*1ee0*/ 	.short	0x010a
        /*1ee2*/ 	.byte	0x3f
	.zero		1


	//   ....[102]....
        /*1ee4*/ 	.word	0x00026ec0
        /*1ee8*/ 	.word	0x00000006
        /*1eec*/ 	.word	0x00032440
        /*1ef0*/ 	.short	0x010a
        /*1ef2*/ 	.byte	0x3f
	.zero		1


	//   ....[103]....
        /*1ef4*/ 	.word	0x000275a0
        /*1ef8*/ 	.word	0x00000006
        /*1efc*/ 	.word	0x00032460
        /*1f00*/ 	.short	0x010a
        /*1f02*/ 	.byte	0x3f
	.zero		1


	//   ....[104]....
        /*1f04*/ 	.word	0x000286f0
        /*1f08*/ 	.word	0x00000005
        /*1f0c*/ 	.word	0x00032420
        /*1f10*/ 	.short	0x010a
        /*1f12*/ 	.byte	0x3f
	.zero		1


	//   ....[105]....
        /*1f14*/ 	.word	0x00028890
        /*1f18*/ 	.word	0x00000003
        /*1f1c*/ 	.word	0x00032440
        /*1f20*/ 	.short	0x010a
        /*1f22*/ 	.byte	0x3f
	.zero		1


	//   ....[106]....
        /*1f24*/ 	.word	0x000288e0
        /*1f28*/ 	.word	0x00000019
        /*1f2c*/ 	.word	0x00032440
        /*1f30*/ 	.short	0x010a
        /*1f32*/ 	.byte	0x3f
	.zero		1


	//   ....[107]....
        /*1f34*/ 	.word	0x00028930
        /*1f38*/ 	.word	0x00000003
        /*1f3c*/ 	.word	0x00032460
        /*1f40*/ 	.short	0x010a
        /*1f42*/ 	.byte	0x3f
	.zero		1


	//----- nvinfo : EIATTR_NUM_MBARRIERS
	.align		4
.L_1612:
        /*1f44*/ 	.byte	0x03, 0x38
        /*1f46*/ 	.short	0x0017


	//----- nvinfo : EIATTR_EXIT_INSTR_OFFSETS
	.align		4
        /*1f48*/ 	.byte	0x04, 0x1c
        /*1f4a*/ 	.short	(.L_1614 - .L_1613)


	//   ....[0]....
.L_1613:
        /*1f4c*/ 	.word	0x00022120


	//----- nvinfo : EIATTR_MAX_THREADS
	.align		4
.L_1614:
        /*1f50*/ 	.byte	0x04, 0x05
        /*1f52*/ 	.short	(.L_1616 - .L_1615)
.L_1615:
        /*1f54*/ 	.word	0x00000180
        /*1f58*/ 	.word	0x00000001
        /*1f5c*/ 	.word	0x00000001


	//----- nvinfo : EIATTR_CRS_STACK_SIZE
	.align		4
.L_1616:
        /*1f60*/ 	.byte	0x04, 0x1e
        /*1f62*/ 	.short	(.L_1618 - .L_1617)
.L_1617:
        /*1f64*/ 	.word	0x00000000


	//----- nvinfo : EIATTR_CBANK_PARAM_SIZE
	.align		4
.L_1618:
        /*1f68*/ 	.byte	0x03, 0x19
        /*1f6a*/ 	.short	0x0bf0


	//----- nvinfo : EIATTR_PARAM_CBANK
	.align		4
        /*1f6c*/ 	.byte	0x04, 0x0a
        /*1f6e*/ 	.short	(.L_1620 - .L_1619)
	.align		4
.L_1619:
        /*1f70*/ 	.word	index@(.nv.constant0._ZN7cutlass13device_kernelIN5flash11enable_sm90INS1_16FlashAttnFwdSm90INS1_25CollectiveMainloopFwdSm90ILi2EN4cute5tupleIJNS5_1CILi1EEES8_S8_EEENS6_IJNS7_ILi128EEENS7_ILi96EEENS7_ILi64EEEEEELi256ENS_6half_tEfNS_4arch4Sm90ELb1ELb0ELb1ELb1ELb1ELb1ELb1ELb1ELb0ELb1ELb1ELb0EEENS1_21CollectiveEpilogueFwdINS6_IJSA_NS7_ILi256EEESB_EEES9_SE_SG_Li256ELb1ELb1ELb1ELb0EEENS1_36VarlenDynamicPersistentTileSchedulerILi128ELi96ELi256ELi128ELb1ELb1ELb1ELb1ELb1ELb1EEEEEEEEEvNT_6ParamsE)
        /*1f74*/ 	.short	0x0210
        /*1f76*/ 	.short	0x0bf0


	//----- nvinfo : EIATTR_SW_WAR
	.align		4
.L_1620:
        /*1f78*/ 	.byte	0x04, 0x36
        /*1f7a*/ 	.short	(.L_1622 - .L_1621)
.L_1621:
        /*1f7c*/ 	.word	0x00000008
.L_1622:


//--------------------- .nv.callgraph             --------------------------
	.section	.nv.callgraph,"",@"SHT_CUDA_CALLGRAPH"
	.align	4
	.sectionentsize	8
	.align		4
        /*0000*/ 	.word	0x00000000
	.align		4
        /*0004*/ 	.word	0xffffffff
	.align		4
        /*0008*/ 	.word	index@(_ZN7cutlass13device_kernelIN5flash11enable_sm90INS1_16FlashAttnFwdSm90INS1_25CollectiveMainloopFwdSm90ILi2EN4cute5tupleIJNS5_1CILi1EEES8_S8_EEENS6_IJNS7_ILi128EEENS7_ILi96EEENS7_ILi192EEEEEELi128ENS_6half_tEfNS_4arch4Sm90ELb0ELb0ELb1ELb0ELb1ELb0ELb0ELb1ELb1ELb1ELb1ELb0EEENS1_21CollectiveEpilogueFwdINS6_IJSA_SA_SB_EEES9_SE_SG_Li256ELb0ELb1ELb1ELb0EEENS1_19SingleTileSchedulerILb0ELb1ELb1ELi128EEEEEEEEEvNT_6ParamsE)
	.align		4
        /*000c*/ 	.word	index@(__assertfail)
	.align		4
        /*0010*/ 	.word	index@(_ZN7cutlass13device_kernelIN5flash11enable_sm90INS1_16FlashAttnFwdSm90INS1_25CollectiveMainloopFwdSm90ILi2EN4cute5tupleIJNS5_1CILi1EEES8_S8_EEENS6_IJNS7_ILi128EEENS7_ILi96EEENS7_ILi192EEEEEELi128ENS_6half_tEfNS_4arch4Sm90ELb0ELb0ELb1ELb1ELb1ELb0ELb0ELb1ELb1ELb1ELb1ELb0EEENS1_21CollectiveEpilogueFwdINS6_IJSA_SA_SB_EEES9_SE_SG_Li256ELb1ELb1ELb1ELb0EEENS1_36VarlenDynamicPersistentTileSchedulerILi128ELi96ELi256ELi128ELb1ELb1ELb1ELb0ELb1ELb1EEEEEEEEEvNT_6ParamsE)
	.align		4
        /*0014*/ 	.word	index@(__assertfail)
	.align		4
        /*0018*/ 	.word	index@(_ZN7cutlass13device_kernelIN5flash11enable_sm90INS1_16FlashAttnFwdSm90INS1_25CollectiveMainloopFwdSm90ILi2EN4cute5tupleIJNS5_1CILi1EEES8_S8_EEENS6_IJNS7_ILi128EEENS7_ILi96EEENS7_ILi192EEEEEELi128ENS_6half_tEfNS_4arch4Sm90ELb0ELb0ELb1ELb1ELb1ELb1ELb0ELb1ELb1ELb1ELb1ELb0EEENS1_21CollectiveEpilogueFwdINS6_IJSA_SA_SB_EEES9_SE_SG_Li256ELb1ELb1ELb1ELb0EEENS1_36VarlenDynamicPersistentTileSchedulerILi128ELi96ELi256ELi128ELb1ELb1ELb1ELb0ELb1ELb1EEEEEEEEEvNT_6ParamsE)
	.align		4
        /*001c*/ 	.word	index@(__assertfail)
	.align		4
        /*0020*/ 	.word	index@(_ZN7cutlass13device_kernelIN5flash11enable_sm90INS1_16FlashAttnFwdSm90INS1_25CollectiveMainloopFwdSm90ILi2EN4cute5tupleIJNS5_1CILi1EEES8_S8_EEENS6_IJNS7_ILi128EEENS7_ILi96EEENS7_ILi192EEEEEELi128ENS_6half_tEfNS_4arch4Sm90ELb0ELb1ELb1ELb0ELb1ELb0ELb0ELb1ELb1ELb1ELb1ELb0EEENS1_21CollectiveEpilogueFwdINS6_IJSA_SA_SB_EEES9_SE_SG_Li256ELb0ELb1ELb1ELb0EEENS1_19SingleTileSchedulerILb0ELb1ELb1ELi128EEEEEEEEEvNT_6ParamsE)
	.align		4
        /*0024*/ 	.word	index@(__assertfail)
	.align		4
        /*0028*/ 	.word	index@(_ZN7cutlass13device_kernelIN5flash11enable_sm90INS1_16FlashAttnFwdSm90INS1_25CollectiveMainloopFwdSm90ILi2EN4cute5tupleIJNS5_1CILi1EEES8_S8_EEENS6_IJNS7_ILi128EEENS7_ILi96EEENS7_ILi192EEEEEELi128ENS_6half_tEfNS_4arch4Sm90ELb0ELb1ELb1ELb1ELb1ELb0ELb0ELb1ELb1ELb1ELb1ELb0EEENS1_21CollectiveEpilogueFwdINS6_IJSA_SA_SB_EEES9_SE_SG_Li256ELb1ELb1ELb1ELb0EEENS1_36VarlenDynamicPersistentTileSchedulerILi128ELi96ELi256ELi128ELb1ELb1ELb1ELb1ELb0ELb1EEEEEEEEEvNT_6ParamsE)
	.align		4
        /*002c*/ 	.word	index@(__assertfail)
	.align		4
        /*0030*/ 	.word	index@(_ZN7cutlass13device_kernelIN5flash11enable_sm90INS1_16FlashAttnFwdSm90INS1_25CollectiveMainloopFwdSm90ILi2EN4cute5tupleIJNS5_1CILi1EEES8_S8_EEENS6_IJNS7_ILi128EEENS7_ILi96EEENS7_ILi192EEEEEELi128ENS_6half_tEfNS_4arch4Sm90ELb0ELb1ELb1ELb1ELb1ELb1ELb0ELb1ELb1ELb1ELb1ELb0EEENS1_21CollectiveEpilogueFwdINS6_IJSA_SA_SB_EEES9_SE_SG_Li256ELb1ELb1ELb1ELb0EEENS1_36VarlenDynamicPersistentTileSchedulerILi128ELi96ELi256ELi128ELb1ELb1ELb1ELb1ELb0ELb1EEEEEEEEEvNT_6ParamsE)
	.align		4
        /*0034*/ 	.word	index@(__assertfail)
	.align		4
        /*0038*/ 	.word	index@(_ZN7cutlass13device_kernelIN5flash11enable_sm90INS1_16FlashAttnFwdSm90INS1_25CollectiveMainloopFwdSm90ILi2EN4cute5tupleIJNS5_1CILi1EEES8_S8_EEENS6_IJNS7_ILi128EEENS7_ILi96EEENS7_ILi192EEEEEELi128ENS_6half_tEfNS_4arch4Sm90ELb1ELb0ELb1ELb0ELb1ELb0ELb0ELb1ELb1ELb1ELb1ELb0EEENS1_21CollectiveEpilogueFwdINS6_IJSA_SA_SB_EEES9_SE_SG_Li256ELb0ELb1ELb1ELb0EEENS1_19SingleTileSchedulerILb0ELb1ELb1ELi128EEEEEEEEEvNT_6ParamsE)
	.align		4
        /*003c*/ 	.word	index@(__assertfail)
	.align		4
        /*0040*/ 	.word	index@(_ZN7cutlass13device_kernelIN5flash11enable_sm90INS1_16FlashAttnFwdSm90INS1_25CollectiveMainloopFwdSm90ILi2EN4cute5tupleIJNS5_1CILi1EEES8_S8_EEENS6_IJNS7_ILi128EEENS7_ILi96EEENS7_ILi192EEEEEELi128ENS_6half_tEfNS_4arch4Sm90ELb1ELb0ELb1ELb1ELb1ELb0ELb0ELb1ELb1ELb1ELb1ELb0EEENS1_21CollectiveEpilogueFwdINS6_IJSA_SA_SB_EEES9_SE_SG_Li256ELb1ELb1ELb1ELb0EEENS1_36VarlenDynamicPersistentTileSchedulerILi128ELi96ELi256ELi128ELb1ELb1ELb1ELb1ELb1ELb1EEEEEEEEEvNT_6ParamsE)
	.align		4
        /*0044*/ 	.word	index@(__assertfail)
	.align		4
        /*0048*/ 	.word	index@(_ZN7cutlass13device_kernelIN5flash11enable_sm90INS1_16FlashAttnFwdSm90INS1_25CollectiveMainloopFwdSm90ILi2EN4cute5tupleIJNS5_1CILi1EEES8_S8_EEENS6_IJNS7_ILi128EEENS7_ILi96EEENS7_ILi192EEEEEELi128ENS_6half_tEfNS_4arch4Sm90ELb1ELb0ELb1ELb1ELb1ELb1ELb0ELb1ELb1ELb1ELb1ELb0EEENS1_21CollectiveEpilogueFwdINS6_IJSA_SA_SB_EEES9_SE_SG_Li256ELb1ELb1ELb1ELb0EEENS1_36VarlenDynamicPersistentTileSchedulerILi128ELi96ELi256ELi128ELb1ELb1ELb1ELb1ELb1ELb1EEEEEEEEEvNT_6ParamsE)
	.align		4
        /*004c*/ 	.word	index@(__assertfail)
	.align		4
        /*0050*/ 	.word	index@(_ZN7cutlass13device_kernelIN5flash11enable_sm90INS1_16FlashAttnFwdSm90INS1_25CollectiveMainloopFwdSm90ILi2EN4cute5tupleIJNS5_1CILi1EEES8_S8_EEENS6_IJNS7_ILi64EEESA_SA_EEELi512ENS_6half_tEfNS_4arch4Sm90ELb0ELb0ELb1ELb0ELb1ELb0ELb0ELb0ELb0ELb1ELb1ELb0EEENS1_21CollectiveEpilogueFwdINS6_IJSA_NS7_ILi512EEESA_EEES9_SC_SE_Li256ELb0ELb1ELb1ELb0EEENS1_19SingleTileSchedulerILb0ELb1ELb1ELi64EEEEEEEEEvNT_6ParamsE)
	.align		4
        /*0054*/ 	.word	index@(__assertfail)
	.align		4
        /*0058*/ 	.word	index@(_ZN7cutlass13device_kernelIN5flash11enable_sm90INS1_16FlashAttnFwdSm90INS1_25CollectiveMainloopFwdSm90ILi2EN4cute5tupleIJNS5_1CILi1EEES8_S8_EEENS6_IJNS7_ILi64EEESA_SA_EEELi512ENS_6half_tEfNS_4arch4Sm90ELb0ELb0ELb1ELb0ELb1ELb0ELb1ELb0ELb0ELb1ELb1ELb0EEENS1_21CollectiveEpilogueFwdINS6_IJSA_NS7_ILi512EEESA_EEES9_SC_SE_Li256ELb0ELb1ELb1ELb0EEENS1_19SingleTileSchedulerILb0ELb1ELb1ELi64EEEEEEEEEvNT_6ParamsE)
	.align		4
        /*005c*/ 	.word	index@(__assertfail)
	.align		4
        /*0060*/ 	.word	index@(_ZN7cutlass13device_kernelIN5flash11enable_sm90INS1_16FlashAttnFwdSm90INS1_25CollectiveMainloopFwdSm90ILi2EN4cute5tupleIJNS5_1CILi1EEES8_S8_EEENS6_IJNS7_ILi64EEESA_SA_EEELi512ENS_6half_tEfNS_4arch4Sm90ELb0ELb0ELb1ELb1ELb1ELb0ELb0ELb0ELb0ELb1ELb1ELb0EEENS1_21CollectiveEpilogueFwdINS6_IJSA_NS7_ILi512EEESA_EEES9_SC_SE_Li256ELb1ELb1ELb1ELb0EEENS1_36VarlenDynamicPersistentTileSchedulerILi64ELi64ELi256ELi128ELb1ELb1ELb1ELb0ELb1ELb1EEEEEEEEEvNT_6ParamsE)
	.align		4
        /*0064*/ 	.word	index@(__assertfail)
	.align		4
        /*0068*/ 	.word	index@(_ZN7cutlass13device_kernelIN5flash11enable_sm90INS1_16FlashAttnFwdSm90INS1_25CollectiveMainloopFwdSm90ILi2EN4cute5tupleIJNS5_1CILi1EEES8_S8_EEENS6_IJNS7_ILi64EEESA_SA_EEELi512ENS_6half_tEfNS_4arch4Sm90ELb0ELb0ELb1ELb1ELb1ELb1ELb0ELb0ELb0ELb1ELb1ELb0EEENS1_21CollectiveEpilogueFwdINS6_IJSA_NS7_ILi512EEESA_EEES9_SC_SE_Li256ELb1ELb1ELb1ELb0EEENS1_36VarlenDynamicPersistentTileSchedulerILi64ELi64ELi256ELi128ELb1ELb1ELb1ELb0ELb1ELb1EEEEEEEEEvNT_6ParamsE)
	.align		4
        /*006c*/ 	.word	index@(__assertfail)
	.align		4
        /*0070*/ 	.word	index@(_ZN7cutlass13device_kernelIN5flash11enable_sm90INS1_16FlashAttnFwdSm90INS1_25CollectiveMainloopFwdSm90ILi2EN4cute5tupleIJNS5_1CILi1EEES8_S8_EEENS6_IJNS7_ILi64EEESA_SA_EEELi512ENS_6half_tEfNS_4arch4Sm90ELb0ELb0ELb1ELb1ELb1ELb0ELb1ELb0ELb0ELb1ELb1ELb0EEENS1_21CollectiveEpilogueFwdINS6_IJSA_NS7_ILi512EEESA_EEES9_SC_SE_Li256ELb1ELb1ELb1ELb0EEENS1_36VarlenDynamicPersistentTileSchedulerILi64ELi64ELi256ELi128ELb1ELb1ELb1ELb0ELb1ELb1EEEEEEEEEvNT_6ParamsE)
	.align		4
        /*0074*/ 	.word	index@(__assertfail)
	.align		4
        /*0078*/ 	.word	index@(_ZN7cutlass13device_kernelIN5flash11enable_sm90INS1_16FlashAttnFwdSm90INS1_25CollectiveMainloopFwdSm90ILi2EN4cute5tupleIJNS5_1CILi1EEES8_S8_EEENS6_IJNS7_ILi64EEESA_SA_EEELi512ENS_6half_tEfNS_4arch4Sm90ELb0ELb0ELb1ELb1ELb1ELb1ELb1ELb0ELb0ELb1ELb1ELb0EEENS1_21CollectiveEpilogueFwdINS6_IJSA_NS7_ILi512EEESA_EEES9_SC_SE_Li256ELb1ELb1ELb1ELb0EEENS1_36VarlenDynamicPersistentTileSchedulerILi64ELi64ELi256ELi128ELb1ELb1ELb1ELb0ELb1ELb1EEEEEEEEEvNT_6ParamsE)
	.align		4
        /*007c*/ 	.word	index@(__assertfail)
	.align		4
        /*0080*/ 	.word	index@(_ZN7cutlass13device_kernelIN5flash11enable_sm90INS1_16FlashAttnFwdSm90INS1_25CollectiveMainloopFwdSm90ILi2EN4cute5tupleIJNS5_1CILi1EEES8_S8_EEENS6_IJNS7_ILi64EEESA_SA_EEELi512ENS_6half_tEfNS_4arch4Sm90ELb0ELb1ELb1ELb0ELb1ELb0ELb0ELb0ELb0ELb1ELb1ELb0EEENS1_21CollectiveEpilogueFwdINS6_IJSA_NS7_ILi512EEESA_EEES9_SC_SE_Li256ELb0ELb1ELb1ELb0EEENS1_19SingleTileSchedulerILb0ELb1ELb1ELi64EEEEEEEEEvNT_6ParamsE)
	.align		4
        /*0084*/ 	.word	index@(__assertfail)
	.align		4
        /*0088*/ 	.word	index@(_ZN7cutlass13device_kernelIN5flash11enable_sm90INS1_16FlashAttnFwdSm90INS1_25CollectiveMainloopFwdSm90ILi2EN4cute5tupleIJNS5_1CILi1EEES8_S8_EEENS6_IJNS7_ILi64EEESA_SA_EEELi512ENS_6half_tEfNS_4arch4Sm90ELb0ELb1ELb1ELb0ELb1ELb0ELb1ELb0ELb0ELb1ELb1ELb0EEENS1_21CollectiveEpilogueFwdINS6_IJSA_NS7_ILi512EEESA_EEES9_SC_SE_Li256ELb0ELb1ELb1ELb0EEENS1_19SingleTileSchedulerILb0ELb1ELb1ELi64EEEEEEEEEvNT_6ParamsE)
	.align		4
        /*008c*/ 	.word	index@(__assertfail)
	.align		4
        /*0090*/ 	.word	index@(_ZN7cutlass13device_kernelIN5flash11enable_sm90INS1_16FlashAttnFwdSm90INS1_25CollectiveMainloopFwdSm90ILi2EN4cute5tupleIJNS5_1CILi1EEES8_S8_EEENS6_IJNS7_ILi64EEESA_SA_EEELi512ENS_6half_tEfNS_4arch4Sm90ELb0ELb1ELb1ELb1ELb1ELb0ELb0ELb0ELb0ELb1ELb1ELb0EEENS1_21CollectiveEpilogueFwdINS6_IJSA_NS7_ILi512EEESA_EEES9_SC_SE_Li256ELb1ELb1ELb1ELb0EEENS1_36VarlenDynamicPersistentTileSchedulerILi64ELi64ELi256ELi128ELb1ELb1ELb1ELb1ELb0ELb1EEEEEEEEEvNT_6ParamsE)
	.align		4
        /*0094*/ 	.word	index@(__assertfail)
	.align		4
        /*0098*/ 	.word	index@(_ZN7cutlass13device_kernelIN5flash11enable_sm90INS1_16FlashAttnFwdSm90INS1_25CollectiveMainloopFwdSm90ILi2EN4cute5tupleIJNS5_1CILi1EEES8_S8_EEENS6_IJNS7_ILi64EEESA_SA_EEELi512ENS_6half_tEfNS_4arch4Sm90ELb0ELb1ELb1ELb1ELb1ELb1ELb0ELb0ELb0ELb1ELb1ELb0EEENS1_21CollectiveEpilogueFwdINS6_IJSA_NS7_ILi512EEESA_EEES9_SC_SE_Li256ELb1ELb1ELb1ELb0EEENS1_36VarlenDynamicPersistentTileSchedulerILi64ELi64ELi256ELi128ELb1ELb1ELb1ELb1ELb0ELb1EEEEEEEEEvNT_6ParamsE)
	.align		4
        /*009c*/ 	.word	index@(__assertfail)
	.align		4
        /*00a0*/ 	.word	index@(_ZN7cutlass13device_kernelIN5flash11enable_sm90INS1_16FlashAttnFwdSm90INS1_25CollectiveMainloopFwdSm90ILi2EN4cute5tupleIJNS5_1CILi1EEES8_S8_EEENS6_IJNS7_ILi64EEESA_SA_EEELi512ENS_6half_tEfNS_4arch4Sm90ELb0ELb1ELb1ELb1ELb1ELb0ELb1ELb0ELb0ELb1ELb1ELb0EEENS1_21CollectiveEpilogueFwdINS6_IJSA_NS7_ILi512EEESA_EEES9_SC_SE_Li256ELb1ELb1ELb1ELb0EEENS1_36VarlenDynamicPersistentTileSchedulerILi64ELi64ELi256ELi128ELb1ELb1ELb1ELb1ELb0ELb1EEEEEEEEEvNT_6ParamsE)
	.align		4
        /*00a4*/ 	.word	index@(__assertfail)
	.align		4
        /*00a8*/ 	.word	index@(_ZN7cutlass13device_kernelIN5flash11enable_sm90INS1_16FlashAttnFwdSm90INS1_25CollectiveMainloopFwdSm90ILi2EN4cute5tupleIJNS5_1CILi1EEES8_S8_EEENS6_IJNS7_ILi64EEESA_SA_EEELi512ENS_6half_tEfNS_4arch4Sm90ELb0ELb1ELb1ELb1ELb1ELb1ELb1ELb0ELb0ELb1ELb1ELb0EEENS1_21CollectiveEpilogueFwdINS6_IJSA_NS7_ILi512EEESA_EEES9_SC_SE_Li256ELb1ELb1ELb1ELb0EEENS1_36VarlenDynamicPersistentTileSchedulerILi64ELi64ELi256ELi128ELb1ELb1ELb1ELb1ELb0ELb1EEEEEEEEEvNT_6ParamsE)
	.align		4
        /*00ac*/ 	.word	index@(__assertfail)
	.align		4
        /*00b0*/ 	.word	index@(_ZN7cutlass13device_kernelIN5flash11enable_sm90INS1_16FlashAttnFwdSm90INS1_25CollectiveMainloopFwdSm90ILi2EN4cute5tupleIJNS5_1CILi1EEES8_S8_EEENS6_IJNS7_ILi64EEESA_SA_EEELi512ENS_6half_tEfNS_4arch4Sm90ELb1ELb0ELb1ELb0ELb1ELb0ELb0ELb0ELb0ELb1ELb1ELb0EEENS1_21CollectiveEpilogueFwdINS6_IJSA_NS7_ILi512EEESA_EEES9_SC_SE_Li256ELb0ELb1ELb1ELb0EEENS1_19SingleTileSchedulerILb0ELb1ELb1ELi64EEEEEEEEEvNT_6ParamsE)
	.align		4
        /*00b4*/ 	.word	index@(__assertfail)
	.align		4
        /*00b8*/ 	.word	index@(_ZN7cutlass13device_kernelIN5flash11enable_sm90INS1_16FlashAttnFwdSm90INS1_25CollectiveMainloopFwdSm90ILi2EN4cute5tupleIJNS5_1CILi1EEES8_S8_EEENS6_IJNS7_ILi64EEESA_SA_EEELi512ENS_6half_tEfNS_4arch4Sm90ELb1ELb0ELb1ELb0ELb1ELb0ELb1ELb0ELb0ELb1ELb1ELb0EEENS1_21CollectiveEpilogueFwdINS6_IJSA_NS7_ILi512EEESA_EEES9_SC_SE_Li256ELb0ELb1ELb1ELb0EEENS1_19SingleTileSchedulerILb0ELb1ELb1ELi64EEEEEEEEEvNT_6ParamsE)
	.align		4
        /*00bc*/ 	.word	index@(__assertfail)
	.align		4
        /*00c0*/ 	.word	index@(_ZN7cutlass13device_kernelIN5flash11enable_sm90INS1_16FlashAttnFwdSm90INS1_25CollectiveMainloopFwdSm90ILi2EN4cute5tupleIJNS5_1CILi1EEES8_S8_EEENS6_IJNS7_ILi64EEESA_SA_EEELi512ENS_6half_tEfNS_4arch4Sm90ELb1ELb0ELb1ELb1ELb1ELb0ELb0ELb0ELb0ELb1ELb1ELb0EEENS1_21CollectiveEpilogueFwdINS6_IJSA_NS7_ILi512EEESA_EEES9_SC_SE_Li256ELb1ELb1ELb1ELb0EEENS1_36VarlenDynamicPersistentTileSchedulerILi64ELi64ELi256ELi128ELb1ELb1ELb1ELb1ELb1ELb1EEEEEEEEEvNT_6ParamsE)
	.align		4
        /*00c4*/ 	.word	index@(__assertfail)
	.align		4
        /*00c8*/ 	.word	index@(_ZN7cutlass13device_kernelIN5flash11enable_sm90INS1_16FlashAttnFwdSm90INS1_25CollectiveMainloopFwdSm90ILi2EN4cute5tupleIJNS5_1CILi1EEES8_S8_EEENS6_IJNS7_ILi64EEESA_SA_EEELi512ENS_6half_tEfNS_4arch4Sm90ELb1ELb0ELb1ELb1ELb1ELb1ELb0ELb0ELb0ELb1ELb1ELb0EEENS1_21CollectiveEpilogueFwdINS6_IJSA_NS7_ILi512EEESA_EEES9_SC_SE_Li256ELb1ELb1ELb1ELb0EEENS1_36VarlenDynamicPersistentTileSchedulerILi64ELi64ELi256ELi128ELb1ELb1ELb1ELb1ELb1ELb1EEEEEEEEEvNT_6ParamsE)
	.align		4
        /*00cc*/ 	.word	index@(__assertfail)
	.align		4
        /*00d0*/ 	.word	index@(_ZN7cutlass13device_kernelIN5flash11enable_sm90INS1_16FlashAttnFwdSm90INS1_25CollectiveMainloopFwdSm90ILi2EN4cute5tupleIJNS5_1CILi1EEES8_S8_EEENS6_IJNS7_ILi64EEESA_SA_EEELi512ENS_6half_tEfNS_4arch4Sm90ELb1ELb0ELb1ELb1ELb1ELb0ELb1ELb0ELb0ELb1ELb1ELb0EEENS1_21CollectiveEpilogueFwdINS6_IJSA_NS7_ILi512EEESA_EEES9_SC_SE_Li256ELb1ELb1ELb1ELb0EEENS1_36VarlenDynamicPersistentTileSchedulerILi64ELi64ELi256ELi128ELb1ELb1ELb1ELb1ELb1ELb1EEEEEEEEEvNT_6ParamsE)
	.align		4
        /*00d4*/ 	.word	index@(__assertfail)
	.align		4
        /*00d8*/ 	.word	index@(_ZN7cutlass13device_kernelIN5flash11enable_sm90INS1_16FlashAttnFwdSm90INS1_25CollectiveMainloopFwdSm90ILi2EN4cute5tupleIJNS5_1CILi1EEES8_S8_EEENS6_IJNS7_ILi64EEESA_SA_EEELi512ENS_6half_tEfNS_4arch4Sm90ELb1ELb0ELb1ELb1ELb1ELb1ELb1ELb0ELb0ELb1ELb1ELb0EEENS1_21CollectiveEpilogueFwdINS6_IJSA_NS7_ILi512EEESA_EEES9_SC_SE_Li256ELb1ELb1ELb1ELb0EEENS1_36VarlenDynamicPersistentTileSchedulerILi64ELi64ELi256ELi128ELb1ELb1ELb1ELb1ELb1ELb1EEEEEEEEEvNT_6ParamsE)
	.align		4
        /*00dc*/ 	.word	index@(__assertfail)
	.align		4
        /*00e0*/ 	.word	index@(_ZN7cutlass13device_kernelIN5flash11enable_sm90INS1_16FlashAttnFwdSm90INS1_25CollectiveMainloopFwdSm90ILi2EN4cute5tupleIJNS5_1CILi1EEES8_S8_EEENS6_IJNS7_ILi128EEENS7_ILi96EEENS7_ILi64EEEEEELi256ENS_6half_tEfNS_4arch4Sm90ELb0ELb0ELb1ELb0ELb1ELb0ELb0ELb1ELb0ELb1ELb1ELb0EEENS1_21CollectiveEpilogueFwdINS6_IJSA_NS7_ILi256EEESB_EEES9_SE_SG_Li256ELb0ELb1ELb1ELb0EEENS1_19SingleTileSchedulerILb0ELb1ELb1ELi128EEEEEEEEEvNT_6ParamsE)
	.align		4
        /*00e4*/ 	.word	index@(__assertfail)
	.align		4
        /*00e8*/ 	.word	index@(_ZN7cutlass13device_kernelIN5flash11enable_sm90INS1_16FlashAttnFwdSm90INS1_25CollectiveMainloopFwdSm90ILi2EN4cute5tupleIJNS5_1CILi1EEES8_S8_EEENS6_IJNS7_ILi128EEENS7_ILi96EEENS7_ILi64EEEEEELi256ENS_6half_tEfNS_4arch4Sm90ELb0ELb0ELb1ELb0ELb1ELb0ELb1ELb1ELb0ELb1ELb1ELb0EEENS1_21CollectiveEpilogueFwdINS6_IJSA_NS7_ILi256EEESB_EEES9_SE_SG_Li256ELb0ELb1ELb1ELb0EEENS1_19SingleTileSchedulerILb0ELb1ELb1ELi128EEEEEEEEEvNT_6ParamsE)
	.align		4
        /*00ec*/ 	.word	index@(__assertfail)
	.align		4
        /*00f0*/ 	.word	index@(_ZN7cutlass13device_kernelIN5flash11enable_sm90INS1_16FlashAttnFwdSm90INS1_25CollectiveMainloopFwdSm90ILi2EN4cute5tupleIJNS5_1CILi1EEES8_S8_EEENS6_IJNS7_ILi128EEENS7_ILi96EEENS7_ILi64EEEEEELi256ENS_6half_tEfNS_4arch4Sm90ELb0ELb0ELb1ELb1ELb1ELb0ELb0ELb1ELb0ELb1ELb1ELb0EEENS1_21CollectiveEpilogueFwdINS6_IJSA_NS7_ILi256EEESB_EEES9_SE_SG_Li256ELb1ELb1ELb1ELb0EEENS1_36VarlenDynamicPersistentTileSchedulerILi128ELi96ELi256ELi128ELb1ELb1ELb1ELb0ELb1ELb1EEEEEEEEEvNT_6ParamsE)
	.align		4
        /*00f4*/ 	.word	index@(__assertfail)
	.align		4
        /*00f8*/ 	.word	index@(_ZN7cutlass13device_kernelIN5flash11enable_sm90INS1_16FlashAttnFwdSm90INS1_25CollectiveMainloopFwdSm90ILi2EN4cute5tupleIJNS5_1CILi1EEES8_S8_EEENS6_IJNS7_ILi128EEENS7_ILi96EEENS7_ILi64EEEEEELi256ENS_6half_tEfNS_4arch4Sm90ELb0ELb0ELb1ELb1ELb1ELb1ELb0ELb1ELb0ELb1ELb1ELb0EEENS1_21CollectiveEpilogueFwdINS6_IJSA_NS7_ILi256EEESB_EEES9_SE_SG_Li256ELb1ELb1ELb1ELb0EEENS1_36VarlenDynamicPersistentTileSchedulerILi128ELi96ELi256ELi128ELb1ELb1ELb1ELb0ELb1ELb1EEEEEEEEEvNT_6ParamsE)
	.align		4
        /*00fc*/ 	.word	index@(__assertfail)
	.align		4
        /*0100*/ 	.word	index@(_ZN7cutlass13device_kernelIN5flash11enable_sm90INS1_16FlashAttnFwdSm90INS1_25CollectiveMainloopFwdSm90ILi2EN4cute5tupleIJNS5_1CILi1EEES8_S8_EEENS6_IJNS7_ILi128EEENS7_ILi96EEENS7_ILi64EEEEEELi256ENS_6half_tEfNS_4arch4Sm90ELb0ELb0ELb1ELb1ELb1ELb0ELb1ELb1ELb0ELb1ELb1ELb0EEENS1_21CollectiveEpilogueFwdINS6_IJSA_NS7_ILi256EEESB_EEES9_SE_SG_Li256ELb1ELb1ELb1ELb0EEENS1_36VarlenDynamicPersistentTileSchedulerILi128ELi96ELi256ELi128ELb1ELb1ELb1ELb0ELb1ELb1EEEEEEEEEvNT_6ParamsE)
	.align		4
        /*0104*/ 	.word	index@(__assertfail)
	.align		4
        /*0108*/ 	.word	index@(_ZN7cutlass13device_kernelIN5flash11enable_sm90INS1_16FlashAttnFwdSm90INS1_25CollectiveMainloopFwdSm90ILi2EN4cute5tupleIJNS5_1CILi1EEES8_S8_EEENS6_IJNS7_ILi128EEENS7_ILi96EEENS7_ILi64EEEEEELi256ENS_6half_tEfNS_4arch4Sm90ELb0ELb0ELb1ELb1ELb1ELb1ELb1ELb1ELb0ELb1ELb1ELb0EEENS1_21CollectiveEpilogueFwdINS6_IJSA_NS7_ILi256EEESB_EEES9_SE_SG_Li256ELb1ELb1ELb1ELb0EEENS1_36VarlenDynamicPersistentTileSchedulerILi128ELi96ELi256ELi128ELb1ELb1ELb1ELb0ELb1ELb1EEEEEEEEEvNT_6ParamsE)
	.align		4
        /*010c*/ 	.word	index@(__assertfail)
	.align		4
        /*0110*/ 	.word	index@(_ZN7cutlass13device_kernelIN5flash11enable_sm90INS1_16FlashAttnFwdSm90INS1_25CollectiveMainloopFwdSm90ILi2EN4cute5tupleIJNS5_1CILi1EEES8_S8_EEENS6_IJNS7_ILi128EEENS7_ILi96EEENS7_ILi64EEEEEELi256ENS_6half_tEfNS_4arch4Sm90ELb0ELb1ELb1ELb0ELb1ELb0ELb0ELb1ELb0ELb1ELb1ELb0EEENS1_21CollectiveEpilogueFwdINS6_IJSA_NS7_ILi256EEESB_EEES9_SE_SG_Li256ELb0ELb1ELb1ELb0EEENS1_19SingleTileSchedulerILb0ELb1ELb1ELi128EEEEEEEEEvNT_6ParamsE)
	.align		4
        /*0114*/ 	.word	index@(__assertfail)
	.align		4
        /*0118*/ 	.word	index@(_ZN7cutlass13device_kernelIN5flash11enable_sm90INS1_16FlashAttnFwdSm90INS1_25CollectiveMainloopFwdSm90ILi2EN4cute5tupleIJNS5_1CILi1EEES8_S8_EEENS6_IJNS7_ILi128EEENS7_ILi96EEENS7_ILi64EEEEEELi256ENS_6half_tEfNS_4arch4Sm90ELb0ELb1ELb1ELb0ELb1ELb0ELb1ELb1ELb0ELb1ELb1ELb0EEENS1_21CollectiveEpilogueFwdINS6_IJSA_NS7_ILi256EEESB_EEES9_SE_SG_Li256ELb0ELb1ELb1ELb0EEENS1_19SingleTileSchedulerILb0ELb1ELb1ELi128EEEEEEEEEvNT_6ParamsE)
	.align		4
        /*011c*/ 	.word	index@(__assertfail)
	.align		4
        /*0120*/ 	.word	index@(_ZN7cutlass13device_kernelIN5flash11enable_sm90INS1_16FlashAttnFwdSm90INS1_25CollectiveMainloopFwdSm90ILi2EN4cute5tupleIJNS5_1CILi1EEES8_S8_EEENS6_IJNS7_ILi128EEENS7_ILi96EEENS7_ILi64EEEEEELi256ENS_6half_tEfNS_4arch4Sm90ELb0ELb1ELb1ELb1ELb1ELb0ELb0ELb1ELb0ELb1ELb1ELb0EEENS1_21CollectiveEpilogueFwdINS6_IJSA_NS7_ILi256EEESB_EEES9_SE_SG_Li256ELb1ELb1ELb1ELb0EEENS1_36VarlenDynamicPersistentTileSchedulerILi128ELi96ELi256ELi128ELb1ELb1ELb1ELb1ELb0ELb1EEEEEEEEEvNT_6ParamsE)
	.align		4
        /*0124*/ 	.word	index@(__assertfail)
	.align		4
        /*0128*/ 	.word	index@(_ZN7cutlass13device_kernelIN5flash11enable_sm90INS1_16FlashAttnFwdSm90INS1_25CollectiveMainloopFwdSm90ILi2EN4cute5tupleIJNS5_1CILi1EEES8_S8_EEENS6_IJNS7_ILi128EEENS7_ILi96EEENS7_ILi64EEEEEELi256ENS_6half_tEfNS_4arch4Sm90ELb0ELb1ELb1ELb1ELb1ELb1ELb0ELb1ELb0ELb1ELb1ELb0EEENS1_21CollectiveEpilogueFwdINS6_IJSA_NS7_ILi256EEESB_EEES9_SE_SG_Li256ELb1ELb1ELb1ELb0EEENS1_36VarlenDynamicPersistentTileSchedulerILi128ELi96ELi256ELi128ELb1ELb1ELb1ELb1ELb0ELb1EEEEEEEEEvNT_6ParamsE)
	.align		4
        /*012c*/ 	.word	index@(__assertfail)
	.align		4
        /*0130*/ 	.word	index@(_ZN7cutlass13device_kernelIN5flash11enable_sm90INS1_16FlashAttnFwdSm90INS1_25CollectiveMainloopFwdSm90ILi2EN4cute5tupleIJNS5_1CILi1EEES8_S8_EEENS6_IJNS7_ILi128EEENS7_ILi96EEENS7_ILi64EEEEEELi256ENS_6half_tEfNS_4arch4Sm90ELb0ELb1ELb1ELb1ELb1ELb0ELb1ELb1ELb0ELb1ELb1ELb0EEENS1_21CollectiveEpilogueFwdINS6_IJSA_NS7_ILi256EEESB_EEES9_SE_SG_Li256ELb1ELb1ELb1ELb0EEENS1_36VarlenDynamicPersistentTileSchedulerILi128ELi96ELi256ELi128ELb1ELb1ELb1ELb1ELb0ELb1EEEEEEEEEvNT_6ParamsE)
	.align		4
        /*0134*/ 	.word	index@(__assertfail)
	.align		4
        /*0138*/ 	.word	index@(_ZN7cutlass13device_kernelIN5flash11enable_sm90INS1_16FlashAttnFwdSm90INS1_25CollectiveMainloopFwdSm90ILi2EN4cute5tupleIJNS5_1CILi1EEES8_S8_EEENS6_IJNS7_ILi128EEENS7_ILi96EEENS7_ILi64EEEEEELi256ENS_6half_tEfNS_4arch4Sm90ELb0ELb1ELb1ELb1ELb1ELb1ELb1ELb1ELb0ELb1ELb1ELb0EEENS1_21CollectiveEpilogueFwdINS6_IJSA_NS7_ILi256EEESB_EEES9_SE_SG_Li256ELb1ELb1ELb1ELb0EEENS1_36VarlenDynamicPersistentTileSchedulerILi128ELi96ELi256ELi128ELb1ELb1ELb1ELb1ELb0ELb1EEEEEEEEEvNT_6ParamsE)
	.align		4
        /*013c*/ 	.word	index@(__assertfail)
	.align		4
        /*0140*/ 	.word	index@(_ZN7cutlass13device_kernelIN5flash11enable_sm90INS1_16FlashAttnFwdSm90INS1_25CollectiveMainloopFwdSm90ILi2EN4cute5tupleIJNS5_1CILi1EEES8_S8_EEENS6_IJNS7_ILi128EEENS7_ILi96EEENS7_ILi64EEEEEELi256ENS_6half_tEfNS_4arch4Sm90ELb1ELb0ELb1ELb0ELb1ELb0ELb0ELb1ELb0ELb1ELb1ELb0EEENS1_21CollectiveEpilogueFwdINS6_IJSA_NS7_ILi256EEESB_EEES9_SE_SG_Li256ELb0ELb1ELb1ELb0EEENS1_19SingleTileSchedulerILb0ELb1ELb1ELi128EEEEEEEEEvNT_6ParamsE)
	.align		4
        /*0144*/ 	.word	index@(__assertfail)
	.align		4
        /*0148*/ 	.word	index@(_ZN7cutlass13device_kernelIN5flash11enable_sm90INS1_16FlashAttnFwdSm90INS1_25CollectiveMainloopFwdSm90ILi2EN4cute5tupleIJNS5_1CILi1EEES8_S8_EEENS6_IJNS7_ILi128EEENS7_ILi96EEENS7_ILi64EEEEEELi256ENS_6half_tEfNS_4arch4Sm90ELb1ELb0ELb1ELb0ELb1ELb0ELb1ELb1ELb0ELb1ELb1ELb0EEENS1_21CollectiveEpilogueFwdINS6_IJSA_NS7_ILi256EEESB_EEES9_SE_SG_Li256ELb0ELb1ELb1ELb0EEENS1_19SingleTileSchedulerILb0ELb1ELb1ELi128EEEEEEEEEvNT_6ParamsE)
	.align		4
        /*014c*/ 	.word	index@(__assertfail)
	.align		4
        /*0150*/ 	.word	index@(_ZN7cutlass13device_kernelIN5flash11enable_sm90INS1_16FlashAttnFwdSm90INS1_25CollectiveMainloopFwdSm90ILi2EN4cute5tupleIJNS5_1CILi1EEES8_S8_EEENS6_IJNS7_ILi128EEENS7_ILi96EEENS7_ILi64EEEEEELi256ENS_6half_tEfNS_4arch4Sm90ELb1ELb0ELb1ELb1ELb1ELb0ELb0ELb1ELb0ELb1ELb1ELb0EEENS1_21CollectiveEpilogueFwdINS6_IJSA_NS7_ILi256EEESB_EEES9_SE_SG_Li256ELb1ELb1ELb1ELb0EEENS1_36VarlenDynamicPersistentTileSchedulerILi128ELi96ELi256ELi128ELb1ELb1ELb1ELb1ELb1ELb1EEEEEEEEEvNT_6ParamsE)
	.align		4
        /*0154*/ 	.word	index@(__assertfail)
	.align		4
        /*0158*/ 	.word	index@(_ZN7cutlass13device_kernelIN5flash11enable_sm90INS1_16FlashAttnFwdSm90INS1_25CollectiveMainloopFwdSm90ILi2EN4cute5tupleIJNS5_1CILi1EEES8_S8_EEENS6_IJNS7_ILi128EEENS7_ILi96EEENS7_ILi64EEEEEELi256ENS_6half_tEfNS_4arch4Sm90ELb1ELb0ELb1ELb1ELb1ELb1ELb0ELb1ELb0ELb1ELb1ELb0EEENS1_21CollectiveEpilogueFwdINS6_IJSA_NS7_ILi256EEESB_EEES9_SE_SG_Li256ELb1ELb1ELb1ELb0EEENS1_36VarlenDynamicPersistentTileSchedulerILi128ELi96ELi256ELi128ELb1ELb1ELb1ELb1ELb1ELb1EEEEEEEEEvNT_6ParamsE)
	.align		4
        /*015c*/ 	.word	index@(__assertfail)
	.align		4
        /*0160*/ 	.word	index@(_ZN7cutlass13device_kernelIN5flash11enable_sm90INS1_16FlashAttnFwdSm90INS1_25CollectiveMainloopFwdSm90ILi2EN4cute5tupleIJNS5_1CILi1EEES8_S8_EEENS6_IJNS7_ILi128EEENS7_ILi96EEENS7_ILi64EEEEEELi256ENS_6half_tEfNS_4arch4Sm90ELb1ELb0ELb1ELb1ELb1ELb0ELb1ELb1ELb0ELb1ELb1ELb0EEENS1_21CollectiveEpilogueFwdINS6_IJSA_NS7_ILi256EEESB_EEES9_SE_SG_Li256ELb1ELb1ELb1ELb0EEENS1_36VarlenDynamicPersistentTileSchedulerILi128ELi96ELi256ELi128ELb1ELb1ELb1ELb1ELb1ELb1EEEEEEEEEvNT_6ParamsE)
	.align		4
        /*0164*/ 	.word	index@(__assertfail)
	.align		4
        /*0168*/ 	.word	index@(_ZN7cutlass13device_kernelIN5flash11enable_sm90INS1_16FlashAttnFwdSm90INS1_25CollectiveMainloopFwdSm90ILi2EN4cute5tupleIJNS5_1CILi1EEES8_S8_EEENS6_IJNS7_ILi128EEENS7_ILi96EEENS7_ILi64EEEEEELi256ENS_6half_tEfNS_4arch4Sm90ELb1ELb0ELb1ELb1ELb1ELb1ELb1ELb1ELb0ELb1ELb1ELb0EEENS1_21CollectiveEpilogueFwdINS6_IJSA_NS7_ILi256EEESB_EEES9_SE_SG_Li256ELb1ELb1ELb1ELb0EEENS1_36VarlenDynamicPersistentTileSchedulerILi128ELi96ELi256ELi128ELb1ELb1ELb1ELb1ELb1ELb1EEEEEEEEEvNT_6ParamsE)
	.align		4
        /*016c*/ 	.word	index@(__assertfail)
	.align		4
        /*0170*/ 	.word	0x00000000
	.align		4
        /*0174*/ 	.word	0xfffffffe
	.align		4
        /*0178*/ 	.word	0x00000000
	.align		4
        /*017c*/ 	.word	0xfffffffd
	.align		4
        /*0180*/ 	.word	0x00000000
	.align		4
        /*0184*/ 	.word	0xfffffffc


//--------------------- .nv.constant4             --------------------------
	.section	.nv.constant4,"a",@progbits
	.align	8
	.align		8
.nv.constant4:
        /*0000*/ 	.dword	__assertfail
	.align		8
        /*0008*/ 	.dword	__unnamed_1
	.align		8
        /*0010*/ 	.dword	__unnamed_2
	.align		8
        /*0018*/ 	.dword	__unnamed_3
	.align		8
        /*0020*/ 	.dword	__unnamed_4
	.align		8
        /*0028*/ 	.dword	__unnamed_5
	.align		8
        /*0030*/ 	.dword	__unnamed_6
	.align		8
        /*0038*/ 	.dword	__unnamed_7
	.align		8
        /*0040*/ 	.dword	__unnamed_8
	.align		8
        /*0048*/ 	.dword	__unnamed_9
	.align		8
        /*0050*/ 	.dword	__unnamed_10
	.align		8
        /*0058*/ 	.dword	__unnamed_11
	.align		8
        /*0060*/ 	.dword	__unnamed_12
	.align		8
        /*0068*/ 	.dword	__unnamed_13
	.align		8
        /*0070*/ 	.dword	__unnamed_14
	.align		8
        /*0078*/ 	.dword	__unnamed_15
	.align		8
        /*0080*/ 	.dword	__unnamed_16
	.align		8
        /*0088*/ 	.dword	__unnamed_17
	.align		8
        /*0090*/ 	.dword	__unnamed_18
	.align		8
        /*0098*/ 	.dword	_ZN87_INTERNAL_4220636e_51_flash_fwd_hdimdiff_fp16_paged_split_softcap_sm90_cu_61719c98_62694cuda3std3__45__cpo5beginE
	.align		8
        /*00a0*/ 	.dword	_ZN87_INTERNAL_4220636e_51_flash_fwd_hdimdiff_fp16_paged_split_softcap_sm90_cu_61719c98_62694cuda3std3__45__cpo3endE
	.align		8
        /*00a8*/ 	.dword	_ZN87_INTERNAL_4220636e_51_flash_fwd_hdimdiff_fp16_paged_split_softcap_sm90_cu_61719c98_62694cuda3std3__45__cpo6cbeginE
	.align		8
        /*00b0*/ 	.dword	_ZN87_INTERNAL_4220636e_51_flash_fwd_hdimdiff_fp16_paged_split_softcap_sm90_cu_61719c98_62694cuda3std3__45__cpo4cendE
	.align		8
        /*00b8*/ 	.dword	_ZN87_INTERNAL_4220636e_51_flash_fwd_hdimdiff_fp16_paged_split_softcap_sm90_cu_61719c98_62694cuda3std3__489_GLOBAL__N__4220636e_51_flash_fwd_hdimdiff_fp16_paged_split_softcap_sm90_cu_61719c98_62696ignoreE
	.align		8
        /*00c0*/ 	.dword	_ZN87_INTERNAL_4220636e_51_flash_fwd_hdimdiff_fp16_paged_split_softcap_sm90_cu_61719c98_62694cuda3std3__419piecewise_constructE
	.align		8
        /*00c8*/ 	.dword	_ZN87_INTERNAL_4220636e_51_flash_fwd_hdimdiff_fp16_paged_split_softcap_sm90_cu_61719c98_62694cuda3std3__48in_placeE
	.align		8
        /*00d0*/ 	.dword	_ZN87_INTERNAL_4220636e_51_flash_fwd_hdimdiff_fp16_paged_split_softcap_sm90_cu_61719c98_62694cuda3std6ranges3__45__cpo4swapE
	.align		8
        /*00d8*/ 	.dword	_ZN87_INTERNAL_4220636e_51_flash_fwd_hdimdiff_fp16_paged_split_softcap_sm90_cu_61719c98_62694cuda3std6ranges3__45__cpo9iter_moveE
	.align		8
        /*00e0*/ 	.dword	_ZN87_INTERNAL_4220636e_51_flash_fwd_hdimdiff_fp16_paged_split_softcap_sm90_cu_61719c98_62694cute7productE
	.align		8
        /*00e8*/ 	.dword	_ZN87_INTERNAL_4220636e_51_flash_fwd_hdimdiff_fp16_paged_split_softcap_sm90_cu_61719c98_62694cute1_E
	.align		8
        /*00f0*/ 	.dword	$str$23
	.align		8
        /*00f8*/ 	.dword	$str$24


//--------------------- .text._ZN7cutlass13device_kernelIN5flash11enable_sm90INS1_16FlashAttnFwdSm90INS1_25CollectiveMainloopFwdSm90ILi2EN4cute5tupleIJNS5_1CILi1EEES8_S8_EEENS6_IJNS7_ILi128EEENS7_ILi96EEENS7_ILi192EEEEEELi128ENS_6half_tEfNS_4arch4Sm90ELb0ELb0ELb1ELb0ELb1ELb0ELb0ELb1ELb1ELb1ELb1ELb0EEENS1_21CollectiveEpilogueFwdINS6_IJSA_SA_SB_EEES9_SE_SG_Li256ELb0ELb1ELb1ELb0EEENS1_19SingleTileSchedulerILb0ELb1ELb1ELi128EEEEEEEEEvNT_6ParamsE --------------------------
	.section	.text._ZN7cutlass13device_kernelIN5flash11enable_sm90INS1_16FlashAttnFwdSm90INS1_25CollectiveMainloopFwdSm90ILi2EN4cute5tupleIJNS5_1CILi1EEES8_S8_EEENS6_IJNS7_ILi128EEENS7_ILi96EEENS7_ILi192EEEEEELi128ENS_6half_tEfNS_4arch4Sm90ELb0ELb0ELb1ELb0ELb1ELb0ELb0ELb1ELb1ELb1ELb1ELb0EEENS1_21CollectiveEpilogueFwdINS6_IJSA_SA_SB_EEES9_SE_SG_Li256ELb0ELb1ELb1ELb0EEENS1_19SingleTileSchedulerILb0ELb1ELb1ELi128EEEEEEEEEvNT_6ParamsE,"ax",@progbits
	.align	128
.text._ZN7cutlass13device_kernelIN5flash11enable_sm90INS1_16FlashAttnFwdSm90INS1_25CollectiveMainloopFwdSm90ILi2EN4cute5tupleIJNS5_1CILi1EEES8_S8_EEENS6_IJNS7_ILi128EEENS7_ILi96EEENS7_ILi192EEEEEELi128ENS_6half_tEfNS_4arch4Sm90ELb0ELb0ELb1ELb0ELb1ELb0ELb0ELb1ELb1ELb1ELb1ELb0EEENS1_21CollectiveEpilogueFwdINS6_IJSA_SA_SB_EEES9_SE_SG_Li256ELb0ELb1ELb1ELb0EEENS1_19SingleTileSchedulerILb0ELb1ELb1ELi128EEEEEEEEEvNT_6ParamsE:
        .type           _ZN7cutlass13device_kernelIN5flash11enable_sm90INS1_16FlashAttnFwdSm90INS1_25CollectiveMainloopFwdSm90ILi2EN4cute5tupleIJNS5_1CILi1EEES8_S8_EEENS6_IJNS7_ILi128EEENS7_ILi96EEENS7_ILi192EEEEEELi128ENS_6half_tEfNS_4arch4Sm90ELb0ELb0ELb1ELb0ELb1ELb0ELb0ELb1ELb1ELb1ELb1ELb0EEENS1_21CollectiveEpilogueFwdINS6_IJSA_SA_SB_EEES9_SE_SG_Li256ELb0ELb1ELb1ELb0EEENS1_19SingleTileSchedulerILb0ELb1ELb1ELi128EEEEEEEEEvNT_6ParamsE,@function
        .size           _ZN7cutlass13device_kernelIN5flash11enable_sm90INS1_16FlashAttnFwdSm90INS1_25CollectiveMainloopFwdSm90ILi2EN4cute5tupleIJNS5_1CILi1EEES8_S8_EEENS6_IJNS7_ILi128EEENS7_ILi96EEENS7_ILi192EEEEEELi128ENS_6half_tEfNS_4arch4Sm90ELb0ELb0ELb1ELb0ELb1ELb0ELb0ELb1ELb1ELb1ELb1ELb0EEENS1_21CollectiveEpilogueFwdINS6_IJSA_SA_SB_EEES9_SE_SG_Li256ELb0ELb1ELb1ELb0EEENS1_19SingleTileSchedulerILb0ELb1ELb1ELi128EEEEEEEEEvNT_6ParamsE,(.L_x_15732 - _ZN7cutlass13device_kernelIN5flash11enable_sm90INS1_16FlashAttnFwdSm90INS1_25CollectiveMainloopFwdSm90ILi2EN4cute5tupleIJNS5_1CILi1EEES8_S8_EEENS6_IJNS7_ILi128EEENS7_ILi96EEENS7_ILi192EEEEEELi128ENS_6half_tEfNS_4arch4Sm90ELb0ELb0ELb1ELb0ELb1ELb0ELb0ELb1ELb1ELb1ELb1ELb0EEENS1_21CollectiveEpilogueFwdINS6_IJSA_SA_SB_EEES9_SE_SG_Li256ELb0ELb1ELb1ELb0EEENS1_19SingleTileSchedulerILb0ELb1ELb1ELi128EEEEEEEEEvNT_6ParamsE)
        .other          _ZN7cutlass13device_kernelIN5flash11enable_sm90INS1_16FlashAttnFwdSm90INS1_25CollectiveMainloopFwdSm90ILi2EN4cute5tupleIJNS5_1CILi1EEES8_S8_EEENS6_IJNS7_ILi128EEENS7_ILi96EEENS7_ILi192EEEEEELi128ENS_6half_tEfNS_4arch4Sm90ELb0ELb0ELb1ELb0ELb1ELb0ELb0ELb1ELb1ELb1ELb1ELb0EEENS1_21CollectiveEpilogueFwdINS6_IJSA_SA_SB_EEES9_SE_SG_Li256ELb0ELb1ELb1ELb0EEENS1_19SingleTileSchedulerILb0ELb1ELb1ELi128EEEEEEEEEvNT_6ParamsE,@"STO_CUDA_ENTRY STV_DEFAULT"
_ZN7cutlass13device_kernelIN5flash11enable_sm90INS1_16FlashAttnFwdSm90INS1_25CollectiveMainloopFwdSm90ILi2EN4cute5tupleIJNS5_1CILi1EEES8_S8_EEENS6_IJNS7_ILi128EEENS7_ILi96EEENS7_ILi192EEEEEELi128ENS_6half_tEfNS_4arch4Sm90ELb0ELb0ELb1ELb0ELb1ELb0ELb0ELb1ELb1ELb1ELb1ELb0EEENS1_21CollectiveEpilogueFwdINS6_IJSA_SA_SB_EEES9_SE_SG_Li256ELb0ELb1ELb1ELb0EEENS1_19SingleTileSchedulerILb0ELb1ELb1ELi128EEEEEEEEEvNT_6ParamsE:
[----:B------:R-:W0:Y:S01]  /*0000*/  LDC R1, c[0x0][0x28] ;  /* 0x00000a00ff017b82 */ /* 0x000e220000000800 */
[----:B------:R-:W1:Y:S01]  /*0010*/  S2R R25, SR_TID.X ;  /* 0x0000000000197919 */ /* 0x000e620000002100 */
[----:B------:R-:W-:Y:S01]  /*0020*/  ELECT P0, URZ, PT ;  /* 0x00000000003f782f */ /* 0x000fe20003800000 */
[----:B------:R-:W-:Y:S01]  /*0030*/  UMOV UR4, 0x80 ;  /* 0x0000008000047882 */ /* 0x000fe20000000000 */
[----:B------:R-:W-:Y:S01]  /*0040*/  UMOV UR7, 0x100 ;  /* 0x0000010000077882 */ /* 0x000fe20000000000 */
[----:B-1----:R-:W-:-:S05]  /*0050*/  SHF.R.U32.HI R0, RZ, 0x5, R25 ;  /* 0x00000005ff007819 */ /* 0x002fca0000011619 */
[----:B------:R-:W1:Y:S02]  /*0060*/  SHFL.IDX PT, R2, R0, RZ, 0x1f ;  /* 0x00001fff00027589 */ /* 0x000e6400000e0000 */
[C---:B-1----:R-:W-:Y:S02]  /*0070*/  ISETP.NE.OR P0, PT, R2.reuse, RZ, !P0 ;  /* 0x000000ff0200720c */ /* 0x042fe40004705670 */
[----:B------:R-:W-:Y:S02]  /*0080*/  ISETP.NE.AND P1, PT, R2, RZ, PT ;  /* 0x000000ff0200720c */ /* 0x000fe40003f25270 */
[----:B------:R-:W-:-:S06]  /*0090*/  SHF.R.U32.HI R2, RZ, 0x7, R25 ;  /* 0x00000007ff027819 */ /* 0x000fcc0000011619 */
[----:B------:R-:W1:Y:S03]  /*00a0*/  SHFL.IDX PT, R2, R2, RZ, 0x1f ;  /* 0x00001fff02027589 */ /* 0x000e6600000e0000 */
[----:B------:R-:W-:Y:S01]  /*00b0*/  VOTEU.ALL UP0, P0 ;  /* 0x00000000003f7886 */ /* 0x000fe20000000000 */
[----:B------:R-:W-:-:S04]  /*00c0*/  VOTEU.ALL UP1, P0 ;  /* 0x00000000003f7886 */ /* 0x000fc80000020000 */
[----:B------:R-:W2:Y:S01]  /*00d0*/  @!UP0 S2UR UR8, SR_CgaCtaId ;  /* 0x00000000000889c3 */ /* 0x000ea20000008800 */
[----:B------:R-:W-:Y:S01]  /*00e0*/  @!UP0 UMOV UR6, 0x400 ;  /* 0x0000040000068882 */ /* 0x000fe20000000000 */
[----:B------:R-:W-:-:S04]  /*00f0*/  @!UP0 UIADD3 UR4, -UR4, 0x100000, URZ ;  /* 0x0010000004048890 */ /* 0x000fc8000fffe13f */
[----:B------:R-:W-:Y:S02]  /*0100*/  @!UP0 USHF.L.U32 UR5, UR4, 0xb, URZ ;  /* 0x0000000b04058899 */ /* 0x000fe4000800063f */
[----:B------:R-:W-:Y:S02]  /*0110*/  @!UP0 USHF.L.U32 UR4, UR4, 0x1, URZ ;  /* 0x0000000104048899 */ /* 0x000fe4000800063f */
[----:B--2---:R-:W-:Y:S02]  /*0120*/  @!UP0 ULEA UR8, UR8, UR6, 0x18 ;  /* 0x0000000608088291 */ /* 0x004fe4000f8ec03f */
[----:B------:R-:W-:-:S04]  /*0130*/  @!UP0 UIADD3 UR6, -UR7, 0x100000, URZ ;  /* 0x0010000007068890 */ /* 0x000fc8000fffe13f */
[----:B------:R-:W-:Y:S02]  /*0140*/  @!UP0 USHF.L.U32 UR7, UR6, 0xb, URZ ;  /* 0x0000000b06078899 */ /* 0x000fe4000800063f */
[----:B------:R-:W-:Y:S01]  /*0150*/  @!UP0 USHF.L.U32 UR6, UR6, 0x1, URZ ;  /* 0x0000000106068899 */ /* 0x000fe2000800063f */
[----:B------:R-:W-:-:S05]  /*0160*/  VOTEU.ALL UP0, P0 ;  /* 0x00000000003f7886 */ /* 0x000fca0000000000 */
[----:B------:R2:W3:Y:S06]  /*0170*/  @!UP0 SYNCS.EXCH.64 URZ, [UR8+0x2a800], UR4 ;  /* 0x02a80004083f85b2 */ /* 0x0004ec0008000100 */
[----:B------:R2:W4:Y:S02]  /*0180*/  @!UP1 SYNCS.EXCH.64 URZ, [UR8+0x2a820], UR6 ;  /* 0x02a82006083f95b2 */ /* 0x0005240008000100 */
[----:B012---:R-:W-:Y:S05]  /*0190*/  @P1 BRA `(.L_x_0) ;  /* 0x0000000000481947 */ /* 0x007fea0003800000 */
[----:B------:R-:W0:Y:S01]  /*01a0*/  S2UR UR5, SR_CgaCtaId ;  /* 0x00000000000579c3 */ /* 0x000e220000008800 */
[----:B------:R-:W-:Y:S01]  /*01b0*/  UMOV UR4, 0x400 ;  /* 0x0000040000047882 */ /* 0x000fe20000000000 */
[----:B------:R-:W-:Y:S01]  /*01c0*/  UMOV UR6, 0x80 ;  /* 0x0000008000067882 */ /* 0x000fe20000000000 */
[----:B------:R-:W-:Y:S01]  /*01d0*/  UMOV UR7, 0x100 ;  /* 0x0000010000077882 */ /* 0x000fe20000000000 */
[----:B------:R-:W-:Y:S01]  /*01e0*/  ELECT P0, URZ, PT ;  /* 0x00000000003f782f */ /* 0x000fe20003800000 */
[----:B0-----:R-:W-:Y:S02]  /*01f0*/  ULEA UR8, UR5, UR4, 0x18 ;  /* 0x0000000405087291 */ /* 0x001fe4000f8ec03f */
[----:B------:R-:W-:-:S04]  /*0200*/  UIADD3 UR4, -UR6, 0x100000, URZ ;  /* 0x0010000006047890 */ /* 0x000fc8000fffe13f */
[----:B------:R-:W-:Y:S02]  /*0210*/  USHF.L.U32 UR5, UR4, 0xb, URZ ;  /* 0x0000000b04057899 */ /* 0x000fe4000800063f */
[----:B------:R-:W-:Y:S02]  /*0220*/  USHF.L.U32 UR4, UR4, 0x1, URZ ;  /* 0x0000000104047899 */ /* 0x000fe4000800063f */
[----:B------:R-:W-:-:S04]  /*0230*/  UIADD3 UR6, -UR7, 0x100000, URZ ;  /* 0x0010000007067890 */ /* 0x000fc8000fffe13f */
[----:B------:R-:W-:Y:S02]  /*0240*/  USHF.L.U32 UR7, UR6, 0xb, URZ ;  /* 0x0000000b06077899 */ /* 0x000fe4000800063f */
[----:B------:R-:W-:Y:S01]  /*0250*/  USHF.L.U32 UR6, UR6, 0x1, URZ ;  /* 0x0000000106067899 */ /* 0x000fe2000800063f */
[----:B------:R-:W0:Y:S03]  /*0260*/  FENCE.VIEW.ASYNC.S ;  /* 0x00000000000073c6 */ /* 0x000e260000000000 */
[----:B0-----:R0:W1:Y:S08]  /*0270*/  SYNCS.EXCH.64 URZ, [UR8+0x2a830], UR4 ;  /* 0x02a83004083f75b2 */ /* 0x0010700008000100 */
[----:B------:R0:W2:Y:S01]  /*0280*/  SYNCS.EXCH.64 URZ, [UR8+0x2a840], UR6 ;  /* 0x02a84006083f75b2 */ /* 0x0000a20008000100 */
[----:B------:R0:W0:Y:S01]  /*0290*/  SYNCS.EXCH.64 URZ, [UR8+0x2a838], UR4 ;  /* 0x02a83804083f75b2 */ /* 0x0000220008000100 */
[----:B------:R0:W0:Y:S01]  /*02a0*/  SYNCS.EXCH.64 URZ, [UR8+0x2a848], UR6 ;  /* 0x02a84806083f75b2 */ /* 0x0000220008000100 */
[----:B------:R-:W-:Y:S01]  /*02b0*/  NOP ;  /* 0x0000000000007918 */ /* 0x000fe20000000000 */
.L_x_0:
[----:B------:R-:W5:Y:S01]  /*02c0*/  SHFL.IDX PT, R3, R0, RZ, 0x1f ;  /* 0x00001fff00037589 */ /* 0x000f6200000e0000 */
[----:B------:R-:W-:Y:S01]  /*02d0*/  NOP ;  /* 0x0000000000007918 */ /* 0x000fe20000000000 */
[----:B-----5:R-:W-:-:S13]  /*02e0*/  ISETP.NE.AND P0, PT, R3, RZ, PT ;  /* 0x000000ff0300720c */ /* 0x020fda0003f05270 */
[----:B------:R-:W-:Y:S05]  /*02f0*/  @P0 BRA `(.L_x_1) ;  /* 0x0000000000480947 */ /* 0x000fea0003800000 */
[----:B0-----:R-:W0:Y:S01]  /*0300*/  S2UR UR5, SR_CgaCtaId ;  /* 0x00000000000579c3 */ /* 0x001e220000008800 */
        /* <DEDUP_REMOVED lines=12> */
[----:B0-----:R0:W0:Y:S08]  /*03d0*/  SYNCS.EXCH.64 URZ, [UR8+0x2a850], UR4 ;  /* 0x02a85004083f75b2 */ /* 0x0010300008000100 */
[----:B------:R0:W0:Y:S01]  /*03e0*/  SYNCS.EXCH.64 URZ, [UR8+0x2a860], UR6 ;  /* 0x02a86006083f75b2 */ /* 0x0000220008000100 */
[----:B------:R0:W0:Y:S01]  /*03f0*/  SYNCS.EXCH.64 URZ, [UR8+0x2a858], UR4 ;  /* 0x02a85804083f75b2 */ /* 0x0000220008000100 */
[----:B------:R0:W0:Y:S01]  /*0400*/  SYNCS.EXCH.64 URZ, [UR8+0x2a868], UR6 ;  /* 0x02a86806083f75b2 */ /* 0x0000220008000100 */
[----:B------:R-:W-:Y:S01]  /*0410*/  NOP ;  /* 0x0000000000007918 */ /* 0x000fe20000000000 */
.L_x_1:
[----:B------:R-:W5:Y:S01]  /*0420*/  SHFL.IDX PT, R3, R0, RZ, 0x1f ;  /* 0x00001fff00037589 */ /* 0x000f6200000e0000 */
[----:B------:R-:W-:Y:S01]  /*0430*/  NOP ;  /* 0x0000000000007918 */ /* 0x000fe20000000000 */
[----:B-----5:R-:W-:-:S13]  /*0440*/  ISETP.NE.AND P0, PT, R3, RZ, PT ;  /* 0x000000ff0300720c */ /* 0x020fda0003f05270 */
[----:B------:R-:W-:Y:S05]  /*0450*/  @P0 BRA `(.L_x_2) ;  /* 0x0000000000380947 */ /* 0x000fea0003800000 */
[----:B0-----:R-:W0:Y:S01]  /*0460*/  S2UR UR5, SR_CgaCtaId ;  /* 0x00000000000579c3 */ /* 0x001e220000008800 */
[----:B------:R-:W-:Y:S01]  /*0470*/  UMOV UR4, 0x400 ;  /* 0x0000040000047882 */ /* 0x000fe20000000000 */
[----:B------:R-:W-:Y:S01]  /*0480*/  UMOV UR7, 0x80 ;  /* 0x0000008000077882 */ /* 0x000fe20000000000 */
[----:B------:R-:W-:Y:S01]  /*0490*/  ELECT P0, URZ, PT ;  /* 0x00000000003f782f */ /* 0x000fe20003800000 */
[----:B0-----:R-:W-:Y:S02]  /*04a0*/  ULEA UR6, UR5, UR4, 0x18 ;  /* 0x0000000405067291 */ /* 0x001fe4000f8ec03f */
[----:B------:R-:W-:-:S04]  /*04b0*/  UIADD3 UR4, -UR7, 0x100000, URZ ;  /* 0x0010000007047890 */ /* 0x000fc8000fffe13f */
[----:B------:R-:W-:Y:S02]  /*04c0*/  USHF.L.U32 UR5, UR4, 0xb, URZ ;  /* 0x0000000b04057899 */ /* 0x000fe4000800063f */
[----:B------:R-:W-:Y:S01]  /*04d0*/  USHF.L.U32 UR4, UR4, 0x1, URZ ;  /* 0x0000000104047899 */ /* 0x000fe2000800063f */
[----:B------:R-:W0:Y:S11]  /*04e0*/  FENCE.VIEW.ASYNC.S ;  /* 0x00000000000073c6 */ /* 0x000e360000000000 */
[----:B0-----:R0:W0:Y:S01]  /*04f0*/  SYNCS.EXCH.64 URZ, [UR6+0x2a870], UR4 ;  /* 0x02a87004063f75b2 */ /* 0x0010220008000100 */
[----:B------:R0:W0:Y:S01]  /*0500*/  SYNCS.EXCH.64 URZ, [UR6+0x2a880], UR4 ;  /* 0x02a88004063f75b2 */ /* 0x0000220008000100 */
[----:B------:R0:W0:Y:S01]  /*0510*/  SYNCS.EXCH.64 URZ, [UR6+0x2a878], UR4 ;  /* 0x02a87804063f75b2 */ /* 0x0000220008000100 */
[----:B------:R0:W0:Y:S01]  /*0520*/  SYNCS.EXCH.64 URZ, [UR6+0x2a888], UR4 ;  /* 0x02a88804063f75b2 */ /* 0x0000220008000100 */
[----:B------:R-:W-:Y:S01]  /*0530*/  NOP ;  /* 0x0000000000007918 */ /* 0x000fe20000000000 */
.L_x_2:
        /* <DEDUP_REMOVED lines=22> */
.L_x_3:
[----:B------:R-:W5:Y:S01]  /*06a0*/  SHFL.IDX PT, R3, R0, RZ, 0x1f ;  /* 0x00001fff00037589 */ /* 0x000f6200000e0000 */
[----:B------:R-:W-:Y:S01]  /*06b0*/  R2UR UR9, R2 ;  /* 0x00000000020972ca */ /* 0x000fe200000e0000 */
        /* <DEDUP_REMOVED lines=21> */
.L_x_4:
[----:B------:R-:W-:Y:S01]  /*0810*/  UISETP.NE.AND UP0, UPT, UR9, URZ, UPT ;  /* 0x0000003f0900728c */ /* 0x000fe2000bf05270 */
[----:B------:R-:W-:Y:S01]  /*0820*/  NOP ;  /* 0x0000000000007918 */ /* 0x000fe20000000000 */
[----:B------:R-:W-:Y:S01]  /*0830*/  UMOV UR36, 0x1 ;  /* 0x0000000100247882 */ /* 0x000fe20000000000 */
[----:B------:R-:W-:Y:S01]  /*0840*/  ULDC.64 UR38, c[0x0][0x208] ;  /* 0x0000820000267ab9 */ /* 0x000fe20000000a00 */
[----:B------:R-:W-:Y:S01]  /*0850*/  USEL UR36, UR36, 0x2, !UP0 ;  /* 0x0000000224247887 */ /* 0x000fe2000c000000 */
[----:B------:R-:W-:Y:S01]  /*0860*/  BSSY B6, `(.L_x_5) ;  /* 0x0000b09000067945 */ /* 0x000fe20003800000 */
[----:B01234-:R-:W-:Y:S01]  /*0870*/  BAR.SYNC.DEFER_BLOCKING 0x0 ;  /* 0x0000000000007b1d */ /* 0x01ffe20000010000 */
[----:B------:R-:W-:-:S13]  /*0880*/  PLOP3.LUT P0, PT, PT, PT, UP0, 0x80, 0x0 ;  /* 0x000000000000781c */ /* 0x000fda0003f0f008 */
[----:B------:R-:W-:Y:S05]  /*0890*/  @!P0 BRA `(.L_x_6) ;  /* 0x0000007400c88947 */ /* 0x000fea0003800000 */
.L_x_7:
[----:B------:R-:W-:-:S08]  /*08a0*/  NOP ;  /* 0x0000000000007918 */ /* 0x000fd00000000000 */
[----:B------:R-:W0:Y:S02]  /*08b0*/  USETMAXREG.TRY_ALLOC.CTAPOOL UP0, 0xe8 ;  /* 0x000000e8000079c8 */ /* 0x000e240008000600 */
[----:B0-----:R-:W-:-:S13]  /*08c0*/  PLOP3.LUT P0, PT, PT, PT, UP0, 0x80, 0x0 ;  /* 0x000000000000781c */ /* 0x001fda0003f0f008 */
[----:B------:R-:W-:Y:S05]  /*08d0*/  @!P0 BRA `(.L_x_7) ;  /* 0xfffffffc00f08947 */ /* 0x000fea000383ffff */
[----:B------:R-:W0:Y:S08]  /*08e0*/  LDC R3, c[0x0][0xc50] ;  /* 0x00031400ff037b82 */ /* 0x000e300000000800 */
[----:B------:R-:W1:Y:S08]  /*08f0*/  S2UR UR4, SR_CTAID.Y ;  /* 0x00000000000479c3 */ /* 0x000e700000002600 */
[----:B------:R-:W2:Y:S08]  /*0900*/  S2UR UR5, SR_CTAID.Z ;  /* 0x00000000000579c3 */ /* 0x000eb00000002700 */
[----:B------:R-:W-:Y:S06]  /*0910*/  BAR.ARV 0x8, 0x180 ;  /* 0x0206000000007b1d */ /* 0x000fec0000002000 */
[----:B0-----:R-:W-:Y:S01]  /*0920*/  ISETP.NE.AND P0, PT, R3, 0x1, PT ;  /* 0x000000010300780c */ /* 0x001fe20003f05270 */
[----:B-1----:R-:W-:-:S12]  /*0930*/  IMAD.U32 R2, RZ, RZ, UR4 ;  /* 0x00000004ff027e24 */ /* 0x002fd8000f8e00ff */
[----:B------:R-:W0:Y:S08]  /*0940*/  @P0 LDC R0, c[0x0][0xc54] ;  /* 0x00031500ff000b82 */ /* 0x000e300000000800 */
[----:B------:R-:W1:Y:S01]  /*0950*/  @P0 LDC R5, c[0x0][0xc58] ;  /* 0x00031600ff050b82 */ /* 0x000e620000000800 */
[----:B0-----:R-:W-:-:S05]  /*0960*/  @P0 IMAD.HI.U32 R0, R0, UR4, RZ ;  /* 0x0000000400000c27 */ /* 0x001fca000f8e00ff */
[----:B-1----:R-:W-:Y:S02]  /*0970*/  @P0 SHF.R.U32.HI R2, RZ, R5, R0 ;  /* 0x00000005ff020219 */ /* 0x002fe40000011600 */
[----:B--2---:R-:W-:-:S03]  /*0980*/  ISETP.LE.AND P0, PT, RZ, UR5, PT ;  /* 0x00000005ff007c0c */ /* 0x004fc6000bf03270 */
[----:B------:R-:W-:-:S04]  /*0990*/  IMAD.MOV R0, RZ, RZ, -R2 ;  /* 0x000000ffff007224 */ /* 0x000fc800078e0a02 */
[----:B------:R-:W-:-:S06]  /*09a0*/  IMAD R4, R3, R0, UR4 ;  /* 0x0000000403047e24 */ /* 0x000fcc000f8e0200 */
[----:B------:R-:W-:Y:S05]  /*09b0*/  @!P0 BRA `(.L_x_8) ;  /* 0x000000ac00cc8947 */ /* 0x000fea0003800000 */
[----:B------:R-:W0:Y:S01]  /*09c0*/  LDC.64 R6, c[0x0][0x418] ;  /* 0x00010600ff067b82 */ /* 0x000e220000000a00 */
[----:B------:R-:W-:Y:S01]  /*09d0*/  LOP3.LUT R16, R4, 0xffff, RZ, 0xc0, !PT ;  /* 0x0000ffff04107812 */ /* 0x000fe200078ec0ff */
[----:B------:R-:W-:-:S06]  /*09e0*/  IMAD.MOV.U32 R17, RZ, RZ, RZ ;  /* 0x000000ffff117224 */ /* 0x000fcc00078e00ff */
[----:B------:R-:W1:Y:S08]  /*09f0*/  LDC R18, c[0x0][0x424] ;  /* 0x00010900ff127b82 */ /* 0x000e700000000800 */
[----:B------:R-:W2:Y:S01]  /*0a00*/  LDC R3, c[0x0][0x2f0] ;  /* 0x0000bc00ff037b82 */ /* 0x000ea20000000800 */
[----:B0-----:R-:W-:-:S04]  /*0a10*/  ISETP.NE.U32.AND P0, PT, R6, RZ, PT ;  /* 0x000000ff0600720c */ /* 0x001fc80003f05070 */
[----:B------:R-:W-:-:S04]  /*0a20*/  ISETP.NE.AND.EX P0, PT, R7, RZ, PT, P0 ;  /* 0x000000ff0700720c */ /* 0x000fc80003f05300 */
[----:B-1----:R-:W-:-:S05]  /*0a30*/  SEL R18, R18, 0x1, P0 ;  /* 0x0000000112127807 */ /* 0x002fca0000000000 */
[----:B--2---:R-:W-:-:S05]  /*0a40*/  IMAD R18, R18, R3, RZ ;  /* 0x0000000312127224 */ /* 0x004fca00078e02ff */
[C---:B------:R-:W-:Y:S02]  /*0a50*/  ISETP.GE.AND P0, PT, R18.reuse, 0x1, PT ;  /* 0x000000011200780c */ /* 0x040fe40003f06270 */
[----:B------:R-:W-:-:S05]  /*0a60*/  IADD3 R0, R18, 0x5f, RZ ;  /* 0x0000005f12007810 */ /* 0x000fca0007ffe0ff */
[----:B------:R-:W-:-:S05]  /*0a70*/  IMAD.HI R0, R0, 0x2aaaaaab, RZ ;  /* 0x2aaaaaab00007827 */ /* 0x000fca00078e02ff */
[----:B------:R-:W-:-:S04]  /*0a80*/  SHF.R.U32.HI R3, RZ, 0x1f, R0 ;  /* 0x0000001fff037819 */ /* 0x000fc80000011600 */
[----:B------:R-:W-:Y:S01]  /*0a90*/  LEA.HI.SX32 R3, R0, R3, 0x1c ;  /* 0x0000000300037211 */ /* 0x000fe200078fe2ff */
[----:B------:R-:W-:Y:S06]  /*0aa0*/  @!P0 BRA `(.L_x_9) ;  /* 0x0000000000788947 */ /* 0x000fec0003800000 */
[----:B------:R-:W-:-:S04]  /*0ab0*/  SHF.R.U32.HI R0, RZ, 0x10, R4 ;  /* 0x00000010ff007819 */ /* 0x000fc80000011604 */
[----:B------:R-:W-:-:S13]  /*0ac0*/  ISETP.NE.AND P0, PT, R0, RZ, PT ;  /* 0x000000ff0000720c */ /* 0x000fda0003f05270 */
[----:B------:R-:W0:Y:S02]  /*0ad0*/  @!P0 LDC R0, c[0x0][0x9f0] ;  /* 0x00027c00ff008b82 */ /* 0x000e240000000800 */
[-C--:B0-----:R-:W-:Y:S02]  /*0ae0*/  IABS R9, R0.reuse ;  /* 0x0000000000097213 */ /* 0x081fe40000000000 */
[----:B------:R-:W-:Y:S02]  /*0af0*/  IABS R10, R0 ;  /* 0x00000000000a7213 */ /* 0x000fe40000000000 */
[----:B------:R-:W0:Y:S01]  /*0b00*/  I2F.RP R6, R9 ;  /* 0x0000000900067306 */ /* 0x000e220000209400 */
[----:B------:R-:W-:Y:S02]  /*0b10*/  IADD3 R7, R3, -0x1, R0 ;  /* 0xffffffff03077810 */ /* 0x000fe40007ffe000 */
[----:B------:R-:W-:-:S05]  /*0b20*/  IMAD.MOV R10, RZ, RZ, -R10 ;  /* 0x000000ffff0a7224 */ /* 0x000fca00078e0a0a */
[----:B0-----:R-:W0:Y:S02]  /*0b30*/  MUFU.RCP R6, R6 ;  /* 0x0000000600067308 */ /* 0x001e240000001000 */
[----:B0-----:R-:W-:Y:S01]  /*0b40*/  VIADD R4, R6, 0xffffffe ;  /* 0x0ffffffe06047836 */ /* 0x001fe20000000000 */
[----:B------:R-:W-:Y:S02]  /*0b50*/  IABS R6, R7 ;  /* 0x0000000700067213 */ /* 0x000fe40000000000 */
[----:B------:R-:W-:-:S03]  /*0b60*/  LOP3.LUT R7, R7, R0, RZ, 0x3c, !PT ;  /* 0x0000000007077212 */ /* 0x000fc600078e3cff */
[----:B------:R0:W1:Y:S01]  /*0b70*/  F2I.FTZ.U32.TRUNC.NTZ R5, R4 ;  /* 0x0000000400057305 */ /* 0x000062000021f000 */
[----:B------:R-:W-:Y:S01]  /*0b80*/  ISETP.GE.AND P2, PT, R7, RZ, PT ;  /* 0x000000ff0700720c */ /* 0x000fe20003f46270 */
[----:B0-----:R-:W-:Y:S01]  /*0b90*/  IMAD.MOV.U32 R4, RZ, RZ, RZ ;  /* 0x000000ffff047224 */ /* 0x001fe200078e00ff */
[----:B-1----:R-:W-:-:S05]  /*0ba0*/  IADD3 R8, RZ, -R5, RZ ;  /* 0x80000005ff087210 */ /* 0x002fca0007ffe0ff */
[----:B------:R-:W-:-:S04]  /*0bb0*/  IMAD R11, R8, R9, RZ ;  /* 0x00000009080b7224 */ /* 0x000fc800078e02ff */
[----:B------:R-:W-:Y:S01]  /*0bc0*/  IMAD.HI.U32 R5, R5, R11, R4 ;  /* 0x0000000b05057227 */ /* 0x000fe200078e0004 */
[----:B------:R-:W-:-:S05]  /*0bd0*/  MOV R4, R10 ;  /* 0x0000000a00047202 */ /* 0x000fca0000000f00 */
[----:B------:R-:W-:-:S04]  /*0be0*/  IMAD.HI.U32 R5, R5, R6, RZ ;  /* 0x0000000605057227 */ /* 0x000fc800078e00ff */
[----:B------:R-:W-:-:S05]  /*0bf0*/  IMAD R4, R5, R4, R6 ;  /* 0x0000000405047224 */ /* 0x000fca00078e0206 */
[----:B------:R-:W-:-:S13]  /*0c00*/  ISETP.GT.U32.AND P1, PT, R9, R4, PT ;  /* 0x000000040900720c */ /* 0x000fda0003f24070 */
[----:B------:R-:W-:Y:S02]  /*0c10*/  @!P1 IMAD.IADD R4, R4, 0x1, -R9 ;  /* 0x0000000104049824 */ /* 0x000fe400078e0a09 */
[----:B------:R-:W-:Y:S01]  /*0c20*/  @!P1 VIADD R5, R5, 0x1 ;  /* 0x0000000105059836 */ /* 0x000fe20000000000 */
[----:B------:R-:W-:Y:S02]  /*0c30*/  ISETP.NE.AND P1, PT, R0, RZ, PT ;  /* 0x000000ff0000720c */ /* 0x000fe40003f25270 */
[----:B------:R-:W-:-:S13]  /*0c40*/  ISETP.GE.U32.AND P0, PT, R4, R9, PT ;  /* 0x000000090400720c */ /* 0x000fda0003f06070 */
[----:B------:R-:W-:-:S05]  /*0c50*/  @P0 IADD3 R5, R5, 0x1, RZ ;  /* 0x0000000105050810 */ /* 0x000fca0007ffe0ff */
[----:B------:R-:W-:Y:S01]  /*0c60*/  @!P2 IMAD.MOV R5, RZ, RZ, -R5 ;  /* 0x000000ffff05a224 */ /* 0x000fe200078e0a05 */
[----:B------:R-:W-:-:S05]  /*0c70*/  @!P1 LOP3.LUT R5, RZ, R0, RZ, 0x33, !PT ;  /* 0x00000000ff059212 */ /* 0x000fca00078e33ff */
[----:B------:R-:W-:-:S07]  /*0c80*/  IMAD.MOV.U32 R17, RZ, RZ, R5 ;  /* 0x000000ffff117224 */ /* 0x000fce00078e0005 */
.L_x_9:
[-C--:B------:R-:W-:Y:S01]  /*0c90*/  IMAD R16, R16, R17.reuse, RZ ;  /* 0x0000001110107224 */ /* 0x080fe200078e02ff */
[----:B------:R-:W-:Y:S01]  /*0ca0*/  IADD3 R19, R25, -0x80, RZ ;  /* 0xffffff8019137810 */ /* 0x000fe20007ffe0ff */
[----:B------:R-:W-:Y:S01]  /*0cb0*/  IMAD.MOV.U32 R0, RZ, RZ, RZ ;  /* 0x000000ffff007224 */ /* 0x000fe200078e00ff */
[----:B------:R-:W-:Y:S02]  /*0cc0*/  PLOP3.LUT P0, PT, PT, PT, PT, 0x80, 0x0 ;  /* 0x000000000000781c */ /* 0x000fe40003f0f070 */
[----:B------:R-:W-:Y:S02]  /*0cd0*/  CS2R R86, SRZ ;  /* 0x0000000000567805 */ /* 0x000fe4000001ff00 */
[----:B------:R-:W-:Y:S01]  /*0ce0*/  VIADDMNMX R17, R16, R17, R3, PT ;  /* 0x0000001110117246 */ /* 0x000fe20003800103 */
[----:B------:R-:W-:Y:S01]  /*0cf0*/  IMAD.MOV.U32 R3, RZ, RZ, RZ ;  /* 0x000000ffff037224 */ /* 0x000fe200078e00ff */
[----:B------:R-:W-:Y:S02]  /*0d00*/  CS2R R84, SRZ ;  /* 0x0000000000547805 */ /* 0x000fe4000001ff00 */
[----:B------:R-:W-:-:S02]  /*0d10*/  CS2R R82, SRZ ;  /* 0x0000000000527805 */ /* 0x000fc4000001ff00 */
[----:B------:R-:W-:Y:S02]  /*0d20*/  ISETP.GT.AND P1, PT, R17, R16, PT ;  /* 0x000000101100720c */ /* 0x000fe40003f24270 */
[----:B------:R-:W-:Y:S02]  /*0d30*/  CS2R R80, SRZ ;  /* 0x0000000000507805 */ /* 0x000fe4000001ff00 */
[----:B------:R-:W-:Y:S02]  /*0d40*/  CS2R R78, SRZ ;  /* 0x00000000004e7805 */ /* 0x000fe4000001ff00 */
[----:B------:R-:W-:Y:S02]  /*0d50*/  CS2R R76, SRZ ;  /* 0x00000000004c7805 */ /* 0x000fe4000001ff00 */
[----:B------:R-:W-:Y:S02]  /*0d60*/  CS2R R74, SRZ ;  /* 0x00000000004a7805 */ /* 0x000fe4000001ff00 */
[----:B------:R-:W-:-:S02]  /*0d70*/  CS2R R72, SRZ ;  /* 0x0000000000487805 */ /* 0x000fc4000001ff00 */
[----:B------:R-:W-:Y:S02]  /*0d80*/  CS2R R70, SRZ ;  /* 0x0000000000467805 */ /* 0x000fe4000001ff00 */
        /* <DEDUP_REMOVED lines=22> */
[----:B------:R-:W-:Y:S01]  /*0ef0*/  CS2R R24, SRZ ;  /* 0x0000000000187805 */ /* 0x000fe2000001ff00 */
[----:B------:R-:W-:Y:S06]  /*0f00*/  @!P1 BRA `(.L_x_10) ;  /* 0x00000058000c9947 */ /* 0x000fec0003800000 */
[----:B------:R-:W-:Y:S01]  /*0f10*/  SHF.R.S32.HI R0, RZ, 0x1f, R19 ;  /* 0x0000001fff007819 */ /* 0x000fe20000011413 */
[----:B------:R-:W0:Y:S01]  /*0f20*/  S2UR UR6, SR_CgaCtaId ;  /* 0x00000000000679c3 */ /* 0x000e220000008800 */
[----:B------:R-:W-:Y:S02]  /*0f30*/  UMOV UR37, 0x400 ;  /* 0x0000040000257882 */ /* 0x000fe40000000000 */
[----:B------:R-:W-:-:S04]  /*0f40*/  LEA.HI R22, R0, R19, RZ, 0x7 ;  /* 0x0000001300167211 */ /* 0x000fc800078f38ff */
[----:B------:R-:W-:-:S06]  /*0f50*/  SHF.R.S32.HI R0, RZ, 0x7, R22 ;  /* 0x00000007ff007819 */ /* 0x000fcc0000011416 */
[----:B------:R-:W1:Y:S01]  /*0f60*/  SHFL.IDX PT, R0, R0, RZ, 0x1f ;  /* 0x00001fff00007589 */ /* 0x000e6200000e0000 */
[----:B0-----:R-:W-:-:S04]  /*0f70*/  ULEA UR37, UR6, UR37, 0x18 ;  /* 0x0000002506257291 */ /* 0x001fc8000f8ec03f */
[----:B------:R-:W-:-:S04]  /*0f80*/  UIADD3 UR6, UR37, 0xc400, URZ ;  /* 0x0000c40025067890 */ /* 0x000fc8000fffe03f */
[----:B------:R-:W-:Y:S01]  /*0f90*/  ULOP3.LUT UP0, URZ, UR6, 0x1bf, URZ, 0xc0, !UPT ;  /* 0x000001bf063f7892 */ /* 0x000fe2000f80c03f */
[----:B-1----:R-:W-:-:S05]  /*0fa0*/  R2UR UR4, R0 ;  /* 0x00000000000472ca */ /* 0x002fca00000e0000 */
[----:B------:R-:W-:-:S08]  /*0fb0*/  PLOP3.LUT P0, PT, PT, PT, UP0, 0x80, 0x0 ;  /* 0x000000000000781c */ /* 0x000fd00003f0f008 */
[----:B------:R-:W-:-:S04]  /*0fc0*/  ULEA.HI UR5, UR4, UR4, URZ, 0x1 ;  /* 0x0000000404057291 */ /* 0x000fc8000f8f083f */
[----:B------:R-:W-:-:S04]  /*0fd0*/  ULOP3.LUT UR5, UR5, 0x1e, URZ, 0xc0, !UPT ;  /* 0x0000001e05057892 */ /* 0x000fc8000f8ec03f */
[----:B------:R-:W-:-:S04]  /*0fe0*/  UIADD3 UR5, UR4, -UR5, URZ ;  /* 0x8000000504057290 */ /* 0x000fc8000fffe03f */
[----:B------:R-:W-:-:S04]  /*0ff0*/  ULEA UR5, UR5, UR6, 0xd ;  /* 0x0000000605057291 */ /* 0x000fc8000f8e683f */
[----:B------:R-:W-:-:S04]  /*1000*/  USHF.R.U32.HI UR5, URZ, 0x4, UR5 ;  /* 0x000000043f057899 */ /* 0x000fc80008011605 */
[----:B------:R-:W-:Y:S01]  /*1010*/  ULOP3.LUT UR40, UR5, 0x3fff, URZ, 0xc0, !UPT ;  /* 0x00003fff05287892 */ /* 0x000fe2000f8ec03f */
[----:B------:R-:W-:Y:S11]  /*1020*/  @!P0 BRA `(.L_x_11) ;  /* 0x0000000000408947 */ /* 0x000ff60003800000 */
[----:B------:R-:W-:Y:S01]  /*1030*/  MOV R0, 0x0 ;  /* 0x0000000000007802 */ /* 0x000fe20000000f00 */
[----:B------:R-:W-:Y:S01]  /*1040*/  ULDC.64 UR4, c[0x4][0xf0] ;  /* 0x01003c0000047ab9 */ /* 0x000fe20000000a00 */
[----:B------:R-:W-:Y:S01]  /*1050*/  ULDC.64 UR6, c[0x4][0x38] ;  /* 0x01000e0000067ab9 */ /* 0x000fe20000000a00 */
[----:B------:R-:W-:Y:S01]  /*1060*/  MOV R4, UR4 ;  /* 0x0000000400047c02 */ /* 0x000fe20008000f00 */
[----:B------:R0:W1:Y:S01]  /*1070*/  LDC.64 R14, c[0x4][R0] ;  /* 0x01000000000e7b82 */ /* 0x0000620000000a00 */
[----:B------:R-:W-:Y:S01]  /*1080*/  IMAD.U32 R5, RZ, RZ, UR5 ;  /* 0x00000005ff057e24 */ /* 0x000fe2000f8e00ff */
[----:B------:R-:W-:Y:S01]  /*1090*/  ULDC.64 UR4, c[0x4][0xf8] ;  /* 0x01003e0000047ab9 */ /* 0x000fe20000000a00 */
[----:B------:R-:W-:Y:S01]  /*10a0*/  IMAD.U32 R10, RZ, RZ, UR6 ;  /* 0x00000006ff0a7e24 */ /* 0x000fe2000f8e00ff */
[----:B------:R-:W-:Y:S01]  /*10b0*/  MOV R7, UR5 ;  /* 0x0000000500077c02 */ /* 0x000fe20008000f00 */
[----:B------:R-:W-:Y:S01]  /*10c0*/  IMAD.U32 R6, RZ, RZ, UR4 ;  /* 0x00000004ff067e24 */ /* 0x000fe2000f8e00ff */
[----:B------:R-:W-:Y:S01]  /*10d0*/  MOV R8, 0x70 ;  /* 0x0000007000087802 */ /* 0x000fe20000000f00 */
[----:B------:R-:W-:-:S02]  /*10e0*/  IMAD.U32 R11, RZ, RZ, UR7 ;  /* 0x00000007ff0b7e24 */ /* 0x000fc4000f8e00ff */
[----:B------:R-:W-:Y:S02]  /*10f0*/  IMAD.MOV.U32 R12, RZ, RZ, 0x1 ;  /* 0x00000001ff0c7424 */ /* 0x000fe400078e00ff */
[----:B0-----:R-:W-:-:S07]  /*1100*/  IMAD.MOV.U32 R13, RZ, RZ, RZ ;  /* 0x000000ffff0d7224 */ /* 0x001fce00078e00ff */
[----:B------:R-:W-:-:S07]  /*1110*/  LEPC R20, `(.L_x_11) ;  /* 0x000000001014794e */ /* 0x000fce0000000000 */
[----:B-1----:R-:W-:Y:S05]  /*1120*/  CALL.ABS.NOINC R14 ;  /* 0x000000000e007343 */ /* 0x002fea0003c00000 */
.L_x_11:
[----:B------:R-:W-:-:S04]  /*1130*/  SHF.L.U32 R3, RZ, 0x1f, RZ ;  /* 0x0000001fff037819 */ /* 0x000fc800000006ff */
[----:B------:R-:W0:Y:S02]  /*1140*/  SYNCS.PHASECHK.TRANS64.TRYWAIT P0, [UR37+0x2a800], R3 ;  /* 0x02a80003ff0075a7 */ /* 0x000e240008000165 */
[----:B0-----:R-:W-:Y:S05]  /*1150*/  @!P0 BRA `(.L_x_12) ;  /* 0x000000a400ec8947 */ /* 0x001fea0003800000 */
.L_x_85:
[----:B------:R-:W-:-:S06]  /*1160*/  ULOP3.LUT UR4, UR36, 0x1, URZ, 0xfc, !UPT ;  /* 0x0000000124047892 */ /* 0x000fcc000f8efc3f */
[----:B0-----:R-:W-:-:S04]  /*1170*/  MOV R0, UR4 ;  /* 0x0000000400007c02 */ /* 0x001fc80008000f00 */
[----:B------:R-:W-:-:S13]  /*1180*/  ISETP.NE.AND P0, PT, R0, 0x3, PT ;  /* 0x000000030000780c */ /* 0x000fda0003f05270 */
[----:B------:R-:W-:Y:S05]  /*1190*/  @!P0 BRA `(.L_x_13) ;  /* 0x0000000000048947 */ /* 0x000fea0003800000 */
[----:B------:R-:W-:Y:S01]  /*11a0*/  BPT.TRAP 0x1 ;  /* 0x000000040000795c */ /* 0x000fe20000300000 */
.L_x_13:
[----:B------:R0:W1:Y:S01]  /*11b0*/  SYNCS.PHASECHK.TRANS64.TRYWAIT P1, [UR37+0x2a830], R3 ;  /* 0x02a83003ff0075a7 */ /* 0x0000620008020165 */
[----:B------:R-:W-:Y:S05]  /*11c0*/  @!P0 BRA `(.L_x_14) ;  /* 0x0000000000048947 */ /* 0x000fea0003800000 */
[----:B------:R-:W-:Y:S01]  /*11d0*/  BPT.TRAP 0x1 ;  /* 0x000000040000795c */ /* 0x000fe20000300000 */
.L_x_14:
[----:B------:R-:W-:Y:S02]  /*11e0*/  IMAD.U32 R5, RZ, RZ, UR40 ;  /* 0x00000028ff057e24 */ /* 0x000fe4000f8e00ff */
[----:B------:R-:W-:Y:S01]  /*11f0*/  IMAD.MOV.U32 R0, RZ, RZ, RZ ;  /* 0x000000ffff007224 */ /* 0x000fe200078e00ff */
[----:B-1----:R-:W-:Y:S06]  /*1200*/  @P1 BRA `(.L_x_15) ;  /* 0x0000000000081947 */ /* 0x002fec0003800000 */
[----:B------:R-:W1:Y:S02]  /*1210*/  SYNCS.PHASECHK.TRANS64.TRYWAIT P1, [UR37+0x2a830], R3 ;  /* 0x02a83003ff0075a7 */ /* 0x000e640008020165 */
[----:B-1----:R-:W-:Y:S05]  /*1220*/  @!P1 BRA `(.L_x_16) ;  /* 0x000000a400d09947 */ /* 0x002fea0003800000 */
.L_x_15:
[----:B------:R-:W-:Y:S05]  /*1230*/  WARPSYNC.ALL ;  /* 0x0000000000007948 */ /* 0x000fea0003800000 */
[----:B-1----:R-:W-:Y:S01]  /*1240*/  LOP3.LUT R4, R5, 0x10000, RZ, 0xfc, !PT ;  /* 0x0001000005047812 */ /* 0x002fe200078efcff */
[----:B------:R-:W-:Y:S01]  /*1250*/  IMAD.MOV.U32 R5, RZ, RZ, 0x40000040 ;  /* 0x40000040ff057424 */ /* 0x000fe200078e00ff */
[----:B------:R-:W-:Y:S01]  /*1260*/  MOV R87, RZ ;  /* 0x000000ff00577202 */ /* 0x000fe20000000f00 */
[----:B------:R-:W-:Y:S01]  /*1270*/  UIADD3 UR4, UR37, 0x18400, URZ ;  /* 0x0001840025047890 */ /* 0x000fe2000fffe03f */
[----:B------:R-:W-:Y:S01]  /*1280*/  R2UR UR56, R4 ;  /* 0x00000000043872ca */ /* 0x000fe200000e0000 */
[----:B------:R-:W-:Y:S01]  /*1290*/  WARPGROUP.ARRIVE ;  /* 0x00000000000079c5 */ /* 0x000fe20000000000 */
[----:B------:R-:W-:Y:S01]  /*12a0*/  R2UR UR57, R5 ;  /* 0x00000000053972ca */ /* 0x000fe200000e0000 */
[----:B------:R-:W-:Y:S01]  /*12b0*/  USHF.R.U32.HI UR4, URZ, 0x4, UR4 ;  /* 0x000000043f047899 */ /* 0x000fe20008011604 */
[----:B------:R-:W-:Y:S01]  /*12c0*/  UMOV UR59, 0x40000040 ;  /* 0x40000040003b7882 */ /* 0x000fe20000000000 */
[----:B------:R-:W-:-:S02]  /*12d0*/  UMOV UR9, 0x40000040 ;  /* 0x4000004000097882 */ /* 0x000fc40000000000 */
[----:B------:R-:W-:Y:S01]  /*12e0*/  ULOP3.LUT UR4, UR4, 0x3fff, URZ, 0xc0, !UPT ;  /* 0x00003fff04047892 */ /* 0x000fe2000f8ec03f */
[----:B------:R-:W-:Y:S01]  /*12f0*/  UMOV UR11, 0x40000040 ;  /* 0x40000040000b7882 */ /* 0x000fe20000000000 */
[----:B------:R-:W-:Y:S02]  /*1300*/  UMOV UR13, 0x40000040 ;  /* 0x40000040000d7882 */ /* 0x000fe40000000000 */
[----:B------:R-:W-:Y:S01]  /*1310*/  ULOP3.LUT UR58, UR4, 0x10000, URZ, 0xfc, !UPT ;  /* 0x00010000043a7892 */ /* 0x000fe2000f8efc3f */
[----:B------:R-:W-:Y:S02]  /*1320*/  UMOV UR15, 0x40000040 ;  /* 0x40000040000f7882 */ /* 0x000fe40000000000 */
[----:B------:R-:W-:Y:S01]  /*1330*/  R2UR UR4, R4 ;  /* 0x00000000040472ca */ /* 0x000fe200000e0000 */
[----:B------:R-:W-:Y:S02]  /*1340*/  UIADD3 UR10, UR58, 0x2, URZ ;  /* 0x000000023a0a7890 */ /* 0x000fe4000fffe03f */
[----:B------:R-:W-:-:S02]  /*1350*/  UIADD3 UR14, UR58, 0x4, URZ ;  /* 0x000000043a0e7890 */ /* 0x000fc4000fffe03f */
[----:B------:R-:W-:Y:S02]  /*1360*/  UIADD3 UR18, UR58, 0x6, URZ ;  /* 0x000000063a127890 */ /* 0x000fe4000fffe03f */
[----:B------:R-:W-:Y:S01]  /*1370*/  HGMMA.64x96x16.F32 R24, gdesc[UR56], RZ, !UPT, gsb0 ;  /* 0x01600000381879f0 */ /* 0x000fe2000c0008ff */
[----:B------:R-:W-:Y:S01]  /*1380*/  UMOV UR17, 0x40000040 ;  /* 0x4000004000117882 */ /* 0x000fe20000000000 */
[----:B------:R-:W-:Y:S01]  /*1390*/  UMOV UR19, 0x40000040 ;  /* 0x4000004000137882 */ /* 0x000fe20000000000 */
[----:B------:R-:W-:Y:S01]  /*13a0*/  UIADD3 UR22, UR58, 0x300, URZ ;  /* 0x000003003a167890 */ /* 0x000fe2000fffe03f */
[----:B------:R-:W1:Y:S01]  /*13b0*/  S2UR UR57, SR_CgaCtaId ;  /* 0x00000000003979c3 */ /* 0x000e620000008800 */
[----:B------:R-:W-:Y:S01]  /*13c0*/  UMOV UR21, 0x40000040 ;  /* 0x4000004000157882 */ /* 0x000fe20000000000 */
[----:B------:R-:W-:Y:S01]  /*13d0*/  UMOV UR23, 0x40000040 ;  /* 0x4000004000177882 */ /* 0x000fe20000000000 */
[----:B------:R-:W-:Y:S02]  /*13e0*/  UIADD3 UR8, UR4, 0x2, URZ ;  /* 0x0000000204087890 */ /* 0x000fe4000fffe03f */
[----:B------:R-:W-:-:S02]  /*13f0*/  UIADD3 UR12, UR4, 0x4, URZ ;  /* 0x00000004040c7890 */ /* 0x000fc4000fffe03f */
[----:B------:R-:W-:Y:S02]  /*1400*/  UIADD3 UR16, UR4, 0x6, URZ ;  /* 0x0000000604107890 */ /* 0x000fe4000fffe03f */
[----:B------:R-:W-:Y:S02]  /*1410*/  UIADD3 UR20, UR4, 0x400, URZ ;  /* 0x0000040004147890 */ /* 0x000fe4000fffe03f */
[----:B------:R-:W-:Y:S02]  /*1420*/  UIADD3 UR24, UR4, 0x402, URZ ;  /* 0x0000040204187890 */ /* 0x000fe4000fffe03f */
[----:B------:R-:W-:Y:S01]  /*1430*/  UIADD3 UR26, UR58, 0x302, URZ ;  /* 0x000003023a1a7890 */ /* 0x000fe2000fffe03f */
[----:B------:R-:W-:Y:S01]  /*1440*/  UMOV UR25, 0x40000040 ;  /* 0x4000004000197882 */ /* 0x000fe20000000000 */
[----:B------:R-:W-:Y:S01]  /*1450*/  UMOV UR27, 0x40000040 ;  /* 0x40000040001b7882 */ /* 0x000fe20000000000 */
[----:B------:R-:W-:Y:S02]  /*1460*/  UIADD3 UR28, UR4, 0x404, URZ ;  /* 0x00000404041c7890 */ /* 0x000fe4000fffe03f */
[----:B------:R-:W-:Y:S01]  /*1470*/  UIADD3 UR30, UR58, 0x304, URZ ;  /* 0x000003043a1e7890 */ /* 0x000fe2000fffe03f */
[----:B------:R-:W-:Y:S01]  /*1480*/  UMOV UR29, 0x40000040 ;  /* 0x40000040001d7882 */ /* 0x000fe20000000000 */
[----:B------:R-:W-:Y:S01]  /*1490*/  UMOV UR31, 0x40000040 ;  /* 0x40000040001f7882 */ /* 0x000fe20000000000 */
[----:B------:R-:W-:-:S02]  /*14a0*/  UIADD3 UR32, UR4, 0x406, URZ ;  /* 0x0000040604207890 */ /* 0x000fc4000fffe03f */
[----:B------:R-:W-:Y:S01]  /*14b0*/  UIADD3 UR34, UR58, 0x306, URZ ;  /* 0x000003063a227890 */ /* 0x000fe2000fffe03f */
[----:B------:R-:W-:Y:S01]  /*14c0*/  UMOV UR33, 0x40000040 ;  /* 0x4000004000217882 */ /* 0x000fe20000000000 */
[----:B------:R-:W-:Y:S01]  /*14d0*/  UMOV UR35, 0x40000040 ;  /* 0x4000004000237882 */ /* 0x000fe20000000000 */
        /* <DEDUP_REMOVED lines=16> */
[----:B------:R-:W-:Y:S02]  /*15e0*/  WARPGROUP.DEPBAR.LE gsb0, 0x0 ;  /* 0x00008000000079c5 */ /* 0x000fe40000010000 */
[----:B------:R-:W-:-:S06]  /*15f0*/  WARPGROUP.ARRIVE ;  /* 0x00000000000079c5 */ /* 0x000fcc0000000000 */
[----:B------:R-:W-:Y:S03]  /*1600*/  HGMMA.64x96x16.F32 R24, gdesc[UR8], R24, gsb0 ;  /* 0x01600000081879f0 */ /* 0x000fe60008000818 */
        /* <DEDUP_REMOVED lines=31> */
[----:B-1----:R-:W-:Y:S05]  /*1800*/  @!P0 BRA `(.L_x_17) ;  /* 0x0000000000048947 */ /* 0x002fea0003800000 */
[----:B------:R-:W-:Y:S01]  /*1810*/  BPT.TRAP 0x1 ;  /* 0x000000040000795c */ /* 0x000fe20000300000 */
.L_x_17:
[----:B------:R-:W-:Y:S01]  /*1820*/  LOP3.LUT R22, R22, 0xffffff80, RZ, 0xc0, !PT ;  /* 0xffffff8016167812 */ /* 0x000fe200078ec0ff */
[----:B------:R-:W-:Y:S01]  /*1830*/  ULDC UR4, c[0x0][0x9d8] ;  /* 0x0002760000047ab9 */ /* 0x000fe20000000800 */
[----:B------:R-:W-:Y:S02]  /*1840*/  IMAD.MOV.U32 R6, RZ, RZ, -0x2 ;  /* 0xfffffffeff067424 */ /* 0x000fe400078e00ff */
[----:B------:R-:W-:Y:S01]  /*1850*/  FMUL.FTZ R26, R26, UR4 ;  /* 0x000000041a1a7c20 */ /* 0x000fe20008410000 */
[----:B------:R-:W-:Y:S01]  /*1860*/  FMUL.FTZ R27, R27, UR4 ;  /* 0x000000041b1b7c20 */ /* 0x000fe20008410000 */
[----:B------:R-:W-:Y:S02]  /*1870*/  IMAD.IADD R22, R19, 0x1, -R22 ;  /* 0x0000000113167824 */ /* 0x000fe400078e0a16 */
[----:B------:R-:W-:Y:S01]  /*1880*/  FMUL.FTZ R30, R30, UR4 ;  /* 0x000000041e1e7c20 */ /* 0x000fe20008410000 */
[----:B------:R-:W-:Y:S01]  /*1890*/  FMUL.FTZ R31, R31, UR4 ;  /* 0x000000041f1f7c20 */ /* 0x000fe20008410000 */
[----:B------:R-:W-:Y:S01]  /*18a0*/  FMUL.FTZ R34, R34, UR4 ;  /* 0x0000000422227c20 */ /* 0x000fe20008410000 */
[----:B------:R-:W1:Y:S01]  /*18b0*/  MUFU.TANH R26, R26 ;  /* 0x0000001a001a7308 */ /* 0x000e620000002400 */
[----:B0-----:R-:W-:Y:S01]  /*18c0*/  SHF.R.S32.HI R3, RZ, 0x1f, R22 ;  /* 0x0000001fff037819 */ /* 0x001fe20000011416 */
[----:B------:R-:W-:Y:S01]  /*18d0*/  FMUL.FTZ R24, R24, UR4 ;  /* 0x0000000418187c20 */ /* 0x000fe20008410000 */
[----:B------:R-:W-:Y:S01]  /*18e0*/  FMUL.FTZ R35, R35, UR4 ;  /* 0x0000000423237c20 */ /* 0x000fe20008410000 */
[----:B------:R-:W-:Y:S01]  /*18f0*/  FMUL.FTZ R25, R25, UR4 ;  /* 0x0000000419197c20 */ /* 0x000fe20008410000 */
[----:B------:R-:W-:Y:S01]  /*1900*/  LEA.HI R3, R3, R22, RZ, 0x2 ;  /* 0x0000001603037211 */ /* 0x000fe200078f10ff */
[----:B------:R-:W-:Y:S01]  /*1910*/  FMUL.FTZ R38, R38, UR4 ;  /* 0x0000000426267c20 */ /* 0x000fe20008410000 */
[----:B------:R-:W-:Y:S01]  /*1920*/  FMUL.FTZ R28, R28, UR4 ;  /* 0x000000041c1c7c20 */ /* 0x000fe20008410000 */
[----:B------:R-:W0:Y:S01]  /*1930*/  MUFU.TANH R27, R27 ;  /* 0x0000001b001b7308 */ /* 0x000e220000002400 */
[----:B------:R-:W-:Y:S01]  /*1940*/  LOP3.LUT R3, R3, 0x7ffffffc, RZ, 0xc0, !PT ;  /* 0x7ffffffc03037812 */ /* 0x000fe200078ec0ff */
[----:B------:R-:W-:Y:S01]  /*1950*/  FMUL.FTZ R39, R39, UR4 ;  /* 0x0000000427277c20 */ /* 0x000fe20008410000 */
[----:B------:R-:W-:Y:S01]  /*1960*/  FMUL.FTZ R29, R29, UR4 ;  /* 0x000000041d1d7c20 */ /* 0x000fe20008410000 */
[----:B------:R-:W-:Y:S01]  /*1970*/  FMUL.FTZ R42, R42, UR4 ;  /* 0x000000042a2a7c20 */ /* 0x000fe20008410000 */
[----:B------:R-:W-:Y:S01]  /*1980*/  IADD3 R3, R22, -R3, RZ ;  /* 0x8000000316037210 */ /* 0x000fe20007ffe0ff */
[----:B------:R-:W-:Y:S01]  /*1990*/  FMUL.FTZ R32, R32, UR4 ;  /* 0x0000000420207c20 */ /* 0x000fe20008410000 */
[----:B------:R-:W-:Y:S01]  /*19a0*/  FMUL.FTZ R43, R43, UR4 ;  /* 0x000000042b2b7c20 */ /* 0x000fe20008410000 */
[----:B------:R-:W2:Y:S01]  /*19b0*/  MUFU.TANH R30, R30 ;  /* 0x0000001e001e7308 */ /* 0x000ea20000002400 */
[----:B------:R-:W-:Y:S01]  /*19c0*/  FMUL.FTZ R33, R33, UR4 ;  /* 0x0000000421217c20 */ /* 0x000fe20008410000 */
[----:B------:R-:W-:-:S02]  /*19d0*/  IMAD R3, R3, R6, 0x60 ;  /* 0x0000006003037424 */ /* 0x000fc400078e0206 */
[----:B------:R-:W-:Y:S01]  /*19e0*/  FMUL.FTZ R46, R46, UR4 ;  /* 0x000000042e2e7c20 */ /* 0x000fe20008410000 */
[----:B------:R-:W-:Y:S01]  /*19f0*/  FMUL.FTZ R36, R36, UR4 ;  /* 0x0000000424247c20 */ /* 0x000fe20008410000 */
[----:B------:R-:W-:Y:S01]  /*1a00*/  FMUL.FTZ R47, R47, UR4 ;  /* 0x000000042f2f7c20 */ /* 0x000fe20008410000 */
[----:B------:R-:W-:Y:S02]  /*1a10*/  IMAD.IADD R18, R18, 0x1, R3 ;  /* 0x0000000112127824 */ /* 0x000fe400078e0203 */
[----:B------:R-:W-:Y:S01]  /*1a20*/  FMUL.FTZ R37, R37, UR4 ;  /* 0x0000000425257c20 */ /* 0x000fe20008410000 */
[----:B------:R-:W3:Y:S01]  /*1a30*/  MUFU.TANH R31, R31 ;  /* 0x0000001f001f7308 */ /* 0x000ee20000002400 */
[----:B------:R-:W-:Y:S01]  /*1a40*/  FMUL.FTZ R50, R50, UR4 ;  /* 0x0000000432327c20 */ /* 0x000fe20008410000 */
[----:B------:R-:W-:Y:S02]  /*1a50*/  IMAD R18, R17, -0x60, R18 ;  /* 0xffffffa011127824 */ /* 0x000fe400078e0212 */
[----:B------:R-:W-:Y:S01]  /*1a60*/  FMUL.FTZ R40, R40, UR4 ;  /* 0x0000000428287c20 */ /* 0x000fe20008410000 */
[----:B------:R-:W-:Y:S01]  /*1a70*/  FMUL.FTZ R51, R51, UR4 ;  /* 0x0000000433337c20 */ /* 0x000fe20008410000 */
[----:B------:R-:W-:Y:S01]  /*1a80*/  FMUL.FTZ R41, R41, UR4 ;  /* 0x0000000429297c20 */ /* 0x000fe20008410000 */
[----:B------:R-:W-:Y:S01]  /*1a90*/  FMUL.FTZ R54, R54, UR4 ;  /* 0x0000000436367c20 */ /* 0x000fe20008410000 */
[C---:B------:R-:W-:Y:S01]  /*1aa0*/  ISETP.GT.AND P6, PT, R18.reuse, RZ, PT ;  /* 0x000000ff1200720c */ /* 0x040fe20003fc4270 */
[----:B------:R-:W4:Y:S01]  /*1ab0*/  MUFU.TANH R34, R34 ;  /* 0x0000002200227308 */ /* 0x000f220000002400 */
[----:B------:R-:W-:Y:S01]  /*1ac0*/  ISETP.GT.AND P5, PT, R18, 0x1, PT ;  /* 0x000000011200780c */ /* 0x000fe20003fa4270 */
[----:B------:R-:W-:Y:S01]  /*1ad0*/  FMUL.FTZ R44, R44, UR4 ;  /* 0x000000042c2c7c20 */ /* 0x000fe20008410000 */
[----:B------:R-:W-:Y:S01]  /*1ae0*/  ISETP.GT.AND P4, PT, R18, 0x8, PT ;  /* 0x000000081200780c */ /* 0x000fe20003f84270 */
[----:B------:R-:W-:Y:S01]  /*1af0*/  FMUL.FTZ R55, R55, UR4 ;  /* 0x0000000437377c20 */ /* 0x000fe20008410000 */
[----:B-1----:R-:W-:Y:S01]  /*1b00*/  FSEL R3, R26, -INF , P6 ;  /* 0xff8000001a037808 */ /* 0x002fe20003000000 */
[----:B------:R-:W-:Y:S01]  /*1b10*/  FMUL.FTZ R45, R45, UR4 ;  /* 0x000000042d2d7c20 */ /* 0x000fe20008410000 */
[----:B0-----:R-:W-:Y:S01]  /*1b20*/  FSEL R27, R27, -INF , P5 ;  /* 0xff8000001b1b7808 */ /* 0x001fe20002800000 */
[----:B------:R-:W0:Y:S01]  /*1b30*/  MUFU.TANH R24, R24 ;  /* 0x0000001800187308 */ /* 0x000e220000002400 */
[----:B------:R-:W-:Y:S01]  /*1b40*/  ISETP.GT.AND P3, PT, R18, 0x9, PT ;  /* 0x000000091200780c */ /* 0x000fe20003f64270 */
[----:B------:R-:W-:Y:S01]  /*1b50*/  FMUL.FTZ R58, R58, UR4 ;  /* 0x000000043a3a7c20 */ /* 0x000fe20008410000 */
[----:B--2---:R-:W-:Y:S01]  /*1b60*/  FSEL R9, R30, -INF , P4 ;  /* 0xff8000001e097808 */ /* 0x004fe20002000000 */
[----:B------:R-:W-:Y:S01]  /*1b70*/  FMUL.FTZ R48, R48, UR4 ;  /* 0x0000000430307c20 */ /* 0x000fe20008410000 */
[----:B------:R-:W-:Y:S01]  /*1b80*/  FMNMX.FTZ R6, R3, R27, !PT ;  /* 0x0000001b03067209 */ /* 0x000fe20007810000 */
[----:B------:R-:W-:Y:S01]  /*1b90*/  FMUL.FTZ R59, R59, UR4 ;  /* 0x000000043b3b7c20 */ /* 0x000fe20008410000 */
[----:B------:R-:W-:Y:S01]  /*1ba0*/  ISETP.GT.AND P2, PT, R18, 0x10, PT ;  /* 0x000000101200780c */ /* 0x000fe20003f44270 */
[----:B------:R-:W1:Y:S01]  /*1bb0*/  MUFU.TANH R35, R35 ;  /* 0x0000002300237308 */ /* 0x000e620000002400 */
[----:B---3--:R-:W-:Y:S01]  /*1bc0*/  FSEL R31, R31, -INF , P3 ;  /* 0xff8000001f1f7808 */ /* 0x008fe20001800000 */
[----:B------:R-:W-:Y:S01]  /*1bd0*/  FMUL.FTZ R49, R49, UR4 ;  /* 0x0000000431317c20 */ /* 0x000fe20008410000 */
[----:B------:R-:W-:Y:S01]  /*1be0*/  FMNMX.FTZ R6, R9, R6, !PT ;  /* 0x0000000609067209 */ /* 0x000fe20007810000 */
[----:B------:R-:W-:Y:S01]  /*1bf0*/  FMUL.FTZ R62, R62, UR4 ;  /* 0x000000043e3e7c20 */ /* 0x000fe20008410000 */
[----:B------:R-:W-:Y:S01]  /*1c00*/  ISETP.GT.AND P1, PT, R18, 0x11, PT ;  /* 0x000000111200780c */ /* 0x000fe20003f24270 */
[----:B------:R-:W-:Y:S01]  /*1c10*/  FMUL.FTZ R52, R52, UR4 ;  /* 0x0000000434347c20 */ /* 0x000fe20008410000 */
[----:B----4-:R-:W-:Y:S01]  /*1c20*/  FSEL R13, R34, -INF , P2 ;  /* 0xff800000220d7808 */ /* 0x010fe20001000000 */
[----:B------:R-:W2:Y:S01]  /*1c30*/  MUFU.TANH R25, R25 ;  /* 0x0000001900197308 */ /* 0x000ea20000002400 */
[----:B------:R-:W-:Y:S01]  /*1c40*/  FMNMX.FTZ R6, R31, R6, !PT ;  /* 0x000000061f067209 */ /* 0x000fe20007810000 */
[----:B------:R-:W-:Y:S01]  /*1c50*/  FMUL.FTZ R63, R63, UR4 ;  /* 0x000000043f3f7c20 */ /* 0x000fe20008410000 */
[----:B0-----:R-:W-:Y:S01]  /*1c60*/  FSEL R7, R24, -INF , P6 ;  /* 0xff80000018077808 */ /* 0x001fe20003000000 */
[----:B------:R-:W-:Y:S01]  /*1c70*/  FMUL.FTZ R53, R53, UR4 ;  /* 0x0000000435357c20 */ /* 0x000fe20008410000 */
[----:B------:R-:W-:Y:S01]  /*1c80*/  ISETP.GT.AND P6, PT, R18, 0x18, PT ;  /* 0x000000181200780c */ /* 0x000fe20003fc4270 */
[----:B------:R-:W-:Y:S01]  /*1c90*/  FMUL.FTZ R66, R66, UR4 ;  /* 0x0000000442427c20 */ /* 0x000fe20008410000 */
[----:B------:R-:W-:Y:S01]  /*1ca0*/  FMNMX.FTZ R6, R13, R6, !PT ;  /* 0x000000060d067209 */ /* 0x000fe20007810000 */
[----:B------:R-:W0:Y:S01]  /*1cb0*/  MUFU.TANH R38, R38 ;  /* 0x0000002600267308 */ /* 0x000e220000002400 */
[----:B-1----:R-:W-:Y:S01]  /*1cc0*/  FSEL R35, R35, -INF , P1 ;  /* 0xff80000023237808 */ /* 0x002fe20000800000 */
[----:B------:R-:W-:Y:S01]  /*1cd0*/  FMUL.FTZ R56, R56, UR4 ;  /* 0x0000000438387c20 */ /* 0x000fe20008410000 */
[----:B------:R-:W-:Y:S01]  /*1ce0*/  FMUL.FTZ R67, R67, UR4 ;  /* 0x0000000443437c20 */ /* 0x000fe20008410000 */
[----:B------:R-:W-:Y:S01]  /*1cf0*/  FMUL.FTZ R57, R57, UR4 ;  /* 0x0000000439397c20 */ /* 0x000fe20008410000 */
[----:B------:R-:W-:Y:S01]  /*1d00*/  FMNMX.FTZ R6, R35, R6, !PT ;  /* 0x0000000623067209 */ /* 0x000fe20007810000 */
[----:B------:R-:W-:Y:S01]  /*1d10*/  FMUL.FTZ R70, R70, UR4 ;  /* 0x0000000446467c20 */ /* 0x000fe20008410000 */
[----:B------:R-:W-:Y:S01]  /*1d20*/  FMUL.FTZ R71, R71, UR4 ;  /* 0x0000000447477c20 */ /* 0x000fe20008410000 */
[----:B------:R-:W1:Y:S01]  /*1d30*/  MUFU.TANH R28, R28 ;  /* 0x0000001c001c7308 */ /* 0x000e620000002400 */
[----:B--2---:R-:W-:Y:S01]  /*1d40*/  FSEL R25, R25, -INF , P5 ;  /* 0xff80000019197808 */ /* 0x004fe20002800000 */
[----:B------:R-:W-:Y:S01]  /*1d50*/  FMUL.FTZ R60, R60, UR4 ;  /* 0x000000043c3c7c20 */ /* 0x000fe20008410000 */
[----:B------:R-:W-:Y:S01]  /*1d60*/  ISETP.GT.AND P5, PT, R18, 0x19, PT ;  /* 0x000000191200780c */ /* 0x000fe20003fa4270 */
[----:B------:R-:W-:Y:S01]  /*1d70*/  ULDC UR5, c[0x0][0x988] ;  /* 0x0002620000057ab9 */ /* 0x000fe20000000800 */
[----:B------:R-:W-:Y:S01]  /*1d80*/  FMUL.FTZ R61, R61, UR4 ;  /* 0x000000043d3d7c20 */ /* 0x000fe20008410000 */
[----:B------:R-:W-:Y:S01]  /*1d90*/  MOV R10, UR5 ;  /* 0x00000005000a7c02 */ /* 0x000fe20008000f00 */
[----:B------:R-:W-:Y:S01]  /*1da0*/  FMUL.FTZ R64, R64, UR4 ;  /* 0x0000000440407c20 */ /* 0x000fe20008410000 */
[----:B------:R-:W2:Y:S01]  /*1db0*/  MUFU.TANH R39, R39 ;  /* 0x0000002700277308 */ /* 0x000ea20000002400 */
[----:B0-----:R-:W-:Y:S01]  /*1dc0*/  FSEL R23, R38, -INF , P6 ;  /* 0xff80000026177808 */ /* 0x001fe20003000000 */
[----:B------:R-:W-:Y:S01]  /*1dd0*/  FMUL.FTZ R65, R65, UR4 ;  /* 0x0000000441417c20 */ /* 0x000fe20008410000 */
[----:B------:R-:W-:Y:S01]  /*1de0*/  P2R R14, PR, RZ, 0x1 ;  /* 0x00000001ff0e7803 */ /* 0x000fe20000000000 */
[----:B------:R-:W-:Y:S01]  /*1df0*/  FMUL.FTZ R68, R68, UR4 ;  /* 0x0000000444447c20 */ /* 0x000fe20008410000 */
[----:B------:R-:W-:Y:S01]  /*1e00*/  FMNMX.FTZ R6, R23, R6, !PT ;  /* 0x0000000617067209 */ /* 0x000fe20007810000 */
[----:B------:R-:W-:Y:S01]  /*1e10*/  FMUL.FTZ R69, R69, UR4 ;  /* 0x0000000445457c20 */ /* 0x000fe20008410000 */
[----:B------:R-:W-:Y:S01]  /*1e20*/  UIADD3 UR4, UR37, 0x2a840, URZ ;  /* 0x0002a84025047890 */ /* 0x000fe2000fffe03f */
[----:B------:R-:W0:Y:S01]  /*1e30*/  MUFU.TANH R29, R29 ;  /* 0x0000001d001d7308 */ /* 0x000e220000002400 */
[----:B-1----:R-:W-:Y:S01]  /*1e40*/  FSEL R15, R28, -INF , P4 ;  /* 0xff8000001c0f7808 */ /* 0x002fe20002000000 */
[--C-:B------:R-:W-:Y:S01]  /*1e50*/  IMAD.MOV.U32 R86, RZ, RZ, R87.reuse ;  /* 0x000000ffff567224 */ /* 0x100fe200078e0057 */
[----:B------:R-:W-:Y:S01]  /*1e60*/  ISETP.GT.AND P4, PT, R18, 0x20, PT ;  /* 0x000000201200780c */ /* 0x000fe20003f84270 */
[----:B------:R-:W-:Y:S01]  /*1e70*/  UPRMT UR4, UR57, 0x654, UR4 ;  /* 0x0000065439047896 */ /* 0x000fe20008000004 */
[--C-:B------:R-:W-:Y:S01]  /*1e80*/  IMAD.MOV.U32 R84, RZ, RZ, R87.reuse ;  /* 0x000000ffff547224 */ /* 0x100fe200078e0057 */
[-C--:B------:R-:W-:Y:S01]  /*1e90*/  MOV R82, R87.reuse ;  /* 0x0000005700527202 */ /* 0x080fe20000000f00 */
[--C-:B------:R-:W-:Y:S01]  /*1ea0*/  IMAD.MOV.U32 R80, RZ, RZ, R87.reuse ;  /* 0x000000ffff507224 */ /* 0x100fe200078e0057 */
[----:B------:R-:W1:Y:S01]  /*1eb0*/  MUFU.TANH R42, R42 ;  /* 0x0000002a002a7308 */ /* 0x000e620000002400 */
[----:B--2---:R-:W-:Y:S01]  /*1ec0*/  FSEL R39, R39, -INF , P5 ;  /* 0xff80000027277808 */ /* 0x004fe20002800000 */
[--C-:B------:R-:W-:Y:S01]  /*1ed0*/  IMAD.MOV.U32 R78, RZ, RZ, R87.reuse ;  /* 0x000000ffff4e7224 */ /* 0x100fe200078e0057 */
[----:B------:R-:W-:Y:S01]  /*1ee0*/  MOV R76, R87 ;  /* 0x00000057004c7202 */ /* 0x000fe20000000f00 */
[--C-:B------:R-:W-:Y:S01]  /*1ef0*/  IMAD.MOV.U32 R74, RZ, RZ, R87.reuse ;  /* 0x000000ffff4a7224 */ /* 0x100fe200078e0057 */
[----:B------:R-:W-:Y:S01]  /*1f00*/  FMNMX.FTZ R6, R39, R6, !PT ;  /* 0x0000000627067209 */ /* 0x000fe20007810000 */
[----:B------:R-:W-:Y:S01]  /*1f10*/  SYNCS.ARRIVE.TRANS64.RED.A1T0 RZ, [UR4], RZ ;  /* 0x000000ffffff79a7 */ /* 0x000fe20008100404 */
[----:B------:R-:W-:Y:S01]  /*1f20*/  IMAD.MOV.U32 R72, RZ, RZ, R87 ;  /* 0x000000ffff487224 */ /* 0x000fe200078e0057 */
[----:B------:R-:W2:Y:S01]  /*1f30*/  MUFU.TANH R32, R32 ;  /* 0x0000002000207308 */ /* 0x000ea20000002400 */
[----:B0-----:R-:W-:-:S02]  /*1f40*/  FSEL R29, R29, -INF , P3 ;  /* 0xff8000001d1d7808 */ /* 0x001fc40001800000 */
[----:B------:R-:W-:-:S05]  /*1f50*/  ISETP.GT.AND P3, PT, R18, 0x21, PT ;  /* 0x000000211200780c */ /* 0x000fca0003f64270 */
[----:B------:R-:W0:Y:S01]  /*1f60*/  MUFU.TANH R43, R43 ;  /* 0x0000002b002b7308 */ /* 0x000e220000002400 */
[----:B-1----:R-:W-:Y:S01]  /*1f70*/  FSEL R73, R42, -INF , P4 ;  /* 0xff8000002a497808 */ /* 0x002fe20002000000 */
[----:B------:R-:W-:-:S03]  /*1f80*/  IMAD.MOV.U32 R42, RZ, RZ, R87 ;  /* 0x000000ffff2a7224 */ /* 0x000fc600078e0057 */
[----:B------:R-:W-:-:S03]  /*1f90*/  FMNMX.FTZ R6, R73, R6, !PT ;  /* 0x0000000649067209 */ /* 0x000fc60007810000 */
[----:B------:R-:W1:Y:S01]  /*1fa0*/  MUFU.TANH R33, R33 ;  /* 0x0000002100217308 */ /* 0x000e620000002400 */
[----:B--2---:R-:W-:Y:S02]  /*1fb0*/  FSEL R19, R32, -INF , P2 ;  /* 0xff80000020137808 */ /* 0x004fe40001000000 */
[----:B------:R-:W-:-:S05]  /*1fc0*/  ISETP.GT.AND P2, PT, R18, 0x28, PT ;  /* 0x000000281200780c */ /* 0x000fca0003f44270 */
[----:B------:R-:W2:Y:S01]  /*1fd0*/  MUFU.TANH R46, R46 ;  /* 0x0000002e002e7308 */ /* 0x000ea20000002400 */
[----:B0-----:R-:W-:-:S04]  /*1fe0*/  FSEL R75, R43, -INF , P3 ;  /* 0xff8000002b4b7808 */ /* 0x001fc80001800000 */
[----:B------:R-:W-:-:S03]  /*1ff0*/  FMNMX.FTZ R6, R75, R6, !PT ;  /* 0x000000064b067209 */ /* 0x000fc60007810000 */
[----:B------:R-:W0:Y:S01]  /*2000*/  MUFU.TANH R36, R36 ;  /* 0x0000002400247308 */ /* 0x000e220000002400 */
[----:B-1----:R-:W-:Y:S02]  /*2010*/  FSEL R33, R33, -INF , P1 ;  /* 0xff80000021217808 */ /* 0x002fe40000800000 */
[----:B------:R-:W-:-:S05]  /*2020*/  ISETP.GT.AND P1, PT, R18, 0x29, PT ;  /* 0x000000291200780c */ /* 0x000fca0003f24270 */
[----:B------:R-:W1:Y:S01]  /*2030*/  MUFU.TANH R47, R47 ;  /* 0x0000002f002f7308 */ /* 0x000e620000002400 */
[----:B--2---:R-:W-:Y:S02]  /*2040*/  FSEL R77, R46, -INF , P2 ;  /* 0xff8000002e4d7808 */ /* 0x004fe40001000000 */
[----:B------:R-:W-:Y:S02]  /*2050*/  MOV R46, R87 ;  /* 0x00000057002e7202 */ /* 0x000fe40000000f00 */
[----:B------:R-:W-:-:S03]  /*2060*/  FMNMX.FTZ R6, R77, R6, !PT ;  /* 0x000000064d067209 */ /* 0x000fc60007810000 */
[----:B------:R-:W2:Y:S01]  /*2070*/  MUFU.TANH R37, R37 ;  /* 0x0000002500257308 */ /* 0x000ea20000002400 */
[----:B0-----:R-:W-:Y:S02]  /*2080*/  FSEL R21, R36, -INF , P6 ;  /* 0xff80000024157808 */ /* 0x001fe40003000000 */
[----:B------:R-:W-:-:S05]  /*2090*/  ISETP.GT.AND P6, PT, R18, 0x30, PT ;  /* 0x000000301200780c */ /* 0x000fca0003fc4270 */
[----:B------:R-:W0:Y:S01]  /*20a0*/  MUFU.TANH R50, R50 ;  /* 0x0000003200327308 */ /* 0x000e220000002400 */
[----:B-1----:R-:W-:-:S04]  /*20b0*/  FSEL R79, R47, -INF , P1 ;  /* 0xff8000002f4f7808 */ /* 0x002fc80000800000 */
[----:B------:R-:W-:-:S03]  /*20c0*/  FMNMX.FTZ R6, R79, R6, !PT ;  /* 0x000000064f067209 */ /* 0x000fc60007810000 */
[----:B------:R-:W1:Y:S01]  /*20d0*/  MUFU.TANH R40, R40 ;  /* 0x0000002800287308 */ /* 0x000e620000002400 */
[----:B--2---:R-:W-:Y:S02]  /*20e0*/  FSEL R37, R37, -INF , P5 ;  /* 0xff80000025257808 */ /* 0x004fe40002800000 */
[----:B------:R-:W-:-:S05]  /*20f0*/  ISETP.GT.AND P5, PT, R18, 0x31, PT ;  /* 0x000000311200780c */ /* 0x000fca0003fa4270 */
[----:B------:R-:W2:Y:S01]  /*2100*/  MUFU.TANH R51, R51 ;  /* 0x0000003300337308 */ /* 0x000ea20000002400 */
[----:B0-----:R-:W-:Y:S01]  /*2110*/  FSEL R81, R50, -INF , P6 ;  /* 0xff80000032517808 */ /* 0x001fe20003000000 */
[----:B------:R-:W-:-:S03]  /*2120*/  IMAD.MOV.U32 R50, RZ, RZ, R87 ;  /* 0x000000ffff327224 */ /* 0x000fc600078e0057 */
[----:B------:R-:W-:-:S03]  /*2130*/  FMNMX.FTZ R6, R81, R6, !PT ;  /* 0x0000000651067209 */ /* 0x000fc60007810000 */
[----:B------:R-:W0:Y:S01]  /*2140*/  MUFU.TANH R41, R41 ;  /* 0x0000002900297308 */ /* 0x000e220000002400 */
[----:B-1----:R-:W-:Y:S02]  /*2150*/  FSEL R43, R40, -INF , P4 ;  /* 0xff800000282b7808 */ /* 0x002fe40002000000 */
[----:B------:R-:W-:Y:S02]  /*2160*/  ISETP.GT.AND P4, PT, R18, 0x38, PT ;  /* 0x000000381200780c */ /* 0x000fe40003f84270 */
[----:B------:R-:W-:-:S03]  /*2170*/  MOV R40, R87 ;  /* 0x0000005700287202 */ /* 0x000fc60000000f00 */
[----:B------:R-:W1:Y:S01]  /*2180*/  MUFU.TANH R54, R54 ;  /* 0x0000003600367308 */ /* 0x000e620000002400 */
[----:B--2---:R-:W-:-:S04]  /*2190*/  FSEL R83, R51, -INF , P5 ;  /* 0xff80000033537808 */ /* 0x004fc80002800000 */
[----:B------:R-:W-:-:S03]  /*21a0*/  FMNMX.FTZ R6, R83, R6, !PT ;  /* 0x0000000653067209 */ /* 0x000fc60007810000 */
[----:B------:R-:W2:Y:S01]  /*21b0*/  MUFU.TANH R44, R44 ;  /* 0x0000002c002c7308 */ /* 0x000ea20000002400 */
[----:B0-----:R-:W-:Y:S02]  /*21c0*/  FSEL R41, R41, -INF , P3 ;  /* 0xff80000029297808 */ /* 0x001fe40001800000 */
[----:B------:R-:W-:-:S05]  /*21d0*/  ISETP.GT.AND P3, PT, R18, 0x39, PT ;  /* 0x000000391200780c */ /* 0x000fca0003f64270 */
[----:B------:R-:W0:Y:S01]  /*21e0*/  MUFU.TANH R55, R55 ;  /* 0x0000003700377308 */ /* 0x000e220000002400 */
[----:B-1----:R-:W-:Y:S01]  /*21f0*/  FSEL R85, R54, -INF , P4 ;  /* 0xff80000036557808 */ /* 0x002fe20002000000 */
[----:B------:R-:W-:-:S03]  /*2200*/  IMAD.MOV.U32 R54, RZ, RZ, R87 ;  /* 0x000000ffff367224 */ /* 0x000fc600078e0057 */
[----:B------:R-:W-:-:S03]  /*2210*/  FMNMX.FTZ R6, R85, R6, !PT ;  /* 0x0000000655067209 */ /* 0x000fc60007810000 */
[----:B------:R-:W1:Y:S01]  /*2220*/  MUFU.TANH R45, R45 ;  /* 0x0000002d002d7308 */ /* 0x000e620000002400 */
[----:B--2---:R-:W-:Y:S01]  /*2230*/  FSEL R47, R44, -INF , P2 ;  /* 0xff8000002c2f7808 */ /* 0x004fe20001000000 */
[----:B------:R-:W-:Y:S01]  /*2240*/  IMAD.MOV.U32 R44, RZ, RZ, R87 ;  /* 0x000000ffff2c7224 */ /* 0x000fe200078e0057 */
        /* <DEDUP_REMOVED lines=12> */
[----:B0-----:R-:W-:Y:S01]  /*2310*/  FSEL R51, R48, -INF , P6 ;  /* 0xff80000030337808 */ /* 0x001fe20003000000 */
[----:B------:R-:W-:Y:S01]  /*2320*/  IMAD.MOV.U32 R48, RZ, RZ, R87 ;  /* 0x000000ffff307224 */ /* 0x000fe200078e0057 */
        /* <DEDUP_REMOVED lines=35> */
[----:B------:R-:W-:Y:S01]  /*2560*/  MUFU.TANH R60, R60 ;  /* 0x0000003c003c7308 */ /* 0x000fe20000002400 */
[----:B--2---:R-:W-:Y:S02]  /*2570*/  FSEL R99, R70, -INF , P2 ;  /* 0xff80000046637808 */ /* 0x004fe40001000000 */
[----:B------:R-:W-:Y:S02]  /*2580*/  MOV R70, R87 ;  /* 0x0000005700467202 */ /* 0x000fe40000000f00 */
[----:B------:R-:W-:-:S03]  /*2590*/  FMNMX.FTZ R6, R99, R6, !PT ;  /* 0x0000000663067209 */ /* 0x000fc60007810000 */
[----:B------:R-:W1:Y:S01]  /*25a0*/  MUFU.TANH R61, R61 ;  /* 0x0000003d003d7308 */ /* 0x000e620000002400 */
[----:B0-----:R-:W-:-:S04]  /*25b0*/  FSEL R71, R71, -INF , P1 ;  /* 0xff80000047477808 */ /* 0x001fc80000800000 */
[----:B------:R-:W-:-:S03]  /*25c0*/  FMNMX.FTZ R6, R71, R6, !PT ;  /* 0x0000000647067209 */ /* 0x000fc60007810000 */
[----:B------:R-:W-:Y:S02]  /*25d0*/  MUFU.TANH R64, R64 ;  /* 0x0000004000407308 */ /* 0x000fe40000002400 */
[----:B------:R-:W0:Y:S06]  /*25e0*/  SHFL.BFLY PT, R11, R6, 0x2, 0x1f ;  /* 0x0c401f00060b7f89 */ /* 0x000e2c00000e0000 */
[----:B------:R-:W2:Y:S01]  /*25f0*/  MUFU.TANH R65, R65 ;  /* 0x0000004100417308 */ /* 0x000ea20000002400 */
[----:B-1----:R-:W-:-:S07]  /*2600*/  FSEL R61, R61, -INF , P5 ;  /* 0xff8000003d3d7808 */ /* 0x002fce0002800000 */
[----:B------:R-:W-:Y:S08]  /*2610*/  MUFU.TANH R68, R68 ;  /* 0x0000004400447308 */ /* 0x000ff00000002400 */
[----:B------:R-:W1:Y:S01]  /*2620*/  MUFU.TANH R69, R69 ;  /* 0x0000004500457308 */ /* 0x000e620000002400 */
[----:B--2---:R-:W-:Y:S02]  /*2630*/  FSEL R65, R65, -INF , P3 ;  /* 0xff80000041417808 */ /* 0x004fe40001800000 */
[----:B0-----:R-:W-:-:S02]  /*2640*/  FMNMX.FTZ R8, R6, R11, !PT ;  /* 0x0000000b06087209 */ /* 0x001fc40007810000 */
[----:B------:R-:W-:-:S03]  /*2650*/  FMNMX.FTZ R6, R7, R25, !PT ;  /* 0x0000001907067209 */ /* 0x000fc60007810000 */
[----:B------:R-:W0:Y:S01]  /*2660*/  SHFL.BFLY PT, R11, R8, 0x1, 0x1f ;  /* 0x0c201f00080b7f89 */ /* 0x000e2200000e0000 */
[----:B------:R-:W-:-:S04]  /*2670*/  FMNMX.FTZ R6, R15, R6, !PT ;  /* 0x000000060f067209 */ /* 0x000fc80007810000 */
[----:B------:R-:W-:-:S04]  /*2680*/  FMNMX.FTZ R6, R29, R6, !PT ;  /* 0x000000061d067209 */ /* 0x000fc80007810000 */
[----:B------:R-:W-:Y:S02]  /*2690*/  FMNMX.FTZ R6, R19, R6, !PT ;  /* 0x0000000613067209 */ /* 0x000fe40007810000 */
[----:B-1----:R-:W-:Y:S02]  /*26a0*/  FSEL R69, R69, -INF , P1 ;  /* 0xff80000045457808 */ /* 0x002fe40000800000 */
[----:B------:R-:W-:-:S04]  /*26b0*/  FMNMX.FTZ R6, R33, R6, !PT ;  /* 0x0000000621067209 */ /* 0x000fc80007810000 */
[----:B------:R-:W-:-:S04]  /*26c0*/  FMNMX.FTZ R6, R21, R6, !PT ;  /* 0x0000000615067209 */ /* 0x000fc80007810000 */
[----:B------:R-:W-:Y:S02]  /*26d0*/  FMNMX.FTZ R6, R37, R6, !PT ;  /* 0x0000000625067209 */ /* 0x000fe40007810000 */
[----:B0-----:R-:W-:Y:S02]  /*26e0*/  FMNMX.FTZ R11, R8, R11, !PT ;  /* 0x0000000b080b7209 */ /* 0x001fe40007810000 */
[----:B------:R-:W-:Y:S02]  /*26f0*/  FMNMX.FTZ R6, R43, R6, !PT ;  /* 0x000000062b067209 */ /* 0x000fe40007810000 */
[C---:B------:R-:W-:Y:S01]  /*2700*/  FSETP.NEU.FTZ.AND P0, PT, R11.reuse, -INF , PT ;  /* 0xff8000000b00780b */ /* 0x040fe20003f1d000 */
[----:B------:R-:W-:Y:S01]  /*2710*/  FMUL.FTZ R12, R11, R10 ;  /* 0x0000000a0b0c7220 */ /* 0x000fe20000410000 */
[----:B------:R-:W-:-:S04]  /*2720*/  FMNMX.FTZ R6, R41, R6, !PT ;  /* 0x0000000629067209 */ /* 0x000fc80007810000 */
[----:B------:R-:W-:Y:S02]  /*2730*/  FMNMX.FTZ R6, R47, R6, !PT ;  /* 0x000000062f067209 */ /* 0x000fe40007810000 */
[----:B------:R-:W-:Y:S02]  /*2740*/  FSEL R12, R12, RZ, P0 ;  /* 0x000000ff0c0c7208 */ /* 0x000fe40000000000 */
[----:B------:R-:W-:Y:S02]  /*2750*/  FMNMX.FTZ R6, R45, R6, !PT ;  /* 0x000000062d067209 */ /* 0x000fe40007810000 */
[----:B------:R-:W-:Y:S01]  /*2760*/  ISETP.NE.AND P0, PT, R14, RZ, PT ;  /* 0x000000ff0e00720c */ /* 0x000fe20003f05270 */
[--C-:B------:R-:W-:Y:S01]  /*2770*/  FFMA.FTZ R3, R3, R10, -R12.reuse ;  /* 0x0000000a03037223 */ /* 0x100fe2000001080c */
[----:B------:R-:W-:Y:S01]  /*2780*/  FMNMX.FTZ R6, R51, R6, !PT ;  /* 0x0000000633067209 */ /* 0x000fe20007810000 */
[-CC-:B------:R-:W-:Y:S01]  /*2790*/  FFMA.FTZ R9, R9, R10.reuse, -R12.reuse ;  /* 0x0000000a09097223 */ /* 0x180fe2000001080c */
[--C-:B------:R-:W-:Y:S01]  /*27a0*/  FFMA.FTZ R23, R23, R10, -R12.reuse ;  /* 0x0000000a17177223 */ /* 0x100fe2000001080c */
[----:B------:R0:W-:Y:S01]  /*27b0*/  MUFU.EX2 R137, R3 ;  /* 0x0000000300897308 */ /* 0x0001e20000000800 */
[----:B------:R-:W-:Y:S01]  /*27c0*/  FMNMX.FTZ R6, R49, R6, !PT ;  /* 0x0000000631067209 */ /* 0x000fe20007810000 */
[-CC-:B------:R-:W-:Y:S01]  /*27d0*/  FFMA.FTZ R13, R13, R10.reuse, -R12.reuse ;  /* 0x0000000a0d0d7223 */ /* 0x180fe2000001080c */
[-CC-:B------:R-:W-:Y:S01]  /*27e0*/  FFMA.FTZ R27, R27, R10.reuse, -R12.reuse ;  /* 0x0000000a1b1b7223 */ /* 0x180fe2000001080c */
[--C-:B------:R-:W-:Y:S01]  /*27f0*/  FFMA.FTZ R31, R31, R10, -R12.reuse ;  /* 0x0000000a1f1f7223 */ /* 0x100fe2000001080c */
[----:B------:R-:W-:Y:S01]  /*2800*/  FMNMX.FTZ R6, R55, R6, !PT ;  /* 0x0000000637067209 */ /* 0x000fe20007810000 */
[-CC-:B------:R-:W-:Y:S01]  /*2810*/  FFMA.FTZ R35, R35, R10.reuse, -R12.reuse ;  /* 0x0000000a23237223 */ /* 0x180fe2000001080c */
[--C-:B------:R-:W-:Y:S01]  /*2820*/  FFMA.FTZ R39, R39, R10, -R12.reuse ;  /* 0x0000000a27277223 */ /* 0x100fe2000001080c */
[----:B------:R1:W-:Y:S01]  /*2830*/  MUFU.EX2 R139, R9 ;  /* 0x00000009008b7308 */ /* 0x0003e20000000800 */
[----:B------:R-:W-:Y:S01]  /*2840*/  FMNMX.FTZ R6, R53, R6, !PT ;  /* 0x0000000635067209 */ /* 0x000fe20007810000 */
[-CC-:B------:R-:W-:Y:S01]  /*2850*/  FFMA.FTZ R73, R73, R10.reuse, -R12.reuse ;  /* 0x0000000a49497223 */ /* 0x180fe2000001080c */
[----:B0-----:R-:W-:Y:S01]  /*2860*/  FSEL R3, R60, -INF , P6 ;  /* 0xff8000003c037808 */ /* 0x001fe20003000000 */
[--C-:B------:R-:W-:Y:S01]  /*2870*/  FFMA.FTZ R75, R75, R10, -R12.reuse ;  /* 0x0000000a4b4b7223 */ /* 0x100fe2000001080c */
[----:B------:R-:W-:Y:S01]  /*2880*/  FMNMX.FTZ R6, R59, R6, !PT ;  /* 0x000000063b067209 */ /* 0x000fe20007810000 */
[-CC-:B------:R-:W-:Y:S01]  /*2890*/  FFMA.FTZ R77, R77, R10.reuse, -R12.reuse ;  /* 0x0000000a4d4d7223 */ /* 0x180fe2000001080c */
[--C-:B------:R-:W-:Y:S01]  /*28a0*/  FFMA.FTZ R79, R79, R10, -R12.reuse ;  /* 0x0000000a4f4f7223 */ /* 0x100fe2000001080c */
[----:B------:R0:W-:Y:S01]  /*28b0*/  MUFU.EX2 R143, R23 ;  /* 0x00000017008f7308 */ /* 0x0001e20000000800 */
[----:B------:R-:W-:Y:S01]  /*28c0*/  FMNMX.FTZ R6, R57, R6, !PT ;  /* 0x0000000639067209 */ /* 0x000fe20007810000 */
[-CC-:B------:R-:W-:Y:S01]  /*28d0*/  FFMA.FTZ R81, R81, R10.reuse, -R12.reuse ;  /* 0x0000000a51517223 */ /* 0x180fe2000001080c */
[----:B-1----:R-:W-:Y:S01]  /*28e0*/  FSEL R9, R64, -INF , P4 ;  /* 0xff80000040097808 */ /* 0x002fe20002000000 */
        /* <DEDUP_REMOVED lines=12> */
[----:B------:R-:W0:Y:S01]  /*29b0*/  MUFU.EX2 R14, R27 ;  /* 0x0000001b000e7308 */ /* 0x000e220000000800 */
[----:B------:R-:W-:Y:S01]  /*29c0*/  FMNMX.FTZ R6, R65, R6, !PT ;  /* 0x0000000641067209 */ /* 0x000fe20007810000 */
[-CC-:B------:R-:W-:Y:S01]  /*29d0*/  FFMA.FTZ R97, R97, R10.reuse, -R12.reuse ;  /* 0x0000000a61617223 */ /* 0x180fe2000001080c */
[-CC-:B------:R-:W-:Y:S01]  /*29e0*/  FFMA.FTZ R67, R67, R10.reuse, -R12.reuse ;  /* 0x0000000a43437223 */ /* 0x180fe2000001080c */
[--C-:B------:R-:W-:Y:S01]  /*29f0*/  FFMA.FTZ R99, R99, R10, -R12.reuse ;  /* 0x0000000a63637223 */ /* 0x100fe2000001080c */
[----:B------:R-:W-:Y:S01]  /*2a00*/  FMNMX.FTZ R6, R23, R6, !PT ;  /* 0x0000000617067209 */ /* 0x000fe20007810000 */
[----:B------:R-:W-:Y:S01]  /*2a10*/  FFMA.FTZ R12, R71, R10, -R12 ;  /* 0x0000000a470c7223 */ /* 0x000fe2000001080c */
[--C-:B------:R-:W-:Y:S01]  /*2a20*/  IMAD.MOV.U32 R71, RZ, RZ, R87.reuse ;  /* 0x000000ffff477224 */ /* 0x100fe200078e0057 */
[----:B------:R2:W-:Y:S01]  /*2a30*/  MUFU.EX2 R18, R31 ;  /* 0x0000001f00127308 */ /* 0x0005e20000000800 */
[----:B------:R-:W-:Y:S01]  /*2a40*/  FMNMX.FTZ R6, R69, R6, !PT ;  /* 0x0000000645067209 */ /* 0x000fe20007810000 */
[--C-:B------:R-:W-:Y:S01]  /*2a50*/  IMAD.MOV.U32 R68, RZ, RZ, R87.reuse ;  /* 0x000000ffff447224 */ /* 0x100fe200078e0057 */
[----:B------:R-:W-:Y:S01]  /*2a60*/  MOV R64, R87 ;  /* 0x0000005700407202 */ /* 0x000fe20000000f00 */
[----:B------:R-:W-:-:S02]  /*2a70*/  IMAD.MOV.U32 R60, RZ, RZ, R87 ;  /* 0x000000ffff3c7224 */ /* 0x000fc400078e0057 */
[----:B-1----:R-:W1:Y:S02]  /*2a80*/  SHFL.BFLY PT, R13, R6, 0x2, 0x1f ;  /* 0x0c401f00060d7f89 */ /* 0x002e6400000e0000 */
[----:B------:R3:W-:Y:S01]  /*2a90*/  MUFU.EX2 R20, R35 ;  /* 0x0000002300147308 */ /* 0x0007e20000000800 */
[----:B0-----:R-:W-:Y:S01]  /*2aa0*/  FADD.FTZ R36, R137, R14 ;  /* 0x0000000e89247221 */ /* 0x001fe20000010000 */
[----:B------:R-:W-:Y:S02]  /*2ab0*/  F2FP.F16.F32.PACK_AB R137, R14, R137 ;  /* 0x000000890e89723e */ /* 0x000fe400000000ff */
[----:B--2---:R-:W-:-:S04]  /*2ac0*/  MOV R31, R87 ;  /* 0x00000057001f7202 */ /* 0x004fc80000000f00 */
[----:B------:R0:W-:Y:S01]  /*2ad0*/  MUFU.EX2 R22, R39 ;  /* 0x0000002700167308 */ /* 0x0001e20000000800 */
[----:B---3--:R-:W-:-:S07]  /*2ae0*/  IMAD.MOV.U32 R35, RZ, RZ, R87 ;  /* 0x000000ffff237224 */ /* 0x008fce00078e0057 */
[----:B------:R-:W-:Y:S01]  /*2af0*/  MUFU.EX2 R73, R73 ;  /* 0x0000004900497308 */ /* 0x000fe20000000800 */
[----:B0-----:R-:W-:Y:S01]  /*2b00*/  IMAD.MOV.U32 R39, RZ, RZ, R87 ;  /* 0x000000ffff277224 */ /* 0x001fe200078e0057 */
[----:B-1----:R-:W-:-:S06]  /*2b10*/  FMNMX.FTZ R8, R6, R13, !PT ;  /* 0x0000000d06087209 */ /* 0x002fcc0007810000 */
[----:B------:R0:W1:Y:S01]  /*2b20*/  MUFU.EX2 R24, R75 ;  /* 0x0000004b00187308 */ /* 0x0000620000000800 */
[----:B------:R-:W2:Y:S07]  /*2b30*/  SHFL.BFLY PT, R13, R8, 0x1, 0x1f ;  /* 0x0c201f00080d7f89 */ /* 0x000eae00000e0000 */
[----:B------:R-:W-:Y:S01]  /*2b40*/  MUFU.EX2 R77, R77 ;  /* 0x0000004d004d7308 */ /* 0x000fe20000000800 */
[----:B0-----:R-:W-:-:S07]  /*2b50*/  IMAD.MOV.U32 R75, RZ, RZ, R87 ;  /* 0x000000ffff4b7224 */ /* 0x001fce00078e0057 */
[----:B------:R0:W3:Y:S01]  /*2b60*/  MUFU.EX2 R26, R79 ;  /* 0x0000004f001a7308 */ /* 0x0000e20000000800 */
[----:B-1----:R-:W-:-:S07]  /*2b70*/  F2FP.F16.F32.PACK_AB R145, R24, R73 ;  /* 0x000000491891723e */ /* 0x002fce00000000ff */
[----:B------:R-:W-:Y:S01]  /*2b80*/  MUFU.EX2 R81, R81 ;  /* 0x0000005100517308 */ /* 0x000fe20000000800 */
[----:B0-----:R-:W-:Y:S02]  /*2b90*/  MOV R79, R87 ;  /* 0x00000057004f7202 */ /* 0x001fe40000000f00 */
[----:B--2---:R-:W-:-:S04]  /*2ba0*/  FMNMX.FTZ R13, R8, R13, !PT ;  /* 0x0000000d080d7209 */ /* 0x004fc80007810000 */
[C---:B------:R-:W-:Y:S01]  /*2bb0*/  FSETP.NEU.FTZ.AND P1, PT, R13.reuse, -INF , PT ;  /* 0xff8000000d00780b */ /* 0x040fe20003f3d000 */
[----:B------:R-:W-:Y:S01]  /*2bc0*/  FMUL.FTZ R6, R13, R10 ;  /* 0x0000000a0d067220 */ /* 0x000fe20000410000 */
[----:B------:R-:W0:Y:S01]  /*2bd0*/  MUFU.EX2 R28, R83 ;  /* 0x00000053001c7308 */ /* 0x000e220000000800 */
[----:B---3--:R-:W-:-:S03]  /*2be0*/  F2FP.F16.F32.PACK_AB R147, R26, R77 ;  /* 0x0000004d1a93723e */ /* 0x008fc600000000ff */
[----:B------:R-:W-:-:S04]  /*2bf0*/  FSEL R6, R6, RZ, P1 ;  /* 0x000000ff06067208 */ /* 0x000fc80000800000 */
[----:B------:R-:W-:Y:S01]  /*2c00*/  MUFU.EX2 R85, R85 ;  /* 0x0000005500557308 */ /* 0x000fe20000000800 */
[-CC-:B------:R-:W-:Y:S01]  /*2c10*/  FFMA.FTZ R7, R7, R10.reuse, -R6.reuse ;  /* 0x0000000a07077223 */ /* 0x180fe20000010806 */
[-CC-:B------:R-:W-:Y:S01]  /*2c20*/  FFMA.FTZ R25, R25, R10.reuse, -R6.reuse ;  /* 0x0000000a19197223 */ /* 0x180fe20000010806 */
[-CC-:B------:R-:W-:Y:S01]  /*2c30*/  FFMA.FTZ R15, R15, R10.reuse, -R6.reuse ;  /* 0x0000000a0f0f7223 */ /* 0x180fe20000010806 */
[-CC-:B------:R-:W-:Y:S01]  /*2c40*/  FFMA.FTZ R29, R29, R10.reuse, -R6.reuse ;  /* 0x0000000a1d1d7223 */ /* 0x180fe20000010806 */
[-CC-:B------:R-:W-:Y:S01]  /*2c50*/  FFMA.FTZ R19, R19, R10.reuse, -R6.reuse ;  /* 0x0000000a13137223 */ /* 0x180fe20000010806 */
[-CC-:B------:R-:W-:Y:S01]  /*2c60*/  FFMA.FTZ R33, R33, R10.reuse, -R6.reuse ;  /* 0x0000000a21217223 */ /* 0x180fe20000010806 */
[-CC-:B------:R-:W-:Y:S01]  /*2c70*/  FFMA.FTZ R21, R21, R10.reuse, -R6.reuse ;  /* 0x0000000a15157223 */ /* 0x180fe20000010806 */
        /* <DEDUP_REMOVED lines=8> */
[----:B------:R1:W2:Y:S01]  /*2d00*/  MUFU.EX2 R136, R25 ;  /* 0x0000001900887308 */ /* 0x0002a20000000800 */
[-CC-:B------:R-:W-:Y:S01]  /*2d10*/  FFMA.FTZ R55, R55, R10.reuse, -R6.reuse ;  /* 0x0000000a37377223 */ /* 0x180fe20000010806 */
[-CC-:B------:R-:W-:Y:S01]  /*2d20*/  FFMA.FTZ R53, R53, R10.reuse, -R6.reuse ;  /* 0x0000000a35357223 */ /* 0x180fe20000010806 */
[-CC-:B------:R-:W-:Y:S01]  /*2d30*/  FFMA.FTZ R59, R59, R10.reuse, -R6.reuse ;  /* 0x0000000a3b3b7223 */ /* 0x180fe20000010806 */
[-CC-:B------:R-:W-:Y:S01]  /*2d40*/  FFMA.FTZ R57, R57, R10.reuse, -R6.reuse ;  /* 0x0000000a39397223 */ /* 0x180fe20000010806 */
[-CC-:B------:R-:W-:Y:S01]  /*2d50*/  FFMA.FTZ R3, R3, R10.reuse, -R6.reuse ;  /* 0x0000000a03037223 */ /* 0x180fe20000010806 */
[-CC-:B------:R-:W-:Y:S01]  /*2d60*/  FFMA.FTZ R61, R61, R10.reuse, -R6.reuse ;  /* 0x0000000a3d3d7223 */ /* 0x180fe20000010806 */
[-C--:B------:R-:W-:Y:S01]  /*2d70*/  FFMA.FTZ R9, R9, R10.reuse, -R6 ;  /* 0x0000000a09097223 */ /* 0x080fe20000010806 */
[----:B------:R-:W3:Y:S01]  /*2d80*/  MUFU.EX2 R15, R15 ;  /* 0x0000000f000f7308 */ /* 0x000ee20000000800 */
[----:B-1----:R-:W-:Y:S01]  /*2d90*/  FADD.FTZ R25, R139, R36 ;  /* 0x000000248b197221 */ /* 0x002fe20000010000 */
[-CC-:B------:R-:W-:Y:S01]  /*2da0*/  FFMA.FTZ R65, R65, R10.reuse, -R6.reuse ;  /* 0x0000000a41417223 */ /* 0x180fe20000010806 */
[-CC-:B------:R-:W-:Y:S01]  /*2db0*/  FFMA.FTZ R23, R23, R10.reuse, -R6.reuse ;  /* 0x0000000a17177223 */ /* 0x180fe20000010806 */
[----:B------:R-:W-:Y:S01]  /*2dc0*/  FFMA.FTZ R69, R69, R10, -R6 ;  /* 0x0000000a45457223 */ /* 0x000fe20000010806 */
[----:B------:R-:W-:Y:S01]  /*2dd0*/  FADD.FTZ R36, R18, R25 ;  /* 0x0000001912247221 */ /* 0x000fe20000010000 */
[----:B0-----:R-:W-:Y:S01]  /*2de0*/  F2FP.F16.F32.PACK_AB R149, R28, R81 ;  /* 0x000000511c95723e */ /* 0x001fe200000000ff */
[----:B------:R-:W-:Y:S01]  /*2df0*/  IMAD.MOV.U32 R83, RZ, RZ, R87 ;  /* 0x000000ffff537224 */ /* 0x000fe200078e0057 */
[----:B------:R0:W1:Y:S01]  /*2e00*/  MUFU.EX2 R138, R29 ;  /* 0x0000001d008a7308 */ /* 0x0000620000000800 */
[----:B------:R-:W-:Y:S01]  /*2e10*/  FADD.FTZ R25, R141, R36 ;  /* 0x000000248d197221 */ /* 0x000fe20000010000 */
[----:B--2---:R-:W-:Y:S01]  /*2e20*/  FADD.FTZ R36, R7, R136 ;  /* 0x0000008807247221 */ /* 0x004fe20000010000 */
[----:B------:R-:W-:-:S02]  /*2e30*/  F2FP.F16.F32.PACK_AB R136, R136, R7 ;  /* 0x000000078888723e */ /* 0x000fc400000000ff */
[----:B------:R-:W-:Y:S01]  /*2e40*/  FADD.FTZ R38, R20, R25 ;  /* 0x0000001914267221 */ /* 0x000fe20000010000 */
[----:B------:R-:W-:Y:S02]  /*2e50*/  F2FP.F16.F32.PACK_AB R139, R18, R139 ;  /* 0x0000008b128b723e */ /* 0x000fe400000000ff */
[----:B------:R-:W2:Y:S01]  /*2e60*/  MUFU.EX2 R19, R19 ;  /* 0x0000001300137308 */ /* 0x000ea20000000800 */
[----:B---3--:R-:W-:Y:S01]  /*2e70*/  FADD.FTZ R25, R15, R36 ;  /* 0x000000240f197221 */ /* 0x008fe20000010000 */
[----:B------:R-:W-:Y:S01]  /*2e80*/  FADD.FTZ R27, R143, R38 ;  /* 0x000000268f1b7221 */ /* 0x000fe20000010000 */
[----:B------:R-:W-:Y:S01]  /*2e90*/  F2FP.F16.F32.PACK_AB R141, R20, R141 ;  /* 0x0000008d148d723e */ /* 0x000fe200000000ff */
[----:B0-----:R-:W-:Y:S01]  /*2ea0*/  IMAD.MOV.U32 R29, RZ, RZ, R87 ;  /* 0x000000ffff1d7224 */ /* 0x001fe200078e0057 */
[C---:B------:R-:W-:Y:S01]  /*2eb0*/  F2FP.F16.F32.PACK_AB R143, R22.reuse, R143 ;  /* 0x0000008f168f723e */ /* 0x040fe200000000ff */
[----:B------:R-:W-:Y:S02]  /*2ec0*/  FADD.FTZ R38, R22, R27 ;  /* 0x0000001b16267221 */ /* 0x000fe40000010000 */
[----:B------:R0:W3:Y:S01]  /*2ed0*/  MUFU.EX2 R140, R33 ;  /* 0x00000021008c7308 */ /* 0x0000e20000000800 */
[C---:B-1----:R-:W-:Y:S01]  /*2ee0*/  FADD.FTZ R36, R138.reuse, R25 ;  /* 0x000000198a247221 */ /* 0x042fe20000010000 */
[----:B------:R-:W-:Y:S01]  /*2ef0*/  FADD.FTZ R27, R73, R38 ;  /* 0x00000026491b7221 */ /* 0x000fe20000010000 */
[----:B------:R-:W-:Y:S01]  /*2f00*/  F2FP.F16.F32.PACK_AB R138, R138, R15 ;  /* 0x0000000f8a8a723e */ /* 0x000fe200000000ff */
[----:B------:R-:W-:Y:S01]  /*2f10*/  VIADD R15, R17, 0xfffffffe ;  /* 0xfffffffe110f7836 */ /* 0x000fe20000000000 */
[----:B------:R-:W-:Y:S01]  /*2f20*/  MOV R73, R87 ;  /* 0x0000005700497202 */ /* 0x000fe20000000f00 */
[----:B------:R-:W-:Y:S01]  /*2f30*/  FADD.FTZ R38, R24, R27 ;  /* 0x0000001b18267221 */ /* 0x000fe20000010000 */
[--C-:B------:R-:W-:Y:S01]  /*2f40*/  IMAD.MOV.U32 R24, RZ, RZ, R87.reuse ;  /* 0x000000ffff187224 */ /* 0x100fe200078e0057 */
[----:B------:R-:W1:Y:S01]  /*2f50*/  MUFU.EX2 R21, R21 ;  /* 0x0000001500157308 */ /* 0x000e620000000800 */
[----:B--2---:R-:W-:Y:S01]  /*2f60*/  FADD.FTZ R25, R19, R36 ;  /* 0x0000002413197221 */ /* 0x004fe20000010000 */
[----:B------:R-:W-:Y:S01]  /*2f70*/  FADD.FTZ R27, R77, R38 ;  /* 0x000000264d1b7221 */ /* 0x000fe20000010000 */
[----:B------:R-:W-:Y:S01]  /*2f80*/  ISETP.GE.AND P1, PT, R15, R16, PT ;  /* 0x000000100f00720c */ /* 0x000fe20003f26270 */
[----:B------:R-:W-:-:S02]  /*2f90*/  IMAD.MOV.U32 R77, RZ, RZ, R87 ;  /* 0x000000ffff4d7224 */ /* 0x000fc400078e0057 */
[----:B------:R-:W-:Y:S01]  /*2fa0*/  FADD.FTZ R38, R26, R27 ;  /* 0x0000001b1a267221 */ /* 0x000fe20000010000 */
[----:B0-----:R-:W-:Y:S01]  /*2fb0*/  IMAD.MOV.U32 R33, RZ, RZ, R87 ;  /* 0x000000ffff217224 */ /* 0x001fe200078e0057 */
[----:B------:R0:W2:Y:S01]  /*2fc0*/  MUFU.EX2 R142, R37 ;  /* 0x00000025008e7308 */ /* 0x0000a20000000800 */
[C---:B---3--:R-:W-:Y:S01]  /*2fd0*/  FADD.FTZ R36, R140.reuse, R25 ;  /* 0x000000198c247221 */ /* 0x048fe20000010000 */
[----:B------:R-:W-:Y:S01]  /*2fe0*/  FADD.FTZ R27, R81, R38 ;  /* 0x00000026511b7221 */ /* 0x000fe20000010000 */
[----:B------:R-:W-:Y:S01]  /*2ff0*/  F2FP.F16.F32.PACK_AB R140, R140, R19 ;  /* 0x000000138c8c723e */ /* 0x000fe200000000ff */
[----:B------:R-:W-:Y:S02]  /*3000*/  IMAD.MOV.U32 R81, RZ, RZ, R87 ;  /* 0x000000ffff517224 */ /* 0x000fe400078e0057 */
[----:B------:R-:W-:Y:S01]  /*3010*/  FADD.FTZ R38, R28, R27 ;  /* 0x0000001b1c267221 */ /* 0x000fe20000010000 */
[-C--:B------:R-:W-:Y:S01]  /*3020*/  MOV R28, R87.reuse ;  /* 0x00000057001c7202 */ /* 0x080fe20000000f00 */
[----:B------:R-:W3:Y:S01]  /*3030*/  MUFU.EX2 R43, R43 ;  /* 0x0000002b002b7308 */ /* 0x000ee20000000800 */
[----:B-1----:R-:W-:Y:S01]  /*3040*/  FADD.FTZ R25, R21, R36 ;  /* 0x0000002415197221 */ /* 0x002fe20000010000 */
[----:B------:R-:W-:Y:S01]  /*3050*/  FADD.FTZ R27, R85, R38 ;  /* 0x00000026551b7221 */ /* 0x000fe20000010000 */
[----:B0-----:R-:W-:Y:S01]  /*3060*/  MOV R37, R87 ;  /* 0x0000005700257202 */ /* 0x001fe20000000f00 */
[----:B------:R-:W-:-:S04]  /*3070*/  IMAD.MOV.U32 R26, RZ, RZ, R87 ;  /* 0x000000ffff1a7224 */ /* 0x000fc800078e0057 */
[----:B------:R0:W1:Y:S01]  /*3080*/  MUFU.EX2 R144, R41 ;  /* 0x0000002900907308 */ /* 0x0000620000000800 */
[C---:B--2---:R-:W-:Y:S01]  /*3090*/  FADD.FTZ R36, R142.reuse, R25 ;  /* 0x000000198e247221 */ /* 0x044fe20000010000 */
[----:B------:R-:W-:-:S06]  /*30a0*/  F2FP.F16.F32.PACK_AB R142, R142, R21 ;  /* 0x000000158e8e723e */ /* 0x000fcc00000000ff */
[----:B------:R-:W2:Y:S01]  /*30b0*/  MUFU.EX2 R47, R47 ;  /* 0x0000002f002f7308 */ /* 0x000ea20000000800 */
[----:B---3--:R-:W-:Y:S01]  /*30c0*/  FADD.FTZ R25, R43, R36 ;  /* 0x000000242b197221 */ /* 0x008fe20000010000 */
[----:B0-----:R-:W-:-:S06]  /*30d0*/  IMAD.MOV.U32 R41, RZ, RZ, R87 ;  /* 0x000000ffff297224 */ /* 0x001fcc00078e0057 */
[----:B------:R0:W3:Y:S01]  /*30e0*/  MUFU.EX2 R146, R45 ;  /* 0x0000002d00927308 */ /* 0x0000e20000000800 */
[C---:B-1----:R-:W-:Y:S01]  /*30f0*/  FADD.FTZ R36, R144.reuse, R25 ;  /* 0x0000001990247221 */ /* 0x042fe20000010000 */
[----:B------:R-:W-:Y:S02]  /*3100*/  F2FP.F16.F32.PACK_AB R144, R144, R43 ;  /* 0x0000002b9090723e */ /* 0x000fe400000000ff */
[----:B------:R-:W-:-:S04]  /*3110*/  MOV R43, R87 ;  /* 0x00000057002b7202 */ /* 0x000fc80000000f00 */
[----:B------:R-:W1:Y:S01]  /*3120*/  MUFU.EX2 R51, R51 ;  /* 0x0000003300337308 */ /* 0x000e620000000800 */
[----:B--2---:R-:W-:Y:S01]  /*3130*/  FADD.FTZ R25, R47, R36 ;  /* 0x000000242f197221 */ /* 0x004fe20000010000 */
[----:B0-----:R-:W-:-:S06]  /*3140*/  IMAD.MOV.U32 R45, RZ, RZ, R87 ;  /* 0x000000ffff2d7224 */ /* 0x001fcc00078e0057 */
[----:B------:R-:W0:Y:S01]  /*3150*/  MUFU.EX2 R30, R89 ;  /* 0x00000059001e7308 */ /* 0x000e220000000800 */
[C---:B---3--:R-:W-:Y:S01]  /*3160*/  FADD.FTZ R36, R146.reuse, R25 ;  /* 0x0000001992247221 */ /* 0x048fe20000010000 */
[----:B------:R-:W-:Y:S01]  /*3170*/  F2FP.F16.F32.PACK_AB R146, R146, R47 ;  /* 0x0000002f9292723e */ /* 0x000fe200000000ff */
[----:B------:R-:W-:-:S05]  /*3180*/  IMAD.MOV.U32 R47, RZ, RZ, R87 ;  /* 0x000000ffff2f7224 */ /* 0x000fca00078e0057 */
[----:B------:R2:W3:Y:S01]  /*3190*/  MUFU.EX2 R148, R49 ;  /* 0x0000003100947308 */ /* 0x0004e20000000800 */
[----:B-1----:R-:W-:Y:S01]  /*31a0*/  FADD.FTZ R25, R51, R36 ;  /* 0x0000002433197221 */ /* 0x002fe20000010000 */
[----:B------:R-:W-:-:S06]  /*31b0*/  IMAD.MOV.U32 R36, RZ, RZ, R87 ;  /* 0x000000ffff247224 */ /* 0x000fcc00078e0057 */
[----:B------:R-:W1:Y:S01]  /*31c0*/  MUFU.EX2 R91, R91 ;  /* 0x0000005b005b7308 */ /* 0x000e620000000800 */
[C---:B0-----:R-:W-:Y:S01]  /*31d0*/  FADD.FTZ R38, R30.reuse, R27 ;  /* 0x0000001b1e267221 */ /* 0x041fe20000010000 */
[----:B------:R-:W-:Y:S01]  /*31e0*/  F2FP.F16.F32.PACK_AB R151, R30, R85 ;  /* 0x000000551e97723e */ /* 0x000fe200000000ff */
[----:B------:R-:W-:Y:S01]  /*31f0*/  IMAD.MOV.U32 R30, RZ, RZ, R87 ;  /* 0x000000ffff1e7224 */ /* 0x000fe200078e0057 */
[-C--:B------:R-:W-:Y:S02]  /*3200*/  MOV R85, R87.reuse ;  /* 0x0000005700557202 */ /* 0x080fe40000000f00 */
[----:B--2---:R-:W-:Y:S02]  /*3210*/  MOV R49, R87 ;  /* 0x0000005700317202 */ /* 0x004fe40000000f00 */
[----:B------:R-:W0:Y:S01]  /*3220*/  MUFU.EX2 R55, R55 ;  /* 0x0000003700377308 */ /* 0x000e220000000800 */
[C---:B---3--:R-:W-:Y:S01]  /*3230*/  FADD.FTZ R6, R148.reuse, R25 ;  /* 0x0000001994067221 */ /* 0x048fe20000010000 */
[----:B------:R-:W-:Y:S01]  /*3240*/  F2FP.F16.F32.PACK_AB R148, R148, R51 ;  /* 0x000000339494723e */ /* 0x000fe200000000ff */
[----:B------:R-:W-:-:S05]  /*3250*/  IMAD.MOV.U32 R51, RZ, RZ, R87 ;  /* 0x000000ffff337224 */ /* 0x000fca00078e0057 */
[----:B------:R-:W2:Y:S01]  /*3260*/  MUFU.EX2 R32, R93 ;  /* 0x0000005d00207308 */ /* 0x000ea20000000800 */
[----:B-1----:R-:W-:Y:S01]  /*3270*/  FADD.FTZ R27, R91, R38 ;  /* 0x000000265b1b7221 */ /* 0x002fe20000010000 */
[----:B------:R-:W-:-:S06]  /*3280*/  IMAD.MOV.U32 R38, RZ, RZ, R87 ;  /* 0x000000ffff267224 */ /* 0x000fcc00078e0057 */
[----:B------:R1:W3:Y:S01]  /*3290*/  MUFU.EX2 R150, R53 ;  /* 0x0000003500967308 */ /* 0x0002e20000000800 */
[----:B0-----:R-:W-:-:S07]  /*32a0*/  FADD.FTZ R25, R55, R6 ;  /* 0x0000000637197221 */ /* 0x001fce0000010000 */
[----:B------:R-:W0:Y:S01]  /*32b0*/  MUFU.EX2 R95, R95 ;  /* 0x0000005f005f7308 */ /* 0x000e220000000800 */
[C---:B--2---:R-:W-:Y:S01]  /*32c0*/  FADD.FTZ R14, R32.reuse, R27 ;  /* 0x0000001b200e7221 */ /* 0x044fe20000010000 */
[----:B------:R-:W-:Y:S01]  /*32d0*/  F2FP.F16.F32.PACK_AB R153, R32, R91 ;  /* 0x0000005b2099723e */ /* 0x000fe200000000ff */
[--C-:B-1----:R-:W-:Y:S02]  /*32e0*/  IMAD.MOV.U32 R53, RZ, RZ, R87.reuse ;  /* 0x000000ffff357224 */ /* 0x102fe400078e0057 */
[----:B------:R-:W-:-:S03]  /*32f0*/  IMAD.MOV.U32 R32, RZ, RZ, R87 ;  /* 0x000000ffff207224 */ /* 0x000fc600078e0057 */
[----:B------:R-:W1:Y:S01]  /*3300*/  MUFU.EX2 R59, R59 ;  /* 0x0000003b003b7308 */ /* 0x000e620000000800 */
[C---:B---3--:R-:W-:Y:S01]  /*3310*/  FADD.FTZ R6, R150.reuse, R25 ;  /* 0x0000001996067221 */ /* 0x048fe20000010000 */
[----:B------:R-:W-:Y:S02]  /*3320*/  F2FP.F16.F32.PACK_AB R150, R150, R55 ;  /* 0x000000379696723e */ /* 0x000fe400000000ff */
[----:B------:R-:W-:-:S04]  /*3330*/  MOV R55, R87 ;  /* 0x0000005700377202 */ /* 0x000fc80000000f00 */
[----:B------:R2:W3:Y:S01]  /*3340*/  MUFU.EX2 R34, R63 ;  /* 0x0000003f00227308 */ /* 0x0004e20000000800 */
[----:B0-----:R-:W-:-:S07]  /*3350*/  FADD.FTZ R27, R95, R14 ;  /* 0x0000000e5f1b7221 */ /* 0x001fce0000010000 */
[----:B------:R0:W4:Y:S01]  /*3360*/  MUFU.EX2 R152, R57 ;  /* 0x0000003900987308 */ /* 0x0001220000000800 */
[----:B-1----:R-:W-:Y:S01]  /*3370*/  FADD.FTZ R25, R59, R6 ;  /* 0x000000063b197221 */ /* 0x002fe20000010000 */
[----:B--2---:R-:W-:-:S06]  /*3380*/  IMAD.MOV.U32 R63, RZ, RZ, R87 ;  /* 0x000000ffff3f7224 */ /* 0x004fcc00078e0057 */
[----:B------:R-:W1:Y:S01]  /*3390*/  MUFU.EX2 R97, R97 ;  /* 0x0000006100617308 */ /* 0x000e620000000800 */
[C---:B---3--:R-:W-:Y:S01]  /*33a0*/  FADD.FTZ R14, R34.reuse, R27 ;  /* 0x0000001b220e7221 */ /* 0x048fe20000010000 */
[----:B------:R-:W-:Y:S01]  /*33b0*/  F2FP.F16.F32.PACK_AB R155, R34, R95 ;  /* 0x0000005f229b723e */ /* 0x000fe200000000ff */
[----:B0-----:R-:W-:Y:S01]  /*33c0*/  IMAD.MOV.U32 R57, RZ, RZ, R87 ;  /* 0x000000ffff397224 */ /* 0x001fe200078e0057 */
[----:B------:R-:W-:-:S04]  /*33d0*/  MOV R34, R87 ;  /* 0x0000005700227202 */ /* 0x000fc80000000f00 */
[----:B------:R-:W0:Y:S01]  /*33e0*/  MUFU.EX2 R3, R3 ;  /* 0x0000000300037308 */ /* 0x000e220000000800 */
[C---:B----4-:R-:W-:Y:S01]  /*33f0*/  FADD.FTZ R6, R152.reuse, R25 ;  /* 0x0000001998067221 */ /* 0x050fe20000010000 */
[----:B------:R-:W-:Y:S01]  /*3400*/  F2FP.F16.F32.PACK_AB R152, R152, R59 ;  /* 0x0000003b9898723e */ /* 0x000fe200000000ff */
[----:B------:R-:W-:-:S05]  /*3410*/  IMAD.MOV.U32 R59, RZ, RZ, R87 ;  /* 0x000000ffff3b7224 */ /* 0x000fca00078e0057 */
[----:B------:R2:W3:Y:S01]  /*3420*/  MUFU.EX2 R8, R67 ;  /* 0x0000004300087308 */ /* 0x0004e20000000800 */
[----:B-1----:R-:W-:-:S07]  /*3430*/  FADD.FTZ R27, R97, R14 ;  /* 0x0000000e611b7221 */ /* 0x002fce0000010000 */
[----:B------:R1:W4:Y:S01]  /*3440*/  MUFU.EX2 R154, R61 ;  /* 0x0000003d009a7308 */ /* 0x0003220000000800 */
[----:B0-----:R-:W-:Y:S01]  /*3450*/  FADD.FTZ R25, R3, R6 ;  /* 0x0000000603197221 */ /* 0x001fe20000010000 */
[----:B--2---:R-:W-:-:S06]  /*3460*/  MOV R67, R87 ;  /* 0x0000005700437202 */ /* 0x004fcc0000000f00 */
[----:B------:R-:W0:Y:S01]  /*3470*/  MUFU.EX2 R9, R9 ;  /* 0x0000000900097308 */ /* 0x000e220000000800 */
[C---:B---3--:R-:W-:Y:S01]  /*3480*/  FADD.FTZ R14, R8.reuse, R27 ;  /* 0x0000001b080e7221 */ /* 0x048fe20000010000 */
[----:B------:R-:W-:Y:S02]  /*3490*/  F2FP.F16.F32.PACK_AB R157, R8, R97 ;  /* 0x00000061089d723e */ /* 0x000fe400000000ff */
[----:B-1----:R-:W-:-:S04]  /*34a0*/  MOV R61, R87 ;  /* 0x00000057003d7202 */ /* 0x002fc80000000f00 */
[----:B------:R1:W2:Y:S01]  /*34b0*/  MUFU.EX2 R156, R65 ;  /* 0x00000041009c7308 */ /* 0x0002a20000000800 */
[C---:B----4-:R-:W-:Y:S01]  /*34c0*/  FADD.FTZ R8, R154.reuse, R25 ;  /* 0x000000199a087221 */ /* 0x050fe20000010000 */
[----:B------:R-:W-:Y:S02]  /*34d0*/  F2FP.F16.F32.PACK_AB R154, R154, R3 ;  /* 0x000000039a9a723e */ /* 0x000fe400000000ff */
[----:B------:R-:W-:-:S04]  /*34e0*/  MOV R25, R87 ;  /* 0x0000005700197202 */ /* 0x000fc80000000f00 */
[----:B------:R-:W3:Y:S01]  /*34f0*/  MUFU.EX2 R99, R99 ;  /* 0x0000006300637308 */ /* 0x000ee20000000800 */
[----:B0-----:R-:W-:Y:S01]  /*3500*/  FADD.FTZ R7, R9, R8 ;  /* 0x0000000809077221 */ /* 0x001fe20000010000 */
[----:B-1----:R-:W-:-:S06]  /*3510*/  IMAD.MOV.U32 R65, RZ, RZ, R87 ;  /* 0x000000ffff417224 */ /* 0x002fcc00078e0057 */
[----:B------:R-:W0:Y:S01]  /*3520*/  MUFU.EX2 R23, R23 ;  /* 0x0000001700177308 */ /* 0x000e220000000800 */
[C---:B--2---:R-:W-:Y:S01]  /*3530*/  FADD.FTZ R8, R156.reuse, R7 ;  /* 0x000000079c087221 */ /* 0x044fe20000010000 */
[----:B------:R-:W-:Y:S01]  /*3540*/  F2FP.F16.F32.PACK_AB R156, R156, R9 ;  /* 0x000000099c9c723e */ /* 0x000fe200000000ff */
[----:B------:R-:W-:-:S05]  /*3550*/  IMAD.MOV.U32 R9, RZ, RZ, 0x3f800000 ;  /* 0x3f800000ff097424 */ /* 0x000fca00078e00ff */
[----:B------:R-:W1:Y:S01]  /*3560*/  MUFU.EX2 R12, R12 ;  /* 0x0000000c000c7308 */ /* 0x000e620000000800 */
[----:B---3--:R-:W-:-:S07]  /*3570*/  FADD.FTZ R27, R99, R14 ;  /* 0x0000000e631b7221 */ /* 0x008fce0000010000 */
[----:B------:R2:W3:Y:S01]  /*3580*/  MUFU.EX2 R158, R69 ;  /* 0x00000045009e7308 */ /* 0x0004e20000000800 */
[----:B0-----:R-:W-:Y:S01]  /*3590*/  FADD.FTZ R7, R23, R8 ;  /* 0x0000000817077221 */ /* 0x001fe20000010000 */
[----:B------:R-:W-:Y:S01]  /*35a0*/  MOV R8, 0x3f800000 ;  /* 0x3f80000000087802 */ /* 0x000fe20000000f00 */
[C---:B-1----:R-:W-:Y:S01]  /*35b0*/  FADD.FTZ R6, R12.reuse, R27 ;  /* 0x0000001b0c067221 */ /* 0x042fe20000010000 */
[----:B------:R-:W-:Y:S01]  /*35c0*/  F2FP.F16.F32.PACK_AB R159, R12, R99 ;  /* 0x000000630c9f723e */ /* 0x000fe200000000ff */
[--C-:B--2---:R-:W-:Y:S02]  /*35d0*/  IMAD.MOV.U32 R69, RZ, RZ, R87.reuse ;  /* 0x000000ffff457224 */ /* 0x104fe400078e0057 */
[----:B------:R-:W-:Y:S02]  /*35e0*/  IMAD.MOV.U32 R27, RZ, RZ, R87 ;  /* 0x000000ffff1b7224 */ /* 0x000fe400078e0057 */
[C---:B---3--:R-:W-:Y:S01]  /*35f0*/  FADD.FTZ R3, R158.reuse, R7 ;  /* 0x000000079e037221 */ /* 0x048fe20000010000 */
[----:B------:R-:W-:Y:S01]  /*3600*/  F2FP.F16.F32.PACK_AB R158, R158, R23 ;  /* 0x000000179e9e723e */ /* 0x000fe200000000ff */
[----:B------:R-:W-:Y:S01]  /*3610*/  IMAD.MOV.U32 R7, RZ, RZ, RZ ;  /* 0x000000ffff077224 */ /* 0x000fe200078e00ff */
[----:B------:R-:W-:Y:S06]  /*3620*/  @!P1 BRA `(.L_x_18) ;  /* 0x0000002400089947 */ /* 0x000fec0003800000 */
[----:B------:R-:W-:Y:S01]  /*3630*/  IMAD.MOV.U32 R14, RZ, RZ, R11 ;  /* 0x000000ffff0e7224 */ /* 0x000fe200078e000b */
[----:B------:R-:W-:Y:S01]  /*3640*/  MOV R12, R13 ;  /* 0x0000000d000c7202 */ /* 0x000fe20000000f00 */
[----:B------:R-:W-:Y:S01]  /*3650*/  IMAD.MOV.U32 R17, RZ, RZ, RZ ;  /* 0x000000ffff117224 */ /* 0x000fe200078e00ff */
[----:B------:R-:W-:Y:S01]  /*3660*/  CS2R R86, SRZ ;  /* 0x0000000000567805 */ /* 0x000fe2000001ff00 */
[----:B------:R-:W-:Y:S01]  /*3670*/  IMAD.MOV.U32 R9, RZ, RZ, 0x3f800000 ;  /* 0x3f800000ff097424 */ /* 0x000fe200078e00ff */
        /* <DEDUP_REMOVED lines=30> */
[----:B------:R-:W-:Y:S01]  /*3860*/  CS2R R24, SRZ ;  /* 0x0000000000187805 */ /* 0x000fe2000001ff00 */
[----:B------:R-:W-:Y:S01]  /*3870*/  UMOV UR56, URZ ;  /* 0x0000003f00387c82 */ /* 0x000fe20008000000 */
[----:B------:R-:W-:-:S05]  /*3880*/  ULDC UR60, c[0x0][0x9d8] ;  /* 0x00027600003c7ab9 */ /* 0x000fca0000000800 */
.L_x_29:
[----:B------:R-:W-:-:S04]  /*3890*/  UISETP.NE.AND UP0, UPT, UR56, 0x1, UPT ;  /* 0x000000013800788c */ /* 0x000fc8000bf05270 */
[----:B------:R-:W-:-:S06]  /*38a0*/  USEL UR4, URZ, 0x1, UP0 ;  /* 0x000000013f047887 */ /* 0x000fcc0008000000 */
[----:B------:R-:W-:Y:S01]  /*38b0*/  LOP3.LUT R7, R17, UR4, RZ, 0x3c, !PT ;  /* 0x0000000411077c12 */ /* 0x000fe2000f8e3cff */
[----:B------:R-:W-:Y:S06]  /*38c0*/  @!P0 BRA `(.L_x_19) ;  /* 0x0000000000048947 */ /* 0x000fec0003800000 */
[----:B------:R-:W-:Y:S01]  /*38d0*/  BPT.TRAP 0x1 ;  /* 0x000000040000795c */ /* 0x000fe20000300000 */
.L_x_19:
[----:B------:R-:W-:Y:S01]  /*38e0*/  UIADD3 UR4, UR56, 0x1, URZ ;  /* 0x0000000138047890 */ /* 0x000fe2000fffe03f */
[----:B------:R-:W-:-:S03]  /*38f0*/  SHF.L.U32 R10, R7, 0x1f, RZ ;  /* 0x0000001f070a7819 */ /* 0x000fc600000006ff */
[----:B------:R-:W-:-:S04]  /*3900*/  UISETP.NE.AND UP0, UPT, UR4, 0x2, UPT ;  /* 0x000000020400788c */ /* 0x000fc8000bf05270 */
[----:B------:R-:W-:-:S04]  /*3910*/  USEL UR4, UR4, URZ, UP0 ;  /* 0x0000003f04047287 */ /* 0x000fc80008000000 */
[----:B------:R-:W-:Y:S02]  /*3920*/  ULEA UR59, UR4, UR37, 0x3 ;  /* 0x00000025043b7291 */ /* 0x000fe4000f8e183f */
[----:B------:R-:W-:-:S07]  /*3930*/  MOV R0, UR4 ;  /* 0x0000000400007c02 */ /* 0x000fce0008000f00 */
[----:B------:R0:W1:Y:S01]  /*3940*/  SYNCS.PHASECHK.TRANS64.TRYWAIT P1, [UR59+0x2a830], R10 ;  /* 0x02a8300aff0075a7 */ /* 0x000062000802017b */
[----:B------:R-:W-:Y:S05]  /*3950*/  @!P0 BRA `(.L_x_20) ;  /* 0x0000000000048947 */ /* 0x000fea0003800000 */
[----:B------:R-:W-:Y:S01]  /*3960*/  BPT.TRAP 0x1 ;  /* 0x000000040000795c */ /* 0x000fe20000300000 */
.L_x_20:
[----:B-1----:R-:W-:Y:S05]  /*3970*/  @P1 BRA `(.L_x_21) ;  /* 0x0000000000081947 */ /* 0x002fea0003800000 */
[----:B------:R-:W1:Y:S02]  /*3980*/  SYNCS.PHASECHK.TRANS64.TRYWAIT P1, [UR59+0x2a830], R10 ;  /* 0x02a8300aff0075a7 */ /* 0x000e64000802017b */
[----:B-1----:R-:W-:Y:S05]  /*3990*/  @!P1 BRA `(.L_x_22) ;  /* 0x00000080000c9947 */ /* 0x002fea0003800000 */
.L_x_21:
[----:B------:R-:W-:Y:S01]  /*39a0*/  R2UR UR6, R0 ;  /* 0x00000000000672ca */ /* 0x000fe200000e0000 */
[----:B------:R-:W-:Y:S01]  /*39b0*/  WARPGROUP.ARRIVE ;  /* 0x00000000000079c5 */ /* 0x000fe20000000000 */
[----:B------:R-:W-:Y:S01]  /*39c0*/  R2UR UR4, R4 ;  /* 0x00000000040472ca */ /* 0x000fe200000e0000 */
[----:B------:R-:W-:Y:S01]  /*39d0*/  UMOV UR7, 0x40000040 ;  /* 0x4000004000077882 */ /* 0x000fe20000000000 */
[----:B------:R-:W-:Y:S01]  /*39e0*/  R2UR UR5, R5 ;  /* 0x00000000050572ca */ /* 0x000fe200000e0000 */
[----:B------:R-:W-:Y:S01]  /*39f0*/  UMOV UR11, 0x40000040 ;  /* 0x40000040000b7882 */ /* 0x000fe20000000000 */
[----:B------:R-:W-:Y:S01]  /*3a00*/  UMOV UR15, 0x40000040 ;  /* 0x40000040000f7882 */ /* 0x000fe20000000000 */
[----:B------:R-:W-:Y:S01]  /*3a10*/  UMOV UR19, 0x40000040 ;  /* 0x4000004000137882 */ /* 0x000fe20000000000 */
[----:B------:R-:W-:Y:S01]  /*3a20*/  UMOV UR23, 0x40000040 ;  /* 0x4000004000177882 */ /* 0x000fe20000000000 */
[----:B------:R-:W-:Y:S01]  /*3a30*/  UMOV UR27, 0x40000040 ;  /* 0x40000040001b7882 */ /* 0x000fe20000000000 */
[----:B------:R-:W-:Y:S01]  /*3a40*/  UMOV UR31, 0x40000040 ;  /* 0x40000040001f7882 */ /* 0x000fe20000000000 */
[----:B------:R-:W-:Y:S01]  /*3a50*/  UMOV UR35, 0x40000040 ;  /* 0x4000004000237882 */ /* 0x000fe20000000000 */
[----:B------:R-:W-:Y:S01]  /*3a60*/  UMOV UR43, 0x40000040 ;  /* 0x40000040002b7882 */ /* 0x000fe20000000000 */
[----:B------:R-:W-:Y:S01]  /*3a70*/  UIMAD UR6, UR6, 0x900, UR58 ;  /* 0x00000900060678a4 */ /* 0x000fe2000f8e023a */
[-C--:B------:R-:W-:Y:S01]  /*3a80*/  FMUL.FTZ R24, R24, R8.reuse ;  /* 0x0000000818187220 */ /* 0x080fe20000410000 */
[----:B------:R-:W-:Y:S01]  /*3a90*/  UMOV UR47, 0x40000040 ;  /* 0x40000040002f7882 */ /* 0x000fe20000000000 */
[----:B------:R-:W-:Y:S01]  /*3aa0*/  UMOV UR51, 0x40000040 ;  /* 0x4000004000337882 */ /* 0x000fe20000000000 */
[----:B------:R-:W-:Y:S01]  /*3ab0*/  UIADD3 UR10, UR6, 0x2, URZ ;  /* 0x00000002060a7890 */ /* 0x000fe2000fffe03f */
[-C--:B------:R-:W-:Y:S01]  /*3ac0*/  FMUL.FTZ R25, R25, R8.reuse ;  /* 0x0000000819197220 */ /* 0x080fe20000410000 */
[----:B------:R-:W-:Y:S01]  /*3ad0*/  UIADD3 UR14, UR6, 0x4, URZ ;  /* 0x00000004060e7890 */ /* 0x000fe2000fffe03f */
[----:B------:R-:W-:Y:S01]  /*3ae0*/  FMUL.FTZ R28, R28, R8 ;  /* 0x000000081c1c7220 */ /* 0x000fe20000410000 */
[----:B------:R-:W-:-:S02]  /*3af0*/  UIADD3 UR18, UR6, 0x6, URZ ;  /* 0x0000000606127890 */ /* 0x000fc4000fffe03f */
[----:B------:R-:W-:Y:S01]  /*3b00*/  HGMMA.64x96x16.F32 R88, gdesc[UR4], RZ, !UPT, gsb0 ;  /* 0x01600000045879f0 */ /* 0x000fe2000c0008ff */
[----:B------:R-:W-:Y:S01]  /*3b10*/  UIADD3 UR22, UR6, 0x300, URZ ;  /* 0x0000030006167890 */ /* 0x000fe2000fffe03f */
[-C--:B------:R-:W-:Y:S01]  /*3b20*/  FMUL.FTZ R29, R29, R8.reuse ;  /* 0x000000081d1d7220 */ /* 0x080fe20000410000 */
        /* <DEDUP_REMOVED lines=14> */
[----:B------:R-:W-:Y:S01]  /*3c10*/  UMOV UR55, 0x40000040 ;  /* 0x4000004000377882 */ /* 0x000fe20000000000 */
[-C--:B------:R-:W-:Y:S01]  /*3c20*/  FMUL.FTZ R45, R45, R8.reuse ;  /* 0x000000082d2d7220 */ /* 0x080fe20000410000 */
        /* <DEDUP_REMOVED lines=19> */
[----:B------:R-:W-:Y:S01]  /*3d60*/  FMUL.FTZ R85, R85, R8 ;  /* 0x0000000855557220 */ /* 0x000fe20000410000 */
        /* <DEDUP_REMOVED lines=32> */
[----:B------:R-:W-:-:S02]  /*3f70*/  WARPGROUP.DEPBAR.LE gsb0, 0x0 ;  /* 0x00008000000079c5 */ /* 0x000fc40000010000 */
        /* <DEDUP_REMOVED lines=33> */
[----:B------:R-:W-:Y:S05]  /*4190*/  @!P0 BRA `(.L_x_23) ;  /* 0x0000000000048947 */ /* 0x000fea0003800000 */
[----:B------:R-:W-:Y:S01]  /*41a0*/  BPT.TRAP 0x1 ;  /* 0x000000040000795c */ /* 0x000fe20000300000 */
.L_x_23:
[----:B------:R-:W-:Y:S01]  /*41b0*/  ULEA UR5, UR56, UR37, 0x3 ;  /* 0x0000002538057291 */ /* 0x000fe2000f8e183f */
[----:B------:R-:W-:-:S08]  /*41c0*/  SHF.L.U32 R8, R17, 0x1f, RZ ;  /* 0x0000001f11087819 */ /* 0x000fd000000006ff */
[----:B------:R2:W3:Y:S01]  /*41d0*/  SYNCS.PHASECHK.TRANS64.TRYWAIT P1, [UR5+0x2a850], R8 ;  /* 0x02a85008ff0075a7 */ /* 0x0004e20008020145 */
[----:B------:R-:W-:Y:S05]  /*41e0*/  @!P0 BRA `(.L_x_24) ;  /* 0x0000000000048947 */ /* 0x000fea0003800000 */
[----:B------:R-:W-:Y:S01]  /*41f0*/  BPT.TRAP 0x1 ;  /* 0x000000040000795c */ /* 0x000fe20000300000 */
.L_x_24:
[----:B---3--:R-:W-:Y:S05]  /*4200*/  @P1 BRA `(.L_x_25) ;  /* 0x0000000000081947 */ /* 0x008fea0003800000 */
[----:B------:R-:W3:Y:S02]  /*4210*/  SYNCS.PHASECHK.TRANS64.TRYWAIT P1, [UR5+0x2a850], R8 ;  /* 0x02a85008ff0075a7 */ /* 0x000ee40008020145 */
[----:B---3--:R-:W-:Y:S05]  /*4220*/  @!P1 BRA `(.L_x_26) ;  /* 0x0000007800009947 */ /* 0x008fea0003800000 */
.L_x_25:
[----:B------:R-:W-:Y:S01]  /*4230*/  UIADD3 UR4, UR37, 0x400, URZ ;  /* 0x0000040025047890 */ /* 0x000fe2000fffe03f */
[----:B------:R-:W-:Y:S01]  /*4240*/  WARPGROUP.ARRIVE ;  /* 0x00000000000079c5 */ /* 0x000fe20000000000 */
[----:B------:R-:W-:Y:S02]  /*4250*/  UMOV UR7, 0x40000040 ;  /* 0x4000004000077882 */ /* 0x000fe40000000000 */
[----:B------:R-:W-:-:S04]  /*4260*/  USHF.R.U32.HI UR4, URZ, 0x4, UR4 ;  /* 0x000000043f047899 */ /* 0x000fc80008011604 */
[----:B------:R-:W-:-:S04]  /*4270*/  ULOP3.LUT UR4, UR4, 0x3fff, URZ, 0xc0, !UPT ;  /* 0x00003fff04047892 */ /* 0x000fc8000f8ec03f */
[----:B------:R-:W-:-:S04]  /*4280*/  ULOP3.LUT UR4, UR4, 0x3000000, URZ, 0xfc, !UPT ;  /* 0x0300000004047892 */ /* 0x000fc8000f8efc3f */
[----:B------:R-:W-:-:S04]  /*4290*/  UIMAD UR56, UR56, 0x600, UR4 ;  /* 0x00000600383878a4 */ /* 0x000fc8000f8e0204 */
[----:B------:R-:W-:-:S03]  /*42a0*/  UIADD3 UR4, UR56, 0x80, URZ ;  /* 0x0000008038047890 */ /* 0x000fc6000fffe03f */
[----:B------:R-:W-:-:S06]  /*42b0*/  UMOV UR6, UR56 ;  /* 0x0000003800067c82 */ /* 0x000fcc0008000000 */
[----:B------:R-:W-:Y:S01]  /*42c0*/  HGMMA.64x128x16.F32 R24, R136, gdesc[UR4].tnspB, R24, gsb0 ;  /* 0x41e0000488187df0 */ /* 0x000fe20008000818 */
[----:B------:R-:W-:Y:S01]  /*42d0*/  UMOV UR7, 0x40000040 ;  /* 0x4000004000077882 */ /* 0x000fe20000000000 */
[----:B------:R-:W-:Y:S01]  /*42e0*/  UMOV UR6, UR4 ;  /* 0x0000000400067c82 */ /* 0x000fe20008000000 */
[----:B------:R-:W-:Y:S01]  /*42f0*/  UIADD3 UR4, UR56, 0x100, URZ ;  /* 0x0000010038047890 */ /* 0x000fe2000fffe03f */
[----:B------:R-:W-:Y:S02]  /*4300*/  WARPGROUP.DEPBAR.LE gsb0, 0x0 ;  /* 0x00008000000079c5 */ /* 0x000fe40000010000 */
[----:B------:R-:W-:-:S06]  /*4310*/  WARPGROUP.ARRIVE ;  /* 0x00000000000079c5 */ /* 0x000fcc0000000000 */
[----:B------:R-:W-:Y:S01]  /*4320*/  HGMMA.64x128x16.F32 R24, R140, gdesc[UR4].tnspB, R24, gsb0 ;  /* 0x41e000048c187df0 */ /* 0x000fe20008000818 */
[----:B------:R-:W-:Y:S01]  /*4330*/  UMOV UR6, UR4 ;  /* 0x0000000400067c82 */ /* 0x000fe20008000000 */
[----:B------:R-:W-:Y:S01]  /*4340*/  UMOV UR7, 0x40000040 ;  /* 0x4000004000077882 */ /* 0x000fe20000000000 */
[----:B------:R-:W-:Y:S01]  /*4350*/  UIADD3 UR4, UR56, 0x180, URZ ;  /* 0x0000018038047890 */ /* 0x000fe2000fffe03f */
[----:B------:R-:W-:Y:S02]  /*4360*/  WARPGROUP.DEPBAR.LE gsb0, 0x0 ;  /* 0x00008000000079c5 */ /* 0x000fe40000010000 */
[----:B------:R-:W-:-:S06]  /*4370*/  WARPGROUP.ARRIVE ;  /* 0x00000000000079c5 */ /* 0x000fcc0000000000 */
[----:B------:R-:W-:Y:S01]  /*4380*/  HGMMA.64x128x16.F32 R24, R144, gdesc[UR4].tnspB, R24, gsb0 ;  /* 0x41e0000490187df0 */ /* 0x000fe20008000818 */
[----:B------:R-:W-:Y:S01]  /*4390*/  UMOV UR6, UR4 ;  /* 0x0000000400067c82 */ /* 0x000fe20008000000 */
[----:B------:R-:W-:Y:S01]  /*43a0*/  UMOV UR7, 0x40000040 ;  /* 0x4000004000077882 */ /* 0x000fe20000000000 */
[----:B------:R-:W-:Y:S02]  /*43b0*/  UIADD3 UR4, UR56, 0x200, URZ ;  /* 0x0000020038047890 */ /* 0x000fe4000fffe03f */
[----:B------:R-:W-:Y:S01]  /*43c0*/  UIADD3 UR56, UR56, 0x280, URZ ;  /* 0x0000028038387890 */ /* 0x000fe2000fffe03f */
[----:B------:R-:W-:Y:S02]  /*43d0*/  WARPGROUP.DEPBAR.LE gsb0, 0x0 ;  /* 0x00008000000079c5 */ /* 0x000fe40000010000 */
[----:B------:R-:W-:-:S06]  /*43e0*/  WARPGROUP.ARRIVE ;  /* 0x00000000000079c5 */ /* 0x000fcc0000000000 */
[----:B------:R-:W-:Y:S01]  /*43f0*/  HGMMA.64x128x16.F32 R24, R148, gdesc[UR4].tnspB, R24, gsb0 ;  /* 0x41e0000494187df0 */ /* 0x000fe20008000818 */
[----:B------:R-:W-:Y:S01]  /*4400*/  UMOV UR6, UR4 ;  /* 0x0000000400067c82 */ /* 0x000fe20008000000 */
[----:B------:R-:W-:Y:S01]  /*4410*/  UMOV UR7, 0x40000040 ;  /* 0x4000004000077882 */ /* 0x000fe20000000000 */
[----:B------:R-:W-:Y:S02]  /*4420*/  WARPGROUP.DEPBAR.LE gsb0, 0x0 ;  /* 0x00008000000079c5 */ /* 0x000fe40000010000 */
[----:B------:R-:W-:-:S07]  /*4430*/  WARPGROUP.ARRIVE ;  /* 0x00000000000079c5 */ /* 0x000fce0000000000 */
[----:B------:R-:W-:Y:S01]  /*4440*/  HGMMA.64x128x16.F32 R24, R152, gdesc[UR4].tnspB, R24, gsb0 ;  /* 0x41e0000498187df0 */ /* 0x000fe20008000818 */
[----:B------:R-:W-:Y:S01]  /*4450*/  UMOV UR6, UR56 ;  /* 0x0000003800067c82 */ /* 0x000fe20008000000 */
[----:B------:R-:W-:Y:S01]  /*4460*/  UMOV UR7, 0x40000040 ;  /* 0x4000004000077882 */ /* 0x000fe20000000000 */
[----:B------:R-:W-:Y:S02]  /*4470*/  WARPGROUP.DEPBAR.LE gsb0, 0x0 ;  /* 0x00008000000079c5 */ /* 0x000fe40000010000 */
[----:B------:R-:W-:-:S07]  /*4480*/  WARPGROUP.ARRIVE ;  /* 0x00000000000079c5 */ /* 0x000fce0000000000 */
[----:B------:R-:W-:Y:S03]  /*4490*/  HGMMA.64x128x16.F32 R24, R156, gdesc[UR4].tnspB, R24, gsb0 ;  /* 0x41e000049c187df0 */ /* 0x000fe60008000818 */
[----:B------:R-:W-:Y:S02]  /*44a0*/  WARPGROUP.DEPBAR.LE gsb0, 0x0 ;  /* 0x00008000000079c5 */ /* 0x000fe40000010000 */
[----:B------:R-:W-:Y:S05]  /*44b0*/  @!P0 BRA `(.L_x_27) ;  /* 0x0000000000048947 */ /* 0x000fea0003800000 */
[----:B------:R-:W-:Y:S01]  /*44c0*/  BPT.TRAP 0x1 ;  /* 0x000000040000795c */ /* 0x000fe20000300000 */
.L_x_27:
[----:B------:R-:W-:Y:S01]  /*44d0*/  FMUL.FTZ R137, R88, UR60 ;  /* 0x0000003c58897c20 */ /* 0x000fe20008410000 */
[----:B------:R-:W-:Y:S01]  /*44e0*/  FMUL.FTZ R139, R89, UR60 ;  /* 0x0000003c598b7c20 */ /* 0x000fe20008410000 */
[----:B------:R-:W-:Y:S01]  /*44f0*/  FMUL.FTZ R141, R92, UR60 ;  /* 0x0000003c5c8d7c20 */ /* 0x000fe20008410000 */
[----:B------:R-:W-:Y:S01]  /*4500*/  FMUL.FTZ R17, R90, UR60 ;  /* 0x0000003c5a117c20 */ /* 0x000fe20008410000 */
[----:B------:R-:W-:Y:S01]  /*4510*/  FMUL.FTZ R143, R93, UR60 ;  /* 0x0000003c5d8f7c20 */ /* 0x000fe20008410000 */
[----:B------:R-:W-:Y:S01]  /*4520*/  FMUL.FTZ R19, R91, UR60 ;  /* 0x0000003c5b137c20 */ /* 0x000fe20008410000 */
[----:B------:R-:W2:Y:S01]  /*4530*/  MUFU.TANH R137, R137 ;  /* 0x0000008900897308 */ /* 0x000ea20000002400 */
[----:B------:R-:W-:Y:S01]  /*4540*/  FMUL.FTZ R145, R96, UR60 ;  /* 0x0000003c60917c20 */ /* 0x000fe20008410000 */
[----:B------:R-:W-:Y:S01]  /*4550*/  FMUL.FTZ R21, R94, UR60 ;  /* 0x0000003c5e157c20 */ /* 0x000fe20008410000 */
[----:B------:R-:W-:Y:S01]  /*4560*/  FMUL.FTZ R147, R97, UR60 ;  /* 0x0000003c61937c20 */ /* 0x000fe20008410000 */
[----:B------:R-:W-:Y:S01]  /*4570*/  FMUL.FTZ R23, R95, UR60 ;  /* 0x0000003c5f177c20 */ /* 0x000fe20008410000 */
[----:B------:R-:W-:Y:S01]  /*4580*/  FMUL.FTZ R149, R100, UR60 ;  /* 0x0000003c64957c20 */ /* 0x000fe20008410000 */
[----:B------:R-:W-:Y:S01]  /*4590*/  FMUL.FTZ R89, R98, UR60 ;  /* 0x0000003c62597c20 */ /* 0x000fe20008410000 */
[----:B------:R-:W-:Y:S01]  /*45a0*/  FMUL.FTZ R101, R101, UR60 ;  /* 0x0000003c65657c20 */ /* 0x000fe20008410000 */
[----:B------:R-:W4:Y:S01]  /*45b0*/  MUFU.TANH R139, R139 ;  /* 0x0000008b008b7308 */ /* 0x000f220000002400 */
[----:B------:R-:W-:Y:S01]  /*45c0*/  FMUL.FTZ R91, R99, UR60 ;  /* 0x0000003c635b7c20 */ /* 0x000fe20008410000 */
[----:B------:R-:W-:Y:S01]  /*45d0*/  FMUL.FTZ R151, R104, UR60 ;  /* 0x0000003c68977c20 */ /* 0x000fe20008410000 */
[----:B------:R-:W-:Y:S01]  /*45e0*/  FMUL.FTZ R93, R102, UR60 ;  /* 0x0000003c665d7c20 */ /* 0x000fe20008410000 */
[----:B------:R-:W-:Y:S01]  /*45f0*/  FMUL.FTZ R153, R105, UR60 ;  /* 0x0000003c69997c20 */ /* 0x000fe20008410000 */
[----:B------:R-:W-:Y:S01]  /*4600*/  FMUL.FTZ R95, R103, UR60 ;  /* 0x0000003c675f7c20 */ /* 0x000fe20008410000 */
[----:B------:R-:W-:Y:S01]  /*4610*/  FMUL.FTZ R155, R108, UR60 ;  /* 0x0000003c6c9b7c20 */ /* 0x000fe20008410000 */
[----:B------:R-:W-:Y:S01]  /*4620*/  FMUL.FTZ R97, R106, UR60 ;  /* 0x0000003c6a617c20 */ /* 0x000fe20008410000 */
[----:B------:R-:W5:Y:S01]  /*4630*/  MUFU.TANH R141, R141 ;  /* 0x0000008d008d7308 */ /* 0x000f620000002400 */
[----:B--23--:R-:W-:Y:S01]  /*4640*/  FMNMX.FTZ R8, R137, R12, !PT ;  /* 0x0000000c89087209 */ /* 0x00cfe20007810000 */
[----:B------:R-:W-:Y:S01]  /*4650*/  FMUL.FTZ R157, R109, UR60 ;  /* 0x0000003c6d9d7c20 */ /* 0x000fe20008410000 */
[----:B------:R-:W-:Y:S01]  /*4660*/  FMUL.FTZ R99, R107, UR60 ;  /* 0x0000003c6b637c20 */ /* 0x000fe20008410000 */
[----:B------:R-:W-:Y:S01]  /*4670*/  FMUL.FTZ R105, R111, UR60 ;  /* 0x0000003c6f697c20 */ /* 0x000fe20008410000 */
[----:B------:R-:W-:Y:S01]  /*4680*/  FMUL.FTZ R111, R112, UR60 ;  /* 0x0000003c706f7c20 */ /* 0x000fe20008410000 */
[----:B------:R-:W-:Y:S01]  /*4690*/  FMUL.FTZ R103, R110, UR60 ;  /* 0x0000003c6e677c20 */ /* 0x000fe20008410000 */
[----:B------:R-:W-:Y:S01]  /*46a0*/  FMUL.FTZ R159, R113, UR60 ;  /* 0x0000003c719f7c20 */ /* 0x000fe20008410000 */
[----:B------:R-:W0:Y:S01]  /*46b0*/  MUFU.TANH R17, R17 ;  /* 0x0000001100117308 */ /* 0x000e220000002400 */
[----:B----4-:R-:W-:Y:S01]  /*46c0*/  FMNMX.FTZ R8, R139, R8, !PT ;  /* 0x000000088b087209 */ /* 0x010fe20007810000 */
[----:B------:R-:W-:Y:S01]  /*46d0*/  FMUL.FTZ R161, R116, UR60 ;  /* 0x0000003c74a17c20 */ /* 0x000fe20008410000 */
[----:B------:R-:W-:Y:S01]  /*46e0*/  FMUL.FTZ R107, R114, UR60 ;  /* 0x0000003c726b7c20 */ /* 0x000fe20008410000 */
[----:B------:R-:W-:Y:S01]  /*46f0*/  FMUL.FTZ R117, R117, UR60 ;  /* 0x0000003c75757c20 */ /* 0x000fe20008410000 */
[----:B------:R-:W-:Y:S01]  /*4700*/  FMUL.FTZ R109, R115, UR60 ;  /* 0x0000003c736d7c20 */ /* 0x000fe20008410000 */
[----:B------:R-:W-:Y:S01]  /*4710*/  FMUL.FTZ R163, R120, UR60 ;  /* 0x0000003c78a37c20 */ /* 0x000fe20008410000 */
[----:B------:R-:W-:Y:S01]  /*4720*/  FMUL.FTZ R113, R118, UR60 ;  /* 0x0000003c76717c20 */ /* 0x000fe20008410000 */
[----:B------:R-:W2:Y:S01]  /*4730*/  MUFU.TANH R143, R143 ;  /* 0x0000008f008f7308 */ /* 0x000ea20000002400 */
[----:B-----5:R-:W-:Y:S01]  /*4740*/  FMNMX.FTZ R8, R141, R8, !PT ;  /* 0x000000088d087209 */ /* 0x020fe20007810000 */
[----:B------:R-:W-:Y:S01]  /*4750*/  FMUL.FTZ R165, R121, UR60 ;  /* 0x0000003c79a57c20 */ /* 0x000fe20008410000 */
[----:B------:R-:W-:Y:S01]  /*4760*/  FMUL.FTZ R115, R119, UR60 ;  /* 0x0000003c77737c20 */ /* 0x000fe20008410000 */
[----:B------:R-:W-:Y:S01]  /*4770*/  FMUL.FTZ R167, R124, UR60 ;  /* 0x0000003c7ca77c20 */ /* 0x000fe20008410000 */
[----:B------:R-:W-:Y:S01]  /*4780*/  FMUL.FTZ R119, R122, UR60 ;  /* 0x0000003c7a777c20 */ /* 0x000fe20008410000 */
[----:B------:R-:W-:Y:S01]  /*4790*/  FMUL.FTZ R125, R125, UR60 ;  /* 0x0000003c7d7d7c20 */ /* 0x000fe20008410000 */
[----:B------:R-:W-:Y:S01]  /*47a0*/  FMUL.FTZ R121, R123, UR60 ;  /* 0x0000003c7b797c20 */ /* 0x000fe20008410000 */
[----:B------:R-:W3:Y:S01]  /*47b0*/  MUFU.TANH R19, R19 ;  /* 0x0000001300137308 */ /* 0x000ee20000002400 */
[----:B01----:R-:W-:Y:S01]  /*47c0*/  FMNMX.FTZ R10, R17, R14, !PT ;  /* 0x0000000e110a7209 */ /* 0x003fe20007810000 */
[----:B------:R-:W-:Y:S01]  /*47d0*/  FMUL.FTZ R169, R128, UR60 ;  /* 0x0000003c80a97c20 */ /* 0x000fe20008410000 */
[----:B------:R-:W-:Y:S01]  /*47e0*/  FMUL.FTZ R123, R126, UR60 ;  /* 0x0000003c7e7b7c20 */ /* 0x000fe20008410000 */
[----:B------:R-:W-:Y:S01]  /*47f0*/  FMUL.FTZ R127, R127, UR60 ;  /* 0x0000003c7f7f7c20 */ /* 0x000fe20008410000 */
[----:B------:R-:W-:Y:S01]  /*4800*/  FMUL.FTZ R132, R132, UR60 ;  /* 0x0000003c84847c20 */ /* 0x000fe20008410000 */
[----:B------:R-:W-:Y:S01]  /*4810*/  FMUL.FTZ R131, R131, UR60 ;  /* 0x0000003c83837c20 */ /* 0x000fe20008410000 */
[----:B------:R-:W-:Y:S01]  /*4820*/  FMUL.FTZ R135, R135, UR60 ;  /* 0x0000003c87877c20 */ /* 0x000fe20008410000 */
[----:B------:R-:W0:Y:S01]  /*4830*/  MUFU.TANH R145, R145 ;  /* 0x0000009100917308 */ /* 0x000e220000002400 */
[----:B--2---:R-:W-:Y:S01]  /*4840*/  FMNMX.FTZ R8, R143, R8, !PT ;  /* 0x000000088f087209 */ /* 0x004fe20007810000 */
[----:B------:R-:W-:-:S04]  /*4850*/  UIADD3 UR59, UR59, 0x2a840, URZ ;  /* 0x0002a8403b3b7890 */ /* 0x000fc8000fffe03f */
[----:B------:R-:W-:Y:S02]  /*4860*/  UPRMT UR59, UR57, 0x654, UR59 ;  /* 0x00000654393b7896 */ /* 0x000fe4000800003b */
[----:B------:R-:W1:Y:S01]  /*4870*/  MUFU.TANH R21, R21 ;  /* 0x0000001500157308 */ /* 0x000e620000002400 */
[----:B---3--:R-:W-:-:S06]  /*4880*/  FMNMX.FTZ R10, R19, R10, !PT ;  /* 0x0000000a130a7209 */ /* 0x008fcc0007810000 */
[----:B------:R-:W-:Y:S01]  /*4890*/  SYNCS.ARRIVE.TRANS64.RED.A1T0 RZ, [UR59], RZ ;  /* 0x000000ffffff79a7 */ /* 0x000fe2000810043b */
[----:B------:R-:W2:Y:S01]  /*48a0*/  MUFU.TANH R147, R147 ;  /* 0x0000009300937308 */ /* 0x000ea20000002400 */
[----:B0-----:R-:W-:-:S07]  /*48b0*/  FMNMX.FTZ R8, R145, R8, !PT ;  /* 0x0000000891087209 */ /* 0x001fce0007810000 */
[----:B------:R-:W0:Y:S01]  /*48c0*/  MUFU.TANH R23, R23 ;  /* 0x0000001700177308 */ /* 0x000e220000002400 */
[----:B-1----:R-:W-:-:S07]  /*48d0*/  FMNMX.FTZ R10, R21, R10, !PT ;  /* 0x0000000a150a7209 */ /* 0x002fce0007810000 */
[----:B------:R-:W1:Y:S01]  /*48e0*/  MUFU.TANH R149, R149 ;  /* 0x0000009500957308 */ /* 0x000e620000002400 */
[----:B--2---:R-:W-:-:S07]  /*48f0*/  FMNMX.FTZ R8, R147, R8, !PT ;  /* 0x0000000893087209 */ /* 0x004fce0007810000 */
[----:B------:R-:W2:Y:S01]  /*4900*/  MUFU.TANH R89, R89 ;  /* 0x0000005900597308 */ /* 0x000ea20000002400 */
[----:B0-----:R-:W-:-:S07]  /*4910*/  FMNMX.FTZ R10, R23, R10, !PT ;  /* 0x0000000a170a7209 */ /* 0x001fce0007810000 */
[----:B------:R-:W0:Y:S01]  /*4920*/  MUFU.TANH R101, R101 ;  /* 0x0000006500657308 */ /* 0x000e220000002400 */
[----:B-1----:R-:W-:Y:S01]  /*4930*/  FMNMX.FTZ R18, R149, R8, !PT ;  /* 0x0000000895127209 */ /* 0x002fe20007810000 */
[----:B------:R-:W-:Y:S01]  /*4940*/  FMUL.FTZ R8, R129, UR60 ;  /* 0x0000003c81087c20 */ /* 0x000fe20008410000 */
[----:B------:R-:W-:-:S05]  /*4950*/  FMUL.FTZ R129, R130, UR60 ;  /* 0x0000003c82817c20 */ /* 0x000fca0008410000 */
[----:B------:R-:W1:Y:S01]  /*4960*/  MUFU.TANH R91, R91 ;  /* 0x0000005b005b7308 */ /* 0x000e620000002400 */
[----:B--2---:R-:W-:-:S07]  /*4970*/  FMNMX.FTZ R10, R89, R10, !PT ;  /* 0x0000000a590a7209 */ /* 0x004fce0007810000 */
        /* <DEDUP_REMOVED lines=52> */
[----:B------:R1:W3:Y:S01]  /*4cc0*/  MUFU.TANH R171, R8 ;  /* 0x0000000800ab7308 */ /* 0x0002e20000002400 */
[----:B--2---:R-:W-:-:S07]  /*4cd0*/  FMNMX.FTZ R18, R169, R18, !PT ;  /* 0x00000012a9127209 */ /* 0x004fce0007810000 */
[----:B------:R-:W2:Y:S01]  /*4ce0*/  MUFU.TANH R127, R127 ;  /* 0x0000007f007f7308 */ /* 0x000ea20000002400 */
[----:B-1----:R-:W-:Y:S01]  /*4cf0*/  FMUL.FTZ R8, R133, UR60 ;  /* 0x0000003c85087c20 */ /* 0x002fe20008410000 */
[----:B------:R-:W-:Y:S01]  /*4d00*/  FMUL.FTZ R133, R134, UR60 ;  /* 0x0000003c86857c20 */ /* 0x000fe20008410000 */
[----:B0-----:R-:W-:-:S05]  /*4d10*/  FMNMX.FTZ R10, R123, R10, !PT ;  /* 0x0000000a7b0a7209 */ /* 0x001fca0007810000 */
[----:B------:R-:W0:Y:S01]  /*4d20*/  MUFU.TANH R173, R132 ;  /* 0x0000008400ad7308 */ /* 0x000e220000002400 */
[----:B---3--:R-:W-:-:S07]  /*4d30*/  FMNMX.FTZ R18, R171, R18, !PT ;  /* 0x00000012ab127209 */ /* 0x008fce0007810000 */
[----:B------:R-:W1:Y:S01]  /*4d40*/  MUFU.TANH R129, R129 ;  /* 0x0000008100817308 */ /* 0x000e620000002400 */
[----:B--2---:R-:W-:-:S07]  /*4d50*/  FMNMX.FTZ R10, R127, R10, !PT ;  /* 0x0000000a7f0a7209 */ /* 0x004fce0007810000 */
[----:B------:R-:W2:Y:S01]  /*4d60*/  MUFU.TANH R175, R8 ;  /* 0x0000000800af7308 */ /* 0x000ea20000002400 */
[----:B0-----:R-:W-:-:S07]  /*4d70*/  FMNMX.FTZ R18, R173, R18, !PT ;  /* 0x00000012ad127209 */ /* 0x001fce0007810000 */
[----:B------:R-:W0:Y:S01]  /*4d80*/  MUFU.TANH R131, R131 ;  /* 0x0000008300837308 */ /* 0x000e220000002400 */
[----:B-1----:R-:W-:-:S07]  /*4d90*/  FMNMX.FTZ R10, R129, R10, !PT ;  /* 0x0000000a810a7209 */ /* 0x002fce0007810000 */
[----:B------:R-:W1:Y:S01]  /*4da0*/  MUFU.TANH R133, R133 ;  /* 0x0000008500857308 */ /* 0x000e620000002400 */
[----:B--2---:R-:W-:-:S05]  /*4db0*/  FMNMX.FTZ R18, R175, R18, !PT ;  /* 0x00000012af127209 */ /* 0x004fca0007810000 */
[----:B------:R-:W2:Y:S02]  /*4dc0*/  SHFL.BFLY PT, R9, R18, 0x2, 0x1f ;  /* 0x0c401f0012097f89 */ /* 0x000ea400000e0000 */
[----:B------:R-:W3:Y:S01]  /*4dd0*/  MUFU.TANH R135, R135 ;  /* 0x0000008700877308 */ /* 0x000ee20000002400 */
[----:B0-----:R-:W-:-:S04]  /*4de0*/  FMNMX.FTZ R10, R131, R10, !PT ;  /* 0x0000000a830a7209 */ /* 0x001fc80007810000 */
[----:B-1----:R-:W-:-:S04]  /*4df0*/  FMNMX.FTZ R10, R133, R10, !PT ;  /* 0x0000000a850a7209 */ /* 0x002fc80007810000 */
[----:B---3--:R-:W-:Y:S02]  /*4e00*/  FMNMX.FTZ R8, R135, R10, !PT ;  /* 0x0000000a87087209 */ /* 0x008fe40007810000 */
[----:B------:R-:W0:Y:S03]  /*4e10*/  LDC R10, c[0x0][0x988] ;  /* 0x00026200ff0a7b82 */ /* 0x000e260000000800 */
[----:B------:R-:W1:Y:S01]  /*4e20*/  SHFL.BFLY PT, R11, R8, 0x2, 0x1f ;  /* 0x0c401f00080b7f89 */ /* 0x000e6200000e0000 */
[----:B--2---:R-:W-:-:S05]  /*4e30*/  FMNMX.FTZ R9, R18, R9, !PT ;  /* 0x0000000912097209 */ /* 0x004fca0007810000 */
[----:B------:R-:W2:Y:S01]  /*4e40*/  SHFL.BFLY PT, R20, R9, 0x1, 0x1f ;  /* 0x0c201f0009147f89 */ /* 0x000ea200000e0000 */
[----:B-1----:R-:W-:-:S05]  /*4e50*/  FMNMX.FTZ R22, R8, R11, !PT ;  /* 0x0000000b08167209 */ /* 0x002fca0007810000 */
[----:B------:R-:W1:Y:S01]  /*4e60*/  SHFL.BFLY PT, R11, R22, 0x1, 0x1f ;  /* 0x0c201f00160b7f89 */ /* 0x000e6200000e0000 */
[----:B--2---:R-:W-:-:S05]  /*4e70*/  FMNMX.FTZ R13, R9, R20, !PT ;  /* 0x00000014090d7209 */ /* 0x004fca0007810000 */
[C---:B------:R-:W-:Y:S01]  /*4e80*/  FADD.FTZ R177, -R13.reuse, R12 ;  /* 0x0000000c0db17221 */ /* 0x040fe20000010100 */
[----:B0-----:R-:W-:-:S03]  /*4e90*/  FMUL.FTZ R12, R13, R10 ;  /* 0x0000000a0d0c7220 */ /* 0x001fc60000410000 */
[-C--:B------:R-:W-:Y:S01]  /*4ea0*/  FMUL.FTZ R177, R177, R10.reuse ;  /* 0x0000000ab1b17220 */ /* 0x080fe20000410000 */
[-CC-:B------:R-:W-:Y:S01]  /*4eb0*/  FFMA.FTZ R138, R141, R10.reuse, -R12.reuse ;  /* 0x0000000a8d8a7223 */ /* 0x180fe2000001080c */
        /* <DEDUP_REMOVED lines=12> */
[----:B-1----:R-:W-:Y:S01]  /*4f80*/  FMNMX.FTZ R11, R22, R11, !PT ;  /* 0x0000000b160b7209 */ /* 0x002fe20007810000 */
        /* <DEDUP_REMOVED lines=10> */
[-C--:B------:R-:W-:Y:S01]  /*5030*/  FFMA.FTZ R159, R175, R10.reuse, -R12 ;  /* 0x0000000aaf9f7223 */ /* 0x080fe2000001080c */
[C---:B------:R-:W-:Y:S01]  /*5040*/  FADD.FTZ R179, -R11.reuse, R14 ;  /* 0x0000000e0bb37221 */ /* 0x040fe20000010100 */
[-C--:B------:R-:W-:Y:S01]  /*5050*/  FMUL.FTZ R12, R11, R10.reuse ;  /* 0x0000000a0b0c7220 */ /* 0x080fe20000410000 */
[----:B------:R-:W-:Y:S02]  /*5060*/  MUFU.EX2 R8, R177 ;  /* 0x000000b100087308 */ /* 0x000fe40000000800 */
[-C--:B------:R-:W-:Y:S01]  /*5070*/  FMUL.FTZ R179, R179, R10.reuse ;  /* 0x0000000ab3b37220 */ /* 0x080fe20000410000 */
        /* <DEDUP_REMOVED lines=13> */
[----:B------:R-:W0:Y:S01]  /*5150*/  MUFU.EX2 R137, R137 ;  /* 0x0000008900897308 */ /* 0x000e220000000800 */
[-CC-:B------:R-:W-:Y:S01]  /*5160*/  FFMA.FTZ R107, R107, R10.reuse, -R12.reuse ;  /* 0x0000000a6b6b7223 */ /* 0x180fe2000001080c */
[-CC-:B------:R-:W-:Y:S01]  /*5170*/  FFMA.FTZ R109, R109, R10.reuse, -R12.reuse ;  /* 0x0000000a6d6d7223 */ /* 0x180fe2000001080c */
[-CC-:B------:R-:W-:Y:S01]  /*5180*/  FFMA.FTZ R113, R113, R10.reuse, -R12.reuse ;  /* 0x0000000a71717223 */ /* 0x180fe2000001080c */
[-CC-:B------:R-:W-:Y:S01]  /*5190*/  FFMA.FTZ R115, R115, R10.reuse, -R12.reuse ;  /* 0x0000000a73737223 */ /* 0x180fe2000001080c */
[-CC-:B------:R-:W-:Y:S01]  /*51a0*/  FFMA.FTZ R119, R119, R10.reuse, -R12.reuse ;  /* 0x0000000a77777223 */ /* 0x180fe2000001080c */
[-CC-:B------:R-:W-:Y:S01]  /*51b0*/  FFMA.FTZ R121, R121, R10.reuse, -R12.reuse ;  /* 0x0000000a79797223 */ /* 0x180fe2000001080c */
[-CC-:B------:R-:W-:Y:S01]  /*51c0*/  FFMA.FTZ R123, R123, R10.reuse, -R12.reuse ;  /* 0x0000000a7b7b7223 */ /* 0x180fe2000001080c */
[----:B------:R-:W1:Y:S01]  /*51d0*/  MUFU.EX2 R18, R17 ;  /* 0x0000001100127308 */ /* 0x000e620000000800 */
[-CC-:B------:R-:W-:Y:S01]  /*51e0*/  FFMA.FTZ R127, R127, R10.reuse, -R12.reuse ;  /* 0x0000000a7f7f7223 */ /* 0x180fe2000001080c */
[-CC-:B------:R-:W-:Y:S01]  /*51f0*/  FFMA.FTZ R129, R129, R10.reuse, -R12.reuse ;  /* 0x0000000a81817223 */ /* 0x180fe2000001080c */
[-CC-:B------:R-:W-:Y:S01]  /*5200*/  FFMA.FTZ R131, R131, R10.reuse, -R12.reuse ;  /* 0x0000000a83837223 */ /* 0x180fe2000001080c */
[-CC-:B------:R-:W-:Y:S01]  /*5210*/  FFMA.FTZ R133, R133, R10.reuse, -R12.reuse ;  /* 0x0000000a85857223 */ /* 0x180fe2000001080c */
[----:B------:R-:W-:-:S03]  /*5220*/  FFMA.FTZ R12, R135, R10, -R12 ;  /* 0x0000000a870c7223 */ /* 0x000fc6000001080c */
[----:B------:R-:W2:Y:S01]  /*5230*/  MUFU.EX2 R136, R136 ;  /* 0x0000008800887308 */ /* 0x000ea20000000800 */
[----:B0-----:R-:W-:-:S07]  /*5240*/  FFMA.FTZ R3, R8, R3, R137 ;  /* 0x0000000308037223 */ /* 0x001fce0000010089 */
[----:B------:R-:W0:Y:S01]  /*5250*/  MUFU.EX2 R19, R19 ;  /* 0x0000001300137308 */ /* 0x000e220000000800 */
[----:B-1----:R-:W-:-:S07]  /*5260*/  FFMA.FTZ R6, R9, R6, R18 ;  /* 0x0000000609067223 */ /* 0x002fce0000010012 */
[----:B------:R-:W1:Y:S01]  /*5270*/  MUFU.EX2 R138, R138 ;  /* 0x0000008a008a7308 */ /* 0x000e620000000800 */
[----:B--2---:R-:W-:-:S07]  /*5280*/  FADD.FTZ R3, R136, R3 ;  /* 0x0000000388037221 */ /* 0x004fce0000010000 */
[----:B------:R-:W2:Y:S01]  /*5290*/  MUFU.EX2 R21, R21 ;  /* 0x0000001500157308 */ /* 0x000ea20000000800 */
[----:B0-----:R-:W-:-:S07]  /*52a0*/  FADD.FTZ R6, R19, R6 ;  /* 0x0000000613067221 */ /* 0x001fce0000010000 */
[----:B------:R-:W0:Y:S01]  /*52b0*/  MUFU.EX2 R139, R139 ;  /* 0x0000008b008b7308 */ /* 0x000e220000000800 */
[----:B-1----:R-:W-:-:S07]  /*52c0*/  FADD.FTZ R14, R138, R3 ;  /* 0x000000038a0e7221 */ /* 0x002fce0000010000 */
        /* <DEDUP_REMOVED lines=81> */
[----:B0-----:R-:W-:Y:S01]  /*57e0*/  FADD.FTZ R6, R133, R6 ;  /* 0x0000000685067221 */ /* 0x001fe20000010000 */
[----:B-1----:R-:W-:-:S03]  /*57f0*/  FADD.FTZ R3, R159, R14 ;  /* 0x0000000e9f037221 */ /* 0x002fc60000010000 */
[----:B--2---:R-:W-:Y:S01]  /*5800*/  FADD.FTZ R6, R12, R6 ;  /* 0x000000060c067221 */ /* 0x004fe20000010000 */
[----:B------:R-:W-:Y:S06]  /*5810*/  @!P0 BRA `(.L_x_28) ;  /* 0x0000000000048947 */ /* 0x000fec0003800000 */
[----:B------:R-:W-:Y:S01]  /*5820*/  BPT.TRAP 0x1 ;  /* 0x000000040000795c */ /* 0x000fe20000300000 */
.L_x_28:
[----:B------:R-:W-:Y:S01]  /*5830*/  UIADD3 UR4, UR5, 0x2a860, URZ ;  /* 0x0002a86005047890 */ /* 0x000fe2000fffe03f */
[C---:B------:R-:W-:Y:S01]  /*5840*/  ISETP.GT.AND P1, PT, R15.reuse, R16, PT ;  /* 0x000000100f00720c */ /* 0x040fe20003f24270 */
[----:B------:R-:W-:Y:S01]  /*5850*/  VIADD R15, R15, 0xffffffff ;  /* 0xffffffff0f0f7836 */ /* 0x000fe20000000000 */
[----:B------:R-:W-:Y:S01]  /*5860*/  R2UR UR56, R0 ;  /* 0x00000000003872ca */ /* 0x000fe200000e0000 */
[----:B------:R-:W-:Y:S01]  /*5870*/  UPRMT UR4, UR57, 0x654, UR4 ;  /* 0x0000065439047896 */ /* 0x000fe20008000004 */
[----:B------:R-:W-:Y:S01]  /*5880*/  F2FP.F16.F32.PACK_AB R158, R159, R158 ;  /* 0x0000009e9f9e723e */ /* 0x000fe200000000ff */
[----:B------:R-:W-:Y:S01]  /*5890*/  IMAD.MOV.U32 R14, RZ, RZ, R11 ;  /* 0x000000ffff0e7224 */ /* 0x000fe200078e000b */
[----:B------:R-:W-:Y:S01]  /*58a0*/  F2FP.F16.F32.PACK_AB R136, R136, R137 ;  /* 0x000000898888723e */ /* 0x000fe200000000ff */
[----:B------:R-:W-:Y:S01]  /*58b0*/  IMAD.MOV.U32 R17, RZ, RZ, R7 ;  /* 0x000000ffff117224 */ /* 0x000fe200078e0007 */
[----:B------:R-:W-:Y:S02]  /*58c0*/  F2FP.F16.F32.PACK_AB R138, R139, R138 ;  /* 0x0000008a8b8a723e */ /* 0x000fe400000000ff */
[----:B------:R-:W-:-:S02]  /*58d0*/  F2FP.F16.F32.PACK_AB R140, R141, R140 ;  /* 0x0000008c8d8c723e */ /* 0x000fc400000000ff */
[----:B------:R-:W-:Y:S01]  /*58e0*/  SYNCS.ARRIVE.TRANS64.RED.A1T0 RZ, [UR4], RZ ;  /* 0x000000ffffff79a7 */ /* 0x000fe20008100404 */
[----:B------:R-:W-:Y:S02]  /*58f0*/  F2FP.F16.F32.PACK_AB R144, R145, R144 ;  /* 0x000000909190723e */ /* 0x000fe400000000ff */
[----:B------:R-:W-:Y:S02]  /*5900*/  F2FP.F16.F32.PACK_AB R146, R147, R146 ;  /* 0x000000929392723e */ /* 0x000fe400000000ff */
[----:B------:R-:W-:Y:S02]  /*5910*/  F2FP.F16.F32.PACK_AB R152, R153, R152 ;  /* 0x000000989998723e */ /* 0x000fe400000000ff */
[----:B------:R-:W-:Y:S02]  /*5920*/  F2FP.F16.F32.PACK_AB R156, R157, R156 ;  /* 0x0000009c9d9c723e */ /* 0x000fe400000000ff */
[----:B------:R-:W-:Y:S02]  /*5930*/  F2FP.F16.F32.PACK_AB R159, R12, R133 ;  /* 0x000000850c9f723e */ /* 0x000fe400000000ff */
[----:B------:R-:W-:-:S02]  /*5940*/  F2FP.F16.F32.PACK_AB R137, R19, R18 ;  /* 0x000000121389723e */ /* 0x000fc400000000ff */
        /* <DEDUP_REMOVED lines=14> */
[----:B------:R-:W-:Y:S01]  /*5a30*/  MOV R12, R13 ;  /* 0x0000000d000c7202 */ /* 0x000fe20000000f00 */
[----:B------:R-:W-:Y:S06]  /*5a40*/  @P1 BRA `(.L_x_29) ;  /* 0xffffffdc00901947 */ /* 0x000fec000383ffff */
.L_x_18:
[----:B------:R-:W-:Y:S06]  /*5a50*/  BAR.ARV 0x8, 0x180 ;  /* 0x0206000000007b1d */ /* 0x000fec0000002000 */
        /* <DEDUP_REMOVED lines=64> */
[----:B------:R-:W-:Y:S06]  /*5e60*/  @!P0 BRA `(.L_x_30) ;  /* 0x0000000000048947 */ /* 0x000fec0003800000 */
[----:B------:R-:W-:Y:S01]  /*5e70*/  BPT.TRAP 0x1 ;  /* 0x000000040000795c */ /* 0x000fe20000300000 */
.L_x_30:
[----:B------:R-:W-:Y:S02]  /*5e80*/  R2UR UR5, R0 ;  /* 0x00000000000572ca */ /* 0x000fe400000e0000 */
[----:B------:R-:W-:-:S11]  /*5e90*/  SHF.L.U32 R7, R7, 0x1f, RZ ;  /* 0x0000001f07077819 */ /* 0x000fd600000006ff */
[----:B------:R-:W-:-:S09]  /*5ea0*/  ULEA UR5, UR5, UR37, 0x3 ;  /* 0x0000002505057291 */ /* 0x000fd2000f8e183f */
[----:B------:R0:W1:Y:S01]  /*5eb0*/  SYNCS.PHASECHK.TRANS64.TRYWAIT P1, [UR5+0x2a850], R7 ;  /* 0x02a85007ff0075a7 */ /* 0x0000620008020145 */
[----:B------:R-:W-:Y:S05]  /*5ec0*/  @!P0 BRA `(.L_x_31) ;  /* 0x0000000000048947 */ /* 0x000fea0003800000 */
[----:B------:R-:W-:Y:S01]  /*5ed0*/  BPT.TRAP 0x1 ;  /* 0x000000040000795c */ /* 0x000fe20000300000 */
.L_x_31:
[----:B-1----:R-:W-:Y:S05]  /*5ee0*/  @P1 BRA `(.L_x_32) ;  /* 0x0000000000081947 */ /* 0x002fea0003800000 */
[----:B------:R-:W1:Y:S02]  /*5ef0*/  SYNCS.PHASECHK.TRANS64.TRYWAIT P1, [UR5+0x2a850], R7 ;  /* 0x02a85007ff0075a7 */ /* 0x000e640008020145 */
[----:B-1----:R-:W-:Y:S05]  /*5f00*/  @!P1 BRA `(.L_x_33) ;  /* 0x0000005800e09947 */ /* 0x002fea0003800000 */
.L_x_32:
[----:B------:R-:W-:Y:S01]  /*5f10*/  UIADD3 UR37, UR37, 0x400, URZ ;  /* 0x0000040025257890 */ /* 0x000fe2000fffe03f */
[----:B------:R-:W-:Y:S01]  /*5f20*/  R2UR UR6, R0 ;  /* 0x00000000000672ca */ /* 0x000fe200000e0000 */
[----:B------:R-:W-:Y:S01]  /*5f30*/  WARPGROUP.ARRIVE ;  /* 0x00000000000079c5 */ /* 0x000fe20000000000 */
[----:B------:R-:W-:Y:S01]  /*5f40*/  UMOV UR7, 0x40000040 ;  /* 0x4000004000077882 */ /* 0x000fe20000000000 */
[----:B------:R-:W-:Y:S01]  /*5f50*/  USHF.R.U32.HI UR37, URZ, 0x4, UR37 ;  /* 0x000000043f257899 */ /* 0x000fe20008011625 */
[----:B------:R-:W2:Y:S01]  /*5f60*/  SHFL.BFLY PT, R0, R3, 0x2, 0x1f ;  /* 0x0c401f0003007f89 */ /* 0x000ea200000e0000 */
[----:B------:R-:W-:Y:S02]  /*5f70*/  MOV R8, RZ ;  /* 0x000000ff00087202 */ /* 0x000fe40000000f00 */
[----:B------:R-:W-:Y:S01]  /*5f80*/  ULOP3.LUT UR37, UR37, 0x3fff, URZ, 0xc0, !UPT ;  /* 0x00003fff25257892 */ /* 0x000fe2000f8ec03f */
[----:B------:R-:W1:Y:S03]  /*5f90*/  SHFL.BFLY PT, R5, R6, 0x2, 0x1f ;  /* 0x0c401f0006057f89 */ /* 0x000e6600000e0000 */
[----:B------:R-:W-:-:S04]  /*5fa0*/  ULOP3.LUT UR4, UR37, 0x3000000, URZ, 0xfc, !UPT ;  /* 0x0300000025047892 */ /* 0x000fc8000f8efc3f */
[----:B------:R-:W-:-:S07]  /*5fb0*/  UIMAD UR4, UR6, 0x600, UR4 ;  /* 0x00000600060478a4 */ /* 0x000fce000f8e0204 */
[----:B------:R-:W-:Y:S02]  /*5fc0*/  UMOV UR6, UR4 ;  /* 0x0000000400067c82 */ /* 0x000fe40008000000 */
[----:B------:R-:W-:Y:S01]  /*5fd0*/  HGMMA.64x128x16.F32 R24, R136, gdesc[UR4].tnspB, R24, gsb0 ;  /* 0x41e0000488187df0 */ /* 0x000fe20008000818 */
[----:B------:R-:W-:Y:S01]  /*5fe0*/  UIADD3 UR6, UR4, 0x80, URZ ;  /* 0x0000008004067890 */ /* 0x000fe2000fffe03f */
[----:B------:R-:W-:Y:S01]  /*5ff0*/  UMOV UR7, 0x40000040 ;  /* 0x4000004000077882 */ /* 0x000fe20000000000 */
[----:B--2---:R-:W-:Y:S01]  /*6000*/  FADD.FTZ R0, R0, R3 ;  /* 0x0000000300007221 */ /* 0x004fe20000010000 */
[----:B------:R-:W-:Y:S02]  /*6010*/  IMAD.MOV.U32 R3, RZ, RZ, -0x800000 ;  /* 0xff800000ff037424 */ /* 0x000fe400078e00ff */
[----:B-1----:R-:W-:Y:S02]  /*6020*/  FADD.FTZ R4, R5, R6 ;  /* 0x0000000605047221 */ /* 0x002fe40000010000 */
[----:B------:R-:W1:Y:S04]  /*6030*/  SHFL.BFLY PT, R5, R0, 0x1, 0x1f ;  /* 0x0c201f0000057f89 */ /* 0x000e6800000e0000 */
[----:B0-----:R-:W0:Y:S01]  /*6040*/  SHFL.BFLY PT, R7, R4, 0x1, 0x1f ;  /* 0x0c201f0004077f89 */ /* 0x001e2200000e0000 */
[----:B-1----:R-:W-:Y:S01]  /*6050*/  FADD.FTZ R12, R0, R5 ;  /* 0x00000005000c7221 */ /* 0x002fe20000010000 */
[----:B------:R-:W-:-:S02]  /*6060*/  IMAD.MOV.U32 R5, RZ, RZ, RZ ;  /* 0x000000ffff057224 */ /* 0x000fc400078e00ff */
[----:B------:R-:W-:Y:S02]  /*6070*/  IMAD.MOV.U32 R0, RZ, RZ, -0x800000 ;  /* 0xff800000ff007424 */ /* 0x000fe400078e00ff */
[----:B0-----:R-:W-:Y:S01]  /*6080*/  FADD.FTZ R14, R4, R7 ;  /* 0x00000007040e7221 */ /* 0x001fe20000010000 */
[----:B------:R-:W-:-:S04]  /*6090*/  FSETP.NE.FTZ.AND P1, PT, R12, RZ, PT ;  /* 0x000000ff0c00720b */ /* 0x000fc80003f35000 */
[----:B------:R-:W-:-:S09]  /*60a0*/  FSETP.NE.FTZ.AND P2, PT, R14, RZ, PT ;  /* 0x000000ff0e00720b */ /* 0x000fd20003f55000 */
[----:B------:R-:W0:Y:S01]  /*60b0*/  @P1 MUFU.LG2 R6, R12 ;  /* 0x0000000c00061308 */ /* 0x000e220000000c00 */
[----:B------:R-:W-:-:S03]  /*60c0*/  @P1 FMUL.FTZ R4, R10, 0.69314718246459960938 ;  /* 0x3f3172180a041820 */ /* 0x000fc60000410000 */
[----:B------:R-:W-:-:S04]  /*60d0*/  @P2 FMUL.FTZ R15, R10, 0.69314718246459960938 ;  /* 0x3f3172180a0f2820 */ /* 0x000fc80000410000 */
[----:B------:R-:W1:Y:S08]  /*60e0*/  @P2 MUFU.LG2 R9, R14 ;  /* 0x0000000e00092308 */ /* 0x000e700000000c00 */
[----:B------:R2:W3:Y:S01]  /*60f0*/  @P1 MUFU.RCP R5, R12 ;  /* 0x0000000c00051308 */ /* 0x0004e20000001000 */
[----:B0-----:R-:W-:-:S04]  /*6100*/  @P1 FMUL.FTZ R7, R6, 0.69314718246459960938 ;  /* 0x3f31721806071820 */ /* 0x001fc80000410000 */
[----:B------:R-:W-:-:S03]  /*6110*/  @P1 FFMA.FTZ R3, R4, R13, R7 ;  /* 0x0000000d04031223 */ /* 0x000fc60000010007 */
[----:B------:R2:W0:Y:S01]  /*6120*/  @P2 MUFU.RCP R8, R14 ;  /* 0x0000000e00082308 */ /* 0x0004220000001000 */
[----:B-1----:R-:W-:-:S04]  /*6130*/  @P2 FMUL.FTZ R6, R9, 0.69314718246459960938 ;  /* 0x3f31721809062820 */ /* 0x002fc80000410000 */
[----:B------:R-:W-:Y:S01]  /*6140*/  @P2 FFMA.FTZ R0, R15, R11, R6 ;  /* 0x0000000b0f002223 */ /* 0x000fe20000010006 */
[----:B------:R-:W-:Y:S02]  /*6150*/  WARPGROUP.DEPBAR.LE gsb0, 0x0 ;  /* 0x00008000000079c5 */ /* 0x000fe40000010000 */
[----:B------:R-:W-:-:S06]  /*6160*/  WARPGROUP.ARRIVE ;  /* 0x00000000000079c5 */ /* 0x000fcc0000000000 */
[----:B------:R-:W-:Y:S01]  /*6170*/  HGMMA.64x128x16.F32 R24, R140, gdesc[UR4].tnspB, R24, gsb0 ;  /* 0x41e000048c187df0 */ /* 0x000fe20008000818 */
[----:B------:R-:W-:Y:S01]  /*6180*/  UIADD3 UR6, UR4, 0x100, URZ ;  /* 0x0000010004067890 */ /* 0x000fe2000fffe03f */
[----:B------:R-:W-:Y:S01]  /*6190*/  UMOV UR7, 0x40000040 ;  /* 0x4000004000077882 */ /* 0x000fe20000000000 */
[----:B------:R-:W-:Y:S02]  /*61a0*/  WARPGROUP.DEPBAR.LE gsb0, 0x0 ;  /* 0x00008000000079c5 */ /* 0x000fe40000010000 */
[----:B------:R-:W-:-:S07]  /*61b0*/  WARPGROUP.ARRIVE ;  /* 0x00000000000079c5 */ /* 0x000fce0000000000 */
        /* <DEDUP_REMOVED lines=16> */
[----:B------:R-:W-:Y:S03]  /*62c0*/  HGMMA.64x128x16.F32 R24, R156, gdesc[UR4].tnspB, R24, gsb0 ;  /* 0x41e000049c187df0 */ /* 0x000fe60008000818 */
[----:B------:R-:W-:Y:S02]  /*62d0*/  WARPGROUP.DEPBAR.LE gsb0, 0x0 ;  /* 0x00008000000079c5 */ /* 0x000fe40000010000 */
[----:B0-23--:R-:W-:Y:S05]  /*62e0*/  @!P0 BRA `(.L_x_34) ;  /* 0x0000000000048947 */ /* 0x00dfea0003800000 */
[----:B------:R-:W-:Y:S01]  /*62f0*/  BPT.TRAP 0x1 ;  /* 0x000000040000795c */ /* 0x000fe20000300000 */
.L_x_34:
[----:B------:R-:W-:Y:S01]  /*6300*/  UIADD3 UR4, UR5, 0x2a860, URZ ;  /* 0x0002a86005047890 */ /* 0x000fe2000fffe03f */
[-C--:B------:R-:W-:Y:S01]  /*6310*/  FMUL.FTZ R24, R24, R5.reuse ;  /* 0x0000000518187220 */ /* 0x080fe20000410000 */
[-C--:B------:R-:W-:Y:S01]  /*6320*/  FMUL.FTZ R25, R25, R5.reuse ;  /* 0x0000000519197220 */ /* 0x080fe20000410000 */
[-C--:B------:R-:W-:Y:S01]  /*6330*/  FMUL.FTZ R28, R28, R5.reuse ;  /* 0x000000051c1c7220 */ /* 0x080fe20000410000 */
[----:B------:R-:W-:Y:S01]  /*6340*/  UPRMT UR4, UR57, 0x654, UR4 ;  /* 0x0000065439047896 */ /* 0x000fe20008000004 */
        /* <DEDUP_REMOVED lines=8> */
[----:B------:R-:W-:Y:S01]  /*63d0*/  SYNCS.ARRIVE.TRANS64.RED.A1T0 RZ, [UR4], RZ ;  /* 0x000000ffffff79a7 */ /* 0x000fe20008100404 */
        /* <DEDUP_REMOVED lines=21> */
[----:B------:R-:W-:Y:S01]  /*6530*/  PLOP3.LUT P0, PT, PT, PT, PT, 0x8, 0x0 ;  /* 0x000000000000781c */ /* 0x000fe20003f0e170 */
        /* <DEDUP_REMOVED lines=31> */
[----:B------:R-:W-:-:S07]  /*6730*/  FMUL.FTZ R87, R87, R8 ;  /* 0x0000000857577220 */ /* 0x000fce0000410000 */
.L_x_10:
[----:B------:R-:W-:Y:S05]  /*6740*/  @P0 BRA `(.L_x_35) ;  /* 0x0000001400340947 */ /* 0x000fea0003800000 */
[----:B------:R-:W0:Y:S01]  /*6750*/  S2R R4, SR_TID.X ;  /* 0x0000000000047919 */ /* 0x000e220000002100 */
[----:B------:R-:W1:Y:S01]  /*6760*/  LDC R16, c[0x0][0xbe8] ;  /* 0x0002fa00ff107b82 */ /* 0x000e620000000800 */
[----:B------:R-:W-:Y:S01]  /*6770*/  SHF.R.S32.HI R13, RZ, 0x1f, R2 ;  /* 0x0000001fff0d7819 */ /* 0x000fe20000011402 */
[----:B------:R-:W-:Y:S01]  /*6780*/  ULDC.64 UR4, c[0x0][0xbd0] ;  /* 0x0002f40000047ab9 */ /* 0x000fe20000000a00 */
[----:B------:R-:W2:Y:S01]  /*6790*/  S2R R10, SR_CTAID.X ;  /* 0x00000000000a7919 */ /* 0x000ea20000002500 */
[----:B------:R-:W-:Y:S01]  /*67a0*/  ULDC.64 UR6, c[0x0][0xb38] ;  /* 0x0002ce0000067ab9 */ /* 0x000fe20000000a00 */
[----:B------:R-:W-:Y:S01]  /*67b0*/  IADD3 R17, -R2, RZ, RZ ;  /* 0x000000ff02117210 */ /* 0x000fe20007ffe1ff */
[----:B------:R-:W-:Y:S02]  /*67c0*/  BSSY B0, `(.L_x_36) ;  /* 0x00000e1000007945 */ /* 0x000fe40003800000 */
[----:B------:R-:W3:Y:S08]  /*67d0*/  S2UR UR9, SR_CTAID.Z ;  /* 0x00000000000979c3 */ /* 0x000ef00000002700 */
[----:B------:R-:W4:Y:S08]  /*67e0*/  LDC.64 R18, c[0x0][0xbd8] ;  /* 0x0002f600ff127b82 */ /* 0x000f300000000a00 */
[----:B------:R-:W-:Y:S01]  /*67f0*/  BAR.SYNC.DEFER_BLOCKING 0x1, 0x100 ;  /* 0x0044000000007b1d */ /* 0x000fe20000010000 */
[----:B-1----:R-:W-:-:S07]  /*6800*/  ISETP.NE.AND P0, PT, R16, 0x1, PT ;  /* 0x000000011000780c */ /* 0x002fce0003f05270 */
[----:B------:R-:W1:Y:S01]  /*6810*/  S2UR UR8, SR_CTAID.Y ;  /* 0x00000000000879c3 */ /* 0x000e620000002600 */
[----:B0-----:R-:W-:-:S07]  /*6820*/  IADD3 R7, R4, -0x80, RZ ;  /* 0xffffff8004077810 */ /* 0x001fce0007ffe0ff */
[----:B------:R-:W1:Y:S01]  /*6830*/  LDC R22, c[0x0][0xc50] ;  /* 0x00031400ff167b82 */ /* 0x000e620000000800 */
[----:B------:R-:W-:-:S04]  /*6840*/  SHF.R.S32.HI R6, RZ, 0x1f, R7 ;  /* 0x0000001fff067819 */ /* 0x000fc80000011407 */
[CC--:B------:R-:W-:Y:S02]  /*6850*/  LEA.HI R8, R6.reuse, R7.reuse, RZ, 0x7 ;  /* 0x0000000706087211 */ /* 0x0c0fe400078f38ff */
[----:B------:R-:W-:Y:S01]  /*6860*/  LEA.HI R6, R6, R7, RZ, 0x2 ;  /* 0x0000000706067211 */ /* 0x000fe200078f10ff */
[----:B------:R-:W0:Y:S01]  /*6870*/  @P0 LDC R14, c[0x0][0xbec] ;  /* 0x0002fb00ff0e0b82 */ /* 0x000e220000000800 */
[----:B------:R-:W-:Y:S02]  /*6880*/  LOP3.LUT R4, R8, 0xffffff80, RZ, 0xc0, !PT ;  /* 0xffffff8008047812 */ /* 0x000fe400078ec0ff */
[----:B------:R-:W-:Y:S02]  /*6890*/  LOP3.LUT R6, R6, 0xfffffffc, RZ, 0xc0, !PT ;  /* 0xfffffffc06067812 */ /* 0x000fe400078ec0ff */
[----:B------:R-:W-:Y:S01]  /*68a0*/  SHF.R.S32.HI R9, RZ, 0x7, R8 ;  /* 0x00000007ff097819 */ /* 0x000fe20000011408 */
[C---:B------:R-:W-:Y:S02]  /*68b0*/  IMAD.IADD R23, R7.reuse, 0x1, -R4 ;  /* 0x0000000107177824 */ /* 0x040fe400078e0a04 */
[----:B------:R-:W-:Y:S01]  /*68c0*/  IMAD.IADD R7, R7, 0x1, -R6 ;  /* 0x0000000107077824 */ /* 0x000fe200078e0a06 */
[----:B------:R-:W5:Y:S02]  /*68d0*/  LDC.64 R20, c[0x0][0xb40] ;  /* 0x0002d000ff147b82 */ /* 0x000f640000000a00 */
[----:B------:R-:W-:-:S04]  /*68e0*/  SHF.R.S32.HI R12, RZ, 0x1f, R23 ;  /* 0x0000001fff0c7819 */ /* 0x000fc80000011417 */
[----:B------:R-:W-:Y:S02]  /*68f0*/  LEA.HI R88, R12, R23, RZ, 0x2 ;  /* 0x000000170c587211 */ /* 0x000fe400078f10ff */
[----:B------:R-:W5:Y:S02]  /*6900*/  @P0 LDC R90, c[0x0][0xbec] ;  /* 0x0002fb00ff5a0b82 */ /* 0x000f640000000800 */
[--C-:B------:R-:W-:Y:S02]  /*6910*/  SHF.R.S32.HI R4, RZ, 0x2, R88.reuse ;  /* 0x00000002ff047819 */ /* 0x100fe40000011458 */
[----:B------:R-:W-:Y:S02]  /*6920*/  SHF.R.S32.HI R5, RZ, 0x1f, R88 ;  /* 0x0000001fff057819 */ /* 0x000fe40000011458 */
[----:B------:R-:W-:Y:S02]  /*6930*/  LOP3.LUT R88, R88, 0x7ffffffc, RZ, 0xc0, !PT ;  /* 0x7ffffffc58587812 */ /* 0x000fe400078ec0ff */
[----:B------:R-:W-:Y:S01]  /*6940*/  LEA.HI R5, R5, R4, RZ, 0x3 ;  /* 0x0000000405057211 */ /* 0x000fe200078f18ff */
[----:B------:R-:W5:Y:S03]  /*6950*/  @P0 LDC R15, c[0x0][0xbf0] ;  /* 0x0002fc00ff0f0b82 */ /* 0x000f660000000800 */
[----:B------:R-:W-:-:S04]  /*6960*/  LOP3.LUT R5, R5, 0xfffffff8, RZ, 0xc0, !PT ;  /* 0xfffffff805057812 */ /* 0x000fc800078ec0ff */
[----:B------:R-:W-:Y:S01]  /*6970*/  IADD3 R6, R4, -R5, RZ ;  /* 0x8000000504067210 */ /* 0x000fe20007ffe0ff */
[----:B------:R-:W5:Y:S01]  /*6980*/  @P0 LDC R89, c[0x0][0xbf0] ;  /* 0x0002fc00ff590b82 */ /* 0x000f620000000800 */
[----:B------:R-:W-:Y:S02]  /*6990*/  LEA.HI R4, R8, R9, RZ, 0x1 ;  /* 0x0000000908047211 */ /* 0x000fe400078f08ff */
[----:B------:R-:W-:Y:S02]  /*69a0*/  LEA.HI R5, R12, R23, RZ, 0x5 ;  /* 0x000000170c057211 */ /* 0x000fe400078f28ff */
[----:B------:R-:W-:Y:S02]  /*69b0*/  LOP3.LUT R4, R4, 0x3fffffe, RZ, 0xc0, !PT ;  /* 0x03fffffe04047812 */ /* 0x000fe400078ec0ff */
[----:B------:R-:W-:Y:S02]  /*69c0*/  LEA.HI R8, R7, R7, RZ, 0x1 ;  /* 0x0000000707087211 */ /* 0x000fe400078f08ff */
[----:B------:R-:W-:Y:S01]  /*69d0*/  SHF.R.S32.HI R5, RZ, 0x5, R5 ;  /* 0x00000005ff057819 */ /* 0x000fe20000011405 */
[----:B------:R-:W-:Y:S01]  /*69e0*/  IMAD.IADD R4, R9, 0x1, -R4 ;  /* 0x0000000109047824 */ /* 0x000fe200078e0a04 */
[----:B------:R-:W-:-:S03]  /*69f0*/  LOP3.LUT R8, R8, 0x1ffffffe, RZ, 0xc0, !PT ;  /* 0x1ffffffe08087812 */ /* 0x000fc600078ec0ff */
[----:B------:R-:W-:Y:S01]  /*6a00*/  IMAD R5, R5, 0x10, R6 ;  /* 0x0000001005057824 */ /* 0x000fe200078e0206 */
[----:B------:R-:W-:Y:S01]  /*6a10*/  IADD3 R9, R7, -R8, RZ ;  /* 0x8000000807097210 */ /* 0x000fe20007ffe0ff */
[----:B------:R-:W-:Y:S02]  /*6a20*/  IMAD R7, R13, UR4, RZ ;  /* 0x000000040d077c24 */ /* 0x000fe4000f8e02ff */
[----:B------:R-:W-:Y:S02]  /*6a30*/  IMAD R8, R4, 0x40, R5 ;  /* 0x0000004004087824 */ /* 0x000fe400078e0205 */
[C---:B------:R-:W-:Y:S01]  /*6a40*/  IMAD.WIDE.U32 R4, R2.reuse, UR4, RZ ;  /* 0x0000000402047c25 */ /* 0x040fe2000f8e00ff */
[----:B---3--:R-:W-:Y:S02]  /*6a50*/  USHF.R.S32.HI UR4, URZ, 0x1f, UR9 ;  /* 0x0000001f3f047899 */ /* 0x008fe40008011409 */
[----:B------:R-:W-:Y:S01]  /*6a60*/  LEA R9, R9, R8, 0x3 ;  /* 0x0000000809097211 */ /* 0x000fe200078e18ff */
[----:B------:R-:W-:-:S02]  /*6a70*/  IMAD R11, R2, UR5, R7 ;  /* 0x00000005020b7c24 */ /* 0x000fc4000f8e0207 */
[----:B------:R-:W-:Y:S02]  /*6a80*/  IMAD R13, R13, UR6, RZ ;  /* 0x000000060d0d7c24 */ /* 0x000fe4000f8e02ff */
[----:B----4-:R-:W-:Y:S02]  /*6a90*/  IMAD R12, R18, UR4, RZ ;  /* 0x00000004120c7c24 */ /* 0x010fe4000f8e02ff */
[----:B------:R-:W-:Y:S02]  /*6aa0*/  IMAD.IADD R5, R5, 0x1, R11 ;  /* 0x0000000105057824 */ /* 0x000fe400078e020b */
[----:B------:R-:W-:Y:S02]  /*6ab0*/  IMAD R11, R2, UR7, R13 ;  /* 0x00000007020b7c24 */ /* 0x000fe4000f8e020d */
[----:B------:R-:W-:Y:S02]  /*6ac0*/  IMAD R13, R19, UR9, R12 ;  /* 0x00000009130d7c24 */ /* 0x000fe4000f8e020c */
[----:B--2---:R-:W-:-:S02]  /*6ad0*/  IMAD R9, R10, 0x80, R9 ;  /* 0x000000800a097824 */ /* 0x004fc400078e0209 */
[----:B-1----:R-:W-:Y:S02]  /*6ae0*/  IMAD R19, R22, R17, UR8 ;  /* 0x0000000816137e24 */ /* 0x002fe4000f8e0211 */
[----:B------:R-:W-:Y:S01]  /*6af0*/  IMAD.WIDE.U32 R6, R2, UR6, RZ ;  /* 0x0000000602067c25 */ /* 0x000fe2000f8e00ff */
[----:B------:R-:W-:-:S03]  /*6b00*/  ULDC.64 UR6, c[0x0][0xb48] ;  /* 0x0002d20000067ab9 */ /* 0x000fc60000000a00 */
[----:B------:R-:W-:-:S04]  /*6b10*/  IMAD.WIDE.U32 R4, R18, UR9, R4 ;  /* 0x0000000912047c25 */ /* 0x000fc8000f8e0004 */
[----:B0-----:R-:W-:Y:S01]  /*6b20*/  @P0 IMAD.HI.U32 R2, R9, R14, RZ ;  /* 0x0000000e09020227 */ /* 0x001fe200078e00ff */
[----:B------:R-:W-:-:S03]  /*6b30*/  SHF.R.S32.HI R14, RZ, 0x1f, R19 ;  /* 0x0000001fff0e7819 */ /* 0x000fc60000011413 */
[----:B------:R-:W-:Y:S02]  /*6b40*/  IMAD.IADD R7, R7, 0x1, R11 ;  /* 0x0000000107077824 */ /* 0x000fe400078e020b */
[----:B------:R-:W-:Y:S01]  /*6b50*/  IMAD.IADD R5, R5, 0x1, R13 ;  /* 0x0000000105057824 */ /* 0x000fe200078e020d */
[----:B------:R-:W-:Y:S01]  /*6b60*/  MOV R13, R9 ;  /* 0x00000009000d7202 */ /* 0x000fe20000000f00 */
[----:B-----5:R-:W-:Y:S01]  /*6b70*/  IMAD R12, R20, UR4, RZ ;  /* 0x00000004140c7c24 */ /* 0x020fe2000f8e02ff */
[----:B------:R-:W-:Y:S01]  /*6b80*/  ULDC.64 UR4, c[0x0][0xbe0] ;  /* 0x0002f80000047ab9 */ /* 0x000fe20000000a00 */
[----:B------:R-:W-:-:S04]  /*6b90*/  @P0 IMAD.HI.U32 R90, R9, R90, RZ ;  /* 0x0000005a095a0227 */ /* 0x000fc800078e00ff */
[----:B------:R-:W-:Y:S01]  /*6ba0*/  IMAD.MOV.U32 R11, RZ, RZ, R9 ;  /* 0x000000ffff0b7224 */ /* 0x000fe200078e0009 */
[----:B------:R-:W-:Y:S01]  /*6bb0*/  @P0 SHF.R.U32.HI R11, RZ, R15, R2 ;  /* 0x0000000fff0b0219 */ /* 0x000fe20000011602 */
[----:B------:R-:W-:Y:S01]  /*6bc0*/  IMAD R15, R21, UR9, R12 ;  /* 0x00000009150f7c24 */ /* 0x000fe2000f8e020c */
[----:B------:R-:W-:Y:S01]  /*6bd0*/  @P0 SHF.R.U32.HI R13, RZ, R89, R90 ;  /* 0x00000059ff0d0219 */ /* 0x000fe2000001165a */
[----:B------:R-:W-:Y:S01]  /*6be0*/  IMAD.WIDE.U32 R6, R20, UR9, R6 ;  /* 0x0000000914067c25 */ /* 0x000fe2000f8e0006 */
[----:B------:R-:W-:-:S03]  /*6bf0*/  ULDC.64 UR8, c[0x0][0xb28] ;  /* 0x0002ca0000087ab9 */ /* 0x000fc60000000a00 */
[----:B------:R-:W-:Y:S02]  /*6c00*/  IMAD R2, R14, UR4, RZ ;  /* 0x000000040e027c24 */ /* 0x000fe4000f8e02ff */
[----:B------:R-:W-:-:S04]  /*6c10*/  IMAD.WIDE.U32 R4, R19, UR4, R4 ;  /* 0x0000000413047c25 */ /* 0x000fc8000f8e0004 */
[----:B------:R-:W-:Y:S01]  /*6c20*/  IMAD.IADD R7, R7, 0x1, R15 ;  /* 0x0000000107077824 */ /* 0x000fe200078e020f */
[----:B------:R-:W-:Y:S01]  /*6c30*/  SHF.R.S32.HI R15, RZ, 0x1f, R11 ;  /* 0x0000001fff0f7819 */ /* 0x000fe2000001140b */
[----:B------:R-:W-:Y:S01]  /*6c40*/  IMAD R14, R14, UR6, RZ ;  /* 0x000000060e0e7c24 */ /* 0x000fe2000f8e02ff */
[----:B------:R-:W-:Y:S01]  /*6c50*/  IADD3 R4, P0, R11, R4, RZ ;  /* 0x000000040b047210 */ /* 0x000fe20007f1e0ff */
[C---:B------:R-:W-:Y:S01]  /*6c60*/  IMAD R12, R19.reuse, UR5, R2 ;  /* 0x00000005130c7c24 */ /* 0x040fe2000f8e0202 */
[----:B------:R-:W-:Y:S01]  /*6c70*/  SHF.R.S32.HI R2, RZ, 0x1f, R13 ;  /* 0x0000001fff027819 */ /* 0x000fe2000001140d */
[----:B------:R-:W-:Y:S01]  /*6c80*/  IMAD.MOV R11, RZ, RZ, -R11 ;  /* 0x000000ffff0b7224 */ /* 0x000fe200078e0a0b */
[----:B------:R-:W-:Y:S01]  /*6c90*/  ULDC.64 UR4, c[0x0][0xb30] ;  /* 0x0002cc0000047ab9 */ /* 0x000fe20000000a00 */
[----:B------:R-:W-:Y:S01]  /*6ca0*/  IMAD R17, R19, UR7, R14 ;  /* 0x0000000713117c24 */ /* 0x000fe2000f8e020e */
[----:B------:R-:W-:Y:S01]  /*6cb0*/  IADD3 R14, -R13, RZ, RZ ;  /* 0x000000ff0d0e7210 */ /* 0x000fe20007ffe1ff */
[----:B------:R-:W-:Y:S01]  /*6cc0*/  IMAD R2, R2, UR4, RZ ;  /* 0x0000000402027c24 */ /* 0x000fe2000f8e02ff */
[----:B------:R-:W-:Y:S01]  /*6cd0*/  IADD3.X R5, R15, R5, R12, P0, !PT ;  /* 0x000000050f057210 */ /* 0x000fe200007fe40c */
[----:B------:R-:W-:-:S02]  /*6ce0*/  IMAD R11, R16, R11, R9 ;  /* 0x0000000b100b7224 */ /* 0x000fc400078e0209 */
[----:B------:R-:W-:Y:S01]  /*6cf0*/  IMAD.WIDE.U32 R6, R19, UR6, R6 ;  /* 0x0000000613067c25 */ /* 0x000fe2000f8e0006 */
[----:B------:R-:W-:-:S03]  /*6d00*/  ULDC.64 UR6, c[0x0][0xbc8] ;  /* 0x0002f20000067ab9 */ /* 0x000fc60000000a00 */
[----:B------:R-:W-:Y:S02]  /*6d10*/  IMAD R9, R16, R14, R9 ;  /* 0x0000000e10097224 */ /* 0x000fe400078e0209 */
[----:B------:R-:W-:Y:S01]  /*6d20*/  IMAD R15, R13, UR5, R2 ;  /* 0x000000050d0f7c24 */ /* 0x000fe2000f8e0202 */
[----:B------:R-:W-:Y:S01]  /*6d30*/  SHF.R.S32.HI R2, RZ, 0x1f, R11 ;  /* 0x0000001fff027819 */ /* 0x000fe2000001140b */
[----:B------:R-:W-:Y:S01]  /*6d40*/  IMAD.IADD R7, R7, 0x1, R17 ;  /* 0x0000000107077824 */ /* 0x000fe200078e0211 */
[----:B------:R-:W-:Y:S01]  /*6d50*/  SHF.R.S32.HI R12, RZ, 0x1f, R9 ;  /* 0x0000001fff0c7819 */ /* 0x000fe20000011409 */
[----:B------:R-:W0:Y:S01]  /*6d60*/  S2UR UR5, SR_CgaCtaId ;  /* 0x00000000000579c3 */ /* 0x000e220000008800 */
[----:B------:R-:W-:-:S04]  /*6d70*/  IMAD.WIDE.U32 R4, R11, UR6, R4 ;  /* 0x000000060b047c25 */ /* 0x000fc8000f8e0004 */
[----:B------:R-:W-:Y:S01]  /*6d80*/  IMAD.WIDE.U32 R6, R13, UR4, R6 ;  /* 0x000000040d067c25 */ /* 0x000fe2000f8e0006 */
[----:B------:R-:W-:-:S03]  /*6d90*/  UMOV UR4, 0x400 ;  /* 0x0000040000047882 */ /* 0x000fc60000000000 */
[----:B------:R-:W-:Y:S02]  /*6da0*/  IMAD R2, R2, UR6, RZ ;  /* 0x0000000602027c24 */ /* 0x000fe4000f8e02ff */
[----:B------:R-:W-:Y:S02]  /*6db0*/  IMAD.IADD R7, R7, 0x1, R15 ;  /* 0x0000000107077824 */ /* 0x000fe400078e020f */
[----:B------:R-:W-:Y:S02]  /*6dc0*/  IMAD R12, R12, UR8, RZ ;  /* 0x000000080c0c7c24 */ /* 0x000fe4000f8e02ff */
[----:B------:R-:W-:Y:S01]  /*6dd0*/  IMAD R13, R11, UR7, R2 ;  /* 0x000000070b0d7c24 */ /* 0x000fe2000f8e0202 */
[----:B------:R-:W-:Y:S01]  /*6de0*/  ULDC.64 UR6, c[0x0][0xba8] ;  /* 0x0002ea0000067ab9 */ /* 0x000fe20000000a00 */
[C---:B------:R-:W-:Y:S01]  /*6df0*/  IMAD R11, R9.reuse, UR9, R12 ;  /* 0x00000009090b7c24 */ /* 0x040fe2000f8e020c */
[----:B------:R-:W-:Y:S01]  /*6e00*/  LEA R2, P0, R4, UR6, 0x2 ;  /* 0x0000000604027c11 */ /* 0x000fe2000f8010ff */
[----:B------:R-:W-:Y:S01]  /*6e10*/  IMAD.WIDE.U32 R6, R9, UR8, R6 ;  /* 0x0000000809067c25 */ /* 0x000fe2000f8e0006 */
[----:B------:R-:W-:Y:S01]  /*6e20*/  IADD3 R9, R5, R13, RZ ;  /* 0x0000000d05097210 */ /* 0x000fe20007ffe0ff */
[----:B------:R-:W-:Y:S01]  /*6e30*/  ULDC.64 UR8, c[0x0][0xb00] ;  /* 0x0002c00000087ab9 */ /* 0x000fe20000000a00 */
[----:B------:R-:W-:Y:S01]  /*6e40*/  ULDC UR6, c[0x0][0xa88] ;  /* 0x0002a20000067ab9 */ /* 0x000fe20000000800 */
[----:B------:R-:W-:Y:S01]  /*6e50*/  IMAD.IADD R5, R7, 0x1, R11 ;  /* 0x0000000107057824 */ /* 0x000fe200078e020b */
[----:B------:R-:W-:Y:S01]  /*6e60*/  LEA R20, P1, R6, UR8, 0x2 ;  /* 0x0000000806147c11 */ /* 0x000fe2000f8210ff */
[----:B------:R-:W-:Y:S01]  /*6e70*/  IMAD R8, R10, 0x80, R8 ;  /* 0x000000800a087824 */ /* 0x000fe200078e0208 */
[----:B------:R-:W-:Y:S01]  /*6e80*/  LEA.HI.X R9, R4, UR7, R9, 0x2, P0 ;  /* 0x0000000704097c11 */ /* 0x000fe200080f1409 */
[----:B0-----:R-:W-:Y:S01]  /*6e90*/  ULEA UR4, UR5, UR4, 0x18 ;  /* 0x0000000405047291 */ /* 0x001fe2000f8ec03f */
[----:B------:R-:W-:Y:S01]  /*6ea0*/  LEA.HI.X R22, R6, UR9, R5, 0x2, P1 ;  /* 0x0000000906167c11 */ /* 0x000fe200088f1405 */
[----:B------:R-:W-:Y:S01]  /*6eb0*/  SHFL.IDX PT, R4, R2, RZ, 0x1c1f ;  /* 0x001c1fff02047589 */ /* 0x000fe200000e0000 */
[----:B------:R-:W-:Y:S01]  /*6ec0*/  IMAD R17, R16, UR6, RZ ;  /* 0x0000000610117c24 */ /* 0x000fe2000f8e02ff */
[C---:B------:R-:W-:Y:S01]  /*6ed0*/  LOP3.LUT P0, RZ, R23.reuse, 0x3, RZ, 0xc0, !PT ;  /* 0x0000000317ff7812 */ /* 0x040fe2000780c0ff */
[----:B------:R-:W-:Y:S01]  /*6ee0*/  UIADD3 UR4, UR4, 0x2a820, URZ ;  /* 0x0002a82004047890 */ /* 0x000fe2000fffe03f */
[----:B------:R-:W0:Y:S01]  /*6ef0*/  SHFL.IDX PT, R5, R9, RZ, 0x1c1f ;  /* 0x001c1fff09057589 */ /* 0x000e2200000e0000 */
[C---:B------:R-:W-:Y:S01]  /*6f00*/  IADD3 R16, R8.reuse, 0x8, RZ ;  /* 0x0000000808107810 */ /* 0x040fe20007ffe0ff */
[----:B------:R-:W-:Y:S01]  /*6f10*/  IMAD.IADD R19, R23, 0x1, -R88 ;  /* 0x0000000117137824 */ /* 0x000fe200078e0a58 */
[-C--:B------:R-:W-:Y:S01]  /*6f20*/  ISETP.GE.OR P1, PT, R8, R17.reuse, P0 ;  /* 0x000000110800720c */ /* 0x080fe20000726670 */
[----:B------:R-:W-:Y:S01]  /*6f30*/  SHFL.IDX PT, R6, R2, 0x1, 0x1c1f ;  /* 0x003c1f0002067f89 */ /* 0x000fe200000e0000 */
[-C--:B------:R-:W-:Y:S01]  /*6f40*/  ISETP.GE.OR P0, PT, R16, R17.reuse, P0 ;  /* 0x000000111000720c */ /* 0x080fe20000706670 */
[----:B------:R-:W-:Y:S01]  /*6f50*/  UPRMT UR4, URZ, 0x654, UR4 ;  /* 0x000006543f047896 */ /* 0x000fe20008000004 */
[----:B------:R-:W-:Y:S01]  /*6f60*/  ISETP.GE.AND P2, PT, R8, R17, PT ;  /* 0x000000110800720c */ /* 0x000fe20003f46270 */
[----:B------:R-:W1:Y:S01]  /*6f70*/  SHFL.IDX PT, R7, R9, 0x1, 0x1c1f ;  /* 0x003c1f0009077f89 */ /* 0x000e6200000e0000 */
[----:B------:R-:W-:-:S03]  /*6f80*/  IMAD.SHL.U32 R19, R19, 0x2, RZ ;  /* 0x0000000213137824 */ /* 0x000fc600078e00ff */
[----:B------:R2:W3:Y:S03]  /*6f90*/  SHFL.IDX PT, R14, R20, RZ, 0x1c1f ;  /* 0x001c1fff140e7589 */ /* 0x0004e600000e0000 */
[----:B------:R-:W-:Y:S01]  /*6fa0*/  SYNCS.ARRIVE.TRANS64.RED.A1T0 RZ, [UR4], RZ ;  /* 0x000000ffffff79a7 */ /* 0x000fe20008100404 */
[----:B------:R2:W4:Y:S04]  /*6fb0*/  SHFL.IDX PT, R15, R22, RZ, 0x1c1f ;  /* 0x001c1fff160f7589 */ /* 0x00052800000e0000 */
[----:B0-----:R2:W-:Y:S04]  /*6fc0*/  @!P1 ST.E desc[UR38][R4.64], R3 ;  /* 0x0000000304009985 */ /* 0x0015e8000c101926 */
[----:B-1----:R2:W-:Y:S01]  /*6fd0*/  @!P0 ST.E desc[UR38][R6.64], R0 ;  /* 0x0000000006008985 */ /* 0x0025e2000c101926 */
[----:B------:R-:W-:Y:S05]  /*6fe0*/  @P2 BRA `(.L_x_37) ;  /* 0x0000000400782947 */ /* 0x000fea0003800000 */
[C---:B--2---:R-:W-:Y:S01]  /*6ff0*/  IADD3 R0, R19.reuse, 0x8, RZ ;  /* 0x0000000813007810 */ /* 0x044fe20007ffe0ff */
[----:B------:R-:W-:Y:S01]  /*7000*/  ULDC UR4, c[0x0][0xac8] ;  /* 0x0002b20000047ab9 */ /* 0x000fe20000000800 */
[C---:B------:R-:W-:Y:S01]  /*7010*/  VIADD R6, R19.reuse, 0x10 ;  /* 0x0000001013067836 */ /* 0x040fe20000000000 */
[C---:B------:R-:W-:Y:S01]  /*7020*/  ISETP.GE.AND P2, PT, R19.reuse, UR4, PT ;  /* 0x0000000413007c0c */ /* 0x040fe2000bf46270 */
[C---:B------:R-:W-:Y:S01]  /*7030*/  VIADD R7, R19.reuse, 0x18 ;  /* 0x0000001813077836 */ /* 0x040fe20000000000 */
[----:B------:R-:W-:Y:S01]  /*7040*/  ISETP.GE.AND P3, PT, R0, UR4, PT ;  /* 0x0000000400007c0c */ /* 0x000fe2000bf66270 */
[C---:B------:R-:W-:Y:S01]  /*7050*/  VIADD R8, R19.reuse, 0x28 ;  /* 0x0000002813087836 */ /* 0x040fe20000000000 */
[----:B------:R-:W-:Y:S01]  /*7060*/  ISETP.GE.AND P0, PT, R6, UR4, PT ;  /* 0x0000000406007c0c */ /* 0x000fe2000bf06270 */
[----:B------:R-:W-:Y:S01]  /*7070*/  VIADD R9, R19, 0x30 ;  /* 0x0000003013097836 */ /* 0x000fe20000000000 */
[----:B------:R-:W-:Y:S01]  /*7080*/  ISETP.GE.AND P1, PT, R7, UR4, PT ;  /* 0x0000000407007c0c */ /* 0x000fe2000bf26270 */
[C---:B------:R-:W-:Y:S01]  /*7090*/  VIADD R11, R19.reuse, 0x40 ;  /* 0x00000040130b7836 */ /* 0x040fe20000000000 */
[C---:B------:R-:W-:Y:S01]  /*70a0*/  IADD3 R10, R19.reuse, 0x38, RZ ;  /* 0x00000038130a7810 */ /* 0x040fe20007ffe0ff */
[----:B------:R-:W-:Y:S01]  /*70b0*/  VIADD R18, R19, 0x60 ;  /* 0x0000006013127836 */ /* 0x000fe20000000000 */
[----:B------:R-:W-:-:S02]  /*70c0*/  ISETP.GE.AND P4, PT, R9, UR4, PT ;  /* 0x0000000409007c0c */ /* 0x000fc4000bf86270 */
[----:B------:R-:W-:Y:S01]  /*70d0*/  ISETP.GE.AND P5, PT, R10, UR4, PT ;  /* 0x000000040a007c0c */ /* 0x000fe2000bfa6270 */
[----:B---34-:R-:W-:Y:S01]  /*70e0*/  @!P2 IMAD.WIDE R2, R19, 0x4, R14 ;  /* 0x000000041302a825 */ /* 0x018fe200078e020e */
[----:B------:R-:W-:Y:S02]  /*70f0*/  ISETP.GE.AND P6, PT, R11, UR4, PT ;  /* 0x000000040b007c0c */ /* 0x000fe4000bfc6270 */
[----:B------:R-:W-:Y:S02]  /*7100*/  @!P3 LEA.HI R0, R0, R0, RZ, 0x1 ;  /* 0x000000000000b211 */ /* 0x000fe400078f08ff */
[----:B------:R0:W-:Y:S01]  /*7110*/  @!P2 ST.E.64 desc[UR38][R2.64], R24 ;  /* 0x000000180200a985 */ /* 0x0001e2000c101b26 */
[----:B------:R-:W-:Y:S02]  /*7120*/  @!P0 LEA.HI R6, R6, R6, RZ, 0x1 ;  /* 0x0000000606068211 */ /* 0x000fe400078f08ff */
[----:B------:R-:W-:Y:S02]  /*7130*/  @!P3 LOP3.LUT R5, R0, 0xfffffffe, RZ, 0xc0, !PT ;  /* 0xfffffffe0005b812 */ /* 0x000fe400078ec0ff */
[----:B------:R-:W-:-:S02]  /*7140*/  IADD3 R0, R19, 0x20, RZ ;  /* 0x0000002013007810 */ /* 0x000fc40007ffe0ff */
[----:B------:R-:W-:Y:S01]  /*7150*/  @!P1 LEA.HI R7, R7, R7, RZ, 0x1 ;  /* 0x0000000707079211 */ /* 0x000fe200078f08ff */
[----:B------:R-:W-:Y:S01]  /*7160*/  @!P3 IMAD.WIDE R4, R5, 0x4, R14 ;  /* 0x000000040504b825 */ /* 0x000fe200078e020e */
[----:B------:R-:W-:Y:S02]  /*7170*/  ISETP.GE.AND P2, PT, R0, UR4, PT ;  /* 0x0000000400007c0c */ /* 0x000fe4000bf46270 */
[----:B------:R-:W-:Y:S02]  /*7180*/  @!P5 LEA.HI R10, R10, R10, RZ, 0x1 ;  /* 0x0000000a0a0ad211 */ /* 0x000fe400078f08ff */
[----:B------:R1:W-:Y:S01]  /*7190*/  @!P3 ST.E.64 desc[UR38][R4.64], R28 ;  /* 0x0000001c0400b985 */ /* 0x0003e2000c101b26 */
[----:B------:R-:W-:Y:S02]  /*71a0*/  ISETP.GE.AND P3, PT, R8, UR4, PT ;  /* 0x0000000408007c0c */ /* 0x000fe4000bf66270 */
[----:B0-----:R-:W-:Y:S02]  /*71b0*/  @!P0 LOP3.LUT R3, R6, 0xfffffffe, RZ, 0xc0, !PT ;  /* 0xfffffffe06038812 */ /* 0x001fe400078ec0ff */
[----:B------:R-:W-:-:S02]  /*71c0*/  @!P4 LEA.HI R6, R9, R9, RZ, 0x1 ;  /* 0x000000090906c211 */ /* 0x000fc400078f08ff */
[----:B------:R-:W-:Y:S01]  /*71d0*/  @!P5 LOP3.LUT R13, R10, 0xfffffffe, RZ, 0xc0, !PT ;  /* 0xfffffffe0a0dd812 */ /* 0x000fe200078ec0ff */
[----:B------:R-:W-:Y:S01]  /*71e0*/  @!P0 IMAD.WIDE R2, R3, 0x4, R14 ;  /* 0x0000000403028825 */ /* 0x000fe200078e020e */
[----:B------:R-:W-:Y:S02]  /*71f0*/  @!P2 LEA.HI R0, R0, R0, RZ, 0x1 ;  /* 0x000000000000a211 */ /* 0x000fe400078f08ff */
[----:B------:R-:W-:Y:S02]  /*7200*/  IADD3 R12, R19, 0x50, RZ ;  /* 0x00000050130c7810 */ /* 0x000fe40007ffe0ff */
[----:B------:R0:W-:Y:S01]  /*7210*/  @!P0 ST.E.64 desc[UR38][R2.64], R32 ;  /* 0x0000002002008985 */ /* 0x0001e2000c101b26 */
[----:B------:R-:W-:Y:S02]  /*7220*/  @!P3 LEA.HI R8, R8, R8, RZ, 0x1 ;  /* 0x000000080808b211 */ /* 0x000fe400078f08ff */
[----:B-1----:R-:W-:Y:S02]  /*7230*/  @!P1 LOP3.LUT R5, R7, 0xfffffffe, RZ, 0xc0, !PT ;  /* 0xfffffffe07059812 */ /* 0x002fe400078ec0ff */
[----:B------:R-:W-:-:S02]  /*7240*/  @!P2 LOP3.LUT R7, R0, 0xfffffffe, RZ, 0xc0, !PT ;  /* 0xfffffffe0007a812 */ /* 0x000fc400078ec0ff */
[----:B------:R-:W-:Y:S01]  /*7250*/  @!P3 LOP3.LUT R9, R8, 0xfffffffe, RZ, 0xc0, !PT ;  /* 0xfffffffe0809b812 */ /* 0x000fe200078ec0ff */
[--C-:B------:R-:W-:Y:S01]  /*7260*/  @!P1 IMAD.WIDE R4, R5, 0x4, R14.reuse ;  /* 0x0000000405049825 */ /* 0x100fe200078e020e */
[----:B------:R-:W-:Y:S02]  /*7270*/  @!P6 LEA.HI R0, R11, R11, RZ, 0x1 ;  /* 0x0000000b0b00e211 */ /* 0x000fe400078f08ff */
[----:B------:R-:W-:Y:S01]  /*7280*/  @!P4 LOP3.LUT R11, R6, 0xfffffffe, RZ, 0xc0, !PT ;  /* 0xfffffffe060bc812 */ /* 0x000fe200078ec0ff */
[--C-:B------:R-:W-:Y:S01]  /*7290*/  @!P2 IMAD.WIDE R6, R7, 0x4, R14.reuse ;  /* 0x000000040706a825 */ /* 0x100fe200078e020e */
[----:B------:R-:W-:Y:S01]  /*72a0*/  @!P6 LOP3.LUT R21, R0, 0xfffffffe, RZ, 0xc0, !PT ;  /* 0xfffffffe0015e812 */ /* 0x000fe200078ec0ff */
[----:B------:R1:W-:Y:S01]  /*72b0*/  @!P1 ST.E.64 desc[UR38][R4.64], R36 ;  /* 0x0000002404009985 */ /* 0x0003e2000c101b26 */
[----:B------:R-:W-:Y:S01]  /*72c0*/  ISETP.GE.AND P1, PT, R12, UR4, PT ;  /* 0x000000040c007c0c */ /* 0x000fe2000bf26270 */
[----:B0-----:R-:W-:Y:S02]  /*72d0*/  @!P3 IMAD.WIDE R2, R9, 0x4, R14 ;  /* 0x000000040902b825 */ /* 0x001fe400078e020e */
[----:B------:R0:W-:Y:S02]  /*72e0*/  @!P2 ST.E.64 desc[UR38][R6.64], R40 ;  /* 0x000000280600a985 */ /* 0x0001e4000c101b26 */
[----:B------:R-:W-:-:S02]  /*72f0*/  VIADD R0, R19, 0x48 ;  /* 0x0000004813007836 */ /* 0x000fc40000000000 */
[--C-:B------:R-:W-:Y:S01]  /*7300*/  @!P5 IMAD.WIDE R8, R13, 0x4, R14.reuse ;  /* 0x000000040d08d825 */ /* 0x100fe200078e020e */
[----:B------:R2:W-:Y:S01]  /*7310*/  @!P3 ST.E.64 desc[UR38][R2.64], R44 ;  /* 0x0000002c0200b985 */ /* 0x0005e2000c101b26 */
[----:B------:R-:W-:Y:S02]  /*7320*/  ISETP.GE.AND P3, PT, R18, UR4, PT ;  /* 0x0000000412007c0c */ /* 0x000fe4000bf66270 */
[----:B------:R-:W-:Y:S01]  /*7330*/  VIADD R13, R19, 0x58 ;  /* 0x00000058130d7836 */ /* 0x000fe20000000000 */
[----:B------:R-:W-:Y:S01]  /*7340*/  ISETP.GE.AND P0, PT, R0, UR4, PT ;  /* 0x0000000400007c0c */ /* 0x000fe2000bf06270 */
[--C-:B-1----:R-:W-:Y:S01]  /*7350*/  @!P4 IMAD.WIDE R4, R11, 0x4, R14.reuse ;  /* 0x000000040b04c825 */ /* 0x102fe200078e020e */
[----:B------:R-:W-:Y:S02]  /*7360*/  @!P1 LEA.HI R12, R12, R12, RZ, 0x1 ;  /* 0x0000000c0c0c9211 */ /* 0x000fe400078f08ff */
[----:B------:R-:W-:Y:S01]  /*7370*/  ISETP.GE.AND P2, PT, R13, UR4, PT ;  /* 0x000000040d007c0c */ /* 0x000fe2000bf46270 */
[----:B------:R-:W-:Y:S01]  /*7380*/  @!P6 IMAD.WIDE R10, R21, 0x4, R14 ;  /* 0x00000004150ae825 */ /* 0x000fe200078e020e */
[----:B------:R1:W-:Y:S01]  /*7390*/  @!P4 ST.E.64 desc[UR38][R4.64], R48 ;  /* 0x000000300400c985 */ /* 0x0003e2000c101b26 */
[----:B0-----:R-:W-:-:S02]  /*73a0*/  IADD3 R6, R19, 0x68, RZ ;  /* 0x0000006813067810 */ /* 0x001fc40007ffe0ff */
[C---:B------:R-:W-:Y:S01]  /*73b0*/  VIADD R7, R19.reuse, 0x70 ;  /* 0x0000007013077836 */ /* 0x040fe20000000000 */
[----:B------:R0:W-:Y:S01]  /*73c0*/  @!P5 ST.E.64 desc[UR38][R8.64], R52 ;  /* 0x000000340800d985 */ /* 0x0001e2000c101b26 */
[----:B--2---:R-:W-:Y:S01]  /*73d0*/  VIADD R3, R19, 0x78 ;  /* 0x0000007813037836 */ /* 0x004fe20000000000 */
[----:B------:R-:W-:Y:S02]  /*73e0*/  ISETP.GE.AND P4, PT, R6, UR4, PT ;  /* 0x0000000406007c0c */ /* 0x000fe4000bf86270 */
[----:B------:R2:W-:Y:S01]  /*73f0*/  @!P6 ST.E.64 desc[UR38][R10.64], R56 ;  /* 0x000000380a00e985 */ /* 0x0005e2000c101b26 */
[----:B------:R-:W-:Y:S02]  /*7400*/  ISETP.GE.AND P5, PT, R7, UR4, PT ;  /* 0x0000000407007c0c */ /* 0x000fe4000bfa6270 */
[----:B------:R-:W-:Y:S02]  /*7410*/  ISETP.GE.AND P6, PT, R3, UR4, PT ;  /* 0x0000000403007c0c */ /* 0x000fe4000bfc6270 */
[----:B------:R-:W-:-:S02]  /*7420*/  @!P0 LEA.HI R0, R0, R0, RZ, 0x1 ;  /* 0x0000000000008211 */ /* 0x000fc400078f08ff */
[----:B------:R-:W-:Y:S02]  /*7430*/  @!P2 LEA.HI R13, R13, R13, RZ, 0x1 ;  /* 0x0000000d0d0da211 */ /* 0x000fe400078f08ff */
[----:B------:R-:W-:Y:S02]  /*7440*/  @!P3 LEA.HI R18, R18, R18, RZ, 0x1 ;  /* 0x000000121212b211 */ /* 0x000fe400078f08ff */
[----:B------:R-:W-:Y:S02]  /*7450*/  @!P4 LEA.HI R6, R6, R6, RZ, 0x1 ;  /* 0x000000060606c211 */ /* 0x000fe400078f08ff */
[----:B-1----:R-:W-:Y:S02]  /*7460*/  @!P1 LOP3.LUT R5, R12, 0xfffffffe, RZ, 0xc0, !PT ;  /* 0xfffffffe0c059812 */ /* 0x002fe400078ec0ff */
[----:B------:R-:W-:Y:S02]  /*7470*/  @!P5 LEA.HI R2, R7, R7, RZ, 0x1 ;  /* 0x000000070702d211 */ /* 0x000fe400078f08ff */
[----:B------:R-:W-:-:S02]  /*7480*/  @!P6 LEA.HI R4, R3, R3, RZ, 0x1 ;  /* 0x000000030304e211 */ /* 0x000fc400078f08ff */
[----:B------:R-:W-:Y:S02]  /*7490*/  @!P0 LOP3.LUT R3, R0, 0xfffffffe, RZ, 0xc0, !PT ;  /* 0xfffffffe00038812 */ /* 0x000fe400078ec0ff */
[----:B------:R-:W-:Y:S02]  /*74a0*/  @!P2 LOP3.LUT R7, R13, 0xfffffffe, RZ, 0xc0, !PT ;  /* 0xfffffffe0d07a812 */ /* 0x000fe400078ec0ff */
[----:B0-----:R-:W-:Y:S02]  /*74b0*/  @!P3 LOP3.LUT R9, R18, 0xfffffffe, RZ, 0xc0, !PT ;  /* 0xfffffffe1209b812 */ /* 0x001fe400078ec0ff */
[----:B--2---:R-:W-:Y:S01]  /*74c0*/  @!P4 LOP3.LUT R11, R6, 0xfffffffe, RZ, 0xc0, !PT ;  /* 0xfffffffe060bc812 */ /* 0x004fe200078ec0ff */
[--C-:B------:R-:W-:Y:S01]  /*74d0*/  @!P2 IMAD.WIDE R6, R7, 0x4, R14.reuse ;  /* 0x000000040706a825 */ /* 0x100fe200078e020e */
[----:B------:R-:W-:Y:S02]  /*74e0*/  @!P5 LOP3.LUT R13, R2, 0xfffffffe, RZ, 0xc0, !PT ;  /* 0xfffffffe020dd812 */ /* 0x000fe400078ec0ff */
[----:B------:R-:W-:Y:S01]  /*74f0*/  @!P6 LOP3.LUT R21, R4, 0xfffffffe, RZ, 0xc0, !PT ;  /* 0xfffffffe0415e812 */ /* 0x000fe200078ec0ff */
[----:B------:R-:W-:-:S04]  /*7500*/  @!P0 IMAD.WIDE R2, R3, 0x4, R14 ;  /* 0x0000000403028825 */ /* 0x000fc800078e020e */
[--C-:B------:R-:W-:Y:S01]  /*7510*/  @!P1 IMAD.WIDE R4, R5, 0x4, R14.reuse ;  /* 0x0000000405049825 */ /* 0x100fe200078e020e */
[----:B------:R0:W-:Y:S03]  /*7520*/  @!P0 ST.E.64 desc[UR38][R2.64], R60 ;  /* 0x0000003c02008985 */ /* 0x0001e6000c101b26 */
[--C-:B------:R-:W-:Y:S01]  /*7530*/  @!P3 IMAD.WIDE R8, R9, 0x4, R14.reuse ;  /* 0x000000040908b825 */ /* 0x100fe200078e020e */
[----:B------:R0:W-:Y:S03]  /*7540*/  @!P1 ST.E.64 desc[UR38][R4.64], R64 ;  /* 0x0000004004009985 */ /* 0x0001e6000c101b26 */
[--C-:B------:R-:W-:Y:S01]  /*7550*/  @!P4 IMAD.WIDE R10, R11, 0x4, R14.reuse ;  /* 0x000000040b0ac825 */ /* 0x100fe200078e020e */
[----:B------:R0:W-:Y:S03]  /*7560*/  @!P2 ST.E.64 desc[UR38][R6.64], R68 ;  /* 0x000000440600a985 */ /* 0x0001e6000c101b26 */
[--C-:B------:R-:W-:Y:S01]  /*7570*/  @!P5 IMAD.WIDE R12, R13, 0x4, R14.reuse ;  /* 0x000000040d0cd825 */ /* 0x100fe200078e020e */
[----:B------:R0:W-:Y:S03]  /*7580*/  @!P3 ST.E.64 desc[UR38][R8.64], R72 ;  /* 0x000000480800b985 */ /* 0x0001e6000c101b26 */
[----:B------:R-:W-:Y:S01]  /*7590*/  @!P6 IMAD.WIDE R14, R21, 0x4, R14 ;  /* 0x00000004150ee825 */ /* 0x000fe200078e020e */
[----:B------:R0:W-:Y:S04]  /*75a0*/  @!P4 ST.E.64 desc[UR38][R10.64], R76 ;  /* 0x0000004c0a00c985 */ /* 0x0001e8000c101b26 */
[----:B------:R0:W-:Y:S04]  /*75b0*/  @!P5 ST.E.64 desc[UR38][R12.64], R80 ;  /* 0x000000500c00d985 */ /* 0x0001e8000c101b26 */
[----:B------:R0:W-:Y:S02]  /*75c0*/  @!P6 ST.E.64 desc[UR38][R14.64], R84 ;  /* 0x000000540e00e985 */ /* 0x0001e4000c101b26 */
.L_x_37:
[----:B------:R-:W-:Y:S05]  /*75d0*/  BSYNC B0 ;  /* 0x0000000000007941 */ /* 0x000fea0003800000 */
.L_x_36:
[----:B------:R-:W-:Y:S01]  /*75e0*/  ISETP.GE.AND P0, PT, R16, R17, PT ;  /* 0x000000111000720c */ /* 0x000fe20003f06270 */
[----:B0-----:R0:W1:Y:S04]  /*75f0*/  SHFL.IDX PT, R13, R22, 0x1, 0x1c1f ;  /* 0x003c1f00160d7f89 */ /* 0x00106800000e0000 */
[----:B------:R0:W0:Y:S08]  /*7600*/  SHFL.IDX PT, R12, R20, 0x1, 0x1c1f ;  /* 0x003c1f00140c7f89 */ /* 0x00003000000e0000 */
[----:B------:R-:W-:Y:S05]  /*7610*/  @P0 BRA `(.L_x_8) ;  /* 0x0000004000b40947 */ /* 0x000fea0003800000 */
[----:B------:R-:W-:Y:S01]  /*7620*/  ULDC UR4, c[0x0][0xac8] ;  /* 0x0002b20000047ab9 */ /* 0x000fe20000000800 */
[C---:B--2---:R-:W-:Y:S01]  /*7630*/  IADD3 R0, R19.reuse, 0x8, RZ ;  /* 0x0000000813007810 */ /* 0x044fe20007ffe0ff */
[C---:B------:R-:W-:Y:S01]  /*7640*/  VIADD R4, R19.reuse, 0x10 ;  /* 0x0000001013047836 */ /* 0x040fe20000000000 */
[C---:B------:R-:W-:Y:S01]  /*7650*/  ISETP.GE.AND P0, PT, R19.reuse, UR4, PT ;  /* 0x0000000413007c0c */ /* 0x040fe2000bf06270 */
[C---:B------:R-:W-:Y:S01]  /*7660*/  VIADD R6, R19.reuse, 0x18 ;  /* 0x0000001813067836 */ /* 0x040fe20000000000 */
[----:B------:R-:W-:Y:S01]  /*7670*/  ISETP.GE.AND P5, PT, R0, UR4, PT ;  /* 0x0000000400007c0c */ /* 0x000fe2000bfa6270 */
[C---:B------:R-:W-:Y:S01]  /*7680*/  VIADD R9, R19.reuse, 0x28 ;  /* 0x0000002813097836 */ /* 0x040fe20000000000 */
[----:B------:R-:W-:Y:S01]  /*7690*/  ISETP.GE.AND P6, PT, R4, UR4, PT ;  /* 0x0000000404007c0c */ /* 0x000fe2000bfc6270 */
[C---:B------:R-:W-:Y:S01]  /*76a0*/  VIADD R10, R19.reuse, 0x30 ;  /* 0x00000030130a7836 */ /* 0x040fe20000000000 */
[C---:B------:R-:W-:Y:S01]  /*76b0*/  IADD3 R8, R19.reuse, 0x20, RZ ;  /* 0x0000002013087810 */ /* 0x040fe20007ffe0ff */
[C---:B------:R-:W-:Y:S01]  /*76c0*/  VIADD R16, R19.reuse, 0x40 ;  /* 0x0000004013107836 */ /* 0x040fe20000000000 */
[C---:B------:R-:W-:Y:S01]  /*76d0*/  IADD3 R11, R19.reuse, 0x38, RZ ;  /* 0x00000038130b7810 */ /* 0x040fe20007ffe0ff */
[C---:B------:R-:W-:Y:S01]  /*76e0*/  VIADD R18, R19.reuse, 0x48 ;  /* 0x0000004813127836 */ /* 0x040fe20000000000 */
[----:B------:R-:W-:Y:S01]  /*76f0*/  ISETP.GE.AND P4, PT, R8, UR4, PT ;  /* 0x0000000408007c0c */ /* 0x000fe2000bf86270 */
[----:B0-----:R-:W-:Y:S01]  /*7700*/  VIADD R20, R19, 0x70 ;  /* 0x0000007013147836 */ /* 0x001fe20000000000 */
[----:B------:R-:W-:Y:S01]  /*7710*/  ISETP.GE.AND P3, PT, R9, UR4, PT ;  /* 0x0000000409007c0c */ /* 0x000fe2000bf66270 */
[----:B-1----:R-:W-:Y:S01]  /*7720*/  @!P0 IMAD.WIDE R2, R19, 0x4, R12 ;  /* 0x0000000413028825 */ /* 0x002fe200078e020c */
[----:B------:R-:W-:-:S02]  /*7730*/  ISETP.GE.AND P2, PT, R10, UR4, PT ;  /* 0x000000040a007c0c */ /* 0x000fc4000bf46270 */
[----:B------:R-:W-:Y:S02]  /*7740*/  ISETP.GE.AND P1, PT, R11, UR4, PT ;  /* 0x000000040b007c0c */ /* 0x000fe4000bf26270 */
[----:B------:R0:W-:Y:S01]  /*7750*/  @!P0 ST.E.64 desc[UR38][R2.64], R26 ;  /* 0x0000001a02008985 */ /* 0x0001e2000c101b26 */
[----:B------:R-:W-:Y:S02]  /*7760*/  ISETP.GE.AND P0, PT, R6, UR4, PT ;  /* 0x0000000406007c0c */ /* 0x000fe4000bf06270 */
[----:B------:R-:W-:Y:S02]  /*7770*/  @!P5 LEA.HI R0, R0, R0, RZ, 0x1 ;  /* 0x000000000000d211 */ /* 0x000fe400078f08ff */
[----:B------:R-:W-:Y:S02]  /*7780*/  @!P6 LEA.HI R4, R4, R4, RZ, 0x1 ;  /* 0x000000040404e211 */ /* 0x000fe400078f08ff */
[----:B------:R-:W-:Y:S02]  /*7790*/  @!P5 LOP3.LUT R5, R0, 0xfffffffe, RZ, 0xc0, !PT ;  /* 0xfffffffe0005d812 */ /* 0x000fe400078ec0ff */
[----:B------:R-:W-:-:S02]  /*77a0*/  @!P6 LOP3.LUT R7, R4, 0xfffffffe, RZ, 0xc0, !PT ;  /* 0xfffffffe0407e812 */ /* 0x000fc400078ec0ff */
[----:B------:R-:W-:Y:S02]  /*77b0*/  @!P4 LEA.HI R8, R8, R8, RZ, 0x1 ;  /* 0x000000080808c211 */ /* 0x000fe400078f08ff */
[----:B------:R-:W-:Y:S01]  /*77c0*/  @!P3 LEA.HI R0, R9, R9, RZ, 0x1 ;  /* 0x000000090900b211 */ /* 0x000fe200078f08ff */
[--C-:B0-----:R-:W-:Y:S01]  /*77d0*/  @!P5 IMAD.WIDE R2, R5, 0x4, R12.reuse ;  /* 0x000000040502d825 */ /* 0x101fe200078e020c */
[----:B------:R-:W-:Y:S02]  /*77e0*/  @!P0 LEA.HI R6, R6, R6, RZ, 0x1 ;  /* 0x0000000606068211 */ /* 0x000fe400078f08ff */
[----:B------:R-:W-:Y:S01]  /*77f0*/  @!P2 LEA.HI R10, R10, R10, RZ, 0x1 ;  /* 0x0000000a0a0aa211 */ /* 0x000fe200078f08ff */
[----:B------:R-:W-:Y:S01]  /*7800*/  @!P6 IMAD.WIDE R4, R7, 0x4, R12 ;  /* 0x000000040704e825 */ /* 0x000fe200078e020c */
[----:B---3--:R-:W-:Y:S01]  /*7810*/  @!P1 LEA.HI R14, R11, R11, RZ, 0x1 ;  /* 0x0000000b0b0e9211 */ /* 0x008fe200078f08ff */
[----:B------:R0:W-:Y:S01]  /*7820*/  @!P5 ST.E.64 desc[UR38][R2.64], R30 ;  /* 0x0000001e0200d985 */ /* 0x0001e2000c101b26 */
[----:B------:R-:W-:-:S02]  /*7830*/  @!P0 LOP3.LUT R7, R6, 0xfffffffe, RZ, 0xc0, !PT ;  /* 0xfffffffe06078812 */ /* 0x000fc400078ec0ff */
[----:B------:R-:W-:Y:S01]  /*7840*/  @!P4 LOP3.LUT R9, R8, 0xfffffffe, RZ, 0xc0, !PT ;  /* 0xfffffffe0809c812 */ /* 0x000fe200078ec0ff */
[----:B------:R1:W-:Y:S01]  /*7850*/  @!P6 ST.E.64 desc[UR38][R4.64], R34 ;  /* 0x000000220400e985 */ /* 0x0003e2000c101b26 */
[----:B------:R-:W-:Y:S02]  /*7860*/  @!P3 LOP3.LUT R11, R0, 0xfffffffe, RZ, 0xc0, !PT ;  /* 0xfffffffe000bb812 */ /* 0x000fe400078ec0ff */
[----:B----4-:R-:W-:Y:S02]  /*7870*/  @!P2 LOP3.LUT R15, R10, 0xfffffffe, RZ, 0xc0, !PT ;  /* 0xfffffffe0a0fa812 */ /* 0x010fe400078ec0ff */
[----:B------:R-:W-:Y:S01]  /*7880*/  @!P1 LOP3.LUT R17, R14, 0xfffffffe, RZ, 0xc0, !PT ;  /* 0xfffffffe0e119812 */ /* 0x000fe200078ec0ff */
[----:B------:R-:W-:Y:S01]  /*7890*/  VIADD R14, R19, 0x58 ;  /* 0x00000058130e7836 */ /* 0x000fe20000000000 */
[----:B------:R-:W-:Y:S02]  /*78a0*/  ISETP.GE.AND P5, PT, R16, UR4, PT ;  /* 0x0000000410007c0c */ /* 0x000fe4000bfa6270 */
[----:B------:R-:W-:Y:S01]  /*78b0*/  ISETP.GE.AND P6, PT, R18, UR4, PT ;  /* 0x0000000412007c0c */ /* 0x000fe2000bfc6270 */
[----:B0-----:R-:W-:Y:S01]  /*78c0*/  @!P0 IMAD.WIDE R2, R7, 0x4, R12 ;  /* 0x0000000407028825 */ /* 0x001fe200078e020c */
[----:B------:R-:W-:-:S03]  /*78d0*/  IADD3 R0, R19, 0x50, RZ ;  /* 0x0000005013007810 */ /* 0x000fc60007ffe0ff */
[--C-:B-1----:R-:W-:Y:S01]  /*78e0*/  @!P4 IMAD.WIDE R4, R9, 0x4, R12.reuse ;  /* 0x000000040904c825 */ /* 0x102fe200078e020c */
[----:B------:R0:W-:Y:S01]  /*78f0*/  @!P0 ST.E.64 desc[UR38][R2.64], R38 ;  /* 0x0000002602008985 */ /* 0x0001e2000c101b26 */
[----:B------:R-:W-:Y:S02]  /*7900*/  ISETP.GE.AND P0, PT, R0, UR4, PT ;  /* 0x0000000400007c0c */ /* 0x000fe4000bf06270 */
[--C-:B------:R-:W-:Y:S01]  /*7910*/  @!P3 IMAD.WIDE R6, R11, 0x4, R12.reuse ;  /* 0x000000040b06b825 */ /* 0x100fe200078e020c */
[----:B------:R1:W-:Y:S01]  /*7920*/  @!P4 ST.E.64 desc[UR38][R4.64], R42 ;  /* 0x0000002a0400c985 */ /* 0x0003e2000c101b26 */
[----:B------:R-:W-:Y:S02]  /*7930*/  ISETP.GE.AND P4, PT, R20, UR4, PT ;  /* 0x0000000414007c0c */ /* 0x000fe4000bf86270 */
[----:B------:R-:W-:Y:S01]  /*7940*/  @!P2 IMAD.WIDE R8, R15, 0x4, R12 ;  /* 0x000000040f08a825 */ /* 0x000fe200078e020c */
[----:B------:R2:W-:Y:S01]  /*7950*/  @!P3 ST.E.64 desc[UR38][R6.64], R46 ;  /* 0x0000002e0600b985 */ /* 0x0005e2000c101b26 */
[----:B------:R-:W-:-:S02]  /*7960*/  @!P5 LEA.HI R16, R16, R16, RZ, 0x1 ;  /* 0x000000101010d211 */ /* 0x000fc400078f08ff */
[----:B------:R-:W-:Y:S01]  /*7970*/  @!P1 IMAD.WIDE R10, R17, 0x4, R12 ;  /* 0x00000004110a9825 */ /* 0x000fe200078e020c */
[----:B------:R3:W-:Y:S01]  /*7980*/  @!P2 ST.E.64 desc[UR38][R8.64], R50 ;  /* 0x000000320800a985 */ /* 0x0007e2000c101b26 */
[C---:B------:R-:W-:Y:S02]  /*7990*/  IADD3 R17, R19.reuse, 0x68, RZ ;  /* 0x0000006813117810 */ /* 0x040fe40007ffe0ff */
[C---:B------:R-:W-:Y:S01]  /*79a0*/  VIADD R15, R19.reuse, 0x60 ;  /* 0x00000060130f7836 */ /* 0x040fe20000000000 */
[----:B------:R4:W-:Y:S01]  /*79b0*/  @!P1 ST.E.64 desc[UR38][R10.64], R54 ;  /* 0x000000360a009985 */ /* 0x0009e2000c101b26 */
[----:B------:R-:W-:Y:S01]  /*79c0*/  ISETP.GE.AND P1, PT, R14, UR4, PT ;  /* 0x000000040e007c0c */ /* 0x000fe2000bf26270 */
[----:B------:R-:W-:Y:S01]  /*79d0*/  VIADD R19, R19, 0x78 ;  /* 0x0000007813137836 */ /* 0x000fe20000000000 */
[----:B------:R-:W-:Y:S02]  /*79e0*/  ISETP.GE.AND P3, PT, R17, UR4, PT ;  /* 0x0000000411007c0c */ /* 0x000fe4000bf66270 */
[----:B------:R-:W-:-:S02]  /*79f0*/  ISETP.GE.AND P2, PT, R15, UR4, PT ;  /* 0x000000040f007c0c */ /* 0x000fc4000bf46270 */
[----:B------:R-:W-:Y:S02]  /*7a00*/  @!P6 LEA.HI R18, R18, R18, RZ, 0x1 ;  /* 0x000000121212e211 */ /* 0x000fe400078f08ff */
[----:B0-----:R-:W-:Y:S02]  /*7a10*/  @!P5 LOP3.LUT R3, R16, 0xfffffffe, RZ, 0xc0, !PT ;  /* 0xfffffffe1003d812 */ /* 0x001fe400078ec0ff */
[----:B-1----:R-:W-:Y:S02]  /*7a20*/  @!P6 LOP3.LUT R5, R18, 0xfffffffe, RZ, 0xc0, !PT ;  /* 0xfffffffe1205e812 */ /* 0x002fe400078ec0ff */
[----:B------:R-:W-:Y:S01]  /*7a30*/  @!P0 LEA.HI R0, R0, R0, RZ, 0x1 ;  /* 0x0000000000008211 */ /* 0x000fe200078f08ff */
[--C-:B------:R-:W-:Y:S01]  /*7a40*/  @!P5 IMAD.WIDE R2, R3, 0x4, R12.reuse ;  /* 0x000000040302d825 */ /* 0x100fe200078e020c */
[----:B------:R-:W-:Y:S02]  /*7a50*/  @!P1 LEA.HI R14, R14, R14, RZ, 0x1 ;  /* 0x0000000e0e0e9211 */ /* 0x000fe400078f08ff */
[----:B------:R-:W-:Y:S01]  /*7a60*/  @!P3 LEA.HI R17, R17, R17, RZ, 0x1 ;  /* 0x000000111111b211 */ /* 0x000fe200078f08ff */
[----:B------:R-:W-:Y:S01]  /*7a70*/  @!P6 IMAD.WIDE R4, R5, 0x4, R12 ;  /* 0x000000040504e825 */ /* 0x000fe200078e020c */
[----:B------:R-:W-:Y:S01]  /*7a80*/  @!P2 LEA.HI R15, R15, R15, RZ, 0x1 ;  /* 0x0000000f0f0fa211 */ /* 0x000fe200078f08ff */
[----:B------:R0:W-:Y:S01]  /*7a90*/  @!P5 ST.E.64 desc[UR38][R2.64], R58 ;  /* 0x0000003a0200d985 */ /* 0x0001e2000c101b26 */
[----:B------:R-:W-:-:S02]  /*7aa0*/  @!P4 LEA.HI R20, R20, R20, RZ, 0x1 ;  /* 0x000000141414c211 */ /* 0x000fc400078f08ff */
[----:B--2---:R-:W-:Y:S01]  /*7ab0*/  @!P0 LOP3.LUT R7, R0, 0xfffffffe, RZ, 0xc0, !PT ;  /* 0xfffffffe00078812 */ /* 0x004fe200078ec0ff */
[----:B------:R1:W-:Y:S01]  /*7ac0*/  @!P6 ST.E.64 desc[UR38][R4.64], R62 ;  /* 0x0000003e0400e985 */ /* 0x0003e2000c101b26 */
[----:B---3--:R-:W-:Y:S02]  /*7ad0*/  @!P1 LOP3.LUT R9, R14, 0xfffffffe, RZ, 0xc0, !PT ;  /* 0xfffffffe0e099812 */ /* 0x008fe400078ec0ff */
[----:B------:R-:W-:Y:S02]  /*7ae0*/  @!P2 LOP3.LUT R15, R15, 0xfffffffe, RZ, 0xc0, !PT ;  /* 0xfffffffe0f0fa812 */ /* 0x000fe400078ec0ff */
[----:B------:R-:W-:Y:S02]  /*7af0*/  @!P3 LOP3.LUT R17, R17, 0xfffffffe, RZ, 0xc0, !PT ;  /* 0xfffffffe1111b812 */ /* 0x000fe400078ec0ff */
[----:B----4-:R-:W-:Y:S01]  /*7b00*/  @!P4 LOP3.LUT R11, R20, 0xfffffffe, RZ, 0xc0, !PT ;  /* 0xfffffffe140bc812 */ /* 0x010fe200078ec0ff */
[----:B0-----:R-:W-:-:S04]  /*7b10*/  @!P0 IMAD.WIDE R2, R7, 0x4, R12 ;  /* 0x0000000407028825 */ /* 0x001fc800078e020c */
[--C-:B-1----:R-:W-:Y:S01]  /*7b20*/  @!P1 IMAD.WIDE R4, R9, 0x4, R12.reuse ;  /* 0x0000000409049825 */ /* 0x102fe200078e020c */
[----:B------:R0:W-:Y:S01]  /*7b30*/  @!P0 ST.E.64 desc[UR38][R2.64], R66 ;  /* 0x0000004202008985 */ /* 0x0001e2000c101b26 */
[----:B------:R-:W-:Y:S02]  /*7b40*/  ISETP.GE.AND P0, PT, R19, UR4, PT ;  /* 0x0000000413007c0c */ /* 0x000fe4000bf06270 */
[--C-:B------:R-:W-:Y:S01]  /*7b50*/  @!P2 IMAD.WIDE R6, R15, 0x4, R12.reuse ;  /* 0x000000040f06a825 */ /* 0x100fe200078e020c */
[----:B------:R0:W-:Y:S03]  /*7b60*/  @!P1 ST.E.64 desc[UR38][R4.64], R70 ;  /* 0x0000004604009985 */ /* 0x0001e6000c101b26 */
[--C-:B------:R-:W-:Y:S01]  /*7b70*/  @!P3 IMAD.WIDE R8, R17, 0x4, R12.reuse ;  /* 0x000000041108b825 */ /* 0x100fe200078e020c */
[----:B------:R0:W-:Y:S03]  /*7b80*/  @!P2 ST.E.64 desc[UR38][R6.64], R74 ;  /* 0x0000004a0600a985 */ /* 0x0001e6000c101b26 */
[----:B------:R-:W-:Y:S01]  /*7b90*/  @!P4 IMAD.WIDE R10, R11, 0x4, R12 ;  /* 0x000000040b0ac825 */ /* 0x000fe200078e020c */
[----:B------:R0:W-:Y:S04]  /*7ba0*/  @!P3 ST.E.64 desc[UR38][R8.64], R78 ;  /* 0x0000004e0800b985 */ /* 0x0001e8000c101b26 */
[----:B------:R0:W-:Y:S01]  /*7bb0*/  @!P4 ST.E.64 desc[UR38][R10.64], R82 ;  /* 0x000000520a00c985 */ /* 0x0001e2000c101b26 */
[----:B------:R-:W-:Y:S05]  /*7bc0*/  @P0 BRA `(.L_x_8) ;  /* 0x0000003c00480947 */ /* 0x000fea0003800000 */
[----:B------:R-:W-:-:S04]  /*7bd0*/  LEA.HI R19, R19, R19, RZ, 0x1 ;  /* 0x0000001313137211 */ /* 0x000fc800078f08ff */
[----:B0-----:R-:W-:-:S05]  /*7be0*/  LOP3.LUT R3, R19, 0xfffffffe, RZ, 0xc0, !PT ;  /* 0xfffffffe13037812 */ /* 0x001fca00078ec0ff */
[----:B------:R-:W-:-:S05]  /*7bf0*/  IMAD.WIDE R2, R3, 0x4, R12 ;  /* 0x0000000403027825 */ /* 0x000fca00078e020c */
[----:B------:R0:W-:Y:S01]  /*7c00*/  ST.E.64 desc[UR38][R2.64], R86 ;  /* 0x0000005602007985 */ /* 0x0001e2000c101b26 */
[----:B------:R-:W-:Y:S05]  /*7c10*/  BRA `(.L_x_8) ;  /* 0x0000003c00347947 */ /* 0x000fea0003800000 */
.L_x_35:
[----:B------:R-:W0:Y:S02]  /*7c20*/  S2R R0, SR_TID.X ;  /* 0x0000000000007919 */ /* 0x000e240000002100 */
[----:B0-----:R-:W-:-:S04]  /*7c30*/  IADD3 R3, R0, -0x80, RZ ;  /* 0xffffff8000037810 */ /* 0x001fc80007ffe0ff */
[----:B------:R-:W-:-:S13]  /*7c40*/  ISETP.GT.AND P0, PT, R3, 0x7f, PT ;  /* 0x0000007f0300780c */ /* 0x000fda0003f04270 */
[----:B------:R-:W-:Y:S05]  /*7c50*/  @P0 BRA `(.L_x_8) ;  /* 0x0000003c00240947 */ /* 0x000fea0003800000 */
[----:B------:R-:W0:Y:S01]  /*7c60*/  S2R R3, SR_CTAID.X ;  /* 0x0000000000037919 */ /* 0x000e220000002500 */
[----:B------:R-:W1:Y:S01]  /*7c70*/  LDC R8, c[0x0][0xbe8] ;  /* 0x0002fa00ff087b82 */ /* 0x000e620000000800 */
[----:B------:R-:W-:Y:S01]  /*7c80*/  ULDC UR4, c[0x0][0xa88] ;  /* 0x0002a20000047ab9 */ /* 0x000fe20000000800 */
[----:B0-----:R-:W-:Y:S02]  /*7c90*/  IMAD R0, R3, 0x80, R0 ;  /* 0x0000008003007824 */ /* 0x001fe400078e0200 */
[----:B-1----:R-:W-:Y:S02]  /*7ca0*/  IMAD R3, R8, UR4, RZ ;  /* 0x0000000408037c24 */ /* 0x002fe4000f8e02ff */
[----:B------:R-:W-:-:S05]  /*7cb0*/  VIADD R0, R0, 0xffffff80 ;  /* 0xffffff8000007836 */ /* 0x000fca0000000000 */
[----:B------:R-:W-:-:S13]  /*7cc0*/  ISETP.GE.AND P0, PT, R0, R3, PT ;  /* 0x000000030000720c */ /* 0x000fda0003f06270 */
[----:B------:R-:W-:Y:S05]  /*7cd0*/  @P0 BRA `(.L_x_8) ;  /* 0x0000003c00040947 */ /* 0x000fea0003800000 */
[----:B------:R-:W-:Y:S01]  /*7ce0*/  ISETP.NE.AND P0, PT, R8, 0x1, PT ;  /* 0x000000010800780c */ /* 0x000fe20003f05270 */
[----:B------:R-:W0:Y:S01]  /*7cf0*/  S2UR UR4, SR_CTAID.Z ;  /* 0x00000000000479c3 */ /* 0x000e220000002700 */
[----:B------:R-:W-:Y:S01]  /*7d00*/  SHF.R.S32.HI R3, RZ, 0x1f, R2 ;  /* 0x0000001fff037819 */ /* 0x000fe20000011402 */
[----:B------:R-:W-:Y:S01]  /*7d10*/  ULDC.64 UR6, c[0x0][0xbd0] ;  /* 0x0002f40000067ab9 */ /* 0x000fe20000000a00 */
[C---:B------:R-:W-:Y:S01]  /*7d20*/  IADD3 R7, -R2.reuse, RZ, RZ ;  /* 0x000000ff02077210 */ /* 0x040fe20007ffe1ff */
[----:B------:R-:W-:-:S04]  /*7d30*/  IMAD.WIDE.U32 R4, R2, UR6, RZ ;  /* 0x0000000602047c25 */ /* 0x000fc8000f8e00ff */
[----:B------:R-:W1:Y:S01]  /*7d40*/  LDC.64 R12, c[0x0][0xbd8] ;  /* 0x0002f600ff0c7b82 */ /* 0x000e620000000a00 */
[----:B------:R-:W-:-:S04]  /*7d50*/  IMAD R3, R3, UR6, RZ ;  /* 0x0000000603037c24 */ /* 0x000fc8000f8e02ff */
[----:B------:R-:W-:Y:S01]  /*7d60*/  IMAD R3, R2, UR7, R3 ;  /* 0x0000000702037c24 */ /* 0x000fe2000f8e0203 */
[----:B------:R-:W-:Y:S02]  /*7d70*/  MOV R2, R4 ;  /* 0x0000000400027202 */ /* 0x000fe40000000f00 */
[----:B------:R-:W2:Y:S01]  /*7d80*/  @P0 LDC R9, c[0x0][0xbec] ;  /* 0x0002fb00ff090b82 */ /* 0x000ea20000000800 */
[----:B------:R-:W-:Y:S02]  /*7d90*/  IMAD.IADD R3, R5, 0x1, R3 ;  /* 0x0000000105037824 */ /* 0x000fe400078e0203 */
[----:B------:R-:W-:-:S05]  /*7da0*/  IMAD.MOV.U32 R5, RZ, RZ, R0 ;  /* 0x000000ffff057224 */ /* 0x000fca00078e0000 */
[----:B------:R-:W3:Y:S01]  /*7db0*/  S2UR UR8, SR_CTAID.Y ;  /* 0x00000000000879c3 */ /* 0x000ee20000002600 */
[----:B0-----:R-:W-:-:S07]  /*7dc0*/  USHF.R.S32.HI UR5, URZ, 0x1f, UR4 ;  /* 0x0000001f3f057899 */ /* 0x001fce0008011404 */
[----:B------:R-:W3:Y:S01]  /*7dd0*/  LDC R10, c[0x0][0xc50] ;  /* 0x00031400ff0a7b82 */ /* 0x000ee20000000800 */
[C---:B-1----:R-:W-:Y:S02]  /*7de0*/  IMAD R14, R12.reuse, UR5, RZ ;  /* 0x000000050c0e7c24 */ /* 0x042fe4000f8e02ff */
[----:B------:R-:W-:-:S04]  /*7df0*/  IMAD.WIDE.U32 R2, R12, UR4, R2 ;  /* 0x000000040c027c25 */ /* 0x000fc8000f8e0002 */
[----:B------:R-:W-:Y:S01]  /*7e00*/  IMAD R13, R13, UR4, R14 ;  /* 0x000000040d0d7c24 */ /* 0x000fe2000f8e020e */
[----:B------:R-:W0:Y:S01]  /*7e10*/  @P0 LDC R11, c[0x0][0xbf0] ;  /* 0x0002fc00ff0b0b82 */ /* 0x000e220000000800 */
[----:B--2---:R-:W-:Y:S01]  /*7e20*/  @P0 IMAD.HI.U32 R6, R0, R9, RZ ;  /* 0x0000000900060227 */ /* 0x004fe200078e00ff */
[----:B------:R-:W-:-:S03]  /*7e30*/  ULDC.64 UR4, c[0x0][0xbe0] ;  /* 0x0002f80000047ab9 */ /* 0x000fc60000000a00 */
[----:B------:R-:W-:Y:S02]  /*7e40*/  IMAD.IADD R3, R13, 0x1, R3 ;  /* 0x000000010d037824 */ /* 0x000fe400078e0203 */
[----:B---3--:R-:W-:-:S04]  /*7e50*/  IMAD R9, R10, R7, UR8 ;  /* 0x000000080a097e24 */ /* 0x008fc8000f8e0207 */
[----:B------:R-:W-:Y:S01]  /*7e60*/  IMAD.WIDE.U32 R2, R9, UR4, R2 ;  /* 0x0000000409027c25 */ /* 0x000fe2000f8e0002 */
[----:B------:R-:W-:Y:S02]  /*7e70*/  SHF.R.S32.HI R4, RZ, 0x1f, R9 ;  /* 0x0000001fff047819 */ /* 0x000fe40000011409 */
[----:B0-----:R-:W-:-:S03]  /*7e80*/  @P0 SHF.R.U32.HI R5, RZ, R11, R6 ;  /* 0x0000000bff050219 */ /* 0x001fc60000011606 */
[----:B------:R-:W-:Y:S01]  /*7e90*/  IMAD R4, R4, UR4, RZ ;  /* 0x0000000404047c24 */ /* 0x000fe2000f8e02ff */
[----:B------:R-:W-:Y:S01]  /*7ea0*/  IADD3 R2, P0, R5, R2, RZ ;  /* 0x0000000205027210 */ /* 0x000fe20007f1e0ff */
[--C-:B------:R-:W-:Y:S02]  /*7eb0*/  IMAD.MOV R7, RZ, RZ, -R5.reuse ;  /* 0x000000ffff077224 */ /* 0x100fe400078e0a05 */
[----:B------:R-:W-:Y:S01]  /*7ec0*/  IMAD R4, R9, UR5, R4 ;  /* 0x0000000509047c24 */ /* 0x000fe2000f8e0204 */
[----:B------:R-:W-:Y:S01]  /*7ed0*/  SHF.R.S32.HI R9, RZ, 0x1f, R5 ;  /* 0x0000001fff097819 */ /* 0x000fe20000011405 */
[----:B------:R-:W-:Y:S01]  /*7ee0*/  IMAD R7, R8, R7, R0 ;  /* 0x0000000708077224 */ /* 0x000fe200078e0200 */
[----:B------:R-:W-:Y:S02]  /*7ef0*/  ULDC.64 UR4, c[0x0][0xbc8] ;  /* 0x0002f20000047ab9 */ /* 0x000fe40000000a00 */
[----:B------:R-:W-:Y:S02]  /*7f00*/  IADD3.X R3, R9, R3, R4, P0, !PT ;  /* 0x0000000309037210 */ /* 0x000fe400007fe404 */
[----:B------:R-:W-:Y:S01]  /*7f10*/  SHF.R.S32.HI R0, RZ, 0x1f, R7 ;  /* 0x0000001fff007819 */ /* 0x000fe20000011407 */
[----:B------:R-:W-:-:S04]  /*7f20*/  IMAD.WIDE.U32 R2, R7, UR4, R2 ;  /* 0x0000000407027c25 */ /* 0x000fc8000f8e0002 */
[----:B------:R-:W-:-:S04]  /*7f30*/  IMAD R0, R0, UR4, RZ ;  /* 0x0000000400007c24 */ /* 0x000fc8000f8e02ff */
[----:B------:R-:W-:Y:S01]  /*7f40*/  IMAD R5, R7, UR5, R0 ;  /* 0x0000000507057c24 */ /* 0x000fe2000f8e0200 */
[----:B------:R-:W-:Y:S02]  /*7f50*/  ULDC.64 UR4, c[0x0][0xba8] ;  /* 0x0002ea0000047ab9 */ /* 0x000fe40000000a00 */
[----:B------:R-:W-:Y:S02]  /*7f60*/  LEA R4, P0, R2, UR4, 0x2 ;  /* 0x0000000402047c11 */ /* 0x000fe4000f8010ff */
[----:B------:R-:W-:-:S04]  /*7f70*/  IADD3 R3, R3, R5, RZ ;  /* 0x0000000503037210 */ /* 0x000fc80007ffe0ff */
[----:B------:R-:W-:Y:S01]  /*7f80*/  LEA.HI.X R5, R2, UR5, R3, 0x2, P0 ;  /* 0x0000000502057c11 */ /* 0x000fe200080f1403 */
[----:B------:R-:W-:-:S05]  /*7f90*/  IMAD.MOV.U32 R3, RZ, RZ, -0x800000 ;  /* 0xff800000ff037424 */ /* 0x000fca00078e00ff */
[----:B------:R0:W-:Y:S01]  /*7fa0*/  STG.E desc[UR38][R4.64], R3 ;  /* 0x0000000304007986 */ /* 0x0001e2000c101926 */
[----:B------:R-:W-:Y:S05]  /*7fb0*/  BRA `(.L_x_8) ;  /* 0x00000038004c7947 */ /* 0x000fea0003800000 */
.L_x_6:
[----:B------:R-:W-:-:S08]  /*7fc0*/  NOP ;  /* 0x0000000000007918 */ /* 0x000fd00000000000 */
[----:B------:R-:W0:-:S00]  /*7fd0*/  USETMAXREG.DEALLOC.CTAPOOL 0x28 ;  /* 0x00000028000079c8 */ /* 0x000e0000080e0500 */
[----:B0-----:R-:W-:Y:S01]  /*7fe0*/  LOP3.LUT R17, R0, 0x3, RZ, 0xc0, !PT ;  /* 0x0000000300117812 */ /* 0x001fe200078ec0ff */
[----:B------:R-:W0:Y:S05]  /*7ff0*/  S2R R27, SR_CTAID.Z ;  /* 0x00000000001b7919 */ /* 0x000e2a0000002700 */
[----:B------:R-:W1:Y:S01]  /*8000*/  S2UR UR6, SR_CTAID.Y ;  /* 0x00000000000679c3 */ /* 0x000e620000002600 */
[----:B------:R-:W2:Y:S02]  /*8010*/  SHFL.IDX PT, R0, R17, RZ, 0x1f ;  /* 0x00001fff11007589 */ /* 0x000ea400000e0000 */
[----:B--2---:R-:W-:-:S13]  /*8020*/  ISETP.NE.AND P0, PT, R0, RZ, PT ;  /* 0x000000ff0000720c */ /* 0x004fda0003f05270 */
[----:B01----:R-:W-:Y:S05]  /*8030*/  @!P0 BRA `(.L_x_38) ;  /* 0x0000000000288947 */ /* 0x003fea0003800000 */
[----:B------:R-:W-:Y:S01]  /*8040*/  ULDC UR7, c[0x0][0xc50] ;  /* 0x0003140000077ab9 */ /* 0x000fe20000000800 */
[----:B------:R-:W-:Y:S01]  /*8050*/  UMOV UR42, UR6 ;  /* 0x00000006002a7c82 */ /* 0x000fe20008000000 */
[----:B------:R-:W-:-:S06]  /*8060*/  UISETP.NE.AND UP0, UPT, UR7, 0x1, UPT ;  /* 0x000000010700788c */ /* 0x000fcc000bf05270 */
[----:B------:R-:W-:-:S13]  /*8070*/  PLOP3.LUT P0, PT, PT, PT, UP0, 0x80, 0x0 ;  /* 0x000000000000781c */ /* 0x000fda0003f0f008 */
[----:B------:R-:W-:Y:S05]  /*8080*/  @!P0 BRA `(.L_x_39) ;  /* 0x0000000000308947 */ /* 0x000fea0003800000 */
[----:B------:R-:W-:Y:S01]  /*8090*/  ULDC UR4, c[0x0][0xc54] ;  /* 0x0003150000047ab9 */ /* 0x000fe20000000800 */
[----:B------:R-:W-:Y:S01]  /*80a0*/  ULDC UR42, c[0x0][0xc58] ;  /* 0x00031600002a7ab9 */ /* 0x000fe20000000800 */
[----:B------:R-:W-:-:S04]  /*80b0*/  UIMAD.WIDE.U32 UR4, UR6, UR4, URZ ;  /* 0x00000004060472a5 */ /* 0x000fc8000f8e003f */
[----:B------:R-:W-:Y:S01]  /*80c0*/  USHF.R.U32.HI UR42, URZ, UR42, UR5 ;  /* 0x0000002a3f2a7299 */ /* 0x000fe20008011605 */
[----:B------:R-:W-:Y:S11]  /*80d0*/  BRA `(.L_x_39) ;  /* 0x00000000001c7947 */ /* 0x000ff60003800000 */
.L_x_38:
[----:B------:R-:W-:Y:S01]  /*80e0*/  ULDC UR7, c[0x0][0xc50] ;  /* 0x0003140000077ab9 */ /* 0x000fe20000000800 */
[----:B------:R-:W-:Y:S01]  /*80f0*/  UMOV UR42, UR6 ;  /* 0x00000006002a7c82 */ /* 0x000fe20008000000 */
[----:B------:R-:W-:-:S11]  /*8100*/  UISETP.NE.AND UP0, UPT, UR7, 0x1, UPT ;  /* 0x000000010700788c */ /* 0x000fd6000bf05270 */
[----:B------:R-:W-:Y:S01]  /*8110*/  @UP0 ULDC UR4, c[0x0][0xc54] ;  /* 0x0003150000040ab9 */ /* 0x000fe20000000800 */
[----:B------:R-:W-:Y:S01]  /*8120*/  @UP0 ULDC UR8, c[0x0][0xc58] ;  /* 0x0003160000080ab9 */ /* 0x000fe20000000800 */
[----:B------:R-:W-:-:S04]  /*8130*/  UIMAD.WIDE.U32 UR4, UR6, UR4, URZ ;  /* 0x00000004060472a5 */ /* 0x000fc8000f8e003f */
[----:B------:R-:W-:-:S12]  /*8140*/  @UP0 USHF.R.U32.HI UR42, URZ, UR8, UR5 ;  /* 0x000000083f2a0299 */ /* 0x000fd80008011605 */
.L_x_39:
[----:B------:R-:W-:Y:S01]  /*8150*/  ISETP.GE.AND P0, PT, R27, RZ, PT ;  /* 0x000000ff1b00720c */ /* 0x000fe20003f06270 */
[----:B------:R-:W-:Y:S01]  /*8160*/  UIADD3 UR4, -UR42, URZ, URZ ;  /* 0x0000003f2a047290 */ /* 0x000fe2000fffe13f */
[----:B------:R-:W-:Y:S01]  /*8170*/  IMAD.MOV.U32 R0, RZ, RZ, 0x1 ;  /* 0x00000001ff007424 */ /* 0x000fe200078e00ff */
[----:B------:R-:W-:Y:S01]  /*8180*/  MOV R2, RZ ;  /* 0x000000ff00027202 */ /* 0x000fe20000000f00 */
[----:B------:R-:W-:Y:S01]  /*8190*/  IMAD.MOV.U32 R8, RZ, RZ, 0x1 ;  /* 0x00000001ff087424 */ /* 0x000fe200078e00ff */
[----:B------:R-:W-:-:S08]  /*81a0*/  UIMAD UR6, UR7, UR4, UR6 ;  /* 0x00000004070672a4 */ /* 0x000fd0000f8e0206 */
[----:B------:R-:W-:Y:S05]  /*81b0*/  @!P0 BRA `(.L_x_40) ;  /* 0x00000034000c8947 */ /* 0x000fea0003800000 */
[----:B------:R-:W0:Y:S01]  /*81c0*/  LDC.64 R2, c[0x0][0xa28] ;  /* 0x00028a00ff027b82 */ /* 0x000e220000000a00 */
[----:B------:R-:W-:Y:S01]  /*81d0*/  ULDC.64 UR4, c[0x0][0x418] ;  /* 0x0001060000047ab9 */ /* 0x000fe20000000a00 */
[----:B------:R-:W-:Y:S01]  /*81e0*/  ULDC UR43, c[0x0][0x2f0] ;  /* 0x0000bc00002b7ab9 */ /* 0x000fe20000000800 */
[----:B------:R-:W-:Y:S01]  /*81f0*/  IMAD.MOV.U32 R18, RZ, RZ, RZ ;  /* 0x000000ffff127224 */ /* 0x000fe200078e00ff */
[----:B0-----:R-:W-:-:S04]  /*8200*/  ISETP.NE.U32.AND P0, PT, R2, RZ, PT ;  /* 0x000000ff0200720c */ /* 0x001fc80003f05070 */
[----:B------:R-:W-:Y:S01]  /*8210*/  ISETP.NE.AND.EX P0, PT, R3, RZ, PT, P0 ;  /* 0x000000ff0300720c */ /* 0x000fe20003f05300 */
[----:B------:R-:W-:-:S03]  /*8220*/  UISETP.NE.U32.AND UP0, UPT, UR4, URZ, UPT ;  /* 0x0000003f0400728c */ /* 0x000fc6000bf05070 */
[----:B------:R-:W-:-:S09]  /*8230*/  ULDC UR4, c[0x0][0x424] ;  /* 0x0001090000047ab9 */ /* 0x000fd20000000800 */
[----:B------:R-:W0:Y:S01]  /*8240*/  @P0 LDC.64 R2, c[0x0][0xa28] ;  /* 0x00028a00ff020b82 */ /* 0x000e220000000a00 */
[----:B------:R-:W-:-:S04]  /*8250*/  UISETP.NE.AND.EX UP0, UPT, UR5, URZ, UPT, UP0 ;  /* 0x0000003f0500728c */ /* 0x000fc8000bf05300 */
[----:B------:R-:W-:-:S04]  /*8260*/  USEL UR4, UR4, 0x1, UP0 ;  /* 0x0000000104047887 */ /* 0x000fc80008000000 */
[----:B------:R-:W-:Y:S01]  /*8270*/  UIMAD UR43, UR4, UR43, URZ ;  /* 0x0000002b042b72a4 */ /* 0x000fe2000f8e023f */
[----:B------:R-:W1:Y:S03]  /*8280*/  S2R R24, SR_CTAID.X ;  /* 0x0000000000187919 */ /* 0x000e660000002500 */
[----:B------:R-:W-:Y:S02]  /*8290*/  UISETP.GE.AND UP0, UPT, UR43, 0x1, UPT ;  /* 0x000000012b00788c */ /* 0x000fe4000bf06270 */
[----:B------:R-:W-:Y:S01]  /*82a0*/  UIADD3 UR4, UR43, 0x5f, URZ ;  /* 0x0000005f2b047890 */ /* 0x000fe2000fffe03f */
[----:B0-----:R-:W-:-:S05]  /*82b0*/  @P0 IMAD.WIDE R2, R27, 0x4, R2 ;  /* 0x000000041b020825 */ /* 0x001fca00078e0202 */
[----:B------:R0:W5:Y:S01]  /*82c0*/  @P0 LDG.E R18, desc[UR38][R2.64] ;  /* 0x0000002602120981 */ /* 0x000162000c1e1900 */
[----:B------:R-:W-:Y:S01]  /*82d0*/  PLOP3.LUT P0, PT, PT, PT, UP0, 0x80, 0x0 ;  /* 0x000000000000781c */ /* 0x000fe20003f0f008 */
[----:B------:R-:W-:Y:S02]  /*82e0*/  UIMAD.WIDE UR4, UR4, 0x2aaaaaab, URZ ;  /* 0x2aaaaaab040478a5 */ /* 0x000fe4000f8e023f */
[----:B------:R-:W-:Y:S02]  /*82f0*/  ULOP3.LUT UR47, UR6, 0xffff, URZ, 0xc0, !UPT ;  /* 0x0000ffff062f7892 */ /* 0x000fe4000f8ec03f */
[----:B------:R-:W-:Y:S01]  /*8300*/  USHF.R.U32.HI UR44, URZ, 0x1f, UR5 ;  /* 0x0000001f3f2c7899 */ /* 0x000fe20008011605 */
[----:B------:R-:W-:-:S03]  /*8310*/  UMOV UR37, URZ ;  /* 0x0000003f00257c82 */ /* 0x000fc60008000000 */
[----:B------:R-:W-:-:S04]  /*8320*/  ULEA.HI.SX32 UR44, UR5, UR44, 0x1c ;  /* 0x0000002c052c7291 */ /* 0x000fc8000f8fe23f */
[----:B01----:R-:W-:Y:S08]  /*8330*/  @!P0 BRA `(.L_x_41) ;  /* 0x0000000000848947 */ /* 0x003ff00003800000 */
[----:B------:R-:W-:Y:S01]  /*8340*/  USHF.R.U32.HI UR6, URZ, 0x10, UR6 ;  /* 0x000000103f067899 */ /* 0x000fe20008011606 */
[----:B------:R-:W-:-:S03]  /*8350*/  UMOV UR4, URZ ;  /* 0x0000003f00047c82 */ /* 0x000fc60008000000 */
[----:B------:R-:W-:-:S11]  /*8360*/  UISETP.NE.AND UP0, UPT, UR6, URZ, UPT ;  /* 0x0000003f0600728c */ /* 0x000fd6000bf05270 */
[----:B------:R-:W-:Y:S02]  /*8370*/  @!UP0 ULDC UR6, c[0x0][0x9f0] ;  /* 0x00027c0000068ab9 */ /* 0x000fe40000000800 */
[----:B------:R-:W-:Y:S01]  /*8380*/  IABS R2, UR6 ;  /* 0x0000000600027c13 */ /* 0x000fe20008000000 */
[----:B------:R-:W-:Y:S02]  /*8390*/  UIADD3 UR7, UR44, -0x1, UR6 ;  /* 0xffffffff2c077890 */ /* 0x000fe4000fffe006 */
[----:B------:R-:W-:Y:S02]  /*83a0*/  IABS R5, UR6 ;  /* 0x0000000600057c13 */ /* 0x000fe40008000000 */
[----:B------:R-:W-:Y:S02]  /*83b0*/  R2UR UR10, R2 ;  /* 0x00000000020a72ca */ /* 0x000fe400000e0000 */
[----:B------:R-:W-:Y:S01]  /*83c0*/  IABS R4, UR7 ;  /* 0x0000000700047c13 */ /* 0x000fe20008000000 */
[----:B------:R-:W-:-:S03]  /*83d0*/  ULOP3.LUT UR7, UR7, UR6, URZ, 0x3c, !UPT ;  /* 0x0000000607077292 */ /* 0x000fc6000f8e3c3f */
[----:B------:R-:W-:-:S07]  /*83e0*/  R2UR UR9, R4 ;  /* 0x00000000040972ca */ /* 0x000fce00000e0000 */
[----:B------:R-:W0:Y:S08]  /*83f0*/  I2F.RP R2, UR10 ;  /* 0x0000000a00027d06 */ /* 0x000e300008209400 */
[----:B0-----:R-:W0:Y:S02]  /*8400*/  MUFU.RCP R2, R2 ;  /* 0x0000000200027308 */ /* 0x001e240000001000 */
[----:B0-----:R-:W-:Y:S01]  /*8410*/  IADD3 R3, R2, 0xffffffe, RZ ;  /* 0x0ffffffe02037810 */ /* 0x001fe20007ffe0ff */
[----:B------:R-:W-:-:S05]  /*8420*/  IMAD.MOV R2, RZ, RZ, -R5 ;  /* 0x000000ffff027224 */ /* 0x000fca00078e0a05 */
[----:B------:R-:W0:Y:S02]  /*8430*/  F2I.FTZ.U32.TRUNC.NTZ R3, R3 ;  /* 0x0000000300037305 */ /* 0x000e24000021f000 */
[----:B0-----:R-:W-:-:S13]  /*8440*/  R2UR UR5, R3 ;  /* 0x00000000030572ca */ /* 0x001fda00000e0000 */
[----:B------:R-:W-:-:S04]  /*8450*/  UIADD3 UR8, URZ, -UR5, URZ ;  /* 0x800000053f087290 */ /* 0x000fc8000fffe03f */
[----:B------:R-:W-:-:S04]  /*8460*/  UIMAD UR8, UR8, UR10, URZ ;  /* 0x0000000a080872a4 */ /* 0x000fc8000f8e023f */
[----:B------:R-:W-:-:S03]  /*8470*/  UIMAD.WIDE.U32 UR4, UR5, UR8, UR4 ;  /* 0x00000008050472a5 */ /* 0x000fc6000f8e0004 */
[----:B------:R-:W-:Y:S01]  /*8480*/  R2UR UR8, R2 ;  /* 0x00000000020872ca */ /* 0x000fe200000e0000 */
[----:B------:R-:W-:-:S12]  /*8490*/  UIMAD.WIDE.U32 UR4, UR5, UR9, URZ ;  /* 0x00000009050472a5 */ /* 0x000fd8000f8e003f */
[----:B------:R-:W-:-:S04]  /*84a0*/  UIMAD UR4, UR5, UR8, UR9 ;  /* 0x00000008050472a4 */ /* 0x000fc8000f8e0209 */
[----:B------:R-:W-:-:S11]  /*84b0*/  UISETP.GT.U32.AND UP0, UPT, UR10, UR4, UPT ;  /* 0x000000040a00728c */ /* 0x000fd6000bf04070 */
[----:B------:R-:W-:Y:S02]  /*84c0*/  @!UP0 UIADD3 UR4, UR4, -UR10, URZ ;  /* 0x8000000a04048290 */ /* 0x000fe4000fffe03f */
[----:B------:R-:W-:Y:S02]  /*84d0*/  @!UP0 UIADD3 UR5, UR5, 0x1, URZ ;  /* 0x0000000105058890 */ /* 0x000fe4000fffe03f */
[----:B------:R-:W-:Y:S02]  /*84e0*/  UISETP.GE.U32.AND UP1, UPT, UR4, UR10, UPT ;  /* 0x0000000a0400728c */ /* 0x000fe4000bf26070 */
[----:B------:R-:W-:-:S09]  /*84f0*/  UISETP.GE.AND UP0, UPT, UR7, URZ, UPT ;  /* 0x0000003f0700728c */ /* 0x000fd2000bf06270 */
[----:B------:R-:W-:Y:S02]  /*8500*/  @UP1 UIADD3 UR5, UR5, 0x1, URZ ;  /* 0x0000000105051890 */ /* 0x000fe4000fffe03f */
[----:B------:R-:W-:Y:S02]  /*8510*/  UISETP.NE.AND UP1, UPT, UR6, URZ, UPT ;  /* 0x0000003f0600728c */ /* 0x000fe4000bf25270 */
[----:B------:R-:W-:-:S09]  /*8520*/  @!UP0 UIADD3 UR5, -UR5, URZ, URZ ;  /* 0x0000003f05058290 */ /* 0x000fd2000fffe13f */
[----:B------:R-:W-:-:S07]  /*8530*/  @!UP1 ULOP3.LUT UR5, URZ, UR6, URZ, 0x33, !UPT ;  /* 0x000000063f059292 */ /* 0x000fce000f8e333f */
[----:B------:R-:W-:-:S05]  /*8540*/  UMOV UR37, UR5 ;  /* 0x0000000500257c82 */ /* 0x000fca0008000000 */
.L_x_41:
[----:B------:R-:W-:Y:S02]  /*8550*/  UIMAD UR48, UR47, UR37, URZ ;  /* 0x000000252f3072a4 */ /* 0x000fe4000f8e023f */
[----:B------:R-:W-:Y:S02]  /*8560*/  IMAD.U32 R3, RZ, RZ, UR37 ;  /* 0x00000025ff037e24 */ /* 0x000fe4000f8e00ff */
[----:B------:R-:W-:Y:S02]  /*8570*/  IMAD.MOV.U32 R8, RZ, RZ, 0x1 ;  /* 0x00000001ff087424 */ /* 0x000fe400078e00ff */
[----:B------:R-:W-:-:S04]  /*8580*/  MOV R2, UR48 ;  /* 0x0000003000027c02 */ /* 0x000fc80008000f00 */
[----:B------:R-:W-:-:S04]  /*8590*/  VIADDMNMX R2, R2, R3, UR44, PT ;  /* 0x0000002c02027e46 */ /* 0x000fc8000b800103 */
[----:B------:R-:W-:Y:S01]  /*85a0*/  R2UR UR49, R2 ;  /* 0x00000000023172ca */ /* 0x000fe200000e0000 */
[----:B------:R-:W-:-:S12]  /*85b0*/  IMAD.MOV.U32 R2, RZ, RZ, RZ ;  /* 0x000000ffff027224 */ /* 0x000fd800078e00ff */
[----:B------:R-:W-:-:S06]  /*85c0*/  UISETP.GT.AND UP0, UPT, UR49, UR48, UPT ;  /* 0x000000303100728c */ /* 0x000fcc000bf04270 */
[----:B------:R-:W-:-:S13]  /*85d0*/  PLOP3.LUT P0, PT, PT, PT, UP0, 0x80, 0x0 ;  /* 0x000000000000781c */ /* 0x000fda0003f0f008 */
[----:B------:R-:W-:Y:S05]  /*85e0*/  @!P0 BRA `(.L_x_40) ;  /* 0x0000003000008947 */ /* 0x000fea0003800000 */
[----:B------:R-:W0:Y:S01]  /*85f0*/  S2UR UR4, SR_CgaCtaId ;  /* 0x00000000000479c3 */ /* 0x000e220000008800 */
[----:B------:R-:W-:Y:S02]  /*8600*/  UMOV UR45, 0x400 ;  /* 0x00000400002d7882 */ /* 0x000fe40000000000 */
[----:B0-----:R-:W-:-:S04]  /*8610*/  ULEA UR45, UR4, UR45, 0x18 ;  /* 0x0000002d042d7291 */ /* 0x001fc8000f8ec03f */
[----:B------:R-:W-:-:S04]  /*8620*/  UIADD3 UR4, UR45, 0x18400, URZ ;  /* 0x000184002d047890 */ /* 0x000fc8000fffe03f */
[----:B------:R-:W-:-:S06]  /*8630*/  ULOP3.LUT UP0, URZ, UR4, 0x3ff, URZ, 0xc0, !UPT ;  /* 0x000003ff043f7892 */ /* 0x000fcc000f80c03f */
[----:B------:R-:W-:-:S13]  /*8640*/  PLOP3.LUT P0, PT, PT, PT, UP0, 0x80, 0x0 ;  /* 0x000000000000781c */ /* 0x000fda0003f0f008 */
[----:B------:R-:W-:Y:S05]  /*8650*/  @!P0 BRA `(.L_x_42) ;  /* 0x0000000000408947 */ /* 0x000fea0003800000 */
[----:B------:R-:W-:Y:S01]  /*8660*/  MOV R2, 0x0 ;  /* 0x0000000000027802 */ /* 0x000fe20000000f00 */
[----:B------:R-:W-:Y:S01]  /*8670*/  ULDC.64 UR4, c[0x4][0xf0] ;  /* 0x01003c0000047ab9 */ /* 0x000fe20000000a00 */
[----:B------:R-:W-:Y:S01]  /*8680*/  ULDC.64 UR6, c[0x4][0xf8] ;  /* 0x01003e0000067ab9 */ /* 0x000fe20000000a00 */
[----:B------:R-:W-:Y:S01]  /*8690*/  MOV R4, UR4 ;  /* 0x0000000400047c02 */ /* 0x000fe20008000f00 */
[----:B------:R-:W-:Y:S01]  /*86a0*/  IMAD.U32 R5, RZ, RZ, UR5 ;  /* 0x00000005ff057e24 */ /* 0x000fe2000f8e00ff */
[----:B------:R-:W-:Y:S01]  /*86b0*/  ULDC.64 UR4, c[0x4][0x70] ;  /* 0x01001c0000047ab9 */ /* 0x000fe20000000a00 */
[----:B------:R-:W0:Y:S01]  /*86c0*/  LDC.64 R2, c[0x4][R2] ;  /* 0x0100000002027b82 */ /* 0x000e220000000a00 */
[----:B------:R-:W-:Y:S01]  /*86d0*/  IMAD.U32 R6, RZ, RZ, UR6 ;  /* 0x00000006ff067e24 */ /* 0x000fe2000f8e00ff */
[----:B------:R-:W-:Y:S01]  /*86e0*/  MOV R7, UR7 ;  /* 0x0000000700077c02 */ /* 0x000fe20008000f00 */
[----:B------:R-:W-:Y:S01]  /*86f0*/  IMAD.U32 R10, RZ, RZ, UR4 ;  /* 0x00000004ff0a7e24 */ /* 0x000fe2000f8e00ff */
[----:B------:R-:W-:Y:S01]  /*8700*/  MOV R8, 0x70 ;  /* 0x0000007000087802 */ /* 0x000fe20000000f00 */
[----:B------:R-:W-:-:S02]  /*8710*/  IMAD.U32 R11, RZ, RZ, UR5 ;  /* 0x00000005ff0b7e24 */ /* 0x000fc4000f8e00ff */
[----:B------:R-:W-:Y:S02]  /*8720*/  IMAD.MOV.U32 R12, RZ, RZ, 0x1 ;  /* 0x00000001ff0c7424 */ /* 0x000fe400078e00ff */
[----:B------:R-:W-:-:S07]  /*8730*/  IMAD.MOV.U32 R13, RZ, RZ, RZ ;  /* 0x000000ffff0d7224 */ /* 0x000fce00078e00ff */
[----:B------:R-:W-:-:S07]  /*8740*/  LEPC R20, `(.L_x_42) ;  /* 0x000000001014794e */ /* 0x000fce0000000000 */
[----:B0----5:R-:W-:Y:S05]  /*8750*/  CALL.ABS.NOINC R2 ;  /* 0x0000000002007343 */ /* 0x021fea0003c00000 */
.L_x_42:
        /* <DEDUP_REMOVED lines=19> */
[----:B-1---5:R-:W-:Y:S05]  /*8890*/  CALL.ABS.NOINC R2 ;  /* 0x0000000002007343 */ /* 0x022fea0003c00000 */
.L_x_44:
[----:B------:R0:W1:Y:S01]  /*88a0*/  LDC.64 R2, c[0x4][R16] ;  /* 0x0100000010027b82 */ /* 0x0000620000000a00 */
[----:B------:R-:W-:Y:S01]  /*88b0*/  ULDC.64 UR4, c[0x4][0xf0] ;  /* 0x01003c0000047ab9 */ /* 0x000fe20000000a00 */
[----:B------:R-:W-:Y:S01]  /*88c0*/  ULDC.64 UR6, c[0x4][0xf8] ;  /* 0x01003e0000067ab9 */ /* 0x000fe20000000a00 */
[----:B------:R-:W-:Y:S01]  /*88d0*/  MOV R4, UR4 ;  /* 0x0000000400047c02 */ /* 0x000fe20008000f00 */
        /* <DEDUP_REMOVED lines=11> */
.L_x_43:
[----:B------:R-:W0:Y:S01]  /*8990*/  LDC.64 R2, c[0x0][0x9f8] ;  /* 0x00027e00ff027b82 */ /* 0x000e220000000a00 */
[----:B------:R-:W-:Y:S01]  /*89a0*/  IMAD.SHL.U32 R6, R25, 0x8, RZ ;  /* 0x0000000819067824 */ /* 0x000fe200078e00ff */
[----:B------:R-:W-:Y:S01]  /*89b0*/  MOV R32, R27 ;  /* 0x0000001b00207202 */ /* 0x000fe20000000f00 */
[----:B------:R-:W-:Y:S01]  /*89c0*/  ULDC UR4, c[0x0][0x2f4] ;  /* 0x0000bd0000047ab9 */ /* 0x000fe20000000800 */
[----:B------:R-:W-:-:S04]  /*89d0*/  ULDC UR5, c[0x0][0x320] ;  /* 0x0000c80000057ab9 */ /* 0x000fc80000000800 */
[----:B------:R-:W1:Y:S01]  /*89e0*/  LDC R16, c[0x0][0x430] ;  /* 0x00010c00ff107b82 */ /* 0x000e620000000800 */
[----:B0-----:R-:W-:-:S04]  /*89f0*/  ISETP.NE.U32.AND P0, PT, R2, RZ, PT ;  /* 0x000000ff0200720c */ /* 0x001fc80003f05070 */
[----:B------:R-:W-:-:S13]  /*8a00*/  ISETP.NE.AND.EX P0, PT, R3, RZ, PT, P0 ;  /* 0x000000ff0300720c */ /* 0x000fda0003f05300 */
[----:B------:R-:W0:Y:S01]  /*8a10*/  @P0 LDC.64 R2, c[0x0][0x9f8] ;  /* 0x00027e00ff020b82 */ /* 0x000e220000000a00 */
[----:B------:R-:W-:-:S04]  /*8a20*/  LOP3.LUT R30, R6, 0x38, RZ, 0xc0, !PT ;  /* 0x00000038061e7812 */ /* 0x000fc800078ec0ff */
[----:B------:R-:W-:Y:S02]  /*8a30*/  LOP3.LUT R19, R30, 0x40, RZ, 0xfc, !PT ;  /* 0x000000401e137812 */ /* 0x000fe400078efcff */
[----:B------:R-:W-:Y:S02]  /*8a40*/  LOP3.LUT R22, R22, 0xfffffffb, RZ, 0xc0, !PT ;  /* 0xfffffffb16167812 */ /* 0x000fe400078ec0ff */
[----:B------:R-:W-:Y:S01]  /*8a50*/  ISETP.GE.AND P2, PT, R19, UR4, PT ;  /* 0x0000000413007c0c */ /* 0x000fe2000bf46270 */
[----:B0-----:R-:W-:-:S05]  /*8a60*/  @P0 IMAD.WIDE R2, R27, 0x4, R2 ;  /* 0x000000041b020825 */ /* 0x001fca00078e0202 */
[----:B------:R0:W5:Y:S01]  /*8a70*/  @P0 LDG.E R32, desc[UR38][R2.64] ;  /* 0x0000002602200981 */ /* 0x000162000c1e1900 */
[C---:B------:R-:W-:Y:S01]  /*8a80*/  ISETP.GE.AND P0, PT, R30.reuse, UR4, PT ;  /* 0x000000041e007c0c */ /* 0x040fe2000bf06270 */
[----:B------:R-:W-:Y:S01]  /*8a90*/  IMAD.SHL.U32 R26, R25, 0x10, RZ ;  /* 0x00000010191a7824 */ /* 0x000fe200078e00ff */
[C---:B------:R-:W-:Y:S01]  /*8aa0*/  LOP3.LUT R23, R30.reuse, 0x80, RZ, 0xfc, !PT ;  /* 0x000000801e177812 */ /* 0x040fe200078efcff */
[----:B------:R-:W-:Y:S01]  /*8ab0*/  UMOV UR6, 0xffffffff ;  /* 0xffffffff00067882 */ /* 0x000fe20000000000 */
[----:B------:R-:W-:Y:S02]  /*8ac0*/  ISETP.GE.AND P3, PT, R30, UR5, PT ;  /* 0x000000051e007c0c */ /* 0x000fe4000bf66270 */
[----:B------:R-:W-:Y:S02]  /*8ad0*/  ISETP.GE.AND P1, PT, R23, UR4, PT ;  /* 0x0000000417007c0c */ /* 0x000fe4000bf26270 */
[----:B------:R-:W-:Y:S02]  /*8ae0*/  LOP3.LUT R10, R25, 0x7f, RZ, 0xc0, !PT ;  /* 0x0000007f190a7812 */ /* 0x000fe400078ec0ff */
[----:B------:R-:W-:-:S03]  /*8af0*/  LOP3.LUT R26, R26, 0x70, RZ, 0xc0, !PT ;  /* 0x000000701a1a7812 */ /* 0x000fc600078ec0ff */
[----:B------:R-:W-:Y:S02]  /*8b00*/  @P0 LOP3.LUT R22, R22, 0x4, RZ, 0xfc, !PT ;  /* 0x0000000416160812 */ /* 0x000fe400078efcff */
[----:B------:R-:W-:Y:S02]  /*8b10*/  ISETP.GE.AND P0, PT, R19, UR5, PT ;  /* 0x0000000513007c0c */ /* 0x000fe4000bf06270 */
[----:B------:R-:W-:-:S04]  /*8b20*/  LOP3.LUT R22, R22, 0xfffffffd, RZ, 0xc0, !PT ;  /* 0xfffffffd16167812 */ /* 0x000fc800078ec0ff */
[----:B------:R-:W-:-:S04]  /*8b30*/  @P2 LOP3.LUT R22, R22, 0x2, RZ, 0xfc, !PT ;  /* 0x0000000216162812 */ /* 0x000fc800078efcff */
[----:B------:R-:W-:-:S04]  /*8b40*/  LOP3.LUT R22, R22, 0xfffffffe, RZ, 0xc0, !PT ;  /* 0xfffffffe16167812 */ /* 0x000fc800078ec0ff */
[----:B------:R-:W-:Y:S01]  /*8b50*/  @P1 LOP3.LUT R22, R22, 0x1, RZ, 0xfc, !PT ;  /* 0x0000000116161812 */ /* 0x000fe200078efcff */
[----:B01----:R-:W-:Y:S06]  /*8b60*/  BRA.DIV UR6, `(.L_x_45) ;  /* 0x0000002e06e07947 */ /* 0x003fec000b800000 */
.L_x_87:
[----:B------:R-:W-:Y:S01]  /*8b70*/  UIADD3 UR4, UR49, -0x1, URZ ;  /* 0xffffffff31047890 */ /* 0x000fe2000fffe03f */
[----:B------:R-:W-:Y:S02]  /*8b80*/  SHF.R.U32.HI R37, RZ, 0x3, R10 ;  /* 0x00000003ff257819 */ /* 0x000fe4000001160a */
[----:B------:R-:W-:Y:S02]  /*8b90*/  ISETP.NE.AND P2, PT, R16, 0x1, PT ;  /* 0x000000011000780c */ /* 0x000fe40003f45270 */
[----:B------:R-:W-:Y:S02]  /*8ba0*/  LOP3.LUT R33, R26, R37, RZ, 0xfc, !PT ;  /* 0x000000251a217212 */ /* 0x000fe400078efcff */
[----:B------:R-:W-:Y:S02]  /*8bb0*/  MOV R0, UR4 ;  /* 0x0000000400007c02 */ /* 0x000fe40008000f00 */
[----:B-----5:R-:W-:Y:S02]  /*8bc0*/  SHF.R.S32.HI R34, RZ, 0x1f, R32 ;  /* 0x0000001fff227819 */ /* 0x020fe40000011420 */
[----:B------:R-:W-:Y:S01]  /*8bd0*/  LOP3.LUT R22, R22, 0xffffffdf, RZ, 0xc0, !PT ;  /* 0xffffffdf16167812 */ /* 0x000fe200078ec0ff */
[----:B------:R-:W-:-:S04]  /*8be0*/  IMAD R7, R0, 0x60, R33 ;  /* 0x0000006000077824 */ /* 0x000fc800078e0221 */
[----:B------:R-:W0:Y:S01]  /*8bf0*/  @P2 LDC R0, c[0x0][0x434] ;  /* 0x00010d00ff002b82 */ /* 0x000e220000000800 */
[C---:B------:R-:W-:Y:S01]  /*8c00*/  ISETP.GE.AND P1, PT, R7.reuse, UR43, PT ;  /* 0x0000002b07007c0c */ /* 0x040fe2000bf26270 */
[----:B------:R-:W-:Y:S01]  /*8c10*/  IMAD.IADD R7, R7, 0x1, R18 ;  /* 0x0000000107077824 */ /* 0x000fe200078e0212 */
[----:B------:R-:W-:Y:S02]  /*8c20*/  @P2 LOP3.LUT R22, R22, 0x20, RZ, 0xfc, !PT ;  /* 0x0000002016162812 */ /* 0x000fe400078efcff */
[----:B------:R-:W-:Y:S01]  /*8c30*/  ISETP.GT.U32.OR P1, PT, R33, 0x5f, P1 ;  /* 0x0000005f2100780c */ /* 0x000fe20000f24470 */
[----:B------:R-:W-:Y:S02]  /*8c40*/  IMAD.MOV.U32 R11, RZ, RZ, R7 ;  /* 0x000000ffff0b7224 */ /* 0x000fe400078e0007 */
[----:B------:R-:W1:Y:S10]  /*8c50*/  @P2 LDC R3, c[0x0][0x438] ;  /* 0x00010e00ff032b82 */ /* 0x000e740000000800 */
[----:B------:R-:W2:Y:S01]  /*8c60*/  @!P1 LDC.64 R8, c[0x0][0x428] ;  /* 0x00010a00ff089b82 */ /* 0x000ea20000000a00 */
[----:B0-----:R-:W-:-:S07]  /*8c70*/  @P2 IMAD.HI.U32 R0, R7, R0, RZ ;  /* 0x0000000007002227 */ /* 0x001fce00078e00ff */
[----:B------:R-:W0:Y:S01]  /*8c80*/  @!P1 LDC.64 R4, c[0x0][0x418] ;  /* 0x00010600ff049b82 */ /* 0x000e220000000a00 */
[----:B-1----:R-:W-:-:S04]  /*8c90*/  @P2 SHF.R.U32.HI R11, RZ, R3, R0 ;  /* 0x00000003ff0b2219 */ /* 0x002fc80000011600 */
[----:B------:R-:W-:Y:S02]  /*8ca0*/  @!P1 SHF.R.S32.HI R3, RZ, 0x1f, R11 ;  /* 0x0000001fff039819 */ /* 0x000fe4000001140b */
[----:B------:R-:W-:Y:S01]  /*8cb0*/  @!P1 MOV R2, R11 ;  /* 0x0000000b00029202 */ /* 0x000fe20000000f00 */
[----:B--2---:R-:W-:-:S04]  /*8cc0*/  @!P1 IMAD R0, R34, R8, RZ ;  /* 0x0000000822009224 */ /* 0x004fc800078e02ff */
[----:B------:R-:W-:-:S04]  /*8cd0*/  @!P1 IMAD.WIDE.U32 R2, R32, R8, R2 ;  /* 0x0000000820029225 */ /* 0x000fc800078e0002 */
[----:B------:R-:W-:Y:S01]  /*8ce0*/  @!P1 IMAD R9, R32, R9, R0 ;  /* 0x0000000920099224 */ /* 0x000fe200078e0200 */
[----:B0-----:R-:W-:-:S03]  /*8cf0*/  @!P1 LEA R4, P2, R2, R4, 0x2 ;  /* 0x0000000402049211 */ /* 0x001fc600078410ff */
[----:B------:R-:W-:-:S05]  /*8d00*/  @!P1 IMAD.IADD R0, R3, 0x1, R9 ;  /* 0x0000000103009824 */ /* 0x000fca00078e0209 */
[----:B------:R-:W-:Y:S01]  /*8d10*/  @!P1 LEA.HI.X R5, R2, R5, R0, 0x2, P2 ;  /* 0x0000000502059211 */ /* 0x000fe200010f1400 */
[----:B------:R-:W-:-:S06]  /*8d20*/  IMAD.MOV.U32 R0, RZ, RZ, RZ ;  /* 0x000000ffff007224 */ /* 0x000fcc00078e00ff */
[----:B------:R0:W5:Y:S01]  /*8d30*/  @!P1 LDG.E R0, desc[UR38][R4.64] ;  /* 0x0000002604009981 */ /* 0x000162000c1e1900 */
[----:B------:R-:W-:Y:S01]  /*8d40*/  ULOP3.LUT UR5, UR36, 0x2, URZ, 0xfc, !UPT ;  /* 0x0000000224057892 */ /* 0x000fe2000f8efc3f */
[----:B------:R-:W-:Y:S01]  /*8d50*/  IADD3 R2, -R11, RZ, RZ ;  /* 0x000000ff0b027210 */ /* 0x000fe20007ffe1ff */
[----:B------:R-:W-:Y:S01]  /*8d60*/  IMAD.U32 R28, RZ, RZ, UR4 ;  /* 0x00000004ff1c7e24 */ /* 0x000fe2000f8e00ff */
[----:B------:R-:W-:Y:S02]  /*8d70*/  LOP3.LUT R22, R22, 0xffffffef, RZ, 0xc0, !PT ;  /* 0xffffffef16167812 */ /* 0x000fe400078ec0ff */
[----:B------:R-:W-:Y:S01]  /*8d80*/  SEL R29, RZ, 0x1, P3 ;  /* 0x00000001ff1d7807 */ /* 0x000fe20001800000 */
[----:B------:R-:W-:Y:S01]  /*8d90*/  IMAD.U32 R36, RZ, RZ, UR5 ;  /* 0x00000005ff247e24 */ /* 0x000fe2000f8e00ff */
[----:B------:R-:W-:Y:S01]  /*8da0*/  LOP3.LUT R22, R22, 0xfffffff7, RZ, 0xc0, !PT ;  /* 0xfffffff716167812 */ /* 0x000fe200078ec0ff */
[----:B------:R-:W-:Y:S01]  /*8db0*/  IMAD R7, R16, R2, R7 ;  /* 0x0000000210077224 */ /* 0x000fe200078e0207 */
[----:B------:R-:W-:-:S02]  /*8dc0*/  SEL R2, RZ, 0xffffffff, P0 ;  /* 0xffffffffff027807 */ /* 0x000fc40000000000 */
[----:B------:R-:W-:Y:S02]  /*8dd0*/  ISETP.GT.U32.AND P0, PT, R33, 0x5f, PT ;  /* 0x0000005f2100780c */ /* 0x000fe40003f04070 */
[----:B------:R-:W-:Y:S01]  /*8de0*/  ISETP.NE.AND P4, PT, R36, 0x3, PT ;  /* 0x000000032400780c */ /* 0x000fe20003f85270 */
[----:B------:R-:W-:Y:S01]  /*8df0*/  IMAD.SHL.U32 R2, R2, 0x2, RZ ;  /* 0x0000000202027824 */ /* 0x000fe200078e00ff */
[----:B------:R-:W-:-:S04]  /*8e00*/  MOV R31, UR42 ;  /* 0x0000002a001f7c02 */ /* 0x000fc80008000f00 */
[----:B------:R-:W-:Y:S02]  /*8e10*/  LOP3.LUT R29, R2, 0x2, R29, 0xe2, !PT ;  /* 0x00000002021d7812 */ /* 0x000fe400078ee21d */
[----:B------:R-:W-:-:S03]  /*8e20*/  SHF.R.S32.HI R31, RZ, 0x1f, R31 ;  /* 0x0000001fff1f7819 */ /* 0x000fc6000001141f */
[----:B------:R-:W-:-:S04]  /*8e30*/  @P0 LOP3.LUT R22, R22, 0x8, RZ, 0xfc, !PT ;  /* 0x0000000816160812 */ /* 0x000fc800078efcff */
[----:B------:R-:W-:Y:S01]  /*8e40*/  @P4 LOP3.LUT R22, R22, 0x10, RZ, 0xfc, !PT ;  /* 0x0000001016164812 */ /* 0x000fe200078efcff */
[----:B0-----:R-:W-:Y:S06]  /*8e50*/  @!P4 BRA `(.L_x_46) ;  /* 0x000000000004c947 */ /* 0x001fec0003800000 */
[----:B------:R-:W-:Y:S01]  /*8e60*/  BPT.TRAP 0x1 ;  /* 0x000000040000795c */ /* 0x000fe20000300000 */
.L_x_46:
[----:B------:R-:W-:Y:S01]  /*8e70*/  SHF.R.S32.HI R5, RZ, 0x1f, R7 ;  /* 0x0000001fff057819 */ /* 0x000fe20000011407 */
[----:B------:R-:W-:Y:S01]  /*8e80*/  ULDC.64 UR4, c[0x0][0x328] ;  /* 0x0000ca0000047ab9 */ /* 0x000fe20000000a00 */
[----:B-----5:R-:W-:Y:S02]  /*8e90*/  SHF.R.S32.HI R4, RZ, 0x1f, R0 ;  /* 0x0000001fff047819 */ /* 0x020fe40000011400 */
[----:B------:R-:W-:Y:S01]  /*8ea0*/  R2UR UR6, R31 ;  /* 0x000000001f0672ca */ /* 0x000fe200000e0000 */
[----:B------:R-:W-:-:S04]  /*8eb0*/  IMAD R2, R5, UR4, RZ ;  /* 0x0000000405027c24 */ /* 0x000fc8000f8e02ff */
[C---:B------:R-:W-:Y:S02]  /*8ec0*/  IMAD R9, R7.reuse, UR5, R2 ;  /* 0x0000000507097c24 */ /* 0x040fe4000f8e0202 */
[----:B------:R-:W-:Y:S01]  /*8ed0*/  IMAD.WIDE.U32 R2, R7, UR4, RZ ;  /* 0x0000000407027c25 */ /* 0x000fe2000f8e00ff */
[----:B------:R-:W-:-:S03]  /*8ee0*/  ULDC.64 UR4, c[0x0][0x338] ;  /* 0x0000ce0000047ab9 */ /* 0x000fc60000000a00 */
[----:B------:R-:W-:Y:S02]  /*8ef0*/  IMAD.IADD R3, R3, 0x1, R9 ;  /* 0x0000000103037824 */ /* 0x000fe400078e0209 */
[----:B------:R-:W-:Y:S02]  /*8f00*/  IMAD R9, R4, UR4, RZ ;  /* 0x0000000404097c24 */ /* 0x000fe4000f8e02ff */
[----:B------:R-:W-:-:S04]  /*8f10*/  IMAD.WIDE.U32 R2, R0, UR4, R2 ;  /* 0x0000000400027c25 */ /* 0x000fc8000f8e0002 */
[----:B------:R-:W-:Y:S01]  /*8f20*/  IMAD R9, R0, UR5, R9 ;  /* 0x0000000500097c24 */ /* 0x000fe2000f8e0209 */
[----:B------:R-:W-:-:S04]  /*8f30*/  ULDC.64 UR4, c[0x0][0x330] ;  /* 0x0000cc0000047ab9 */ /* 0x000fc80000000a00 */
[----:B------:R-:W-:Y:S01]  /*8f40*/  IADD3 R3, R3, R9, RZ ;  /* 0x0000000903037210 */ /* 0x000fe20007ffe0ff */
[----:B------:R-:W-:Y:S01]  /*8f50*/  IMAD.U32 R9, RZ, RZ, UR4 ;  /* 0x00000004ff097e24 */ /* 0x000fe2000f8e00ff */
[----:B------:R-:W-:-:S03]  /*8f60*/  UIMAD UR4, UR6, UR4, URZ ;  /* 0x00000004060472a4 */ /* 0x000fc6000f8e023f */
[----:B------:R-:W-:Y:S01]  /*8f70*/  IMAD.WIDE.U32 R2, R9, UR42, R2 ;  /* 0x0000002a09027c25 */ /* 0x000fe2000f8e0002 */
[----:B------:R-:W-:Y:S01]  /*8f80*/  UIMAD UR4, UR42, UR5, UR4 ;  /* 0x000000052a0472a4 */ /* 0x000fe2000f8e0204 */
[----:B------:R-:W-:Y:S02]  /*8f90*/  ULDC.64 UR6, c[0x0][0x318] ;  /* 0x0000c60000067ab9 */ /* 0x000fe40000000a00 */
[----:B------:R-:W-:-:S03]  /*8fa0*/  LEA R16, P0, R2, UR6, 0x1 ;  /* 0x0000000602107c11 */ /* 0x000fc6000f8008ff */
[----:B------:R-:W-:-:S05]  /*8fb0*/  VIADD R17, R3, UR4 ;  /* 0x0000000403117c36 */ /* 0x000fca0008000000 */
[----:B------:R-:W-:Y:S02]  /*8fc0*/  LEA.HI.X R17, R2, UR7, R17, 0x1, P0 ;  /* 0x0000000702117c11 */ /* 0x000fe400080f0c11 */
[----:B------:R-:W-:-:S04]  /*8fd0*/  MOV R2, 0x1 ;  /* 0x0000000100027802 */ /* 0x000fc80000000f00 */
[----:B------:R-:W-:-:S04]  /*8fe0*/  SHF.L.U32 R2, R2, 0x1f, RZ ;  /* 0x0000001f02027819 */ /* 0x000fc800000006ff */
[----:B------:R-:W0:Y:S02]  /*8ff0*/  SYNCS.PHASECHK.TRANS64.TRYWAIT P0, [UR45+0x2a840], R2 ;  /* 0x02a84002ff0075a7 */ /* 0x000e24000800016d */
[----:B0-----:R-:W-:Y:S05]  /*9000*/  @!P0 BRA `(.L_x_47) ;  /* 0x0000002800d88947 */ /* 0x001fea0003800000 */
.L_x_88:
[----:B------:R-:W-:Y:S01]  /*9010*/  ULDC.64 UR4, c[0x0][0x300] ;  /* 0x0000c00000047ab9 */ /* 0x000fe20000000a00 */
[----:B------:R-:W-:Y:S01]  /*9020*/  R2UR UR6, R31 ;  /* 0x000000001f0672ca */ /* 0x000fe200000e0000 */
[----:B0-----:R-:W-:Y:S01]  /*9030*/  IMAD R2, R5, UR4, RZ ;  /* 0x0000000405027c24 */ /* 0x001fe2000f8e02ff */
[C---:B------:R-:W-:Y:S02]  /*9040*/  LOP3.LUT P3, RZ, R22.reuse, 0x4, RZ, 0xc0, !PT ;  /* 0x0000000416ff7812 */ /* 0x040fe4000786c0ff */
[C---:B------:R-:W-:Y:S01]  /*9050*/  LOP3.LUT P2, RZ, R22.reuse, 0x2, RZ, 0xc0, !PT ;  /* 0x0000000216ff7812 */ /* 0x040fe2000784c0ff */
[C---:B------:R-:W-:Y:S01]  /*9060*/  IMAD R5, R7.reuse, UR5, R2 ;  /* 0x0000000507057c24 */ /* 0x040fe2000f8e0202 */
[----:B------:R-:W-:Y:S01]  /*9070*/  LOP3.LUT P1, RZ, R22, 0x1, RZ, 0xc0, !PT ;  /* 0x0000000116ff7812 */ /* 0x000fe2000782c0ff */
[----:B------:R-:W-:Y:S01]  /*9080*/  IMAD.WIDE.U32 R2, R7, UR4, RZ ;  /* 0x0000000407027c25 */ /* 0x000fe2000f8e00ff */
[----:B------:R-:W-:-:S03]  /*9090*/  ULDC.64 UR4, c[0x0][0x310] ;  /* 0x0000c40000047ab9 */ /* 0x000fc60000000a00 */
[----:B------:R-:W-:Y:S02]  /*90a0*/  IMAD.IADD R3, R3, 0x1, R5 ;  /* 0x0000000103037824 */ /* 0x000fe400078e0205 */
[----:B------:R-:W-:Y:S02]  /*90b0*/  IMAD R5, R4, UR4, RZ ;  /* 0x0000000404057c24 */ /* 0x000fe4000f8e02ff */
[----:B------:R-:W-:-:S04]  /*90c0*/  IMAD.WIDE.U32 R2, R0, UR4, R2 ;  /* 0x0000000400027c25 */ /* 0x000fc8000f8e0002 */
[----:B------:R-:W-:Y:S01]  /*90d0*/  IMAD R5, R0, UR5, R5 ;  /* 0x0000000500057c24 */ /* 0x000fe2000f8e0205 */
[----:B------:R-:W-:-:S03]  /*90e0*/  ULDC.64 UR4, c[0x0][0x308] ;  /* 0x0000c20000047ab9 */ /* 0x000fc60000000a00 */
[----:B------:R-:W-:Y:S01]  /*90f0*/  IMAD.IADD R3, R3, 0x1, R5 ;  /* 0x0000000103037824 */ /* 0x000fe200078e0205 */
[----:B------:R-:W-:Y:S01]  /*9100*/  MOV R5, UR4 ;  /* 0x0000000400057c02 */ /* 0x000fe20008000f00 */
[----:B------:R-:W-:-:S03]  /*9110*/  UIMAD UR4, UR6, UR4, URZ ;  /* 0x00000004060472a4 */ /* 0x000fc6000f8e023f */
[----:B------:R-:W-:Y:S01]  /*9120*/  ULDC.64 UR6, c[0x0][0x2e8] ;  /* 0x0000ba0000067ab9 */ /* 0x000fe20000000a00 */
[----:B------:R-:W-:Y:S02]  /*9130*/  UIMAD UR4, UR42, UR5, UR4 ;  /* 0x000000052a0472a4 */ /* 0x000fe4000f8e0204 */
[----:B------:R-:W-:-:S04]  /*9140*/  IMAD.WIDE.U32 R2, R5, UR42, R2 ;  /* 0x0000002a05027c25 */ /* 0x000fc8000f8e0002 */
[----:B------:R-:W-:Y:S01]  /*9150*/  VIADD R7, R3, UR4 ;  /* 0x0000000403077c36 */ /* 0x000fe20008000000 */
[C---:B------:R-:W-:Y:S01]  /*9160*/  LEA R0, P0, R2.reuse, UR6, 0x1 ;  /* 0x0000000602007c11 */ /* 0x040fe2000f8008ff */
[----:B------:R-:W-:Y:S01]  /*9170*/  IMAD.MOV.U32 R3, RZ, RZ, -0x60 ;  /* 0xffffffa0ff037424 */ /* 0x000fe200078e00ff */
[----:B------:R-:W-:Y:S02]  /*9180*/  UMOV UR4, 0xffffffff ;  /* 0xffffffff00047882 */ /* 0x000fe40000000000 */
[----:B------:R-:W-:Y:S01]  /*9190*/  LEA.HI.X R7, R2, UR7, R7, 0x1, P0 ;  /* 0x0000000702077c11 */ /* 0x000fe200080f0c07 */
[----:B------:R-:W-:Y:S01]  /*91a0*/  IMAD R4, R28, R3, UR43 ;  /* 0x0000002b1c047e24 */ /* 0x000fe2000f8e0203 */
[----:B------:R-:W-:-:S04]  /*91b0*/  LOP3.LUT R3, R6, 0x1c0, RZ, 0xc0, !PT ;  /* 0x000001c006037812 */ /* 0x000fc800078ec0ff */
[----:B------:R-:W-:Y:S02]  /*91c0*/  LOP3.LUT R2, R3, 0x38, R6, 0xf8, !PT ;  /* 0x0000003803027812 */ /* 0x000fe400078ef806 */
[----:B------:R-:W-:Y:S02]  /*91d0*/  IADD3 R6, -R37, R4, RZ ;  /* 0x0000000425067210 */ /* 0x000fe40007ffe1ff */
[----:B------:R-:W-:Y:S01]  /*91e0*/  LOP3.LUT R2, R2, 0x38, R25, 0x78, !PT ;  /* 0x0000003802027812 */ /* 0x000fe200078e7819 */
[----:B------:R-:W-:Y:S01]  /*91f0*/  IMAD.SHL.U32 R25, R10, 0x8, RZ ;  /* 0x000000080a197824 */ /* 0x000fe200078e00ff */
[----:B------:R-:W-:-:S04]  /*9200*/  ISETP.GE.AND P0, PT, R6, 0x1, PT ;  /* 0x000000010600780c */ /* 0x000fc80003f06270 */
[----:B------:R-:W-:Y:S01]  /*9210*/  LOP3.LUT R25, R2, 0x200, R25, 0xf8, !PT ;  /* 0x0000020002197812 */ /* 0x000fe200078ef819 */
[----:B------:R-:W-:Y:S08]  /*9220*/  BRA.DIV UR4, `(.L_x_48) ;  /* 0x0000002a04687947 */ /* 0x000ff0000b800000 */
[----:B------:R-:W-:Y:S01]  /*9230*/  SHFL.IDX PT, R3, R7, RZ, 0x181f ;  /* 0x00181fff07037589 */ /* 0x000fe200000e0000 */
[----:B------:R-:W-:-:S03]  /*9240*/  @P0 LEA R9, R25, UR45, 0x1 ;  /* 0x0000002d19090c11 */ /* 0x000fc6000f8e08ff */
[----:B------:R-:W0:Y:S04]  /*9250*/  SHFL.IDX PT, R2, R0, RZ, 0x181f ;  /* 0x00181fff00027589 */ /* 0x000e2800000e0000 */
[----:B------:R-:W-:Y:S04]  /*9260*/  SHFL.IDX PT, R5, R7, 0x1, 0x181f ;  /* 0x00381f0007057f89 */ /* 0x000fe800000e0000 */
[----:B------:R-:W-:Y:S04]  /*9270*/  SHFL.IDX PT, R4, R0, 0x1, 0x181f ;  /* 0x00381f0000047f89 */ /* 0x000fe800000e0000 */
[----:B------:R-:W1:Y:S04]  /*9280*/  SHFL.IDX PT, R8, R7, 0x2, 0x181f ;  /* 0x00581f0007087f89 */ /* 0x000e6800000e0000 */
[----:B------:R-:W2:Y:S04]  /*9290*/  SHFL.IDX PT, R14, R0, 0x2, 0x181f ;  /* 0x00581f00000e7f89 */ /* 0x000ea800000e0000 */
[----:B------:R-:W3:Y:S01]  /*92a0*/  SHFL.IDX PT, R10, R0, 0x3, 0x181f ;  /* 0x00781f00000a7f89 */ /* 0x000ee200000e0000 */
[----:B0-----:R-:W-:-:S05]  /*92b0*/  @P0 IMAD.WIDE.U32 R2, R30, 0x2, R2 ;  /* 0x000000021e020825 */ /* 0x001fca00078e0002 */
[----:B------:R-:W-:Y:S04]  /*92c0*/  @P0 LDGSTS.E.BYPASS.LTC128B.128 [R9+0x18400], desc[UR38][R2.64], !P3 ;  /* 0x1840000002090fae */ /* 0x000fe8000d901d66 */
[----:B------:R-:W-:Y:S04]  /*92d0*/  @P0 LDGSTS.E.BYPASS.LTC128B.128 [R9+0x1b400], desc[UR38][R2.64+0x80], !P2 ;  /* 0x1b40008002090fae */ /* 0x000fe8000d101d66 */
[----:B------:R0:W-:Y:S01]  /*92e0*/  @P0 LDGSTS.E.BYPASS.LTC128B.128 [R9+0x1e400], desc[UR38][R2.64+0x100], !P1 ;  /* 0x1e40010002090fae */ /* 0x0001e2000c901d66 */
[----:B------:R-:W-:-:S03]  /*92f0*/  ISETP.GE.AND P0, PT, R6, 0x11, PT ;  /* 0x000000110600780c */ /* 0x000fc60003f06270 */
[----:B0-----:R-:W0:Y:S01]  /*9300*/  SHFL.IDX PT, R9, R7, 0x3, 0x181f ;  /* 0x00781f0007097f89 */ /* 0x001e2200000e0000 */
[----:B-1----:R-:W-:-:S09]  /*9310*/  MOV R3, R8 ;  /* 0x0000000800037202 */ /* 0x002fd20000000f00 */
[----:B------:R-:W-:Y:S01]  /*9320*/  @P0 IMAD.WIDE.U32 R4, R30, 0x2, R4 ;  /* 0x000000021e040825 */ /* 0x000fe200078e0004 */
[----:B------:R-:W-:Y:S01]  /*9330*/  @P0 LEA R21, R25, UR45, 0x1 ;  /* 0x0000002d19150c11 */ /* 0x000fe2000f8e08ff */
[----:B------:R-:W-:Y:S02]  /*9340*/  SHFL.IDX PT, R8, R7, 0x4, 0x181f ;  /* 0x00981f0007087f89 */ /* 0x000fe400000e0000 */
[----:B--2---:R-:W-:Y:S02]  /*9350*/  IMAD.MOV.U32 R2, RZ, RZ, R14 ;  /* 0x000000ffff027224 */ /* 0x004fe400078e000e */
[----:B------:R-:W-:Y:S04]  /*9360*/  @P0 LDGSTS.E.BYPASS.LTC128B.128 [R21+0x18c00], desc[UR38][R4.64], !P3 ;  /* 0x18c0000004150fae */ /* 0x000fe8000d901d66 */
[----:B------:R-:W-:Y:S04]  /*9370*/  @P0 LDGSTS.E.BYPASS.LTC128B.128 [R21+0x1bc00], desc[UR38][R4.64+0x80], !P2 ;  /* 0x1bc0008004150fae */ /* 0x000fe8000d101d66 */
[----:B------:R3:W-:Y:S01]  /*9380*/  @P0 LDGSTS.E.BYPASS.LTC128B.128 [R21+0x1ec00], desc[UR38][R4.64+0x100], !P1 ;  /* 0x1ec0010004150fae */ /* 0x0007e2000c901d66 */
[----:B------:R-:W-:-:S03]  /*9390*/  ISETP.GE.AND P0, PT, R6, 0x21, PT ;  /* 0x000000210600780c */ /* 0x000fc60003f06270 */
[----:B------:R-:W1:Y:S04]  /*93a0*/  SHFL.IDX PT, R14, R0, 0x4, 0x181f ;  /* 0x00981f00000e7f89 */ /* 0x000e6800000e0000 */
[----:B------:R-:W2:Y:S01]  /*93b0*/  SHFL.IDX PT, R7, R7, 0x5, 0x181f ;  /* 0x00b81f0007077f89 */ /* 0x000ea200000e0000 */
[----:B---3--:R-:W-:-:S05]  /*93c0*/  IMAD.MOV.U32 R4, RZ, RZ, R10 ;  /* 0x000000ffff047224 */ /* 0x008fca00078e000a */
[----:B------:R-:W-:Y:S01]  /*93d0*/  @P0 IMAD.WIDE.U32 R2, R30, 0x2, R2 ;  /* 0x000000021e020825 */ /* 0x000fe200078e0002 */
[----:B------:R-:W-:-:S03]  /*93e0*/  @P0 LEA R35, R25, UR45, 0x1 ;  /* 0x0000002d19230c11 */ /* 0x000fc6000f8e08ff */
[----:B0-----:R-:W-:Y:S02]  /*93f0*/  IMAD.MOV.U32 R5, RZ, RZ, R9 ;  /* 0x000000ffff057224 */ /* 0x001fe400078e0009 */
[----:B------:R-:W-:Y:S04]  /*9400*/  @P0 LDGSTS.E.BYPASS.LTC128B.128 [R35+0x19400], desc[UR38][R2.64], !P3 ;  /* 0x1940000002230fae */ /* 0x000fe8000d901d66 */
[----:B------:R-:W-:Y:S04]  /*9410*/  @P0 LDGSTS.E.BYPASS.LTC128B.128 [R35+0x1c400], desc[UR38][R2.64+0x80], !P2 ;  /* 0x1c40008002230fae */ /* 0x000fe8000d101d66 */
[----:B------:R1:W-:Y:S01]  /*9420*/  @P0 LDGSTS.E.BYPASS.LTC128B.128 [R35+0x1f400], desc[UR38][R2.64+0x100], !P1 ;  /* 0x1f40010002230fae */ /* 0x0003e2000c901d66 */
[----:B------:R-:W-:-:S02]  /*9430*/  ISETP.GE.AND P0, PT, R6, 0x31, PT ;  /* 0x000000310600780c */ /* 0x000fc40003f06270 */
[----:B-1----:R-:W-:Y:S01]  /*9440*/  MOV R2, R14 ;  /* 0x0000000e00027202 */ /* 0x002fe20000000f00 */
[----:B------:R-:W-:-:S10]  /*9450*/  IMAD.MOV.U32 R3, RZ, RZ, R8 ;  /* 0x000000ffff037224 */ /* 0x000fd400078e0008 */
[----:B------:R-:W-:Y:S01]  /*9460*/  @P0 LEA R9, R25, UR45, 0x1 ;  /* 0x0000002d19090c11 */ /* 0x000fe2000f8e08ff */
[----:B------:R-:W-:Y:S01]  /*9470*/  @P0 IMAD.WIDE.U32 R4, R30, 0x2, R4 ;  /* 0x000000021e040825 */ /* 0x000fe200078e0004 */
[----:B------:R0:W1:Y:S04]  /*9480*/  SHFL.IDX PT, R14, R0, 0x5, 0x181f ;  /* 0x00b81f00000e7f89 */ /* 0x00006800000e0000 */
[----:B------:R0:W-:Y:S04]  /*9490*/  @P0 LDGSTS.E.BYPASS.LTC128B.128 [R9+0x19c00], desc[UR38][R4.64], !P3 ;  /* 0x19c0000004090fae */ /* 0x0001e8000d901d66 */
[----:B------:R0:W-:Y:S04]  /*94a0*/  @P0 LDGSTS.E.BYPASS.LTC128B.128 [R9+0x1cc00], desc[UR38][R4.64+0x80], !P2 ;  /* 0x1cc0008004090fae */ /* 0x0001e8000d101d66 */
[----:B------:R0:W-:Y:S01]  /*94b0*/  @P0 LDGSTS.E.BYPASS.LTC128B.128 [R9+0x1fc00], desc[UR38][R4.64+0x100], !P1 ;  /* 0x1fc0010004090fae */ /* 0x0001e2000c901d66 */
[----:B------:R-:W-:-:S13]  /*94c0*/  ISETP.GE.AND P0, PT, R6, 0x41, PT ;  /* 0x000000410600780c */ /* 0x000fda0003f06270 */
[----:B------:R-:W-:Y:S01]  /*94d0*/  @P0 IMAD.WIDE.U32 R2, R30, 0x2, R2 ;  /* 0x000000021e020825 */ /* 0x000fe200078e0002 */
[----:B------:R-:W-:-:S05]  /*94e0*/  @P0 LEA R21, R25, UR45, 0x1 ;  /* 0x0000002d19150c11 */ /* 0x000fca000f8e08ff */
[----:B------:R0:W-:Y:S04]  /*94f0*/  @P0 LDGSTS.E.BYPASS.LTC128B.128 [R21+0x1a400], desc[UR38][R2.64], !P3 ;  /* 0x1a40000002150fae */ /* 0x0001e8000d901d66 */
[----:B------:R0:W-:Y:S04]  /*9500*/  @P0 LDGSTS.E.BYPASS.LTC128B.128 [R21+0x1d400], desc[UR38][R2.64+0x80], !P2 ;  /* 0x1d40008002150fae */ /* 0x0001e8000d101d66 */
[----:B-12---:R0:W-:Y:S02]  /*9510*/  @P0 LDGSTS.E.BYPASS.LTC128B.128 [R21+0x20400], desc[UR38][R2.64+0x100], !P1 ;  /* 0x2040010002150fae */ /* 0x0061e4000c901d66 */
.L_x_102:
[----:B------:R-:W-:Y:S01]  /*9520*/  ISETP.GE.AND P0, PT, R6, 0x51, PT ;  /* 0x000000510600780c */ /* 0x000fe20003f06270 */
[----:B0-----:R-:W-:Y:S01]  /*9530*/  IMAD.MOV.U32 R2, RZ, RZ, R14 ;  /* 0x000000ffff027224 */ /* 0x001fe200078e000e */
[----:B------:R-:W-:-:S11]  /*9540*/  MOV R3, R7 ;  /* 0x0000000700037202 */ /* 0x000fd60000000f00 */
[----:B------:R-:W-:Y:S01]  /*9550*/  @P0 IMAD.WIDE.U32 R2, R30, 0x2, R2 ;  /* 0x000000021e020825 */ /* 0x000fe200078e0002 */
[----:B------:R-:W-:-:S05]  /*9560*/  @P0 LEA R5, R25, UR45, 0x1 ;  /* 0x0000002d19050c11 */ /* 0x000fca000f8e08ff */
[----:B------:R-:W-:Y:S01]  /*9570*/  @!PT LDS RZ, [RZ] ;  /* 0x00000000fffff984 */ /* 0x000fe20000000800 */
[----:B------:R-:W-:Y:S01]  /*9580*/  @!PT LDS RZ, [RZ] ;  /* 0x00000000fffff984 */ /* 0x000fe20000000800 */
[----:B------:R-:W-:Y:S01]  /*9590*/  @!PT LDS RZ, [RZ] ;  /* 0x00000000fffff984 */ /* 0x000fe20000000800 */
[----:B------:R0:W-:Y:S04]  /*95a0*/  @P0 LDGSTS.E.BYPASS.LTC128B.128 [R5+0x1ac00], desc[UR38][R2.64], !P3 ;  /* 0x1ac0000002050fae */ /* 0x0001e8000d901d66 */
[----:B------:R0:W-:Y:S04]  /*95b0*/  @P0 LDGSTS.E.BYPASS.LTC128B.128 [R5+0x1dc00], desc[UR38][R2.64+0x80], !P2 ;  /* 0x1dc0008002050fae */ /* 0x0001e8000d101d66 */
[----:B------:R0:W-:Y:S01]  /*95c0*/  @P0 LDGSTS.E.BYPASS.LTC128B.128 [R5+0x20c00], desc[UR38][R2.64+0x100], !P1 ;  /* 0x20c0010002050fae */ /* 0x0001e2000c901d66 */
[----:B------:R-:W-:Y:S01]  /*95d0*/  NOP ;  /* 0x0000000000007918 */ /* 0x000fe20000000000 */
[----:B------:R-:W-:Y:S02]  /*95e0*/  SYNCS.ARRIVE.TRANS64.RED.A0T1 RZ, [UR45+0x2a830], RZ ;  /* 0x02a830ffffff79a7 */ /* 0x000fe4000820042d */
[----:B------:R-:W-:Y:S01]  /*95f0*/  ARRIVES.LDGSTSBAR.64.TRANSCNT [UR45+0x2a830] ;  /* 0x02a83000ff0079b0 */ /* 0x000fe20008000aad */
[----:B------:R-:W-:Y:S01]  /*9600*/  NOP ;  /* 0x0000000000007918 */ /* 0x000fe20000000000 */
[----:B------:R-:W-:-:S13]  /*9610*/  ISETP.NE.AND P1, PT, R36, 0x3, PT ;  /* 0x000000032400780c */ /* 0x000fda0003f25270 */
[----:B0-----:R-:W-:Y:S05]  /*9620*/  @!P1 BRA `(.L_x_49) ;  /* 0x0000000000049947 */ /* 0x001fea0003800000 */
[----:B------:R-:W-:Y:S01]  /*9630*/  BPT.TRAP 0x1 ;  /* 0x000000040000795c */ /* 0x000fe20000300000 */
.L_x_49:
[----:B------:R-:W-:Y:S01]  /*9640*/  SYNCS.ARRIVE.TRANS64.A1T0 RZ, [UR45+0x2a830], RZ ;  /* 0x02a830ffffff79a7 */ /* 0x000fe2000810002d */
[----:B------:R-:W-:Y:S05]  /*9650*/  WARPSYNC.ALL ;  /* 0x0000000000007948 */ /* 0x000fea0003800000 */
[----:B------:R-:W-:Y:S01]  /*9660*/  UIADD3 UR5, UR45, 0xc400, URZ ;  /* 0x0000c4002d057890 */ /* 0x000fe2000fffe03f */
[----:B------:R-:W-:Y:S01]  /*9670*/  R2UR UR4, R31 ;  /* 0x000000001f0472ca */ /* 0x000fe200000e0000 */
[----:B------:R-:W-:Y:S01]  /*9680*/  ULDC.64 UR6, c[0x0][0x2d8] ;  /* 0x0000b60000067ab9 */ /* 0x000fe20000000a00 */
[----:B------:R-:W-:Y:S01]  /*9690*/  SHF.R.S32.HI R35, RZ, 0x1f, R27 ;  /* 0x0000001fff237819 */ /* 0x000fe2000001141b */
[----:B------:R-:W-:Y:S02]  /*96a0*/  ULOP3.LUT UP0, URZ, UR5, 0x3ff, URZ, 0xc0, !UPT ;  /* 0x000003ff053f7892 */ /* 0x000fe4000f80c03f */
[----:B------:R-:W-:Y:S01]  /*96b0*/  UIMAD.WIDE.U32 UR40, UR42, UR6, URZ ;  /* 0x000000062a2872a5 */ /* 0x000fe2000f8e003f */
[----:B------:R-:W-:Y:S03]  /*96c0*/  BAR.SYNC.DEFER_BLOCKING 0x8, 0x180 ;  /* 0x0206000000007b1d */ /* 0x000fe60000010000 */
[----:B------:R-:W-:-:S04]  /*96d0*/  PLOP3.LUT P0, PT, PT, PT, UP0, 0x80, 0x0 ;  /* 0x000000000000781c */ /* 0x000fc80003f0f008 */
[----:B------:R-:W-:-:S04]  /*96e0*/  UIMAD UR4, UR4, UR6, URZ ;  /* 0x00000006040472a4 */ /* 0x000fc8000f8e023f */
[----:B------:R-:W-:-:S04]  /*96f0*/  UIMAD UR4, UR42, UR7, UR4 ;  /* 0x000000072a0472a4 */ /* 0x000fc8000f8e0204 */
[----:B------:R-:W-:Y:S01]  /*9700*/  UIADD3 UR46, UR41, UR4, URZ ;  /* 0x00000004292e7290 */ /* 0x000fe2000fffe03f */
[----:B------:R-:W-:Y:S11]  /*9710*/  @!P0 BRA `(.L_x_50) ;  /* 0x0000000000408947 */ /* 0x000ff60003800000 */
[----:B------:R-:W-:Y:S01]  /*9720*/  MOV R2, 0x0 ;  /* 0x0000000000027802 */ /* 0x000fe20000000f00 */
[----:B------:R-:W-:Y:S01]  /*9730*/  ULDC.64 UR6, c[0x4][0xf0] ;  /* 0x01003c0000067ab9 */ /* 0x000fe20000000a00 */
[----:B------:R-:W-:Y:S01]  /*9740*/  ULDC.64 UR8, c[0x4][0xf8] ;  /* 0x01003e0000087ab9 */ /* 0x000fe20000000a00 */
[----:B------:R-:W-:Y:S01]  /*9750*/  ULDC.64 UR4, c[0x4][0x88] ;  /* 0x0100220000047ab9 */ /* 0x000fe20000000a00 */
[----:B------:R-:W-:Y:S01]  /*9760*/  IMAD.U32 R4, RZ, RZ, UR6 ;  /* 0x00000006ff047e24 */ /* 0x000fe2000f8e00ff */
[----:B------:R-:W-:Y:S01]  /*9770*/  MOV R6, UR8 ;  /* 0x0000000800067c02 */ /* 0x000fe20008000f00 */
[----:B------:R-:W0:Y:S01]  /*9780*/  LDC.64 R2, c[0x4][R2] ;  /* 0x0100000002027b82 */ /* 0x000e220000000a00 */
[----:B------:R-:W-:Y:S01]  /*9790*/  IMAD.U32 R5, RZ, RZ, UR7 ;  /* 0x00000007ff057e24 */ /* 0x000fe2000f8e00ff */
[----:B------:R-:W-:Y:S01]  /*97a0*/  MOV R11, UR5 ;  /* 0x00000005000b7c02 */ /* 0x000fe20008000f00 */
[----:B------:R-:W-:Y:S01]  /*97b0*/  IMAD.U32 R7, RZ, RZ, UR9 ;  /* 0x00000009ff077e24 */ /* 0x000fe2000f8e00ff */
[----:B------:R-:W-:Y:S01]  /*97c0*/  MOV R13, RZ ;  /* 0x000000ff000d7202 */ /* 0x000fe20000000f00 */
[----:B------:R-:W-:-:S02]  /*97d0*/  IMAD.U32 R10, RZ, RZ, UR4 ;  /* 0x00000004ff0a7e24 */ /* 0x000fc4000f8e00ff */
[----:B------:R-:W-:Y:S02]  /*97e0*/  IMAD.MOV.U32 R8, RZ, RZ, 0x70 ;  /* 0x00000070ff087424 */ /* 0x000fe400078e00ff */
[----:B------:R-:W-:-:S07]  /*97f0*/  IMAD.MOV.U32 R12, RZ, RZ, 0x1 ;  /* 0x00000001ff0c7424 */ /* 0x000fce00078e00ff */
[----:B------:R-:W-:-:S07]  /*9800*/  LEPC R20, `(.L_x_50) ;  /* 0x000000001014794e */ /* 0x000fce0000000000 */
[----:B0-----:R-:W-:Y:S05]  /*9810*/  CALL.ABS.NOINC R2 ;  /* 0x0000000002007343 */ /* 0x001fea0003c00000 */
.L_x_50:
[----:B------:R-:W0:Y:S01]  /*9820*/  LDC R6, c[0x0][0x448] ;  /* 0x00011200ff067b82 */ /* 0x000e220000000800 */
[----:B------:R-:W-:Y:S01]  /*9830*/  ULDC.64 UR4, c[0x0][0x2e0] ;  /* 0x0000b80000047ab9 */ /* 0x000fe20000000a00 */
[----:B------:R-:W-:Y:S01]  /*9840*/  IMAD R7, R24, 0x80, R33 ;  /* 0x0000008018077824 */ /* 0x000fe200078e0221 */
[----:B------:R-:W-:Y:S01]  /*9850*/  MOV R4, UR40 ;  /* 0x0000002800047c02 */ /* 0x000fe20008000f00 */
[----:B------:R-:W-:Y:S02]  /*9860*/  IMAD R0, R35, UR4, RZ ;  /* 0x0000000423007c24 */ /* 0x000fe4000f8e02ff */
[----:B------:R-:W-:Y:S01]  /*9870*/  IMAD.U32 R5, RZ, RZ, UR41 ;  /* 0x00000029ff057e24 */ /* 0x000fe2000f8e00ff */
[----:B------:R-:W-:Y:S01]  /*9880*/  MOV R5, R7 ;  /* 0x0000000700057202 */ /* 0x000fe20000000f00 */
[----:B------:R-:W-:Y:S02]  /*9890*/  IMAD R9, R27, UR5, R0 ;  /* 0x000000051b097c24 */ /* 0x000fe4000f8e0200 */
[----:B------:R-:W-:-:S02]  /*98a0*/  IMAD.U32 R3, RZ, RZ, UR46 ;  /* 0x0000002eff037e24 */ /* 0x000fc4000f8e00ff */
[----:B------:R-:W-:-:S04]  /*98b0*/  IMAD.MOV.U32 R2, RZ, RZ, R4 ;  /* 0x000000ffff027224 */ /* 0x000fc800078e0004 */
[----:B------:R-:W-:Y:S01]  /*98c0*/  IMAD.WIDE.U32 R2, R27, UR4, R2 ;  /* 0x000000041b027c25 */ /* 0x000fe2000f8e0002 */
[----:B------:R-:W-:-:S03]  /*98d0*/  ULDC.64 UR4, c[0x0][0x2d0] ;  /* 0x0000b40000047ab9 */ /* 0x000fc60000000a00 */
[----:B------:R-:W-:Y:S01]  /*98e0*/  IMAD.IADD R3, R3, 0x1, R9 ;  /* 0x0000000103037824 */ /* 0x000fe200078e0209 */
[----:B0-----:R-:W-:-:S13]  /*98f0*/  ISETP.NE.AND P0, PT, R6, 0x1, PT ;  /* 0x000000010600780c */ /* 0x001fda0003f05270 */
[----:B------:R-:W0:Y:S08]  /*9900*/  @P0 LDC R8, c[0x0][0x44c] ;  /* 0x00011300ff080b82 */ /* 0x000e300000000800 */
[----:B------:R-:W1:Y:S01]  /*9910*/  @P0 LDC R11, c[0x0][0x450] ;  /* 0x00011400ff0b0b82 */ /* 0x000e620000000800 */
[----:B0-----:R-:W-:-:S05]  /*9920*/  @P0 IMAD.HI.U32 R0, R7, R8, RZ ;  /* 0x0000000807000227 */ /* 0x001fca00078e00ff */
[----:B-1----:R-:W-:-:S05]  /*9930*/  @P0 SHF.R.U32.HI R5, RZ, R11, R0 ;  /* 0x0000000bff050219 */ /* 0x002fca0000011600 */
[----:B------:R-:W-:Y:S02]  /*9940*/  IMAD.MOV R0, RZ, RZ, -R5 ;  /* 0x000000ffff007224 */ /* 0x000fe400078e0a05 */
[----:B------:R-:W-:-:S04]  /*9950*/  IMAD.WIDE.U32 R2, R5, UR4, R2 ;  /* 0x0000000405027c25 */ /* 0x000fc8000f8e0002 */
[----:B------:R-:W-:Y:S01]  /*9960*/  IMAD R7, R6, R0, R7 ;  /* 0x0000000006077224 */ /* 0x000fe200078e0207 */
[----:B------:R-:W-:-:S05]  /*9970*/  SHF.R.S32.HI R0, RZ, 0x1f, R5 ;  /* 0x0000001fff007819 */ /* 0x000fca0000011405 */
[----:B------:R-:W-:-:S04]  /*9980*/  IMAD R0, R0, UR4, RZ ;  /* 0x0000000400007c24 */ /* 0x000fc8000f8e02ff */
[----:B------:R-:W-:Y:S01]  /*9990*/  IMAD R5, R5, UR5, R0 ;  /* 0x0000000505057c24 */ /* 0x000fe2000f8e0200 */
[----:B------:R-:W-:Y:S01]  /*99a0*/  SHF.R.S32.HI R0, RZ, 0x1f, R7 ;  /* 0x0000001fff007819 */ /* 0x000fe20000011407 */
[----:B------:R-:W-:-:S03]  /*99b0*/  ULDC.64 UR4, c[0x0][0x2c8] ;  /* 0x0000b20000047ab9 */ /* 0x000fc60000000a00 */
[----:B------:R-:W-:Y:S01]  /*99c0*/  IADD3 R3, R3, R5, RZ ;  /* 0x0000000503037210 */ /* 0x000fe20007ffe0ff */
[----:B------:R-:W-:-:S04]  /*99d0*/  IMAD R0, R0, UR4, RZ ;  /* 0x0000000400007c24 */ /* 0x000fc8000f8e02ff */
[C---:B------:R-:W-:Y:S02]  /*99e0*/  IMAD R5, R7.reuse, UR5, R0 ;  /* 0x0000000507057c24 */ /* 0x040fe4000f8e0200 */
[----:B------:R-:W-:Y:S01]  /*99f0*/  IMAD.WIDE.U32 R2, R7, UR4, R2 ;  /* 0x0000000407027c25 */ /* 0x000fe2000f8e0002 */
[----:B------:R-:W-:-:S03]  /*9a00*/  ULDC.64 UR4, c[0x0][0x280] ;  /* 0x0000a00000047ab9 */ /* 0x000fc60000000a00 */
[----:B------:R-:W-:Y:S01]  /*9a10*/  IMAD.IADD R3, R3, 0x1, R5 ;  /* 0x0000000103037824 */ /* 0x000fe200078e0205 */
[C---:B------:R-:W-:Y:S01]  /*9a20*/  LEA R0, P0, R2.reuse, UR4, 0x1 ;  /* 0x0000000402007c11 */ /* 0x040fe2000f8008ff */
[----:B------:R-:W-:Y:S02]  /*9a30*/  ULDC UR4, c[0x0][0x2b8] ;  /* 0x0000ae0000047ab9 */ /* 0x000fe40000000800 */
[----:B------:R-:W-:Y:S02]  /*9a40*/  ISETP.GE.AND P2, PT, R19, UR4, PT ;  /* 0x0000000413007c0c */ /* 0x000fe4000bf46270 */
[----:B------:R-:W-:Y:S01]  /*9a50*/  LEA.HI.X R8, R2, UR5, R3, 0x1, P0 ;  /* 0x0000000502087c11 */ /* 0x000fe200080f0c03 */
[----:B------:R-:W-:Y:S01]  /*9a60*/  UMOV UR5, 0xffffffff ;  /* 0xffffffff00057882 */ /* 0x000fe20000000000 */
[----:B------:R-:W-:Y:S02]  /*9a70*/  ISETP.GE.AND P0, PT, R23, UR4, PT ;  /* 0x0000000417007c0c */ /* 0x000fe4000bf06270 */
[----:B------:R-:W-:Y:S01]  /*9a80*/  ISETP.GE.AND P3, PT, R30, UR4, PT ;  /* 0x000000041e007c0c */ /* 0x000fe2000bf66270 */
[----:B------:R-:W-:-:S12]  /*9a90*/  BRA.DIV UR5, `(.L_x_51) ;  /* 0x0000002a05307947 */ /* 0x000fd8000b800000 */
[----:B------:R-:W-:Y:S01]  /*9aa0*/  SHFL.IDX PT, R3, R8, RZ, 0x181f ;  /* 0x00181fff08037589 */ /* 0x000fe200000e0000 */
[----:B------:R-:W-:Y:S01]  /*9ab0*/  ULDC UR4, c[0x0][0x288] ;  /* 0x0000a20000047ab9 */ /* 0x000fe20000000800 */
[----:B------:R-:W-:Y:S02]  /*9ac0*/  IMAD R7, R24, 0x80, R37 ;  /* 0x0000008018077824 */ /* 0x000fe400078e0225 */
[----:B------:R-:W0:Y:S01]  /*9ad0*/  SHFL.IDX PT, R2, R0, RZ, 0x181f ;  /* 0x00181fff00027589 */ /* 0x000e2200000e0000 */
[----:B------:R-:W-:Y:S02]  /*9ae0*/  IMAD R6, R6, UR4, RZ ;  /* 0x0000000406067c24 */ /* 0x000fe4000f8e02ff */
[C---:B------:R-:W-:Y:S01]  /*9af0*/  IADD3 R11, R7.reuse, 0x10, RZ ;  /* 0x00000010070b7810 */ /* 0x040fe20007ffe0ff */
[----:B------:R-:W-:Y:S02]  /*9b00*/  SHFL.IDX PT, R5, R8, 0x1, 0x181f ;  /* 0x00381f0008057f89 */ /* 0x000fe400000e0000 */
[----:B------:R-:W-:-:S02]  /*9b10*/  ISETP.GE.AND P1, PT, R7, R6, PT ;  /* 0x000000060700720c */ /* 0x000fc40003f26270 */
[----:B------:R-:W1:Y:S04]  /*9b20*/  SHFL.IDX PT, R4, R0, 0x1, 0x181f ;  /* 0x00381f0000047f89 */ /* 0x000e6800000e0000 */
[----:B------:R-:W-:Y:S07]  /*9b30*/  SHFL.IDX PT, R14, R0, 0x7, 0x181f ;  /* 0x00f81f00000e7f89 */ /* 0x000fee00000e0000 */
[----:B------:R-:W-:Y:S01]  /*9b40*/  @!P1 LEA R9, R25, UR45, 0x1 ;  /* 0x0000002d19099c11 */ /* 0x000fe2000f8e08ff */
[----:B0-----:R-:W-:-:S05]  /*9b50*/  @!P1 IMAD.WIDE.U32 R2, R30, 0x2, R2 ;  /* 0x000000021e029825 */ /* 0x001fca00078e0002 */
[----:B------:R-:W-:Y:S04]  /*9b60*/  @!P1 LDGSTS.E.BYPASS.LTC128B.128 [R9+0xc400], desc[UR38][R2.64], !P3 ;  /* 0x0c40000002099fae */ /* 0x000fe8000d901d66 */
[----:B------:R-:W-:Y:S04]  /*9b70*/  @!P1 LDGSTS.E.BYPASS.LTC128B.128 [R9+0x10400], desc[UR38][R2.64+0x80], !P2 ;  /* 0x1040008002099fae */ /* 0x000fe8000d101d66 */
[----:B------:R0:W-:Y:S01]  /*9b80*/  @!P1 LDGSTS.E.BYPASS.LTC128B.128 [R9+0x14400], desc[UR38][R2.64+0x100], !P0 ;  /* 0x1440010002099fae */ /* 0x0001e2000c101d66 */
[----:B------:R-:W-:Y:S01]  /*9b90*/  ISETP.GE.AND P1, PT, R11, R6, PT ;  /* 0x000000060b00720c */ /* 0x000fe20003f26270 */
[----:B------:R-:W-:-:S02]  /*9ba0*/  VIADD R11, R7, 0x30 ;  /* 0x00000030070b7836 */ /* 0x000fc40000000000 */
[----:B0-----:R-:W-:Y:S01]  /*9bb0*/  SHFL.IDX PT, R3, R8, 0x2, 0x181f ;  /* 0x00581f0008037f89 */ /* 0x001fe200000e0000 */
[----:B------:R-:W-:-:S09]  /*9bc0*/  VIADD R9, R7, 0x20 ;  /* 0x0000002007097836 */ /* 0x000fd20000000000 */
[----:B------:R-:W-:Y:S01]  /*9bd0*/  @!P1 LEA R19, R25, UR45, 0x1 ;  /* 0x0000002d19139c11 */ /* 0x000fe2000f8e08ff */
[----:B-1----:R-:W-:Y:S01]  /*9be0*/  @!P1 IMAD.WIDE.U32 R4, R30, 0x2, R4 ;  /* 0x000000021e049825 */ /* 0x002fe200078e0004 */
[----:B------:R-:W0:Y:S04]  /*9bf0*/  SHFL.IDX PT, R2, R0, 0x2, 0x181f ;  /* 0x00581f0000027f89 */ /* 0x000e2800000e0000 */
[----:B------:R-:W-:Y:S04]  /*9c00*/  @!P1 LDGSTS.E.BYPASS.LTC128B.128 [R19+0xcc00], desc[UR38][R4.64], !P3 ;  /* 0x0cc0000004139fae */ /* 0x000fe8000d901d66 */
[----:B------:R-:W-:Y:S04]  /*9c10*/  @!P1 LDGSTS.E.BYPASS.LTC128B.128 [R19+0x10c00], desc[UR38][R4.64+0x80], !P2 ;  /* 0x10c0008004139fae */ /* 0x000fe8000d101d66 */
[----:B------:R1:W-:Y:S01]  /*9c20*/  @!P1 LDGSTS.E.BYPASS.LTC128B.128 [R19+0x14c00], desc[UR38][R4.64+0x100], !P0 ;  /* 0x14c0010004139fae */ /* 0x0003e2000c101d66 */
[----:B------:R-:W-:-:S03]  /*9c30*/  ISETP.GE.AND P1, PT, R9, R6, PT ;  /* 0x000000060900720c */ /* 0x000fc60003f26270 */
[----:B-1----:R-:W-:Y:S10]  /*9c40*/  SHFL.IDX PT, R5, R8, 0x3, 0x181f ;  /* 0x00781f0008057f89 */ /* 0x002ff400000e0000 */
[----:B0-----:R-:W-:Y:S01]  /*9c50*/  @!P1 IMAD.WIDE.U32 R2, R30, 0x2, R2 ;  /* 0x000000021e029825 */ /* 0x001fe200078e0002 */
[----:B------:R-:W-:Y:S01]  /*9c60*/  @!P1 LEA R9, R25, UR45, 0x1 ;  /* 0x0000002d19099c11 */ /* 0x000fe2000f8e08ff */
[----:B------:R-:W0:Y:S04]  /*9c70*/  SHFL.IDX PT, R4, R0, 0x3, 0x181f ;  /* 0x00781f0000047f89 */ /* 0x000e2800000e0000 */
[----:B------:R-:W-:Y:S04]  /*9c80*/  @!P1 LDGSTS.E.BYPASS.LTC128B.128 [R9+0xd400], desc[UR38][R2.64], !P3 ;  /* 0x0d40000002099fae */ /* 0x000fe8000d901d66 */
[----:B------:R-:W-:Y:S04]  /*9c90*/  @!P1 LDGSTS.E.BYPASS.LTC128B.128 [R9+0x11400], desc[UR38][R2.64+0x80], !P2 ;  /* 0x1140008002099fae */ /* 0x000fe8000d101d66 */
[----:B------:R1:W-:Y:S01]  /*9ca0*/  @!P1 LDGSTS.E.BYPASS.LTC128B.128 [R9+0x15400], desc[UR38][R2.64+0x100], !P0 ;  /* 0x1540010002099fae */ /* 0x0003e2000c101d66 */
[----:B------:R-:W-:Y:S01]  /*9cb0*/  ISETP.GE.AND P1, PT, R11, R6, PT ;  /* 0x000000060b00720c */ /* 0x000fe20003f26270 */
[----:B------:R-:W-:-:S02]  /*9cc0*/  VIADD R11, R7, 0x50 ;  /* 0x00000050070b7836 */ /* 0x000fc40000000000 */
[----:B-1----:R-:W-:Y:S01]  /*9cd0*/  SHFL.IDX PT, R3, R8, 0x4, 0x181f ;  /* 0x00981f0008037f89 */ /* 0x002fe200000e0000 */
[----:B------:R-:W-:-:S09]  /*9ce0*/  IADD3 R9, R7, 0x40, RZ ;  /* 0x0000004007097810 */ /* 0x000fd20007ffe0ff */
[----:B0-----:R-:W-:Y:S01]  /*9cf0*/  @!P1 IMAD.WIDE.U32 R4, R30, 0x2, R4 ;  /* 0x000000021e049825 */ /* 0x001fe200078e0004 */
[----:B------:R-:W-:Y:S01]  /*9d00*/  @!P1 LEA R19, R25, UR45, 0x1 ;  /* 0x0000002d19139c11 */ /* 0x000fe2000f8e08ff */
        /* <DEDUP_REMOVED lines=12> */
[----:B------:R-:W-:-:S03]  /*9dd0*/  ISETP.GE.AND P1, PT, R11, R6, PT ;  /* 0x000000060b00720c */ /* 0x000fc60003f26270 */
[----:B-1----:R-:W-:Y:S01]  /*9de0*/  SHFL.IDX PT, R3, R8, 0x6, 0x181f ;  /* 0x00d81f0008037f89 */ /* 0x002fe200000e0000 */
[----:B------:R-:W-:-:S09]  /*9df0*/  VIADD R9, R7, 0x60 ;  /* 0x0000006007097836 */ /* 0x000fd20000000000 */
[----:B------:R-:W-:Y:S01]  /*9e00*/  @!P1 LEA R19, R25, UR45, 0x1 ;  /* 0x0000002d19139c11 */ /* 0x000fe2000f8e08ff */
[----:B0-----:R-:W-:Y:S01]  /*9e10*/  @!P1 IMAD.WIDE.U32 R4, R30, 0x2, R4 ;  /* 0x000000021e049825 */ /* 0x001fe200078e0004 */
[----:B------:R-:W0:Y:S04]  /*9e20*/  SHFL.IDX PT, R2, R0, 0x6, 0x181f ;  /* 0x00d81f0000027f89 */ /* 0x000e2800000e0000 */
[----:B------:R-:W-:Y:S04]  /*9e30*/  @!P1 LDGSTS.E.BYPASS.LTC128B.128 [R19+0xec00], desc[UR38][R4.64], !P3 ;  /* 0x0ec0000004139fae */ /* 0x000fe8000d901d66 */
[----:B------:R-:W-:Y:S04]  /*9e40*/  @!P1 LDGSTS.E.BYPASS.LTC128B.128 [R19+0x12c00], desc[UR38][R4.64+0x80], !P2 ;  /* 0x12c0008004139fae */ /* 0x000fe8000d101d66 */
[----:B------:R1:W-:Y:S01]  /*9e50*/  @!P1 LDGSTS.E.BYPASS.LTC128B.128 [R19+0x16c00], desc[UR38][R4.64+0x100], !P0 ;  /* 0x16c0010004139fae */ /* 0x0003e2000c101d66 */
[----:B------:R-:W-:-:S03]  /*9e60*/  ISETP.GE.AND P1, PT, R9, R6, PT ;  /* 0x000000060900720c */ /* 0x000fc60003f26270 */
[----:B-1----:R1:W2:Y:S10]  /*9e70*/  SHFL.IDX PT, R4, R8, 0x7, 0x181f ;  /* 0x00f81f0008047f89 */ /* 0x0022b400000e0000 */
[----:B0-----:R-:W-:Y:S01]  /*9e80*/  @!P1 IMAD.WIDE.U32 R2, R30, 0x2, R2 ;  /* 0x000000021e029825 */ /* 0x001fe200078e0002 */
[----:B------:R-:W-:-:S05]  /*9e90*/  @!P1 LEA R9, R25, UR45, 0x1 ;  /* 0x0000002d19099c11 */ /* 0x000fca000f8e08ff */
[----:B------:R1:W-:Y:S04]  /*9ea0*/  @!P1 LDGSTS.E.BYPASS.LTC128B.128 [R9+0xf400], desc[UR38][R2.64], !P3 ;  /* 0x0f40000002099fae */ /* 0x0003e8000d901d66 */
[----:B------:R1:W-:Y:S04]  /*9eb0*/  @!P1 LDGSTS.E.BYPASS.LTC128B.128 [R9+0x13400], desc[UR38][R2.64+0x80], !P2 ;  /* 0x1340008002099fae */ /* 0x0003e8000d101d66 */
[----:B------:R1:W-:Y:S02]  /*9ec0*/  @!P1 LDGSTS.E.BYPASS.LTC128B.128 [R9+0x17400], desc[UR38][R2.64+0x100], !P0 ;  /* 0x1740010002099fae */ /* 0x0003e4000c101d66 */
.L_x_119:
[----:B------:R-:W-:Y:S01]  /*9ed0*/  IADD3 R7, R7, 0x70, RZ ;  /* 0x0000007007077810 */ /* 0x000fe20007ffe0ff */
[----:B------:R-:W-:Y:S01]  /*9ee0*/  BSSY B0, `(.L_x_52) ;  /* 0x000000d000007945 */ /* 0x000fe20003800000 */
[----:B-1----:R-:W-:Y:S02]  /*9ef0*/  IMAD.MOV.U32 R2, RZ, RZ, R14 ;  /* 0x000000ffff027224 */ /* 0x002fe400078e000e */
[----:B------:R-:W-:Y:S01]  /*9f00*/  ISETP.GE.AND P1, PT, R7, R6, PT ;  /* 0x000000060700720c */ /* 0x000fe20003f26270 */
[----:B--2---:R-:W-:-:S12]  /*9f10*/  IMAD.MOV.U32 R3, RZ, RZ, R4 ;  /* 0x000000ffff037224 */ /* 0x004fd800078e0004 */
[----:B------:R-:W-:Y:S05]  /*9f20*/  @P1 BRA `(.L_x_53) ;  /* 0x0000000000201947 */ /* 0x000fea0003800000 */
[----:B------:R-:W-:Y:S01]  /*9f30*/  IMAD.WIDE.U32 R2, R30, 0x2, R2 ;  /* 0x000000021e027825 */ /* 0x000fe200078e0002 */
[----:B------:R-:W-:-:S05]  /*9f40*/  LEA R5, R25, UR45, 0x1 ;  /* 0x0000002d19057c11 */ /* 0x000fca000f8e08ff */
[----:B------:R-:W-:Y:S01]  /*9f50*/  @!PT LDS RZ, [RZ] ;  /* 0x00000000fffff984 */ /* 0x000fe20000000800 */
[----:B------:R-:W-:Y:S01]  /*9f60*/  @!PT LDS RZ, [RZ] ;  /* 0x00000000fffff984 */ /* 0x000fe20000000800 */
[----:B------:R-:W-:Y:S01]  /*9f70*/  @!PT LDS RZ, [RZ] ;  /* 0x00000000fffff984 */ /* 0x000fe20000000800 */
[----:B------:R0:W-:Y:S04]  /*9f80*/  LDGSTS.E.BYPASS.LTC128B.128 [R5+0xfc00], desc[UR38][R2.64], !P3 ;  /* 0x0fc0000002057fae */ /* 0x0001e8000d901d66 */
[----:B------:R0:W-:Y:S04]  /*9f90*/  LDGSTS.E.BYPASS.LTC128B.128 [R5+0x13c00], desc[UR38][R2.64+0x80], !P2 ;  /* 0x13c0008002057fae */ /* 0x0001e8000d101d66 */
[----:B------:R0:W-:Y:S02]  /*9fa0*/  LDGSTS.E.BYPASS.LTC128B.128 [R5+0x17c00], desc[UR38][R2.64+0x100], !P0 ;  /* 0x17c0010002057fae */ /* 0x0001e4000c101d66 */
.L_x_53:
[----:B------:R-:W-:Y:S05]  /*9fb0*/  BSYNC B0 ;  /* 0x0000000000007941 */ /* 0x000fea0003800000 */
.L_x_52:
[----:B------:R-:W-:Y:S01]  /*9fc0*/  NOP ;  /* 0x0000000000007918 */ /* 0x000fe20000000000 */
[----:B------:R-:W-:Y:S01]  /*9fd0*/  SYNCS.ARRIVE.TRANS64.RED.A0T1 RZ, [UR45+0x2a800], RZ ;  /* 0x02a800ffffff79a7 */ /* 0x000fe2000820042d */
[----:B------:R-:W-:Y:S01]  /*9fe0*/  MOV R0, 0x1 ;  /* 0x0000000100007802 */ /* 0x000fe20000000f00 */
[----:B------:R-:W-:Y:S03]  /*9ff0*/  ARRIVES.LDGSTSBAR.64.TRANSCNT [UR45+0x2a800] ;  /* 0x02a80000ff0079b0 */ /* 0x000fe60008000aad */
[----:B------:R-:W-:Y:S01]  /*a000*/  SHF.L.U32 R0, R0, 0x1f, RZ ;  /* 0x0000001f00007819 */ /* 0x000fe200000006ff */
[----:B------:R-:W-:Y:S01]  /*a010*/  NOP ;  /* 0x0000000000007918 */ /* 0x000fe20000000000 */
[----:B------:R-:W-:Y:S02]  /*a020*/  SYNCS.ARRIVE.TRANS64.A1T0 RZ, [UR45+0x2a800], RZ ;  /* 0x02a800ffffff79a7 */ /* 0x000fe4000810002d */
[----:B------:R-:W1:Y:S02]  /*a030*/  SYNCS.PHASECHK.TRANS64.TRYWAIT P0, [UR45+0x2a820], R0 ;  /* 0x02a82000ff0075a7 */ /* 0x000e64000800016d */
[----:B-1----:R-:W-:Y:S05]  /*a040*/  @!P0 BRA `(.L_x_54) ;  /* 0x0000002c004c8947 */ /* 0x002fea0003800000 */
.L_x_120:
[----:B------:R-:W-:Y:S01]  /*a050*/  UIADD3 UR4, UR49, -0x2, URZ ;  /* 0xfffffffe31047890 */ /* 0x000fe2000fffe03f */
[----:B------:R-:W-:Y:S02]  /*a060*/  IMAD.MOV.U32 R24, RZ, RZ, 0x1 ;  /* 0x00000001ff187424 */ /* 0x000fe400078e00ff */
[----:B------:R-:W-:Y:S01]  /*a070*/  IMAD.MOV.U32 R21, RZ, RZ, RZ ;  /* 0x000000ffff157224 */ /* 0x000fe200078e00ff */
[----:B------:R-:W-:-:S06]  /*a080*/  UISETP.GE.AND UP0, UPT, UR4, UR48, UPT ;  /* 0x000000300400728c */ /* 0x000fcc000bf06270 */
[----:B------:R-:W-:-:S13]  /*a090*/  PLOP3.LUT P0, PT, PT, PT, UP0, 0x80, 0x0 ;  /* 0x000000000000781c */ /* 0x000fda0003f0f008 */
[----:B------:R-:W-:Y:S05]  /*a0a0*/  @!P0 BRA `(.L_x_55) ;  /* 0x0000000c00dc8947 */ /* 0x000fea0003800000 */
[----:B------:R-:W-:Y:S01]  /*a0b0*/  UIADD3 UR4, UR47, 0x1, URZ ;  /* 0x000000012f047890 */ /* 0x000fe2000fffe03f */
[----:B0-----:R-:W-:Y:S01]  /*a0c0*/  LOP3.LUT R3, RZ, UR44, RZ, 0x33, !PT ;  /* 0x0000002cff037c12 */ /* 0x001fe2000f8e33ff */
[----:B------:R-:W-:Y:S01]  /*a0d0*/  BSSY B0, `(.L_x_55) ;  /* 0x00000f4000007945 */ /* 0x000fe20003800000 */
[----:B------:R-:W-:Y:S01]  /*a0e0*/  IADD3 R18, R26, R18, R37 ;  /* 0x000000121a127210 */ /* 0x000fe20007ffe025 */
[----:B------:R-:W-:Y:S01]  /*a0f0*/  UIMAD UR4, UR4, UR37, URZ ;  /* 0x00000025040472a4 */ /* 0x000fe2000f8e023f */
[----:B------:R-:W-:Y:S01]  /*a100*/  IADD3 R5, -R37, UR43, RZ ;  /* 0x0000002b25057c10 */ /* 0x000fe2000fffe1ff */
[----:B------:R-:W-:Y:S01]  /*a110*/  IMAD.SHL.U32 R35, R30, 0x2, RZ ;  /* 0x000000021e237824 */ /* 0x000fe200078e00ff */
[----:B------:R-:W-:Y:S01]  /*a120*/  IADD3 R9, R18, -0x120, RZ ;  /* 0xfffffee012097810 */ /* 0x000fe20007ffe0ff */
[----:B------:R-:W-:Y:S01]  /*a130*/  IMAD.MOV.U32 R23, RZ, RZ, 0x1 ;  /* 0x00000001ff177424 */ /* 0x000fe200078e00ff */
[----:B------:R-:W-:Y:S02]  /*a140*/  MOV R10, RZ ;  /* 0x000000ff000a7202 */ /* 0x000fe40000000f00 */
[----:B------:R-:W-:-:S04]  /*a150*/  LOP3.LUT R0, RZ, UR4, RZ, 0x33, !PT ;  /* 0x00000004ff007c12 */ /* 0x000fc8000f8e33ff */
[----:B------:R-:W-:-:S04]  /*a160*/  VIMNMX R0, R0, R3, !PT ;  /* 0x0000000300007248 */ /* 0x000fc80007fe0100 */
[C---:B------:R-:W-:Y:S01]  /*a170*/  IADD3 R28, -R0.reuse, -0x2, RZ ;  /* 0xfffffffe001c7810 */ /* 0x040fe20007ffe1ff */
[C---:B------:R-:W-:Y:S02]  /*a180*/  IMAD R5, R0.reuse, 0x60, R5 ;  /* 0x0000006000057824 */ /* 0x040fe400078e0205 */
[----:B------:R-:W-:Y:S02]  /*a190*/  IMAD R9, R0, -0x60, R9 ;  /* 0xffffffa000097824 */ /* 0x000fe400078e0209 */
[----:B------:R-:W-:-:S07]  /*a1a0*/  VIADD R0, R5, 0xc0 ;  /* 0x000000c005007836 */ /* 0x000fce0000000000 */
.L_x_68:
[----:B------:R-:W0:Y:S01]  /*a1b0*/  LDC R2, c[0x0][0x430] ;  /* 0x00010c00ff027b82 */ /* 0x000e220000000800 */
[----:B------:R-:W-:Y:S01]  /*a1c0*/  ISETP.GT.U32.AND P1, PT, R33, 0x5f, PT ;  /* 0x0000005f2100780c */ /* 0x000fe20003f24070 */
[----:B------:R-:W-:-:S12]  /*a1d0*/  IMAD.MOV.U32 R11, RZ, RZ, R9 ;  /* 0x000000ffff0b7224 */ /* 0x000fd800078e0009 */
[----:B------:R-:W1:Y:S08]  /*a1e0*/  @!P1 LDC.64 R6, c[0x0][0x428] ;  /* 0x00010a00ff069b82 */ /* 0x000e700000000a00 */
[----:B------:R-:W2:Y:S01]  /*a1f0*/  @!P1 LDC.64 R4, c[0x0][0x418] ;  /* 0x00010600ff049b82 */ /* 0x000ea20000000a00 */
[----:B0-----:R-:W-:-:S13]  /*a200*/  ISETP.NE.AND P0, PT, R2, 0x1, PT ;  /* 0x000000010200780c */ /* 0x001fda0003f05270 */
[----:B------:R-:W0:Y:S08]  /*a210*/  @P0 LDC R2, c[0x0][0x434] ;  /* 0x00010d00ff020b82 */ /* 0x000e300000000800 */
[----:B------:R-:W3:Y:S01]  /*a220*/  @P0 LDC R3, c[0x0][0x438] ;  /* 0x00010e00ff030b82 */ /* 0x000ee20000000800 */
[----:B0-----:R-:W-:-:S05]  /*a230*/  @P0 IMAD.HI.U32 R2, R9, R2, RZ ;  /* 0x0000000209020227 */ /* 0x001fca00078e00ff */
[----:B---3--:R-:W-:Y:S01]  /*a240*/  @P0 SHF.R.U32.HI R11, RZ, R3, R2 ;  /* 0x00000003ff0b0219 */ /* 0x008fe20000011602 */
[----:B-1----:R-:W-:-:S03]  /*a250*/  @!P1 IMAD R2, R34, R6, RZ ;  /* 0x0000000622029224 */ /* 0x002fc600078e02ff */
[----:B------:R-:W-:Y:S01]  /*a260*/  @!P1 SHF.R.S32.HI R3, RZ, 0x1f, R11 ;  /* 0x0000001fff039819 */ /* 0x000fe2000001140b */
[----:B------:R-:W-:Y:S01]  /*a270*/  @!P1 IMAD R7, R32, R7, R2 ;  /* 0x0000000720079224 */ /* 0x000fe200078e0202 */
[----:B------:R-:W-:-:S05]  /*a280*/  @!P1 MOV R2, R11 ;  /* 0x0000000b00029202 */ /* 0x000fca0000000f00 */
[----:B------:R-:W-:-:S04]  /*a290*/  @!P1 IMAD.WIDE.U32 R2, R32, R6, R2 ;  /* 0x0000000620029225 */ /* 0x000fc800078e0002 */
[----:B------:R-:W-:Y:S01]  /*a2a0*/  @!P1 IMAD.IADD R3, R7, 0x1, R3 ;  /* 0x0000000107039824 */ /* 0x000fe200078e0203 */
[----:B--2---:R-:W-:Y:S01]  /*a2b0*/  @!P1 LEA R4, P0, R2, R4, 0x2 ;  /* 0x0000000402049211 */ /* 0x004fe200078010ff */
[----:B------:R-:W-:-:S03]  /*a2c0*/  IMAD.MOV.U32 R6, RZ, RZ, RZ ;  /* 0x000000ffff067224 */ /* 0x000fc600078e00ff */
[----:B------:R-:W-:-:S05]  /*a2d0*/  @!P1 LEA.HI.X R5, R2, R5, R3, 0x2, P0 ;  /* 0x0000000502059211 */ /* 0x000fca00000f1403 */
[----:B------:R0:W5:Y:S01]  /*a2e0*/  @!P1 LDG.E R6, desc[UR38][R4.64] ;  /* 0x0000002604069981 */ /* 0x000162000c1e1900 */
[----:B------:R-:W-:Y:S02]  /*a2f0*/  ISETP.NE.AND P1, PT, R36, 0x3, PT ;  /* 0x000000032400780c */ /* 0x000fe40003f25270 */
[----:B------:R-:W-:-:S04]  /*a300*/  IADD3 R21, R10, 0x1, RZ ;  /* 0x000000010a157810 */ /* 0x000fc80007ffe0ff */
[----:B------:R-:W-:-:S04]  /*a310*/  ISETP.NE.AND P0, PT, R21, 0x2, PT ;  /* 0x000000021500780c */ /* 0x000fc80003f05270 */
[----:B------:R-:W-:Y:S02]  /*a320*/  SEL R24, RZ, 0x1, P0 ;  /* 0x00000001ff187807 */ /* 0x000fe40000000000 */
[----:B------:R-:W-:Y:S02]  /*a330*/  SEL R21, R21, RZ, P0 ;  /* 0x000000ff15157207 */ /* 0x000fe40000000000 */
[----:B------:R-:W-:Y:S01]  /*a340*/  LOP3.LUT R24, R23, R24, RZ, 0x3c, !PT ;  /* 0x0000001817187212 */ /* 0x000fe200078e3cff */
[----:B0-----:R-:W-:Y:S06]  /*a350*/  @!P1 BRA `(.L_x_56) ;  /* 0x0000000000049947 */ /* 0x001fec0003800000 */
[----:B------:R-:W-:Y:S01]  /*a360*/  BPT.TRAP 0x1 ;  /* 0x000000040000795c */ /* 0x000fe20000300000 */
.L_x_56:
[----:B------:R-:W-:Y:S01]  /*a370*/  LEA R8, R21, UR45, 0x3 ;  /* 0x0000002d15087c11 */ /* 0x000fe2000f8e18ff */
[----:B------:R-:W-:Y:S01]  /*a380*/  BSSY B1, `(.L_x_57) ;  /* 0x0000004000017945 */ /* 0x000fe20003800000 */
[----:B------:R-:W-:-:S04]  /*a390*/  SHF.L.U32 R3, R24, 0x1f, RZ ;  /* 0x0000001f18037819 */ /* 0x000fc800000006ff */
[----:B------:R-:W0:Y:S02]  /*a3a0*/  SYNCS.PHASECHK.TRANS64.TRYWAIT P0, [R8+URZ+0x2a840], R3 ;  /* 0x02a84003080075a7 */ /* 0x000e24000800017f */
[----:B0-----:R-:W-:Y:S05]  /*a3b0*/  @!P0 BRA `(.L_x_58) ;  /* 0x0000002800888947 */ /* 0x001fea0003800000 */
.L_x_121:
[----:B------:R-:W-:Y:S05]  /*a3c0*/  BSYNC B1 ;  /* 0x0000000000017941 */ /* 0x000fea0003800000 */
.L_x_57:
[----:B------:R-:W-:Y:S01]  /*a3d0*/  ULDC UR4, c[0x0][0x430] ;  /* 0x00010c0000047ab9 */ /* 0x000fe20000000800 */
[----:B-----5:R-:W-:Y:S01]  /*a3e0*/  SHF.R.S32.HI R27, RZ, 0x1f, R6 ;  /* 0x0000001fff1b7819 */ /* 0x020fe20000011406 */
[----:B------:R-:W-:Y:S01]  /*a3f0*/  UIADD3 UR4, -UR4, URZ, URZ ;  /* 0x0000003f04047290 */ /* 0x000fe2000fffe13f */
[----:B------:R-:W-:Y:S01]  /*a400*/  R2UR UR6, R31 ;  /* 0x000000001f0672ca */ /* 0x000fe200000e0000 */
[----:B------:R-:W-:Y:S01]  /*a410*/  IMAD R19, R21, 0x4800, R25 ;  /* 0x0000480015137824 */ /* 0x000fe200078e0219 */
[C---:B------:R-:W-:Y:S02]  /*a420*/  LOP3.LUT P3, RZ, R22.reuse, 0x4, RZ, 0xc0, !PT ;  /* 0x0000000416ff7812 */ /* 0x040fe4000786c0ff */
[C---:B------:R-:W-:Y:S01]  /*a430*/  LOP3.LUT P2, RZ, R22.reuse, 0x2, RZ, 0xc0, !PT ;  /* 0x0000000216ff7812 */ /* 0x040fe2000784c0ff */
[----:B------:R-:W-:Y:S01]  /*a440*/  IMAD R7, R11, UR4, R9 ;  /* 0x000000040b077c24 */ /* 0x000fe2000f8e0209 */
[----:B------:R-:W-:Y:S01]  /*a450*/  ULDC.64 UR4, c[0x0][0x300] ;  /* 0x0000c00000047ab9 */ /* 0x000fe20000000a00 */
[----:B------:R-:W-:-:S03]  /*a460*/  LOP3.LUT P1, RZ, R22, 0x1, RZ, 0xc0, !PT ;  /* 0x0000000116ff7812 */ /* 0x000fc6000782c0ff */
[----:B------:R-:W-:-:S05]  /*a470*/  SHF.R.S32.HI R26, RZ, 0x1f, R7 ;  /* 0x0000001fff1a7819 */ /* 0x000fca0000011407 */
[----:B------:R-:W-:-:S04]  /*a480*/  IMAD R2, R26, UR4, RZ ;  /* 0x000000041a027c24 */ /* 0x000fc8000f8e02ff */
[C---:B------:R-:W-:Y:S02]  /*a490*/  IMAD R5, R7.reuse, UR5, R2 ;  /* 0x0000000507057c24 */ /* 0x040fe4000f8e0202 */
[----:B0-----:R-:W-:Y:S01]  /*a4a0*/  IMAD.WIDE.U32 R2, R7, UR4, RZ ;  /* 0x0000000407027c25 */ /* 0x001fe2000f8e00ff */
        /* <DEDUP_REMOVED lines=13> */
[----:B------:R-:W-:Y:S01]  /*a580*/  LEA R18, P0, R2, UR6, 0x1 ;  /* 0x0000000602127c11 */ /* 0x000fe2000f8008ff */
[----:B------:R-:W-:-:S03]  /*a590*/  UMOV UR4, 0xffffffff ;  /* 0xffffffff00047882 */ /* 0x000fc60000000000 */
[----:B------:R-:W-:Y:S01]  /*a5a0*/  LEA.HI.X R20, R2, UR7, R3, 0x1, P0 ;  /* 0x0000000702147c11 */ /* 0x000fe200080f0c03 */
[----:B------:R-:W-:Y:S08]  /*a5b0*/  BRA.DIV UR4, `(.L_x_59) ;  /* 0x0000002a041c7947 */ /* 0x000ff0000b800000 */
[----:B------:R-:W0:Y:S01]  /*a5c0*/  SHFL.IDX PT, R14, R18, RZ, 0x181f ;  /* 0x00181fff120e7589 */ /* 0x000e2200000e0000 */
[----:B------:R-:W-:-:S03]  /*a5d0*/  LEA R19, R19, UR45, 0x1 ;  /* 0x0000002d13137c11 */ /* 0x000fc6000f8e08ff */
[----:B------:R-:W1:Y:S04]  /*a5e0*/  SHFL.IDX PT, R3, R20, RZ, 0x181f ;  /* 0x00181fff14037589 */ /* 0x000e6800000e0000 */
[----:B------:R-:W-:Y:S04]  /*a5f0*/  SHFL.IDX PT, R4, R20, 0x1, 0x181f ;  /* 0x00381f0014047f89 */ /* 0x000fe800000e0000 */
[----:B------:R-:W-:Y:S04]  /*a600*/  SHFL.IDX PT, R12, R18, 0x2, 0x181f ;  /* 0x00581f00120c7f89 */ /* 0x000fe800000e0000 */
[----:B------:R-:W-:Y:S01]  /*a610*/  SHFL.IDX PT, R5, R20, 0x2, 0x181f ;  /* 0x00581f0014057f89 */ /* 0x000fe200000e0000 */
[----:B0-----:R-:W-:-:S03]  /*a620*/  IADD3 R2, P0, R14, R35, RZ ;  /* 0x000000230e027210 */ /* 0x001fc60007f1e0ff */
[----:B------:R-:W0:Y:S02]  /*a630*/  SHFL.IDX PT, R14, R18, 0x1, 0x181f ;  /* 0x00381f00120e7f89 */ /* 0x000e2400000e0000 */
[----:B-1----:R-:W-:-:S05]  /*a640*/  IMAD.X R3, RZ, RZ, R3, P0 ;  /* 0x000000ffff037224 */ /* 0x002fca00000e0603 */
[----:B------:R-:W-:Y:S04]  /*a650*/  LDGSTS.E.BYPASS.LTC128B.128 [R19+0x18400], desc[UR38][R2.64], !P3 ;  /* 0x1840000002137fae */ /* 0x000fe8000d901d66 */
[----:B------:R-:W-:Y:S04]  /*a660*/  LDGSTS.E.BYPASS.LTC128B.128 [R19+0x1b400], desc[UR38][R2.64+0x80], !P2 ;  /* 0x1b40008002137fae */ /* 0x000fe8000d101d66 */
[----:B------:R0:W-:Y:S02]  /*a670*/  LDGSTS.E.BYPASS.LTC128B.128 [R19+0x1e400], desc[UR38][R2.64+0x100], !P1 ;  /* 0x1e40010002137fae */ /* 0x0001e4000c901d66 */
[----:B0-----:R-:W-:-:S02]  /*a680*/  IADD3 R2, P0, R14, R35, RZ ;  /* 0x000000230e027210 */ /* 0x001fc40007f1e0ff */
[----:B------:R-:W0:Y:S02]  /*a690*/  SHFL.IDX PT, R14, R18, 0x3, 0x181f ;  /* 0x00781f00120e7f89 */ /* 0x000e2400000e0000 */
[----:B------:R-:W-:Y:S02]  /*a6a0*/  IADD3.X R3, RZ, R4, RZ, P0, !PT ;  /* 0x00000004ff037210 */ /* 0x000fe400007fe4ff */
[-C--:B------:R-:W-:Y:S02]  /*a6b0*/  IADD3 R4, P0, R12, R35.reuse, RZ ;  /* 0x000000230c047210 */ /* 0x080fe40007f1e0ff */
[----:B------:R-:W-:Y:S03]  /*a6c0*/  SHFL.IDX PT, R12, R18, 0x4, 0x181f ;  /* 0x00981f00120c7f89 */ /* 0x000fe600000e0000 */
[----:B------:R-:W-:Y:S01]  /*a6d0*/  IMAD.X R5, RZ, RZ, R5, P0 ;  /* 0x000000ffff057224 */ /* 0x000fe200000e0605 */
[----:B------:R-:W-:Y:S04]  /*a6e0*/  LDGSTS.E.BYPASS.LTC128B.128 [R19+0x18c00], desc[UR38][R2.64], !P3 ;  /* 0x18c0000002137fae */ /* 0x000fe8000d901d66 */
[----:B------:R-:W-:Y:S04]  /*a6f0*/  LDGSTS.E.BYPASS.LTC128B.128 [R19+0x1bc00], desc[UR38][R2.64+0x80], !P2 ;  /* 0x1bc0008002137fae */ /* 0x000fe8000d101d66 */
[----:B------:R1:W-:Y:S04]  /*a700*/  LDGSTS.E.BYPASS.LTC128B.128 [R19+0x1ec00], desc[UR38][R2.64+0x100], !P1 ;  /* 0x1ec0010002137fae */ /* 0x0003e8000c901d66 */
[----:B------:R-:W-:Y:S04]  /*a710*/  LDGSTS.E.BYPASS.LTC128B.128 [R19+0x19400], desc[UR38][R4.64], !P3 ;  /* 0x1940000004137fae */ /* 0x000fe8000d901d66 */
[----:B------:R-:W-:Y:S04]  /*a720*/  LDGSTS.E.BYPASS.LTC128B.128 [R19+0x1c400], desc[UR38][R4.64+0x80], !P2 ;  /* 0x1c40008004137fae */ /* 0x000fe8000d101d66 */
[----:B-1----:R-:W1:Y:S01]  /*a730*/  SHFL.IDX PT, R3, R20, 0x3, 0x181f ;  /* 0x00781f0014037f89 */ /* 0x002e6200000e0000 */
[----:B0-----:R-:W-:-:S03]  /*a740*/  IADD3 R2, P0, R14, R35, RZ ;  /* 0x000000230e027210 */ /* 0x001fc60007f1e0ff */
[----:B------:R0:W-:Y:S04]  /*a750*/  LDGSTS.E.BYPASS.LTC128B.128 [R19+0x1f400], desc[UR38][R4.64+0x100], !P1 ;  /* 0x1f40010004137fae */ /* 0x0001e8000c901d66 */
[----:B------:R-:W-:Y:S04]  /*a760*/  SHFL.IDX PT, R14, R18, 0x5, 0x181f ;  /* 0x00b81f00120e7f89 */ /* 0x000fe800000e0000 */
[----:B0-----:R-:W0:Y:S04]  /*a770*/  SHFL.IDX PT, R4, R20, 0x4, 0x181f ;  /* 0x00981f0014047f89 */ /* 0x001e2800000e0000 */
[----:B------:R-:W2:Y:S01]  /*a780*/  SHFL.IDX PT, R20, R20, 0x5, 0x181f ;  /* 0x00b81f0014147f89 */ /* 0x000ea200000e0000 */
[----:B-1----:R-:W-:-:S05]  /*a790*/  IMAD.X R3, RZ, RZ, R3, P0 ;  /* 0x000000ffff037224 */ /* 0x002fca00000e0603 */
[----:B------:R-:W-:Y:S04]  /*a7a0*/  LDGSTS.E.BYPASS.LTC128B.128 [R19+0x19c00], desc[UR38][R2.64], !P3 ;  /* 0x19c0000002137fae */ /* 0x000fe8000d901d66 */
[----:B------:R-:W-:Y:S04]  /*a7b0*/  LDGSTS.E.BYPASS.LTC128B.128 [R19+0x1cc00], desc[UR38][R2.64+0x80], !P2 ;  /* 0x1cc0008002137fae */ /* 0x000fe8000d101d66 */
[----:B------:R1:W-:Y:S02]  /*a7c0*/  LDGSTS.E.BYPASS.LTC128B.128 [R19+0x1fc00], desc[UR38][R2.64+0x100], !P1 ;  /* 0x1fc0010002137fae */ /* 0x0003e4000c901d66 */
[----:B-1----:R-:W-:-:S04]  /*a7d0*/  IADD3 R2, P0, R12, R35, RZ ;  /* 0x000000230c027210 */ /* 0x002fc80007f1e0ff */
[----:B0-----:R-:W-:-:S05]  /*a7e0*/  IADD3.X R3, RZ, R4, RZ, P0, !PT ;  /* 0x00000004ff037210 */ /* 0x001fca00007fe4ff */
[----:B------:R0:W-:Y:S04]  /*a7f0*/  LDGSTS.E.BYPASS.LTC128B.128 [R19+0x1a400], desc[UR38][R2.64], !P3 ;  /* 0x1a40000002137fae */ /* 0x0001e8000d901d66 */
[----:B------:R0:W-:Y:S04]  /*a800*/  LDGSTS.E.BYPASS.LTC128B.128 [R19+0x1d400], desc[UR38][R2.64+0x80], !P2 ;  /* 0x1d40008002137fae */ /* 0x0001e8000d101d66 */
[----:B--2---:R0:W-:Y:S02]  /*a810*/  LDGSTS.E.BYPASS.LTC128B.128 [R19+0x20400], desc[UR38][R2.64+0x100], !P1 ;  /* 0x2040010002137fae */ /* 0x0041e4000c901d66 */
.L_x_135:
[----:B0-----:R-:W-:-:S05]  /*a820*/  IADD3 R2, P0, R14, R35, RZ ;  /* 0x000000230e027210 */ /* 0x001fca0007f1e0ff */
[----:B------:R-:W-:Y:S01]  /*a830*/  IMAD.X R3, RZ, RZ, R20, P0 ;  /* 0x000000ffff037224 */ /* 0x000fe200000e0614 */
[----:B------:R-:W-:-:S04]  /*a840*/  PLOP3.LUT P0, PT, PT, PT, PT, 0x80, 0x0 ;  /* 0x000000000000781c */ /* 0x000fc80003f0f070 */
[----:B------:R-:W-:Y:S01]  /*a850*/  @!PT LDS RZ, [RZ] ;  /* 0x00000000fffff984 */ /* 0x000fe20000000800 */
[----:B------:R-:W-:Y:S01]  /*a860*/  @!PT LDS RZ, [RZ] ;  /* 0x00000000fffff984 */ /* 0x000fe20000000800 */
[----:B------:R-:W-:Y:S01]  /*a870*/  @!PT LDS RZ, [RZ] ;  /* 0x00000000fffff984 */ /* 0x000fe20000000800 */
[----:B------:R0:W-:Y:S04]  /*a880*/  LDGSTS.E.BYPASS.LTC128B.128 [R19+0x1ac00], desc[UR38][R2.64], !P3 ;  /* 0x1ac0000002137fae */ /* 0x0001e8000d901d66 */
[----:B------:R0:W-:Y:S04]  /*a890*/  LDGSTS.E.BYPASS.LTC128B.128 [R19+0x1dc00], desc[UR38][R2.64+0x80], !P2 ;  /* 0x1dc0008002137fae */ /* 0x0001e8000d101d66 */
[----:B------:R0:W-:Y:S01]  /*a8a0*/  LDGSTS.E.BYPASS.LTC128B.128 [R19+0x20c00], desc[UR38][R2.64+0x100], !P1 ;  /* 0x20c0010002137fae */ /* 0x0001e2000c901d66 */
[----:B------:R-:W-:Y:S01]  /*a8b0*/  NOP ;  /* 0x0000000000007918 */ /* 0x000fe20000000000 */
.L_x_60:
[----:B------:R-:W-:Y:S02]  /*a8c0*/  PLOP3.LUT P1, PT, P1, P0, PT, 0xa2, 0x0 ;  /* 0x000000000000781c */ /* 0x000fe40000f21472 */
[----:B------:R-:W-:-:S08]  /*a8d0*/  @P0 R2UR P1, UR4, R8 ;  /* 0x00000000080402ca */ /* 0x000fd00000020000 */
[----:B------:R-:W-:-:S05]  /*a8e0*/  @P0 PLOP3.LUT P0, PT, P1, PT, PT, 0x80, 0x0 ;  /* 0x000000000000081c */ /* 0x000fca0000f0f070 */
[----:B------:R-:W-:Y:S01]  /*a8f0*/  @!P1 SYNCS.ARRIVE.TRANS64.RED.A0T1 RZ, [UR4+0x2a830], RZ ;  /* 0x02a830ffffff99a7 */ /* 0x000fe20008200404 */
[----:B------:R-:W-:Y:S07]  /*a900*/  @!P1 ARRIVES.LDGSTSBAR.64.TRANSCNT [UR4+0x2a830] ;  /* 0x02a83000ff0099b0 */ /* 0x000fee0008000a84 */
[----:B------:R-:W-:Y:S05]  /*a910*/  @P0 BRA.U.ANY `(.L_x_60) ;  /* 0xfffffffd00e80947 */ /* 0x000fea000393ffff */
[----:B------:R-:W-:Y:S01]  /*a920*/  NOP ;  /* 0x0000000000007918 */ /* 0x000fe20000000000 */
[----:B------:R-:W-:-:S13]  /*a930*/  ISETP.NE.AND P2, PT, R36, 0x3, PT ;  /* 0x000000032400780c */ /* 0x000fda0003f45270 */
[----:B------:R-:W-:Y:S05]  /*a940*/  @!P2 BRA `(.L_x_61) ;  /* 0x000000000004a947 */ /* 0x000fea0003800000 */
[----:B------:R-:W-:Y:S01]  /*a950*/  BPT.TRAP 0x1 ;  /* 0x000000040000795c */ /* 0x000fe20000300000 */
.L_x_61:
[----:B------:R1:W-:Y:S01]  /*a960*/  SYNCS.ARRIVE.TRANS64.A1T0 RZ, [R8+URZ+0x2a830], RZ ;  /* 0x02a830ff08ff79a7 */ /* 0x0003e2000810003f */
[----:B------:R-:W-:Y:S05]  /*a970*/  @!P2 BRA `(.L_x_62) ;  /* 0x000000000004a947 */ /* 0x000fea0003800000 */
[----:B------:R-:W-:Y:S01]  /*a980*/  BPT.TRAP 0x1 ;  /* 0x000000040000795c */ /* 0x000fe20000300000 */
.L_x_62:
[----:B0-----:R-:W-:Y:S01]  /*a990*/  SHF.L.U32 R3, R23, 0x1f, RZ ;  /* 0x0000001f17037819 */ /* 0x001fe200000006ff */
[----:B------:R-:W-:Y:S01]  /*a9a0*/  BSSY B1, `(.L_x_63) ;  /* 0x0000004000017945 */ /* 0x000fe20003800000 */
[----:B------:R-:W-:-:S04]  /*a9b0*/  LEA R4, R10, UR45, 0x3 ;  /* 0x0000002d0a047c11 */ /* 0x000fc8000f8e18ff */
[----:B------:R-:W0:Y:S02]  /*a9c0*/  SYNCS.PHASECHK.TRANS64.TRYWAIT P0, [R4+URZ+0x2a860], R3 ;  /* 0x02a86003040075a7 */ /* 0x000e24000800017f */
[----:B0-----:R-:W-:Y:S05]  /*a9d0*/  @!P0 BRA `(.L_x_64) ;  /* 0x0000002800d08947 */ /* 0x001fea0003800000 */
.L_x_136:
[----:B------:R-:W-:Y:S05]  /*a9e0*/  BSYNC B1 ;  /* 0x0000000000017941 */ /* 0x000fea0003800000 */
.L_x_63:
[----:B------:R-:W-:Y:S01]  /*a9f0*/  UMOV UR4, 0xffffffff ;  /* 0xffffffff00047882 */ /* 0x000fe20000000000 */
[----:B------:R-:W-:Y:S01]  /*aa00*/  LOP3.LUT P0, RZ, R29, 0x2, RZ, 0xc0, !PT ;  /* 0x000000021dff7812 */ /* 0x000fe2000780c0ff */
[----:B------:R-:W-:Y:S01]  /*aa10*/  IMAD R5, R10, 0x3000, R25 ;  /* 0x000030000a057824 */ /* 0x000fe200078e0219 */
[----:B------:R-:W-:Y:S11]  /*aa20*/  BRA.DIV UR4, `(.L_x_65) ;  /* 0x0000002a04d07947 */ /* 0x000ff6000b800000 */
[----:B------:R-:W2:Y:S01]  /*aa30*/  SHFL.IDX PT, R14, R16, RZ, 0x181f ;  /* 0x00181fff100e7589 */ /* 0x000ea200000e0000 */
[----:B------:R-:W-:-:S03]  /*aa40*/  LEA R5, R5, UR45, 0x1 ;  /* 0x0000002d05057c11 */ /* 0x000fc6000f8e08ff */
[----:B0-----:R-:W0:Y:S04]  /*aa50*/  SHFL.IDX PT, R3, R17, RZ, 0x181f ;  /* 0x00181fff11037589 */ /* 0x001e2800000e0000 */
[----:B-1----:R-:W-:Y:S01]  /*aa60*/  SHFL.IDX PT, R8, R17, 0x1, 0x181f ;  /* 0x00381f0011087f89 */ /* 0x002fe200000e0000 */
[----:B--2---:R-:W-:-:S03]  /*aa70*/  IADD3 R2, P1, R14, R35, RZ ;  /* 0x000000230e027210 */ /* 0x004fc60007f3e0ff */
[----:B------:R-:W1:Y:S02]  /*aa80*/  SHFL.IDX PT, R14, R16, 0x1, 0x181f ;  /* 0x00381f00100e7f89 */ /* 0x000e6400000e0000 */
[----:B0-----:R-:W-:Y:S01]  /*aa90*/  IMAD.X R3, RZ, RZ, R3, P1 ;  /* 0x000000ffff037224 */ /* 0x001fe200008e0603 */
[----:B------:R-:W-:-:S04]  /*aaa0*/  LOP3.LUT P1, RZ, R29, 0x1, RZ, 0xc0, !PT ;  /* 0x000000011dff7812 */ /* 0x000fc8000782c0ff */
[----:B------:R-:W-:-:S13]  /*aab0*/  ISETP.LT.OR P2, PT, R0, 0x1, !P1 ;  /* 0x000000010000780c */ /* 0x000fda0004f41670 */
[----:B------:R-:W-:Y:S01]  /*aac0*/  LDGSTS.E.BYPASS.LTC128B.128 [R5+0x400], desc[UR38][R2.64], !P2 ;  /* 0x0040000002057fae */ /* 0x000fe2000d101d66 */
[----:B------:R-:W-:-:S13]  /*aad0*/  ISETP.LT.OR P2, PT, R0, 0x1, !P0 ;  /* 0x000000010000780c */ /* 0x000fda0004741670 */
[----:B------:R1:W-:Y:S02]  /*aae0*/  LDGSTS.E.BYPASS.LTC128B.128 [R5+0x3400], desc[UR38][R2.64+0x80], !P2 ;  /* 0x0340008002057fae */ /* 0x0003e4000d101d66 */
[----:B-1----:R-:W-:Y:S02]  /*aaf0*/  IADD3 R2, P2, R14, R35, RZ ;  /* 0x000000230e027210 */ /* 0x002fe40007f5e0ff */
[----:B------:R-:W0:Y:S02]  /*ab00*/  SHFL.IDX PT, R14, R16, 0x2, 0x181f ;  /* 0x00581f00100e7f89 */ /* 0x000e2400000e0000 */
[----:B------:R-:W-:Y:S02]  /*ab10*/  IADD3.X R3, RZ, R8, RZ, P2, !PT ;  /* 0x00000008ff037210 */ /* 0x000fe400017fe4ff */
[----:B------:R-:W-:Y:S01]  /*ab20*/  ISETP.LT.OR P2, PT, R0, 0x11, !P1 ;  /* 0x000000110000780c */ /* 0x000fe20004f41670 */
[----:B------:R-:W1:-:S12]  /*ab30*/  SHFL.IDX PT, R8, R17, 0x2, 0x181f ;  /* 0x00581f0011087f89 */ /* 0x000e5800000e0000 */
[----:B------:R-:W-:Y:S01]  /*ab40*/  LDGSTS.E.BYPASS.LTC128B.128 [R5+0xc00], desc[UR38][R2.64], !P2 ;  /* 0x00c0000002057fae */ /* 0x000fe2000d101d66 */
[----:B------:R-:W-:-:S13]  /*ab50*/  ISETP.LT.OR P2, PT, R0, 0x11, !P0 ;  /* 0x000000110000780c */ /* 0x000fda0004741670 */
[----:B------:R0:W-:Y:S02]  /*ab60*/  LDGSTS.E.BYPASS.LTC128B.128 [R5+0x3c00], desc[UR38][R2.64+0x80], !P2 ;  /* 0x03c0008002057fae */ /* 0x0001e4000d101d66 */
[----:B0-----:R-:W-:Y:S02]  /*ab70*/  IADD3 R2, P2, R14, R35, RZ ;  /* 0x000000230e027210 */ /* 0x001fe40007f5e0ff */
[----:B------:R-:W0:Y:S03]  /*ab80*/  SHFL.IDX PT, R14, R16, 0x3, 0x181f ;  /* 0x00781f00100e7f89 */ /* 0x000e2600000e0000 */
[----:B-1----:R-:W-:Y:S01]  /*ab90*/  IMAD.X R3, RZ, RZ, R8, P2 ;  /* 0x000000ffff037224 */ /* 0x002fe200010e0608 */
        /* <DEDUP_REMOVED lines=14> */
[----:B------:R0:W2:Y:S02]  /*ac80*/  SHFL.IDX PT, R14, R16, 0x5, 0x181f ;  /* 0x00b81f00100e7f89 */ /* 0x0000a400000e0000 */
[----:B-1----:R-:W-:Y:S02]  /*ac90*/  IADD3.X R3, RZ, R8, RZ, P2, !PT ;  /* 0x00000008ff037210 */ /* 0x002fe400017fe4ff */
[----:B------:R-:W-:Y:S01]  /*aca0*/  ISETP.LT.OR P2, PT, R0, 0x41, !P1 ;  /* 0x000000410000780c */ /* 0x000fe20004f41670 */
[----:B------:R0:W1:-:S12]  /*acb0*/  SHFL.IDX PT, R8, R17, 0x5, 0x181f ;  /* 0x00b81f0011087f89 */ /* 0x00005800000e0000 */
[----:B------:R0:W-:Y:S01]  /*acc0*/  LDGSTS.E.BYPASS.LTC128B.128 [R5+0x2400], desc[UR38][R2.64], !P2 ;  /* 0x0240000002057fae */ /* 0x0001e2000d101d66 */
[----:B------:R-:W-:-:S13]  /*acd0*/  ISETP.LT.OR P2, PT, R0, 0x41, !P0 ;  /* 0x000000410000780c */ /* 0x000fda0004741670 */
[----:B-12---:R0:W-:Y:S02]  /*ace0*/  LDGSTS.E.BYPASS.LTC128B.128 [R5+0x5400], desc[UR38][R2.64+0x80], !P2 ;  /* 0x0540008002057fae */ /* 0x0061e4000d101d66 */
.L_x_150:
[C---:B------:R-:W-:Y:S01]  /*acf0*/  ISETP.LT.OR P1, PT, R0.reuse, 0x51, !P1 ;  /* 0x000000510000780c */ /* 0x040fe20004f21670 */
[----:B------:R-:W-:Y:S01]  /*ad00*/  ULDC.64 UR4, c[0x0][0x328] ;  /* 0x0000ca0000047ab9 */ /* 0x000fe20000000a00 */
[----:B------:R-:W-:Y:S01]  /*ad10*/  ISETP.LT.OR P0, PT, R0, 0x51, !P0 ;  /* 0x000000510000780c */ /* 0x000fe20004701670 */
[----:B------:R-:W-:Y:S01]  /*ad20*/  IMAD R26, R26, UR4, RZ ;  /* 0x000000041a1a7c24 */ /* 0x000fe2000f8e02ff */
[----:B01----:R-:W-:-:S03]  /*ad30*/  IADD3 R2, P2, R14, R35, RZ ;  /* 0x000000230e027210 */ /* 0x003fc60007f5e0ff */
[----:B------:R-:W-:Y:S02]  /*ad40*/  IMAD R11, R7, UR5, R26 ;  /* 0x00000005070b7c24 */ /* 0x000fe4000f8e021a */
[----:B------:R-:W-:-:S05]  /*ad50*/  IMAD.X R3, RZ, RZ, R8, P2 ;  /* 0x000000ffff037224 */ /* 0x000fca00010e0608 */
[----:B------:R-:W-:Y:S01]  /*ad60*/  @!PT LDS RZ, [RZ] ;  /* 0x00000000fffff984 */ /* 0x000fe20000000800 */
[----:B------:R-:W-:Y:S01]  /*ad70*/  @!PT LDS RZ, [RZ] ;  /* 0x00000000fffff984 */ /* 0x000fe20000000800 */
[----:B------:R-:W-:Y:S01]  /*ad80*/  @!PT LDS RZ, [RZ] ;  /* 0x00000000fffff984 */ /* 0x000fe20000000800 */
[----:B------:R-:W-:Y:S04]  /*ad90*/  LDGSTS.E.BYPASS.LTC128B.128 [R5+0x2c00], desc[UR38][R2.64], !P1 ;  /* 0x02c0000002057fae */ /* 0x000fe8000c901d66 */
[----:B------:R0:W-:Y:S01]  /*ada0*/  LDGSTS.E.BYPASS.LTC128B.128 [R5+0x5c00], desc[UR38][R2.64+0x80], !P0 ;  /* 0x05c0008002057fae */ /* 0x0001e2000c101d66 */
[----:B------:R-:W-:Y:S01]  /*adb0*/  PLOP3.LUT P0, PT, PT, PT, PT, 0x80, 0x0 ;  /* 0x000000000000781c */ /* 0x000fe20003f0f070 */
[----:B------:R-:W-:Y:S01]  /*adc0*/  NOP ;  /* 0x0000000000007918 */ /* 0x000fe20000000000 */
[----:B0-----:R-:W-:Y:S01]  /*add0*/  IMAD.WIDE.U32 R2, R7, UR4, RZ ;  /* 0x0000000407027c25 */ /* 0x001fe2000f8e00ff */
[----:B------:R-:W-:-:S03]  /*ade0*/  ULDC.64 UR4, c[0x0][0x338] ;  /* 0x0000ce0000047ab9 */ /* 0x000fc60000000a00 */
[----:B------:R-:W-:Y:S02]  /*adf0*/  IMAD.IADD R3, R3, 0x1, R11 ;  /* 0x0000000103037824 */ /* 0x000fe400078e020b */
[----:B------:R-:W-:Y:S02]  /*ae00*/  IMAD R27, R27, UR4, RZ ;  /* 0x000000041b1b7c24 */ /* 0x000fe4000f8e02ff */
[----:B------:R-:W-:-:S04]  /*ae10*/  IMAD.WIDE.U32 R2, R6, UR4, R2 ;  /* 0x0000000406027c25 */ /* 0x000fc8000f8e0002 */
[----:B------:R-:W-:-:S05]  /*ae20*/  IMAD R27, R6, UR5, R27 ;  /* 0x00000005061b7c24 */ /* 0x000fca000f8e021b */
[----:B------:R-:W-:-:S07]  /*ae30*/  IADD3 R27, R3, R27, RZ ;  /* 0x0000001b031b7210 */ /* 0x000fce0007ffe0ff */
.L_x_66:
        /* <DEDUP_REMOVED lines=10> */
.L_x_67:
[----:B------:R-:W-:Y:S01]  /*aee0*/  R2UR UR4, R31 ;  /* 0x000000001f0472ca */ /* 0x000fe200000e0000 */
[----:B------:R-:W-:Y:S01]  /*aef0*/  ULDC.64 UR6, c[0x0][0x330] ;  /* 0x0000cc0000067ab9 */ /* 0x000fe20000000a00 */
[----:B------:R-:W-:Y:S01]  /*af00*/  IMAD.MOV.U32 R3, RZ, RZ, R27 ;  /* 0x000000ffff037224 */ /* 0x000fe200078e001b */
[----:B------:R0:W-:Y:S01]  /*af10*/  SYNCS.ARRIVE.TRANS64.A1T0 RZ, [R4+URZ+0x2a850], RZ ;  /* 0x02a850ff04ff79a7 */ /* 0x0001e2000810003f */
[----:B------:R-:W-:Y:S01]  /*af20*/  IMAD.U32 R5, RZ, RZ, UR6 ;  /* 0x00000006ff057e24 */ /* 0x000fe2000f8e00ff */
[----:B------:R-:W-:Y:S01]  /*af30*/  IADD3 R9, R9, -0x60, RZ ;  /* 0xffffffa009097810 */ /* 0x000fe20007ffe0ff */
[----:B------:R-:W-:Y:S02]  /*af40*/  VIADD R28, R28, 0xffffffff ;  /* 0xffffffff1c1c7836 */ /* 0x000fe40000000000 */
[----:B------:R-:W-:-:S04]  /*af50*/  IMAD.WIDE.U32 R2, R5, UR42, R2 ;  /* 0x0000002a05027c25 */ /* 0x000fc8000f8e0002 */
[----:B------:R-:W-:Y:S01]  /*af60*/  VIADD R0, R0, 0x60 ;  /* 0x0000006000007836 */ /* 0x000fe20000000000 */
[----:B------:R-:W-:Y:S01]  /*af70*/  UIMAD UR4, UR4, UR6, URZ ;  /* 0x00000006040472a4 */ /* 0x000fe2000f8e023f */
[----:B------:R-:W-:Y:S02]  /*af80*/  IMAD.MOV.U32 R23, RZ, RZ, R24 ;  /* 0x000000ffff177224 */ /* 0x000fe400078e0018 */
[----:B------:R-:W-:Y:S01]  /*af90*/  IMAD.MOV.U32 R10, RZ, RZ, R21 ;  /* 0x000000ffff0a7224 */ /* 0x000fe200078e0015 */
[----:B------:R-:W-:-:S03]  /*afa0*/  UIMAD UR4, UR42, UR7, UR4 ;  /* 0x000000072a0472a4 */ /* 0x000fc6000f8e0204 */
[----:B------:R-:W-:Y:S02]  /*afb0*/  ULDC.64 UR6, c[0x0][0x318] ;  /* 0x0000c60000067ab9 */ /* 0x000fe40000000a00 */
[----:B------:R-:W-:Y:S02]  /*afc0*/  LEA R16, P0, R2, UR6, 0x1 ;  /* 0x0000000602107c11 */ /* 0x000fe4000f8008ff */
[----:B------:R-:W-:-:S04]  /*afd0*/  IADD3 R17, R3, UR4, RZ ;  /* 0x0000000403117c10 */ /* 0x000fc8000fffe0ff */
[----:B------:R-:W-:Y:S02]  /*afe0*/  LEA.HI.X R17, R2, UR7, R17, 0x1, P0 ;  /* 0x0000000702117c11 */ /* 0x000fe400080f0c11 */
[----:B------:R-:W-:-:S13]  /*aff0*/  ISETP.GT.AND P0, PT, R28, UR48, PT ;  /* 0x000000301c007c0c */ /* 0x000fda000bf04270 */
[----:B0-----:R-:W-:Y:S05]  /*b000*/  @P0 BRA `(.L_x_68) ;  /* 0xfffffff000680947 */ /* 0x001fea000383ffff */
[----:B------:R-:W-:Y:S05]  /*b010*/  BSYNC B0 ;  /* 0x0000000000007941 */ /* 0x000fea0003800000 */
.L_x_55:
[----:B------:R-:W-:-:S13]  /*b020*/  ISETP.NE.AND P0, PT, R36, 0x3, PT ;  /* 0x000000032400780c */ /* 0x000fda0003f05270 */
[----:B------:R-:W-:Y:S05]  /*b030*/  @!P0 BRA `(.L_x_69) ;  /* 0x0000000000048947 */ /* 0x000fea0003800000 */
[----:B------:R-:W-:Y:S01]  /*b040*/  BPT.TRAP 0x1 ;  /* 0x000000040000795c */ /* 0x000fe20000300000 */
.L_x_69:
[C---:B0-----:R-:W-:Y:S01]  /*b050*/  LEA R0, R21.reuse, UR45, 0x3 ;  /* 0x0000002d15007c11 */ /* 0x041fe2000f8e18ff */
[----:B------:R-:W-:Y:S01]  /*b060*/  BSSY B0, `(.L_x_70) ;  /* 0x0000008000007945 */ /* 0x000fe20003800000 */
[----:B------:R-:W-:Y:S01]  /*b070*/  SHF.L.U32 R3, R24, 0x1f, RZ ;  /* 0x0000001f18037819 */ /* 0x000fe200000006ff */
[----:B------:R-:W-:Y:S01]  /*b080*/  IMAD R25, R21, 0x3000, R25 ;  /* 0x0000300015197824 */ /* 0x000fe200078e0219 */
[----:B------:R-:W-:Y:S02]  /*b090*/  MOV R5, 0xffffffa0 ;  /* 0xffffffa000057802 */ /* 0x000fe40000000f00 */
[----:B------:R-:W0:Y:S03]  /*b0a0*/  SYNCS.PHASECHK.TRANS64.TRYWAIT P0, [R0+URZ+0x2a860], R3 ;  /* 0x02a86003000075a7 */ /* 0x000e26000800017f */
[----:B------:R-:W-:-:S04]  /*b0b0*/  IMAD R28, R28, R5, UR43 ;  /* 0x0000002b1c1c7e24 */ /* 0x000fc8000f8e0205 */
[----:B------:R-:W-:Y:S01]  /*b0c0*/  IMAD.IADD R5, R28, 0x1, -R37 ;  /* 0x000000011c057824 */ /* 0x000fe200078e0a25 */
[----:B0-----:R-:W-:Y:S06]  /*b0d0*/  @!P0 BRA `(.L_x_71) ;  /* 0x0000002c002c8947 */ /* 0x001fec0003800000 */
.L_x_151:
[----:B------:R-:W-:Y:S05]  /*b0e0*/  BSYNC B0 ;  /* 0x0000000000007941 */ /* 0x000fea0003800000 */
.L_x_70:
[----:B------:R-:W-:-:S03]  /*b0f0*/  UMOV UR4, 0xffffffff ;  /* 0xffffffff00047882 */ /* 0x000fc60000000000 */
[----:B------:R-:W-:Y:S05]  /*b100*/  BRA.DIV UR4, `(.L_x_72) ;  /* 0x0000002e04347947 */ /* 0x000fea000b800000 */
[----:B0-----:R-:W-:Y:S01]  /*b110*/  SHFL.IDX PT, R3, R17, RZ, 0x181f ;  /* 0x00181fff11037589 */ /* 0x001fe200000e0000 */
[C---:B------:R-:W-:Y:S02]  /*b120*/  LOP3.LUT R4, R29.reuse, 0x1, RZ, 0xc0, !PT ;  /* 0x000000011d047812 */ /* 0x040fe400078ec0ff */
[----:B------:R-:W-:Y:S01]  /*b130*/  LOP3.LUT P0, RZ, R29, 0x2, RZ, 0xc0, !PT ;  /* 0x000000021dff7812 */ /* 0x000fe2000780c0ff */
[----:B------:R-:W0:Y:S01]  /*b140*/  SHFL.IDX PT, R2, R16, RZ, 0x181f ;  /* 0x00181fff10027589 */ /* 0x000e2200000e0000 */
[----:B------:R-:W-:Y:S02]  /*b150*/  ISETP.NE.U32.AND P1, PT, R4, 0x1, PT ;  /* 0x000000010400780c */ /* 0x000fe40003f25070 */
[C---:B------:R-:W-:Y:S01]  /*b160*/  ISETP.LT.OR P3, PT, R5.reuse, 0x1, !P0 ;  /* 0x000000010500780c */ /* 0x040fe20004761670 */
[----:B------:R-:W1:Y:S01]  /*b170*/  SHFL.IDX PT, R6, R17, 0x1, 0x181f ;  /* 0x00381f0011067f89 */ /* 0x000e6200000e0000 */
[----:B------:R-:W-:Y:S02]  /*b180*/  ISETP.LT.OR P2, PT, R5, 0x1, P1 ;  /* 0x000000010500780c */ /* 0x000fe40000f41670 */
[----:B------:R-:W-:Y:S01]  /*b190*/  LEA R4, R25, UR45, 0x1 ;  /* 0x0000002d19047c11 */ /* 0x000fe2000f8e08ff */
[----:B------:R-:W2:Y:S01]  /*b1a0*/  SHFL.IDX PT, R14, R16, 0x1, 0x181f ;  /* 0x00381f00100e7f89 */ /* 0x000ea200000e0000 */
[----:B------:R-:W-:-:S02]  /*b1b0*/  ISETP.LT.OR P4, PT, R5, 0x11, P1 ;  /* 0x000000110500780c */ /* 0x000fc40000f81670 */
[----:B------:R-:W-:Y:S01]  /*b1c0*/  ISETP.LT.OR P5, PT, R5, 0x11, !P0 ;  /* 0x000000110500780c */ /* 0x000fe200047a1670 */
[----:B------:R-:W-:Y:S04]  /*b1d0*/  SHFL.IDX PT, R8, R17, 0x2, 0x181f ;  /* 0x00581f0011087f89 */ /* 0x000fe800000e0000 */
[----:B------:R-:W3:Y:S04]  /*b1e0*/  SHFL.IDX PT, R9, R16, 0x2, 0x181f ;  /* 0x00581f0010097f89 */ /* 0x000ee800000e0000 */
[----:B------:R-:W4:Y:S01]  /*b1f0*/  SHFL.IDX PT, R19, R16, 0x3, 0x181f ;  /* 0x00781f0010137f89 */ /* 0x000f2200000e0000 */
[----:B0-----:R-:W-:-:S03]  /*b200*/  IMAD.WIDE.U32 R2, R30, 0x2, R2 ;  /* 0x000000021e027825 */ /* 0x001fc600078e0002 */
[----:B------:R-:W0:Y:S04]  /*b210*/  SHFL.IDX PT, R10, R17, 0x3, 0x181f ;  /* 0x00781f00110a7f89 */ /* 0x000e2800000e0000 */
[----:B------:R-:W-:Y:S01]  /*b220*/  LDGSTS.E.BYPASS.LTC128B.128 [R4+0x400], desc[UR38][R2.64], !P2 ;  /* 0x0040000002047fae */ /* 0x000fe2000d101d66 */
[----:B------:R-:W-:-:S03]  /*b230*/  ISETP.LT.OR P2, PT, R5, 0x21, P1 ;  /* 0x000000210500780c */ /* 0x000fc60000f41670 */
[----:B------:R-:W5:Y:S04]  /*b240*/  SHFL.IDX PT, R18, R17, 0x4, 0x181f ;  /* 0x00981f0011127f89 */ /* 0x000f6800000e0000 */
[----:B------:R1:W-:Y:S01]  /*b250*/  LDGSTS.E.BYPASS.LTC128B.128 [R4+0x3400], desc[UR38][R2.64+0x80], !P3 ;  /* 0x0340008002047fae */ /* 0x0003e2000d901d66 */
[----:B------:R-:W-:-:S03]  /*b260*/  ISETP.LT.OR P3, PT, R5, 0x21, !P0 ;  /* 0x000000210500780c */ /* 0x000fc60004761670 */
[----:B------:R-:W5:Y:S04]  /*b270*/  SHFL.IDX PT, R23, R16, 0x4, 0x181f ;  /* 0x00981f0010177f89 */ /* 0x000f6800000e0000 */
[----:B------:R-:W0:Y:S01]  /*b280*/  SHFL.IDX PT, R17, R17, 0x5, 0x181f ;  /* 0x00b81f0011117f89 */ /* 0x000e2200000e0000 */
[----:B-1----:R-:W-:Y:S01]  /*b290*/  MOV R3, R6 ;  /* 0x0000000600037202 */ /* 0x002fe20000000f00 */
[----:B--2---:R-:W-:Y:S02]  /*b2a0*/  IMAD.MOV.U32 R2, RZ, RZ, R14 ;  /* 0x000000ffff027224 */ /* 0x004fe400078e000e */
[----:B------:R1:W2:Y:S02]  /*b2b0*/  SHFL.IDX PT, R14, R16, 0x5, 0x181f ;  /* 0x00b81f00100e7f89 */ /* 0x0002a400000e0000 */
[----:B------:R-:W-:-:S04]  /*b2c0*/  IMAD.WIDE.U32 R6, R30, 0x2, R2 ;  /* 0x000000021e067825 */ /* 0x000fc800078e0002 */
[----:B---3--:R-:W-:Y:S01]  /*b2d0*/  IMAD.MOV.U32 R2, RZ, RZ, R9 ;  /* 0x000000ffff027224 */ /* 0x008fe200078e0009 */
[----:B------:R-:W-:Y:S01]  /*b2e0*/  LDGSTS.E.BYPASS.LTC128B.128 [R4+0xc00], desc[UR38][R6.64], !P4 ;  /* 0x00c0000006047fae */ /* 0x000fe2000e101d66 */
[----:B------:R-:W-:Y:S01]  /*b2f0*/  IMAD.MOV.U32 R3, RZ, RZ, R8 ;  /* 0x000000ffff037224 */ /* 0x000fe200078e0008 */
[C---:B------:R-:W-:Y:S01]  /*b300*/  ISETP.LT.OR P4, PT, R5.reuse, 0x31, P1 ;  /* 0x000000310500780c */ /* 0x040fe20000f81670 */
[----:B------:R-:W-:Y:S01]  /*b310*/  IMAD.MOV.U32 R8, RZ, RZ, RZ ;  /* 0x000000ffff087224 */ /* 0x000fe200078e00ff */
[----:B------:R-:W-:Y:S01]  /*b320*/  LDGSTS.E.BYPASS.LTC128B.128 [R4+0x3c00], desc[UR38][R6.64+0x80], !P5 ;  /* 0x03c0008006047fae */ /* 0x000fe2000e901d66 */
[----:B------:R-:W-:Y:S01]  /*b330*/  IMAD.WIDE.U32 R2, R30, 0x2, R2 ;  /* 0x000000021e027825 */ /* 0x000fe200078e0002 */
[----:B------:R-:W-:-:S04]  /*b340*/  ISETP.LT.OR P5, PT, R5, 0x31, !P0 ;  /* 0x000000310500780c */ /* 0x000fc800047a1670 */
[----:B------:R-:W-:Y:S01]  /*b350*/  LDGSTS.E.BYPASS.LTC128B.128 [R4+0x1400], desc[UR38][R2.64], !P2 ;  /* 0x0140000002047fae */ /* 0x000fe2000d101d66 */
[----:B------:R-:W-:-:S03]  /*b360*/  ISETP.LT.OR P2, PT, R5, 0x41, P1 ;  /* 0x000000410500780c */ /* 0x000fc60000f41670 */
[----:B------:R4:W-:Y:S01]  /*b370*/  LDGSTS.E.BYPASS.LTC128B.128 [R4+0x4400], desc[UR38][R2.64+0x80], !P3 ;  /* 0x0440008002047fae */ /* 0x0009e2000d901d66 */
[----:B------:R-:W-:Y:S02]  /*b380*/  ISETP.LT.OR P3, PT, R5, 0x41, !P0 ;  /* 0x000000410500780c */ /* 0x000fe40004761670 */
[----:B----4-:R-:W-:Y:S01]  /*b390*/  MOV R2, R19 ;  /* 0x0000001300027202 */ /* 0x010fe20000000f00 */
[----:B0-----:R-:W-:-:S04]  /*b3a0*/  IMAD.MOV.U32 R3, RZ, RZ, R10 ;  /* 0x000000ffff037224 */ /* 0x001fc800078e000a */
[----:B------:R-:W-:Y:S01]  /*b3b0*/  IMAD.WIDE.U32 R6, R30, 0x2, R2 ;  /* 0x000000021e067825 */ /* 0x000fe200078e0002 */
[----:B-----5:R-:W-:-:S03]  /*b3c0*/  MOV R3, R18 ;  /* 0x0000001200037202 */ /* 0x020fc60000000f00 */
[----:B------:R-:W-:Y:S01]  /*b3d0*/  IMAD.MOV.U32 R2, RZ, RZ, R23 ;  /* 0x000000ffff027224 */ /* 0x000fe200078e0017 */
[----:B------:R1:W-:Y:S03]  /*b3e0*/  LDGSTS.E.BYPASS.LTC128B.128 [R4+0x1c00], desc[UR38][R6.64], !P4 ;  /* 0x01c0000006047fae */ /* 0x0003e6000e101d66 */
[----:B------:R-:W-:Y:S01]  /*b3f0*/  IMAD.WIDE.U32 R2, R30, 0x2, R2 ;  /* 0x000000021e027825 */ /* 0x000fe200078e0002 */
[----:B------:R1:W-:Y:S04]  /*b400*/  LDGSTS.E.BYPASS.LTC128B.128 [R4+0x4c00], desc[UR38][R6.64+0x80], !P5 ;  /* 0x04c0008006047fae */ /* 0x0003e8000e901d66 */
[----:B------:R1:W-:Y:S04]  /*b410*/  LDGSTS.E.BYPASS.LTC128B.128 [R4+0x2400], desc[UR38][R2.64], !P2 ;  /* 0x0240000002047fae */ /* 0x0003e8000d101d66 */
[----:B--2---:R1:W-:Y:S02]  /*b420*/  LDGSTS.E.BYPASS.LTC128B.128 [R4+0x5400], desc[UR38][R2.64+0x80], !P3 ;  /* 0x0540008002047fae */ /* 0x0043e4000d901d66 */
.L_x_165:
[C---:B------:R-:W-:Y:S01]  /*b430*/  ISETP.LT.OR P1, PT, R5.reuse, 0x51, P1 ;  /* 0x000000510500780c */ /* 0x040fe20000f21670 */
[----:B-1----:R-:W-:Y:S01]  /*b440*/  IMAD.MOV.U32 R2, RZ, RZ, R14 ;  /* 0x000000ffff027224 */ /* 0x002fe200078e000e */
[----:B------:R-:W-:Y:S02]  /*b450*/  ISETP.LT.OR P0, PT, R5, 0x51, !P0 ;  /* 0x000000510500780c */ /* 0x000fe40004701670 */
[----:B------:R-:W-:-:S03]  /*b460*/  MOV R3, R17 ;  /* 0x0000001100037202 */ /* 0x000fc60000000f00 */
[----:B------:R-:W-:-:S06]  /*b470*/  IMAD.WIDE.U32 R2, R30, 0x2, R2 ;  /* 0x000000021e027825 */ /* 0x000fcc00078e0002 */
[----:B------:R-:W-:Y:S01]  /*b480*/  @!PT LDS RZ, [RZ] ;  /* 0x00000000fffff984 */ /* 0x000fe20000000800 */
[----:B------:R-:W-:Y:S01]  /*b490*/  @!PT LDS RZ, [RZ] ;  /* 0x00000000fffff984 */ /* 0x000fe20000000800 */
[----:B------:R-:W-:Y:S01]  /*b4a0*/  @!PT LDS RZ, [RZ] ;  /* 0x00000000fffff984 */ /* 0x000fe20000000800 */
[----:B------:R0:W-:Y:S04]  /*b4b0*/  LDGSTS.E.BYPASS.LTC128B.128 [R4+0x2c00], desc[UR38][R2.64], !P1 ;  /* 0x02c0000002047fae */ /* 0x0001e8000c901d66 */
[----:B------:R0:W-:Y:S01]  /*b4c0*/  LDGSTS.E.BYPASS.LTC128B.128 [R4+0x5c00], desc[UR38][R2.64+0x80], !P0 ;  /* 0x05c0008002047fae */ /* 0x0001e2000c101d66 */
[----:B------:R-:W-:Y:S01]  /*b4d0*/  PLOP3.LUT P0, PT, PT, PT, PT, 0x80, 0x0 ;  /* 0x000000000000781c */ /* 0x000fe20003f0f070 */
[----:B------:R-:W-:-:S12]  /*b4e0*/  NOP ;  /* 0x0000000000007918 */ /* 0x000fd80000000000 */
.L_x_73:
        /* <DEDUP_REMOVED lines=10> */
.L_x_74:
[----:B0-----:R-:W-:Y:S01]  /*b590*/  VIADD R2, R21, 0x1 ;  /* 0x0000000115027836 */ /* 0x001fe20000000000 */
[----:B------:R0:W-:Y:S04]  /*b5a0*/  SYNCS.ARRIVE.TRANS64.A1T0 RZ, [R0+URZ+0x2a850], RZ ;  /* 0x02a850ff00ff79a7 */ /* 0x0001e8000810003f */
[----:B------:R-:W-:-:S04]  /*b5b0*/  ISETP.NE.AND P0, PT, R2, 0x2, PT ;  /* 0x000000020200780c */ /* 0x000fc80003f05270 */
[----:B------:R-:W-:Y:S02]  /*b5c0*/  SEL R3, RZ, 0x1, P0 ;  /* 0x00000001ff037807 */ /* 0x000fe40000000000 */
[----:B------:R-:W-:Y:S02]  /*b5d0*/  SEL R2, R2, RZ, P0 ;  /* 0x000000ff02027207 */ /* 0x000fe40000000000 */
[----:B0-----:R-:W-:-:S07]  /*b5e0*/  LOP3.LUT R0, R24, R3, RZ, 0x3c, !PT ;  /* 0x0000000318007212 */ /* 0x001fce00078e3cff */
.L_x_40:
[----:B------:R-:W0:Y:S01]  /*b5f0*/  S2R R4, SR_CgaCtaId ;  /* 0x0000000000047919 */ /* 0x000e220000008800 */
[----:B------:R-:W-:Y:S02]  /*b600*/  MOV R3, 0x400 ;  /* 0x0000040000037802 */ /* 0x000fe40000000f00 */
[----:B------:R-:W-:Y:S02]  /*b610*/  SHF.L.U32 R8, R8, 0x1f, RZ ;  /* 0x0000001f08087819 */ /* 0x000fe400000006ff */
[----:B0-----:R-:W-:-:S04]  /*b620*/  LEA R7, R4, R3, 0x18 ;  /* 0x0000000304077211 */ /* 0x001fc800078ec0ff */
[----:B------:R-:W0:Y:S02]  /*b630*/  SYNCS.PHASECHK.TRANS64.TRYWAIT P0, [R7+URZ+0x2a820], R8 ;  /* 0x02a82008070075a7 */ /* 0x000e24000800017f */
[----:B0-----:R-:W-:Y:S05]  /*b640*/  @!P0 BRA `(.L_x_75) ;  /* 0x0000002c00d88947 */ /* 0x001fea0003800000 */
.L_x_166:
[----:B------:R-:W-:-:S03]  /*b650*/  UMOV UR4, 0xffffffff ;  /* 0xffffffff00047882 */ /* 0x000fc60000000000 */
[----:B------:R-:W-:Y:S05]  /*b660*/  BRA.DIV UR4, `(.L_x_76) ;  /* 0x0000002e04e47947 */ /* 0x000fea000b800000 */
[----:B------:R-:W1:Y:S02]  /*b670*/  S2R R3, SR_TID.X ;  /* 0x0000000000037919 */ /* 0x000e640000002100 */
[----:B-1----:R-:W-:-:S04]  /*b680*/  SHF.R.U32.HI R3, RZ, 0x5, R3 ;  /* 0x00000005ff037819 */ /* 0x002fc80000011603 */
[----:B------:R-:W-:-:S05]  /*b690*/  LOP3.LUT R3, R3, 0x3, RZ, 0xc0, !PT ;  /* 0x0000000303037812 */ /* 0x000fca00078ec0ff */
[----:B------:R1:W2:Y:S02]  /*b6a0*/  SHFL.IDX PT, R14, R3, RZ, 0x1f ;  /* 0x00001fff030e7589 */ /* 0x0002a400000e0000 */
.L_x_169:
[----:B--2---:R-:W-:-:S13]  /*b6b0*/  ISETP.NE.AND P0, PT, R14, RZ, PT ;  /* 0x000000ff0e00720c */ /* 0x004fda0003f05270 */
[----:B------:R-:W-:Y:S05]  /*b6c0*/  @P0 BRA `(.L_x_8) ;  /* 0x0000000000880947 */ /* 0x000fea0003800000 */
[----:B------:R-:W-:-:S03]  /*b6d0*/  UMOV UR4, 0xffffffff ;  /* 0xffffffff00047882 */ /* 0x000fc60000000000 */
[----:B------:R-:W-:Y:S05]  /*b6e0*/  BRA.DIV UR4, `(.L_x_77) ;  /* 0x0000002e04f87947 */ /* 0x000fea000b800000 */
[----:B------:R-:W-:-:S13]  /*b6f0*/  ELECT P6, URZ, PT ;  /* 0x00000000003f782f */ /* 0x000fda00038c0000 */
.L_x_172:
[----:B------:R-:W-:Y:S05]  /*b700*/  @!P6 BRA `(.L_x_8) ;  /* 0x000000000078e947 */ /* 0x000fea0003800000 */
[----:B------:R-:W-:-:S06]  /*b710*/  ULOP3.LUT UR4, UR36, 0x2, URZ, 0xfc, !UPT ;  /* 0x0000000224047892 */ /* 0x000fcc000f8efc3f */
[----:B-1----:R-:W-:-:S05]  /*b720*/  IMAD.U32 R3, RZ, RZ, UR4 ;  /* 0x00000004ff037e24 */ /* 0x002fca000f8e00ff */
[----:B------:R-:W-:-:S13]  /*b730*/  ISETP.NE.AND P0, PT, R3, 0x3, PT ;  /* 0x000000030300780c */ /* 0x000fda0003f05270 */
[----:B------:R-:W-:Y:S05]  /*b740*/  @!P0 BRA `(.L_x_78) ;  /* 0x0000000000048947 */ /* 0x000fea0003800000 */
[----:B------:R-:W-:Y:S01]  /*b750*/  BPT.TRAP 0x1 ;  /* 0x000000040000795c */ /* 0x000fe20000300000 */
.L_x_78:
[C---:B------:R-:W-:Y:S01]  /*b760*/  LEA R5, R2.reuse, R7, 0x3 ;  /* 0x0000000702057211 */ /* 0x040fe200078e18ff */
[----:B------:R-:W-:Y:S01]  /*b770*/  VIADD R2, R2, 0x1 ;  /* 0x0000000102027836 */ /* 0x000fe20000000000 */
[----:B------:R-:W-:-:S04]  /*b780*/  SHF.L.U32 R4, R0, 0x1f, RZ ;  /* 0x0000001f00047819 */ /* 0x000fc800000006ff */
[----:B------:R-:W1:Y:S01]  /*b790*/  SYNCS.PHASECHK.TRANS64.TRYWAIT P1, [R5+URZ+0x2a840], R4 ;  /* 0x02a84004050075a7 */ /* 0x000e62000802017f */
[----:B------:R-:W-:-:S04]  /*b7a0*/  ISETP.NE.AND P2, PT, R2, 0x2, PT ;  /* 0x000000020200780c */ /* 0x000fc80003f45270 */
[----:B------:R-:W-:Y:S01]  /*b7b0*/  SEL R3, RZ, 0x1, P2 ;  /* 0x00000001ff037807 */ /* 0x000fe20001000000 */
[----:B-1----:R-:W-:Y:S08]  /*b7c0*/  @!P1 BRA `(.L_x_79) ;  /* 0x0000002c00e09947 */ /* 0x002ff00003800000 */
.L_x_173:
[----:B------:R-:W-:Y:S02]  /*b7d0*/  SEL R2, R2, RZ, P2 ;  /* 0x000000ff02027207 */ /* 0x000fe40001000000 */
[----:B------:R-:W-:Y:S01]  /*b7e0*/  LOP3.LUT R0, R0, R3, RZ, 0x3c, !PT ;  /* 0x0000000300007212 */ /* 0x000fe200078e3cff */
[----:B------:R-:W-:Y:S06]  /*b7f0*/  @!P0 BRA `(.L_x_80) ;  /* 0x0000000000048947 */ /* 0x000fec0003800000 */
[----:B------:R-:W-:Y:S01]  /*b800*/  BPT.TRAP 0x1 ;  /* 0x000000040000795c */ /* 0x000fe20000300000 */
.L_x_80:
[----:B------:R-:W-:Y:S01]  /*b810*/  IMAD R3, R2, 0x8, R7 ;  /* 0x0000000802037824 */ /* 0x000fe200078e0207 */
[----:B------:R-:W-:-:S04]  /*b820*/  SHF.L.U32 R0, R0, 0x1f, RZ ;  /* 0x0000001f00007819 */ /* 0x000fc800000006ff */
[----:B------:R-:W2:Y:S02]  /*b830*/  SYNCS.PHASECHK.TRANS64.TRYWAIT P1, [R3+URZ+0x2a840], R0 ;  /* 0x02a84000030075a7 */ /* 0x000ea4000802017f */
[----:B--2---:R-:W-:Y:S05]  /*b840*/  @!P1 BRA `(.L_x_81) ;  /* 0x0000002c00d49947 */ /* 0x004fea0003800000 */
.L_x_174:
[----:B------:R-:W-:Y:S05]  /*b850*/  @!P0 BRA `(.L_x_82) ;  /* 0x0000000000048947 */ /* 0x000fea0003800000 */
[----:B------:R-:W-:Y:S01]  /*b860*/  BPT.TRAP 0x1 ;  /* 0x000000040000795c */ /* 0x000fe20000300000 */
.L_x_82:
[----:B------:R-:W3:Y:S02]  /*b870*/  SYNCS.PHASECHK.TRANS64.TRYWAIT P1, [R5+URZ+0x2a860], R4 ;  /* 0x02a86004050075a7 */ /* 0x000ee4000802017f */
[----:B---3--:R-:W-:Y:S05]  /*b880*/  @!P1 BRA `(.L_x_83) ;  /* 0x0000002c00d89947 */ /* 0x008fea0003800000 */
.L_x_175:
[----:B------:R-:W-:Y:S05]  /*b890*/  @!P0 BRA `(.L_x_84) ;  /* 0x0000000000048947 */ /* 0x000fea0003800000 */
[----:B------:R-:W-:Y:S01]  /*b8a0*/  BPT.TRAP 0x1 ;  /* 0x000000040000795c */ /* 0x000fe20000300000 */
.L_x_84:
[----:B----4-:R4:W0:Y:S02]  /*b8b0*/  SYNCS.PHASECHK.TRANS64.TRYWAIT P0, [R3+URZ+0x2a860], R0 ;  /* 0x02a86000030075a7 */ /* 0x010824000800017f */
[----:B0-----:R-:W-:Y:S05]  /*b8c0*/  @!P0 NANOSLEEP.SYNCS 0x989680 ;  /* 0x009896800000895d */ /* 0x001fea0003900000 */
[----:B------:R-:W0:Y:S02]  /*b8d0*/  @!P0 SYNCS.PHASECHK.TRANS64 P0, [R3+URZ+0x2a860], R0 ;  /* 0x02a86000030085a7 */ /* 0x000e24000800007f */
[----:B0-----:R-:W-:Y:S05]  /*b8e0*/  @!P0 BRA `(.L_x_84) ;  /* 0xfffffffc00f08947 */ /* 0x001fea000383ffff */
.L_x_8:
[----:B------:R-:W-:Y:S05]  /*b8f0*/  BSYNC B6 ;  /* 0x0000000000067941 */ /* 0x000fea0003800000 */
.L_x_5:
[----:B------:R-:W-:Y:S05]  /*b900*/  EXIT ;  /* 0x000000000000794d */ /* 0x000fea0003800000 */
.L_x_12:
[----:B0-----:R-:W-:-:S04]  /*b910*/  MOV R0, UR37 ;  /* 0x0000002500007c02 */ /* 0x001fc80008000f00 */
[----:B------:R0:W1:Y:S03]  /*b920*/  SYNCS.PHASECHK.TRANS64.TRYWAIT P0, [R0+URZ+0x2a800], R3 ;  /* 0x02a80003000075a7 */ /* 0x000066000800017f */
[----:B-1----:R-:W-:Y:S05]  /*b930*/  @!P0 NANOSLEEP.SYNCS 0x989680 ;  /* 0x009896800000895d */ /* 0x002fea0003900000 */
[----:B------:R-:W1:Y:S02]  /*b940*/  @!P0 SYNCS.PHASECHK.TRANS64 P0, [R0+URZ+0x2a800], R3 ;  /* 0x02a80003000085a7 */ /* 0x000e64000800007f */
[----:B-1----:R-:W-:Y:S05]  /*b950*/  @!P0 BRA `(.L_x_12) ;  /* 0xfffffffc00ec8947 */ /* 0x002fea000383ffff */
[----:B------:R-:W-:Y:S05]  /*b960*/  BRA `(.L_x_85) ;  /* 0xffffff5400fc7947 */ /* 0x000fea000383ffff */
.L_x_16:
[----:B-1----:R-:W-:-:S04]  /*b970*/  IMAD.U32 R4, RZ, RZ, UR37 ;  /* 0x00000025ff047e24 */ /* 0x002fc8000f8e00ff */
[----:B------:R1:W2:Y:S03]  /*b980*/  SYNCS.PHASECHK.TRANS64.TRYWAIT P1, [R4+URZ+0x2a830], R3 ;  /* 0x02a83003040075a7 */ /* 0x0002a6000802017f */
[----:B--2---:R-:W-:Y:S05]  /*b990*/  @!P1 NANOSLEEP.SYNCS 0x989680 ;  /* 0x009896800000995d */ /* 0x004fea0003900000 */
[----:B------:R-:W2:Y:S02]  /*b9a0*/  @!P1 SYNCS.PHASECHK.TRANS64 P1, [R4+URZ+0x2a830], R3 ;  /* 0x02a83003040095a7 */ /* 0x000ea4000802007f */
[----:B--2---:R-:W-:Y:S05]  /*b9b0*/  @!P1 BRA `(.L_x_16) ;  /* 0xfffffffc00ec9947 */ /* 0x004fea000383ffff */
[----:B------:R-:W-:Y:S05]  /*b9c0*/  BRA `(.L_x_15) ;  /* 0xffffff5800187947 */ /* 0x000fea000383ffff */
.L_x_22:
[----:B-1----:R-:W-:-:S04]  /*b9d0*/  IMAD.U32 R11, RZ, RZ, UR59 ;  /* 0x0000003bff0b7e24 */ /* 0x002fc8000f8e00ff */
[----:B------:R1:W2:Y:S03]  /*b9e0*/  SYNCS.PHASECHK.TRANS64.TRYWAIT P1, [R11+URZ+0x2a830], R10 ;  /* 0x02a8300a0b0075a7 */ /* 0x0002a6000802017f */
[----:B--2---:R-:W-:Y:S05]  /*b9f0*/  @!P1 NANOSLEEP.SYNCS 0x989680 ;  /* 0x009896800000995d */ /* 0x004fea0003900000 */
[----:B------:R-:W2:Y:S02]  /*ba00*/  @!P1 SYNCS.PHASECHK.TRANS64 P1, [R11+URZ+0x2a830], R10 ;  /* 0x02a8300a0b0095a7 */ /* 0x000ea4000802007f */
[----:B--2---:R-:W-:Y:S05]  /*ba10*/  @!P1 BRA `(.L_x_22) ;  /* 0xfffffffc00ec9947 */ /* 0x004fea000383ffff */
[----:B------:R-:W-:Y:S05]  /*ba20*/  BRA `(.L_x_21) ;  /* 0xffffff7c00dc7947 */ /* 0x000fea000383ffff */
.L_x_26:
[----:B---3--:R-:W-:-:S04]  /*ba30*/  MOV R9, UR5 ;  /* 0x0000000500097c02 */ /* 0x008fc80008000f00 */
[----:B------:R3:W4:Y:S03]  /*ba40*/  SYNCS.PHASECHK.TRANS64.TRYWAIT P1, [R9+URZ+0x2a850], R8 ;  /* 0x02a85008090075a7 */ /* 0x000726000802017f */
[----:B----4-:R-:W-:Y:S05]  /*ba50*/  @!P1 NANOSLEEP.SYNCS 0x989680 ;  /* 0x009896800000995d */ /* 0x010fea0003900000 */
[----:B------:R-:W4:Y:S02]  /*ba60*/  @!P1 SYNCS.PHASECHK.TRANS64 P1, [R9+URZ+0x2a850], R8 ;  /* 0x02a85008090095a7 */ /* 0x000f24000802007f */
[----:B----4-:R-:W-:Y:S05]  /*ba70*/  @!P1 BRA `(.L_x_26) ;  /* 0xfffffffc00ec9947 */ /* 0x010fea000383ffff */
[----:B------:R-:W-:Y:S05]  /*ba80*/  BRA `(.L_x_25) ;  /* 0xffffff8400e87947 */ /* 0x000fea000383ffff */
.L_x_33:
[----:B-1----:R-:W-:-:S04]  /*ba90*/  IMAD.U32 R4, RZ, RZ, UR5 ;  /* 0x00000005ff047e24 */ /* 0x002fc8000f8e00ff */
[----:B------:R1:W2:Y:S03]  /*baa0*/  SYNCS.PHASECHK.TRANS64.TRYWAIT P1, [R4+URZ+0x2a850], R7 ;  /* 0x02a85007040075a7 */ /* 0x0002a6000802017f */
[----:B--2---:R-:W-:Y:S05]  /*bab0*/  @!P1 NANOSLEEP.SYNCS 0x989680 ;  /* 0x009896800000995d */ /* 0x004fea0003900000 */
[----:B------:R-:W2:Y:S02]  /*bac0*/  @!P1 SYNCS.PHASECHK.TRANS64 P1, [R4+URZ+0x2a850], R7 ;  /* 0x02a85007040095a7 */ /* 0x000ea4000802007f */
[----:B--2---:R-:W-:Y:S05]  /*bad0*/  @!P1 BRA `(.L_x_33) ;  /* 0xfffffffc00ec9947 */ /* 0x004fea000383ffff */
[----:B------:R-:W-:Y:S05]  /*bae0*/  BRA `(.L_x_32) ;  /* 0xffffffa400087947 */ /* 0x000fea000383ffff */
.L_x_45:
[----:B------:R-:W-:Y:S01]  /*baf0*/  IMAD.MOV.U32 R13, RZ, RZ, R17 ;  /* 0x000000ffff0d7224 */ /* 0x000fe200078e0011 */
[----:B------:R-:W-:Y:S01]  /*bb00*/  MOV R12, RZ ;  /* 0x000000ff000c7202 */ /* 0x000fe20000000f00 */
[----:B------:R-:W-:Y:S02]  /*bb10*/  IMAD.MOV.U32 R11, RZ, RZ, 0x1f ;  /* 0x0000001fff0b7424 */ /* 0x000fe400078e00ff */
[----:B------:R-:W-:-:S07]  /*bb20*/  IMAD.MOV.U32 R15, RZ, RZ, -0x1 ;  /* 0xffffffffff0f7424 */ /* 0x000fce00078e00ff */
[----:B-----5:R-:W-:Y:S05]  /*bb30*/  WARPSYNC.COLLECTIVE R15, `(.L_x_86) ;  /* 0x000000000f087348 */ /* 0x020fea0003c00000 */
[----:B------:R0:W1:Y:S02]  /*bb40*/  SHFL.IDX P6, R14, R13, R12, R11 ;  /* 0x0000000c0d0e7389 */ /* 0x00006400000c000b */
[----:B01---5:R-:W-:Y:S01]  /*bb50*/  ENDCOLLECTIVE ;  /* 0x000000000000791b */ /* 0x023fe20003800000 */
.L_x_86:
[----:B------:R-:W-:Y:S05]  /*bb60*/  BRA `(.L_x_87) ;  /* 0xffffffd000007947 */ /* 0x000fea000383ffff */
.L_x_47:
[----:B0-----:R-:W-:-:S04]  /*bb70*/  MOV R3, UR45 ;  /* 0x0000002d00037c02 */ /* 0x001fc80008000f00 */
[----:B------:R0:W1:Y:S03]  /*bb80*/  SYNCS.PHASECHK.TRANS64.TRYWAIT P0, [R3+URZ+0x2a840], R2 ;  /* 0x02a84002030075a7 */ /* 0x000066000800017f */
[----:B-1----:R-:W-:Y:S05]  /*bb90*/  @!P0 NANOSLEEP.SYNCS 0x989680 ;  /* 0x009896800000895d */ /* 0x002fea0003900000 */
[----:B------:R-:W1:Y:S02]  /*bba0*/  @!P0 SYNCS.PHASECHK.TRANS64 P0, [R3+URZ+0x2a840], R2 ;  /* 0x02a84002030085a7 */ /* 0x000e64000800007f */
[----:B-1----:R-:W-:Y:S05]  /*bbb0*/  @!P0 BRA `(.L_x_47) ;  /* 0xfffffffc00ec8947 */ /* 0x002fea000383ffff */
[----:B------:R-:W-:Y:S05]  /*bbc0*/  BRA `(.L_x_88) ;  /* 0xffffffd400107947 */ /* 0x000fea000383ffff */
.L_x_48:
[----:B------:R-:W-:Y:S01]  /*bbd0*/  BSSY B0, `(.L_x_89) ;  /* 0x0000008000007945 */ /* 0x000fe20003800000 */
[----:B------:R-:W-:Y:S01]  /*bbe0*/  IMAD.MOV.U32 R13, RZ, RZ, R7 ;  /* 0x000000ffff0d7224 */ /* 0x000fe200078e0007 */
[----:B------:R-:W-:Y:S01]  /*bbf0*/  MOV R11, 0x181f ;  /* 0x0000181f000b7802 */ /* 0x000fe20000000f00 */
[----:B------:R-:W-:Y:S02]  /*bc00*/  IMAD.MOV.U32 R12, RZ, RZ, RZ ;  /* 0x000000ffff0c7224 */ /* 0x000fe400078e00ff */
[----:B------:R-:W-:-:S07]  /*bc10*/  IMAD.MOV.U32 R15, RZ, RZ, -0x1 ;  /* 0xffffffffff0f7424 */ /* 0x000fce00078e00ff */
[----:B------:R-:W-:Y:S05]  /*bc20*/  WARPSYNC.COLLECTIVE R15, `(.L_x_90) ;  /* 0x000000000f087348 */ /* 0x000fea0003c00000 */
[----:B------:R0:W1:Y:S02]  /*bc30*/  SHFL.IDX P6, R14, R13, R12, R11 ;  /* 0x0000000c0d0e7389 */ /* 0x00006400000c000b */
[----:B01----:R-:W-:Y:S01]  /*bc40*/  ENDCOLLECTIVE ;  /* 0x000000000000791b */ /* 0x003fe20003800000 */
.L_x_90:
[----:B------:R-:W-:Y:S05]  /*bc50*/  BSYNC B0 ;  /* 0x0000000000007941 */ /* 0x000fea0003800000 */
.L_x_89:
[----:B------:R-:W-:Y:S01]  /*bc60*/  MOV R13, R0 ;  /* 0x00000000000d7202 */ /* 0x000fe20000000f00 */
[----:B------:R-:W-:Y:S01]  /*bc70*/  IMAD.MOV.U32 R12, RZ, RZ, RZ ;  /* 0x000000ffff0c7224 */ /* 0x000fe200078e00ff */
[----:B------:R-:W-:Y:S01]  /*bc80*/  MOV R11, 0x181f ;  /* 0x0000181f000b7802 */ /* 0x000fe20000000f00 */
[----:B------:R-:W-:Y:S01]  /*bc90*/  IMAD.MOV.U32 R15, RZ, RZ, -0x1 ;  /* 0xffffffffff0f7424 */ /* 0x000fe200078e00ff */
[----:B------:R-:W-:Y:S01]  /*bca0*/  @P0 LEA R9, R25, UR45, 0x1 ;  /* 0x0000002d19090c11 */ /* 0x000fe2000f8e08ff */
[----:B------:R-:W-:-:S07]  /*bcb0*/  IMAD.MOV.U32 R3, RZ, RZ, R14 ;  /* 0x000000ffff037224 */ /* 0x000fce00078e000e */
[----:B------:R-:W-:Y:S05]  /*bcc0*/  WARPSYNC.COLLECTIVE R15, `(.L_x_91) ;  /* 0x000000000f087348 */ /* 0x000fea0003c00000 */
[----:B------:R0:W1:Y:S02]  /*bcd0*/  SHFL.IDX P6, R14, R13, R12, R11 ;  /* 0x0000000c0d0e7389 */ /* 0x00006400000c000b */
[----:B01----:R-:W-:Y:S01]  /*bce0*/  ENDCOLLECTIVE ;  /* 0x000000000000791b */ /* 0x003fe20003800000 */
.L_x_91:
[----:B------:R-:W-:Y:S01]  /*bcf0*/  IMAD.MOV.U32 R13, RZ, RZ, R7 ;  /* 0x000000ffff0d7224 */ /* 0x000fe200078e0007 */
[----:B------:R-:W-:Y:S02]  /*bd00*/  MOV R12, 0x1 ;  /* 0x00000001000c7802 */ /* 0x000fe40000000f00 */
[----:B------:R-:W-:-:S07]  /*bd10*/  MOV R2, R14 ;  /* 0x0000000e00027202 */ /* 0x000fce0000000f00 */
[----:B------:R-:W-:Y:S05]  /*bd20*/  WARPSYNC.COLLECTIVE R15, `(.L_x_92) ;  /* 0x000000000f087348 */ /* 0x000fea0003c00000 */
[----:B------:R0:W1:Y:S02]  /*bd30*/  SHFL.IDX P6, R14, R13, R12, R11 ;  /* 0x0000000c0d0e7389 */ /* 0x00006400000c000b */
[----:B01----:R-:W-:Y:S01]  /*bd40*/  ENDCOLLECTIVE ;  /* 0x000000000000791b */ /* 0x003fe20003800000 */
.L_x_92:
[----:B------:R-:W-:-:S05]  /*bd50*/  @P0 IMAD.WIDE.U32 R2, R30, 0x2, R2 ;  /* 0x000000021e020825 */ /* 0x000fca00078e0002 */
[----:B------:R-:W-:Y:S01]  /*bd60*/  @!PT LDS RZ, [RZ] ;  /* 0x00000000fffff984 */ /* 0x000fe20000000800 */
[----:B------:R-:W-:Y:S01]  /*bd70*/  @!PT LDS RZ, [RZ] ;  /* 0x00000000fffff984 */ /* 0x000fe20000000800 */
[----:B------:R-:W-:Y:S01]  /*bd80*/  @!PT LDS RZ, [RZ] ;  /* 0x00000000fffff984 */ /* 0x000fe20000000800 */
[----:B------:R0:W-:Y:S04]  /*bd90*/  @P0 LDGSTS.E.BYPASS.LTC128B.128 [R9+0x18400], desc[UR38][R2.64], !P3 ;  /* 0x1840000002090fae */ /* 0x0001e8000d901d66 */
[----:B------:R0:W-:Y:S01]  /*bda0*/  @P0 LDGSTS.E.BYPASS.LTC128B.128 [R9+0x1b400], desc[UR38][R2.64+0x80], !P2 ;  /* 0x1b40008002090fae */ /* 0x0001e2000d101d66 */
[----:B------:R-:W-:-:S03]  /*bdb0*/  MOV R13, R0 ;  /* 0x00000000000d7202 */ /* 0x000fc60000000f00 */
[----:B------:R0:W-:Y:S01]  /*bdc0*/  @P0 LDGSTS.E.BYPASS.LTC128B.128 [R9+0x1e400], desc[UR38][R2.64+0x100], !P1 ;  /* 0x1e40010002090fae */ /* 0x0001e2000c901d66 */
[----:B------:R-:W-:Y:S01]  /*bdd0*/  ISETP.GE.AND P0, PT, R6, 0x11, PT ;  /* 0x000000110600780c */ /* 0x000fe20003f06270 */
[----:B------:R-:W-:-:S12]  /*bde0*/  IMAD.MOV.U32 R5, RZ, RZ, R14 ;  /* 0x000000ffff057224 */ /* 0x000fd800078e000e */
[----:B0-----:R-:W-:Y:S05]  /*bdf0*/  WARPSYNC.COLLECTIVE R15, `(.L_x_93) ;  /* 0x000000000f087348 */ /* 0x001fea0003c00000 */
[----:B------:R1:W2:Y:S02]  /*be00*/  SHFL.IDX P6, R14, R13, R12, R11 ;  /* 0x0000000c0d0e7389 */ /* 0x0002a400000c000b */
[----:B012---:R-:W-:Y:S01]  /*be10*/  ENDCOLLECTIVE ;  /* 0x000000000000791b */ /* 0x007fe20003800000 */
.L_x_93:
[----:B------:R-:W-:Y:S02]  /*be20*/  @P0 LEA R21, R25, UR45, 0x1 ;  /* 0x0000002d19150c11 */ /* 0x000fe4000f8e08ff */
[----:B------:R-:W-:Y:S01]  /*be30*/  MOV R13, R7 ;  /* 0x00000007000d7202 */ /* 0x000fe20000000f00 */
[----:B------:R-:W-:Y:S02]  /*be40*/  IMAD.MOV.U32 R12, RZ, RZ, 0x2 ;  /* 0x00000002ff0c7424 */ /* 0x000fe400078e00ff */
[----:B------:R-:W-:-:S07]  /*be50*/  IMAD.MOV.U32 R4, RZ, RZ, R14 ;  /* 0x000000ffff047224 */ /* 0x000fce00078e000e */
[----:B------:R-:W-:Y:S05]  /*be60*/  WARPSYNC.COLLECTIVE R15, `(.L_x_94) ;  /* 0x000000000f087348 */ /* 0x000fea0003c00000 */
[----:B------:R0:W1:Y:S02]  /*be70*/  SHFL.IDX P6, R14, R13, R12, R11 ;  /* 0x0000000c0d0e7389 */ /* 0x00006400000c000b */
[----:B01----:R-:W-:Y:S01]  /*be80*/  ENDCOLLECTIVE ;  /* 0x000000000000791b */ /* 0x003fe20003800000 */
.L_x_94:
[----:B------:R-:W-:-:S05]  /*be90*/  @P0 IMAD.WIDE.U32 R4, R30, 0x2, R4 ;  /* 0x000000021e040825 */ /* 0x000fca00078e0004 */
[----:B------:R-:W-:Y:S01]  /*bea0*/  @!PT LDS RZ, [RZ] ;  /* 0x00000000fffff984 */ /* 0x000fe20000000800 */
[----:B------:R-:W-:Y:S01]  /*beb0*/  @!PT LDS RZ, [RZ] ;  /* 0x00000000fffff984 */ /* 0x000fe20000000800 */
[----:B------:R-:W-:Y:S01]  /*bec0*/  @!PT LDS RZ, [RZ] ;  /* 0x00000000fffff984 */ /* 0x000fe20000000800 */
[----:B------:R0:W-:Y:S04]  /*bed0*/  @P0 LDGSTS.E.BYPASS.LTC128B.128 [R21+0x18c00], desc[UR38][R4.64], !P3 ;  /* 0x18c0000004150fae */ /* 0x0001e8000d901d66 */
[----:B------:R0:W-:Y:S01]  /*bee0*/  @P0 LDGSTS.E.BYPASS.LTC128B.128 [R21+0x1bc00], desc[UR38][R4.64+0x80], !P2 ;  /* 0x1bc0008004150fae */ /* 0x0001e2000d101d66 */
[----:B------:R-:W-:-:S03]  /*bef0*/  IMAD.MOV.U32 R13, RZ, RZ, R0 ;  /* 0x000000ffff0d7224 */ /* 0x000fc600078e0000 */
[----:B------:R0:W-:Y:S01]  /*bf00*/  @P0 LDGSTS.E.BYPASS.LTC128B.128 [R21+0x1ec00], desc[UR38][R4.64+0x100], !P1 ;  /* 0x1ec0010004150fae */ /* 0x0001e2000c901d66 */
[----:B------:R-:W-:Y:S02]  /*bf10*/  ISETP.GE.AND P0, PT, R6, 0x21, PT ;  /* 0x000000210600780c */ /* 0x000fe40003f06270 */
[----:B------:R-:W-:-:S11]  /*bf20*/  MOV R8, R14 ;  /* 0x0000000e00087202 */ /* 0x000fd60000000f00 */
[----:B0-----:R-:W-:Y:S05]  /*bf30*/  WARPSYNC.COLLECTIVE R15, `(.L_x_95) ;  /* 0x000000000f087348 */ /* 0x001fea0003c00000 */
[----:B------:R1:W2:Y:S02]  /*bf40*/  SHFL.IDX P6, R14, R13, R12, R11 ;  /* 0x0000000c0d0e7389 */ /* 0x0002a400000c000b */
[----:B012---:R-:W-:Y:S01]  /*bf50*/  ENDCOLLECTIVE ;  /* 0x000000000000791b */ /* 0x007fe20003800000 */
.L_x_95:
[----:B------:R-:W-:Y:S01]  /*bf60*/  IMAD.MOV.U32 R3, RZ, RZ, R8 ;  /* 0x000000ffff037224 */ /* 0x000fe200078e0008 */
[----:B------:R-:W-:Y:S02]  /*bf70*/  @P0 LEA R35, R25, UR45, 0x1 ;  /* 0x0000002d19230c11 */ /* 0x000fe4000f8e08ff */
[----:B------:R-:W-:Y:S01]  /*bf80*/  MOV R13, R7 ;  /* 0x00000007000d7202 */ /* 0x000fe20000000f00 */
[----:B------:R-:W-:Y:S01]  /*bf90*/  IMAD.MOV.U32 R12, RZ, RZ, 0x3 ;  /* 0x00000003ff0c7424 */ /* 0x000fe200078e00ff */
[----:B------:R-:W-:-:S07]  /*bfa0*/  MOV R2, R14 ;  /* 0x0000000e00027202 */ /* 0x000fce0000000f00 */
[----:B------:R-:W-:Y:S05]  /*bfb0*/  WARPSYNC.COLLECTIVE R15, `(.L_x_96) ;  /* 0x000000000f087348 */ /* 0x000fea0003c00000 */
[----:B------:R0:W1:Y:S02]  /*bfc0*/  SHFL.IDX P6, R14, R13, R12, R11 ;  /* 0x0000000c0d0e7389 */ /* 0x00006400000c000b */
[----:B01----:R-:W-:Y:S01]  /*bfd0*/  ENDCOLLECTIVE ;  /* 0x000000000000791b */ /* 0x003fe20003800000 */
.L_x_96:
        /* <DEDUP_REMOVED lines=13> */
.L_x_97:
[----:B------:R-:W-:Y:S02]  /*c0b0*/  MOV R5, R9 ;  /* 0x0000000900057202 */ /* 0x000fe40000000f00 */
[----:B------:R-:W-:Y:S01]  /*c0c0*/  @P0 LEA R9, R25, UR45, 0x1 ;  /* 0x0000002d19090c11 */ /* 0x000fe2000f8e08ff */
[----:B------:R-:W-:Y:S01]  /*c0d0*/  IMAD.MOV.U32 R13, RZ, RZ, R7 ;  /* 0x000000ffff0d7224 */ /* 0x000fe200078e0007 */
[----:B------:R-:W-:Y:S02]  /*c0e0*/  MOV R12, 0x4 ;  /* 0x00000004000c7802 */ /* 0x000fe40000000f00 */
[----:B------:R-:W-:-:S07]  /*c0f0*/  MOV R10, R14 ;  /* 0x0000000e000a7202 */ /* 0x000fce0000000f00 */
[----:B------:R-:W-:Y:S05]  /*c100*/  WARPSYNC.COLLECTIVE R15, `(.L_x_98) ;  /* 0x000000000f087348 */ /* 0x000fea0003c00000 */
[----:B------:R0:W1:Y:S02]  /*c110*/  SHFL.IDX P6, R14, R13, R12, R11 ;  /* 0x0000000c0d0e7389 */ /* 0x00006400000c000b */
[----:B01----:R-:W-:Y:S01]  /*c120*/  ENDCOLLECTIVE ;  /* 0x000000000000791b */ /* 0x003fe20003800000 */
.L_x_98:
[----:B------:R-:W-:-:S04]  /*c130*/  IMAD.MOV.U32 R4, RZ, RZ, R10 ;  /* 0x000000ffff047224 */ /* 0x000fc800078e000a */
[----:B------:R-:W-:-:S05]  /*c140*/  @P0 IMAD.WIDE.U32 R4, R30, 0x2, R4 ;  /* 0x000000021e040825 */ /* 0x000fca00078e0004 */
[----:B------:R-:W-:Y:S01]  /*c150*/  @!PT LDS RZ, [RZ] ;  /* 0x00000000fffff984 */ /* 0x000fe20000000800 */
[----:B------:R-:W-:Y:S01]  /*c160*/  @!PT LDS RZ, [RZ] ;  /* 0x00000000fffff984 */ /* 0x000fe20000000800 */
[----:B------:R-:W-:Y:S01]  /*c170*/  @!PT LDS RZ, [RZ] ;  /* 0x00000000fffff984 */ /* 0x000fe20000000800 */
[----:B------:R0:W-:Y:S01]  /*c180*/  @P0 LDGSTS.E.BYPASS.LTC128B.128 [R9+0x19c00], desc[UR38][R4.64], !P3 ;  /* 0x19c0000004090fae */ /* 0x0001e2000d901d66 */
[----:B------:R-:W-:-:S03]  /*c190*/  MOV R13, R0 ;  /* 0x00000000000d7202 */ /* 0x000fc60000000f00 */
[----:B------:R0:W-:Y:S04]  /*c1a0*/  @P0 LDGSTS.E.BYPASS.LTC128B.128 [R9+0x1cc00], desc[UR38][R4.64+0x80], !P2 ;  /* 0x1cc0008004090fae */ /* 0x0001e8000d101d66 */
[----:B------:R0:W-:Y:S01]  /*c1b0*/  @P0 LDGSTS.E.BYPASS.LTC128B.128 [R9+0x1fc00], desc[UR38][R4.64+0x100], !P1 ;  /* 0x1fc0010004090fae */ /* 0x0001e2000c901d66 */
[----:B------:R-:W-:Y:S01]  /*c1c0*/  ISETP.GE.AND P0, PT, R6, 0x41, PT ;  /* 0x000000410600780c */ /* 0x000fe20003f06270 */
[----:B------:R-:W-:-:S12]  /*c1d0*/  IMAD.MOV.U32 R8, RZ, RZ, R14 ;  /* 0x000000ffff087224 */ /* 0x000fd800078e000e */
[----:B0-----:R-:W-:Y:S05]  /*c1e0*/  WARPSYNC.COLLECTIVE R15, `(.L_x_99) ;  /* 0x000000000f087348 */ /* 0x001fea0003c00000 */
[----:B------:R1:W2:Y:S02]  /*c1f0*/  SHFL.IDX P6, R14, R13, R12, R11 ;  /* 0x0000000c0d0e7389 */ /* 0x0002a400000c000b */
[----:B012---:R-:W-:Y:S01]  /*c200*/  ENDCOLLECTIVE ;  /* 0x000000000000791b */ /* 0x007fe20003800000 */
.L_x_99:
[----:B------:R-:W-:Y:S02]  /*c210*/  MOV R3, R8 ;  /* 0x0000000800037202 */ /* 0x000fe40000000f00 */
[----:B------:R-:W-:Y:S01]  /*c220*/  @P0 LEA R21, R25, UR45, 0x1 ;  /* 0x0000002d19150c11 */ /* 0x000fe2000f8e08ff */
[----:B------:R-:W-:Y:S01]  /*c230*/  IMAD.MOV.U32 R13, RZ, RZ, R7 ;  /* 0x000000ffff0d7224 */ /* 0x000fe200078e0007 */
[----:B------:R-:W-:Y:S01]  /*c240*/  MOV R12, 0x5 ;  /* 0x00000005000c7802 */ /* 0x000fe20000000f00 */
[----:B------:R-:W-:-:S07]  /*c250*/  IMAD.MOV.U32 R2, RZ, RZ, R14 ;  /* 0x000000ffff027224 */ /* 0x000fce00078e000e */
[----:B------:R-:W-:Y:S05]  /*c260*/  WARPSYNC.COLLECTIVE R15, `(.L_x_100) ;  /* 0x000000000f087348 */ /* 0x000fea0003c00000 */
[----:B------:R0:W1:Y:S02]  /*c270*/  SHFL.IDX P6, R14, R13, R12, R11 ;  /* 0x0000000c0d0e7389 */ /* 0x00006400000c000b */
[----:B01----:R-:W-:Y:S01]  /*c280*/  ENDCOLLECTIVE ;  /* 0x000000000000791b */ /* 0x003fe20003800000 */
.L_x_100:
        /* <DEDUP_REMOVED lines=8> */
[----:B------:R-:W-:-:S07]  /*c310*/  IMAD.MOV.U32 R7, RZ, RZ, R14 ;  /* 0x000000ffff077224 */ /* 0x000fce00078e000e */
[----:B0-----:R-:W-:Y:S05]  /*c320*/  WARPSYNC.COLLECTIVE R15, `(.L_x_101) ;  /* 0x000000000f087348 */ /* 0x001fea0003c00000 */
[----:B------:R1:W2:Y:S02]  /*c330*/  SHFL.IDX P6, R14, R13, R12, R11 ;  /* 0x0000000c0d0e7389 */ /* 0x0002a400000c000b */
[----:B012---:R-:W-:Y:S01]  /*c340*/  ENDCOLLECTIVE ;  /* 0x000000000000791b */ /* 0x007fe20003800000 */
.L_x_101:
[----:B------:R-:W-:Y:S05]  /*c350*/  BRA `(.L_x_102) ;  /* 0xffffffd000707947 */ /* 0x000fea000383ffff */
.L_x_51:
[----:B------:R-:W-:Y:S01]  /*c360*/  IMAD.MOV.U32 R13, RZ, RZ, R8 ;  /* 0x000000ffff0d7224 */ /* 0x000fe200078e0008 */
[----:B------:R-:W-:Y:S01]  /*c370*/  MOV R12, RZ ;  /* 0x000000ff000c7202 */ /* 0x000fe20000000f00 */
[----:B------:R-:W-:Y:S01]  /*c380*/  IMAD.MOV.U32 R11, RZ, RZ, 0x181f ;  /* 0x0000181fff0b7424 */ /* 0x000fe200078e00ff */
[----:B------:R-:W-:Y:S02]  /*c390*/  MOV R15, 0xffffffff ;  /* 0xffffffff000f7802 */ /* 0x000fe40000000f00 */
[----:B------:R-:W-:-:S07]  /*c3a0*/  LEA R7, R24, R37, 0x7 ;  /* 0x0000002518077211 */ /* 0x000fce00078e38ff */
[----:B------:R-:W-:Y:S05]  /*c3b0*/  WARPSYNC.COLLECTIVE R15, `(.L_x_103) ;  /* 0x000000000f087348 */ /* 0x000fea0003c00000 */
[----:B------:R0:W1:Y:S02]  /*c3c0*/  SHFL.IDX P6, R14, R13, R12, R11 ;  /* 0x0000000c0d0e7389 */ /* 0x00006400000c000b */
[----:B01----:R-:W-:Y:S01]  /*c3d0*/  ENDCOLLECTIVE ;  /* 0x000000000000791b */ /* 0x003fe20003800000 */
.L_x_103:
[----:B------:R-:W-:Y:S01]  /*c3e0*/  VIADD R5, R7, 0x10 ;  /* 0x0000001007057836 */ /* 0x000fe20000000000 */
[----:B------:R-:W-:Y:S01]  /*c3f0*/  MOV R13, R0 ;  /* 0x00000000000d7202 */ /* 0x000fe20000000f00 */
[----:B------:R-:W-:-:S07]  /*c400*/  IMAD.MOV.U32 R3, RZ, RZ, R14 ;  /* 0x000000ffff037224 */ /* 0x000fce00078e000e */
[----:B------:R-:W-:Y:S05]  /*c410*/  WARPSYNC.COLLECTIVE R15, `(.L_x_104) ;  /* 0x000000000f087348 */ /* 0x000fea0003c00000 */
[----:B------:R0:W1:Y:S02]  /*c420*/  SHFL.IDX P6, R14, R13, R12, R11 ;  /* 0x0000000c0d0e7389 */ /* 0x00006400000c000b */
[----:B01----:R-:W-:Y:S01]  /*c430*/  ENDCOLLECTIVE ;  /* 0x000000000000791b */ /* 0x003fe20003800000 */
.L_x_104:
[----:B------:R-:W-:Y:S02]  /*c440*/  ULDC UR4, c[0x0][0x288] ;  /* 0x0000a20000047ab9 */ /* 0x000fe40000000800 */
[----:B------:R-:W-:-:S05]  /*c450*/  IMAD R6, R6, UR4, RZ ;  /* 0x0000000406067c24 */ /* 0x000fca000f8e02ff */
[----:B------:R-:W-:Y:S02]  /*c460*/  ISETP.GE.AND P1, PT, R7, R6, PT ;  /* 0x000000060700720c */ /* 0x000fe40003f26270 */
[----:B------:R-:W-:Y:S01]  /*c470*/  MOV R13, R8 ;  /* 0x00000008000d7202 */ /* 0x000fe20000000f00 */
[----:B------:R-:W-:-:S10]  /*c480*/  IMAD.MOV.U32 R12, RZ, RZ, 0x1 ;  /* 0x00000001ff0c7424 */ /* 0x000fd400078e00ff */
[----:B------:R-:W-:Y:S01]  /*c490*/  @!P1 LEA R9, R25, UR45, 0x1 ;  /* 0x0000002d19099c11 */ /* 0x000fe2000f8e08ff */
[----:B------:R-:W-:-:S07]  /*c4a0*/  IMAD.MOV.U32 R2, RZ, RZ, R14 ;  /* 0x000000ffff027224 */ /* 0x000fce00078e000e */
[----:B------:R-:W-:Y:S05]  /*c4b0*/  WARPSYNC.COLLECTIVE R15, `(.L_x_105) ;  /* 0x000000000f087348 */ /* 0x000fea0003c00000 */
[----:B------:R0:W1:Y:S02]  /*c4c0*/  SHFL.IDX P6, R14, R13, R12, R11 ;  /* 0x0000000c0d0e7389 */ /* 0x00006400000c000b */
[----:B01----:R-:W-:Y:S01]  /*c4d0*/  ENDCOLLECTIVE ;  /* 0x000000000000791b */ /* 0x003fe20003800000 */
.L_x_105:
[----:B------:R-:W-:-:S05]  /*c4e0*/  @!P1 IMAD.WIDE.U32 R2, R30, 0x2, R2 ;  /* 0x000000021e029825 */ /* 0x000fca00078e0002 */
[----:B------:R-:W-:Y:S01]  /*c4f0*/  @!PT LDS RZ, [RZ] ;  /* 0x00000000fffff984 */ /* 0x000fe20000000800 */
[----:B------:R-:W-:Y:S01]  /*c500*/  @!PT LDS RZ, [RZ] ;  /* 0x00000000fffff984 */ /* 0x000fe20000000800 */
[----:B------:R-:W-:Y:S01]  /*c510*/  @!PT LDS RZ, [RZ] ;  /* 0x00000000fffff984 */ /* 0x000fe20000000800 */
[----:B------:R0:W-:Y:S04]  /*c520*/  @!P1 LDGSTS.E.BYPASS.LTC128B.128 [R9+0xc400], desc[UR38][R2.64], !P3 ;  /* 0x0c40000002099fae */ /* 0x0001e8000d901d66 */
[----:B------:R0:W-:Y:S01]  /*c530*/  @!P1 LDGSTS.E.BYPASS.LTC128B.128 [R9+0x10400], desc[UR38][R2.64+0x80], !P2 ;  /* 0x1040008002099fae */ /* 0x0001e2000d101d66 */
[----:B------:R-:W-:-:S03]  /*c540*/  IMAD.MOV.U32 R13, RZ, RZ, R0 ;  /* 0x000000ffff0d7224 */ /* 0x000fc600078e0000 */
[----:B------:R0:W-:Y:S01]  /*c550*/  @!P1 LDGSTS.E.BYPASS.LTC128B.128 [R9+0x14400], desc[UR38][R2.64+0x100], !P0 ;  /* 0x1440010002099fae */ /* 0x0001e2000c101d66 */
[----:B------:R-:W-:Y:S02]  /*c560*/  ISETP.GE.AND P1, PT, R5, R6, PT ;  /* 0x000000060500720c */ /* 0x000fe40003f26270 */
[----:B------:R-:W-:-:S11]  /*c570*/  MOV R5, R14 ;  /* 0x0000000e00057202 */ /* 0x000fd60000000f00 */
[----:B0-----:R-:W-:Y:S05]  /*c580*/  WARPSYNC.COLLECTIVE R15, `(.L_x_106) ;  /* 0x000000000f087348 */ /* 0x001fea0003c00000 */
[----:B------:R1:W2:Y:S02]  /*c590*/  SHFL.IDX P6, R14, R13, R12, R11 ;  /* 0x0000000c0d0e7389 */ /* 0x0002a400000c000b */
[----:B012---:R-:W-:Y:S01]  /*c5a0*/  ENDCOLLECTIVE ;  /* 0x000000000000791b */ /* 0x007fe20003800000 */
.L_x_106:
[----:B------:R-:W-:Y:S01]  /*c5b0*/  VIADD R3, R7, 0x20 ;  /* 0x0000002007037836 */ /* 0x000fe20000000000 */
[----:B------:R-:W-:Y:S02]  /*c5c0*/  @!P1 LEA R19, R25, UR45, 0x1 ;  /* 0x0000002d19139c11 */ /* 0x000fe4000f8e08ff */
[----:B------:R-:W-:Y:S01]  /*c5d0*/  MOV R13, R8 ;  /* 0x00000008000d7202 */ /* 0x000fe20000000f00 */
[----:B------:R-:W-:Y:S01]  /*c5e0*/  IMAD.MOV.U32 R12, RZ, RZ, 0x2 ;  /* 0x00000002ff0c7424 */ /* 0x000fe200078e00ff */
[----:B------:R-:W-:-:S07]  /*c5f0*/  MOV R4, R14 ;  /* 0x0000000e00047202 */ /* 0x000fce0000000f00 */
[----:B------:R-:W-:Y:S05]  /*c600*/  WARPSYNC.COLLECTIVE R15, `(.L_x_107) ;  /* 0x000000000f087348 */ /* 0x000fea0003c00000 */
[----:B------:R0:W1:Y:S02]  /*c610*/  SHFL.IDX P6, R14, R13, R12, R11 ;  /* 0x0000000c0d0e7389 */ /* 0x00006400000c000b */
[----:B01----:R-:W-:Y:S01]  /*c620*/  ENDCOLLECTIVE ;  /* 0x000000000000791b */ /* 0x003fe20003800000 */
.L_x_107:
        /* <DEDUP_REMOVED lines=13> */
.L_x_108:
        /* <DEDUP_REMOVED lines=8> */
.L_x_109:
        /* <DEDUP_REMOVED lines=13> */
.L_x_110:
        /* <DEDUP_REMOVED lines=8> */
.L_x_111:
        /* <DEDUP_REMOVED lines=13> */
.L_x_112:
        /* <DEDUP_REMOVED lines=8> */
.L_x_113:
        /* <DEDUP_REMOVED lines=13> */
.L_x_114:
        /* <DEDUP_REMOVED lines=8> */
.L_x_115:
        /* <DEDUP_REMOVED lines=13> */
.L_x_116:
[----:B------:R-:W-:Y:S01]  /*cc40*/  @!P1 LEA R9, R25, UR45, 0x1 ;  /* 0x0000002d19099c11 */ /* 0x000fe2000f8e08ff */
[----:B------:R-:W-:Y:S01]  /*cc50*/  IMAD.MOV.U32 R13, RZ, RZ, R8 ;  /* 0x000000ffff0d7224 */ /* 0x000fe200078e0008 */
[----:B------:R-:W-:Y:S02]  /*cc60*/  MOV R12, 0x7 ;  /* 0x00000007000c7802 */ /* 0x000fe40000000f00 */
[----:B------:R-:W-:-:S07]  /*cc70*/  MOV R2, R14 ;  /* 0x0000000e00027202 */ /* 0x000fce0000000f00 */
[----:B------:R-:W-:Y:S05]  /*cc80*/  WARPSYNC.COLLECTIVE R15, `(.L_x_117) ;  /* 0x000000000f087348 */ /* 0x000fea0003c00000 */
[----:B------:R0:W1:Y:S02]  /*cc90*/  SHFL.IDX P6, R14, R13, R12, R11 ;  /* 0x0000000c0d0e7389 */ /* 0x00006400000c000b */
[----:B01----:R-:W-:Y:S01]  /*cca0*/  ENDCOLLECTIVE ;  /* 0x000000000000791b */ /* 0x003fe20003800000 */
.L_x_117:
[----:B------:R-:W-:-:S05]  /*ccb0*/  @!P1 IMAD.WIDE.U32 R2, R30, 0x2, R2 ;  /* 0x000000021e029825 */ /* 0x000fca00078e0002 */
[----:B------:R-:W-:Y:S01]  /*ccc0*/  @!PT LDS RZ, [RZ] ;  /* 0x00000000fffff984 */ /* 0x000fe20000000800 */
[----:B------:R-:W-:Y:S01]  /*ccd0*/  @!PT LDS RZ, [RZ] ;  /* 0x00000000fffff984 */ /* 0x000fe20000000800 */
[----:B------:R-:W-:Y:S01]  /*cce0*/  @!PT LDS RZ, [RZ] ;  /* 0x00000000fffff984 */ /* 0x000fe20000000800 */
[----:B------:R0:W-:Y:S04]  /*ccf0*/  @!P1 LDGSTS.E.BYPASS.LTC128B.128 [R9+0xf400], desc[UR38][R2.64], !P3 ;  /* 0x0f40000002099fae */ /* 0x0001e8000d901d66 */
[----:B------:R0:W-:Y:S01]  /*cd00*/  @!P1 LDGSTS.E.BYPASS.LTC128B.128 [R9+0x13400], desc[UR38][R2.64+0x80], !P2 ;  /* 0x1340008002099fae */ /* 0x0001e2000d101d66 */
[----:B------:R-:W-:-:S03]  /*cd10*/  MOV R13, R0 ;  /* 0x00000000000d7202 */ /* 0x000fc60000000f00 */
[----:B------:R0:W-:Y:S01]  /*cd20*/  @!P1 LDGSTS.E.BYPASS.LTC128B.128 [R9+0x17400], desc[UR38][R2.64+0x100], !P0 ;  /* 0x1740010002099fae */ /* 0x0001e2000c101d66 */
[----:B------:R-:W-:-:S07]  /*cd30*/  IMAD.MOV.U32 R4, RZ, RZ, R14 ;  /* 0x000000ffff047224 */ /* 0x000fce00078e000e */
[----:B0-----:R-:W-:Y:S05]  /*cd40*/  WARPSYNC.COLLECTIVE R15, `(.L_x_118) ;  /* 0x000000000f087348 */ /* 0x001fea0003c00000 */
[----:B------:R1:W2:Y:S02]  /*cd50*/  SHFL.IDX P6, R14, R13, R12, R11 ;  /* 0x0000000c0d0e7389 */ /* 0x0002a400000c000b */
[----:B012---:R-:W-:Y:S01]  /*cd60*/  ENDCOLLECTIVE ;  /* 0x000000000000791b */ /* 0x007fe20003800000 */
.L_x_118:
[----:B------:R-:W-:Y:S05]  /*cd70*/  BRA `(.L_x_119) ;  /* 0xffffffd000547947 */ /* 0x000fea000383ffff */
.L_x_54:
[----:B0-----:R-:W-:-:S04]  /*cd80*/  IMAD.U32 R3, RZ, RZ, UR45 ;  /* 0x0000002dff037e24 */ /* 0x001fc8000f8e00ff */
[----:B------:R0:W1:Y:S03]  /*cd90*/  SYNCS.PHASECHK.TRANS64.TRYWAIT P0, [R3+URZ+0x2a820], R0 ;  /* 0x02a82000030075a7 */ /* 0x000066000800017f */
[----:B-1----:R-:W-:Y:S05]  /*cda0*/  @!P0 NANOSLEEP.SYNCS 0x989680 ;  /* 0x009896800000895d */ /* 0x002fea0003900000 */
[----:B------:R-:W1:Y:S02]  /*cdb0*/  @!P0 SYNCS.PHASECHK.TRANS64 P0, [R3+URZ+0x2a820], R0 ;  /* 0x02a82000030085a7 */ /* 0x000e64000800007f */
[----:B-1----:R-:W-:Y:S05]  /*cdc0*/  @!P0 BRA `(.L_x_54) ;  /* 0xfffffffc00ec8947 */ /* 0x002fea000383ffff */
[----:B------:R-:W-:Y:S05]  /*cdd0*/  BRA `(.L_x_120) ;  /* 0xffffffd0009c7947 */ /* 0x000fea000383ffff */
.L_x_58:
[----:B0-----:R0:W1:Y:S02]  /*cde0*/  SYNCS.PHASECHK.TRANS64.TRYWAIT P0, [R8+URZ+0x2a840], R3 ;  /* 0x02a84003080075a7 */ /* 0x001064000800017f */
[----:B-1----:R-:W-:Y:S05]  /*cdf0*/  @!P0 NANOSLEEP.SYNCS 0x989680 ;  /* 0x009896800000895d */ /* 0x002fea0003900000 */
[----:B------:R-:W1:Y:S02]  /*ce00*/  @!P0 SYNCS.PHASECHK.TRANS64 P0, [R8+URZ+0x2a840], R3 ;  /* 0x02a84003080085a7 */ /* 0x000e64000800007f */
[----:B-1----:R-:W-:Y:S05]  /*ce10*/  @!P0 BRA `(.L_x_58) ;  /* 0xfffffffc00f08947 */ /* 0x002fea000383ffff */
[----:B------:R-:W-:Y:S05]  /*ce20*/  BRA `(.L_x_121) ;  /* 0xffffffd400647947 */ /* 0x000fea000383ffff */
.L_x_59:
[----:B------:R-:W-:Y:S01]  /*ce30*/  BSSY B1, `(.L_x_122) ;  /* 0x0000008000017945 */ /* 0x000fe20003800000 */
[----:B------:R-:W-:Y:S01]  /*ce40*/  MOV R13, R20 ;  /* 0x00000014000d7202 */ /* 0x000fe20000000f00 */
[----:B------:R-:W-:Y:S01]  /*ce50*/  IMAD.MOV.U32 R12, RZ, RZ, RZ ;  /* 0x000000ffff0c7224 */ /* 0x000fe200078e00ff */
[----:B------:R-:W-:Y:S01]  /*ce60*/  MOV R11, 0x181f ;  /* 0x0000181f000b7802 */ /* 0x000fe20000000f00 */
[----:B------:R-:W-:-:S07]  /*ce70*/  IMAD.MOV.U32 R15, RZ, RZ, -0x1 ;  /* 0xffffffffff0f7424 */ /* 0x000fce00078e00ff */
[----:B------:R-:W-:Y:S05]  /*ce80*/  WARPSYNC.COLLECTIVE R15, `(.L_x_123) ;  /* 0x000000000f087348 */ /* 0x000fea0003c00000 */
[----:B------:R0:W1:Y:S02]  /*ce90*/  SHFL.IDX P6, R14, R13, R12, R11 ;  /* 0x0000000c0d0e7389 */ /* 0x00006400000c000b */
[----:B01----:R-:W-:Y:S01]  /*cea0*/  ENDCOLLECTIVE ;  /* 0x000000000000791b */ /* 0x003fe20003800000 */
.L_x_123:
[----:B------:R-:W-:Y:S05]  /*ceb0*/  BSYNC B1 ;  /* 0x0000000000017941 */ /* 0x000fea0003800000 */
.L_x_122:
[----:B------:R-:W-:Y:S01]  /*cec0*/  IMAD.MOV.U32 R13, RZ, RZ, R18 ;  /* 0x000000ffff0d7224 */ /* 0x000fe200078e0012 */
[----:B------:R-:W-:Y:S01]  /*ced0*/  MOV R12, RZ ;  /* 0x000000ff000c7202 */ /* 0x000fe20000000f00 */
[----:B------:R-:W-:Y:S01]  /*cee0*/  IMAD.MOV.U32 R11, RZ, RZ, 0x181f ;  /* 0x0000181fff0b7424 */ /* 0x000fe200078e00ff */
[----:B------:R-:W-:Y:S02]  /*cef0*/  MOV R15, 0xffffffff ;  /* 0xffffffff000f7802 */ /* 0x000fe40000000f00 */
[----:B------:R-:W-:Y:S02]  /*cf00*/  MOV R3, R14 ;  /* 0x0000000e00037202 */ /* 0x000fe40000000f00 */
[----:B------:R-:W-:-:S07]  /*cf10*/  LEA R19, R19, UR45, 0x1 ;  /* 0x0000002d13137c11 */ /* 0x000fce000f8e08ff */
[----:B------:R-:W-:Y:S05]  /*cf20*/  WARPSYNC.COLLECTIVE R15, `(.L_x_124) ;  /* 0x000000000f087348 */ /* 0x000fea0003c00000 */
[----:B------:R0:W1:Y:S02]  /*cf30*/  SHFL.IDX P6, R14, R13, R12, R11 ;  /* 0x0000000c0d0e7389 */ /* 0x00006400000c000b */
[----:B01----:R-:W-:Y:S01]  /*cf40*/  ENDCOLLECTIVE ;  /* 0x000000000000791b */ /* 0x003fe20003800000 */
.L_x_124:
[----:B------:R-:W-:Y:S01]  /*cf50*/  MOV R13, R20 ;  /* 0x00000014000d7202 */ /* 0x000fe20000000f00 */
[----:B------:R-:W-:Y:S01]  /*cf60*/  IMAD.MOV.U32 R12, RZ, RZ, 0x1 ;  /* 0x00000001ff0c7424 */ /* 0x000fe200078e00ff */
[----:B------:R-:W-:-:S13]  /*cf70*/  IADD3 R2, P0, R14, R35, RZ ;  /* 0x000000230e027210 */ /* 0x000fda0007f1e0ff */
[----:B------:R-:W-:Y:S05]  /*cf80*/  WARPSYNC.COLLECTIVE R15, `(.L_x_125) ;  /* 0x000000000f087348 */ /* 0x000fea0003c00000 */
[----:B------:R0:W1:Y:S02]  /*cf90*/  SHFL.IDX P6, R14, R13, R12, R11 ;  /* 0x0000000c0d0e7389 */ /* 0x00006400000c000b */
[----:B01----:R-:W-:Y:S01]  /*cfa0*/  ENDCOLLECTIVE ;  /* 0x000000000000791b */ /* 0x003fe20003800000 */
.L_x_125:
[----:B------:R-:W-:-:S05]  /*cfb0*/  IMAD.X R3, RZ, RZ, R3, P0 ;  /* 0x000000ffff037224 */ /* 0x000fca00000e0603 */
[----:B------:R-:W-:Y:S01]  /*cfc0*/  @!PT LDS RZ, [RZ] ;  /* 0x00000000fffff984 */ /* 0x000fe20000000800 */
[----:B------:R-:W-:Y:S01]  /*cfd0*/  @!PT LDS RZ, [RZ] ;  /* 0x00000000fffff984 */ /* 0x000fe20000000800 */
[----:B------:R-:W-:Y:S01]  /*cfe0*/  @!PT LDS RZ, [RZ] ;  /* 0x00000000fffff984 */ /* 0x000fe20000000800 */
[----:B------:R0:W-:Y:S04]  /*cff0*/  LDGSTS.E.BYPASS.LTC128B.128 [R19+0x18400], desc[UR38][R2.64], !P3 ;  /* 0x1840000002137fae */ /* 0x0001e8000d901d66 */
[----:B------:R0:W-:Y:S01]  /*d000*/  LDGSTS.E.BYPASS.LTC128B.128 [R19+0x1b400], desc[UR38][R2.64+0x80], !P2 ;  /* 0x1b40008002137fae */ /* 0x0001e2000d101d66 */
[----:B------:R-:W-:-:S03]  /*d010*/  IMAD.MOV.U32 R13, RZ, RZ, R18 ;  /* 0x000000ffff0d7224 */ /* 0x000fc600078e0012 */
[----:B------:R0:W-:Y:S01]  /*d020*/  LDGSTS.E.BYPASS.LTC128B.128 [R19+0x1e400], desc[UR38][R2.64+0x100], !P1 ;  /* 0x1e40010002137fae */ /* 0x0001e2000c901d66 */
[----:B------:R-:W-:-:S07]  /*d030*/  MOV R4, R14 ;  /* 0x0000000e00047202 */ /* 0x000fce0000000f00 */
[----:B0-----:R-:W-:Y:S05]  /*d040*/  WARPSYNC.COLLECTIVE R15, `(.L_x_126) ;  /* 0x000000000f087348 */ /* 0x001fea0003c00000 */
[----:B------:R1:W2:Y:S02]  /*d050*/  SHFL.IDX P6, R14, R13, R12, R11 ;  /* 0x0000000c0d0e7389 */ /* 0x0002a400000c000b */
[----:B012---:R-:W-:Y:S01]  /*d060*/  ENDCOLLECTIVE ;  /* 0x000000000000791b */ /* 0x007fe20003800000 */
.L_x_126:
[----:B------:R-:W-:Y:S01]  /*d070*/  IMAD.MOV.U32 R13, RZ, RZ, R20 ;  /* 0x000000ffff0d7224 */ /* 0x000fe200078e0014 */
[----:B------:R-:W-:Y:S02]  /*d080*/  MOV R12, 0x2 ;  /* 0x00000002000c7802 */ /* 0x000fe40000000f00 */
[----:B------:R-:W-:-:S13]  /*d090*/  IADD3 R2, P0, R14, R35, RZ ;  /* 0x000000230e027210 */ /* 0x000fda0007f1e0ff */
[----:B------:R-:W-:Y:S05]  /*d0a0*/  WARPSYNC.COLLECTIVE R15, `(.L_x_127) ;  /* 0x000000000f087348 */ /* 0x000fea0003c00000 */
[----:B------:R0:W1:Y:S02]  /*d0b0*/  SHFL.IDX P6, R14, R13, R12, R11 ;  /* 0x0000000c0d0e7389 */ /* 0x00006400000c000b */
[----:B01----:R-:W-:Y:S01]  /*d0c0*/  ENDCOLLECTIVE ;  /* 0x000000000000791b */ /* 0x003fe20003800000 */
.L_x_127:
[----:B------:R-:W-:-:S05]  /*d0d0*/  IADD3.X R3, RZ, R4, RZ, P0, !PT ;  /* 0x00000004ff037210 */ /* 0x000fca00007fe4ff */
[----:B------:R-:W-:Y:S01]  /*d0e0*/  @!PT LDS RZ, [RZ] ;  /* 0x00000000fffff984 */ /* 0x000fe20000000800 */
[----:B------:R-:W-:Y:S01]  /*d0f0*/  @!PT LDS RZ, [RZ] ;  /* 0x00000000fffff984 */ /* 0x000fe20000000800 */
[----:B------:R-:W-:Y:S01]  /*d100*/  @!PT LDS RZ, [RZ] ;  /* 0x00000000fffff984 */ /* 0x000fe20000000800 */
[----:B------:R0:W-:Y:S04]  /*d110*/  LDGSTS.E.BYPASS.LTC128B.128 [R19+0x18c00], desc[UR38][R2.64], !P3 ;  /* 0x18c0000002137fae */ /* 0x0001e8000d901d66 */
[----:B------:R0:W-:Y:S01]  /*d120*/  LDGSTS.E.BYPASS.LTC128B.128 [R19+0x1bc00], desc[UR38][R2.64+0x80], !P2 ;  /* 0x1bc0008002137fae */ /* 0x0001e2000d101d66 */
[----:B------:R-:W-:-:S03]  /*d130*/  MOV R13, R18 ;  /* 0x00000012000d7202 */ /* 0x000fc60000000f00 */
[----:B------:R0:W-:Y:S01]  /*d140*/  LDGSTS.E.BYPASS.LTC128B.128 [R19+0x1ec00], desc[UR38][R2.64+0x100], !P1 ;  /* 0x1ec0010002137fae */ /* 0x0001e2000c901d66 */
[----:B------:R-:W-:-:S07]  /*d150*/  IMAD.MOV.U32 R5, RZ, RZ, R14 ;  /* 0x000000ffff057224 */ /* 0x000fce00078e000e */
[----:B0-----:R-:W-:Y:S05]  /*d160*/  WARPSYNC.COLLECTIVE R15, `(.L_x_128) ;  /* 0x000000000f087348 */ /* 0x001fea0003c00000 */
[----:B------:R1:W2:Y:S02]  /*d170*/  SHFL.IDX P6, R14, R13, R12, R11 ;  /* 0x0000000c0d0e7389 */ /* 0x0002a400000c000b */
[----:B012---:R-:W-:Y:S01]  /*d180*/  ENDCOLLECTIVE ;  /* 0x000000000000791b */ /* 0x007fe20003800000 */
.L_x_128:
[----:B------:R-:W-:Y:S02]  /*d190*/  IMAD.MOV.U32 R13, RZ, RZ, R20 ;  /* 0x000000ffff0d7224 */ /* 0x000fe400078e0014 */
[----:B------:R-:W-:-:S05]  /*d1a0*/  IMAD.MOV.U32 R12, RZ, RZ, R14 ;  /* 0x000000ffff0c7224 */ /* 0x000fca00078e000e */
[----:B------:R-:W-:Y:S02]  /*d1b0*/  IADD3 R2, P0, R12, R35, RZ ;  /* 0x000000230c027210 */ /* 0x000fe40007f1e0ff */
[----:B------:R-:W-:Y:S02]  /*d1c0*/  MOV R12, 0x3 ;  /* 0x00000003000c7802 */ /* 0x000fe40000000f00 */
[----:B------:R-:W-:-:S09]  /*d1d0*/  IADD3.X R3, RZ, R5, RZ, P0, !PT ;  /* 0x00000005ff037210 */ /* 0x000fd200007fe4ff */
[----:B------:R-:W-:Y:S05]  /*d1e0*/  WARPSYNC.COLLECTIVE R15, `(.L_x_129) ;  /* 0x000000000f087348 */ /* 0x000fea0003c00000 */
[----:B------:R0:W1:Y:S02]  /*d1f0*/  SHFL.IDX P6, R14, R13, R12, R11 ;  /* 0x0000000c0d0e7389 */ /* 0x00006400000c000b */
[----:B01----:R-:W-:Y:S01]  /*d200*/  ENDCOLLECTIVE ;  /* 0x000000000000791b */ /* 0x003fe20003800000 */
.L_x_129:
[----:B------:R-:W-:Y:S01]  /*d210*/  @!PT LDS RZ, [RZ] ;  /* 0x00000000fffff984 */ /* 0x000fe20000000800 */
[----:B------:R-:W-:Y:S01]  /*d220*/  @!PT LDS RZ, [RZ] ;  /* 0x00000000fffff984 */ /* 0x000fe20000000800 */
[----:B------:R-:W-:Y:S01]  /*d230*/  @!PT LDS RZ, [RZ] ;  /* 0x00000000fffff984 */ /* 0x000fe20000000800 */
[----:B------:R-:W-:Y:S04]  /*d240*/  LDGSTS.E.BYPASS.LTC128B.128 [R19+0x19400], desc[UR38][R2.64], !P3 ;  /* 0x1940000002137fae */ /* 0x000fe8000d901d66 */
[----:B------:R-:W-:Y:S04]  /*d250*/  LDGSTS.E.BYPASS.LTC128B.128 [R19+0x1c400], desc[UR38][R2.64+0x80], !P2 ;  /* 0x1c40008002137fae */ /* 0x000fe8000d101d66 */
[----:B------:R0:W-:Y:S01]  /*d260*/  LDGSTS.E.BYPASS.LTC128B.128 [R19+0x1f400], desc[UR38][R2.64+0x100], !P1 ;  /* 0x1f40010002137fae */ /* 0x0001e2000c901d66 */
[----:B------:R-:W-:Y:S01]  /*d270*/  MOV R13, R18 ;  /* 0x00000012000d7202 */ /* 0x000fe20000000f00 */
[----:B0-----:R-:W-:-:S07]  /*d280*/  IMAD.MOV.U32 R3, RZ, RZ, R14 ;  /* 0x000000ffff037224 */ /* 0x001fce00078e000e */
[----:B------:R-:W-:Y:S05]  /*d290*/  WARPSYNC.COLLECTIVE R15, `(.L_x_130) ;  /* 0x000000000f087348 */ /* 0x000fea0003c00000 */
[----:B------:R0:W1:Y:S02]  /*d2a0*/  SHFL.IDX P6, R14, R13, R12, R11 ;  /* 0x0000000c0d0e7389 */ /* 0x00006400000c000b */
[----:B01----:R-:W-:Y:S01]  /*d2b0*/  ENDCOLLECTIVE ;  /* 0x000000000000791b */ /* 0x003fe20003800000 */
.L_x_130:
[----:B------:R-:W-:Y:S01]  /*d2c0*/  MOV R13, R20 ;  /* 0x00000014000d7202 */ /* 0x000fe20000000f00 */
[----:B------:R-:W-:Y:S01]  /*d2d0*/  IMAD.MOV.U32 R12, RZ, RZ, 0x4 ;  /* 0x00000004ff0c7424 */ /* 0x000fe200078e00ff */
[----:B------:R-:W-:-:S13]  /*d2e0*/  IADD3 R2, P0, R14, R35, RZ ;  /* 0x000000230e027210 */ /* 0x000fda0007f1e0ff */
[----:B------:R-:W-:Y:S05]  /*d2f0*/  WARPSYNC.COLLECTIVE R15, `(.L_x_131) ;  /* 0x000000000f087348 */ /* 0x000fea0003c00000 */
[----:B------:R0:W1:Y:S02]  /*d300*/  SHFL.IDX P6, R14, R13, R12, R11 ;  /* 0x0000000c0d0e7389 */ /* 0x00006400000c000b */
[----:B01----:R-:W-:Y:S01]  /*d310*/  ENDCOLLECTIVE ;  /* 0x000000000000791b */ /* 0x003fe20003800000 */
.L_x_131:
        /* <DEDUP_REMOVED lines=12> */
.L_x_132:
[----:B------:R-:W-:Y:S02]  /*d3e0*/  MOV R13, R20 ;  /* 0x00000014000d7202 */ /* 0x000fe40000000f00 */
[----:B------:R-:W-:-:S04]  /*d3f0*/  MOV R12, R14 ;  /* 0x0000000e000c7202 */ /* 0x000fc80000000f00 */
[----:B------:R-:W-:Y:S01]  /*d400*/  IADD3 R2, P0, R12, R35, RZ ;  /* 0x000000230c027210 */ /* 0x000fe20007f1e0ff */
[----:B------:R-:W-:-:S04]  /*d410*/  IMAD.MOV.U32 R12, RZ, RZ, 0x5 ;  /* 0x00000005ff0c7424 */ /* 0x000fc800078e00ff */
[----:B------:R-:W-:-:S08]  /*d420*/  IMAD.X R3, RZ, RZ, R4, P0 ;  /* 0x000000ffff037224 */ /* 0x000fd000000e0604 */
[----:B------:R-:W-:Y:S05]  /*d430*/  WARPSYNC.COLLECTIVE R15, `(.L_x_133) ;  /* 0x000000000f087348 */ /* 0x000fea0003c00000 */
[----:B------:R0:W1:Y:S02]  /*d440*/  SHFL.IDX P6, R14, R13, R12, R11 ;  /* 0x0000000c0d0e7389 */ /* 0x00006400000c000b */
[----:B01----:R-:W-:Y:S01]  /*d450*/  ENDCOLLECTIVE ;  /* 0x000000000000791b */ /* 0x003fe20003800000 */
.L_x_133:
[----:B------:R-:W-:Y:S01]  /*d460*/  @!PT LDS RZ, [RZ] ;  /* 0x00000000fffff984 */ /* 0x000fe20000000800 */
[----:B------:R-:W-:Y:S01]  /*d470*/  @!PT LDS RZ, [RZ] ;  /* 0x00000000fffff984 */ /* 0x000fe20000000800 */
[----:B------:R-:W-:Y:S01]  /*d480*/  @!PT LDS RZ, [RZ] ;  /* 0x00000000fffff984 */ /* 0x000fe20000000800 */
[----:B------:R0:W-:Y:S04]  /*d490*/  LDGSTS.E.BYPASS.LTC128B.128 [R19+0x1a400], desc[UR38][R2.64], !P3 ;  /* 0x1a40000002137fae */ /* 0x0001e8000d901d66 */
[----:B------:R0:W-:Y:S04]  /*d4a0*/  LDGSTS.E.BYPASS.LTC128B.128 [R19+0x1d400], desc[UR38][R2.64+0x80], !P2 ;  /* 0x1d40008002137fae */ /* 0x0001e8000d101d66 */
[----:B------:R0:W-:Y:S01]  /*d4b0*/  LDGSTS.E.BYPASS.LTC128B.128 [R19+0x20400], desc[UR38][R2.64+0x100], !P1 ;  /* 0x2040010002137fae */ /* 0x0001e2000c901d66 */
[----:B------:R-:W-:Y:S01]  /*d4c0*/  IMAD.MOV.U32 R13, RZ, RZ, R18 ;  /* 0x000000ffff0d7224 */ /* 0x000fe200078e0012 */
[----:B------:R-:W-:-:S07]  /*d4d0*/  MOV R20, R14 ;  /* 0x0000000e00147202 */ /* 0x000fce0000000f00 */
[----:B0-----:R-:W-:Y:S05]  /*d4e0*/  WARPSYNC.COLLECTIVE R15, `(.L_x_134) ;  /* 0x000000000f087348 */ /* 0x001fea0003c00000 */
[----:B------:R1:W2:Y:S02]  /*d4f0*/  SHFL.IDX P6, R14, R13, R12, R11 ;  /* 0x0000000c0d0e7389 */ /* 0x0002a400000c000b */
[----:B012---:R-:W-:Y:S01]  /*d500*/  ENDCOLLECTIVE ;  /* 0x000000000000791b */ /* 0x007fe20003800000 */
.L_x_134:
[----:B------:R-:W-:Y:S05]  /*d510*/  BRA `(.L_x_135) ;  /* 0xffffffd000c07947 */ /* 0x000fea000383ffff */
.L_x_64:
[----:B0-----:R0:W2:Y:S02]  /*d520*/  SYNCS.PHASECHK.TRANS64.TRYWAIT P0, [R4+URZ+0x2a860], R3 ;  /* 0x02a86003040075a7 */ /* 0x0010a4000800017f */
[----:B--2---:R-:W-:Y:S05]  /*d530*/  @!P0 NANOSLEEP.SYNCS 0x989680 ;  /* 0x009896800000895d */ /* 0x004fea0003900000 */
[----:B------:R-:W2:Y:S02]  /*d540*/  @!P0 SYNCS.PHASECHK.TRANS64 P0, [R4+URZ+0x2a860], R3 ;  /* 0x02a86003040085a7 */ /* 0x000ea4000800007f */
[----:B--2---:R-:W-:Y:S05]  /*d550*/  @!P0 BRA `(.L_x_64) ;  /* 0xfffffffc00f08947 */ /* 0x004fea000383ffff */
[----:B------:R-:W-:Y:S05]  /*d560*/  BRA `(.L_x_136) ;  /* 0xffffffd4001c7947 */ /* 0x000fea000383ffff */
.L_x_65:
[----:B------:R-:W-:Y:S01]  /*d570*/  BSSY B1, `(.L_x_137) ;  /* 0x0000008000017945 */ /* 0x000fe20003800000 */
[----:B------:R-:W-:Y:S01]  /*d580*/  MOV R13, R17 ;  /* 0x00000011000d7202 */ /* 0x000fe20000000f00 */
[----:B------:R-:W-:Y:S01]  /*d590*/  IMAD.MOV.U32 R12, RZ, RZ, RZ ;  /* 0x000000ffff0c7224 */ /* 0x000fe200078e00ff */
[----:B------:R-:W-:Y:S01]  /*d5a0*/  MOV R11, 0x181f ;  /* 0x0000181f000b7802 */ /* 0x000fe20000000f00 */
[----:B------:R-:W-:-:S07]  /*d5b0*/  IMAD.MOV.U32 R15, RZ, RZ, -0x1 ;  /* 0xffffffffff0f7424 */ /* 0x000fce00078e00ff */
[----:B01----:R-:W-:Y:S05]  /*d5c0*/  WARPSYNC.COLLECTIVE R15, `(.L_x_138) ;  /* 0x000000000f087348 */ /* 0x003fea0003c00000 */
[----:B------:R2:W3:Y:S02]  /*d5d0*/  SHFL.IDX P6, R14, R13, R12, R11 ;  /* 0x0000000c0d0e7389 */ /* 0x0004e400000c000b */
[----:B0123--:R-:W-:Y:S01]  /*d5e0*/  ENDCOLLECTIVE ;  /* 0x000000000000791b */ /* 0x00ffe20003800000 */
.L_x_138:
[----:B------:R-:W-:Y:S05]  /*d5f0*/  BSYNC B1 ;  /* 0x0000000000017941 */ /* 0x000fea0003800000 */
.L_x_137:
        /* <DEDUP_REMOVED lines=9> */
.L_x_139:
[----:B------:R-:W-:Y:S01]  /*d690*/  MOV R13, R17 ;  /* 0x00000011000d7202 */ /* 0x000fe20000000f00 */
[----:B------:R-:W-:Y:S01]  /*d6a0*/  IMAD.MOV.U32 R12, RZ, RZ, 0x1 ;  /* 0x00000001ff0c7424 */ /* 0x000fe200078e00ff */
[----:B------:R-:W-:-:S13]  /*d6b0*/  IADD3 R2, P1, R14, R35, RZ ;  /* 0x000000230e027210 */ /* 0x000fda0007f3e0ff */
[----:B------:R-:W-:Y:S05]  /*d6c0*/  WARPSYNC.COLLECTIVE R15, `(.L_x_140) ;  /* 0x000000000f087348 */ /* 0x000fea0003c00000 */
[----:B------:R0:W1:Y:S02]  /*d6d0*/  SHFL.IDX P6, R14, R13, R12, R11 ;  /* 0x0000000c0d0e7389 */ /* 0x00006400000c000b */
[----:B01----:R-:W-:Y:S01]  /*d6e0*/  ENDCOLLECTIVE ;  /* 0x000000000000791b */ /* 0x003fe20003800000 */
.L_x_140:
[----:B------:R-:W-:Y:S01]  /*d6f0*/  IMAD.X R3, RZ, RZ, R3, P1 ;  /* 0x000000ffff037224 */ /* 0x000fe200008e0603 */
[----:B------:R-:W-:-:S04]  /*d700*/  LOP3.LUT P1, RZ, R29, 0x1, RZ, 0xc0, !PT ;  /* 0x000000011dff7812 */ /* 0x000fc8000782c0ff */
[----:B------:R-:W-:Y:S01]  /*d710*/  ISETP.LT.OR P2, PT, R0, 0x1, !P1 ;  /* 0x000000010000780c */ /* 0x000fe20004f41670 */
[----:B------:R-:W-:-:S12]  /*d720*/  IMAD.MOV.U32 R13, RZ, RZ, R16 ;  /* 0x000000ffff0d7224 */ /* 0x000fd800078e0010 */
[----:B------:R-:W-:Y:S01]  /*d730*/  @!PT LDS RZ, [RZ] ;  /* 0x00000000fffff984 */ /* 0x000fe20000000800 */
[----:B------:R-:W-:Y:S01]  /*d740*/  @!PT LDS RZ, [RZ] ;  /* 0x00000000fffff984 */ /* 0x000fe20000000800 */
[----:B------:R-:W-:Y:S01]  /*d750*/  @!PT LDS RZ, [RZ] ;  /* 0x00000000fffff984 */ /* 0x000fe20000000800 */
[----:B------:R0:W-:Y:S01]  /*d760*/  LDGSTS.E.BYPASS.LTC128B.128 [R5+0x400], desc[UR38][R2.64], !P2 ;  /* 0x0040000002057fae */ /* 0x0001e2000d101d66 */
[----:B------:R-:W-:Y:S02]  /*d770*/  ISETP.LT.OR P2, PT, R0, 0x1, !P0 ;  /* 0x000000010000780c */ /* 0x000fe40004741670 */
[----:B------:R-:W-:-:S11]  /*d780*/  MOV R8, R14 ;  /* 0x0000000e00087202 */ /* 0x000fd60000000f00 */
[----:B0-----:R-:W-:Y:S05]  /*d790*/  WARPSYNC.COLLECTIVE R15, `(.L_x_141) ;  /* 0x000000000f087348 */ /* 0x001fea0003c00000 */
[----:B------:R1:W2:Y:S02]  /*d7a0*/  SHFL.IDX P6, R14, R13, R12, R11 ;  /* 0x0000000c0d0e7389 */ /* 0x0002a400000c000b */
[----:B012---:R-:W-:Y:S01]  /*d7b0*/  ENDCOLLECTIVE ;  /* 0x000000000000791b */ /* 0x007fe20003800000 */
.L_x_141:
[----:B------:R-:W-:Y:S01]  /*d7c0*/  @!PT LDS RZ, [RZ] ;  /* 0x00000000fffff984 */ /* 0x000fe20000000800 */
[----:B------:R-:W-:Y:S01]  /*d7d0*/  @!PT LDS RZ, [RZ] ;  /* 0x00000000fffff984 */ /* 0x000fe20000000800 */
[----:B------:R-:W-:Y:S01]  /*d7e0*/  @!PT LDS RZ, [RZ] ;  /* 0x00000000fffff984 */ /* 0x000fe20000000800 */
[----:B------:R0:W-:Y:S01]  /*d7f0*/  LDGSTS.E.BYPASS.LTC128B.128 [R5+0x3400], desc[UR38][R2.64+0x80], !P2 ;  /* 0x0340008002057fae */ /* 0x0001e2000d101d66 */
[----:B------:R-:W-:Y:S01]  /*d800*/  IMAD.MOV.U32 R13, RZ, RZ, R17 ;  /* 0x000000ffff0d7224 */ /* 0x000fe200078e0011 */
[----:B------:R-:W-:Y:S02]  /*d810*/  MOV R12, 0x2 ;  /* 0x00000002000c7802 */ /* 0x000fe40000000f00 */
[----:B0-----:R-:W-:-:S13]  /*d820*/  IADD3 R2, P2, R14, R35, RZ ;  /* 0x000000230e027210 */ /* 0x001fda0007f5e0ff */
[----:B------:R-:W-:Y:S05]  /*d830*/  WARPSYNC.COLLECTIVE R15, `(.L_x_142) ;  /* 0x000000000f087348 */ /* 0x000fea0003c00000 */
[----:B------:R0:W1:Y:S02]  /*d840*/  SHFL.IDX P6, R14, R13, R12, R11 ;  /* 0x0000000c0d0e7389 */ /* 0x00006400000c000b */
[----:B01----:R-:W-:Y:S01]  /*d850*/  ENDCOLLECTIVE ;  /* 0x000000000000791b */ /* 0x003fe20003800000 */
.L_x_142:
[----:B------:R-:W-:Y:S02]  /*d860*/  IADD3.X R3, RZ, R8, RZ, P2, !PT ;  /* 0x00000008ff037210 */ /* 0x000fe400017fe4ff */
[----:B------:R-:W-:Y:S02]  /*d870*/  ISETP.LT.OR P2, PT, R0, 0x11, !P1 ;  /* 0x000000110000780c */ /* 0x000fe40004f41670 */
[----:B------:R-:W-:-:S11]  /*d880*/  MOV R13, R16 ;  /* 0x00000010000d7202 */ /* 0x000fd60000000f00 */
[----:B------:R-:W-:Y:S01]  /*d890*/  @!PT LDS RZ, [RZ] ;  /* 0x00000000fffff984 */ /* 0x000fe20000000800 */
[----:B------:R-:W-:Y:S01]  /*d8a0*/  @!PT LDS RZ, [RZ] ;  /* 0x00000000fffff984 */ /* 0x000fe20000000800 */
[----:B------:R-:W-:Y:S01]  /*d8b0*/  @!PT LDS RZ, [RZ] ;  /* 0x00000000fffff984 */ /* 0x000fe20000000800 */
[----:B------:R0:W-:Y:S01]  /*d8c0*/  LDGSTS.E.BYPASS.LTC128B.128 [R5+0xc00], desc[UR38][R2.64], !P2 ;  /* 0x00c0000002057fae */ /* 0x0001e2000d101d66 */
[----:B------:R-:W-:Y:S01]  /*d8d0*/  ISETP.LT.OR P2, PT, R0, 0x11, !P0 ;  /* 0x000000110000780c */ /* 0x000fe20004741670 */
[----:B------:R-:W-:-:S12]  /*d8e0*/  IMAD.MOV.U32 R8, RZ, RZ, R14 ;  /* 0x000000ffff087224 */ /* 0x000fd800078e000e */
[----:B0-----:R-:W-:Y:S05]  /*d8f0*/  WARPSYNC.COLLECTIVE R15, `(.L_x_143) ;  /* 0x000000000f087348 */ /* 0x001fea0003c00000 */
[----:B------:R1:W2:Y:S02]  /*d900*/  SHFL.IDX P6, R14, R13, R12, R11 ;  /* 0x0000000c0d0e7389 */ /* 0x0002a400000c000b */
[----:B012---:R-:W-:Y:S01]  /*d910*/  ENDCOLLECTIVE ;  /* 0x000000000000791b */ /* 0x007fe20003800000 */
.L_x_143:
[----:B------:R-:W-:Y:S01]  /*d920*/  @!PT LDS RZ, [RZ] ;  /* 0x00000000fffff984 */ /* 0x000fe20000000800 */
[----:B------:R-:W-:Y:S01]  /*d930*/  @!PT LDS RZ, [RZ] ;  /* 0x00000000fffff984 */ /* 0x000fe20000000800 */
[----:B------:R-:W-:Y:S01]  /*d940*/  @!PT LDS RZ, [RZ] ;  /* 0x00000000fffff984 */ /* 0x000fe20000000800 */
[----:B------:R0:W-:Y:S01]  /*d950*/  LDGSTS.E.BYPASS.LTC128B.128 [R5+0x3c00], desc[UR38][R2.64+0x80], !P2 ;  /* 0x03c0008002057fae */ /* 0x0001e2000d101d66 */
[----:B------:R-:W-:Y:S01]  /*d960*/  MOV R13, R17 ;  /* 0x00000011000d7202 */ /* 0x000fe20000000f00 */
[----:B------:R-:W-:Y:S01]  /*d970*/  IMAD.MOV.U32 R12, RZ, RZ, 0x3 ;  /* 0x00000003ff0c7424 */ /* 0x000fe200078e00ff */
[----:B0-----:R-:W-:-:S13]  /*d980*/  IADD3 R2, P2, R14, R35, RZ ;  /* 0x000000230e027210 */ /* 0x001fda0007f5e0ff */
[----:B------:R-:W-:Y:S05]  /*d990*/  WARPSYNC.COLLECTIVE R15, `(.L_x_144) ;  /* 0x000000000f087348 */ /* 0x000fea0003c00000 */
[----:B------:R0:W1:Y:S02]  /*d9a0*/  SHFL.IDX P6, R14, R13, R12, R11 ;  /* 0x0000000c0d0e7389 */ /* 0x00006400000c000b */
[----:B01----:R-:W-:Y:S01]  /*d9b0*/  ENDCOLLECTIVE ;  /* 0x000000000000791b */ /* 0x003fe20003800000 */
.L_x_144:
[----:B------:R-:W-:Y:S01]  /*d9c0*/  IMAD.X R3, RZ, RZ, R8, P2 ;  /* 0x000000ffff037224 */ /* 0x000fe200010e0608 */
        /* <DEDUP_REMOVED lines=11> */
.L_x_145:
        /* <DEDUP_REMOVED lines=10> */
.L_x_146:
        /* <DEDUP_REMOVED lines=12> */
.L_x_147:
        /* <DEDUP_REMOVED lines=10> */
.L_x_148:
        /* <DEDUP_REMOVED lines=12> */
.L_x_149:
[----:B------:R-:W-:Y:S01]  /*dd40*/  @!PT LDS RZ, [RZ] ;  /* 0x00000000fffff984 */ /* 0x000fe20000000800 */
[----:B------:R-:W-:Y:S01]  /*dd50*/  @!PT LDS RZ, [RZ] ;  /* 0x00000000fffff984 */ /* 0x000fe20000000800 */
[----:B------:R-:W-:Y:S01]  /*dd60*/  @!PT LDS RZ, [RZ] ;  /* 0x00000000fffff984 */ /* 0x000fe20000000800 */
[----:B------:R1:W-:Y:S01]  /*dd70*/  LDGSTS.E.BYPASS.LTC128B.128 [R5+0x5400], desc[UR38][R2.64+0x80], !P2 ;  /* 0x0540008002057fae */ /* 0x0003e2000d101d66 */
[----:B------:R-:W-:Y:S05]  /*dd80*/  BRA `(.L_x_150) ;  /* 0xffffffcc00d87947 */ /* 0x000fea000383ffff */
.L_x_71:
[----:B0-----:R0:W1:Y:S02]  /*dd90*/  SYNCS.PHASECHK.TRANS64.TRYWAIT P0, [R0+URZ+0x2a860], R3 ;  /* 0x02a86003000075a7 */ /* 0x001064000800017f */
[----:B-1----:R-:W-:Y:S05]  /*dda0*/  @!P0 NANOSLEEP.SYNCS 0x989680 ;  /* 0x009896800000895d */ /* 0x002fea0003900000 */
[----:B------:R-:W1:Y:S02]  /*ddb0*/  @!P0 SYNCS.PHASECHK.TRANS64 P0, [R0+URZ+0x2a860], R3 ;  /* 0x02a86003000085a7 */ /* 0x000e64000800007f */
[----:B-1----:R-:W-:Y:S05]  /*ddc0*/  @!P0 BRA `(.L_x_71) ;  /* 0xfffffffc00f08947 */ /* 0x002fea000383ffff */
[----:B------:R-:W-:Y:S05]  /*ddd0*/  BRA `(.L_x_151) ;  /* 0xffffffd000c07947 */ /* 0x000fea000383ffff */
.L_x_72:
[----:B------:R-:W-:Y:S01]  /*dde0*/  BSSY B0, `(.L_x_152) ;  /* 0x0000008000007945 */ /* 0x000fe20003800000 */
[----:B------:R-:W-:Y:S01]  /*ddf0*/  MOV R13, R17 ;  /* 0x00000011000d7202 */ /* 0x000fe20000000f00 */
[----:B------:R-:W-:Y:S01]  /*de00*/  IMAD.MOV.U32 R12, RZ, RZ, RZ ;  /* 0x000000ffff0c7224 */ /* 0x000fe200078e00ff */
[----:B------:R-:W-:Y:S01]  /*de10*/  MOV R11, 0x181f ;  /* 0x0000181f000b7802 */ /* 0x000fe20000000f00 */
[----:B------:R-:W-:-:S07]  /*de20*/  IMAD.MOV.U32 R15, RZ, RZ, -0x1 ;  /* 0xffffffffff0f7424 */ /* 0x000fce00078e00ff */
[----:B0-----:R-:W-:Y:S05]  /*de30*/  WARPSYNC.COLLECTIVE R15, `(.L_x_153) ;  /* 0x000000000f087348 */ /* 0x001fea0003c00000 */
[----:B------:R1:W2:Y:S02]  /*de40*/  SHFL.IDX P6, R14, R13, R12, R11 ;  /* 0x0000000c0d0e7389 */ /* 0x0002a400000c000b */
[----:B012---:R-:W-:Y:S01]  /*de50*/  ENDCOLLECTIVE ;  /* 0x000000000000791b */ /* 0x007fe20003800000 */
.L_x_153:
[----:B------:R-:W-:Y:S05]  /*de60*/  BSYNC B0 ;  /* 0x0000000000007941 */ /* 0x000fea0003800000 */
.L_x_152:
[----:B------:R-:W-:Y:S01]  /*de70*/  IMAD.MOV.U32 R13, RZ, RZ, R16 ;  /* 0x000000ffff0d7224 */ /* 0x000fe200078e0010 */
[----:B------:R-:W-:Y:S01]  /*de80*/  MOV R12, RZ ;  /* 0x000000ff000c7202 */ /* 0x000fe20000000f00 */
[----:B------:R-:W-:Y:S01]  /*de90*/  IMAD.MOV.U32 R11, RZ, RZ, 0x181f ;  /* 0x0000181fff0b7424 */ /* 0x000fe200078e00ff */
[----:B------:R-:W-:Y:S02]  /*dea0*/  MOV R15, 0xffffffff ;  /* 0xffffffff000f7802 */ /* 0x000fe40000000f00 */
[----:B------:R-:W-:Y:S02]  /*deb0*/  MOV R3, R14 ;  /* 0x0000000e00037202 */ /* 0x000fe40000000f00 */
[----:B------:R-:W-:-:S07]  /*dec0*/  LOP3.LUT R4, R29, 0x1, RZ, 0xc0, !PT ;  /* 0x000000011d047812 */ /* 0x000fce00078ec0ff */
[----:B------:R-:W-:Y:S05]  /*ded0*/  WARPSYNC.COLLECTIVE R15, `(.L_x_154) ;  /* 0x000000000f087348 */ /* 0x000fea0003c00000 */
[----:B------:R0:W1:Y:S02]  /*dee0*/  SHFL.IDX P6, R14, R13, R12, R11 ;  /* 0x0000000c0d0e7389 */ /* 0x00006400000c000b */
[----:B01----:R-:W-:Y:S01]  /*def0*/  ENDCOLLECTIVE ;  /* 0x000000000000791b */ /* 0x003fe20003800000 */
.L_x_154:
[----:B------:R-:W-:Y:S02]  /*df00*/  LOP3.LUT P0, RZ, R29, 0x2, RZ, 0xc0, !PT ;  /* 0x000000021dff7812 */ /* 0x000fe4000780c0ff */
[----:B------:R-:W-:Y:S02]  /*df10*/  ISETP.NE.U32.AND P1, PT, R4, 0x1, PT ;  /* 0x000000010400780c */ /* 0x000fe40003f25070 */
[C---:B------:R-:W-:Y:S02]  /*df20*/  ISETP.LT.OR P3, PT, R5.reuse, 0x1, !P0 ;  /* 0x000000010500780c */ /* 0x040fe40004761670 */
[----:B------:R-:W-:Y:S02]  /*df30*/  ISETP.LT.OR P2, PT, R5, 0x1, P1 ;  /* 0x000000010500780c */ /* 0x000fe40000f41670 */
[----:B------:R-:W-:Y:S02]  /*df40*/  LEA R4, R25, UR45, 0x1 ;  /* 0x0000002d19047c11 */ /* 0x000fe4000f8e08ff */
[----:B------:R-:W-:Y:S01]  /*df50*/  MOV R13, R17 ;  /* 0x00000011000d7202 */ /* 0x000fe20000000f00 */
[----:B------:R-:W-:-:S02]  /*df60*/  IMAD.MOV.U32 R12, RZ, RZ, 0x1 ;  /* 0x00000001ff0c7424 */ /* 0x000fc400078e00ff */
[----:B------:R-:W-:-:S07]  /*df70*/  IMAD.MOV.U32 R2, RZ, RZ, R14 ;  /* 0x000000ffff027224 */ /* 0x000fce00078e000e */
[----:B------:R-:W-:Y:S05]  /*df80*/  WARPSYNC.COLLECTIVE R15, `(.L_x_155) ;  /* 0x000000000f087348 */ /* 0x000fea0003c00000 */
[----:B------:R0:W1:Y:S02]  /*df90*/  SHFL.IDX P6, R14, R13, R12, R11 ;  /* 0x0000000c0d0e7389 */ /* 0x00006400000c000b */
[----:B01----:R-:W-:Y:S01]  /*dfa0*/  ENDCOLLECTIVE ;  /* 0x000000000000791b */ /* 0x003fe20003800000 */
.L_x_155:
[----:B------:R-:W-:-:S05]  /*dfb0*/  IMAD.WIDE.U32 R2, R30, 0x2, R2 ;  /* 0x000000021e027825 */ /* 0x000fca00078e0002 */
[----:B------:R-:W-:Y:S01]  /*dfc0*/  @!PT LDS RZ, [RZ] ;  /* 0x00000000fffff984 */ /* 0x000fe20000000800 */
[----:B------:R-:W-:Y:S01]  /*dfd0*/  @!PT LDS RZ, [RZ] ;  /* 0x00000000fffff984 */ /* 0x000fe20000000800 */
[----:B------:R-:W-:Y:S01]  /*dfe0*/  @!PT LDS RZ, [RZ] ;  /* 0x00000000fffff984 */ /* 0x000fe20000000800 */
[----:B------:R0:W-:Y:S01]  /*dff0*/  LDGSTS.E.BYPASS.LTC128B.128 [R4+0x400], desc[UR38][R2.64], !P2 ;  /* 0x0040000002047fae */ /* 0x0001e2000d101d66 */
[----:B------:R-:W-:-:S03]  /*e000*/  ISETP.LT.OR P2, PT, R5, 0x11, P1 ;  /* 0x000000110500780c */ /* 0x000fc60000f41670 */
[----:B------:R0:W-:Y:S01]  /*e010*/  LDGSTS.E.BYPASS.LTC128B.128 [R4+0x3400], desc[UR38][R2.64+0x80], !P3 ;  /* 0x0340008002047fae */ /* 0x0001e2000d901d66 */
[----:B------:R-:W-:Y:S01]  /*e020*/  ISETP.LT.OR P3, PT, R5, 0x11, !P0 ;  /* 0x000000110500780c */ /* 0x000fe20004761670 */
[----:B------:R-:W-:Y:S01]  /*e030*/  IMAD.MOV.U32 R13, RZ, RZ, R16 ;  /* 0x000000ffff0d7224 */ /* 0x000fe200078e0010 */
[----:B------:R-:W-:-:S11]  /*e040*/  MOV R6, R14 ;  /* 0x0000000e00067202 */ /* 0x000fd60000000f00 */
[----:B0-----:R-:W-:Y:S05]  /*e050*/  WARPSYNC.COLLECTIVE R15, `(.L_x_156) ;  /* 0x000000000f087348 */ /* 0x001fea0003c00000 */
[----:B------:R1:W2:Y:S02]  /*e060*/  SHFL.IDX P6, R14, R13, R12, R11 ;  /* 0x0000000c0d0e7389 */ /* 0x0002a400000c000b */
[----:B012---:R-:W-:Y:S01]  /*e070*/  ENDCOLLECTIVE ;  /* 0x000000000000791b */ /* 0x007fe20003800000 */
.L_x_156:
[----:B------:R-:W-:Y:S01]  /*e080*/  IMAD.MOV.U32 R3, RZ, RZ, R6 ;  /* 0x000000ffff037224 */ /* 0x000fe200078e0006 */
[----:B------:R-:W-:Y:S01]  /*e090*/  MOV R13, R17 ;  /* 0x00000011000d7202 */ /* 0x000fe20000000f00 */
[----:B------:R-:W-:Y:S01]  /*e0a0*/  IMAD.MOV.U32 R12, RZ, RZ, 0x2 ;  /* 0x00000002ff0c7424 */ /* 0x000fe200078e00ff */
[----:B------:R-:W-:-:S07]  /*e0b0*/  MOV R2, R14 ;  /* 0x0000000e00027202 */ /* 0x000fce0000000f00 */
[----:B------:R-:W-:Y:S05]  /*e0c0*/  WARPSYNC.COLLECTIVE R15, `(.L_x_157) ;  /* 0x000000000f087348 */ /* 0x000fea0003c00000 */
[----:B------:R0:W1:Y:S02]  /*e0d0*/  SHFL.IDX P6, R14, R13, R12, R11 ;  /* 0x0000000c0d0e7389 */ /* 0x00006400000c000b */
[----:B01----:R-:W-:Y:S01]  /*e0e0*/  ENDCOLLECTIVE ;  /* 0x000000000000791b */ /* 0x003fe20003800000 */
.L_x_157:
        /* <DEDUP_REMOVED lines=13> */
.L_x_158:
[----:B------:R-:W-:Y:S01]  /*e1c0*/  MOV R3, R8 ;  /* 0x0000000800037202 */ /* 0x000fe20000000f00 */
[----:B------:R-:W-:Y:S02]  /*e1d0*/  IMAD.MOV.U32 R8, RZ, RZ, RZ ;  /* 0x000000ffff087224 */ /* 0x000fe400078e00ff */
[----:B------:R-:W-:Y:S01]  /*e1e0*/  IMAD.MOV.U32 R13, RZ, RZ, R17 ;  /* 0x000000ffff0d7224 */ /* 0x000fe200078e0011 */
[----:B------:R-:W-:Y:S02]  /*e1f0*/  MOV R12, 0x3 ;  /* 0x00000003000c7802 */ /* 0x000fe40000000f00 */
[----:B------:R-:W-:-:S07]  /*e200*/  MOV R9, R14 ;  /* 0x0000000e00097202 */ /* 0x000fce0000000f00 */
[----:B------:R-:W-:Y:S05]  /*e210*/  WARPSYNC.COLLECTIVE R15, `(.L_x_159) ;  /* 0x000000000f087348 */ /* 0x000fea0003c00000 */
[----:B------:R0:W1:Y:S02]  /*e220*/  SHFL.IDX P6, R14, R13, R12, R11 ;  /* 0x0000000c0d0e7389 */ /* 0x00006400000c000b */
[----:B01----:R-:W-:Y:S01]  /*e230*/  ENDCOLLECTIVE ;  /* 0x000000000000791b */ /* 0x003fe20003800000 */
.L_x_159:
[----:B------:R-:W-:-:S04]  /*e240*/  IMAD.MOV.U32 R2, RZ, RZ, R9 ;  /* 0x000000ffff027224 */ /* 0x000fc800078e0009 */
[----:B------:R-:W-:-:S05]  /*e250*/  IMAD.WIDE.U32 R2, R30, 0x2, R2 ;  /* 0x000000021e027825 */ /* 0x000fca00078e0002 */
[----:B------:R-:W-:Y:S01]  /*e260*/  @!PT LDS RZ, [RZ] ;  /* 0x00000000fffff984 */ /* 0x000fe20000000800 */
[----:B------:R-:W-:Y:S01]  /*e270*/  @!PT LDS RZ, [RZ] ;  /* 0x00000000fffff984 */ /* 0x000fe20000000800 */
[----:B------:R-:W-:Y:S01]  /*e280*/  @!PT LDS RZ, [RZ] ;  /* 0x00000000fffff984 */ /* 0x000fe20000000800 */
[----:B------:R0:W-:Y:S01]  /*e290*/  LDGSTS.E.BYPASS.LTC128B.128 [R4+0x1400], desc[UR38][R2.64], !P2 ;  /* 0x0140000002047fae */ /* 0x0001e2000d101d66 */
[C---:B------:R-:W-:Y:S02]  /*e2a0*/  ISETP.LT.OR P2, PT, R5.reuse, 0x31, P1 ;  /* 0x000000310500780c */ /* 0x040fe40000f41670 */
[----:B------:R-:W-:Y:S01]  /*e2b0*/  MOV R13, R16 ;  /* 0x00000010000d7202 */ /* 0x000fe20000000f00 */
[----:B------:R0:W-:Y:S01]  /*e2c0*/  LDGSTS.E.BYPASS.LTC128B.128 [R4+0x4400], desc[UR38][R2.64+0x80], !P3 ;  /* 0x0440008002047fae */ /* 0x0001e2000d901d66 */
[----:B------:R-:W-:Y:S01]  /*e2d0*/  ISETP.LT.OR P3, PT, R5, 0x31, !P0 ;  /* 0x000000310500780c */ /* 0x000fe20004761670 */
[----:B------:R-:W-:-:S12]  /*e2e0*/  IMAD.MOV.U32 R10, RZ, RZ, R14 ;  /* 0x000000ffff0a7224 */ /* 0x000fd800078e000e */
[----:B0-----:R-:W-:Y:S05]  /*e2f0*/  WARPSYNC.COLLECTIVE R15, `(.L_x_160) ;  /* 0x000000000f087348 */ /* 0x001fea0003c00000 */
[----:B------:R1:W2:Y:S02]  /*e300*/  SHFL.IDX P6, R14, R13, R12, R11 ;  /* 0x0000000c0d0e7389 */ /* 0x0002a400000c000b */
[----:B012---:R-:W-:Y:S01]  /*e310*/  ENDCOLLECTIVE ;  /* 0x000000000000791b */ /* 0x007fe20003800000 */
.L_x_160:
[----:B------:R-:W-:Y:S01]  /*e320*/  IMAD.MOV.U32 R3, RZ, RZ, R10 ;  /* 0x000000ffff037224 */ /* 0x000fe200078e000a */
[----:B------:R-:W-:Y:S01]  /*e330*/  MOV R13, R17 ;  /* 0x00000011000d7202 */ /* 0x000fe20000000f00 */
[----:B------:R-:W-:Y:S02]  /*e340*/  IMAD.MOV.U32 R12, RZ, RZ, 0x4 ;  /* 0x00000004ff0c7424 */ /* 0x000fe400078e00ff */
[----:B------:R-:W-:-:S07]  /*e350*/  IMAD.MOV.U32 R19, RZ, RZ, R14 ;  /* 0x000000ffff137224 */ /* 0x000fce00078e000e */
[----:B------:R-:W-:Y:S05]  /*e360*/  WARPSYNC.COLLECTIVE R15, `(.L_x_161) ;  /* 0x000000000f087348 */ /* 0x000fea0003c00000 */
[----:B------:R0:W1:Y:S02]  /*e370*/  SHFL.IDX P6, R14, R13, R12, R11 ;  /* 0x0000000c0d0e7389 */ /* 0x00006400000c000b */
[----:B01----:R-:W-:Y:S01]  /*e380*/  ENDCOLLECTIVE ;  /* 0x000000000000791b */ /* 0x003fe20003800000 */
.L_x_161:
[----:B------:R-:W-:-:S05]  /*e390*/  MOV R2, R19 ;  /* 0x0000001300027202 */ /* 0x000fca0000000f00 */
[----:B------:R-:W-:-:S05]  /*e3a0*/  IMAD.WIDE.U32 R2, R30, 0x2, R2 ;  /* 0x000000021e027825 */ /* 0x000fca00078e0002 */
[----:B------:R-:W-:Y:S01]  /*e3b0*/  @!PT LDS RZ, [RZ] ;  /* 0x00000000fffff984 */ /* 0x000fe20000000800 */
[----:B------:R-:W-:Y:S01]  /*e3c0*/  @!PT LDS RZ, [RZ] ;  /* 0x00000000fffff984 */ /* 0x000fe20000000800 */
[----:B------:R-:W-:Y:S01]  /*e3d0*/  @!PT LDS RZ, [RZ] ;  /* 0x00000000fffff984 */ /* 0x000fe20000000800 */
[----:B------:R0:W-:Y:S01]  /*e3e0*/  LDGSTS.E.BYPASS.LTC128B.128 [R4+0x1c00], desc[UR38][R2.64], !P2 ;  /* 0x01c0000002047fae */ /* 0x0001e2000d101d66 */
[----:B------:R-:W-:Y:S01]  /*e3f0*/  IMAD.MOV.U32 R13, RZ, RZ, R16 ;  /* 0x000000ffff0d7224 */ /* 0x000fe200078e0010 */
[C---:B------:R-:W-:Y:S02]  /*e400*/  ISETP.LT.OR P2, PT, R5.reuse, 0x41, P1 ;  /* 0x000000410500780c */ /* 0x040fe40000f41670 */
[----:B------:R0:W-:Y:S01]  /*e410*/  LDGSTS.E.BYPASS.LTC128B.128 [R4+0x4c00], desc[UR38][R2.64+0x80], !P3 ;  /* 0x04c0008002047fae */ /* 0x0001e2000d901d66 */
[----:B------:R-:W-:Y:S02]  /*e420*/  ISETP.LT.OR P3, PT, R5, 0x41, !P0 ;  /* 0x000000410500780c */ /* 0x000fe40004761670 */
[----:B------:R-:W-:-:S11]  /*e430*/  MOV R18, R14 ;  /* 0x0000000e00127202 */ /* 0x000fd60000000f00 */
[----:B0-----:R-:W-:Y:S05]  /*e440*/  WARPSYNC.COLLECTIVE R15, `(.L_x_162) ;  /* 0x000000000f087348 */ /* 0x001fea0003c00000 */
[----:B------:R1:W2:Y:S02]  /*e450*/  SHFL.IDX P6, R14, R13, R12, R11 ;  /* 0x0000000c0d0e7389 */ /* 0x0002a400000c000b */
[----:B012---:R-:W-:Y:S01]  /*e460*/  ENDCOLLECTIVE ;  /* 0x000000000000791b */ /* 0x007fe20003800000 */
.L_x_162:
[----:B------:R-:W-:Y:S01]  /*e470*/  MOV R3, R18 ;  /* 0x0000001200037202 */ /* 0x000fe20000000f00 */
[----:B------:R-:W-:Y:S01]  /*e480*/  IMAD.MOV.U32 R13, RZ, RZ, R17 ;  /* 0x000000ffff0d7224 */ /* 0x000fe200078e0011 */
[----:B------:R-:W-:Y:S02]  /*e490*/  MOV R12, 0x5 ;  /* 0x00000005000c7802 */ /* 0x000fe40000000f00 */
[----:B------:R-:W-:-:S07]  /*e4a0*/  MOV R23, R14 ;  /* 0x0000000e00177202 */ /* 0x000fce0000000f00 */
[----:B------:R-:W-:Y:S05]  /*e4b0*/  WARPSYNC.COLLECTIVE R15, `(.L_x_163) ;  /* 0x000000000f087348 */ /* 0x000fea0003c00000 */
[----:B------:R0:W1:Y:S02]  /*e4c0*/  SHFL.IDX P6, R14, R13, R12, R11 ;  /* 0x0000000c0d0e7389 */ /* 0x00006400000c000b */
[----:B01----:R-:W-:Y:S01]  /*e4d0*/  ENDCOLLECTIVE ;  /* 0x000000000000791b */ /* 0x003fe20003800000 */
.L_x_163:
[----:B------:R-:W-:-:S04]  /*e4e0*/  IMAD.MOV.U32 R2, RZ, RZ, R23 ;  /* 0x000000ffff027224 */ /* 0x000fc800078e0017 */
[----:B------:R-:W-:-:S05]  /*e4f0*/  IMAD.WIDE.U32 R2, R30, 0x2, R2 ;  /* 0x000000021e027825 */ /* 0x000fca00078e0002 */
[----:B------:R-:W-:Y:S01]  /*e500*/  @!PT LDS RZ, [RZ] ;  /* 0x00000000fffff984 */ /* 0x000fe20000000800 */
[----:B------:R-:W-:Y:S01]  /*e510*/  @!PT LDS RZ, [RZ] ;  /* 0x00000000fffff984 */ /* 0x000fe20000000800 */
[----:B------:R-:W-:Y:S01]  /*e520*/  @!PT LDS RZ, [RZ] ;  /* 0x00000000fffff984 */ /* 0x000fe20000000800 */
[----:B------:R0:W-:Y:S01]  /*e530*/  LDGSTS.E.BYPASS.LTC128B.128 [R4+0x2400], desc[UR38][R2.64], !P2 ;  /* 0x0240000002047fae */ /* 0x0001e2000d101d66 */
[----:B------:R-:W-:-:S03]  /*e540*/  MOV R13, R16 ;  /* 0x00000010000d7202 */ /* 0x000fc60000000f00 */
[----:B------:R0:W-:Y:S01]  /*e550*/  LDGSTS.E.BYPASS.LTC128B.128 [R4+0x5400], desc[UR38][R2.64+0x80], !P3 ;  /* 0x0540008002047fae */ /* 0x0001e2000d901d66 */
[----:B------:R-:W-:-:S07]  /*e560*/  IMAD.MOV.U32 R17, RZ, RZ, R14 ;  /* 0x000000ffff117224 */ /* 0x000fce00078e000e */
[----:B0-----:R-:W-:Y:S05]  /*e570*/  WARPSYNC.COLLECTIVE R15, `(.L_x_164) ;  /* 0x000000000f087348 */ /* 0x001fea0003c00000 */
[----:B------:R1:W2:Y:S02]  /*e580*/  SHFL.IDX P6, R14, R13, R12, R11 ;  /* 0x0000000c0d0e7389 */ /* 0x0002a400000c000b */
[----:B012---:R-:W-:Y:S01]  /*e590*/  ENDCOLLECTIVE ;  /* 0x000000000000791b */ /* 0x007fe20003800000 */
.L_x_164:
[----:B------:R-:W-:Y:S05]  /*e5a0*/  BRA `(.L_x_165) ;  /* 0xffffffcc00a07947 */ /* 0x000fea000383ffff */
.L_x_75:
[----:B0-----:R0:W1:Y:S02]  /*e5b0*/  SYNCS.PHASECHK.TRANS64.TRYWAIT P0, [R7+URZ+0x2a820], R8 ;  /* 0x02a82008070075a7 */ /* 0x001064000800017f */
[----:B-1----:R-:W-:Y:S05]  /*e5c0*/  @!P0 NANOSLEEP.SYNCS 0x989680 ;  /* 0x009896800000895d */ /* 0x002fea0003900000 */
[----:B------:R-:W1:Y:S02]  /*e5d0*/  @!P0 SYNCS.PHASECHK.TRANS64 P0, [R7+URZ+0x2a820], R8 ;  /* 0x02a82008070085a7 */ /* 0x000e64000800007f */
[----:B-1----:R-:W-:Y:S05]  /*e5e0*/  @!P0 BRA `(.L_x_75) ;  /* 0xfffffffc00f08947 */ /* 0x002fea000383ffff */
[----:B------:R-:W-:Y:S05]  /*e5f0*/  BRA `(.L_x_166) ;  /* 0xffffffd000147947 */ /* 0x000fea000383ffff */
.L_x_76:
[----:B------:R-:W1:Y:S01]  /*e600*/  S2R R3, SR_TID.X ;  /* 0x0000000000037919 */ /* 0x000e620000002100 */
[----:B------:R-:W-:Y:S01]  /*e610*/  BSSY B0, `(.L_x_167) ;  /* 0x000000a000007945 */ /* 0x000fe20003800000 */
[----:B------:R-:W-:Y:S01]  /*e620*/  IMAD.MOV.U32 R12, RZ, RZ, RZ ;  /* 0x000000ffff0c7224 */ /* 0x000fe200078e00ff */
[----:B------:R-:W-:Y:S01]  /*e630*/  MOV R11, 0x1f ;  /* 0x0000001f000b7802 */ /* 0x000fe20000000f00 */
[----:B------:R-:W-:Y:S01]  /*e640*/  IMAD.MOV.U32 R15, RZ, RZ, -0x1 ;  /* 0xffffffffff0f7424 */ /* 0x000fe200078e00ff */
[----:B-1----:R-:W-:-:S04]  /*e650*/  SHF.R.U32.HI R3, RZ, 0x5, R3 ;  /* 0x00000005ff037819 */ /* 0x002fc80000011603 */
[----:B------:R-:W-:-:S04]  /*e660*/  LOP3.LUT R3, R3, 0x3, RZ, 0xc0, !PT ;  /* 0x0000000303037812 */ /* 0x000fc800078ec0ff */
[----:B------:R-:W-:-:S07]  /*e670*/  MOV R13, R3 ;  /* 0x00000003000d7202 */ /* 0x000fce0000000f00 */
[----:B0----5:R-:W-:Y:S05]  /*e680*/  WARPSYNC.COLLECTIVE R15, `(.L_x_168) ;  /* 0x000000000f087348 */ /* 0x021fea0003c00000 */
[----:B------:R1:W2:Y:S02]  /*e690*/  SHFL.IDX P6, R14, R13, R12, R11 ;  /* 0x0000000c0d0e7389 */ /* 0x0002a400000c000b */
[----:B012--5:R-:W-:Y:S01]  /*e6a0*/  ENDCOLLECTIVE ;  /* 0x000000000000791b */ /* 0x027fe20003800000 */
.L_x_168:
[----:B------:R-:W-:Y:S05]  /*e6b0*/  BSYNC B0 ;  /* 0x0000000000007941 */ /* 0x000fea0003800000 */
.L_x_167:
[----:B------:R-:W-:Y:S05]  /*e6c0*/  BRA `(.L_x_169) ;  /* 0xffffffcc00f87947 */ /* 0x000fea000383ffff */
.L_x_77:
[----:B------:R-:W-:Y:S01]  /*e6d0*/  BSSY B0, `(.L_x_170) ;  /* 0x0000006000007945 */ /* 0x000fe20003800000 */
[----:B------:R-:W-:-:S07]  /*e6e0*/  MOV R15, 0xffffffff ;  /* 0xffffffff000f7802 */ /* 0x000fce0000000f00 */
[----:B01---5:R-:W-:Y:S05]  /*e6f0*/  WARPSYNC.COLLECTIVE R15, `(.L_x_171) ;  /* 0x000000000f0c7348 */ /* 0x023fea0003c00000 */
[----:B------:R-:W-:Y:S02]  /*e700*/  ELECT P6, UR62, PT ;  /* 0x00000000003e782f */ /* 0x000fe400038c0000 */
[----:B------:R-:W-:Y:S01]  /*e710*/  MOV R14, UR62 ;  /* 0x0000003e000e7c02 */ /* 0x000fe20008000f00 */
[----:B01---5:R-:W-:Y:S10]  /*e720*/  ENDCOLLECTIVE ;  /* 0x000000000000791b */ /* 0x023ff40003800000 */
.L_x_171:
[----:B------:R-:W-:Y:S05]  /*e730*/  BSYNC B0 ;  /* 0x0000000000007941 */ /* 0x000fea0003800000 */
.L_x_170:
[----:B------:R-:W-:Y:S05]  /*e740*/  BRA `(.L_x_172) ;  /* 0xffffffcc00ec7947 */ /* 0x000fea000383ffff */
.L_x_79:
[----:B-1----:R1:W2:Y:S02]  /*e750*/  SYNCS.PHASECHK.TRANS64.TRYWAIT P1, [R5+URZ+0x2a840], R4 ;  /* 0x02a84004050075a7 */ /* 0x0022a4000802017f */
[----:B--2---:R-:W-:Y:S05]  /*e760*/  @!P1 NANOSLEEP.SYNCS 0x989680 ;  /* 0x009896800000995d */ /* 0x004fea0003900000 */
[----:B------:R-:W2:Y:S02]  /*e770*/  @!P1 SYNCS.PHASECHK.TRANS64 P1, [R5+URZ+0x2a840], R4 ;  /* 0x02a84004050095a7 */ /* 0x000ea4000802007f */
[----:B--2---:R-:W-:Y:S05]  /*e780*/  @!P1 BRA `(.L_x_79) ;  /* 0xfffffffc00f09947 */ /* 0x004fea000383ffff */
[----:B------:R-:W-:Y:S05]  /*e790*/  BRA `(.L_x_173) ;  /* 0xffffffd0000c7947 */ /* 0x000fea000383ffff */
.L_x_81:
[----:B--2---:R2:W3:Y:S02]  /*e7a0*/  SYNCS.PHASECHK.TRANS64.TRYWAIT P1, [R3+URZ+0x2a840], R0 ;  /* 0x02a84000030075a7 */ /* 0x0044e4000802017f */
[----:B---3--:R-:W-:Y:S05]  /*e7b0*/  @!P1 NANOSLEEP.SYNCS 0x989680 ;  /* 0x009896800000995d */ /* 0x008fea0003900000 */
[----:B------:R-:W3:Y:S02]  /*e7c0*/  @!P1 SYNCS.PHASECHK.TRANS64 P1, [R3+URZ+0x2a840], R0 ;  /* 0x02a84000030095a7 */ /* 0x000ee4000802007f */
[----:B---3--:R-:W-:Y:S05]  /*e7d0*/  @!P1 BRA `(.L_x_81) ;  /* 0xfffffffc00f09947 */ /* 0x008fea000383ffff */
[----:B------:R-:W-:Y:S05]  /*e7e0*/  BRA `(.L_x_174) ;  /* 0xffffffd000187947 */ /* 0x000fea000383ffff */
.L_x_83:
[----:B---3--:R3:W4:Y:S02]  /*e7f0*/  SYNCS.PHASECHK.TRANS64.TRYWAIT P1, [R5+URZ+0x2a860], R4 ;  /* 0x02a86004050075a7 */ /* 0x008724000802017f */
[----:B----4-:R-:W-:Y:S05]  /*e800*/  @!P1 NANOSLEEP.SYNCS 0x989680 ;  /* 0x009896800000995d */ /* 0x010fea0003900000 */
[----:B------:R-:W4:Y:S02]  /*e810*/  @!P1 SYNCS.PHASECHK.TRANS64 P1, [R5+URZ+0x2a860], R4 ;  /* 0x02a86004050095a7 */ /* 0x000f24000802007f */
[----:B----4-:R-:W-:Y:S05]  /*e820*/  @!P1 BRA `(.L_x_83) ;  /* 0xfffffffc00f09947 */ /* 0x010fea000383ffff */
[----:B------:R-:W-:Y:S05]  /*e830*/  BRA `(.L_x_175) ;  /* 0xffffffd000147947 */ /* 0x000fea000383ffff */
.L_x_176:
[----:B------:R-:W-:-:S00]  /*e840*/  BRA `(.L_x_176) ;  /* 0xfffffffc00fc7947 */ /* 0x000fc0000383ffff */
[----:B------:R-:W-:-:S00]  /*e850*/  NOP ;  /* 0x0000000000007918 */ /* 0x000fc00000000000 */
        /* <DEDUP_REMOVED lines=10> */
.L_x_15732:


//--------------------- .text._ZN7cutlass13device_kernelIN5flash11enable_sm90INS1_16FlashAttnFwdSm90INS1_25CollectiveMainloopFwdSm90ILi2EN4cute5tupleIJNS5_1CILi1EEES8_S8_EEENS6_IJNS7_ILi128EEENS7_ILi96EEENS7_ILi192EEEEEELi128ENS_6half_tEfNS_4arch4Sm90ELb0ELb0ELb1ELb1ELb1ELb0ELb0ELb1ELb1ELb1ELb1ELb0EEENS1_21CollectiveEpilogueFwdINS6_IJSA_SA_SB_EEES9_SE_SG_Li256ELb1ELb1ELb1ELb0EEENS1_36VarlenDynamicPersistentTileSchedulerILi128ELi96ELi256ELi128ELb1ELb1ELb1ELb0ELb1ELb1EEEEEEEEEvNT_6ParamsE --------------------------
	.section	.text._ZN7cutlass13device_kernelIN5flash11enable_sm90INS1_16FlashAttnFwdSm90INS1_25CollectiveMainloopFwdSm90ILi2EN4cute5tupleIJNS5_1CILi1EEES8_S8_EEENS6_IJNS7_ILi128EEENS7_ILi96EEENS7_ILi192EEEEEELi128ENS_6half_tEfNS_4arch4Sm90ELb0ELb0ELb1ELb1ELb1ELb0ELb0ELb1ELb1ELb1ELb1ELb0EEENS1_21CollectiveEpilogueFwdINS6_IJSA_SA_SB_EEES9_SE_SG_Li256ELb1ELb1ELb1ELb0EEENS1_36VarlenDynamicPersistentTileSchedulerILi128ELi96ELi256ELi128ELb1ELb1ELb1ELb0ELb1ELb1EEEEEEEEEvNT_6ParamsE,"ax",@progbits
	.align	128
.text._ZN7cutlass13device_kernelIN5flash11enable_sm90INS1_16FlashAttnFwdSm90INS1_25CollectiveMainloopFwdSm90ILi2EN4cute5tupleIJNS5_1CILi1EEES8_S8_EEENS6_IJNS7_ILi128EEENS7_ILi96EEENS7_ILi192EEEEEELi128ENS_6half_tEfNS_4arch4Sm90ELb0ELb0ELb1ELb1ELb1ELb0ELb0ELb1ELb1ELb1ELb1ELb0EEENS1_21CollectiveEpilogueFwdINS6_IJSA_SA_SB_EEES9_SE_SG_Li256ELb1ELb1ELb1ELb0EEENS1_36VarlenDynamicPersistentTileSchedulerILi128ELi96ELi256ELi128ELb1ELb1ELb1ELb0ELb1ELb1EEEEEEEEEvNT_6ParamsE:
        .type           _ZN7cutlass13device_kernelIN5flash11enable_sm90INS1_16FlashAttnFwdSm90INS1_25CollectiveMainloopFwdSm90ILi2EN4cute5tupleIJNS5_1CILi1EEES8_S8_EEENS6_IJNS7_ILi128EEENS7_ILi96EEENS7_ILi192EEEEEELi128ENS_6half_tEfNS_4arch4Sm90ELb0ELb0ELb1ELb1ELb1ELb0ELb0ELb1ELb1ELb1ELb1ELb0EEENS1_21CollectiveEpilogueFwdINS6_IJSA_SA_SB_EEES9_SE_SG_Li256ELb1ELb1ELb1ELb0EEENS1_36VarlenDynamicPersistentTileSchedulerILi128ELi96ELi256ELi128ELb1ELb1ELb1ELb0ELb1ELb1EEEEEEEEEvNT_6ParamsE,@function
        .size           _ZN7cutlass13device_kernelIN5flash11enable_sm90INS1_16FlashAttnFwdSm90INS1_25CollectiveMainloopFwdSm90ILi2EN4cute5tupleIJNS5_1CILi1EEES8_S8_EEENS6_IJNS7_ILi128EEENS7_ILi96EEENS7_ILi192EEEEEELi128ENS_6half_tEfNS_4arch4Sm90ELb0ELb0ELb1ELb1ELb1ELb0ELb0ELb1ELb1ELb1ELb1ELb0EEENS1_21CollectiveEpilogueFwdINS6_IJSA_SA_SB_EEES9_SE_SG_Li256ELb1ELb1ELb1ELb0EEENS1_36VarlenDynamicPersistentTileSchedulerILi128ELi96ELi256ELi128ELb1ELb1ELb1ELb0ELb1ELb1EEEEEEEEEvNT_6ParamsE,(.L_x_15733 - _ZN7cutlass13device_kernelIN5flash11enable_sm90INS1_16FlashAttnFwdSm90INS1_25CollectiveMainloopFwdSm90ILi2EN4cute5tupleIJNS5_1CILi1EEES8_S8_EEENS6_IJNS7_ILi128EEENS7_ILi96EEENS7_ILi192EEEEEELi128ENS_6half_tEfNS_4arch4Sm90ELb0ELb0ELb1ELb1ELb1ELb0ELb0ELb1ELb1ELb1ELb1ELb0EEENS1_21CollectiveEpilogueFwdINS6_IJSA_SA_SB_EEES9_SE_SG_Li256ELb1ELb1ELb1ELb0EEENS1_36VarlenDynamicPersistentTileSchedulerILi128ELi96ELi256ELi128ELb1ELb1ELb1ELb0ELb1ELb1EEEEEEEEEvNT_6ParamsE)
        .other          _ZN7cutlass13device_kernelIN5flash11enable_sm90INS1_16FlashAttnFwdSm90INS1_25CollectiveMainloopFwdSm90ILi2EN4cute5tupleIJNS5_1CILi1EEES8_S8_EEENS6_IJNS7_ILi128EEENS7_ILi96EEENS7_ILi192EEEEEELi128ENS_6half_tEfNS_4arch4Sm90ELb0ELb0ELb1ELb1ELb1ELb0ELb0ELb1ELb1ELb1ELb1ELb0EEENS1_21CollectiveEpilogueFwdINS6_IJSA_SA_SB_EEES9_SE_SG_Li256ELb1ELb1ELb1ELb0EEENS1_36VarlenDynamicPersistentTileSchedulerILi128ELi96ELi256ELi128ELb1ELb1ELb1ELb0ELb1ELb1EEEEEEEEEvNT_6ParamsE,@"STO_CUDA_ENTRY STV_DEFAULT"
_ZN7cutlass13device_kernelIN5flash11enable_sm90INS1_16FlashAttnFwdSm90INS1_25CollectiveMainloopFwdSm90ILi2EN4cute5tupleIJNS5_1CILi1EEES8_S8_EEENS6_IJNS7_ILi128EEENS7_ILi96EEENS7_ILi192EEEEEELi128ENS_6half_tEfNS_4arch4Sm90ELb0ELb0ELb1ELb1ELb1ELb0ELb0ELb1ELb1ELb1ELb1ELb0EEENS1_21CollectiveEpilogueFwdINS6_IJSA_SA_SB_EEES9_SE_SG_Li256ELb1ELb1ELb1ELb0EEENS1_36VarlenDynamicPersistentTileSchedulerILi128ELi96ELi256ELi128ELb1ELb1ELb1ELb0ELb1ELb1EEEEEEEEEvNT_6ParamsE:
[----:B------:R-:W0:Y:S02]  /*0000*/  LDC R1, c[0x0][0x28] ;  /* 0x00000a00ff017b82 */ /* 0x000e240000000800 */
[----:B0-----:R-:W-:Y:S01]  /*0010*/  VIADD R1, R1, 0xffffffe0 ;  /* 0xffffffe001017836 */ /* 0x001fe20000000000 */
[----:B------:R-:W0:Y:S01]  /*0020*/  S2R R3, SR_TID.X ;  /* 0x0000000000037919 */ /* 0x000e220000002100 */
[----:B------:R-:W-:Y:S01]  /*0030*/  ELECT P0, URZ, PT ;  /* 0x00000000003f782f */ /* 0x000fe20003800000 */
[----:B------:R-:W-:Y:S01]  /*0040*/  UMOV UR4, 0x80 ;  /* 0x0000008000047882 */ /* 0x000fe20000000000 */
[----:B------:R-:W-:Y:S01]  /*0050*/  UMOV UR7, 0x100 ;  /* 0x0000010000077882 */ /* 0x000fe20000000000 */
[----:B0-----:R-:W-:-:S05]  /*0060*/  SHF.R.U32.HI R0, RZ, 0x5, R3 ;  /* 0x00000005ff007819 */ /* 0x001fca0000011603 */
[----:B------:R-:W0:Y:S02]  /*0070*/  SHFL.IDX PT, R2, R0, RZ, 0x1f ;  /* 0x00001fff00027589 */ /* 0x000e2400000e0000 */
[C---:B0-----:R-:W-:Y:S02]  /*0080*/  ISETP.NE.OR P0, PT, R2.reuse, RZ, !P0 ;  /* 0x000000ff0200720c */ /* 0x041fe40004705670 */
[----:B------:R-:W-:Y:S02]  /*0090*/  ISETP.NE.AND P1, PT, R2, RZ, PT ;  /* 0x000000ff0200720c */ /* 0x000fe40003f25270 */
[----:B------:R-:W-:-:S06]  /*00a0*/  SHF.R.U32.HI R2, RZ, 0x7, R3 ;  /* 0x00000007ff027819 */ /* 0x000fcc0000011603 */
[----:B------:R-:W0:Y:S03]  /*00b0*/  SHFL.IDX PT, R2, R2, RZ, 0x1f ;  /* 0x00001fff02027589 */ /* 0x000e2600000e0000 */
[----:B------:R-:W-:Y:S01]  /*00c0*/  VOTEU.ALL UP0, P0 ;  /* 0x00000000003f7886 */ /* 0x000fe20000000000 */
[----:B------:R-:W-:-:S04]  /*00d0*/  VOTEU.ALL UP1, P0 ;  /* 0x00000000003f7886 */ /* 0x000fc80000020000 */
[----:B------:R-:W1:Y:S01]  /*00e0*/  @!UP0 S2UR UR8, SR_CgaCtaId ;  /* 0x00000000000889c3 */ /* 0x000e620000008800 */
[----:B------:R-:W-:Y:S01]  /*00f0*/  @!UP0 UMOV UR6, 0x400 ;  /* 0x0000040000068882 */ /* 0x000fe20000000000 */
[----:B------:R-:W-:-:S04]  /*0100*/  @!UP0 UIADD3 UR4, -UR4, 0x100000, URZ ;  /* 0x0010000004048890 */ /* 0x000fc8000fffe13f */
[----:B------:R-:W-:Y:S02]  /*0110*/  @!UP0 USHF.L.U32 UR5, UR4, 0xb, URZ ;  /* 0x0000000b04058899 */ /* 0x000fe4000800063f */
[----:B------:R-:W-:Y:S02]  /*0120*/  @!UP0 USHF.L.U32 UR4, UR4, 0x1, URZ ;  /* 0x0000000104048899 */ /* 0x000fe4000800063f */
[----:B-1----:R-:W-:Y:S02]  /*0130*/  @!UP0 ULEA UR8, UR8, UR6, 0x18 ;  /* 0x0000000608088291 */ /* 0x002fe4000f8ec03f */
[----:B------:R-:W-:-:S04]  /*0140*/  @!UP0 UIADD3 UR6, -UR7, 0x100000, URZ ;  /* 0x0010000007068890 */ /* 0x000fc8000fffe13f */
[----:B------:R-:W-:Y:S02]  /*0150*/  @!UP0 USHF.L.U32 UR7, UR6, 0xb, URZ ;  /* 0x0000000b06078899 */ /* 0x000fe4000800063f */
[----:B------:R-:W-:Y:S01]  /*0160*/  @!UP0 USHF.L.U32 UR6, UR6, 0x1, URZ ;  /* 0x0000000106068899 */ /* 0x000fe2000800063f */
[----:B------:R-:W-:-:S05]  /*0170*/  VOTEU.ALL UP0, P0 ;  /* 0x00000000003f7886 */ /* 0x000fca0000000000 */
[----:B------:R1:W2:Y:S06]  /*0180*/  @!UP0 SYNCS.EXCH.64 URZ, [UR8+0x2a800], UR4 ;  /* 0x02a80004083f85b2 */ /* 0x0002ac0008000100 */
[----:B------:R1:W3:Y:S02]  /*0190*/  @!UP1 SYNCS.EXCH.64 URZ, [UR8+0x2a820], UR6 ;  /* 0x02a82006083f95b2 */ /* 0x0002e40008000100 */
[----:B01----:R-:W-:Y:S05]  /*01a0*/  @P1 BRA `(.L_x_177) ;  /* 0x0000000000481947 */ /* 0x003fea0003800000 */
        /* <DEDUP_REMOVED lines=14> */
[----:B------:R0:W4:Y:S01]  /*0290*/  SYNCS.EXCH.64 URZ, [UR8+0x2a840], UR6 ;  /* 0x02a84006083f75b2 */ /* 0x0001220008000100 */
[----:B------:R0:W0:Y:S01]  /*02a0*/  SYNCS.EXCH.64 URZ, [UR8+0x2a838], UR4 ;  /* 0x02a83804083f75b2 */ /* 0x0000220008000100 */
[----:B------:R0:W0:Y:S01]  /*02b0*/  SYNCS.EXCH.64 URZ, [UR8+0x2a848], UR6 ;  /* 0x02a84806083f75b2 */ /* 0x0000220008000100 */
[----:B------:R-:W-:Y:S01]  /*02c0*/  NOP ;  /* 0x0000000000007918 */ /* 0x000fe20000000000 */
.L_x_177:
        /* <DEDUP_REMOVED lines=22> */
.L_x_178:
        /* <DEDUP_REMOVED lines=18> */
.L_x_179:
        /* <DEDUP_REMOVED lines=22> */
.L_x_180:
        /* <DEDUP_REMOVED lines=23> */
.L_x_181:
[----:B------:R-:W-:Y:S01]  /*0820*/  UISETP.NE.AND UP0, UPT, UR9, URZ, UPT ;  /* 0x0000003f0900728c */ /* 0x000fe2000bf05270 */
[----:B------:R-:W-:Y:S01]  /*0830*/  NOP ;  /* 0x0000000000007918 */ /* 0x000fe20000000000 */
[----:B0-----:R-:W-:Y:S01]  /*0840*/  UMOV UR4, 0x1 ;  /* 0x0000000100047882 */ /* 0x001fe20000000000 */
[----:B------:R-:W-:Y:S01]  /*0850*/  ULDC.64 UR36, c[0x0][0x208] ;  /* 0x0000820000247ab9 */ /* 0x000fe20000000a00 */
[----:B------:R-:W-:Y:S01]  /*0860*/  USEL UR4, UR4, 0x2, !UP0 ;  /* 0x0000000204047887 */ /* 0x000fe2000c000000 */
[----:B-1234-:R-:W-:Y:S01]  /*0870*/  BAR.SYNC.DEFER_BLOCKING 0x0 ;  /* 0x0000000000007b1d */ /* 0x01efe20000010000 */
[----:B------:R-:W-:-:S04]  /*0880*/  PLOP3.LUT P0, PT, PT, PT, UP0, 0x80, 0x0 ;  /* 0x000000000000781c */ /* 0x000fc80003f0f008 */
[----:B------:R-:W-:-:S05]  /*0890*/  IMAD.U32 R2, RZ, RZ, UR4 ;  /* 0x00000004ff027e24 */ /* 0x000fca000f8e00ff */
[----:B------:R0:W-:Y:S04]  /*08a0*/  STL [R1+0x1c], R2 ;  /* 0x00001c0201007387 */ /* 0x0001e80000100800 */
[----:B------:R-:W-:Y:S05]  /*08b0*/  @!P0 BRA `(.L_x_182) ;  /* 0x0000009800a08947 */ /* 0x000fea0003800000 */
.L_x_183:
[----:B------:R-:W-:-:S08]  /*08c0*/  NOP ;  /* 0x0000000000007918 */ /* 0x000fd00000000000 */
[----:B------:R-:W1:Y:S02]  /*08d0*/  USETMAXREG.TRY_ALLOC.CTAPOOL UP0, 0xe8 ;  /* 0x000000e8000079c8 */ /* 0x000e640008000600 */
[----:B-1----:R-:W-:-:S13]  /*08e0*/  PLOP3.LUT P0, PT, PT, PT, UP0, 0x80, 0x0 ;  /* 0x000000000000781c */ /* 0x002fda0003f0f008 */
[----:B------:R-:W-:Y:S05]  /*08f0*/  @!P0 BRA `(.L_x_183) ;  /* 0xfffffffc00f08947 */ /* 0x000fea000383ffff */
[----:B------:R-:W1:Y:S08]  /*0900*/  S2UR UR5, SR_CgaCtaId ;  /* 0x00000000000579c3 */ /* 0x000e700000008800 */
[----:B------:R-:W-:Y:S06]  /*0910*/  BAR.ARV 0x8, 0x180 ;  /* 0x0206000000007b1d */ /* 0x000fec0000002000 */
[----:B------:R-:W-:-:S02]  /*0920*/  UMOV UR4, 0x400 ;  /* 0x0000040000047882 */ /* 0x000fc40000000000 */
[----:B------:R-:W-:Y:S01]  /*0930*/  BAR.SYNC.DEFER_BLOCKING 0x5, 0x180 ;  /* 0x0146000000007b1d */ /* 0x000fe20000010000 */
[----:B-1----:R-:W-:-:S09]  /*0940*/  ULEA UR4, UR5, UR4, 0x18 ;  /* 0x0000000405047291 */ /* 0x002fd2000f8ec03f */
[----:B------:R-:W1:Y:S01]  /*0950*/  LDS.128 R24, [UR4+0x2a8d0] ;  /* 0x02a8d004ff187984 */ /* 0x000e620008000c00 */
[----:B------:R-:W-:Y:S01]  /*0960*/  ULDC UR4, c[0x0][0xc3c] ;  /* 0x00030f0000047ab9 */ /* 0x000fe20000000800 */
[----:B------:R-:W-:Y:S06]  /*0970*/  BAR.ARV 0x4, 0x180 ;  /* 0x0106000000007b1d */ /* 0x000fec0000002000 */
[----:B-1----:R-:W-:-:S13]  /*0980*/  ISETP.GE.AND P0, PT, R27, UR4, PT ;  /* 0x000000041b007c0c */ /* 0x002fda000bf06270 */
[----:B------:R-:W-:Y:S05]  /*0990*/  @P0 EXIT ;  /* 0x000000000000094d */ /* 0x000fea0003800000 */
[----:B0-----:R-:W2:Y:S01]  /*09a0*/  LDL R2, [R1+0x1c] ;  /* 0x00001c0001027983 */ /* 0x001ea20000100800 */
[----:B------:R-:W-:Y:S01]  /*09b0*/  R2UR UR6, R25 ;  /* 0x00000000190672ca */ /* 0x000fe200000e0000 */
[----:B------:R-:W-:Y:S01]  /*09c0*/  UMOV UR39, URZ ;  /* 0x0000003f00277c82 */ /* 0x000fe20008000000 */
[----:B------:R-:W-:Y:S01]  /*09d0*/  R2UR UR5, R26 ;  /* 0x000000001a0572ca */ /* 0x000fe200000e0000 */
[----:B------:R-:W0:Y:S01]  /*09e0*/  S2R R0, SR_TID.X ;  /* 0x0000000000007919 */ /* 0x000e220000002100 */
[----:B------:R-:W-:Y:S01]  /*09f0*/  UMOV UR38, URZ ;  /* 0x0000003f00267c82 */ /* 0x000fe20008000000 */
[----:B0-----:R-:W-:-:S05]  /*0a00*/  VIADD R202, R0, 0xffffff80 ;  /* 0xffffff8000ca7836 */ /* 0x001fca0000000000 */
[----:B------:R-:W-:-:S04]  /*0a10*/  SHF.R.S32.HI R3, RZ, 0x1f, R202 ;  /* 0x0000001fff037819 */ /* 0x000fc800000114ca */
[CC--:B------:R-:W-:Y:S02]  /*0a20*/  LEA.HI R0, R3.reuse, R202.reuse, RZ, 0x7 ;  /* 0x000000ca03007211 */ /* 0x0c0fe400078f38ff */
[----:B------:R-:W-:Y:S02]  /*0a30*/  LEA.HI R4, R3, R202, RZ, 0x5 ;  /* 0x000000ca03047211 */ /* 0x000fe400078f28ff */
[----:B------:R-:W-:Y:S02]  /*0a40*/  LOP3.LUT R179, R0, 0xffffff80, RZ, 0xc0, !PT ;  /* 0xffffff8000b37812 */ /* 0x000fe400078ec0ff */
[----:B------:R-:W-:Y:S01]  /*0a50*/  SHF.R.S32.HI R195, RZ, 0x7, R0 ;  /* 0x00000007ffc37819 */ /* 0x000fe20000011400 */
[----:B------:R-:W-:Y:S02]  /*0a60*/  IMAD.SHL.U32 R4, R4, 0x20, RZ ;  /* 0x0000002004047824 */ /* 0x000fe400078e00ff */
[----:B------:R-:W-:Y:S01]  /*0a70*/  IMAD.IADD R179, R202, 0x1, -R179 ;  /* 0x00000001cab37824 */ /* 0x000fe200078e0ab3 */
[----:B------:R-:W-:-:S02]  /*0a80*/  LEA.HI R0, R0, R195, RZ, 0x1 ;  /* 0x000000c300007211 */ /* 0x000fc400078f08ff */
[----:B------:R-:W-:Y:S02]  /*0a90*/  LOP3.LUT R4, R4, 0xfffffc00, RZ, 0xc0, !PT ;  /* 0xfffffc0004047812 */ /* 0x000fe400078ec0ff */
[----:B------:R-:W-:Y:S02]  /*0aa0*/  SHF.R.S32.HI R6, RZ, 0x1f, R179 ;  /* 0x0000001fff067819 */ /* 0x000fe400000114b3 */
[----:B------:R-:W-:Y:S02]  /*0ab0*/  LOP3.LUT R0, R0, 0x3fffffe, RZ, 0xc0, !PT ;  /* 0x03fffffe00007812 */ /* 0x000fe400078ec0ff */
[CC--:B------:R-:W-:Y:S02]  /*0ac0*/  LEA.HI R8, R6.reuse, R179.reuse, RZ, 0x2 ;  /* 0x000000b306087211 */ /* 0x0c0fe400078f10ff */
[----:B------:R-:W-:Y:S01]  /*0ad0*/  LEA.HI R6, R6, R179, RZ, 0x5 ;  /* 0x000000b306067211 */ /* 0x000fe200078f28ff */
[----:B------:R-:W-:Y:S01]  /*0ae0*/  IMAD.IADD R0, R195, 0x1, -R0 ;  /* 0x00000001c3007824 */ /* 0x000fe200078e0a00 */
[----:B------:R-:W-:-:S02]  /*0af0*/  SHF.R.S32.HI R9, RZ, 0x2, R8 ;  /* 0x00000002ff097819 */ /* 0x000fc40000011408 */
[----:B------:R-:W-:Y:S02]  /*0b00*/  SHF.R.S32.HI R10, RZ, 0x1f, R8 ;  /* 0x0000001fff0a7819 */ /* 0x000fe40000011408 */
[----:B------:R-:W-:Y:S02]  /*0b10*/  LOP3.LUT R8, R8, 0x7ffffffc, RZ, 0xc0, !PT ;  /* 0x7ffffffc08087812 */ /* 0x000fe400078ec0ff */
[----:B------:R-:W-:Y:S02]  /*0b20*/  LEA.HI R10, R10, R9, RZ, 0x3 ;  /* 0x000000090a0a7211 */ /* 0x000fe400078f18ff */
[----:B------:R-:W-:Y:S01]  /*0b30*/  SHF.R.S32.HI R6, RZ, 0x5, R6 ;  /* 0x00000005ff067819 */ /* 0x000fe20000011406 */
[----:B------:R-:W-:Y:S01]  /*0b40*/  IMAD.IADD R8, R179, 0x1, -R8 ;  /* 0x00000001b3087824 */ /* 0x000fe200078e0a08 */
[----:B------:R-:W-:-:S04]  /*0b50*/  LOP3.LUT R10, R10, 0xfffffff8, RZ, 0xc0, !PT ;  /* 0xfffffff80a0a7812 */ /* 0x000fc800078ec0ff */
[----:B------:R-:W-:Y:S01]  /*0b60*/  SHF.L.U32 R173, R8, 0x1, RZ ;  /* 0x0000000108ad7819 */ /* 0x000fe200000006ff */
[----:B------:R-:W-:-:S03]  /*0b70*/  IMAD.IADD R9, R9, 0x1, -R10 ;  /* 0x0000000109097824 */ /* 0x000fc600078e0a0a */
[C---:B------:R-:W-:Y:S01]  /*0b80*/  IADD3 R167, R173.reuse, 0x30, RZ ;  /* 0x00000030ada77810 */ /* 0x040fe20007ffe0ff */
[----:B------:R-:W-:Y:S01]  /*0b90*/  IMAD R9, R6, 0x10, R9 ;  /* 0x0000001006097824 */ /* 0x000fe200078e0209 */
[C---:B------:R-:W-:Y:S01]  /*0ba0*/  IADD3 R160, R173.reuse, 0x68, RZ ;  /* 0x00000068ada07810 */ /* 0x040fe20007ffe0ff */
[C---:B------:R-:W-:Y:S01]  /*0bb0*/  VIADD R172, R173.reuse, 0x8 ;  /* 0x00000008adac7836 */ /* 0x040fe20000000000 */
[----:B------:R-:W-:Y:S01]  /*0bc0*/  SHF.R.S32.HI R189, RZ, 0x1f, R167 ;  /* 0x0000001fffbd7819 */ /* 0x000fe200000114a7 */
        /* <DEDUP_REMOVED lines=22> */
[----:B------:R-:W-:Y:S01]  /*0d30*/  VIADD R22, R173, 0x78 ;  /* 0x00000078ad167836 */ /* 0x000fe20000000000 */
[----:B------:R-:W-:Y:S01]  /*0d40*/  SHF.R.S32.HI R183, RZ, 0x1f, R161 ;  /* 0x0000001fffb77819 */ /* 0x000fe200000114a1 */
[----:B------:R-:W-:Y:S01]  /*0d50*/  IMAD R196, R0, 0x40, R9 ;  /* 0x0000004000c47824 */ /* 0x000fe200078e0209 */
[----:B------:R-:W-:-:S02]  /*0d60*/  SHF.R.S32.HI R181, RZ, 0x1f, R23 ;  /* 0x0000001fffb57819 */ /* 0x000fc40000011417 */
[----:B------:R-:W-:Y:S02]  /*0d70*/  SHF.R.S32.HI R180, RZ, 0x1f, R22 ;  /* 0x0000001fffb47819 */ /* 0x000fe40000011416 */
[----:B--2---:R-:W-:Y:S02]  /*0d80*/  R2UR UR4, R2 ;  /* 0x00000000020472ca */ /* 0x004fe400000e0000 */
[----:B------:R-:W-:-:S04]  /*0d90*/  LEA.HI R2, R3, R202, RZ, 0x4 ;  /* 0x000000ca03027211 */ /* 0x000fc800078f20ff */
[----:B------:R-:W-:Y:S02]  /*0da0*/  LOP3.LUT R5, R2, 0x3fffff0, RZ, 0xc0, !PT ;  /* 0x03fffff002057812 */ /* 0x000fe400078ec0ff */
[----:B------:R-:W-:-:S03]  /*0db0*/  SHF.R.S32.HI R7, RZ, 0x4, R2 ;  /* 0x00000004ff077819 */ /* 0x000fc60000011402 */
[----:B------:R-:W-:Y:S01]  /*0dc0*/  IMAD.IADD R5, R202, 0x1, -R5 ;  /* 0x00000001ca057824 */ /* 0x000fe200078e0a05 */
[----:B------:R-:W-:Y:S01]  /*0dd0*/  LEA.HI R2, R2, R7, RZ, 0x1 ;  /* 0x0000000702027211 */ /* 0x000fe200078f08ff */
[----:B------:R-:W-:-:S03]  /*0de0*/  ULOP3.LUT UR7, UR4, 0x1, URZ, 0xfc, !UPT ;  /* 0x0000000104077892 */ /* 0x000fc6000f8efc3f */
[----:B------:R-:W-:Y:S01]  /*0df0*/  LOP3.LUT R2, R2, 0x1ffffffe, RZ, 0xc0, !PT ;  /* 0x1ffffffe02027812 */ /* 0x000fe200078ec0ff */
[----:B------:R-:W-:Y:S01]  /*0e00*/  UMOV UR4, URZ ;  /* 0x0000003f00047c82 */ /* 0x000fe20008000000 */
[----:B------:R-:W-:Y:S01]  /*0e10*/  LEA R5, R5, R4, 0x6 ;  /* 0x0000000405057211 */ /* 0x000fe200078e30ff */
[----:B------:R-:W-:Y:S01]  /*0e20*/  IMAD.U32 R199, RZ, RZ, UR7 ;  /* 0x00000007ffc77e24 */ /* 0x000fe2000f8e00ff */
[-C--:B------:R-:W-:Y:S01]  /*0e30*/  LEA.HI R4, R3, R202.reuse, RZ, 0x2 ;  /* 0x000000ca03047211 */ /* 0x080fe200078f10ff */
[----:B------:R-:W-:Y:S01]  /*0e40*/  IMAD.IADD R2, R7, 0x1, -R2 ;  /* 0x0000000107027824 */ /* 0x000fe200078e0a02 */
[----:B------:R-:W-:Y:S01]  /*0e50*/  LEA.HI R3, R3, R202, RZ, 0x3 ;  /* 0x000000ca03037211 */ /* 0x000fe200078f18ff */
[----:B------:R-:W-:Y:S01]  /*0e60*/  IMAD.U32 R178, RZ, RZ, UR4 ;  /* 0x00000004ffb27e24 */ /* 0x000fe2000f8e00ff */
[----:B------:R-:W-:Y:S01]  /*0e70*/  LOP3.LUT R7, R4, 0xfffffffc, RZ, 0xc0, !PT ;  /* 0xfffffffc04077812 */ /* 0x000fe200078ec0ff */
[----:B------:R-:W-:Y:S01]  /*0e80*/  IMAD R198, R2, 0x8, R5 ;  /* 0x0000000802c67824 */ /* 0x000fe200078e0205 */
[----:B------:R-:W-:-:S02]  /*0e90*/  LOP3.LUT R17, R3, 0xfffffff8, RZ, 0xc0, !PT ;  /* 0xfffffff803117812 */ /* 0x000fc400078ec0ff */
[----:B------:R-:W-:Y:S01]  /*0ea0*/  SHF.R.S32.HI R176, RZ, 0x3, R3 ;  /* 0x00000003ffb07819 */ /* 0x000fe20000011403 */
[C---:B------:R-:W-:Y:S02]  /*0eb0*/  IMAD.IADD R7, R202.reuse, 0x1, -R7 ;  /* 0x00000001ca077824 */ /* 0x040fe400078e0a07 */
[----:B------:R-:W-:-:S03]  /*0ec0*/  IMAD.IADD R17, R202, 0x1, -R17 ;  /* 0x00000001ca117824 */ /* 0x000fc600078e0a11 */
[----:B------:R-:W-:-:S04]  /*0ed0*/  LEA.HI R2, R7, R7, RZ, 0x1 ;  /* 0x0000000707027211 */ /* 0x000fc800078f08ff */
[----:B------:R-:W-:-:S04]  /*0ee0*/  LOP3.LUT R2, R2, 0x1ffffffe, RZ, 0xc0, !PT ;  /* 0x1ffffffe02027812 */ /* 0x000fc800078ec0ff */
[----:B------:R-:W-:Y:S01]  /*0ef0*/  IADD3 R197, R7, -R2, RZ ;  /* 0x8000000207c57210 */ /* 0x000fe20007ffe0ff */
[----:B------:R-:W-:-:S04]  /*0f00*/  IMAD.SHL.U32 R2, R17, 0x8, RZ ;  /* 0x0000000811027824 */ /* 0x000fc800078e00ff */
[----:B------:R-:W-:Y:S01]  /*0f10*/  VIADD R16, R2, 0x40 ;  /* 0x0000004002107836 */ /* 0x000fe20000000000 */
[----:B------:R-:W-:Y:S01]  /*0f20*/  SHF.R.S32.HI R201, RZ, 0x1f, R2 ;  /* 0x0000001fffc97819 */ /* 0x000fe20000011402 */
[----:B------:R-:W-:-:S03]  /*0f30*/  IMAD R197, R197, 0x8, R196 ;  /* 0x00000008c5c57824 */ /* 0x000fc600078e02c4 */
[----:B------:R-:W-:-:S07]  /*0f40*/  SHF.R.S32.HI R200, RZ, 0x1f, R16 ;  /* 0x0000001fffc87819 */ /* 0x000fce0000011410 */
.L_x_233:
[----:B0-2-4-:R-:W0:Y:S01]  /*0f50*/  LDC.64 R4, c[0x0][0xc88] ;  /* 0x00032200ff047b82 */ /* 0x015e220000000a00 */
[----:B------:R-:W-:Y:S01]  /*0f60*/  ULDC.64 UR8, c[0x0][0xa28] ;  /* 0x00028a0000087ab9 */ /* 0x000fe20000000a00 */
[----:B------:R-:W-:Y:S01]  /*0f70*/  ULDC.64 UR10, c[0x0][0xa20] ;  /* 0x00028800000a7ab9 */ /* 0x000fe20000000a00 */
[----:B------:R-:W-:Y:S01]  /*0f80*/  ULDC UR7, c[0x0][0x424] ;  /* 0x0001090000077ab9 */ /* 0x000fe20000000800 */
[----:B0-----:R-:W-:-:S06]  /*0f90*/  IMAD.WIDE R4, R27, 0x4, R4 ;  /* 0x000000041b047825 */ /* 0x001fcc00078e0204 */
[----:B------:R-:W2:Y:S01]  /*0fa0*/  LDG.E R4, desc[UR36][R4.64] ;  /* 0x0000002404047981 */ /* 0x000ea2000c1e1900 */
[----:B------:R-:W-:Y:S02]  /*0fb0*/  UISETP.NE.U32.AND UP0, UPT, UR8, URZ, UPT ;  /* 0x0000003f0800728c */ /* 0x000fe4000bf05070 */
[----:B------:R-:W-:Y:S02]  /*0fc0*/  UISETP.NE.U32.AND UP1, UPT, UR10, URZ, UPT ;  /* 0x0000003f0a00728c */ /* 0x000fe4000bf25070 */
[----:B------:R-:W-:Y:S02]  /*0fd0*/  UISETP.NE.AND.EX UP0, UPT, UR9, URZ, UPT, UP0 ;  /* 0x0000003f0900728c */ /* 0x000fe4000bf05300 */
[----:B------:R-:W-:-:S04]  /*0fe0*/  UISETP.NE.AND.EX UP1, UPT, UR11, URZ, UPT, UP1 ;  /* 0x0000003f0b00728c */ /* 0x000fc8000bf25310 */
[----:B------:R-:W-:Y:S02]  /*0ff0*/  PLOP3.LUT P0, PT, PT, PT, UP0, 0x80, 0x0 ;  /* 0x000000000000781c */ /* 0x000fe40003f0f008 */
[----:B------:R-:W-:Y:S02]  /*1000*/  PLOP3.LUT P1, PT, PT, PT, UP1, 0x80, 0x0 ;  /* 0x000000000000781c */ /* 0x000fe40003f2f018 */
[----:B--2---:R-:W-:-:S13]  /*1010*/  R2UR UR61, R4 ;  /* 0x00000000043d72ca */ /* 0x004fda00000e0000 */
[----:B------:R-:W-:Y:S02]  /*1020*/  USHF.R.S32.HI UR4, URZ, 0x1f, UR61 ;  /* 0x0000001f3f047899 */ /* 0x000fe4000801143d */
[----:B------:R-:W-:-:S04]  /*1030*/  @UP0 ULEA UR8, UP2, UR61, UR8, 0x2 ;  /* 0x000000083d080291 */ /* 0x000fc8000f84103f */
[----:B------:R-:W-:Y:S02]  /*1040*/  @UP0 ULEA.HI.X UR9, UR61, UR9, UR4, 0x2, UP2 ;  /* 0x000000093d090291 */ /* 0x000fe400090f1404 */
[----:B------:R-:W-:Y:S01]  /*1050*/  IMAD.U32 R177, RZ, RZ, UR4 ;  /* 0x00000004ffb17e24 */ /* 0x000fe2000f8e00ff */
[----:B------:R-:W-:Y:S01]  /*1060*/  @UP1 ULEA UR10, UP0, UR61, UR10, 0x2 ;  /* 0x0000000a3d0a1291 */ /* 0x000fe2000f80103f */
[----:B------:R-:W-:-:S03]  /*1070*/  IMAD.U32 R4, RZ, RZ, UR8 ;  /* 0x00000008ff047e24 */ /* 0x000fc6000f8e00ff */
[----:B------:R-:W-:Y:S01]  /*1080*/  @UP1 ULEA.HI.X UR11, UR61, UR11, UR4, 0x2, UP0 ;  /* 0x0000000b3d0b1291 */ /* 0x000fe200080f1404 */
[----:B------:R-:W-:Y:S01]  /*1090*/  IMAD.U32 R5, RZ, RZ, UR9 ;  /* 0x00000009ff057e24 */ /* 0x000fe2000f8e00ff */
[----:B------:R-:W-:Y:S01]  /*10a0*/  MOV R6, UR10 ;  /* 0x0000000a00067c02 */ /* 0x000fe20008000f00 */
[----:B------:R-:W-:-:S03]  /*10b0*/  ULDC.64 UR8, c[0x0][0x418] ;  /* 0x0001060000087ab9 */ /* 0x000fc60000000a00 */
[----:B---3--:R-:W-:Y:S01]  /*10c0*/  IMAD.U32 R7, RZ, RZ, UR11 ;  /* 0x0000000bff077e24 */ /* 0x008fe2000f8e00ff */
[----:B------:R-:W2:Y:S04]  /*10d0*/  @P0 LDG.E R4, desc[UR36][R4.64] ;  /* 0x0000002404040981 */ /* 0x000ea8000c1e1900 */
[----:B------:R-:W3:Y:S01]  /*10e0*/  @P1 LDG.E R6, desc[UR36][R6.64] ;  /* 0x0000002406061981 */ /* 0x000ee2000c1e1900 */
[----:B------:R-:W-:Y:S01]  /*10f0*/  UISETP.NE.U32.AND UP0, UPT, UR8, URZ, UPT ;  /* 0x0000003f0800728c */ /* 0x000fe2000bf05070 */
[----:B------:R-:W-:Y:S01]  /*1100*/  IMAD.U32 R175, RZ, RZ, UR6 ;  /* 0x00000006ffaf7e24 */ /* 0x000fe2000f8e00ff */
[----:B------:R-:W-:Y:S01]  /*1110*/  UMOV UR4, URZ ;  /* 0x0000003f00047c82 */ /* 0x000fe20008000000 */
[----:B------:R-:W-:Y:S02]  /*1120*/  ULOP3.LUT UR8, UR5, 0xff000000, URZ, 0xc0, !UPT ;  /* 0xff00000005087892 */ /* 0x000fe4000f8ec03f */
[----:B------:R-:W-:-:S03]  /*1130*/  UISETP.NE.AND.EX UP0, UPT, UR9, URZ, UPT, UP0 ;  /* 0x0000003f0900728c */ /* 0x000fc6000bf05300 */
[----:B------:R-:W-:Y:S01]  /*1140*/  ULDC UR9, c[0x0][0x2f0] ;  /* 0x0000bc0000097ab9 */ /* 0x000fe20000000800 */
[----:B------:R-:W-:-:S04]  /*1150*/  USEL UR7, UR7, 0x1, UP0 ;  /* 0x0000000107077887 */ /* 0x000fc80008000000 */
[----:B------:R-:W-:Y:S01]  /*1160*/  UIMAD UR7, UR7, UR9, URZ ;  /* 0x00000009070772a4 */ /* 0x000fe2000f8e023f */
[----:B--2---:R-:W-:-:S06]  /*1170*/  @P0 R2UR UR4, R4 ;  /* 0x00000000040402ca */ /* 0x004fcc00000e0000 */
[----:B---3--:R-:W-:Y:S01]  /*1180*/  @P1 R2UR UR7, R6 ;  /* 0x00000000060712ca */ /* 0x008fe200000e0000 */
[----:B-1---5:R-:W-:-:S14]  /*1190*/  @P1 BRA `(.L_x_184) ;  /* 0x0000000000341947 */ /* 0x022fdc0003800000 */
[----:B------:R-:W-:Y:S02]  /*11a0*/  ULDC.64 UR10, c[0x0][0xa08] ;  /* 0x00028200000a7ab9 */ /* 0x000fe40000000a00 */
[----:B------:R-:W-:-:S04]  /*11b0*/  ISETP.NE.U32.AND P0, PT, RZ, UR10, PT ;  /* 0x0000000aff007c0c */ /* 0x000fc8000bf05070 */
[----:B------:R-:W-:-:S13]  /*11c0*/  ISETP.NE.AND.EX P0, PT, RZ, UR11, PT, P0 ;  /* 0x0000000bff007c0c */ /* 0x000fda000bf05300 */
[----:B------:R-:W-:Y:S05]  /*11d0*/  @!P0 BRA `(.L_x_184) ;  /* 0x0000000000248947 */ /* 0x000fea0003800000 */
[----:B------:R-:W-:Y:S02]  /*11e0*/  ULDC.64 UR6, c[0x0][0xa08] ;  /* 0x0002820000067ab9 */ /* 0x000fe40000000a00 */
[----:B------:R-:W-:-:S06]  /*11f0*/  UIMAD.WIDE UR6, UR61, 0x4, UR6 ;  /* 0x000000043d0678a5 */ /* 0x000fcc000f8e0206 */
[----:B------:R-:W-:Y:S02]  /*1200*/  IMAD.U32 R4, RZ, RZ, UR6 ;  /* 0x00000006ff047e24 */ /* 0x000fe4000f8e00ff */
[----:B------:R-:W-:-:S05]  /*1210*/  IMAD.U32 R5, RZ, RZ, UR7 ;  /* 0x00000007ff057e24 */ /* 0x000fca000f8e00ff */
[----:B------:R-:W2:Y:S04]  /*1220*/  LDG.E R3, desc[UR36][R4.64] ;  /* 0x0000002404037981 */ /* 0x000ea8000c1e1900 */
[----:B------:R-:W3:Y:S01]  /*1230*/  LDG.E R0, desc[UR36][R4.64+0x4] ;  /* 0x0000042404007981 */ /* 0x000ee2000c1e1900 */
[----:B--2---:R-:W-:Y:S02]  /*1240*/  R2UR UR7, R3 ;  /* 0x00000000030772ca */ /* 0x004fe400000e0000 */
[----:B---3--:R-:W-:-:S13]  /*1250*/  R2UR UR6, R0 ;  /* 0x00000000000672ca */ /* 0x008fda00000e0000 */
[----:B------:R-:W-:-:S12]  /*1260*/  UIADD3 UR7, -UR7, UR6, URZ ;  /* 0x0000000607077290 */ /* 0x000fd8000fffe13f */
.L_x_184:
[----:B------:R-:W-:Y:S02]  /*1270*/  UIADD3 UR7, -UR4, UR7, URZ ;  /* 0x0000000704077290 */ /* 0x000fe4000fffe13f */
[----:B------:R-:W-:Y:S02]  /*1280*/  ULOP3.LUT UR4, UR5, 0xff0000, URZ, 0xc0, !UPT ;  /* 0x00ff000005047892 */ /* 0x000fe4000f8ec03f */
[----:B------:R-:W-:Y:S02]  /*1290*/  UISETP.GE.AND UP0, UPT, UR7, 0x1, UPT ;  /* 0x000000010700788c */ /* 0x000fe4000bf06270 */
[----:B------:R-:W-:Y:S01]  /*12a0*/  USHF.R.U32.HI UR8, URZ, 0x8, UR8 ;  /* 0x000000083f087899 */ /* 0x000fe20008011608 */
[----:B------:R-:W-:Y:S01]  /*12b0*/  IMAD.U32 R98, RZ, RZ, UR7 ;  /* 0x00000007ff627e24 */ /* 0x000fe2000f8e00ff */
[----:B------:R-:W-:Y:S02]  /*12c0*/  UIADD3 UR6, UR7, 0x5f, URZ ;  /* 0x0000005f07067890 */ /* 0x000fe4000fffe03f */
[----:B------:R-:W-:Y:S01]  /*12d0*/  PLOP3.LUT P0, PT, PT, PT, UP0, 0x80, 0x0 ;  /* 0x000000000000781c */ /* 0x000fe20003f0f008 */
[----:B------:R-:W-:-:S02]  /*12e0*/  ULEA.HI UR8, UR4, UR8, URZ, 0x10 ;  /* 0x0000000804087291 */ /* 0x000fc4000f8f803f */
[----:B------:R-:W-:Y:S02]  /*12f0*/  UIMAD.WIDE UR6, UR6, 0x2aaaaaab, URZ ;  /* 0x2aaaaaab060678a5 */ /* 0x000fe4000f8e023f */
[----:B------:R-:W-:Y:S02]  /*1300*/  ULOP3.LUT UR4, UR8, 0xff, URZ, 0xc0, !UPT ;  /* 0x000000ff08047892 */ /* 0x000fe4000f8ec03f */
[----:B------:R-:W-:Y:S02]  /*1310*/  ULOP3.LUT UR9, UR5, 0xffff, URZ, 0xc0, !UPT ;  /* 0x0000ffff05097892 */ /* 0x000fe4000f8ec03f */
[----:B------:R-:W-:Y:S02]  /*1320*/  USHF.R.U32.HI UR5, URZ, 0x10, UR8 ;  /* 0x000000103f057899 */ /* 0x000fe40008011608 */
[----:B------:R-:W-:Y:S01]  /*1330*/  USHF.R.U32.HI UR6, URZ, 0x1f, UR7 ;  /* 0x0000001f3f067899 */ /* 0x000fe20008011607 */
[----:B------:R-:W-:Y:S01]  /*1340*/  IMAD.U32 R19, RZ, RZ, UR4 ;  /* 0x00000004ff137e24 */ /* 0x000fe2000f8e00ff */
[----:B------:R-:W-:Y:S01]  /*1350*/  MOV R174, UR9 ;  /* 0x0000000900ae7c02 */ /* 0x000fe20008000f00 */
[----:B------:R-:W-:Y:S01]  /*1360*/  UMOV UR4, URZ ;  /* 0x0000003f00047c82 */ /* 0x000fe20008000000 */
[----:B------:R-:W-:Y:S01]  /*1370*/  ULEA.HI.SX32 UR9, UR7, UR6, 0x1c ;  /* 0x0000000607097291 */ /* 0x000fe2000f8fe23f */
[----:B------:R-:W-:Y:S01]  /*1380*/  IMAD.U32 R18, RZ, RZ, UR5 ;  /* 0x00000005ff127e24 */ /* 0x000fe2000f8e00ff */
[----:B------:R-:W-:Y:S10]  /*1390*/  @!P0 BRA `(.L_x_185) ;  /* 0x0000000000948947 */ /* 0x000ff40003800000 */
[----:B------:R-:W-:Y:S01]  /*13a0*/  R2UR UR5, R18 ;  /* 0x00000000120572ca */ /* 0x000fe200000e0000 */
[----:B------:R-:W-:-:S12]  /*13b0*/  ULDC UR4, c[0x0][0x9f0] ;  /* 0x00027c0000047ab9 */ /* 0x000fd80000000800 */
[----:B------:R-:W-:-:S04]  /*13c0*/  UISETP.NE.AND UP0, UPT, UR5, URZ, UPT ;  /* 0x0000003f0500728c */ /* 0x000fc8000bf05270 */
[----:B------:R-:W-:-:S03]  /*13d0*/  USEL UR10, UR5, UR4, UP0 ;  /* 0x00000004050a7287 */ /* 0x000fc60008000000 */
[----:B------:R-:W-:Y:S01]  /*13e0*/  UMOV UR4, URZ ;  /* 0x0000003f00047c82 */ /* 0x000fe20008000000 */
[----:B------:R-:W-:Y:S02]  /*13f0*/  UIADD3 UR6, UR9, -0x1, UR10 ;  /* 0xffffffff09067890 */ /* 0x000fe4000fffe00a */
[----:B------:R-:W-:-:S04]  /*1400*/  IMAD.U32 R4, RZ, RZ, UR10 ;  /* 0x0000000aff047e24 */ /* 0x000fc8000f8e00ff */
[----:B------:R-:W-:Y:S01]  /*1410*/  IMAD.U32 R5, RZ, RZ, UR6 ;  /* 0x00000006ff057e24 */ /* 0x000fe2000f8e00ff */
[-C--:B------:R-:W-:Y:S01]  /*1420*/  IABS R0, R4.reuse ;  /* 0x0000000400007213 */ /* 0x080fe20000000000 */
[----:B------:R-:W-:Y:S01]  /*1430*/  ULOP3.LUT UR6, UR6, UR10, URZ, 0x3c, !UPT ;  /* 0x0000000a06067292 */ /* 0x000fe2000f8e3c3f */
[----:B------:R-:W-:Y:S02]  /*1440*/  IABS R6, R4 ;  /* 0x0000000400067213 */ /* 0x000fe40000000000 */
[----:B------:R-:W-:Y:S02]  /*1450*/  R2UR UR11, R0 ;  /* 0x00000000000b72ca */ /* 0x000fe400000e0000 */
[----:B------:R-:W-:-:S05]  /*1460*/  IABS R5, R5 ;  /* 0x0000000500057213 */ /* 0x000fca0000000000 */
[----:B------:R-:W-:-:S05]  /*1470*/  IMAD.MOV.U32 R4, RZ, RZ, R5 ;  /* 0x000000ffff047224 */ /* 0x000fca00078e0005 */
[----:B------:R-:W-:Y:S01]  /*1480*/  R2UR UR8, R4 ;  /* 0x00000000040872ca */ /* 0x000fe200000e0000 */
[----:B------:R-:W0:Y:S08]  /*1490*/  I2F.RP R0, UR11 ;  /* 0x0000000b00007d06 */ /* 0x000e300008209400 */
[----:B0-----:R-:W0:Y:S02]  /*14a0*/  MUFU.RCP R0, R0 ;  /* 0x0000000000007308 */ /* 0x001e240000001000 */
[----:B0-----:R-:W-:-:S02]  /*14b0*/  VIADD R3, R0, 0xffffffe ;  /* 0x0ffffffe00037836 */ /* 0x001fc40000000000 */
[----:B------:R-:W-:-:S04]  /*14c0*/  IMAD.MOV R0, RZ, RZ, -R6 ;  /* 0x000000ffff007224 */ /* 0x000fc800078e0a06 */
        /* <DEDUP_REMOVED lines=14> */
[----:B------:R-:W-:-:S05]  /*15b0*/  UISETP.NE.AND UP0, UPT, UR10, URZ, UPT ;  /* 0x0000003f0a00728c */ /* 0x000fca000bf05270 */
[----:B------:R-:W-:Y:S02]  /*15c0*/  UMOV UR4, UR5 ;  /* 0x0000000500047c82 */ /* 0x000fe40008000000 */
[----:B------:R-:W-:-:S04]  /*15d0*/  @!UP1 UIADD3 UR4, -UR4, URZ, URZ ;  /* 0x0000003f04049290 */ /* 0x000fc8000fffe13f */
[----:B------:R-:W-:-:S12]  /*15e0*/  @!UP0 ULOP3.LUT UR4, URZ, UR10, URZ, 0x33, !UPT ;  /* 0x0000000a3f048292 */ /* 0x000fd8000f8e333f */
.L_x_185:
[----:B------:R-:W-:Y:S01]  /*15f0*/  R2UR UR5, R19 ;  /* 0x00000000130572ca */ /* 0x000fe200000e0000 */
[----:B------:R-:W-:Y:S01]  /*1600*/  IMAD.U32 R3, RZ, RZ, UR4 ;  /* 0x00000004ff037e24 */ /* 0x000fe2000f8e00ff */
[----:B------:R-:W-:Y:S02]  /*1610*/  MOV R0, UR9 ;  /* 0x0000000900007c02 */ /* 0x000fe40008000f00 */
[----:B------:R-:W-:Y:S02]  /*1620*/  CS2R R86, SRZ ;  /* 0x0000000000567805 */ /* 0x000fe4000001ff00 */
[----:B------:R-:W-:Y:S02]  /*1630*/  PLOP3.LUT P0, PT, PT, PT, PT, 0x80, 0x0 ;  /* 0x000000000000781c */ /* 0x000fe40003f0f070 */
        /* <DEDUP_REMOVED lines=8> */
[----:B------:R-:W-:Y:S01]  /*16c0*/  UIMAD UR60, UR5, UR4, URZ ;  /* 0x00000004053c72a4 */ /* 0x000fe2000f8e023f */
[----:B------:R-:W-:-:S02]  /*16d0*/  CS2R R68, SRZ ;  /* 0x0000000000447805 */ /* 0x000fc4000001ff00 */
[----:B------:R-:W-:Y:S02]  /*16e0*/  CS2R R66, SRZ ;  /* 0x0000000000427805 */ /* 0x000fe4000001ff00 */
[----:B------:R-:W-:Y:S02]  /*16f0*/  CS2R R64, SRZ ;  /* 0x0000000000407805 */ /* 0x000fe4000001ff00 */
[----:B------:R-:W-:Y:S02]  /*1700*/  CS2R R62, SRZ ;  /* 0x00000000003e7805 */ /* 0x000fe4000001ff00 */
[----:B------:R-:W-:Y:S02]  /*1710*/  CS2R R60, SRZ ;  /* 0x00000000003c7805 */ /* 0x000fe4000001ff00 */
[----:B------:R-:W-:Y:S01]  /*1720*/  VIADDMNMX R3, R3, UR60, R0, PT ;  /* 0x0000003c03037c46 */ /* 0x000fe2000b800100 */
[----:B------:R-:W-:Y:S01]  /*1730*/  IMAD.MOV.U32 R0, RZ, RZ, RZ ;  /* 0x000000ffff007224 */ /* 0x000fe200078e00ff */
[----:B------:R-:W-:-:S02]  /*1740*/  CS2R R58, SRZ ;  /* 0x00000000003a7805 */ /* 0x000fc4000001ff00 */
[----:B------:R-:W-:Y:S02]  /*1750*/  CS2R R56, SRZ ;  /* 0x0000000000387805 */ /* 0x000fe4000001ff00 */
[----:B------:R-:W-:Y:S01]  /*1760*/  R2UR UR5, R3 ;  /* 0x00000000030572ca */ /* 0x000fe200000e0000 */
[----:B------:R-:W-:Y:S01]  /*1770*/  IMAD.MOV.U32 R3, RZ, RZ, RZ ;  /* 0x000000ffff037224 */ /* 0x000fe200078e00ff */
        /* <DEDUP_REMOVED lines=10> */
[----:B------:R-:W-:Y:S01]  /*1820*/  CS2R R96, SRZ ;  /* 0x0000000000607805 */ /* 0x000fe2000001ff00 */
[----:B------:R-:W-:Y:S02]  /*1830*/  UISETP.GT.AND UP0, UPT, UR5, UR60, UPT ;  /* 0x0000003c0500728c */ /* 0x000fe4000bf04270 */
[----:B------:R-:W-:Y:S01]  /*1840*/  IMAD.U32 R99, RZ, RZ, UR5 ;  /* 0x00000005ff637e24 */ /* 0x000fe2000f8e00ff */
[----:B------:R-:W-:Y:S02]  /*1850*/  CS2R R90, SRZ ;  /* 0x00000000005a7805 */ /* 0x000fe4000001ff00 */
[----:B------:R-:W-:Y:S02]  /*1860*/  CS2R R94, SRZ ;  /* 0x00000000005e7805 */ /* 0x000fe4000001ff00 */
[----:B------:R-:W-:Y:S02]  /*1870*/  CS2R R88, SRZ ;  /* 0x0000000000587805 */ /* 0x000fe4000001ff00 */
[----:B------:R-:W-:-:S02]  /*1880*/  CS2R R92, SRZ ;  /* 0x00000000005c7805 */ /* 0x000fc4000001ff00 */
[----:B------:R-:W-:Y:S02]  /*1890*/  PLOP3.LUT P1, PT, PT, PT, UP0, 0x80, 0x0 ;  /* 0x000000000000781c */ /* 0x000fe40003f2f008 */
[----:B------:R-:W-:-:S11]  /*18a0*/  CS2R R20, SRZ ;  /* 0x0000000000147805 */ /* 0x000fd6000001ff00 */
[----:B------:R-:W-:Y:S05]  /*18b0*/  @!P1 BRA `(.L_x_186) ;  /* 0x0000005800849947 */ /* 0x000fea0003800000 */
[----:B------:R-:W0:Y:S01]  /*18c0*/  SHFL.IDX PT, R0, R195, RZ, 0x1f ;  /* 0x00001fffc3007589 */ /* 0x000e2200000e0000 */
[----:B------:R-:W1:Y:S01]  /*18d0*/  S2UR UR6, SR_CgaCtaId ;  /* 0x00000000000679c3 */ /* 0x000e620000008800 */
[----:B------:R-:W-:Y:S01]  /*18e0*/  UMOV UR40, 0x400 ;  /* 0x0000040000287882 */ /* 0x000fe20000000000 */
[----:B0-----:R-:W-:Y:S01]  /*18f0*/  R2UR UR4, R0 ;  /* 0x00000000000472ca */ /* 0x001fe200000e0000 */
[----:B-1----:R-:W-:-:S04]  /*1900*/  ULEA UR40, UR6, UR40, 0x18 ;  /* 0x0000002806287291 */ /* 0x002fc8000f8ec03f */
[----:B------:R-:W-:-:S04]  /*1910*/  UIADD3 UR6, UR40, 0xc400, URZ ;  /* 0x0000c40028067890 */ /* 0x000fc8000fffe03f */
[----:B------:R-:W-:-:S04]  /*1920*/  ULOP3.LUT UP0, URZ, UR6, 0x1bf, URZ, 0xc0, !UPT ;  /* 0x000001bf063f7892 */ /* 0x000fc8000f80c03f */
[----:B------:R-:W-:Y:S02]  /*1930*/  ULEA.HI UR5, UR4, UR4, URZ, 0x1 ;  /* 0x0000000404057291 */ /* 0x000fe4000f8f083f */
[----:B------:R-:W-:Y:S02]  /*1940*/  PLOP3.LUT P0, PT, PT, PT, UP0, 0x80, 0x0 ;  /* 0x000000000000781c */ /* 0x000fe40003f0f008 */
        /* <DEDUP_REMOVED lines=9> */
[----:B------:R-:W-:Y:S01]  /*19e0*/  IMAD.U32 R4, RZ, RZ, UR4 ;  /* 0x00000004ff047e24 */ /* 0x000fe2000f8e00ff */
[----:B------:R0:W1:Y:S01]  /*19f0*/  LDC.64 R14, c[0x4][R0] ;  /* 0x01000000000e7b82 */ /* 0x0000620000000a00 */
[----:B------:R-:W-:Y:S01]  /*1a00*/  IMAD.U32 R5, RZ, RZ, UR5 ;  /* 0x00000005ff057e24 */ /* 0x000fe2000f8e00ff */
[----:B------:R-:W-:Y:S01]  /*1a10*/  ULDC.64 UR4, c[0x4][0xf8] ;  /* 0x01003e0000047ab9 */ /* 0x000fe20000000a00 */
[----:B------:R-:W-:Y:S01]  /*1a20*/  IMAD.U32 R10, RZ, RZ, UR6 ;  /* 0x00000006ff0a7e24 */ /* 0x000fe2000f8e00ff */
[----:B------:R-:W-:Y:S01]  /*1a30*/  MOV R6, UR4 ;  /* 0x0000000400067c02 */ /* 0x000fe20008000f00 */
[----:B------:R-:W-:Y:S02]  /*1a40*/  IMAD.U32 R7, RZ, RZ, UR5 ;  /* 0x00000005ff077e24 */ /* 0x000fe4000f8e00ff */
[----:B------:R-:W-:-:S02]  /*1a50*/  IMAD.U32 R11, RZ, RZ, UR7 ;  /* 0x00000007ff0b7e24 */ /* 0x000fc4000f8e00ff */
[----:B------:R-:W-:Y:S02]  /*1a60*/  IMAD.MOV.U32 R8, RZ, RZ, 0x70 ;  /* 0x00000070ff087424 */ /* 0x000fe400078e00ff */
[----:B------:R-:W-:Y:S02]  /*1a70*/  IMAD.MOV.U32 R12, RZ, RZ, 0x1 ;  /* 0x00000001ff0c7424 */ /* 0x000fe400078e00ff */
[----:B0-----:R-:W-:-:S07]  /*1a80*/  IMAD.MOV.U32 R13, RZ, RZ, RZ ;  /* 0x000000ffff0d7224 */ /* 0x001fce00078e00ff */
[----:B------:R-:W-:-:S07]  /*1a90*/  LEPC R20, `(.L_x_187) ;  /* 0x000000001014794e */ /* 0x000fce0000000000 */
[----:B-1----:R-:W-:Y:S05]  /*1aa0*/  CALL.ABS.NOINC R14 ;  /* 0x000000000e007343 */ /* 0x002fea0003c00000 */
.L_x_187:
[----:B------:R-:W-:Y:S02]  /*1ab0*/  R2UR UR6, R178 ;  /* 0x00000000b20672ca */ /* 0x000fe400000e0000 */
[----:B------:R-:W-:-:S11]  /*1ac0*/  R2UR UR5, R199 ;  /* 0x00000000c70572ca */ /* 0x000fd600000e0000 */
[----:B------:R-:W-:Y:S02]  /*1ad0*/  ULEA.HI UR4, UR6, UR6, URZ, 0x1 ;  /* 0x0000000606047291 */ /* 0x000fe4000f8f083f */
[----:B------:R-:W-:Y:S02]  /*1ae0*/  IMAD.U32 R3, RZ, RZ, UR5 ;  /* 0x00000005ff037e24 */ /* 0x000fe4000f8e00ff */
[----:B------:R-:W-:-:S03]  /*1af0*/  ULOP3.LUT UR4, UR4, 0xfffffffe, URZ, 0xc0, !UPT ;  /* 0xfffffffe04047892 */ /* 0x000fc6000f8ec03f */
[----:B------:R-:W-:Y:S01]  /*1b00*/  ISETP.NE.AND P0, PT, R3, 0x3, PT ;  /* 0x000000030300780c */ /* 0x000fe20003f05270 */
[----:B------:R-:W-:-:S06]  /*1b10*/  UIADD3 UR4, UR6, -UR4, URZ ;  /* 0x8000000406047290 */ /* 0x000fcc000fffe03f */
[----:B------:R-:W-:-:S04]  /*1b20*/  MOV R0, UR4 ;  /* 0x0000000400007c02 */ /* 0x000fc80008000f00 */
[----:B------:R-:W-:-:S04]  /*1b30*/  SHF.L.U32 R0, R0, 0x1f, RZ ;  /* 0x0000001f00007819 */ /* 0x000fc800000006ff */
[----:B------:R-:W0:Y:S02]  /*1b40*/  SYNCS.PHASECHK.TRANS64.TRYWAIT P1, [UR40+0x2a800], R0 ;  /* 0x02a80000ff0075a7 */ /* 0x000e240008020168 */
[----:B0-----:R-:W-:Y:S05]  /*1b50*/  @!P1 BRA `(.L_x_188) ;  /* 0x000000e000809947 */ /* 0x001fea0003800000 */
.L_x_318:
[----:B------:R-:W-:Y:S05]  /*1b60*/  @!P0 BRA `(.L_x_189) ;  /* 0x0000000000048947 */ /* 0x000fea0003800000 */
[----:B------:R-:W-:Y:S01]  /*1b70*/  BPT.TRAP 0x1 ;  /* 0x000000040000795c */ /* 0x000fe20000300000 */
.L_x_189:
[----:B0-----:R-:W-:Y:S02]  /*1b80*/  IMAD.U32 R0, RZ, RZ, UR38 ;  /* 0x00000026ff007e24 */ /* 0x001fe4000f8e00ff */
[----:B------:R-:W-:-:S03]  /*1b90*/  IMAD.U32 R3, RZ, RZ, UR39 ;  /* 0x00000027ff037e24 */ /* 0x000fc6000f8e00ff */
[----:B------:R-:W-:Y:S02]  /*1ba0*/  LEA R0, R0, UR40, 0x3 ;  /* 0x0000002800007c11 */ /* 0x000fe4000f8e18ff */
[----:B------:R-:W-:-:S04]  /*1bb0*/  SHF.L.U32 R3, R3, 0x1f, RZ ;  /* 0x0000001f03037819 */ /* 0x000fc800000006ff */
[----:B------:R0:W1:Y:S01]  /*1bc0*/  SYNCS.PHASECHK.TRANS64.TRYWAIT P1, [R0+URZ+0x2a830], R3 ;  /* 0x02a83003000075a7 */ /* 0x000062000802017f */
[----:B------:R-:W-:Y:S05]  /*1bd0*/  @!P0 BRA `(.L_x_190) ;  /* 0x0000000000048947 */ /* 0x000fea0003800000 */
[----:B------:R-:W-:Y:S01]  /*1be0*/  BPT.TRAP 0x1 ;  /* 0x000000040000795c */ /* 0x000fe20000300000 */
.L_x_190:
[----:B------:R-:W-:Y:S01]  /*1bf0*/  IMAD.MOV.U32 R87, RZ, RZ, RZ ;  /* 0x000000ffff577224 */ /* 0x000fe200078e00ff */
[----:B-1----:R-:W-:Y:S06]  /*1c00*/  @P1 BRA `(.L_x_191) ;  /* 0x0000000000081947 */ /* 0x002fec0003800000 */
[----:B------:R-:W1:Y:S02]  /*1c10*/  SYNCS.PHASECHK.TRANS64.TRYWAIT P1, [R0+URZ+0x2a830], R3 ;  /* 0x02a83003000075a7 */ /* 0x000e64000802017f */
[----:B-1----:R-:W-:Y:S05]  /*1c20*/  @!P1 BRA `(.L_x_192) ;  /* 0x000000e000649947 */ /* 0x002fea0003800000 */
.L_x_191:
[----:B------:R-:W-:Y:S05]  /*1c30*/  WARPSYNC.ALL ;  /* 0x0000000000007948 */ /* 0x000fea0003800000 */
[----:B------:R-:W-:Y:S01]  /*1c40*/  UIADD3 UR40, UR40, 0x18400, URZ ;  /* 0x0001840028287890 */ /* 0x000fe2000fffe03f */
[----:B------:R-:W-:Y:S01]  /*1c50*/  WARPGROUP.ARRIVE ;  /* 0x00000000000079c5 */ /* 0x000fe20000000000 */
[----:B------:R-:W-:Y:S02]  /*1c60*/  ULOP3.LUT UR4, UR41, 0x10000, URZ, 0xfc, !UPT ;  /* 0x0001000029047892 */ /* 0x000fe4000f8efc3f */
[----:B------:R-:W-:Y:S01]  /*1c70*/  USHF.R.U32.HI UR40, URZ, 0x4, UR40 ;  /* 0x000000043f287899 */ /* 0x000fe20008011628 */
[----:B------:R-:W-:Y:S01]  /*1c80*/  UMOV UR13, 0x40000040 ;  /* 0x40000040000d7882 */ /* 0x000fe20000000000 */
[----:B------:R-:W-:-:S02]  /*1c90*/  UMOV UR15, 0x40000040 ;  /* 0x40000040000f7882 */ /* 0x000fc40000000000 */
[----:B------:R-:W-:Y:S01]  /*1ca0*/  ULOP3.LUT UR11, UR40, 0x3fff, URZ, 0xc0, !UPT ;  /* 0x00003fff280b7892 */ /* 0x000fe2000f8ec03f */
[----:B------:R-:W-:Y:S01]  /*1cb0*/  IMAD.U32 R5, RZ, RZ, UR13 ;  /* 0x0000000dff057e24 */ /* 0x000fe2000f8e00ff */
[----:B------:R-:W-:Y:S01]  /*1cc0*/  UMOV UR12, UR4 ;  /* 0x00000004000c7c82 */ /* 0x000fe20008000000 */
[----:B------:R-:W-:Y:S01]  /*1cd0*/  UIADD3 UR6, UR4, 0x2, URZ ;  /* 0x0000000204067890 */ /* 0x000fe2000fffe03f */
[----:B------:R-:W-:Y:S01]  /*1ce0*/  IMAD.U32 R4, RZ, RZ, UR12 ;  /* 0x0000000cff047e24 */ /* 0x000fe2000f8e00ff */
[----:B------:R-:W-:Y:S02]  /*1cf0*/  ULOP3.LUT UR11, UR11, 0x10000, URZ, 0xfc, !UPT ;  /* 0x000100000b0b7892 */ /* 0x000fe4000f8efc3f */
[----:B------:R-:W-:Y:S02]  /*1d00*/  UIADD3 UR56, UR4, 0x4, URZ ;  /* 0x0000000404387890 */ /* 0x000fe4000fffe03f */
[----:B------:R-:W-:Y:S01]  /*1d10*/  UIMAD UR5, UR38, 0x900, UR11 ;  /* 0x00000900260578a4 */ /* 0x000fe2000f8e020b */
[----:B------:R-:W-:Y:S01]  /*1d20*/  UMOV UR57, 0x40000040 ;  /* 0x4000004000397882 */ /* 0x000fe20000000000 */
[----:B------:R-:W-:-:S02]  /*1d30*/  UMOV UR59, 0x40000040 ;  /* 0x40000040003b7882 */ /* 0x000fc40000000000 */
[----:B------:R-:W-:Y:S02]  /*1d40*/  UIADD3 UR7, UR5, 0x2, URZ ;  /* 0x0000000205077890 */ /* 0x000fe4000fffe03f */
[----:B------:R-:W-:Y:S02]  /*1d50*/  UIADD3 UR58, UR5, 0x4, URZ ;  /* 0x00000004053a7890 */ /* 0x000fe4000fffe03f */
[----:B------:R-:W-:Y:S01]  /*1d60*/  UMOV UR14, UR5 ;  /* 0x00000005000e7c82 */ /* 0x000fe20008000000 */
[----:B------:R-:W-:Y:S01]  /*1d70*/  UIADD3 UR52, UR4, 0x6, URZ ;  /* 0x0000000604347890 */ /* 0x000fe2000fffe03f */
[----:B------:R-:W-:Y:S01]  /*1d80*/  HGMMA.64x96x16.F32 R24, gdesc[UR12], RZ, !UPT, gsb0 ;  /* 0x016000000c1879f0 */ /* 0x000fe2000c0008ff */
[----:B------:R-:W-:Y:S01]  /*1d90*/  UMOV UR12, UR6 ;  /* 0x00000006000c7c82 */ /* 0x000fe20008000000 */
[----:B------:R-:W-:Y:S01]  /*1da0*/  UMOV UR13, 0x40000040 ;  /* 0x40000040000d7882 */ /* 0x000fe20000000000 */
[----:B------:R-:W-:Y:S01]  /*1db0*/  UMOV UR14, UR7 ;  /* 0x00000007000e7c82 */ /* 0x000fe20008000000 */
[----:B------:R-:W-:Y:S01]  /*1dc0*/  UMOV UR15, 0x40000040 ;  /* 0x40000040000f7882 */ /* 0x000fe20000000000 */
[----:B------:R-:W-:Y:S01]  /*1dd0*/  UIADD3 UR54, UR5, 0x6, URZ ;  /* 0x0000000605367890 */ /* 0x000fe2000fffe03f */
[----:B------:R-:W-:Y:S01]  /*1de0*/  MOV R6, UR12 ;  /* 0x0000000c00067c02 */ /* 0x000fe20008000f00 */
[----:B------:R-:W-:Y:S01]  /*1df0*/  UMOV UR53, 0x40000040 ;  /* 0x4000004000357882 */ /* 0x000fe20000000000 */
[----:B------:R-:W-:Y:S01]  /*1e00*/  UMOV UR55, 0x40000040 ;  /* 0x4000004000377882 */ /* 0x000fe20000000000 */
[----:B------:R-:W-:Y:S01]  /*1e10*/  UIADD3 UR48, UR4, 0x400, URZ ;  /* 0x0000040004307890 */ /* 0x000fe2000fffe03f */
[----:B------:R-:W-:Y:S01]  /*1e20*/  IMAD.U32 R7, RZ, RZ, UR13 ;  /* 0x0000000dff077e24 */ /* 0x000fe2000f8e00ff */
        /* <DEDUP_REMOVED lines=27> */
[----:B------:R-:W-:-:S02]  /*1fe0*/  WARPGROUP.DEPBAR.LE gsb0, 0x0 ;  /* 0x00008000000079c5 */ /* 0x000fc40000010000 */
[----:B------:R-:W-:-:S06]  /*1ff0*/  WARPGROUP.ARRIVE ;  /* 0x00000000000079c5 */ /* 0x000fcc0000000000 */
[----:B------:R-:W-:Y:S01]  /*2000*/  HGMMA.64x96x16.F32 R24, gdesc[UR12], R24, gsb0 ;  /* 0x016000000c1879f0 */ /* 0x000fe20008000818 */
        /* <DEDUP_REMOVED lines=37> */
.L_x_193:
[----:B------:R-:W-:Y:S01]  /*2260*/  R2UR UR5, R98 ;  /* 0x00000000620572ca */ /* 0x000fe200000e0000 */
[----:B------:R-:W-:Y:S01]  /*2270*/  ULDC UR4, c[0x0][0x9d8] ;  /* 0x0002760000047ab9 */ /* 0x000fe20000000800 */
[----:B------:R-:W-:Y:S01]  /*2280*/  R2UR UR6, R99 ;  /* 0x00000000630672ca */ /* 0x000fe200000e0000 */
        /* <DEDUP_REMOVED lines=10> */
[----:B------:R-:W-:-:S02]  /*2330*/  IMAD.U32 R10, RZ, RZ, UR5 ;  /* 0x00000005ff0a7e24 */ /* 0x000fc4000f8e00ff */
[----:B------:R-:W-:Y:S01]  /*2340*/  FMUL.FTZ R37, R37, UR4 ;  /* 0x0000000425257c20 */ /* 0x000fe20008410000 */
[----:B------:R-:W-:Y:S02]  /*2350*/  IMAD.U32 R12, RZ, RZ, UR6 ;  /* 0x00000006ff0c7e24 */ /* 0x000fe4000f8e00ff */
[----:B------:R-:W-:Y:S01]  /*2360*/  FMUL.FTZ R30, R30, UR4 ;  /* 0x000000041e1e7c20 */ /* 0x000fe20008410000 */
[----:B------:R-:W3:Y:S01]  /*2370*/  MUFU.TANH R25, R25 ;  /* 0x0000001900197308 */ /* 0x000ee20000002400 */
[----:B------:R-:W-:Y:S01]  /*2380*/  IADD3 R9, R10, 0x60, -R173 ;  /* 0x000000600a097810 */ /* 0x000fe20007ffe8ad */
[----:B------:R-:W-:Y:S01]  /*2390*/  FMUL.FTZ R40, R40, UR4 ;  /* 0x0000000428287c20 */ /* 0x000fe20008410000 */
[----:B------:R-:W-:Y:S01]  /*23a0*/  FMUL.FTZ R31, R31, UR4 ;  /* 0x000000041f1f7c20 */ /* 0x000fe20008410000 */
[----:B------:R-:W-:Y:S01]  /*23b0*/  FMUL.FTZ R41, R41, UR4 ;  /* 0x0000000429297c20 */ /* 0x000fe20008410000 */
[----:B------:R-:W-:Y:S01]  /*23c0*/  FMUL.FTZ R34, R34, UR4 ;  /* 0x0000000422227c20 */ /* 0x000fe20008410000 */
[----:B------:R-:W-:-:S02]  /*23d0*/  IMAD R9, R12, -0x60, R9 ;  /* 0xffffffa00c097824 */ /* 0x000fc400078e0209 */
[----:B------:R-:W-:Y:S01]  /*23e0*/  FMUL.FTZ R35, R35, UR4 ;  /* 0x0000000423237c20 */ /* 0x000fe20008410000 */
[----:B------:R-:W4:Y:S01]  /*23f0*/  MUFU.TANH R28, R28 ;  /* 0x0000001c001c7308 */ /* 0x000f220000002400 */
[----:B------:R-:W-:Y:S01]  /*2400*/  FMUL.FTZ R44, R44, UR4 ;  /* 0x000000042c2c7c20 */ /* 0x000fe20008410000 */
[----:B------:R-:W-:Y:S01]  /*2410*/  FMUL.FTZ R45, R45, UR4 ;  /* 0x000000042d2d7c20 */ /* 0x000fe20008410000 */
[C---:B------:R-:W-:Y:S01]  /*2420*/  ISETP.GT.AND P6, PT, R9.reuse, RZ, PT ;  /* 0x000000ff0900720c */ /* 0x040fe20003fc4270 */
[----:B------:R-:W-:Y:S01]  /*2430*/  FMUL.FTZ R38, R38, UR4 ;  /* 0x0000000426267c20 */ /* 0x000fe20008410000 */
[----:B------:R-:W-:Y:S01]  /*2440*/  ISETP.GT.AND P5, PT, R9, 0x1, PT ;  /* 0x000000010900780c */ /* 0x000fe20003fa4270 */
[----:B------:R-:W-:Y:S01]  /*2450*/  FMUL.FTZ R39, R39, UR4 ;  /* 0x0000000427277c20 */ /* 0x000fe20008410000 */
[----:B------:R-:W-:Y:S01]  /*2460*/  ISETP.GT.AND P4, PT, R9, 0x8, PT ;  /* 0x000000080900780c */ /* 0x000fe20003f84270 */
[----:B------:R-:W5:Y:S01]  /*2470*/  MUFU.TANH R29, R29 ;  /* 0x0000001d001d7308 */ /* 0x000f620000002400 */
[----:B--2---:R-:W-:Y:S01]  /*2480*/  FSEL R11, R24, -INF , P6 ;  /* 0xff800000180b7808 */ /* 0x004fe20003000000 */
[----:B------:R-:W-:Y:S01]  /*2490*/  FMUL.FTZ R48, R48, UR4 ;  /* 0x0000000430307c20 */ /* 0x000fe20008410000 */
[----:B---3--:R-:W-:Y:S01]  /*24a0*/  FSEL R10, R25, -INF , P5 ;  /* 0xff800000190a7808 */ /* 0x008fe20002800000 */
[----:B------:R-:W-:Y:S01]  /*24b0*/  FMUL.FTZ R49, R49, UR4 ;  /* 0x0000000431317c20 */ /* 0x000fe20008410000 */
[----:B------:R-:W-:Y:S01]  /*24c0*/  ISETP.GT.AND P3, PT, R9, 0x9, PT ;  /* 0x000000090900780c */ /* 0x000fe20003f64270 */
[----:B------:R-:W-:Y:S01]  /*24d0*/  FMUL.FTZ R42, R42, UR4 ;  /* 0x000000042a2a7c20 */ /* 0x000fe20008410000 */
[----:B------:R-:W-:Y:S01]  /*24e0*/  FMNMX.FTZ R12, R11, R10, !PT ;  /* 0x0000000a0b0c7209 */ /* 0x000fe20007810000 */
[----:B------:R-:W2:Y:S01]  /*24f0*/  MUFU.TANH R32, R32 ;  /* 0x0000002000207308 */ /* 0x000ea20000002400 */
[----:B----4-:R-:W-:Y:S01]  /*2500*/  FSEL R73, R28, -INF , P4 ;  /* 0xff8000001c497808 */ /* 0x010fe20002000000 */
[----:B------:R-:W-:Y:S01]  /*2510*/  FMUL.FTZ R43, R43, UR4 ;  /* 0x000000042b2b7c20 */ /* 0x000fe20008410000 */
[----:B------:R-:W-:Y:S01]  /*2520*/  ISETP.GT.AND P2, PT, R9, 0x10, PT ;  /* 0x000000100900780c */ /* 0x000fe20003f44270 */
[----:B------:R-:W-:Y:S01]  /*2530*/  FMUL.FTZ R52, R52, UR4 ;  /* 0x0000000434347c20 */ /* 0x000fe20008410000 */
[----:B------:R-:W-:Y:S01]  /*2540*/  FMNMX.FTZ R12, R73, R12, !PT ;  /* 0x0000000c490c7209 */ /* 0x000fe20007810000 */
[----:B------:R-:W-:Y:S01]  /*2550*/  FMUL.FTZ R46, R46, UR4 ;  /* 0x000000042e2e7c20 */ /* 0x000fe20008410000 */
[----:B------:R-:W-:Y:S01]  /*2560*/  ISETP.GT.AND P1, PT, R9, 0x11, PT ;  /* 0x000000110900780c */ /* 0x000fe20003f24270 */
[----:B01----:R-:W0:Y:S01]  /*2570*/  MUFU.TANH R3, R26 ;  /* 0x0000001a00037308 */ /* 0x003e220000002400 */
[----:B-----5:R-:W-:Y:S01]  /*2580*/  FSEL R75, R29, -INF , P3 ;  /* 0xff8000001d4b7808 */ /* 0x020fe20001800000 */
        /* <DEDUP_REMOVED lines=9> */
[----:B------:R-:W-:Y:S01]  /*2620*/  FMUL.FTZ R60, R60, UR4 ;  /* 0x000000043c3c7c20 */ /* 0x000fe20008410000 */
[----:B------:R-:W-:Y:S01]  /*2630*/  FMUL.FTZ R54, R54, UR4 ;  /* 0x0000000436367c20 */ /* 0x000fe20008410000 */
[----:B------:R-:W-:Y:S01]  /*2640*/  FMNMX.FTZ R12, R77, R12, !PT ;  /* 0x0000000c4d0c7209 */ /* 0x000fe20007810000 */
[----:B------:R-:W-:Y:S01]  /*2650*/  FMUL.FTZ R61, R61, UR4 ;  /* 0x000000043d3d7c20 */ /* 0x000fe20008410000 */
[----:B------:R-:W-:Y:S01]  /*2660*/  FMUL.FTZ R55, R55, UR4 ;  /* 0x0000000437377c20 */ /* 0x000fe20008410000 */
[----:B------:R-:W2:Y:S01]  /*2670*/  MUFU.TANH R8, R27 ;  /* 0x0000001b00087308 */ /* 0x000ea20000002400 */
[----:B0-----:R-:W-:Y:S01]  /*2680*/  FSEL R3, R3, -INF , P6 ;  /* 0xff80000003037808 */ /* 0x001fe20003000000 */
[----:B------:R-:W-:Y:S01]  /*2690*/  FMUL.FTZ R64, R64, UR4 ;  /* 0x0000000440407c20 */ /* 0x000fe20008410000 */
[----:B------:R-:W-:Y:S01]  /*26a0*/  ISETP.GT.AND P6, PT, R9, 0x18, PT ;  /* 0x000000180900780c */ /* 0x000fe20003fc4270 */
[----:B------:R-:W-:Y:S01]  /*26b0*/  FMUL.FTZ R58, R58, UR4 ;  /* 0x000000043a3a7c20 */ /* 0x000fe20008410000 */
[----:B------:R-:W-:Y:S01]  /*26c0*/  FMUL.FTZ R65, R65, UR4 ;  /* 0x0000000441417c20 */ /* 0x000fe20008410000 */
[----:B------:R-:W-:Y:S01]  /*26d0*/  FMUL.FTZ R59, R59, UR4 ;  /* 0x000000043b3b7c20 */ /* 0x000fe20008410000 */
[----:B------:R-:W-:Y:S01]  /*26e0*/  FMUL.FTZ R68, R68, UR4 ;  /* 0x0000000444447c20 */ /* 0x000fe20008410000 */
[----:B------:R-:W0:Y:S01]  /*26f0*/  MUFU.TANH R36, R36 ;  /* 0x0000002400247308 */ /* 0x000e220000002400 */
[----:B-1----:R-:W-:Y:S01]  /*2700*/  FSEL R79, R33, -INF , P1 ;  /* 0xff800000214f7808 */ /* 0x002fe20000800000 */
[----:B------:R-:W-:Y:S01]  /*2710*/  FMUL.FTZ R69, R69, UR4 ;  /* 0x0000000445457c20 */ /* 0x000fe20008410000 */
[----:B------:R-:W-:Y:S01]  /*2720*/  ULDC UR5, c[0x0][0x988] ;  /* 0x0002620000057ab9 */ /* 0x000fe20000000800 */
[----:B------:R-:W-:Y:S01]  /*2730*/  P2R R14, PR, RZ, 0x1 ;  /* 0x00000001ff0e7803 */ /* 0x000fe20000000000 */
[----:B------:R-:W-:Y:S01]  /*2740*/  FMUL.FTZ R62, R62, UR4 ;  /* 0x000000043e3e7c20 */ /* 0x000fe20008410000 */
[----:B------:R-:W-:Y:S01]  /*2750*/  FMNMX.FTZ R12, R79, R12, !PT ;  /* 0x0000000c4f0c7209 */ /* 0x000fe20007810000 */
[----:B------:R-:W-:Y:S01]  /*2760*/  FMUL.FTZ R63, R63, UR4 ;  /* 0x000000043f3f7c20 */ /* 0x000fe20008410000 */
[----:B------:R-:W1:Y:S01]  /*2770*/  MUFU.TANH R13, R30 ;  /* 0x0000001e000d7308 */ /* 0x000e620000002400 */
[----:B--2---:R-:W-:Y:S01]  /*2780*/  FSEL R8, R8, -INF , P5 ;  /* 0xff80000008087808 */ /* 0x004fe20002800000 */
[----:B------:R-:W-:Y:S01]  /*2790*/  FMUL.FTZ R66, R66, UR4 ;  /* 0x0000000442427c20 */ /* 0x000fe20008410000 */
[----:B------:R-:W-:Y:S01]  /*27a0*/  ISETP.GT.AND P5, PT, R9, 0x19, PT ;  /* 0x000000190900780c */ /* 0x000fe20003fa4270 */
[----:B------:R-:W-:Y:S01]  /*27b0*/  FMUL.FTZ R67, R67, UR4 ;  /* 0x0000000443437c20 */ /* 0x000fe20008410000 */
[----:B------:R-:W-:Y:S01]  /*27c0*/  FMUL.FTZ R70, R70, UR4 ;  /* 0x0000000446467c20 */ /* 0x000fe20008410000 */
[----:B------:R-:W-:Y:S01]  /*27d0*/  FMUL.FTZ R71, R71, UR4 ;  /* 0x0000000447477c20 */ /* 0x000fe20008410000 */
[----:B------:R-:W-:Y:S01]  /*27e0*/  R2UR UR4, R0 ;  /* 0x00000000000472ca */ /* 0x000fe200000e0000 */
[----:B------:R-:W2:Y:S01]  /*27f0*/  MUFU.TANH R37, R37 ;  /* 0x0000002500257308 */ /* 0x000ea20000002400 */
[----:B0-----:R-:W-:Y:S01]  /*2800*/  FSEL R81, R36, -INF , P6 ;  /* 0xff80000024517808 */ /* 0x001fe20003000000 */
[--C-:B------:R-:W-:Y:S01]  /*2810*/  IMAD.MOV.U32 R84, RZ, RZ, R87.reuse ;  /* 0x000000ffff547224 */ /* 0x100fe200078e0057 */
[-C--:B------:R-:W-:Y:S01]  /*2820*/  MOV R86, R87.reuse ;  /* 0x0000005700567202 */ /* 0x080fe20000000f00 */
[--C-:B------:R-:W-:Y:S01]  /*2830*/  IMAD.MOV.U32 R82, RZ, RZ, R87.reuse ;  /* 0x000000ffff527224 */ /* 0x100fe200078e0057 */
[----:B------:R-:W-:Y:S01]  /*2840*/  FMNMX.FTZ R12, R81, R12, !PT ;  /* 0x0000000c510c7209 */ /* 0x000fe20007810000 */
[--C-:B------:R-:W-:Y:S01]  /*2850*/  IMAD.MOV.U32 R80, RZ, RZ, R87.reuse ;  /* 0x000000ffff507224 */ /* 0x100fe200078e0057 */
[----:B------:R-:W-:Y:S01]  /*2860*/  MOV R72, R87 ;  /* 0x0000005700487202 */ /* 0x000fe20000000f00 */
[----:B------:R-:W0:Y:S01]  /*2870*/  MUFU.TANH R15, R31 ;  /* 0x0000001f000f7308 */ /* 0x000e220000002400 */
[----:B-1----:R-:W-:Y:S01]  /*2880*/  FSEL R13, R13, -INF , P4 ;  /* 0xff8000000d0d7808 */ /* 0x002fe20002000000 */
[--C-:B------:R-:W-:Y:S01]  /*2890*/  IMAD.MOV.U32 R78, RZ, RZ, R87.reuse ;  /* 0x000000ffff4e7224 */ /* 0x100fe200078e0057 */
[----:B------:R-:W-:Y:S01]  /*28a0*/  ISETP.GT.AND P4, PT, R9, 0x20, PT ;  /* 0x000000200900780c */ /* 0x000fe20003f84270 */
[----:B------:R-:W-:Y:S01]  /*28b0*/  UIADD3 UR4, UR4, 0x2a840, URZ ;  /* 0x0002a84004047890 */ /* 0x000fe2000fffe03f */
[----:B------:R-:W-:-:S02]  /*28c0*/  IMAD.MOV.U32 R76, RZ, RZ, R87 ;  /* 0x000000ffff4c7224 */ /* 0x000fc400078e0057 */
[----:B------:R-:W-:Y:S01]  /*28d0*/  IMAD.MOV.U32 R74, RZ, RZ, R87 ;  /* 0x000000ffff4a7224 */ /* 0x000fe200078e0057 */
[----:B------:R-:W1:Y:S01]  /*28e0*/  MUFU.TANH R40, R40 ;  /* 0x0000002800287308 */ /* 0x000e620000002400 */
[----:B--2---:R-:W-:-:S04]  /*28f0*/  FSEL R83, R37, -INF , P5 ;  /* 0xff80000025537808 */ /* 0x004fc80002800000 */
        /* <DEDUP_REMOVED lines=26> */
[----:B------:R1:W3:Y:S01]  /*2aa0*/  MUFU.TANH R31, R42 ;  /* 0x0000002a001f7308 */ /* 0x0002e20000002400 */
[----:B--2---:R-:W-:Y:S02]  /*2ab0*/  FSEL R29, R39, -INF , P5 ;  /* 0xff800000271d7808 */ /* 0x004fe40002800000 */
[----:B------:R-:W-:-:S05]  /*2ac0*/  ISETP.GT.AND P5, PT, R9, 0x31, PT ;  /* 0x000000310900780c */ /* 0x000fca0003fa4270 */
[----:B------:R-:W2:Y:S01]  /*2ad0*/  MUFU.TANH R49, R49 ;  /* 0x0000003100317308 */ /* 0x000ea20000002400 */
[----:B0-----:R-:W-:Y:S01]  /*2ae0*/  FSEL R95, R48, -INF , P6 ;  /* 0xff800000305f7808 */ /* 0x001fe20003000000 */
[--C-:B------:R-:W-:Y:S02]  /*2af0*/  IMAD.MOV.U32 R48, RZ, RZ, R87.reuse ;  /* 0x000000ffff307224 */ /* 0x100fe400078e0057 */
[----:B-1----:R-:W-:Y:S01]  /*2b00*/  IMAD.MOV.U32 R42, RZ, RZ, R87 ;  /* 0x000000ffff2a7224 */ /* 0x002fe200078e0057 */
[----:B------:R-:W-:-:S03]  /*2b10*/  FMNMX.FTZ R12, R95, R12, !PT ;  /* 0x0000000c5f0c7209 */ /* 0x000fc60007810000 */
[----:B------:R-:W0:Y:S01]  /*2b20*/  MUFU.TANH R43, R43 ;  /* 0x0000002b002b7308 */ /* 0x000e220000002400 */
[----:B---3--:R-:W-:Y:S02]  /*2b30*/  FSEL R31, R31, -INF , P4 ;  /* 0xff8000001f1f7808 */ /* 0x008fe40002000000 */
[----:B------:R-:W-:-:S05]  /*2b40*/  ISETP.GT.AND P4, PT, R9, 0x38, PT ;  /* 0x000000380900780c */ /* 0x000fca0003f84270 */
        /* <DEDUP_REMOVED lines=21> */
[----:B--2---:R-:W-:Y:S01]  /*2ca0*/  FSEL R103, R56, -INF , P2 ;  /* 0xff80000038677808 */ /* 0x004fe20001000000 */
[----:B------:R-:W-:-:S03]  /*2cb0*/  IMAD.MOV.U32 R56, RZ, RZ, R87 ;  /* 0x000000ffff387224 */ /* 0x000fc600078e0057 */
        /* <DEDUP_REMOVED lines=16> */
[----:B-1----:R-:W-:Y:S01]  /*2dc0*/  FSEL R43, R54, -INF , P4 ;  /* 0xff800000362b7808 */ /* 0x002fe20002000000 */
[----:B------:R-:W-:Y:S01]  /*2dd0*/  IMAD.MOV.U32 R54, RZ, RZ, R87 ;  /* 0x000000ffff367224 */ /* 0x000fe200078e0057 */
        /* <DEDUP_REMOVED lines=12> */
[----:B--2---:R-:W-:Y:S02]  /*2ea0*/  FSEL R47, R58, -INF , P2 ;  /* 0xff8000003a2f7808 */ /* 0x004fe40001000000 */
[----:B------:R-:W-:Y:S02]  /*2eb0*/  ISETP.GT.AND P2, PT, R9, 0x58, PT ;  /* 0x000000580900780c */ /* 0x000fe40003f44270 */
[----:B------:R-:W-:-:S03]  /*2ec0*/  MOV R58, R87 ;  /* 0x00000057003a7202 */ /* 0x000fc60000000f00 */
        /* <DEDUP_REMOVED lines=11> */
[----:B0-----:R-:W-:-:S04]  /*2f80*/  FSEL R115, R69, -INF , P1 ;  /* 0xff80000045737808 */ /* 0x001fc80000800000 */
[----:B------:R-:W-:Y:S01]  /*2f90*/  FMNMX.FTZ R20, R115, R12, !PT ;  /* 0x0000000c73147209 */ /* 0x000fe20007810000 */
[----:B------:R-:W-:Y:S01]  /*2fa0*/  IMAD.U32 R12, RZ, RZ, UR5 ;  /* 0x00000005ff0c7e24 */ /* 0x000fe2000f8e00ff */
[----:B------:R-:W-:Y:S01]  /*2fb0*/  UIADD3 UR5, UR6, -0x2, URZ ;  /* 0xfffffffe06057890 */ /* 0x000fe2000fffe03f */
[----:B------:R-:W0:Y:S01]  /*2fc0*/  MUFU.TANH R66, R66 ;  /* 0x0000004200427308 */ /* 0x000e220000002400 */
[----:B-1----:R-:W-:Y:S01]  /*2fd0*/  FSEL R59, R62, -INF , P6 ;  /* 0xff8000003e3b7808 */ /* 0x002fe20003000000 */
[----:B------:R-:W1:Y:S01]  /*2fe0*/  SHFL.BFLY PT, R9, R20, 0x2, 0x1f ;  /* 0x0c401f0014097f89 */ /* 0x000e6200000e0000 */
[----:B------:R-:W3:Y:S01]  /*2ff0*/  S2UR UR6, SR_CgaCtaId ;  /* 0x00000000000679c3 */ /* 0x000ee20000008800 */
[----:B------:R-:W-:Y:S01]  /*3000*/  UISETP.GE.AND UP0, UPT, UR5, UR60, UPT ;  /* 0x0000003c0500728c */ /* 0x000fe2000bf06270 */
[----:B------:R-:W-:-:S03]  /*3010*/  IMAD.MOV.U32 R62, RZ, RZ, R87 ;  /* 0x000000ffff3e7224 */ /* 0x000fc600078e0057 */
[----:B------:R-:W4:Y:S01]  /*3020*/  MUFU.TANH R67, R67 ;  /* 0x0000004300437308 */ /* 0x000f220000002400 */
[----:B--2---:R-:W-:-:S07]  /*3030*/  FSEL R63, R63, -INF , P5 ;  /* 0xff8000003f3f7808 */ /* 0x004fce0002800000 */
[----:B------:R-:W2:Y:S01]  /*3040*/  MUFU.TANH R70, R70 ;  /* 0x0000004600467308 */ /* 0x000ea20000002400 */
[----:B0-----:R-:W-:Y:S01]  /*3050*/  FSEL R65, R66, -INF , P4 ;  /* 0xff80000042417808 */ /* 0x001fe20002000000 */
[----:B------:R-:W-:-:S06]  /*3060*/  IMAD.MOV.U32 R66, RZ, RZ, R87 ;  /* 0x000000ffff427224 */ /* 0x000fcc00078e0057 */
[----:B------:R-:W0:Y:S01]  /*3070*/  MUFU.TANH R71, R71 ;  /* 0x0000004700477308 */ /* 0x000e220000002400 */
[----:B----4-:R-:W-:Y:S02]  /*3080*/  FSEL R67, R67, -INF , P3 ;  /* 0xff80000043437808 */ /* 0x010fe40001800000 */
[----:B-1----:R-:W-:Y:S01]  /*3090*/  FMNMX.FTZ R24, R20, R9, !PT ;  /* 0x0000000914187209 */ /* 0x002fe20007810000 */
[----:B---3--:R-:W-:-:S04]  /*30a0*/  UPRMT UR4, UR6, 0x654, UR4 ;  /* 0x0000065406047896 */ /* 0x008fc80008000004 */
[----:B------:R-:W1:Y:S01]  /*30b0*/  SHFL.BFLY PT, R9, R24, 0x1, 0x1f ;  /* 0x0c201f0018097f89 */ /* 0x000e6200000e0000 */
[----:B--2---:R-:W-:Y:S01]  /*30c0*/  FSEL R69, R70, -INF , P2 ;  /* 0xff80000046457808 */ /* 0x004fe20001000000 */
[----:B------:R-:W-:-:S03]  /*30d0*/  IMAD.MOV.U32 R70, RZ, RZ, R87 ;  /* 0x000000ffff467224 */ /* 0x000fc600078e0057 */
[----:B------:R-:W-:Y:S01]  /*30e0*/  SYNCS.ARRIVE.TRANS64.RED.A1T0 RZ, [UR4], RZ ;  /* 0x000000ffffff79a7 */ /* 0x000fe20008100404 */
[----:B0-----:R-:W-:Y:S02]  /*30f0*/  FSEL R71, R71, -INF , P1 ;  /* 0xff80000047477808 */ /* 0x001fe40000800000 */
[----:B-1----:R-:W-:-:S04]  /*3100*/  FMNMX.FTZ R9, R24, R9, !PT ;  /* 0x0000000918097209 */ /* 0x002fc80007810000 */
[C---:B------:R-:W-:Y:S01]  /*3110*/  FSETP.NEU.FTZ.AND P0, PT, R9.reuse, -INF , PT ;  /* 0xff8000000900780b */ /* 0x040fe20003f1d000 */
[----:B------:R-:W-:-:S05]  /*3120*/  FMUL.FTZ R26, R9, R12 ;  /* 0x0000000c091a7220 */ /* 0x000fca0000410000 */
[----:B------:R-:W-:Y:S02]  /*3130*/  FSEL R26, R26, RZ, P0 ;  /* 0x000000ff1a1a7208 */ /* 0x000fe40000000000 */
[----:B------:R-:W-:Y:S02]  /*3140*/  ISETP.NE.AND P0, PT, R14, RZ, PT ;  /* 0x000000ff0e00720c */ /* 0x000fe40003f05270 */
[----:B------:R-:W-:Y:S01]  /*3150*/  FMNMX.FTZ R14, R3, R8, !PT ;  /* 0x00000008030e7209 */ /* 0x000fe20007810000 */
[-CC-:B------:R-:W-:Y:S01]  /*3160*/  FFMA.FTZ R136, R11, R12.reuse, -R26.reuse ;  /* 0x0000000c0b887223 */ /* 0x180fe2000001081a */
[-CC-:B------:R-:W-:Y:S01]  /*3170*/  FFMA.FTZ R51, R10, R12.reuse, -R26.reuse ;  /* 0x0000000c0a337223 */ /* 0x180fe2000001081a */
[--C-:B------:R-:W-:Y:S01]  /*3180*/  FFMA.FTZ R138, R73, R12, -R26.reuse ;  /* 0x0000000c498a7223 */ /* 0x100fe2000001081a */
[----:B------:R-:W-:Y:S01]  /*3190*/  FMNMX.FTZ R14, R13, R14, !PT ;  /* 0x0000000e0d0e7209 */ /* 0x000fe20007810000 */
[-CC-:B------:R-:W-:Y:S01]  /*31a0*/  FFMA.FTZ R53, R75, R12.reuse, -R26.reuse ;  /* 0x0000000c4b357223 */ /* 0x180fe2000001081a */
[--C-:B------:R-:W-:Y:S01]  /*31b0*/  FFMA.FTZ R140, R77, R12, -R26.reuse ;  /* 0x0000000c4d8c7223 */ /* 0x100fe2000001081a */
[----:B------:R-:W-:Y:S01]  /*31c0*/  MUFU.EX2 R136, R136 ;  /* 0x0000008800887308 */ /* 0x000fe20000000800 */
[----:B------:R-:W-:Y:S01]  /*31d0*/  FMNMX.FTZ R14, R15, R14, !PT ;  /* 0x0000000e0f0e7209 */ /* 0x000fe20007810000 */
[-CC-:B------:R-:W-:Y:S01]  /*31e0*/  FFMA.FTZ R55, R79, R12.reuse, -R26.reuse ;  /* 0x0000000c4f377223 */ /* 0x180fe2000001081a */
[-CC-:B------:R-:W-:Y:S01]  /*31f0*/  FFMA.FTZ R142, R81, R12.reuse, -R26.reuse ;  /* 0x0000000c518e7223 */ /* 0x180fe2000001081a */
        /* <DEDUP_REMOVED lines=10> */
[-CC-:B------:R-:W-:Y:S01]  /*32a0*/  FFMA.FTZ R97, R97, R12.reuse, -R26.reuse ;  /* 0x0000000c61617223 */ /* 0x180fe2000001081a */
[--C-:B------:R-:W-:Y:S01]  /*32b0*/  FFMA.FTZ R99, R99, R12, -R26.reuse ;  /* 0x0000000c63637223 */ /* 0x100fe2000001081a */
[----:B------:R-:W1:Y:S01]  /*32c0*/  MUFU.EX2 R138, R138 ;  /* 0x0000008a008a7308 */ /* 0x000e620000000800 */
[----:B------:R-:W-:Y:S01]  /*32d0*/  FMNMX.FTZ R14, R29, R14, !PT ;  /* 0x0000000e1d0e7209 */ /* 0x000fe20007810000 */
[-CC-:B------:R-:W-:Y:S01]  /*32e0*/  FFMA.FTZ R101, R101, R12.reuse, -R26.reuse ;  /* 0x0000000c65657223 */ /* 0x180fe2000001081a */
[-CC-:B------:R-:W-:Y:S01]  /*32f0*/  FFMA.FTZ R103, R103, R12.reuse, -R26.reuse ;  /* 0x0000000c67677223 */ /* 0x180fe2000001081a */
[--C-:B------:R-:W-:Y:S01]  /*3300*/  FFMA.FTZ R105, R105, R12, -R26.reuse ;  /* 0x0000000c69697223 */ /* 0x100fe2000001081a */
[----:B------:R-:W-:Y:S01]  /*3310*/  FMNMX.FTZ R14, R31, R14, !PT ;  /* 0x0000000e1f0e7209 */ /* 0x000fe20007810000 */
[-CC-:B------:R-:W-:Y:S01]  /*3320*/  FFMA.FTZ R107, R107, R12.reuse, -R26.reuse ;  /* 0x0000000c6b6b7223 */ /* 0x180fe2000001081a */
[--C-:B------:R-:W-:Y:S01]  /*3330*/  FFMA.FTZ R61, R61, R12, -R26.reuse ;  /* 0x0000000c3d3d7223 */ /* 0x100fe2000001081a */
[----:B------:R-:W2:Y:S01]  /*3340*/  MUFU.EX2 R53, R53 ;  /* 0x0000003500357308 */ /* 0x000ea20000000800 */
[----:B------:R-:W-:Y:S01]  /*3350*/  FMNMX.FTZ R14, R33, R14, !PT ;  /* 0x0000000e210e7209 */ /* 0x000fe20007810000 */
[-CC-:B------:R-:W-:Y:S01]  /*3360*/  FFMA.FTZ R109, R109, R12.reuse, -R26.reuse ;  /* 0x0000000c6d6d7223 */ /* 0x180fe2000001081a */
[-CC-:B------:R-:W-:Y:S01]  /*3370*/  FFMA.FTZ R111, R111, R12.reuse, -R26.reuse ;  /* 0x0000000c6f6f7223 */ /* 0x180fe2000001081a */
[--C-:B------:R-:W-:Y:S01]  /*3380*/  FFMA.FTZ R113, R113, R12, -R26.reuse ;  /* 0x0000000c71717223 */ /* 0x100fe2000001081a */
[----:B------:R-:W-:Y:S01]  /*3390*/  FMNMX.FTZ R14, R35, R14, !PT ;  /* 0x0000000e230e7209 */ /* 0x000fe20007810000 */
[----:B------:R-:W-:Y:S01]  /*33a0*/  FFMA.FTZ R26, R115, R12, -R26 ;  /* 0x0000000c731a7223 */ /* 0x000fe2000001081a */
[--C-:B------:R-:W-:Y:S01]  /*33b0*/  IMAD.MOV.U32 R85, RZ, RZ, R87.reuse ;  /* 0x000000ffff557224 */ /* 0x100fe200078e0057 */
[----:B------:R-:W3:Y:S01]  /*33c0*/  MUFU.EX2 R140, R140 ;  /* 0x0000008c008c7308 */ /* 0x000ee20000000800 */
[----:B------:R-:W-:Y:S01]  /*33d0*/  FMNMX.FTZ R14, R37, R14, !PT ;  /* 0x0000000e250e7209 */ /* 0x000fe20007810000 */
[--C-:B------:R-:W-:Y:S01]  /*33e0*/  IMAD.MOV.U32 R83, RZ, RZ, R87.reuse ;  /* 0x000000ffff537224 */ /* 0x100fe200078e0057 */
[----:B------:R-:W-:Y:S01]  /*33f0*/  MOV R79, R87 ;  /* 0x00000057004f7202 */ /* 0x000fe20000000f00 */
[--C-:B------:R-:W-:Y:S01]  /*3400*/  IMAD.MOV.U32 R81, RZ, RZ, R87.reuse ;  /* 0x000000ffff517224 */ /* 0x100fe200078e0057 */
[----:B------:R-:W-:Y:S01]  /*3410*/  FMNMX.FTZ R14, R39, R14, !PT ;  /* 0x0000000e270e7209 */ /* 0x000fe20007810000 */
[----:B------:R-:W-:-:S02]  /*3420*/  IMAD.MOV.U32 R77, RZ, RZ, R87 ;  /* 0x000000ffff4d7224 */ /* 0x000fc400078e0057 */
[----:B------:R-:W-:Y:S01]  /*3430*/  MUFU.EX2 R55, R55 ;  /* 0x0000003700377308 */ /* 0x000fe20000000800 */
[----:B------:R-:W-:Y:S01]  /*3440*/  FMNMX.FTZ R14, R41, R14, !PT ;  /* 0x0000000e290e7209 */ /* 0x000fe20007810000 */
[--C-:B------:R-:W-:Y:S02]  /*3450*/  IMAD.MOV.U32 R75, RZ, RZ, R87.reuse ;  /* 0x000000ffff4b7224 */ /* 0x100fe400078e0057 */
[----:B------:R-:W-:Y:S01]  /*3460*/  IMAD.MOV.U32 R73, RZ, RZ, R87 ;  /* 0x000000ffff497224 */ /* 0x000fe200078e0057 */
[----:B------:R-:W-:-:S03]  /*3470*/  FMNMX.FTZ R14, R43, R14, !PT ;  /* 0x0000000e2b0e7209 */ /* 0x000fc60007810000 */
[----:B------:R-:W-:Y:S01]  /*3480*/  MUFU.EX2 R142, R142 ;  /* 0x0000008e008e7308 */ /* 0x000fe20000000800 */
[----:B------:R-:W-:-:S04]  /*3490*/  FMNMX.FTZ R14, R45, R14, !PT ;  /* 0x0000000e2d0e7209 */ /* 0x000fc80007810000 */
        /* <DEDUP_REMOVED lines=11> */
[----:B------:R-:W-:-:S05]  /*3550*/  FMNMX.FTZ R14, R71, R14, !PT ;  /* 0x0000000e470e7209 */ /* 0x000fca0007810000 */
[----:B------:R-:W4:Y:S02]  /*3560*/  SHFL.BFLY PT, R11, R14, 0x2, 0x1f ;  /* 0x0c401f000e0b7f89 */ /* 0x000f2400000e0000 */
[----:B------:R-:W-:Y:S08]  /*3570*/  MUFU.EX2 R146, R93 ;  /* 0x0000005d00927308 */ /* 0x000ff00000000800 */
[----:B------:R-:W-:Y:S08]  /*3580*/  MUFU.EX2 R95, R95 ;  /* 0x0000005f005f7308 */ /* 0x000ff00000000800 */
[----:B------:R-:W-:Y:S01]  /*3590*/  MUFU.EX2 R148, R97 ;  /* 0x0000006100947308 */ /* 0x000fe20000000800 */
[----:B----4-:R-:W-:-:S07]  /*35a0*/  FMNMX.FTZ R10, R14, R11, !PT ;  /* 0x0000000b0e0a7209 */ /* 0x010fce0007810000 */
[----:B------:R-:W-:Y:S01]  /*35b0*/  MUFU.EX2 R99, R99 ;  /* 0x0000006300637308 */ /* 0x000fe20000000800 */
[----:B------:R-:W4:Y:S07]  /*35c0*/  SHFL.BFLY PT, R11, R10, 0x1, 0x1f ;  /* 0x0c201f000a0b7f89 */ /* 0x000f2e00000e0000 */
[----:B------:R-:W-:Y:S08]  /*35d0*/  MUFU.EX2 R150, R101 ;  /* 0x0000006500967308 */ /* 0x000ff00000000800 */
[----:B------:R-:W-:Y:S08]  /*35e0*/  MUFU.EX2 R103, R103 ;  /* 0x0000006700677308 */ /* 0x000ff00000000800 */
[----:B------:R-:W-:Y:S01]  /*35f0*/  MUFU.EX2 R152, R105 ;  /* 0x0000006900987308 */ /* 0x000fe20000000800 */
[----:B----4-:R-:W-:-:S04]  /*3600*/  FMNMX.FTZ R11, R10, R11, !PT ;  /* 0x0000000b0a0b7209 */ /* 0x010fc80007810000 */
[C---:B------:R-:W-:Y:S01]  /*3610*/  FSETP.NEU.FTZ.AND P1, PT, R11.reuse, -INF , PT ;  /* 0xff8000000b00780b */ /* 0x040fe20003f3d000 */
[----:B------:R-:W-:Y:S02]  /*3620*/  FMUL.FTZ R10, R11, R12 ;  /* 0x0000000c0b0a7220 */ /* 0x000fe40000410000 */
[----:B------:R-:W-:Y:S03]  /*3630*/  MUFU.EX2 R107, R107 ;  /* 0x0000006b006b7308 */ /* 0x000fe60000000800 */
[----:B------:R-:W-:Y:S02]  /*3640*/  FSEL R10, R10, RZ, P1 ;  /* 0x000000ff0a0a7208 */ /* 0x000fe40000800000 */
[----:B------:R-:W-:-:S03]  /*3650*/  PLOP3.LUT P1, PT, PT, PT, UP0, 0x80, 0x0 ;  /* 0x000000000000781c */ /* 0x000fc60003f2f008 */
        /* <DEDUP_REMOVED lines=8> */
[----:B------:R0:W-:Y:S01]  /*36e0*/  MUFU.EX2 R137, R3 ;  /* 0x0000000300897308 */ /* 0x0001e20000000800 */
[-CC-:B------:R-:W-:Y:S01]  /*36f0*/  FFMA.FTZ R29, R29, R12.reuse, -R10.reuse ;  /* 0x0000000c1d1d7223 */ /* 0x180fe2000001080a */
[-CC-:B------:R-:W-:Y:S01]  /*3700*/  FFMA.FTZ R31, R31, R12.reuse, -R10.reuse ;  /* 0x0000000c1f1f7223 */ /* 0x180fe2000001080a */
[-CC-:B------:R-:W-:Y:S01]  /*3710*/  FFMA.FTZ R33, R33, R12.reuse, -R10.reuse ;  /* 0x0000000c21217223 */ /* 0x180fe2000001080a */
[-CC-:B------:R-:W-:Y:S01]  /*3720*/  FFMA.FTZ R35, R35, R12.reuse, -R10.reuse ;  /* 0x0000000c23237223 */ /* 0x180fe2000001080a */
[-CC-:B------:R-:W-:Y:S01]  /*3730*/  FFMA.FTZ R37, R37, R12.reuse, -R10.reuse ;  /* 0x0000000c25257223 */ /* 0x180fe2000001080a */
[-CC-:B------:R-:W-:Y:S01]  /*3740*/  FFMA.FTZ R39, R39, R12.reuse, -R10.reuse ;  /* 0x0000000c27277223 */ /* 0x180fe2000001080a */
[-CC-:B------:R-:W-:Y:S01]  /*3750*/  FFMA.FTZ R41, R41, R12.reuse, -R10.reuse ;  /* 0x0000000c29297223 */ /* 0x180fe2000001080a */
[----:B------:R-:W4:Y:S01]  /*3760*/  MUFU.EX2 R8, R8 ;  /* 0x0000000800087308 */ /* 0x000f220000000800 */
[----:B0-----:R-:W-:Y:S01]  /*3770*/  FADD.FTZ R3, R136, R51 ;  /* 0x0000003388037221 */ /* 0x001fe20000010000 */
[-CC-:B------:R-:W-:Y:S01]  /*3780*/  FFMA.FTZ R43, R43, R12.reuse, -R10.reuse ;  /* 0x0000000c2b2b7223 */ /* 0x180fe2000001080a */
[-CC-:B------:R-:W-:Y:S01]  /*3790*/  FFMA.FTZ R45, R45, R12.reuse, -R10.reuse ;  /* 0x0000000c2d2d7223 */ /* 0x180fe2000001080a */
[-CC-:B------:R-:W-:Y:S01]  /*37a0*/  FFMA.FTZ R47, R47, R12.reuse, -R10.reuse ;  /* 0x0000000c2f2f7223 */ /* 0x180fe2000001080a */
[----:B-1----:R-:W-:Y:S01]  /*37b0*/  FADD.FTZ R34, R138, R3 ;  /* 0x000000038a227221 */ /* 0x002fe20000010000 */
[-CC-:B------:R-:W-:Y:S01]  /*37c0*/  FFMA.FTZ R49, R49, R12.reuse, -R10.reuse ;  /* 0x0000000c31317223 */ /* 0x180fe2000001080a */
[-C--:B------:R-:W-:Y:S01]  /*37d0*/  FFMA.FTZ R59, R59, R12.reuse, -R10 ;  /* 0x0000000c3b3b7223 */ /* 0x080fe2000001080a */
[----:B------:R-:W0:Y:S01]  /*37e0*/  MUFU.EX2 R13, R13 ;  /* 0x0000000d000d7308 */ /* 0x000e220000000800 */
[----:B--2---:R-:W-:Y:S01]  /*37f0*/  FADD.FTZ R3, R53, R34 ;  /* 0x0000002235037221 */ /* 0x004fe20000010000 */
[-CC-:B------:R-:W-:Y:S01]  /*3800*/  FFMA.FTZ R63, R63, R12.reuse, -R10.reuse ;  /* 0x0000000c3f3f7223 */ /* 0x180fe2000001080a */
[-CC-:B------:R-:W-:Y:S01]  /*3810*/  FFMA.FTZ R65, R65, R12.reuse, -R10.reuse ;  /* 0x0000000c41417223 */ /* 0x180fe2000001080a */
[-CC-:B------:R-:W-:Y:S01]  /*3820*/  FFMA.FTZ R67, R67, R12.reuse, -R10.reuse ;  /* 0x0000000c43437223 */ /* 0x180fe2000001080a */
[----:B---3--:R-:W-:Y:S01]  /*3830*/  FADD.FTZ R36, R140, R3 ;  /* 0x000000038c247221 */ /* 0x008fe20000010000 */
[-CC-:B------:R-:W-:Y:S01]  /*3840*/  FFMA.FTZ R69, R69, R12.reuse, -R10.reuse ;  /* 0x0000000c45457223 */ /* 0x180fe2000001080a */
[----:B------:R-:W-:Y:S01]  /*3850*/  FFMA.FTZ R71, R71, R12, -R10 ;  /* 0x0000000c47477223 */ /* 0x000fe2000001080a */
[----:B------:R1:W2:Y:S01]  /*3860*/  MUFU.EX2 R14, R15 ;  /* 0x0000000f000e7308 */ /* 0x0002a20000000800 */
[----:B----4-:R-:W-:Y:S01]  /*3870*/  FADD.FTZ R34, R137, R8 ;  /* 0x0000000889227221 */ /* 0x010fe20000010000 */
[----:B------:R-:W-:Y:S01]  /*3880*/  F2FP.F16.F32.PACK_AB R137, R8, R137 ;  /* 0x000000890889723e */ /* 0x000fe200000000ff */
[----:B------:R-:W-:Y:S01]  /*3890*/  IMAD.MOV.U32 R61, RZ, RZ, R87 ;  /* 0x000000ffff3d7224 */ /* 0x000fe200078e0057 */
[----:B------:R-:W-:-:S02]  /*38a0*/  F2FP.F16.F32.PACK_AB R136, R51, R136 ;  /* 0x000000883388723e */ /* 0x000fc400000000ff */
[----:B------:R-:W-:Y:S01]  /*38b0*/  F2FP.F16.F32.PACK_AB R138, R53, R138 ;  /* 0x0000008a358a723e */ /* 0x000fe200000000ff */
[--C-:B------:R-:W-:Y:S01]  /*38c0*/  IMAD.MOV.U32 R53, RZ, RZ, R87.reuse ;  /* 0x000000ffff357224 */ /* 0x100fe200078e0057 */
[----:B------:R-:W3:Y:S01]  /*38d0*/  MUFU.EX2 R21, R21 ;  /* 0x0000001500157308 */ /* 0x000ee20000000800 */
[----:B-1----:R-:W-:Y:S01]  /*38e0*/  FADD.FTZ R15, R55, R36 ;  /* 0x00000024370f7221 */ /* 0x002fe20000010000 */
[----:B0-----:R-:W-:Y:S01]  /*38f0*/  FADD.FTZ R3, R13, R34 ;  /* 0x000000220d037221 */ /* 0x001fe20000010000 */
[----:B------:R-:W-:Y:S01]  /*3900*/  F2FP.F16.F32.PACK_AB R140, R55, R140 ;  /* 0x0000008c378c723e */ /* 0x000fe200000000ff */
[----:B------:R-:W-:Y:S02]  /*3910*/  IMAD.MOV.U32 R55, RZ, RZ, R87 ;  /* 0x000000ffff377224 */ /* 0x000fe400078e0057 */
[----:B------:R-:W-:Y:S01]  /*3920*/  FADD.FTZ R38, R142, R15 ;  /* 0x0000000f8e267221 */ /* 0x000fe20000010000 */
[C---:B------:R-:W-:Y:S01]  /*3930*/  F2FP.F16.F32.PACK_AB R142, R57.reuse, R142 ;  /* 0x0000008e398e723e */ /* 0x040fe200000000ff */
[----:B------:R0:W1:Y:S01]  /*3940*/  MUFU.EX2 R20, R25 ;  /* 0x0000001900147308 */ /* 0x0000620000000800 */
[C---:B--2---:R-:W-:Y:S01]  /*3950*/  FADD.FTZ R36, R14.reuse, R3 ;  /* 0x000000030e247221 */ /* 0x044fe20000010000 */
[----:B------:R-:W-:Y:S01]  /*3960*/  FADD.FTZ R15, R57, R38 ;  /* 0x00000026390f7221 */ /* 0x000fe20000010000 */
[----:B------:R-:W-:Y:S01]  /*3970*/  F2FP.F16.F32.PACK_AB R139, R14, R13 ;  /* 0x0000000d0e8b723e */ /* 0x000fe200000000ff */
[----:B------:R-:W-:Y:S01]  /*3980*/  IMAD.MOV.U32 R57, RZ, RZ, R87 ;  /* 0x000000ffff397224 */ /* 0x000fe200078e0057 */
[----:B------:R-:W-:Y:S01]  /*3990*/  MOV R51, R87 ;  /* 0x0000005700337202 */ /* 0x000fe20000000f00 */
[----:B------:R-:W-:Y:S01]  /*39a0*/  FADD.FTZ R38, R144, R15 ;  /* 0x0000000f90267221 */ /* 0x000fe20000010000 */
[----:B------:R-:W-:Y:S01]  /*39b0*/  F2FP.F16.F32.PACK_AB R144, R89, R144 ;  /* 0x000000905990723e */ /* 0x000fe200000000ff */
[----:B------:R-:W2:Y:S01]  /*39c0*/  MUFU.EX2 R27, R27 ;  /* 0x0000001b001b7308 */ /* 0x000ea20000000800 */
[----:B---3--:R-:W-:Y:S01]  /*39d0*/  FADD.FTZ R3, R21, R36 ;  /* 0x0000002415037221 */ /* 0x008fe20000010000 */
[----:B------:R-:W-:Y:S01]  /*39e0*/  FADD.FTZ R38, R89, R38 ;  /* 0x0000002659267221 */ /* 0x000fe20000010000 */
[----:B0-----:R-:W-:-:S03]  /*39f0*/  IMAD.MOV.U32 R25, RZ, RZ, R87 ;  /* 0x000000ffff197224 */ /* 0x001fc600078e0057 */
[----:B------:R-:W-:Y:S02]  /*3a00*/  FADD.FTZ R15, R91, R38 ;  /* 0x000000265b0f7221 */ /* 0x000fe40000010000 */
[----:B------:R0:W3:Y:S01]  /*3a10*/  MUFU.EX2 R24, R29 ;  /* 0x0000001d00187308 */ /* 0x0000e20000000800 */
[----:B-1----:R-:W-:Y:S01]  /*3a20*/  FADD.FTZ R36, R20, R3 ;  /* 0x0000000314247221 */ /* 0x002fe20000010000 */
[C---:B------:R-:W-:Y:S01]  /*3a30*/  FADD.FTZ R40, R146.reuse, R15 ;  /* 0x0000000f92287221 */ /* 0x040fe20000010000 */
[----:B------:R-:W-:Y:S02]  /*3a40*/  F2FP.F16.F32.PACK_AB R146, R146, R91 ;  /* 0x0000005b9292723e */ /* 0x000fe400000000ff */
[----:B------:R-:W-:Y:S01]  /*3a50*/  F2FP.F16.F32.PACK_AB R141, R20, R21 ;  /* 0x00000015148d723e */ /* 0x000fe200000000ff */
[----:B------:R-:W-:Y:S02]  /*3a60*/  FADD.FTZ R15, R95, R40 ;  /* 0x000000285f0f7221 */ /* 0x000fe40000010000 */
[----:B------:R-:W1:Y:S01]  /*3a70*/  MUFU.EX2 R31, R31 ;  /* 0x0000001f001f7308 */ /* 0x000e620000000800 */
[----:B--2---:R-:W-:Y:S01]  /*3a80*/  FADD.FTZ R3, R27, R36 ;  /* 0x000000241b037221 */ /* 0x004fe20000010000 */
[----:B0-----:R-:W-:-:S06]  /*3a90*/  IMAD.MOV.U32 R29, RZ, RZ, R87 ;  /* 0x000000ffff1d7224 */ /* 0x001fcc00078e0057 */
[----:B------:R0:W2:Y:S01]  /*3aa0*/  MUFU.EX2 R28, R33 ;  /* 0x00000021001c7308 */ /* 0x0000a20000000800 */
[C---:B---3--:R-:W-:Y:S01]  /*3ab0*/  FADD.FTZ R38, R24.reuse, R3 ;  /* 0x0000000318267221 */ /* 0x048fe20000010000 */
[----:B------:R-:W-:Y:S01]  /*3ac0*/  F2FP.F16.F32.PACK_AB R143, R24, R27 ;  /* 0x0000001b188f723e */ /* 0x000fe200000000ff */
[--C-:B------:R-:W-:Y:S02]  /*3ad0*/  IMAD.MOV.U32 R27, RZ, RZ, R87.reuse ;  /* 0x000000ffff1b7224 */ /* 0x100fe400078e0057 */
[----:B------:R-:W-:-:S03]  /*3ae0*/  IMAD.MOV.U32 R24, RZ, RZ, R87 ;  /* 0x000000ffff187224 */ /* 0x000fc600078e0057 */
[----:B------:R-:W3:Y:S01]  /*3af0*/  MUFU.EX2 R35, R35 ;  /* 0x0000002300237308 */ /* 0x000ee20000000800 */
[----:B-1----:R-:W-:Y:S01]  /*3b00*/  FADD.FTZ R3, R31, R38 ;  /* 0x000000261f037221 */ /* 0x002fe20000010000 */
[C---:B------:R-:W-:Y:S01]  /*3b10*/  FADD.FTZ R38, R148.reuse, R15 ;  /* 0x0000000f94267221 */ /* 0x040fe20000010000 */
[----:B------:R-:W-:Y:S01]  /*3b20*/  F2FP.F16.F32.PACK_AB R148, R148, R95 ;  /* 0x0000005f9494723e */ /* 0x000fe200000000ff */
[----:B0-----:R-:W-:Y:S02]  /*3b30*/  IMAD.MOV.U32 R33, RZ, RZ, R87 ;  /* 0x000000ffff217224 */ /* 0x001fe400078e0057 */
[----:B------:R-:W-:Y:S02]  /*3b40*/  FADD.FTZ R15, R99, R38 ;  /* 0x00000026630f7221 */ /* 0x000fe40000010000 */
[----:B------:R0:W1:Y:S01]  /*3b50*/  MUFU.EX2 R30, R37 ;  /* 0x00000025001e7308 */ /* 0x0000620000000800 */
[----:B--2---:R-:W-:Y:S01]  /*3b60*/  FADD.FTZ R0, R28, R3 ;  /* 0x000000031c007221 */ /* 0x004fe20000010000 */
[----:B------:R-:W-:Y:S01]  /*3b70*/  FADD.FTZ R40, R150, R15 ;  /* 0x0000000f96287221 */ /* 0x000fe20000010000 */
[----:B------:R-:W-:Y:S01]  /*3b80*/  F2FP.F16.F32.PACK_AB R145, R28, R31 ;  /* 0x0000001f1c91723e */ /* 0x000fe200000000ff */
[--C-:B------:R-:W-:Y:S01]  /*3b90*/  IMAD.MOV.U32 R31, RZ, RZ, R87.reuse ;  /* 0x000000ffff1f7224 */ /* 0x100fe200078e0057 */
[----:B------:R-:W-:Y:S01]  /*3ba0*/  F2FP.F16.F32.PACK_AB R150, R150, R99 ;  /* 0x000000639696723e */ /* 0x000fe200000000ff */
[----:B------:R-:W-:Y:S01]  /*3bb0*/  FADD.FTZ R15, R103, R40 ;  /* 0x00000028670f7221 */ /* 0x000fe20000010000 */
[----:B------:R-:W-:Y:S01]  /*3bc0*/  IMAD.MOV.U32 R28, RZ, RZ, R87 ;  /* 0x000000ffff1c7224 */ /* 0x000fe200078e0057 */
[----:B------:R-:W2:Y:S01]  /*3bd0*/  MUFU.EX2 R39, R39 ;  /* 0x0000002700277308 */ /* 0x000ea20000000800 */
[----:B---3--:R-:W-:Y:S01]  /*3be0*/  FADD.FTZ R3, R35, R0 ;  /* 0x0000000023037221 */ /* 0x008fe20000010000 */
[----:B0-----:R-:W-:-:S06]  /*3bf0*/  MOV R37, R87 ;  /* 0x0000005700257202 */ /* 0x001fcc0000000f00 */
[----:B------:R0:W3:Y:S01]  /*3c00*/  MUFU.EX2 R32, R41 ;  /* 0x0000002900207308 */ /* 0x0000e20000000800 */
[C---:B-1----:R-:W-:Y:S01]  /*3c10*/  FADD.FTZ R38, R30.reuse, R3 ;  /* 0x000000031e267221 */ /* 0x042fe20000010000 */
[----:B------:R-:W-:Y:S01]  /*3c20*/  F2FP.F16.F32.PACK_AB R147, R30, R35 ;  /* 0x000000231e93723e */ /* 0x000fe200000000ff */
[----:B------:R-:W-:Y:S01]  /*3c30*/  IMAD.MOV.U32 R35, RZ, RZ, R87 ;  /* 0x000000ffff237224 */ /* 0x000fe200078e0057 */
[----:B------:R-:W-:-:S04]  /*3c40*/  MOV R30, R87 ;  /* 0x00000057001e7202 */ /* 0x000fc80000000f00 */
[----:B------:R-:W1:Y:S01]  /*3c50*/  MUFU.EX2 R43, R43 ;  /* 0x0000002b002b7308 */ /* 0x000e620000000800 */
[----:B--2---:R-:W-:Y:S01]  /*3c60*/  FADD.FTZ R3, R39, R38 ;  /* 0x0000002627037221 */ /* 0x004fe20000010000 */
[C---:B------:R-:W-:Y:S01]  /*3c70*/  FADD.FTZ R38, R152.reuse, R15 ;  /* 0x0000000f98267221 */ /* 0x040fe20000010000 */
[----:B------:R-:W-:Y:S01]  /*3c80*/  F2FP.F16.F32.PACK_AB R152, R152, R103 ;  /* 0x000000679898723e */ /* 0x000fe200000000ff */
[----:B0-----:R-:W-:Y:S02]  /*3c90*/  IMAD.MOV.U32 R41, RZ, RZ, R87 ;  /* 0x000000ffff297224 */ /* 0x001fe400078e0057 */
[----:B------:R-:W-:Y:S02]  /*3ca0*/  FADD.FTZ R15, R107, R38 ;  /* 0x000000266b0f7221 */ /* 0x000fe40000010000 */
[----:B------:R0:W2:Y:S01]  /*3cb0*/  MUFU.EX2 R34, R45 ;  /* 0x0000002d00227308 */ /* 0x0000a20000000800 */
[----:B---3--:R-:W-:Y:S01]  /*3cc0*/  FADD.FTZ R10, R32, R3 ;  /* 0x00000003200a7221 */ /* 0x008fe20000010000 */
[----:B------:R-:W-:Y:S01]  /*3cd0*/  FADD.FTZ R40, R154, R15 ;  /* 0x0000000f9a287221 */ /* 0x000fe20000010000 */
[----:B------:R-:W-:Y:S01]  /*3ce0*/  F2FP.F16.F32.PACK_AB R149, R32, R39 ;  /* 0x000000272095723e */ /* 0x000fe200000000ff */
[--C-:B------:R-:W-:Y:S01]  /*3cf0*/  IMAD.MOV.U32 R39, RZ, RZ, R87.reuse ;  /* 0x000000ffff277224 */ /* 0x100fe200078e0057 */
[----:B------:R-:W-:Y:S01]  /*3d00*/  F2FP.F16.F32.PACK_AB R154, R154, R107 ;  /* 0x0000006b9a9a723e */ /* 0x000fe200000000ff */
[----:B------:R-:W-:-:S02]  /*3d10*/  IMAD.MOV.U32 R32, RZ, RZ, R87 ;  /* 0x000000ffff207224 */ /* 0x000fc400078e0057 */
[----:B------:R-:W3:Y:S01]  /*3d20*/  MUFU.EX2 R47, R47 ;  /* 0x0000002f002f7308 */ /* 0x000ee20000000800 */
[----:B-1----:R-:W-:Y:S01]  /*3d30*/  FADD.FTZ R3, R43, R10 ;  /* 0x0000000a2b037221 */ /* 0x002fe20000010000 */
[----:B0-----:R-:W-:-:S06]  /*3d40*/  IMAD.MOV.U32 R45, RZ, RZ, R87 ;  /* 0x000000ffff2d7224 */ /* 0x001fcc00078e0057 */
[----:B------:R-:W0:Y:S01]  /*3d50*/  MUFU.EX2 R109, R109 ;  /* 0x0000006d006d7308 */ /* 0x000e220000000800 */
[C---:B--2---:R-:W-:Y:S01]  /*3d60*/  FADD.FTZ R38, R34.reuse, R3 ;  /* 0x0000000322267221 */ /* 0x044fe20000010000 */
[----:B------:R-:W-:Y:S01]  /*3d70*/  F2FP.F16.F32.PACK_AB R151, R34, R43 ;  /* 0x0000002b2297723e */ /* 0x000fe200000000ff */
[--C-:B------:R-:W-:Y:S02]  /*3d80*/  IMAD.MOV.U32 R43, RZ, RZ, R87.reuse ;  /* 0x000000ffff2b7224 */ /* 0x100fe400078e0057 */
[----:B------:R-:W-:-:S03]  /*3d90*/  IMAD.MOV.U32 R34, RZ, RZ, R87 ;  /* 0x000000ffff227224 */ /* 0x000fc600078e0057 */
[----:B------:R1:W2:Y:S01]  /*3da0*/  MUFU.EX2 R36, R49 ;  /* 0x0000003100247308 */ /* 0x0002a20000000800 */
[----:B---3--:R-:W-:-:S07]  /*3db0*/  FADD.FTZ R3, R47, R38 ;  /* 0x000000262f037221 */ /* 0x008fce0000010000 */
[----:B------:R-:W3:Y:S01]  /*3dc0*/  MUFU.EX2 R156, R111 ;  /* 0x0000006f009c7308 */ /* 0x000ee20000000800 */
[----:B0-----:R-:W-:Y:S01]  /*3dd0*/  FADD.FTZ R15, R109, R40 ;  /* 0x000000286d0f7221 */ /* 0x001fe20000010000 */
[----:B-1----:R-:W-:-:S06]  /*3de0*/  IMAD.MOV.U32 R49, RZ, RZ, R87 ;  /* 0x000000ffff317224 */ /* 0x002fcc00078e0057 */
[----:B------:R-:W0:Y:S01]  /*3df0*/  MUFU.EX2 R59, R59 ;  /* 0x0000003b003b7308 */ /* 0x000e220000000800 */
[C---:B--2---:R-:W-:Y:S01]  /*3e00*/  FADD.FTZ R38, R36.reuse, R3 ;  /* 0x0000000324267221 */ /* 0x044fe20000010000 */
[----:B------:R-:W-:Y:S01]  /*3e10*/  F2FP.F16.F32.PACK_AB R153, R36, R47 ;  /* 0x0000002f2499723e */ /* 0x000fe200000000ff */
[--C-:B------:R-:W-:Y:S02]  /*3e20*/  IMAD.MOV.U32 R47, RZ, RZ, R87.reuse ;  /* 0x000000ffff2f7224 */ /* 0x100fe400078e0057 */
[----:B------:R-:W-:-:S03]  /*3e30*/  IMAD.MOV.U32 R36, RZ, RZ, R87 ;  /* 0x000000ffff247224 */ /* 0x000fc600078e0057 */
[----:B------:R-:W1:Y:S01]  /*3e40*/  MUFU.EX2 R113, R113 ;  /* 0x0000007100717308 */ /* 0x000e620000000800 */
[C---:B---3--:R-:W-:Y:S01]  /*3e50*/  FADD.FTZ R40, R156.reuse, R15 ;  /* 0x0000000f9c287221 */ /* 0x048fe20000010000 */
[----:B------:R-:W-:-:S06]  /*3e60*/  F2FP.F16.F32.PACK_AB R156, R156, R109 ;  /* 0x0000006d9c9c723e */ /* 0x000fcc00000000ff */
[----:B------:R2:W3:Y:S01]  /*3e70*/  MUFU.EX2 R0, R63 ;  /* 0x0000003f00007308 */ /* 0x0004e20000000800 */
[----:B0-----:R-:W-:-:S07]  /*3e80*/  FADD.FTZ R3, R59, R38 ;  /* 0x000000263b037221 */ /* 0x001fce0000010000 */
[----:B------:R-:W0:Y:S01]  /*3e90*/  MUFU.EX2 R65, R65 ;  /* 0x0000004100417308 */ /* 0x000e220000000800 */
[----:B-1----:R-:W-:Y:S01]  /*3ea0*/  FADD.FTZ R15, R113, R40 ;  /* 0x00000028710f7221 */ /* 0x002fe20000010000 */
[----:B--2---:R-:W-:-:S06]  /*3eb0*/  IMAD.MOV.U32 R63, RZ, RZ, R87 ;  /* 0x000000ffff3f7224 */ /* 0x004fcc00078e0057 */
[----:B------:R1:W2:Y:S01]  /*3ec0*/  MUFU.EX2 R10, R67 ;  /* 0x00000043000a7308 */ /* 0x0002a20000000800 */
[C---:B---3--:R-:W-:Y:S01]  /*3ed0*/  FADD.FTZ R40, R0.reuse, R3 ;  /* 0x0000000300287221 */ /* 0x048fe20000010000 */
[----:B------:R-:W-:Y:S01]  /*3ee0*/  F2FP.F16.F32.PACK_AB R155, R0, R59 ;  /* 0x0000003b009b723e */ /* 0x000fe200000000ff */
[----:B------:R-:W-:-:S05]  /*3ef0*/  IMAD.MOV.U32 R59, RZ, RZ, R87 ;  /* 0x000000ffff3b7224 */ /* 0x000fca00078e0057 */
[----:B------:R-:W3:Y:S01]  /*3f00*/  MUFU.EX2 R69, R69 ;  /* 0x0000004500457308 */ /* 0x000ee20000000800 */
[----:B0-----:R-:W-:Y:S01]  /*3f10*/  FADD.FTZ R13, R65, R40 ;  /* 0x00000028410d7221 */ /* 0x001fe20000010000 */
[--C-:B-1----:R-:W-:Y:S02]  /*3f20*/  IMAD.MOV.U32 R67, RZ, RZ, R87.reuse ;  /* 0x000000ffff437224 */ /* 0x102fe400078e0057 */
[----:B------:R-:W-:-:S04]  /*3f30*/  IMAD.MOV.U32 R40, RZ, RZ, R87 ;  /* 0x000000ffff287224 */ /* 0x000fc800078e0057 */
[----:B------:R-:W0:Y:S01]  /*3f40*/  MUFU.EX2 R26, R26 ;  /* 0x0000001a001a7308 */ /* 0x000e220000000800 */
[C---:B--2---:R-:W-:Y:S01]  /*3f50*/  FADD.FTZ R8, R10.reuse, R13 ;  /* 0x0000000d0a087221 */ /* 0x044fe20000010000 */
[----:B------:R-:W-:Y:S01]  /*3f60*/  F2FP.F16.F32.PACK_AB R157, R10, R65 ;  /* 0x000000410a9d723e */ /* 0x000fe200000000ff */
[----:B------:R-:W-:Y:S01]  /*3f70*/  IMAD.MOV.U32 R10, RZ, RZ, 0x3f800000 ;  /* 0x3f800000ff0a7424 */ /* 0x000fe200078e00ff */
[----:B------:R-:W-:-:S04]  /*3f80*/  MOV R65, R87 ;  /* 0x0000005700417202 */ /* 0x000fc80000000f00 */
[----:B------:R1:W2:Y:S01]  /*3f90*/  MUFU.EX2 R38, R71 ;  /* 0x0000004700267308 */ /* 0x0002a20000000800 */
[----:B---3--:R-:W-:Y:S01]  /*3fa0*/  FADD.FTZ R13, R69, R8 ;  /* 0x00000008450d7221 */ /* 0x008fe20000010000 */
[----:B------:R-:W-:Y:S02]  /*3fb0*/  IMAD.MOV.U32 R8, RZ, RZ, 0x3f800000 ;  /* 0x3f800000ff087424 */ /* 0x000fe400078e00ff */
[C---:B0-----:R-:W-:Y:S01]  /*3fc0*/  FADD.FTZ R3, R26.reuse, R15 ;  /* 0x0000000f1a037221 */ /* 0x041fe20000010000 */
[----:B------:R-:W-:Y:S01]  /*3fd0*/  F2FP.F16.F32.PACK_AB R158, R26, R113 ;  /* 0x000000711a9e723e */ /* 0x000fe200000000ff */
[--C-:B-1----:R-:W-:Y:S02]  /*3fe0*/  IMAD.MOV.U32 R71, RZ, RZ, R87.reuse ;  /* 0x000000ffff477224 */ /* 0x102fe400078e0057 */
[----:B------:R-:W-:Y:S02]  /*3ff0*/  IMAD.MOV.U32 R26, RZ, RZ, R87 ;  /* 0x000000ffff1a7224 */ /* 0x000fe400078e0057 */
[C---:B--2---:R-:W-:Y:S01]  /*4000*/  FADD.FTZ R0, R38.reuse, R13 ;  /* 0x0000000d26007221 */ /* 0x044fe20000010000 */
[----:B------:R-:W-:Y:S01]  /*4010*/  F2FP.F16.F32.PACK_AB R159, R38, R69 ;  /* 0x00000045269f723e */ /* 0x000fe200000000ff */
[----:B------:R-:W-:-:S02]  /*4020*/  IMAD.MOV.U32 R69, RZ, RZ, R87 ;  /* 0x000000ffff457224 */ /* 0x000fc400078e0057 */
[----:B------:R-:W-:Y:S01]  /*4030*/  IMAD.MOV.U32 R38, RZ, RZ, R87 ;  /* 0x000000ffff267224 */ /* 0x000fe200078e0057 */
[----:B------:R-:W-:Y:S06]  /*4040*/  @!P1 BRA `(.L_x_194) ;  /* 0x00000024003c9947 */ /* 0x000fec0003800000 */
[----:B------:R-:W-:Y:S01]  /*4050*/  MOV R20, R11 ;  /* 0x0000000b00147202 */ /* 0x000fe20000000f00 */
[----:B------:R-:W-:Y:S01]  /*4060*/  IMAD.MOV.U32 R14, RZ, RZ, R9 ;  /* 0x000000ffff0e7224 */ /* 0x000fe200078e0009 */
        /* <DEDUP_REMOVED lines=33> */
[----:B------:R-:W-:Y:S01]  /*4280*/  UMOV UR4, UR5 ;  /* 0x0000000500047c82 */ /* 0x000fe20008000000 */
[----:B------:R-:W-:Y:S01]  /*4290*/  UMOV UR5, UR39 ;  /* 0x0000002700057c82 */ /* 0x000fe20008000000 */
[----:B------:R-:W-:Y:S01]  /*42a0*/  UMOV UR6, UR38 ;  /* 0x0000002600067c82 */ /* 0x000fe20008000000 */
[----:B------:R-:W-:-:S05]  /*42b0*/  ULDC UR7, c[0x0][0x9d8] ;  /* 0x0002760000077ab9 */ /* 0x000fca0000000800 */
.L_x_205:
[----:B------:R-:W-:-:S04]  /*42c0*/  UISETP.NE.AND UP0, UPT, UR6, 0x1, UPT ;  /* 0x000000010600788c */ /* 0x000fc8000bf05270 */
[----:B------:R-:W-:-:S04]  /*42d0*/  USEL UR39, URZ, 0x1, UP0 ;  /* 0x000000013f277887 */ /* 0x000fc80008000000 */
[----:B------:R-:W-:Y:S01]  /*42e0*/  ULOP3.LUT UR39, UR5, UR39, URZ, 0x3c, !UPT ;  /* 0x0000002705277292 */ /* 0x000fe2000f8e3c3f */
[----:B------:R-:W-:Y:S11]  /*42f0*/  @!P0 BRA `(.L_x_195) ;  /* 0x0000000000048947 */ /* 0x000ff60003800000 */
[----:B------:R-:W-:Y:S01]  /*4300*/  BPT.TRAP 0x1 ;  /* 0x000000040000795c */ /* 0x000fe20000300000 */
.L_x_195:
[----:B------:R-:W0:Y:S01]  /*4310*/  S2UR UR42, SR_CgaCtaId ;  /* 0x00000000002a79c3 */ /* 0x000e220000008800 */
[----:B------:R-:W-:Y:S01]  /*4320*/  UIADD3 UR38, UR6, 0x1, URZ ;  /* 0x0000000106267890 */ /* 0x000fe2000fffe03f */
[----:B------:R-:W-:Y:S01]  /*4330*/  IMAD.U32 R9, RZ, RZ, UR39 ;  /* 0x00000027ff097e24 */ /* 0x000fe2000f8e00ff */
[----:B------:R-:W-:Y:S02]  /*4340*/  UMOV UR8, 0x400 ;  /* 0x0000040000087882 */ /* 0x000fe40000000000 */
[----:B------:R-:W-:Y:S02]  /*4350*/  UISETP.NE.AND UP0, UPT, UR38, 0x2, UPT ;  /* 0x000000022600788c */ /* 0x000fe4000bf05270 */
[----:B------:R-:W-:Y:S02]  /*4360*/  SHF.L.U32 R9, R9, 0x1f, RZ ;  /* 0x0000001f09097819 */ /* 0x000fe400000006ff */
[----:B------:R-:W-:Y:S02]  /*4370*/  USEL UR38, UR38, URZ, UP0 ;  /* 0x0000003f26267287 */ /* 0x000fe40008000000 */
[----:B0-----:R-:W-:-:S04]  /*4380*/  ULEA UR8, UR42, UR8, 0x18 ;  /* 0x000000082a087291 */ /* 0x001fc8000f8ec03f */
[----:B------:R-:W-:-:S09]  /*4390*/  ULEA UR9, UR38, UR8, 0x3 ;  /* 0x0000000826097291 */ /* 0x000fd2000f8e183f */
[----:B------:R0:W1:Y:S01]  /*43a0*/  SYNCS.PHASECHK.TRANS64.TRYWAIT P1, [UR9+0x2a830], R9 ;  /* 0x02a83009ff0075a7 */ /* 0x0000620008020149 */
[----:B------:R-:W-:Y:S05]  /*43b0*/  @!P0 BRA `(.L_x_196) ;  /* 0x0000000000048947 */ /* 0x000fea0003800000 */
[----:B------:R-:W-:Y:S01]  /*43c0*/  BPT.TRAP 0x1 ;  /* 0x000000040000795c */ /* 0x000fe20000300000 */
.L_x_196:
[----:B-1----:R-:W-:Y:S05]  /*43d0*/  @P1 BRA `(.L_x_197) ;  /* 0x0000000000081947 */ /* 0x002fea0003800000 */
[----:B------:R-:W1:Y:S02]  /*43e0*/  SYNCS.PHASECHK.TRANS64.TRYWAIT P1, [UR9+0x2a830], R9 ;  /* 0x02a83009ff0075a7 */ /* 0x000e640008020149 */
[----:B-1----:R-:W-:Y:S05]  /*43f0*/  @!P1 BRA `(.L_x_198) ;  /* 0x000000b800849947 */ /* 0x002fea0003800000 */
.L_x_197:
[----:B------:R-:W-:Y:S01]  /*4400*/  R2UR UR32, R4 ;  /* 0x00000000042072ca */ /* 0x000fe200000e0000 */
[----:B------:R-:W-:Y:S01]  /*4410*/  UIMAD UR10, UR38, 0x900, UR11 ;  /* 0x00000900260a78a4 */ /* 0x000fe2000f8e020b */
[----:B------:R-:W-:Y:S01]  /*4420*/  R2UR UR33, R5 ;  /* 0x00000000052172ca */ /* 0x000fe200000e0000 */
[----:B------:R-:W-:Y:S01]  /*4430*/  WARPGROUP.ARRIVE ;  /* 0x00000000000079c5 */ /* 0x000fe20000000000 */
[----:B------:R-:W-:Y:S01]  /*4440*/  UMOV UR35, 0x40000040 ;  /* 0x4000004000237882 */ /* 0x000fe20000000000 */
[----:B------:R-:W-:Y:S01]  /*4450*/  UIADD3 UR14, UR10, 0x304, URZ ;  /* 0x000003040a0e7890 */ /* 0x000fe2000fffe03f */
[-C--:B------:R-:W-:Y:S01]  /*4460*/  FMUL.FTZ R24, R24, R10.reuse ;  /* 0x0000000a18187220 */ /* 0x080fe20000410000 */
[----:B------:R-:W-:Y:S01]  /*4470*/  UMOV UR15, 0x40000040 ;  /* 0x40000040000f7882 */ /* 0x000fe20000000000 */
[----:B------:R-:W-:Y:S01]  /*4480*/  UMOV UR34, UR10 ;  /* 0x0000000a00227c82 */ /* 0x000fe20008000000 */
[----:B------:R-:W-:Y:S01]  /*4490*/  UIADD3 UR18, UR10, 0x306, URZ ;  /* 0x000003060a127890 */ /* 0x000fe2000fffe03f */
[-C--:B------:R-:W-:Y:S01]  /*44a0*/  FMUL.FTZ R25, R25, R10.reuse ;  /* 0x0000000a19197220 */ /* 0x080fe20000410000 */
[----:B------:R-:W-:Y:S01]  /*44b0*/  UMOV UR19, 0x40000040 ;  /* 0x4000004000137882 */ /* 0x000fe20000000000 */
[----:B------:R-:W-:Y:S01]  /*44c0*/  UIADD3 UR22, UR10, 0x600, URZ ;  /* 0x000006000a167890 */ /* 0x000fe2000fffe03f */
[-C--:B------:R-:W-:Y:S01]  /*44d0*/  FMUL.FTZ R28, R28, R10.reuse ;  /* 0x0000000a1c1c7220 */ /* 0x080fe20000410000 */
[----:B------:R-:W-:Y:S01]  /*44e0*/  UMOV UR23, 0x40000040 ;  /* 0x4000004000177882 */ /* 0x000fe20000000000 */
[----:B------:R-:W-:Y:S01]  /*44f0*/  HGMMA.64x96x16.F32 R88, gdesc[UR32], RZ, !UPT, gsb0 ;  /* 0x01600000205879f0 */ /* 0x000fe2000c0008ff */
[----:B------:R-:W-:Y:S01]  /*4500*/  R2UR UR32, R6 ;  /* 0x00000000062072ca */ /* 0x000fe200000e0000 */
[----:B------:R-:W-:Y:S01]  /*4510*/  UIADD3 UR34, UR10, 0x2, URZ ;  /* 0x000000020a227890 */ /* 0x000fe2000fffe03f */
[----:B------:R-:W-:Y:S01]  /*4520*/  R2UR UR33, R7 ;  /* 0x00000000072172ca */ /* 0x000fe200000e0000 */
[----:B------:R-:W-:Y:S01]  /*4530*/  UMOV UR35, 0x40000040 ;  /* 0x4000004000237882 */ /* 0x000fe20000000000 */
[----:B------:R-:W-:Y:S01]  /*4540*/  UIADD3 UR26, UR10, 0x602, URZ ;  /* 0x000006020a1a7890 */ /* 0x000fe2000fffe03f */
[-C--:B------:R-:W-:Y:S01]  /*4550*/  FMUL.FTZ R29, R29, R10.reuse ;  /* 0x0000000a1d1d7220 */ /* 0x080fe20000410000 */
[----:B------:R-:W-:Y:S01]  /*4560*/  UMOV UR27, 0x40000040 ;  /* 0x40000040001b7882 */ /* 0x000fe20000000000 */
        /* <DEDUP_REMOVED lines=64> */
[----:B------:R-:W-:Y:S01]  /*4970*/  HGMMA.64x96x16.F32 R88, gdesc[UR32], R88, gsb0 ;  /* 0x01600000205879f0 */ /* 0x000fe20008000858 */
[----:B------:R-:W-:Y:S01]  /*4980*/  UIADD3 UR34, UR10, 0x4, URZ ;  /* 0x000000040a227890 */ /* 0x000fe2000fffe03f */
[----:B------:R-:W-:Y:S01]  /*4990*/  UMOV UR32, UR56 ;  /* 0x0000003800207c82 */ /* 0x000fe20008000000 */
[----:B------:R-:W-:Y:S01]  /*49a0*/  UMOV UR33, UR57 ;  /* 0x0000003900217c82 */ /* 0x000fe20008000000 */
[----:B------:R-:W-:Y:S01]  /*49b0*/  UMOV UR35, 0x40000040 ;  /* 0x4000004000237882 */ /* 0x000fe20000000000 */
[----:B------:R-:W-:Y:S02]  /*49c0*/  WARPGROUP.DEPBAR.LE gsb0, 0x0 ;  /* 0x00008000000079c5 */ /* 0x000fe40000010000 */
        /* <DEDUP_REMOVED lines=48> */
.L_x_199:
[----:B------:R-:W-:Y:S01]  /*4cd0*/  ULEA UR10, UR6, UR8, 0x3 ;  /* 0x00000008060a7291 */ /* 0x000fe2000f8e183f */
[----:B------:R-:W-:-:S05]  /*4ce0*/  IMAD.U32 R8, RZ, RZ, UR5 ;  /* 0x00000005ff087e24 */ /* 0x000fca000f8e00ff */
[----:B------:R-:W-:-:S04]  /*4cf0*/  SHF.L.U32 R8, R8, 0x1f, RZ ;  /* 0x0000001f08087819 */ /* 0x000fc800000006ff */
[----:B------:R2:W3:Y:S01]  /*4d00*/  SYNCS.PHASECHK.TRANS64.TRYWAIT P1, [UR10+0x2a850], R8 ;  /* 0x02a85008ff0075a7 */ /* 0x0004e2000802014a */
[----:B------:R-:W-:Y:S05]  /*4d10*/  @!P0 BRA `(.L_x_200) ;  /* 0x0000000000048947 */ /* 0x000fea0003800000 */
[----:B------:R-:W-:Y:S01]  /*4d20*/  BPT.TRAP 0x1 ;  /* 0x000000040000795c */ /* 0x000fe20000300000 */
.L_x_200:
[----:B---3--:R-:W-:Y:S05]  /*4d30*/  @P1 BRA `(.L_x_201) ;  /* 0x0000000000081947 */ /* 0x008fea0003800000 */
[----:B------:R-:W3:Y:S02]  /*4d40*/  SYNCS.PHASECHK.TRANS64.TRYWAIT P1, [UR10+0x2a850], R8 ;  /* 0x02a85008ff0075a7 */ /* 0x000ee4000802014a */
[----:B---3--:R-:W-:Y:S05]  /*4d50*/  @!P1 BRA `(.L_x_202) ;  /* 0x000000b000449947 */ /* 0x008fea0003800000 */
.L_x_201:
[----:B------:R-:W-:Y:S01]  /*4d60*/  UIADD3 UR8, UR8, 0x400, URZ ;  /* 0x0000040008087890 */ /* 0x000fe2000fffe03f */
[----:B------:R-:W-:Y:S01]  /*4d70*/  WARPGROUP.ARRIVE ;  /* 0x00000000000079c5 */ /* 0x000fe20000000000 */
[----:B------:R-:W-:Y:S02]  /*4d80*/  UMOV UR15, 0x40000040 ;  /* 0x40000040000f7882 */ /* 0x000fe40000000000 */
[----:B------:R-:W-:-:S04]  /*4d90*/  USHF.R.U32.HI UR8, URZ, 0x4, UR8 ;  /* 0x000000043f087899 */ /* 0x000fc80008011608 */
[----:B------:R-:W-:-:S04]  /*4da0*/  ULOP3.LUT UR8, UR8, 0x3fff, URZ, 0xc0, !UPT ;  /* 0x00003fff08087892 */ /* 0x000fc8000f8ec03f */
[----:B------:R-:W-:-:S04]  /*4db0*/  ULOP3.LUT UR5, UR8, 0x3000000, URZ, 0xfc, !UPT ;  /* 0x0300000008057892 */ /* 0x000fc8000f8efc3f */
[----:B------:R-:W-:-:S07]  /*4dc0*/  UIMAD UR5, UR6, 0x600, UR5 ;  /* 0x00000600060578a4 */ /* 0x000fce000f8e0205 */
[----:B------:R-:W-:Y:S02]  /*4dd0*/  UMOV UR14, UR5 ;  /* 0x00000005000e7c82 */ /* 0x000fe40008000000 */
        /* <DEDUP_REMOVED lines=25> */
[----:B------:R-:W-:Y:S03]  /*4f70*/  HGMMA.64x128x16.F32 R24, R156, gdesc[UR12].tnspB, R24, gsb0 ;  /* 0x41e0000c9c187df0 */ /* 0x000fe60008000818 */
[----:B------:R-:W-:Y:S02]  /*4f80*/  WARPGROUP.DEPBAR.LE gsb0, 0x0 ;  /* 0x00008000000079c5 */ /* 0x000fe40000010000 */
[----:B------:R-:W-:Y:S05]  /*4f90*/  @!P0 BRA `(.L_x_203) ;  /* 0x0000000000048947 */ /* 0x000fea0003800000 */
[----:B------:R-:W-:Y:S01]  /*4fa0*/  BPT.TRAP 0x1 ;  /* 0x000000040000795c */ /* 0x000fe20000300000 */
.L_x_203:
[----:B------:R-:W-:Y:S01]  /*4fb0*/  FMUL.FTZ R137, R88, UR7 ;  /* 0x0000000758897c20 */ /* 0x000fe20008410000 */
[----:B------:R-:W-:Y:S01]  /*4fc0*/  FMUL.FTZ R139, R89, UR7 ;  /* 0x00000007598b7c20 */ /* 0x000fe20008410000 */
[----:B------:R-:W-:Y:S01]  /*4fd0*/  FMUL.FTZ R13, R90, UR7 ;  /* 0x000000075a0d7c20 */ /* 0x000fe20008410000 */
[----:B------:R-:W-:Y:S01]  /*4fe0*/  FMUL.FTZ R141, R92, UR7 ;  /* 0x000000075c8d7c20 */ /* 0x000fe20008410000 */
[----:B------:R-:W-:Y:S01]  /*4ff0*/  FMUL.FTZ R15, R91, UR7 ;  /* 0x000000075b0f7c20 */ /* 0x000fe20008410000 */
[----:B------:R-:W-:Y:S01]  /*5000*/  FMUL.FTZ R143, R93, UR7 ;  /* 0x000000075d8f7c20 */ /* 0x000fe20008410000 */
[----:B------:R-:W0:Y:S01]  /*5010*/  MUFU.TANH R137, R137 ;  /* 0x0000008900897308 */ /* 0x000e220000002400 */
[----:B------:R-:W-:Y:S01]  /*5020*/  FMUL.FTZ R21, R94, UR7 ;  /* 0x000000075e157c20 */ /* 0x000fe20008410000 */
[----:B------:R-:W-:Y:S01]  /*5030*/  FMUL.FTZ R145, R96, UR7 ;  /* 0x0000000760917c20 */ /* 0x000fe20008410000 */
[----:B------:R-:W-:Y:S01]  /*5040*/  FMUL.FTZ R89, R95, UR7 ;  /* 0x000000075f597c20 */ /* 0x000fe20008410000 */
[----:B------:R-:W-:Y:S01]  /*5050*/  FMUL.FTZ R147, R97, UR7 ;  /* 0x0000000761937c20 */ /* 0x000fe20008410000 */
[----:B------:R-:W-:Y:S01]  /*5060*/  FMUL.FTZ R91, R98, UR7 ;  /* 0x00000007625b7c20 */ /* 0x000fe20008410000 */
[----:B------:R-:W-:Y:S01]  /*5070*/  FMUL.FTZ R149, R100, UR7 ;  /* 0x0000000764957c20 */ /* 0x000fe20008410000 */
[----:B------:R-:W-:Y:S01]  /*5080*/  FMUL.FTZ R93, R99, UR7 ;  /* 0x00000007635d7c20 */ /* 0x000fe20008410000 */
[----:B------:R-:W3:Y:S01]  /*5090*/  MUFU.TANH R139, R139 ;  /* 0x0000008b008b7308 */ /* 0x000ee20000002400 */
        /* <DEDUP_REMOVED lines=8> */
[----:B0-2---:R-:W-:Y:S01]  /*5120*/  FMNMX.FTZ R8, R137, R14, !PT ;  /* 0x0000000e89087209 */ /* 0x005fe20007810000 */
[----:B------:R-:W-:Y:S01]  /*5130*/  FMUL.FTZ R101, R107, UR7 ;  /* 0x000000076b657c20 */ /* 0x000fe20008410000 */
[----:B------:R-:W-:Y:S01]  /*5140*/  FMUL.FTZ R159, R109, UR7 ;  /* 0x000000076d9f7c20 */ /* 0x000fe20008410000 */
[----:B------:R-:W-:Y:S01]  /*5150*/  FMUL.FTZ R103, R110, UR7 ;  /* 0x000000076e677c20 */ /* 0x000fe20008410000 */
[----:B------:R-:W-:Y:S01]  /*5160*/  FMUL.FTZ R203, R112, UR7 ;  /* 0x0000000770cb7c20 */ /* 0x000fe20008410000 */
[----:B------:R-:W-:Y:S01]  /*5170*/  FMUL.FTZ R105, R111, UR7 ;  /* 0x000000076f697c20 */ /* 0x000fe20008410000 */
[----:B------:R-:W-:Y:S01]  /*5180*/  FMUL.FTZ R205, R113, UR7 ;  /* 0x0000000771cd7c20 */ /* 0x000fe20008410000 */
[----:B------:R-:W0:Y:S01]  /*5190*/  MUFU.TANH R141, R141 ;  /* 0x0000008d008d7308 */ /* 0x000e220000002400 */
[----:B---3--:R-:W-:Y:S01]  /*51a0*/  FMNMX.FTZ R8, R139, R8, !PT ;  /* 0x000000088b087209 */ /* 0x008fe20007810000 */
[----:B------:R-:W-:Y:S01]  /*51b0*/  FMUL.FTZ R107, R114, UR7 ;  /* 0x00000007726b7c20 */ /* 0x000fe20008410000 */
[----:B------:R-:W-:Y:S01]  /*51c0*/  FMUL.FTZ R207, R116, UR7 ;  /* 0x0000000774cf7c20 */ /* 0x000fe20008410000 */
[----:B------:R-:W-:Y:S01]  /*51d0*/  FMUL.FTZ R109, R115, UR7 ;  /* 0x00000007736d7c20 */ /* 0x000fe20008410000 */
[----:B------:R-:W-:Y:S01]  /*51e0*/  FMUL.FTZ R209, R117, UR7 ;  /* 0x0000000775d17c20 */ /* 0x000fe20008410000 */
[----:B------:R-:W-:Y:S01]  /*51f0*/  FMUL.FTZ R111, R118, UR7 ;  /* 0x00000007766f7c20 */ /* 0x000fe20008410000 */
[----:B------:R-:W-:Y:S01]  /*5200*/  FMUL.FTZ R211, R120, UR7 ;  /* 0x0000000778d37c20 */ /* 0x000fe20008410000 */
[----:B------:R-:W2:Y:S01]  /*5210*/  MUFU.TANH R15, R15 ;  /* 0x0000000f000f7308 */ /* 0x000ea20000002400 */
[----:B----4-:R-:W-:Y:S01]  /*5220*/  FMNMX.FTZ R10, R13, R20, !PT ;  /* 0x000000140d0a7209 */ /* 0x010fe20007810000 */
[----:B------:R-:W-:Y:S01]  /*5230*/  FMUL.FTZ R113, R119, UR7 ;  /* 0x0000000777717c20 */ /* 0x000fe20008410000 */
[----:B------:R-:W-:Y:S01]  /*5240*/  FMUL.FTZ R213, R121, UR7 ;  /* 0x0000000779d57c20 */ /* 0x000fe20008410000 */
[----:B------:R-:W-:Y:S01]  /*5250*/  FMUL.FTZ R115, R122, UR7 ;  /* 0x000000077a737c20 */ /* 0x000fe20008410000 */
[----:B------:R-:W-:Y:S01]  /*5260*/  FMUL.FTZ R215, R124, UR7 ;  /* 0x000000077cd77c20 */ /* 0x000fe20008410000 */
[----:B------:R-:W-:Y:S01]  /*5270*/  FMUL.FTZ R117, R123, UR7 ;  /* 0x000000077b757c20 */ /* 0x000fe20008410000 */
[----:B------:R-:W-:Y:S01]  /*5280*/  FMUL.FTZ R125, R125, UR7 ;  /* 0x000000077d7d7c20 */ /* 0x000fe20008410000 */
[----:B------:R-:W3:Y:S01]  /*5290*/  MUFU.TANH R143, R143 ;  /* 0x0000008f008f7308 */ /* 0x000ee20000002400 */
[----:B0-----:R-:W-:Y:S01]  /*52a0*/  FMNMX.FTZ R8, R141, R8, !PT ;  /* 0x000000088d087209 */ /* 0x001fe20007810000 */
        /* <DEDUP_REMOVED lines=8> */
[----:B------:R-:W-:Y:S01]  /*5330*/  FMUL.FTZ R127, R131, UR7 ;  /* 0x00000007837f7c20 */ /* 0x000fe20008410000 */
[----:B------:R-:W-:Y:S01]  /*5340*/  FMUL.FTZ R221, R133, UR7 ;  /* 0x0000000785dd7c20 */ /* 0x000fe20008410000 */
[----:B------:R-:W-:Y:S01]  /*5350*/  FMUL.FTZ R131, R134, UR7 ;  /* 0x0000000786837c20 */ /* 0x000fe20008410000 */
[----:B------:R-:W-:Y:S01]  /*5360*/  FMUL.FTZ R133, R135, UR7 ;  /* 0x0000000787857c20 */ /* 0x000fe20008410000 */
[----:B-1----:R-:W1:Y:S01]  /*5370*/  LDC R12, c[0x0][0x988] ;  /* 0x00026200ff0c7b82 */ /* 0x002e620000000800 */
[----:B------:R-:W-:Y:S01]  /*5380*/  UIADD3 UR9, UR9, 0x2a840, URZ ;  /* 0x0002a84009097890 */ /* 0x000fe2000fffe03f */
[----:B------:R-:W2:Y:S01]  /*5390*/  MUFU.TANH R145, R145 ;  /* 0x0000009100917308 */ /* 0x000ea20000002400 */
[----:B---3--:R-:W-:-:S02]  /*53a0*/  FMNMX.FTZ R8, R143, R8, !PT ;  /* 0x000000088f087209 */ /* 0x008fc40007810000 */
[----:B------:R-:W-:-:S05]  /*53b0*/  UPRMT UR9, UR42, 0x654, UR9 ;  /* 0x000006542a097896 */ /* 0x000fca0008000009 */
[----:B------:R-:W3:Y:S01]  /*53c0*/  MUFU.TANH R89, R89 ;  /* 0x0000005900597308 */ /* 0x000ee20000002400 */
[----:B0-----:R-:W-:-:S03]  /*53d0*/  FMNMX.FTZ R10, R21, R10, !PT ;  /* 0x0000000a150a7209 */ /* 0x001fc60007810000 */
[----:B------:R-:W-:Y:S04]  /*53e0*/  SYNCS.ARRIVE.TRANS64.RED.A1T0 RZ, [UR9], RZ ;  /* 0x000000ffffff79a7 */ /* 0x000fe80008100409 */
[----:B------:R-:W0:Y:S01]  /*53f0*/  MUFU.TANH R147, R147 ;  /* 0x0000009300937308 */ /* 0x000e220000002400 */
[----:B--2---:R-:W-:-:S07]  /*5400*/  FMNMX.FTZ R8, R145, R8, !PT ;  /* 0x0000000891087209 */ /* 0x004fce0007810000 */
[----:B------:R-:W2:Y:S01]  /*5410*/  MUFU.TANH R91, R91 ;  /* 0x0000005b005b7308 */ /* 0x000ea20000002400 */
[----:B---3--:R-:W-:-:S07]  /*5420*/  FMNMX.FTZ R10, R89, R10, !PT ;  /* 0x0000000a590a7209 */ /* 0x008fce0007810000 */
[----:B------:R-:W3:Y:S01]  /*5430*/  MUFU.TANH R149, R149 ;  /* 0x0000009500957308 */ /* 0x000ee20000002400 */
[----:B0-----:R-:W-:-:S07]  /*5440*/  FMNMX.FTZ R8, R147, R8, !PT ;  /* 0x0000000893087209 */ /* 0x001fce0007810000 */
        /* <DEDUP_REMOVED lines=71> */
[----:B0-----:R-:W-:-:S05]  /*58c0*/  FMNMX.FTZ R8, R221, R8, !PT ;  /* 0x00000008dd087209 */ /* 0x001fca0007810000 */
[----:B------:R-:W0:Y:S01]  /*58d0*/  SHFL.BFLY PT, R9, R8, 0x2, 0x1f ;  /* 0x0c401f0008097f89 */ /* 0x000e2200000e0000 */
[----:B--2---:R-:W-:-:S04]  /*58e0*/  FMNMX.FTZ R10, R131, R10, !PT ;  /* 0x0000000a830a7209 */ /* 0x004fc80007810000 */
[----:B---3--:R-:W-:-:S05]  /*58f0*/  FMNMX.FTZ R10, R133, R10, !PT ;  /* 0x0000000a850a7209 */ /* 0x008fca0007810000 */
[----:B------:R-:W2:Y:S01]  /*5900*/  SHFL.BFLY PT, R11, R10, 0x2, 0x1f ;  /* 0x0c401f000a0b7f89 */ /* 0x000ea200000e0000 */
[----:B0-----:R-:W-:-:S05]  /*5910*/  FMNMX.FTZ R88, R8, R9, !PT ;  /* 0x0000000908587209 */ /* 0x001fca0007810000 */
[----:B------:R-:W0:Y:S01]  /*5920*/  SHFL.BFLY PT, R9, R88, 0x1, 0x1f ;  /* 0x0c201f0058097f89 */ /* 0x000e2200000e0000 */
[----:B--2---:R-:W-:-:S05]  /*5930*/  FMNMX.FTZ R90, R10, R11, !PT ;  /* 0x0000000b0a5a7209 */ /* 0x004fca0007810000 */
[----:B------:R-:W2:Y:S01]  /*5940*/  SHFL.BFLY PT, R11, R90, 0x1, 0x1f ;  /* 0x0c201f005a0b7f89 */ /* 0x000ea200000e0000 */
[----:B0-----:R-:W-:-:S05]  /*5950*/  FMNMX.FTZ R9, R88, R9, !PT ;  /* 0x0000000958097209 */ /* 0x001fca0007810000 */
[----:B------:R-:W-:-:S04]  /*5960*/  FADD.FTZ R135, -R9, R14 ;  /* 0x0000000e09877221 */ /* 0x000fc80000010100 */
[----:B-1----:R-:W-:-:S04]  /*5970*/  FMUL.FTZ R14, R135, R12 ;  /* 0x0000000c870e7220 */ /* 0x002fc80000410000 */
[----:B------:R0:W-:Y:S01]  /*5980*/  MUFU.EX2 R10, R14 ;  /* 0x0000000e000a7308 */ /* 0x0001e20000000800 */
[----:B--2---:R-:W-:-:S05]  /*5990*/  FMNMX.FTZ R11, R90, R11, !PT ;  /* 0x0000000b5a0b7209 */ /* 0x004fca0007810000 */
[----:B------:R-:W-:Y:S01]  /*59a0*/  FADD.FTZ R135, -R11, R20 ;  /* 0x000000140b877221 */ /* 0x000fe20000010100 */
[-C--:B------:R-:W-:Y:S01]  /*59b0*/  FMUL.FTZ R20, R9, R12.reuse ;  /* 0x0000000c09147220 */ /* 0x080fe20000410000 */
[-C--:B0-----:R-:W-:Y:S02]  /*59c0*/  FMUL.FTZ R14, R11, R12.reuse ;  /* 0x0000000c0b0e7220 */ /* 0x081fe40000410000 */
[-C--:B------:R-:W-:Y:S01]  /*59d0*/  FMUL.FTZ R8, R135, R12.reuse ;  /* 0x0000000c87087220 */ /* 0x080fe20000410000 */
[-CC-:B------:R-:W-:Y:S01]  /*59e0*/  FFMA.FTZ R135, R137, R12.reuse, -R20.reuse ;  /* 0x0000000c89877223 */ /* 0x180fe20000010814 */
[-CC-:B------:R-:W-:Y:S01]  /*59f0*/  FFMA.FTZ R136, R139, R12.reuse, -R20.reuse ;  /* 0x0000000c8b887223 */ /* 0x180fe20000010814 */
[-C--:B------:R-:W-:Y:S01]  /*5a00*/  FFMA.FTZ R138, R141, R12.reuse, -R20 ;  /* 0x0000000c8d8a7223 */ /* 0x080fe20000010814 */
[-C--:B------:R-:W-:Y:S01]  /*5a10*/  FFMA.FTZ R137, R13, R12.reuse, -R14 ;  /* 0x0000000c0d897223 */ /* 0x080fe2000001080e */
        /* <DEDUP_REMOVED lines=39> */
[----:B0-----:R-:W-:Y:S01]  /*5c90*/  FFMA.FTZ R3, R10, R3, R135 ;  /* 0x000000030a037223 */ /* 0x001fe20000010087 */
[-CC-:B------:R-:W-:Y:S01]  /*5ca0*/  FFMA.FTZ R155, R119, R12.reuse, -R14.reuse ;  /* 0x0000000c779b7223 */ /* 0x180fe2000001080e */
[-CC-:B------:R-:W-:Y:S01]  /*5cb0*/  FFMA.FTZ R121, R121, R12.reuse, -R14.reuse ;  /* 0x0000000c79797223 */ /* 0x180fe2000001080e */
[-CC-:B------:R-:W-:Y:S01]  /*5cc0*/  FFMA.FTZ R123, R123, R12.reuse, -R14.reuse ;  /* 0x0000000c7b7b7223 */ /* 0x180fe2000001080e */
[-CC-:B------:R-:W-:Y:S01]  /*5cd0*/  FFMA.FTZ R127, R127, R12.reuse, -R14.reuse ;  /* 0x0000000c7f7f7223 */ /* 0x180fe2000001080e */
[----:B------:R-:W-:-:S02]  /*5ce0*/  FFMA.FTZ R131, R131, R12, -R14 ;  /* 0x0000000c83837223 */ /* 0x000fc4000001080e */
[----:B------:R-:W0:Y:S08]  /*5cf0*/  MUFU.EX2 R136, R136 ;  /* 0x0000008800887308 */ /* 0x000e300000000800 */
[----:B------:R-:W2:Y:S01]  /*5d00*/  MUFU.EX2 R20, R20 ;  /* 0x0000001400147308 */ /* 0x000ea20000000800 */
[----:B-1----:R-:W-:-:S07]  /*5d10*/  FFMA.FTZ R97, R8, R0, R137 ;  /* 0x0000000008617223 */ /* 0x002fce0000010089 */
[----:B------:R-:W1:Y:S01]  /*5d20*/  MUFU.EX2 R138, R138 ;  /* 0x0000008a008a7308 */ /* 0x000e620000000800 */
[----:B0-----:R-:W-:-:S07]  /*5d30*/  FADD.FTZ R3, R136, R3 ;  /* 0x0000000388037221 */ /* 0x001fce0000010000 */
[----:B------:R-:W0:Y:S01]  /*5d40*/  MUFU.EX2 R13, R13 ;  /* 0x0000000d000d7308 */ /* 0x000e220000000800 */
[----:B--2---:R-:W-:Y:S01]  /*5d50*/  FADD.FTZ R0, R20, R97 ;  /* 0x0000006114007221 */ /* 0x004fe20000010000 */
[----:B------:R-:W-:-:S06]  /*5d60*/  FFMA.FTZ R97, R115, R12, -R14 ;  /* 0x0000000c73617223 */ /* 0x000fcc000001080e */
[----:B------:R-:W2:Y:S01]  /*5d70*/  MUFU.EX2 R139, R139 ;  /* 0x0000008b008b7308 */ /* 0x000ea20000000800 */
[----:B-1----:R-:W-:-:S07]  /*5d80*/  FADD.FTZ R102, R138, R3 ;  /* 0x000000038a667221 */ /* 0x002fce0000010000 */
[----:B------:R-:W1:Y:S01]  /*5d90*/  MUFU.EX2 R88, R88 ;  /* 0x0000005800587308 */ /* 0x000e620000000800 */
[----:B0-----:R-:W-:-:S07]  /*5da0*/  FADD.FTZ R3, R13, R0 ;  /* 0x000000000d037221 */ /* 0x001fce0000010000 */
[----:B------:R-:W0:Y:S01]  /*5db0*/  MUFU.EX2 R140, R140 ;  /* 0x0000008c008c7308 */ /* 0x000e220000000800 */
[----:B--2---:R-:W-:-:S07]  /*5dc0*/  FADD.FTZ R99, R139, R102 ;  /* 0x000000668b637221 */ /* 0x004fce0000010000 */
[----:B------:R-:W2:Y:S01]  /*5dd0*/  MUFU.EX2 R15, R15 ;  /* 0x0000000f000f7308 */ /* 0x000ea20000000800 */
[----:B-1----:R-:W-:-:S07]  /*5de0*/  FADD.FTZ R0, R88, R3 ;  /* 0x0000000358007221 */ /* 0x002fce0000010000 */
[----:B------:R-:W1:Y:S01]  /*5df0*/  MUFU.EX2 R141, R141 ;  /* 0x0000008d008d7308 */ /* 0x000e620000000800 */
[----:B0-----:R-:W-:-:S07]  /*5e00*/  FADD.FTZ R102, R140, R99 ;  /* 0x000000638c667221 */ /* 0x001fce0000010000 */
[----:B------:R-:W0:Y:S01]  /*5e10*/  MUFU.EX2 R90, R90 ;  /* 0x0000005a005a7308 */ /* 0x000e220000000800 */
[----:B--2---:R-:W-:-:S07]  /*5e20*/  FADD.FTZ R3, R15, R0 ;  /* 0x000000000f037221 */ /* 0x004fce0000010000 */
[----:B------:R-:W2:Y:S01]  /*5e30*/  MUFU.EX2 R142, R142 ;  /* 0x0000008e008e7308 */ /* 0x000ea20000000800 */
[----:B-1----:R-:W-:Y:S01]  /*5e40*/  FADD.FTZ R99, R141, R102 ;  /* 0x000000668d637221 */ /* 0x002fe20000010000 */
[-CC-:B------:R-:W-:Y:S01]  /*5e50*/  FFMA.FTZ R102, R117, R12.reuse, -R14.reuse ;  /* 0x0000000c75667223 */ /* 0x180fe2000001080e */
[----:B------:R-:W-:-:S05]  /*5e60*/  FFMA.FTZ R14, R133, R12, -R14 ;  /* 0x0000000c850e7223 */ /* 0x000fca000001080e */
        /* <DEDUP_REMOVED lines=69> */
[----:B--2---:R-:W-:Y:S01]  /*62c0*/  FADD.FTZ R0, R131, R0 ;  /* 0x0000000083007221 */ /* 0x004fe20000010000 */
[----:B-1----:R-:W-:-:S03]  /*62d0*/  FADD.FTZ R3, R159, R104 ;  /* 0x000000689f037221 */ /* 0x002fc60000010000 */
[----:B0-----:R-:W-:Y:S01]  /*62e0*/  FADD.FTZ R0, R14, R0 ;  /* 0x000000000e007221 */ /* 0x001fe20000010000 */
[----:B------:R-:W-:Y:S06]  /*62f0*/  @!P0 BRA `(.L_x_204) ;  /* 0x0000000000048947 */ /* 0x000fec0003800000 */
[----:B------:R-:W-:Y:S01]  /*6300*/  BPT.TRAP 0x1 ;  /* 0x000000040000795c */ /* 0x000fe20000300000 */
.L_x_204:
[----:B------:R-:W-:Y:S01]  /*6310*/  UISETP.GT.AND UP0, UPT, UR4, UR60, UPT ;  /* 0x0000003c0400728c */ /* 0x000fe2000bf04270 */
[----:B------:R-:W-:Y:S01]  /*6320*/  F2FP.F16.F32.PACK_AB R158, R159, R158 ;  /* 0x0000009e9f9e723e */ /* 0x000fe200000000ff */
[----:B------:R-:W-:Y:S01]  /*6330*/  UIADD3 UR10, UR10, 0x2a860, URZ ;  /* 0x0002a8600a0a7890 */ /* 0x000fe2000fffe03f */
[----:B------:R-:W-:Y:S01]  /*6340*/  F2FP.F16.F32.PACK_AB R137, R20, R137 ;  /* 0x000000891489723e */ /* 0x000fe200000000ff */
[----:B------:R-:W-:Y:S01]  /*6350*/  UIADD3 UR4, UR4, -0x1, URZ ;  /* 0xffffffff04047890 */ /* 0x000fe2000fffe03f */
[----:B------:R-:W-:Y:S01]  /*6360*/  F2FP.F16.F32.PACK_AB R138, R139, R138 ;  /* 0x0000008a8b8a723e */ /* 0x000fe200000000ff */
[----:B------:R-:W-:Y:S01]  /*6370*/  UPRMT UR10, UR42, 0x654, UR10 ;  /* 0x000006542a0a7896 */ /* 0x000fe2000800000a */
[----:B------:R-:W-:Y:S01]  /*6380*/  PLOP3.LUT P1, PT, PT, PT, UP0, 0x80, 0x0 ;  /* 0x000000000000781c */ /* 0x000fe20003f2f008 */
[----:B------:R-:W-:Y:S01]  /*6390*/  UMOV UR5, UR39 ;  /* 0x0000002700057c82 */ /* 0x000fe20008000000 */
[----:B------:R-:W-:Y:S01]  /*63a0*/  UMOV UR6, UR38 ;  /* 0x0000002600067c82 */ /* 0x000fe20008000000 */
[----:B------:R-:W-:Y:S01]  /*63b0*/  F2FP.F16.F32.PACK_AB R140, R141, R140 ;  /* 0x0000008c8d8c723e */ /* 0x000fe200000000ff */
[----:B------:R-:W-:Y:S01]  /*63c0*/  IMAD.MOV.U32 R20, RZ, RZ, R11 ;  /* 0x000000ffff147224 */ /* 0x000fe200078e000b */
[----:B------:R-:W-:-:S02]  /*63d0*/  F2FP.F16.F32.PACK_AB R142, R143, R142 ;  /* 0x0000008e8f8e723e */ /* 0x000fc400000000ff */
[----:B------:R-:W-:Y:S01]  /*63e0*/  F2FP.F16.F32.PACK_AB R144, R145, R144 ;  /* 0x000000909190723e */ /* 0x000fe200000000ff */
[----:B------:R-:W-:Y:S01]  /*63f0*/  SYNCS.ARRIVE.TRANS64.RED.A1T0 RZ, [UR10], RZ ;  /* 0x000000ffffff79a7 */ /* 0x000fe2000810040a */
[----:B------:R-:W-:Y:S02]  /*6400*/  F2FP.F16.F32.PACK_AB R146, R147, R146 ;  /* 0x000000929392723e */ /* 0x000fe400000000ff */
[----:B------:R-:W-:Y:S02]  /*6410*/  F2FP.F16.F32.PACK_AB R148, R149, R148 ;  /* 0x000000949594723e */ /* 0x000fe400000000ff */
[----:B------:R-:W-:Y:S02]  /*6420*/  F2FP.F16.F32.PACK_AB R150, R151, R150 ;  /* 0x000000969796723e */ /* 0x000fe400000000ff */
[----:B------:R-:W-:Y:S02]  /*6430*/  F2FP.F16.F32.PACK_AB R152, R153, R152 ;  /* 0x000000989998723e */ /* 0x000fe400000000ff */
[----:B------:R-:W-:Y:S01]  /*6440*/  F2FP.F16.F32.PACK_AB R159, R14, R131 ;  /* 0x000000830e9f723e */ /* 0x000fe200000000ff */
[----:B------:R-:W-:Y:S01]  /*6450*/  IMAD.MOV.U32 R14, RZ, RZ, R9 ;  /* 0x000000ffff0e7224 */ /* 0x000fe200078e0009 */
        /* <DEDUP_REMOVED lines=12> */
[----:B------:R-:W-:Y:S01]  /*6520*/  F2FP.F16.F32.PACK_AB R157, R127, R123 ;  /* 0x0000007b7f9d723e */ /* 0x000fe200000000ff */
[----:B------:R-:W-:Y:S06]  /*6530*/  @P1 BRA `(.L_x_205) ;  /* 0xffffffdc00601947 */ /* 0x000fec000383ffff */
.L_x_194:
        /* <DEDUP_REMOVED lines=67> */
.L_x_206:
[----:B------:R-:W0:Y:S01]  /*6970*/  S2UR UR8, SR_CgaCtaId ;  /* 0x00000000000879c3 */ /* 0x000e220000008800 */
[----:B------:R-:W-:Y:S01]  /*6980*/  UMOV UR4, 0x400 ;  /* 0x0000040000047882 */ /* 0x000fe20000000000 */
[----:B------:R-:W-:-:S04]  /*6990*/  MOV R4, UR39 ;  /* 0x0000002700047c02 */ /* 0x000fc80008000f00 */
[----:B------:R-:W-:Y:S01]  /*69a0*/  SHF.L.U32 R4, R4, 0x1f, RZ ;  /* 0x0000001f04047819 */ /* 0x000fe200000006ff */
[----:B0-----:R-:W-:-:S04]  /*69b0*/  ULEA UR4, UR8, UR4, 0x18 ;  /* 0x0000000408047291 */ /* 0x001fc8000f8ec03f */
[----:B------:R-:W-:-:S09]  /*69c0*/  ULEA UR5, UR38, UR4, 0x3 ;  /* 0x0000000426057291 */ /* 0x000fd2000f8e183f */
[----:B------:R0:W1:Y:S01]  /*69d0*/  SYNCS.PHASECHK.TRANS64.TRYWAIT P1, [UR5+0x2a850], R4 ;  /* 0x02a85004ff0075a7 */ /* 0x0000620008020145 */
[----:B------:R-:W-:Y:S05]  /*69e0*/  @!P0 BRA `(.L_x_207) ;  /* 0x0000000000048947 */ /* 0x000fea0003800000 */
[----:B------:R-:W-:Y:S01]  /*69f0*/  BPT.TRAP 0x1 ;  /* 0x000000040000795c */ /* 0x000fe20000300000 */
.L_x_207:
[----:B-1----:R-:W-:Y:S05]  /*6a00*/  @P1 BRA `(.L_x_208) ;  /* 0x0000000000081947 */ /* 0x002fea0003800000 */
[----:B------:R-:W1:Y:S02]  /*6a10*/  SYNCS.PHASECHK.TRANS64.TRYWAIT P1, [UR5+0x2a850], R4 ;  /* 0x02a85004ff0075a7 */ /* 0x000e640008020145 */
[----:B-1----:R-:W-:Y:S05]  /*6a20*/  @!P1 BRA `(.L_x_209) ;  /* 0x0000009400289947 */ /* 0x002fea0003800000 */
.L_x_208:
[----:B------:R-:W-:Y:S01]  /*6a30*/  UIADD3 UR4, UR4, 0x400, URZ ;  /* 0x0000040004047890 */ /* 0x000fe2000fffe03f */
[----:B------:R-:W-:Y:S01]  /*6a40*/  WARPGROUP.ARRIVE ;  /* 0x00000000000079c5 */ /* 0x000fe20000000000 */
[----:B------:R-:W-:Y:S01]  /*6a50*/  UMOV UR7, 0x40000040 ;  /* 0x4000004000077882 */ /* 0x000fe20000000000 */
[----:B01----:R-:W0:Y:S01]  /*6a60*/  SHFL.BFLY PT, R4, R3, 0x2, 0x1f ;  /* 0x0c401f0003047f89 */ /* 0x003e2200000e0000 */
[----:B------:R-:W-:Y:S01]  /*6a70*/  USHF.R.U32.HI UR4, URZ, 0x4, UR4 ;  /* 0x000000043f047899 */ /* 0x000fe20008011604 */
[----:B------:R-:W-:Y:S02]  /*6a80*/  IMAD.MOV.U32 R8, RZ, RZ, RZ ;  /* 0x000000ffff087224 */ /* 0x000fe400078e00ff */
[----:B------:R-:W1:Y:S01]  /*6a90*/  SHFL.BFLY PT, R5, R0, 0x2, 0x1f ;  /* 0x0c401f0000057f89 */ /* 0x000e6200000e0000 */
[----:B------:R-:W-:-:S04]  /*6aa0*/  ULOP3.LUT UR4, UR4, 0x3fff, URZ, 0xc0, !UPT ;  /* 0x00003fff04047892 */ /* 0x000fc8000f8ec03f */
[----:B------:R-:W-:-:S04]  /*6ab0*/  ULOP3.LUT UR4, UR4, 0x3000000, URZ, 0xfc, !UPT ;  /* 0x0300000004047892 */ /* 0x000fc8000f8efc3f */
[----:B------:R-:W-:-:S07]  /*6ac0*/  UIMAD UR4, UR38, 0x600, UR4 ;  /* 0x00000600260478a4 */ /* 0x000fce000f8e0204 */
[----:B------:R-:W-:Y:S02]  /*6ad0*/  UMOV UR6, UR4 ;  /* 0x0000000400067c82 */ /* 0x000fe40008000000 */
[----:B------:R-:W-:Y:S01]  /*6ae0*/  HGMMA.64x128x16.F32 R24, R136, gdesc[UR4].tnspB, R24, gsb0 ;  /* 0x41e0000488187df0 */ /* 0x000fe20008000818 */
[----:B------:R-:W-:Y:S01]  /*6af0*/  UIADD3 UR6, UR4, 0x80, URZ ;  /* 0x0000008004067890 */ /* 0x000fe2000fffe03f */
[----:B0-----:R-:W-:Y:S01]  /*6b00*/  FADD.FTZ R4, R4, R3 ;  /* 0x0000000304047221 */ /* 0x001fe20000010000 */
[----:B------:R-:W-:Y:S01]  /*6b10*/  UMOV UR7, 0x40000040 ;  /* 0x4000004000077882 */ /* 0x000fe20000000000 */
[----:B------:R-:W-:Y:S02]  /*6b20*/  IMAD.MOV.U32 R3, RZ, RZ, -0x800000 ;  /* 0xff800000ff037424 */ /* 0x000fe400078e00ff */
[----:B-1----:R-:W-:Y:S01]  /*6b30*/  FADD.FTZ R6, R5, R0 ;  /* 0x0000000005067221 */ /* 0x002fe20000010000 */
[----:B------:R-:W-:Y:S01]  /*6b40*/  IMAD.MOV.U32 R0, RZ, RZ, -0x800000 ;  /* 0xff800000ff007424 */ /* 0x000fe200078e00ff */
[----:B------:R-:W0:Y:S04]  /*6b50*/  SHFL.BFLY PT, R5, R4, 0x1, 0x1f ;  /* 0x0c201f0004057f89 */ /* 0x000e2800000e0000 */
[----:B------:R-:W1:Y:S01]  /*6b60*/  SHFL.BFLY PT, R7, R6, 0x1, 0x1f ;  /* 0x0c201f0006077f89 */ /* 0x000e6200000e0000 */
[----:B0-----:R-:W-:Y:S01]  /*6b70*/  FADD.FTZ R13, R4, R5 ;  /* 0x00000005040d7221 */ /* 0x001fe20000010000 */
[----:B------:R-:W-:-:S02]  /*6b80*/  IMAD.MOV.U32 R5, RZ, RZ, RZ ;  /* 0x000000ffff057224 */ /* 0x000fc400078e00ff */
[----:B-1----:R-:W-:Y:S02]  /*6b90*/  FADD.FTZ R14, R6, R7 ;  /* 0x00000007060e7221 */ /* 0x002fe40000010000 */
[----:B------:R-:W-:-:S03]  /*6ba0*/  FSETP.NE.FTZ.AND P1, PT, R13, RZ, PT ;  /* 0x000000ff0d00720b */ /* 0x000fc60003f35000 */
[----:B------:R-:W-:-:S10]  /*6bb0*/  FSETP.NE.FTZ.AND P2, PT, R14, RZ, PT ;  /* 0x000000ff0e00720b */ /* 0x000fd40003f55000 */
[----:B------:R-:W0:Y:S01]  /*6bc0*/  @P1 MUFU.LG2 R7, R13 ;  /* 0x0000000d00071308 */ /* 0x000e220000000c00 */
[C---:B------:R-:W-:Y:S02]  /*6bd0*/  @P1 FMUL.FTZ R4, R12.reuse, 0.69314718246459960938 ;  /* 0x3f3172180c041820 */ /* 0x040fe40000410000 */
[----:B------:R-:W-:-:S05]  /*6be0*/  @P2 FMUL.FTZ R15, R12, 0.69314718246459960938 ;  /* 0x3f3172180c0f2820 */ /* 0x000fca0000410000 */
        /* <DEDUP_REMOVED lines=34> */
.L_x_210:
[----:B------:R-:W-:Y:S01]  /*6e10*/  R2UR UR6, R178 ;  /* 0x00000000b20672ca */ /* 0x000fe200000e0000 */
[----:B------:R-:W-:Y:S01]  /*6e20*/  UIADD3 UR4, UR5, 0x2a860, URZ ;  /* 0x0002a86005047890 */ /* 0x000fe2000fffe03f */
[-C--:B------:R-:W-:Y:S01]  /*6e30*/  FMUL.FTZ R20, R24, R5.reuse ;  /* 0x0000000518147220 */ /* 0x080fe20000410000 */
[----:B------:R-:W-:Y:S01]  /*6e40*/  UIADD3 UR38, UR38, 0x1, URZ ;  /* 0x0000000126267890 */ /* 0x000fe2000fffe03f */
[-C--:B------:R-:W-:Y:S01]  /*6e50*/  FMUL.FTZ R21, R25, R5.reuse ;  /* 0x0000000519157220 */ /* 0x080fe20000410000 */
[----:B------:R-:W-:Y:S01]  /*6e60*/  UPRMT UR4, UR8, 0x654, UR4 ;  /* 0x0000065408047896 */ /* 0x000fe20008000004 */
[-C--:B------:R-:W-:Y:S01]  /*6e70*/  FMUL.FTZ R88, R28, R5.reuse ;  /* 0x000000051c587220 */ /* 0x080fe20000410000 */
[----:B------:R-:W-:Y:S01]  /*6e80*/  UISETP.NE.AND UP0, UPT, UR38, 0x2, UPT ;  /* 0x000000022600788c */ /* 0x000fe2000bf05270 */
[-C--:B------:R-:W-:Y:S01]  /*6e90*/  FMUL.FTZ R89, R29, R5.reuse ;  /* 0x000000051d597220 */ /* 0x080fe20000410000 */
[-C--:B------:R-:W-:Y:S01]  /*6ea0*/  FMUL.FTZ R90, R32, R5.reuse ;  /* 0x00000005205a7220 */ /* 0x080fe20000410000 */
[-C--:B------:R-:W-:Y:S01]  /*6eb0*/  FMUL.FTZ R91, R33, R5.reuse ;  /* 0x00000005215b7220 */ /* 0x080fe20000410000 */
[-C--:B------:R-:W-:Y:S01]  /*6ec0*/  FMUL.FTZ R36, R36, R5.reuse ;  /* 0x0000000524247220 */ /* 0x080fe20000410000 */
[-C--:B------:R-:W-:Y:S01]  /*6ed0*/  FMUL.FTZ R37, R37, R5.reuse ;  /* 0x0000000525257220 */ /* 0x080fe20000410000 */
[----:B------:R-:W-:Y:S01]  /*6ee0*/  UIADD3 UR6, UR6, 0x1, URZ ;  /* 0x0000000106067890 */ /* 0x000fe2000fffe03f */
[----:B------:R-:W-:Y:S01]  /*6ef0*/  SYNCS.ARRIVE.TRANS64.RED.A1T0 RZ, [UR4], RZ ;  /* 0x000000ffffff79a7 */ /* 0x000fe20008100404 */
[----:B------:R-:W-:Y:S01]  /*6f00*/  USEL UR4, URZ, 0x1, UP0 ;  /* 0x000000013f047887 */ /* 0x000fe20008000000 */
        /* <DEDUP_REMOVED lines=26> */
[----:B------:R-:W-:Y:S01]  /*70b0*/  FMUL.FTZ R93, R27, R8 ;  /* 0x000000081b5d7220 */ /* 0x000fe20000410000 */
[----:B------:R-:W-:-:S02]  /*70c0*/  IMAD.U32 R178, RZ, RZ, UR6 ;  /* 0x00000006ffb27e24 */ /* 0x000fc4000f8e00ff */
        /* <DEDUP_REMOVED lines=30> */
[----:B------:R-:W-:-:S02]  /*72b0*/  USEL UR38, UR38, URZ, UP0 ;  /* 0x0000003f26267287 */ /* 0x000fc40008000000 */
[----:B------:R-:W-:-:S12]  /*72c0*/  ULOP3.LUT UR39, UR39, UR4, URZ, 0x3c, !UPT ;  /* 0x0000000427277292 */ /* 0x000fd8000f8e3c3f */
.L_x_186:
[----:B------:R-:W0:Y:S01]  /*72d0*/  S2R R5, SR_CgaCtaId ;  /* 0x0000000000057919 */ /* 0x000e220000008800 */
[----:B------:R-:W-:Y:S01]  /*72e0*/  MOV R98, 0x400 ;  /* 0x0000040000627802 */ /* 0x000fe20000000f00 */
[----:B------:R-:W-:Y:S01]  /*72f0*/  BSSY B0, `(.L_x_211) ;  /* 0x0000300000007945 */ /* 0x000fe20003800000 */
[----:B------:R-:W-:Y:S02]  /*7300*/  BAR.SYNC.DEFER_BLOCKING 0x5, 0x180 ;  /* 0x0146000000007b1d */ /* 0x000fe40000010000 */
[----:B0-----:R-:W-:-:S05]  /*7310*/  LEA R98, R5, R98, 0x18 ;  /* 0x0000006205627211 */ /* 0x001fca00078ec0ff */
[----:B------:R-:W0:Y:S02]  /*7320*/  LDS.128 R24, [R98+0x2a8d0] ;  /* 0x02a8d00062187984 */ /* 0x000e240000000c00 */
[----:B0-----:R-:W-:Y:S02]  /*7330*/  R2UR UR6, R25 ;  /* 0x00000000190672ca */ /* 0x001fe400000e0000 */
[----:B------:R-:W-:Y:S01]  /*7340*/  R2UR UR5, R26 ;  /* 0x000000001a0572ca */ /* 0x000fe200000e0000 */
[----:B------:R-:W-:Y:S06]  /*7350*/  BAR.ARV 0x4, 0x180 ;  /* 0x0106000000007b1d */ /* 0x000fec0000002000 */
[----:B------:R-:W-:Y:S08]  /*7360*/  @P0 BRA `(.L_x_212) ;  /* 0x0000002000940947 */ /* 0x000ff00003800000 */
[----:B------:R-:W0:Y:S01]  /*7370*/  S2R R5, SR_SWINHI ;  /* 0x0000000000057919 */ /* 0x000e220000002f00 */
[----:B------:R-:W-:Y:S01]  /*7380*/  R2UR UR16, R18 ;  /* 0x00000000121072ca */ /* 0x000fe200000e0000 */
[----:B------:R-:W-:Y:S01]  /*7390*/  USHF.L.U32 UR4, UR61, 0x2, URZ ;  /* 0x000000023d047899 */ /* 0x000fe2000800063f */
[----:B------:R-:W-:Y:S01]  /*73a0*/  F2FP.F16.F32.PACK_AB R34, R53, R52 ;  /* 0x000000343522723e */ /* 0x000fe200000000ff */
[----:B------:R-:W-:Y:S01]  /*73b0*/  BAR.SYNC.DEFER_BLOCKING 0x1, 0x100 ;  /* 0x0044000000007b1d */ /* 0x000fe20000010000 */
[----:B------:R-:W-:Y:S02]  /*73c0*/  R2UR UR13, R177 ;  /* 0x00000000b10d72ca */ /* 0x000fe400000e0000 */
[----:B------:R-:W-:Y:S02]  /*73d0*/  R2UR UR15, R175 ;  /* 0x00000000af0f72ca */ /* 0x000fe400000e0000 */
[----:B------:R-:W-:Y:S01]  /*73e0*/  R2UR UR14, R19 ;  /* 0x00000000130e72ca */ /* 0x000fe200000e0000 */
[----:B------:R-:W-:Y:S01]  /*73f0*/  ULDC.64 UR10, c[0x0][0xc00] ;  /* 0x00030000000a7ab9 */ /* 0x000fe20000000a00 */
[----:B------:R-:W-:Y:S01]  /*7400*/  R2UR UR18, R174 ;  /* 0x00000000ae1272ca */ /* 0x000fe200000e0000 */
[----:B------:R-:W-:-:S06]  /*7410*/  UIADD3 UR7, UP0, UR4, UR10, URZ ;  /* 0x0000000a04077290 */ /* 0x000fcc000ff1e03f */
[----:B------:R-:W-:-:S04]  /*7420*/  USHF.L.U64.HI UR12, UR61, 0x2, UR13 ;  /* 0x000000023d0c7899 */ /* 0x000fc8000801020d */
[----:B------:R-:W-:Y:S01]  /*7430*/  UIADD3.X UR8, UR12, UR11, URZ, UP0, !UPT ;  /* 0x0000000b0c087290 */ /* 0x000fe200087fe43f */
[----:B------:R-:W-:Y:S02]  /*7440*/  MOV R24, R98 ;  /* 0x0000006200187202 */ /* 0x000fe40000000f00 */
[----:B0-----:R-:W-:-:S03]  /*7450*/  MOV R25, R5 ;  /* 0x0000000500197202 */ /* 0x001fc60000000f00 */
[----:B------:R-:W-:-:S03]  /*7460*/  IMAD.WIDE R4, R198, 0x2, R24 ;  /* 0x00000002c6047825 */ /* 0x000fc600078e0218 */
[C---:B------:R-:W-:Y:S02]  /*7470*/  LOP3.LUT R7, R4.reuse, 0x380, RZ, 0xc0, !PT ;  /* 0x0000038004077812 */ /* 0x040fe400078ec0ff */
[C---:B------:R-:W-:Y:S02]  /*7480*/  IADD3 R8, P5, R4.reuse, 0x40, RZ ;  /* 0x0000004004087810 */ /* 0x040fe40007fbe0ff */
[----:B------:R-:W-:Y:S02]  /*7490*/  SHF.R.U64 R7, R7, 0x3, RZ ;  /* 0x0000000307077819 */ /* 0x000fe400000012ff */
[C---:B------:R-:W-:Y:S02]  /*74a0*/  IADD3 R35, P6, R4.reuse, 0x20, RZ ;  /* 0x0000002004237810 */ /* 0x040fe40007fde0ff */
[C---:B------:R-:W-:Y:S02]  /*74b0*/  IADD3 R99, P4, R4.reuse, 0x60, RZ ;  /* 0x0000006004637810 */ /* 0x040fe40007f9e0ff */
[C---:B------:R-:W-:Y:S01]  /*74c0*/  IADD3 R101, P3, R4.reuse, 0x4000, RZ ;  /* 0x0000400004657810 */ /* 0x040fe20007f7e0ff */
[--C-:B------:R-:W-:Y:S01]  /*74d0*/  IMAD.X R33, RZ, RZ, R5.reuse, P6 ;  /* 0x000000ffff217224 */ /* 0x100fe200030e0605 */
[C---:B------:R-:W-:Y:S01]  /*74e0*/  IADD3 R103, P2, R4.reuse, 0x4020, RZ ;  /* 0x0000402004677810 */ /* 0x040fe20007f5e0ff */
[--C-:B------:R-:W-:Y:S01]  /*74f0*/  IMAD.X R29, RZ, RZ, R5.reuse, P4 ;  /* 0x000000ffff1d7224 */ /* 0x100fe200020e0605 */
[C---:B------:R-:W-:Y:S01]  /*7500*/  IADD3 R105, P1, R4.reuse, 0x4040, RZ ;  /* 0x0000404004697810 */ /* 0x040fe20007f3e0ff */
[--C-:B------:R-:W-:Y:S01]  /*7510*/  IMAD.X R15, RZ, RZ, R5.reuse, P3 ;  /* 0x000000ffff0f7224 */ /* 0x100fe200018e0605 */
[----:B------:R-:W-:Y:S01]  /*7520*/  IADD3 R107, P0, R4, 0x4060, RZ ;  /* 0x00004060046b7810 */ /* 0x000fe20007f1e0ff */
[--C-:B------:R-:W-:Y:S01]  /*7530*/  IMAD.X R13, RZ, RZ, R5.reuse, P2 ;  /* 0x000000ffff0d7224 */ /* 0x100fe200010e0605 */
[----:B------:R-:W-:Y:S01]  /*7540*/  LOP3.LUT R4, R7, R4, RZ, 0x3c, !PT ;  /* 0x0000000407047212 */ /* 0x000fe200078e3cff */
[--C-:B------:R-:W-:Y:S01]  /*7550*/  IMAD.X R11, RZ, RZ, R5.reuse, P1 ;  /* 0x000000ffff0b7224 */ /* 0x100fe200008e0605 */
[----:B------:R-:W-:Y:S01]  /*7560*/  LOP3.LUT R7, R8, 0x380, RZ, 0xc0, !PT ;  /* 0x0000038008077812 */ /* 0x000fe200078ec0ff */
[----:B------:R-:W-:Y:S01]  /*7570*/  IMAD.X R9, RZ, RZ, R5, P0 ;  /* 0x000000ffff097224 */ /* 0x000fe200000e0605 */
[----:B------:R-:W-:-:S02]  /*7580*/  LOP3.LUT R10, R99, 0x380, RZ, 0xc0, !PT ;  /* 0x00000380630a7812 */ /* 0x000fc400078ec0ff */
[----:B------:R-:W-:Y:S02]  /*7590*/  SHF.R.U64 R7, R7, 0x3, RZ ;  /* 0x0000000307077819 */ /* 0x000fe400000012ff */
[----:B------:R-:W-:Y:S02]  /*75a0*/  LOP3.LUT R12, R101, 0x380, RZ, 0xc0, !PT ;  /* 0x00000380650c7812 */ /* 0x000fe400078ec0ff */
[----:B------:R-:W-:Y:S02]  /*75b0*/  LOP3.LUT R30, R7, R8, RZ, 0x3c, !PT ;  /* 0x00000008071e7212 */ /* 0x000fe400078e3cff */
[----:B------:R-:W-:Y:S02]  /*75c0*/  SHF.R.U64 R10, R10, 0x3, RZ ;  /* 0x000000030a0a7819 */ /* 0x000fe400000012ff */
[----:B------:R-:W-:Y:S02]  /*75d0*/  LOP3.LUT R8, R103, 0x380, RZ, 0xc0, !PT ;  /* 0x0000038067087812 */ /* 0x000fe400078ec0ff */
[----:B------:R-:W-:-:S02]  /*75e0*/  LOP3.LUT R6, R35, 0x380, RZ, 0xc0, !PT ;  /* 0x0000038023067812 */ /* 0x000fc400078ec0ff */
[----:B------:R-:W-:Y:S02]  /*75f0*/  SHF.R.U64 R12, R12, 0x3, RZ ;  /* 0x000000030c0c7819 */ /* 0x000fe400000012ff */
[----:B------:R-:W-:Y:S02]  /*7600*/  LOP3.LUT R28, R10, R99, RZ, 0x3c, !PT ;  /* 0x000000630a1c7212 */ /* 0x000fe400078e3cff */
[----:B------:R-:W-:Y:S02]  /*7610*/  LOP3.LUT R18, R107, 0x380, RZ, 0xc0, !PT ;  /* 0x000003806b127812 */ /* 0x000fe400078ec0ff */
[----:B------:R-:W-:Y:S02]  /*7620*/  SHF.R.U64 R8, R8, 0x3, RZ ;  /* 0x0000000308087819 */ /* 0x000fe400000012ff */
[----:B------:R-:W-:Y:S02]  /*7630*/  SHF.R.U64 R6, R6, 0x3, RZ ;  /* 0x0000000306067819 */ /* 0x000fe400000012ff */
[----:B------:R-:W-:-:S02]  /*7640*/  LOP3.LUT R10, R105, 0x380, RZ, 0xc0, !PT ;  /* 0x00000380690a7812 */ /* 0x000fc400078ec0ff */
[----:B------:R-:W-:Y:S02]  /*7650*/  LOP3.LUT R14, R12, R101, RZ, 0x3c, !PT ;  /* 0x000000650c0e7212 */ /* 0x000fe400078e3cff */
[----:B------:R-:W-:Y:S02]  /*7660*/  SHF.R.U64 R18, R18, 0x3, RZ ;  /* 0x0000000312127819 */ /* 0x000fe400000012ff */
[----:B------:R-:W-:Y:S02]  /*7670*/  LOP3.LUT R12, R8, R103, RZ, 0x3c, !PT ;  /* 0x00000067080c7212 */ /* 0x000fe400078e3cff */
[----:B------:R-:W-:Y:S02]  /*7680*/  IADD3.X R31, RZ, R5, RZ, P5, !PT ;  /* 0x00000005ff1f7210 */ /* 0x000fe40002ffe4ff */
[----:B------:R-:W-:Y:S02]  /*7690*/  LOP3.LUT R32, R6, R35, RZ, 0x3c, !PT ;  /* 0x0000002306207212 */ /* 0x000fe400078e3cff */
[----:B------:R-:W-:-:S02]  /*76a0*/  SHF.R.U64 R10, R10, 0x3, RZ ;  /* 0x000000030a0a7819 */ /* 0x000fc400000012ff */
[----:B------:R-:W-:Y:S02]  /*76b0*/  MOV R26, R4 ;  /* 0x00000004001a7202 */ /* 0x000fe40000000f00 */
[----:B------:R-:W-:Y:S02]  /*76c0*/  F2FP.F16.F32.PACK_AB R4, R21, R20 ;  /* 0x000000141504723e */ /* 0x000fe400000000ff */
[----:B------:R-:W-:Y:S02]  /*76d0*/  F2FP.F16.F32.PACK_AB R5, R93, R92 ;  /* 0x0000005c5d05723e */ /* 0x000fe400000000ff */
[----:B------:R-:W-:Y:S02]  /*76e0*/  F2FP.F16.F32.PACK_AB R6, R89, R88 ;  /* 0x000000585906723e */ /* 0x000fe400000000ff */
[----:B------:R-:W-:Y:S02]  /*76f0*/  F2FP.F16.F32.PACK_AB R7, R95, R94 ;  /* 0x0000005e5f07723e */ /* 0x000fe400000000ff */
[----:B------:R-:W-:-:S02]  /*7700*/  LOP3.LUT R8, R18, R107, RZ, 0x3c, !PT ;  /* 0x0000006b12087212 */ /* 0x000fc400078e3cff */
[----:B------:R-:W-:Y:S01]  /*7710*/  MOV R101, R14 ;  /* 0x0000000e00657202 */ /* 0x000fe20000000f00 */
[----:B------:R0:W-:Y:S01]  /*7720*/  STSM.16.M88.4 [R26], R4 ;  /* 0x000000041a007844 */ /* 0x0001e20000000200 */
[----:B------:R-:W-:Y:S02]  /*7730*/  MOV R100, R12 ;  /* 0x0000000c00647202 */ /* 0x000fe40000000f00 */
[----:B------:R-:W-:Y:S02]  /*7740*/  LOP3.LUT R10, R10, R105, RZ, 0x3c, !PT ;  /* 0x000000690a0a7212 */ /* 0x000fe400078e3cff */
[----:B------:R-:W-:Y:S02]  /*7750*/  MOV R103, R32 ;  /* 0x0000002000677202 */ /* 0x000fe40000000f00 */
[----:B------:R-:W-:Y:S02]  /*7760*/  MOV R102, R30 ;  /* 0x0000001e00667202 */ /* 0x000fe40000000f00 */
[----:B------:R-:W-:-:S02]  /*7770*/  MOV R18, R28 ;  /* 0x0000001c00127202 */ /* 0x000fc40000000f00 */
[----:B------:R-:W-:Y:S02]  /*7780*/  F2FP.F16.F32.PACK_AB R12, R91, R90 ;  /* 0x0000005a5b0c723e */ /* 0x000fe400000000ff */
[----:B------:R-:W-:Y:S02]  /*7790*/  F2FP.F16.F32.PACK_AB R13, R97, R96 ;  /* 0x00000060610d723e */ /* 0x000fe400000000ff */
[----:B------:R-:W-:Y:S02]  /*77a0*/  F2FP.F16.F32.PACK_AB R14, R37, R36 ;  /* 0x00000024250e723e */ /* 0x000fe400000000ff */
[----:B------:R-:W-:Y:S02]  /*77b0*/  F2FP.F16.F32.PACK_AB R15, R39, R38 ;  /* 0x00000026270f723e */ /* 0x000fe400000000ff */
[----:B------:R-:W-:Y:S02]  /*77c0*/  F2FP.F16.F32.PACK_AB R28, R41, R40 ;  /* 0x00000028291c723e */ /* 0x000fe400000000ff */
[----:B------:R-:W-:Y:S01]  /*77d0*/  F2FP.F16.F32.PACK_AB R29, R43, R42 ;  /* 0x0000002a2b1d723e */ /* 0x000fe200000000ff */
[----:B------:R-:W-:Y:S01]  /*77e0*/  STSM.16.M88.4 [R103], R12 ;  /* 0x0000000c67007844 */ /* 0x000fe20000000200 */
[----:B------:R-:W-:-:S02]  /*77f0*/  F2FP.F16.F32.PACK_AB R30, R45, R44 ;  /* 0x0000002c2d1e723e */ /* 0x000fc400000000ff */
[----:B------:R-:W-:Y:S02]  /*7800*/  F2FP.F16.F32.PACK_AB R31, R47, R46 ;  /* 0x0000002e2f1f723e */ /* 0x000fe400000000ff */
[----:B------:R-:W-:Y:S02]  /*7810*/  F2FP.F16.F32.PACK_AB R32, R49, R48 ;  /* 0x000000303120723e */ /* 0x000fe400000000ff */
[----:B------:R-:W-:Y:S01]  /*7820*/  F2FP.F16.F32.PACK_AB R33, R51, R50 ;  /* 0x000000323321723e */ /* 0x000fe200000000ff */
[----:B------:R-:W-:Y:S01]  /*7830*/  STSM.16.M88.4 [R102], R28 ;  /* 0x0000001c66007844 */ /* 0x000fe20000000200 */
[----:B------:R-:W-:Y:S02]  /*7840*/  F2FP.F16.F32.PACK_AB R35, R55, R54 ;  /* 0x000000363723723e */ /* 0x000fe400000000ff */
[----:B------:R-:W-:Y:S02]  /*7850*/  MOV R99, R10 ;  /* 0x0000000a00637202 */ /* 0x000fe40000000f00 */
[----:B0-----:R-:W-:Y:S01]  /*7860*/  MOV R26, R8 ;  /* 0x00000008001a7202 */ /* 0x001fe20000000f00 */
[----:B------:R0:W-:Y:S01]  /*7870*/  STSM.16.M88.4 [R18], R32 ;  /* 0x0000002012007844 */ /* 0x0001e20000000200 */
[----:B------:R-:W-:-:S02]  /*7880*/  F2FP.F16.F32.PACK_AB R4, R57, R56 ;  /* 0x000000383904723e */ /* 0x000fc400000000ff */
[----:B------:R-:W-:Y:S02]  /*7890*/  F2FP.F16.F32.PACK_AB R5, R59, R58 ;  /* 0x0000003a3b05723e */ /* 0x000fe400000000ff */
[----:B------:R-:W-:Y:S02]  /*78a0*/  F2FP.F16.F32.PACK_AB R6, R61, R60 ;  /* 0x0000003c3d06723e */ /* 0x000fe400000000ff */
[----:B------:R-:W-:Y:S02]  /*78b0*/  F2FP.F16.F32.PACK_AB R7, R63, R62 ;  /* 0x0000003e3f07723e */ /* 0x000fe400000000ff */
[----:B------:R-:W-:Y:S02]  /*78c0*/  F2FP.F16.F32.PACK_AB R8, R65, R64 ;  /* 0x000000404108723e */ /* 0x000fe400000000ff */
[----:B------:R-:W-:Y:S01]  /*78d0*/  F2FP.F16.F32.PACK_AB R9, R67, R66 ;  /* 0x000000424309723e */ /* 0x000fe200000000ff */
[----:B------:R-:W-:Y:S01]  /*78e0*/  STSM.16.M88.4 [R101], R4 ;  /* 0x0000000465007844 */ /* 0x000fe20000000200 */
[----:B------:R-:W-:-:S02]  /*78f0*/  F2FP.F16.F32.PACK_AB R10, R69, R68 ;  /* 0x00000044450a723e */ /* 0x000fc400000000ff */
[----:B------:R-:W-:Y:S01]  /*7900*/  F2FP.F16.F32.PACK_AB R11, R71, R70 ;  /* 0x00000046470b723e */ /* 0x000fe200000000ff */
[----:B0-----:R-:W-:Y:S01]  /*7910*/  IMAD.U32 R32, RZ, RZ, UR7 ;  /* 0x00000007ff207e24 */ /* 0x001fe2000f8e00ff */
[----:B------:R-:W-:Y:S02]  /*7920*/  F2FP.F16.F32.PACK_AB R12, R73, R72 ;  /* 0x00000048490c723e */ /* 0x000fe400000000ff */
[----:B------:R-:W-:Y:S01]  /*7930*/  F2FP.F16.F32.PACK_AB R13, R75, R74 ;  /* 0x0000004a4b0d723e */ /* 0x000fe200000000ff */
[----:B------:R-:W-:Y:S01]  /*7940*/  STSM.16.M88.4 [R100], R8 ;  /* 0x0000000864007844 */ /* 0x000fe20000000200 */
[----:B------:R-:W-:Y:S02]  /*7950*/  F2FP.F16.F32.PACK_AB R14, R77, R76 ;  /* 0x0000004c4d0e723e */ /* 0x000fe400000000ff */
[----:B------:R-:W-:Y:S02]  /*7960*/  F2FP.F16.F32.PACK_AB R15, R79, R78 ;  /* 0x0000004e4f0f723e */ /* 0x000fe400000000ff */
[----:B------:R-:W-:-:S02]  /*7970*/  F2FP.F16.F32.PACK_AB R28, R81, R80 ;  /* 0x00000050511c723e */ /* 0x000fc400000000ff */
[----:B------:R-:W-:Y:S01]  /*7980*/  F2FP.F16.F32.PACK_AB R29, R83, R82 ;  /* 0x00000052531d723e */ /* 0x000fe200000000ff */
[----:B------:R-:W-:Y:S01]  /*7990*/  STSM.16.M88.4 [R99], R12 ;  /* 0x0000000c63007844 */ /* 0x000fe20000000200 */
[----:B------:R-:W-:Y:S02]  /*79a0*/  F2FP.F16.F32.PACK_AB R30, R85, R84 ;  /* 0x00000054551e723e */ /* 0x000fe400000000ff */
[----:B------:R-:W-:Y:S02]  /*79b0*/  F2FP.F16.F32.PACK_AB R31, R87, R86 ;  /* 0x00000056571f723e */ /* 0x000fe400000000ff */
[----:B------:R-:W-:Y:S02]  /*79c0*/  ISETP.NE.U32.AND P0, PT, RZ, UR10, PT ;  /* 0x0000000aff007c0c */ /* 0x000fe4000bf05070 */
[----:B------:R-:W-:Y:S01]  /*79d0*/  MOV R33, UR8 ;  /* 0x0000000800217c02 */ /* 0x000fe20008000f00 */
[----:B------:R0:W-:Y:S01]  /*79e0*/  STSM.16.M88.4 [R26], R28 ;  /* 0x0000001c1a007844 */ /* 0x0001e20000000200 */
[----:B------:R-:W-:Y:S01]  /*79f0*/  BAR.SYNC.DEFER_BLOCKING 0x1, 0x100 ;  /* 0x0044000000007b1d */ /* 0x000fe20000010000 */
[----:B------:R-:W-:-:S05]  /*7a00*/  ISETP.NE.AND.EX P0, PT, RZ, UR11, PT, P0 ;  /* 0x0000000bff007c0c */ /* 0x000fca000bf05300 */
[----:B------:R-:W-:Y:S02]  /*7a10*/  ULDC.64 UR8, c[0x0][0xc08] ;  /* 0x0003020000087ab9 */ /* 0x000fe40000000a00 */
[----:B0-----:R-:W0:Y:S06]  /*7a20*/  LDC R26, c[0x0][0xbe8] ;  /* 0x0002fa00ff1a7b82 */ /* 0x001e2c0000000800 */
[----:B------:R-:W2:Y:S01]  /*7a30*/  @P0 LDG.E R18, desc[UR36][R32.64] ;  /* 0x0000002420120981 */ /* 0x000ea2000c1e1900 */
[----:B------:R-:W-:-:S04]  /*7a40*/  UISETP.NE.U32.AND UP0, UPT, UR8, URZ, UPT ;  /* 0x0000003f0800728c */ /* 0x000fc8000bf05070 */
[----:B------:R-:W-:-:S06]  /*7a50*/  UISETP.NE.AND.EX UP0, UPT, UR9, URZ, UPT, UP0 ;  /* 0x0000003f0900728c */ /* 0x000fcc000bf05300 */
[----:B------:R-:W-:Y:S02]  /*7a60*/  PLOP3.LUT P4, PT, PT, PT, UP0, 0x80, 0x0 ;  /* 0x000000000000781c */ /* 0x000fe40003f8f008 */
[----:B0-----:R-:W-:-:S03]  /*7a70*/  ISETP.NE.AND P1, PT, R26, 0x1, PT ;  /* 0x000000011a00780c */ /* 0x001fc60003f25270 */
[----:B------:R-:W-:-:S03]  /*7a80*/  @UP0 UIADD3 UR8, UP1, UR4, UR8, URZ ;  /* 0x0000000804080290 */ /* 0x000fc6000ff3e03f */
[----:B------:R-:W-:Y:S01]  /*7a90*/  ULDC UR4, c[0x0][0xa88] ;  /* 0x0002a20000047ab9 */ /* 0x000fe20000000800 */
[----:B------:R-:W-:Y:S01]  /*7aa0*/  @UP0 UIADD3.X UR9, UR12, UR9, URZ, UP1, !UPT ;  /* 0x000000090c090290 */ /* 0x000fe20008ffe43f */
[----:B------:R-:W-:Y:S01]  /*7ab0*/  IMAD.U32 R9, RZ, RZ, UR4 ;  /* 0x00000004ff097e24 */ /* 0x000fe2000f8e00ff */
[----:B------:R-:W-:Y:S01]  /*7ac0*/  UISETP.NE.AND UP0, UPT, UR16, URZ, UPT ;  /* 0x0000003f1000728c */ /* 0x000fe2000bf05270 */
[----:B------:R-:W-:Y:S01]  /*7ad0*/  IMAD.U32 R4, RZ, RZ, UR8 ;  /* 0x00000008ff047e24 */ /* 0x000fe2000f8e00ff */
[----:B------:R-:W-:Y:S02]  /*7ae0*/  ULDC UR4, c[0x0][0xad4] ;  /* 0x0002b50000047ab9 */ /* 0x000fe40000000800 */
[----:B------:R-:W0:Y:S01]  /*7af0*/  @P1 LDC R6, c[0x0][0xbec] ;  /* 0x0002fb00ff061b82 */ /* 0x000e220000000800 */
[----:B------:R-:W-:Y:S01]  /*7b00*/  USEL UR4, UR16, UR4, UP0 ;  /* 0x0000000410047287 */ /* 0x000fe20008000000 */
[----:B------:R-:W-:Y:S01]  /*7b10*/  IMAD.U32 R5, RZ, RZ, UR9 ;  /* 0x00000009ff057e24 */ /* 0x000fe2000f8e00ff */
[----:B------:R-:W-:-:S02]  /*7b20*/  UMOV UR17, 0x9b8 ;  /* 0x000009b800117882 */ /* 0x000fc40000000000 */
[----:B------:R-:W-:-:S03]  /*7b30*/  UISETP.GT.AND UP1, UPT, UR4, 0x1, UPT ;  /* 0x000000010400788c */ /* 0x000fc6000bf24270 */
[----:B------:R-:W1:Y:S01]  /*7b40*/  @P1 LDC R11, c[0x0][0xbf0] ;  /* 0x0002fc00ff0b1b82 */ /* 0x000e620000000800 */
[----:B------:R-:W-:Y:S01]  /*7b50*/  USEL UR17, UR17, 0x978, UP1 ;  /* 0x0000097811117887 */ /* 0x000fe20008800000 */
[----:B------:R3:W5:Y:S01]  /*7b60*/  @P4 LDG.E R9, desc[UR36][R4.64] ;  /* 0x0000002404094981 */ /* 0x000762000c1e1900 */
[----:B------:R-:W-:Y:S01]  /*7b70*/  UISETP.NE.U32.AND UP0, UPT, UR10, URZ, UPT ;  /* 0x0000003f0a00728c */ /* 0x000fe2000bf05070 */
[----:B------:R-:W-:Y:S01]  /*7b80*/  UMOV UR4, URZ ;  /* 0x0000003f00047c82 */ /* 0x000fe20008000000 */
[----:B------:R-:W-:Y:S02]  /*7b90*/  USEL UR7, UR14, URZ, UP1 ;  /* 0x0000003f0e077287 */ /* 0x000fe40008800000 */
[----:B------:R-:W-:Y:S01]  /*7ba0*/  UISETP.NE.AND.EX UP0, UPT, UR11, URZ, UPT, UP0 ;  /* 0x0000003f0b00728c */ /* 0x000fe2000bf05300 */
[----:B---3--:R-:W-:-:S03]  /*7bb0*/  IMAD.U32 R4, RZ, RZ, UR15 ;  /* 0x0000000fff047e24 */ /* 0x008fc6000f8e00ff */
[----:B------:R-:W-:Y:S02]  /*7bc0*/  USEL UR61, UR61, URZ, !UP0 ;  /* 0x0000003f3d3d7287 */ /* 0x000fe4000c000000 */
[----:B------:R-:W-:Y:S01]  /*7bd0*/  ULDC.64 UR8, c[0x0][UR17+0x218] ;  /* 0x0000860011087abb */ /* 0x000fe20008000a00 */
[----:B------:R-:W-:Y:S01]  /*7be0*/  IMAD R13, R4, 0x80, R197 ;  /* 0x00000080040d7824 */ /* 0x000fe200078e02c5 */
[----:B------:R-:W-:Y:S01]  /*7bf0*/  ULDC.64 UR10, c[0x0][UR17+0x220] ;  /* 0x00008800110a7abb */ /* 0x000fe20008000a00 */
[----:B------:R-:W-:Y:S02]  /*7c00*/  USEL UR16, UR13, URZ, !UP0 ;  /* 0x0000003f0d107287 */ /* 0x000fe4000c000000 */
[----:B0-----:R-:W-:Y:S01]  /*7c10*/  @P1 IMAD.HI.U32 R4, R13, R6, RZ ;  /* 0x000000060d041227 */ /* 0x001fe200078e00ff */
[----:B------:R-:W-:Y:S01]  /*7c20*/  ULDC.64 UR12, c[0x0][UR17+0x228] ;  /* 0x00008a00110c7abb */ /* 0x000fe20008000a00 */
[----:B------:R-:W-:Y:S02]  /*7c30*/  UIMAD.WIDE.U32 UR14, UR8, UR18, URZ ;  /* 0x00000012080e72a5 */ /* 0x000fe4000f8e003f */
[----:B------:R-:W-:Y:S01]  /*7c40*/  UIMAD UR11, UR11, UR61, URZ ;  /* 0x0000003d0b0b72a4 */ /* 0x000fe2000f8e023f */
[----:B------:R-:W-:Y:S01]  /*7c50*/  IMAD.MOV.U32 R7, RZ, RZ, R13 ;  /* 0x000000ffff077224 */ /* 0x000fe200078e000d */
[----:B------:R-:W-:Y:S01]  /*7c60*/  UIMAD UR18, UR9, UR18, URZ ;  /* 0x00000012091272a4 */ /* 0x000fe2000f8e023f */
[----:B-1----:R-:W-:Y:S01]  /*7c70*/  @P1 SHF.R.U32.HI R7, RZ, R11, R4 ;  /* 0x0000000bff071219 */ /* 0x002fe20000011604 */
[----:B------:R-:W-:-:S02]  /*7c80*/  UIMAD.WIDE.U32 UR8, UR10, UR61, URZ ;  /* 0x0000003d0a0872a5 */ /* 0x000fc4000f8e003f */
[----:B------:R-:W-:Y:S01]  /*7c90*/  UIMAD.WIDE.U32 UR20, UR12, UR7, URZ ;  /* 0x000000070c1472a5 */ /* 0x000fe2000f8e003f */
[----:B------:R-:W-:Y:S01]  /*7ca0*/  IADD3 R11, -R7, RZ, RZ ;  /* 0x000000ff070b7210 */ /* 0x000fe20007ffe1ff */
[----:B------:R-:W-:Y:S02]  /*7cb0*/  UIMAD UR7, UR13, UR7, URZ ;  /* 0x000000070d0772a4 */ /* 0x000fe4000f8e023f */
[----:B------:R-:W-:Y:S02]  /*7cc0*/  UIMAD UR11, UR10, UR16, UR11 ;  /* 0x000000100a0b72a4 */ /* 0x000fe4000f8e020b */
[----:B------:R-:W-:Y:S01]  /*7cd0*/  UIADD3 UR18, UR15, UR18, URZ ;  /* 0x000000120f127290 */ /* 0x000fe2000fffe03f */
[----:B------:R-:W-:Y:S02]  /*7ce0*/  IMAD.U32 R4, RZ, RZ, UR20 ;  /* 0x00000014ff047e24 */ /* 0x000fe4000f8e00ff */
[----:B------:R-:W-:Y:S01]  /*7cf0*/  IMAD.U32 R5, RZ, RZ, UR21 ;  /* 0x00000015ff057e24 */ /* 0x000fe2000f8e00ff */
[----:B------:R-:W-:Y:S01]  /*7d00*/  SHF.R.S32.HI R5, RZ, 0x1f, R7 ;  /* 0x0000001fff057819 */ /* 0x000fe20000011407 */
[----:B------:R-:W-:-:S05]  /*7d10*/  IMAD R11, R26, R11, R13 ;  /* 0x0000000b1a0b7224 */ /* 0x000fca00078e020d */
[----:B------:R-:W-:Y:S02]  /*7d20*/  SHF.R.S32.HI R6, RZ, 0x1f, R11 ;  /* 0x0000001fff067819 */ /* 0x000fe4000001140b */
[----:B--2---:R-:W-:-:S13]  /*7d30*/  @P0 R2UR UR4, R18 ;  /* 0x00000000120402ca */ /* 0x004fda00000e0000 */
[----:B------:R-:W-:Y:S02]  /*7d40*/  UIADD3 UR14, UP0, UP2, UR8, UR14, UR4 ;  /* 0x0000000e080e7290 */ /* 0x000fe4000fa1e004 */
[----:B------:R-:W-:Y:S02]  /*7d50*/  UIADD3 UR8, UR21, UR7, URZ ;  /* 0x0000000715087290 */ /* 0x000fe4000fffe03f */
[----:B------:R-:W-:Y:S02]  /*7d60*/  UIADD3 UR7, UR9, UR11, URZ ;  /* 0x0000000b09077290 */ /* 0x000fe4000fffe03f */
[----:B------:R-:W-:Y:S01]  /*7d70*/  USHF.R.S32.HI UR12, URZ, 0x1f, UR4 ;  /* 0x0000001f3f0c7899 */ /* 0x000fe20008011404 */
[----:B------:R-:W-:Y:S01]  /*7d80*/  IADD3 R4, P2, P3, R7, UR14, R4 ;  /* 0x0000000e07047c10 */ /* 0x000fe2000fb5e004 */
[----:B------:R-:W-:Y:S01]  /*7d90*/  IMAD.U32 R8, RZ, RZ, UR8 ;  /* 0x00000008ff087e24 */ /* 0x000fe2000f8e00ff */
[----:B------:R-:W-:Y:S01]  /*7da0*/  ULDC.64 UR8, c[0x0][UR17+0x210] ;  /* 0x0000840011087abb */ /* 0x000fe20008000a00 */
[----:B------:R-:W-:Y:S01]  /*7db0*/  UIADD3.X UR7, UR7, UR18, UR12, UP0, UP2 ;  /* 0x0000001207077290 */ /* 0x000fe200087e440c */
[----:B------:R-:W-:Y:S01]  /*7dc0*/  IMAD R7, R11, UR9, RZ ;  /* 0x000000090b077c24 */ /* 0x000fe2000f8e02ff */
[----:B------:R-:W-:Y:S01]  /*7dd0*/  ULDC.64 UR10, c[0x0][0xba8] ;  /* 0x0002ea00000a7ab9 */ /* 0x000fe20000000a00 */
[----:B------:R-:W-:Y:S01]  /*7de0*/  @!UP1 ULDC UR10, c[0x0][0xb50] ;  /* 0x0002d400000a9ab9 */ /* 0x000fe20000000800 */
[----:B------:R-:W-:Y:S01]  /*7df0*/  @!UP1 ULDC UR11, c[0x0][0xb54] ;  /* 0x0002d500000b9ab9 */ /* 0x000fe20000000800 */
[----:B------:R-:W-:Y:S01]  /*7e00*/  IMAD R7, R6, UR8, R7 ;  /* 0x0000000806077c24 */ /* 0x000fe2000f8e0207 */
[----:B------:R-:W-:-:S03]  /*7e10*/  IADD3.X R5, R5, UR7, R8, P2, P3 ;  /* 0x0000000705057c10 */ /* 0x000fc600097e6408 */
[----:B------:R-:W-:-:S04]  /*7e20*/  IMAD.WIDE.U32 R4, R11, UR8, R4 ;  /* 0x000000080b047c25 */ /* 0x000fc8000f8e0004 */
[----:B------:R-:W-:Y:S01]  /*7e30*/  IMAD.IADD R5, R5, 0x1, R7 ;  /* 0x0000000105057824 */ /* 0x000fe200078e0207 */
[----:B------:R-:W-:-:S04]  /*7e40*/  LEA R8, P2, R4, UR10, 0x2 ;  /* 0x0000000a04087c11 */ /* 0x000fc8000f8410ff */
[----:B------:R-:W-:Y:S01]  /*7e50*/  LEA.HI.X R10, R4, UR11, R5, 0x2, P2 ;  /* 0x0000000b040a7c11 */ /* 0x000fe200090f1405 */
[----:B------:R-:W-:Y:S08]  /*7e60*/  @P4 BRA `(.L_x_213) ;  /* 0x0000000000104947 */ /* 0x000ff00003800000 */
[----:B------:R-:W-:Y:S05]  /*7e70*/  @!P0 BRA `(.L_x_213) ;  /* 0x00000000000c8947 */ /* 0x000fea0003800000 */
[----:B------:R-:W2:Y:S04]  /*7e80*/  LDG.E R4, desc[UR36][R32.64] ;  /* 0x0000002420047981 */ /* 0x000ea8000c1e1900 */
[----:B-----5:R-:W2:Y:S02]  /*7e90*/  LDG.E R9, desc[UR36][R32.64+0x4] ;  /* 0x0000042420097981 */ /* 0x020ea4000c1e1900 */
[----:B--2---:R-:W-:-:S07]  /*7ea0*/  IMAD.IADD R9, R9, 0x1, -R4 ;  /* 0x0000000109097824 */ /* 0x004fce00078e0a04 */
.L_x_213:
[----:B------:R-:W-:Y:S01]  /*7eb0*/  R2UR UR7, R175 ;  /* 0x00000000af0772ca */ /* 0x000fe200000e0000 */
[----:B------:R-:W-:Y:S01]  /*7ec0*/  SHFL.IDX PT, R4, R8, RZ, 0x1c1f ;  /* 0x001c1fff08047589 */ /* 0x000fe200000e0000 */
[----:B-----5:R-:W-:Y:S01]  /*7ed0*/  IMAD R18, R9, R26, RZ ;  /* 0x0000001a09127224 */ /* 0x020fe200078e02ff */
[----:B------:R-:W-:Y:S02]  /*7ee0*/  LOP3.LUT P0, RZ, R179, 0x3, RZ, 0xc0, !PT ;  /* 0x00000003b3ff7812 */ /* 0x000fe4000780c0ff */
[----:B------:R-:W0:Y:S01]  /*7ef0*/  SHFL.IDX PT, R5, R10, RZ, 0x1c1f ;  /* 0x001c1fff0a057589 */ /* 0x000e2200000e0000 */
[----:B------:R-:W-:-:S03]  /*7f00*/  PLOP3.LUT P3, PT, PT, PT, UP1, 0x80, 0x0 ;  /* 0x000000000000781c */ /* 0x000fc60003f6f018 */
[----:B------:R-:W-:Y:S04]  /*7f10*/  SHFL.IDX PT, R6, R8, 0x1, 0x1c1f ;  /* 0x003c1f0008067f89 */ /* 0x000fe800000e0000 */
[----:B------:R-:W-:Y:S01]  /*7f20*/  IMAD.U32 R11, RZ, RZ, UR7 ;  /* 0x00000007ff0b7e24 */ /* 0x000fe2000f8e00ff */
[----:B------:R-:W1:Y:S04]  /*7f30*/  SHFL.IDX PT, R7, R10, 0x1, 0x1c1f ;  /* 0x003c1f000a077f89 */ /* 0x000e6800000e0000 */
[----:B------:R-:W-:-:S04]  /*7f40*/  LEA R11, R11, R196, 0x7 ;  /* 0x000000c40b0b7211 */ /* 0x000fc800078e38ff */
[C---:B------:R-:W-:Y:S01]  /*7f50*/  ISETP.GE.OR P2, PT, R11.reuse, R18, P0 ;  /* 0x000000120b00720c */ /* 0x040fe20000746670 */
[----:B------:R-:W-:-:S05]  /*7f60*/  VIADD R9, R11, 0x8 ;  /* 0x000000080b097836 */ /* 0x000fca0000000000 */
[----:B------:R-:W-:-:S07]  /*7f70*/  ISETP.GE.OR P0, PT, R9, R18, P0 ;  /* 0x000000120900720c */ /* 0x000fce0000706670 */
[----:B0-----:R0:W-:Y:S01]  /*7f80*/  @!P2 ST.E desc[UR36][R4.64], R3 ;  /* 0x000000030400a985 */ /* 0x0011e2000c101924 */
[----:B------:R-:W-:-:S05]  /*7f90*/  ISETP.GE.AND P2, PT, R11, R18, PT ;  /* 0x000000120b00720c */ /* 0x000fca0003f46270 */
[----:B-1----:R0:W-:Y:S01]  /*7fa0*/  @!P0 ST.E desc[UR36][R6.64], R0 ;  /* 0x0000000006008985 */ /* 0x0021e2000c101924 */
[----:B------:R-:W-:Y:S01]  /*7fb0*/  ISETP.GE.AND P0, PT, R9, R18, PT ;  /* 0x000000120900720c */ /* 0x000fe20003f06270 */
[----:B------:R-:W-:-:S12]  /*7fc0*/  @P3 BRA `(.L_x_214) ;  /* 0x0000000800983947 */ /* 0x000fd80003800000 */
[----:B0-----:R-:W-:Y:S01]  /*7fd0*/  IMAD R3, R176, 0x40, R2 ;  /* 0x00000040b0037824 */ /* 0x001fe200078e0202 */
[----:B------:R-:W0:Y:S01]  /*7fe0*/  @P1 LDC R19, c[0x0][0xbec] ;  /* 0x0002fb00ff131b82 */ /* 0x000e220000000800 */
[----:B------:R-:W-:Y:S01]  /*7ff0*/  R2UR UR14, R175 ;  /* 0x00000000af0e72ca */ /* 0x000fe200000e0000 */
[----:B------:R-:W-:Y:S01]  /*8000*/  ULDC.64 UR10, c[0x0][0xaa0] ;  /* 0x0002a800000a7ab9 */ /* 0x000fe20000000a00 */
[----:B------:R-:W-:Y:S01]  /*8010*/  IMAD.WIDE R24, R3, 0x2, R24 ;  /* 0x0000000203187825 */ /* 0x000fe200078e0218 */
[----:B------:R-:W-:Y:S02]  /*8020*/  R2UR UR15, R174 ;  /* 0x00000000ae0f72ca */ /* 0x000fe400000e0000 */
[C---:B------:R-:W-:Y:S02]  /*8030*/  IADD3 R9, P6, R24.reuse, 0x1000, RZ ;  /* 0x0000100018097810 */ /* 0x040fe40007fde0ff */
[----:B------:R-:W1:Y:S01]  /*8040*/  @P1 LDC R21, c[0x0][0xbf0] ;  /* 0x0002fc00ff151b82 */ /* 0x000e620000000800 */
[----:B------:R-:W-:-:S02]  /*8050*/  LOP3.LUT R5, R24, 0x380, RZ, 0xc0, !PT ;  /* 0x0000038018057812 */ /* 0x000fc400078ec0ff */
[----:B------:R-:W-:Y:S01]  /*8060*/  LOP3.LUT R8, R9, 0x380, RZ, 0xc0, !PT ;  /* 0x0000038009087812 */ /* 0x000fe200078ec0ff */
[----:B------:R-:W-:Y:S01]  /*8070*/  UIMAD UR7, UR12, UR10, URZ ;  /* 0x0000000a0c0772a4 */ /* 0x000fe2000f8e023f */
[----:B------:R-:W-:Y:S02]  /*8080*/  SHF.R.U64 R5, R5, 0x3, RZ ;  /* 0x0000000305057819 */ /* 0x000fe400000012ff */
[----:B------:R-:W-:Y:S01]  /*8090*/  SHF.R.U64 R8, R8, 0x3, RZ ;  /* 0x0000000308087819 */ /* 0x000fe200000012ff */
[----:B------:R-:W-:Y:S01]  /*80a0*/  UIMAD.WIDE.U32 UR8, UR4, UR10, URZ ;  /* 0x0000000a040872a5 */ /* 0x000fe2000f8e003f */
[----:B------:R-:W-:Y:S01]  /*80b0*/  IADD3 R13, P5, R24, 0x2000, RZ ;  /* 0x00002000180d7810 */ /* 0x000fe20007fbe0ff */
[----:B------:R-:W-:Y:S01]  /*80c0*/  ULDC.64 UR12, c[0x0][0xaf0] ;  /* 0x0002bc00000c7ab9 */ /* 0x000fe20000000a00 */
[----:B------:R-:W-:Y:S01]  /*80d0*/  LOP3.LUT R8, R8, R9, RZ, 0x3c, !PT ;  /* 0x0000000908087212 */ /* 0x000fe200078e3cff */
[----:B------:R-:W-:Y:S01]  /*80e0*/  IMAD.X R9, RZ, RZ, R25, P6 ;  /* 0x000000ffff097224 */ /* 0x000fe200030e0619 */
[C---:B------:R-:W-:Y:S01]  /*80f0*/  IADD3 R3, P6, R24.reuse, 0x7000, RZ ;  /* 0x0000700018037810 */ /* 0x040fe20007fde0ff */
[----:B------:R-:W-:Y:S01]  /*8100*/  UIMAD UR7, UR4, UR11, UR7 ;  /* 0x0000000b040772a4 */ /* 0x000fe2000f8e0207 */
[----:B------:R-:W-:-:S02]  /*8110*/  IADD3 R29, P4, R24, 0x3000, RZ ;  /* 0x00003000181d7810 */ /* 0x000fc40007f9e0ff */
[----:B------:R-:W-:Y:S02]  /*8120*/  LOP3.LUT R0, R3, 0x380, RZ, 0xc0, !PT ;  /* 0x0000038003007812 */ /* 0x000fe400078ec0ff */
[----:B------:R-:W-:Y:S01]  /*8130*/  IADD3 R33, P3, R24, 0x4000, RZ ;  /* 0x0000400018217810 */ /* 0x000fe20007f7e0ff */
[----:B------:R-:W-:Y:S01]  /*8140*/  ULDC.64 UR10, c[0x0][0xae8] ;  /* 0x0002ba00000a7ab9 */ /* 0x000fe20000000a00 */
[----:B------:R-:W-:Y:S02]  /*8150*/  SHF.R.U64 R0, R0, 0x3, RZ ;  /* 0x0000000300007819 */ /* 0x000fe400000012ff */
[C---:B------:R-:W-:Y:S01]  /*8160*/  IADD3 R37, P2, R24.reuse, 0x5000, RZ ;  /* 0x0000500018257810 */ /* 0x040fe20007f5e0ff */
[----:B------:R-:W-:Y:S01]  /*8170*/  IMAD.X R45, RZ, RZ, R25, P6 ;  /* 0x000000ffff2d7224 */ /* 0x000fe200030e0619 */
[----:B------:R-:W-:Y:S01]  /*8180*/  IADD3 R41, P0, R24, 0x6000, RZ ;  /* 0x0000600018297810 */ /* 0x000fe20007f1e0ff */
[----:B------:R-:W5:Y:S01]  /*8190*/  LD.E.128 R8, desc[UR36][R8.64] ;  /* 0x0000002408087980 */ /* 0x000f62000c101d00 */
[----:B------:R-:W-:-:S02]  /*81a0*/  LOP3.LUT R24, R5, R24, RZ, 0x3c, !PT ;  /* 0x0000001805187212 */ /* 0x000fc400078e3cff */
[----:B------:R-:W-:Y:S01]  /*81b0*/  LOP3.LUT R44, R0, R3, RZ, 0x3c, !PT ;  /* 0x00000003002c7212 */ /* 0x000fe200078e3cff */
[----:B------:R-:W-:Y:S01]  /*81c0*/  IMAD R0, R17, 0x20, R176 ;  /* 0x0000002011007824 */ /* 0x000fe200078e02b0 */
[----:B------:R-:W-:Y:S01]  /*81d0*/  UIADD3 UR9, UR9, UR7, URZ ;  /* 0x0000000709097290 */ /* 0x000fe2000fffe03f */
[----:B------:R-:W-:Y:S01]  /*81e0*/  IMAD.U32 R3, RZ, RZ, UR14 ;  /* 0x0000000eff037e24 */ /* 0x000fe2000f8e00ff */
[----:B------:R2:W5:Y:S01]  /*81f0*/  LD.E.128 R4, desc[UR36][R24.64] ;  /* 0x0000002418047980 */ /* 0x000562000c101d00 */
[----:B------:R-:W-:Y:S01]  /*8200*/  USHF.R.S32.HI UR4, URZ, 0x1f, UR61 ;  /* 0x0000001f3f047899 */ /* 0x000fe2000801143d */
[----:B------:R-:W-:Y:S01]  /*8210*/  LOP3.LUT R12, R13, 0x380, RZ, 0xc0, !PT ;  /* 0x000003800d0c7812 */ /* 0x000fe200078ec0ff */
[----:B------:R-:W-:Y:S01]  /*8220*/  UIMAD.WIDE.U32 UR8, UR15, UR10, UR8 ;  /* 0x0000000a0f0872a5 */ /* 0x000fe2000f8e0008 */
[----:B------:R-:W-:Y:S01]  /*8230*/  LOP3.LUT R28, R29, 0x380, RZ, 0xc0, !PT ;  /* 0x000003801d1c7812 */ /* 0x000fe200078ec0ff */
[----:B------:R-:W5:Y:S01]  /*8240*/  LD.E.128 R44, desc[UR36][R44.64] ;  /* 0x000000242c2c7980 */ /* 0x000f62000c101d00 */
[----:B------:R-:W-:-:S02]  /*8250*/  LOP3.LUT R32, R33, 0x380, RZ, 0xc0, !PT ;  /* 0x0000038021207812 */ /* 0x000fc400078ec0ff */
[----:B------:R-:W-:Y:S01]  /*8260*/  LOP3.LUT R36, R37, 0x380, RZ, 0xc0, !PT ;  /* 0x0000038025247812 */ /* 0x000fe200078ec0ff */
[----:B--2---:R-:W-:Y:S01]  /*8270*/  IMAD R24, R3, 0x80, R0 ;  /* 0x0000008003187824 */ /* 0x004fe200078e0200 */
[----:B------:R-:W-:Y:S01]  /*8280*/  LOP3.LUT R40, R41, 0x380, RZ, 0xc0, !PT ;  /* 0x0000038029287812 */ /* 0x000fe200078ec0ff */
[----:B------:R-:W-:Y:S01]  /*8290*/  UIMAD UR4, UR4, UR12, URZ ;  /* 0x0000000c040472a4 */ /* 0x000fe2000f8e023f */
[----:B------:R-:W-:Y:S01]  /*82a0*/  SHF.R.U64 R12, R12, 0x3, RZ ;  /* 0x000000030c0c7819 */ /* 0x000fe200000012ff */
[----:B0-----:R-:W-:Y:S01]  /*82b0*/  @P1 IMAD.HI.U32 R0, R24, R19, RZ ;  /* 0x0000001318001227 */ /* 0x001fe200078e00ff */
[----:B------:R-:W-:Y:S01]  /*82c0*/  UIMAD UR9, UR15, UR11, UR9 ;  /* 0x0000000b0f0972a4 */ /* 0x000fe2000f8e0209 */
[----:B------:R-:W-:Y:S02]  /*82d0*/  SHF.R.U64 R28, R28, 0x3, RZ ;  /* 0x000000031c1c7819 */ /* 0x000fe400000012ff */
[----:B------:R-:W-:Y:S01]  /*82e0*/  IMAD.MOV.U32 R3, RZ, RZ, R24 ;  /* 0x000000ffff037224 */ /* 0x000fe200078e0018 */
[----:B-1----:R-:W-:Y:S01]  /*82f0*/  @P1 SHF.R.U32.HI R3, RZ, R21, R0 ;  /* 0x00000015ff031219 */ /* 0x002fe20000011600 */
[----:B------:R-:W-:Y:S01]  /*8300*/  UIMAD UR4, UR61, UR13, UR4 ;  /* 0x0000000d3d0472a4 */ /* 0x000fe2000f8e0204 */
[----:B------:R-:W-:Y:S01]  /*8310*/  SHF.R.U64 R32, R32, 0x3, RZ ;  /* 0x0000000320207819 */ /* 0x000fe200000012ff */
[----:B------:R-:W-:Y:S01]  /*8320*/  UIMAD.WIDE.U32 UR8, UR61, UR12, UR8 ;  /* 0x0000000c3d0872a5 */ /* 0x000fe2000f8e0008 */
[----:B------:R-:W-:-:S02]  /*8330*/  SHF.R.U64 R36, R36, 0x3, RZ ;  /* 0x0000000324247819 */ /* 0x000fc400000012ff */
[----:B------:R-:W-:Y:S01]  /*8340*/  SHF.R.U64 R40, R40, 0x3, RZ ;  /* 0x0000000328287819 */ /* 0x000fe200000012ff */
[----:B------:R-:W-:Y:S01]  /*8350*/  UIADD3 UR4, UR9, UR4, URZ ;  /* 0x0000000409047290 */ /* 0x000fe2000fffe03f */
[--C-:B------:R-:W-:Y:S01]  /*8360*/  SHF.R.S32.HI R0, RZ, 0x1f, R3.reuse ;  /* 0x0000001fff007819 */ /* 0x100fe20000011403 */
[----:B------:R-:W-:Y:S01]  /*8370*/  IMAD.MOV R19, RZ, RZ, -R3 ;  /* 0x000000ffff137224 */ /* 0x000fe200078e0a03 */
[----:B------:R-:W-:Y:S01]  /*8380*/  LOP3.LUT R12, R12, R13, RZ, 0x3c, !PT ;  /* 0x0000000d0c0c7212 */ /* 0x000fe200078e3cff */
[--C-:B------:R-:W-:Y:S01]  /*8390*/  IMAD.X R13, RZ, RZ, R25.reuse, P5 ;  /* 0x000000ffff0d7224 */ /* 0x100fe200028e0619 */
[----:B------:R-:W-:Y:S01]  /*83a0*/  LOP3.LUT R28, R28, R29, RZ, 0x3c, !PT ;  /* 0x0000001d1c1c7212 */ /* 0x000fe200078e3cff */
[--C-:B------:R-:W-:Y:S01]  /*83b0*/  IMAD.X R29, RZ, RZ, R25.reuse, P4 ;  /* 0x000000ffff1d7224 */ /* 0x100fe200020e0619 */
[----:B------:R-:W-:Y:S01]  /*83c0*/  LOP3.LUT R32, R32, R33, RZ, 0x3c, !PT ;  /* 0x0000002120207212 */ /* 0x000fe200078e3cff */
[--C-:B------:R-:W-:Y:S01]  /*83d0*/  IMAD.X R33, RZ, RZ, R25.reuse, P3 ;  /* 0x000000ffff217224 */ /* 0x100fe200018e0619 */
[----:B------:R-:W-:Y:S01]  /*83e0*/  LOP3.LUT R36, R36, R37, RZ, 0x3c, !PT ;  /* 0x0000002524247212 */ /* 0x000fe200078e3cff */
[----:B------:R-:W-:Y:S01]  /*83f0*/  ULDC.64 UR10, c[0x0][0xae0] ;  /* 0x0002b800000a7ab9 */ /* 0x000fe20000000a00 */
[----:B------:R-:W-:Y:S01]  /*8400*/  LOP3.LUT R40, R40, R41, RZ, 0x3c, !PT ;  /* 0x0000002928287212 */ /* 0x000fe200078e3cff */
[----:B------:R-:W-:Y:S01]  /*8410*/  IMAD.X R41, RZ, RZ, R25, P0 ;  /* 0x000000ffff297224 */ /* 0x000fe200000e0619 */
[----:B------:R-:W-:Y:S01]  /*8420*/  IADD3.X R37, RZ, R25, RZ, P2, !PT ;  /* 0x00000019ff257210 */ /* 0x000fe200017fe4ff */
[----:B------:R-:W-:Y:S01]  /*8430*/  IMAD R0, R0, UR10, RZ ;  /* 0x0000000a00007c24 */ /* 0x000fe2000f8e02ff */
[----:B------:R-:W-:Y:S01]  /*8440*/  MOV R20, UR8 ;  /* 0x0000000800147c02 */ /* 0x000fe20008000f00 */
[----:B------:R-:W-:Y:S01]  /*8450*/  IMAD R19, R26, R19, R24 ;  /* 0x000000131a137224 */ /* 0x000fe200078e0218 */
[----:B------:R-:W5:Y:S01]  /*8460*/  LD.E.128 R12, desc[UR36][R12.64] ;  /* 0x000000240c0c7980 */ /* 0x000f62000c101d00 */
[----:B------:R-:W-:Y:S01]  /*8470*/  IMAD.U32 R21, RZ, RZ, UR9 ;  /* 0x00000009ff157e24 */ /* 0x000fe2000f8e00ff */
[----:B------:R-:W-:Y:S01]  /*8480*/  ULDC.64 UR8, c[0x0][0xad8] ;  /* 0x0002b60000087ab9 */ /* 0x000fe20000000a00 */
[----:B------:R-:W-:Y:S01]  /*8490*/  IMAD.U32 R21, RZ, RZ, UR4 ;  /* 0x00000004ff157e24 */ /* 0x000fe2000f8e00ff */
[----:B------:R-:W5:Y:S01]  /*84a0*/  LD.E.128 R28, desc[UR36][R28.64] ;  /* 0x000000241c1c7980 */ /* 0x000f62000c101d00 */
[----:B------:R-:W-:Y:S01]  /*84b0*/  IMAD R25, R3, UR11, R0 ;  /* 0x0000000b03197c24 */ /* 0x000fe2000f8e0200 */
[----:B------:R-:W-:-:S02]  /*84c0*/  SHF.R.S32.HI R0, RZ, 0x1f, R19 ;  /* 0x0000001fff007819 */ /* 0x000fc40000011413 */
[----:B------:R-:W5:Y:S01]  /*84d0*/  LD.E.128 R32, desc[UR36][R32.64] ;  /* 0x0000002420207980 */ /* 0x000f62000c101d00 */
[----:B------:R-:W-:-:S03]  /*84e0*/  IMAD.WIDE.U32 R20, R3, UR10, R20 ;  /* 0x0000000a03147c25 */ /* 0x000fc6000f8e0014 */
[----:B------:R-:W5:Y:S04]  /*84f0*/  LD.E.128 R36, desc[UR36][R36.64] ;  /* 0x0000002424247980 */ /* 0x000f68000c101d00 */
[----:B------:R-:W5:Y:S01]  /*8500*/  LD.E.128 R40, desc[UR36][R40.64] ;  /* 0x0000002428287980 */ /* 0x000f62000c101d00 */
[----:B------:R-:W-:Y:S01]  /*8510*/  IMAD.U32 R49, RZ, RZ, UR14 ;  /* 0x0000000eff317e24 */ /* 0x000fe2000f8e00ff */
[----:B------:R-:W-:Y:S01]  /*8520*/  @!PT LDS RZ, [RZ] ;  /* 0x00000000fffff984 */ /* 0x000fe20000000800 */
[----:B------:R-:W-:Y:S01]  /*8530*/  @!PT LDS RZ, [RZ] ;  /* 0x00000000fffff984 */ /* 0x000fe20000000800 */
[----:B------:R-:W-:Y:S01]  /*8540*/  @!PT LDS RZ, [RZ] ;  /* 0x00000000fffff984 */ /* 0x000fe20000000800 */
[----:B------:R-:W-:Y:S01]  /*8550*/  @!PT LDS RZ, [RZ] ;  /* 0x00000000fffff984 */ /* 0x000fe20000000800 */
[----:B------:R0:W-:Y:S06]  /*8560*/  MEMBAR.ALL.CTA ;  /* 0x0000000000007992 */ /* 0x0001ec0000008000 */
[----:B0-----:R-:W0:Y:S01]  /*8570*/  FENCE.VIEW.ASYNC.S ;  /* 0x00000000000073c6 */ /* 0x001e220000000000 */
[----:B------:R-:W-:-:S02]  /*8580*/  IMAD.IADD R21, R21, 0x1, R25 ;  /* 0x0000000115157824 */ /* 0x000fc400078e0219 */
[----:B------:R-:W-:Y:S02]  /*8590*/  IMAD R0, R0, UR8, RZ ;  /* 0x0000000800007c24 */ /* 0x000fe4000f8e02ff */
[----:B------:R-:W-:Y:S02]  /*85a0*/  IMAD R49, R49, 0x80, R176 ;  /* 0x0000008031317824 */ /* 0x000fe400078e02b0 */
[C---:B------:R-:W-:Y:S02]  /*85b0*/  IMAD R25, R19.reuse, UR9, R0 ;  /* 0x0000000913197c24 */ /* 0x040fe4000f8e0200 */
[----:B------:R-:W-:Y:S01]  /*85c0*/  IMAD.WIDE.U32 R20, R19, UR8, R20 ;  /* 0x0000000813147c25 */ /* 0x000fe2000f8e0014 */
[CC--:B------:R-:W-:Y:S01]  /*85d0*/  ISETP.GE.AND P2, PT, R49.reuse, R18.reuse, PT ;  /* 0x000000123100720c */ /* 0x0c0fe20003f46270 */
[----:B------:R-:W-:Y:S01]  /*85e0*/  ULDC.64 UR8, c[0x0][0xa80] ;  /* 0x0002a00000087ab9 */ /* 0x000fe20000000a00 */
[----:B------:R-:W-:Y:S01]  /*85f0*/  IADD3 R3, R49, 0x20, RZ ;  /* 0x0000002031037810 */ /* 0x000fe20007ffe0ff */
[----:B------:R-:W-:Y:S01]  /*8600*/  IMAD.IADD R19, R21, 0x1, R25 ;  /* 0x0000000115137824 */ /* 0x000fe200078e0219 */
[----:B------:R-:W-:Y:S01]  /*8610*/  LEA R0, P3, R20, UR8, 0x1 ;  /* 0x0000000814007c11 */ /* 0x000fe2000f8608ff */
[----:B------:R-:W-:Y:S01]  /*8620*/  VIADD R98, R98, 0x2a820 ;  /* 0x0002a82062627836 */ /* 0x000fe20000000000 */
[----:B------:R-:W-:Y:S01]  /*8630*/  ISETP.GE.AND P0, PT, R3, R18, PT ;  /* 0x000000120300720c */ /* 0x000fe20003f06270 */
[----:B------:R-:W-:Y:S01]  /*8640*/  VIADD R3, R49, 0x40 ;  /* 0x0000004031037836 */ /* 0x000fe20000000000 */
[----:B------:R-:W-:-:S02]  /*8650*/  LEA.HI.X R19, R20, UR9, R19, 0x1, P3 ;  /* 0x0000000914137c11 */ /* 0x000fc400098f0c13 */
[----:B------:R-:W-:Y:S01]  /*8660*/  PRMT R98, RZ, 0x654, R98 ;  /* 0x00000654ff627816 */ /* 0x000fe20000000062 */
[----:B0-----:R0:W1:Y:S01]  /*8670*/  SHFL.IDX PT, R25, R0, RZ, 0x181f ;  /* 0x00181fff00197589 */ /* 0x00106200000e0000 */
[----:B------:R-:W-:Y:S01]  /*8680*/  ISETP.GE.AND P1, PT, R3, R18, PT ;  /* 0x000000120300720c */ /* 0x000fe20003f26270 */
[----:B------:R-:W-:Y:S01]  /*8690*/  BSSY B1, `(.L_x_215) ;  /* 0x000000d000017945 */ /* 0x000fe20003800000 */
[----:B------:R0:W-:Y:S01]  /*86a0*/  SYNCS.ARRIVE.TRANS64.RED.A1T0 RZ, [R98+URZ], RZ ;  /* 0x000000ff62ff79a7 */ /* 0x0001e2000810043f */
[----:B------:R0:W2:Y:S02]  /*86b0*/  SHFL.IDX PT, R3, R19, RZ, 0x181f ;  /* 0x00181fff13037589 */ /* 0x0000a400000e0000 */
[----:B------:R-:W-:Y:S08]  /*86c0*/  @P2 BRA `(.L_x_216) ;  /* 0x0000000000242947 */ /* 0x000ff00003800000 */
[----:B------:R-:W-:Y:S02]  /*86d0*/  ULDC UR4, c[0x0][0xac8] ;  /* 0x0002b20000047ab9 */ /* 0x000fe40000000800 */
[----:B------:R-:W-:Y:S02]  /*86e0*/  ISETP.GE.AND P2, PT, R2, UR4, PT ;  /* 0x0000000402007c0c */ /* 0x000fe4000bf46270 */
[----:B------:R-:W-:-:S11]  /*86f0*/  ISETP.GE.AND P3, PT, R16, UR4, PT ;  /* 0x0000000410007c0c */ /* 0x000fd6000bf66270 */
[-C--:B-1----:R-:W-:Y:S02]  /*8700*/  @!P2 LEA R20, P4, R2, R25.reuse, 0x1 ;  /* 0x000000190214a211 */ /* 0x082fe400078808ff */
[----:B------:R-:W-:Y:S02]  /*8710*/  @!P3 LEA R24, P5, R16, R25, 0x1 ;  /* 0x000000191018b211 */ /* 0x000fe400078a08ff */
[-C--:B--2---:R-:W-:Y:S02]  /*8720*/  @!P2 LEA.HI.X R21, R2, R3.reuse, R201, 0x1, P4 ;  /* 0x000000030215a211 */ /* 0x084fe400020f0cc9 */
[----:B------:R-:W-:-:S03]  /*8730*/  @!P3 LEA.HI.X R25, R16, R3, R200, 0x1, P5 ;  /* 0x000000031019b211 */ /* 0x000fc600028f0cc8 */
[----:B-----5:R3:W-:Y:S04]  /*8740*/  @!P2 ST.E.128 desc[UR36][R20.64], R4 ;  /* 0x000000041400a985 */ /* 0x0207e8000c101d24 */
[----:B------:R3:W-:Y:S02]  /*8750*/  @!P3 ST.E.128 desc[UR36][R24.64], R32 ;  /* 0x000000201800b985 */ /* 0x0007e4000c101d24 */
.L_x_216:
[----:B------:R-:W-:Y:S05]  /*8760*/  BSYNC B1 ;  /* 0x0000000000017941 */ /* 0x000fea0003800000 */
.L_x_215:
[----:B--2---:R2:W4:Y:S01]  /*8770*/  SHFL.IDX PT, R3, R19, 0x1, 0x181f ;  /* 0x00381f0013037f89 */ /* 0x00452200000e0000 */
[----:B------:R-:W-:Y:S03]  /*8780*/  BSSY B1, `(.L_x_217) ;  /* 0x000000c000017945 */ /* 0x000fe60003800000 */
[----:B---3-5:R2:W3:Y:S01]  /*8790*/  SHFL.IDX PT, R7, R0, 0x1, 0x181f ;  /* 0x00381f0000077f89 */ /* 0x0284e200000e0000 */
[----:B------:R-:W-:Y:S05]  /*87a0*/  @P0 BRA `(.L_x_218) ;  /* 0x0000000000240947 */ /* 0x000fea0003800000 */
[----:B------:R-:W-:Y:S02]  /*87b0*/  ULDC UR4, c[0x0][0xac8] ;  /* 0x0002b20000047ab9 */ /* 0x000fe40000000800 */
[----:B------:R-:W-:Y:S02]  /*87c0*/  ISETP.GE.AND P3, PT, R2, UR4, PT ;  /* 0x0000000402007c0c */ /* 0x000fe4000bf66270 */
[----:B------:R-:W-:-:S11]  /*87d0*/  ISETP.GE.AND P4, PT, R16, UR4, PT ;  /* 0x0000000410007c0c */ /* 0x000fd6000bf86270 */
[-C--:B---3--:R-:W-:Y:S02]  /*87e0*/  @!P3 LEA R4, P0, R2, R7.reuse, 0x1 ;  /* 0x000000070204b211 */ /* 0x088fe400078008ff */
[----:B------:R-:W-:Y:S02]  /*87f0*/  @!P4 LEA R6, P2, R16, R7, 0x1 ;  /* 0x000000071006c211 */ /* 0x000fe400078408ff */
[-C--:B----4-:R-:W-:Y:S02]  /*8800*/  @!P3 LEA.HI.X R5, R2, R3.reuse, R201, 0x1, P0 ;  /* 0x000000030205b211 */ /* 0x090fe400000f0cc9 */
[----:B------:R-:W-:-:S03]  /*8810*/  @!P4 LEA.HI.X R7, R16, R3, R200, 0x1, P2 ;  /* 0x000000031007c211 */ /* 0x000fc600010f0cc8 */
[----:B------:R3:W-:Y:S04]  /*8820*/  @!P3 ST.E.128 desc[UR36][R4.64], R8 ;  /* 0x000000080400b985 */ /* 0x0007e8000c101d24 */
[----:B------:R3:W-:Y:S02]  /*8830*/  @!P4 ST.E.128 desc[UR36][R6.64], R36 ;  /* 0x000000240600c985 */ /* 0x0007e4000c101d24 */
.L_x_218:
[----:B------:R-:W-:Y:S05]  /*8840*/  BSYNC B1 ;  /* 0x0000000000017941 */ /* 0x000fea0003800000 */
.L_x_217:
[----:B----4-:R4:W0:Y:S01]  /*8850*/  SHFL.IDX PT, R3, R19, 0x2, 0x181f ;  /* 0x00581f0013037f89 */ /* 0x01082200000e0000 */
[----:B------:R-:W-:Y:S03]  /*8860*/  BSSY B1, `(.L_x_219) ;  /* 0x000000c000017945 */ /* 0x000fe60003800000 */
[----:B---3--:R4:W3:Y:S01]  /*8870*/  SHFL.IDX PT, R7, R0, 0x2, 0x181f ;  /* 0x00581f0000077f89 */ /* 0x0088e200000e0000 */
[----:B------:R-:W-:Y:S05]  /*8880*/  @P1 BRA `(.L_x_220) ;  /* 0x0000000000241947 */ /* 0x000fea0003800000 */
[----:B------:R-:W-:Y:S02]  /*8890*/  ULDC UR4, c[0x0][0xac8] ;  /* 0x0002b20000047ab9 */ /* 0x000fe40000000800 */
[----:B------:R-:W-:Y:S02]  /*88a0*/  ISETP.GE.AND P2, PT, R2, UR4, PT ;  /* 0x0000000402007c0c */ /* 0x000fe4000bf46270 */
[----:B------:R-:W-:-:S11]  /*88b0*/  ISETP.GE.AND P3, PT, R16, UR4, PT ;  /* 0x0000000410007c0c */ /* 0x000fd6000bf66270 */
[-C--:B---3--:R-:W-:Y:S02]  /*88c0*/  @!P2 LEA R4, P0, R2, R7.reuse, 0x1 ;  /* 0x000000070204a211 */ /* 0x088fe400078008ff */
[----:B------:R-:W-:Y:S02]  /*88d0*/  @!P3 LEA R6, P1, R16, R7, 0x1 ;  /* 0x000000071006b211 */ /* 0x000fe400078208ff */
[-C--:B0-----:R-:W-:Y:S02]  /*88e0*/  @!P2 LEA.HI.X R5, R2, R3.reuse, R201, 0x1, P0 ;  /* 0x000000030205a211 */ /* 0x081fe400000f0cc9 */
[----:B------:R-:W-:-:S03]  /*88f0*/  @!P3 LEA.HI.X R7, R16, R3, R200, 0x1, P1 ;  /* 0x000000031007b211 */ /* 0x000fc600008f0cc8 */
[----:B------:R0:W-:Y:S04]  /*8900*/  @!P2 ST.E.128 desc[UR36][R4.64], R12 ;  /* 0x0000000c0400a985 */ /* 0x0001e8000c101d24 */
[----:B------:R0:W-:Y:S02]  /*8910*/  @!P3 ST.E.128 desc[UR36][R6.64], R40 ;  /* 0x000000280600b985 */ /* 0x0001e4000c101d24 */
.L_x_220:
[----:B------:R-:W-:Y:S05]  /*8920*/  BSYNC B1 ;  /* 0x0000000000017941 */ /* 0x000fea0003800000 */
.L_x_219:
[----:B0-----:R-:W-:Y:S01]  /*8930*/  VIADD R3, R49, 0x60 ;  /* 0x0000006031037836 */ /* 0x001fe20000000000 */
[----:B--2-4-:R-:W0:Y:S04]  /*8940*/  SHFL.IDX PT, R19, R19, 0x3, 0x181f ;  /* 0x00781f0013137f89 */ /* 0x014e2800000e0000 */
[----:B------:R-:W-:Y:S01]  /*8950*/  ISETP.GE.AND P0, PT, R3, R18, PT ;  /* 0x000000120300720c */ /* 0x000fe20003f06270 */
[----:B---3--:R2:W3:-:S12]  /*8960*/  SHFL.IDX PT, R7, R0, 0x3, 0x181f ;  /* 0x00781f0000077f89 */ /* 0x0084d800000e0000 */
[----:B--2---:R-:W-:Y:S05]  /*8970*/  @P0 BRA `(.L_x_221) ;  /* 0x00000018005c0947 */ /* 0x004fea0003800000 */
[----:B------:R-:W-:Y:S02]  /*8980*/  ULDC UR4, c[0x0][0xac8] ;  /* 0x0002b20000047ab9 */ /* 0x000fe40000000800 */
[----:B------:R-:W-:-:S13]  /*8990*/  ISETP.GE.AND P1, PT, R2, UR4, PT ;  /* 0x0000000402007c0c */ /* 0x000fda000bf26270 */
[----:B---3--:R-:W-:-:S04]  /*89a0*/  @!P1 LEA R4, P0, R2, R7, 0x1 ;  /* 0x0000000702049211 */ /* 0x008fc800078008ff */
[----:B0-----:R-:W-:Y:S02]  /*89b0*/  @!P1 LEA.HI.X R5, R2, R19, R201, 0x1, P0 ;  /* 0x0000001302059211 */ /* 0x001fe400000f0cc9 */
[----:B------:R-:W-:-:S03]  /*89c0*/  ISETP.GE.AND P0, PT, R16, UR4, PT ;  /* 0x0000000410007c0c */ /* 0x000fc6000bf06270 */
[----:B------:R2:W-:Y:S10]  /*89d0*/  @!P1 ST.E.128 desc[UR36][R4.64], R28 ;  /* 0x0000001c04009985 */ /* 0x0005f4000c101d24 */
[----:B------:R-:W-:Y:S05]  /*89e0*/  @P0 BRA `(.L_x_221) ;  /* 0x0000001800400947 */ /* 0x000fea0003800000 */
[----:B--2---:R-:W-:-:S04]  /*89f0*/  LEA R4, P0, R16, R7, 0x1 ;  /* 0x0000000710047211 */ /* 0x004fc800078008ff */
[----:B------:R-:W-:-:S05]  /*8a00*/  LEA.HI.X R5, R16, R19, R200, 0x1, P0 ;  /* 0x0000001310057211 */ /* 0x000fca00000f0cc8 */
[----:B------:R4:W-:Y:S01]  /*8a10*/  ST.E.128 desc[UR36][R4.64], R44 ;  /* 0x0000002c04007985 */ /* 0x0009e2000c101d24 */
[----:B------:R-:W-:Y:S05]  /*8a20*/  BRA `(.L_x_221) ;  /* 0x0000001800307947 */ /* 0x000fea0003800000 */
.L_x_214:
[----:B------:R-:W-:Y:S01]  /*8a30*/  ULDC.64 UR10, c[0x0][0xb08] ;  /* 0x0002c200000a7ab9 */ /* 0x000fe20000000a00 */
[----:B------:R-:W-:Y:S01]  /*8a40*/  R2UR UR14, R174 ;  /* 0x00000000ae0e72ca */ /* 0x000fe200000e0000 */
[----:B------:R-:W-:Y:S01]  /*8a50*/  UIMAD UR7, UR12, UR10, URZ ;  /* 0x0000000a0c0772a4 */ /* 0x000fe2000f8e023f */
[----:B0-----:R-:W0:Y:S01]  /*8a60*/  @P1 LDC R0, c[0x0][0xbec] ;  /* 0x0002fb00ff001b82 */ /* 0x001e220000000800 */
[----:B------:R-:W-:Y:S01]  /*8a70*/  UIMAD.WIDE.U32 UR8, UR4, UR10, URZ ;  /* 0x0000000a040872a5 */ /* 0x000fe2000f8e003f */
[----:B------:R-:W-:Y:S01]  /*8a80*/  R2UR UR13, R19 ;  /* 0x00000000130d72ca */ /* 0x000fe200000e0000 */
[----:B------:R-:W-:Y:S01]  /*8a90*/  UIMAD UR7, UR4, UR11, UR7 ;  /* 0x0000000b040772a4 */ /* 0x000fe2000f8e0207 */
[----:B------:R-:W-:Y:S01]  /*8aa0*/  IMAD.MOV.U32 R3, RZ, RZ, R13 ;  /* 0x000000ffff037224 */ /* 0x000fe200078e000d */
[----:B------:R-:W-:Y:S01]  /*8ab0*/  USHF.R.S32.HI UR4, URZ, 0x1f, UR61 ;  /* 0x0000001f3f047899 */ /* 0x000fe2000801143d */
[----:B------:R-:W-:Y:S01]  /*8ac0*/  VIADD R98, R98, 0x2a820 ;  /* 0x0002a82062627836 */ /* 0x000fe20000000000 */
[----:B------:R-:W-:Y:S01]  /*8ad0*/  UIADD3 UR9, UR9, UR7, URZ ;  /* 0x0000000709097290 */ /* 0x000fe2000fffe03f */
[----:B------:R-:W1:Y:S01]  /*8ae0*/  @P1 LDC R5, c[0x0][0xbf0] ;  /* 0x0002fc00ff051b82 */ /* 0x000e620000000800 */
[----:B------:R-:W-:Y:S01]  /*8af0*/  ULDC.64 UR10, c[0x0][0xb38] ;  /* 0x0002ce00000a7ab9 */ /* 0x000fe20000000a00 */
[----:B------:R-:W-:Y:S01]  /*8b00*/  BSSY B1, `(.L_x_222) ;  /* 0x0000066000017945 */ /* 0x000fe20003800000 */
[----:B------:R-:W-:Y:S01]  /*8b10*/  UIMAD.WIDE.U32 UR8, UR14, UR10, UR8 ;  /* 0x0000000a0e0872a5 */ /* 0x000fe2000f8e0008 */
[----:B------:R-:W-:-:S03]  /*8b20*/  PRMT R98, RZ, 0x654, R98 ;  /* 0x00000654ff627816 */ /* 0x000fc60000000062 */
[----:B------:R-:W-:Y:S01]  /*8b30*/  UIMAD UR9, UR14, UR11, UR9 ;  /* 0x0000000b0e0972a4 */ /* 0x000fe2000f8e0209 */
[----:B------:R2:W-:Y:S02]  /*8b40*/  SYNCS.ARRIVE.TRANS64.RED.A1T0 RZ, [R98+URZ], RZ ;  /* 0x000000ff62ff79a7 */ /* 0x0005e4000810043f */
[----:B------:R-:W-:Y:S02]  /*8b50*/  ULDC.64 UR10, c[0x0][0xb40] ;  /* 0x0002d000000a7ab9 */ /* 0x000fe40000000a00 */
[----:B------:R-:W-:Y:S02]  /*8b60*/  UIMAD UR4, UR4, UR10, URZ ;  /* 0x0000000a040472a4 */ /* 0x000fe4000f8e023f */
[----:B------:R-:W-:Y:S02]  /*8b70*/  UIMAD.WIDE.U32 UR8, UR61, UR10, UR8 ;  /* 0x0000000a3d0872a5 */ /* 0x000fe4000f8e0008 */
[----:B------:R-:W-:Y:S01]  /*8b80*/  UIMAD UR4, UR61, UR11, UR4 ;  /* 0x0000000b3d0472a4 */ /* 0x000fe2000f8e0204 */
[----:B0-----:R-:W-:-:S02]  /*8b90*/  @P1 IMAD.HI.U32 R0, R13, R0, RZ ;  /* 0x000000000d001227 */ /* 0x001fc400078e00ff */
[----:B------:R-:W-:Y:S01]  /*8ba0*/  ULDC.64 UR10, c[0x0][0xb48] ;  /* 0x0002d200000a7ab9 */ /* 0x000fe20000000a00 */
[----:B------:R-:W-:Y:S02]  /*8bb0*/  UIADD3 UR9, UR9, UR4, URZ ;  /* 0x0000000409097290 */ /* 0x000fe4000fffe03f */
[----:B-1----:R-:W-:Y:S02]  /*8bc0*/  @P1 SHF.R.U32.HI R3, RZ, R5, R0 ;  /* 0x00000005ff031219 */ /* 0x002fe40000011600 */
[----:B------:R-:W-:Y:S02]  /*8bd0*/  UIMAD.WIDE.U32 UR8, UR13, UR10, UR8 ;  /* 0x0000000a0d0872a5 */ /* 0x000fe4000f8e0008 */
[--C-:B------:R-:W-:Y:S01]  /*8be0*/  SHF.R.S32.HI R0, RZ, 0x1f, R3.reuse ;  /* 0x0000001fff007819 */ /* 0x100fe20000011403 */
[----:B------:R-:W-:Y:S01]  /*8bf0*/  IMAD.MOV R7, RZ, RZ, -R3 ;  /* 0x000000ffff077224 */ /* 0x000fe200078e0a03 */
[----:B------:R-:W-:Y:S02]  /*8c00*/  UIMAD UR4, UR13, UR11, UR9 ;  /* 0x0000000b0d0472a4 */ /* 0x000fe4000f8e0209 */
[----:B------:R-:W-:Y:S01]  /*8c10*/  MOV R4, UR8 ;  /* 0x0000000800047c02 */ /* 0x000fe20008000f00 */
[----:B------:R-:W-:Y:S01]  /*8c20*/  IMAD.U32 R5, RZ, RZ, UR9 ;  /* 0x00000009ff057e24 */ /* 0x000fe2000f8e00ff */
[----:B------:R-:W-:Y:S01]  /*8c30*/  ULDC.64 UR10, c[0x0][0xb30] ;  /* 0x0002cc00000a7ab9 */ /* 0x000fe20000000a00 */
[----:B------:R-:W-:Y:S01]  /*8c40*/  IMAD R7, R26, R7, R13 ;  /* 0x000000071a077224 */ /* 0x000fe200078e020d */
[----:B------:R-:W-:Y:S01]  /*8c50*/  ULDC.64 UR8, c[0x0][0xb28] ;  /* 0x0002ca0000087ab9 */ /* 0x000fe20000000a00 */
[----:B------:R-:W-:-:S02]  /*8c60*/  IMAD R0, R0, UR10, RZ ;  /* 0x0000000a00007c24 */ /* 0x000fc4000f8e02ff */
[----:B------:R-:W-:Y:S02]  /*8c70*/  IMAD.U32 R5, RZ, RZ, UR4 ;  /* 0x00000004ff057e24 */ /* 0x000fe4000f8e00ff */
[C---:B------:R-:W-:Y:S01]  /*8c80*/  IMAD R9, R3.reuse, UR11, R0 ;  /* 0x0000000b03097c24 */ /* 0x040fe2000f8e0200 */
[----:B------:R-:W-:Y:S01]  /*8c90*/  SHF.R.S32.HI R0, RZ, 0x1f, R7 ;  /* 0x0000001fff007819 */ /* 0x000fe20000011407 */
[----:B------:R-:W-:-:S04]  /*8ca0*/  IMAD.WIDE.U32 R4, R3, UR10, R4 ;  /* 0x0000000a03047c25 */ /* 0x000fc8000f8e0004 */
[----:B------:R-:W-:Y:S02]  /*8cb0*/  IMAD R0, R0, UR8, RZ ;  /* 0x0000000800007c24 */ /* 0x000fe4000f8e02ff */
[----:B------:R-:W-:Y:S02]  /*8cc0*/  IMAD.IADD R5, R5, 0x1, R9 ;  /* 0x0000000105057824 */ /* 0x000fe400078e0209 */
[C---:B------:R-:W-:Y:S02]  /*8cd0*/  IMAD R3, R7.reuse, UR9, R0 ;  /* 0x0000000907037c24 */ /* 0x040fe4000f8e0200 */
[----:B------:R-:W-:Y:S01]  /*8ce0*/  IMAD.WIDE.U32 R4, R7, UR8, R4 ;  /* 0x0000000807047c25 */ /* 0x000fe2000f8e0004 */
[----:B------:R-:W-:-:S03]  /*8cf0*/  ULDC.64 UR8, c[0x0][0xb00] ;  /* 0x0002c00000087ab9 */ /* 0x000fc60000000a00 */
[----:B------:R-:W-:Y:S01]  /*8d00*/  IMAD.IADD R3, R5, 0x1, R3 ;  /* 0x0000000105037824 */ /* 0x000fe200078e0203 */
[----:B------:R-:W-:-:S04]  /*8d10*/  LEA R0, P1, R4, UR8, 0x2 ;  /* 0x0000000804007c11 */ /* 0x000fc8000f8210ff */
[----:B------:R-:W-:Y:S01]  /*8d20*/  LEA.HI.X R3, R4, UR9, R3, 0x2, P1 ;  /* 0x0000000904037c11 */ /* 0x000fe200088f1403 */
[----:B------:R2:W0:Y:S04]  /*8d30*/  SHFL.IDX PT, R6, R0, RZ, 0x1c1f ;  /* 0x001c1fff00067589 */ /* 0x00042800000e0000 */
[----:B------:R2:W1:Y:S01]  /*8d40*/  SHFL.IDX PT, R7, R3, RZ, 0x1c1f ;  /* 0x001c1fff03077589 */ /* 0x00046200000e0000 */
[----:B------:R-:W-:Y:S05]  /*8d50*/  @P2 BRA `(.L_x_223) ;  /* 0x0000000400002947 */ /* 0x000fea0003800000 */
[----:B------:R-:W-:Y:S02]  /*8d60*/  ULDC UR4, c[0x0][0xac8] ;  /* 0x0002b20000047ab9 */ /* 0x000fe40000000800 */
[----:B------:R-:W-:Y:S02]  /*8d70*/  ISETP.GE.AND P3, PT, R172, UR4, PT ;  /* 0x00000004ac007c0c */ /* 0x000fe4000bf66270 */
[----:B------:R-:W-:Y:S02]  /*8d80*/  ISETP.GE.AND P1, PT, R173, UR4, PT ;  /* 0x00000004ad007c0c */ /* 0x000fe4000bf26270 */
[----:B------:R-:W-:Y:S02]  /*8d90*/  ISETP.GE.AND P4, PT, R171, UR4, PT ;  /* 0x00000004ab007c0c */ /* 0x000fe4000bf86270 */
[----:B------:R-:W-:-:S07]  /*8da0*/  ISETP.GE.AND P2, PT, R170, UR4, PT ;  /* 0x00000004aa007c0c */ /* 0x000fce000bf46270 */
[CC--:B0-----:R-:W-:Y:S02]  /*8db0*/  @!P3 LEA R8, P5, R172.reuse, R6.reuse, 0x2 ;  /* 0x00000006ac08b211 */ /* 0x0c1fe400078a10ff */
[----:B-1----:R-:W-:Y:S02]  /*8dc0*/  @!P1 IMAD.WIDE R4, R173, 0x4, R6 ;  /* 0x00000004ad049825 */ /* 0x002fe400078e0206 */
[----:B------:R-:W-:Y:S02]  /*8dd0*/  @!P3 LEA.HI.X R9, R172, R7, R194, 0x2, P5 ;  /* 0x00000007ac09b211 */ /* 0x000fe400028f14c2 */
[-C--:B------:R-:W-:Y:S01]  /*8de0*/  @!P4 LEA R10, P5, R171, R6.reuse, 0x2 ;  /* 0x00000006ab0ac211 */ /* 0x080fe200078a10ff */
[----:B------:R0:W-:Y:S01]  /*8df0*/  @!P1 ST.E.64 desc[UR36][R4.64], R20 ;  /* 0x0000001404009985 */ /* 0x0001e2000c101b24 */
[----:B------:R-:W-:Y:S02]  /*8e00*/  ISETP.GE.AND P1, PT, R169, UR4, PT ;  /* 0x00000004a9007c0c */ /* 0x000fe4000bf26270 */
[----:B------:R-:W-:Y:S01]  /*8e10*/  @!P2 LEA R12, P6, R170, R6, 0x2 ;  /* 0x00000006aa0ca211 */ /* 0x000fe200078c10ff */
[----:B------:R1:W-:Y:S01]  /*8e20*/  @!P3 ST.E.64 desc[UR36][R8.64], R88 ;  /* 0x000000580800b985 */ /* 0x0003e2000c101b24 */
[----:B------:R-:W-:-:S02]  /*8e30*/  ISETP.GE.AND P3, PT, R168, UR4, PT ;  /* 0x00000004a8007c0c */ /* 0x000fc4000bf66270 */
[-C--:B------:R-:W-:Y:S02]  /*8e40*/  @!P4 LEA.HI.X R11, R171, R7.reuse, R193, 0x2, P5 ;  /* 0x00000007ab0bc211 */ /* 0x080fe400028f14c1 */
[----:B------:R-:W-:Y:S02]  /*8e50*/  @!P2 LEA.HI.X R13, R170, R7, R192, 0x2, P6 ;  /* 0x00000007aa0da211 */ /* 0x000fe400030f14c0 */
[----:B------:R-:W-:Y:S01]  /*8e60*/  ISETP.GE.AND P5, PT, R167, UR4, PT ;  /* 0x00000004a7007c0c */ /* 0x000fe2000bfa6270 */
[----:B------:R3:W-:Y:S02]  /*8e70*/  @!P4 ST.E.64 desc[UR36][R10.64], R90 ;  /* 0x0000005a0a00c985 */ /* 0x0007e4000c101b24 */
[----:B------:R-:W-:Y:S02]  /*8e80*/  @!P1 LEA R14, P4, R169, R6, 0x2 ;  /* 0x00000006a90e9211 */ /* 0x000fe400078810ff */
[----:B------:R4:W-:Y:S01]  /*8e90*/  @!P2 ST.E.64 desc[UR36][R12.64], R36 ;  /* 0x000000240c00a985 */ /* 0x0009e2000c101b24 */
[----:B------:R-:W-:-:S02]  /*8ea0*/  ISETP.GE.AND P2, PT, R166, UR4, PT ;  /* 0x00000004a6007c0c */ /* 0x000fc4000bf46270 */
[CC--:B0-----:R-:W-:Y:S02]  /*8eb0*/  @!P3 LEA R4, P6, R168.reuse, R6.reuse, 0x2 ;  /* 0x00000006a804b211 */ /* 0x0c1fe400078c10ff */
[-C--:B------:R-:W-:Y:S02]  /*8ec0*/  @!P1 LEA.HI.X R15, R169, R7.reuse, R191, 0x2, P4 ;  /* 0x00000007a90f9211 */ /* 0x080fe400020f14bf */
[----:B------:R-:W-:Y:S02]  /*8ed0*/  @!P3 LEA.HI.X R5, R168, R7, R190, 0x2, P6 ;  /* 0x00000007a805b211 */ /* 0x000fe400030f14be */
[----:B------:R-:W-:Y:S01]  /*8ee0*/  ISETP.GE.AND P4, PT, R165, UR4, PT ;  /* 0x00000004a5007c0c */ /* 0x000fe2000bf86270 */
[----:B------:R0:W-:Y:S01]  /*8ef0*/  @!P1 ST.E.64 desc[UR36][R14.64], R40 ;  /* 0x000000280e009985 */ /* 0x0001e2000c101b24 */
[----:B-1----:R-:W-:-:S03]  /*8f00*/  @!P5 LEA R8, P1, R167, R6, 0x2 ;  /* 0x00000006a708d211 */ /* 0x002fc600078210ff */
[----:B------:R1:W-:Y:S01]  /*8f10*/  @!P3 ST.E.64 desc[UR36][R4.64], R44 ;  /* 0x0000002c0400b985 */ /* 0x0003e2000c101b24 */
[-C--:B---3--:R-:W-:Y:S02]  /*8f20*/  @!P2 LEA R10, P6, R166, R6.reuse, 0x2 ;  /* 0x00000006a60aa211 */ /* 0x088fe400078c10ff */
[----:B------:R-:W-:Y:S02]  /*8f30*/  ISETP.GE.AND P3, PT, R164, UR4, PT ;  /* 0x00000004a4007c0c */ /* 0x000fe4000bf66270 */
[-C--:B------:R-:W-:Y:S02]  /*8f40*/  @!P5 LEA.HI.X R9, R167, R7.reuse, R189, 0x2, P1 ;  /* 0x00000007a709d211 */ /* 0x080fe400008f14bd */
[----:B------:R-:W-:Y:S02]  /*8f50*/  ISETP.GE.AND P1, PT, R163, UR4, PT ;  /* 0x00000004a3007c0c */ /* 0x000fe4000bf26270 */
[----:B------:R-:W-:Y:S01]  /*8f60*/  @!P2 LEA.HI.X R11, R166, R7, R188, 0x2, P6 ;  /* 0x00000007a60ba211 */ /* 0x000fe200030f14bc */
[----:B------:R3:W-:Y:S01]  /*8f70*/  @!P5 ST.E.64 desc[UR36][R8.64], R48 ;  /* 0x000000300800d985 */ /* 0x0007e2000c101b24 */
[----:B----4-:R-:W-:-:S03]  /*8f80*/  @!P4 LEA R12, P6, R165, R6, 0x2 ;  /* 0x00000006a50cc211 */ /* 0x010fc600078c10ff */
[----:B------:R4:W-:Y:S01]  /*8f90*/  @!P2 ST.E.64 desc[UR36][R10.64], R52 ;  /* 0x000000340a00a985 */ /* 0x0009e2000c101b24 */
[----:B------:R-:W-:Y:S02]  /*8fa0*/  ISETP.GE.AND P2, PT, R162, UR4, PT ;  /* 0x00000004a2007c0c */ /* 0x000fe4000bf46270 */
[-C--:B------:R-:W-:Y:S02]  /*8fb0*/  @!P4 LEA.HI.X R13, R165, R7.reuse, R187, 0x2, P6 ;  /* 0x00000007a50dc211 */ /* 0x080fe400030f14bb */
[CC--:B0-----:R-:W-:Y:S02]  /*8fc0*/  @!P3 LEA R14, P5, R164.reuse, R6.reuse, 0x2 ;  /* 0x00000006a40eb211 */ /* 0x0c1fe400078a10ff */
[----:B-1----:R-:W-:Y:S01]  /*8fd0*/  @!P1 LEA R4, P6, R163, R6, 0x2 ;  /* 0x00000006a3049211 */ /* 0x002fe200078c10ff */
[----:B------:R0:W-:Y:S01]  /*8fe0*/  @!P4 ST.E.64 desc[UR36][R12.64], R56 ;  /* 0x000000380c00c985 */ /* 0x0001e2000c101b24 */
[----:B------:R-:W-:Y:S02]  /*8ff0*/  @!P3 LEA.HI.X R15, R164, R7, R186, 0x2, P5 ;  /* 0x00000007a40fb211 */ /* 0x000fe400028f14ba */
[----:B------:R-:W-:-:S02]  /*9000*/  ISETP.GE.AND P4, PT, R161, UR4, PT ;  /* 0x00000004a1007c0c */ /* 0x000fc4000bf86270 */
[-C--:B------:R-:W-:Y:S01]  /*9010*/  @!P1 LEA.HI.X R5, R163, R7.reuse, R185, 0x2, P6 ;  /* 0x00000007a3059211 */ /* 0x080fe200030f14b9 */
[----:B------:R1:W-:Y:S01]  /*9020*/  @!P3 ST.E.64 desc[UR36][R14.64], R60 ;  /* 0x0000003c0e00b985 */ /* 0x0003e2000c101b24 */
[----:B------:R-:W-:Y:S02]  /*9030*/  ISETP.GE.AND P5, PT, R160, UR4, PT ;  /* 0x00000004a0007c0c */ /* 0x000fe4000bfa6270 */
[----:B---3--:R-:W-:Y:S01]  /*9040*/  @!P2 LEA R8, P6, R162, R6, 0x2 ;  /* 0x00000006a208a211 */ /* 0x008fe200078c10ff */
[----:B------:R3:W-:Y:S01]  /*9050*/  @!P1 ST.E.64 desc[UR36][R4.64], R64 ;  /* 0x0000004004009985 */ /* 0x0007e2000c101b24 */
[----:B------:R-:W-:Y:S02]  /*9060*/  ISETP.GE.AND P3, PT, R23, UR4, PT ;  /* 0x0000000417007c0c */ /* 0x000fe4000bf66270 */
[----:B------:R-:W-:Y:S02]  /*9070*/  ISETP.GE.AND P1, PT, R22, UR4, PT ;  /* 0x0000000416007c0c */ /* 0x000fe4000bf26270 */
[----:B------:R-:W-:-:S02]  /*9080*/  @!P2 LEA.HI.X R9, R162, R7, R184, 0x2, P6 ;  /* 0x00000007a209a211 */ /* 0x000fc400030f14b8 */
[----:B----4-:R-:W-:-:S03]  /*9090*/  @!P4 LEA R10, P6, R161, R6, 0x2 ;  /* 0x00000006a10ac211 */ /* 0x010fc600078c10ff */
[----:B------:R3:W-:Y:S01]  /*90a0*/  @!P2 ST.E.64 desc[UR36][R8.64], R68 ;  /* 0x000000440800a985 */ /* 0x0007e2000c101b24 */
[CC--:B0-----:R-:W-:Y:S02]  /*90b0*/  @!P5 LEA R12, P2, R160.reuse, R6.reuse, 0x2 ;  /* 0x00000006a00cd211 */ /* 0x0c1fe400078410ff */
[-C--:B------:R-:W-:Y:S02]  /*90c0*/  @!P4 LEA.HI.X R11, R161, R7.reuse, R183, 0x2, P6 ;  /* 0x00000007a10bc211 */ /* 0x080fe400030f14b7 */
[CC--:B-1----:R-:W-:Y:S02]  /*90d0*/  @!P3 LEA R14, P6, R23.reuse, R6.reuse, 0x2 ;  /* 0x00000006170eb211 */ /* 0x0c2fe400078c10ff */
[-C--:B------:R-:W-:Y:S01]  /*90e0*/  @!P5 LEA.HI.X R13, R160, R7.reuse, R182, 0x2, P2 ;  /* 0x00000007a00dd211 */ /* 0x080fe200010f14b6 */
[----:B------:R3:W-:Y:S01]  /*90f0*/  @!P4 ST.E.64 desc[UR36][R10.64], R72 ;  /* 0x000000480a00c985 */ /* 0x0007e2000c101b24 */
[C---:B------:R-:W-:Y:S02]  /*9100*/  @!P1 LEA R6, P2, R22.reuse, R6, 0x2 ;  /* 0x0000000616069211 */ /* 0x040fe400078410ff */
[-C--:B------:R-:W-:Y:S01]  /*9110*/  @!P3 LEA.HI.X R15, R23, R7.reuse, R181, 0x2, P6 ;  /* 0x00000007170fb211 */ /* 0x080fe200030f14b5 */
[----:B------:R3:W-:Y:S01]  /*9120*/  @!P5 ST.E.64 desc[UR36][R12.64], R76 ;  /* 0x0000004c0c00d985 */ /* 0x0007e2000c101b24 */
[----:B------:R-:W-:-:S03]  /*9130*/  @!P1 LEA.HI.X R7, R22, R7, R180, 0x2, P2 ;  /* 0x0000000716079211 */ /* 0x000fc600010f14b4 */
[----:B------:R3:W-:Y:S04]  /*9140*/  @!P3 ST.E.64 desc[UR36][R14.64], R80 ;  /* 0x000000500e00b985 */ /* 0x0007e8000c101b24 */
[----:B------:R3:W-:Y:S02]  /*9150*/  @!P1 ST.E.64 desc[UR36][R6.64], R84 ;  /* 0x0000005406009985 */ /* 0x0007e4000c101b24 */
.L_x_223:
[----:B------:R-:W-:Y:S05]  /*9160*/  BSYNC B1 ;  /* 0x0000000000017941 */ /* 0x000fea0003800000 */
.L_x_222:
[----:B-1-3--:R1:W3:Y:S04]  /*9170*/  SHFL.IDX PT, R7, R3, 0x1, 0x1c1f ;  /* 0x003c1f0003077f89 */ /* 0x00a2e800000e0000 */
[----:B0-----:R1:W0:Y:S01]  /*9180*/  SHFL.IDX PT, R6, R0, 0x1, 0x1c1f ;  /* 0x003c1f0000067f89 */ /* 0x00122200000e0000 */
[----:B------:R-:W-:Y:S05]  /*9190*/  @P0 BRA `(.L_x_221) ;  /* 0x0000001000540947 */ /* 0x000fea0003800000 */
[----:B------:R-:W-:Y:S02]  /*91a0*/  ULDC UR4, c[0x0][0xac8] ;  /* 0x0002b20000047ab9 */ /* 0x000fe40000000800 */
[----:B------:R-:W-:Y:S02]  /*91b0*/  ISETP.GE.AND P1, PT, R172, UR4, PT ;  /* 0x00000004ac007c0c */ /* 0x000fe4000bf26270 */
[----:B------:R-:W-:Y:S02]  /*91c0*/  ISETP.GE.AND P0, PT, R171, UR4, PT ;  /* 0x00000004ab007c0c */ /* 0x000fe4000bf06270 */
[----:B------:R-:W-:Y:S02]  /*91d0*/  ISETP.GE.AND P2, PT, R173, UR4, PT ;  /* 0x00000004ad007c0c */ /* 0x000fe4000bf46270 */
[----:B------:R-:W-:Y:S02]  /*91e0*/  ISETP.GE.AND P4, PT, R169, UR4, PT ;  /* 0x00000004a9007c0c */ /* 0x000fe4000bf86270 */
[----:B------:R-:W-:-:S05]  /*91f0*/  ISETP.GE.AND P3, PT, R170, UR4, PT ;  /* 0x00000004aa007c0c */ /* 0x000fca000bf66270 */
[CC--:B0-----:R-:W-:Y:S02]  /*9200*/  @!P1 LEA R8, P5, R172.reuse, R6.reuse, 0x2 ;  /* 0x00000006ac089211 */ /* 0x0c1fe400078a10ff */
[-C--:B------:R-:W-:Y:S02]  /*9210*/  @!P0 LEA R10, P6, R171, R6.reuse, 0x2 ;  /* 0x00000006ab0a8211 */ /* 0x080fe400078c10ff */
[-C--:B---3--:R-:W-:Y:S01]  /*9220*/  @!P1 LEA.HI.X R9, R172, R7.reuse, R194, 0x2, P5 ;  /* 0x00000007ac099211 */ /* 0x088fe200028f14c2 */
[----:B------:R-:W-:Y:S01]  /*9230*/  @!P2 IMAD.WIDE R4, R173, 0x4, R6 ;  /* 0x00000004ad04a825 */ /* 0x000fe200078e0206 */
[----:B------:R-:W-:Y:S02]  /*9240*/  ISETP.GE.AND P5, PT, R168, UR4, PT ;  /* 0x00000004a8007c0c */ /* 0x000fe4000bfa6270 */
[----:B------:R-:W-:Y:S02]  /*9250*/  @!P0 LEA.HI.X R11, R171, R7, R193, 0x2, P6 ;  /* 0x00000007ab0b8211 */ /* 0x000fe400030f14c1 */
[----:B------:R0:W-:Y:S01]  /*9260*/  @!P2 ST.E.64 desc[UR36][R4.64], R92 ;  /* 0x0000005c0400a985 */ /* 0x0001e2000c101b24 */
[----:B------:R-:W-:-:S02]  /*9270*/  @!P4 LEA R14, P2, R169, R6, 0x2 ;  /* 0x00000006a90ec211 */ /* 0x000fc400078410ff */
[----:B------:R-:W-:Y:S01]  /*9280*/  @!P3 LEA R12, P6, R170, R6, 0x2 ;  /* 0x00000006aa0cb211 */ /* 0x000fe200078c10ff */
[----:B------:R-:W-:Y:S01]  /*9290*/  @!P1 ST.E.64 desc[UR36][R8.64], R94 ;  /* 0x0000005e08009985 */ /* 0x000fe2000c101b24 */
[----:B------:R-:W-:Y:S02]  /*92a0*/  ISETP.GE.AND P1, PT, R166, UR4, PT ;  /* 0x00000004a6007c0c */ /* 0x000fe4000bf26270 */
[-C--:B------:R-:W-:Y:S01]  /*92b0*/  @!P4 LEA.HI.X R15, R169, R7.reuse, R191, 0x2, P2 ;  /* 0x00000007a90fc211 */ /* 0x080fe200010f14bf */
[----:B------:R3:W-:Y:S01]  /*92c0*/  @!P0 ST.E.64 desc[UR36][R10.64], R96 ;  /* 0x000000600a008985 */ /* 0x0007e2000c101b24 */
[----:B------:R-:W-:Y:S02]  /*92d0*/  ISETP.GE.AND P0, PT, R167, UR4, PT ;  /* 0x00000004a7007c0c */ /* 0x000fe4000bf06270 */
[----:B------:R-:W-:Y:S02]  /*92e0*/  ISETP.GE.AND P2, PT, R165, UR4, PT ;  /* 0x00000004a5007c0c */ /* 0x000fe4000bf46270 */
[----:B------:R-:W-:-:S02]  /*92f0*/  @!P3 LEA.HI.X R13, R170, R7, R192, 0x2, P6 ;  /* 0x00000007aa0db211 */ /* 0x000fc400030f14c0 */
[----:B------:R-:W-:-:S03]  /*9300*/  @!P5 LEA R18, P6, R168, R6, 0x2 ;  /* 0x00000006a812d211 */ /* 0x000fc600078c10ff */
[----:B------:R4:W-:Y:S01]  /*9310*/  @!P3 ST.E.64 desc[UR36][R12.64], R38 ;  /* 0x000000260c00b985 */ /* 0x0009e2000c101b24 */
[-C--:B------:R-:W-:Y:S02]  /*9320*/  @!P5 LEA.HI.X R19, R168, R7.reuse, R190, 0x2, P6 ;  /* 0x00000007a813d211 */ /* 0x080fe400030f14be */
[----:B------:R-:W-:Y:S01]  /*9330*/  ISETP.GE.AND P3, PT, R164, UR4, PT ;  /* 0x00000004a4007c0c */ /* 0x000fe2000bf66270 */
[----:B------:R5:W-:Y:S01]  /*9340*/  @!P4 ST.E.64 desc[UR36][R14.64], R42 ;  /* 0x0000002a0e00c985 */ /* 0x000be2000c101b24 */
[-C--:B0-----:R-:W-:Y:S02]  /*9350*/  @!P0 LEA R4, P4, R167, R6.reuse, 0x2 ;  /* 0x00000006a7048211 */ /* 0x081fe400078810ff */
[-C--:B---3--:R-:W-:Y:S01]  /*9360*/  @!P2 LEA R10, P6, R165, R6.reuse, 0x2 ;  /* 0x00000006a50aa211 */ /* 0x088fe200078c10ff */
[----:B------:R-:W-:Y:S01]  /*9370*/  @!P5 ST.E.64 desc[UR36][R18.64], R46 ;  /* 0x0000002e1200d985 */ /* 0x000fe2000c101b24 */
[----:B------:R-:W-:Y:S02]  /*9380*/  @!P1 LEA R8, P5, R166, R6, 0x2 ;  /* 0x00000006a6089211 */ /* 0x000fe400078a10ff */
[----:B------:R-:W-:-:S02]  /*9390*/  @!P0 LEA.HI.X R5, R167, R7, R189, 0x2, P4 ;  /* 0x00000007a7058211 */ /* 0x000fc400020f14bd */
[-C--:B------:R-:W-:Y:S02]  /*93a0*/  @!P1 LEA.HI.X R9, R166, R7.reuse, R188, 0x2, P5 ;  /* 0x00000007a6099211 */ /* 0x080fe400028f14bc */
[----:B------:R-:W-:Y:S01]  /*93b0*/  ISETP.GE.AND P4, PT, R163, UR4, PT ;  /* 0x00000004a3007c0c */ /* 0x000fe2000bf86270 */
[----:B------:R-:W-:Y:S01]  /*93c0*/  @!P0 ST.E.64 desc[UR36][R4.64], R50 ;  /* 0x0000003204008985 */ /* 0x000fe2000c101b24 */
[----:B------:R-:W-:Y:S02]  /*93d0*/  @!P2 LEA.HI.X R11, R165, R7, R187, 0x2, P6 ;  /* 0x00000007a50ba211 */ /* 0x000fe400030f14bb */
[----:B----4-:R-:W-:Y:S01]  /*93e0*/  @!P3 LEA R12, P5, R164, R6, 0x2 ;  /* 0x00000006a40cb211 */ /* 0x010fe200078a10ff */
[----:B------:R0:W-:Y:S01]  /*93f0*/  @!P1 ST.E.64 desc[UR36][R8.64], R54 ;  /* 0x0000003608009985 */ /* 0x0001e2000c101b24 */
[----:B------:R-:W-:Y:S02]  /*9400*/  ISETP.GE.AND P1, PT, R161, UR4, PT ;  /* 0x00000004a1007c0c */ /* 0x000fe4000bf26270 */
[----:B------:R-:W-:Y:S01]  /*9410*/  ISETP.GE.AND P0, PT, R160, UR4, PT ;  /* 0x00000004a0007c0c */ /* 0x000fe2000bf06270 */
[----:B------:R3:W-:Y:S01]  /*9420*/  @!P2 ST.E.64 desc[UR36][R10.64], R58 ;  /* 0x0000003a0a00a985 */ /* 0x0007e2000c101b24 */
[----:B------:R-:W-:-:S02]  /*9430*/  ISETP.GE.AND P2, PT, R162, UR4, PT ;  /* 0x00000004a2007c0c */ /* 0x000fc4000bf46270 */
[-C--:B------:R-:W-:Y:S02]  /*9440*/  @!P3 LEA.HI.X R13, R164, R7.reuse, R186, 0x2, P5 ;  /* 0x00000007a40db211 */ /* 0x080fe400028f14ba */
[----:B------:R-:W-:Y:S02]  /*9450*/  ISETP.GE.AND P5, PT, R23, UR4, PT ;  /* 0x0000000417007c0c */ /* 0x000fe4000bfa6270 */
[CC--:B-----5:R-:W-:Y:S01]  /*9460*/  @!P4 LEA R14, P6, R163.reuse, R6.reuse, 0x2 ;  /* 0x00000006a30ec211 */ /* 0x0e0fe200078c10ff */
[----:B------:R4:W-:Y:S03]  /*9470*/  @!P3 ST.E.64 desc[UR36][R12.64], R62 ;  /* 0x0000003e0c00b985 */ /* 0x0009e6000c101b24 */
[----:B------:R-:W-:Y:S02]  /*9480*/  @!P4 LEA.HI.X R15, R163, R7, R185, 0x2, P6 ;  /* 0x00000007a30fc211 */ /* 0x000fe400030f14b9 */
[----:B0-----:R-:W-:-:S02]  /*9490*/  @!P1 LEA R8, P6, R161, R6, 0x2 ;  /* 0x00000006a1089211 */ /* 0x001fc400078c10ff */
[-C--:B------:R-:W-:Y:S01]  /*94a0*/  @!P2 LEA R4, P3, R162, R6.reuse, 0x2 ;  /* 0x00000006a204a211 */ /* 0x080fe200078610ff */
[----:B------:R4:W-:Y:S01]  /*94b0*/  @!P4 ST.E.64 desc[UR36][R14.64], R66 ;  /* 0x000000420e00c985 */ /* 0x0009e2000c101b24 */
[-C--:B---3--:R-:W-:Y:S02]  /*94c0*/  @!P0 LEA R10, P4, R160, R6.reuse, 0x2 ;  /* 0x00000006a00a8211 */ /* 0x088fe400078810ff */
[-C--:B------:R-:W-:Y:S02]  /*94d0*/  @!P2 LEA.HI.X R5, R162, R7.reuse, R184, 0x2, P3 ;  /* 0x00000007a205a211 */ /* 0x080fe400018f14b8 */
[----:B------:R-:W-:Y:S02]  /*94e0*/  @!P5 LEA R18, P3, R23, R6, 0x2 ;  /* 0x000000061712d211 */ /* 0x000fe400078610ff */
[-C--:B------:R-:W-:Y:S01]  /*94f0*/  @!P1 LEA.HI.X R9, R161, R7.reuse, R183, 0x2, P6 ;  /* 0x00000007a1099211 */ /* 0x080fe200030f14b7 */
[----:B------:R4:W-:Y:S01]  /*9500*/  @!P2 ST.E.64 desc[UR36][R4.64], R70 ;  /* 0x000000460400a985 */ /* 0x0009e2000c101b24 */
[----:B------:R-:W-:-:S02]  /*9510*/  @!P0 LEA.HI.X R11, R160, R7, R182, 0x2, P4 ;  /* 0x00000007a00b8211 */ /* 0x000fc400020f14b6 */
[----:B------:R-:W-:Y:S01]  /*9520*/  @!P5 LEA.HI.X R19, R23, R7, R181, 0x2, P3 ;  /* 0x000000071713d211 */ /* 0x000fe200018f14b5 */
[----:B------:R4:W-:Y:S04]  /*9530*/  @!P1 ST.E.64 desc[UR36][R8.64], R74 ;  /* 0x0000004a08009985 */ /* 0x0009e8000c101b24 */
[----:B------:R4:W-:Y:S01]  /*9540*/  @!P0 ST.E.64 desc[UR36][R10.64], R78 ;  /* 0x0000004e0a008985 */ /* 0x0009e2000c101b24 */
[----:B------:R-:W-:-:S03]  /*9550*/  ISETP.GE.AND P0, PT, R22, UR4, PT ;  /* 0x0000000416007c0c */ /* 0x000fc6000bf06270 */
[----:B------:R4:W-:Y:S10]  /*9560*/  @!P5 ST.E.64 desc[UR36][R18.64], R82 ;  /* 0x000000521200d985 */ /* 0x0009f4000c101b24 */
[----:B------:R-:W-:Y:S05]  /*9570*/  @P0 BRA `(.L_x_221) ;  /* 0x0000000c005c0947 */ /* 0x000fea0003800000 */
[----:B----4-:R-:W-:-:S04]  /*9580*/  LEA R4, P0, R22, R6, 0x2 ;  /* 0x0000000616047211 */ /* 0x010fc800078010ff */
[----:B------:R-:W-:-:S05]  /*9590*/  LEA.HI.X R5, R22, R7, R180, 0x2, P0 ;  /* 0x0000000716057211 */ /* 0x000fca00000f14b4 */
[----:B------:R0:W-:Y:S01]  /*95a0*/  ST.E.64 desc[UR36][R4.64], R86 ;  /* 0x0000005604007985 */ /* 0x0001e2000c101b24 */
[----:B------:R-:W-:Y:S05]  /*95b0*/  BRA `(.L_x_221) ;  /* 0x0000000c004c7947 */ /* 0x000fea0003800000 */
.L_x_212:
[----:B------:R-:W-:Y:S01]  /*95c0*/  ULDC.64 UR8, c[0x0][0xc00] ;  /* 0x0003000000087ab9 */ /* 0x000fe20000000a00 */
[----:B------:R-:W-:Y:S01]  /*95d0*/  R2UR UR4, R177 ;  /* 0x00000000b10472ca */ /* 0x000fe200000e0000 */
[----:B------:R-:W-:Y:S01]  /*95e0*/  UISETP.NE.U32.AND UP0, UPT, UR8, URZ, UPT ;  /* 0x0000003f0800728c */ /* 0x000fe2000bf05070 */
[----:B------:R-:W-:-:S03]  /*95f0*/  R2UR UR7, R18 ;  /* 0x00000000120772ca */ /* 0x000fc600000e0000 */
[----:B------:R-:W-:-:S03]  /*9600*/  UISETP.NE.AND.EX UP0, UPT, UR9, URZ, UPT, UP0 ;  /* 0x0000003f0900728c */ /* 0x000fc6000bf05300 */
[----:B------:R-:W-:Y:S02]  /*9610*/  ULDC.64 UR8, c[0x0][0xc00] ;  /* 0x0003000000087ab9 */ /* 0x000fe40000000a00 */
[----:B------:R-:W-:Y:S01]  /*9620*/  UIMAD.WIDE UR8, UR61, 0x4, UR8 ;  /* 0x000000043d0878a5 */ /* 0x000fe2000f8e0208 */
[----:B------:R-:W-:-:S05]  /*9630*/  PLOP3.LUT P1, PT, PT, PT, UP0, 0x80, 0x0 ;  /* 0x000000000000781c */ /* 0x000fca0003f2f008 */
[----:B------:R-:W-:Y:S01]  /*9640*/  IMAD.U32 R4, RZ, RZ, UR8 ;  /* 0x00000008ff047e24 */ /* 0x000fe2000f8e00ff */
[----:B------:R-:W-:Y:S01]  /*9650*/  MOV R5, UR9 ;  /* 0x0000000900057c02 */ /* 0x000fe20008000f00 */
[----:B------:R-:W-:Y:S02]  /*9660*/  ULDC.64 UR8, c[0x0][0xc08] ;  /* 0x0003020000087ab9 */ /* 0x000fe40000000a00 */
[----:B------:R-:W-:-:S04]  /*9670*/  UISETP.NE.U32.AND UP1, UPT, UR8, URZ, UPT ;  /* 0x0000003f0800728c */ /* 0x000fc8000bf25070 */
[----:B------:R-:W-:Y:S01]  /*9680*/  UISETP.NE.AND.EX UP1, UPT, UR9, URZ, UPT, UP1 ;  /* 0x0000003f0900728c */ /* 0x000fe2000bf25310 */
[----:B------:R-:W2:Y:S05]  /*9690*/  @P1 LDG.E R3, desc[UR36][R4.64] ;  /* 0x0000002404031981 */ /* 0x000eaa000c1e1900 */
[----:B------:R-:W-:-:S05]  /*96a0*/  PLOP3.LUT P2, PT, PT, PT, UP1, 0x80, 0x0 ;  /* 0x000000000000781c */ /* 0x000fca0003f4f018 */
[----:B------:R-:W-:-:S04]  /*96b0*/  @UP1 ULEA UR8, UP2, UR61, UR8, 0x2 ;  /* 0x000000083d081291 */ /* 0x000fc8000f84103f */
[----:B------:R-:W-:Y:S02]  /*96c0*/  @UP1 ULEA.HI.X UR9, UR61, UR9, UR4, 0x2, UP2 ;  /* 0x000000093d091291 */ /* 0x000fe400090f1404 */
[----:B------:R-:W-:Y:S01]  /*96d0*/  IMAD.U32 R6, RZ, RZ, UR8 ;  /* 0x00000008ff067e24 */ /* 0x000fe2000f8e00ff */
[----:B------:R-:W-:Y:S02]  /*96e0*/  ULDC UR4, c[0x0][0xa88] ;  /* 0x0002a20000047ab9 */ /* 0x000fe40000000800 */
[----:B------:R-:W-:Y:S02]  /*96f0*/  IMAD.U32 R0, RZ, RZ, UR4 ;  /* 0x00000004ff007e24 */ /* 0x000fe4000f8e00ff */
[----:B------:R-:W-:-:S05]  /*9700*/  IMAD.U32 R7, RZ, RZ, UR9 ;  /* 0x00000009ff077e24 */ /* 0x000fca000f8e00ff */
[----:B------:R0:W5:Y:S01]  /*9710*/  @P2 LDG.E R0, desc[UR36][R6.64] ;  /* 0x0000002406002981 */ /* 0x000162000c1e1900 */
[----:B------:R-:W-:Y:S01]  /*9720*/  UMOV UR4, URZ ;  /* 0x0000003f00047c82 */ /* 0x000fe20008000000 */
[----:B------:R-:W-:Y:S01]  /*9730*/  UISETP.NE.AND UP1, UPT, UR7, URZ, UPT ;  /* 0x0000003f0700728c */ /* 0x000fe2000bf25270 */
[----:B------:R-:W-:-:S10]  /*9740*/  ISETP.GT.AND P0, PT, R202, 0x7f, PT ;  /* 0x0000007fca00780c */ /* 0x000fd40003f04270 */
[----:B------:R-:W-:Y:S02]  /*9750*/  @!UP1 ULDC UR7, c[0x0][0xad4] ;  /* 0x0002b50000079ab9 */ /* 0x000fe40000000800 */
[----:B------:R-:W-:Y:S01]  /*9760*/  IMAD.U32 R18, RZ, RZ, UR7 ;  /* 0x00000007ff127e24 */ /* 0x000fe2000f8e00ff */
[----:B--2---:R-:W-:-:S13]  /*9770*/  @P1 R2UR UR4, R3 ;  /* 0x00000000030412ca */ /* 0x004fda00000e0000 */
[----:B------:R-:W-:Y:S01]  /*9780*/  USHF.R.S32.HI UR19, URZ, 0x1f, UR4 ;  /* 0x0000001f3f137899 */ /* 0x000fe20008011404 */
[----:B0-----:R-:W-:Y:S11]  /*9790*/  @P2 BRA `(.L_x_224) ;  /* 0x0000000000102947 */ /* 0x001ff60003800000 */
[----:B------:R-:W-:Y:S05]  /*97a0*/  @!P1 BRA `(.L_x_224) ;  /* 0x00000000000c9947 */ /* 0x000fea0003800000 */
[----:B------:R-:W2:Y:S04]  /*97b0*/  LDG.E R3, desc[UR36][R4.64] ;  /* 0x0000002404037981 */ /* 0x000ea8000c1e1900 */
[----:B-----5:R-:W2:Y:S02]  /*97c0*/  LDG.E R0, desc[UR36][R4.64+0x4] ;  /* 0x0000042404007981 */ /* 0x020ea4000c1e1900 */
[----:B--2---:R-:W-:-:S07]  /*97d0*/  IMAD.IADD R0, R0, 0x1, -R3 ;  /* 0x0000000100007824 */ /* 0x004fce00078e0a03 */
.L_x_224:
[----:B------:R-:W-:Y:S01]  /*97e0*/  R2UR UR7, R177 ;  /* 0x00000000b10772ca */ /* 0x000fe200000e0000 */
[----:B------:R-:W-:Y:S01]  /*97f0*/  USEL UR61, UR61, URZ, !UP0 ;  /* 0x0000003f3d3d7287 */ /* 0x000fe2000c000000 */
[----:B------:R-:W-:Y:S11]  /*9800*/  BSSY B1, `(.L_x_225) ;  /* 0x000003d000017945 */ /* 0x000ff60003800000 */
[----:B------:R-:W-:Y:S01]  /*9810*/  USEL UR7, UR7, URZ, !UP0 ;  /* 0x0000003f07077287 */ /* 0x000fe2000c000000 */
[----:B------:R-:W-:Y:S11]  /*9820*/  @P0 BRA `(.L_x_226) ;  /* 0x0000000000e80947 */ /* 0x000ff60003800000 */
[----:B------:R-:W0:Y:S01]  /*9830*/  S2R R4, SR_TID.X ;  /* 0x0000000000047919 */ /* 0x000e220000002100 */
[----:B------:R-:W1:Y:S01]  /*9840*/  LDC R9, c[0x0][0xbe8] ;  /* 0x0002fa00ff097b82 */ /* 0x000e620000000800 */
[----:B------:R-:W-:-:S13]  /*9850*/  R2UR UR8, R175 ;  /* 0x00000000af0872ca */ /* 0x000fda00000e0000 */
[----:B------:R-:W-:-:S05]  /*9860*/  IMAD.U32 R3, RZ, RZ, UR8 ;  /* 0x00000008ff037e24 */ /* 0x000fca000f8e00ff */
[----:B0-----:R-:W-:Y:S01]  /*9870*/  LEA R3, R3, R4, 0x7 ;  /* 0x0000000403037211 */ /* 0x001fe200078e38ff */
[----:B-1---5:R-:W-:-:S04]  /*9880*/  IMAD R4, R0, R9, RZ ;  /* 0x0000000900047224 */ /* 0x022fc800078e02ff */
[----:B------:R-:W-:-:S05]  /*9890*/  VIADD R6, R3, 0xffffff80 ;  /* 0xffffff8003067836 */ /* 0x000fca0000000000 */
[----:B------:R-:W-:-:S13]  /*98a0*/  ISETP.GE.AND P0, PT, R6, R4, PT ;  /* 0x000000040600720c */ /* 0x000fda0003f06270 */
[----:B------:R-:W-:Y:S05]  /*98b0*/  @P0 BRA `(.L_x_226) ;  /* 0x0000000000c40947 */ /* 0x000fea0003800000 */
[----:B------:R-:W-:Y:S01]  /*98c0*/  ISETP.NE.AND P0, PT, R9, 0x1, PT ;  /* 0x000000010900780c */ /* 0x000fe20003f05270 */
[----:B------:R-:W-:Y:S01]  /*98d0*/  UMOV UR17, 0x9b8 ;  /* 0x000009b800117882 */ /* 0x000fe20000000000 */
[----:B------:R-:W-:Y:S02]  /*98e0*/  R2UR UR9, R18 ;  /* 0x00000000120972ca */ /* 0x000fe400000e0000 */
[----:B------:R-:W-:Y:S02]  /*98f0*/  R2UR UR8, R19 ;  /* 0x00000000130872ca */ /* 0x000fe400000e0000 */
[----:B------:R-:W-:-:S07]  /*9900*/  R2UR UR18, R174 ;  /* 0x00000000ae1272ca */ /* 0x000fce00000e0000 */
[----:B------:R-:W0:Y:S02]  /*9910*/  @P0 LDC R3, c[0x0][0xbec] ;  /* 0x0002fb00ff030b82 */ /* 0x000e240000000800 */
[----:B------:R-:W-:-:S04]  /*9920*/  UISETP.GT.AND UP0, UPT, UR9, 0x1, UPT ;  /* 0x000000010900788c */ /* 0x000fc8000bf04270 */
[----:B------:R-:W-:Y:S02]  /*9930*/  USEL UR17, UR17, 0x978, UP0 ;  /* 0x0000097811117887 */ /* 0x000fe40008000000 */
[----:B------:R-:W1:Y:S01]  /*9940*/  @P0 LDC R5, c[0x0][0xbf0] ;  /* 0x0002fc00ff050b82 */ /* 0x000e620000000800 */
[----:B------:R-:W-:-:S09]  /*9950*/  USEL UR16, UR8, URZ, UP0 ;  /* 0x0000003f08107287 */ /* 0x000fd20008000000 */
[----:B------:R-:W-:Y:S01]  /*9960*/  ULDC.64 UR10, c[0x0][UR17+0x220] ;  /* 0x00008800110a7abb */ /* 0x000fe20008000a00 */
[----:B------:R-:W-:Y:S01]  /*9970*/  ULDC.64 UR8, c[0x0][UR17+0x218] ;  /* 0x0000860011087abb */ /* 0x000fe20008000a00 */
[----:B------:R-:W-:Y:S01]  /*9980*/  ULDC.64 UR12, c[0x0][UR17+0x228] ;  /* 0x00008a00110c7abb */ /* 0x000fe20008000a00 */
[----:B------:R-:W-:Y:S02]  /*9990*/  UIMAD UR11, UR11, UR61, URZ ;  /* 0x0000003d0b0b72a4 */ /* 0x000fe4000f8e023f */
[----:B------:R-:W-:Y:S01]  /*99a0*/  UIMAD.WIDE.U32 UR14, UR8, UR18, URZ ;  /* 0x00000012080e72a5 */ /* 0x000fe2000f8e003f */
[----:B0-----:R-:W-:Y:S01]  /*99b0*/  @P0 IMAD.HI.U32 R4, R6, R3, RZ ;  /* 0x0000000306040227 */ /* 0x001fe200078e00ff */
[----:B------:R-:W-:Y:S02]  /*99c0*/  UIMAD.WIDE.U32 UR20, UR12, UR16, URZ ;  /* 0x000000100c1472a5 */ /* 0x000fe4000f8e003f */
[----:B------:R-:W-:Y:S01]  /*99d0*/  UIMAD UR18, UR9, UR18, URZ ;  /* 0x00000012091272a4 */ /* 0x000fe2000f8e023f */
[----:B------:R-:W-:Y:S01]  /*99e0*/  IMAD.MOV.U32 R3, RZ, RZ, R6 ;  /* 0x000000ffff037224 */ /* 0x000fe200078e0006 */
[----:B------:R-:W-:-:S02]  /*99f0*/  UIMAD UR12, UR13, UR16, URZ ;  /* 0x000000100d0c72a4 */ /* 0x000fc4000f8e023f */
[----:B------:R-:W-:Y:S01]  /*9a00*/  UIMAD.WIDE.U32 UR8, UR10, UR61, URZ ;  /* 0x0000003d0a0872a5 */ /* 0x000fe2000f8e003f */
[----:B-1----:R-:W-:Y:S01]  /*9a10*/  @P0 SHF.R.U32.HI R3, RZ, R5, R4 ;  /* 0x00000005ff030219 */ /* 0x002fe20000011604 */
[----:B------:R-:W-:Y:S01]  /*9a20*/  UIMAD UR11, UR10, UR7, UR11 ;  /* 0x000000070a0b72a4 */ /* 0x000fe2000f8e020b */
[----:B------:R-:W-:Y:S01]  /*9a30*/  IMAD.U32 R4, RZ, RZ, UR20 ;  /* 0x00000014ff047e24 */ /* 0x000fe2000f8e00ff */
[----:B------:R-:W-:Y:S02]  /*9a40*/  UIADD3 UR12, UR21, UR12, URZ ;  /* 0x0000000c150c7290 */ /* 0x000fe4000fffe03f */
[----:B------:R-:W-:Y:S01]  /*9a50*/  IMAD.U32 R5, RZ, RZ, UR21 ;  /* 0x00000015ff057e24 */ /* 0x000fe2000f8e00ff */
[----:B------:R-:W-:Y:S01]  /*9a60*/  UIADD3 UR18, UR15, UR18, URZ ;  /* 0x000000120f127290 */ /* 0x000fe2000fffe03f */
[--C-:B------:R-:W-:Y:S01]  /*9a70*/  IMAD.MOV R7, RZ, RZ, -R3.reuse ;  /* 0x000000ffff077224 */ /* 0x100fe200078e0a03 */
[----:B------:R-:W-:Y:S01]  /*9a80*/  UIADD3 UR14, UP1, UP2, UR8, UR14, UR4 ;  /* 0x0000000e080e7290 */ /* 0x000fe2000fa3e004 */
[----:B------:R-:W-:Y:S01]  /*9a90*/  SHF.R.S32.HI R5, RZ, 0x1f, R3 ;  /* 0x0000001fff057819 */ /* 0x000fe20000011403 */
[----:B------:R-:W-:Y:S01]  /*9aa0*/  UIADD3 UR10, UR9, UR11, URZ ;  /* 0x0000000b090a7290 */ /* 0x000fe2000fffe03f */
[----:B------:R-:W-:-:S02]  /*9ab0*/  IMAD R7, R9, R7, R6 ;  /* 0x0000000709077224 */ /* 0x000fc400078e0206 */
[----:B------:R-:W-:Y:S01]  /*9ac0*/  IMAD.U32 R8, RZ, RZ, UR12 ;  /* 0x0000000cff087e24 */ /* 0x000fe2000f8e00ff */
[----:B------:R-:W-:Y:S01]  /*9ad0*/  UIADD3.X UR10, UR10, UR18, UR19, UP1, UP2 ;  /* 0x000000120a0a7290 */ /* 0x000fe20008fe4413 */
[----:B------:R-:W-:Y:S01]  /*9ae0*/  IADD3 R4, P0, P1, R3, UR14, R4 ;  /* 0x0000000e03047c10 */ /* 0x000fe2000f91e004 */
[----:B------:R-:W-:Y:S01]  /*9af0*/  ULDC.64 UR8, c[0x0][UR17+0x210] ;  /* 0x0000840011087abb */ /* 0x000fe20008000a00 */
[----:B------:R-:W-:Y:S01]  /*9b00*/  SHF.R.S32.HI R3, RZ, 0x1f, R7 ;  /* 0x0000001fff037819 */ /* 0x000fe20000011407 */
[----:B------:R-:W-:Y:S02]  /*9b10*/  IMAD R6, R7, UR9, RZ ;  /* 0x0000000907067c24 */ /* 0x000fe4000f8e02ff */
[----:B------:R-:W-:Y:S01]  /*9b20*/  IADD3.X R5, R5, UR10, R8, P0, P1 ;  /* 0x0000000a05057c10 */ /* 0x000fe200087e2408 */
[----:B------:R-:W-:Y:S01]  /*9b30*/  ULDC.64 UR10, c[0x0][0xba8] ;  /* 0x0002ea00000a7ab9 */ /* 0x000fe20000000a00 */
[----:B------:R-:W-:Y:S01]  /*9b40*/  IMAD R3, R3, UR8, R6 ;  /* 0x0000000803037c24 */ /* 0x000fe2000f8e0206 */
[----:B------:R-:W-:Y:S01]  /*9b50*/  @!UP0 ULDC UR10, c[0x0][0xb50] ;  /* 0x0002d400000a8ab9 */ /* 0x000fe20000000800 */
[----:B------:R-:W-:Y:S01]  /*9b60*/  @!UP0 ULDC UR11, c[0x0][0xb54] ;  /* 0x0002d500000b8ab9 */ /* 0x000fe20000000800 */
[----:B------:R-:W-:-:S05]  /*9b70*/  IMAD.WIDE.U32 R4, R7, UR8, R4 ;  /* 0x0000000807047c25 */ /* 0x000fca000f8e0004 */
[----:B------:R-:W-:Y:S02]  /*9b80*/  IADD3 R3, R5, R3, RZ ;  /* 0x0000000305037210 */ /* 0x000fe40007ffe0ff */
[----:B------:R-:W-:-:S04]  /*9b90*/  LEA R6, P0, R4, UR10, 0x2 ;  /* 0x0000000a04067c11 */ /* 0x000fc8000f8010ff */
[----:B------:R-:W-:Y:S01]  /*9ba0*/  LEA.HI.X R7, R4, UR11, R3, 0x2, P0 ;  /* 0x0000000b04077c11 */ /* 0x000fe200080f1403 */
[----:B------:R-:W-:-:S05]  /*9bb0*/  IMAD.MOV.U32 R3, RZ, RZ, -0x800000 ;  /* 0xff800000ff037424 */ /* 0x000fca00078e00ff */
[----:B------:R0:W-:Y:S03]  /*9bc0*/  STG.E desc[UR36][R6.64], R3 ;  /* 0x0000000306007986 */ /* 0x0001e6000c101924 */
.L_x_226:
[----:B------:R-:W-:Y:S05]  /*9bd0*/  BSYNC B1 ;  /* 0x0000000000017941 */ /* 0x000fea0003800000 */
.L_x_225:
[----:B------:R-:W-:-:S13]  /*9be0*/  R2UR UR8, R18 ;  /* 0x00000000120872ca */ /* 0x000fda00000e0000 */
[----:B------:R-:W-:-:S06]  /*9bf0*/  UISETP.GT.AND UP0, UPT, UR8, 0x1, UPT ;  /* 0x000000010800788c */ /* 0x000fcc000bf04270 */
[----:B------:R-:W-:-:S13]  /*9c00*/  PLOP3.LUT P0, PT, PT, PT, UP0, 0x80, 0x0 ;  /* 0x000000000000781c */ /* 0x000fda0003f0f008 */
[----:B------:R-:W-:Y:S05]  /*9c10*/  @P0 BRA `(.L_x_221) ;  /* 0x0000000400b40947 */ /* 0x000fea0003800000 */
[----:B------:R-:W1:Y:S01]  /*9c20*/  LDC R11, c[0x0][0xbe8] ;  /* 0x0002fa00ff0b7b82 */ /* 0x000e620000000800 */
[----:B------:R-:W-:Y:S01]  /*9c30*/  R2UR UR14, R175 ;  /* 0x00000000af0e72ca */ /* 0x000fe200000e0000 */
[----:B------:R-:W-:Y:S01]  /*9c40*/  ULDC.64 UR12, c[0x0][0xaa0] ;  /* 0x0002a800000c7ab9 */ /* 0x000fe20000000a00 */
[----:B------:R-:W-:Y:S01]  /*9c50*/  R2UR UR15, R174 ;  /* 0x00000000ae0f72ca */ /* 0x000fe200000e0000 */
[----:B------:R-:W-:Y:S01]  /*9c60*/  UIMAD UR10, UR19, UR12, URZ ;  /* 0x0000000c130a72a4 */ /* 0x000fe2000f8e023f */
[----:B0-----:R-:W-:Y:S01]  /*9c70*/  IMAD R3, R17, 0x20, R176 ;  /* 0x0000002011037824 */ /* 0x001fe200078e02b0 */
[----:B------:R-:W-:Y:S01]  /*9c80*/  UIMAD.WIDE.U32 UR8, UR4, UR12, URZ ;  /* 0x0000000c040872a5 */ /* 0x000fe2000f8e003f */
[----:B------:R-:W-:Y:S01]  /*9c90*/  BSSY B1, `(.L_x_227) ;  /* 0x000003b000017945 */ /* 0x000fe20003800000 */
[----:B------:R-:W-:-:S04]  /*9ca0*/  UIMAD UR10, UR4, UR13, UR10 ;  /* 0x0000000d040a72a4 */ /* 0x000fc8000f8e020a */
[----:B------:R-:W-:Y:S02]  /*9cb0*/  UIADD3 UR9, UR9, UR10, URZ ;  /* 0x0000000a09097290 */ /* 0x000fe4000fffe03f */
[----:B------:R-:W-:Y:S01]  /*9cc0*/  IMAD.U32 R8, RZ, RZ, UR14 ;  /* 0x0000000eff087e24 */ /* 0x000fe2000f8e00ff */
[----:B------:R-:W-:Y:S01]  /*9cd0*/  ULDC.64 UR10, c[0x0][0xae8] ;  /* 0x0002ba00000a7ab9 */ /* 0x000fe20000000a00 */
[----:B------:R-:W-:Y:S01]  /*9ce0*/  IMAD.U32 R13, RZ, RZ, UR14 ;  /* 0x0000000eff0d7e24 */ /* 0x000fe2000f8e00ff */
[----:B------:R-:W-:Y:S01]  /*9cf0*/  UIMAD.WIDE.U32 UR8, UR15, UR10, UR8 ;  /* 0x0000000a0f0872a5 */ /* 0x000fe2000f8e0008 */
[----:B------:R-:W-:-:S03]  /*9d00*/  IMAD R8, R8, 0x80, R3 ;  /* 0x0000008008087824 */ /* 0x000fc600078e0203 */
[----:B------:R-:W-:Y:S01]  /*9d10*/  UIMAD UR9, UR15, UR11, UR9 ;  /* 0x0000000b0f0972a4 */ /* 0x000fe2000f8e0209 */
[----:B------:R-:W-:Y:S01]  /*9d20*/  IMAD.MOV.U32 R3, RZ, RZ, R8 ;  /* 0x000000ffff037224 */ /* 0x000fe200078e0008 */
[----:B-1----:R-:W-:Y:S01]  /*9d30*/  ISETP.NE.AND P0, PT, R11, 0x1, PT ;  /* 0x000000010b00780c */ /* 0x002fe20003f05270 */
[----:B------:R-:W-:Y:S02]  /*9d40*/  ULDC.64 UR10, c[0x0][0xaf0] ;  /* 0x0002bc00000a7ab9 */ /* 0x000fe40000000a00 */
[----:B------:R-:W-:Y:S02]  /*9d50*/  UIMAD UR7, UR7, UR10, URZ ;  /* 0x0000000a070772a4 */ /* 0x000fe4000f8e023f */
[----:B------:R-:W-:Y:S02]  /*9d60*/  UIMAD.WIDE.U32 UR8, UR61, UR10, UR8 ;  /* 0x0000000a3d0872a5 */ /* 0x000fe4000f8e0008 */
[----:B------:R-:W-:-:S03]  /*9d70*/  UIMAD UR4, UR61, UR11, UR7 ;  /* 0x0000000b3d0472a4 */ /* 0x000fc6000f8e0207 */
[----:B------:R-:W-:Y:S01]  /*9d80*/  ULDC.64 UR10, c[0x0][0xae0] ;  /* 0x0002b800000a7ab9 */ /* 0x000fe20000000a00 */
[----:B------:R-:W-:Y:S02]  /*9d90*/  UIADD3 UR4, UR9, UR4, URZ ;  /* 0x0000000409047290 */ /* 0x000fe4000fffe03f */
[----:B------:R-:W0:Y:S08]  /*9da0*/  @P0 LDC R5, c[0x0][0xbec] ;  /* 0x0002fb00ff050b82 */ /* 0x000e300000000800 */
[----:B------:R-:W1:Y:S01]  /*9db0*/  @P0 LDC R7, c[0x0][0xbf0] ;  /* 0x0002fc00ff070b82 */ /* 0x000e620000000800 */
[----:B0-----:R-:W-:-:S04]  /*9dc0*/  @P0 IMAD.HI.U32 R4, R8, R5, RZ ;  /* 0x0000000508040227 */ /* 0x001fc800078e00ff */
[----:B------:R-:W-:Y:S02]  /*9dd0*/  IMAD.U32 R5, RZ, RZ, UR9 ;  /* 0x00000009ff057e24 */ /* 0x000fe4000f8e00ff */
[----:B------:R-:W-:Y:S01]  /*9de0*/  IMAD.U32 R5, RZ, RZ, UR4 ;  /* 0x00000004ff057e24 */ /* 0x000fe2000f8e00ff */
[----:B-1----:R-:W-:-:S04]  /*9df0*/  @P0 SHF.R.U32.HI R3, RZ, R7, R4 ;  /* 0x00000007ff030219 */ /* 0x002fc80000011604 */
[--C-:B------:R-:W-:Y:S01]  /*9e00*/  SHF.R.S32.HI R4, RZ, 0x1f, R3.reuse ;  /* 0x0000001fff047819 */ /* 0x100fe20000011403 */
[----:B------:R-:W-:-:S04]  /*9e10*/  IMAD.MOV R7, RZ, RZ, -R3 ;  /* 0x000000ffff077224 */ /* 0x000fc800078e0a03 */
[----:B------:R-:W-:Y:S01]  /*9e20*/  IMAD R6, R4, UR10, RZ ;  /* 0x0000000a04067c24 */ /* 0x000fe2000f8e02ff */
[----:B------:R-:W-:Y:S01]  /*9e30*/  MOV R4, UR8 ;  /* 0x0000000800047c02 */ /* 0x000fe20008000f00 */
[----:B------:R-:W-:Y:S01]  /*9e40*/  IMAD R7, R11, R7, R8 ;  /* 0x000000070b077224 */ /* 0x000fe200078e0208 */
[----:B------:R-:W-:Y:S01]  /*9e50*/  ULDC.64 UR8, c[0x0][0xad8] ;  /* 0x0002b60000087ab9 */ /* 0x000fe20000000a00 */
[C---:B------:R-:W-:Y:S02]  /*9e60*/  IMAD R9, R3.reuse, UR11, R6 ;  /* 0x0000000b03097c24 */ /* 0x040fe4000f8e0206 */
[----:B------:R-:W-:Y:S01]  /*9e70*/  IMAD.WIDE.U32 R4, R3, UR10, R4 ;  /* 0x0000000a03047c25 */ /* 0x000fe2000f8e0004 */
[----:B------:R-:W-:-:S03]  /*9e80*/  SHF.R.S32.HI R3, RZ, 0x1f, R7 ;  /* 0x0000001fff037819 */ /* 0x000fc60000011407 */
[----:B------:R-:W-:Y:S02]  /*9e90*/  IMAD.IADD R5, R5, 0x1, R9 ;  /* 0x0000000105057824 */ /* 0x000fe400078e0209 */
[----:B------:R-:W-:Y:S02]  /*9ea0*/  IMAD R6, R3, UR8, RZ ;  /* 0x0000000803067c24 */ /* 0x000fe4000f8e02ff */
[----:B------:R-:W-:Y:S02]  /*9eb0*/  IMAD R8, R13, 0x80, R176 ;  /* 0x000000800d087824 */ /* 0x000fe400078e02b0 */
[----:B-----5:R-:W-:Y:S02]  /*9ec0*/  IMAD R11, R0, R11, RZ ;  /* 0x0000000b000b7224 */ /* 0x020fe400078e02ff */
[C---:B------:R-:W-:Y:S02]  /*9ed0*/  IMAD R3, R7.reuse, UR9, R6 ;  /* 0x0000000907037c24 */ /* 0x040fe4000f8e0206 */
[----:B------:R-:W-:Y:S01]  /*9ee0*/  IMAD.WIDE.U32 R4, R7, UR8, R4 ;  /* 0x0000000807047c25 */ /* 0x000fe2000f8e0004 */
[----:B------:R-:W-:Y:S01]  /*9ef0*/  ISETP.GE.AND P2, PT, R8, R11, PT ;  /* 0x0000000b0800720c */ /* 0x000fe20003f46270 */
[----:B------:R-:W-:-:S02]  /*9f00*/  ULDC.64 UR8, c[0x0][0xa80] ;  /* 0x0002a00000087ab9 */ /* 0x000fc40000000a00 */
[----:B------:R-:W-:Y:S01]  /*9f10*/  IMAD.IADD R3, R5, 0x1, R3 ;  /* 0x0000000105037824 */ /* 0x000fe200078e0203 */
[----:B------:R-:W-:Y:S01]  /*9f20*/  LEA R6, P3, R4, UR8, 0x1 ;  /* 0x0000000804067c11 */ /* 0x000fe2000f8608ff */
[----:B------:R-:W-:-:S03]  /*9f30*/  VIADD R0, R8, 0x20 ;  /* 0x0000002008007836 */ /* 0x000fc60000000000 */
[----:B------:R-:W-:Y:S01]  /*9f40*/  LEA.HI.X R3, R4, UR9, R3, 0x1, P3 ;  /* 0x0000000904037c11 */ /* 0x000fe200098f0c03 */
[----:B------:R0:W1:Y:S01]  /*9f50*/  SHFL.IDX PT, R7, R6, RZ, 0x181f ;  /* 0x00181fff06077589 */ /* 0x00006200000e0000 */
[-C--:B------:R-:W-:Y:S02]  /*9f60*/  ISETP.GE.AND P1, PT, R0, R11.reuse, PT ;  /* 0x0000000b0000720c */ /* 0x080fe40003f26270 */
[----:B------:R-:W-:Y:S01]  /*9f70*/  IADD3 R0, R8, 0x40, RZ ;  /* 0x0000004008007810 */ /* 0x000fe20007ffe0ff */
[----:B------:R0:W2:Y:S03]  /*9f80*/  SHFL.IDX PT, R5, R3, RZ, 0x181f ;  /* 0x00181fff03057589 */ /* 0x0000a600000e0000 */
[----:B------:R-:W-:Y:S01]  /*9f90*/  ISETP.GE.AND P0, PT, R0, R11, PT ;  /* 0x0000000b0000720c */ /* 0x000fe20003f06270 */
[----:B------:R-:W-:-:S12]  /*9fa0*/  @P2 BRA `(.L_x_228) ;  /* 0x0000000000242947 */ /* 0x000fd80003800000 */
[----:B------:R-:W-:Y:S02]  /*9fb0*/  ULDC UR4, c[0x0][0xac8] ;  /* 0x0002b20000047ab9 */ /* 0x000fe40000000800 */
[----:B------:R-:W-:Y:S02]  /*9fc0*/  ISETP.GE.AND P4, PT, R2, UR4, PT ;  /* 0x0000000402007c0c */ /* 0x000fe4000bf86270 */
[----:B------:R-:W-:-:S11]  /*9fd0*/  ISETP.GE.AND P5, PT, R16, UR4, PT ;  /* 0x0000000410007c0c */ /* 0x000fd6000bfa6270 */
[-C--:B-1----:R-:W-:Y:S02]  /*9fe0*/  @!P4 LEA R12, P2, R2, R7.reuse, 0x1 ;  /* 0x00000007020cc211 */ /* 0x082fe400078408ff */
[----:B------:R-:W-:Y:S02]  /*9ff0*/  @!P5 LEA R4, P3, R16, R7, 0x1 ;  /* 0x000000071004d211 */ /* 0x000fe400078608ff */
[-C--:B--2---:R-:W-:Y:S02]  /*a000*/  @!P4 LEA.HI.X R13, R2, R5.reuse, R201, 0x1, P2 ;  /* 0x00000005020dc211 */ /* 0x084fe400010f0cc9 */
[----:B------:R-:W-:-:S03]  /*a010*/  @!P5 LEA.HI.X R5, R16, R5, R200, 0x1, P3 ;  /* 0x000000051005d211 */ /* 0x000fc600018f0cc8 */
[----:B------:R3:W-:Y:S04]  /*a020*/  @!P4 ST.E.128 desc[UR36][R12.64], RZ ;  /* 0x000000ff0c00c985 */ /* 0x0007e8000c101d24 */
[----:B------:R3:W-:Y:S02]  /*a030*/  @!P5 ST.E.128 desc[UR36][R4.64], RZ ;  /* 0x000000ff0400d985 */ /* 0x0007e4000c101d24 */
.L_x_228:
[----:B------:R-:W-:Y:S05]  /*a040*/  BSYNC B1 ;  /* 0x0000000000017941 */ /* 0x000fea0003800000 */
.L_x_227:
[----:B--23--:R2:W3:Y:S01]  /*a050*/  SHFL.IDX PT, R5, R3, 0x1, 0x181f ;  /* 0x00381f0003057f89 */ /* 0x00c4e200000e0000 */
[----:B------:R-:W-:Y:S03]  /*a060*/  BSSY B1, `(.L_x_229) ;  /* 0x000000c000017945 */ /* 0x000fe60003800000 */
[----:B-1----:R2:W1:Y:S01]  /*a070*/  SHFL.IDX PT, R7, R6, 0x1, 0x181f ;  /* 0x00381f0006077f89 */ /* 0x00246200000e0000 */
[----:B------:R-:W-:Y:S05]  /*a080*/  @P1 BRA `(.L_x_230) ;  /* 0x0000000000241947 */ /* 0x000fea0003800000 */
[----:B------:R-:W-:Y:S02]  /*a090*/  ULDC UR4, c[0x0][0xac8] ;  /* 0x0002b20000047ab9 */ /* 0x000fe40000000800 */
[----:B------:R-:W-:Y:S02]  /*a0a0*/  ISETP.GE.AND P3, PT, R2, UR4, PT ;  /* 0x0000000402007c0c */ /* 0x000fe4000bf66270 */
[----:B------:R-:W-:-:S11]  /*a0b0*/  ISETP.GE.AND P4, PT, R16, UR4, PT ;  /* 0x0000000410007c0c */ /* 0x000fd6000bf86270 */
[-C--:B-1----:R-:W-:Y:S02]  /*a0c0*/  @!P3 LEA R12, P1, R2, R7.reuse, 0x1 ;  /* 0x00000007020cb211 */ /* 0x082fe400078208ff */
[----:B------:R-:W-:Y:S02]  /*a0d0*/  @!P4 LEA R4, P2, R16, R7, 0x1 ;  /* 0x000000071004c211 */ /* 0x000fe400078408ff */
[-C--:B---3--:R-:W-:Y:S02]  /*a0e0*/  @!P3 LEA.HI.X R13, R2, R5.reuse, R201, 0x1, P1 ;  /* 0x00000005020db211 */ /* 0x088fe400008f0cc9 */
[----:B------:R-:W-:-:S03]  /*a0f0*/  @!P4 LEA.HI.X R5, R16, R5, R200, 0x1, P2 ;  /* 0x000000051005c211 */ /* 0x000fc600010f0cc8 */
[----:B------:R4:W-:Y:S04]  /*a100*/  @!P3 ST.E.128 desc[UR36][R12.64], RZ ;  /* 0x000000ff0c00b985 */ /* 0x0009e8000c101d24 */
[----:B------:R4:W-:Y:S02]  /*a110*/  @!P4 ST.E.128 desc[UR36][R4.64], RZ ;  /* 0x000000ff0400c985 */ /* 0x0009e4000c101d24 */
.L_x_230:
[----:B------:R-:W-:Y:S05]  /*a120*/  BSYNC B1 ;  /* 0x0000000000017941 */ /* 0x000fea0003800000 */
.L_x_229:
[----:B---34-:R3:W4:Y:S01]  /*a130*/  SHFL.IDX PT, R5, R3, 0x2, 0x181f ;  /* 0x00581f0003057f89 */ /* 0x01872200000e0000 */
        /* <DEDUP_REMOVED lines=8> */
[-C--:B----4-:R-:W-:Y:S02]  /*a1c0*/  @!P2 LEA.HI.X R13, R2, R5.reuse, R201, 0x1, P0 ;  /* 0x00000005020da211 */ /* 0x090fe400000f0cc9 */
[----:B------:R-:W-:-:S03]  /*a1d0*/  @!P3 LEA.HI.X R5, R16, R5, R200, 0x1, P1 ;  /* 0x000000051005b211 */ /* 0x000fc600008f0cc8 */
[----:B------:R1:W-:Y:S04]  /*a1e0*/  @!P2 ST.E.128 desc[UR36][R12.64], RZ ;  /* 0x000000ff0c00a985 */ /* 0x0003e8000c101d24 */
[----:B------:R1:W-:Y:S02]  /*a1f0*/  @!P3 ST.E.128 desc[UR36][R4.64], RZ ;  /* 0x000000ff0400b985 */ /* 0x0003e4000c101d24 */
.L_x_232:
[----:B------:R-:W-:Y:S05]  /*a200*/  BSYNC B1 ;  /* 0x0000000000017941 */ /* 0x000fea0003800000 */
.L_x_231:
[----:B------:R-:W-:Y:S01]  /*a210*/  VIADD R0, R8, 0x60 ;  /* 0x0000006008007836 */ /* 0x000fe20000000000 */
[----:B0-23--:R-:W0:Y:S04]  /*a220*/  SHFL.IDX PT, R3, R3, 0x3, 0x181f ;  /* 0x00781f0003037f89 */ /* 0x00de2800000e0000 */
[----:B------:R-:W-:Y:S01]  /*a230*/  ISETP.GE.AND P0, PT, R0, R11, PT ;  /* 0x0000000b0000720c */ /* 0x000fe20003f06270 */
[----:B-1--4-:R1:W2:-:S12]  /*a240*/  SHFL.IDX PT, R5, R6, 0x3, 0x181f ;  /* 0x00781f0006057f89 */ /* 0x01229800000e0000 */
[----:B-1----:R-:W-:Y:S05]  /*a250*/  @P0 BRA `(.L_x_221) ;  /* 0x0000000000240947 */ /* 0x002fea0003800000 */
[----:B------:R-:W-:Y:S02]  /*a260*/  ULDC UR4, c[0x0][0xac8] ;  /* 0x0002b20000047ab9 */ /* 0x000fe40000000800 */
[----:B------:R-:W-:Y:S02]  /*a270*/  ISETP.GE.AND P2, PT, R2, UR4, PT ;  /* 0x0000000402007c0c */ /* 0x000fe4000bf46270 */
[----:B------:R-:W-:-:S11]  /*a280*/  ISETP.GE.AND P3, PT, R16, UR4, PT ;  /* 0x0000000410007c0c */ /* 0x000fd6000bf66270 */
[-C--:B--2---:R-:W-:Y:S02]  /*a290*/  @!P2 LEA R6, P0, R2, R5.reuse, 0x1 ;  /* 0x000000050206a211 */ /* 0x084fe400078008ff */
[----:B------:R-:W-:Y:S02]  /*a2a0*/  @!P3 LEA R4, P1, R16, R5, 0x1 ;  /* 0x000000051004b211 */ /* 0x000fe400078208ff */
[-C--:B0-----:R-:W-:Y:S02]  /*a2b0*/  @!P2 LEA.HI.X R7, R2, R3.reuse, R201, 0x1, P0 ;  /* 0x000000030207a211 */ /* 0x081fe400000f0cc9 */
[----:B------:R-:W-:-:S03]  /*a2c0*/  @!P3 LEA.HI.X R5, R16, R3, R200, 0x1, P1 ;  /* 0x000000031005b211 */ /* 0x000fc600008f0cc8 */
[----:B------:R0:W-:Y:S04]  /*a2d0*/  @!P2 ST.E.128 desc[UR36][R6.64], RZ ;  /* 0x000000ff0600a985 */ /* 0x0001e8000c101d24 */
[----:B------:R0:W-:Y:S02]  /*a2e0*/  @!P3 ST.E.128 desc[UR36][R4.64], RZ ;  /* 0x000000ff0400b985 */ /* 0x0001e4000c101d24 */
.L_x_221:
[----:B------:R-:W-:Y:S05]  /*a2f0*/  BSYNC B0 ;  /* 0x0000000000007941 */ /* 0x000fea0003800000 */
.L_x_211:
[----:B------:R-:W-:Y:S02]  /*a300*/  ULDC UR4, c[0x0][0xc3c] ;  /* 0x00030f0000047ab9 */ /* 0x000fe40000000800 */
[----:B------:R-:W-:-:S13]  /*a310*/  ISETP.GE.AND P0, PT, R27, UR4, PT ;  /* 0x000000041b007c0c */ /* 0x000fda000bf06270 */
[----:B------:R-:W-:Y:S05]  /*a320*/  @!P0 BRA `(.L_x_233) ;  /* 0xffffff6c00088947 */ /* 0x000fea000383ffff */
[----:B------:R-:W-:Y:S05]  /*a330*/  EXIT ;  /* 0x000000000000794d */ /* 0x000fea0003800000 */
.L_x_182:
[----:B------:R-:W-:-:S08]  /*a340*/  NOP ;  /* 0x0000000000007918 */ /* 0x000fd00000000000 */
[----:B0-----:R-:W0:-:S00]  /*a350*/  USETMAXREG.DEALLOC.CTAPOOL 0x28 ;  /* 0x00000028000079c8 */ /* 0x001e0000080e0500 */
[----:B0-----:R-:W-:Y:S02]  /*a360*/  LOP3.LUT R0, R0, 0x3, RZ, 0xc0, !PT ;  /* 0x0000000300007812 */ /* 0x001fe400078ec0ff */
[----:B------:R-:W-:-:S04]  /*a370*/  LOP3.LUT R23, R23, 0xffffff7f, RZ, 0xc0, !PT ;  /* 0xffffff7f17177812 */ /* 0x000fc800078ec0ff */
[----:B------:R-:W0:Y:S02]  /*a380*/  SHFL.IDX PT, R0, R0, RZ, 0x1f ;  /* 0x00001fff00007589 */ /* 0x000e2400000e0000 */
[----:B0-----:R-:W-:Y:S01]  /*a390*/  ISETP.NE.AND P0, PT, R0, RZ, PT ;  /* 0x000000ff0000720c */ /* 0x001fe20003f05270 */
[----:B------:R-:W-:-:S12]  /*a3a0*/  IMAD.MOV.U32 R0, RZ, RZ, RZ ;  /* 0x000000ffff007224 */ /* 0x000fd800078e00ff */
[----:B------:R-:W-:Y:S01]  /*a3b0*/  @P0 LOP3.LUT R23, R23, 0x80, RZ, 0xfc, !PT ;  /* 0x0000008017170812 */ /* 0x000fe200078efcff */
[----:B------:R-:W-:Y:S06]  /*a3c0*/  @!P0 BRA `(.L_x_234) ;  /* 0x00000000001c8947 */ /* 0x000fec0003800000 */
[----:B------:R-:W0:Y:S08]  /*a3d0*/  S2UR UR5, SR_CgaCtaId ;  /* 0x00000000000579c3 */ /* 0x000e300000008800 */
[----:B------:R-:W-:Y:S06]  /*a3e0*/  BAR.SYNC.DEFER_BLOCKING 0x5, 0x180 ;  /* 0x0146000000007b1d */ /* 0x000fec0000010000 */
[----:B------:R-:W-:-:S02]  /*a3f0*/  UMOV UR4, 0x400 ;  /* 0x0000040000047882 */ /* 0x000fc40000000000 */
[----:B0-----:R-:W-:-:S09]  /*a400*/  ULEA UR4, UR5, UR4, 0x18 ;  /* 0x0000000405047291 */ /* 0x001fd2000f8ec03f */
[----:B------:R-:W0:Y:S01]  /*a410*/  LDS.128 R16, [UR4+0x2a8d0] ;  /* 0x02a8d004ff107984 */ /* 0x000e220008000c00 */
[----:B------:R-:W-:Y:S06]  /*a420*/  BAR.ARV 0x4, 0x180 ;  /* 0x0106000000007b1d */ /* 0x000fec0000002000 */
[----:B------:R-:W-:Y:S05]  /*a430*/  BRA `(.L_x_235) ;  /* 0x0000000800947947 */ /* 0x000fea0003800000 */
.L_x_234:
[----:B------:R-:W0:Y:S01]  /*a440*/  S2R R2, SR_TID.X ;  /* 0x0000000000027919 */ /* 0x000e220000002100 */
[----:B------:R-:W-:Y:S01]  /*a450*/  ULDC UR4, c[0x0][0xc3c] ;  /* 0x00030f0000047ab9 */ /* 0x000fe20000000800 */
[----:B------:R-:W-:Y:S01]  /*a460*/  IMAD.MOV.U32 R9, RZ, RZ, RZ ;  /* 0x000000ffff097224 */ /* 0x000fe200078e00ff */
[----:B------:R-:W1:Y:S01]  /*a470*/  S2UR UR6, SR_CTAID.X ;  /* 0x00000000000679c3 */ /* 0x000e620000002500 */
[----:B------:R-:W-:Y:S01]  /*a480*/  ULDC UR5, c[0x0][0xc38] ;  /* 0x00030e0000057ab9 */ /* 0x000fe20000000800 */
[----:B0-----:R-:W-:-:S04]  /*a490*/  LOP3.LUT R7, R2, 0x1f, RZ, 0xc0, !PT ;  /* 0x0000001f02077812 */ /* 0x001fc800078ec0ff */
[----:B------:R-:W-:-:S04]  /*a4a0*/  ISETP.NE.AND P0, PT, R7, 0x1f, PT ;  /* 0x0000001f0700780c */ /* 0x000fc80003f05270 */
[----:B------:R-:W-:-:S13]  /*a4b0*/  ISETP.GE.OR P1, PT, R7, UR4, !P0 ;  /* 0x0000000407007c0c */ /* 0x000fda000c726670 */
[----:B------:R-:W0:Y:S08]  /*a4c0*/  @!P1 LDC.64 R4, c[0x0][0xc80] ;  /* 0x00032000ff049b82 */ /* 0x000e300000000a00 */
[----:B------:R-:W2:Y:S01]  /*a4d0*/  @!P1 LDC.64 R2, c[0x0][0xc78] ;  /* 0x00031e00ff029b82 */ /* 0x000ea20000000a00 */
[----:B0-----:R-:W-:-:S05]  /*a4e0*/  @!P1 IMAD.WIDE.U32 R4, R7, 0x4, R4 ;  /* 0x0000000407049825 */ /* 0x001fca00078e0004 */
[----:B------:R-:W3:Y:S01]  /*a4f0*/  @!P1 LDG.E R0, desc[UR36][R4.64] ;  /* 0x0000002404009981 */ /* 0x000ee2000c1e1900 */
[----:B--2---:R-:W-:-:S05]  /*a500*/  @!P1 IMAD.WIDE.U32 R2, R7, 0x4, R2 ;  /* 0x0000000407029825 */ /* 0x004fca00078e0002 */
[----:B------:R-:W3:Y:S01]  /*a510*/  @!P1 LDG.E R9, desc[UR36][R2.64] ;  /* 0x0000002402099981 */ /* 0x000ee2000c1e1900 */
[C---:B------:R-:W-:Y:S02]  /*a520*/  ISETP.NE.AND P1, PT, R7.reuse, RZ, PT ;  /* 0x000000ff0700720c */ /* 0x040fe40003f25270 */
[C---:B------:R-:W-:Y:S02]  /*a530*/  ISETP.GE.U32.AND P2, PT, R7.reuse, 0x2, PT ;  /* 0x000000020700780c */ /* 0x040fe40003f46070 */
[C---:B------:R-:W-:Y:S02]  /*a540*/  ISETP.GE.U32.AND P3, PT, R7.reuse, 0x4, PT ;  /* 0x000000040700780c */ /* 0x040fe40003f66070 */
[C---:B------:R-:W-:Y:S02]  /*a550*/  ISETP.GE.U32.AND P4, PT, R7.reuse, 0x8, PT ;  /* 0x000000080700780c */ /* 0x040fe40003f86070 */
[----:B------:R-:W-:Y:S01]  /*a560*/  ISETP.GE.U32.AND P5, PT, R7, 0x10, PT ;  /* 0x000000100700780c */ /* 0x000fe20003fa6070 */
[----:B------:R-:W-:Y:S01]  /*a570*/  UMOV UR4, URZ ;  /* 0x0000003f00047c82 */ /* 0x000fe20008000000 */
[----:B---3--:R-:W-:-:S05]  /*a580*/  IMAD R6, R0, R9, RZ ;  /* 0x0000000900067224 */ /* 0x008fca00078e02ff */
[----:B------:R-:W0:Y:S02]  /*a590*/  SHFL.UP PT, R8, R6, 0x1, RZ ;  /* 0x0420000006087989 */ /* 0x000e2400000e00ff */
[----:B0-----:R-:W-:-:S05]  /*a5a0*/  SEL R11, R8, RZ, P1 ;  /* 0x000000ff080b7207 */ /* 0x001fca0000800000 */
[----:B------:R-:W-:-:S05]  /*a5b0*/  IMAD.IADD R11, R6, 0x1, R11 ;  /* 0x00000001060b7824 */ /* 0x000fca00078e020b */
[----:B------:R-:W0:Y:S02]  /*a5c0*/  SHFL.UP PT, R8, R11, 0x2, RZ ;  /* 0x044000000b087989 */ /* 0x000e2400000e00ff */
[----:B0-----:R-:W-:-:S05]  /*a5d0*/  SEL R8, R8, RZ, P2 ;  /* 0x000000ff08087207 */ /* 0x001fca0001000000 */
[----:B------:R-:W-:-:S05]  /*a5e0*/  IMAD.IADD R8, R11, 0x1, R8 ;  /* 0x000000010b087824 */ /* 0x000fca00078e0208 */
[----:B------:R-:W0:Y:S02]  /*a5f0*/  SHFL.UP PT, R4, R8, 0x4, RZ ;  /* 0x0480000008047989 */ /* 0x000e2400000e00ff */
[----:B0-----:R-:W-:-:S04]  /*a600*/  SEL R3, R4, RZ, P3 ;  /* 0x000000ff04037207 */ /* 0x001fc80001800000 */
[----:B------:R-:W-:-:S05]  /*a610*/  IADD3 R3, R8, R3, RZ ;  /* 0x0000000308037210 */ /* 0x000fca0007ffe0ff */
[----:B------:R-:W0:Y:S02]  /*a620*/  SHFL.UP PT, R2, R3, 0x8, RZ ;  /* 0x0500000003027989 */ /* 0x000e2400000e00ff */
[----:B0-----:R-:W-:-:S05]  /*a630*/  SEL R2, R2, RZ, P4 ;  /* 0x000000ff02027207 */ /* 0x001fca0002000000 */
[----:B------:R-:W-:-:S05]  /*a640*/  IMAD.IADD R2, R3, 0x1, R2 ;  /* 0x0000000103027824 */ /* 0x000fca00078e0202 */
[----:B------:R-:W0:Y:S02]  /*a650*/  SHFL.UP PT, R4, R2, 0x10, RZ ;  /* 0x0600000002047989 */ /* 0x000e2400000e00ff */
[----:B0-----:R-:W-:-:S05]  /*a660*/  SEL R5, R4, RZ, P5 ;  /* 0x000000ff04057207 */ /* 0x001fca0002800000 */
[----:B------:R-:W-:-:S05]  /*a670*/  IMAD.IADD R5, R2, 0x1, R5 ;  /* 0x0000000102057824 */ /* 0x000fca00078e0205 */
[----:B------:R-:W0:Y:S02]  /*a680*/  SHFL.IDX PT, R6, R5, 0x1f, 0x1f ;  /* 0x03e01f0005067f89 */ /* 0x000e2400000e0000 */
[----:B0-----:R-:W-:-:S05]  /*a690*/  IMAD R6, R6, UR5, RZ ;  /* 0x0000000506067c24 */ /* 0x001fca000f8e02ff */
[----:B-1----:R-:W-:Y:S01]  /*a6a0*/  ISETP.GT.AND P6, PT, R6, UR6, PT ;  /* 0x0000000606007c0c */ /* 0x002fe2000bfc4270 */
[----:B------:R-:W-:-:S12]  /*a6b0*/  IMAD.MOV.U32 R3, RZ, RZ, R6 ;  /* 0x000000ffff037224 */ /* 0x000fd800078e0006 */
[----:B------:R-:W-:Y:S05]  /*a6c0*/  @P6 BRA `(.L_x_236) ;  /* 0x0000000000986947 */ /* 0x000fea0003800000 */
[----:B------:R-:W-:Y:S01]  /*a6d0*/  IMAD.MOV.U32 R6, RZ, RZ, R3 ;  /* 0x000000ffff067224 */ /* 0x000fe200078e0003 */
[----:B------:R-:W-:Y:S01]  /*a6e0*/  UMOV UR4, URZ ;  /* 0x0000003f00047c82 */ /* 0x000fe20008000000 */
[----:B------:R-:W-:-:S05]  /*a6f0*/  ULDC UR5, c[0x0][0xc38] ;  /* 0x00030e0000057ab9 */ /* 0x000fca0000000800 */
.L_x_238:
[----:B------:R-:W0:Y:S01]  /*a700*/  LDC R0, c[0x0][0xc3c] ;  /* 0x00030f00ff007b82 */ /* 0x000e220000000800 */
[----:B------:R-:W-:-:S06]  /*a710*/  UIADD3 UR4, UR4, 0x1f, URZ ;  /* 0x0000001f04047890 */ /* 0x000fcc000fffe03f */
[----:B0-----:R-:W-:-:S13]  /*a720*/  ISETP.LE.AND P6, PT, R0, UR4, PT ;  /* 0x0000000400007c0c */ /* 0x001fda000bfc3270 */
[----:B------:R-:W-:Y:S05]  /*a730*/  @P6 BRA `(.L_x_237) ;  /* 0x0000000400a86947 */ /* 0x000fea0003800000 */
[----:B------:R-:W-:-:S05]  /*a740*/  VIADD R9, R7, UR4 ;  /* 0x0000000407097c36 */ /* 0x000fca0008000000 */
[----:B------:R-:W-:Y:S01]  /*a750*/  ISETP.GE.OR P6, PT, R9, R0, !P0 ;  /* 0x000000000900720c */ /* 0x000fe200047c6670 */
[----:B------:R-:W-:-:S12]  /*a760*/  IMAD.MOV.U32 R0, RZ, RZ, RZ ;  /* 0x000000ffff007224 */ /* 0x000fd800078e00ff */
[----:B------:R-:W0:Y:S08]  /*a770*/  @!P6 LDC.64 R4, c[0x0][0xc80] ;  /* 0x00032000ff04eb82 */ /* 0x000e300000000a00 */
[----:B------:R-:W1:Y:S01]  /*a780*/  @!P6 LDC.64 R2, c[0x0][0xc78] ;  /* 0x00031e00ff02eb82 */ /* 0x000e620000000a00 */
[----:B0-----:R-:W-:-:S05]  /*a790*/  @!P6 IMAD.WIDE R4, R9, 0x4, R4 ;  /* 0x000000040904e825 */ /* 0x001fca00078e0204 */
[----:B------:R-:W2:Y:S01]  /*a7a0*/  @!P6 LDG.E R0, desc[UR36][R4.64] ;  /* 0x000000240400e981 */ /* 0x000ea2000c1e1900 */
[----:B-1----:R-:W-:Y:S01]  /*a7b0*/  @!P6 IMAD.WIDE R2, R9, 0x4, R2 ;  /* 0x000000040902e825 */ /* 0x002fe200078e0202 */
[----:B------:R-:W-:-:S06]  /*a7c0*/  MOV R9, RZ ;  /* 0x000000ff00097202 */ /* 0x000fcc0000000f00 */
[----:B------:R-:W2:Y:S02]  /*a7d0*/  @!P6 LDG.E R9, desc[UR36][R2.64] ;  /* 0x000000240209e981 */ /* 0x000ea4000c1e1900 */
[----:B--2---:R-:W-:-:S05]  /*a7e0*/  IMAD R13, R0, R9, RZ ;  /* 0x00000009000d7224 */ /* 0x004fca00078e02ff */
[----:B------:R-:W0:Y:S02]  /*a7f0*/  SHFL.UP PT, R8, R13, 0x1, RZ ;  /* 0x042000000d087989 */ /* 0x000e2400000e00ff */
[----:B0-----:R-:W-:-:S05]  /*a800*/  SEL R8, R8, RZ, P1 ;  /* 0x000000ff08087207 */ /* 0x001fca0000800000 */
[----:B------:R-:W-:-:S05]  /*a810*/  IMAD.IADD R8, R13, 0x1, R8 ;  /* 0x000000010d087824 */ /* 0x000fca00078e0208 */
        /* <DEDUP_REMOVED lines=12> */
[----:B------:R-:W0:Y:S02]  /*a8e0*/  SHFL.IDX PT, R2, R5, 0x1f, 0x1f ;  /* 0x03e01f0005027f89 */ /* 0x000e2400000e0000 */
[----:B0-----:R-:W-:-:S04]  /*a8f0*/  IMAD R3, R2, UR5, RZ ;  /* 0x0000000502037c24 */ /* 0x001fc8000f8e02ff */
[----:B------:R-:W-:-:S05]  /*a900*/  IMAD.IADD R6, R3, 0x1, R6 ;  /* 0x0000000103067824 */ /* 0x000fca00078e0206 */
[----:B------:R-:W-:-:S13]  /*a910*/  ISETP.GT.AND P6, PT, R6, UR6, PT ;  /* 0x0000000606007c0c */ /* 0x000fda000bfc4270 */
[----:B------:R-:W-:Y:S05]  /*a920*/  @!P6 BRA `(.L_x_238) ;  /* 0xfffffffc0074e947 */ /* 0x000fea000383ffff */
.L_x_236:
[----:B------:R-:W-:Y:S01]  /*a930*/  IADD3 R10, -R3, R6, RZ ;  /* 0x00000006030a7210 */ /* 0x000fe20007ffe1ff */
[----:B------:R-:W-:-:S04]  /*a940*/  IMAD.MOV.U32 R16, RZ, RZ, RZ ;  /* 0x000000ffff107224 */ /* 0x000fc800078e00ff */
[----:B------:R-:W-:-:S05]  /*a950*/  IMAD R2, R5, UR5, R10 ;  /* 0x0000000505027c24 */ /* 0x000fca000f8e020a */
[----:B------:R-:W-:-:S13]  /*a960*/  ISETP.GT.AND P0, PT, R2, UR6, PT ;  /* 0x0000000602007c0c */ /* 0x000fda000bf04270 */
[----:B------:R-:W-:-:S04]  /*a970*/  VOTE.ANY R6, PT, !P0 ;  /* 0x0000000000067806 */ /* 0x000fc800040e0100 */
[----:B------:R-:W0:Y:S01]  /*a980*/  POPC R19, R6 ;  /* 0x0000000600137309 */ /* 0x000e220000000000 */
[----:B------:R-:W-:Y:S01]  /*a990*/  ISETP.NE.AND P0, PT, R6, RZ, PT ;  /* 0x000000ff0600720c */ /* 0x000fe20003f05270 */
[----:B0-----:R-:W0:Y:S04]  /*a9a0*/  SHFL.IDX PT, R0, R0, R19, 0x1f ;  /* 0x00001f1300007589 */ /* 0x001e2800000e0000 */
[----:B------:R1:W2:Y:S01]  /*a9b0*/  SHFL.IDX PT, R9, R9, R19, 0x1f ;  /* 0x00001f1309097589 */ /* 0x0002a200000e0000 */
[----:B0-----:R-:W-:-:S04]  /*a9c0*/  IABS R4, R0 ;  /* 0x0000000000047213 */ /* 0x001fc80000000000 */
[----:B------:R-:W0:Y:S08]  /*a9d0*/  I2F.RP R8, R4 ;  /* 0x0000000400087306 */ /* 0x000e300000209400 */
[----:B0-----:R-:W0:Y:S02]  /*a9e0*/  MUFU.RCP R8, R8 ;  /* 0x0000000800087308 */ /* 0x001e240000001000 */
[----:B0-----:R-:W-:-:S06]  /*a9f0*/  VIADD R2, R8, 0xffffffe ;  /* 0x0ffffffe08027836 */ /* 0x001fcc0000000000 */
[----:B------:R-:W0:Y:S02]  /*aa00*/  F2I.FTZ.U32.TRUNC.NTZ R3, R2 ;  /* 0x0000000200037305 */ /* 0x000e24000021f000 */
[----:B0-----:R-:W-:Y:S01]  /*aa10*/  IMAD.MOV R11, RZ, RZ, -R3 ;  /* 0x000000ffff0b7224 */ /* 0x001fe200078e0a03 */
[----:B-12---:R-:W-:Y:S06]  /*aa20*/  @!P0 BRA `(.L_x_239) ;  /* 0x0000000000088947 */ /* 0x006fec0003800000 */
[----:B------:R-:W-:-:S06]  /*aa30*/  VIADD R16, R19, 0xffffffff ;  /* 0xffffffff13107836 */ /* 0x000fcc0000000000 */
[----:B------:R0:W1:Y:S02]  /*aa40*/  SHFL.IDX PT, R16, R5, R16, 0x1f ;  /* 0x00001f1005107589 */ /* 0x00006400000e0000 */
.L_x_239:
[----:B-1----:R-:W-:Y:S01]  /*aa50*/  IMAD R16, R16, UR5, R10 ;  /* 0x0000000510107c24 */ /* 0x002fe2000f8e020a */
[----:B0-----:R-:W-:Y:S01]  /*aa60*/  IABS R5, R9 ;  /* 0x0000000900057213 */ /* 0x001fe20000000000 */
[----:B------:R-:W-:Y:S01]  /*aa70*/  IMAD R11, R11, R4, RZ ;  /* 0x000000040b0b7224 */ /* 0x000fe200078e02ff */
[----:B------:R-:W-:Y:S01]  /*aa80*/  IABS R10, R0 ;  /* 0x00000000000a7213 */ /* 0x000fe20000000000 */
[----:B------:R-:W-:Y:S01]  /*aa90*/  IMAD.MOV.U32 R2, RZ, RZ, RZ ;  /* 0x000000ffff027224 */ /* 0x000fe200078e00ff */
[----:B------:R-:W-:Y:S01]  /*aaa0*/  IADD3 R17, -R16, UR6, RZ ;  /* 0x0000000610117c10 */ /* 0x000fe2000fffe1ff */
[----:B------:R-:W0:Y:S01]  /*aab0*/  I2F.RP R6, R5 ;  /* 0x0000000500067306 */ /* 0x000e220000209400 */
[----:B------:R-:W-:Y:S02]  /*aac0*/  VIADD R19, R19, UR4 ;  /* 0x0000000413137c36 */ /* 0x000fe40008000000 */
[----:B------:R-:W-:Y:S01]  /*aad0*/  IABS R8, R17 ;  /* 0x0000001100087213 */ /* 0x000fe20000000000 */
[----:B------:R-:W-:-:S03]  /*aae0*/  IMAD.HI.U32 R2, R3, R11, R2 ;  /* 0x0000000b03027227 */ /* 0x000fc600078e0002 */
[----:B------:R-:W-:Y:S01]  /*aaf0*/  MOV R3, R8 ;  /* 0x0000000800037202 */ /* 0x000fe20000000f00 */
[----:B------:R-:W-:-:S04]  /*ab00*/  IMAD.MOV R10, RZ, RZ, -R10 ;  /* 0x000000ffff0a7224 */ /* 0x000fc800078e0a0a */
[----:B------:R-:W-:Y:S02]  /*ab10*/  IMAD.MOV.U32 R8, RZ, RZ, R10 ;  /* 0x000000ffff087224 */ /* 0x000fe400078e000a */
[----:B------:R-:W-:Y:S01]  /*ab20*/  IMAD.HI.U32 R2, R2, R3, RZ ;  /* 0x0000000302027227 */ /* 0x000fe200078e00ff */
[----:B0-----:R-:W0:Y:S03]  /*ab30*/  MUFU.RCP R6, R6 ;  /* 0x0000000600067308 */ /* 0x001e260000001000 */
[----:B------:R-:W-:-:S05]  /*ab40*/  IMAD R3, R2, R8, R3 ;  /* 0x0000000802037224 */ /* 0x000fca00078e0203 */
[----:B------:R-:W-:Y:S01]  /*ab50*/  ISETP.GT.U32.AND P1, PT, R4, R3, PT ;  /* 0x000000030400720c */ /* 0x000fe20003f24070 */
[----:B0-----:R-:W-:-:S12]  /*ab60*/  VIADD R8, R6, 0xffffffe ;  /* 0x0ffffffe06087836 */ /* 0x001fd80000000000 */
[----:B------:R-:W-:Y:S02]  /*ab70*/  @!P1 IMAD.IADD R3, R3, 0x1, -R4 ;  /* 0x0000000103039824 */ /* 0x000fe400078e0a04 */
[----:B------:R-:W-:Y:S01]  /*ab80*/  @!P1 VIADD R2, R2, 0x1 ;  /* 0x0000000102029836 */ /* 0x000fe20000000000 */
[----:B------:R-:W-:Y:S02]  /*ab90*/  ISETP.NE.AND P1, PT, R0, RZ, PT ;  /* 0x000000ff0000720c */ /* 0x000fe40003f25270 */
[----:B------:R-:W-:Y:S02]  /*aba0*/  ISETP.GE.U32.AND P0, PT, R3, R4, PT ;  /* 0x000000040300720c */ /* 0x000fe40003f06070 */
[----:B------:R0:W1:Y:S01]  /*abb0*/  F2I.FTZ.U32.TRUNC.NTZ R3, R8 ;  /* 0x0000000800037305 */ /* 0x000062000021f000 */
[----:B------:R-:W-:-:S04]  /*abc0*/  LOP3.LUT R4, R17, R0, RZ, 0x3c, !PT ;  /* 0x0000000011047212 */ /* 0x000fc800078e3cff */
[----:B------:R-:W-:Y:S02]  /*abd0*/  ISETP.GE.AND P2, PT, R4, RZ, PT ;  /* 0x000000ff0400720c */ /* 0x000fe40003f46270 */
[----:B0-----:R-:W-:-:S04]  /*abe0*/  IABS R8, R9 ;  /* 0x0000000900087213 */ /* 0x001fc80000000000 */
[----:B------:R-:W-:Y:S02]  /*abf0*/  @P0 VIADD R2, R2, 0x1 ;  /* 0x0000000102020836 */ /* 0x000fe40000000000 */
[----:B------:R-:W-:Y:S02]  /*ac00*/  IMAD.MOV R8, RZ, RZ, -R8 ;  /* 0x000000ffff087224 */ /* 0x000fe400078e0a08 */
[----:B------:R-:W-:Y:S01]  /*ac10*/  IMAD.MOV.U32 R6, RZ, RZ, R2 ;  /* 0x000000ffff067224 */ /* 0x000fe200078e0002 */
[----:B-1----:R-:W-:-:S03]  /*ac20*/  IADD3 R2, RZ, -R3, RZ ;  /* 0x80000003ff027210 */ /* 0x002fc60007ffe0ff */
[----:B------:R-:W-:Y:S01]  /*ac30*/  @!P2 IMAD.MOV R6, RZ, RZ, -R6 ;  /* 0x000000ffff06a224 */ /* 0x000fe200078e0a06 */
[----:B------:R-:W-:Y:S01]  /*ac40*/  @!P1 LOP3.LUT R6, RZ, R0, RZ, 0x33, !PT ;  /* 0x00000000ff069212 */ /* 0x000fe200078e33ff */
[----:B------:R-:W-:Y:S02]  /*ac50*/  IMAD R11, R2, R5, RZ ;  /* 0x00000005020b7224 */ /* 0x000fe400078e02ff */
[----:B------:R-:W-:Y:S01]  /*ac60*/  IMAD.MOV.U32 R2, RZ, RZ, RZ ;  /* 0x000000ffff027224 */ /* 0x000fe200078e00ff */
[-C--:B------:R-:W-:Y:S01]  /*ac70*/  IABS R4, R6.reuse ;  /* 0x0000000600047213 */ /* 0x080fe20000000000 */
[----:B------:R-:W-:Y:S02]  /*ac80*/  IMAD R0, R0, R6, RZ ;  /* 0x0000000600007224 */ /* 0x000fe400078e02ff */
[----:B------:R-:W-:-:S04]  /*ac90*/  IMAD.HI.U32 R2, R3, R11, R2 ;  /* 0x0000000b03027227 */ /* 0x000fc800078e0002 */
[----:B------:R-:W-:Y:S02]  /*aca0*/  IMAD.MOV.U32 R3, RZ, RZ, R4 ;  /* 0x000000ffff037224 */ /* 0x000fe400078e0004 */
[----:B------:R-:W-:Y:S02]  /*acb0*/  IMAD.MOV.U32 R4, RZ, RZ, R8 ;  /* 0x000000ffff047224 */ /* 0x000fe400078e0008 */
[----:B------:R-:W-:-:S04]  /*acc0*/  IMAD.HI.U32 R2, R2, R3, RZ ;  /* 0x0000000302027227 */ /* 0x000fc800078e00ff */
[----:B------:R-:W-:Y:S01]  /*acd0*/  IMAD R4, R2, R4, R3 ;  /* 0x0000000402047224 */ /* 0x000fe200078e0203 */
[----:B------:R-:W-:Y:S01]  /*ace0*/  LOP3.LUT R3, R6, R9, RZ, 0x3c, !PT ;  /* 0x0000000906037212 */ /* 0x000fe200078e3cff */
[----:B------:R-:W-:-:S03]  /*acf0*/  IMAD.IADD R17, R17, 0x1, -R0 ;  /* 0x0000000111117824 */ /* 0x000fc600078e0a00 */
[----:B------:R-:W-:Y:S02]  /*ad00*/  ISETP.GT.U32.AND P1, PT, R5, R4, PT ;  /* 0x000000040500720c */ /* 0x000fe40003f24070 */
[----:B------:R-:W-:-:S11]  /*ad10*/  ISETP.GE.AND P2, PT, R3, RZ, PT ;  /* 0x000000ff0300720c */ /* 0x000fd60003f46270 */
[----:B------:R-:W-:Y:S01]  /*ad20*/  @!P1 IMAD.IADD R4, R4, 0x1, -R5 ;  /* 0x0000000104049824 */ /* 0x000fe200078e0a05 */
[----:B------:R-:W-:Y:S02]  /*ad30*/  @!P1 IADD3 R2, R2, 0x1, RZ ;  /* 0x0000000102029810 */ /* 0x000fe40007ffe0ff */
[----:B------:R-:W-:Y:S02]  /*ad40*/  ISETP.NE.AND P1, PT, R9, RZ, PT ;  /* 0x000000ff0900720c */ /* 0x000fe40003f25270 */
[----:B------:R-:W-:-:S13]  /*ad50*/  ISETP.GE.U32.AND P0, PT, R4, R5, PT ;  /* 0x000000050400720c */ /* 0x000fda0003f06070 */
[----:B------:R-:W-:-:S04]  /*ad60*/  @P0 VIADD R2, R2, 0x1 ;  /* 0x0000000102020836 */ /* 0x000fc80000000000 */
[----:B------:R-:W-:Y:S01]  /*ad70*/  @!P2 IMAD.MOV R2, RZ, RZ, -R2 ;  /* 0x000000ffff02a224 */ /* 0x000fe200078e0a02 */
[----:B------:R-:W-:-:S05]  /*ad80*/  @!P1 LOP3.LUT R2, RZ, R9, RZ, 0x33, !PT ;  /* 0x00000009ff029212 */ /* 0x000fca00078e33ff */
[----:B------:R-:W-:-:S04]  /*ad90*/  IMAD.MOV R18, RZ, RZ, -R2 ;  /* 0x000000ffff127224 */ /* 0x000fc800078e0a02 */
[C---:B------:R-:W-:Y:S02]  /*ada0*/  IMAD R18, R9.reuse, R18, R6 ;  /* 0x0000001209127224 */ /* 0x040fe400078e0206 */
[----:B------:R-:W-:-:S05]  /*adb0*/  IMAD R9, R9, 0x1000000, R2 ;  /* 0x0100000009097824 */ /* 0x000fca00078e0202 */
[----:B------:R-:W-:Y:S01]  /*adc0*/  LEA R18, R18, R9, 0x10 ;  /* 0x0000000912127211 */ /* 0x000fe200078e80ff */
[----:B------:R-:W-:Y:S06]  /*add0*/  BRA `(.L_x_240) ;  /* 0x0000000000147947 */ /* 0x000fec0003800000 */
.L_x_237:
[----:B------:R-:W-:Y:S01]  /*ade0*/  ULDC UR4, c[0x0][0xc3c] ;  /* 0x00030f0000047ab9 */ /* 0x000fe20000000800 */
[----:B------:R-:W-:Y:S02]  /*adf0*/  IMAD.MOV.U32 R17, RZ, RZ, RZ ;  /* 0x000000ffff117224 */ /* 0x000fe400078e00ff */
[----:B------:R-:W-:Y:S02]  /*ae00*/  IMAD.U32 R16, RZ, RZ, UR6 ;  /* 0x00000006ff107e24 */ /* 0x000fe4000f8e00ff */
[----:B------:R-:W-:Y:S02]  /*ae10*/  IMAD.MOV.U32 R18, RZ, RZ, RZ ;  /* 0x000000ffff127224 */ /* 0x000fe400078e00ff */
[----:B------:R-:W-:-:S07]  /*ae20*/  IMAD.U32 R19, RZ, RZ, UR4 ;  /* 0x00000004ff137e24 */ /* 0x000fce000f8e00ff */
.L_x_240:
[----:B------:R-:W-:-:S13]  /*ae30*/  ISETP.NE.AND P0, PT, R7, RZ, PT ;  /* 0x000000ff0700720c */ /* 0x000fda0003f05270 */
[----:B------:R-:W0:Y:S01]  /*ae40*/  @!P0 S2R R3, SR_CgaCtaId ;  /* 0x0000000000038919 */ /* 0x000e220000008800 */
[----:B------:R-:W-:-:S04]  /*ae50*/  @!P0 MOV R0, 0x400 ;  /* 0x0000040000008802 */ /* 0x000fc80000000f00 */
[----:B0-----:R-:W-:-:S05]  /*ae60*/  @!P0 LEA R0, R3, R0, 0x18 ;  /* 0x0000000003008211 */ /* 0x001fca00078ec0ff */
[----:B------:R1:W-:Y:S01]  /*ae70*/  @!P0 STS.128 [R0+0x2a8d0], R16 ;  /* 0x02a8d01000008388 */ /* 0x0003e20000000c00 */
[----:B------:R-:W-:Y:S06]  /*ae80*/  BAR.ARV 0x5, 0x180 ;  /* 0x0146000000007b1d */ /* 0x000fec0000002000 */
.L_x_235:
[----:B------:R2:W-:Y:S01]  /*ae90*/  STL [R1+0x18], RZ ;  /* 0x000018ff01007387 */ /* 0x0005e20000100800 */
[----:B------:R-:W-:Y:S01]  /*aea0*/  ULDC UR4, c[0x0][0xc3c] ;  /* 0x00030f0000047ab9 */ /* 0x000fe20000000800 */
[----:B------:R-:W-:Y:S01]  /*aeb0*/  IMAD.MOV.U32 R28, RZ, RZ, 0x1 ;  /* 0x00000001ff1c7424 */ /* 0x000fe200078e00ff */
[----:B0-----:R-:W-:Y:S01]  /*aec0*/  ISETP.GE.AND P0, PT, R19, UR4, PT ;  /* 0x0000000413007c0c */ /* 0x001fe2000bf06270 */
[----:B------:R-:W-:-:S12]  /*aed0*/  IMAD.MOV.U32 R27, RZ, RZ, RZ ;  /* 0x000000ffff1b7224 */ /* 0x000fd800078e00ff */
[----:B--2---:R-:W-:Y:S05]  /*aee0*/  @P0 BRA `(.L_x_241) ;  /* 0x0000004800ac0947 */ /* 0x004fea0003800000 */
[----:B-1----:R-:W2:Y:S01]  /*aef0*/  LDL R0, [R1+0x1c] ;  /* 0x00001c0001007983 */ /* 0x002ea20000100800 */
[----:B------:R-:W0:Y:S01]  /*af00*/  S2UR UR5, SR_CgaCtaId ;  /* 0x00000000000579c3 */ /* 0x000e220000008800 */
[----:B------:R-:W-:Y:S01]  /*af10*/  BSSY B8, `(.L_x_241) ;  /* 0x00004a8000087945 */ /* 0x000fe20003800000 */
[----:B------:R-:W-:Y:S01]  /*af20*/  IMAD.MOV.U32 R28, RZ, RZ, 0x1 ;  /* 0x00000001ff1c7424 */ /* 0x000fe200078e00ff */
[----:B------:R-:W1:Y:S01]  /*af30*/  S2R R5, SR_TID.X ;  /* 0x0000000000057919 */ /* 0x000e620000002100 */
[----:B------:R-:W-:Y:S01]  /*af40*/  IMAD.MOV.U32 R27, RZ, RZ, RZ ;  /* 0x000000ffff1b7224 */ /* 0x000fe200078e00ff */
[----:B------:R-:W-:Y:S01]  /*af50*/  ULDC UR39, c[0x0][0xc] ;  /* 0x0000030000277ab9 */ /* 0x000fe20000000800 */
[----:B------:R3:W-:Y:S01]  /*af60*/  STL [R1+0x18], RZ ;  /* 0x000018ff01007387 */ /* 0x0007e20000100800 */
[----:B-1----:R-:W-:Y:S02]  /*af70*/  LOP3.LUT R4, R5, 0x7f, RZ, 0xc0, !PT ;  /* 0x0000007f05047812 */ /* 0x002fe400078ec0ff */
[----:B--2---:R-:W-:-:S02]  /*af80*/  R2UR UR4, R0 ;  /* 0x00000000000472ca */ /* 0x004fc400000e0000 */
[----:B------:R-:W-:-:S04]  /*af90*/  SHF.L.U32 R0, R5, 0x3, RZ ;  /* 0x0000000305007819 */ /* 0x000fc800000006ff */
[----:B------:R-:W-:-:S04]  /*afa0*/  LOP3.LUT R2, R0, 0x1f8, RZ, 0xc0, !PT ;  /* 0x000001f800027812 */ /* 0x000fc800078ec0ff */
[----:B------:R-:W-:Y:S01]  /*afb0*/  LOP3.LUT R3, R2, 0x38, R5, 0x78, !PT ;  /* 0x0000003802037812 */ /* 0x000fe200078e7805 */
[----:B------:R-:W-:Y:S01]  /*afc0*/  IMAD.SHL.U32 R2, R5, 0x10, RZ ;  /* 0x0000001005027824 */ /* 0x000fe200078e00ff */
[----:B------:R-:W-:Y:S01]  /*afd0*/  SHF.R.U32.HI R5, RZ, 0x3, R4 ;  /* 0x00000003ff057819 */ /* 0x000fe20000011604 */
[----:B------:R-:W-:Y:S01]  /*afe0*/  ULOP3.LUT UR38, UR4, 0x2, URZ, 0xfc, !UPT ;  /* 0x0000000204267892 */ /* 0x000fe2000f8efc3f */
[----:B------:R-:W-:Y:S02]  /*aff0*/  LOP3.LUT R32, R3, 0x200, R0, 0xf8, !PT ;  /* 0x0000020003207812 */ /* 0x000fe400078ef800 */
[----:B------:R-:W-:Y:S01]  /*b000*/  UMOV UR4, 0x400 ;  /* 0x0000040000047882 */ /* 0x000fe20000000000 */
[----:B------:R-:W-:Y:S01]  /*b010*/  LOP3.LUT R4, R0, 0x38, RZ, 0xc0, !PT ;  /* 0x0000003800047812 */ /* 0x000fe200078ec0ff */
[----:B0-----:R-:W-:Y:S01]  /*b020*/  ULEA UR4, UR5, UR4, 0x18 ;  /* 0x0000000405047291 */ /* 0x001fe2000f8ec03f */
[----:B------:R-:W-:Y:S02]  /*b030*/  LOP3.LUT R3, R5, 0x70, R2, 0xf8, !PT ;  /* 0x0000007005037812 */ /* 0x000fe400078ef802 */
[----:B------:R-:W-:-:S02]  /*b040*/  LOP3.LUT R2, R4, 0x40, RZ, 0xfc, !PT ;  /* 0x0000004004027812 */ /* 0x000fc400078efcff */
[----:B------:R-:W-:Y:S01]  /*b050*/  LOP3.LUT R0, R4, 0x80, RZ, 0xfc, !PT ;  /* 0x0000008004007812 */ /* 0x000fe200078efcff */
[----:B------:R-:W-:-:S04]  /*b060*/  IMAD.U32 R22, RZ, RZ, UR4 ;  /* 0x00000004ff167e24 */ /* 0x000fc8000f8e00ff */
[----:B---3--:R-:W-:-:S07]  /*b070*/  IMAD R33, R32, 0x2, R22 ;  /* 0x0000000220217824 */ /* 0x008fce00078e0216 */
.L_x_304:
[----:B0-----:R-:W0:Y:S02]  /*b080*/  LDC.64 R30, c[0x0][0xc88] ;  /* 0x00032200ff1e7b82 */ /* 0x001e240000000a00 */
[----:B0-----:R-:W-:-:S06]  /*b090*/  IMAD.WIDE R30, R19, 0x4, R30 ;  /* 0x00000004131e7825 */ /* 0x001fcc00078e021e */
[----:B--2---:R-:W2:Y:S01]  /*b0a0*/  LDG.E R30, desc[UR36][R30.64] ;  /* 0x000000241e1e7981 */ /* 0x004ea2000c1e1900 */
[----:B------:R-:W-:Y:S05]  /*b0b0*/  YIELD ;  /* 0x0000000000007946 */ /* 0x000fea0003800000 */
[----:B------:R-:W-:Y:S01]  /*b0c0*/  ULDC.64 UR4, c[0x0][0xa28] ;  /* 0x00028a0000047ab9 */ /* 0x000fe20000000a00 */
[----:B------:R-:W-:Y:S01]  /*b0d0*/  IMAD.MOV.U32 R37, RZ, RZ, RZ ;  /* 0x000000ffff257224 */ /* 0x000fe200078e00ff */
[----:B------:R-:W-:Y:S01]  /*b0e0*/  ISETP.NE.U32.AND P0, PT, RZ, UR4, PT ;  /* 0x00000004ff007c0c */ /* 0x000fe2000bf05070 */
[----:B------:R-:W-:-:S03]  /*b0f0*/  ULDC.64 UR6, c[0x0][0xa18] ;  /* 0x0002860000067ab9 */ /* 0x000fc60000000a00 */
[----:B------:R-:W-:Y:S01]  /*b100*/  ISETP.NE.AND.EX P0, PT, RZ, UR5, PT, P0 ;  /* 0x00000005ff007c0c */ /* 0x000fe2000bf05300 */
[----:B------:R-:W-:Y:S01]  /*b110*/  IMAD.MOV.U32 R35, RZ, RZ, RZ ;  /* 0x000000ffff237224 */ /* 0x000fe200078e00ff */
[----:B--2---:R-:W-:-:S11]  /*b120*/  SHF.R.S32.HI R0, RZ, 0x1f, R30 ;  /* 0x0000001fff007819 */ /* 0x004fd6000001141e */
[C---:B------:R-:W-:Y:S02]  /*b130*/  @P0 LEA R2, P1, R30.reuse, UR4, 0x2 ;  /* 0x000000041e020c11 */ /* 0x040fe4000f8210ff */
[C---:B------:R-:W-:Y:S01]  /*b140*/  SHF.L.U32 R24, R30.reuse, 0x2, RZ ;  /* 0x000000021e187819 */ /* 0x040fe200000006ff */
[----:B------:R0:W-:Y:S01]  /*b150*/  STL [R1+0x4], R0 ;  /* 0x0000040001007387 */ /* 0x0001e20000100800 */
[----:B------:R-:W-:Y:S01]  /*b160*/  @P0 LEA.HI.X R3, R30, UR5, R0, 0x2, P1 ;  /* 0x000000051e030c11 */ /* 0x000fe200088f1400 */
[----:B------:R-:W-:-:S04]  /*b170*/  ULDC.64 UR4, c[0x0][0xa00] ;  /* 0x0002800000047ab9 */ /* 0x000fc80000000a00 */
[----:B------:R1:W5:Y:S01]  /*b180*/  @P0 LDG.E R37, desc[UR36][R2.64] ;  /* 0x0000002402250981 */ /* 0x000362000c1e1900 */
[----:B------:R-:W-:Y:S02]  /*b190*/  ISETP.NE.U32.AND P0, PT, RZ, UR4, PT ;  /* 0x00000004ff007c0c */ /* 0x000fe4000bf05070 */
[----:B------:R-:W-:Y:S02]  /*b1a0*/  SHF.L.U64.HI R25, R30, 0x2, R0 ;  /* 0x000000021e197819 */ /* 0x000fe40000010200 */
[----:B------:R-:W-:Y:S02]  /*b1b0*/  ISETP.NE.AND.EX P2, PT, RZ, UR5, PT, P0 ;  /* 0x00000005ff007c0c */ /* 0x000fe4000bf45300 */
[----:B------:R-:W-:Y:S02]  /*b1c0*/  ISETP.NE.U32.AND P0, PT, RZ, UR6, PT ;  /* 0x00000006ff007c0c */ /* 0x000fe4000bf05070 */
[----:B------:R-:W-:Y:S02]  /*b1d0*/  LOP3.LUT R23, R23, 0xffffffbf, RZ, 0xc0, !PT ;  /* 0xffffffbf17177812 */ /* 0x000fe400078ec0ff */
[----:B------:R-:W-:-:S02]  /*b1e0*/  ISETP.NE.AND.EX P0, PT, RZ, UR7, PT, P0 ;  /* 0x00000007ff007c0c */ /* 0x000fc4000bf05300 */
[----:B-1----:R-:W-:-:S04]  /*b1f0*/  IADD3 R2, P1, R24, UR4, RZ ;  /* 0x0000000418027c10 */ /* 0x002fc8000ff3e0ff */
[----:B------:R-:W-:Y:S01]  /*b200*/  IADD3.X R3, R25, UR5, RZ, P1, !PT ;  /* 0x0000000519037c10 */ /* 0x000fe20008ffe4ff */
[----:B------:R-:W-:Y:S01]  /*b210*/  ULDC.64 UR4, c[0x0][0x418] ;  /* 0x0001060000047ab9 */ /* 0x000fe20000000a00 */
[----:B------:R-:W-:-:S03]  /*b220*/  @P2 LOP3.LUT R23, R23, 0x40, RZ, 0xfc, !PT ;  /* 0x0000004017172812 */ /* 0x000fc600078efcff */
[----:B------:R1:W5:Y:S02]  /*b230*/  @P2 LDG.E R35, desc[UR36][R2.64] ;  /* 0x0000002402232981 */ /* 0x000364000c1e1900 */
[----:B------:R-:W-:-:S04]  /*b240*/  @P0 IADD3 R4, P1, R24, UR6, RZ ;  /* 0x0000000618040c10 */ /* 0x000fc8000ff3e0ff */
[----:B------:R-:W-:-:S05]  /*b250*/  @P0 IADD3.X R5, R25, UR7, RZ, P1, !PT ;  /* 0x0000000719050c10 */ /* 0x000fca0008ffe4ff */
[----:B0-----:R-:W2:Y:S01]  /*b260*/  @P0 LDG.E R0, desc[UR36][R4.64] ;  /* 0x0000002404000981 */ /* 0x001ea2000c1e1900 */
[----:B------:R-:W-:-:S03]  /*b270*/  UISETP.NE.U32.AND UP0, UPT, UR4, URZ, UPT ;  /* 0x0000003f0400728c */ /* 0x000fc6000bf05070 */
[----:B------:R-:W-:Y:S01]  /*b280*/  ULDC UR4, c[0x0][0x424] ;  /* 0x0001090000047ab9 */ /* 0x000fe20000000800 */
[----:B------:R-:W-:-:S03]  /*b290*/  UISETP.NE.AND.EX UP0, UPT, UR5, URZ, UPT, UP0 ;  /* 0x0000003f0500728c */ /* 0x000fc6000bf05300 */
[----:B------:R-:W-:Y:S01]  /*b2a0*/  ULDC UR5, c[0x0][0x2f0] ;  /* 0x0000bc0000057ab9 */ /* 0x000fe20000000800 */
[----:B------:R-:W-:-:S04]  /*b2b0*/  USEL UR4, UR4, 0x1, UP0 ;  /* 0x0000000104047887 */ /* 0x000fc80008000000 */
[----:B------:R-:W-:-:S06]  /*b2c0*/  UIMAD UR4, UR4, UR5, URZ ;  /* 0x00000005040472a4 */ /* 0x000fcc000f8e023f */
[----:B------:R-:W-:Y:S01]  /*b2d0*/  IMAD.U32 R34, RZ, RZ, UR4 ;  /* 0x00000004ff227e24 */ /* 0x000fe2000f8e00ff */
[----:B--2---:R1:W-:Y:S01]  /*b2e0*/  @P0 STL [R1+0x10], R0 ;  /* 0x0000100001000387 */ /* 0x0043e20000100800 */
[----:B------:R-:W-:Y:S05]  /*b2f0*/  @P0 BRA `(.L_x_242) ;  /* 0x0000000000200947 */ /* 0x000fea0003800000 */
[----:B------:R-:W-:Y:S02]  /*b300*/  ULDC UR4, c[0x0][0x288] ;  /* 0x0000a20000047ab9 */ /* 0x000fe40000000800 */
[----:B-1----:R-:W-:-:S05]  /*b310*/  IMAD.U32 R0, RZ, RZ, UR4 ;  /* 0x00000004ff007e24 */ /* 0x002fca000f8e00ff */
[----:B------:R0:W-:Y:S01]  /*b320*/  STL [R1+0x10], R0 ;  /* 0x0000100001007387 */ /* 0x0001e20000100800 */
[----:B------:R-:W-:Y:S05]  /*b330*/  @!P2 BRA `(.L_x_242) ;  /* 0x000000000010a947 */ /* 0x000fea0003800000 */
[----:B------:R-:W2:Y:S04]  /*b340*/  LDG.E R5, desc[UR36][R2.64] ;  /* 0x0000002402057981 */ /* 0x000ea8000c1e1900 */
[----:B0-----:R-:W2:Y:S02]  /*b350*/  LDG.E R0, desc[UR36][R2.64+0x4] ;  /* 0x0000042402007981 */ /* 0x001ea4000c1e1900 */
[----:B--2---:R-:W-:-:S05]  /*b360*/  IMAD.IADD R0, R0, 0x1, -R5 ;  /* 0x0000000100007824 */ /* 0x004fca00078e0a05 */
[----:B------:R2:W-:Y:S02]  /*b370*/  STL [R1+0x10], R0 ;  /* 0x0000100001007387 */ /* 0x0005e40000100800 */
.L_x_242:
[----:B------:R-:W-:Y:S01]  /*b380*/  ULDC.64 UR4, c[0x0][0xa20] ;  /* 0x0002880000047ab9 */ /* 0x000fe20000000a00 */
[----:B------:R-:W-:Y:S01]  /*b390*/  IMAD.MOV.U32 R31, RZ, RZ, R30 ;  /* 0x000000ffff1f7224 */ /* 0x000fe200078e001e */
[----:B------:R-:W-:-:S04]  /*b3a0*/  ISETP.NE.U32.AND P0, PT, RZ, UR4, PT ;  /* 0x00000004ff007c0c */ /* 0x000fc8000bf05070 */
[----:B------:R-:W-:-:S13]  /*b3b0*/  ISETP.NE.AND.EX P0, PT, RZ, UR5, PT, P0 ;  /* 0x00000005ff007c0c */ /* 0x000fda000bf05300 */
[----:B------:R-:W-:Y:S05]  /*b3c0*/  @!P0 BRA `(.L_x_243) ;  /* 0x0000000000108947 */ /* 0x000fea0003800000 */
[----:B-1----:R-:W-:-:S04]  /*b3d0*/  IADD3 R2, P0, R24, UR4, RZ ;  /* 0x0000000418027c10 */ /* 0x002fc8000ff1e0ff */
[----:B------:R-:W-:-:S05]  /*b3e0*/  IADD3.X R3, R25, UR5, RZ, P0, !PT ;  /* 0x0000000519037c10 */ /* 0x000fca00087fe4ff */
[----:B------:R1:W5:Y:S01]  /*b3f0*/  LDG.E R34, desc[UR36][R2.64] ;  /* 0x0000002402227981 */ /* 0x000362000c1e1900 */
[----:B------:R-:W-:Y:S05]  /*b400*/  BRA `(.L_x_244) ;  /* 0x0000000000247947 */ /* 0x000fea0003800000 */
.L_x_243:
[----:B------:R-:W-:Y:S02]  /*b410*/  ULDC.64 UR4, c[0x0][0xa08] ;  /* 0x0002820000047ab9 */ /* 0x000fe40000000a00 */
[----:B------:R-:W-:-:S04]  /*b420*/  ISETP.NE.U32.AND P0, PT, RZ, UR4, PT ;  /* 0x00000004ff007c0c */ /* 0x000fc8000bf05070 */
[----:B------:R-:W-:-:S13]  /*b430*/  ISETP.NE.AND.EX P0, PT, RZ, UR5, PT, P0 ;  /* 0x00000005ff007c0c */ /* 0x000fda000bf05300 */
[----:B------:R-:W-:Y:S05]  /*b440*/  @!P0 BRA `(.L_x_244) ;  /* 0x0000000000148947 */ /* 0x000fea0003800000 */
[----:B-1----:R-:W1:Y:S02]  /*b450*/  LDC.64 R2, c[0x0][0xa08] ;  /* 0x00028200ff027b82 */ /* 0x002e640000000a00 */
[----:B-1----:R-:W-:-:S05]  /*b460*/  IMAD.WIDE R2, R31, 0x4, R2 ;  /* 0x000000041f027825 */ /* 0x002fca00078e0202 */
[----:B------:R-:W3:Y:S04]  /*b470*/  LDG.E R34, desc[UR36][R2.64] ;  /* 0x0000002402227981 */ /* 0x000ee8000c1e1900 */
[----:B------:R-:W3:Y:S02]  /*b480*/  LDG.E R5, desc[UR36][R2.64+0x4] ;  /* 0x0000042402057981 */ /* 0x000ee4000c1e1900 */
[----:B---3--:R-:W-:-:S07]  /*b490*/  IMAD.IADD R34, R5, 0x1, -R34 ;  /* 0x0000000105227824 */ /* 0x008fce00078e0a22 */
.L_x_244:
[----:B-----5:R-:W-:Y:S01]  /*b4a0*/  IADD3 R34, -R37, R34, RZ ;  /* 0x0000002225227210 */ /* 0x020fe20007ffe1ff */
[----:B------:R-:W-:Y:S01]  /*b4b0*/  BSSY B0, `(.L_x_245) ;  /* 0x000002a000007945 */ /* 0x000fe20003800000 */
[----:B012---:R-:W-:Y:S02]  /*b4c0*/  LOP3.LUT R0, R18, 0xff000000, RZ, 0xc0, !PT ;  /* 0xff00000012007812 */ /* 0x007fe400078ec0ff */
[C---:B------:R-:W-:Y:S01]  /*b4d0*/  ISETP.GE.AND P0, PT, R34.reuse, 0x1, PT ;  /* 0x000000012200780c */ /* 0x040fe20003f06270 */
[----:B------:R-:W-:Y:S01]  /*b4e0*/  VIADD R2, R34, 0x5f ;  /* 0x0000005f22027836 */ /* 0x000fe20000000000 */
[----:B------:R-:W-:Y:S02]  /*b4f0*/  SHF.R.U32.HI R3, RZ, 0x8, R0 ;  /* 0x00000008ff037819 */ /* 0x000fe40000011600 */
[----:B------:R-:W-:Y:S01]  /*b500*/  LOP3.LUT R0, R18, 0xff0000, RZ, 0xc0, !PT ;  /* 0x00ff000012007812 */ /* 0x000fe200078ec0ff */
[----:B------:R-:W-:-:S03]  /*b510*/  IMAD.HI R2, R2, 0x2aaaaaab, RZ ;  /* 0x2aaaaaab02027827 */ /* 0x000fc600078e02ff */
[----:B------:R-:W-:Y:S01]  /*b520*/  LEA.HI R0, R0, R3, RZ, 0x10 ;  /* 0x0000000300007211 */ /* 0x000fe200078f80ff */
[----:B------:R-:W-:Y:S01]  /*b530*/  IMAD.MOV.U32 R3, RZ, RZ, RZ ;  /* 0x000000ffff037224 */ /* 0x000fe200078e00ff */
[----:B------:R-:W-:Y:S02]  /*b540*/  SHF.R.U32.HI R5, RZ, 0x1f, R2 ;  /* 0x0000001fff057819 */ /* 0x000fe40000011602 */
[----:B------:R-:W-:Y:S02]  /*b550*/  LOP3.LUT R36, R0, 0xff, RZ, 0xc0, !PT ;  /* 0x000000ff00247812 */ /* 0x000fe400078ec0ff */
[----:B------:R-:W-:Y:S01]  /*b560*/  LEA.HI.SX32 R5, R2, R5, 0x1c ;  /* 0x0000000502057211 */ /* 0x000fe200078fe2ff */
[----:B------:R-:W-:Y:S06]  /*b570*/  @!P0 BRA `(.L_x_246) ;  /* 0x0000000000748947 */ /* 0x000fec0003800000 */
[----:B------:R-:W-:-:S04]  /*b580*/  SHF.R.U32.HI R0, RZ, 0x10, R0 ;  /* 0x00000010ff007819 */ /* 0x000fc80000011600 */
[----:B------:R-:W-:-:S13]  /*b590*/  ISETP.NE.AND P0, PT, R0, RZ, PT ;  /* 0x000000ff0000720c */ /* 0x000fda0003f05270 */
[----:B------:R-:W0:Y:S02]  /*b5a0*/  @!P0 LDC R0, c[0x0][0x9f0] ;  /* 0x00027c00ff008b82 */ /* 0x000e240000000800 */
[-C--:B0-----:R-:W-:Y:S02]  /*b5b0*/  IABS R4, R0.reuse ;  /* 0x0000000000047213 */ /* 0x081fe40000000000 */
[----:B------:R-:W-:Y:S02]  /*b5c0*/  IADD3 R7, R0, -0x1, R5 ;  /* 0xffffffff00077810 */ /* 0x000fe40007ffe005 */
[----:B------:R-:W0:Y:S02]  /*b5d0*/  I2F.RP R6, R4 ;  /* 0x0000000400067306 */ /* 0x000e240000209400 */
[----:B------:R-:W-:-:S04]  /*b5e0*/  LOP3.LUT R2, R7, R0, RZ, 0x3c, !PT ;  /* 0x0000000007027212 */ /* 0x000fc800078e3cff */
[----:B------:R-:W-:Y:S01]  /*b5f0*/  ISETP.GE.AND P2, PT, R2, RZ, PT ;  /* 0x000000ff0200720c */ /* 0x000fe20003f46270 */
[----:B------:R-:W-:Y:S01]  /*b600*/  IMAD.MOV.U32 R2, RZ, RZ, RZ ;  /* 0x000000ffff027224 */ /* 0x000fe200078e00ff */
[----:B0-----:R-:W0:Y:S02]  /*b610*/  MUFU.RCP R6, R6 ;  /* 0x0000000600067308 */ /* 0x001e240000001000 */
[----:B0-----:R-:W-:Y:S01]  /*b620*/  VIADD R3, R6, 0xffffffe ;  /* 0x0ffffffe06037836 */ /* 0x001fe20000000000 */
[----:B------:R-:W-:-:S05]  /*b630*/  IABS R6, R0 ;  /* 0x0000000000067213 */ /* 0x000fca0000000000 */
[----:B------:R-:W0:Y:S01]  /*b640*/  F2I.FTZ.U32.TRUNC.NTZ R3, R3 ;  /* 0x0000000300037305 */ /* 0x000e22000021f000 */
[----:B------:R-:W-:Y:S02]  /*b650*/  IMAD.MOV R6, RZ, RZ, -R6 ;  /* 0x000000ffff067224 */ /* 0x000fe400078e0a06 */
[----:B0-----:R-:W-:-:S04]  /*b660*/  IMAD.MOV R9, RZ, RZ, -R3 ;  /* 0x000000ffff097224 */ /* 0x001fc800078e0a03 */
[----:B------:R-:W-:-:S04]  /*b670*/  IMAD R9, R9, R4, RZ ;  /* 0x0000000409097224 */ /* 0x000fc800078e02ff */
[----:B------:R-:W-:Y:S01]  /*b680*/  IMAD.HI.U32 R2, R3, R9, R2 ;  /* 0x0000000903027227 */ /* 0x000fe200078e0002 */
[----:B------:R-:W-:-:S05]  /*b690*/  IABS R3, R7 ;  /* 0x0000000700037213 */ /* 0x000fca0000000000 */
[----:B------:R-:W-:-:S04]  /*b6a0*/  IMAD.HI.U32 R2, R2, R3, RZ ;  /* 0x0000000302027227 */ /* 0x000fc800078e00ff */
[----:B------:R-:W-:-:S05]  /*b6b0*/  IMAD R3, R2, R6, R3 ;  /* 0x0000000602037224 */ /* 0x000fca00078e0203 */
[----:B------:R-:W-:-:S13]  /*b6c0*/  ISETP.GT.U32.AND P1, PT, R4, R3, PT ;  /* 0x000000030400720c */ /* 0x000fda0003f24070 */
[-C--:B------:R-:W-:Y:S01]  /*b6d0*/  @!P1 IADD3 R3, R3, -R4.reuse, RZ ;  /* 0x8000000403039210 */ /* 0x080fe20007ffe0ff */
[----:B------:R-:W-:Y:S01]  /*b6e0*/  @!P1 VIADD R2, R2, 0x1 ;  /* 0x0000000102029836 */ /* 0x000fe20000000000 */
[----:B------:R-:W-:Y:S02]  /*b6f0*/  ISETP.NE.AND P1, PT, R0, RZ, PT ;  /* 0x000000ff0000720c */ /* 0x000fe40003f25270 */
[----:B------:R-:W-:-:S13]  /*b700*/  ISETP.GE.U32.AND P0, PT, R3, R4, PT ;  /* 0x000000040300720c */ /* 0x000fda0003f06070 */
[----:B------:R-:W-:-:S04]  /*b710*/  @P0 VIADD R2, R2, 0x1 ;  /* 0x0000000102020836 */ /* 0x000fc80000000000 */
[----:B------:R-:W-:Y:S01]  /*b720*/  @!P2 IMAD.MOV R2, RZ, RZ, -R2 ;  /* 0x000000ffff02a224 */ /* 0x000fe200078e0a02 */
[----:B------:R-:W-:-:S05]  /*b730*/  @!P1 LOP3.LUT R2, RZ, R0, RZ, 0x33, !PT ;  /* 0x00000000ff029212 */ /* 0x000fca00078e33ff */
[----:B------:R-:W-:-:S07]  /*b740*/  IMAD.MOV.U32 R3, RZ, RZ, R2 ;  /* 0x000000ffff037224 */ /* 0x000fce00078e0002 */
.L_x_246:
[----:B------:R-:W-:Y:S05]  /*b750*/  BSYNC B0 ;  /* 0x0000000000007941 */ /* 0x000fea0003800000 */
.L_x_245:
[-C--:B------:R-:W-:Y:S01]  /*b760*/  IMAD R36, R36, R3.reuse, RZ ;  /* 0x0000000324247224 */ /* 0x080fe200078e02ff */
[----:B------:R-:W-:Y:S04]  /*b770*/  BSSY B7, `(.L_x_247) ;  /* 0x000035f000077945 */ /* 0x000fe80003800000 */
[----:B------:R-:W-:-:S04]  /*b780*/  VIADDMNMX R29, R36, R3, R5, PT ;  /* 0x00000003241d7246 */ /* 0x000fc80003800105 */
[----:B------:R-:W-:Y:S01]  /*b790*/  ISETP.GT.AND P0, PT, R29, R36, PT ;  /* 0x000000241d00720c */ /* 0x000fe20003f04270 */
[----:B------:R0:W-:-:S12]  /*b7a0*/  STL [R1+0x14], R29 ;  /* 0x0000141d01007387 */ /* 0x0001d80000100800 */
[----:B0-----:R-:W-:Y:S05]  /*b7b0*/  @P0 BRA `(.L_x_248) ;  /* 0x0000000000440947 */ /* 0x001fea0003800000 */
[----:B------:R-:W0:Y:S02]  /*b7c0*/  S2R R0, SR_TID.X ;  /* 0x0000000000007919 */ /* 0x000e240000002100 */
[----:B0-----:R-:W-:-:S04]  /*b7d0*/  LOP3.LUT R0, R0, 0x7f, RZ, 0xc0, !PT ;  /* 0x0000007f00007812 */ /* 0x001fc800078ec0ff */
[----:B------:R-:W-:-:S13]  /*b7e0*/  ISETP.NE.AND P0, PT, R0, RZ, PT ;  /* 0x000000ff0000720c */ /* 0x000fda0003f05270 */
[----:B------:R-:W-:Y:S05]  /*b7f0*/  @P0 BRA `(.L_x_249) ;  /* 0x0000003400580947 */ /* 0x000fea0003800000 */
[----:B------:R-:W0:Y:S01]  /*b800*/  S2R R7, SR_LANEID ;  /* 0x0000000000077919 */ /* 0x000e220000000000 */
[----:B------:R-:W-:Y:S01]  /*b810*/  VOTEU.ANY UR4, UPT, PT ;  /* 0x0000000000047886 */ /* 0x000fe200038e0100 */
[----:B------:R-:W1:Y:S01]  /*b820*/  LDC.64 R2, c[0x0][0xc60] ;  /* 0x00031800ff027b82 */ /* 0x000e620000000a00 */
[----:B------:R-:W0:Y:S08]  /*b830*/  FLO.U32 R0, UR4 ;  /* 0x0000000400007d00 */ /* 0x000e3000080e0000 */
[----:B------:R-:W1:Y:S01]  /*b840*/  POPC R5, UR4 ;  /* 0x0000000400057d09 */ /* 0x000e620008000000 */
[----:B0-----:R-:W-:-:S13]  /*b850*/  ISETP.EQ.U32.AND P0, PT, R0, R7, PT ;  /* 0x000000070000720c */ /* 0x001fda0003f02070 */
[----:B-1----:R-:W2:Y:S01]  /*b860*/  @P0 ATOMG.E.ADD.STRONG.GPU PT, R3, desc[UR36][R2.64], R5 ;  /* 0x00000005020309a8 */ /* 0x002ea200081ee1e4 */
[----:B------:R-:W0:Y:S02]  /*b870*/  S2R R4, SR_LTMASK ;  /* 0x0000000000047919 */ /* 0x000e240000003900 */
[----:B0-----:R-:W-:-:S04]  /*b880*/  LOP3.LUT R4, R4, UR4, RZ, 0xc0, !PT ;  /* 0x0000000404047c12 */ /* 0x001fc8000f8ec0ff */
[----:B------:R-:W0:Y:S01]  /*b890*/  POPC R7, R4 ;  /* 0x0000000400077309 */ /* 0x000e220000000000 */
[----:B--2---:R-:W0:Y:S02]  /*b8a0*/  SHFL.IDX PT, R0, R3, R0, 0x1f ;  /* 0x00001f0003007589 */ /* 0x004e2400000e0000 */
[----:B0-----:R-:W-:Y:S01]  /*b8b0*/  IADD3 R16, R0, UR39, R7 ;  /* 0x0000002700107c10 */ /* 0x001fe2000fffe007 */
[----:B------:R-:W-:Y:S06]  /*b8c0*/  BRA `(.L_x_249) ;  /* 0x0000003400247947 */ /* 0x000fec0003800000 */
.L_x_248:
[----:B------:R-:W-:Y:S01]  /*b8d0*/  VIADD R0, R22, 0x18400 ;  /* 0x0001840016007836 */ /* 0x000fe20000000000 */
[----:B------:R-:W-:Y:S04]  /*b8e0*/  BSSY B6, `(.L_x_250) ;  /* 0x0000013000067945 */ /* 0x000fe80003800000 */
[----:B------:R-:W-:-:S13]  /*b8f0*/  LOP3.LUT P0, RZ, R0, 0x3ff, RZ, 0xc0, !PT ;  /* 0x000003ff00ff7812 */ /* 0x000fda000780c0ff */
[----:B------:R-:W-:Y:S05]  /*b900*/  @!P0 BRA `(.L_x_251) ;  /* 0x0000000000408947 */ /* 0x000fea0003800000 */
        /* <DEDUP_REMOVED lines=8> */
[----:B------:R-:W-:Y:S01]  /*b990*/  MOV R13, RZ ;  /* 0x000000ff000d7202 */ /* 0x000fe20000000f00 */
[----:B------:R-:W-:Y:S02]  /*b9a0*/  IMAD.U32 R7, RZ, RZ, UR9 ;  /* 0x00000009ff077e24 */ /* 0x000fe4000f8e00ff */
[----:B------:R-:W-:-:S02]  /*b9b0*/  IMAD.U32 R10, RZ, RZ, UR4 ;  /* 0x00000004ff0a7e24 */ /* 0x000fc4000f8e00ff */
[----:B------:R-:W-:Y:S02]  /*b9c0*/  IMAD.U32 R11, RZ, RZ, UR5 ;  /* 0x00000005ff0b7e24 */ /* 0x000fe4000f8e00ff */
[----:B------:R-:W-:Y:S02]  /*b9d0*/  IMAD.MOV.U32 R8, RZ, RZ, 0x70 ;  /* 0x00000070ff087424 */ /* 0x000fe400078e00ff */
[----:B------:R-:W-:-:S07]  /*b9e0*/  IMAD.MOV.U32 R12, RZ, RZ, 0x1 ;  /* 0x00000001ff0c7424 */ /* 0x000fce00078e00ff */
[----:B------:R-:W-:-:S07]  /*b9f0*/  LEPC R20, `(.L_x_251) ;  /* 0x000000001014794e */ /* 0x000fce0000000000 */
[----:B0-----:R-:W-:Y:S05]  /*ba00*/  CALL.ABS.NOINC R2 ;  /* 0x0000000002007343 */ /* 0x001fea0003c00000 */
.L_x_251:
[----:B------:R-:W-:Y:S05]  /*ba10*/  BSYNC B6 ;  /* 0x0000000000067941 */ /* 0x000fea0003800000 */
.L_x_250:
        /* <DEDUP_REMOVED lines=8> */
[----:B------:R0:W1:Y:S01]  /*baa0*/  LDC.64 R2, c[0x4][R26] ;  /* 0x010000001a027b82 */ /* 0x0000620000000a00 */
[----:B------:R-:W-:Y:S01]  /*bab0*/  IMAD.U32 R4, RZ, RZ, UR6 ;  /* 0x00000006ff047e24 */ /* 0x000fe2000f8e00ff */
[----:B------:R-:W-:Y:S01]  /*bac0*/  MOV R11, UR5 ;  /* 0x00000005000b7c02 */ /* 0x000fe20008000f00 */
[----:B------:R-:W-:Y:S02]  /*bad0*/  IMAD.U32 R5, RZ, RZ, UR7 ;  /* 0x00000007ff057e24 */ /* 0x000fe4000f8e00ff */
[----:B------:R-:W-:Y:S02]  /*bae0*/  IMAD.U32 R6, RZ, RZ, UR8 ;  /* 0x00000008ff067e24 */ /* 0x000fe4000f8e00ff */
[----:B------:R-:W-:-:S02]  /*baf0*/  IMAD.U32 R7, RZ, RZ, UR9 ;  /* 0x00000009ff077e24 */ /* 0x000fc4000f8e00ff */
[----:B------:R-:W-:Y:S02]  /*bb00*/  IMAD.U32 R10, RZ, RZ, UR4 ;  /* 0x00000004ff0a7e24 */ /* 0x000fe4000f8e00ff */
[----:B------:R-:W-:Y:S02]  /*bb10*/  IMAD.MOV.U32 R8, RZ, RZ, 0x70 ;  /* 0x00000070ff087424 */ /* 0x000fe400078e00ff */
[----:B------:R-:W-:Y:S02]  /*bb20*/  IMAD.MOV.U32 R12, RZ, RZ, 0x1 ;  /* 0x00000001ff0c7424 */ /* 0x000fe400078e00ff */
[----:B0-----:R-:W-:-:S07]  /*bb30*/  IMAD.MOV.U32 R13, RZ, RZ, RZ ;  /* 0x000000ffff0d7224 */ /* 0x001fce00078e00ff */
[----:B------:R-:W-:-:S07]  /*bb40*/  LEPC R20, `(.L_x_254) ;  /* 0x000000001014794e */ /* 0x000fce0000000000 */
[----:B-1----:R-:W-:Y:S05]  /*bb50*/  CALL.ABS.NOINC R2 ;  /* 0x0000000002007343 */ /* 0x002fea0003c00000 */
.L_x_254:
[----:B------:R0:W1:Y:S01]  /*bb60*/  LDC.64 R2, c[0x4][R26] ;  /* 0x010000001a027b82 */ /* 0x0000620000000a00 */
[----:B------:R-:W-:Y:S01]  /*bb70*/  ULDC.64 UR6, c[0x4][0xf0] ;  /* 0x01003c0000067ab9 */ /* 0x000fe20000000a00 */
[----:B------:R-:W-:Y:S01]  /*bb80*/  ULDC.64 UR8, c[0x4][0xf8] ;  /* 0x01003e0000087ab9 */ /* 0x000fe20000000a00 */
[----:B------:R-:W-:Y:S01]  /*bb90*/  ULDC.64 UR4, c[0x4][0x80] ;  /* 0x0100200000047ab9 */ /* 0x000fe20000000a00 */
        /* <DEDUP_REMOVED lines=11> */
.L_x_253:
[----:B------:R-:W-:Y:S05]  /*bc50*/  BSYNC B6 ;  /* 0x0000000000067941 */ /* 0x000fea0003800000 */
.L_x_252:
[----:B------:R-:W-:Y:S01]  /*bc60*/  ULDC.64 UR4, c[0x0][0x9f8] ;  /* 0x00027e0000047ab9 */ /* 0x000fe20000000a00 */
[----:B------:R-:W0:Y:S01]  /*bc70*/  LDC R6, c[0x0][0x430] ;  /* 0x00010c00ff067b82 */ /* 0x000e220000000800 */
[----:B------:R-:W-:Y:S01]  /*bc80*/  ISETP.NE.U32.AND P0, PT, RZ, UR4, PT ;  /* 0x00000004ff007c0c */ /* 0x000fe2000bf05070 */
[----:B------:R-:W1:Y:S03]  /*bc90*/  S2R R2, SR_TID.X ;  /* 0x0000000000027919 */ /* 0x000e660000002100 */
[----:B------:R-:W-:-:S13]  /*bca0*/  ISETP.NE.AND.EX P0, PT, RZ, UR5, PT, P0 ;  /* 0x00000005ff007c0c */ /* 0x000fda000bf05300 */
[----:B------:R-:W-:Y:S01]  /*bcb0*/  @P0 IADD3 R24, P1, R24, UR4, RZ ;  /* 0x0000000418180c10 */ /* 0x000fe2000ff3e0ff */
[----:B------:R-:W2:Y:S01]  /*bcc0*/  S2R R21, SR_TID.X ;  /* 0x0000000000157919 */ /* 0x000ea20000002100 */
[----:B------:R-:W-:Y:S01]  /*bcd0*/  LOP3.LUT R23, R23, 0xffffffdf, RZ, 0xc0, !PT ;  /* 0xffffffdf17177812 */ /* 0x000fe200078ec0ff */
[----:B------:R-:W-:Y:S01]  /*bce0*/  ULDC UR4, c[0x0][0x320] ;  /* 0x0000c80000047ab9 */ /* 0x000fe20000000800 */
[----:B------:R-:W-:-:S05]  /*bcf0*/  @P0 IADD3.X R25, R25, UR5, RZ, P1, !PT ;  /* 0x0000000519190c10 */ /* 0x000fca0008ffe4ff */
[----:B------:R3:W4:Y:S01]  /*bd00*/  @P0 LDG.E R31, desc[UR36][R24.64] ;  /* 0x00000024181f0981 */ /* 0x000722000c1e1900 */
[----:B0-----:R-:W-:Y:S01]  /*bd10*/  ISETP.NE.AND P2, PT, R6, 0x1, PT ;  /* 0x000000010600780c */ /* 0x001fe20003f45270 */
[----:B------:R-:W0:Y:S01]  /*bd20*/  S2R R26, SR_TID.X ;  /* 0x00000000001a7919 */ /* 0x000e220000002100 */
[----:B-1----:R-:W-:Y:S02]  /*bd30*/  LOP3.LUT R2, R2, 0x7f, RZ, 0xc0, !PT ;  /* 0x0000007f02027812 */ /* 0x002fe400078ec0ff */
[----:B---3--:R-:W-:Y:S02]  /*bd40*/  IADD3 R25, R29, -0x1, RZ ;  /* 0xffffffff1d197810 */ /* 0x008fe40007ffe0ff */
[----:B------:R-:W-:-:S07]  /*bd50*/  SHF.R.U32.HI R2, RZ, 0x3, R2 ;  /* 0x00000003ff027819 */ /* 0x000fce0000011602 */
[----:B------:R-:W1:Y:S01]  /*bd60*/  @P2 LDC R3, c[0x0][0x434] ;  /* 0x00010d00ff032b82 */ /* 0x000e620000000800 */
[----:B------:R-:W-:-:S07]  /*bd70*/  @P2 LOP3.LUT R23, R23, 0x20, RZ, 0xfc, !PT ;  /* 0x0000002017172812 */ /* 0x000fce00078efcff */
[----:B------:R-:W3:Y:S01]  /*bd80*/  @P2 LDC R5, c[0x0][0x438] ;  /* 0x00010e00ff052b82 */ /* 0x000ee20000000800 */
[----:B--2---:R-:W-:-:S05]  /*bd90*/  IMAD.SHL.U32 R20, R21, 0x10, RZ ;  /* 0x0000001015147824 */ /* 0x004fca00078e00ff */
[----:B------:R-:W-:-:S05]  /*bda0*/  LOP3.LUT R20, R2, 0x70, R20, 0xf8, !PT ;  /* 0x0000007002147812 */ /* 0x000fca00078ef814 */
[----:B------:R-:W-:Y:S02]  /*bdb0*/  IMAD R2, R25, 0x60, R20 ;  /* 0x0000006019027824 */ /* 0x000fe400078e0214 */
[----:B0-----:R-:W-:Y:S02]  /*bdc0*/  IMAD.SHL.U32 R9, R26, 0x8, RZ ;  /* 0x000000081a097824 */ /* 0x001fe400078e00ff */
[C---:B------:R-:W-:Y:S01]  /*bdd0*/  IMAD.IADD R0, R2.reuse, 0x1, R37 ;  /* 0x0000000102007824 */ /* 0x040fe200078e0225 */
[----:B------:R-:W-:Y:S02]  /*bde0*/  ISETP.GE.AND P0, PT, R2, R34, PT ;  /* 0x000000220200720c */ /* 0x000fe40003f06270 */
[----:B------:R-:W-:Y:S01]  /*bdf0*/  LOP3.LUT R9, R9, 0x38, RZ, 0xc0, !PT ;  /* 0x0000003809097812 */ /* 0x000fe200078ec0ff */
[----:B-1----:R-:W-:Y:S01]  /*be00*/  @P2 IMAD.HI.U32 R2, R0, R3, RZ ;  /* 0x0000000300022227 */ /* 0x002fe200078e00ff */
[----:B------:R-:W-:Y:S02]  /*be10*/  ISETP.GT.U32.OR P0, PT, R20, 0x5f, P0 ;  /* 0x0000005f1400780c */ /* 0x000fe40000704470 */
[----:B------:R-:W-:Y:S01]  /*be20*/  LOP3.LUT R8, R9, 0x40, RZ, 0xfc, !PT ;  /* 0x0000004009087812 */ /* 0x000fe200078efcff */
[----:B------:R-:W-:Y:S01]  /*be30*/  IMAD.MOV.U32 R4, RZ, RZ, R0 ;  /* 0x000000ffff047224 */ /* 0x000fe200078e0000 */
[----:B---3--:R-:W-:-:S02]  /*be40*/  @P2 SHF.R.U32.HI R4, RZ, R5, R2 ;  /* 0x00000005ff042219 */ /* 0x008fc40000011602 */
[----:B------:R-:W-:Y:S02]  /*be50*/  ISETP.GE.AND P2, PT, R8, UR4, PT ;  /* 0x0000000408007c0c */ /* 0x000fe4000bf46270 */
[----:B------:R-:W-:Y:S01]  /*be60*/  ISETP.GE.AND P1, PT, R9, UR4, PT ;  /* 0x0000000409007c0c */ /* 0x000fe2000bf26270 */
[----:B------:R-:W-:Y:S01]  /*be70*/  IMAD.MOV R3, RZ, RZ, -R4 ;  /* 0x000000ffff037224 */ /* 0x000fe200078e0a04 */
[----:B------:R-:W-:Y:S01]  /*be80*/  SEL R5, RZ, 0xffffffff, P2 ;  /* 0xffffffffff057807 */ /* 0x000fe20001000000 */
[----:B------:R-:W-:Y:S01]  /*be90*/  ULDC UR4, c[0x0][0x2f4] ;  /* 0x0000bd0000047ab9 */ /* 0x000fe20000000800 */
[----:B------:R-:W-:Y:S01]  /*bea0*/  SEL R29, RZ, 0x1, P1 ;  /* 0x00000001ff1d7807 */ /* 0x000fe20000800000 */
[----:B------:R-:W-:Y:S02]  /*beb0*/  IMAD R0, R6, R3, R0 ;  /* 0x0000000306007224 */ /* 0x000fe400078e0200 */
[----:B------:R-:W0:Y:S01]  /*bec0*/  @!P0 LDC.64 R2, c[0x0][0x428] ;  /* 0x00010a00ff028b82 */ /* 0x000e220000000a00 */
[----:B------:R-:W-:Y:S01]  /*bed0*/  IMAD.SHL.U32 R6, R5, 0x2, RZ ;  /* 0x0000000205067824 */ /* 0x000fe200078e00ff */
[----:B------:R-:W-:-:S04]  /*bee0*/  @!P0 SHF.R.S32.HI R5, RZ, 0x1f, R4 ;  /* 0x0000001fff058819 */ /* 0x000fc80000011404 */
[----:B------:R-:W-:Y:S02]  /*bef0*/  LOP3.LUT R29, R6, 0x2, R29, 0xe2, !PT ;  /* 0x00000002061d7812 */ /* 0x000fe400078ee21d */
[----:B------:R-:W-:Y:S02]  /*bf00*/  ISETP.GE.AND P2, PT, R9, UR4, PT ;  /* 0x0000000409007c0c */ /* 0x000fe4000bf46270 */
[----:B------:R-:W-:Y:S01]  /*bf10*/  LOP3.LUT R23, R23, 0xffffffef, RZ, 0xc0, !PT ;  /* 0xffffffef17177812 */ /* 0x000fe200078ec0ff */
[----:B------:R-:W-:Y:S01]  /*bf20*/  UMOV UR5, 0xffffffff ;  /* 0xffffffff00057882 */ /* 0x000fe20000000000 */
[----:B------:R-:W-:Y:S02]  /*bf30*/  LOP3.LUT R26, R18, 0xffff, RZ, 0xc0, !PT ;  /* 0x0000ffff121a7812 */ /* 0x000fe400078ec0ff */
[----:B----4-:R-:W-:Y:S01]  /*bf40*/  SHF.R.S32.HI R7, RZ, 0x1f, R31 ;  /* 0x0000001fff077819 */ /* 0x010fe2000001141f */
[----:B0-----:R-:W-:-:S04]  /*bf50*/  @!P0 IMAD.WIDE.U32 R4, R31, R2, R4 ;  /* 0x000000021f048225 */ /* 0x001fc800078e0004 */
[----:B------:R-:W-:Y:S01]  /*bf60*/  @!P0 IMAD R6, R7, R2, RZ ;  /* 0x0000000207068224 */ /* 0x000fe200078e02ff */
[----:B------:R0:W-:Y:S03]  /*bf70*/  STL [R1], R7 ;  /* 0x0000000701007387 */ /* 0x0001e60000100800 */
[----:B------:R-:W-:Y:S02]  /*bf80*/  @!P0 IMAD R6, R31, R3, R6 ;  /* 0x000000031f068224 */ /* 0x000fe400078e0206 */
[----:B------:R-:W1:Y:S02]  /*bf90*/  @!P0 LDC.64 R2, c[0x0][0x418] ;  /* 0x00010600ff028b82 */ /* 0x000e640000000a00 */
[----:B------:R-:W-:Y:S02]  /*bfa0*/  @!P0 IMAD.IADD R6, R5, 0x1, R6 ;  /* 0x0000000105068824 */ /* 0x000fe400078e0206 */
[----:B------:R-:W-:-:S05]  /*bfb0*/  IMAD.U32 R5, RZ, RZ, UR38 ;  /* 0x00000026ff057e24 */ /* 0x000fca000f8e00ff */
[----:B------:R-:W-:Y:S02]  /*bfc0*/  ISETP.NE.AND P3, PT, R5, 0x3, PT ;  /* 0x000000030500780c */ /* 0x000fe40003f65270 */
[----:B0-----:R-:W-:-:S11]  /*bfd0*/  LOP3.LUT R7, R9, 0x80, RZ, 0xfc, !PT ;  /* 0x0000008009077812 */ /* 0x001fd600078efcff */
[----:B------:R-:W-:Y:S02]  /*bfe0*/  @P3 LOP3.LUT R23, R23, 0x10, RZ, 0xfc, !PT ;  /* 0x0000001017173812 */ /* 0x000fe400078efcff */
[C---:B-1----:R-:W-:Y:S02]  /*bff0*/  @!P0 LEA R2, P1, R4.reuse, R2, 0x2 ;  /* 0x0000000204028211 */ /* 0x042fe400078210ff */
[----:B------:R-:W-:Y:S02]  /*c000*/  LOP3.LUT R23, R23, 0xfffffffb, RZ, 0xc0, !PT ;  /* 0xfffffffb17177812 */ /* 0x000fe400078ec0ff */
[----:B------:R-:W-:Y:S02]  /*c010*/  @!P0 LEA.HI.X R3, R4, R3, R6, 0x2, P1 ;  /* 0x0000000304038211 */ /* 0x000fe400008f1406 */
[----:B------:R-:W-:Y:S02]  /*c020*/  MOV R4, RZ ;  /* 0x000000ff00047202 */ /* 0x000fe40000000f00 */
[----:B------:R-:W-:-:S02]  /*c030*/  ISETP.GE.AND P1, PT, R8, UR4, PT ;  /* 0x0000000408007c0c */ /* 0x000fc4000bf26270 */
[----:B------:R-:W-:Y:S02]  /*c040*/  @P2 LOP3.LUT R23, R23, 0x4, RZ, 0xfc, !PT ;  /* 0x0000000417172812 */ /* 0x000fe400078efcff */
[----:B------:R0:W5:Y:S01]  /*c050*/  @!P0 LDG.E R4, desc[UR36][R2.64] ;  /* 0x0000002402048981 */ /* 0x000162000c1e1900 */
[----:B------:R-:W-:Y:S02]  /*c060*/  ISETP.GE.AND P0, PT, R7, UR4, PT ;  /* 0x0000000407007c0c */ /* 0x000fe4000bf06270 */
[----:B------:R-:W-:-:S04]  /*c070*/  LOP3.LUT R23, R23, 0xfffffffe, RZ, 0xc0, !PT ;  /* 0xfffffffe17177812 */ /* 0x000fc800078ec0ff */
[----:B------:R-:W-:-:S04]  /*c080*/  LOP3.LUT R23, R23, 0xfffffffd, RZ, 0xc0, !PT ;  /* 0xfffffffd17177812 */ /* 0x000fc800078ec0ff */
[----:B------:R-:W-:-:S04]  /*c090*/  @P1 LOP3.LUT R23, R23, 0x2, RZ, 0xfc, !PT ;  /* 0x0000000217171812 */ /* 0x000fc800078efcff */
[----:B------:R-:W-:Y:S01]  /*c0a0*/  @P0 LOP3.LUT R23, R23, 0x1, RZ, 0xfc, !PT ;  /* 0x0000000117170812 */ /* 0x000fe200078efcff */
[----:B0-----:R-:W-:Y:S06]  /*c0b0*/  BRA.DIV UR5, `(.L_x_255) ;  /* 0x0000003e059c7947 */ /* 0x001fec000b800000 */
.L_x_321:
[----:B------:R-:W-:Y:S02]  /*c0c0*/  ISETP.GT.U32.AND P0, PT, R20, 0x5f, PT ;  /* 0x0000005f1400780c */ /* 0x000fe40003f04070 */
[----:B------:R-:W-:-:S11]  /*c0d0*/  LOP3.LUT R23, R23, 0xfffffff7, RZ, 0xc0, !PT ;  /* 0xfffffff717177812 */ /* 0x000fd600078ec0ff */
[----:B------:R-:W-:Y:S01]  /*c0e0*/  @P0 LOP3.LUT R23, R23, 0x8, RZ, 0xfc, !PT ;  /* 0x0000000817170812 */ /* 0x000fe200078efcff */
[----:B------:R-:W-:Y:S06]  /*c0f0*/  @!P3 BRA `(.L_x_256) ;  /* 0x000000000004b947 */ /* 0x000fec0003800000 */
[----:B------:R-:W-:Y:S01]  /*c100*/  BPT.TRAP 0x1 ;  /* 0x000000040000795c */ /* 0x000fe20000300000 */
.L_x_256:
[----:B------:R-:W-:Y:S01]  /*c110*/  SHF.R.S32.HI R5, RZ, 0x1f, R0 ;  /* 0x0000001fff057819 */ /* 0x000fe20000011400 */
[----:B------:R-:W-:Y:S01]  /*c120*/  ULDC.64 UR4, c[0x0][0x328] ;  /* 0x0000ca0000047ab9 */ /* 0x000fe20000000a00 */
[----:B------:R-:W-:Y:S01]  /*c130*/  ULDC.64 UR6, c[0x0][0x318] ;  /* 0x0000c60000067ab9 */ /* 0x000fe20000000a00 */
[----:B------:R-:W-:Y:S02]  /*c140*/  BSSY B0, `(.L_x_257) ;  /* 0x0000014000007945 */ /* 0x000fe40003800000 */
[----:B------:R-:W-:-:S04]  /*c150*/  IMAD R3, R5, UR4, RZ ;  /* 0x0000000405037c24 */ /* 0x000fc8000f8e02ff */
[C---:B------:R-:W-:Y:S02]  /*c160*/  IMAD R6, R0.reuse, UR5, R3 ;  /* 0x0000000500067c24 */ /* 0x040fe4000f8e0203 */
[----:B------:R-:W-:Y:S01]  /*c170*/  IMAD.WIDE.U32 R2, R0, UR4, RZ ;  /* 0x0000000400027c25 */ /* 0x000fe2000f8e00ff */
[----:B------:R-:W-:-:S03]  /*c180*/  ULDC.64 UR4, c[0x0][0x338] ;  /* 0x0000ce0000047ab9 */ /* 0x000fc60000000a00 */
[----:B------:R-:W-:Y:S01]  /*c190*/  IMAD.IADD R3, R3, 0x1, R6 ;  /* 0x0000000103037824 */ /* 0x000fe200078e0206 */
[----:B-----5:R-:W-:Y:S01]  /*c1a0*/  SHF.R.S32.HI R6, RZ, 0x1f, R4 ;  /* 0x0000001fff067819 */ /* 0x020fe20000011404 */
[----:B------:R-:W-:-:S04]  /*c1b0*/  IMAD.WIDE.U32 R2, R4, UR4, R2 ;  /* 0x0000000404027c25 */ /* 0x000fc8000f8e0002 */
[----:B------:R-:W-:-:S04]  /*c1c0*/  IMAD R7, R6, UR4, RZ ;  /* 0x0000000406077c24 */ /* 0x000fc8000f8e02ff */
[----:B------:R-:W-:Y:S01]  /*c1d0*/  IMAD R7, R4, UR5, R7 ;  /* 0x0000000504077c24 */ /* 0x000fe2000f8e0207 */
[----:B------:R-:W-:-:S03]  /*c1e0*/  ULDC.64 UR4, c[0x0][0x330] ;  /* 0x0000cc0000047ab9 */ /* 0x000fc60000000a00 */
[----:B------:R-:W-:Y:S02]  /*c1f0*/  IMAD.IADD R3, R3, 0x1, R7 ;  /* 0x0000000103037824 */ /* 0x000fe400078e0207 */
[----:B------:R-:W-:Y:S02]  /*c200*/  IMAD R7, R27, 0x8, R22 ;  /* 0x000000081b077824 */ /* 0x000fe400078e0216 */
[----:B------:R-:W-:-:S04]  /*c210*/  IMAD.WIDE.U32 R2, R26, UR4, R2 ;  /* 0x000000041a027c25 */ /* 0x000fc8000f8e0002 */
[----:B------:R-:W-:Y:S01]  /*c220*/  IMAD R24, R26, UR5, R3 ;  /* 0x000000051a187c24 */ /* 0x000fe2000f8e0203 */
[----:B------:R-:W-:-:S04]  /*c230*/  LEA R18, P0, R2, UR6, 0x1 ;  /* 0x0000000602127c11 */ /* 0x000fc8000f8008ff */
[----:B------:R-:W-:Y:S02]  /*c240*/  LEA.HI.X R24, R2, UR7, R24, 0x1, P0 ;  /* 0x0000000702187c11 */ /* 0x000fe400080f0c18 */
[----:B------:R-:W-:-:S06]  /*c250*/  SHF.L.U32 R2, R28, 0x1f, RZ ;  /* 0x0000001f1c027819 */ /* 0x000fcc00000006ff */
[----:B------:R-:W0:Y:S02]  /*c260*/  SYNCS.PHASECHK.TRANS64.TRYWAIT P0, [R7+URZ+0x2a840], R2 ;  /* 0x02a84002070075a7 */ /* 0x000e24000800017f */
[----:B0-----:R-:W-:Y:S05]  /*c270*/  @!P0 BRA `(.L_x_258) ;  /* 0x0000003c005c8947 */ /* 0x001fea0003800000 */
.L_x_322:
[----:B------:R-:W-:Y:S05]  /*c280*/  BSYNC B0 ;  /* 0x0000000000007941 */ /* 0x000fea0003800000 */
.L_x_257:
[----:B------:R-:W1:Y:S01]  /*c290*/  S2R R8, SR_TID.X ;  /* 0x0000000000087919 */ /* 0x000e620000002100 */
[----:B------:R-:W-:Y:S01]  /*c2a0*/  ULDC.64 UR4, c[0x0][0x300] ;  /* 0x0000c00000047ab9 */ /* 0x000fe20000000a00 */
[----:B------:R-:W-:Y:S01]  /*c2b0*/  ULDC.64 UR6, c[0x0][0x2e8] ;  /* 0x0000ba0000067ab9 */ /* 0x000fe20000000a00 */
[----:B------:R-:W-:Y:S01]  /*c2c0*/  IMAD R5, R5, UR4, RZ ;  /* 0x0000000405057c24 */ /* 0x000fe2000f8e02ff */
[C---:B------:R-:W-:Y:S01]  /*c2d0*/  LOP3.LUT P4, RZ, R23.reuse, 0x4, RZ, 0xc0, !PT ;  /* 0x0000000417ff7812 */ /* 0x040fe2000788c0ff */
[C---:B0-----:R-:W-:Y:S01]  /*c2e0*/  IMAD.WIDE.U32 R2, R0.reuse, UR4, RZ ;  /* 0x0000000400027c25 */ /* 0x041fe2000f8e00ff */
[C---:B------:R-:W-:Y:S02]  /*c2f0*/  LOP3.LUT P3, RZ, R23.reuse, 0x2, RZ, 0xc0, !PT ;  /* 0x0000000217ff7812 */ /* 0x040fe4000786c0ff */
[----:B------:R-:W-:Y:S01]  /*c300*/  LOP3.LUT P2, RZ, R23, 0x1, RZ, 0xc0, !PT ;  /* 0x0000000117ff7812 */ /* 0x000fe2000784c0ff */
[----:B------:R-:W-:Y:S01]  /*c310*/  IMAD R5, R0, UR5, R5 ;  /* 0x0000000500057c24 */ /* 0x000fe2000f8e0205 */
[----:B------:R-:W-:-:S02]  /*c320*/  ULDC.64 UR4, c[0x0][0x310] ;  /* 0x0000c40000047ab9 */ /* 0x000fc40000000a00 */
[----:B------:R-:W-:Y:S02]  /*c330*/  IMAD R6, R6, UR4, RZ ;  /* 0x0000000406067c24 */ /* 0x000fe4000f8e02ff */
[----:B------:R-:W-:Y:S02]  /*c340*/  IMAD.IADD R3, R3, 0x1, R5 ;  /* 0x0000000103037824 */ /* 0x000fe400078e0205 */
[C---:B------:R-:W-:Y:S02]  /*c350*/  IMAD R6, R4.reuse, UR5, R6 ;  /* 0x0000000504067c24 */ /* 0x040fe4000f8e0206 */
[----:B------:R-:W-:Y:S01]  /*c360*/  IMAD.WIDE.U32 R2, R4, UR4, R2 ;  /* 0x0000000404027c25 */ /* 0x000fe2000f8e0002 */
[----:B------:R-:W-:-:S03]  /*c370*/  ULDC.64 UR4, c[0x0][0x308] ;  /* 0x0000c20000047ab9 */ /* 0x000fc60000000a00 */
[----:B------:R-:W-:Y:S02]  /*c380*/  IMAD.IADD R3, R3, 0x1, R6 ;  /* 0x0000000103037824 */ /* 0x000fe400078e0206 */
[----:B------:R-:W-:Y:S02]  /*c390*/  IMAD R6, R25, -0x60, R34 ;  /* 0xffffffa019067824 */ /* 0x000fe400078e0222 */
[----:B------:R-:W-:Y:S01]  /*c3a0*/  IMAD.WIDE.U32 R2, R26, UR4, R2 ;  /* 0x000000041a027c25 */ /* 0x000fe2000f8e0002 */
[----:B------:R-:W-:-:S03]  /*c3b0*/  UMOV UR4, 0xffffffff ;  /* 0xffffffff00047882 */ /* 0x000fc60000000000 */
[----:B------:R-:W-:Y:S01]  /*c3c0*/  IMAD R0, R26, UR5, R3 ;  /* 0x000000051a007c24 */ /* 0x000fe2000f8e0203 */
[----:B------:R-:W-:Y:S01]  /*c3d0*/  LEA R4, P0, R2, UR6, 0x1 ;  /* 0x0000000602047c11 */ /* 0x000fe2000f8008ff */
[----:B------:R-:W-:Y:S01]  /*c3e0*/  IMAD R5, R27, 0x4800, R32 ;  /* 0x000048001b057824 */ /* 0x000fe200078e0220 */
[----:B-1----:R-:W-:Y:S02]  /*c3f0*/  LOP3.LUT R8, R8, 0x7f, RZ, 0xc0, !PT ;  /* 0x0000007f08087812 */ /* 0x002fe400078ec0ff */
[----:B------:R-:W-:Y:S02]  /*c400*/  LEA.HI.X R0, R2, UR7, R0, 0x1, P0 ;  /* 0x0000000702007c11 */ /* 0x000fe400080f0c00 */
[----:B------:R-:W-:Y:S02]  /*c410*/  SHF.R.U32.HI R9, RZ, 0x3, R8 ;  /* 0x00000003ff097819 */ /* 0x000fe40000011608 */
[----:B------:R-:W0:Y:S02]  /*c420*/  S2R R8, SR_TID.X ;  /* 0x0000000000087919 */ /* 0x000e240000002100 */
[----:B------:R-:W-:-:S04]  /*c430*/  IADD3 R6, -R9, R6, RZ ;  /* 0x0000000609067210 */ /* 0x000fc80007ffe1ff */
[----:B------:R-:W-:Y:S01]  /*c440*/  ISETP.GE.AND P0, PT, R6, 0x1, PT ;  /* 0x000000010600780c */ /* 0x000fe20003f06270 */
[----:B0-----:R-:W-:-:S05]  /*c450*/  IMAD.SHL.U32 R9, R8, 0x8, RZ ;  /* 0x0000000808097824 */ /* 0x001fca00078e00ff */
[----:B------:R-:W-:Y:S01]  /*c460*/  LOP3.LUT R9, R9, 0x38, RZ, 0xc0, !PT ;  /* 0x0000003809097812 */ /* 0x000fe200078ec0ff */
[----:B------:R-:W-:Y:S06]  /*c470*/  BRA.DIV UR4, `(.L_x_259) ;  /* 0x0000003a04f07947 */ /* 0x000fec000b800000 */
[----:B------:R-:W0:Y:S01]  /*c480*/  SHFL.IDX PT, R3, R4, RZ, 0x181f ;  /* 0x00181fff04037589 */ /* 0x000e2200000e0000 */
[----:B------:R-:W-:-:S03]  /*c490*/  @P0 IMAD R8, R5, 0x2, R22 ;  /* 0x0000000205080824 */ /* 0x000fc600078e0216 */
[----:B------:R-:W1:Y:S01]  /*c4a0*/  SHFL.IDX PT, R2, R0, RZ, 0x181f ;  /* 0x00181fff00027589 */ /* 0x000e6200000e0000 */
[----:B0-----:R-:W-:-:S05]  /*c4b0*/  @P0 LEA R3, P1, R9, R3, 0x1 ;  /* 0x0000000309030211 */ /* 0x001fca00078208ff */
[----:B-1----:R-:W-:Y:S01]  /*c4c0*/  @P0 IMAD.X R2, RZ, RZ, R2, P1 ;  /* 0x000000ffff020224 */ /* 0x002fe200008e0602 */
[----:B------:R-:W-:-:S04]  /*c4d0*/  ISETP.GE.AND P1, PT, R6, 0x11, PT ;  /* 0x000000110600780c */ /* 0x000fc80003f26270 */
[----:B------:R-:W-:-:S04]  /*c4e0*/  @P0 LOP3.LUT R3, R3, R2, RZ, 0x3c, !PT ;  /* 0x0000000203030212 */ /* 0x000fc800078e3cff */
[----:B------:R-:W-:-:S04]  /*c4f0*/  @P0 LOP3.LUT R2, R3, R2, RZ, 0x3c, !PT ;  /* 0x0000000203020212 */ /* 0x000fc800078e3cff */
[----:B------:R-:W-:-:S05]  /*c500*/  @P0 LOP3.LUT R3, R3, R2, RZ, 0x3c, !PT ;  /* 0x0000000203030212 */ /* 0x000fca00078e3cff */
[----:B------:R-:W-:Y:S01]  /*c510*/  @!PT LDS RZ, [RZ] ;  /* 0x00000000fffff984 */ /* 0x000fe20000000800 */
[----:B------:R-:W-:Y:S04]  /*c520*/  @P0 LDGSTS.E.BYPASS.LTC128B.128 [R8+0x18400], desc[UR36][R2.64], !P4 ;  /* 0x1840000002080fae */ /* 0x000fe8000e101d64 */
[----:B------:R-:W-:Y:S04]  /*c530*/  @P0 LDGSTS.E.BYPASS.LTC128B.128 [R8+0x1b400], desc[UR36][R2.64+0x80], !P3 ;  /* 0x1b40008002080fae */ /* 0x000fe8000d901d64 */
[----:B------:R0:W-:Y:S04]  /*c540*/  @P0 LDGSTS.E.BYPASS.LTC128B.128 [R8+0x1e400], desc[UR36][R2.64+0x100], !P2 ;  /* 0x1e40010002080fae */ /* 0x0001e8000d101d64 */
[----:B0-----:R-:W0:Y:S01]  /*c550*/  SHFL.IDX PT, R3, R4, 0x1, 0x181f ;  /* 0x00381f0004037f89 */ /* 0x001e2200000e0000 */
[----:B------:R-:W-:-:S03]  /*c560*/  @P1 IMAD R8, R5, 0x2, R22 ;  /* 0x0000000205081824 */ /* 0x000fc600078e0216 */
[----:B------:R-:W1:Y:S01]  /*c570*/  SHFL.IDX PT, R2, R0, 0x1, 0x181f ;  /* 0x00381f0000027f89 */ /* 0x000e6200000e0000 */
[----:B0-----:R-:W-:-:S05]  /*c580*/  @P1 LEA R3, P0, R9, R3, 0x1 ;  /* 0x0000000309031211 */ /* 0x001fca00078008ff */
[----:B-1----:R-:W-:-:S05]  /*c590*/  @P1 IMAD.X R2, RZ, RZ, R2, P0 ;  /* 0x000000ffff021224 */ /* 0x002fca00000e0602 */
[----:B------:R-:W-:-:S04]  /*c5a0*/  @P1 LOP3.LUT R3, R3, R2, RZ, 0x3c, !PT ;  /* 0x0000000203031212 */ /* 0x000fc800078e3cff */
[----:B------:R-:W-:-:S04]  /*c5b0*/  @P1 LOP3.LUT R2, R3, R2, RZ, 0x3c, !PT ;  /* 0x0000000203021212 */ /* 0x000fc800078e3cff */
[----:B------:R-:W-:-:S05]  /*c5c0*/  @P1 LOP3.LUT R3, R3, R2, RZ, 0x3c, !PT ;  /* 0x0000000203031212 */ /* 0x000fca00078e3cff */
[----:B------:R-:W-:Y:S04]  /*c5d0*/  @P1 LDGSTS.E.BYPASS.LTC128B.128 [R8+0x18c00], desc[UR36][R2.64], !P4 ;  /* 0x18c0000002081fae */ /* 0x000fe8000e101d64 */
[----:B------:R-:W-:Y:S04]  /*c5e0*/  @P1 LDGSTS.E.BYPASS.LTC128B.128 [R8+0x1bc00], desc[UR36][R2.64+0x80], !P3 ;  /* 0x1bc0008002081fae */ /* 0x000fe8000d901d64 */
[----:B------:R0:W-:Y:S01]  /*c5f0*/  @P1 LDGSTS.E.BYPASS.LTC128B.128 [R8+0x1ec00], desc[UR36][R2.64+0x100], !P2 ;  /* 0x1ec0010002081fae */ /* 0x0001e2000d101d64 */
[----:B------:R-:W-:-:S03]  /*c600*/  ISETP.GE.AND P1, PT, R6, 0x21, PT ;  /* 0x000000210600780c */ /* 0x000fc60003f26270 */
[----:B0-----:R-:W0:Y:S10]  /*c610*/  SHFL.IDX PT, R3, R4, 0x2, 0x181f ;  /* 0x00581f0004037f89 */ /* 0x001e3400000e0000 */
[----:B------:R-:W-:Y:S01]  /*c620*/  @P1 LEA R8, R5, R22, 0x1 ;  /* 0x0000001605081211 */ /* 0x000fe200078e08ff */
        /* <DEDUP_REMOVED lines=11> */
[----:B------:R-:W-:Y:S01]  /*c6e0*/  @P1 IMAD R8, R5, 0x2, R22 ;  /* 0x0000000205081824 */ /* 0x000fe200078e0216 */
        /* <DEDUP_REMOVED lines=12> */
[----:B------:R-:W1:Y:S04]  /*c7b0*/  SHFL.IDX PT, R2, R0, 0x4, 0x181f ;  /* 0x00981f0000027f89 */ /* 0x000e6800000e0000 */
[----:B------:R-:W2:Y:S01]  /*c7c0*/  SHFL.IDX PT, R0, R0, 0x5, 0x181f ;  /* 0x00b81f0000007f89 */ /* 0x000ea200000e0000 */
[----:B0-----:R-:W-:-:S05]  /*c7d0*/  @P1 LEA R3, P0, R9, R3, 0x1 ;  /* 0x0000000309031211 */ /* 0x001fca00078008ff */
[----:B-1----:R-:W-:-:S05]  /*c7e0*/  @P1 IMAD.X R2, RZ, RZ, R2, P0 ;  /* 0x000000ffff021224 */ /* 0x002fca00000e0602 */
[----:B------:R-:W-:-:S04]  /*c7f0*/  @P1 LOP3.LUT R3, R3, R2, RZ, 0x3c, !PT ;  /* 0x0000000203031212 */ /* 0x000fc800078e3cff */
[----:B------:R-:W-:-:S04]  /*c800*/  @P1 LOP3.LUT R2, R3, R2, RZ, 0x3c, !PT ;  /* 0x0000000203021212 */ /* 0x000fc800078e3cff */
[----:B------:R-:W-:-:S05]  /*c810*/  @P1 LOP3.LUT R3, R3, R2, RZ, 0x3c, !PT ;  /* 0x0000000203031212 */ /* 0x000fca00078e3cff */
[----:B------:R-:W-:Y:S04]  /*c820*/  @P1 LDGSTS.E.BYPASS.LTC128B.128 [R8+0x1a400], desc[UR36][R2.64], !P4 ;  /* 0x1a40000002081fae */ /* 0x000fe8000e101d64 */
[----:B------:R-:W-:Y:S04]  /*c830*/  @P1 LDGSTS.E.BYPASS.LTC128B.128 [R8+0x1d400], desc[UR36][R2.64+0x80], !P3 ;  /* 0x1d40008002081fae */ /* 0x000fe8000d901d64 */
[----:B------:R0:W-:Y:S04]  /*c840*/  @P1 LDGSTS.E.BYPASS.LTC128B.128 [R8+0x20400], desc[UR36][R2.64+0x100], !P2 ;  /* 0x2040010002081fae */ /* 0x0001e8000d101d64 */
[----:B0-2---:R0:W1:Y:S02]  /*c850*/  SHFL.IDX PT, R2, R4, 0x5, 0x181f ;  /* 0x00b81f0004027f89 */ /* 0x00506400000e0000 */
.L_x_336:
[----:B------:R-:W-:-:S13]  /*c860*/  ISETP.GE.AND P0, PT, R6, 0x51, PT ;  /* 0x000000510600780c */ /* 0x000fda0003f06270 */
[----:B-1----:R-:W-:Y:S01]  /*c870*/  @P0 LEA R2, P1, R9, R2, 0x1 ;  /* 0x0000000209020211 */ /* 0x002fe200078208ff */
[----:B------:R-:W-:-:S04]  /*c880*/  @P0 IMAD R5, R5, 0x2, R22 ;  /* 0x0000000205050824 */ /* 0x000fc800078e0216 */
[----:B------:R-:W-:-:S05]  /*c890*/  @P0 IMAD.X R3, RZ, RZ, R0, P1 ;  /* 0x000000ffff030224 */ /* 0x000fca00008e0600 */
[----:B------:R-:W-:Y:S01]  /*c8a0*/  @!PT LDS RZ, [RZ] ;  /* 0x00000000fffff984 */ /* 0x000fe20000000800 */
[----:B------:R-:W-:Y:S01]  /*c8b0*/  @!PT LDS RZ, [RZ] ;  /* 0x00000000fffff984 */ /* 0x000fe20000000800 */
[----:B------:R-:W-:Y:S01]  /*c8c0*/  @!PT LDS RZ, [RZ] ;  /* 0x00000000fffff984 */ /* 0x000fe20000000800 */
[----:B------:R1:W-:Y:S04]  /*c8d0*/  @P0 LDGSTS.E.BYPASS.LTC128B.128 [R5+0x1ac00], desc[UR36][R2.64], !P4 ;  /* 0x1ac0000002050fae */ /* 0x0003e8000e101d64 */
[----:B------:R1:W-:Y:S04]  /*c8e0*/  @P0 LDGSTS.E.BYPASS.LTC128B.128 [R5+0x1dc00], desc[UR36][R2.64+0x80], !P3 ;  /* 0x1dc0008002050fae */ /* 0x0003e8000d901d64 */
[----:B------:R1:W-:Y:S01]  /*c8f0*/  @P0 LDGSTS.E.BYPASS.LTC128B.128 [R5+0x20c00], desc[UR36][R2.64+0x100], !P2 ;  /* 0x20c0010002050fae */ /* 0x0003e2000d101d64 */
[----:B------:R-:W-:Y:S01]  /*c900*/  PLOP3.LUT P0, PT, PT, PT, PT, 0x80, 0x0 ;  /* 0x000000000000781c */ /* 0x000fe20003f0f070 */
[----:B------:R-:W-:-:S12]  /*c910*/  NOP ;  /* 0x0000000000007918 */ /* 0x000fd80000000000 */
.L_x_260:
[----:B------:R-:W-:Y:S02]  /*c920*/  PLOP3.LUT P1, PT, P1, P0, PT, 0xa2, 0x0 ;  /* 0x000000000000781c */ /* 0x000fe40000f21472 */
[----:B------:R-:W-:-:S08]  /*c930*/  @P0 R2UR P1, UR4, R7 ;  /* 0x00000000070402ca */ /* 0x000fd00000020000 */
[----:B------:R-:W-:-:S05]  /*c940*/  @P0 PLOP3.LUT P0, PT, P1, PT, PT, 0x80, 0x0 ;  /* 0x000000000000081c */ /* 0x000fca0000f0f070 */
[----:B------:R-:W-:Y:S01]  /*c950*/  @!P1 SYNCS.ARRIVE.TRANS64.RED.A0T1 RZ, [UR4+0x2a830], RZ ;  /* 0x02a830ffffff99a7 */ /* 0x000fe20008200404 */
[----:B------:R-:W-:Y:S07]  /*c960*/  @!P1 ARRIVES.LDGSTSBAR.64.TRANSCNT [UR4+0x2a830] ;  /* 0x02a83000ff0099b0 */ /* 0x000fee0008000a84 */
[----:B------:R-:W-:Y:S05]  /*c970*/  @P0 BRA.U.ANY `(.L_x_260) ;  /* 0xfffffffd00e80947 */ /* 0x000fea000393ffff */
[----:B------:R-:W-:Y:S01]  /*c980*/  NOP ;  /* 0x0000000000007918 */ /* 0x000fe20000000000 */
[----:B------:R-:W-:-:S13]  /*c990*/  LOP3.LUT P2, RZ, R23, 0x10, RZ, 0xc0, !PT ;  /* 0x0000001017ff7812 */ /* 0x000fda000784c0ff */
[----:B------:R-:W-:Y:S05]  /*c9a0*/  @!P2 BRA `(.L_x_261) ;  /* 0x000000000004a947 */ /* 0x000fea0003800000 */
[----:B------:R-:W-:Y:S01]  /*c9b0*/  BPT.TRAP 0x1 ;  /* 0x000000040000795c */ /* 0x000fe20000300000 */
.L_x_261:
[----:B------:R2:W5:Y:S01]  /*c9c0*/  LDL.LU R0, [R1+0x4] ;  /* 0x0000040001007983 */ /* 0x0005620000300800 */
[----:B------:R-:W-:Y:S01]  /*c9d0*/  LOP3.LUT P0, RZ, R23, 0x40, RZ, 0xc0, !PT ;  /* 0x0000004017ff7812 */ /* 0x000fe2000780c0ff */
[----:B------:R2:W-:-:S12]  /*c9e0*/  SYNCS.ARRIVE.TRANS64.A1T0 RZ, [R7+URZ+0x2a830], RZ ;  /* 0x02a830ff07ff79a7 */ /* 0x0005d8000810003f */
[----:B------:R-:W-:Y:S05]  /*c9f0*/  WARPSYNC.ALL ;  /* 0x0000000000007948 */ /* 0x000fea0003800000 */
[----:B------:R-:W-:Y:S01]  /*ca00*/  ULDC.64 UR4, c[0x0][0x298] ;  /* 0x0000a60000047ab9 */ /* 0x000fe20000000a00 */
[----:B-1----:R-:W-:Y:S01]  /*ca10*/  IADD3 R2, R22, 0xc400, RZ ;  /* 0x0000c40016027810 */ /* 0x002fe20007ffe0ff */
[----:B0-----:R-:W-:Y:S01]  /*ca20*/  IMAD.WIDE.U32 R4, R35, UR4, RZ ;  /* 0x0000000423047c25 */ /* 0x001fe2000f8e00ff */
[----:B------:R-:W-:Y:S01]  /*ca30*/  SEL R30, R30, RZ, !P0 ;  /* 0x000000ff1e1e7207 */ /* 0x000fe20004000000 */
[----:B------:R-:W-:Y:S01]  /*ca40*/  BSSY B6, `(.L_x_262) ;  /* 0x000001b000067945 */ /* 0x000fe20003800000 */
[----:B------:R-:W-:Y:S01]  /*ca50*/  BAR.SYNC.DEFER_BLOCKING 0x8, 0x180 ;  /* 0x0206000000007b1d */ /* 0x000fe20000010000 */
[----:B-----5:R-:W-:-:S02]  /*ca60*/  SEL R0, R0, RZ, !P0 ;  /* 0x000000ff00007207 */ /* 0x020fc40004000000 */
[----:B------:R-:W-:-:S03]  /*ca70*/  LOP3.LUT P0, RZ, R2, 0x3ff, RZ, 0xc0, !PT ;  /* 0x000003ff02ff7812 */ /* 0x000fc6000780c0ff */
[----:B------:R0:W-:Y:S04]  /*ca80*/  STL [R1+0x4], R0 ;  /* 0x0000040001007387 */ /* 0x0001e80000100800 */
[----:B------:R1:W-:Y:S01]  /*ca90*/  STL.64 [R1+0x8], R4 ;  /* 0x0000080401007387 */ /* 0x0003e20000100a00 */
[----:B0-----:R-:W-:-:S05]  /*caa0*/  SHF.R.S32.HI R0, RZ, 0x1f, R35 ;  /* 0x0000001fff007819 */ /* 0x001fca0000011423 */
[----:B------:R-:W-:-:S04]  /*cab0*/  IMAD R0, R0, UR4, RZ ;  /* 0x0000000400007c24 */ /* 0x000fc8000f8e02ff */
[----:B------:R-:W-:-:S04]  /*cac0*/  IMAD R0, R35, UR5, R0 ;  /* 0x0000000523007c24 */ /* 0x000fc8000f8e0200 */
[----:B------:R-:W-:Y:S01]  /*cad0*/  IMAD.IADD R35, R5, 0x1, R0 ;  /* 0x0000000105237824 */ /* 0x000fe200078e0200 */
[----:B-1----:R-:W-:Y:S06]  /*cae0*/  @!P0 BRA `(.L_x_263) ;  /* 0x0000000000408947 */ /* 0x002fec0003800000 */
[----:B------:R-:W-:Y:S01]  /*caf0*/  MOV R2, 0x0 ;  /* 0x0000000000027802 */ /* 0x000fe20000000f00 */
[----:B------:R-:W-:Y:S01]  /*cb00*/  ULDC.64 UR6, c[0x4][0xf0] ;  /* 0x01003c0000067ab9 */ /* 0x000fe20000000a00 */
[----:B------:R-:W-:Y:S01]  /*cb10*/  ULDC.64 UR8, c[0x4][0xf8] ;  /* 0x01003e0000087ab9 */ /* 0x000fe20000000a00 */
[----:B------:R-:W-:Y:S01]  /*cb20*/  ULDC.64 UR4, c[0x4][0x88] ;  /* 0x0100220000047ab9 */ /* 0x000fe20000000a00 */
[----:B------:R-:W-:Y:S01]  /*cb30*/  IMAD.U32 R4, RZ, RZ, UR6 ;  /* 0x00000006ff047e24 */ /* 0x000fe2000f8e00ff */
[----:B------:R-:W-:Y:S01]  /*cb40*/  MOV R11, UR5 ;  /* 0x00000005000b7c02 */ /* 0x000fe20008000f00 */
[----:B------:R-:W0:Y:S01]  /*cb50*/  LDC.64 R2, c[0x4][R2] ;  /* 0x0100000002027b82 */ /* 0x000e220000000a00 */
[----:B------:R-:W-:Y:S02]  /*cb60*/  IMAD.U32 R5, RZ, RZ, UR7 ;  /* 0x00000007ff057e24 */ /* 0x000fe4000f8e00ff */
[----:B------:R-:W-:Y:S02]  /*cb70*/  IMAD.U32 R6, RZ, RZ, UR8 ;  /* 0x00000008ff067e24 */ /* 0x000fe4000f8e00ff */
[----:B--2---:R-:W-:-:S02]  /*cb80*/  IMAD.U32 R7, RZ, RZ, UR9 ;  /* 0x00000009ff077e24 */ /* 0x004fc4000f8e00ff */
[----:B------:R-:W-:Y:S02]  /*cb90*/  IMAD.U32 R10, RZ, RZ, UR4 ;  /* 0x00000004ff0a7e24 */ /* 0x000fe4000f8e00ff */
[----:B------:R-:W-:Y:S02]  /*cba0*/  IMAD.MOV.U32 R8, RZ, RZ, 0x70 ;  /* 0x00000070ff087424 */ /* 0x000fe400078e00ff */
[----:B------:R-:W-:Y:S02]  /*cbb0*/  IMAD.MOV.U32 R12, RZ, RZ, 0x1 ;  /* 0x00000001ff0c7424 */ /* 0x000fe400078e00ff */
[----:B------:R-:W-:-:S07]  /*cbc0*/  IMAD.MOV.U32 R13, RZ, RZ, RZ ;  /* 0x000000ffff0d7224 */ /* 0x000fce00078e00ff */
[----:B------:R-:W-:-:S07]  /*cbd0*/  LEPC R20, `(.L_x_263) ;  /* 0x000000001014794e */ /* 0x000fce0000000000 */
[----:B0-----:R-:W-:Y:S05]  /*cbe0*/  CALL.ABS.NOINC R2 ;  /* 0x0000000002007343 */ /* 0x001fea0003c00000 */
.L_x_263:
[----:B------:R-:W-:Y:S05]  /*cbf0*/  BSYNC B6 ;  /* 0x0000000000067941 */ /* 0x000fea0003800000 */
.L_x_262:
[----:B------:R-:W3:Y:S01]  /*cc00*/  LDL.LU R20, [R1+0x4] ;  /* 0x0000040001147983 */ /* 0x000ee20000300800 */
[----:B------:R-:W0:Y:S01]  /*cc10*/  LDC R6, c[0x0][0x448] ;  /* 0x00011200ff067b82 */ /* 0x000e220000000800 */
[----:B------:R-:W-:Y:S02]  /*cc20*/  ULDC.64 UR4, c[0x0][0x2d8] ;  /* 0x0000b60000047ab9 */ /* 0x000fe40000000a00 */
[----:B------:R-:W4:Y:S01]  /*cc30*/  LDL.LU.64 R2, [R1+0x8] ;  /* 0x0000080001027983 */ /* 0x000f220000300a00 */
[----:B------:R-:W-:-:S03]  /*cc40*/  IMAD.SHL.U32 R4, R17, 0x80, RZ ;  /* 0x0000008011047824 */ /* 0x000fc600078e00ff */
[----:B------:R1:W5:Y:S01]  /*cc50*/  LDL R17, [R1+0x10] ;  /* 0x0000100001117983 */ /* 0x0003620000100800 */
[----:B0-----:R-:W-:Y:S01]  /*cc60*/  ISETP.NE.AND P0, PT, R6, 0x1, PT ;  /* 0x000000010600780c */ /* 0x001fe20003f05270 */
[----:B------:R-:W0:Y:S02]  /*cc70*/  S2R R11, SR_TID.X ;  /* 0x00000000000b7919 */ /* 0x000e240000002100 */
[----:B0-----:R-:W-:-:S05]  /*cc80*/  IMAD.SHL.U32 R9, R11, 0x8, RZ ;  /* 0x000000080b097824 */ /* 0x001fca00078e00ff */
[----:B------:R-:W-:Y:S01]  /*cc90*/  LOP3.LUT R9, R9, 0x38, RZ, 0xc0, !PT ;  /* 0x0000003809097812 */ /* 0x000fe200078ec0ff */
[----:B---3--:R-:W-:Y:S02]  /*cca0*/  IMAD.MOV.U32 R21, RZ, RZ, R20 ;  /* 0x000000ffff157224 */ /* 0x008fe400078e0014 */
[----:B------:R-:W0:Y:S01]  /*ccb0*/  S2R R20, SR_TID.X ;  /* 0x0000000000147919 */ /* 0x000e220000002100 */
[----:B----4-:R-:W-:Y:S02]  /*ccc0*/  IMAD.MOV.U32 R3, RZ, RZ, R35 ;  /* 0x000000ffff037224 */ /* 0x010fe400078e0023 */
[----:B------:R-:W-:-:S04]  /*ccd0*/  IMAD.WIDE.U32 R2, R26, UR4, R2 ;  /* 0x000000041a027c25 */ /* 0x000fc8000f8e0002 */
[----:B------:R-:W-:Y:S01]  /*cce0*/  IMAD R3, R26, UR5, R3 ;  /* 0x000000051a037c24 */ /* 0x000fe2000f8e0203 */
[----:B------:R-:W-:Y:S02]  /*ccf0*/  ULDC.64 UR4, c[0x0][0x2e0] ;  /* 0x0000b80000047ab9 */ /* 0x000fe40000000a00 */
[----:B------:R-:W-:Y:S02]  /*cd00*/  IMAD R5, R21, UR4, RZ ;  /* 0x0000000415057c24 */ /* 0x000fe4000f8e02ff */
[----:B------:R-:W-:-:S04]  /*cd10*/  IMAD.WIDE.U32 R2, R30, UR4, R2 ;  /* 0x000000041e027c25 */ /* 0x000fc8000f8e0002 */
[----:B------:R-:W-:Y:S01]  /*cd20*/  IMAD R0, R30, UR5, R5 ;  /* 0x000000051e007c24 */ /* 0x000fe2000f8e0205 */
[----:B------:R-:W-:Y:S01]  /*cd30*/  ULDC.64 UR4, c[0x0][0x2d0] ;  /* 0x0000b40000047ab9 */ /* 0x000fe20000000a00 */
[----:B------:R-:W3:Y:S02]  /*cd40*/  @P0 LDC R5, c[0x0][0x44c] ;  /* 0x00011300ff050b82 */ /* 0x000ee40000000800 */
[----:B------:R-:W-:-:S06]  /*cd50*/  IMAD.IADD R3, R3, 0x1, R0 ;  /* 0x0000000103037824 */ /* 0x000fcc00078e0200 */
[----:B------:R-:W4:Y:S01]  /*cd60*/  @P0 LDC R0, c[0x0][0x450] ;  /* 0x00011400ff000b82 */ /* 0x000f220000000800 */
[C---:B0-----:R-:W-:Y:S02]  /*cd70*/  LOP3.LUT R21, R20.reuse, 0x7f, RZ, 0xc0, !PT ;  /* 0x0000007f14157812 */ /* 0x041fe400078ec0ff */
[----:B------:R-:W-:Y:S02]  /*cd80*/  SHF.L.U32 R20, R20, 0x4, RZ ;  /* 0x0000000414147819 */ /* 0x000fe400000006ff */
[----:B------:R-:W-:-:S04]  /*cd90*/  SHF.R.U32.HI R21, RZ, 0x3, R21 ;  /* 0x00000003ff157819 */ /* 0x000fc80000011615 */
[----:B------:R-:W-:-:S04]  /*cda0*/  LOP3.LUT R20, R21, 0x70, R20, 0xf8, !PT ;  /* 0x0000007015147812 */ /* 0x000fc800078ef814 */
[----:B--2---:R-:W-:-:S05]  /*cdb0*/  LOP3.LUT R7, R20, R4, RZ, 0xfc, !PT ;  /* 0x0000000414077212 */ /* 0x004fca00078efcff */
[----:B---3--:R-:W-:-:S04]  /*cdc0*/  @P0 IMAD.HI.U32 R8, R7, R5, RZ ;  /* 0x0000000507080227 */ /* 0x008fc800078e00ff */
[----:B------:R-:W-:Y:S01]  /*cdd0*/  IMAD.MOV.U32 R5, RZ, RZ, R7 ;  /* 0x000000ffff057224 */ /* 0x000fe200078e0007 */
[----:B----4-:R-:W-:-:S05]  /*cde0*/  @P0 SHF.R.U32.HI R5, RZ, R0, R8 ;  /* 0x00000000ff050219 */ /* 0x010fca0000011608 */
[----:B------:R-:W-:-:S04]  /*cdf0*/  IMAD.MOV R0, RZ, RZ, -R5 ;  /* 0x000000ffff007224 */ /* 0x000fc800078e0a05 */
[----:B------:R-:W-:Y:S01]  /*ce00*/  IMAD R0, R6, R0, R7 ;  /* 0x0000000006007224 */ /* 0x000fe200078e0207 */
[----:B------:R-:W-:Y:S01]  /*ce10*/  SHF.R.S32.HI R7, RZ, 0x1f, R5 ;  /* 0x0000001fff077819 */ /* 0x000fe20000011405 */
[----:B------:R-:W-:-:S04]  /*ce20*/  IMAD.WIDE.U32 R2, R5, UR4, R2 ;  /* 0x0000000405027c25 */ /* 0x000fc8000f8e0002 */
[----:B------:R-:W-:-:S04]  /*ce30*/  IMAD R7, R7, UR4, RZ ;  /* 0x0000000407077c24 */ /* 0x000fc8000f8e02ff */
[----:B------:R-:W-:Y:S01]  /*ce40*/  IMAD R7, R5, UR5, R7 ;  /* 0x0000000505077c24 */ /* 0x000fe2000f8e0207 */
[----:B------:R-:W-:Y:S01]  /*ce50*/  SHF.R.S32.HI R5, RZ, 0x1f, R0 ;  /* 0x0000001fff057819 */ /* 0x000fe20000011400 */
[----:B------:R-:W-:Y:S02]  /*ce60*/  ULDC.64 UR4, c[0x0][0x2c8] ;  /* 0x0000b20000047ab9 */ /* 0x000fe40000000a00 */
[----:B------:R-:W-:Y:S02]  /*ce70*/  IMAD.IADD R3, R3, 0x1, R7 ;  /* 0x0000000103037824 */ /* 0x000fe400078e0207 */
[----:B------:R-:W-:Y:S01]  /*ce80*/  IMAD R5, R5, UR4, RZ ;  /* 0x0000000405057c24 */ /* 0x000fe2000f8e02ff */
[----:B------:R-:W-:Y:S01]  /*ce90*/  SHF.L.U32 R21, R11, 0x3, RZ ;  /* 0x000000030b157819 */ /* 0x000fe200000006ff */
[----:B------:R-:W-:-:S04]  /*cea0*/  IMAD.WIDE.U32 R2, R0, UR4, R2 ;  /* 0x0000000400027c25 */ /* 0x000fc8000f8e0002 */
[----:B------:R-:W-:Y:S01]  /*ceb0*/  IMAD R5, R0, UR5, R5 ;  /* 0x0000000500057c24 */ /* 0x000fe2000f8e0205 */
[----:B------:R-:W-:Y:S01]  /*cec0*/  ULDC.64 UR4, c[0x0][0x280] ;  /* 0x0000a00000047ab9 */ /* 0x000fe20000000a00 */
[----:B------:R-:W-:Y:S02]  /*ced0*/  LOP3.LUT R21, R21, 0x38, RZ, 0xc0, !PT ;  /* 0x0000003815157812 */ /* 0x000fe400078ec0ff */
[----:B------:R-:W-:Y:S01]  /*cee0*/  IMAD.IADD R5, R3, 0x1, R5 ;  /* 0x0000000103057824 */ /* 0x000fe200078e0205 */
[----:B------:R-:W-:Y:S01]  /*cef0*/  LEA R0, P0, R2, UR4, 0x1 ;  /* 0x0000000402007c11 */ /* 0x000fe2000f8008ff */
[----:B------:R-:W-:Y:S01]  /*cf00*/  ULDC UR4, c[0x0][0x2b8] ;  /* 0x0000ae0000047ab9 */ /* 0x000fe20000000800 */
[----:B------:R-:W-:Y:S02]  /*cf10*/  LOP3.LUT R20, R11, 0x7f, RZ, 0xc0, !PT ;  /* 0x0000007f0b147812 */ /* 0x000fe400078ec0ff */
[C---:B------:R-:W-:Y:S02]  /*cf20*/  LOP3.LUT R10, R21.reuse, 0x40, RZ, 0xfc, !PT ;  /* 0x00000040150a7812 */ /* 0x040fe400078efcff */
[----:B------:R-:W-:-:S02]  /*cf30*/  LOP3.LUT R11, R21, 0x80, RZ, 0xfc, !PT ;  /* 0x00000080150b7812 */ /* 0x000fc400078efcff */
[----:B------:R-:W-:Y:S01]  /*cf40*/  LEA.HI.X R5, R2, UR5, R5, 0x1, P0 ;  /* 0x0000000502057c11 */ /* 0x000fe200080f0c05 */
[----:B------:R-:W-:Y:S01]  /*cf50*/  UMOV UR5, 0xffffffff ;  /* 0xffffffff00057882 */ /* 0x000fe20000000000 */
[----:B------:R-:W-:Y:S02]  /*cf60*/  ISETP.GE.AND P3, PT, R9, UR4, PT ;  /* 0x0000000409007c0c */ /* 0x000fe4000bf66270 */
[----:B------:R-:W-:Y:S02]  /*cf70*/  ISETP.GE.AND P2, PT, R10, UR4, PT ;  /* 0x000000040a007c0c */ /* 0x000fe4000bf46270 */
[----:B------:R-:W-:Y:S02]  /*cf80*/  ISETP.GE.AND P0, PT, R11, UR4, PT ;  /* 0x000000040b007c0c */ /* 0x000fe4000bf06270 */
[----:B------:R-:W-:Y:S01]  /*cf90*/  SHF.R.U32.HI R10, RZ, 0x3, R20 ;  /* 0x00000003ff0a7819 */ /* 0x000fe20000011614 */
[----:B-1----:R-:W-:Y:S10]  /*cfa0*/  BRA.DIV UR5, `(.L_x_264) ;  /* 0x0000003a054c7947 */ /* 0x002ff4000b800000 */
[----:B------:R-:W0:Y:S01]  /*cfb0*/  SHFL.IDX PT, R14, R0, RZ, 0x181f ;  /* 0x00181fff000e7589 */ /* 0x000e2200000e0000 */
[----:B-----5:R-:W-:Y:S02]  /*cfc0*/  IMAD R6, R17, R6, RZ ;  /* 0x0000000611067224 */ /* 0x020fe400078e02ff */
[----:B------:R-:W-:Y:S01]  /*cfd0*/  IMAD.IADD R4, R10, 0x1, R4 ;  /* 0x000000010a047824 */ /* 0x000fe200078e0204 */
[----:B------:R-:W1:Y:S03]  /*cfe0*/  SHFL.IDX PT, R2, R5, RZ, 0x181f ;  /* 0x00181fff05027589 */ /* 0x000e6600000e0000 */
[C---:B------:R-:W-:Y:S01]  /*cff0*/  VIADD R7, R4.reuse, 0x10 ;  /* 0x0000001004077836 */ /* 0x040fe20000000000 */
[----:B------:R-:W-:-:S13]  /*d000*/  ISETP.GE.AND P1, PT, R4, R6, PT ;  /* 0x000000060400720c */ /* 0x000fda0003f26270 */
[----:B0-----:R-:W-:-:S05]  /*d010*/  @!P1 LEA R14, P4, R9, R14, 0x1 ;  /* 0x0000000e090e9211 */ /* 0x001fca00078808ff */
[----:B-1----:R-:W-:Y:S02]  /*d020*/  @!P1 IMAD.X R3, RZ, RZ, R2, P4 ;  /* 0x000000ffff039224 */ /* 0x002fe400020e0602 */
[----:B------:R-:W-:Y:S02]  /*d030*/  @!P1 IMAD.MOV.U32 R2, RZ, RZ, R14 ;  /* 0x000000ffff029224 */ /* 0x000fe400078e000e */
[----:B------:R-:W0:Y:S04]  /*d040*/  SHFL.IDX PT, R14, R0, 0x1, 0x181f ;  /* 0x00381f00000e7f89 */ /* 0x000e2800000e0000 */
[----:B------:R-:W-:Y:S04]  /*d050*/  @!P1 LDGSTS.E.BYPASS.LTC128B.128 [R33+0xc400], desc[UR36][R2.64], !P3 ;  /* 0x0c40000002219fae */ /* 0x000fe8000d901d64 */
[----:B------:R-:W-:Y:S04]  /*d060*/  @!P1 LDGSTS.E.BYPASS.LTC128B.128 [R33+0x10400], desc[UR36][R2.64+0x80], !P2 ;  /* 0x1040008002219fae */ /* 0x000fe8000d101d64 */
[----:B------:R1:W-:Y:S01]  /*d070*/  @!P1 LDGSTS.E.BYPASS.LTC128B.128 [R33+0x14400], desc[UR36][R2.64+0x100], !P0 ;  /* 0x1440010002219fae */ /* 0x0003e2000c101d64 */
[----:B------:R-:W-:-:S03]  /*d080*/  ISETP.GE.AND P1, PT, R7, R6, PT ;  /* 0x000000060700720c */ /* 0x000fc60003f26270 */
[----:B-1----:R-:W1:Y:S10]  /*d090*/  SHFL.IDX PT, R2, R5, 0x1, 0x181f ;  /* 0x00381f0005027f89 */ /* 0x002e7400000e0000 */
[----:B0-----:R-:W-:-:S05]  /*d0a0*/  @!P1 LEA R14, P4, R9, R14, 0x1 ;  /* 0x0000000e090e9211 */ /* 0x001fca00078808ff */
[----:B-1----:R-:W-:Y:S02]  /*d0b0*/  @!P1 IMAD.X R7, RZ, RZ, R2, P4 ;  /* 0x000000ffff079224 */ /* 0x002fe400020e0602 */
[----:B------:R-:W-:Y:S02]  /*d0c0*/  @!P1 IMAD.MOV.U32 R2, RZ, RZ, R14 ;  /* 0x000000ffff029224 */ /* 0x000fe400078e000e */
[----:B------:R-:W0:Y:S01]  /*d0d0*/  SHFL.IDX PT, R14, R0, 0x2, 0x181f ;  /* 0x00581f00000e7f89 */ /* 0x000e2200000e0000 */
[----:B------:R-:W-:Y:S01]  /*d0e0*/  @!P1 MOV R3, R7 ;  /* 0x0000000700039202 */ /* 0x000fe20000000f00 */
[----:B------:R-:W-:-:S04]  /*d0f0*/  VIADD R7, R4, 0x20 ;  /* 0x0000002004077836 */ /* 0x000fc80000000000 */
        /* <DEDUP_REMOVED lines=8> */
[----:B------:R-:W-:Y:S01]  /*d180*/  @!P1 IMAD.MOV.U32 R3, RZ, RZ, R7 ;  /* 0x000000ffff039224 */ /* 0x000fe200078e0007 */
[----:B------:R-:W0:Y:S01]  /*d190*/  SHFL.IDX PT, R14, R0, 0x3, 0x181f ;  /* 0x00781f00000e7f89 */ /* 0x000e2200000e0000 */
[----:B------:R-:W-:-:S03]  /*d1a0*/  VIADD R7, R4, 0x30 ;  /* 0x0000003004077836 */ /* 0x000fc60000000000 */
[----:B------:R-:W-:Y:S04]  /*d1b0*/  @!P1 LDGSTS.E.BYPASS.LTC128B.128 [R33+0xd400], desc[UR36][R2.64], !P3 ;  /* 0x0d40000002219fae */ /* 0x000fe8000d901d64 */
[----:B------:R-:W-:Y:S04]  /*d1c0*/  @!P1 LDGSTS.E.BYPASS.LTC128B.128 [R33+0x11400], desc[UR36][R2.64+0x80], !P2 ;  /* 0x1140008002219fae */ /* 0x000fe8000d101d64 */
[----:B------:R1:W-:Y:S01]  /*d1d0*/  @!P1 LDGSTS.E.BYPASS.LTC128B.128 [R33+0x15400], desc[UR36][R2.64+0x100], !P0 ;  /* 0x1540010002219fae */ /* 0x0003e2000c101d64 */
[----:B------:R-:W-:-:S03]  /*d1e0*/  ISETP.GE.AND P1, PT, R7, R6, PT ;  /* 0x000000060700720c */ /* 0x000fc60003f26270 */
[----:B-1----:R-:W1:Y:S10]  /*d1f0*/  SHFL.IDX PT, R2, R5, 0x3, 0x181f ;  /* 0x00781f0005027f89 */ /* 0x002e7400000e0000 */
[----:B0-----:R-:W-:-:S05]  /*d200*/  @!P1 LEA R14, P4, R9, R14, 0x1 ;  /* 0x0000000e090e9211 */ /* 0x001fca00078808ff */
[----:B-1----:R-:W-:Y:S01]  /*d210*/  @!P1 IMAD.X R7, RZ, RZ, R2, P4 ;  /* 0x000000ffff079224 */ /* 0x002fe200020e0602 */
[----:B------:R-:W-:Y:S02]  /*d220*/  @!P1 MOV R2, R14 ;  /* 0x0000000e00029202 */ /* 0x000fe40000000f00 */
[----:B------:R-:W0:Y:S01]  /*d230*/  SHFL.IDX PT, R14, R0, 0x4, 0x181f ;  /* 0x00981f00000e7f89 */ /* 0x000e2200000e0000 */
[----:B------:R-:W-:Y:S02]  /*d240*/  @!P1 IMAD.MOV.U32 R3, RZ, RZ, R7 ;  /* 0x000000ffff039224 */ /* 0x000fe400078e0007 */
[----:B------:R-:W-:-:S03]  /*d250*/  VIADD R7, R4, 0x40 ;  /* 0x0000004004077836 */ /* 0x000fc60000000000 */
        /* <DEDUP_REMOVED lines=16> */
[----:B0-----:R-:W-:-:S04]  /*d360*/  @!P1 LEA R14, P4, R9, R14, 0x1 ;  /* 0x0000000e090e9211 */ /* 0x001fc800078808ff */
[----:B-1----:R-:W-:Y:S01]  /*d370*/  @!P1 IADD3.X R7, RZ, R2, RZ, P4, !PT ;  /* 0x00000002ff079210 */ /* 0x002fe200027fe4ff */
[----:B------:R-:W-:Y:S02]  /*d380*/  @!P1 IMAD.MOV.U32 R2, RZ, RZ, R14 ;  /* 0x000000ffff029224 */ /* 0x000fe400078e000e */
[----:B------:R-:W0:Y:S02]  /*d390*/  SHFL.IDX PT, R14, R0, 0x6, 0x181f ;  /* 0x00d81f00000e7f89 */ /* 0x000e2400000e0000 */
[----:B------:R-:W-:Y:S02]  /*d3a0*/  @!P1 IMAD.MOV.U32 R3, RZ, RZ, R7 ;  /* 0x000000ffff039224 */ /* 0x000fe400078e0007 */
[----:B------:R-:W-:-:S03]  /*d3b0*/  VIADD R7, R4, 0x60 ;  /* 0x0000006004077836 */ /* 0x000fc60000000000 */
[----:B------:R-:W-:Y:S04]  /*d3c0*/  @!P1 LDGSTS.E.BYPASS.LTC128B.128 [R33+0xec00], desc[UR36][R2.64], !P3 ;  /* 0x0ec0000002219fae */ /* 0x000fe8000d901d64 */
[----:B------:R-:W-:Y:S04]  /*d3d0*/  @!P1 LDGSTS.E.BYPASS.LTC128B.128 [R33+0x12c00], desc[UR36][R2.64+0x80], !P2 ;  /* 0x12c0008002219fae */ /* 0x000fe8000d101d64 */
[----:B------:R1:W-:Y:S01]  /*d3e0*/  @!P1 LDGSTS.E.BYPASS.LTC128B.128 [R33+0x16c00], desc[UR36][R2.64+0x100], !P0 ;  /* 0x16c0010002219fae */ /* 0x0003e2000c101d64 */
[----:B------:R-:W-:-:S03]  /*d3f0*/  ISETP.GE.AND P1, PT, R7, R6, PT ;  /* 0x000000060700720c */ /* 0x000fc60003f26270 */
[----:B-1----:R-:W1:Y:S10]  /*d400*/  SHFL.IDX PT, R2, R5, 0x6, 0x181f ;  /* 0x00d81f0005027f89 */ /* 0x002e7400000e0000 */
[----:B0-----:R-:W-:Y:S01]  /*d410*/  @!P1 LEA R14, P4, R9, R14, 0x1 ;  /* 0x0000000e090e9211 */ /* 0x001fe200078808ff */
[----:B------:R-:W0:Y:S04]  /*d420*/  SHFL.IDX PT, R5, R5, 0x7, 0x181f ;  /* 0x00f81f0005057f89 */ /* 0x000e2800000e0000 */
[----:B-1----:R-:W-:-:S02]  /*d430*/  @!P1 IMAD.X R7, RZ, RZ, R2, P4 ;  /* 0x000000ffff079224 */ /* 0x002fc400020e0602 */
[----:B------:R-:W-:Y:S02]  /*d440*/  @!P1 IMAD.MOV.U32 R2, RZ, RZ, R14 ;  /* 0x000000ffff029224 */ /* 0x000fe400078e000e */
[----:B------:R-:W-:Y:S01]  /*d450*/  @!P1 IMAD.MOV.U32 R3, RZ, RZ, R7 ;  /* 0x000000ffff039224 */ /* 0x000fe200078e0007 */
[----:B------:R1:W2:Y:S04]  /*d460*/  SHFL.IDX PT, R14, R0, 0x7, 0x181f ;  /* 0x00f81f00000e7f89 */ /* 0x0002a800000e0000 */
[----:B------:R1:W-:Y:S04]  /*d470*/  @!P1 LDGSTS.E.BYPASS.LTC128B.128 [R33+0xf400], desc[UR36][R2.64], !P3 ;  /* 0x0f40000002219fae */ /* 0x0003e8000d901d64 */
[----:B------:R1:W-:Y:S04]  /*d480*/  @!P1 LDGSTS.E.BYPASS.LTC128B.128 [R33+0x13400], desc[UR36][R2.64+0x80], !P2 ;  /* 0x1340008002219fae */ /* 0x0003e8000d101d64 */
[----:B0-----:R1:W-:Y:S02]  /*d490*/  @!P1 LDGSTS.E.BYPASS.LTC128B.128 [R33+0x17400], desc[UR36][R2.64+0x100], !P0 ;  /* 0x1740010002219fae */ /* 0x0013e4000c101d64 */
.L_x_353:
[----:B-1----:R-:W-:Y:S01]  /*d4a0*/  IADD3 R3, R4, 0x70, RZ ;  /* 0x0000007004037810 */ /* 0x002fe20007ffe0ff */
[----:B------:R-:W-:Y:S03]  /*d4b0*/  BSSY B0, `(.L_x_265) ;  /* 0x000000b000007945 */ /* 0x000fe60003800000 */
[----:B------:R-:W-:-:S13]  /*d4c0*/  ISETP.GE.AND P1, PT, R3, R6, PT ;  /* 0x000000060300720c */ /* 0x000fda0003f26270 */
[----:B------:R-:W-:Y:S05]  /*d4d0*/  @P1 BRA `(.L_x_266) ;  /* 0x0000000000201947 */ /* 0x000fea0003800000 */
[----:B--2---:R-:W-:-:S05]  /*d4e0*/  LEA R2, P1, R9, R14, 0x1 ;  /* 0x0000000e09027211 */ /* 0x004fca00078208ff */
[----:B------:R-:W-:-:S05]  /*d4f0*/  IMAD.X R3, RZ, RZ, R5, P1 ;  /* 0x000000ffff037224 */ /* 0x000fca00008e0605 */
[----:B------:R-:W-:Y:S01]  /*d500*/  @!PT LDS RZ, [RZ] ;  /* 0x00000000fffff984 */ /* 0x000fe20000000800 */
[----:B------:R-:W-:Y:S01]  /*d510*/  @!PT LDS RZ, [RZ] ;  /* 0x00000000fffff984 */ /* 0x000fe20000000800 */
[----:B------:R-:W-:Y:S01]  /*d520*/  @!PT LDS RZ, [RZ] ;  /* 0x00000000fffff984 */ /* 0x000fe20000000800 */
[----:B------:R0:W-:Y:S04]  /*d530*/  LDGSTS.E.BYPASS.LTC128B.128 [R33+0xfc00], desc[UR36][R2.64], !P3 ;  /* 0x0fc0000002217fae */ /* 0x0001e8000d901d64 */
[----:B------:R0:W-:Y:S04]  /*d540*/  LDGSTS.E.BYPASS.LTC128B.128 [R33+0x13c00], desc[UR36][R2.64+0x80], !P2 ;  /* 0x13c0008002217fae */ /* 0x0001e8000d101d64 */
[----:B------:R0:W-:Y:S02]  /*d550*/  LDGSTS.E.BYPASS.LTC128B.128 [R33+0x17c00], desc[UR36][R2.64+0x100], !P0 ;  /* 0x17c0010002217fae */ /* 0x0001e4000c101d64 */
.L_x_266:
[----:B------:R-:W-:Y:S05]  /*d560*/  BSYNC B0 ;  /* 0x0000000000007941 */ /* 0x000fea0003800000 */
.L_x_265:
[----:B------:R-:W-:Y:S01]  /*d570*/  NOP ;  /* 0x0000000000007918 */ /* 0x000fe20000000000 */
[----:B------:R-:W-:-:S13]  /*d580*/  PLOP3.LUT P0, PT, PT, PT, PT, 0x80, 0x0 ;  /* 0x000000000000781c */ /* 0x000fda0003f0f070 */
.L_x_267:
[----:B------:R-:W-:Y:S02]  /*d590*/  PLOP3.LUT P1, PT, P1, P0, PT, 0xa2, 0x0 ;  /* 0x000000000000781c */ /* 0x000fe40000f21472 */
[----:B------:R-:W-:-:S08]  /*d5a0*/  @P0 R2UR P1, UR4, R22 ;  /* 0x00000000160402ca */ /* 0x000fd00000020000 */
[----:B------:R-:W-:-:S05]  /*d5b0*/  @P0 PLOP3.LUT P0, PT, P1, PT, PT, 0x80, 0x0 ;  /* 0x000000000000081c */ /* 0x000fca0000f0f070 */
[----:B------:R-:W-:Y:S01]  /*d5c0*/  @!P1 SYNCS.ARRIVE.TRANS64.RED.A0T1 RZ, [UR4+0x2a800], RZ ;  /* 0x02a800ffffff99a7 */ /* 0x000fe20008200404 */
[----:B------:R-:W-:Y:S07]  /*d5d0*/  @!P1 ARRIVES.LDGSTSBAR.64.TRANSCNT [UR4+0x2a800] ;  /* 0x02a80000ff0099b0 */ /* 0x000fee0008000a84 */
[----:B------:R-:W-:Y:S05]  /*d5e0*/  @P0 BRA.U.ANY `(.L_x_267) ;  /* 0xfffffffd00e80947 */ /* 0x000fea000393ffff */
[----:B0-----:R-:W3:Y:S04]  /*d5f0*/  LDL.LU R3, [R1+0x18] ;  /* 0x0000180001037983 */ /* 0x001ee80000300800 */
[----:B------:R-:W4:Y:S01]  /*d600*/  LDL.LU R2, [R1+0x14] ;  /* 0x0000140001027983 */ /* 0x000f220000300800 */
[----:B---3--:R-:W-:-:S05]  /*d610*/  VIADD R3, R3, 0x1 ;  /* 0x0000000103037836 */ /* 0x008fca0000000000 */
[----:B------:R-:W-:Y:S01]  /*d620*/  LEA.HI R0, R3, R3, RZ, 0x1 ;  /* 0x0000000303007211 */ /* 0x000fe200078f08ff */
[----:B------:R0:W-:Y:S03]  /*d630*/  STL [R1+0x18], R3 ;  /* 0x0000180301007387 */ /* 0x0001e60000100800 */
[----:B------:R-:W-:-:S05]  /*d640*/  LOP3.LUT R0, R0, 0xfffffffe, RZ, 0xc0, !PT ;  /* 0xfffffffe00007812 */ /* 0x000fca00078ec0ff */
[----:B0-----:R-:W-:Y:S02]  /*d650*/  IMAD.IADD R3, R3, 0x1, -R0 ;  /* 0x0000000103037824 */ /* 0x001fe400078e0a00 */
[----:B----4-:R-:W-:-:S03]  /*d660*/  VIADD R0, R2, 0xfffffffe ;  /* 0xfffffffe02007836 */ /* 0x010fc60000000000 */
[----:B------:R-:W-:Y:S01]  /*d670*/  SHF.L.U32 R3, R3, 0x1f, RZ ;  /* 0x0000001f03037819 */ /* 0x000fe200000006ff */
[----:B------:R-:W-:Y:S01]  /*d680*/  NOP ;  /* 0x0000000000007918 */ /* 0x000fe20000000000 */
[----:B------:R0:W-:Y:S01]  /*d690*/  SYNCS.ARRIVE.TRANS64.A1T0 RZ, [R22+URZ+0x2a800], RZ ;  /* 0x02a800ff16ff79a7 */ /* 0x0001e2000810003f */
[----:B------:R-:W-:Y:S01]  /*d6a0*/  BSSY B0, `(.L_x_268) ;  /* 0x0000003000007945 */ /* 0x000fe20003800000 */
[----:B------:R-:W1:Y:S03]  /*d6b0*/  SYNCS.PHASECHK.TRANS64.TRYWAIT P0, [R22+URZ+0x2a820], R3 ;  /* 0x02a82003160075a7 */ /* 0x000e66000800017f */
[----:B01----:R-:W-:Y:S05]  /*d6c0*/  @!P0 BRA `(.L_x_269) ;  /* 0x0000003c00208947 */ /* 0x003fea0003800000 */
.L_x_354:
[----:B------:R-:W-:Y:S05]  /*d6d0*/  BSYNC B0 ;  /* 0x0000000000007941 */ /* 0x000fea0003800000 */
.L_x_268:
[----:B------:R-:W-:Y:S01]  /*d6e0*/  ISETP.GE.AND P0, PT, R0, R36, PT ;  /* 0x000000240000720c */ /* 0x000fe20003f06270 */
[----:B------:R-:W-:-:S12]  /*d6f0*/  BSSY B0, `(.L_x_270) ;  /* 0x00000f6000007945 */ /* 0x000fd80003800000 */
[----:B------:R-:W-:Y:S05]  /*d700*/  @!P0 BRA `(.L_x_271) ;  /* 0x0000000c00d08947 */ /* 0x000fea0003800000 */
[----:B------:R-:W-:Y:S01]  /*d710*/  IMAD.MOV.U32 R10, RZ, RZ, R27 ;  /* 0x000000ffff0a7224 */ /* 0x000fe200078e001b */
[----:B------:R-:W-:Y:S01]  /*d720*/  MOV R30, R25 ;  /* 0x00000019001e7202 */ /* 0x000fe20000000f00 */
[----:B------:R-:W-:-:S07]  /*d730*/  IMAD.MOV.U32 R17, RZ, RZ, R28 ;  /* 0x000000ffff117224 */ /* 0x000fce00078e001c */
.L_x_284:
[----:B------:R-:W3:Y:S01]  /*d740*/  LDL R8, [R1] ;  /* 0x0000000001087983 */ /* 0x000ee20000100800 */
[----:B------:R-:W1:Y:S01]  /*d750*/  S2R R2, SR_TID.X ;  /* 0x0000000000027919 */ /* 0x000e620000002100 */
[----:B0-----:R-:W0:Y:S01]  /*d760*/  S2R R3, SR_TID.X ;  /* 0x0000000000037919 */ /* 0x001e220000002100 */
[----:B-1----:R-:W-:-:S04]  /*d770*/  LOP3.LUT R2, R2, 0x7f, RZ, 0xc0, !PT ;  /* 0x0000007f02027812 */ /* 0x002fc800078ec0ff */
[----:B------:R-:W-:Y:S01]  /*d780*/  SHF.R.U32.HI R4, RZ, 0x3, R2 ;  /* 0x00000003ff047819 */ /* 0x000fe20000011602 */
[----:B0-----:R-:W-:Y:S01]  /*d790*/  IMAD.SHL.U32 R3, R3, 0x10, RZ ;  /* 0x0000001003037824 */ /* 0x001fe200078e00ff */
[----:B------:R-:W0:Y:S04]  /*d7a0*/  LDC R2, c[0x0][0x430] ;  /* 0x00010c00ff027b82 */ /* 0x000e280000000800 */
[----:B------:R-:W-:-:S04]  /*d7b0*/  LOP3.LUT R3, R4, 0x70, R3, 0xf8, !PT ;  /* 0x0000007004037812 */ /* 0x000fc800078ef803 */
[----:B------:R-:W-:Y:S01]  /*d7c0*/  ISETP.GT.U32.AND P2, PT, R3, 0x5f, PT ;  /* 0x0000005f0300780c */ /* 0x000fe20003f44070 */
[----:B------:R-:W-:-:S12]  /*d7d0*/  IMAD R7, R0, 0x60, R37 ;  /* 0x0000006000077824 */ /* 0x000fd800078e0225 */
[----:B------:R-:W1:Y:S01]  /*d7e0*/  @!P2 LDC.64 R4, c[0x0][0x428] ;  /* 0x00010a00ff04ab82 */ /* 0x000e620000000a00 */
[----:B0-----:R-:W-:-:S13]  /*d7f0*/  ISETP.NE.AND P0, PT, R2, 0x1, PT ;  /* 0x000000010200780c */ /* 0x001fda0003f05270 */
[----:B------:R-:W0:Y:S08]  /*d800*/  @P0 LDC R6, c[0x0][0x434] ;  /* 0x00010d00ff060b82 */ /* 0x000e300000000800 */
[----:B------:R-:W4:Y:S01]  /*d810*/  @P0 LDC R2, c[0x0][0x438] ;  /* 0x00010e00ff020b82 */ /* 0x000f220000000800 */
[----:B------:R-:W-:-:S04]  /*d820*/  IMAD.IADD R7, R3, 0x1, R7 ;  /* 0x0000000103077824 */ /* 0x000fc800078e0207 */
[----:B0-----:R-:W-:-:S04]  /*d830*/  @P0 IMAD.HI.U32 R3, R7, R6, RZ ;  /* 0x0000000607030227 */ /* 0x001fc800078e00ff */
[----:B------:R-:W-:Y:S01]  /*d840*/  IMAD.MOV.U32 R6, RZ, RZ, R7 ;  /* 0x000000ffff067224 */ /* 0x000fe200078e0007 */
[----:B----4-:R-:W-:-:S04]  /*d850*/  @P0 SHF.R.U32.HI R6, RZ, R2, R3 ;  /* 0x00000002ff060219 */ /* 0x010fc80000011603 */
[--C-:B------:R-:W-:Y:S01]  /*d860*/  @!P2 SHF.R.S32.HI R3, RZ, 0x1f, R6.reuse ;  /* 0x0000001fff03a819 */ /* 0x100fe20000011406 */
[----:B------:R-:W-:-:S04]  /*d870*/  @!P2 IMAD.MOV.U32 R2, RZ, RZ, R6 ;  /* 0x000000ffff02a224 */ /* 0x000fc800078e0006 */
[----:B-1----:R-:W-:-:S04]  /*d880*/  @!P2 IMAD.WIDE.U32 R2, R31, R4, R2 ;  /* 0x000000041f02a225 */ /* 0x002fc800078e0002 */
[----:B---3--:R-:W-:-:S04]  /*d890*/  @!P2 IMAD R8, R8, R4, RZ ;  /* 0x000000040808a224 */ /* 0x008fc800078e02ff */
[----:B------:R-:W-:Y:S02]  /*d8a0*/  @!P2 IMAD R8, R31, R5, R8 ;  /* 0x000000051f08a224 */ /* 0x000fe400078e0208 */
[----:B------:R-:W0:Y:S02]  /*d8b0*/  @!P2 LDC.64 R4, c[0x0][0x418] ;  /* 0x00010600ff04ab82 */ /* 0x000e240000000a00 */
[----:B------:R-:W-:Y:S01]  /*d8c0*/  @!P2 IMAD.IADD R8, R8, 0x1, R3 ;  /* 0x000000010808a824 */ /* 0x000fe200078e0203 */
[----:B0-----:R-:W-:-:S04]  /*d8d0*/  @!P2 LEA R4, P0, R2, R4, 0x2 ;  /* 0x000000040204a211 */ /* 0x001fc800078010ff */
[----:B------:R-:W-:Y:S02]  /*d8e0*/  @!P2 LEA.HI.X R5, R2, R5, R8, 0x2, P0 ;  /* 0x000000050205a211 */ /* 0x000fe400000f1408 */
[----:B------:R-:W-:-:S06]  /*d8f0*/  MOV R8, RZ ;  /* 0x000000ff00087202 */ /* 0x000fcc0000000f00 */
[----:B------:R0:W5:Y:S01]  /*d900*/  @!P2 LDG.E R8, desc[UR36][R4.64] ;  /* 0x000000240408a981 */ /* 0x000162000c1e1900 */
[----:B------:R-:W-:Y:S01]  /*d910*/  LOP3.LUT P1, RZ, R23, 0x10, RZ, 0xc0, !PT ;  /* 0x0000001017ff7812 */ /* 0x000fe2000782c0ff */
[----:B------:R-:W-:Y:S01]  /*d920*/  VIADD R27, R10, 0x1 ;  /* 0x000000010a1b7836 */ /* 0x000fe20000000000 */
[----:B------:R-:W-:Y:S05]  /*d930*/  YIELD ;  /* 0x0000000000007946 */ /* 0x000fea0003800000 */
[----:B------:R-:W-:Y:S01]  /*d940*/  ISETP.NE.AND P0, PT, R27, 0x2, PT ;  /* 0x000000021b00780c */ /* 0x000fe20003f05270 */
[----:B------:R-:W-:Y:S01]  /*d950*/  IMAD.MOV R2, RZ, RZ, -R6 ;  /* 0x000000ffff027224 */ /* 0x000fe200078e0a06 */
[----:B------:R-:W-:-:S02]  /*d960*/  ULDC UR4, c[0x0][0x430] ;  /* 0x00010c0000047ab9 */ /* 0x000fc40000000800 */
[----:B------:R-:W-:Y:S01]  /*d970*/  SEL R28, RZ, 0x1, P0 ;  /* 0x00000001ff1c7807 */ /* 0x000fe20000000000 */
[----:B------:R-:W-:Y:S01]  /*d980*/  IMAD R7, R2, UR4, R7 ;  /* 0x0000000402077c24 */ /* 0x000fe2000f8e0207 */
[----:B------:R-:W-:Y:S01]  /*d990*/  SEL R27, R27, RZ, P0 ;  /* 0x000000ff1b1b7207 */ /* 0x000fe20000000000 */
[----:B------:R-:W-:Y:S01]  /*d9a0*/  IMAD.MOV.U32 R25, RZ, RZ, R0 ;  /* 0x000000ffff197224 */ /* 0x000fe200078e0000 */
[----:B------:R-:W-:Y:S01]  /*d9b0*/  LOP3.LUT R28, R17, R28, RZ, 0x3c, !PT ;  /* 0x0000001c111c7212 */ /* 0x000fe200078e3cff */
[----:B0-----:R-:W-:Y:S06]  /*d9c0*/  @!P1 BRA `(.L_x_272) ;  /* 0x0000000000049947 */ /* 0x001fec0003800000 */
[----:B------:R-:W-:Y:S01]  /*d9d0*/  BPT.TRAP 0x1 ;  /* 0x000000040000795c */ /* 0x000fe20000300000 */
.L_x_272:
[----:B------:R-:W-:Y:S01]  /*d9e0*/  IMAD R6, R27, 0x8, R22 ;  /* 0x000000081b067824 */ /* 0x000fe200078e0216 */
[----:B------:R-:W-:Y:S01]  /*d9f0*/  SHF.L.U32 R3, R28, 0x1f, RZ ;  /* 0x0000001f1c037819 */ /* 0x000fe200000006ff */
[----:B------:R-:W-:Y:S03]  /*da00*/  BSSY B1, `(.L_x_273) ;  /* 0x0000003000017945 */ /* 0x000fe60003800000 */
[----:B------:R-:W0:Y:S02]  /*da10*/  SYNCS.PHASECHK.TRANS64.TRYWAIT P0, [R6+URZ+0x2a840], R3 ;  /* 0x02a84003060075a7 */ /* 0x000e24000800017f */
[----:B0-----:R-:W-:Y:S05]  /*da20*/  @!P0 BRA `(.L_x_274) ;  /* 0x00000038005c8947 */ /* 0x001fea0003800000 */
.L_x_355:
[----:B------:R-:W-:Y:S05]  /*da30*/  BSYNC B1 ;  /* 0x0000000000017941 */ /* 0x000fea0003800000 */
.L_x_273:
[----:B------:R-:W-:Y:S01]  /*da40*/  SHF.R.S32.HI R20, RZ, 0x1f, R7 ;  /* 0x0000001fff147819 */ /* 0x000fe20000011407 */
[----:B------:R-:W-:Y:S01]  /*da50*/  ULDC.64 UR4, c[0x0][0x300] ;  /* 0x0000c00000047ab9 */ /* 0x000fe20000000a00 */
[----:B-----5:R-:W-:Y:S01]  /*da60*/  SHF.R.S32.HI R21, RZ, 0x1f, R8 ;  /* 0x0000001fff157819 */ /* 0x020fe20000011408 */
[----:B0-----:R-:W-:Y:S01]  /*da70*/  IMAD.WIDE.U32 R2, R7, UR4, RZ ;  /* 0x0000000407027c25 */ /* 0x001fe2000f8e00ff */
[----:B------:R-:W-:Y:S01]  /*da80*/  ULDC.64 UR6, c[0x0][0x2e8] ;  /* 0x0000ba0000067ab9 */ /* 0x000fe20000000a00 */
[C---:B------:R-:W-:Y:S02]  /*da90*/  LOP3.LUT P3, RZ, R23.reuse, 0x4, RZ, 0xc0, !PT ;  /* 0x0000000417ff7812 */ /* 0x040fe4000786c0ff */
[----:B------:R-:W-:Y:S01]  /*daa0*/  IMAD R0, R20, UR4, RZ ;  /* 0x0000000414007c24 */ /* 0x000fe2000f8e02ff */
[----:B------:R-:W-:Y:S01]  /*dab0*/  LOP3.LUT P2, RZ, R23, 0x2, RZ, 0xc0, !PT ;  /* 0x0000000217ff7812 */ /* 0x000fe2000784c0ff */
[----:B------:R-:W-:Y:S01]  /*dac0*/  IMAD R4, R27, 0x4800, R32 ;  /* 0x000048001b047824 */ /* 0x000fe200078e0220 */
[----:B------:R-:W-:Y:S01]  /*dad0*/  LOP3.LUT P1, RZ, R23, 0x1, RZ, 0xc0, !PT ;  /* 0x0000000117ff7812 */ /* 0x000fe2000782c0ff */
[----:B------:R-:W-:Y:S01]  /*dae0*/  IMAD R0, R7, UR5, R0 ;  /* 0x0000000507007c24 */ /* 0x000fe2000f8e0200 */
[----:B------:R-:W-:-:S03]  /*daf0*/  ULDC.64 UR4, c[0x0][0x310] ;  /* 0x0000c40000047ab9 */ /* 0x000fc60000000a00 */
[----:B------:R-:W-:Y:S02]  /*db00*/  IMAD.IADD R3, R3, 0x1, R0 ;  /* 0x0000000103037824 */ /* 0x000fe400078e0200 */
[----:B------:R-:W-:Y:S02]  /*db10*/  IMAD R0, R21, UR4, RZ ;  /* 0x0000000415007c24 */ /* 0x000fe4000f8e02ff */
[----:B------:R-:W-:-:S04]  /*db20*/  IMAD.WIDE.U32 R2, R8, UR4, R2 ;  /* 0x0000000408027c25 */ /* 0x000fc8000f8e0002 */
[----:B------:R-:W-:Y:S01]  /*db30*/  IMAD R0, R8, UR5, R0 ;  /* 0x0000000508007c24 */ /* 0x000fe2000f8e0200 */
[----:B------:R-:W-:-:S03]  /*db40*/  ULDC.64 UR4, c[0x0][0x308] ;  /* 0x0000c20000047ab9 */ /* 0x000fc60000000a00 */
[----:B------:R-:W-:Y:S02]  /*db50*/  IMAD.IADD R3, R3, 0x1, R0 ;  /* 0x0000000103037824 */ /* 0x000fe400078e0200 */
[----:B------:R-:W-:Y:S01]  /*db60*/  IMAD.WIDE.U32 R2, R26, UR4, R2 ;  /* 0x000000041a027c25 */ /* 0x000fe2000f8e0002 */
[----:B------:R-:W-:-:S03]  /*db70*/  UMOV UR4, 0xffffffff ;  /* 0xffffffff00047882 */ /* 0x000fc60000000000 */
[----:B------:R-:W-:Y:S01]  /*db80*/  IMAD R5, R26, UR5, R3 ;  /* 0x000000051a057c24 */ /* 0x000fe2000f8e0203 */
[----:B------:R-:W-:-:S04]  /*db90*/  LEA R9, P0, R2, UR6, 0x1 ;  /* 0x0000000602097c11 */ /* 0x000fc8000f8008ff */
[----:B------:R-:W-:Y:S01]  /*dba0*/  LEA.HI.X R5, R2, UR7, R5, 0x1, P0 ;  /* 0x0000000702057c11 */ /* 0x000fe200080f0c05 */
[----:B------:R-:W-:Y:S08]  /*dbb0*/  BRA.DIV UR4, `(.L_x_275) ;  /* 0x0000003a040c7947 */ /* 0x000ff0000b800000 */
[----:B------:R-:W0:Y:S01]  /*dbc0*/  S2R R3, SR_TID.X ;  /* 0x0000000000037919 */ /* 0x000e220000002100 */
[----:B------:R-:W-:Y:S01]  /*dbd0*/  IMAD R4, R4, 0x2, R22 ;  /* 0x0000000204047824 */ /* 0x000fe200078e0216 */
[----:B------:R-:W1:Y:S04]  /*dbe0*/  SHFL.IDX PT, R2, R9, RZ, 0x181f ;  /* 0x00181fff09027589 */ /* 0x000e6800000e0000 */
[----:B------:R-:W-:Y:S01]  /*dbf0*/  SHFL.IDX PT, R35, R5, 0x2, 0x181f ;  /* 0x00581f0005237f89 */ /* 0x000fe200000e0000 */
[----:B0-----:R-:W-:-:S03]  /*dc00*/  IMAD.SHL.U32 R11, R3, 0x8, RZ ;  /* 0x00000008030b7824 */ /* 0x001fc600078e00ff */
[----:B------:R-:W0:Y:S02]  /*dc10*/  SHFL.IDX PT, R3, R5, RZ, 0x181f ;  /* 0x00181fff05037589 */ /* 0x000e2400000e0000 */
[----:B------:R-:W-:-:S04]  /*dc20*/  LOP3.LUT R11, R11, 0x38, RZ, 0xc0, !PT ;  /* 0x000000380b0b7812 */ /* 0x000fc800078ec0ff */
[----:B------:R-:W-:-:S04]  /*dc30*/  SHF.L.U32 R0, R11, 0x1, RZ ;  /* 0x000000010b007819 */ /* 0x000fc800000006ff */
[----:B-1----:R-:W-:-:S05]  /*dc40*/  IADD3 R2, P0, R2, R0, RZ ;  /* 0x0000000002027210 */ /* 0x002fca0007f1e0ff */
[----:B0-----:R-:W-:-:S05]  /*dc50*/  IMAD.X R3, RZ, RZ, R3, P0 ;  /* 0x000000ffff037224 */ /* 0x001fca00000e0603 */
[----:B------:R-:W-:Y:S04]  /*dc60*/  LDGSTS.E.BYPASS.LTC128B.128 [R4+0x18400], desc[UR36][R2.64], !P3 ;  /* 0x1840000002047fae */ /* 0x000fe8000d901d64 */
[----:B------:R-:W-:Y:S04]  /*dc70*/  LDGSTS.E.BYPASS.LTC128B.128 [R4+0x1b400], desc[UR36][R2.64+0x80], !P2 ;  /* 0x1b40008002047fae */ /* 0x000fe8000d101d64 */
[----:B------:R0:W-:Y:S04]  /*dc80*/  LDGSTS.E.BYPASS.LTC128B.128 [R4+0x1e400], desc[UR36][R2.64+0x100], !P1 ;  /* 0x1e40010002047fae */ /* 0x0001e8000c901d64 */
[----:B0-----:R-:W0:Y:S04]  /*dc90*/  SHFL.IDX PT, R2, R9, 0x1, 0x181f ;  /* 0x00381f0009027f89 */ /* 0x001e2800000e0000 */
[----:B------:R-:W1:Y:S01]  /*dca0*/  SHFL.IDX PT, R3, R5, 0x1, 0x181f ;  /* 0x00381f0005037f89 */ /* 0x000e6200000e0000 */
[----:B0-----:R-:W-:-:S05]  /*dcb0*/  IADD3 R2, P0, R2, R0, RZ ;  /* 0x0000000002027210 */ /* 0x001fca0007f1e0ff */
[----:B-1----:R-:W-:-:S05]  /*dcc0*/  IMAD.X R3, RZ, RZ, R3, P0 ;  /* 0x000000ffff037224 */ /* 0x002fca00000e0603 */
[----:B------:R-:W-:Y:S04]  /*dcd0*/  LDGSTS.E.BYPASS.LTC128B.128 [R4+0x18c00], desc[UR36][R2.64], !P3 ;  /* 0x18c0000002047fae */ /* 0x000fe8000d901d64 */
[----:B------:R-:W-:Y:S04]  /*dce0*/  LDGSTS.E.BYPASS.LTC128B.128 [R4+0x1bc00], desc[UR36][R2.64+0x80], !P2 ;  /* 0x1bc0008002047fae */ /* 0x000fe8000d101d64 */
[----:B------:R0:W-:Y:S04]  /*dcf0*/  LDGSTS.E.BYPASS.LTC128B.128 [R4+0x1ec00], desc[UR36][R2.64+0x100], !P1 ;  /* 0x1ec0010002047fae */ /* 0x0001e8000c901d64 */
[----:B0-----:R-:W0:Y:S02]  /*dd00*/  SHFL.IDX PT, R2, R9, 0x2, 0x181f ;  /* 0x00581f0009027f89 */ /* 0x001e2400000e0000 */
[----:B0-----:R-:W-:-:S05]  /*dd10*/  IADD3 R2, P0, R2, R0, RZ ;  /* 0x0000000002027210 */ /* 0x001fca0007f1e0ff */
[----:B------:R-:W-:Y:S02]  /*dd20*/  IMAD.X R3, RZ, RZ, R35, P0 ;  /* 0x000000ffff037224 */ /* 0x000fe400000e0623 */
[----:B------:R-:W-:Y:S04]  /*dd30*/  SHFL.IDX PT, R35, R5, 0x3, 0x181f ;  /* 0x00781f0005237f89 */ /* 0x000fe800000e0000 */
        /* <DEDUP_REMOVED lines=13> */
[----:B------:R0:W1:Y:S04]  /*de10*/  SHFL.IDX PT, R35, R5, 0x5, 0x181f ;  /* 0x00b81f0005237f89 */ /* 0x00006800000e0000 */
[----:B------:R-:W-:Y:S04]  /*de20*/  LDGSTS.E.BYPASS.LTC128B.128 [R4+0x1a400], desc[UR36][R2.64], !P3 ;  /* 0x1a40000002047fae */ /* 0x000fe8000d901d64 */
[----:B------:R-:W-:Y:S04]  /*de30*/  LDGSTS.E.BYPASS.LTC128B.128 [R4+0x1d400], desc[UR36][R2.64+0x80], !P2 ;  /* 0x1d40008002047fae */ /* 0x000fe8000d101d64 */
[----:B------:R3:W-:Y:S04]  /*de40*/  LDGSTS.E.BYPASS.LTC128B.128 [R4+0x20400], desc[UR36][R2.64+0x100], !P1 ;  /* 0x2040010002047fae */ /* 0x0007e8000c901d64 */
[----:B-1-3--:R0:W3:Y:S02]  /*de50*/  SHFL.IDX PT, R2, R9, 0x5, 0x181f ;  /* 0x00b81f0009027f89 */ /* 0x00a0e400000e0000 */
.L_x_369:
[----:B---3--:R-:W-:-:S04]  /*de60*/  IADD3 R2, P0, R2, R0, RZ ;  /* 0x0000000002027210 */ /* 0x008fc80007f1e0ff */
[----:B------:R-:W-:Y:S02]  /*de70*/  IADD3.X R3, RZ, R35, RZ, P0, !PT ;  /* 0x00000023ff037210 */ /* 0x000fe400007fe4ff */
[----:B------:R-:W-:-:S03]  /*de80*/  PLOP3.LUT P0, PT, PT, PT, PT, 0x80, 0x0 ;  /* 0x000000000000781c */ /* 0x000fc60003f0f070 */
[----:B------:R-:W-:Y:S01]  /*de90*/  @!PT LDS RZ, [RZ] ;  /* 0x00000000fffff984 */ /* 0x000fe20000000800 */
[----:B------:R-:W-:Y:S01]  /*dea0*/  @!PT LDS RZ, [RZ] ;  /* 0x00000000fffff984 */ /* 0x000fe20000000800 */
[----:B------:R-:W-:Y:S01]  /*deb0*/  @!PT LDS RZ, [RZ] ;  /* 0x00000000fffff984 */ /* 0x000fe20000000800 */
[----:B------:R1:W-:Y:S04]  /*dec0*/  LDGSTS.E.BYPASS.LTC128B.128 [R4+0x1ac00], desc[UR36][R2.64], !P3 ;  /* 0x1ac0000002047fae */ /* 0x0003e8000d901d64 */
[----:B------:R1:W-:Y:S04]  /*ded0*/  LDGSTS.E.BYPASS.LTC128B.128 [R4+0x1dc00], desc[UR36][R2.64+0x80], !P2 ;  /* 0x1dc0008002047fae */ /* 0x0003e8000d101d64 */
[----:B------:R1:W-:Y:S01]  /*dee0*/  LDGSTS.E.BYPASS.LTC128B.128 [R4+0x20c00], desc[UR36][R2.64+0x100], !P1 ;  /* 0x20c0010002047fae */ /* 0x0003e2000c901d64 */
[----:B------:R-:W-:Y:S01]  /*def0*/  NOP ;  /* 0x0000000000007918 */ /* 0x000fe20000000000 */
.L_x_276:
        /* <DEDUP_REMOVED lines=10> */
.L_x_277:
[----:B------:R3:W-:Y:S01]  /*dfa0*/  SYNCS.ARRIVE.TRANS64.A1T0 RZ, [R6+URZ+0x2a830], RZ ;  /* 0x02a830ff06ff79a7 */ /* 0x0007e2000810003f */
[----:B------:R-:W-:Y:S05]  /*dfb0*/  @!P2 BRA `(.L_x_278) ;  /* 0x000000000004a947 */ /* 0x000fea0003800000 */
[----:B------:R-:W-:Y:S01]  /*dfc0*/  BPT.TRAP 0x1 ;  /* 0x000000040000795c */ /* 0x000fe20000300000 */
.L_x_278:
[----:B-1----:R-:W-:Y:S01]  /*dfd0*/  SHF.L.U32 R2, R17, 0x1f, RZ ;  /* 0x0000001f11027819 */ /* 0x002fe200000006ff */
[----:B------:R-:W-:Y:S01]  /*dfe0*/  IMAD R4, R10, 0x8, R22 ;  /* 0x000000080a047824 */ /* 0x000fe200078e0216 */
[----:B------:R-:W-:Y:S03]  /*dff0*/  BSSY B1, `(.L_x_279) ;  /* 0x0000003000017945 */ /* 0x000fe60003800000 */
[----:B------:R-:W1:Y:S02]  /*e000*/  SYNCS.PHASECHK.TRANS64.TRYWAIT P0, [R4+URZ+0x2a860], R2 ;  /* 0x02a86002040075a7 */ /* 0x000e64000800017f */
[----:B-1----:R-:W-:Y:S05]  /*e010*/  @!P0 BRA `(.L_x_280) ;  /* 0x0000003800d08947 */ /* 0x002fea0003800000 */
.L_x_370:
[----:B------:R-:W-:Y:S05]  /*e020*/  BSYNC B1 ;  /* 0x0000000000017941 */ /* 0x000fea0003800000 */
.L_x_279:
[----:B------:R-:W4:Y:S01]  /*e030*/  S2R R3, SR_TID.X ;  /* 0x0000000000037919 */ /* 0x000f220000002100 */
[----:B------:R-:W-:Y:S01]  /*e040*/  UMOV UR4, 0xffffffff ;  /* 0xffffffff00047882 */ /* 0x000fe20000000000 */
[----:B---3--:R-:W-:Y:S01]  /*e050*/  IMAD R6, R30, -0x60, R34 ;  /* 0xffffffa01e067824 */ /* 0x008fe200078e0222 */
[----:B------:R-:W-:Y:S01]  /*e060*/  LOP3.LUT P0, RZ, R29, 0x2, RZ, 0xc0, !PT ;  /* 0x000000021dff7812 */ /* 0x000fe2000780c0ff */
[----:B0-----:R-:W-:Y:S01]  /*e070*/  IMAD R5, R10, 0x3000, R32 ;  /* 0x000030000a057824 */ /* 0x001fe200078e0220 */
[----:B----4-:R-:W-:-:S04]  /*e080*/  LOP3.LUT R3, R3, 0x7f, RZ, 0xc0, !PT ;  /* 0x0000007f03037812 */ /* 0x010fc800078ec0ff */
[----:B------:R-:W-:-:S05]  /*e090*/  SHF.R.U32.HI R3, RZ, 0x3, R3 ;  /* 0x00000003ff037819 */ /* 0x000fca0000011603 */
[----:B------:R-:W-:Y:S01]  /*e0a0*/  IMAD.IADD R6, R6, 0x1, -R3 ;  /* 0x0000000106067824 */ /* 0x000fe200078e0a03 */
[----:B------:R-:W-:Y:S06]  /*e0b0*/  BRA.DIV UR4, `(.L_x_281) ;  /* 0x0000003a04bc7947 */ /* 0x000fec000b800000 */
[----:B-1----:R-:W0:Y:S01]  /*e0c0*/  SHFL.IDX PT, R2, R18, RZ, 0x181f ;  /* 0x00181fff12027589 */ /* 0x002e2200000e0000 */
[----:B------:R-:W-:-:S03]  /*e0d0*/  IMAD R5, R5, 0x2, R22 ;  /* 0x0000000205057824 */ /* 0x000fc600078e0216 */
[----:B------:R-:W1:Y:S04]  /*e0e0*/  SHFL.IDX PT, R3, R24, RZ, 0x181f ;  /* 0x00181fff18037589 */ /* 0x000e6800000e0000 */
[----:B--2---:R-:W-:Y:S01]  /*e0f0*/  SHFL.IDX PT, R14, R18, 0x5, 0x181f ;  /* 0x00b81f00120e7f89 */ /* 0x004fe200000e0000 */
[----:B0-----:R-:W-:-:S05]  /*e100*/  IADD3 R2, P1, R2, R0, RZ ;  /* 0x0000000002027210 */ /* 0x001fca0007f3e0ff */
[----:B-1----:R-:W-:Y:S01]  /*e110*/  IMAD.X R3, RZ, RZ, R3, P1 ;  /* 0x000000ffff037224 */ /* 0x002fe200008e0603 */
[----:B------:R-:W-:-:S04]  /*e120*/  LOP3.LUT P1, RZ, R29, 0x1, RZ, 0xc0, !PT ;  /* 0x000000011dff7812 */ /* 0x000fc8000782c0ff */
[----:B------:R-:W-:-:S13]  /*e130*/  ISETP.LT.OR P2, PT, R6, 0x1, !P1 ;  /* 0x000000010600780c */ /* 0x000fda0004f41670 */
[----:B------:R-:W-:Y:S01]  /*e140*/  LDGSTS.E.BYPASS.LTC128B.128 [R5+0x400], desc[UR36][R2.64], !P2 ;  /* 0x0040000002057fae */ /* 0x000fe2000d101d64 */
[----:B------:R-:W-:-:S13]  /*e150*/  ISETP.LT.OR P2, PT, R6, 0x1, !P0 ;  /* 0x000000010600780c */ /* 0x000fda0004741670 */
[----:B------:R0:W-:Y:S04]  /*e160*/  LDGSTS.E.BYPASS.LTC128B.128 [R5+0x3400], desc[UR36][R2.64+0x80], !P2 ;  /* 0x0340008002057fae */ /* 0x0001e8000d101d64 */
[----:B0-----:R-:W0:Y:S04]  /*e170*/  SHFL.IDX PT, R2, R18, 0x1, 0x181f ;  /* 0x00381f0012027f89 */ /* 0x001e2800000e0000 */
[----:B------:R-:W1:Y:S01]  /*e180*/  SHFL.IDX PT, R3, R24, 0x1, 0x181f ;  /* 0x00381f0018037f89 */ /* 0x000e6200000e0000 */
[----:B0-----:R-:W-:-:S05]  /*e190*/  IADD3 R2, P2, R2, R0, RZ ;  /* 0x0000000002027210 */ /* 0x001fca0007f5e0ff */
[----:B-1----:R-:W-:Y:S01]  /*e1a0*/  IMAD.X R3, RZ, RZ, R3, P2 ;  /* 0x000000ffff037224 */ /* 0x002fe200010e0603 */
        /* <DEDUP_REMOVED lines=14> */
[----:B0-----:R-:W-:-:S04]  /*e290*/  IADD3 R2, P2, R2, R0, RZ ;  /* 0x0000000002027210 */ /* 0x001fc80007f5e0ff */
[----:B-1----:R-:W-:Y:S02]  /*e2a0*/  IADD3.X R3, RZ, R3, RZ, P2, !PT ;  /* 0x00000003ff037210 */ /* 0x002fe400017fe4ff */
[----:B------:R-:W-:-:S13]  /*e2b0*/  ISETP.LT.OR P2, PT, R6, 0x31, !P1 ;  /* 0x000000310600780c */ /* 0x000fda0004f41670 */
[----:B------:R-:W-:Y:S01]  /*e2c0*/  LDGSTS.E.BYPASS.LTC128B.128 [R5+0x1c00], desc[UR36][R2.64], !P2 ;  /* 0x01c0000002057fae */ /* 0x000fe2000d101d64 */
[----:B------:R-:W-:-:S13]  /*e2d0*/  ISETP.LT.OR P2, PT, R6, 0x31, !P0 ;  /* 0x000000310600780c */ /* 0x000fda0004741670 */
[----:B------:R0:W-:Y:S04]  /*e2e0*/  LDGSTS.E.BYPASS.LTC128B.128 [R5+0x4c00], desc[UR36][R2.64+0x80], !P2 ;  /* 0x04c0008002057fae */ /* 0x0001e8000d101d64 */
[----:B0-----:R-:W0:Y:S04]  /*e2f0*/  SHFL.IDX PT, R2, R18, 0x4, 0x181f ;  /* 0x00981f0012027f89 */ /* 0x001e2800000e0000 */
[----:B------:R-:W1:Y:S04]  /*e300*/  SHFL.IDX PT, R3, R24, 0x4, 0x181f ;  /* 0x00981f0018037f89 */ /* 0x000e6800000e0000 */
[----:B------:R-:W2:Y:S01]  /*e310*/  SHFL.IDX PT, R24, R24, 0x5, 0x181f ;  /* 0x00b81f0018187f89 */ /* 0x000ea200000e0000 */
[----:B0-----:R-:W-:-:S05]  /*e320*/  IADD3 R2, P2, R2, R0, RZ ;  /* 0x0000000002027210 */ /* 0x001fca0007f5e0ff */
[----:B-1----:R-:W-:Y:S01]  /*e330*/  IMAD.X R3, RZ, RZ, R3, P2 ;  /* 0x000000ffff037224 */ /* 0x002fe200010e0603 */
[----:B------:R-:W-:-:S13]  /*e340*/  ISETP.LT.OR P2, PT, R6, 0x41, !P1 ;  /* 0x000000410600780c */ /* 0x000fda0004f41670 */
[----:B------:R1:W-:Y:S01]  /*e350*/  LDGSTS.E.BYPASS.LTC128B.128 [R5+0x2400], desc[UR36][R2.64], !P2 ;  /* 0x0240000002057fae */ /* 0x0003e2000d101d64 */
[----:B------:R-:W-:-:S13]  /*e360*/  ISETP.LT.OR P2, PT, R6, 0x41, !P0 ;  /* 0x000000410600780c */ /* 0x000fda0004741670 */
[----:B--2---:R1:W-:Y:S02]  /*e370*/  LDGSTS.E.BYPASS.LTC128B.128 [R5+0x5400], desc[UR36][R2.64+0x80], !P2 ;  /* 0x0540008002057fae */ /* 0x0043e4000d101d64 */
.L_x_384:
        /* <DEDUP_REMOVED lines=19> */
[----:B------:R-:W-:-:S04]  /*e4b0*/  IMAD R21, R8, UR5, R21 ;  /* 0x0000000508157c24 */ /* 0x000fc8000f8e0215 */
[----:B------:R-:W-:-:S07]  /*e4c0*/  IMAD.IADD R21, R3, 0x1, R21 ;  /* 0x0000000103157824 */ /* 0x000fce00078e0215 */
.L_x_282:
        /* <DEDUP_REMOVED lines=10> */
.L_x_283:
[----:B------:R-:W-:Y:S01]  /*e570*/  IMAD.MOV.U32 R3, RZ, RZ, R21 ;  /* 0x000000ffff037224 */ /* 0x000fe200078e0015 */
[----:B------:R-:W-:Y:S01]  /*e580*/  ULDC.64 UR4, c[0x0][0x330] ;  /* 0x0000cc0000047ab9 */ /* 0x000fe20000000a00 */
[----:B------:R-:W-:Y:S01]  /*e590*/  ULDC.64 UR6, c[0x0][0x318] ;  /* 0x0000c60000067ab9 */ /* 0x000fe20000000a00 */
[----:B------:R1:W-:Y:S01]  /*e5a0*/  SYNCS.ARRIVE.TRANS64.A1T0 RZ, [R4+URZ+0x2a850], RZ ;  /* 0x02a850ff04ff79a7 */ /* 0x0003e2000810003f */
[----:B------:R-:W-:Y:S01]  /*e5b0*/  IMAD.WIDE.U32 R2, R26, UR4, R2 ;  /* 0x000000041a027c25 */ /* 0x000fe2000f8e0002 */
[----:B------:R-:W-:-:S03]  /*e5c0*/  MOV R10, R27 ;  /* 0x0000001b000a7202 */ /* 0x000fc60000000f00 */
[----:B------:R-:W-:Y:S01]  /*e5d0*/  IMAD R3, R26, UR5, R3 ;  /* 0x000000051a037c24 */ /* 0x000fe2000f8e0203 */
[C---:B------:R-:W-:Y:S01]  /*e5e0*/  LEA R18, P0, R2.reuse, UR6, 0x1 ;  /* 0x0000000602127c11 */ /* 0x040fe2000f8008ff */
[C---:B------:R-:W-:Y:S02]  /*e5f0*/  VIADD R0, R25.reuse, 0xffffffff ;  /* 0xffffffff19007836 */ /* 0x040fe40000000000 */
[----:B------:R-:W-:Y:S01]  /*e600*/  IMAD.MOV.U32 R17, RZ, RZ, R28 ;  /* 0x000000ffff117224 */ /* 0x000fe200078e001c */
[----:B------:R-:W-:Y:S01]  /*e610*/  LEA.HI.X R24, R2, UR7, R3, 0x1, P0 ;  /* 0x0000000702187c11 */ /* 0x000fe200080f0c03 */
[----:B------:R-:W-:Y:S01]  /*e620*/  IMAD.MOV.U32 R30, RZ, RZ, R25 ;  /* 0x000000ffff1e7224 */ /* 0x000fe200078e0019 */
[----:B------:R-:W-:-:S13]  /*e630*/  ISETP.GT.AND P0, PT, R25, R36, PT ;  /* 0x000000241900720c */ /* 0x000fda0003f04270 */
[----:B-1----:R-:W-:Y:S05]  /*e640*/  @P0 BRA `(.L_x_284) ;  /* 0xfffffff0003c0947 */ /* 0x002fea000383ffff */
.L_x_271:
[----:B------:R-:W-:Y:S05]  /*e650*/  BSYNC B0 ;  /* 0x0000000000007941 */ /* 0x000fea0003800000 */
.L_x_270:
[----:B------:R-:W1:Y:S01]  /*e660*/  S2R R2, SR_TID.X ;  /* 0x0000000000027919 */ /* 0x000e620000002100 */
[----:B------:R-:W-:Y:S01]  /*e670*/  BSSY B0, `(.L_x_285) ;  /* 0x0000010000007945 */ /* 0x000fe20003800000 */
[----:B-1----:R-:W-:-:S04]  /*e680*/  LOP3.LUT R2, R2, 0x7f, RZ, 0xc0, !PT ;  /* 0x0000007f02027812 */ /* 0x002fc800078ec0ff */
[----:B------:R-:W-:-:S13]  /*e690*/  ISETP.NE.AND P0, PT, R2, RZ, PT ;  /* 0x000000ff0200720c */ /* 0x000fda0003f05270 */
[----:B------:R-:W-:Y:S05]  /*e6a0*/  @P0 BRA `(.L_x_286) ;  /* 0x0000000000300947 */ /* 0x000fea0003800000 */
[----:B------:R-:W1:Y:S01]  /*e6b0*/  S2R R5, SR_LANEID ;  /* 0x0000000000057919 */ /* 0x000e620000000000 */
[----:B------:R-:W-:Y:S01]  /*e6c0*/  VOTEU.ANY UR4, UPT, PT ;  /* 0x0000000000047886 */ /* 0x000fe200038e0100 */
[----:B0-----:R-:W0:Y:S01]  /*e6d0*/  LDC.64 R2, c[0x0][0xc60] ;  /* 0x00031800ff027b82 */ /* 0x001e220000000a00 */
[----:B------:R-:W1:Y:S02]  /*e6e0*/  FLO.U32 R0, UR4 ;  /* 0x0000000400007d00 */ /* 0x000e6400080e0000 */
[----:B-1----:R-:W-:-:S06]  /*e6f0*/  ISETP.EQ.U32.AND P0, PT, R0, R5, PT ;  /* 0x000000050000720c */ /* 0x002fcc0003f02070 */
[----:B------:R-:W0:Y:S07]  /*e700*/  POPC R5, UR4 ;  /* 0x0000000400057d09 */ /* 0x000e2e0008000000 */
[----:B0-----:R-:W3:Y:S01]  /*e710*/  @P0 ATOMG.E.ADD.STRONG.GPU PT, R3, desc[UR36][R2.64], R5 ;  /* 0x00000005020309a8 */ /* 0x001ee200081ee1e4 */
[----:B------:R-:W0:Y:S02]  /*e720*/  S2R R4, SR_LTMASK ;  /* 0x0000000000047919 */ /* 0x000e240000003900 */
[----:B0-----:R-:W-:-:S04]  /*e730*/  LOP3.LUT R4, R4, UR4, RZ, 0xc0, !PT ;  /* 0x0000000404047c12 */ /* 0x001fc8000f8ec0ff */
[----:B------:R-:W0:Y:S01]  /*e740*/  POPC R7, R4 ;  /* 0x0000000400077309 */ /* 0x000e220000000000 */
[----:B---3--:R-:W0:Y:S02]  /*e750*/  SHFL.IDX PT, R0, R3, R0, 0x1f ;  /* 0x00001f0003007589 */ /* 0x008e2400000e0000 */
[----:B0-----:R-:W-:-:S07]  /*e760*/  IADD3 R16, R0, UR39, R7 ;  /* 0x0000002700107c10 */ /* 0x001fce000fffe007 */
.L_x_286:
[----:B------:R-:W-:Y:S05]  /*e770*/  BSYNC B0 ;  /* 0x0000000000007941 */ /* 0x000fea0003800000 */
.L_x_285:
[----:B------:R-:W-:-:S13]  /*e780*/  LOP3.LUT P0, RZ, R23, 0x10, RZ, 0xc0, !PT ;  /* 0x0000001017ff7812 */ /* 0x000fda000780c0ff */
[----:B------:R-:W-:Y:S05]  /*e790*/  @!P0 BRA `(.L_x_287) ;  /* 0x0000000000048947 */ /* 0x000fea0003800000 */
[----:B------:R-:W-:Y:S01]  /*e7a0*/  BPT.TRAP 0x1 ;  /* 0x000000040000795c */ /* 0x000fe20000300000 */
.L_x_287:
[----:B------:R-:W-:Y:S01]  /*e7b0*/  IMAD R0, R27, 0x8, R22 ;  /* 0x000000081b007824 */ /* 0x000fe200078e0216 */
[----:B0-----:R-:W-:Y:S01]  /*e7c0*/  SHF.L.U32 R3, R28, 0x1f, RZ ;  /* 0x0000001f1c037819 */ /* 0x001fe200000006ff */
[----:B------:R-:W-:Y:S01]  /*e7d0*/  BSSY B0, `(.L_x_288) ;  /* 0x0000004000007945 */ /* 0x000fe20003800000 */
[----:B------:R-:W-:Y:S02]  /*e7e0*/  IMAD R6, R25, -0x60, R34 ;  /* 0xffffffa019067824 */ /* 0x000fe400078e0222 */
[----:B------:R-:W0:Y:S02]  /*e7f0*/  SYNCS.PHASECHK.TRANS64.TRYWAIT P0, [R0+URZ+0x2a860], R3 ;  /* 0x02a86003000075a7 */ /* 0x000e24000800017f */
[----:B0-----:R-:W-:Y:S05]  /*e800*/  @!P0 BRA `(.L_x_289) ;  /* 0x0000003800d48947 */ /* 0x001fea0003800000 */
.L_x_385:
[----:B------:R-:W-:Y:S05]  /*e810*/  BSYNC B0 ;  /* 0x0000000000007941 */ /* 0x000fea0003800000 */
.L_x_288:
[----:B------:R-:W1:Y:S01]  /*e820*/  S2R R2, SR_TID.X ;  /* 0x0000000000027919 */ /* 0x000e620000002100 */
[----:B------:R-:W-:Y:S01]  /*e830*/  UMOV UR4, 0xffffffff ;  /* 0xffffffff00047882 */ /* 0x000fe20000000000 */
[----:B------:R-:W-:Y:S01]  /*e840*/  IMAD R7, R27, 0x3000, R32 ;  /* 0x000030001b077824 */ /* 0x000fe200078e0220 */
[----:B-1----:R-:W-:-:S04]  /*e850*/  LOP3.LUT R2, R2, 0x7f, RZ, 0xc0, !PT ;  /* 0x0000007f02027812 */ /* 0x002fc800078ec0ff */
[----:B------:R-:W-:-:S05]  /*e860*/  SHF.R.U32.HI R2, RZ, 0x3, R2 ;  /* 0x00000003ff027819 */ /* 0x000fca0000011602 */
[----:B------:R-:W-:Y:S01]  /*e870*/  IMAD.IADD R6, R6, 0x1, -R2 ;  /* 0x0000000106067824 */ /* 0x000fe200078e0a02 */
[----:B------:R-:W-:Y:S06]  /*e880*/  BRA.DIV UR4, `(.L_x_290) ;  /* 0x0000003a04c87947 */ /* 0x000fec000b800000 */
[----:B------:R-:W1:Y:S01]  /*e890*/  S2R R2, SR_TID.X ;  /* 0x0000000000027919 */ /* 0x000e620000002100 */
[----:B------:R-:W-:Y:S01]  /*e8a0*/  LOP3.LUT P0, RZ, R29, 0x2, RZ, 0xc0, !PT ;  /* 0x000000021dff7812 */ /* 0x000fe2000780c0ff */
[----:B------:R-:W-:Y:S01]  /*e8b0*/  IMAD R4, R7, 0x2, R22 ;  /* 0x0000000207047824 */ /* 0x000fe200078e0216 */
[----:B--2---:R-:W2:Y:S02]  /*e8c0*/  SHFL.IDX PT, R14, R18, RZ, 0x181f ;  /* 0x00181fff120e7589 */ /* 0x004ea400000e0000 */
[----:B------:R-:W-:Y:S02]  /*e8d0*/  ISETP.LT.OR P3, PT, R6, 0x1, !P0 ;  /* 0x000000010600780c */ /* 0x000fe40004761670 */
[----:B0-----:R-:W0:Y:S04]  /*e8e0*/  SHFL.IDX PT, R3, R24, RZ, 0x181f ;  /* 0x00181fff18037589 */ /* 0x001e2800000e0000 */
[----:B------:R-:W-:Y:S04]  /*e8f0*/  SHFL.IDX PT, R10, R18, 0x2, 0x181f ;  /* 0x00581f00120a7f89 */ /* 0x000fe800000e0000 */
[----:B------:R-:W-:Y:S01]  /*e900*/  SHFL.IDX PT, R7, R24, 0x2, 0x181f ;  /* 0x00581f0018077f89 */ /* 0x000fe200000e0000 */
[----:B-1----:R-:W-:Y:S01]  /*e910*/  IMAD.SHL.U32 R8, R2, 0x8, RZ ;  /* 0x0000000802087824 */ /* 0x002fe200078e00ff */
[----:B------:R-:W-:-:S04]  /*e920*/  LOP3.LUT R2, R29, 0x1, RZ, 0xc0, !PT ;  /* 0x000000011d027812 */ /* 0x000fc800078ec0ff */
[----:B------:R-:W-:Y:S02]  /*e930*/  LOP3.LUT R8, R8, 0x38, RZ, 0xc0, !PT ;  /* 0x0000003808087812 */ /* 0x000fe400078ec0ff */
[----:B------:R-:W-:-:S03]  /*e940*/  ISETP.NE.U32.AND P1, PT, R2, 0x1, PT ;  /* 0x000000010200780c */ /* 0x000fc60003f25070 */
[----:B------:R-:W-:Y:S01]  /*e950*/  IMAD.SHL.U32 R5, R8, 0x2, RZ ;  /* 0x0000000208057824 */ /* 0x000fe200078e00ff */
[----:B------:R-:W-:Y:S01]  /*e960*/  ISETP.LT.OR P2, PT, R6, 0x1, P1 ;  /* 0x000000010600780c */ /* 0x000fe20000f41670 */
[----:B------:R-:W-:Y:S03]  /*e970*/  SHFL.IDX PT, R8, R24, 0x1, 0x181f ;  /* 0x00381f0018087f89 */ /* 0x000fe600000e0000 */
[----:B--2---:R-:W-:Y:S02]  /*e980*/  IADD3 R2, P4, R14, R5, RZ ;  /* 0x000000050e027210 */ /* 0x004fe40007f9e0ff */
[----:B------:R-:W1:Y:S02]  /*e990*/  SHFL.IDX PT, R14, R18, 0x1, 0x181f ;  /* 0x00381f00120e7f89 */ /* 0x000e6400000e0000 */
[----:B0-----:R-:W-:-:S05]  /*e9a0*/  IADD3.X R3, RZ, R3, RZ, P4, !PT ;  /* 0x00000003ff037210 */ /* 0x001fca00027fe4ff */
[----:B------:R-:W-:Y:S01]  /*e9b0*/  LDGSTS.E.BYPASS.LTC128B.128 [R4+0x400], desc[UR36][R2.64], !P2 ;  /* 0x0040000002047fae */ /* 0x000fe2000d101d64 */
[----:B------:R-:W-:-:S03]  /*e9c0*/  ISETP.LT.OR P2, PT, R6, 0x11, P1 ;  /* 0x000000110600780c */ /* 0x000fc60000f41670 */
[----:B------:R1:W-:Y:S01]  /*e9d0*/  LDGSTS.E.BYPASS.LTC128B.128 [R4+0x3400], desc[UR36][R2.64+0x80], !P3 ;  /* 0x0340008002047fae */ /* 0x0003e2000d901d64 */
[----:B------:R-:W-:Y:S02]  /*e9e0*/  ISETP.LT.OR P3, PT, R6, 0x11, !P0 ;  /* 0x000000110600780c */ /* 0x000fe40004761670 */
[----:B-1----:R-:W-:Y:S02]  /*e9f0*/  IADD3 R2, P4, R14, R5, RZ ;  /* 0x000000050e027210 */ /* 0x002fe40007f9e0ff */
[----:B------:R-:W0:Y:S03]  /*ea00*/  SHFL.IDX PT, R14, R18, 0x3, 0x181f ;  /* 0x00781f00120e7f89 */ /* 0x000e2600000e0000 */
[----:B------:R-:W-:Y:S02]  /*ea10*/  IMAD.X R3, RZ, RZ, R8, P4 ;  /* 0x000000ffff037224 */ /* 0x000fe400020e0608 */
[----:B------:R-:W1:Y:S04]  /*ea20*/  SHFL.IDX PT, R8, R24, 0x3, 0x181f ;  /* 0x00781f0018087f89 */ /* 0x000e6800000e0000 */
[----:B------:R-:W-:Y:S01]  /*ea30*/  LDGSTS.E.BYPASS.LTC128B.128 [R4+0xc00], desc[UR36][R2.64], !P2 ;  /* 0x00c0000002047fae */ /* 0x000fe2000d101d64 */
[----:B------:R-:W-:-:S03]  /*ea40*/  ISETP.LT.OR P2, PT, R6, 0x21, P1 ;  /* 0x000000210600780c */ /* 0x000fc60000f41670 */
[----:B------:R2:W-:Y:S01]  /*ea50*/  LDGSTS.E.BYPASS.LTC128B.128 [R4+0x3c00], desc[UR36][R2.64+0x80], !P3 ;  /* 0x03c0008002047fae */ /* 0x0005e2000d901d64 */
[----:B------:R-:W-:Y:S02]  /*ea60*/  ISETP.LT.OR P3, PT, R6, 0x21, !P0 ;  /* 0x000000210600780c */ /* 0x000fe40004761670 */
[----:B--2---:R-:W-:Y:S02]  /*ea70*/  IADD3 R2, P4, R10, R5, RZ ;  /* 0x000000050a027210 */ /* 0x004fe40007f9e0ff */
[----:B------:R-:W2:Y:S03]  /*ea80*/  SHFL.IDX PT, R10, R18, 0x4, 0x181f ;  /* 0x00981f00120a7f89 */ /* 0x000ea600000e0000 */
[----:B------:R-:W-:Y:S02]  /*ea90*/  IMAD.X R3, RZ, RZ, R7, P4 ;  /* 0x000000ffff037224 */ /* 0x000fe400020e0607 */
[----:B------:R-:W3:Y:S04]  /*eaa0*/  SHFL.IDX PT, R7, R24, 0x4, 0x181f ;  /* 0x00981f0018077f89 */ /* 0x000ee800000e0000 */
[----:B------:R-:W-:Y:S01]  /*eab0*/  LDGSTS.E.BYPASS.LTC128B.128 [R4+0x1400], desc[UR36][R2.64], !P2 ;  /* 0x0140000002047fae */ /* 0x000fe2000d101d64 */
[----:B------:R-:W-:-:S03]  /*eac0*/  ISETP.LT.OR P2, PT, R6, 0x31, P1 ;  /* 0x000000310600780c */ /* 0x000fc60000f41670 */
[----:B------:R0:W-:Y:S01]  /*ead0*/  LDGSTS.E.BYPASS.LTC128B.128 [R4+0x4400], desc[UR36][R2.64+0x80], !P3 ;  /* 0x0440008002047fae */ /* 0x0001e2000d901d64 */
[----:B------:R-:W-:-:S03]  /*eae0*/  ISETP.LT.OR P3, PT, R6, 0x31, !P0 ;  /* 0x000000310600780c */ /* 0x000fc60004761670 */
[----:B------:R-:W4:Y:S01]  /*eaf0*/  SHFL.IDX PT, R24, R24, 0x5, 0x181f ;  /* 0x00b81f0018187f89 */ /* 0x000f2200000e0000 */
[----:B0-----:R-:W-:-:S03]  /*eb00*/  IADD3 R2, P4, R14, R5, RZ ;  /* 0x000000050e027210 */ /* 0x001fc60007f9e0ff */
[----:B------:R0:W0:Y:S02]  /*eb10*/  SHFL.IDX PT, R14, R18, 0x5, 0x181f ;  /* 0x00b81f00120e7f89 */ /* 0x00002400000e0000 */
[----:B-1----:R-:W-:-:S05]  /*eb20*/  IMAD.X R3, RZ, RZ, R8, P4 ;  /* 0x000000ffff037224 */ /* 0x002fca00020e0608 */
[----:B------:R-:W-:Y:S01]  /*eb30*/  LDGSTS.E.BYPASS.LTC128B.128 [R4+0x1c00], desc[UR36][R2.64], !P2 ;  /* 0x01c0000002047fae */ /* 0x000fe2000d101d64 */
[----:B------:R-:W-:-:S03]  /*eb40*/  ISETP.LT.OR P2, PT, R6, 0x41, P1 ;  /* 0x000000410600780c */ /* 0x000fc60000f41670 */
[----:B------:R2:W-:Y:S01]  /*eb50*/  LDGSTS.E.BYPASS.LTC128B.128 [R4+0x4c00], desc[UR36][R2.64+0x80], !P3 ;  /* 0x04c0008002047fae */ /* 0x0005e2000d901d64 */
[----:B------:R-:W-:Y:S02]  /*eb60*/  ISETP.LT.OR P3, PT, R6, 0x41, !P0 ;  /* 0x000000410600780c */ /* 0x000fe40004761670 */
[----:B--2---:R-:W-:-:S05]  /*eb70*/  IADD3 R2, P4, R10, R5, RZ ;  /* 0x000000050a027210 */ /* 0x004fca0007f9e0ff */
[----:B---3--:R-:W-:-:S05]  /*eb80*/  IMAD.X R3, RZ, RZ, R7, P4 ;  /* 0x000000ffff037224 */ /* 0x008fca00020e0607 */
[----:B------:R1:W-:Y:S04]  /*eb90*/  LDGSTS.E.BYPASS.LTC128B.128 [R4+0x2400], desc[UR36][R2.64], !P2 ;  /* 0x0240000002047fae */ /* 0x0003e8000d101d64 */
[----:B0---4-:R1:W-:Y:S02]  /*eba0*/  LDGSTS.E.BYPASS.LTC128B.128 [R4+0x5400], desc[UR36][R2.64+0x80], !P3 ;  /* 0x0540008002047fae */ /* 0x0113e4000d901d64 */
.L_x_399:
[C---:B------:R-:W-:Y:S02]  /*ebb0*/  ISETP.LT.OR P1, PT, R6.reuse, 0x51, P1 ;  /* 0x000000510600780c */ /* 0x040fe40000f21670 */
[----:B------:R-:W-:Y:S02]  /*ebc0*/  ISETP.LT.OR P0, PT, R6, 0x51, !P0 ;  /* 0x000000510600780c */ /* 0x000fe40004701670 */
[----:B-1----:R-:W-:-:S05]  /*ebd0*/  IADD3 R2, P2, R14, R5, RZ ;  /* 0x000000050e027210 */ /* 0x002fca0007f5e0ff */
[----:B------:R-:W-:-:S05]  /*ebe0*/  IMAD.X R3, RZ, RZ, R24, P2 ;  /* 0x000000ffff037224 */ /* 0x000fca00010e0618 */
[----:B------:R-:W-:Y:S01]  /*ebf0*/  @!PT LDS RZ, [RZ] ;  /* 0x00000000fffff984 */ /* 0x000fe20000000800 */
[----:B------:R-:W-:Y:S01]  /*ec00*/  @!PT LDS RZ, [RZ] ;  /* 0x00000000fffff984 */ /* 0x000fe20000000800 */
[----:B------:R-:W-:Y:S01]  /*ec10*/  @!PT LDS RZ, [RZ] ;  /* 0x00000000fffff984 */ /* 0x000fe20000000800 */
[----:B------:R0:W-:Y:S04]  /*ec20*/  LDGSTS.E.BYPASS.LTC128B.128 [R4+0x2c00], desc[UR36][R2.64], !P1 ;  /* 0x02c0000002047fae */ /* 0x0001e8000c901d64 */
[----:B------:R0:W-:Y:S01]  /*ec30*/  LDGSTS.E.BYPASS.LTC128B.128 [R4+0x5c00], desc[UR36][R2.64+0x80], !P0 ;  /* 0x05c0008002047fae */ /* 0x0001e2000c101d64 */
[----:B------:R-:W-:Y:S01]  /*ec40*/  PLOP3.LUT P0, PT, PT, PT, PT, 0x80, 0x0 ;  /* 0x000000000000781c */ /* 0x000fe20003f0f070 */
[----:B------:R-:W-:-:S12]  /*ec50*/  NOP ;  /* 0x0000000000007918 */ /* 0x000fd80000000000 */
.L_x_291:
        /* <DEDUP_REMOVED lines=10> */
.L_x_292:
[----:B------:R1:W-:Y:S01]  /*ed00*/  SYNCS.ARRIVE.TRANS64.A1T0 RZ, [R0+URZ+0x2a850], RZ ;  /* 0x02a850ff00ff79a7 */ /* 0x0003e2000810003f */
[----:B------:R-:W-:-:S04]  /*ed10*/  IADD3 R27, R27, 0x1, RZ ;  /* 0x000000011b1b7810 */ /* 0x000fc80007ffe0ff */
[----:B------:R-:W-:-:S04]  /*ed20*/  ISETP.NE.AND P0, PT, R27, 0x2, PT ;  /* 0x000000021b00780c */ /* 0x000fc80003f05270 */
[----:B0-----:R-:W-:Y:S02]  /*ed30*/  SEL R3, RZ, 0x1, P0 ;  /* 0x00000001ff037807 */ /* 0x001fe40000000000 */
[----:B------:R-:W-:Y:S02]  /*ed40*/  SEL R27, R27, RZ, P0 ;  /* 0x000000ff1b1b7207 */ /* 0x000fe40000000000 */
[----:B-1----:R-:W-:-:S07]  /*ed50*/  LOP3.LUT R28, R28, R3, RZ, 0x3c, !PT ;  /* 0x000000031c1c7212 */ /* 0x002fce00078e3cff */
.L_x_249:
[----:B------:R-:W-:Y:S05]  /*ed60*/  BSYNC B7 ;  /* 0x0000000000077941 */ /* 0x000fea0003800000 */
.L_x_247:
[----:B------:R-:W-:-:S13]  /*ed70*/  LOP3.LUT P0, RZ, R23, 0x80, RZ, 0xc0, !PT ;  /* 0x0000008017ff7812 */ /* 0x000fda000780c0ff */
[----:B------:R-:W-:Y:S05]  /*ed80*/  @!P0 BRA `(.L_x_293) ;  /* 0x0000000000248947 */ /* 0x000fea0003800000 */
[----:B------:R-:W-:Y:S05]  /*ed90*/  WARPSYNC.ALL ;  /* 0x0000000000007948 */ /* 0x000fea0003800000 */
[----:B------:R-:W0:Y:S08]  /*eda0*/  S2UR UR5, SR_CgaCtaId ;  /* 0x00000000000579c3 */ /* 0x000e300000008800 */
[----:B------:R-:W-:Y:S06]  /*edb0*/  BAR.SYNC.DEFER_BLOCKING 0x5, 0x180 ;  /* 0x0146000000007b1d */ /* 0x000fec0000010000 */
[----:B------:R-:W-:-:S02]  /*edc0*/  UMOV UR4, 0x400 ;  /* 0x0000040000047882 */ /* 0x000fc40000000000 */
[----:B0-----:R-:W-:-:S06]  /*edd0*/  ULEA UR4, UR5, UR4, 0x18 ;  /* 0x0000000405047291 */ /* 0x001fcc000f8ec03f */
[----:B------:R-:W-:-:S05]  /*ede0*/  IMAD.U32 R22, RZ, RZ, UR4 ;  /* 0x00000004ff167e24 */ /* 0x000fca000f8e00ff */
[----:B------:R0:W1:Y:S01]  /*edf0*/  LDS.128 R16, [R22+0x2a8d0] ;  /* 0x02a8d00016107984 */ /* 0x0000620000000c00 */
[----:B------:R-:W-:Y:S06]  /*ee00*/  BAR.ARV 0x4, 0x180 ;  /* 0x0106000000007b1d */ /* 0x000fec0000002000 */
[----:B------:R-:W-:Y:S05]  /*ee10*/  BRA `(.L_x_294) ;  /* 0x0000000800d07947 */ /* 0x000fea0003800000 */
.L_x_293:
[----:B------:R-:W0:Y:S01]  /*ee20*/  S2R R0, SR_TID.X ;  /* 0x0000000000007919 */ /* 0x000e220000002100 */
[----:B------:R-:W-:Y:S01]  /*ee30*/  UMOV UR4, 0xffffffff ;  /* 0xffffffff00047882 */ /* 0x000fe20000000000 */
[----:B0-----:R-:W-:-:S04]  /*ee40*/  LOP3.LUT R9, R0, 0x1f, RZ, 0xc0, !PT ;  /* 0x0000001f00097812 */ /* 0x001fc800078ec0ff */
[----:B------:R-:W-:Y:S01]  /*ee50*/  ISETP.NE.AND P0, PT, R9, 0x1f, PT ;  /* 0x0000001f0900780c */ /* 0x000fe20003f05270 */
[----:B------:R-:W-:-:S12]  /*ee60*/  BRA.DIV UR4, `(.L_x_295) ;  /* 0x0000003e043c7947 */ /* 0x000fd8000b800000 */
[----:B------:R-:W-:Y:S01]  /*ee70*/  IMAD.IADD R7, R19, 0x1, R9 ;  /* 0x0000000113077824 */ /* 0x000fe200078e0209 */
[----:B------:R-:W-:-:S04]  /*ee80*/  ULDC UR4, c[0x0][0xc3c] ;  /* 0x00030f0000047ab9 */ /* 0x000fc80000000800 */
[----:B------:R-:W-:-:S13]  /*ee90*/  ISETP.GE.OR P1, PT, R7, UR4, !P0 ;  /* 0x0000000407007c0c */ /* 0x000fda000c726670 */
[----:B------:R-:W0:Y:S08]  /*eea0*/  @!P1 LDC.64 R4, c[0x0][0xc80] ;  /* 0x00032000ff049b82 */ /* 0x000e300000000a00 */
[----:B------:R-:W1:Y:S01]  /*eeb0*/  @!P1 LDC.64 R2, c[0x0][0xc78] ;  /* 0x00031e00ff029b82 */ /* 0x000e620000000a00 */
[----:B0-----:R-:W-:-:S06]  /*eec0*/  @!P1 IMAD.WIDE R4, R7, 0x4, R4 ;  /* 0x0000000407049825 */ /* 0x001fcc00078e0204 */
[----:B------:R-:W2:Y:S01]  /*eed0*/  @!P1 LDG.E R4, desc[UR36][R4.64] ;  /* 0x0000002404049981 */ /* 0x000ea2000c1e1900 */
[----:B-1----:R-:W-:-:S06]  /*eee0*/  @!P1 IMAD.WIDE R2, R7, 0x4, R2 ;  /* 0x0000000407029825 */ /* 0x002fcc00078e0202 */
[----:B------:R-:W3:Y:S01]  /*eef0*/  @!P1 LDG.E R2, desc[UR36][R2.64] ;  /* 0x0000002402029981 */ /* 0x000ee2000c1e1900 */
[----:B------:R-:W-:Y:S02]  /*ef00*/  IMAD.MOV.U32 R7, RZ, RZ, RZ ;  /* 0x000000ffff077224 */ /* 0x000fe400078e00ff */
[----:B------:R-:W-:Y:S01]  /*ef10*/  IMAD.MOV.U32 R10, RZ, RZ, RZ ;  /* 0x000000ffff0a7224 */ /* 0x000fe200078e00ff */
[C---:B------:R-:W-:Y:S02]  /*ef20*/  ISETP.GE.U32.AND P2, PT, R9.reuse, 0x2, PT ;  /* 0x000000020900780c */ /* 0x040fe40003f46070 */
[C---:B------:R-:W-:Y:S02]  /*ef30*/  ISETP.GE.U32.AND P3, PT, R9.reuse, 0x4, PT ;  /* 0x000000040900780c */ /* 0x040fe40003f66070 */
[C---:B------:R-:W-:Y:S02]  /*ef40*/  ISETP.GE.U32.AND P4, PT, R9.reuse, 0x8, PT ;  /* 0x000000080900780c */ /* 0x040fe40003f86070 */
[----:B------:R-:W-:Y:S01]  /*ef50*/  ISETP.GE.U32.AND P5, PT, R9, 0x10, PT ;  /* 0x000000100900780c */ /* 0x000fe20003fa6070 */
[----:B------:R-:W-:Y:S04]  /*ef60*/  SHFL.IDX PT, R0, R16, RZ, 0x1f ;  /* 0x00001fff10007589 */ /* 0x000fe800000e0000 */
[----:B------:R-:W-:Y:S01]  /*ef70*/  SHFL.IDX PT, R8, R16, 0x1, 0x1f ;  /* 0x00201f0010087f89 */ /* 0x000fe200000e0000 */
[----:B--2---:R-:W-:-:S02]  /*ef80*/  @!P1 IMAD.MOV.U32 R7, RZ, RZ, R4 ;  /* 0x000000ffff079224 */ /* 0x004fc400078e0004 */
[----:B---3--:R-:W-:-:S04]  /*ef90*/  @!P1 IMAD.MOV.U32 R10, RZ, RZ, R2 ;  /* 0x000000ffff0a9224 */ /* 0x008fc800078e0002 */
[----:B------:R-:W-:-:S05]  /*efa0*/  IMAD R13, R10, R7, RZ ;  /* 0x000000070a0d7224 */ /* 0x000fca00078e02ff */
[----:B------:R-:W0:Y:S01]  /*efb0*/  SHFL.UP PT, R14, R13, 0x1, RZ ;  /* 0x042000000d0e7989 */ /* 0x000e2200000e00ff */
[----:B------:R-:W-:-:S04]  /*efc0*/  ISETP.NE.AND P1, PT, R9, RZ, PT ;  /* 0x000000ff0900720c */ /* 0x000fc80003f25270 */
        /* <DEDUP_REMOVED lines=14> */
[----:B------:R0:W1:Y:S01]  /*f0b0*/  SHFL.IDX PT, R14, R2, 0x1f, 0x1f ;  /* 0x03e01f00020e7f89 */ /* 0x00006200000e0000 */
[----:B------:R-:W-:-:S07]  /*f0c0*/  IMAD.MOV.U32 R6, RZ, RZ, RZ ;  /* 0x000000ffff067224 */ /* 0x000fce00078e00ff */
.L_x_409:
[----:B------:R-:W-:Y:S02]  /*f0d0*/  ULDC UR4, c[0x0][0xc38] ;  /* 0x00030e0000047ab9 */ /* 0x000fe40000000800 */
[----:B------:R-:W-:-:S04]  /*f0e0*/  IMAD.U32 R5, RZ, RZ, UR4 ;  /* 0x00000004ff057e24 */ /* 0x000fc8000f8e00ff */
[----:B-1----:R-:W-:-:S05]  /*f0f0*/  IMAD R14, R14, R5, RZ ;  /* 0x000000050e0e7224 */ /* 0x002fca00078e02ff */
[----:B------:R-:W-:-:S04]  /*f100*/  IADD3 R9, R8, R14, RZ ;  /* 0x0000000e08097210 */ /* 0x000fc80007ffe0ff */
[----:B------:R-:W-:-:S13]  /*f110*/  ISETP.GT.AND P6, PT, R9, R0, PT ;  /* 0x000000000900720c */ /* 0x000fda0003fc4270 */
[----:B------:R-:W-:Y:S05]  /*f120*/  @P6 BRA `(.L_x_296) ;  /* 0x0000000000a46947 */ /* 0x000fea0003800000 */
.L_x_299:
[----:B0-----:R-:W0:Y:S01]  /*f130*/  LDC R2, c[0x0][0xc3c] ;  /* 0x00030f00ff027b82 */ /* 0x001e220000000800 */
[----:B------:R-:W-:-:S05]  /*f140*/  VIADD R19, R19, 0x1f ;  /* 0x0000001f13137836 */ /* 0x000fca0000000000 */
[----:B0-----:R-:W-:-:S13]  /*f150*/  ISETP.GE.AND P6, PT, R19, R2, PT ;  /* 0x000000021300720c */ /* 0x001fda0003fc6270 */
[----:B------:R-:W-:Y:S05]  /*f160*/  @P6 BRA `(.L_x_297) ;  /* 0x0000000400b86947 */ /* 0x000fea0003800000 */
[----:B------:R-:W0:Y:S01]  /*f170*/  S2R R3, SR_TID.X ;  /* 0x0000000000037919 */ /* 0x000e220000002100 */
[----:B------:R-:W-:Y:S01]  /*f180*/  IMAD.MOV.U32 R7, RZ, RZ, RZ ;  /* 0x000000ffff077224 */ /* 0x000fe200078e00ff */
[----:B0-----:R-:W-:-:S05]  /*f190*/  LOP3.LUT R3, R3, 0x1f, RZ, 0xc0, !PT ;  /* 0x0000001f03037812 */ /* 0x001fca00078ec0ff */
[----:B------:R-:W-:-:S05]  /*f1a0*/  IMAD.IADD R11, R19, 0x1, R3 ;  /* 0x00000001130b7824 */ /* 0x000fca00078e0203 */
[----:B------:R-:W-:-:S13]  /*f1b0*/  ISETP.GE.OR P6, PT, R11, R2, !P0 ;  /* 0x000000020b00720c */ /* 0x000fda00047c6670 */
[----:B------:R-:W0:Y:S08]  /*f1c0*/  @!P6 LDC.64 R2, c[0x0][0xc80] ;  /* 0x00032000ff02eb82 */ /* 0x000e300000000a00 */
[----:B------:R-:W1:Y:S01]  /*f1d0*/  @!P6 LDC.64 R4, c[0x0][0xc78] ;  /* 0x00031e00ff04eb82 */ /* 0x000e620000000a00 */
[----:B------:R-:W-:Y:S02]  /*f1e0*/  IMAD.MOV.U32 R10, RZ, RZ, RZ ;  /* 0x000000ffff0a7224 */ /* 0x000fe400078e00ff */
[----:B0-----:R-:W-:-:S05]  /*f1f0*/  @!P6 IMAD.WIDE R2, R11, 0x4, R2 ;  /* 0x000000040b02e825 */ /* 0x001fca00078e0202 */
[----:B------:R1:W2:Y:S02]  /*f200*/  @!P6 LDG.E R7, desc[UR36][R2.64] ;  /* 0x000000240207e981 */ /* 0x0002a4000c1e1900 */
[----:B-1----:R-:W-:-:S05]  /*f210*/  @!P6 IMAD.WIDE R2, R11, 0x4, R4 ;  /* 0x000000040b02e825 */ /* 0x002fca00078e0204 */
[----:B------:R-:W2:Y:S01]  /*f220*/  @!P6 LDG.E R10, desc[UR36][R2.64] ;  /* 0x00000024020ae981 */ /* 0x000ea2000c1e1900 */
[----:B------:R-:W-:Y:S01]  /*f230*/  UMOV UR4, 0xffffffff ;  /* 0xffffffff00047882 */ /* 0x000fe20000000000 */
[----:B--2---:R-:W-:Y:S02]  /*f240*/  IMAD R13, R10, R7, RZ ;  /* 0x000000070a0d7224 */ /* 0x004fe400078e02ff */
[----:B------:R-:W-:Y:S05]  /*f250*/  BRA.DIV UR4, `(.L_x_298) ;  /* 0x0000003e04787947 */ /* 0x000fea000b800000 */
        /* <DEDUP_REMOVED lines=15> */
[----:B------:R0:W1:Y:S02]  /*f350*/  SHFL.IDX PT, R14, R2, 0x1f, 0x1f ;  /* 0x03e01f00020e7f89 */ /* 0x00006400000e0000 */
.L_x_417:
[----:B------:R-:W-:Y:S02]  /*f360*/  ULDC UR4, c[0x0][0xc38] ;  /* 0x00030e0000047ab9 */ /* 0x000fe40000000800 */
[----:B------:R-:W-:-:S04]  /*f370*/  IMAD.U32 R5, RZ, RZ, UR4 ;  /* 0x00000004ff057e24 */ /* 0x000fc8000f8e00ff */
[----:B-1----:R-:W-:-:S04]  /*f380*/  IMAD R14, R14, R5, RZ ;  /* 0x000000050e0e7224 */ /* 0x002fc800078e02ff */
[----:B------:R-:W-:-:S05]  /*f390*/  IMAD.IADD R9, R14, 0x1, R9 ;  /* 0x000000010e097824 */ /* 0x000fca00078e0209 */
[----:B------:R-:W-:-:S13]  /*f3a0*/  ISETP.GT.AND P6, PT, R9, R0, PT ;  /* 0x000000000900720c */ /* 0x000fda0003fc4270 */
[----:B------:R-:W-:Y:S05]  /*f3b0*/  @!P6 BRA `(.L_x_299) ;  /* 0xfffffffc005ce947 */ /* 0x000fea000383ffff */
.L_x_296:
[----:B------:R-:W-:Y:S01]  /*f3c0*/  IMAD.IADD R9, R9, 0x1, -R14 ;  /* 0x0000000109097824 */ /* 0x000fe200078e0a0e */
[----:B------:R-:W-:-:S03]  /*f3d0*/  UMOV UR4, 0xffffffff ;  /* 0xffffffff00047882 */ /* 0x000fc60000000000 */
[----:B------:R-:W-:-:S05]  /*f3e0*/  IMAD R3, R2, R5, R9 ;  /* 0x0000000502037224 */ /* 0x000fca00078e0209 */
[----:B------:R-:W-:Y:S01]  /*f3f0*/  ISETP.GT.AND P6, PT, R3, R0, PT ;  /* 0x000000000300720c */ /* 0x000fe20003fc4270 */
[----:B------:R-:W-:-:S12]  /*f400*/  BRA.DIV UR4, `(.L_x_300) ;  /* 0x0000003e04c47947 */ /* 0x000fd8000b800000 */
[----:B------:R-:W-:-:S04]  /*f410*/  VOTE.ANY R3, PT, !P6 ;  /* 0x0000000000037806 */ /* 0x000fc800070e0100 */
[----:B------:R-:W1:Y:S02]  /*f420*/  POPC R4, R3 ;  /* 0x0000000300047309 */ /* 0x000e640000000000 */
[----:B-1----:R1:W2:Y:S04]  /*f430*/  SHFL.IDX PT, R7, R7, R4, 0x1f ;  /* 0x00001f0407077589 */ /* 0x0022a800000e0000 */
[----:B------:R1:W3:Y:S02]  /*f440*/  SHFL.IDX PT, R10, R10, R4, 0x1f ;  /* 0x00001f040a0a7589 */ /* 0x0002e400000e0000 */
.L_x_422:
[----:B------:R-:W-:-:S13]  /*f450*/  ISETP.NE.AND P0, PT, R3, RZ, PT ;  /* 0x000000ff0300720c */ /* 0x000fda0003f05270 */
[----:B------:R-:W-:Y:S05]  /*f460*/  @!P0 BRA `(.L_x_301) ;  /* 0x0000000000108947 */ /* 0x000fea0003800000 */
[----:B------:R-:W-:Y:S01]  /*f470*/  UMOV UR4, 0xffffffff ;  /* 0xffffffff00047882 */ /* 0x000fe20000000000 */
[----:B------:R-:W-:Y:S02]  /*f480*/  VIADD R12, R4, 0xffffffff ;  /* 0xffffffff040c7836 */ /* 0x000fe40000000000 */
[----:B------:R-:W-:Y:S05]  /*f490*/  BRA.DIV UR4, `(.L_x_302) ;  /* 0x0000003e04fc7947 */ /* 0x000fea000b800000 */
[----:B------:R4:W0:Y:S02]  /*f4a0*/  SHFL.IDX PT, R6, R2, R12, 0x1f ;  /* 0x00001f0c02067589 */ /* 0x00082400000e0000 */
.L_x_301:
[----:B--2---:R-:W-:Y:S01]  /*f4b0*/  IABS R8, R7 ;  /* 0x0000000700087213 */ /* 0x004fe20000000000 */
[----:B0-----:R-:W-:Y:S01]  /*f4c0*/  IMAD R16, R6, R5, R9 ;  /* 0x0000000506107224 */ /* 0x001fe200078e0209 */
[----:B---3--:R-:W-:Y:S01]  /*f4d0*/  IABS R5, R10 ;  /* 0x0000000a00057213 */ /* 0x008fe20000000000 */
[----:B------:R-:W-:Y:S01]  /*f4e0*/  IMAD.IADD R19, R4, 0x1, R19 ;  /* 0x0000000104137824 */ /* 0x000fe200078e0213 */
[----:B------:R-:W0:Y:S01]  /*f4f0*/  I2F.RP R11, R8 ;  /* 0x00000008000b7306 */ /* 0x000e220000209400 */
[----:B------:R-:W-:-:S07]  /*f500*/  IMAD.IADD R0, R0, 0x1, -R16 ;  /* 0x0000000100007824 */ /* 0x000fce00078e0a10 */
[----:B----4-:R-:W2:Y:S08]  /*f510*/  I2F.RP R12, R5 ;  /* 0x00000005000c7306 */ /* 0x010eb00000209400 */
[----:B0-----:R-:W0:Y:S08]  /*f520*/  MUFU.RCP R11, R11 ;  /* 0x0000000b000b7308 */ /* 0x001e300000001000 */
[----:B--2---:R-:W-:Y:S01]  /*f530*/  MUFU.RCP R12, R12 ;  /* 0x0000000c000c7308 */ /* 0x004fe20000001000 */
[----:B0-----:R-:W-:-:S07]  /*f540*/  IADD3 R2, R11, 0xffffffe, RZ ;  /* 0x0ffffffe0b027810 */ /* 0x001fce0007ffe0ff */
[----:B------:R0:W2:Y:S02]  /*f550*/  F2I.FTZ.U32.TRUNC.NTZ R3, R2 ;  /* 0x0000000200037305 */ /* 0x0000a4000021f000 */
[----:B0-----:R-:W-:Y:S02]  /*f560*/  IMAD.MOV.U32 R2, RZ, RZ, RZ ;  /* 0x000000ffff027224 */ /* 0x001fe400078e00ff */
[----:B--2---:R-:W-:-:S04]  /*f570*/  IMAD.MOV R9, RZ, RZ, -R3 ;  /* 0x000000ffff097224 */ /* 0x004fc800078e0a03 */
[----:B------:R-:W-:-:S04]  /*f580*/  IMAD R9, R9, R8, RZ ;  /* 0x0000000809097224 */ /* 0x000fc800078e02ff */
[----:B------:R-:W-:Y:S01]  /*f590*/  IMAD.HI.U32 R3, R3, R9, R2 ;  /* 0x0000000903037227 */ /* 0x000fe200078e0002 */
[----:B------:R-:W-:Y:S02]  /*f5a0*/  IABS R2, R7 ;  /* 0x0000000700027213 */ /* 0x000fe40000000000 */
[----:B------:R-:W-:-:S03]  /*f5b0*/  IABS R9, R0 ;  /* 0x0000000000097213 */ /* 0x000fc60000000000 */
[----:B------:R-:W-:Y:S02]  /*f5c0*/  IMAD.MOV R2, RZ, RZ, -R2 ;  /* 0x000000ffff027224 */ /* 0x000fe400078e0a02 */
[----:B------:R-:W-:-:S04]  /*f5d0*/  IMAD.HI.U32 R6, R3, R9, RZ ;  /* 0x0000000903067227 */ /* 0x000fc800078e00ff */
[----:B------:R-:W-:Y:S02]  /*f5e0*/  VIADD R3, R12, 0xffffffe ;  /* 0x0ffffffe0c037836 */ /* 0x000fe40000000000 */
[----:B------:R-:W-:-:S04]  /*f5f0*/  IMAD R9, R6, R2, R9 ;  /* 0x0000000206097224 */ /* 0x000fc800078e0209 */
[----:B------:R-:W0:Y:S01]  /*f600*/  F2I.FTZ.U32.TRUNC.NTZ R3, R3 ;  /* 0x0000000300037305 */ /* 0x000e22000021f000 */
[----:B------:R-:W-:-:S13]  /*f610*/  ISETP.GT.U32.AND P1, PT, R8, R9, PT ;  /* 0x000000090800720c */ /* 0x000fda0003f24070 */
[----:B------:R-:W-:Y:S01]  /*f620*/  @!P1 IMAD.IADD R9, R9, 0x1, -R8 ;  /* 0x0000000109099824 */ /* 0x000fe200078e0a08 */
[----:B0-----:R-:W-:Y:S01]  /*f630*/  IADD3 R2, RZ, -R3, RZ ;  /* 0x80000003ff027210 */ /* 0x001fe20007ffe0ff */
[----:B------:R-:W-:Y:S01]  /*f640*/  @!P1 VIADD R6, R6, 0x1 ;  /* 0x0000000106069836 */ /* 0x000fe20000000000 */
[----:B------:R-:W-:Y:S02]  /*f650*/  ISETP.NE.AND P1, PT, R7, RZ, PT ;  /* 0x000000ff0700720c */ /* 0x000fe40003f25270 */
[----:B------:R-:W-:Y:S01]  /*f660*/  ISETP.GE.U32.AND P0, PT, R9, R8, PT ;  /* 0x000000080900720c */ /* 0x000fe20003f06070 */
[----:B------:R-:W-:Y:S02]  /*f670*/  IMAD R9, R2, R5, RZ ;  /* 0x0000000502097224 */ /* 0x000fe400078e02ff */
[----:B------:R-:W-:-:S04]  /*f680*/  IMAD.MOV.U32 R2, RZ, RZ, RZ ;  /* 0x000000ffff027224 */ /* 0x000fc800078e00ff */
[----:B------:R-:W-:Y:S01]  /*f690*/  IMAD.HI.U32 R8, R3, R9, R2 ;  /* 0x0000000903087227 */ /* 0x000fe200078e0002 */
[----:B------:R-:W-:-:S04]  /*f6a0*/  LOP3.LUT R2, R0, R7, RZ, 0x3c, !PT ;  /* 0x0000000700027212 */ /* 0x000fc800078e3cff */
[----:B------:R-:W-:Y:S01]  /*f6b0*/  ISETP.GE.AND P2, PT, R2, RZ, PT ;  /* 0x000000ff0200720c */ /* 0x000fe20003f46270 */
[----:B------:R-:W-:Y:S01]  /*f6c0*/  @P0 VIADD R6, R6, 0x1 ;  /* 0x0000000106060836 */ /* 0x000fe20000000000 */
[----:B------:R-:W-:-:S05]  /*f6d0*/  IABS R2, R10 ;  /* 0x0000000a00027213 */ /* 0x000fca0000000000 */
[----:B------:R-:W-:-:S06]  /*f6e0*/  IMAD.MOV R2, RZ, RZ, -R2 ;  /* 0x000000ffff027224 */ /* 0x000fcc00078e0a02 */
[----:B------:R-:W-:Y:S01]  /*f6f0*/  @!P2 IMAD.MOV R6, RZ, RZ, -R6 ;  /* 0x000000ffff06a224 */ /* 0x000fe200078e0a06 */
[----:B------:R-:W-:-:S04]  /*f700*/  @!P1 LOP3.LUT R6, RZ, R7, RZ, 0x33, !PT ;  /* 0x00000007ff069212 */ /* 0x000fc800078e33ff */
[-C--:B------:R-:W-:Y:S01]  /*f710*/  IABS R3, R6.reuse ;  /* 0x0000000600037213 */ /* 0x080fe20000000000 */
[----:B------:R-:W-:-:S04]  /*f720*/  IMAD R7, R7, R6, RZ ;  /* 0x0000000607077224 */ /* 0x000fc800078e02ff */
[----:B------:R-:W-:-:S04]  /*f730*/  IMAD.HI.U32 R8, R8, R3, RZ ;  /* 0x0000000308087227 */ /* 0x000fc800078e00ff */
[----:B------:R-:W-:Y:S02]  /*f740*/  IMAD R2, R8, R2, R3 ;  /* 0x0000000208027224 */ /* 0x000fe400078e0203 */
[----:B------:R-:W-:-:S03]  /*f750*/  IMAD.IADD R17, R0, 0x1, -R7 ;  /* 0x0000000100117824 */ /* 0x000fc600078e0a07 */
[----:B------:R-:W-:-:S13]  /*f760*/  ISETP.GT.U32.AND P1, PT, R5, R2, PT ;  /* 0x000000020500720c */ /* 0x000fda0003f24070 */
[----:B------:R-:W-:Y:S01]  /*f770*/  @!P1 IMAD.IADD R2, R2, 0x1, -R5 ;  /* 0x0000000102029824 */ /* 0x000fe200078e0a05 */
[----:B------:R-:W-:Y:S02]  /*f780*/  @!P1 IADD3 R8, R8, 0x1, RZ ;  /* 0x0000000108089810 */ /* 0x000fe40007ffe0ff */
[----:B------:R-:W-:Y:S02]  /*f790*/  ISETP.NE.AND P1, PT, R10, RZ, PT ;  /* 0x000000ff0a00720c */ /* 0x000fe40003f25270 */
[----:B------:R-:W-:Y:S02]  /*f7a0*/  ISETP.GE.U32.AND P0, PT, R2, R5, PT ;  /* 0x000000050200720c */ /* 0x000fe40003f06070 */
[----:B------:R-:W-:-:S04]  /*f7b0*/  LOP3.LUT R2, R6, R10, RZ, 0x3c, !PT ;  /* 0x0000000a06027212 */ /* 0x000fc800078e3cff */
[----:B------:R-:W-:-:S07]  /*f7c0*/  ISETP.GE.AND P2, PT, R2, RZ, PT ;  /* 0x000000ff0200720c */ /* 0x000fce0003f46270 */
[----:B------:R-:W-:-:S06]  /*f7d0*/  @P0 VIADD R8, R8, 0x1 ;  /* 0x0000000108080836 */ /* 0x000fcc0000000000 */
[----:B------:R-:W-:Y:S01]  /*f7e0*/  @!P2 IMAD.MOV R8, RZ, RZ, -R8 ;  /* 0x000000ffff08a224 */ /* 0x000fe200078e0a08 */
[----:B------:R-:W-:-:S05]  /*f7f0*/  @!P1 LOP3.LUT R8, RZ, R10, RZ, 0x33, !PT ;  /* 0x0000000aff089212 */ /* 0x000fca00078e33ff */
[----:B------:R-:W-:-:S04]  /*f800*/  IMAD.MOV R3, RZ, RZ, -R8 ;  /* 0x000000ffff037224 */ /* 0x000fc800078e0a08 */
[C---:B------:R-:W-:Y:S02]  /*f810*/  IMAD R18, R10.reuse, R3, R6 ;  /* 0x000000030a127224 */ /* 0x040fe400078e0206 */
[----:B------:R-:W-:-:S05]  /*f820*/  IMAD R3, R10, 0x1000000, R8 ;  /* 0x010000000a037824 */ /* 0x000fca00078e0208 */
[----:B------:R-:W-:Y:S01]  /*f830*/  LEA R18, R18, R3, 0x10 ;  /* 0x0000000312127211 */ /* 0x000fe200078e80ff */
[----:B------:R-:W-:Y:S06]  /*f840*/  BRA `(.L_x_303) ;  /* 0x00000000001c7947 */ /* 0x000fec0003800000 */
.L_x_297:
[----:B------:R-:W-:Y:S01]  /*f850*/  UMOV UR4, URZ ;  /* 0x0000003f00047c82 */ /* 0x000fe20008000000 */
[----:B------:R-:W-:Y:S01]  /*f860*/  UMOV UR5, URZ ;  /* 0x0000003f00057c82 */ /* 0x000fe20008000000 */
[----:B------:R-:W-:Y:S01]  /*f870*/  ULDC UR6, c[0x0][0xc3c] ;  /* 0x00030f0000067ab9 */ /* 0x000fe20000000800 */
[----:B------:R-:W-:Y:S02]  /*f880*/  IMAD.MOV.U32 R16, RZ, RZ, R0 ;  /* 0x000000ffff107224 */ /* 0x000fe400078e0000 */
[----:B------:R-:W-:Y:S02]  /*f890*/  IMAD.U32 R17, RZ, RZ, UR4 ;  /* 0x00000004ff117e24 */ /* 0x000fe4000f8e00ff */
[----:B------:R-:W-:Y:S02]  /*f8a0*/  IMAD.U32 R18, RZ, RZ, UR5 ;  /* 0x00000005ff127e24 */ /* 0x000fe4000f8e00ff */
[----:B------:R-:W-:-:S07]  /*f8b0*/  IMAD.U32 R19, RZ, RZ, UR6 ;  /* 0x00000006ff137e24 */ /* 0x000fce000f8e00ff */
.L_x_303:
[----:B------:R-:W0:Y:S01]  /*f8c0*/  S2R R0, SR_TID.X ;  /* 0x0000000000007919 */ /* 0x000e220000002100 */
[----:B------:R-:W-:Y:S05]  /*f8d0*/  WARPSYNC.ALL ;  /* 0x0000000000007948 */ /* 0x000fea0003800000 */
[----:B------:R-:W-:Y:S01]  /*f8e0*/  BAR.SYNC.DEFER_BLOCKING 0x4, 0x180 ;  /* 0x0106000000007b1d */ /* 0x000fe20000010000 */
[----:B0-----:R-:W-:-:S04]  /*f8f0*/  LOP3.LUT R0, R0, 0x1f, RZ, 0xc0, !PT ;  /* 0x0000001f00007812 */ /* 0x001fc800078ec0ff */
[----:B------:R-:W-:-:S13]  /*f900*/  ISETP.NE.AND P0, PT, R0, RZ, PT ;  /* 0x000000ff0000720c */ /* 0x000fda0003f05270 */
[----:B------:R-:W0:Y:S01]  /*f910*/  @!P0 S2R R3, SR_CgaCtaId ;  /* 0x0000000000038919 */ /* 0x000e220000008800 */
[----:B------:R-:W-:-:S04]  /*f920*/  @!P0 MOV R0, 0x400 ;  /* 0x0000040000008802 */ /* 0x000fc80000000f00 */
[----:B0-----:R-:W-:-:S05]  /*f930*/  @!P0 LEA R22, R3, R0, 0x18 ;  /* 0x0000000003168211 */ /* 0x001fca00078ec0ff */
[----:B------:R2:W-:Y:S01]  /*f940*/  @!P0 STS.128 [R22+0x2a8d0], R16 ;  /* 0x02a8d01016008388 */ /* 0x0005e20000000c00 */
[----:B------:R-:W-:Y:S06]  /*f950*/  BAR.ARV 0x5, 0x180 ;  /* 0x0146000000007b1d */ /* 0x000fec0000002000 */
.L_x_294:
[----:B------:R-:W-:Y:S02]  /*f960*/  ULDC UR4, c[0x0][0xc3c] ;  /* 0x00030f0000047ab9 */ /* 0x000fe40000000800 */
[----:B-1----:R-:W-:-:S13]  /*f970*/  ISETP.GE.AND P0, PT, R19, UR4, PT ;  /* 0x0000000413007c0c */ /* 0x002fda000bf06270 */
[----:B------:R-:W-:Y:S05]  /*f980*/  @!P0 BRA `(.L_x_304) ;  /* 0xffffffb400bc8947 */ /* 0x000fea000383ffff */
[----:B------:R-:W-:Y:S05]  /*f990*/  BSYNC B8 ;  /* 0x0000000000087941 */ /* 0x000fea0003800000 */
.L_x_241:
[----:B-1----:R-:W3:Y:S01]  /*f9a0*/  LDL.LU R0, [R1+0x18] ;  /* 0x0000180001007983 */ /* 0x002ee20000300800 */
[----:B------:R-:W-:Y:S01]  /*f9b0*/  BSSY B0, `(.L_x_305) ;  /* 0x000000b000007945 */ /* 0x000fe20003800000 */
[----:B------:R-:W1:Y:S01]  /*f9c0*/  S2R R5, SR_CgaCtaId ;  /* 0x0000000000057919 */ /* 0x000e620000008800 */
[----:B---3--:R-:W-:-:S05]  /*f9d0*/  VIADD R0, R0, 0x1 ;  /* 0x0000000100007836 */ /* 0x008fca0000000000 */
[----:B------:R-:W-:-:S04]  /*f9e0*/  LEA.HI R2, R0, R0, RZ, 0x1 ;  /* 0x0000000000027211 */ /* 0x000fc800078f08ff */
[----:B------:R-:W-:Y:S02]  /*f9f0*/  LOP3.LUT R3, R2, 0xfffffffe, RZ, 0xc0, !PT ;  /* 0xfffffffe02037812 */ /* 0x000fe400078ec0ff */
[----:B------:R-:W-:-:S03]  /*fa00*/  MOV R2, 0x400 ;  /* 0x0000040000027802 */ /* 0x000fc60000000f00 */
[----:B------:R-:W-:Y:S01]  /*fa10*/  IMAD.IADD R0, R0, 0x1, -R3 ;  /* 0x0000000100007824 */ /* 0x000fe200078e0a03 */
[----:B-1----:R-:W-:-:S04]  /*fa20*/  LEA R4, R5, R2, 0x18 ;  /* 0x0000000205047211 */ /* 0x002fc800078ec0ff */
[----:B------:R-:W-:-:S04]  /*fa30*/  SHF.L.U32 R0, R0, 0x1f, RZ ;  /* 0x0000001f00007819 */ /* 0x000fc800000006ff */
[----:B------:R-:W1:Y:S02]  /*fa40*/  SYNCS.PHASECHK.TRANS64.TRYWAIT P0, [R4+URZ+0x2a820], R0 ;  /* 0x02a82000040075a7 */ /* 0x000e64000800017f */
[----:B-1----:R-:W-:Y:S05]  /*fa50*/  @!P0 BRA `(.L_x_306) ;  /* 0x0000003800b48947 */ /* 0x002fea0003800000 */
.L_x_425:
[----:B------:R-:W-:Y:S05]  /*fa60*/  BSYNC B0 ;  /* 0x0000000000007941 */ /* 0x000fea0003800000 */
.L_x_305:
[----:B------:R-:W-:-:S03]  /*fa70*/  UMOV UR4, 0xffffffff ;  /* 0xffffffff00047882 */ /* 0x000fc60000000000 */
[----:B------:R-:W-:Y:S05]  /*fa80*/  BRA.DIV UR4, `(.L_x_307) ;  /* 0x0000003a04bc7947 */ /* 0x000fea000b800000 */
[----:B-1----:R-:W1:Y:S02]  /*fa90*/  S2R R0, SR_TID.X ;  /* 0x0000000000007919 */ /* 0x002e640000002100 */
[----:B-1----:R-:W-:-:S04]  /*faa0*/  SHF.R.U32.HI R0, RZ, 0x5, R0 ;  /* 0x00000005ff007819 */ /* 0x002fc80000011600 */
[----:B------:R-:W-:-:S05]  /*fab0*/  LOP3.LUT R0, R0, 0x3, RZ, 0xc0, !PT ;  /* 0x0000000300007812 */ /* 0x000fca00078ec0ff */
[----:B------:R1:W3:Y:S02]  /*fac0*/  SHFL.IDX PT, R14, R0, RZ, 0x1f ;  /* 0x00001fff000e7589 */ /* 0x0002e400000e0000 */
.L_x_428:
[----:B---3--:R-:W-:Y:S01]  /*fad0*/  ISETP.NE.AND P0, PT, R14, RZ, PT ;  /* 0x000000ff0e00720c */ /* 0x008fe20003f05270 */
[----:B------:R-:W-:-:S12]  /*fae0*/  BSSY B0, `(.L_x_308) ;  /* 0x0000026000007945 */ /* 0x000fd80003800000 */
[----:B------:R-:W-:Y:S05]  /*faf0*/  @P0 BRA `(.L_x_309) ;  /* 0x0000000000900947 */ /* 0x000fea0003800000 */
[----:B------:R-:W-:-:S03]  /*fb00*/  UMOV UR4, 0xffffffff ;  /* 0xffffffff00047882 */ /* 0x000fc60000000000 */
[----:B------:R-:W-:Y:S05]  /*fb10*/  BRA.DIV UR4, `(.L_x_310) ;  /* 0x0000003a04cc7947 */ /* 0x000fea000b800000 */
[----:B------:R-:W-:-:S13]  /*fb20*/  ELECT P6, URZ, PT ;  /* 0x00000000003f782f */ /* 0x000fda00038c0000 */
.L_x_431:
[----:B------:R-:W-:Y:S05]  /*fb30*/  @!P6 BRA `(.L_x_309) ;  /* 0x000000000080e947 */ /* 0x000fea0003800000 */
[----:B-1----:R-:W3:Y:S02]  /*fb40*/  LDL R0, [R1+0x1c] ;  /* 0x00001c0001007983 */ /* 0x002ee40000100800 */
[----:B---3--:R-:W-:-:S13]  /*fb50*/  R2UR UR4, R0 ;  /* 0x00000000000472ca */ /* 0x008fda00000e0000 */
[----:B------:R-:W-:-:S06]  /*fb60*/  ULOP3.LUT UR4, UR4, 0x2, URZ, 0xfc, !UPT ;  /* 0x0000000204047892 */ /* 0x000fcc000f8efc3f */
[----:B------:R-:W-:-:S04]  /*fb70*/  MOV R0, UR4 ;  /* 0x0000000400007c02 */ /* 0x000fc80008000f00 */
[----:B------:R-:W-:-:S13]  /*fb80*/  ISETP.NE.AND P0, PT, R0, 0x3, PT ;  /* 0x000000030000780c */ /* 0x000fda0003f05270 */
[----:B------:R-:W-:Y:S05]  /*fb90*/  @!P0 BRA `(.L_x_311) ;  /* 0x0000000000048947 */ /* 0x000fea0003800000 */
[----:B------:R-:W-:Y:S01]  /*fba0*/  BPT.TRAP 0x1 ;  /* 0x000000040000795c */ /* 0x000fe20000300000 */
.L_x_311:
[C---:B------:R-:W-:Y:S01]  /*fbb0*/  IMAD R5, R27.reuse, 0x8, R4 ;  /* 0x000000081b057824 */ /* 0x040fe200078e0204 */
[----:B------:R-:W-:Y:S01]  /*fbc0*/  SHF.L.U32 R0, R28, 0x1f, RZ ;  /* 0x0000001f1c007819 */ /* 0x000fe200000006ff */
[----:B------:R-:W-:-:S03]  /*fbd0*/  VIADD R27, R27, 0x1 ;  /* 0x000000011b1b7836 */ /* 0x000fc60000000000 */
[----:B------:R-:W1:Y:S02]  /*fbe0*/  SYNCS.PHASECHK.TRANS64.TRYWAIT P1, [R5+URZ+0x2a840], R0 ;  /* 0x02a84000050075a7 */ /* 0x000e64000802017f */
[----:B------:R-:W-:-:S04]  /*fbf0*/  ISETP.NE.AND P2, PT, R27, 0x2, PT ;  /* 0x000000021b00780c */ /* 0x000fc80003f45270 */
[----:B------:R-:W-:Y:S01]  /*fc00*/  SEL R3, RZ, 0x1, P2 ;  /* 0x00000001ff037807 */ /* 0x000fe20001000000 */
[----:B-1----:R-:W-:Y:S08]  /*fc10*/  @!P1 BRA `(.L_x_312) ;  /* 0x0000003800ac9947 */ /* 0x002ff00003800000 */
.L_x_432:
[----:B------:R-:W-:Y:S02]  /*fc20*/  SEL R27, R27, RZ, P2 ;  /* 0x000000ff1b1b7207 */ /* 0x000fe40001000000 */
[----:B------:R-:W-:Y:S01]  /*fc30*/  LOP3.LUT R2, R28, R3, RZ, 0x3c, !PT ;  /* 0x000000031c027212 */ /* 0x000fe200078e3cff */
[----:B------:R-:W-:Y:S06]  /*fc40*/  @!P0 BRA `(.L_x_313) ;  /* 0x0000000000048947 */ /* 0x000fec0003800000 */
[----:B------:R-:W-:Y:S01]  /*fc50*/  BPT.TRAP 0x1 ;  /* 0x000000040000795c */ /* 0x000fe20000300000 */
.L_x_313:
[----:B------:R-:W-:Y:S01]  /*fc60*/  IMAD R27, R27, 0x8, R4 ;  /* 0x000000081b1b7824 */ /* 0x000fe200078e0204 */
[----:B------:R-:W-:-:S04]  /*fc70*/  SHF.L.U32 R2, R2, 0x1f, RZ ;  /* 0x0000001f02027819 */ /* 0x000fc800000006ff */
[----:B------:R-:W3:Y:S02]  /*fc80*/  SYNCS.PHASECHK.TRANS64.TRYWAIT P1, [R27+URZ+0x2a840], R2 ;  /* 0x02a840021b0075a7 */ /* 0x000ee4000802017f */
[----:B---3--:R-:W-:Y:S05]  /*fc90*/  @!P1 BRA `(.L_x_314) ;  /* 0x0000003800a09947 */ /* 0x008fea0003800000 */
.L_x_433:
[----:B------:R-:W-:Y:S05]  /*fca0*/  @!P0 BRA `(.L_x_315) ;  /* 0x0000000000048947 */ /* 0x000fea0003800000 */
[----:B------:R-:W-:Y:S01]  /*fcb0*/  BPT.TRAP 0x1 ;  /* 0x000000040000795c */ /* 0x000fe20000300000 */
.L_x_315:
[----:B------:R-:W4:Y:S02]  /*fcc0*/  SYNCS.PHASECHK.TRANS64.TRYWAIT P1, [R5+URZ+0x2a860], R0 ;  /* 0x02a86000050075a7 */ /* 0x000f24000802017f */
[----:B----4-:R-:W-:Y:S05]  /*fcd0*/  @!P1 BRA `(.L_x_316) ;  /* 0x0000003800a49947 */ /* 0x010fea0003800000 */
.L_x_434:
[----:B------:R-:W-:Y:S05]  /*fce0*/  @!P0 BRA `(.L_x_317) ;  /* 0x0000000000048947 */ /* 0x000fea0003800000 */
[----:B------:R-:W-:Y:S01]  /*fcf0*/  BPT.TRAP 0x1 ;  /* 0x000000040000795c */ /* 0x000fe20000300000 */
.L_x_317:
[----:B------:R0:W0:Y:S02]  /*fd00*/  SYNCS.PHASECHK.TRANS64.TRYWAIT P0, [R27+URZ+0x2a860], R2 ;  /* 0x02a860021b0075a7 */ /* 0x000024000800017f */
[----:B0-----:R-:W-:Y:S05]  /*fd10*/  @!P0 NANOSLEEP.SYNCS 0x989680 ;  /* 0x009896800000895d */ /* 0x001fea0003900000 */
[----:B------:R-:W0:Y:S02]  /*fd20*/  @!P0 SYNCS.PHASECHK.TRANS64 P0, [R27+URZ+0x2a860], R2 ;  /* 0x02a860021b0085a7 */ /* 0x000e24000800007f */
[----:B0-----:R-:W-:Y:S05]  /*fd30*/  @!P0 BRA `(.L_x_317) ;  /* 0xfffffffc00f08947 */ /* 0x001fea000383ffff */
.L_x_309:
[----:B------:R-:W-:Y:S05]  /*fd40*/  BSYNC B0 ;  /* 0x0000000000007941 */ /* 0x000fea0003800000 */
.L_x_308:
[----:B------:R-:W-:Y:S05]  /*fd50*/  EXIT ;  /* 0x000000000000794d */ /* 0x000fea0003800000 */
.L_x_188:
[----:B0-----:R-:W-:-:S04]  /*fd60*/  IMAD.U32 R3, RZ, RZ, UR40 ;  /* 0x00000028ff037e24 */ /* 0x001fc8000f8e00ff */
[----:B------:R0:W1:Y:S03]  /*fd70*/  SYNCS.PHASECHK.TRANS64.TRYWAIT P1, [R3+URZ+0x2a800], R0 ;  /* 0x02a80000030075a7 */ /* 0x000066000802017f */
[----:B-1----:R-:W-:Y:S05]  /*fd80*/  @!P1 NANOSLEEP.SYNCS 0x989680 ;  /* 0x009896800000995d */ /* 0x002fea0003900000 */
[----:B------:R-:W1:Y:S02]  /*fd90*/  @!P1 SYNCS.PHASECHK.TRANS64 P1, [R3+URZ+0x2a800], R0 ;  /* 0x02a80000030095a7 */ /* 0x000e64000802007f */
[----:B-1----:R-:W-:Y:S05]  /*fda0*/  @!P1 BRA `(.L_x_188) ;  /* 0xfffffffc00ec9947 */ /* 0x002fea000383ffff */
[----:B------:R-:W-:Y:S05]  /*fdb0*/  BRA `(.L_x_318) ;  /* 0xffffff1c00687947 */ /* 0x000fea000383ffff */
.L_x_192:
[----:B-1----:R1:W2:Y:S02]  /*fdc0*/  SYNCS.PHASECHK.TRANS64.TRYWAIT P1, [R0+URZ+0x2a830], R3 ;  /* 0x02a83003000075a7 */ /* 0x0022a4000802017f */
[----:B--2---:R-:W-:Y:S05]  /*fdd0*/  @!P1 NANOSLEEP.SYNCS 0x989680 ;  /* 0x009896800000995d */ /* 0x004fea0003900000 */
[----:B------:R-:W2:Y:S02]  /*fde0*/  @!P1 SYNCS.PHASECHK.TRANS64 P1, [R0+URZ+0x2a830], R3 ;  /* 0x02a83003000095a7 */ /* 0x000ea4000802007f */
[----:B--2---:R-:W-:Y:S05]  /*fdf0*/  @!P1 BRA `(.L_x_192) ;  /* 0xfffffffc00f09947 */ /* 0x004fea000383ffff */
[----:B------:R-:W-:Y:S05]  /*fe00*/  BRA `(.L_x_191) ;  /* 0xffffff1c00887947 */ /* 0x000fea000383ffff */
.L_x_198:
[----:B-1----:R-:W-:-:S04]  /*fe10*/  IMAD.U32 R12, RZ, RZ, UR9 ;  /* 0x00000009ff0c7e24 */ /* 0x002fc8000f8e00ff */
[----:B------:R1:W2:Y:S03]  /*fe20*/  SYNCS.PHASECHK.TRANS64.TRYWAIT P1, [R12+URZ+0x2a830], R9 ;  /* 0x02a830090c0075a7 */ /* 0x0002a6000802017f */
[----:B--2---:R-:W-:Y:S05]  /*fe30*/  @!P1 NANOSLEEP.SYNCS 0x989680 ;  /* 0x009896800000995d */ /* 0x004fea0003900000 */
[----:B------:R-:W2:Y:S02]  /*fe40*/  @!P1 SYNCS.PHASECHK.TRANS64 P1, [R12+URZ+0x2a830], R9 ;  /* 0x02a830090c0095a7 */ /* 0x000ea4000802007f */
[----:B--2---:R-:W-:Y:S05]  /*fe50*/  @!P1 BRA `(.L_x_198) ;  /* 0xfffffffc00ec9947 */ /* 0x004fea000383ffff */
[----:B------:R-:W-:Y:S05]  /*fe60*/  BRA `(.L_x_197) ;  /* 0xffffff4400647947 */ /* 0x000fea000383ffff */
.L_x_202:
[----:B01----:R-:W-:-:S04]  /*fe70*/  IMAD.U32 R9, RZ, RZ, UR10 ;  /* 0x0000000aff097e24 */ /* 0x003fc8000f8e00ff */
[----:B------:R0:W1:Y:S03]  /*fe80*/  SYNCS.PHASECHK.TRANS64.TRYWAIT P1, [R9+URZ+0x2a850], R8 ;  /* 0x02a85008090075a7 */ /* 0x000066000802017f */
[----:B-1----:R-:W-:Y:S05]  /*fe90*/  @!P1 NANOSLEEP.SYNCS 0x989680 ;  /* 0x009896800000995d */ /* 0x002fea0003900000 */
[----:B------:R-:W1:Y:S02]  /*fea0*/  @!P1 SYNCS.PHASECHK.TRANS64 P1, [R9+URZ+0x2a850], R8 ;  /* 0x02a85008090095a7 */ /* 0x000e64000802007f */
[----:B-1----:R-:W-:Y:S05]  /*feb0*/  @!P1 BRA `(.L_x_202) ;  /* 0xfffffffc00ec9947 */ /* 0x002fea000383ffff */
[----:B------:R-:W-:Y:S05]  /*fec0*/  BRA `(.L_x_201) ;  /* 0xffffff4c00a47947 */ /* 0x000fea000383ffff */
.L_x_209:
[----:B-1----:R-:W-:-:S04]  /*fed0*/  MOV R5, UR5 ;  /* 0x0000000500057c02 */ /* 0x002fc80008000f00 */
[----:B------:R1:W2:Y:S03]  /*fee0*/  SYNCS.PHASECHK.TRANS64.TRYWAIT P1, [R5+URZ+0x2a850], R4 ;  /* 0x02a85004050075a7 */ /* 0x0002a6000802017f */
[----:B--2---:R-:W-:Y:S05]  /*fef0*/  @!P1 NANOSLEEP.SYNCS 0x989680 ;  /* 0x009896800000995d */ /* 0x004fea0003900000 */
[----:B------:R-:W2:Y:S02]  /*ff00*/  @!P1 SYNCS.PHASECHK.TRANS64 P1, [R5+URZ+0x2a850], R4 ;  /* 0x02a85004050095a7 */ /* 0x000ea4000802007f */
[----:B--2---:R-:W-:Y:S05]  /*ff10*/  @!P1 BRA `(.L_x_209) ;  /* 0xfffffffc00ec9947 */ /* 0x004fea000383ffff */
[----:B------:R-:W-:Y:S05]  /*ff20*/  BRA `(.L_x_208) ;  /* 0xffffff6800c07947 */ /* 0x000fea000383ffff */
.L_x_255:
[----:B------:R-:W-:Y:S01]  /*ff30*/  SHF.R.U32.HI R7, RZ, 0x5, R21 ;  /* 0x00000005ff077819 */ /* 0x000fe20000011615 */
[----:B------:R-:W-:Y:S01]  /*ff40*/  BSSY B0, `(.L_x_319) ;  /* 0x0000009000007945 */ /* 0x000fe20003800000 */
[----:B------:R-:W-:Y:S02]  /*ff50*/  IMAD.MOV.U32 R12, RZ, RZ, RZ ;  /* 0x000000ffff0c7224 */ /* 0x000fe400078e00ff */
[----:B------:R-:W-:Y:S01]  /*ff60*/  LOP3.LUT R7, R7, 0x3, RZ, 0xc0, !PT ;  /* 0x0000000307077812 */ /* 0x000fe200078ec0ff */
[----:B------:R-:W-:Y:S02]  /*ff70*/  IMAD.MOV.U32 R11, RZ, RZ, 0x1f ;  /* 0x0000001fff0b7424 */ /* 0x000fe400078e00ff */
[----:B------:R-:W-:Y:S02]  /*ff80*/  IMAD.MOV.U32 R15, RZ, RZ, -0x1 ;  /* 0xffffffffff0f7424 */ /* 0x000fe400078e00ff */
[----:B------:R-:W-:-:S07]  /*ff90*/  IMAD.MOV.U32 R13, RZ, RZ, R7 ;  /* 0x000000ffff0d7224 */ /* 0x000fce00078e0007 */
[----:B-----5:R-:W-:Y:S05]  /*ffa0*/  WARPSYNC.COLLECTIVE R15, `(.L_x_320) ;  /* 0x000000000f087348 */ /* 0x020fea0003c00000 */
[----:B------:R0:W1:Y:S02]  /*ffb0*/  SHFL.IDX P6, R14, R13, R12, R11 ;  /* 0x0000000c0d0e7389 */ /* 0x00006400000c000b */
[----:B01---5:R-:W-:Y:S01]  /*ffc0*/  ENDCOLLECTIVE ;  /* 0x000000000000791b */ /* 0x023fe20003800000 */
.L_x_320:
[----:B------:R-:W-:Y:S05]  /*ffd0*/  BSYNC B0 ;  /* 0x0000000000007941 */ /* 0x000fea0003800000 */
.L_x_319:
[----:B------:R-:W-:Y:S05]  /*ffe0*/  BRA `(.L_x_321) ;  /* 0xffffffc000347947 */ /* 0x000fea000383ffff */
.L_x_258:
[----:B0-----:R0:W1:Y:S02]  /*fff0*/  SYNCS.PHASECHK.TRANS64.TRYWAIT P0, [R7+URZ+0x2a840], R2 ;  /* 0x02a84002070075a7 */ /* 0x001064000800017f */
[----:B-1----:R-:W-:Y:S05]  /*10000*/  @!P0 NANOSLEEP.SYNCS 0x989680 ;  /* 0x009896800000895d */ /* 0x002fea0003900000 */
[----:B------:R-:W1:Y:S02]  /*10010*/  @!P0 SYNCS.PHASECHK.TRANS64 P0, [R7+URZ+0x2a840], R2 ;  /* 0x02a84002070085a7 */ /* 0x000e64000800007f */
[----:B-1----:R-:W-:Y:S05]  /*10020*/  @!P0 BRA `(.L_x_258) ;  /* 0xfffffffc00f08947 */ /* 0x002fea000383ffff */
[----:B------:R-:W-:Y:S05]  /*10030*/  BRA `(.L_x_322) ;  /* 0xffffffc000907947 */ /* 0x000fea000383ffff */
.L_x_259:
        /* <DEDUP_REMOVED lines=8> */
.L_x_324:
[----:B------:R-:W-:Y:S05]  /*100c0*/  BSYNC B0 ;  /* 0x0000000000007941 */ /* 0x000fea0003800000 */
.L_x_323:
[----:B------:R-:W-:Y:S02]  /*100d0*/  IMAD.MOV.U32 R13, RZ, RZ, R4 ;  /* 0x000000ffff0d7224 */ /* 0x000fe400078e0004 */
[----:B------:R-:W-:Y:S02]  /*100e0*/  IMAD.MOV.U32 R12, RZ, RZ, RZ ;  /* 0x000000ffff0c7224 */ /* 0x000fe400078e00ff */
[----:B------:R-:W-:Y:S02]  /*100f0*/  IMAD.MOV.U32 R11, RZ, RZ, 0x181f ;  /* 0x0000181fff0b7424 */ /* 0x000fe400078e00ff */
[----:B------:R-:W-:Y:S02]  /*10100*/  IMAD.MOV.U32 R15, RZ, RZ, -0x1 ;  /* 0xffffffffff0f7424 */ /* 0x000fe400078e00ff */
[----:B------:R-:W-:Y:S02]  /*10110*/  IMAD.MOV.U32 R2, RZ, RZ, R14 ;  /* 0x000000ffff027224 */ /* 0x000fe400078e000e */
[----:B------:R-:W-:-:S07]  /*10120*/  @P0 IMAD R8, R5, 0x2, R22 ;  /* 0x0000000205080824 */ /* 0x000fce00078e0216 */
[----:B------:R-:W-:Y:S05]  /*10130*/  WARPSYNC.COLLECTIVE R15, `(.L_x_325) ;  /* 0x000000000f087348 */ /* 0x000fea0003c00000 */
[----:B------:R0:W1:Y:S02]  /*10140*/  SHFL.IDX P6, R14, R13, R12, R11 ;  /* 0x0000000c0d0e7389 */ /* 0x00006400000c000b */
[----:B01----:R-:W-:Y:S01]  /*10150*/  ENDCOLLECTIVE ;  /* 0x000000000000791b */ /* 0x003fe20003800000 */
.L_x_325:
[----:B------:R-:W-:Y:S02]  /*10160*/  IMAD.MOV.U32 R13, RZ, RZ, R0 ;  /* 0x000000ffff0d7224 */ /* 0x000fe400078e0000 */
[----:B------:R-:W-:Y:S01]  /*10170*/  IMAD.MOV.U32 R12, RZ, RZ, 0x1 ;  /* 0x00000001ff0c7424 */ /* 0x000fe200078e00ff */
[----:B------:R-:W-:-:S07]  /*10180*/  MOV R3, R14 ;  /* 0x0000000e00037202 */ /* 0x000fce0000000f00 */
[----:B------:R-:W-:Y:S05]  /*10190*/  WARPSYNC.COLLECTIVE R15, `(.L_x_326) ;  /* 0x000000000f087348 */ /* 0x000fea0003c00000 */
[----:B------:R0:W1:Y:S02]  /*101a0*/  SHFL.IDX P6, R14, R13, R12, R11 ;  /* 0x0000000c0d0e7389 */ /* 0x00006400000c000b */
[----:B01----:R-:W-:Y:S01]  /*101b0*/  ENDCOLLECTIVE ;  /* 0x000000000000791b */ /* 0x003fe20003800000 */
.L_x_326:
[----:B------:R-:W-:-:S05]  /*101c0*/  @P0 LEA R3, P1, R9, R3, 0x1 ;  /* 0x0000000309030211 */ /* 0x000fca00078208ff */
[----:B------:R-:W-:Y:S01]  /*101d0*/  @P0 IMAD.X R2, RZ, RZ, R2, P1 ;  /* 0x000000ffff020224 */ /* 0x000fe200008e0602 */
[----:B------:R-:W-:-:S04]  /*101e0*/  ISETP.GE.AND P1, PT, R6, 0x11, PT ;  /* 0x000000110600780c */ /* 0x000fc80003f26270 */
[----:B------:R-:W-:Y:S01]  /*101f0*/  @P0 LOP3.LUT R3, R3, R2, RZ, 0x3c, !PT ;  /* 0x0000000203030212 */ /* 0x000fe200078e3cff */
[----:B------:R-:W-:-:S03]  /*10200*/  IMAD.MOV.U32 R13, RZ, RZ, R4 ;  /* 0x000000ffff0d7224 */ /* 0x000fc600078e0004 */
[----:B------:R-:W-:-:S04]  /*10210*/  @P0 LOP3.LUT R2, R3, R2, RZ, 0x3c, !PT ;  /* 0x0000000203020212 */ /* 0x000fc800078e3cff */
[----:B------:R-:W-:-:S05]  /*10220*/  @P0 LOP3.LUT R3, R3, R2, RZ, 0x3c, !PT ;  /* 0x0000000203030212 */ /* 0x000fca00078e3cff */
[----:B------:R-:W-:Y:S01]  /*10230*/  @!PT LDS RZ, [RZ] ;  /* 0x00000000fffff984 */ /* 0x000fe20000000800 */
[----:B------:R-:W-:Y:S01]  /*10240*/  @!PT LDS RZ, [RZ] ;  /* 0x00000000fffff984 */ /* 0x000fe20000000800 */
[----:B------:R-:W-:Y:S01]  /*10250*/  @!PT LDS RZ, [RZ] ;  /* 0x00000000fffff984 */ /* 0x000fe20000000800 */
[----:B------:R-:W-:Y:S04]  /*10260*/  @P0 LDGSTS.E.BYPASS.LTC128B.128 [R8+0x18400], desc[UR36][R2.64], !P4 ;  /* 0x1840000002080fae */ /* 0x000fe8000e101d64 */
[----:B------:R-:W-:Y:S04]  /*10270*/  @P0 LDGSTS.E.BYPASS.LTC128B.128 [R8+0x1b400], desc[UR36][R2.64+0x80], !P3 ;  /* 0x1b40008002080fae */ /* 0x000fe8000d901d64 */
[----:B------:R0:W-:Y:S02]  /*10280*/  @P0 LDGSTS.E.BYPASS.LTC128B.128 [R8+0x1e400], desc[UR36][R2.64+0x100], !P2 ;  /* 0x1e40010002080fae */ /* 0x0001e4000d101d64 */
[----:B0-----:R-:W-:-:S07]  /*10290*/  IMAD.MOV.U32 R2, RZ, RZ, R14 ;  /* 0x000000ffff027224 */ /* 0x001fce00078e000e */
[----:B------:R-:W-:Y:S05]  /*102a0*/  WARPSYNC.COLLECTIVE R15, `(.L_x_327) ;  /* 0x000000000f087348 */ /* 0x000fea0003c00000 */
[----:B------:R0:W1:Y:S02]  /*102b0*/  SHFL.IDX P6, R14, R13, R12, R11 ;  /* 0x0000000c0d0e7389 */ /* 0x00006400000c000b */
[----:B01----:R-:W-:Y:S01]  /*102c0*/  ENDCOLLECTIVE ;  /* 0x000000000000791b */ /* 0x003fe20003800000 */
.L_x_327:
[----:B------:R-:W-:Y:S02]  /*102d0*/  @P1 IMAD R8, R5, 0x2, R22 ;  /* 0x0000000205081824 */ /* 0x000fe400078e0216 */
[----:B------:R-:W-:Y:S02]  /*102e0*/  IMAD.MOV.U32 R13, RZ, RZ, R0 ;  /* 0x000000ffff0d7224 */ /* 0x000fe400078e0000 */
[----:B------:R-:W-:Y:S01]  /*102f0*/  IMAD.MOV.U32 R12, RZ, RZ, 0x2 ;  /* 0x00000002ff0c7424 */ /* 0x000fe200078e00ff */
[----:B------:R-:W-:-:S07]  /*10300*/  MOV R3, R14 ;  /* 0x0000000e00037202 */ /* 0x000fce0000000f00 */
[----:B------:R-:W-:Y:S05]  /*10310*/  WARPSYNC.COLLECTIVE R15, `(.L_x_328) ;  /* 0x000000000f087348 */ /* 0x000fea0003c00000 */
[----:B------:R0:W1:Y:S02]  /*10320*/  SHFL.IDX P6, R14, R13, R12, R11 ;  /* 0x0000000c0d0e7389 */ /* 0x00006400000c000b */
[----:B01----:R-:W-:Y:S01]  /*10330*/  ENDCOLLECTIVE ;  /* 0x000000000000791b */ /* 0x003fe20003800000 */
.L_x_328:
[----:B------:R-:W-:-:S05]  /*10340*/  @P1 LEA R3, P0, R9, R3, 0x1 ;  /* 0x0000000309031211 */ /* 0x000fca00078008ff */
[----:B------:R-:W-:-:S05]  /*10350*/  @P1 IMAD.X R2, RZ, RZ, R2, P0 ;  /* 0x000000ffff021224 */ /* 0x000fca00000e0602 */
[----:B------:R-:W-:Y:S02]  /*10360*/  @P1 LOP3.LUT R3, R3, R2, RZ, 0x3c, !PT ;  /* 0x0000000203031212 */ /* 0x000fe400078e3cff */
[----:B------:R-:W-:Y:S02]  /*10370*/  MOV R13, R4 ;  /* 0x00000004000d7202 */ /* 0x000fe40000000f00 */
[----:B------:R-:W-:-:S04]  /*10380*/  @P1 LOP3.LUT R2, R3, R2, RZ, 0x3c, !PT ;  /* 0x0000000203021212 */ /* 0x000fc800078e3cff */
[----:B------:R-:W-:-:S05]  /*10390*/  @P1 LOP3.LUT R3, R3, R2, RZ, 0x3c, !PT ;  /* 0x0000000203031212 */ /* 0x000fca00078e3cff */
[----:B------:R-:W-:Y:S01]  /*103a0*/  @!PT LDS RZ, [RZ] ;  /* 0x00000000fffff984 */ /* 0x000fe20000000800 */
[----:B------:R-:W-:Y:S01]  /*103b0*/  @!PT LDS RZ, [RZ] ;  /* 0x00000000fffff984 */ /* 0x000fe20000000800 */
[----:B------:R-:W-:Y:S01]  /*103c0*/  @!PT LDS RZ, [RZ] ;  /* 0x00000000fffff984 */ /* 0x000fe20000000800 */
[----:B------:R-:W-:Y:S04]  /*103d0*/  @P1 LDGSTS.E.BYPASS.LTC128B.128 [R8+0x18c00], desc[UR36][R2.64], !P4 ;  /* 0x18c0000002081fae */ /* 0x000fe8000e101d64 */
[----:B------:R-:W-:Y:S04]  /*103e0*/  @P1 LDGSTS.E.BYPASS.LTC128B.128 [R8+0x1bc00], desc[UR36][R2.64+0x80], !P3 ;  /* 0x1bc0008002081fae */ /* 0x000fe8000d901d64 */
[----:B------:R0:W-:Y:S01]  /*103f0*/  @P1 LDGSTS.E.BYPASS.LTC128B.128 [R8+0x1ec00], desc[UR36][R2.64+0x100], !P2 ;  /* 0x1ec0010002081fae */ /* 0x0001e2000d101d64 */
[----:B------:R-:W-:Y:S01]  /*10400*/  ISETP.GE.AND P1, PT, R6, 0x21, PT ;  /* 0x000000210600780c */ /* 0x000fe20003f26270 */
[----:B0-----:R-:W-:-:S12]  /*10410*/  IMAD.MOV.U32 R2, RZ, RZ, R14 ;  /* 0x000000ffff027224 */ /* 0x001fd800078e000e */
[----:B------:R-:W-:Y:S05]  /*10420*/  WARPSYNC.COLLECTIVE R15, `(.L_x_329) ;  /* 0x000000000f087348 */ /* 0x000fea0003c00000 */
[----:B------:R0:W1:Y:S02]  /*10430*/  SHFL.IDX P6, R14, R13, R12, R11 ;  /* 0x0000000c0d0e7389 */ /* 0x00006400000c000b */
[----:B01----:R-:W-:Y:S01]  /*10440*/  ENDCOLLECTIVE ;  /* 0x000000000000791b */ /* 0x003fe20003800000 */
.L_x_329:
[----:B------:R-:W-:Y:S02]  /*10450*/  @P1 IMAD R8, R5, 0x2, R22 ;  /* 0x0000000205081824 */ /* 0x000fe400078e0216 */
[----:B------:R-:W-:Y:S02]  /*10460*/  IMAD.MOV.U32 R13, RZ, RZ, R0 ;  /* 0x000000ffff0d7224 */ /* 0x000fe400078e0000 */
[----:B------:R-:W-:Y:S02]  /*10470*/  IMAD.MOV.U32 R12, RZ, RZ, 0x3 ;  /* 0x00000003ff0c7424 */ /* 0x000fe400078e00ff */
[----:B------:R-:W-:-:S07]  /*10480*/  IMAD.MOV.U32 R3, RZ, RZ, R14 ;  /* 0x000000ffff037224 */ /* 0x000fce00078e000e */
[----:B------:R-:W-:Y:S05]  /*10490*/  WARPSYNC.COLLECTIVE R15, `(.L_x_330) ;  /* 0x000000000f087348 */ /* 0x000fea0003c00000 */
[----:B------:R0:W1:Y:S02]  /*104a0*/  SHFL.IDX P6, R14, R13, R12, R11 ;  /* 0x0000000c0d0e7389 */ /* 0x00006400000c000b */
[----:B01----:R-:W-:Y:S01]  /*104b0*/  ENDCOLLECTIVE ;  /* 0x000000000000791b */ /* 0x003fe20003800000 */
.L_x_330:
[----:B------:R-:W-:-:S05]  /*104c0*/  @P1 LEA R3, P0, R9, R3, 0x1 ;  /* 0x0000000309031211 */ /* 0x000fca00078008ff */
[----:B------:R-:W-:-:S05]  /*104d0*/  @P1 IMAD.X R2, RZ, RZ, R2, P0 ;  /* 0x000000ffff021224 */ /* 0x000fca00000e0602 */
        /* <DEDUP_REMOVED lines=10> */
[----:B------:R-:W-:Y:S02]  /*10580*/  ISETP.GE.AND P1, PT, R6, 0x31, PT ;  /* 0x000000310600780c */ /* 0x000fe40003f26270 */
[----:B0-----:R-:W-:-:S11]  /*10590*/  MOV R2, R14 ;  /* 0x0000000e00027202 */ /* 0x001fd60000000f00 */
[----:B------:R-:W-:Y:S05]  /*105a0*/  WARPSYNC.COLLECTIVE R15, `(.L_x_331) ;  /* 0x000000000f087348 */ /* 0x000fea0003c00000 */
[----:B------:R0:W1:Y:S02]  /*105b0*/  SHFL.IDX P6, R14, R13, R12, R11 ;  /* 0x0000000c0d0e7389 */ /* 0x00006400000c000b */
[----:B01----:R-:W-:Y:S01]  /*105c0*/  ENDCOLLECTIVE ;  /* 0x000000000000791b */ /* 0x003fe20003800000 */
.L_x_331:
[----:B------:R-:W-:Y:S02]  /*105d0*/  @P1 IMAD R8, R5, 0x2, R22 ;  /* 0x0000000205081824 */ /* 0x000fe400078e0216 */
[----:B------:R-:W-:Y:S01]  /*105e0*/  IMAD.MOV.U32 R13, RZ, RZ, R0 ;  /* 0x000000ffff0d7224 */ /* 0x000fe200078e0000 */
[----:B------:R-:W-:Y:S01]  /*105f0*/  MOV R12, 0x4 ;  /* 0x00000004000c7802 */ /* 0x000fe20000000f00 */
[----:B------:R-:W-:-:S07]  /*10600*/  IMAD.MOV.U32 R3, RZ, RZ, R14 ;  /* 0x000000ffff037224 */ /* 0x000fce00078e000e */
[----:B------:R-:W-:Y:S05]  /*10610*/  WARPSYNC.COLLECTIVE R15, `(.L_x_332) ;  /* 0x000000000f087348 */ /* 0x000fea0003c00000 */
[----:B------:R0:W1:Y:S02]  /*10620*/  SHFL.IDX P6, R14, R13, R12, R11 ;  /* 0x0000000c0d0e7389 */ /* 0x00006400000c000b */
[----:B01----:R-:W-:Y:S01]  /*10630*/  ENDCOLLECTIVE ;  /* 0x000000000000791b */ /* 0x003fe20003800000 */
.L_x_332:
        /* <DEDUP_REMOVED lines=17> */
.L_x_333:
[----:B------:R-:W-:Y:S01]  /*10750*/  @P1 IMAD R8, R5, 0x2, R22 ;  /* 0x0000000205081824 */ /* 0x000fe200078e0216 */
[----:B------:R-:W-:Y:S01]  /*10760*/  MOV R13, R0 ;  /* 0x00000000000d7202 */ /* 0x000fe20000000f00 */
[----:B------:R-:W-:Y:S02]  /*10770*/  IMAD.MOV.U32 R12, RZ, RZ, 0x5 ;  /* 0x00000005ff0c7424 */ /* 0x000fe400078e00ff */
[----:B------:R-:W-:-:S07]  /*10780*/  IMAD.MOV.U32 R3, RZ, RZ, R14 ;  /* 0x000000ffff037224 */ /* 0x000fce00078e000e */
[----:B------:R-:W-:Y:S05]  /*10790*/  WARPSYNC.COLLECTIVE R15, `(.L_x_334) ;  /* 0x000000000f087348 */ /* 0x000fea0003c00000 */
[----:B------:R0:W1:Y:S02]  /*107a0*/  SHFL.IDX P6, R14, R13, R12, R11 ;  /* 0x0000000c0d0e7389 */ /* 0x00006400000c000b */
[----:B01----:R-:W-:Y:S01]  /*107b0*/  ENDCOLLECTIVE ;  /* 0x000000000000791b */ /* 0x003fe20003800000 */
.L_x_334:
[----:B------:R-:W-:-:S05]  /*107c0*/  @P1 LEA R3, P0, R9, R3, 0x1 ;  /* 0x0000000309031211 */ /* 0x000fca00078008ff */
[----:B------:R-:W-:-:S05]  /*107d0*/  @P1 IMAD.X R2, RZ, RZ, R2, P0 ;  /* 0x000000ffff021224 */ /* 0x000fca00000e0602 */
[----:B------:R-:W-:Y:S01]  /*107e0*/  @P1 LOP3.LUT R3, R3, R2, RZ, 0x3c, !PT ;  /* 0x0000000203031212 */ /* 0x000fe200078e3cff */
[----:B------:R-:W-:-:S03]  /*107f0*/  IMAD.MOV.U32 R13, RZ, RZ, R4 ;  /* 0x000000ffff0d7224 */ /* 0x000fc600078e0004 */
[----:B------:R-:W-:-:S04]  /*10800*/  @P1 LOP3.LUT R2, R3, R2, RZ, 0x3c, !PT ;  /* 0x0000000203021212 */ /* 0x000fc800078e3cff */
[----:B------:R-:W-:Y:S01]  /*10810*/  @P1 LOP3.LUT R3, R3, R2, RZ, 0x3c, !PT ;  /* 0x0000000203031212 */ /* 0x000fe200078e3cff */
[----:B------:R-:W-:-:S07]  /*10820*/  IMAD.MOV.U32 R0, RZ, RZ, R14 ;  /* 0x000000ffff007224 */ /* 0x000fce00078e000e */
[----:B------:R-:W-:Y:S05]  /*10830*/  WARPSYNC.COLLECTIVE R15, `(.L_x_335) ;  /* 0x000000000f087348 */ /* 0x000fea0003c00000 */
[----:B------:R0:W1:Y:S02]  /*10840*/  SHFL.IDX P6, R14, R13, R12, R11 ;  /* 0x0000000c0d0e7389 */ /* 0x00006400000c000b */
[----:B01----:R-:W-:Y:S01]  /*10850*/  ENDCOLLECTIVE ;  /* 0x000000000000791b */ /* 0x003fe20003800000 */
.L_x_335:
[----:B------:R-:W-:Y:S01]  /*10860*/  @!PT LDS RZ, [RZ] ;  /* 0x00000000fffff984 */ /* 0x000fe20000000800 */
[----:B------:R-:W-:Y:S01]  /*10870*/  @!PT LDS RZ, [RZ] ;  /* 0x00000000fffff984 */ /* 0x000fe20000000800 */
[----:B------:R-:W-:Y:S01]  /*10880*/  @!PT LDS RZ, [RZ] ;  /* 0x00000000fffff984 */ /* 0x000fe20000000800 */
[----:B------:R-:W-:Y:S04]  /*10890*/  @P1 LDGSTS.E.BYPASS.LTC128B.128 [R8+0x1a400], desc[UR36][R2.64], !P4 ;  /* 0x1a40000002081fae */ /* 0x000fe8000e101d64 */
[----:B------:R-:W-:Y:S04]  /*108a0*/  @P1 LDGSTS.E.BYPASS.LTC128B.128 [R8+0x1d400], desc[UR36][R2.64+0x80], !P3 ;  /* 0x1d40008002081fae */ /* 0x000fe8000d901d64 */
[----:B------:R0:W-:Y:S02]  /*108b0*/  @P1 LDGSTS.E.BYPASS.LTC128B.128 [R8+0x20400], desc[UR36][R2.64+0x100], !P2 ;  /* 0x2040010002081fae */ /* 0x0001e4000d101d64 */
[----:B0-----:R-:W-:Y:S01]  /*108c0*/  IMAD.MOV.U32 R2, RZ, RZ, R14 ;  /* 0x000000ffff027224 */ /* 0x001fe200078e000e */
[----:B------:R-:W-:Y:S06]  /*108d0*/  BRA `(.L_x_336) ;  /* 0xffffffbc00e07947 */ /* 0x000fec000383ffff */
.L_x_264:
[----:B------:R-:W-:Y:S01]  /*108e0*/  IMAD.MOV.U32 R13, RZ, RZ, R5 ;  /* 0x000000ffff0d7224 */ /* 0x000fe200078e0005 */
[----:B------:R-:W-:Y:S01]  /*108f0*/  MOV R12, RZ ;  /* 0x000000ff000c7202 */ /* 0x000fe20000000f00 */
[----:B------:R-:W-:Y:S02]  /*10900*/  IMAD.MOV.U32 R11, RZ, RZ, 0x181f ;  /* 0x0000181fff0b7424 */ /* 0x000fe400078e00ff */
[----:B------:R-:W-:Y:S02]  /*10910*/  IMAD.MOV.U32 R15, RZ, RZ, -0x1 ;  /* 0xffffffffff0f7424 */ /* 0x000fe400078e00ff */
[----:B-----5:R-:W-:Y:S02]  /*10920*/  IMAD R6, R17, R6, RZ ;  /* 0x0000000611067224 */ /* 0x020fe400078e02ff */
[----:B------:R-:W-:-:S07]  /*10930*/  IMAD.IADD R4, R10, 0x1, R4 ;  /* 0x000000010a047824 */ /* 0x000fce00078e0204 */
[----:B------:R-:W-:Y:S05]  /*10940*/  WARPSYNC.COLLECTIVE R15, `(.L_x_337) ;  /* 0x000000000f087348 */ /* 0x000fea0003c00000 */
[----:B------:R0:W1:Y:S02]  /*10950*/  SHFL.IDX P6, R14, R13, R12, R11 ;  /* 0x0000000c0d0e7389 */ /* 0x00006400000c000b */
[----:B01----:R-:W-:Y:S01]  /*10960*/  ENDCOLLECTIVE ;  /* 0x000000000000791b */ /* 0x003fe20003800000 */
.L_x_337:
[C---:B------:R-:W-:Y:S01]  /*10970*/  VIADD R7, R4.reuse, 0x10 ;  /* 0x0000001004077836 */ /* 0x040fe20000000000 */
[----:B------:R-:W-:Y:S01]  /*10980*/  ISETP.GE.AND P1, PT, R4, R6, PT ;  /* 0x000000060400720c */ /* 0x000fe20003f26270 */
[----:B------:R-:W-:Y:S02]  /*10990*/  IMAD.MOV.U32 R13, RZ, RZ, R0 ;  /* 0x000000ffff0d7224 */ /* 0x000fe400078e0000 */
[----:B------:R-:W-:-:S10]  /*109a0*/  IMAD.MOV.U32 R2, RZ, RZ, R14 ;  /* 0x000000ffff027224 */ /* 0x000fd400078e000e */
[----:B------:R-:W-:Y:S05]  /*109b0*/  WARPSYNC.COLLECTIVE R15, `(.L_x_338) ;  /* 0x000000000f087348 */ /* 0x000fea0003c00000 */
[----:B------:R0:W1:Y:S02]  /*109c0*/  SHFL.IDX P6, R14, R13, R12, R11 ;  /* 0x0000000c0d0e7389 */ /* 0x00006400000c000b */
[----:B01----:R-:W-:Y:S01]  /*109d0*/  ENDCOLLECTIVE ;  /* 0x000000000000791b */ /* 0x003fe20003800000 */
.L_x_338:
[----:B------:R-:W-:Y:S02]  /*109e0*/  IMAD.MOV.U32 R13, RZ, RZ, R5 ;  /* 0x000000ffff0d7224 */ /* 0x000fe400078e0005 */
[----:B------:R-:W-:Y:S01]  /*109f0*/  IMAD.MOV.U32 R12, RZ, RZ, 0x1 ;  /* 0x00000001ff0c7424 */ /* 0x000fe200078e00ff */
[----:B------:R-:W-:-:S04]  /*10a00*/  @!P1 LEA R14, P4, R9, R14, 0x1 ;  /* 0x0000000e090e9211 */ /* 0x000fc800078808ff */
[----:B------:R-:W-:Y:S01]  /*10a10*/  @!P1 IADD3.X R3, RZ, R2, RZ, P4, !PT ;  /* 0x00000002ff039210 */ /* 0x000fe200027fe4ff */
[----:B------:R-:W-:-:S08]  /*10a20*/  @!P1 IMAD.MOV.U32 R2, RZ, RZ, R14 ;  /* 0x000000ffff029224 */ /* 0x000fd000078e000e */
[----:B------:R-:W-:Y:S05]  /*10a30*/  WARPSYNC.COLLECTIVE R15, `(.L_x_339) ;  /* 0x000000000f087348 */ /* 0x000fea0003c00000 */
[----:B------:R0:W1:Y:S02]  /*10a40*/  SHFL.IDX P6, R14, R13, R12, R11 ;  /* 0x0000000c0d0e7389 */ /* 0x00006400000c000b */
[----:B01----:R-:W-:Y:S01]  /*10a50*/  ENDCOLLECTIVE ;  /* 0x000000000000791b */ /* 0x003fe20003800000 */
.L_x_339:
[----:B------:R-:W-:Y:S01]  /*10a60*/  @!PT LDS RZ, [RZ] ;  /* 0x00000000fffff984 */ /* 0x000fe20000000800 */
[----:B------:R-:W-:Y:S01]  /*10a70*/  @!PT LDS RZ, [RZ] ;  /* 0x00000000fffff984 */ /* 0x000fe20000000800 */
[----:B------:R-:W-:Y:S01]  /*10a80*/  @!PT LDS RZ, [RZ] ;  /* 0x00000000fffff984 */ /* 0x000fe20000000800 */
[----:B------:R-:W-:Y:S04]  /*10a90*/  @!P1 LDGSTS.E.BYPASS.LTC128B.128 [R33+0xc400], desc[UR36][R2.64], !P3 ;  /* 0x0c40000002219fae */ /* 0x000fe8000d901d64 */
[----:B------:R-:W-:Y:S04]  /*10aa0*/  @!P1 LDGSTS.E.BYPASS.LTC128B.128 [R33+0x10400], desc[UR36][R2.64+0x80], !P2 ;  /* 0x1040008002219fae */ /* 0x000fe8000d101d64 */
[----:B------:R0:W-:Y:S01]  /*10ab0*/  @!P1 LDGSTS.E.BYPASS.LTC128B.128 [R33+0x14400], desc[UR36][R2.64+0x100], !P0 ;  /* 0x1440010002219fae */ /* 0x0001e2000c101d64 */
[----:B------:R-:W-:Y:S02]  /*10ac0*/  ISETP.GE.AND P1, PT, R7, R6, PT ;  /* 0x000000060700720c */ /* 0x000fe40003f26270 */
[----:B------:R-:W-:Y:S01]  /*10ad0*/  MOV R13, R0 ;  /* 0x00000000000d7202 */ /* 0x000fe20000000f00 */
[----:B0-----:R-:W-:-:S10]  /*10ae0*/  IMAD.MOV.U32 R2, RZ, RZ, R14 ;  /* 0x000000ffff027224 */ /* 0x001fd400078e000e */
[----:B------:R-:W-:Y:S05]  /*10af0*/  WARPSYNC.COLLECTIVE R15, `(.L_x_340) ;  /* 0x000000000f087348 */ /* 0x000fea0003c00000 */
[----:B------:R0:W1:Y:S02]  /*10b00*/  SHFL.IDX P6, R14, R13, R12, R11 ;  /* 0x0000000c0d0e7389 */ /* 0x00006400000c000b */
[----:B01----:R-:W-:Y:S01]  /*10b10*/  ENDCOLLECTIVE ;  /* 0x000000000000791b */ /* 0x003fe20003800000 */
.L_x_340:
[----:B------:R-:W-:Y:S01]  /*10b20*/  IMAD.MOV.U32 R13, RZ, RZ, R5 ;  /* 0x000000ffff0d7224 */ /* 0x000fe200078e0005 */
[----:B------:R-:W-:Y:S02]  /*10b30*/  MOV R12, 0x2 ;  /* 0x00000002000c7802 */ /* 0x000fe40000000f00 */
[----:B------:R-:W-:-:S05]  /*10b40*/  @!P1 LEA R14, P4, R9, R14, 0x1 ;  /* 0x0000000e090e9211 */ /* 0x000fca00078808ff */
[----:B------:R-:W-:Y:S02]  /*10b50*/  @!P1 IMAD.X R7, RZ, RZ, R2, P4 ;  /* 0x000000ffff079224 */ /* 0x000fe400020e0602 */
[----:B------:R-:W-:-:S07]  /*10b60*/  @!P1 IMAD.MOV.U32 R2, RZ, RZ, R14 ;  /* 0x000000ffff029224 */ /* 0x000fce00078e000e */
[----:B------:R-:W-:Y:S05]  /*10b70*/  WARPSYNC.COLLECTIVE R15, `(.L_x_341) ;  /* 0x000000000f087348 */ /* 0x000fea0003c00000 */
[----:B------:R0:W1:Y:S02]  /*10b80*/  SHFL.IDX P6, R14, R13, R12, R11 ;  /* 0x0000000c0d0e7389 */ /* 0x00006400000c000b */
[----:B01----:R-:W-:Y:S01]  /*10b90*/  ENDCOLLECTIVE ;  /* 0x000000000000791b */ /* 0x003fe20003800000 */
.L_x_341:
[----:B------:R-:W-:Y:S02]  /*10ba0*/  @!P1 IMAD.MOV.U32 R3, RZ, RZ, R7 ;  /* 0x000000ffff039224 */ /* 0x000fe400078e0007 */
[----:B------:R-:W-:-:S03]  /*10bb0*/  VIADD R7, R4, 0x20 ;  /* 0x0000002004077836 */ /* 0x000fc60000000000 */
[----:B------:R-:W-:Y:S01]  /*10bc0*/  @!PT LDS RZ, [RZ] ;  /* 0x00000000fffff984 */ /* 0x000fe20000000800 */
[----:B------:R-:W-:Y:S01]  /*10bd0*/  @!PT LDS RZ, [RZ] ;  /* 0x00000000fffff984 */ /* 0x000fe20000000800 */
[----:B------:R-:W-:Y:S01]  /*10be0*/  @!PT LDS RZ, [RZ] ;  /* 0x00000000fffff984 */ /* 0x000fe20000000800 */
[----:B------:R-:W-:Y:S04]  /*10bf0*/  @!P1 LDGSTS.E.BYPASS.LTC128B.128 [R33+0xcc00], desc[UR36][R2.64], !P3 ;  /* 0x0cc0000002219fae */ /* 0x000fe8000d901d64 */
[----:B------:R-:W-:Y:S01]  /*10c00*/  @!P1 LDGSTS.E.BYPASS.LTC128B.128 [R33+0x10c00], desc[UR36][R2.64+0x80], !P2 ;  /* 0x10c0008002219fae */ /* 0x000fe2000d101d64 */
[----:B------:R-:W-:-:S03]  /*10c10*/  IMAD.MOV.U32 R13, RZ, RZ, R0 ;  /* 0x000000ffff0d7224 */ /* 0x000fc600078e0000 */
[----:B------:R0:W-:Y:S01]  /*10c20*/  @!P1 LDGSTS.E.BYPASS.LTC128B.128 [R33+0x14c00], desc[UR36][R2.64+0x100], !P0 ;  /* 0x14c0010002219fae */ /* 0x0001e2000c101d64 */
[----:B------:R-:W-:Y:S01]  /*10c30*/  ISETP.GE.AND P1, PT, R7, R6, PT ;  /* 0x000000060700720c */ /* 0x000fe20003f26270 */
[----:B0-----:R-:W-:-:S12]  /*10c40*/  IMAD.MOV.U32 R2, RZ, RZ, R14 ;  /* 0x000000ffff027224 */ /* 0x001fd800078e000e */
[----:B------:R-:W-:Y:S05]  /*10c50*/  WARPSYNC.COLLECTIVE R15, `(.L_x_342) ;  /* 0x000000000f087348 */ /* 0x000fea0003c00000 */
[----:B------:R0:W1:Y:S02]  /*10c60*/  SHFL.IDX P6, R14, R13, R12, R11 ;  /* 0x0000000c0d0e7389 */ /* 0x00006400000c000b */
[----:B01----:R-:W-:Y:S01]  /*10c70*/  ENDCOLLECTIVE ;  /* 0x000000000000791b */ /* 0x003fe20003800000 */
.L_x_342:
[----:B------:R-:W-:Y:S02]  /*10c80*/  IMAD.MOV.U32 R13, RZ, RZ, R5 ;  /* 0x000000ffff0d7224 */ /* 0x000fe400078e0005 */
[----:B------:R-:W-:Y:S01]  /*10c90*/  IMAD.MOV.U32 R12, RZ, RZ, 0x3 ;  /* 0x00000003ff0c7424 */ /* 0x000fe200078e00ff */
[----:B------:R-:W-:-:S05]  /*10ca0*/  @!P1 LEA R14, P4, R9, R14, 0x1 ;  /* 0x0000000e090e9211 */ /* 0x000fca00078808ff */
[----:B------:R-:W-:Y:S02]  /*10cb0*/  @!P1 IMAD.X R7, RZ, RZ, R2, P4 ;  /* 0x000000ffff079224 */ /* 0x000fe400020e0602 */
[----:B------:R-:W-:-:S07]  /*10cc0*/  @!P1 IMAD.MOV.U32 R2, RZ, RZ, R14 ;  /* 0x000000ffff029224 */ /* 0x000fce00078e000e */
[----:B------:R-:W-:Y:S05]  /*10cd0*/  WARPSYNC.COLLECTIVE R15, `(.L_x_343) ;  /* 0x000000000f087348 */ /* 0x000fea0003c00000 */
[----:B------:R0:W1:Y:S02]  /*10ce0*/  SHFL.IDX P6, R14, R13, R12, R11 ;  /* 0x0000000c0d0e7389 */ /* 0x00006400000c000b */
[----:B01----:R-:W-:Y:S01]  /*10cf0*/  ENDCOLLECTIVE ;  /* 0x000000000000791b */ /* 0x003fe20003800000 */
.L_x_343:
[----:B------:R-:W-:Y:S01]  /*10d00*/  @!P1 IMAD.MOV.U32 R3, RZ, RZ, R7 ;  /* 0x000000ffff039224 */ /* 0x000fe200078e0007 */
[----:B------:R-:W-:-:S04]  /*10d10*/  IADD3 R7, R4, 0x30, RZ ;  /* 0x0000003004077810 */ /* 0x000fc80007ffe0ff */
        /* <DEDUP_REMOVED lines=12> */
.L_x_344:
[----:B------:R-:W-:Y:S02]  /*10de0*/  IMAD.MOV.U32 R13, RZ, RZ, R5 ;  /* 0x000000ffff0d7224 */ /* 0x000fe400078e0005 */
[----:B------:R-:W-:Y:S01]  /*10df0*/  IMAD.MOV.U32 R12, RZ, RZ, 0x4 ;  /* 0x00000004ff0c7424 */ /* 0x000fe200078e00ff */
[----:B------:R-:W-:-:S05]  /*10e00*/  @!P1 LEA R14, P4, R9, R14, 0x1 ;  /* 0x0000000e090e9211 */ /* 0x000fca00078808ff */
[----:B------:R-:W-:Y:S01]  /*10e10*/  @!P1 IMAD.X R7, RZ, RZ, R2, P4 ;  /* 0x000000ffff079224 */ /* 0x000fe200020e0602 */
[----:B------:R-:W-:-:S07]  /*10e20*/  @!P1 MOV R2, R14 ;  /* 0x0000000e00029202 */ /* 0x000fce0000000f00 */
[----:B------:R-:W-:Y:S05]  /*10e30*/  WARPSYNC.COLLECTIVE R15, `(.L_x_345) ;  /* 0x000000000f087348 */ /* 0x000fea0003c00000 */
[----:B------:R0:W1:Y:S02]  /*10e40*/  SHFL.IDX P6, R14, R13, R12, R11 ;  /* 0x0000000c0d0e7389 */ /* 0x00006400000c000b */
[----:B01----:R-:W-:Y:S01]  /*10e50*/  ENDCOLLECTIVE ;  /* 0x000000000000791b */ /* 0x003fe20003800000 */
.L_x_345:
[----:B------:R-:W-:Y:S02]  /*10e60*/  @!P1 IMAD.MOV.U32 R3, RZ, RZ, R7 ;  /* 0x000000ffff039224 */ /* 0x000fe400078e0007 */
[----:B------:R-:W-:-:S03]  /*10e70*/  VIADD R7, R4, 0x40 ;  /* 0x0000004004077836 */ /* 0x000fc60000000000 */
[----:B------:R-:W-:Y:S01]  /*10e80*/  @!PT LDS RZ, [RZ] ;  /* 0x00000000fffff984 */ /* 0x000fe20000000800 */
[----:B------:R-:W-:Y:S01]  /*10e90*/  @!PT LDS RZ, [RZ] ;  /* 0x00000000fffff984 */ /* 0x000fe20000000800 */
[----:B------:R-:W-:Y:S01]  /*10ea0*/  @!PT LDS RZ, [RZ] ;  /* 0x00000000fffff984 */ /* 0x000fe20000000800 */
[----:B------:R-:W-:Y:S04]  /*10eb0*/  @!P1 LDGSTS.E.BYPASS.LTC128B.128 [R33+0xdc00], desc[UR36][R2.64], !P3 ;  /* 0x0dc0000002219fae */ /* 0x000fe8000d901d64 */
[----:B------:R-:W-:Y:S01]  /*10ec0*/  @!P1 LDGSTS.E.BYPASS.LTC128B.128 [R33+0x11c00], desc[UR36][R2.64+0x80], !P2 ;  /* 0x11c0008002219fae */ /* 0x000fe2000d101d64 */
[----:B------:R-:W-:-:S03]  /*10ed0*/  MOV R13, R0 ;  /* 0x00000000000d7202 */ /* 0x000fc60000000f00 */
[----:B------:R0:W-:Y:S01]  /*10ee0*/  @!P1 LDGSTS.E.BYPASS.LTC128B.128 [R33+0x15c00], desc[UR36][R2.64+0x100], !P0 ;  /* 0x15c0010002219fae */ /* 0x0001e2000c101d64 */
[----:B------:R-:W-:Y:S01]  /*10ef0*/  ISETP.GE.AND P1, PT, R7, R6, PT ;  /* 0x000000060700720c */ /* 0x000fe20003f26270 */
[----:B0-----:R-:W-:-:S12]  /*10f00*/  IMAD.MOV.U32 R2, RZ, RZ, R14 ;  /* 0x000000ffff027224 */ /* 0x001fd800078e000e */
[----:B------:R-:W-:Y:S05]  /*10f10*/  WARPSYNC.COLLECTIVE R15, `(.L_x_346) ;  /* 0x000000000f087348 */ /* 0x000fea0003c00000 */
[----:B------:R0:W1:Y:S02]  /*10f20*/  SHFL.IDX P6, R14, R13, R12, R11 ;  /* 0x0000000c0d0e7389 */ /* 0x00006400000c000b */
[----:B01----:R-:W-:Y:S01]  /*10f30*/  ENDCOLLECTIVE ;  /* 0x000000000000791b */ /* 0x003fe20003800000 */
.L_x_346:
        /* <DEDUP_REMOVED lines=8> */
.L_x_347:
        /* <DEDUP_REMOVED lines=14> */
.L_x_348:
        /* <DEDUP_REMOVED lines=8> */
.L_x_349:
        /* <DEDUP_REMOVED lines=14> */
.L_x_350:
        /* <DEDUP_REMOVED lines=8> */
.L_x_351:
[----:B------:R-:W-:-:S05]  /*11280*/  @!P1 IMAD.MOV.U32 R3, RZ, RZ, R7 ;  /* 0x000000ffff039224 */ /* 0x000fca00078e0007 */
[----:B------:R-:W-:Y:S01]  /*11290*/  @!PT LDS RZ, [RZ] ;  /* 0x00000000fffff984 */ /* 0x000fe20000000800 */
[----:B------:R-:W-:Y:S01]  /*112a0*/  @!PT LDS RZ, [RZ] ;  /* 0x00000000fffff984 */ /* 0x000fe20000000800 */
[----:B------:R-:W-:Y:S01]  /*112b0*/  @!PT LDS RZ, [RZ] ;  /* 0x00000000fffff984 */ /* 0x000fe20000000800 */
[----:B------:R0:W-:Y:S04]  /*112c0*/  @!P1 LDGSTS.E.BYPASS.LTC128B.128 [R33+0xf400], desc[UR36][R2.64], !P3 ;  /* 0x0f40000002219fae */ /* 0x0001e8000d901d64 */
[----:B------:R0:W-:Y:S01]  /*112d0*/  @!P1 LDGSTS.E.BYPASS.LTC128B.128 [R33+0x13400], desc[UR36][R2.64+0x80], !P2 ;  /* 0x1340008002219fae */ /* 0x0001e2000d101d64 */
[----:B------:R-:W-:-:S03]  /*112e0*/  IMAD.MOV.U32 R13, RZ, RZ, R0 ;  /* 0x000000ffff0d7224 */ /* 0x000fc600078e0000 */
[----:B------:R0:W-:Y:S01]  /*112f0*/  @!P1 LDGSTS.E.BYPASS.LTC128B.128 [R33+0x17400], desc[UR36][R2.64+0x100], !P0 ;  /* 0x1740010002219fae */ /* 0x0001e2000c101d64 */
[----:B------:R-:W-:-:S07]  /*11300*/  IMAD.MOV.U32 R5, RZ, RZ, R14 ;  /* 0x000000ffff057224 */ /* 0x000fce00078e000e */
[----:B0-----:R-:W-:Y:S05]  /*11310*/  WARPSYNC.COLLECTIVE R15, `(.L_x_352) ;  /* 0x000000000f087348 */ /* 0x001fea0003c00000 */
[----:B------:R1:W2:Y:S02]  /*11320*/  SHFL.IDX P6, R14, R13, R12, R11 ;  /* 0x0000000c0d0e7389 */ /* 0x0002a400000c000b */
[----:B012---:R-:W-:Y:S01]  /*11330*/  ENDCOLLECTIVE ;  /* 0x000000000000791b */ /* 0x007fe20003800000 */
.L_x_352:
[----:B------:R-:W-:Y:S05]  /*11340*/  BRA `(.L_x_353) ;  /* 0xffffffc000547947 */ /* 0x000fea000383ffff */
.L_x_269:
[----:B0-----:R0:W1:Y:S02]  /*11350*/  SYNCS.PHASECHK.TRANS64.TRYWAIT P0, [R22+URZ+0x2a820], R3 ;  /* 0x02a82003160075a7 */ /* 0x001064000800017f */
[----:B-1----:R-:W-:Y:S05]  /*11360*/  @!P0 NANOSLEEP.SYNCS 0x989680 ;  /* 0x009896800000895d */ /* 0x002fea0003900000 */
[----:B------:R-:W1:Y:S02]  /*11370*/  @!P0 SYNCS.PHASECHK.TRANS64 P0, [R22+URZ+0x2a820], R3 ;  /* 0x02a82003160085a7 */ /* 0x000e64000800007f */
[----:B-1----:R-:W-:Y:S05]  /*11380*/  @!P0 BRA `(.L_x_269) ;  /* 0xfffffffc00f08947 */ /* 0x002fea000383ffff */
[----:B------:R-:W-:Y:S05]  /*11390*/  BRA `(.L_x_354) ;  /* 0xffffffc000cc7947 */ /* 0x000fea000383ffff */
.L_x_274:
[----:B0-----:R0:W1:Y:S02]  /*113a0*/  SYNCS.PHASECHK.TRANS64.TRYWAIT P0, [R6+URZ+0x2a840], R3 ;  /* 0x02a84003060075a7 */ /* 0x001064000800017f */
[----:B-1----:R-:W-:Y:S05]  /*113b0*/  @!P0 NANOSLEEP.SYNCS 0x989680 ;  /* 0x009896800000895d */ /* 0x002fea0003900000 */
[----:B------:R-:W1:Y:S02]  /*113c0*/  @!P0 SYNCS.PHASECHK.TRANS64 P0, [R6+URZ+0x2a840], R3 ;  /* 0x02a84003060085a7 */ /* 0x000e64000800007f */
[----:B-1----:R-:W-:Y:S05]  /*113d0*/  @!P0 BRA `(.L_x_274) ;  /* 0xfffffffc00f08947 */ /* 0x002fea000383ffff */
[----:B------:R-:W-:Y:S05]  /*113e0*/  BRA `(.L_x_355) ;  /* 0xffffffc400907947 */ /* 0x000fea000383ffff */
.L_x_275:
[----:B------:R-:W-:Y:S01]  /*113f0*/  BSSY B1, `(.L_x_356) ;  /* 0x0000008000017945 */ /* 0x000fe20003800000 */
[----:B------:R-:W-:Y:S01]  /*11400*/  MOV R13, R5 ;  /* 0x00000005000d7202 */ /* 0x000fe20000000f00 */
[----:B------:R-:W-:Y:S02]  /*11410*/  IMAD.MOV.U32 R12, RZ, RZ, RZ ;  /* 0x000000ffff0c7224 */ /* 0x000fe400078e00ff */
[----:B------:R-:W-:Y:S02]  /*11420*/  IMAD.MOV.U32 R11, RZ, RZ, 0x181f ;  /* 0x0000181fff0b7424 */ /* 0x000fe400078e00ff */
[----:B------:R-:W-:-:S07]  /*11430*/  IMAD.MOV.U32 R15, RZ, RZ, -0x1 ;  /* 0xffffffffff0f7424 */ /* 0x000fce00078e00ff */
[----:B--2---:R-:W-:Y:S05]  /*11440*/  WARPSYNC.COLLECTIVE R15, `(.L_x_357) ;  /* 0x000000000f087348 */ /* 0x004fea0003c00000 */
[----:B--2---:R0:W1:Y:S02]  /*11450*/  SHFL.IDX P6, R14, R13, R12, R11 ;  /* 0x0000000c0d0e7389 */ /* 0x00406400000c000b */
[----:B01----:R-:W-:Y:S01]  /*11460*/  ENDCOLLECTIVE ;  /* 0x000000000000791b */ /* 0x003fe20003800000 */
.L_x_357:
[----:B------:R-:W-:Y:S05]  /*11470*/  BSYNC B1 ;  /* 0x0000000000017941 */ /* 0x000fea0003800000 */
.L_x_356:
[----:B------:R-:W0:Y:S01]  /*11480*/  S2R R35, SR_TID.X ;  /* 0x0000000000237919 */ /* 0x000e220000002100 */
[----:B------:R-:W-:Y:S01]  /*11490*/  IMAD.MOV.U32 R13, RZ, RZ, R9 ;  /* 0x000000ffff0d7224 */ /* 0x000fe200078e0009 */
[----:B------:R-:W-:Y:S01]  /*114a0*/  MOV R12, RZ ;  /* 0x000000ff000c7202 */ /* 0x000fe20000000f00 */
[----:B------:R-:W-:Y:S02]  /*114b0*/  IMAD.MOV.U32 R11, RZ, RZ, 0x181f ;  /* 0x0000181fff0b7424 */ /* 0x000fe400078e00ff */
[----:B------:R-:W-:Y:S02]  /*114c0*/  IMAD.MOV.U32 R15, RZ, RZ, -0x1 ;  /* 0xffffffffff0f7424 */ /* 0x000fe400078e00ff */
[----:B------:R-:W-:Y:S02]  /*114d0*/  IMAD.MOV.U32 R3, RZ, RZ, R14 ;  /* 0x000000ffff037224 */ /* 0x000fe400078e000e */
[----:B------:R-:W-:-:S07]  /*114e0*/  IMAD R4, R4, 0x2, R22 ;  /* 0x0000000204047824 */ /* 0x000fce00078e0216 */
[----:B0-----:R-:W-:Y:S05]  /*114f0*/  WARPSYNC.COLLECTIVE R15, `(.L_x_358) ;  /* 0x000000000f087348 */ /* 0x001fea0003c00000 */
[----:B------:R1:W2:Y:S02]  /*11500*/  SHFL.IDX P6, R14, R13, R12, R11 ;  /* 0x0000000c0d0e7389 */ /* 0x0002a400000c000b */
[----:B012---:R-:W-:Y:S01]  /*11510*/  ENDCOLLECTIVE ;  /* 0x000000000000791b */ /* 0x007fe20003800000 */
.L_x_358:
[----:B------:R-:W-:Y:S02]  /*11520*/  IMAD.MOV.U32 R13, RZ, RZ, R5 ;  /* 0x000000ffff0d7224 */ /* 0x000fe400078e0005 */
[----:B------:R-:W-:Y:S02]  /*11530*/  IMAD.MOV.U32 R12, RZ, RZ, 0x1 ;  /* 0x00000001ff0c7424 */ /* 0x000fe400078e00ff */
[----:B------:R-:W-:Y:S02]  /*11540*/  IMAD.SHL.U32 R35, R35, 0x8, RZ ;  /* 0x0000000823237824 */ /* 0x000fe400078e00ff */
[----:B------:R-:W-:-:S07]  /*11550*/  IMAD.MOV.U32 R2, RZ, RZ, R14 ;  /* 0x000000ffff027224 */ /* 0x000fce00078e000e */
[----:B------:R-:W-:Y:S05]  /*11560*/  WARPSYNC.COLLECTIVE R15, `(.L_x_359) ;  /* 0x000000000f087348 */ /* 0x000fea0003c00000 */
[----:B------:R0:W1:Y:S02]  /*11570*/  SHFL.IDX P6, R14, R13, R12, R11 ;  /* 0x0000000c0d0e7389 */ /* 0x00006400000c000b */
[----:B01----:R-:W-:Y:S01]  /*11580*/  ENDCOLLECTIVE ;  /* 0x000000000000791b */ /* 0x003fe20003800000 */
.L_x_359:
[----:B------:R-:W-:-:S05]  /*11590*/  LOP3.LUT R35, R35, 0x38, RZ, 0xc0, !PT ;  /* 0x0000003823237812 */ /* 0x000fca00078ec0ff */
[----:B------:R-:W-:-:S05]  /*115a0*/  IMAD.SHL.U32 R0, R35, 0x2, RZ ;  /* 0x0000000223007824 */ /* 0x000fca00078e00ff */
[----:B------:R-:W-:Y:S01]  /*115b0*/  IADD3 R2, P0, R2, R0, RZ ;  /* 0x0000000002027210 */ /* 0x000fe20007f1e0ff */
[----:B------:R-:W-:-:S03]  /*115c0*/  IMAD.MOV.U32 R13, RZ, RZ, R9 ;  /* 0x000000ffff0d7224 */ /* 0x000fc600078e0009 */
[----:B------:R-:W-:-:S05]  /*115d0*/  IADD3.X R3, RZ, R3, RZ, P0, !PT ;  /* 0x00000003ff037210 */ /* 0x000fca00007fe4ff */
[----:B------:R-:W-:Y:S01]  /*115e0*/  @!PT LDS RZ, [RZ] ;  /* 0x00000000fffff984 */ /* 0x000fe20000000800 */
[----:B------:R-:W-:Y:S01]  /*115f0*/  @!PT LDS RZ, [RZ] ;  /* 0x00000000fffff984 */ /* 0x000fe20000000800 */
[----:B------:R-:W-:Y:S01]  /*11600*/  @!PT LDS RZ, [RZ] ;  /* 0x00000000fffff984 */ /* 0x000fe20000000800 */
[----:B------:R-:W-:Y:S04]  /*11610*/  LDGSTS.E.BYPASS.LTC128B.128 [R4+0x18400], desc[UR36][R2.64], !P3 ;  /* 0x1840000002047fae */ /* 0x000fe8000d901d64 */
[----:B------:R-:W-:Y:S04]  /*11620*/  LDGSTS.E.BYPASS.LTC128B.128 [R4+0x1b400], desc[UR36][R2.64+0x80], !P2 ;  /* 0x1b40008002047fae */ /* 0x000fe8000d101d64 */
[----:B------:R0:W-:Y:S02]  /*11630*/  LDGSTS.E.BYPASS.LTC128B.128 [R4+0x1e400], desc[UR36][R2.64+0x100], !P1 ;  /* 0x1e40010002047fae */ /* 0x0001e4000c901d64 */
[----:B0-----:R-:W-:-:S07]  /*11640*/  IMAD.MOV.U32 R3, RZ, RZ, R14 ;  /* 0x000000ffff037224 */ /* 0x001fce00078e000e */
[----:B------:R-:W-:Y:S05]  /*11650*/  WARPSYNC.COLLECTIVE R15, `(.L_x_360) ;  /* 0x000000000f087348 */ /* 0x000fea0003c00000 */
[----:B------:R0:W1:Y:S02]  /*11660*/  SHFL.IDX P6, R14, R13, R12, R11 ;  /* 0x0000000c0d0e7389 */ /* 0x00006400000c000b */
[----:B01----:R-:W-:Y:S01]  /*11670*/  ENDCOLLECTIVE ;  /* 0x000000000000791b */ /* 0x003fe20003800000 */
.L_x_360:
[----:B------:R-:W-:Y:S02]  /*11680*/  IMAD.MOV.U32 R13, RZ, RZ, R5 ;  /* 0x000000ffff0d7224 */ /* 0x000fe400078e0005 */
[----:B------:R-:W-:Y:S01]  /*11690*/  IMAD.MOV.U32 R12, RZ, RZ, 0x2 ;  /* 0x00000002ff0c7424 */ /* 0x000fe200078e00ff */
[----:B------:R-:W-:-:S07]  /*116a0*/  MOV R2, R14 ;  /* 0x0000000e00027202 */ /* 0x000fce0000000f00 */
[----:B------:R-:W-:Y:S05]  /*116b0*/  WARPSYNC.COLLECTIVE R15, `(.L_x_361) ;  /* 0x000000000f087348 */ /* 0x000fea0003c00000 */
[----:B------:R0:W1:Y:S02]  /*116c0*/  SHFL.IDX P6, R14, R13, R12, R11 ;  /* 0x0000000c0d0e7389 */ /* 0x00006400000c000b */
[----:B01----:R-:W-:Y:S01]  /*116d0*/  ENDCOLLECTIVE ;  /* 0x000000000000791b */ /* 0x003fe20003800000 */
.L_x_361:
[----:B------:R-:W-:-:S05]  /*116e0*/  IADD3 R2, P0, R2, R0, RZ ;  /* 0x0000000002027210 */ /* 0x000fca0007f1e0ff */
[----:B------:R-:W-:-:S05]  /*116f0*/  IMAD.X R3, RZ, RZ, R3, P0 ;  /* 0x000000ffff037224 */ /* 0x000fca00000e0603 */
[----:B------:R-:W-:Y:S01]  /*11700*/  @!PT LDS RZ, [RZ] ;  /* 0x00000000fffff984 */ /* 0x000fe20000000800 */
[----:B------:R-:W-:Y:S01]  /*11710*/  @!PT LDS RZ, [RZ] ;  /* 0x00000000fffff984 */ /* 0x000fe20000000800 */
[----:B------:R-:W-:Y:S01]  /*11720*/  @!PT LDS RZ, [RZ] ;  /* 0x00000000fffff984 */ /* 0x000fe20000000800 */
[----:B------:R0:W-:Y:S01]  /*11730*/  LDGSTS.E.BYPASS.LTC128B.128 [R4+0x18c00], desc[UR36][R2.64], !P3 ;  /* 0x18c0000002047fae */ /* 0x0001e2000d901d64 */
[----:B------:R-:W-:-:S03]  /*11740*/  IMAD.MOV.U32 R13, RZ, RZ, R9 ;  /* 0x000000ffff0d7224 */ /* 0x000fc600078e0009 */
[----:B------:R0:W-:Y:S04]  /*11750*/  LDGSTS.E.BYPASS.LTC128B.128 [R4+0x1bc00], desc[UR36][R2.64+0x80], !P2 ;  /* 0x1bc0008002047fae */ /* 0x0001e8000d101d64 */
[----:B------:R0:W-:Y:S01]  /*11760*/  LDGSTS.E.BYPASS.LTC128B.128 [R4+0x1ec00], desc[UR36][R2.64+0x100], !P1 ;  /* 0x1ec0010002047fae */ /* 0x0001e2000c901d64 */
[----:B------:R-:W-:-:S07]  /*11770*/  IMAD.MOV.U32 R35, RZ, RZ, R14 ;  /* 0x000000ffff237224 */ /* 0x000fce00078e000e */
[----:B0-----:R-:W-:Y:S05]  /*11780*/  WARPSYNC.COLLECTIVE R15, `(.L_x_362) ;  /* 0x000000000f087348 */ /* 0x001fea0003c00000 */
[----:B------:R1:W2:Y:S02]  /*11790*/  SHFL.IDX P6, R14, R13, R12, R11 ;  /* 0x0000000c0d0e7389 */ /* 0x0002a400000c000b */
[----:B012---:R-:W-:Y:S01]  /*117a0*/  ENDCOLLECTIVE ;  /* 0x000000000000791b */ /* 0x007fe20003800000 */
.L_x_362:
[----:B------:R-:W-:Y:S02]  /*117b0*/  IMAD.MOV.U32 R13, RZ, RZ, R5 ;  /* 0x000000ffff0d7224 */ /* 0x000fe400078e0005 */
[----:B------:R-:W-:Y:S01]  /*117c0*/  IMAD.MOV.U32 R12, RZ, RZ, 0x3 ;  /* 0x00000003ff0c7424 */ /* 0x000fe200078e00ff */
[----:B------:R-:W-:-:S07]  /*117d0*/  MOV R2, R14 ;  /* 0x0000000e00027202 */ /* 0x000fce0000000f00 */
[----:B------:R-:W-:Y:S05]  /*117e0*/  WARPSYNC.COLLECTIVE R15, `(.L_x_363) ;  /* 0x000000000f087348 */ /* 0x000fea0003c00000 */
[----:B------:R0:W1:Y:S02]  /*117f0*/  SHFL.IDX P6, R14, R13, R12, R11 ;  /* 0x0000000c0d0e7389 */ /* 0x00006400000c000b */
[----:B01----:R-:W-:Y:S01]  /*11800*/  ENDCOLLECTIVE ;  /* 0x000000000000791b */ /* 0x003fe20003800000 */
.L_x_363:
        /* <DEDUP_REMOVED lines=13> */
.L_x_364:
[----:B------:R-:W-:Y:S02]  /*118e0*/  IMAD.MOV.U32 R13, RZ, RZ, R5 ;  /* 0x000000ffff0d7224 */ /* 0x000fe400078e0005 */
[----:B------:R-:W-:Y:S01]  /*118f0*/  IMAD.MOV.U32 R12, RZ, RZ, 0x4 ;  /* 0x00000004ff0c7424 */ /* 0x000fe200078e00ff */
[----:B------:R-:W-:-:S07]  /*11900*/  MOV R2, R14 ;  /* 0x0000000e00027202 */ /* 0x000fce0000000f00 */
[----:B------:R-:W-:Y:S05]  /*11910*/  WARPSYNC.COLLECTIVE R15, `(.L_x_365) ;  /* 0x000000000f087348 */ /* 0x000fea0003c00000 */
[----:B------:R0:W1:Y:S02]  /*11920*/  SHFL.IDX P6, R14, R13, R12, R11 ;  /* 0x0000000c0d0e7389 */ /* 0x00006400000c000b */
[----:B01----:R-:W-:Y:S01]  /*11930*/  ENDCOLLECTIVE ;  /* 0x000000000000791b */ /* 0x003fe20003800000 */
.L_x_365:
        /* <DEDUP_REMOVED lines=13> */
.L_x_366:
[----:B------:R-:W-:Y:S02]  /*11a10*/  IMAD.MOV.U32 R13, RZ, RZ, R5 ;  /* 0x000000ffff0d7224 */ /* 0x000fe400078e0005 */
[----:B------:R-:W-:Y:S01]  /*11a20*/  IMAD.MOV.U32 R12, RZ, RZ, 0x5 ;  /* 0x00000005ff0c7424 */ /* 0x000fe200078e00ff */
[----:B------:R-:W-:-:S07]  /*11a30*/  MOV R2, R14 ;  /* 0x0000000e00027202 */ /* 0x000fce0000000f00 */
[----:B------:R-:W-:Y:S05]  /*11a40*/  WARPSYNC.COLLECTIVE R15, `(.L_x_367) ;  /* 0x000000000f087348 */ /* 0x000fea0003c00000 */
[----:B------:R0:W1:Y:S02]  /*11a50*/  SHFL.IDX P6, R14, R13, R12, R11 ;  /* 0x0000000c0d0e7389 */ /* 0x00006400000c000b */
[----:B01----:R-:W-:Y:S01]  /*11a60*/  ENDCOLLECTIVE ;  /* 0x000000000000791b */ /* 0x003fe20003800000 */
.L_x_367:
        /* <DEDUP_REMOVED lines=13> */
.L_x_368:
[----:B------:R-:W-:Y:S01]  /*11b40*/  MOV R2, R14 ;  /* 0x0000000e00027202 */ /* 0x000fe20000000f00 */
[----:B------:R-:W-:Y:S06]  /*11b50*/  BRA `(.L_x_369) ;  /* 0xffffffc000c07947 */ /* 0x000fec000383ffff */
.L_x_280:
[----:B-1----:R1:W4:Y:S02]  /*11b60*/  SYNCS.PHASECHK.TRANS64.TRYWAIT P0, [R4+URZ+0x2a860], R2 ;  /* 0x02a86002040075a7 */ /* 0x002324000800017f */
[----:B----4-:R-:W-:Y:S05]  /*11b70*/  @!P0 NANOSLEEP.SYNCS 0x989680 ;  /* 0x009896800000895d */ /* 0x010fea0003900000 */
[----:B------:R-:W4:Y:S02]  /*11b80*/  @!P0 SYNCS.PHASECHK.TRANS64 P0, [R4+URZ+0x2a860], R2 ;  /* 0x02a86002040085a7 */ /* 0x000f24000800007f */
[----:B----4-:R-:W-:Y:S05]  /*11b90*/  @!P0 BRA `(.L_x_280) ;  /* 0xfffffffc00f08947 */ /* 0x010fea000383ffff */
[----:B------:R-:W-:Y:S05]  /*11ba0*/  BRA `(.L_x_370) ;  /* 0xffffffc4001c7947 */ /* 0x000fea000383ffff */
.L_x_281:
[----:B------:R-:W-:Y:S01]  /*11bb0*/  BSSY B1, `(.L_x_371) ;  /* 0x0000008000017945 */ /* 0x000fe20003800000 */
[----:B------:R-:W-:Y:S02]  /*11bc0*/  IMAD.MOV.U32 R13, RZ, RZ, R24 ;  /* 0x000000ffff0d7224 */ /* 0x000fe400078e0018 */
[----:B------:R-:W-:Y:S02]  /*11bd0*/  IMAD.MOV.U32 R12, RZ, RZ, RZ ;  /* 0x000000ffff0c7224 */ /* 0x000fe400078e00ff */
[----:B------:R-:W-:Y:S02]  /*11be0*/  IMAD.MOV.U32 R11, RZ, RZ, 0x181f ;  /* 0x0000181fff0b7424 */ /* 0x000fe400078e00ff */
[----:B------:R-:W-:-:S07]  /*11bf0*/  IMAD.MOV.U32 R15, RZ, RZ, -0x1 ;  /* 0xffffffffff0f7424 */ /* 0x000fce00078e00ff */
[----:B-12---:R-:W-:Y:S05]  /*11c00*/  WARPSYNC.COLLECTIVE R15, `(.L_x_372) ;  /* 0x000000000f087348 */ /* 0x006fea0003c00000 */
[----:B--2---:R0:W2:Y:S02]  /*11c10*/  SHFL.IDX P6, R14, R13, R12, R11 ;  /* 0x0000000c0d0e7389 */ /* 0x0040a400000c000b */
[----:B012---:R-:W-:Y:S01]  /*11c20*/  ENDCOLLECTIVE ;  /* 0x000000000000791b */ /* 0x007fe20003800000 */
.L_x_372:
[----:B------:R-:W-:Y:S05]  /*11c30*/  BSYNC B1 ;  /* 0x0000000000017941 */ /* 0x000fea0003800000 */
.L_x_371:
[----:B------:R-:W-:Y:S01]  /*11c40*/  MOV R13, R18 ;  /* 0x00000012000d7202 */ /* 0x000fe20000000f00 */
[----:B------:R-:W-:Y:S01]  /*11c50*/  IMAD.MOV.U32 R12, RZ, RZ, RZ ;  /* 0x000000ffff0c7224 */ /* 0x000fe200078e00ff */
[----:B------:R-:W-:Y:S01]  /*11c60*/  LEA R5, R5, R22, 0x1 ;  /* 0x0000001605057211 */ /* 0x000fe200078e08ff */
[----:B------:R-:W-:Y:S02]  /*11c70*/  IMAD.MOV.U32 R11, RZ, RZ, 0x181f ;  /* 0x0000181fff0b7424 */ /* 0x000fe400078e00ff */
[----:B------:R-:W-:Y:S02]  /*11c80*/  IMAD.MOV.U32 R15, RZ, RZ, -0x1 ;  /* 0xffffffffff0f7424 */ /* 0x000fe400078e00ff */
[----:B------:R-:W-:-:S07]  /*11c90*/  IMAD.MOV.U32 R3, RZ, RZ, R14 ;  /* 0x000000ffff037224 */ /* 0x000fce00078e000e */
[----:B------:R-:W-:Y:S05]  /*11ca0*/  WARPSYNC.COLLECTIVE R15, `(.L_x_373) ;  /* 0x000000000f087348 */ /* 0x000fea0003c00000 */
[----:B------:R0:W1:Y:S02]  /*11cb0*/  SHFL.IDX P6, R14, R13, R12, R11 ;  /* 0x0000000c0d0e7389 */ /* 0x00006400000c000b */
[----:B01----:R-:W-:Y:S01]  /*11cc0*/  ENDCOLLECTIVE ;  /* 0x000000000000791b */ /* 0x003fe20003800000 */
.L_x_373:
[----:B------:R-:W-:Y:S02]  /*11cd0*/  IMAD.MOV.U32 R13, RZ, RZ, R24 ;  /* 0x000000ffff0d7224 */ /* 0x000fe400078e0018 */
[----:B------:R-:W-:Y:S02]  /*11ce0*/  IMAD.MOV.U32 R12, RZ, RZ, 0x1 ;  /* 0x00000001ff0c7424 */ /* 0x000fe400078e00ff */
[----:B------:R-:W-:-:S07]  /*11cf0*/  IMAD.MOV.U32 R2, RZ, RZ, R14 ;  /* 0x000000ffff027224 */ /* 0x000fce00078e000e */
[----:B------:R-:W-:Y:S05]  /*11d00*/  WARPSYNC.COLLECTIVE R15, `(.L_x_374) ;  /* 0x000000000f087348 */ /* 0x000fea0003c00000 */
[----:B------:R0:W1:Y:S02]  /*11d10*/  SHFL.IDX P6, R14, R13, R12, R11 ;  /* 0x0000000c0d0e7389 */ /* 0x00006400000c000b */
[----:B01----:R-:W-:Y:S01]  /*11d20*/  ENDCOLLECTIVE ;  /* 0x000000000000791b */ /* 0x003fe20003800000 */
.L_x_374:
[----:B------:R-:W-:-:S05]  /*11d30*/  IADD3 R2, P1, R2, R0, RZ ;  /* 0x0000000002027210 */ /* 0x000fca0007f3e0ff */
[----:B------:R-:W-:Y:S01]  /*11d40*/  IMAD.X R3, RZ, RZ, R3, P1 ;  /* 0x000000ffff037224 */ /* 0x000fe200008e0603 */
[----:B------:R-:W-:-:S04]  /*11d50*/  LOP3.LUT P1, RZ, R29, 0x1, RZ, 0xc0, !PT ;  /* 0x000000011dff7812 */ /* 0x000fc8000782c0ff */
[----:B------:R-:W-:Y:S01]  /*11d60*/  ISETP.LT.OR P2, PT, R6, 0x1, !P1 ;  /* 0x000000010600780c */ /* 0x000fe20004f41670 */
[----:B------:R-:W-:-:S12]  /*11d70*/  IMAD.MOV.U32 R13, RZ, RZ, R18 ;  /* 0x000000ffff0d7224 */ /* 0x000fd800078e0012 */
[----:B------:R-:W-:Y:S01]  /*11d80*/  @!PT LDS RZ, [RZ] ;  /* 0x00000000fffff984 */ /* 0x000fe20000000800 */
[----:B------:R-:W-:Y:S01]  /*11d90*/  @!PT LDS RZ, [RZ] ;  /* 0x00000000fffff984 */ /* 0x000fe20000000800 */
[----:B------:R-:W-:Y:S01]  /*11da0*/  @!PT LDS RZ, [RZ] ;  /* 0x00000000fffff984 */ /* 0x000fe20000000800 */
[----:B------:R-:W-:Y:S01]  /*11db0*/  LDGSTS.E.BYPASS.LTC128B.128 [R5+0x400], desc[UR36][R2.64], !P2 ;  /* 0x0040000002057fae */ /* 0x000fe2000d101d64 */
[----:B------:R-:W-:-:S13]  /*11dc0*/  ISETP.LT.OR P2, PT, R6, 0x1, !P0 ;  /* 0x000000010600780c */ /* 0x000fda0004741670 */
[----:B------:R0:W-:Y:S02]  /*11dd0*/  LDGSTS.E.BYPASS.LTC128B.128 [R5+0x3400], desc[UR36][R2.64+0x80], !P2 ;  /* 0x0340008002057fae */ /* 0x0001e4000d101d64 */
[----:B0-----:R-:W-:-:S07]  /*11de0*/  IMAD.MOV.U32 R3, RZ, RZ, R14 ;  /* 0x000000ffff037224 */ /* 0x001fce00078e000e */
[----:B------:R-:W-:Y:S05]  /*11df0*/  WARPSYNC.COLLECTIVE R15, `(.L_x_375) ;  /* 0x000000000f087348 */ /* 0x000fea0003c00000 */
[----:B------:R0:W1:Y:S02]  /*11e00*/  SHFL.IDX P6, R14, R13, R12, R11 ;  /* 0x0000000c0d0e7389 */ /* 0x00006400000c000b */
[----:B01----:R-:W-:Y:S01]  /*11e10*/  ENDCOLLECTIVE ;  /* 0x000000000000791b */ /* 0x003fe20003800000 */
.L_x_375:
[----:B------:R-:W-:Y:S02]  /*11e20*/  IMAD.MOV.U32 R13, RZ, RZ, R24 ;  /* 0x000000ffff0d7224 */ /* 0x000fe400078e0018 */
[----:B------:R-:W-:Y:S02]  /*11e30*/  IMAD.MOV.U32 R12, RZ, RZ, 0x2 ;  /* 0x00000002ff0c7424 */ /* 0x000fe400078e00ff */
[----:B------:R-:W-:-:S07]  /*11e40*/  IMAD.MOV.U32 R2, RZ, RZ, R14 ;  /* 0x000000ffff027224 */ /* 0x000fce00078e000e */
[----:B------:R-:W-:Y:S05]  /*11e50*/  WARPSYNC.COLLECTIVE R15, `(.L_x_376) ;  /* 0x000000000f087348 */ /* 0x000fea0003c00000 */
[----:B------:R0:W1:Y:S02]  /*11e60*/  SHFL.IDX P6, R14, R13, R12, R11 ;  /* 0x0000000c0d0e7389 */ /* 0x00006400000c000b */
[----:B01----:R-:W-:Y:S01]  /*11e70*/  ENDCOLLECTIVE ;  /* 0x000000000000791b */ /* 0x003fe20003800000 */
.L_x_376:
[----:B------:R-:W-:-:S04]  /*11e80*/  IADD3 R2, P2, R2, R0, RZ ;  /* 0x0000000002027210 */ /* 0x000fc80007f5e0ff */
[----:B------:R-:W-:Y:S02]  /*11e90*/  IADD3.X R3, RZ, R3, RZ, P2, !PT ;  /* 0x00000003ff037210 */ /* 0x000fe400017fe4ff */
        /* <DEDUP_REMOVED lines=12> */
.L_x_377:
[----:B------:R-:W-:Y:S02]  /*11f60*/  IMAD.MOV.U32 R13, RZ, RZ, R24 ;  /* 0x000000ffff0d7224 */ /* 0x000fe400078e0018 */
[----:B------:R-:W-:Y:S02]  /*11f70*/  IMAD.MOV.U32 R12, RZ, RZ, 0x3 ;  /* 0x00000003ff0c7424 */ /* 0x000fe400078e00ff */
[----:B------:R-:W-:-:S07]  /*11f80*/  IMAD.MOV.U32 R2, RZ, RZ, R14 ;  /* 0x000000ffff027224 */ /* 0x000fce00078e000e */
[----:B------:R-:W-:Y:S05]  /*11f90*/  WARPSYNC.COLLECTIVE R15, `(.L_x_378) ;  /* 0x000000000f087348 */ /* 0x000fea0003c00000 */
[----:B------:R0:W1:Y:S02]  /*11fa0*/  SHFL.IDX P6, R14, R13, R12, R11 ;  /* 0x0000000c0d0e7389 */ /* 0x00006400000c000b */
[----:B01----:R-:W-:Y:S01]  /*11fb0*/  ENDCOLLECTIVE ;  /* 0x000000000000791b */ /* 0x003fe20003800000 */
.L_x_378:
        /* <DEDUP_REMOVED lines=14> */
.L_x_379:
[----:B------:R-:W-:Y:S02]  /*120a0*/  IMAD.MOV.U32 R13, RZ, RZ, R24 ;  /* 0x000000ffff0d7224 */ /* 0x000fe400078e0018 */
[----:B------:R-:W-:Y:S02]  /*120b0*/  IMAD.MOV.U32 R12, RZ, RZ, 0x4 ;  /* 0x00000004ff0c7424 */ /* 0x000fe400078e00ff */
[----:B------:R-:W-:-:S07]  /*120c0*/  IMAD.MOV.U32 R2, RZ, RZ, R14 ;  /* 0x000000ffff027224 */ /* 0x000fce00078e000e */
[----:B------:R-:W-:Y:S05]  /*120d0*/  WARPSYNC.COLLECTIVE R15, `(.L_x_380) ;  /* 0x000000000f087348 */ /* 0x000fea0003c00000 */
[----:B------:R0:W1:Y:S02]  /*120e0*/  SHFL.IDX P6, R14, R13, R12, R11 ;  /* 0x0000000c0d0e7389 */ /* 0x00006400000c000b */
[----:B01----:R-:W-:Y:S01]  /*120f0*/  ENDCOLLECTIVE ;  /* 0x000000000000791b */ /* 0x003fe20003800000 */
.L_x_380:
        /* <DEDUP_REMOVED lines=14> */
.L_x_381:
[----:B------:R-:W-:Y:S02]  /*121e0*/  IMAD.MOV.U32 R13, RZ, RZ, R24 ;  /* 0x000000ffff0d7224 */ /* 0x000fe400078e0018 */
[----:B------:R-:W-:Y:S02]  /*121f0*/  IMAD.MOV.U32 R12, RZ, RZ, 0x5 ;  /* 0x00000005ff0c7424 */ /* 0x000fe400078e00ff */
[----:B------:R-:W-:-:S07]  /*12200*/  IMAD.MOV.U32 R2, RZ, RZ, R14 ;  /* 0x000000ffff027224 */ /* 0x000fce00078e000e */
[----:B------:R-:W-:Y:S05]  /*12210*/  WARPSYNC.COLLECTIVE R15, `(.L_x_382) ;  /* 0x000000000f087348 */ /* 0x000fea0003c00000 */
[----:B------:R0:W1:Y:S02]  /*12220*/  SHFL.IDX P6, R14, R13, R12, R11 ;  /* 0x0000000c0d0e7389 */ /* 0x00006400000c000b */
[----:B01----:R-:W-:Y:S01]  /*12230*/  ENDCOLLECTIVE ;  /* 0x000000000000791b */ /* 0x003fe20003800000 */
.L_x_382:
[----:B------:R-:W-:-:S04]  /*12240*/  IADD3 R2, P2, R2, R0, RZ ;  /* 0x0000000002027210 */ /* 0x000fc80007f5e0ff */
[----:B------:R-:W-:Y:S02]  /*12250*/  IADD3.X R3, RZ, R3, RZ, P2, !PT ;  /* 0x00000003ff037210 */ /* 0x000fe400017fe4ff */
[----:B------:R-:W-:Y:S01]  /*12260*/  ISETP.LT.OR P2, PT, R6, 0x41, !P1 ;  /* 0x000000410600780c */ /* 0x000fe20004f41670 */
[----:B------:R-:W-:-:S12]  /*12270*/  IMAD.MOV.U32 R13, RZ, RZ, R18 ;  /* 0x000000ffff0d7224 */ /* 0x000fd800078e0012 */
        /* <DEDUP_REMOVED lines=9> */
.L_x_383:
[----:B------:R-:W-:Y:S01]  /*12310*/  @!PT LDS RZ, [RZ] ;  /* 0x00000000fffff984 */ /* 0x000fe20000000800 */
[----:B------:R-:W-:Y:S01]  /*12320*/  @!PT LDS RZ, [RZ] ;  /* 0x00000000fffff984 */ /* 0x000fe20000000800 */
[----:B------:R-:W-:Y:S01]  /*12330*/  @!PT LDS RZ, [RZ] ;  /* 0x00000000fffff984 */ /* 0x000fe20000000800 */
[----:B------:R0:W-:Y:S01]  /*12340*/  LDGSTS.E.BYPASS.LTC128B.128 [R5+0x5400], desc[UR36][R2.64+0x80], !P2 ;  /* 0x0540008002057fae */ /* 0x0001e2000d101d64 */
[----:B------:R-:W-:Y:S05]  /*12350*/  BRA `(.L_x_384) ;  /* 0xffffffc000087947 */ /* 0x000fea000383ffff */
.L_x_289:
[----:B0-----:R0:W1:Y:S02]  /*12360*/  SYNCS.PHASECHK.TRANS64.TRYWAIT P0, [R0+URZ+0x2a860], R3 ;  /* 0x02a86003000075a7 */ /* 0x001064000800017f */
[----:B-1----:R-:W-:Y:S05]  /*12370*/  @!P0 NANOSLEEP.SYNCS 0x989680 ;  /* 0x009896800000895d */ /* 0x002fea0003900000 */
[----:B------:R-:W1:Y:S02]  /*12380*/  @!P0 SYNCS.PHASECHK.TRANS64 P0, [R0+URZ+0x2a860], R3 ;  /* 0x02a86003000085a7 */ /* 0x000e64000800007f */
[----:B-1----:R-:W-:Y:S05]  /*12390*/  @!P0 BRA `(.L_x_289) ;  /* 0xfffffffc00f08947 */ /* 0x002fea000383ffff */
[----:B------:R-:W-:Y:S05]  /*123a0*/  BRA `(.L_x_385) ;  /* 0xffffffc400187947 */ /* 0x000fea000383ffff */
.L_x_290:
[----:B------:R-:W-:Y:S01]  /*123b0*/  BSSY B0, `(.L_x_386) ;  /* 0x0000008000007945 */ /* 0x000fe20003800000 */
[----:B------:R-:W-:Y:S01]  /*123c0*/  IMAD.MOV.U32 R13, RZ, RZ, R24 ;  /* 0x000000ffff0d7224 */ /* 0x000fe200078e0018 */
[----:B------:R-:W-:Y:S01]  /*123d0*/  MOV R12, RZ ;  /* 0x000000ff000c7202 */ /* 0x000fe20000000f00 */
[----:B------:R-:W-:Y:S02]  /*123e0*/  IMAD.MOV.U32 R11, RZ, RZ, 0x181f ;  /* 0x0000181fff0b7424 */ /* 0x000fe400078e00ff */
[----:B------:R-:W-:-:S07]  /*123f0*/  IMAD.MOV.U32 R15, RZ, RZ, -0x1 ;  /* 0xffffffffff0f7424 */ /* 0x000fce00078e00ff */
[----:B0-2---:R-:W-:Y:S05]  /*12400*/  WARPSYNC.COLLECTIVE R15, `(.L_x_387) ;  /* 0x000000000f087348 */ /* 0x005fea0003c00000 */
[----:B--2---:R1:W2:Y:S02]  /*12410*/  SHFL.IDX P6, R14, R13, R12, R11 ;  /* 0x0000000c0d0e7389 */ /* 0x0042a400000c000b */
[----:B012---:R-:W-:Y:S01]  /*12420*/  ENDCOLLECTIVE ;  /* 0x000000000000791b */ /* 0x007fe20003800000 */
.L_x_387:
[----:B------:R-:W-:Y:S05]  /*12430*/  BSYNC B0 ;  /* 0x0000000000007941 */ /* 0x000fea0003800000 */
.L_x_386:
[----:B------:R-:W0:Y:S01]  /*12440*/  S2R R4, SR_TID.X ;  /* 0x0000000000047919 */ /* 0x000e220000002100 */
[----:B------:R-:W-:Y:S01]  /*12450*/  IMAD.MOV.U32 R13, RZ, RZ, R18 ;  /* 0x000000ffff0d7224 */ /* 0x000fe200078e0012 */
[----:B------:R-:W-:Y:S01]  /*12460*/  MOV R11, 0x181f ;  /* 0x0000181f000b7802 */ /* 0x000fe20000000f00 */
[----:B------:R-:W-:Y:S01]  /*12470*/  IMAD.MOV.U32 R12, RZ, RZ, RZ ;  /* 0x000000ffff0c7224 */ /* 0x000fe200078e00ff */
[C---:B------:R-:W-:Y:S01]  /*12480*/  LOP3.LUT R2, R29.reuse, 0x1, RZ, 0xc0, !PT ;  /* 0x000000011d027812 */ /* 0x040fe200078ec0ff */
[----:B------:R-:W-:Y:S01]  /*12490*/  IMAD.MOV.U32 R15, RZ, RZ, -0x1 ;  /* 0xffffffffff0f7424 */ /* 0x000fe200078e00ff */
[----:B------:R-:W-:Y:S01]  /*124a0*/  LOP3.LUT P0, RZ, R29, 0x2, RZ, 0xc0, !PT ;  /* 0x000000021dff7812 */ /* 0x000fe2000780c0ff */
[----:B------:R-:W-:Y:S01]  /*124b0*/  IMAD.MOV.U32 R3, RZ, RZ, R14 ;  /* 0x000000ffff037224 */ /* 0x000fe200078e000e */
[----:B------:R-:W-:-:S13]  /*124c0*/  ISETP.NE.U32.AND P1, PT, R2, 0x1, PT ;  /* 0x000000010200780c */ /* 0x000fda0003f25070 */
[----:B0-----:R-:W-:Y:S05]  /*124d0*/  WARPSYNC.COLLECTIVE R15, `(.L_x_388) ;  /* 0x000000000f087348 */ /* 0x001fea0003c00000 */
[----:B------:R1:W2:Y:S02]  /*124e0*/  SHFL.IDX P6, R14, R13, R12, R11 ;  /* 0x0000000c0d0e7389 */ /* 0x0002a400000c000b */
[----:B012---:R-:W-:Y:S01]  /*124f0*/  ENDCOLLECTIVE ;  /* 0x000000000000791b */ /* 0x007fe20003800000 */
.L_x_388:
[C---:B------:R-:W-:Y:S02]  /*12500*/  ISETP.LT.OR P4, PT, R6.reuse, 0x1, !P0 ;  /* 0x000000010600780c */ /* 0x040fe40004781670 */
[----:B------:R-:W-:Y:S02]  /*12510*/  ISETP.LT.OR P3, PT, R6, 0x1, P1 ;  /* 0x000000010600780c */ /* 0x000fe40000f61670 */
[----:B------:R-:W-:Y:S01]  /*12520*/  MOV R13, R24 ;  /* 0x00000018000d7202 */ /* 0x000fe20000000f00 */
[----:B------:R-:W-:Y:S02]  /*12530*/  IMAD.MOV.U32 R12, RZ, RZ, 0x1 ;  /* 0x00000001ff0c7424 */ /* 0x000fe400078e00ff */
[----:B------:R-:W-:-:S05]  /*12540*/  IMAD.SHL.U32 R4, R4, 0x8, RZ ;  /* 0x0000000804047824 */ /* 0x000fca00078e00ff */
[----:B------:R-:W-:-:S05]  /*12550*/  LOP3.LUT R4, R4, 0x38, RZ, 0xc0, !PT ;  /* 0x0000003804047812 */ /* 0x000fca00078ec0ff */
[----:B------:R-:W-:Y:S02]  /*12560*/  IMAD.SHL.U32 R5, R4, 0x2, RZ ;  /* 0x0000000204057824 */ /* 0x000fe400078e00ff */
[----:B------:R-:W-:-:S03]  /*12570*/  IMAD R4, R7, 0x2, R22 ;  /* 0x0000000207047824 */ /* 0x000fc600078e0216 */
[----:B------:R-:W-:-:S13]  /*12580*/  IADD3 R2, P2, R14, R5, RZ ;  /* 0x000000050e027210 */ /* 0x000fda0007f5e0ff */
[----:B------:R-:W-:Y:S05]  /*12590*/  WARPSYNC.COLLECTIVE R15, `(.L_x_389) ;  /* 0x000000000f087348 */ /* 0x000fea0003c00000 */
[----:B------:R0:W1:Y:S02]  /*125a0*/  SHFL.IDX P6, R14, R13, R12, R11 ;  /* 0x0000000c0d0e7389 */ /* 0x00006400000c000b */
[----:B01----:R-:W-:Y:S01]  /*125b0*/  ENDCOLLECTIVE ;  /* 0x000000000000791b */ /* 0x003fe20003800000 */
.L_x_389:
[----:B------:R-:W-:-:S05]  /*125c0*/  IMAD.X R3, RZ, RZ, R3, P2 ;  /* 0x000000ffff037224 */ /* 0x000fca00010e0603 */
[----:B------:R-:W-:Y:S01]  /*125d0*/  @!PT LDS RZ, [RZ] ;  /* 0x00000000fffff984 */ /* 0x000fe20000000800 */
[----:B------:R-:W-:Y:S01]  /*125e0*/  @!PT LDS RZ, [RZ] ;  /* 0x00000000fffff984 */ /* 0x000fe20000000800 */
[----:B------:R-:W-:Y:S01]  /*125f0*/  @!PT LDS RZ, [RZ] ;  /* 0x00000000fffff984 */ /* 0x000fe20000000800 */
[----:B------:R0:W-:Y:S01]  /*12600*/  LDGSTS.E.BYPASS.LTC128B.128 [R4+0x400], desc[UR36][R2.64], !P3 ;  /* 0x0040000002047fae */ /* 0x0001e2000d901d64 */
[----:B------:R-:W-:-:S03]  /*12610*/  ISETP.LT.OR P3, PT, R6, 0x11, P1 ;  /* 0x000000110600780c */ /* 0x000fc60000f61670 */
[----:B------:R0:W-:Y:S01]  /*12620*/  LDGSTS.E.BYPASS.LTC128B.128 [R4+0x3400], desc[UR36][R2.64+0x80], !P4 ;  /* 0x0340008002047fae */ /* 0x0001e2000e101d64 */
[----:B------:R-:W-:Y:S01]  /*12630*/  ISETP.LT.OR P4, PT, R6, 0x11, !P0 ;  /* 0x000000110600780c */ /* 0x000fe20004781670 */
[----:B------:R-:W-:Y:S02]  /*12640*/  IMAD.MOV.U32 R13, RZ, RZ, R18 ;  /* 0x000000ffff0d7224 */ /* 0x000fe400078e0012 */
[----:B------:R-:W-:-:S10]  /*12650*/  IMAD.MOV.U32 R8, RZ, RZ, R14 ;  /* 0x000000ffff087224 */ /* 0x000fd400078e000e */
[----:B0-----:R-:W-:Y:S05]  /*12660*/  WARPSYNC.COLLECTIVE R15, `(.L_x_390) ;  /* 0x000000000f087348 */ /* 0x001fea0003c00000 */
[----:B------:R1:W2:Y:S02]  /*12670*/  SHFL.IDX P6, R14, R13, R12, R11 ;  /* 0x0000000c0d0e7389 */ /* 0x0002a400000c000b */
[----:B012---:R-:W-:Y:S01]  /*12680*/  ENDCOLLECTIVE ;  /* 0x000000000000791b */ /* 0x007fe20003800000 */
.L_x_390:
[----:B------:R-:W-:Y:S01]  /*12690*/  IMAD.MOV.U32 R13, RZ, RZ, R24 ;  /* 0x000000ffff0d7224 */ /* 0x000fe200078e0018 */
[----:B------:R-:W-:Y:S02]  /*126a0*/  MOV R12, 0x2 ;  /* 0x00000002000c7802 */ /* 0x000fe40000000f00 */
[----:B------:R-:W-:-:S13]  /*126b0*/  IADD3 R2, P2, R14, R5, RZ ;  /* 0x000000050e027210 */ /* 0x000fda0007f5e0ff */
[----:B------:R-:W-:Y:S05]  /*126c0*/  WARPSYNC.COLLECTIVE R15, `(.L_x_391) ;  /* 0x000000000f087348 */ /* 0x000fea0003c00000 */
[----:B------:R0:W1:Y:S02]  /*126d0*/  SHFL.IDX P6, R14, R13, R12, R11 ;  /* 0x0000000c0d0e7389 */ /* 0x00006400000c000b */
[----:B01----:R-:W-:Y:S01]  /*126e0*/  ENDCOLLECTIVE ;  /* 0x000000000000791b */ /* 0x003fe20003800000 */
.L_x_391:
        /* <DEDUP_REMOVED lines=13> */
.L_x_392:
[----:B------:R-:W-:Y:S01]  /*127c0*/  IMAD.MOV.U32 R13, RZ, RZ, R24 ;  /* 0x000000ffff0d7224 */ /* 0x000fe200078e0018 */
[----:B------:R-:W-:Y:S01]  /*127d0*/  MOV R12, 0x3 ;  /* 0x00000003000c7802 */ /* 0x000fe20000000f00 */
[----:B------:R-:W-:-:S07]  /*127e0*/  IMAD.MOV.U32 R10, RZ, RZ, R14 ;  /* 0x000000ffff0a7224 */ /* 0x000fce00078e000e */
[----:B------:R-:W-:Y:S05]  /*127f0*/  WARPSYNC.COLLECTIVE R15, `(.L_x_393) ;  /* 0x000000000f087348 */ /* 0x000fea0003c00000 */
[----:B------:R0:W1:Y:S02]  /*12800*/  SHFL.IDX P6, R14, R13, R12, R11 ;  /* 0x0000000c0d0e7389 */ /* 0x00006400000c000b */
[----:B01----:R-:W-:Y:S01]  /*12810*/  ENDCOLLECTIVE ;  /* 0x000000000000791b */ /* 0x003fe20003800000 */
.L_x_393:
[----:B------:R-:W-:-:S05]  /*12820*/  IADD3 R2, P2, R10, R5, RZ ;  /* 0x000000050a027210 */ /* 0x000fca0007f5e0ff */
[----:B------:R-:W-:-:S05]  /*12830*/  IMAD.X R3, RZ, RZ, R7, P2 ;  /* 0x000000ffff037224 */ /* 0x000fca00010e0607 */
[----:B------:R-:W-:Y:S01]  /*12840*/  @!PT LDS RZ, [RZ] ;  /* 0x00000000fffff984 */ /* 0x000fe20000000800 */
[----:B------:R-:W-:Y:S01]  /*12850*/  @!PT LDS RZ, [RZ] ;  /* 0x00000000fffff984 */ /* 0x000fe20000000800 */
[----:B------:R-:W-:Y:S01]  /*12860*/  @!PT LDS RZ, [RZ] ;  /* 0x00000000fffff984 */ /* 0x000fe20000000800 */
[----:B------:R0:W-:Y:S01]  /*12870*/  LDGSTS.E.BYPASS.LTC128B.128 [R4+0x1400], desc[UR36][R2.64], !P3 ;  /* 0x0140000002047fae */ /* 0x0001e2000d901d64 */
[----:B------:R-:W-:Y:S01]  /*12880*/  IMAD.MOV.U32 R13, RZ, RZ, R18 ;  /* 0x000000ffff0d7224 */ /* 0x000fe200078e0012 */
[C---:B------:R-:W-:Y:S02]  /*12890*/  ISETP.LT.OR P3, PT, R6.reuse, 0x31, P1 ;  /* 0x000000310600780c */ /* 0x040fe40000f61670 */
[----:B------:R0:W-:Y:S01]  /*128a0*/  LDGSTS.E.BYPASS.LTC128B.128 [R4+0x4400], desc[UR36][R2.64+0x80], !P4 ;  /* 0x0440008002047fae */ /* 0x0001e2000e101d64 */
[----:B------:R-:W-:Y:S01]  /*128b0*/  ISETP.LT.OR P4, PT, R6, 0x31, !P0 ;  /* 0x000000310600780c */ /* 0x000fe20004781670 */
[----:B------:R-:W-:-:S12]  /*128c0*/  IMAD.MOV.U32 R8, RZ, RZ, R14 ;  /* 0x000000ffff087224 */ /* 0x000fd800078e000e */
[----:B0-----:R-:W-:Y:S05]  /*128d0*/  WARPSYNC.COLLECTIVE R15, `(.L_x_394) ;  /* 0x000000000f087348 */ /* 0x001fea0003c00000 */
[----:B------:R1:W2:Y:S02]  /*128e0*/  SHFL.IDX P6, R14, R13, R12, R11 ;  /* 0x0000000c0d0e7389 */ /* 0x0002a400000c000b */
[----:B012---:R-:W-:Y:S01]  /*128f0*/  ENDCOLLECTIVE ;  /* 0x000000000000791b */ /* 0x007fe20003800000 */
.L_x_394:
[----:B------:R-:W-:Y:S02]  /*12900*/  IMAD.MOV.U32 R13, RZ, RZ, R24 ;  /* 0x000000ffff0d7224 */ /* 0x000fe400078e0018 */
[----:B------:R-:W-:Y:S01]  /*12910*/  IMAD.MOV.U32 R12, RZ, RZ, 0x4 ;  /* 0x00000004ff0c7424 */ /* 0x000fe200078e00ff */
[----:B------:R-:W-:-:S13]  /*12920*/  IADD3 R2, P2, R14, R5, RZ ;  /* 0x000000050e027210 */ /* 0x000fda0007f5e0ff */
[----:B------:R-:W-:Y:S05]  /*12930*/  WARPSYNC.COLLECTIVE R15, `(.L_x_395) ;  /* 0x000000000f087348 */ /* 0x000fea0003c00000 */
[----:B------:R0:W1:Y:S02]  /*12940*/  SHFL.IDX P6, R14, R13, R12, R11 ;  /* 0x0000000c0d0e7389 */ /* 0x00006400000c000b */
[----:B01----:R-:W-:Y:S01]  /*12950*/  ENDCOLLECTIVE ;  /* 0x000000000000791b */ /* 0x003fe20003800000 */
.L_x_395:
        /* <DEDUP_REMOVED lines=13> */
.L_x_396:
[----:B------:R-:W-:Y:S02]  /*12a30*/  IMAD.MOV.U32 R13, RZ, RZ, R24 ;  /* 0x000000ffff0d7224 */ /* 0x000fe400078e0018 */
[----:B------:R-:W-:Y:S02]  /*12a40*/  IMAD.MOV.U32 R12, RZ, RZ, 0x5 ;  /* 0x00000005ff0c7424 */ /* 0x000fe400078e00ff */
[----:B------:R-:W-:-:S07]  /*12a50*/  IMAD.MOV.U32 R10, RZ, RZ, R14 ;  /* 0x000000ffff0a7224 */ /* 0x000fce00078e000e */
[----:B------:R-:W-:Y:S05]  /*12a60*/  WARPSYNC.COLLECTIVE R15, `(.L_x_397) ;  /* 0x000000000f087348 */ /* 0x000fea0003c00000 */
[----:B------:R0:W1:Y:S02]  /*12a70*/  SHFL.IDX P6, R14, R13, R12, R11 ;  /* 0x0000000c0d0e7389 */ /* 0x00006400000c000b */
[----:B01----:R-:W-:Y:S01]  /*12a80*/  ENDCOLLECTIVE ;  /* 0x000000000000791b */ /* 0x003fe20003800000 */
.L_x_397:
[----:B------:R-:W-:-:S05]  /*12a90*/  IADD3 R2, P2, R10, R5, RZ ;  /* 0x000000050a027210 */ /* 0x000fca0007f5e0ff */
[----:B------:R-:W-:-:S05]  /*12aa0*/  IMAD.X R3, RZ, RZ, R7, P2 ;  /* 0x000000ffff037224 */ /* 0x000fca00010e0607 */
[----:B------:R-:W-:Y:S01]  /*12ab0*/  @!PT LDS RZ, [RZ] ;  /* 0x00000000fffff984 */ /* 0x000fe20000000800 */
[----:B------:R-:W-:Y:S01]  /*12ac0*/  @!PT LDS RZ, [RZ] ;  /* 0x00000000fffff984 */ /* 0x000fe20000000800 */
[----:B------:R-:W-:Y:S01]  /*12ad0*/  @!PT LDS RZ, [RZ] ;  /* 0x00000000fffff984 */ /* 0x000fe20000000800 */
[----:B------:R0:W-:Y:S01]  /*12ae0*/  LDGSTS.E.BYPASS.LTC128B.128 [R4+0x2400], desc[UR36][R2.64], !P3 ;  /* 0x0240000002047fae */ /* 0x0001e2000d901d64 */
[----:B------:R-:W-:-:S03]  /*12af0*/  IMAD.MOV.U32 R13, RZ, RZ, R18 ;  /* 0x000000ffff0d7224 */ /* 0x000fc600078e0012 */
[----:B------:R0:W-:Y:S01]  /*12b00*/  LDGSTS.E.BYPASS.LTC128B.128 [R4+0x5400], desc[UR36][R2.64+0x80], !P4 ;  /* 0x0540008002047fae */ /* 0x0001e2000e101d64 */
[----:B------:R-:W-:-:S07]  /*12b10*/  MOV R24, R14 ;  /* 0x0000000e00187202 */ /* 0x000fce0000000f00 */
[----:B0-----:R-:W-:Y:S05]  /*12b20*/  WARPSYNC.COLLECTIVE R15, `(.L_x_398) ;  /* 0x000000000f087348 */ /* 0x001fea0003c00000 */
[----:B------:R1:W2:Y:S02]  /*12b30*/  SHFL.IDX P6, R14, R13, R12, R11 ;  /* 0x0000000c0d0e7389 */ /* 0x0002a400000c000b */
[----:B012---:R-:W-:Y:S01]  /*12b40*/  ENDCOLLECTIVE ;  /* 0x000000000000791b */ /* 0x007fe20003800000 */
.L_x_398:
[----:B------:R-:W-:Y:S05]  /*12b50*/  BRA `(.L_x_399) ;  /* 0xffffffc000147947 */ /* 0x000fea000383ffff */
.L_x_295:
[----:B------:R-:W-:Y:S01]  /*12b60*/  BSSY B0, `(.L_x_400) ;  /* 0x0000008000007945 */ /* 0x000fe20003800000 */
[----:B------:R-:W-:Y:S02]  /*12b70*/  IMAD.MOV.U32 R13, RZ, RZ, R16 ;  /* 0x000000ffff0d7224 */ /* 0x000fe400078e0010 */
[----:B------:R-:W-:Y:S02]  /*12b80*/  IMAD.MOV.U32 R12, RZ, RZ, RZ ;  /* 0x000000ffff0c7224 */ /* 0x000fe400078e00ff */
[----:B------:R-:W-:Y:S02]  /*12b90*/  IMAD.MOV.U32 R11, RZ, RZ, 0x1f ;  /* 0x0000001fff0b7424 */ /* 0x000fe400078e00ff */
[----:B------:R-:W-:-:S07]  /*12ba0*/  IMAD.MOV.U32 R15, RZ, RZ, -0x1 ;  /* 0xffffffffff0f7424 */ /* 0x000fce00078e00ff */
[----:B------:R-:W-:Y:S05]  /*12bb0*/  WARPSYNC.COLLECTIVE R15, `(.L_x_401) ;  /* 0x000000000f087348 */ /* 0x000fea0003c00000 */
[----:B------:R0:W1:Y:S02]  /*12bc0*/  SHFL.IDX P6, R14, R13, R12, R11 ;  /* 0x0000000c0d0e7389 */ /* 0x00006400000c000b */
[----:B01----:R-:W-:Y:S01]  /*12bd0*/  ENDCOLLECTIVE ;  /* 0x000000000000791b */ /* 0x003fe20003800000 */
.L_x_401:
[----:B------:R-:W-:Y:S05]  /*12be0*/  BSYNC B0 ;  /* 0x0000000000007941 */ /* 0x000fea0003800000 */
.L_x_400:
[----:B------:R-:W-:Y:S01]  /*12bf0*/  IMAD.MOV.U32 R13, RZ, RZ, R16 ;  /* 0x000000ffff0d7224 */ /* 0x000fe200078e0010 */
[----:B------:R-:W-:Y:S01]  /*12c00*/  MOV R0, R14 ;  /* 0x0000000e00007202 */ /* 0x000fe20000000f00 */
[----:B------:R-:W-:Y:S01]  /*12c10*/  IMAD.MOV.U32 R12, RZ, RZ, 0x1 ;  /* 0x00000001ff0c7424 */ /* 0x000fe200078e00ff */
[----:B------:R-:W-:Y:S01]  /*12c20*/  IADD3 R7, R19, R9, RZ ;  /* 0x0000000913077210 */ /* 0x000fe20007ffe0ff */
[----:B------:R-:W-:Y:S02]  /*12c30*/  IMAD.MOV.U32 R11, RZ, RZ, 0x1f ;  /* 0x0000001fff0b7424 */ /* 0x000fe400078e00ff */
[----:B------:R-:W-:-:S07]  /*12c40*/  IMAD.MOV.U32 R15, RZ, RZ, -0x1 ;  /* 0xffffffffff0f7424 */ /* 0x000fce00078e00ff */
[----:B------:R-:W-:Y:S05]  /*12c50*/  WARPSYNC.COLLECTIVE R15, `(.L_x_402) ;  /* 0x000000000f087348 */ /* 0x000fea0003c00000 */
[----:B------:R0:W1:Y:S02]  /*12c60*/  SHFL.IDX P6, R14, R13, R12, R11 ;  /* 0x0000000c0d0e7389 */ /* 0x00006400000c000b */
[----:B01----:R-:W-:Y:S01]  /*12c70*/  ENDCOLLECTIVE ;  /* 0x000000000000791b */ /* 0x003fe20003800000 */
.L_x_402:
[----:B------:R-:W-:Y:S02]  /*12c80*/  ULDC UR4, c[0x0][0xc3c] ;  /* 0x00030f0000047ab9 */ /* 0x000fe40000000800 */
[----:B------:R-:W-:-:S13]  /*12c90*/  ISETP.GE.OR P1, PT, R7, UR4, !P0 ;  /* 0x0000000407007c0c */ /* 0x000fda000c726670 */
[----:B------:R-:W0:Y:S08]  /*12ca0*/  @!P1 LDC.64 R4, c[0x0][0xc80] ;  /* 0x00032000ff049b82 */ /* 0x000e300000000a00 */
[----:B------:R-:W1:Y:S01]  /*12cb0*/  @!P1 LDC.64 R2, c[0x0][0xc78] ;  /* 0x00031e00ff029b82 */ /* 0x000e620000000a00 */
[----:B------:R-:W-:Y:S01]  /*12cc0*/  CS2R R10, SRZ ;  /* 0x00000000000a7805 */ /* 0x000fe2000001ff00 */
[----:B------:R-:W-:-:S02]  /*12cd0*/  IMAD.MOV.U32 R8, RZ, RZ, R14 ;  /* 0x000000ffff087224 */ /* 0x000fc400078e000e */
[----:B0-----:R-:W-:-:S06]  /*12ce0*/  @!P1 IMAD.WIDE R4, R7, 0x4, R4 ;  /* 0x0000000407049825 */ /* 0x001fcc00078e0204 */
[----:B------:R-:W2:Y:S01]  /*12cf0*/  @!P1 LDG.E R4, desc[UR36][R4.64] ;  /* 0x0000002404049981 */ /* 0x000ea2000c1e1900 */
[----:B-1----:R-:W-:-:S06]  /*12d00*/  @!P1 IMAD.WIDE R2, R7, 0x4, R2 ;  /* 0x0000000407029825 */ /* 0x002fcc00078e0202 */
[----:B------:R-:W3:Y:S01]  /*12d10*/  @!P1 LDG.E R2, desc[UR36][R2.64] ;  /* 0x0000002402029981 */ /* 0x000ee2000c1e1900 */
[----:B------:R-:W-:Y:S01]  /*12d20*/  IMAD.MOV.U32 R7, RZ, RZ, RZ ;  /* 0x000000ffff077224 */ /* 0x000fe200078e00ff */
[C---:B------:R-:W-:Y:S02]  /*12d30*/  ISETP.GE.U32.AND P2, PT, R9.reuse, 0x2, PT ;  /* 0x000000020900780c */ /* 0x040fe40003f46070 */
[C---:B------:R-:W-:Y:S02]  /*12d40*/  ISETP.GE.U32.AND P3, PT, R9.reuse, 0x4, PT ;  /* 0x000000040900780c */ /* 0x040fe40003f66070 */
[C---:B------:R-:W-:Y:S02]  /*12d50*/  ISETP.GE.U32.AND P4, PT, R9.reuse, 0x8, PT ;  /* 0x000000080900780c */ /* 0x040fe40003f86070 */
[C---:B------:R-:W-:Y:S01]  /*12d60*/  ISETP.GE.U32.AND P5, PT, R9.reuse, 0x10, PT ;  /* 0x000000100900780c */ /* 0x040fe20003fa6070 */
[----:B--2---:R-:W-:Y:S02]  /*12d70*/  @!P1 IMAD.MOV.U32 R7, RZ, RZ, R4 ;  /* 0x000000ffff079224 */ /* 0x004fe400078e0004 */
[----:B---3--:R-:W-:Y:S01]  /*12d80*/  @!P1 IMAD.MOV.U32 R10, RZ, RZ, R2 ;  /* 0x000000ffff0a9224 */ /* 0x008fe200078e0002 */
[----:B------:R-:W-:-:S03]  /*12d90*/  ISETP.NE.AND P1, PT, R9, RZ, PT ;  /* 0x000000ff0900720c */ /* 0x000fc60003f25270 */
[----:B------:R-:W-:-:S10]  /*12da0*/  IMAD R13, R10, R7, RZ ;  /* 0x000000070a0d7224 */ /* 0x000fd400078e02ff */
[----:B------:R-:W-:Y:S05]  /*12db0*/  WARPSYNC.COLLECTIVE R15, `(.L_x_403) ;  /* 0x000000000f087348 */ /* 0x000fea0003c00000 */
[----:B------:R0:W1:Y:S02]  /*12dc0*/  SHFL.UP P6, R14, R13, R12, R11 ;  /* 0x0400000c0d0e7389 */ /* 0x00006400000c000b */
[----:B01----:R-:W-:Y:S01]  /*12dd0*/  ENDCOLLECTIVE ;  /* 0x000000000000791b */ /* 0x003fe20003800000 */
.L_x_403:
[----:B------:R-:W-:Y:S02]  /*12de0*/  MOV R12, 0x2 ;  /* 0x00000002000c7802 */ /* 0x000fe40000000f00 */
[----:B------:R-:W-:-:S05]  /*12df0*/  SEL R6, R14, RZ, P1 ;  /* 0x000000ff0e067207 */ /* 0x000fca0000800000 */
[----:B------:R-:W-:-:S04]  /*12e00*/  IMAD.IADD R6, R13, 0x1, R6 ;  /* 0x000000010d067824 */ /* 0x000fc800078e0206 */
[----:B------:R-:W-:-:S07]  /*12e10*/  IMAD.MOV.U32 R13, RZ, RZ, R6 ;  /* 0x000000ffff0d7224 */ /* 0x000fce00078e0006 */
[----:B------:R-:W-:Y:S05]  /*12e20*/  WARPSYNC.COLLECTIVE R15, `(.L_x_404) ;  /* 0x000000000f087348 */ /* 0x000fea0003c00000 */
[----:B------:R0:W1:Y:S02]  /*12e30*/  SHFL.UP P6, R14, R13, R12, R11 ;  /* 0x0400000c0d0e7389 */ /* 0x00006400000c000b */
[----:B01----:R-:W-:Y:S01]  /*12e40*/  ENDCOLLECTIVE ;  /* 0x000000000000791b */ /* 0x003fe20003800000 */
.L_x_404:
[----:B------:R-:W-:Y:S01]  /*12e50*/  IMAD.MOV.U32 R12, RZ, RZ, 0x4 ;  /* 0x00000004ff0c7424 */ /* 0x000fe200078e00ff */
[----:B------:R-:W-:-:S05]  /*12e60*/  SEL R3, R14, RZ, P2 ;  /* 0x000000ff0e037207 */ /* 0x000fca0001000000 */
[----:B------:R-:W-:Y:S02]  /*12e70*/  IMAD.IADD R2, R6, 0x1, R3 ;  /* 0x0000000106027824 */ /* 0x000fe400078e0203 */
[----:B------:R-:W-:Y:S02]  /*12e80*/  IMAD.MOV.U32 R6, RZ, RZ, RZ ;  /* 0x000000ffff067224 */ /* 0x000fe400078e00ff */
[----:B------:R-:W-:-:S07]  /*12e90*/  IMAD.MOV.U32 R13, RZ, RZ, R2 ;  /* 0x000000ffff0d7224 */ /* 0x000fce00078e0002 */
[----:B------:R-:W-:Y:S05]  /*12ea0*/  WARPSYNC.COLLECTIVE R15, `(.L_x_405) ;  /* 0x000000000f087348 */ /* 0x000fea0003c00000 */
[----:B------:R0:W1:Y:S02]  /*12eb0*/  SHFL.UP P6, R14, R13, R12, R11 ;  /* 0x0400000c0d0e7389 */ /* 0x00006400000c000b */
[----:B01----:R-:W-:Y:S01]  /*12ec0*/  ENDCOLLECTIVE ;  /* 0x000000000000791b */ /* 0x003fe20003800000 */
.L_x_405:
[----:B------:R-:W-:Y:S02]  /*12ed0*/  MOV R12, 0x8 ;  /* 0x00000008000c7802 */ /* 0x000fe40000000f00 */
[----:B------:R-:W-:-:S05]  /*12ee0*/  SEL R3, R14, RZ, P3 ;  /* 0x000000ff0e037207 */ /* 0x000fca0001800000 */
[----:B------:R-:W-:-:S04]  /*12ef0*/  IMAD.IADD R3, R2, 0x1, R3 ;  /* 0x0000000102037824 */ /* 0x000fc800078e0203 */
[----:B------:R-:W-:-:S07]  /*12f00*/  IMAD.MOV.U32 R13, RZ, RZ, R3 ;  /* 0x000000ffff0d7224 */ /* 0x000fce00078e0003 */
[----:B------:R-:W-:Y:S05]  /*12f10*/  WARPSYNC.COLLECTIVE R15, `(.L_x_406) ;  /* 0x000000000f087348 */ /* 0x000fea0003c00000 */
[----:B------:R0:W1:Y:S02]  /*12f20*/  SHFL.UP P6, R14, R13, R12, R11 ;  /* 0x0400000c0d0e7389 */ /* 0x00006400000c000b */
[----:B01----:R-:W-:Y:S01]  /*12f30*/  ENDCOLLECTIVE ;  /* 0x000000000000791b */ /* 0x003fe20003800000 */
.L_x_406:
[----:B------:R-:W-:Y:S01]  /*12f40*/  IMAD.MOV.U32 R12, RZ, RZ, 0x10 ;  /* 0x00000010ff0c7424 */ /* 0x000fe200078e00ff */
[----:B------:R-:W-:-:S05]  /*12f50*/  SEL R4, R14, RZ, P4 ;  /* 0x000000ff0e047207 */ /* 0x000fca0002000000 */
[----:B------:R-:W-:-:S04]  /*12f60*/  IMAD.IADD R4, R3, 0x1, R4 ;  /* 0x0000000103047824 */ /* 0x000fc800078e0204 */
[----:B------:R-:W-:-:S07]  /*12f70*/  IMAD.MOV.U32 R13, RZ, RZ, R4 ;  /* 0x000000ffff0d7224 */ /* 0x000fce00078e0004 */
[----:B------:R-:W-:Y:S05]  /*12f80*/  WARPSYNC.COLLECTIVE R15, `(.L_x_407) ;  /* 0x000000000f087348 */ /* 0x000fea0003c00000 */
[----:B------:R0:W1:Y:S02]  /*12f90*/  SHFL.UP P6, R14, R13, R12, R11 ;  /* 0x0400000c0d0e7389 */ /* 0x00006400000c000b */
[----:B01----:R-:W-:Y:S01]  /*12fa0*/  ENDCOLLECTIVE ;  /* 0x000000000000791b */ /* 0x003fe20003800000 */
.L_x_407:
[----:B------:R-:W-:Y:S01]  /*12fb0*/  MOV R12, 0x1f ;  /* 0x0000001f000c7802 */ /* 0x000fe20000000f00 */
[----:B------:R-:W-:Y:S01]  /*12fc0*/  IMAD.MOV.U32 R11, RZ, RZ, 0x1f ;  /* 0x0000001fff0b7424 */ /* 0x000fe200078e00ff */
[----:B------:R-:W-:-:S05]  /*12fd0*/  SEL R3, R14, RZ, P5 ;  /* 0x000000ff0e037207 */ /* 0x000fca0002800000 */
[----:B------:R-:W-:-:S04]  /*12fe0*/  IMAD.IADD R2, R4, 0x1, R3 ;  /* 0x0000000104027824 */ /* 0x000fc800078e0203 */
[----:B------:R-:W-:-:S07]  /*12ff0*/  IMAD.MOV.U32 R13, RZ, RZ, R2 ;  /* 0x000000ffff0d7224 */ /* 0x000fce00078e0002 */
[----:B------:R-:W-:Y:S05]  /*13000*/  WARPSYNC.COLLECTIVE R15, `(.L_x_408) ;  /* 0x000000000f087348 */ /* 0x000fea0003c00000 */
[----:B------:R0:W1:Y:S02]  /*13010*/  SHFL.IDX P6, R14, R13, R12, R11 ;  /* 0x0000000c0d0e7389 */ /* 0x00006400000c000b */
[----:B01----:R-:W-:Y:S01]  /*13020*/  ENDCOLLECTIVE ;  /* 0x000000000000791b */ /* 0x003fe20003800000 */
.L_x_408:
[----:B------:R-:W-:Y:S05]  /*13030*/  BRA `(.L_x_409) ;  /* 0xffffffc000247947 */ /* 0x000fea000383ffff */
.L_x_298:
[----:B------:R-:W-:Y:S01]  /*13040*/  BSSY B0, `(.L_x_410) ;  /* 0x0000007000007945 */ /* 0x000fe20003800000 */
[----:B------:R-:W-:Y:S02]  /*13050*/  IMAD.MOV.U32 R12, RZ, RZ, 0x1 ;  /* 0x00000001ff0c7424 */ /* 0x000fe400078e00ff */
[----:B------:R-:W-:Y:S02]  /*13060*/  IMAD.MOV.U32 R11, RZ, RZ, RZ ;  /* 0x000000ffff0b7224 */ /* 0x000fe400078e00ff */
[----:B------:R-:W-:-:S07]  /*13070*/  IMAD.MOV.U32 R15, RZ, RZ, -0x1 ;  /* 0xffffffffff0f7424 */ /* 0x000fce00078e00ff */
[----:B------:R-:W-:Y:S05]  /*13080*/  WARPSYNC.COLLECTIVE R15, `(.L_x_411) ;  /* 0x000000000f087348 */ /* 0x000fea0003c00000 */
[----:B------:R0:W1:Y:S02]  /*13090*/  SHFL.UP P6, R14, R13, R12, R11 ;  /* 0x0400000c0d0e7389 */ /* 0x00006400000c000b */
[----:B01----:R-:W-:Y:S01]  /*130a0*/  ENDCOLLECTIVE ;  /* 0x000000000000791b */ /* 0x003fe20003800000 */
.L_x_411:
[----:B------:R-:W-:Y:S05]  /*130b0*/  BSYNC B0 ;  /* 0x0000000000007941 */ /* 0x000fea0003800000 */
.L_x_410:
[----:B------:R-:W-:Y:S01]  /*130c0*/  SEL R14, R14, RZ, P1 ;  /* 0x000000ff0e0e7207 */ /* 0x000fe20000800000 */
[----:B------:R-:W-:Y:S02]  /*130d0*/  IMAD.MOV.U32 R12, RZ, RZ, 0x2 ;  /* 0x00000002ff0c7424 */ /* 0x000fe400078e00ff */
[----:B------:R-:W-:Y:S01]  /*130e0*/  IMAD.MOV.U32 R11, RZ, RZ, RZ ;  /* 0x000000ffff0b7224 */ /* 0x000fe200078e00ff */
[----:B------:R-:W-:Y:S01]  /*130f0*/  IADD3 R13, R13, R14, RZ ;  /* 0x0000000e0d0d7210 */ /* 0x000fe20007ffe0ff */
[----:B------:R-:W-:-:S07]  /*13100*/  IMAD.MOV.U32 R15, RZ, RZ, -0x1 ;  /* 0xffffffffff0f7424 */ /* 0x000fce00078e00ff */
[----:B------:R-:W-:Y:S05]  /*13110*/  WARPSYNC.COLLECTIVE R15, `(.L_x_412) ;  /* 0x000000000f087348 */ /* 0x000fea0003c00000 */
[----:B------:R0:W1:Y:S02]  /*13120*/  SHFL.UP P6, R14, R13, R12, R11 ;  /* 0x0400000c0d0e7389 */ /* 0x00006400000c000b */
[----:B01----:R-:W-:Y:S01]  /*13130*/  ENDCOLLECTIVE ;  /* 0x000000000000791b */ /* 0x003fe20003800000 */
.L_x_412:
[----:B------:R-:W-:Y:S02]  /*13140*/  MOV R12, 0x4 ;  /* 0x00000004000c7802 */ /* 0x000fe40000000f00 */
[----:B------:R-:W-:-:S05]  /*13150*/  SEL R2, R14, RZ, P2 ;  /* 0x000000ff0e027207 */ /* 0x000fca0001000000 */
[----:B------:R-:W-:-:S04]  /*13160*/  IMAD.IADD R2, R13, 0x1, R2 ;  /* 0x000000010d027824 */ /* 0x000fc800078e0202 */
[----:B------:R-:W-:-:S07]  /*13170*/  IMAD.MOV.U32 R13, RZ, RZ, R2 ;  /* 0x000000ffff0d7224 */ /* 0x000fce00078e0002 */
[----:B------:R-:W-:Y:S05]  /*13180*/  WARPSYNC.COLLECTIVE R15, `(.L_x_413) ;  /* 0x000000000f087348 */ /* 0x000fea0003c00000 */
[----:B------:R0:W1:Y:S02]  /*13190*/  SHFL.UP P6, R14, R13, R12, R11 ;  /* 0x0400000c0d0e7389 */ /* 0x00006400000c000b */
[----:B01----:R-:W-:Y:S01]  /*131a0*/  ENDCOLLECTIVE ;  /* 0x000000000000791b */ /* 0x003fe20003800000 */
.L_x_413:
[----:B------:R-:W-:Y:S01]  /*131b0*/  IMAD.MOV.U32 R12, RZ, RZ, 0x8 ;  /* 0x00000008ff0c7424 */ /* 0x000fe200078e00ff */
[----:B------:R-:W-:-:S05]  /*131c0*/  SEL R3, R14, RZ, P3 ;  /* 0x000000ff0e037207 */ /* 0x000fca0001800000 */
[----:B------:R-:W-:-:S04]  /*131d0*/  IMAD.IADD R3, R2, 0x1, R3 ;  /* 0x0000000102037824 */ /* 0x000fc800078e0203 */
[----:B------:R-:W-:-:S07]  /*131e0*/  IMAD.MOV.U32 R13, RZ, RZ, R3 ;  /* 0x000000ffff0d7224 */ /* 0x000fce00078e0003 */
[----:B------:R-:W-:Y:S05]  /*131f0*/  WARPSYNC.COLLECTIVE R15, `(.L_x_414) ;  /* 0x000000000f087348 */ /* 0x000fea0003c00000 */
[----:B------:R0:W1:Y:S02]  /*13200*/  SHFL.UP P6, R14, R13, R12, R11 ;  /* 0x0400000c0d0e7389 */ /* 0x00006400000c000b */
[----:B01----:R-:W-:Y:S01]  /*13210*/  ENDCOLLECTIVE ;  /* 0x000000000000791b */ /* 0x003fe20003800000 */
.L_x_414:
[----:B------:R-:W-:Y:S02]  /*13220*/  MOV R12, 0x10 ;  /* 0x00000010000c7802 */ /* 0x000fe40000000f00 */
[----:B------:R-:W-:-:S05]  /*13230*/  SEL R4, R14, RZ, P4 ;  /* 0x000000ff0e047207 */ /* 0x000fca0002000000 */
[----:B------:R-:W-:-:S04]  /*13240*/  IMAD.IADD R4, R3, 0x1, R4 ;  /* 0x0000000103047824 */ /* 0x000fc800078e0204 */
[----:B------:R-:W-:-:S07]  /*13250*/  IMAD.MOV.U32 R13, RZ, RZ, R4 ;  /* 0x000000ffff0d7224 */ /* 0x000fce00078e0004 */
[----:B------:R-:W-:Y:S05]  /*13260*/  WARPSYNC.COLLECTIVE R15, `(.L_x_415) ;  /* 0x000000000f087348 */ /* 0x000fea0003c00000 */
[----:B------:R0:W1:Y:S02]  /*13270*/  SHFL.UP P6, R14, R13, R12, R11 ;  /* 0x0400000c0d0e7389 */ /* 0x00006400000c000b */
[----:B01----:R-:W-:Y:S01]  /*13280*/  ENDCOLLECTIVE ;  /* 0x000000000000791b */ /* 0x003fe20003800000 */
.L_x_415:
[----:B------:R-:W-:Y:S02]  /*13290*/  IMAD.MOV.U32 R12, RZ, RZ, 0x1f ;  /* 0x0000001fff0c7424 */ /* 0x000fe400078e00ff */
[----:B------:R-:W-:Y:S01]  /*132a0*/  IMAD.MOV.U32 R11, RZ, RZ, 0x1f ;  /* 0x0000001fff0b7424 */ /* 0x000fe200078e00ff */
[----:B------:R-:W-:-:S05]  /*132b0*/  SEL R3, R14, RZ, P5 ;  /* 0x000000ff0e037207 */ /* 0x000fca0002800000 */
[----:B------:R-:W-:-:S04]  /*132c0*/  IMAD.IADD R2, R4, 0x1, R3 ;  /* 0x0000000104027824 */ /* 0x000fc800078e0203 */
[----:B------:R-:W-:-:S07]  /*132d0*/  IMAD.MOV.U32 R13, RZ, RZ, R2 ;  /* 0x000000ffff0d7224 */ /* 0x000fce00078e0002 */
[----:B------:R-:W-:Y:S05]  /*132e0*/  WARPSYNC.COLLECTIVE R15, `(.L_x_416) ;  /* 0x000000000f087348 */ /* 0x000fea0003c00000 */
[----:B------:R0:W1:Y:S02]  /*132f0*/  SHFL.IDX P6, R14, R13, R12, R11 ;  /* 0x0000000c0d0e7389 */ /* 0x00006400000c000b */
[----:B01----:R-:W-:Y:S01]  /*13300*/  ENDCOLLECTIVE ;  /* 0x000000000000791b */ /* 0x003fe20003800000 */
.L_x_416:
[----:B------:R-:W-:Y:S05]  /*13310*/  BRA `(.L_x_417) ;  /* 0xffffffc000107947 */ /* 0x000fea000383ffff */
.L_x_300:
[----:B------:R-:W-:Y:S01]  /*13320*/  BSSY B0, `(.L_x_418) ;  /* 0x0000006000007945 */ /* 0x000fe20003800000 */
[----:B------:R-:W-:Y:S01]  /*13330*/  PLOP3.LUT P6, PT, P6, PT, PT, 0x8, 0x0 ;  /* 0x000000000000781c */ /* 0x000fe200037ce170 */
[----:B------:R-:W-:-:S12]  /*13340*/  IMAD.MOV.U32 R15, RZ, RZ, -0x1 ;  /* 0xffffffffff0f7424 */ /* 0x000fd800078e00ff */
[----:B0-----:R-:W-:Y:S05]  /*13350*/  WARPSYNC.COLLECTIVE R15, `(.L_x_419) ;  /* 0x000000000f087348 */ /* 0x001fea0003c00000 */
[----:B------:R-:W-:Y:S01]  /*13360*/  VOTE.ANY R14, PT, P6 ;  /* 0x00000000000e7806 */ /* 0x000fe200030e0100 */
[----:B0-----:R-:W-:Y:S06]  /*13370*/  ENDCOLLECTIVE ;  /* 0x000000000000791b */ /* 0x001fec0003800000 */
.L_x_419:
[----:B------:R-:W-:Y:S05]  /*13380*/  BSYNC B0 ;  /* 0x0000000000007941 */ /* 0x000fea0003800000 */
.L_x_418:
[----:B------:R-:W-:Y:S01]  /*13390*/  MOV R3, R14 ;  /* 0x0000000e00037202 */ /* 0x000fe20000000f00 */
[----:B------:R-:W-:Y:S02]  /*133a0*/  IMAD.MOV.U32 R13, RZ, RZ, R7 ;  /* 0x000000ffff0d7224 */ /* 0x000fe400078e0007 */
[----:B------:R-:W-:Y:S01]  /*133b0*/  IMAD.MOV.U32 R11, RZ, RZ, 0x1f ;  /* 0x0000001fff0b7424 */ /* 0x000fe200078e00ff */
[----:B------:R-:W0:Y:S01]  /*133c0*/  POPC R4, R3 ;  /* 0x0000000300047309 */ /* 0x000e220000000000 */
[----:B------:R-:W-:Y:S02]  /*133d0*/  IMAD.MOV.U32 R15, RZ, RZ, -0x1 ;  /* 0xffffffffff0f7424 */ /* 0x000fe400078e00ff */
[----:B0-----:R-:W-:-:S07]  /*133e0*/  IMAD.MOV.U32 R12, RZ, RZ, R4 ;  /* 0x000000ffff0c7224 */ /* 0x001fce00078e0004 */
[----:B------:R-:W-:Y:S05]  /*133f0*/  WARPSYNC.COLLECTIVE R15, `(.L_x_420) ;  /* 0x000000000f087348 */ /* 0x000fea0003c00000 */
[----:B------:R0:W1:Y:S02]  /*13400*/  SHFL.IDX P6, R14, R13, R12, R11 ;  /* 0x0000000c0d0e7389 */ /* 0x00006400000c000b */
[----:B01----:R-:W-:Y:S01]  /*13410*/  ENDCOLLECTIVE ;  /* 0x000000000000791b */ /* 0x003fe20003800000 */
.L_x_420:
[----:B------:R-:W-:Y:S01]  /*13420*/  MOV R13, R10 ;  /* 0x0000000a000d7202 */ /* 0x000fe20000000f00 */
[----:B------:R-:W-:-:S07]  /*13430*/  IMAD.MOV.U32 R7, RZ, RZ, R14 ;  /* 0x000000ffff077224 */ /* 0x000fce00078e000e */
[----:B------:R-:W-:Y:S05]  /*13440*/  WARPSYNC.COLLECTIVE R15, `(.L_x_421) ;  /* 0x000000000f087348 */ /* 0x000fea0003c00000 */
[----:B------:R0:W1:Y:S02]  /*13450*/  SHFL.IDX P6, R14, R13, R12, R11 ;  /* 0x0000000c0d0e7389 */ /* 0x00006400000c000b */
[----:B01----:R-:W-:Y:S01]  /*13460*/  ENDCOLLECTIVE ;  /* 0x000000000000791b */ /* 0x003fe20003800000 */
.L_x_421:
[----:B------:R-:W-:Y:S01]  /*13470*/  IMAD.MOV.U32 R10, RZ, RZ, R14 ;  /* 0x000000ffff0a7224 */ /* 0x000fe200078e000e */
[----:B------:R-:W-:Y:S06]  /*13480*/  BRA `(.L_x_422) ;  /* 0xffffffbc00f07947 */ /* 0x000fec000383ffff */
.L_x_302:
[----:B------:R-:W-:Y:S01]  /*13490*/  BSSY B0, `(.L_x_423) ;  /* 0x0000007000007945 */ /* 0x000fe20003800000 */
[----:B------:R-:W-:Y:S02]  /*134a0*/  IMAD.MOV.U32 R13, RZ, RZ, R2 ;  /* 0x000000ffff0d7224 */ /* 0x000fe400078e0002 */
[----:B------:R-:W-:Y:S02]  /*134b0*/  IMAD.MOV.U32 R11, RZ, RZ, 0x1f ;  /* 0x0000001fff0b7424 */ /* 0x000fe400078e00ff */
[----:B------:R-:W-:-:S07]  /*134c0*/  IMAD.MOV.U32 R15, RZ, RZ, -0x1 ;  /* 0xffffffffff0f7424 */ /* 0x000fce00078e00ff */
[----:B0123--:R-:W-:Y:S05]  /*134d0*/  WARPSYNC.COLLECTIVE R15, `(.L_x_424) ;  /* 0x000000000f087348 */ /* 0x00ffea0003c00000 */
[----:B------:R4:W0:Y:S02]  /*134e0*/  SHFL.IDX P6, R14, R13, R12, R11 ;  /* 0x0000000c0d0e7389 */ /* 0x00082400000c000b */
[----:B01234-:R-:W-:Y:S01]  /*134f0*/  ENDCOLLECTIVE ;  /* 0x000000000000791b */ /* 0x01ffe20003800000 */
.L_x_424:
[----:B------:R-:W-:Y:S05]  /*13500*/  BSYNC B0 ;  /* 0x0000000000007941 */ /* 0x000fea0003800000 */
.L_x_423:
[----:B------:R-:W-:Y:S01]  /*13510*/  IMAD.MOV.U32 R6, RZ, RZ, R14 ;  /* 0x000000ffff067224 */ /* 0x000fe200078e000e */
[----:B------:R-:W-:Y:S06]  /*13520*/  BRA `(.L_x_301) ;  /* 0xffffffbc00e07947 */ /* 0x000fec000383ffff */
.L_x_306:
[----:B-1----:R1:W3:Y:S02]  /*13530*/  SYNCS.PHASECHK.TRANS64.TRYWAIT P0, [R4+URZ+0x2a820], R0 ;  /* 0x02a82000040075a7 */ /* 0x0022e4000800017f */
[----:B---3--:R-:W-:Y:S05]  /*13540*/  @!P0 NANOSLEEP.SYNCS 0x989680 ;  /* 0x009896800000895d */ /* 0x008fea0003900000 */
[----:B------:R-:W3:Y:S02]  /*13550*/  @!P0 SYNCS.PHASECHK.TRANS64 P0, [R4+URZ+0x2a820], R0 ;  /* 0x02a82000040085a7 */ /* 0x000ee4000800007f */
[----:B---3--:R-:W-:Y:S05]  /*13560*/  @!P0 BRA `(.L_x_306) ;  /* 0xfffffffc00f08947 */ /* 0x008fea000383ffff */
[----:B------:R-:W-:Y:S05]  /*13570*/  BRA `(.L_x_425) ;  /* 0xffffffc400387947 */ /* 0x000fea000383ffff */
.L_x_307:
[----:B------:R-:W3:Y:S01]  /*13580*/  S2R R2, SR_TID.X ;  /* 0x0000000000027919 */ /* 0x000ee20000002100 */
[----:B------:R-:W-:Y:S01]  /*13590*/  BSSY B0, `(.L_x_426) ;  /* 0x000000a000007945 */ /* 0x000fe20003800000 */
[----:B------:R-:W-:Y:S02]  /*135a0*/  IMAD.MOV.U32 R12, RZ, RZ, RZ ;  /* 0x000000ffff0c7224 */ /* 0x000fe400078e00ff */
[----:B------:R-:W-:Y:S02]  /*135b0*/  IMAD.MOV.U32 R11, RZ, RZ, 0x1f ;  /* 0x0000001fff0b7424 */ /* 0x000fe400078e00ff */
[----:B------:R-:W-:Y:S01]  /*135c0*/  IMAD.MOV.U32 R15, RZ, RZ, -0x1 ;  /* 0xffffffffff0f7424 */ /* 0x000fe200078e00ff */
[----:B---3--:R-:W-:-:S04]  /*135d0*/  SHF.R.U32.HI R2, RZ, 0x5, R2 ;  /* 0x00000005ff027819 */ /* 0x008fc80000011602 */
[----:B------:R-:W-:-:S04]  /*135e0*/  LOP3.LUT R2, R2, 0x3, RZ, 0xc0, !PT ;  /* 0x0000000302027812 */ /* 0x000fc800078ec0ff */
[----:B------:R-:W-:-:S07]  /*135f0*/  MOV R13, R2 ;  /* 0x00000002000d7202 */ /* 0x000fce0000000f00 */
[----:B012---:R-:W-:Y:S05]  /*13600*/  WARPSYNC.COLLECTIVE R15, `(.L_x_427) ;  /* 0x000000000f087348 */ /* 0x007fea0003c00000 */
[----:B------:R3:W4:Y:S02]  /*13610*/  SHFL.IDX P6, R14, R13, R12, R11 ;  /* 0x0000000c0d0e7389 */ /* 0x00072400000c000b */
[----:B01234-:R-:W-:Y:S01]  /*13620*/  ENDCOLLECTIVE ;  /* 0x000000000000791b */ /* 0x01ffe20003800000 */
.L_x_427:
[----:B------:R-:W-:Y:S05]  /*13630*/  BSYNC B0 ;  /* 0x0000000000007941 */ /* 0x000fea0003800000 */
.L_x_426:
[----:B------:R-:W-:Y:S05]  /*13640*/  BRA `(.L_x_428) ;  /* 0xffffffc400207947 */ /* 0x000fea000383ffff */
.L_x_310:
[----:B------:R-:W-:Y:S01]  /*13650*/  BSSY B1, `(.L_x_429) ;  /* 0x0000006000017945 */ /* 0x000fe20003800000 */
[----:B------:R-:W-:-:S07]  /*13660*/  IMAD.MOV.U32 R15, RZ, RZ, -0x1 ;  /* 0xffffffffff0f7424 */ /* 0x000fce00078e00ff */
[----:B012---:R-:W-:Y:S05]  /*13670*/  WARPSYNC.COLLECTIVE R15, `(.L_x_430) ;  /* 0x000000000f0c7348 */ /* 0x007fea0003c00000 */
[----:B------:R-:W-:Y:S02]  /*13680*/  ELECT P6, UR62, PT ;  /* 0x00000000003e782f */ /* 0x000fe400038c0000 */
[----:B------:R-:W-:Y:S01]  /*13690*/  MOV R14, UR62 ;  /* 0x0000003e000e7c02 */ /* 0x000fe20008000f00 */
[----:B012---:R-:W-:Y:S10]  /*136a0*/  ENDCOLLECTIVE ;  /* 0x000000000000791b */ /* 0x007ff40003800000 */
.L_x_430:
[----:B------:R-:W-:Y:S05]  /*136b0*/  BSYNC B1 ;  /* 0x0000000000017941 */ /* 0x000fea0003800000 */
.L_x_429:
[----:B------:R-:W-:Y:S05]  /*136c0*/  BRA `(.L_x_431) ;  /* 0xffffffc400187947 */ /* 0x000fea000383ffff */
.L_x_312:
[----:B-1----:R1:W3:Y:S02]  /*136d0*/  SYNCS.PHASECHK.TRANS64.TRYWAIT P1, [R5+URZ+0x2a840], R0 ;  /* 0x02a84000050075a7 */ /* 0x0022e4000802017f */
[----:B---3--:R-:W-:Y:S05]  /*136e0*/  @!P1 NANOSLEEP.SYNCS 0x989680 ;  /* 0x009896800000995d */ /* 0x008fea0003900000 */
[----:B------:R-:W3:Y:S02]  /*136f0*/  @!P1 SYNCS.PHASECHK.TRANS64 P1, [R5+URZ+0x2a840], R0 ;  /* 0x02a84000050095a7 */ /* 0x000ee4000802007f */
[----:B---3--:R-:W-:Y:S05]  /*13700*/  @!P1 BRA `(.L_x_312) ;  /* 0xfffffffc00f09947 */ /* 0x008fea000383ffff */
[----:B------:R-:W-:Y:S05]  /*13710*/  BRA `(.L_x_432) ;  /* 0xffffffc400407947 */ /* 0x000fea000383ffff */
.L_x_314:
[----:B---3--:R3:W4:Y:S02]  /*13720*/  SYNCS.PHASECHK.TRANS64.TRYWAIT P1, [R27+URZ+0x2a840], R2 ;  /* 0x02a840021b0075a7 */ /* 0x008724000802017f */
[----:B----4-:R-:W-:Y:S05]  /*13730*/  @!P1 NANOSLEEP.SYNCS 0x989680 ;  /* 0x009896800000995d */ /* 0x010fea0003900000 */
[----:B------:R-:W4:Y:S02]  /*13740*/  @!P1 SYNCS.PHASECHK.TRANS64 P1, [R27+URZ+0x2a840], R2 ;  /* 0x02a840021b0095a7 */ /* 0x000f24000802007f */
[----:B----4-:R-:W-:Y:S05]  /*13750*/  @!P1 BRA `(.L_x_314) ;  /* 0xfffffffc00f09947 */ /* 0x010fea000383ffff */
[----:B------:R-:W-:Y:S05]  /*13760*/  BRA `(.L_x_433) ;  /* 0xffffffc4004c7947 */ /* 0x000fea000383ffff */
.L_x_316:
[----:B----4-:R4:W0:Y:S02]  /*13770*/  SYNCS.PHASECHK.TRANS64.TRYWAIT P1, [R5+URZ+0x2a860], R0 ;  /* 0x02a86000050075a7 */ /* 0x010824000802017f */
[----:B0-----:R-:W-:Y:S05]  /*13780*/  @!P1 NANOSLEEP.SYNCS 0x989680 ;  /* 0x009896800000995d */ /* 0x001fea0003900000 */
[----:B------:R-:W0:Y:S02]  /*13790*/  @!P1 SYNCS.PHASECHK.TRANS64 P1, [R5+URZ+0x2a860], R0 ;  /* 0x02a86000050095a7 */ /* 0x000e24000802007f */
[----:B0-----:R-:W-:Y:S05]  /*137a0*/  @!P1 BRA `(.L_x_316) ;  /* 0xfffffffc00f09947 */ /* 0x001fea000383ffff */
[----:B------:R-:W-:Y:S05]  /*137b0*/  BRA `(.L_x_434) ;  /* 0xffffffc400487947 */ /* 0x000fea000383ffff */
.L_x_435:
        /* <DEDUP_REMOVED lines=12> */
.L_x_15733:


//--------------------- .text._ZN7cutlass13device_kernelIN5flash11enable_sm90INS1_16FlashAttnFwdSm90INS1_25CollectiveMainloopFwdSm90ILi2EN4cute5tupleIJNS5_1CILi1EEES8_S8_EEENS6_IJNS7_ILi128EEENS7_ILi96EEENS7_ILi192EEEEEELi128ENS_6half_tEfNS_4arch4Sm90ELb0ELb0ELb1ELb1ELb1ELb1ELb0ELb1ELb1ELb1ELb1ELb0EEENS1_21CollectiveEpilogueFwdINS6_IJSA_SA_SB_EEES9_SE_SG_Li256ELb1ELb1ELb1ELb0EEENS1_36VarlenDynamicPersistentTileSchedulerILi128ELi96ELi256ELi128ELb1ELb1ELb1ELb0ELb1ELb1EEEEEEEEEvNT_6ParamsE --------------------------
	.section	.text._ZN7cutlass13device_kernelIN5flash11enable_sm90INS1_16FlashAttnFwdSm90INS1_25CollectiveMainloopFwdSm90ILi2EN4cute5tupleIJNS5_1CILi1EEES8_S8_EEENS6_IJNS7_ILi128EEENS7_ILi96EEENS7_ILi192EEEEEELi128ENS_6half_tEfNS_4arch4Sm90ELb0ELb0ELb1ELb1ELb1ELb1ELb0ELb1ELb1ELb1ELb1ELb0EEENS1_21CollectiveEpilogueFwdINS6_IJSA_SA_SB_EEES9_SE_SG_Li256ELb1ELb1ELb1ELb0EEENS1_36VarlenDynamicPersistentTileSchedulerILi128ELi96ELi256ELi128ELb1ELb1ELb1ELb0ELb1ELb1EEEEEEEEEvNT_6ParamsE,"ax",@progbits
	.align	128
.text._ZN7cutlass13device_kernelIN5flash11enable_sm90INS1_16FlashAttnFwdSm90INS1_25CollectiveMainloopFwdSm90ILi2EN4cute5tupleIJNS5_1CILi1EEES8_S8_EEENS6_IJNS7_ILi128EEENS7_ILi96EEENS7_ILi192EEEEEELi128ENS_6half_tEfNS_4arch4Sm90ELb0ELb0ELb1ELb1ELb1ELb1ELb0ELb1ELb1ELb1ELb1ELb0EEENS1_21CollectiveEpilogueFwdINS6_IJSA_SA_SB_EEES9_SE_SG_Li256ELb1ELb1ELb1ELb0EEENS1_36VarlenDynamicPersistentTileSchedulerILi128ELi96ELi256ELi128ELb1ELb1ELb1ELb0ELb1ELb1EEEEEEEEEvNT_6ParamsE:
        .type           _ZN7cutlass13device_kernelIN5flash11enable_sm90INS1_16FlashAttnFwdSm90INS1_25CollectiveMainloopFwdSm90ILi2EN4cute5tupleIJNS5_1CILi1EEES8_S8_EEENS6_IJNS7_ILi128EEENS7_ILi96EEENS7_ILi192EEEEEELi128ENS_6half_tEfNS_4arch4Sm90ELb0ELb0ELb1ELb1ELb1ELb1ELb0ELb1ELb1ELb1ELb1ELb0EEENS1_21CollectiveEpilogueFwdINS6_IJSA_SA_SB_EEES9_SE_SG_Li256ELb1ELb1ELb1ELb0EEENS1_36VarlenDynamicPersistentTileSchedulerILi128ELi96ELi256ELi128ELb1ELb1ELb1ELb0ELb1ELb1EEEEEEEEEvNT_6ParamsE,@function
        .size           _ZN7cutlass13device_kernelIN5flash11enable_sm90INS1_16FlashAttnFwdSm90INS1_25CollectiveMainloopFwdSm90ILi2EN4cute5tupleIJNS5_1CILi1EEES8_S8_EEENS6_IJNS7_ILi128EEENS7_ILi96EEENS7_ILi192EEEEEELi128ENS_6half_tEfNS_4arch4Sm90ELb0ELb0ELb1ELb1ELb1ELb1ELb0ELb1ELb1ELb1ELb1ELb0EEENS1_21CollectiveEpilogueFwdINS6_IJSA_SA_SB_EEES9_SE_SG_Li256ELb1ELb1ELb1ELb0EEENS1_36VarlenDynamicPersistentTileSchedulerILi128ELi96ELi256ELi128ELb1ELb1ELb1ELb0ELb1ELb1EEEEEEEEEvNT_6ParamsE,(.L_x_15734 - _ZN7cutlass13device_kernelIN5flash11enable_sm90INS1_16FlashAttnFwdSm90INS1_25CollectiveMainloopFwdSm90ILi2EN4cute5tupleIJNS5_1CILi1EEES8_S8_EEENS6_IJNS7_ILi128EEENS7_ILi96EEENS7_ILi192EEEEEELi128ENS_6half_tEfNS_4arch4Sm90ELb0ELb0ELb1ELb1ELb1ELb1ELb0ELb1ELb1ELb1ELb1ELb0EEENS1_21CollectiveEpilogueFwdINS6_IJSA_SA_SB_EEES9_SE_SG_Li256ELb1ELb1ELb1ELb0EEENS1_36VarlenDynamicPersistentTileSchedulerILi128ELi96ELi256ELi128ELb1ELb1ELb1ELb0ELb1ELb1EEEEEEEEEvNT_6ParamsE)
        .other          _ZN7cutlass13device_kernelIN5flash11enable_sm90INS1_16FlashAttnFwdSm90INS1_25CollectiveMainloopFwdSm90ILi2EN4cute5tupleIJNS5_1CILi1EEES8_S8_EEENS6_IJNS7_ILi128EEENS7_ILi96EEENS7_ILi192EEEEEELi128ENS_6half_tEfNS_4arch4Sm90ELb0ELb0ELb1ELb1ELb1ELb1ELb0ELb1ELb1ELb1ELb1ELb0EEENS1_21CollectiveEpilogueFwdINS6_IJSA_SA_SB_EEES9_SE_SG_Li256ELb1ELb1ELb1ELb0EEENS1_36VarlenDynamicPersistentTileSchedulerILi128ELi96ELi256ELi128ELb1ELb1ELb1ELb0ELb1ELb1EEEEEEEEEvNT_6ParamsE,@"STO_CUDA_ENTRY STV_DEFAULT"
_ZN7cutlass13device_kernelIN5flash11enable_sm90INS1_16FlashAttnFwdSm90INS1_25CollectiveMainloopFwdSm90ILi2EN4cute5tupleIJNS5_1CILi1EEES8_S8_EEENS6_IJNS7_ILi128EEENS7_ILi96EEENS7_ILi192EEEEEELi128ENS_6half_tEfNS_4arch4Sm90ELb0ELb0ELb1ELb1ELb1ELb1ELb0ELb1ELb1ELb1ELb1ELb0EEENS1_21CollectiveEpilogueFwdINS6_IJSA_SA_SB_EEES9_SE_SG_Li256ELb1ELb1ELb1ELb0EEENS1_36VarlenDynamicPersistentTileSchedulerILi128ELi96ELi256ELi128ELb1ELb1ELb1ELb0ELb1ELb1EEEEEEEEEvNT_6ParamsE:
[----:B------:R-:W0:Y:S02]  /*0000*/  LDC R1, c[0x0][0x28] ;  /* 0x00000a00ff017b82 */ /* 0x000e240000000800 */
[----:B0-----:R-:W-:Y:S01]  /*0010*/  VIADD R1, R1, 0xffffff70 ;  /* 0xffffff7001017836 */ /* 0x001fe20000000000 */
[----:B------:R-:W0:Y:S01]  /*0020*/  S2R R0, SR_TID.X ;  /* 0x0000000000007919 */ /* 0x000e220000002100 */
[----:B------:R-:W-:Y:S01]  /*0030*/  ELECT P0, URZ, PT ;  /* 0x00000000003f782f */ /* 0x000fe20003800000 */
[----:B------:R-:W-:Y:S01]  /*0040*/  BSSY B0, `(.L_x_436) ;  /* 0x000000e000007945 */ /* 0x000fe20003800000 */
[----:B0-----:R-:W-:-:S05]  /*0050*/  SHF.R.U32.HI R2, RZ, 0x5, R0 ;  /* 0x00000005ff027819 */ /* 0x001fca0000011600 */
[----:B------:R-:W0:Y:S02]  /*0060*/  SHFL.IDX PT, R3, R2, RZ, 0x1f ;  /* 0x00001fff02037589 */ /* 0x000e2400000e0000 */
[----:B0-----:R-:W-:Y:S02]  /*0070*/  ISETP.EQ.AND P0, PT, R3, RZ, P0 ;  /* 0x000000ff0300720c */ /* 0x001fe40000702270 */
[----:B------:R-:W-:-:S11]  /*0080*/  SHF.R.U32.HI R3, RZ, 0x7, R0 ;  /* 0x00000007ff037819 */ /* 0x000fd60000011600 */
[----:B------:R-:W-:Y:S05]  /*0090*/  @!P0 BRA `(.L_x_437) ;  /* 0x0000000000208947 */ /* 0x000fea0003800000 */
[----:B------:R-:W-:Y:S02]  /*00a0*/  ULDC.64 UR4, c[0x0][0x198] ;  /* 0x0000660000047ab9 */ /* 0x000fe40000000a00 */
[----:B------:R-:W-:Y:S02]  /*00b0*/  UIADD3 UR6, UP0, UR4, 0x570, URZ ;  /* 0x0000057004067890 */ /* 0x000fe4000ff1e03f */
[----:B------:R-:W-:Y:S02]  /*00c0*/  UIADD3 UR4, UP1, UR4, 0x670, URZ ;  /* 0x0000067004047890 */ /* 0x000fe4000ff3e03f */
[----:B------:R-:W-:Y:S02]  /*00d0*/  UIADD3.X UR7, URZ, UR5, URZ, UP0, !UPT ;  /* 0x000000053f077290 */ /* 0x000fe400087fe43f */
[----:B------:R-:W-:-:S07]  /*00e0*/  UIADD3.X UR5, URZ, UR5, URZ, UP1, !UPT ;  /* 0x000000053f057290 */ /* 0x000fce0008ffe43f */
[----:B------:R0:W-:Y:S02]  /*00f0*/  UTMACCTL.PF [UR6] ;  /* 0x00000000060079b9 */ /* 0x0001e40008040000 */
[----:B------:R0:W-:Y:S02]  /*0100*/  UTMACCTL.PF [UR4] ;  /* 0x00000000040079b9 */ /* 0x0001e40008040000 */
[----:B0-----:R-:W-:Y:S01]  /*0110*/  NOP ;  /* 0x0000000000007918 */ /* 0x001fe20000000000 */
.L_x_437:
[----:B------:R-:W-:Y:S05]  /*0120*/  BSYNC B0 ;  /* 0x0000000000007941 */ /* 0x000fea0003800000 */
.L_x_436:
[----:B------:R-:W-:Y:S01]  /*0130*/  VOTEU.ANY UP0, P0 ;  /* 0x00000000003f7886 */ /* 0x000fe20000000100 */
[----:B------:R-:W0:Y:S01]  /*0140*/  SHFL.IDX PT, R3, R3, RZ, 0x1f ;  /* 0x00001fff03037589 */ /* 0x000e2200000e0000 */
[----:B------:R-:W-:Y:S01]  /*0150*/  UMOV UR4, 0x80 ;  /* 0x0000008000047882 */ /* 0x000fe20000000000 */
[----:B------:R-:W-:Y:S01]  /*0160*/  UMOV UR7, 0x100 ;  /* 0x0000010000077882 */ /* 0x000fe20000000000 */
[----:B------:R-:W-:Y:S01]  /*0170*/  VOTEU.ANY UP1, P0 ;  /* 0x00000000003f7886 */ /* 0x000fe20000020100 */
[----:B------:R-:W1:Y:S01]  /*0180*/  @UP0 S2UR UR8, SR_CgaCtaId ;  /* 0x00000000000809c3 */ /* 0x000e620000008800 */
[----:B------:R-:W2:Y:S01]  /*0190*/  SHFL.IDX PT, R4, R2, RZ, 0x1f ;  /* 0x00001fff02047589 */ /* 0x000ea200000e0000 */
[----:B------:R-:W-:Y:S01]  /*01a0*/  @UP0 UMOV UR6, 0x400 ;  /* 0x0000040000060882 */ /* 0x000fe20000000000 */
[----:B------:R-:W-:-:S04]  /*01b0*/  @UP0 UIADD3 UR4, -UR4, 0x100000, URZ ;  /* 0x0010000004040890 */ /* 0x000fc8000fffe13f */
[----:B------:R-:W-:Y:S02]  /*01c0*/  @UP0 USHF.L.U32 UR5, UR4, 0xb, URZ ;  /* 0x0000000b04050899 */ /* 0x000fe4000800063f */
[----:B------:R-:W-:Y:S01]  /*01d0*/  @UP0 USHF.L.U32 UR4, UR4, 0x1, URZ ;  /* 0x0000000104040899 */ /* 0x000fe2000800063f */
[----:B------:R-:W-:Y:S01]  /*01e0*/  VOTEU.ANY UP2, P0 ;  /* 0x00000000003f7886 */ /* 0x000fe20000040100 */
[----:B0-----:R-:W-:Y:S01]  /*01f0*/  R2UR UR9, R3 ;  /* 0x00000000030972ca */ /* 0x001fe200000e0000 */
[----:B-1----:R-:W-:Y:S01]  /*0200*/  @UP0 ULEA UR8, UR8, UR6, 0x18 ;  /* 0x0000000608080291 */ /* 0x002fe2000f8ec03f */
[----:B--2---:R-:W-:Y:S01]  /*0210*/  ISETP.NE.AND P1, PT, R4, RZ, PT ;  /* 0x000000ff0400720c */ /* 0x004fe20003f25270 */
[----:B------:R-:W-:-:S04]  /*0220*/  @UP0 UIADD3 UR6, -UR7, 0x100000, URZ ;  /* 0x0010000007060890 */ /* 0x000fc8000fffe13f */
[----:B------:R-:W-:Y:S02]  /*0230*/  @UP0 USHF.L.U32 UR7, UR6, 0xb, URZ ;  /* 0x0000000b06070899 */ /* 0x000fe4000800063f */
[----:B------:R-:W-:-:S04]  /*0240*/  @UP0 USHF.L.U32 UR6, UR6, 0x1, URZ ;  /* 0x0000000106060899 */ /* 0x000fc8000800063f */
[----:B------:R-:W-:Y:S01]  /*0250*/  UISETP.NE.AND UP0, UPT, UR9, URZ, UPT ;  /* 0x0000003f0900728c */ /* 0x000fe2000bf05270 */
[----:B------:R-:W0:Y:S02]  /*0260*/  FENCE.VIEW.ASYNC.S ;  /* 0x00000000000073c6 */ /* 0x000e240000000000 */
[----:B0-----:R0:W1:Y:S05]  /*0270*/  @UP1 SYNCS.EXCH.64 URZ, [UR8+0x2a800], UR4 ;  /* 0x02a80004083f15b2 */ /* 0x00106a0008000100 */
[----:B------:R0:W2:Y:S01]  /*0280*/  @UP2 SYNCS.EXCH.64 URZ, [UR8+0x2a820], UR6 ;  /* 0x02a82006083f25b2 */ /* 0x0000a20008000100 */
        /* <DEDUP_REMOVED lines=14> */
[----:B0-----:R3:W4:Y:S08]  /*0370*/  SYNCS.EXCH.64 URZ, [UR8+0x2a830], UR4 ;  /* 0x02a83004083f75b2 */ /* 0x0017300008000100 */
[----:B------:R3:W0:Y:S01]  /*0380*/  SYNCS.EXCH.64 URZ, [UR8+0x2a840], UR6 ;  /* 0x02a84006083f75b2 */ /* 0x0006220008000100 */
[----:B------:R3:W0:Y:S01]  /*0390*/  SYNCS.EXCH.64 URZ, [UR8+0x2a838], UR4 ;  /* 0x02a83804083f75b2 */ /* 0x0006220008000100 */
[----:B------:R3:W0:Y:S02]  /*03a0*/  SYNCS.EXCH.64 URZ, [UR8+0x2a848], UR6 ;  /* 0x02a84806083f75b2 */ /* 0x0006240008000100 */
[----:B---3--:R-:W-:Y:S01]  /*03b0*/  NOP ;  /* 0x0000000000007918 */ /* 0x008fe20000000000 */
.L_x_438:
[----:B------:R-:W3:Y:S01]  /*03c0*/  SHFL.IDX PT, R3, R2, RZ, 0x1f ;  /* 0x00001fff02037589 */ /* 0x000ee200000e0000 */
[----:B------:R-:W-:Y:S01]  /*03d0*/  NOP ;  /* 0x0000000000007918 */ /* 0x000fe20000000000 */
[----:B---3--:R-:W-:-:S13]  /*03e0*/  ISETP.NE.AND P0, PT, R3, RZ, PT ;  /* 0x000000ff0300720c */ /* 0x008fda0003f05270 */
        /* <DEDUP_REMOVED lines=17> */
[----:B------:R3:W0:Y:S02]  /*0500*/  SYNCS.EXCH.64 URZ, [UR8+0x2a868], UR6 ;  /* 0x02a86806083f75b2 */ /* 0x0006240008000100 */
[----:B---3--:R-:W-:Y:S01]  /*0510*/  NOP ;  /* 0x0000000000007918 */ /* 0x008fe20000000000 */
.L_x_439:
[----:B------:R-:W3:Y:S01]  /*0520*/  SHFL.IDX PT, R3, R2, RZ, 0x1f ;  /* 0x00001fff02037589 */ /* 0x000ee200000e0000 */
[----:B------:R-:W-:Y:S01]  /*0530*/  NOP ;  /* 0x0000000000007918 */ /* 0x000fe20000000000 */
[----:B---3--:R-:W-:-:S13]  /*0540*/  ISETP.NE.AND P0, PT, R3, RZ, PT ;  /* 0x000000ff0300720c */ /* 0x008fda0003f05270 */
        /* <DEDUP_REMOVED lines=13> */
[----:B------:R3:W0:Y:S02]  /*0620*/  SYNCS.EXCH.64 URZ, [UR6+0x2a888], UR4 ;  /* 0x02a88804063f75b2 */ /* 0x0006240008000100 */
[----:B---3--:R-:W-:Y:S01]  /*0630*/  NOP ;  /* 0x0000000000007918 */ /* 0x008fe20000000000 */
.L_x_440:
        /* <DEDUP_REMOVED lines=22> */
.L_x_441:
        /* <DEDUP_REMOVED lines=22> */
.L_x_442:
[----:B------:R-:W-:Y:S01]  /*0900*/  PLOP3.LUT P0, PT, PT, PT, UP0, 0x80, 0x0 ;  /* 0x000000000000781c */ /* 0x000fe20003f0f008 */
[----:B------:R-:W-:Y:S01]  /*0910*/  UMOV UR60, 0x1 ;  /* 0x00000001003c7882 */ /* 0x000fe20000000000 */
[----:B------:R-:W-:Y:S01]  /*0920*/  NOP ;  /* 0x0000000000007918 */ /* 0x000fe20000000000 */
[----:B------:R-:W-:Y:S01]  /*0930*/  USEL UR60, UR60, 0x2, !UP0 ;  /* 0x000000023c3c7887 */ /* 0x000fe2000c000000 */
[----:B------:R-:W-:Y:S01]  /*0940*/  BSSY B9, `(.L_x_443) ;  /* 0x0002066000097945 */ /* 0x000fe20003800000 */
[----:B------:R-:W-:Y:S01]  /*0950*/  ULDC.64 UR56, c[0x0][0x208] ;  /* 0x0000820000387ab9 */ /* 0x000fe20000000a00 */
[----:B012-4-:R-:W-:Y:S07]  /*0960*/  BAR.SYNC.DEFER_BLOCKING 0x0 ;  /* 0x0000000000007b1d */ /* 0x017fee0000010000 */
[----:B------:R-:W-:Y:S05]  /*0970*/  @!P0 BRA `(.L_x_444) ;  /* 0x0000019400408947 */ /* 0x000fea0003800000 */
.L_x_445:
[----:B------:R-:W-:-:S08]  /*0980*/  NOP ;  /* 0x0000000000007918 */ /* 0x000fd00000000000 */
[----:B------:R-:W0:Y:S02]  /*0990*/  USETMAXREG.TRY_ALLOC.CTAPOOL UP0, 0xe8 ;  /* 0x000000e8000079c8 */ /* 0x000e240008000600 */
[----:B0-----:R-:W-:-:S13]  /*09a0*/  PLOP3.LUT P0, PT, PT, PT, UP0, 0x80, 0x0 ;  /* 0x000000000000781c */ /* 0x001fda0003f0f008 */
[----:B------:R-:W-:Y:S05]  /*09b0*/  @!P0 BRA `(.L_x_445) ;  /* 0xfffffffc00f08947 */ /* 0x000fea000383ffff */
[----:B------:R-:W0:Y:S08]  /*09c0*/  S2UR UR4, SR_CgaCtaId ;  /* 0x00000000000479c3 */ /* 0x000e300000008800 */
[----:B------:R-:W-:Y:S06]  /*09d0*/  BAR.ARV 0x8, 0x180 ;  /* 0x0206000000007b1d */ /* 0x000fec0000002000 */
[----:B------:R-:W-:-:S02]  /*09e0*/  MOV R2, 0x400 ;  /* 0x0000040000027802 */ /* 0x000fc40000000f00 */
[----:B------:R-:W-:Y:S01]  /*09f0*/  BAR.SYNC.DEFER_BLOCKING 0x5, 0x180 ;  /* 0x0146000000007b1d */ /* 0x000fe20000010000 */
[----:B0-----:R-:W-:-:S05]  /*0a00*/  IMAD.U32 R183, RZ, RZ, UR4 ;  /* 0x00000004ffb77e24 */ /* 0x001fca000f8e00ff */
[----:B------:R-:W-:Y:S01]  /*0a10*/  ULDC UR4, c[0x0][0xc3c] ;  /* 0x00030f0000047ab9 */ /* 0x000fe20000000800 */
[----:B------:R-:W-:-:S05]  /*0a20*/  LEA R2, R183, R2, 0x18 ;  /* 0x00000002b7027211 */ /* 0x000fca00078ec0ff */
[----:B------:R-:W0:Y:S01]  /*0a30*/  LDS.128 R144, [R2+0x2a8d0] ;  /* 0x02a8d00002907984 */ /* 0x000e220000000c00 */
[----:B------:R-:W-:Y:S06]  /*0a40*/  BAR.ARV 0x4, 0x180 ;  /* 0x0106000000007b1d */ /* 0x000fec0000002000 */
[----:B0-----:R-:W-:-:S13]  /*0a50*/  ISETP.GE.AND P0, PT, R147, UR4, PT ;  /* 0x0000000493007c0c */ /* 0x001fda000bf06270 */
[----:B------:R-:W-:Y:S05]  /*0a60*/  @P0 BRA `(.L_x_446) ;  /* 0x00000204004c0947 */ /* 0x000fea0003800000 */
[----:B------:R-:W-:Y:S01]  /*0a70*/  IADD3 R0, R0, -0x80, RZ ;  /* 0xffffff8000007810 */ /* 0x000fe20007ffe0ff */
[----:B------:R-:W-:Y:S01]  /*0a80*/  IMAD.MOV.U32 R191, RZ, RZ, RZ ;  /* 0x000000ffffbf7224 */ /* 0x000fe200078e00ff */
[----:B------:R-:W-:Y:S01]  /*0a90*/  R2UR UR59, R2 ;  /* 0x00000000023b72ca */ /* 0x000fe200000e0000 */
[----:B------:R-:W-:Y:S01]  /*0aa0*/  IMAD.MOV.U32 R181, RZ, RZ, RZ ;  /* 0x000000ffffb57224 */ /* 0x000fe200078e00ff */
[----:B------:R-:W-:Y:S01]  /*0ab0*/  SHF.R.S32.HI R3, RZ, 0x1f, R0 ;  /* 0x0000001fff037819 */ /* 0x000fe20000011400 */
[----:B------:R-:W-:Y:S01]  /*0ac0*/  IMAD.MOV.U32 R174, RZ, RZ, RZ ;  /* 0x000000ffffae7224 */ /* 0x000fe200078e00ff */
[----:B------:R-:W-:Y:S01]  /*0ad0*/  MOV R167, RZ ;  /* 0x000000ff00a77202 */ /* 0x000fe20000000f00 */
[----:B------:R-:W-:Y:S01]  /*0ae0*/  ULOP3.LUT UR58, UR60, 0x1, URZ, 0xfc, !UPT ;  /* 0x000000013c3a7892 */ /* 0x000fe2000f8efc3f */
[CC--:B------:R-:W-:Y:S02]  /*0af0*/  LEA.HI R5, R3.reuse, R0.reuse, RZ, 0x4 ;  /* 0x0000000003057211 */ /* 0x0c0fe400078f20ff */
[----:B------:R-:W-:-:S02]  /*0b00*/  LEA.HI R8, R3, R0, RZ, 0x2 ;  /* 0x0000000003087211 */ /* 0x000fc400078f10ff */
[----:B------:R-:W-:Y:S02]  /*0b10*/  SHF.R.S32.HI R6, RZ, 0x4, R5 ;  /* 0x00000004ff067819 */ /* 0x000fe40000011405 */
[----:B------:R-:W-:Y:S01]  /*0b20*/  LOP3.LUT R9, R8, 0xfffffffc, RZ, 0xc0, !PT ;  /* 0xfffffffc08097812 */ /* 0x000fe200078ec0ff */
[----:B------:R-:W-:Y:S01]  /*0b30*/  UIADD3 UR59, UR59, 0xc400, URZ ;  /* 0x0000c4003b3b7890 */ /* 0x000fe2000fffe03f */
[----:B------:R-:W-:Y:S02]  /*0b40*/  LEA.HI R4, R3, R0, RZ, 0x7 ;  /* 0x0000000003047211 */ /* 0x000fe400078f38ff */
[----:B------:R-:W-:Y:S01]  /*0b50*/  LEA.HI R7, R5, R6, RZ, 0x1 ;  /* 0x0000000605077211 */ /* 0x000fe200078f08ff */
[----:B------:R-:W-:Y:S01]  /*0b60*/  IMAD.IADD R214, R0, 0x1, -R9 ;  /* 0x0000000100d67824 */ /* 0x000fe200078e0a09 */
[----:B------:R-:W-:Y:S02]  /*0b70*/  LOP3.LUT R11, R4, 0xffffff80, RZ, 0xc0, !PT ;  /* 0xffffff80040b7812 */ /* 0x000fe400078ec0ff */
[----:B------:R-:W-:Y:S01]  /*0b80*/  LOP3.LUT R7, R7, 0x1ffffffe, RZ, 0xc0, !PT ;  /* 0x1ffffffe07077812 */ /* 0x000fe200078ec0ff */
[----:B------:R-:W-:Y:S01]  /*0b90*/  IMAD.SHL.U32 R160, R214, 0x4, RZ ;  /* 0x00000004d6a07824 */ /* 0x000fe200078e00ff */
[CC--:B------:R-:W-:Y:S01]  /*0ba0*/  LEA.HI R217, R3.reuse, R0.reuse, RZ, 0x3 ;  /* 0x0000000003d97211 */ /* 0x0c0fe200078f18ff */
[----:B------:R-:W-:Y:S01]  /*0bb0*/  IMAD.IADD R220, R0, 0x1, -R11 ;  /* 0x0000000100dc7824 */ /* 0x000fe200078e0a0b */
[----:B------:R-:W-:Y:S01]  /*0bc0*/  IADD3 R7, R6, -R7, RZ ;  /* 0x8000000706077210 */ /* 0x000fe20007ffe0ff */
[C---:B------:R-:W-:Y:S01]  /*0bd0*/  VIADD R169, R160.reuse, 0x20 ;  /* 0x00000020a0a97836 */ /* 0x040fe20000000000 */
[----:B------:R-:W-:Y:S01]  /*0be0*/  LEA.HI R6, R3, R0, RZ, 0x5 ;  /* 0x0000000003067211 */ /* 0x000fe200078f28ff */
[C---:B------:R-:W-:Y:S01]  /*0bf0*/  VIADD R173, R160.reuse, 0x50 ;  /* 0x00000050a0ad7836 */ /* 0x040fe20000000000 */
[----:B------:R-:W-:Y:S01]  /*0c00*/  LOP3.LUT R3, R217, 0xfffffff8, RZ, 0xc0, !PT ;  /* 0xfffffff8d9037812 */ /* 0x000fe200078ec0ff */
[C---:B------:R-:W-:Y:S01]  /*0c10*/  IMAD.IADD R13, R160.reuse, 0x1, R169 ;  /* 0x00000001a00d7824 */ /* 0x040fe200078e02a9 */
[----:B------:R-:W-:Y:S01]  /*0c20*/  LOP3.LUT R5, R5, 0x3fffff0, RZ, 0xc0, !PT ;  /* 0x03fffff005057812 */ /* 0x000fe200078ec0ff */
[----:B------:R-:W-:Y:S01]  /*0c30*/  IMAD.SHL.U32 R20, R173, 0x2, RZ ;  /* 0x00000002ad147824 */ /* 0x000fe200078e00ff */
[C---:B------:R-:W-:Y:S01]  /*0c40*/  IADD3 R171, R160.reuse, 0x40, RZ ;  /* 0x00000040a0ab7810 */ /* 0x040fe20007ffe0ff */
[----:B------:R-:W-:Y:S01]  /*0c50*/  VIADD R170, R160, 0x10 ;  /* 0x00000010a0aa7836 */ /* 0x000fe20000000000 */
[----:B------:R-:W-:Y:S01]  /*0c60*/  SHF.R.S32.HI R9, RZ, 0x1f, R220 ;  /* 0x0000001fff097819 */ /* 0x000fe200000114dc */
[----:B------:R-:W-:Y:S01]  /*0c70*/  IMAD.SHL.U32 R225, R169, 0x2, RZ ;  /* 0x00000002a9e17824 */ /* 0x000fe200078e00ff */
[----:B------:R-:W-:Y:S01]  /*0c80*/  IADD3 R186, R0, -R3, RZ ;  /* 0x8000000300ba7210 */ /* 0x000fe20007ffe0ff */
[----:B------:R-:W-:Y:S01]  /*0c90*/  IMAD.SHL.U32 R222, R170, 0x2, RZ ;  /* 0x00000002aade7824 */ /* 0x000fe200078e00ff */
[----:B------:R-:W-:Y:S01]  /*0ca0*/  SHF.R.S32.HI R6, RZ, 0x5, R6 ;  /* 0x00000005ff067819 */ /* 0x000fe20000011406 */
[----:B------:R-:W-:Y:S01]  /*0cb0*/  IMAD.SHL.U32 R229, R171, 0x2, RZ ;  /* 0x00000002abe57824 */ /* 0x000fe200078e00ff */
[----:B------:R-:W-:Y:S01]  /*0cc0*/  IADD3 R5, R0, -R5, RZ ;  /* 0x8000000500057210 */ /* 0x000fe20007ffe0ff */
[----:B------:R-:W-:Y:S01]  /*0cd0*/  IMAD.IADD R0, R160, 0x1, R171 ;  /* 0x00000001a0007824 */ /* 0x000fe200078e02ab */
[--C-:B------:R-:W-:Y:S01]  /*0ce0*/  SHF.R.S32.HI R166, RZ, 0x2, R8.reuse ;  /* 0x00000002ffa67819 */ /* 0x100fe20000011408 */
[C---:B------:R-:W-:Y:S01]  /*0cf0*/  IMAD.SHL.U32 R179, R6.reuse, 0x200, RZ ;  /* 0x0000020006b37824 */ /* 0x040fe200078e00ff */
[----:B------:R-:W-:Y:S01]  /*0d00*/  SHF.R.S32.HI R3, RZ, 0x1f, R8 ;  /* 0x0000001fff037819 */ /* 0x000fe20000011408 */
[----:B------:R-:W-:Y:S01]  /*0d10*/  IMAD R16, R6, 0x10, R5 ;  /* 0x0000001006107824 */ /* 0x000fe200078e0205 */
[----:B------:R-:W-:Y:S01]  /*0d20*/  LEA.HI R10, R9, R220, RZ, 0x2 ;  /* 0x000000dc090a7211 */ /* 0x000fe200078f10ff */
[----:B------:R-:W-:Y:S01]  /*0d30*/  IMAD.SHL.U32 R184, R186, 0x8, RZ ;  /* 0x00000008bab87824 */ /* 0x000fe200078e00ff */
[----:B------:R-:W-:Y:S01]  /*0d40*/  LEA.HI R3, R3, R166, RZ, 0x3 ;  /* 0x000000a603037211 */ /* 0x000fe200078f18ff */
[----:B------:R-:W-:Y:S01]  /*0d50*/  IMAD R15, R16, 0x8, R7 ;  /* 0x00000008100f7824 */ /* 0x000fe200078e0207 */
[--C-:B------:R-:W-:Y:S01]  /*0d60*/  SHF.R.S32.HI R11, RZ, 0x2, R10.reuse ;  /* 0x00000002ff0b7819 */ /* 0x100fe2000001140a */
[----:B------:R-:W-:Y:S01]  /*0d70*/  VIADD R185, R184, 0x40 ;  /* 0x00000040b8b97836 */ /* 0x000fe20000000000 */
[----:B------:R-:W-:-:S02]  /*0d80*/  SHF.R.S32.HI R12, RZ, 0x1f, R10 ;  /* 0x0000001fff0c7819 */ /* 0x000fc4000001140a */
[----:B------:R-:W-:Y:S02]  /*0d90*/  SHF.R.S32.HI R5, RZ, 0x1f, R0 ;  /* 0x0000001fff057819 */ /* 0x000fe40000011400 */
[----:B------:R-:W-:Y:S02]  /*0da0*/  IADD3 R18, R166, 0x40, RZ ;  /* 0x00000040a6127810 */ /* 0x000fe40007ffe0ff */
[----:B------:R-:W-:Y:S02]  /*0db0*/  LOP3.LUT R3, R3, 0xfffffff8, RZ, 0xc0, !PT ;  /* 0xfffffff803037812 */ /* 0x000fe400078ec0ff */
[----:B------:R-:W-:Y:S01]  /*0dc0*/  LEA.HI R12, R12, R11, RZ, 0x3 ;  /* 0x0000000b0c0c7211 */ /* 0x000fe200078f18ff */
[----:B------:R-:W-:Y:S01]  /*0dd0*/  IMAD.SHL.U32 R168, R18, 0x40, RZ ;  /* 0x0000004012a87824 */ /* 0x000fe200078e00ff */
[----:B------:R-:W-:Y:S01]  /*0de0*/  SHF.R.S32.HI R19, RZ, 0x7, R4 ;  /* 0x00000007ff137819 */ /* 0x000fe20000011404 */
[----:B------:R-:W-:Y:S01]  /*0df0*/  IMAD.IADD R219, R166, 0x1, -R3 ;  /* 0x00000001a6db7824 */ /* 0x000fe200078e0a03 */
[----:B------:R-:W-:-:S02]  /*0e00*/  LEA.HI R164, R5, R0, RZ, 0x3 ;  /* 0x0000000005a47211 */ /* 0x000fc400078f18ff */
[----:B------:R-:W-:Y:S01]  /*0e10*/  LEA.HI R5, R5, R0, RZ, 0x6 ;  /* 0x0000000005057211 */ /* 0x000fe200078f30ff */
[----:B------:R-:W-:Y:S01]  /*0e20*/  IMAD.SHL.U32 R177, R219, 0x40, RZ ;  /* 0x00000040dbb17824 */ /* 0x000fe200078e00ff */
[----:B------:R-:W-:Y:S01]  /*0e30*/  SHF.R.S32.HI R0, RZ, 0x1f, R18 ;  /* 0x0000001fff007819 */ /* 0x000fe20000011412 */
[----:B------:R0:W-:Y:S01]  /*0e40*/  STL [R1+0x64], R19 ;  /* 0x0000641301007387 */ /* 0x0001e20000100800 */
[----:B------:R-:W-:Y:S02]  /*0e50*/  LOP3.LUT R12, R12, 0xfffffff8, RZ, 0xc0, !PT ;  /* 0xfffffff80c0c7812 */ /* 0x000fe400078ec0ff */
[----:B------:R-:W-:Y:S02]  /*0e60*/  LEA.HI R9, R9, R220, RZ, 0x5 ;  /* 0x000000dc09097211 */ /* 0x000fe400078f28ff */
[----:B------:R-:W-:Y:S01]  /*0e70*/  LEA.HI R4, R4, R19, RZ, 0x1 ;  /* 0x0000001304047211 */ /* 0x000fe200078f08ff */
[----:B------:R-:W-:Y:S01]  /*0e80*/  IMAD.IADD R12, R11, 0x1, -R12 ;  /* 0x000000010b0c7824 */ /* 0x000fe200078e0a0c */
[----:B------:R-:W-:-:S02]  /*0e90*/  SHF.R.S32.HI R14, RZ, 0x1f, R13 ;  /* 0x0000001fff0e7819 */ /* 0x000fc4000001140d */
[----:B------:R-:W-:Y:S01]  /*0ea0*/  LEA.HI R0, R0, R18, RZ, 0x3 ;  /* 0x0000001200007211 */ /* 0x000fe200078f18ff */
[----:B------:R-:W-:Y:S01]  /*0eb0*/  IMAD.MOV.U32 R18, RZ, RZ, RZ ;  /* 0x000000ffff127224 */ /* 0x000fe200078e00ff */
[----:B------:R-:W-:Y:S02]  /*0ec0*/  SHF.R.S32.HI R9, RZ, 0x5, R9 ;  /* 0x00000005ff097819 */ /* 0x000fe40000011409 */
[----:B------:R-:W-:Y:S02]  /*0ed0*/  LOP3.LUT R4, R4, 0x3fffffe, RZ, 0xc0, !PT ;  /* 0x03fffffe04047812 */ /* 0x000fe400078ec0ff */
[CC--:B------:R-:W-:Y:S01]  /*0ee0*/  LEA.HI R163, R14.reuse, R13.reuse, RZ, 0x3 ;  /* 0x0000000d0ea37211 */ /* 0x0c0fe200078f18ff */
[----:B------:R-:W-:Y:S01]  /*0ef0*/  IMAD R9, R9, 0x10, R12 ;  /* 0x0000001009097824 */ /* 0x000fe200078e020c */
[----:B------:R-:W-:Y:S01]  /*0f00*/  LEA.HI R13, R14, R13, RZ, 0x6 ;  /* 0x0000000d0e0d7211 */ /* 0x000fe200078f30ff */
[----:B------:R-:W-:Y:S01]  /*0f10*/  IMAD.IADD R4, R19, 0x1, -R4 ;  /* 0x0000000113047824 */ /* 0x000fe200078e0a04 */
[----:B------:R-:W-:-:S02]  /*0f20*/  SHF.L.U32 R0, R0, 0x6, RZ ;  /* 0x0000000600007819 */ /* 0x000fc400000006ff */
[----:B------:R-:W-:Y:S01]  /*0f30*/  LOP3.LUT R177, R177, 0x1c0, RZ, 0xc0, !PT ;  /* 0x000001c0b1b17812 */ /* 0x000fe200078ec0ff */
[----:B------:R-:W-:Y:S01]  /*0f40*/  IMAD.SHL.U32 R13, R13, 0x80, RZ ;  /* 0x000000800d0d7824 */ /* 0x000fe200078e00ff */
[----:B------:R-:W-:Y:S02]  /*0f50*/  LOP3.LUT R180, R0, 0xfffffe00, RZ, 0xc0, !PT ;  /* 0xfffffe0000b47812 */ /* 0x000fe400078ec0ff */
[----:B------:R-:W-:Y:S02]  /*0f60*/  LOP3.LUT R168, R168, 0x1c0, RZ, 0xc0, !PT ;  /* 0x000001c0a8a87812 */ /* 0x000fe400078ec0ff */
[----:B------:R-:W-:Y:S02]  /*0f70*/  SHF.L.U32 R0, R5, 0x7, RZ ;  /* 0x0000000705007819 */ /* 0x000fe400000006ff */
[----:B------:R-:W-:Y:S02]  /*0f80*/  SHF.R.U32.HI R178, RZ, 0x3, R177 ;  /* 0x00000003ffb27819 */ /* 0x000fe400000116b1 */
[----:B------:R-:W-:-:S02]  /*0f90*/  LOP3.LUT R3, R177, 0x38, R163, 0xf8, !PT ;  /* 0x00000038b1037812 */ /* 0x000fc400078ef8a3 */
[----:B------:R-:W-:Y:S02]  /*0fa0*/  LEA R11, R4, R9, 0x6 ;  /* 0x00000009040b7211 */ /* 0x000fe400078e30ff */
[----:B------:R-:W-:Y:S02]  /*0fb0*/  SHF.R.U32.HI R12, RZ, 0x3, R168 ;  /* 0x00000003ff0c7819 */ /* 0x000fe400000116a8 */
[----:B------:R-:W-:Y:S01]  /*0fc0*/  LOP3.LUT R4, R168, 0x38, R163, 0xf8, !PT ;  /* 0x00000038a8047812 */ /* 0x000fe200078ef8a3 */
[----:B------:R-:W-:Y:S01]  /*0fd0*/  STL [R1+0x68], R11 ;  /* 0x0000680b01007387 */ /* 0x000fe20000100800 */
[----:B------:R-:W-:Y:S02]  /*0fe0*/  LOP3.LUT R6, R0, 0xffffe000, RZ, 0xc0, !PT ;  /* 0xffffe00000067812 */ /* 0x000fe400078ec0ff */
[----:B------:R-:W-:Y:S01]  /*0ff0*/  LOP3.LUT R13, R13, 0xffffe000, RZ, 0xc0, !PT ;  /* 0xffffe0000d0d7812 */ /* 0x000fe200078ec0ff */
[----:B------:R-:W-:Y:S01]  /*1000*/  STL [R1+0x40], R20 ;  /* 0x0000401401007387 */ /* 0x000fe20000100800 */
[----:B------:R-:W-:-:S02]  /*1010*/  LOP3.LUT R0, R3, R178, RZ, 0x3c, !PT ;  /* 0x000000b203007212 */ /* 0x000fc400078e3cff */
[--C-:B------:R-:W-:Y:S02]  /*1020*/  LOP3.LUT R5, R177, 0x38, R164.reuse, 0xf8, !PT ;  /* 0x00000038b1057812 */ /* 0x100fe400078ef8a4 */
[----:B------:R-:W-:Y:S02]  /*1030*/  LOP3.LUT R3, R4, R12, RZ, 0x3c, !PT ;  /* 0x0000000c04037212 */ /* 0x000fe400078e3cff */
[----:B------:R-:W-:Y:S02]  /*1040*/  IADD3 R4, R0, R13, R179 ;  /* 0x0000000d00047210 */ /* 0x000fe40007ffe0b3 */
[----:B------:R-:W-:Y:S02]  /*1050*/  LOP3.LUT R7, R168, 0x38, R164, 0xf8, !PT ;  /* 0x00000038a8077812 */ /* 0x000fe400078ef8a4 */
[----:B------:R-:W-:Y:S02]  /*1060*/  LOP3.LUT R5, R5, R178, RZ, 0x3c, !PT ;  /* 0x000000b205057212 */ /* 0x000fe400078e3cff */
[----:B------:R-:W-:-:S02]  /*1070*/  LEA.HI R0, R214, R214, RZ, 0x1 ;  /* 0x000000d6d6007211 */ /* 0x000fc400078f08ff */
[----:B------:R-:W-:Y:S02]  /*1080*/  IADD3 R13, R3, R13, R180 ;  /* 0x0000000d030d7210 */ /* 0x000fe40007ffe0b4 */
[----:B------:R-:W-:Y:S02]  /*1090*/  LOP3.LUT R7, R7, R12, RZ, 0x3c, !PT ;  /* 0x0000000c07077212 */ /* 0x000fe400078e3cff */
[----:B------:R-:W-:Y:S02]  /*10a0*/  IADD3 R8, R5, R6, R179 ;  /* 0x0000000605087210 */ /* 0x000fe40007ffe0b3 */
[----:B------:R-:W-:Y:S02]  /*10b0*/  LOP3.LUT R3, R0, 0x1ffffffe, RZ, 0xc0, !PT ;  /* 0x1ffffffe00037812 */ /* 0x000fe400078ec0ff */
[----:B------:R-:W-:Y:S02]  /*10c0*/  SHF.L.U32 R16, R214, 0x3, RZ ;  /* 0x00000003d6107819 */ /* 0x000fe400000006ff */
[----:B------:R-:W-:-:S02]  /*10d0*/  SHF.R.S32.HI R0, RZ, 0x1f, R184 ;  /* 0x0000001fff007819 */ /* 0x000fc400000114b8 */
[----:B------:R-:W-:Y:S01]  /*10e0*/  LOP3.LUT R5, R10, 0x7ffffffc, RZ, 0xc0, !PT ;  /* 0x7ffffffc0a057812 */ /* 0x000fe200078ec0ff */
[C---:B0-----:R-:W-:Y:S01]  /*10f0*/  VIADD R19, R16.reuse, 0x60 ;  /* 0x0000006010137836 */ /* 0x041fe20000000000 */
[----:B------:R-:W-:Y:S01]  /*1100*/  SHF.R.S32.HI R0, RZ, 0x1f, R169 ;  /* 0x0000001fff007819 */ /* 0x000fe200000114a9 */
[----:B------:R-:W-:Y:S01]  /*1110*/  VIADD R23, R16, 0xa0 ;  /* 0x000000a010177836 */ /* 0x000fe20000000000 */
[----:B------:R-:W-:Y:S01]  /*1120*/  SHF.R.S32.HI R10, RZ, 0x1f, R173 ;  /* 0x0000001fff0a7819 */ /* 0x000fe200000114ad */
[----:B------:R-:W-:Y:S01]  /*1130*/  IMAD.IADD R5, R220, 0x1, -R5 ;  /* 0x00000001dc057824 */ /* 0x000fe200078e0a05 */
[----:B------:R-:W-:Y:S02]  /*1140*/  IADD3 R6, R7, R6, R180 ;  /* 0x0000000607067210 */ /* 0x000fe40007ffe0b4 */
[----:B------:R-:W-:Y:S01]  /*1150*/  LOP3.LUT R7, R168, 0x38, R16, 0xf8, !PT ;  /* 0x00000038a8077812 */ /* 0x000fe200078ef810 */
[----:B------:R-:W-:Y:S01]  /*1160*/  IMAD.SHL.U32 R199, R5, 0x2, RZ ;  /* 0x0000000205c77824 */ /* 0x000fe200078e00ff */
[----:B------:R-:W-:-:S02]  /*1170*/  SHF.R.S32.HI R14, RZ, 0x1f, R185 ;  /* 0x0000001fff0e7819 */ /* 0x000fc400000114b9 */
[----:B------:R-:W-:Y:S01]  /*1180*/  SHF.L.U32 R14, R15, 0x3, RZ ;  /* 0x000000030f0e7819 */ /* 0x000fe200000006ff */
[----:B------:R-:W-:Y:S01]  /*1190*/  VIADD R211, R199, 0x28 ;  /* 0x00000028c7d37836 */ /* 0x000fe20000000000 */
[----:B------:R-:W-:Y:S01]  /*11a0*/  SHF.L.U64.HI R223, R169, 0x1, R0 ;  /* 0x00000001a9df7819 */ /* 0x000fe20000010200 */
[----:B------:R-:W-:Y:S01]  /*11b0*/  VIADD R208, R199, 0x40 ;  /* 0x00000040c7d07836 */ /* 0x000fe20000000000 */
[----:B------:R-:W-:Y:S01]  /*11c0*/  SHF.L.U64.HI R0, R173, 0x1, R10 ;  /* 0x00000001ad007819 */ /* 0x000fe2000001020a */
[----:B------:R-:W-:Y:S01]  /*11d0*/  STL [R1+0x70], R14 ;  /* 0x0000700e01007387 */ /* 0x000fe20000100800 */
[----:B------:R-:W-:Y:S01]  /*11e0*/  LOP3.LUT R7, R180, R7, R12, 0xf6, !PT ;  /* 0x00000007b4077212 */ /* 0x000fe200078ef60c */
[C---:B------:R-:W-:Y:S01]  /*11f0*/  VIADD R205, R199.reuse, 0x58 ;  /* 0x00000058c7cd7836 */ /* 0x040fe20000000000 */
[C---:B------:R-:W-:Y:S01]  /*1200*/  IADD3 R213, R199.reuse, 0x18, RZ ;  /* 0x00000018c7d57810 */ /* 0x040fe20007ffe0ff */
[----:B------:R0:W-:Y:S01]  /*1210*/  STL [R1+0x3c], R0 ;  /* 0x00003c0001007387 */ /* 0x0001e20000100800 */
[C---:B------:R-:W-:Y:S01]  /*1220*/  VIADD R202, R199.reuse, 0x70 ;  /* 0x00000070c7ca7836 */ /* 0x040fe20000000000 */
[C---:B------:R-:W-:Y:S01]  /*1230*/  IADD3 R210, R199.reuse, 0x30, RZ ;  /* 0x00000030c7d27810 */ /* 0x040fe20007ffe0ff */
[C---:B------:R-:W-:Y:S01]  /*1240*/  VIADD R212, R199.reuse, 0x20 ;  /* 0x00000020c7d47836 */ /* 0x040fe20000000000 */
[C---:B------:R-:W-:Y:S01]  /*1250*/  IADD3 R207, R199.reuse, 0x48, RZ ;  /* 0x00000048c7cf7810 */ /* 0x040fe20007ffe0ff */
[C---:B------:R-:W-:Y:S01]  /*1260*/  VIADD R209, R199.reuse, 0x38 ;  /* 0x00000038c7d17836 */ /* 0x040fe20000000000 */
[C---:B------:R-:W-:Y:S01]  /*1270*/  IADD3 R204, R199.reuse, 0x60, RZ ;  /* 0x00000060c7cc7810 */ /* 0x040fe20007ffe0ff */
[C---:B------:R-:W-:Y:S01]  /*1280*/  VIADD R206, R199.reuse, 0x50 ;  /* 0x00000050c7ce7836 */ /* 0x040fe20000000000 */
[----:B------:R-:W-:Y:S01]  /*1290*/  LEA R4, R4, UR59, 0x1 ;  /* 0x0000003b04047c11 */ /* 0x000fe2000f8e08ff */
[----:B------:R-:W-:Y:S01]  /*12a0*/  VIADD R203, R199, 0x68 ;  /* 0x00000068c7cb7836 */ /* 0x000fe20000000000 */
[----:B0-----:R-:W-:-:S02]  /*12b0*/  LEA R0, R7, UR59, 0x1 ;  /* 0x0000003b07007c11 */ /* 0x001fc4000f8e08ff */
[----:B------:R-:W-:Y:S02]  /*12c0*/  IADD3 R201, R199, 0x78, RZ ;  /* 0x00000078c7c97810 */ /* 0x000fe40007ffe0ff */
[----:B------:R-:W-:Y:S01]  /*12d0*/  SHF.R.S32.HI R5, RZ, 0x1f, R213 ;  /* 0x0000001fff057819 */ /* 0x000fe200000114d5 */
[----:B------:R0:W-:Y:S01]  /*12e0*/  STL [R1+0x5c], R0 ;  /* 0x00005c0001007387 */ /* 0x0001e20000100800 */
[----:B------:R-:W-:Y:S02]  /*12f0*/  IADD3 R3, R214, -R3, RZ ;  /* 0x80000003d6037210 */ /* 0x000fe40007ffe0ff */
[----:B------:R-:W-:Y:S01]  /*1300*/  SHF.R.S32.HI R5, RZ, 0x1f, R210 ;  /* 0x0000001fff057819 */ /* 0x000fe200000114d2 */
[----:B------:R1:W-:Y:S01]  /*1310*/  STL [R1+0x60], R4 ;  /* 0x0000600401007387 */ /* 0x0003e20000100800 */
[----:B------:R-:W-:Y:S02]  /*1320*/  SHF.R.S32.HI R5, RZ, 0x1f, R207 ;  /* 0x0000001fff057819 */ /* 0x000fe400000114cf */
[----:B------:R-:W-:-:S02]  /*1330*/  SHF.R.S32.HI R5, RZ, 0x1f, R204 ;  /* 0x0000001fff057819 */ /* 0x000fc400000114cc */
[----:B------:R-:W-:Y:S02]  /*1340*/  SHF.R.S32.HI R5, RZ, 0x1f, R201 ;  /* 0x0000001fff057819 */ /* 0x000fe400000114c9 */
[----:B0-----:R-:W-:Y:S02]  /*1350*/  SHF.R.S32.HI R0, RZ, 0x1f, R211 ;  /* 0x0000001fff007819 */ /* 0x001fe400000114d3 */
[----:B------:R-:W-:Y:S02]  /*1360*/  SHF.R.S32.HI R0, RZ, 0x1f, R208 ;  /* 0x0000001fff007819 */ /* 0x000fe400000114d0 */
[----:B------:R-:W-:Y:S02]  /*1370*/  SHF.R.S32.HI R0, RZ, 0x1f, R205 ;  /* 0x0000001fff007819 */ /* 0x000fe400000114cd */
[----:B------:R-:W-:Y:S02]  /*1380*/  SHF.R.S32.HI R0, RZ, 0x1f, R202 ;  /* 0x0000001fff007819 */ /* 0x000fe400000114ca */
[----:B------:R-:W-:-:S02]  /*1390*/  LEA R0, R13, UR59, 0x1 ;  /* 0x0000003b0d007c11 */ /* 0x000fc4000f8e08ff */
[----:B------:R-:W-:Y:S02]  /*13a0*/  LEA R5, R8, UR59, 0x1 ;  /* 0x0000003b08057c11 */ /* 0x000fe4000f8e08ff */
[----:B-1----:R-:W-:Y:S01]  /*13b0*/  LEA R4, R6, UR59, 0x1 ;  /* 0x0000003b06047c11 */ /* 0x002fe2000f8e08ff */
[----:B------:R0:W-:Y:S01]  /*13c0*/  STL [R1+0x50], R0 ;  /* 0x0000500001007387 */ /* 0x0001e20000100800 */
[----:B------:R-:W-:Y:S02]  /*13d0*/  IADD3 R172, R160, 0x30, RZ ;  /* 0x00000030a0ac7810 */ /* 0x000fe40007ffe0ff */
[----:B------:R-:W-:Y:S01]  /*13e0*/  IADD3 R22, R16, 0x80, RZ ;  /* 0x0000008010167810 */ /* 0x000fe20007ffe0ff */
[----:B------:R1:W-:Y:S01]  /*13f0*/  STL [R1+0x58], R5 ;  /* 0x0000580501007387 */ /* 0x0003e20000100800 */
[----:B------:R-:W-:Y:S02]  /*1400*/  SHF.R.S32.HI R221, RZ, 0x1f, R170 ;  /* 0x0000001fffdd7819 */ /* 0x000fe400000114aa */
[----:B------:R-:W-:-:S02]  /*1410*/  SHF.R.S32.HI R9, RZ, 0x1f, R172 ;  /* 0x0000001fff097819 */ /* 0x000fc400000114ac */
[----:B------:R-:W-:Y:S01]  /*1420*/  SHF.R.S32.HI R228, RZ, 0x1f, R171 ;  /* 0x0000001fffe47819 */ /* 0x000fe200000114ab */
[----:B0-----:R-:W-:Y:S01]  /*1430*/  IMAD R0, R3, 0x8, R11 ;  /* 0x0000000803007824 */ /* 0x001fe200078e020b */
[----:B------:R-:W-:Y:S02]  /*1440*/  SHF.R.S32.HI R7, RZ, 0x1f, R212 ;  /* 0x0000001fff077819 */ /* 0x000fe400000114d4 */
[----:B------:R-:W-:Y:S02]  /*1450*/  SHF.R.S32.HI R7, RZ, 0x1f, R209 ;  /* 0x0000001fff077819 */ /* 0x000fe400000114d1 */
[----:B------:R1:W-:Y:S01]  /*1460*/  STL [R1+0x6c], R0 ;  /* 0x00006c0001007387 */ /* 0x0003e20000100800 */
[----:B------:R-:W-:Y:S02]  /*1470*/  SHF.R.S32.HI R7, RZ, 0x1f, R206 ;  /* 0x0000001fff077819 */ /* 0x000fe400000114ce */
[----:B------:R-:W-:Y:S01]  /*1480*/  SHF.R.S32.HI R217, RZ, 0x3, R217 ;  /* 0x00000003ffd97819 */ /* 0x000fe200000114d9 */
[----:B------:R1:W-:Y:S01]  /*1490*/  STL [R1+0x4c], R4 ;  /* 0x00004c0401007387 */ /* 0x0003e20000100800 */
[----:B------:R-:W-:-:S02]  /*14a0*/  SHF.R.S32.HI R17, RZ, 0x1f, R16 ;  /* 0x0000001fff117819 */ /* 0x000fc40000011410 */
[----:B------:R-:W-:Y:S02]  /*14b0*/  SHF.R.S32.HI R165, RZ, 0x1f, R19 ;  /* 0x0000001fffa57819 */ /* 0x000fe40000011413 */
[----:B------:R-:W-:Y:S02]  /*14c0*/  SHF.R.S32.HI R176, RZ, 0x1f, R22 ;  /* 0x0000001fffb07819 */ /* 0x000fe40000011416 */
[----:B------:R-:W-:Y:S02]  /*14d0*/  SHF.R.S32.HI R175, RZ, 0x1f, R23 ;  /* 0x0000001fffaf7819 */ /* 0x000fe40000011417 */
[----:B------:R-:W-:Y:S02]  /*14e0*/  SHF.L.U32 R227, R172, 0x1, RZ ;  /* 0x00000001ace37819 */ /* 0x000fe400000006ff */
[----:B------:R-:W-:Y:S02]  /*14f0*/  SHF.L.U64.HI R221, R170, 0x1, R221 ;  /* 0x00000001aadd7819 */ /* 0x000fe400000102dd */
[----:B------:R-:W-:-:S02]  /*1500*/  SHF.L.U64.HI R226, R172, 0x1, R9 ;  /* 0x00000001ace27819 */ /* 0x000fc40000010209 */
[----:B------:R-:W-:Y:S02]  /*1510*/  SHF.L.U64.HI R228, R171, 0x1, R228 ;  /* 0x00000001abe47819 */ /* 0x000fe400000102e4 */
[----:B------:R-:W-:Y:S02]  /*1520*/  SHF.R.S32.HI R163, RZ, 0x3, R163 ;  /* 0x00000003ffa37819 */ /* 0x000fe400000114a3 */
[----:B------:R-:W-:Y:S02]  /*1530*/  SHF.R.S32.HI R164, RZ, 0x3, R164 ;  /* 0x00000003ffa47819 */ /* 0x000fe400000114a4 */
[----:B-1----:R-:W-:-:S07]  /*1540*/  SHF.R.S32.HI R7, RZ, 0x1f, R203 ;  /* 0x0000001fff077819 */ /* 0x002fce00000114cb */
.L_x_668:
[----:B0-----:R-:W0:Y:S01]  /*1550*/  LDC.64 R188, c[0x0][0xc88] ;  /* 0x00032200ffbc7b82 */ /* 0x001e220000000a00 */
[----:B------:R-:W-:Y:S01]  /*1560*/  ULDC.64 UR4, c[0x0][0xa28] ;  /* 0x00028a0000047ab9 */ /* 0x000fe20000000a00 */
[----:B------:R-:W-:Y:S01]  /*1570*/  ULDC.64 UR8, c[0x0][0xa18] ;  /* 0x0002860000087ab9 */ /* 0x000fe20000000a00 */
[----:B------:R-:W-:Y:S01]  /*1580*/  ULDC.64 UR6, c[0x0][0xa08] ;  /* 0x0002820000067ab9 */ /* 0x000fe20000000a00 */
[----:B0-----:R-:W-:-:S06]  /*1590*/  IMAD.WIDE R188, R147, 0x4, R188 ;  /* 0x0000000493bc7825 */ /* 0x001fcc00078e02bc */
[----:B------:R-:W2:Y:S01]  /*15a0*/  LDG.E R188, desc[UR56][R188.64] ;  /* 0x00000038bcbc7981 */ /* 0x000ea2000c1e1900 */
[----:B------:R-:W-:Y:S01]  /*15b0*/  ISETP.NE.U32.AND P2, PT, RZ, UR4, PT ;  /* 0x00000004ff007c0c */ /* 0x000fe2000bf45070 */
[----:B------:R-:W-:Y:S01]  /*15c0*/  IMAD.MOV.U32 R129, RZ, RZ, RZ ;  /* 0x000000ffff817224 */ /* 0x000fe200078e00ff */
[----:B------:R-:W-:Y:S02]  /*15d0*/  ISETP.NE.U32.AND P1, PT, RZ, UR8, PT ;  /* 0x00000008ff007c0c */ /* 0x000fe4000bf25070 */
[----:B------:R-:W-:Y:S02]  /*15e0*/  ISETP.NE.AND.EX P2, PT, RZ, UR5, PT, P2 ;  /* 0x00000005ff007c0c */ /* 0x000fe4000bf45320 */
[----:B------:R-:W-:Y:S02]  /*15f0*/  ISETP.NE.AND.EX P1, PT, RZ, UR9, PT, P1 ;  /* 0x00000009ff007c0c */ /* 0x000fe4000bf25310 */
[----:B------:R-:W-:Y:S02]  /*1600*/  ISETP.NE.U32.AND P0, PT, RZ, UR6, PT ;  /* 0x00000006ff007c0c */ /* 0x000fe4000bf05070 */
[----:B------:R-:W-:-:S02]  /*1610*/  MOV R11, RZ ;  /* 0x000000ff000b7202 */ /* 0x000fc40000000f00 */
[----:B------:R-:W-:Y:S02]  /*1620*/  ISETP.NE.AND.EX P0, PT, RZ, UR7, PT, P0 ;  /* 0x00000007ff007c0c */ /* 0x000fe4000bf05300 */
[----:B--2---:R-:W-:Y:S01]  /*1630*/  SHF.R.S32.HI R216, RZ, 0x1f, R188 ;  /* 0x0000001fffd87819 */ /* 0x004fe200000114bc */
[C---:B------:R-:W-:Y:S02]  /*1640*/  IMAD.SHL.U32 R189, R188.reuse, 0x4, RZ ;  /* 0x00000004bcbd7824 */ /* 0x040fe400078e00ff */
[C---:B---3--:R-:W-:Y:S02]  /*1650*/  @P2 LEA R6, P3, R188.reuse, UR4, 0x2 ;  /* 0x00000004bc062c11 */ /* 0x048fe4000f8610ff */
[C-C-:B------:R-:W-:Y:S02]  /*1660*/  SHF.L.U64.HI R190, R188.reuse, 0x2, R216.reuse ;  /* 0x00000002bcbe7819 */ /* 0x140fe400000102d8 */
[----:B------:R-:W-:Y:S01]  /*1670*/  @P2 LEA.HI.X R7, R188, UR5, R216, 0x2, P3 ;  /* 0x00000005bc072c11 */ /* 0x000fe200098f14d8 */
[----:B------:R-:W-:Y:S01]  /*1680*/  ULDC UR4, c[0x0][0x288] ;  /* 0x0000a20000047ab9 */ /* 0x000fe20000000800 */
[----:B------:R-:W-:-:S03]  /*1690*/  IADD3 R4, P4, R189, UR6, RZ ;  /* 0x00000006bd047c10 */ /* 0x000fc6000ff9e0ff */
[----:B------:R0:W5:Y:S01]  /*16a0*/  @P2 LDG.E R11, desc[UR56][R6.64] ;  /* 0x00000038060b2981 */ /* 0x000162000c1e1900 */
[----:B------:R-:W-:Y:S01]  /*16b0*/  @P1 IADD3 R8, P2, R189, UR8, RZ ;  /* 0x00000008bd081c10 */ /* 0x000fe2000ff5e0ff */
[----:B------:R-:W-:Y:S01]  /*16c0*/  IMAD.U32 R143, RZ, RZ, UR4 ;  /* 0x00000004ff8f7e24 */ /* 0x000fe2000f8e00ff */
[C---:B------:R-:W-:Y:S01]  /*16d0*/  IADD3.X R5, R190.reuse, UR7, RZ, P4, !PT ;  /* 0x00000007be057c10 */ /* 0x040fe2000a7fe4ff */
[----:B------:R-:W-:Y:S01]  /*16e0*/  ULDC.64 UR4, c[0x0][0x418] ;  /* 0x0001060000047ab9 */ /* 0x000fe20000000a00 */
[----:B------:R-:W-:-:S03]  /*16f0*/  @P1 IADD3.X R9, R190, UR9, RZ, P2, !PT ;  /* 0x00000009be091c10 */ /* 0x000fc600097fe4ff */
[----:B------:R0:W5:Y:S01]  /*1700*/  @P0 LDG.E R129, desc[UR56][R4.64] ;  /* 0x0000003804810981 */ /* 0x000162000c1e1900 */
[----:B------:R-:W-:Y:S01]  /*1710*/  UISETP.NE.U32.AND UP0, UPT, UR4, URZ, UPT ;  /* 0x0000003f0400728c */ /* 0x000fe2000bf05070 */
[C---:B----4-:R-:W-:Y:S01]  /*1720*/  LOP3.LUT R3, R146.reuse, 0xff000000, RZ, 0xc0, !PT ;  /* 0xff00000092037812 */ /* 0x050fe200078ec0ff */
[----:B------:R-:W-:Y:S01]  /*1730*/  ULDC.64 UR8, c[0x0][0xa20] ;  /* 0x0002880000087ab9 */ /* 0x000fe20000000a00 */
[----:B------:R0:W5:Y:S01]  /*1740*/  @P1 LDG.E R143, desc[UR56][R8.64] ;  /* 0x00000038088f1981 */ /* 0x000162000c1e1900 */
[----:B------:R-:W-:Y:S01]  /*1750*/  UISETP.NE.AND.EX UP0, UPT, UR5, URZ, UPT, UP0 ;  /* 0x0000003f0500728c */ /* 0x000fe2000bf05300 */
[----:B------:R-:W-:Y:S01]  /*1760*/  ULDC UR4, c[0x0][0x424] ;  /* 0x0001090000047ab9 */ /* 0x000fe20000000800 */
[----:B------:R-:W-:Y:S02]  /*1770*/  ISETP.NE.U32.AND P2, PT, RZ, UR8, PT ;  /* 0x00000008ff007c0c */ /* 0x000fe4000bf45070 */
[----:B------:R-:W-:Y:S01]  /*1780*/  USEL UR4, UR4, 0x1, UP0 ;  /* 0x0000000104047887 */ /* 0x000fe20008000000 */
[----:B------:R-:W-:Y:S01]  /*1790*/  ULDC UR5, c[0x0][0x2f0] ;  /* 0x0000bc0000057ab9 */ /* 0x000fe20000000800 */
[----:B------:R-:W-:-:S02]  /*17a0*/  LOP3.LUT R0, R146, 0xff0000, RZ, 0xc0, !PT ;  /* 0x00ff000092007812 */ /* 0x000fc400078ec0ff */
[----:B------:R-:W-:Y:S01]  /*17b0*/  UIMAD UR4, UR4, UR5, URZ ;  /* 0x00000005040472a4 */ /* 0x000fe2000f8e023f */
[----:B------:R-:W-:Y:S02]  /*17c0*/  SHF.R.U32.HI R3, RZ, 0x8, R3 ;  /* 0x00000008ff037819 */ /* 0x000fe40000011603 */
[----:B------:R-:W-:Y:S01]  /*17d0*/  ISETP.NE.AND.EX P2, PT, RZ, UR9, PT, P2 ;  /* 0x00000009ff007c0c */ /* 0x000fe2000bf45320 */
[----:B------:R-:W-:Y:S01]  /*17e0*/  ULDC UR5, c[0x0][0x348] ;  /* 0x0000d20000057ab9 */ /* 0x000fe20000000800 */
[----:B------:R-:W-:Y:S02]  /*17f0*/  LEA.HI R187, R0, R3, RZ, 0x10 ;  /* 0x0000000300bb7211 */ /* 0x000fe400078f80ff */
[----:B------:R-:W-:Y:S02]  /*1800*/  LOP3.LUT R162, R146, 0xffff, RZ, 0xc0, !PT ;  /* 0x0000ffff92a27812 */ /* 0x000fe400078ec0ff */
[----:B------:R-:W-:Y:S01]  /*1810*/  MOV R192, R145 ;  /* 0x0000009100c07202 */ /* 0x000fe20000000f00 */
[----:B01----:R-:W-:Y:S06]  /*1820*/  @P1 BRA `(.L_x_447) ;  /* 0x0000000000241947 */ /* 0x003fec0003800000 */
[----:B------:R-:W-:Y:S02]  /*1830*/  ULDC.64 UR6, c[0x0][0xa00] ;  /* 0x0002800000067ab9 */ /* 0x000fe40000000a00 */
[----:B------:R-:W-:-:S04]  /*1840*/  ISETP.NE.U32.AND P1, PT, RZ, UR6, PT ;  /* 0x00000006ff007c0c */ /* 0x000fc8000bf25070 */
[----:B------:R-:W-:-:S13]  /*1850*/  ISETP.NE.AND.EX P1, PT, RZ, UR7, PT, P1 ;  /* 0x00000007ff007c0c */ /* 0x000fda000bf25310 */
[----:B------:R-:W-:Y:S05]  /*1860*/  @!P1 BRA `(.L_x_447) ;  /* 0x0000000000149947 */ /* 0x000fea0003800000 */
[----:B------:R-:W0:Y:S02]  /*1870*/  LDC.64 R6, c[0x0][0xa00] ;  /* 0x00028000ff067b82 */ /* 0x000e240000000a00 */
[----:B0-----:R-:W-:-:S05]  /*1880*/  IMAD.WIDE R6, R188, 0x4, R6 ;  /* 0x00000004bc067825 */ /* 0x001fca00078e0206 */
[----:B-----5:R-:W2:Y:S04]  /*1890*/  LDG.E R143, desc[UR56][R6.64] ;  /* 0x00000038068f7981 */ /* 0x020ea8000c1e1900 */
[----:B------:R-:W2:Y:S02]  /*18a0*/  LDG.E R0, desc[UR56][R6.64+0x4] ;  /* 0x0000043806007981 */ /* 0x000ea4000c1e1900 */
[----:B--2---:R-:W-:-:S07]  /*18b0*/  IMAD.IADD R143, R0, 0x1, -R143 ;  /* 0x00000001008f7824 */ /* 0x004fce00078e0a8f */
.L_x_447:
[----:B------:R-:W-:Y:S01]  /*18c0*/  IMAD.U32 R25, RZ, RZ, UR5 ;  /* 0x00000005ff197e24 */ /* 0x000fe2000f8e00ff */
[----:B------:R-:W-:Y:S01]  /*18d0*/  MOV R26, UR4 ;  /* 0x00000004001a7c02 */ /* 0x000fe20008000f00 */
[----:B------:R-:W-:Y:S06]  /*18e0*/  @!P2 BRA `(.L_x_448) ;  /* 0x000000000010a947 */ /* 0x000fec0003800000 */
[----:B------:R-:W-:-:S04]  /*18f0*/  IADD3 R26, P0, R189, UR8, RZ ;  /* 0x00000008bd1a7c10 */ /* 0x000fc8000ff1e0ff */
[----:B------:R-:W-:-:S05]  /*1900*/  IADD3.X R27, R190, UR9, RZ, P0, !PT ;  /* 0x00000009be1b7c10 */ /* 0x000fca00087fe4ff */
[----:B------:R0:W5:Y:S01]  /*1910*/  LDG.E R26, desc[UR56][R26.64] ;  /* 0x000000381a1a7981 */ /* 0x000162000c1e1900 */
[----:B------:R-:W-:Y:S05]  /*1920*/  BRA `(.L_x_449) ;  /* 0x0000000000107947 */ /* 0x000fea0003800000 */
.L_x_448:
[----:B------:R-:W-:Y:S05]  /*1930*/  @!P0 BRA `(.L_x_449) ;  /* 0x00000000000c8947 */ /* 0x000fea0003800000 */
[----:B------:R-:W2:Y:S04]  /*1940*/  LDG.E R3, desc[UR56][R4.64] ;  /* 0x0000003804037981 */ /* 0x000ea8000c1e1900 */
[----:B------:R-:W2:Y:S02]  /*1950*/  LDG.E R26, desc[UR56][R4.64+0x4] ;  /* 0x00000438041a7981 */ /* 0x000ea4000c1e1900 */
[----:B--2---:R-:W-:-:S07]  /*1960*/  IMAD.IADD R26, R26, 0x1, -R3 ;  /* 0x000000011a1a7824 */ /* 0x004fce00078e0a03 */
.L_x_449:
[----:B------:R-:W-:Y:S01]  /*1970*/  ULDC.64 UR4, c[0x0][0xa10] ;  /* 0x0002840000047ab9 */ /* 0x000fe20000000a00 */
[----:B0-----:R-:W2:Y:S01]  /*1980*/  LDL.LU R27, [R1+0x38] ;  /* 0x00003800011b7983 */ /* 0x001ea20000300800 */
[----:B------:R-:W-:-:S04]  /*1990*/  ISETP.NE.U32.AND P0, PT, RZ, UR4, PT ;  /* 0x00000004ff007c0c */ /* 0x000fc8000bf05070 */
[----:B------:R-:W-:Y:S01]  /*19a0*/  ISETP.NE.AND.EX P0, PT, RZ, UR5, PT, P0 ;  /* 0x00000005ff007c0c */ /* 0x000fe2000bf05300 */
[----:B------:R-:W-:-:S12]  /*19b0*/  ULDC.64 UR4, c[0x0][0xa30] ;  /* 0x00028c0000047ab9 */ /* 0x000fd80000000a00 */
[----:B------:R-:W0:Y:S02]  /*19c0*/  @P0 LDC.64 R4, c[0x0][0xa10] ;  /* 0x00028400ff040b82 */ /* 0x000e240000000a00 */
[----:B0-----:R-:W-:-:S05]  /*19d0*/  @P0 IMAD.WIDE R4, R188, 0x4, R4 ;  /* 0x00000004bc040825 */ /* 0x001fca00078e0204 */
[----:B------:R-:W3:Y:S04]  /*19e0*/  @P0 LDG.E R0, desc[UR56][R4.64] ;  /* 0x0000003804000981 */ /* 0x000ee8000c1e1900 */
[----:B------:R-:W3:Y:S01]  /*19f0*/  @P0 LDG.E R3, desc[UR56][R4.64+0x4] ;  /* 0x0000043804030981 */ /* 0x000ee2000c1e1900 */
[----:B------:R-:W-:Y:S01]  /*1a00*/  ISETP.NE.U32.AND P1, PT, RZ, UR4, PT ;  /* 0x00000004ff007c0c */ /* 0x000fe2000bf25070 */
[----:B-----5:R-:W-:-:S03]  /*1a10*/  IMAD.MOV.U32 R141, RZ, RZ, R26 ;  /* 0x000000ffff8d7224 */ /* 0x020fc600078e001a */
[----:B------:R-:W-:-:S13]  /*1a20*/  ISETP.NE.AND.EX P1, PT, RZ, UR5, PT, P1 ;  /* 0x00000005ff007c0c */ /* 0x000fda000bf25310 */
[----:B------:R-:W-:-:S04]  /*1a30*/  @P1 IADD3 R6, P2, R189, UR4, RZ ;  /* 0x00000004bd061c10 */ /* 0x000fc8000ff5e0ff */
[----:B------:R-:W-:-:S05]  /*1a40*/  @P1 IADD3.X R7, R190, UR5, RZ, P2, !PT ;  /* 0x00000005be071c10 */ /* 0x000fca00097fe4ff */
[----:B------:R0:W5:Y:S01]  /*1a50*/  @P1 LDG.E R141, desc[UR56][R6.64] ;  /* 0x00000038068d1981 */ /* 0x000162000c1e1900 */
[----:B------:R-:W-:Y:S01]  /*1a60*/  IADD3 R10, R26, -R11, RZ ;  /* 0x8000000b1a0a7210 */ /* 0x000fe20007ffe0ff */
[----:B------:R-:W-:Y:S01]  /*1a70*/  BSSY B0, `(.L_x_450) ;  /* 0x000002c000007945 */ /* 0x000fe20003800000 */
[----:B------:R-:W-:Y:S02]  /*1a80*/  LOP3.LUT R200, R187, 0xff, RZ, 0xc0, !PT ;  /* 0x000000ffbbc87812 */ /* 0x000fe400078ec0ff */
[----:B------:R-:W-:Y:S02]  /*1a90*/  SHF.R.U32.HI R187, RZ, 0x10, R187 ;  /* 0x00000010ffbb7819 */ /* 0x000fe400000116bb */
[----:B--2---:R-:W-:Y:S01]  /*1aa0*/  LOP3.LUT R27, R27, 0xfffffffb, RZ, 0xc0, !PT ;  /* 0xfffffffb1b1b7812 */ /* 0x004fe200078ec0ff */
[----:B---3--:R-:W-:-:S04]  /*1ab0*/  @P0 IMAD.IADD R25, R3, 0x1, -R0 ;  /* 0x0000000103190824 */ /* 0x008fc800078e0a00 */
[----:B------:R-:W-:-:S05]  /*1ac0*/  IMAD.IADD R215, R10, 0x1, R25 ;  /* 0x000000010ad77824 */ /* 0x000fca00078e0219 */
[C---:B------:R-:W-:Y:S02]  /*1ad0*/  ISETP.GE.AND P3, PT, R215.reuse, 0x1, PT ;  /* 0x00000001d700780c */ /* 0x040fe40003f66270 */
[----:B------:R-:W-:-:S05]  /*1ae0*/  IADD3 R0, R215, 0x5f, RZ ;  /* 0x0000005fd7007810 */ /* 0x000fca0007ffe0ff */
[----:B------:R-:W-:-:S05]  /*1af0*/  IMAD.HI R0, R0, 0x2aaaaaab, RZ ;  /* 0x2aaaaaab00007827 */ /* 0x000fca00078e02ff */
[----:B------:R-:W-:Y:S02]  /*1b00*/  SHF.R.U32.HI R3, RZ, 0x1f, R0 ;  /* 0x0000001fff037819 */ /* 0x000fe40000011600 */
[----:B------:R-:W-:Y:S02]  /*1b10*/  @P3 LOP3.LUT R27, R27, 0x4, RZ, 0xfc, !PT ;  /* 0x000000041b1b3812 */ /* 0x000fe400078efcff */
[----:B------:R-:W-:Y:S01]  /*1b20*/  LEA.HI.SX32 R142, R0, R3, 0x1c ;  /* 0x00000003008e7211 */ /* 0x000fe200078fe2ff */
[----:B------:R-:W-:Y:S02]  /*1b30*/  IMAD.MOV.U32 R3, RZ, RZ, RZ ;  /* 0x000000ffff037224 */ /* 0x000fe400078e00ff */
[----:B------:R0:W-:Y:S01]  /*1b40*/  STL [R1+0x38], R27 ;  /* 0x0000381b01007387 */ /* 0x0001e20000100800 */
[----:B------:R-:W-:Y:S05]  /*1b50*/  @!P3 BRA `(.L_x_451) ;  /* 0x000000000074b947 */ /* 0x000fea0003800000 */
[----:B------:R-:W-:Y:S01]  /*1b60*/  ISETP.NE.AND P0, PT, R187, RZ, PT ;  /* 0x000000ffbb00720c */ /* 0x000fe20003f05270 */
[----:B------:R-:W-:-:S03]  /*1b70*/  ULDC UR4, c[0x0][0x9f0] ;  /* 0x00027c0000047ab9 */ /* 0x000fc60000000800 */
[----:B------:R-:W-:-:S04]  /*1b80*/  SEL R9, R187, UR4, P0 ;  /* 0x00000004bb097c07 */ /* 0x000fc80008000000 */
[-C--:B0-----:R-:W-:Y:S02]  /*1b90*/  IABS R6, R9.reuse ;  /* 0x0000000900067213 */ /* 0x081fe40000000000 */
[----:B------:R-:W-:Y:S02]  /*1ba0*/  IADD3 R0, R142, -0x1, R9 ;  /* 0xffffffff8e007810 */ /* 0x000fe40007ffe009 */
[----:B------:R-:W0:Y:S01]  /*1bb0*/  I2F.RP R3, R6 ;  /* 0x0000000600037306 */ /* 0x000e220000209400 */
[-C--:B------:R-:W-:Y:S02]  /*1bc0*/  IABS R11, R9.reuse ;  /* 0x00000009000b7213 */ /* 0x080fe40000000000 */
[----:B------:R-:W-:Y:S02]  /*1bd0*/  IABS R8, R0 ;  /* 0x0000000000087213 */ /* 0x000fe40000000000 */
[----:B------:R-:W-:-:S04]  /*1be0*/  LOP3.LUT R0, R0, R9, RZ, 0x3c, !PT ;  /* 0x0000000900007212 */ /* 0x000fc800078e3cff */
[----:B------:R-:W-:Y:S01]  /*1bf0*/  ISETP.GE.AND P2, PT, R0, RZ, PT ;  /* 0x000000ff0000720c */ /* 0x000fe20003f46270 */
[----:B0-----:R-:W0:Y:S02]  /*1c00*/  MUFU.RCP R3, R3 ;  /* 0x0000000300037308 */ /* 0x001e240000001000 */
[----:B0-----:R-:W-:Y:S02]  /*1c10*/  VIADD R4, R3, 0xffffffe ;  /* 0x0ffffffe03047836 */ /* 0x001fe40000000000 */
[----:B------:R-:W-:-:S04]  /*1c20*/  IMAD.MOV R3, RZ, RZ, -R11 ;  /* 0x000000ffff037224 */ /* 0x000fc800078e0a0b */
[----:B------:R0:W1:Y:S02]  /*1c30*/  F2I.FTZ.U32.TRUNC.NTZ R5, R4 ;  /* 0x0000000400057305 */ /* 0x000064000021f000 */
[----:B0-----:R-:W-:Y:S01]  /*1c40*/  IMAD.MOV.U32 R4, RZ, RZ, RZ ;  /* 0x000000ffff047224 */ /* 0x001fe200078e00ff */
[----:B-1----:R-:W-:-:S05]  /*1c50*/  IADD3 R7, RZ, -R5, RZ ;  /* 0x80000005ff077210 */ /* 0x002fca0007ffe0ff */
[----:B------:R-:W-:-:S04]  /*1c60*/  IMAD R7, R7, R6, RZ ;  /* 0x0000000607077224 */ /* 0x000fc800078e02ff */
[----:B------:R-:W-:-:S06]  /*1c70*/  IMAD.HI.U32 R5, R5, R7, R4 ;  /* 0x0000000705057227 */ /* 0x000fcc00078e0004 */
[----:B------:R-:W-:-:S04]  /*1c80*/  IMAD.HI.U32 R5, R5, R8, RZ ;  /* 0x0000000805057227 */ /* 0x000fc800078e00ff */
[----:B------:R-:W-:-:S05]  /*1c90*/  IMAD R3, R5, R3, R8 ;  /* 0x0000000305037224 */ /* 0x000fca00078e0208 */
[----:B------:R-:W-:-:S13]  /*1ca0*/  ISETP.GT.U32.AND P1, PT, R6, R3, PT ;  /* 0x000000030600720c */ /* 0x000fda0003f24070 */
[-C--:B------:R-:W-:Y:S01]  /*1cb0*/  @!P1 IADD3 R3, R3, -R6.reuse, RZ ;  /* 0x8000000603039210 */ /* 0x080fe20007ffe0ff */
[----:B------:R-:W-:Y:S01]  /*1cc0*/  @!P1 VIADD R5, R5, 0x1 ;  /* 0x0000000105059836 */ /* 0x000fe20000000000 */
[----:B------:R-:W-:Y:S02]  /*1cd0*/  ISETP.NE.AND P1, PT, R9, RZ, PT ;  /* 0x000000ff0900720c */ /* 0x000fe40003f25270 */
[----:B------:R-:W-:-:S13]  /*1ce0*/  ISETP.GE.U32.AND P0, PT, R3, R6, PT ;  /* 0x000000060300720c */ /* 0x000fda0003f06070 */
[----:B------:R-:W-:-:S05]  /*1cf0*/  @P0 VIADD R5, R5, 0x1 ;  /* 0x0000000105050836 */ /* 0x000fca0000000000 */
[----:B------:R-:W-:-:S05]  /*1d00*/  MOV R3, R5 ;  /* 0x0000000500037202 */ /* 0x000fca0000000f00 */
[----:B------:R-:W-:Y:S01]  /*1d10*/  @!P2 IMAD.MOV R3, RZ, RZ, -R3 ;  /* 0x000000ffff03a224 */ /* 0x000fe200078e0a03 */
[----:B------:R-:W-:-:S07]  /*1d20*/  @!P1 LOP3.LUT R3, RZ, R9, RZ, 0x33, !PT ;  /* 0x00000009ff039212 */ /* 0x000fce00078e33ff */
.L_x_451:
[----:B------:R-:W-:Y:S05]  /*1d30*/  BSYNC B0 ;  /* 0x0000000000007941 */ /* 0x000fea0003800000 */
.L_x_450:
[----:B------:R-:W-:Y:S01]  /*1d40*/  IMAD R0, R200, R3, RZ ;  /* 0x00000003c8007224 */ /* 0x000fe200078e02ff */
[----:B------:R-:W-:-:S04]  /*1d50*/  PLOP3.LUT P2, PT, PT, PT, PT, 0x80, 0x0 ;  /* 0x000000000000781c */ /* 0x000fc80003f4f070 */
[C---:B------:R-:W-:Y:S01]  /*1d60*/  VIADDMNMX R3, R0.reuse, R3, R142, PT ;  /* 0x0000000300037246 */ /* 0x040fe2000380018e */
[----:B------:R-:W-:-:S04]  /*1d70*/  IMAD R0, R0, 0x60, -R10 ;  /* 0x0000006000007824 */ /* 0x000fc800078e0a0a */
[----:B------:R-:W-:Y:S01]  /*1d80*/  IMAD R4, R3, 0x60, -R10 ;  /* 0x0000006003047824 */ /* 0x000fe200078e0a0a */
[----:B------:R-:W-:-:S04]  /*1d90*/  VIMNMX R0, RZ, R0, !PT ;  /* 0x00000000ff007248 */ /* 0x000fc80007fe0100 */
[----:B------:R-:W-:Y:S01]  /*1da0*/  VIMNMX R3, R4, R25, PT ;  /* 0x0000001904037248 */ /* 0x000fe20003fe0100 */
[----:B------:R-:W-:-:S03]  /*1db0*/  IMAD.WIDE.U32 R126, R0, -0x55555555, RZ ;  /* 0xaaaaaaab007e7825 */ /* 0x000fc600078e00ff */
[----:B------:R-:W-:Y:S02]  /*1dc0*/  ISETP.GT.AND P0, PT, R3, R0, PT ;  /* 0x000000000300720c */ /* 0x000fe40003f04270 */
[----:B------:R-:W-:-:S04]  /*1dd0*/  SHF.R.U32.HI R126, RZ, 0x6, R127 ;  /* 0x00000006ff7e7819 */ /* 0x000fc8000001167f */
[----:B------:R-:W-:-:S07]  /*1de0*/  MOV R24, R126 ;  /* 0x0000007e00187202 */ /* 0x000fce0000000f00 */
[----:B------:R-:W-:-:S04]  /*1df0*/  @P0 VIADD R0, R3, 0x5f ;  /* 0x0000005f03000836 */ /* 0x000fc80000000000 */
[----:B------:R-:W-:-:S05]  /*1e00*/  @P0 IMAD.HI R0, R0, 0x2aaaaaab, RZ ;  /* 0x2aaaaaab00000827 */ /* 0x000fca00078e02ff */
[----:B------:R-:W-:-:S04]  /*1e10*/  @P0 SHF.R.U32.HI R3, RZ, 0x1f, R0 ;  /* 0x0000001fff030819 */ /* 0x000fc80000011600 */
[----:B------:R-:W-:-:S04]  /*1e20*/  @P0 LEA.HI.SX32 R24, R0, R3, 0x1c ;  /* 0x0000000300180211 */ /* 0x000fc800078fe2ff */
[----:B------:R-:W-:-:S13]  /*1e30*/  ISETP.GT.AND P0, PT, R24, R126, PT ;  /* 0x0000007e1800720c */ /* 0x000fda0003f04270 */
[----:B------:R-:W-:Y:S05]  /*1e40*/  @!P0 BRA `(.L_x_452) ;  /* 0x0000009000648947 */ /* 0x000fea0003800000 */
[----:B------:R-:W-:Y:S01]  /*1e50*/  VIADD R123, R2, 0x18400 ;  /* 0x00018400027b7836 */ /* 0x000fe20000000000 */
[----:B------:R-:W-:Y:S04]  /*1e60*/  BSSY B6, `(.L_x_453) ;  /* 0x0000013000067945 */ /* 0x000fe80003800000 */
[----:B------:R-:W-:-:S13]  /*1e70*/  LOP3.LUT P0, RZ, R123, 0x3ff, RZ, 0xc0, !PT ;  /* 0x000003ff7bff7812 */ /* 0x000fda000780c0ff */
[----:B------:R-:W-:Y:S05]  /*1e80*/  @!P0 BRA `(.L_x_454) ;  /* 0x0000000000408947 */ /* 0x000fea0003800000 */
[----:B------:R-:W-:Y:S01]  /*1e90*/  MOV R14, 0x0 ;  /* 0x00000000000e7802 */ /* 0x000fe20000000f00 */
[----:B------:R-:W-:Y:S01]  /*1ea0*/  ULDC.64 UR4, c[0x4][0xf0] ;  /* 0x01003c0000047ab9 */ /* 0x000fe20000000a00 */
[----:B------:R-:W-:Y:S01]  /*1eb0*/  ULDC.64 UR6, c[0x4][0x90] ;  /* 0x0100240000067ab9 */ /* 0x000fe20000000a00 */
[----:B------:R-:W-:Y:S01]  /*1ec0*/  IMAD.U32 R4, RZ, RZ, UR4 ;  /* 0x00000004ff047e24 */ /* 0x000fe2000f8e00ff */
[----:B------:R-:W-:Y:S01]  /*1ed0*/  MOV R5, UR5 ;  /* 0x0000000500057c02 */ /* 0x000fe20008000f00 */
[----:B------:R-:W-:Y:S01]  /*1ee0*/  ULDC.64 UR4, c[0x4][0xf8] ;  /* 0x01003e0000047ab9 */ /* 0x000fe20000000a00 */
[----:B------:R-:W1:Y:S01]  /*1ef0*/  LDC.64 R14, c[0x4][R14] ;  /* 0x010000000e0e7b82 */ /* 0x000e620000000a00 */
[----:B0-----:R-:W-:Y:S01]  /*1f00*/  IMAD.U32 R6, RZ, RZ, UR4 ;  /* 0x00000004ff067e24 */ /* 0x001fe2000f8e00ff */
[----:B------:R-:W-:Y:S01]  /*1f10*/  MOV R10, UR6 ;  /* 0x00000006000a7c02 */ /* 0x000fe20008000f00 */
[----:B------:R-:W-:Y:S01]  /*1f20*/  IMAD.U32 R7, RZ, RZ, UR5 ;  /* 0x00000005ff077e24 */ /* 0x000fe2000f8e00ff */
[----:B------:R-:W-:Y:S01]  /*1f30*/  MOV R12, 0x1 ;  /* 0x00000001000c7802 */ /* 0x000fe20000000f00 */
[----:B------:R-:W-:-:S02]  /*1f40*/  IMAD.U32 R11, RZ, RZ, UR7 ;  /* 0x00000007ff0b7e24 */ /* 0x000fc4000f8e00ff */
[----:B------:R-:W-:Y:S02]  /*1f50*/  IMAD.MOV.U32 R8, RZ, RZ, 0x70 ;  /* 0x00000070ff087424 */ /* 0x000fe400078e00ff */
[----:B------:R-:W-:-:S07]  /*1f60*/  IMAD.MOV.U32 R13, RZ, RZ, RZ ;  /* 0x000000ffff0d7224 */ /* 0x000fce00078e00ff */
[----:B------:R-:W-:-:S07]  /*1f70*/  LEPC R20, `(.L_x_454) ;  /* 0x000000001014794e */ /* 0x000fce0000000000 */
[----:B-1---5:R-:W-:Y:S05]  /*1f80*/  CALL.ABS.NOINC R14 ;  /* 0x000000000e007343 */ /* 0x022fea0003c00000 */
.L_x_454:
[----:B------:R-:W-:Y:S05]  /*1f90*/  BSYNC B6 ;  /* 0x0000000000067941 */ /* 0x000fea0003800000 */
.L_x_453:
[----:B------:R-:W-:Y:S01]  /*1fa0*/  VIADD R122, R2, 0x400 ;  /* 0x00000400027a7836 */ /* 0x000fe20000000000 */
[----:B------:R-:W-:Y:S04]  /*1fb0*/  BSSY B6, `(.L_x_455) ;  /* 0x0000013000067945 */ /* 0x000fe80003800000 */
[----:B------:R-:W-:-:S13]  /*1fc0*/  LOP3.LUT P0, RZ, R122, 0x3ff, RZ, 0xc0, !PT ;  /* 0x000003ff7aff7812 */ /* 0x000fda000780c0ff */
[----:B------:R-:W-:Y:S05]  /*1fd0*/  @!P0 BRA `(.L_x_456) ;  /* 0x0000000000408947 */ /* 0x000fea0003800000 */
[----:B------:R-:W-:Y:S01]  /*1fe0*/  MOV R14, 0x0 ;  /* 0x00000000000e7802 */ /* 0x000fe20000000f00 */
[----:B------:R-:W-:Y:S01]  /*1ff0*/  ULDC.64 UR4, c[0x4][0xf0] ;  /* 0x01003c0000047ab9 */ /* 0x000fe20000000a00 */
[----:B------:R-:W-:Y:S01]  /*2000*/  ULDC.64 UR6, c[0x4][0xf8] ;  /* 0x01003e0000067ab9 */ /* 0x000fe20000000a00 */
[----:B------:R-:W-:Y:S01]  /*2010*/  MOV R4, UR4 ;  /* 0x0000000400047c02 */ /* 0x000fe20008000f00 */
[----:B------:R-:W-:Y:S01]  /*2020*/  IMAD.U32 R5, RZ, RZ, UR5 ;  /* 0x00000005ff057e24 */ /* 0x000fe2000f8e00ff */
        /* <DEDUP_REMOVED lines=11> */
.L_x_456:
[----:B------:R-:W-:Y:S05]  /*20e0*/  BSYNC B6 ;  /* 0x0000000000067941 */ /* 0x000fea0003800000 */
.L_x_455:
[----:B------:R-:W-:Y:S01]  /*20f0*/  ULDC.64 UR4, c[0x0][0x9f8] ;  /* 0x00027e0000047ab9 */ /* 0x000fe20000000a00 */
[----:B------:R-:W-:Y:S01]  /*2100*/  IMAD.MOV.U32 R102, RZ, RZ, R188 ;  /* 0x000000ffff667224 */ /* 0x000fe200078e00bc */
[----:B------:R-:W-:Y:S01]  /*2110*/  ISETP.NE.U32.AND P0, PT, RZ, UR4, PT ;  /* 0x00000004ff007c0c */ /* 0x000fe2000bf05070 */
[----:B------:R-:W-:Y:S01]  /*2120*/  VIADD R0, R16, 0x20 ;  /* 0x0000002010007836 */ /* 0x000fe20000000000 */
[----:B------:R-:W1:Y:S01]  /*2130*/  LDC.64 R94, c[0x0][0x3f8] ;  /* 0x0000fe00ff5e7b82 */ /* 0x000e620000000a00 */
[----:B------:R-:W-:Y:S02]  /*2140*/  MOV R20, R27 ;  /* 0x0000001b00147202 */ /* 0x000fe40000000f00 */
[----:B------:R-:W-:-:S05]  /*2150*/  ISETP.NE.AND.EX P0, PT, RZ, UR5, PT, P0 ;  /* 0x00000005ff007c0c */ /* 0x000fca000bf05300 */
[----:B------:R-:W2:Y:S08]  /*2160*/  LDC R125, c[0x0][0x3f4] ;  /* 0x0000fd00ff7d7b82 */ /* 0x000eb00000000800 */
[----:B------:R-:W-:Y:S01]  /*2170*/  @P0 IADD3 R4, P1, R189, UR4, RZ ;  /* 0x00000004bd040c10 */ /* 0x000fe2000ff3e0ff */
[----:B------:R-:W-:Y:S01]  /*2180*/  ULDC UR4, c[0x0][0x2f4] ;  /* 0x0000bd0000047ab9 */ /* 0x000fe20000000800 */
[----:B------:R-:W3:Y:S02]  /*2190*/  LDC.64 R88, c[0x0][0x408] ;  /* 0x00010200ff587b82 */ /* 0x000ee40000000a00 */
[----:B------:R-:W-:Y:S01]  /*21a0*/  @P0 IADD3.X R5, R190, UR5, RZ, P1, !PT ;  /* 0x00000005be050c10 */ /* 0x000fe20008ffe4ff */
[----:B------:R-:W-:-:S04]  /*21b0*/  ULDC UR5, c[0x0][0x320] ;  /* 0x0000c80000057ab9 */ /* 0x000fc80000000800 */
[----:B------:R4:W2:Y:S01]  /*21c0*/  @P0 LDG.E R102, desc[UR56][R4.64] ;  /* 0x0000003804660981 */ /* 0x0008a2000c1e1900 */
[----:B------:R-:W-:Y:S01]  /*21d0*/  ISETP.GE.AND P1, PT, R0, UR4, PT ;  /* 0x0000000400007c0c */ /* 0x000fe2000bf26270 */
[----:B-1----:R-:W-:Y:S01]  /*21e0*/  IMAD.WIDE.U32 R96, R166, R94, R16 ;  /* 0x0000005ea6607225 */ /* 0x002fe200078e0010 */
[----:B------:R-:W-:Y:S01]  /*21f0*/  ISETP.GE.AND P0, PT, R16, UR4, PT ;  /* 0x0000000410007c0c */ /* 0x000fe2000bf06270 */
[----:B------:R-:W1:Y:S01]  /*2200*/  S2R R218, SR_TID.X ;  /* 0x0000000000da7919 */ /* 0x000e620000002100 */
[----:B0-----:R-:W-:Y:S01]  /*2210*/  SEL R6, RZ, 0xffffffff, P1 ;  /* 0xffffffffff067807 */ /* 0x001fe20000800000 */
[----:B------:R-:W-:Y:S01]  /*2220*/  IMAD.MOV.U32 R127, RZ, RZ, 0x20 ;  /* 0x00000020ff7f7424 */ /* 0x000fe200078e00ff */
[----:B------:R-:W-:Y:S01]  /*2230*/  SEL R3, RZ, 0x1, P0 ;  /* 0x00000001ff037807 */ /* 0x000fe20000000000 */
[----:B------:R-:W-:Y:S01]  /*2240*/  IMAD.SHL.U32 R108, R94, 0x40, RZ ;  /* 0x000000405e6c7824 */ /* 0x000fe200078e00ff */
[----:B------:R-:W-:Y:S01]  /*2250*/  SHF.L.U32 R6, R6, 0x1, RZ ;  /* 0x0000000106067819 */ /* 0x000fe200000006ff */
[----:B------:R-:W-:Y:S01]  /*2260*/  IMAD.IADD R129, R129, 0x1, R26 ;  /* 0x0000000181817824 */ /* 0x000fe200078e021a */
[----:B------:R-:W-:Y:S01]  /*2270*/  ISETP.GE.AND P0, PT, R0, UR5, PT ;  /* 0x0000000500007c0c */ /* 0x000fe2000bf06270 */
[----:B------:R-:W-:Y:S01]  /*2280*/  IMAD R114, R214, 0x40, R166 ;  /* 0x00000040d6727824 */ /* 0x000fe200078e02a6 */
[----:B------:R-:W-:Y:S01]  /*2290*/  LOP3.LUT R6, R6, 0x2, R3, 0xe2, !PT ;  /* 0x0000000206067812 */ /* 0x000fe200078ee203 */
[----:B------:R-:W-:Y:S01]  /*22a0*/  VIADD R3, R16, 0x40 ;  /* 0x0000004010037836 */ /* 0x000fe20000000000 */
[----:B----4-:R-:W-:-:S02]  /*22b0*/  SEL R4, RZ, 0xffffffff, P0 ;  /* 0xffffffffff047807 */ /* 0x010fc40000000000 */
[----:B------:R-:W-:Y:S01]  /*22c0*/  ISETP.GE.AND P1, PT, R19, UR4, PT ;  /* 0x0000000413007c0c */ /* 0x000fe2000bf26270 */
[----:B---3--:R-:W-:Y:S01]  /*22d0*/  IMAD.WIDE.U32 R90, R166, R88, R16 ;  /* 0x00000058a65a7225 */ /* 0x008fe200078e0010 */
[----:B------:R-:W-:Y:S02]  /*22e0*/  ISETP.GE.AND P0, PT, R3, UR4, PT ;  /* 0x0000000403007c0c */ /* 0x000fe4000bf06270 */
[----:B------:R-:W-:Y:S01]  /*22f0*/  SHF.R.S32.HI R11, RZ, 0x1f, R166 ;  /* 0x0000001fff0b7819 */ /* 0x000fe200000114a6 */
[----:B------:R-:W-:Y:S01]  /*2300*/  IMAD.SHL.U32 R8, R4, 0x2, RZ ;  /* 0x0000000204087824 */ /* 0x000fe200078e00ff */
[----:B------:R-:W-:Y:S01]  /*2310*/  SEL R4, RZ, 0x8, P1 ;  /* 0x00000008ff047807 */ /* 0x000fe20000800000 */
[----:B------:R-:W-:Y:S01]  /*2320*/  IMAD R131, R89, 0x60, RZ ;  /* 0x0000006059837824 */ /* 0x000fe200078e02ff */
[----:B------:R-:W-:Y:S02]  /*2330*/  SEL R5, RZ, 0x4, P0 ;  /* 0x00000004ff057807 */ /* 0x000fe40000000000 */
[----:B------:R-:W-:-:S02]  /*2340*/  ISETP.GE.AND P2, PT, R16, UR5, PT ;  /* 0x0000000510007c0c */ /* 0x000fc4000bf46270 */
[--C-:B------:R-:W-:Y:S02]  /*2350*/  SHF.R.S32.HI R161, RZ, 0x1f, R160.reuse ;  /* 0x0000001fffa17819 */ /* 0x100fe400000114a0 */
[----:B------:R-:W-:Y:S01]  /*2360*/  LOP3.LUT R4, R4, R6, R5, 0xfe, !PT ;  /* 0x0000000604047212 */ /* 0x000fe200078efe05 */
[-C--:B------:R-:W-:Y:S01]  /*2370*/  IMAD R5, R11, R94.reuse, RZ ;  /* 0x0000005e0b057224 */ /* 0x080fe200078e02ff */
[----:B------:R-:W-:Y:S01]  /*2380*/  SEL R7, RZ, 0x1, P2 ;  /* 0x00000001ff077807 */ /* 0x000fe20001000000 */
[----:B------:R-:W-:Y:S01]  /*2390*/  IMAD.WIDE.U32 R98, R166, R94, R160 ;  /* 0x0000005ea6627225 */ /* 0x000fe200078e00a0 */
[----:B------:R-:W-:Y:S02]  /*23a0*/  ISETP.GE.AND P0, PT, R22, UR4, PT ;  /* 0x0000000416007c0c */ /* 0x000fe4000bf06270 */
[----:B------:R-:W-:Y:S01]  /*23b0*/  ISETP.GE.AND P1, PT, R3, UR5, PT ;  /* 0x0000000503007c0c */ /* 0x000fe2000bf26270 */
[----:B------:R-:W-:Y:S01]  /*23c0*/  IMAD R5, R166, R95, R5 ;  /* 0x0000005fa6057224 */ /* 0x000fe200078e0205 */
[----:B------:R-:W-:Y:S01]  /*23d0*/  LOP3.LUT R7, R8, 0x2, R7, 0xe2, !PT ;  /* 0x0000000208077812 */ /* 0x000fe200078ee207 */
[-C--:B------:R-:W-:Y:S01]  /*23e0*/  IMAD R11, R11, R88.reuse, RZ ;  /* 0x000000580b0b7224 */ /* 0x080fe200078e02ff */
[----:B------:R-:W-:Y:S01]  /*23f0*/  SEL R9, RZ, 0x10, P0 ;  /* 0x00000010ff097807 */ /* 0x000fe20000000000 */
[----:B------:R-:W-:Y:S01]  /*2400*/  IMAD.IADD R97, R5, 0x1, R97 ;  /* 0x0000000105617824 */ /* 0x000fe200078e0261 */
[----:B------:R-:W-:Y:S01]  /*2410*/  SEL R6, RZ, 0x4, P1 ;  /* 0x00000004ff067807 */ /* 0x000fe20000800000 */
[----:B------:R-:W-:Y:S01]  /*2420*/  IMAD R13, R166, R89, R11 ;  /* 0x00000059a60d7224 */ /* 0x000fe200078e020b */
[----:B--2---:R-:W-:Y:S01]  /*2430*/  ISETP.GE.AND P0, PT, R16, R125, PT ;  /* 0x0000007d1000720c */ /* 0x004fe20003f06270 */
[----:B------:R-:W-:Y:S01]  /*2440*/  IMAD.WIDE.U32 R92, R166, R88, R160 ;  /* 0x00000058a65c7225 */ /* 0x000fe200078e00a0 */
[----:B------:R-:W-:-:S02]  /*2450*/  IADD3 R99, R99, R5, RZ ;  /* 0x0000000563637210 */ /* 0x000fc40007ffe0ff */
[----:B------:R-:W-:Y:S01]  /*2460*/  LOP3.LUT R5, R7, R6, RZ, 0xfc, !PT ;  /* 0x0000000607057212 */ /* 0x000fe200078efcff */
[----:B------:R-:W-:Y:S01]  /*2470*/  IMAD.IADD R91, R13, 0x1, R91 ;  /* 0x000000010d5b7824 */ /* 0x000fe200078e025b */
[-C--:B------:R-:W-:Y:S01]  /*2480*/  ISETP.GE.AND P1, PT, R0, R125.reuse, PT ;  /* 0x0000007d0000720c */ /* 0x080fe20003f26270 */
[-C--:B-----5:R-:W-:Y:S01]  /*2490*/  IMAD.WIDE.U32 R96, R141, R94.reuse, R96 ;  /* 0x0000005e8d607225 */ /* 0x0a0fe200078e0060 */
[----:B------:R-:W-:Y:S02]  /*24a0*/  ISETP.GE.AND P3, PT, R3, R125, PT ;  /* 0x0000007d0300720c */ /* 0x000fe40003f66270 */
[----:B------:R-:W-:Y:S01]  /*24b0*/  SEL R7, R125, RZ, P0 ;  /* 0x000000ff7d077207 */ /* 0x000fe20000000000 */
[----:B------:R-:W-:Y:S01]  /*24c0*/  IMAD.WIDE.U32 R98, R141, R94, R98 ;  /* 0x0000005e8d627225 */ /* 0x000fe200078e0062 */
[----:B------:R-:W-:Y:S02]  /*24d0*/  LOP3.LUT R9, R4, R9, RZ, 0xfc, !PT ;  /* 0x0000000904097212 */ /* 0x000fe400078efcff */
[C---:B------:R-:W-:Y:S01]  /*24e0*/  SEL R11, R125.reuse, RZ, P1 ;  /* 0x000000ff7d0b7207 */ /* 0x040fe20000800000 */
[----:B------:R-:W-:Y:S01]  /*24f0*/  IMAD.IADD R7, R16, 0x1, R7 ;  /* 0x0000000110077824 */ /* 0x000fe200078e0207 */
[----:B------:R-:W-:Y:S01]  /*2500*/  SEL R4, R125, RZ, P3 ;  /* 0x000000ff7d047207 */ /* 0x000fe20001800000 */
[----:B------:R-:W-:Y:S01]  /*2510*/  IMAD.WIDE.U32 R90, R141, R88, R90 ;  /* 0x000000588d5a7225 */ /* 0x000fe200078e005a */
[----:B------:R-:W-:-:S02]  /*2520*/  IADD3 R11, R0, R11, RZ ;  /* 0x0000000b000b7210 */ /* 0x000fc40007ffe0ff */
[----:B------:R-:W-:Y:S01]  /*2530*/  LOP3.LUT R20, R20, 0xfffffffe, RZ, 0xc0, !PT ;  /* 0xfffffffe14147812 */ /* 0x000fe200078ec0ff */
[----:B------:R-:W-:Y:S01]  /*2540*/  IMAD.IADD R12, R3, 0x1, R4 ;  /* 0x00000001030c7824 */ /* 0x000fe200078e0204 */
[----:B------:R-:W-:Y:S02]  /*2550*/  SHF.R.S32.HI R4, RZ, 0x1f, R7 ;  /* 0x0000001fff047819 */ /* 0x000fe40000011407 */
[----:B------:R-:W-:Y:S02]  /*2560*/  SHF.R.S32.HI R6, RZ, 0x1f, R11 ;  /* 0x0000001fff067819 */ /* 0x000fe4000001140b */
[CC--:B------:R-:W-:Y:S02]  /*2570*/  LEA.HI R8, R4.reuse, R7.reuse, RZ, 0x3 ;  /* 0x0000000704087211 */ /* 0x0c0fe400078f18ff */
[----:B------:R-:W-:Y:S02]  /*2580*/  LEA.HI R4, R4, R7, RZ, 0x6 ;  /* 0x0000000704047211 */ /* 0x000fe400078f30ff */
[----:B------:R-:W-:-:S02]  /*2590*/  @P3 LOP3.LUT R20, R20, 0x1, RZ, 0xfc, !PT ;  /* 0x0000000114143812 */ /* 0x000fc400078efcff */
[CC--:B------:R-:W-:Y:S02]  /*25a0*/  LEA.HI R7, R6.reuse, R11.reuse, RZ, 0x6 ;  /* 0x0000000b06077211 */ /* 0x0c0fe400078f30ff */
[----:B------:R-:W-:Y:S01]  /*25b0*/  LEA.HI R11, R6, R11, RZ, 0x3 ;  /* 0x0000000b060b7211 */ /* 0x000fe200078f18ff */
[----:B------:R0:W-:Y:S01]  /*25c0*/  STL [R1+0x38], R20 ;  /* 0x0000381401007387 */ /* 0x0001e20000100800 */
[----:B------:R-:W-:Y:S02]  /*25d0*/  SHF.R.S32.HI R4, RZ, 0x6, R4 ;  /* 0x00000006ff047819 */ /* 0x000fe40000011404 */
[----:B------:R-:W-:Y:S02]  /*25e0*/  IADD3 R93, R93, R13, RZ ;  /* 0x0000000d5d5d7210 */ /* 0x000fe40007ffe0ff */
[----:B------:R-:W-:Y:S01]  /*25f0*/  SHF.R.S32.HI R6, RZ, 0x6, R7 ;  /* 0x00000006ff067819 */ /* 0x000fe20000011407 */
[C---:B------:R-:W-:Y:S01]  /*2600*/  IMAD R140, R4.reuse, 0x1800, R179 ;  /* 0x00001800048c7824 */ /* 0x040fe200078e02b3 */
[----:B------:R-:W-:Y:S01]  /*2610*/  LOP3.LUT R13, R177, 0x38, R11, 0xf8, !PT ;  /* 0x00000038b10d7812 */ /* 0x000fe200078ef80b */
[----:B------:R-:W-:Y:S01]  /*2620*/  IMAD R138, R4, 0x1800, R180 ;  /* 0x00001800048a7824 */ /* 0x000fe200078e02b4 */
[----:B------:R-:W-:Y:S01]  /*2630*/  SHF.R.S32.HI R21, RZ, 0x1f, R12 ;  /* 0x0000001fff157819 */ /* 0x000fe2000001140c */
[----:B------:R-:W-:Y:S01]  /*2640*/  IMAD R139, R6, 0x1800, R179 ;  /* 0x00001800068b7824 */ /* 0x000fe200078e02b3 */
[----:B------:R-:W-:Y:S01]  /*2650*/  LOP3.LUT R10, R168, 0x38, R8, 0xf8, !PT ;  /* 0x00000038a80a7812 */ /* 0x000fe200078ef808 */
[----:B------:R-:W-:Y:S01]  /*2660*/  IMAD R134, R6, 0x1800, R180 ;  /* 0x0000180006867824 */ /* 0x000fe200078e02b4 */
[----:B0-----:R-:W-:Y:S01]  /*2670*/  SHF.R.U32.HI R20, RZ, 0x3, R168 ;  /* 0x00000003ff147819 */ /* 0x001fe200000116a8 */
[----:B------:R-:W-:Y:S01]  /*2680*/  IMAD.WIDE.U32 R92, R141, R88, R92 ;  /* 0x000000588d5c7225 */ /* 0x000fe200078e005c */
[----:B------:R-:W-:-:S02]  /*2690*/  LOP3.LUT R7, R177, 0x38, R8, 0xf8, !PT ;  /* 0x00000038b1077812 */ /* 0x000fc400078ef808 */
[----:B------:R-:W-:Y:S02]  /*26a0*/  LOP3.LUT R4, R13, R178, RZ, 0x3c, !PT ;  /* 0x000000b20d047212 */ /* 0x000fe400078e3cff */
[----:B------:R-:W-:Y:S02]  /*26b0*/  LEA.HI R14, R21, R12, RZ, 0x3 ;  /* 0x0000000c150e7211 */ /* 0x000fe400078f18ff */
[----:B------:R-:W-:Y:S01]  /*26c0*/  LOP3.LUT R15, R10, R20, RZ, 0x3c, !PT ;  /* 0x000000140a0f7212 */ /* 0x000fe200078e3cff */
[----:B------:R-:W-:Y:S01]  /*26d0*/  IMAD.IADD R139, R139, 0x1, R4 ;  /* 0x000000018b8b7824 */ /* 0x000fe200078e0204 */
[----:B------:R-:W-:Y:S02]  /*26e0*/  LOP3.LUT R7, R7, R178, RZ, 0x3c, !PT ;  /* 0x000000b207077212 */ /* 0x000fe400078e3cff */
[----:B------:R-:W-:Y:S02]  /*26f0*/  LEA.HI R12, R21, R12, RZ, 0x6 ;  /* 0x0000000c150c7211 */ /* 0x000fe400078f30ff */
[----:B------:R-:W-:Y:S01]  /*2700*/  IADD3 R138, R138, R15, RZ ;  /* 0x0000000f8a8a7210 */ /* 0x000fe20007ffe0ff */
[----:B------:R-:W-:Y:S01]  /*2710*/  IMAD.IADD R140, R140, 0x1, R7 ;  /* 0x000000018c8c7824 */ /* 0x000fe200078e0207 */
[----:B------:R-:W-:-:S02]  /*2720*/  SHF.R.S32.HI R15, RZ, 0x1f, R141 ;  /* 0x0000001fff0f7819 */ /* 0x000fc4000001148d */
[----:B------:R-:W-:Y:S02]  /*2730*/  SHF.R.S32.HI R12, RZ, 0x6, R12 ;  /* 0x00000006ff0c7819 */ /* 0x000fe4000001140c */
[----:B------:R-:W-:Y:S02]  /*2740*/  LOP3.LUT R4, R168, 0x38, R11, 0xf8, !PT ;  /* 0x00000038a8047812 */ /* 0x000fe400078ef80b */
[--C-:B------:R-:W-:Y:S01]  /*2750*/  LOP3.LUT R7, R177, 0x38, R14.reuse, 0xf8, !PT ;  /* 0x00000038b1077812 */ /* 0x100fe200078ef80e */
[----:B------:R-:W-:Y:S01]  /*2760*/  IMAD R136, R12, 0x1800, R179 ;  /* 0x000018000c887824 */ /* 0x000fe200078e02b3 */
[----:B------:R-:W-:Y:S01]  /*2770*/  LOP3.LUT R13, R4, R20, RZ, 0x3c, !PT ;  /* 0x00000014040d7212 */ /* 0x000fe200078e3cff */
[----:B------:R-:W-:Y:S01]  /*2780*/  IMAD R4, R15, R94, RZ ;  /* 0x0000005e0f047224 */ /* 0x000fe200078e02ff */
[----:B------:R-:W-:Y:S01]  /*2790*/  LOP3.LUT R10, R168, 0x38, R14, 0xf8, !PT ;  /* 0x00000038a80a7812 */ /* 0x000fe200078ef80e */
[----:B------:R-:W-:Y:S01]  /*27a0*/  IMAD R133, R12, 0x1800, R180 ;  /* 0x000018000c857824 */ /* 0x000fe200078e02b4 */
[----:B------:R-:W-:Y:S01]  /*27b0*/  LOP3.LUT R7, R7, R178, RZ, 0x3c, !PT ;  /* 0x000000b207077212 */ /* 0x000fe200078e3cff */
[----:B------:R-:W-:Y:S01]  /*27c0*/  IMAD R27, R141, R95, R4 ;  /* 0x0000005f8d1b7224 */ /* 0x000fe200078e0204 */
[----:B------:R-:W-:Y:S01]  /*27d0*/  LOP3.LUT R10, R10, R20, RZ, 0x3c, !PT ;  /* 0x000000140a0a7212 */ /* 0x000fe200078e3cff */
[----:B------:R-:W-:Y:S01]  /*27e0*/  IMAD R4, R15, R88, RZ ;  /* 0x000000580f047224 */ /* 0x000fe200078e02ff */
[----:B------:R-:W-:Y:S01]  /*27f0*/  IADD3 R136, R136, R7, RZ ;  /* 0x0000000788887210 */ /* 0x000fe20007ffe0ff */
[----:B------:R-:W-:Y:S01]  /*2800*/  IMAD.IADD R134, R134, 0x1, R13 ;  /* 0x0000000186867824 */ /* 0x000fe200078e020d */
[----:B------:R-:W-:Y:S01]  /*2810*/  ISETP.GE.AND P3, PT, R19, UR5, PT ;  /* 0x0000000513007c0c */ /* 0x000fe2000bf66270 */
[----:B------:R-:W-:Y:S01]  /*2820*/  IMAD.IADD R133, R133, 0x1, R10 ;  /* 0x0000000185857824 */ /* 0x000fe200078e020a */
[----:B------:R-:W-:Y:S01]  /*2830*/  LOP3.LUT R7, R177, 0x18, R16, 0xf8, !PT ;  /* 0x00000018b1077812 */ /* 0x000fe200078ef810 */
[----:B------:R-:W-:Y:S01]  /*2840*/  IMAD R103, R141, R89, R4 ;  /* 0x000000598d677224 */ /* 0x000fe200078e0204 */
[----:B------:R-:W-:Y:S01]  /*2850*/  ISETP.GE.AND P2, PT, R23, UR4, PT ;  /* 0x0000000417007c0c */ /* 0x000fe2000bf46270 */
[----:B------:R-:W-:Y:S01]  /*2860*/  IMAD R13, R95, 0x60, RZ ;  /* 0x000000605f0d7824 */ /* 0x000fe200078e02ff */
[----:B------:R-:W-:Y:S01]  /*2870*/  SEL R6, RZ, 0x8, P3 ;  /* 0x00000008ff067807 */ /* 0x000fe20001800000 */
[----:B------:R-:W-:Y:S01]  /*2880*/  IMAD.IADD R106, R99, 0x1, R27 ;  /* 0x00000001636a7824 */ /* 0x000fe200078e021b */
[----:B------:R-:W-:Y:S01]  /*2890*/  LOP3.LUT P4, RZ, R219, 0x4, RZ, 0xc0, !PT ;  /* 0x00000004dbff7812 */ /* 0x000fe2000788c0ff */
[----:B------:R-:W-:Y:S01]  /*28a0*/  IMAD.IADD R105, R93, 0x1, R103 ;  /* 0x000000015d697824 */ /* 0x000fe200078e0267 */
[----:B------:R-:W-:Y:S01]  /*28b0*/  LOP3.LUT R4, R7, R178, RZ, 0x3c, !PT ;  /* 0x000000b207047212 */ /* 0x000fe200078e3cff */
[----:B------:R-:W-:Y:S01]  /*28c0*/  IMAD.IADD R103, R103, 0x1, R91 ;  /* 0x0000000167677824 */ /* 0x000fe200078e025b */
[----:B------:R-:W-:-:S02]  /*28d0*/  SEL R10, RZ, 0x20, P2 ;  /* 0x00000020ff0a7807 */ /* 0x000fc40001000000 */
[C---:B------:R-:W-:Y:S01]  /*28e0*/  SHF.L.U64.HI R109, R88.reuse, 0x6, R89 ;  /* 0x00000006586d7819 */ /* 0x040fe20000010259 */
[----:B------:R-:W-:Y:S01]  /*28f0*/  IMAD.IADD R4, R179, 0x1, R4 ;  /* 0x00000001b3047824 */ /* 0x000fe200078e0204 */
[C---:B------:R-:W-:Y:S01]  /*2900*/  SHF.L.U32 R110, R88.reuse, 0x6, RZ ;  /* 0x00000006586e7819 */ /* 0x040fe200000006ff */
[----:B------:R-:W-:Y:S01]  /*2910*/  IMAD.WIDE.U32 R88, R88, 0x60, RZ ;  /* 0x0000006058587825 */ /* 0x000fe200078e00ff */
[----:B------:R-:W-:Y:S02]  /*2920*/  LOP3.LUT R21, R5, R6, RZ, 0xfc, !PT ;  /* 0x0000000605157212 */ /* 0x000fe400078efcff */
[C---:B------:R-:W-:Y:S01]  /*2930*/  SHF.L.U64.HI R107, R94.reuse, 0x6, R95 ;  /* 0x000000065e6b7819 */ /* 0x040fe2000001025f */
[----:B------:R-:W-:Y:S01]  /*2940*/  IMAD.WIDE.U32 R94, R94, 0x60, RZ ;  /* 0x000000605e5e7825 */ /* 0x000fe200078e00ff */
[----:B------:R-:W-:Y:S02]  /*2950*/  SEL R127, R127, 0xffffffe0, !P4 ;  /* 0xffffffe07f7f7807 */ /* 0x000fe40006000000 */
[----:B------:R-:W-:Y:S01]  /*2960*/  SHF.R.S32.HI R121, RZ, 0x3, R8 ;  /* 0x00000003ff797819 */ /* 0x000fe20000011408 */
[----:B------:R-:W-:Y:S01]  /*2970*/  IMAD.IADD R130, R95, 0x1, R13 ;  /* 0x000000015f827824 */ /* 0x000fe200078e020d */
[----:B------:R-:W-:Y:S01]  /*2980*/  LOP3.LUT R6, R8, 0xfffffff8, RZ, 0xc0, !PT ;  /* 0xfffffff808067812 */ /* 0x000fe200078ec0ff */
[----:B------:R-:W-:Y:S01]  /*2990*/  IMAD.IADD R132, R127, 0x1, R4 ;  /* 0x000000017f847824 */ /* 0x000fe200078e0204 */
[----:B------:R-:W-:-:S02]  /*29a0*/  LOP3.LUT R87, R9, R10, RZ, 0xfc, !PT ;  /* 0x0000000a09577212 */ /* 0x000fc400078efcff */
[----:B------:R-:W-:Y:S02]  /*29b0*/  LOP3.LUT R7, R11, 0xfffffff8, RZ, 0xc0, !PT ;  /* 0xfffffff80b077812 */ /* 0x000fe400078ec0ff */
[----:B------:R-:W-:Y:S02]  /*29c0*/  LOP3.LUT R8, R14, 0xfffffff8, RZ, 0xc0, !PT ;  /* 0xfffffff80e087812 */ /* 0x000fe400078ec0ff */
[----:B------:R-:W-:Y:S02]  /*29d0*/  IADD3 R104, R27, R97, RZ ;  /* 0x000000611b687210 */ /* 0x000fe40007ffe0ff */
[C---:B------:R-:W-:Y:S02]  /*29e0*/  LOP3.LUT R10, R21.reuse, 0x2, RZ, 0xc0, !PT ;  /* 0x00000002150a7812 */ /* 0x040fe400078ec0ff */
[----:B------:R-:W-:Y:S02]  /*29f0*/  LOP3.LUT R20, R21, 0x4, RZ, 0xc0, !PT ;  /* 0x0000000415147812 */ /* 0x000fe400078ec0ff */
[----:B------:R-:W-:-:S02]  /*2a00*/  LOP3.LUT R26, R87, 0x2, RZ, 0xc0, !PT ;  /* 0x00000002571a7812 */ /* 0x000fc400078ec0ff */
[C---:B------:R-:W-:Y:S02]  /*2a10*/  LOP3.LUT R27, R87.reuse, 0x4, RZ, 0xc0, !PT ;  /* 0x00000004571b7812 */ /* 0x040fe400078ec0ff */
[C---:B------:R-:W-:Y:S02]  /*2a20*/  LOP3.LUT R101, R87.reuse, 0x8, RZ, 0xc0, !PT ;  /* 0x0000000857657812 */ /* 0x040fe400078ec0ff */
[----:B------:R-:W-:Y:S02]  /*2a30*/  LOP3.LUT R100, R87, 0x10, RZ, 0xc0, !PT ;  /* 0x0000001057647812 */ /* 0x000fe400078ec0ff */
[----:B-1----:R-:W-:Y:S02]  /*2a40*/  LEA.HI R218, R218, 0x8, RZ, 0x19 ;  /* 0x00000008dada7811 */ /* 0x002fe400078fc8ff */
[----:B------:R-:W-:Y:S02]  /*2a50*/  SHF.L.U32 R125, R125, 0x1, RZ ;  /* 0x000000017d7d7819 */ /* 0x000fe400000006ff */
[----:B------:R-:W-:-:S02]  /*2a60*/  IADD3 R131, R89, R131, RZ ;  /* 0x0000008359837210 */ /* 0x000fc40007ffe0ff */
[----:B------:R-:W-:Y:S02]  /*2a70*/  LOP3.LUT R5, R5, 0x1, RZ, 0xc0, !PT ;  /* 0x0000000105057812 */ /* 0x000fe400078ec0ff */
[----:B------:R-:W-:Y:S02]  /*2a80*/  SHF.R.S32.HI R120, RZ, 0x3, R11 ;  /* 0x00000003ff787819 */ /* 0x000fe4000001140b */
[----:B------:R-:W-:Y:S02]  /*2a90*/  SHF.R.S32.HI R119, RZ, 0x3, R14 ;  /* 0x00000003ff777819 */ /* 0x000fe4000001140e */
[----:B------:R-:W-:Y:S02]  /*2aa0*/  LOP3.LUT R9, R9, 0x1, RZ, 0xc0, !PT ;  /* 0x0000000109097812 */ /* 0x000fe400078ec0ff */
[----:B------:R-:W-:Y:S02]  /*2ab0*/  LOP3.LUT R21, R21, 0x8, RZ, 0xc0, !PT ;  /* 0x0000000815157812 */ /* 0x000fe400078ec0ff */
[----:B------:R-:W-:-:S02]  /*2ac0*/  SHF.R.S32.HI R113, RZ, 0x1f, R6 ;  /* 0x0000001fff717819 */ /* 0x000fc40000011406 */
[----:B------:R-:W-:Y:S02]  /*2ad0*/  SHF.R.S32.HI R112, RZ, 0x1f, R7 ;  /* 0x0000001fff707819 */ /* 0x000fe40000011407 */
[----:B------:R-:W-:Y:S02]  /*2ae0*/  SHF.R.S32.HI R111, RZ, 0x1f, R8 ;  /* 0x0000001fff6f7819 */ /* 0x000fe40000011408 */
[----:B------:R-:W-:Y:S02]  /*2af0*/  LOP3.LUT R87, R87, 0x20, RZ, 0xc0, !PT ;  /* 0x0000002057577812 */ /* 0x000fe400078ec0ff */
[----:B------:R-:W-:-:S07]  /*2b00*/  SHF.R.S32.HI R128, RZ, 0x1f, R102 ;  /* 0x0000001fff807819 */ /* 0x000fce0000011466 */
.L_x_562:
[----:B---3--:R-:W2:Y:S01]  /*2b10*/  LDL.LU R31, [R1+0x38] ;  /* 0x00003800011f7983 */ /* 0x008ea20000300800 */
[----:B------:R-:W0:Y:S01]  /*2b20*/  LDC R81, c[0x0][0x430] ;  /* 0x00010c00ff517b82 */ /* 0x000e220000000800 */
[----:B------:R-:W-:Y:S01]  /*2b30*/  IADD3 R24, R24, -0x1, RZ ;  /* 0xffffffff18187810 */ /* 0x000fe20007ffe0ff */
[----:B------:R-:W-:-:S04]  /*2b40*/  IMAD.MOV.U32 R80, RZ, RZ, RZ ;  /* 0x000000ffff507224 */ /* 0x000fc800078e00ff */
[----:B------:R-:W-:Y:S02]  /*2b50*/  IMAD R12, R24, 0x60, R114 ;  /* 0x00000060180c7824 */ /* 0x000fe400078e0272 */
[----:B------:R-:W1:Y:S02]  /*2b60*/  LDC R124, c[0x0][0x3f4] ;  /* 0x0000fd00ff7c7b82 */ /* 0x000e640000000800 */
[----:B------:R-:W-:Y:S01]  /*2b70*/  IMAD.IADD R32, R129, 0x1, R12 ;  /* 0x0000000181207824 */ /* 0x000fe200078e020c */
[----:B------:R-:W-:-:S03]  /*2b80*/  ISETP.GE.AND P2, PT, R12, R25, PT ;  /* 0x000000190c00720c */ /* 0x000fc60003f46270 */
[----:B------:R-:W-:Y:S01]  /*2b90*/  IMAD.MOV.U32 R28, RZ, RZ, R32 ;  /* 0x000000ffff1c7224 */ /* 0x000fe200078e0020 */
[----:B------:R-:W-:Y:S02]  /*2ba0*/  ISETP.GT.OR P2, PT, R114, 0x5f, P2 ;  /* 0x0000005f7200780c */ /* 0x000fe40001744670 */
[----:B0-----:R-:W-:-:S11]  /*2bb0*/  ISETP.NE.AND P3, PT, R81, 0x1, PT ;  /* 0x000000015100780c */ /* 0x001fd60003f65270 */
[----:B------:R-:W0:Y:S08]  /*2bc0*/  @!P2 LDC.64 R14, c[0x0][0x428] ;  /* 0x00010a00ff0eab82 */ /* 0x000e300000000a00 */
[----:B------:R-:W3:Y:S08]  /*2bd0*/  @!P2 LDC.64 R12, c[0x0][0x418] ;  /* 0x00010600ff0cab82 */ /* 0x000ef00000000a00 */
[----:B------:R-:W4:Y:S08]  /*2be0*/  @P3 LDC R11, c[0x0][0x434] ;  /* 0x00010d00ff0b3b82 */ /* 0x000f300000000800 */
[----:B------:R-:W1:Y:S01]  /*2bf0*/  @P3 LDC R30, c[0x0][0x438] ;  /* 0x00010e00ff1e3b82 */ /* 0x000e620000000800 */
[----:B----4-:R-:W-:-:S05]  /*2c00*/  @P3 IMAD.HI.U32 R11, R32, R11, RZ ;  /* 0x0000000b200b3227 */ /* 0x010fca00078e00ff */
[----:B-1----:R-:W-:Y:S01]  /*2c10*/  @P3 SHF.R.U32.HI R28, RZ, R30, R11 ;  /* 0x0000001eff1c3219 */ /* 0x002fe2000001160b */
[----:B0-----:R-:W-:-:S03]  /*2c20*/  @!P2 IMAD R11, R128, R14, RZ ;  /* 0x0000000e800ba224 */ /* 0x001fc600078e02ff */
[--C-:B------:R-:W-:Y:S01]  /*2c30*/  @!P2 SHF.R.S32.HI R29, RZ, 0x1f, R28.reuse ;  /* 0x0000001fff1da819 */ /* 0x100fe2000001141c */
[C---:B------:R-:W-:Y:S02]  /*2c40*/  @!P2 IMAD R11, R102.reuse, R15, R11 ;  /* 0x0000000f660ba224 */ /* 0x040fe400078e020b */
[----:B------:R-:W-:-:S05]  /*2c50*/  @!P2 IMAD.WIDE.U32 R14, R102, R14, R28 ;  /* 0x0000000e660ea225 */ /* 0x000fca00078e001c */
[----:B------:R-:W-:Y:S02]  /*2c60*/  @!P2 IADD3 R11, R15, R11, RZ ;  /* 0x0000000b0f0ba210 */ /* 0x000fe40007ffe0ff */
[----:B---3--:R-:W-:-:S04]  /*2c70*/  @!P2 LEA R12, P3, R14, R12, 0x2 ;  /* 0x0000000c0e0ca211 */ /* 0x008fc800078610ff */
[----:B------:R-:W-:Y:S02]  /*2c80*/  @!P2 LEA.HI.X R13, R14, R13, R11, 0x2, P3 ;  /* 0x0000000d0e0da211 */ /* 0x000fe400018f140b */
[----:B------:R-:W-:-:S03]  /*2c90*/  ISETP.GT.AND P3, PT, R24, R126, PT ;  /* 0x0000007e1800720c */ /* 0x000fc60003f64270 */
[----:B------:R0:W5:Y:S01]  /*2ca0*/  @!P2 LDG.E R80, desc[UR56][R12.64] ;  /* 0x000000380c50a981 */ /* 0x000162000c1e1900 */
[----:B------:R-:W-:Y:S01]  /*2cb0*/  ISETP.GE.AND P2, PT, R124, 0x1, PT ;  /* 0x000000017c00780c */ /* 0x000fe20003f46270 */
[----:B------:R-:W-:Y:S01]  /*2cc0*/  IMAD.MOV R14, RZ, RZ, -R28 ;  /* 0x000000ffff0e7224 */ /* 0x000fe200078e0a1c */
[----:B------:R-:W-:Y:S05]  /*2cd0*/  YIELD ;  /* 0x0000000000007946 */ /* 0x000fea0003800000 */
[----:B------:R-:W-:Y:S01]  /*2ce0*/  IMAD R81, R81, R14, R32 ;  /* 0x0000000e51517224 */ /* 0x000fe200078e0220 */
[----:B------:R-:W-:Y:S01]  /*2cf0*/  BSSY B0, `(.L_x_457) ;  /* 0x00007bc000007945 */ /* 0x000fe20003800000 */
[----:B------:R-:W-:-:S02]  /*2d00*/  IMAD R14, R18, 0x4800, R4 ;  /* 0x00004800120e7824 */ /* 0x000fc400078e0204 */
[----:B------:R-:W-:-:S03]  /*2d10*/  IMAD R28, R18, 0x4800, R132 ;  /* 0x00004800121c7824 */ /* 0x000fc600078e0284 */
[----:B------:R-:W-:Y:S01]  /*2d20*/  LEA R29, R14, R123, 0x1 ;  /* 0x0000007b0e1d7211 */ /* 0x000fe200078e08ff */
[----:B------:R-:W-:Y:S01]  /*2d30*/  IMAD R28, R28, 0x2, R123 ;  /* 0x000000021c1c7824 */ /* 0x000fe200078e027b */
[----:B--2---:R-:W-:-:S04]  /*2d40*/  LOP3.LUT R31, R31, 0xfffffffd, RZ, 0xc0, !PT ;  /* 0xfffffffd1f1f7812 */ /* 0x004fc800078ec0ff */
[----:B------:R-:W-:-:S05]  /*2d50*/  @P3 LOP3.LUT R31, R31, 0x2, RZ, 0xfc, !PT ;  /* 0x000000021f1f3812 */ /* 0x000fca00078efcff */
[----:B------:R0:W-:Y:S01]  /*2d60*/  STL [R1+0x38], R31 ;  /* 0x0000381f01007387 */ /* 0x0001e20000100800 */
[----:B------:R-:W-:Y:S05]  /*2d70*/  @!P2 BRA `(.L_x_458) ;  /* 0x000000740000a947 */ /* 0x000fea0003800000 */
[----:B------:R-:W-:Y:S01]  /*2d80*/  SHF.R.S32.HI R82, RZ, 0x1f, R81 ;  /* 0x0000001fff527819 */ /* 0x000fe20000011451 */
[----:B------:R-:W-:Y:S01]  /*2d90*/  ULDC.64 UR4, c[0x0][0x300] ;  /* 0x0000c00000047ab9 */ /* 0x000fe20000000a00 */
[----:B-----5:R-:W-:Y:S01]  /*2da0*/  SHF.R.S32.HI R83, RZ, 0x1f, R80 ;  /* 0x0000001fff537819 */ /* 0x020fe20000011450 */
[C---:B0-----:R-:W-:Y:S01]  /*2db0*/  IMAD.WIDE.U32 R12, R81.reuse, UR4, RZ ;  /* 0x00000004510c7c25 */ /* 0x041fe2000f8e00ff */
[----:B------:R-:W-:Y:S02]  /*2dc0*/  ULDC.U8 UR6, c[0x0][0x410] ;  /* 0x0001040000067ab9 */ /* 0x000fe40000000000 */
[----:B------:R-:W-:Y:S01]  /*2dd0*/  ISETP.NE.AND P2, PT, RZ, UR6, PT ;  /* 0x00000006ff007c0c */ /* 0x000fe2000bf45270 */
[----:B------:R-:W-:Y:S02]  /*2de0*/  IMAD R14, R82, UR4, RZ ;  /* 0x00000004520e7c24 */ /* 0x000fe4000f8e02ff */
[----:B------:R-:W-:Y:S02]  /*2df0*/  IMAD R84, R24, -0x60, R25 ;  /* 0xffffffa018547824 */ /* 0x000fe400078e0219 */
[----:B------:R-:W-:Y:S01]  /*2e00*/  IMAD R11, R81, UR5, R14 ;  /* 0x00000005510b7c24 */ /* 0x000fe2000f8e020e */
[----:B------:R-:W-:Y:S01]  /*2e10*/  ULDC.64 UR4, c[0x0][0x310] ;  /* 0x0000c40000047ab9 */ /* 0x000fe20000000a00 */
[----:B------:R-:W-:Y:S01]  /*2e20*/  IMAD R14, R130, R24, RZ ;  /* 0x00000018820e7224 */ /* 0x000fe200078e02ff */
[----:B------:R-:W-:Y:S01]  /*2e30*/  VIMNMX R84, R84, 0x60, PT ;  /* 0x0000006054547848 */ /* 0x000fe20003fe0100 */
[----:B------:R-:W-:-:S02]  /*2e40*/  IMAD R15, R83, UR4, RZ ;  /* 0x00000004530f7c24 */ /* 0x000fc4000f8e02ff */
[----:B------:R-:W-:Y:S01]  /*2e50*/  IMAD.IADD R13, R13, 0x1, R11 ;  /* 0x000000010d0d7824 */ /* 0x000fe200078e020b */
[----:B------:R-:W-:Y:S01]  /*2e60*/  SHF.R.S32.HI R11, RZ, 0x1f, R24 ;  /* 0x0000001fff0b7819 */ /* 0x000fe20000011418 */
[C---:B------:R-:W-:Y:S02]  /*2e70*/  IMAD R15, R80.reuse, UR5, R15 ;  /* 0x00000005500f7c24 */ /* 0x040fe4000f8e020f */
[----:B------:R-:W-:Y:S01]  /*2e80*/  IMAD.WIDE.U32 R12, R80, UR4, R12 ;  /* 0x00000004500c7c25 */ /* 0x000fe2000f8e000c */
[----:B------:R-:W-:-:S03]  /*2e90*/  ULDC.64 UR4, c[0x0][0x308] ;  /* 0x0000c20000047ab9 */ /* 0x000fc60000000a00 */
[----:B------:R-:W-:Y:S01]  /*2ea0*/  IMAD R33, R11, R94, R14 ;  /* 0x0000005e0b217224 */ /* 0x000fe200078e020e */
[----:B------:R-:W-:Y:S01]  /*2eb0*/  IADD3 R13, R13, R15, RZ ;  /* 0x0000000f0d0d7210 */ /* 0x000fe20007ffe0ff */
[----:B------:R-:W-:Y:S02]  /*2ec0*/  IMAD R15, R131, R24, RZ ;  /* 0x00000018830f7224 */ /* 0x000fe400078e02ff */
[----:B------:R-:W-:-:S04]  /*2ed0*/  IMAD.WIDE.U32 R30, R162, UR4, R12 ;  /* 0x00000004a21e7c25 */ /* 0x000fc8000f8e000c */
[----:B------:R-:W-:Y:S01]  /*2ee0*/  IMAD R115, R162, UR5, R31 ;  /* 0x00000005a2737c24 */ /* 0x000fe2000f8e021f */
[----:B------:R-:W-:Y:S01]  /*2ef0*/  ULDC.64 UR4, c[0x0][0x2e8] ;  /* 0x0000ba0000047ab9 */ /* 0x000fe20000000a00 */
[----:B------:R-:W-:Y:S01]  /*2f00*/  IMAD R35, R11, R88, R15 ;  /* 0x000000580b237224 */ /* 0x000fe200078e020f */
[----:B------:R-:W-:Y:S01]  /*2f10*/  LEA R118, P3, R30, UR4, 0x1 ;  /* 0x000000041e767c11 */ /* 0x000fe2000f8608ff */
[----:B------:R-:W-:-:S03]  /*2f20*/  IMAD.WIDE.U32 R14, R94, R24, RZ ;  /* 0x000000185e0e7225 */ /* 0x000fc600078e00ff */
[----:B------:R-:W-:Y:S01]  /*2f30*/  LEA.HI.X R115, R30, UR5, R115, 0x1, P3 ;  /* 0x000000051e737c11 */ /* 0x000fe200098f0c73 */
[----:B------:R-:W-:-:S04]  /*2f40*/  IMAD.WIDE.U32 R12, R88, R24, RZ ;  /* 0x00000018580c7225 */ /* 0x000fc800078e00ff */
[----:B------:R-:W-:Y:S02]  /*2f50*/  IMAD.IADD R11, R15, 0x1, R33 ;  /* 0x000000010f0b7824 */ /* 0x000fe400078e0221 */
[----:B------:R-:W-:Y:S01]  /*2f60*/  IMAD.IADD R78, R13, 0x1, R35 ;  /* 0x000000010d4e7824 */ /* 0x000fe200078e0223 */
[----:B------:R-:W-:Y:S06]  /*2f70*/  @!P2 BRA `(.L_x_459) ;  /* 0x0000003400cca947 */ /* 0x000fec0003800000 */
[----:B------:R-:W-:Y:S01]  /*2f80*/  ISETP.GE.AND P3, PT, R166, R84, PT ;  /* 0x00000054a600720c */ /* 0x000fe20003f66270 */
[----:B------:R-:W-:Y:S01]  /*2f90*/  BSSY B1, `(.L_x_460) ;  /* 0x0000037000017945 */ /* 0x000fe20003800000 */
        /* <DEDUP_REMOVED lines=12> */
[----:B------:R-:W-:Y:S01]  /*3060*/  CS2R R76, SRZ ;  /* 0x00000000004c7805 */ /* 0x000fe2000001ff00 */
[----:B------:R-:W-:Y:S06]  /*3070*/  @P3 BRA `(.L_x_461) ;  /* 0x0000000000a03947 */ /* 0x000fec0003800000 */
[----:B------:R-:W-:Y:S01]  /*3080*/  IADD3 R33, P2, R98, R14, RZ ;  /* 0x0000000e62217210 */ /* 0x000fe20007f5e0ff */
[----:B------:R-:W-:Y:S01]  /*3090*/  ULDC.64 UR4, c[0x0][0x3e8] ;  /* 0x0000fa0000047ab9 */ /* 0x000fe20000000a00 */
[----:B------:R-:W-:Y:S02]  /*30a0*/  CS2R R74, SRZ ;  /* 0x00000000004a7805 */ /* 0x000fe4000001ff00 */
[----:B------:R-:W-:Y:S02]  /*30b0*/  CS2R R76, SRZ ;  /* 0x00000000004c7805 */ /* 0x000fe4000001ff00 */
[----:B------:R-:W-:Y:S02]  /*30c0*/  IADD3.X R34, R11, R106, RZ, P2, !PT ;  /* 0x0000006a0b227210 */ /* 0x000fe400017fe4ff */
[----:B------:R-:W-:-:S04]  /*30d0*/  LEA R32, P2, R33, UR4, 0x1 ;  /* 0x0000000421207c11 */ /* 0x000fc8000f8408ff */
[----:B------:R-:W-:Y:S01]  /*30e0*/  LEA.HI.X R33, R33, UR5, R34, 0x1, P2 ;  /* 0x0000000521217c11 */ /* 0x000fe200090f0c22 */
[----:B------:R-:W-:Y:S01]  /*30f0*/  ULDC.64 UR4, c[0x0][0x400] ;  /* 0x0001000000047ab9 */ /* 0x000fe20000000a00 */
[----:B------:R-:W-:-:S05]  /*3100*/  IADD3 R35, P2, R92, R12, RZ ;  /* 0x0000000c5c237210 */ /* 0x000fca0007f5e0ff */
[----:B------:R-:W-:Y:S01]  /*3110*/  IMAD.X R36, R78, 0x1, R105, P2 ;  /* 0x000000014e247824 */ /* 0x000fe200010e0669 */
[----:B------:R-:W-:-:S04]  /*3120*/  LEA R34, P2, R35, UR4, 0x1 ;  /* 0x0000000423227c11 */ /* 0x000fc8000f8408ff */
[----:B------:R-:W-:Y:S02]  /*3130*/  LEA.HI.X R35, R35, UR5, R36, 0x1, P2 ;  /* 0x0000000523237c11 */ /* 0x000fe400090f0c24 */
[----:B------:R-:W-:Y:S02]  /*3140*/  ISETP.GE.AND P2, PT, R160, R124, PT ;  /* 0x0000007ca000720c */ /* 0x000fe40003f46270 */
[----:B------:R-:W-:Y:S02]  /*3150*/  CS2R R70, SRZ ;  /* 0x0000000000467805 */ /* 0x000fe4000001ff00 */
[----:B------:R-:W-:-:S09]  /*3160*/  CS2R R72, SRZ ;  /* 0x0000000000487805 */ /* 0x000fd2000001ff00 */
[----:B------:R0:W5:Y:S04]  /*3170*/  @!P2 LDG.E.64 R74, desc[UR56][R32.64] ;  /* 0x00000038204aa981 */ /* 0x000168000c1e1b00 */
[----:B------:R0:W5:Y:S01]  /*3180*/  @!P2 LDG.E.64 R76, desc[UR56][R34.64] ;  /* 0x00000038224ca981 */ /* 0x000162000c1e1b00 */
        /* <DEDUP_REMOVED lines=20> */
[----:B------:R-:W-:-:S13]  /*32d0*/  ISETP.GE.AND P2, PT, R173, R124, PT ;  /* 0x0000007cad00720c */ /* 0x000fda0003f46270 */
[----:B------:R0:W5:Y:S04]  /*32e0*/  @!P2 LDG.E.64 R54, desc[UR56][R32.64+0xa0] ;  /* 0x0000a0382036a981 */ /* 0x000168000c1e1b00 */
[----:B------:R0:W5:Y:S02]  /*32f0*/  @!P2 LDG.E.64 R56, desc[UR56][R34.64+0xa0] ;  /* 0x0000a0382238a981 */ /* 0x000164000c1e1b00 */
.L_x_461:
[----:B------:R-:W-:Y:S05]  /*3300*/  BSYNC B1 ;  /* 0x0000000000017941 */ /* 0x000fea0003800000 */
.L_x_460:
[----:B0-----:R-:W-:Y:S01]  /*3310*/  VIADD R32, R166, 0x40 ;  /* 0x00000040a6207836 */ /* 0x001fe20000000000 */
[----:B------:R-:W-:Y:S01]  /*3320*/  BSSY B1, `(.L_x_462) ;  /* 0x0000036000017945 */ /* 0x000fe20003800000 */
[----:B------:R-:W-:Y:S02]  /*3330*/  CS2R R34, SRZ ;  /* 0x0000000000227805 */ /* 0x000fe4000001ff00 */
[----:B------:R-:W-:Y:S02]  /*3340*/  CS2R R38, SRZ ;  /* 0x0000000000267805 */ /* 0x000fe4000001ff00 */
[----:B------:R-:W-:Y:S02]  /*3350*/  CS2R R42, SRZ ;  /* 0x00000000002a7805 */ /* 0x000fe4000001ff00 */
[----:B------:R-:W-:Y:S02]  /*3360*/  ISETP.GE.AND P4, PT, R32, R84, PT ;  /* 0x000000542000720c */ /* 0x000fe40003f86270 */
        /* <DEDUP_REMOVED lines=8> */
[----:B------:R-:W-:Y:S06]  /*33f0*/  @P4 BRA `(.L_x_463) ;  /* 0x0000000000a04947 */ /* 0x000fec0003800000 */
[----:B------:R-:W-:Y:S01]  /*3400*/  IADD3 R15, P2, P5, R98, R14, R108 ;  /* 0x0000000e620f7210 */ /* 0x000fe20007d5e06c */
[----:B------:R-:W-:Y:S01]  /*3410*/  ULDC.64 UR4, c[0x0][0x3e8] ;  /* 0x0000fa0000047ab9 */ /* 0x000fe20000000a00 */
[----:B------:R-:W-:Y:S02]  /*3420*/  CS2R R50, SRZ ;  /* 0x0000000000327805 */ /* 0x000fe4000001ff00 */
[----:B------:R-:W-:Y:S02]  /*3430*/  CS2R R52, SRZ ;  /* 0x0000000000347805 */ /* 0x000fe4000001ff00 */
[----:B------:R-:W-:Y:S02]  /*3440*/  IADD3.X R30, R106, R11, R107, P2, P5 ;  /* 0x0000000b6a1e7210 */ /* 0x000fe400017ea46b */
[----:B------:R-:W-:-:S04]  /*3450*/  IADD3 R13, P2, P5, R92, R12, R110 ;  /* 0x0000000c5c0d7210 */ /* 0x000fc80007d5e06e */
[----:B------:R-:W-:Y:S02]  /*3460*/  IADD3.X R78, R105, R78, R109, P2, P5 ;  /* 0x0000004e694e7210 */ /* 0x000fe400017ea46d */
[----:B------:R-:W-:-:S04]  /*3470*/  LEA R14, P2, R15, UR4, 0x1 ;  /* 0x000000040f0e7c11 */ /* 0x000fc8000f8408ff */
[----:B------:R-:W-:Y:S01]  /*3480*/  LEA.HI.X R15, R15, UR5, R30, 0x1, P2 ;  /* 0x000000050f0f7c11 */ /* 0x000fe200090f0c1e */
[----:B------:R-:W-:Y:S02]  /*3490*/  ULDC.64 UR4, c[0x0][0x400] ;  /* 0x0001000000047ab9 */ /* 0x000fe40000000a00 */
        /* <DEDUP_REMOVED lines=30> */
.L_x_463:
[----:B------:R-:W-:Y:S05]  /*3680*/  BSYNC B1 ;  /* 0x0000000000017941 */ /* 0x000fea0003800000 */
.L_x_462:
[----:B-----5:R-:W-:Y:S01]  /*3690*/  IMAD.MOV.U32 R11, RZ, RZ, R55 ;  /* 0x000000ffff0b7224 */ /* 0x020fe200078e0037 */
[----:B0-----:R-:W-:Y:S01]  /*36a0*/  MOV R12, R54 ;  /* 0x00000036000c7202 */ /* 0x001fe20000000f00 */
[----:B------:R-:W-:Y:S01]  /*36b0*/  IMAD.MOV.U32 R14, RZ, RZ, R58 ;  /* 0x000000ffff0e7224 */ /* 0x000fe200078e003a */
[----:B------:R-:W-:Y:S01]  /*36c0*/  MOV R13, R59 ;  /* 0x0000003b000d7202 */ /* 0x000fe20000000f00 */
[----:B------:R-:W-:Y:S01]  /*36d0*/  UISETP.NE.AND UP0, UPT, UR58, 0x3, UPT ;  /* 0x000000033a00788c */ /* 0x000fe2000bf05270 */
[----:B------:R-:W-:Y:S01]  /*36e0*/  PRMT R155, R12, 0x5410, R11 ;  /* 0x000054100c9b7816 */ /* 0x000fe2000000000b */
[----:B------:R-:W-:Y:S01]  /*36f0*/  IMAD.MOV.U32 R12, RZ, RZ, R62 ;  /* 0x000000ffff0c7224 */ /* 0x000fe200078e003e */
[----:B------:R-:W-:Y:S01]  /*3700*/  PRMT R158, R13, 0x5410, R14 ;  /* 0x000054100d9e7816 */ /* 0x000fe2000000000e */
[----:B------:R-:W-:Y:S01]  /*3710*/  IMAD.MOV.U32 R11, RZ, RZ, R63 ;  /* 0x000000ffff0b7224 */ /* 0x000fe200078e003f */
[----:B------:R-:W-:Y:S01]  /*3720*/  MOV R14, R71 ;  /* 0x00000047000e7202 */ /* 0x000fe20000000f00 */
[----:B------:R-:W-:Y:S01]  /*3730*/  IMAD.MOV.U32 R13, RZ, RZ, R70 ;  /* 0x000000ffff0d7224 */ /* 0x000fe200078e0046 */
[----:B------:R-:W-:Y:S01]  /*3740*/  PRMT R182, R12, 0x7610, R182 ;  /* 0x000076100cb67816 */ /* 0x000fe200000000b6 */
[----:B------:R-:W-:Y:S01]  /*3750*/  IMAD.MOV.U32 R12, RZ, RZ, R67 ;  /* 0x000000ffff0c7224 */ /* 0x000fe200078e0043 */
[----:B------:R-:W-:-:S02]  /*3760*/  PRMT R159, R11, 0x7610, R159 ;  /* 0x000076100b9f7816 */ /* 0x000fc4000000009f */
[----:B------:R-:W-:Y:S02]  /*3770*/  MOV R11, R66 ;  /* 0x00000042000b7202 */ /* 0x000fe40000000f00 */
[----:B------:R-:W-:Y:S02]  /*3780*/  PRMT R195, R14, 0x7610, R195 ;  /* 0x000076100ec37816 */ /* 0x000fe400000000c3 */
[----:B------:R-:W-:Y:S01]  /*3790*/  PRMT R193, R12, 0x5410, R11 ;  /* 0x000054100cc17816 */ /* 0x000fe2000000000b */
[----:B------:R-:W-:Y:S01]  /*37a0*/  IMAD.MOV.U32 R11, RZ, RZ, R74 ;  /* 0x000000ffff0b7224 */ /* 0x000fe200078e004a */
[----:B------:R-:W-:Y:S01]  /*37b0*/  PRMT R194, R194, 0x5410, R13 ;  /* 0x00005410c2c27816 */ /* 0x000fe2000000000d */
[----:B------:R-:W-:Y:S01]  /*37c0*/  IMAD.MOV.U32 R12, RZ, RZ, R75 ;  /* 0x000000ffff0c7224 */ /* 0x000fe200078e004b */
[----:B------:R-:W-:-:S04]  /*37d0*/  PLOP3.LUT P2, PT, PT, PT, UP0, 0x80, 0x0 ;  /* 0x000000000000781c */ /* 0x000fc80003f4f008 */
[----:B------:R-:W-:Y:S01]  /*37e0*/  PRMT R150, R11, 0x5410, R12 ;  /* 0x000054100b967816 */ /* 0x000fe2000000000c */
[----:B------:R-:W-:Y:S01]  /*37f0*/  IMAD.MOV.U32 R11, RZ, RZ, R57 ;  /* 0x000000ffff0b7224 */ /* 0x000fe200078e0039 */
[----:B------:R-:W-:-:S04]  /*3800*/  MOV R12, R56 ;  /* 0x00000038000c7202 */ /* 0x000fc80000000f00 */
[----:B------:R-:W-:Y:S01]  /*3810*/  PRMT R156, R12, 0x5410, R11 ;  /* 0x000054100c9c7816 */ /* 0x000fe2000000000b */
[----:B------:R-:W-:Y:S01]  /*3820*/  IMAD.MOV.U32 R12, RZ, RZ, R60 ;  /* 0x000000ffff0c7224 */ /* 0x000fe200078e003c */
[----:B------:R-:W-:-:S04]  /*3830*/  MOV R11, R61 ;  /* 0x0000003d000b7202 */ /* 0x000fc80000000f00 */
[----:B------:R-:W-:Y:S01]  /*3840*/  PRMT R157, R11, 0x5410, R12 ;  /* 0x000054100b9d7816 */ /* 0x000fe2000000000c */
[----:B------:R-:W-:Y:S02]  /*3850*/  IMAD.MOV.U32 R12, RZ, RZ, R64 ;  /* 0x000000ffff0c7224 */ /* 0x000fe400078e0040 */
[----:B------:R-:W-:-:S03]  /*3860*/  IMAD.MOV.U32 R11, RZ, RZ, R65 ;  /* 0x000000ffff0b7224 */ /* 0x000fc600078e0041 */
[----:B------:R-:W-:Y:S01]  /*3870*/  PRMT R182, R182, 0x5410, R12 ;  /* 0x00005410b6b67816 */ /* 0x000fe2000000000c */
[----:B------:R-:W-:Y:S01]  /*3880*/  IMAD.MOV.U32 R12, RZ, RZ, R69 ;  /* 0x000000ffff0c7224 */ /* 0x000fe200078e0045 */
[----:B------:R-:W-:Y:S02]  /*3890*/  PRMT R159, R159, 0x5410, R11 ;  /* 0x000054109f9f7816 */ /* 0x000fe4000000000b */
[----:B------:R-:W-:Y:S02]  /*38a0*/  MOV R11, R68 ;  /* 0x00000044000b7202 */ /* 0x000fe40000000f00 */
[----:B------:R-:W-:Y:S02]  /*38b0*/  PRMT R194, R12, 0x7610, R194 ;  /* 0x000076100cc27816 */ /* 0x000fe400000000c2 */
[----:B------:R-:W-:Y:S01]  /*38c0*/  PRMT R195, R195, 0x5410, R11 ;  /* 0x00005410c3c37816 */ /* 0x000fe2000000000b */
[----:B------:R-:W-:Y:S01]  /*38d0*/  IMAD.MOV.U32 R11, RZ, RZ, R72 ;  /* 0x000000ffff0b7224 */ /* 0x000fe200078e0048 */
[----:B------:R-:W-:-:S04]  /*38e0*/  MOV R12, R73 ;  /* 0x00000049000c7202 */ /* 0x000fc80000000f00 */
[----:B------:R-:W-:Y:S01]  /*38f0*/  PRMT R196, R11, 0x5410, R12 ;  /* 0x000054100bc47816 */ /* 0x000fe2000000000c */
[----:B------:R-:W-:Y:S02]  /*3900*/  IMAD.MOV.U32 R11, RZ, RZ, R76 ;  /* 0x000000ffff0b7224 */ /* 0x000fe400078e004c */
[----:B------:R-:W-:-:S05]  /*3910*/  IMAD.MOV.U32 R12, RZ, RZ, R77 ;  /* 0x000000ffff0c7224 */ /* 0x000fca00078e004d */
        /* <DEDUP_REMOVED lines=27> */
[----:B------:R-:W-:Y:S02]  /*3ad0*/  PRMT R144, R12, 0x5410, R11 ;  /* 0x000054100c907816 */ /* 0x000fe4000000000b */
[----:B------:R-:W-:-:S04]  /*3ae0*/  MOV R11, R44 ;  /* 0x0000002c000b7202 */ /* 0x000fc80000000f00 */
[----:B------:R-:W-:Y:S01]  /*3af0*/  PRMT R147, R11, 0x7610, R147 ;  /* 0x000076100b937816 */ /* 0x000fe20000000093 */
[----:B------:R-:W-:-:S05]  /*3b00*/  IMAD.MOV.U32 R11, RZ, RZ, R45 ;  /* 0x000000ffff0b7224 */ /* 0x000fca00078e002d */
[----:B------:R-:W-:Y:S01]  /*3b10*/  PRMT R147, R147, 0x5410, R11 ;  /* 0x0000541093937816 */ /* 0x000fe2000000000b */
[----:B------:R-:W-:-:S05]  /*3b20*/  IMAD.MOV.U32 R11, RZ, RZ, R48 ;  /* 0x000000ffff0b7224 */ /* 0x000fca00078e0030 */
[----:B------:R-:W-:Y:S02]  /*3b30*/  PRMT R152, R11, 0x7610, R152 ;  /* 0x000076100b987816 */ /* 0x000fe40000000098 */
[----:B------:R-:W-:-:S04]  /*3b40*/  MOV R11, R49 ;  /* 0x00000031000b7202 */ /* 0x000fc80000000f00 */
[----:B------:R-:W-:Y:S01]  /*3b50*/  PRMT R152, R152, 0x5410, R11 ;  /* 0x0000541098987816 */ /* 0x000fe2000000000b */
[----:B------:R-:W-:-:S05]  /*3b60*/  IMAD.MOV.U32 R11, RZ, RZ, R52 ;  /* 0x000000ffff0b7224 */ /* 0x000fca00078e0034 */
[----:B------:R-:W-:Y:S01]  /*3b70*/  PRMT R154, R11, 0x7610, R154 ;  /* 0x000076100b9a7816 */ /* 0x000fe2000000009a */
[----:B------:R-:W-:-:S05]  /*3b80*/  IMAD.MOV.U32 R11, RZ, RZ, R53 ;  /* 0x000000ffff0b7224 */ /* 0x000fca00078e0035 */
[----:B------:R-:W-:Y:S01]  /*3b90*/  PRMT R154, R154, 0x5410, R11 ;  /* 0x000054109a9a7816 */ /* 0x000fe2000000000b */
[----:B------:R-:W-:Y:S06]  /*3ba0*/  @!P2 BRA `(.L_x_464) ;  /* 0x000000000004a947 */ /* 0x000fec0003800000 */
[----:B------:R-:W-:Y:S01]  /*3bb0*/  BPT.TRAP 0x1 ;  /* 0x000000040000795c */ /* 0x000fe20000300000 */
.L_x_464:
[----:B------:R-:W-:Y:S01]  /*3bc0*/  LEA R85, R18, R2, 0x3 ;  /* 0x0000000212557211 */ /* 0x000fe200078e18ff */
[----:B------:R-:W-:Y:S01]  /*3bd0*/  BSSY B1, `(.L_x_465) ;  /* 0x0000004000017945 */ /* 0x000fe20003800000 */
[----:B------:R-:W-:-:S04]  /*3be0*/  SHF.L.U32 R86, R167, 0x1f, RZ ;  /* 0x0000001fa7567819 */ /* 0x000fc800000006ff */
[----:B------:R-:W0:Y:S02]  /*3bf0*/  SYNCS.PHASECHK.TRANS64.TRYWAIT P5, [R85+URZ+0x2a890], R86 ;  /* 0x02a89056550075a7 */ /* 0x000e2400080a017f */
[----:B0-----:R-:W-:Y:S05]  /*3c00*/  @!P5 BRA `(.L_x_466) ;  /* 0x000001d000ecd947 */ /* 0x001fea0003800000 */
.L_x_791:
[----:B------:R-:W-:Y:S05]  /*3c10*/  BSYNC B1 ;  /* 0x0000000000017941 */ /* 0x000fea0003800000 */
.L_x_465:
[----:B------:R-:W-:-:S03]  /*3c20*/  UMOV UR4, 0xffffffff ;  /* 0xffffffff00047882 */ /* 0x000fc60000000000 */
[----:B------:R-:W-:Y:S05]  /*3c30*/  BRA.DIV UR4, `(.L_x_467) ;  /* 0x000001d204f47947 */ /* 0x000fea000b800000 */
[----:B------:R1:W2:Y:S04]  /*3c40*/  SHFL.IDX PT, R78, R115, RZ, 0x1c1f ;  /* 0x001c1fff734e7589 */ /* 0x0002a800000e0000 */
[----:B------:R1:W3:Y:S02]  /*3c50*/  SHFL.IDX PT, R11, R118, RZ, 0x1c1f ;  /* 0x001c1fff760b7589 */ /* 0x0002e400000e0000 */
.L_x_795:
[----:B------:R-:W-:Y:S04]  /*3c60*/  BSSY B1, `(.L_x_468) ;  /* 0x0000151000017945 */ /* 0x000fe80003800000 */
[----:B------:R-:W-:Y:S05]  /*3c70*/  @P3 BRA `(.L_x_469) ;  /* 0x00000014003c3947 */ /* 0x000fea0003800000 */
[----:B------:R-:W-:Y:S01]  /*3c80*/  ISETP.NE.AND P3, PT, R9, RZ, PT ;  /* 0x000000ff0900720c */ /* 0x000fe20003f65270 */
[----:B------:R-:W-:-:S12]  /*3c90*/  BSSY B2, `(.L_x_470) ;  /* 0x0000035000027945 */ /* 0x000fd80003800000 */
[----:B------:R-:W-:Y:S05]  /*3ca0*/  @!P3 BRA `(.L_x_471) ;  /* 0x0000000000ccb947 */ /* 0x000fea0003800000 */
[----:B------:R4:W0:Y:S01]  /*3cb0*/  LDS.128 R12, [R29] ;  /* 0x000000001d0c7984 */ /* 0x0008220000000c00 */
[----:B------:R-:W-:Y:S01]  /*3cc0*/  ISETP.GE.AND P3, PT, R160, R124, PT ;  /* 0x0000007ca000720c */ /* 0x000fe20003f66270 */
[----:B------:R-:W-:-:S12]  /*3cd0*/  BSSY B3, `(.L_x_472) ;  /* 0x000002d000037945 */ /* 0x000fd80003800000 */
[----:B----4-:R-:W-:Y:S05]  /*3ce0*/  @P3 BRA `(.L_x_473) ;  /* 0x0000000000ac3947 */ /* 0x010fea0003800000 */
[--C-:B------:R-:W-:Y:S02]  /*3cf0*/  SHF.R.U64 R148, R74, 0x10, R75.reuse ;  /* 0x000000104a947819 */ /* 0x100fe4000000124b */
[----:B------:R-:W-:Y:S01]  /*3d00*/  SHF.R.U32.HI R74, RZ, 0x10, R75 ;  /* 0x00000010ff4a7819 */ /* 0x000fe2000001164b */
[----:B0-----:R-:W-:Y:S01]  /*3d10*/  IMAD.MOV.U32 R75, RZ, RZ, R13 ;  /* 0x000000ffff4b7224 */ /* 0x001fe200078e000d */
[--C-:B------:R-:W-:Y:S01]  /*3d20*/  SHF.R.U64 R149, R76, 0x10, R77.reuse ;  /* 0x000000104c957819 */ /* 0x100fe2000000124d */
[----:B------:R-:W-:Y:S01]  /*3d30*/  HADD2.F32 R148, -RZ, R148.H0_H0 ;  /* 0x20000094ff947230 */ /* 0x000fe20000004100 */
[----:B------:R-:W-:Y:S02]  /*3d40*/  SHF.R.U32.HI R76, RZ, 0x10, R77 ;  /* 0x00000010ff4c7819 */ /* 0x000fe4000001164d */
[----:B------:R-:W-:Y:S02]  /*3d50*/  HADD2.F32 R77, -RZ, R75.H1_H1 ;  /* 0x3000004bff4d7230 */ /* 0x000fe40000004100 */
[----:B------:R-:W-:-:S02]  /*3d60*/  HADD2.F32 R13, -RZ, R149.H0_H0 ;  /* 0x20000095ff0d7230 */ /* 0x000fc40000004100 */
[----:B------:R-:W-:Y:S02]  /*3d70*/  HADD2.F32 R149, -RZ, R75.H0_H0 ;  /* 0x2000004bff957230 */ /* 0x000fe40000004100 */
[----:B------:R-:W-:Y:S02]  /*3d80*/  HADD2.F32 R76, -RZ, R76.H0_H0 ;  /* 0x2000004cff4c7230 */ /* 0x000fe40000004100 */
[-C--:B------:R-:W-:Y:S01]  /*3d90*/  FMUL.FTZ R75, R77, R13.reuse ;  /* 0x0000000d4d4b7220 */ /* 0x080fe20000410000 */
[----:B------:R-:W-:-:S03]  /*3da0*/  FMUL.FTZ R13, R149, R13 ;  /* 0x0000000d950d7220 */ /* 0x000fc60000410000 */
[----:B------:R-:W-:Y:S01]  /*3db0*/  FFMA.FTZ R75, R149, R148, -R75 ;  /* 0x00000094954b7223 */ /* 0x000fe2000001084b */
[----:B------:R-:W-:Y:S01]  /*3dc0*/  MOV R149, R12 ;  /* 0x0000000c00957202 */ /* 0x000fe20000000f00 */
[----:B------:R-:W-:Y:S01]  /*3dd0*/  FFMA.FTZ R13, R77, R148, R13 ;  /* 0x000000944d0d7223 */ /* 0x000fe2000001000d */
[----:B------:R-:W-:Y:S02]  /*3de0*/  IMAD.MOV.U32 R77, RZ, RZ, R15 ;  /* 0x000000ffff4d7224 */ /* 0x000fe400078e000f */
[----:B------:R-:W-:Y:S02]  /*3df0*/  HADD2.F32 R148, -RZ, R74.H0_H0 ;  /* 0x2000004aff947230 */ /* 0x000fe40000004100 */
[----:B------:R-:W-:Y:S01]  /*3e00*/  HADD2.F32 R12, -RZ, R149.H1_H1 ;  /* 0x30000095ff0c7230 */ /* 0x000fe20000004100 */
[----:B------:R-:W-:Y:S01]  /*3e10*/  F2FP.F16.F32.PACK_AB R13, R13, R75 ;  /* 0x0000004b0d0d723e */ /* 0x000fe200000000ff */
[--C-:B------:R-:W-:Y:S02]  /*3e20*/  HADD2.F32 R15, -RZ, R77.reuse.H1_H1 ;  /* 0x3000004dff0f7230 */ /* 0x100fe40000004100 */
[----:B------:R-:W-:-:S02]  /*3e30*/  HADD2.F32 R77, -RZ, R77.H0_H0 ;  /* 0x2000004dff4d7230 */ /* 0x000fc40000004100 */
[----:B------:R-:W-:Y:S02]  /*3e40*/  HADD2.F32 R149, -RZ, R149.H0_H0 ;  /* 0x20000095ff957230 */ /* 0x000fe40000004100 */
[-C--:B------:R-:W-:Y:S01]  /*3e50*/  FMUL.FTZ R74, R15, R76.reuse ;  /* 0x0000004c0f4a7220 */ /* 0x080fe20000410000 */
[----:B------:R-:W-:-:S03]  /*3e60*/  FMUL.FTZ R76, R77, R76 ;  /* 0x0000004c4d4c7220 */ /* 0x000fc60000410000 */
[-C--:B------:R-:W-:Y:S01]  /*3e70*/  FFMA.FTZ R74, R77, R148.reuse, -R74 ;  /* 0x000000944d4a7223 */ /* 0x080fe2000001084a */
[----:B------:R-:W-:Y:S01]  /*3e80*/  FFMA.FTZ R15, R15, R148, R76 ;  /* 0x000000940f0f7223 */ /* 0x000fe2000001004c */
[----:B------:R-:W-:Y:S02]  /*3e90*/  HADD2.F32 R148, -RZ, R197.H0_H0 ;  /* 0x200000c5ff947230 */ /* 0x000fe40000004100 */
[----:B------:R-:W-:Y:S02]  /*3ea0*/  HADD2.F32 R76, -RZ, R150.H0_H0 ;  /* 0x20000096ff4c7230 */ /* 0x000fe40000004100 */
[----:B------:R-:W-:Y:S01]  /*3eb0*/  F2FP.F16.F32.PACK_AB R15, R15, R74 ;  /* 0x0000004a0f0f723e */ /* 0x000fe200000000ff */
[-C--:B------:R-:W-:Y:S01]  /*3ec0*/  FMUL.FTZ R77, R12, R148.reuse ;  /* 0x000000940c4d7220 */ /* 0x080fe20000410000 */
[----:B------:R-:W-:-:S03]  /*3ed0*/  FMUL.FTZ R148, R149, R148 ;  /* 0x0000009495947220 */ /* 0x000fc60000410000 */
[-C--:B------:R-:W-:Y:S01]  /*3ee0*/  FFMA.FTZ R77, R149, R76.reuse, -R77 ;  /* 0x0000004c954d7223 */ /* 0x080fe2000001084d */
[----:B------:R-:W-:Y:S01]  /*3ef0*/  FFMA.FTZ R12, R12, R76, R148 ;  /* 0x0000004c0c0c7223 */ /* 0x000fe20000010094 */
[----:B------:R-:W-:Y:S02]  /*3f00*/  HADD2.F32 R76, -RZ, R197.H1_H1 ;  /* 0x300000c5ff4c7230 */ /* 0x000fe40000004100 */
[----:B------:R-:W-:Y:S02]  /*3f10*/  HADD2.F32 R148, -RZ, R14.H1_H1 ;  /* 0x3000000eff947230 */ /* 0x000fe40000004100 */
[----:B------:R-:W-:Y:S01]  /*3f20*/  HADD2.F32 R149, -RZ, R150.H1_H1 ;  /* 0x30000096ff957230 */ /* 0x000fe20000004100 */
[----:B------:R-:W-:Y:S01]  /*3f30*/  F2FP.F16.F32.PACK_AB R12, R12, R77 ;  /* 0x0000004d0c0c723e */ /* 0x000fe200000000ff */
[----:B------:R-:W-:Y:S02]  /*3f40*/  HADD2.F32 R14, -RZ, R14.H0_H0 ;  /* 0x2000000eff0e7230 */ /* 0x000fe40000004100 */
[----:B------:R-:W-:-:S04]  /*3f50*/  FMUL.FTZ R150, R148, R76 ;  /* 0x0000004c94967220 */ /* 0x000fc80000410000 */
[C---:B------:R-:W-:Y:S01]  /*3f60*/  FFMA.FTZ R150, R14.reuse, R149, -R150 ;  /* 0x000000950e967223 */ /* 0x040fe20000010896 */
[----:B------:R-:W-:-:S04]  /*3f70*/  FMUL.FTZ R14, R14, R76 ;  /* 0x0000004c0e0e7220 */ /* 0x000fc80000410000 */
[----:B------:R-:W-:-:S05]  /*3f80*/  FFMA.FTZ R14, R148, R149, R14 ;  /* 0x00000095940e7223 */ /* 0x000fca000001000e */
[----:B------:R-:W-:-:S07]  /*3f90*/  F2FP.F16.F32.PACK_AB R14, R14, R150 ;  /* 0x000000960e0e723e */ /* 0x000fce00000000ff */
.L_x_473:
[----:B------:R-:W-:Y:S05]  /*3fa0*/  BSYNC B3 ;  /* 0x0000000000037941 */ /* 0x000fea0003800000 */
.L_x_472:
[----:B---3--:R-:W-:-:S04]  /*3fb0*/  LEA R74, P3, R16, R11, 0x1 ;  /* 0x0000000b104a7211 */ /* 0x008fc800078608ff */
[----:B--2---:R-:W-:-:S05]  /*3fc0*/  LEA.HI.X R75, R16, R78, R17, 0x1, P3 ;  /* 0x0000004e104b7211 */ /* 0x004fca00018f0c11 */
[----:B0-----:R4:W-:Y:S04]  /*3fd0*/  ST.E.128 desc[UR56][R74.64], R12 ;  /* 0x0000000c4a007985 */ /* 0x0019e8000c101d38 */
.L_x_471:
[----:B------:R-:W-:Y:S05]  /*3fe0*/  BSYNC B2 ;  /* 0x0000000000027941 */ /* 0x000fea0003800000 */
.L_x_470:
[----:B------:R-:W-:Y:S01]  /*3ff0*/  ISETP.NE.AND P3, PT, R26, RZ, PT ;  /* 0x000000ff1a00720c */ /* 0x000fe20003f65270 */
[----:B------:R-:W-:-:S12]  /*4000*/  BSSY B2, `(.L_x_474) ;  /* 0x0000037000027945 */ /* 0x000fd80003800000 */
[----:B------:R-:W-:Y:S05]  /*4010*/  @!P3 BRA `(.L_x_475) ;  /* 0x0000000000d4b947 */ /* 0x000fea0003800000 */
[----:B----4-:R4:W0:Y:S01]  /*4020*/  LDS.128 R12, [R28] ;  /* 0x000000001c0c7984 */ /* 0x0108220000000c00 */
        /* <DEDUP_REMOVED lines=30> */
[----:B------:R-:W-:Y:S02]  /*4210*/  HADD2.F32 R72, -RZ, R194.H1_H1 ;  /* 0x300000c2ff487230 */ /* 0x000fe40000004100 */
[----:B------:R-:W-:Y:S01]  /*4220*/  F2FP.F16.F32.PACK_AB R15, R15, R70 ;  /* 0x000000460f0f723e */ /* 0x000fe200000000ff */
[-C--:B------:R-:W-:Y:S01]  /*4230*/  FMUL.FTZ R73, R12, R74.reuse ;  /* 0x0000004a0c497220 */ /* 0x080fe20000410000 */
[----:B------:R-:W-:-:S03]  /*4240*/  FMUL.FTZ R74, R75, R74 ;  /* 0x0000004a4b4a7220 */ /* 0x000fc60000410000 */
[-C--:B------:R-:W-:Y:S01]  /*4250*/  FFMA.FTZ R73, R75, R72.reuse, -R73 ;  /* 0x000000484b497223 */ /* 0x080fe20000010849 */
[----:B------:R-:W-:Y:S01]  /*4260*/  FFMA.FTZ R12, R12, R72, R74 ;  /* 0x000000480c0c7223 */ /* 0x000fe2000001004a */
[----:B------:R-:W-:Y:S02]  /*4270*/  HADD2.F32 R72, -RZ, R196.H1_H1 ;  /* 0x300000c4ff487230 */ /* 0x000fe40000004100 */
[--C-:B------:R-:W-:Y:S02]  /*4280*/  HADD2.F32 R74, -RZ, R14.reuse.H1_H1 ;  /* 0x3000000eff4a7230 */ /* 0x100fe40000004100 */
[----:B------:R-:W-:Y:S01]  /*4290*/  HADD2.F32 R75, -RZ, R195.H0_H0 ;  /* 0x200000c3ff4b7230 */ /* 0x000fe20000004100 */
[----:B------:R-:W-:Y:S01]  /*42a0*/  F2FP.F16.F32.PACK_AB R12, R12, R73 ;  /* 0x000000490c0c723e */ /* 0x000fe200000000ff */
[----:B------:R-:W-:Y:S02]  /*42b0*/  HADD2.F32 R14, -RZ, R14.H0_H0 ;  /* 0x2000000eff0e7230 */ /* 0x000fe40000004100 */
[----:B------:R-:W-:-:S04]  /*42c0*/  FMUL.FTZ R76, R74, R72 ;  /* 0x000000484a4c7220 */ /* 0x000fc80000410000 */
[C---:B------:R-:W-:Y:S01]  /*42d0*/  FFMA.FTZ R76, R14.reuse, R75, -R76 ;  /* 0x0000004b0e4c7223 */ /* 0x040fe2000001084c */
[----:B------:R-:W-:-:S04]  /*42e0*/  FMUL.FTZ R14, R14, R72 ;  /* 0x000000480e0e7220 */ /* 0x000fc80000410000 */
[----:B------:R-:W-:-:S05]  /*42f0*/  FFMA.FTZ R14, R74, R75, R14 ;  /* 0x0000004b4a0e7223 */ /* 0x000fca000001000e */
[----:B------:R-:W-:-:S07]  /*4300*/  F2FP.F16.F32.PACK_AB R14, R14, R76 ;  /* 0x0000004c0e0e723e */ /* 0x000fce00000000ff */
.L_x_477:
[----:B------:R-:W-:Y:S05]  /*4310*/  BSYNC B3 ;  /* 0x0000000000037941 */ /* 0x000fea0003800000 */
.L_x_476:
[----:B--2---:R-:W-:Y:S01]  /*4320*/  MOV R71, R78 ;  /* 0x0000004e00477202 */ /* 0x004fe20000000f00 */
[----:B------:R-:W-:Y:S02]  /*4330*/  IMAD.SHL.U32 R72, R163, 0x8, RZ ;  /* 0x00000008a3487824 */ /* 0x000fe400078e00ff */
[----:B---3--:R-:W-:-:S04]  /*4340*/  IMAD.MOV.U32 R70, RZ, RZ, R11 ;  /* 0x000000ffff467224 */ /* 0x008fc800078e000b */
[----:B------:R-:W-:-:S05]  /*4350*/  IMAD.WIDE R70, R72, 0x2, R70 ;  /* 0x0000000248467825 */ /* 0x000fca00078e0246 */
[----:B0-----:R0:W-:Y:S02]  /*4360*/  ST.E.128 desc[UR56][R70.64], R12 ;  /* 0x0000000c46007985 */ /* 0x0011e4000c101d38 */
.L_x_475:
[----:B------:R-:W-:Y:S05]  /*4370*/  BSYNC B2 ;  /* 0x0000000000027941 */ /* 0x000fea0003800000 */
.L_x_474:
[----:B------:R-:W-:Y:S01]  /*4380*/  ISETP.NE.AND P3, PT, R27, RZ, PT ;  /* 0x000000ff1b00720c */ /* 0x000fe20003f65270 */
[----:B------:R-:W-:-:S12]  /*4390*/  BSSY B2, `(.L_x_478) ;  /* 0x0000037000027945 */ /* 0x000fd80003800000 */
[----:B------:R-:W-:Y:S05]  /*43a0*/  @!P3 BRA `(.L_x_479) ;  /* 0x0000000000d4b947 */ /* 0x000fea0003800000 */
[----:B0---4-:R0:W4:Y:S01]  /*43b0*/  LDS.128 R12, [R29+0x3000] ;  /* 0x003000001d0c7984 */ /* 0x0111220000000c00 */
[----:B------:R-:W-:Y:S01]  /*43c0*/  ISETP.GE.AND P3, PT, R169, R124, PT ;  /* 0x0000007ca900720c */ /* 0x000fe20003f66270 */
[----:B------:R-:W-:-:S12]  /*43d0*/  BSSY B3, `(.L_x_480) ;  /* 0x000002d000037945 */ /* 0x000fd80003800000 */
[----:B0-----:R-:W-:Y:S05]  /*43e0*/  @P3 BRA `(.L_x_481) ;  /* 0x0000000000ac3947 */ /* 0x001fea0003800000 */
[--C-:B------:R-:W-:Y:S02]  /*43f0*/  SHF.R.U64 R70, R66, 0x10, R67.reuse ;  /* 0x0000001042467819 */ /* 0x100fe40000001243 */
[----:B------:R-:W-:Y:S01]  /*4400*/  SHF.R.U32.HI R66, RZ, 0x10, R67 ;  /* 0x00000010ff427819 */ /* 0x000fe20000011643 */
[----:B----4-:R-:W-:Y:S01]  /*4410*/  IMAD.MOV.U32 R67, RZ, RZ, R13 ;  /* 0x000000ffff437224 */ /* 0x010fe200078e000d */
        /* <DEDUP_REMOVED lines=23> */
[----:B------:R-:W-:Y:S02]  /*4590*/  HADD2.F32 R70, -RZ, R195.H1_H1 ;  /* 0x300000c3ff467230 */ /* 0x000fe40000004100 */
[----:B------:R-:W-:Y:S02]  /*45a0*/  HADD2.F32 R68, -RZ, R193.H1_H1 ;  /* 0x300000c1ff447230 */ /* 0x000fe40000004100 */
[----:B------:R-:W-:Y:S01]  /*45b0*/  F2FP.F16.F32.PACK_AB R15, R15, R66 ;  /* 0x000000420f0f723e */ /* 0x000fe200000000ff */
[-C--:B------:R-:W-:Y:S01]  /*45c0*/  FMUL.FTZ R69, R12, R70.reuse ;  /* 0x000000460c457220 */ /* 0x080fe20000410000 */
[----:B------:R-:W-:-:S03]  /*45d0*/  FMUL.FTZ R70, R71, R70 ;  /* 0x0000004647467220 */ /* 0x000fc60000410000 */
[-C--:B------:R-:W-:Y:S01]  /*45e0*/  FFMA.FTZ R69, R71, R68.reuse, -R69 ;  /* 0x0000004447457223 */ /* 0x080fe20000010845 */
[----:B------:R-:W-:Y:S01]  /*45f0*/  FFMA.FTZ R12, R12, R68, R70 ;  /* 0x000000440c0c7223 */ /* 0x000fe20000010046 */
[----:B------:R-:W-:Y:S02]  /*4600*/  HADD2.F32 R68, -RZ, R194.H0_H0 ;  /* 0x200000c2ff447230 */ /* 0x000fe40000004100 */
        /* <DEDUP_REMOVED lines=9> */
.L_x_481:
[----:B------:R-:W-:Y:S05]  /*46a0*/  BSYNC B3 ;  /* 0x0000000000037941 */ /* 0x000fea0003800000 */
.L_x_480:
[----:B--2---:R-:W-:Y:S01]  /*46b0*/  MOV R67, R78 ;  /* 0x0000004e00437202 */ /* 0x004fe20000000f00 */
[----:B------:R-:W-:Y:S02]  /*46c0*/  IMAD.SHL.U32 R68, R164, 0x8, RZ ;  /* 0x00000008a4447824 */ /* 0x000fe400078e00ff */
[----:B---3--:R-:W-:-:S04]  /*46d0*/  IMAD.MOV.U32 R66, RZ, RZ, R11 ;  /* 0x000000ffff427224 */ /* 0x008fc800078e000b */
[----:B------:R-:W-:-:S05]  /*46e0*/  IMAD.WIDE R66, R68, 0x2, R66 ;  /* 0x0000000244427825 */ /* 0x000fca00078e0242 */
[----:B----4-:R0:W-:Y:S02]  /*46f0*/  ST.E.128 desc[UR56][R66.64], R12 ;  /* 0x0000000c42007985 */ /* 0x0101e4000c101d38 */
.L_x_479:
[----:B------:R-:W-:Y:S05]  /*4700*/  BSYNC B2 ;  /* 0x0000000000027941 */ /* 0x000fea0003800000 */
.L_x_478:
        /* <DEDUP_REMOVED lines=33> */
[--C-:B------:R-:W-:Y:S02]  /*4920*/  HADD2.F32 R66, -RZ, R182.reuse.H1_H1 ;  /* 0x300000b6ff427230 */ /* 0x100fe40000004100 */
[----:B------:R-:W-:Y:S02]  /*4930*/  HADD2.F32 R64, -RZ, R182.H0_H0 ;  /* 0x200000b6ff407230 */ /* 0x000fe40000004100 */
[----:B------:R-:W-:Y:S01]  /*4940*/  F2FP.F16.F32.PACK_AB R15, R15, R62 ;  /* 0x0000003e0f0f723e */ /* 0x000fe200000000ff */
[-C--:B------:R-:W-:Y:S01]  /*4950*/  FMUL.FTZ R65, R12, R66.reuse ;  /* 0x000000420c417220 */ /* 0x080fe20000410000 */
[----:B------:R-:W-:-:S03]  /*4960*/  FMUL.FTZ R66, R67, R66 ;  /* 0x0000004243427220 */ /* 0x000fc60000410000 */
[-C--:B------:R-:W-:Y:S01]  /*4970*/  FFMA.FTZ R65, R67, R64.reuse, -R65 ;  /* 0x0000004043417223 */ /* 0x080fe20000010841 */
[----:B------:R-:W-:Y:S01]  /*4980*/  FFMA.FTZ R12, R12, R64, R66 ;  /* 0x000000400c0c7223 */ /* 0x000fe20000010042 */
[--C-:B------:R-:W-:Y:S02]  /*4990*/  HADD2.F32 R64, -RZ, R159.reuse.H1_H1 ;  /* 0x3000009fff407230 */ /* 0x100fe40000004100 */
        /* <DEDUP_REMOVED lines=9> */
.L_x_485:
[----:B------:R-:W-:Y:S05]  /*4a30*/  BSYNC B3 ;  /* 0x0000000000037941 */ /* 0x000fea0003800000 */
.L_x_484:
[----:B---3--:R-:W-:-:S04]  /*4a40*/  LEA R62, P3, R19, R11, 0x1 ;  /* 0x0000000b133e7211 */ /* 0x008fc800078608ff */
[----:B--2---:R-:W-:-:S05]  /*4a50*/  LEA.HI.X R63, R19, R78, R165, 0x1, P3 ;  /* 0x0000004e133f7211 */ /* 0x004fca00018f0ca5 */
[----:B----4-:R0:W-:Y:S04]  /*4a60*/  ST.E.128 desc[UR56][R62.64], R12 ;  /* 0x0000000c3e007985 */ /* 0x0101e8000c101d38 */
.L_x_483:
[----:B------:R-:W-:Y:S05]  /*4a70*/  BSYNC B2 ;  /* 0x0000000000027941 */ /* 0x000fea0003800000 */
.L_x_482:
[----:B------:R-:W-:Y:S01]  /*4a80*/  ISETP.NE.AND P3, PT, R100, RZ, PT ;  /* 0x000000ff6400720c */ /* 0x000fe20003f65270 */
[----:B------:R-:W-:-:S12]  /*4a90*/  BSSY B2, `(.L_x_486) ;  /* 0x0000036000027945 */ /* 0x000fd80003800000 */
[----:B------:R-:W-:Y:S05]  /*4aa0*/  @!P3 BRA `(.L_x_487) ;  /* 0x0000000000d0b947 */ /* 0x000fea0003800000 */
[----:B0---4-:R0:W4:Y:S01]  /*4ab0*/  LDS.128 R12, [R29+0x6000] ;  /* 0x006000001d0c7984 */ /* 0x0111220000000c00 */
[----:B------:R-:W-:Y:S01]  /*4ac0*/  ISETP.GE.AND P3, PT, R171, R124, PT ;  /* 0x0000007cab00720c */ /* 0x000fe20003f66270 */
[----:B------:R-:W-:-:S12]  /*4ad0*/  BSSY B3, `(.L_x_488) ;  /* 0x000002e000037945 */ /* 0x000fd80003800000 */
[----:B0-----:R-:W-:Y:S05]  /*4ae0*/  @P3 BRA `(.L_x_489) ;  /* 0x0000000000b03947 */ /* 0x001fea0003800000 */
[----:B------:R-:W-:Y:S01]  /*4af0*/  SHF.R.U64 R63, R60, 0x10, R61 ;  /* 0x000000103c3f7819 */ /* 0x000fe2000000123d */
[----:B----4-:R-:W-:Y:S01]  /*4b00*/  IMAD.MOV.U32 R62, RZ, RZ, R13 ;  /* 0x000000ffff3e7224 */ /* 0x010fe200078e000d */
[----:B------:R-:W-:Y:S02]  /*4b10*/  SHF.R.U64 R58, R58, 0x10, R59 ;  /* 0x000000103a3a7819 */ /* 0x000fe4000000123b */
[----:B------:R-:W-:Y:S01]  /*4b20*/  SHF.R.U32.HI R60, RZ, 0x10, R61 ;  /* 0x00000010ff3c7819 */ /* 0x000fe2000001163d */
[----:B------:R-:W-:Y:S01]  /*4b30*/  HADD2.F32 R13, -RZ, R63.H0_H0 ;  /* 0x2000003fff0d7230 */ /* 0x000fe20000004100 */
[----:B------:R-:W-:Y:S01]  /*4b40*/  SHF.R.U32.HI R59, RZ, 0x10, R59 ;  /* 0x00000010ff3b7819 */ /* 0x000fe2000001163b */
[--C-:B------:R-:W-:Y:S02]  /*4b50*/  HADD2.F32 R61, -RZ, R62.reuse.H1_H1 ;  /* 0x3000003eff3d7230 */ /* 0x100fe40000004100 */
[----:B------:R-:W-:Y:S02]  /*4b60*/  HADD2.F32 R62, -RZ, R62.H0_H0 ;  /* 0x2000003eff3e7230 */ /* 0x000fe40000004100 */
[----:B------:R-:W-:-:S02]  /*4b70*/  HADD2.F32 R58, -RZ, R58.H0_H0 ;  /* 0x2000003aff3a7230 */ /* 0x000fc40000004100 */
[CC--:B------:R-:W-:Y:S01]  /*4b80*/  FMUL.FTZ R63, R61.reuse, R13.reuse ;  /* 0x0000000d3d3f7220 */ /* 0x0c0fe20000410000 */
[----:B------:R-:W-:Y:S02]  /*4b90*/  HADD2.F32 R60, -RZ, R60.H0_H0 ;  /* 0x2000003cff3c7230 */ /* 0x000fe40000004100 */
[C---:B------:R-:W-:Y:S01]  /*4ba0*/  FMUL.FTZ R13, R62.reuse, R13 ;  /* 0x0000000d3e0d7220 */ /* 0x040fe20000410000 */
[----:B------:R-:W-:Y:S02]  /*4bb0*/  HADD2.F32 R59, -RZ, R59.H0_H0 ;  /* 0x2000003bff3b7230 */ /* 0x000fe40000004100 */
[-C--:B------:R-:W-:Y:S01]  /*4bc0*/  FFMA.FTZ R63, R62, R58.reuse, -R63 ;  /* 0x0000003a3e3f7223 */ /* 0x080fe2000001083f */
[----:B------:R-:W-:Y:S01]  /*4bd0*/  FFMA.FTZ R58, R61, R58, R13 ;  /* 0x0000003a3d3a7223 */ /* 0x000fe2000001000d */
[----:B------:R-:W-:-:S04]  /*4be0*/  IMAD.MOV.U32 R13, RZ, RZ, R15 ;  /* 0x000000ffff0d7224 */ /* 0x000fc800078e000f */
[----:B------:R-:W-:Y:S01]  /*4bf0*/  F2FP.F16.F32.PACK_AB R58, R58, R63 ;  /* 0x0000003f3a3a723e */ /* 0x000fe200000000ff */
[--C-:B------:R-:W-:Y:S02]  /*4c00*/  HADD2.F32 R15, -RZ, R13.reuse.H1_H1 ;  /* 0x3000000dff0f7230 */ /* 0x100fe40000004100 */
[----:B------:R-:W-:-:S03]  /*4c10*/  HADD2.F32 R13, -RZ, R13.H0_H0 ;  /* 0x2000000dff0d7230 */ /* 0x000fc60000004100 */
[----:B------:R-:W-:-:S04]  /*4c20*/  FMUL.FTZ R61, R15, R60 ;  /* 0x0000003c0f3d7220 */ /* 0x000fc80000410000 */
[CC--:B------:R-:W-:Y:S01]  /*4c30*/  FFMA.FTZ R61, R13.reuse, R59.reuse, -R61 ;  /* 0x0000003b0d3d7223 */ /* 0x0c0fe2000001083d */
[----:B------:R-:W-:Y:S01]  /*4c40*/  FMUL.FTZ R13, R13, R60 ;  /* 0x0000003c0d0d7220 */ /* 0x000fe20000410000 */
[--C-:B------:R-:W-:Y:S02]  /*4c50*/  HADD2.F32 R60, -RZ, R158.reuse.H1_H1 ;  /* 0x3000009eff3c7230 */ /* 0x100fe40000004100 */
[----:B------:R-:W-:Y:S02]  /*4c60*/  HADD2.F32 R158, -RZ, R158.H0_H0 ;  /* 0x2000009eff9e7230 */ /* 0x000fe40000004100 */
[----:B------:R-:W-:Y:S01]  /*4c70*/  FFMA.FTZ R13, R15, R59, R13 ;  /* 0x0000003b0f0d7223 */ /* 0x000fe2000001000d */
[--C-:B------:R-:W-:Y:S02]  /*4c80*/  HADD2.F32 R15, -RZ, R157.reuse.H1_H1 ;  /* 0x3000009dff0f7230 */ /* 0x100fe40000004100 */
[--C-:B------:R-:W-:Y:S02]  /*4c90*/  HADD2.F32 R59, -RZ, R12.reuse.H1_H1 ;  /* 0x3000000cff3b7230 */ /* 0x100fe40000004100 */
[----:B------:R-:W-:Y:S01]  /*4ca0*/  HADD2.F32 R12, -RZ, R12.H0_H0 ;  /* 0x2000000cff0c7230 */ /* 0x000fe20000004100 */
[----:B------:R-:W-:Y:S01]  /*4cb0*/  F2FP.F16.F32.PACK_AB R61, R13, R61 ;  /* 0x0000003d0d3d723e */ /* 0x000fe200000000ff */
[----:B------:R-:W-:-:S02]  /*4cc0*/  HADD2.F32 R157, -RZ, R157.H0_H0 ;  /* 0x2000009dff9d7230 */ /* 0x000fc40000004100 */
[----:B------:R-:W-:Y:S01]  /*4cd0*/  FMUL.FTZ R62, R59, R15 ;  /* 0x0000000f3b3e7220 */ /* 0x000fe20000410000 */
[----:B------:R-:W-:-:S03]  /*4ce0*/  MOV R13, R58 ;  /* 0x0000003a000d7202 */ /* 0x000fc60000000f00 */
[CC--:B------:R-:W-:Y:S01]  /*4cf0*/  FFMA.FTZ R62, R12.reuse, R60.reuse, -R62 ;  /* 0x0000003c0c3e7223 */ /* 0x0c0fe2000001083e */
[----:B------:R-:W-:Y:S01]  /*4d00*/  FMUL.FTZ R12, R12, R15 ;  /* 0x0000000f0c0c7220 */ /* 0x000fe20000410000 */
[--C-:B------:R-:W-:Y:S02]  /*4d10*/  HADD2.F32 R15, -RZ, R14.reuse.H1_H1 ;  /* 0x3000000eff0f7230 */ /* 0x100fe40000004100 */
[----:B------:R-:W-:Y:S02]  /*4d20*/  HADD2.F32 R14, -RZ, R14.H0_H0 ;  /* 0x2000000eff0e7230 */ /* 0x000fe40000004100 */
[----:B------:R-:W-:Y:S01]  /*4d30*/  FFMA.FTZ R12, R59, R60, R12 ;  /* 0x0000003c3b0c7223 */ /* 0x000fe2000001000c */
[----:B------:R-:W-:-:S04]  /*4d40*/  FMUL.FTZ R59, R15, R157 ;  /* 0x0000009d0f3b7220 */ /* 0x000fc80000410000 */
[----:B------:R-:W-:Y:S01]  /*4d50*/  F2FP.F16.F32.PACK_AB R12, R12, R62 ;  /* 0x0000003e0c0c723e */ /* 0x000fe200000000ff */
[C---:B------:R-:W-:Y:S01]  /*4d60*/  FFMA.FTZ R59, R14.reuse, R158, -R59 ;  /* 0x0000009e0e3b7223 */ /* 0x040fe2000001083b */
[----:B------:R-:W-:-:S04]  /*4d70*/  FMUL.FTZ R14, R14, R157 ;  /* 0x0000009d0e0e7220 */ /* 0x000fc80000410000 */
[----:B------:R-:W-:Y:S01]  /*4d80*/  FFMA.FTZ R14, R15, R158, R14 ;  /* 0x0000009e0f0e7223 */ /* 0x000fe2000001000e */
[----:B------:R-:W-:-:S04]  /*4d90*/  IMAD.MOV.U32 R15, RZ, RZ, R61 ;  /* 0x000000ffff0f7224 */ /* 0x000fc800078e003d */
[----:B------:R-:W-:-:S07]  /*4da0*/  F2FP.F16.F32.PACK_AB R14, R14, R59 ;  /* 0x0000003b0e0e723e */ /* 0x000fce00000000ff */
.L_x_489:
[----:B------:R-:W-:Y:S05]  /*4db0*/  BSYNC B3 ;  /* 0x0000000000037941 */ /* 0x000fea0003800000 */
.L_x_488:
[----:B---3--:R-:W-:-:S04]  /*4dc0*/  LEA R58, P3, R22, R11, 0x1 ;  /* 0x0000000b163a7211 */ /* 0x008fc800078608ff */
[----:B--2---:R-:W-:-:S05]  /*4dd0*/  LEA.HI.X R59, R22, R78, R176, 0x1, P3 ;  /* 0x0000004e163b7211 */ /* 0x004fca00018f0cb0 */
[----:B----4-:R0:W-:Y:S04]  /*4de0*/  ST.E.128 desc[UR56][R58.64], R12 ;  /* 0x0000000c3a007985 */ /* 0x0101e8000c101d38 */
.L_x_487:
[----:B------:R-:W-:Y:S05]  /*4df0*/  BSYNC B2 ;  /* 0x0000000000027941 */ /* 0x000fea0003800000 */
.L_x_486:
[----:B------:R-:W-:-:S13]  /*4e00*/  ISETP.NE.AND P3, PT, R87, RZ, PT ;  /* 0x000000ff5700720c */ /* 0x000fda0003f65270 */
[----:B------:R-:W-:Y:S05]  /*4e10*/  @!P3 BRA `(.L_x_469) ;  /* 0x0000000000d4b947 */ /* 0x000fea0003800000 */
[----:B0---4-:R0:W4:Y:S01]  /*4e20*/  LDS.128 R12, [R28+0x6000] ;  /* 0x006000001c0c7984 */ /* 0x0111220000000c00 */
[C---:B---3--:R-:W-:Y:S01]  /*4e30*/  LEA R58, P3, R23.reuse, R11, 0x1 ;  /* 0x0000000b173a7211 */ /* 0x048fe200078608ff */
[----:B------:R-:W-:Y:S03]  /*4e40*/  BSSY B2, `(.L_x_490) ;  /* 0x0000031000027945 */ /* 0x000fe60003800000 */
[----:B--2---:R-:W-:Y:S02]  /*4e50*/  LEA.HI.X R59, R23, R78, R175, 0x1, P3 ;  /* 0x0000004e173b7211 */ /* 0x004fe400018f0caf */
[----:B------:R-:W-:-:S13]  /*4e60*/  ISETP.GE.AND P3, PT, R173, R124, PT ;  /* 0x0000007cad00720c */ /* 0x000fda0003f66270 */
[----:B0-----:R-:W-:Y:S05]  /*4e70*/  @P3 BRA `(.L_x_491) ;  /* 0x0000000000b43947 */ /* 0x001fea0003800000 */
[----:B------:R-:W-:Y:S01]  /*4e80*/  SHF.R.U64 R11, R54, 0x10, R55 ;  /* 0x00000010360b7819 */ /* 0x000fe20000001237 */
[----:B----4-:R-:W-:Y:S01]  /*4e90*/  IMAD.MOV.U32 R60, RZ, RZ, R13 ;  /* 0x000000ffff3c7224 */ /* 0x010fe200078e000d */
[----:B------:R-:W-:Y:S02]  /*4ea0*/  SHF.R.U32.HI R54, RZ, 0x10, R55 ;  /* 0x00000010ff367819 */ /* 0x000fe40000011637 */
[--C-:B------:R-:W-:Y:S01]  /*4eb0*/  SHF.R.U64 R55, R56, 0x10, R57.reuse ;  /* 0x0000001038377819 */ /* 0x100fe20000001239 */
[----:B------:R-:W-:Y:S01]  /*4ec0*/  HADD2.F32 R11, -RZ, R11.H0_H0 ;  /* 0x2000000bff0b7230 */ /* 0x000fe20000004100 */
[----:B------:R-:W-:Y:S01]  /*4ed0*/  SHF.R.U32.HI R56, RZ, 0x10, R57 ;  /* 0x00000010ff387819 */ /* 0x000fe20000011639 */
[--C-:B------:R-:W-:Y:S02]  /*4ee0*/  HADD2.F32 R13, -RZ, R60.reuse.H1_H1 ;  /* 0x3000003cff0d7230 */ /* 0x100fe40000004100 */
[----:B------:R-:W-:Y:S02]  /*4ef0*/  HADD2.F32 R57, -RZ, R55.H0_H0 ;  /* 0x20000037ff397230 */ /* 0x000fe40000004100 */
[----:B------:R-:W-:-:S02]  /*4f00*/  HADD2.F32 R55, -RZ, R60.H0_H0 ;  /* 0x2000003cff377230 */ /* 0x000fc40000004100 */
[----:B------:R-:W-:Y:S02]  /*4f10*/  HADD2.F32 R56, -RZ, R56.H0_H0 ;  /* 0x20000038ff387230 */ /* 0x000fe40000004100 */
[-C--:B------:R-:W-:Y:S01]  /*4f20*/  FMUL.FTZ R60, R13, R57.reuse ;  /* 0x000000390d3c7220 */ /* 0x080fe20000410000 */
[----:B------:R-:W-:Y:S02]  /*4f30*/  HADD2.F32 R54, -RZ, R54.H0_H0 ;  /* 0x20000036ff367230 */ /* 0x000fe40000004100 */
[C---:B------:R-:W-:Y:S01]  /*4f40*/  FMUL.FTZ R57, R55.reuse, R57 ;  /* 0x0000003937397220 */ /* 0x040fe20000410000 */
[----:B------:R-:W-:-:S03]  /*4f50*/  FFMA.FTZ R60, R55, R11, -R60 ;  /* 0x0000000b373c7223 */ /* 0x000fc6000001083c */
[----:B------:R-:W-:Y:S01]  /*4f60*/  FFMA.FTZ R57, R13, R11, R57 ;  /* 0x0000000b0d397223 */ /* 0x000fe20000010039 */
[----:B------:R-:W-:-:S04]  /*4f70*/  MOV R13, R15 ;  /* 0x0000000f000d7202 */ /* 0x000fc80000000f00 */
[----:B------:R-:W-:Y:S01]  /*4f80*/  F2FP.F16.F32.PACK_AB R57, R57, R60 ;  /* 0x0000003c3939723e */ /* 0x000fe200000000ff */
[--C-:B------:R-:W-:Y:S02]  /*4f90*/  HADD2.F32 R11, -RZ, R13.reuse.H1_H1 ;  /* 0x3000000dff0b7230 */ /* 0x100fe40000004100 */
[----:B------:R-:W-:-:S03]  /*4fa0*/  HADD2.F32 R13, -RZ, R13.H0_H0 ;  /* 0x2000000dff0d7230 */ /* 0x000fc60000004100 */
[-C--:B------:R-:W-:Y:S02]  /*4fb0*/  FMUL.FTZ R15, R11, R56.reuse ;  /* 0x000000380b0f7220 */ /* 0x080fe40000410000 */
[C---:B------:R-:W-:Y:S02]  /*4fc0*/  FMUL.FTZ R56, R13.reuse, R56 ;  /* 0x000000380d387220 */ /* 0x040fe40000410000 */
[-C--:B------:R-:W-:Y:S01]  /*4fd0*/  FFMA.FTZ R15, R13, R54.reuse, -R15 ;  /* 0x000000360d0f7223 */ /* 0x080fe2000001080f */
[----:B------:R-:W-:Y:S02]  /*4fe0*/  HADD2.F32 R13, -RZ, R156.H0_H0 ;  /* 0x2000009cff0d7230 */ /* 0x000fe40000004100 */
[----:B------:R-:W-:Y:S01]  /*4ff0*/  FFMA.FTZ R56, R11, R54, R56 ;  /* 0x000000360b387223 */ /* 0x000fe20000010038 */
[--C-:B------:R-:W-:Y:S02]  /*5000*/  HADD2.F32 R11, -RZ, R12.reuse.H0_H0 ;  /* 0x2000000cff0b7230 */ /* 0x100fe40000004100 */
[----:B------:R-:W-:-:S02]  /*5010*/  HADD2.F32 R12, -RZ, R12.H1_H1 ;  /* 0x3000000cff0c7230 */ /* 0x000fc40000004100 */
[--C-:B------:R-:W-:Y:S01]  /*5020*/  HADD2.F32 R54, -RZ, R155.reuse.H0_H0 ;  /* 0x2000009bff367230 */ /* 0x100fe20000004100 */
[----:B------:R-:W-:Y:S01]  /*5030*/  F2FP.F16.F32.PACK_AB R15, R56, R15 ;  /* 0x0000000f380f723e */ /* 0x000fe200000000ff */
[----:B------:R-:W-:Y:S02]  /*5040*/  HADD2.F32 R156, -RZ, R156.H1_H1 ;  /* 0x3000009cff9c7230 */ /* 0x000fe40000004100 */
[CC--:B------:R-:W-:Y:S01]  /*5050*/  FMUL.FTZ R55, R12.reuse, R13.reuse ;  /* 0x0000000d0c377220 */ /* 0x0c0fe20000410000 */
[C---:B------:R-:W-:Y:S01]  /*5060*/  FMUL.FTZ R13, R11.reuse, R13 ;  /* 0x0000000d0b0d7220 */ /* 0x040fe20000410000 */
[----:B------:R-:W-:Y:S02]  /*5070*/  HADD2.F32 R155, -RZ, R155.H1_H1 ;  /* 0x3000009bff9b7230 */ /* 0x000fe40000004100 */
[-C--:B------:R-:W-:Y:S01]  /*5080*/  FFMA.FTZ R55, R11, R54.reuse, -R55 ;  /* 0x000000360b377223 */ /* 0x080fe20000010837 */
[--C-:B------:R-:W-:Y:S02]  /*5090*/  HADD2.F32 R11, -RZ, R14.reuse.H0_H0 ;  /* 0x2000000eff0b7230 */ /* 0x100fe40000004100 */
[----:B------:R-:W-:Y:S01]  /*50a0*/  FFMA.FTZ R13, R12, R54, R13 ;  /* 0x000000360c0d7223 */ /* 0x000fe2000001000d */
[----:B------:R-:W-:-:S04]  /*50b0*/  HADD2.F32 R14, -RZ, R14.H1_H1 ;  /* 0x3000000eff0e7230 */ /* 0x000fc80000004100 */
[----:B------:R-:W-:Y:S01]  /*50c0*/  F2FP.F16.F32.PACK_AB R13, R13, R55 ;  /* 0x000000370d0d723e */ /* 0x000fe200000000ff */
[-C--:B------:R-:W-:Y:S01]  /*50d0*/  FMUL.FTZ R12, R14, R156.reuse ;  /* 0x0000009c0e0c7220 */ /* 0x080fe20000410000 */
[----:B------:R-:W-:-:S03]  /*50e0*/  FMUL.FTZ R156, R11, R156 ;  /* 0x0000009c0b9c7220 */ /* 0x000fc60000410000 */
[-C--:B------:R-:W-:Y:S01]  /*50f0*/  FFMA.FTZ R12, R11, R155.reuse, -R12 ;  /* 0x0000009b0b0c7223 */ /* 0x080fe2000001080c */
[----:B------:R-:W-:-:S05]  /*5100*/  FFMA.FTZ R156, R14, R155, R156 ;  /* 0x0000009b0e9c7223 */ /* 0x000fca000001009c */
[----:B------:R-:W-:Y:S01]  /*5110*/  F2FP.F16.F32.PACK_AB R156, R156, R12 ;  /* 0x0000000c9c9c723e */ /* 0x000fe200000000ff */
[----:B------:R-:W-:Y:S02]  /*5120*/  IMAD.MOV.U32 R12, RZ, RZ, R13 ;  /* 0x000000ffff0c7224 */ /* 0x000fe400078e000d */
[----:B------:R-:W-:Y:S01]  /*5130*/  IMAD.MOV.U32 R13, RZ, RZ, R57 ;  /* 0x000000ffff0d7224 */ /* 0x000fe200078e0039 */
[----:B------:R-:W-:-:S07]  /*5140*/  MOV R14, R156 ;  /* 0x0000009c000e7202 */ /* 0x000fce0000000f00 */
.L_x_491:
[----:B------:R-:W-:Y:S05]  /*5150*/  BSYNC B2 ;  /* 0x0000000000027941 */ /* 0x000fea0003800000 */
.L_x_490:
[----:B----4-:R0:W-:Y:S02]  /*5160*/  ST.E.128 desc[UR56][R58.64], R12 ;  /* 0x0000000c3a007985 */ /* 0x0101e4000c101d38 */
.L_x_469:
[----:B------:R-:W-:Y:S05]  /*5170*/  BSYNC B1 ;  /* 0x0000000000017941 */ /* 0x000fea0003800000 */
.L_x_468:
[----:B------:R-:W-:-:S03]  /*5180*/  UMOV UR4, 0xffffffff ;  /* 0xffffffff00047882 */ /* 0x000fc60000000000 */
[----:B------:R-:W-:Y:S05]  /*5190*/  BRA.DIV UR4, `(.L_x_492) ;  /* 0x000001be04e87947 */ /* 0x000fea000b800000 */
[----:B-1----:R-:W1:Y:S04]  /*51a0*/  SHFL.IDX PT, R115, R115, 0x1, 0x1c1f ;  /* 0x003c1f0073737f89 */ /* 0x002e6800000e0000 */
[----:B------:R-:W0:Y:S02]  /*51b0*/  SHFL.IDX PT, R118, R118, 0x1, 0x1c1f ;  /* 0x003c1f0076767f89 */ /* 0x000e2400000e0000 */
.L_x_799:
[----:B------:R-:W-:Y:S05]  /*51c0*/  @P4 BRA `(.L_x_493) ;  /* 0x0000005400b84947 */ /* 0x000fea0003800000 */
        /* <DEDUP_REMOVED lines=11> */
[----:B------:R-:W-:Y:S02]  /*5280*/  HADD2.F32 R54, -RZ, R54.H0_H0 ;  /* 0x20000036ff367230 */ /* 0x000fe40000004100 */
[--C-:B---3--:R-:W-:Y:S02]  /*5290*/  HADD2.F32 R11, -RZ, R52.reuse.H1_H1 ;  /* 0x30000034ff0b7230 */ /* 0x108fe40000004100 */
[----:B------:R-:W-:Y:S02]  /*52a0*/  HADD2.F32 R50, -RZ, R52.H0_H0 ;  /* 0x20000034ff327230 */ /* 0x000fe40000004100 */
[----:B------:R-:W-:-:S02]  /*52b0*/  HADD2.F32 R13, -RZ, R13.H0_H0 ;  /* 0x2000000dff0d7230 */ /* 0x000fc40000004100 */
[-C--:B------:R-:W-:Y:S01]  /*52c0*/  FMUL.FTZ R52, R11, R54.reuse ;  /* 0x000000360b347220 */ /* 0x080fe20000410000 */
[----:B------:R-:W-:-:S03]  /*52d0*/  FMUL.FTZ R54, R50, R54 ;  /* 0x0000003632367220 */ /* 0x000fc60000410000 */
[-C--:B------:R-:W-:Y:S01]  /*52e0*/  FFMA.FTZ R52, R50, R13.reuse, -R52 ;  /* 0x0000000d32347223 */ /* 0x080fe20000010834 */
[----:B------:R-:W-:Y:S01]  /*52f0*/  SHF.R.U32.HI R50, RZ, 0x10, R51 ;  /* 0x00000010ff327819 */ /* 0x000fe20000011633 */
[----:B------:R-:W-:Y:S01]  /*5300*/  FFMA.FTZ R54, R11, R13, R54 ;  /* 0x0000000d0b367223 */ /* 0x000fe20000010036 */
[----:B------:R-:W-:Y:S02]  /*5310*/  IMAD.MOV.U32 R13, RZ, RZ, R15 ;  /* 0x000000ffff0d7224 */ /* 0x000fe400078e000f */
[----:B------:R-:W-:Y:S02]  /*5320*/  HADD2.F32 R15, -RZ, R53.H0_H0 ;  /* 0x20000035ff0f7230 */ /* 0x000fe40000004100 */
[----:B------:R-:W-:Y:S01]  /*5330*/  HADD2.F32 R50, -RZ, R50.H0_H0 ;  /* 0x20000032ff327230 */ /* 0x000fe20000004100 */
        /* <DEDUP_REMOVED lines=25> */
[----:B------:R-:W-:Y:S02]  /*54d0*/  F2FP.F16.F32.PACK_AB R154, R154, R12 ;  /* 0x0000000c9a9a723e */ /* 0x000fe400000000ff */
[----:B------:R-:W-:Y:S01]  /*54e0*/  MOV R12, R13 ;  /* 0x0000000d000c7202 */ /* 0x000fe20000000f00 */
[----:B------:R-:W-:Y:S02]  /*54f0*/  IMAD.MOV.U32 R13, RZ, RZ, R52 ;  /* 0x000000ffff0d7224 */ /* 0x000fe400078e0034 */
[----:B------:R-:W-:-:S07]  /*5500*/  IMAD.MOV.U32 R14, RZ, RZ, R154 ;  /* 0x000000ffff0e7224 */ /* 0x000fce00078e009a */
.L_x_497:
[----:B------:R-:W-:Y:S05]  /*5510*/  BSYNC B2 ;  /* 0x0000000000027941 */ /* 0x000fea0003800000 */
.L_x_496:
[----:B------:R-:W-:-:S04]  /*5520*/  LEA R50, P3, R16, R118, 0x1 ;  /* 0x0000007610327211 */ /* 0x000fc800078608ff */
[----:B-1----:R-:W-:-:S05]  /*5530*/  LEA.HI.X R51, R16, R115, R17, 0x1, P3 ;  /* 0x0000007310337211 */ /* 0x002fca00018f0c11 */
[----:B----4-:R0:W-:Y:S04]  /*5540*/  ST.E.128 desc[UR56][R50.64], R12 ;  /* 0x0000000c32007985 */ /* 0x0101e8000c101d38 */
.L_x_495:
[----:B------:R-:W-:Y:S05]  /*5550*/  BSYNC B1 ;  /* 0x0000000000017941 */ /* 0x000fea0003800000 */
.L_x_494:
[----:B------:R-:W-:Y:S01]  /*5560*/  ISETP.NE.AND P3, PT, R26, RZ, PT ;  /* 0x000000ff1a00720c */ /* 0x000fe20003f65270 */
[----:B------:R-:W-:-:S12]  /*5570*/  BSSY B1, `(.L_x_498) ;  /* 0x000003b000017945 */ /* 0x000fd80003800000 */
[----:B------:R-:W-:Y:S05]  /*5580*/  @!P3 BRA `(.L_x_499) ;  /* 0x0000000000e4b947 */ /* 0x000fea0003800000 */
[----:B0---4-:R0:W4:Y:S01]  /*5590*/  LDS.128 R12, [R28+0x2000] ;  /* 0x002000001c0c7984 */ /* 0x0111220000000c00 */
[----:B------:R-:W-:Y:S01]  /*55a0*/  ISETP.GE.AND P3, PT, R170, R124, PT ;  /* 0x0000007caa00720c */ /* 0x000fe20003f66270 */
[----:B------:R-:W-:Y:S01]  /*55b0*/  IMAD.MOV.U32 R50, RZ, RZ, R118 ;  /* 0x000000ffff327224 */ /* 0x000fe200078e0076 */
[----:B---3--:R-:W-:Y:S01]  /*55c0*/  SHF.L.U32 R11, R163, 0x3, RZ ;  /* 0x00000003a30b7819 */ /* 0x008fe200000006ff */
[----:B-1----:R-:W-:Y:S01]  /*55d0*/  IMAD.MOV.U32 R51, RZ, RZ, R115 ;  /* 0x000000ffff337224 */ /* 0x002fe200078e0073 */
[----:B------:R-:W-:Y:S03]  /*55e0*/  BSSY B2, `(.L_x_500) ;  /* 0x0000032000027945 */ /* 0x000fe60003800000 */
[----:B------:R-:W-:-:S06]  /*55f0*/  IMAD.WIDE R50, R11, 0x2, R50 ;  /* 0x000000020b327825 */ /* 0x000fcc00078e0232 */
[----:B0-----:R-:W-:Y:S05]  /*5600*/  @P3 BRA `(.L_x_501) ;  /* 0x0000000000bc3947 */ /* 0x001fea0003800000 */
[----:B------:R-:W-:Y:S02]  /*5610*/  SHF.R.U64 R52, R48, 0x10, R49 ;  /* 0x0000001030347819 */ /* 0x000fe40000001231 */
[----:B----4-:R-:W-:Y:S02]  /*5620*/  MOV R48, R13 ;  /* 0x0000000d00307202 */ /* 0x010fe40000000f00 */
[----:B------:R-:W-:Y:S01]  /*5630*/  SHF.R.U64 R13, R46, 0x10, R47 ;  /* 0x000000102e0d7819 */ /* 0x000fe2000000122f */
[----:B------:R-:W-:Y:S01]  /*5640*/  HADD2.F32 R52, -RZ, R52.H0_H0 ;  /* 0x20000034ff347230 */ /* 0x000fe20000004100 */
[----:B------:R-:W-:Y:S01]  /*5650*/  SHF.R.U32.HI R49, RZ, 0x10, R49 ;  /* 0x00000010ff317819 */ /* 0x000fe20000011631 */
[--C-:B------:R-:W-:Y:S02]  /*5660*/  HADD2.F32 R11, -RZ, R48.reuse.H1_H1 ;  /* 0x30000030ff0b7230 */ /* 0x100fe40000004100 */
        /* <DEDUP_REMOVED lines=8> */
[----:B------:R-:W-:Y:S02]  /*56f0*/  IMAD.MOV.U32 R13, RZ, RZ, R12 ;  /* 0x000000ffff0d7224 */ /* 0x000fe400078e000c */
[----:B------:R-:W-:Y:S01]  /*5700*/  HADD2.F32 R12, -RZ, R49.H0_H0 ;  /* 0x20000031ff0c7230 */ /* 0x000fe20000004100 */
[----:B------:R-:W-:Y:S01]  /*5710*/  F2FP.F16.F32.PACK_AB R48, R52, R48 ;  /* 0x000000303430723e */ /* 0x000fe200000000ff */
[--C-:B------:R-:W-:Y:S02]  /*5720*/  HADD2.F32 R15, -RZ, R11.reuse.H1_H1 ;  /* 0x3000000bff0f7230 */ /* 0x100fe40000004100 */
[----:B------:R-:W-:-:S02]  /*5730*/  HADD2.F32 R11, -RZ, R11.H0_H0 ;  /* 0x2000000bff0b7230 */ /* 0x000fc40000004100 */
[----:B------:R-:W-:Y:S02]  /*5740*/  HADD2.F32 R46, -RZ, R46.H0_H0 ;  /* 0x2000002eff2e7230 */ /* 0x000fe40000004100 */
[-C--:B------:R-:W-:Y:S01]  /*5750*/  FMUL.FTZ R47, R15, R12.reuse ;  /* 0x0000000c0f2f7220 */ /* 0x080fe20000410000 */
[----:B------:R-:W-:-:S03]  /*5760*/  FMUL.FTZ R12, R11, R12 ;  /* 0x0000000c0b0c7220 */ /* 0x000fc60000410000 */
[-C--:B------:R-:W-:Y:S01]  /*5770*/  FFMA.FTZ R47, R11, R46.reuse, -R47 ;  /* 0x0000002e0b2f7223 */ /* 0x080fe2000001082f */
[--C-:B------:R-:W-:Y:S02]  /*5780*/  HADD2.F32 R11, -RZ, R152.reuse.H0_H0 ;  /* 0x20000098ff0b7230 */ /* 0x100fe40000004100 */
[----:B------:R-:W-:Y:S01]  /*5790*/  FFMA.FTZ R12, R15, R46, R12 ;  /* 0x0000002e0f0c7223 */ /* 0x000fe2000001000c */
[--C-:B------:R-:W-:Y:S02]  /*57a0*/  HADD2.F32 R15, -RZ, R13.reuse.H1_H1 ;  /* 0x3000000dff0f7230 */ /* 0x100fe40000004100 */
[----:B------:R-:W-:Y:S02]  /*57b0*/  HADD2.F32 R13, -RZ, R13.H0_H0 ;  /* 0x2000000dff0d7230 */ /* 0x000fe40000004100 */
[----:B------:R-:W-:Y:S02]  /*57c0*/  HADD2.F32 R46, -RZ, R151.H0_H0 ;  /* 0x20000097ff2e7230 */ /* 0x000fe40000004100 */
[----:B------:R-:W-:Y:S01]  /*57d0*/  FMUL.FTZ R49, R15, R11 ;  /* 0x0000000b0f317220 */ /* 0x000fe20000410000 */
[----:B------:R-:W-:-:S02]  /*57e0*/  HADD2.F32 R152, -RZ, R152.H1_H1 ;  /* 0x30000098ff987230 */ /* 0x000fc40000004100 */
[C---:B------:R-:W-:Y:S01]  /*57f0*/  FMUL.FTZ R11, R13.reuse, R11 ;  /* 0x0000000b0d0b7220 */ /* 0x040fe20000410000 */
[----:B------:R-:W-:Y:S02]  /*5800*/  HADD2.F32 R151, -RZ, R151.H1_H1 ;  /* 0x30000097ff977230 */ /* 0x000fe40000004100 */
[-C--:B------:R-:W-:Y:S01]  /*5810*/  FFMA.FTZ R49, R13, R46.reuse, -R49 ;  /* 0x0000002e0d317223 */ /* 0x080fe20000010831 */
[--C-:B------:R-:W-:Y:S02]  /*5820*/  HADD2.F32 R13, -RZ, R14.reuse.H1_H1 ;  /* 0x3000000eff0d7230 */ /* 0x100fe40000004100 */
[----:B------:R-:W-:Y:S01]  /*5830*/  FFMA.FTZ R11, R15, R46, R11 ;  /* 0x0000002e0f0b7223 */ /* 0x000fe2000001000b */
[----:B------:R-:W-:Y:S01]  /*5840*/  HADD2.F32 R14, -RZ, R14.H0_H0 ;  /* 0x2000000eff0e7230 */ /* 0x000fe20000004100 */
[----:B------:R-:W-:Y:S01]  /*5850*/  F2FP.F16.F32.PACK_AB R47, R12, R47 ;  /* 0x0000002f0c2f723e */ /* 0x000fe200000000ff */
[-C--:B------:R-:W-:Y:S02]  /*5860*/  FMUL.FTZ R15, R13, R152.reuse ;  /* 0x000000980d0f7220 */ /* 0x080fe40000410000 */
[----:B------:R-:W-:Y:S01]  /*5870*/  F2FP.F16.F32.PACK_AB R11, R11, R49 ;  /* 0x000000310b0b723e */ /* 0x000fe200000000ff */
[C---:B------:R-:W-:Y:S01]  /*5880*/  FMUL.FTZ R152, R14.reuse, R152 ;  /* 0x000000980e987220 */ /* 0x040fe20000410000 */
[----:B------:R-:W-:-:S02]  /*5890*/  FFMA.FTZ R15, R14, R151, -R15 ;  /* 0x000000970e0f7223 */ /* 0x000fc4000001080f */
[----:B------:R-:W-:Y:S01]  /*58a0*/  MOV R12, R11 ;  /* 0x0000000b000c7202 */ /* 0x000fe20000000f00 */
[----:B------:R-:W-:Y:S01]  /*58b0*/  FFMA.FTZ R152, R13, R151, R152 ;  /* 0x000000970d987223 */ /* 0x000fe20000010098 */
[----:B------:R-:W-:-:S04]  /*58c0*/  IMAD.MOV.U32 R13, RZ, RZ, R48 ;  /* 0x000000ffff0d7224 */ /* 0x000fc800078e0030 */
[----:B------:R-:W-:-:S05]  /*58d0*/  F2FP.F16.F32.PACK_AB R15, R152, R15 ;  /* 0x0000000f980f723e */ /* 0x000fca00000000ff */
[----:B------:R-:W-:Y:S01]  /*58e0*/  IMAD.MOV.U32 R14, RZ, RZ, R15 ;  /* 0x000000ffff0e7224 */ /* 0x000fe200078e000f */
[----:B------:R-:W-:-:S07]  /*58f0*/  MOV R15, R47 ;  /* 0x0000002f000f7202 */ /* 0x000fce0000000f00 */
.L_x_501:
[----:B------:R-:W-:Y:S05]  /*5900*/  BSYNC B2 ;  /* 0x0000000000027941 */ /* 0x000fea0003800000 */
.L_x_500:
[----:B----4-:R0:W-:Y:S02]  /*5910*/  ST.E.128 desc[UR56][R50.64], R12 ;  /* 0x0000000c32007985 */ /* 0x0101e4000c101d38 */
.L_x_499:
[----:B------:R-:W-:Y:S05]  /*5920*/  BSYNC B1 ;  /* 0x0000000000017941 */ /* 0x000fea0003800000 */
.L_x_498:
[----:B------:R-:W-:Y:S01]  /*5930*/  ISETP.NE.AND P3, PT, R27, RZ, PT ;  /* 0x000000ff1b00720c */ /* 0x000fe20003f65270 */
[----:B------:R-:W-:-:S12]  /*5940*/  BSSY B1, `(.L_x_502) ;  /* 0x0000035000017945 */ /* 0x000fd80003800000 */
[----:B------:R-:W-:Y:S05]  /*5950*/  @!P3 BRA `(.L_x_503) ;  /* 0x0000000000ccb947 */ /* 0x000fea0003800000 */
[----:B0---4-:R0:W4:Y:S01]  /*5960*/  LDS.128 R12, [R29+0x5000] ;  /* 0x005000001d0c7984 */ /* 0x0111220000000c00 */
[----:B------:R-:W-:Y:S01]  /*5970*/  ISETP.GE.AND P3, PT, R169, R124, PT ;  /* 0x0000007ca900720c */ /* 0x000fe20003f66270 */
[----:B---3--:R-:W-:Y:S01]  /*5980*/  IMAD.SHL.U32 R11, R164, 0x8, RZ ;  /* 0x00000008a40b7824 */ /* 0x008fe200078e00ff */
[----:B-1----:R-:W-:Y:S01]  /*5990*/  MOV R47, R115 ;  /* 0x00000073002f7202 */ /* 0x002fe20000000f00 */
[----:B------:R-:W-:Y:S01]  /*59a0*/  IMAD.MOV.U32 R46, RZ, RZ, R118 ;  /* 0x000000ffff2e7224 */ /* 0x000fe200078e0076 */
[----:B------:R-:W-:Y:S03]  /*59b0*/  BSSY B2, `(.L_x_504) ;  /* 0x000002c000027945 */ /* 0x000fe60003800000 */
[----:B------:R-:W-:-:S06]  /*59c0*/  IMAD.WIDE R46, R11, 0x2, R46 ;  /* 0x000000020b2e7825 */ /* 0x000fcc00078e022e */
[----:B0-----:R-:W-:Y:S05]  /*59d0*/  @P3 BRA `(.L_x_505) ;  /* 0x0000000000a43947 */ /* 0x001fea0003800000 */
[--C-:B------:R-:W-:Y:S01]  /*59e0*/  SHF.R.U64 R11, R42, 0x10, R43.reuse ;  /* 0x000000102a0b7819 */ /* 0x100fe2000000122b */
[--C-:B----4-:R-:W-:Y:S01]  /*59f0*/  HADD2.F32 R48, -RZ, R15.reuse.H1_H1 ;  /* 0x3000000fff307230 */ /* 0x110fe20000004100 */
[----:B------:R-:W-:Y:S01]  /*5a00*/  SHF.R.U32.HI R42, RZ, 0x10, R43 ;  /* 0x00000010ff2a7819 */ /* 0x000fe2000001162b */
[----:B------:R-:W-:Y:S01]  /*5a10*/  HADD2.F32 R15, -RZ, R15.H0_H0 ;  /* 0x2000000fff0f7230 */ /* 0x000fe20000004100 */
[--C-:B------:R-:W-:Y:S01]  /*5a20*/  SHF.R.U64 R43, R44, 0x10, R45.reuse ;  /* 0x000000102c2b7819 */ /* 0x100fe2000000122d */
[----:B------:R-:W-:Y:S01]  /*5a30*/  HADD2.F32 R11, -RZ, R11.H0_H0 ;  /* 0x2000000bff0b7230 */ /* 0x000fe20000004100 */
[----:B------:R-:W-:Y:S01]  /*5a40*/  SHF.R.U32.HI R44, RZ, 0x10, R45 ;  /* 0x00000010ff2c7819 */ /* 0x000fe2000001162d */
[----:B------:R-:W-:Y:S02]  /*5a50*/  HADD2.F32 R45, -RZ, R13.H1_H1 ;  /* 0x3000000dff2d7230 */ /* 0x000fe40000004100 */
[----:B------:R-:W-:Y:S02]  /*5a60*/  HADD2.F32 R43, -RZ, R43.H0_H0 ;  /* 0x2000002bff2b7230 */ /* 0x000fe40000004100 */
[----:B------:R-:W-:-:S02]  /*5a70*/  HADD2.F32 R13, -RZ, R13.H0_H0 ;  /* 0x2000000dff0d7230 */ /* 0x000fc40000004100 */
[----:B------:R-:W-:Y:S02]  /*5a80*/  HADD2.F32 R44, -RZ, R44.H0_H0 ;  /* 0x2000002cff2c7230 */ /* 0x000fe40000004100 */
[----:B------:R-:W-:Y:S02]  /*5a90*/  HADD2.F32 R49, -RZ, R42.H0_H0 ;  /* 0x2000002aff317230 */ /* 0x000fe40000004100 */
[-C--:B------:R-:W-:Y:S01]  /*5aa0*/  FMUL.FTZ R42, R45, R43.reuse ;  /* 0x0000002b2d2a7220 */ /* 0x080fe20000410000 */
[----:B------:R-:W-:Y:S01]  /*5ab0*/  FMUL.FTZ R50, R13, R43 ;  /* 0x0000002b0d327220 */ /* 0x000fe20000410000 */
[-C--:B------:R-:W-:Y:S01]  /*5ac0*/  FMUL.FTZ R43, R48, R44.reuse ;  /* 0x0000002c302b7220 */ /* 0x080fe20000410000 */
[----:B------:R-:W-:Y:S01]  /*5ad0*/  FMUL.FTZ R44, R15, R44 ;  /* 0x0000002c0f2c7220 */ /* 0x000fe20000410000 */
[-C--:B------:R-:W-:Y:S01]  /*5ae0*/  FFMA.FTZ R42, R13, R11.reuse, -R42 ;  /* 0x0000000b0d2a7223 */ /* 0x080fe2000001082a */
[----:B------:R-:W-:Y:S01]  /*5af0*/  FFMA.FTZ R50, R45, R11, R50 ;  /* 0x0000000b2d327223 */ /* 0x000fe20000010032 */
[----:B------:R-:W-:Y:S01]  /*5b00*/  FFMA.FTZ R43, R15, R49, -R43 ;  /* 0x000000310f2b7223 */ /* 0x000fe2000001082b */
[----:B------:R-:W-:-:S02]  /*5b10*/  HADD2.F32 R15, -RZ, R12.H1_H1 ;  /* 0x3000000cff0f7230 */ /* 0x000fc40000004100 */
[----:B------:R-:W-:Y:S01]  /*5b20*/  FFMA.FTZ R44, R48, R49, R44 ;  /* 0x00000031302c7223 */ /* 0x000fe2000001002c */
[--C-:B------:R-:W-:Y:S01]  /*5b30*/  HADD2.F32 R13, -RZ, R147.reuse.H0_H0 ;  /* 0x20000093ff0d7230 */ /* 0x100fe20000004100 */
[----:B------:R-:W-:Y:S01]  /*5b40*/  F2FP.F16.F32.PACK_AB R42, R50, R42 ;  /* 0x0000002a322a723e */ /* 0x000fe200000000ff */
[----:B------:R-:W-:Y:S02]  /*5b50*/  HADD2.F32 R12, -RZ, R12.H0_H0 ;  /* 0x2000000cff0c7230 */ /* 0x000fe40000004100 */
[----:B------:R-:W-:Y:S02]  /*5b60*/  HADD2.F32 R147, -RZ, R147.H1_H1 ;  /* 0x30000093ff937230 */ /* 0x000fe40000004100 */
[-C--:B------:R-:W-:Y:S01]  /*5b70*/  FMUL.FTZ R48, R15, R13.reuse ;  /* 0x0000000d0f307220 */ /* 0x080fe20000410000 */
[--C-:B------:R-:W-:Y:S02]  /*5b80*/  HADD2.F32 R45, -RZ, R14.reuse.H1_H1 ;  /* 0x3000000eff2d7230 */ /* 0x100fe40000004100 */
[----:B------:R-:W-:Y:S01]  /*5b90*/  FMUL.FTZ R49, R12, R13 ;  /* 0x0000000d0c317220 */ /* 0x000fe20000410000 */
[----:B------:R-:W-:-:S02]  /*5ba0*/  HADD2.F32 R14, -RZ, R14.H0_H0 ;  /* 0x2000000eff0e7230 */ /* 0x000fc40000004100 */
[--C-:B------:R-:W-:Y:S02]  /*5bb0*/  HADD2.F32 R11, -RZ, R146.reuse.H0_H0 ;  /* 0x20000092ff0b7230 */ /* 0x100fe40000004100 */
[-C--:B------:R-:W-:Y:S01]  /*5bc0*/  FMUL.FTZ R13, R45, R147.reuse ;  /* 0x000000932d0d7220 */ /* 0x080fe20000410000 */
[----:B------:R-:W-:Y:S02]  /*5bd0*/  HADD2.F32 R146, -RZ, R146.H1_H1 ;  /* 0x30000092ff927230 */ /* 0x000fe40000004100 */
[----:B------:R-:W-:Y:S01]  /*5be0*/  FMUL.FTZ R147, R14, R147 ;  /* 0x000000930e937220 */ /* 0x000fe20000410000 */
[-C--:B------:R-:W-:Y:S01]  /*5bf0*/  FFMA.FTZ R48, R12, R11.reuse, -R48 ;  /* 0x0000000b0c307223 */ /* 0x080fe20000010830 */
[----:B------:R-:W-:Y:S01]  /*5c00*/  FFMA.FTZ R49, R15, R11, R49 ;  /* 0x0000000b0f317223 */ /* 0x000fe20000010031 */
[-C--:B------:R-:W-:Y:S01]  /*5c10*/  FFMA.FTZ R13, R14, R146.reuse, -R13 ;  /* 0x000000920e0d7223 */ /* 0x080fe2000001080d */
[----:B------:R-:W-:Y:S01]  /*5c20*/  FFMA.FTZ R146, R45, R146, R147 ;  /* 0x000000922d927223 */ /* 0x000fe20000010093 */
[----:B------:R-:W-:-:S02]  /*5c30*/  F2FP.F16.F32.PACK_AB R15, R44, R43 ;  /* 0x0000002b2c0f723e */ /* 0x000fc400000000ff */
[----:B------:R-:W-:Y:S02]  /*5c40*/  F2FP.F16.F32.PACK_AB R12, R49, R48 ;  /* 0x00000030310c723e */ /* 0x000fe400000000ff */
[----:B------:R-:W-:Y:S01]  /*5c50*/  F2FP.F16.F32.PACK_AB R14, R146, R13 ;  /* 0x0000000d920e723e */ /* 0x000fe200000000ff */
[----:B------:R-:W-:-:S07]  /*5c60*/  IMAD.MOV.U32 R13, RZ, RZ, R42 ;  /* 0x000000ffff0d7224 */ /* 0x000fce00078e002a */
.L_x_505:
[----:B------:R-:W-:Y:S05]  /*5c70*/  BSYNC B2 ;  /* 0x0000000000027941 */ /* 0x000fea0003800000 */
.L_x_504:
[----:B----4-:R0:W-:Y:S02]  /*5c80*/  ST.E.128 desc[UR56][R46.64], R12 ;  /* 0x0000000c2e007985 */ /* 0x0101e4000c101d38 */
.L_x_503:
[----:B------:R-:W-:Y:S05]  /*5c90*/  BSYNC B1 ;  /* 0x0000000000017941 */ /* 0x000fea0003800000 */
.L_x_502:
[----:B------:R-:W-:Y:S01]  /*5ca0*/  ISETP.NE.AND P3, PT, R101, RZ, PT ;  /* 0x000000ff6500720c */ /* 0x000fe20003f65270 */
[----:B------:R-:W-:-:S12]  /*5cb0*/  BSSY B1, `(.L_x_506) ;  /* 0x0000035000017945 */ /* 0x000fd80003800000 */
[----:B------:R-:W-:Y:S05]  /*5cc0*/  @!P3 BRA `(.L_x_507) ;  /* 0x0000000000ccb947 */ /* 0x000fea0003800000 */
[----:B0---4-:R0:W4:Y:S01]  /*5cd0*/  LDS.128 R12, [R28+0x5000] ;  /* 0x005000001c0c7984 */ /* 0x0111220000000c00 */
[C---:B------:R-:W-:Y:S01]  /*5ce0*/  LEA R42, P3, R19.reuse, R118, 0x1 ;  /* 0x00000076132a7211 */ /* 0x040fe200078608ff */
[----:B------:R-:W-:Y:S03]  /*5cf0*/  BSSY B2, `(.L_x_508) ;  /* 0x000002f000027945 */ /* 0x000fe60003800000 */
[----:B-1----:R-:W-:Y:S02]  /*5d00*/  LEA.HI.X R43, R19, R115, R165, 0x1, P3 ;  /* 0x00000073132b7211 */ /* 0x002fe400018f0ca5 */
[----:B------:R-:W-:-:S13]  /*5d10*/  ISETP.GE.AND P3, PT, R172, R124, PT ;  /* 0x0000007cac00720c */ /* 0x000fda0003f66270 */
[----:B0-----:R-:W-:Y:S05]  /*5d20*/  @P3 BRA `(.L_x_509) ;  /* 0x0000000000ac3947 */ /* 0x001fea0003800000 */
[----:B------:R-:W-:Y:S01]  /*5d30*/  SHF.R.U64 R44, R38, 0x10, R39 ;  /* 0x00000010262c7819 */ /* 0x000fe20000001227 */
[----:B---34-:R-:W-:Y:S01]  /*5d40*/  IMAD.MOV.U32 R11, RZ, RZ, R13 ;  /* 0x000000ffff0b7224 */ /* 0x018fe200078e000d */
[----:B------:R-:W-:Y:S01]  /*5d50*/  SHF.R.U32.HI R38, RZ, 0x10, R39 ;  /* 0x00000010ff267819 */ /* 0x000fe20000011627 */
[--C-:B------:R-:W-:Y:S01]  /*5d60*/  HADD2.F32 R46, -RZ, R15.reuse.H0_H0 ;  /* 0x2000000fff2e7230 */ /* 0x100fe20000004100 */
[--C-:B------:R-:W-:Y:S01]  /*5d70*/  SHF.R.U64 R48, R40, 0x10, R41.reuse ;  /* 0x0000001028307819 */ /* 0x100fe20000001229 */
[----:B------:R-:W-:Y:S01]  /*5d80*/  HADD2.F32 R40, -RZ, R15.H1_H1 ;  /* 0x3000000fff287230 */ /* 0x000fe20000004100 */
[----:B------:R-:W-:Y:S01]  /*5d90*/  SHF.R.U32.HI R39, RZ, 0x10, R41 ;  /* 0x00000010ff277819 */ /* 0x000fe20000011629 */
[----:B------:R-:W-:Y:S02]  /*5da0*/  HADD2.F32 R13, -RZ, R11.H1_H1 ;  /* 0x3000000bff0d7230 */ /* 0x000fe40000004100 */
[----:B------:R-:W-:Y:S02]  /*5db0*/  HADD2.F32 R48, -RZ, R48.H0_H0 ;  /* 0x20000030ff307230 */ /* 0x000fe40000004100 */
[----:B------:R-:W-:-:S02]  /*5dc0*/  HADD2.F32 R39, -RZ, R39.H0_H0 ;  /* 0x20000027ff277230 */ /* 0x000fc40000004100 */
[----:B------:R-:W-:Y:S02]  /*5dd0*/  HADD2.F32 R11, -RZ, R11.H0_H0 ;  /* 0x2000000bff0b7230 */ /* 0x000fe40000004100 */
[----:B------:R-:W-:Y:S02]  /*5de0*/  HADD2.F32 R44, -RZ, R44.H0_H0 ;  /* 0x2000002cff2c7230 */ /* 0x000fe40000004100 */
[-C--:B------:R-:W-:Y:S01]  /*5df0*/  FMUL.FTZ R41, R40, R39.reuse ;  /* 0x0000002728297220 */ /* 0x080fe20000410000 */
[----:B------:R-:W-:Y:S02]  /*5e00*/  HADD2.F32 R15, -RZ, R38.H0_H0 ;  /* 0x20000026ff0f7230 */ /* 0x000fe40000004100 */
[-C--:B------:R-:W-:Y:S01]  /*5e10*/  FMUL.FTZ R38, R13, R48.reuse ;  /* 0x000000300d267220 */ /* 0x080fe20000410000 */
[C---:B------:R-:W-:Y:S01]  /*5e20*/  FMUL.FTZ R48, R11.reuse, R48 ;  /* 0x000000300b307220 */ /* 0x040fe20000410000 */
[C---:B------:R-:W-:Y:S02]  /*5e30*/  FMUL.FTZ R39, R46.reuse, R39 ;  /* 0x000000272e277220 */ /* 0x040fe40000410000 */
[-C--:B------:R-:W-:Y:S01]  /*5e40*/  FFMA.FTZ R11, R11, R44.reuse, -R38 ;  /* 0x0000002c0b0b7223 */ /* 0x080fe20000010826 */
[----:B------:R-:W-:Y:S01]  /*5e50*/  FFMA.FTZ R38, R13, R44, R48 ;  /* 0x0000002c0d267223 */ /* 0x000fe20000010030 */
[-C--:B------:R-:W-:Y:S01]  /*5e60*/  FFMA.FTZ R13, R46, R15.reuse, -R41 ;  /* 0x0000000f2e0d7223 */ /* 0x080fe20000010829 */
[----:B------:R-:W-:Y:S01]  /*5e70*/  FFMA.FTZ R40, R40, R15, R39 ;  /* 0x0000000f28287223 */ /* 0x000fe20000010027 */
[----:B------:R-:W-:-:S02]  /*5e80*/  HADD2.F32 R39, -RZ, R144.H0_H0 ;  /* 0x20000090ff277230 */ /* 0x000fc40000004100 */
[--C-:B------:R-:W-:Y:S01]  /*5e90*/  HADD2.F32 R46, -RZ, R12.reuse.H1_H1 ;  /* 0x3000000cff2e7230 */ /* 0x100fe20000004100 */
        /* <DEDUP_REMOVED lines=15> */
[----:B------:R-:W-:Y:S01]  /*5f90*/  F2FP.F16.F32.PACK_AB R15, R40, R13 ;  /* 0x0000000d280f723e */ /* 0x000fe200000000ff */
[----:B------:R-:W-:Y:S01]  /*5fa0*/  IMAD.MOV.U32 R13, RZ, RZ, R11 ;  /* 0x000000ffff0d7224 */ /* 0x000fe200078e000b */
[----:B------:R-:W-:-:S02]  /*5fb0*/  F2FP.F16.F32.PACK_AB R46, R46, R45 ;  /* 0x0000002d2e2e723e */ /* 0x000fc400000000ff */
[----:B------:R-:W-:Y:S02]  /*5fc0*/  F2FP.F16.F32.PACK_AB R14, R12, R47 ;  /* 0x0000002f0c0e723e */ /* 0x000fe400000000ff */
[----:B------:R-:W-:-:S07]  /*5fd0*/  MOV R12, R46 ;  /* 0x0000002e000c7202 */ /* 0x000fce0000000f00 */
.L_x_509:
[----:B------:R-:W-:Y:S05]  /*5fe0*/  BSYNC B2 ;  /* 0x0000000000027941 */ /* 0x000fea0003800000 */
.L_x_508:
[----:B----4-:R0:W-:Y:S02]  /*5ff0*/  ST.E.128 desc[UR56][R42.64], R12 ;  /* 0x0000000c2a007985 */ /* 0x0101e4000c101d38 */
.L_x_507:
[----:B------:R-:W-:Y:S05]  /*6000*/  BSYNC B1 ;  /* 0x0000000000017941 */ /* 0x000fea0003800000 */
.L_x_506:
        /* <DEDUP_REMOVED lines=9> */
[----:B---3--:R-:W-:Y:S01]  /*60a0*/  SHF.R.U64 R11, R34, 0x10, R35 ;  /* 0x00000010220b7819 */ /* 0x008fe20000001223 */
[----:B----4-:R-:W-:Y:S01]  /*60b0*/  IMAD.MOV.U32 R29, RZ, RZ, R12 ;  /* 0x000000ffff1d7224 */ /* 0x010fe200078e000c */
[--C-:B------:R-:W-:Y:S01]  /*60c0*/  SHF.R.U64 R36, R36, 0x10, R37.reuse ;  /* 0x0000001024247819 */ /* 0x100fe20000001225 */
[----:B------:R-:W-:Y:S01]  /*60d0*/  HADD2.F32 R12, -RZ, R13.H1_H1 ;  /* 0x3000000dff0c7230 */ /* 0x000fe20000004100 */
[----:B------:R-:W-:Y:S01]  /*60e0*/  SHF.R.U32.HI R37, RZ, 0x10, R37 ;  /* 0x00000010ff257819 */ /* 0x000fe20000011625 */
[----:B------:R-:W-:Y:S01]  /*60f0*/  HADD2.F32 R34, -RZ, R15.H1_H1 ;  /* 0x3000000fff227230 */ /* 0x000fe20000004100 */
[----:B------:R-:W-:Y:S01]  /*6100*/  SHF.R.U32.HI R40, RZ, 0x10, R35 ;  /* 0x00000010ff287819 */ /* 0x000fe20000011623 */
[----:B------:R-:W-:Y:S02]  /*6110*/  HADD2.F32 R35, -RZ, R11.H0_H0 ;  /* 0x2000000bff237230 */ /* 0x000fe40000004100 */
[----:B------:R-:W-:Y:S02]  /*6120*/  HADD2.F32 R36, -RZ, R36.H0_H0 ;  /* 0x20000024ff247230 */ /* 0x000fe40000004100 */
[----:B------:R-:W-:-:S02]  /*6130*/  HADD2.F32 R11, -RZ, R13.H0_H0 ;  /* 0x2000000dff0b7230 */ /* 0x000fc40000004100 */
[----:B------:R-:W-:Y:S02]  /*6140*/  HADD2.F32 R37, -RZ, R37.H0_H0 ;  /* 0x20000025ff257230 */ /* 0x000fe40000004100 */
[----:B------:R-:W-:Y:S02]  /*6150*/  HADD2.F32 R13, -RZ, R15.H0_H0 ;  /* 0x2000000fff0d7230 */ /* 0x000fe40000004100 */
[-C--:B------:R-:W-:Y:S01]  /*6160*/  FMUL.FTZ R41, R11, R36.reuse ;  /* 0x000000240b297220 */ /* 0x080fe20000410000 */
[----:B------:R-:W-:Y:S02]  /*6170*/  HADD2.F32 R15, -RZ, R40.H0_H0 ;  /* 0x20000028ff0f7230 */ /* 0x000fe40000004100 */
[----:B------:R-:W-:Y:S01]  /*6180*/  FMUL.FTZ R40, R12, R36 ;  /* 0x000000240c287220 */ /* 0x000fe20000410000 */
[-C--:B------:R-:W-:Y:S01]  /*6190*/  FMUL.FTZ R36, R34, R37.reuse ;  /* 0x0000002522247220 */ /* 0x080fe20000410000 */
[----:B------:R-:W-:Y:S01]  /*61a0*/  FMUL.FTZ R37, R13, R37 ;  /* 0x000000250d257220 */ /* 0x000fe20000410000 */
[-C--:B------:R-:W-:Y:S01]  /*61b0*/  FFMA.FTZ R12, R12, R35.reuse, R41 ;  /* 0x000000230c0c7223 */ /* 0x080fe20000010029 */
[----:B------:R-:W-:Y:S01]  /*61c0*/  FFMA.FTZ R11, R11, R35, -R40 ;  /* 0x000000230b0b7223 */ /* 0x000fe20000010828 */
[-C--:B------:R-:W-:Y:S01]  /*61d0*/  FFMA.FTZ R13, R13, R15.reuse, -R36 ;  /* 0x0000000f0d0d7223 */ /* 0x080fe20000010824 */
[----:B------:R-:W-:Y:S01]  /*61e0*/  FFMA.FTZ R44, R34, R15, R37 ;  /* 0x0000000f222c7223 */ /* 0x000fe20000010025 */
[----:B------:R-:W-:-:S02]  /*61f0*/  HADD2.F32 R40, -RZ, R135.H0_H0 ;  /* 0x20000087ff287230 */ /* 0x000fc40000004100 */
[----:B------:R-:W-:Y:S01]  /*6200*/  HADD2.F32 R15, -RZ, R29.H1_H1 ;  /* 0x3000001dff0f7230 */ /* 0x000fe20000004100 */
[----:B------:R-:W-:Y:S01]  /*6210*/  F2FP.F16.F32.PACK_AB R11, R12, R11 ;  /* 0x0000000b0c0b723e */ /* 0x000fe200000000ff */
[----:B------:R-:W-:Y:S01]  /*6220*/  HADD2.F32 R135, -RZ, R135.H1_H1 ;  /* 0x30000087ff877230 */ /* 0x000fe20000004100 */
[----:B------:R-:W-:Y:S01]  /*6230*/  F2FP.F16.F32.PACK_AB R44, R44, R13 ;  /* 0x0000000d2c2c723e */ /* 0x000fe200000000ff */
[----:B------:R-:W-:Y:S02]  /*6240*/  HADD2.F32 R29, -RZ, R29.H0_H0 ;  /* 0x2000001dff1d7230 */ /* 0x000fe40000004100 */
[-C--:B------:R-:W-:Y:S01]  /*6250*/  FMUL.FTZ R42, R15, R40.reuse ;  /* 0x000000280f2a7220 */ /* 0x080fe20000410000 */
[--C-:B------:R-:W-:Y:S01]  /*6260*/  HADD2.F32 R34, -RZ, R14.reuse.H1_H1 ;  /* 0x3000000eff227230 */ /* 0x100fe20000004100 */
[----:B------:R-:W-:Y:S01]  /*6270*/  MOV R13, R11 ;  /* 0x0000000b000d7202 */ /* 0x000fe20000000f00 */
[----:B------:R-:W-:Y:S02]  /*6280*/  HADD2.F32 R14, -RZ, R14.H0_H0 ;  /* 0x2000000eff0e7230 */ /* 0x000fe40000004100 */
[----:B------:R-:W-:Y:S01]  /*6290*/  FMUL.FTZ R40, R29, R40 ;  /* 0x000000281d287220 */ /* 0x000fe20000410000 */
[----:B------:R-:W-:-:S02]  /*62a0*/  HADD2.F32 R36, -RZ, R117.H0_H0 ;  /* 0x20000075ff247230 */ /* 0x000fc40000004100 */
[-C--:B------:R-:W-:Y:S01]  /*62b0*/  FMUL.FTZ R35, R34, R135.reuse ;  /* 0x0000008722237220 */ /* 0x080fe20000410000 */
[----:B------:R-:W-:Y:S02]  /*62c0*/  HADD2.F32 R117, -RZ, R117.H1_H1 ;  /* 0x30000075ff757230 */ /* 0x000fe40000004100 */
[C---:B------:R-:W-:Y:S01]  /*62d0*/  FMUL.FTZ R135, R14.reuse, R135 ;  /* 0x000000870e877220 */ /* 0x040fe20000410000 */
[-C--:B------:R-:W-:Y:S01]  /*62e0*/  FFMA.FTZ R42, R29, R36.reuse, -R42 ;  /* 0x000000241d2a7223 */ /* 0x080fe2000001082a */
[----:B------:R-:W-:Y:S01]  /*62f0*/  FFMA.FTZ R15, R15, R36, R40 ;  /* 0x000000240f0f7223 */ /* 0x000fe20000010028 */
[-C--:B------:R-:W-:Y:S01]  /*6300*/  FFMA.FTZ R35, R14, R117.reuse, -R35 ;  /* 0x000000750e237223 */ /* 0x080fe20000010823 */
[----:B------:R-:W-:-:S03]  /*6310*/  FFMA.FTZ R34, R34, R117, R135 ;  /* 0x0000007522227223 */ /* 0x000fc60000010087 */
[----:B------:R-:W-:Y:S01]  /*6320*/  F2FP.F16.F32.PACK_AB R12, R15, R42 ;  /* 0x0000002a0f0c723e */ /* 0x000fe200000000ff */
[----:B------:R-:W-:Y:S01]  /*6330*/  IMAD.MOV.U32 R15, RZ, RZ, R44 ;  /* 0x000000ffff0f7224 */ /* 0x000fe200078e002c */
[----:B------:R-:W-:-:S07]  /*6340*/  F2FP.F16.F32.PACK_AB R14, R34, R35 ;  /* 0x00000023220e723e */ /* 0x000fce00000000ff */
.L_x_513:
[----:B------:R-:W-:Y:S05]  /*6350*/  BSYNC B2 ;  /* 0x0000000000027941 */ /* 0x000fea0003800000 */
.L_x_512:
[----:B----4-:R0:W-:Y:S02]  /*6360*/  ST.E.128 desc[UR56][R38.64], R12 ;  /* 0x0000000c26007985 */ /* 0x0101e4000c101d38 */
.L_x_511:
[----:B------:R-:W-:Y:S05]  /*6370*/  BSYNC B1 ;  /* 0x0000000000017941 */ /* 0x000fea0003800000 */
.L_x_510:
[----:B------:R-:W-:-:S13]  /*6380*/  ISETP.NE.AND P3, PT, R87, RZ, PT ;  /* 0x000000ff5700720c */ /* 0x000fda0003f65270 */
[----:B------:R-:W-:Y:S05]  /*6390*/  @!P3 BRA `(.L_x_493) ;  /* 0x000000440044b947 */ /* 0x000fea0003800000 */
[----:B0---4-:R0:W4:Y:S01]  /*63a0*/  LDS.128 R12, [R28+0x8000] ;  /* 0x008000001c0c7984 */ /* 0x0111220000000c00 */
[C---:B------:R-:W-:Y:S01]  /*63b0*/  LEA R34, P3, R23.reuse, R118, 0x1 ;  /* 0x0000007617227211 */ /* 0x040fe200078608ff */
[----:B------:R-:W-:Y:S03]  /*63c0*/  BSSY B1, `(.L_x_514) ;  /* 0x000002c000017945 */ /* 0x000fe60003800000 */
[----:B-1----:R-:W-:Y:S02]  /*63d0*/  LEA.HI.X R35, R23, R115, R175, 0x1, P3 ;  /* 0x0000007317237211 */ /* 0x002fe400018f0caf */
[----:B------:R-:W-:-:S13]  /*63e0*/  ISETP.GE.AND P3, PT, R173, R124, PT ;  /* 0x0000007cad00720c */ /* 0x000fda0003f66270 */
[----:B0-----:R-:W-:Y:S05]  /*63f0*/  @P3 BRA `(.L_x_515) ;  /* 0x0000000000a03947 */ /* 0x001fea0003800000 */
[--C-:B------:R-:W-:Y:S01]  /*6400*/  SHF.R.U64 R30, R30, 0x10, R31.reuse ;  /* 0x000000101e1e7819 */ /* 0x100fe2000000121f */
[----:B----4-:R-:W-:Y:S01]  /*6410*/  HADD2.F32 R28, -RZ, R15.H1_H1 ;  /* 0x3000000fff1c7230 */ /* 0x010fe20000004100 */
[----:B------:R-:W-:Y:S01]  /*6420*/  SHF.R.U32.HI R29, RZ, 0x10, R31 ;  /* 0x00000010ff1d7819 */ /* 0x000fe2000001161f */
[----:B---3--:R-:W-:Y:S01]  /*6430*/  HADD2.F32 R11, -RZ, R13.H1_H1 ;  /* 0x3000000dff0b7230 */ /* 0x008fe20000004100 */
[--C-:B------:R-:W-:Y:S01]  /*6440*/  SHF.R.U64 R32, R32, 0x10, R33.reuse ;  /* 0x0000001020207819 */ /* 0x100fe20000001221 */
[----:B------:R-:W-:Y:S01]  /*6450*/  HADD2.F32 R15, -RZ, R15.H0_H0 ;  /* 0x2000000fff0f7230 */ /* 0x000fe20000004100 */
[----:B------:R-:W-:Y:S01]  /*6460*/  SHF.R.U32.HI R31, RZ, 0x10, R33 ;  /* 0x00000010ff1f7819 */ /* 0x000fe20000011621 */
[----:B------:R-:W-:Y:S02]  /*6470*/  HADD2.F32 R13, -RZ, R13.H0_H0 ;  /* 0x2000000dff0d7230 */ /* 0x000fe40000004100 */
[----:B------:R-:W-:Y:S02]  /*6480*/  HADD2.F32 R32, -RZ, R32.H0_H0 ;  /* 0x20000020ff207230 */ /* 0x000fe40000004100 */
[----:B------:R-:W-:-:S02]  /*6490*/  HADD2.F32 R31, -RZ, R31.H0_H0 ;  /* 0x2000001fff1f7230 */ /* 0x000fc40000004100 */
[----:B------:R-:W-:Y:S02]  /*64a0*/  HADD2.F32 R29, -RZ, R29.H0_H0 ;  /* 0x2000001dff1d7230 */ /* 0x000fe40000004100 */
[-C--:B------:R-:W-:Y:S01]  /*64b0*/  FMUL.FTZ R36, R11, R32.reuse ;  /* 0x000000200b247220 */ /* 0x080fe20000410000 */
[----:B------:R-:W-:Y:S02]  /*64c0*/  HADD2.F32 R30, -RZ, R30.H0_H0 ;  /* 0x2000001eff1e7230 */ /* 0x000fe40000004100 */
[-C--:B------:R-:W-:Y:S01]  /*64d0*/  FMUL.FTZ R33, R15, R31.reuse ;  /* 0x0000001f0f217220 */ /* 0x080fe20000410000 */
[C---:B------:R-:W-:Y:S01]  /*64e0*/  FMUL.FTZ R32, R13.reuse, R32 ;  /* 0x000000200d207220 */ /* 0x040fe20000410000 */
[C---:B------:R-:W-:Y:S02]  /*64f0*/  FMUL.FTZ R38, R28.reuse, R31 ;  /* 0x0000001f1c267220 */ /* 0x040fe40000410000 */
[----:B------:R-:W-:Y:S01]  /*6500*/  FFMA.FTZ R37, R28, R29, R33 ;  /* 0x0000001d1c257223 */ /* 0x000fe20000010021 */
[-C--:B------:R-:W-:Y:S01]  /*6510*/  FFMA.FTZ R36, R13, R30.reuse, -R36 ;  /* 0x0000001e0d247223 */ /* 0x080fe20000010824 */
[----:B------:R-:W-:Y:S01]  /*6520*/  FFMA.FTZ R31, R11, R30, R32 ;  /* 0x0000001e0b1f7223 */ /* 0x000fe20000010020 */
[----:B------:R-:W-:-:S02]  /*6530*/  HADD2.F32 R28, -RZ, R116.H0_H0 ;  /* 0x20000074ff1c7230 */ /* 0x000fc40000004100 */
[----:B------:R-:W-:Y:S01]  /*6540*/  FFMA.FTZ R38, R15, R29, -R38 ;  /* 0x0000001d0f267223 */ /* 0x000fe20000010826 */
[----:B------:R-:W-:Y:S02]  /*6550*/  HADD2.F32 R116, -RZ, R116.H1_H1 ;  /* 0x30000074ff747230 */ /* 0x000fe40000004100 */
[----:B------:R-:W-:Y:S02]  /*6560*/  HADD2.F32 R11, -RZ, R12.H1_H1 ;  /* 0x3000000cff0b7230 */ /* 0x000fe40000004100 */
[----:B------:R-:W-:Y:S02]  /*6570*/  HADD2.F32 R13, -RZ, R14.H1_H1 ;  /* 0x3000000eff0d7230 */ /* 0x000fe40000004100 */
[----:B------:R-:W-:Y:S02]  /*6580*/  HADD2.F32 R12, -RZ, R12.H0_H0 ;  /* 0x2000000cff0c7230 */ /* 0x000fe40000004100 */
[----:B------:R-:W-:Y:S01]  /*6590*/  FMUL.FTZ R29, R11, R28 ;  /* 0x0000001c0b1d7220 */ /* 0x000fe20000410000 */
[----:B------:R-:W-:-:S02]  /*65a0*/  HADD2.F32 R14, -RZ, R14.H0_H0 ;  /* 0x2000000eff0e7230 */ /* 0x000fc40000004100 */
[----:B------:R-:W-:Y:S01]  /*65b0*/  FMUL.FTZ R33, R13, R116 ;  /* 0x000000740d217220 */ /* 0x000fe20000410000 */
[--C-:B------:R-:W-:Y:S02]  /*65c0*/  HADD2.F32 R15, -RZ, R79.reuse.H0_H0 ;  /* 0x2000004fff0f7230 */ /* 0x100fe40000004100 */
[----:B------:R-:W-:Y:S01]  /*65d0*/  FMUL.FTZ R28, R12, R28 ;  /* 0x0000001c0c1c7220 */ /* 0x000fe20000410000 */
        /* <DEDUP_REMOVED lines=8> */
[----:B------:R-:W-:Y:S02]  /*6660*/  F2FP.F16.F32.PACK_AB R12, R28, R29 ;  /* 0x0000001d1c0c723e */ /* 0x000fe400000000ff */
[----:B------:R-:W-:-:S07]  /*6670*/  F2FP.F16.F32.PACK_AB R14, R116, R33 ;  /* 0x00000021740e723e */ /* 0x000fce00000000ff */
.L_x_515:
[----:B------:R-:W-:Y:S05]  /*6680*/  BSYNC B1 ;  /* 0x0000000000017941 */ /* 0x000fea0003800000 */
.L_x_514:
[----:B----4-:R0:W-:Y:S01]  /*6690*/  ST.E.128 desc[UR56][R34.64], R12 ;  /* 0x0000000c22007985 */ /* 0x0101e2000c101d38 */
[----:B------:R-:W-:Y:S05]  /*66a0*/  BRA `(.L_x_493) ;  /* 0x0000004000807947 */ /* 0x000fea0003800000 */
.L_x_459:
        /* <DEDUP_REMOVED lines=20> */
[----:B------:R-:W-:Y:S01]  /*67f0*/  CS2R R50, SRZ ;  /* 0x0000000000327805 */ /* 0x000fe2000001ff00 */
[----:B------:R-:W-:Y:S01]  /*6800*/  IMAD.X R29, R11, 0x1, R104, P2 ;  /* 0x000000010b1d7824 */ /* 0x000fe200010e0668 */
[----:B------:R-:W-:Y:S02]  /*6810*/  LEA R52, P2, R28, UR4, 0x1 ;  /* 0x000000041c347c11 */ /* 0x000fe4000f8408ff */
[----:B------:R-:W-:-:S02]  /*6820*/  CS2R R48, SRZ ;  /* 0x0000000000307805 */ /* 0x000fc4000001ff00 */
[----:B------:R-:W-:Y:S01]  /*6830*/  LEA.HI.X R53, R28, UR5, R29, 0x1, P2 ;  /* 0x000000051c357c11 */ /* 0x000fe200090f0c1d */
[----:B------:R-:W-:Y:S01]  /*6840*/  ULDC.64 UR4, c[0x0][0x400] ;  /* 0x0001000000047ab9 */ /* 0x000fe20000000a00 */
[----:B------:R-:W-:-:S04]  /*6850*/  IADD3 R28, P2, R90, R12, RZ ;  /* 0x0000000c5a1c7210 */ /* 0x000fc80007f5e0ff */
[----:B------:R-:W-:Y:S02]  /*6860*/  IADD3.X R29, R78, R103, RZ, P2, !PT ;  /* 0x000000674e1d7210 */ /* 0x000fe400017fe4ff */
[----:B------:R-:W-:-:S04]  /*6870*/  LEA R56, P2, R28, UR4, 0x1 ;  /* 0x000000041c387c11 */ /* 0x000fc8000f8408ff */
[----:B------:R-:W-:Y:S02]  /*6880*/  LEA.HI.X R57, R28, UR5, R29, 0x1, P2 ;  /* 0x000000051c397c11 */ /* 0x000fe400090f0c1d */
[----:B------:R-:W-:Y:S02]  /*6890*/  ISETP.GE.AND P2, PT, R16, R124, PT ;  /* 0x0000007c1000720c */ /* 0x000fe40003f46270 */
[----:B------:R-:W-:Y:S02]  /*68a0*/  CS2R R34, SRZ ;  /* 0x0000000000227805 */ /* 0x000fe4000001ff00 */
[----:B------:R-:W-:Y:S02]  /*68b0*/  CS2R R32, SRZ ;  /* 0x0000000000207805 */ /* 0x000fe4000001ff00 */
[----:B------:R-:W-:Y:S02]  /*68c0*/  CS2R R46, SRZ ;  /* 0x00000000002e7805 */ /* 0x000fe4000001ff00 */
[----:B------:R-:W-:-:S05]  /*68d0*/  CS2R R44, SRZ ;  /* 0x00000000002c7805 */ /* 0x000fca000001ff00 */
[----:B------:R0:W5:Y:S04]  /*68e0*/  @!P2 LDG.E.128 R36, desc[UR56][R52.64] ;  /* 0x000000383424a981 */ /* 0x000168000c1e1d00 */
[----:B------:R0:W5:Y:S01]  /*68f0*/  @!P2 LDG.E.128 R48, desc[UR56][R56.64] ;  /* 0x000000383830a981 */ /* 0x000162000c1e1d00 */
[----:B------:R-:W-:Y:S02]  /*6900*/  ISETP.GE.AND P2, PT, R0, R124, PT ;  /* 0x0000007c0000720c */ /* 0x000fe40003f46270 */
[----:B------:R-:W-:Y:S02]  /*6910*/  CS2R R30, SRZ ;  /* 0x00000000001e7805 */ /* 0x000fe4000001ff00 */
[----:B------:R-:W-:Y:S02]  /*6920*/  CS2R R28, SRZ ;  /* 0x00000000001c7805 */ /* 0x000fe4000001ff00 */
[----:B------:R-:W-:-:S02]  /*6930*/  CS2R R42, SRZ ;  /* 0x00000000002a7805 */ /* 0x000fc4000001ff00 */
[----:B------:R-:W-:-:S05]  /*6940*/  CS2R R40, SRZ ;  /* 0x0000000000287805 */ /* 0x000fca000001ff00 */
[----:B------:R0:W5:Y:S04]  /*6950*/  @!P2 LDG.E.128 R32, desc[UR56][R52.64+0x40] ;  /* 0x000040383420a981 */ /* 0x000168000c1e1d00 */
[----:B------:R0:W5:Y:S01]  /*6960*/  @!P2 LDG.E.128 R44, desc[UR56][R56.64+0x40] ;  /* 0x00004038382ca981 */ /* 0x000162000c1e1d00 */
[----:B------:R-:W-:-:S13]  /*6970*/  ISETP.GE.AND P2, PT, R3, R124, PT ;  /* 0x0000007c0300720c */ /* 0x000fda0003f46270 */
[----:B------:R0:W5:Y:S04]  /*6980*/  @!P2 LDG.E.128 R28, desc[UR56][R52.64+0x80] ;  /* 0x00008038341ca981 */ /* 0x000168000c1e1d00 */
[----:B------:R0:W5:Y:S02]  /*6990*/  @!P2 LDG.E.128 R40, desc[UR56][R56.64+0x80] ;  /* 0x000080383828a981 */ /* 0x000164000c1e1d00 */
.L_x_517:
[----:B------:R-:W-:Y:S05]  /*69a0*/  BSYNC B1 ;  /* 0x0000000000017941 */ /* 0x000fea0003800000 */
.L_x_516:
        /* <DEDUP_REMOVED lines=20> */
[----:B------:R-:W-:Y:S02]  /*6af0*/  CS2R R74, SRZ ;  /* 0x00000000004a7805 */ /* 0x000fe4000001ff00 */
[----:B------:R-:W-:-:S02]  /*6b00*/  IADD3 R13, P2, P5, R90, R12, R110 ;  /* 0x0000000c5a0d7210 */ /* 0x000fc40007d5e06e */
[----:B------:R-:W-:Y:S02]  /*6b10*/  CS2R R72, SRZ ;  /* 0x0000000000487805 */ /* 0x000fe4000001ff00 */
        /* <DEDUP_REMOVED lines=23> */
.L_x_519:
[----:B------:R-:W-:Y:S05]  /*6c90*/  BSYNC B1 ;  /* 0x0000000000017941 */ /* 0x000fea0003800000 */
.L_x_518:
[----:B0----5:R-:W-:Y:S01]  /*6ca0*/  IMAD.MOV.U32 R12, RZ, RZ, R30 ;  /* 0x000000ffff0c7224 */ /* 0x021fe200078e001e */
[----:B------:R-:W-:Y:S01]  /*6cb0*/  MOV R11, R31 ;  /* 0x0000001f000b7202 */ /* 0x000fe20000000f00 */
[----:B------:R-:W-:Y:S01]  /*6cc0*/  IMAD.MOV.U32 R14, RZ, RZ, R28 ;  /* 0x000000ffff0e7224 */ /* 0x000fe200078e001c */
[----:B------:R-:W-:Y:S01]  /*6cd0*/  UISETP.NE.AND UP0, UPT, UR58, 0x3, UPT ;  /* 0x000000033a00788c */ /* 0x000fe2000bf05270 */
[----:B------:R-:W-:Y:S01]  /*6ce0*/  IMAD.MOV.U32 R13, RZ, RZ, R29 ;  /* 0x000000ffff0d7224 */ /* 0x000fe200078e001d */
[----:B------:R-:W-:Y:S01]  /*6cf0*/  PRMT R195, R12, 0x5410, R11 ;  /* 0x000054100cc37816 */ /* 0x000fe2000000000b */
[----:B------:R-:W-:Y:S01]  /*6d00*/  IMAD.MOV.U32 R11, RZ, RZ, R35 ;  /* 0x000000ffff0b7224 */ /* 0x000fe200078e0023 */
[----:B------:R-:W-:Y:S02]  /*6d10*/  MOV R12, R34 ;  /* 0x00000022000c7202 */ /* 0x000fe40000000f00 */
[----:B------:R-:W-:Y:S01]  /*6d20*/  PRMT R196, R14, 0x5410, R13 ;  /* 0x000054100ec47816 */ /* 0x000fe2000000000d */
[----:B------:R-:W-:Y:S01]  /*6d30*/  IMAD.MOV.U32 R14, RZ, RZ, R32 ;  /* 0x000000ffff0e7224 */ /* 0x000fe200078e0020 */
[----:B------:R0:W-:Y:S01]  /*6d40*/  STL.S16 [R1+0x48], R11 ;  /* 0x0000480b01007387 */ /* 0x0001e20000100600 */
[----:B------:R-:W-:Y:S01]  /*6d50*/  PRMT R224, R12, 0x7610, R224 ;  /* 0x000076100ce07816 */ /* 0x000fe200000000e0 */
[----:B------:R-:W-:Y:S01]  /*6d60*/  IMAD.MOV.U32 R12, RZ, RZ, R38 ;  /* 0x000000ffff0c7224 */ /* 0x000fe200078e0026 */
[----:B------:R-:W-:Y:S01]  /*6d70*/  PLOP3.LUT P2, PT, PT, PT, UP0, 0x80, 0x0 ;  /* 0x000000000000781c */ /* 0x000fe20003f4f008 */
[----:B------:R-:W-:Y:S01]  /*6d80*/  STL.S16 [R1+0x44], R14 ;  /* 0x0000440e01007387 */ /* 0x000fe20000100600 */
[----:B------:R-:W-:Y:S01]  /*6d90*/  IMAD.MOV.U32 R13, RZ, RZ, R39 ;  /* 0x000000ffff0d7224 */ /* 0x000fe200078e0027 */
[----:B0-----:R-:W-:-:S05]  /*6da0*/  MOV R11, R33 ;  /* 0x00000021000b7202 */ /* 0x001fca0000000f00 */
[----:B------:R0:W-:Y:S04]  /*6db0*/  STL.S16 [R1+0x54], R11 ;  /* 0x0000540b01007387 */ /* 0x0001e80000100600 */
[----:B------:R1:W-:Y:S04]  /*6dc0*/  STL.S16 [R1+0x74], R12 ;  /* 0x0000740c01007387 */ /* 0x0003e80000100600 */
[----:B------:R-:W-:Y:S01]  /*6dd0*/  STL.S16 [R1+0x76], R13 ;  /* 0x0000760d01007387 */ /* 0x000fe20000100600 */
[----:B0-----:R-:W-:Y:S01]  /*6de0*/  MOV R11, R36 ;  /* 0x00000024000b7202 */ /* 0x001fe20000000f00 */
[----:B-1----:R-:W-:-:S04]  /*6df0*/  IMAD.MOV.U32 R12, RZ, RZ, R37 ;  /* 0x000000ffff0c7224 */ /* 0x002fc800078e0025 */
[----:B------:R0:W-:Y:S01]  /*6e00*/  STL.S16 [R1+0x78], R11 ;  /* 0x0000780b01007387 */ /* 0x0001e20000100600 */
[----:B------:R-:W-:Y:S01]  /*6e10*/  PRMT R156, R12, 0x7610, R156 ;  /* 0x000076100c9c7816 */ /* 0x000fe2000000009c */
[----:B------:R-:W-:Y:S01]  /*6e20*/  IMAD.MOV.U32 R12, RZ, RZ, R42 ;  /* 0x000000ffff0c7224 */ /* 0x000fe200078e002a */
[----:B0-----:R-:W-:-:S04]  /*6e30*/  MOV R11, R43 ;  /* 0x0000002b000b7202 */ /* 0x001fc80000000f00 */
[----:B------:R-:W-:Y:S01]  /*6e40*/  PRMT R197, R12, 0x5410, R11 ;  /* 0x000054100cc57816 */ /* 0x000fe2000000000b */
[----:B------:R-:W-:Y:S02]  /*6e50*/  IMAD.MOV.U32 R12, RZ, RZ, R40 ;  /* 0x000000ffff0c7224 */ /* 0x000fe400078e0028 */
[----:B------:R-:W-:-:S05]  /*6e60*/  IMAD.MOV.U32 R11, RZ, RZ, R41 ;  /* 0x000000ffff0b7224 */ /* 0x000fca00078e0029 */
[----:B------:R-:W-:Y:S01]  /*6e70*/  PRMT R198, R12, 0x5410, R11 ;  /* 0x000054100cc67816 */ /* 0x000fe2000000000b */
[----:B------:R-:W-:Y:S01]  /*6e80*/  IMAD.MOV.U32 R11, RZ, RZ, R47 ;  /* 0x000000ffff0b7224 */ /* 0x000fe200078e002f */
[----:B------:R-:W-:-:S04]  /*6e90*/  MOV R12, R46 ;  /* 0x0000002e000c7202 */ /* 0x000fc80000000f00 */
[----:B------:R-:W-:Y:S01]  /*6ea0*/  PRMT R224, R224, 0x5410, R12 ;  /* 0x00005410e0e07816 */ /* 0x000fe2000000000c */
[----:B------:R0:W-:Y:S01]  /*6eb0*/  STL.S16 [R1+0x4a], R11 ;  /* 0x00004a0b01007387 */ /* 0x0001e20000100600 */
[----:B------:R-:W-:-:S05]  /*6ec0*/  IMAD.MOV.U32 R12, RZ, RZ, R44 ;  /* 0x000000ffff0c7224 */ /* 0x000fca00078e002c */
[----:B------:R1:W-:Y:S01]  /*6ed0*/  STL.S16 [R1+0x46], R12 ;  /* 0x0000460c01007387 */ /* 0x0003e20000100600 */
[----:B0-----:R-:W-:-:S05]  /*6ee0*/  MOV R11, R45 ;  /* 0x0000002d000b7202 */ /* 0x001fca0000000f00 */
[----:B------:R0:W-:Y:S01]  /*6ef0*/  STL.S16 [R1+0x56], R11 ;  /* 0x0000560b01007387 */ /* 0x0001e20000100600 */
[----:B-1----:R-:W-:Y:S02]  /*6f00*/  IMAD.MOV.U32 R12, RZ, RZ, R51 ;  /* 0x000000ffff0c7224 */ /* 0x002fe400078e0033 */
[----:B0-----:R-:W-:-:S05]  /*6f10*/  IMAD.MOV.U32 R11, RZ, RZ, R50 ;  /* 0x000000ffff0b7224 */ /* 0x001fca00078e0032 */
[----:B------:R0:W-:Y:S04]  /*6f20*/  STL.S16 [R1+0x7a], R11 ;  /* 0x00007a0b01007387 */ /* 0x0001e80000100600 */
[----:B------:R1:W-:Y:S01]  /*6f30*/  STL.S16 [R1+0x7c], R12 ;  /* 0x00007c0c01007387 */ /* 0x0003e20000100600 */
[----:B0-----:R-:W-:Y:S01]  /*6f40*/  MOV R11, R48 ;  /* 0x00000030000b7202 */ /* 0x001fe20000000f00 */
[----:B-1----:R-:W-:-:S04]  /*6f50*/  IMAD.MOV.U32 R12, RZ, RZ, R49 ;  /* 0x000000ffff0c7224 */ /* 0x002fc800078e0031 */
[----:B------:R0:W-:Y:S01]  /*6f60*/  STL.S16 [R1+0x7e], R11 ;  /* 0x00007e0b01007387 */ /* 0x0001e20000100600 */
[----:B------:R-:W-:Y:S01]  /*6f70*/  PRMT R155, R12, 0x7610, R155 ;  /* 0x000076100c9b7816 */ /* 0x000fe2000000009b */
[----:B------:R-:W-:Y:S01]  /*6f80*/  IMAD.MOV.U32 R12, RZ, RZ, R54 ;  /* 0x000000ffff0c7224 */ /* 0x000fe200078e0036 */
[----:B0-----:R-:W-:-:S04]  /*6f90*/  MOV R11, R55 ;  /* 0x00000037000b7202 */ /* 0x001fc80000000f00 */
[----:B------:R-:W-:Y:S01]  /*6fa0*/  PRMT R147, R12, 0x7610, R147 ;  /* 0x000076100c937816 */ /* 0x000fe20000000093 */
[----:B------:R-:W-:Y:S01]  /*6fb0*/  IMAD.MOV.U32 R12, RZ, RZ, R52 ;  /* 0x000000ffff0c7224 */ /* 0x000fe200078e0034 */
[----:B------:R-:W-:Y:S01]  /*6fc0*/  PRMT R146, R146, 0x5410, R11 ;  /* 0x0000541092927816 */ /* 0x000fe2000000000b */
[----:B------:R-:W-:-:S03]  /*6fd0*/  IMAD.MOV.U32 R11, RZ, RZ, R53 ;  /* 0x000000ffff0b7224 */ /* 0x000fc600078e0035 */
[----:B------:R-:W-:Y:S02]  /*6fe0*/  PRMT R146, R12, 0x7610, R146 ;  /* 0x000076100c927816 */ /* 0x000fe40000000092 */
        /* <DEDUP_REMOVED lines=16> */
[----:B------:R-:W-:Y:S01]  /*70f0*/  IMAD.MOV.U32 R12, RZ, RZ, R64 ;  /* 0x000000ffff0c7224 */ /* 0x000fe200078e0040 */
[----:B------:R-:W-:Y:S01]  /*7100*/  PRMT R147, R147, 0x5410, R11 ;  /* 0x0000541093937816 */ /* 0x000fe2000000000b */
[----:B------:R-:W-:-:S05]  /*7110*/  IMAD.MOV.U32 R11, RZ, RZ, R65 ;  /* 0x000000ffff0b7224 */ /* 0x000fca00078e0041 */
[----:B------:R-:W-:Y:S01]  /*7120*/  PRMT R148, R12, 0x5410, R11 ;  /* 0x000054100c947816 */ /* 0x000fe2000000000b */
[----:B------:R-:W-:Y:S01]  /*7130*/  IMAD.MOV.U32 R11, RZ, RZ, R71 ;  /* 0x000000ffff0b7224 */ /* 0x000fe200078e0047 */
[----:B------:R-:W-:-:S04]  /*7140*/  MOV R12, R70 ;  /* 0x00000046000c7202 */ /* 0x000fc80000000f00 */
        /* <DEDUP_REMOVED lines=13> */
[----:B------:R-:W-:Y:S06]  /*7220*/  @!P2 BRA `(.L_x_520) ;  /* 0x000000000004a947 */ /* 0x000fec0003800000 */
[----:B------:R-:W-:Y:S01]  /*7230*/  BPT.TRAP 0x1 ;  /* 0x000000040000795c */ /* 0x000fe20000300000 */
.L_x_520:
[----:B------:R-:W-:Y:S01]  /*7240*/  IMAD R85, R18, 0x8, R2 ;  /* 0x0000000812557824 */ /* 0x000fe200078e0202 */
[----:B------:R-:W-:Y:S01]  /*7250*/  SHF.L.U32 R86, R167, 0x1f, RZ ;  /* 0x0000001fa7567819 */ /* 0x000fe200000006ff */
[----:B------:R-:W-:Y:S03]  /*7260*/  BSSY B1, `(.L_x_521) ;  /* 0x0000003000017945 */ /* 0x000fe60003800000 */
[----:B------:R-:W0:Y:S02]  /*7270*/  SYNCS.PHASECHK.TRANS64.TRYWAIT P5, [R85+URZ+0x2a890], R86 ;  /* 0x02a89056550075a7 */ /* 0x000e2400080a017f */
[----:B0-----:R-:W-:Y:S05]  /*7280*/  @!P5 BRA `(.L_x_522) ;  /* 0x0000019c00f8d947 */ /* 0x001fea0003800000 */
.L_x_800:
[----:B------:R-:W-:Y:S05]  /*7290*/  BSYNC B1 ;  /* 0x0000000000017941 */ /* 0x000fea0003800000 */
.L_x_521:
[----:B------:R-:W1:Y:S01]  /*72a0*/  LDC R135, c[0x0][0x2f4] ;  /* 0x0000bd00ff877b82 */ /* 0x000e620000000800 */
[----:B------:R-:W-:Y:S01]  /*72b0*/  UMOV UR4, 0xffffffff ;  /* 0xffffffff00047882 */ /* 0x000fe20000000000 */
[----:B-1----:R-:W-:Y:S02]  /*72c0*/  IADD3 R137, -R125, R135, RZ ;  /* 0x000000877d897210 */ /* 0x002fe40007ffe1ff */
[----:B------:R-:W-:Y:S05]  /*72d0*/  BRA.DIV UR4, `(.L_x_523) ;  /* 0x0000019e04f87947 */ /* 0x000fea000b800000 */
[----:B------:R1:W2:Y:S04]  /*72e0*/  SHFL.IDX PT, R117, R115, RZ, 0x1c1f ;  /* 0x001c1fff73757589 */ /* 0x0002a800000e0000 */
[----:B------:R1:W3:Y:S02]  /*72f0*/  SHFL.IDX PT, R11, R118, RZ, 0x1c1f ;  /* 0x001c1fff760b7589 */ /* 0x0002e400000e0000 */
.L_x_804:
[----:B------:R-:W-:Y:S04]  /*7300*/  BSSY B1, `(.L_x_524) ;  /* 0x0000178000017945 */ /* 0x000fe80003800000 */
[----:B------:R-:W-:Y:S05]  /*7310*/  @P3 BRA `(.L_x_525) ;  /* 0x0000001400d83947 */ /* 0x000fea0003800000 */
[----:B------:R-:W-:Y:S01]  /*7320*/  ISETP.NE.AND P3, PT, R9, RZ, PT ;  /* 0x000000ff0900720c */ /* 0x000fe20003f65270 */
[----:B------:R-:W-:Y:S01]  /*7330*/  BSSY B2, `(.L_x_526) ;  /* 0x000007e000027945 */ /* 0x000fe20003800000 */
[----:B---3--:R-:W-:-:S11]  /*7340*/  IMAD.MOV.U32 R116, RZ, RZ, R11 ;  /* 0x000000ffff747224 */ /* 0x008fd600078e000b */
[----:B------:R-:W-:Y:S05]  /*7350*/  @!P3 BRA `(.L_x_527) ;  /* 0x0000000400ecb947 */ /* 0x000fea0003800000 */
[----:B------:R-:W-:Y:S01]  /*7360*/  SEL R12, R125, R137, !P0 ;  /* 0x000000897d0c7207 */ /* 0x000fe20004000000 */
[----:B------:R-:W-:Y:S01]  /*7370*/  BSSY B3, `(.L_x_528) ;  /* 0x0000073000037945 */ /* 0x000fe20003800000 */
[----:B------:R-:W-:Y:S02]  /*7380*/  ISETP.GE.AND P3, PT, R16, R124, PT ;  /* 0x0000007c1000720c */ /* 0x000fe40003f66270 */
[----:B------:R-:W-:-:S04]  /*7390*/  SHF.R.S32.HI R13, RZ, 0x1f, R12 ;  /* 0x0000001fff0d7819 */ /* 0x000fc8000001140c */
[----:B------:R-:W-:-:S04]  /*73a0*/  LEA.HI R13, R13, R12, RZ, 0x4 ;  /* 0x0000000c0d0d7211 */ /* 0x000fc800078f20ff */
[----:B------:R-:W-:-:S04]  /*73b0*/  LEA.HI.SX32 R152, R13, R121, 0x1c ;  /* 0x000000790d987211 */ /* 0x000fc800078fe2ff */
[----:B------:R-:W-:-:S04]  /*73c0*/  SHF.R.S32.HI R13, RZ, 0x1f, R152 ;  /* 0x0000001fff0d7819 */ /* 0x000fc80000011498 */
[----:B------:R-:W-:Y:S01]  /*73d0*/  LEA.HI R13, R13, R152, RZ, 0x3 ;  /* 0x000000980d0d7211 */ /* 0x000fe200078f18ff */
[----:B------:R-:W-:-:S03]  /*73e0*/  IMAD.SHL.U32 R152, R152, 0x8, RZ ;  /* 0x0000000898987824 */ /* 0x000fc600078e00ff */
[----:B------:R-:W-:Y:S02]  /*73f0*/  SHF.R.S32.HI R13, RZ, 0x3, R13 ;  /* 0x00000003ff0d7819 */ /* 0x000fe4000001140d */
[----:B------:R-:W-:-:S03]  /*7400*/  LOP3.LUT R12, R177, 0x38, R152, 0xf8, !PT ;  /* 0x00000038b10c7812 */ /* 0x000fc600078ef898 */
[----:B------:R-:W-:Y:S01]  /*7410*/  IMAD R13, R13, 0x1800, R179 ;  /* 0x000018000d0d7824 */ /* 0x000fe200078e02b3 */
[----:B------:R-:W-:-:S04]  /*7420*/  LOP3.LUT R12, R12, R178, RZ, 0x3c, !PT ;  /* 0x000000b20c0c7212 */ /* 0x000fc800078e3cff */
[----:B------:R-:W-:-:S05]  /*7430*/  IADD3 R12, R13, R12, RZ ;  /* 0x0000000c0d0c7210 */ /* 0x000fca0007ffe0ff */
[C---:B------:R-:W-:Y:S02]  /*7440*/  IMAD R76, R18.reuse, 0x4800, R12 ;  /* 0x00004800124c7824 */ /* 0x040fe400078e020c */
[----:B------:R-:W-:Y:S02]  /*7450*/  IMAD R12, R18, 0x4800, R140 ;  /* 0x00004800120c7824 */ /* 0x000fe400078e028c */
[--C-:B------:R-:W-:Y:S02]  /*7460*/  IMAD R76, R76, 0x2, R2.reuse ;  /* 0x000000024c4c7824 */ /* 0x100fe400078e0202 */
[----:B------:R-:W-:-:S04]  /*7470*/  IMAD R12, R12, 0x2, R2 ;  /* 0x000000020c0c7824 */ /* 0x000fc800078e0202 */
[----:B------:R-:W3:Y:S04]  /*7480*/  LDS.128 R76, [R76+0x18400] ;  /* 0x018400004c4c7984 */ /* 0x000ee80000000c00 */
[----:B------:R-:W4:Y:S01]  /*7490*/  LDS.128 R12, [R12+0x18400] ;  /* 0x018400000c0c7984 */ /* 0x000f220000000c00 */
[----:B------:R-:W-:Y:S05]  /*74a0*/  @P3 BRA `(.L_x_529) ;  /* 0x00000004007c3947 */ /* 0x000fea0003800000 */
[----:B---3--:R-:W-:Y:S01]  /*74b0*/  MOV R154, R77 ;  /* 0x0000004d009a7202 */ /* 0x008fe20000000f00 */
[----:B----4-:R-:W-:Y:S02]  /*74c0*/  IMAD.MOV.U32 R153, RZ, RZ, R13 ;  /* 0x000000ffff997224 */ /* 0x010fe400078e000d */
[----:B------:R-:W-:Y:S02]  /*74d0*/  HADD2.F32 R155, -RZ, R155.H0_H0 ;  /* 0x2000009bff9b7230 */ /* 0x000fe40000004100 */
[----:B------:R-:W-:Y:S02]  /*74e0*/  HADD2.F32 R13, -RZ, R154.H0_H0 ;  /* 0x2000009aff0d7230 */ /* 0x000fe40000004100 */
[----:B------:R-:W-:Y:S02]  /*74f0*/  HADD2.F32 R157, -RZ, R153.H0_H0 ;  /* 0x20000099ff9d7230 */ /* 0x000fe40000004100 */
[----:B------:R-:W-:Y:S02]  /*7500*/  HADD2.F32 R156, -RZ, R156.H0_H0 ;  /* 0x2000009cff9c7230 */ /* 0x000fe40000004100 */
[-C--:B------:R-:W-:Y:S01]  /*7510*/  FMUL.FTZ R77, R13, R155.reuse ;  /* 0x0000009b0d4d7220 */ /* 0x080fe20000410000 */
[----:B------:R-:W-:-:S03]  /*7520*/  FMUL.FTZ R155, R157, R155 ;  /* 0x0000009b9d9b7220 */ /* 0x000fc60000410000 */
[-C--:B------:R-:W-:Y:S01]  /*7530*/  FFMA.FTZ R77, R157, R156.reuse, -R77 ;  /* 0x0000009c9d4d7223 */ /* 0x080fe2000001084d */
[----:B------:R-:W-:Y:S01]  /*7540*/  FFMA.FTZ R13, R13, R156, R155 ;  /* 0x0000009c0d0d7223 */ /* 0x000fe2000001009b */
[----:B------:R-:W3:Y:S04]  /*7550*/  LDL.S16 R157, [R1+0x76] ;  /* 0x00007600019d7983 */ /* 0x000ee80000100600 */
[----:B------:R-:W4:Y:S01]  /*7560*/  LDL.S16 R156, [R1+0x7c] ;  /* 0x00007c00019c7983 */ /* 0x000f220000100600 */
[----:B------:R-:W-:Y:S01]  /*7570*/  SHF.R.U32.HI R155, RZ, 0x10, R49 ;  /* 0x00000010ff9b7819 */ /* 0x000fe20000011631 */
[----:B------:R-:W-:Y:S01]  /*7580*/  HADD2.F32 R154, -RZ, R154.H1_H1 ;  /* 0x3000009aff9a7230 */ /* 0x000fe20000004100 */
[--C-:B------:R-:W-:Y:S02]  /*7590*/  SHF.R.U64 R36, R36, 0x10, R37.reuse ;  /* 0x0000001024247819 */ /* 0x100fe40000001225 */
[----:B------:R-:W-:Y:S01]  /*75a0*/  SHF.R.U32.HI R37, RZ, 0x10, R37 ;  /* 0x00000010ff257819 */ /* 0x000fe20000011625 */
[----:B------:R-:W-:Y:S01]  /*75b0*/  HADD2.F32 R155, -RZ, R155.H0_H0 ;  /* 0x2000009bff9b7230 */ /* 0x000fe20000004100 */
[----:B------:R-:W-:Y:S01]  /*75c0*/  SHF.R.U64 R49, R48, 0x10, R49 ;  /* 0x0000001030317819 */ /* 0x000fe20000001231 */
[----:B------:R-:W-:-:S02]  /*75d0*/  HADD2.F32 R48, -RZ, R153.H1_H1 ;  /* 0x30000099ff307230 */ /* 0x000fc40000004100 */
[----:B------:R-:W-:Y:S02]  /*75e0*/  HADD2.F32 R37, -RZ, R37.H0_H0 ;  /* 0x20000025ff257230 */ /* 0x000fe40000004100 */
[-C--:B------:R-:W-:Y:S01]  /*75f0*/  FMUL.FTZ R153, R154, R155.reuse ;  /* 0x0000009b9a997220 */ /* 0x080fe20000410000 */
[----:B------:R-:W-:-:S03]  /*7600*/  FMUL.FTZ R155, R48, R155 ;  /* 0x0000009b309b7220 */ /* 0x000fc60000410000 */
[-C--:B------:R-:W-:Y:S01]  /*7610*/  FFMA.FTZ R48, R48, R37.reuse, -R153 ;  /* 0x0000002530307223 */ /* 0x080fe20000010899 */
[----:B------:R-:W-:Y:S02]  /*7620*/  HADD2.F32 R153, -RZ, R79.H0_H0 ;  /* 0x2000004fff997230 */ /* 0x000fe40000004100 */
[----:B------:R-:W-:Y:S01]  /*7630*/  FFMA.FTZ R37, R154, R37, R155 ;  /* 0x000000259a257223 */ /* 0x000fe2000001009b */
[----:B------:R-:W-:Y:S02]  /*7640*/  HADD2.F32 R155, -RZ, R15.H0_H0 ;  /* 0x2000000fff9b7230 */ /* 0x000fe40000004100 */
[----:B---3--:R-:W-:Y:S02]  /*7650*/  HADD2.F32 R154, -RZ, R157.H0_H0 ;  /* 0x2000009dff9a7230 */ /* 0x008fe40000004100 */
[----:B----4-:R-:W-:-:S05]  /*7660*/  HADD2.F32 R156, -RZ, R156.H0_H0 ;  /* 0x2000009cff9c7230 */ /* 0x010fca0000004100 */
[----:B------:R-:W-:-:S04]  /*7670*/  FMUL.FTZ R157, R153, R156 ;  /* 0x0000009c999d7220 */ /* 0x000fc80000410000 */
[C---:B------:R-:W-:Y:S01]  /*7680*/  FFMA.FTZ R157, R155.reuse, R154, -R157 ;  /* 0x0000009a9b9d7223 */ /* 0x040fe2000001089d */
[----:B------:R-:W-:Y:S02]  /*7690*/  FMUL.FTZ R155, R155, R156 ;  /* 0x0000009c9b9b7220 */ /* 0x000fe40000410000 */
[----:B------:R-:W3:Y:S02]  /*76a0*/  LDL.LU.S16 R156, [R1+0x7e] ;  /* 0x00007e00019c7983 */ /* 0x000ee40000300600 */
[----:B------:R-:W-:Y:S02]  /*76b0*/  FFMA.FTZ R155, R153, R154, R155 ;  /* 0x0000009a999b7223 */ /* 0x000fe4000001009b */
[----:B------:R-:W4:Y:S01]  /*76c0*/  LDL.S16 R154, [R1+0x78] ;  /* 0x00007800019a7983 */ /* 0x000f220000100600 */
[--C-:B------:R-:W-:Y:S01]  /*76d0*/  SHF.R.U64 R38, R38, 0x10, R39.reuse ;  /* 0x0000001026267819 */ /* 0x100fe20000001227 */
[----:B------:R-:W-:Y:S01]  /*76e0*/  HADD2.F32 R15, -RZ, R15.H1_H1 ;  /* 0x3000000fff0f7230 */ /* 0x000fe20000004100 */
[----:B------:R-:W-:-:S02]  /*76f0*/  SHF.R.U32.HI R153, RZ, 0x10, R39 ;  /* 0x00000010ff997819 */ /* 0x000fc40000011627 */
[--C-:B------:R-:W-:Y:S01]  /*7700*/  SHF.R.U64 R39, R50, 0x10, R51.reuse ;  /* 0x0000001032277819 */ /* 0x100fe20000001233 */
[----:B------:R-:W-:Y:S01]  /*7710*/  HADD2.F32 R50, -RZ, R79.H1_H1 ;  /* 0x3000004fff327230 */ /* 0x000fe20000004100 */
[----:B------:R-:W-:Y:S01]  /*7720*/  SHF.R.U32.HI R51, RZ, 0x10, R51 ;  /* 0x00000010ff337819 */ /* 0x000fe20000011633 */
[----:B------:R-:W-:-:S04]  /*7730*/  HADD2.F32 R153, -RZ, R153.H0_H0 ;  /* 0x20000099ff997230 */ /* 0x000fc80000004100 */
[----:B------:R-:W-:-:S05]  /*7740*/  HADD2.F32 R51, -RZ, R51.H0_H0 ;  /* 0x20000033ff337230 */ /* 0x000fca0000004100 */
[----:B------:R-:W-:-:S04]  /*7750*/  FMUL.FTZ R79, R50, R51 ;  /* 0x00000033324f7220 */ /* 0x000fc80000410000 */
[C---:B------:R-:W-:Y:S01]  /*7760*/  FFMA.FTZ R79, R15.reuse, R153, -R79 ;  /* 0x000000990f4f7223 */ /* 0x040fe2000001084f */
[----:B------:R-:W-:-:S04]  /*7770*/  FMUL.FTZ R15, R15, R51 ;  /* 0x000000330f0f7220 */ /* 0x000fc80000410000 */
[----:B------:R-:W-:Y:S01]  /*7780*/  FFMA.FTZ R15, R50, R153, R15 ;  /* 0x00000099320f7223 */ /* 0x000fe2000001000f */
[----:B------:R-:W-:Y:S02]  /*7790*/  HADD2.F32 R50, -RZ, R76.H0_H0 ;  /* 0x2000004cff327230 */ /* 0x000fe40000004100 */
[----:B------:R-:W-:Y:S02]  /*77a0*/  HADD2.F32 R153, -RZ, R12.H0_H0 ;  /* 0x2000000cff997230 */ /* 0x000fe40000004100 */
[----:B------:R-:W-:Y:S02]  /*77b0*/  HADD2.F32 R49, -RZ, R49.H0_H0 ;  /* 0x20000031ff317230 */ /* 0x000fe40000004100 */
[----:B------:R-:W-:Y:S02]  /*77c0*/  HADD2.F32 R76, -RZ, R76.H1_H1 ;  /* 0x3000004cff4c7230 */ /* 0x000fe40000004100 */
[----:B------:R-:W-:Y:S02]  /*77d0*/  HADD2.F32 R12, -RZ, R12.H1_H1 ;  /* 0x3000000cff0c7230 */ /* 0x000fe40000004100 */
[----:B------:R-:W-:-:S02]  /*77e0*/  HADD2.F32 R36, -RZ, R36.H0_H0 ;  /* 0x20000024ff247230 */ /* 0x000fc40000004100 */
[----:B---3--:R-:W-:Y:S02]  /*77f0*/  HADD2.F32 R156, -RZ, R156.H0_H0 ;  /* 0x2000009cff9c7230 */ /* 0x008fe40000004100 */
[----:B----4-:R-:W-:-:S03]  /*7800*/  HADD2.F32 R51, -RZ, R154.H0_H0 ;  /* 0x2000009aff337230 */ /* 0x010fc60000004100 */
[-C--:B------:R-:W-:Y:S01]  /*7810*/  FMUL.FTZ R154, R50, R156.reuse ;  /* 0x0000009c329a7220 */ /* 0x080fe20000410000 */
[----:B------:R-:W-:-:S03]  /*7820*/  FMUL.FTZ R156, R153, R156 ;  /* 0x0000009c999c7220 */ /* 0x000fc60000410000 */
[-C--:B------:R-:W-:Y:S01]  /*7830*/  FFMA.FTZ R154, R153, R51.reuse, -R154 ;  /* 0x00000033999a7223 */ /* 0x080fe2000001089a */
[----:B------:R-:W-:Y:S01]  /*7840*/  FFMA.FTZ R156, R50, R51, R156 ;  /* 0x00000033329c7223 */ /* 0x000fe2000001009c */
[-C--:B------:R-:W-:Y:S01]  /*7850*/  FMUL.FTZ R50, R76, R49.reuse ;  /* 0x000000314c327220 */ /* 0x080fe20000410000 */
[----:B------:R-:W3:Y:S01]  /*7860*/  LDL.LU.S16 R153, [R1+0x7a] ;  /* 0x00007a0001997983 */ /* 0x000ee20000300600 */
[C---:B------:R-:W-:Y:S02]  /*7870*/  FMUL.FTZ R49, R12.reuse, R49 ;  /* 0x000000310c317220 */ /* 0x040fe40000410000 */
[-C--:B------:R-:W-:Y:S02]  /*7880*/  FFMA.FTZ R12, R12, R36.reuse, -R50 ;  /* 0x000000240c0c7223 */ /* 0x080fe40000010832 */
[----:B------:R-:W4:Y:S01]  /*7890*/  LDL.LU.S16 R50, [R1+0x74] ;  /* 0x0000740001327983 */ /* 0x000f220000300600 */
[----:B------:R-:W-:Y:S01]  /*78a0*/  FFMA.FTZ R36, R76, R36, R49 ;  /* 0x000000244c247223 */ /* 0x000fe20000010031 */
[----:B------:R-:W-:Y:S01]  /*78b0*/  HADD2.F32 R49, -RZ, R78.H0_H0 ;  /* 0x2000004eff317230 */ /* 0x000fe20000004100 */
[----:B------:R-:W-:Y:S01]  /*78c0*/  F2FP.F16.F32.PACK_AB R48, R48, R77 ;  /* 0x0000004d3030723e */ /* 0x000fe200000000ff */
[----:B------:R-:W-:Y:S01]  /*78d0*/  HADD2.F32 R51, -RZ, R14.H0_H0 ;  /* 0x2000000eff337230 */ /* 0x000fe20000004100 */
[----:B------:R-:W-:Y:S01]  /*78e0*/  F2FP.F16.F32.PACK_AB R79, R79, R157 ;  /* 0x0000009d4f4f723e */ /* 0x000fe200000000ff */
[----:B------:R-:W-:Y:S01]  /*78f0*/  HADD2.F32 R39, -RZ, R39.H0_H0 ;  /* 0x20000027ff277230 */ /* 0x000fe20000004100 */
[----:B------:R-:W-:Y:S01]  /*7900*/  F2FP.F16.F32.PACK_AB R37, R37, R13 ;  /* 0x0000000d2525723e */ /* 0x000fe200000000ff */
[----:B------:R-:W-:Y:S01]  /*7910*/  HADD2.F32 R78, -RZ, R78.H1_H1 ;  /* 0x3000004eff4e7230 */ /* 0x000fe20000004100 */
[----:B------:R-:W-:Y:S01]  /*7920*/  F2FP.F16.F32.PACK_AB R155, R15, R155 ;  /* 0x0000009b0f9b723e */ /* 0x000fe200000000ff */
[----:B------:R-:W-:Y:S01]  /*7930*/  HADD2.F32 R14, -RZ, R14.H1_H1 ;  /* 0x3000000eff0e7230 */ /* 0x000fe20000004100 */
[----:B------:R-:W-:Y:S01]  /*7940*/  F2FP.F16.F32.PACK_AB R36, R36, R156 ;  /* 0x0000009c2424723e */ /* 0x000fe200000000ff */
[----:B------:R-:W-:Y:S01]  /*7950*/  HADD2.F32 R38, -RZ, R38.H0_H0 ;  /* 0x20000026ff267230 */ /* 0x000fe20000004100 */
[----:B------:R-:W-:Y:S01]  /*7960*/  MOV R15, R79 ;  /* 0x0000004f000f7202 */ /* 0x000fe20000000f00 */
[----:B------:R-:W-:Y:S01]  /*7970*/  IMAD.MOV.U32 R13, RZ, RZ, R48 ;  /* 0x000000ffff0d7224 */ /* 0x000fe200078e0030 */
[----:B------:R-:W-:Y:S01]  /*7980*/  F2FP.F16.F32.PACK_AB R12, R12, R154 ;  /* 0x0000009a0c0c723e */ /* 0x000fe200000000ff */
[----:B------:R-:W-:-:S02]  /*7990*/  IMAD.MOV.U32 R77, RZ, RZ, R37 ;  /* 0x000000ffff4d7224 */ /* 0x000fc400078e0025 */
[----:B------:R-:W-:Y:S02]  /*79a0*/  IMAD.MOV.U32 R79, RZ, RZ, R155 ;  /* 0x000000ffff4f7224 */ /* 0x000fe400078e009b */
[----:B---3--:R-:W-:Y:S02]  /*79b0*/  HADD2.F32 R153, -RZ, R153.H0_H0 ;  /* 0x20000099ff997230 */ /* 0x008fe40000004100 */
[----:B----4-:R-:W-:-:S03]  /*79c0*/  HADD2.F32 R50, -RZ, R50.H0_H0 ;  /* 0x20000032ff327230 */ /* 0x010fc60000004100 */
[-C--:B------:R-:W-:Y:S01]  /*79d0*/  FMUL.FTZ R76, R49, R153.reuse ;  /* 0x00000099314c7220 */ /* 0x080fe20000410000 */
[----:B------:R-:W-:-:S03]  /*79e0*/  FMUL.FTZ R153, R51, R153 ;  /* 0x0000009933997220 */ /* 0x000fc60000410000 */
[-C--:B------:R-:W-:Y:S01]  /*79f0*/  FFMA.FTZ R76, R51, R50.reuse, -R76 ;  /* 0x00000032334c7223 */ /* 0x080fe2000001084c */
[----:B------:R-:W-:Y:S01]  /*7a00*/  FFMA.FTZ R153, R49, R50, R153 ;  /* 0x0000003231997223 */ /* 0x000fe20000010099 */
[-C--:B------:R-:W-:Y:S01]  /*7a10*/  FMUL.FTZ R49, R78, R39.reuse ;  /* 0x000000274e317220 */ /* 0x080fe20000410000 */
[----:B------:R-:W-:-:S03]  /*7a20*/  FMUL.FTZ R39, R14, R39 ;  /* 0x000000270e277220 */ /* 0x000fc60000410000 */
[-C--:B------:R-:W-:Y:S01]  /*7a30*/  FFMA.FTZ R49, R14, R38.reuse, -R49 ;  /* 0x000000260e317223 */ /* 0x080fe20000010831 */
[----:B------:R-:W-:-:S04]  /*7a40*/  FFMA.FTZ R39, R78, R38, R39 ;  /* 0x000000264e277223 */ /* 0x000fc80000010027 */
[----:B------:R-:W-:Y:S02]  /*7a50*/  F2FP.F16.F32.PACK_AB R49, R49, R76 ;  /* 0x0000004c3131723e */ /* 0x000fe400000000ff */
[----:B------:R-:W-:Y:S02]  /*7a60*/  F2FP.F16.F32.PACK_AB R39, R39, R153 ;  /* 0x000000992727723e */ /* 0x000fe400000000ff */
[----:B------:R-:W-:Y:S01]  /*7a70*/  MOV R76, R36 ;  /* 0x00000024004c7202 */ /* 0x000fe20000000f00 */
[----:B------:R-:W-:Y:S02]  /*7a80*/  IMAD.MOV.U32 R14, RZ, RZ, R49 ;  /* 0x000000ffff0e7224 */ /* 0x000fe400078e0031 */
[----:B------:R-:W-:-:S07]  /*7a90*/  IMAD.MOV.U32 R78, RZ, RZ, R39 ;  /* 0x000000ffff4e7224 */ /* 0x000fce00078e0027 */
.L_x_529:
[----:B------:R-:W-:Y:S05]  /*7aa0*/  BSYNC B3 ;  /* 0x0000000000037941 */ /* 0x000fea0003800000 */
.L_x_528:
[----:B------:R-:W-:-:S04]  /*7ab0*/  LEA R36, P3, R6, R11, 0x1 ;  /* 0x0000000b06247211 */ /* 0x000fc800078608ff */
[----:B--2---:R-:W-:Y:S02]  /*7ac0*/  LEA.HI.X R37, R6, R117, R113, 0x1, P3 ;  /* 0x0000007506257211 */ /* 0x004fe400018f0c71 */
[----:B------:R-:W-:-:S03]  /*7ad0*/  ISETP.GE.AND P3, PT, R152, R135, PT ;  /* 0x000000879800720c */ /* 0x000fc60003f66270 */
[----:B----4-:R2:W-:Y:S10]  /*7ae0*/  ST.E.128 desc[UR56][R36.64], R12 ;  /* 0x0000000c24007985 */ /* 0x0105f4000c101d38 */
[----:B--2---:R-:W-:-:S05]  /*7af0*/  @!P3 IMAD.WIDE R12, R152, 0x2, R116 ;  /* 0x00000002980cb825 */ /* 0x004fca00078e0274 */
[----:B---3--:R3:W-:Y:S02]  /*7b00*/  @!P3 ST.E.128 desc[UR56][R12.64], R76 ;  /* 0x0000004c0c00b985 */ /* 0x0087e4000c101d38 */
.L_x_527:
[----:B------:R-:W-:Y:S05]  /*7b10*/  BSYNC B2 ;  /* 0x0000000000027941 */ /* 0x000fea0003800000 */
.L_x_526:
[----:B------:R-:W-:Y:S01]  /*7b20*/  ISETP.NE.AND P3, PT, R26, RZ, PT ;  /* 0x000000ff1a00720c */ /* 0x000fe20003f65270 */
[----:B------:R-:W-:-:S12]  /*7b30*/  BSSY B2, `(.L_x_530) ;  /* 0x000007d000027945 */ /* 0x000fd80003800000 */
[----:B------:R-:W-:Y:S05]  /*7b40*/  @!P3 BRA `(.L_x_531) ;  /* 0x0000000400ecb947 */ /* 0x000fea0003800000 */
[----:B---3--:R-:W-:Y:S01]  /*7b50*/  SEL R12, R125, R137, !P1 ;  /* 0x000000897d0c7207 */ /* 0x008fe20004800000 */
[----:B------:R-:W-:Y:S01]  /*7b60*/  BSSY B3, `(.L_x_532) ;  /* 0x0000073000037945 */ /* 0x000fe20003800000 */
[----:B------:R-:W-:Y:S02]  /*7b70*/  ISETP.GE.AND P3, PT, R0, R124, PT ;  /* 0x0000007c0000720c */ /* 0x000fe40003f66270 */
[----:B------:R-:W-:-:S04]  /*7b80*/  SHF.R.S32.HI R13, RZ, 0x1f, R12 ;  /* 0x0000001fff0d7819 */ /* 0x000fc8000001140c */
[----:B------:R-:W-:-:S04]  /*7b90*/  LEA.HI R13, R13, R12, RZ, 0x4 ;  /* 0x0000000c0d0d7211 */ /* 0x000fc800078f20ff */
[----:B------:R-:W-:-:S04]  /*7ba0*/  LEA.HI.SX32 R48, R13, R120, 0x1c ;  /* 0x000000780d307211 */ /* 0x000fc800078fe2ff */
[----:B------:R-:W-:-:S04]  /*7bb0*/  SHF.R.S32.HI R13, RZ, 0x1f, R48 ;  /* 0x0000001fff0d7819 */ /* 0x000fc80000011430 */
[----:B------:R-:W-:Y:S02]  /*7bc0*/  LEA.HI R13, R13, R48, RZ, 0x3 ;  /* 0x000000300d0d7211 */ /* 0x000fe400078f18ff */
[----:B------:R-:W-:Y:S02]  /*7bd0*/  SHF.L.U32 R48, R48, 0x3, RZ ;  /* 0x0000000330307819 */ /* 0x000fe400000006ff */
[----:B------:R-:W-:Y:S02]  /*7be0*/  SHF.R.S32.HI R13, RZ, 0x3, R13 ;  /* 0x00000003ff0d7819 */ /* 0x000fe4000001140d */
[----:B------:R-:W-:-:S03]  /*7bf0*/  LOP3.LUT R12, R177, 0x38, R48, 0xf8, !PT ;  /* 0x00000038b10c7812 */ /* 0x000fc600078ef830 */
[----:B------:R-:W-:Y:S01]  /*7c00*/  IMAD R13, R13, 0x1800, R179 ;  /* 0x000018000d0d7824 */ /* 0x000fe200078e02b3 */
[----:B------:R-:W-:-:S05]  /*7c10*/  LOP3.LUT R12, R12, R178, RZ, 0x3c, !PT ;  /* 0x000000b20c0c7212 */ /* 0x000fca00078e3cff */
[----:B------:R-:W-:-:S04]  /*7c20*/  IMAD.IADD R12, R13, 0x1, R12 ;  /* 0x000000010d0c7824 */ /* 0x000fc800078e020c */
[C---:B------:R-:W-:Y:S02]  /*7c30*/  IMAD R36, R18.reuse, 0x4800, R12 ;  /* 0x0000480012247824 */ /* 0x040fe400078e020c */
[----:B------:R-:W-:-:S03]  /*7c40*/  IMAD R12, R18, 0x4800, R139 ;  /* 0x00004800120c7824 */ /* 0x000fc600078e028b */
[----:B------:R-:W-:Y:S01]  /*7c50*/  LEA R36, R36, R2, 0x1 ;  /* 0x0000000224247211 */ /* 0x000fe200078e08ff */
[----:B------:R-:W-:-:S05]  /*7c60*/  IMAD R12, R12, 0x2, R2 ;  /* 0x000000020c0c7824 */ /* 0x000fca00078e0202 */
[----:B------:R-:W3:Y:S04]  /*7c70*/  LDS.128 R36, [R36+0x18400] ;  /* 0x0184000024247984 */ /* 0x000ee80000000c00 */
[----:B------:R-:W4:Y:S01]  /*7c80*/  LDS.128 R12, [R12+0x18400] ;  /* 0x018400000c0c7984 */ /* 0x000f220000000c00 */
[----:B------:R-:W-:Y:S05]  /*7c90*/  @P3 BRA `(.L_x_533) ;  /* 0x00000004007c3947 */ /* 0x000fea0003800000 */
[----:B------:R-:W5:Y:S04]  /*7ca0*/  LDL.S16 R49, [R1+0x56] ;  /* 0x0000560001317983 */ /* 0x000f680000100600 */
[----:B------:R-:W2:Y:S04]  /*7cb0*/  LDL.LU.S16 R76, [R1+0x54] ;  /* 0x00005400014c7983 */ /* 0x000ea80000300600 */
[----:B------:R-:W2:Y:S04]  /*7cc0*/  LDL.S16 R153, [R1+0x4a] ;  /* 0x00004a0001997983 */ /* 0x000ea80000100600 */
[----:B------:R-:W2:Y:S01]  /*7cd0*/  LDL.LU.S16 R152, [R1+0x48] ;  /* 0x0000480001987983 */ /* 0x000ea20000300600 */
[----:B---3--:R-:W-:-:S03]  /*7ce0*/  IMAD.MOV.U32 R50, RZ, RZ, R37 ;  /* 0x000000ffff327224 */ /* 0x008fc600078e0025 */
[----:B------:R-:W3:Y:S04]  /*7cf0*/  LDL.S16 R79, [R1+0x46] ;  /* 0x00004600014f7983 */ /* 0x000ee80000100600 */
[----:B------:R-:W3:Y:S01]  /*7d00*/  LDL.LU.S16 R78, [R1+0x44] ;  /* 0x00004400014e7983 */ /* 0x000ee20000300600 */
[--C-:B------:R-:W-:Y:S02]  /*7d10*/  SHF.R.U64 R32, R32, 0x10, R33.reuse ;  /* 0x0000001020207819 */ /* 0x100fe40000001221 */
[----:B------:R-:W-:-:S05]  /*7d20*/  SHF.R.U32.HI R33, RZ, 0x10, R33 ;  /* 0x00000010ff217819 */ /* 0x000fca0000011621 */
[----:B------:R-:W-:Y:S01]  /*7d30*/  HADD2.F32 R33, -RZ, R33.H0_H0 ;  /* 0x20000021ff217230 */ /* 0x000fe20000004100 */
[----:B------:R-:W-:Y:S01]  /*7d40*/  SHF.R.U64 R34, R34, 0x10, R35 ;  /* 0x0000001022227819 */ /* 0x000fe20000001223 */
[----:B------:R-:W-:-:S04]  /*7d50*/  HADD2.F32 R32, -RZ, R32.H0_H0 ;  /* 0x20000020ff207230 */ /* 0x000fc80000004100 */
[----:B------:R-:W-:Y:S02]  /*7d60*/  HADD2.F32 R34, -RZ, R34.H0_H0 ;  /* 0x20000022ff227230 */ /* 0x000fe40000004100 */
[----:B-----5:R-:W-:Y:S02]  /*7d70*/  HADD2.F32 R51, -RZ, R49.H0_H0 ;  /* 0x20000031ff337230 */ /* 0x020fe40000004100 */
[----:B----4-:R-:W-:Y:S02]  /*7d80*/  IMAD.MOV.U32 R49, RZ, RZ, R13 ;  /* 0x000000ffff317224 */ /* 0x010fe400078e000d */
[----:B------:R-:W-:Y:S02]  /*7d90*/  HADD2.F32 R13, -RZ, R50.H0_H0 ;  /* 0x20000032ff0d7230 */ /* 0x000fe40000004100 */
[----:B--2---:R-:W-:Y:S02]  /*7da0*/  HADD2.F32 R76, -RZ, R76.H0_H0 ;  /* 0x2000004cff4c7230 */ /* 0x004fe40000004100 */
[----:B------:R-:W-:-:S02]  /*7db0*/  HADD2.F32 R77, -RZ, R49.H0_H0 ;  /* 0x20000031ff4d7230 */ /* 0x000fc40000004100 */
[----:B------:R-:W-:-:S03]  /*7dc0*/  FMUL.FTZ R37, R13, R51 ;  /* 0x000000330d257220 */ /* 0x000fc60000410000 */
[----:B------:R-:W-:-:S04]  /*7dd0*/  FMUL.FTZ R51, R77, R51 ;  /* 0x000000334d337220 */ /* 0x000fc80000410000 */
[----:B------:R-:W-:Y:S01]  /*7de0*/  FFMA.FTZ R13, R13, R76, R51 ;  /* 0x0000004c0d0d7223 */ /* 0x000fe20000010033 */
[--C-:B------:R-:W-:Y:S01]  /*7df0*/  SHF.R.U32.HI R51, RZ, 0x10, R45.reuse ;  /* 0x00000010ff337819 */ /* 0x100fe2000001162d */
[----:B------:R-:W-:Y:S01]  /*7e00*/  HADD2.F32 R50, -RZ, R50.H1_H1 ;  /* 0x30000032ff327230 */ /* 0x000fe20000004100 */
[----:B------:R-:W-:-:S03]  /*7e10*/  SHF.R.U64 R45, R44, 0x10, R45 ;  /* 0x000000102c2d7819 */ /* 0x000fc6000000122d */
[----:B------:R-:W-:Y:S02]  /*7e20*/  HADD2.F32 R51, -RZ, R51.H0_H0 ;  /* 0x20000033ff337230 */ /* 0x000fe40000004100 */
[----:B------:R-:W-:-:S03]  /*7e30*/  HADD2.F32 R44, -RZ, R49.H1_H1 ;  /* 0x30000031ff2c7230 */ /* 0x000fc60000004100 */
[-C--:B------:R-:W-:Y:S01]  /*7e40*/  FMUL.FTZ R49, R50, R51.reuse ;  /* 0x0000003332317220 */ /* 0x080fe20000410000 */
[----:B------:R-:W-:Y:S01]  /*7e50*/  FFMA.FTZ R37, R77, R76, -R37 ;  /* 0x0000004c4d257223 */ /* 0x000fe20000010825 */
[C---:B------:R-:W-:Y:S01]  /*7e60*/  FMUL.FTZ R51, R44.reuse, R51 ;  /* 0x000000332c337220 */ /* 0x040fe20000410000 */
[----:B------:R-:W-:Y:S02]  /*7e70*/  HADD2.F32 R76, -RZ, R153.H0_H0 ;  /* 0x20000099ff4c7230 */ /* 0x000fe40000004100 */
[-C--:B------:R-:W-:Y:S01]  /*7e80*/  FFMA.FTZ R44, R44, R33.reuse, -R49 ;  /* 0x000000212c2c7223 */ /* 0x080fe20000010831 */
[----:B------:R-:W-:Y:S02]  /*7e90*/  HADD2.F32 R49, -RZ, R39.H0_H0 ;  /* 0x20000027ff317230 */ /* 0x000fe40000004100 */
[----:B------:R-:W-:Y:S01]  /*7ea0*/  FFMA.FTZ R33, R50, R33, R51 ;  /* 0x0000002132217223 */ /* 0x000fe20000010033 */
[----:B------:R-:W-:Y:S02]  /*7eb0*/  HADD2.F32 R50, -RZ, R152.H0_H0 ;  /* 0x20000098ff327230 */ /* 0x000fe40000004100 */
[----:B------:R-:W-:-:S02]  /*7ec0*/  HADD2.F32 R51, -RZ, R15.H0_H0 ;  /* 0x2000000fff337230 */ /* 0x000fc40000004100 */
[----:B------:R-:W-:-:S04]  /*7ed0*/  FMUL.FTZ R77, R49, R76 ;  /* 0x0000004c314d7220 */ /* 0x000fc80000410000 */
[C---:B------:R-:W-:Y:S01]  /*7ee0*/  FFMA.FTZ R77, R51.reuse, R50, -R77 ;  /* 0x00000032334d7223 */ /* 0x040fe2000001084d */
[----:B------:R-:W-:-:S04]  /*7ef0*/  FMUL.FTZ R51, R51, R76 ;  /* 0x0000004c33337220 */ /* 0x000fc80000410000 */
[----:B------:R-:W-:Y:S01]  /*7f00*/  FFMA.FTZ R51, R49, R50, R51 ;  /* 0x0000003231337223 */ /* 0x000fe20000010033 */
[----:B------:R-:W-:Y:S02]  /*7f10*/  SHF.R.U32.HI R49, RZ, 0x10, R35 ;  /* 0x00000010ff317819 */ /* 0x000fe40000011623 */
[--C-:B------:R-:W-:Y:S02]  /*7f20*/  SHF.R.U64 R35, R46, 0x10, R47.reuse ;  /* 0x000000102e237819 */ /* 0x100fe4000000122f */
[----:B------:R-:W-:Y:S01]  /*7f30*/  SHF.R.U32.HI R46, RZ, 0x10, R47 ;  /* 0x00000010ff2e7819 */ /* 0x000fe2000001162f */
[----:B------:R-:W-:-:S04]  /*7f40*/  HADD2.F32 R39, -RZ, R39.H1_H1 ;  /* 0x30000027ff277230 */ /* 0x000fc80000004100 */
[----:B------:R-:W-:Y:S02]  /*7f50*/  HADD2.F32 R46, -RZ, R46.H0_H0 ;  /* 0x2000002eff2e7230 */ /* 0x000fe40000004100 */
[----:B------:R-:W-:Y:S02]  /*7f60*/  HADD2.F32 R15, -RZ, R15.H1_H1 ;  /* 0x3000000fff0f7230 */ /* 0x000fe40000004100 */
[----:B------:R-:W-:Y:S02]  /*7f70*/  HADD2.F32 R49, -RZ, R49.H0_H0 ;  /* 0x20000031ff317230 */ /* 0x000fe40000004100 */
[----:B------:R-:W-:-:S04]  /*7f80*/  FMUL.FTZ R47, R39, R46 ;  /* 0x0000002e272f7220 */ /* 0x000fc80000410000 */
[C---:B------:R-:W-:Y:S01]  /*7f90*/  FFMA.FTZ R47, R15.reuse, R49, -R47 ;  /* 0x000000310f2f7223 */ /* 0x040fe2000001082f */
[----:B------:R-:W-:Y:S01]  /*7fa0*/  FMUL.FTZ R15, R15, R46 ;  /* 0x0000002e0f0f7220 */ /* 0x000fe20000410000 */
[----:B---3--:R-:W-:-:S03]  /*7fb0*/  HADD2.F32 R76, -RZ, R79.H0_H0 ;  /* 0x2000004fff4c7230 */ /* 0x008fc60000004100 */
[----:B------:R-:W-:Y:S01]  /*7fc0*/  FFMA.FTZ R15, R39, R49, R15 ;  /* 0x00000031270f7223 */ /* 0x000fe2000001000f */
[----:B------:R-:W-:Y:S02]  /*7fd0*/  HADD2.F32 R39, -RZ, R36.H0_H0 ;  /* 0x20000024ff277230 */ /* 0x000fe40000004100 */
[----:B------:R-:W-:Y:S02]  /*7fe0*/  HADD2.F32 R49, -RZ, R12.H0_H0 ;  /* 0x2000000cff317230 */ /* 0x000fe40000004100 */
[----:B------:R-:W-:Y:S02]  /*7ff0*/  HADD2.F32 R46, -RZ, R78.H0_H0 ;  /* 0x2000004eff2e7230 */ /* 0x000fe40000004100 */
[-C--:B------:R-:W-:Y:S01]  /*8000*/  FMUL.FTZ R50, R39, R76.reuse ;  /* 0x0000004c27327220 */ /* 0x080fe20000410000 */
[----:B------:R-:W-:Y:S02]  /*8010*/  HADD2.F32 R45, -RZ, R45.H0_H0 ;  /* 0x2000002dff2d7230 */ /* 0x000fe40000004100 */
[----:B------:R-:W-:Y:S01]  /*8020*/  FMUL.FTZ R76, R49, R76 ;  /* 0x0000004c314c7220 */ /* 0x000fe20000410000 */
[----:B------:R-:W-:-:S02]  /*8030*/  HADD2.F32 R36, -RZ, R36.H1_H1 ;  /* 0x30000024ff247230 */ /* 0x000fc40000004100 */
[----:B------:R-:W-:Y:S02]  /*8040*/  HADD2.F32 R12, -RZ, R12.H1_H1 ;  /* 0x3000000cff0c7230 */ /* 0x000fe40000004100 */
[-C--:B------:R-:W-:Y:S01]  /*8050*/  FFMA.FTZ R76, R39, R46.reuse, R76 ;  /* 0x0000002e274c7223 */ /* 0x080fe2000001004c */
[-C--:B------:R-:W-:Y:S02]  /*8060*/  FMUL.FTZ R39, R36, R45.reuse ;  /* 0x0000002d24277220 */ /* 0x080fe40000410000 */
[C---:B------:R-:W-:Y:S01]  /*8070*/  FMUL.FTZ R45, R12.reuse, R45 ;  /* 0x0000002d0c2d7220 */ /* 0x040fe20000410000 */
[----:B------:R-:W-:Y:S01]  /*8080*/  FFMA.FTZ R50, R49, R46, -R50 ;  /* 0x0000002e31327223 */ /* 0x000fe20000010832 */
[-C--:B------:R-:W-:Y:S01]  /*8090*/  FFMA.FTZ R12, R12, R32.reuse, -R39 ;  /* 0x000000200c0c7223 */ /* 0x080fe20000010827 */
[----:B------:R-:W-:Y:S02]  /*80a0*/  HADD2.F32 R49, -RZ, R224.H1_H1 ;  /* 0x300000e0ff317230 */ /* 0x000fe40000004100 */
[----:B------:R-:W-:Y:S01]  /*80b0*/  FFMA.FTZ R32, R36, R32, R45 ;  /* 0x0000002024207223 */ /* 0x000fe2000001002d */
[----:B------:R-:W-:-:S02]  /*80c0*/  HADD2.F32 R36, -RZ, R38.H0_H0 ;  /* 0x20000026ff247230 */ /* 0x000fc40000004100 */
[----:B------:R-:W-:Y:S02]  /*80d0*/  HADD2.F32 R45, -RZ, R14.H0_H0 ;  /* 0x2000000eff2d7230 */ /* 0x000fe40000004100 */
[----:B------:R-:W-:Y:S02]  /*80e0*/  HADD2.F32 R39, -RZ, R224.H0_H0 ;  /* 0x200000e0ff277230 */ /* 0x000fe40000004100 */
[-C--:B------:R-:W-:Y:S01]  /*80f0*/  FMUL.FTZ R46, R36, R49.reuse ;  /* 0x00000031242e7220 */ /* 0x080fe20000410000 */
[----:B------:R-:W-:Y:S02]  /*8100*/  HADD2.F32 R35, -RZ, R35.H0_H0 ;  /* 0x20000023ff237230 */ /* 0x000fe40000004100 */
[----:B------:R-:W-:Y:S01]  /*8110*/  FMUL.FTZ R49, R45, R49 ;  /* 0x000000312d317220 */ /* 0x000fe20000410000 */
[----:B------:R-:W-:Y:S02]  /*8120*/  HADD2.F32 R38, -RZ, R38.H1_H1 ;  /* 0x30000026ff267230 */ /* 0x000fe40000004100 */
[----:B------:R-:W-:-:S02]  /*8130*/  HADD2.F32 R14, -RZ, R14.H1_H1 ;  /* 0x3000000eff0e7230 */ /* 0x000fc40000004100 */
[----:B------:R-:W-:Y:S01]  /*8140*/  FFMA.FTZ R49, R36, R39, R49 ;  /* 0x0000002724317223 */ /* 0x000fe20000010031 */
[-C--:B------:R-:W-:Y:S02]  /*8150*/  FMUL.FTZ R36, R38, R35.reuse ;  /* 0x0000002326247220 */ /* 0x080fe40000410000 */
[C---:B------:R-:W-:Y:S01]  /*8160*/  FMUL.FTZ R35, R14.reuse, R35 ;  /* 0x000000230e237220 */ /* 0x040fe20000410000 */
[----:B------:R-:W-:Y:S01]  /*8170*/  FFMA.FTZ R46, R45, R39, -R46 ;  /* 0x000000272d2e7223 */ /* 0x000fe2000001082e */
[-C--:B------:R-:W-:Y:S02]  /*8180*/  FFMA.FTZ R36, R14, R34.reuse, -R36 ;  /* 0x000000220e247223 */ /* 0x080fe40000010824 */
[----:B------:R-:W-:Y:S01]  /*8190*/  FFMA.FTZ R35, R38, R34, R35 ;  /* 0x0000002226237223 */ /* 0x000fe20000010023 */
[----:B------:R-:W-:Y:S02]  /*81a0*/  F2FP.F16.F32.PACK_AB R37, R44, R37 ;  /* 0x000000252c25723e */ /* 0x000fe400000000ff */
[----:B------:R-:W-:-:S02]  /*81b0*/  F2FP.F16.F32.PACK_AB R47, R47, R77 ;  /* 0x0000004d2f2f723e */ /* 0x000fc400000000ff */
[----:B------:R-:W-:Y:S02]  /*81c0*/  F2FP.F16.F32.PACK_AB R33, R33, R13 ;  /* 0x0000000d2121723e */ /* 0x000fe400000000ff */
[----:B------:R-:W-:Y:S02]  /*81d0*/  F2FP.F16.F32.PACK_AB R32, R32, R76 ;  /* 0x0000004c2020723e */ /* 0x000fe400000000ff */
[----:B------:R-:W-:Y:S02]  /*81e0*/  F2FP.F16.F32.PACK_AB R35, R35, R49 ;  /* 0x000000312323723e */ /* 0x000fe400000000ff */
[----:B------:R-:W-:Y:S02]  /*81f0*/  F2FP.F16.F32.PACK_AB R51, R15, R51 ;  /* 0x000000330f33723e */ /* 0x000fe400000000ff */
[----:B------:R-:W-:Y:S01]  /*8200*/  F2FP.F16.F32.PACK_AB R46, R36, R46 ;  /* 0x0000002e242e723e */ /* 0x000fe200000000ff */
[----:B------:R-:W-:Y:S01]  /*8210*/  IMAD.MOV.U32 R36, RZ, RZ, R32 ;  /* 0x000000ffff247224 */ /* 0x000fe200078e0020 */
[----:B------:R-:W-:Y:S01]  /*8220*/  MOV R13, R37 ;  /* 0x00000025000d7202 */ /* 0x000fe20000000f00 */
[----:B------:R-:W-:Y:S01]  /*8230*/  IMAD.MOV.U32 R37, RZ, RZ, R33 ;  /* 0x000000ffff257224 */ /* 0x000fe200078e0021 */
[----:B------:R-:W-:Y:S01]  /*8240*/  F2FP.F16.F32.PACK_AB R12, R12, R50 ;  /* 0x000000320c0c723e */ /* 0x000fe200000000ff */
[----:B------:R-:W-:Y:S01]  /*8250*/  IMAD.MOV.U32 R15, RZ, RZ, R47 ;  /* 0x000000ffff0f7224 */ /* 0x000fe200078e002f */
[----:B------:R-:W-:Y:S01]  /*8260*/  MOV R14, R46 ;  /* 0x0000002e000e7202 */ /* 0x000fe20000000f00 */
[----:B------:R-:W-:Y:S01]  /*8270*/  IMAD.MOV.U32 R38, RZ, RZ, R35 ;  /* 0x000000ffff267224 */ /* 0x000fe200078e0023 */
[----:B------:R-:W-:-:S07]  /*8280*/  MOV R39, R51 ;  /* 0x0000003300277202 */ /* 0x000fce0000000f00 */
.L_x_533:
[----:B------:R-:W-:Y:S05]  /*8290*/  BSYNC B3 ;  /* 0x0000000000037941 */ /* 0x000fea0003800000 */
.L_x_532:
[----:B------:R-:W-:-:S04]  /*82a0*/  LEA R32, P3, R7, R11, 0x1 ;  /* 0x0000000b07207211 */ /* 0x000fc800078608ff */
[----:B--2---:R-:W-:Y:S02]  /*82b0*/  LEA.HI.X R33, R7, R117, R112, 0x1, P3 ;  /* 0x0000007507217211 */ /* 0x004fe400018f0c70 */
[----:B------:R-:W-:-:S03]  /*82c0*/  ISETP.GE.AND P3, PT, R48, R135, PT ;  /* 0x000000873000720c */ /* 0x000fc60003f66270 */
[----:B----4-:R2:W-:Y:S10]  /*82d0*/  ST.E.128 desc[UR56][R32.64], R12 ;  /* 0x0000000c20007985 */ /* 0x0105f4000c101d38 */
[----:B--2---:R-:W-:-:S05]  /*82e0*/  @!P3 IMAD.WIDE R12, R48, 0x2, R116 ;  /* 0x00000002300cb825 */ /* 0x004fca00078e0274 */
[----:B---3--:R4:W-:Y:S02]  /*82f0*/  @!P3 ST.E.128 desc[UR56][R12.64], R36 ;  /* 0x000000240c00b985 */ /* 0x0089e4000c101d38 */
.L_x_531:
[----:B------:R-:W-:Y:S05]  /*8300*/  BSYNC B2 ;  /* 0x0000000000027941 */ /* 0x000fea0003800000 */
.L_x_530:
[----:B------:R-:W-:-:S13]  /*8310*/  ISETP.NE.AND P3, PT, R27, RZ, PT ;  /* 0x000000ff1b00720c */ /* 0x000fda0003f65270 */
[----:B------:R-:W-:Y:S05]  /*8320*/  @!P3 BRA `(.L_x_525) ;  /* 0x0000000400d4b947 */ /* 0x000fea0003800000 */
[----:B---34-:R-:W3:Y:S01]  /*8330*/  LDL R12, [R1+0x38] ;  /* 0x00003800010c7983 */ /* 0x018ee20000100800 */
[----:B------:R-:W-:Y:S01]  /*8340*/  ISETP.GE.AND P3, PT, R3, R124, PT ;  /* 0x0000007c0300720c */ /* 0x000fe20003f66270 */
[----:B------:R-:W-:Y:S01]  /*8350*/  BSSY B2, `(.L_x_534) ;  /* 0x000006c000027945 */ /* 0x000fe20003800000 */
[----:B---3--:R-:W-:-:S04]  /*8360*/  LOP3.LUT P5, RZ, R12, 0x1, RZ, 0xc0, !PT ;  /* 0x000000010cff7812 */ /* 0x008fc800078ac0ff */
[----:B------:R-:W-:-:S04]  /*8370*/  SEL R12, R125, R137, !P5 ;  /* 0x000000897d0c7207 */ /* 0x000fc80006800000 */
        /* <DEDUP_REMOVED lines=9> */
[----:B------:R-:W-:-:S05]  /*8410*/  LOP3.LUT R12, R12, R178, RZ, 0x3c, !PT ;  /* 0x000000b20c0c7212 */ /* 0x000fca00078e3cff */
[----:B------:R-:W-:-:S04]  /*8420*/  IMAD.IADD R12, R13, 0x1, R12 ;  /* 0x000000010d0c7824 */ /* 0x000fc800078e020c */
[C---:B------:R-:W-:Y:S02]  /*8430*/  IMAD R32, R18.reuse, 0x4800, R12 ;  /* 0x0000480012207824 */ /* 0x040fe400078e020c */
[----:B------:R-:W-:Y:S02]  /*8440*/  IMAD R12, R18, 0x4800, R136 ;  /* 0x00004800120c7824 */ /* 0x000fe400078e0288 */
[----:B------:R-:W-:-:S03]  /*8450*/  IMAD R32, R32, 0x2, R2 ;  /* 0x0000000220207824 */ /* 0x000fc600078e0202 */
[----:B------:R-:W-:-:S03]  /*8460*/  LEA R12, R12, R2, 0x1 ;  /* 0x000000020c0c7211 */ /* 0x000fc600078e08ff */
[----:B------:R-:W3:Y:S04]  /*8470*/  LDS.128 R32, [R32+0x18400] ;  /* 0x0184000020207984 */ /* 0x000ee80000000c00 */
[----:B------:R-:W4:Y:S01]  /*8480*/  LDS.128 R12, [R12+0x18400] ;  /* 0x018400000c0c7984 */ /* 0x000f220000000c00 */
[----:B------:R-:W-:Y:S05]  /*8490*/  @P3 BRA `(.L_x_535) ;  /* 0x00000004005c3947 */ /* 0x000fea0003800000 */
[----:B------:R-:W-:Y:S01]  /*84a0*/  HADD2.F32 R38, -RZ, R198.H1_H1 ;  /* 0x300000c6ff267230 */ /* 0x000fe20000004100 */
[--C-:B------:R-:W-:Y:S01]  /*84b0*/  SHF.R.U64 R28, R28, 0x10, R29.reuse ;  /* 0x000000101c1c7819 */ /* 0x100fe2000000121d */
[----:B---3--:R-:W-:Y:S01]  /*84c0*/  HADD2.F32 R37, -RZ, R33.H0_H0 ;  /* 0x20000021ff257230 */ /* 0x008fe20000004100 */
[----:B------:R-:W-:Y:S01]  /*84d0*/  SHF.R.U32.HI R29, RZ, 0x10, R29 ;  /* 0x00000010ff1d7819 */ /* 0x000fe2000001161d */
[----:B----4-:R-:W-:Y:S01]  /*84e0*/  HADD2.F32 R44, -RZ, R13.H0_H0 ;  /* 0x2000000dff2c7230 */ /* 0x010fe20000004100 */
[----:B------:R-:W-:Y:S01]  /*84f0*/  SHF.R.U64 R40, R40, 0x10, R41 ;  /* 0x0000001028287819 */ /* 0x000fe20000001229 */
[----:B------:R-:W-:Y:S02]  /*8500*/  HADD2.F32 R39, -RZ, R196.H1_H1 ;  /* 0x300000c4ff277230 */ /* 0x000fe40000004100 */
[-C--:B------:R-:W-:Y:S01]  /*8510*/  FMUL.FTZ R45, R37, R38.reuse ;  /* 0x00000026252d7220 */ /* 0x080fe20000410000 */
[----:B------:R-:W-:Y:S02]  /*8520*/  HADD2.F32 R33, -RZ, R33.H1_H1 ;  /* 0x30000021ff217230 */ /* 0x000fe40000004100 */
[----:B------:R-:W-:Y:S01]  /*8530*/  FMUL.FTZ R38, R44, R38 ;  /* 0x000000262c267220 */ /* 0x000fe20000410000 */
[----:B------:R-:W-:Y:S01]  /*8540*/  SHF.R.U64 R30, R30, 0x10, R31 ;  /* 0x000000101e1e7819 */ /* 0x000fe2000000121f */
[----:B------:R-:W-:Y:S01]  /*8550*/  FFMA.FTZ R45, R44, R39, -R45 ;  /* 0x000000272c2d7223 */ /* 0x000fe2000001082d */
[----:B------:R-:W-:-:S02]  /*8560*/  HADD2.F32 R198, -RZ, R198.H0_H0 ;  /* 0x200000c6ffc67230 */ /* 0x000fc40000004100 */
[----:B------:R-:W-:Y:S01]  /*8570*/  FFMA.FTZ R37, R37, R39, R38 ;  /* 0x0000002725257223 */ /* 0x000fe20000010026 */
[----:B------:R-:W-:Y:S01]  /*8580*/  SHF.R.U32.HI R38, RZ, 0x10, R41 ;  /* 0x00000010ff267819 */ /* 0x000fe20000011629 */
[----:B------:R-:W-:Y:S02]  /*8590*/  HADD2.F32 R39, -RZ, R13.H1_H1 ;  /* 0x3000000dff277230 */ /* 0x000fe40000004100 */
[----:B------:R-:W-:Y:S02]  /*85a0*/  HADD2.F32 R13, -RZ, R29.H0_H0 ;  /* 0x2000001dff0d7230 */ /* 0x000fe40000004100 */
[----:B------:R-:W-:Y:S02]  /*85b0*/  HADD2.F32 R38, -RZ, R38.H0_H0 ;  /* 0x20000026ff267230 */ /* 0x000fe40000004100 */
[--C-:B------:R-:W-:Y:S02]  /*85c0*/  HADD2.F32 R41, -RZ, R15.reuse.H0_H0 ;  /* 0x2000000fff297230 */ /* 0x100fe40000004100 */
[----:B------:R-:W-:-:S02]  /*85d0*/  HADD2.F32 R15, -RZ, R15.H1_H1 ;  /* 0x3000000fff0f7230 */ /* 0x000fc40000004100 */
[-C--:B------:R-:W-:Y:S01]  /*85e0*/  FMUL.FTZ R29, R33, R38.reuse ;  /* 0x00000026211d7220 */ /* 0x080fe20000410000 */
[C---:B------:R-:W-:Y:S01]  /*85f0*/  FMUL.FTZ R38, R39.reuse, R38 ;  /* 0x0000002627267220 */ /* 0x040fe20000410000 */
[----:B------:R-:W-:Y:S02]  /*8600*/  HADD2.F32 R196, -RZ, R196.H0_H0 ;  /* 0x200000c4ffc47230 */ /* 0x000fe40000004100 */
[-C--:B------:R-:W-:Y:S01]  /*8610*/  FFMA.FTZ R29, R39, R13.reuse, -R29 ;  /* 0x0000000d271d7223 */ /* 0x080fe2000001081d */
[----:B------:R-:W-:Y:S01]  /*8620*/  FFMA.FTZ R13, R33, R13, R38 ;  /* 0x0000000d210d7223 */ /* 0x000fe20000010026 */
[----:B------:R-:W-:Y:S02]  /*8630*/  IMAD.MOV.U32 R33, RZ, RZ, R35 ;  /* 0x000000ffff217224 */ /* 0x000fe400078e0023 */
[----:B------:R-:W-:Y:S01]  /*8640*/  HADD2.F32 R35, -RZ, R197.H1_H1 ;  /* 0x300000c5ff237230 */ /* 0x000fe20000004100 */
[----:B------:R-:W-:Y:S01]  /*8650*/  F2FP.F16.F32.PACK_AB R29, R29, R45 ;  /* 0x0000002d1d1d723e */ /* 0x000fe200000000ff */
[----:B------:R-:W-:Y:S01]  /*8660*/  HADD2.F32 R39, -RZ, R195.H1_H1 ;  /* 0x300000c3ff277230 */ /* 0x000fe20000004100 */
[----:B------:R-:W-:Y:S01]  /*8670*/  F2FP.F16.F32.PACK_AB R37, R13, R37 ;  /* 0x000000250d25723e */ /* 0x000fe200000000ff */
[----:B------:R-:W-:-:S02]  /*8680*/  HADD2.F32 R38, -RZ, R33.H0_H0 ;  /* 0x20000021ff267230 */ /* 0x000fc40000004100 */
[----:B------:R-:W-:Y:S02]  /*8690*/  HADD2.F32 R33, -RZ, R33.H1_H1 ;  /* 0x30000021ff217230 */ /* 0x000fe40000004100 */
[----:B------:R-:W-:Y:S02]  /*86a0*/  HADD2.F32 R40, -RZ, R40.H0_H0 ;  /* 0x20000028ff287230 */ /* 0x000fe40000004100 */
[CC--:B------:R-:W-:Y:S01]  /*86b0*/  FMUL.FTZ R44, R38.reuse, R35.reuse ;  /* 0x00000023262c7220 */ /* 0x0c0fe20000410000 */
[C---:B------:R-:W-:Y:S01]  /*86c0*/  FMUL.FTZ R35, R41.reuse, R35 ;  /* 0x0000002329237220 */ /* 0x040fe20000410000 */
[----:B------:R-:W-:Y:S02]  /*86d0*/  HADD2.F32 R28, -RZ, R28.H0_H0 ;  /* 0x2000001cff1c7230 */ /* 0x000fe40000004100 */
[-C--:B------:R-:W-:Y:S01]  /*86e0*/  FFMA.FTZ R44, R41, R39.reuse, -R44 ;  /* 0x00000027292c7223 */ /* 0x080fe2000001082c */
[----:B------:R-:W-:Y:S01]  /*86f0*/  FFMA.FTZ R35, R38, R39, R35 ;  /* 0x0000002726237223 */ /* 0x000fe20000010023 */
[----:B------:R-:W-:Y:S01]  /*8700*/  SHF.R.U32.HI R38, RZ, 0x10, R31 ;  /* 0x00000010ff267819 */ /* 0x000fe2000001161f */
[----:B------:R-:W-:Y:S01]  /*8710*/  HADD2.F32 R197, -RZ, R197.H0_H0 ;  /* 0x200000c5ffc57230 */ /* 0x000fe20000004100 */
[--C-:B------:R-:W-:Y:S01]  /*8720*/  SHF.R.U64 R31, R42, 0x10, R43.reuse ;  /* 0x000000102a1f7819 */ /* 0x100fe2000000122b */
[----:B------:R-:W-:Y:S01]  /*8730*/  HADD2.F32 R195, -RZ, R195.H0_H0 ;  /* 0x200000c3ffc37230 */ /* 0x000fe20000004100 */
[----:B------:R-:W-:Y:S01]  /*8740*/  SHF.R.U32.HI R42, RZ, 0x10, R43 ;  /* 0x00000010ff2a7819 */ /* 0x000fe2000001162b */
[----:B------:R-:W-:-:S02]  /*8750*/  HADD2.F32 R38, -RZ, R38.H0_H0 ;  /* 0x20000026ff267230 */ /* 0x000fc40000004100 */
[----:B------:R-:W-:Y:S02]  /*8760*/  HADD2.F32 R31, -RZ, R31.H0_H0 ;  /* 0x2000001fff1f7230 */ /* 0x000fe40000004100 */
[----:B------:R-:W-:Y:S02]  /*8770*/  HADD2.F32 R42, -RZ, R42.H0_H0 ;  /* 0x2000002aff2a7230 */ /* 0x000fe40000004100 */
[----:B------:R-:W-:Y:S02]  /*8780*/  HADD2.F32 R30, -RZ, R30.H0_H0 ;  /* 0x2000001eff1e7230 */ /* 0x000fe40000004100 */
[----:B------:R-:W-:Y:S02]  /*8790*/  IMAD.MOV.U32 R13, RZ, RZ, R29 ;  /* 0x000000ffff0d7224 */ /* 0x000fe400078e001d */
[----:B------:R-:W-:-:S04]  /*87a0*/  FMUL.FTZ R39, R33, R42 ;  /* 0x0000002a21277220 */ /* 0x000fc80000410000 */
[C---:B------:R-:W-:Y:S01]  /*87b0*/  FFMA.FTZ R39, R15.reuse, R38, -R39 ;  /* 0x000000260f277223 */ /* 0x040fe20000010827 */
[----:B------:R-:W-:-:S04]  /*87c0*/  FMUL.FTZ R15, R15, R42 ;  /* 0x0000002a0f0f7220 */ /* 0x000fc80000410000 */
[----:B------:R-:W-:Y:S01]  /*87d0*/  FFMA.FTZ R15, R33, R38, R15 ;  /* 0x00000026210f7223 */ /* 0x000fe2000001000f */
[----:B------:R-:W-:Y:S01]  /*87e0*/  HADD2.F32 R33, -RZ, R32.H0_H0 ;  /* 0x20000020ff217230 */ /* 0x000fe20000004100 */
[----:B------:R-:W-:Y:S01]  /*87f0*/  F2FP.F16.F32.PACK_AB R39, R39, R44 ;  /* 0x0000002c2727723e */ /* 0x000fe200000000ff */
[----:B------:R-:W-:Y:S02]  /*8800*/  HADD2.F32 R38, -RZ, R12.H0_H0 ;  /* 0x2000000cff267230 */ /* 0x000fe40000004100 */
[----:B------:R-:W-:Y:S02]  /*8810*/  HADD2.F32 R32, -RZ, R32.H1_H1 ;  /* 0x30000020ff207230 */ /* 0x000fe40000004100 */
[-C--:B------:R-:W-:Y:S01]  /*8820*/  FMUL.FTZ R41, R33, R198.reuse ;  /* 0x000000c621297220 */ /* 0x080fe20000410000 */
[----:B------:R-:W-:Y:S02]  /*8830*/  HADD2.F32 R12, -RZ, R12.H1_H1 ;  /* 0x3000000cff0c7230 */ /* 0x000fe40000004100 */
[C---:B------:R-:W-:Y:S01]  /*8840*/  FMUL.FTZ R198, R38.reuse, R198 ;  /* 0x000000c626c67220 */ /* 0x040fe20000410000 */
[----:B------:R-:W-:Y:S01]  /*8850*/  F2FP.F16.F32.PACK_AB R35, R15, R35 ;  /* 0x000000230f23723e */ /* 0x000fe200000000ff */
[----:B------:R-:W-:Y:S01]  /*8860*/  FFMA.FTZ R41, R38, R196, -R41 ;  /* 0x000000c426297223 */ /* 0x000fe20000010829 */
[----:B------:R-:W-:-:S02]  /*8870*/  IMAD.MOV.U32 R15, RZ, RZ, R39 ;  /* 0x000000ffff0f7224 */ /* 0x000fc400078e0027 */
[----:B------:R-:W-:Y:S01]  /*8880*/  FFMA.FTZ R198, R33, R196, R198 ;  /* 0x000000c421c67223 */ /* 0x000fe200000100c6 */
[-C--:B------:R-:W-:Y:S01]  /*8890*/  FMUL.FTZ R33, R32, R40.reuse ;  /* 0x0000002820217220 */ /* 0x080fe20000410000 */
[----:B------:R-:W-:-:S03]  /*88a0*/  FMUL.FTZ R40, R12, R40 ;  /* 0x000000280c287220 */ /* 0x000fc60000410000 */
[-C--:B------:R-:W-:Y:S01]  /*88b0*/  FFMA.FTZ R33, R12, R28.reuse, -R33 ;  /* 0x0000001c0c217223 */ /* 0x080fe20000010821 */
[----:B------:R-:W-:Y:S01]  /*88c0*/  FFMA.FTZ R40, R32, R28, R40 ;  /* 0x0000001c20287223 */ /* 0x000fe20000010028 */
[----:B------:R-:W-:Y:S02]  /*88d0*/  HADD2.F32 R12, -RZ, R34.H0_H0 ;  /* 0x20000022ff0c7230 */ /* 0x000fe40000004100 */
[----:B------:R-:W-:Y:S01]  /*88e0*/  HADD2.F32 R28, -RZ, R14.H0_H0 ;  /* 0x2000000eff1c7230 */ /* 0x000fe20000004100 */
[----:B------:R-:W-:Y:S01]  /*88f0*/  F2FP.F16.F32.PACK_AB R33, R33, R41 ;  /* 0x000000292121723e */ /* 0x000fe200000000ff */
[----:B------:R-:W-:Y:S02]  /*8900*/  HADD2.F32 R34, -RZ, R34.H1_H1 ;  /* 0x30000022ff227230 */ /* 0x000fe40000004100 */
[-C--:B------:R-:W-:Y:S01]  /*8910*/  FMUL.FTZ R32, R12, R197.reuse ;  /* 0x000000c50c207220 */ /* 0x080fe20000410000 */
[----:B------:R-:W-:Y:S02]  /*8920*/  HADD2.F32 R14, -RZ, R14.H1_H1 ;  /* 0x3000000eff0e7230 */ /* 0x000fe40000004100 */
[----:B------:R-:W-:Y:S01]  /*8930*/  FMUL.FTZ R197, R28, R197 ;  /* 0x000000c51cc57220 */ /* 0x000fe20000410000 */
[----:B------:R-:W-:Y:S01]  /*8940*/  F2FP.F16.F32.PACK_AB R40, R40, R198 ;  /* 0x000000c62828723e */ /* 0x000fe200000000ff */
[----:B------:R-:W-:-:S02]  /*8950*/  FFMA.FTZ R32, R28, R195, -R32 ;  /* 0x000000c31c207223 */ /* 0x000fc40000010820 */
[----:B------:R-:W-:Y:S01]  /*8960*/  FFMA.FTZ R197, R12, R195, R197 ;  /* 0x000000c30cc57223 */ /* 0x000fe200000100c5 */
[-C--:B------:R-:W-:Y:S01]  /*8970*/  FMUL.FTZ R12, R34, R31.reuse ;  /* 0x0000001f220c7220 */ /* 0x080fe20000410000 */
[----:B------:R-:W-:-:S03]  /*8980*/  FMUL.FTZ R31, R14, R31 ;  /* 0x0000001f0e1f7220 */ /* 0x000fc60000410000 */
[-C--:B------:R-:W-:Y:S01]  /*8990*/  FFMA.FTZ R12, R14, R30.reuse, -R12 ;  /* 0x0000001e0e0c7223 */ /* 0x080fe2000001080c */
[----:B------:R-:W-:-:S04]  /*89a0*/  FFMA.FTZ R31, R34, R30, R31 ;  /* 0x0000001e221f7223 */ /* 0x000fc8000001001f */
[----:B------:R-:W-:Y:S01]  /*89b0*/  F2FP.F16.F32.PACK_AB R14, R12, R32 ;  /* 0x000000200c0e723e */ /* 0x000fe200000000ff */
[----:B------:R-:W-:Y:S01]  /*89c0*/  IMAD.MOV.U32 R32, RZ, RZ, R40 ;  /* 0x000000ffff207224 */ /* 0x000fe200078e0028 */
[----:B------:R-:W-:Y:S02]  /*89d0*/  F2FP.F16.F32.PACK_AB R31, R31, R197 ;  /* 0x000000c51f1f723e */ /* 0x000fe400000000ff */
[----:B------:R-:W-:Y:S02]  /*89e0*/  MOV R12, R33 ;  /* 0x00000021000c7202 */ /* 0x000fe40000000f00 */
[----:B------:R-:W-:Y:S01]  /*89f0*/  MOV R33, R37 ;  /* 0x0000002500217202 */ /* 0x000fe20000000f00 */
[----:B------:R-:W-:-:S07]  /*8a00*/  IMAD.MOV.U32 R34, RZ, RZ, R31 ;  /* 0x000000ffff227224 */ /* 0x000fce00078e001f */
.L_x_535:
[----:B------:R-:W-:Y:S05]  /*8a10*/  BSYNC B2 ;  /* 0x0000000000027941 */ /* 0x000fea0003800000 */
.L_x_534:
[----:B------:R-:W-:-:S04]  /*8a20*/  LEA R28, P3, R8, R11, 0x1 ;  /* 0x0000000b081c7211 */ /* 0x000fc800078608ff */
[----:B--2---:R-:W-:Y:S02]  /*8a30*/  LEA.HI.X R29, R8, R117, R111, 0x1, P3 ;  /* 0x00000075081d7211 */ /* 0x004fe400018f0c6f */
[----:B------:R-:W-:-:S03]  /*8a40*/  ISETP.GE.AND P3, PT, R36, R135, PT ;  /* 0x000000872400720c */ /* 0x000fc60003f66270 */
[----:B----4-:R2:W-:Y:S10]  /*8a50*/  ST.E.128 desc[UR56][R28.64], R12 ;  /* 0x0000000c1c007985 */ /* 0x0105f4000c101d38 */
[----:B------:R-:W-:-:S05]  /*8a60*/  @!P3 IMAD.WIDE R116, R36, 0x2, R116 ;  /* 0x000000022474b825 */ /* 0x000fca00078e0274 */
[----:B---3--:R2:W-:Y:S02]  /*8a70*/  @!P3 ST.E.128 desc[UR56][R116.64], R32 ;  /* 0x000000207400b985 */ /* 0x0085e4000c101d38 */
.L_x_525:
[----:B------:R-:W-:Y:S05]  /*8a80*/  BSYNC B1 ;  /* 0x0000000000017941 */ /* 0x000fea0003800000 */
.L_x_524:
[----:B------:R-:W-:-:S03]  /*8a90*/  UMOV UR4, 0xffffffff ;  /* 0xffffffff00047882 */ /* 0x000fc60000000000 */
[----:B------:R-:W-:Y:S05]  /*8aa0*/  BRA.DIV UR4, `(.L_x_536) ;  /* 0x0000018a04507947 */ /* 0x000fea000b800000 */
[----:B-1----:R-:W1:Y:S04]  /*8ab0*/  SHFL.IDX PT, R115, R115, 0x1, 0x1c1f ;  /* 0x003c1f0073737f89 */ /* 0x002e6800000e0000 */
[----:B------:R-:W0:Y:S02]  /*8ac0*/  SHFL.IDX PT, R118, R118, 0x1, 0x1c1f ;  /* 0x003c1f0076767f89 */ /* 0x000e2400000e0000 */
.L_x_808:
[----:B------:R-:W-:Y:S05]  /*8ad0*/  @P4 BRA `(.L_x_493) ;  /* 0x0000001c00744947 */ /* 0x000fea0003800000 */
[----:B------:R-:W-:Y:S01]  /*8ae0*/  ISETP.NE.AND P3, PT, R9, RZ, PT ;  /* 0x000000ff0900720c */ /* 0x000fe20003f65270 */
[----:B------:R-:W-:Y:S01]  /*8af0*/  BSSY B1, `(.L_x_537) ;  /* 0x0000078000017945 */ /* 0x000fe20003800000 */
[----:B0-2---:R-:W-:Y:S01]  /*8b00*/  MOV R32, R118 ;  /* 0x0000007600207202 */ /* 0x005fe20000000f00 */
[----:B-1----:R-:W-:-:S10]  /*8b10*/  IMAD.MOV.U32 R33, RZ, RZ, R115 ;  /* 0x000000ffff217224 */ /* 0x002fd400078e0073 */
[----:B------:R-:W-:Y:S05]  /*8b20*/  @!P3 BRA `(.L_x_538) ;  /* 0x0000000400d0b947 */ /* 0x000fea0003800000 */
[----:B---3--:R-:W-:Y:S01]  /*8b30*/  SEL R11, R125, R137, !P0 ;  /* 0x000000897d0b7207 */ /* 0x008fe20004000000 */
[----:B------:R-:W-:Y:S01]  /*8b40*/  BSSY B2, `(.L_x_539) ;  /* 0x000006c000027945 */ /* 0x000fe20003800000 */
[----:B----4-:R-:W-:Y:S02]  /*8b50*/  SHF.R.U32.HI R13, RZ, 0x3, R168 ;  /* 0x00000003ff0d7819 */ /* 0x010fe400000116a8 */
[----:B------:R-:W-:Y:S02]  /*8b60*/  SHF.R.S32.HI R12, RZ, 0x1f, R11 ;  /* 0x0000001fff0c7819 */ /* 0x000fe4000001140b */
[----:B------:R-:W-:Y:S02]  /*8b70*/  ISETP.GE.AND P3, PT, R16, R124, PT ;  /* 0x0000007c1000720c */ /* 0x000fe40003f66270 */
        /* <DEDUP_REMOVED lines=9> */
[----:B------:R-:W-:Y:S01]  /*8c10*/  IADD3 R11, R12, R11, RZ ;  /* 0x0000000b0c0b7210 */ /* 0x000fe20007ffe0ff */
[----:B------:R-:W-:-:S04]  /*8c20*/  IMAD R12, R18, 0x4800, R138 ;  /* 0x00004800120c7824 */ /* 0x000fc800078e028a */
[----:B------:R-:W-:Y:S02]  /*8c30*/  IMAD R28, R18, 0x4800, R11 ;  /* 0x00004800121c7824 */ /* 0x000fe400078e020b */
[--C-:B------:R-:W-:Y:S02]  /*8c40*/  IMAD R12, R12, 0x2, R2.reuse ;  /* 0x000000020c0c7824 */ /* 0x100fe400078e0202 */
[----:B------:R-:W-:-:S04]  /*8c50*/  IMAD R28, R28, 0x2, R2 ;  /* 0x000000021c1c7824 */ /* 0x000fc800078e0202 */
[----:B------:R-:W0:Y:S04]  /*8c60*/  LDS.128 R12, [R12+0x18400] ;  /* 0x018400000c0c7984 */ /* 0x000e280000000c00 */
[----:B------:R-:W1:Y:S01]  /*8c70*/  LDS.128 R28, [R28+0x18400] ;  /* 0x018400001c1c7984 */ /* 0x000e620000000c00 */
[----:B------:R-:W-:Y:S05]  /*8c80*/  @P3 BRA `(.L_x_540) ;  /* 0x00000004005c3947 */ /* 0x000fea0003800000 */
[----:B-1----:R-:W-:Y:S01]  /*8c90*/  MOV R11, R29 ;  /* 0x0000001d000b7202 */ /* 0x002fe20000000f00 */
[----:B------:R-:W-:Y:S01]  /*8ca0*/  HADD2.F32 R34, -RZ, R194.H1_H1 ;  /* 0x300000c2ff227230 */ /* 0x000fe20000004100 */
[----:B------:R-:W-:Y:S01]  /*8cb0*/  SHF.R.U64 R72, R72, 0x10, R73 ;  /* 0x0000001048487819 */ /* 0x000fe20000001249 */
[----:B0-----:R-:W-:Y:S02]  /*8cc0*/  HADD2.F32 R37, -RZ, R13.H0_H0 ;  /* 0x2000000dff257230 */ /* 0x001fe40000004100 */
[--C-:B------:R-:W-:Y:S02]  /*8cd0*/  HADD2.F32 R29, -RZ, R11.reuse.H0_H0 ;  /* 0x2000000bff1d7230 */ /* 0x100fe40000004100 */
[----:B------:R-:W-:Y:S02]  /*8ce0*/  HADD2.F32 R35, -RZ, R182.H1_H1 ;  /* 0x300000b6ff237230 */ /* 0x000fe40000004100 */
[----:B------:R-:W-:Y:S02]  /*8cf0*/  HADD2.F32 R11, -RZ, R11.H1_H1 ;  /* 0x3000000bff0b7230 */ /* 0x000fe40000004100 */
[-C--:B------:R-:W-:Y:S01]  /*8d00*/  FMUL.FTZ R38, R29, R34.reuse ;  /* 0x000000221d267220 */ /* 0x080fe20000410000 */
[----:B------:R-:W-:Y:S01]  /*8d10*/  FMUL.FTZ R34, R37, R34 ;  /* 0x0000002225227220 */ /* 0x000fe20000410000 */
[----:B------:R-:W-:-:S02]  /*8d20*/  HADD2.F32 R13, -RZ, R13.H1_H1 ;  /* 0x3000000dff0d7230 */ /* 0x000fc40000004100 */
[-C--:B------:R-:W-:Y:S01]  /*8d30*/  FFMA.FTZ R38, R37, R35.reuse, -R38 ;  /* 0x0000002325267223 */ /* 0x080fe20000010826 */
[----:B------:R-:W-:Y:S01]  /*8d40*/  FFMA.FTZ R29, R29, R35, R34 ;  /* 0x000000231d1d7223 */ /* 0x000fe20000010022 */
[----:B------:R-:W-:Y:S01]  /*8d50*/  SHF.R.U32.HI R35, RZ, 0x10, R73 ;  /* 0x00000010ff237819 */ /* 0x000fe20000011649 */
[----:B------:R-:W-:Y:S01]  /*8d60*/  HADD2.F32 R40, -RZ, R15.H0_H0 ;  /* 0x2000000fff287230 */ /* 0x000fe20000004100 */
[--C-:B------:R-:W-:Y:S01]  /*8d70*/  SHF.R.U64 R34, R60, 0x10, R61.reuse ;  /* 0x000000103c227819 */ /* 0x100fe2000000123d */
[----:B------:R-:W-:Y:S01]  /*8d80*/  HADD2.F32 R39, -RZ, R159.H1_H1 ;  /* 0x3000009fff277230 */ /* 0x000fe20000004100 */
[----:B------:R-:W-:Y:S01]  /*8d90*/  SHF.R.U32.HI R60, RZ, 0x10, R61 ;  /* 0x00000010ff3c7819 */ /* 0x000fe2000001163d */
[----:B------:R-:W-:Y:S02]  /*8da0*/  HADD2.F32 R35, -RZ, R35.H0_H0 ;  /* 0x20000023ff237230 */ /* 0x000fe40000004100 */
[----:B------:R-:W-:Y:S02]  /*8db0*/  HADD2.F32 R15, -RZ, R15.H1_H1 ;  /* 0x3000000fff0f7230 */ /* 0x000fe40000004100 */
[----:B------:R-:W-:-:S02]  /*8dc0*/  HADD2.F32 R60, -RZ, R60.H0_H0 ;  /* 0x2000003cff3c7230 */ /* 0x000fc40000004100 */
[-C--:B------:R-:W-:Y:S01]  /*8dd0*/  FMUL.FTZ R37, R11, R35.reuse ;  /* 0x000000230b257220 */ /* 0x080fe20000410000 */
[C---:B------:R-:W-:Y:S01]  /*8de0*/  FMUL.FTZ R35, R13.reuse, R35 ;  /* 0x000000230d237220 */ /* 0x040fe20000410000 */
[----:B------:R-:W-:Y:S02]  /*8df0*/  HADD2.F32 R194, -RZ, R194.H0_H0 ;  /* 0x200000c2ffc27230 */ /* 0x000fe40000004100 */
[-C--:B------:R-:W-:Y:S01]  /*8e00*/  FFMA.FTZ R13, R13, R60.reuse, -R37 ;  /* 0x0000003c0d0d7223 */ /* 0x080fe20000010825 */
[----:B------:R-:W-:Y:S01]  /*8e10*/  FFMA.FTZ R11, R11, R60, R35 ;  /* 0x0000003c0b0b7223 */ /* 0x000fe20000010023 */
[----:B------:R-:W-:Y:S02]  /*8e20*/  HADD2.F32 R35, -RZ, R193.H1_H1 ;  /* 0x300000c1ff237230 */ /* 0x000fe40000004100 */
[--C-:B------:R-:W-:Y:S01]  /*8e30*/  HADD2.F32 R37, -RZ, R31.reuse.H0_H0 ;  /* 0x2000001fff257230 */ /* 0x100fe20000004100 */
[----:B------:R-:W-:Y:S01]  /*8e40*/  F2FP.F16.F32.PACK_AB R13, R13, R38 ;  /* 0x000000260d0d723e */ /* 0x000fe200000000ff */
[----:B------:R-:W-:Y:S01]  /*8e50*/  HADD2.F32 R31, -RZ, R31.H1_H1 ;  /* 0x3000001fff1f7230 */ /* 0x000fe20000004100 */
[----:B------:R-:W-:Y:S01]  /*8e60*/  F2FP.F16.F32.PACK_AB R29, R11, R29 ;  /* 0x0000001d0b1d723e */ /* 0x000fe200000000ff */
[----:B------:R-:W-:-:S02]  /*8e70*/  HADD2.F32 R42, -RZ, R12.H0_H0 ;  /* 0x2000000cff2a7230 */ /* 0x000fc40000004100 */
[CC--:B------:R-:W-:Y:S01]  /*8e80*/  FMUL.FTZ R41, R37.reuse, R35.reuse ;  /* 0x0000002325297220 */ /* 0x0c0fe20000410000 */
[C---:B------:R-:W-:Y:S01]  /*8e90*/  FMUL.FTZ R35, R40.reuse, R35 ;  /* 0x0000002328237220 */ /* 0x040fe20000410000 */
[----:B------:R-:W-:Y:S02]  /*8ea0*/  HADD2.F32 R182, -RZ, R182.H0_H0 ;  /* 0x200000b6ffb67230 */ /* 0x000fe40000004100 */
[-C--:B------:R-:W-:Y:S01]  /*8eb0*/  FFMA.FTZ R41, R40, R39.reuse, -R41 ;  /* 0x0000002728297223 */ /* 0x080fe20000010829 */
[----:B------:R-:W-:Y:S01]  /*8ec0*/  FFMA.FTZ R35, R37, R39, R35 ;  /* 0x0000002725237223 */ /* 0x000fe20000010023 */
[--C-:B------:R-:W-:Y:S01]  /*8ed0*/  SHF.R.U64 R39, R74, 0x10, R75.reuse ;  /* 0x000000104a277819 */ /* 0x100fe2000000124b */
[----:B------:R-:W-:Y:S01]  /*8ee0*/  HADD2.F32 R72, -RZ, R72.H0_H0 ;  /* 0x20000048ff487230 */ /* 0x000fe20000004100 */
[----:B------:R-:W-:Y:S01]  /*8ef0*/  SHF.R.U32.HI R74, RZ, 0x10, R75 ;  /* 0x00000010ff4a7819 */ /* 0x000fe2000001164b */
[----:B------:R-:W-:Y:S01]  /*8f00*/  HADD2.F32 R12, -RZ, R12.H1_H1 ;  /* 0x3000000cff0c7230 */ /* 0x000fe20000004100 */
[--C-:B------:R-:W-:Y:S01]  /*8f10*/  SHF.R.U64 R37, R62, 0x10, R63.reuse ;  /* 0x000000103e257819 */ /* 0x100fe2000000123f */
[----:B------:R-:W-:Y:S01]  /*8f20*/  HADD2.F32 R34, -RZ, R34.H0_H0 ;  /* 0x20000022ff227230 */ /* 0x000fe20000004100 */
[----:B------:R-:W-:Y:S01]  /*8f30*/  SHF.R.U32.HI R62, RZ, 0x10, R63 ;  /* 0x00000010ff3e7819 */ /* 0x000fe2000001163f */
[----:B------:R-:W-:-:S02]  /*8f40*/  HADD2.F32 R74, -RZ, R74.H0_H0 ;  /* 0x2000004aff4a7230 */ /* 0x000fc40000004100 */
[----:B------:R-:W-:Y:S02]  /*8f50*/  HADD2.F32 R193, -RZ, R193.H0_H0 ;  /* 0x200000c1ffc17230 */ /* 0x000fe40000004100 */
[----:B------:R-:W-:Y:S02]  /*8f60*/  HADD2.F32 R62, -RZ, R62.H0_H0 ;  /* 0x2000003eff3e7230 */ /* 0x000fe40000004100 */
[----:B------:R-:W-:Y:S01]  /*8f70*/  FMUL.FTZ R40, R31, R74 ;  /* 0x0000004a1f287220 */ /* 0x000fe20000410000 */
[----:B------:R-:W-:Y:S02]  /*8f80*/  HADD2.F32 R159, -RZ, R159.H0_H0 ;  /* 0x2000009fff9f7230 */ /* 0x000fe40000004100 */
[----:B------:R-:W-:Y:S02]  /*8f90*/  HADD2.F32 R39, -RZ, R39.H0_H0 ;  /* 0x20000027ff277230 */ /* 0x000fe40000004100 */
[C---:B------:R-:W-:Y:S01]  /*8fa0*/  FFMA.FTZ R40, R15.reuse, R62, -R40 ;  /* 0x0000003e0f287223 */ /* 0x040fe20000010828 */
[----:B------:R-:W-:Y:S01]  /*8fb0*/  FMUL.FTZ R15, R15, R74 ;  /* 0x0000004a0f0f7220 */ /* 0x000fe20000410000 */
[----:B------:R-:W-:-:S03]  /*8fc0*/  HADD2.F32 R37, -RZ, R37.H0_H0 ;  /* 0x20000025ff257230 */ /* 0x000fc60000004100 */
[----:B------:R-:W-:Y:S01]  /*8fd0*/  FFMA.FTZ R15, R31, R62, R15 ;  /* 0x0000003e1f0f7223 */ /* 0x000fe2000001000f */
[--C-:B------:R-:W-:Y:S01]  /*8fe0*/  HADD2.F32 R31, -RZ, R28.reuse.H0_H0 ;  /* 0x2000001cff1f7230 */ /* 0x100fe20000004100 */
[----:B------:R-:W-:Y:S01]  /*8ff0*/  F2FP.F16.F32.PACK_AB R40, R40, R41 ;  /* 0x000000292828723e */ /* 0x000fe200000000ff */
[----:B------:R-:W-:Y:S02]  /*9000*/  HADD2.F32 R28, -RZ, R28.H1_H1 ;  /* 0x3000001cff1c7230 */ /* 0x000fe40000004100 */
[----:B------:R-:W-:Y:S01]  /*9010*/  F2FP.F16.F32.PACK_AB R35, R15, R35 ;  /* 0x000000230f23723e */ /* 0x000fe200000000ff */
[CC--:B------:R-:W-:Y:S01]  /*9020*/  FMUL.FTZ R43, R31.reuse, R194.reuse ;  /* 0x000000c21f2b7220 */ /* 0x0c0fe20000410000 */
[C---:B------:R-:W-:Y:S01]  /*9030*/  FMUL.FTZ R194, R42.reuse, R194 ;  /* 0x000000c22ac27220 */ /* 0x040fe20000410000 */
[----:B------:R-:W-:Y:S02]  /*9040*/  IMAD.MOV.U32 R15, RZ, RZ, R40 ;  /* 0x000000ffff0f7224 */ /* 0x000fe400078e0028 */
[-C--:B------:R-:W-:Y:S01]  /*9050*/  FFMA.FTZ R43, R42, R182.reuse, -R43 ;  /* 0x000000b62a2b7223 */ /* 0x080fe2000001082b */
        /* <DEDUP_REMOVED lines=16> */
[C---:B------:R-:W-:Y:S01]  /*9160*/  FMUL.FTZ R39, R14.reuse, R39 ;  /* 0x000000270e277220 */ /* 0x040fe20000410000 */
[----:B------:R-:W-:Y:S02]  /*9170*/  IMAD.MOV.U32 R28, RZ, RZ, R72 ;  /* 0x000000ffff1c7224 */ /* 0x000fe400078e0048 */
        /* <DEDUP_REMOVED lines=8> */
.L_x_540:
[----:B------:R-:W-:Y:S05]  /*9200*/  BSYNC B2 ;  /* 0x0000000000027941 */ /* 0x000fea0003800000 */
.L_x_539:
[----:B------:R-:W-:-:S04]  /*9210*/  LEA R34, P3, R6, R118, 0x1 ;  /* 0x0000007606227211 */ /* 0x000fc800078608ff */
[----:B------:R-:W-:Y:S02]  /*9220*/  LEA.HI.X R35, R6, R115, R113, 0x1, P3 ;  /* 0x0000007306237211 */ /* 0x000fe400018f0c71 */
[----:B------:R-:W-:-:S03]  /*9230*/  ISETP.GE.AND P3, PT, R36, R135, PT ;  /* 0x000000872400720c */ /* 0x000fc60003f66270 */
[----:B0-----:R0:W-:Y:S10]  /*9240*/  ST.E.128 desc[UR56][R34.64], R12 ;  /* 0x0000000c22007985 */ /* 0x0011f4000c101d38 */
[----:B------:R-:W-:-:S05]  /*9250*/  @!P3 IMAD.WIDE R36, R36, 0x2, R32 ;  /* 0x000000022424b825 */ /* 0x000fca00078e0220 */
[----:B-1----:R0:W-:Y:S02]  /*9260*/  @!P3 ST.E.128 desc[UR56][R36.64], R28 ;  /* 0x0000001c2400b985 */ /* 0x0021e4000c101d38 */
.L_x_538:
[----:B------:R-:W-:Y:S05]  /*9270*/  BSYNC B1 ;  /* 0x0000000000017941 */ /* 0x000fea0003800000 */
.L_x_537:
[----:B------:R-:W-:Y:S01]  /*9280*/  ISETP.NE.AND P3, PT, R26, RZ, PT ;  /* 0x000000ff1a00720c */ /* 0x000fe20003f65270 */
[----:B------:R-:W-:-:S12]  /*9290*/  BSSY B1, `(.L_x_541) ;  /* 0x0000077000017945 */ /* 0x000fd80003800000 */
[----:B------:R-:W-:Y:S05]  /*92a0*/  @!P3 BRA `(.L_x_542) ;  /* 0x0000000400d4b947 */ /* 0x000fea0003800000 */
[----:B---3--:R-:W-:Y:S01]  /*92b0*/  SEL R11, R125, R137, !P1 ;  /* 0x000000897d0b7207 */ /* 0x008fe20004800000 */
[----:B------:R-:W-:Y:S01]  /*92c0*/  BSSY B2, `(.L_x_543) ;  /* 0x0000070000027945 */ /* 0x000fe20003800000 */
[----:B0-----:R-:W-:Y:S02]  /*92d0*/  SHF.R.U32.HI R14, RZ, 0x3, R168 ;  /* 0x00000003ff0e7819 */ /* 0x001fe400000116a8 */
[----:B----4-:R-:W-:Y:S02]  /*92e0*/  SHF.R.S32.HI R12, RZ, 0x1f, R11 ;  /* 0x0000001fff0c7819 */ /* 0x010fe4000001140b */
[----:B------:R-:W-:Y:S02]  /*92f0*/  ISETP.GE.AND P4, PT, R0, R124, PT ;  /* 0x0000007c0000720c */ /* 0x000fe40003f86270 */
[----:B------:R-:W-:Y:S02]  /*9300*/  LEA.HI R11, R12, R11, RZ, 0x4 ;  /* 0x0000000b0c0b7211 */ /* 0x000fe400078f20ff */
[----:B------:R-:W-:-:S02]  /*9310*/  LEA R34, P3, R7, R118, 0x1 ;  /* 0x0000007607227211 */ /* 0x000fc400078608ff */
[----:B------:R-:W-:Y:S02]  /*9320*/  LEA.HI.SX32 R11, R11, R120, 0x1c ;  /* 0x000000780b0b7211 */ /* 0x000fe400078fe2ff */
[----:B------:R-:W-:Y:S02]  /*9330*/  LEA.HI.X R35, R7, R115, R112, 0x1, P3 ;  /* 0x0000007307237211 */ /* 0x000fe400018f0c70 */
[----:B------:R-:W-:Y:S01]  /*9340*/  SHF.R.S32.HI R12, RZ, 0x1f, R11 ;  /* 0x0000001fff0c7819 */ /* 0x000fe2000001140b */
[----:B------:R-:W-:-:S03]  /*9350*/  IMAD.SHL.U32 R36, R11, 0x8, RZ ;  /* 0x000000080b247824 */ /* 0x000fc600078e00ff */
[----:B------:R-:W-:Y:S02]  /*9360*/  LEA.HI R12, R12, R11, RZ, 0x3 ;  /* 0x0000000b0c0c7211 */ /* 0x000fe400078f18ff */
[----:B------:R-:W-:Y:S02]  /*9370*/  LOP3.LUT R11, R168, 0x38, R36, 0xf8, !PT ;  /* 0x00000038a80b7812 */ /* 0x000fe400078ef824 */
[----:B------:R-:W-:Y:S02]  /*9380*/  SHF.R.S32.HI R13, RZ, 0x3, R12 ;  /* 0x00000003ff0d7819 */ /* 0x000fe4000001140c */
[----:B------:R-:W-:Y:S02]  /*9390*/  LOP3.LUT R11, R11, R14, RZ, 0x3c, !PT ;  /* 0x0000000e0b0b7212 */ /* 0x000fe400078e3cff */
[----:B------:R-:W-:Y:S01]  /*93a0*/  ISETP.GE.AND P3, PT, R36, R135, PT ;  /* 0x000000872400720c */ /* 0x000fe20003f66270 */
[----:B------:R-:W-:-:S04]  /*93b0*/  IMAD R12, R13, 0x1800, R180 ;  /* 0x000018000d0c7824 */ /* 0x000fc800078e02b4 */
[----:B------:R-:W-:Y:S02]  /*93c0*/  IMAD.IADD R11, R12, 0x1, R11 ;  /* 0x000000010c0b7824 */ /* 0x000fe400078e020b */
[C---:B------:R-:W-:Y:S02]  /*93d0*/  IMAD R12, R18.reuse, 0x4800, R134 ;  /* 0x00004800120c7824 */ /* 0x040fe400078e0286 */
[----:B------:R-:W-:-:S03]  /*93e0*/  IMAD R28, R18, 0x4800, R11 ;  /* 0x00004800121c7824 */ /* 0x000fc600078e020b */
[----:B------:R-:W-:Y:S01]  /*93f0*/  LEA R12, R12, R2, 0x1 ;  /* 0x000000020c0c7211 */ /* 0x000fe200078e08ff */
[----:B------:R-:W-:-:S05]  /*9400*/  IMAD R28, R28, 0x2, R2 ;  /* 0x000000021c1c7824 */ /* 0x000fca00078e0202 */
[----:B------:R-:W0:Y:S04]  /*9410*/  LDS.128 R12, [R12+0x18400] ;  /* 0x018400000c0c7984 */ /* 0x000e280000000c00 */
[----:B------:R-:W1:Y:S01]  /*9420*/  LDS.128 R28, [R28+0x18400] ;  /* 0x018400001c1c7984 */ /* 0x000e620000000c00 */
[----:B------:R-:W-:Y:S05]  /*9430*/  @P4 BRA `(.L_x_544) ;  /* 0x0000000400604947 */ /* 0x000fea0003800000 */
[----:B0-----:R-:W-:Y:S01]  /*9440*/  IMAD.MOV.U32 R11, RZ, RZ, R13 ;  /* 0x000000ffff0b7224 */ /* 0x001fe200078e000d */
[----:B------:R-:W-:Y:S01]  /*9450*/  SHF.R.U64 R68, R68, 0x10, R69 ;  /* 0x0000001044447819 */ /* 0x000fe20000001245 */
[----:B------:R-:W-:Y:S01]  /*9460*/  HADD2.F32 R39, -RZ, R158.H1_H1 ;  /* 0x3000009eff277230 */ /* 0x000fe20000004100 */
[----:B------:R-:W-:Y:S01]  /*9470*/  SHF.R.U64 R56, R56, 0x10, R57 ;  /* 0x0000001038387819 */ /* 0x000fe20000001239 */
[----:B-1----:R-:W-:Y:S01]  /*9480*/  HADD2.F32 R37, -RZ, R29.H0_H0 ;  /* 0x2000001dff257230 */ /* 0x002fe20000004100 */
[----:B------:R-:W-:Y:S01]  /*9490*/  SHF.R.U64 R70, R70, 0x10, R71 ;  /* 0x0000001046467819 */ /* 0x000fe20000001247 */
[----:B------:R-:W-:Y:S01]  /*94a0*/  HADD2.F32 R38, -RZ, R11.H0_H0 ;  /* 0x2000000bff267230 */ /* 0x000fe20000004100 */
[----:B------:R-:W-:Y:S01]  /*94b0*/  SHF.R.U64 R58, R58, 0x10, R59 ;  /* 0x000000103a3a7819 */ /* 0x000fe2000000123b */
[----:B------:R-:W-:Y:S02]  /*94c0*/  HADD2.F32 R13, -RZ, R150.H1_H1 ;  /* 0x30000096ff0d7230 */ /* 0x000fe40000004100 */
[----:B------:R-:W-:Y:S01]  /*94d0*/  FMUL.FTZ R40, R37, R39 ;  /* 0x0000002725287220 */ /* 0x000fe20000410000 */
[----:B------:R-:W-:-:S02]  /*94e0*/  HADD2.F32 R158, -RZ, R158.H0_H0 ;  /* 0x2000009eff9e7230 */ /* 0x000fc40000004100 */
[C---:B------:R-:W-:Y:S01]  /*94f0*/  FMUL.FTZ R39, R38.reuse, R39 ;  /* 0x0000002726277220 */ /* 0x040fe20000410000 */
[----:B------:R-:W-:Y:S02]  /*9500*/  HADD2.F32 R150, -RZ, R150.H0_H0 ;  /* 0x20000096ff967230 */ /* 0x000fe40000004100 */
[-C--:B------:R-:W-:Y:S01]  /*9510*/  FFMA.FTZ R38, R38, R13.reuse, -R40 ;  /* 0x0000000d26267223 */ /* 0x080fe20000010828 */
[----:B------:R-:W-:Y:S01]  /*9520*/  SHF.R.U32.HI R40, RZ, 0x10, R57 ;  /* 0x00000010ff287819 */ /* 0x000fe20000011639 */
[----:B------:R-:W-:Y:S01]  /*9530*/  FFMA.FTZ R37, R37, R13, R39 ;  /* 0x0000000d25257223 */ /* 0x000fe20000010027 */
[----:B------:R-:W-:Y:S01]  /*9540*/  SHF.R.U32.HI R39, RZ, 0x10, R69 ;  /* 0x00000010ff277819 */ /* 0x000fe20000011645 */
[----:B------:R-:W-:Y:S02]  /*9550*/  HADD2.F32 R13, -RZ, R29.H1_H1 ;  /* 0x3000001dff0d7230 */ /* 0x000fe40000004100 */
[----:B------:R-:W-:Y:S02]  /*9560*/  HADD2.F32 R68, -RZ, R68.H0_H0 ;  /* 0x20000044ff447230 */ /* 0x000fe40000004100 */
[----:B------:R-:W-:-:S02]  /*9570*/  HADD2.F32 R29, -RZ, R39.H0_H0 ;  /* 0x20000027ff1d7230 */ /* 0x000fc40000004100 */
[----:B------:R-:W-:Y:S02]  /*9580*/  HADD2.F32 R39, -RZ, R11.H1_H1 ;  /* 0x3000000bff277230 */ /* 0x000fe40000004100 */
[----:B------:R-:W-:Y:S02]  /*9590*/  HADD2.F32 R11, -RZ, R40.H0_H0 ;  /* 0x20000028ff0b7230 */ /* 0x000fe40000004100 */
[-C--:B------:R-:W-:Y:S01]  /*95a0*/  FMUL.FTZ R40, R13, R29.reuse ;  /* 0x0000001d0d287220 */ /* 0x080fe20000410000 */
[----:B------:R-:W-:Y:S02]  /*95b0*/  HADD2.F32 R56, -RZ, R56.H0_H0 ;  /* 0x20000038ff387230 */ /* 0x000fe40000004100 */
[C---:B------:R-:W-:Y:S01]  /*95c0*/  FMUL.FTZ R41, R39.reuse, R29 ;  /* 0x0000001d27297220 */ /* 0x040fe20000410000 */
[----:B------:R-:W-:Y:S02]  /*95d0*/  HADD2.F32 R70, -RZ, R70.H0_H0 ;  /* 0x20000046ff467230 */ /* 0x000fe40000004100 */
[----:B------:R-:W-:Y:S01]  /*95e0*/  FFMA.FTZ R29, R39, R11, -R40 ;  /* 0x0000000b271d7223 */ /* 0x000fe20000010828 */
[----:B------:R-:W-:-:S02]  /*95f0*/  HADD2.F32 R40, -RZ, R151.H1_H1 ;  /* 0x30000097ff287230 */ /* 0x000fc40000004100 */
[----:B------:R-:W-:Y:S01]  /*9600*/  FFMA.FTZ R11, R13, R11, R41 ;  /* 0x0000000b0d0b7223 */ /* 0x000fe20000010029 */
[----:B------:R-:W-:Y:S01]  /*9610*/  MOV R13, R15 ;  /* 0x0000000f000d7202 */ /* 0x000fe20000000f00 */
[----:B------:R-:W-:Y:S01]  /*9620*/  HADD2.F32 R15, -RZ, R31.H0_H0 ;  /* 0x2000001fff0f7230 */ /* 0x000fe20000004100 */
[----:B------:R-:W-:Y:S01]  /*9630*/  F2FP.F16.F32.PACK_AB R29, R29, R38 ;  /* 0x000000261d1d723e */ /* 0x000fe200000000ff */
[----:B------:R-:W-:Y:S01]  /*9640*/  HADD2.F32 R41, -RZ, R149.H1_H1 ;  /* 0x30000095ff297230 */ /* 0x000fe20000004100 */
[----:B------:R-:W-:Y:S01]  /*9650*/  F2FP.F16.F32.PACK_AB R11, R11, R37 ;  /* 0x000000250b0b723e */ /* 0x000fe200000000ff */
[--C-:B------:R-:W-:Y:S02]  /*9660*/  HADD2.F32 R39, -RZ, R13.reuse.H0_H0 ;  /* 0x2000000dff277230 */ /* 0x100fe40000004100 */
[----:B------:R-:W-:Y:S01]  /*9670*/  FMUL.FTZ R42, R15, R40 ;  /* 0x000000280f2a7220 */ /* 0x000fe20000410000 */
[----:B------:R-:W-:Y:S02]  /*9680*/  HADD2.F32 R13, -RZ, R13.H1_H1 ;  /* 0x3000000dff0d7230 */ /* 0x000fe40000004100 */
[----:B------:R-:W-:-:S02]  /*9690*/  HADD2.F32 R151, -RZ, R151.H0_H0 ;  /* 0x20000097ff977230 */ /* 0x000fc40000004100 */
[C---:B------:R-:W-:Y:S01]  /*96a0*/  FMUL.FTZ R40, R39.reuse, R40 ;  /* 0x0000002827287220 */ /* 0x040fe20000410000 */
[-C--:B------:R-:W-:Y:S01]  /*96b0*/  FFMA.FTZ R42, R39, R41.reuse, -R42 ;  /* 0x00000029272a7223 */ /* 0x080fe2000001082a */
[----:B------:R-:W-:Y:S01]  /*96c0*/  SHF.R.U32.HI R39, RZ, 0x10, R71 ;  /* 0x00000010ff277819 */ /* 0x000fe20000011647 */
[----:B------:R-:W-:Y:S02]  /*96d0*/  HADD2.F32 R149, -RZ, R149.H0_H0 ;  /* 0x20000095ff957230 */ /* 0x000fe40000004100 */
[----:B------:R-:W-:Y:S01]  /*96e0*/  FFMA.FTZ R40, R15, R41, R40 ;  /* 0x000000290f287223 */ /* 0x000fe20000010028 */
[----:B------:R-:W-:Y:S02]  /*96f0*/  HADD2.F32 R15, -RZ, R31.H1_H1 ;  /* 0x3000001fff0f7230 */ /* 0x000fe40000004100 */
[----:B------:R-:W-:Y:S01]  /*9700*/  HADD2.F32 R31, -RZ, R39.H0_H0 ;  /* 0x20000027ff1f7230 */ /* 0x000fe20000004100 */
[----:B------:R-:W-:Y:S01]  /*9710*/  SHF.R.U32.HI R39, RZ, 0x10, R59 ;  /* 0x00000010ff277819 */ /* 0x000fe2000001163b */
[----:B------:R-:W-:-:S03]  /*9720*/  HADD2.F32 R58, -RZ, R58.H0_H0 ;  /* 0x2000003aff3a7230 */ /* 0x000fc60000004100 */
[-C--:B------:R-:W-:Y:S01]  /*9730*/  FMUL.FTZ R41, R15, R31.reuse ;  /* 0x0000001f0f297220 */ /* 0x080fe20000410000 */
[----:B------:R-:W-:Y:S02]  /*9740*/  HADD2.F32 R39, -RZ, R39.H0_H0 ;  /* 0x20000027ff277230 */ /* 0x000fe40000004100 */
[----:B------:R-:W-:-:S03]  /*9750*/  FMUL.FTZ R31, R13, R31 ;  /* 0x0000001f0d1f7220 */ /* 0x000fc60000410000 */
[-C--:B------:R-:W-:Y:S01]  /*9760*/  FFMA.FTZ R41, R13, R39.reuse, -R41 ;  /* 0x000000270d297223 */ /* 0x080fe20000010829 */
[----:B------:R-:W-:Y:S01]  /*9770*/  FFMA.FTZ R31, R15, R39, R31 ;  /* 0x000000270f1f7223 */ /* 0x000fe2000001001f */
[----:B------:R-:W-:Y:S02]  /*9780*/  HADD2.F32 R13, -RZ, R28.H0_H0 ;  /* 0x2000001cff0d7230 */ /* 0x000fe40000004100 */
[----:B------:R-:W-:Y:S02]  /*9790*/  HADD2.F32 R15, -RZ, R12.H0_H0 ;  /* 0x2000000cff0f7230 */ /* 0x000fe40000004100 */
[----:B------:R-:W-:Y:S02]  /*97a0*/  HADD2.F32 R28, -RZ, R28.H1_H1 ;  /* 0x3000001cff1c7230 */ /* 0x000fe40000004100 */
[-C--:B------:R-:W-:Y:S01]  /*97b0*/  FMUL.FTZ R39, R13, R158.reuse ;  /* 0x0000009e0d277220 */ /* 0x080fe20000410000 */
[----:B------:R-:W-:Y:S02]  /*97c0*/  HADD2.F32 R12, -RZ, R12.H1_H1 ;  /* 0x3000000cff0c7230 */ /* 0x000fe40000004100 */
[----:B------:R-:W-:Y:S01]  /*97d0*/  FMUL.FTZ R158, R15, R158 ;  /* 0x0000009e0f9e7220 */ /* 0x000fe20000410000 */
[----:B------:R-:W-:Y:S01]  /*97e0*/  F2FP.F16.F32.PACK_AB R31, R31, R40 ;  /* 0x000000281f1f723e */ /* 0x000fe200000000ff */
[----:B------:R-:W-:Y:S01]  /*97f0*/  FFMA.FTZ R39, R15, R150, -R39 ;  /* 0x000000960f277223 */ /* 0x000fe20000010827 */
[----:B------:R-:W-:-:S02]  /*9800*/  HADD2.F32 R15, -RZ, R14.H0_H0 ;  /* 0x2000000eff0f7230 */ /* 0x000fc40000004100 */
[----:B------:R-:W-:Y:S01]  /*9810*/  FFMA.FTZ R158, R13, R150, R158 ;  /* 0x000000960d9e7223 */ /* 0x000fe2000001009e */
[-C--:B------:R-:W-:Y:S01]  /*9820*/  FMUL.FTZ R13, R28, R68.reuse ;  /* 0x000000441c0d7220 */ /* 0x080fe20000410000 */
[C---:B------:R-:W-:Y:S01]  /*9830*/  FMUL.FTZ R68, R12.reuse, R68 ;  /* 0x000000440c447220 */ /* 0x040fe20000410000 */
[----:B------:R-:W-:Y:S02]  /*9840*/  HADD2.F32 R14, -RZ, R14.H1_H1 ;  /* 0x3000000eff0e7230 */ /* 0x000fe40000004100 */
[-C--:B------:R-:W-:Y:S01]  /*9850*/  FFMA.FTZ R13, R12, R56.reuse, -R13 ;  /* 0x000000380c0d7223 */ /* 0x080fe2000001080d */
[--C-:B------:R-:W-:Y:S02]  /*9860*/  HADD2.F32 R12, -RZ, R30.reuse.H0_H0 ;  /* 0x2000001eff0c7230 */ /* 0x100fe40000004100 */
[----:B------:R-:W-:Y:S01]  /*9870*/  FFMA.FTZ R68, R28, R56, R68 ;  /* 0x000000381c447223 */ /* 0x000fe20000010044 */
[----:B------:R-:W-:Y:S02]  /*9880*/  HADD2.F32 R30, -RZ, R30.H1_H1 ;  /* 0x3000001eff1e7230 */ /* 0x000fe40000004100 */
[-C--:B------:R-:W-:Y:S01]  /*9890*/  FMUL.FTZ R28, R12, R151.reuse ;  /* 0x000000970c1c7220 */ /* 0x080fe20000410000 */
[----:B------:R-:W-:Y:S01]  /*98a0*/  FMUL.FTZ R151, R15, R151 ;  /* 0x000000970f977220 */ /* 0x000fe20000410000 */
[----:B------:R-:W-:-:S02]  /*98b0*/  F2FP.F16.F32.PACK_AB R68, R68, R158 ;  /* 0x0000009e4444723e */ /* 0x000fc400000000ff */
[-C--:B------:R-:W-:Y:S01]  /*98c0*/  FFMA.FTZ R28, R15, R149.reuse, -R28 ;  /* 0x000000950f1c7223 */ /* 0x080fe2000001081c */
[----:B------:R-:W-:Y:S01]  /*98d0*/  FFMA.FTZ R151, R12, R149, R151 ;  /* 0x000000950c977223 */ /* 0x000fe20000010097 */
[-C--:B------:R-:W-:Y:S01]  /*98e0*/  FMUL.FTZ R12, R30, R70.reuse ;  /* 0x000000461e0c7220 */ /* 0x080fe20000410000 */
[C---:B------:R-:W-:Y:S01]  /*98f0*/  FMUL.FTZ R70, R14.reuse, R70 ;  /* 0x000000460e467220 */ /* 0x040fe20000410000 */
[----:B------:R-:W-:Y:S02]  /*9900*/  F2FP.F16.F32.PACK_AB R15, R41, R42 ;  /* 0x0000002a290f723e */ /* 0x000fe400000000ff */
[-C--:B------:R-:W-:Y:S01]  /*9910*/  FFMA.FTZ R12, R14, R58.reuse, -R12 ;  /* 0x0000003a0e0c7223 */ /* 0x080fe2000001080c */
[----:B------:R-:W-:Y:S01]  /*9920*/  FFMA.FTZ R70, R30, R58, R70 ;  /* 0x0000003a1e467223 */ /* 0x000fe20000010046 */
[----:B------:R-:W-:Y:S01]  /*9930*/  F2FP.F16.F32.PACK_AB R14, R13, R39 ;  /* 0x000000270d0e723e */ /* 0x000fe200000000ff */
[----:B------:R-:W-:Y:S02]  /*9940*/  IMAD.MOV.U32 R13, RZ, RZ, R29 ;  /* 0x000000ffff0d7224 */ /* 0x000fe400078e001d */
[----:B------:R-:W-:Y:S01]  /*9950*/  F2FP.F16.F32.PACK_AB R30, R12, R28 ;  /* 0x0000001c0c1e723e */ /* 0x000fe200000000ff */
[----:B------:R-:W-:Y:S01]  /*9960*/  IMAD.MOV.U32 R29, RZ, RZ, R11 ;  /* 0x000000ffff1d7224 */ /* 0x000fe200078e000b */
[----:B------:R-:W-:Y:S01]  /*9970*/  F2FP.F16.F32.PACK_AB R70, R70, R151 ;  /* 0x000000974646723e */ /* 0x000fe200000000ff */
[----:B------:R-:W-:Y:S01]  /*9980*/  IMAD.MOV.U32 R12, RZ, RZ, R14 ;  /* 0x000000ffff0c7224 */ /* 0x000fe200078e000e */
[----:B------:R-:W-:Y:S01]  /*9990*/  MOV R28, R68 ;  /* 0x00000044001c7202 */ /* 0x000fe20000000f00 */
[----:B------:R-:W-:Y:S01]  /*99a0*/  IMAD.MOV.U32 R14, RZ, RZ, R30 ;  /* 0x000000ffff0e7224 */ /* 0x000fe200078e001e */
[----:B------:R-:W-:-:S07]  /*99b0*/  MOV R30, R70 ;  /* 0x00000046001e7202 */ /* 0x000fce0000000f00 */
.L_x_544:
[----:B------:R-:W-:Y:S05]  /*99c0*/  BSYNC B2 ;  /* 0x0000000000027941 */ /* 0x000fea0003800000 */
.L_x_543:
[----:B------:R-:W-:Y:S01]  /*99d0*/  @!P3 IMAD.WIDE R36, R36, 0x2, R32 ;  /* 0x000000022424b825 */ /* 0x000fe200078e0220 */
[----:B0-----:R2:W-:Y:S04]  /*99e0*/  ST.E.128 desc[UR56][R34.64], R12 ;  /* 0x0000000c22007985 */ /* 0x0015e8000c101d38 */
[----:B-1----:R2:W-:Y:S02]  /*99f0*/  @!P3 ST.E.128 desc[UR56][R36.64], R28 ;  /* 0x0000001c2400b985 */ /* 0x0025e4000c101d38 */
.L_x_542:
[----:B------:R-:W-:Y:S05]  /*9a00*/  BSYNC B1 ;  /* 0x0000000000017941 */ /* 0x000fea0003800000 */
.L_x_541:
[----:B------:R-:W-:-:S13]  /*9a10*/  ISETP.NE.AND P3, PT, R27, RZ, PT ;  /* 0x000000ff1b00720c */ /* 0x000fda0003f65270 */
[----:B------:R-:W-:Y:S05]  /*9a20*/  @!P3 BRA `(.L_x_493) ;  /* 0x0000000c00a0b947 */ /* 0x000fea0003800000 */
[----:B---3--:R-:W3:Y:S01]  /*9a30*/  LDL R11, [R1+0x38] ;  /* 0x00003800010b7983 */ /* 0x008ee20000100800 */
[----:B0-2---:R-:W-:Y:S01]  /*9a40*/  SHF.R.U32.HI R14, RZ, 0x3, R168 ;  /* 0x00000003ff0e7819 */ /* 0x005fe200000116a8 */
[----:B------:R-:W-:Y:S01]  /*9a50*/  BSSY B1, `(.L_x_545) ;  /* 0x000006c000017945 */ /* 0x000fe20003800000 */
[----:B------:R-:W-:-:S04]  /*9a60*/  LEA R34, P3, R8, R118, 0x1 ;  /* 0x0000007608227211 */ /* 0x000fc800078608ff */
[----:B------:R-:W-:Y:S02]  /*9a70*/  LEA.HI.X R35, R8, R115, R111, 0x1, P3 ;  /* 0x0000007308237211 */ /* 0x000fe400018f0c6f */
[----:B------:R-:W-:Y:S02]  /*9a80*/  ISETP.GE.AND P3, PT, R3, R124, PT ;  /* 0x0000007c0300720c */ /* 0x000fe40003f66270 */
[----:B---3--:R-:W-:-:S04]  /*9a90*/  LOP3.LUT P4, RZ, R11, 0x1, RZ, 0xc0, !PT ;  /* 0x000000010bff7812 */ /* 0x008fc8000788c0ff */
[----:B------:R-:W-:-:S04]  /*9aa0*/  SEL R137, R125, R137, !P4 ;  /* 0x000000897d897207 */ /* 0x000fc80006000000 */
[----:B----4-:R-:W-:-:S04]  /*9ab0*/  SHF.R.S32.HI R12, RZ, 0x1f, R137 ;  /* 0x0000001fff0c7819 */ /* 0x010fc80000011489 */
        /* <DEDUP_REMOVED lines=17> */
[----:B------:R-:W-:Y:S01]  /*9bd0*/  SHF.R.U64 R37, R64, 0x10, R65 ;  /* 0x0000001040257819 */ /* 0x000fe20000001241 */
[----:B-1----:R-:W-:Y:S01]  /*9be0*/  IMAD.MOV.U32 R40, RZ, RZ, R29 ;  /* 0x000000ffff287224 */ /* 0x002fe200078e001d */
[----:B------:R-:W-:Y:S01]  /*9bf0*/  SHF.R.U32.HI R64, RZ, 0x10, R65 ;  /* 0x00000010ff407819 */ /* 0x000fe20000011641 */
[----:B------:R-:W-:Y:S01]  /*9c00*/  HADD2.F32 R46, -RZ, R148.H1_H1 ;  /* 0x30000094ff2e7230 */ /* 0x000fe20000004100 */
[--C-:B------:R-:W-:Y:S01]  /*9c10*/  SHF.R.U64 R36, R52, 0x10, R53.reuse ;  /* 0x0000001034247819 */ /* 0x100fe20000001235 */
[----:B0-----:R-:W-:Y:S01]  /*9c20*/  HADD2.F32 R42, -RZ, R13.H1_H1 ;  /* 0x3000000dff2a7230 */ /* 0x001fe20000004100 */
[----:B------:R-:W-:Y:S01]  /*9c30*/  SHF.R.U32.HI R52, RZ, 0x10, R53 ;  /* 0x00000010ff347819 */ /* 0x000fe20000011635 */
[--C-:B------:R-:W-:Y:S01]  /*9c40*/  HADD2.F32 R41, -RZ, R40.reuse.H0_H0 ;  /* 0x20000028ff297230 */ /* 0x100fe20000004100 */
[----:B------:R-:W-:Y:S01]  /*9c50*/  MOV R29, R15 ;  /* 0x0000000f001d7202 */ /* 0x000fe20000000f00 */
[----:B------:R-:W-:Y:S01]  /*9c60*/  HADD2.F32 R40, -RZ, R40.H1_H1 ;  /* 0x30000028ff287230 */ /* 0x000fe20000004100 */
[----:B------:R-:W-:Y:S01]  /*9c70*/  SHF.R.U64 R39, R66, 0x10, R67 ;  /* 0x0000001042277819 */ /* 0x000fe20000001243 */
[----:B------:R-:W-:-:S02]  /*9c80*/  HADD2.F32 R45, -RZ, R64.H0_H0 ;  /* 0x20000040ff2d7230 */ /* 0x000fc40000004100 */
[-C--:B------:R-:W-:Y:S01]  /*9c90*/  FMUL.FTZ R48, R41, R46.reuse ;  /* 0x0000002e29307220 */ /* 0x080fe20000410000 */
[----:B------:R-:W-:Y:S01]  /*9ca0*/  HADD2.F32 R15, -RZ, R13.H0_H0 ;  /* 0x2000000dff0f7230 */ /* 0x000fe20000004100 */
[----:B------:R-:W-:Y:S01]  /*9cb0*/  SHF.R.U32.HI R66, RZ, 0x10, R67 ;  /* 0x00000010ff427819 */ /* 0x000fe20000011643 */
[----:B------:R-:W-:Y:S02]  /*9cc0*/  HADD2.F32 R44, -RZ, R144.H1_H1 ;  /* 0x30000090ff2c7230 */ /* 0x000fe40000004100 */
[-C--:B------:R-:W-:Y:S01]  /*9cd0*/  FMUL.FTZ R47, R40, R45.reuse ;  /* 0x0000002d282f7220 */ /* 0x080fe20000410000 */
[----:B------:R-:W-:Y:S02]  /*9ce0*/  HADD2.F32 R43, -RZ, R52.H0_H0 ;  /* 0x20000034ff2b7230 */ /* 0x000fe40000004100 */
[C---:B------:R-:W-:Y:S01]  /*9cf0*/  FMUL.FTZ R46, R15.reuse, R46 ;  /* 0x0000002e0f2e7220 */ /* 0x040fe20000410000 */
[----:B------:R-:W-:Y:S01]  /*9d00*/  FMUL.FTZ R45, R42, R45 ;  /* 0x0000002d2a2d7220 */ /* 0x000fe20000410000 */
[----:B------:R-:W-:Y:S01]  /*9d10*/  SHF.R.U64 R38, R54, 0x10, R55 ;  /* 0x0000001036267819 */ /* 0x000fe20000001237 */
[-C--:B------:R-:W-:Y:S01]  /*9d20*/  FFMA.FTZ R15, R15, R44.reuse, -R48 ;  /* 0x0000002c0f0f7223 */ /* 0x080fe20000010830 */
[----:B------:R-:W-:Y:S01]  /*9d30*/  FFMA.FTZ R13, R41, R44, R46 ;  /* 0x0000002c290d7223 */ /* 0x000fe2000001002e */
[----:B------:R-:W-:Y:S01]  /*9d40*/  FFMA.FTZ R40, R40, R43, R45 ;  /* 0x0000002b28287223 */ /* 0x000fe2000001002d */
[----:B------:R-:W-:Y:S01]  /*9d50*/  SHF.R.U32.HI R54, RZ, 0x10, R55 ;  /* 0x00000010ff367819 */ /* 0x000fe20000011637 */
[----:B------:R-:W-:-:S02]  /*9d60*/  HADD2.F32 R46, -RZ, R31.H1_H1 ;  /* 0x3000001fff2e7230 */ /* 0x000fc40000004100 */
[----:B------:R-:W-:Y:S01]  /*9d70*/  FFMA.FTZ R42, R42, R43, -R47 ;  /* 0x0000002b2a2a7223 */ /* 0x000fe2000001082f */
[----:B------:R-:W-:Y:S02]  /*9d80*/  HADD2.F32 R45, -RZ, R66.H0_H0 ;  /* 0x20000042ff2d7230 */ /* 0x000fe40000004100 */
[----:B------:R-:W-:Y:S02]  /*9d90*/  HADD2.F32 R50, -RZ, R147.H1_H1 ;  /* 0x30000093ff327230 */ /* 0x000fe40000004100 */
[----:B------:R-:W-:Y:S02]  /*9da0*/  HADD2.F32 R41, -RZ, R31.H0_H0 ;  /* 0x2000001fff297230 */ /* 0x000fe40000004100 */
[----:B------:R-:W-:Y:S01]  /*9db0*/  FMUL.FTZ R47, R46, R45 ;  /* 0x0000002d2e2f7220 */ /* 0x000fe20000410000 */
[--C-:B------:R-:W-:Y:S01]  /*9dc0*/  HADD2.F32 R44, -RZ, R29.reuse.H1_H1 ;  /* 0x3000001dff2c7230 */ /* 0x100fe20000004100 */
[----:B------:R-:W-:Y:S01]  /*9dd0*/  F2FP.F16.F32.PACK_AB R15, R42, R15 ;  /* 0x0000000f2a0f723e */ /* 0x000fe200000000ff */
[----:B------:R-:W-:-:S02]  /*9de0*/  HADD2.F32 R31, -RZ, R29.H0_H0 ;  /* 0x2000001dff1f7230 */ /* 0x000fc40000004100 */
[-C--:B------:R-:W-:Y:S01]  /*9df0*/  FMUL.FTZ R52, R41, R50.reuse ;  /* 0x0000003229347220 */ /* 0x080fe20000410000 */
[----:B------:R-:W-:Y:S02]  /*9e00*/  HADD2.F32 R48, -RZ, R146.H1_H1 ;  /* 0x30000092ff307230 */ /* 0x000fe40000004100 */
[----:B------:R-:W-:Y:S01]  /*9e10*/  FMUL.FTZ R45, R44, R45 ;  /* 0x0000002d2c2d7220 */ /* 0x000fe20000410000 */
[----:B------:R-:W-:Y:S02]  /*9e20*/  HADD2.F32 R43, -RZ, R54.H0_H0 ;  /* 0x20000036ff2b7230 */ /* 0x000fe40000004100 */
[C---:B------:R-:W-:Y:S01]  /*9e30*/  FMUL.FTZ R50, R31.reuse, R50 ;  /* 0x000000321f327220 */ /* 0x040fe20000410000 */
[----:B------:R-:W-:Y:S02]  /*9e40*/  HADD2.F32 R148, -RZ, R148.H0_H0 ;  /* 0x20000094ff947230 */ /* 0x000fe40000004100 */
[----:B------:R-:W-:Y:S01]  /*9e50*/  FFMA.FTZ R29, R31, R48, -R52 ;  /* 0x000000301f1d7223 */ /* 0x000fe20000010834 */
[----:B------:R-:W-:-:S02]  /*9e60*/  HADD2.F32 R146, -RZ, R146.H0_H0 ;  /* 0x20000092ff927230 */ /* 0x000fc40000004100 */
[-C--:B------:R-:W-:Y:S01]  /*9e70*/  FFMA.FTZ R44, R44, R43.reuse, -R47 ;  /* 0x0000002b2c2c7223 */ /* 0x080fe2000001082f */
[----:B------:R-:W-:Y:S01]  /*9e80*/  FFMA.FTZ R46, R46, R43, R45 ;  /* 0x0000002b2e2e7223 */ /* 0x000fe2000001002d */
[----:B------:R-:W-:Y:S01]  /*9e90*/  FFMA.FTZ R31, R41, R48, R50 ;  /* 0x00000030291f7223 */ /* 0x000fe20000010032 */
[--C-:B------:R-:W-:Y:S02]  /*9ea0*/  HADD2.F32 R43, -RZ, R28.reuse.H0_H0 ;  /* 0x2000001cff2b7230 */ /* 0x100fe40000004100 */
[----:B------:R-:W-:Y:S01]  /*9eb0*/  HADD2.F32 R48, -RZ, R37.H0_H0 ;  /* 0x20000025ff307230 */ /* 0x000fe20000004100 */
[----:B------:R-:W-:Y:S01]  /*9ec0*/  F2FP.F16.F32.PACK_AB R44, R44, R29 ;  /* 0x0000001d2c2c723e */ /* 0x000fe200000000ff */
[----:B------:R-:W-:Y:S01]  /*9ed0*/  HADD2.F32 R45, -RZ, R28.H1_H1 ;  /* 0x3000001cff2d7230 */ /* 0x000fe20000004100 */
[----:B------:R-:W-:Y:S01]  /*9ee0*/  F2FP.F16.F32.PACK_AB R29, R40, R13 ;  /* 0x0000000d281d723e */ /* 0x000fe200000000ff */
[--C-:B------:R-:W-:Y:S01]  /*9ef0*/  HADD2.F32 R41, -RZ, R12.reuse.H1_H1 ;  /* 0x3000000cff297230 */ /* 0x100fe20000004100 */
[----:B------:R-:W-:Y:S01]  /*9f00*/  F2FP.F16.F32.PACK_AB R31, R46, R31 ;  /* 0x0000001f2e1f723e */ /* 0x000fe200000000ff */
[----:B------:R-:W-:-:S02]  /*9f10*/  HADD2.F32 R37, -RZ, R12.H0_H0 ;  /* 0x2000000cff257230 */ /* 0x000fc40000004100 */
[----:B------:R-:W-:Y:S01]  /*9f20*/  FMUL.FTZ R12, R43, R148 ;  /* 0x000000942b0c7220 */ /* 0x000fe20000410000 */
[----:B------:R-:W-:Y:S02]  /*9f30*/  HADD2.F32 R36, -RZ, R36.H0_H0 ;  /* 0x20000024ff247230 */ /* 0x000fe40000004100 */
[-C--:B------:R-:W-:Y:S01]  /*9f40*/  FMUL.FTZ R50, R45, R48.reuse ;  /* 0x000000302d327220 */ /* 0x080fe20000410000 */
[----:B------:R-:W-:Y:S01]  /*9f50*/  FMUL.FTZ R48, R41, R48 ;  /* 0x0000003029307220 */ /* 0x000fe20000410000 */
[C---:B------:R-:W-:Y:S01]  /*9f60*/  FMUL.FTZ R28, R37.reuse, R148 ;  /* 0x00000094251c7220 */ /* 0x040fe20000410000 */
[----:B------:R-:W-:Y:S01]  /*9f70*/  FFMA.FTZ R12, R37, R146, -R12 ;  /* 0x00000092250c7223 */ /* 0x000fe2000001080c */
[-C--:B------:R-:W-:Y:S01]  /*9f80*/  FFMA.FTZ R37, R41, R36.reuse, -R50 ;  /* 0x0000002429257223 */ /* 0x080fe20000010832 */
[----:B------:R-:W-:Y:S01]  /*9f90*/  FFMA.FTZ R41, R45, R36, R48 ;  /* 0x000000242d297223 */ /* 0x000fe20000010030 */
[----:B------:R-:W-:Y:S02]  /*9fa0*/  HADD2.F32 R45, -RZ, R39.H0_H0 ;  /* 0x20000027ff2d7230 */ /* 0x000fe40000004100 */
[----:B------:R-:W-:Y:S01]  /*9fb0*/  FFMA.FTZ R28, R43, R146, R28 ;  /* 0x000000922b1c7223 */ /* 0x000fe2000001001c */
[----:B------:R-:W-:Y:S01]  /*9fc0*/  HADD2.F32 R39, -RZ, R30.H0_H0 ;  /* 0x2000001eff277230 */ /* 0x000fe20000004100 */
[----:B------:R-:W-:Y:S01]  /*9fd0*/  F2FP.F16.F32.PACK_AB R12, R37, R12 ;  /* 0x0000000c250c723e */ /* 0x000fe200000000ff */
[----:B------:R-:W-:-:S02]  /*9fe0*/  HADD2.F32 R144, -RZ, R144.H0_H0 ;  /* 0x20000090ff907230 */ /* 0x000fc40000004100 */
[----:B------:R-:W-:Y:S01]  /*9ff0*/  HADD2.F32 R36, -RZ, R14.H0_H0 ;  /* 0x2000000eff247230 */ /* 0x000fe20000004100 */
[----:B------:R-:W-:Y:S01]  /*a000*/  F2FP.F16.F32.PACK_AB R28, R41, R28 ;  /* 0x0000001c291c723e */ /* 0x000fe200000000ff */
[----:B------:R-:W-:Y:S02]  /*a010*/  HADD2.F32 R30, -RZ, R30.H1_H1 ;  /* 0x3000001eff1e7230 */ /* 0x000fe40000004100 */
[-C--:B------:R-:W-:Y:S01]  /*a020*/  FMUL.FTZ R47, R39, R144.reuse ;  /* 0x00000090272f7220 */ /* 0x080fe20000410000 */
[----:B------:R-:W-:Y:S02]  /*a030*/  HADD2.F32 R14, -RZ, R14.H1_H1 ;  /* 0x3000000eff0e7230 */ /* 0x000fe40000004100 */
[----:B------:R-:W-:Y:S01]  /*a040*/  FMUL.FTZ R144, R36, R144 ;  /* 0x0000009024907220 */ /* 0x000fe20000410000 */
[----:B------:R-:W-:Y:S02]  /*a050*/  HADD2.F32 R147, -RZ, R147.H0_H0 ;  /* 0x20000093ff937230 */ /* 0x000fe40000004100 */
[----:B------:R-:W-:Y:S01]  /*a060*/  FMUL.FTZ R49, R30, R45 ;  /* 0x0000002d1e317220 */ /* 0x000fe20000410000 */
[----:B------:R-:W-:-:S02]  /*a070*/  HADD2.F32 R43, -RZ, R38.H0_H0 ;  /* 0x20000026ff2b7230 */ /* 0x000fc40000004100 */
[----:B------:R-:W-:Y:S01]  /*a080*/  FMUL.FTZ R45, R14, R45 ;  /* 0x0000002d0e2d7220 */ /* 0x000fe20000410000 */
[----:B------:R-:W-:Y:S02]  /*a090*/  IMAD.MOV.U32 R13, RZ, RZ, R15 ;  /* 0x000000ffff0d7224 */ /* 0x000fe400078e000f */
[-C--:B------:R-:W-:Y:S01]  /*a0a0*/  FFMA.FTZ R47, R36, R147.reuse, -R47 ;  /* 0x00000093242f7223 */ /* 0x080fe2000001082f */
[----:B------:R-:W-:Y:S01]  /*a0b0*/  FFMA.FTZ R144, R39, R147, R144 ;  /* 0x0000009327907223 */ /* 0x000fe20000010090 */
[-C--:B------:R-:W-:Y:S01]  /*a0c0*/  FFMA.FTZ R14, R14, R43.reuse, -R49 ;  /* 0x0000002b0e0e7223 */ /* 0x080fe20000010831 */
[----:B------:R-:W-:Y:S01]  /*a0d0*/  FFMA.FTZ R45, R30, R43, R45 ;  /* 0x0000002b1e2d7223 */ /* 0x000fe2000001002d */
[----:B------:R-:W-:-:S03]  /*a0e0*/  IMAD.MOV.U32 R15, RZ, RZ, R44 ;  /* 0x000000ffff0f7224 */ /* 0x000fc600078e002c */
[----:B------:R-:W-:Y:S02]  /*a0f0*/  F2FP.F16.F32.PACK_AB R14, R14, R47 ;  /* 0x0000002f0e0e723e */ /* 0x000fe400000000ff */
[----:B------:R-:W-:-:S07]  /*a100*/  F2FP.F16.F32.PACK_AB R30, R45, R144 ;  /* 0x000000902d1e723e */ /* 0x000fce00000000ff */
.L_x_546:
[----:B------:R-:W-:Y:S05]  /*a110*/  BSYNC B1 ;  /* 0x0000000000017941 */ /* 0x000fea0003800000 */
.L_x_545:
[----:B0-----:R0:W-:Y:S01]  /*a120*/  ST.E.128 desc[UR56][R34.64], R12 ;  /* 0x0000000c22007985 */ /* 0x0011e2000c101d38 */
[----:B------:R-:W-:-:S13]  /*a130*/  ISETP.GE.AND P3, PT, R11, R135, PT ;  /* 0x000000870b00720c */ /* 0x000fda0003f66270 */
[----:B------:R-:W-:Y:S05]  /*a140*/  @P3 BRA `(.L_x_493) ;  /* 0x0000000400d83947 */ /* 0x000fea0003800000 */
[----:B------:R-:W-:-:S05]  /*a150*/  IMAD.WIDE R32, R11, 0x2, R32 ;  /* 0x000000020b207825 */ /* 0x000fca00078e0220 */
[----:B-1----:R1:W-:Y:S01]  /*a160*/  ST.E.128 desc[UR56][R32.64], R28 ;  /* 0x0000001c20007985 */ /* 0x0023e2000c101d38 */
[----:B------:R-:W-:Y:S05]  /*a170*/  BRA `(.L_x_493) ;  /* 0x0000000400cc7947 */ /* 0x000fea0003800000 */
.L_x_458:
[----:B------:R-:W-:-:S06]  /*a180*/  UISETP.NE.AND UP0, UPT, UR58, 0x3, UPT ;  /* 0x000000033a00788c */ /* 0x000fcc000bf05270 */
[----:B------:R-:W-:-:S13]  /*a190*/  PLOP3.LUT P2, PT, PT, PT, UP0, 0x80, 0x0 ;  /* 0x000000000000781c */ /* 0x000fda0003f4f008 */
[----:B------:R-:W-:Y:S05]  /*a1a0*/  @!P2 BRA `(.L_x_547) ;  /* 0x000000000004a947 */ /* 0x000fea0003800000 */
[----:B------:R-:W-:Y:S01]  /*a1b0*/  BPT.TRAP 0x1 ;  /* 0x000000040000795c */ /* 0x000fe20000300000 */
.L_x_547:
[----:B------:R-:W-:Y:S01]  /*a1c0*/  LEA R85, R18, R2, 0x3 ;  /* 0x0000000212557211 */ /* 0x000fe200078e18ff */
[----:B------:R-:W-:Y:S01]  /*a1d0*/  BSSY B1, `(.L_x_548) ;  /* 0x0000005000017945 */ /* 0x000fe20003800000 */
[----:B------:R-:W-:Y:S02]  /*a1e0*/  SHF.L.U32 R86, R167, 0x1f, RZ ;  /* 0x0000001fa7567819 */ /* 0x000fe400000006ff */
[----:B------:R-:W-:Y:S02]  /*a1f0*/  SHF.R.S32.HI R82, RZ, 0x1f, R81 ;  /* 0x0000001fff527819 */ /* 0x000fe40000011451 */
[----:B------:R-:W1:Y:S02]  /*a200*/  SYNCS.PHASECHK.TRANS64.TRYWAIT P3, [R85+URZ+0x2a890], R86 ;  /* 0x02a89056550075a7 */ /* 0x000e64000806017f */
[----:B-1----:R-:W-:Y:S05]  /*a210*/  @!P3 BRA `(.L_x_549) ;  /* 0x0000017000c0b947 */ /* 0x002fea0003800000 */
.L_x_809:
[----:B------:R-:W-:Y:S05]  /*a220*/  BSYNC B1 ;  /* 0x0000000000017941 */ /* 0x000fea0003800000 */
.L_x_548:
[----:B------:R-:W-:Y:S01]  /*a230*/  ULDC.64 UR4, c[0x0][0x300] ;  /* 0x0000c00000047ab9 */ /* 0x000fe20000000a00 */
[----:B-----5:R-:W-:Y:S01]  /*a240*/  SHF.R.S32.HI R83, RZ, 0x1f, R80 ;  /* 0x0000001fff537819 */ /* 0x020fe20000011450 */
[----:B------:R-:W-:Y:S01]  /*a250*/  IMAD R14, R82, UR4, RZ ;  /* 0x00000004520e7c24 */ /* 0x000fe2000f8e02ff */
[----:B------:R-:W-:Y:S01]  /*a260*/  ULDC.64 UR6, c[0x0][0x2e8] ;  /* 0x0000ba0000067ab9 */ /* 0x000fe20000000a00 */
[----:B0-----:R-:W-:-:S04]  /*a270*/  IMAD.WIDE.U32 R12, R81, UR4, RZ ;  /* 0x00000004510c7c25 */ /* 0x001fc8000f8e00ff */
[----:B------:R-:W-:Y:S01]  /*a280*/  IMAD R11, R81, UR5, R14 ;  /* 0x00000005510b7c24 */ /* 0x000fe2000f8e020e */
[----:B------:R-:W-:Y:S01]  /*a290*/  ULDC.64 UR4, c[0x0][0x310] ;  /* 0x0000c40000047ab9 */ /* 0x000fe20000000a00 */
[----:B------:R-:W-:Y:S02]  /*a2a0*/  IMAD R84, R24, -0x60, R25 ;  /* 0xffffffa018547824 */ /* 0x000fe400078e0219 */
[----:B------:R-:W-:Y:S02]  /*a2b0*/  IMAD R15, R83, UR4, RZ ;  /* 0x00000004530f7c24 */ /* 0x000fe4000f8e02ff */
[----:B------:R-:W-:Y:S01]  /*a2c0*/  IMAD.IADD R13, R13, 0x1, R11 ;  /* 0x000000010d0d7824 */ /* 0x000fe200078e020b */
[----:B------:R-:W-:Y:S01]  /*a2d0*/  VIMNMX R84, R84, 0x60, PT ;  /* 0x0000006054547848 */ /* 0x000fe20003fe0100 */
[C---:B------:R-:W-:Y:S02]  /*a2e0*/  IMAD R15, R80.reuse, UR5, R15 ;  /* 0x00000005500f7c24 */ /* 0x040fe4000f8e020f */
[----:B------:R-:W-:Y:S01]  /*a2f0*/  IMAD.WIDE.U32 R12, R80, UR4, R12 ;  /* 0x00000004500c7c25 */ /* 0x000fe2000f8e000c */
[----:B------:R-:W-:Y:S01]  /*a300*/  ULDC.64 UR4, c[0x0][0x308] ;  /* 0x0000c20000047ab9 */ /* 0x000fe20000000a00 */
[----:B------:R-:W-:-:S02]  /*a310*/  IADD3 R38, -R166, R84, RZ ;  /* 0x00000054a6267210 */ /* 0x000fc40007ffe1ff */
[----:B------:R-:W-:Y:S02]  /*a320*/  IMAD.IADD R13, R13, 0x1, R15 ;  /* 0x000000010d0d7824 */ /* 0x000fe400078e020f */
[----:B------:R-:W-:Y:S01]  /*a330*/  IMAD.WIDE.U32 R12, R162, UR4, R12 ;  /* 0x00000004a20c7c25 */ /* 0x000fe2000f8e000c */
[----:B------:R-:W-:-:S03]  /*a340*/  UMOV UR4, 0xffffffff ;  /* 0xffffffff00047882 */ /* 0x000fc60000000000 */
[----:B------:R-:W-:Y:S01]  /*a350*/  IMAD R37, R162, UR5, R13 ;  /* 0x00000005a2257c24 */ /* 0x000fe2000f8e020d */
[----:B------:R-:W-:-:S04]  /*a360*/  LEA R36, P3, R12, UR6, 0x1 ;  /* 0x000000060c247c11 */ /* 0x000fc8000f8608ff */
[----:B------:R-:W-:Y:S02]  /*a370*/  LEA.HI.X R37, R12, UR7, R37, 0x1, P3 ;  /* 0x000000070c257c11 */ /* 0x000fe400098f0c25 */
[----:B------:R-:W-:Y:S01]  /*a380*/  ISETP.GE.AND P3, PT, R38, 0x1, PT ;  /* 0x000000012600780c */ /* 0x000fe20003f66270 */
[----:B------:R-:W-:-:S12]  /*a390*/  BRA.DIV UR4, `(.L_x_550) ;  /* 0x0000017204747947 */ /* 0x000fd8000b800000 */
[----:B------:R0:W2:Y:S04]  /*a3a0*/  SHFL.IDX PT, R40, R37, RZ, 0x1c1f ;  /* 0x001c1fff25287589 */ /* 0x0000a800000e0000 */
[----:B------:R0:W3:Y:S02]  /*a3b0*/  SHFL.IDX PT, R39, R36, RZ, 0x1c1f ;  /* 0x001c1fff24277589 */ /* 0x0000e400000e0000 */
.L_x_813:
[----:B------:R-:W-:Y:S04]  /*a3c0*/  BSSY B1, `(.L_x_551) ;  /* 0x0000025000017945 */ /* 0x000fe80003800000 */
[----:B------:R-:W-:Y:S05]  /*a3d0*/  @!P3 BRA `(.L_x_552) ;  /* 0x00000000008cb947 */ /* 0x000fea0003800000 */
[----:B------:R-:W-:Y:S02]  /*a3e0*/  ULDC UR4, c[0x0][0x2f4] ;  /* 0x0000bd0000047ab9 */ /* 0x000fe40000000800 */
[----:B------:R-:W-:Y:S02]  /*a3f0*/  ISETP.GE.AND P5, PT, R16, UR4, PT ;  /* 0x0000000410007c0c */ /* 0x000fe4000bfa6270 */
[----:B------:R-:W-:-:S11]  /*a400*/  ISETP.GE.AND P4, PT, R19, UR4, PT ;  /* 0x0000000413007c0c */ /* 0x000fd6000bf86270 */
[----:B------:R-:W4:Y:S01]  /*a410*/  @!P5 LDS.128 R12, [R29] ;  /* 0x000000001d0cd984 */ /* 0x000f220000000c00 */
[----:B---3--:R-:W-:-:S04]  /*a420*/  @!P5 LEA R34, P3, R16, R39, 0x1 ;  /* 0x000000271022d211 */ /* 0x008fc800078608ff */
[----:B--2---:R-:W-:Y:S02]  /*a430*/  @!P5 LEA.HI.X R35, R16, R40, R17, 0x1, P3 ;  /* 0x000000281023d211 */ /* 0x004fe400018f0c11 */
[----:B------:R-:W-:-:S04]  /*a440*/  @!P4 LEA R32, P3, R19, R39, 0x1 ;  /* 0x000000271320c211 */ /* 0x000fc800078608ff */
[----:B------:R-:W-:Y:S02]  /*a450*/  @!P4 LEA.HI.X R33, R19, R40, R165, 0x1, P3 ;  /* 0x000000281321c211 */ /* 0x000fe400018f0ca5 */
[----:B------:R-:W-:-:S13]  /*a460*/  ISETP.GE.AND P3, PT, R22, UR4, PT ;  /* 0x0000000416007c0c */ /* 0x000fda000bf66270 */
[----:B------:R-:W-:-:S04]  /*a470*/  @!P3 LEA R30, P6, R22, R39, 0x1 ;  /* 0x00000027161eb211 */ /* 0x000fc800078c08ff */
[----:B------:R-:W-:Y:S01]  /*a480*/  @!P3 LEA.HI.X R31, R22, R40, R176, 0x1, P6 ;  /* 0x00000028161fb211 */ /* 0x000fe200030f0cb0 */
[----:B----4-:R2:W-:Y:S01]  /*a490*/  @!P5 ST.E.128 desc[UR56][R34.64], R12 ;  /* 0x0000000c2200d985 */ /* 0x0105e2000c101d38 */
[----:B------:R-:W-:-:S13]  /*a4a0*/  ISETP.GE.AND P5, PT, R0, UR4, PT ;  /* 0x0000000400007c0c */ /* 0x000fda000bfa6270 */
[----:B------:R-:W3:Y:S01]  /*a4b0*/  @!P5 LDS.128 R12, [R28] ;  /* 0x000000001c0cd984 */ /* 0x000ee20000000c00 */
[----:B------:R-:W-:Y:S01]  /*a4c0*/  @!P5 IMAD.SHL.U32 R11, R163, 0x8, RZ ;  /* 0x00000008a30bd824 */ /* 0x000fe200078e00ff */
[----:B--2---:R-:W-:Y:S01]  /*a4d0*/  @!P5 MOV R35, R40 ;  /* 0x000000280023d202 */ /* 0x004fe20000000f00 */
[----:B------:R-:W-:-:S04]  /*a4e0*/  @!P5 IMAD.MOV.U32 R34, RZ, RZ, R39 ;  /* 0x000000ffff22d224 */ /* 0x000fc800078e0027 */
[----:B------:R-:W-:-:S05]  /*a4f0*/  @!P5 IMAD.WIDE R34, R11, 0x2, R34 ;  /* 0x000000020b22d825 */ /* 0x000fca00078e0222 */
[----:B---3--:R2:W-:Y:S01]  /*a500*/  @!P5 ST.E.128 desc[UR56][R34.64], R12 ;  /* 0x0000000c2200d985 */ /* 0x0085e2000c101d38 */
[----:B------:R-:W-:-:S13]  /*a510*/  ISETP.GE.AND P5, PT, R3, UR4, PT ;  /* 0x0000000403007c0c */ /* 0x000fda000bfa6270 */
[----:B------:R-:W3:Y:S01]  /*a520*/  @!P5 LDS.128 R12, [R29+0x3000] ;  /* 0x003000001d0cd984 */ /* 0x000ee20000000c00 */
[----:B------:R-:W-:Y:S01]  /*a530*/  @!P5 IMAD.SHL.U32 R11, R164, 0x8, RZ ;  /* 0x00000008a40bd824 */ /* 0x000fe200078e00ff */
[----:B--2---:R-:W-:Y:S01]  /*a540*/  @!P5 MOV R35, R40 ;  /* 0x000000280023d202 */ /* 0x004fe20000000f00 */
[----:B------:R-:W-:-:S04]  /*a550*/  @!P5 IMAD.MOV.U32 R34, RZ, RZ, R39 ;  /* 0x000000ffff22d224 */ /* 0x000fc800078e0027 */
[----:B------:R-:W-:-:S05]  /*a560*/  @!P5 IMAD.WIDE R34, R11, 0x2, R34 ;  /* 0x000000020b22d825 */ /* 0x000fca00078e0222 */
[----:B---3--:R2:W-:Y:S01]  /*a570*/  @!P5 ST.E.128 desc[UR56][R34.64], R12 ;  /* 0x0000000c2200d985 */ /* 0x0085e2000c101d38 */
[----:B------:R-:W-:-:S03]  /*a580*/  ISETP.GE.AND P5, PT, R23, UR4, PT ;  /* 0x0000000417007c0c */ /* 0x000fc6000bfa6270 */
[----:B------:R-:W3:Y:S10]  /*a590*/  @!P4 LDS.128 R12, [R28+0x3000] ;  /* 0x003000001c0cc984 */ /* 0x000ef40000000c00 */
[----:B--2---:R-:W-:-:S04]  /*a5a0*/  @!P5 LEA R34, P6, R23, R39, 0x1 ;  /* 0x000000271722d211 */ /* 0x004fc800078c08ff */
[----:B------:R-:W-:Y:S01]  /*a5b0*/  @!P5 LEA.HI.X R35, R23, R40, R175, 0x1, P6 ;  /* 0x000000281723d211 */ /* 0x000fe200030f0caf */
[----:B---3--:R-:W-:Y:S04]  /*a5c0*/  @!P4 ST.E.128 desc[UR56][R32.64], R12 ;  /* 0x0000000c2000c985 */ /* 0x008fe8000c101d38 */
[----:B------:R-:W2:Y:S04]  /*a5d0*/  @!P3 LDS.128 R12, [R29+0x6000] ;  /* 0x006000001d0cb984 */ /* 0x000ea80000000c00 */
[----:B--2---:R-:W-:Y:S04]  /*a5e0*/  @!P3 ST.E.128 desc[UR56][R30.64], R12 ;  /* 0x0000000c1e00b985 */ /* 0x004fe8000c101d38 */
[----:B------:R-:W2:Y:S04]  /*a5f0*/  @!P5 LDS.128 R12, [R28+0x6000] ;  /* 0x006000001c0cd984 */ /* 0x000ea80000000c00 */
[----:B--2---:R4:W-:Y:S02]  /*a600*/  @!P5 ST.E.128 desc[UR56][R34.64], R12 ;  /* 0x0000000c2200d985 */ /* 0x0049e4000c101d38 */
.L_x_552:
[----:B------:R-:W-:Y:S05]  /*a610*/  BSYNC B1 ;  /* 0x0000000000017941 */ /* 0x000fea0003800000 */
.L_x_551:
[----:B------:R-:W-:-:S03]  /*a620*/  UMOV UR4, 0xffffffff ;  /* 0xffffffff00047882 */ /* 0x000fc60000000000 */
[----:B------:R-:W-:Y:S05]  /*a630*/  BRA.DIV UR4, `(.L_x_553) ;  /* 0x0000017204187947 */ /* 0x000fea000b800000 */
[----:B--2---:R2:W0:Y:S04]  /*a640*/  SHFL.IDX PT, R40, R37, 0x1, 0x1c1f ;  /* 0x003c1f0025287f89 */ /* 0x00442800000e0000 */
[----:B---3--:R2:W3:Y:S02]  /*a650*/  SHFL.IDX PT, R39, R36, 0x1, 0x1c1f ;  /* 0x003c1f0024277f89 */ /* 0x0084e400000e0000 */
.L_x_817:
[----:B------:R-:W-:-:S13]  /*a660*/  ISETP.GE.AND P3, PT, R38, 0x41, PT ;  /* 0x000000412600780c */ /* 0x000fda0003f66270 */
[----:B------:R-:W-:Y:S05]  /*a670*/  @!P3 BRA `(.L_x_493) ;  /* 0x00000000008cb947 */ /* 0x000fea0003800000 */
[----:B------:R-:W-:Y:S02]  /*a680*/  ULDC UR4, c[0x0][0x2f4] ;  /* 0x0000bd0000047ab9 */ /* 0x000fe40000000800 */
[----:B------:R-:W-:Y:S02]  /*a690*/  ISETP.GE.AND P5, PT, R16, UR4, PT ;  /* 0x0000000410007c0c */ /* 0x000fe4000bfa6270 */
[----:B------:R-:W-:-:S11]  /*a6a0*/  ISETP.GE.AND P4, PT, R19, UR4, PT ;  /* 0x0000000413007c0c */ /* 0x000fd6000bf86270 */
[----:B----4-:R-:W4:Y:S01]  /*a6b0*/  @!P5 LDS.128 R12, [R29+0x2000] ;  /* 0x002000001d0cd984 */ /* 0x010f220000000c00 */
[----:B---3--:R-:W-:-:S04]  /*a6c0*/  @!P5 LEA R34, P3, R16, R39, 0x1 ;  /* 0x000000271022d211 */ /* 0x008fc800078608ff */
[----:B0-----:R-:W-:Y:S02]  /*a6d0*/  @!P5 LEA.HI.X R35, R16, R40, R17, 0x1, P3 ;  /* 0x000000281023d211 */ /* 0x001fe400018f0c11 */
[----:B------:R-:W-:-:S04]  /*a6e0*/  @!P4 LEA R32, P3, R19, R39, 0x1 ;  /* 0x000000271320c211 */ /* 0x000fc800078608ff */
[----:B------:R-:W-:Y:S02]  /*a6f0*/  @!P4 LEA.HI.X R33, R19, R40, R165, 0x1, P3 ;  /* 0x000000281321c211 */ /* 0x000fe400018f0ca5 */
[----:B------:R-:W-:-:S13]  /*a700*/  ISETP.GE.AND P3, PT, R22, UR4, PT ;  /* 0x0000000416007c0c */ /* 0x000fda000bf66270 */
[----:B------:R-:W-:-:S04]  /*a710*/  @!P3 LEA R30, P6, R22, R39, 0x1 ;  /* 0x00000027161eb211 */ /* 0x000fc800078c08ff */
[----:B------:R-:W-:Y:S01]  /*a720*/  @!P3 LEA.HI.X R31, R22, R40, R176, 0x1, P6 ;  /* 0x00000028161fb211 */ /* 0x000fe200030f0cb0 */
[----:B----4-:R0:W-:Y:S01]  /*a730*/  @!P5 ST.E.128 desc[UR56][R34.64], R12 ;  /* 0x0000000c2200d985 */ /* 0x0101e2000c101d38 */
[----:B------:R-:W-:-:S13]  /*a740*/  ISETP.GE.AND P5, PT, R0, UR4, PT ;  /* 0x0000000400007c0c */ /* 0x000fda000bfa6270 */
[----:B------:R-:W3:Y:S01]  /*a750*/  @!P5 LDS.128 R12, [R28+0x2000] ;  /* 0x002000001c0cd984 */ /* 0x000ee20000000c00 */
[----:B------:R-:W-:Y:S01]  /*a760*/  @!P5 IMAD.SHL.U32 R11, R163, 0x8, RZ ;  /* 0x00000008a30bd824 */ /* 0x000fe200078e00ff */
[----:B0-----:R-:W-:Y:S01]  /*a770*/  @!P5 MOV R35, R40 ;  /* 0x000000280023d202 */ /* 0x001fe20000000f00 */
[----:B------:R-:W-:-:S04]  /*a780*/  @!P5 IMAD.MOV.U32 R34, RZ, RZ, R39 ;  /* 0x000000ffff22d224 */ /* 0x000fc800078e0027 */
[----:B------:R-:W-:-:S05]  /*a790*/  @!P5 IMAD.WIDE R34, R11, 0x2, R34 ;  /* 0x000000020b22d825 */ /* 0x000fca00078e0222 */
[----:B---3--:R0:W-:Y:S01]  /*a7a0*/  @!P5 ST.E.128 desc[UR56][R34.64], R12 ;  /* 0x0000000c2200d985 */ /* 0x0081e2000c101d38 */
[----:B------:R-:W-:-:S13]  /*a7b0*/  ISETP.GE.AND P5, PT, R3, UR4, PT ;  /* 0x0000000403007c0c */ /* 0x000fda000bfa6270 */
[----:B------:R-:W3:Y:S01]  /*a7c0*/  @!P5 LDS.128 R12, [R29+0x5000] ;  /* 0x005000001d0cd984 */ /* 0x000ee20000000c00 */
[----:B------:R-:W-:Y:S01]  /*a7d0*/  @!P5 IMAD.SHL.U32 R11, R164, 0x8, RZ ;  /* 0x00000008a40bd824 */ /* 0x000fe200078e00ff */
[----:B0-----:R-:W-:Y:S01]  /*a7e0*/  @!P5 MOV R35, R40 ;  /* 0x000000280023d202 */ /* 0x001fe20000000f00 */
[----:B------:R-:W-:-:S04]  /*a7f0*/  @!P5 IMAD.MOV.U32 R34, RZ, RZ, R39 ;  /* 0x000000ffff22d224 */ /* 0x000fc800078e0027 */
[----:B------:R-:W-:-:S05]  /*a800*/  @!P5 IMAD.WIDE R34, R11, 0x2, R34 ;  /* 0x000000020b22d825 */ /* 0x000fca00078e0222 */
[----:B---3--:R0:W-:Y:S01]  /*a810*/  @!P5 ST.E.128 desc[UR56][R34.64], R12 ;  /* 0x0000000c2200d985 */ /* 0x0081e2000c101d38 */
[----:B------:R-:W-:-:S03]  /*a820*/  ISETP.GE.AND P5, PT, R23, UR4, PT ;  /* 0x0000000417007c0c */ /* 0x000fc6000bfa6270 */
[----:B------:R-:W3:Y:S10]  /*a830*/  @!P4 LDS.128 R12, [R28+0x5000] ;  /* 0x005000001c0cc984 */ /* 0x000ef40000000c00 */
[----:B0-----:R-:W-:-:S04]  /*a840*/  @!P5 LEA R34, P6, R23, R39, 0x1 ;  /* 0x000000271722d211 */ /* 0x001fc800078c08ff */
[----:B------:R-:W-:Y:S01]  /*a850*/  @!P5 LEA.HI.X R35, R23, R40, R175, 0x1, P6 ;  /* 0x000000281723d211 */ /* 0x000fe200030f0caf */
[----:B---3--:R-:W-:Y:S04]  /*a860*/  @!P4 ST.E.128 desc[UR56][R32.64], R12 ;  /* 0x0000000c2000c985 */ /* 0x008fe8000c101d38 */
[----:B------:R-:W0:Y:S04]  /*a870*/  @!P3 LDS.128 R12, [R29+0x8000] ;  /* 0x008000001d0cb984 */ /* 0x000e280000000c00 */
[----:B0-----:R-:W-:Y:S04]  /*a880*/  @!P3 ST.E.128 desc[UR56][R30.64], R12 ;  /* 0x0000000c1e00b985 */ /* 0x001fe8000c101d38 */
[----:B------:R-:W0:Y:S04]  /*a890*/  @!P5 LDS.128 R12, [R28+0x8000] ;  /* 0x008000001c0cd984 */ /* 0x000e280000000c00 */
[----:B0-----:R0:W-:Y:S02]  /*a8a0*/  @!P5 ST.E.128 desc[UR56][R34.64], R12 ;  /* 0x0000000c2200d985 */ /* 0x0011e4000c101d38 */
.L_x_493:
[----:B------:R-:W-:Y:S05]  /*a8b0*/  BSYNC B0 ;  /* 0x0000000000007941 */ /* 0x000fea0003800000 */
.L_x_457:
[----:B---3--:R-:W3:Y:S01]  /*a8c0*/  S2R R11, SR_TID.X ;  /* 0x00000000000b7919 */ /* 0x008ee20000002100 */
[----:B------:R-:W-:Y:S01]  /*a8d0*/  @!PT LDS RZ, [RZ] ;  /* 0x00000000fffff984 */ /* 0x000fe20000000800 */
[----:B------:R-:W-:Y:S01]  /*a8e0*/  @!PT LDS RZ, [RZ] ;  /* 0x00000000fffff984 */ /* 0x000fe20000000800 */
[----:B------:R-:W-:Y:S01]  /*a8f0*/  @!PT LDS RZ, [RZ] ;  /* 0x00000000fffff984 */ /* 0x000fe20000000800 */
[----:B------:R-:W-:Y:S01]  /*a900*/  @!PT LDS RZ, [RZ] ;  /* 0x00000000fffff984 */ /* 0x000fe20000000800 */
[----:B------:R5:W-:Y:S06]  /*a910*/  MEMBAR.ALL.CTA ;  /* 0x0000000000007992 */ /* 0x000bec0000008000 */
[----:B-----5:R-:W5:Y:S01]  /*a920*/  FENCE.VIEW.ASYNC.S ;  /* 0x00000000000073c6 */ /* 0x020f620000000000 */
[----:B------:R-:W-:Y:S05]  /*a930*/  WARPSYNC.ALL ;  /* 0x0000000000007948 */ /* 0x000fea0003800000 */
[----:B------:R-:W-:Y:S01]  /*a940*/  BSSY B0, `(.L_x_554) ;  /* 0x0000009000007945 */ /* 0x000fe20003800000 */
[----:B---3--:R-:W-:Y:S01]  /*a950*/  LOP3.LUT R11, R11, 0x7f, RZ, 0xc0, !PT ;  /* 0x0000007f0b0b7812 */ /* 0x008fe200078ec0ff */
[----:B-----5:R3:W-:Y:S03]  /*a960*/  BAR.SYNC.DEFER_BLOCKING R218, 0x80 ;  /* 0x000200da0000751d */ /* 0x0207e60000010000 */
[----:B------:R-:W-:-:S13]  /*a970*/  ISETP.NE.AND P3, PT, R11, RZ, PT ;  /* 0x000000ff0b00720c */ /* 0x000fda0003f65270 */
[----:B------:R-:W-:-:S05]  /*a980*/  @!P3 VIADD R11, R85, 0x2a8a0 ;  /* 0x0002a8a0550bb836 */ /* 0x000fca0000000000 */
[----:B------:R-:W-:-:S04]  /*a990*/  @!P3 PRMT R11, RZ, 0x654, R11 ;  /* 0x00000654ff0bb816 */ /* 0x000fc8000000000b */
[----:B------:R3:W-:Y:S01]  /*a9a0*/  @!P3 SYNCS.ARRIVE.TRANS64.RED.A1T0 RZ, [R11+URZ], RZ ;  /* 0x000000ff0bffb9a7 */ /* 0x0007e2000810043f */
[----:B------:R-:W-:Y:S05]  /*a9b0*/  @!P2 BRA `(.L_x_555) ;  /* 0x000000000004a947 */ /* 0x000fea0003800000 */
[----:B------:R-:W-:Y:S01]  /*a9c0*/  BPT.TRAP 0x1 ;  /* 0x000000040000795c */ /* 0x000fe20000300000 */
.L_x_555:
[----:B------:R-:W-:Y:S05]  /*a9d0*/  BSYNC B0 ;  /* 0x0000000000007941 */ /* 0x000fea0003800000 */
.L_x_554:
[----:B------:R-:W5:Y:S01]  /*a9e0*/  SYNCS.PHASECHK.TRANS64.TRYWAIT P2, [R85+URZ+0x2a8b0], R86 ;  /* 0x02a8b056550075a7 */ /* 0x000f62000804017f */
[----:B------:R-:W-:Y:S04]  /*a9f0*/  BSSY B0, `(.L_x_556) ;  /* 0x0000002000007945 */ /* 0x000fe80003800000 */
[----:B-----5:R-:W-:Y:S05]  /*aa00*/  @!P2 BRA `(.L_x_557) ;  /* 0x0000016c0070a947 */ /* 0x020fea0003800000 */
.L_x_818:
[----:B------:R-:W-:Y:S05]  /*aa10*/  BSYNC B0 ;  /* 0x0000000000007941 */ /* 0x000fea0003800000 */
.L_x_556:
[----:B------:R-:W-:Y:S01]  /*aa20*/  ULDC.64 UR4, c[0x0][0x328] ;  /* 0x0000ca0000047ab9 */ /* 0x000fe20000000a00 */
[----:B------:R-:W-:Y:S01]  /*aa30*/  ULDC.64 UR6, c[0x0][0x318] ;  /* 0x0000c60000067ab9 */ /* 0x000fe20000000a00 */
[----:B------:R-:W-:Y:S01]  /*aa40*/  IMAD R82, R82, UR4, RZ ;  /* 0x0000000452527c24 */ /* 0x000fe2000f8e02ff */
[----:B------:R-:W-:Y:S01]  /*aa50*/  BSSY B0, `(.L_x_558) ;  /* 0x000002b000007945 */ /* 0x000fe20003800000 */
[----:B0-2-4-:R-:W-:-:S04]  /*aa60*/  IMAD.WIDE.U32 R12, R81, UR4, RZ ;  /* 0x00000004510c7c25 */ /* 0x015fc8000f8e00ff */
[----:B------:R-:W-:Y:S01]  /*aa70*/  IMAD R81, R81, UR5, R82 ;  /* 0x0000000551517c24 */ /* 0x000fe2000f8e0252 */
[----:B------:R-:W-:Y:S01]  /*aa80*/  ULDC.64 UR4, c[0x0][0x338] ;  /* 0x0000ce0000047ab9 */ /* 0x000fe20000000a00 */
[----:B------:R-:W-:Y:S02]  /*aa90*/  IMAD.IADD R84, R84, 0x1, -R166 ;  /* 0x0000000154547824 */ /* 0x000fe400078e0aa6 */
[----:B------:R-:W-:Y:S02]  /*aaa0*/  IMAD R83, R83, UR4, RZ ;  /* 0x0000000453537c24 */ /* 0x000fe4000f8e02ff */
[----:B------:R-:W-:Y:S02]  /*aab0*/  IMAD.IADD R13, R13, 0x1, R81 ;  /* 0x000000010d0d7824 */ /* 0x000fe400078e0251 */
[C---:B------:R-:W-:Y:S02]  /*aac0*/  IMAD R83, R80.reuse, UR5, R83 ;  /* 0x0000000550537c24 */ /* 0x040fe4000f8e0253 */
[----:B------:R-:W-:Y:S01]  /*aad0*/  IMAD.WIDE.U32 R12, R80, UR4, R12 ;  /* 0x00000004500c7c25 */ /* 0x000fe2000f8e000c */
[----:B------:R-:W-:-:S03]  /*aae0*/  ULDC.64 UR4, c[0x0][0x330] ;  /* 0x0000cc0000047ab9 */ /* 0x000fc60000000a00 */
[----:B------:R-:W-:Y:S01]  /*aaf0*/  IMAD R34, R18, 0x3000, R4 ;  /* 0x0000300012227824 */ /* 0x000fe200078e0204 */
[----:B------:R-:W-:-:S03]  /*ab00*/  IADD3 R13, R13, R83, RZ ;  /* 0x000000530d0d7210 */ /* 0x000fc60007ffe0ff */
[----:B------:R-:W-:-:S04]  /*ab10*/  IMAD.WIDE.U32 R12, R162, UR4, R12 ;  /* 0x00000004a20c7c25 */ /* 0x000fc8000f8e000c */
[----:B---3--:R-:W-:Y:S01]  /*ab20*/  IMAD R11, R162, UR5, R13 ;  /* 0x00000005a20b7c24 */ /* 0x008fe2000f8e020d */
[----:B------:R-:W-:-:S04]  /*ab30*/  LEA R35, P2, R12, UR6, 0x1 ;  /* 0x000000060c237c11 */ /* 0x000fc8000f8408ff */
[----:B------:R-:W-:Y:S01]  /*ab40*/  LEA.HI.X R36, R12, UR7, R11, 0x1, P2 ;  /* 0x000000070c247c11 */ /* 0x000fe200090f0c0b */
[----:B------:R-:W-:Y:S01]  /*ab50*/  IMAD.IADD R11, R127, 0x1, R34 ;  /* 0x000000017f0b7824 */ /* 0x000fe200078e0222 */
[----:B------:R-:W-:Y:S01]  /*ab60*/  ISETP.GE.AND P2, PT, R84, 0x1, PT ;  /* 0x000000015400780c */ /* 0x000fe20003f46270 */
[----:B-1----:R0:W1:Y:S01]  /*ab70*/  SHFL.IDX PT, R30, R35, RZ, 0x1c1f ;  /* 0x001c1fff231e7589 */ /* 0x00206200000e0000 */
[----:B------:R-:W-:Y:S01]  /*ab80*/  LEA R34, R34, R122, 0x1 ;  /* 0x0000007a22227211 */ /* 0x000fe200078e08ff */
[----:B------:R-:W-:Y:S02]  /*ab90*/  IMAD R11, R11, 0x2, R122 ;  /* 0x000000020b0b7824 */ /* 0x000fe400078e027a */
[----:B------:R0:W2:Y:S08]  /*aba0*/  SHFL.IDX PT, R31, R36, RZ, 0x1c1f ;  /* 0x001c1fff241f7589 */ /* 0x0000b000000e0000 */
[----:B0-----:R-:W-:Y:S05]  /*abb0*/  @!P2 BRA `(.L_x_559) ;  /* 0x000000000050a947 */ /* 0x001fea0003800000 */
[----:B------:R-:W-:-:S13]  /*abc0*/  ISETP.NE.AND P2, PT, R5, RZ, PT ;  /* 0x000000ff0500720c */ /* 0x000fda0003f45270 */
[----:B------:R-:W0:Y:S01]  /*abd0*/  @P2 LDS.128 R12, [R34] ;  /* 0x00000000220c2984 */ /* 0x000e220000000c00 */
[----:B-1----:R-:W-:-:S04]  /*abe0*/  @P2 LEA R32, P4, R16, R30, 0x1 ;  /* 0x0000001e10202211 */ /* 0x002fc800078808ff */
[----:B--2---:R-:W-:Y:S02]  /*abf0*/  @P2 LEA.HI.X R33, R16, R31, R17, 0x1, P4 ;  /* 0x0000001f10212211 */ /* 0x004fe400020f0c11 */
[----:B------:R-:W-:-:S13]  /*ac00*/  ISETP.NE.AND P4, PT, R21, RZ, PT ;  /* 0x000000ff1500720c */ /* 0x000fda0003f85270 */
[----:B------:R-:W-:-:S04]  /*ac10*/  @P4 LEA R28, P5, R19, R30, 0x1 ;  /* 0x0000001e131c4211 */ /* 0x000fc800078a08ff */
[----:B------:R-:W-:Y:S01]  /*ac20*/  @P4 LEA.HI.X R29, R19, R31, R165, 0x1, P5 ;  /* 0x0000001f131d4211 */ /* 0x000fe200028f0ca5 */
[----:B0-----:R0:W-:Y:S01]  /*ac30*/  @P2 ST.E.128 desc[UR56][R32.64], R12 ;  /* 0x0000000c20002985 */ /* 0x0011e2000c101d38 */
[----:B------:R-:W-:-:S13]  /*ac40*/  ISETP.NE.AND P2, PT, R10, RZ, PT ;  /* 0x000000ff0a00720c */ /* 0x000fda0003f45270 */
[----:B------:R-:W1:Y:S01]  /*ac50*/  @P2 LDS.128 R12, [R11] ;  /* 0x000000000b0c2984 */ /* 0x000e620000000c00 */
[----:B------:R-:W-:-:S04]  /*ac60*/  @P2 IMAD.SHL.U32 R37, R163, 0x8, RZ ;  /* 0x00000008a3252824 */ /* 0x000fc800078e00ff */
[----:B0-----:R-:W-:-:S05]  /*ac70*/  @P2 IMAD.WIDE R32, R37, 0x2, R30 ;  /* 0x0000000225202825 */ /* 0x001fca00078e021e */
[----:B-1----:R-:W-:Y:S01]  /*ac80*/  @P2 ST.E.128 desc[UR56][R32.64], R12 ;  /* 0x0000000c20002985 */ /* 0x002fe2000c101d38 */
[----:B------:R-:W-:-:S13]  /*ac90*/  ISETP.NE.AND P2, PT, R20, RZ, PT ;  /* 0x000000ff1400720c */ /* 0x000fda0003f45270 */
[----:B------:R-:W0:Y:S01]  /*aca0*/  @P2 LDS.128 R12, [R34+0x3000] ;  /* 0x00300000220c2984 */ /* 0x000e220000000c00 */
[----:B------:R-:W-:-:S05]  /*acb0*/  @P2 SHF.L.U32 R37, R164, 0x3, RZ ;  /* 0x00000003a4252819 */ /* 0x000fca00000006ff */
[----:B------:R-:W-:-:S05]  /*acc0*/  @P2 IMAD.WIDE R30, R37, 0x2, R30 ;  /* 0x00000002251e2825 */ /* 0x000fca00078e021e */
[----:B0-----:R-:W-:Y:S04]  /*acd0*/  @P2 ST.E.128 desc[UR56][R30.64], R12 ;  /* 0x0000000c1e002985 */ /* 0x001fe8000c101d38 */
[----:B------:R-:W0:Y:S04]  /*ace0*/  @P4 LDS.128 R12, [R11+0x3000] ;  /* 0x003000000b0c4984 */ /* 0x000e280000000c00 */
[----:B0-----:R0:W-:Y:S02]  /*acf0*/  @P4 ST.E.128 desc[UR56][R28.64], R12 ;  /* 0x0000000c1c004985 */ /* 0x0011e4000c101d38 */
.L_x_559:
[----:B------:R-:W-:Y:S05]  /*ad00*/  BSYNC B0 ;  /* 0x0000000000007941 */ /* 0x000fea0003800000 */
.L_x_558:
[----:B------:R-:W-:Y:S01]  /*ad10*/  ISETP.GE.AND P2, PT, R84, 0x41, PT ;  /* 0x000000415400780c */ /* 0x000fe20003f46270 */
[----:B--2---:R2:W3:Y:S01]  /*ad20*/  SHFL.IDX PT, R31, R36, 0x1, 0x1c1f ;  /* 0x003c1f00241f7f89 */ /* 0x0044e200000e0000 */
[----:B------:R-:W-:Y:S03]  /*ad30*/  BSSY B0, `(.L_x_560) ;  /* 0x0000017000007945 */ /* 0x000fe60003800000 */
[----:B-1----:R2:W1:Y:S08]  /*ad40*/  SHFL.IDX PT, R30, R35, 0x1, 0x1c1f ;  /* 0x003c1f00231e7f89 */ /* 0x00247000000e0000 */
[----:B--2---:R-:W-:Y:S05]  /*ad50*/  @!P2 BRA `(.L_x_561) ;  /* 0x000000000050a947 */ /* 0x004fea0003800000 */
[----:B------:R-:W-:-:S13]  /*ad60*/  ISETP.NE.AND P2, PT, R5, RZ, PT ;  /* 0x000000ff0500720c */ /* 0x000fda0003f45270 */
[----:B0-----:R-:W0:Y:S01]  /*ad70*/  @P2 LDS.128 R12, [R34+0x2000] ;  /* 0x00200000220c2984 */ /* 0x001e220000000c00 */
[----:B-1----:R-:W-:-:S04]  /*ad80*/  @P2 LEA R32, P4, R16, R30, 0x1 ;  /* 0x0000001e10202211 */ /* 0x002fc800078808ff */
[----:B---3--:R-:W-:Y:S02]  /*ad90*/  @P2 LEA.HI.X R33, R16, R31, R17, 0x1, P4 ;  /* 0x0000001f10212211 */ /* 0x008fe400020f0c11 */
[----:B------:R-:W-:-:S13]  /*ada0*/  ISETP.NE.AND P4, PT, R21, RZ, PT ;  /* 0x000000ff1500720c */ /* 0x000fda0003f85270 */
[----:B------:R-:W-:-:S04]  /*adb0*/  @P4 LEA R28, P5, R19, R30, 0x1 ;  /* 0x0000001e131c4211 */ /* 0x000fc800078a08ff */
[----:B------:R-:W-:Y:S01]  /*adc0*/  @P4 LEA.HI.X R29, R19, R31, R165, 0x1, P5 ;  /* 0x0000001f131d4211 */ /* 0x000fe200028f0ca5 */
[----:B0-----:R0:W-:Y:S01]  /*add0*/  @P2 ST.E.128 desc[UR56][R32.64], R12 ;  /* 0x0000000c20002985 */ /* 0x0011e2000c101d38 */
[----:B------:R-:W-:-:S13]  /*ade0*/  ISETP.NE.AND P2, PT, R10, RZ, PT ;  /* 0x000000ff0a00720c */ /* 0x000fda0003f45270 */
[----:B------:R-:W1:Y:S01]  /*adf0*/  @P2 LDS.128 R12, [R11+0x2000] ;  /* 0x002000000b0c2984 */ /* 0x000e620000000c00 */
[----:B------:R-:W-:-:S04]  /*ae00*/  @P2 IMAD.SHL.U32 R35, R163, 0x8, RZ ;  /* 0x00000008a3232824 */ /* 0x000fc800078e00ff */
[----:B0-----:R-:W-:-:S05]  /*ae10*/  @P2 IMAD.WIDE R32, R35, 0x2, R30 ;  /* 0x0000000223202825 */ /* 0x001fca00078e021e */
[----:B-1----:R-:W-:Y:S01]  /*ae20*/  @P2 ST.E.128 desc[UR56][R32.64], R12 ;  /* 0x0000000c20002985 */ /* 0x002fe2000c101d38 */
[----:B------:R-:W-:-:S13]  /*ae30*/  ISETP.NE.AND P2, PT, R20, RZ, PT ;  /* 0x000000ff1400720c */ /* 0x000fda0003f45270 */
[----:B------:R-:W0:Y:S01]  /*ae40*/  @P2 LDS.128 R12, [R34+0x5000] ;  /* 0x00500000220c2984 */ /* 0x000e220000000c00 */
[----:B------:R-:W-:-:S04]  /*ae50*/  @P2 IMAD.SHL.U32 R35, R164, 0x8, RZ ;  /* 0x00000008a4232824 */ /* 0x000fc800078e00ff */
[----:B------:R-:W-:-:S05]  /*ae60*/  @P2 IMAD.WIDE R30, R35, 0x2, R30 ;  /* 0x00000002231e2825 */ /* 0x000fca00078e021e */
[----:B0-----:R-:W-:Y:S04]  /*ae70*/  @P2 ST.E.128 desc[UR56][R30.64], R12 ;  /* 0x0000000c1e002985 */ /* 0x001fe8000c101d38 */
[----:B------:R-:W0:Y:S04]  /*ae80*/  @P4 LDS.128 R12, [R11+0x5000] ;  /* 0x005000000b0c4984 */ /* 0x000e280000000c00 */
[----:B0-----:R2:W-:Y:S02]  /*ae90*/  @P4 ST.E.128 desc[UR56][R28.64], R12 ;  /* 0x0000000c1c004985 */ /* 0x0015e4000c101d38 */
.L_x_561:
[----:B------:R-:W-:Y:S05]  /*aea0*/  BSYNC B0 ;  /* 0x0000000000007941 */ /* 0x000fea0003800000 */
.L_x_560:
[----:B------:R-:W4:Y:S01]  /*aeb0*/  LDL R11, [R1+0x38] ;  /* 0x00003800010b7983 */ /* 0x000f220000100800 */
[----:B------:R-:W-:Y:S01]  /*aec0*/  @!P3 IADD3 R85, R85, 0x2a8c0, RZ ;  /* 0x0002a8c05555b810 */ /* 0x000fe20007ffe0ff */
[----:B------:R-:W-:Y:S01]  /*aed0*/  VIADD R18, R18, 0x1 ;  /* 0x0000000112127836 */ /* 0x000fe20000000000 */
[----:B------:R-:W-:Y:S01]  /*aee0*/  PLOP3.LUT P2, PT, PT, PT, PT, 0x8, 0x0 ;  /* 0x000000000000781c */ /* 0x000fe20003f4e170 */
[----:B------:R-:W-:Y:S01]  /*aef0*/  @!PT LDS RZ, [RZ] ;  /* 0x00000000fffff984 */ /* 0x000fe20000000800 */
[----:B------:R-:W-:Y:S01]  /*af00*/  @!PT LDS RZ, [RZ] ;  /* 0x00000000fffff984 */ /* 0x000fe20000000800 */
[----:B------:R-:W-:Y:S01]  /*af10*/  @!PT LDS RZ, [RZ] ;  /* 0x00000000fffff984 */ /* 0x000fe20000000800 */
[----:B------:R-:W-:Y:S01]  /*af20*/  @!PT LDS RZ, [RZ] ;  /* 0x00000000fffff984 */ /* 0x000fe20000000800 */
[----:B------:R5:W-:Y:S06]  /*af30*/  MEMBAR.ALL.CTA ;  /* 0x0000000000007992 */ /* 0x000bec0000008000 */
[----:B-----5:R-:W5:Y:S01]  /*af40*/  FENCE.VIEW.ASYNC.S ;  /* 0x00000000000073c6 */ /* 0x020f620000000000 */
[----:B------:R-:W-:Y:S01]  /*af50*/  @!P3 PRMT R85, RZ, 0x654, R85 ;  /* 0x00000654ff55b816 */ /* 0x000fe20000000055 */
[----:B-----5:R0:W-:Y:S06]  /*af60*/  BAR.SYNC.DEFER_BLOCKING R218, 0x80 ;  /* 0x000200da0000751d */ /* 0x0201ec0000010000 */
[----:B------:R1:W-:Y:S01]  /*af70*/  @!P3 SYNCS.ARRIVE.TRANS64.RED.A1T0 RZ, [R85+URZ], RZ ;  /* 0x000000ff55ffb9a7 */ /* 0x0003e2000810043f */
[----:B------:R-:W-:-:S04]  /*af80*/  ISETP.NE.AND P3, PT, R18, 0x2, PT ;  /* 0x000000021200780c */ /* 0x000fc80003f65270 */
[----:B0-2---:R-:W-:Y:S02]  /*af90*/  SEL R12, RZ, 0x1, P3 ;  /* 0x00000001ff0c7807 */ /* 0x005fe40001800000 */
[----:B------:R-:W-:Y:S02]  /*afa0*/  SEL R18, R18, RZ, P3 ;  /* 0x000000ff12127207 */ /* 0x000fe40001800000 */
[----:B------:R-:W-:Y:S02]  /*afb0*/  LOP3.LUT R167, R167, R12, RZ, 0x3c, !PT ;  /* 0x0000000ca7a77212 */ /* 0x000fe400078e3cff */
[----:B----4-:R-:W-:-:S13]  /*afc0*/  LOP3.LUT P4, RZ, R11, 0x2, RZ, 0xc0, !PT ;  /* 0x000000020bff7812 */ /* 0x010fda000788c0ff */
[----:B-1----:R-:W-:Y:S05]  /*afd0*/  @P4 BRA `(.L_x_562) ;  /* 0xffffff7800cc4947 */ /* 0x002fea000383ffff */
.L_x_452:
[----:B------:R-:W-:Y:S01]  /*afe0*/  BSSY B0, `(.L_x_563) ;  /* 0x0000005000007945 */ /* 0x000fe20003800000 */
[----:B------:R-:W-:-:S03]  /*aff0*/  IMAD.MOV.U32 R3, RZ, RZ, RZ ;  /* 0x000000ffff037224 */ /* 0x000fc600078e00ff */
[----:B------:R-:W-:Y:S05]  /*b000*/  @P2 BRA `(.L_x_564) ;  /* 0x0000000000082947 */ /* 0x000fea0003800000 */
[----:B------:R-:W1:Y:S02]  /*b010*/  FENCE.VIEW.ASYNC.G ;  /* 0x00000000000073c6 */ /* 0x000e640000000100 */
[----:B-1----:R-:W-:Y:S06]  /*b020*/  BAR.ARV 0xc, 0x180 ;  /* 0x0306000000007b1d */ /* 0x002fec0000002000 */
.L_x_564:
[----:B------:R-:W-:Y:S05]  /*b030*/  BSYNC B0 ;  /* 0x0000000000007941 */ /* 0x000fea0003800000 */
.L_x_563:
[----:B------:R-:W2:Y:S01]  /*b040*/  LDL R0, [R1+0x38] ;  /* 0x0000380001007983 */ /* 0x000ea20000100800 */
[----:B------:R-:W-:Y:S01]  /*b050*/  BSSY B0, `(.L_x_565) ;  /* 0x0000020000007945 */ /* 0x000fe20003800000 */
[----:B--2---:R-:W-:-:S13]  /*b060*/  LOP3.LUT P0, RZ, R0, 0x4, RZ, 0xc0, !PT ;  /* 0x0000000400ff7812 */ /* 0x004fda000780c0ff */
        /* <DEDUP_REMOVED lines=12> */
[----:B0-----:R-:W-:Y:S01]  /*b130*/  IADD3 R4, R3, 0xffffffe, RZ ;  /* 0x0ffffffe03047810 */ /* 0x001fe20007ffe0ff */
[----:B------:R-:W-:-:S05]  /*b140*/  IMAD.MOV R3, RZ, RZ, -R10 ;  /* 0x000000ffff037224 */ /* 0x000fca00078e0a0a */
[----:B------:R0:W1:Y:S02]  /*b150*/  F2I.FTZ.U32.TRUNC.NTZ R5, R4 ;  /* 0x0000000400057305 */ /* 0x000064000021f000 */
[----:B0-----:R-:W-:Y:S01]  /*b160*/  MOV R4, RZ ;  /* 0x000000ff00047202 */ /* 0x001fe20000000f00 */
[----:B-1----:R-:W-:-:S04]  /*b170*/  IMAD.MOV R7, RZ, RZ, -R5 ;  /* 0x000000ffff077224 */ /* 0x002fc800078e0a05 */
[----:B------:R-:W-:-:S04]  /*b180*/  IMAD R7, R7, R6, RZ ;  /* 0x0000000607077224 */ /* 0x000fc800078e02ff */
[----:B------:R-:W-:-:S06]  /*b190*/  IMAD.HI.U32 R5, R5, R7, R4 ;  /* 0x0000000705057227 */ /* 0x000fcc00078e0004 */
        /* <DEDUP_REMOVED lines=8> */
[----:B------:R-:W-:-:S04]  /*b220*/  IMAD.MOV.U32 R3, RZ, RZ, R5 ;  /* 0x000000ffff037224 */ /* 0x000fc800078e0005 */
[----:B------:R-:W-:Y:S01]  /*b230*/  @!P2 IMAD.MOV R3, RZ, RZ, -R3 ;  /* 0x000000ffff03a224 */ /* 0x000fe200078e0a03 */
[----:B------:R-:W-:-:S07]  /*b240*/  @!P1 LOP3.LUT R3, RZ, R9, RZ, 0x33, !PT ;  /* 0x00000009ff039212 */ /* 0x000fce00078e33ff */
.L_x_566:
[----:B------:R-:W-:Y:S05]  /*b250*/  BSYNC B0 ;  /* 0x0000000000007941 */ /* 0x000fea0003800000 */
.L_x_565:
[-C--:B------:R-:W-:Y:S01]  /*b260*/  IMAD R182, R200, R3.reuse, RZ ;  /* 0x00000003c8b67224 */ /* 0x080fe200078e02ff */
[----:B------:R-:W-:Y:S02]  /*b270*/  PLOP3.LUT P0, PT, PT, PT, PT, 0x80, 0x0 ;  /* 0x000000000000781c */ /* 0x000fe40003f0f070 */
[----:B------:R-:W-:Y:S02]  /*b280*/  CS2R R86, SRZ ;  /* 0x0000000000567805 */ /* 0x000fe4000001ff00 */
[----:B------:R-:W-:Y:S02]  /*b290*/  MOV R0, RZ ;  /* 0x000000ff00007202 */ /* 0x000fe40000000f00 */
[----:B------:R-:W-:Y:S02]  /*b2a0*/  CS2R R84, SRZ ;  /* 0x0000000000547805 */ /* 0x000fe4000001ff00 */
[----:B------:R-:W-:Y:S01]  /*b2b0*/  VIADDMNMX R72, R182, R3, R142, PT ;  /* 0x00000003b6487246 */ /* 0x000fe2000380018e */
[----:B------:R-:W-:Y:S01]  /*b2c0*/  IMAD.MOV.U32 R3, RZ, RZ, RZ ;  /* 0x000000ffff037224 */ /* 0x000fe200078e00ff */
[----:B------:R-:W-:-:S02]  /*b2d0*/  CS2R R82, SRZ ;  /* 0x0000000000527805 */ /* 0x000fc4000001ff00 */
[----:B------:R-:W-:Y:S02]  /*b2e0*/  CS2R R80, SRZ ;  /* 0x0000000000507805 */ /* 0x000fe4000001ff00 */
[----:B------:R-:W-:Y:S02]  /*b2f0*/  ISETP.GT.AND P1, PT, R72, R182, PT ;  /* 0x000000b64800720c */ /* 0x000fe40003f24270 */
        /* <DEDUP_REMOVED lines=29> */
[----:B------:R-:W2:Y:S01]  /*b4d0*/  LDL R4, [R1+0x64] ;  /* 0x0000640001047983 */ /* 0x000ea20000100800 */
[----:B------:R-:W-:-:S06]  /*b4e0*/  ULOP3.LUT UP0, URZ, UR59, 0x1bf, URZ, 0xc0, !UPT ;  /* 0x000001bf3b3f7892 */ /* 0x000fcc000f80c03f */
[----:B------:R-:W-:Y:S01]  /*b4f0*/  PLOP3.LUT P0, PT, PT, PT, UP0, 0x80, 0x0 ;  /* 0x000000000000781c */ /* 0x000fe20003f0f008 */
[----:B--2---:R-:W1:Y:S02]  /*b500*/  SHFL.IDX PT, R0, R4, RZ, 0x1f ;  /* 0x00001fff04007589 */ /* 0x004e6400000e0000 */
[----:B-1----:R-:W-:-:S04]  /*b510*/  LEA.HI R3, R0, R0, RZ, 0x1 ;  /* 0x0000000000037211 */ /* 0x002fc800078f08ff */
[----:B------:R-:W-:-:S05]  /*b520*/  LOP3.LUT R3, R3, 0x1e, RZ, 0xc0, !PT ;  /* 0x0000001e03037812 */ /* 0x000fca00078ec0ff */
[----:B------:R-:W-:-:S05]  /*b530*/  IMAD.IADD R3, R0, 0x1, -R3 ;  /* 0x0000000100037824 */ /* 0x000fca00078e0a03 */
[----:B------:R-:W-:-:S04]  /*b540*/  LEA R3, R3, UR59, 0xd ;  /* 0x0000003b03037c11 */ /* 0x000fc8000f8e68ff */
[----:B------:R-:W-:-:S04]  /*b550*/  SHF.R.U32.HI R3, RZ, 0x4, R3 ;  /* 0x00000004ff037819 */ /* 0x000fc80000011603 */
[----:B------:R-:W-:Y:S01]  /*b560*/  LOP3.LUT R36, R3, 0x3fff, RZ, 0xc0, !PT ;  /* 0x00003fff03247812 */ /* 0x000fe200078ec0ff */
[----:B------:R-:W-:Y:S06]  /*b570*/  @!P0 BRA `(.L_x_568) ;  /* 0x0000000000408947 */ /* 0x000fec0003800000 */
        /* <DEDUP_REMOVED lines=15> */
[----:B-1-3-5:R-:W-:Y:S05]  /*b670*/  CALL.ABS.NOINC R14 ;  /* 0x000000000e007343 */ /* 0x02afea0003c00000 */
.L_x_568:
[----:B------:R-:W-:Y:S02]  /*b680*/  ULDC UR4, c[0x0][0x3f4] ;  /* 0x0000fd0000047ab9 */ /* 0x000fe40000000800 */
[----:B------:R-:W-:-:S13]  /*b690*/  ISETP.LT.AND P0, PT, RZ, UR4, PT ;  /* 0x00000004ff007c0c */ /* 0x000fda000bf01270 */
[----:B------:R-:W-:Y:S05]  /*b6a0*/  @P0 BRA `(.L_x_569) ;  /* 0x00000000003c0947 */ /* 0x000fea0003800000 */
[----:B------:R-:W-:-:S04]  /*b6b0*/  LEA.HI R0, R191, R191, RZ, 0x1 ;  /* 0x000000bfbf007211 */ /* 0x000fc800078f08ff */
[----:B------:R-:W-:-:S04]  /*b6c0*/  LOP3.LUT R0, R0, 0xfffffffe, RZ, 0xc0, !PT ;  /* 0xfffffffe00007812 */ /* 0x000fc800078ec0ff */
[----:B------:R-:W-:-:S04]  /*b6d0*/  IADD3 R0, R191, -R0, RZ ;  /* 0x80000000bf007210 */ /* 0x000fc80007ffe0ff */
[----:B------:R-:W-:-:S04]  /*b6e0*/  SHF.L.U32 R3, R0, 0x1f, RZ ;  /* 0x0000001f00037819 */ /* 0x000fc800000006ff */
[----:B------:R1:W2:Y:S03]  /*b6f0*/  SYNCS.PHASECHK.TRANS64.TRYWAIT P0, [R2+URZ+0x2a800], R3 ;  /* 0x02a80003020075a7 */ /* 0x0002a6000800017f */
[----:B--2---:R-:W-:Y:S05]  /*b700*/  @!P0 NANOSLEEP.SYNCS 0x989680 ;  /* 0x009896800000895d */ /* 0x004fea0003900000 */
[----:B------:R-:W2:Y:S01]  /*b710*/  @!P0 SYNCS.PHASECHK.TRANS64 P0, [R2+URZ+0x2a800], R3 ;  /* 0x02a80003020085a7 */ /* 0x000ea2000800007f */
[----:B------:R-:W-:Y:S04]  /*b720*/  BSSY B0, `(.L_x_570) ;  /* 0x0000006000007945 */ /* 0x000fe80003800000 */
[----:B--2---:R-:W-:Y:S05]  /*b730*/  @P0 BRA `(.L_x_571) ;  /* 0x0000000000100947 */ /* 0x004fea0003800000 */
.L_x_572:
[----:B--2---:R2:W4:Y:S02]  /*b740*/  SYNCS.PHASECHK.TRANS64.TRYWAIT P0, [R2+URZ+0x2a800], R3 ;  /* 0x02a80003020075a7 */ /* 0x004524000800017f */
[----:B----4-:R-:W-:Y:S05]  /*b750*/  @!P0 NANOSLEEP.SYNCS 0x989680 ;  /* 0x009896800000895d */ /* 0x010fea0003900000 */
[----:B------:R-:W4:Y:S02]  /*b760*/  @!P0 SYNCS.PHASECHK.TRANS64 P0, [R2+URZ+0x2a800], R3 ;  /* 0x02a80003020085a7 */ /* 0x000f24000800007f */
[----:B----4-:R-:W-:Y:S05]  /*b770*/  @!P0 BRA `(.L_x_572) ;  /* 0xfffffffc00f08947 */ /* 0x010fea000383ffff */
.L_x_571:
[----:B------:R-:W-:Y:S05]  /*b780*/  BSYNC B0 ;  /* 0x0000000000007941 */ /* 0x000fea0003800000 */
.L_x_570:
[----:B------:R-:W-:Y:S05]  /*b790*/  BRA `(.L_x_573) ;  /* 0x0000005800787947 */ /* 0x000fea0003800000 */
.L_x_569:
[----:B-----5:R-:W-:Y:S01]  /*b7a0*/  SHF.R.S32.HI R0, RZ, 0x1f, R141 ;  /* 0x0000001fff007819 */ /* 0x020fe2000001148d */
[----:B------:R-:W-:Y:S01]  /*b7b0*/  ULOP3.LUT UP0, URZ, UR59, 0x3ff, URZ, 0xc0, !UPT ;  /* 0x000003ff3b3f7892 */ /* 0x000fe2000f80c03f */
[----:B------:R-:W-:Y:S01]  /*b7c0*/  ULDC.64 UR4, c[0x0][0x3f8] ;  /* 0x0000fe0000047ab9 */ /* 0x000fe20000000a00 */
[----:B------:R-:W-:Y:S02]  /*b7d0*/  ULDC.64 UR6, c[0x0][0x408] ;  /* 0x0001020000067ab9 */ /* 0x000fe40000000a00 */
[C---:B------:R-:W-:Y:S02]  /*b7e0*/  IMAD R4, R0.reuse, UR4, RZ ;  /* 0x0000000400047c24 */ /* 0x040fe4000f8e02ff */
[----:B------:R-:W-:Y:S01]  /*b7f0*/  IMAD R0, R0, UR6, RZ ;  /* 0x0000000600007c24 */ /* 0x000fe2000f8e02ff */
[----:B------:R-:W-:Y:S01]  /*b800*/  PLOP3.LUT P2, PT, PT, PT, UP0, 0x80, 0x0 ;  /* 0x000000000000781c */ /* 0x000fe20003f4f008 */
[C---:B------:R-:W-:Y:S02]  /*b810*/  IMAD R3, R141.reuse, UR5, R4 ;  /* 0x000000058d037c24 */ /* 0x040fe4000f8e0204 */
[----:B------:R-:W-:Y:S01]  /*b820*/  IMAD.WIDE.U32 R24, R141, UR4, RZ ;  /* 0x000000048d187c25 */ /* 0x000fe2000f8e00ff */
[----:B------:R-:W-:-:S03]  /*b830*/  ULDC.64 UR4, c[0x0][0x3e8] ;  /* 0x0000fa0000047ab9 */ /* 0x000fc60000000a00 */
[C---:B------:R-:W-:Y:S01]  /*b840*/  IMAD R41, R141.reuse, UR7, R0 ;  /* 0x000000078d297c24 */ /* 0x040fe2000f8e0200 */
[----:B------:R-:W-:Y:S01]  /*b850*/  LEA R38, P0, R24, UR4, 0x1 ;  /* 0x0000000418267c11 */ /* 0x000fe2000f8008ff */
[----:B------:R-:W-:Y:S01]  /*b860*/  IMAD.WIDE.U32 R4, R141, UR6, RZ ;  /* 0x000000068d047c25 */ /* 0x000fe2000f8e00ff */
[----:B------:R-:W-:-:S03]  /*b870*/  ULDC.64 UR6, c[0x0][0x400] ;  /* 0x0001000000067ab9 */ /* 0x000fc60000000a00 */
[----:B------:R-:W-:Y:S01]  /*b880*/  IMAD.IADD R3, R3, 0x1, R25 ;  /* 0x0000000103037824 */ /* 0x000fe200078e0219 */
[----:B------:R-:W-:Y:S01]  /*b890*/  LEA R40, P1, R4, UR6, 0x1 ;  /* 0x0000000604287c11 */ /* 0x000fe2000f8208ff */
[----:B------:R-:W-:-:S03]  /*b8a0*/  IMAD.IADD R41, R41, 0x1, R5 ;  /* 0x0000000129297824 */ /* 0x000fc600078e0205 */
[----:B------:R-:W-:Y:S02]  /*b8b0*/  LEA.HI.X R24, R24, UR5, R3, 0x1, P0 ;  /* 0x0000000518187c11 */ /* 0x000fe400080f0c03 */
[----:B------:R-:W-:Y:S01]  /*b8c0*/  LEA.HI.X R41, R4, UR7, R41, 0x1, P1 ;  /* 0x0000000704297c11 */ /* 0x000fe200088f0c29 */
        /* <DEDUP_REMOVED lines=16> */
[----:B-1-3--:R-:W-:Y:S05]  /*b9d0*/  CALL.ABS.NOINC R14 ;  /* 0x000000000e007343 */ /* 0x00afea0003c00000 */
.L_x_574:
[----:B------:R-:W-:Y:S01]  /*b9e0*/  ULDC.U8 UR4, c[0x0][0x410] ;  /* 0x0001040000047ab9 */ /* 0x000fe20000000000 */
[----:B------:R-:W-:Y:S01]  /*b9f0*/  BSSY B0, `(.L_x_575) ;  /* 0x0000570000007945 */ /* 0x000fe20003800000 */
[----:B------:R-:W-:Y:S02]  /*ba00*/  ISETP.NE.AND P0, PT, RZ, UR4, PT ;  /* 0x00000004ff007c0c */ /* 0x000fe4000bf05270 */
[----:B0-----:R-:W-:-:S11]  /*ba10*/  LEA R6, R145, R166, 0x7 ;  /* 0x000000a691067211 */ /* 0x001fd600078e38ff */
[----:B------:R-:W-:Y:S05]  /*ba20*/  @!P0 BRA `(.L_x_576) ;  /* 0x0000002800ac8947 */ /* 0x000fea0003800000 */
[----:B------:R-:W-:-:S03]  /*ba30*/  UMOV UR4, 0xffffffff ;  /* 0xffffffff00047882 */ /* 0x000fc60000000000 */
[----:B------:R-:W-:Y:S05]  /*ba40*/  BRA.DIV UR4, `(.L_x_577) ;  /* 0x0000015e04747947 */ /* 0x000fea000b800000 */
[----:B------:R0:W1:Y:S04]  /*ba50*/  SHFL.IDX PT, R37, R24, RZ, 0x1c1f ;  /* 0x001c1fff18257589 */ /* 0x00006800000e0000 */
[----:B------:R-:W2:Y:S04]  /*ba60*/  SHFL.IDX PT, R38, R38, RZ, 0x1c1f ;  /* 0x001c1fff26267589 */ /* 0x000ea800000e0000 */
[----:B------:R-:W4:Y:S04]  /*ba70*/  SHFL.IDX PT, R41, R41, RZ, 0x1c1f ;  /* 0x001c1fff29297589 */ /* 0x000f2800000e0000 */
[----:B------:R-:W0:Y:S02]  /*ba80*/  SHFL.IDX PT, R40, R40, RZ, 0x1c1f ;  /* 0x001c1fff28287589 */ /* 0x000e2400000e0000 */
.L_x_824:
[----:B------:R-:W-:Y:S01]  /*ba90*/  ULDC UR4, c[0x0][0x448] ;  /* 0x0001120000047ab9 */ /* 0x000fe20000000800 */
[----:B------:R-:W-:Y:S01]  /*baa0*/  LOP3.LUT R3, R177, 0x18, R16, 0xf8, !PT ;  /* 0x00000018b1037812 */ /* 0x000fe200078ef810 */
[----:B------:R-:W-:Y:S01]  /*bab0*/  IMAD R42, R143, UR4, RZ ;  /* 0x000000048f2a7c24 */ /* 0x000fe2000f8e02ff */
[----:B------:R-:W-:Y:S01]  /*bac0*/  BSSY B1, `(.L_x_578) ;  /* 0x0000051000017945 */ /* 0x000fe20003800000 */
[----:B------:R-:W-:Y:S02]  /*bad0*/  LOP3.LUT P0, RZ, R219, 0x4, RZ, 0xc0, !PT ;  /* 0x00000004dbff7812 */ /* 0x000fe4000780c0ff */
[----:B------:R-:W-:Y:S02]  /*bae0*/  CS2R R4, SRZ ;  /* 0x0000000000047805 */ /* 0x000fe4000001ff00 */
[----:B------:R-:W-:Y:S02]  /*baf0*/  LOP3.LUT R0, R3, R178, RZ, 0x3c, !PT ;  /* 0x000000b203007212 */ /* 0x000fe400078e3cff */
[----:B------:R-:W-:-:S02]  /*bb00*/  CS2R R8, SRZ ;  /* 0x0000000000087805 */ /* 0x000fc4000001ff00 */
[----:B------:R-:W-:Y:S01]  /*bb10*/  ISETP.GE.AND P1, PT, R6, R42, PT ;  /* 0x0000002a0600720c */ /* 0x000fe20003f26270 */
[----:B------:R-:W-:Y:S01]  /*bb20*/  IMAD R42, R145, -0x80, R42 ;  /* 0xffffff80912a7824 */ /* 0x000fe200078e022a */
[----:B------:R-:W-:Y:S01]  /*bb30*/  CS2R R6, SRZ ;  /* 0x0000000000067805 */ /* 0x000fe2000001ff00 */
[----:B------:R-:W-:Y:S01]  /*bb40*/  IMAD.IADD R3, R179, 0x1, R0 ;  /* 0x00000001b3037824 */ /* 0x000fe200078e0200 */
[----:B------:R-:W-:Y:S02]  /*bb50*/  CS2R R10, SRZ ;  /* 0x00000000000a7805 */ /* 0x000fe4000001ff00 */
[----:B------:R-:W-:Y:S02]  /*bb60*/  CS2R R12, SRZ ;  /* 0x00000000000c7805 */ /* 0x000fe4000001ff00 */
[----:B------:R-:W-:Y:S01]  /*bb70*/  CS2R R14, SRZ ;  /* 0x00000000000e7805 */ /* 0x000fe2000001ff00 */
[----:B------:R-:W-:Y:S01]  /*bb80*/  IMAD R3, R3, 0x2, R2 ;  /* 0x0000000203037824 */ /* 0x000fe200078e0202 */
[----:B------:R-:W-:-:S02]  /*bb90*/  CS2R R20, SRZ ;  /* 0x0000000000147805 */ /* 0x000fc4000001ff00 */
[----:B0-----:R-:W-:Y:S02]  /*bba0*/  CS2R R24, SRZ ;  /* 0x0000000000187805 */ /* 0x001fe4000001ff00 */
[----:B------:R-:W-:Y:S02]  /*bbb0*/  CS2R R26, SRZ ;  /* 0x00000000001a7805 */ /* 0x000fe4000001ff00 */
[----:B------:R-:W-:Y:S02]  /*bbc0*/  CS2R R28, SRZ ;  /* 0x00000000001c7805 */ /* 0x000fe4000001ff00 */
[----:B---3--:R-:W-:Y:S02]  /*bbd0*/  CS2R R30, SRZ ;  /* 0x00000000001e7805 */ /* 0x008fe4000001ff00 */
[C---:B------:R-:W-:Y:S01]  /*bbe0*/  IADD3 R43, R3.reuse, 0xc400, RZ ;  /* 0x0000c400032b7810 */ /* 0x040fe20007ffe0ff */
[----:B------:R-:W-:Y:S01]  /*bbf0*/  VIADD R0, R3, 0xc440 ;  /* 0x0000c44003007836 */ /* 0x000fe20000000000 */
[----:B------:R-:W-:Y:S01]  /*bc00*/  CS2R R32, SRZ ;  /* 0x0000000000207805 */ /* 0x000fe2000001ff00 */
[----:B------:R-:W-:Y:S06]  /*bc10*/  @P1 BRA `(.L_x_579) ;  /* 0x0000000000ec1947 */ /* 0x000fec0003800000 */
[----:B------:R-:W3:Y:S01]  /*bc20*/  LDL R45, [R1+0x40] ;  /* 0x00004000012d7983 */ /* 0x000ee20000100800 */
[----:B------:R-:W-:-:S03]  /*bc30*/  ULDC UR4, c[0x0][0x3f4] ;  /* 0x0000fd0000047ab9 */ /* 0x000fc60000000800 */
[----:B------:R-:W3:Y:S01]  /*bc40*/  LDL R44, [R1+0x3c] ;  /* 0x00003c00012c7983 */ /* 0x000ee20000100800 */
[----:B------:R-:W-:Y:S02]  /*bc50*/  ISETP.GE.AND P2, PT, R160, UR4, PT ;  /* 0x00000004a0007c0c */ /* 0x000fe4000bf46270 */
[----:B------:R-:W-:Y:S02]  /*bc60*/  CS2R R20, SRZ ;  /* 0x0000000000147805 */ /* 0x000fe4000001ff00 */
[----:B------:R-:W-:Y:S02]  /*bc70*/  ISETP.GE.AND P3, PT, R170, UR4, PT ;  /* 0x00000004aa007c0c */ /* 0x000fe4000bf66270 */
[----:B------:R-:W-:Y:S02]  /*bc80*/  CS2R R4, SRZ ;  /* 0x0000000000047805 */ /* 0x000fe4000001ff00 */
[----:B------:R-:W-:Y:S02]  /*bc90*/  ISETP.GE.AND P4, PT, R169, UR4, PT ;  /* 0x00000004a9007c0c */ /* 0x000fe4000bf86270 */
[----:B------:R-:W-:-:S03]  /*bca0*/  CS2R R24, SRZ ;  /* 0x0000000000187805 */ /* 0x000fc6000001ff00 */
[----:B-1----:R-:W-:Y:S01]  /*bcb0*/  @!P2 MOV R9, R37 ;  /* 0x000000250009a202 */ /* 0x002fe20000000f00 */
[----:B--2---:R-:W-:-:S03]  /*bcc0*/  @!P2 IMAD.MOV.U32 R8, RZ, RZ, R38 ;  /* 0x000000ffff08a224 */ /* 0x004fc600078e0026 */
[----:B------:R-:W-:Y:S01]  /*bcd0*/  @!P3 IADD3 R28, P1, R38, R222, RZ ;  /* 0x000000de261cb210 */ /* 0x000fe20007f3e0ff */
[----:B------:R-:W-:Y:S02]  /*bce0*/  @!P2 IMAD.MOV.U32 R6, RZ, RZ, R40 ;  /* 0x000000ffff06a224 */ /* 0x000fe400078e0028 */
[----:B----4-:R-:W-:Y:S01]  /*bcf0*/  @!P2 IMAD.MOV.U32 R7, RZ, RZ, R41 ;  /* 0x000000ffff07a224 */ /* 0x010fe200078e0029 */
[----:B------:R-:W-:Y:S01]  /*bd00*/  @!P3 IADD3.X R29, R37, R221, RZ, P1, !PT ;  /* 0x000000dd251db210 */ /* 0x000fe20000ffe4ff */
[----:B------:R-:W-:-:S04]  /*bd10*/  @!P2 IMAD.WIDE R8, R160, 0x2, R8 ;  /* 0x00000002a008a825 */ /* 0x000fc800078e0208 */
[----:B------:R-:W-:Y:S01]  /*bd20*/  @!P2 IMAD.WIDE R30, R160, 0x2, R6 ;  /* 0x00000002a01ea825 */ /* 0x000fe200078e0206 */
[----:B------:R0:W5:Y:S01]  /*bd30*/  @!P2 LD.E.64 R20, desc[UR56][R8.64] ;  /* 0x000000380814a980 */ /* 0x000162000c101b00 */
[----:B------:R-:W-:-:S03]  /*bd40*/  @!P3 IADD3 R10, P1, R40, R222, RZ ;  /* 0x000000de280ab210 */ /* 0x000fc60007f3e0ff */
[----:B------:R-:W5:Y:S01]  /*bd50*/  @!P2 LD.E.64 R4, desc[UR56][R30.64] ;  /* 0x000000381e04a980 */ /* 0x000f62000c101b00 */
[----:B------:R-:W-:Y:S02]  /*bd60*/  ISETP.GE.AND P2, PT, R172, UR4, PT ;  /* 0x00000004ac007c0c */ /* 0x000fe4000bf46270 */
[-C--:B------:R-:W-:Y:S02]  /*bd70*/  @!P4 IADD3 R12, P5, R38, R225.reuse, RZ ;  /* 0x000000e1260cc210 */ /* 0x080fe40007fbe0ff */
[----:B------:R-:W-:Y:S02]  /*bd80*/  @!P4 IADD3 R14, P6, R40, R225, RZ ;  /* 0x000000e1280ec210 */ /* 0x000fe40007fde0ff */
[----:B------:R-:W-:Y:S01]  /*bd90*/  CS2R R6, SRZ ;  /* 0x0000000000067805 */ /* 0x000fe2000001ff00 */
[----:B------:R-:W-:Y:S01]  /*bda0*/  @!P3 IMAD.X R11, R41, 0x1, R221, P1 ;  /* 0x00000001290bb824 */ /* 0x000fe200008e06dd */
[----:B------:R-:W-:Y:S02]  /*bdb0*/  CS2R R26, SRZ ;  /* 0x00000000001a7805 */ /* 0x000fe4000001ff00 */
[----:B------:R-:W-:-:S02]  /*bdc0*/  ISETP.GE.AND P1, PT, R171, UR4, PT ;  /* 0x00000004ab007c0c */ /* 0x000fc4000bf26270 */
[----:B0-----:R-:W-:Y:S01]  /*bdd0*/  CS2R R8, SRZ ;  /* 0x0000000000087805 */ /* 0x001fe2000001ff00 */
[----:B------:R-:W-:Y:S01]  /*bde0*/  @!P4 IMAD.X R13, R37, 0x1, R223, P5 ;  /* 0x00000001250dc824 */ /* 0x000fe200028e06df */
[----:B------:R-:W-:Y:S01]  /*bdf0*/  @!P4 IADD3.X R15, R41, R223, RZ, P6, !PT ;  /* 0x000000df290fc210 */ /* 0x000fe200037fe4ff */
[----:B------:R0:W5:Y:S04]  /*be00*/  @!P3 LD.E.64 R24, desc[UR56][R28.64] ;  /* 0x000000381c18b980 */ /* 0x000168000c101b00 */
[----:B------:R1:W5:Y:S01]  /*be10*/  @!P3 LD.E.64 R6, desc[UR56][R10.64] ;  /* 0x000000380a06b980 */ /* 0x000362000c101b00 */
[----:B------:R-:W-:-:S03]  /*be20*/  ISETP.GE.AND P3, PT, R173, UR4, PT ;  /* 0x00000004ad007c0c */ /* 0x000fc6000bf66270 */
[----:B------:R2:W5:Y:S04]  /*be30*/  @!P4 LD.E.64 R26, desc[UR56][R12.64] ;  /* 0x000000380c1ac980 */ /* 0x000568000c101b00 */
[----:B------:R4:W5:Y:S01]  /*be40*/  @!P4 LD.E.64 R8, desc[UR56][R14.64] ;  /* 0x000000380e08c980 */ /* 0x000962000c101b00 */
[----:B0-----:R-:W-:Y:S02]  /*be50*/  CS2R R28, SRZ ;  /* 0x00000000001c7805 */ /* 0x001fe4000001ff00 */
[----:B-1----:R-:W-:Y:S02]  /*be60*/  CS2R R10, SRZ ;  /* 0x00000000000a7805 */ /* 0x002fe4000001ff00 */
[----:B------:R-:W-:Y:S02]  /*be70*/  @!P1 IADD3 R32, P6, R38, R229, RZ ;  /* 0x000000e526209210 */ /* 0x000fe40007fde0ff */
[----:B------:R-:W-:-:S02]  /*be80*/  CS2R R30, SRZ ;  /* 0x00000000001e7805 */ /* 0x000fc4000001ff00 */
[-C--:B--2---:R-:W-:Y:S02]  /*be90*/  @!P2 IADD3 R12, P4, R38, R227.reuse, RZ ;  /* 0x000000e3260ca210 */ /* 0x084fe40007f9e0ff */
[C---:B------:R-:W-:Y:S02]  /*bea0*/  @!P1 IADD3.X R33, R37.reuse, R228, RZ, P6, !PT ;  /* 0x000000e425219210 */ /* 0x040fe400037fe4ff */
[C---:B----4-:R-:W-:Y:S01]  /*beb0*/  @!P2 IADD3 R14, P5, R40.reuse, R227, RZ ;  /* 0x000000e3280ea210 */ /* 0x050fe20007fbe0ff */
[--C-:B------:R-:W-:Y:S02]  /*bec0*/  @!P2 IMAD.X R13, R37, 0x1, R226.reuse, P4 ;  /* 0x00000001250da824 */ /* 0x100fe400020e06e2 */
[----:B------:R0:W5:Y:S02]  /*bed0*/  @!P1 LD.E.64 R30, desc[UR56][R32.64] ;  /* 0x00000038201e9980 */ /* 0x000164000c101b00 */
[----:B------:R-:W-:Y:S02]  /*bee0*/  @!P2 IMAD.X R15, R41, 0x1, R226, P5 ;  /* 0x00000001290fa824 */ /* 0x000fe400028e06e2 */
[----:B------:R1:W5:Y:S04]  /*bef0*/  @!P2 LD.E.64 R28, desc[UR56][R12.64] ;  /* 0x000000380c1ca980 */ /* 0x000368000c101b00 */
[----:B------:R2:W5:Y:S01]  /*bf00*/  @!P2 LD.E.64 R10, desc[UR56][R14.64] ;  /* 0x000000380e0aa980 */ /* 0x000562000c101b00 */
[----:B------:R-:W-:-:S02]  /*bf10*/  @!P1 IADD3 R34, P2, R40, R229, RZ ;  /* 0x000000e528229210 */ /* 0x000fc40007f5e0ff */
[----:B0-----:R-:W-:Y:S02]  /*bf20*/  CS2R R32, SRZ ;  /* 0x0000000000207805 */ /* 0x001fe4000001ff00 */
[----:B-1----:R-:W-:Y:S01]  /*bf30*/  CS2R R12, SRZ ;  /* 0x00000000000c7805 */ /* 0x002fe2000001ff00 */
[----:B------:R-:W-:Y:S01]  /*bf40*/  @!P1 IMAD.X R35, R41, 0x1, R228, P2 ;  /* 0x0000000129239824 */ /* 0x000fe200010e06e4 */
[----:B--2---:R-:W-:-:S04]  /*bf50*/  CS2R R14, SRZ ;  /* 0x00000000000e7805 */ /* 0x004fc8000001ff00 */
[----:B------:R0:W5:Y:S01]  /*bf60*/  @!P1 LD.E.64 R12, desc[UR56][R34.64] ;  /* 0x00000038220c9980 */ /* 0x000162000c101b00 */
[-C--:B---3--:R-:W-:Y:S02]  /*bf70*/  @!P3 IADD3 R38, P4, R38, R45.reuse, RZ ;  /* 0x0000002d2626b210 */ /* 0x088fe40007f9e0ff */
[----:B------:R-:W-:-:S03]  /*bf80*/  @!P3 IADD3 R40, P5, R40, R45, RZ ;  /* 0x0000002d2828b210 */ /* 0x000fc60007fbe0ff */
[----:B------:R-:W-:Y:S01]  /*bf90*/  @!P3 IMAD.X R39, R37, 0x1, R44, P4 ;  /* 0x000000012527b824 */ /* 0x000fe200020e062c */
[----:B------:R-:W-:-:S04]  /*bfa0*/  @!P3 IADD3.X R41, R41, R44, RZ, P5, !PT ;  /* 0x0000002c2929b210 */ /* 0x000fc80002ffe4ff */
[----:B------:R0:W5:Y:S04]  /*bfb0*/  @!P3 LD.E.64 R32, desc[UR56][R38.64] ;  /* 0x000000382620b980 */ /* 0x000168000c101b00 */
[----:B------:R0:W5:Y:S02]  /*bfc0*/  @!P3 LD.E.64 R14, desc[UR56][R40.64] ;  /* 0x00000038280eb980 */ /* 0x000164000c101b00 */
.L_x_579:
[----:B------:R-:W-:Y:S05]  /*bfd0*/  BSYNC B1 ;  /* 0x0000000000017941 */ /* 0x000fea0003800000 */
.L_x_578:
[----:B0-2--5:R-:W-:Y:S01]  /*bfe0*/  IMAD.MOV.U32 R38, RZ, RZ, R4 ;  /* 0x000000ffff267224 */ /* 0x025fe200078e0004 */
[----:B------:R-:W-:Y:S01]  /*bff0*/  SHF.R.U64 R60, R4, 0x10, R5 ;  /* 0x00000010043c7819 */ /* 0x000fe20000001205 */
[----:B------:R-:W-:Y:S01]  /*c000*/  IMAD.MOV.U32 R35, RZ, RZ, R20 ;  /* 0x000000ffff237224 */ /* 0x000fe200078e0014 */
[----:B------:R-:W-:Y:S01]  /*c010*/  LEA.HI R4, R191, R191, RZ, 0x1 ;  /* 0x000000bfbf047211 */ /* 0x000fe200078f08ff */
[----:B------:R-:W-:Y:S01]  /*c020*/  @P0 VIADD R0, R43, 0xffffffc0 ;  /* 0xffffffc02b000836 */ /* 0x000fe20000000000 */
[----:B-1----:R-:W-:Y:S01]  /*c030*/  SHF.R.U64 R37, R20, 0x10, R21 ;  /* 0x0000001014257819 */ /* 0x002fe20000001215 */
[----:B------:R-:W-:Y:S01]  /*c040*/  IMAD.MOV.U32 R48, RZ, RZ, R33 ;  /* 0x000000ffff307224 */ /* 0x000fe200078e0021 */
[----:B------:R-:W-:Y:S01]  /*c050*/  LOP3.LUT R4, R4, 0xfffffffe, RZ, 0xc0, !PT ;  /* 0xfffffffe04047812 */ /* 0x000fe200078ec0ff */
[----:B------:R-:W-:Y:S01]  /*c060*/  IMAD.MOV.U32 R46, RZ, RZ, R30 ;  /* 0x000000ffff2e7224 */ /* 0x000fe200078e001e */
[----:B------:R-:W-:Y:S01]  /*c070*/  MOV R20, R5 ;  /* 0x0000000500147202 */ /* 0x000fe20000000f00 */
[----:B------:R-:W-:Y:S01]  /*c080*/  IMAD.MOV.U32 R39, RZ, RZ, R25 ;  /* 0x000000ffff277224 */ /* 0x000fe200078e0019 */
[----:B------:R-:W-:Y:S01]  /*c090*/  SHF.R.U32.HI R61, RZ, 0x10, R5 ;  /* 0x00000010ff3d7819 */ /* 0x000fe20000011605 */
[----:B------:R-:W-:Y:S01]  /*c0a0*/  IMAD.IADD R4, R191, 0x1, -R4 ;  /* 0x00000001bf047824 */ /* 0x000fe200078e0a04 */
[----:B------:R-:W-:Y:S01]  /*c0b0*/  SHF.R.U64 R58, R32, 0x10, R33 ;  /* 0x00000010203a7819 */ /* 0x000fe20000001221 */
[----:B------:R-:W-:Y:S01]  /*c0c0*/  IMAD.MOV.U32 R43, RZ, RZ, R27 ;  /* 0x000000ffff2b7224 */ /* 0x000fe200078e001b */
[----:B------:R-:W-:Y:S01]  /*c0d0*/  SHF.R.U32.HI R59, RZ, 0x10, R33 ;  /* 0x00000010ff3b7819 */ /* 0x000fe20000011621 */
[----:B------:R-:W-:Y:S01]  /*c0e0*/  IMAD.MOV.U32 R33, RZ, RZ, R6 ;  /* 0x000000ffff217224 */ /* 0x000fe200078e0006 */
[----:B------:R-:W-:Y:S01]  /*c0f0*/  SHF.L.U32 R5, R4, 0x1f, RZ ;  /* 0x0000001f04057819 */ /* 0x000fe200000006ff */
[----:B------:R-:W-:Y:S01]  /*c100*/  IMAD.MOV.U32 R40, RZ, RZ, R13 ;  /* 0x000000ffff287224 */ /* 0x000fe200078e000d */
[----:B------:R-:W-:Y:S01]  /*c110*/  SHF.R.U64 R56, R30, 0x10, R31 ;  /* 0x000000101e387819 */ /* 0x000fe2000000121f */
[----:B------:R-:W-:Y:S01]  /*c120*/  IMAD.MOV.U32 R44, RZ, RZ, R28 ;  /* 0x000000ffff2c7224 */ /* 0x000fe200078e001c */
[----:B------:R-:W0:Y:S01]  /*c130*/  SYNCS.PHASECHK.TRANS64.TRYWAIT P0, [R2+URZ+0x2a800], R5 ;  /* 0x02a80005020075a7 */ /* 0x000e22000800017f */
[----:B------:R-:W-:Y:S01]  /*c140*/  SHF.R.U64 R62, R6, 0x10, R7 ;  /* 0x00000010063e7819 */ /* 0x000fe20000001207 */
[----:B------:R-:W-:Y:S01]  /*c150*/  IMAD.MOV.U32 R6, RZ, RZ, R9 ;  /* 0x000000ffff067224 */ /* 0x000fe200078e0009 */
[----:B------:R-:W-:Y:S01]  /*c160*/  MOV R34, R21 ;  /* 0x0000001500227202 */ /* 0x000fe20000000f00 */
[----:B------:R-:W-:Y:S01]  /*c170*/  IMAD.MOV.U32 R47, RZ, RZ, R31 ;  /* 0x000000ffff2f7224 */ /* 0x000fe200078e001f */
[----:B------:R-:W-:Y:S01]  /*c180*/  SHF.R.U32.HI R49, RZ, 0x10, R21 ;  /* 0x00000010ff317819 */ /* 0x000fe20000011615 */
[----:B------:R-:W-:Y:S01]  /*c190*/  IMAD.MOV.U32 R21, RZ, RZ, R24 ;  /* 0x000000ffff157224 */ /* 0x000fe200078e0018 */
[----:B------:R-:W-:Y:S01]  /*c1a0*/  MOV R30, R32 ;  /* 0x00000020001e7202 */ /* 0x000fe20000000f00 */
[----:B----4-:R-:W-:Y:S01]  /*c1b0*/  IMAD.MOV.U32 R41, RZ, RZ, R15 ;  /* 0x000000ffff297224 */ /* 0x010fe200078e000f */
[----:B------:R-:W-:Y:S01]  /*c1c0*/  SHF.R.U64 R64, R8, 0x10, R9 ;  /* 0x0000001008407819 */ /* 0x000fe20000001209 */
[----:B------:R-:W-:Y:S01]  /*c1d0*/  BSSY B1, `(.L_x_580) ;  /* 0x0000032000017945 */ /* 0x000fe20003800000 */
[----:B------:R-:W-:-:S02]  /*c1e0*/  SHF.R.U64 R50, R24, 0x10, R25 ;  /* 0x0000001018327819 */ /* 0x000fc40000001219 */
[----:B------:R-:W-:Y:S02]  /*c1f0*/  SHF.R.U32.HI R9, RZ, 0x10, R9 ;  /* 0x00000010ff097819 */ /* 0x000fe40000011609 */
[----:B------:R-:W-:Y:S01]  /*c200*/  SHF.R.U32.HI R51, RZ, 0x10, R25 ;  /* 0x00000010ff337819 */ /* 0x000fe20000011619 */
[----:B------:R-:W-:Y:S01]  /*c210*/  IMAD.MOV.U32 R25, RZ, RZ, R7 ;  /* 0x000000ffff197224 */ /* 0x000fe200078e0007 */
[----:B------:R-:W-:Y:S02]  /*c220*/  MOV R24, R26 ;  /* 0x0000001a00187202 */ /* 0x000fe40000000f00 */
[----:B------:R-:W-:Y:S02]  /*c230*/  SHF.R.U64 R52, R26, 0x10, R27 ;  /* 0x000000101a347819 */ /* 0x000fe4000000121b */
[----:B------:R-:W-:Y:S02]  /*c240*/  MOV R45, R29 ;  /* 0x0000001d002d7202 */ /* 0x000fe40000000f00 */
[----:B------:R-:W-:-:S02]  /*c250*/  SHF.R.U64 R54, R28, 0x10, R29 ;  /* 0x000000101c367819 */ /* 0x000fc4000000121d */
[----:B------:R-:W-:Y:S02]  /*c260*/  SHF.R.U32.HI R55, RZ, 0x10, R29 ;  /* 0x00000010ff377819 */ /* 0x000fe4000001161d */
[----:B------:R-:W-:Y:S01]  /*c270*/  SHF.R.U32.HI R63, RZ, 0x10, R7 ;  /* 0x00000010ff3f7819 */ /* 0x000fe20000011607 */
[----:B------:R-:W-:Y:S01]  /*c280*/  IMAD.MOV.U32 R7, RZ, RZ, R10 ;  /* 0x000000ffff077224 */ /* 0x000fe200078e000a */
[----:B------:R-:W-:Y:S02]  /*c290*/  MOV R29, R8 ;  /* 0x00000008001d7202 */ /* 0x000fe40000000f00 */
[----:B------:R-:W-:Y:S02]  /*c2a0*/  MOV R26, R11 ;  /* 0x0000000b001a7202 */ /* 0x000fe40000000f00 */
[--C-:B------:R-:W-:Y:S02]  /*c2b0*/  SHF.R.U64 R65, R10, 0x10, R11.reuse ;  /* 0x000000100a417819 */ /* 0x100fe4000000120b */
[----:B------:R-:W-:Y:S01]  /*c2c0*/  SHF.R.U32.HI R66, RZ, 0x10, R11 ;  /* 0x00000010ff427819 */ /* 0x000fe2000001160b */
[----:B------:R-:W-:Y:S01]  /*c2d0*/  IMAD.MOV.U32 R11, RZ, RZ, R12 ;  /* 0x000000ffff0b7224 */ /* 0x000fe200078e000c */
[----:B------:R-:W-:-:S02]  /*c2e0*/  PRMT R8, R30, 0x5410, R48 ;  /* 0x000054101e087816 */ /* 0x000fc40000000030 */
[----:B------:R-:W-:Y:S02]  /*c2f0*/  SHF.R.U64 R67, R12, 0x10, R13 ;  /* 0x000000100c437819 */ /* 0x000fe4000000120d */
[----:B------:R-:W-:Y:S02]  /*c300*/  PRMT R30, R64, 0x5410, R9 ;  /* 0x00005410401e7816 */ /* 0x000fe40000000009 */
[----:B------:R-:W-:Y:S02]  /*c310*/  SHF.R.U32.HI R53, RZ, 0x10, R27 ;  /* 0x00000010ff357819 */ /* 0x000fe4000001161b */
[----:B------:R-:W-:Y:S02]  /*c320*/  SHF.R.U32.HI R57, RZ, 0x10, R31 ;  /* 0x00000010ff397819 */ /* 0x000fe4000001161f */
[----:B------:R-:W-:Y:S02]  /*c330*/  SHF.R.U32.HI R68, RZ, 0x10, R13 ;  /* 0x00000010ff447819 */ /* 0x000fe4000001160d */
[----:B------:R-:W-:-:S02]  /*c340*/  MOV R12, R14 ;  /* 0x0000000e000c7202 */ /* 0x000fc40000000f00 */
[----:B------:R-:W-:Y:S02]  /*c350*/  VIMNMX R9, R42, 0x80, PT ;  /* 0x000000802a097848 */ /* 0x000fe40003fe0100 */
[--C-:B------:R-:W-:Y:S02]  /*c360*/  SHF.R.U64 R69, R14, 0x10, R15.reuse ;  /* 0x000000100e457819 */ /* 0x100fe4000000120f */
[----:B------:R-:W-:Y:S02]  /*c370*/  SHF.R.U32.HI R70, RZ, 0x10, R15 ;  /* 0x00000010ff467819 */ /* 0x000fe4000001160f */
[----:B------:R-:W-:Y:S02]  /*c380*/  PRMT R33, R33, 0x5410, R25 ;  /* 0x0000541021217816 */ /* 0x000fe40000000019 */
[----:B------:R-:W-:Y:S02]  /*c390*/  PRMT R35, R35, 0x5410, R34 ;  /* 0x0000541023237816 */ /* 0x000fe40000000022 */
[----:B------:R-:W-:-:S02]  /*c3a0*/  PRMT R31, R21, 0x5410, R39 ;  /* 0x00005410151f7816 */ /* 0x000fc40000000027 */
[----:B------:R-:W-:Y:S02]  /*c3b0*/  PRMT R27, R24, 0x5410, R43 ;  /* 0x00005410181b7816 */ /* 0x000fe4000000002b */
[----:B------:R-:W-:Y:S02]  /*c3c0*/  PRMT R38, R38, 0x5410, R20 ;  /* 0x0000541026267816 */ /* 0x000fe40000000014 */
[----:B------:R-:W-:Y:S02]  /*c3d0*/  PRMT R25, R7, 0x5410, R26 ;  /* 0x0000541007197816 */ /* 0x000fe4000000001a */
        /* <DEDUP_REMOVED lines=13> */
[----:B------:R-:W-:Y:S02]  /*c4b0*/  ISETP.GE.AND P1, PT, R166, R9, PT ;  /* 0x00000009a600720c */ /* 0x000fe40003f26270 */
[----:B------:R-:W-:-:S02]  /*c4c0*/  PRMT R20, R67, 0x5410, R68 ;  /* 0x0000541043147816 */ /* 0x000fc40000000044 */
[----:B------:R-:W-:Y:S01]  /*c4d0*/  PRMT R11, R12, 0x5410, R41 ;  /* 0x000054100c0b7816 */ /* 0x000fe20000000029 */
[----:B0-----:R-:W-:Y:S08]  /*c4e0*/  @!P0 BRA `(.L_x_581) ;  /* 0x0000015400408947 */ /* 0x001ff00003800000 */
.L_x_825:
[----:B------:R-:W-:Y:S05]  /*c4f0*/  BSYNC B1 ;  /* 0x0000000000017941 */ /* 0x000fea0003800000 */
.L_x_580:
[----:B------:R-:W-:Y:S01]  /*c500*/  BSSY B1, `(.L_x_582) ;  /* 0x00000fe000017945 */ /* 0x000fe20003800000 */
[----:B------:R-:W-:-:S03]  /*c510*/  PRMT R12, R69, 0x5410, R70 ;  /* 0x00005410450c7816 */ /* 0x000fc60000000046 */
[----:B------:R-:W-:Y:S05]  /*c520*/  @P1 BRA `(.L_x_583) ;  /* 0x0000000c00ec1947 */ /* 0x000fea0003800000 */
[----:B------:R-:W1:Y:S01]  /*c530*/  LDC R4, c[0x0][0x3f4] ;  /* 0x0000fd00ff047b82 */ /* 0x000e620000000800 */
[----:B------:R-:W-:Y:S01]  /*c540*/  BSSY B2, `(.L_x_584) ;  /* 0x000002e000027945 */ /* 0x000fe20003800000 */
[-C--:B-1----:R-:W-:Y:S02]  /*c550*/  ISETP.GE.AND P0, PT, R160, R4.reuse, PT ;  /* 0x00000004a000720c */ /* 0x082fe40003f06270 */
[-C--:B------:R-:W-:Y:S02]  /*c560*/  ISETP.GE.AND P1, PT, R170, R4.reuse, PT ;  /* 0x00000004aa00720c */ /* 0x080fe40003f26270 */
[-C--:B------:R-:W-:Y:S02]  /*c570*/  ISETP.GE.AND P2, PT, R169, R4.reuse, PT ;  /* 0x00000004a900720c */ /* 0x080fe40003f46270 */
[-C--:B------:R-:W-:Y:S02]  /*c580*/  ISETP.GE.AND P3, PT, R172, R4.reuse, PT ;  /* 0x00000004ac00720c */ /* 0x080fe40003f66270 */
[----:B------:R-:W-:-:S02]  /*c590*/  ISETP.GE.AND P4, PT, R171, R4, PT ;  /* 0x00000004ab00720c */ /* 0x000fc40003f86270 */
[----:B------:R-:W-:-:S03]  /*c5a0*/  ISETP.GE.AND P5, PT, R173, R4, PT ;  /* 0x00000004ad00720c */ /* 0x000fc60003fa6270 */
[----:B------:R-:W-:Y:S10]  /*c5b0*/  @P0 BRA `(.L_x_585) ;  /* 0x0000000000980947 */ /* 0x000ff40003800000 */
[----:B0-----:R-:W0:Y:S01]  /*c5c0*/  LDS.128 R4, [R3+0xc400] ;  /* 0x00c4000003047984 */ /* 0x001e220000000c00 */
[----:B------:R-:W-:Y:S02]  /*c5d0*/  HADD2.F32 R47, -RZ, R38.H0_H0 ;  /* 0x20000026ff2f7230 */ /* 0x000fe40000004100 */
[----:B------:R-:W-:Y:S02]  /*c5e0*/  HADD2.F32 R45, -RZ, R35.H0_H0 ;  /* 0x20000023ff2d7230 */ /* 0x000fe40000004100 */
[----:B------:R-:W-:Y:S02]  /*c5f0*/  HADD2.F32 R44, -RZ, R37.H0_H0 ;  /* 0x20000025ff2c7230 */ /* 0x000fe40000004100 */
[----:B------:R-:W-:Y:S02]  /*c600*/  HADD2.F32 R46, -RZ, R39.H0_H0 ;  /* 0x20000027ff2e7230 */ /* 0x000fe40000004100 */
[--C-:B0-----:R-:W-:Y:S02]  /*c610*/  HADD2.F32 R40, -RZ, R4.reuse.H0_H0 ;  /* 0x20000004ff287230 */ /* 0x101fe40000004100 */
[----:B------:R-:W-:-:S02]  /*c620*/  HADD2.F32 R4, -RZ, R4.H1_H1 ;  /* 0x30000004ff047230 */ /* 0x000fc40000004100 */
[--C-:B------:R-:W-:Y:S02]  /*c630*/  HADD2.F32 R41, -RZ, R5.reuse.H0_H0 ;  /* 0x20000005ff297230 */ /* 0x100fe40000004100 */
[----:B------:R-:W-:Y:S02]  /*c640*/  HADD2.F32 R5, -RZ, R5.H1_H1 ;  /* 0x30000005ff057230 */ /* 0x000fe40000004100 */
[C---:B------:R-:W-:Y:S01]  /*c650*/  FMUL.FTZ R49, R4.reuse, R47 ;  /* 0x0000002f04317220 */ /* 0x040fe20000410000 */
[-C--:B------:R-:W-:Y:S01]  /*c660*/  FMUL.FTZ R4, R4, R45.reuse ;  /* 0x0000002d04047220 */ /* 0x080fe20000410000 */
[--C-:B------:R-:W-:Y:S02]  /*c670*/  HADD2.F32 R42, -RZ, R6.reuse.H0_H0 ;  /* 0x20000006ff2a7230 */ /* 0x100fe40000004100 */
[----:B------:R-:W-:Y:S02]  /*c680*/  HADD2.F32 R43, -RZ, R7.H0_H0 ;  /* 0x20000007ff2b7230 */ /* 0x000fe40000004100 */
[C---:B------:R-:W-:Y:S01]  /*c690*/  FMUL.FTZ R50, R5.reuse, R46 ;  /* 0x0000002e05327220 */ /* 0x040fe20000410000 */
[C---:B------:R-:W-:Y:S01]  /*c6a0*/  FFMA.FTZ R49, R40.reuse, R45, -R49 ;  /* 0x0000002d28317223 */ /* 0x040fe20000010831 */
[----:B------:R-:W-:Y:S01]  /*c6b0*/  FFMA.FTZ R48, R40, R47, R4 ;  /* 0x0000002f28307223 */ /* 0x000fe20000010004 */
[----:B------:R-:W-:Y:S01]  /*c6c0*/  FMUL.FTZ R52, R5, R44 ;  /* 0x0000002c05347220 */ /* 0x000fe20000410000 */
[----:B------:R-:W-:-:S02]  /*c6d0*/  HADD2.F32 R6, -RZ, R6.H1_H1 ;  /* 0x30000006ff067230 */ /* 0x000fc40000004100 */
[C---:B------:R-:W-:Y:S01]  /*c6e0*/  FFMA.FTZ R50, R41.reuse, R44, -R50 ;  /* 0x0000002c29327223 */ /* 0x040fe20000010832 */
[----:B------:R-:W-:Y:S02]  /*c6f0*/  HADD2.F32 R7, -RZ, R7.H1_H1 ;  /* 0x30000007ff077230 */ /* 0x000fe40000004100 */
[----:B------:R-:W-:Y:S01]  /*c700*/  FFMA.FTZ R41, R41, R46, R52 ;  /* 0x0000002e29297223 */ /* 0x000fe20000010034 */
[----:B------:R-:W-:Y:S02]  /*c710*/  HADD2.F32 R45, -RZ, R38.H1_H1 ;  /* 0x30000026ff2d7230 */ /* 0x000fe40000004100 */
[----:B------:R-:W-:Y:S02]  /*c720*/  HADD2.F32 R5, -RZ, R35.H1_H1 ;  /* 0x30000023ff057230 */ /* 0x000fe40000004100 */
[----:B------:R-:W-:Y:S02]  /*c730*/  HADD2.F32 R40, -RZ, R39.H1_H1 ;  /* 0x30000027ff287230 */ /* 0x000fe40000004100 */
[----:B------:R-:W-:Y:S01]  /*c740*/  FMUL.FTZ R47, R6, R45 ;  /* 0x0000002d062f7220 */ /* 0x000fe20000410000 */
[----:B------:R-:W-:-:S02]  /*c750*/  HADD2.F32 R4, -RZ, R37.H1_H1 ;  /* 0x30000025ff047230 */ /* 0x000fc40000004100 */
[-C--:B------:R-:W-:Y:S01]  /*c760*/  FMUL.FTZ R44, R6, R5.reuse ;  /* 0x00000005062c7220 */ /* 0x080fe20000410000 */
[C---:B------:R-:W-:Y:S01]  /*c770*/  FMUL.FTZ R46, R7.reuse, R40 ;  /* 0x00000028072e7220 */ /* 0x040fe20000410000 */
[C---:B------:R-:W-:Y:S01]  /*c780*/  FFMA.FTZ R6, R42.reuse, R5, -R47 ;  /* 0x000000052a067223 */ /* 0x040fe2000001082f */
[-C--:B------:R-:W-:Y:S01]  /*c790*/  FMUL.FTZ R51, R7, R4.reuse ;  /* 0x0000000407337220 */ /* 0x080fe20000410000 */
[----:B------:R-:W-:Y:S01]  /*c7a0*/  FFMA.FTZ R45, R42, R45, R44 ;  /* 0x0000002d2a2d7223 */ /* 0x000fe2000001002c */
[C---:B------:R-:W-:Y:S01]  /*c7b0*/  FFMA.FTZ R7, R43.reuse, R4, -R46 ;  /* 0x000000042b077223 */ /* 0x040fe2000001082e */
[----:B------:R-:W-:Y:S01]  /*c7c0*/  F2FP.F16.F32.PACK_AB R4, R48, R49 ;  /* 0x000000313004723e */ /* 0x000fe200000000ff */
[----:B------:R-:W-:Y:S01]  /*c7d0*/  FFMA.FTZ R40, R43, R40, R51 ;  /* 0x000000282b287223 */ /* 0x000fe20000010033 */
[----:B------:R-:W-:Y:S02]  /*c7e0*/  F2FP.F16.F32.PACK_AB R5, R41, R50 ;  /* 0x000000322905723e */ /* 0x000fe400000000ff */
[----:B------:R-:W-:-:S02]  /*c7f0*/  F2FP.F16.F32.PACK_AB R6, R45, R6 ;  /* 0x000000062d06723e */ /* 0x000fc400000000ff */
[----:B------:R-:W-:-:S05]  /*c800*/  F2FP.F16.F32.PACK_AB R7, R40, R7 ;  /* 0x000000072807723e */ /* 0x000fca00000000ff */
[----:B------:R1:W-:Y:S02]  /*c810*/  STS.128 [R3+0xc400], R4 ;  /* 0x00c4000403007388 */ /* 0x0003e40000000c00 */
.L_x_585:
[----:B------:R-:W-:Y:S05]  /*c820*/  BSYNC B2 ;  /* 0x0000000000027941 */ /* 0x000fea0003800000 */
.L_x_584:
[----:B------:R-:W-:Y:S04]  /*c830*/  BSSY B2, `(.L_x_586) ;  /* 0x0000028000027945 */ /* 0x000fe80003800000 */
[----:B------:R-:W-:Y:S05]  /*c840*/  @P1 BRA `(.L_x_587) ;  /* 0x0000000000981947 */ /* 0x000fea0003800000 */
[----:B01----:R-:W0:Y:S01]  /*c850*/  LDS.128 R4, [R0] ;  /* 0x0000000000047984 */ /* 0x003e220000000c00 */
        /* <DEDUP_REMOVED lines=36> */
[----:B------:R2:W-:Y:S02]  /*caa0*/  STS.128 [R0], R4 ;  /* 0x0000000400007388 */ /* 0x0005e40000000c00 */
.L_x_587:
[----:B------:R-:W-:Y:S05]  /*cab0*/  BSYNC B2 ;  /* 0x0000000000027941 */ /* 0x000fea0003800000 */
.L_x_586:
[----:B------:R-:W-:Y:S04]  /*cac0*/  BSSY B2, `(.L_x_588) ;  /* 0x0000028000027945 */ /* 0x000fe80003800000 */
[----:B------:R-:W-:Y:S05]  /*cad0*/  @P2 BRA `(.L_x_589) ;  /* 0x0000000000982947 */ /* 0x000fea0003800000 */
[----:B012---:R-:W0:Y:S01]  /*cae0*/  LDS.128 R4, [R3+0x10400] ;  /* 0x0104000003047984 */ /* 0x007e220000000c00 */
        /* <DEDUP_REMOVED lines=37> */
.L_x_589:
[----:B------:R-:W-:Y:S05]  /*cd40*/  BSYNC B2 ;  /* 0x0000000000027941 */ /* 0x000fea0003800000 */
.L_x_588:
[----:B------:R-:W-:Y:S04]  /*cd50*/  BSSY B2, `(.L_x_590) ;  /* 0x0000028000027945 */ /* 0x000fe80003800000 */
[----:B------:R-:W-:Y:S05]  /*cd60*/  @P3 BRA `(.L_x_591) ;  /* 0x0000000000983947 */ /* 0x000fea0003800000 */
[----:B0123--:R-:W0:Y:S01]  /*cd70*/  LDS.128 R4, [R0+0x4000] ;  /* 0x0040000000047984 */ /* 0x00fe220000000c00 */
        /* <DEDUP_REMOVED lines=37> */
.L_x_591:
[----:B------:R-:W-:Y:S05]  /*cfd0*/  BSYNC B2 ;  /* 0x0000000000027941 */ /* 0x000fea0003800000 */
.L_x_590:
[----:B------:R-:W-:Y:S04]  /*cfe0*/  BSSY B2, `(.L_x_592) ;  /* 0x0000028000027945 */ /* 0x000fe80003800000 */
[----:B------:R-:W-:Y:S05]  /*cff0*/  @P4 BRA `(.L_x_593) ;  /* 0x0000000000984947 */ /* 0x000fea0003800000 */
[----:B01234-:R-:W0:Y:S01]  /*d000*/  LDS.128 R4, [R3+0x14400] ;  /* 0x0144000003047984 */ /* 0x01fe220000000c00 */
        /* <DEDUP_REMOVED lines=37> */
.L_x_593:
[----:B------:R-:W-:Y:S05]  /*d260*/  BSYNC B2 ;  /* 0x0000000000027941 */ /* 0x000fea0003800000 */
.L_x_592:
        /* <DEDUP_REMOVED lines=39> */
.L_x_583:
[----:B------:R-:W-:Y:S05]  /*d4e0*/  BSYNC B1 ;  /* 0x0000000000017941 */ /* 0x000fea0003800000 */
.L_x_582:
[----:B01234-:R-:W-:-:S04]  /*d4f0*/  IADD3 R4, R166, 0x40, RZ ;  /* 0x00000040a6047810 */ /* 0x01ffc80007ffe0ff */
[----:B------:R-:W-:-:S13]  /*d500*/  ISETP.GE.AND P0, PT, R4, R9, PT ;  /* 0x000000090400720c */ /* 0x000fda0003f06270 */
[----:B------:R-:W-:Y:S05]  /*d510*/  @P0 BRA `(.L_x_594) ;  /* 0x0000003800f40947 */ /* 0x000fea0003800000 */
[----:B------:R-:W0:Y:S01]  /*d520*/  LDC R4, c[0x0][0x3f4] ;  /* 0x0000fd00ff047b82 */ /* 0x000e220000000800 */
[----:B------:R-:W-:Y:S01]  /*d530*/  BSSY B1, `(.L_x_595) ;  /* 0x000002e000017945 */ /* 0x000fe20003800000 */
[-C--:B0-----:R-:W-:Y:S02]  /*d540*/  ISETP.GE.AND P0, PT, R160, R4.reuse, PT ;  /* 0x00000004a000720c */ /* 0x081fe40003f06270 */
[-C--:B------:R-:W-:Y:S02]  /*d550*/  ISETP.GE.AND P1, PT, R170, R4.reuse, PT ;  /* 0x00000004aa00720c */ /* 0x080fe40003f26270 */
[-C--:B------:R-:W-:Y:S02]  /*d560*/  ISETP.GE.AND P2, PT, R169, R4.reuse, PT ;  /* 0x00000004a900720c */ /* 0x080fe40003f46270 */
[-C--:B------:R-:W-:Y:S02]  /*d570*/  ISETP.GE.AND P3, PT, R172, R4.reuse, PT ;  /* 0x00000004ac00720c */ /* 0x080fe40003f66270 */
[----:B------:R-:W-:-:S02]  /*d580*/  ISETP.GE.AND P4, PT, R171, R4, PT ;  /* 0x00000004ab00720c */ /* 0x000fc40003f86270 */
[----:B------:R-:W-:-:S03]  /*d590*/  ISETP.GE.AND P5, PT, R173, R4, PT ;  /* 0x00000004ad00720c */ /* 0x000fc60003fa6270 */
[----:B------:R-:W-:Y:S10]  /*d5a0*/  @P0 BRA `(.L_x_596) ;  /* 0x0000000000980947 */ /* 0x000ff40003800000 */
[----:B------:R-:W0:Y:S01]  /*d5b0*/  LDS.128 R4, [R3+0xe400] ;  /* 0x00e4000003047984 */ /* 0x000e220000000c00 */
        /* <DEDUP_REMOVED lines=8> */
[-C--:B------:R-:W-:Y:S01]  /*d640*/  FMUL.FTZ R44, R47, R4.reuse ;  /* 0x000000042f2c7220 */ /* 0x080fe20000410000 */
[C---:B------:R-:W-:Y:S01]  /*d650*/  FMUL.FTZ R46, R45.reuse, R4 ;  /* 0x000000042d2e7220 */ /* 0x040fe20000410000 */
[----:B------:R-:W-:Y:S02]  /*d660*/  HADD2.F32 R41, -RZ, R6.H0_H0 ;  /* 0x20000006ff297230 */ /* 0x000fe40000004100 */
[----:B------:R-:W-:Y:S01]  /*d670*/  FMUL.FTZ R43, R50, R5 ;  /* 0x00000005322b7220 */ /* 0x000fe20000410000 */
[----:B------:R-:W-:Y:S01]  /*d680*/  FFMA.FTZ R4, R45, R9, -R44 ;  /* 0x000000092d047223 */ /* 0x000fe2000001082c */
[----:B------:R-:W-:Y:S01]  /*d690*/  FMUL.FTZ R45, R48, R5 ;  /* 0x00000005302d7220 */ /* 0x000fe20000410000 */
[----:B------:R-:W-:-:S02]  /*d6a0*/  HADD2.F32 R42, -RZ, R7.H0_H0 ;  /* 0x20000007ff2a7230 */ /* 0x000fc40000004100 */
[----:B------:R-:W-:Y:S01]  /*d6b0*/  FFMA.FTZ R9, R47, R9, R46 ;  /* 0x000000092f097223 */ /* 0x000fe2000001002e */
[-C--:B------:R-:W-:Y:S01]  /*d6c0*/  FFMA.FTZ R5, R48, R40.reuse, -R43 ;  /* 0x0000002830057223 */ /* 0x080fe2000001082b */
[----:B------:R-:W-:Y:S02]  /*d6d0*/  HADD2.F32 R6, -RZ, R6.H1_H1 ;  /* 0x30000006ff067230 */ /* 0x000fe40000004100 */
[----:B------:R-:W-:Y:S01]  /*d6e0*/  FFMA.FTZ R40, R50, R40, R45 ;  /* 0x0000002832287223 */ /* 0x000fe2000001002d */
[----:B------:R-:W-:Y:S01]  /*d6f0*/  HADD2.F32 R7, -RZ, R7.H1_H1 ;  /* 0x30000007ff077230 */ /* 0x000fe20000004100 */
[----:B------:R-:W-:Y:S01]  /*d700*/  F2FP.F16.F32.PACK_AB R4, R9, R4 ;  /* 0x000000040904723e */ /* 0x000fe200000000ff */
[----:B------:R-:W-:Y:S02]  /*d710*/  HADD2.F32 R47, -RZ, R38.H1_H1 ;  /* 0x30000026ff2f7230 */ /* 0x000fe40000004100 */
[----:B------:R-:W-:Y:S01]  /*d720*/  HADD2.F32 R48, -RZ, R39.H1_H1 ;  /* 0x30000027ff307230 */ /* 0x000fe20000004100 */
[----:B------:R-:W-:Y:S01]  /*d730*/  F2FP.F16.F32.PACK_AB R5, R40, R5 ;  /* 0x000000052805723e */ /* 0x000fe200000000ff */
[----:B------:R-:W-:-:S02]  /*d740*/  HADD2.F32 R43, -RZ, R35.H1_H1 ;  /* 0x30000023ff2b7230 */ /* 0x000fc40000004100 */
[-C--:B------:R-:W-:Y:S01]  /*d750*/  FMUL.FTZ R38, R47, R6.reuse ;  /* 0x000000062f267220 */ /* 0x080fe20000410000 */
[----:B------:R-:W-:Y:S02]  /*d760*/  HADD2.F32 R46, -RZ, R37.H1_H1 ;  /* 0x30000025ff2e7230 */ /* 0x000fe40000004100 */
[----:B------:R-:W-:Y:S01]  /*d770*/  FMUL.FTZ R35, R48, R7 ;  /* 0x0000000730237220 */ /* 0x000fe20000410000 */
[C---:B------:R-:W-:Y:S01]  /*d780*/  FMUL.FTZ R44, R43.reuse, R6 ;  /* 0x000000062b2c7220 */ /* 0x040fe20000410000 */
[----:B------:R-:W-:Y:S01]  /*d790*/  FFMA.FTZ R6, R43, R41, -R38 ;  /* 0x000000292b067223 */ /* 0x000fe20000010826 */
[C---:B------:R-:W-:Y:S01]  /*d7a0*/  FMUL.FTZ R37, R46.reuse, R7 ;  /* 0x000000072e257220 */ /* 0x040fe20000410000 */
[-C--:B------:R-:W-:Y:S01]  /*d7b0*/  FFMA.FTZ R7, R46, R42.reuse, -R35 ;  /* 0x0000002a2e077223 */ /* 0x080fe20000010823 */
[----:B------:R-:W-:Y:S02]  /*d7c0*/  FFMA.FTZ R41, R47, R41, R44 ;  /* 0x000000292f297223 */ /* 0x000fe4000001002c */
[----:B------:R-:W-:-:S03]  /*d7d0*/  FFMA.FTZ R42, R48, R42, R37 ;  /* 0x0000002a302a7223 */ /* 0x000fc60000010025 */
[----:B------:R-:W-:Y:S02]  /*d7e0*/  F2FP.F16.F32.PACK_AB R6, R41, R6 ;  /* 0x000000062906723e */ /* 0x000fe400000000ff */
[----:B------:R-:W-:-:S05]  /*d7f0*/  F2FP.F16.F32.PACK_AB R7, R42, R7 ;  /* 0x000000072a07723e */ /* 0x000fca00000000ff */
[----:B------:R0:W-:Y:S02]  /*d800*/  STS.128 [R3+0xe400], R4 ;  /* 0x00e4000403007388 */ /* 0x0001e40000000c00 */
.L_x_596:
[----:B------:R-:W-:Y:S05]  /*d810*/  BSYNC B1 ;  /* 0x0000000000017941 */ /* 0x000fea0003800000 */
.L_x_595:
[----:B------:R-:W-:Y:S04]  /*d820*/  BSSY B1, `(.L_x_597) ;  /* 0x0000028000017945 */ /* 0x000fe80003800000 */
[----:B------:R-:W-:Y:S05]  /*d830*/  @P1 BRA `(.L_x_598) ;  /* 0x0000000000981947 */ /* 0x000fea0003800000 */
        /* <DEDUP_REMOVED lines=10> */
[----:B------:R-:W-:Y:S01]  /*d8e0*/  FMUL.FTZ R42, R39, R4 ;  /* 0x00000004272a7220 */ /* 0x000fe20000410000 */
[----:B------:R-:W-:Y:S02]  /*d8f0*/  HADD2.F32 R37, -RZ, R6.H0_H0 ;  /* 0x20000006ff257230 */ /* 0x000fe40000004100 */
[----:B------:R-:W-:Y:S01]  /*d900*/  FMUL.FTZ R44, R45, R5 ;  /* 0x000000052d2c7220 */ /* 0x000fe20000410000 */
[----:B------:R-:W-:Y:S01]  /*d910*/  FFMA.FTZ R4, R39, R9, -R40 ;  /* 0x0000000927047223 */ /* 0x000fe20000010828 */
[----:B------:R-:W-:Y:S01]  /*d920*/  FMUL.FTZ R40, R41, R5 ;  /* 0x0000000529287220 */ /* 0x000fe20000410000 */
[----:B------:R-:W-:-:S02]  /*d930*/  HADD2.F32 R38, -RZ, R7.H0_H0 ;  /* 0x20000007ff267230 */ /* 0x000fc40000004100 */
[----:B------:R-:W-:Y:S01]  /*d940*/  FFMA.FTZ R5, R41, R35, -R44 ;  /* 0x0000002329057223 */ /* 0x000fe2000001082c */
[----:B------:R-:W-:Y:S02]  /*d950*/  HADD2.F32 R6, -RZ, R6.H1_H1 ;  /* 0x30000006ff067230 */ /* 0x000fe40000004100 */
[----:B------:R-:W-:Y:S01]  /*d960*/  FFMA.FTZ R9, R43, R9, R42 ;  /* 0x000000092b097223 */ /* 0x000fe2000001002a */
[----:B------:R-:W-:Y:S02]  /*d970*/  HADD2.F32 R7, -RZ, R7.H1_H1 ;  /* 0x30000007ff077230 */ /* 0x000fe40000004100 */
[----:B------:R-:W-:Y:S01]  /*d980*/  FFMA.FTZ R40, R45, R35, R40 ;  /* 0x000000232d287223 */ /* 0x000fe20000010028 */
[----:B------:R-:W-:Y:S02]  /*d990*/  HADD2.F32 R41, -RZ, R33.H1_H1 ;  /* 0x30000021ff297230 */ /* 0x000fe40000004100 */
[----:B------:R-:W-:Y:S01]  /*d9a0*/  HADD2.F32 R44, -RZ, R34.H1_H1 ;  /* 0x30000022ff2c7230 */ /* 0x000fe20000004100 */
[----:B------:R-:W-:Y:S01]  /*d9b0*/  F2FP.F16.F32.PACK_AB R4, R9, R4 ;  /* 0x000000040904723e */ /* 0x000fe200000000ff */
[----:B------:R-:W-:Y:S01]  /*d9c0*/  HADD2.F32 R39, -RZ, R31.H1_H1 ;  /* 0x3000001fff277230 */ /* 0x000fe20000004100 */
[----:B------:R-:W-:Y:S01]  /*d9d0*/  F2FP.F16.F32.PACK_AB R5, R40, R5 ;  /* 0x000000052805723e */ /* 0x000fe200000000ff */
[----:B------:R-:W-:-:S02]  /*d9e0*/  HADD2.F32 R42, -RZ, R32.H1_H1 ;  /* 0x30000020ff2a7230 */ /* 0x000fc40000004100 */
[-C--:B------:R-:W-:Y:S01]  /*d9f0*/  FMUL.FTZ R32, R41, R6.reuse ;  /* 0x0000000629207220 */ /* 0x080fe20000410000 */
[-C--:B------:R-:W-:Y:S01]  /*da00*/  FMUL.FTZ R31, R44, R7.reuse ;  /* 0x000000072c1f7220 */ /* 0x080fe20000410000 */
[C---:B------:R-:W-:Y:S01]  /*da10*/  FMUL.FTZ R34, R39.reuse, R6 ;  /* 0x0000000627227220 */ /* 0x040fe20000410000 */
[C---:B------:R-:W-:Y:S01]  /*da20*/  FMUL.FTZ R33, R42.reuse, R7 ;  /* 0x000000072a217220 */ /* 0x040fe20000410000 */
[-C--:B------:R-:W-:Y:S01]  /*da30*/  FFMA.FTZ R6, R39, R37.reuse, -R32 ;  /* 0x0000002527067223 */ /* 0x080fe20000010820 */
[-C--:B------:R-:W-:Y:S01]  /*da40*/  FFMA.FTZ R7, R42, R38.reuse, -R31 ;  /* 0x000000262a077223 */ /* 0x080fe2000001081f */
[----:B------:R-:W-:Y:S01]  /*da50*/  FFMA.FTZ R37, R41, R37, R34 ;  /* 0x0000002529257223 */ /* 0x000fe20000010022 */
[----:B------:R-:W-:-:S04]  /*da60*/  FFMA.FTZ R38, R44, R38, R33 ;  /* 0x000000262c267223 */ /* 0x000fc80000010021 */
[----:B------:R-:W-:Y:S02]  /*da70*/  F2FP.F16.F32.PACK_AB R6, R37, R6 ;  /* 0x000000062506723e */ /* 0x000fe400000000ff */
[----:B------:R-:W-:-:S05]  /*da80*/  F2FP.F16.F32.PACK_AB R7, R38, R7 ;  /* 0x000000072607723e */ /* 0x000fca00000000ff */
[----:B------:R1:W-:Y:S02]  /*da90*/  STS.128 [R0+0x2000], R4 ;  /* 0x0020000400007388 */ /* 0x0003e40000000c00 */
.L_x_598:
[----:B------:R-:W-:Y:S05]  /*daa0*/  BSYNC B1 ;  /* 0x0000000000017941 */ /* 0x000fea0003800000 */
.L_x_597:
[----:B------:R-:W-:Y:S04]  /*dab0*/  BSSY B1, `(.L_x_599) ;  /* 0x0000028000017945 */ /* 0x000fe80003800000 */
[----:B------:R-:W-:Y:S05]  /*dac0*/  @P2 BRA `(.L_x_600) ;  /* 0x0000000000982947 */ /* 0x000fea0003800000 */
[----:B01----:R-:W0:Y:S01]  /*dad0*/  LDS.128 R4, [R3+0x12400] ;  /* 0x0124000003047984 */ /* 0x003e220000000c00 */
        /* <DEDUP_REMOVED lines=27> */
[C---:B------:R-:W-:Y:S01]  /*dc90*/  FMUL.FTZ R29, R38.reuse, R6 ;  /* 0x00000006261d7220 */ /* 0x040fe20000410000 */
[-C--:B------:R-:W-:Y:S01]  /*dca0*/  FMUL.FTZ R28, R37, R7.reuse ;  /* 0x00000007251c7220 */ /* 0x080fe20000410000 */
[-C--:B------:R-:W-:Y:S01]  /*dcb0*/  FFMA.FTZ R6, R38, R32.reuse, -R27 ;  /* 0x0000002026067223 */ /* 0x080fe2000001081b */
[C---:B------:R-:W-:Y:S01]  /*dcc0*/  FMUL.FTZ R30, R35.reuse, R7 ;  /* 0x00000007231e7220 */ /* 0x040fe20000410000 */
[----:B------:R-:W-:Y:S01]  /*dcd0*/  FFMA.FTZ R29, R40, R32, R29 ;  /* 0x00000020281d7223 */ /* 0x000fe2000001001d */
[-C--:B------:R-:W-:Y:S02]  /*dce0*/  FFMA.FTZ R7, R35, R33.reuse, -R28 ;  /* 0x0000002123077223 */ /* 0x080fe4000001081c */
[----:B------:R-:W-:-:S02]  /*dcf0*/  FFMA.FTZ R30, R37, R33, R30 ;  /* 0x00000021251e7223 */ /* 0x000fc4000001001e */
[----:B------:R-:W-:-:S03]  /*dd00*/  F2FP.F16.F32.PACK_AB R6, R29, R6 ;  /* 0x000000061d06723e */ /* 0x000fc600000000ff */
[----:B------:R-:W-:-:S05]  /*dd10*/  F2FP.F16.F32.PACK_AB R7, R30, R7 ;  /* 0x000000071e07723e */ /* 0x000fca00000000ff */
[----:B------:R2:W-:Y:S02]  /*dd20*/  STS.128 [R3+0x12400], R4 ;  /* 0x0124000403007388 */ /* 0x0005e40000000c00 */
.L_x_600:
[----:B------:R-:W-:Y:S05]  /*dd30*/  BSYNC B1 ;  /* 0x0000000000017941 */ /* 0x000fea0003800000 */
.L_x_599:
        /* <DEDUP_REMOVED lines=40> */
.L_x_602:
[----:B------:R-:W-:Y:S05]  /*dfc0*/  BSYNC B1 ;  /* 0x0000000000017941 */ /* 0x000fea0003800000 */
.L_x_601:
        /* <DEDUP_REMOVED lines=40> */
.L_x_604:
[----:B------:R-:W-:Y:S05]  /*e250*/  BSYNC B1 ;  /* 0x0000000000017941 */ /* 0x000fea0003800000 */
.L_x_603:
        /* <DEDUP_REMOVED lines=38> */
[----:B------:R0:W-:Y:S01]  /*e4c0*/  STS.128 [R0+0xa000], R4 ;  /* 0x00a0000400007388 */ /* 0x0001e20000000c00 */
[----:B------:R-:W-:Y:S05]  /*e4d0*/  BRA `(.L_x_594) ;  /* 0x0000002c00047947 */ /* 0x000fea0003800000 */
.L_x_576:
[----:B------:R-:W-:-:S03]  /*e4e0*/  UMOV UR4, 0xffffffff ;  /* 0xffffffff00047882 */ /* 0x000fc60000000000 */
[----:B------:R-:W-:Y:S05]  /*e4f0*/  BRA.DIV UR4, `(.L_x_605) ;  /* 0x0000013604507947 */ /* 0x000fea000b800000 */
[----:B------:R0:W1:Y:S04]  /*e500*/  SHFL.IDX PT, R3, R24, RZ, 0x1c1f ;  /* 0x001c1fff18037589 */ /* 0x00006800000e0000 */
[----:B------:R0:W2:Y:S04]  /*e510*/  SHFL.IDX PT, R0, R38, RZ, 0x1c1f ;  /* 0x001c1fff26007589 */ /* 0x0000a800000e0000 */
[----:B------:R0:W4:Y:S04]  /*e520*/  SHFL.IDX PT, R37, R41, RZ, 0x1c1f ;  /* 0x001c1fff29257589 */ /* 0x00012800000e0000 */
[----:B------:R-:W0:Y:S02]  /*e530*/  SHFL.IDX PT, R40, R40, RZ, 0x1c1f ;  /* 0x001c1fff28287589 */ /* 0x000e2400000e0000 */
.L_x_831:
[----:B------:R-:W-:Y:S01]  /*e540*/  ULDC UR4, c[0x0][0x448] ;  /* 0x0001120000047ab9 */ /* 0x000fe20000000800 */
[----:B------:R-:W-:Y:S01]  /*e550*/  BSSY B1, `(.L_x_606) ;  /* 0x0000039000017945 */ /* 0x000fe20003800000 */
[----:B------:R-:W-:Y:S01]  /*e560*/  IMAD R43, R143, UR4, RZ ;  /* 0x000000048f2b7c24 */ /* 0x000fe2000f8e02ff */
[----:B------:R-:W-:Y:S02]  /*e570*/  CS2R R4, SRZ ;  /* 0x0000000000047805 */ /* 0x000fe4000001ff00 */
[----:B------:R-:W-:Y:S02]  /*e580*/  CS2R R8, SRZ ;  /* 0x0000000000087805 */ /* 0x000fe4000001ff00 */
[----:B------:R-:W-:Y:S02]  /*e590*/  CS2R R10, SRZ ;  /* 0x00000000000a7805 */ /* 0x000fe4000001ff00 */
[----:B------:R-:W-:Y:S02]  /*e5a0*/  CS2R R12, SRZ ;  /* 0x00000000000c7805 */ /* 0x000fe4000001ff00 */
[----:B------:R-:W-:Y:S01]  /*e5b0*/  ISETP.GE.AND P0, PT, R6, R43, PT ;  /* 0x0000002b0600720c */ /* 0x000fe20003f06270 */
[----:B------:R-:W-:Y:S01]  /*e5c0*/  IMAD R43, R145, -0x80, R43 ;  /* 0xffffff80912b7824 */ /* 0x000fe200078e022b */
[----:B------:R-:W-:-:S02]  /*e5d0*/  CS2R R6, SRZ ;  /* 0x0000000000067805 */ /* 0x000fc4000001ff00 */
[----:B------:R-:W-:Y:S02]  /*e5e0*/  CS2R R14, SRZ ;  /* 0x00000000000e7805 */ /* 0x000fe4000001ff00 */
[----:B0-----:R-:W-:Y:S02]  /*e5f0*/  CS2R R24, SRZ ;  /* 0x0000000000187805 */ /* 0x001fe4000001ff00 */
[----:B------:R-:W-:Y:S02]  /*e600*/  CS2R R26, SRZ ;  /* 0x00000000001a7805 */ /* 0x000fe4000001ff00 */
[----:B------:R-:W-:Y:S02]  /*e610*/  CS2R R28, SRZ ;  /* 0x00000000001c7805 */ /* 0x000fe4000001ff00 */
[----:B---3--:R-:W-:Y:S02]  /*e620*/  CS2R R30, SRZ ;  /* 0x00000000001e7805 */ /* 0x008fe4000001ff00 */
[----:B------:R-:W-:-:S02]  /*e630*/  CS2R R32, SRZ ;  /* 0x0000000000207805 */ /* 0x000fc4000001ff00 */
[----:B------:R-:W-:Y:S01]  /*e640*/  CS2R R34, SRZ ;  /* 0x0000000000227805 */ /* 0x000fe2000001ff00 */
[----:B------:R-:W-:Y:S06]  /*e650*/  @P0 BRA `(.L_x_607) ;  /* 0x0000000000a00947 */ /* 0x000fec0003800000 */
[C---:B------:R-:W-:Y:S01]  /*e660*/  VIADD R4, R16.reuse, 0x20 ;  /* 0x0000002010047836 */ /* 0x040fe20000000000 */
[----:B------:R-:W-:Y:S01]  /*e670*/  ULDC UR4, c[0x0][0x3f4] ;  /* 0x0000fd0000047ab9 */ /* 0x000fe20000000800 */
[C---:B------:R-:W-:Y:S01]  /*e680*/  VIADD R5, R16.reuse, 0x40 ;  /* 0x0000004010057836 */ /* 0x040fe20000000000 */
[----:B------:R-:W-:Y:S01]  /*e690*/  ISETP.GE.AND P2, PT, R16, UR4, PT ;  /* 0x0000000410007c0c */ /* 0x000fe2000bf46270 */
[----:B--2---:R-:W-:Y:S01]  /*e6a0*/  IMAD.MOV.U32 R6, RZ, RZ, R0 ;  /* 0x000000ffff067224 */ /* 0x004fe200078e0000 */
[----:B------:R-:W-:Y:S01]  /*e6b0*/  ISETP.GE.AND P3, PT, R4, UR4, PT ;  /* 0x0000000404007c0c */ /* 0x000fe2000bf66270 */
[----:B-1----:R-:W-:Y:S01]  /*e6c0*/  IMAD.MOV.U32 R7, RZ, RZ, R3 ;  /* 0x000000ffff077224 */ /* 0x002fe200078e0003 */
[----:B------:R-:W-:Y:S01]  /*e6d0*/  ISETP.GE.AND P4, PT, R5, UR4, PT ;  /* 0x0000000405007c0c */ /* 0x000fe2000bf86270 */
[----:B------:R-:W-:Y:S01]  /*e6e0*/  IMAD.MOV.U32 R8, RZ, RZ, R40 ;  /* 0x000000ffff087224 */ /* 0x000fe200078e0028 */
[----:B----4-:R-:W-:Y:S02]  /*e6f0*/  MOV R9, R37 ;  /* 0x0000002500097202 */ /* 0x010fe40000000f00 */
[----:B------:R-:W-:-:S02]  /*e700*/  CS2R R28, SRZ ;  /* 0x00000000001c7805 */ /* 0x000fc4000001ff00 */
[----:B------:R-:W-:Y:S02]  /*e710*/  CS2R R30, SRZ ;  /* 0x00000000001e7805 */ /* 0x000fe4000001ff00 */
[----:B------:R-:W-:Y:S02]  /*e720*/  CS2R R10, SRZ ;  /* 0x00000000000a7805 */ /* 0x000fe4000001ff00 */
[----:B------:R-:W-:Y:S02]  /*e730*/  CS2R R32, SRZ ;  /* 0x0000000000207805 */ /* 0x000fe4000001ff00 */
[----:B------:R-:W-:Y:S02]  /*e740*/  CS2R R34, SRZ ;  /* 0x0000000000227805 */ /* 0x000fe4000001ff00 */
[----:B------:R-:W-:Y:S02]  /*e750*/  @!P2 SHF.L.U32 R39, R16, 0x1, RZ ;  /* 0x000000011027a819 */ /* 0x000fe400000006ff */
[----:B------:R-:W-:Y:S01]  /*e760*/  @!P3 SHF.L.U32 R13, R163, 0x3, RZ ;  /* 0x00000003a30db819 */ /* 0x000fe200000006ff */
[----:B------:R-:W-:Y:S01]  /*e770*/  @!P4 IMAD.SHL.U32 R41, R164, 0x8, RZ ;  /* 0x00000008a429c824 */ /* 0x000fe200078e00ff */
[----:B------:R-:W-:-:S03]  /*e780*/  @!P2 IADD3 R38, P1, R40, R39, RZ ;  /* 0x000000272826a210 */ /* 0x000fc60007f3e0ff */
[----:B------:R-:W-:Y:S01]  /*e790*/  @!P3 IMAD.WIDE R4, R13, 0x2, R6 ;  /* 0x000000020d04b825 */ /* 0x000fe200078e0206 */
[----:B------:R-:W-:Y:S02]  /*e7a0*/  @!P2 IADD3 R20, P0, R0, R39, RZ ;  /* 0x000000270014a210 */ /* 0x000fe40007f1e0ff */
[----:B------:R-:W-:Y:S01]  /*e7b0*/  @!P2 SHF.L.U64.HI R0, R16, 0x1, R17 ;  /* 0x000000011000a819 */ /* 0x000fe20000010211 */
[----:B------:R-:W-:Y:S01]  /*e7c0*/  @!P4 IMAD.WIDE R6, R41, 0x2, R6 ;  /* 0x000000022906c825 */ /* 0x000fe200078e0206 */
[----:B------:R0:W5:Y:S03]  /*e7d0*/  @!P3 LD.E.128 R28, desc[UR56][R4.64] ;  /* 0x00000038041cb980 */ /* 0x000166000c101d00 */
[--C-:B------:R-:W-:Y:S01]  /*e7e0*/  @!P3 IMAD.WIDE R12, R13, 0x2, R8.reuse ;  /* 0x000000020d0cb825 */ /* 0x100fe200078e0208 */
[----:B------:R1:W5:Y:S03]  /*e7f0*/  @!P4 LD.E.128 R32, desc[UR56][R6.64] ;  /* 0x000000380620c980 */ /* 0x000366000c101d00 */
[----:B------:R-:W-:Y:S01]  /*e800*/  @!P4 IMAD.WIDE R40, R41, 0x2, R8 ;  /* 0x000000022928c825 */ /* 0x000fe200078e0208 */
[----:B------:R-:W-:-:S02]  /*e810*/  CS2R R8, SRZ ;  /* 0x0000000000087805 */ /* 0x000fc4000001ff00 */
[----:B------:R-:W-:Y:S02]  /*e820*/  CS2R R14, SRZ ;  /* 0x00000000000e7805 */ /* 0x000fe4000001ff00 */
[----:B------:R-:W-:Y:S02]  /*e830*/  CS2R R24, SRZ ;  /* 0x0000000000187805 */ /* 0x000fe4000001ff00 */
[----:B------:R-:W-:Y:S02]  /*e840*/  CS2R R26, SRZ ;  /* 0x00000000001a7805 */ /* 0x000fe4000001ff00 */
[----:B0-----:R-:W-:Y:S01]  /*e850*/  CS2R R4, SRZ ;  /* 0x0000000000047805 */ /* 0x001fe2000001ff00 */
[--C-:B------:R-:W-:Y:S01]  /*e860*/  @!P2 IMAD.X R21, R3, 0x1, R0.reuse, P0 ;  /* 0x000000010315a824 */ /* 0x100fe200000e0600 */
[----:B------:R0:W5:Y:S01]  /*e870*/  @!P3 LD.E.128 R8, desc[UR56][R12.64] ;  /* 0x000000380c08b980 */ /* 0x000162000c101d00 */
[----:B-1----:R-:W-:Y:S01]  /*e880*/  CS2R R6, SRZ ;  /* 0x0000000000067805 */ /* 0x002fe2000001ff00 */
[----:B------:R-:W-:-:S02]  /*e890*/  @!P2 IMAD.X R39, R37, 0x1, R0, P1 ;  /* 0x000000012527a824 */ /* 0x000fc400008e0600 */
[----:B------:R3:W5:Y:S04]  /*e8a0*/  @!P2 LD.E.128 R24, desc[UR56][R20.64] ;  /* 0x000000381418a980 */ /* 0x000768000c101d00 */
[----:B------:R3:W5:Y:S01]  /*e8b0*/  @!P2 LD.E.128 R4, desc[UR56][R38.64] ;  /* 0x000000382604a980 */ /* 0x000762000c101d00 */
[----:B0-----:R-:W-:-:S06]  /*e8c0*/  CS2R R12, SRZ ;  /* 0x00000000000c7805 */ /* 0x001fcc000001ff00 */
[----:B------:R3:W5:Y:S02]  /*e8d0*/  @!P4 LD.E.128 R12, desc[UR56][R40.64] ;  /* 0x00000038280cc980 */ /* 0x000764000c101d00 */
.L_x_607:
[----:B------:R-:W-:Y:S05]  /*e8e0*/  BSYNC B1 ;  /* 0x0000000000017941 */ /* 0x000fea0003800000 */
.L_x_606:
[----:B---3-5:R-:W-:Y:S01]  /*e8f0*/  IMAD.MOV.U32 R20, RZ, RZ, R25 ;  /* 0x000000ffff147224 */ /* 0x028fe200078e0019 */
[----:B--2---:R-:W-:Y:S01]  /*e900*/  MOV R0, R24 ;  /* 0x0000001800007202 */ /* 0x004fe20000000f00 */
[----:B-1----:R-:W-:Y:S01]  /*e910*/  IMAD.MOV.U32 R3, RZ, RZ, R5 ;  /* 0x000000ffff037224 */ /* 0x002fe200078e0005 */
[----:B------:R-:W-:Y:S01]  /*e920*/  MOV R40, R33 ;  /* 0x0000002100287202 */ /* 0x000fe20000000f00 */
[----:B----4-:R-:W-:Y:S01]  /*e930*/  IMAD.MOV.U32 R37, RZ, RZ, R26 ;  /* 0x000000ffff257224 */ /* 0x010fe200078e001a */
[----:B------:R-:W-:Y:S01]  /*e940*/  SHF.R.U64 R50, R32, 0x10, R33 ;  /* 0x0000001020327819 */ /* 0x000fe20000001221 */
[----:B------:R-:W-:Y:S01]  /*e950*/  IMAD.MOV.U32 R42, RZ, RZ, R35 ;  /* 0x000000ffff2a7224 */ /* 0x000fe200078e0023 */
[----:B------:R-:W-:Y:S01]  /*e960*/  SHF.R.U32.HI R51, RZ, 0x10, R33 ;  /* 0x00000010ff337819 */ /* 0x000fe20000011621 */
[----:B------:R-:W-:Y:S01]  /*e970*/  IMAD.MOV.U32 R33, RZ, RZ, R34 ;  /* 0x000000ffff217224 */ /* 0x000fe200078e0022 */
[----:B------:R-:W-:Y:S01]  /*e980*/  SHF.R.U64 R52, R34, 0x10, R35 ;  /* 0x0000001022347819 */ /* 0x000fe20000001223 */
[----:B------:R-:W-:Y:S01]  /*e990*/  IMAD.MOV.U32 R41, RZ, RZ, R6 ;  /* 0x000000ffff297224 */ /* 0x000fe200078e0006 */
[----:B------:R-:W-:Y:S01]  /*e9a0*/  PRMT R34, R0, 0x5410, R20 ;  /* 0x0000541000227816 */ /* 0x000fe20000000014 */
[----:B------:R-:W-:Y:S01]  /*e9b0*/  IMAD.MOV.U32 R21, RZ, RZ, R14 ;  /* 0x000000ffff157224 */ /* 0x000fe200078e000e */
[----:B------:R-:W-:Y:S01]  /*e9c0*/  LEA.HI R0, R191, R191, RZ, 0x1 ;  /* 0x000000bfbf007211 */ /* 0x000fe200078f08ff */
[----:B------:R-:W-:Y:S01]  /*e9d0*/  BSSY B1, `(.L_x_608) ;  /* 0x0000042000017945 */ /* 0x000fe20003800000 */
[----:B------:R-:W-:-:S02]  /*e9e0*/  SHF.R.U64 R54, R4, 0x10, R5 ;  /* 0x0000001004367819 */ /* 0x000fc40000001205 */
[----:B------:R-:W-:Y:S02]  /*e9f0*/  LOP3.LUT R0, R0, 0xfffffffe, RZ, 0xc0, !PT ;  /* 0xfffffffe00007812 */ /* 0x000fe400078ec0ff */
[----:B------:R-:W-:Y:S02]  /*ea00*/  SHF.R.U32.HI R55, RZ, 0x10, R5 ;  /* 0x00000010ff377819 */ /* 0x000fe40000011605 */
[----:B------:R-:W-:Y:S02]  /*ea10*/  IADD3 R0, R191, -R0, RZ ;  /* 0x80000000bf007210 */ /* 0x000fe40007ffe0ff */
[--C-:B------:R-:W-:Y:S02]  /*ea20*/  SHF.R.U64 R38, R24, 0x10, R25.reuse ;  /* 0x0000001018267819 */ /* 0x100fe40000001219 */
[----:B------:R-:W-:Y:S02]  /*ea30*/  SHF.L.U32 R5, R0, 0x1f, RZ ;  /* 0x0000001f00057819 */ /* 0x000fe400000006ff */
[----:B------:R-:W-:Y:S01]  /*ea40*/  SHF.R.U32.HI R44, RZ, 0x10, R25 ;  /* 0x00000010ff2c7819 */ /* 0x000fe20000011619 */
[----:B------:R-:W-:Y:S01]  /*ea50*/  IMAD.MOV.U32 R25, RZ, RZ, R29 ;  /* 0x000000ffff197224 */ /* 0x000fe200078e001d */
[----:B------:R-:W0:Y:S01]  /*ea60*/  SYNCS.PHASECHK.TRANS64.TRYWAIT P0, [R2+URZ+0x2a800], R5 ;  /* 0x02a80005020075a7 */ /* 0x000e22000800017f */
[----:B------:R-:W-:Y:S01]  /*ea70*/  SHF.R.U64 R45, R26, 0x10, R27 ;  /* 0x000000101a2d7819 */ /* 0x000fe2000000121b */
[----:B------:R-:W-:Y:S01]  /*ea80*/  IMAD.MOV.U32 R26, RZ, RZ, R28 ;  /* 0x000000ffff1a7224 */ /* 0x000fe200078e001c */
[----:B------:R-:W-:-:S02]  /*ea90*/  SHF.R.U64 R46, R28, 0x10, R29 ;  /* 0x000000101c2e7819 */ /* 0x000fc4000000121d */
[----:B------:R-:W-:Y:S01]  /*eaa0*/  SHF.R.U32.HI R47, RZ, 0x10, R29 ;  /* 0x00000010ff2f7819 */ /* 0x000fe2000001161d */
[--C-:B------:R-:W-:Y:S01]  /*eab0*/  IMAD.MOV.U32 R29, RZ, RZ, R31.reuse ;  /* 0x000000ffff1d7224 */ /* 0x100fe200078e001f */
[----:B------:R-:W-:Y:S02]  /*eac0*/  MOV R39, R4 ;  /* 0x0000000400277202 */ /* 0x000fe40000000f00 */
[--C-:B------:R-:W-:Y:S02]  /*ead0*/  SHF.R.U64 R48, R30, 0x10, R31.reuse ;  /* 0x000000101e307819 */ /* 0x100fe4000000121f */
[----:B------:R-:W-:Y:S01]  /*eae0*/  SHF.R.U32.HI R49, RZ, 0x10, R31 ;  /* 0x00000010ff317819 */ /* 0x000fe2000001161f */
[----:B------:R-:W-:Y:S01]  /*eaf0*/  IMAD.MOV.U32 R31, RZ, RZ, R32 ;  /* 0x000000ffff1f7224 */ /* 0x000fe200078e0020 */
[----:B------:R-:W-:Y:S01]  /*eb00*/  MOV R28, R30 ;  /* 0x0000001e001c7202 */ /* 0x000fe20000000f00 */
[----:B------:R-:W-:Y:S01]  /*eb10*/  IMAD.MOV.U32 R30, RZ, RZ, R8 ;  /* 0x000000ffff1e7224 */ /* 0x000fe200078e0008 */
[----:B------:R-:W-:-:S02]  /*eb20*/  MOV R24, R27 ;  /* 0x0000001b00187202 */ /* 0x000fc40000000f00 */
[----:B------:R-:W-:Y:S02]  /*eb30*/  MOV R4, R7 ;  /* 0x0000000700047202 */ /* 0x000fe40000000f00 */
[----:B------:R-:W-:Y:S01]  /*eb40*/  SHF.R.U64 R56, R6, 0x10, R7 ;  /* 0x0000001006387819 */ /* 0x000fe20000001207 */
[----:B------:R-:W-:Y:S01]  /*eb50*/  IMAD.MOV.U32 R6, RZ, RZ, R9 ;  /* 0x000000ffff067224 */ /* 0x000fe200078e0009 */
[----:B------:R-:W-:Y:S01]  /*eb60*/  SHF.R.U32.HI R57, RZ, 0x10, R7 ;  /* 0x00000010ff397819 */ /* 0x000fe20000011607 */
[----:B------:R-:W-:Y:S01]  /*eb70*/  IMAD.MOV.U32 R7, RZ, RZ, R11 ;  /* 0x000000ffff077224 */ /* 0x000fe200078e000b */
[----:B------:R-:W-:Y:S01]  /*eb80*/  SHF.R.U64 R58, R8, 0x10, R9 ;  /* 0x00000010083a7819 */ /* 0x000fe20000001209 */
[----:B------:R-:W-:Y:S01]  /*eb90*/  IMAD.MOV.U32 R8, RZ, RZ, R12 ;  /* 0x000000ffff087224 */ /* 0x000fe200078e000c */
[----:B------:R-:W-:Y:S02]  /*eba0*/  MOV R32, R10 ;  /* 0x0000000a00207202 */ /* 0x000fe40000000f00 */
[----:B------:R-:W-:Y:S01]  /*ebb0*/  SHF.R.U64 R60, R10, 0x10, R11 ;  /* 0x000000100a3c7819 */ /* 0x000fe2000000120b */
[----:B------:R-:W-:Y:S01]  /*ebc0*/  IMAD.MOV.U32 R10, RZ, RZ, R15 ;  /* 0x000000ffff0a7224 */ /* 0x000fe200078e000f */
[----:B------:R-:W-:-:S02]  /*ebd0*/  SHF.R.U32.HI R27, RZ, 0x10, R27 ;  /* 0x00000010ff1b7819 */ /* 0x000fc4000001161b */
[----:B------:R-:W-:Y:S02]  /*ebe0*/  SHF.R.U32.HI R59, RZ, 0x10, R9 ;  /* 0x00000010ff3b7819 */ /* 0x000fe40000011609 */
[----:B------:R-:W-:Y:S02]  /*ebf0*/  PRMT R39, R39, 0x5410, R3 ;  /* 0x0000541027277816 */ /* 0x000fe40000000003 */
[----:B------:R-:W-:Y:S02]  /*ec00*/  SHF.R.U32.HI R53, RZ, 0x10, R35 ;  /* 0x00000010ff357819 */ /* 0x000fe40000011623 */
[----:B------:R-:W-:Y:S02]  /*ec10*/  SHF.R.U32.HI R11, RZ, 0x10, R11 ;  /* 0x00000010ff0b7819 */ /* 0x000fe4000001160b */
[----:B------:R-:W-:Y:S02]  /*ec20*/  MOV R9, R13 ;  /* 0x0000000d00097202 */ /* 0x000fe40000000f00 */
[----:B------:R-:W-:-:S02]  /*ec30*/  SHF.R.U64 R61, R12, 0x10, R13 ;  /* 0x000000100c3d7819 */ /* 0x000fc4000000120d */
[----:B------:R-:W-:Y:S02]  /*ec40*/  SHF.R.U32.HI R62, RZ, 0x10, R13 ;  /* 0x00000010ff3e7819 */ /* 0x000fe4000001160d */
[----:B------:R-:W-:Y:S02]  /*ec50*/  VIMNMX R3, R43, 0x80, PT ;  /* 0x000000802b037848 */ /* 0x000fe40003fe0100 */
[----:B------:R-:W-:Y:S02]  /*ec60*/  PRMT R35, R38, 0x5410, R44 ;  /* 0x0000541026237816 */ /* 0x000fe4000000002c */
[--C-:B------:R-:W-:Y:S02]  /*ec70*/  SHF.R.U64 R63, R14, 0x10, R15.reuse ;  /* 0x000000100e3f7819 */ /* 0x100fe4000000120f */
[----:B------:R-:W-:Y:S02]  /*ec80*/  SHF.R.U32.HI R64, RZ, 0x10, R15 ;  /* 0x00000010ff407819 */ /* 0x000fe4000001160f */
        /* <DEDUP_REMOVED lines=19> */
[----:B------:R-:W-:Y:S02]  /*edc0*/  PRMT R20, R61, 0x5410, R62 ;  /* 0x000054103d147816 */ /* 0x000fe4000000003e */
[----:B------:R-:W-:Y:S01]  /*edd0*/  PRMT R21, R21, 0x5410, R10 ;  /* 0x0000541015157816 */ /* 0x000fe2000000000a */
[----:B0-----:R-:W-:Y:S06]  /*ede0*/  @!P0 BRA `(.L_x_609) ;  /* 0x0000012c00888947 */ /* 0x001fec0003800000 */
.L_x_832:
[----:B------:R-:W-:Y:S05]  /*edf0*/  BSYNC B1 ;  /* 0x0000000000017941 */ /* 0x000fea0003800000 */
.L_x_608:
[----:B------:R-:W-:Y:S01]  /*ee00*/  BSSY B1, `(.L_x_610) ;  /* 0x0000118000017945 */ /* 0x000fe20003800000 */
[----:B------:R-:W-:-:S03]  /*ee10*/  PRMT R24, R63, 0x5410, R64 ;  /* 0x000054103f187816 */ /* 0x000fc60000000040 */
[----:B------:R-:W-:Y:S05]  /*ee20*/  @P1 BRA `(.L_x_611) ;  /* 0x0000001000541947 */ /* 0x000fea0003800000 */
[----:B------:R-:W1:Y:S01]  /*ee30*/  LDC R25, c[0x0][0x3f4] ;  /* 0x0000fd00ff197b82 */ /* 0x000e620000000800 */
[C---:B------:R-:W-:Y:S01]  /*ee40*/  VIADD R4, R16.reuse, 0x20 ;  /* 0x0000002010047836 */ /* 0x040fe20000000000 */
[----:B------:R-:W-:Y:S01]  /*ee50*/  BSSY B2, `(.L_x_612) ;  /* 0x0000060000027945 */ /* 0x000fe20003800000 */
[C---:B------:R-:W-:Y:S01]  /*ee60*/  VIADD R6, R16.reuse, 0x40 ;  /* 0x0000004010067836 */ /* 0x040fe20000000000 */
[-C--:B-1----:R-:W-:Y:S02]  /*ee70*/  ISETP.GE.AND P0, PT, R16, R25.reuse, PT ;  /* 0x000000191000720c */ /* 0x082fe40003f06270 */
[-C--:B------:R-:W-:Y:S02]  /*ee80*/  ISETP.GE.AND P1, PT, R4, R25.reuse, PT ;  /* 0x000000190400720c */ /* 0x080fe40003f26270 */
[----:B------:R-:W-:-:S09]  /*ee90*/  ISETP.GE.AND P2, PT, R6, R25, PT ;  /* 0x000000190600720c */ /* 0x000fd20003f46270 */
[----:B------:R-:W-:Y:S05]  /*eea0*/  @P0 BRA `(.L_x_613) ;  /* 0x0000000400680947 */ /* 0x000fea0003800000 */
[----:B------:R-:W-:Y:S01]  /*eeb0*/  LEA.HI R6, R25, R214, RZ, 0x1d ;  /* 0x000000d619067211 */ /* 0x000fe200078fe8ff */
[----:B------:R-:W-:Y:S01]  /*eec0*/  HADD2.F32 R56, -RZ, R39.H0_H0 ;  /* 0x20000027ff387230 */ /* 0x000fe20000004100 */
[----:B0-----:R-:W-:Y:S01]  /*eed0*/  LOP3.LUT R5, R177, 0x38, R16, 0xf8, !PT ;  /* 0x00000038b1057812 */ /* 0x001fe200078ef810 */
[----:B------:R-:W-:Y:S01]  /*eee0*/  HADD2.F32 R54, -RZ, R34.H0_H0 ;  /* 0x20000022ff367230 */ /* 0x000fe20000004100 */
[----:B------:R-:W-:Y:S01]  /*eef0*/  SHF.R.S32.HI R7, RZ, 0x1f, R6 ;  /* 0x0000001fff077819 */ /* 0x000fe20000011406 */
[----:B------:R-:W-:Y:S01]  /*ef00*/  HADD2.F32 R53, -RZ, R40.H0_H0 ;  /* 0x20000028ff357230 */ /* 0x000fe20000004100 */
[----:B------:R-:W-:Y:S02]  /*ef10*/  SHF.L.U32 R8, R6, 0x3, RZ ;  /* 0x0000000306087819 */ /* 0x000fe400000006ff */
[----:B------:R-:W-:Y:S02]  /*ef20*/  LEA.HI R7, R7, R6, RZ, 0x3 ;  /* 0x0000000607077211 */ /* 0x000fe400078f18ff */
[----:B------:R-:W-:-:S02]  /*ef30*/  LOP3.LUT R4, R5, R178, RZ, 0x3c, !PT ;  /* 0x000000b205047212 */ /* 0x000fc400078e3cff */
[----:B------:R-:W-:Y:S01]  /*ef40*/  LOP3.LUT R5, R177, 0x38, R8, 0xf8, !PT ;  /* 0x00000038b1057812 */ /* 0x000fe200078ef808 */
[----:B------:R-:W-:Y:S02]  /*ef50*/  IMAD.SHL.U32 R7, R7, 0x400, RZ ;  /* 0x0000040007077824 */ /* 0x000fe400078e00ff */
[----:B------:R-:W-:Y:S01]  /*ef60*/  IMAD.IADD R43, R179, 0x1, R4 ;  /* 0x00000001b32b7824 */ /* 0x000fe200078e0204 */
[----:B------:R-:W-:Y:S02]  /*ef70*/  LOP3.LUT R9, R5, R178, RZ, 0x3c, !PT ;  /* 0x000000b205097212 */ /* 0x000fe400078e3cff */
[----:B------:R-:W-:Y:S02]  /*ef80*/  LOP3.LUT R8, R7, 0x7fffe000, RZ, 0xc0, !PT ;  /* 0x7fffe00007087812 */ /* 0x000fe400078ec0ff */
[----:B------:R-:W-:Y:S02]  /*ef90*/  LEA R43, R43, R2, 0x1 ;  /* 0x000000022b2b7211 */ /* 0x000fe400078e08ff */
[----:B------:R-:W-:-:S03]  /*efa0*/  IADD3 R9, R9, R8, R179 ;  /* 0x0000000809097210 */ /* 0x000fc60007ffe0b3 */
[----:B------:R-:W0:Y:S02]  /*efb0*/  LDS.128 R4, [R43+0xc400] ;  /* 0x00c400002b047984 */ /* 0x000e240000000c00 */
[----:B------:R-:W-:-:S05]  /*efc0*/  IMAD R44, R9, 0x2, R2 ;  /* 0x00000002092c7824 */ /* 0x000fca00078e0202 */
[----:B------:R-:W1:Y:S01]  /*efd0*/  LDS.128 R8, [R44+0xc400] ;  /* 0x00c400002c087984 */ /* 0x000e620000000c00 */
[--C-:B0-----:R-:W-:Y:S02]  /*efe0*/  HADD2.F32 R45, -RZ, R4.reuse.H0_H0 ;  /* 0x20000004ff2d7230 */ /* 0x101fe40000004100 */
[----:B------:R-:W-:Y:S02]  /*eff0*/  HADD2.F32 R46, -RZ, R4.H1_H1 ;  /* 0x30000004ff2e7230 */ /* 0x000fe40000004100 */
[--C-:B------:R-:W-:Y:S02]  /*f000*/  HADD2.F32 R47, -RZ, R5.reuse.H0_H0 ;  /* 0x20000005ff2f7230 */ /* 0x100fe40000004100 */
[----:B------:R-:W-:Y:S02]  /*f010*/  HADD2.F32 R5, -RZ, R5.H1_H1 ;  /* 0x30000005ff057230 */ /* 0x000fe40000004100 */
[--C-:B-1----:R-:W-:Y:S02]  /*f020*/  HADD2.F32 R49, -RZ, R8.reuse.H0_H0 ;  /* 0x20000008ff317230 */ /* 0x102fe40000004100 */
[----:B------:R-:W-:-:S02]  /*f030*/  HADD2.F32 R8, -RZ, R8.H1_H1 ;  /* 0x30000008ff087230 */ /* 0x000fc40000004100 */
[----:B------:R-:W-:Y:S02]  /*f040*/  HADD2.F32 R50, -RZ, R9.H0_H0 ;  /* 0x20000009ff327230 */ /* 0x000fe40000004100 */
[C---:B------:R-:W-:Y:S01]  /*f050*/  FMUL.FTZ R58, R49.reuse, R56 ;  /* 0x00000038313a7220 */ /* 0x040fe20000410000 */
[-C--:B------:R-:W-:Y:S01]  /*f060*/  FMUL.FTZ R60, R49, R54.reuse ;  /* 0x00000036313c7220 */ /* 0x080fe20000410000 */
[----:B------:R-:W-:Y:S02]  /*f070*/  HADD2.F32 R49, -RZ, R35.H0_H0 ;  /* 0x20000023ff317230 */ /* 0x000fe40000004100 */
[----:B------:R-:W-:Y:S01]  /*f080*/  FMUL.FTZ R55, R8, R53 ;  /* 0x0000003508377220 */ /* 0x000fe20000410000 */
[C---:B------:R-:W-:Y:S01]  /*f090*/  FFMA.FTZ R58, R45.reuse, R54, -R58 ;  /* 0x000000362d3a7223 */ /* 0x040fe2000001083a */
[----:B------:R-:W-:Y:S02]  /*f0a0*/  HADD2.F32 R54, -RZ, R39.H1_H1 ;  /* 0x30000027ff367230 */ /* 0x000fe40000004100 */
[----:B------:R-:W-:Y:S01]  /*f0b0*/  FFMA.FTZ R60, R45, R56, R60 ;  /* 0x000000382d3c7223 */ /* 0x000fe2000001003c */
[----:B------:R-:W-:-:S02]  /*f0c0*/  HADD2.F32 R45, -RZ, R34.H1_H1 ;  /* 0x30000022ff2d7230 */ /* 0x000fc40000004100 */
[-C--:B------:R-:W-:Y:S01]  /*f0d0*/  FMUL.FTZ R57, R8, R49.reuse ;  /* 0x0000003108397220 */ /* 0x080fe20000410000 */
[----:B------:R-:W-:Y:S01]  /*f0e0*/  FFMA.FTZ R55, R46, R49, -R55 ;  /* 0x000000312e377223 */ /* 0x000fe20000010837 */
[C---:B------:R-:W-:Y:S01]  /*f0f0*/  FMUL.FTZ R8, R50.reuse, R54 ;  /* 0x0000003632087220 */ /* 0x040fe20000410000 */
[----:B------:R-:W-:Y:S02]  /*f100*/  HADD2.F32 R9, -RZ, R9.H1_H1 ;  /* 0x30000009ff097230 */ /* 0x000fe40000004100 */
[-C--:B------:R-:W-:Y:S01]  /*f110*/  FMUL.FTZ R59, R50, R45.reuse ;  /* 0x0000002d323b7220 */ /* 0x080fe20000410000 */
[----:B------:R-:W-:Y:S02]  /*f120*/  HADD2.F32 R56, -RZ, R40.H1_H1 ;  /* 0x30000028ff387230 */ /* 0x000fe40000004100 */
[----:B------:R-:W-:Y:S01]  /*f130*/  FFMA.FTZ R49, R47, R45, -R8 ;  /* 0x0000002d2f317223 */ /* 0x000fe20000010808 */
[----:B------:R-:W-:Y:S02]  /*f140*/  HADD2.F32 R8, -RZ, R35.H1_H1 ;  /* 0x30000023ff087230 */ /* 0x000fe40000004100 */
[----:B------:R-:W-:Y:S01]  /*f150*/  FFMA.FTZ R57, R46, R53, R57 ;  /* 0x000000352e397223 */ /* 0x000fe20000010039 */
[----:B------:R-:W-:-:S02]  /*f160*/  HADD2.F32 R51, -RZ, R10.H0_H0 ;  /* 0x2000000aff337230 */ /* 0x000fc40000004100 */
[----:B------:R-:W-:Y:S01]  /*f170*/  FFMA.FTZ R59, R47, R54, R59 ;  /* 0x000000362f3b7223 */ /* 0x000fe2000001003b */
[----:B------:R-:W-:Y:S02]  /*f180*/  HADD2.F32 R46, -RZ, R41.H0_H0 ;  /* 0x20000029ff2e7230 */ /* 0x000fe40000004100 */
[C---:B------:R-:W-:Y:S01]  /*f190*/  FMUL.FTZ R50, R9.reuse, R56 ;  /* 0x0000003809327220 */ /* 0x040fe20000410000 */
[----:B------:R-:W-:Y:S02]  /*f1a0*/  HADD2.F32 R45, -RZ, R37.H0_H0 ;  /* 0x20000025ff2d7230 */ /* 0x000fe40000004100 */
[----:B------:R-:W-:Y:S01]  /*f1b0*/  FMUL.FTZ R54, R9, R8 ;  /* 0x0000000809367220 */ /* 0x000fe20000410000 */
[----:B------:R-:W-:Y:S02]  /*f1c0*/  HADD2.F32 R10, -RZ, R10.H1_H1 ;  /* 0x3000000aff0a7230 */ /* 0x000fe40000004100 */
[----:B------:R-:W-:Y:S01]  /*f1d0*/  FMUL.FTZ R53, R51, R46 ;  /* 0x0000002e33357220 */ /* 0x000fe20000410000 */
[----:B------:R-:W-:-:S02]  /*f1e0*/  HADD2.F32 R47, -RZ, R42.H0_H0 ;  /* 0x2000002aff2f7230 */ /* 0x000fc40000004100 */
[----:B------:R-:W-:Y:S01]  /*f1f0*/  FFMA.FTZ R50, R5, R8, -R50 ;  /* 0x0000000805327223 */ /* 0x000fe20000010832 */
[--C-:B------:R-:W-:Y:S02]  /*f200*/  HADD2.F32 R48, -RZ, R6.reuse.H0_H0 ;  /* 0x20000006ff307230 */ /* 0x100fe40000004100 */
[----:B------:R-:W-:Y:S01]  /*f210*/  FMUL.FTZ R51, R51, R45 ;  /* 0x0000002d33337220 */ /* 0x000fe20000410000 */
[----:B------:R-:W-:Y:S02]  /*f220*/  HADD2.F32 R6, -RZ, R6.H1_H1 ;  /* 0x30000006ff067230 */ /* 0x000fe40000004100 */
[----:B------:R-:W-:Y:S01]  /*f230*/  FFMA.FTZ R54, R5, R56, R54 ;  /* 0x0000003805367223 */ /* 0x000fe20000010036 */
[----:B------:R-:W-:Y:S02]  /*f240*/  HADD2.F32 R9, -RZ, R38.H0_H0 ;  /* 0x20000026ff097230 */ /* 0x000fe40000004100 */
[----:B------:R-:W-:Y:S01]  /*f250*/  FMUL.FTZ R5, R10, R47 ;  /* 0x0000002f0a057220 */ /* 0x000fe20000410000 */
[C---:B------:R-:W-:Y:S01]  /*f260*/  FFMA.FTZ R53, R48.reuse, R45, -R53 ;  /* 0x0000002d30357223 */ /* 0x040fe20000010835 */
[----:B------:R-:W-:Y:S01]  /*f270*/  FFMA.FTZ R51, R48, R46, R51 ;  /* 0x0000002e30337223 */ /* 0x000fe20000010033 */
[----:B------:R-:W-:-:S02]  /*f280*/  HADD2.F32 R52, -RZ, R11.H0_H0 ;  /* 0x2000000bff347230 */ /* 0x000fc40000004100 */
[-C--:B------:R-:W-:Y:S01]  /*f290*/  FMUL.FTZ R45, R10, R9.reuse ;  /* 0x000000090a2d7220 */ /* 0x080fe20000410000 */
[C---:B------:R-:W-:Y:S01]  /*f2a0*/  FFMA.FTZ R46, R6.reuse, R9, -R5 ;  /* 0x00000009062e7223 */ /* 0x040fe20000010805 */
[----:B------:R-:W-:Y:S02]  /*f2b0*/  HADD2.F32 R9, -RZ, R41.H1_H1 ;  /* 0x30000029ff097230 */ /* 0x000fe40000004100 */
[----:B------:R-:W-:Y:S02]  /*f2c0*/  HADD2.F32 R5, -RZ, R37.H1_H1 ;  /* 0x30000025ff057230 */ /* 0x000fe40000004100 */
[----:B------:R-:W-:Y:S01]  /*f2d0*/  FFMA.FTZ R48, R6, R47, R45 ;  /* 0x0000002f06307223 */ /* 0x000fe2000001002d */
[----:B------:R-:W-:Y:S02]  /*f2e0*/  HADD2.F32 R11, -RZ, R11.H1_H1 ;  /* 0x3000000bff0b7230 */ /* 0x000fe40000004100 */
[----:B------:R-:W-:Y:S01]  /*f2f0*/  FMUL.FTZ R45, R52, R9 ;  /* 0x00000009342d7220 */ /* 0x000fe20000410000 */
[----:B------:R-:W-:-:S02]  /*f300*/  HADD2.F32 R10, -RZ, R42.H1_H1 ;  /* 0x3000002aff0a7230 */ /* 0x000fc40000004100 */
[----:B------:R-:W-:Y:S01]  /*f310*/  FMUL.FTZ R52, R52, R5 ;  /* 0x0000000534347220 */ /* 0x000fe20000410000 */
[----:B------:R-:W-:Y:S02]  /*f320*/  HADD2.F32 R8, -RZ, R38.H1_H1 ;  /* 0x30000026ff087230 */ /* 0x000fe40000004100 */
[--C-:B------:R-:W-:Y:S02]  /*f330*/  HADD2.F32 R4, -RZ, R7.reuse.H0_H0 ;  /* 0x20000007ff047230 */ /* 0x100fe40000004100 */
[C---:B------:R-:W-:Y:S01]  /*f340*/  FMUL.FTZ R6, R11.reuse, R10 ;  /* 0x0000000a0b067220 */ /* 0x040fe20000410000 */
[----:B------:R-:W-:Y:S02]  /*f350*/  HADD2.F32 R7, -RZ, R7.H1_H1 ;  /* 0x30000007ff077230 */ /* 0x000fe40000004100 */
[-C--:B------:R-:W-:Y:S01]  /*f360*/  FMUL.FTZ R47, R11, R8.reuse ;  /* 0x000000080b2f7220 */ /* 0x080fe20000410000 */
[C---:B------:R-:W-:Y:S01]  /*f370*/  FFMA.FTZ R11, R4.reuse, R9, R52 ;  /* 0x00000009040b7223 */ /* 0x040fe20000010034 */
[----:B------:R-:W-:Y:S01]  /*f380*/  FFMA.FTZ R45, R4, R5, -R45 ;  /* 0x00000005042d7223 */ /* 0x000fe2000001082d */
[C---:B------:R-:W-:Y:S01]  /*f390*/  FFMA.FTZ R52, R7.reuse, R8, -R6 ;  /* 0x0000000807347223 */ /* 0x040fe20000010806 */
[----:B------:R-:W-:Y:S01]  /*f3a0*/  FFMA.FTZ R56, R7, R10, R47 ;  /* 0x0000000a07387223 */ /* 0x000fe2000001002f */
[----:B------:R-:W-:-:S02]  /*f3b0*/  F2FP.F16.F32.PACK_AB R4, R55, R58 ;  /* 0x0000003a3704723e */ /* 0x000fc400000000ff */
[----:B------:R-:W-:Y:S02]  /*f3c0*/  F2FP.F16.F32.PACK_AB R5, R50, R49 ;  /* 0x000000313205723e */ /* 0x000fe400000000ff */
[----:B------:R-:W-:Y:S02]  /*f3d0*/  F2FP.F16.F32.PACK_AB R6, R46, R53 ;  /* 0x000000352e06723e */ /* 0x000fe400000000ff */
[----:B------:R-:W-:Y:S02]  /*f3e0*/  F2FP.F16.F32.PACK_AB R7, R52, R45 ;  /* 0x0000002d3407723e */ /* 0x000fe400000000ff */
[----:B------:R-:W-:Y:S02]  /*f3f0*/  F2FP.F16.F32.PACK_AB R8, R57, R60 ;  /* 0x0000003c3908723e */ /* 0x000fe400000000ff */
[----:B------:R-:W-:Y:S01]  /*f400*/  F2FP.F16.F32.PACK_AB R9, R54, R59 ;  /* 0x0000003b3609723e */ /* 0x000fe200000000ff */
[----:B------:R1:W-:Y:S01]  /*f410*/  STS.128 [R43+0xc400], R4 ;  /* 0x00c400042b007388 */ /* 0x0003e20000000c00 */
[----:B------:R-:W-:-:S02]  /*f420*/  F2FP.F16.F32.PACK_AB R10, R48, R51 ;  /* 0x00000033300a723e */ /* 0x000fc400000000ff */
[----:B------:R-:W-:-:S05]  /*f430*/  F2FP.F16.F32.PACK_AB R11, R56, R11 ;  /* 0x0000000b380b723e */ /* 0x000fca00000000ff */
[----:B------:R1:W-:Y:S02]  /*f440*/  STS.128 [R44+0xc400], R8 ;  /* 0x00c400082c007388 */ /* 0x0003e40000000c00 */
.L_x_613:
[----:B------:R-:W-:Y:S05]  /*f450*/  BSYNC B2 ;  /* 0x0000000000027941 */ /* 0x000fea0003800000 */
.L_x_612:
[----:B------:R-:W-:Y:S04]  /*f460*/  BSSY B2, `(.L_x_614) ;  /* 0x0000059000027945 */ /* 0x000fe80003800000 */
[----:B------:R-:W-:Y:S05]  /*f470*/  @P1 BRA `(.L_x_615) ;  /* 0x00000004005c1947 */ /* 0x000fea0003800000 */
[----:B------:R-:W2:Y:S01]  /*f480*/  LDL R60, [R1+0x60] ;  /* 0x00006000013c7983 */ /* 0x000ea20000100800 */
[----:B-1----:R-:W-:Y:S01]  /*f490*/  LEA.HI R4, R25, R163, RZ, 0x1d ;  /* 0x000000a319047211 */ /* 0x002fe200078fe8ff */
[----:B------:R-:W-:Y:S02]  /*f4a0*/  HADD2.F32 R53, -RZ, R26.H0_H0 ;  /* 0x2000001aff357230 */ /* 0x000fe40000004100 */
[----:B------:R-:W-:Y:S01]  /*f4b0*/  HADD2.F32 R55, -RZ, R30.H0_H0 ;  /* 0x2000001eff377230 */ /* 0x000fe20000004100 */
[----:B0-----:R-:W-:Y:S01]  /*f4c0*/  SHF.R.S32.HI R5, RZ, 0x1f, R4 ;  /* 0x0000001fff057819 */ /* 0x001fe20000011404 */
[----:B------:R-:W-:Y:S02]  /*f4d0*/  IMAD.SHL.U32 R6, R4, 0x8, RZ ;  /* 0x0000000804067824 */ /* 0x000fe400078e00ff */
[----:B------:R-:W-:Y:S01]  /*f4e0*/  HADD2.F32 R52, -RZ, R31.H0_H0 ;  /* 0x2000001fff347230 */ /* 0x000fe20000004100 */
[----:B------:R-:W-:Y:S02]  /*f4f0*/  LEA.HI R4, R5, R4, RZ, 0x3 ;  /* 0x0000000405047211 */ /* 0x000fe400078f18ff */
[----:B------:R-:W-:-:S02]  /*f500*/  LOP3.LUT R5, R177, 0x38, R6, 0xf8, !PT ;  /* 0x00000038b1057812 */ /* 0x000fc400078ef806 */
[----:B------:R-:W-:Y:S02]  /*f510*/  SHF.L.U32 R4, R4, 0xa, RZ ;  /* 0x0000000a04047819 */ /* 0x000fe400000006ff */
[----:B------:R-:W-:Y:S02]  /*f520*/  LOP3.LUT R9, R5, R178, RZ, 0x3c, !PT ;  /* 0x000000b205097212 */ /* 0x000fe400078e3cff */
[----:B------:R-:W-:-:S04]  /*f530*/  LOP3.LUT R8, R4, 0x7fffe000, RZ, 0xc0, !PT ;  /* 0x7fffe00004087812 */ /* 0x000fc800078ec0ff */
[----:B------:R-:W-:-:S05]  /*f540*/  IADD3 R9, R9, R8, R179 ;  /* 0x0000000809097210 */ /* 0x000fca0007ffe0b3 */
[----:B------:R-:W-:-:S05]  /*f550*/  IMAD R43, R9, 0x2, R2 ;  /* 0x00000002092b7824 */ /* 0x000fca00078e0202 */
[----:B------:R-:W0:Y:S02]  /*f560*/  LDS.128 R8, [R43+0xc400] ;  /* 0x00c400002b087984 */ /* 0x000e240000000c00 */
[--C-:B0-----:R-:W-:Y:S02]  /*f570*/  HADD2.F32 R48, -RZ, R8.reuse.H0_H0 ;  /* 0x20000008ff307230 */ /* 0x101fe40000004100 */
[----:B------:R-:W-:Y:S02]  /*f580*/  HADD2.F32 R8, -RZ, R8.H1_H1 ;  /* 0x30000008ff087230 */ /* 0x000fe40000004100 */
[----:B------:R-:W-:Y:S02]  /*f590*/  HADD2.F32 R49, -RZ, R9.H0_H0 ;  /* 0x20000009ff317230 */ /* 0x000fe40000004100 */
[C---:B------:R-:W-:Y:S01]  /*f5a0*/  FMUL.FTZ R57, R48.reuse, R55 ;  /* 0x0000003730397220 */ /* 0x040fe20000410000 */
[----:B------:R-:W-:Y:S01]  /*f5b0*/  FMUL.FTZ R59, R48, R53 ;  /* 0x00000035303b7220 */ /* 0x000fe20000410000 */
[----:B------:R-:W-:-:S02]  /*f5c0*/  HADD2.F32 R48, -RZ, R27.H0_H0 ;  /* 0x2000001bff307230 */ /* 0x000fc40000004100 */
[C---:B------:R-:W-:Y:S01]  /*f5d0*/  FMUL.FTZ R54, R8.reuse, R52 ;  /* 0x0000003408367220 */ /* 0x040fe20000410000 */
[----:B------:R-:W-:Y:S02]  /*f5e0*/  HADD2.F32 R9, -RZ, R9.H1_H1 ;  /* 0x30000009ff097230 */ /* 0x000fe40000004100 */
[--C-:B------:R-:W-:Y:S02]  /*f5f0*/  HADD2.F32 R50, -RZ, R10.reuse.H0_H0 ;  /* 0x2000000aff327230 */ /* 0x100fe40000004100 */
[----:B------:R-:W-:Y:S01]  /*f600*/  FMUL.FTZ R8, R8, R48 ;  /* 0x0000003008087220 */ /* 0x000fe20000410000 */
[----:B------:R-:W-:Y:S02]  /*f610*/  HADD2.F32 R10, -RZ, R10.H1_H1 ;  /* 0x3000000aff0a7230 */ /* 0x000fe40000004100 */
[--C-:B------:R-:W-:Y:S02]  /*f620*/  HADD2.F32 R51, -RZ, R11.reuse.H0_H0 ;  /* 0x2000000bff337230 */ /* 0x100fe40000004100 */
[----:B------:R-:W-:Y:S01]  /*f630*/  HADD2.F32 R11, -RZ, R11.H1_H1 ;  /* 0x3000000bff0b7230 */ /* 0x000fe20000004100 */
[----:B--2---:R-:W0:Y:S02]  /*f640*/  LDS.128 R4, [R60] ;  /* 0x000000003c047984 */ /* 0x004e240000000c00 */
[----:B0-----:R-:W-:-:S02]  /*f650*/  HADD2.F32 R44, -RZ, R4.H0_H0 ;  /* 0x20000004ff2c7230 */ /* 0x001fc40000004100 */
[----:B------:R-:W-:Y:S02]  /*f660*/  HADD2.F32 R45, -RZ, R4.H1_H1 ;  /* 0x30000004ff2d7230 */ /* 0x000fe40000004100 */
[----:B------:R-:W-:Y:S02]  /*f670*/  HADD2.F32 R46, -RZ, R5.H0_H0 ;  /* 0x20000005ff2e7230 */ /* 0x000fe40000004100 */
[C---:B------:R-:W-:Y:S01]  /*f680*/  FFMA.FTZ R57, R44.reuse, R53, -R57 ;  /* 0x000000352c397223 */ /* 0x040fe20000010839 */
[----:B------:R-:W-:Y:S01]  /*f690*/  FFMA.FTZ R59, R44, R55, R59 ;  /* 0x000000372c3b7223 */ /* 0x000fe2000001003b */
[----:B------:R-:W-:Y:S02]  /*f6a0*/  HADD2.F32 R53, -RZ, R30.H1_H1 ;  /* 0x3000001eff357230 */ /* 0x000fe40000004100 */
[C---:B------:R-:W-:Y:S01]  /*f6b0*/  FFMA.FTZ R54, R45.reuse, R48, -R54 ;  /* 0x000000302d367223 */ /* 0x040fe20000010836 */
[----:B------:R-:W-:Y:S02]  /*f6c0*/  HADD2.F32 R44, -RZ, R26.H1_H1 ;  /* 0x3000001aff2c7230 */ /* 0x000fe40000004100 */
[----:B------:R-:W-:Y:S01]  /*f6d0*/  FFMA.FTZ R52, R45, R52, R8 ;  /* 0x000000342d347223 */ /* 0x000fe20000010008 */
[----:B------:R-:W-:-:S02]  /*f6e0*/  HADD2.F32 R48, -RZ, R31.H1_H1 ;  /* 0x3000001fff307230 */ /* 0x000fc40000004100 */
[CC--:B------:R-:W-:Y:S01]  /*f6f0*/  FMUL.FTZ R55, R49.reuse, R53.reuse ;  /* 0x0000003531377220 */ /* 0x0c0fe20000410000 */
[----:B------:R-:W-:Y:S02]  /*f700*/  HADD2.F32 R8, -RZ, R27.H1_H1 ;  /* 0x3000001bff087230 */ /* 0x000fe40000004100 */
[-C--:B------:R-:W-:Y:S01]  /*f710*/  FMUL.FTZ R56, R49, R44.reuse ;  /* 0x0000002c31387220 */ /* 0x080fe20000410000 */
[----:B------:R-:W-:Y:S02]  /*f720*/  HADD2.F32 R5, -RZ, R5.H1_H1 ;  /* 0x30000005ff057230 */ /* 0x000fe40000004100 */
[C---:B------:R-:W-:Y:S01]  /*f730*/  FFMA.FTZ R55, R46.reuse, R44, -R55 ;  /* 0x0000002c2e377223 */ /* 0x040fe20000010837 */
[----:B------:R-:W-:Y:S02]  /*f740*/  HADD2.F32 R45, -RZ, R32.H0_H0 ;  /* 0x20000020ff2d7230 */ /* 0x000fe40000004100 */
[----:B------:R-:W-:Y:S01]  /*f750*/  FFMA.FTZ R56, R46, R53, R56 ;  /* 0x000000352e387223 */ /* 0x000fe20000010038 */
[----:B------:R-:W-:Y:S01]  /*f760*/  FMUL.FTZ R46, R9, R48 ;  /* 0x00000030092e7220 */ /* 0x000fe20000410000 */
[----:B------:R-:W-:-:S02]  /*f770*/  HADD2.F32 R44, -RZ, R28.H0_H0 ;  /* 0x2000001cff2c7230 */ /* 0x000fc40000004100 */
[-C--:B------:R-:W-:Y:S01]  /*f780*/  FMUL.FTZ R58, R9, R8.reuse ;  /* 0x00000008093a7220 */ /* 0x080fe20000410000 */
[----:B------:R-:W-:Y:S02]  /*f790*/  HADD2.F32 R49, -RZ, R33.H0_H0 ;  /* 0x20000021ff317230 */ /* 0x000fe40000004100 */
[----:B------:R-:W-:Y:S01]  /*f7a0*/  FFMA.FTZ R46, R5, R8, -R46 ;  /* 0x00000008052e7223 */ /* 0x000fe2000001082e */
[--C-:B------:R-:W-:Y:S02]  /*f7b0*/  HADD2.F32 R47, -RZ, R6.reuse.H0_H0 ;  /* 0x20000006ff2f7230 */ /* 0x100fe40000004100 */
[C---:B------:R-:W-:Y:S01]  /*f7c0*/  FMUL.FTZ R8, R50.reuse, R45 ;  /* 0x0000002d32087220 */ /* 0x040fe20000410000 */
[----:B------:R-:W-:Y:S02]  /*f7d0*/  HADD2.F32 R6, -RZ, R6.H1_H1 ;  /* 0x30000006ff067230 */ /* 0x000fe40000004100 */
[----:B------:R-:W-:Y:S01]  /*f7e0*/  FMUL.FTZ R50, R50, R44 ;  /* 0x0000002c32327220 */ /* 0x000fe20000410000 */
[----:B------:R-:W-:-:S02]  /*f7f0*/  HADD2.F32 R9, -RZ, R29.H0_H0 ;  /* 0x2000001dff097230 */ /* 0x000fc40000004100 */
[----:B------:R-:W-:Y:S01]  /*f800*/  FFMA.FTZ R53, R5, R48, R58 ;  /* 0x0000003005357223 */ /* 0x000fe2000001003a */
[C---:B------:R-:W-:Y:S01]  /*f810*/  FMUL.FTZ R5, R10.reuse, R49 ;  /* 0x000000310a057220 */ /* 0x040fe20000410000 */
[C---:B------:R-:W-:Y:S01]  /*f820*/  FFMA.FTZ R44, R47.reuse, R44, -R8 ;  /* 0x0000002c2f2c7223 */ /* 0x040fe20000010808 */
[----:B------:R-:W-:Y:S01]  /*f830*/  FFMA.FTZ R50, R47, R45, R50 ;  /* 0x0000002d2f327223 */ /* 0x000fe20000010032 */
[-C--:B------:R-:W-:Y:S01]  /*f840*/  FMUL.FTZ R47, R10, R9.reuse ;  /* 0x000000090a2f7220 */ /* 0x080fe20000410000 */
[C---:B------:R-:W-:Y:S01]  /*f850*/  FFMA.FTZ R45, R6.reuse, R9, -R5 ;  /* 0x00000009062d7223 */ /* 0x040fe20000010805 */
[----:B------:R-:W-:Y:S02]  /*f860*/  HADD2.F32 R9, -RZ, R32.H1_H1 ;  /* 0x30000020ff097230 */ /* 0x000fe40000004100 */
[----:B------:R-:W-:Y:S02]  /*f870*/  HADD2.F32 R5, -RZ, R28.H1_H1 ;  /* 0x3000001cff057230 */ /* 0x000fe40000004100 */
[----:B------:R-:W-:Y:S01]  /*f880*/  FFMA.FTZ R47, R6, R49, R47 ;  /* 0x00000031062f7223 */ /* 0x000fe2000001002f */
[----:B------:R-:W-:-:S02]  /*f890*/  HADD2.F32 R10, -RZ, R33.H1_H1 ;  /* 0x30000021ff0a7230 */ /* 0x000fc40000004100 */
[C---:B------:R-:W-:Y:S01]  /*f8a0*/  FMUL.FTZ R49, R51.reuse, R9 ;  /* 0x0000000933317220 */ /* 0x040fe20000410000 */
[----:B------:R-:W-:Y:S02]  /*f8b0*/  HADD2.F32 R8, -RZ, R29.H1_H1 ;  /* 0x3000001dff087230 */ /* 0x000fe40000004100 */
[-C--:B------:R-:W-:Y:S01]  /*f8c0*/  FMUL.FTZ R6, R51, R5.reuse ;  /* 0x0000000533067220 */ /* 0x080fe20000410000 */
[--C-:B------:R-:W-:Y:S02]  /*f8d0*/  HADD2.F32 R4, -RZ, R7.reuse.H0_H0 ;  /* 0x20000007ff047230 */ /* 0x100fe40000004100 */
[C---:B------:R-:W-:Y:S01]  /*f8e0*/  FMUL.FTZ R48, R11.reuse, R10 ;  /* 0x0000000a0b307220 */ /* 0x040fe20000410000 */
[----:B------:R-:W-:Y:S02]  /*f8f0*/  HADD2.F32 R7, -RZ, R7.H1_H1 ;  /* 0x30000007ff077230 */ /* 0x000fe40000004100 */
[-C--:B------:R-:W-:Y:S01]  /*f900*/  FMUL.FTZ R51, R11, R8.reuse ;  /* 0x000000080b337220 */ /* 0x080fe20000410000 */
[C---:B------:R-:W-:Y:S01]  /*f910*/  FFMA.FTZ R49, R4.reuse, R5, -R49 ;  /* 0x0000000504317223 */ /* 0x040fe20000010831 */
[----:B------:R-:W-:Y:S01]  /*f920*/  FFMA.FTZ R11, R4, R9, R6 ;  /* 0x00000009040b7223 */ /* 0x000fe20000010006 */
        /* <DEDUP_REMOVED lines=8> */
[----:B------:R2:W-:Y:S01]  /*f9b0*/  STS.128 [R60], R4 ;  /* 0x000000043c007388 */ /* 0x0005e20000000c00 */
[----:B------:R-:W-:-:S02]  /*f9c0*/  F2FP.F16.F32.PACK_AB R10, R47, R50 ;  /* 0x000000322f0a723e */ /* 0x000fc400000000ff */
[----:B------:R-:W-:-:S05]  /*f9d0*/  F2FP.F16.F32.PACK_AB R11, R58, R11 ;  /* 0x0000000b3a0b723e */ /* 0x000fca00000000ff */
[----:B------:R2:W-:Y:S02]  /*f9e0*/  STS.128 [R43+0xc400], R8 ;  /* 0x00c400082b007388 */ /* 0x0005e40000000c00 */
.L_x_615:
[----:B------:R-:W-:Y:S05]  /*f9f0*/  BSYNC B2 ;  /* 0x0000000000027941 */ /* 0x000fea0003800000 */
.L_x_614:
[----:B------:R-:W-:Y:S05]  /*fa00*/  @P2 BRA `(.L_x_611) ;  /* 0x00000004005c2947 */ /* 0x000fea0003800000 */
[----:B------:R-:W3:Y:S01]  /*fa10*/  LDL R59, [R1+0x58] ;  /* 0x00005800013b7983 */ /* 0x000ee20000100800 */
[----:B------:R-:W-:Y:S01]  /*fa20*/  LEA.HI R25, R25, R164, RZ, 0x1d ;  /* 0x000000a419197211 */ /* 0x000fe200078fe8ff */
[----:B------:R-:W-:Y:S02]  /*fa30*/  HADD2.F32 R54, -RZ, R15.H0_H0 ;  /* 0x2000000fff367230 */ /* 0x000fe40000004100 */
[----:B------:R-:W-:Y:S01]  /*fa40*/  HADD2.F32 R52, -RZ, R0.H0_H0 ;  /* 0x20000000ff347230 */ /* 0x000fe20000004100 */
[----:B-12---:R-:W-:Y:S01]  /*fa50*/  SHF.R.S32.HI R6, RZ, 0x1f, R25 ;  /* 0x0000001fff067819 */ /* 0x006fe20000011419 */
[----:B------:R-:W-:Y:S02]  /*fa60*/  IMAD.SHL.U32 R4, R25, 0x8, RZ ;  /* 0x0000000819047824 */ /* 0x000fe400078e00ff */
[----:B------:R-:W-:Y:S01]  /*fa70*/  HADD2.F32 R51, -RZ, R20.H0_H0 ;  /* 0x20000014ff337230 */ /* 0x000fe20000004100 */
[----:B------:R-:W-:Y:S02]  /*fa80*/  LEA.HI R6, R6, R25, RZ, 0x3 ;  /* 0x0000001906067211 */ /* 0x000fe400078f18ff */
[----:B0-----:R-:W-:-:S02]  /*fa90*/  LOP3.LUT R5, R177, 0x38, R4, 0xf8, !PT ;  /* 0x00000038b1057812 */ /* 0x001fc400078ef804 */
        /* <DEDUP_REMOVED lines=19> */
[----:B---3--:R-:W0:Y:S02]  /*fbd0*/  LDS.128 R4, [R59] ;  /* 0x000000003b047984 */ /* 0x008e240000000c00 */
[----:B0-----:R-:W-:-:S02]  /*fbe0*/  HADD2.F32 R43, -RZ, R4.H0_H0 ;  /* 0x20000004ff2b7230 */ /* 0x001fc40000004100 */
[----:B------:R-:W-:Y:S02]  /*fbf0*/  HADD2.F32 R44, -RZ, R4.H1_H1 ;  /* 0x30000004ff2c7230 */ /* 0x000fe40000004100 */
[----:B------:R-:W-:Y:S02]  /*fc00*/  HADD2.F32 R45, -RZ, R5.H0_H0 ;  /* 0x20000005ff2d7230 */ /* 0x000fe40000004100 */
[C---:B------:R-:W-:Y:S01]  /*fc10*/  FFMA.FTZ R56, R43.reuse, R52, -R56 ;  /* 0x000000342b387223 */ /* 0x040fe20000010838 */
[----:B------:R-:W-:Y:S02]  /*fc20*/  HADD2.F32 R52, -RZ, R15.H1_H1 ;  /* 0x3000000fff347230 */ /* 0x000fe40000004100 */
[----:B------:R-:W-:Y:S01]  /*fc30*/  FFMA.FTZ R58, R43, R54, R58 ;  /* 0x000000362b3a7223 */ /* 0x000fe2000001003a */
[----:B------:R-:W-:Y:S02]  /*fc40*/  HADD2.F32 R43, -RZ, R0.H1_H1 ;  /* 0x30000000ff2b7230 */ /* 0x000fe40000004100 */
[----:B------:R-:W-:Y:S01]  /*fc50*/  FFMA.FTZ R53, R44, R47, -R53 ;  /* 0x0000002f2c357223 */ /* 0x000fe20000010835 */
[----:B------:R-:W-:-:S02]  /*fc60*/  HADD2.F32 R54, -RZ, R20.H1_H1 ;  /* 0x30000014ff367230 */ /* 0x000fc40000004100 */
[-C--:B------:R-:W-:Y:S01]  /*fc70*/  FMUL.FTZ R8, R48, R52.reuse ;  /* 0x0000003430087220 */ /* 0x080fe20000410000 */
[----:B------:R-:W-:Y:S01]  /*fc80*/  FFMA.FTZ R55, R44, R51, R55 ;  /* 0x000000332c377223 */ /* 0x000fe20000010037 */
[-C--:B------:R-:W-:Y:S01]  /*fc90*/  FMUL.FTZ R57, R48, R43.reuse ;  /* 0x0000002b30397220 */ /* 0x080fe20000410000 */
[----:B------:R-:W-:Y:S02]  /*fca0*/  HADD2.F32 R44, -RZ, R21.H0_H0 ;  /* 0x20000015ff2c7230 */ /* 0x000fe40000004100 */
[C---:B------:R-:W-:Y:S01]  /*fcb0*/  FFMA.FTZ R47, R45.reuse, R43, -R8 ;  /* 0x0000002b2d2f7223 */ /* 0x040fe20000010808 */
[----:B------:R-:W-:Y:S02]  /*fcc0*/  HADD2.F32 R8, -RZ, R12.H1_H1 ;  /* 0x3000000cff087230 */ /* 0x000fe40000004100 */
[----:B------:R-:W-:Y:S01]  /*fcd0*/  FFMA.FTZ R57, R45, R52, R57 ;  /* 0x000000342d397223 */ /* 0x000fe20000010039 */
[----:B------:R-:W-:Y:S02]  /*fce0*/  HADD2.F32 R5, -RZ, R5.H1_H1 ;  /* 0x30000005ff057230 */ /* 0x000fe40000004100 */
[----:B------:R-:W-:Y:S01]  /*fcf0*/  FMUL.FTZ R48, R9, R54 ;  /* 0x0000003609307220 */ /* 0x000fe20000410000 */
[----:B------:R-:W-:-:S02]  /*fd00*/  HADD2.F32 R43, -RZ, R13.H0_H0 ;  /* 0x2000000dff2b7230 */ /* 0x000fc40000004100 */
[----:B------:R-:W-:Y:S01]  /*fd10*/  FMUL.FTZ R52, R9, R8 ;  /* 0x0000000809347220 */ /* 0x000fe20000410000 */
[----:B------:R-:W-:Y:S02]  /*fd20*/  HADD2.F32 R45, -RZ, R24.H0_H0 ;  /* 0x20000018ff2d7230 */ /* 0x000fe40000004100 */
[----:B------:R-:W-:Y:S01]  /*fd30*/  FMUL.FTZ R51, R49, R44 ;  /* 0x0000002c31337220 */ /* 0x000fe20000410000 */
[--C-:B------:R-:W-:Y:S02]  /*fd40*/  HADD2.F32 R46, -RZ, R6.reuse.H0_H0 ;  /* 0x20000006ff2e7230 */ /* 0x100fe40000004100 */
[----:B------:R-:W-:Y:S01]  /*fd50*/  FFMA.FTZ R48, R5, R8, -R48 ;  /* 0x0000000805307223 */ /* 0x000fe20000010830 */
[----:B------:R-:W-:Y:S02]  /*fd60*/  HADD2.F32 R6, -RZ, R6.H1_H1 ;  /* 0x30000006ff067230 */ /* 0x000fe40000004100 */
[----:B------:R-:W-:Y:S01]  /*fd70*/  FMUL.FTZ R49, R49, R43 ;  /* 0x0000002b31317220 */ /* 0x000fe20000410000 */
[----:B------:R-:W-:-:S02]  /*fd80*/  HADD2.F32 R9, -RZ, R14.H0_H0 ;  /* 0x2000000eff097230 */ /* 0x000fc40000004100 */
[----:B------:R-:W-:Y:S01]  /*fd90*/  FFMA.FTZ R52, R5, R54, R52 ;  /* 0x0000003605347223 */ /* 0x000fe20000010034 */
[----:B------:R-:W-:Y:S01]  /*fda0*/  FMUL.FTZ R5, R10, R45 ;  /* 0x0000002d0a057220 */ /* 0x000fe20000410000 */
        /* <DEDUP_REMOVED lines=10> */
[----:B------:R-:W-:Y:S01]  /*fe50*/  FMUL.FTZ R50, R50, R5 ;  /* 0x0000000532327220 */ /* 0x000fe20000410000 */
        /* <DEDUP_REMOVED lines=18> */
.L_x_611:
[----:B------:R-:W-:Y:S05]  /*ff80*/  BSYNC B1 ;  /* 0x0000000000017941 */ /* 0x000fea0003800000 */
.L_x_610:
[----:B-123--:R-:W-:-:S05]  /*ff90*/  VIADD R4, R166, 0x40 ;  /* 0x00000040a6047836 */ /* 0x00efca0000000000 */
[----:B------:R-:W-:-:S13]  /*ffa0*/  ISETP.GE.AND P0, PT, R4, R3, PT ;  /* 0x000000030400720c */ /* 0x000fda0003f06270 */
[----:B------:R-:W-:Y:S05]  /*ffb0*/  @P0 BRA `(.L_x_594) ;  /* 0x00000010004c0947 */ /* 0x000fea0003800000 */
[----:B------:R-:W1:Y:S01]  /*ffc0*/  LDC R3, c[0x0][0x3f4] ;  /* 0x0000fd00ff037b82 */ /* 0x000e620000000800 */
[C---:B------:R-:W-:Y:S01]  /*ffd0*/  VIADD R6, R16.reuse, 0x40 ;  /* 0x0000004010067836 */ /* 0x040fe20000000000 */
[C---:B------:R-:W-:Y:S01]  /*ffe0*/  IADD3 R4, R16.reuse, 0x20, RZ ;  /* 0x0000002010047810 */ /* 0x040fe20007ffe0ff */
[----:B------:R-:W-:Y:S01]  /*fff0*/  BSSY B1, `(.L_x_616) ;  /* 0x000005d000017945 */ /* 0x000fe20003800000 */
[----:B------:R-:W-:Y:S02]  /*10000*/  SHF.R.U32.HI R55, RZ, 0x3, R168 ;  /* 0x00000003ff377819 */ /* 0x000fe400000116a8 */
[-C--:B-1----:R-:W-:Y:S02]  /*10010*/  ISETP.GE.AND P0, PT, R16, R3.reuse, PT ;  /* 0x000000031000720c */ /* 0x082fe40003f06270 */
[-C--:B------:R-:W-:Y:S02]  /*10020*/  ISETP.GE.AND P1, PT, R4, R3.reuse, PT ;  /* 0x000000030400720c */ /* 0x080fe40003f26270 */
[----:B------:R-:W-:-:S09]  /*10030*/  ISETP.GE.AND P2, PT, R6, R3, PT ;  /* 0x000000030600720c */ /* 0x000fd20003f46270 */
[----:B------:R-:W-:Y:S05]  /*10040*/  @P0 BRA `(.L_x_617) ;  /* 0x00000004005c0947 */ /* 0x000fea0003800000 */
[----:B------:R-:W2:Y:S01]  /*10050*/  LDL R57, [R1+0x5c] ;  /* 0x00005c0001397983 */ /* 0x000ea20000100800 */
[----:B------:R-:W-:Y:S01]  /*10060*/  LEA.HI R4, R3, R214, RZ, 0x1d ;  /* 0x000000d603047211 */ /* 0x000fe200078fe8ff */
[----:B------:R-:W-:Y:S02]  /*10070*/  HADD2.F32 R53, -RZ, R39.H0_H0 ;  /* 0x20000027ff357230 */ /* 0x000fe40000004100 */
[----:B------:R-:W-:Y:S01]  /*10080*/  HADD2.F32 R51, -RZ, R34.H0_H0 ;  /* 0x20000022ff337230 */ /* 0x000fe20000004100 */
[----:B------:R-:W-:Y:S01]  /*10090*/  SHF.R.S32.HI R7, RZ, 0x1f, R4 ;  /* 0x0000001fff077819 */ /* 0x000fe20000011404 */
[----:B0-----:R-:W-:Y:S02]  /*100a0*/  IMAD.SHL.U32 R5, R4, 0x8, RZ ;  /* 0x0000000804057824 */ /* 0x001fe400078e00ff */
[----:B------:R-:W-:Y:S01]  /*100b0*/  HADD2.F32 R58, -RZ, R40.H0_H0 ;  /* 0x20000028ff3a7230 */ /* 0x000fe20000004100 */
[----:B------:R-:W-:Y:S01]  /*100c0*/  LEA.HI R7, R7, R4, RZ, 0x3 ;  /* 0x0000000407077211 */ /* 0x000fe200078f18ff */
[--C-:B------:R-:W-:Y:S01]  /*100d0*/  HADD2.F32 R56, -RZ, R35.reuse.H0_H0 ;  /* 0x20000023ff387230 */ /* 0x100fe20000004100 */
[----:B------:R-:W-:Y:S01]  /*100e0*/  LOP3.LUT R4, R168, 0x38, R5, 0xf8, !PT ;  /* 0x00000038a8047812 */ /* 0x000fe200078ef805 */
[----:B------:R-:W-:Y:S01]  /*100f0*/  HADD2.F32 R35, -RZ, R35.H1_H1 ;  /* 0x30000023ff237230 */ /* 0x000fe20000004100 */
[----:B------:R-:W-:-:S02]  /*10100*/  SHF.L.U32 R7, R7, 0xa, RZ ;  /* 0x0000000a07077819 */ /* 0x000fc400000006ff */
        /* <DEDUP_REMOVED lines=8> */
[-C--:B------:R-:W-:Y:S01]  /*10190*/  FMUL.FTZ R52, R53, R47.reuse ;  /* 0x0000002f35347220 */ /* 0x080fe20000410000 */
[----:B------:R-:W-:Y:S01]  /*101a0*/  FMUL.FTZ R54, R51, R47 ;  /* 0x0000002f33367220 */ /* 0x000fe20000410000 */
[----:B------:R-:W-:-:S02]  /*101b0*/  HADD2.F32 R47, -RZ, R34.H1_H1 ;  /* 0x30000022ff2f7230 */ /* 0x000fc40000004100 */
[----:B------:R-:W-:Y:S02]  /*101c0*/  HADD2.F32 R9, -RZ, R9.H1_H1 ;  /* 0x30000009ff097230 */ /* 0x000fe40000004100 */
[--C-:B------:R-:W-:Y:S02]  /*101d0*/  HADD2.F32 R49, -RZ, R10.reuse.H0_H0 ;  /* 0x2000000aff317230 */ /* 0x100fe40000004100 */
[----:B------:R-:W-:Y:S02]  /*101e0*/  HADD2.F32 R10, -RZ, R10.H1_H1 ;  /* 0x3000000aff0a7230 */ /* 0x000fe40000004100 */
[--C-:B------:R-:W-:Y:S02]  /*101f0*/  HADD2.F32 R50, -RZ, R11.reuse.H0_H0 ;  /* 0x2000000bff327230 */ /* 0x100fe40000004100 */
[----:B------:R-:W-:Y:S01]  /*10200*/  HADD2.F32 R11, -RZ, R11.H1_H1 ;  /* 0x3000000bff0b7230 */ /* 0x000fe20000004100 */
[----:B--2---:R-:W0:Y:S02]  /*10210*/  LDS.128 R4, [R57] ;  /* 0x0000000039047984 */ /* 0x004e240000000c00 */
[----:B0-----:R-:W-:-:S02]  /*10220*/  HADD2.F32 R43, -RZ, R4.H0_H0 ;  /* 0x20000004ff2b7230 */ /* 0x001fc40000004100 */
[----:B------:R-:W-:Y:S02]  /*10230*/  HADD2.F32 R44, -RZ, R4.H1_H1 ;  /* 0x30000004ff2c7230 */ /* 0x000fe40000004100 */
[----:B------:R-:W-:Y:S02]  /*10240*/  HADD2.F32 R45, -RZ, R5.H0_H0 ;  /* 0x20000005ff2d7230 */ /* 0x000fe40000004100 */
[-C--:B------:R-:W-:Y:S01]  /*10250*/  FFMA.FTZ R52, R51, R43.reuse, -R52 ;  /* 0x0000002b33347223 */ /* 0x080fe20000010834 */
[----:B------:R-:W-:Y:S02]  /*10260*/  HADD2.F32 R51, -RZ, R39.H1_H1 ;  /* 0x30000027ff337230 */ /* 0x000fe40000004100 */
[----:B------:R-:W-:Y:S01]  /*10270*/  FFMA.FTZ R54, R53, R43, R54 ;  /* 0x0000002b35367223 */ /* 0x000fe20000010036 */
[-C--:B------:R-:W-:Y:S01]  /*10280*/  FMUL.FTZ R39, R58, R8.reuse ;  /* 0x000000083a277220 */ /* 0x080fe20000410000 */
[----:B------:R-:W-:Y:S01]  /*10290*/  FMUL.FTZ R43, R56, R8 ;  /* 0x00000008382b7220 */ /* 0x000fe20000410000 */
[----:B------:R-:W-:-:S02]  /*102a0*/  HADD2.F32 R53, -RZ, R40.H1_H1 ;  /* 0x30000028ff357230 */ /* 0x000fc40000004100 */
[----:B------:R-:W-:Y:S01]  /*102b0*/  FMUL.FTZ R8, R51, R48 ;  /* 0x0000003033087220 */ /* 0x000fe20000410000 */
[----:B------:R-:W-:Y:S01]  /*102c0*/  FFMA.FTZ R39, R56, R44, -R39 ;  /* 0x0000002c38277223 */ /* 0x000fe20000010827 */
[----:B------:R-:W-:Y:S02]  /*102d0*/  HADD2.F32 R5, -RZ, R5.H1_H1 ;  /* 0x30000005ff057230 */ /* 0x000fe40000004100 */
[C---:B------:R-:W-:Y:S01]  /*102e0*/  FMUL.FTZ R48, R47.reuse, R48 ;  /* 0x000000302f307220 */ /* 0x040fe20000410000 */
[----:B------:R-:W-:Y:S01]  /*102f0*/  FFMA.FTZ R34, R47, R45, -R8 ;  /* 0x0000002d2f227223 */ /* 0x000fe20000010808 */
[----:B------:R-:W-:Y:S02]  /*10300*/  HADD2.F32 R56, -RZ, R41.H0_H0 ;  /* 0x20000029ff387230 */ /* 0x000fe40000004100 */
[----:B------:R-:W-:Y:S01]  /*10310*/  FMUL.FTZ R8, R53, R9 ;  /* 0x0000000935087220 */ /* 0x000fe20000410000 */
[----:B------:R-:W-:Y:S01]  /*10320*/  FFMA.FTZ R43, R58, R44, R43 ;  /* 0x0000002c3a2b7223 */ /* 0x000fe2000001002b */
[----:B------:R-:W-:-:S02]  /*10330*/  HADD2.F32 R46, -RZ, R6.H0_H0 ;  /* 0x20000006ff2e7230 */ /* 0x000fc40000004100 */
[----:B------:R-:W-:Y:S01]  /*10340*/  FFMA.FTZ R48, R51, R45, R48 ;  /* 0x0000002d33307223 */ /* 0x000fe20000010030 */
[----:B------:R-:W-:Y:S02]  /*10350*/  HADD2.F32 R44, -RZ, R37.H0_H0 ;  /* 0x20000025ff2c7230 */ /* 0x000fe40000004100 */
[C---:B------:R-:W-:Y:S01]  /*10360*/  FMUL.FTZ R40, R35.reuse, R9 ;  /* 0x0000000923287220 */ /* 0x040fe20000410000 */
[----:B------:R-:W-:Y:S01]  /*10370*/  FFMA.FTZ R9, R35, R5, -R8 ;  /* 0x0000000523097223 */ /* 0x000fe20000010808 */
[----:B------:R-:W-:Y:S02]  /*10380*/  HADD2.F32 R58, -RZ, R42.H0_H0 ;  /* 0x2000002aff3a7230 */ /* 0x000fe40000004100 */
[-C--:B------:R-:W-:Y:S01]  /*10390*/  FMUL.FTZ R45, R56, R49.reuse ;  /* 0x00000031382d7220 */ /* 0x080fe20000410000 */
[----:B------:R-:W-:Y:S02]  /*103a0*/  HADD2.F32 R8, -RZ, R38.H0_H0 ;  /* 0x20000026ff087230 */ /* 0x000fe40000004100 */
[----:B------:R-:W-:Y:S01]  /*103b0*/  FMUL.FTZ R49, R44, R49 ;  /* 0x000000312c317220 */ /* 0x000fe20000410000 */
[----:B------:R-:W-:-:S02]  /*103c0*/  HADD2.F32 R6, -RZ, R6.H1_H1 ;  /* 0x30000006ff067230 */ /* 0x000fc40000004100 */
[----:B------:R-:W-:Y:S01]  /*103d0*/  FFMA.FTZ R35, R53, R5, R40 ;  /* 0x0000000535237223 */ /* 0x000fe20000010028 */
[----:B------:R-:W-:Y:S01]  /*103e0*/  FFMA.FTZ R45, R44, R46, -R45 ;  /* 0x0000002e2c2d7223 */ /* 0x000fe2000001082d */
[-C--:B------:R-:W-:Y:S01]  /*103f0*/  FMUL.FTZ R5, R58, R10.reuse ;  /* 0x0000000a3a057220 */ /* 0x080fe20000410000 */
[----:B------:R-:W-:Y:S02]  /*10400*/  HADD2.F32 R44, -RZ, R41.H1_H1 ;  /* 0x30000029ff2c7230 */ /* 0x000fe40000004100 */
[C---:B------:R-:W-:Y:S01]  /*10410*/  FMUL.FTZ R47, R8.reuse, R10 ;  /* 0x0000000a082f7220 */ /* 0x040fe20000410000 */
[----:B------:R-:W-:Y:S02]  /*10420*/  HADD2.F32 R51, -RZ, R42.H1_H1 ;  /* 0x3000002aff337230 */ /* 0x000fe40000004100 */
[----:B------:R-:W-:Y:S01]  /*10430*/  FFMA.FTZ R10, R8, R6, -R5 ;  /* 0x00000006080a7223 */ /* 0x000fe20000010805 */
[----:B------:R-:W-:Y:S02]  /*10440*/  HADD2.F32 R40, -RZ, R37.H1_H1 ;  /* 0x30000025ff287230 */ /* 0x000fe40000004100 */
[----:B------:R-:W-:Y:S01]  /*10450*/  FMUL.FTZ R5, R44, R50 ;  /* 0x000000322c057220 */ /* 0x000fe20000410000 */
[----:B------:R-:W-:-:S02]  /*10460*/  HADD2.F32 R41, -RZ, R38.H1_H1 ;  /* 0x30000026ff297230 */ /* 0x000fc40000004100 */
[----:B------:R-:W-:Y:S01]  /*10470*/  FFMA.FTZ R38, R58, R6, R47 ;  /* 0x000000063a267223 */ /* 0x000fe2000001002f */
[--C-:B------:R-:W-:Y:S02]  /*10480*/  HADD2.F32 R4, -RZ, R7.reuse.H0_H0 ;  /* 0x20000007ff047230 */ /* 0x100fe40000004100 */
[-C--:B------:R-:W-:Y:S01]  /*10490*/  FMUL.FTZ R6, R51, R11.reuse ;  /* 0x0000000b33067220 */ /* 0x080fe20000410000 */
[----:B------:R-:W-:Y:S02]  /*104a0*/  HADD2.F32 R7, -RZ, R7.H1_H1 ;  /* 0x30000007ff077230 */ /* 0x000fe40000004100 */
[C---:B------:R-:W-:Y:S01]  /*104b0*/  FMUL.FTZ R37, R40.reuse, R50 ;  /* 0x0000003228257220 */ /* 0x040fe20000410000 */
[C---:B------:R-:W-:Y:S01]  /*104c0*/  FMUL.FTZ R8, R41.reuse, R11 ;  /* 0x0000000b29087220 */ /* 0x040fe20000410000 */
[----:B------:R-:W-:Y:S01]  /*104d0*/  FFMA.FTZ R11, R40, R4, -R5 ;  /* 0x00000004280b7223 */ /* 0x000fe20000010805 */
[----:B------:R-:W-:Y:S01]  /*104e0*/  FFMA.FTZ R49, R56, R46, R49 ;  /* 0x0000002e38317223 */ /* 0x000fe20000010031 */
[-C--:B------:R-:W-:Y:S01]  /*104f0*/  FFMA.FTZ R40, R41, R7.reuse, -R6 ;  /* 0x0000000729287223 */ /* 0x080fe20000010806 */
[----:B------:R-:W-:Y:S01]  /*10500*/  FFMA.FTZ R37, R44, R4, R37 ;  /* 0x000000042c257223 */ /* 0x000fe20000010025 */
        /* <DEDUP_REMOVED lines=11> */
.L_x_617:
[----:B------:R-:W-:Y:S05]  /*105c0*/  BSYNC B1 ;  /* 0x0000000000017941 */ /* 0x000fea0003800000 */
.L_x_616:
[----:B------:R-:W-:Y:S04]  /*105d0*/  BSSY B1, `(.L_x_618) ;  /* 0x0000059000017945 */ /* 0x000fe80003800000 */
[----:B------:R-:W-:Y:S05]  /*105e0*/  @P1 BRA `(.L_x_619) ;  /* 0x00000004005c1947 */ /* 0x000fea0003800000 */
[----:B------:R-:W2:Y:S01]  /*105f0*/  LDL R50, [R1+0x50] ;  /* 0x0000500001327983 */ /* 0x000ea20000100800 */
[----:B-1----:R-:W-:Y:S01]  /*10600*/  LEA.HI R4, R3, R163, RZ, 0x1d ;  /* 0x000000a303047211 */ /* 0x002fe200078fe8ff */
[----:B------:R-:W-:Y:S02]  /*10610*/  HADD2.F32 R46, -RZ, R30.H0_H0 ;  /* 0x2000001eff2e7230 */ /* 0x000fe40000004100 */
[----:B------:R-:W-:Y:S01]  /*10620*/  HADD2.F32 R44, -RZ, R26.H0_H0 ;  /* 0x2000001aff2c7230 */ /* 0x000fe20000004100 */
[----:B------:R-:W-:Y:S01]  /*10630*/  SHF.R.S32.HI R7, RZ, 0x1f, R4 ;  /* 0x0000001fff077819 */ /* 0x000fe20000011404 */
[----:B0-----:R-:W-:Y:S02]  /*10640*/  IMAD.SHL.U32 R5, R4, 0x8, RZ ;  /* 0x0000000804057824 */ /* 0x001fe400078e00ff */
[----:B------:R-:W-:Y:S01]  /*10650*/  HADD2.F32 R48, -RZ, R31.H0_H0 ;  /* 0x2000001fff307230 */ /* 0x000fe20000004100 */
[----:B------:R-:W-:Y:S01]  /*10660*/  LEA.HI R7, R7, R4, RZ, 0x3 ;  /* 0x0000000407077211 */ /* 0x000fe200078f18ff */
[----:B------:R-:W-:Y:S01]  /*10670*/  HADD2.F32 R51, -RZ, R30.H1_H1 ;  /* 0x3000001eff337230 */ /* 0x000fe20000004100 */
        /* <DEDUP_REMOVED lines=10> */
[--C-:B------:R-:W-:Y:S02]  /*10720*/  HADD2.F32 R40, -RZ, R9.reuse.H0_H0 ;  /* 0x20000009ff287230 */ /* 0x100fe40000004100 */
[-C--:B------:R-:W-:Y:S01]  /*10730*/  FMUL.FTZ R43, R46, R39.reuse ;  /* 0x000000272e2b7220 */ /* 0x080fe20000410000 */
[----:B------:R-:W-:Y:S01]  /*10740*/  FMUL.FTZ R39, R44, R39 ;  /* 0x000000272c277220 */ /* 0x000fe20000410000 */
[----:B------:R-:W-:Y:S01]  /*10750*/  FMUL.FTZ R45, R48, R8 ;  /* 0x00000008302d7220 */ /* 0x000fe20000410000 */
[----:B------:R-:W-:-:S02]  /*10760*/  HADD2.F32 R9, -RZ, R9.H1_H1 ;  /* 0x30000009ff097230 */ /* 0x000fc40000004100 */
[-C--:B------:R-:W-:Y:S01]  /*10770*/  FMUL.FTZ R30, R51, R40.reuse ;  /* 0x00000028331e7220 */ /* 0x080fe20000410000 */
[----:B------:R-:W-:Y:S01]  /*10780*/  FMUL.FTZ R40, R49, R40 ;  /* 0x0000002831287220 */ /* 0x000fe20000410000 */
        /* <DEDUP_REMOVED lines=9> */
[--C-:B------:R-:W-:Y:S02]  /*10820*/  HADD2.F32 R44, -RZ, R27.reuse.H0_H0 ;  /* 0x2000001bff2c7230 */ /* 0x100fe40000004100 */
[----:B------:R-:W-:Y:S01]  /*10830*/  FFMA.FTZ R39, R46, R34, R39 ;  /* 0x000000222e277223 */ /* 0x000fe20000010027 */
[----:B------:R-:W-:Y:S02]  /*10840*/  HADD2.F32 R27, -RZ, R27.H1_H1 ;  /* 0x3000001bff1b7230 */ /* 0x000fe40000004100 */
[----:B------:R-:W-:Y:S01]  /*10850*/  FFMA.FTZ R30, R49, R35, -R30 ;  /* 0x00000023311e7223 */ /* 0x000fe2000001081e */
[----:B------:R-:W-:-:S02]  /*10860*/  HADD2.F32 R5, -RZ, R5.H1_H1 ;  /* 0x30000005ff057230 */ /* 0x000fc40000004100 */
[C---:B------:R-:W-:Y:S01]  /*10870*/  FMUL.FTZ R47, R44.reuse, R8 ;  /* 0x000000082c2f7220 */ /* 0x040fe20000410000 */
[-C--:B------:R-:W-:Y:S01]  /*10880*/  FFMA.FTZ R8, R44, R4.reuse, -R45 ;  /* 0x000000042c087223 */ /* 0x080fe2000001082d */
[----:B------:R-:W-:Y:S02]  /*10890*/  HADD2.F32 R45, -RZ, R31.H1_H1 ;  /* 0x3000001fff2d7230 */ /* 0x000fe40000004100 */
[----:B------:R-:W-:Y:S01]  /*108a0*/  FFMA.FTZ R40, R51, R35, R40 ;  /* 0x0000002333287223 */ /* 0x000fe20000010028 */
[----:B------:R-:W-:Y:S01]  /*108b0*/  FFMA.FTZ R26, R48, R4, R47 ;  /* 0x00000004301a7223 */ /* 0x000fe2000001002f */
[----:B------:R-:W-:Y:S02]  /*108c0*/  HADD2.F32 R31, -RZ, R28.H0_H0 ;  /* 0x2000001cff1f7230 */ /* 0x000fe40000004100 */
[-C--:B------:R-:W-:Y:S01]  /*108d0*/  FMUL.FTZ R34, R27, R9.reuse ;  /* 0x000000091b227220 */ /* 0x080fe20000410000 */
[----:B------:R-:W-:Y:S01]  /*108e0*/  FMUL.FTZ R4, R45, R9 ;  /* 0x000000092d047220 */ /* 0x000fe20000410000 */
[----:B------:R-:W-:-:S02]  /*108f0*/  HADD2.F32 R35, -RZ, R32.H0_H0 ;  /* 0x20000020ff237230 */ /* 0x000fc40000004100 */
[--C-:B------:R-:W-:Y:S02]  /*10900*/  HADD2.F32 R37, -RZ, R6.reuse.H0_H0 ;  /* 0x20000006ff257230 */ /* 0x100fe40000004100 */
[----:B------:R-:W-:Y:S01]  /*10910*/  FFMA.FTZ R9, R27, R5, -R4 ;  /* 0x000000051b097223 */ /* 0x000fe20000010804 */
[----:B------:R-:W-:Y:S02]  /*10920*/  HADD2.F32 R48, -RZ, R33.H0_H0 ;  /* 0x20000021ff307230 */ /* 0x000fe40000004100 */
[-C--:B------:R-:W-:Y:S01]  /*10930*/  FMUL.FTZ R4, R35, R41.reuse ;  /* 0x0000002923047220 */ /* 0x080fe20000410000 */
[----:B------:R-:W-:Y:S01]  /*10940*/  FMUL.FTZ R44, R31, R41 ;  /* 0x000000291f2c7220 */ /* 0x000fe20000410000 */
[----:B------:R-:W-:Y:S02]  /*10950*/  HADD2.F32 R46, -RZ, R29.H0_H0 ;  /* 0x2000001dff2e7230 */ /* 0x000fe40000004100 */
[----:B------:R-:W-:Y:S01]  /*10960*/  FFMA.FTZ R27, R45, R5, R34 ;  /* 0x000000052d1b7223 */ /* 0x000fe20000010022 */
[----:B------:R-:W-:-:S02]  /*10970*/  HADD2.F32 R6, -RZ, R6.H1_H1 ;  /* 0x30000006ff067230 */ /* 0x000fc40000004100 */
[-C--:B------:R-:W-:Y:S01]  /*10980*/  FMUL.FTZ R5, R48, R10.reuse ;  /* 0x0000000a30057220 */ /* 0x080fe20000410000 */
[-C--:B------:R-:W-:Y:S01]  /*10990*/  FFMA.FTZ R31, R31, R37.reuse, -R4 ;  /* 0x000000251f1f7223 */ /* 0x080fe20000010804 */
[----:B------:R-:W-:Y:S01]  /*109a0*/  FFMA.FTZ R44, R35, R37, R44 ;  /* 0x00000025232c7223 */ /* 0x000fe2000001002c */
        /* <DEDUP_REMOVED lines=9> */
[C---:B------:R-:W-:Y:S01]  /*10a40*/  FMUL.FTZ R29, R28.reuse, R42 ;  /* 0x0000002a1c1d7220 */ /* 0x040fe20000410000 */
[----:B------:R-:W-:Y:S02]  /*10a50*/  HADD2.F32 R7, -RZ, R7.H1_H1 ;  /* 0x30000007ff077230 */ /* 0x000fe40000004100 */
[-C--:B------:R-:W-:Y:S01]  /*10a60*/  FMUL.FTZ R4, R37, R11.reuse ;  /* 0x0000000b25047220 */ /* 0x080fe20000410000 */
[C---:B------:R-:W-:Y:S01]  /*10a70*/  FMUL.FTZ R6, R33.reuse, R11 ;  /* 0x0000000b21067220 */ /* 0x040fe20000410000 */
[-C--:B------:R-:W-:Y:S01]  /*10a80*/  FFMA.FTZ R11, R28, R38.reuse, -R5 ;  /* 0x000000261c0b7223 */ /* 0x080fe20000010805 */
[----:B------:R-:W-:Y:S01]  /*10a90*/  FFMA.FTZ R29, R32, R38, R29 ;  /* 0x00000026201d7223 */ /* 0x000fe2000001001d */
[-C--:B------:R-:W-:Y:S01]  /*10aa0*/  FFMA.FTZ R28, R33, R7.reuse, -R4 ;  /* 0x00000007211c7223 */ /* 0x080fe20000010804 */
        /* <DEDUP_REMOVED lines=11> */
.L_x_619:
[----:B------:R-:W-:Y:S05]  /*10b60*/  BSYNC B1 ;  /* 0x0000000000017941 */ /* 0x000fea0003800000 */
.L_x_618:
[----:B------:R-:W-:Y:S05]  /*10b70*/  @P2 BRA `(.L_x_594) ;  /* 0x00000004005c2947 */ /* 0x000fea0003800000 */
[----:B------:R-:W3:Y:S01]  /*10b80*/  LDL R43, [R1+0x4c] ;  /* 0x00004c00012b7983 */ /* 0x000ee20000100800 */
[----:B------:R-:W-:Y:S01]  /*10b90*/  LEA.HI R3, R3, R164, RZ, 0x1d ;  /* 0x000000a403037211 */ /* 0x000fe200078fe8ff */
[----:B------:R-:W-:Y:S02]  /*10ba0*/  HADD2.F32 R33, -RZ, R0.H0_H0 ;  /* 0x20000000ff217230 */ /* 0x000fe40000004100 */
[--C-:B------:R-:W-:Y:S01]  /*10bb0*/  HADD2.F32 R35, -RZ, R15.reuse.H0_H0 ;  /* 0x2000000fff237230 */ /* 0x100fe20000004100 */
[----:B-12---:R-:W-:Y:S01]  /*10bc0*/  SHF.R.S32.HI R4, RZ, 0x1f, R3 ;  /* 0x0000001fff047819 */ /* 0x006fe20000011403 */
[----:B0-----:R-:W-:Y:S02]  /*10bd0*/  IMAD.SHL.U32 R5, R3, 0x8, RZ ;  /* 0x0000000803057824 */ /* 0x001fe400078e00ff */
[----:B------:R-:W-:Y:S01]  /*10be0*/  HADD2.F32 R42, -RZ, R20.H0_H0 ;  /* 0x20000014ff2a7230 */ /* 0x000fe20000004100 */
[----:B------:R-:W-:Y:S01]  /*10bf0*/  LEA.HI R4, R4, R3, RZ, 0x3 ;  /* 0x0000000304047211 */ /* 0x000fe200078f18ff */
[----:B------:R-:W-:Y:S01]  /*10c00*/  HADD2.F32 R40, -RZ, R12.H0_H0 ;  /* 0x2000000cff287230 */ /* 0x000fe20000004100 */
[----:B------:R-:W-:Y:S01]  /*10c10*/  LOP3.LUT R3, R168, 0x38, R5, 0xf8, !PT ;  /* 0x00000038a8037812 */ /* 0x000fe200078ef805 */
[----:B------:R-:W-:Y:S01]  /*10c20*/  HADD2.F32 R44, -RZ, R15.H1_H1 ;  /* 0x3000000fff2c7230 */ /* 0x000fe20000004100 */
[----:B------:R-:W-:Y:S01]  /*10c30*/  SHF.L.U32 R4, R4, 0xa, RZ ;  /* 0x0000000a04047819 */ /* 0x000fe200000006ff */
[----:B------:R-:W-:Y:S01]  /*10c40*/  HADD2.F32 R0, -RZ, R0.H1_H1 ;  /* 0x30000000ff007230 */ /* 0x000fe20000004100 */
[----:B------:R-:W-:Y:S01]  /*10c50*/  LOP3.LUT R3, R3, R55, RZ, 0x3c, !PT ;  /* 0x0000003703037212 */ /* 0x000fe200078e3cff */
[----:B------:R-:W-:Y:S01]  /*10c60*/  HADD2.F32 R39, -RZ, R20.H1_H1 ;  /* 0x30000014ff277230 */ /* 0x000fe20000004100 */
[----:B------:R-:W-:Y:S01]  /*10c70*/  LOP3.LUT R8, R4, 0x7fffe000, RZ, 0xc0, !PT ;  /* 0x7fffe00004087812 */ /* 0x000fe200078ec0ff */
[----:B------:R-:W-:-:S02]  /*10c80*/  HADD2.F32 R41, -RZ, R21.H0_H0 ;  /* 0x20000015ff297230 */ /* 0x000fc40000004100 */
[----:B------:R-:W-:Y:S01]  /*10c90*/  HADD2.F32 R37, -RZ, R13.H0_H0 ;  /* 0x2000000dff257230 */ /* 0x000fe20000004100 */
        /* <DEDUP_REMOVED lines=8> */
[----:B------:R-:W-:-:S02]  /*10d20*/  HADD2.F32 R9, -RZ, R9.H1_H1 ;  /* 0x30000009ff097230 */ /* 0x000fc40000004100 */
[----:B------:R-:W-:Y:S01]  /*10d30*/  FMUL.FTZ R15, R42, R8 ;  /* 0x000000082a0f7220 */ /* 0x000fe20000410000 */
[----:B------:R-:W-:Y:S01]  /*10d40*/  FMUL.FTZ R29, R44, R30 ;  /* 0x0000001e2c1d7220 */ /* 0x000fe20000410000 */
[--C-:B------:R-:W-:Y:S02]  /*10d50*/  HADD2.F32 R31, -RZ, R10.reuse.H0_H0 ;  /* 0x2000000aff1f7230 */ /* 0x100fe40000004100 */
[----:B------:R-:W-:Y:S02]  /*10d60*/  HADD2.F32 R10, -RZ, R10.H1_H1 ;  /* 0x3000000aff0a7230 */ /* 0x000fe40000004100 */
[--C-:B------:R-:W-:Y:S02]  /*10d70*/  HADD2.F32 R32, -RZ, R11.reuse.H0_H0 ;  /* 0x2000000bff207230 */ /* 0x100fe40000004100 */
[----:B------:R-:W-:Y:S01]  /*10d80*/  HADD2.F32 R11, -RZ, R11.H1_H1 ;  /* 0x3000000bff0b7230 */ /* 0x000fe20000004100 */
[----:B---3--:R-:W0:Y:S02]  /*10d90*/  LDS.128 R4, [R43] ;  /* 0x000000002b047984 */ /* 0x008e240000000c00 */
[----:B0-----:R-:W-:-:S02]  /*10da0*/  HADD2.F32 R25, -RZ, R4.H0_H0 ;  /* 0x20000004ff197230 */ /* 0x001fc40000004100 */
[----:B------:R-:W-:Y:S02]  /*10db0*/  HADD2.F32 R4, -RZ, R4.H1_H1 ;  /* 0x30000004ff047230 */ /* 0x000fe40000004100 */
[--C-:B------:R-:W-:Y:S02]  /*10dc0*/  HADD2.F32 R26, -RZ, R5.reuse.H0_H0 ;  /* 0x20000005ff1a7230 */ /* 0x100fe40000004100 */
[-C--:B------:R-:W-:Y:S01]  /*10dd0*/  FFMA.FTZ R34, R33, R25.reuse, -R34 ;  /* 0x0000001921227223 */ /* 0x080fe20000010822 */
[----:B------:R-:W-:Y:S01]  /*10de0*/  FFMA.FTZ R38, R35, R25, R38 ;  /* 0x0000001923267223 */ /* 0x000fe20000010026 */
[C---:B------:R-:W-:Y:S01]  /*10df0*/  FMUL.FTZ R25, R40.reuse, R8 ;  /* 0x0000000828197220 */ /* 0x040fe20000410000 */
[----:B------:R-:W-:Y:S02]  /*10e00*/  HADD2.F32 R35, -RZ, R12.H1_H1 ;  /* 0x3000000cff237230 */ /* 0x000fe40000004100 */
[----:B------:R-:W-:Y:S01]  /*10e10*/  FFMA.FTZ R15, R40, R4, -R15 ;  /* 0x00000004280f7223 */ /* 0x000fe2000001080f */
[----:B------:R-:W-:-:S02]  /*10e20*/  HADD2.F32 R5, -RZ, R5.H1_H1 ;  /* 0x30000005ff057230 */ /* 0x000fc40000004100 */
[----:B------:R-:W-:Y:S01]  /*10e30*/  FMUL.FTZ R33, R0, R30 ;  /* 0x0000001e00217220 */ /* 0x000fe20000410000 */
[----:B------:R-:W-:Y:S01]  /*10e40*/  FFMA.FTZ R25, R42, R4, R25 ;  /* 0x000000042a197223 */ /* 0x000fe20000010019 */
[-C--:B------:R-:W-:Y:S01]  /*10e50*/  FFMA.FTZ R29, R0, R26.reuse, -R29 ;  /* 0x0000001a001d7223 */ /* 0x080fe2000001081d */
[-C--:B------:R-:W-:Y:S01]  /*10e60*/  FMUL.FTZ R0, R39, R9.reuse ;  /* 0x0000000927007220 */ /* 0x080fe20000410000 */
[----:B------:R-:W-:Y:S01]  /*10e70*/  FMUL.FTZ R4, R35, R9 ;  /* 0x0000000923047220 */ /* 0x000fe20000410000 */
[----:B------:R-:W-:Y:S02]  /*10e80*/  HADD2.F32 R40, -RZ, R24.H0_H0 ;  /* 0x20000018ff287230 */ /* 0x000fe40000004100 */
[----:B------:R-:W-:Y:S01]  /*10e90*/  FMUL.FTZ R8, R41, R31 ;  /* 0x0000001f29087220 */ /* 0x000fe20000410000 */
[----:B------:R-:W-:Y:S02]  /*10ea0*/  HADD2.F32 R30, -RZ, R14.H0_H0 ;  /* 0x2000000eff1e7230 */ /* 0x000fe40000004100 */
[----:B------:R-:W-:Y:S01]  /*10eb0*/  FFMA.FTZ R33, R44, R26, R33 ;  /* 0x0000001a2c217223 */ /* 0x000fe20000010021 */
[----:B------:R-:W-:-:S02]  /*10ec0*/  HADD2.F32 R27, -RZ, R6.H0_H0 ;  /* 0x20000006ff1b7230 */ /* 0x000fc40000004100 */
[-C--:B------:R-:W-:Y:S01]  /*10ed0*/  FFMA.FTZ R0, R35, R5.reuse, -R0 ;  /* 0x0000000523007223 */ /* 0x080fe20000010800 */
[----:B------:R-:W-:Y:S01]  /*10ee0*/  FFMA.FTZ R12, R39, R5, R4 ;  /* 0x00000005270c7223 */ /* 0x000fe20000010004 */
[----:B------:R-:W-:Y:S02]  /*10ef0*/  HADD2.F32 R6, -RZ, R6.H1_H1 ;  /* 0x30000006ff067230 */ /* 0x000fe40000004100 */
[C---:B------:R-:W-:Y:S01]  /*10f00*/  FMUL.FTZ R26, R37.reuse, R31 ;  /* 0x0000001f251a7220 */ /* 0x040fe20000410000 */
[-C--:B------:R-:W-:Y:S01]  /*10f10*/  FMUL.FTZ R5, R40, R10.reuse ;  /* 0x0000000a28057220 */ /* 0x080fe20000410000 */
[----:B------:R-:W-:Y:S01]  /*10f20*/  FMUL.FTZ R9, R30, R10 ;  /* 0x0000000a1e097220 */ /* 0x000fe20000410000 */
[-C--:B------:R-:W-:Y:S01]  /*10f30*/  FFMA.FTZ R20, R37, R27.reuse, -R8 ;  /* 0x0000001b25147223 */ /* 0x080fe20000010808 */
[----:B------:R-:W-:Y:S02]  /*10f40*/  HADD2.F32 R10, -RZ, R21.H1_H1 ;  /* 0x30000015ff0a7230 */ /* 0x000fe40000004100 */
[----:B------:R-:W-:Y:S01]  /*10f50*/  FFMA.FTZ R26, R41, R27, R26 ;  /* 0x0000001b291a7223 */ /* 0x000fe2000001001a */
[----:B------:R-:W-:-:S02]  /*10f60*/  HADD2.F32 R31, -RZ, R24.H1_H1 ;  /* 0x30000018ff1f7230 */ /* 0x000fc40000004100 */
[-C--:B------:R-:W-:Y:S01]  /*10f70*/  FFMA.FTZ R27, R30, R6.reuse, -R5 ;  /* 0x000000061e1b7223 */ /* 0x080fe20000010805 */
[----:B------:R-:W-:Y:S02]  /*10f80*/  HADD2.F32 R8, -RZ, R13.H1_H1 ;  /* 0x3000000dff087230 */ /* 0x000fe40000004100 */
[----:B------:R-:W-:Y:S01]  /*10f90*/  FFMA.FTZ R13, R40, R6, R9 ;  /* 0x00000006280d7223 */ /* 0x000fe20000010009 */
[----:B------:R-:W-:Y:S02]  /*10fa0*/  HADD2.F32 R21, -RZ, R14.H1_H1 ;  /* 0x3000000eff157230 */ /* 0x000fe40000004100 */
[----:B------:R-:W-:Y:S01]  /*10fb0*/  FMUL.FTZ R5, R10, R32 ;  /* 0x000000200a057220 */ /* 0x000fe20000410000 */
[--C-:B------:R-:W-:Y:S02]  /*10fc0*/  HADD2.F32 R28, -RZ, R7.reuse.H0_H0 ;  /* 0x20000007ff1c7230 */ /* 0x100fe40000004100 */
[----:B------:R-:W-:Y:S01]  /*10fd0*/  FMUL.FTZ R4, R31, R11 ;  /* 0x0000000b1f047220 */ /* 0x000fe20000410000 */
[----:B------:R-:W-:-:S02]  /*10fe0*/  HADD2.F32 R7, -RZ, R7.H1_H1 ;  /* 0x30000007ff077230 */ /* 0x000fc40000004100 */
[C---:B------:R-:W-:Y:S01]  /*10ff0*/  FMUL.FTZ R9, R8.reuse, R32 ;  /* 0x0000002008097220 */ /* 0x040fe20000410000 */
[C---:B------:R-:W-:Y:S01]  /*11000*/  FMUL.FTZ R6, R21.reuse, R11 ;  /* 0x0000000b15067220 */ /* 0x040fe20000410000 */
[-C--:B------:R-:W-:Y:S01]  /*11010*/  FFMA.FTZ R11, R8, R28.reuse, -R5 ;  /* 0x0000001c080b7223 */ /* 0x080fe20000010805 */
[----:B------:R-:W-:Y:S01]  /*11020*/  F2FP.F16.F32.PACK_AB R5, R0, R29 ;  /* 0x0000001d0005723e */ /* 0x000fe200000000ff */
[-C--:B------:R-:W-:Y:S01]  /*11030*/  FFMA.FTZ R14, R21, R7.reuse, -R4 ;  /* 0x00000007150e7223 */ /* 0x080fe20000010804 */
[----:B------:R-:W-:Y:S01]  /*11040*/  FFMA.FTZ R28, R10, R28, R9 ;  /* 0x0000001c0a1c7223 */ /* 0x000fe20000010009 */
[----:B------:R-:W-:Y:S01]  /*11050*/  FFMA.FTZ R21, R31, R7, R6 ;  /* 0x000000071f157223 */ /* 0x000fe20000010006 */
[----:B------:R-:W-:Y:S02]  /*11060*/  F2FP.F16.F32.PACK_AB R4, R15, R34 ;  /* 0x000000220f04723e */ /* 0x000fe400000000ff */
[----:B------:R-:W-:Y:S02]  /*11070*/  F2FP.F16.F32.PACK_AB R6, R27, R20 ;  /* 0x000000141b06723e */ /* 0x000fe400000000ff */
[----:B------:R-:W-:-:S02]  /*11080*/  F2FP.F16.F32.PACK_AB R7, R14, R11 ;  /* 0x0000000b0e07723e */ /* 0x000fc400000000ff */
[----:B------:R-:W-:Y:S02]  /*11090*/  F2FP.F16.F32.PACK_AB R8, R25, R38 ;  /* 0x000000261908723e */ /* 0x000fe400000000ff */
[----:B------:R-:W-:Y:S01]  /*110a0*/  F2FP.F16.F32.PACK_AB R9, R12, R33 ;  /* 0x000000210c09723e */ /* 0x000fe200000000ff */
[----:B------:R3:W-:Y:S01]  /*110b0*/  STS.128 [R43], R4 ;  /* 0x000000042b007388 */ /* 0x0007e20000000c00 */
[----:B------:R-:W-:Y:S02]  /*110c0*/  F2FP.F16.F32.PACK_AB R10, R13, R26 ;  /* 0x0000001a0d0a723e */ /* 0x000fe400000000ff */
[----:B------:R-:W-:-:S05]  /*110d0*/  F2FP.F16.F32.PACK_AB R11, R21, R28 ;  /* 0x0000001c150b723e */ /* 0x000fca00000000ff */
[----:B------:R3:W-:Y:S02]  /*110e0*/  STS.128 [R3+0xc400], R8 ;  /* 0x00c4000803007388 */ /* 0x0007e40000000c00 */
.L_x_594:
[----:B------:R-:W-:Y:S05]  /*110f0*/  BSYNC B0 ;  /* 0x0000000000007941 */ /* 0x000fea0003800000 */
.L_x_575:
[----:B------:R-:W-:Y:S01]  /*11100*/  @!PT LDS RZ, [RZ] ;  /* 0x00000000fffff984 */ /* 0x000fe20000000800 */
[----:B------:R-:W-:Y:S01]  /*11110*/  @!PT LDS RZ, [RZ] ;  /* 0x00000000fffff984 */ /* 0x000fe20000000800 */
[----:B------:R-:W-:Y:S01]  /*11120*/  @!PT LDS RZ, [RZ] ;  /* 0x00000000fffff984 */ /* 0x000fe20000000800 */
[----:B------:R-:W-:Y:S01]  /*11130*/  @!PT LDS RZ, [RZ] ;  /* 0x00000000fffff984 */ /* 0x000fe20000000800 */
[----:B------:R5:W-:Y:S06]  /*11140*/  MEMBAR.ALL.CTA ;  /* 0x0000000000007992 */ /* 0x000bec0000008000 */
[----:B-----5:R-:W5:Y:S01]  /*11150*/  FENCE.VIEW.ASYNC.S ;  /* 0x00000000000073c6 */ /* 0x020f620000000000 */
[----:B------:R-:W-:Y:S05]  /*11160*/  WARPSYNC.ALL ;  /* 0x0000000000007948 */ /* 0x000fea0003800000 */
[----:B-----5:R-:W-:Y:S06]  /*11170*/  BAR.SYNC.DEFER_BLOCKING 0xd, 0x100 ;  /* 0x0344000000007b1d */ /* 0x020fec0000010000 */
.L_x_573:
[----:B01-3--:R-:W-:-:S05]  /*11180*/  IMAD.U32 R0, RZ, RZ, UR58 ;  /* 0x0000003aff007e24 */ /* 0x00bfca000f8e00ff */
[----:B------:R-:W-:-:S13]  /*11190*/  ISETP.NE.AND P0, PT, R0, 0x3, PT ;  /* 0x000000030000780c */ /* 0x000fda0003f05270 */
[----:B------:R-:W-:Y:S05]  /*111a0*/  @!P0 BRA `(.L_x_620) ;  /* 0x0000000000048947 */ /* 0x000fea0003800000 */
[----:B------:R-:W-:Y:S01]  /*111b0*/  BPT.TRAP 0x1 ;  /* 0x000000040000795c */ /* 0x000fe20000300000 */
.L_x_620:
[----:B------:R-:W-:Y:S02]  /*111c0*/  LEA R0, R174, R2, 0x3 ;  /* 0x00000002ae007211 */ /* 0x000fe400078e18ff */
[----:B--2-4-:R-:W-:-:S04]  /*111d0*/  SHF.L.U32 R3, R181, 0x1f, RZ ;  /* 0x0000001fb5037819 */ /* 0x014fc800000006ff */
[----:B------:R0:W1:Y:S01]  /*111e0*/  SYNCS.PHASECHK.TRANS64.TRYWAIT P1, [R0+URZ+0x2a830], R3 ;  /* 0x02a83003000075a7 */ /* 0x000062000802017f */
[----:B------:R-:W-:Y:S05]  /*111f0*/  @!P0 BRA `(.L_x_621) ;  /* 0x0000000000048947 */ /* 0x000fea0003800000 */
[----:B------:R-:W-:Y:S01]  /*11200*/  BPT.TRAP 0x1 ;  /* 0x000000040000795c */ /* 0x000fe20000300000 */
.L_x_621:
[----:B------:R-:W-:Y:S01]  /*11210*/  IMAD.MOV.U32 R87, RZ, RZ, RZ ;  /* 0x000000ffff577224 */ /* 0x000fe200078e00ff */
[----:B-1----:R-:W-:Y:S06]  /*11220*/  @P1 BRA `(.L_x_622) ;  /* 0x0000000000081947 */ /* 0x002fec0003800000 */
[----:B------:R-:W1:Y:S02]  /*11230*/  SYNCS.PHASECHK.TRANS64.TRYWAIT P1, [R0+URZ+0x2a830], R3 ;  /* 0x02a83003000075a7 */ /* 0x000e64000802017f */
[----:B-1----:R-:W-:Y:S05]  /*11240*/  @!P1 BRA `(.L_x_623) ;  /* 0x0000010800849947 */ /* 0x002fea0003800000 */
.L_x_622:
[----:B------:R-:W-:Y:S05]  /*11250*/  WARPSYNC.ALL ;  /* 0x0000000000007948 */ /* 0x000fea0003800000 */
[----:B01----:R-:W-:Y:S01]  /*11260*/  VIADD R3, R2, 0x18400 ;  /* 0x0001840002037836 */ /* 0x003fe20000000000 */
[----:B------:R-:W-:Y:S01]  /*11270*/  R2UR UR4, R36 ;  /* 0x00000000240472ca */ /* 0x000fe200000e0000 */
[----:B------:R-:W-:Y:S01]  /*11280*/  UMOV UR9, 0x40000040 ;  /* 0x4000004000097882 */ /* 0x000fe20000000000 */
[----:B------:R-:W-:Y:S01]  /*11290*/  MOV R7, 0x40000040 ;  /* 0x4000004000077802 */ /* 0x000fe20000000f00 */
[----:B------:R-:W-:Y:S01]  /*112a0*/  WARPGROUP.ARRIVE ;  /* 0x00000000000079c5 */ /* 0x000fe20000000000 */
[----:B------:R-:W-:Y:S01]  /*112b0*/  SHF.R.U32.HI R3, RZ, 0x4, R3 ;  /* 0x00000004ff037819 */ /* 0x000fe20000011603 */
[----:B------:R-:W-:Y:S01]  /*112c0*/  IMAD.MOV.U32 R9, RZ, RZ, 0x40000040 ;  /* 0x40000040ff097424 */ /* 0x000fe200078e00ff */
[----:B------:R-:W-:Y:S01]  /*112d0*/  R2UR UR11, R7 ;  /* 0x00000000070b72ca */ /* 0x000fe200000e0000 */
[----:B------:R-:W-:Y:S01]  /*112e0*/  IMAD.U32 R11, RZ, RZ, UR9 ;  /* 0x00000009ff0b7e24 */ /* 0x000fe2000f8e00ff */
[----:B------:R-:W-:Y:S01]  /*112f0*/  LOP3.LUT R3, R3, 0x3fff, RZ, 0xc0, !PT ;  /* 0x00003fff03037812 */ /* 0x000fe200078ec0ff */
[----:B------:R-:W-:Y:S01]  /*11300*/  UMOV UR53, 0x40000040 ;  /* 0x4000004000357882 */ /* 0x000fe20000000000 */
[----:B------:R-:W-:Y:S01]  /*11310*/  UMOV UR49, 0x40000040 ;  /* 0x4000004000317882 */ /* 0x000fe20000000000 */
[----:B------:R-:W-:Y:S01]  /*11320*/  UMOV UR45, 0x40000040 ;  /* 0x40000040002d7882 */ /* 0x000fe20000000000 */
[----:B------:R-:W-:Y:S01]  /*11330*/  LOP3.LUT R4, R3, 0x10000, RZ, 0xfc, !PT ;  /* 0x0001000003047812 */ /* 0x000fe200078efcff */
[----:B------:R-:W-:Y:S01]  /*11340*/  ULOP3.LUT UR4, UR4, 0x10000, URZ, 0xfc, !UPT ;  /* 0x0001000004047892 */ /* 0x000fe2000f8efc3f */
[----:B------:R-:W-:Y:S01]  /*11350*/  MOV R7, 0x40000040 ;  /* 0x4000004000077802 */ /* 0x000fe20000000f00 */
[----:B------:R-:W-:Y:S01]  /*11360*/  UMOV UR41, 0x40000040 ;  /* 0x4000004000297882 */ /* 0x000fe20000000000 */
[----:B------:R-:W-:Y:S01]  /*11370*/  UMOV UR37, 0x40000040 ;  /* 0x4000004000257882 */ /* 0x000fe20000000000 */
[----:B------:R-:W-:Y:S01]  /*11380*/  IMAD R6, R174, 0x900, R4 ;  /* 0x00000900ae067824 */ /* 0x000fe200078e0204 */
[----:B------:R-:W-:Y:S01]  /*11390*/  UIADD3 UR5, UR4, 0x2, URZ ;  /* 0x0000000204057890 */ /* 0x000fe2000fffe03f */
[----:B------:R-:W-:Y:S01]  /*113a0*/  R2UR UR39, R7 ;  /* 0x00000000072772ca */ /* 0x000fe200000e0000 */
[----:B------:R-:W-:Y:S01]  /*113b0*/  UMOV UR8, UR4 ;  /* 0x0000000400087c82 */ /* 0x000fe20008000000 */
[----:B------:R-:W-:Y:S01]  /*113c0*/  UIADD3 UR52, UR4, 0x406, URZ ;  /* 0x0000040604347890 */ /* 0x000fe2000fffe03f */
[C---:B------:R-:W-:Y:S01]  /*113d0*/  R2UR UR10, R6.reuse ;  /* 0x00000000060a72ca */ /* 0x040fe200000e0000 */
[----:B------:R-:W-:Y:S01]  /*113e0*/  IMAD.U32 R10, RZ, RZ, UR8 ;  /* 0x00000008ff0a7e24 */ /* 0x000fe2000f8e00ff */
[----:B------:R-:W-:Y:S01]  /*113f0*/  IADD3 R8, R6, 0x2, RZ ;  /* 0x0000000206087810 */ /* 0x000fe20007ffe0ff */
[----:B------:R-:W-:-:S02]  /*11400*/  UIADD3 UR48, UR4, 0x800, URZ ;  /* 0x0000080004307890 */ /* 0x000fc4000fffe03f */
[----:B------:R-:W-:Y:S01]  /*11410*/  UIADD3 UR44, UR4, 0x802, URZ ;  /* 0x00000802042c7890 */ /* 0x000fe2000fffe03f */
[----:B------:R0:W-:Y:S01]  /*11420*/  STL.64 [R1+0x30], R10 ;  /* 0x0000300a01007387 */ /* 0x0001e20000100a00 */
[----:B------:R-:W-:Y:S02]  /*11430*/  UIADD3 UR40, UR4, 0x804, URZ ;  /* 0x0000080404287890 */ /* 0x000fe4000fffe03f */
[----:B------:R-:W-:-:S04]  /*11440*/  UIADD3 UR36, UR4, 0x806, URZ ;  /* 0x0000080604247890 */ /* 0x000fc8000fffe03f */
[----:B------:R-:W-:Y:S01]  /*11450*/  HGMMA.64x96x16.F32 R24, gdesc[UR8], RZ, !UPT, gsb0 ;  /* 0x01600000081879f0 */ /* 0x000fe2000c0008ff */
[----:B------:R-:W-:Y:S01]  /*11460*/  R2UR UR10, R8 ;  /* 0x00000000080a72ca */ /* 0x000fe200000e0000 */
[----:B------:R-:W-:Y:S01]  /*11470*/  UMOV UR8, UR5 ;  /* 0x0000000500087c82 */ /* 0x000fe20008000000 */
[----:B------:R-:W-:Y:S01]  /*11480*/  R2UR UR11, R9 ;  /* 0x00000000090b72ca */ /* 0x000fe200000e0000 */
[----:B------:R-:W-:Y:S01]  /*11490*/  UMOV UR9, 0x40000040 ;  /* 0x4000004000097882 */ /* 0x000fe20000000000 */
[----:B------:R-:W-:Y:S01]  /*114a0*/  VIADD R8, R6, 0x4 ;  /* 0x0000000406087836 */ /* 0x000fe20000000000 */
[----:B------:R-:W-:Y:S01]  /*114b0*/  UIADD3 UR5, UR4, 0x4, URZ ;  /* 0x0000000404057890 */ /* 0x000fe2000fffe03f */
[----:B------:R-:W-:Y:S01]  /*114c0*/  IMAD.MOV.U32 R9, RZ, RZ, 0x40000040 ;  /* 0x40000040ff097424 */ /* 0x000fe200078e00ff */
[----:B0-----:R-:W-:Y:S01]  /*114d0*/  MOV R11, UR9 ;  /* 0x00000009000b7c02 */ /* 0x001fe20008000f00 */
[----:B------:R-:W-:-:S05]  /*114e0*/  IMAD.U32 R10, RZ, RZ, UR8 ;  /* 0x00000008ff0a7e24 */ /* 0x000fca000f8e00ff */
[----:B------:R0:W-:Y:S01]  /*114f0*/  STL.64 [R1+0x28], R10 ;  /* 0x0000280a01007387 */ /* 0x0001e20000100a00 */
[----:B------:R-:W-:Y:S02]  /*11500*/  WARPGROUP.DEPBAR.LE gsb0, 0x0 ;  /* 0x00008000000079c5 */ /* 0x000fe40000010000 */
[----:B------:R-:W-:-:S06]  /*11510*/  WARPGROUP.ARRIVE ;  /* 0x00000000000079c5 */ /* 0x000fcc0000000000 */
[----:B------:R-:W-:Y:S01]  /*11520*/  HGMMA.64x96x16.F32 R24, gdesc[UR8], R24, gsb0 ;  /* 0x01600000081879f0 */ /* 0x000fe20008000818 */
[----:B------:R-:W-:Y:S01]  /*11530*/  R2UR UR10, R8 ;  /* 0x00000000080a72ca */ /* 0x000fe200000e0000 */
[----:B------:R-:W-:Y:S01]  /*11540*/  UMOV UR8, UR5 ;  /* 0x0000000500087c82 */ /* 0x000fe20008000000 */
[----:B------:R-:W-:Y:S01]  /*11550*/  R2UR UR11, R9 ;  /* 0x00000000090b72ca */ /* 0x000fe200000e0000 */
[----:B------:R-:W-:Y:S01]  /*11560*/  UMOV UR9, 0x40000040 ;  /* 0x4000004000097882 */ /* 0x000fe20000000000 */
[----:B------:R-:W-:Y:S01]  /*11570*/  VIADD R8, R6, 0x6 ;  /* 0x0000000606087836 */ /* 0x000fe20000000000 */
[----:B------:R-:W-:Y:S01]  /*11580*/  MOV R9, 0x40000040 ;  /* 0x4000004000097802 */ /* 0x000fe20000000f00 */
[----:B------:R-:W-:Y:S01]  /*11590*/  UIADD3 UR5, UR4, 0x6, URZ ;  /* 0x0000000604057890 */ /* 0x000fe2000fffe03f */
        /* <DEDUP_REMOVED lines=10> */
[----:B------:R-:W-:Y:S01]  /*11640*/  IMAD.MOV.U32 R9, RZ, RZ, 0x40000040 ;  /* 0x40000040ff097424 */ /* 0x000fe200078e00ff */
[----:B------:R-:W-:Y:S01]  /*11650*/  IADD3 R8, R6, 0x300, RZ ;  /* 0x0000030006087810 */ /* 0x000fe20007ffe0ff */
[----:B------:R-:W-:Y:S01]  /*11660*/  UIADD3 UR5, UR4, 0x400, URZ ;  /* 0x0000040004057890 */ /* 0x000fe2000fffe03f */
[----:B0-----:R-:W-:Y:S02]  /*11670*/  IMAD.U32 R10, RZ, RZ, UR8 ;  /* 0x00000008ff0a7e24 */ /* 0x001fe4000f8e00ff */
        /* <DEDUP_REMOVED lines=37> */
[----:B0-----:R-:W-:Y:S02]  /*118d0*/  IMAD.U32 R10, RZ, RZ, UR8 ;  /* 0x00000008ff0a7e24 */ /* 0x001fe4000f8e00ff */
[----:B------:R-:W-:Y:S01]  /*118e0*/  IMAD.U32 R11, RZ, RZ, UR9 ;  /* 0x00000009ff0b7e24 */ /* 0x000fe2000f8e00ff */
[----:B------:R-:W-:Y:S01]  /*118f0*/  R2UR UR54, R8 ;  /* 0x00000000083672ca */ /* 0x000fe200000e0000 */
[----:B------:R-:W-:Y:S01]  /*11900*/  VIADD R8, R6, 0x600 ;  /* 0x0000060006087836 */ /* 0x000fe20000000000 */
[----:B------:R-:W-:-:S02]  /*11910*/  R2UR UR55, R9 ;  /* 0x00000000093772ca */ /* 0x000fc400000e0000 */
[----:B------:R-:W-:Y:S01]  /*11920*/  MOV R9, 0x40000040 ;  /* 0x4000004000097802 */ /* 0x000fe20000000f00 */
[----:B------:R0:W-:Y:S01]  /*11930*/  STL.64 [R1], R10 ;  /* 0x0000000a01007387 */ /* 0x0001e20000100a00 */
[----:B------:R-:W-:Y:S01]  /*11940*/  R2UR UR50, R8 ;  /* 0x00000000083272ca */ /* 0x000fe200000e0000 */
[----:B------:R-:W-:Y:S01]  /*11950*/  VIADD R8, R6, 0x602 ;  /* 0x0000060206087836 */ /* 0x000fe20000000000 */
[----:B------:R-:W-:Y:S01]  /*11960*/  R2UR UR51, R9 ;  /* 0x00000000093372ca */ /* 0x000fe200000e0000 */
[----:B------:R-:W-:-:S03]  /*11970*/  IMAD.MOV.U32 R9, RZ, RZ, 0x40000040 ;  /* 0x40000040ff097424 */ /* 0x000fc600078e00ff */
[----:B------:R-:W-:Y:S02]  /*11980*/  R2UR UR46, R8 ;  /* 0x00000000082e72ca */ /* 0x000fe400000e0000 */
[----:B------:R-:W-:Y:S01]  /*11990*/  R2UR UR47, R9 ;  /* 0x00000000092f72ca */ /* 0x000fe200000e0000 */
[----:B------:R-:W-:Y:S01]  /*119a0*/  IMAD.MOV.U32 R9, RZ, RZ, 0x40000040 ;  /* 0x40000040ff097424 */ /* 0x000fe200078e00ff */
[C---:B------:R-:W-:Y:S01]  /*119b0*/  IADD3 R8, R6.reuse, 0x604, RZ ;  /* 0x0000060406087810 */ /* 0x040fe20007ffe0ff */
[----:B------:R-:W-:-:S03]  /*119c0*/  VIADD R6, R6, 0x606 ;  /* 0x0000060606067836 */ /* 0x000fc60000000000 */
[----:B------:R-:W-:Y:S02]  /*119d0*/  R2UR UR42, R8 ;  /* 0x00000000082a72ca */ /* 0x000fe400000e0000 */
[----:B------:R-:W-:Y:S02]  /*119e0*/  R2UR UR43, R9 ;  /* 0x00000000092b72ca */ /* 0x000fe400000e0000 */
[----:B------:R-:W-:Y:S01]  /*119f0*/  R2UR UR38, R6 ;  /* 0x00000000062672ca */ /* 0x000fe200000e0000 */
        /* <DEDUP_REMOVED lines=19> */
[----:B0-----:R-:W-:Y:S05]  /*11b30*/  @!P0 BRA `(.L_x_624) ;  /* 0x0000000000048947 */ /* 0x001fea0003800000 */
[----:B------:R-:W-:Y:S01]  /*11b40*/  BPT.TRAP 0x1 ;  /* 0x000000040000795c */ /* 0x000fe20000300000 */
.L_x_624:
[----:B------:R-:W-:Y:S01]  /*11b50*/  ULDC UR4, c[0x0][0x9d8] ;  /* 0x0002760000047ab9 */ /* 0x000fe20000000800 */
[----:B------:R-:W-:Y:S01]  /*11b60*/  ULDC UR5, c[0x0][0x988] ;  /* 0x0002620000057ab9 */ /* 0x000fe20000000800 */
[----:B------:R-:W-:Y:S01]  /*11b70*/  FMUL.FTZ R6, R24, UR4 ;  /* 0x0000000418067c20 */ /* 0x000fe20008410000 */
[----:B------:R-:W-:Y:S01]  /*11b80*/  FMUL.FTZ R7, R25, UR4 ;  /* 0x0000000419077c20 */ /* 0x000fe20008410000 */
[----:B------:R-:W-:Y:S01]  /*11b90*/  FMUL.FTZ R10, R28, UR4 ;  /* 0x000000041c0a7c20 */ /* 0x000fe20008410000 */
[----:B------:R-:W-:Y:S01]  /*11ba0*/  FMUL.FTZ R13, R29, UR4 ;  /* 0x000000041d0d7c20 */ /* 0x000fe20008410000 */
[----:B------:R-:W-:Y:S01]  /*11bb0*/  FMUL.FTZ R14, R39, UR4 ;  /* 0x00000004270e7c20 */ /* 0x000fe20008410000 */
[----:B------:R-:W-:Y:S01]  /*11bc0*/  IADD3 R39, R215, 0x60, -R199 ;  /* 0x00000060d7277810 */ /* 0x000fe20007ffe8c7 */
[----:B------:R-:W0:Y:S01]  /*11bd0*/  MUFU.TANH R6, R6 ;  /* 0x0000000600067308 */ /* 0x000e220000002400 */
[----:B------:R-:W-:Y:S01]  /*11be0*/  FMUL.FTZ R21, R32, UR4 ;  /* 0x0000000420157c20 */ /* 0x000fe20008410000 */
[----:B------:R-:W-:Y:S01]  /*11bf0*/  FMUL.FTZ R3, R26, UR4 ;  /* 0x000000041a037c20 */ /* 0x000fe20008410000 */
[----:B------:R-:W-:Y:S01]  /*11c00*/  FMUL.FTZ R20, R33, UR4 ;  /* 0x0000000421147c20 */ /* 0x000fe20008410000 */
[----:B------:R-:W-:-:S02]  /*11c10*/  IMAD R39, R72, -0x60, R39 ;  /* 0xffffffa048277824 */ /* 0x000fc400078e0227 */
[----:B------:R-:W-:Y:S01]  /*11c20*/  FMUL.FTZ R5, R27, UR4 ;  /* 0x000000041b057c20 */ /* 0x000fe20008410000 */
[----:B------:R-:W-:Y:S01]  /*11c30*/  FMUL.FTZ R26, R36, UR4 ;  /* 0x00000004241a7c20 */ /* 0x000fe20008410000 */
[----:B------:R-:W-:Y:S01]  /*11c40*/  FMUL.FTZ R15, R38, UR4 ;  /* 0x00000004260f7c20 */ /* 0x000fe20008410000 */
[----:B------:R-:W1:Y:S01]  /*11c50*/  MUFU.TANH R7, R7 ;  /* 0x0000000700077308 */ /* 0x000e620000002400 */
[C---:B------:R-:W-:Y:S01]  /*11c60*/  ISETP.GT.AND P6, PT, R39.reuse, RZ, PT ;  /* 0x000000ff2700720c */ /* 0x040fe20003fc4270 */
[----:B------:R-:W-:Y:S01]  /*11c70*/  FMUL.FTZ R38, R50, UR4 ;  /* 0x0000000432267c20 */ /* 0x000fe20008410000 */
[C---:B------:R-:W-:Y:S01]  /*11c80*/  ISETP.GT.AND P5, PT, R39.reuse, 0x1, PT ;  /* 0x000000012700780c */ /* 0x040fe20003fa4270 */
[----:B------:R-:W-:Y:S01]  /*11c90*/  FMUL.FTZ R9, R30, UR4 ;  /* 0x000000041e097c20 */ /* 0x000fe20008410000 */
[----:B------:R-:W-:Y:S01]  /*11ca0*/  ISETP.GT.AND P4, PT, R39, 0x8, PT ;  /* 0x000000082700780c */ /* 0x000fe20003f84270 */
[----:B------:R-:W-:Y:S01]  /*11cb0*/  FMUL.FTZ R24, R37, UR4 ;  /* 0x0000000425187c20 */ /* 0x000fe20008410000 */
[----:B------:R-:W-:Y:S01]  /*11cc0*/  FMUL.FTZ R27, R41, UR4 ;  /* 0x00000004291b7c20 */ /* 0x000fe20008410000 */
[----:B------:R-:W2:Y:S01]  /*11cd0*/  MUFU.TANH R10, R10 ;  /* 0x0000000a000a7308 */ /* 0x000ea20000002400 */
[----:B0-----:R-:W-:Y:S01]  /*11ce0*/  FSEL R50, R6, -INF , P6 ;  /* 0xff80000006327808 */ /* 0x001fe20003000000 */
[----:B------:R-:W-:Y:S01]  /*11cf0*/  FMUL.FTZ R37, R52, UR4 ;  /* 0x0000000434257c20 */ /* 0x000fe20008410000 */
[----:B------:R-:W-:Y:S01]  /*11d00*/  FMUL.FTZ R8, R31, UR4 ;  /* 0x000000041f087c20 */ /* 0x000fe20008410000 */
[----:B------:R-:W-:Y:S01]  /*11d10*/  ISETP.GT.AND P3, PT, R39, 0x9, PT ;  /* 0x000000092700780c */ /* 0x000fe20003f64270 */
[----:B------:R-:W-:Y:S01]  /*11d20*/  FMUL.FTZ R28, R40, UR4 ;  /* 0x00000004281c7c20 */ /* 0x000fe20008410000 */
[----:B------:R-:W-:Y:S01]  /*11d30*/  FMUL.FTZ R30, R42, UR4 ;  /* 0x000000042a1e7c20 */ /* 0x000fe20008410000 */
[----:B------:R-:W-:Y:S01]  /*11d40*/  FMUL.FTZ R42, R54, UR4 ;  /* 0x00000004362a7c20 */ /* 0x000fe20008410000 */
[----:B------:R-:W0:Y:S01]  /*11d50*/  MUFU.TANH R13, R13 ;  /* 0x0000000d000d7308 */ /* 0x000e220000002400 */
[----:B-1----:R-:W-:Y:S01]  /*11d60*/  FSEL R7, R7, -INF , P5 ;  /* 0xff80000007077808 */ /* 0x002fe20002800000 */
[----:B------:R-:W-:Y:S01]  /*11d70*/  FMUL.FTZ R56, R56, UR4 ;  /* 0x0000000438387c20 */ /* 0x000fe20008410000 */
[----:B------:R-:W-:Y:S01]  /*11d80*/  FMUL.FTZ R11, R34, UR4 ;  /* 0x00000004220b7c20 */ /* 0x000fe20008410000 */
[----:B------:R-:W-:Y:S01]  /*11d90*/  ISETP.GT.AND P2, PT, R39, 0x10, PT ;  /* 0x000000102700780c */ /* 0x000fe20003f44270 */
[----:B------:R-:W-:Y:S01]  /*11da0*/  FMUL.FTZ R12, R35, UR4 ;  /* 0x00000004230c7c20 */ /* 0x000fe20008410000 */
[----:B------:R-:W-:Y:S01]  /*11db0*/  FMNMX.FTZ R41, R50, R7, !PT ;  /* 0x0000000732297209 */ /* 0x000fe20007810000 */
[----:B------:R-:W-:Y:S01]  /*11dc0*/  FMUL.FTZ R31, R44, UR4 ;  /* 0x000000042c1f7c20 */ /* 0x000fe20008410000 */
[----:B------:R-:W-:Y:S01]  /*11dd0*/  MUFU.TANH R21, R21 ;  /* 0x0000001500157308 */ /* 0x000fe20000002400 */
[----:B--2---:R-:W-:Y:S01]  /*11de0*/  FSEL R52, R10, -INF , P4 ;  /* 0xff8000000a347808 */ /* 0x004fe20002000000 */
[----:B------:R-:W-:Y:S01]  /*11df0*/  FMUL.FTZ R33, R48, UR4 ;  /* 0x0000000430217c20 */ /* 0x000fe20008410000 */
[----:B------:R-:W-:Y:S01]  /*11e00*/  ISETP.GT.AND P1, PT, R39, 0x11, PT ;  /* 0x000000112700780c */ /* 0x000fe20003f24270 */
[----:B------:R-:W-:Y:S01]  /*11e10*/  FMUL.FTZ R48, R58, UR4 ;  /* 0x000000043a307c20 */ /* 0x000fe20008410000 */
[----:B------:R-:W-:Y:S01]  /*11e20*/  FMNMX.FTZ R41, R52, R41, !PT ;  /* 0x0000002934297209 */ /* 0x000fe20007810000 */
[----:B------:R-:W-:Y:S01]  /*11e30*/  FMUL.FTZ R60, R60, UR4 ;  /* 0x000000043c3c7c20 */ /* 0x000fe20008410000 */
[----:B------:R-:W-:Y:S01]  /*11e40*/  FMUL.FTZ R29, R45, UR4 ;  /* 0x000000042d1d7c20 */ /* 0x000fe20008410000 */
[----:B------:R-:W1:Y:S01]  /*11e50*/  MUFU.TANH R3, R3 ;  /* 0x0000000300037308 */ /* 0x000e620000002400 */
[----:B0-----:R-:W-:Y:S01]  /*11e60*/  FSEL R54, R13, -INF , P3 ;  /* 0xff8000000d367808 */ /* 0x001fe20001800000 */
[----:B------:R-:W-:Y:S01]  /*11e70*/  FMUL.FTZ R68, R68, UR4 ;  /* 0x0000000444447c20 */ /* 0x000fe20008410000 */
[----:B------:R-:W-:Y:S01]  /*11e80*/  FMUL.FTZ R32, R49, UR4 ;  /* 0x0000000431207c20 */ /* 0x000fe20008410000 */
[----:B------:R-:W-:Y:S01]  /*11e90*/  FMUL.FTZ R64, R64, UR4 ;  /* 0x0000000440407c20 */ /* 0x000fe20008410000 */
[----:B------:R-:W-:Y:S01]  /*11ea0*/  FMNMX.FTZ R41, R54, R41, !PT ;  /* 0x0000002936297209 */ /* 0x000fe20007810000 */
        /* <DEDUP_REMOVED lines=10> */
[----:B------:R-:W2:Y:S01]  /*11f50*/  MUFU.TANH R5, R5 ;  /* 0x0000000500057308 */ /* 0x000ea20000002400 */
[----:B-1----:R-:W-:Y:S01]  /*11f60*/  FSEL R10, R3, -INF , P6 ;  /* 0xff800000030a7808 */ /* 0x002fe20003000000 */
[----:B------:R-:W-:Y:S01]  /*11f70*/  FMUL.FTZ R46, R59, UR4 ;  /* 0x000000043b2e7c20 */ /* 0x000fe20008410000 */
[----:B------:R-:W-:Y:S01]  /*11f80*/  ISETP.GT.AND P6, PT, R39, 0x18, PT ;  /* 0x000000182700780c */ /* 0x000fe20003fc4270 */
[----:B------:R-:W-:Y:S01]  /*11f90*/  FMUL.FTZ R69, R69, UR4 ;  /* 0x0000000445457c20 */ /* 0x000fe20008410000 */
[----:B------:R-:W-:Y:S01]  /*11fa0*/  P2R R73, PR, RZ, 0x1 ;  /* 0x00000001ff497803 */ /* 0x000fe20000000000 */
[----:B------:R-:W-:Y:S01]  /*11fb0*/  FMUL.FTZ R62, R62, UR4 ;  /* 0x000000043e3e7c20 */ /* 0x000fe20008410000 */
[----:B------:R-:W-:Y:S01]  /*11fc0*/  FMUL.FTZ R63, R63, UR4 ;  /* 0x000000043f3f7c20 */ /* 0x000fe20008410000 */
[----:B------:R-:W-:Y:S01]  /*11fd0*/  MUFU.TANH R26, R26 ;  /* 0x0000001a001a7308 */ /* 0x000fe20000002400 */
[----:B0-----:R-:W-:Y:S01]  /*11fe0*/  FSEL R58, R20, -INF , P1 ;  /* 0xff800000143a7808 */ /* 0x001fe20000800000 */
[----:B------:R-:W-:Y:S01]  /*11ff0*/  FMUL.FTZ R66, R66, UR4 ;  /* 0x0000000442427c20 */ /* 0x000fe20008410000 */
[----:B------:R-:W-:Y:S01]  /*12000*/  FMUL.FTZ R67, R67, UR4 ;  /* 0x0000000443437c20 */ /* 0x000fe20008410000 */
[----:B------:R-:W-:Y:S01]  /*12010*/  FMUL.FTZ R70, R70, UR4 ;  /* 0x0000000446467c20 */ /* 0x000fe20008410000 */
[----:B------:R-:W-:Y:S01]  /*12020*/  FMUL.FTZ R71, R71, UR4 ;  /* 0x0000000447477c20 */ /* 0x000fe20008410000 */
[----:B------:R-:W-:Y:S01]  /*12030*/  VIADD R0, R0, 0x2a840 ;  /* 0x0002a84000007836 */ /* 0x000fe20000000000 */
[----:B------:R-:W-:Y:S01]  /*12040*/  ULDC UR38, c[0x0][0x9d8] ;  /* 0x0002760000267ab9 */ /* 0x000fe20000000800 */
[----:B------:R-:W0:Y:S01]  /*12050*/  MUFU.TANH R9, R9 ;  /* 0x0000000900097308 */ /* 0x000e220000002400 */
[----:B--2---:R-:W-:Y:S01]  /*12060*/  FSEL R5, R5, -INF , P5 ;  /* 0xff80000005057808 */ /* 0x004fe20002800000 */
[----:B------:R-:W-:Y:S01]  /*12070*/  ULDC UR39, c[0x0][0x988] ;  /* 0x0002620000277ab9 */ /* 0x000fe20000000800 */
[----:B------:R-:W-:Y:S01]  /*12080*/  ISETP.GT.AND P5, PT, R39, 0x19, PT ;  /* 0x000000192700780c */ /* 0x000fe20003fa4270 */
[----:B------:R-:W-:Y:S01]  /*12090*/  BSSY B0, `(.L_x_625) ;  /* 0x000041b000007945 */ /* 0x000fe20003800000 */
[--C-:B------:R-:W-:Y:S01]  /*120a0*/  IMAD.MOV.U32 R85, RZ, RZ, R87.reuse ;  /* 0x000000ffff557224 */ /* 0x100fe200078e0057 */
[-C--:B------:R-:W-:Y:S01]  /*120b0*/  MOV R83, R87.reuse ;  /* 0x0000005700537202 */ /* 0x080fe20000000f00 */
[--C-:B------:R-:W-:Y:S01]  /*120c0*/  IMAD.MOV.U32 R81, RZ, RZ, R87.reuse ;  /* 0x000000ffff517224 */ /* 0x100fe200078e0057 */
[----:B------:R-:W1:Y:S01]  /*120d0*/  MUFU.TANH R24, R24 ;  /* 0x0000001800187308 */ /* 0x000e620000002400 */
[--C-:B------:R-:W-:Y:S01]  /*120e0*/  IMAD.MOV.U32 R79, RZ, RZ, R87.reuse ;  /* 0x000000ffff4f7224 */ /* 0x100fe200078e0057 */
[-C--:B------:R-:W-:Y:S01]  /*120f0*/  MOV R77, R87.reuse ;  /* 0x00000057004d7202 */ /* 0x080fe20000000f00 */
[--C-:B------:R-:W-:Y:S01]  /*12100*/  IMAD.MOV.U32 R75, RZ, RZ, R87.reuse ;  /* 0x000000ffff4b7224 */ /* 0x100fe200078e0057 */
[-C--:B------:R-:W-:Y:S01]  /*12110*/  MOV R59, R87.reuse ;  /* 0x00000057003b7202 */ /* 0x080fe20000000f00 */
[--C-:B------:R-:W-:Y:S01]  /*12120*/  IMAD.MOV.U32 R55, RZ, RZ, R87.reuse ;  /* 0x000000ffff377224 */ /* 0x100fe200078e0057 */
[-C--:B------:R-:W-:Y:S01]  /*12130*/  MOV R53, R87.reuse ;  /* 0x0000005700357202 */ /* 0x080fe20000000f00 */
[--C-:B------:R-:W-:Y:S01]  /*12140*/  IMAD.MOV.U32 R51, RZ, RZ, R87.reuse ;  /* 0x000000ffff337224 */ /* 0x100fe200078e0057 */
[----:B------:R-:W2:Y:S01]  /*12150*/  MUFU.TANH R8, R8 ;  /* 0x0000000800087308 */ /* 0x000ea20000002400 */
[----:B0-----:R-:W-:Y:S01]  /*12160*/  FSEL R20, R9, -INF , P4 ;  /* 0xff80000009147808 */ /* 0x001fe20002000000 */
[----:B------:R-:W-:Y:S01]  /*12170*/  IMAD.U32 R9, RZ, RZ, UR5 ;  /* 0x00000005ff097e24 */ /* 0x000fe2000f8e00ff */
[----:B------:R-:W-:Y:S01]  /*12180*/  ISETP.GT.AND P4, PT, R39, 0x20, PT ;  /* 0x000000202700780c */ /* 0x000fe20003f84270 */
[--C-:B------:R-:W-:Y:S01]  /*12190*/  IMAD.MOV.U32 R49, RZ, RZ, R87.reuse ;  /* 0x000000ffff317224 */ /* 0x100fe200078e0057 */
[----:B------:R-:W-:Y:S01]  /*121a0*/  MOV R47, R87 ;  /* 0x00000057002f7202 */ /* 0x000fe20000000f00 */
[----:B------:R-:W-:-:S02]  /*121b0*/  IMAD.MOV.U32 R45, RZ, RZ, R87 ;  /* 0x000000ffff2d7224 */ /* 0x000fc400078e0057 */
[----:B------:R-:W-:Y:S01]  /*121c0*/  MUFU.TANH R28, R28 ;  /* 0x0000001c001c7308 */ /* 0x000fe20000002400 */
[----:B-1----:R-:W-:Y:S01]  /*121d0*/  FSEL R74, R24, -INF , P5 ;  /* 0xff800000184a7808 */ /* 0x002fe20002800000 */
[----:B------:R-:W-:-:S06]  /*121e0*/  IMAD.MOV.U32 R43, RZ, RZ, R87 ;  /* 0x000000ffff2b7224 */ /* 0x000fcc00078e0057 */
[----:B------:R0:W-:Y:S01]  /*121f0*/  MUFU.TANH R86, R56 ;  /* 0x0000003800567308 */ /* 0x0001e20000002400 */
[----:B--2---:R-:W-:Y:S02]  /*12200*/  FSEL R8, R8, -INF , P3 ;  /* 0xff80000008087808 */ /* 0x004fe40001800000 */
[----:B------:R-:W-:-:S05]  /*12210*/  ISETP.GT.AND P3, PT, R39, 0x21, PT ;  /* 0x000000212700780c */ /* 0x000fca0003f64270 */
[----:B------:R-:W1:Y:S01]  /*12220*/  MUFU.TANH R11, R11 ;  /* 0x0000000b000b7308 */ /* 0x000e620000002400 */
[----:B0-----:R-:W-:-:S04]  /*12230*/  FSEL R56, R21, -INF , P2 ;  /* 0xff80000015387808 */ /* 0x001fc80001000000 */
[----:B------:R-:W-:-:S03]  /*12240*/  FMNMX.FTZ R41, R56, R41, !PT ;  /* 0x0000002938297209 */ /* 0x000fc60007810000 */
[----:B------:R-:W-:Y:S01]  /*12250*/  MUFU.TANH R27, R27 ;  /* 0x0000001b001b7308 */ /* 0x000fe20000002400 */
[----:B------:R-:W-:-:S07]  /*12260*/  FMNMX.FTZ R41, R58, R41, !PT ;  /* 0x000000293a297209 */ /* 0x000fce0007810000 */
[----:B------:R-:W0:Y:S01]  /*12270*/  MUFU.TANH R12, R12 ;  /* 0x0000000c000c7308 */ /* 0x000e220000002400 */
[----:B-1----:R-:W-:Y:S02]  /*12280*/  FSEL R24, R11, -INF , P2 ;  /* 0xff8000000b187808 */ /* 0x002fe40001000000 */
[----:B------:R-:W-:-:S05]  /*12290*/  ISETP.GT.AND P2, PT, R39, 0x28, PT ;  /* 0x000000282700780c */ /* 0x000fca0003f44270 */
[----:B------:R-:W1:Y:S08]  /*122a0*/  MUFU.TANH R31, R31 ;  /* 0x0000001f001f7308 */ /* 0x000e700000002400 */
[----:B------:R2:W-:Y:S01]  /*122b0*/  MUFU.TANH R90, R60 ;  /* 0x0000003c005a7308 */ /* 0x0005e20000002400 */
[----:B0-----:R-:W-:Y:S02]  /*122c0*/  FSEL R12, R12, -INF , P1 ;  /* 0xff8000000c0c7808 */ /* 0x001fe40000800000 */
[----:B------:R-:W-:-:S05]  /*122d0*/  ISETP.GT.AND P1, PT, R39, 0x29, PT ;  /* 0x000000292700780c */ /* 0x000fca0003f24270 */
[----:B------:R-:W0:Y:S01]  /*122e0*/  MUFU.TANH R15, R15 ;  /* 0x0000000f000f7308 */ /* 0x000e220000002400 */
[----:B--2---:R-:W-:Y:S02]  /*122f0*/  FSEL R60, R26, -INF , P6 ;  /* 0xff8000001a3c7808 */ /* 0x004fe40003000000 */
[----:B-1----:R-:W-:Y:S02]  /*12300*/  FSEL R76, R31, -INF , P2 ;  /* 0xff8000001f4c7808 */ /* 0x002fe40001000000 */
[----:B------:R-:W-:-:S03]  /*12310*/  FMNMX.FTZ R41, R60, R41, !PT ;  /* 0x000000293c297209 */ /* 0x000fc60007810000 */
[----:B------:R-:W1:Y:S01]  /*12320*/  MUFU.TANH R29, R29 ;  /* 0x0000001d001d7308 */ /* 0x000e620000002400 */
[----:B------:R-:W-:-:S07]  /*12330*/  FMNMX.FTZ R41, R74, R41, !PT ;  /* 0x000000294a297209 */ /* 0x000fce0007810000 */
[----:B------:R-:W2:Y:S01]  /*12340*/  MUFU.TANH R14, R14 ;  /* 0x0000000e000e7308 */ /* 0x000ea20000002400 */
[----:B0-----:R-:W-:Y:S02]  /*12350*/  FSEL R26, R15, -INF , P6 ;  /* 0xff8000000f1a7808 */ /* 0x001fe40003000000 */
[----:B------:R-:W-:-:S05]  /*12360*/  ISETP.GT.AND P6, PT, R39, 0x30, PT ;  /* 0x000000302700780c */ /* 0x000fca0003fc4270 */
[----:B------:R-:W0:Y:S01]  /*12370*/  MUFU.TANH R33, R33 ;  /* 0x0000002100217308 */ /* 0x000e220000002400 */
[----:B-1----:R-:W-:-:S07]  /*12380*/  FSEL R78, R29, -INF , P1 ;  /* 0xff8000001d4e7808 */ /* 0x002fce0000800000 */
[----:B------:R1:W-:Y:S08]  /*12390*/  MUFU.TANH R98, R68 ;  /* 0x0000004400627308 */ /* 0x0003f00000002400 */
[----:B------:R-:W3:Y:S01]  /*123a0*/  MUFU.TANH R30, R30 ;  /* 0x0000001e001e7308 */ /* 0x000ee20000002400 */
[----:B-1----:R-:W-:Y:S02]  /*123b0*/  FSEL R68, R28, -INF , P4 ;  /* 0xff8000001c447808 */ /* 0x002fe40002000000 */
[----:B--2---:R-:W-:-:S02]  /*123c0*/  FSEL R28, R14, -INF , P5 ;  /* 0xff8000000e1c7808 */ /* 0x004fc40002800000 */
[----:B------:R-:W-:Y:S02]  /*123d0*/  FMNMX.FTZ R41, R68, R41, !PT ;  /* 0x0000002944297209 */ /* 0x000fe40007810000 */
[----:B------:R-:W-:Y:S01]  /*123e0*/  ISETP.GT.AND P5, PT, R39, 0x31, PT ;  /* 0x000000312700780c */ /* 0x000fe20003fa4270 */
[----:B------:R-:W1:Y:S01]  /*123f0*/  MUFU.TANH R32, R32 ;  /* 0x0000002000207308 */ /* 0x000e620000002400 */
[----:B0-----:R-:W-:-:S07]  /*12400*/  FSEL R14, R33, -INF , P6 ;  /* 0xff800000210e7808 */ /* 0x001fce0003000000 */
[----:B------:R0:W-:Y:S01]  /*12410*/  MUFU.TANH R94, R64 ;  /* 0x00000040005e7308 */ /* 0x0001e20000002400 */
[----:B---3--:R-:W-:Y:S02]  /*12420*/  FSEL R30, R30, -INF , P4 ;  /* 0xff8000001e1e7808 */ /* 0x008fe40002000000 */
[----:B------:R-:W-:-:S05]  /*12430*/  ISETP.GT.AND P4, PT, R39, 0x38, PT ;  /* 0x000000382700780c */ /* 0x000fca0003f84270 */
[----:B------:R-:W2:Y:S01]  /*12440*/  MUFU.TANH R25, R25 ;  /* 0x0000001900197308 */ /* 0x000ea20000002400 */
[----:B0-----:R-:W-:Y:S02]  /*12450*/  FSEL R64, R27, -INF , P3 ;  /* 0xff8000001b407808 */ /* 0x001fe40001800000 */
[----:B-1----:R-:W-:Y:S02]  /*12460*/  FSEL R80, R32, -INF , P5 ;  /* 0xff80000020507808 */ /* 0x002fe40002800000 */
[----:B------:R-:W-:-:S03]  /*12470*/  FMNMX.FTZ R41, R64, R41, !PT ;  /* 0x0000002940297209 */ /* 0x000fc60007810000 */
[----:B------:R-:W0:Y:S01]  /*12480*/  MUFU.TANH R37, R37 ;  /* 0x0000002500257308 */ /* 0x000e220000002400 */
[----:B------:R-:W-:-:S04]  /*12490*/  FMNMX.FTZ R41, R76, R41, !PT ;  /* 0x000000294c297209 */ /* 0x000fc80007810000 */
[----:B------:R-:W-:-:S03]  /*124a0*/  FMNMX.FTZ R41, R78, R41, !PT ;  /* 0x000000294e297209 */ /* 0x000fc60007810000 */
[----:B------:R-:W1:Y:S01]  /*124b0*/  MUFU.TANH R34, R34 ;  /* 0x0000002200227308 */ /* 0x000e620000002400 */
[----:B------:R-:W-:Y:S02]  /*124c0*/  FMNMX.FTZ R41, R14, R41, !PT ;  /* 0x000000290e297209 */ /* 0x000fe40007810000 */
[----:B--2---:R-:W-:Y:S02]  /*124d0*/  FSEL R32, R25, -INF , P3 ;  /* 0xff80000019207808 */ /* 0x004fe40001800000 */
[----:B------:R-:W-:Y:S02]  /*124e0*/  ISETP.GT.AND P3, PT, R39, 0x39, PT ;  /* 0x000000392700780c */ /* 0x000fe40003f64270 */
[----:B------:R-:W-:Y:S01]  /*124f0*/  FMNMX.FTZ R41, R80, R41, !PT ;  /* 0x0000002950297209 */ /* 0x000fe20007810000 */
[----:B------:R-:W2:Y:S01]  /*12500*/  MUFU.TANH R35, R35 ;  /* 0x0000002300237308 */ /* 0x000ea20000002400 */
[----:B0-----:R-:W-:-:S04]  /*12510*/  FSEL R82, R37, -INF , P4 ;  /* 0xff80000025527808 */ /* 0x001fc80002000000 */
[----:B------:R-:W-:-:S03]  /*12520*/  FMNMX.FTZ R41, R82, R41, !PT ;  /* 0x0000002952297209 */ /* 0x000fc60007810000 */
[----:B------:R-:W0:Y:S01]  /*12530*/  MUFU.TANH R36, R36 ;  /* 0x0000002400247308 */ /* 0x000e220000002400 */
[----:B-1----:R-:W-:Y:S02]  /*12540*/  FSEL R34, R34, -INF , P2 ;  /* 0xff80000022227808 */ /* 0x002fe40001000000 */
[----:B------:R-:W-:-:S04]  /*12550*/  ISETP.GT.AND P2, PT, R39, 0x40, PT ;  /* 0x000000402700780c */ /* 0x000fc80003f44270 */
[----:B------:R-:W-:Y:S01]  /*12560*/  FSEL R86, R86, -INF , P2 ;  /* 0xff80000056567808 */ /* 0x000fe20001000000 */
[----:B------:R-:W1:Y:S01]  /*12570*/  MUFU.TANH R38, R38 ;  /* 0x0000002600267308 */ /* 0x000e620000002400 */
[----:B--2---:R-:W-:-:S04]  /*12580*/  FSEL R84, R35, -INF , P3 ;  /* 0xff80000023547808 */ /* 0x004fc80001800000 */
[----:B------:R-:W-:-:S03]  /*12590*/  FMNMX.FTZ R41, R84, R41, !PT ;  /* 0x0000002954297209 */ /* 0x000fc60007810000 */
[----:B------:R-:W2:Y:S01]  /*125a0*/  MUFU.TANH R57, R57 ;  /* 0x0000003900397308 */ /* 0x000ea20000002400 */
[----:B0-----:R-:W-:Y:S02]  /*125b0*/  FSEL R36, R36, -INF , P1 ;  /* 0xff80000024247808 */ /* 0x001fe40000800000 */
[----:B------:R-:W-:Y:S02]  /*125c0*/  ISETP.GT.AND P1, PT, R39, 0x41, PT ;  /* 0x000000412700780c */ /* 0x000fe40003f24270 */
[----:B------:R-:W-:-:S03]  /*125d0*/  FMNMX.FTZ R41, R86, R41, !PT ;  /* 0x0000002956297209 */ /* 0x000fc60007810000 */
[----:B------:R-:W0:Y:S01]  /*125e0*/  MUFU.TANH R40, R40 ;  /* 0x0000002800287308 */ /* 0x000e220000002400 */
[----:B-1----:R-:W-:Y:S02]  /*125f0*/  FSEL R38, R38, -INF , P6 ;  /* 0xff80000026267808 */ /* 0x002fe40003000000 */
[----:B------:R-:W-:-:S04]  /*12600*/  ISETP.GT.AND P6, PT, R39, 0x48, PT ;  /* 0x000000482700780c */ /* 0x000fc80003fc4270 */
[----:B------:R-:W-:Y:S01]  /*12610*/  FSEL R90, R90, -INF , P6 ;  /* 0xff8000005a5a7808 */ /* 0x000fe20003000000 */
[----:B------:R-:W1:Y:S01]  /*12620*/  MUFU.TANH R42, R42 ;  /* 0x0000002a002a7308 */ /* 0x000e620000002400 */
[----:B--2---:R-:W-:Y:S01]  /*12630*/  FSEL R88, R57, -INF , P1 ;  /* 0xff80000039587808 */ /* 0x004fe20000800000 */
[----:B------:R-:W-:-:S03]  /*12640*/  IMAD.MOV.U32 R57, RZ, RZ, R87 ;  /* 0x000000ffff397224 */ /* 0x000fc600078e0057 */
        /* <DEDUP_REMOVED lines=22> */
[----:B--2---:R-:W-:Y:S02]  /*127b0*/  FSEL R96, R65, -INF , P3 ;  /* 0xff80000041607808 */ /* 0x004fe40001800000 */
[----:B------:R-:W-:Y:S02]  /*127c0*/  MOV R65, R87 ;  /* 0x0000005700417202 */ /* 0x000fe40000000f00 */
[----:B------:R-:W-:-:S03]  /*127d0*/  FMNMX.FTZ R41, R96, R41, !PT ;  /* 0x0000002960297209 */ /* 0x000fc60007810000 */
[----:B------:R-:W2:Y:S01]  /*127e0*/  MUFU.TANH R62, R62 ;  /* 0x0000003e003e7308 */ /* 0x000ea20000002400 */
[----:B0-----:R-:W-:Y:S02]  /*127f0*/  FSEL R46, R46, -INF , P1 ;  /* 0xff8000002e2e7808 */ /* 0x001fe40000800000 */
[----:B------:R-:W-:Y:S02]  /*12800*/  ISETP.GT.AND P1, PT, R39, 0x59, PT ;  /* 0x000000592700780c */ /* 0x000fe40003f24270 */
[----:B------:R-:W-:-:S03]  /*12810*/  FMNMX.FTZ R41, R98, R41, !PT ;  /* 0x0000002962297209 */ /* 0x000fc60007810000 */
[----:B------:R-:W0:Y:S01]  /*12820*/  MUFU.TANH R63, R63 ;  /* 0x0000003f003f7308 */ /* 0x000e220000002400 */
[----:B-1----:R-:W-:Y:S01]  /*12830*/  FSEL R100, R69, -INF , P1 ;  /* 0xff80000045647808 */ /* 0x002fe20000800000 */
[----:B------:R-:W-:-:S03]  /*12840*/  IMAD.MOV.U32 R69, RZ, RZ, R87 ;  /* 0x000000ffff457224 */ /* 0x000fc600078e0057 */
[----:B------:R-:W-:-:S03]  /*12850*/  FMNMX.FTZ R41, R100, R41, !PT ;  /* 0x0000002964297209 */ /* 0x000fc60007810000 */
[----:B------:R-:W-:Y:S02]  /*12860*/  MUFU.TANH R66, R66 ;  /* 0x0000004200427308 */ /* 0x000fe40000002400 */
[----:B------:R-:W1:Y:S06]  /*12870*/  SHFL.BFLY PT, R6, R41, 0x2, 0x1f ;  /* 0x0c401f0029067f89 */ /* 0x000e6c00000e0000 */
[----:B------:R-:W3:Y:S08]  /*12880*/  MUFU.TANH R67, R67 ;  /* 0x0000004300437308 */ /* 0x000ef00000002400 */
[----:B------:R-:W-:Y:S08]  /*12890*/  MUFU.TANH R70, R70 ;  /* 0x0000004600467308 */ /* 0x000ff00000002400 */
[----:B------:R-:W4:Y:S01]  /*128a0*/  MUFU.TANH R71, R71 ;  /* 0x0000004700477308 */ /* 0x000f220000002400 */
[----:B-1----:R-:W-:-:S02]  /*128b0*/  FMNMX.FTZ R3, R41, R6, !PT ;  /* 0x0000000629037209 */ /* 0x002fc40007810000 */
[----:B------:R-:W-:-:S03]  /*128c0*/  MOV R41, R87 ;  /* 0x0000005700297202 */ /* 0x000fc60000000f00 */
[----:B------:R-:W1:Y:S02]  /*128d0*/  SHFL.BFLY PT, R6, R3, 0x1, 0x1f ;  /* 0x0c201f0003067f89 */ /* 0x000e6400000e0000 */
[----:B-1----:R-:W-:Y:S02]  /*128e0*/  FMNMX.FTZ R6, R3, R6, !PT ;  /* 0x0000000603067209 */ /* 0x002fe40007810000 */
        /* <DEDUP_REMOVED lines=10> */
[--C-:B------:R-:W-:Y:S01]  /*12990*/  FFMA.FTZ R156, R50, R9, -R11.reuse ;  /* 0x00000009329c7223 */ /* 0x100fe2000001080b */
[----:B--2---:R-:W-:Y:S01]  /*129a0*/  FSEL R50, R62, -INF , P6 ;  /* 0xff8000003e327808 */ /* 0x004fe20003000000 */
[----:B------:R1:W-:Y:S01]  /*129b0*/  MUFU.EX2 R3, R15 ;  /* 0x0000000f00037308 */ /* 0x0003e20000000800 */
[----:B------:R-:W-:Y:S01]  /*129c0*/  FMNMX.FTZ R7, R26, R7, !PT ;  /* 0x000000071a077209 */ /* 0x000fe20007810000 */
[-CC-:B------:R-:W-:Y:S01]  /*129d0*/  FFMA.FTZ R158, R52, R9.reuse, -R11.reuse ;  /* 0x00000009349e7223 */ /* 0x180fe2000001080b */
[-CC-:B------:R-:W-:Y:S01]  /*129e0*/  FFMA.FTZ R54, R54, R9.reuse, -R11.reuse ;  /* 0x0000000936367223 */ /* 0x180fe2000001080b */
[----:B0-----:R-:W-:Y:S01]  /*129f0*/  FSEL R52, R63, -INF , P5 ;  /* 0xff8000003f347808 */ /* 0x001fe20002800000 */
[--C-:B------:R-:W-:Y:S01]  /*12a00*/  FFMA.FTZ R136, R56, R9, -R11.reuse ;  /* 0x0000000938887223 */ /* 0x100fe2000001080b */
[----:B------:R-:W-:Y:S01]  /*12a10*/  FMNMX.FTZ R7, R28, R7, !PT ;  /* 0x000000071c077209 */ /* 0x000fe20007810000 */
[-CC-:B------:R-:W-:Y:S01]  /*12a20*/  FFMA.FTZ R58, R58, R9.reuse, -R11.reuse ;  /* 0x000000093a3a7223 */ /* 0x180fe2000001080b */
[----:B---3--:R-:W-:Y:S01]  /*12a30*/  FSEL R56, R67, -INF , P3 ;  /* 0xff80000043387808 */ /* 0x008fe20001800000 */
[--C-:B------:R-:W-:Y:S01]  /*12a40*/  FFMA.FTZ R138, R60, R9, -R11.reuse ;  /* 0x000000093c8a7223 */ /* 0x100fe2000001080b */
[----:B------:R-:W-:Y:S01]  /*12a50*/  FMNMX.FTZ R7, R30, R7, !PT ;  /* 0x000000071e077209 */ /* 0x000fe20007810000 */
[--C-:B------:R-:W-:Y:S01]  /*12a60*/  FFMA.FTZ R144, R14, R9, -R11.reuse ;  /* 0x000000090e907223 */ /* 0x100fe2000001080b */
[----:B----4-:R-:W-:Y:S01]  /*12a70*/  FSEL R60, R71, -INF , P1 ;  /* 0xff800000473c7808 */ /* 0x010fe20000800000 */
        /* <DEDUP_REMOVED lines=16> */
[----:B------:R-:W3:Y:S01]  /*12b80*/  MUFU.EX2 R158, R158 ;  /* 0x0000009e009e7308 */ /* 0x000ee20000000800 */
[----:B-1----:R-:W-:Y:S01]  /*12b90*/  FMNMX.FTZ R15, R40, R13, !PT ;  /* 0x0000000d280f7209 */ /* 0x002fe20007810000 */
[-CC-:B------:R-:W-:Y:S01]  /*12ba0*/  FFMA.FTZ R152, R94, R9.reuse, -R11.reuse ;  /* 0x000000095e987223 */ /* 0x180fe2000001080b */
[----:B--2---:R-:W-:Y:S01]  /*12bb0*/  FSEL R54, R66, -INF , P4 ;  /* 0xff80000042367808 */ /* 0x004fe20002000000 */
[--C-:B------:R-:W-:Y:S01]  /*12bc0*/  FFMA.FTZ R96, R96, R9, -R11.reuse ;  /* 0x0000000960607223 */ /* 0x100fe2000001080b */
[----:B------:R-:W-:Y:S01]  /*12bd0*/  FMNMX.FTZ R15, R42, R15, !PT ;  /* 0x0000000f2a0f7209 */ /* 0x000fe20007810000 */
[----:B------:R-:W-:Y:S01]  /*12be0*/  FFMA.FTZ R154, R98, R9, -R11 ;  /* 0x00000009629a7223 */ /* 0x000fe2000001080b */
[----:B------:R-:W-:Y:S01]  /*12bf0*/  IMAD.MOV.U32 R94, RZ, RZ, 0x3f800000 ;  /* 0x3f800000ff5e7424 */ /* 0x000fe200078e00ff */
[----:B------:R1:W-:Y:S01]  /*12c00*/  MUFU.EX2 R13, R58 ;  /* 0x0000003a000d7308 */ /* 0x0003e20000000800 */
[----:B------:R-:W-:Y:S01]  /*12c10*/  FMNMX.FTZ R15, R44, R15, !PT ;  /* 0x0000000f2c0f7209 */ /* 0x000fe20007810000 */
[--C-:B------:R-:W-:Y:S01]  /*12c20*/  IMAD.MOV.U32 R84, RZ, RZ, R87.reuse ;  /* 0x000000ffff547224 */ /* 0x100fe200078e0057 */
[----:B------:R-:W-:Y:S01]  /*12c30*/  MOV R86, R87 ;  /* 0x0000005700567202 */ /* 0x000fe20000000f00 */
[--C-:B------:R-:W-:Y:S01]  /*12c40*/  IMAD.MOV.U32 R82, RZ, RZ, R87.reuse ;  /* 0x000000ffff527224 */ /* 0x100fe200078e0057 */
[----:B------:R-:W-:Y:S01]  /*12c50*/  FMNMX.FTZ R15, R48, R15, !PT ;  /* 0x0000000f300f7209 */ /* 0x000fe20007810000 */
[--C-:B------:R-:W-:Y:S01]  /*12c60*/  IMAD.MOV.U32 R76, RZ, RZ, R87.reuse ;  /* 0x000000ffff4c7224 */ /* 0x100fe200078e0057 */
[----:B------:R-:W-:Y:S01]  /*12c70*/  MOV R80, R87 ;  /* 0x0000005700507202 */ /* 0x000fe20000000f00 */
[----:B------:R-:W2:Y:S01]  /*12c80*/  MUFU.EX2 R136, R136 ;  /* 0x0000008800887308 */ /* 0x000ea20000000800 */
[----:B------:R-:W-:Y:S01]  /*12c90*/  FMNMX.FTZ R21, R46, R15, !PT ;  /* 0x0000000f2e157209 */ /* 0x000fe20007810000 */
[--C-:B------:R-:W-:Y:S01]  /*12ca0*/  IMAD.MOV.U32 R73, RZ, RZ, R87.reuse ;  /* 0x000000ffff497224 */ /* 0x100fe200078e0057 */
[----:B-1----:R-:W-:Y:S01]  /*12cb0*/  FSEL R58, R70, -INF , P2 ;  /* 0xff800000463a7808 */ /* 0x002fe20001000000 */
[--C-:B------:R-:W-:Y:S01]  /*12cc0*/  IMAD.MOV.U32 R70, RZ, RZ, R87.reuse ;  /* 0x000000ffff467224 */ /* 0x100fe200078e0057 */
[----:B------:R-:W-:Y:S01]  /*12cd0*/  FMNMX.FTZ R21, R50, R21, !PT ;  /* 0x0000001532157209 */ /* 0x000fe20007810000 */
[--C-:B------:R-:W-:Y:S01]  /*12ce0*/  IMAD.MOV.U32 R67, RZ, RZ, R87.reuse ;  /* 0x000000ffff437224 */ /* 0x100fe200078e0057 */
[----:B------:R-:W-:Y:S01]  /*12cf0*/  MOV R71, R87 ;  /* 0x0000005700477202 */ /* 0x000fe20000000f00 */
[----:B------:R-:W1:Y:S01]  /*12d00*/  MUFU.EX2 R138, R138 ;  /* 0x0000008a008a7308 */ /* 0x000e620000000800 */
[----:B------:R-:W-:Y:S01]  /*12d10*/  FMNMX.FTZ R21, R52, R21, !PT ;  /* 0x0000001534157209 */ /* 0x000fe20007810000 */
[--C-:B------:R-:W-:Y:S01]  /*12d20*/  IMAD.MOV.U32 R66, RZ, RZ, R87.reuse ;  /* 0x000000ffff427224 */ /* 0x100fe200078e0057 */
[----:B------:R-:W-:Y:S01]  /*12d30*/  MOV R68, R87 ;  /* 0x0000005700447202 */ /* 0x000fe20000000f00 */
[----:B------:R-:W-:Y:S01]  /*12d40*/  IMAD.MOV.U32 R63, RZ, RZ, R87 ;  /* 0x000000ffff3f7224 */ /* 0x000fe200078e0057 */
[----:B------:R-:W-:-:S03]  /*12d50*/  FMNMX.FTZ R21, R54, R21, !PT ;  /* 0x0000001536157209 */ /* 0x000fc60007810000 */
[----:B------:R4:W1:Y:S01]  /*12d60*/  MUFU.EX2 R15, R74 ;  /* 0x0000004a000f7308 */ /* 0x0008620000000800 */
[----:B------:R-:W-:-:S04]  /*12d70*/  FMNMX.FTZ R25, R56, R21, !PT ;  /* 0x0000001538197209 */ /* 0x000fc80007810000 */
[----:B------:R-:W-:-:S03]  /*12d80*/  FMNMX.FTZ R25, R58, R25, !PT ;  /* 0x000000193a197209 */ /* 0x000fc60007810000 */
[----:B------:R-:W-:Y:S01]  /*12d90*/  MUFU.EX2 R140, R140 ;  /* 0x0000008c008c7308 */ /* 0x000fe20000000800 */
[----:B------:R-:W-:Y:S01]  /*12da0*/  FMNMX.FTZ R31, R60, R25, !PT ;  /* 0x000000193c1f7209 */ /* 0x000fe20007810000 */
[----:B------:R-:W-:Y:S01]  /*12db0*/  FFMA.FTZ R25, R78, R9, -R11 ;  /* 0x000000094e197223 */ /* 0x000fe2000001080b */
[--C-:B------:R-:W-:Y:S01]  /*12dc0*/  IMAD.MOV.U32 R78, RZ, RZ, R87.reuse ;  /* 0x000000ffff4e7224 */ /* 0x100fe200078e0057 */
[----:B----4-:R-:W-:Y:S02]  /*12dd0*/  MOV R74, R87 ;  /* 0x00000057004a7202 */ /* 0x010fe40000000f00 */
[----:B------:R-:W4:Y:S02]  /*12de0*/  SHFL.BFLY PT, R62, R31, 0x2, 0x1f ;  /* 0x0c401f001f3e7f89 */ /* 0x000f2400000e0000 */
[----:B------:R0:W-:Y:S08]  /*12df0*/  MUFU.EX2 R21, R64 ;  /* 0x0000004000157308 */ /* 0x0001f00000000800 */
[----:B------:R-:W-:Y:S01]  /*12e00*/  MUFU.EX2 R142, R142 ;  /* 0x0000008e008e7308 */ /* 0x000fe20000000800 */
[----:B0-----:R-:W-:-:S07]  /*12e10*/  IMAD.MOV.U32 R64, RZ, RZ, R87 ;  /* 0x000000ffff407224 */ /* 0x001fce00078e0057 */
[----:B------:R-:W-:Y:S01]  /*12e20*/  MUFU.EX2 R25, R25 ;  /* 0x0000001900197308 */ /* 0x000fe20000000800 */
[----:B----4-:R-:W-:Y:S01]  /*12e30*/  FMNMX.FTZ R62, R31, R62, !PT ;  /* 0x0000003e1f3e7209 */ /* 0x010fe20007810000 */
[----:B------:R-:W-:-:S06]  /*12e40*/  FFMA.FTZ R31, R88, R9, -R11 ;  /* 0x00000009581f7223 */ /* 0x000fcc000001080b */
[----:B------:R-:W-:Y:S01]  /*12e50*/  MUFU.EX2 R144, R144 ;  /* 0x0000009000907308 */ /* 0x000fe20000000800 */
[----:B------:R-:W-:Y:S01]  /*12e60*/  FFMA.FTZ R11, R100, R9, -R11 ;  /* 0x00000009640b7223 */ /* 0x000fe2000001080b */
[----:B------:R-:W0:Y:S06]  /*12e70*/  SHFL.BFLY PT, R35, R62, 0x1, 0x1f ;  /* 0x0c201f003e237f89 */ /* 0x000e2c00000e0000 */
[----:B------:R-:W-:Y:S08]  /*12e80*/  MUFU.EX2 R27, R27 ;  /* 0x0000001b001b7308 */ /* 0x000ff00000000800 */
[----:B------:R-:W-:Y:S08]  /*12e90*/  MUFU.EX2 R146, R146 ;  /* 0x0000009200927308 */ /* 0x000ff00000000800 */
[----:B------:R-:W-:Y:S01]  /*12ea0*/  MUFU.EX2 R29, R29 ;  /* 0x0000001d001d7308 */ /* 0x000fe20000000800 */
[----:B0-----:R-:W-:-:S02]  /*12eb0*/  FMNMX.FTZ R14, R62, R35, !PT ;  /* 0x000000233e0e7209 */ /* 0x001fc40007810000 */
[----:B------:R-:W-:Y:S02]  /*12ec0*/  MOV R62, R87 ;  /* 0x00000057003e7202 */ /* 0x000fe40000000f00 */
[C---:B------:R-:W-:Y:S01]  /*12ed0*/  FSETP.NEU.FTZ.AND P1, PT, R14.reuse, -INF , PT ;  /* 0xff8000000e00780b */ /* 0x040fe20003f3d000 */
[----:B------:R-:W-:Y:S02]  /*12ee0*/  FMUL.FTZ R37, R14, R9 ;  /* 0x000000090e257220 */ /* 0x000fe40000410000 */
[----:B------:R-:W-:Y:S03]  /*12ef0*/  MUFU.EX2 R148, R148 ;  /* 0x0000009400947308 */ /* 0x000fe60000000800 */
[----:B------:R-:W-:-:S05]  /*12f00*/  FSEL R37, R37, RZ, P1 ;  /* 0x000000ff25257208 */ /* 0x000fca0000800000 */
[----:B------:R-:W-:Y:S01]  /*12f10*/  MUFU.EX2 R31, R31 ;  /* 0x0000001f001f7308 */ /* 0x000fe20000000800 */
[-CC-:B------:R-:W-:Y:S01]  /*12f20*/  FFMA.FTZ R157, R10, R9.reuse, -R37.reuse ;  /* 0x000000090a9d7223 */ /* 0x180fe20000010825 */
[-CC-:B------:R-:W-:Y:S01]  /*12f30*/  FFMA.FTZ R10, R5, R9.reuse, -R37.reuse ;  /* 0x00000009050a7223 */ /* 0x180fe20000010825 */
[-CC-:B------:R-:W-:Y:S01]  /*12f40*/  FFMA.FTZ R159, R20, R9.reuse, -R37.reuse ;  /* 0x00000009149f7223 */ /* 0x180fe20000010825 */
[-C--:B------:R-:W-:Y:S01]  /*12f50*/  FFMA.FTZ R8, R8, R9.reuse, -R37 ;  /* 0x0000000908087223 */ /* 0x080fe20000010825 */
[----:B------:R-:W-:Y:S01]  /*12f60*/  FADD.FTZ R5, R156, R3 ;  /* 0x000000039c057221 */ /* 0x000fe20000010000 */
[-CC-:B------:R-:W-:Y:S01]  /*12f70*/  FFMA.FTZ R137, R24, R9.reuse, -R37.reuse ;  /* 0x0000000918897223 */ /* 0x180fe20000010825 */
[-C--:B-----5:R-:W-:Y:S01]  /*12f80*/  FFMA.FTZ R141, R30, R9.reuse, -R37 ;  /* 0x000000091e8d7223 */ /* 0x0a0fe20000010825 */
[----:B------:R-:W-:Y:S01]  /*12f90*/  MUFU.EX2 R157, R157 ;  /* 0x0000009d009d7308 */ /* 0x000fe20000000800 */
[----:B---3--:R-:W-:Y:S01]  /*12fa0*/  FADD.FTZ R30, R158, R5 ;  /* 0x000000059e1e7221 */ /* 0x008fe20000010000 */
[-CC-:B------:R-:W-:Y:S01]  /*12fb0*/  FFMA.FTZ R12, R12, R9.reuse, -R37.reuse ;  /* 0x000000090c0c7223 */ /* 0x180fe20000010825 */
[-CC-:B------:R-:W-:Y:S01]  /*12fc0*/  FFMA.FTZ R139, R26, R9.reuse, -R37.reuse ;  /* 0x000000091a8b7223 */ /* 0x180fe20000010825 */
[-CC-:B------:R-:W-:Y:S01]  /*12fd0*/  FFMA.FTZ R24, R32, R9.reuse, -R37.reuse ;  /* 0x0000000920187223 */ /* 0x180fe20000010825 */
[----:B------:R-:W-:Y:S01]  /*12fe0*/  FADD.FTZ R5, R7, R30 ;  /* 0x0000001e07057221 */ /* 0x000fe20000010000 */
[-CC-:B------:R-:W-:Y:S01]  /*12ff0*/  FFMA.FTZ R20, R28, R9.reuse, -R37.reuse ;  /* 0x000000091c147223 */ /* 0x180fe20000010825 */
[-C--:B------:R-:W-:Y:S01]  /*13000*/  FFMA.FTZ R143, R34, R9.reuse, -R37 ;  /* 0x00000009228f7223 */ /* 0x080fe20000010825 */
[----:B------:R-:W0:Y:S01]  /*13010*/  MUFU.EX2 R10, R10 ;  /* 0x0000000a000a7308 */ /* 0x000e220000000800 */
[----:B--2---:R-:W-:Y:S01]  /*13020*/  FADD.FTZ R30, R136, R5 ;  /* 0x00000005881e7221 */ /* 0x004fe20000010000 */
[-CC-:B------:R-:W-:Y:S01]  /*13030*/  FFMA.FTZ R26, R36, R9.reuse, -R37.reuse ;  /* 0x00000009241a7223 */ /* 0x180fe20000010825 */
[-CC-:B------:R-:W-:Y:S01]  /*13040*/  FFMA.FTZ R145, R38, R9.reuse, -R37.reuse ;  /* 0x0000000926917223 */ /* 0x180fe20000010825 */
[-CC-:B------:R-:W-:Y:S01]  /*13050*/  FFMA.FTZ R28, R40, R9.reuse, -R37.reuse ;  /* 0x00000009281c7223 */ /* 0x180fe20000010825 */
[----:B------:R-:W-:Y:S01]  /*13060*/  FADD.FTZ R39, R13, R30 ;  /* 0x0000001e0d277221 */ /* 0x000fe20000010000 */
[-CC-:B------:R-:W-:Y:S01]  /*13070*/  FFMA.FTZ R147, R42, R9.reuse, -R37.reuse ;  /* 0x000000092a937223 */ /* 0x180fe20000010825 */
[-C--:B------:R-:W-:Y:S01]  /*13080*/  FFMA.FTZ R30, R44, R9.reuse, -R37 ;  /* 0x000000092c1e7223 */ /* 0x080fe20000010825 */
[----:B------:R-:W2:Y:S01]  /*13090*/  MUFU.EX2 R159, R159 ;  /* 0x0000009f009f7308 */ /* 0x000ea20000000800 */
[----:B-1----:R-:W-:Y:S01]  /*130a0*/  FADD.FTZ R34, R138, R39 ;  /* 0x000000278a227221 */ /* 0x002fe20000010000 */
[-CC-:B------:R-:W-:Y:S01]  /*130b0*/  FFMA.FTZ R149, R48, R9.reuse, -R37.reuse ;  /* 0x0000000930957223 */ /* 0x180fe20000010825 */
[-CC-:B------:R-:W-:Y:S01]  /*130c0*/  FFMA.FTZ R46, R46, R9.reuse, -R37.reuse ;  /* 0x000000092e2e7223 */ /* 0x180fe20000010825 */
[----:B------:R-:W-:Y:S01]  /*130d0*/  F2FP.F16.F32.PACK_AB R156, R3, R156 ;  /* 0x0000009c039c723e */ /* 0x000fe200000000ff */
[----:B------:R-:W-:Y:S01]  /*130e0*/  FADD.FTZ R39, R15, R34 ;  /* 0x000000220f277221 */ /* 0x000fe20000010000 */
[-CC-:B------:R-:W-:Y:S01]  /*130f0*/  FFMA.FTZ R50, R50, R9.reuse, -R37.reuse ;  /* 0x0000000932327223 */ /* 0x180fe20000010825 */
[-C--:B------:R-:W-:Y:S01]  /*13100*/  FFMA.FTZ R52, R52, R9.reuse, -R37 ;  /* 0x0000000934347223 */ /* 0x080fe20000010825 */
[----:B------:R-:W1:Y:S01]  /*13110*/  MUFU.EX2 R8, R8 ;  /* 0x0000000800087308 */ /* 0x000e620000000800 */
[----:B0-----:R-:W-:Y:S01]  /*13120*/  FADD.FTZ R32, R157, R10 ;  /* 0x0000000a9d207221 */ /* 0x001fe20000010000 */
[----:B------:R-:W-:Y:S01]  /*13130*/  FADD.FTZ R34, R140, R39 ;  /* 0x000000278c227221 */ /* 0x000fe20000010000 */
[-CC-:B------:R-:W-:Y:S01]  /*13140*/  FFMA.FTZ R54, R54, R9.reuse, -R37.reuse ;  /* 0x0000000936367223 */ /* 0x180fe20000010825 */
[-CC-:B------:R-:W-:Y:S01]  /*13150*/  FFMA.FTZ R56, R56, R9.reuse, -R37.reuse ;  /* 0x0000000938387223 */ /* 0x180fe20000010825 */
[-CC-:B------:R-:W-:Y:S01]  /*13160*/  FFMA.FTZ R58, R58, R9.reuse, -R37.reuse ;  /* 0x000000093a3a7223 */ /* 0x180fe20000010825 */
[----:B------:R-:W-:Y:S01]  /*13170*/  FFMA.FTZ R37, R60, R9, -R37 ;  /* 0x000000093c257223 */ /* 0x000fe20000010825 */
[----:B------:R-:W-:Y:S01]  /*13180*/  F2FP.F16.F32.PACK_AB R157, R10, R157 ;  /* 0x0000009d0a9d723e */ /* 0x000fe200000000ff */
[----:B------:R-:W0:Y:S01]  /*13190*/  MUFU.EX2 R137, R137 ;  /* 0x0000008900897308 */ /* 0x000e220000000800 */
[----:B--2---:R-:W-:Y:S01]  /*131a0*/  FADD.FTZ R5, R159, R32 ;  /* 0x000000209f057221 */ /* 0x004fe20000010000 */
[----:B------:R-:W-:Y:S01]  /*131b0*/  IADD3 R10, R72, -0x2, RZ ;  /* 0xfffffffe480a7810 */ /* 0x000fe20007ffe0ff */
[--C-:B------:R-:W-:Y:S01]  /*131c0*/  IMAD.MOV.U32 R72, RZ, RZ, R87.reuse ;  /* 0x000000ffff487224 */ /* 0x100fe200078e0057 */
[----:B------:R-:W-:Y:S01]  /*131d0*/  F2FP.F16.F32.PACK_AB R158, R7, R158 ;  /* 0x0000009e079e723e */ /* 0x000fe200000000ff */
[--C-:B------:R-:W-:Y:S01]  /*131e0*/  IMAD.MOV.U32 R60, RZ, RZ, R87.reuse ;  /* 0x000000ffff3c7224 */ /* 0x100fe200078e0057 */
[----:B------:R-:W-:Y:S01]  /*131f0*/  ISETP.GE.AND P1, PT, R10, R182, PT ;  /* 0x000000b60a00720c */ /* 0x000fe20003f26270 */
[----:B------:R-:W-:Y:S01]  /*13200*/  IMAD.MOV.U32 R48, RZ, RZ, R87 ;  /* 0x000000ffff307224 */ /* 0x000fe200078e0057 */
[----:B------:R-:W2:Y:S01]  /*13210*/  MUFU.EX2 R12, R12 ;  /* 0x0000000c000c7308 */ /* 0x000ea20000000800 */
[C---:B-1----:R-:W-:Y:S01]  /*13220*/  FADD.FTZ R32, R8.reuse, R5 ;  /* 0x0000000508207221 */ /* 0x042fe20000010000 */
[----:B------:R-:W-:Y:S01]  /*13230*/  F2FP.F16.F32.PACK_AB R159, R8, R159 ;  /* 0x0000009f089f723e */ /* 0x000fe200000000ff */
[--C-:B------:R-:W-:Y:S01]  /*13240*/  IMAD.MOV.U32 R42, RZ, RZ, R87.reuse ;  /* 0x000000ffff2a7224 */ /* 0x100fe200078e0057 */
[----:B------:R-:W-:Y:S01]  /*13250*/  F2FP.F16.F32.PACK_AB R136, R13, R136 ;  /* 0x000000880d88723e */ /* 0x000fe200000000ff */
[--C-:B------:R-:W-:Y:S01]  /*13260*/  IMAD.MOV.U32 R40, RZ, RZ, R87.reuse ;  /* 0x000000ffff287224 */ /* 0x100fe200078e0057 */
[----:B------:R-:W-:Y:S01]  /*13270*/  F2FP.F16.F32.PACK_AB R138, R15, R138 ;  /* 0x0000008a0f8a723e */ /* 0x000fe200000000ff */
[----:B------:R-:W-:Y:S01]  /*13280*/  IMAD.MOV.U32 R36, RZ, RZ, R87 ;  /* 0x000000ffff247224 */ /* 0x000fe200078e0057 */
[----:B------:R-:W1:Y:S01]  /*13290*/  MUFU.EX2 R139, R139 ;  /* 0x0000008b008b7308 */ /* 0x000e620000000800 */
[----:B0-----:R-:W-:Y:S01]  /*132a0*/  FADD.FTZ R5, R137, R32 ;  /* 0x0000002089057221 */ /* 0x001fe20000010000 */
[----:B------:R-:W-:-:S02]  /*132b0*/  F2FP.F16.F32.PACK_AB R140, R21, R140 ;  /* 0x0000008c158c723e */ /* 0x000fc400000000ff */
[-C--:B------:R-:W-:Y:S02]  /*132c0*/  MOV R44, R87.reuse ;  /* 0x00000057002c7202 */ /* 0x080fe40000000f00 */
[----:B------:R-:W-:Y:S02]  /*132d0*/  MOV R38, R87 ;  /* 0x0000005700267202 */ /* 0x000fe40000000f00 */
[----:B------:R-:W0:Y:S01]  /*132e0*/  MUFU.EX2 R20, R20 ;  /* 0x0000001400147308 */ /* 0x000e220000000800 */
[C---:B--2---:R-:W-:Y:S01]  /*132f0*/  FADD.FTZ R32, R12.reuse, R5 ;  /* 0x000000050c207221 */ /* 0x044fe20000010000 */
[----:B------:R-:W-:Y:S01]  /*13300*/  FADD.FTZ R5, R21, R34 ;  /* 0x0000002215057221 */ /* 0x000fe20000010000 */
[----:B------:R-:W-:-:S03]  /*13310*/  F2FP.F16.F32.PACK_AB R137, R12, R137 ;  /* 0x000000890c89723e */ /* 0x000fc600000000ff */
[----:B------:R-:W-:Y:S01]  /*13320*/  FADD.FTZ R34, R142, R5 ;  /* 0x000000058e227221 */ /* 0x000fe20000010000 */
[----:B------:R-:W-:Y:S01]  /*13330*/  PRMT R5, R183, 0x654, R0 ;  /* 0x00000654b7057816 */ /* 0x000fe20000000000 */
[----:B------:R-:W2:Y:S01]  /*13340*/  MUFU.EX2 R141, R141 ;  /* 0x0000008d008d7308 */ /* 0x000ea20000000800 */
[----:B-1----:R-:W-:Y:S01]  /*13350*/  FADD.FTZ R39, R139, R32 ;  /* 0x000000208b277221 */ /* 0x002fe20000010000 */
[C---:B------:R-:W-:Y:S01]  /*13360*/  F2FP.F16.F32.PACK_AB R142, R25.reuse, R142 ;  /* 0x0000008e198e723e */ /* 0x040fe200000000ff */
[----:B------:R2:W-:Y:S05]  /*13370*/  SYNCS.ARRIVE.TRANS64.RED.A1T0 RZ, [R5+URZ], RZ ;  /* 0x000000ff05ff79a7 */ /* 0x0005ea000810043f */
[----:B------:R-:W1:Y:S01]  /*13380*/  MUFU.EX2 R24, R24 ;  /* 0x0000001800187308 */ /* 0x000e620000000800 */
[C---:B0-----:R-:W-:Y:S01]  /*13390*/  FADD.FTZ R32, R20.reuse, R39 ;  /* 0x0000002714207221 */ /* 0x041fe20000010000 */
[----:B------:R-:W-:Y:S01]  /*133a0*/  FADD.FTZ R39, R25, R34 ;  /* 0x0000002219277221 */ /* 0x000fe20000010000 */
[----:B------:R-:W-:Y:S01]  /*133b0*/  F2FP.F16.F32.PACK_AB R139, R20, R139 ;  /* 0x0000008b148b723e */ /* 0x000fe200000000ff */
[----:B------:R-:W-:-:S02]  /*133c0*/  IMAD.MOV.U32 R25, RZ, RZ, R87 ;  /* 0x000000ffff197224 */ /* 0x000fc400078e0057 */
[----:B------:R-:W-:Y:S01]  /*133d0*/  FADD.FTZ R34, R144, R39 ;  /* 0x0000002790227221 */ /* 0x000fe20000010000 */
[----:B------:R-:W-:Y:S01]  /*133e0*/  F2FP.F16.F32.PACK_AB R144, R27, R144 ;  /* 0x000000901b90723e */ /* 0x000fe200000000ff */
[----:B------:R-:W0:Y:S01]  /*133f0*/  MUFU.EX2 R143, R143 ;  /* 0x0000008f008f7308 */ /* 0x000e220000000800 */
[----:B--2---:R-:W-:Y:S01]  /*13400*/  FADD.FTZ R5, R141, R32 ;  /* 0x000000208d057221 */ /* 0x004fe20000010000 */
[----:B------:R-:W-:Y:S01]  /*13410*/  FADD.FTZ R39, R27, R34 ;  /* 0x000000221b277221 */ /* 0x000fe20000010000 */
[----:B------:R-:W-:-:S03]  /*13420*/  IMAD.MOV.U32 R27, RZ, RZ, R87 ;  /* 0x000000ffff1b7224 */ /* 0x000fc600078e0057 */
[----:B------:R-:W-:Y:S01]  /*13430*/  FADD.FTZ R34, R146, R39 ;  /* 0x0000002792227221 */ /* 0x000fe20000010000 */
[----:B------:R-:W-:Y:S01]  /*13440*/  F2FP.F16.F32.PACK_AB R146, R29, R146 ;  /* 0x000000921d92723e */ /* 0x000fe200000000ff */
[----:B------:R-:W2:Y:S01]  /*13450*/  MUFU.EX2 R26, R26 ;  /* 0x0000001a001a7308 */ /* 0x000ea20000000800 */
[C---:B-1----:R-:W-:Y:S01]  /*13460*/  FADD.FTZ R32, R24.reuse, R5 ;  /* 0x0000000518207221 */ /* 0x042fe20000010000 */
[----:B------:R-:W-:Y:S01]  /*13470*/  F2FP.F16.F32.PACK_AB R141, R24, R141 ;  /* 0x0000008d188d723e */ /* 0x000fe200000000ff */
[--C-:B------:R-:W-:Y:S02]  /*13480*/  IMAD.MOV.U32 R39, RZ, RZ, R87.reuse ;  /* 0x000000ffff277224 */ /* 0x100fe400078e0057 */
[----:B------:R-:W-:-:S03]  /*13490*/  IMAD.MOV.U32 R24, RZ, RZ, R87 ;  /* 0x000000ffff187224 */ /* 0x000fc600078e0057 */
[----:B------:R-:W1:Y:S01]  /*134a0*/  MUFU.EX2 R145, R145 ;  /* 0x0000009100917308 */ /* 0x000e620000000800 */
[----:B0-----:R-:W-:-:S07]  /*134b0*/  FADD.FTZ R5, R143, R32 ;  /* 0x000000208f057221 */ /* 0x001fce0000010000 */
[----:B------:R-:W0:Y:S01]  /*134c0*/  MUFU.EX2 R28, R28 ;  /* 0x0000001c001c7308 */ /* 0x000e220000000800 */
[C---:B--2---:R-:W-:Y:S01]  /*134d0*/  FADD.FTZ R32, R26.reuse, R5 ;  /* 0x000000051a207221 */ /* 0x044fe20000010000 */
[----:B------:R-:W-:Y:S01]  /*134e0*/  FADD.FTZ R5, R29, R34 ;  /* 0x000000221d057221 */ /* 0x000fe20000010000 */
[----:B------:R-:W-:Y:S02]  /*134f0*/  F2FP.F16.F32.PACK_AB R143, R26, R143 ;  /* 0x0000008f1a8f723e */ /* 0x000fe400000000ff */
[-C--:B------:R-:W-:Y:S01]  /*13500*/  MOV R29, R87.reuse ;  /* 0x00000057001d7202 */ /* 0x080fe20000000f00 */
[----:B------:R-:W-:Y:S01]  /*13510*/  FADD.FTZ R34, R148, R5 ;  /* 0x0000000594227221 */ /* 0x000fe20000010000 */
[----:B------:R-:W-:Y:S01]  /*13520*/  F2FP.F16.F32.PACK_AB R148, R31, R148 ;  /* 0x000000941f94723e */ /* 0x000fe200000000ff */
[----:B------:R-:W2:Y:S01]  /*13530*/  MUFU.EX2 R147, R147 ;  /* 0x0000009300937308 */ /* 0x000ea20000000800 */
[----:B-1----:R-:W-:Y:S01]  /*13540*/  FADD.FTZ R3, R145, R32 ;  /* 0x0000002091037221 */ /* 0x002fe20000010000 */
[----:B------:R-:W-:Y:S01]  /*13550*/  FADD.FTZ R5, R31, R34 ;  /* 0x000000221f057221 */ /* 0x000fe20000010000 */
[----:B------:R-:W-:Y:S01]  /*13560*/  IMAD.MOV.U32 R31, RZ, RZ, R87 ;  /* 0x000000ffff1f7224 */ /* 0x000fe200078e0057 */
[----:B------:R-:W-:-:S04]  /*13570*/  MOV R26, R87 ;  /* 0x00000057001a7202 */ /* 0x000fc80000000f00 */
[----:B------:R-:W1:Y:S01]  /*13580*/  MUFU.EX2 R150, R150 ;  /* 0x0000009600967308 */ /* 0x000e620000000800 */
[C---:B0-----:R-:W-:Y:S01]  /*13590*/  FADD.FTZ R32, R28.reuse, R3 ;  /* 0x000000031c207221 */ /* 0x041fe20000010000 */
[----:B------:R-:W-:Y:S01]  /*135a0*/  F2FP.F16.F32.PACK_AB R145, R28, R145 ;  /* 0x000000911c91723e */ /* 0x000fe200000000ff */
[----:B------:R-:W-:-:S05]  /*135b0*/  IMAD.MOV.U32 R28, RZ, RZ, R87 ;  /* 0x000000ffff1c7224 */ /* 0x000fca00078e0057 */
[----:B------:R-:W0:Y:S01]  /*135c0*/  MUFU.EX2 R30, R30 ;  /* 0x0000001e001e7308 */ /* 0x000e220000000800 */
[----:B--2---:R-:W-:-:S07]  /*135d0*/  FADD.FTZ R3, R147, R32 ;  /* 0x0000002093037221 */ /* 0x004fce0000010000 */
[----:B------:R-:W2:Y:S01]  /*135e0*/  MUFU.EX2 R33, R33 ;  /* 0x0000002100217308 */ /* 0x000ea20000000800 */
[----:B-1----:R-:W-:-:S07]  /*135f0*/  FADD.FTZ R34, R150, R5 ;  /* 0x0000000596227221 */ /* 0x002fce0000010000 */
[----:B------:R-:W1:Y:S01]  /*13600*/  MUFU.EX2 R149, R149 ;  /* 0x0000009500957308 */ /* 0x000e620000000800 */
[C---:B0-----:R-:W-:Y:S01]  /*13610*/  FADD.FTZ R32, R30.reuse, R3 ;  /* 0x000000031e207221 */ /* 0x041fe20000010000 */
[----:B------:R-:W-:Y:S01]  /*13620*/  F2FP.F16.F32.PACK_AB R147, R30, R147 ;  /* 0x000000931e93723e */ /* 0x000fe200000000ff */
[----:B------:R-:W-:-:S05]  /*13630*/  IMAD.MOV.U32 R30, RZ, RZ, R87 ;  /* 0x000000ffff1e7224 */ /* 0x000fca00078e0057 */
[----:B------:R-:W0:Y:S01]  /*13640*/  MUFU.EX2 R152, R152 ;  /* 0x0000009800987308 */ /* 0x000e220000000800 */
[C---:B--2---:R-:W-:Y:S01]  /*13650*/  FADD.FTZ R5, R33.reuse, R34 ;  /* 0x0000002221057221 */ /* 0x044fe20000010000 */
[----:B------:R-:W-:Y:S01]  /*13660*/  F2FP.F16.F32.PACK_AB R150, R33, R150 ;  /* 0x000000962196723e */ /* 0x000fe200000000ff */
[----:B------:R-:W-:-:S05]  /*13670*/  IMAD.MOV.U32 R33, RZ, RZ, R87 ;  /* 0x000000ffff217224 */ /* 0x000fca00078e0057 */
[----:B------:R2:W3:Y:S01]  /*13680*/  MUFU.EX2 R0, R46 ;  /* 0x0000002e00007308 */ /* 0x0004e20000000800 */
[----:B-1----:R-:W-:-:S07]  /*13690*/  FADD.FTZ R3, R149, R32 ;  /* 0x0000002095037221 */ /* 0x002fce0000010000 */
[----:B------:R-:W1:Y:S01]  /*136a0*/  MUFU.EX2 R35, R96 ;  /* 0x0000006000237308 */ /* 0x000e620000000800 */
[----:B0-----:R-:W-:Y:S01]  /*136b0*/  FADD.FTZ R32, R152, R5 ;  /* 0x0000000598207221 */ /* 0x001fe20000010000 */
[----:B--2---:R-:W-:-:S06]  /*136c0*/  IMAD.MOV.U32 R46, RZ, RZ, R87 ;  /* 0x000000ffff2e7224 */ /* 0x004fcc00078e0057 */
[----:B------:R-:W0:Y:S01]  /*136d0*/  MUFU.EX2 R50, R50 ;  /* 0x0000003200327308 */ /* 0x000e220000000800 */
[C---:B---3--:R-:W-:Y:S01]  /*136e0*/  FADD.FTZ R3, R0.reuse, R3 ;  /* 0x0000000300037221 */ /* 0x048fe20000010000 */
[----:B------:R-:W-:-:S06]  /*136f0*/  F2FP.F16.F32.PACK_AB R149, R0, R149 ;  /* 0x000000950095723e */ /* 0x000fcc00000000ff */
[----:B------:R-:W2:Y:S01]  /*13700*/  MUFU.EX2 R154, R154 ;  /* 0x0000009a009a7308 */ /* 0x000ea20000000800 */
[C---:B-1----:R-:W-:Y:S01]  /*13710*/  FADD.FTZ R5, R35.reuse, R32 ;  /* 0x0000002023057221 */ /* 0x042fe20000010000 */
[----:B------:R-:W-:Y:S02]  /*13720*/  F2FP.F16.F32.PACK_AB R152, R35, R152 ;  /* 0x000000982398723e */ /* 0x000fe400000000ff */
[----:B------:R-:W-:-:S04]  /*13730*/  MOV R35, R87 ;  /* 0x0000005700237202 */ /* 0x000fc80000000f00 */
[----:B------:R1:W3:Y:S01]  /*13740*/  MUFU.EX2 R151, R52 ;  /* 0x0000003400977308 */ /* 0x0002e20000000800 */
[----:B0-----:R-:W-:-:S07]  /*13750*/  FADD.FTZ R32, R50, R3 ;  /* 0x0000000332207221 */ /* 0x001fce0000010000 */
[----:B------:R-:W0:Y:S01]  /*13760*/  MUFU.EX2 R54, R54 ;  /* 0x0000003600367308 */ /* 0x000e220000000800 */
[----:B--2---:R-:W-:Y:S01]  /*13770*/  FADD.FTZ R34, R154, R5 ;  /* 0x000000059a227221 */ /* 0x004fe20000010000 */
[----:B-1----:R-:W-:-:S06]  /*13780*/  IMAD.MOV.U32 R52, RZ, RZ, R87 ;  /* 0x000000ffff347224 */ /* 0x002fcc00078e0057 */
[----:B------:R1:W2:Y:S01]  /*13790*/  MUFU.EX2 R153, R56 ;  /* 0x0000003800997308 */ /* 0x0002a20000000800 */
[C---:B---3--:R-:W-:Y:S01]  /*137a0*/  FADD.FTZ R5, R151.reuse, R32 ;  /* 0x0000002097057221 */ /* 0x048fe20000010000 */
[----:B------:R-:W-:Y:S02]  /*137b0*/  F2FP.F16.F32.PACK_AB R151, R151, R50 ;  /* 0x000000329797723e */ /* 0x000fe400000000ff */
[-C--:B------:R-:W-:Y:S02]  /*137c0*/  MOV R50, R87.reuse ;  /* 0x0000005700327202 */ /* 0x080fe40000000f00 */
[-C--:B------:R-:W-:Y:S02]  /*137d0*/  MOV R32, R87.reuse ;  /* 0x0000005700207202 */ /* 0x080fe40000000f00 */
[----:B------:R-:W3:Y:S01]  /*137e0*/  MUFU.EX2 R58, R58 ;  /* 0x0000003a003a7308 */ /* 0x000ee20000000800 */
[----:B0-----:R-:W-:Y:S01]  /*137f0*/  FADD.FTZ R8, R54, R5 ;  /* 0x0000000536087221 */ /* 0x001fe20000010000 */
[----:B-1----:R-:W-:-:S06]  /*13800*/  MOV R56, R87 ;  /* 0x0000005700387202 */ /* 0x002fcc0000000f00 */
[----:B------:R-:W0:Y:S01]  /*13810*/  MUFU.EX2 R11, R11 ;  /* 0x0000000b000b7308 */ /* 0x000e220000000800 */
[C---:B--2---:R-:W-:Y:S01]  /*13820*/  FADD.FTZ R5, R153.reuse, R8 ;  /* 0x0000000899057221 */ /* 0x044fe20000010000 */
[----:B------:R-:W-:Y:S01]  /*13830*/  F2FP.F16.F32.PACK_AB R153, R153, R54 ;  /* 0x000000369999723e */ /* 0x000fe200000000ff */
[----:B------:R-:W-:-:S05]  /*13840*/  IMAD.MOV.U32 R54, RZ, RZ, R87 ;  /* 0x000000ffff367224 */ /* 0x000fca00078e0057 */
[----:B------:R-:W1:Y:S01]  /*13850*/  MUFU.EX2 R37, R37 ;  /* 0x0000002500257308 */ /* 0x000e620000000800 */
[----:B---3--:R-:W-:Y:S01]  /*13860*/  FADD.FTZ R8, R58, R5 ;  /* 0x000000053a087221 */ /* 0x008fe20000010000 */
[----:B------:R-:W-:Y:S02]  /*13870*/  IMAD.MOV.U32 R5, RZ, RZ, 0x3f800000 ;  /* 0x3f800000ff057424 */ /* 0x000fe400078e00ff */
[C---:B0-----:R-:W-:Y:S01]  /*13880*/  FADD.FTZ R3, R11.reuse, R34 ;  /* 0x000000220b037221 */ /* 0x041fe20000010000 */
[----:B------:R-:W-:Y:S01]  /*13890*/  F2FP.F16.F32.PACK_AB R154, R11, R154 ;  /* 0x0000009a0b9a723e */ /* 0x000fe200000000ff */
[--C-:B------:R-:W-:Y:S02]  /*138a0*/  IMAD.MOV.U32 R34, RZ, RZ, R87.reuse ;  /* 0x000000ffff227224 */ /* 0x100fe400078e0057 */
[C---:B-1----:R-:W-:Y:S01]  /*138b0*/  FADD.FTZ R0, R37.reuse, R8 ;  /* 0x0000000825007221 */ /* 0x042fe20000010000 */
[----:B------:R-:W-:Y:S01]  /*138c0*/  F2FP.F16.F32.PACK_AB R155, R37, R58 ;  /* 0x0000003a259b723e */ /* 0x000fe200000000ff */
[----:B------:R-:W-:-:S02]  /*138d0*/  IMAD.MOV.U32 R58, RZ, RZ, R87 ;  /* 0x000000ffff3a7224 */ /* 0x000fc400078e0057 */
[----:B------:R-:W-:Y:S01]  /*138e0*/  IMAD.MOV.U32 R37, RZ, RZ, R87 ;  /* 0x000000ffff257224 */ /* 0x000fe200078e0057 */
[----:B------:R-:W-:Y:S06]  /*138f0*/  @!P1 BRA `(.L_x_626) ;  /* 0x0000002800509947 */ /* 0x000fec0003800000 */
[----:B------:R-:W-:Y:S01]  /*13900*/  MOV R11, R14 ;  /* 0x0000000e000b7202 */ /* 0x000fe20000000f00 */
[----:B------:R-:W-:Y:S01]  /*13910*/  IMAD.MOV.U32 R12, RZ, RZ, R6 ;  /* 0x000000ffff0c7224 */ /* 0x000fe200078e0006 */
[----:B------:R-:W-:Y:S01]  /*13920*/  MOV R8, R174 ;  /* 0x000000ae00087202 */ /* 0x000fe20000000f00 */
[----:B------:R-:W-:Y:S01]  /*13930*/  IMAD.MOV.U32 R7, RZ, RZ, R181 ;  /* 0x000000ffff077224 */ /* 0x000fe200078e00b5 */
[----:B------:R-:W-:Y:S01]  /*13940*/  CS2R R86, SRZ ;  /* 0x0000000000567805 */ /* 0x000fe2000001ff00 */
[----:B------:R-:W-:Y:S01]  /*13950*/  IMAD.MOV.U32 R5, RZ, RZ, 0x3f800000 ;  /* 0x3f800000ff057424 */ /* 0x000fe200078e00ff */
        /* <DEDUP_REMOVED lines=30> */
[----:B------:R-:W-:-:S07]  /*13b40*/  CS2R R24, SRZ ;  /* 0x0000000000187805 */ /* 0x000fce000001ff00 */
.L_x_639:
[----:B------:R-:W-:-:S04]  /*13b50*/  ISETP.NE.AND P1, PT, R8, 0x1, PT ;  /* 0x000000010800780c */ /* 0x000fc80003f25270 */
[----:B------:R-:W-:-:S04]  /*13b60*/  SEL R6, RZ, 0x1, P1 ;  /* 0x00000001ff067807 */ /* 0x000fc80000800000 */
[----:B------:R-:W-:Y:S01]  /*13b70*/  LOP3.LUT R181, R7, R6, RZ, 0x3c, !PT ;  /* 0x0000000607b57212 */ /* 0x000fe200078e3cff */
[----:B------:R-:W-:Y:S06]  /*13b80*/  @!P0 BRA `(.L_x_627) ;  /* 0x0000000000048947 */ /* 0x000fec0003800000 */
[----:B------:R-:W-:Y:S01]  /*13b90*/  BPT.TRAP 0x1 ;  /* 0x000000040000795c */ /* 0x000fe20000300000 */
.L_x_627:
[----:B------:R-:W-:Y:S01]  /*13ba0*/  VIADD R174, R8, 0x1 ;  /* 0x0000000108ae7836 */ /* 0x000fe20000000000 */
[----:B------:R-:W-:-:S04]  /*13bb0*/  SHF.L.U32 R6, R181, 0x1f, RZ ;  /* 0x0000001fb5067819 */ /* 0x000fc800000006ff */
[----:B------:R-:W-:-:S04]  /*13bc0*/  ISETP.NE.AND P1, PT, R174, 0x2, PT ;  /* 0x00000002ae00780c */ /* 0x000fc80003f25270 */
[----:B------:R-:W-:-:S04]  /*13bd0*/  SEL R174, R174, RZ, P1 ;  /* 0x000000ffaeae7207 */ /* 0x000fc80000800000 */
[----:B------:R-:W-:-:S04]  /*13be0*/  LEA R13, R174, R2, 0x3 ;  /* 0x00000002ae0d7211 */ /* 0x000fc800078e18ff */
[----:B------:R0:W1:Y:S01]  /*13bf0*/  SYNCS.PHASECHK.TRANS64.TRYWAIT P1, [R13+URZ+0x2a830], R6 ;  /* 0x02a830060d0075a7 */ /* 0x000062000802017f */
[----:B------:R-:W-:Y:S05]  /*13c00*/  @!P0 BRA `(.L_x_628) ;  /* 0x0000000000048947 */ /* 0x000fea0003800000 */
[----:B------:R-:W-:Y:S01]  /*13c10*/  BPT.TRAP 0x1 ;  /* 0x000000040000795c */ /* 0x000fe20000300000 */
.L_x_628:
[----:B------:R-:W-:Y:S01]  /*13c20*/  IMAD R95, R174, 0x900, R4 ;  /* 0x00000900ae5f7824 */ /* 0x000fe200078e0204 */
[----:B------:R-:W-:Y:S03]  /*13c30*/  BSSY B1, `(.L_x_629) ;  /* 0x0000006000017945 */ /* 0x000fe60003800000 */
[C---:B------:R-:W-:Y:S02]  /*13c40*/  VIADD R92, R95.reuse, 0x2 ;  /* 0x000000025f5c7836 */ /* 0x040fe40000000000 */
[----:B------:R-:W-:Y:S01]  /*13c50*/  VIADD R91, R95, 0x4 ;  /* 0x000000045f5b7836 */ /* 0x000fe20000000000 */
[----:B-1----:R-:W-:Y:S06]  /*13c60*/  @P1 BRA `(.L_x_630) ;  /* 0x0000000000081947 */ /* 0x002fec0003800000 */
[----:B------:R-:W1:Y:S02]  /*13c70*/  SYNCS.PHASECHK.TRANS64.TRYWAIT P1, [R13+URZ+0x2a830], R6 ;  /* 0x02a830060d0075a7 */ /* 0x000e64000802017f */
[----:B-1----:R-:W-:Y:S05]  /*13c80*/  @!P1 BRA `(.L_x_631) ;  /* 0x000000e000089947 */ /* 0x002fea0003800000 */
.L_x_630:
[----:B------:R-:W-:Y:S05]  /*13c90*/  BSYNC B1 ;  /* 0x0000000000017941 */ /* 0x000fea0003800000 */
.L_x_629:
[----:B------:R-:W2:Y:S04]  /*13ca0*/  LDL.64 R96, [R1+0x30] ;  /* 0x0000300001607983 */ /* 0x000ea80000100a00 */
[----:B------:R3:W-:Y:S04]  /*13cb0*/  STL.64 [R1+0x88], R10 ;  /* 0x0000880a01007387 */ /* 0x0007e80000100a00 */
[----:B---3--:R-:W3:Y:S01]  /*13cc0*/  LDL.64 R10, [R1+0x28] ;  /* 0x00002800010a7983 */ /* 0x008ee20000100a00 */
[----:B------:R-:W-:Y:S01]  /*13cd0*/  MOV R88, R95 ;  /* 0x0000005f00587202 */ /* 0x000fe20000000f00 */
[C---:B------:R-:W-:Y:S01]  /*13ce0*/  VIADD R90, R95.reuse, 0x6 ;  /* 0x000000065f5a7836 */ /* 0x040fe20000000000 */
[----:B------:R-:W-:Y:S01]  /*13cf0*/  MOV R14, UR58 ;  /* 0x0000003a000e7c02 */ /* 0x000fe20008000f00 */
[----:B------:R-:W-:Y:S01]  /*13d00*/  IMAD.MOV.U32 R89, RZ, RZ, 0x40000040 ;  /* 0x40000040ff597424 */ /* 0x000fe200078e00ff */
[----:B------:R-:W-:Y:S01]  /*13d10*/  R2UR UR46, R88 ;  /* 0x00000000582e72ca */ /* 0x000fe200000e0000 */
[----:B------:R-:W-:Y:S01]  /*13d20*/  IMAD.MOV.U32 R93, RZ, RZ, 0x40000040 ;  /* 0x40000040ff5d7424 */ /* 0x000fe200078e00ff */
[----:B------:R-:W-:Y:S01]  /*13d30*/  MOV R88, R92 ;  /* 0x0000005c00587202 */ /* 0x000fe20000000f00 */
[C---:B------:R-:W-:Y:S01]  /*13d40*/  VIADD R92, R95.reuse, 0x304 ;  /* 0x000003045f5c7836 */ /* 0x040fe20000000000 */
[----:B------:R-:W-:Y:S01]  /*13d50*/  MOV R193, UR38 ;  /* 0x0000002600c17c02 */ /* 0x000fe20008000f00 */
[-C--:B------:R-:W-:Y:S01]  /*13d60*/  FMUL.FTZ R24, R24, R94.reuse ;  /* 0x0000005e18187220 */ /* 0x080fe20000410000 */
[----:B------:R-:W-:Y:S01]  /*13d70*/  R2UR UR42, R88 ;  /* 0x00000000582a72ca */ /* 0x000fe200000e0000 */
[----:B------:R-:W-:Y:S01]  /*13d80*/  IMAD.MOV.U32 R88, RZ, RZ, R91 ;  /* 0x000000ffff587224 */ /* 0x000fe200078e005b */
[----:B------:R-:W-:Y:S01]  /*13d90*/  R2UR UR58, R90 ;  /* 0x000000005a3a72ca */ /* 0x000fe200000e0000 */
[----:B------:R-:W-:Y:S01]  /*13da0*/  VIADD R90, R95, 0x302 ;  /* 0x000003025f5a7836 */ /* 0x000fe20000000000 */
[----:B------:R-:W-:Y:S01]  /*13db0*/  MOV R198, UR45 ;  /* 0x0000002d00c67c02 */ /* 0x000fe20008000f00 */
[-C--:B------:R-:W-:Y:S01]  /*13dc0*/  FMUL.FTZ R25, R25, R94.reuse ;  /* 0x0000005e19197220 */ /* 0x080fe20000410000 */
[----:B------:R-:W-:Y:S01]  /*13dd0*/  R2UR UR38, R88 ;  /* 0x00000000582672ca */ /* 0x000fe200000e0000 */
[C---:B------:R-:W-:Y:S01]  /*13de0*/  VIADD R88, R95.reuse, 0x300 ;  /* 0x000003005f587836 */ /* 0x040fe20000000000 */
[----:B------:R-:W-:Y:S01]  /*13df0*/  R2UR UR30, R90 ;  /* 0x000000005a1e72ca */ /* 0x000fe200000e0000 */
[----:B------:R-:W-:Y:S01]  /*13e00*/  VIADD R90, R95, 0x600 ;  /* 0x000006005f5a7836 */ /* 0x000fe20000000000 */
[----:B01----:R-:W-:Y:S01]  /*13e10*/  MOV R6, UR44 ;  /* 0x0000002c00067c02 */ /* 0x003fe20008000f00 */
[-C--:B------:R-:W-:Y:S01]  /*13e20*/  FMUL.FTZ R28, R28, R94.reuse ;  /* 0x0000005e1c1c7220 */ /* 0x080fe20000410000 */
[----:B------:R-:W-:Y:S01]  /*13e30*/  R2UR UR34, R88 ;  /* 0x00000000582272ca */ /* 0x000fe200000e0000 */
[-C--:B------:R-:W-:Y:S01]  /*13e40*/  FMUL.FTZ R29, R29, R94.reuse ;  /* 0x0000005e1d1d7220 */ /* 0x080fe20000410000 */
[----:B------:R-:W-:Y:S01]  /*13e50*/  IADD3 R88, R95, 0x306, RZ ;  /* 0x000003065f587810 */ /* 0x000fe20007ffe0ff */
[-C--:B------:R-:W-:Y:S01]  /*13e60*/  FMUL.FTZ R32, R32, R94.reuse ;  /* 0x0000005e20207220 */ /* 0x080fe20000410000 */
[----:B------:R-:W-:Y:S01]  /*13e70*/  R2UR UR47, R89 ;  /* 0x00000000592f72ca */ /* 0x000fe200000e0000 */
[-C--:B------:R-:W-:Y:S01]  /*13e80*/  FMUL.FTZ R33, R33, R94.reuse ;  /* 0x0000005e21217220 */ /* 0x080fe20000410000 */
[----:B------:R-:W-:Y:S01]  /*13e90*/  R2UR UR26, R92 ;  /* 0x000000005c1a72ca */ /* 0x000fe200000e0000 */
[-C--:B------:R-:W-:Y:S01]  /*13ea0*/  FMUL.FTZ R36, R36, R94.reuse ;  /* 0x0000005e24247220 */ /* 0x080fe20000410000 */
[----:B------:R-:W-:Y:S01]  /*13eb0*/  R2UR UR22, R88 ;  /* 0x00000000581672ca */ /* 0x000fe200000e0000 */
[C---:B------:R-:W-:Y:S01]  /*13ec0*/  VIADD R88, R95.reuse, 0x604 ;  /* 0x000006045f587836 */ /* 0x040fe20000000000 */
[----:B------:R-:W-:Y:S01]  /*13ed0*/  R2UR UR18, R90 ;  /* 0x000000005a1272ca */ /* 0x000fe200000e0000 */
[----:B------:R-:W-:Y:S01]  /*13ee0*/  VIADD R90, R95, 0x606 ;  /* 0x000006065f5a7836 */ /* 0x000fe20000000000 */
[----:B------:R-:W-:Y:S01]  /*13ef0*/  MOV R91, 0x40000040 ;  /* 0x40000040005b7802 */ /* 0x000fe20000000f00 */
[-C--:B------:R-:W-:Y:S01]  /*13f00*/  FMUL.FTZ R37, R37, R94.reuse ;  /* 0x0000005e25257220 */ /* 0x080fe20000410000 */
[----:B------:R-:W-:Y:S01]  /*13f10*/  IADD3 R92, R95, 0x602, RZ ;  /* 0x000006025f5c7810 */ /* 0x000fe20007ffe0ff */
[-C--:B------:R-:W-:Y:S01]  /*13f20*/  FMUL.FTZ R40, R40, R94.reuse ;  /* 0x0000005e28287220 */ /* 0x080fe20000410000 */
[----:B------:R-:W-:Y:S01]  /*13f30*/  MOV R21, UR39 ;  /* 0x0000002700157c02 */ /* 0x000fe20008000f00 */
[-C--:B------:R-:W-:Y:S01]  /*13f40*/  FMUL.FTZ R41, R41, R94.reuse ;  /* 0x0000005e29297220 */ /* 0x080fe20000410000 */
[----:B------:R-:W-:Y:S01]  /*13f50*/  MOV R9, UR59 ;  /* 0x0000003b00097c02 */ /* 0x000fe20008000f00 */
[-C--:B------:R-:W-:Y:S01]  /*13f60*/  FMUL.FTZ R44, R44, R94.reuse ;  /* 0x0000005e2c2c7220 */ /* 0x080fe20000410000 */
[----:B------:R-:W-:Y:S01]  /*13f70*/  R2UR UR43, R89 ;  /* 0x00000000592b72ca */ /* 0x000fe200000e0000 */
        /* <DEDUP_REMOVED lines=34> */
[----:B------:R-:W-:Y:S01]  /*141a0*/  MOV R196, UR41 ;  /* 0x0000002900c47c02 */ /* 0x000fe20008000f00 */
[----:B------:R0:W-:Y:S01]  /*141b0*/  STL.64 [R1+0x80], R2 ;  /* 0x0000800201007387 */ /* 0x0001e20000100a00 */
[----:B------:R-:W-:Y:S01]  /*141c0*/  MOV R197, UR40 ;  /* 0x0000002800c57c02 */ /* 0x000fe20008000f00 */
[-C--:B------:R-:W-:Y:S01]  /*141d0*/  FMUL.FTZ R26, R26, R5.reuse ;  /* 0x000000051a1a7220 */ /* 0x080fe20000410000 */
        /* <DEDUP_REMOVED lines=8> */
[-C--:B------:R-:W-:Y:S01]  /*14260*/  FMUL.FTZ R35, R35, R5.reuse ;  /* 0x0000000523237220 */ /* 0x080fe20000410000 */
[----:B0-----:R-:W4:Y:S01]  /*14270*/  LDL.64 R2, [R1+0x18] ;  /* 0x0000180001027983 */ /* 0x001f220000100a00 */
        /* <DEDUP_REMOVED lines=25> */
[----:B--2---:R-:W-:-:S02]  /*14410*/  R2UR UR44, R96 ;  /* 0x00000000602c72ca */ /* 0x004fc400000e0000 */
[----:B------:R-:W-:Y:S02]  /*14420*/  R2UR UR45, R97 ;  /* 0x00000000612d72ca */ /* 0x000fe400000e0000 */
[----:B------:R-:W-:-:S11]  /*14430*/  WARPGROUP.ARRIVE ;  /* 0x00000000000079c5 */ /* 0x000fd60000000000 */
[----:B------:R-:W-:Y:S01]  /*14440*/  HGMMA.64x96x16.F32 R88, gdesc[UR44], RZ, !UPT, gsb0 ;  /* 0x016000002c5879f0 */ /* 0x000fe2000c0008ff */
[----:B---3--:R-:W-:Y:S02]  /*14450*/  R2UR UR40, R10 ;  /* 0x000000000a2872ca */ /* 0x008fe400000e0000 */
[----:B------:R-:W-:Y:S02]  /*14460*/  R2UR UR41, R11 ;  /* 0x000000000b2972ca */ /* 0x000fe400000e0000 */
[----:B------:R0:W5:Y:S01]  /*14470*/  LDL.LU.64 R10, [R1+0x88] ;  /* 0x00008800010a7983 */ /* 0x0001620000300a00 */
[----:B------:R-:W-:Y:S02]  /*14480*/  WARPGROUP.DEPBAR.LE gsb0, 0x0 ;  /* 0x00008000000079c5 */ /* 0x000fe40000010000 */
[----:B------:R-:W-:-:S08]  /*14490*/  WARPGROUP.ARRIVE ;  /* 0x00000000000079c5 */ /* 0x000fd00000000000 */
[----:B------:R-:W-:Y:S01]  /*144a0*/  HGMMA.64x96x16.F32 R88, gdesc[UR40], R88, gsb0 ;  /* 0x01600000285879f0 */ /* 0x000fe20008000858 */
[----:B------:R-:W-:Y:S02]  /*144b0*/  R2UR UR41, R196 ;  /* 0x00000000c42972ca */ /* 0x000fe400000e0000 */
[----:B------:R-:W-:Y:S02]  /*144c0*/  R2UR UR40, R197 ;  /* 0x00000000c52872ca */ /* 0x000fe400000e0000 */
[----:B------:R-:W2:Y:S01]  /*144d0*/  LDL.64 R196, [R1+0x20] ;  /* 0x0000200001c47983 */ /* 0x000ea20000100a00 */
[----:B----4-:R-:W-:Y:S02]  /*144e0*/  R2UR UR56, R2 ;  /* 0x00000000023872ca */ /* 0x010fe400000e0000 */
[----:B------:R-:W-:Y:S01]  /*144f0*/  R2UR UR57, R3 ;  /* 0x00000000033972ca */ /* 0x000fe200000e0000 */
[----:B------:R-:W-:Y:S02]  /*14500*/  WARPGROUP.DEPBAR.LE gsb0, 0x0 ;  /* 0x00008000000079c5 */ /* 0x000fe40000010000 */
[----:B------:R-:W-:Y:S01]  /*14510*/  WARPGROUP.ARRIVE ;  /* 0x00000000000079c5 */ /* 0x000fe20000000000 */
[----:B--2---:R-:W-:-:S02]  /*14520*/  R2UR UR36, R196 ;  /* 0x00000000c42472ca */ /* 0x004fc400000e0000 */
[----:B------:R-:W-:Y:S02]  /*14530*/  R2UR UR37, R197 ;  /* 0x00000000c52572ca */ /* 0x000fe400000e0000 */
[----:B------:R-:W2:Y:S11]  /*14540*/  LDL.64 R196, [R1] ;  /* 0x0000000001c47983 */ /* 0x000eb60000100a00 */
[----:B------:R-:W-:Y:S01]  /*14550*/  HGMMA.64x96x16.F32 R88, gdesc[UR36], R88, gsb0 ;  /* 0x01600000245879f0 */ /* 0x000fe20008000858 */
[----:B------:R-:W-:-:S02]  /*14560*/  R2UR UR37, R194 ;  /* 0x00000000c22572ca */ /* 0x000fc400000e0000 */
[----:B------:R-:W-:Y:S02]  /*14570*/  R2UR UR36, R195 ;  /* 0x00000000c32472ca */ /* 0x000fe400000e0000 */
[----:B------:R-:W3:Y:S04]  /*14580*/  LDL.64 R194, [R1+0x8] ;  /* 0x0000080001c27983 */ /* 0x000ee80000100a00 */
[----:B------:R0:W5:Y:S01]  /*14590*/  LDL.LU.64 R2, [R1+0x80] ;  /* 0x0000800001027983 */ /* 0x0001620000300a00 */
[----:B------:R-:W-:Y:S02]  /*145a0*/  WARPGROUP.DEPBAR.LE gsb0, 0x0 ;  /* 0x00008000000079c5 */ /* 0x000fe40000010000 */
[----:B------:R-:W-:-:S06]  /*145b0*/  WARPGROUP.ARRIVE ;  /* 0x00000000000079c5 */ /* 0x000fcc0000000000 */
[----:B------:R-:W-:Y:S01]  /*145c0*/  HGMMA.64x96x16.F32 R88, gdesc[UR56], R88, gsb0 ;  /* 0x01600000385879f0 */ /* 0x000fe20008000858 */
[----:B------:R-:W-:Y:S02]  /*145d0*/  R2UR UR58, R14 ;  /* 0x000000000e3a72ca */ /* 0x000fe400000e0000 */
[----:B------:R-:W-:Y:S02]  /*145e0*/  R2UR UR57, R15 ;  /* 0x000000000f3972ca */ /* 0x000fe400000e0000 */
[----:B------:R-:W4:Y:S01]  /*145f0*/  LDL.64 R14, [R1+0x10] ;  /* 0x00001000010e7983 */ /* 0x000f220000100a00 */
[----:B------:R-:W-:Y:S02]  /*14600*/  WARPGROUP.DEPBAR.LE gsb0, 0x0 ;  /* 0x00008000000079c5 */ /* 0x000fe40000010000 */
[----:B------:R-:W-:Y:S01]  /*14610*/  WARPGROUP.ARRIVE ;  /* 0x00000000000079c5 */ /* 0x000fe20000000000 */
[----:B---3--:R-:W-:Y:S02]  /*14620*/  R2UR UR28, R194 ;  /* 0x00000000c21c72ca */ /* 0x008fe400000e0000 */
[----:B------:R-:W-:-:S02]  /*14630*/  R2UR UR29, R195 ;  /* 0x00000000c31d72ca */ /* 0x000fc400000e0000 */
[----:B----4-:R-:W-:Y:S02]  /*14640*/  R2UR UR32, R14 ;  /* 0x000000000e2072ca */ /* 0x010fe400000e0000 */
[----:B------:R-:W-:-:S13]  /*14650*/  R2UR UR33, R15 ;  /* 0x000000000f2172ca */ /* 0x000fda00000e0000 */
[----:B------:R-:W-:Y:S01]  /*14660*/  HGMMA.64x96x16.F32 R88, gdesc[UR32], R88, gsb0 ;  /* 0x01600000205879f0 */ /* 0x000fe20008000858 */
[----:B--2---:R-:W-:Y:S02]  /*14670*/  R2UR UR24, R196 ;  /* 0x00000000c41872ca */ /* 0x004fe400000e0000 */
[----:B------:R-:W-:Y:S01]  /*14680*/  R2UR UR25, R197 ;  /* 0x00000000c51972ca */ /* 0x000fe200000e0000 */
[----:B------:R-:W-:Y:S02]  /*14690*/  WARPGROUP.DEPBAR.LE gsb0, 0x0 ;  /* 0x00008000000079c5 */ /* 0x000fe40000010000 */
[----:B------:R-:W-:-:S06]  /*146a0*/  WARPGROUP.ARRIVE ;  /* 0x00000000000079c5 */ /* 0x000fcc0000000000 */
[----:B------:R-:W-:Y:S03]  /*146b0*/  HGMMA.64x96x16.F32 R88, gdesc[UR28], R88, gsb0 ;  /* 0x016000001c5879f0 */ /* 0x000fe60008000858 */
[----:B------:R-:W-:Y:S02]  /*146c0*/  WARPGROUP.DEPBAR.LE gsb0, 0x0 ;  /* 0x00008000000079c5 */ /* 0x000fe40000010000 */
[----:B------:R-:W-:-:S06]  /*146d0*/  WARPGROUP.ARRIVE ;  /* 0x00000000000079c5 */ /* 0x000fcc0000000000 */
[----:B------:R-:W-:Y:S01]  /*146e0*/  HGMMA.64x96x16.F32 R88, gdesc[UR24], R88, gsb0 ;  /* 0x01600000185879f0 */ /* 0x000fe20008000858 */
[----:B------:R-:W-:Y:S01]  /*146f0*/  UMOV UR20, UR52 ;  /* 0x0000003400147c82 */ /* 0x000fe20008000000 */
[----:B------:R-:W-:Y:S01]  /*14700*/  UMOV UR21, UR53 ;  /* 0x0000003500157c82 */ /* 0x000fe20008000000 */
[----:B------:R-:W-:Y:S02]  /*14710*/  WARPGROUP.DEPBAR.LE gsb0, 0x0 ;  /* 0x00008000000079c5 */ /* 0x000fe40000010000 */
[----:B------:R-:W-:-:S06]  /*14720*/  WARPGROUP.ARRIVE ;  /* 0x00000000000079c5 */ /* 0x000fcc0000000000 */
[----:B------:R-:W-:Y:S01]  /*14730*/  HGMMA.64x96x16.F32 R88, gdesc[UR20], R88, gsb0 ;  /* 0x01600000145879f0 */ /* 0x000fe20008000858 */
[----:B------:R-:W-:Y:S01]  /*14740*/  UMOV UR16, UR48 ;  /* 0x0000003000107c82 */ /* 0x000fe20008000000 */
[----:B------:R-:W-:Y:S01]  /*14750*/  UMOV UR17, UR49 ;  /* 0x0000003100117c82 */ /* 0x000fe20008000000 */
[----:B------:R-:W-:Y:S02]  /*14760*/  R2UR UR45, R198 ;  /* 0x00000000c62d72ca */ /* 0x000fe400000e0000 */
[----:B------:R-:W-:Y:S01]  /*14770*/  R2UR UR44, R6 ;  /* 0x00000000062c72ca */ /* 0x000fe200000e0000 */
[----:B------:R-:W-:Y:S02]  /*14780*/  WARPGROUP.DEPBAR.LE gsb0, 0x0 ;  /* 0x00008000000079c5 */ /* 0x000fe40000010000 */
[----:B------:R-:W-:-:S06]  /*14790*/  WARPGROUP.ARRIVE ;  /* 0x00000000000079c5 */ /* 0x000fcc0000000000 */
[----:B------:R-:W-:Y:S04]  /*147a0*/  HGMMA.64x96x16.F32 R88, gdesc[UR16], R88, gsb0 ;  /* 0x01600000105879f0 */ /* 0x000fe80008000858 */
[----:B------:R-:W-:Y:S01]  /*147b0*/  UMOV UR12, UR44 ;  /* 0x0000002c000c7c82 */ /* 0x000fe20008000000 */
[----:B------:R-:W-:Y:S01]  /*147c0*/  UMOV UR13, UR45 ;  /* 0x0000002d000d7c82 */ /* 0x000fe20008000000 */
        /* <DEDUP_REMOVED lines=10> */
[----:B------:R-:W-:Y:S01]  /*14870*/  R2UR UR39, R21 ;  /* 0x00000000152772ca */ /* 0x000fe200000e0000 */
[----:B------:R-:W-:Y:S02]  /*14880*/  WARPGROUP.DEPBAR.LE gsb0, 0x0 ;  /* 0x00008000000079c5 */ /* 0x000fe40000010000 */
[----:B------:R-:W-:-:S06]  /*14890*/  WARPGROUP.ARRIVE ;  /* 0x00000000000079c5 */ /* 0x000fcc0000000000 */
[----:B------:R-:W-:Y:S01]  /*148a0*/  HGMMA.64x96x16.F32 R88, gdesc[UR8], R88, gsb0 ;  /* 0x01600000085879f0 */ /* 0x000fe20008000858 */
[----:B------:R-:W-:Y:S02]  /*148b0*/  R2UR UR38, R193 ;  /* 0x00000000c12672ca */ /* 0x000fe400000e0000 */
[----:B------:R-:W-:Y:S02]  /*148c0*/  R2UR UR59, R9 ;  /* 0x00000000093b72ca */ /* 0x000fe400000e0000 */
[----:B------:R-:W-:Y:S01]  /*148d0*/  R2UR UR56, R20 ;  /* 0x00000000143872ca */ /* 0x000fe200000e0000 */
[----:B------:R-:W-:Y:S01]  /*148e0*/  FMUL.FTZ R87, R87, R5 ;  /* 0x0000000557577220 */ /* 0x000fe20000410000 */
[----:B------:R-:W-:Y:S02]  /*148f0*/  WARPGROUP.DEPBAR.LE gsb0, 0x0 ;  /* 0x00008000000079c5 */ /* 0x000fe40000010000 */
[----:B0-----:R-:W-:Y:S11]  /*14900*/  @!P0 BRA `(.L_x_632) ;  /* 0x0000000000048947 */ /* 0x001ff60003800000 */
[----:B------:R-:W-:Y:S01]  /*14910*/  BPT.TRAP 0x1 ;  /* 0x000000040000795c */ /* 0x000fe20000300000 */
.L_x_632:
[----:B------:R-:W-:Y:S02]  /*14920*/  SHF.L.U32 R5, R7, 0x1f, RZ ;  /* 0x0000001f07057819 */ /* 0x000fe400000006ff */
[----:B-----5:R-:W-:-:S04]  /*14930*/  LEA R15, R8, R2, 0x3 ;  /* 0x00000002080f7211 */ /* 0x020fc800078e18ff */
[----:B------:R0:W1:Y:S01]  /*14940*/  SYNCS.PHASECHK.TRANS64.TRYWAIT P1, [R15+URZ+0x2a850], R5 ;  /* 0x02a850050f0075a7 */ /* 0x000062000802017f */
[----:B------:R-:W-:Y:S05]  /*14950*/  @!P0 BRA `(.L_x_633) ;  /* 0x0000000000048947 */ /* 0x000fea0003800000 */
[----:B------:R-:W-:Y:S01]  /*14960*/  BPT.TRAP 0x1 ;  /* 0x000000040000795c */ /* 0x000fe20000300000 */
.L_x_633:
[----:B------:R-:W-:Y:S04]  /*14970*/  BSSY B1, `(.L_x_634) ;  /* 0x0000004000017945 */ /* 0x000fe80003800000 */
[----:B-1----:R-:W-:Y:S05]  /*14980*/  @P1 BRA `(.L_x_635) ;  /* 0x0000000000081947 */ /* 0x002fea0003800000 */
[----:B------:R-:W1:Y:S02]  /*14990*/  SYNCS.PHASECHK.TRANS64.TRYWAIT P1, [R15+URZ+0x2a850], R5 ;  /* 0x02a850050f0075a7 */ /* 0x000e64000802017f */
[----:B-1----:R-:W-:Y:S05]  /*149a0*/  @!P1 BRA `(.L_x_636) ;  /* 0x000000d000d49947 */ /* 0x002fea0003800000 */
.L_x_635:
[----:B------:R-:W-:Y:S05]  /*149b0*/  BSYNC B1 ;  /* 0x0000000000017941 */ /* 0x000fea0003800000 */
.L_x_634:
[----:B01----:R-:W-:Y:S01]  /*149c0*/  VIADD R5, R2, 0x400 ;  /* 0x0000040002057836 */ /* 0x003fe20000000000 */
[----:B------:R-:W-:Y:S01]  /*149d0*/  WARPGROUP.ARRIVE ;  /* 0x00000000000079c5 */ /* 0x000fe20000000000 */
[----:B------:R-:W-:Y:S02]  /*149e0*/  IMAD.MOV.U32 R7, RZ, RZ, 0x40000040 ;  /* 0x40000040ff077424 */ /* 0x000fe400078e00ff */
[----:B------:R-:W-:Y:S01]  /*149f0*/  IMAD.MOV.U32 R9, RZ, RZ, 0x40000040 ;  /* 0x40000040ff097424 */ /* 0x000fe200078e00ff */
[----:B------:R-:W-:Y:S02]  /*14a00*/  SHF.R.U32.HI R5, RZ, 0x4, R5 ;  /* 0x00000004ff057819 */ /* 0x000fe40000011605 */
[----:B------:R-:W-:Y:S02]  /*14a10*/  R2UR UR7, R7 ;  /* 0x00000000070772ca */ /* 0x000fe400000e0000 */
[----:B------:R-:W-:Y:S02]  /*14a20*/  LOP3.LUT R5, R5, 0x3fff, RZ, 0xc0, !PT ;  /* 0x00003fff05057812 */ /* 0x000fe400078ec0ff */
[----:B------:R-:W-:-:S02]  /*14a30*/  MOV R7, 0x40000040 ;  /* 0x4000004000077802 */ /* 0x000fc40000000f00 */
[----:B------:R-:W-:-:S05]  /*14a40*/  LOP3.LUT R5, R5, 0x3000000, RZ, 0xfc, !PT ;  /* 0x0300000005057812 */ /* 0x000fca00078efcff */
[----:B------:R-:W-:-:S05]  /*14a50*/  IMAD R6, R8, 0x600, R5 ;  /* 0x0000060008067824 */ /* 0x000fca00078e0205 */
[C---:B------:R-:W-:Y:S02]  /*14a60*/  R2UR UR6, R6.reuse ;  /* 0x00000000060672ca */ /* 0x040fe400000e0000 */
[----:B------:R-:W-:-:S11]  /*14a70*/  IADD3 R8, R6, 0x80, RZ ;  /* 0x0000008006087810 */ /* 0x000fd60007ffe0ff */
[----:B------:R-:W-:Y:S01]  /*14a80*/  HGMMA.64x128x16.F32 R24, R156, gdesc[UR4].tnspB, R24, gsb0 ;  /* 0x41e000049c187df0 */ /* 0x000fe20008000818 */
[----:B------:R-:W-:Y:S01]  /*14a90*/  R2UR UR6, R8 ;  /* 0x00000000080672ca */ /* 0x000fe200000e0000 */
[----:B------:R-:W-:Y:S01]  /*14aa0*/  VIADD R8, R6, 0x100 ;  /* 0x0000010006087836 */ /* 0x000fe20000000000 */
[----:B------:R-:W-:Y:S02]  /*14ab0*/  R2UR UR7, R9 ;  /* 0x00000000090772ca */ /* 0x000fe400000e0000 */
[----:B------:R-:W-:Y:S01]  /*14ac0*/  MOV R9, 0x40000040 ;  /* 0x4000004000097802 */ /* 0x000fe20000000f00 */
[----:B------:R-:W-:Y:S02]  /*14ad0*/  WARPGROUP.DEPBAR.LE gsb0, 0x0 ;  /* 0x00008000000079c5 */ /* 0x000fe40000010000 */
[----:B------:R-:W-:-:S08]  /*14ae0*/  WARPGROUP.ARRIVE ;  /* 0x00000000000079c5 */ /* 0x000fd00000000000 */
[----:B------:R-:W-:Y:S01]  /*14af0*/  HGMMA.64x128x16.F32 R24, R136, gdesc[UR4].tnspB, R24, gsb0 ;  /* 0x41e0000488187df0 */ /* 0x000fe20008000818 */
[----:B------:R-:W-:Y:S01]  /*14b00*/  R2UR UR6, R8 ;  /* 0x00000000080672ca */ /* 0x000fe200000e0000 */
[----:B------:R-:W-:Y:S01]  /*14b10*/  VIADD R8, R6, 0x180 ;  /* 0x0000018006087836 */ /* 0x000fe20000000000 */
[----:B------:R-:W-:Y:S01]  /*14b20*/  R2UR UR7, R9 ;  /* 0x00000000090772ca */ /* 0x000fe200000e0000 */
[----:B------:R-:W-:Y:S01]  /*14b30*/  IMAD.MOV.U32 R9, RZ, RZ, 0x40000040 ;  /* 0x40000040ff097424 */ /* 0x000fe200078e00ff */
[----:B------:R-:W-:Y:S02]  /*14b40*/  WARPGROUP.DEPBAR.LE gsb0, 0x0 ;  /* 0x00008000000079c5 */ /* 0x000fe40000010000 */
[----:B------:R-:W-:-:S09]  /*14b50*/  WARPGROUP.ARRIVE ;  /* 0x00000000000079c5 */ /* 0x000fd20000000000 */
[----:B------:R-:W-:Y:S01]  /*14b60*/  HGMMA.64x128x16.F32 R24, R140, gdesc[UR4].tnspB, R24, gsb0 ;  /* 0x41e000048c187df0 */ /* 0x000fe20008000818 */
[----:B------:R-:W-:Y:S02]  /*14b70*/  R2UR UR6, R8 ;  /* 0x00000000080672ca */ /* 0x000fe400000e0000 */
[----:B------:R-:W-:Y:S01]  /*14b80*/  R2UR UR7, R9 ;  /* 0x00000000090772ca */ /* 0x000fe200000e0000 */
[----:B------:R-:W-:Y:S01]  /*14b90*/  IMAD.MOV.U32 R9, RZ, RZ, 0x40000040 ;  /* 0x40000040ff097424 */ /* 0x000fe200078e00ff */
[C---:B------:R-:W-:Y:S01]  /*14ba0*/  IADD3 R8, R6.reuse, 0x200, RZ ;  /* 0x0000020006087810 */ /* 0x040fe20007ffe0ff */
[----:B------:R-:W-:Y:S01]  /*14bb0*/  VIADD R6, R6, 0x280 ;  /* 0x0000028006067836 */ /* 0x000fe20000000000 */
[----:B------:R-:W-:Y:S02]  /*14bc0*/  WARPGROUP.DEPBAR.LE gsb0, 0x0 ;  /* 0x00008000000079c5 */ /* 0x000fe40000010000 */
[----:B------:R-:W-:-:S07]  /*14bd0*/  WARPGROUP.ARRIVE ;  /* 0x00000000000079c5 */ /* 0x000fce0000000000 */
[----:B------:R-:W-:Y:S01]  /*14be0*/  HGMMA.64x128x16.F32 R24, R144, gdesc[UR4].tnspB, R24, gsb0 ;  /* 0x41e0000490187df0 */ /* 0x000fe20008000818 */
[----:B------:R-:W-:Y:S02]  /*14bf0*/  R2UR UR6, R8 ;  /* 0x00000000080672ca */ /* 0x000fe400000e0000 */
[----:B------:R-:W-:Y:S01]  /*14c00*/  R2UR UR7, R9 ;  /* 0x00000000090772ca */ /* 0x000fe200000e0000 */
[----:B------:R-:W-:Y:S02]  /*14c10*/  WARPGROUP.DEPBAR.LE gsb0, 0x0 ;  /* 0x00008000000079c5 */ /* 0x000fe40000010000 */
[----:B------:R-:W-:-:S10]  /*14c20*/  WARPGROUP.ARRIVE ;  /* 0x00000000000079c5 */ /* 0x000fd40000000000 */
[----:B------:R-:W-:Y:S01]  /*14c30*/  HGMMA.64x128x16.F32 R24, R148, gdesc[UR4].tnspB, R24, gsb0 ;  /* 0x41e0000494187df0 */ /* 0x000fe20008000818 */
[----:B------:R-:W-:Y:S02]  /*14c40*/  R2UR UR6, R6 ;  /* 0x00000000060672ca */ /* 0x000fe400000e0000 */
[----:B------:R-:W-:Y:S01]  /*14c50*/  R2UR UR7, R7 ;  /* 0x00000000070772ca */ /* 0x000fe200000e0000 */
[----:B------:R-:W-:Y:S02]  /*14c60*/  WARPGROUP.DEPBAR.LE gsb0, 0x0 ;  /* 0x00008000000079c5 */ /* 0x000fe40000010000 */
[----:B------:R-:W-:-:S10]  /*14c70*/  WARPGROUP.ARRIVE ;  /* 0x00000000000079c5 */ /* 0x000fd40000000000 */
[----:B------:R-:W-:Y:S03]  /*14c80*/  HGMMA.64x128x16.F32 R24, R152, gdesc[UR4].tnspB, R24, gsb0 ;  /* 0x41e0000498187df0 */ /* 0x000fe60008000818 */
[----:B------:R-:W-:Y:S02]  /*14c90*/  WARPGROUP.DEPBAR.LE gsb0, 0x0 ;  /* 0x00008000000079c5 */ /* 0x000fe40000010000 */
[----:B------:R-:W-:Y:S05]  /*14ca0*/  @!P0 BRA `(.L_x_637) ;  /* 0x0000000000048947 */ /* 0x000fea0003800000 */
[----:B------:R-:W-:Y:S01]  /*14cb0*/  BPT.TRAP 0x1 ;  /* 0x000000040000795c */ /* 0x000fe20000300000 */
.L_x_637:
        /* <DEDUP_REMOVED lines=14> */
[----:B------:R-:W1:Y:S01]  /*14da0*/  MUFU.TANH R8, R8 ;  /* 0x0000000800087308 */ /* 0x000e620000002400 */
        /* <DEDUP_REMOVED lines=16> */
[----:B-1----:R-:W-:Y:S01]  /*14eb0*/  FMNMX.FTZ R6, R8, R6, !PT ;  /* 0x0000000608067209 */ /* 0x002fe20007810000 */
[----:B------:R-:W-:Y:S01]  /*14ec0*/  FMUL.FTZ R111, R114, UR38 ;  /* 0x00000026726f7c20 */ /* 0x000fe20008410000 */
[----:B------:R-:W-:Y:S01]  /*14ed0*/  FMUL.FTZ R113, R116, UR38 ;  /* 0x0000002674717c20 */ /* 0x000fe20008410000 */
[----:B------:R-:W-:Y:S01]  /*14ee0*/  FMUL.FTZ R112, R115, UR38 ;  /* 0x0000002673707c20 */ /* 0x000fe20008410000 */
[----:B------:R-:W-:Y:S01]  /*14ef0*/  FMUL.FTZ R114, R117, UR38 ;  /* 0x0000002675727c20 */ /* 0x000fe20008410000 */
[----:B------:R-:W-:Y:S01]  /*14f00*/  FMUL.FTZ R115, R118, UR38 ;  /* 0x0000002676737c20 */ /* 0x000fe20008410000 */
[----:B------:R-:W-:Y:S01]  /*14f10*/  FMUL.FTZ R117, R120, UR38 ;  /* 0x0000002678757c20 */ /* 0x000fe20008410000 */
[----:B------:R-:W1:Y:S01]  /*14f20*/  MUFU.TANH R21, R21 ;  /* 0x0000001500157308 */ /* 0x000e620000002400 */
[----:B--2---:R-:W-:Y:S01]  /*14f30*/  FMNMX.FTZ R5, R20, R11, !PT ;  /* 0x0000000b14057209 */ /* 0x004fe20007810000 */
        /* <DEDUP_REMOVED lines=19> */
[----:B------:R-:W-:-:S03]  /*15070*/  FMUL.FTZ R132, R135, UR38 ;  /* 0x0000002687847c20 */ /* 0x000fc60008410000 */
        /* <DEDUP_REMOVED lines=81> */
[----:B0-----:R-:W-:-:S05]  /*15590*/  FMNMX.FTZ R6, R130, R6, !PT ;  /* 0x0000000682067209 */ /* 0x001fca0007810000 */
[----:B------:R-:W0:Y:S01]  /*155a0*/  SHFL.BFLY PT, R9, R6, 0x2, 0x1f ;  /* 0x0c401f0006097f89 */ /* 0x000e2200000e0000 */
[----:B-1----:R-:W-:-:S04]  /*155b0*/  FMNMX.FTZ R5, R131, R5, !PT ;  /* 0x0000000583057209 */ /* 0x002fc80007810000 */
[----:B--2---:R-:W-:-:S05]  /*155c0*/  FMNMX.FTZ R14, R132, R5, !PT ;  /* 0x00000005840e7209 */ /* 0x004fca0007810000 */
[----:B------:R-:W1:Y:S01]  /*155d0*/  SHFL.BFLY PT, R5, R14, 0x2, 0x1f ;  /* 0x0c401f000e057f89 */ /* 0x000e6200000e0000 */
[----:B0-----:R-:W-:-:S05]  /*155e0*/  FMNMX.FTZ R6, R6, R9, !PT ;  /* 0x0000000906067209 */ /* 0x001fca0007810000 */
[----:B------:R-:W0:Y:S01]  /*155f0*/  SHFL.BFLY PT, R9, R6, 0x1, 0x1f ;  /* 0x0c201f0006097f89 */ /* 0x000e2200000e0000 */
[----:B-1----:R-:W-:-:S05]  /*15600*/  FMNMX.FTZ R14, R14, R5, !PT ;  /* 0x000000050e0e7209 */ /* 0x002fca0007810000 */
[----:B------:R-:W1:Y:S01]  /*15610*/  SHFL.BFLY PT, R5, R14, 0x1, 0x1f ;  /* 0x0c201f000e057f89 */ /* 0x000e6200000e0000 */
[----:B0-----:R-:W-:Y:S01]  /*15620*/  FMNMX.FTZ R6, R6, R9, !PT ;  /* 0x0000000906067209 */ /* 0x001fe20007810000 */
[----:B------:R-:W-:-:S04]  /*15630*/  IMAD.U32 R9, RZ, RZ, UR39 ;  /* 0x00000027ff097e24 */ /* 0x000fc8000f8e00ff */
[C---:B------:R-:W-:Y:S01]  /*15640*/  FADD.FTZ R94, -R6.reuse, R12 ;  /* 0x0000000c065e7221 */ /* 0x040fe20000010100 */
[----:B------:R-:W-:-:S03]  /*15650*/  FMUL.FTZ R12, R6, R9 ;  /* 0x00000009060c7220 */ /* 0x000fc60000410000 */
[-C--:B------:R-:W-:Y:S01]  /*15660*/  FMUL.FTZ R94, R94, R9.reuse ;  /* 0x000000095e5e7220 */ /* 0x080fe20000410000 */
[-CC-:B------:R-:W-:Y:S01]  /*15670*/  FFMA.FTZ R138, R97, R9.reuse, -R12.reuse ;  /* 0x00000009618a7223 */ /* 0x180fe2000001080c */
[-CC-:B------:R-:W-:Y:S01]  /*15680*/  FFMA.FTZ R97, R98, R9.reuse, -R12.reuse ;  /* 0x0000000962617223 */ /* 0x180fe2000001080c */
[-CC-:B------:R-:W-:Y:S01]  /*15690*/  FFMA.FTZ R156, R7, R9.reuse, -R12.reuse ;  /* 0x00000009079c7223 */ /* 0x180fe2000001080c */
[-CC-:B------:R-:W-:Y:S01]  /*156a0*/  FFMA.FTZ R135, R8, R9.reuse, -R12.reuse ;  /* 0x0000000908877223 */ /* 0x180fe2000001080c */
[--C-:B------:R-:W-:Y:S01]  /*156b0*/  FFMA.FTZ R140, R101, R9, -R12.reuse ;  /* 0x00000009658c7223 */ /* 0x100fe2000001080c */
[----:B------:R-:W-:Y:S01]  /*156c0*/  MUFU.EX2 R94, R94 ;  /* 0x0000005e005e7308 */ /* 0x000fe20000000800 */
[----:B-1----:R-:W-:Y:S01]  /*156d0*/  FMNMX.FTZ R14, R14, R5, !PT ;  /* 0x000000050e0e7209 */ /* 0x002fe20007810000 */
[-CC-:B------:R-:W-:Y:S01]  /*156e0*/  FFMA.FTZ R158, R88, R9.reuse, -R12.reuse ;  /* 0x00000009589e7223 */ /* 0x180fe2000001080c */
[-CC-:B------:R-:W-:Y:S01]  /*156f0*/  FFMA.FTZ R134, R89, R9.reuse, -R12.reuse ;  /* 0x0000000959867223 */ /* 0x180fe2000001080c */
[-CC-:B------:R-:W-:Y:S01]  /*15700*/  FFMA.FTZ R136, R92, R9.reuse, -R12.reuse ;  /* 0x000000095c887223 */ /* 0x180fe2000001080c */
[-CC-:B------:R-:W-:Y:S01]  /*15710*/  FFMA.FTZ R133, R93, R9.reuse, -R12.reuse ;  /* 0x000000095d857223 */ /* 0x180fe2000001080c */
[C---:B------:R-:W-:Y:S01]  /*15720*/  FADD.FTZ R5, -R14.reuse, R11 ;  /* 0x0000000b0e057221 */ /* 0x040fe20000010100 */
[-C--:B------:R-:W-:Y:S01]  /*15730*/  FMUL.FTZ R98, R14, R9.reuse ;  /* 0x000000090e627220 */ /* 0x080fe20000410000 */
[----:B------:R-:W0:Y:S01]  /*15740*/  MUFU.EX2 R156, R156 ;  /* 0x0000009c009c7308 */ /* 0x000e220000000800 */
[-C--:B------:R-:W-:Y:S01]  /*15750*/  FFMA.FTZ R93, R102, R9.reuse, -R12 ;  /* 0x00000009665d7223 */ /* 0x080fe2000001080c */
[-C--:B------:R-:W-:Y:S01]  /*15760*/  FMUL.FTZ R5, R5, R9.reuse ;  /* 0x0000000905057220 */ /* 0x080fe20000410000 */
[-CC-:B------:R-:W-:Y:S01]  /*15770*/  FFMA.FTZ R157, R20, R9.reuse, -R98.reuse ;  /* 0x00000009149d7223 */ /* 0x180fe20000010862 */
[-CC-:B------:R-:W-:Y:S01]  /*15780*/  FFMA.FTZ R101, R21, R9.reuse, -R98.reuse ;  /* 0x0000000915657223 */ /* 0x180fe20000010862 */
[-CC-:B------:R-:W-:Y:S01]  /*15790*/  FFMA.FTZ R159, R90, R9.reuse, -R98.reuse ;  /* 0x000000095a9f7223 */ /* 0x180fe20000010862 */
[-CC-:B------:R-:W-:Y:S01]  /*157a0*/  FFMA.FTZ R91, R91, R9.reuse, -R98.reuse ;  /* 0x000000095b5b7223 */ /* 0x180fe20000010862 */
[----:B------:R-:W-:Y:S01]  /*157b0*/  FFMA.FTZ R137, R95, R9, -R98 ;  /* 0x000000095f897223 */ /* 0x000fe20000010862 */
[----:B------:R-:W-:Y:S01]  /*157c0*/  MUFU.EX2 R5, R5 ;  /* 0x0000000500057308 */ /* 0x000fe20000000800 */
[----:B------:R-:W-:-:S02]  /*157d0*/  VIADD R95, R13, 0x2a840 ;  /* 0x0002a8400d5f7836 */ /* 0x000fc40000000000 */
[-CC-:B------:R-:W-:Y:S01]  /*157e0*/  FFMA.FTZ R90, R96, R9.reuse, -R98.reuse ;  /* 0x00000009605a7223 */ /* 0x180fe20000010862 */
[-CC-:B------:R-:W-:Y:S01]  /*157f0*/  FFMA.FTZ R139, R99, R9.reuse, -R98.reuse ;  /* 0x00000009638b7223 */ /* 0x180fe20000010862 */
[-CC-:B------:R-:W-:Y:S01]  /*15800*/  FFMA.FTZ R21, R100, R9.reuse, -R98.reuse ;  /* 0x0000000964157223 */ /* 0x180fe20000010862 */
[-CC-:B------:R-:W-:Y:S01]  /*15810*/  FFMA.FTZ R141, R103, R9.reuse, -R98.reuse ;  /* 0x00000009678d7223 */ /* 0x180fe20000010862 */
[----:B------:R-:W-:Y:S01]  /*15820*/  PRMT R95, R183, 0x654, R95 ;  /* 0x00000654b75f7816 */ /* 0x000fe2000000005f */
[----:B------:R-:W-:Y:S01]  /*15830*/  FFMA.FTZ R20, R104, R9, -R98 ;  /* 0x0000000968147223 */ /* 0x000fe20000010862 */
[----:B------:R-:W1:Y:S01]  /*15840*/  MUFU.EX2 R157, R157 ;  /* 0x0000009d009d7308 */ /* 0x000e620000000800 */
[----:B0-----:R-:W-:Y:S01]  /*15850*/  FFMA.FTZ R3, R94, R3, R156 ;  /* 0x000000035e037223 */ /* 0x001fe2000001009c */
[----:B------:R0:W-:Y:S01]  /*15860*/  SYNCS.ARRIVE.TRANS64.RED.A1T0 RZ, [R95+URZ], RZ ;  /* 0x000000ff5fff79a7 */ /* 0x0001e2000810043f */
[-CC-:B------:R-:W-:Y:S01]  /*15870*/  FFMA.FTZ R143, R107, R9.reuse, -R98.reuse ;  /* 0x000000096b8f7223 */ /* 0x180fe20000010862 */
[-CC-:B------:R-:W-:Y:S01]  /*15880*/  FFMA.FTZ R108, R108, R9.reuse, -R98.reuse ;  /* 0x000000096c6c7223 */ /* 0x180fe20000010862 */
[-CC-:B------:R-:W-:Y:S01]  /*15890*/  FFMA.FTZ R145, R111, R9.reuse, -R98.reuse ;  /* 0x000000096f917223 */ /* 0x180fe20000010862 */
[-CC-:B------:R-:W-:Y:S01]  /*158a0*/  FFMA.FTZ R99, R112, R9.reuse, -R98.reuse ;  /* 0x0000000970637223 */ /* 0x180fe20000010862 */
[-CC-:B------:R-:W-:Y:S01]  /*158b0*/  FFMA.FTZ R147, R115, R9.reuse, -R98.reuse ;  /* 0x0000000973937223 */ /* 0x180fe20000010862 */
[----:B------:R-:W2:Y:S01]  /*158c0*/  MUFU.EX2 R135, R135 ;  /* 0x0000008700877308 */ /* 0x000ea20000000800 */
[-CC-:B------:R-:W-:Y:S01]  /*158d0*/  FFMA.FTZ R102, R116, R9.reuse, -R98.reuse ;  /* 0x0000000974667223 */ /* 0x180fe20000010862 */
[-CC-:B------:R-:W-:Y:S01]  /*158e0*/  FFMA.FTZ R149, R119, R9.reuse, -R98.reuse ;  /* 0x0000000977957223 */ /* 0x180fe20000010862 */
[-CC-:B------:R-:W-:Y:S01]  /*158f0*/  FFMA.FTZ R100, R120, R9.reuse, -R98.reuse ;  /* 0x0000000978647223 */ /* 0x180fe20000010862 */
[-CC-:B------:R-:W-:Y:S01]  /*15900*/  FFMA.FTZ R151, R123, R9.reuse, -R98.reuse ;  /* 0x000000097b977223 */ /* 0x180fe20000010862 */
[-CC-:B------:R-:W-:Y:S01]  /*15910*/  FFMA.FTZ R124, R124, R9.reuse, -R98.reuse ;  /* 0x000000097c7c7223 */ /* 0x180fe20000010862 */
[-CC-:B------:R-:W-:Y:S01]  /*15920*/  FFMA.FTZ R153, R127, R9.reuse, -R98.reuse ;  /* 0x000000097f997223 */ /* 0x180fe20000010862 */
[-CC-:B------:R-:W-:Y:S01]  /*15930*/  FFMA.FTZ R96, R128, R9.reuse, -R98.reuse ;  /* 0x0000000980607223 */ /* 0x180fe20000010862 */
[----:B------:R-:W3:Y:S01]  /*15940*/  MUFU.EX2 R101, R101 ;  /* 0x0000006500657308 */ /* 0x000ee20000000800 */
[----:B-1----:R-:W-:Y:S01]  /*15950*/  FFMA.FTZ R0, R5, R0, R157 ;  /* 0x0000000005007223 */ /* 0x002fe2000001009d */
[-CC-:B------:R-:W-:Y:S01]  /*15960*/  FFMA.FTZ R155, R131, R9.reuse, -R98.reuse ;  /* 0x00000009839b7223 */ /* 0x180fe20000010862 */
[-C--:B0-----:R-:W-:Y:S01]  /*15970*/  FFMA.FTZ R95, R132, R9.reuse, -R98 ;  /* 0x00000009845f7223 */ /* 0x081fe20000010862 */
[-CC-:B------:R-:W-:Y:S01]  /*15980*/  FFMA.FTZ R142, R105, R9.reuse, -R12.reuse ;  /* 0x00000009698e7223 */ /* 0x180fe2000001080c */
[-CC-:B------:R-:W-:Y:S01]  /*15990*/  FFMA.FTZ R92, R106, R9.reuse, -R12.reuse ;  /* 0x000000096a5c7223 */ /* 0x180fe2000001080c */
[-CC-:B------:R-:W-:Y:S01]  /*159a0*/  FFMA.FTZ R144, R109, R9.reuse, -R12.reuse ;  /* 0x000000096d907223 */ /* 0x180fe2000001080c */
[-CC-:B------:R-:W-:Y:S01]  /*159b0*/  FFMA.FTZ R89, R110, R9.reuse, -R12.reuse ;  /* 0x000000096e597223 */ /* 0x180fe2000001080c */
[----:B------:R-:W0:Y:S01]  /*159c0*/  MUFU.EX2 R158, R158 ;  /* 0x0000009e009e7308 */ /* 0x000e220000000800 */
[----:B--2---:R-:W-:Y:S01]  /*159d0*/  FADD.FTZ R3, R135, R3 ;  /* 0x0000000387037221 */ /* 0x004fe20000010000 */
[-CC-:B------:R-:W-:Y:S01]  /*159e0*/  FFMA.FTZ R146, R113, R9.reuse, -R12.reuse ;  /* 0x0000000971927223 */ /* 0x180fe2000001080c */
[-CC-:B------:R-:W-:Y:S01]  /*159f0*/  FFMA.FTZ R88, R114, R9.reuse, -R12.reuse ;  /* 0x0000000972587223 */ /* 0x180fe2000001080c */
[-CC-:B------:R-:W-:Y:S01]  /*15a00*/  FFMA.FTZ R148, R117, R9.reuse, -R12.reuse ;  /* 0x0000000975947223 */ /* 0x180fe2000001080c */
[-CC-:B------:R-:W-:Y:S01]  /*15a10*/  FFMA.FTZ R11, R118, R9.reuse, -R12.reuse ;  /* 0x00000009760b7223 */ /* 0x180fe2000001080c */
[-CC-:B------:R-:W-:Y:S01]  /*15a20*/  FFMA.FTZ R150, R121, R9.reuse, -R12.reuse ;  /* 0x0000000979967223 */ /* 0x180fe2000001080c */
[-C--:B------:R-:W-:Y:S01]  /*15a30*/  FFMA.FTZ R8, R122, R9.reuse, -R12 ;  /* 0x000000097a087223 */ /* 0x080fe2000001080c */
[----:B------:R-:W1:Y:S01]  /*15a40*/  MUFU.EX2 R159, R159 ;  /* 0x0000009f009f7308 */ /* 0x000e620000000800 */
[----:B---3--:R-:W-:Y:S01]  /*15a50*/  FADD.FTZ R98, R101, R0 ;  /* 0x0000000065627221 */ /* 0x008fe20000010000 */
[-CC-:B------:R-:W-:Y:S01]  /*15a60*/  FFMA.FTZ R152, R125, R9.reuse, -R12.reuse ;  /* 0x000000097d987223 */ /* 0x180fe2000001080c */
[-CC-:B------:R-:W-:Y:S01]  /*15a70*/  FFMA.FTZ R7, R126, R9.reuse, -R12.reuse ;  /* 0x000000097e077223 */ /* 0x180fe2000001080c */
[-CC-:B------:R-:W-:Y:S01]  /*15a80*/  FFMA.FTZ R154, R129, R9.reuse, -R12.reuse ;  /* 0x00000009819a7223 */ /* 0x180fe2000001080c */
[----:B------:R-:W-:-:S03]  /*15a90*/  FFMA.FTZ R12, R130, R9, -R12 ;  /* 0x00000009820c7223 */ /* 0x000fc6000001080c */
        /* <DEDUP_REMOVED lines=83> */
[----:B--2---:R-:W-:Y:S01]  /*15fd0*/  FADD.FTZ R103, R155, R3 ;  /* 0x000000039b677221 */ /* 0x004fe20000010000 */
[----:B0-----:R-:W-:-:S03]  /*15fe0*/  FADD.FTZ R3, R12, R0 ;  /* 0x000000000c037221 */ /* 0x001fc60000010000 */
[----:B-1----:R-:W-:Y:S01]  /*15ff0*/  FADD.FTZ R0, R95, R103 ;  /* 0x000000675f007221 */ /* 0x002fe20000010000 */
[----:B------:R-:W-:Y:S06]  /*16000*/  @!P0 BRA `(.L_x_638) ;  /* 0x0000000000048947 */ /* 0x000fec0003800000 */
[----:B------:R-:W-:Y:S01]  /*16010*/  BPT.TRAP 0x1 ;  /* 0x000000040000795c */ /* 0x000fe20000300000 */
.L_x_638:
[C---:B------:R-:W-:Y:S01]  /*16020*/  ISETP.GT.AND P1, PT, R10.reuse, R182, PT ;  /* 0x000000b60a00720c */ /* 0x040fe20003f24270 */
[----:B------:R-:W-:Y:S01]  /*16030*/  VIADD R10, R10, 0xffffffff ;  /* 0xffffffff0a0a7836 */ /* 0x000fe20000000000 */
[----:B------:R-:W-:Y:S02]  /*16040*/  IADD3 R15, R15, 0x2a860, RZ ;  /* 0x0002a8600f0f7810 */ /* 0x000fe40007ffe0ff */
[----:B------:R-:W-:Y:S01]  /*16050*/  F2FP.F16.F32.PACK_AB R148, R11, R148 ;  /* 0x000000940b94723e */ /* 0x000fe200000000ff */
[----:B------:R-:W-:Y:S01]  /*16060*/  IMAD.MOV.U32 R11, RZ, RZ, R14 ;  /* 0x000000ffff0b7224 */ /* 0x000fe200078e000e */
[----:B------:R-:W-:Y:S02]  /*16070*/  PRMT R15, R183, 0x654, R15 ;  /* 0x00000654b70f7816 */ /* 0x000fe4000000000f */
[----:B------:R-:W-:Y:S01]  /*16080*/  F2FP.F16.F32.PACK_AB R150, R8, R150 ;  /* 0x000000960896723e */ /* 0x000fe200000000ff */
[----:B------:R-:W-:Y:S01]  /*16090*/  IMAD.MOV.U32 R8, RZ, RZ, R174 ;  /* 0x000000ffff087224 */ /* 0x000fe200078e00ae */
[----:B------:R0:W-:Y:S01]  /*160a0*/  SYNCS.ARRIVE.TRANS64.RED.A1T0 RZ, [R15+URZ], RZ ;  /* 0x000000ff0fff79a7 */ /* 0x0001e2000810043f */
        /* <DEDUP_REMOVED lines=24> */
[----:B0-----:R-:W-:Y:S06]  /*16230*/  @P1 BRA `(.L_x_639) ;  /* 0xffffffd800441947 */ /* 0x001fec000383ffff */
.L_x_626:
[----:B------:R-:W-:Y:S05]  /*16240*/  BSYNC B0 ;  /* 0x0000000000007941 */ /* 0x000fea0003800000 */
.L_x_625:
        /* <DEDUP_REMOVED lines=67> */
.L_x_640:
[----:B------:R-:W-:Y:S02]  /*16680*/  LEA R7, R174, R2, 0x3 ;  /* 0x00000002ae077211 */ /* 0x000fe400078e18ff */
[----:B------:R-:W-:-:S04]  /*16690*/  SHF.L.U32 R4, R181, 0x1f, RZ ;  /* 0x0000001fb5047819 */ /* 0x000fc800000006ff */
[----:B------:R0:W1:Y:S01]  /*166a0*/  SYNCS.PHASECHK.TRANS64.TRYWAIT P1, [R7+URZ+0x2a850], R4 ;  /* 0x02a85004070075a7 */ /* 0x000062000802017f */
[----:B------:R-:W-:Y:S05]  /*166b0*/  @!P0 BRA `(.L_x_641) ;  /* 0x0000000000048947 */ /* 0x000fea0003800000 */
[----:B------:R-:W-:Y:S01]  /*166c0*/  BPT.TRAP 0x1 ;  /* 0x000000040000795c */ /* 0x000fe20000300000 */
.L_x_641:
[----:B------:R-:W-:Y:S01]  /*166d0*/  VIADD R2, R2, 0x400 ;  /* 0x0000040002027836 */ /* 0x000fe20000000000 */
[----:B------:R-:W-:Y:S04]  /*166e0*/  BSSY B0, `(.L_x_642) ;  /* 0x0000008000007945 */ /* 0x000fe80003800000 */
[----:B------:R-:W-:-:S04]  /*166f0*/  SHF.R.U32.HI R2, RZ, 0x4, R2 ;  /* 0x00000004ff027819 */ /* 0x000fc80000011602 */
[----:B------:R-:W-:-:S04]  /*16700*/  LOP3.LUT R2, R2, 0x3fff, RZ, 0xc0, !PT ;  /* 0x00003fff02027812 */ /* 0x000fc800078ec0ff */
[----:B------:R-:W-:-:S05]  /*16710*/  LOP3.LUT R5, R2, 0x3000000, RZ, 0xfc, !PT ;  /* 0x0300000002057812 */ /* 0x000fca00078efcff */
[----:B------:R-:W-:Y:S01]  /*16720*/  IMAD R2, R174, 0x600, R5 ;  /* 0x00000600ae027824 */ /* 0x000fe200078e0205 */
[----:B-1----:R-:W-:Y:S06]  /*16730*/  @P1 BRA `(.L_x_643) ;  /* 0x0000000000081947 */ /* 0x002fec0003800000 */
[----:B------:R-:W1:Y:S02]  /*16740*/  SYNCS.PHASECHK.TRANS64.TRYWAIT P1, [R7+URZ+0x2a850], R4 ;  /* 0x02a85004070075a7 */ /* 0x000e64000802017f */
[----:B-1----:R-:W-:Y:S05]  /*16750*/  @!P1 BRA `(.L_x_644) ;  /* 0x000000b4007c9947 */ /* 0x002fea0003800000 */
.L_x_643:
[----:B------:R-:W-:Y:S05]  /*16760*/  BSYNC B0 ;  /* 0x0000000000007941 */ /* 0x000fea0003800000 */
.L_x_642:
[----:B01----:R-:W-:Y:S01]  /*16770*/  IMAD.MOV.U32 R4, RZ, RZ, R2 ;  /* 0x000000ffff047224 */ /* 0x003fe200078e0002 */
[----:B------:R-:W-:Y:S01]  /*16780*/  MOV R5, 0x40000040 ;  /* 0x4000004000057802 */ /* 0x000fe20000000f00 */
[----:B------:R-:W-:-:S03]  /*16790*/  WARPGROUP.ARRIVE ;  /* 0x00000000000079c5 */ /* 0x000fc60000000000 */
[----:B------:R-:W-:Y:S01]  /*167a0*/  R2UR UR6, R4 ;  /* 0x00000000040672ca */ /* 0x000fe200000e0000 */
[----:B------:R-:W-:Y:S01]  /*167b0*/  VIADD R4, R2, 0x80 ;  /* 0x0000008002047836 */ /* 0x000fe20000000000 */
[----:B------:R-:W-:Y:S01]  /*167c0*/  R2UR UR7, R5 ;  /* 0x00000000050772ca */ /* 0x000fe200000e0000 */
[----:B------:R-:W-:-:S12]  /*167d0*/  IMAD.MOV.U32 R5, RZ, RZ, 0x40000040 ;  /* 0x40000040ff057424 */ /* 0x000fd800078e00ff */
[----:B------:R-:W-:Y:S01]  /*167e0*/  HGMMA.64x128x16.F32 R24, R156, gdesc[UR4].tnspB, R24, gsb0 ;  /* 0x41e000049c187df0 */ /* 0x000fe20008000818 */
[----:B------:R-:W-:Y:S02]  /*167f0*/  R2UR UR6, R4 ;  /* 0x00000000040672ca */ /* 0x000fe400000e0000 */
[----:B------:R-:W-:Y:S01]  /*16800*/  R2UR UR7, R5 ;  /* 0x00000000050772ca */ /* 0x000fe200000e0000 */
[----:B------:R-:W-:Y:S01]  /*16810*/  IMAD.MOV.U32 R5, RZ, RZ, 0x40000040 ;  /* 0x40000040ff057424 */ /* 0x000fe200078e00ff */
[----:B------:R-:W-:Y:S01]  /*16820*/  IADD3 R4, R2, 0x100, RZ ;  /* 0x0000010002047810 */ /* 0x000fe20007ffe0ff */
[----:B------:R-:W-:Y:S02]  /*16830*/  WARPGROUP.DEPBAR.LE gsb0, 0x0 ;  /* 0x00008000000079c5 */ /* 0x000fe40000010000 */
[----:B------:R-:W-:-:S08]  /*16840*/  WARPGROUP.ARRIVE ;  /* 0x00000000000079c5 */ /* 0x000fd00000000000 */
        /* <DEDUP_REMOVED lines=18> */
[----:B------:R-:W-:Y:S02]  /*16970*/  IADD3 R4, R2, 0x280, RZ ;  /* 0x0000028002047810 */ /* 0x000fe40007ffe0ff */
[----:B------:R-:W0:Y:S01]  /*16980*/  SHFL.BFLY PT, R2, R3, 0x2, 0x1f ;  /* 0x0c401f0003027f89 */ /* 0x000e2200000e0000 */
[----:B------:R-:W-:Y:S02]  /*16990*/  WARPGROUP.DEPBAR.LE gsb0, 0x0 ;  /* 0x00008000000079c5 */ /* 0x000fe40000010000 */
[----:B------:R-:W-:-:S06]  /*169a0*/  WARPGROUP.ARRIVE ;  /* 0x00000000000079c5 */ /* 0x000fcc0000000000 */
[----:B------:R-:W-:Y:S01]  /*169b0*/  HGMMA.64x128x16.F32 R24, R148, gdesc[UR4].tnspB, R24, gsb0 ;  /* 0x41e0000494187df0 */ /* 0x000fe20008000818 */
[----:B------:R-:W-:Y:S01]  /*169c0*/  R2UR UR6, R4 ;  /* 0x00000000040672ca */ /* 0x000fe200000e0000 */
[----:B0-----:R-:W-:Y:S01]  /*169d0*/  FADD.FTZ R4, R2, R3 ;  /* 0x0000000302047221 */ /* 0x001fe20000010000 */
[----:B------:R-:W-:Y:S01]  /*169e0*/  R2UR UR7, R5 ;  /* 0x00000000050772ca */ /* 0x000fe200000e0000 */
[----:B------:R-:W-:Y:S01]  /*169f0*/  IMAD.MOV.U32 R3, RZ, RZ, -0x800000 ;  /* 0xff800000ff037424 */ /* 0x000fe200078e00ff */
[----:B------:R-:W0:Y:S01]  /*16a00*/  SHFL.BFLY PT, R5, R0, 0x2, 0x1f ;  /* 0x0c401f0000057f89 */ /* 0x000e2200000e0000 */
[----:B------:R-:W-:Y:S01]  /*16a10*/  MOV R2, RZ ;  /* 0x000000ff00027202 */ /* 0x000fe20000000f00 */
[----:B0-----:R-:W-:Y:S01]  /*16a20*/  FADD.FTZ R8, R5, R0 ;  /* 0x0000000005087221 */ /* 0x001fe20000010000 */
        /* <DEDUP_REMOVED lines=20> */
[----:B------:R-:W-:Y:S03]  /*16b70*/  HGMMA.64x128x16.F32 R24, R152, gdesc[UR4].tnspB, R24, gsb0 ;  /* 0x41e0000498187df0 */ /* 0x000fe60008000818 */
[----:B------:R-:W-:Y:S02]  /*16b80*/  WARPGROUP.DEPBAR.LE gsb0, 0x0 ;  /* 0x00008000000079c5 */ /* 0x000fe40000010000 */
[----:B--23--:R-:W-:Y:S05]  /*16b90*/  @!P0 BRA `(.L_x_645) ;  /* 0x0000000000048947 */ /* 0x00cfea0003800000 */
[----:B------:R-:W-:Y:S01]  /*16ba0*/  BPT.TRAP 0x1 ;  /* 0x000000040000795c */ /* 0x000fe20000300000 */
.L_x_645:
[----:B------:R-:W-:Y:S01]  /*16bb0*/  IADD3 R4, R7, 0x2a860, RZ ;  /* 0x0002a86007047810 */ /* 0x000fe20007ffe0ff */
[----:B------:R-:W-:Y:S02]  /*16bc0*/  VIADD R174, R174, 0x1 ;  /* 0x00000001aeae7836 */ /* 0x000fe40000000000 */
[-C--:B------:R-:W-:Y:S01]  /*16bd0*/  FMUL.FTZ R20, R24, R5.reuse ;  /* 0x0000000518147220 */ /* 0x080fe20000410000 */
[-C--:B------:R-:W-:Y:S01]  /*16be0*/  FMUL.FTZ R21, R25, R5.reuse ;  /* 0x0000000519157220 */ /* 0x080fe20000410000 */
[----:B------:R-:W-:Y:S01]  /*16bf0*/  PRMT R4, R183, 0x654, R4 ;  /* 0x00000654b7047816 */ /* 0x000fe20000000004 */
[-C--:B------:R-:W-:Y:S01]  /*16c00*/  FMUL.FTZ R88, R28, R5.reuse ;  /* 0x000000051c587220 */ /* 0x080fe20000410000 */
[----:B------:R-:W-:Y:S01]  /*16c10*/  ISETP.NE.AND P1, PT, R174, 0x2, PT ;  /* 0x00000002ae00780c */ /* 0x000fe20003f25270 */
[-C--:B------:R-:W-:Y:S01]  /*16c20*/  FMUL.FTZ R89, R29, R5.reuse ;  /* 0x000000051d597220 */ /* 0x080fe20000410000 */
[----:B------:R1:W-:Y:S01]  /*16c30*/  SYNCS.ARRIVE.TRANS64.RED.A1T0 RZ, [R4+URZ], RZ ;  /* 0x000000ff04ff79a7 */ /* 0x0003e2000810043f */
[-C--:B------:R-:W-:Y:S01]  /*16c40*/  FMUL.FTZ R90, R32, R5.reuse ;  /* 0x00000005205a7220 */ /* 0x080fe20000410000 */
[-C--:B------:R-:W-:Y:S01]  /*16c50*/  FMUL.FTZ R91, R33, R5.reuse ;  /* 0x00000005215b7220 */ /* 0x080fe20000410000 */
[-C--:B------:R-:W-:Y:S01]  /*16c60*/  FMUL.FTZ R36, R36, R5.reuse ;  /* 0x0000000524247220 */ /* 0x080fe20000410000 */
[-C--:B------:R-:W-:Y:S01]  /*16c70*/  FMUL.FTZ R37, R37, R5.reuse ;  /* 0x0000000525257220 */ /* 0x080fe20000410000 */
[-C--:B------:R-:W-:Y:S01]  /*16c80*/  FMUL.FTZ R40, R40, R5.reuse ;  /* 0x0000000528287220 */ /* 0x080fe20000410000 */
[-C--:B------:R-:W-:Y:S01]  /*16c90*/  FMUL.FTZ R41, R41, R5.reuse ;  /* 0x0000000529297220 */ /* 0x080fe20000410000 */
[-C--:B------:R-:W-:Y:S01]  /*16ca0*/  FMUL.FTZ R44, R44, R5.reuse ;  /* 0x000000052c2c7220 */ /* 0x080fe20000410000 */
[----:B-1----:R-:W-:Y:S01]  /*16cb0*/  SEL R4, RZ, 0x1, P1 ;  /* 0x00000001ff047807 */ /* 0x002fe20000800000 */
        /* <DEDUP_REMOVED lines=22> */
[-C--:B0-----:R-:W-:Y:S01]  /*16e20*/  FMUL.FTZ R94, R26, R2.reuse ;  /* 0x000000021a5e7220 */ /* 0x081fe20000410000 */
        /* <DEDUP_REMOVED lines=31> */
[----:B------:R-:W-:Y:S01]  /*17020*/  LOP3.LUT R181, R181, R4, RZ, 0x3c, !PT ;  /* 0x00000004b5b57212 */ /* 0x000fe200078e3cff */
[----:B------:R-:W-:Y:S01]  /*17030*/  VIADD R191, R191, 0x1 ;  /* 0x00000001bfbf7836 */ /* 0x000fe20000000000 */
[----:B------:R-:W-:-:S07]  /*17040*/  SEL R174, R174, RZ, P1 ;  /* 0x000000ffaeae7207 */ /* 0x000fce0000800000 */
.L_x_567:
[----:B------:R-:W1:Y:S08]  /*17050*/  S2UR UR4, SR_CgaCtaId ;  /* 0x00000000000479c3 */ /* 0x000e700000008800 */
[----:B------:R-:W-:Y:S01]  /*17060*/  BAR.SYNC.DEFER_BLOCKING 0x5, 0x180 ;  /* 0x0146000000007b1d */ /* 0x000fe20000010000 */
[----:B------:R-:W-:-:S05]  /*17070*/  MOV R2, 0x400 ;  /* 0x0000040000027802 */ /* 0x000fca0000000f00 */
[----:B------:R-:W-:Y:S01]  /*17080*/  BSSY B0, `(.L_x_646) ;  /* 0x00002db000007945 */ /* 0x000fe20003800000 */
[----:B-1----:R-:W-:-:S04]  /*17090*/  MOV R183, UR4 ;  /* 0x0000000400b77c02 */ /* 0x002fc80008000f00 */
[----:B------:R-:W-:-:S05]  /*170a0*/  LEA R2, R183, R2, 0x18 ;  /* 0x00000002b7027211 */ /* 0x000fca00078ec0ff */
[----:B------:R1:W2:Y:S01]  /*170b0*/  LDS.128 R144, [R2+0x2a8d0] ;  /* 0x02a8d00002907984 */ /* 0x0002a20000000c00 */
[----:B------:R-:W-:Y:S06]  /*170c0*/  BAR.ARV 0x4, 0x180 ;  /* 0x0106000000007b1d */ /* 0x000fec0000002000 */
[----:B------:R-:W-:Y:S05]  /*170d0*/  @P0 BRA `(.L_x_647) ;  /* 0x00000020006c0947 */ /* 0x000fea0003800000 */
[----:B------:R-:W4:Y:S01]  /*170e0*/  LDL R4, [R1+0x70] ;  /* 0x0000700001047983 */ /* 0x000f220000100800 */
[----:B------:R-:W0:Y:S01]  /*170f0*/  S2R R5, SR_SWINHI ;  /* 0x0000000000057919 */ /* 0x000e220000002f00 */
[----:B------:R-:W-:Y:S01]  /*17100*/  F2FP.F16.F32.PACK_AB R32, R93, R92 ;  /* 0x0000005c5d20723e */ /* 0x000fe200000000ff */
[----:B------:R-:W-:Y:S01]  /*17110*/  ULDC.64 UR6, c[0x0][0xc00] ;  /* 0x0003000000067ab9 */ /* 0x000fe20000000a00 */
[----:B------:R-:W-:Y:S01]  /*17120*/  ULDC.64 UR4, c[0x0][0xc08] ;  /* 0x0003020000047ab9 */ /* 0x000fe20000000a00 */
[----:B------:R-:W2:Y:S01]  /*17130*/  LDL R104, [R1+0x6c] ;  /* 0x00006c0001687983 */ /* 0x000ea20000100800 */
[----:B------:R-:W-:Y:S02]  /*17140*/  MOV R72, R2 ;  /* 0x0000000200487202 */ /* 0x000fe40000000f00 */
[----:B0-----:R-:W-:Y:S01]  /*17150*/  MOV R73, R5 ;  /* 0x0000000500497202 */ /* 0x001fe20000000f00 */
[----:B------:R-:W-:Y:S02]  /*17160*/  BAR.SYNC.DEFER_BLOCKING 0x1, 0x100 ;  /* 0x0044000000007b1d */ /* 0x000fe40000010000 */
[----:B----4-:R-:W-:-:S03]  /*17170*/  IMAD.WIDE R8, R4, 0x2, R72 ;  /* 0x0000000204087825 */ /* 0x010fc600078e0248 */
[C---:B------:R-:W-:Y:S02]  /*17180*/  LOP3.LUT R11, R8.reuse, 0x380, RZ, 0xc0, !PT ;  /* 0x00000380080b7812 */ /* 0x040fe400078ec0ff */
[C---:B------:R-:W-:Y:S02]  /*17190*/  IADD3 R35, P4, R8.reuse, 0x60, RZ ;  /* 0x0000006008237810 */ /* 0x040fe40007f9e0ff */
[----:B------:R-:W-:Y:S02]  /*171a0*/  SHF.R.U64 R11, R11, 0x3, RZ ;  /* 0x000000030b0b7819 */ /* 0x000fe400000012ff */
[C---:B------:R-:W-:Y:S02]  /*171b0*/  IADD3 R14, P3, R8.reuse, 0x4000, RZ ;  /* 0x00004000080e7810 */ /* 0x040fe40007f7e0ff */
[C---:B---3--:R-:W-:Y:S02]  /*171c0*/  IADD3 R31, P6, R8.reuse, 0x20, RZ ;  /* 0x00000020081f7810 */ /* 0x048fe40007fde0ff */
[----:B------:R-:W-:-:S02]  /*171d0*/  IADD3 R33, P5, R8, 0x40, RZ ;  /* 0x0000004008217810 */ /* 0x000fc40007fbe0ff */
[C---:B------:R-:W-:Y:S02]  /*171e0*/  IADD3 R101, P2, R8.reuse, 0x4020, RZ ;  /* 0x0000402008657810 */ /* 0x040fe40007f5e0ff */
[C---:B------:R-:W-:Y:S02]  /*171f0*/  IADD3 R103, P1, R8.reuse, 0x4040, RZ ;  /* 0x0000404008677810 */ /* 0x040fe40007f3e0ff */
[----:B------:R-:W-:Y:S02]  /*17200*/  IADD3 R105, P0, R8, 0x4060, RZ ;  /* 0x0000406008697810 */ /* 0x000fe40007f1e0ff */
[----:B------:R-:W-:Y:S02]  /*17210*/  LOP3.LUT R8, R11, R8, RZ, 0x3c, !PT ;  /* 0x000000080b087212 */ /* 0x000fe400078e3cff */
[----:B------:R-:W-:Y:S02]  /*17220*/  LOP3.LUT R10, R35, 0x380, RZ, 0xc0, !PT ;  /* 0x00000380230a7812 */ /* 0x000fe400078ec0ff */
[----:B------:R-:W-:-:S02]  /*17230*/  LOP3.LUT R11, R14, 0x380, RZ, 0xc0, !PT ;  /* 0x000003800e0b7812 */ /* 0x000fc400078ec0ff */
[----:B------:R-:W-:Y:S02]  /*17240*/  LOP3.LUT R4, R31, 0x380, RZ, 0xc0, !PT ;  /* 0x000003801f047812 */ /* 0x000fe400078ec0ff */
[----:B------:R-:W-:Y:S02]  /*17250*/  LOP3.LUT R6, R33, 0x380, RZ, 0xc0, !PT ;  /* 0x0000038021067812 */ /* 0x000fe400078ec0ff */
[----:B------:R-:W-:Y:S02]  /*17260*/  SHF.R.U64 R10, R10, 0x3, RZ ;  /* 0x000000030a0a7819 */ /* 0x000fe400000012ff */
[----:B------:R-:W-:Y:S02]  /*17270*/  SHF.R.U64 R11, R11, 0x3, RZ ;  /* 0x000000030b0b7819 */ /* 0x000fe400000012ff */
[----:B------:R-:W-:Y:S02]  /*17280*/  SHF.R.U64 R4, R4, 0x3, RZ ;  /* 0x0000000304047819 */ /* 0x000fe400000012ff */
[----:B------:R-:W-:Y:S01]  /*17290*/  SHF.R.U64 R6, R6, 0x3, RZ ;  /* 0x0000000306067819 */ /* 0x000fe200000012ff */
[--C-:B------:R-:W-:Y:S01]  /*172a0*/  IMAD.X R5, RZ, RZ, R9.reuse, P6 ;  /* 0x000000ffff057224 */ /* 0x100fe200030e0609 */
[----:B------:R-:W-:Y:S01]  /*172b0*/  LOP3.LUT R24, R101, 0x380, RZ, 0xc0, !PT ;  /* 0x0000038065187812 */ /* 0x000fe200078ec0ff */
[--C-:B------:R-:W-:Y:S01]  /*172c0*/  IMAD.X R7, RZ, RZ, R9.reuse, P5 ;  /* 0x000000ffff077224 */ /* 0x100fe200028e0609 */
[----:B------:R-:W-:Y:S01]  /*172d0*/  LOP3.LUT R26, R103, 0x380, RZ, 0xc0, !PT ;  /* 0x00000380671a7812 */ /* 0x000fe200078ec0ff */
[--C-:B------:R-:W-:Y:S01]  /*172e0*/  IMAD.X R15, RZ, RZ, R9.reuse, P3 ;  /* 0x000000ffff0f7224 */ /* 0x100fe200018e0609 */
[-C--:B------:R-:W-:Y:S01]  /*172f0*/  IADD3.X R13, RZ, R9.reuse, RZ, P4, !PT ;  /* 0x00000009ff0d7210 */ /* 0x080fe200027fe4ff */
[--C-:B------:R-:W-:Y:S01]  /*17300*/  IMAD.X R25, RZ, RZ, R9.reuse, P2 ;  /* 0x000000ffff197224 */ /* 0x100fe200010e0609 */
[----:B------:R-:W-:Y:S01]  /*17310*/  IADD3.X R27, RZ, R9, RZ, P1, !PT ;  /* 0x00000009ff1b7210 */ /* 0x000fe20000ffe4ff */
[----:B------:R-:W-:Y:S01]  /*17320*/  IMAD.X R29, RZ, RZ, R9, P0 ;  /* 0x000000ffff1d7224 */ /* 0x000fe200000e0609 */
[----:B------:R-:W-:-:S02]  /*17330*/  LOP3.LUT R12, R10, R35, RZ, 0x3c, !PT ;  /* 0x000000230a0c7212 */ /* 0x000fc400078e3cff */
[----:B------:R-:W-:Y:S02]  /*17340*/  LOP3.LUT R14, R11, R14, RZ, 0x3c, !PT ;  /* 0x0000000e0b0e7212 */ /* 0x000fe400078e3cff */
[----:B------:R-:W-:Y:S02]  /*17350*/  MOV R30, R8 ;  /* 0x00000008001e7202 */ /* 0x000fe40000000f00 */
[----:B------:R-:W-:Y:S02]  /*17360*/  LOP3.LUT R28, R105, 0x380, RZ, 0xc0, !PT ;  /* 0x00000380691c7812 */ /* 0x000fe400078ec0ff */
[----:B------:R-:W-:Y:S02]  /*17370*/  LOP3.LUT R4, R4, R31, RZ, 0x3c, !PT ;  /* 0x0000001f04047212 */ /* 0x000fe400078e3cff */
[----:B------:R-:W-:Y:S02]  /*17380*/  LOP3.LUT R6, R6, R33, RZ, 0x3c, !PT ;  /* 0x0000002106067212 */ /* 0x000fe400078e3cff */
[----:B------:R-:W-:-:S02]  /*17390*/  F2FP.F16.F32.PACK_AB R8, R21, R20 ;  /* 0x000000141508723e */ /* 0x000fc400000000ff */
[----:B------:R-:W-:Y:S02]  /*173a0*/  F2FP.F16.F32.PACK_AB R9, R95, R94 ;  /* 0x0000005e5f09723e */ /* 0x000fe400000000ff */
[----:B------:R-:W-:Y:S02]  /*173b0*/  F2FP.F16.F32.PACK_AB R10, R89, R88 ;  /* 0x00000058590a723e */ /* 0x000fe400000000ff */
[----:B------:R-:W-:Y:S02]  /*173c0*/  F2FP.F16.F32.PACK_AB R11, R97, R96 ;  /* 0x00000060610b723e */ /* 0x000fe400000000ff */
[----:B------:R-:W-:Y:S02]  /*173d0*/  SHF.R.U64 R24, R24, 0x3, RZ ;  /* 0x0000000318187819 */ /* 0x000fe400000012ff */
[----:B------:R-:W-:Y:S02]  /*173e0*/  SHF.R.U64 R26, R26, 0x3, RZ ;  /* 0x000000031a1a7819 */ /* 0x000fe400000012ff */
[----:B------:R-:W-:Y:S01]  /*173f0*/  SHF.R.U64 R28, R28, 0x3, RZ ;  /* 0x000000031c1c7819 */ /* 0x000fe200000012ff */
[----:B------:R0:W-:Y:S01]  /*17400*/  STSM.16.M88.4 [R30], R8 ;  /* 0x000000081e007844 */ /* 0x0001e20000000200 */
[----:B------:R-:W-:-:S02]  /*17410*/  MOV R33, R4 ;  /* 0x0000000400217202 */ /* 0x000fc40000000f00 */
[----:B------:R-:W-:Y:S02]  /*17420*/  MOV R34, R6 ;  /* 0x0000000600227202 */ /* 0x000fe40000000f00 */
[----:B------:R-:W-:Y:S02]  /*17430*/  F2FP.F16.F32.PACK_AB R4, R91, R90 ;  /* 0x0000005a5b04723e */ /* 0x000fe400000000ff */
[----:B------:R-:W-:Y:S02]  /*17440*/  F2FP.F16.F32.PACK_AB R5, R99, R98 ;  /* 0x000000626305723e */ /* 0x000fe400000000ff */
[----:B------:R-:W-:Y:S02]  /*17450*/  F2FP.F16.F32.PACK_AB R6, R37, R36 ;  /* 0x000000242506723e */ /* 0x000fe400000000ff */
[----:B------:R-:W-:Y:S02]  /*17460*/  F2FP.F16.F32.PACK_AB R7, R39, R38 ;  /* 0x000000262707723e */ /* 0x000fe400000000ff */
[----:B------:R-:W-:-:S02]  /*17470*/  LOP3.LUT R24, R24, R101, RZ, 0x3c, !PT ;  /* 0x0000006518187212 */ /* 0x000fc400078e3cff */
[----:B------:R-:W-:Y:S02]  /*17480*/  LOP3.LUT R26, R26, R103, RZ, 0x3c, !PT ;  /* 0x000000671a1a7212 */ /* 0x000fe400078e3cff */
[----:B------:R-:W-:Y:S02]  /*17490*/  MOV R35, R12 ;  /* 0x0000000c00237202 */ /* 0x000fe40000000f00 */
[----:B------:R-:W-:Y:S02]  /*174a0*/  MOV R100, R14 ;  /* 0x0000000e00647202 */ /* 0x000fe40000000f00 */
[----:B0-----:R-:W-:Y:S02]  /*174b0*/  F2FP.F16.F32.PACK_AB R8, R41, R40 ;  /* 0x000000282908723e */ /* 0x001fe400000000ff */
[----:B------:R-:W-:Y:S02]  /*174c0*/  F2FP.F16.F32.PACK_AB R9, R43, R42 ;  /* 0x0000002a2b09723e */ /* 0x000fe400000000ff */
[----:B------:R-:W-:-:S02]  /*174d0*/  F2FP.F16.F32.PACK_AB R10, R45, R44 ;  /* 0x0000002c2d0a723e */ /* 0x000fc400000000ff */
[----:B------:R-:W-:Y:S02]  /*174e0*/  F2FP.F16.F32.PACK_AB R11, R47, R46 ;  /* 0x0000002e2f0b723e */ /* 0x000fe400000000ff */
[----:B------:R-:W-:Y:S02]  /*174f0*/  LOP3.LUT R28, R28, R105, RZ, 0x3c, !PT ;  /* 0x000000691c1c7212 */ /* 0x000fe400078e3cff */
[----:B------:R-:W-:Y:S02]  /*17500*/  F2FP.F16.F32.PACK_AB R12, R49, R48 ;  /* 0x00000030310c723e */ /* 0x000fe400000000ff */
[----:B------:R-:W-:Y:S02]  /*17510*/  F2FP.F16.F32.PACK_AB R13, R51, R50 ;  /* 0x00000032330d723e */ /* 0x000fe400000000ff */
[----:B------:R-:W-:Y:S02]  /*17520*/  F2FP.F16.F32.PACK_AB R14, R53, R52 ;  /* 0x00000034350e723e */ /* 0x000fe400000000ff */
[----:B------:R-:W-:Y:S01]  /*17530*/  F2FP.F16.F32.PACK_AB R15, R55, R54 ;  /* 0x00000036370f723e */ /* 0x000fe200000000ff */
[----:B------:R0:W-:Y:S01]  /*17540*/  STSM.16.M88.4 [R33], R4 ;  /* 0x0000000421007844 */ /* 0x0001e20000000200 */
[----:B------:R-:W-:-:S02]  /*17550*/  MOV R101, R24 ;  /* 0x0000001800657202 */ /* 0x000fc40000000f00 */
[----:B------:R-:W-:Y:S01]  /*17560*/  MOV R103, R26 ;  /* 0x0000001a00677202 */ /* 0x000fe20000000f00 */
[----:B------:R-:W-:Y:S01]  /*17570*/  STSM.16.M88.4 [R34], R8 ;  /* 0x0000000822007844 */ /* 0x000fe20000000200 */
[----:B------:R-:W-:Y:S02]  /*17580*/  F2FP.F16.F32.PACK_AB R24, R57, R56 ;  /* 0x000000383918723e */ /* 0x000fe400000000ff */
[----:B------:R-:W-:Y:S01]  /*17590*/  F2FP.F16.F32.PACK_AB R25, R59, R58 ;  /* 0x0000003a3b19723e */ /* 0x000fe200000000ff */
[----:B------:R3:W-:Y:S01]  /*175a0*/  STSM.16.M88.4 [R35], R12 ;  /* 0x0000000c23007844 */ /* 0x0007e20000000200 */
[----:B------:R-:W-:Y:S02]  /*175b0*/  F2FP.F16.F32.PACK_AB R26, R61, R60 ;  /* 0x0000003c3d1a723e */ /* 0x000fe400000000ff */
[----:B------:R-:W-:Y:S02]  /*175c0*/  F2FP.F16.F32.PACK_AB R27, R63, R62 ;  /* 0x0000003e3f1b723e */ /* 0x000fe400000000ff */
[----:B------:R-:W-:-:S02]  /*175d0*/  MOV R102, R28 ;  /* 0x0000001c00667202 */ /* 0x000fc40000000f00 */
[----:B------:R-:W-:Y:S02]  /*175e0*/  F2FP.F16.F32.PACK_AB R28, R65, R64 ;  /* 0x00000040411c723e */ /* 0x000fe400000000ff */
[----:B------:R-:W-:Y:S02]  /*175f0*/  F2FP.F16.F32.PACK_AB R29, R67, R66 ;  /* 0x00000042431d723e */ /* 0x000fe400000000ff */
[----:B------:R-:W-:Y:S02]  /*17600*/  F2FP.F16.F32.PACK_AB R30, R69, R68 ;  /* 0x00000044451e723e */ /* 0x000fe400000000ff */
[----:B------:R-:W-:Y:S02]  /*17610*/  F2FP.F16.F32.PACK_AB R31, R71, R70 ;  /* 0x00000046471f723e */ /* 0x000fe400000000ff */
[----:B0-----:R-:W-:Y:S01]  /*17620*/  F2FP.F16.F32.PACK_AB R33, R75, R74 ;  /* 0x0000004a4b21723e */ /* 0x001fe200000000ff */
[----:B---3--:R-:W0:Y:S01]  /*17630*/  LDC.64 R14, c[0x0][0xba8] ;  /* 0x0002ea00ff0e7b82 */ /* 0x008e220000000a00 */
[----:B------:R-:W-:-:S02]  /*17640*/  F2FP.F16.F32.PACK_AB R34, R77, R76 ;  /* 0x0000004c4d22723e */ /* 0x000fc400000000ff */
[----:B------:R-:W-:Y:S02]  /*17650*/  F2FP.F16.F32.PACK_AB R35, R79, R78 ;  /* 0x0000004e4f23723e */ /* 0x000fe400000000ff */
[----:B------:R-:W-:Y:S02]  /*17660*/  F2FP.F16.F32.PACK_AB R4, R81, R80 ;  /* 0x000000505104723e */ /* 0x000fe400000000ff */
[----:B------:R-:W-:Y:S02]  /*17670*/  F2FP.F16.F32.PACK_AB R5, R83, R82 ;  /* 0x000000525305723e */ /* 0x000fe400000000ff */
[----:B------:R-:W-:Y:S02]  /*17680*/  F2FP.F16.F32.PACK_AB R6, R85, R84 ;  /* 0x000000545506723e */ /* 0x000fe400000000ff */
[----:B------:R-:W-:Y:S01]  /*17690*/  F2FP.F16.F32.PACK_AB R7, R87, R86 ;  /* 0x000000565707723e */ /* 0x000fe200000000ff */
[----:B------:R3:W-:Y:S04]  /*176a0*/  STSM.16.M88.4 [R100], R24 ;  /* 0x0000001864007844 */ /* 0x0007e80000000200 */
[----:B------:R-:W-:Y:S04]  /*176b0*/  STSM.16.M88.4 [R101], R28 ;  /* 0x0000001c65007844 */ /* 0x000fe80000000200 */
[----:B------:R-:W-:Y:S04]  /*176c0*/  STSM.16.M88.4 [R103], R32 ;  /* 0x0000002067007844 */ /* 0x000fe80000000200 */
[----:B------:R4:W-:Y:S01]  /*176d0*/  STSM.16.M88.4 [R102], R4 ;  /* 0x0000000466007844 */ /* 0x0009e20000000200 */
[----:B------:R-:W-:Y:S01]  /*176e0*/  BAR.SYNC.DEFER_BLOCKING 0x1, 0x100 ;  /* 0x0044000000007b1d */ /* 0x000fe20000010000 */
[----:B------:R-:W-:-:S04]  /*176f0*/  ISETP.NE.U32.AND P0, PT, RZ, UR6, PT ;  /* 0x00000006ff007c0c */ /* 0x000fc8000bf05070 */
[----:B------:R-:W-:Y:S02]  /*17700*/  ISETP.NE.AND.EX P0, PT, RZ, UR7, PT, P0 ;  /* 0x00000007ff007c0c */ /* 0x000fe4000bf05300 */
[----:B------:R-:W-:Y:S01]  /*17710*/  IADD3 R8, P1, R189, UR6, RZ ;  /* 0x00000006bd087c10 */ /* 0x000fe2000ff3e0ff */
[----:B---3--:R-:W-:-:S03]  /*17720*/  IMAD.MOV.U32 R100, RZ, RZ, RZ ;  /* 0x000000ffff647224 */ /* 0x008fc600078e00ff */
[----:B------:R-:W-:Y:S01]  /*17730*/  IADD3.X R9, R190, UR7, RZ, P1, !PT ;  /* 0x00000007be097c10 */ /* 0x000fe20008ffe4ff */
[----:B------:R-:W-:Y:S01]  /*17740*/  IMAD.MOV.U32 R24, RZ, RZ, 0x9b8 ;  /* 0x000009b8ff187424 */ /* 0x000fe200078e00ff */
[----:B----4-:R-:W3:Y:S05]  /*17750*/  LDC R102, c[0x0][0xbe8] ;  /* 0x0002fa00ff667b82 */ /* 0x010eea0000000800 */
[----:B------:R-:W4:Y:S01]  /*17760*/  @P0 LDG.E R100, desc[UR56][R8.64] ;  /* 0x0000003808640981 */ /* 0x000f22000c1e1900 */
[----:B------:R-:W-:-:S04]  /*17770*/  ISETP.NE.U32.AND P1, PT, RZ, UR4, PT ;  /* 0x00000004ff007c0c */ /* 0x000fc8000bf25070 */
[----:B------:R-:W-:-:S13]  /*17780*/  ISETP.NE.AND.EX P1, PT, RZ, UR5, PT, P1 ;  /* 0x00000005ff007c0c */ /* 0x000fda000bf25310 */
[----:B------:R-:W-:Y:S01]  /*17790*/  @P1 IADD3 R4, P2, R189, UR4, RZ ;  /* 0x00000004bd041c10 */ /* 0x000fe2000ff5e0ff */
[----:B------:R-:W-:-:S03]  /*177a0*/  ULDC UR4, c[0x0][0xa88] ;  /* 0x0002a20000047ab9 */ /* 0x000fc60000000800 */
[----:B------:R-:W-:Y:S02]  /*177b0*/  @P1 IADD3.X R5, R190, UR5, RZ, P2, !PT ;  /* 0x00000005be051c10 */ /* 0x000fe400097fe4ff */
[C---:B------:R-:W-:Y:S02]  /*177c0*/  ISETP.NE.AND P2, PT, R187.reuse, RZ, PT ;  /* 0x000000ffbb00720c */ /* 0x040fe40003f45270 */
[----:B------:R-:W-:Y:S01]  /*177d0*/  MOV R101, UR4 ;  /* 0x0000000400657c02 */ /* 0x000fe20008000f00 */
[----:B------:R-:W-:Y:S02]  /*177e0*/  ULDC UR4, c[0x0][0xad4] ;  /* 0x0002b50000047ab9 */ /* 0x000fe40000000800 */
[----:B------:R-:W-:Y:S02]  /*177f0*/  SEL R187, R187, UR4, P2 ;  /* 0x00000004bbbb7c07 */ /* 0x000fe40009000000 */
[----:B---3--:R-:W-:Y:S01]  /*17800*/  ISETP.NE.AND P4, PT, R102, 0x1, PT ;  /* 0x000000016600780c */ /* 0x008fe20003f85270 */
[----:B------:R3:W5:Y:S01]  /*17810*/  @P1 LDG.E R101, desc[UR56][R4.64] ;  /* 0x0000003804651981 */ /* 0x000762000c1e1900 */
[----:B------:R-:W-:-:S04]  /*17820*/  ISETP.GT.AND P3, PT, R187, 0x1, PT ;  /* 0x00000001bb00780c */ /* 0x000fc80003f64270 */
[----:B------:R-:W-:-:S04]  /*17830*/  SEL R24, R24, 0x978, P3 ;  /* 0x0000097818187807 */ /* 0x000fc80001800000 */
[----:B------:R-:W1:Y:S08]  /*17840*/  LDC.64 R6, c[0x0][R24+0x220] ;  /* 0x0000880018067b82 */ /* 0x000e700000000a00 */
[----:B------:R-:W2:Y:S08]  /*17850*/  LDC.64 R10, c[0x0][R24+0x218] ;  /* 0x00008600180a7b82 */ /* 0x000eb00000000a00 */
[----:B------:R-:W2:Y:S01]  /*17860*/  LDC.64 R12, c[0x0][R24+0x228] ;  /* 0x00008a00180c7b82 */ /* 0x000ea20000000a00 */
[----:B------:R-:W-:-:S07]  /*17870*/  ISETP.NE.U32.AND P2, PT, RZ, UR6, PT ;  /* 0x00000006ff007c0c */ /* 0x000fce000bf45070 */
[----:B---3--:R3:W3:Y:S01]  /*17880*/  LDC.64 R4, c[0x0][R24+0x210] ;  /* 0x0000840018047b82 */ /* 0x0086e20000000a00 */
[----:B------:R-:W-:-:S07]  /*17890*/  ISETP.NE.AND.EX P2, PT, RZ, UR7, PT, P2 ;  /* 0x00000007ff007c0c */ /* 0x000fce000bf45320 */
[----:B------:R-:W3:Y:S01]  /*178a0*/  @P4 LDC R26, c[0x0][0xbec] ;  /* 0x0002fb00ff1a4b82 */ /* 0x000ee20000000800 */
[----:B------:R-:W-:-:S07]  /*178b0*/  SEL R188, R188, RZ, !P2 ;  /* 0x000000ffbcbc7207 */ /* 0x000fce0005000000 */
[----:B------:R-:W3:Y:S01]  /*178c0*/  @P4 LDC R33, c[0x0][0xbf0] ;  /* 0x0002fc00ff214b82 */ /* 0x000ee20000000800 */
[----:B------:R-:W-:Y:S01]  /*178d0*/  SEL R25, R216, RZ, !P2 ;  /* 0x000000ffd8197207 */ /* 0x000fe20005000000 */
[----:B-1----:R-:W-:-:S06]  /*178e0*/  IMAD R7, R7, R188, RZ ;  /* 0x000000bc07077224 */ /* 0x002fcc00078e02ff */
[----:B0-----:R-:W0:Y:S01]  /*178f0*/  @!P3 LDC R14, c[0x0][0xb50] ;  /* 0x0002d400ff0ebb82 */ /* 0x001e220000000800 */
[C---:B------:R-:W-:Y:S02]  /*17900*/  IMAD R31, R6.reuse, R25, R7 ;  /* 0x00000019061f7224 */ /* 0x040fe400078e0207 */
[----:B------:R-:W-:-:S05]  /*17910*/  IMAD.WIDE.U32 R6, R6, R188, RZ ;  /* 0x000000bc06067225 */ /* 0x000fca00078e00ff */
[----:B------:R-:W1:Y:S01]  /*17920*/  @!P3 LDC R15, c[0x0][0xb54] ;  /* 0x0002d500ff0fbb82 */ /* 0x000e620000000800 */
[-C--:B--2---:R-:W-:Y:S02]  /*17930*/  IMAD R29, R11, R162.reuse, RZ ;  /* 0x000000a20b1d7224 */ /* 0x084fe400078e02ff */
[----:B------:R-:W-:-:S04]  /*17940*/  IMAD.WIDE.U32 R10, R10, R162, RZ ;  /* 0x000000a20a0a7225 */ /* 0x000fc800078e00ff */
[----:B------:R-:W-:Y:S01]  /*17950*/  IMAD R25, R192, 0x80, R104 ;  /* 0x00000080c0197824 */ /* 0x000fe200078e0268 */
[----:B------:R-:W-:Y:S02]  /*17960*/  SEL R27, R200, RZ, P3 ;  /* 0x000000ffc81b7207 */ /* 0x000fe40001800000 */
[----:B------:R-:W-:Y:S01]  /*17970*/  IADD3 R28, R11, R29, RZ ;  /* 0x0000001d0b1c7210 */ /* 0x000fe20007ffe0ff */
[----:B------:R-:W-:Y:S02]  /*17980*/  IMAD.IADD R11, R7, 0x1, R31 ;  /* 0x00000001070b7824 */ /* 0x000fe400078e021f */
[----:B------:R-:W-:Y:S02]  /*17990*/  IMAD.MOV.U32 R7, RZ, RZ, R25 ;  /* 0x000000ffff077224 */ /* 0x000fe400078e0019 */
[-C--:B------:R-:W-:Y:S02]  /*179a0*/  IMAD R29, R13, R27.reuse, RZ ;  /* 0x0000001b0d1d7224 */ /* 0x080fe400078e02ff */
[----:B------:R-:W-:-:S04]  /*179b0*/  IMAD.WIDE.U32 R12, R12, R27, RZ ;  /* 0x0000001b0c0c7225 */ /* 0x000fc800078e00ff */
[----:B------:R-:W-:Y:S01]  /*179c0*/  IMAD.IADD R29, R13, 0x1, R29 ;  /* 0x000000010d1d7824 */ /* 0x000fe200078e021d */
[--C-:B----4-:R-:W-:Y:S01]  /*179d0*/  IADD3 R10, P2, P5, R6, R10, R100.reuse ;  /* 0x0000000a060a7210 */ /* 0x110fe20007d5e064 */
[----:B---3--:R-:W-:Y:S01]  /*179e0*/  @P4 IMAD.HI.U32 R6, R25, R26, RZ ;  /* 0x0000001a19064227 */ /* 0x008fe200078e00ff */
[----:B------:R-:W-:-:S04]  /*179f0*/  SHF.R.S32.HI R103, RZ, 0x1f, R100 ;  /* 0x0000001fff677819 */ /* 0x000fc80000011464 */
[----:B------:R-:W-:-:S04]  /*17a00*/  @P4 SHF.R.U32.HI R7, RZ, R33, R6 ;  /* 0x00000021ff074219 */ /* 0x000fc80000011606 */
[----:B------:R-:W-:Y:S02]  /*17a10*/  IADD3 R24, -R7, RZ, RZ ;  /* 0x000000ff07187210 */ /* 0x000fe40007ffe1ff */
[----:B------:R-:W-:Y:S02]  /*17a20*/  IADD3.X R11, R11, R28, R103, P2, P5 ;  /* 0x0000001c0b0b7210 */ /* 0x000fe400017ea467 */
[----:B------:R-:W-:Y:S02]  /*17a30*/  IADD3 R12, P2, P5, R7, R10, R12 ;  /* 0x0000000a070c7210 */ /* 0x000fe40007d5e00c */
[----:B------:R-:W-:Y:S01]  /*17a40*/  SHF.R.S32.HI R6, RZ, 0x1f, R7 ;  /* 0x0000001fff067819 */ /* 0x000fe20000011407 */
[----:B------:R-:W-:-:S03]  /*17a50*/  IMAD R7, R102, R24, R25 ;  /* 0x0000001866077224 */ /* 0x000fc600078e0219 */
[----:B------:R-:W-:Y:S01]  /*17a60*/  IADD3.X R13, R6, R11, R29, P2, P5 ;  /* 0x0000000b060d7210 */ /* 0x000fe200017ea41d */
[-C--:B------:R-:W-:Y:S01]  /*17a70*/  IMAD R5, R5, R7.reuse, RZ ;  /* 0x0000000705057224 */ /* 0x080fe200078e02ff */
[----:B------:R-:W-:Y:S01]  /*17a80*/  SHF.R.S32.HI R11, RZ, 0x1f, R7 ;  /* 0x0000001fff0b7819 */ /* 0x000fe20000011407 */
[----:B------:R-:W-:-:S04]  /*17a90*/  IMAD.WIDE.U32 R12, R4, R7, R12 ;  /* 0x00000007040c7225 */ /* 0x000fc800078e000c */
[----:B------:R-:W-:Y:S01]  /*17aa0*/  IMAD R5, R4, R11, R5 ;  /* 0x0000000b04057224 */ /* 0x000fe200078e0205 */
[----:B0-----:R-:W-:-:S03]  /*17ab0*/  LEA R14, P2, R12, R14, 0x2 ;  /* 0x0000000e0c0e7211 */ /* 0x001fc600078410ff */
[----:B------:R-:W-:-:S05]  /*17ac0*/  IMAD.IADD R4, R13, 0x1, R5 ;  /* 0x000000010d047824 */ /* 0x000fca00078e0205 */
[----:B-1----:R-:W-:Y:S01]  /*17ad0*/  LEA.HI.X R15, R12, R15, R4, 0x2, P2 ;  /* 0x0000000f0c0f7211 */ /* 0x002fe200010f1404 */
[----:B------:R-:W-:Y:S06]  /*17ae0*/  @P1 BRA `(.L_x_648) ;  /* 0x0000000000101947 */ /* 0x000fec0003800000 */
[----:B------:R-:W-:Y:S05]  /*17af0*/  @!P0 BRA `(.L_x_648) ;  /* 0x00000000000c8947 */ /* 0x000fea0003800000 */
[----:B------:R-:W2:Y:S04]  /*17b00*/  LDG.E R4, desc[UR56][R8.64] ;  /* 0x0000003808047981 */ /* 0x000ea8000c1e1900 */
[----:B-----5:R-:W2:Y:S02]  /*17b10*/  LDG.E R101, desc[UR56][R8.64+0x4] ;  /* 0x0000043808657981 */ /* 0x020ea4000c1e1900 */
[----:B--2---:R-:W-:-:S07]  /*17b20*/  IADD3 R101, -R4, R101, RZ ;  /* 0x0000006504657210 */ /* 0x004fce0007ffe1ff */
.L_x_648:
[----:B------:R-:W2:Y:S01]  /*17b30*/  LDL R8, [R1+0x68] ;  /* 0x0000680001087983 */ /* 0x000ea20000100800 */
[----:B-----5:R-:W-:Y:S01]  /*17b40*/  IMAD R101, R101, R102, RZ ;  /* 0x0000006665657224 */ /* 0x020fe200078e02ff */
[----:B------:R-:W-:Y:S02]  /*17b50*/  LOP3.LUT P0, RZ, R220, 0x3, RZ, 0xc0, !PT ;  /* 0x00000003dcff7812 */ /* 0x000fe4000780c0ff */
[----:B------:R-:W-:Y:S04]  /*17b60*/  SHFL.IDX PT, R4, R14, RZ, 0x1c1f ;  /* 0x001c1fff0e047589 */ /* 0x000fe800000e0000 */
[----:B------:R-:W0:Y:S04]  /*17b70*/  SHFL.IDX PT, R5, R15, RZ, 0x1c1f ;  /* 0x001c1fff0f057589 */ /* 0x000e2800000e0000 */
[----:B------:R-:W-:Y:S04]  /*17b80*/  SHFL.IDX PT, R6, R14, 0x1, 0x1c1f ;  /* 0x003c1f000e067f89 */ /* 0x000fe800000e0000 */
[----:B------:R-:W1:Y:S01]  /*17b90*/  SHFL.IDX PT, R7, R15, 0x1, 0x1c1f ;  /* 0x003c1f000f077f89 */ /* 0x000e6200000e0000 */
[----:B--2---:R-:W-:-:S04]  /*17ba0*/  IMAD R8, R192, 0x80, R8 ;  /* 0x00000080c0087824 */ /* 0x004fc800078e0208 */
[C---:B------:R-:W-:Y:S01]  /*17bb0*/  VIADD R12, R8.reuse, 0x8 ;  /* 0x00000008080c7836 */ /* 0x040fe20000000000 */
[----:B------:R-:W-:-:S04]  /*17bc0*/  ISETP.GE.OR P1, PT, R8, R101, P0 ;  /* 0x000000650800720c */ /* 0x000fc80000726670 */
[----:B------:R-:W-:-:S09]  /*17bd0*/  ISETP.GE.OR P0, PT, R12, R101, P0 ;  /* 0x000000650c00720c */ /* 0x000fd20000706670 */
[----:B0-----:R0:W-:Y:S04]  /*17be0*/  @!P1 ST.E desc[UR56][R4.64], R3 ;  /* 0x0000000304009985 */ /* 0x0011e8000c101938 */
[----:B-1----:R0:W-:Y:S01]  /*17bf0*/  @!P0 ST.E desc[UR56][R6.64], R0 ;  /* 0x0000000006008985 */ /* 0x0021e2000c101938 */
[----:B------:R-:W-:Y:S05]  /*17c00*/  @P3 BRA `(.L_x_649) ;  /* 0x0000000800843947 */ /* 0x000fea0003800000 */
[----:B0-----:R-:W-:Y:S01]  /*17c10*/  LEA R3, R217, R184, 0x6 ;  /* 0x000000b8d9037211 */ /* 0x001fe200078e30ff */
[----:B------:R-:W0:Y:S01]  /*17c20*/  @P4 LDC R47, c[0x0][0xbec] ;  /* 0x0002fb00ff2f4b82 */ /* 0x000e220000000800 */
[----:B------:R-:W-:-:S03]  /*17c30*/  ULDC.64 UR4, c[0x0][0xaa0] ;  /* 0x0002a80000047ab9 */ /* 0x000fc60000000a00 */
[----:B------:R-:W-:-:S04]  /*17c40*/  IMAD.WIDE R72, R3, 0x2, R72 ;  /* 0x0000000203487825 */ /* 0x000fc800078e0248 */
[----:B------:R-:W1:Y:S01]  /*17c50*/  @P4 LDC R49, c[0x0][0xbf0] ;  /* 0x0002fc00ff314b82 */ /* 0x000e620000000800 */
[C---:B------:R-:W-:Y:S01]  /*17c60*/  IADD3 R9, P6, R72.reuse, 0x1000, RZ ;  /* 0x0000100048097810 */ /* 0x040fe20007fde0ff */
[----:B------:R-:W-:Y:S01]  /*17c70*/  IMAD R103, R103, UR4, RZ ;  /* 0x0000000467677c24 */ /* 0x000fe2000f8e02ff */
[----:B------:R-:W-:Y:S02]  /*17c80*/  IADD3 R13, P5, R72, 0x2000, RZ ;  /* 0x00002000480d7810 */ /* 0x000fe40007fbe0ff */
[----:B------:R-:W-:Y:S01]  /*17c90*/  LOP3.LUT R8, R9, 0x380, RZ, 0xc0, !PT ;  /* 0x0000038009087812 */ /* 0x000fe200078ec0ff */
[----:B------:R-:W-:Y:S01]  /*17ca0*/  IMAD R103, R100, UR5, R103 ;  /* 0x0000000564677c24 */ /* 0x000fe2000f8e0267 */
[----:B------:R-:W-:Y:S02]  /*17cb0*/  IADD3 R25, P3, R72, 0x3000, RZ ;  /* 0x0000300048197810 */ /* 0x000fe40007f7e0ff */
[----:B------:R-:W-:Y:S01]  /*17cc0*/  SHF.R.U64 R8, R8, 0x3, RZ ;  /* 0x0000000308087819 */ /* 0x000fe200000012ff */
[----:B------:R-:W-:Y:S01]  /*17cd0*/  IMAD.WIDE.U32 R20, R100, UR4, RZ ;  /* 0x0000000464147c25 */ /* 0x000fe2000f8e00ff */
[----:B------:R-:W-:Y:S01]  /*17ce0*/  ULDC.64 UR4, c[0x0][0xae8] ;  /* 0x0002ba0000047ab9 */ /* 0x000fe20000000a00 */
[----:B------:R-:W-:-:S02]  /*17cf0*/  IADD3 R29, P2, R72, 0x4000, RZ ;  /* 0x00004000481d7810 */ /* 0x000fc40007f5e0ff */
[----:B------:R-:W-:Y:S01]  /*17d00*/  LOP3.LUT R8, R8, R9, RZ, 0x3c, !PT ;  /* 0x0000000908087212 */ /* 0x000fe200078e3cff */
[----:B------:R-:W-:Y:S01]  /*17d10*/  IMAD.X R9, RZ, RZ, R73, P6 ;  /* 0x000000ffff097224 */ /* 0x000fe200030e0649 */
[C---:B------:R-:W-:Y:S01]  /*17d20*/  IADD3 R3, P6, R72.reuse, 0x7000, RZ ;  /* 0x0000700048037810 */ /* 0x040fe20007fde0ff */
[----:B------:R-:W-:Y:S01]  /*17d30*/  IMAD.IADD R21, R21, 0x1, R103 ;  /* 0x0000000115157824 */ /* 0x000fe200078e0267 */
[----:B------:R-:W-:Y:S02]  /*17d40*/  IADD3 R33, P1, R72, 0x5000, RZ ;  /* 0x0000500048217810 */ /* 0x000fe40007f3e0ff */
[----:B------:R-:W-:Y:S01]  /*17d50*/  LOP3.LUT R0, R3, 0x380, RZ, 0xc0, !PT ;  /* 0x0000038003007812 */ /* 0x000fe200078ec0ff */
[----:B------:R-:W-:Y:S01]  /*17d60*/  IMAD.WIDE.U32 R20, R162, UR4, R20 ;  /* 0x00000004a2147c25 */ /* 0x000fe2000f8e0014 */
[----:B------:R-:W-:Y:S01]  /*17d70*/  IADD3 R37, P0, R72, 0x6000, RZ ;  /* 0x0000600048257810 */ /* 0x000fe20007f1e0ff */
[----:B------:R-:W5:Y:S01]  /*17d80*/  LD.E.128 R8, desc[UR56][R8.64] ;  /* 0x0000003808087980 */ /* 0x000f62000c101d00 */
[----:B------:R-:W-:-:S02]  /*17d90*/  SHF.R.U64 R0, R0, 0x3, RZ ;  /* 0x0000000300007819 */ /* 0x000fc400000012ff */
[----:B------:R-:W-:Y:S01]  /*17da0*/  SHF.R.S32.HI R45, RZ, 0x1f, R188 ;  /* 0x0000001fff2d7819 */ /* 0x000fe200000114bc */
[----:B------:R-:W-:Y:S01]  /*17db0*/  IMAD.X R41, RZ, RZ, R73, P6 ;  /* 0x000000ffff297224 */ /* 0x000fe200030e0649 */
[----:B------:R-:W-:Y:S02]  /*17dc0*/  LOP3.LUT R40, R0, R3, RZ, 0x3c, !PT ;  /* 0x0000000300287212 */ /* 0x000fe400078e3cff */
[----:B------:R-:W-:Y:S01]  /*17dd0*/  LEA R3, R186, R217, 0x5 ;  /* 0x000000d9ba037211 */ /* 0x000fe200078e28ff */
[----:B------:R-:W-:Y:S01]  /*17de0*/  IMAD R21, R162, UR5, R21 ;  /* 0x00000005a2157c24 */ /* 0x000fe2000f8e0215 */
[----:B------:R-:W-:Y:S01]  /*17df0*/  LOP3.LUT R12, R13, 0x380, RZ, 0xc0, !PT ;  /* 0x000003800d0c7812 */ /* 0x000fe200078ec0ff */
[----:B------:R-:W-:Y:S01]  /*17e00*/  ULDC.64 UR4, c[0x0][0xaf0] ;  /* 0x0002bc0000047ab9 */ /* 0x000fe20000000a00 */
[----:B------:R-:W-:Y:S01]  /*17e10*/  LOP3.LUT R24, R25, 0x380, RZ, 0xc0, !PT ;  /* 0x0000038019187812 */ /* 0x000fe200078ec0ff */
[----:B------:R-:W-:Y:S01]  /*17e20*/  IMAD R44, R192, 0x80, R3 ;  /* 0x00000080c02c7824 */ /* 0x000fe200078e0203 */
[----:B------:R-:W-:-:S02]  /*17e30*/  LOP3.LUT R28, R29, 0x380, RZ, 0xc0, !PT ;  /* 0x000003801d1c7812 */ /* 0x000fc400078ec0ff */
[----:B------:R-:W-:Y:S01]  /*17e40*/  LOP3.LUT R32, R33, 0x380, RZ, 0xc0, !PT ;  /* 0x0000038021207812 */ /* 0x000fe200078ec0ff */
[----:B0-----:R-:W-:Y:S01]  /*17e50*/  @P4 IMAD.HI.U32 R0, R44, R47, RZ ;  /* 0x0000002f2c004227 */ /* 0x001fe200078e00ff */
[----:B------:R-:W-:Y:S01]  /*17e60*/  LOP3.LUT R36, R37, 0x380, RZ, 0xc0, !PT ;  /* 0x0000038025247812 */ /* 0x000fe200078ec0ff */
[----:B------:R-:W5:Y:S01]  /*17e70*/  LD.E.128 R40, desc[UR56][R40.64] ;  /* 0x0000003828287980 */ /* 0x000f62000c101d00 */
[----:B------:R-:W-:Y:S01]  /*17e80*/  LOP3.LUT R5, R72, 0x380, RZ, 0xc0, !PT ;  /* 0x0000038048057812 */ /* 0x000fe200078ec0ff */
[----:B------:R-:W-:Y:S01]  /*17e90*/  IMAD.MOV.U32 R3, RZ, RZ, R44 ;  /* 0x000000ffff037224 */ /* 0x000fe200078e002c */
[----:B------:R-:W-:Y:S01]  /*17ea0*/  SHF.R.U64 R12, R12, 0x3, RZ ;  /* 0x000000030c0c7819 */ /* 0x000fe200000012ff */
[----:B------:R-:W-:Y:S01]  /*17eb0*/  IMAD R45, R45, UR4, RZ ;  /* 0x000000042d2d7c24 */ /* 0x000fe2000f8e02ff */
[----:B------:R-:W-:Y:S02]  /*17ec0*/  SHF.R.U64 R24, R24, 0x3, RZ ;  /* 0x0000000318187819 */ /* 0x000fe400000012ff */
[----:B------:R-:W-:-:S02]  /*17ed0*/  SHF.R.U64 R28, R28, 0x3, RZ ;  /* 0x000000031c1c7819 */ /* 0x000fc400000012ff */
[----:B------:R-:W-:Y:S02]  /*17ee0*/  SHF.R.U64 R32, R32, 0x3, RZ ;  /* 0x0000000320207819 */ /* 0x000fe400000012ff */
[----:B------:R-:W-:Y:S02]  /*17ef0*/  SHF.R.U64 R36, R36, 0x3, RZ ;  /* 0x0000000324247819 */ /* 0x000fe400000012ff */
[----:B-1----:R-:W-:Y:S02]  /*17f00*/  @P4 SHF.R.U32.HI R3, RZ, R49, R0 ;  /* 0x00000031ff034219 */ /* 0x002fe40000011600 */
[----:B------:R-:W-:Y:S01]  /*17f10*/  SHF.R.U64 R5, R5, 0x3, RZ ;  /* 0x0000000305057819 */ /* 0x000fe200000012ff */
[----:B------:R-:W-:Y:S01]  /*17f20*/  IMAD R45, R188, UR5, R45 ;  /* 0x00000005bc2d7c24 */ /* 0x000fe2000f8e022d */
[----:B------:R-:W-:Y:S01]  /*17f30*/  LOP3.LUT R12, R12, R13, RZ, 0x3c, !PT ;  /* 0x0000000d0c0c7212 */ /* 0x000fe200078e3cff */
[----:B------:R-:W-:Y:S01]  /*17f40*/  IMAD.WIDE.U32 R20, R188, UR4, R20 ;  /* 0x00000004bc147c25 */ /* 0x000fe2000f8e0014 */
[----:B------:R-:W-:Y:S01]  /*17f50*/  LOP3.LUT R24, R24, R25, RZ, 0x3c, !PT ;  /* 0x0000001918187212 */ /* 0x000fe200078e3cff */
[----:B------:R-:W-:Y:S01]  /*17f60*/  ULDC.64 UR4, c[0x0][0xae0] ;  /* 0x0002b80000047ab9 */ /* 0x000fe20000000a00 */
[----:B------:R-:W-:Y:S01]  /*17f70*/  LOP3.LUT R28, R28, R29, RZ, 0x3c, !PT ;  /* 0x0000001d1c1c7212 */ /* 0x000fe200078e3cff */
[--C-:B------:R-:W-:Y:S01]  /*17f80*/  IMAD.X R13, RZ, RZ, R73.reuse, P5 ;  /* 0x000000ffff0d7224 */ /* 0x100fe200028e0649 */
[----:B------:R-:W-:Y:S01]  /*17f90*/  LOP3.LUT R32, R32, R33, RZ, 0x3c, !PT ;  /* 0x0000002120207212 */ /* 0x000fe200078e3cff */
[--C-:B------:R-:W-:Y:S01]  /*17fa0*/  IMAD.X R29, RZ, RZ, R73.reuse, P2 ;  /* 0x000000ffff1d7224 */ /* 0x100fe200010e0649 */
[----:B------:R-:W-:Y:S01]  /*17fb0*/  LOP3.LUT R36, R36, R37, RZ, 0x3c, !PT ;  /* 0x0000002524247212 */ /* 0x000fe200078e3cff */
[----:B------:R-:W-:Y:S01]  /*17fc0*/  IMAD.X R33, RZ, RZ, R73, P1 ;  /* 0x000000ffff217224 */ /* 0x000fe200008e0649 */
[----:B------:R-:W-:-:S02]  /*17fd0*/  SHF.R.S32.HI R0, RZ, 0x1f, R3 ;  /* 0x0000001fff007819 */ /* 0x000fc40000011403 */
[----:B------:R-:W-:Y:S02]  /*17fe0*/  IADD3 R47, -R3, RZ, RZ ;  /* 0x000000ff032f7210 */ /* 0x000fe40007ffe1ff */
[----:B------:R-:W-:Y:S01]  /*17ff0*/  LOP3.LUT R72, R5, R72, RZ, 0x3c, !PT ;  /* 0x0000004805487212 */ /* 0x000fe200078e3cff */
[----:B------:R-:W-:Y:S01]  /*18000*/  IMAD.IADD R21, R21, 0x1, R45 ;  /* 0x0000000115157824 */ /* 0x000fe200078e022d */
[-C--:B------:R-:W-:Y:S01]  /*18010*/  IADD3.X R25, RZ, R73.reuse, RZ, P3, !PT ;  /* 0x00000049ff197210 */ /* 0x080fe20001ffe4ff */
[----:B------:R-:W5:Y:S01]  /*18020*/  LD.E.128 R12, desc[UR56][R12.64] ;  /* 0x000000380c0c7980 */ /* 0x000f62000c101d00 */
[----:B------:R-:W-:Y:S01]  /*18030*/  IADD3.X R37, RZ, R73, RZ, P0, !PT ;  /* 0x00000049ff257210 */ /* 0x000fe200007fe4ff */
[----:B------:R-:W-:Y:S02]  /*18040*/  IMAD R0, R0, UR4, RZ ;  /* 0x0000000400007c24 */ /* 0x000fe4000f8e02ff */
[----:B------:R-:W-:Y:S01]  /*18050*/  IMAD R45, R102, R47, R44 ;  /* 0x0000002f662d7224 */ /* 0x000fe200078e022c */
[----:B------:R0:W5:Y:S01]  /*18060*/  LD.E.128 R4, desc[UR56][R72.64] ;  /* 0x0000003848047980 */ /* 0x000162000c101d00 */
[----:B------:R-:W-:-:S03]  /*18070*/  IMAD R47, R3, UR5, R0 ;  /* 0x00000005032f7c24 */ /* 0x000fc6000f8e0200 */
[----:B------:R-:W5:Y:S01]  /*18080*/  LD.E.128 R24, desc[UR56][R24.64] ;  /* 0x0000003818187980 */ /* 0x000f62000c101d00 */
[----:B------:R-:W-:-:S03]  /*18090*/  IMAD.WIDE.U32 R20, R3, UR4, R20 ;  /* 0x0000000403147c25 */ /* 0x000fc6000f8e0014 */
[----:B------:R-:W5:Y:S01]  /*180a0*/  LD.E.128 R28, desc[UR56][R28.64] ;  /* 0x000000381c1c7980 */ /* 0x000f62000c101d00 */
[----:B------:R-:W-:Y:S01]  /*180b0*/  SHF.R.S32.HI R0, RZ, 0x1f, R45 ;  /* 0x0000001fff007819 */ /* 0x000fe2000001142d */
[----:B------:R-:W-:Y:S01]  /*180c0*/  IMAD R48, R192, 0x80, R217 ;  /* 0x00000080c0307824 */ /* 0x000fe200078e02d9 */
[----:B------:R-:W-:Y:S01]  /*180d0*/  ULDC.64 UR4, c[0x0][0xad8] ;  /* 0x0002b60000047ab9 */ /* 0x000fe20000000a00 */
[----:B------:R-:W5:Y:S04]  /*180e0*/  LD.E.128 R32, desc[UR56][R32.64] ;  /* 0x0000003820207980 */ /* 0x000f68000c101d00 */
[----:B------:R-:W5:Y:S01]  /*180f0*/  LD.E.128 R36, desc[UR56][R36.64] ;  /* 0x0000003824247980 */ /* 0x000f62000c101d00 */
[----:B------:R-:W-:Y:S01]  /*18100*/  @!PT LDS RZ, [RZ] ;  /* 0x00000000fffff984 */ /* 0x000fe20000000800 */
[----:B------:R-:W-:Y:S01]  /*18110*/  @!PT LDS RZ, [RZ] ;  /* 0x00000000fffff984 */ /* 0x000fe20000000800 */
[----:B------:R-:W-:Y:S01]  /*18120*/  @!PT LDS RZ, [RZ] ;  /* 0x00000000fffff984 */ /* 0x000fe20000000800 */
[----:B------:R-:W-:Y:S01]  /*18130*/  @!PT LDS RZ, [RZ] ;  /* 0x00000000fffff984 */ /* 0x000fe20000000800 */
[----:B------:R1:W-:Y:S06]  /*18140*/  MEMBAR.ALL.CTA ;  /* 0x0000000000007992 */ /* 0x0003ec0000008000 */
[----:B-1----:R-:W1:Y:S01]  /*18150*/  FENCE.VIEW.ASYNC.S ;  /* 0x00000000000073c6 */ /* 0x002e620000000000 */
[----:B------:R-:W-:Y:S01]  /*18160*/  IADD3 R21, R21, R47, RZ ;  /* 0x0000002f15157210 */ /* 0x000fe20007ffe0ff */
[----:B------:R-:W-:-:S02]  /*18170*/  IMAD R44, R0, UR4, RZ ;  /* 0x00000004002c7c24 */ /* 0x000fc4000f8e02ff */
[----:B------:R-:W-:Y:S02]  /*18180*/  VIADD R0, R48, 0x20 ;  /* 0x0000002030007836 */ /* 0x000fe40000000000 */
[C---:B------:R-:W-:Y:S02]  /*18190*/  IMAD R3, R45.reuse, UR5, R44 ;  /* 0x000000052d037c24 */ /* 0x040fe4000f8e022c */
[----:B------:R-:W-:Y:S01]  /*181a0*/  IMAD.WIDE.U32 R20, R45, UR4, R20 ;  /* 0x000000042d147c25 */ /* 0x000fe2000f8e0014 */
[-C--:B------:R-:W-:Y:S01]  /*181b0*/  ISETP.GE.AND P0, PT, R0, R101.reuse, PT ;  /* 0x000000650000720c */ /* 0x080fe20003f06270 */
[----:B------:R-:W-:Y:S01]  /*181c0*/  ULDC.64 UR4, c[0x0][0xa80] ;  /* 0x0002a00000047ab9 */ /* 0x000fe20000000a00 */
[----:B------:R-:W-:Y:S01]  /*181d0*/  ISETP.GE.AND P2, PT, R48, R101, PT ;  /* 0x000000653000720c */ /* 0x000fe20003f46270 */
[----:B------:R-:W-:Y:S01]  /*181e0*/  VIADD R0, R2, 0x2a820 ;  /* 0x0002a82002007836 */ /* 0x000fe20000000000 */
[----:B------:R-:W-:Y:S01]  /*181f0*/  LEA R46, P3, R20, UR4, 0x1 ;  /* 0x00000004142e7c11 */ /* 0x000fe2000f8608ff */
[----:B------:R-:W-:Y:S01]  /*18200*/  IMAD.IADD R3, R21, 0x1, R3 ;  /* 0x0000000115037824 */ /* 0x000fe200078e0203 */
[----:B------:R-:W-:-:S02]  /*18210*/  IADD3 R44, R48, 0x40, RZ ;  /* 0x00000040302c7810 */ /* 0x000fc40007ffe0ff */
[----:B------:R-:W-:Y:S02]  /*18220*/  PRMT R0, RZ, 0x654, R0 ;  /* 0x00000654ff007816 */ /* 0x000fe40000000000 */
[----:B------:R-:W-:Y:S01]  /*18230*/  LEA.HI.X R3, R20, UR5, R3, 0x1, P3 ;  /* 0x0000000514037c11 */ /* 0x000fe200098f0c03 */
[----:B------:R-:W-:Y:S01]  /*18240*/  BSSY B1, `(.L_x_650) ;  /* 0x0000011000017945 */ /* 0x000fe20003800000 */
[----:B------:R-:W-:Y:S02]  /*18250*/  ISETP.GE.AND P1, PT, R44, R101, PT ;  /* 0x000000652c00720c */ /* 0x000fe40003f26270 */
[----:B-1----:R0:W1:Y:S01]  /*18260*/  SHFL.IDX PT, R44, R46, RZ, 0x181f ;  /* 0x00181fff2e2c7589 */ /* 0x00206200000e0000 */
[----:B------:R2:W-:Y:S01]  /*18270*/  SYNCS.ARRIVE.TRANS64.RED.A1T0 RZ, [R0+URZ], RZ ;  /* 0x000000ff00ff79a7 */ /* 0x0005e2000810043f */
[----:B------:R-:W-:Y:S02]  /*18280*/  SHF.R.S32.HI R104, RZ, 0x1f, R185 ;  /* 0x0000001fff687819 */ /* 0x000fe400000114b9 */
[----:B------:R-:W-:Y:S01]  /*18290*/  SHF.R.S32.HI R105, RZ, 0x1f, R184 ;  /* 0x0000001fff697819 */ /* 0x000fe200000114b8 */
[----:B--2---:R0:W2:Y:S01]  /*182a0*/  SHFL.IDX PT, R0, R3, RZ, 0x181f ;  /* 0x00181fff03007589 */ /* 0x0040a200000e0000 */
[----:B------:R-:W-:Y:S05]  /*182b0*/  @P2 BRA `(.L_x_651) ;  /* 0x0000000000242947 */ /* 0x000fea0003800000 */
[----:B------:R-:W-:Y:S02]  /*182c0*/  ULDC UR4, c[0x0][0xac8] ;  /* 0x0002b20000047ab9 */ /* 0x000fe40000000800 */
[----:B------:R-:W-:Y:S02]  /*182d0*/  ISETP.GE.AND P2, PT, R184, UR4, PT ;  /* 0x00000004b8007c0c */ /* 0x000fe4000bf46270 */
[----:B------:R-:W-:-:S11]  /*182e0*/  ISETP.GE.AND P3, PT, R185, UR4, PT ;  /* 0x00000004b9007c0c */ /* 0x000fd6000bf66270 */
[CC--:B-1----:R-:W-:Y:S02]  /*182f0*/  @!P2 LEA R20, P4, R184.reuse, R44.reuse, 0x1 ;  /* 0x0000002cb814a211 */ /* 0x0c2fe400078808ff */
[C---:B------:R-:W-:Y:S02]  /*18300*/  @!P3 LEA R44, P5, R185.reuse, R44, 0x1 ;  /* 0x0000002cb92cb211 */ /* 0x040fe400078a08ff */
[-C--:B--2---:R-:W-:Y:S02]  /*18310*/  @!P2 LEA.HI.X R21, R184, R0.reuse, R105, 0x1, P4 ;  /* 0x00000000b815a211 */ /* 0x084fe400020f0c69 */
[----:B------:R-:W-:-:S03]  /*18320*/  @!P3 LEA.HI.X R45, R185, R0, R104, 0x1, P5 ;  /* 0x00000000b92db211 */ /* 0x000fc600028f0c68 */
[----:B-----5:R3:W-:Y:S04]  /*18330*/  @!P2 ST.E.128 desc[UR56][R20.64], R4 ;  /* 0x000000041400a985 */ /* 0x0207e8000c101d38 */
[----:B------:R3:W-:Y:S02]  /*18340*/  @!P3 ST.E.128 desc[UR56][R44.64], R28 ;  /* 0x0000001c2c00b985 */ /* 0x0007e4000c101d38 */
.L_x_651:
[----:B------:R-:W-:Y:S05]  /*18350*/  BSYNC B1 ;  /* 0x0000000000017941 */ /* 0x000fea0003800000 */
.L_x_650:
[----:B--2---:R2:W4:Y:S01]  /*18360*/  SHFL.IDX PT, R0, R3, 0x1, 0x181f ;  /* 0x00381f0003007f89 */ /* 0x00452200000e0000 */
[----:B------:R-:W-:Y:S03]  /*18370*/  BSSY B1, `(.L_x_652) ;  /* 0x000000c000017945 */ /* 0x000fe60003800000 */
[----:B---3-5:R2:W3:Y:S01]  /*18380*/  SHFL.IDX PT, R6, R46, 0x1, 0x181f ;  /* 0x00381f002e067f89 */ /* 0x0284e200000e0000 */
[----:B------:R-:W-:Y:S05]  /*18390*/  @P0 BRA `(.L_x_653) ;  /* 0x0000000000240947 */ /* 0x000fea0003800000 */
[----:B------:R-:W-:Y:S02]  /*183a0*/  ULDC UR4, c[0x0][0xac8] ;  /* 0x0002b20000047ab9 */ /* 0x000fe40000000800 */
[----:B------:R-:W-:Y:S02]  /*183b0*/  ISETP.GE.AND P3, PT, R184, UR4, PT ;  /* 0x00000004b8007c0c */ /* 0x000fe4000bf66270 */
[----:B------:R-:W-:-:S11]  /*183c0*/  ISETP.GE.AND P4, PT, R185, UR4, PT ;  /* 0x00000004b9007c0c */ /* 0x000fd6000bf86270 */
[CC--:B---3--:R-:W-:Y:S02]  /*183d0*/  @!P3 LEA R4, P0, R184.reuse, R6.reuse, 0x1 ;  /* 0x00000006b804b211 */ /* 0x0c8fe400078008ff */
[C---:B------:R-:W-:Y:S02]  /*183e0*/  @!P4 LEA R6, P2, R185.reuse, R6, 0x1 ;  /* 0x00000006b906c211 */ /* 0x040fe400078408ff */
[-C--:B----4-:R-:W-:Y:S02]  /*183f0*/  @!P3 LEA.HI.X R5, R184, R0.reuse, R105, 0x1, P0 ;  /* 0x00000000b805b211 */ /* 0x090fe400000f0c69 */
[----:B------:R-:W-:-:S03]  /*18400*/  @!P4 LEA.HI.X R7, R185, R0, R104, 0x1, P2 ;  /* 0x00000000b907c211 */ /* 0x000fc600010f0c68 */
[----:B------:R3:W-:Y:S04]  /*18410*/  @!P3 ST.E.128 desc[UR56][R4.64], R8 ;  /* 0x000000080400b985 */ /* 0x0007e8000c101d38 */
[----:B------:R3:W-:Y:S02]  /*18420*/  @!P4 ST.E.128 desc[UR56][R6.64], R32 ;  /* 0x000000200600c985 */ /* 0x0007e4000c101d38 */
.L_x_653:
[----:B------:R-:W-:Y:S05]  /*18430*/  BSYNC B1 ;  /* 0x0000000000017941 */ /* 0x000fea0003800000 */
.L_x_652:
[----:B----4-:R4:W0:Y:S01]  /*18440*/  SHFL.IDX PT, R0, R3, 0x2, 0x181f ;  /* 0x00581f0003007f89 */ /* 0x01082200000e0000 */
[----:B------:R-:W-:Y:S03]  /*18450*/  BSSY B1, `(.L_x_654) ;  /* 0x000000c000017945 */ /* 0x000fe60003800000 */
[----:B---3--:R4:W3:Y:S01]  /*18460*/  SHFL.IDX PT, R6, R46, 0x2, 0x181f ;  /* 0x00581f002e067f89 */ /* 0x0088e200000e0000 */
[----:B------:R-:W-:Y:S05]  /*18470*/  @P1 BRA `(.L_x_655) ;  /* 0x0000000000241947 */ /* 0x000fea0003800000 */
[----:B------:R-:W-:Y:S02]  /*18480*/  ULDC UR4, c[0x0][0xac8] ;  /* 0x0002b20000047ab9 */ /* 0x000fe40000000800 */
[----:B------:R-:W-:Y:S02]  /*18490*/  ISETP.GE.AND P2, PT, R184, UR4, PT ;  /* 0x00000004b8007c0c */ /* 0x000fe4000bf46270 */
[----:B------:R-:W-:-:S11]  /*184a0*/  ISETP.GE.AND P3, PT, R185, UR4, PT ;  /* 0x00000004b9007c0c */ /* 0x000fd6000bf66270 */
[CC--:B---3--:R-:W-:Y:S02]  /*184b0*/  @!P2 LEA R4, P0, R184.reuse, R6.reuse, 0x1 ;  /* 0x00000006b804a211 */ /* 0x0c8fe400078008ff */
[C---:B------:R-:W-:Y:S02]  /*184c0*/  @!P3 LEA R6, P1, R185.reuse, R6, 0x1 ;  /* 0x00000006b906b211 */ /* 0x040fe400078208ff */
[-C--:B0-----:R-:W-:Y:S02]  /*184d0*/  @!P2 LEA.HI.X R5, R184, R0.reuse, R105, 0x1, P0 ;  /* 0x00000000b805a211 */ /* 0x081fe400000f0c69 */
[----:B------:R-:W-:-:S03]  /*184e0*/  @!P3 LEA.HI.X R7, R185, R0, R104, 0x1, P1 ;  /* 0x00000000b907b211 */ /* 0x000fc600008f0c68 */
[----:B------:R0:W-:Y:S04]  /*184f0*/  @!P2 ST.E.128 desc[UR56][R4.64], R12 ;  /* 0x0000000c0400a985 */ /* 0x0001e8000c101d38 */
[----:B------:R0:W-:Y:S02]  /*18500*/  @!P3 ST.E.128 desc[UR56][R6.64], R36 ;  /* 0x000000240600b985 */ /* 0x0001e4000c101d38 */
.L_x_655:
[----:B------:R-:W-:Y:S05]  /*18510*/  BSYNC B1 ;  /* 0x0000000000017941 */ /* 0x000fea0003800000 */
.L_x_654:
[----:B0-----:R-:W-:Y:S01]  /*18520*/  VIADD R0, R48, 0x60 ;  /* 0x0000006030007836 */ /* 0x001fe20000000000 */
[----:B--2-4-:R-:W0:Y:S04]  /*18530*/  SHFL.IDX PT, R3, R3, 0x3, 0x181f ;  /* 0x00781f0003037f89 */ /* 0x014e2800000e0000 */
[----:B------:R-:W-:Y:S01]  /*18540*/  ISETP.GE.AND P0, PT, R0, R101, PT ;  /* 0x000000650000720c */ /* 0x000fe20003f06270 */
[----:B------:R-:W2:-:S12]  /*18550*/  SHFL.IDX PT, R46, R46, 0x3, 0x181f ;  /* 0x00781f002e2e7f89 */ /* 0x000e9800000e0000 */
[----:B------:R-:W-:Y:S05]  /*18560*/  @P0 BRA `(.L_x_656) ;  /* 0x0000001800300947 */ /* 0x000fea0003800000 */
[----:B------:R-:W-:Y:S02]  /*18570*/  ULDC UR4, c[0x0][0xac8] ;  /* 0x0002b20000047ab9 */ /* 0x000fe40000000800 */
[----:B------:R-:W-:-:S13]  /*18580*/  ISETP.GE.AND P1, PT, R184, UR4, PT ;  /* 0x00000004b8007c0c */ /* 0x000fda000bf26270 */
[----:B--2---:R-:W-:-:S04]  /*18590*/  @!P1 LEA R4, P0, R184, R46, 0x1 ;  /* 0x0000002eb8049211 */ /* 0x004fc800078008ff */
[----:B0-----:R-:W-:Y:S02]  /*185a0*/  @!P1 LEA.HI.X R5, R184, R3, R105, 0x1, P0 ;  /* 0x00000003b8059211 */ /* 0x001fe400000f0c69 */
[----:B------:R-:W-:-:S03]  /*185b0*/  ISETP.GE.AND P0, PT, R185, UR4, PT ;  /* 0x00000004b9007c0c */ /* 0x000fc6000bf06270 */
[----:B------:R0:W-:Y:S10]  /*185c0*/  @!P1 ST.E.128 desc[UR56][R4.64], R24 ;  /* 0x0000001804009985 */ /* 0x0001f4000c101d38 */
[----:B------:R-:W-:Y:S05]  /*185d0*/  @P0 BRA `(.L_x_656) ;  /* 0x0000001800140947 */ /* 0x000fea0003800000 */
[----:B0-----:R-:W-:-:S04]  /*185e0*/  LEA R4, P0, R185, R46, 0x1 ;  /* 0x0000002eb9047211 */ /* 0x001fc800078008ff */
[----:B------:R-:W-:-:S05]  /*185f0*/  LEA.HI.X R5, R185, R3, R104, 0x1, P0 ;  /* 0x00000003b9057211 */ /* 0x000fca00000f0c68 */
[----:B------:R0:W-:Y:S01]  /*18600*/  ST.E.128 desc[UR56][R4.64], R40 ;  /* 0x0000002804007985 */ /* 0x0001e2000c101d38 */
[----:B------:R-:W-:Y:S05]  /*18610*/  BRA `(.L_x_656) ;  /* 0x0000001800047947 */ /* 0x000fea0003800000 */
.L_x_649:
[----:B------:R-:W-:Y:S01]  /*18620*/  ULDC.64 UR4, c[0x0][0xb08] ;  /* 0x0002c20000047ab9 */ /* 0x000fe20000000a00 */
[----:B0-----:R-:W0:Y:S01]  /*18630*/  @P4 LDC R0, c[0x0][0xbec] ;  /* 0x0002fb00ff004b82 */ /* 0x001e220000000800 */
[----:B------:R-:W-:Y:S01]  /*18640*/  IMAD R103, R103, UR4, RZ ;  /* 0x0000000467677c24 */ /* 0x000fe2000f8e02ff */
[----:B------:R-:W-:Y:S01]  /*18650*/  SHF.R.S32.HI R3, RZ, 0x1f, R188 ;  /* 0x0000001fff037819 */ /* 0x000fe200000114bc */
[----:B------:R-:W-:Y:S01]  /*18660*/  IMAD.WIDE.U32 R4, R100, UR4, RZ ;  /* 0x0000000464047c25 */ /* 0x000fe2000f8e00ff */
[----:B------:R-:W-:Y:S01]  /*18670*/  ULDC.64 UR6, c[0x0][0xb30] ;  /* 0x0002cc0000067ab9 */ /* 0x000fe20000000a00 */
[----:B------:R-:W-:Y:S01]  /*18680*/  ISETP.GE.AND P0, PT, R8, R101, PT ;  /* 0x000000650800720c */ /* 0x000fe20003f06270 */
[----:B------:R-:W-:Y:S01]  /*18690*/  BSSY B1, `(.L_x_657) ;  /* 0x0000079000017945 */ /* 0x000fe20003800000 */
[----:B------:R-:W-:Y:S01]  /*186a0*/  IMAD R103, R100, UR5, R103 ;  /* 0x0000000564677c24 */ /* 0x000fe2000f8e0267 */
[----:B------:R-:W1:Y:S01]  /*186b0*/  @P4 LDC R9, c[0x0][0xbf0] ;  /* 0x0002fc00ff094b82 */ /* 0x000e620000000800 */
[----:B------:R-:W-:Y:S01]  /*186c0*/  ULDC.64 UR4, c[0x0][0xb38] ;  /* 0x0002ce0000047ab9 */ /* 0x000fe20000000a00 */
[----:B------:R-:W-:Y:S01]  /*186d0*/  VIADD R6, R2, 0x2a820 ;  /* 0x0002a82002067836 */ /* 0x000fe20000000000 */
[----:B------:R-:W-:Y:S01]  /*186e0*/  SHF.R.S32.HI R26, RZ, 0x1f, R201 ;  /* 0x0000001fff1a7819 */ /* 0x000fe200000114c9 */
[----:B------:R-:W-:Y:S01]  /*186f0*/  VIADD R13, R199, 0x8 ;  /* 0x00000008c70d7836 */ /* 0x000fe20000000000 */
[----:B------:R-:W-:Y:S01]  /*18700*/  IADD3 R5, R5, R103, RZ ;  /* 0x0000006705057210 */ /* 0x000fe20007ffe0ff */
[----:B------:R-:W-:Y:S01]  /*18710*/  VIADD R15, R199, 0x10 ;  /* 0x00000010c70f7836 */ /* 0x000fe20000000000 */
[----:B------:R-:W-:-:S02]  /*18720*/  PRMT R6, RZ, 0x654, R6 ;  /* 0x00000654ff067816 */ /* 0x000fc40000000006 */
[----:B------:R-:W-:Y:S01]  /*18730*/  SHF.R.S32.HI R14, RZ, 0x1f, R13 ;  /* 0x0000001fff0e7819 */ /* 0x000fe2000001140d */
[C---:B------:R-:W-:Y:S01]  /*18740*/  IMAD.WIDE.U32 R4, R162.reuse, UR4, R4 ;  /* 0x00000004a2047c25 */ /* 0x040fe2000f8e0004 */
[----:B------:R2:W-:Y:S01]  /*18750*/  SYNCS.ARRIVE.TRANS64.RED.A1T0 RZ, [R6+URZ], RZ ;  /* 0x000000ff06ff79a7 */ /* 0x0005e2000810043f */
[----:B------:R-:W-:Y:S02]  /*18760*/  SHF.R.S32.HI R24, RZ, 0x1f, R15 ;  /* 0x0000001fff187819 */ /* 0x000fe4000001140f */
[----:B------:R-:W-:Y:S01]  /*18770*/  IMAD R5, R162, UR5, R5 ;  /* 0x00000005a2057c24 */ /* 0x000fe2000f8e0205 */
[----:B------:R-:W-:Y:S01]  /*18780*/  ULDC.64 UR4, c[0x0][0xb40] ;  /* 0x0002d00000047ab9 */ /* 0x000fe20000000a00 */
[----:B0-----:R-:W-:Y:S01]  /*18790*/  @P4 IMAD.HI.U32 R0, R25, R0, RZ ;  /* 0x0000000019004227 */ /* 0x001fe200078e00ff */
[----:B------:R-:W-:Y:S02]  /*187a0*/  SHF.R.S32.HI R27, RZ, 0x1f, R202 ;  /* 0x0000001fff1b7819 */ /* 0x000fe400000114ca */
[----:B------:R-:W-:Y:S01]  /*187b0*/  SHF.R.S32.HI R28, RZ, 0x1f, R203 ;  /* 0x0000001fff1c7819 */ /* 0x000fe200000114cb */
[----:B------:R-:W-:Y:S01]  /*187c0*/  IMAD R3, R3, UR4, RZ ;  /* 0x0000000403037c24 */ /* 0x000fe2000f8e02ff */
[----:B------:R-:W-:Y:S01]  /*187d0*/  SHF.R.S32.HI R29, RZ, 0x1f, R204 ;  /* 0x0000001fff1d7819 */ /* 0x000fe200000114cc */
[----:B------:R-:W-:Y:S01]  /*187e0*/  IMAD.WIDE.U32 R4, R188, UR4, R4 ;  /* 0x00000004bc047c25 */ /* 0x000fe2000f8e0004 */
[----:B------:R-:W-:-:S02]  /*187f0*/  SHF.R.S32.HI R30, RZ, 0x1f, R205 ;  /* 0x0000001fff1e7819 */ /* 0x000fc400000114cd */
[----:B------:R-:W-:Y:S01]  /*18800*/  SHF.R.S32.HI R31, RZ, 0x1f, R206 ;  /* 0x0000001fff1f7819 */ /* 0x000fe200000114ce */
[----:B------:R-:W-:Y:S01]  /*18810*/  IMAD R7, R188, UR5, R3 ;  /* 0x00000005bc077c24 */ /* 0x000fe2000f8e0203 */
[----:B------:R-:W-:Y:S01]  /*18820*/  ULDC.64 UR4, c[0x0][0xb48] ;  /* 0x0002d20000047ab9 */ /* 0x000fe20000000a00 */
[----:B------:R-:W-:Y:S01]  /*18830*/  IMAD.MOV.U32 R3, RZ, RZ, R25 ;  /* 0x000000ffff037224 */ /* 0x000fe200078e0019 */
[----:B-1----:R-:W-:Y:S01]  /*18840*/  @P4 SHF.R.U32.HI R3, RZ, R9, R0 ;  /* 0x00000009ff034219 */ /* 0x002fe20000011600 */
[----:B------:R-:W-:Y:S01]  /*18850*/  IMAD.IADD R5, R5, 0x1, R7 ;  /* 0x0000000105057824 */ /* 0x000fe200078e0207 */
[----:B------:R-:W-:Y:S02]  /*18860*/  SHF.R.S32.HI R32, RZ, 0x1f, R207 ;  /* 0x0000001fff207819 */ /* 0x000fe400000114cf */
[----:B------:R-:W-:Y:S01]  /*18870*/  IADD3 R7, -R3, RZ, RZ ;  /* 0x000000ff03077210 */ /* 0x000fe20007ffe1ff */
[----:B------:R-:W-:Y:S01]  /*18880*/  IMAD.WIDE.U32 R4, R200, UR4, R4 ;  /* 0x00000004c8047c25 */ /* 0x000fe2000f8e0004 */
[----:B------:R-:W-:-:S02]  /*18890*/  SHF.R.S32.HI R0, RZ, 0x1f, R3 ;  /* 0x0000001fff007819 */ /* 0x000fc40000011403 */
[----:B------:R-:W-:Y:S01]  /*188a0*/  SHF.R.S32.HI R33, RZ, 0x1f, R208 ;  /* 0x0000001fff217819 */ /* 0x000fe200000114d0 */
[----:B------:R-:W-:Y:S01]  /*188b0*/  IMAD R7, R102, R7, R25 ;  /* 0x0000000766077224 */ /* 0x000fe200078e0219 */
[----:B------:R-:W-:Y:S01]  /*188c0*/  SHF.R.S32.HI R34, RZ, 0x1f, R209 ;  /* 0x0000001fff227819 */ /* 0x000fe200000114d1 */
[----:B------:R-:W-:Y:S01]  /*188d0*/  IMAD R0, R0, UR6, RZ ;  /* 0x0000000600007c24 */ /* 0x000fe2000f8e02ff */
[----:B------:R-:W-:Y:S01]  /*188e0*/  SHF.R.S32.HI R35, RZ, 0x1f, R210 ;  /* 0x0000001fff237819 */ /* 0x000fe200000114d2 */
[----:B------:R-:W-:Y:S01]  /*188f0*/  IMAD R5, R200, UR5, R5 ;  /* 0x00000005c8057c24 */ /* 0x000fe2000f8e0205 */
[----:B------:R-:W-:Y:S01]  /*18900*/  ULDC.64 UR4, c[0x0][0xb28] ;  /* 0x0002ca0000047ab9 */ /* 0x000fe20000000a00 */
[C---:B------:R-:W-:Y:S01]  /*18910*/  IMAD R9, R3.reuse, UR7, R0 ;  /* 0x0000000703097c24 */ /* 0x040fe2000f8e0200 */
[----:B------:R-:W-:Y:S01]  /*18920*/  SHF.R.S32.HI R0, RZ, 0x1f, R7 ;  /* 0x0000001fff007819 */ /* 0x000fe20000011407 */
[----:B------:R-:W-:Y:S01]  /*18930*/  IMAD.WIDE.U32 R4, R3, UR6, R4 ;  /* 0x0000000603047c25 */ /* 0x000fe2000f8e0004 */
[----:B------:R-:W-:-:S02]  /*18940*/  SHF.R.S32.HI R72, RZ, 0x1f, R211 ;  /* 0x0000001fff487819 */ /* 0x000fc400000114d3 */
[----:B------:R-:W-:Y:S01]  /*18950*/  SHF.R.S32.HI R73, RZ, 0x1f, R212 ;  /* 0x0000001fff497819 */ /* 0x000fe200000114d4 */
[----:B------:R-:W-:Y:S01]  /*18960*/  IMAD R0, R0, UR4, RZ ;  /* 0x0000000400007c24 */ /* 0x000fe2000f8e02ff */
[----:B------:R-:W-:Y:S01]  /*18970*/  SHF.R.S32.HI R104, RZ, 0x1f, R213 ;  /* 0x0000001fff687819 */ /* 0x000fe200000114d5 */
[----:B------:R-:W-:Y:S02]  /*18980*/  IMAD.IADD R5, R5, 0x1, R9 ;  /* 0x0000000105057824 */ /* 0x000fe400078e0209 */
[C---:B------:R-:W-:Y:S02]  /*18990*/  IMAD R3, R7.reuse, UR5, R0 ;  /* 0x0000000507037c24 */ /* 0x040fe4000f8e0200 */
[----:B------:R-:W-:Y:S01]  /*189a0*/  IMAD.WIDE.U32 R4, R7, UR4, R4 ;  /* 0x0000000407047c25 */ /* 0x000fe2000f8e0004 */
[----:B------:R-:W-:-:S04]  /*189b0*/  ULDC.64 UR4, c[0x0][0xb00] ;  /* 0x0002c00000047ab9 */ /* 0x000fc80000000a00 */
[----:B------:R-:W-:Y:S02]  /*189c0*/  IADD3 R3, R5, R3, RZ ;  /* 0x0000000305037210 */ /* 0x000fe40007ffe0ff */
[----:B------:R-:W-:-:S04]  /*189d0*/  LEA R0, P1, R4, UR4, 0x2 ;  /* 0x0000000404007c11 */ /* 0x000fc8000f8210ff */
[----:B------:R-:W-:Y:S02]  /*189e0*/  LEA.HI.X R3, R4, UR5, R3, 0x2, P1 ;  /* 0x0000000504037c11 */ /* 0x000fe400088f1403 */
[----:B------:R2:W0:Y:S04]  /*189f0*/  SHFL.IDX PT, R4, R0, RZ, 0x1c1f ;  /* 0x001c1fff00047589 */ /* 0x00042800000e0000 */
[----:B------:R2:W1:Y:S01]  /*18a00*/  SHFL.IDX PT, R5, R3, RZ, 0x1c1f ;  /* 0x001c1fff03057589 */ /* 0x00046200000e0000 */
[----:B------:R-:W-:Y:S05]  /*18a10*/  @P0 BRA `(.L_x_658) ;  /* 0x0000000400000947 */ /* 0x000fea0003800000 */
[----:B------:R-:W-:Y:S02]  /*18a20*/  ULDC UR4, c[0x0][0xac8] ;  /* 0x0002b20000047ab9 */ /* 0x000fe40000000800 */
[----:B------:R-:W-:Y:S02]  /*18a30*/  ISETP.GE.AND P3, PT, R199, UR4, PT ;  /* 0x00000004c7007c0c */ /* 0x000fe4000bf66270 */
[----:B------:R-:W-:Y:S02]  /*18a40*/  ISETP.GE.AND P2, PT, R13, UR4, PT ;  /* 0x000000040d007c0c */ /* 0x000fe4000bf46270 */
[----:B------:R-:W-:Y:S02]  /*18a50*/  ISETP.GE.AND P1, PT, R15, UR4, PT ;  /* 0x000000040f007c0c */ /* 0x000fe4000bf26270 */
[----:B------:R-:W-:Y:S02]  /*18a60*/  ISETP.GE.AND P0, PT, R213, UR4, PT ;  /* 0x00000004d5007c0c */ /* 0x000fe4000bf06270 */
[----:B------:R-:W-:-:S05]  /*18a70*/  ISETP.GE.AND P4, PT, R211, UR4, PT ;  /* 0x00000004d3007c0c */ /* 0x000fca000bf86270 */
[----:B012---:R-:W-:-:S04]  /*18a80*/  @!P3 IMAD.WIDE R6, R199, 0x4, R4 ;  /* 0x00000004c706b825 */ /* 0x007fc800078e0204 */
[CC--:B------:R-:W-:Y:S01]  /*18a90*/  @!P1 LEA R8, P5, R15.reuse, R4.reuse, 0x2 ;  /* 0x000000040f089211 */ /* 0x0c0fe200078a10ff */
[----:B------:R0:W-:Y:S01]  /*18aa0*/  @!P3 ST.E.64 desc[UR56][R6.64], R20 ;  /* 0x000000140600b985 */ /* 0x0001e2000c101b38 */
[----:B------:R-:W-:Y:S02]  /*18ab0*/  ISETP.GE.AND P3, PT, R212, UR4, PT ;  /* 0x00000004d4007c0c */ /* 0x000fe4000bf66270 */
[----:B------:R-:W-:Y:S02]  /*18ac0*/  @!P1 LEA.HI.X R9, R15, R5, R24, 0x2, P5 ;  /* 0x000000050f099211 */ /* 0x000fe400028f1418 */
[----:B------:R-:W-:Y:S02]  /*18ad0*/  ISETP.GE.AND P5, PT, R210, UR4, PT ;  /* 0x00000004d2007c0c */ /* 0x000fe4000bfa6270 */
[----:B0-----:R-:W-:-:S04]  /*18ae0*/  @!P2 LEA R6, P6, R13, R4, 0x2 ;  /* 0x000000040d06a211 */ /* 0x001fc800078c10ff */
[----:B------:R-:W-:Y:S02]  /*18af0*/  @!P2 LEA.HI.X R7, R13, R5, R14, 0x2, P6 ;  /* 0x000000050d07a211 */ /* 0x000fe400030f140e */
[----:B------:R-:W-:-:S03]  /*18b00*/  @!P0 LEA R10, P6, R213, R4, 0x2 ;  /* 0x00000004d50a8211 */ /* 0x000fc600078c10ff */
[----:B------:R0:W-:Y:S01]  /*18b10*/  @!P2 ST.E.64 desc[UR56][R6.64], R88 ;  /* 0x000000580600a985 */ /* 0x0001e2000c101b38 */
[----:B------:R-:W-:Y:S02]  /*18b20*/  @!P0 LEA.HI.X R11, R213, R5, R104, 0x2, P6 ;  /* 0x00000005d50b8211 */ /* 0x000fe400030f1468 */
[----:B------:R-:W-:Y:S01]  /*18b30*/  ISETP.GE.AND P2, PT, R209, UR4, PT ;  /* 0x00000004d1007c0c */ /* 0x000fe2000bf46270 */
[----:B------:R1:W-:Y:S01]  /*18b40*/  @!P1 ST.E.64 desc[UR56][R8.64], R90 ;  /* 0x0000005a08009985 */ /* 0x0003e2000c101b38 */
[----:B------:R-:W-:-:S03]  /*18b50*/  ISETP.GE.AND P1, PT, R208, UR4, PT ;  /* 0x00000004d0007c0c */ /* 0x000fc6000bf26270 */
[----:B------:R2:W-:Y:S01]  /*18b60*/  @!P0 ST.E.64 desc[UR56][R10.64], R36 ;  /* 0x000000240a008985 */ /* 0x0005e2000c101b38 */
[CC--:B0-----:R-:W-:Y:S02]  /*18b70*/  @!P3 LEA R6, P6, R212.reuse, R4.reuse, 0x2 ;  /* 0x00000004d406b211 */ /* 0x0c1fe400078c10ff */
[CC--:B-1----:R-:W-:Y:S02]  /*18b80*/  @!P4 LEA R8, P0, R211.reuse, R4.reuse, 0x2 ;  /* 0x00000004d308c211 */ /* 0x0c2fe400078010ff */
[-C--:B------:R-:W-:Y:S02]  /*18b90*/  @!P3 LEA.HI.X R7, R212, R5.reuse, R73, 0x2, P6 ;  /* 0x00000005d407b211 */ /* 0x080fe400030f1449 */
[----:B------:R-:W-:Y:S02]  /*18ba0*/  @!P4 LEA.HI.X R9, R211, R5, R72, 0x2, P0 ;  /* 0x00000005d309c211 */ /* 0x000fe400000f1448 */
[----:B------:R-:W-:Y:S01]  /*18bb0*/  ISETP.GE.AND P0, PT, R207, UR4, PT ;  /* 0x00000004cf007c0c */ /* 0x000fe2000bf06270 */
[----:B------:R0:W-:Y:S01]  /*18bc0*/  @!P3 ST.E.64 desc[UR56][R6.64], R40 ;  /* 0x000000280600b985 */ /* 0x0001e2000c101b38 */
[----:B--2---:R-:W-:-:S02]  /*18bd0*/  @!P5 LEA R10, P6, R210, R4, 0x2 ;  /* 0x00000004d20ad211 */ /* 0x004fc400078c10ff */
[----:B------:R-:W-:Y:S01]  /*18be0*/  ISETP.GE.AND P3, PT, R206, UR4, PT ;  /* 0x00000004ce007c0c */ /* 0x000fe2000bf66270 */
[----:B------:R1:W-:Y:S01]  /*18bf0*/  @!P4 ST.E.64 desc[UR56][R8.64], R44 ;  /* 0x0000002c0800c985 */ /* 0x0003e2000c101b38 */
[----:B------:R-:W-:-:S05]  /*18c00*/  @!P5 LEA.HI.X R11, R210, R5, R35, 0x2, P6 ;  /* 0x00000005d20bd211 */ /* 0x000fca00030f1423 */
[----:B------:R2:W-:Y:S01]  /*18c10*/  @!P5 ST.E.64 desc[UR56][R10.64], R48 ;  /* 0x000000300a00d985 */ /* 0x0005e2000c101b38 */
[CC--:B0-----:R-:W-:Y:S02]  /*18c20*/  @!P2 LEA R6, P4, R209.reuse, R4.reuse, 0x2 ;  /* 0x00000004d106a211 */ /* 0x0c1fe400078810ff */
[CC--:B-1----:R-:W-:Y:S02]  /*18c30*/  @!P1 LEA R8, P5, R208.reuse, R4.reuse, 0x2 ;  /* 0x00000004d0089211 */ /* 0x0c2fe400078a10ff */
[-C--:B------:R-:W-:Y:S02]  /*18c40*/  @!P2 LEA.HI.X R7, R209, R5.reuse, R34, 0x2, P4 ;  /* 0x00000005d107a211 */ /* 0x080fe400020f1422 */
[----:B------:R-:W-:Y:S02]  /*18c50*/  ISETP.GE.AND P4, PT, R205, UR4, PT ;  /* 0x00000004cd007c0c */ /* 0x000fe4000bf86270 */
[----:B--2---:R-:W-:Y:S01]  /*18c60*/  @!P0 LEA R10, P6, R207, R4, 0x2 ;  /* 0x00000004cf0a8211 */ /* 0x004fe200078c10ff */
[----:B------:R0:W-:Y:S01]  /*18c70*/  @!P2 ST.E.64 desc[UR56][R6.64], R52 ;  /* 0x000000340600a985 */ /* 0x0001e2000c101b38 */
[----:B------:R-:W-:-:S02]  /*18c80*/  @!P1 LEA.HI.X R9, R208, R5, R33, 0x2, P5 ;  /* 0x00000005d0099211 */ /* 0x000fc400028f1421 */
[----:B------:R-:W-:Y:S02]  /*18c90*/  @!P0 LEA.HI.X R11, R207, R5, R32, 0x2, P6 ;  /* 0x00000005cf0b8211 */ /* 0x000fe400030f1420 */
[----:B------:R-:W-:Y:S01]  /*18ca0*/  ISETP.GE.AND P2, PT, R204, UR4, PT ;  /* 0x00000004cc007c0c */ /* 0x000fe2000bf46270 */
[----:B------:R1:W-:Y:S01]  /*18cb0*/  @!P1 ST.E.64 desc[UR56][R8.64], R56 ;  /* 0x0000003808009985 */ /* 0x0003e2000c101b38 */
[----:B------:R-:W-:-:S03]  /*18cc0*/  ISETP.GE.AND P1, PT, R203, UR4, PT ;  /* 0x00000004cb007c0c */ /* 0x000fc6000bf26270 */
[----:B------:R2:W-:Y:S01]  /*18cd0*/  @!P0 ST.E.64 desc[UR56][R10.64], R60 ;  /* 0x0000003c0a008985 */ /* 0x0005e2000c101b38 */
[----:B------:R-:W-:Y:S02]  /*18ce0*/  ISETP.GE.AND P0, PT, R202, UR4, PT ;  /* 0x00000004ca007c0c */ /* 0x000fe4000bf06270 */
[----:B0-----:R-:W-:-:S04]  /*18cf0*/  @!P3 LEA R6, P5, R206, R4, 0x2 ;  /* 0x00000004ce06b211 */ /* 0x001fc800078a10ff */
[-C--:B------:R-:W-:Y:S02]  /*18d00*/  @!P3 LEA.HI.X R7, R206, R5.reuse, R31, 0x2, P5 ;  /* 0x00000005ce07b211 */ /* 0x080fe400028f141f */
[----:B------:R-:W-:Y:S02]  /*18d10*/  ISETP.GE.AND P5, PT, R201, UR4, PT ;  /* 0x00000004c9007c0c */ /* 0x000fe4000bfa6270 */
[CC--:B-1----:R-:W-:Y:S01]  /*18d20*/  @!P4 LEA R8, P6, R205.reuse, R4.reuse, 0x2 ;  /* 0x00000004cd08c211 */ /* 0x0c2fe200078c10ff */
[----:B------:R0:W-:Y:S03]  /*18d30*/  @!P3 ST.E.64 desc[UR56][R6.64], R64 ;  /* 0x000000400600b985 */ /* 0x0001e6000c101b38 */
[----:B------:R-:W-:Y:S02]  /*18d40*/  @!P4 LEA.HI.X R9, R205, R5, R30, 0x2, P6 ;  /* 0x00000005cd09c211 */ /* 0x000fe400030f141e */
[----:B--2---:R-:W-:-:S03]  /*18d50*/  @!P1 LEA R10, P6, R203, R4, 0x2 ;  /* 0x00000004cb0a9211 */ /* 0x004fc600078c10ff */
[----:B------:R1:W-:Y:S01]  /*18d60*/  @!P4 ST.E.64 desc[UR56][R8.64], R68 ;  /* 0x000000440800c985 */ /* 0x0003e2000c101b38 */
[----:B------:R-:W-:Y:S02]  /*18d70*/  @!P1 LEA.HI.X R11, R203, R5, R28, 0x2, P6 ;  /* 0x00000005cb0b9211 */ /* 0x000fe400030f141c */
[----:B0-----:R-:W-:-:S04]  /*18d80*/  @!P2 LEA R6, P3, R204, R4, 0x2 ;  /* 0x00000004cc06a211 */ /* 0x001fc800078610ff */
[----:B------:R-:W-:Y:S02]  /*18d90*/  @!P2 LEA.HI.X R7, R204, R5, R29, 0x2, P3 ;  /* 0x00000005cc07a211 */ /* 0x000fe400018f141d */
[----:B-1----:R-:W-:-:S03]  /*18da0*/  @!P0 LEA R8, P4, R202, R4, 0x2 ;  /* 0x00000004ca088211 */ /* 0x002fc600078810ff */
[----:B------:R3:W-:Y:S01]  /*18db0*/  @!P2 ST.E.64 desc[UR56][R6.64], R92 ;  /* 0x0000005c0600a985 */ /* 0x0007e2000c101b38 */
[C---:B------:R-:W-:Y:S02]  /*18dc0*/  @!P5 LEA R4, P3, R201.reuse, R4, 0x2 ;  /* 0x00000004c904d211 */ /* 0x040fe400078610ff */
[-C--:B------:R-:W-:Y:S01]  /*18dd0*/  @!P0 LEA.HI.X R9, R202, R5.reuse, R27, 0x2, P4 ;  /* 0x00000005ca098211 */ /* 0x080fe200020f141b */
[----:B------:R3:W-:Y:S01]  /*18de0*/  @!P1 ST.E.64 desc[UR56][R10.64], R76 ;  /* 0x0000004c0a009985 */ /* 0x0007e2000c101b38 */
[----:B------:R-:W-:-:S03]  /*18df0*/  @!P5 LEA.HI.X R5, R201, R5, R26, 0x2, P3 ;  /* 0x00000005c905d211 */ /* 0x000fc600018f141a */
[----:B------:R3:W-:Y:S04]  /*18e00*/  @!P0 ST.E.64 desc[UR56][R8.64], R80 ;  /* 0x0000005008008985 */ /* 0x0007e8000c101b38 */
[----:B------:R3:W-:Y:S02]  /*18e10*/  @!P5 ST.E.64 desc[UR56][R4.64], R84 ;  /* 0x000000540400d985 */ /* 0x0007e4000c101b38 */
.L_x_658:
[----:B------:R-:W-:Y:S05]  /*18e20*/  BSYNC B1 ;  /* 0x0000000000017941 */ /* 0x000fea0003800000 */
.L_x_657:
[----:B------:R-:W-:Y:S01]  /*18e30*/  ISETP.GE.AND P0, PT, R12, R101, PT ;  /* 0x000000650c00720c */ /* 0x000fe20003f06270 */
[----:B-1-3--:R1:W3:Y:S04]  /*18e40*/  SHFL.IDX PT, R5, R3, 0x1, 0x1c1f ;  /* 0x003c1f0003057f89 */ /* 0x00a2e800000e0000 */
[----:B0-----:R1:W0:Y:S08]  /*18e50*/  SHFL.IDX PT, R4, R0, 0x1, 0x1c1f ;  /* 0x003c1f0000047f89 */ /* 0x00123000000e0000 */
[----:B-1----:R-:W-:Y:S05]  /*18e60*/  @P0 BRA `(.L_x_656) ;  /* 0x0000000c00f00947 */ /* 0x002fea0003800000 */
[----:B------:R-:W-:Y:S02]  /*18e70*/  ULDC UR4, c[0x0][0xac8] ;  /* 0x0002b20000047ab9 */ /* 0x000fe40000000800 */
[----:B------:R-:W-:Y:S02]  /*18e80*/  ISETP.GE.AND P1, PT, R13, UR4, PT ;  /* 0x000000040d007c0c */ /* 0x000fe4000bf26270 */
[----:B------:R-:W-:Y:S02]  /*18e90*/  ISETP.GE.AND P0, PT, R15, UR4, PT ;  /* 0x000000040f007c0c */ /* 0x000fe4000bf06270 */
[----:B------:R-:W-:Y:S02]  /*18ea0*/  ISETP.GE.AND P2, PT, R199, UR4, PT ;  /* 0x00000004c7007c0c */ /* 0x000fe4000bf46270 */
[----:B------:R-:W-:Y:S02]  /*18eb0*/  ISETP.GE.AND P4, PT, R212, UR4, PT ;  /* 0x00000004d4007c0c */ /* 0x000fe4000bf86270 */
[----:B------:R-:W-:-:S05]  /*18ec0*/  ISETP.GE.AND P3, PT, R213, UR4, PT ;  /* 0x00000004d5007c0c */ /* 0x000fca000bf66270 */
[-C--:B0-2---:R-:W-:Y:S02]  /*18ed0*/  @!P1 LEA R6, P5, R13, R4.reuse, 0x2 ;  /* 0x000000040d069211 */ /* 0x085fe400078a10ff */
[-C--:B------:R-:W-:Y:S02]  /*18ee0*/  @!P0 LEA R8, P6, R15, R4.reuse, 0x2 ;  /* 0x000000040f088211 */ /* 0x080fe400078c10ff */
[-C--:B---3--:R-:W-:Y:S01]  /*18ef0*/  @!P1 LEA.HI.X R7, R13, R5.reuse, R14, 0x2, P5 ;  /* 0x000000050d079211 */ /* 0x088fe200028f140e */
[----:B------:R-:W-:Y:S01]  /*18f00*/  @!P2 IMAD.WIDE R10, R199, 0x4, R4 ;  /* 0x00000004c70aa825 */ /* 0x000fe200078e0204 */
[----:B------:R-:W-:Y:S02]  /*18f10*/  ISETP.GE.AND P5, PT, R211, UR4, PT ;  /* 0x00000004d3007c0c */ /* 0x000fe4000bfa6270 */
[----:B------:R-:W-:Y:S02]  /*18f20*/  @!P0 LEA.HI.X R9, R15, R5, R24, 0x2, P6 ;  /* 0x000000050f098211 */ /* 0x000fe400030f1418 */
[----:B------:R-:W-:Y:S01]  /*18f30*/  @!P2 ST.E.64 desc[UR56][R10.64], R94 ;  /* 0x0000005e0a00a985 */ /* 0x000fe2000c101b38 */
[----:B------:R-:W-:-:S02]  /*18f40*/  @!P4 LEA R14, P2, R212, R4, 0x2 ;  /* 0x00000004d40ec211 */ /* 0x000fc400078410ff */
[----:B------:R-:W-:Y:S01]  /*18f50*/  @!P3 LEA R12, P6, R213, R4, 0x2 ;  /* 0x00000004d50cb211 */ /* 0x000fe200078c10ff */
[----:B------:R0:W-:Y:S01]  /*18f60*/  @!P1 ST.E.64 desc[UR56][R6.64], R96 ;  /* 0x0000006006009985 */ /* 0x0001e2000c101b38 */
        /* <DEDUP_REMOVED lines=12> */
[-C--:B------:R-:W-:Y:S01]  /*19030*/  @!P2 LEA R10, P6, R208, R4.reuse, 0x2 ;  /* 0x00000004d00aa211 */ /* 0x080fe200078c10ff */
[----:B------:R-:W-:Y:S01]  /*19040*/  @!P5 ST.E.64 desc[UR56][R20.64], R46 ;  /* 0x0000002e1400d985 */ /* 0x000fe2000c101b38 */
[----:B-1----:R-:W-:Y:S02]  /*19050*/  @!P1 LEA R8, P5, R209, R4, 0x2 ;  /* 0x00000004d1089211 */ /* 0x002fe400078a10ff */
[----:B------:R-:W-:-:S02]  /*19060*/  @!P0 LEA.HI.X R7, R210, R5, R35, 0x2, P4 ;  /* 0x00000005d2078211 */ /* 0x000fc400020f1423 */
[-C--:B------:R-:W-:Y:S02]  /*19070*/  @!P1 LEA.HI.X R9, R209, R5.reuse, R34, 0x2, P5 ;  /* 0x00000005d1099211 */ /* 0x080fe400028f1422 */
[----:B------:R-:W-:Y:S01]  /*19080*/  ISETP.GE.AND P4, PT, R206, UR4, PT ;  /* 0x00000004ce007c0c */ /* 0x000fe2000bf86270 */
[----:B------:R-:W-:Y:S01]  /*19090*/  @!P0 ST.E.64 desc[UR56][R6.64], R50 ;  /* 0x0000003206008985 */ /* 0x000fe2000c101b38 */
[----:B------:R-:W-:Y:S02]  /*190a0*/  @!P2 LEA.HI.X R11, R208, R5, R33, 0x2, P6 ;  /* 0x00000005d00ba211 */ /* 0x000fe400030f1421 */
[----:B--2---:R-:W-:Y:S01]  /*190b0*/  @!P3 LEA R12, P5, R207, R4, 0x2 ;  /* 0x00000004cf0cb211 */ /* 0x004fe200078a10ff */
[----:B------:R0:W-:Y:S01]  /*190c0*/  @!P1 ST.E.64 desc[UR56][R8.64], R54 ;  /* 0x0000003608009985 */ /* 0x0001e2000c101b38 */
[----:B------:R-:W-:Y:S02]  /*190d0*/  ISETP.GE.AND P1, PT, R204, UR4, PT ;  /* 0x00000004cc007c0c */ /* 0x000fe4000bf26270 */
[----:B------:R-:W-:Y:S01]  /*190e0*/  ISETP.GE.AND P0, PT, R203, UR4, PT ;  /* 0x00000004cb007c0c */ /* 0x000fe2000bf06270 */
[----:B------:R1:W-:Y:S01]  /*190f0*/  @!P2 ST.E.64 desc[UR56][R10.64], R58 ;  /* 0x0000003a0a00a985 */ /* 0x0003e2000c101b38 */
[----:B------:R-:W-:-:S02]  /*19100*/  ISETP.GE.AND P2, PT, R205, UR4, PT ;  /* 0x00000004cd007c0c */ /* 0x000fc4000bf46270 */
[-C--:B------:R-:W-:Y:S02]  /*19110*/  @!P3 LEA.HI.X R13, R207, R5.reuse, R32, 0x2, P5 ;  /* 0x00000005cf0db211 */ /* 0x080fe400028f1420 */
[----:B------:R-:W-:Y:S02]  /*19120*/  ISETP.GE.AND P5, PT, R202, UR4, PT ;  /* 0x00000004ca007c0c */ /* 0x000fe4000bfa6270 */
[CC--:B---3--:R-:W-:Y:S01]  /*19130*/  @!P4 LEA R14, P6, R206.reuse, R4.reuse, 0x2 ;  /* 0x00000004ce0ec211 */ /* 0x0c8fe200078c10ff */
[----:B------:R2:W-:Y:S03]  /*19140*/  @!P3 ST.E.64 desc[UR56][R12.64], R62 ;  /* 0x0000003e0c00b985 */ /* 0x0005e6000c101b38 */
[----:B------:R-:W-:Y:S02]  /*19150*/  @!P4 LEA.HI.X R15, R206, R5, R31, 0x2, P6 ;  /* 0x00000005ce0fc211 */ /* 0x000fe400030f141f */
[----:B0-----:R-:W-:-:S02]  /*19160*/  @!P1 LEA R8, P6, R204, R4, 0x2 ;  /* 0x00000004cc089211 */ /* 0x001fc400078c10ff */
[-C--:B------:R-:W-:Y:S01]  /*19170*/  @!P2 LEA R6, P3, R205, R4.reuse, 0x2 ;  /* 0x00000004cd06a211 */ /* 0x080fe200078610ff */
[----:B------:R2:W-:Y:S01]  /*19180*/  @!P4 ST.E.64 desc[UR56][R14.64], R66 ;  /* 0x000000420e00c985 */ /* 0x0005e2000c101b38 */
[-C--:B-1----:R-:W-:Y:S02]  /*19190*/  @!P0 LEA R10, P4, R203, R4.reuse, 0x2 ;  /* 0x00000004cb0a8211 */ /* 0x082fe400078810ff */
        /* <DEDUP_REMOVED lines=11> */
[----:B------:R-:W-:-:S04]  /*19250*/  LEA R4, P0, R201, R4, 0x2 ;  /* 0x00000004c9047211 */ /* 0x000fc800078010ff */
[----:B------:R-:W-:-:S05]  /*19260*/  LEA.HI.X R5, R201, R5, R26, 0x2, P0 ;  /* 0x00000005c9057211 */ /* 0x000fca00000f141a */
[----:B------:R0:W-:Y:S01]  /*19270*/  ST.E.64 desc[UR56][R4.64], R86 ;  /* 0x0000005604007985 */ /* 0x0001e2000c101b38 */
[----:B------:R-:W-:Y:S05]  /*19280*/  BRA `(.L_x_656) ;  /* 0x0000000800e87947 */ /* 0x000fea0003800000 */
.L_x_647:
[----:B------:R-:W-:Y:S01]  /*19290*/  ULDC.64 UR6, c[0x0][0xc08] ;  /* 0x0003020000067ab9 */ /* 0x000fe20000000a00 */
[----:B------:R-:W-:Y:S01]  /*192a0*/  ULDC.64 UR4, c[0x0][0xc00] ;  /* 0x0003000000047ab9 */ /* 0x000fe20000000a00 */
[----:B------:R-:W-:Y:S02]  /*192b0*/  ISETP.NE.U32.AND P1, PT, RZ, UR6, PT ;  /* 0x00000006ff007c0c */ /* 0x000fe4000bf25070 */
[----:B------:R-:W-:Y:S02]  /*192c0*/  ISETP.NE.U32.AND P0, PT, RZ, UR4, PT ;  /* 0x00000004ff007c0c */ /* 0x000fe4000bf05070 */
[----:B------:R-:W-:Y:S02]  /*192d0*/  ISETP.NE.AND.EX P1, PT, RZ, UR7, PT, P1 ;  /* 0x00000007ff007c0c */ /* 0x000fe4000bf25310 */
[----:B------:R-:W-:Y:S02]  /*192e0*/  IADD3 R4, P2, R189, UR4, RZ ;  /* 0x00000004bd047c10 */ /* 0x000fe4000ff5e0ff */
[----:B------:R-:W-:-:S02]  /*192f0*/  ISETP.NE.AND.EX P0, PT, RZ, UR5, PT, P0 ;  /* 0x00000005ff007c0c */ /* 0x000fc4000bf05300 */
[----:B------:R-:W-:Y:S01]  /*19300*/  IADD3.X R5, R190, UR5, RZ, P2, !PT ;  /* 0x00000005be057c10 */ /* 0x000fe200097fe4ff */
[----:B------:R-:W-:Y:S01]  /*19310*/  ULDC UR4, c[0x0][0xa88] ;  /* 0x0002a20000047ab9 */ /* 0x000fe20000000800 */
[----:B------:R-:W-:Y:S01]  /*19320*/  MOV R3, RZ ;  /* 0x000000ff00037202 */ /* 0x000fe20000000f00 */
[----:B------:R-:W-:-:S04]  /*19330*/  IMAD.U32 R0, RZ, RZ, UR4 ;  /* 0x00000004ff007e24 */ /* 0x000fc8000f8e00ff */
[----:B0-----:R-:W-:-:S04]  /*19340*/  @P1 IADD3 R6, P2, R189, UR6, RZ ;  /* 0x00000006bd061c10 */ /* 0x001fc8000ff5e0ff */
[----:B------:R-:W-:Y:S01]  /*19350*/  @P1 IADD3.X R7, R190, UR7, RZ, P2, !PT ;  /* 0x00000007be071c10 */ /* 0x000fe200097fe4ff */
[----:B------:R0:W5:Y:S04]  /*19360*/  @P0 LDG.E R3, desc[UR56][R4.64] ;  /* 0x0000003804030981 */ /* 0x000168000c1e1900 */
[----:B------:R0:W5:Y:S01]  /*19370*/  @P1 LDG.E R0, desc[UR56][R6.64] ;  /* 0x0000003806001981 */ /* 0x000162000c1e1900 */
[----:B------:R-:W-:Y:S01]  /*19380*/  ISETP.NE.AND P2, PT, R187, RZ, PT ;  /* 0x000000ffbb00720c */ /* 0x000fe20003f45270 */
[----:B------:R-:W4:-:S12]  /*19390*/  S2R R9, SR_TID.X ;  /* 0x0000000000097919 */ /* 0x000f180000002100 */
[----:B------:R-:W3:Y:S01]  /*193a0*/  @!P2 LDC R187, c[0x0][0xad4] ;  /* 0x0002b500ffbbab82 */ /* 0x000ee20000000800 */
[----:B----4-:R-:W-:Y:S01]  /*193b0*/  VIADD R8, R9, 0xffffff80 ;  /* 0xffffff8009087836 */ /* 0x010fe20000000000 */
[----:B---3--:R-:W-:-:S04]  /*193c0*/  ISETP.GT.AND P2, PT, R187, 0x1, PT ;  /* 0x00000001bb00780c */ /* 0x008fc80003f44270 */
[----:B------:R-:W-:Y:S01]  /*193d0*/  ISETP.GT.AND P3, PT, R8, 0x7f, PT ;  /* 0x0000007f0800780c */ /* 0x000fe20003f64270 */
[----:B0-----:R-:W-:-:S12]  /*193e0*/  @P1 BRA `(.L_x_659) ;  /* 0x0000000000101947 */ /* 0x001fd80003800000 */
[----:B------:R-:W-:Y:S05]  /*193f0*/  @!P0 BRA `(.L_x_659) ;  /* 0x00000000000c8947 */ /* 0x000fea0003800000 */
[----:B------:R-:W3:Y:S04]  /*19400*/  LDG.E R7, desc[UR56][R4.64] ;  /* 0x0000003804077981 */ /* 0x000ee8000c1e1900 */
[----:B-----5:R-:W3:Y:S02]  /*19410*/  LDG.E R0, desc[UR56][R4.64+0x4] ;  /* 0x0000043804007981 */ /* 0x020ee4000c1e1900 */
[----:B---3--:R-:W-:-:S07]  /*19420*/  IADD3 R0, -R7, R0, RZ ;  /* 0x0000000007007210 */ /* 0x008fce0007ffe1ff */
.L_x_659:
[----:B------:R-:W-:Y:S01]  /*19430*/  BSSY B1, `(.L_x_660) ;  /* 0x0000036000017945 */ /* 0x000fe20003800000 */
[----:B------:R-:W-:Y:S02]  /*19440*/  SEL R29, R188, RZ, !P0 ;  /* 0x000000ffbc1d7207 */ /* 0x000fe40004000000 */
[----:B------:R-:W-:Y:S02]  /*19450*/  SEL R216, R216, RZ, !P0 ;  /* 0x000000ffd8d87207 */ /* 0x000fe40004000000 */
[----:B-----5:R-:W-:Y:S01]  /*19460*/  SHF.R.S32.HI R26, RZ, 0x1f, R3 ;  /* 0x0000001fff1a7819 */ /* 0x020fe20000011403 */
[----:B------:R-:W-:Y:S06]  /*19470*/  @P3 BRA `(.L_x_661) ;  /* 0x0000000000c43947 */ /* 0x000fec0003800000 */
[----:B------:R-:W0:Y:S01]  /*19480*/  LDC R31, c[0x0][0xbe8] ;  /* 0x0002fa00ff1f7b82 */ /* 0x000e220000000800 */
[----:B------:R-:W-:-:S04]  /*19490*/  IMAD R4, R192, 0x80, R9 ;  /* 0x00000080c0047824 */ /* 0x000fc800078e0209 */
[----:B------:R-:W-:Y:S02]  /*194a0*/  VIADD R28, R4, 0xffffff80 ;  /* 0xffffff80041c7836 */ /* 0x000fe40000000000 */
[----:B0-----:R-:W-:-:S05]  /*194b0*/  IMAD R5, R0, R31, RZ ;  /* 0x0000001f00057224 */ /* 0x001fca00078e02ff */
[----:B------:R-:W-:-:S13]  /*194c0*/  ISETP.GE.AND P0, PT, R28, R5, PT ;  /* 0x000000051c00720c */ /* 0x000fda0003f06270 */
[----:B------:R-:W-:Y:S05]  /*194d0*/  @P0 BRA `(.L_x_661) ;  /* 0x0000000000ac0947 */ /* 0x000fea0003800000 */
[----:B------:R-:W-:Y:S01]  /*194e0*/  ISETP.GT.AND P0, PT, R187, 0x1, PT ;  /* 0x00000001bb00780c */ /* 0x000fe20003f04270 */
[----:B------:R-:W0:Y:S01]  /*194f0*/  LDC.64 R4, c[0x0][0xba8] ;  /* 0x0002ea00ff047b82 */ /* 0x000e220000000a00 */
[----:B------:R-:W-:Y:S01]  /*19500*/  MOV R24, 0x9b8 ;  /* 0x000009b800187802 */ /* 0x000fe20000000f00 */
[----:B------:R-:W-:Y:S01]  /*19510*/  IMAD.MOV.U32 R21, RZ, RZ, R28 ;  /* 0x000000ffff157224 */ /* 0x000fe200078e001c */
[----:B------:R-:W-:Y:S02]  /*19520*/  ISETP.NE.AND P1, PT, R31, 0x1, PT ;  /* 0x000000011f00780c */ /* 0x000fe40003f25270 */
[----:B------:R-:W-:-:S04]  /*19530*/  SEL R24, R24, 0x978, P0 ;  /* 0x0000097818187807 */ /* 0x000fc80000000000 */
[----:B------:R-:W3:Y:S08]  /*19540*/  LDC.64 R12, c[0x0][R24+0x220] ;  /* 0x00008800180c7b82 */ /* 0x000ef00000000a00 */
[----:B------:R-:W4:Y:S08]  /*19550*/  LDC.64 R14, c[0x0][R24+0x218] ;  /* 0x00008600180e7b82 */ /* 0x000f300000000a00 */
[----:B------:R-:W5:Y:S08]  /*19560*/  LDC.64 R8, c[0x0][R24+0x228] ;  /* 0x00008a0018087b82 */ /* 0x000f700000000a00 */
[----:B------:R-:W1:Y:S08]  /*19570*/  LDC.64 R6, c[0x0][R24+0x210] ;  /* 0x0000840018067b82 */ /* 0x000e700000000a00 */
[----:B------:R-:W2:Y:S08]  /*19580*/  @P1 LDC R11, c[0x0][0xbec] ;  /* 0x0002fb00ff0b1b82 */ /* 0x000eb00000000800 */
[----:B------:R-:W5:Y:S01]  /*19590*/  @P1 LDC R27, c[0x0][0xbf0] ;  /* 0x0002fc00ff1b1b82 */ /* 0x000f620000000800 */
[----:B---3--:R-:W-:-:S07]  /*195a0*/  IMAD R13, R13, R29, RZ ;  /* 0x0000001d0d0d7224 */ /* 0x008fce00078e02ff */
[----:B0-----:R-:W0:Y:S01]  /*195b0*/  @!P0 LDC R4, c[0x0][0xb50] ;  /* 0x0002d400ff048b82 */ /* 0x001e220000000800 */
[----:B--2---:R-:W-:-:S07]  /*195c0*/  @P1 IMAD.HI.U32 R20, R28, R11, RZ ;  /* 0x0000000b1c141227 */ /* 0x004fce00078e00ff */
[----:B------:R-:W2:Y:S01]  /*195d0*/  @!P0 LDC R5, c[0x0][0xb54] ;  /* 0x0002d500ff058b82 */ /* 0x000ea20000000800 */
[-C--:B----4-:R-:W-:Y:S02]  /*195e0*/  IMAD R25, R15, R162.reuse, RZ ;  /* 0x000000a20f197224 */ /* 0x090fe400078e02ff */
[----:B------:R-:W-:Y:S01]  /*195f0*/  IMAD.WIDE.U32 R14, R14, R162, RZ ;  /* 0x000000a20e0e7225 */ /* 0x000fe200078e00ff */
[----:B-----5:R-:W-:-:S03]  /*19600*/  @P1 SHF.R.U32.HI R21, RZ, R27, R20 ;  /* 0x0000001bff151219 */ /* 0x020fc60000011614 */
[----:B------:R-:W-:-:S04]  /*19610*/  IMAD.WIDE.U32 R10, R12, R29, RZ ;  /* 0x0000001d0c0a7225 */ /* 0x000fc800078e00ff */
[----:B------:R-:W-:Y:S01]  /*19620*/  IMAD R27, R12, R216, R13 ;  /* 0x000000d80c1b7224 */ /* 0x000fe200078e020d */
[----:B------:R-:W-:Y:S01]  /*19630*/  SEL R13, R200, RZ, P0 ;  /* 0x000000ffc80d7207 */ /* 0x000fe20000000000 */
[----:B------:R-:W-:Y:S01]  /*19640*/  IMAD.IADD R25, R15, 0x1, R25 ;  /* 0x000000010f197824 */ /* 0x000fe200078e0219 */
[----:B------:R-:W-:Y:S01]  /*19650*/  IADD3 R14, P1, P3, R10, R14, R3 ;  /* 0x0000000e0a0e7210 */ /* 0x000fe20007b3e003 */
[----:B------:R-:W-:Y:S01]  /*19660*/  IMAD.IADD R27, R11, 0x1, R27 ;  /* 0x000000010b1b7824 */ /* 0x000fe200078e021b */
[----:B------:R-:W-:Y:S01]  /*19670*/  IADD3 R10, -R21, RZ, RZ ;  /* 0x000000ff150a7210 */ /* 0x000fe20007ffe1ff */
[-C--:B------:R-:W-:Y:S02]  /*19680*/  IMAD R15, R9, R13.reuse, RZ ;  /* 0x0000000d090f7224 */ /* 0x080fe400078e02ff */
[----:B------:R-:W-:-:S04]  /*19690*/  IMAD.WIDE.U32 R8, R8, R13, RZ ;  /* 0x0000000d08087225 */ /* 0x000fc800078e00ff */
[----:B------:R-:W-:Y:S01]  /*196a0*/  IMAD R11, R31, R10, R28 ;  /* 0x0000000a1f0b7224 */ /* 0x000fe200078e021c */
[----:B------:R-:W-:Y:S01]  /*196b0*/  IADD3.X R10, R27, R25, R26, P1, P3 ;  /* 0x000000191b0a7210 */ /* 0x000fe20000fe641a */
[----:B------:R-:W-:Y:S01]  /*196c0*/  IMAD.IADD R15, R9, 0x1, R15 ;  /* 0x00000001090f7824 */ /* 0x000fe200078e020f */
[----:B------:R-:W-:Y:S01]  /*196d0*/  IADD3 R8, P0, P1, R21, R14, R8 ;  /* 0x0000000e15087210 */ /* 0x000fe2000791e008 */
[----:B-1----:R-:W-:Y:S01]  /*196e0*/  IMAD R7, R7, R11, RZ ;  /* 0x0000000b07077224 */ /* 0x002fe200078e02ff */
[----:B------:R-:W-:Y:S02]  /*196f0*/  SHF.R.S32.HI R21, RZ, 0x1f, R21 ;  /* 0x0000001fff157819 */ /* 0x000fe40000011415 */
[----:B------:R-:W-:Y:S02]  /*19700*/  SHF.R.S32.HI R13, RZ, 0x1f, R11 ;  /* 0x0000001fff0d7819 */ /* 0x000fe4000001140b */
[----:B------:R-:W-:-:S03]  /*19710*/  IADD3.X R9, R21, R10, R15, P0, P1 ;  /* 0x0000000a15097210 */ /* 0x000fc600007e240f */
[C---:B------:R-:W-:Y:S02]  /*19720*/  IMAD R13, R6.reuse, R13, R7 ;  /* 0x0000000d060d7224 */ /* 0x040fe400078e0207 */
[----:B------:R-:W-:-:S05]  /*19730*/  IMAD.WIDE.U32 R6, R6, R11, R8 ;  /* 0x0000000b06067225 */ /* 0x000fca00078e0008 */
[----:B------:R-:W-:Y:S02]  /*19740*/  IADD3 R7, R7, R13, RZ ;  /* 0x0000000d07077210 */ /* 0x000fe40007ffe0ff */
[----:B0-----:R-:W-:-:S04]  /*19750*/  LEA R4, P0, R6, R4, 0x2 ;  /* 0x0000000406047211 */ /* 0x001fc800078010ff */
[----:B--2---:R-:W-:Y:S01]  /*19760*/  LEA.HI.X R5, R6, R5, R7, 0x2, P0 ;  /* 0x0000000506057211 */ /* 0x004fe200000f1407 */
[----:B------:R-:W-:-:S05]  /*19770*/  IMAD.MOV.U32 R7, RZ, RZ, -0x800000 ;  /* 0xff800000ff077424 */ /* 0x000fca00078e00ff */
[----:B------:R0:W-:Y:S03]  /*19780*/  STG.E desc[UR56][R4.64], R7 ;  /* 0x0000000704007986 */ /* 0x0001e6000c101938 */
.L_x_661:
[----:B------:R-:W-:Y:S05]  /*19790*/  BSYNC B1 ;  /* 0x0000000000017941 */ /* 0x000fea0003800000 */
.L_x_660:
[----:B------:R-:W-:Y:S05]  /*197a0*/  @P2 BRA `(.L_x_656) ;  /* 0x0000000400a02947 */ /* 0x000fea0003800000 */
[----:B------:R-:W3:Y:S01]  /*197b0*/  LDC R11, c[0x0][0xbe8] ;  /* 0x0002fa00ff0b7b82 */ /* 0x000ee20000000800 */
[----:B------:R-:W-:Y:S01]  /*197c0*/  ULDC.64 UR4, c[0x0][0xaa0] ;  /* 0x0002a80000047ab9 */ /* 0x000fe20000000a00 */
[----:B------:R-:W-:Y:S01]  /*197d0*/  ULDC.64 UR6, c[0x0][0xaf0] ;  /* 0x0002bc0000067ab9 */ /* 0x000fe20000000a00 */
[----:B0-----:R-:W-:Y:S01]  /*197e0*/  IMAD R4, R26, UR4, RZ ;  /* 0x000000041a047c24 */ /* 0x001fe2000f8e02ff */
[----:B------:R-:W-:Y:S01]  /*197f0*/  BSSY B1, `(.L_x_662) ;  /* 0x0000039000017945 */ /* 0x000fe20003800000 */
[----:B------:R-:W-:Y:S02]  /*19800*/  SHF.R.S32.HI R10, RZ, 0x1f, R185 ;  /* 0x0000001fff0a7819 */ /* 0x000fe400000114b9 */
[C---:B------:R-:W-:Y:S01]  /*19810*/  IMAD R7, R3.reuse, UR5, R4 ;  /* 0x0000000503077c24 */ /* 0x040fe2000f8e0204 */
[----:B------:R-:W-:Y:S01]  /*19820*/  SHF.R.S32.HI R14, RZ, 0x1f, R184 ;  /* 0x0000001fff0e7819 */ /* 0x000fe200000114b8 */
[----:B------:R-:W-:Y:S01]  /*19830*/  IMAD.WIDE.U32 R4, R3, UR4, RZ ;  /* 0x0000000403047c25 */ /* 0x000fe2000f8e00ff */
[----:B------:R-:W-:-:S03]  /*19840*/  ULDC.64 UR4, c[0x0][0xae8] ;  /* 0x0002ba0000047ab9 */ /* 0x000fc60000000a00 */
[----:B------:R-:W-:Y:S01]  /*19850*/  IMAD R3, R186, 0x20, R217 ;  /* 0x00000020ba037824 */ /* 0x000fe200078e02d9 */
[----:B------:R-:W-:Y:S01]  /*19860*/  IADD3 R5, R5, R7, RZ ;  /* 0x0000000705057210 */ /* 0x000fe20007ffe0ff */
[----:B------:R-:W-:Y:S02]  /*19870*/  IMAD R7, R216, UR6, RZ ;  /* 0x00000006d8077c24 */ /* 0x000fe4000f8e02ff */
[----:B------:R-:W-:Y:S02]  /*19880*/  IMAD R9, R192, 0x80, R3 ;  /* 0x00000080c0097824 */ /* 0x000fe400078e0203 */
[----:B------:R-:W-:-:S04]  /*19890*/  IMAD.WIDE.U32 R4, R162, UR4, R4 ;  /* 0x00000004a2047c25 */ /* 0x000fc8000f8e0004 */
[----:B------:R-:W-:Y:S01]  /*198a0*/  IMAD.MOV.U32 R3, RZ, RZ, R9 ;  /* 0x000000ffff037224 */ /* 0x000fe200078e0009 */
[----:B---3--:R-:W-:Y:S01]  /*198b0*/  ISETP.NE.AND P0, PT, R11, 0x1, PT ;  /* 0x000000010b00780c */ /* 0x008fe20003f05270 */
[----:B------:R-:W-:Y:S01]  /*198c0*/  IMAD R5, R162, UR5, R5 ;  /* 0x00000005a2057c24 */ /* 0x000fe2000f8e0205 */
[----:B------:R-:W-:Y:S01]  /*198d0*/  ULDC.64 UR4, c[0x0][0xae0] ;  /* 0x0002b80000047ab9 */ /* 0x000fe20000000a00 */
[C---:B------:R-:W-:Y:S02]  /*198e0*/  IMAD R7, R29.reuse, UR7, R7 ;  /* 0x000000071d077c24 */ /* 0x040fe4000f8e0207 */
[----:B------:R-:W-:-:S04]  /*198f0*/  IMAD.WIDE.U32 R4, R29, UR6, R4 ;  /* 0x000000061d047c25 */ /* 0x000fc8000f8e0004 */
[----:B------:R-:W-:-:S04]  /*19900*/  IMAD.IADD R5, R5, 0x1, R7 ;  /* 0x0000000105057824 */ /* 0x000fc800078e0207 */
[----:B------:R-:W0:Y:S08]  /*19910*/  @P0 LDC R6, c[0x0][0xbec] ;  /* 0x0002fb00ff060b82 */ /* 0x000e300000000800 */
[----:B------:R-:W3:Y:S01]  /*19920*/  @P0 LDC R13, c[0x0][0xbf0] ;  /* 0x0002fc00ff0d0b82 */ /* 0x000ee20000000800 */
[----:B0-----:R-:W-:-:S05]  /*19930*/  @P0 IMAD.HI.U32 R6, R9, R6, RZ ;  /* 0x0000000609060227 */ /* 0x001fca00078e00ff */
[----:B---3--:R-:W-:-:S04]  /*19940*/  @P0 SHF.R.U32.HI R3, RZ, R13, R6 ;  /* 0x0000000dff030219 */ /* 0x008fc80000011606 */
[----:B------:R-:W-:Y:S01]  /*19950*/  SHF.R.S32.HI R6, RZ, 0x1f, R3 ;  /* 0x0000001fff067819 */ /* 0x000fe20000011403 */
[C---:B------:R-:W-:Y:S01]  /*19960*/  IMAD.WIDE.U32 R4, R3.reuse, UR4, R4 ;  /* 0x0000000403047c25 */ /* 0x040fe2000f8e0004 */
[----:B------:R-:W-:-:S03]  /*19970*/  IADD3 R8, -R3, RZ, RZ ;  /* 0x000000ff03087210 */ /* 0x000fc60007ffe1ff */
[----:B------:R-:W-:Y:S02]  /*19980*/  IMAD R6, R6, UR4, RZ ;  /* 0x0000000406067c24 */ /* 0x000fe4000f8e02ff */
[----:B------:R-:W-:Y:S01]  /*19990*/  IMAD R7, R11, R8, R9 ;  /* 0x000000080b077224 */ /* 0x000fe200078e0209 */
[----:B------:R-:W-:Y:S01]  /*199a0*/  LEA R8, R192, R217, 0x7 ;  /* 0x000000d9c0087211 */ /* 0x000fe200078e38ff */
[----:B------:R-:W-:Y:S01]  /*199b0*/  IMAD R9, R3, UR5, R6 ;  /* 0x0000000503097c24 */ /* 0x000fe2000f8e0206 */
[----:B------:R-:W-:Y:S01]  /*199c0*/  ULDC.64 UR4, c[0x0][0xad8] ;  /* 0x0002b60000047ab9 */ /* 0x000fe20000000a00 */
[----:B------:R-:W-:Y:S01]  /*199d0*/  IMAD R11, R0, R11, RZ ;  /* 0x0000000b000b7224 */ /* 0x000fe200078e02ff */
[----:B------:R-:W-:Y:S01]  /*199e0*/  SHF.R.S32.HI R3, RZ, 0x1f, R7 ;  /* 0x0000001fff037819 */ /* 0x000fe20000011407 */
[----:B------:R-:W-:Y:S02]  /*199f0*/  IMAD.IADD R5, R5, 0x1, R9 ;  /* 0x0000000105057824 */ /* 0x000fe400078e0209 */
[C---:B------:R-:W-:Y:S01]  /*19a00*/  VIADD R0, R8.reuse, 0x20 ;  /* 0x0000002008007836 */ /* 0x040fe20000000000 */
[----:B------:R-:W-:Y:S01]  /*19a10*/  ISETP.GE.AND P2, PT, R8, R11, PT ;  /* 0x0000000b0800720c */ /* 0x000fe20003f46270 */
[----:B------:R-:W-:-:S02]  /*19a20*/  IMAD R6, R3, UR4, RZ ;  /* 0x0000000403067c24 */ /* 0x000fc4000f8e02ff */
[----:B------:R-:W-:Y:S01]  /*19a30*/  IMAD.WIDE.U32 R4, R7, UR4, R4 ;  /* 0x0000000407047c25 */ /* 0x000fe2000f8e0004 */
[----:B------:R-:W-:-:S03]  /*19a40*/  ISETP.GE.AND P1, PT, R0, R11, PT ;  /* 0x0000000b0000720c */ /* 0x000fc60003f26270 */
[----:B------:R-:W-:Y:S01]  /*19a50*/  IMAD R3, R7, UR5, R6 ;  /* 0x0000000507037c24 */ /* 0x000fe2000f8e0206 */
[----:B------:R-:W-:Y:S01]  /*19a60*/  ULDC.64 UR4, c[0x0][0xa80] ;  /* 0x0002a00000047ab9 */ /* 0x000fe20000000a00 */
[----:B------:R-:W-:Y:S01]  /*19a70*/  VIADD R0, R8, 0x40 ;  /* 0x0000004008007836 */ /* 0x000fe20000000000 */
[----:B------:R-:W-:Y:S02]  /*19a80*/  LEA R6, P3, R4, UR4, 0x1 ;  /* 0x0000000404067c11 */ /* 0x000fe4000f8608ff */
[----:B------:R-:W-:Y:S02]  /*19a90*/  IADD3 R3, R5, R3, RZ ;  /* 0x0000000305037210 */ /* 0x000fe40007ffe0ff */
[----:B------:R-:W-:Y:S02]  /*19aa0*/  ISETP.GE.AND P0, PT, R0, R11, PT ;  /* 0x0000000b0000720c */ /* 0x000fe40003f06270 */
[----:B------:R-:W-:Y:S02]  /*19ab0*/  LEA.HI.X R3, R4, UR5, R3, 0x1, P3 ;  /* 0x0000000504037c11 */ /* 0x000fe400098f0c03 */
[----:B------:R0:W3:Y:S04]  /*19ac0*/  SHFL.IDX PT, R4, R6, RZ, 0x181f ;  /* 0x00181fff06047589 */ /* 0x0000e800000e0000 */
[----:B------:R0:W4:Y:S01]  /*19ad0*/  SHFL.IDX PT, R0, R3, RZ, 0x181f ;  /* 0x00181fff03007589 */ /* 0x00012200000e0000 */
        /* <DEDUP_REMOVED lines=8> */
[----:B------:R3:W-:Y:S04]  /*19b60*/  @!P4 ST.E.128 desc[UR56][R12.64], RZ ;  /* 0x000000ff0c00c985 */ /* 0x0007e8000c101d38 */
[----:B------:R3:W-:Y:S02]  /*19b70*/  @!P5 ST.E.128 desc[UR56][R4.64], RZ ;  /* 0x000000ff0400d985 */ /* 0x0007e4000c101d38 */
.L_x_663:
[----:B------:R-:W-:Y:S05]  /*19b80*/  BSYNC B1 ;  /* 0x0000000000017941 */ /* 0x000fea0003800000 */
.L_x_662:
        /* <DEDUP_REMOVED lines=11> */
[----:B------:R0:W-:Y:S04]  /*19c40*/  @!P3 ST.E.128 desc[UR56][R12.64], RZ ;  /* 0x000000ff0c00b985 */ /* 0x0001e8000c101d38 */
[----:B------:R0:W-:Y:S02]  /*19c50*/  @!P4 ST.E.128 desc[UR56][R4.64], RZ ;  /* 0x000000ff0400c985 */ /* 0x0001e4000c101d38 */
.L_x_665:
[----:B------:R-:W-:Y:S05]  /*19c60*/  BSYNC B1 ;  /* 0x0000000000017941 */ /* 0x000fea0003800000 */
.L_x_664:
[----:B0-----:R0:W0:Y:S01]  /*19c70*/  SHFL.IDX PT, R0, R3, 0x2, 0x181f ;  /* 0x00581f0003007f89 */ /* 0x00102200000e0000 */
[----:B------:R-:W-:Y:S03]  /*19c80*/  BSSY B1, `(.L_x_666) ;  /* 0x000000c000017945 */ /* 0x000fe60003800000 */
[----:B---3--:R3:W0:Y:S01]  /*19c90*/  SHFL.IDX PT, R4, R6, 0x2, 0x181f ;  /* 0x00581f0006047f89 */ /* 0x00862200000e0000 */
[----:B------:R-:W-:Y:S05]  /*19ca0*/  @P0 BRA `(.L_x_667) ;  /* 0x0000000000240947 */ /* 0x000fea0003800000 */
[----:B------:R-:W-:Y:S02]  /*19cb0*/  ULDC UR4, c[0x0][0xac8] ;  /* 0x0002b20000047ab9 */ /* 0x000fe40000000800 */
[----:B------:R-:W-:Y:S02]  /*19cc0*/  ISETP.GE.AND P2, PT, R184, UR4, PT ;  /* 0x00000004b8007c0c */ /* 0x000fe4000bf46270 */
[----:B------:R-:W-:-:S11]  /*19cd0*/  ISETP.GE.AND P3, PT, R185, UR4, PT ;  /* 0x00000004b9007c0c */ /* 0x000fd6000bf66270 */
[CC--:B0-----:R-:W-:Y:S02]  /*19ce0*/  @!P2 LEA R12, P0, R184.reuse, R4.reuse, 0x1 ;  /* 0x00000004b80ca211 */ /* 0x0c1fe400078008ff */
[C---:B------:R-:W-:Y:S02]  /*19cf0*/  @!P3 LEA R4, P1, R185.reuse, R4, 0x1 ;  /* 0x00000004b904b211 */ /* 0x040fe400078208ff */
[-C--:B------:R-:W-:Y:S02]  /*19d00*/  @!P2 LEA.HI.X R13, R184, R0.reuse, R14, 0x1, P0 ;  /* 0x00000000b80da211 */ /* 0x080fe400000f0c0e */
[----:B------:R-:W-:-:S03]  /*19d10*/  @!P3 LEA.HI.X R5, R185, R0, R10, 0x1, P1 ;  /* 0x00000000b905b211 */ /* 0x000fc600008f0c0a */
[----:B------:R0:W-:Y:S04]  /*19d20*/  @!P2 ST.E.128 desc[UR56][R12.64], RZ ;  /* 0x000000ff0c00a985 */ /* 0x0001e8000c101d38 */
[----:B------:R0:W-:Y:S02]  /*19d30*/  @!P3 ST.E.128 desc[UR56][R4.64], RZ ;  /* 0x000000ff0400b985 */ /* 0x0001e4000c101d38 */
.L_x_667:
[----:B------:R-:W-:Y:S05]  /*19d40*/  BSYNC B1 ;  /* 0x0000000000017941 */ /* 0x000fea0003800000 */
.L_x_666:
[----:B0-----:R-:W-:Y:S01]  /*19d50*/  VIADD R0, R8, 0x60 ;  /* 0x0000006008007836 */ /* 0x001fe20000000000 */
[----:B----4-:R-:W4:Y:S04]  /*19d60*/  SHFL.IDX PT, R3, R3, 0x3, 0x181f ;  /* 0x00781f0003037f89 */ /* 0x010f2800000e0000 */
[----:B------:R-:W-:Y:S01]  /*19d70*/  ISETP.GE.AND P0, PT, R0, R11, PT ;  /* 0x0000000b0000720c */ /* 0x000fe20003f06270 */
[----:B------:R0:W0:-:S12]  /*19d80*/  SHFL.IDX PT, R4, R6, 0x3, 0x181f ;  /* 0x00781f0006047f89 */ /* 0x00001800000e0000 */
[----:B------:R-:W-:Y:S05]  /*19d90*/  @P0 BRA `(.L_x_656) ;  /* 0x0000000000240947 */ /* 0x000fea0003800000 */
[----:B------:R-:W-:Y:S02]  /*19da0*/  ULDC UR4, c[0x0][0xac8] ;  /* 0x0002b20000047ab9 */ /* 0x000fe40000000800 */
[----:B------:R-:W-:Y:S02]  /*19db0*/  ISETP.GE.AND P2, PT, R184, UR4, PT ;  /* 0x00000004b8007c0c */ /* 0x000fe4000bf46270 */
[----:B------:R-:W-:-:S11]  /*19dc0*/  ISETP.GE.AND P3, PT, R185, UR4, PT ;  /* 0x00000004b9007c0c */ /* 0x000fd6000bf66270 */
[CC--:B0--3--:R-:W-:Y:S02]  /*19dd0*/  @!P2 LEA R6, P0, R184.reuse, R4.reuse, 0x1 ;  /* 0x00000004b806a211 */ /* 0x0c9fe400078008ff */
[C---:B------:R-:W-:Y:S02]  /*19de0*/  @!P3 LEA R4, P1, R185.reuse, R4, 0x1 ;  /* 0x00000004b904b211 */ /* 0x040fe400078208ff */
[-C--:B----4-:R-:W-:Y:S02]  /*19df0*/  @!P2 LEA.HI.X R7, R184, R3.reuse, R14, 0x1, P0 ;  /* 0x00000003b807a211 */ /* 0x090fe400000f0c0e */
[----:B------:R-:W-:-:S03]  /*19e00*/  @!P3 LEA.HI.X R5, R185, R3, R10, 0x1, P1 ;  /* 0x00000003b905b211 */ /* 0x000fc600008f0c0a */
[----:B------:R0:W-:Y:S04]  /*19e10*/  @!P2 ST.E.128 desc[UR56][R6.64], RZ ;  /* 0x000000ff0600a985 */ /* 0x0001e8000c101d38 */
[----:B------:R0:W-:Y:S02]  /*19e20*/  @!P3 ST.E.128 desc[UR56][R4.64], RZ ;  /* 0x000000ff0400b985 */ /* 0x0001e4000c101d38 */
.L_x_656:
[----:B------:R-:W-:Y:S05]  /*19e30*/  BSYNC B0 ;  /* 0x0000000000007941 */ /* 0x000fea0003800000 */
.L_x_646:
[----:B------:R-:W-:Y:S02]  /*19e40*/  ULDC UR4, c[0x0][0xc3c] ;  /* 0x00030f0000047ab9 */ /* 0x000fe40000000800 */
[----:B--2---:R-:W-:-:S13]  /*19e50*/  ISETP.GE.AND P0, PT, R147, UR4, PT ;  /* 0x0000000493007c0c */ /* 0x004fda000bf06270 */
[----:B------:R-:W-:Y:S05]  /*19e60*/  @!P0 BRA `(.L_x_668) ;  /* 0xfffffe7400b88947 */ /* 0x000fea000383ffff */
[----:B------:R-:W-:Y:S05]  /*19e70*/  BRA `(.L_x_446) ;  /* 0x0000007000487947 */ /* 0x000fea0003800000 */
.L_x_444:
[----:B------:R-:W-:-:S08]  /*19e80*/  NOP ;  /* 0x0000000000007918 */ /* 0x000fd00000000000 */
[----:B------:R-:W0:-:S00]  /*19e90*/  USETMAXREG.DEALLOC.CTAPOOL 0x28 ;  /* 0x00000028000079c8 */ /* 0x000e0000080e0500 */
[----:B0-----:R-:W2:Y:S01]  /*19ea0*/  LDL.LU R3, [R1+0x38] ;  /* 0x0000380001037983 */ /* 0x001ea20000300800 */
[----:B------:R-:W-:Y:S01]  /*19eb0*/  LOP3.LUT R2, R2, 0x3, RZ, 0xc0, !PT ;  /* 0x0000000302027812 */ /* 0x000fe200078ec0ff */
[----:B------:R-:W-:-:S05]  /*19ec0*/  IMAD.MOV.U32 R6, RZ, RZ, RZ ;  /* 0x000000ffff067224 */ /* 0x000fca00078e00ff */
[----:B------:R-:W0:Y:S02]  /*19ed0*/  SHFL.IDX PT, R2, R2, RZ, 0x1f ;  /* 0x00001fff02027589 */ /* 0x000e2400000e0000 */
[----:B0-----:R-:W-:Y:S02]  /*19ee0*/  ISETP.NE.AND P0, PT, R2, RZ, PT ;  /* 0x000000ff0200720c */ /* 0x001fe40003f05270 */
[----:B--2---:R-:W-:-:S11]  /*19ef0*/  LOP3.LUT R3, R3, 0xffffffdf, RZ, 0xc0, !PT ;  /* 0xffffffdf03037812 */ /* 0x004fd600078ec0ff */
[----:B------:R-:W-:-:S05]  /*19f00*/  @P0 LOP3.LUT R3, R3, 0x20, RZ, 0xfc, !PT ;  /* 0x0000002003030812 */ /* 0x000fca00078efcff */
[----:B------:R0:W-:Y:S01]  /*19f10*/  STL [R1+0x38], R3 ;  /* 0x0000380301007387 */ /* 0x0001e20000100800 */
[----:B------:R-:W-:Y:S05]  /*19f20*/  @!P0 BRA `(.L_x_669) ;  /* 0x00000000001c8947 */ /* 0x000fea0003800000 */
[----:B------:R-:W1:Y:S08]  /*19f30*/  S2UR UR5, SR_CgaCtaId ;  /* 0x00000000000579c3 */ /* 0x000e700000008800 */
[----:B------:R-:W-:Y:S06]  /*19f40*/  BAR.SYNC.DEFER_BLOCKING 0x5, 0x180 ;  /* 0x0146000000007b1d */ /* 0x000fec0000010000 */
[----:B------:R-:W-:-:S02]  /*19f50*/  UMOV UR4, 0x400 ;  /* 0x0000040000047882 */ /* 0x000fc40000000000 */
[----:B-1----:R-:W-:-:S09]  /*19f60*/  ULEA UR4, UR5, UR4, 0x18 ;  /* 0x0000000405047291 */ /* 0x002fd2000f8ec03f */
[----:B------:R-:W1:Y:S01]  /*19f70*/  LDS.128 R16, [UR4+0x2a8d0] ;  /* 0x02a8d004ff107984 */ /* 0x000e620008000c00 */
[----:B------:R-:W-:Y:S06]  /*19f80*/  BAR.ARV 0x4, 0x180 ;  /* 0x0106000000007b1d */ /* 0x000fec0000002000 */
[----:B------:R-:W-:Y:S05]  /*19f90*/  BRA `(.L_x_670) ;  /* 0x0000000800947947 */ /* 0x000fea0003800000 */
.L_x_669:
[----:B------:R-:W-:Y:S01]  /*19fa0*/  LOP3.LUT R7, R0, 0x1f, RZ, 0xc0, !PT ;  /* 0x0000001f00077812 */ /* 0x000fe200078ec0ff */
[----:B------:R-:W-:Y:S01]  /*19fb0*/  ULDC UR4, c[0x0][0xc3c] ;  /* 0x00030f0000047ab9 */ /* 0x000fe20000000800 */
[----:B------:R-:W-:Y:S01]  /*19fc0*/  MOV R9, RZ ;  /* 0x000000ff00097202 */ /* 0x000fe20000000f00 */
[----:B------:R-:W1:Y:S01]  /*19fd0*/  S2UR UR6, SR_CTAID.X ;  /* 0x00000000000679c3 */ /* 0x000e620000002500 */
[----:B------:R-:W-:Y:S01]  /*19fe0*/  ISETP.NE.AND P0, PT, R7, 0x1f, PT ;  /* 0x0000001f0700780c */ /* 0x000fe20003f05270 */
[----:B------:R-:W-:-:S03]  /*19ff0*/  ULDC UR5, c[0x0][0xc38] ;  /* 0x00030e0000057ab9 */ /* 0x000fc60000000800 */
[----:B------:R-:W-:-:S13]  /*1a000*/  ISETP.GE.OR P1, PT, R7, UR4, !P0 ;  /* 0x0000000407007c0c */ /* 0x000fda000c726670 */
[----:B------:R-:W2:Y:S08]  /*1a010*/  @!P1 LDC.64 R4, c[0x0][0xc80] ;  /* 0x00032000ff049b82 */ /* 0x000eb00000000a00 */
[----:B0-----:R-:W0:Y:S01]  /*1a020*/  @!P1 LDC.64 R2, c[0x0][0xc78] ;  /* 0x00031e00ff029b82 */ /* 0x001e220000000a00 */
[----:B--2---:R-:W-:-:S05]  /*1a030*/  @!P1 IMAD.WIDE.U32 R4, R7, 0x4, R4 ;  /* 0x0000000407049825 */ /* 0x004fca00078e0004 */
[----:B------:R-:W2:Y:S01]  /*1a040*/  @!P1 LDG.E R6, desc[UR56][R4.64] ;  /* 0x0000003804069981 */ /* 0x000ea2000c1e1900 */
[----:B0-----:R-:W-:-:S05]  /*1a050*/  @!P1 IMAD.WIDE.U32 R2, R7, 0x4, R2 ;  /* 0x0000000407029825 */ /* 0x001fca00078e0002 */
[----:B------:R-:W2:Y:S01]  /*1a060*/  @!P1 LDG.E R9, desc[UR56][R2.64] ;  /* 0x0000003802099981 */ /* 0x000ea2000c1e1900 */
[C---:B------:R-:W-:Y:S02]  /*1a070*/  ISETP.NE.AND P1, PT, R7.reuse, RZ, PT ;  /* 0x000000ff0700720c */ /* 0x040fe40003f25270 */
[C---:B------:R-:W-:Y:S02]  /*1a080*/  ISETP.GE.U32.AND P2, PT, R7.reuse, 0x2, PT ;  /* 0x000000020700780c */ /* 0x040fe40003f46070 */
[C---:B------:R-:W-:Y:S02]  /*1a090*/  ISETP.GE.U32.AND P3, PT, R7.reuse, 0x4, PT ;  /* 0x000000040700780c */ /* 0x040fe40003f66070 */
[C---:B------:R-:W-:Y:S02]  /*1a0a0*/  ISETP.GE.U32.AND P4, PT, R7.reuse, 0x8, PT ;  /* 0x000000080700780c */ /* 0x040fe40003f86070 */
[----:B------:R-:W-:Y:S01]  /*1a0b0*/  ISETP.GE.U32.AND P5, PT, R7, 0x10, PT ;  /* 0x000000100700780c */ /* 0x000fe20003fa6070 */
[----:B------:R-:W-:Y:S01]  /*1a0c0*/  UMOV UR4, URZ ;  /* 0x0000003f00047c82 */ /* 0x000fe20008000000 */
        /* <DEDUP_REMOVED lines=18> */
[----:B-1----:R-:W-:Y:S02]  /*1a1f0*/  ISETP.GT.AND P6, PT, R8, UR6, PT ;  /* 0x0000000608007c0c */ /* 0x002fe4000bfc4270 */
[----:B------:R-:W-:-:S11]  /*1a200*/  MOV R3, R8 ;  /* 0x0000000800037202 */ /* 0x000fd60000000f00 */
[----:B------:R-:W-:Y:S05]  /*1a210*/  @P6 BRA `(.L_x_671) ;  /* 0x0000000000a06947 */ /* 0x000fea0003800000 */
[----:B------:R-:W-:Y:S01]  /*1a220*/  IMAD.MOV.U32 R8, RZ, RZ, R3 ;  /* 0x000000ffff087224 */ /* 0x000fe200078e0003 */
[----:B------:R-:W-:Y:S01]  /*1a230*/  UMOV UR4, URZ ;  /* 0x0000003f00047c82 */ /* 0x000fe20008000000 */
[----:B------:R-:W-:-:S05]  /*1a240*/  ULDC UR5, c[0x0][0xc38] ;  /* 0x00030e0000057ab9 */ /* 0x000fca0000000800 */
.L_x_673:
[----:B------:R-:W0:Y:S01]  /*1a250*/  LDC R2, c[0x0][0xc3c] ;  /* 0x00030f00ff027b82 */ /* 0x000e220000000800 */
[----:B------:R-:W-:Y:S01]  /*1a260*/  UIADD3 UR4, UR4, 0x1f, URZ ;  /* 0x0000001f04047890 */ /* 0x000fe2000fffe03f */
[----:B------:R-:W-:Y:S02]  /*1a270*/  ULDC UR7, c[0x0][0xc3c] ;  /* 0x00030f0000077ab9 */ /* 0x000fe40000000800 */
[----:B------:R-:W-:-:S03]  /*1a280*/  IMAD.U32 R19, RZ, RZ, UR7 ;  /* 0x00000007ff137e24 */ /* 0x000fc6000f8e00ff */
[----:B0-----:R-:W-:-:S13]  /*1a290*/  ISETP.LE.AND P6, PT, R2, UR4, PT ;  /* 0x0000000402007c0c */ /* 0x001fda000bfc3270 */
[----:B------:R-:W-:Y:S05]  /*1a2a0*/  @P6 BRA `(.L_x_672) ;  /* 0x0000000400ac6947 */ /* 0x000fea0003800000 */
[----:B------:R-:W-:Y:S01]  /*1a2b0*/  IADD3 R9, R7, UR4, RZ ;  /* 0x0000000407097c10 */ /* 0x000fe2000fffe0ff */
[----:B------:R-:W-:-:S03]  /*1a2c0*/  IMAD.MOV.U32 R6, RZ, RZ, RZ ;  /* 0x000000ffff067224 */ /* 0x000fc600078e00ff */
[----:B------:R-:W-:-:S13]  /*1a2d0*/  ISETP.GE.OR P6, PT, R9, R2, !P0 ;  /* 0x000000020900720c */ /* 0x000fda00047c6670 */
[----:B------:R-:W0:Y:S08]  /*1a2e0*/  @!P6 LDC.64 R4, c[0x0][0xc80] ;  /* 0x00032000ff04eb82 */ /* 0x000e300000000a00 */
[----:B------:R-:W1:Y:S01]  /*1a2f0*/  @!P6 LDC.64 R2, c[0x0][0xc78] ;  /* 0x00031e00ff02eb82 */ /* 0x000e620000000a00 */
[----:B0-----:R-:W-:-:S05]  /*1a300*/  @!P6 IMAD.WIDE R4, R9, 0x4, R4 ;  /* 0x000000040904e825 */ /* 0x001fca00078e0204 */
[----:B------:R-:W2:Y:S01]  /*1a310*/  @!P6 LDG.E R6, desc[UR56][R4.64] ;  /* 0x000000380406e981 */ /* 0x000ea2000c1e1900 */
[----:B-1----:R-:W-:-:S04]  /*1a320*/  @!P6 IMAD.WIDE R2, R9, 0x4, R2 ;  /* 0x000000040902e825 */ /* 0x002fc800078e0202 */
[----:B------:R-:W-:-:S06]  /*1a330*/  IMAD.MOV.U32 R9, RZ, RZ, RZ ;  /* 0x000000ffff097224 */ /* 0x000fcc00078e00ff */
[----:B------:R-:W2:Y:S02]  /*1a340*/  @!P6 LDG.E R9, desc[UR56][R2.64] ;  /* 0x000000380209e981 */ /* 0x000ea4000c1e1900 */
[----:B--2---:R-:W-:-:S05]  /*1a350*/  IMAD R13, R6, R9, RZ ;  /* 0x00000009060d7224 */ /* 0x004fca00078e02ff */
        /* <DEDUP_REMOVED lines=20> */
.L_x_671:
[----:B------:R-:W-:Y:S02]  /*1a4a0*/  IADD3 R11, -R3, R8, RZ ;  /* 0x00000008030b7210 */ /* 0x000fe40007ffe1ff */
[----:B------:R-:W-:-:S03]  /*1a4b0*/  MOV R16, RZ ;  /* 0x000000ff00107202 */ /* 0x000fc60000000f00 */
        /* <DEDUP_REMOVED lines=16> */
.L_x_674:
[----:B-1----:R-:W-:Y:S01]  /*1a5c0*/  IMAD R16, R16, UR5, R11 ;  /* 0x0000000510107c24 */ /* 0x002fe2000f8e020b */
[----:B------:R-:W-:Y:S01]  /*1a5d0*/  MOV R2, RZ ;  /* 0x000000ff00027202 */ /* 0x000fe20000000f00 */
[----:B------:R-:W-:Y:S01]  /*1a5e0*/  IMAD.MOV.U32 R11, RZ, RZ, R12 ;  /* 0x000000ffff0b7224 */ /* 0x000fe200078e000c */
[----:B------:R-:W-:Y:S01]  /*1a5f0*/  IABS R12, R6 ;  /* 0x00000006000c7213 */ /* 0x000fe20000000000 */
[----:B------:R-:W-:Y:S01]  /*1a600*/  VIADD R19, R19, UR4 ;  /* 0x0000000413137c36 */ /* 0x000fe20008000000 */
[----:B------:R-:W-:Y:S01]  /*1a610*/  IADD3 R17, -R16, UR6, RZ ;  /* 0x0000000610117c10 */ /* 0x000fe2000fffe1ff */
[----:B------:R-:W-:Y:S01]  /*1a620*/  IMAD R11, R11, R4, RZ ;  /* 0x000000040b0b7224 */ /* 0x000fe200078e02ff */
[----:B0-----:R-:W-:Y:S01]  /*1a630*/  IABS R5, R9 ;  /* 0x0000000900057213 */ /* 0x001fe20000000000 */
[----:B------:R-:W-:Y:S01]  /*1a640*/  IMAD.MOV R12, RZ, RZ, -R12 ;  /* 0x000000ffff0c7224 */ /* 0x000fe200078e0a0c */
[----:B------:R-:W-:Y:S01]  /*1a650*/  IABS R10, R17 ;  /* 0x00000011000a7213 */ /* 0x000fe20000000000 */
[----:B------:R-:W-:Y:S01]  /*1a660*/  IMAD.HI.U32 R2, R3, R11, R2 ;  /* 0x0000000b03027227 */ /* 0x000fe200078e0002 */
[----:B------:R-:W0:Y:S03]  /*1a670*/  I2F.RP R8, R5 ;  /* 0x0000000500087306 */ /* 0x000e260000209400 */
[----:B------:R-:W-:Y:S01]  /*1a680*/  IMAD.MOV.U32 R3, RZ, RZ, R10 ;  /* 0x000000ffff037224 */ /* 0x000fe200078e000a */
[----:B------:R-:W-:-:S03]  /*1a690*/  MOV R10, R12 ;  /* 0x0000000c000a7202 */ /* 0x000fc60000000f00 */
[----:B------:R-:W-:-:S04]  /*1a6a0*/  IMAD.HI.U32 R2, R2, R3, RZ ;  /* 0x0000000302027227 */ /* 0x000fc800078e00ff */
[----:B------:R-:W-:Y:S01]  /*1a6b0*/  IMAD R3, R2, R10, R3 ;  /* 0x0000000a02037224 */ /* 0x000fe200078e0203 */
[----:B0-----:R-:W0:Y:S04]  /*1a6c0*/  MUFU.RCP R8, R8 ;  /* 0x0000000800087308 */ /* 0x001e280000001000 */
[----:B------:R-:W-:-:S13]  /*1a6d0*/  ISETP.GT.U32.AND P1, PT, R4, R3, PT ;  /* 0x000000030400720c */ /* 0x000fda0003f24070 */
[----:B------:R-:W-:Y:S01]  /*1a6e0*/  @!P1 IMAD.IADD R3, R3, 0x1, -R4 ;  /* 0x0000000103039824 */ /* 0x000fe200078e0a04 */
[----:B------:R-:W-:Y:S01]  /*1a6f0*/  @!P1 IADD3 R2, R2, 0x1, RZ ;  /* 0x0000000102029810 */ /* 0x000fe20007ffe0ff */
[----:B0-----:R-:W-:Y:S01]  /*1a700*/  VIADD R10, R8, 0xffffffe ;  /* 0x0ffffffe080a7836 */ /* 0x001fe20000000000 */
        /* <DEDUP_REMOVED lines=12> */
[----:B------:R-:W-:Y:S01]  /*1a7d0*/  IMAD R11, R2, R5, RZ ;  /* 0x00000005020b7224 */ /* 0x000fe200078e02ff */
[----:B------:R-:W-:Y:S02]  /*1a7e0*/  MOV R2, RZ ;  /* 0x000000ff00027202 */ /* 0x000fe40000000f00 */
[-C--:B------:R-:W-:Y:S01]  /*1a7f0*/  IABS R4, R8.reuse ;  /* 0x0000000800047213 */ /* 0x080fe20000000000 */
[----:B------:R-:W-:Y:S02]  /*1a800*/  IMAD R6, R6, R8, RZ ;  /* 0x0000000806067224 */ /* 0x000fe400078e02ff */
[----:B------:R-:W-:-:S03]  /*1a810*/  IMAD.HI.U32 R2, R3, R11, R2 ;  /* 0x0000000b03027227 */ /* 0x000fc600078e0002 */
[----:B------:R-:W-:Y:S01]  /*1a820*/  IADD3 R17, R17, -R6, RZ ;  /* 0x8000000611117210 */ /* 0x000fe20007ffe0ff */
[----:B------:R-:W-:Y:S02]  /*1a830*/  IMAD.MOV.U32 R3, RZ, RZ, R4 ;  /* 0x000000ffff037224 */ /* 0x000fe400078e0004 */
[----:B------:R-:W-:Y:S02]  /*1a840*/  IMAD.MOV.U32 R4, RZ, RZ, R10 ;  /* 0x000000ffff047224 */ /* 0x000fe400078e000a */
[----:B------:R-:W-:-:S04]  /*1a850*/  IMAD.HI.U32 R2, R2, R3, RZ ;  /* 0x0000000302027227 */ /* 0x000fc800078e00ff */
[----:B------:R-:W-:Y:S01]  /*1a860*/  IMAD R4, R2, R4, R3 ;  /* 0x0000000402047224 */ /* 0x000fe200078e0203 */
[----:B------:R-:W-:-:S04]  /*1a870*/  LOP3.LUT R3, R8, R9, RZ, 0x3c, !PT ;  /* 0x0000000908037212 */ /* 0x000fc800078e3cff */
[----:B------:R-:W-:Y:S02]  /*1a880*/  ISETP.GT.U32.AND P1, PT, R5, R4, PT ;  /* 0x000000040500720c */ /* 0x000fe40003f24070 */
[----:B------:R-:W-:-:S11]  /*1a890*/  ISETP.GE.AND P2, PT, R3, RZ, PT ;  /* 0x000000ff0300720c */ /* 0x000fd60003f46270 */
[-C--:B------:R-:W-:Y:S01]  /*1a8a0*/  @!P1 IADD3 R4, R4, -R5.reuse, RZ ;  /* 0x8000000504049210 */ /* 0x080fe20007ffe0ff */
[----:B------:R-:W-:Y:S01]  /*1a8b0*/  @!P1 VIADD R2, R2, 0x1 ;  /* 0x0000000102029836 */ /* 0x000fe20000000000 */
[----:B------:R-:W-:Y:S02]  /*1a8c0*/  ISETP.NE.AND P1, PT, R9, RZ, PT ;  /* 0x000000ff0900720c */ /* 0x000fe40003f25270 */
[----:B------:R-:W-:-:S13]  /*1a8d0*/  ISETP.GE.U32.AND P0, PT, R4, R5, PT ;  /* 0x000000050400720c */ /* 0x000fda0003f06070 */
[----:B------:R-:W-:-:S05]  /*1a8e0*/  @P0 VIADD R2, R2, 0x1 ;  /* 0x0000000102020836 */ /* 0x000fca0000000000 */
[----:B------:R-:W-:Y:S02]  /*1a8f0*/  @!P2 IADD3 R2, -R2, RZ, RZ ;  /* 0x000000ff0202a210 */ /* 0x000fe40007ffe1ff */
[----:B------:R-:W-:-:S05]  /*1a900*/  @!P1 LOP3.LUT R2, RZ, R9, RZ, 0x33, !PT ;  /* 0x00000009ff029212 */ /* 0x000fca00078e33ff */
[----:B------:R-:W-:-:S04]  /*1a910*/  IMAD.MOV R18, RZ, RZ, -R2 ;  /* 0x000000ffff127224 */ /* 0x000fc800078e0a02 */
[C---:B------:R-:W-:Y:S02]  /*1a920*/  IMAD R18, R9.reuse, R18, R8 ;  /* 0x0000001209127224 */ /* 0x040fe400078e0208 */
[----:B------:R-:W-:-:S04]  /*1a930*/  IMAD R9, R9, 0x1000000, R2 ;  /* 0x0100000009097824 */ /* 0x000fc800078e0202 */
[----:B------:R-:W-:Y:S01]  /*1a940*/  IMAD R18, R18, 0x10000, R9 ;  /* 0x0001000012127824 */ /* 0x000fe200078e0209 */
[----:B------:R-:W-:Y:S06]  /*1a950*/  BRA `(.L_x_675) ;  /* 0x00000000000c7947 */ /* 0x000fec0003800000 */
.L_x_672:
[----:B------:R-:W-:Y:S01]  /*1a960*/  MOV R17, RZ ;  /* 0x000000ff00117202 */ /* 0x000fe20000000f00 */
[----:B------:R-:W-:Y:S02]  /*1a970*/  IMAD.U32 R16, RZ, RZ, UR6 ;  /* 0x00000006ff107e24 */ /* 0x000fe4000f8e00ff */
[----:B------:R-:W-:-:S07]  /*1a980*/  IMAD.MOV.U32 R18, RZ, RZ, RZ ;  /* 0x000000ffff127224 */ /* 0x000fce00078e00ff */
.L_x_675:
[----:B------:R-:W-:-:S13]  /*1a990*/  ISETP.NE.AND P0, PT, R7, RZ, PT ;  /* 0x000000ff0700720c */ /* 0x000fda0003f05270 */
[----:B------:R-:W0:Y:S01]  /*1a9a0*/  @!P0 S2R R3, SR_CgaCtaId ;  /* 0x0000000000038919 */ /* 0x000e220000008800 */
[----:B------:R-:W-:-:S04]  /*1a9b0*/  @!P0 MOV R2, 0x400 ;  /* 0x0000040000028802 */ /* 0x000fc80000000f00 */
[----:B0-----:R-:W-:-:S05]  /*1a9c0*/  @!P0 LEA R2, R3, R2, 0x18 ;  /* 0x0000000203028211 */ /* 0x001fca00078ec0ff */
[----:B------:R0:W-:Y:S01]  /*1a9d0*/  @!P0 STS.128 [R2+0x2a8d0], R16 ;  /* 0x02a8d01002008388 */ /* 0x0001e20000000c00 */
[----:B------:R-:W-:Y:S06]  /*1a9e0*/  BAR.ARV 0x5, 0x180 ;  /* 0x0146000000007b1d */ /* 0x000fec0000002000 */
.L_x_670:
[----:B------:R2:W-:Y:S01]  /*1a9f0*/  STL [R1+0x20], RZ ;  /* 0x000020ff01007387 */ /* 0x0005e20000100800 */
[----:B------:R-:W-:Y:S01]  /*1aa00*/  ULDC UR4, c[0x0][0xc3c] ;  /* 0x00030f0000047ab9 */ /* 0x000fe20000000800 */
[----:B------:R-:W-:Y:S01]  /*1aa10*/  MOV R28, 0x1 ;  /* 0x00000001001c7802 */ /* 0x000fe20000000f00 */
[----:B------:R-:W-:Y:S01]  /*1aa20*/  IMAD.MOV.U32 R27, RZ, RZ, RZ ;  /* 0x000000ffff1b7224 */ /* 0x000fe200078e00ff */
[----:B-1----:R-:W-:-:S13]  /*1aa30*/  ISETP.GE.AND P0, PT, R19, UR4, PT ;  /* 0x0000000413007c0c */ /* 0x002fda000bf06270 */
[----:B--2---:R-:W-:Y:S05]  /*1aa40*/  @P0 BRA `(.L_x_676) ;  /* 0x0000006000780947 */ /* 0x004fea0003800000 */
[----:B------:R-:W1:Y:S01]  /*1aa50*/  S2UR UR5, SR_CgaCtaId ;  /* 0x00000000000579c3 */ /* 0x000e620000008800 */
[----:B------:R2:W-:Y:S01]  /*1aa60*/  STL [R1+0x20], RZ ;  /* 0x000020ff01007387 */ /* 0x0005e20000100800 */
[C---:B0-----:R-:W-:Y:S01]  /*1aa70*/  IMAD.SHL.U32 R2, R0.reuse, 0x8, RZ ;  /* 0x0000000800027824 */ /* 0x041fe200078e00ff */
[----:B------:R-:W-:Y:S01]  /*1aa80*/  LOP3.LUT R5, R0, 0x7f, RZ, 0xc0, !PT ;  /* 0x0000007f00057812 */ /* 0x000fe200078ec0ff */
[----:B------:R-:W-:Y:S01]  /*1aa90*/  UMOV UR4, 0x400 ;  /* 0x0000040000047882 */ /* 0x000fe20000000000 */
[----:B------:R-:W-:Y:S01]  /*1aaa0*/  BSSY B8, `(.L_x_676) ;  /* 0x0000618000087945 */ /* 0x000fe20003800000 */
[----:B------:R-:W-:Y:S01]  /*1aab0*/  IMAD.MOV.U32 R30, RZ, RZ, 0x1 ;  /* 0x00000001ff1e7424 */ /* 0x000fe200078e00ff */
[----:B------:R-:W-:Y:S01]  /*1aac0*/  LOP3.LUT R3, R2, 0x1f8, RZ, 0xc0, !PT ;  /* 0x000001f802037812 */ /* 0x000fe200078ec0ff */
[----:B------:R-:W-:Y:S01]  /*1aad0*/  IMAD.MOV.U32 R27, RZ, RZ, RZ ;  /* 0x000000ffff1b7224 */ /* 0x000fe200078e00ff */
[----:B------:R-:W-:Y:S01]  /*1aae0*/  SHF.L.U32 R33, R5, 0x3, RZ ;  /* 0x0000000305217819 */ /* 0x000fe200000006ff */
[----:B------:R-:W-:Y:S01]  /*1aaf0*/  IMAD.MOV.U32 R28, RZ, RZ, 0x1 ;  /* 0x00000001ff1c7424 */ /* 0x000fe200078e00ff */
[----:B------:R-:W-:Y:S01]  /*1ab00*/  LOP3.LUT R4, R3, 0x38, R0, 0x78, !PT ;  /* 0x0000003803047812 */ /* 0x000fe200078e7800 */
[----:B------:R-:W-:Y:S01]  /*1ab10*/  IMAD.SHL.U32 R0, R0, 0x10, RZ ;  /* 0x0000001000007824 */ /* 0x000fe200078e00ff */
[----:B------:R-:W-:Y:S01]  /*1ab20*/  SHF.R.U32.HI R3, RZ, 0x3, R5 ;  /* 0x00000003ff037819 */ /* 0x000fe20000011605 */
[----:B------:R-:W-:Y:S01]  /*1ab30*/  ULOP3.LUT UR39, UR60, 0x2, URZ, 0xfc, !UPT ;  /* 0x000000023c277892 */ /* 0x000fe2000f8efc3f */
[----:B------:R-:W-:Y:S01]  /*1ab40*/  LOP3.LUT R33, R4, 0x200, R33, 0xf8, !PT ;  /* 0x0000020004217812 */ /* 0x000fe200078ef821 */
[----:B------:R-:W-:Y:S01]  /*1ab50*/  ULDC.64 UR36, c[0x0][0x198] ;  /* 0x0000660000247ab9 */ /* 0x000fe20000000a00 */
[----:B------:R-:W-:Y:S01]  /*1ab60*/  LOP3.LUT R2, R2, 0x38, RZ, 0xc0, !PT ;  /* 0x0000003802027812 */ /* 0x000fe200078ec0ff */
[----:B------:R-:W-:Y:S01]  /*1ab70*/  ULDC UR38, c[0x0][0xc] ;  /* 0x0000030000267ab9 */ /* 0x000fe20000000800 */
[----:B------:R-:W-:-:S02]  /*1ab80*/  LOP3.LUT R4, R3, 0x70, R0, 0xf8, !PT ;  /* 0x0000007003047812 */ /* 0x000fc400078ef800 */
[----:B------:R-:W-:Y:S02]  /*1ab90*/  MOV R25, RZ ;  /* 0x000000ff00197202 */ /* 0x000fe40000000f00 */
[C---:B------:R-:W-:Y:S01]  /*1aba0*/  LOP3.LUT R3, R2.reuse, 0x40, RZ, 0xfc, !PT ;  /* 0x0000004002037812 */ /* 0x040fe200078efcff */
[----:B-1----:R-:W-:Y:S01]  /*1abb0*/  ULEA UR4, UR5, UR4, 0x18 ;  /* 0x0000000405047291 */ /* 0x002fe2000f8ec03f */
[----:B------:R-:W-:-:S05]  /*1abc0*/  LOP3.LUT R0, R2, 0x80, RZ, 0xfc, !PT ;  /* 0x0000008002007812 */ /* 0x000fca00078efcff */
[----:B------:R-:W-:-:S05]  /*1abd0*/  MOV R22, UR4 ;  /* 0x0000000400167c02 */ /* 0x000fca0008000f00 */
[----:B--2---:R-:W-:-:S07]  /*1abe0*/  IMAD R35, R33, 0x2, R22 ;  /* 0x0000000221237824 */ /* 0x004fce00078e0216 */
.L_x_779:
[----:B0-----:R-:W0:Y:S02]  /*1abf0*/  LDC.64 R2, c[0x0][0xc88] ;  /* 0x00032200ff027b82 */ /* 0x001e240000000a00 */
[----:B0-----:R-:W-:-:S05]  /*1ac00*/  IMAD.WIDE R2, R19, 0x4, R2 ;  /* 0x0000000413027825 */ /* 0x001fca00078e0202 */
[----:B--2---:R-:W2:Y:S01]  /*1ac10*/  LDG.E R31, desc[UR56][R2.64] ;  /* 0x00000038021f7981 */ /* 0x004ea2000c1e1900 */
[----:B------:R-:W-:Y:S05]  /*1ac20*/  YIELD ;  /* 0x0000000000007946 */ /* 0x000fea0003800000 */
[----:B------:R-:W-:Y:S01]  /*1ac30*/  ULDC.64 UR4, c[0x0][0xa28] ;  /* 0x00028a0000047ab9 */ /* 0x000fe20000000a00 */
[----:B------:R-:W-:Y:S01]  /*1ac40*/  ULDC.64 UR8, c[0x0][0xa18] ;  /* 0x0002860000087ab9 */ /* 0x000fe20000000a00 */
[----:B------:R-:W-:Y:S01]  /*1ac50*/  ISETP.NE.U32.AND P0, PT, RZ, UR4, PT ;  /* 0x00000004ff007c0c */ /* 0x000fe2000bf05070 */
[----:B------:R-:W-:Y:S01]  /*1ac60*/  IMAD.MOV.U32 R11, RZ, RZ, RZ ;  /* 0x000000ffff0b7224 */ /* 0x000fe200078e00ff */
[----:B------:R-:W-:-:S02]  /*1ac70*/  ULDC.64 UR6, c[0x0][0xa10] ;  /* 0x0002840000067ab9 */ /* 0x000fc40000000a00 */
[----:B------:R-:W-:Y:S02]  /*1ac80*/  ISETP.NE.AND.EX P0, PT, RZ, UR5, PT, P0 ;  /* 0x00000005ff007c0c */ /* 0x000fe4000bf05300 */
[----:B------:R-:W-:-:S04]  /*1ac90*/  ISETP.NE.U32.AND P2, PT, RZ, UR6, PT ;  /* 0x00000006ff007c0c */ /* 0x000fc8000bf45070 */
[----:B------:R-:W-:Y:S01]  /*1aca0*/  ISETP.NE.AND.EX P2, PT, RZ, UR7, PT, P2 ;  /* 0x00000007ff007c0c */ /* 0x000fe2000bf45320 */
[----:B------:R-:W-:Y:S01]  /*1acb0*/  IMAD.MOV.U32 R34, RZ, RZ, RZ ;  /* 0x000000ffff227224 */ /* 0x000fe200078e00ff */
[----:B--2---:R-:W-:-:S05]  /*1acc0*/  SHF.R.S32.HI R0, RZ, 0x1f, R31 ;  /* 0x0000001fff007819 */ /* 0x004fca000001141f */
[C---:B------:R-:W-:Y:S02]  /*1acd0*/  @P0 LEA R2, P1, R31.reuse, UR4, 0x2 ;  /* 0x000000041f020c11 */ /* 0x040fe4000f8210ff */
[C---:B------:R-:W-:Y:S01]  /*1ace0*/  SHF.L.U32 R23, R31.reuse, 0x2, RZ ;  /* 0x000000021f177819 */ /* 0x040fe200000006ff */
[----:B------:R0:W-:Y:S01]  /*1acf0*/  STL [R1+0x10], R0 ;  /* 0x0000100001007387 */ /* 0x0001e20000100800 */
[C-C-:B------:R-:W-:Y:S01]  /*1ad00*/  @P0 LEA.HI.X R3, R31.reuse, UR5, R0.reuse, 0x2, P1 ;  /* 0x000000051f030c11 */ /* 0x140fe200088f1400 */
[----:B------:R-:W-:Y:S01]  /*1ad10*/  ULDC.64 UR4, c[0x0][0xa00] ;  /* 0x0002800000047ab9 */ /* 0x000fe20000000a00 */
[----:B------:R-:W-:Y:S02]  /*1ad20*/  ISETP.NE.U32.AND P1, PT, RZ, UR8, PT ;  /* 0x00000008ff007c0c */ /* 0x000fe4000bf25070 */
[----:B------:R-:W-:Y:S01]  /*1ad30*/  SHF.L.U64.HI R24, R31, 0x2, R0 ;  /* 0x000000021f187819 */ /* 0x000fe20000010200 */
[----:B-1----:R1:W2:Y:S01]  /*1ad40*/  @P0 LDG.E R11, desc[UR56][R2.64] ;  /* 0x00000038020b0981 */ /* 0x0022a2000c1e1900 */
[----:B------:R-:W-:-:S02]  /*1ad50*/  ISETP.NE.AND.EX P1, PT, RZ, UR9, PT, P1 ;  /* 0x00000009ff007c0c */ /* 0x000fc4000bf25310 */
[----:B------:R-:W-:Y:S01]  /*1ad60*/  ISETP.NE.U32.AND P0, PT, RZ, UR4, PT ;  /* 0x00000004ff007c0c */ /* 0x000fe2000bf05070 */
[----:B0-----:R-:W-:Y:S01]  /*1ad70*/  IMAD.MOV.U32 R0, RZ, RZ, RZ ;  /* 0x000000ffff007224 */ /* 0x001fe200078e00ff */
[C---:B------:R-:W-:Y:S02]  /*1ad80*/  IADD3 R4, P4, R23.reuse, UR6, RZ ;  /* 0x0000000617047c10 */ /* 0x040fe4000ff9e0ff */
[----:B------:R-:W-:Y:S02]  /*1ad90*/  ISETP.NE.AND.EX P0, PT, RZ, UR5, PT, P0 ;  /* 0x00000005ff007c0c */ /* 0x000fe4000bf05300 */
[C---:B------:R-:W-:Y:S02]  /*1ada0*/  IADD3.X R5, R24.reuse, UR7, RZ, P4, !PT ;  /* 0x0000000718057c10 */ /* 0x040fe4000a7fe4ff */
[----:B-1----:R-:W-:Y:S01]  /*1adb0*/  IADD3 R2, P3, R23, UR4, RZ ;  /* 0x0000000417027c10 */ /* 0x002fe2000ff7e0ff */
[----:B------:R-:W-:Y:S02]  /*1adc0*/  ULDC UR4, c[0x0][0x288] ;  /* 0x0000a20000047ab9 */ /* 0x000fe40000000800 */
[----:B------:R-:W5:Y:S01]  /*1add0*/  @P2 LDG.E R0, desc[UR56][R4.64] ;  /* 0x0000003804002981 */ /* 0x000f62000c1e1900 */
[----:B------:R-:W-:-:S02]  /*1ade0*/  IADD3.X R3, R24, UR5, RZ, P3, !PT ;  /* 0x0000000518037c10 */ /* 0x000fc40009ffe4ff */
[----:B------:R-:W-:Y:S02]  /*1adf0*/  @P1 IADD3 R6, P3, R23, UR8, RZ ;  /* 0x0000000817061c10 */ /* 0x000fe4000ff7e0ff */
[----:B------:R-:W-:Y:S01]  /*1ae00*/  MOV R8, UR4 ;  /* 0x0000000400087c02 */ /* 0x000fe20008000f00 */
[----:B------:R-:W5:Y:S01]  /*1ae10*/  @P0 LDG.E R34, desc[UR56][R2.64] ;  /* 0x0000003802220981 */ /* 0x000f62000c1e1900 */
[----:B------:R-:W-:Y:S01]  /*1ae20*/  @P1 IADD3.X R7, R24, UR9, RZ, P3, !PT ;  /* 0x0000000918071c10 */ /* 0x000fe20009ffe4ff */
[----:B------:R-:W-:-:S04]  /*1ae30*/  ULDC.64 UR4, c[0x0][0x418] ;  /* 0x0001060000047ab9 */ /* 0x000fc80000000a00 */
[----:B------:R0:W3:Y:S01]  /*1ae40*/  @P1 LDG.E R8, desc[UR56][R6.64] ;  /* 0x0000003806081981 */ /* 0x0000e2000c1e1900 */
[----:B------:R-:W-:-:S03]  /*1ae50*/  UISETP.NE.U32.AND UP0, UPT, UR4, URZ, UPT ;  /* 0x0000003f0400728c */ /* 0x000fc6000bf05070 */
[----:B------:R-:W-:Y:S01]  /*1ae60*/  ULDC UR4, c[0x0][0x424] ;  /* 0x0001090000047ab9 */ /* 0x000fe20000000800 */
[----:B------:R-:W-:-:S03]  /*1ae70*/  UISETP.NE.AND.EX UP0, UPT, UR5, URZ, UPT, UP0 ;  /* 0x0000003f0500728c */ /* 0x000fc6000bf05300 */
[----:B------:R-:W-:Y:S01]  /*1ae80*/  ULDC UR5, c[0x0][0x2f0] ;  /* 0x0000bc0000057ab9 */ /* 0x000fe20000000800 */
[----:B------:R-:W-:-:S04]  /*1ae90*/  USEL UR4, UR4, 0x1, UP0 ;  /* 0x0000000104047887 */ /* 0x000fc80008000000 */
[----:B------:R-:W-:-:S03]  /*1aea0*/  UIMAD UR4, UR4, UR5, URZ ;  /* 0x00000005040472a4 */ /* 0x000fc6000f8e023f */
[----:B------:R-:W-:Y:S02]  /*1aeb0*/  ULDC UR5, c[0x0][0x348] ;  /* 0x0000d20000057ab9 */ /* 0x000fe40000000800 */
[----:B0-----:R-:W-:Y:S01]  /*1aec0*/  IMAD.U32 R6, RZ, RZ, UR5 ;  /* 0x00000005ff067e24 */ /* 0x001fe2000f8e00ff */
[----:B--2---:R-:W-:Y:S04]  /*1aed0*/  STL [R1], R11 ;  /* 0x0000000b01007387 */ /* 0x004fe80000100800 */
[----:B---3--:R0:W-:Y:S02]  /*1aee0*/  STL [R1+0x1c], R8 ;  /* 0x00001c0801007387 */ /* 0x0081e40000100800 */
[----:B0-----:R-:W-:Y:S01]  /*1aef0*/  IMAD.U32 R8, RZ, RZ, UR4 ;  /* 0x00000004ff087e24 */ /* 0x001fe2000f8e00ff */
[----:B------:R-:W-:Y:S06]  /*1af00*/  @P1 BRA `(.L_x_677) ;  /* 0x0000000000141947 */ /* 0x000fec0003800000 */
[----:B------:R-:W-:Y:S05]  /*1af10*/  @!P0 BRA `(.L_x_677) ;  /* 0x0000000000108947 */ /* 0x000fea0003800000 */
[----:B------:R-:W2:Y:S04]  /*1af20*/  LDG.E R10, desc[UR56][R2.64] ;  /* 0x00000038020a7981 */ /* 0x000ea8000c1e1900 */
[----:B------:R-:W2:Y:S02]  /*1af30*/  LDG.E R7, desc[UR56][R2.64+0x4] ;  /* 0x0000043802077981 */ /* 0x000ea4000c1e1900 */
[----:B--2---:R-:W-:-:S05]  /*1af40*/  IADD3 R2, -R10, R7, RZ ;  /* 0x000000070a027210 */ /* 0x004fca0007ffe1ff */
[----:B------:R0:W-:Y:S02]  /*1af50*/  STL [R1+0x1c], R2 ;  /* 0x00001c0201007387 */ /* 0x0001e40000100800 */
.L_x_677:
[----:B------:R-:W-:Y:S01]  /*1af60*/  ULDC.64 UR4, c[0x0][0xa20] ;  /* 0x0002880000047ab9 */ /* 0x000fe20000000a00 */
[C---:B0-----:R-:W-:Y:S01]  /*1af70*/  LOP3.LUT R2, R18.reuse, 0xff000000, RZ, 0xc0, !PT ;  /* 0xff00000012027812 */ /* 0x041fe200078ec0ff */
[----:B------:R-:W-:Y:S01]  /*1af80*/  IMAD.MOV.U32 R32, RZ, RZ, R31 ;  /* 0x000000ffff207224 */ /* 0x000fe200078e001f */
[----:B------:R-:W-:Y:S02]  /*1af90*/  ISETP.NE.U32.AND P0, PT, RZ, UR4, PT ;  /* 0x00000004ff007c0c */ /* 0x000fe4000bf05070 */
[----:B------:R-:W-:Y:S02]  /*1afa0*/  SHF.R.U32.HI R2, RZ, 0x8, R2 ;  /* 0x00000008ff027819 */ /* 0x000fe40000011602 */
[----:B------:R-:W-:Y:S02]  /*1afb0*/  ISETP.NE.AND.EX P0, PT, RZ, UR5, PT, P0 ;  /* 0x00000005ff007c0c */ /* 0x000fe4000bf05300 */
[C---:B------:R-:W-:Y:S02]  /*1afc0*/  LOP3.LUT R7, R18.reuse, 0xff0000, RZ, 0xc0, !PT ;  /* 0x00ff000012077812 */ /* 0x040fe400078ec0ff */
[----:B------:R-:W-:-:S02]  /*1afd0*/  LOP3.LUT R18, R18, 0xffff, RZ, 0xc0, !PT ;  /* 0x0000ffff12127812 */ /* 0x000fc400078ec0ff */
[----:B------:R-:W-:-:S07]  /*1afe0*/  LEA.HI R7, R7, R2, RZ, 0x10 ;  /* 0x0000000207077211 */ /* 0x000fce00078f80ff */
[----:B------:R-:W-:Y:S05]  /*1aff0*/  @!P0 BRA `(.L_x_678) ;  /* 0x0000000000108947 */ /* 0x000fea0003800000 */
[----:B------:R-:W-:-:S04]  /*1b000*/  IADD3 R2, P0, R23, UR4, RZ ;  /* 0x0000000417027c10 */ /* 0x000fc8000ff1e0ff */
[----:B------:R-:W-:-:S05]  /*1b010*/  IADD3.X R3, R24, UR5, RZ, P0, !PT ;  /* 0x0000000518037c10 */ /* 0x000fca00087fe4ff */
[----:B------:R0:W5:Y:S01]  /*1b020*/  LDG.E R8, desc[UR56][R2.64] ;  /* 0x0000003802087981 */ /* 0x000162000c1e1900 */
[----:B------:R-:W-:Y:S05]  /*1b030*/  BRA `(.L_x_679) ;  /* 0x0000000000247947 */ /* 0x000fea0003800000 */
.L_x_678:
[----:B------:R-:W-:Y:S02]  /*1b040*/  ULDC.64 UR4, c[0x0][0xa08] ;  /* 0x0002820000047ab9 */ /* 0x000fe40000000a00 */
[----:B------:R-:W-:-:S04]  /*1b050*/  ISETP.NE.U32.AND P0, PT, RZ, UR4, PT ;  /* 0x00000004ff007c0c */ /* 0x000fc8000bf05070 */
[----:B------:R-:W-:-:S13]  /*1b060*/  ISETP.NE.AND.EX P0, PT, RZ, UR5, PT, P0 ;  /* 0x00000005ff007c0c */ /* 0x000fda000bf05300 */
[----:B------:R-:W-:Y:S05]  /*1b070*/  @!P0 BRA `(.L_x_679) ;  /* 0x0000000000148947 */ /* 0x000fea0003800000 */
[----:B------:R-:W0:Y:S02]  /*1b080*/  LDC.64 R2, c[0x0][0xa08] ;  /* 0x00028200ff027b82 */ /* 0x000e240000000a00 */
[----:B0-----:R-:W-:-:S05]  /*1b090*/  IMAD.WIDE R2, R32, 0x4, R2 ;  /* 0x0000000420027825 */ /* 0x001fca00078e0202 */
[----:B------:R-:W2:Y:S04]  /*1b0a0*/  LDG.E R8, desc[UR56][R2.64] ;  /* 0x0000003802087981 */ /* 0x000ea8000c1e1900 */
[----:B------:R-:W2:Y:S02]  /*1b0b0*/  LDG.E R9, desc[UR56][R2.64+0x4] ;  /* 0x0000043802097981 */ /* 0x000ea4000c1e1900 */
[----:B--2---:R-:W-:-:S07]  /*1b0c0*/  IMAD.IADD R8, R9, 0x1, -R8 ;  /* 0x0000000109087824 */ /* 0x004fce00078e0a08 */
.L_x_679:
[----:B0-----:R-:W2:Y:S04]  /*1b0d0*/  @P2 LDG.E R3, desc[UR56][R4.64] ;  /* 0x0000003804032981 */ /* 0x001ea8000c1e1900 */
[----:B------:R0:W2:Y:S01]  /*1b0e0*/  @P2 LDG.E R2, desc[UR56][R4.64+0x4] ;  /* 0x0000043804022981 */ /* 0x0000a2000c1e1900 */
[----:B-----5:R-:W-:Y:S01]  /*1b0f0*/  IMAD.IADD R8, R8, 0x1, -R11 ;  /* 0x0000000108087824 */ /* 0x020fe200078e0a0b */
[----:B------:R-:W-:Y:S01]  /*1b100*/  BSSY B0, `(.L_x_680) ;  /* 0x0000029000007945 */ /* 0x000fe20003800000 */
[----:B------:R-:W-:Y:S02]  /*1b110*/  LOP3.LUT R37, R7, 0xff, RZ, 0xc0, !PT ;  /* 0x000000ff07257812 */ /* 0x000fe400078ec0ff */
[----:B0-----:R-:W-:Y:S02]  /*1b120*/  SHF.R.U32.HI R5, RZ, 0x10, R7 ;  /* 0x00000010ff057819 */ /* 0x001fe40000011607 */
[----:B--2---:R-:W-:-:S05]  /*1b130*/  @P2 IADD3 R6, -R3, R2, RZ ;  /* 0x0000000203062210 */ /* 0x004fca0007ffe1ff */
[----:B------:R-:W-:-:S05]  /*1b140*/  IMAD.IADD R36, R8, 0x1, R6 ;  /* 0x0000000108247824 */ /* 0x000fca00078e0206 */
[C---:B------:R-:W-:Y:S02]  /*1b150*/  IADD3 R2, R36.reuse, 0x5f, RZ ;  /* 0x0000005f24027810 */ /* 0x040fe40007ffe0ff */
[----:B------:R-:W-:-:S03]  /*1b160*/  ISETP.GE.AND P1, PT, R36, 0x1, PT ;  /* 0x000000012400780c */ /* 0x000fc60003f26270 */
[----:B------:R-:W-:-:S05]  /*1b170*/  IMAD.HI R2, R2, 0x2aaaaaab, RZ ;  /* 0x2aaaaaab02027827 */ /* 0x000fca00078e02ff */
[----:B------:R-:W-:-:S04]  /*1b180*/  SHF.R.U32.HI R3, RZ, 0x1f, R2 ;  /* 0x0000001fff037819 */ /* 0x000fc80000011602 */
[----:B------:R-:W-:Y:S01]  /*1b190*/  LEA.HI.SX32 R4, R2, R3, 0x1c ;  /* 0x0000000302047211 */ /* 0x000fe200078fe2ff */
[----:B------:R-:W-:Y:S01]  /*1b1a0*/  IMAD.MOV.U32 R3, RZ, RZ, RZ ;  /* 0x000000ffff037224 */ /* 0x000fe200078e00ff */
[----:B------:R-:W-:Y:S06]  /*1b1b0*/  @!P1 BRA `(.L_x_681) ;  /* 0x0000000000749947 */ /* 0x000fec0003800000 */
[----:B------:R-:W-:Y:S01]  /*1b1c0*/  ISETP.NE.AND P0, PT, R5, RZ, PT ;  /* 0x000000ff0500720c */ /* 0x000fe20003f05270 */
[----:B------:R-:W-:-:S03]  /*1b1d0*/  ULDC UR4, c[0x0][0x9f0] ;  /* 0x00027c0000047ab9 */ /* 0x000fc60000000800 */
[----:B------:R-:W-:-:S04]  /*1b1e0*/  SEL R7, R5, UR4, P0 ;  /* 0x0000000405077c07 */ /* 0x000fc80008000000 */
[----:B------:R-:W-:Y:S02]  /*1b1f0*/  IABS R10, R7 ;  /* 0x00000007000a7213 */ /* 0x000fe40000000000 */
[----:B------:R-:W-:Y:S02]  /*1b200*/  IADD3 R9, R7, -0x1, R4 ;  /* 0xffffffff07097810 */ /* 0x000fe40007ffe004 */
[----:B------:R-:W0:Y:S08]  /*1b210*/  I2F.RP R2, R10 ;  /* 0x0000000a00027306 */ /* 0x000e300000209400 */
[----:B0-----:R-:W0:Y:S02]  /*1b220*/  MUFU.RCP R2, R2 ;  /* 0x0000000200027308 */ /* 0x001e240000001000 */
[----:B0-----:R-:W-:-:S06]  /*1b230*/  VIADD R2, R2, 0xffffffe ;  /* 0x0ffffffe02027836 */ /* 0x001fcc0000000000 */
[----:B------:R0:W1:Y:S02]  /*1b240*/  F2I.FTZ.U32.TRUNC.NTZ R3, R2 ;  /* 0x0000000200037305 */ /* 0x000064000021f000 */
[----:B0-----:R-:W-:-:S04]  /*1b250*/  LOP3.LUT R2, R9, R7, RZ, 0x3c, !PT ;  /* 0x0000000709027212 */ /* 0x001fc800078e3cff */
[----:B------:R-:W-:Y:S02]  /*1b260*/  ISETP.GE.AND P4, PT, R2, RZ, PT ;  /* 0x000000ff0200720c */ /* 0x000fe40003f86270 */
[----:B-1----:R-:W-:-:S05]  /*1b270*/  IADD3 R2, RZ, -R3, RZ ;  /* 0x80000003ff027210 */ /* 0x002fca0007ffe0ff */
[----:B------:R-:W-:Y:S02]  /*1b280*/  IMAD R11, R2, R10, RZ ;  /* 0x0000000a020b7224 */ /* 0x000fe400078e02ff */
[----:B------:R-:W-:-:S04]  /*1b290*/  IMAD.MOV.U32 R2, RZ, RZ, RZ ;  /* 0x000000ffff027224 */ /* 0x000fc800078e00ff */
[----:B------:R-:W-:Y:S01]  /*1b2a0*/  IMAD.HI.U32 R11, R3, R11, R2 ;  /* 0x0000000b030b7227 */ /* 0x000fe200078e0002 */
[----:B------:R-:W-:Y:S02]  /*1b2b0*/  IABS R2, R9 ;  /* 0x0000000900027213 */ /* 0x000fe40000000000 */
[----:B------:R-:W-:-:S03]  /*1b2c0*/  IABS R3, R7 ;  /* 0x0000000700037213 */ /* 0x000fc60000000000 */
[----:B------:R-:W-:-:S04]  /*1b2d0*/  IMAD.HI.U32 R11, R11, R2, RZ ;  /* 0x000000020b0b7227 */ /* 0x000fc800078e00ff */
[----:B------:R-:W-:-:S04]  /*1b2e0*/  IMAD.MOV R3, RZ, RZ, -R3 ;  /* 0x000000ffff037224 */ /* 0x000fc800078e0a03 */
        /* <DEDUP_REMOVED lines=10> */
.L_x_681:
[----:B------:R-:W-:Y:S05]  /*1b390*/  BSYNC B0 ;  /* 0x0000000000007941 */ /* 0x000fea0003800000 */
.L_x_680:
[-C--:B------:R-:W-:Y:S01]  /*1b3a0*/  IMAD R2, R37, R3.reuse, RZ ;  /* 0x0000000325027224 */ /* 0x080fe200078e02ff */
[----:B------:R-:W-:Y:S04]  /*1b3b0*/  BSSY B0, `(.L_x_682) ;  /* 0x0000133000007945 */ /* 0x000fe80003800000 */
[C---:B------:R-:W-:Y:S01]  /*1b3c0*/  VIADDMNMX R3, R2.reuse, R3, R4, PT ;  /* 0x0000000302037246 */ /* 0x040fe20003800104 */
[----:B------:R-:W-:-:S04]  /*1b3d0*/  IMAD R2, R2, 0x60, -R8 ;  /* 0x0000006002027824 */ /* 0x000fc800078e0a08 */
[----:B------:R-:W-:Y:S01]  /*1b3e0*/  IMAD R3, R3, 0x60, -R8 ;  /* 0x0000006003037824 */ /* 0x000fe200078e0a08 */
[----:B------:R-:W-:-:S04]  /*1b3f0*/  VIMNMX R2, RZ, R2, !PT ;  /* 0x00000002ff027248 */ /* 0x000fc80007fe0100 */
[----:B------:R-:W-:-:S04]  /*1b400*/  VIMNMX R3, R3, R6, PT ;  /* 0x0000000603037248 */ /* 0x000fc80003fe0100 */
[----:B------:R-:W-:-:S13]  /*1b410*/  ISETP.GT.AND P0, PT, R3, R2, PT ;  /* 0x000000020300720c */ /* 0x000fda0003f04270 */
[----:B------:R-:W-:Y:S02]  /*1b420*/  @P0 VIADD R7, R3, 0x5f ;  /* 0x0000005f03070836 */ /* 0x000fe40000000000 */
[----:B------:R-:W-:-:S04]  /*1b430*/  IMAD.WIDE.U32 R2, R2, -0x55555555, RZ ;  /* 0xaaaaaaab02027825 */ /* 0x000fc800078e00ff */
[----:B------:R-:W-:Y:S01]  /*1b440*/  @P0 IMAD.HI R7, R7, 0x2aaaaaab, RZ ;  /* 0x2aaaaaab07070827 */ /* 0x000fe200078e02ff */
[----:B------:R-:W-:-:S04]  /*1b450*/  SHF.R.U32.HI R6, RZ, 0x6, R3 ;  /* 0x00000006ff067819 */ /* 0x000fc80000011603 */
[----:B------:R-:W-:Y:S02]  /*1b460*/  @P0 SHF.R.U32.HI R2, RZ, 0x1f, R7 ;  /* 0x0000001fff020819 */ /* 0x000fe40000011607 */
[----:B------:R-:W-:Y:S02]  /*1b470*/  MOV R3, R6 ;  /* 0x0000000600037202 */ /* 0x000fe40000000f00 */
[----:B------:R-:W-:Y:S02]  /*1b480*/  @P0 LEA.HI.SX32 R3, R7, R2, 0x1c ;  /* 0x0000000207030211 */ /* 0x000fe400078fe2ff */
[----:B------:R-:W-:Y:S02]  /*1b490*/  PLOP3.LUT P0, PT, PT, PT, PT, 0x80, 0x0 ;  /* 0x000000000000781c */ /* 0x000fe40003f0f070 */
[----:B------:R-:W-:-:S13]  /*1b4a0*/  ISETP.GT.AND P3, PT, R3, R6, PT ;  /* 0x000000060300720c */ /* 0x000fda0003f64270 */
[----:B------:R-:W-:Y:S05]  /*1b4b0*/  @!P3 BRA `(.L_x_683) ;  /* 0x000000100088b947 */ /* 0x000fea0003800000 */
[----:B------:R-:W-:Y:S01]  /*1b4c0*/  UMOV UR4, 0xffffffff ;  /* 0xffffffff00047882 */ /* 0x000fe20000000000 */
[----:B------:R-:W-:Y:S02]  /*1b4d0*/  SEL R2, R32, RZ, !P2 ;  /* 0x000000ff20027207 */ /* 0x000fe40005000000 */
[----:B------:R-:W-:Y:S05]  /*1b4e0*/  BRA.DIV UR4, `(.L_x_684) ;  /* 0x0000006a042c7947 */ /* 0x000fea000b800000 */
[----:B------:R-:W0:Y:S02]  /*1b4f0*/  S2R R7, SR_TID.X ;  /* 0x0000000000077919 */ /* 0x000e240000002100 */
[----:B0-----:R-:W-:-:S04]  /*1b500*/  SHF.R.U32.HI R7, RZ, 0x5, R7 ;  /* 0x00000005ff077819 */ /* 0x001fc80000011607 */
[----:B------:R-:W-:-:S05]  /*1b510*/  LOP3.LUT R7, R7, 0x3, RZ, 0xc0, !PT ;  /* 0x0000000307077812 */ /* 0x000fca00078ec0ff */
[----:B------:R0:W1:Y:S02]  /*1b520*/  SHFL.IDX PT, R14, R7, RZ, 0x1f ;  /* 0x00001fff070e7589 */ /* 0x00006400000e0000 */
.L_x_835:
[----:B-1----:R-:W-:Y:S02]  /*1b530*/  ISETP.NE.AND P0, PT, R14, RZ, PT ;  /* 0x000000ff0e00720c */ /* 0x002fe40003f05270 */
[----:B------:R-:W-:-:S11]  /*1b540*/  PLOP3.LUT P6, PT, PT, PT, PT, 0x8, 0x0 ;  /* 0x000000000000781c */ /* 0x000fd60003fce170 */
[----:B------:R-:W-:Y:S05]  /*1b550*/  @P0 BRA `(.L_x_685) ;  /* 0x00000000000c0947 */ /* 0x000fea0003800000 */
[----:B------:R-:W-:-:S03]  /*1b560*/  UMOV UR4, 0xffffffff ;  /* 0xffffffff00047882 */ /* 0x000fc60000000000 */
[----:B------:R-:W-:Y:S05]  /*1b570*/  BRA.DIV UR4, `(.L_x_686) ;  /* 0x0000006a043c7947 */ /* 0x000fea000b800000 */
[----:B------:R-:W-:-:S13]  /*1b580*/  ELECT P6, URZ, PT ;  /* 0x00000000003f782f */ /* 0x000fda00038c0000 */
.L_x_685:
[----:B0-----:R-:W2:Y:S01]  /*1b590*/  LDL R7, [R1+0x20] ;  /* 0x0000200001077983 */ /* 0x001ea20000100800 */
[----:B------:R-:W-:Y:S01]  /*1b5a0*/  BSSY B1, `(.L_x_687) ;  /* 0x0000008000017945 */ /* 0x000fe20003800000 */
[----:B--2---:R-:W-:-:S05]  /*1b5b0*/  VIADD R7, R7, 0x1 ;  /* 0x0000000107077836 */ /* 0x004fca0000000000 */
[----:B------:R-:W-:-:S04]  /*1b5c0*/  LEA.HI R8, R7, R7, RZ, 0x1 ;  /* 0x0000000707087211 */ /* 0x000fc800078f08ff */
[----:B------:R-:W-:-:S05]  /*1b5d0*/  LOP3.LUT R8, R8, 0xfffffffe, RZ, 0xc0, !PT ;  /* 0xfffffffe08087812 */ /* 0x000fca00078ec0ff */
[----:B------:R-:W-:-:S05]  /*1b5e0*/  IMAD.IADD R7, R7, 0x1, -R8 ;  /* 0x0000000107077824 */ /* 0x000fca00078e0a08 */
[----:B------:R-:W-:-:S04]  /*1b5f0*/  SHF.L.U32 R7, R7, 0x1f, RZ ;  /* 0x0000001f07077819 */ /* 0x000fc800000006ff */
[----:B------:R-:W0:Y:S02]  /*1b600*/  SYNCS.PHASECHK.TRANS64.TRYWAIT P0, [R22+URZ+0x2a820], R7 ;  /* 0x02a82007160075a7 */ /* 0x000e24000800017f */
[----:B0-----:R-:W-:Y:S05]  /*1b610*/  @!P0 BRA `(.L_x_688) ;  /* 0x0000006800348947 */ /* 0x001fea0003800000 */
.L_x_838:
[----:B------:R-:W-:Y:S05]  /*1b620*/  BSYNC B1 ;  /* 0x0000000000017941 */ /* 0x000fea0003800000 */
.L_x_687:
[----:B------:R-:W-:Y:S04]  /*1b630*/  BSSY B1, `(.L_x_689) ;  /* 0x000007c000017945 */ /* 0x000fe80003800000 */
[----:B------:R-:W-:Y:S05]  /*1b640*/  @!P6 BRA `(.L_x_690) ;  /* 0x0000000400e8e947 */ /* 0x000fea0003800000 */
[----:B------:R-:W-:Y:S01]  /*1b650*/  LEA R11, R25, R22, 0x3 ;  /* 0x00000016190b7211 */ /* 0x000fe200078e18ff */
[----:B------:R-:W1:Y:S01]  /*1b660*/  S2R R8, SR_TID.X ;  /* 0x0000000000087919 */ /* 0x000e620000002100 */
[----:B------:R-:W-:Y:S01]  /*1b670*/  SHF.L.U32 R10, R30, 0x1f, RZ ;  /* 0x0000001f1e0a7819 */ /* 0x000fe200000006ff */
[----:B------:R-:W-:Y:S03]  /*1b680*/  BSSY B2, `(.L_x_691) ;  /* 0x0000005000027945 */ /* 0x000fe60003800000 */
[----:B------:R-:W2:Y:S01]  /*1b690*/  SYNCS.PHASECHK.TRANS64.TRYWAIT P0, [R11+URZ+0x2a8a0], R10 ;  /* 0x02a8a00a0b0075a7 */ /* 0x000ea2000800017f */
[----:B-1----:R-:W-:-:S04]  /*1b6a0*/  LOP3.LUT R8, R8, 0x7f, RZ, 0xc0, !PT ;  /* 0x0000007f08087812 */ /* 0x002fc800078ec0ff */
[----:B------:R-:W-:Y:S01]  /*1b6b0*/  ISETP.NE.AND P2, PT, R8, RZ, PT ;  /* 0x000000ff0800720c */ /* 0x000fe20003f45270 */
[----:B--2---:R-:W-:-:S12]  /*1b6c0*/  @!P0 BRA `(.L_x_692) ;  /* 0x00000068001c8947 */ /* 0x004fd80003800000 */
.L_x_839:
[----:B------:R-:W-:Y:S05]  /*1b6d0*/  BSYNC B2 ;  /* 0x0000000000027941 */ /* 0x000fea0003800000 */
.L_x_691:
[----:B------:R-:W-:Y:S04]  /*1b6e0*/  BSSY B2, `(.L_x_693) ;  /* 0x0000009000027945 */ /* 0x000fe80003800000 */
[----:B------:R-:W-:Y:S05]  /*1b6f0*/  @P2 BRA `(.L_x_694) ;  /* 0x00000000001c2947 */ /* 0x000fea0003800000 */
[----:B------:R-:W2:Y:S01]  /*1b700*/  S2R R8, SR_TID.X ;  /* 0x0000000000087919 */ /* 0x000ea20000002100 */
[----:B0-----:R-:W-:-:S04]  /*1b710*/  IMAD.MOV.U32 R7, RZ, RZ, 0x9000 ;  /* 0x00009000ff077424 */ /* 0x001fc800078e00ff */
[----:B------:R3:W-:Y:S01]  /*1b720*/  SYNCS.ARRIVE.TRANS64 RZ, [R11+URZ+0x2a890], R7 ;  /* 0x02a890070bff79a7 */ /* 0x0007e2000800003f */
[----:B--2---:R-:W-:-:S04]  /*1b730*/  LOP3.LUT R8, R8, 0x1f, RZ, 0xc0, !PT ;  /* 0x0000001f08087812 */ /* 0x004fc800078ec0ff */
[----:B------:R-:W-:-:S13]  /*1b740*/  ISETP.NE.AND P0, PT, R8, RZ, PT ;  /* 0x000000ff0800720c */ /* 0x000fda0003f05270 */
[----:B---3--:R-:W-:Y:S05]  /*1b750*/  @!P0 BRA `(.L_x_694) ;  /* 0x0000000000048947 */ /* 0x008fea0003800000 */
[----:B------:R-:W-:Y:S01]  /*1b760*/  BPT.TRAP 0x1 ;  /* 0x000000040000795c */ /* 0x000fe20000300000 */
.L_x_694:
[----:B------:R-:W-:Y:S05]  /*1b770*/  BSYNC B2 ;  /* 0x0000000000027941 */ /* 0x000fea0003800000 */
.L_x_693:
[----:B------:R-:W-:Y:S01]  /*1b780*/  IMAD.MOV.U32 R14, RZ, RZ, RZ ;  /* 0x000000ffff0e7224 */ /* 0x000fe200078e00ff */
[----:B------:R-:W-:Y:S01]  /*1b790*/  UIADD3 UR4, UP0, UR36, 0x570, URZ ;  /* 0x0000057024047890 */ /* 0x000fe2000ff1e03f */
[----:B------:R-:W-:Y:S01]  /*1b7a0*/  IMAD R8, R3, 0x60, R0 ;  /* 0x0000006003087824 */ /* 0x000fe200078e0200 */
[----:B------:R-:W-:Y:S01]  /*1b7b0*/  PLOP3.LUT P0, PT, PT, PT, PT, 0x80, 0x0 ;  /* 0x000000000000781c */ /* 0x000fe20003f0f070 */
[----:B------:R-:W-:Y:S01]  /*1b7c0*/  IMAD R9, R25, 0x9000, R22 ;  /* 0x0000900019097824 */ /* 0x000fe200078e0216 */
[----:B------:R-:W-:Y:S01]  /*1b7d0*/  R2UR UR10, R14 ;  /* 0x000000000e0a72ca */ /* 0x000fe200000e0000 */
[----:B0-----:R-:W-:Y:S01]  /*1b7e0*/  VIADD R7, R11, 0x2a890 ;  /* 0x0002a8900b077836 */ /* 0x001fe20000000000 */
[----:B------:R-:W-:Y:S01]  /*1b7f0*/  IADD3 R8, R8, -0x60, RZ ;  /* 0xffffffa008087810 */ /* 0x000fe20007ffe0ff */
[----:B------:R-:W-:Y:S01]  /*1b800*/  VIADD R12, R9, 0x18400 ;  /* 0x00018400090c7836 */ /* 0x000fe20000000000 */
[----:B------:R-:W-:Y:S01]  /*1b810*/  UIADD3.X UR5, URZ, UR37, URZ, UP0, !UPT ;  /* 0x000000253f057290 */ /* 0x000fe200087fe43f */
[----:B------:R-:W-:Y:S01]  /*1b820*/  UMOV UR6, 0x0 ;  /* 0x0000000000067882 */ /* 0x000fe20000000000 */
[----:B------:R-:W-:-:S10]  /*1b830*/  UMOV UR7, 0x12f00000 ;  /* 0x12f0000000077882 */ /* 0x000fd40000000000 */
.L_x_695:
[----:B------:R-:W-:-:S13]  /*1b840*/  @P0 ELECT P3, URZ, PT ;  /* 0x00000000003f082f */ /* 0x000fda0003860000 */
[----:B------:R-:W-:Y:S02]  /*1b850*/  @P3 R2UR UR13, R2 ;  /* 0x00000000020d32ca */ /* 0x000fe400000e0000 */
[----:B------:R-:W-:Y:S02]  /*1b860*/  @P3 R2UR UR12, R18 ;  /* 0x00000000120c32ca */ /* 0x000fe400000e0000 */
[----:B------:R-:W-:Y:S02]  /*1b870*/  @P3 R2UR UR11, R8 ;  /* 0x00000000080b32ca */ /* 0x000fe400000e0000 */
[----:B------:R-:W-:Y:S02]  /*1b880*/  @P3 R2UR UR9, R7 ;  /* 0x00000000070932ca */ /* 0x000fe400000e0000 */
[----:B------:R-:W-:Y:S02]  /*1b890*/  @P3 R2UR UR8, R12 ;  /* 0x000000000c0832ca */ /* 0x000fe400000e0000 */
[----:B------:R-:W-:-:S02]  /*1b8a0*/  @P3 PLOP3.LUT P0, PT, P3, PT, PT, 0x8, 0x0 ;  /* 0x000000000000381c */ /* 0x000fc40001f0e170 */
[----:B------:R-:W-:-:S09]  /*1b8b0*/  PLOP3.LUT P3, PT, PT, PT, PT, 0x8, 0x0 ;  /* 0x000000000000781c */ /* 0x000fd20003f6e170 */
[----:B------:R0:W-:Y:S02]  /*1b8c0*/  UTMALDG.4D [UR8], [UR4], desc[UR6] ;  /* 0x00000608040075b4 */ /* 0x0001e40008019000 */
[----:B0-----:R-:W-:Y:S05]  /*1b8d0*/  @P0 BRA.U.ANY `(.L_x_695) ;  /* 0xfffffffd00d80947 */ /* 0x001fea000393ffff */
[----:B------:R-:W-:Y:S01]  /*1b8e0*/  MOV R15, 0x40 ;  /* 0x00000040000f7802 */ /* 0x000fe20000000f00 */
[----:B------:R-:W-:Y:S01]  /*1b8f0*/  VIADD R12, R9, 0x1b400 ;  /* 0x0001b400090c7836 */ /* 0x000fe20000000000 */
[----:B------:R-:W-:Y:S01]  /*1b900*/  PLOP3.LUT P0, PT, PT, PT, PT, 0x80, 0x0 ;  /* 0x000000000000781c */ /* 0x000fe20003f0f070 */
[----:B------:R-:W-:Y:S01]  /*1b910*/  UMOV UR6, 0x0 ;  /* 0x0000000000067882 */ /* 0x000fe20000000000 */
[----:B------:R-:W-:Y:S01]  /*1b920*/  R2UR UR10, R15 ;  /* 0x000000000f0a72ca */ /* 0x000fe200000e0000 */
[----:B------:R-:W-:-:S14]  /*1b930*/  UMOV UR7, 0x12f00000 ;  /* 0x12f0000000077882 */ /* 0x000fdc0000000000 */
.L_x_696:
        /* <DEDUP_REMOVED lines=10> */
[----:B------:R-:W-:Y:S01]  /*1b9e0*/  PLOP3.LUT P0, PT, PT, PT, PT, 0x80, 0x0 ;  /* 0x000000000000781c */ /* 0x000fe20003f0f070 */
[----:B------:R-:W-:Y:S01]  /*1b9f0*/  VIADD R9, R9, 0x1e400 ;  /* 0x0001e40009097836 */ /* 0x000fe20000000000 */
[----:B------:R-:W-:Y:S01]  /*1ba00*/  UMOV UR6, 0x0 ;  /* 0x0000000000067882 */ /* 0x000fe20000000000 */
[----:B------:R-:W-:Y:S01]  /*1ba10*/  UMOV UR7, 0x12f00000 ;  /* 0x12f0000000077882 */ /* 0x000fe20000000000 */
[----:B------:R-:W-:-:S09]  /*1ba20*/  UMOV UR10, 0x80 ;  /* 0x00000080000a7882 */ /* 0x000fd20000000000 */
.L_x_697:
        /* <DEDUP_REMOVED lines=10> */
[----:B------:R-:W0:Y:S01]  /*1bad0*/  SYNCS.PHASECHK.TRANS64.TRYWAIT P0, [R11+URZ+0x2a8c0], R10 ;  /* 0x02a8c00a0b0075a7 */ /* 0x000e22000800017f */
[----:B------:R-:W-:Y:S04]  /*1bae0*/  BSSY B2, `(.L_x_698) ;  /* 0x0000002000027945 */ /* 0x000fe80003800000 */
[----:B0-----:R-:W-:Y:S05]  /*1baf0*/  @!P0 BRA `(.L_x_699) ;  /* 0x0000006400248947 */ /* 0x001fea0003800000 */
.L_x_840:
[----:B------:R-:W-:Y:S05]  /*1bb00*/  BSYNC B2 ;  /* 0x0000000000027941 */ /* 0x000fea0003800000 */
.L_x_698:
[----:B------:R-:W-:Y:S01]  /*1bb10*/  BSSY B2, `(.L_x_700) ;  /* 0x000000b000027945 */ /* 0x000fe20003800000 */
[----:B------:R-:W-:Y:S01]  /*1bb20*/  MOV R12, 0x0 ;  /* 0x00000000000c7802 */ /* 0x000fe20000000f00 */
[----:B------:R-:W-:Y:S02]  /*1bb30*/  IMAD.MOV.U32 R13, RZ, RZ, 0x12f00000 ;  /* 0x12f00000ff0d7424 */ /* 0x000fe400078e00ff */
[----:B------:R-:W-:Y:S05]  /*1bb40*/  @P2 BRA `(.L_x_701) ;  /* 0x00000000001c2947 */ /* 0x000fea0003800000 */
[----:B------:R-:W2:Y:S01]  /*1bb50*/  S2R R9, SR_TID.X ;  /* 0x0000000000097919 */ /* 0x000ea20000002100 */
[----:B------:R-:W-:-:S04]  /*1bb60*/  IMAD.MOV.U32 R7, RZ, RZ, 0x6000 ;  /* 0x00006000ff077424 */ /* 0x000fc800078e00ff */
[----:B------:R3:W-:Y:S01]  /*1bb70*/  SYNCS.ARRIVE.TRANS64 RZ, [R11+URZ+0x2a8b0], R7 ;  /* 0x02a8b0070bff79a7 */ /* 0x0007e2000800003f */
[----:B--2---:R-:W-:-:S04]  /*1bb80*/  LOP3.LUT R9, R9, 0x1f, RZ, 0xc0, !PT ;  /* 0x0000001f09097812 */ /* 0x004fc800078ec0ff */
[----:B------:R-:W-:-:S13]  /*1bb90*/  ISETP.NE.AND P0, PT, R9, RZ, PT ;  /* 0x000000ff0900720c */ /* 0x000fda0003f05270 */
[----:B---3--:R-:W-:Y:S05]  /*1bba0*/  @!P0 BRA `(.L_x_701) ;  /* 0x0000000000048947 */ /* 0x008fea0003800000 */
[----:B------:R-:W-:Y:S01]  /*1bbb0*/  BPT.TRAP 0x1 ;  /* 0x000000040000795c */ /* 0x000fe20000300000 */
.L_x_701:
[----:B------:R-:W-:Y:S05]  /*1bbc0*/  BSYNC B2 ;  /* 0x0000000000027941 */ /* 0x000fea0003800000 */
.L_x_700:
[----:B------:R-:W-:Y:S01]  /*1bbd0*/  R2UR UR10, R14 ;  /* 0x000000000e0a72ca */ /* 0x000fe200000e0000 */
[----:B------:R-:W-:Y:S01]  /*1bbe0*/  IMAD R7, R25, 0x6000, R22 ;  /* 0x0000600019077824 */ /* 0x000fe200078e0216 */
[----:B------:R-:W-:Y:S01]  /*1bbf0*/  R2UR UR6, R12 ;  /* 0x000000000c0672ca */ /* 0x000fe200000e0000 */
[----:B------:R-:W-:Y:S01]  /*1bc00*/  UIADD3 UR4, UP0, UR36, 0x670, URZ ;  /* 0x0000067024047890 */ /* 0x000fe2000ff1e03f */
[----:B------:R-:W-:Y:S01]  /*1bc10*/  R2UR UR7, R13 ;  /* 0x000000000d0772ca */ /* 0x000fe200000e0000 */
[----:B------:R-:W-:Y:S01]  /*1bc20*/  VIADD R9, R7, 0x400 ;  /* 0x0000040007097836 */ /* 0x000fe20000000000 */
[----:B------:R-:W-:Y:S01]  /*1bc30*/  PLOP3.LUT P0, PT, PT, PT, PT, 0x80, 0x0 ;  /* 0x000000000000781c */ /* 0x000fe20003f0f070 */
[----:B------:R-:W-:Y:S01]  /*1bc40*/  UIADD3.X UR5, URZ, UR37, URZ, UP0, !UPT ;  /* 0x000000253f057290 */ /* 0x000fe200087fe43f */
[----:B01----:R-:W-:-:S11]  /*1bc50*/  IADD3 R11, R11, 0x2a8b0, RZ ;  /* 0x0002a8b00b0b7810 */ /* 0x003fd60007ffe0ff */
.L_x_702:
        /* <DEDUP_REMOVED lines=10> */
[----:B------:R-:W-:Y:S01]  /*1bd00*/  R2UR UR10, R15 ;  /* 0x000000000f0a72ca */ /* 0x000fe200000e0000 */
[----:B------:R-:W-:Y:S01]  /*1bd10*/  VIADD R7, R7, 0x3400 ;  /* 0x0000340007077836 */ /* 0x000fe20000000000 */
[----:B------:R-:W-:Y:S02]  /*1bd20*/  R2UR UR6, R12 ;  /* 0x000000000c0672ca */ /* 0x000fe400000e0000 */
[----:B------:R-:W-:Y:S02]  /*1bd30*/  R2UR UR7, R13 ;  /* 0x000000000d0772ca */ /* 0x000fe400000e0000 */
[----:B------:R-:W-:-:S13]  /*1bd40*/  PLOP3.LUT P0, PT, PT, PT, PT, 0x80, 0x0 ;  /* 0x000000000000781c */ /* 0x000fda0003f0f070 */
.L_x_703:
        /* <DEDUP_REMOVED lines=9> */
[----:B-1----:R-:W-:Y:S05]  /*1bde0*/  @P0 BRA.U.ANY `(.L_x_703) ;  /* 0xfffffffd00d80947 */ /* 0x002fea000393ffff */
.L_x_690:
[----:B------:R-:W-:Y:S05]  /*1bdf0*/  BSYNC B1 ;  /* 0x0000000000017941 */ /* 0x000fea0003800000 */
.L_x_689:
[----:B------:R-:W-:Y:S01]  /*1be00*/  VIADD R11, R3, 0xfffffffe ;  /* 0xfffffffe030b7836 */ /* 0x000fe20000000000 */
[----:B------:R-:W-:Y:S02]  /*1be10*/  IADD3 R25, R25, 0x1, RZ ;  /* 0x0000000119197810 */ /* 0x000fe40007ffe0ff */
[----:B------:R-:W-:Y:S02]  /*1be20*/  PLOP3.LUT P0, PT, PT, PT, PT, 0x8, 0x0 ;  /* 0x000000000000781c */ /* 0x000fe40003f0e170 */
[----:B------:R-:W-:Y:S02]  /*1be30*/  ISETP.GE.AND P3, PT, R11, R6, PT ;  /* 0x000000060b00720c */ /* 0x000fe40003f66270 */
[----:B------:R-:W-:-:S04]  /*1be40*/  ISETP.NE.AND P2, PT, R25, 0x2, PT ;  /* 0x000000021900780c */ /* 0x000fc80003f45270 */
[----:B------:R-:W-:Y:S02]  /*1be50*/  SEL R3, RZ, 0x1, P2 ;  /* 0x00000001ff037807 */ /* 0x000fe40001000000 */
[----:B------:R-:W-:Y:S02]  /*1be60*/  SEL R25, R25, RZ, P2 ;  /* 0x000000ff19197207 */ /* 0x000fe40001000000 */
[----:B------:R-:W-:-:S03]  /*1be70*/  LOP3.LUT R30, R30, R3, RZ, 0x3c, !PT ;  /* 0x000000031e1e7212 */ /* 0x000fc600078e3cff */
[----:B------:R-:W-:Y:S05]  /*1be80*/  @!P3 BRA `(.L_x_683) ;  /* 0x000000080014b947 */ /* 0x000fea0003800000 */
.L_x_719:
[----:B------:R-:W-:Y:S05]  /*1be90*/  YIELD ;  /* 0x0000000000007946 */ /* 0x000fea0003800000 */
[----:B------:R-:W-:Y:S04]  /*1bea0*/  BSSY B1, `(.L_x_704) ;  /* 0x000007b000017945 */ /* 0x000fe80003800000 */
[----:B------:R-:W-:Y:S05]  /*1beb0*/  @!P6 BRA `(.L_x_705) ;  /* 0x0000000400e4e947 */ /* 0x000fea0003800000 */
[----:B------:R-:W-:Y:S01]  /*1bec0*/  IMAD R10, R25, 0x8, R22 ;  /* 0x00000008190a7824 */ /* 0x000fe200078e0216 */
[----:B------:R-:W-:Y:S01]  /*1bed0*/  SHF.L.U32 R9, R30, 0x1f, RZ ;  /* 0x0000001f1e097819 */ /* 0x000fe200000006ff */
[----:B------:R-:W1:Y:S01]  /*1bee0*/  S2R R3, SR_TID.X ;  /* 0x0000000000037919 */ /* 0x000e620000002100 */
[----:B------:R-:W-:Y:S02]  /*1bef0*/  BSSY B2, `(.L_x_706) ;  /* 0x0000005000027945 */ /* 0x000fe40003800000 */
[----:B------:R-:W2:Y:S01]  /*1bf00*/  SYNCS.PHASECHK.TRANS64.TRYWAIT P2, [R10+URZ+0x2a8a0], R9 ;  /* 0x02a8a0090a0075a7 */ /* 0x000ea2000804017f */
[----:B-1----:R-:W-:-:S04]  /*1bf10*/  LOP3.LUT R3, R3, 0x7f, RZ, 0xc0, !PT ;  /* 0x0000007f03037812 */ /* 0x002fc800078ec0ff */
[----:B------:R-:W-:Y:S01]  /*1bf20*/  ISETP.NE.AND P3, PT, R3, RZ, PT ;  /* 0x000000ff0300720c */ /* 0x000fe20003f65270 */
[----:B--2---:R-:W-:-:S12]  /*1bf30*/  @!P2 BRA `(.L_x_707) ;  /* 0x000000600028a947 */ /* 0x004fd80003800000 */
.L_x_841:
[----:B------:R-:W-:Y:S05]  /*1bf40*/  BSYNC B2 ;  /* 0x0000000000027941 */ /* 0x000fea0003800000 */
.L_x_706:
[----:B------:R-:W-:Y:S04]  /*1bf50*/  BSSY B2, `(.L_x_708) ;  /* 0x0000009000027945 */ /* 0x000fe80003800000 */
[----:B------:R-:W-:Y:S05]  /*1bf60*/  @P3 BRA `(.L_x_709) ;  /* 0x00000000001c3947 */ /* 0x000fea0003800000 */
[----:B0-----:R-:W0:Y:S01]  /*1bf70*/  S2R R7, SR_TID.X ;  /* 0x0000000000077919 */ /* 0x001e220000002100 */
[----:B------:R-:W-:-:S04]  /*1bf80*/  MOV R3, 0x9000 ;  /* 0x0000900000037802 */ /* 0x000fc80000000f00 */
[----:B------:R2:W-:Y:S01]  /*1bf90*/  SYNCS.ARRIVE.TRANS64 RZ, [R10+URZ+0x2a890], R3 ;  /* 0x02a890030aff79a7 */ /* 0x0005e2000800003f */
[----:B0-----:R-:W-:-:S04]  /*1bfa0*/  LOP3.LUT R7, R7, 0x1f, RZ, 0xc0, !PT ;  /* 0x0000001f07077812 */ /* 0x001fc800078ec0ff */
[----:B------:R-:W-:-:S13]  /*1bfb0*/  ISETP.NE.AND P2, PT, R7, RZ, PT ;  /* 0x000000ff0700720c */ /* 0x000fda0003f45270 */
[----:B--2---:R-:W-:Y:S05]  /*1bfc0*/  @!P2 BRA `(.L_x_709) ;  /* 0x000000000004a947 */ /* 0x004fea0003800000 */
[----:B------:R-:W-:Y:S01]  /*1bfd0*/  BPT.TRAP 0x1 ;  /* 0x000000040000795c */ /* 0x000fe20000300000 */
.L_x_709:
[----:B------:R-:W-:Y:S05]  /*1bfe0*/  BSYNC B2 ;  /* 0x0000000000027941 */ /* 0x000fea0003800000 */
.L_x_708:
[----:B------:R-:W-:Y:S01]  /*1bff0*/  IMAD.MOV.U32 R14, RZ, RZ, RZ ;  /* 0x000000ffff0e7224 */ /* 0x000fe200078e00ff */
[----:B------:R-:W-:Y:S01]  /*1c000*/  UIADD3 UR4, UP0, UR36, 0x570, URZ ;  /* 0x0000057024047890 */ /* 0x000fe2000ff1e03f */
[----:B------:R-:W-:Y:S01]  /*1c010*/  IMAD R8, R25, 0x9000, R22 ;  /* 0x0000900019087824 */ /* 0x000fe200078e0216 */
[----:B------:R-:W-:Y:S01]  /*1c020*/  PLOP3.LUT P2, PT, PT, PT, PT, 0x80, 0x0 ;  /* 0x000000000000781c */ /* 0x000fe20003f4f070 */
[----:B0-----:R-:W-:Y:S01]  /*1c030*/  IMAD R7, R11, 0x60, R0 ;  /* 0x000000600b077824 */ /* 0x001fe200078e0200 */
[----:B------:R-:W-:Y:S01]  /*1c040*/  R2UR UR10, R14 ;  /* 0x000000000e0a72ca */ /* 0x000fe200000e0000 */
[----:B------:R-:W-:Y:S01]  /*1c050*/  VIADD R3, R10, 0x2a890 ;  /* 0x0002a8900a037836 */ /* 0x000fe20000000000 */
[----:B------:R-:W-:Y:S01]  /*1c060*/  IADD3 R12, R8, 0x18400, RZ ;  /* 0x00018400080c7810 */ /* 0x000fe20007ffe0ff */
[----:B------:R-:W-:Y:S01]  /*1c070*/  UIADD3.X UR5, URZ, UR37, URZ, UP0, !UPT ;  /* 0x000000253f057290 */ /* 0x000fe200087fe43f */
[----:B------:R-:W-:Y:S01]  /*1c080*/  UMOV UR6, 0x0 ;  /* 0x0000000000067882 */ /* 0x000fe20000000000 */
[----:B------:R-:W-:-:S10]  /*1c090*/  UMOV UR7, 0x12f00000 ;  /* 0x12f0000000077882 */ /* 0x000fd40000000000 */
.L_x_710:
        /* <DEDUP_REMOVED lines=10> */
[----:B------:R-:W-:Y:S01]  /*1c140*/  IMAD.MOV.U32 R15, RZ, RZ, 0x40 ;  /* 0x00000040ff0f7424 */ /* 0x000fe200078e00ff */
[----:B------:R-:W-:Y:S01]  /*1c150*/  PLOP3.LUT P2, PT, PT, PT, PT, 0x80, 0x0 ;  /* 0x000000000000781c */ /* 0x000fe20003f4f070 */
[----:B------:R-:W-:Y:S01]  /*1c160*/  VIADD R12, R8, 0x1b400 ;  /* 0x0001b400080c7836 */ /* 0x000fe20000000000 */
[----:B------:R-:W-:Y:S01]  /*1c170*/  UMOV UR6, 0x0 ;  /* 0x0000000000067882 */ /* 0x000fe20000000000 */
[----:B------:R-:W-:Y:S01]  /*1c180*/  UMOV UR7, 0x12f00000 ;  /* 0x12f0000000077882 */ /* 0x000fe20000000000 */
[----:B------:R-:W-:-:S15]  /*1c190*/  R2UR UR10, R15 ;  /* 0x000000000f0a72ca */ /* 0x000fde00000e0000 */
.L_x_711:
        /* <DEDUP_REMOVED lines=11> */
[----:B------:R-:W-:Y:S01]  /*1c250*/  UMOV UR6, 0x0 ;  /* 0x0000000000067882 */ /* 0x000fe20000000000 */
[----:B------:R-:W-:Y:S01]  /*1c260*/  IADD3 R8, R8, 0x1e400, RZ ;  /* 0x0001e40008087810 */ /* 0x000fe20007ffe0ff */
[----:B------:R-:W-:Y:S01]  /*1c270*/  UMOV UR7, 0x12f00000 ;  /* 0x12f0000000077882 */ /* 0x000fe20000000000 */
[----:B------:R-:W-:-:S09]  /*1c280*/  UMOV UR10, 0x80 ;  /* 0x00000080000a7882 */ /* 0x000fd20000000000 */
.L_x_712:
        /* <DEDUP_REMOVED lines=13> */
.L_x_842:
[----:B------:R-:W-:Y:S05]  /*1c360*/  BSYNC B2 ;  /* 0x0000000000027941 */ /* 0x000fea0003800000 */
.L_x_713:
[----:B------:R-:W-:Y:S01]  /*1c370*/  BSSY B2, `(.L_x_715) ;  /* 0x000000b000027945 */ /* 0x000fe20003800000 */
[----:B------:R-:W-:Y:S02]  /*1c380*/  IMAD.MOV.U32 R12, RZ, RZ, 0x0 ;  /* 0x00000000ff0c7424 */ /* 0x000fe400078e00ff */
[----:B------:R-:W-:Y:S01]  /*1c390*/  IMAD.MOV.U32 R13, RZ, RZ, 0x12f00000 ;  /* 0x12f00000ff0d7424 */ /* 0x000fe200078e00ff */
[----:B------:R-:W-:Y:S06]  /*1c3a0*/  @P3 BRA `(.L_x_716) ;  /* 0x00000000001c3947 */ /* 0x000fec0003800000 */
[----:B------:R-:W2:Y:S01]  /*1c3b0*/  S2R R8, SR_TID.X ;  /* 0x0000000000087919 */ /* 0x000ea20000002100 */
[----:B------:R-:W-:-:S04]  /*1c3c0*/  MOV R3, 0x6000 ;  /* 0x0000600000037802 */ /* 0x000fc80000000f00 */
[----:B------:R3:W-:Y:S01]  /*1c3d0*/  SYNCS.ARRIVE.TRANS64 RZ, [R10+URZ+0x2a8b0], R3 ;  /* 0x02a8b0030aff79a7 */ /* 0x0007e2000800003f */
[----:B--2---:R-:W-:-:S04]  /*1c3e0*/  LOP3.LUT R8, R8, 0x1f, RZ, 0xc0, !PT ;  /* 0x0000001f08087812 */ /* 0x004fc800078ec0ff */
[----:B------:R-:W-:-:S13]  /*1c3f0*/  ISETP.NE.AND P2, PT, R8, RZ, PT ;  /* 0x000000ff0800720c */ /* 0x000fda0003f45270 */
[----:B---3--:R-:W-:Y:S05]  /*1c400*/  @!P2 BRA `(.L_x_716) ;  /* 0x000000000004a947 */ /* 0x008fea0003800000 */
[----:B------:R-:W-:Y:S01]  /*1c410*/  BPT.TRAP 0x1 ;  /* 0x000000040000795c */ /* 0x000fe20000300000 */
.L_x_716:
[----:B------:R-:W-:Y:S05]  /*1c420*/  BSYNC B2 ;  /* 0x0000000000027941 */ /* 0x000fea0003800000 */
.L_x_715:
[----:B------:R-:W-:Y:S01]  /*1c430*/  R2UR UR10, R14 ;  /* 0x000000000e0a72ca */ /* 0x000fe200000e0000 */
[----:B------:R-:W-:Y:S01]  /*1c440*/  IMAD R3, R25, 0x6000, R22 ;  /* 0x0000600019037824 */ /* 0x000fe200078e0216 */
[----:B------:R-:W-:Y:S01]  /*1c450*/  R2UR UR6, R12 ;  /* 0x000000000c0672ca */ /* 0x000fe200000e0000 */
[----:B------:R-:W-:Y:S01]  /*1c460*/  UIADD3 UR4, UP0, UR36, 0x670, URZ ;  /* 0x0000067024047890 */ /* 0x000fe2000ff1e03f */
[----:B------:R-:W-:Y:S01]  /*1c470*/  R2UR UR7, R13 ;  /* 0x000000000d0772ca */ /* 0x000fe200000e0000 */
[----:B01----:R-:W-:Y:S01]  /*1c480*/  VIADD R10, R10, 0x2a8b0 ;  /* 0x0002a8b00a0a7836 */ /* 0x003fe20000000000 */
[----:B------:R-:W-:Y:S01]  /*1c490*/  PLOP3.LUT P2, PT, PT, PT, PT, 0x80, 0x0 ;  /* 0x000000000000781c */ /* 0x000fe20003f4f070 */
[----:B------:R-:W-:Y:S01]  /*1c4a0*/  VIADD R8, R3, 0x400 ;  /* 0x0000040003087836 */ /* 0x000fe20000000000 */
[----:B------:R-:W-:-:S12]  /*1c4b0*/  UIADD3.X UR5, URZ, UR37, URZ, UP0, !UPT ;  /* 0x000000253f057290 */ /* 0x000fd800087fe43f */
.L_x_717:
        /* <DEDUP_REMOVED lines=10> */
[----:B------:R-:W-:Y:S02]  /*1c560*/  R2UR UR10, R15 ;  /* 0x000000000f0a72ca */ /* 0x000fe400000e0000 */
[----:B------:R-:W-:Y:S02]  /*1c570*/  R2UR UR6, R12 ;  /* 0x000000000c0672ca */ /* 0x000fe400000e0000 */
[----:B------:R-:W-:Y:S02]  /*1c580*/  R2UR UR7, R13 ;  /* 0x000000000d0772ca */ /* 0x000fe400000e0000 */
[----:B------:R-:W-:Y:S02]  /*1c590*/  PLOP3.LUT P2, PT, PT, PT, PT, 0x80, 0x0 ;  /* 0x000000000000781c */ /* 0x000fe40003f4f070 */
[----:B------:R-:W-:-:S11]  /*1c5a0*/  IADD3 R3, R3, 0x3400, RZ ;  /* 0x0000340003037810 */ /* 0x000fd60007ffe0ff */
.L_x_718:
        /* <DEDUP_REMOVED lines=10> */
.L_x_705:
[----:B------:R-:W-:Y:S05]  /*1c650*/  BSYNC B1 ;  /* 0x0000000000017941 */ /* 0x000fea0003800000 */
.L_x_704:
[----:B------:R-:W-:Y:S01]  /*1c660*/  ISETP.GT.AND P3, PT, R11, R6, PT ;  /* 0x000000060b00720c */ /* 0x000fe20003f64270 */
[----:B------:R-:W-:Y:S02]  /*1c670*/  VIADD R25, R25, 0x1 ;  /* 0x0000000119197836 */ /* 0x000fe40000000000 */
[----:B------:R-:W-:-:S03]  /*1c680*/  VIADD R11, R11, 0xffffffff ;  /* 0xffffffff0b0b7836 */ /* 0x000fc60000000000 */
[----:B------:R-:W-:-:S04]  /*1c690*/  ISETP.NE.AND P2, PT, R25, 0x2, PT ;  /* 0x000000021900780c */ /* 0x000fc80003f45270 */
[----:B------:R-:W-:Y:S02]  /*1c6a0*/  SEL R3, RZ, 0x1, P2 ;  /* 0x00000001ff037807 */ /* 0x000fe40001000000 */
[----:B------:R-:W-:Y:S02]  /*1c6b0*/  SEL R25, R25, RZ, P2 ;  /* 0x000000ff19197207 */ /* 0x000fe40001000000 */
[----:B------:R-:W-:Y:S01]  /*1c6c0*/  LOP3.LUT R30, R30, R3, RZ, 0x3c, !PT ;  /* 0x000000031e1e7212 */ /* 0x000fe200078e3cff */
[----:B------:R-:W-:Y:S06]  /*1c6d0*/  @P3 BRA `(.L_x_719) ;  /* 0xfffffff400ec3947 */ /* 0x000fec000383ffff */
.L_x_683:
[----:B------:R-:W-:Y:S05]  /*1c6e0*/  BSYNC B0 ;  /* 0x0000000000007941 */ /* 0x000fea0003800000 */
.L_x_682:
[----:B------:R-:W-:Y:S05]  /*1c6f0*/  @!P0 WARPSYNC.ALL ;  /* 0x0000000000008948 */ /* 0x000fea0003800000 */
[----:B------:R-:W-:Y:S01]  /*1c700*/  @!P0 BAR.SYNC.DEFER_BLOCKING 0xc, 0x180 ;  /* 0x0306000000008b1d */ /* 0x000fe20000010000 */
[----:B------:R-:W-:-:S05]  /*1c710*/  MOV R0, RZ ;  /* 0x000000ff00007202 */ /* 0x000fca0000000f00 */
[----:B------:R-:W-:Y:S04]  /*1c720*/  BSSY B0, `(.L_x_720) ;  /* 0x000001e000007945 */ /* 0x000fe80003800000 */
[----:B------:R-:W-:Y:S05]  /*1c730*/  @!P1 BRA `(.L_x_721) ;  /* 0x0000000000709947 */ /* 0x000fea0003800000 */
[----:B------:R-:W-:Y:S02]  /*1c740*/  ISETP.NE.AND P0, PT, R5, RZ, PT ;  /* 0x000000ff0500720c */ /* 0x000fe40003f05270 */
[----:B------:R-:W-:-:S11]  /*1c750*/  MOV R2, RZ ;  /* 0x000000ff00027202 */ /* 0x000fd60000000f00 */
[----:B------:R-:W1:Y:S02]  /*1c760*/  @!P0 LDC R5, c[0x0][0x9f0] ;  /* 0x00027c00ff058b82 */ /* 0x000e640000000800 */
[----:B-1----:R-:W-:-:S04]  /*1c770*/  IABS R0, R5 ;  /* 0x0000000500007213 */ /* 0x002fc80000000000 */
[----:B------:R-:W1:Y:S08]  /*1c780*/  I2F.RP R8, R0 ;  /* 0x0000000000087306 */ /* 0x000e700000209400 */
[----:B-1----:R-:W1:Y:S02]  /*1c790*/  MUFU.RCP R8, R8 ;  /* 0x0000000800087308 */ /* 0x002e640000001000 */
[----:B-1----:R-:W-:-:S06]  /*1c7a0*/  VIADD R9, R8, 0xffffffe ;  /* 0x0ffffffe08097836 */ /* 0x002fcc0000000000 */
[----:B------:R-:W0:Y:S02]  /*1c7b0*/  F2I.FTZ.U32.TRUNC.NTZ R3, R9 ;  /* 0x0000000900037305 */ /* 0x000e24000021f000 */
[----:B0-----:R-:W-:-:S04]  /*1c7c0*/  IMAD.MOV R7, RZ, RZ, -R3 ;  /* 0x000000ffff077224 */ /* 0x001fc800078e0a03 */
[----:B------:R-:W-:-:S04]  /*1c7d0*/  IMAD R7, R7, R0, RZ ;  /* 0x0000000007077224 */ /* 0x000fc800078e02ff */
[----:B------:R-:W-:Y:S01]  /*1c7e0*/  IMAD.HI.U32 R6, R3, R7, R2 ;  /* 0x0000000703067227 */ /* 0x000fe200078e0002 */
[----:B------:R-:W-:Y:S02]  /*1c7f0*/  IADD3 R3, R4, -0x1, R5 ;  /* 0xffffffff04037810 */ /* 0x000fe40007ffe005 */
[----:B------:R-:W-:Y:S02]  /*1c800*/  IABS R7, R5 ;  /* 0x0000000500077213 */ /* 0x000fe40000000000 */
[----:B------:R-:W-:Y:S02]  /*1c810*/  IABS R2, R3 ;  /* 0x0000000300027213 */ /* 0x000fe40000000000 */
[----:B------:R-:W-:Y:S01]  /*1c820*/  LOP3.LUT R3, R3, R5, RZ, 0x3c, !PT ;  /* 0x0000000503037212 */ /* 0x000fe200078e3cff */
[----:B------:R-:W-:Y:S02]  /*1c830*/  IMAD.MOV R7, RZ, RZ, -R7 ;  /* 0x000000ffff077224 */ /* 0x000fe400078e0a07 */
[----:B------:R-:W-:Y:S01]  /*1c840*/  IMAD.HI.U32 R6, R6, R2, RZ ;  /* 0x0000000206067227 */ /* 0x000fe200078e00ff */
[----:B------:R-:W-:-:S03]  /*1c850*/  ISETP.GE.AND P2, PT, R3, RZ, PT ;  /* 0x000000ff0300720c */ /* 0x000fc60003f46270 */
[----:B------:R-:W-:-:S05]  /*1c860*/  IMAD R7, R6, R7, R2 ;  /* 0x0000000706077224 */ /* 0x000fca00078e0202 */
[----:B------:R-:W-:-:S13]  /*1c870*/  ISETP.GT.U32.AND P1, PT, R0, R7, PT ;  /* 0x000000070000720c */ /* 0x000fda0003f24070 */
[----:B------:R-:W-:Y:S01]  /*1c880*/  @!P1 IMAD.IADD R7, R7, 0x1, -R0 ;  /* 0x0000000107079824 */ /* 0x000fe200078e0a00 */
[----:B------:R-:W-:Y:S02]  /*1c890*/  @!P1 IADD3 R6, R6, 0x1, RZ ;  /* 0x0000000106069810 */ /* 0x000fe40007ffe0ff */
[----:B------:R-:W-:Y:S02]  /*1c8a0*/  ISETP.NE.AND P1, PT, R5, RZ, PT ;  /* 0x000000ff0500720c */ /* 0x000fe40003f25270 */
[----:B------:R-:W-:-:S13]  /*1c8b0*/  ISETP.GE.U32.AND P0, PT, R7, R0, PT ;  /* 0x000000000700720c */ /* 0x000fda0003f06070 */
[----:B------:R-:W-:-:S04]  /*1c8c0*/  @P0 VIADD R6, R6, 0x1 ;  /* 0x0000000106060836 */ /* 0x000fc80000000000 */
[----:B------:R-:W-:-:S05]  /*1c8d0*/  IMAD.MOV.U32 R0, RZ, RZ, R6 ;  /* 0x000000ffff007224 */ /* 0x000fca00078e0006 */
[----:B------:R-:W-:Y:S02]  /*1c8e0*/  @!P2 IADD3 R0, -R0, RZ, RZ ;  /* 0x000000ff0000a210 */ /* 0x000fe40007ffe1ff */
[----:B------:R-:W-:-:S07]  /*1c8f0*/  @!P1 LOP3.LUT R0, RZ, R5, RZ, 0x33, !PT ;  /* 0x00000005ff009212 */ /* 0x000fce00078e33ff */
.L_x_721:
[----:B------:R-:W-:Y:S05]  /*1c900*/  BSYNC B0 ;  /* 0x0000000000007941 */ /* 0x000fea0003800000 */
.L_x_720:
[-C--:B------:R-:W-:Y:S01]  /*1c910*/  IMAD R37, R37, R0.reuse, RZ ;  /* 0x0000000025257224 */ /* 0x080fe200078e02ff */
[----:B------:R-:W-:Y:S04]  /*1c920*/  BSSY B7, `(.L_x_722) ;  /* 0x000036c000077945 */ /* 0x000fe80003800000 */
[----:B------:R-:W-:-:S04]  /*1c930*/  VIADDMNMX R29, R37, R0, R4, PT ;  /* 0x00000000251d7246 */ /* 0x000fc80003800104 */
[----:B------:R-:W-:Y:S01]  /*1c940*/  ISETP.GT.AND P0, PT, R29, R37, PT ;  /* 0x000000251d00720c */ /* 0x000fe20003f04270 */
[----:B------:R1:W-:-:S12]  /*1c950*/  STL [R1+0x18], R29 ;  /* 0x0000181d01007387 */ /* 0x0003d80000100800 */
[----:B-1----:R-:W-:Y:S05]  /*1c960*/  @P0 BRA `(.L_x_723) ;  /* 0x0000000000440947 */ /* 0x002fea0003800000 */
[----:B------:R-:W1:Y:S02]  /*1c970*/  S2R R2, SR_TID.X ;  /* 0x0000000000027919 */ /* 0x000e640000002100 */
[----:B-1----:R-:W-:-:S04]  /*1c980*/  LOP3.LUT R2, R2, 0x7f, RZ, 0xc0, !PT ;  /* 0x0000007f02027812 */ /* 0x002fc800078ec0ff */
[----:B------:R-:W-:-:S13]  /*1c990*/  ISETP.NE.AND P0, PT, R2, RZ, PT ;  /* 0x000000ff0200720c */ /* 0x000fda0003f05270 */
[----:B------:R-:W-:Y:S05]  /*1c9a0*/  @P0 BRA `(.L_x_724) ;  /* 0x00000034008c0947 */ /* 0x000fea0003800000 */
[----:B------:R-:W1:Y:S01]  /*1c9b0*/  S2R R5, SR_LANEID ;  /* 0x0000000000057919 */ /* 0x000e620000000000 */
[----:B------:R-:W-:Y:S01]  /*1c9c0*/  VOTEU.ANY UR4, UPT, PT ;  /* 0x0000000000047886 */ /* 0x000fe200038e0100 */
[----:B------:R-:W2:Y:S01]  /*1c9d0*/  LDC.64 R2, c[0x0][0xc60] ;  /* 0x00031800ff027b82 */ /* 0x000ea20000000a00 */
[----:B------:R-:W1:Y:S02]  /*1c9e0*/  FLO.U32 R0, UR4 ;  /* 0x0000000400007d00 */ /* 0x000e6400080e0000 */
[----:B-1----:R-:W-:-:S06]  /*1c9f0*/  ISETP.EQ.U32.AND P0, PT, R0, R5, PT ;  /* 0x000000050000720c */ /* 0x002fcc0003f02070 */
[----:B------:R-:W2:Y:S07]  /*1ca00*/  POPC R5, UR4 ;  /* 0x0000000400057d09 */ /* 0x000eae0008000000 */
[----:B--2---:R-:W2:Y:S01]  /*1ca10*/  @P0 ATOMG.E.ADD.STRONG.GPU PT, R3, desc[UR56][R2.64], R5 ;  /* 0x00000005020309a8 */ /* 0x004ea200081ee1f8 */
[----:B------:R-:W1:Y:S02]  /*1ca20*/  S2R R4, SR_LTMASK ;  /* 0x0000000000047919 */ /* 0x000e640000003900 */
[----:B-1----:R-:W-:-:S04]  /*1ca30*/  LOP3.LUT R4, R4, UR4, RZ, 0xc0, !PT ;  /* 0x0000000404047c12 */ /* 0x002fc8000f8ec0ff */
[----:B0-----:R-:W0:Y:S01]  /*1ca40*/  POPC R7, R4 ;  /* 0x0000000400077309 */ /* 0x001e220000000000 */
[----:B--2---:R-:W0:Y:S02]  /*1ca50*/  SHFL.IDX PT, R0, R3, R0, 0x1f ;  /* 0x00001f0003007589 */ /* 0x004e2400000e0000 */
[----:B0-----:R-:W-:Y:S01]  /*1ca60*/  IADD3 R16, R0, UR38, R7 ;  /* 0x0000002600107c10 */ /* 0x001fe2000fffe007 */
[----:B------:R-:W-:Y:S06]  /*1ca70*/  BRA `(.L_x_724) ;  /* 0x0000003400587947 */ /* 0x000fec0003800000 */
.L_x_723:
        /* <DEDUP_REMOVED lines=10> */
[----:B------:R-:W1:Y:S01]  /*1cb20*/  LDC.64 R2, c[0x4][R2] ;  /* 0x0100000002027b82 */ /* 0x000e620000000a00 */
[----:B------:R-:W-:Y:S01]  /*1cb30*/  IMAD.U32 R6, RZ, RZ, UR8 ;  /* 0x00000008ff067e24 */ /* 0x000fe2000f8e00ff */
[----:B------:R-:W-:Y:S01]  /*1cb40*/  MOV R10, UR4 ;  /* 0x00000004000a7c02 */ /* 0x000fe20008000f00 */
[----:B0-----:R-:W-:Y:S01]  /*1cb50*/  IMAD.U32 R7, RZ, RZ, UR9 ;  /* 0x00000009ff077e24 */ /* 0x001fe2000f8e00ff */
[----:B------:R-:W-:Y:S01]  /*1cb60*/  MOV R12, 0x1 ;  /* 0x00000001000c7802 */ /* 0x000fe20000000f00 */
[----:B------:R-:W-:-:S02]  /*1cb70*/  IMAD.U32 R11, RZ, RZ, UR5 ;  /* 0x00000005ff0b7e24 */ /* 0x000fc4000f8e00ff */
[----:B------:R-:W-:Y:S02]  /*1cb80*/  IMAD.MOV.U32 R8, RZ, RZ, 0x70 ;  /* 0x00000070ff087424 */ /* 0x000fe400078e00ff */
[----:B------:R-:W-:-:S07]  /*1cb90*/  IMAD.MOV.U32 R13, RZ, RZ, RZ ;  /* 0x000000ffff0d7224 */ /* 0x000fce00078e00ff */
[----:B------:R-:W-:-:S07]  /*1cba0*/  LEPC R20, `(.L_x_726) ;  /* 0x000000001014794e */ /* 0x000fce0000000000 */
[----:B-1----:R-:W-:Y:S05]  /*1cbb0*/  CALL.ABS.NOINC R2 ;  /* 0x0000000002007343 */ /* 0x002fea0003c00000 */
.L_x_726:
[----:B------:R-:W-:Y:S05]  /*1cbc0*/  BSYNC B6 ;  /* 0x0000000000067941 */ /* 0x000fea0003800000 */
.L_x_725:
        /* <DEDUP_REMOVED lines=8> */
[----:B------:R1:W2:Y:S01]  /*1cc50*/  LDC.64 R2, c[0x4][R26] ;  /* 0x010000001a027b82 */ /* 0x0002a20000000a00 */
[----:B------:R-:W-:Y:S01]  /*1cc60*/  MOV R4, UR6 ;  /* 0x0000000600047c02 */ /* 0x000fe20008000f00 */
[----:B------:R-:W-:Y:S01]  /*1cc70*/  IMAD.U32 R5, RZ, RZ, UR7 ;  /* 0x00000007ff057e24 */ /* 0x000fe2000f8e00ff */
[----:B0-----:R-:W-:Y:S01]  /*1cc80*/  MOV R7, UR9 ;  /* 0x0000000900077c02 */ /* 0x001fe20008000f00 */
[----:B------:R-:W-:Y:S01]  /*1cc90*/  IMAD.U32 R6, RZ, RZ, UR8 ;  /* 0x00000008ff067e24 */ /* 0x000fe2000f8e00ff */
[----:B------:R-:W-:Y:S01]  /*1cca0*/  MOV R8, 0x70 ;  /* 0x0000007000087802 */ /* 0x000fe20000000f00 */
[----:B------:R-:W-:-:S02]  /*1ccb0*/  IMAD.U32 R10, RZ, RZ, UR4 ;  /* 0x00000004ff0a7e24 */ /* 0x000fc4000f8e00ff */
[----:B------:R-:W-:Y:S02]  /*1ccc0*/  IMAD.U32 R11, RZ, RZ, UR5 ;  /* 0x00000005ff0b7e24 */ /* 0x000fe4000f8e00ff */
[----:B------:R-:W-:Y:S02]  /*1ccd0*/  IMAD.MOV.U32 R12, RZ, RZ, 0x1 ;  /* 0x00000001ff0c7424 */ /* 0x000fe400078e00ff */
[----:B-1----:R-:W-:-:S07]  /*1cce0*/  IMAD.MOV.U32 R13, RZ, RZ, RZ ;  /* 0x000000ffff0d7224 */ /* 0x002fce00078e00ff */
[----:B------:R-:W-:-:S07]  /*1ccf0*/  LEPC R20, `(.L_x_729) ;  /* 0x000000001014794e */ /* 0x000fce0000000000 */
[----:B--2---:R-:W-:Y:S05]  /*1cd00*/  CALL.ABS.NOINC R2 ;  /* 0x0000000002007343 */ /* 0x004fea0003c00000 */
.L_x_729:
[----:B------:R0:W1:Y:S01]  /*1cd10*/  LDC.64 R2, c[0x4][R26] ;  /* 0x010000001a027b82 */ /* 0x0000620000000a00 */
[----:B------:R-:W-:Y:S01]  /*1cd20*/  ULDC.64 UR4, c[0x4][0xf0] ;  /* 0x01003c0000047ab9 */ /* 0x000fe20000000a00 */
[----:B------:R-:W-:Y:S01]  /*1cd30*/  ULDC.64 UR6, c[0x4][0xf8] ;  /* 0x01003e0000067ab9 */ /* 0x000fe20000000a00 */
[----:B------:R-:W-:Y:S01]  /*1cd40*/  ULDC.64 UR8, c[0x4][0x80] ;  /* 0x0100200000087ab9 */ /* 0x000fe20000000a00 */
[----:B------:R-:W-:Y:S01]  /*1cd50*/  MOV R4, UR4 ;  /* 0x0000000400047c02 */ /* 0x000fe20008000f00 */
[----:B------:R-:W-:Y:S01]  /*1cd60*/  IMAD.U32 R5, RZ, RZ, UR5 ;  /* 0x00000005ff057e24 */ /* 0x000fe2000f8e00ff */
[----:B------:R-:W-:Y:S01]  /*1cd70*/  MOV R7, UR7 ;  /* 0x0000000700077c02 */ /* 0x000fe20008000f00 */
[----:B------:R-:W-:Y:S01]  /*1cd80*/  IMAD.U32 R6, RZ, RZ, UR6 ;  /* 0x00000006ff067e24 */ /* 0x000fe2000f8e00ff */
[----:B------:R-:W-:Y:S01]  /*1cd90*/  MOV R8, 0x70 ;  /* 0x0000007000087802 */ /* 0x000fe20000000f00 */
[----:B------:R-:W-:Y:S02]  /*1cda0*/  IMAD.U32 R10, RZ, RZ, UR8 ;  /* 0x00000008ff0a7e24 */ /* 0x000fe4000f8e00ff */
[----:B------:R-:W-:-:S02]  /*1cdb0*/  IMAD.U32 R11, RZ, RZ, UR9 ;  /* 0x00000009ff0b7e24 */ /* 0x000fc4000f8e00ff */
[----:B------:R-:W-:Y:S02]  /*1cdc0*/  IMAD.MOV.U32 R12, RZ, RZ, 0x1 ;  /* 0x00000001ff0c7424 */ /* 0x000fe400078e00ff */
[----:B0-----:R-:W-:-:S07]  /*1cdd0*/  IMAD.MOV.U32 R13, RZ, RZ, RZ ;  /* 0x000000ffff0d7224 */ /* 0x001fce00078e00ff */
[----:B------:R-:W-:-:S07]  /*1cde0*/  LEPC R20, `(.L_x_728) ;  /* 0x000000001014794e */ /* 0x000fce0000000000 */
[----:B-1----:R-:W-:Y:S05]  /*1cdf0*/  CALL.ABS.NOINC R2 ;  /* 0x0000000002007343 */ /* 0x002fea0003c00000 */
.L_x_728:
[----:B------:R-:W-:Y:S05]  /*1ce00*/  BSYNC B6 ;  /* 0x0000000000067941 */ /* 0x000fea0003800000 */
.L_x_727:
[----:B------:R-:W2:Y:S01]  /*1ce10*/  LDL R20, [R1] ;  /* 0x0000000001147983 */ /* 0x000ea20000100800 */
[----:B------:R-:W-:Y:S01]  /*1ce20*/  ULDC.64 UR4, c[0x0][0x9f8] ;  /* 0x00027e0000047ab9 */ /* 0x000fe20000000a00 */
[----:B------:R-:W1:Y:S01]  /*1ce30*/  LDC R0, c[0x0][0x430] ;  /* 0x00010c00ff007b82 */ /* 0x000e620000000800 */
[----:B------:R-:W-:Y:S01]  /*1ce40*/  ISETP.NE.U32.AND P0, PT, RZ, UR4, PT ;  /* 0x00000004ff007c0c */ /* 0x000fe2000bf05070 */
[----:B------:R-:W3:Y:S03]  /*1ce50*/  LDL.LU R8, [R1+0x38] ;  /* 0x0000380001087983 */ /* 0x000ee60000300800 */
[----:B------:R-:W-:Y:S01]  /*1ce60*/  ISETP.NE.AND.EX P0, PT, RZ, UR5, PT, P0 ;  /* 0x00000005ff007c0c */ /* 0x000fe2000bf05300 */
[----:B------:R-:W4:-:S12]  /*1ce70*/  S2R R21, SR_TID.X ;  /* 0x0000000000157919 */ /* 0x000f180000002100 */
[----:B------:R-:W-:Y:S01]  /*1ce80*/  @P0 IADD3 R2, P1, R23, UR4, RZ ;  /* 0x0000000417020c10 */ /* 0x000fe2000ff3e0ff */
[----:B------:R-:W0:Y:S01]  /*1ce90*/  S2R R9, SR_TID.X ;  /* 0x0000000000097919 */ /* 0x000e220000002100 */
[----:B------:R-:W-:Y:S01]  /*1cea0*/  VIADD R26, R29, 0xffffffff ;  /* 0xffffffff1d1a7836 */ /* 0x000fe20000000000 */
[----:B------:R-:W-:Y:S01]  /*1ceb0*/  ULDC UR4, c[0x0][0x320] ;  /* 0x0000c80000047ab9 */ /* 0x000fe20000000800 */
[----:B------:R-:W-:-:S05]  /*1cec0*/  @P0 IADD3.X R3, R24, UR5, RZ, P1, !PT ;  /* 0x0000000518030c10 */ /* 0x000fca0008ffe4ff */
[----:B------:R2:W3:Y:S01]  /*1ced0*/  @P0 LDG.E R32, desc[UR56][R2.64] ;  /* 0x0000003802200981 */ /* 0x0004e2000c1e1900 */
[----:B-1----:R-:W-:Y:S02]  /*1cee0*/  ISETP.NE.AND P1, PT, R0, 0x1, PT ;  /* 0x000000010000780c */ /* 0x002fe40003f25270 */
[----:B----4-:R-:W-:-:S11]  /*1cef0*/  LOP3.LUT R21, R21, 0x7f, RZ, 0xc0, !PT ;  /* 0x0000007f15157812 */ /* 0x010fd600078ec0ff */
[----:B------:R-:W1:Y:S01]  /*1cf00*/  @P1 LDC R4, c[0x0][0x434] ;  /* 0x00010d00ff041b82 */ /* 0x000e620000000800 */
[----:B------:R-:W-:-:S07]  /*1cf10*/  SHF.R.U32.HI R21, RZ, 0x3, R21 ;  /* 0x00000003ff157819 */ /* 0x000fce0000011615 */
[----:B------:R-:W4:Y:S01]  /*1cf20*/  @P1 LDC R6, c[0x0][0x438] ;  /* 0x00010e00ff061b82 */ /* 0x000f220000000800 */
[----:B0-----:R-:W-:-:S04]  /*1cf30*/  SHF.L.U32 R9, R9, 0x4, RZ ;  /* 0x0000000409097819 */ /* 0x001fc800000006ff */
[----:B------:R-:W-:Y:S02]  /*1cf40*/  LOP3.LUT R9, R21, 0x70, R9, 0xf8, !PT ;  /* 0x0000007015097812 */ /* 0x000fe400078ef809 */
[----:B------:R-:W0:Y:S03]  /*1cf50*/  S2R R21, SR_TID.X ;  /* 0x0000000000157919 */ /* 0x000e260000002100 */
[----:B------:R-:W-:-:S05]  /*1cf60*/  IMAD R7, R26, 0x60, R9 ;  /* 0x000000601a077824 */ /* 0x000fca00078e0209 */
[----:B------:R-:W-:-:S04]  /*1cf70*/  ISETP.GE.AND P0, PT, R7, R36, PT ;  /* 0x000000240700720c */ /* 0x000fc80003f06270 */
[----:B------:R-:W-:Y:S01]  /*1cf80*/  ISETP.GT.U32.OR P0, PT, R9, 0x5f, P0 ;  /* 0x0000005f0900780c */ /* 0x000fe20000704470 */
[----:B0-----:R-:W-:-:S05]  /*1cf90*/  IMAD.SHL.U32 R21, R21, 0x8, RZ ;  /* 0x0000000815157824 */ /* 0x001fca00078e00ff */
[----:B------:R-:W-:Y:S01]  /*1cfa0*/  LOP3.LUT R21, R21, 0x38, RZ, 0xc0, !PT ;  /* 0x0000003815157812 */ /* 0x000fe200078ec0ff */
[----:B------:R-:W-:Y:S01]  /*1cfb0*/  UMOV UR5, 0xffffffff ;  /* 0xffffffff00057882 */ /* 0x000fe20000000000 */
[----:B--2---:R-:W-:-:S04]  /*1cfc0*/  IMAD.IADD R5, R7, 0x1, R20 ;  /* 0x0000000107057824 */ /* 0x004fc800078e0214 */
[----:B-1----:R-:W-:Y:S01]  /*1cfd0*/  @P1 IMAD.HI.U32 R7, R5, R4, RZ ;  /* 0x0000000405071227 */ /* 0x002fe200078e00ff */
[----:B------:R-:W-:-:S04]  /*1cfe0*/  MOV R4, R5 ;  /* 0x0000000500047202 */ /* 0x000fc80000000f00 */
[----:B----4-:R-:W-:-:S05]  /*1cff0*/  @P1 SHF.R.U32.HI R4, RZ, R6, R7 ;  /* 0x00000006ff041219 */ /* 0x010fca0000011607 */
[----:B------:R-:W-:-:S04]  /*1d000*/  IMAD.MOV R2, RZ, RZ, -R4 ;  /* 0x000000ffff027224 */ /* 0x000fc800078e0a04 */
[----:B------:R-:W-:Y:S02]  /*1d010*/  IMAD R0, R0, R2, R5 ;  /* 0x0000000200007224 */ /* 0x000fe400078e0205 */
[----:B------:R-:W0:Y:S01]  /*1d020*/  @!P0 LDC.64 R2, c[0x0][0x428] ;  /* 0x00010a00ff028b82 */ /* 0x000e220000000a00 */
[----:B------:R-:W-:-:S04]  /*1d030*/  LOP3.LUT R20, R21, 0x40, RZ, 0xfc, !PT ;  /* 0x0000004015147812 */ /* 0x000fc800078efcff */
[----:B------:R-:W-:Y:S02]  /*1d040*/  ISETP.GE.AND P2, PT, R20, UR4, PT ;  /* 0x0000000414007c0c */ /* 0x000fe4000bf46270 */
[----:B------:R-:W-:Y:S01]  /*1d050*/  ISETP.GE.AND P1, PT, R21, UR4, PT ;  /* 0x0000000415007c0c */ /* 0x000fe2000bf26270 */
[----:B------:R-:W-:Y:S01]  /*1d060*/  ULDC UR4, c[0x0][0x2f4] ;  /* 0x0000bd0000047ab9 */ /* 0x000fe20000000800 */
[----:B------:R-:W-:Y:S02]  /*1d070*/  SEL R5, RZ, 0xffffffff, P2 ;  /* 0xffffffffff057807 */ /* 0x000fe40001000000 */
[----:B------:R-:W-:Y:S02]  /*1d080*/  SEL R29, RZ, 0x1, P1 ;  /* 0x00000001ff1d7807 */ /* 0x000fe40000800000 */
[----:B------:R-:W-:Y:S02]  /*1d090*/  SHF.L.U32 R6, R5, 0x1, RZ ;  /* 0x0000000105067819 */ /* 0x000fe400000006ff */
[----:B---3--:R-:W-:-:S02]  /*1d0a0*/  SHF.R.S32.HI R10, RZ, 0x1f, R32 ;  /* 0x0000001fff0a7819 */ /* 0x008fc40000011420 */
[----:B------:R-:W-:Y:S02]  /*1d0b0*/  LOP3.LUT R29, R6, 0x2, R29, 0xe2, !PT ;  /* 0x00000002061d7812 */ /* 0x000fe400078ee21d */
[--C-:B------:R-:W-:Y:S01]  /*1d0c0*/  @!P0 SHF.R.S32.HI R5, RZ, 0x1f, R4.reuse ;  /* 0x0000001fff058819 */ /* 0x100fe20000011404 */
[-C--:B0-----:R-:W-:Y:S02]  /*1d0d0*/  @!P0 IMAD R6, R10, R2.reuse, RZ ;  /* 0x000000020a068224 */ /* 0x081fe400078e02ff */
[----:B------:R-:W-:-:S04]  /*1d0e0*/  @!P0 IMAD.WIDE.U32 R4, R32, R2, R4 ;  /* 0x0000000220048225 */ /* 0x000fc800078e0004 */
[----:B------:R-:W-:Y:S02]  /*1d0f0*/  @!P0 IMAD R6, R32, R3, R6 ;  /* 0x0000000320068224 */ /* 0x000fe400078e0206 */
[----:B------:R-:W0:Y:S02]  /*1d100*/  @!P0 LDC.64 R2, c[0x0][0x418] ;  /* 0x00010600ff028b82 */ /* 0x000e240000000a00 */
[----:B------:R-:W-:Y:S01]  /*1d110*/  @!P0 IMAD.IADD R6, R5, 0x1, R6 ;  /* 0x0000000105068824 */ /* 0x000fe200078e0206 */
[----:B------:R-:W-:Y:S02]  /*1d120*/  MOV R7, UR39 ;  /* 0x0000002700077c02 */ /* 0x000fe40008000f00 */
[----:B0-----:R-:W-:-:S04]  /*1d130*/  @!P0 LEA R2, P1, R4, R2, 0x2 ;  /* 0x0000000204028211 */ /* 0x001fc800078210ff */
[----:B------:R-:W-:Y:S01]  /*1d140*/  @!P0 LEA.HI.X R3, R4, R3, R6, 0x2, P1 ;  /* 0x0000000304038211 */ /* 0x000fe200008f1406 */
[----:B------:R-:W-:-:S06]  /*1d150*/  IMAD.MOV.U32 R4, RZ, RZ, RZ ;  /* 0x000000ffff047224 */ /* 0x000fcc00078e00ff */
[----:B------:R0:W5:Y:S01]  /*1d160*/  @!P0 LDG.E R4, desc[UR56][R2.64] ;  /* 0x0000003802048981 */ /* 0x000162000c1e1900 */
[----:B------:R-:W-:Y:S02]  /*1d170*/  ISETP.GT.U32.AND P0, PT, R9, 0x5f, PT ;  /* 0x0000005f0900780c */ /* 0x000fe40003f04070 */
[----:B------:R-:W-:Y:S02]  /*1d180*/  ISETP.NE.AND P3, PT, R7, 0x3, PT ;  /* 0x000000030700780c */ /* 0x000fe40003f65270 */
[----:B------:R-:W-:Y:S02]  /*1d190*/  LOP3.LUT R8, R8, 0xfffffff7, RZ, 0xc0, !PT ;  /* 0xfffffff708087812 */ /* 0x000fe400078ec0ff */
[----:B------:R-:W-:-:S07]  /*1d1a0*/  ISETP.GE.AND P2, PT, R21, UR4, PT ;  /* 0x0000000415007c0c */ /* 0x000fce000bf46270 */
[----:B------:R-:W-:-:S04]  /*1d1b0*/  @P0 LOP3.LUT R8, R8, 0x8, RZ, 0xfc, !PT ;  /* 0x0000000808080812 */ /* 0x000fc800078efcff */
[----:B------:R-:W-:-:S04]  /*1d1c0*/  LOP3.LUT R8, R8, 0xffffffef, RZ, 0xc0, !PT ;  /* 0xffffffef08087812 */ /* 0x000fc800078ec0ff */
[----:B------:R-:W-:-:S04]  /*1d1d0*/  @P3 LOP3.LUT R8, R8, 0x10, RZ, 0xfc, !PT ;  /* 0x0000001008083812 */ /* 0x000fc800078efcff */
[----:B------:R-:W-:Y:S02]  /*1d1e0*/  LOP3.LUT R8, R8, 0xfffffffb, RZ, 0xc0, !PT ;  /* 0xfffffffb08087812 */ /* 0x000fe400078ec0ff */
[----:B------:R-:W-:Y:S02]  /*1d1f0*/  LOP3.LUT R9, R21, 0x80, RZ, 0xfc, !PT ;  /* 0x0000008015097812 */ /* 0x000fe400078efcff */
[----:B------:R-:W-:Y:S02]  /*1d200*/  ISETP.GE.AND P1, PT, R20, UR4, PT ;  /* 0x0000000414007c0c */ /* 0x000fe4000bf26270 */
[----:B------:R-:W-:Y:S02]  /*1d210*/  @P2 LOP3.LUT R8, R8, 0x4, RZ, 0xfc, !PT ;  /* 0x0000000408082812 */ /* 0x000fe400078efcff */
[----:B------:R-:W-:Y:S02]  /*1d220*/  ISETP.GE.AND P0, PT, R9, UR4, PT ;  /* 0x0000000409007c0c */ /* 0x000fe4000bf06270 */
[----:B------:R-:W-:-:S04]  /*1d230*/  LOP3.LUT R8, R8, 0xfffffffe, RZ, 0xc0, !PT ;  /* 0xfffffffe08087812 */ /* 0x000fc800078ec0ff */
[----:B------:R-:W-:-:S04]  /*1d240*/  LOP3.LUT R8, R8, 0xfffffffd, RZ, 0xc0, !PT ;  /* 0xfffffffd08087812 */ /* 0x000fc800078ec0ff */
[----:B------:R-:W-:Y:S01]  /*1d250*/  @P1 LOP3.LUT R8, R8, 0x2, RZ, 0xfc, !PT ;  /* 0x0000000208081812 */ /* 0x000fe200078efcff */
[----:B------:R0:W-:Y:S03]  /*1d260*/  STL [R1+0x4], R10 ;  /* 0x0000040a01007387 */ /* 0x0001e60000100800 */
[----:B------:R-:W-:Y:S01]  /*1d270*/  @P0 LOP3.LUT R8, R8, 0x1, RZ, 0xfc, !PT ;  /* 0x0000000108080812 */ /* 0x000fe200078efcff */
[----:B------:R0:W-:Y:S04]  /*1d280*/  STL [R1+0x30], R7 ;  /* 0x0000300701007387 */ /* 0x0001e80000100800 */
[----:B------:R0:W-:Y:S01]  /*1d290*/  STL [R1+0x38], R8 ;  /* 0x0000380801007387 */ /* 0x0001e20000100800 */
[----:B------:R-:W-:Y:S05]  /*1d2a0*/  BRA.DIV UR5, `(.L_x_730) ;  /* 0x0000004e05747947 */ /* 0x000fea000b800000 */
.L_x_845:
[----:B------:R-:W-:Y:S05]  /*1d2b0*/  @!P3 BRA `(.L_x_731) ;  /* 0x000000000004b947 */ /* 0x000fea0003800000 */
[----:B------:R-:W-:Y:S01]  /*1d2c0*/  BPT.TRAP 0x1 ;  /* 0x000000040000795c */ /* 0x000fe20000300000 */
.L_x_731:
[----:B------:R-:W-:Y:S01]  /*1d2d0*/  SHF.R.S32.HI R5, RZ, 0x1f, R0 ;  /* 0x0000001fff057819 */ /* 0x000fe20000011400 */
[----:B------:R-:W-:Y:S01]  /*1d2e0*/  ULDC.64 UR4, c[0x0][0x328] ;  /* 0x0000ca0000047ab9 */ /* 0x000fe20000000a00 */
[----:B------:R-:W-:Y:S01]  /*1d2f0*/  ULDC.64 UR6, c[0x0][0x318] ;  /* 0x0000c60000067ab9 */ /* 0x000fe20000000a00 */
[----:B0-----:R-:W-:Y:S01]  /*1d300*/  IMAD.WIDE.U32 R2, R0, UR4, RZ ;  /* 0x0000000400027c25 */ /* 0x001fe2000f8e00ff */
[----:B------:R-:W-:Y:S03]  /*1d310*/  BSSY B0, `(.L_x_732) ;  /* 0x0000013000007945 */ /* 0x000fe60003800000 */
[----:B------:R-:W-:-:S04]  /*1d320*/  IMAD R6, R5, UR4, RZ ;  /* 0x0000000405067c24 */ /* 0x000fc8000f8e02ff */
[----:B------:R-:W-:Y:S01]  /*1d330*/  IMAD R6, R0, UR5, R6 ;  /* 0x0000000500067c24 */ /* 0x000fe2000f8e0206 */
[----:B------:R-:W-:-:S03]  /*1d340*/  ULDC.64 UR4, c[0x0][0x338] ;  /* 0x0000ce0000047ab9 */ /* 0x000fc60000000a00 */
[----:B------:R-:W-:Y:S01]  /*1d350*/  IMAD.IADD R3, R3, 0x1, R6 ;  /* 0x0000000103037824 */ /* 0x000fe200078e0206 */
[----:B-----5:R-:W-:Y:S01]  /*1d360*/  SHF.R.S32.HI R6, RZ, 0x1f, R4 ;  /* 0x0000001fff067819 */ /* 0x020fe20000011404 */
[----:B------:R-:W-:-:S04]  /*1d370*/  IMAD.WIDE.U32 R2, R4, UR4, R2 ;  /* 0x0000000404027c25 */ /* 0x000fc8000f8e0002 */
[----:B------:R-:W-:-:S04]  /*1d380*/  IMAD R7, R6, UR4, RZ ;  /* 0x0000000406077c24 */ /* 0x000fc8000f8e02ff */
[----:B------:R-:W-:Y:S01]  /*1d390*/  IMAD R7, R4, UR5, R7 ;  /* 0x0000000504077c24 */ /* 0x000fe2000f8e0207 */
[----:B------:R-:W-:-:S03]  /*1d3a0*/  ULDC.64 UR4, c[0x0][0x330] ;  /* 0x0000cc0000047ab9 */ /* 0x000fc60000000a00 */
[----:B------:R-:W-:Y:S01]  /*1d3b0*/  IMAD.IADD R3, R3, 0x1, R7 ;  /* 0x0000000103037824 */ /* 0x000fe200078e0207 */
[----:B------:R-:W-:Y:S01]  /*1d3c0*/  LEA R7, R27, R22, 0x3 ;  /* 0x000000161b077211 */ /* 0x000fe200078e18ff */
[----:B------:R-:W-:-:S04]  /*1d3d0*/  IMAD.WIDE.U32 R2, R18, UR4, R2 ;  /* 0x0000000412027c25 */ /* 0x000fc8000f8e0002 */
[----:B------:R-:W-:Y:S01]  /*1d3e0*/  IMAD R24, R18, UR5, R3 ;  /* 0x0000000512187c24 */ /* 0x000fe2000f8e0203 */
[----:B------:R-:W-:-:S04]  /*1d3f0*/  LEA R23, P0, R2, UR6, 0x1 ;  /* 0x0000000602177c11 */ /* 0x000fc8000f8008ff */
[----:B------:R-:W-:Y:S02]  /*1d400*/  LEA.HI.X R24, R2, UR7, R24, 0x1, P0 ;  /* 0x0000000702187c11 */ /* 0x000fe400080f0c18 */
[----:B------:R-:W-:-:S06]  /*1d410*/  SHF.L.U32 R2, R28, 0x1f, RZ ;  /* 0x0000001f1c027819 */ /* 0x000fcc00000006ff */
[----:B------:R-:W0:Y:S02]  /*1d420*/  SYNCS.PHASECHK.TRANS64.TRYWAIT P0, [R7+URZ+0x2a840], R2 ;  /* 0x02a84002070075a7 */ /* 0x000e24000800017f */
[----:B0-----:R-:W-:Y:S05]  /*1d430*/  @!P0 BRA `(.L_x_733) ;  /* 0x0000004c00448947 */ /* 0x001fea0003800000 */
.L_x_846:
[----:B------:R-:W-:Y:S05]  /*1d440*/  BSYNC B0 ;  /* 0x0000000000007941 */ /* 0x000fea0003800000 */
.L_x_732:
[----:B------:R-:W2:Y:S01]  /*1d450*/  LDL R3, [R1+0x38] ;  /* 0x0000380001037983 */ /* 0x000ea20000100800 */
[----:B------:R-:W-:Y:S01]  /*1d460*/  ULDC.64 UR4, c[0x0][0x300] ;  /* 0x0000c00000047ab9 */ /* 0x000fe20000000a00 */
[----:B------:R-:W-:Y:S01]  /*1d470*/  ULDC.64 UR6, c[0x0][0x2e8] ;  /* 0x0000ba0000067ab9 */ /* 0x000fe20000000a00 */
[----:B------:R-:W-:Y:S01]  /*1d480*/  IMAD R5, R5, UR4, RZ ;  /* 0x0000000405057c24 */ /* 0x000fe2000f8e02ff */
[----:B------:R-:W1:Y:S03]  /*1d490*/  S2R R8, SR_TID.X ;  /* 0x0000000000087919 */ /* 0x000e660000002100 */
[----:B------:R-:W-:Y:S01]  /*1d4a0*/  IMAD R5, R0, UR5, R5 ;  /* 0x0000000500057c24 */ /* 0x000fe2000f8e0205 */
[----:B------:R-:W3:Y:S01]  /*1d4b0*/  S2R R9, SR_TID.X ;  /* 0x0000000000097919 */ /* 0x000ee20000002100 */
[----:B-1----:R-:W-:-:S04]  /*1d4c0*/  LOP3.LUT R8, R8, 0x7f, RZ, 0xc0, !PT ;  /* 0x0000007f08087812 */ /* 0x002fc800078ec0ff */
[----:B------:R-:W-:Y:S01]  /*1d4d0*/  SHF.R.U32.HI R8, RZ, 0x3, R8 ;  /* 0x00000003ff087819 */ /* 0x000fe20000011608 */
[----:B---3--:R-:W-:-:S05]  /*1d4e0*/  IMAD.SHL.U32 R9, R9, 0x8, RZ ;  /* 0x0000000809097824 */ /* 0x008fca00078e00ff */
[----:B------:R-:W-:Y:S02]  /*1d4f0*/  LOP3.LUT R9, R9, 0x38, RZ, 0xc0, !PT ;  /* 0x0000003809097812 */ /* 0x000fe400078ec0ff */
[C---:B--2---:R-:W-:Y:S02]  /*1d500*/  LOP3.LUT P4, RZ, R3.reuse, 0x4, RZ, 0xc0, !PT ;  /* 0x0000000403ff7812 */ /* 0x044fe4000788c0ff */
[C---:B------:R-:W-:Y:S02]  /*1d510*/  LOP3.LUT P3, RZ, R3.reuse, 0x2, RZ, 0xc0, !PT ;  /* 0x0000000203ff7812 */ /* 0x040fe4000786c0ff */
[----:B------:R-:W-:Y:S01]  /*1d520*/  LOP3.LUT P2, RZ, R3, 0x1, RZ, 0xc0, !PT ;  /* 0x0000000103ff7812 */ /* 0x000fe2000784c0ff */
[----:B0-----:R-:W-:Y:S01]  /*1d530*/  IMAD.WIDE.U32 R2, R0, UR4, RZ ;  /* 0x0000000400027c25 */ /* 0x001fe2000f8e00ff */
[----:B------:R-:W-:-:S03]  /*1d540*/  ULDC.64 UR4, c[0x0][0x310] ;  /* 0x0000c40000047ab9 */ /* 0x000fc60000000a00 */
[----:B------:R-:W-:Y:S02]  /*1d550*/  IMAD.IADD R3, R3, 0x1, R5 ;  /* 0x0000000103037824 */ /* 0x000fe400078e0205 */
[----:B------:R-:W-:Y:S02]  /*1d560*/  IMAD R6, R6, UR4, RZ ;  /* 0x0000000406067c24 */ /* 0x000fe4000f8e02ff */
[----:B------:R-:W-:-:S04]  /*1d570*/  IMAD.WIDE.U32 R2, R4, UR4, R2 ;  /* 0x0000000404027c25 */ /* 0x000fc8000f8e0002 */
[----:B------:R-:W-:Y:S01]  /*1d580*/  IMAD R6, R4, UR5, R6 ;  /* 0x0000000504067c24 */ /* 0x000fe2000f8e0206 */
[----:B------:R-:W-:Y:S01]  /*1d590*/  ULDC.64 UR4, c[0x0][0x308] ;  /* 0x0000c20000047ab9 */ /* 0x000fe20000000a00 */
[----:B------:R-:W-:Y:S02]  /*1d5a0*/  IMAD R5, R27, 0x4800, R33 ;  /* 0x000048001b057824 */ /* 0x000fe400078e0221 */
[----:B------:R-:W-:Y:S02]  /*1d5b0*/  IMAD.IADD R3, R3, 0x1, R6 ;  /* 0x0000000103037824 */ /* 0x000fe400078e0206 */
[----:B------:R-:W-:Y:S02]  /*1d5c0*/  IMAD R6, R26, -0x60, R36 ;  /* 0xffffffa01a067824 */ /* 0x000fe400078e0224 */
[----:B------:R-:W-:Y:S01]  /*1d5d0*/  IMAD.WIDE.U32 R2, R18, UR4, R2 ;  /* 0x0000000412027c25 */ /* 0x000fe2000f8e0002 */
[----:B------:R-:W-:Y:S02]  /*1d5e0*/  UMOV UR4, 0xffffffff ;  /* 0xffffffff00047882 */ /* 0x000fe40000000000 */
[----:B------:R-:W-:Y:S01]  /*1d5f0*/  IADD3 R6, -R8, R6, RZ ;  /* 0x0000000608067210 */ /* 0x000fe20007ffe1ff */
[----:B------:R-:W-:Y:S01]  /*1d600*/  IMAD R0, R18, UR5, R3 ;  /* 0x0000000512007c24 */ /* 0x000fe2000f8e0203 */
[----:B------:R-:W-:-:S04]  /*1d610*/  LEA R4, P0, R2, UR6, 0x1 ;  /* 0x0000000602047c11 */ /* 0x000fc8000f8008ff */
[----:B------:R-:W-:Y:S02]  /*1d620*/  LEA.HI.X R0, R2, UR7, R0, 0x1, P0 ;  /* 0x0000000702007c11 */ /* 0x000fe400080f0c00 */
[----:B------:R-:W-:Y:S01]  /*1d630*/  ISETP.GE.AND P0, PT, R6, 0x1, PT ;  /* 0x000000010600780c */ /* 0x000fe20003f06270 */
[----:B------:R-:W-:-:S12]  /*1d640*/  BRA.DIV UR4, `(.L_x_734) ;  /* 0x0000004a04d47947 */ /* 0x000fd8000b800000 */
[----:B------:R-:W0:Y:S01]  /*1d650*/  SHFL.IDX PT, R3, R4, RZ, 0x181f ;  /* 0x00181fff04037589 */ /* 0x000e2200000e0000 */
[----:B------:R-:W-:-:S03]  /*1d660*/  @P0 LEA R8, R5, R22, 0x1 ;  /* 0x0000001605080211 */ /* 0x000fc600078e08ff */
        /* <DEDUP_REMOVED lines=26> */
[----:B0-----:R-:W-:-:S04]  /*1d810*/  @P1 LEA R3, P0, R9, R3, 0x1 ;  /* 0x0000000309031211 */ /* 0x001fc800078008ff */
[----:B-1----:R-:W-:-:S04]  /*1d820*/  @P1 IADD3.X R2, RZ, R2, RZ, P0, !PT ;  /* 0x00000002ff021210 */ /* 0x002fc800007fe4ff */
        /* <DEDUP_REMOVED lines=32> */
.L_x_860:
[----:B------:R-:W-:-:S13]  /*1da30*/  ISETP.GE.AND P0, PT, R6, 0x51, PT ;  /* 0x000000510600780c */ /* 0x000fda0003f06270 */
[----:B-1----:R-:W-:Y:S01]  /*1da40*/  @P0 LEA R2, P1, R9, R2, 0x1 ;  /* 0x0000000209020211 */ /* 0x002fe200078208ff */
[----:B------:R-:W-:-:S03]  /*1da50*/  @P0 IMAD R5, R5, 0x2, R22 ;  /* 0x0000000205050824 */ /* 0x000fc600078e0216 */
[----:B------:R-:W-:-:S05]  /*1da60*/  @P0 IADD3.X R3, RZ, R0, RZ, P1, !PT ;  /* 0x00000000ff030210 */ /* 0x000fca0000ffe4ff */
        /* <DEDUP_REMOVED lines=8> */
.L_x_735:
[----:B------:R-:W-:Y:S02]  /*1daf0*/  PLOP3.LUT P1, PT, P1, P0, PT, 0xa2, 0x0 ;  /* 0x000000000000781c */ /* 0x000fe40000f21472 */
[----:B------:R-:W-:-:S08]  /*1db00*/  @P0 R2UR P1, UR4, R7 ;  /* 0x00000000070402ca */ /* 0x000fd00000020000 */
[----:B------:R-:W-:-:S05]  /*1db10*/  @P0 PLOP3.LUT P0, PT, P1, PT, PT, 0x80, 0x0 ;  /* 0x000000000000081c */ /* 0x000fca0000f0f070 */
[----:B------:R-:W-:Y:S01]  /*1db20*/  @!P1 SYNCS.ARRIVE.TRANS64.RED.A0T1 RZ, [UR4+0x2a830], RZ ;  /* 0x02a830ffffff99a7 */ /* 0x000fe20008200404 */
[----:B------:R-:W-:Y:S07]  /*1db30*/  @!P1 ARRIVES.LDGSTSBAR.64.TRANSCNT [UR4+0x2a830] ;  /* 0x02a83000ff0099b0 */ /* 0x000fee0008000a84 */
[----:B------:R-:W-:Y:S05]  /*1db40*/  @P0 BRA.U.ANY `(.L_x_735) ;  /* 0xfffffffd00e80947 */ /* 0x000fea000393ffff */
[----:B------:R-:W-:Y:S01]  /*1db50*/  NOP ;  /* 0x0000000000007918 */ /* 0x000fe20000000000 */
[----:B------:R-:W2:Y:S02]  /*1db60*/  LDL R0, [R1+0x30] ;  /* 0x0000300001007983 */ /* 0x000ea40000100800 */
[----:B--2---:R-:W-:-:S13]  /*1db70*/  ISETP.NE.AND P2, PT, R0, 0x3, PT ;  /* 0x000000030000780c */ /* 0x004fda0003f45270 */
[----:B------:R-:W-:Y:S05]  /*1db80*/  @!P2 BRA `(.L_x_736) ;  /* 0x000000000004a947 */ /* 0x000fea0003800000 */
[----:B------:R-:W-:Y:S01]  /*1db90*/  BPT.TRAP 0x1 ;  /* 0x000000040000795c */ /* 0x000fe20000300000 */
.L_x_736:
[----:B-1----:R1:W5:Y:S01]  /*1dba0*/  LDL.LU R3, [R1+0x10] ;  /* 0x0000100001037983 */ /* 0x0023620000300800 */
[----:B------:R1:W-:Y:S02]  /*1dbb0*/  SYNCS.ARRIVE.TRANS64.A1T0 RZ, [R7+URZ+0x2a830], RZ ;  /* 0x02a830ff07ff79a7 */ /* 0x0003e4000810003f */
[----:B------:R-:W-:Y:S05]  /*1dbc0*/  WARPSYNC.ALL ;  /* 0x0000000000007948 */ /* 0x000fea0003800000 */
[----:B------:R-:W-:Y:S01]  /*1dbd0*/  ULDC.64 UR6, c[0x0][0xa00] ;  /* 0x0002800000067ab9 */ /* 0x000fe20000000a00 */
[----:B------:R-:W-:Y:S01]  /*1dbe0*/  ULDC.64 UR4, c[0x0][0x298] ;  /* 0x0000a60000047ab9 */ /* 0x000fe20000000a00 */
[----:B------:R-:W-:Y:S01]  /*1dbf0*/  BAR.SYNC.DEFER_BLOCKING 0x8, 0x180 ;  /* 0x0206000000007b1d */ /* 0x000fe20000010000 */
[----:B------:R-:W-:Y:S01]  /*1dc00*/  ISETP.NE.U32.AND P0, PT, RZ, UR6, PT ;  /* 0x00000006ff007c0c */ /* 0x000fe2000bf05070 */
[----:B0-----:R-:W-:Y:S01]  /*1dc10*/  IMAD.WIDE.U32 R4, R34, UR4, RZ ;  /* 0x0000000422047c25 */ /* 0x001fe2000f8e00ff */
[----:B------:R-:W-:-:S02]  /*1dc20*/  SHF.R.S32.HI R0, RZ, 0x1f, R34 ;  /* 0x0000001fff007819 */ /* 0x000fc40000011422 */
[----:B------:R-:W-:Y:S01]  /*1dc30*/  ISETP.NE.AND.EX P0, PT, RZ, UR7, PT, P0 ;  /* 0x00000007ff007c0c */ /* 0x000fe2000bf05300 */
[----:B------:R-:W-:Y:S01]  /*1dc40*/  VIADD R2, R22, 0xc400 ;  /* 0x0000c40016027836 */ /* 0x000fe20000000000 */
[----:B------:R-:W-:Y:S01]  /*1dc50*/  BSSY B6, `(.L_x_737) ;  /* 0x000001a000067945 */ /* 0x000fe20003800000 */
[----:B------:R-:W-:Y:S01]  /*1dc60*/  IMAD R0, R0, UR4, RZ ;  /* 0x0000000400007c24 */ /* 0x000fe2000f8e02ff */
[----:B------:R-:W-:-:S03]  /*1dc70*/  SEL R31, R31, RZ, !P0 ;  /* 0x000000ff1f1f7207 */ /* 0x000fc60004000000 */
[----:B------:R-:W-:-:S05]  /*1dc80*/  IMAD R0, R34, UR5, R0 ;  /* 0x0000000522007c24 */ /* 0x000fca000f8e0200 */
[----:B------:R-:W-:Y:S02]  /*1dc90*/  IADD3 R34, R5, R0, RZ ;  /* 0x0000000005227210 */ /* 0x000fe40007ffe0ff */
[----:B-----5:R-:W-:Y:S02]  /*1dca0*/  SEL R3, R3, RZ, !P0 ;  /* 0x000000ff03037207 */ /* 0x020fe40004000000 */
[----:B------:R-:W-:-:S03]  /*1dcb0*/  LOP3.LUT P0, RZ, R2, 0x3ff, RZ, 0xc0, !PT ;  /* 0x000003ff02ff7812 */ /* 0x000fc6000780c0ff */
[----:B------:R0:W-:Y:S04]  /*1dcc0*/  STL [R1+0x24], R3 ;  /* 0x0000240301007387 */ /* 0x0001e80000100800 */
[----:B------:R0:W-:Y:S06]  /*1dcd0*/  STL.64 [R1+0x10], R4 ;  /* 0x0000100401007387 */ /* 0x0001ec0000100a00 */
[----:B------:R-:W-:Y:S05]  /*1dce0*/  @!P0 BRA `(.L_x_738) ;  /* 0x0000000000408947 */ /* 0x000fea0003800000 */
[----:B------:R-:W-:Y:S01]  /*1dcf0*/  MOV R2, 0x0 ;  /* 0x0000000000027802 */ /* 0x000fe20000000f00 */
[----:B------:R-:W-:Y:S01]  /*1dd00*/  ULDC.64 UR4, c[0x4][0xf0] ;  /* 0x01003c0000047ab9 */ /* 0x000fe20000000a00 */
[----:B------:R-:W-:Y:S01]  /*1dd10*/  ULDC.64 UR6, c[0x4][0xf8] ;  /* 0x01003e0000067ab9 */ /* 0x000fe20000000a00 */
[----:B------:R-:W-:Y:S01]  /*1dd20*/  ULDC.64 UR8, c[0x4][0x88] ;  /* 0x0100220000087ab9 */ /* 0x000fe20000000a00 */
[----:B0-----:R-:W-:Y:S01]  /*1dd30*/  IMAD.U32 R4, RZ, RZ, UR4 ;  /* 0x00000004ff047e24 */ /* 0x001fe2000f8e00ff */
[----:B------:R-:W-:Y:S01]  /*1dd40*/  MOV R6, UR6 ;  /* 0x0000000600067c02 */ /* 0x000fe20008000f00 */
[----:B------:R-:W0:Y:S01]  /*1dd50*/  LDC.64 R2, c[0x4][R2] ;  /* 0x0100000002027b82 */ /* 0x000e220000000a00 */
[----:B------:R-:W-:Y:S01]  /*1dd60*/  IMAD.U32 R5, RZ, RZ, UR5 ;  /* 0x00000005ff057e24 */ /* 0x000fe2000f8e00ff */
[----:B------:R-:W-:Y:S01]  /*1dd70*/  MOV R11, UR9 ;  /* 0x00000009000b7c02 */ /* 0x000fe20008000f00 */
[----:B-1----:R-:W-:Y:S01]  /*1dd80*/  IMAD.U32 R7, RZ, RZ, UR7 ;  /* 0x00000007ff077e24 */ /* 0x002fe2000f8e00ff */
[----:B------:R-:W-:Y:S01]  /*1dd90*/  MOV R13, RZ ;  /* 0x000000ff000d7202 */ /* 0x000fe20000000f00 */
[----:B------:R-:W-:-:S02]  /*1dda0*/  IMAD.U32 R10, RZ, RZ, UR8 ;  /* 0x00000008ff0a7e24 */ /* 0x000fc4000f8e00ff */
[----:B------:R-:W-:Y:S02]  /*1ddb0*/  IMAD.MOV.U32 R8, RZ, RZ, 0x70 ;  /* 0x00000070ff087424 */ /* 0x000fe400078e00ff */
[----:B------:R-:W-:-:S07]  /*1ddc0*/  IMAD.MOV.U32 R12, RZ, RZ, 0x1 ;  /* 0x00000001ff0c7424 */ /* 0x000fce00078e00ff */
[----:B------:R-:W-:-:S07]  /*1ddd0*/  LEPC R20, `(.L_x_738) ;  /* 0x000000001014794e */ /* 0x000fce0000000000 */
[----:B0-----:R-:W-:Y:S05]  /*1dde0*/  CALL.ABS.NOINC R2 ;  /* 0x0000000002007343 */ /* 0x001fea0003c00000 */
.L_x_738:
[----:B------:R-:W-:Y:S05]  /*1ddf0*/  BSYNC B6 ;  /* 0x0000000000067941 */ /* 0x000fea0003800000 */
.L_x_737:
[----:B------:R-:W2:Y:S01]  /*1de00*/  LDL.LU R20, [R1+0x24] ;  /* 0x0000240001147983 */ /* 0x000ea20000300800 */
[----:B------:R-:W-:Y:S01]  /*1de10*/  ULDC.64 UR4, c[0x0][0x2d8] ;  /* 0x0000b60000047ab9 */ /* 0x000fe20000000a00 */
[----:B------:R-:W3:Y:S02]  /*1de20*/  LDC R8, c[0x0][0x448] ;  /* 0x00011200ff087b82 */ /* 0x000ee40000000800 */
[----:B0-----:R-:W4:Y:S01]  /*1de30*/  LDL.LU.64 R2, [R1+0x10] ;  /* 0x0000100001027983 */ /* 0x001f220000300a00 */
[----:B------:R-:W-:-:S03]  /*1de40*/  IMAD.SHL.U32 R4, R17, 0x80, RZ ;  /* 0x0000008011047824 */ /* 0x000fc600078e00ff */
[----:B------:R0:W5:Y:S01]  /*1de50*/  LDL R17, [R1+0x1c] ;  /* 0x00001c0001117983 */ /* 0x0001620000100800 */
[----:B---3--:R-:W-:-:S13]  /*1de60*/  ISETP.NE.AND P0, PT, R8, 0x1, PT ;  /* 0x000000010800780c */ /* 0x008fda0003f05270 */
[----:B------:R-:W1:Y:S01]  /*1de70*/  @P0 LDC R5, c[0x0][0x44c] ;  /* 0x00011300ff050b82 */ /* 0x000e620000000800 */
[----:B------:R-:W3:Y:S02]  /*1de80*/  S2R R9, SR_TID.X ;  /* 0x0000000000097919 */ /* 0x000ee40000002100 */
[----:B---3--:R-:W-:-:S04]  /*1de90*/  SHF.L.U32 R9, R9, 0x3, RZ ;  /* 0x0000000309097819 */ /* 0x008fc800000006ff */
[----:B------:R-:W-:Y:S01]  /*1dea0*/  LOP3.LUT R9, R9, 0x38, RZ, 0xc0, !PT ;  /* 0x0000003809097812 */ /* 0x000fe200078ec0ff */
[----:B----4-:R-:W-:Y:S02]  /*1deb0*/  IMAD.MOV.U32 R3, RZ, RZ, R34 ;  /* 0x000000ffff037224 */ /* 0x010fe400078e0022 */
[----:B------:R-:W-:-:S04]  /*1dec0*/  IMAD.WIDE.U32 R2, R18, UR4, R2 ;  /* 0x0000000412027c25 */ /* 0x000fc8000f8e0002 */
[----:B------:R-:W-:Y:S01]  /*1ded0*/  IMAD R3, R18, UR5, R3 ;  /* 0x0000000512037c24 */ /* 0x000fe2000f8e0203 */
[----:B------:R-:W-:Y:S02]  /*1dee0*/  ULDC.64 UR4, c[0x0][0x2e0] ;  /* 0x0000b80000047ab9 */ /* 0x000fe40000000a00 */
[----:B--2---:R-:W-:Y:S02]  /*1def0*/  IMAD R0, R20, UR4, RZ ;  /* 0x0000000414007c24 */ /* 0x004fe4000f8e02ff */
[----:B------:R-:W2:Y:S01]  /*1df00*/  S2R R20, SR_TID.X ;  /* 0x0000000000147919 */ /* 0x000ea20000002100 */
[----:B------:R-:W-:-:S04]  /*1df10*/  IMAD.WIDE.U32 R2, R31, UR4, R2 ;  /* 0x000000041f027c25 */ /* 0x000fc8000f8e0002 */
[----:B------:R-:W-:Y:S01]  /*1df20*/  IMAD R0, R31, UR5, R0 ;  /* 0x000000051f007c24 */ /* 0x000fe2000f8e0200 */
[----:B------:R-:W-:-:S03]  /*1df30*/  ULDC.64 UR4, c[0x0][0x2d0] ;  /* 0x0000b40000047ab9 */ /* 0x000fc60000000a00 */
[----:B------:R-:W-:Y:S02]  /*1df40*/  IMAD.IADD R3, R3, 0x1, R0 ;  /* 0x0000000103037824 */ /* 0x000fe400078e0200 */
[----:B------:R-:W3:Y:S01]  /*1df50*/  @P0 LDC R0, c[0x0][0x450] ;  /* 0x00011400ff000b82 */ /* 0x000ee20000000800 */
[----:B--2---:R-:W-:-:S04]  /*1df60*/  LOP3.LUT R20, R20, 0x7f, RZ, 0xc0, !PT ;  /* 0x0000007f14147812 */ /* 0x004fc800078ec0ff */
[----:B------:R-:W-:Y:S02]  /*1df70*/  SHF.R.U32.HI R21, RZ, 0x3, R20 ;  /* 0x00000003ff157819 */ /* 0x000fe40000011614 */
[----:B------:R-:W2:Y:S02]  /*1df80*/  S2R R20, SR_TID.X ;  /* 0x0000000000147919 */ /* 0x000ea40000002100 */
[----:B--2---:R-:W-:-:S04]  /*1df90*/  SHF.L.U32 R20, R20, 0x4, RZ ;  /* 0x0000000414147819 */ /* 0x004fc800000006ff */
[----:B------:R-:W-:-:S04]  /*1dfa0*/  LOP3.LUT R20, R21, 0x70, R20, 0xf8, !PT ;  /* 0x0000007015147812 */ /* 0x000fc800078ef814 */
[----:B------:R-:W-:Y:S01]  /*1dfb0*/  LOP3.LUT R6, R20, R4, RZ, 0xfc, !PT ;  /* 0x0000000414067212 */ /* 0x000fe200078efcff */
[----:B------:R-:W2:Y:S04]  /*1dfc0*/  S2R R21, SR_TID.X ;  /* 0x0000000000157919 */ /* 0x000ea80000002100 */
[----:B-1----:R-:W-:-:S04]  /*1dfd0*/  @P0 IMAD.HI.U32 R7, R6, R5, RZ ;  /* 0x0000000506070227 */ /* 0x002fc800078e00ff */
[----:B------:R-:W-:Y:S01]  /*1dfe0*/  IMAD.MOV.U32 R5, RZ, RZ, R6 ;  /* 0x000000ffff057224 */ /* 0x000fe200078e0006 */
[----:B---3--:R-:W-:-:S04]  /*1dff0*/  @P0 SHF.R.U32.HI R5, RZ, R0, R7 ;  /* 0x00000000ff050219 */ /* 0x008fc80000011607 */
[C---:B------:R-:W-:Y:S01]  /*1e000*/  IADD3 R0, -R5.reuse, RZ, RZ ;  /* 0x000000ff05007210 */ /* 0x040fe20007ffe1ff */
[----:B------:R-:W1:Y:S04]  /*1e010*/  S2R R20, SR_TID.X ;  /* 0x0000000000147919 */ /* 0x000e680000002100 */
        /* <DEDUP_REMOVED lines=8> */
[----:B------:R-:W-:Y:S02]  /*1e0a0*/  IMAD R5, R5, UR4, RZ ;  /* 0x0000000405057c24 */ /* 0x000fe4000f8e02ff */
[----:B--2---:R-:W-:Y:S02]  /*1e0b0*/  IMAD.SHL.U32 R21, R21, 0x8, RZ ;  /* 0x0000000815157824 */ /* 0x004fe400078e00ff */
[----:B------:R-:W-:-:S04]  /*1e0c0*/  IMAD.WIDE.U32 R2, R0, UR4, R2 ;  /* 0x0000000400027c25 */ /* 0x000fc8000f8e0002 */
[----:B------:R-:W-:Y:S01]  /*1e0d0*/  IMAD R5, R0, UR5, R5 ;  /* 0x0000000500057c24 */ /* 0x000fe2000f8e0205 */
[----:B------:R-:W-:Y:S01]  /*1e0e0*/  ULDC.64 UR4, c[0x0][0x280] ;  /* 0x0000a00000047ab9 */ /* 0x000fe20000000a00 */
[----:B------:R-:W-:Y:S02]  /*1e0f0*/  LOP3.LUT R21, R21, 0x38, RZ, 0xc0, !PT ;  /* 0x0000003815157812 */ /* 0x000fe400078ec0ff */
[----:B------:R-:W-:Y:S01]  /*1e100*/  IMAD.IADD R5, R3, 0x1, R5 ;  /* 0x0000000103057824 */ /* 0x000fe200078e0205 */
[C---:B------:R-:W-:Y:S01]  /*1e110*/  LEA R0, P0, R2.reuse, UR4, 0x1 ;  /* 0x0000000402007c11 */ /* 0x040fe2000f8008ff */
[----:B------:R-:W-:Y:S01]  /*1e120*/  ULDC UR4, c[0x0][0x2b8] ;  /* 0x0000ae0000047ab9 */ /* 0x000fe20000000800 */
[C---:B------:R-:W-:Y:S02]  /*1e130*/  LOP3.LUT R10, R21.reuse, 0x40, RZ, 0xfc, !PT ;  /* 0x00000040150a7812 */ /* 0x040fe400078efcff */
[----:B------:R-:W-:Y:S02]  /*1e140*/  LOP3.LUT R11, R21, 0x80, RZ, 0xfc, !PT ;  /* 0x00000080150b7812 */ /* 0x000fe400078efcff */
[----:B------:R-:W-:Y:S01]  /*1e150*/  LEA.HI.X R5, R2, UR5, R5, 0x1, P0 ;  /* 0x0000000502057c11 */ /* 0x000fe200080f0c05 */
[----:B------:R-:W-:Y:S01]  /*1e160*/  UMOV UR5, 0xffffffff ;  /* 0xffffffff00057882 */ /* 0x000fe20000000000 */
[----:B-1----:R-:W-:-:S02]  /*1e170*/  LOP3.LUT R20, R20, 0x7f, RZ, 0xc0, !PT ;  /* 0x0000007f14147812 */ /* 0x002fc400078ec0ff */
[----:B------:R-:W-:Y:S02]  /*1e180*/  ISETP.GE.AND P3, PT, R9, UR4, PT ;  /* 0x0000000409007c0c */ /* 0x000fe4000bf66270 */
[----:B------:R-:W-:Y:S02]  /*1e190*/  ISETP.GE.AND P2, PT, R10, UR4, PT ;  /* 0x000000040a007c0c */ /* 0x000fe4000bf46270 */
[----:B------:R-:W-:Y:S02]  /*1e1a0*/  ISETP.GE.AND P0, PT, R11, UR4, PT ;  /* 0x000000040b007c0c */ /* 0x000fe4000bf06270 */
[----:B------:R-:W-:Y:S01]  /*1e1b0*/  SHF.R.U32.HI R10, RZ, 0x3, R20 ;  /* 0x00000003ff0a7819 */ /* 0x000fe20000011614 */
[----:B0-----:R-:W-:Y:S10]  /*1e1c0*/  BRA.DIV UR5, `(.L_x_739) ;  /* 0x0000004a05287947 */ /* 0x001ff4000b800000 */
[----:B------:R-:W0:Y:S01]  /*1e1d0*/  SHFL.IDX PT, R3, R0, RZ, 0x181f ;  /* 0x00181fff00037589 */ /* 0x000e2200000e0000 */
[----:B-----5:R-:W-:Y:S02]  /*1e1e0*/  IMAD R6, R17, R8, RZ ;  /* 0x0000000811067224 */ /* 0x020fe400078e02ff */
[----:B------:R-:W-:Y:S01]  /*1e1f0*/  IMAD.IADD R4, R10, 0x1, R4 ;  /* 0x000000010a047824 */ /* 0x000fe200078e0204 */
[----:B------:R-:W1:Y:S04]  /*1e200*/  SHFL.IDX PT, R2, R5, RZ, 0x181f ;  /* 0x00181fff05027589 */ /* 0x000e6800000e0000 */
[----:B------:R-:W-:Y:S01]  /*1e210*/  ISETP.GE.AND P1, PT, R4, R6, PT ;  /* 0x000000060400720c */ /* 0x000fe20003f26270 */
[----:B------:R-:W-:-:S12]  /*1e220*/  SHFL.IDX PT, R14, R0, 0x7, 0x181f ;  /* 0x00f81f00000e7f89 */ /* 0x000fd800000e0000 */
[----:B0-----:R-:W-:-:S04]  /*1e230*/  @!P1 LEA R7, P4, R9, R3, 0x1 ;  /* 0x0000000309079211 */ /* 0x001fc800078808ff */
[----:B-1----:R-:W-:Y:S01]  /*1e240*/  @!P1 IADD3.X R3, RZ, R2, RZ, P4, !PT ;  /* 0x00000002ff039210 */ /* 0x002fe200027fe4ff */
[----:B------:R-:W-:Y:S02]  /*1e250*/  @!P1 IMAD.MOV.U32 R2, RZ, RZ, R7 ;  /* 0x000000ffff029224 */ /* 0x000fe400078e0007 */
[----:B------:R-:W-:-:S03]  /*1e260*/  VIADD R7, R4, 0x10 ;  /* 0x0000001004077836 */ /* 0x000fc60000000000 */
[----:B------:R-:W-:Y:S04]  /*1e270*/  @!P1 LDGSTS.E.BYPASS.LTC128B.128 [R35+0xc400], desc[UR56][R2.64], !P3 ;  /* 0x0c40000002239fae */ /* 0x000fe8000d901d78 */
[----:B------:R-:W-:Y:S04]  /*1e280*/  @!P1 LDGSTS.E.BYPASS.LTC128B.128 [R35+0x10400], desc[UR56][R2.64+0x80], !P2 ;  /* 0x1040008002239fae */ /* 0x000fe8000d101d78 */
[----:B------:R0:W-:Y:S01]  /*1e290*/  @!P1 LDGSTS.E.BYPASS.LTC128B.128 [R35+0x14400], desc[UR56][R2.64+0x100], !P0 ;  /* 0x1440010002239fae */ /* 0x0001e2000c101d78 */
[----:B------:R-:W-:-:S03]  /*1e2a0*/  ISETP.GE.AND P1, PT, R7, R6, PT ;  /* 0x000000060700720c */ /* 0x000fc60003f26270 */
[----:B0-----:R-:W0:Y:S04]  /*1e2b0*/  SHFL.IDX PT, R3, R0, 0x1, 0x181f ;  /* 0x00381f0000037f89 */ /* 0x001e2800000e0000 */
[----:B------:R-:W1:Y:S06]  /*1e2c0*/  SHFL.IDX PT, R2, R5, 0x1, 0x181f ;  /* 0x00381f0005027f89 */ /* 0x000e6c00000e0000 */
[----:B0-----:R-:W-:-:S04]  /*1e2d0*/  @!P1 LEA R7, P4, R9, R3, 0x1 ;  /* 0x0000000309079211 */ /* 0x001fc800078808ff */
[----:B-1----:R-:W-:Y:S01]  /*1e2e0*/  @!P1 IADD3.X R8, RZ, R2, RZ, P4, !PT ;  /* 0x00000002ff089210 */ /* 0x002fe200027fe4ff */
[----:B------:R-:W-:Y:S01]  /*1e2f0*/  @!P1 IMAD.MOV.U32 R2, RZ, RZ, R7 ;  /* 0x000000ffff029224 */ /* 0x000fe200078e0007 */
[----:B------:R-:W-:-:S03]  /*1e300*/  IADD3 R7, R4, 0x20, RZ ;  /* 0x0000002004077810 */ /* 0x000fc60007ffe0ff */
[----:B------:R-:W-:-:S05]  /*1e310*/  @!P1 IMAD.MOV.U32 R3, RZ, RZ, R8 ;  /* 0x000000ffff039224 */ /* 0x000fca00078e0008 */
[----:B------:R-:W-:Y:S04]  /*1e320*/  @!P1 LDGSTS.E.BYPASS.LTC128B.128 [R35+0xcc00], desc[UR56][R2.64], !P3 ;  /* 0x0cc0000002239fae */ /* 0x000fe8000d901d78 */
[----:B------:R-:W-:Y:S04]  /*1e330*/  @!P1 LDGSTS.E.BYPASS.LTC128B.128 [R35+0x10c00], desc[UR56][R2.64+0x80], !P2 ;  /* 0x10c0008002239fae */ /* 0x000fe8000d101d78 */
[----:B------:R0:W-:Y:S01]  /*1e340*/  @!P1 LDGSTS.E.BYPASS.LTC128B.128 [R35+0x14c00], desc[UR56][R2.64+0x100], !P0 ;  /* 0x14c0010002239fae */ /* 0x0001e2000c101d78 */
[----:B------:R-:W-:-:S03]  /*1e350*/  ISETP.GE.AND P1, PT, R7, R6, PT ;  /* 0x000000060700720c */ /* 0x000fc60003f26270 */
[----:B0-----:R-:W0:Y:S04]  /*1e360*/  SHFL.IDX PT, R3, R0, 0x2, 0x181f ;  /* 0x00581f0000037f89 */ /* 0x001e2800000e0000 */
[----:B------:R-:W1:Y:S06]  /*1e370*/  SHFL.IDX PT, R2, R5, 0x2, 0x181f ;  /* 0x00581f0005027f89 */ /* 0x000e6c00000e0000 */
[----:B0-----:R-:W-:-:S05]  /*1e380*/  @!P1 LEA R7, P4, R9, R3, 0x1 ;  /* 0x0000000309079211 */ /* 0x001fca00078808ff */
[----:B-1----:R-:W-:Y:S02]  /*1e390*/  @!P1 IMAD.X R8, RZ, RZ, R2, P4 ;  /* 0x000000ffff089224 */ /* 0x002fe400020e0602 */
[----:B------:R-:W-:Y:S02]  /*1e3a0*/  @!P1 IMAD.MOV.U32 R2, RZ, RZ, R7 ;  /* 0x000000ffff029224 */ /* 0x000fe400078e0007 */
[----:B------:R-:W-:Y:S01]  /*1e3b0*/  VIADD R7, R4, 0x30 ;  /* 0x0000003004077836 */ /* 0x000fe20000000000 */
[----:B------:R-:W-:-:S05]  /*1e3c0*/  @!P1 MOV R3, R8 ;  /* 0x0000000800039202 */ /* 0x000fca0000000f00 */
[----:B------:R-:W-:Y:S04]  /*1e3d0*/  @!P1 LDGSTS.E.BYPASS.LTC128B.128 [R35+0xd400], desc[UR56][R2.64], !P3 ;  /* 0x0d40000002239fae */ /* 0x000fe8000d901d78 */
[----:B------:R-:W-:Y:S04]  /*1e3e0*/  @!P1 LDGSTS.E.BYPASS.LTC128B.128 [R35+0x11400], desc[UR56][R2.64+0x80], !P2 ;  /* 0x1140008002239fae */ /* 0x000fe8000d101d78 */
[----:B------:R0:W-:Y:S01]  /*1e3f0*/  @!P1 LDGSTS.E.BYPASS.LTC128B.128 [R35+0x15400], desc[UR56][R2.64+0x100], !P0 ;  /* 0x1540010002239fae */ /* 0x0001e2000c101d78 */
[----:B------:R-:W-:-:S03]  /*1e400*/  ISETP.GE.AND P1, PT, R7, R6, PT ;  /* 0x000000060700720c */ /* 0x000fc60003f26270 */
[----:B0-----:R-:W0:Y:S04]  /*1e410*/  SHFL.IDX PT, R3, R0, 0x3, 0x181f ;  /* 0x00781f0000037f89 */ /* 0x001e2800000e0000 */
[----:B------:R-:W1:Y:S06]  /*1e420*/  SHFL.IDX PT, R2, R5, 0x3, 0x181f ;  /* 0x00781f0005027f89 */ /* 0x000e6c00000e0000 */
[----:B0-----:R-:W-:-:S05]  /*1e430*/  @!P1 LEA R7, P4, R9, R3, 0x1 ;  /* 0x0000000309079211 */ /* 0x001fca00078808ff */
[----:B-1----:R-:W-:Y:S01]  /*1e440*/  @!P1 IMAD.X R8, RZ, RZ, R2, P4 ;  /* 0x000000ffff089224 */ /* 0x002fe200020e0602 */
[----:B------:R-:W-:Y:S01]  /*1e450*/  @!P1 MOV R2, R7 ;  /* 0x0000000700029202 */ /* 0x000fe20000000f00 */
[----:B------:R-:W-:Y:S02]  /*1e460*/  VIADD R7, R4, 0x40 ;  /* 0x0000004004077836 */ /* 0x000fe40000000000 */
[----:B------:R-:W-:-:S05]  /*1e470*/  @!P1 IMAD.MOV.U32 R3, RZ, RZ, R8 ;  /* 0x000000ffff039224 */ /* 0x000fca00078e0008 */
        /* <DEDUP_REMOVED lines=27> */
[----:B------:R-:W1:Y:S04]  /*1e630*/  SHFL.IDX PT, R2, R5, 0x6, 0x181f ;  /* 0x00d81f0005027f89 */ /* 0x000e6800000e0000 */
[----:B------:R-:W2:Y:S02]  /*1e640*/  SHFL.IDX PT, R5, R5, 0x7, 0x181f ;  /* 0x00f81f0005057f89 */ /* 0x000ea400000e0000 */
[----:B0-----:R-:W-:-:S05]  /*1e650*/  @!P1 LEA R7, P4, R9, R3, 0x1 ;  /* 0x0000000309079211 */ /* 0x001fca00078808ff */
[----:B-1----:R-:W-:Y:S01]  /*1e660*/  @!P1 IMAD.X R8, RZ, RZ, R2, P4 ;  /* 0x000000ffff089224 */ /* 0x002fe200020e0602 */
[----:B------:R-:W-:-:S03]  /*1e670*/  @!P1 MOV R2, R7 ;  /* 0x0000000700029202 */ /* 0x000fc60000000f00 */
[----:B------:R-:W-:-:S05]  /*1e680*/  @!P1 IMAD.MOV.U32 R3, RZ, RZ, R8 ;  /* 0x000000ffff039224 */ /* 0x000fca00078e0008 */
[----:B------:R0:W-:Y:S04]  /*1e690*/  @!P1 LDGSTS.E.BYPASS.LTC128B.128 [R35+0xf400], desc[UR56][R2.64], !P3 ;  /* 0x0f40000002239fae */ /* 0x0001e8000d901d78 */
[----:B------:R0:W-:Y:S04]  /*1e6a0*/  @!P1 LDGSTS.E.BYPASS.LTC128B.128 [R35+0x13400], desc[UR56][R2.64+0x80], !P2 ;  /* 0x1340008002239fae */ /* 0x0001e8000d101d78 */
[----:B--2---:R0:W-:Y:S02]  /*1e6b0*/  @!P1 LDGSTS.E.BYPASS.LTC128B.128 [R35+0x17400], desc[UR56][R2.64+0x100], !P0 ;  /* 0x1740010002239fae */ /* 0x0041e4000c101d78 */
.L_x_877:
[----:B0-----:R-:W-:Y:S01]  /*1e6c0*/  VIADD R3, R4, 0x70 ;  /* 0x0000007004037836 */ /* 0x001fe20000000000 */
[----:B------:R-:W-:Y:S04]  /*1e6d0*/  BSSY B0, `(.L_x_740) ;  /* 0x000000b000007945 */ /* 0x000fe80003800000 */
[----:B------:R-:W-:-:S13]  /*1e6e0*/  ISETP.GE.AND P1, PT, R3, R6, PT ;  /* 0x000000060300720c */ /* 0x000fda0003f26270 */
[----:B------:R-:W-:Y:S05]  /*1e6f0*/  @P1 BRA `(.L_x_741) ;  /* 0x0000000000201947 */ /* 0x000fea0003800000 */
[----:B------:R-:W-:-:S04]  /*1e700*/  LEA R2, P1, R9, R14, 0x1 ;  /* 0x0000000e09027211 */ /* 0x000fc800078208ff */
[----:B------:R-:W-:-:S05]  /*1e710*/  IADD3.X R3, RZ, R5, RZ, P1, !PT ;  /* 0x00000005ff037210 */ /* 0x000fca0000ffe4ff */
[----:B------:R-:W-:Y:S01]  /*1e720*/  @!PT LDS RZ, [RZ] ;  /* 0x00000000fffff984 */ /* 0x000fe20000000800 */
[----:B------:R-:W-:Y:S01]  /*1e730*/  @!PT LDS RZ, [RZ] ;  /* 0x00000000fffff984 */ /* 0x000fe20000000800 */
[----:B------:R-:W-:Y:S01]  /*1e740*/  @!PT LDS RZ, [RZ] ;  /* 0x00000000fffff984 */ /* 0x000fe20000000800 */
[----:B------:R0:W-:Y:S04]  /*1e750*/  LDGSTS.E.BYPASS.LTC128B.128 [R35+0xfc00], desc[UR56][R2.64], !P3 ;  /* 0x0fc0000002237fae */ /* 0x0001e8000d901d78 */
[----:B------:R0:W-:Y:S04]  /*1e760*/  LDGSTS.E.BYPASS.LTC128B.128 [R35+0x13c00], desc[UR56][R2.64+0x80], !P2 ;  /* 0x13c0008002237fae */ /* 0x0001e8000d101d78 */
[----:B------:R0:W-:Y:S02]  /*1e770*/  LDGSTS.E.BYPASS.LTC128B.128 [R35+0x17c00], desc[UR56][R2.64+0x100], !P0 ;  /* 0x17c0010002237fae */ /* 0x0001e4000c101d78 */
.L_x_741:
[----:B------:R-:W-:Y:S05]  /*1e780*/  BSYNC B0 ;  /* 0x0000000000007941 */ /* 0x000fea0003800000 */
.L_x_740:
[----:B------:R-:W-:Y:S01]  /*1e790*/  NOP ;  /* 0x0000000000007918 */ /* 0x000fe20000000000 */
[----:B------:R-:W-:-:S13]  /*1e7a0*/  PLOP3.LUT P0, PT, PT, PT, PT, 0x80, 0x0 ;  /* 0x000000000000781c */ /* 0x000fda0003f0f070 */
.L_x_742:
[----:B------:R-:W-:Y:S02]  /*1e7b0*/  PLOP3.LUT P1, PT, P1, P0, PT, 0xa2, 0x0 ;  /* 0x000000000000781c */ /* 0x000fe40000f21472 */
[----:B------:R-:W-:-:S08]  /*1e7c0*/  @P0 R2UR P1, UR4, R22 ;  /* 0x00000000160402ca */ /* 0x000fd00000020000 */
[----:B------:R-:W-:-:S05]  /*1e7d0*/  @P0 PLOP3.LUT P0, PT, P1, PT, PT, 0x80, 0x0 ;  /* 0x000000000000081c */ /* 0x000fca0000f0f070 */
[----:B------:R-:W-:Y:S01]  /*1e7e0*/  @!P1 SYNCS.ARRIVE.TRANS64.RED.A0T1 RZ, [UR4+0x2a800], RZ ;  /* 0x02a800ffffff99a7 */ /* 0x000fe20008200404 */
[----:B------:R-:W-:Y:S07]  /*1e7f0*/  @!P1 ARRIVES.LDGSTSBAR.64.TRANSCNT [UR4+0x2a800] ;  /* 0x02a80000ff0099b0 */ /* 0x000fee0008000a84 */
[----:B------:R-:W-:Y:S05]  /*1e800*/  @P0 BRA.U.ANY `(.L_x_742) ;  /* 0xfffffffd00e80947 */ /* 0x000fea000393ffff */
[----:B0-----:R-:W2:Y:S02]  /*1e810*/  LDL.LU R2, [R1+0x20] ;  /* 0x0000200001027983 */ /* 0x001ea40000300800 */
[----:B--2---:R-:W-:-:S05]  /*1e820*/  VIADD R2, R2, 0x1 ;  /* 0x0000000102027836 */ /* 0x004fca0000000000 */
[----:B------:R0:W-:Y:S01]  /*1e830*/  STL [R1+0x20], R2 ;  /* 0x0000200201007387 */ /* 0x0001e20000100800 */
[----:B------:R-:W-:-:S04]  /*1e840*/  LEA.HI R0, R2, R2, RZ, 0x1 ;  /* 0x0000000202007211 */ /* 0x000fc800078f08ff */
[----:B------:R-:W-:-:S05]  /*1e850*/  LOP3.LUT R0, R0, 0xfffffffe, RZ, 0xc0, !PT ;  /* 0xfffffffe00007812 */ /* 0x000fca00078ec0ff */
[----:B------:R-:W-:-:S05]  /*1e860*/  IMAD.IADD R0, R2, 0x1, -R0 ;  /* 0x0000000102007824 */ /* 0x000fca00078e0a00 */
[----:B------:R-:W-:Y:S01]  /*1e870*/  SHF.L.U32 R3, R0, 0x1f, RZ ;  /* 0x0000001f00037819 */ /* 0x000fe200000006ff */
[----:B------:R-:W-:Y:S01]  /*1e880*/  NOP ;  /* 0x0000000000007918 */ /* 0x000fe20000000000 */
[----:B0-----:R-:W2:Y:S01]  /*1e890*/  LDL.LU R2, [R1+0x18] ;  /* 0x0000180001027983 */ /* 0x001ea20000300800 */
[----:B------:R0:W-:Y:S01]  /*1e8a0*/  SYNCS.ARRIVE.TRANS64.A1T0 RZ, [R22+URZ+0x2a800], RZ ;  /* 0x02a800ff16ff79a7 */ /* 0x0001e2000810003f */
[----:B------:R-:W-:Y:S01]  /*1e8b0*/  BSSY B0, `(.L_x_743) ;  /* 0x0000004000007945 */ /* 0x000fe20003800000 */
[----:B------:R-:W1:Y:S01]  /*1e8c0*/  SYNCS.PHASECHK.TRANS64.TRYWAIT P0, [R22+URZ+0x2a820], R3 ;  /* 0x02a82003160075a7 */ /* 0x000e62000800017f */
[----:B--2---:R-:W-:Y:S02]  /*1e8d0*/  IADD3 R0, R2, -0x2, RZ ;  /* 0xfffffffe02007810 */ /* 0x004fe40007ffe0ff */
[----:B01----:R-:W-:Y:S05]  /*1e8e0*/  @!P0 BRA `(.L_x_744) ;  /* 0x0000004c00188947 */ /* 0x003fea0003800000 */
.L_x_878:
[----:B------:R-:W-:Y:S05]  /*1e8f0*/  BSYNC B0 ;  /* 0x0000000000007941 */ /* 0x000fea0003800000 */
.L_x_743:
[----:B------:R-:W-:Y:S01]  /*1e900*/  ISETP.GE.AND P0, PT, R0, R37, PT ;  /* 0x000000250000720c */ /* 0x000fe20003f06270 */
[----:B------:R-:W-:-:S12]  /*1e910*/  BSSY B0, `(.L_x_745) ;  /* 0x00000fa000007945 */ /* 0x000fd80003800000 */
[----:B------:R-:W-:Y:S05]  /*1e920*/  @!P0 BRA `(.L_x_746) ;  /* 0x0000000c00e08947 */ /* 0x000fea0003800000 */
[----:B------:R-:W-:Y:S01]  /*1e930*/  IMAD.MOV.U32 R10, RZ, RZ, R27 ;  /* 0x000000ffff0a7224 */ /* 0x000fe200078e001b */
[----:B------:R-:W-:Y:S01]  /*1e940*/  MOV R31, R26 ;  /* 0x0000001a001f7202 */ /* 0x000fe20000000f00 */
[----:B------:R-:W-:-:S07]  /*1e950*/  IMAD.MOV.U32 R17, RZ, RZ, R28 ;  /* 0x000000ffff117224 */ /* 0x000fce00078e001c */
.L_x_759:
[----:B------:R-:W2:Y:S01]  /*1e960*/  LDL R2, [R1] ;  /* 0x0000000001027983 */ /* 0x000ea20000100800 */
[----:B------:R-:W1:Y:S03]  /*1e970*/  LDC R8, c[0x0][0x430] ;  /* 0x00010c00ff087b82 */ /* 0x000e660000000800 */
[----:B------:R-:W3:Y:S04]  /*1e980*/  LDL R7, [R1+0x4] ;  /* 0x0000040001077983 */ /* 0x000ee80000100800 */
[----:B------:R-:W4:Y:S01]  /*1e990*/  LDL R6, [R1+0x30] ;  /* 0x0000300001067983 */ /* 0x000f220000100800 */
[----:B0-----:R-:W0:Y:S01]  /*1e9a0*/  S2R R3, SR_TID.X ;  /* 0x0000000000037919 */ /* 0x001e220000002100 */
[----:B------:R-:W0:Y:S01]  /*1e9b0*/  S2R R9, SR_TID.X ;  /* 0x0000000000097919 */ /* 0x000e220000002100 */
[----:B-1----:R-:W-:-:S13]  /*1e9c0*/  ISETP.NE.AND P0, PT, R8, 0x1, PT ;  /* 0x000000010800780c */ /* 0x002fda0003f05270 */
[----:B------:R-:W1:Y:S01]  /*1e9d0*/  @P0 LDC R4, c[0x0][0x434] ;  /* 0x00010d00ff040b82 */ /* 0x000e620000000800 */
[----:B0-----:R-:W-:-:S04]  /*1e9e0*/  LOP3.LUT R3, R3, 0x7f, RZ, 0xc0, !PT ;  /* 0x0000007f03037812 */ /* 0x001fc800078ec0ff */
[----:B------:R-:W-:Y:S01]  /*1e9f0*/  SHF.R.U32.HI R3, RZ, 0x3, R3 ;  /* 0x00000003ff037819 */ /* 0x000fe20000011603 */
[----:B------:R-:W-:-:S05]  /*1ea00*/  IMAD.SHL.U32 R9, R9, 0x10, RZ ;  /* 0x0000001009097824 */ /* 0x000fca00078e00ff */
[----:B------:R-:W-:Y:S02]  /*1ea10*/  LOP3.LUT R9, R3, 0x70, R9, 0xf8, !PT ;  /* 0x0000007003097812 */ /* 0x000fe400078ef809 */
[----:B------:R-:W0:Y:S02]  /*1ea20*/  @P0 LDC R3, c[0x0][0x438] ;  /* 0x00010e00ff030b82 */ /* 0x000e240000000800 */
[----:B------:R-:W-:Y:S01]  /*1ea30*/  ISETP.GT.U32.AND P1, PT, R9, 0x5f, PT ;  /* 0x0000005f0900780c */ /* 0x000fe20003f24070 */
[----:B------:R-:W-:Y:S01]  /*1ea40*/  VIADD R27, R10, 0x1 ;  /* 0x000000010a1b7836 */ /* 0x000fe20000000000 */
[----:B------:R-:W-:Y:S05]  /*1ea50*/  YIELD ;  /* 0x0000000000007946 */ /* 0x000fea0003800000 */
[----:B------:R-:W-:-:S02]  /*1ea60*/  IMAD.MOV.U32 R26, RZ, RZ, R0 ;  /* 0x000000ffff1a7224 */ /* 0x000fc400078e0000 */
[----:B--2---:R-:W-:-:S04]  /*1ea70*/  IMAD R5, R0, 0x60, R2 ;  /* 0x0000006000057824 */ /* 0x004fc800078e0202 */
[----:B------:R-:W-:-:S04]  /*1ea80*/  IMAD.IADD R5, R9, 0x1, R5 ;  /* 0x0000000109057824 */ /* 0x000fc800078e0205 */
[----:B-1----:R-:W-:Y:S01]  /*1ea90*/  @P0 IMAD.HI.U32 R4, R5, R4, RZ ;  /* 0x0000000405040227 */ /* 0x002fe200078e00ff */
[----:B------:R-:W-:-:S04]  /*1eaa0*/  MOV R2, R5 ;  /* 0x0000000500027202 */ /* 0x000fc80000000f00 */
[----:B0-----:R-:W-:-:S05]  /*1eab0*/  @P0 SHF.R.U32.HI R2, RZ, R3, R4 ;  /* 0x00000003ff020219 */ /* 0x001fca0000011604 */
[----:B------:R-:W-:-:S04]  /*1eac0*/  IMAD.MOV R3, RZ, RZ, -R2 ;  /* 0x000000ffff037224 */ /* 0x000fc800078e0a02 */
[----:B------:R-:W-:Y:S02]  /*1ead0*/  IMAD R8, R8, R3, R5 ;  /* 0x0000000308087224 */ /* 0x000fe400078e0205 */
[----:B------:R-:W0:Y:S01]  /*1eae0*/  @!P1 LDC.64 R4, c[0x0][0x428] ;  /* 0x00010a00ff049b82 */ /* 0x000e220000000a00 */
[----:B------:R-:W-:-:S03]  /*1eaf0*/  @!P1 SHF.R.S32.HI R3, RZ, 0x1f, R2 ;  /* 0x0000001fff039819 */ /* 0x000fc60000011402 */
[----:B0-----:R-:W-:-:S04]  /*1eb00*/  @!P1 IMAD.WIDE.U32 R2, R32, R4, R2 ;  /* 0x0000000420029225 */ /* 0x001fc800078e0002 */
[----:B---3--:R-:W-:-:S04]  /*1eb10*/  @!P1 IMAD R4, R7, R4, RZ ;  /* 0x0000000407049224 */ /* 0x008fc800078e02ff */
[----:B------:R-:W-:Y:S02]  /*1eb20*/  @!P1 IMAD R7, R32, R5, R4 ;  /* 0x0000000520079224 */ /* 0x000fe400078e0204 */
[----:B------:R-:W0:Y:S02]  /*1eb30*/  @!P1 LDC.64 R4, c[0x0][0x418] ;  /* 0x00010600ff049b82 */ /* 0x000e240000000a00 */
[----:B------:R-:W-:Y:S01]  /*1eb40*/  @!P1 IMAD.IADD R3, R7, 0x1, R3 ;  /* 0x0000000107039824 */ /* 0x000fe200078e0203 */
[----:B------:R-:W-:Y:S02]  /*1eb50*/  MOV R7, RZ ;  /* 0x000000ff00077202 */ /* 0x000fe40000000f00 */
[----:B0-----:R-:W-:-:S04]  /*1eb60*/  @!P1 LEA R4, P0, R2, R4, 0x2 ;  /* 0x0000000402049211 */ /* 0x001fc800078010ff */
[----:B------:R-:W-:-:S05]  /*1eb70*/  @!P1 LEA.HI.X R5, R2, R5, R3, 0x2, P0 ;  /* 0x0000000502059211 */ /* 0x000fca00000f1403 */
[----:B------:R0:W5:Y:S01]  /*1eb80*/  @!P1 LDG.E R7, desc[UR56][R4.64] ;  /* 0x0000003804079981 */ /* 0x000162000c1e1900 */
[----:B----4-:R-:W-:Y:S02]  /*1eb90*/  ISETP.NE.AND P1, PT, R6, 0x3, PT ;  /* 0x000000030600780c */ /* 0x010fe40003f25270 */
[----:B------:R-:W-:-:S04]  /*1eba0*/  ISETP.NE.AND P0, PT, R27, 0x2, PT ;  /* 0x000000021b00780c */ /* 0x000fc80003f05270 */
[----:B------:R-:W-:Y:S02]  /*1ebb0*/  SEL R28, RZ, 0x1, P0 ;  /* 0x00000001ff1c7807 */ /* 0x000fe40000000000 */
[----:B------:R-:W-:Y:S02]  /*1ebc0*/  SEL R27, R27, RZ, P0 ;  /* 0x000000ff1b1b7207 */ /* 0x000fe40000000000 */
[----:B------:R-:W-:-:S03]  /*1ebd0*/  LOP3.LUT R28, R17, R28, RZ, 0x3c, !PT ;  /* 0x0000001c111c7212 */ /* 0x000fc600078e3cff */
[----:B0-----:R-:W-:Y:S05]  /*1ebe0*/  @!P1 BRA `(.L_x_747) ;  /* 0x0000000000049947 */ /* 0x001fea0003800000 */
[----:B------:R-:W-:Y:S01]  /*1ebf0*/  BPT.TRAP 0x1 ;  /* 0x000000040000795c */ /* 0x000fe20000300000 */
.L_x_747:
[----:B------:R-:W-:Y:S01]  /*1ec00*/  LEA R6, R27, R22, 0x3 ;  /* 0x000000161b067211 */ /* 0x000fe200078e18ff */
[----:B------:R-:W-:Y:S01]  /*1ec10*/  BSSY B1, `(.L_x_748) ;  /* 0x0000004000017945 */ /* 0x000fe20003800000 */
[----:B------:R-:W-:-:S04]  /*1ec20*/  SHF.L.U32 R3, R28, 0x1f, RZ ;  /* 0x0000001f1c037819 */ /* 0x000fc800000006ff */
[----:B------:R-:W0:Y:S02]  /*1ec30*/  SYNCS.PHASECHK.TRANS64.TRYWAIT P0, [R6+URZ+0x2a840], R3 ;  /* 0x02a84003060075a7 */ /* 0x000e24000800017f */
[----:B0-----:R-:W-:Y:S05]  /*1ec40*/  @!P0 BRA `(.L_x_749) ;  /* 0x0000004800548947 */ /* 0x001fea0003800000 */
.L_x_879:
[----:B------:R-:W-:Y:S05]  /*1ec50*/  BSYNC B1 ;  /* 0x0000000000017941 */ /* 0x000fea0003800000 */
.L_x_748:
[----:B------:R-:W2:Y:S01]  /*1ec60*/  LDL R0, [R1+0x38] ;  /* 0x0000380001007983 */ /* 0x000ea20000100800 */
[----:B------:R-:W-:Y:S01]  /*1ec70*/  SHF.R.S32.HI R20, RZ, 0x1f, R8 ;  /* 0x0000001fff147819 */ /* 0x000fe20000011408 */
[----:B------:R-:W-:Y:S01]  /*1ec80*/  ULDC.64 UR4, c[0x0][0x300] ;  /* 0x0000c00000047ab9 */ /* 0x000fe20000000a00 */
[----:B-----5:R-:W-:Y:S01]  /*1ec90*/  SHF.R.S32.HI R21, RZ, 0x1f, R7 ;  /* 0x0000001fff157819 */ /* 0x020fe20000011407 */
[----:B0-----:R-:W-:Y:S01]  /*1eca0*/  IMAD.WIDE.U32 R2, R8, UR4, RZ ;  /* 0x0000000408027c25 */ /* 0x001fe2000f8e00ff */
[----:B------:R-:W-:-:S03]  /*1ecb0*/  ULDC.64 UR6, c[0x0][0x2e8] ;  /* 0x0000ba0000067ab9 */ /* 0x000fc60000000a00 */
[----:B------:R-:W-:Y:S01]  /*1ecc0*/  IMAD R4, R27, 0x4800, R33 ;  /* 0x000048001b047824 */ /* 0x000fe200078e0221 */
[C---:B--2---:R-:W-:Y:S02]  /*1ecd0*/  LOP3.LUT P3, RZ, R0.reuse, 0x4, RZ, 0xc0, !PT ;  /* 0x0000000400ff7812 */ /* 0x044fe4000786c0ff */
[C---:B------:R-:W-:Y:S02]  /*1ece0*/  LOP3.LUT P2, RZ, R0.reuse, 0x2, RZ, 0xc0, !PT ;  /* 0x0000000200ff7812 */ /* 0x040fe4000784c0ff */
[----:B------:R-:W-:Y:S01]  /*1ecf0*/  LOP3.LUT P1, RZ, R0, 0x1, RZ, 0xc0, !PT ;  /* 0x0000000100ff7812 */ /* 0x000fe2000782c0ff */
[----:B------:R-:W-:-:S04]  /*1ed00*/  IMAD R0, R20, UR4, RZ ;  /* 0x0000000414007c24 */ /* 0x000fc8000f8e02ff */
[----:B------:R-:W-:Y:S01]  /*1ed10*/  IMAD R0, R8, UR5, R0 ;  /* 0x0000000508007c24 */ /* 0x000fe2000f8e0200 */
[----:B------:R-:W-:-:S03]  /*1ed20*/  ULDC.64 UR4, c[0x0][0x310] ;  /* 0x0000c40000047ab9 */ /* 0x000fc60000000a00 */
[----:B------:R-:W-:Y:S02]  /*1ed30*/  IMAD.IADD R3, R3, 0x1, R0 ;  /* 0x0000000103037824 */ /* 0x000fe400078e0200 */
[----:B------:R-:W-:Y:S02]  /*1ed40*/  IMAD R0, R21, UR4, RZ ;  /* 0x0000000415007c24 */ /* 0x000fe4000f8e02ff */
[----:B------:R-:W-:-:S04]  /*1ed50*/  IMAD.WIDE.U32 R2, R7, UR4, R2 ;  /* 0x0000000407027c25 */ /* 0x000fc8000f8e0002 */
[----:B------:R-:W-:Y:S01]  /*1ed60*/  IMAD R0, R7, UR5, R0 ;  /* 0x0000000507007c24 */ /* 0x000fe2000f8e0200 */
[----:B------:R-:W-:-:S04]  /*1ed70*/  ULDC.64 UR4, c[0x0][0x308] ;  /* 0x0000c20000047ab9 */ /* 0x000fc80000000a00 */
[----:B------:R-:W-:-:S03]  /*1ed80*/  IADD3 R3, R3, R0, RZ ;  /* 0x0000000003037210 */ /* 0x000fc60007ffe0ff */
[----:B------:R-:W-:Y:S01]  /*1ed90*/  IMAD.WIDE.U32 R2, R18, UR4, R2 ;  /* 0x0000000412027c25 */ /* 0x000fe2000f8e0002 */
[----:B------:R-:W-:-:S03]  /*1eda0*/  UMOV UR4, 0xffffffff ;  /* 0xffffffff00047882 */ /* 0x000fc60000000000 */
[----:B------:R-:W-:Y:S01]  /*1edb0*/  IMAD R5, R18, UR5, R3 ;  /* 0x0000000512057c24 */ /* 0x000fe2000f8e0203 */
[----:B------:R-:W-:-:S04]  /*1edc0*/  LEA R9, P0, R2, UR6, 0x1 ;  /* 0x0000000602097c11 */ /* 0x000fc8000f8008ff */
[----:B------:R-:W-:Y:S01]  /*1edd0*/  LEA.HI.X R5, R2, UR7, R5, 0x1, P0 ;  /* 0x0000000702057c11 */ /* 0x000fe200080f0c05 */
[----:B------:R-:W-:Y:S08]  /*1ede0*/  BRA.DIV UR4, `(.L_x_750) ;  /* 0x0000004a04007947 */ /* 0x000ff0000b800000 */
[----:B------:R-:W0:Y:S01]  /*1edf0*/  S2R R11, SR_TID.X ;  /* 0x00000000000b7919 */ /* 0x000e220000002100 */
[----:B------:R-:W-:Y:S01]  /*1ee00*/  LEA R4, R4, R22, 0x1 ;  /* 0x0000001604047211 */ /* 0x000fe200078e08ff */
[----:B------:R-:W1:Y:S04]  /*1ee10*/  SHFL.IDX PT, R2, R9, RZ, 0x181f ;  /* 0x00181fff09027589 */ /* 0x000e6800000e0000 */
[----:B------:R-:W2:Y:S04]  /*1ee20*/  SHFL.IDX PT, R3, R5, RZ, 0x181f ;  /* 0x00181fff05037589 */ /* 0x000ea800000e0000 */
[----:B------:R-:W-:Y:S01]  /*1ee30*/  SHFL.IDX PT, R34, R5, 0x2, 0x181f ;  /* 0x00581f0005227f89 */ /* 0x000fe200000e0000 */
[----:B0-----:R-:W-:-:S05]  /*1ee40*/  IMAD.SHL.U32 R11, R11, 0x8, RZ ;  /* 0x000000080b0b7824 */ /* 0x001fca00078e00ff */
[----:B------:R-:W-:-:S04]  /*1ee50*/  LOP3.LUT R11, R11, 0x38, RZ, 0xc0, !PT ;  /* 0x000000380b0b7812 */ /* 0x000fc800078ec0ff */
[----:B------:R-:W-:-:S04]  /*1ee60*/  SHF.L.U32 R0, R11, 0x1, RZ ;  /* 0x000000010b007819 */ /* 0x000fc800000006ff */
[----:B-1----:R-:W-:-:S05]  /*1ee70*/  IADD3 R2, P0, R2, R0, RZ ;  /* 0x0000000002027210 */ /* 0x002fca0007f1e0ff */
[----:B--2---:R-:W-:-:S05]  /*1ee80*/  IMAD.X R3, RZ, RZ, R3, P0 ;  /* 0x000000ffff037224 */ /* 0x004fca00000e0603 */
        /* <DEDUP_REMOVED lines=11> */
[----:B0-----:R-:W-:-:S04]  /*1ef40*/  IADD3 R2, P0, R2, R0, RZ ;  /* 0x0000000002027210 */ /* 0x001fc80007f1e0ff */
[----:B------:R-:W-:Y:S02]  /*1ef50*/  IADD3.X R3, RZ, R34, RZ, P0, !PT ;  /* 0x00000022ff037210 */ /* 0x000fe400007fe4ff */
        /* <DEDUP_REMOVED lines=12> */
[----:B0-----:R-:W-:-:S04]  /*1f020*/  IADD3 R2, P0, R2, R0, RZ ;  /* 0x0000000002027210 */ /* 0x001fc80007f1e0ff */
[----:B------:R-:W-:Y:S02]  /*1f030*/  IADD3.X R3, RZ, R34, RZ, P0, !PT ;  /* 0x00000022ff037210 */ /* 0x000fe400007fe4ff */
[----:B------:R0:W1:Y:S04]  /*1f040*/  SHFL.IDX PT, R34, R5, 0x5, 0x181f ;  /* 0x00b81f0005227f89 */ /* 0x00006800000e0000 */
[----:B------:R-:W-:Y:S04]  /*1f050*/  LDGSTS.E.BYPASS.LTC128B.128 [R4+0x1a400], desc[UR56][R2.64], !P3 ;  /* 0x1a40000002047fae */ /* 0x000fe8000d901d78 */
[----:B------:R-:W-:Y:S04]  /*1f060*/  LDGSTS.E.BYPASS.LTC128B.128 [R4+0x1d400], desc[UR56][R2.64+0x80], !P2 ;  /* 0x1d40008002047fae */ /* 0x000fe8000d101d78 */
[----:B------:R2:W-:Y:S04]  /*1f070*/  LDGSTS.E.BYPASS.LTC128B.128 [R4+0x20400], desc[UR56][R2.64+0x100], !P1 ;  /* 0x2040010002047fae */ /* 0x0005e8000c901d78 */
[----:B-12---:R0:W2:Y:S02]  /*1f080*/  SHFL.IDX PT, R2, R9, 0x5, 0x181f ;  /* 0x00b81f0009027f89 */ /* 0x0060a400000e0000 */
.L_x_893:
[----:B--2---:R-:W-:-:S05]  /*1f090*/  IADD3 R2, P0, R2, R0, RZ ;  /* 0x0000000002027210 */ /* 0x004fca0007f1e0ff */
        /* <DEDUP_REMOVED lines=9> */
.L_x_751:
[----:B------:R-:W-:Y:S02]  /*1f130*/  PLOP3.LUT P1, PT, P1, P0, PT, 0xa2, 0x0 ;  /* 0x000000000000781c */ /* 0x000fe40000f21472 */
[----:B------:R-:W-:-:S08]  /*1f140*/  @P0 R2UR P1, UR4, R6 ;  /* 0x00000000060402ca */ /* 0x000fd00000020000 */
[----:B------:R-:W-:-:S05]  /*1f150*/  @P0 PLOP3.LUT P0, PT, P1, PT, PT, 0x80, 0x0 ;  /* 0x000000000000081c */ /* 0x000fca0000f0f070 */
[----:B------:R-:W-:Y:S01]  /*1f160*/  @!P1 SYNCS.ARRIVE.TRANS64.RED.A0T1 RZ, [UR4+0x2a830], RZ ;  /* 0x02a830ffffff99a7 */ /* 0x000fe20008200404 */
[----:B------:R-:W-:Y:S07]  /*1f170*/  @!P1 ARRIVES.LDGSTSBAR.64.TRANSCNT [UR4+0x2a830] ;  /* 0x02a83000ff0099b0 */ /* 0x000fee0008000a84 */
[----:B------:R-:W-:Y:S05]  /*1f180*/  @P0 BRA.U.ANY `(.L_x_751) ;  /* 0xfffffffd00e80947 */ /* 0x000fea000393ffff */
[----:B------:R-:W-:Y:S01]  /*1f190*/  NOP ;  /* 0x0000000000007918 */ /* 0x000fe20000000000 */
[----:B-1----:R-:W2:Y:S02]  /*1f1a0*/  LDL R2, [R1+0x30] ;  /* 0x0000300001027983 */ /* 0x002ea40000100800 */
[----:B--2---:R-:W-:-:S13]  /*1f1b0*/  ISETP.NE.AND P2, PT, R2, 0x3, PT ;  /* 0x000000030200780c */ /* 0x004fda0003f45270 */
[----:B------:R-:W-:Y:S05]  /*1f1c0*/  @!P2 BRA `(.L_x_752) ;  /* 0x000000000004a947 */ /* 0x000fea0003800000 */
[----:B------:R-:W-:Y:S01]  /*1f1d0*/  BPT.TRAP 0x1 ;  /* 0x000000040000795c */ /* 0x000fe20000300000 */
.L_x_752:
[----:B------:R1:W-:Y:S01]  /*1f1e0*/  SYNCS.ARRIVE.TRANS64.A1T0 RZ, [R6+URZ+0x2a830], RZ ;  /* 0x02a830ff06ff79a7 */ /* 0x0003e2000810003f */
[----:B------:R-:W-:Y:S05]  /*1f1f0*/  @!P2 BRA `(.L_x_753) ;  /* 0x000000000004a947 */ /* 0x000fea0003800000 */
[----:B------:R-:W-:Y:S01]  /*1f200*/  BPT.TRAP 0x1 ;  /* 0x000000040000795c */ /* 0x000fe20000300000 */
.L_x_753:
[----:B------:R-:W-:Y:S01]  /*1f210*/  SHF.L.U32 R2, R17, 0x1f, RZ ;  /* 0x0000001f11027819 */ /* 0x000fe200000006ff */
[----:B------:R-:W-:Y:S01]  /*1f220*/  BSSY B1, `(.L_x_754) ;  /* 0x0000004000017945 */ /* 0x000fe20003800000 */
[----:B0-----:R-:W-:-:S04]  /*1f230*/  LEA R5, R10, R22, 0x3 ;  /* 0x000000160a057211 */ /* 0x001fc800078e18ff */
[----:B------:R-:W0:Y:S02]  /*1f240*/  SYNCS.PHASECHK.TRANS64.TRYWAIT P0, [R5+URZ+0x2a860], R2 ;  /* 0x02a86002050075a7 */ /* 0x000e24000800017f */
[----:B0-----:R-:W-:Y:S05]  /*1f250*/  @!P0 BRA `(.L_x_755) ;  /* 0x0000004800c08947 */ /* 0x001fea0003800000 */
.L_x_894:
[----:B------:R-:W-:Y:S05]  /*1f260*/  BSYNC B1 ;  /* 0x0000000000017941 */ /* 0x000fea0003800000 */
.L_x_754:
[----:B------:R-:W2:Y:S01]  /*1f270*/  S2R R3, SR_TID.X ;  /* 0x0000000000037919 */ /* 0x000ea20000002100 */
[----:B------:R-:W-:Y:S01]  /*1f280*/  UMOV UR4, 0xffffffff ;  /* 0xffffffff00047882 */ /* 0x000fe20000000000 */
[----:B-1----:R-:W-:Y:S01]  /*1f290*/  IMAD R6, R31, -0x60, R36 ;  /* 0xffffffa01f067824 */ /* 0x002fe200078e0224 */
[----:B------:R-:W-:Y:S01]  /*1f2a0*/  LOP3.LUT P0, RZ, R29, 0x2, RZ, 0xc0, !PT ;  /* 0x000000021dff7812 */ /* 0x000fe2000780c0ff */
[----:B------:R-:W-:Y:S01]  /*1f2b0*/  IMAD R4, R10, 0x3000, R33 ;  /* 0x000030000a047824 */ /* 0x000fe200078e0221 */
[----:B--2---:R-:W-:-:S04]  /*1f2c0*/  LOP3.LUT R3, R3, 0x7f, RZ, 0xc0, !PT ;  /* 0x0000007f03037812 */ /* 0x004fc800078ec0ff */
[----:B------:R-:W-:-:S05]  /*1f2d0*/  SHF.R.U32.HI R3, RZ, 0x3, R3 ;  /* 0x00000003ff037819 */ /* 0x000fca0000011603 */
[----:B------:R-:W-:Y:S01]  /*1f2e0*/  IMAD.IADD R6, R6, 0x1, -R3 ;  /* 0x0000000106067824 */ /* 0x000fe200078e0a03 */
[----:B------:R-:W-:Y:S06]  /*1f2f0*/  BRA.DIV UR4, `(.L_x_756) ;  /* 0x0000004a04ac7947 */ /* 0x000fec000b800000 */
[----:B0-----:R-:W0:Y:S01]  /*1f300*/  SHFL.IDX PT, R2, R23, RZ, 0x181f ;  /* 0x00181fff17027589 */ /* 0x001e2200000e0000 */
[----:B------:R-:W-:-:S03]  /*1f310*/  IMAD R4, R4, 0x2, R22 ;  /* 0x0000000204047824 */ /* 0x000fc600078e0216 */
[----:B------:R-:W1:Y:S01]  /*1f320*/  SHFL.IDX PT, R3, R24, RZ, 0x181f ;  /* 0x00181fff18037589 */ /* 0x000e6200000e0000 */
[----:B0-----:R-:W-:-:S04]  /*1f330*/  IADD3 R2, P1, R2, R0, RZ ;  /* 0x0000000002027210 */ /* 0x001fc80007f3e0ff */
[----:B-1----:R-:W-:Y:S02]  /*1f340*/  IADD3.X R3, RZ, R3, RZ, P1, !PT ;  /* 0x00000003ff037210 */ /* 0x002fe40000ffe4ff */
[----:B------:R-:W-:-:S04]  /*1f350*/  LOP3.LUT P1, RZ, R29, 0x1, RZ, 0xc0, !PT ;  /* 0x000000011dff7812 */ /* 0x000fc8000782c0ff */
[----:B------:R-:W-:-:S13]  /*1f360*/  ISETP.LT.OR P2, PT, R6, 0x1, !P1 ;  /* 0x000000010600780c */ /* 0x000fda0004f41670 */
[----:B------:R-:W-:Y:S01]  /*1f370*/  @!PT LDS RZ, [RZ] ;  /* 0x00000000fffff984 */ /* 0x000fe20000000800 */
        /* <DEDUP_REMOVED lines=33> */
[----:B------:R-:W-:Y:S01]  /*1f590*/  LDGSTS.E.BYPASS.LTC128B.128 [R4+0x2400], desc[UR56][R2.64], !P2 ;  /* 0x0240000002047fae */ /* 0x000fe2000d101d78 */
[----:B------:R-:W-:-:S13]  /*1f5a0*/  ISETP.LT.OR P2, PT, R6, 0x41, !P0 ;  /* 0x000000410600780c */ /* 0x000fda0004741670 */
[----:B------:R0:W-:Y:S04]  /*1f5b0*/  LDGSTS.E.BYPASS.LTC128B.128 [R4+0x5400], desc[UR56][R2.64+0x80], !P2 ;  /* 0x0540008002047fae */ /* 0x0001e8000d101d78 */
[----:B0-2---:R0:W1:Y:S02]  /*1f5c0*/  SHFL.IDX PT, R2, R23, 0x5, 0x181f ;  /* 0x00b81f0017027f89 */ /* 0x00506400000e0000 */
.L_x_908:
[C---:B------:R-:W-:Y:S01]  /*1f5d0*/  ISETP.LT.OR P1, PT, R6.reuse, 0x51, !P1 ;  /* 0x000000510600780c */ /* 0x040fe20004f21670 */
[----:B------:R-:W-:Y:S01]  /*1f5e0*/  ULDC.64 UR4, c[0x0][0x328] ;  /* 0x0000ca0000047ab9 */ /* 0x000fe20000000a00 */
[----:B------:R-:W-:Y:S01]  /*1f5f0*/  ISETP.LT.OR P0, PT, R6, 0x51, !P0 ;  /* 0x000000510600780c */ /* 0x000fe20004701670 */
[----:B------:R-:W-:Y:S01]  /*1f600*/  IMAD R9, R20, UR4, RZ ;  /* 0x0000000414097c24 */ /* 0x000fe2000f8e02ff */
[----:B-1----:R-:W-:-:S03]  /*1f610*/  IADD3 R2, P2, R2, R0, RZ ;  /* 0x0000000002027210 */ /* 0x002fc60007f5e0ff */
[----:B------:R-:W-:Y:S01]  /*1f620*/  IMAD R9, R8, UR5, R9 ;  /* 0x0000000508097c24 */ /* 0x000fe2000f8e0209 */
[----:B------:R-:W-:-:S05]  /*1f630*/  IADD3.X R3, RZ, R24, RZ, P2, !PT ;  /* 0x00000018ff037210 */ /* 0x000fca00017fe4ff */
[----:B------:R-:W-:Y:S01]  /*1f640*/  @!PT LDS RZ, [RZ] ;  /* 0x00000000fffff984 */ /* 0x000fe20000000800 */
[----:B------:R-:W-:Y:S01]  /*1f650*/  @!PT LDS RZ, [RZ] ;  /* 0x00000000fffff984 */ /* 0x000fe20000000800 */
[----:B------:R-:W-:Y:S01]  /*1f660*/  @!PT LDS RZ, [RZ] ;  /* 0x00000000fffff984 */ /* 0x000fe20000000800 */
[----:B------:R-:W-:Y:S04]  /*1f670*/  LDGSTS.E.BYPASS.LTC128B.128 [R4+0x2c00], desc[UR56][R2.64], !P1 ;  /* 0x02c0000002047fae */ /* 0x000fe8000c901d78 */
[----:B------:R1:W-:Y:S01]  /*1f680*/  LDGSTS.E.BYPASS.LTC128B.128 [R4+0x5c00], desc[UR56][R2.64+0x80], !P0 ;  /* 0x05c0008002047fae */ /* 0x0003e2000c101d78 */
[----:B------:R-:W-:Y:S01]  /*1f690*/  PLOP3.LUT P0, PT, PT, PT, PT, 0x80, 0x0 ;  /* 0x000000000000781c */ /* 0x000fe20003f0f070 */
[----:B------:R-:W-:Y:S01]  /*1f6a0*/  NOP ;  /* 0x0000000000007918 */ /* 0x000fe20000000000 */
[----:B-1----:R-:W-:Y:S01]  /*1f6b0*/  IMAD.WIDE.U32 R2, R8, UR4, RZ ;  /* 0x0000000408027c25 */ /* 0x002fe2000f8e00ff */
[----:B------:R-:W-:-:S03]  /*1f6c0*/  ULDC.64 UR4, c[0x0][0x338] ;  /* 0x0000ce0000047ab9 */ /* 0x000fc60000000a00 */
[----:B------:R-:W-:Y:S02]  /*1f6d0*/  IMAD.IADD R3, R3, 0x1, R9 ;  /* 0x0000000103037824 */ /* 0x000fe400078e0209 */
[----:B------:R-:W-:Y:S02]  /*1f6e0*/  IMAD R0, R21, UR4, RZ ;  /* 0x0000000415007c24 */ /* 0x000fe4000f8e02ff */
[----:B------:R-:W-:-:S04]  /*1f6f0*/  IMAD.WIDE.U32 R2, R7, UR4, R2 ;  /* 0x0000000407027c25 */ /* 0x000fc8000f8e0002 */
[----:B------:R-:W-:-:S05]  /*1f700*/  IMAD R9, R7, UR5, R0 ;  /* 0x0000000507097c24 */ /* 0x000fca000f8e0200 */
[----:B------:R-:W-:-:S07]  /*1f710*/  IADD3 R9, R3, R9, RZ ;  /* 0x0000000903097210 */ /* 0x000fce0007ffe0ff */
.L_x_757:
        /* <DEDUP_REMOVED lines=11> */
.L_x_758:
[----:B------:R-:W-:Y:S01]  /*1f7d0*/  IMAD.MOV.U32 R3, RZ, RZ, R9 ;  /* 0x000000ffff037224 */ /* 0x000fe200078e0009 */
[----:B------:R-:W-:Y:S01]  /*1f7e0*/  ULDC.64 UR4, c[0x0][0x330] ;  /* 0x0000cc0000047ab9 */ /* 0x000fe20000000a00 */
[----:B------:R-:W-:Y:S01]  /*1f7f0*/  ULDC.64 UR6, c[0x0][0x318] ;  /* 0x0000c60000067ab9 */ /* 0x000fe20000000a00 */
[----:B------:R1:W-:Y:S01]  /*1f800*/  SYNCS.ARRIVE.TRANS64.A1T0 RZ, [R5+URZ+0x2a850], RZ ;  /* 0x02a850ff05ff79a7 */ /* 0x0003e2000810003f */
[----:B------:R-:W-:Y:S01]  /*1f810*/  IMAD.WIDE.U32 R2, R18, UR4, R2 ;  /* 0x0000000412027c25 */ /* 0x000fe2000f8e0002 */
[----:B------:R-:W-:Y:S02]  /*1f820*/  IADD3 R0, R26, -0x1, RZ ;  /* 0xffffffff1a007810 */ /* 0x000fe40007ffe0ff */
[----:B------:R-:W-:Y:S01]  /*1f830*/  MOV R17, R28 ;  /* 0x0000001c00117202 */ /* 0x000fe20000000f00 */
[----:B------:R-:W-:Y:S01]  /*1f840*/  IMAD R3, R18, UR5, R3 ;  /* 0x0000000512037c24 */ /* 0x000fe2000f8e0203 */
[----:B0-----:R-:W-:Y:S01]  /*1f850*/  LEA R23, P0, R2, UR6, 0x1 ;  /* 0x0000000602177c11 */ /* 0x001fe2000f8008ff */
[----:B------:R-:W-:-:S02]  /*1f860*/  IMAD.MOV.U32 R10, RZ, RZ, R27 ;  /* 0x000000ffff0a7224 */ /* 0x000fc400078e001b */
[----:B------:R-:W-:Y:S01]  /*1f870*/  IMAD.MOV.U32 R31, RZ, RZ, R26 ;  /* 0x000000ffff1f7224 */ /* 0x000fe200078e001a */
[----:B------:R-:W-:Y:S02]  /*1f880*/  LEA.HI.X R24, R2, UR7, R3, 0x1, P0 ;  /* 0x0000000702187c11 */ /* 0x000fe400080f0c03 */
[----:B------:R-:W-:-:S13]  /*1f890*/  ISETP.GT.AND P0, PT, R26, R37, PT ;  /* 0x000000251a00720c */ /* 0x000fda0003f04270 */
[----:B-1----:R-:W-:Y:S05]  /*1f8a0*/  @P0 BRA `(.L_x_759) ;  /* 0xfffffff0002c0947 */ /* 0x002fea000383ffff */
.L_x_746:
[----:B------:R-:W-:Y:S05]  /*1f8b0*/  BSYNC B0 ;  /* 0x0000000000007941 */ /* 0x000fea0003800000 */
.L_x_745:
        /* <DEDUP_REMOVED lines=11> */
[----:B0-----:R-:W2:Y:S01]  /*1f970*/  @P0 ATOMG.E.ADD.STRONG.GPU PT, R3, desc[UR56][R2.64], R5 ;  /* 0x00000005020309a8 */ /* 0x001ea200081ee1f8 */
[----:B------:R-:W0:Y:S02]  /*1f980*/  S2R R4, SR_LTMASK ;  /* 0x0000000000047919 */ /* 0x000e240000003900 */
[----:B0-----:R-:W-:-:S04]  /*1f990*/  LOP3.LUT R4, R4, UR4, RZ, 0xc0, !PT ;  /* 0x0000000404047c12 */ /* 0x001fc8000f8ec0ff */
[----:B------:R-:W0:Y:S01]  /*1f9a0*/  POPC R7, R4 ;  /* 0x0000000400077309 */ /* 0x000e220000000000 */
[----:B--2---:R-:W0:Y:S02]  /*1f9b0*/  SHFL.IDX PT, R0, R3, R0, 0x1f ;  /* 0x00001f0003007589 */ /* 0x004e2400000e0000 */
[----:B0-----:R-:W-:-:S07]  /*1f9c0*/  IADD3 R16, R0, UR38, R7 ;  /* 0x0000002600107c10 */ /* 0x001fce000fffe007 */
.L_x_761:
[----:B------:R-:W-:Y:S05]  /*1f9d0*/  BSYNC B0 ;  /* 0x0000000000007941 */ /* 0x000fea0003800000 */
.L_x_760:
[----:B------:R-:W2:Y:S02]  /*1f9e0*/  LDL R0, [R1+0x30] ;  /* 0x0000300001007983 */ /* 0x000ea40000100800 */
[----:B--2---:R-:W-:-:S13]  /*1f9f0*/  ISETP.NE.AND P0, PT, R0, 0x3, PT ;  /* 0x000000030000780c */ /* 0x004fda0003f05270 */
[----:B------:R-:W-:Y:S05]  /*1fa00*/  @!P0 BRA `(.L_x_762) ;  /* 0x0000000000048947 */ /* 0x000fea0003800000 */
[----:B------:R-:W-:Y:S01]  /*1fa10*/  BPT.TRAP 0x1 ;  /* 0x000000040000795c */ /* 0x000fe20000300000 */
.L_x_762:
[----:B------:R-:W-:Y:S01]  /*1fa20*/  LEA R0, R27, R22, 0x3 ;  /* 0x000000161b007211 */ /* 0x000fe200078e18ff */
[----:B------:R-:W-:Y:S01]  /*1fa30*/  BSSY B0, `(.L_x_763) ;  /* 0x0000005000007945 */ /* 0x000fe20003800000 */
[----:B0-----:R-:W-:Y:S01]  /*1fa40*/  SHF.L.U32 R3, R28, 0x1f, RZ ;  /* 0x0000001f1c037819 */ /* 0x001fe200000006ff */
[----:B------:R-:W-:-:S03]  /*1fa50*/  IMAD R6, R26, -0x60, R36 ;  /* 0xffffffa01a067824 */ /* 0x000fc600078e0224 */
[----:B------:R-:W0:Y:S02]  /*1fa60*/  SYNCS.PHASECHK.TRANS64.TRYWAIT P0, [R0+URZ+0x2a860], R3 ;  /* 0x02a86003000075a7 */ /* 0x000e24000800017f */
[----:B0-----:R-:W-:Y:S05]  /*1fa70*/  @!P0 BRA `(.L_x_764) ;  /* 0x0000004800bc8947 */ /* 0x001fea0003800000 */
.L_x_909:
[----:B------:R-:W-:Y:S05]  /*1fa80*/  BSYNC B0 ;  /* 0x0000000000007941 */ /* 0x000fea0003800000 */
.L_x_763:
        /* <DEDUP_REMOVED lines=8> */
[C---:B------:R-:W-:Y:S01]  /*1fb10*/  LOP3.LUT R2, R29.reuse, 0x1, RZ, 0xc0, !PT ;  /* 0x000000011d027812 */ /* 0x040fe200078ec0ff */
[----:B------:R-:W-:Y:S01]  /*1fb20*/  IMAD R4, R4, 0x2, R22 ;  /* 0x0000000204047824 */ /* 0x000fe200078e0216 */
[----:B------:R-:W-:Y:S01]  /*1fb30*/  LOP3.LUT P0, RZ, R29, 0x2, RZ, 0xc0, !PT ;  /* 0x000000021dff7812 */ /* 0x000fe2000780c0ff */
[----:B------:R-:W2:Y:S01]  /*1fb40*/  SHFL.IDX PT, R14, R23, RZ, 0x181f ;  /* 0x00181fff170e7589 */ /* 0x000ea200000e0000 */
[----:B------:R-:W-:Y:S02]  /*1fb50*/  ISETP.NE.U32.AND P1, PT, R2, 0x1, PT ;  /* 0x000000010200780c */ /* 0x000fe40003f25070 */
[C---:B------:R-:W-:Y:S01]  /*1fb60*/  ISETP.LT.OR P3, PT, R6.reuse, 0x1, !P0 ;  /* 0x000000010600780c */ /* 0x040fe20004761670 */
[----:B0-----:R-:W0:Y:S01]  /*1fb70*/  SHFL.IDX PT, R3, R24, RZ, 0x181f ;  /* 0x00181fff18037589 */ /* 0x001e2200000e0000 */
[----:B------:R-:W-:-:S03]  /*1fb80*/  ISETP.LT.OR P2, PT, R6, 0x1, P1 ;  /* 0x000000010600780c */ /* 0x000fc60000f41670 */
[----:B------:R-:W-:Y:S04]  /*1fb90*/  SHFL.IDX PT, R8, R24, 0x1, 0x181f ;  /* 0x00381f0018087f89 */ /* 0x000fe800000e0000 */
[----:B------:R-:W-:Y:S01]  /*1fba0*/  SHFL.IDX PT, R10, R23, 0x2, 0x181f ;  /* 0x00581f00170a7f89 */ /* 0x000fe200000e0000 */
[----:B-1----:R-:W-:-:S04]  /*1fbb0*/  SHF.L.U32 R7, R7, 0x3, RZ ;  /* 0x0000000307077819 */ /* 0x002fc800000006ff */
[----:B------:R-:W-:-:S05]  /*1fbc0*/  LOP3.LUT R7, R7, 0x38, RZ, 0xc0, !PT ;  /* 0x0000003807077812 */ /* 0x000fca00078ec0ff */
[----:B------:R-:W-:Y:S02]  /*1fbd0*/  IMAD.SHL.U32 R5, R7, 0x2, RZ ;  /* 0x0000000207057824 */ /* 0x000fe400078e00ff */
        /* <DEDUP_REMOVED lines=9> */
[----:B------:R-:W0:Y:S02]  /*1fc70*/  SHFL.IDX PT, R14, R23, 0x3, 0x181f ;  /* 0x00781f00170e7f89 */ /* 0x000e2400000e0000 */
[----:B------:R-:W-:Y:S02]  /*1fc80*/  IADD3.X R3, RZ, R8, RZ, P4, !PT ;  /* 0x00000008ff037210 */ /* 0x000fe400027fe4ff */
        /* <DEDUP_REMOVED lines=15> */
[----:B------:R0:W0:Y:S01]  /*1fd80*/  SHFL.IDX PT, R14, R23, 0x5, 0x181f ;  /* 0x00b81f00170e7f89 */ /* 0x00002200000e0000 */
[----:B-1----:R-:W-:-:S05]  /*1fd90*/  IADD3.X R3, RZ, R8, RZ, P4, !PT ;  /* 0x00000008ff037210 */ /* 0x002fca00027fe4ff */
        /* <DEDUP_REMOVED lines=8> */
.L_x_923:
[C---:B------:R-:W-:Y:S02]  /*1fe20*/  ISETP.LT.OR P1, PT, R6.reuse, 0x51, P1 ;  /* 0x000000510600780c */ /* 0x040fe40000f21670 */
[----:B------:R-:W-:Y:S02]  /*1fe30*/  ISETP.LT.OR P0, PT, R6, 0x51, !P0 ;  /* 0x000000510600780c */ /* 0x000fe40004701670 */
[----:B-1----:R-:W-:-:S04]  /*1fe40*/  IADD3 R2, P2, R14, R5, RZ ;  /* 0x000000050e027210 */ /* 0x002fc80007f5e0ff */
[----:B------:R-:W-:-:S05]  /*1fe50*/  IADD3.X R3, RZ, R24, RZ, P2, !PT ;  /* 0x00000018ff037210 */ /* 0x000fca00017fe4ff */
[----:B------:R-:W-:Y:S01]  /*1fe60*/  @!PT LDS RZ, [RZ] ;  /* 0x00000000fffff984 */ /* 0x000fe20000000800 */
[----:B------:R-:W-:Y:S01]  /*1fe70*/  @!PT LDS RZ, [RZ] ;  /* 0x00000000fffff984 */ /* 0x000fe20000000800 */
[----:B------:R-:W-:Y:S01]  /*1fe80*/  @!PT LDS RZ, [RZ] ;  /* 0x00000000fffff984 */ /* 0x000fe20000000800 */
[----:B------:R0:W-:Y:S04]  /*1fe90*/  LDGSTS.E.BYPASS.LTC128B.128 [R4+0x2c00], desc[UR56][R2.64], !P1 ;  /* 0x02c0000002047fae */ /* 0x0001e8000c901d78 */
[----:B------:R0:W-:Y:S01]  /*1fea0*/  LDGSTS.E.BYPASS.LTC128B.128 [R4+0x5c00], desc[UR56][R2.64+0x80], !P0 ;  /* 0x05c0008002047fae */ /* 0x0001e2000c101d78 */
[----:B------:R-:W-:Y:S01]  /*1feb0*/  PLOP3.LUT P0, PT, PT, PT, PT, 0x80, 0x0 ;  /* 0x000000000000781c */ /* 0x000fe20003f0f070 */
[----:B------:R-:W-:-:S12]  /*1fec0*/  NOP ;  /* 0x0000000000007918 */ /* 0x000fd80000000000 */
.L_x_766:
[----:B------:R-:W-:Y:S02]  /*1fed0*/  PLOP3.LUT P1, PT, P1, P0, PT, 0xa2, 0x0 ;  /* 0x000000000000781c */ /* 0x000fe40000f21472 */
[----:B------:R-:W-:-:S08]  /*1fee0*/  @P0 R2UR P1, UR4, R0 ;  /* 0x00000000000402ca */ /* 0x000fd00000020000 */
[----:B------:R-:W-:-:S05]  /*1fef0*/  @P0 PLOP3.LUT P0, PT, P1, PT, PT, 0x80, 0x0 ;  /* 0x000000000000081c */ /* 0x000fca0000f0f070 */
[----:B------:R-:W-:Y:S01]  /*1ff00*/  @!P1 SYNCS.ARRIVE.TRANS64.RED.A0T1 RZ, [UR4+0x2a850], RZ ;  /* 0x02a850ffffff99a7 */ /* 0x000fe20008200404 */
[----:B------:R-:W-:Y:S07]  /*1ff10*/  @!P1 ARRIVES.LDGSTSBAR.64.TRANSCNT [UR4+0x2a850] ;  /* 0x02a85000ff0099b0 */ /* 0x000fee0008000a84 */
[----:B------:R-:W-:Y:S05]  /*1ff20*/  @P0 BRA.U.ANY `(.L_x_766) ;  /* 0xfffffffd00e80947 */ /* 0x000fea000393ffff */
[----:B------:R-:W-:Y:S01]  /*1ff30*/  NOP ;  /* 0x0000000000007918 */ /* 0x000fe20000000000 */
[----:B0-----:R-:W2:Y:S02]  /*1ff40*/  LDL.LU R2, [R1+0x30] ;  /* 0x0000300001027983 */ /* 0x001ea40000300800 */
[----:B--2---:R-:W-:-:S13]  /*1ff50*/  ISETP.NE.AND P2, PT, R2, 0x3, PT ;  /* 0x000000030200780c */ /* 0x004fda0003f45270 */
[----:B------:R-:W-:Y:S05]  /*1ff60*/  @!P2 BRA `(.L_x_767) ;  /* 0x000000000004a947 */ /* 0x000fea0003800000 */
[----:B------:R-:W-:Y:S01]  /*1ff70*/  BPT.TRAP 0x1 ;  /* 0x000000040000795c */ /* 0x000fe20000300000 */
.L_x_767:
[----:B------:R0:W-:Y:S01]  /*1ff80*/  SYNCS.ARRIVE.TRANS64.A1T0 RZ, [R0+URZ+0x2a850], RZ ;  /* 0x02a850ff00ff79a7 */ /* 0x0001e2000810003f */
[----:B------:R-:W-:-:S05]  /*1ff90*/  VIADD R27, R27, 0x1 ;  /* 0x000000011b1b7836 */ /* 0x000fca0000000000 */
[----:B------:R-:W-:-:S04]  /*1ffa0*/  ISETP.NE.AND P0, PT, R27, 0x2, PT ;  /* 0x000000021b00780c */ /* 0x000fc80003f05270 */
[----:B------:R-:W-:Y:S02]  /*1ffb0*/  SEL R3, RZ, 0x1, P0 ;  /* 0x00000001ff037807 */ /* 0x000fe40000000000 */
[----:B------:R-:W-:Y:S02]  /*1ffc0*/  SEL R27, R27, RZ, P0 ;  /* 0x000000ff1b1b7207 */ /* 0x000fe40000000000 */
[----:B0-----:R-:W-:-:S07]  /*1ffd0*/  LOP3.LUT R28, R28, R3, RZ, 0x3c, !PT ;  /* 0x000000031c1c7212 */ /* 0x001fce00078e3cff */
.L_x_724:
[----:B------:R-:W-:Y:S05]  /*1ffe0*/  BSYNC B7 ;  /* 0x0000000000077941 */ /* 0x000fea0003800000 */
.L_x_722:
[----:B------:R-:W2:Y:S02]  /*1fff0*/  LDL R0, [R1+0x38] ;  /* 0x0000380001007983 */ /* 0x000ea40000100800 */
[----:B--2---:R-:W-:-:S13]  /*20000*/  LOP3.LUT P0, RZ, R0, 0x20, RZ, 0xc0, !PT ;  /* 0x0000002000ff7812 */ /* 0x004fda000780c0ff */
[----:B------:R-:W-:Y:S05]  /*20010*/  @!P0 BRA `(.L_x_768) ;  /* 0x0000000000248947 */ /* 0x000fea0003800000 */
[----:B------:R-:W-:Y:S05]  /*20020*/  WARPSYNC.ALL ;  /* 0x0000000000007948 */ /* 0x000fea0003800000 */
[----:B------:R-:W1:Y:S08]  /*20030*/  S2UR UR5, SR_CgaCtaId ;  /* 0x00000000000579c3 */ /* 0x000e700000008800 */
[----:B------:R-:W-:Y:S06]  /*20040*/  BAR.SYNC.DEFER_BLOCKING 0x5, 0x180 ;  /* 0x0146000000007b1d */ /* 0x000fec0000010000 */
[----:B------:R-:W-:-:S02]  /*20050*/  UMOV UR4, 0x400 ;  /* 0x0000040000047882 */ /* 0x000fc40000000000 */
[----:B-1----:R-:W-:-:S06]  /*20060*/  ULEA UR4, UR5, UR4, 0x18 ;  /* 0x0000000405047291 */ /* 0x002fcc000f8ec03f */
[----:B0-----:R-:W-:-:S05]  /*20070*/  MOV R22, UR4 ;  /* 0x0000000400167c02 */ /* 0x001fca0008000f00 */
[----:B------:R2:W3:Y:S01]  /*20080*/  LDS.128 R16, [R22+0x2a8d0] ;  /* 0x02a8d00016107984 */ /* 0x0004e20000000c00 */
[----:B------:R-:W-:Y:S06]  /*20090*/  BAR.ARV 0x4, 0x180 ;  /* 0x0106000000007b1d */ /* 0x000fec0000002000 */
[----:B------:R-:W-:Y:S05]  /*200a0*/  BRA `(.L_x_769) ;  /* 0x0000000800d07947 */ /* 0x000fea0003800000 */
.L_x_768:
[----:B------:R-:W1:Y:S01]  /*200b0*/  S2R R9, SR_TID.X ;  /* 0x0000000000097919 */ /* 0x000e620000002100 */
[----:B------:R-:W-:Y:S01]  /*200c0*/  UMOV UR4, 0xffffffff ;  /* 0xffffffff00047882 */ /* 0x000fe20000000000 */
[----:B-1----:R-:W-:-:S04]  /*200d0*/  LOP3.LUT R9, R9, 0x1f, RZ, 0xc0, !PT ;  /* 0x0000001f09097812 */ /* 0x002fc800078ec0ff */
[----:B------:R-:W-:Y:S01]  /*200e0*/  ISETP.NE.AND P0, PT, R9, 0x1f, PT ;  /* 0x0000001f0900780c */ /* 0x000fe20003f05270 */
[----:B------:R-:W-:-:S12]  /*200f0*/  BRA.DIV UR4, `(.L_x_770) ;  /* 0x0000004e041c7947 */ /* 0x000fd8000b800000 */
[----:B0-----:R-:W-:Y:S01]  /*20100*/  IMAD.IADD R7, R19, 0x1, R9 ;  /* 0x0000000113077824 */ /* 0x001fe200078e0209 */
[----:B------:R-:W-:-:S04]  /*20110*/  ULDC UR4, c[0x0][0xc3c] ;  /* 0x00030f0000047ab9 */ /* 0x000fc80000000800 */
[----:B------:R-:W-:-:S13]  /*20120*/  ISETP.GE.OR P1, PT, R7, UR4, !P0 ;  /* 0x0000000407007c0c */ /* 0x000fda000c726670 */
[----:B------:R-:W0:Y:S08]  /*20130*/  @!P1 LDC.64 R2, c[0x0][0xc80] ;  /* 0x00032000ff029b82 */ /* 0x000e300000000a00 */
[----:B------:R-:W1:Y:S01]  /*20140*/  @!P1 LDC.64 R4, c[0x0][0xc78] ;  /* 0x00031e00ff049b82 */ /* 0x000e620000000a00 */
[----:B0-----:R-:W-:-:S05]  /*20150*/  @!P1 IMAD.WIDE R2, R7, 0x4, R2 ;  /* 0x0000000407029825 */ /* 0x001fca00078e0202 */
[----:B------:R1:W2:Y:S02]  /*20160*/  @!P1 LDG.E R6, desc[UR56][R2.64] ;  /* 0x0000003802069981 */ /* 0x0002a4000c1e1900 */
[----:B-1----:R-:W-:-:S05]  /*20170*/  @!P1 IMAD.WIDE R2, R7, 0x4, R4 ;  /* 0x0000000407029825 */ /* 0x002fca00078e0204 */
[----:B------:R-:W3:Y:S01]  /*20180*/  @!P1 LDG.E R5, desc[UR56][R2.64] ;  /* 0x0000003802059981 */ /* 0x000ee2000c1e1900 */
[----:B------:R-:W-:Y:S02]  /*20190*/  MOV R7, RZ ;  /* 0x000000ff00077202 */ /* 0x000fe40000000f00 */
[----:B------:R-:W-:Y:S01]  /*201a0*/  MOV R4, RZ ;  /* 0x000000ff00047202 */ /* 0x000fe20000000f00 */
[----:B------:R-:W-:Y:S01]  /*201b0*/  SHFL.IDX PT, R0, R16, RZ, 0x1f ;  /* 0x00001fff10007589 */ /* 0x000fe200000e0000 */
[C---:B------:R-:W-:Y:S02]  /*201c0*/  ISETP.GE.U32.AND P2, PT, R9.reuse, 0x2, PT ;  /* 0x000000020900780c */ /* 0x040fe40003f46070 */
[C---:B------:R-:W-:Y:S01]  /*201d0*/  ISETP.GE.U32.AND P3, PT, R9.reuse, 0x4, PT ;  /* 0x000000040900780c */ /* 0x040fe20003f66070 */
[----:B------:R-:W-:Y:S01]  /*201e0*/  SHFL.IDX PT, R8, R16, 0x1, 0x1f ;  /* 0x00201f0010087f89 */ /* 0x000fe200000e0000 */
[C---:B------:R-:W-:Y:S02]  /*201f0*/  ISETP.GE.U32.AND P4, PT, R9.reuse, 0x8, PT ;  /* 0x000000080900780c */ /* 0x040fe40003f86070 */
[----:B------:R-:W-:Y:S01]  /*20200*/  ISETP.GE.U32.AND P5, PT, R9, 0x10, PT ;  /* 0x000000100900780c */ /* 0x000fe20003fa6070 */
[----:B--2---:R-:W-:-:S02]  /*20210*/  @!P1 IMAD.MOV.U32 R7, RZ, RZ, R6 ;  /* 0x000000ffff079224 */ /* 0x004fc400078e0006 */
[----:B------:R-:W-:Y:S02]  /*20220*/  IMAD.MOV.U32 R6, RZ, RZ, RZ ;  /* 0x000000ffff067224 */ /* 0x000fe400078e00ff */
[----:B---3--:R-:W-:Y:S01]  /*20230*/  @!P1 IMAD.MOV.U32 R4, RZ, RZ, R5 ;  /* 0x000000ffff049224 */ /* 0x008fe200078e0005 */
[----:B------:R-:W-:-:S03]  /*20240*/  ISETP.NE.AND P1, PT, R9, RZ, PT ;  /* 0x000000ff0900720c */ /* 0x000fc60003f25270 */
[----:B------:R-:W-:-:S05]  /*20250*/  IMAD R13, R4, R7, RZ ;  /* 0x00000007040d7224 */ /* 0x000fca00078e02ff */
[----:B------:R-:W0:Y:S02]  /*20260*/  SHFL.UP PT, R14, R13, 0x1, RZ ;  /* 0x042000000d0e7989 */ /* 0x000e2400000e00ff */
[----:B0-----:R-:W-:-:S04]  /*20270*/  SEL R14, R14, RZ, P1 ;  /* 0x000000ff0e0e7207 */ /* 0x001fc80000800000 */
[----:B------:R-:W-:-:S05]  /*20280*/  IADD3 R5, R13, R14, RZ ;  /* 0x0000000e0d057210 */ /* 0x000fca0007ffe0ff */
        /* <DEDUP_REMOVED lines=12> */
[----:B------:R0:W1:Y:S02]  /*20350*/  SHFL.IDX PT, R14, R2, 0x1f, 0x1f ;  /* 0x03e01f00020e7f89 */ /* 0x00006400000e0000 */
.L_x_933:
[----:B------:R-:W-:Y:S02]  /*20360*/  ULDC UR4, c[0x0][0xc38] ;  /* 0x00030e0000047ab9 */ /* 0x000fe40000000800 */
[----:B------:R-:W-:-:S05]  /*20370*/  MOV R5, UR4 ;  /* 0x0000000400057c02 */ /* 0x000fca0008000f00 */
[----:B-1----:R-:W-:-:S04]  /*20380*/  IMAD R14, R14, R5, RZ ;  /* 0x000000050e0e7224 */ /* 0x002fc800078e02ff */
[----:B------:R-:W-:-:S05]  /*20390*/  IMAD.IADD R9, R8, 0x1, R14 ;  /* 0x0000000108097824 */ /* 0x000fca00078e020e */
[----:B------:R-:W-:-:S13]  /*203a0*/  ISETP.GT.AND P6, PT, R9, R0, PT ;  /* 0x000000000900720c */ /* 0x000fda0003fc4270 */
[----:B------:R-:W-:Y:S05]  /*203b0*/  @P6 BRA `(.L_x_771) ;  /* 0x0000000000a46947 */ /* 0x000fea0003800000 */
.L_x_774:
[----:B0-----:R-:W0:Y:S01]  /*203c0*/  LDC R2, c[0x0][0xc3c] ;  /* 0x00030f00ff027b82 */ /* 0x001e220000000800 */
[----:B------:R-:W-:-:S04]  /*203d0*/  IADD3 R19, R19, 0x1f, RZ ;  /* 0x0000001f13137810 */ /* 0x000fc80007ffe0ff */
[----:B0-----:R-:W-:-:S13]  /*203e0*/  ISETP.GE.AND P6, PT, R19, R2, PT ;  /* 0x000000021300720c */ /* 0x001fda0003fc6270 */
[----:B------:R-:W-:Y:S05]  /*203f0*/  @P6 BRA `(.L_x_772) ;  /* 0x0000000400b86947 */ /* 0x000fea0003800000 */
[----:B------:R-:W0:Y:S01]  /*20400*/  S2R R3, SR_TID.X ;  /* 0x0000000000037919 */ /* 0x000e220000002100 */
[----:B------:R-:W-:Y:S02]  /*20410*/  MOV R7, RZ ;  /* 0x000000ff00077202 */ /* 0x000fe40000000f00 */
[----:B0-----:R-:W-:-:S05]  /*20420*/  LOP3.LUT R3, R3, 0x1f, RZ, 0xc0, !PT ;  /* 0x0000001f03037812 */ /* 0x001fca00078ec0ff */
[----:B------:R-:W-:-:S05]  /*20430*/  IMAD.IADD R11, R19, 0x1, R3 ;  /* 0x00000001130b7824 */ /* 0x000fca00078e0203 */
[----:B------:R-:W-:-:S13]  /*20440*/  ISETP.GE.OR P6, PT, R11, R2, !P0 ;  /* 0x000000020b00720c */ /* 0x000fda00047c6670 */
[----:B------:R-:W0:Y:S08]  /*20450*/  @!P6 LDC.64 R2, c[0x0][0xc80] ;  /* 0x00032000ff02eb82 */ /* 0x000e300000000a00 */
[----:B------:R-:W1:Y:S01]  /*20460*/  @!P6 LDC.64 R4, c[0x0][0xc78] ;  /* 0x00031e00ff04eb82 */ /* 0x000e620000000a00 */
[----:B0-----:R-:W-:-:S05]  /*20470*/  @!P6 IMAD.WIDE R2, R11, 0x4, R2 ;  /* 0x000000040b02e825 */ /* 0x001fca00078e0202 */
[----:B------:R1:W2:Y:S02]  /*20480*/  @!P6 LDG.E R7, desc[UR56][R2.64] ;  /* 0x000000380207e981 */ /* 0x0002a4000c1e1900 */
[----:B-1----:R-:W-:-:S04]  /*20490*/  @!P6 IMAD.WIDE R2, R11, 0x4, R4 ;  /* 0x000000040b02e825 */ /* 0x002fc800078e0204 */
[----:B------:R-:W-:-:S06]  /*204a0*/  IMAD.MOV.U32 R4, RZ, RZ, RZ ;  /* 0x000000ffff047224 */ /* 0x000fcc00078e00ff */
[----:B------:R-:W2:Y:S01]  /*204b0*/  @!P6 LDG.E R4, desc[UR56][R2.64] ;  /* 0x000000380204e981 */ /* 0x000ea2000c1e1900 */
[----:B------:R-:W-:Y:S01]  /*204c0*/  UMOV UR4, 0xffffffff ;  /* 0xffffffff00047882 */ /* 0x000fe20000000000 */
[----:B--2---:R-:W-:Y:S02]  /*204d0*/  IMAD R13, R4, R7, RZ ;  /* 0x00000007040d7224 */ /* 0x004fe400078e02ff */
[----:B------:R-:W-:Y:S05]  /*204e0*/  BRA.DIV UR4, `(.L_x_773) ;  /* 0x0000004e045c7947 */ /* 0x000fea000b800000 */
        /* <DEDUP_REMOVED lines=16> */
.L_x_941:
[----:B------:R-:W-:Y:S02]  /*205f0*/  ULDC UR4, c[0x0][0xc38] ;  /* 0x00030e0000047ab9 */ /* 0x000fe40000000800 */
[----:B------:R-:W-:-:S04]  /*20600*/  IMAD.U32 R5, RZ, RZ, UR4 ;  /* 0x00000004ff057e24 */ /* 0x000fc8000f8e00ff */
[----:B-1----:R-:W-:-:S05]  /*20610*/  IMAD R14, R14, R5, RZ ;  /* 0x000000050e0e7224 */ /* 0x002fca00078e02ff */
[----:B------:R-:W-:-:S04]  /*20620*/  IADD3 R9, R14, R9, RZ ;  /* 0x000000090e097210 */ /* 0x000fc80007ffe0ff */
[----:B------:R-:W-:-:S13]  /*20630*/  ISETP.GT.AND P6, PT, R9, R0, PT ;  /* 0x000000000900720c */ /* 0x000fda0003fc4270 */
[----:B------:R-:W-:Y:S05]  /*20640*/  @!P6 BRA `(.L_x_774) ;  /* 0xfffffffc005ce947 */ /* 0x000fea000383ffff */
.L_x_771:
        /* <DEDUP_REMOVED lines=9> */
.L_x_946:
[----:B------:R-:W-:-:S13]  /*206e0*/  ISETP.NE.AND P0, PT, R3, RZ, PT ;  /* 0x000000ff0300720c */ /* 0x000fda0003f05270 */
[----:B------:R-:W-:Y:S05]  /*206f0*/  @!P0 BRA `(.L_x_776) ;  /* 0x0000000000108947 */ /* 0x000fea0003800000 */
[----:B------:R-:W-:Y:S01]  /*20700*/  UMOV UR4, 0xffffffff ;  /* 0xffffffff00047882 */ /* 0x000fe20000000000 */
[----:B------:R-:W-:Y:S02]  /*20710*/  IADD3 R12, R8, -0x1, RZ ;  /* 0xffffffff080c7810 */ /* 0x000fe40007ffe0ff */
[----:B------:R-:W-:Y:S05]  /*20720*/  BRA.DIV UR4, `(.L_x_777) ;  /* 0x0000004e04e07947 */ /* 0x000fea000b800000 */
[----:B------:R4:W0:Y:S02]  /*20730*/  SHFL.IDX PT, R6, R2, R12, 0x1f ;  /* 0x00001f0c02067589 */ /* 0x00082400000e0000 */
.L_x_776:
[----:B--2---:R-:W-:Y:S01]  /*20740*/  IABS R10, R7 ;  /* 0x00000007000a7213 */ /* 0x004fe20000000000 */
[----:B0-----:R-:W-:Y:S01]  /*20750*/  IMAD R16, R6, R5, R9 ;  /* 0x0000000506107224 */ /* 0x001fe200078e0209 */
[----:B---3--:R-:W-:Y:S02]  /*20760*/  IABS R5, R4 ;  /* 0x0000000400057213 */ /* 0x008fe40000000000 */
[----:B------:R-:W0:Y:S01]  /*20770*/  I2F.RP R11, R10 ;  /* 0x0000000a000b7306 */ /* 0x000e220000209400 */
[----:B------:R-:W-:Y:S02]  /*20780*/  IADD3 R19, R8, R19, RZ ;  /* 0x0000001308137210 */ /* 0x000fe40007ffe0ff */
[----:B------:R-:W-:-:S05]  /*20790*/  IADD3 R0, R0, -R16, RZ ;  /* 0x8000001000007210 */ /* 0x000fca0007ffe0ff */
[----:B----4-:R-:W2:Y:S08]  /*207a0*/  I2F.RP R12, R5 ;  /* 0x00000005000c7306 */ /* 0x010eb00000209400 */
[----:B0-----:R-:W0:Y:S08]  /*207b0*/  MUFU.RCP R11, R11 ;  /* 0x0000000b000b7308 */ /* 0x001e300000001000 */
[----:B--2---:R-:W-:Y:S01]  /*207c0*/  MUFU.RCP R12, R12 ;  /* 0x0000000c000c7308 */ /* 0x004fe20000001000 */
[----:B0-----:R-:W-:-:S07]  /*207d0*/  VIADD R2, R11, 0xffffffe ;  /* 0x0ffffffe0b027836 */ /* 0x001fce0000000000 */
[----:B------:R0:W2:Y:S02]  /*207e0*/  F2I.FTZ.U32.TRUNC.NTZ R3, R2 ;  /* 0x0000000200037305 */ /* 0x0000a4000021f000 */
[----:B0-----:R-:W-:Y:S01]  /*207f0*/  IMAD.MOV.U32 R2, RZ, RZ, RZ ;  /* 0x000000ffff027224 */ /* 0x001fe200078e00ff */
[----:B--2---:R-:W-:-:S05]  /*20800*/  IADD3 R9, RZ, -R3, RZ ;  /* 0x80000003ff097210 */ /* 0x004fca0007ffe0ff */
[----:B------:R-:W-:-:S04]  /*20810*/  IMAD R9, R9, R10, RZ ;  /* 0x0000000a09097224 */ /* 0x000fc800078e02ff */
[----:B------:R-:W-:Y:S01]  /*20820*/  IMAD.HI.U32 R3, R3, R9, R2 ;  /* 0x0000000903037227 */ /* 0x000fe200078e0002 */
[----:B------:R-:W-:Y:S02]  /*20830*/  IABS R2, R7 ;  /* 0x0000000700027213 */ /* 0x000fe40000000000 */
[----:B------:R-:W-:-:S03]  /*20840*/  IABS R9, R0 ;  /* 0x0000000000097213 */ /* 0x000fc60000000000 */
[----:B------:R-:W-:Y:S02]  /*20850*/  IMAD.MOV R2, RZ, RZ, -R2 ;  /* 0x000000ffff027224 */ /* 0x000fe400078e0a02 */
[----:B------:R-:W-:Y:S01]  /*20860*/  IMAD.HI.U32 R6, R3, R9, RZ ;  /* 0x0000000903067227 */ /* 0x000fe200078e00ff */
[----:B------:R-:W-:-:S03]  /*20870*/  IADD3 R3, R12, 0xffffffe, RZ ;  /* 0x0ffffffe0c037810 */ /* 0x000fc60007ffe0ff */
[----:B------:R-:W-:-:S03]  /*20880*/  IMAD R9, R6, R2, R9 ;  /* 0x0000000206097224 */ /* 0x000fc600078e0209 */
[----:B------:R-:W0:Y:S02]  /*20890*/  F2I.FTZ.U32.TRUNC.NTZ R3, R3 ;  /* 0x0000000300037305 */ /* 0x000e24000021f000 */
[----:B------:R-:W-:-:S13]  /*208a0*/  ISETP.GT.U32.AND P1, PT, R10, R9, PT ;  /* 0x000000090a00720c */ /* 0x000fda0003f24070 */
[----:B------:R-:W-:Y:S01]  /*208b0*/  @!P1 IMAD.IADD R9, R9, 0x1, -R10 ;  /* 0x0000000109099824 */ /* 0x000fe200078e0a0a */
[----:B0-----:R-:W-:Y:S02]  /*208c0*/  IADD3 R2, RZ, -R3, RZ ;  /* 0x80000003ff027210 */ /* 0x001fe40007ffe0ff */
[----:B------:R-:W-:Y:S02]  /*208d0*/  @!P1 IADD3 R6, R6, 0x1, RZ ;  /* 0x0000000106069810 */ /* 0x000fe40007ffe0ff */
[----:B------:R-:W-:Y:S01]  /*208e0*/  ISETP.GE.U32.AND P0, PT, R9, R10, PT ;  /* 0x0000000a0900720c */ /* 0x000fe20003f06070 */
[----:B------:R-:W-:Y:S01]  /*208f0*/  IMAD R9, R2, R5, RZ ;  /* 0x0000000502097224 */ /* 0x000fe200078e02ff */
[----:B------:R-:W-:Y:S01]  /*20900*/  ISETP.NE.AND P1, PT, R7, RZ, PT ;  /* 0x000000ff0700720c */ /* 0x000fe20003f25270 */
[----:B------:R-:W-:-:S04]  /*20910*/  IMAD.MOV.U32 R2, RZ, RZ, RZ ;  /* 0x000000ffff027224 */ /* 0x000fc800078e00ff */
[----:B------:R-:W-:Y:S01]  /*20920*/  IMAD.HI.U32 R9, R3, R9, R2 ;  /* 0x0000000903097227 */ /* 0x000fe200078e0002 */
[----:B------:R-:W-:Y:S02]  /*20930*/  LOP3.LUT R2, R0, R7, RZ, 0x3c, !PT ;  /* 0x0000000700027212 */ /* 0x000fe400078e3cff */
[----:B------:R-:W-:Y:S02]  /*20940*/  IABS R3, R4 ;  /* 0x0000000400037213 */ /* 0x000fe40000000000 */
[----:B------:R-:W-:Y:S01]  /*20950*/  ISETP.GE.AND P2, PT, R2, RZ, PT ;  /* 0x000000ff0200720c */ /* 0x000fe20003f46270 */
[----:B------:R-:W-:Y:S02]  /*20960*/  @P0 VIADD R6, R6, 0x1 ;  /* 0x0000000106060836 */ /* 0x000fe40000000000 */
[----:B------:R-:W-:-:S10]  /*20970*/  IMAD.MOV R3, RZ, RZ, -R3 ;  /* 0x000000ffff037224 */ /* 0x000fd400078e0a03 */
[----:B------:R-:W-:Y:S02]  /*20980*/  @!P2 IADD3 R6, -R6, RZ, RZ ;  /* 0x000000ff0606a210 */ /* 0x000fe40007ffe1ff */
[----:B------:R-:W-:-:S04]  /*20990*/  @!P1 LOP3.LUT R6, RZ, R7, RZ, 0x33, !PT ;  /* 0x00000007ff069212 */ /* 0x000fc800078e33ff */
[-C--:B------:R-:W-:Y:S01]  /*209a0*/  IABS R2, R6.reuse ;  /* 0x0000000600027213 */ /* 0x080fe20000000000 */
[----:B------:R-:W-:-:S04]  /*209b0*/  IMAD R7, R7, R6, RZ ;  /* 0x0000000607077224 */ /* 0x000fc800078e02ff */
[----:B------:R-:W-:-:S04]  /*209c0*/  IMAD.HI.U32 R9, R9, R2, RZ ;  /* 0x0000000209097227 */ /* 0x000fc800078e00ff */
[----:B------:R-:W-:Y:S02]  /*209d0*/  IMAD R2, R9, R3, R2 ;  /* 0x0000000309027224 */ /* 0x000fe400078e0202 */
[----:B------:R-:W-:-:S03]  /*209e0*/  IMAD.IADD R17, R0, 0x1, -R7 ;  /* 0x0000000100117824 */ /* 0x000fc600078e0a07 */
[----:B------:R-:W-:-:S13]  /*209f0*/  ISETP.GT.U32.AND P1, PT, R5, R2, PT ;  /* 0x000000020500720c */ /* 0x000fda0003f24070 */
[-C--:B------:R-:W-:Y:S01]  /*20a00*/  @!P1 IADD3 R2, R2, -R5.reuse, RZ ;  /* 0x8000000502029210 */ /* 0x080fe20007ffe0ff */
[----:B------:R-:W-:Y:S01]  /*20a10*/  @!P1 VIADD R9, R9, 0x1 ;  /* 0x0000000109099836 */ /* 0x000fe20000000000 */
[----:B------:R-:W-:Y:S02]  /*20a20*/  ISETP.NE.AND P1, PT, R4, RZ, PT ;  /* 0x000000ff0400720c */ /* 0x000fe40003f25270 */
[----:B------:R-:W-:Y:S02]  /*20a30*/  ISETP.GE.U32.AND P0, PT, R2, R5, PT ;  /* 0x000000050200720c */ /* 0x000fe40003f06070 */
[----:B------:R-:W-:-:S04]  /*20a40*/  LOP3.LUT R2, R6, R4, RZ, 0x3c, !PT ;  /* 0x0000000406027212 */ /* 0x000fc800078e3cff */
[----:B------:R-:W-:-:S07]  /*20a50*/  ISETP.GE.AND P2, PT, R2, RZ, PT ;  /* 0x000000ff0200720c */ /* 0x000fce0003f46270 */
[----:B------:R-:W-:-:S06]  /*20a60*/  @P0 IADD3 R9, R9, 0x1, RZ ;  /* 0x0000000109090810 */ /* 0x000fcc0007ffe0ff */
[----:B------:R-:W-:Y:S01]  /*20a70*/  @!P2 IMAD.MOV R9, RZ, RZ, -R9 ;  /* 0x000000ffff09a224 */ /* 0x000fe200078e0a09 */
[----:B------:R-:W-:-:S04]  /*20a80*/  @!P1 LOP3.LUT R9, RZ, R4, RZ, 0x33, !PT ;  /* 0x00000004ff099212 */ /* 0x000fc800078e33ff */
[----:B------:R-:W-:Y:S01]  /*20a90*/  IADD3 R3, -R9, RZ, RZ ;  /* 0x000000ff09037210 */ /* 0x000fe20007ffe1ff */
[----:B------:R-:W-:-:S04]  /*20aa0*/  IMAD R9, R4, 0x1000000, R9 ;  /* 0x0100000004097824 */ /* 0x000fc800078e0209 */
[----:B------:R-:W-:-:S05]  /*20ab0*/  IMAD R18, R4, R3, R6 ;  /* 0x0000000304127224 */ /* 0x000fca00078e0206 */
[----:B------:R-:W-:Y:S01]  /*20ac0*/  LEA R18, R18, R9, 0x10 ;  /* 0x0000000912127211 */ /* 0x000fe200078e80ff */
[----:B------:R-:W-:Y:S06]  /*20ad0*/  BRA `(.L_x_778) ;  /* 0x00000000001c7947 */ /* 0x000fec0003800000 */
.L_x_772:
[----:B------:R-:W-:Y:S01]  /*20ae0*/  UMOV UR4, URZ ;  /* 0x0000003f00047c82 */ /* 0x000fe20008000000 */
[----:B------:R-:W-:Y:S01]  /*20af0*/  UMOV UR5, URZ ;  /* 0x0000003f00057c82 */ /* 0x000fe20008000000 */
[----:B------:R-:W-:Y:S01]  /*20b00*/  ULDC UR6, c[0x0][0xc3c] ;  /* 0x00030f0000067ab9 */ /* 0x000fe20000000800 */
[----:B------:R-:W-:Y:S01]  /*20b10*/  IMAD.MOV.U32 R16, RZ, RZ, R0 ;  /* 0x000000ffff107224 */ /* 0x000fe200078e0000 */
[----:B------:R-:W-:Y:S01]  /*20b20*/  MOV R17, UR4 ;  /* 0x0000000400117c02 */ /* 0x000fe20008000f00 */
[----:B------:R-:W-:Y:S01]  /*20b30*/  IMAD.U32 R18, RZ, RZ, UR5 ;  /* 0x00000005ff127e24 */ /* 0x000fe2000f8e00ff */
[----:B------:R-:W-:-:S07]  /*20b40*/  MOV R19, UR6 ;  /* 0x0000000600137c02 */ /* 0x000fce0008000f00 */
.L_x_778:
        /* <DEDUP_REMOVED lines=10> */
.L_x_769:
[----:B------:R-:W-:Y:S02]  /*20bf0*/  ULDC UR4, c[0x0][0xc3c] ;  /* 0x00030f0000047ab9 */ /* 0x000fe40000000800 */
[----:B---3--:R-:W-:-:S13]  /*20c00*/  ISETP.GE.AND P0, PT, R19, UR4, PT ;  /* 0x0000000413007c0c */ /* 0x008fda000bf06270 */
[----:B------:R-:W-:Y:S05]  /*20c10*/  @!P0 BRA `(.L_x_779) ;  /* 0xffffff9c00f48947 */ /* 0x000fea000383ffff */
[----:B------:R-:W-:Y:S05]  /*20c20*/  BSYNC B8 ;  /* 0x0000000000087941 */ /* 0x000fea0003800000 */
.L_x_676:
[----:B------:R-:W3:Y:S01]  /*20c30*/  LDL.LU R0, [R1+0x20] ;  /* 0x0000200001007983 */ /* 0x000ee20000300800 */
[----:B------:R-:W-:Y:S01]  /*20c40*/  BSSY B0, `(.L_x_780) ;  /* 0x000000b000007945 */ /* 0x000fe20003800000 */
[----:B------:R-:W4:Y:S01]  /*20c50*/  S2R R5, SR_CgaCtaId ;  /* 0x0000000000057919 */ /* 0x000f220000008800 */
[----:B---3--:R-:W-:-:S05]  /*20c60*/  VIADD R0, R0, 0x1 ;  /* 0x0000000100007836 */ /* 0x008fca0000000000 */
[----:B0-----:R-:W-:-:S04]  /*20c70*/  LEA.HI R2, R0, R0, RZ, 0x1 ;  /* 0x0000000000027211 */ /* 0x001fc800078f08ff */
[----:B------:R-:W-:Y:S02]  /*20c80*/  LOP3.LUT R3, R2, 0xfffffffe, RZ, 0xc0, !PT ;  /* 0xfffffffe02037812 */ /* 0x000fe400078ec0ff */
[----:B------:R-:W-:Y:S02]  /*20c90*/  MOV R2, 0x400 ;  /* 0x0000040000027802 */ /* 0x000fe40000000f00 */
[----:B------:R-:W-:Y:S02]  /*20ca0*/  IADD3 R0, R0, -R3, RZ ;  /* 0x8000000300007210 */ /* 0x000fe40007ffe0ff */
[----:B----4-:R-:W-:Y:S02]  /*20cb0*/  LEA R4, R5, R2, 0x18 ;  /* 0x0000000205047211 */ /* 0x010fe400078ec0ff */
[----:B------:R-:W-:-:S04]  /*20cc0*/  SHF.L.U32 R0, R0, 0x1f, RZ ;  /* 0x0000001f00007819 */ /* 0x000fc800000006ff */
[----:B------:R-:W0:Y:S02]  /*20cd0*/  SYNCS.PHASECHK.TRANS64.TRYWAIT P0, [R4+URZ+0x2a820], R0 ;  /* 0x02a82000040075a7 */ /* 0x000e24000800017f */
[----:B0-----:R-:W-:Y:S05]  /*20ce0*/  @!P0 BRA `(.L_x_781) ;  /* 0x0000004800988947 */ /* 0x001fea0003800000 */
.L_x_949:
[----:B------:R-:W-:Y:S05]  /*20cf0*/  BSYNC B0 ;  /* 0x0000000000007941 */ /* 0x000fea0003800000 */
.L_x_780:
[----:B------:R-:W-:-:S03]  /*20d00*/  UMOV UR4, 0xffffffff ;  /* 0xffffffff00047882 */ /* 0x000fc60000000000 */
[----:B------:R-:W-:Y:S05]  /*20d10*/  BRA.DIV UR4, `(.L_x_782) ;  /* 0x0000004a04a07947 */ /* 0x000fea000b800000 */
[----:B0-----:R-:W0:Y:S02]  /*20d20*/  S2R R0, SR_TID.X ;  /* 0x0000000000007919 */ /* 0x001e240000002100 */
[----:B0-----:R-:W-:-:S04]  /*20d30*/  SHF.R.U32.HI R0, RZ, 0x5, R0 ;  /* 0x00000005ff007819 */ /* 0x001fc80000011600 */
[----:B------:R-:W-:-:S05]  /*20d40*/  LOP3.LUT R0, R0, 0x3, RZ, 0xc0, !PT ;  /* 0x0000000300007812 */ /* 0x000fca00078ec0ff */
[----:B------:R0:W3:Y:S02]  /*20d50*/  SHFL.IDX PT, R14, R0, RZ, 0x1f ;  /* 0x00001fff000e7589 */ /* 0x0000e400000e0000 */
.L_x_952:
[----:B---3--:R-:W-:-:S13]  /*20d60*/  ISETP.NE.AND P0, PT, R14, RZ, PT ;  /* 0x000000ff0e00720c */ /* 0x008fda0003f05270 */
[----:B------:R-:W-:Y:S05]  /*20d70*/  @P0 BRA `(.L_x_446) ;  /* 0x0000000000880947 */ /* 0x000fea0003800000 */
[----:B------:R-:W-:-:S03]  /*20d80*/  UMOV UR4, 0xffffffff ;  /* 0xffffffff00047882 */ /* 0x000fc60000000000 */
[----:B------:R-:W-:Y:S05]  /*20d90*/  BRA.DIV UR4, `(.L_x_783) ;  /* 0x0000004a04b47947 */ /* 0x000fea000b800000 */
[----:B------:R-:W-:-:S13]  /*20da0*/  ELECT P6, URZ, PT ;  /* 0x00000000003f782f */ /* 0x000fda00038c0000 */
.L_x_955:
[----:B------:R-:W-:Y:S05]  /*20db0*/  @!P6 BRA `(.L_x_446) ;  /* 0x000000000078e947 */ /* 0x000fea0003800000 */
[----:B------:R-:W-:-:S06]  /*20dc0*/  ULOP3.LUT UR4, UR60, 0x2, URZ, 0xfc, !UPT ;  /* 0x000000023c047892 */ /* 0x000fcc000f8efc3f */
[----:B0-----:R-:W-:-:S05]  /*20dd0*/  IMAD.U32 R0, RZ, RZ, UR4 ;  /* 0x00000004ff007e24 */ /* 0x001fca000f8e00ff */
[----:B------:R-:W-:-:S13]  /*20de0*/  ISETP.NE.AND P0, PT, R0, 0x3, PT ;  /* 0x000000030000780c */ /* 0x000fda0003f05270 */
[----:B------:R-:W-:Y:S05]  /*20df0*/  @!P0 BRA `(.L_x_784) ;  /* 0x0000000000048947 */ /* 0x000fea0003800000 */
[----:B------:R-:W-:Y:S01]  /*20e00*/  BPT.TRAP 0x1 ;  /* 0x000000040000795c */ /* 0x000fe20000300000 */
.L_x_784:
[C---:B------:R-:W-:Y:S01]  /*20e10*/  LEA R5, R27.reuse, R4, 0x3 ;  /* 0x000000041b057211 */ /* 0x040fe200078e18ff */
[----:B------:R-:W-:Y:S01]  /*20e20*/  VIADD R27, R27, 0x1 ;  /* 0x000000011b1b7836 */ /* 0x000fe20000000000 */
[----:B------:R-:W-:-:S04]  /*20e30*/  SHF.L.U32 R0, R28, 0x1f, RZ ;  /* 0x0000001f1c007819 */ /* 0x000fc800000006ff */
[----:B------:R-:W0:Y:S01]  /*20e40*/  SYNCS.PHASECHK.TRANS64.TRYWAIT P1, [R5+URZ+0x2a840], R0 ;  /* 0x02a84000050075a7 */ /* 0x000e22000802017f */
[----:B------:R-:W-:-:S04]  /*20e50*/  ISETP.NE.AND P2, PT, R27, 0x2, PT ;  /* 0x000000021b00780c */ /* 0x000fc80003f45270 */
[----:B------:R-:W-:Y:S01]  /*20e60*/  SEL R3, RZ, 0x1, P2 ;  /* 0x00000001ff037807 */ /* 0x000fe20001000000 */
[----:B0-----:R-:W-:Y:S08]  /*20e70*/  @!P1 BRA `(.L_x_785) ;  /* 0x00000048009c9947 */ /* 0x001ff00003800000 */
.L_x_956:
[----:B------:R-:W-:Y:S02]  /*20e80*/  SEL R27, R27, RZ, P2 ;  /* 0x000000ff1b1b7207 */ /* 0x000fe40001000000 */
[----:B------:R-:W-:Y:S01]  /*20e90*/  LOP3.LUT R2, R28, R3, RZ, 0x3c, !PT ;  /* 0x000000031c027212 */ /* 0x000fe200078e3cff */
[----:B------:R-:W-:Y:S06]  /*20ea0*/  @!P0 BRA `(.L_x_786) ;  /* 0x0000000000048947 */ /* 0x000fec0003800000 */
[----:B------:R-:W-:Y:S01]  /*20eb0*/  BPT.TRAP 0x1 ;  /* 0x000000040000795c */ /* 0x000fe20000300000 */
.L_x_786:
[----:B------:R-:W-:Y:S02]  /*20ec0*/  LEA R27, R27, R4, 0x3 ;  /* 0x000000041b1b7211 */ /* 0x000fe400078e18ff */
[----:B------:R-:W-:-:S04]  /*20ed0*/  SHF.L.U32 R2, R2, 0x1f, RZ ;  /* 0x0000001f02027819 */ /* 0x000fc800000006ff */
[----:B------:R-:W3:Y:S02]  /*20ee0*/  SYNCS.PHASECHK.TRANS64.TRYWAIT P1, [R27+URZ+0x2a840], R2 ;  /* 0x02a840021b0075a7 */ /* 0x000ee4000802017f */
[----:B---3--:R-:W-:Y:S05]  /*20ef0*/  @!P1 BRA `(.L_x_787) ;  /* 0x0000004800909947 */ /* 0x008fea0003800000 */
.L_x_957:
[----:B------:R-:W-:Y:S05]  /*20f00*/  @!P0 BRA `(.L_x_788) ;  /* 0x0000000000048947 */ /* 0x000fea0003800000 */
[----:B------:R-:W-:Y:S01]  /*20f10*/  BPT.TRAP 0x1 ;  /* 0x000000040000795c */ /* 0x000fe20000300000 */
.L_x_788:
[----:B------:R-:W4:Y:S02]  /*20f20*/  SYNCS.PHASECHK.TRANS64.TRYWAIT P1, [R5+URZ+0x2a860], R0 ;  /* 0x02a86000050075a7 */ /* 0x000f24000802017f */
[----:B----4-:R-:W-:Y:S05]  /*20f30*/  @!P1 BRA `(.L_x_789) ;  /* 0x0000004800949947 */ /* 0x010fea0003800000 */
.L_x_958:
[----:B------:R-:W-:Y:S05]  /*20f40*/  @!P0 BRA `(.L_x_790) ;  /* 0x0000000000048947 */ /* 0x000fea0003800000 */
[----:B------:R-:W-:Y:S01]  /*20f50*/  BPT.TRAP 0x1 ;  /* 0x000000040000795c */ /* 0x000fe20000300000 */
.L_x_790:
[----:B------:R0:W0:Y:S02]  /*20f60*/  SYNCS.PHASECHK.TRANS64.TRYWAIT P0, [R27+URZ+0x2a860], R2 ;  /* 0x02a860021b0075a7 */ /* 0x000024000800017f */
[----:B0-----:R-:W-:Y:S05]  /*20f70*/  @!P0 NANOSLEEP.SYNCS 0x989680 ;  /* 0x009896800000895d */ /* 0x001fea0003900000 */
[----:B------:R-:W0:Y:S02]  /*20f80*/  @!P0 SYNCS.PHASECHK.TRANS64 P0, [R27+URZ+0x2a860], R2 ;  /* 0x02a860021b0085a7 */ /* 0x000e24000800007f */
[----:B0-----:R-:W-:Y:S05]  /*20f90*/  @!P0 BRA `(.L_x_790) ;  /* 0xfffffffc00f08947 */ /* 0x001fea000383ffff */
.L_x_446:
[----:B------:R-:W-:Y:S05]  /*20fa0*/  BSYNC B9 ;  /* 0x0000000000097941 */ /* 0x000fea0003800000 */
.L_x_443:
[----:B------:R-:W-:Y:S05]  /*20fb0*/  EXIT ;  /* 0x000000000000794d */ /* 0x000fea0003800000 */
.L_x_466:
[----:B0-----:R0:W1:Y:S02]  /*20fc0*/  SYNCS.PHASECHK.TRANS64.TRYWAIT P5, [R85+URZ+0x2a890], R86 ;  /* 0x02a89056550075a7 */ /* 0x00106400080a017f */
[----:B-1----:R-:W-:Y:S05]  /*20fd0*/  @!P5 NANOSLEEP.SYNCS 0x989680 ;  /* 0x009896800000d95d */ /* 0x002fea0003900000 */
[----:B------:R-:W1:Y:S02]  /*20fe0*/  @!P5 SYNCS.PHASECHK.TRANS64 P5, [R85+URZ+0x2a890], R86 ;  /* 0x02a890565500d5a7 */ /* 0x000e6400080a007f */
[----:B-1----:R-:W-:Y:S05]  /*20ff0*/  @!P5 BRA `(.L_x_466) ;  /* 0xfffffffc00f0d947 */ /* 0x002fea000383ffff */
[----:B------:R-:W-:Y:S05]  /*21000*/  BRA `(.L_x_791) ;  /* 0xfffffe2c00007947 */ /* 0x000fea000383ffff */
.L_x_467:
[----:B------:R-:W-:Y:S01]  /*21010*/  BSSY B1, `(.L_x_792) ;  /* 0x0000008000017945 */ /* 0x000fe20003800000 */
[----:B------:R-:W-:Y:S01]  /*21020*/  IMAD.MOV.U32 R13, RZ, RZ, R115 ;  /* 0x000000ffff0d7224 */ /* 0x000fe200078e0073 */
[----:B------:R-:W-:Y:S01]  /*21030*/  MOV R12, RZ ;  /* 0x000000ff000c7202 */ /* 0x000fe20000000f00 */
[----:B------:R-:W-:Y:S01]  /*21040*/  IMAD.MOV.U32 R11, RZ, RZ, 0x1c1f ;  /* 0x00001c1fff0b7424 */ /* 0x000fe200078e00ff */
[----:B------:R-:W-:-:S07]  /*21050*/  MOV R15, 0xffffffff ;  /* 0xffffffff000f7802 */ /* 0x000fce0000000f00 */
[----:B0-----:R-:W-:Y:S05]  /*21060*/  WARPSYNC.COLLECTIVE R15, `(.L_x_793) ;  /* 0x000000000f087348 */ /* 0x001fea0003c00000 */
[----:B------:R1:W2:Y:S02]  /*21070*/  SHFL.IDX P6, R14, R13, R12, R11 ;  /* 0x0000000c0d0e7389 */ /* 0x0002a400000c000b */
[----:B012---:R-:W-:Y:S01]  /*21080*/  ENDCOLLECTIVE ;  /* 0x000000000000791b */ /* 0x007fe20003800000 */
.L_x_793:
[----:B------:R-:W-:Y:S05]  /*21090*/  BSYNC B1 ;  /* 0x0000000000017941 */ /* 0x000fea0003800000 */
.L_x_792:
[----:B------:R-:W-:Y:S01]  /*210a0*/  MOV R13, R118 ;  /* 0x00000076000d7202 */ /* 0x000fe20000000f00 */
[----:B------:R-:W-:Y:S01]  /*210b0*/  IMAD.MOV.U32 R12, RZ, RZ, RZ ;  /* 0x000000ffff0c7224 */ /* 0x000fe200078e00ff */
[----:B------:R-:W-:Y:S01]  /*210c0*/  MOV R11, 0x1c1f ;  /* 0x00001c1f000b7802 */ /* 0x000fe20000000f00 */
[----:B------:R-:W-:Y:S02]  /*210d0*/  IMAD.MOV.U32 R15, RZ, RZ, -0x1 ;  /* 0xffffffffff0f7424 */ /* 0x000fe400078e00ff */
[----:B------:R-:W-:-:S07]  /*210e0*/  IMAD.MOV.U32 R78, RZ, RZ, R14 ;  /* 0x000000ffff4e7224 */ /* 0x000fce00078e000e */
[----:B------:R-:W-:Y:S05]  /*210f0*/  WARPSYNC.COLLECTIVE R15, `(.L_x_794) ;  /* 0x000000000f087348 */ /* 0x000fea0003c00000 */
[----:B------:R0:W1:Y:S02]  /*21100*/  SHFL.IDX P6, R14, R13, R12, R11 ;  /* 0x0000000c0d0e7389 */ /* 0x00006400000c000b */
[----:B01----:R-:W-:Y:S01]  /*21110*/  ENDCOLLECTIVE ;  /* 0x000000000000791b */ /* 0x003fe20003800000 */
.L_x_794:
[----:B------:R-:W-:Y:S01]  /*21120*/  MOV R11, R14 ;  /* 0x0000000e000b7202 */ /* 0x000fe20000000f00 */
[----:B------:R-:W-:Y:S06]  /*21130*/  BRA `(.L_x_795) ;  /* 0xfffffe2800c87947 */ /* 0x000fec000383ffff */
.L_x_492:
[----:B------:R-:W-:Y:S01]  /*21140*/  BSSY B1, `(.L_x_796) ;  /* 0x0000008000017945 */ /* 0x000fe20003800000 */
[----:B0---4-:R-:W-:Y:S01]  /*21150*/  IMAD.MOV.U32 R13, RZ, RZ, R115 ;  /* 0x000000ffff0d7224 */ /* 0x011fe200078e0073 */
[----:B------:R-:W-:Y:S01]  /*21160*/  MOV R12, 0x1 ;  /* 0x00000001000c7802 */ /* 0x000fe20000000f00 */
[----:B---3--:R-:W-:Y:S01]  /*21170*/  IMAD.MOV.U32 R11, RZ, RZ, 0x1c1f ;  /* 0x00001c1fff0b7424 */ /* 0x008fe200078e00ff */
[----:B------:R-:W-:-:S07]  /*21180*/  MOV R15, 0xffffffff ;  /* 0xffffffff000f7802 */ /* 0x000fce0000000f00 */
[----:B-12---:R-:W-:Y:S05]  /*21190*/  WARPSYNC.COLLECTIVE R15, `(.L_x_797) ;  /* 0x000000000f087348 */ /* 0x006fea0003c00000 */
[----:B------:R0:W3:Y:S02]  /*211a0*/  SHFL.IDX P6, R14, R13, R12, R11 ;  /* 0x0000000c0d0e7389 */ /* 0x0000e400000c000b */
[----:B0123--:R-:W-:Y:S01]  /*211b0*/  ENDCOLLECTIVE ;  /* 0x000000000000791b */ /* 0x00ffe20003800000 */
.L_x_797:
[----:B------:R-:W-:Y:S05]  /*211c0*/  BSYNC B1 ;  /* 0x0000000000017941 */ /* 0x000fea0003800000 */
.L_x_796:
[----:B------:R-:W-:Y:S01]  /*211d0*/  MOV R13, R118 ;  /* 0x00000076000d7202 */ /* 0x000fe20000000f00 */
[----:B------:R-:W-:Y:S01]  /*211e0*/  IMAD.MOV.U32 R12, RZ, RZ, 0x1 ;  /* 0x00000001ff0c7424 */ /* 0x000fe200078e00ff */
[----:B------:R-:W-:Y:S01]  /*211f0*/  MOV R11, 0x1c1f ;  /* 0x00001c1f000b7802 */ /* 0x000fe20000000f00 */
[----:B------:R-:W-:Y:S02]  /*21200*/  IMAD.MOV.U32 R15, RZ, RZ, -0x1 ;  /* 0xffffffffff0f7424 */ /* 0x000fe400078e00ff */
[----:B------:R-:W-:-:S07]  /*21210*/  IMAD.MOV.U32 R115, RZ, RZ, R14 ;  /* 0x000000ffff737224 */ /* 0x000fce00078e000e */
[----:B------:R-:W-:Y:S05]  /*21220*/  WARPSYNC.COLLECTIVE R15, `(.L_x_798) ;  /* 0x000000000f087348 */ /* 0x000fea0003c00000 */
[----:B------:R0:W1:Y:S02]  /*21230*/  SHFL.IDX P6, R14, R13, R12, R11 ;  /* 0x0000000c0d0e7389 */ /* 0x00006400000c000b */
[----:B01----:R-:W-:Y:S01]  /*21240*/  ENDCOLLECTIVE ;  /* 0x000000000000791b */ /* 0x003fe20003800000 */
.L_x_798:
[----:B------:R-:W-:Y:S01]  /*21250*/  MOV R118, R14 ;  /* 0x0000000e00767202 */ /* 0x000fe20000000f00 */
[----:B------:R-:W-:Y:S06]  /*21260*/  BRA `(.L_x_799) ;  /* 0xfffffe3c00d47947 */ /* 0x000fec000383ffff */
.L_x_522:
[----:B0-----:R0:W1:Y:S02]  /*21270*/  SYNCS.PHASECHK.TRANS64.TRYWAIT P5, [R85+URZ+0x2a890], R86 ;  /* 0x02a89056550075a7 */ /* 0x00106400080a017f */
[----:B-1----:R-:W-:Y:S05]  /*21280*/  @!P5 NANOSLEEP.SYNCS 0x989680 ;  /* 0x009896800000d95d */ /* 0x002fea0003900000 */
[----:B------:R-:W1:Y:S02]  /*21290*/  @!P5 SYNCS.PHASECHK.TRANS64 P5, [R85+URZ+0x2a890], R86 ;  /* 0x02a890565500d5a7 */ /* 0x000e6400080a007f */
[----:B-1----:R-:W-:Y:S05]  /*212a0*/  @!P5 BRA `(.L_x_522) ;  /* 0xfffffffc00f0d947 */ /* 0x002fea000383ffff */
[----:B------:R-:W-:Y:S05]  /*212b0*/  BRA `(.L_x_800) ;  /* 0xfffffe5c00f47947 */ /* 0x000fea000383ffff */
.L_x_523:
        /* <DEDUP_REMOVED lines=8> */
.L_x_802:
[----:B------:R-:W-:Y:S05]  /*21340*/  BSYNC B1 ;  /* 0x0000000000017941 */ /* 0x000fea0003800000 */
.L_x_801:
        /* <DEDUP_REMOVED lines=8> */
.L_x_803:
[----:B------:R-:W-:Y:S01]  /*213d0*/  MOV R11, R14 ;  /* 0x0000000e000b7202 */ /* 0x000fe20000000f00 */
[----:B------:R-:W-:Y:S06]  /*213e0*/  BRA `(.L_x_804) ;  /* 0xfffffe5c00c47947 */ /* 0x000fec000383ffff */
.L_x_536:
[----:B------:R-:W-:Y:S01]  /*213f0*/  BSSY B1, `(.L_x_805) ;  /* 0x0000008000017945 */ /* 0x000fe20003800000 */
[----:B--234-:R-:W-:Y:S01]  /*21400*/  IMAD.MOV.U32 R13, RZ, RZ, R115 ;  /* 0x000000ffff0d7224 */ /* 0x01cfe200078e0073 */
[----:B------:R-:W-:Y:S01]  /*21410*/  MOV R12, 0x1 ;  /* 0x00000001000c7802 */ /* 0x000fe20000000f00 */
[----:B------:R-:W-:Y:S01]  /*21420*/  IMAD.MOV.U32 R11, RZ, RZ, 0x1c1f ;  /* 0x00001c1fff0b7424 */ /* 0x000fe200078e00ff */
[----:B------:R-:W-:-:S07]  /*21430*/  MOV R15, 0xffffffff ;  /* 0xffffffff000f7802 */ /* 0x000fce0000000f00 */
[----:B01----:R-:W-:Y:S05]  /*21440*/  WARPSYNC.COLLECTIVE R15, `(.L_x_806) ;  /* 0x000000000f087348 */ /* 0x003fea0003c00000 */
[----:B------:R2:W3:Y:S02]  /*21450*/  SHFL.IDX P6, R14, R13, R12, R11 ;  /* 0x0000000c0d0e7389 */ /* 0x0004e400000c000b */
[----:B0123--:R-:W-:Y:S01]  /*21460*/  ENDCOLLECTIVE ;  /* 0x000000000000791b */ /* 0x00ffe20003800000 */
.L_x_806:
[----:B------:R-:W-:Y:S05]  /*21470*/  BSYNC B1 ;  /* 0x0000000000017941 */ /* 0x000fea0003800000 */
.L_x_805:
        /* <DEDUP_REMOVED lines=8> */
.L_x_807:
[----:B------:R-:W-:Y:S01]  /*21500*/  MOV R118, R14 ;  /* 0x0000000e00767202 */ /* 0x000fe20000000f00 */
[----:B------:R-:W-:Y:S06]  /*21510*/  BRA `(.L_x_808) ;  /* 0xfffffe74006c7947 */ /* 0x000fec000383ffff */
.L_x_549:
[----:B-1----:R1:W2:Y:S02]  /*21520*/  SYNCS.PHASECHK.TRANS64.TRYWAIT P3, [R85+URZ+0x2a890], R86 ;  /* 0x02a89056550075a7 */ /* 0x0022a4000806017f */
[----:B--2---:R-:W-:Y:S05]  /*21530*/  @!P3 NANOSLEEP.SYNCS 0x989680 ;  /* 0x009896800000b95d */ /* 0x004fea0003900000 */
[----:B------:R-:W2:Y:S02]  /*21540*/  @!P3 SYNCS.PHASECHK.TRANS64 P3, [R85+URZ+0x2a890], R86 ;  /* 0x02a890565500b5a7 */ /* 0x000ea4000806007f */
[----:B--2---:R-:W-:Y:S05]  /*21550*/  @!P3 BRA `(.L_x_549) ;  /* 0xfffffffc00f0b947 */ /* 0x004fea000383ffff */
[----:B------:R-:W-:Y:S05]  /*21560*/  BRA `(.L_x_809) ;  /* 0xfffffe8c002c7947 */ /* 0x000fea000383ffff */
.L_x_550:
[----:B------:R-:W-:Y:S01]  /*21570*/  BSSY B1, `(.L_x_810) ;  /* 0x0000008000017945 */ /* 0x000fe20003800000 */
[----:B------:R-:W-:Y:S01]  /*21580*/  IMAD.MOV.U32 R13, RZ, RZ, R37 ;  /* 0x000000ffff0d7224 */ /* 0x000fe200078e0025 */
[----:B------:R-:W-:Y:S01]  /*21590*/  MOV R12, RZ ;  /* 0x000000ff000c7202 */ /* 0x000fe20000000f00 */
[----:B------:R-:W-:Y:S01]  /*215a0*/  IMAD.MOV.U32 R11, RZ, RZ, 0x1c1f ;  /* 0x00001c1fff0b7424 */ /* 0x000fe200078e00ff */
[----:B------:R-:W-:-:S07]  /*215b0*/  MOV R15, 0xffffffff ;  /* 0xffffffff000f7802 */ /* 0x000fce0000000f00 */
[----:B-1----:R-:W-:Y:S05]  /*215c0*/  WARPSYNC.COLLECTIVE R15, `(.L_x_811) ;  /* 0x000000000f087348 */ /* 0x002fea0003c00000 */
[----:B------:R0:W2:Y:S02]  /*215d0*/  SHFL.IDX P6, R14, R13, R12, R11 ;  /* 0x0000000c0d0e7389 */ /* 0x0000a400000c000b */
[----:B012---:R-:W-:Y:S01]  /*215e0*/  ENDCOLLECTIVE ;  /* 0x000000000000791b */ /* 0x007fe20003800000 */
.L_x_811:
[----:B------:R-:W-:Y:S05]  /*215f0*/  BSYNC B1 ;  /* 0x0000000000017941 */ /* 0x000fea0003800000 */
.L_x_810:
        /* <DEDUP_REMOVED lines=8> */
.L_x_812:
[----:B------:R-:W-:Y:S01]  /*21680*/  MOV R39, R14 ;  /* 0x0000000e00277202 */ /* 0x000fe20000000f00 */
[----:B------:R-:W-:Y:S06]  /*21690*/  BRA `(.L_x_813) ;  /* 0xfffffe8c00487947 */ /* 0x000fec000383ffff */
.L_x_553:
[----:B------:R-:W-:Y:S01]  /*216a0*/  BSSY B1, `(.L_x_814) ;  /* 0x0000008000017945 */ /* 0x000fe20003800000 */
[----:B----4-:R-:W-:Y:S01]  /*216b0*/  IMAD.MOV.U32 R13, RZ, RZ, R37 ;  /* 0x000000ffff0d7224 */ /* 0x010fe200078e0025 */
[----:B------:R-:W-:Y:S01]  /*216c0*/  MOV R12, 0x1 ;  /* 0x00000001000c7802 */ /* 0x000fe20000000f00 */
[----:B------:R-:W-:Y:S01]  /*216d0*/  IMAD.MOV.U32 R11, RZ, RZ, 0x1c1f ;  /* 0x00001c1fff0b7424 */ /* 0x000fe200078e00ff */
[----:B------:R-:W-:-:S07]  /*216e0*/  MOV R15, 0xffffffff ;  /* 0xffffffff000f7802 */ /* 0x000fce0000000f00 */
[----:B0123--:R-:W-:Y:S05]  /*216f0*/  WARPSYNC.COLLECTIVE R15, `(.L_x_815) ;  /* 0x000000000f087348 */ /* 0x00ffea0003c00000 */
[----:B------:R4:W0:Y:S02]  /*21700*/  SHFL.IDX P6, R14, R13, R12, R11 ;  /* 0x0000000c0d0e7389 */ /* 0x00082400000c000b */
[----:B01234-:R-:W-:Y:S01]  /*21710*/  ENDCOLLECTIVE ;  /* 0x000000000000791b */ /* 0x01ffe20003800000 */
.L_x_815:
[----:B------:R-:W-:Y:S05]  /*21720*/  BSYNC B1 ;  /* 0x0000000000017941 */ /* 0x000fea0003800000 */
.L_x_814:
        /* <DEDUP_REMOVED lines=8> */
.L_x_816:
[----:B------:R-:W-:Y:S01]  /*217b0*/  MOV R39, R14 ;  /* 0x0000000e00277202 */ /* 0x000fe20000000f00 */
[----:B------:R-:W-:Y:S06]  /*217c0*/  BRA `(.L_x_817) ;  /* 0xfffffe8c00a47947 */ /* 0x000fec000383ffff */
.L_x_557:
[----:B------:R0:W0:Y:S02]  /*217d0*/  SYNCS.PHASECHK.TRANS64.TRYWAIT P2, [R85+URZ+0x2a8b0], R86 ;  /* 0x02a8b056550075a7 */ /* 0x000024000804017f */
[----:B0-----:R-:W-:Y:S05]  /*217e0*/  @!P2 NANOSLEEP.SYNCS 0x989680 ;  /* 0x009896800000a95d */ /* 0x001fea0003900000 */
[----:B------:R-:W0:Y:S02]  /*217f0*/  @!P2 SYNCS.PHASECHK.TRANS64 P2, [R85+URZ+0x2a8b0], R86 ;  /* 0x02a8b0565500a5a7 */ /* 0x000e24000804007f */
[----:B0-----:R-:W-:Y:S05]  /*21800*/  @!P2 BRA `(.L_x_557) ;  /* 0xfffffffc00f0a947 */ /* 0x001fea000383ffff */
[----:B------:R-:W-:Y:S05]  /*21810*/  BRA `(.L_x_818) ;  /* 0xfffffe90007c7947 */ /* 0x000fea000383ffff */
.L_x_577:
[----:B------:R-:W-:Y:S01]  /*21820*/  BSSY B1, `(.L_x_819) ;  /* 0x0000008000017945 */ /* 0x000fe20003800000 */
[----:B------:R-:W-:Y:S01]  /*21830*/  IMAD.MOV.U32 R13, RZ, RZ, R24 ;  /* 0x000000ffff0d7224 */ /* 0x000fe200078e0018 */
[----:B------:R-:W-:Y:S01]  /*21840*/  MOV R12, RZ ;  /* 0x000000ff000c7202 */ /* 0x000fe20000000f00 */
[----:B------:R-:W-:Y:S01]  /*21850*/  IMAD.MOV.U32 R11, RZ, RZ, 0x1c1f ;  /* 0x00001c1fff0b7424 */ /* 0x000fe200078e00ff */
[----:B------:R-:W-:-:S07]  /*21860*/  MOV R15, 0xffffffff ;  /* 0xffffffff000f7802 */ /* 0x000fce0000000f00 */
[----:B---3--:R-:W-:Y:S05]  /*21870*/  WARPSYNC.COLLECTIVE R15, `(.L_x_820) ;  /* 0x000000000f087348 */ /* 0x008fea0003c00000 */
[----:B------:R0:W1:Y:S02]  /*21880*/  SHFL.IDX P6, R14, R13, R12, R11 ;  /* 0x0000000c0d0e7389 */ /* 0x00006400000c000b */
[----:B01-3--:R-:W-:Y:S01]  /*21890*/  ENDCOLLECTIVE ;  /* 0x000000000000791b */ /* 0x00bfe20003800000 */
.L_x_820:
[----:B------:R-:W-:Y:S05]  /*218a0*/  BSYNC B1 ;  /* 0x0000000000017941 */ /* 0x000fea0003800000 */
.L_x_819:
        /* <DEDUP_REMOVED lines=8> */
.L_x_821:
[----:B------:R-:W-:Y:S01]  /*21930*/  IMAD.MOV.U32 R13, RZ, RZ, R41 ;  /* 0x000000ffff0d7224 */ /* 0x000fe200078e0029 */
[----:B------:R-:W-:-:S07]  /*21940*/  MOV R38, R14 ;  /* 0x0000000e00267202 */ /* 0x000fce0000000f00 */
[----:B------:R-:W-:Y:S05]  /*21950*/  WARPSYNC.COLLECTIVE R15, `(.L_x_822) ;  /* 0x000000000f087348 */ /* 0x000fea0003c00000 */
[----:B------:R0:W1:Y:S02]  /*21960*/  SHFL.IDX P6, R14, R13, R12, R11 ;  /* 0x0000000c0d0e7389 */ /* 0x00006400000c000b */
[----:B01----:R-:W-:Y:S01]  /*21970*/  ENDCOLLECTIVE ;  /* 0x000000000000791b */ /* 0x003fe20003800000 */
.L_x_822:
[----:B------:R-:W-:Y:S01]  /*21980*/  IMAD.MOV.U32 R13, RZ, RZ, R40 ;  /* 0x000000ffff0d7224 */ /* 0x000fe200078e0028 */
[----:B------:R-:W-:-:S07]  /*21990*/  MOV R41, R14 ;  /* 0x0000000e00297202 */ /* 0x000fce0000000f00 */
[----:B------:R-:W-:Y:S05]  /*219a0*/  WARPSYNC.COLLECTIVE R15, `(.L_x_823) ;  /* 0x000000000f087348 */ /* 0x000fea0003c00000 */
[----:B------:R0:W1:Y:S02]  /*219b0*/  SHFL.IDX P6, R14, R13, R12, R11 ;  /* 0x0000000c0d0e7389 */ /* 0x00006400000c000b */
[----:B01----:R-:W-:Y:S01]  /*219c0*/  ENDCOLLECTIVE ;  /* 0x000000000000791b */ /* 0x003fe20003800000 */
.L_x_823:
[----:B------:R-:W-:Y:S01]  /*219d0*/  MOV R40, R14 ;  /* 0x0000000e00287202 */ /* 0x000fe20000000f00 */
[----:B------:R-:W-:Y:S06]  /*219e0*/  BRA `(.L_x_824) ;  /* 0xfffffea000287947 */ /* 0x000fec000383ffff */
.L_x_581:
[----:B0-----:R0:W1:Y:S02]  /*219f0*/  SYNCS.PHASECHK.TRANS64.TRYWAIT P0, [R2+URZ+0x2a800], R5 ;  /* 0x02a80005020075a7 */ /* 0x001064000800017f */
[----:B-1----:R-:W-:Y:S05]  /*21a00*/  @!P0 NANOSLEEP.SYNCS 0x989680 ;  /* 0x009896800000895d */ /* 0x002fea0003900000 */
[----:B------:R-:W1:Y:S02]  /*21a10*/  @!P0 SYNCS.PHASECHK.TRANS64 P0, [R2+URZ+0x2a800], R5 ;  /* 0x02a80005020085a7 */ /* 0x000e64000800007f */
[----:B-1----:R-:W-:Y:S05]  /*21a20*/  @!P0 BRA `(.L_x_581) ;  /* 0xfffffffc00f08947 */ /* 0x002fea000383ffff */
[----:B------:R-:W-:Y:S05]  /*21a30*/  BRA `(.L_x_825) ;  /* 0xfffffea800ac7947 */ /* 0x000fea000383ffff */
.L_x_605:
        /* <DEDUP_REMOVED lines=8> */
.L_x_827:
[----:B------:R-:W-:Y:S05]  /*21ac0*/  BSYNC B1 ;  /* 0x0000000000017941 */ /* 0x000fea0003800000 */
.L_x_826:
        /* <DEDUP_REMOVED lines=8> */
.L_x_828:
[----:B------:R-:W-:Y:S01]  /*21b50*/  IMAD.MOV.U32 R13, RZ, RZ, R41 ;  /* 0x000000ffff0d7224 */ /* 0x000fe200078e0029 */
[----:B------:R-:W-:-:S07]  /*21b60*/  MOV R0, R14 ;  /* 0x0000000e00007202 */ /* 0x000fce0000000f00 */
[----:B------:R-:W-:Y:S05]  /*21b70*/  WARPSYNC.COLLECTIVE R15, `(.L_x_829) ;  /* 0x000000000f087348 */ /* 0x000fea0003c00000 */
[----:B------:R0:W1:Y:S02]  /*21b80*/  SHFL.IDX P6, R14, R13, R12, R11 ;  /* 0x0000000c0d0e7389 */ /* 0x00006400000c000b */
[----:B01----:R-:W-:Y:S01]  /*21b90*/  ENDCOLLECTIVE ;  /* 0x000000000000791b */ /* 0x003fe20003800000 */
.L_x_829:
[----:B------:R-:W-:Y:S01]  /*21ba0*/  IMAD.MOV.U32 R13, RZ, RZ, R40 ;  /* 0x000000ffff0d7224 */ /* 0x000fe200078e0028 */
[----:B------:R-:W-:-:S07]  /*21bb0*/  MOV R37, R14 ;  /* 0x0000000e00257202 */ /* 0x000fce0000000f00 */
[----:B------:R-:W-:Y:S05]  /*21bc0*/  WARPSYNC.COLLECTIVE R15, `(.L_x_830) ;  /* 0x000000000f087348 */ /* 0x000fea0003c00000 */
[----:B------:R0:W1:Y:S02]  /*21bd0*/  SHFL.IDX P6, R14, R13, R12, R11 ;  /* 0x0000000c0d0e7389 */ /* 0x00006400000c000b */
[----:B01----:R-:W-:Y:S01]  /*21be0*/  ENDCOLLECTIVE ;  /* 0x000000000000791b */ /* 0x003fe20003800000 */
.L_x_830:
[----:B------:R-:W-:Y:S01]  /*21bf0*/  MOV R40, R14 ;  /* 0x0000000e00287202 */ /* 0x000fe20000000f00 */
[----:B------:R-:W-:Y:S06]  /*21c00*/  BRA `(.L_x_831) ;  /* 0xfffffec8004c7947 */ /* 0x000fec000383ffff */
.L_x_609:
[----:B0-----:R0:W1:Y:S02]  /*21c10*/  SYNCS.PHASECHK.TRANS64.TRYWAIT P0, [R2+URZ+0x2a800], R5 ;  /* 0x02a80005020075a7 */ /* 0x001064000800017f */
[----:B-1----:R-:W-:Y:S05]  /*21c20*/  @!P0 NANOSLEEP.SYNCS 0x989680 ;  /* 0x009896800000895d */ /* 0x002fea0003900000 */
[----:B------:R-:W1:Y:S02]  /*21c30*/  @!P0 SYNCS.PHASECHK.TRANS64 P0, [R2+URZ+0x2a800], R5 ;  /* 0x02a80005020085a7 */ /* 0x000e64000800007f */
[----:B-1----:R-:W-:Y:S05]  /*21c40*/  @!P0 BRA `(.L_x_609) ;  /* 0xfffffffc00f08947 */ /* 0x002fea000383ffff */
[----:B------:R-:W-:Y:S05]  /*21c50*/  BRA `(.L_x_832) ;  /* 0xfffffed000647947 */ /* 0x000fea000383ffff */
.L_x_623:
[----:B-1----:R1:W2:Y:S02]  /*21c60*/  SYNCS.PHASECHK.TRANS64.TRYWAIT P1, [R0+URZ+0x2a830], R3 ;  /* 0x02a83003000075a7 */ /* 0x0022a4000802017f */
[----:B--2---:R-:W-:Y:S05]  /*21c70*/  @!P1 NANOSLEEP.SYNCS 0x989680 ;  /* 0x009896800000995d */ /* 0x004fea0003900000 */
[----:B------:R-:W2:Y:S02]  /*21c80*/  @!P1 SYNCS.PHASECHK.TRANS64 P1, [R0+URZ+0x2a830], R3 ;  /* 0x02a83003000095a7 */ /* 0x000ea4000802007f */
[----:B--2---:R-:W-:Y:S05]  /*21c90*/  @!P1 BRA `(.L_x_623) ;  /* 0xfffffffc00f09947 */ /* 0x004fea000383ffff */
[----:B------:R-:W-:Y:S05]  /*21ca0*/  BRA `(.L_x_622) ;  /* 0xfffffef400687947 */ /* 0x000fea000383ffff */
.L_x_631:
[----:B-1----:R1:W2:Y:S02]  /*21cb0*/  SYNCS.PHASECHK.TRANS64.TRYWAIT P1, [R13+URZ+0x2a830], R6 ;  /* 0x02a830060d0075a7 */ /* 0x0022a4000802017f */
[----:B--2---:R-:W-:Y:S05]  /*21cc0*/  @!P1 NANOSLEEP.SYNCS 0x989680 ;  /* 0x009896800000995d */ /* 0x004fea0003900000 */
[----:B------:R-:W2:Y:S02]  /*21cd0*/  @!P1 SYNCS.PHASECHK.TRANS64 P1, [R13+URZ+0x2a830], R6 ;  /* 0x02a830060d0095a7 */ /* 0x000ea4000802007f */
[----:B--2---:R-:W-:Y:S05]  /*21ce0*/  @!P1 BRA `(.L_x_631) ;  /* 0xfffffffc00f09947 */ /* 0x004fea000383ffff */
[----:B------:R-:W-:Y:S05]  /*21cf0*/  BRA `(.L_x_630) ;  /* 0xffffff1c00e47947 */ /* 0x000fea000383ffff */
.L_x_636:
[----:B-1----:R1:W2:Y:S02]  /*21d00*/  SYNCS.PHASECHK.TRANS64.TRYWAIT P1, [R15+URZ+0x2a850], R5 ;  /* 0x02a850050f0075a7 */ /* 0x0022a4000802017f */
[----:B--2---:R-:W-:Y:S05]  /*21d10*/  @!P1 NANOSLEEP.SYNCS 0x989680 ;  /* 0x009896800000995d */ /* 0x004fea0003900000 */
[----:B------:R-:W2:Y:S02]  /*21d20*/  @!P1 SYNCS.PHASECHK.TRANS64 P1, [R15+URZ+0x2a850], R5 ;  /* 0x02a850050f0095a7 */ /* 0x000ea4000802007f */
[----:B--2---:R-:W-:Y:S05]  /*21d30*/  @!P1 BRA `(.L_x_636) ;  /* 0xfffffffc00f09947 */ /* 0x004fea000383ffff */
[----:B------:R-:W-:Y:S05]  /*21d40*/  BRA `(.L_x_635) ;  /* 0xffffff2c00187947 */ /* 0x000fea000383ffff */
.L_x_644:
[----:B-1----:R1:W2:Y:S02]  /*21d50*/  SYNCS.PHASECHK.TRANS64.TRYWAIT P1, [R7+URZ+0x2a850], R4 ;  /* 0x02a85004070075a7 */ /* 0x0022a4000802017f */
[----:B--2---:R-:W-:Y:S05]  /*21d60*/  @!P1 NANOSLEEP.SYNCS 0x989680 ;  /* 0x009896800000995d */ /* 0x004fea0003900000 */
[----:B------:R-:W2:Y:S02]  /*21d70*/  @!P1 SYNCS.PHASECHK.TRANS64 P1, [R7+URZ+0x2a850], R4 ;  /* 0x02a85004070095a7 */ /* 0x000ea4000802007f */
[----:B--2---:R-:W-:Y:S05]  /*21d80*/  @!P1 BRA `(.L_x_644) ;  /* 0xfffffffc00f09947 */ /* 0x004fea000383ffff */
[----:B------:R-:W-:Y:S05]  /*21d90*/  BRA `(.L_x_643) ;  /* 0xffffff4800707947 */ /* 0x000fea000383ffff */
.L_x_684:
[----:B------:R-:W0:Y:S01]  /*21da0*/  S2R R9, SR_TID.X ;  /* 0x0000000000097919 */ /* 0x000e220000002100 */
[----:B------:R-:W-:Y:S01]  /*21db0*/  BSSY B1, `(.L_x_833) ;  /* 0x000000a000017945 */ /* 0x000fe20003800000 */
[----:B------:R-:W-:Y:S01]  /*21dc0*/  MOV R12, RZ ;  /* 0x000000ff000c7202 */ /* 0x000fe20000000f00 */
[----:B------:R-:W-:Y:S01]  /*21dd0*/  IMAD.MOV.U32 R11, RZ, RZ, 0x1f ;  /* 0x0000001fff0b7424 */ /* 0x000fe200078e00ff */
[----:B------:R-:W-:Y:S02]  /*21de0*/  MOV R15, 0xffffffff ;  /* 0xffffffff000f7802 */ /* 0x000fe40000000f00 */
[----:B0-----:R-:W-:-:S04]  /*21df0*/  SHF.R.U32.HI R9, RZ, 0x5, R9 ;  /* 0x00000005ff097819 */ /* 0x001fc80000011609 */
[----:B------:R-:W-:-:S05]  /*21e00*/  LOP3.LUT R9, R9, 0x3, RZ, 0xc0, !PT ;  /* 0x0000000309097812 */ /* 0x000fca00078ec0ff */
[----:B------:R-:W-:-:S07]  /*21e10*/  IMAD.MOV.U32 R13, RZ, RZ, R9 ;  /* 0x000000ffff0d7224 */ /* 0x000fce00078e0009 */
[----:B------:R-:W-:Y:S05]  /*21e20*/  WARPSYNC.COLLECTIVE R15, `(.L_x_834) ;  /* 0x000000000f087348 */ /* 0x000fea0003c00000 */
[----:B------:R0:W1:Y:S02]  /*21e30*/  SHFL.IDX P6, R14, R13, R12, R11 ;  /* 0x0000000c0d0e7389 */ /* 0x00006400000c000b */
[----:B01----:R-:W-:Y:S01]  /*21e40*/  ENDCOLLECTIVE ;  /* 0x000000000000791b */ /* 0x003fe20003800000 */
.L_x_834:
[----:B------:R-:W-:Y:S05]  /*21e50*/  BSYNC B1 ;  /* 0x0000000000017941 */ /* 0x000fea0003800000 */
.L_x_833:
[----:B------:R-:W-:Y:S05]  /*21e60*/  BRA `(.L_x_835) ;  /* 0xffffff9400b07947 */ /* 0x000fea000383ffff */
.L_x_686:
[----:B------:R-:W-:Y:S01]  /*21e70*/  BSSY B1, `(.L_x_836) ;  /* 0x0000006000017945 */ /* 0x000fe20003800000 */
[----:B------:R-:W-:-:S07]  /*21e80*/  IMAD.MOV.U32 R15, RZ, RZ, -0x1 ;  /* 0xffffffffff0f7424 */ /* 0x000fce00078e00ff */
[----:B0-----:R-:W-:Y:S05]  /*21e90*/  WARPSYNC.COLLECTIVE R15, `(.L_x_837) ;  /* 0x000000000f0c7348 */ /* 0x001fea0003c00000 */
[----:B------:R-:W-:Y:S02]  /*21ea0*/  ELECT P6, UR62, PT ;  /* 0x00000000003e782f */ /* 0x000fe400038c0000 */
[----:B------:R-:W-:Y:S01]  /*21eb0*/  MOV R14, UR62 ;  /* 0x0000003e000e7c02 */ /* 0x000fe20008000f00 */
[----:B0-----:R-:W-:Y:S10]  /*21ec0*/  ENDCOLLECTIVE ;  /* 0x000000000000791b */ /* 0x001ff40003800000 */
.L_x_837:
[----:B------:R-:W-:Y:S05]  /*21ed0*/  BSYNC B1 ;  /* 0x0000000000017941 */ /* 0x000fea0003800000 */
.L_x_836:
[----:B------:R-:W-:Y:S05]  /*21ee0*/  BRA `(.L_x_685) ;  /* 0xffffff9400a87947 */ /* 0x000fea000383ffff */
.L_x_688:
[----:B0-----:R0:W1:Y:S02]  /*21ef0*/  SYNCS.PHASECHK.TRANS64.TRYWAIT P0, [R22+URZ+0x2a820], R7 ;  /* 0x02a82007160075a7 */ /* 0x001064000800017f */
[----:B-1----:R-:W-:Y:S05]  /*21f00*/  @!P0 NANOSLEEP.SYNCS 0x989680 ;  /* 0x009896800000895d */ /* 0x002fea0003900000 */
[----:B------:R-:W1:Y:S02]  /*21f10*/  @!P0 SYNCS.PHASECHK.TRANS64 P0, [R22+URZ+0x2a820], R7 ;  /* 0x02a82007160085a7 */ /* 0x000e64000800007f */
[----:B-1----:R-:W-:Y:S05]  /*21f20*/  @!P0 BRA `(.L_x_688) ;  /* 0xfffffffc00f08947 */ /* 0x002fea000383ffff */
[----:B------:R-:W-:Y:S05]  /*21f30*/  BRA `(.L_x_838) ;  /* 0xffffff9400b87947 */ /* 0x000fea000383ffff */
.L_x_692:
[----:B-1----:R1:W2:Y:S02]  /*21f40*/  SYNCS.PHASECHK.TRANS64.TRYWAIT P0, [R11+URZ+0x2a8a0], R10 ;  /* 0x02a8a00a0b0075a7 */ /* 0x0022a4000800017f */
[----:B--2---:R-:W-:Y:S05]  /*21f50*/  @!P0 NANOSLEEP.SYNCS 0x989680 ;  /* 0x009896800000895d */ /* 0x004fea0003900000 */
[----:B------:R-:W2:Y:S02]  /*21f60*/  @!P0 SYNCS.PHASECHK.TRANS64 P0, [R11+URZ+0x2a8a0], R10 ;  /* 0x02a8a00a0b0085a7 */ /* 0x000ea4000800007f */
[----:B--2---:R-:W-:Y:S05]  /*21f70*/  @!P0 BRA `(.L_x_692) ;  /* 0xfffffffc00f08947 */ /* 0x004fea000383ffff */
[----:B------:R-:W-:Y:S05]  /*21f80*/  BRA `(.L_x_839) ;  /* 0xffffff9400d07947 */ /* 0x000fea000383ffff */
.L_x_699:
[----:B0-----:R0:W2:Y:S02]  /*21f90*/  SYNCS.PHASECHK.TRANS64.TRYWAIT P0, [R11+URZ+0x2a8c0], R10 ;  /* 0x02a8c00a0b0075a7 */ /* 0x0010a4000800017f */
[----:B--2---:R-:W-:Y:S05]  /*21fa0*/  @!P0 NANOSLEEP.SYNCS 0x989680 ;  /* 0x009896800000895d */ /* 0x004fea0003900000 */
[----:B------:R-:W2:Y:S02]  /*21fb0*/  @!P0 SYNCS.PHASECHK.TRANS64 P0, [R11+URZ+0x2a8c0], R10 ;  /* 0x02a8c00a0b0085a7 */ /* 0x000ea4000800007f */
[----:B--2---:R-:W-:Y:S05]  /*21fc0*/  @!P0 BRA `(.L_x_699) ;  /* 0xfffffffc00f08947 */ /* 0x004fea000383ffff */
[----:B------:R-:W-:Y:S05]  /*21fd0*/  BRA `(.L_x_840) ;  /* 0xffffff9800c87947 */ /* 0x000fea000383ffff */
.L_x_707:
[----:B-1----:R1:W2:Y:S02]  /*21fe0*/  SYNCS.PHASECHK.TRANS64.TRYWAIT P2, [R10+URZ+0x2a8a0], R9 ;  /* 0x02a8a0090a0075a7 */ /* 0x0022a4000804017f */
[----:B--2---:R-:W-:Y:S05]  /*21ff0*/  @!P2 NANOSLEEP.SYNCS 0x989680 ;  /* 0x009896800000a95d */ /* 0x004fea0003900000 */
[----:B------:R-:W2:Y:S02]  /*22000*/  @!P2 SYNCS.PHASECHK.TRANS64 P2, [R10+URZ+0x2a8a0], R9 ;  /* 0x02a8a0090a00a5a7 */ /* 0x000ea4000804007f */
[----:B--2---:R-:W-:Y:S05]  /*22010*/  @!P2 BRA `(.L_x_707) ;  /* 0xfffffffc00f0a947 */ /* 0x004fea000383ffff */
[----:B------:R-:W-:Y:S05]  /*22020*/  BRA `(.L_x_841) ;  /* 0xffffff9c00c47947 */ /* 0x000fea000383ffff */
.L_x_714:
[----:B0-----:R0:W2:Y:S02]  /*22030*/  SYNCS.PHASECHK.TRANS64.TRYWAIT P2, [R10+URZ+0x2a8c0], R9 ;  /* 0x02a8c0090a0075a7 */ /* 0x0010a4000804017f */
[----:B--2---:R-:W-:Y:S05]  /*22040*/  @!P2 NANOSLEEP.SYNCS 0x989680 ;  /* 0x009896800000a95d */ /* 0x004fea0003900000 */
[----:B------:R-:W2:Y:S02]  /*22050*/  @!P2 SYNCS.PHASECHK.TRANS64 P2, [R10+URZ+0x2a8c0], R9 ;  /* 0x02a8c0090a00a5a7 */ /* 0x000ea4000804007f */
[----:B--2---:R-:W-:Y:S05]  /*22060*/  @!P2 BRA `(.L_x_714) ;  /* 0xfffffffc00f0a947 */ /* 0x004fea000383ffff */
[----:B------:R-:W-:Y:S05]  /*22070*/  BRA `(.L_x_842) ;  /* 0xffffffa000b87947 */ /* 0x000fea000383ffff */
.L_x_730:
[----:B0-----:R-:W0:Y:S01]  /*22080*/  S2R R8, SR_TID.X ;  /* 0x0000000000087919 */ /* 0x001e220000002100 */
[----:B------:R-:W-:Y:S01]  /*22090*/  BSSY B0, `(.L_x_843) ;  /* 0x000000a000007945 */ /* 0x000fe20003800000 */
[----:B------:R-:W-:Y:S01]  /*220a0*/  IMAD.MOV.U32 R12, RZ, RZ, RZ ;  /* 0x000000ffff0c7224 */ /* 0x000fe200078e00ff */
[----:B------:R-:W-:Y:S01]  /*220b0*/  MOV R11, 0x1f ;  /* 0x0000001f000b7802 */ /* 0x000fe20000000f00 */
[----:B------:R-:W-:Y:S01]  /*220c0*/  IMAD.MOV.U32 R15, RZ, RZ, -0x1 ;  /* 0xffffffffff0f7424 */ /* 0x000fe200078e00ff */
[----:B0-----:R-:W-:-:S04]  /*220d0*/  SHF.R.U32.HI R8, RZ, 0x5, R8 ;  /* 0x00000005ff087819 */ /* 0x001fc80000011608 */
[----:B------:R-:W-:-:S04]  /*220e0*/  LOP3.LUT R8, R8, 0x3, RZ, 0xc0, !PT ;  /* 0x0000000308087812 */ /* 0x000fc800078ec0ff */
[----:B------:R-:W-:-:S07]  /*220f0*/  MOV R13, R8 ;  /* 0x00000008000d7202 */ /* 0x000fce0000000f00 */
[----:B-----5:R-:W-:Y:S05]  /*22100*/  WARPSYNC.COLLECTIVE R15, `(.L_x_844) ;  /* 0x000000000f087348 */ /* 0x020fea0003c00000 */
[----:B------:R0:W1:Y:S02]  /*22110*/  SHFL.IDX P6, R14, R13, R12, R11 ;  /* 0x0000000c0d0e7389 */ /* 0x00006400000c000b */
[----:B01---5:R-:W-:Y:S01]  /*22120*/  ENDCOLLECTIVE ;  /* 0x000000000000791b */ /* 0x023fe20003800000 */
.L_x_844:
[----:B------:R-:W-:Y:S05]  /*22130*/  BSYNC B0 ;  /* 0x0000000000007941 */ /* 0x000fea0003800000 */
.L_x_843:
[----:B------:R-:W-:Y:S05]  /*22140*/  BRA `(.L_x_845) ;  /* 0xffffffb000587947 */ /* 0x000fea000383ffff */
.L_x_733:
[----:B0-----:R0:W1:Y:S02]  /*22150*/  SYNCS.PHASECHK.TRANS64.TRYWAIT P0, [R7+URZ+0x2a840], R2 ;  /* 0x02a84002070075a7 */ /* 0x001064000800017f */
[----:B-1----:R-:W-:Y:S05]  /*22160*/  @!P0 NANOSLEEP.SYNCS 0x989680 ;  /* 0x009896800000895d */ /* 0x002fea0003900000 */
[----:B------:R-:W1:Y:S02]  /*22170*/  @!P0 SYNCS.PHASECHK.TRANS64 P0, [R7+URZ+0x2a840], R2 ;  /* 0x02a84002070085a7 */ /* 0x000e64000800007f */
[----:B-1----:R-:W-:Y:S05]  /*22180*/  @!P0 BRA `(.L_x_733) ;  /* 0xfffffffc00f08947 */ /* 0x002fea000383ffff */
[----:B------:R-:W-:Y:S05]  /*22190*/  BRA `(.L_x_846) ;  /* 0xffffffb000a87947 */ /* 0x000fea000383ffff */
.L_x_734:
        /* <DEDUP_REMOVED lines=8> */
.L_x_848:
[----:B------:R-:W-:Y:S05]  /*22220*/  BSYNC B0 ;  /* 0x0000000000007941 */ /* 0x000fea0003800000 */
.L_x_847:
[----:B------:R-:W-:Y:S01]  /*22230*/  IMAD.MOV.U32 R13, RZ, RZ, R4 ;  /* 0x000000ffff0d7224 */ /* 0x000fe200078e0004 */
[----:B------:R-:W-:Y:S01]  /*22240*/  MOV R12, RZ ;  /* 0x000000ff000c7202 */ /* 0x000fe20000000f00 */
[----:B------:R-:W-:Y:S01]  /*22250*/  IMAD.MOV.U32 R11, RZ, RZ, 0x181f ;  /* 0x0000181fff0b7424 */ /* 0x000fe200078e00ff */
[----:B------:R-:W-:Y:S01]  /*22260*/  MOV R15, 0xffffffff ;  /* 0xffffffff000f7802 */ /* 0x000fe20000000f00 */
[----:B------:R-:W-:Y:S01]  /*22270*/  @P0 IMAD R8, R5, 0x2, R22 ;  /* 0x0000000205080824 */ /* 0x000fe200078e0216 */
[----:B------:R-:W-:-:S07]  /*22280*/  MOV R2, R14 ;  /* 0x0000000e00027202 */ /* 0x000fce0000000f00 */
[----:B------:R-:W-:Y:S05]  /*22290*/  WARPSYNC.COLLECTIVE R15, `(.L_x_849) ;  /* 0x000000000f087348 */ /* 0x000fea0003c00000 */
[----:B------:R0:W1:Y:S02]  /*222a0*/  SHFL.IDX P6, R14, R13, R12, R11 ;  /* 0x0000000c0d0e7389 */ /* 0x00006400000c000b */
[----:B01----:R-:W-:Y:S01]  /*222b0*/  ENDCOLLECTIVE ;  /* 0x000000000000791b */ /* 0x003fe20003800000 */
.L_x_849:
[----:B------:R-:W-:Y:S01]  /*222c0*/  MOV R13, R0 ;  /* 0x00000000000d7202 */ /* 0x000fe20000000f00 */
[----:B------:R-:W-:Y:S02]  /*222d0*/  IMAD.MOV.U32 R12, RZ, RZ, 0x1 ;  /* 0x00000001ff0c7424 */ /* 0x000fe400078e00ff */
[----:B------:R-:W-:-:S07]  /*222e0*/  IMAD.MOV.U32 R3, RZ, RZ, R14 ;  /* 0x000000ffff037224 */ /* 0x000fce00078e000e */
[----:B------:R-:W-:Y:S05]  /*222f0*/  WARPSYNC.COLLECTIVE R15, `(.L_x_850) ;  /* 0x000000000f087348 */ /* 0x000fea0003c00000 */
[----:B------:R0:W1:Y:S02]  /*22300*/  SHFL.IDX P6, R14, R13, R12, R11 ;  /* 0x0000000c0d0e7389 */ /* 0x00006400000c000b */
[----:B01----:R-:W-:Y:S01]  /*22310*/  ENDCOLLECTIVE ;  /* 0x000000000000791b */ /* 0x003fe20003800000 */
.L_x_850:
[----:B------:R-:W-:-:S04]  /*22320*/  @P0 LEA R3, P1, R9, R3, 0x1 ;  /* 0x0000000309030211 */ /* 0x000fc800078208ff */
[----:B------:R-:W-:Y:S02]  /*22330*/  @P0 IADD3.X R2, RZ, R2, RZ, P1, !PT ;  /* 0x00000002ff020210 */ /* 0x000fe40000ffe4ff */
[----:B------:R-:W-:Y:S02]  /*22340*/  ISETP.GE.AND P1, PT, R6, 0x11, PT ;  /* 0x000000110600780c */ /* 0x000fe40003f26270 */
        /* <DEDUP_REMOVED lines=10> */
[----:B0-----:R-:W-:-:S07]  /*223f0*/  MOV R2, R14 ;  /* 0x0000000e00027202 */ /* 0x001fce0000000f00 */
[----:B------:R-:W-:Y:S05]  /*22400*/  WARPSYNC.COLLECTIVE R15, `(.L_x_851) ;  /* 0x000000000f087348 */ /* 0x000fea0003c00000 */
[----:B------:R0:W1:Y:S02]  /*22410*/  SHFL.IDX P6, R14, R13, R12, R11 ;  /* 0x0000000c0d0e7389 */ /* 0x00006400000c000b */
[----:B01----:R-:W-:Y:S01]  /*22420*/  ENDCOLLECTIVE ;  /* 0x000000000000791b */ /* 0x003fe20003800000 */
.L_x_851:
[----:B------:R-:W-:Y:S01]  /*22430*/  @P1 LEA R8, R5, R22, 0x1 ;  /* 0x0000001605081211 */ /* 0x000fe200078e08ff */
[----:B------:R-:W-:Y:S01]  /*22440*/  IMAD.MOV.U32 R13, RZ, RZ, R0 ;  /* 0x000000ffff0d7224 */ /* 0x000fe200078e0000 */
[----:B------:R-:W-:Y:S02]  /*22450*/  MOV R12, 0x2 ;  /* 0x00000002000c7802 */ /* 0x000fe40000000f00 */
[----:B------:R-:W-:-:S07]  /*22460*/  MOV R3, R14 ;  /* 0x0000000e00037202 */ /* 0x000fce0000000f00 */
[----:B------:R-:W-:Y:S05]  /*22470*/  WARPSYNC.COLLECTIVE R15, `(.L_x_852) ;  /* 0x000000000f087348 */ /* 0x000fea0003c00000 */
[----:B------:R0:W1:Y:S02]  /*22480*/  SHFL.IDX P6, R14, R13, R12, R11 ;  /* 0x0000000c0d0e7389 */ /* 0x00006400000c000b */
[----:B01----:R-:W-:Y:S01]  /*22490*/  ENDCOLLECTIVE ;  /* 0x000000000000791b */ /* 0x003fe20003800000 */
.L_x_852:
        /* <DEDUP_REMOVED lines=17> */
.L_x_853:
[----:B------:R-:W-:Y:S01]  /*225b0*/  @P1 IMAD R8, R5, 0x2, R22 ;  /* 0x0000000205081824 */ /* 0x000fe200078e0216 */
[----:B------:R-:W-:Y:S01]  /*225c0*/  MOV R13, R0 ;  /* 0x00000000000d7202 */ /* 0x000fe20000000f00 */
[----:B------:R-:W-:Y:S02]  /*225d0*/  IMAD.MOV.U32 R12, RZ, RZ, 0x3 ;  /* 0x00000003ff0c7424 */ /* 0x000fe400078e00ff */
[----:B------:R-:W-:-:S07]  /*225e0*/  IMAD.MOV.U32 R3, RZ, RZ, R14 ;  /* 0x000000ffff037224 */ /* 0x000fce00078e000e */
[----:B------:R-:W-:Y:S05]  /*225f0*/  WARPSYNC.COLLECTIVE R15, `(.L_x_854) ;  /* 0x000000000f087348 */ /* 0x000fea0003c00000 */
[----:B------:R0:W1:Y:S02]  /*22600*/  SHFL.IDX P6, R14, R13, R12, R11 ;  /* 0x0000000c0d0e7389 */ /* 0x00006400000c000b */
[----:B01----:R-:W-:Y:S01]  /*22610*/  ENDCOLLECTIVE ;  /* 0x000000000000791b */ /* 0x003fe20003800000 */
.L_x_854:
[----:B------:R-:W-:-:S04]  /*22620*/  @P1 LEA R3, P0, R9, R3, 0x1 ;  /* 0x0000000309031211 */ /* 0x000fc800078008ff */
[----:B------:R-:W-:-:S04]  /*22630*/  @P1 IADD3.X R2, RZ, R2, RZ, P0, !PT ;  /* 0x00000002ff021210 */ /* 0x000fc800007fe4ff */
        /* <DEDUP_REMOVED lines=15> */
.L_x_855:
[----:B------:R-:W-:Y:S01]  /*22730*/  @P1 LEA R8, R5, R22, 0x1 ;  /* 0x0000001605081211 */ /* 0x000fe200078e08ff */
[----:B------:R-:W-:Y:S01]  /*22740*/  IMAD.MOV.U32 R13, RZ, RZ, R0 ;  /* 0x000000ffff0d7224 */ /* 0x000fe200078e0000 */
[----:B------:R-:W-:Y:S02]  /*22750*/  MOV R12, 0x4 ;  /* 0x00000004000c7802 */ /* 0x000fe40000000f00 */
[----:B------:R-:W-:-:S07]  /*22760*/  MOV R3, R14 ;  /* 0x0000000e00037202 */ /* 0x000fce0000000f00 */
[----:B------:R-:W-:Y:S05]  /*22770*/  WARPSYNC.COLLECTIVE R15, `(.L_x_856) ;  /* 0x000000000f087348 */ /* 0x000fea0003c00000 */
[----:B------:R0:W1:Y:S02]  /*22780*/  SHFL.IDX P6, R14, R13, R12, R11 ;  /* 0x0000000c0d0e7389 */ /* 0x00006400000c000b */
[----:B01----:R-:W-:Y:S01]  /*22790*/  ENDCOLLECTIVE ;  /* 0x000000000000791b */ /* 0x003fe20003800000 */
.L_x_856:
        /* <DEDUP_REMOVED lines=17> */
.L_x_857:
[----:B------:R-:W-:Y:S01]  /*228b0*/  @P1 IMAD R8, R5, 0x2, R22 ;  /* 0x0000000205081824 */ /* 0x000fe200078e0216 */
[----:B------:R-:W-:Y:S01]  /*228c0*/  MOV R13, R0 ;  /* 0x00000000000d7202 */ /* 0x000fe20000000f00 */
[----:B------:R-:W-:Y:S02]  /*228d0*/  IMAD.MOV.U32 R12, RZ, RZ, 0x5 ;  /* 0x00000005ff0c7424 */ /* 0x000fe400078e00ff */
[----:B------:R-:W-:-:S07]  /*228e0*/  IMAD.MOV.U32 R3, RZ, RZ, R14 ;  /* 0x000000ffff037224 */ /* 0x000fce00078e000e */
[----:B------:R-:W-:Y:S05]  /*228f0*/  WARPSYNC.COLLECTIVE R15, `(.L_x_858) ;  /* 0x000000000f087348 */ /* 0x000fea0003c00000 */
[----:B------:R0:W1:Y:S02]  /*22900*/  SHFL.IDX P6, R14, R13, R12, R11 ;  /* 0x0000000c0d0e7389 */ /* 0x00006400000c000b */
[----:B01----:R-:W-:Y:S01]  /*22910*/  ENDCOLLECTIVE ;  /* 0x000000000000791b */ /* 0x003fe20003800000 */
.L_x_858:
[----:B------:R-:W-:-:S04]  /*22920*/  @P1 LEA R3, P0, R9, R3, 0x1 ;  /* 0x0000000309031211 */ /* 0x000fc800078008ff */
[----:B------:R-:W-:-:S04]  /*22930*/  @P1 IADD3.X R2, RZ, R2, RZ, P0, !PT ;  /* 0x00000002ff021210 */ /* 0x000fc800007fe4ff */
[----:B------:R-:W-:Y:S01]  /*22940*/  @P1 LOP3.LUT R3, R3, R2, RZ, 0x3c, !PT ;  /* 0x0000000203031212 */ /* 0x000fe200078e3cff */
[----:B------:R-:W-:-:S03]  /*22950*/  IMAD.MOV.U32 R13, RZ, RZ, R4 ;  /* 0x000000ffff0d7224 */ /* 0x000fc600078e0004 */
[----:B------:R-:W-:-:S04]  /*22960*/  @P1 LOP3.LUT R2, R3, R2, RZ, 0x3c, !PT ;  /* 0x0000000203021212 */ /* 0x000fc800078e3cff */
[----:B------:R-:W-:Y:S02]  /*22970*/  @P1 LOP3.LUT R3, R3, R2, RZ, 0x3c, !PT ;  /* 0x0000000203031212 */ /* 0x000fe400078e3cff */
[----:B------:R-:W-:-:S03]  /*22980*/  MOV R0, R14 ;  /* 0x0000000e00007202 */ /* 0x000fc60000000f00 */
[----:B------:R-:W-:Y:S01]  /*22990*/  @!PT LDS RZ, [RZ] ;  /* 0x00000000fffff984 */ /* 0x000fe20000000800 */
[----:B------:R-:W-:Y:S01]  /*229a0*/  @!PT LDS RZ, [RZ] ;  /* 0x00000000fffff984 */ /* 0x000fe20000000800 */
[----:B------:R-:W-:Y:S01]  /*229b0*/  @!PT LDS RZ, [RZ] ;  /* 0x00000000fffff984 */ /* 0x000fe20000000800 */
[----:B------:R0:W-:Y:S04]  /*229c0*/  @P1 LDGSTS.E.BYPASS.LTC128B.128 [R8+0x1a400], desc[UR56][R2.64], !P4 ;  /* 0x1a40000002081fae */ /* 0x0001e8000e101d78 */
[----:B0-----:R-:W-:Y:S05]  /*229d0*/  WARPSYNC.COLLECTIVE R15, `(.L_x_859) ;  /* 0x000000000f087348 */ /* 0x001fea0003c00000 */
[----:B------:R1:W2:Y:S02]  /*229e0*/  SHFL.IDX P6, R14, R13, R12, R11 ;  /* 0x0000000c0d0e7389 */ /* 0x0002a400000c000b */
[----:B012---:R-:W-:Y:S01]  /*229f0*/  ENDCOLLECTIVE ;  /* 0x000000000000791b */ /* 0x007fe20003800000 */
.L_x_859:
[----:B------:R-:W-:Y:S01]  /*22a00*/  @!PT LDS RZ, [RZ] ;  /* 0x00000000fffff984 */ /* 0x000fe20000000800 */
[----:B------:R-:W-:Y:S01]  /*22a10*/  @!PT LDS RZ, [RZ] ;  /* 0x00000000fffff984 */ /* 0x000fe20000000800 */
[----:B------:R-:W-:Y:S01]  /*22a20*/  @!PT LDS RZ, [RZ] ;  /* 0x00000000fffff984 */ /* 0x000fe20000000800 */
[----:B------:R-:W-:Y:S04]  /*22a30*/  @P1 LDGSTS.E.BYPASS.LTC128B.128 [R8+0x1d400], desc[UR56][R2.64+0x80], !P3 ;  /* 0x1d40008002081fae */ /* 0x000fe8000d901d78 */
[----:B------:R0:W-:Y:S02]  /*22a40*/  @P1 LDGSTS.E.BYPASS.LTC128B.128 [R8+0x20400], desc[UR56][R2.64+0x100], !P2 ;  /* 0x2040010002081fae */ /* 0x0001e4000d101d78 */
[----:B0-----:R-:W-:Y:S01]  /*22a50*/  MOV R2, R14 ;  /* 0x0000000e00027202 */ /* 0x001fe20000000f00 */
[----:B------:R-:W-:Y:S06]  /*22a60*/  BRA `(.L_x_860) ;  /* 0xffffffac00f07947 */ /* 0x000fec000383ffff */
.L_x_739:
[----:B------:R-:W-:Y:S01]  /*22a70*/  IMAD.MOV.U32 R13, RZ, RZ, R5 ;  /* 0x000000ffff0d7224 */ /* 0x000fe200078e0005 */
[----:B------:R-:W-:Y:S01]  /*22a80*/  MOV R12, RZ ;  /* 0x000000ff000c7202 */ /* 0x000fe20000000f00 */
[----:B------:R-:W-:Y:S01]  /*22a90*/  IMAD.MOV.U32 R11, RZ, RZ, 0x181f ;  /* 0x0000181fff0b7424 */ /* 0x000fe200078e00ff */
[----:B------:R-:W-:Y:S01]  /*22aa0*/  MOV R15, 0xffffffff ;  /* 0xffffffff000f7802 */ /* 0x000fe20000000f00 */
[----:B-----5:R-:W-:Y:S01]  /*22ab0*/  IMAD R6, R17, R8, RZ ;  /* 0x0000000811067224 */ /* 0x020fe200078e02ff */
[----:B------:R-:W-:-:S07]  /*22ac0*/  IADD3 R4, R10, R4, RZ ;  /* 0x000000040a047210 */ /* 0x000fce0007ffe0ff */
[----:B------:R-:W-:Y:S05]  /*22ad0*/  WARPSYNC.COLLECTIVE R15, `(.L_x_861) ;  /* 0x000000000f087348 */ /* 0x000fea0003c00000 */
[----:B------:R0:W1:Y:S02]  /*22ae0*/  SHFL.IDX P6, R14, R13, R12, R11 ;  /* 0x0000000c0d0e7389 */ /* 0x00006400000c000b */
[----:B01----:R-:W-:Y:S01]  /*22af0*/  ENDCOLLECTIVE ;  /* 0x000000000000791b */ /* 0x003fe20003800000 */
.L_x_861:
[----:B------:R-:W-:Y:S02]  /*22b00*/  ISETP.GE.AND P1, PT, R4, R6, PT ;  /* 0x000000060400720c */ /* 0x000fe40003f26270 */
[----:B------:R-:W-:Y:S01]  /*22b10*/  MOV R13, R0 ;  /* 0x00000000000d7202 */ /* 0x000fe20000000f00 */
[----:B------:R-:W-:-:S10]  /*22b20*/  IMAD.MOV.U32 R2, RZ, RZ, R14 ;  /* 0x000000ffff027224 */ /* 0x000fd400078e000e */
[----:B------:R-:W-:Y:S05]  /*22b30*/  WARPSYNC.COLLECTIVE R15, `(.L_x_862) ;  /* 0x000000000f087348 */ /* 0x000fea0003c00000 */
[----:B------:R0:W1:Y:S02]  /*22b40*/  SHFL.IDX P6, R14, R13, R12, R11 ;  /* 0x0000000c0d0e7389 */ /* 0x00006400000c000b */
[----:B01----:R-:W-:Y:S01]  /*22b50*/  ENDCOLLECTIVE ;  /* 0x000000000000791b */ /* 0x003fe20003800000 */
.L_x_862:
[----:B------:R-:W-:Y:S01]  /*22b60*/  MOV R13, R5 ;  /* 0x00000005000d7202 */ /* 0x000fe20000000f00 */
[----:B------:R-:W-:Y:S02]  /*22b70*/  IMAD.MOV.U32 R12, RZ, RZ, 0x1 ;  /* 0x00000001ff0c7424 */ /* 0x000fe400078e00ff */
[----:B------:R-:W-:-:S07]  /*22b80*/  IMAD.MOV.U32 R3, RZ, RZ, R14 ;  /* 0x000000ffff037224 */ /* 0x000fce00078e000e */
[----:B------:R-:W-:Y:S05]  /*22b90*/  WARPSYNC.COLLECTIVE R15, `(.L_x_863) ;  /* 0x000000000f087348 */ /* 0x000fea0003c00000 */
[----:B------:R0:W1:Y:S02]  /*22ba0*/  SHFL.IDX P6, R14, R13, R12, R11 ;  /* 0x0000000c0d0e7389 */ /* 0x00006400000c000b */
[----:B01----:R-:W-:Y:S01]  /*22bb0*/  ENDCOLLECTIVE ;  /* 0x000000000000791b */ /* 0x003fe20003800000 */
.L_x_863:
[----:B------:R-:W-:-:S05]  /*22bc0*/  @!P1 LEA R7, P4, R9, R3, 0x1 ;  /* 0x0000000309079211 */ /* 0x000fca00078808ff */
[----:B------:R-:W-:Y:S01]  /*22bd0*/  @!P1 IMAD.X R3, RZ, RZ, R2, P4 ;  /* 0x000000ffff039224 */ /* 0x000fe200020e0602 */
[----:B------:R-:W-:Y:S01]  /*22be0*/  @!P1 MOV R2, R7 ;  /* 0x0000000700029202 */ /* 0x000fe20000000f00 */
[----:B------:R-:W-:Y:S02]  /*22bf0*/  VIADD R7, R4, 0x10 ;  /* 0x0000001004077836 */ /* 0x000fe40000000000 */
[----:B------:R-:W-:Y:S02]  /*22c00*/  IMAD.MOV.U32 R13, RZ, RZ, R0 ;  /* 0x000000ffff0d7224 */ /* 0x000fe400078e0000 */
[----:B------:R-:W-:Y:S01]  /*22c10*/  @!PT LDS RZ, [RZ] ;  /* 0x00000000fffff984 */ /* 0x000fe20000000800 */
[----:B------:R-:W-:Y:S01]  /*22c20*/  @!PT LDS RZ, [RZ] ;  /* 0x00000000fffff984 */ /* 0x000fe20000000800 */
[----:B------:R-:W-:Y:S01]  /*22c30*/  @!PT LDS RZ, [RZ] ;  /* 0x00000000fffff984 */ /* 0x000fe20000000800 */
[----:B------:R-:W-:Y:S04]  /*22c40*/  @!P1 LDGSTS.E.BYPASS.LTC128B.128 [R35+0xc400], desc[UR56][R2.64], !P3 ;  /* 0x0c40000002239fae */ /* 0x000fe8000d901d78 */
[----:B------:R-:W-:Y:S04]  /*22c50*/  @!P1 LDGSTS.E.BYPASS.LTC128B.128 [R35+0x10400], desc[UR56][R2.64+0x80], !P2 ;  /* 0x1040008002239fae */ /* 0x000fe8000d101d78 */
[----:B------:R0:W-:Y:S01]  /*22c60*/  @!P1 LDGSTS.E.BYPASS.LTC128B.128 [R35+0x14400], desc[UR56][R2.64+0x100], !P0 ;  /* 0x1440010002239fae */ /* 0x0001e2000c101d78 */
[----:B------:R-:W-:-:S02]  /*22c70*/  ISETP.GE.AND P1, PT, R7, R6, PT ;  /* 0x000000060700720c */ /* 0x000fc40003f26270 */
[----:B0-----:R-:W-:-:S11]  /*22c80*/  MOV R2, R14 ;  /* 0x0000000e00027202 */ /* 0x001fd60000000f00 */
[----:B------:R-:W-:Y:S05]  /*22c90*/  WARPSYNC.COLLECTIVE R15, `(.L_x_864) ;  /* 0x000000000f087348 */ /* 0x000fea0003c00000 */
[----:B------:R0:W1:Y:S02]  /*22ca0*/  SHFL.IDX P6, R14, R13, R12, R11 ;  /* 0x0000000c0d0e7389 */ /* 0x00006400000c000b */
[----:B01----:R-:W-:Y:S01]  /*22cb0*/  ENDCOLLECTIVE ;  /* 0x000000000000791b */ /* 0x003fe20003800000 */
.L_x_864:
[----:B------:R-:W-:Y:S01]  /*22cc0*/  IMAD.MOV.U32 R13, RZ, RZ, R5 ;  /* 0x000000ffff0d7224 */ /* 0x000fe200078e0005 */
[----:B------:R-:W-:Y:S02]  /*22cd0*/  MOV R12, 0x2 ;  /* 0x00000002000c7802 */ /* 0x000fe40000000f00 */
[----:B------:R-:W-:-:S07]  /*22ce0*/  MOV R3, R14 ;  /* 0x0000000e00037202 */ /* 0x000fce0000000f00 */
[----:B------:R-:W-:Y:S05]  /*22cf0*/  WARPSYNC.COLLECTIVE R15, `(.L_x_865) ;  /* 0x000000000f087348 */ /* 0x000fea0003c00000 */
[----:B------:R0:W1:Y:S02]  /*22d00*/  SHFL.IDX P6, R14, R13, R12, R11 ;  /* 0x0000000c0d0e7389 */ /* 0x00006400000c000b */
[----:B01----:R-:W-:Y:S01]  /*22d10*/  ENDCOLLECTIVE ;  /* 0x000000000000791b */ /* 0x003fe20003800000 */
.L_x_865:
[----:B------:R-:W-:-:S05]  /*22d20*/  @!P1 LEA R7, P4, R9, R3, 0x1 ;  /* 0x0000000309079211 */ /* 0x000fca00078808ff */
[----:B------:R-:W-:Y:S01]  /*22d30*/  @!P1 IMAD.X R8, RZ, RZ, R2, P4 ;  /* 0x000000ffff089224 */ /* 0x000fe200020e0602 */
[----:B------:R-:W-:Y:S02]  /*22d40*/  @!P1 MOV R2, R7 ;  /* 0x0000000700029202 */ /* 0x000fe40000000f00 */
[----:B------:R-:W-:Y:S01]  /*22d50*/  IADD3 R7, R4, 0x20, RZ ;  /* 0x0000002004077810 */ /* 0x000fe20007ffe0ff */
[----:B------:R-:W-:Y:S01]  /*22d60*/  @!P1 IMAD.MOV.U32 R3, RZ, RZ, R8 ;  /* 0x000000ffff039224 */ /* 0x000fe200078e0008 */
[----:B------:R-:W-:-:S04]  /*22d70*/  MOV R13, R0 ;  /* 0x00000000000d7202 */ /* 0x000fc80000000f00 */
[----:B------:R-:W-:Y:S01]  /*22d80*/  @!PT LDS RZ, [RZ] ;  /* 0x00000000fffff984 */ /* 0x000fe20000000800 */
[----:B------:R-:W-:Y:S01]  /*22d90*/  @!PT LDS RZ, [RZ] ;  /* 0x00000000fffff984 */ /* 0x000fe20000000800 */
[----:B------:R-:W-:Y:S01]  /*22da0*/  @!PT LDS RZ, [RZ] ;  /* 0x00000000fffff984 */ /* 0x000fe20000000800 */
[----:B------:R-:W-:Y:S04]  /*22db0*/  @!P1 LDGSTS.E.BYPASS.LTC128B.128 [R35+0xcc00], desc[UR56][R2.64], !P3 ;  /* 0x0cc0000002239fae */ /* 0x000fe8000d901d78 */
[----:B------:R-:W-:Y:S04]  /*22dc0*/  @!P1 LDGSTS.E.BYPASS.LTC128B.128 [R35+0x10c00], desc[UR56][R2.64+0x80], !P2 ;  /* 0x10c0008002239fae */ /* 0x000fe8000d101d78 */
[----:B------:R0:W-:Y:S01]  /*22dd0*/  @!P1 LDGSTS.E.BYPASS.LTC128B.128 [R35+0x14c00], desc[UR56][R2.64+0x100], !P0 ;  /* 0x14c0010002239fae */ /* 0x0001e2000c101d78 */
[----:B------:R-:W-:Y:S01]  /*22de0*/  ISETP.GE.AND P1, PT, R7, R6, PT ;  /* 0x000000060700720c */ /* 0x000fe20003f26270 */
[----:B0-----:R-:W-:-:S12]  /*22df0*/  IMAD.MOV.U32 R2, RZ, RZ, R14 ;  /* 0x000000ffff027224 */ /* 0x001fd800078e000e */
[----:B------:R-:W-:Y:S05]  /*22e00*/  WARPSYNC.COLLECTIVE R15, `(.L_x_866) ;  /* 0x000000000f087348 */ /* 0x000fea0003c00000 */
[----:B------:R0:W1:Y:S02]  /*22e10*/  SHFL.IDX P6, R14, R13, R12, R11 ;  /* 0x0000000c0d0e7389 */ /* 0x00006400000c000b */
[----:B01----:R-:W-:Y:S01]  /*22e20*/  ENDCOLLECTIVE ;  /* 0x000000000000791b */ /* 0x003fe20003800000 */
.L_x_866:
[----:B------:R-:W-:Y:S01]  /*22e30*/  MOV R13, R5 ;  /* 0x00000005000d7202 */ /* 0x000fe20000000f00 */
[----:B------:R-:W-:Y:S02]  /*22e40*/  IMAD.MOV.U32 R12, RZ, RZ, 0x3 ;  /* 0x00000003ff0c7424 */ /* 0x000fe400078e00ff */
[----:B------:R-:W-:-:S07]  /*22e50*/  IMAD.MOV.U32 R3, RZ, RZ, R14 ;  /* 0x000000ffff037224 */ /* 0x000fce00078e000e */
[----:B------:R-:W-:Y:S05]  /*22e60*/  WARPSYNC.COLLECTIVE R15, `(.L_x_867) ;  /* 0x000000000f087348 */ /* 0x000fea0003c00000 */
[----:B------:R0:W1:Y:S02]  /*22e70*/  SHFL.IDX P6, R14, R13, R12, R11 ;  /* 0x0000000c0d0e7389 */ /* 0x00006400000c000b */
[----:B01----:R-:W-:Y:S01]  /*22e80*/  ENDCOLLECTIVE ;  /* 0x000000000000791b */ /* 0x003fe20003800000 */
.L_x_867:
[----:B------:R-:W-:-:S04]  /*22e90*/  @!P1 LEA R7, P4, R9, R3, 0x1 ;  /* 0x0000000309079211 */ /* 0x000fc800078808ff */
[----:B------:R-:W-:Y:S01]  /*22ea0*/  @!P1 IADD3.X R8, RZ, R2, RZ, P4, !PT ;  /* 0x00000002ff089210 */ /* 0x000fe200027fe4ff */
[----:B------:R-:W-:Y:S02]  /*22eb0*/  @!P1 IMAD.MOV.U32 R2, RZ, RZ, R7 ;  /* 0x000000ffff029224 */ /* 0x000fe400078e0007 */
[----:B------:R-:W-:Y:S01]  /*22ec0*/  VIADD R7, R4, 0x30 ;  /* 0x0000003004077836 */ /* 0x000fe20000000000 */
[----:B------:R-:W-:Y:S01]  /*22ed0*/  @!P1 MOV R3, R8 ;  /* 0x0000000800039202 */ /* 0x000fe20000000f00 */
[----:B------:R-:W-:-:S04]  /*22ee0*/  IMAD.MOV.U32 R13, RZ, RZ, R0 ;  /* 0x000000ffff0d7224 */ /* 0x000fc800078e0000 */
[----:B------:R-:W-:Y:S01]  /*22ef0*/  @!PT LDS RZ, [RZ] ;  /* 0x00000000fffff984 */ /* 0x000fe20000000800 */
[----:B------:R-:W-:Y:S01]  /*22f00*/  @!PT LDS RZ, [RZ] ;  /* 0x00000000fffff984 */ /* 0x000fe20000000800 */
[----:B------:R-:W-:Y:S01]  /*22f10*/  @!PT LDS RZ, [RZ] ;  /* 0x00000000fffff984 */ /* 0x000fe20000000800 */
[----:B------:R-:W-:Y:S04]  /*22f20*/  @!P1 LDGSTS.E.BYPASS.LTC128B.128 [R35+0xd400], desc[UR56][R2.64], !P3 ;  /* 0x0d40000002239fae */ /* 0x000fe8000d901d78 */
[----:B------:R-:W-:Y:S04]  /*22f30*/  @!P1 LDGSTS.E.BYPASS.LTC128B.128 [R35+0x11400], desc[UR56][R2.64+0x80], !P2 ;  /* 0x1140008002239fae */ /* 0x000fe8000d101d78 */
[----:B------:R0:W-:Y:S01]  /*22f40*/  @!P1 LDGSTS.E.BYPASS.LTC128B.128 [R35+0x15400], desc[UR56][R2.64+0x100], !P0 ;  /* 0x1540010002239fae */ /* 0x0001e2000c101d78 */
[----:B------:R-:W-:Y:S02]  /*22f50*/  ISETP.GE.AND P1, PT, R7, R6, PT ;  /* 0x000000060700720c */ /* 0x000fe40003f26270 */
[----:B0-----:R-:W-:-:S11]  /*22f60*/  MOV R2, R14 ;  /* 0x0000000e00027202 */ /* 0x001fd60000000f00 */
[----:B------:R-:W-:Y:S05]  /*22f70*/  WARPSYNC.COLLECTIVE R15, `(.L_x_868) ;  /* 0x000000000f087348 */ /* 0x000fea0003c00000 */
[----:B------:R0:W1:Y:S02]  /*22f80*/  SHFL.IDX P6, R14, R13, R12, R11 ;  /* 0x0000000c0d0e7389 */ /* 0x00006400000c000b */
[----:B01----:R-:W-:Y:S01]  /*22f90*/  ENDCOLLECTIVE ;  /* 0x000000000000791b */ /* 0x003fe20003800000 */
.L_x_868:
[----:B------:R-:W-:Y:S01]  /*22fa0*/  IMAD.MOV.U32 R13, RZ, RZ, R5 ;  /* 0x000000ffff0d7224 */ /* 0x000fe200078e0005 */
[----:B------:R-:W-:Y:S02]  /*22fb0*/  MOV R12, 0x4 ;  /* 0x00000004000c7802 */ /* 0x000fe40000000f00 */
[----:B------:R-:W-:-:S07]  /*22fc0*/  MOV R3, R14 ;  /* 0x0000000e00037202 */ /* 0x000fce0000000f00 */
[----:B------:R-:W-:Y:S05]  /*22fd0*/  WARPSYNC.COLLECTIVE R15, `(.L_x_869) ;  /* 0x000000000f087348 */ /* 0x000fea0003c00000 */
[----:B------:R0:W1:Y:S02]  /*22fe0*/  SHFL.IDX P6, R14, R13, R12, R11 ;  /* 0x0000000c0d0e7389 */ /* 0x00006400000c000b */
[----:B01----:R-:W-:Y:S01]  /*22ff0*/  ENDCOLLECTIVE ;  /* 0x000000000000791b */ /* 0x003fe20003800000 */
.L_x_869:
        /* <DEDUP_REMOVED lines=17> */
.L_x_870:
[----:B------:R-:W-:Y:S01]  /*23110*/  MOV R13, R5 ;  /* 0x00000005000d7202 */ /* 0x000fe20000000f00 */
[----:B------:R-:W-:Y:S02]  /*23120*/  IMAD.MOV.U32 R12, RZ, RZ, 0x5 ;  /* 0x00000005ff0c7424 */ /* 0x000fe400078e00ff */
[----:B------:R-:W-:-:S07]  /*23130*/  IMAD.MOV.U32 R3, RZ, RZ, R14 ;  /* 0x000000ffff037224 */ /* 0x000fce00078e000e */
[----:B------:R-:W-:Y:S05]  /*23140*/  WARPSYNC.COLLECTIVE R15, `(.L_x_871) ;  /* 0x000000000f087348 */ /* 0x000fea0003c00000 */
[----:B------:R0:W1:Y:S02]  /*23150*/  SHFL.IDX P6, R14, R13, R12, R11 ;  /* 0x0000000c0d0e7389 */ /* 0x00006400000c000b */
[----:B01----:R-:W-:Y:S01]  /*23160*/  ENDCOLLECTIVE ;  /* 0x000000000000791b */ /* 0x003fe20003800000 */
.L_x_871:
        /* <DEDUP_REMOVED lines=17> */
.L_x_872:
[----:B------:R-:W-:Y:S01]  /*23280*/  IMAD.MOV.U32 R13, RZ, RZ, R5 ;  /* 0x000000ffff0d7224 */ /* 0x000fe200078e0005 */
[----:B------:R-:W-:Y:S02]  /*23290*/  MOV R12, 0x6 ;  /* 0x00000006000c7802 */ /* 0x000fe40000000f00 */
[----:B------:R-:W-:-:S07]  /*232a0*/  MOV R3, R14 ;  /* 0x0000000e00037202 */ /* 0x000fce0000000f00 */
[----:B------:R-:W-:Y:S05]  /*232b0*/  WARPSYNC.COLLECTIVE R15, `(.L_x_873) ;  /* 0x000000000f087348 */ /* 0x000fea0003c00000 */
[----:B------:R0:W1:Y:S02]  /*232c0*/  SHFL.IDX P6, R14, R13, R12, R11 ;  /* 0x0000000c0d0e7389 */ /* 0x00006400000c000b */
[----:B01----:R-:W-:Y:S01]  /*232d0*/  ENDCOLLECTIVE ;  /* 0x000000000000791b */ /* 0x003fe20003800000 */
.L_x_873:
        /* <DEDUP_REMOVED lines=17> */
.L_x_874:
[----:B------:R-:W-:Y:S01]  /*233f0*/  IMAD.MOV.U32 R13, RZ, RZ, R5 ;  /* 0x000000ffff0d7224 */ /* 0x000fe200078e0005 */
[----:B------:R-:W-:Y:S01]  /*23400*/  MOV R12, 0x7 ;  /* 0x00000007000c7802 */ /* 0x000fe20000000f00 */
[----:B------:R-:W-:-:S07]  /*23410*/  IMAD.MOV.U32 R3, RZ, RZ, R14 ;  /* 0x000000ffff037224 */ /* 0x000fce00078e000e */
[----:B------:R-:W-:Y:S05]  /*23420*/  WARPSYNC.COLLECTIVE R15, `(.L_x_875) ;  /* 0x000000000f087348 */ /* 0x000fea0003c00000 */
[----:B------:R0:W1:Y:S02]  /*23430*/  SHFL.IDX P6, R14, R13, R12, R11 ;  /* 0x0000000c0d0e7389 */ /* 0x00006400000c000b */
[----:B01----:R-:W-:Y:S01]  /*23440*/  ENDCOLLECTIVE ;  /* 0x000000000000791b */ /* 0x003fe20003800000 */
.L_x_875:
[----:B------:R-:W-:-:S04]  /*23450*/  @!P1 LEA R7, P4, R9, R3, 0x1 ;  /* 0x0000000309079211 */ /* 0x000fc800078808ff */
[----:B------:R-:W-:Y:S01]  /*23460*/  @!P1 IADD3.X R8, RZ, R2, RZ, P4, !PT ;  /* 0x00000002ff089210 */ /* 0x000fe200027fe4ff */
[----:B------:R-:W-:-:S03]  /*23470*/  @!P1 IMAD.MOV.U32 R2, RZ, RZ, R7 ;  /* 0x000000ffff029224 */ /* 0x000fc600078e0007 */
[----:B------:R-:W-:Y:S02]  /*23480*/  @!P1 MOV R3, R8 ;  /* 0x0000000800039202 */ /* 0x000fe40000000f00 */
[----:B------:R-:W-:-:S03]  /*23490*/  MOV R13, R0 ;  /* 0x00000000000d7202 */ /* 0x000fc60000000f00 */
[----:B------:R-:W-:Y:S01]  /*234a0*/  @!PT LDS RZ, [RZ] ;  /* 0x00000000fffff984 */ /* 0x000fe20000000800 */
[----:B------:R-:W-:Y:S01]  /*234b0*/  @!PT LDS RZ, [RZ] ;  /* 0x00000000fffff984 */ /* 0x000fe20000000800 */
[----:B------:R-:W-:Y:S01]  /*234c0*/  @!PT LDS RZ, [RZ] ;  /* 0x00000000fffff984 */ /* 0x000fe20000000800 */
[----:B------:R0:W-:Y:S04]  /*234d0*/  @!P1 LDGSTS.E.BYPASS.LTC128B.128 [R35+0xf400], desc[UR56][R2.64], !P3 ;  /* 0x0f40000002239fae */ /* 0x0001e8000d901d78 */
[----:B------:R0:W-:Y:S01]  /*234e0*/  @!P1 LDGSTS.E.BYPASS.LTC128B.128 [R35+0x13400], desc[UR56][R2.64+0x80], !P2 ;  /* 0x1340008002239fae */ /* 0x0001e2000d101d78 */
[----:B------:R-:W-:-:S03]  /*234f0*/  IMAD.MOV.U32 R5, RZ, RZ, R14 ;  /* 0x000000ffff057224 */ /* 0x000fc600078e000e */
[----:B------:R0:W-:Y:S04]  /*23500*/  @!P1 LDGSTS.E.BYPASS.LTC128B.128 [R35+0x17400], desc[UR56][R2.64+0x100], !P0 ;  /* 0x1740010002239fae */ /* 0x0001e8000c101d78 */
[----:B0-----:R-:W-:Y:S05]  /*23510*/  WARPSYNC.COLLECTIVE R15, `(.L_x_876) ;  /* 0x000000000f087348 */ /* 0x001fea0003c00000 */
[----:B------:R1:W2:Y:S02]  /*23520*/  SHFL.IDX P6, R14, R13, R12, R11 ;  /* 0x0000000c0d0e7389 */ /* 0x0002a400000c000b */
[----:B012---:R-:W-:Y:S01]  /*23530*/  ENDCOLLECTIVE ;  /* 0x000000000000791b */ /* 0x007fe20003800000 */
.L_x_876:
[----:B------:R-:W-:Y:S05]  /*23540*/  BRA `(.L_x_877) ;  /* 0xffffffb0005c7947 */ /* 0x000fea000383ffff */
.L_x_744:
[----:B0-----:R0:W1:Y:S02]  /*23550*/  SYNCS.PHASECHK.TRANS64.TRYWAIT P0, [R22+URZ+0x2a820], R3 ;  /* 0x02a82003160075a7 */ /* 0x001064000800017f */
[----:B-1----:R-:W-:Y:S05]  /*23560*/  @!P0 NANOSLEEP.SYNCS 0x989680 ;  /* 0x009896800000895d */ /* 0x002fea0003900000 */
[----:B------:R-:W1:Y:S02]  /*23570*/  @!P0 SYNCS.PHASECHK.TRANS64 P0, [R22+URZ+0x2a820], R3 ;  /* 0x02a82003160085a7 */ /* 0x000e64000800007f */
[----:B-1----:R-:W-:Y:S05]  /*23580*/  @!P0 BRA `(.L_x_744) ;  /* 0xfffffffc00f08947 */ /* 0x002fea000383ffff */
[----:B------:R-:W-:Y:S05]  /*23590*/  BRA `(.L_x_878) ;  /* 0xffffffb000d47947 */ /* 0x000fea000383ffff */
.L_x_749:
[----:B0-----:R0:W1:Y:S02]  /*235a0*/  SYNCS.PHASECHK.TRANS64.TRYWAIT P0, [R6+URZ+0x2a840], R3 ;  /* 0x02a84003060075a7 */ /* 0x001064000800017f */
[----:B-1----:R-:W-:Y:S05]  /*235b0*/  @!P0 NANOSLEEP.SYNCS 0x989680 ;  /* 0x009896800000895d */ /* 0x002fea0003900000 */
[----:B------:R-:W1:Y:S02]  /*235c0*/  @!P0 SYNCS.PHASECHK.TRANS64 P0, [R6+URZ+0x2a840], R3 ;  /* 0x02a84003060085a7 */ /* 0x000e64000800007f */
[----:B-1----:R-:W-:Y:S05]  /*235d0*/  @!P0 BRA `(.L_x_749) ;  /* 0xfffffffc00f08947 */ /* 0x002fea000383ffff */
[----:B------:R-:W-:Y:S05]  /*235e0*/  BRA `(.L_x_879) ;  /* 0xffffffb400987947 */ /* 0x000fea000383ffff */
.L_x_750:
[----:B------:R-:W-:Y:S01]  /*235f0*/  BSSY B1, `(.L_x_880) ;  /* 0x0000008000017945 */ /* 0x000fe20003800000 */
[----:B------:R-:W-:Y:S01]  /*23600*/  IMAD.MOV.U32 R13, RZ, RZ, R5 ;  /* 0x000000ffff0d7224 */ /* 0x000fe200078e0005 */
[----:B------:R-:W-:Y:S01]  /*23610*/  MOV R12, RZ ;  /* 0x000000ff000c7202 */ /* 0x000fe20000000f00 */
[----:B------:R-:W-:Y:S01]  /*23620*/  IMAD.MOV.U32 R11, RZ, RZ, 0x181f ;  /* 0x0000181fff0b7424 */ /* 0x000fe200078e00ff */
[----:B------:R-:W-:-:S07]  /*23630*/  MOV R15, 0xffffffff ;  /* 0xffffffff000f7802 */ /* 0x000fce0000000f00 */
[----:B------:R-:W-:Y:S05]  /*23640*/  WARPSYNC.COLLECTIVE R15, `(.L_x_881) ;  /* 0x000000000f087348 */ /* 0x000fea0003c00000 */
[----:B------:R0:W1:Y:S02]  /*23650*/  SHFL.IDX P6, R14, R13, R12, R11 ;  /* 0x0000000c0d0e7389 */ /* 0x00006400000c000b */
[----:B01----:R-:W-:Y:S01]  /*23660*/  ENDCOLLECTIVE ;  /* 0x000000000000791b */ /* 0x003fe20003800000 */
.L_x_881:
[----:B------:R-:W-:Y:S05]  /*23670*/  BSYNC B1 ;  /* 0x0000000000017941 */ /* 0x000fea0003800000 */
.L_x_880:
[----:B------:R-:W0:Y:S01]  /*23680*/  S2R R34, SR_TID.X ;  /* 0x0000000000227919 */ /* 0x000e220000002100 */
[----:B------:R-:W-:Y:S01]  /*23690*/  MOV R13, R9 ;  /* 0x00000009000d7202 */ /* 0x000fe20000000f00 */
[----:B------:R-:W-:Y:S01]  /*236a0*/  IMAD.MOV.U32 R12, RZ, RZ, RZ ;  /* 0x000000ffff0c7224 */ /* 0x000fe200078e00ff */
[----:B------:R-:W-:Y:S01]  /*236b0*/  MOV R11, 0x181f ;  /* 0x0000181f000b7802 */ /* 0x000fe20000000f00 */
[----:B------:R-:W-:Y:S01]  /*236c0*/  IMAD.MOV.U32 R3, RZ, RZ, R14 ;  /* 0x000000ffff037224 */ /* 0x000fe200078e000e */
[----:B------:R-:W-:Y:S02]  /*236d0*/  MOV R15, 0xffffffff ;  /* 0xffffffff000f7802 */ /* 0x000fe40000000f00 */
[----:B------:R-:W-:-:S07]  /*236e0*/  LEA R4, R4, R22, 0x1 ;  /* 0x0000001604047211 */ /* 0x000fce00078e08ff */
[----:B0-----:R-:W-:Y:S05]  /*236f0*/  WARPSYNC.COLLECTIVE R15, `(.L_x_882) ;  /* 0x000000000f087348 */ /* 0x001fea0003c00000 */
[----:B------:R1:W2:Y:S02]  /*23700*/  SHFL.IDX P6, R14, R13, R12, R11 ;  /* 0x0000000c0d0e7389 */ /* 0x0002a400000c000b */
[----:B012---:R-:W-:Y:S01]  /*23710*/  ENDCOLLECTIVE ;  /* 0x000000000000791b */ /* 0x007fe20003800000 */
.L_x_882:
[----:B------:R-:W-:Y:S01]  /*23720*/  IMAD.MOV.U32 R13, RZ, RZ, R5 ;  /* 0x000000ffff0d7224 */ /* 0x000fe200078e0005 */
[----:B------:R-:W-:Y:S01]  /*23730*/  MOV R12, 0x1 ;  /* 0x00000001000c7802 */ /* 0x000fe20000000f00 */
[----:B------:R-:W-:Y:S02]  /*23740*/  IMAD.SHL.U32 R34, R34, 0x8, RZ ;  /* 0x0000000822227824 */ /* 0x000fe400078e00ff */
[----:B------:R-:W-:-:S07]  /*23750*/  IMAD.MOV.U32 R2, RZ, RZ, R14 ;  /* 0x000000ffff027224 */ /* 0x000fce00078e000e */
[----:B------:R-:W-:Y:S05]  /*23760*/  WARPSYNC.COLLECTIVE R15, `(.L_x_883) ;  /* 0x000000000f087348 */ /* 0x000fea0003c00000 */
[----:B------:R0:W1:Y:S02]  /*23770*/  SHFL.IDX P6, R14, R13, R12, R11 ;  /* 0x0000000c0d0e7389 */ /* 0x00006400000c000b */
[----:B01----:R-:W-:Y:S01]  /*23780*/  ENDCOLLECTIVE ;  /* 0x000000000000791b */ /* 0x003fe20003800000 */
.L_x_883:
[----:B------:R-:W-:-:S04]  /*23790*/  LOP3.LUT R34, R34, 0x38, RZ, 0xc0, !PT ;  /* 0x0000003822227812 */ /* 0x000fc800078ec0ff */
[----:B------:R-:W-:-:S04]  /*237a0*/  SHF.L.U32 R0, R34, 0x1, RZ ;  /* 0x0000000122007819 */ /* 0x000fc800000006ff */
[----:B------:R-:W-:-:S05]  /*237b0*/  IADD3 R2, P0, R2, R0, RZ ;  /* 0x0000000002027210 */ /* 0x000fca0007f1e0ff */
[----:B------:R-:W-:Y:S01]  /*237c0*/  IMAD.X R3, RZ, RZ, R3, P0 ;  /* 0x000000ffff037224 */ /* 0x000fe200000e0603 */
[----:B------:R-:W-:-:S04]  /*237d0*/  MOV R13, R9 ;  /* 0x00000009000d7202 */ /* 0x000fc80000000f00 */
        /* <DEDUP_REMOVED lines=10> */
.L_x_884:
[----:B------:R-:W-:Y:S01]  /*23880*/  IMAD.MOV.U32 R13, RZ, RZ, R5 ;  /* 0x000000ffff0d7224 */ /* 0x000fe200078e0005 */
[----:B------:R-:W-:Y:S01]  /*23890*/  MOV R12, 0x2 ;  /* 0x00000002000c7802 */ /* 0x000fe20000000f00 */
[----:B------:R-:W-:-:S07]  /*238a0*/  IMAD.MOV.U32 R2, RZ, RZ, R14 ;  /* 0x000000ffff027224 */ /* 0x000fce00078e000e */
[----:B------:R-:W-:Y:S05]  /*238b0*/  WARPSYNC.COLLECTIVE R15, `(.L_x_885) ;  /* 0x000000000f087348 */ /* 0x000fea0003c00000 */
[----:B------:R0:W1:Y:S02]  /*238c0*/  SHFL.IDX P6, R14, R13, R12, R11 ;  /* 0x0000000c0d0e7389 */ /* 0x00006400000c000b */
[----:B01----:R-:W-:Y:S01]  /*238d0*/  ENDCOLLECTIVE ;  /* 0x000000000000791b */ /* 0x003fe20003800000 */
.L_x_885:
[----:B------:R-:W-:-:S04]  /*238e0*/  IADD3 R2, P0, R2, R0, RZ ;  /* 0x0000000002027210 */ /* 0x000fc80007f1e0ff */
[----:B------:R-:W-:-:S05]  /*238f0*/  IADD3.X R3, RZ, R3, RZ, P0, !PT ;  /* 0x00000003ff037210 */ /* 0x000fca00007fe4ff */
[----:B------:R-:W-:Y:S01]  /*23900*/  @!PT LDS RZ, [RZ] ;  /* 0x00000000fffff984 */ /* 0x000fe20000000800 */
[----:B------:R-:W-:Y:S01]  /*23910*/  @!PT LDS RZ, [RZ] ;  /* 0x00000000fffff984 */ /* 0x000fe20000000800 */
[----:B------:R-:W-:Y:S01]  /*23920*/  @!PT LDS RZ, [RZ] ;  /* 0x00000000fffff984 */ /* 0x000fe20000000800 */
[----:B------:R0:W-:Y:S01]  /*23930*/  LDGSTS.E.BYPASS.LTC128B.128 [R4+0x18c00], desc[UR56][R2.64], !P3 ;  /* 0x18c0000002047fae */ /* 0x0001e2000d901d78 */
[----:B------:R-:W-:-:S03]  /*23940*/  MOV R13, R9 ;  /* 0x00000009000d7202 */ /* 0x000fc60000000f00 */
[----:B------:R0:W-:Y:S04]  /*23950*/  LDGSTS.E.BYPASS.LTC128B.128 [R4+0x1bc00], desc[UR56][R2.64+0x80], !P2 ;  /* 0x1bc0008002047fae */ /* 0x0001e8000d101d78 */
[----:B------:R0:W-:Y:S01]  /*23960*/  LDGSTS.E.BYPASS.LTC128B.128 [R4+0x1ec00], desc[UR56][R2.64+0x100], !P1 ;  /* 0x1ec0010002047fae */ /* 0x0001e2000c901d78 */
[----:B------:R-:W-:-:S07]  /*23970*/  IMAD.MOV.U32 R34, RZ, RZ, R14 ;  /* 0x000000ffff227224 */ /* 0x000fce00078e000e */
[----:B0-----:R-:W-:Y:S05]  /*23980*/  WARPSYNC.COLLECTIVE R15, `(.L_x_886) ;  /* 0x000000000f087348 */ /* 0x001fea0003c00000 */
[----:B------:R1:W2:Y:S02]  /*23990*/  SHFL.IDX P6, R14, R13, R12, R11 ;  /* 0x0000000c0d0e7389 */ /* 0x0002a400000c000b */
[----:B012---:R-:W-:Y:S01]  /*239a0*/  ENDCOLLECTIVE ;  /* 0x000000000000791b */ /* 0x007fe20003800000 */
.L_x_886:
[----:B------:R-:W-:Y:S01]  /*239b0*/  IMAD.MOV.U32 R13, RZ, RZ, R5 ;  /* 0x000000ffff0d7224 */ /* 0x000fe200078e0005 */
[----:B------:R-:W-:Y:S01]  /*239c0*/  MOV R12, 0x3 ;  /* 0x00000003000c7802 */ /* 0x000fe20000000f00 */
[----:B------:R-:W-:-:S07]  /*239d0*/  IMAD.MOV.U32 R2, RZ, RZ, R14 ;  /* 0x000000ffff027224 */ /* 0x000fce00078e000e */
[----:B------:R-:W-:Y:S05]  /*239e0*/  WARPSYNC.COLLECTIVE R15, `(.L_x_887) ;  /* 0x000000000f087348 */ /* 0x000fea0003c00000 */
[----:B------:R0:W1:Y:S02]  /*239f0*/  SHFL.IDX P6, R14, R13, R12, R11 ;  /* 0x0000000c0d0e7389 */ /* 0x00006400000c000b */
[----:B01----:R-:W-:Y:S01]  /*23a00*/  ENDCOLLECTIVE ;  /* 0x000000000000791b */ /* 0x003fe20003800000 */
.L_x_887:
        /* <DEDUP_REMOVED lines=13> */
.L_x_888:
[----:B------:R-:W-:Y:S01]  /*23ae0*/  IMAD.MOV.U32 R13, RZ, RZ, R5 ;  /* 0x000000ffff0d7224 */ /* 0x000fe200078e0005 */
[----:B------:R-:W-:Y:S01]  /*23af0*/  MOV R12, 0x4 ;  /* 0x00000004000c7802 */ /* 0x000fe20000000f00 */
[----:B------:R-:W-:-:S07]  /*23b00*/  IMAD.MOV.U32 R2, RZ, RZ, R14 ;  /* 0x000000ffff027224 */ /* 0x000fce00078e000e */
[----:B------:R-:W-:Y:S05]  /*23b10*/  WARPSYNC.COLLECTIVE R15, `(.L_x_889) ;  /* 0x000000000f087348 */ /* 0x000fea0003c00000 */
[----:B------:R0:W1:Y:S02]  /*23b20*/  SHFL.IDX P6, R14, R13, R12, R11 ;  /* 0x0000000c0d0e7389 */ /* 0x00006400000c000b */
[----:B01----:R-:W-:Y:S01]  /*23b30*/  ENDCOLLECTIVE ;  /* 0x000000000000791b */ /* 0x003fe20003800000 */
.L_x_889:
        /* <DEDUP_REMOVED lines=13> */
.L_x_890:
[----:B------:R-:W-:Y:S01]  /*23c10*/  IMAD.MOV.U32 R13, RZ, RZ, R5 ;  /* 0x000000ffff0d7224 */ /* 0x000fe200078e0005 */
[----:B------:R-:W-:Y:S01]  /*23c20*/  MOV R12, 0x5 ;  /* 0x00000005000c7802 */ /* 0x000fe20000000f00 */
[----:B------:R-:W-:-:S07]  /*23c30*/  IMAD.MOV.U32 R2, RZ, RZ, R14 ;  /* 0x000000ffff027224 */ /* 0x000fce00078e000e */
[----:B------:R-:W-:Y:S05]  /*23c40*/  WARPSYNC.COLLECTIVE R15, `(.L_x_891) ;  /* 0x000000000f087348 */ /* 0x000fea0003c00000 */
[----:B------:R0:W1:Y:S02]  /*23c50*/  SHFL.IDX P6, R14, R13, R12, R11 ;  /* 0x0000000c0d0e7389 */ /* 0x00006400000c000b */
[----:B01----:R-:W-:Y:S01]  /*23c60*/  ENDCOLLECTIVE ;  /* 0x000000000000791b */ /* 0x003fe20003800000 */
.L_x_891:
        /* <DEDUP_REMOVED lines=13> */
.L_x_892:
[----:B------:R-:W-:Y:S01]  /*23d40*/  IMAD.MOV.U32 R2, RZ, RZ, R14 ;  /* 0x000000ffff027224 */ /* 0x000fe200078e000e */
[----:B------:R-:W-:Y:S06]  /*23d50*/  BRA `(.L_x_893) ;  /* 0xffffffb000cc7947 */ /* 0x000fec000383ffff */
.L_x_755:
[----:B0-----:R0:W2:Y:S02]  /*23d60*/  SYNCS.PHASECHK.TRANS64.TRYWAIT P0, [R5+URZ+0x2a860], R2 ;  /* 0x02a86002050075a7 */ /* 0x0010a4000800017f */
[----:B--2---:R-:W-:Y:S05]  /*23d70*/  @!P0 NANOSLEEP.SYNCS 0x989680 ;  /* 0x009896800000895d */ /* 0x004fea0003900000 */
[----:B------:R-:W2:Y:S02]  /*23d80*/  @!P0 SYNCS.PHASECHK.TRANS64 P0, [R5+URZ+0x2a860], R2 ;  /* 0x02a86002050085a7 */ /* 0x000ea4000800007f */
[----:B--2---:R-:W-:Y:S05]  /*23d90*/  @!P0 BRA `(.L_x_755) ;  /* 0xfffffffc00f08947 */ /* 0x004fea000383ffff */
[----:B------:R-:W-:Y:S05]  /*23da0*/  BRA `(.L_x_894) ;  /* 0xffffffb4002c7947 */ /* 0x000fea000383ffff */
.L_x_756:
        /* <DEDUP_REMOVED lines=8> */
.L_x_896:
[----:B------:R-:W-:Y:S05]  /*23e30*/  BSYNC B1 ;  /* 0x0000000000017941 */ /* 0x000fea0003800000 */
.L_x_895:
[----:B------:R-:W-:Y:S01]  /*23e40*/  IMAD.MOV.U32 R13, RZ, RZ, R23 ;  /* 0x000000ffff0d7224 */ /* 0x000fe200078e0017 */
[----:B------:R-:W-:Y:S01]  /*23e50*/  MOV R12, RZ ;  /* 0x000000ff000c7202 */ /* 0x000fe20000000f00 */
[----:B------:R-:W-:Y:S01]  /*23e60*/  IMAD.MOV.U32 R11, RZ, RZ, 0x181f ;  /* 0x0000181fff0b7424 */ /* 0x000fe200078e00ff */
[----:B------:R-:W-:Y:S01]  /*23e70*/  MOV R15, 0xffffffff ;  /* 0xffffffff000f7802 */ /* 0x000fe20000000f00 */
[----:B------:R-:W-:Y:S01]  /*23e80*/  IMAD R4, R4, 0x2, R22 ;  /* 0x0000000204047824 */ /* 0x000fe200078e0216 */
[----:B------:R-:W-:-:S07]  /*23e90*/  MOV R3, R14 ;  /* 0x0000000e00037202 */ /* 0x000fce0000000f00 */
[----:B------:R-:W-:Y:S05]  /*23ea0*/  WARPSYNC.COLLECTIVE R15, `(.L_x_897) ;  /* 0x000000000f087348 */ /* 0x000fea0003c00000 */
[----:B------:R0:W1:Y:S02]  /*23eb0*/  SHFL.IDX P6, R14, R13, R12, R11 ;  /* 0x0000000c0d0e7389 */ /* 0x00006400000c000b */
[----:B01----:R-:W-:Y:S01]  /*23ec0*/  ENDCOLLECTIVE ;  /* 0x000000000000791b */ /* 0x003fe20003800000 */
.L_x_897:
[----:B------:R-:W-:Y:S01]  /*23ed0*/  MOV R13, R24 ;  /* 0x00000018000d7202 */ /* 0x000fe20000000f00 */
[----:B------:R-:W-:Y:S02]  /*23ee0*/  IMAD.MOV.U32 R12, RZ, RZ, 0x1 ;  /* 0x00000001ff0c7424 */ /* 0x000fe400078e00ff */
[----:B------:R-:W-:-:S07]  /*23ef0*/  IMAD.MOV.U32 R2, RZ, RZ, R14 ;  /* 0x000000ffff027224 */ /* 0x000fce00078e000e */
[----:B------:R-:W-:Y:S05]  /*23f00*/  WARPSYNC.COLLECTIVE R15, `(.L_x_898) ;  /* 0x000000000f087348 */ /* 0x000fea0003c00000 */
[----:B------:R0:W1:Y:S02]  /*23f10*/  SHFL.IDX P6, R14, R13, R12, R11 ;  /* 0x0000000c0d0e7389 */ /* 0x00006400000c000b */
[----:B01----:R-:W-:Y:S01]  /*23f20*/  ENDCOLLECTIVE ;  /* 0x000000000000791b */ /* 0x003fe20003800000 */
.L_x_898:
[----:B------:R-:W-:-:S04]  /*23f30*/  IADD3 R2, P1, R2, R0, RZ ;  /* 0x0000000002027210 */ /* 0x000fc80007f3e0ff */
[----:B------:R-:W-:Y:S02]  /*23f40*/  IADD3.X R3, RZ, R3, RZ, P1, !PT ;  /* 0x00000003ff037210 */ /* 0x000fe40000ffe4ff */
        /* <DEDUP_REMOVED lines=9> */
[----:B0-----:R-:W-:-:S07]  /*23fe0*/  MOV R3, R14 ;  /* 0x0000000e00037202 */ /* 0x001fce0000000f00 */
[----:B------:R-:W-:Y:S05]  /*23ff0*/  WARPSYNC.COLLECTIVE R15, `(.L_x_899) ;  /* 0x000000000f087348 */ /* 0x000fea0003c00000 */
[----:B------:R0:W1:Y:S02]  /*24000*/  SHFL.IDX P6, R14, R13, R12, R11 ;  /* 0x0000000c0d0e7389 */ /* 0x00006400000c000b */
[----:B01----:R-:W-:Y:S01]  /*24010*/  ENDCOLLECTIVE ;  /* 0x000000000000791b */ /* 0x003fe20003800000 */
.L_x_899:
[----:B------:R-:W-:Y:S01]  /*24020*/  MOV R13, R24 ;  /* 0x00000018000d7202 */ /* 0x000fe20000000f00 */
[----:B------:R-:W-:Y:S01]  /*24030*/  IMAD.MOV.U32 R12, RZ, RZ, 0x2 ;  /* 0x00000002ff0c7424 */ /* 0x000fe200078e00ff */
[----:B------:R-:W-:-:S07]  /*24040*/  MOV R2, R14 ;  /* 0x0000000e00027202 */ /* 0x000fce0000000f00 */
[----:B------:R-:W-:Y:S05]  /*24050*/  WARPSYNC.COLLECTIVE R15, `(.L_x_900) ;  /* 0x000000000f087348 */ /* 0x000fea0003c00000 */
[----:B------:R0:W1:Y:S02]  /*24060*/  SHFL.IDX P6, R14, R13, R12, R11 ;  /* 0x0000000c0d0e7389 */ /* 0x00006400000c000b */
[----:B01----:R-:W-:Y:S01]  /*24070*/  ENDCOLLECTIVE ;  /* 0x000000000000791b */ /* 0x003fe20003800000 */
.L_x_900:
[----:B------:R-:W-:-:S05]  /*24080*/  IADD3 R2, P2, R2, R0, RZ ;  /* 0x0000000002027210 */ /* 0x000fca0007f5e0ff */
[----:B------:R-:W-:Y:S01]  /*24090*/  IMAD.X R3, RZ, RZ, R3, P2 ;  /* 0x000000ffff037224 */ /* 0x000fe200010e0603 */
        /* <DEDUP_REMOVED lines=12> */
.L_x_901:
[----:B------:R-:W-:Y:S01]  /*24160*/  MOV R13, R24 ;  /* 0x00000018000d7202 */ /* 0x000fe20000000f00 */
[----:B------:R-:W-:Y:S01]  /*24170*/  IMAD.MOV.U32 R12, RZ, RZ, 0x3 ;  /* 0x00000003ff0c7424 */ /* 0x000fe200078e00ff */
[----:B------:R-:W-:-:S07]  /*24180*/  MOV R2, R14 ;  /* 0x0000000e00027202 */ /* 0x000fce0000000f00 */
[----:B------:R-:W-:Y:S05]  /*24190*/  WARPSYNC.COLLECTIVE R15, `(.L_x_902) ;  /* 0x000000000f087348 */ /* 0x000fea0003c00000 */
[----:B------:R0:W1:Y:S02]  /*241a0*/  SHFL.IDX P6, R14, R13, R12, R11 ;  /* 0x0000000c0d0e7389 */ /* 0x00006400000c000b */
[----:B01----:R-:W-:Y:S01]  /*241b0*/  ENDCOLLECTIVE ;  /* 0x000000000000791b */ /* 0x003fe20003800000 */
.L_x_902:
        /* <DEDUP_REMOVED lines=14> */
.L_x_903:
[----:B------:R-:W-:Y:S01]  /*242a0*/  MOV R13, R24 ;  /* 0x00000018000d7202 */ /* 0x000fe20000000f00 */
[----:B------:R-:W-:Y:S01]  /*242b0*/  IMAD.MOV.U32 R12, RZ, RZ, 0x4 ;  /* 0x00000004ff0c7424 */ /* 0x000fe200078e00ff */
[----:B------:R-:W-:-:S07]  /*242c0*/  MOV R2, R14 ;  /* 0x0000000e00027202 */ /* 0x000fce0000000f00 */
[----:B------:R-:W-:Y:S05]  /*242d0*/  WARPSYNC.COLLECTIVE R15, `(.L_x_904) ;  /* 0x000000000f087348 */ /* 0x000fea0003c00000 */
[----:B------:R0:W1:Y:S02]  /*242e0*/  SHFL.IDX P6, R14, R13, R12, R11 ;  /* 0x0000000c0d0e7389 */ /* 0x00006400000c000b */
[----:B01----:R-:W-:Y:S01]  /*242f0*/  ENDCOLLECTIVE ;  /* 0x000000000000791b */ /* 0x003fe20003800000 */
.L_x_904:
        /* <DEDUP_REMOVED lines=14> */
.L_x_905:
[----:B------:R-:W-:Y:S01]  /*243e0*/  MOV R13, R24 ;  /* 0x00000018000d7202 */ /* 0x000fe20000000f00 */
[----:B------:R-:W-:Y:S01]  /*243f0*/  IMAD.MOV.U32 R12, RZ, RZ, 0x5 ;  /* 0x00000005ff0c7424 */ /* 0x000fe200078e00ff */
[----:B------:R-:W-:-:S07]  /*24400*/  MOV R2, R14 ;  /* 0x0000000e00027202 */ /* 0x000fce0000000f00 */
[----:B------:R-:W-:Y:S05]  /*24410*/  WARPSYNC.COLLECTIVE R15, `(.L_x_906) ;  /* 0x000000000f087348 */ /* 0x000fea0003c00000 */
[----:B------:R0:W1:Y:S02]  /*24420*/  SHFL.IDX P6, R14, R13, R12, R11 ;  /* 0x0000000c0d0e7389 */ /* 0x00006400000c000b */
[----:B01----:R-:W-:Y:S01]  /*24430*/  ENDCOLLECTIVE ;  /* 0x000000000000791b */ /* 0x003fe20003800000 */
.L_x_906:
[----:B------:R-:W-:-:S05]  /*24440*/  IADD3 R2, P2, R2, R0, RZ ;  /* 0x0000000002027210 */ /* 0x000fca0007f5e0ff */
        /* <DEDUP_REMOVED lines=12> */
.L_x_907:
[----:B------:R-:W-:Y:S01]  /*24510*/  @!PT LDS RZ, [RZ] ;  /* 0x00000000fffff984 */ /* 0x000fe20000000800 */
[----:B------:R-:W-:Y:S01]  /*24520*/  @!PT LDS RZ, [RZ] ;  /* 0x00000000fffff984 */ /* 0x000fe20000000800 */
[----:B------:R-:W-:Y:S01]  /*24530*/  @!PT LDS RZ, [RZ] ;  /* 0x00000000fffff984 */ /* 0x000fe20000000800 */
[----:B------:R0:W-:Y:S02]  /*24540*/  LDGSTS.E.BYPASS.LTC128B.128 [R4+0x5400], desc[UR56][R2.64+0x80], !P2 ;  /* 0x0540008002047fae */ /* 0x0001e4000d101d78 */
[----:B0-----:R-:W-:Y:S01]  /*24550*/  MOV R2, R14 ;  /* 0x0000000e00027202 */ /* 0x001fe20000000f00 */
[----:B------:R-:W-:Y:S06]  /*24560*/  BRA `(.L_x_908) ;  /* 0xffffffb000187947 */ /* 0x000fec000383ffff */
.L_x_764:
[----:B0-----:R0:W1:Y:S02]  /*24570*/  SYNCS.PHASECHK.TRANS64.TRYWAIT P0, [R0+URZ+0x2a860], R3 ;  /* 0x02a86003000075a7 */ /* 0x001064000800017f */
[----:B-1----:R-:W-:Y:S05]  /*24580*/  @!P0 NANOSLEEP.SYNCS 0x989680 ;  /* 0x009896800000895d */ /* 0x002fea0003900000 */
[----:B------:R-:W1:Y:S02]  /*24590*/  @!P0 SYNCS.PHASECHK.TRANS64 P0, [R0+URZ+0x2a860], R3 ;  /* 0x02a86003000085a7 */ /* 0x000e64000800007f */
[----:B-1----:R-:W-:Y:S05]  /*245a0*/  @!P0 BRA `(.L_x_764) ;  /* 0xfffffffc00f08947 */ /* 0x002fea000383ffff */
[----:B------:R-:W-:Y:S05]  /*245b0*/  BRA `(.L_x_909) ;  /* 0xffffffb400307947 */ /* 0x000fea000383ffff */
.L_x_765:
        /* <DEDUP_REMOVED lines=8> */
.L_x_911:
[----:B------:R-:W-:Y:S05]  /*24640*/  BSYNC B0 ;  /* 0x0000000000007941 */ /* 0x000fea0003800000 */
.L_x_910:
[----:B------:R-:W0:Y:S01]  /*24650*/  S2R R5, SR_TID.X ;  /* 0x0000000000057919 */ /* 0x000e220000002100 */
[----:B------:R-:W-:Y:S01]  /*24660*/  MOV R13, R23 ;  /* 0x00000017000d7202 */ /* 0x000fe20000000f00 */
[----:B------:R-:W-:Y:S01]  /*24670*/  IMAD.MOV.U32 R12, RZ, RZ, RZ ;  /* 0x000000ffff0c7224 */ /* 0x000fe200078e00ff */
[----:B------:R-:W-:Y:S01]  /*24680*/  MOV R11, 0x181f ;  /* 0x0000181f000b7802 */ /* 0x000fe20000000f00 */
[----:B------:R-:W-:Y:S01]  /*24690*/  IMAD.MOV.U32 R15, RZ, RZ, -0x1 ;  /* 0xffffffffff0f7424 */ /* 0x000fe200078e00ff */
[C---:B------:R-:W-:Y:S01]  /*246a0*/  LOP3.LUT R2, R29.reuse, 0x1, RZ, 0xc0, !PT ;  /* 0x000000011d027812 */ /* 0x040fe200078ec0ff */
[----:B------:R-:W-:Y:S01]  /*246b0*/  IMAD.MOV.U32 R3, RZ, RZ, R14 ;  /* 0x000000ffff037224 */ /* 0x000fe200078e000e */
[----:B------:R-:W-:Y:S01]  /*246c0*/  LOP3.LUT P0, RZ, R29, 0x2, RZ, 0xc0, !PT ;  /* 0x000000021dff7812 */ /* 0x000fe2000780c0ff */
[----:B------:R-:W-:-:S12]  /*246d0*/  IMAD R4, R4, 0x2, R22 ;  /* 0x0000000204047824 */ /* 0x000fd800078e0216 */
[----:B0-----:R-:W-:Y:S05]  /*246e0*/  WARPSYNC.COLLECTIVE R15, `(.L_x_912) ;  /* 0x000000000f087348 */ /* 0x001fea0003c00000 */
[----:B------:R1:W2:Y:S02]  /*246f0*/  SHFL.IDX P6, R14, R13, R12, R11 ;  /* 0x0000000c0d0e7389 */ /* 0x0002a400000c000b */
[----:B012---:R-:W-:Y:S01]  /*24700*/  ENDCOLLECTIVE ;  /* 0x000000000000791b */ /* 0x007fe20003800000 */
.L_x_912:
[----:B------:R-:W-:Y:S02]  /*24710*/  ISETP.NE.U32.AND P1, PT, R2, 0x1, PT ;  /* 0x000000010200780c */ /* 0x000fe40003f25070 */
[C---:B------:R-:W-:Y:S02]  /*24720*/  ISETP.LT.OR P4, PT, R6.reuse, 0x1, !P0 ;  /* 0x000000010600780c */ /* 0x040fe40004781670 */
[----:B------:R-:W-:Y:S02]  /*24730*/  ISETP.LT.OR P3, PT, R6, 0x1, P1 ;  /* 0x000000010600780c */ /* 0x000fe40000f61670 */
[----:B------:R-:W-:Y:S01]  /*24740*/  MOV R13, R24 ;  /* 0x00000018000d7202 */ /* 0x000fe20000000f00 */
[----:B------:R-:W-:Y:S01]  /*24750*/  IMAD.MOV.U32 R12, RZ, RZ, 0x1 ;  /* 0x00000001ff0c7424 */ /* 0x000fe200078e00ff */
[----:B------:R-:W-:-:S04]  /*24760*/  SHF.L.U32 R5, R5, 0x3, RZ ;  /* 0x0000000305057819 */ /* 0x000fc800000006ff */
[----:B------:R-:W-:-:S05]  /*24770*/  LOP3.LUT R5, R5, 0x38, RZ, 0xc0, !PT ;  /* 0x0000003805057812 */ /* 0x000fca00078ec0ff */
[----:B------:R-:W-:-:S05]  /*24780*/  IMAD.SHL.U32 R5, R5, 0x2, RZ ;  /* 0x0000000205057824 */ /* 0x000fca00078e00ff */
[----:B------:R-:W-:-:S13]  /*24790*/  IADD3 R2, P2, R14, R5, RZ ;  /* 0x000000050e027210 */ /* 0x000fda0007f5e0ff */
[----:B------:R-:W-:Y:S05]  /*247a0*/  WARPSYNC.COLLECTIVE R15, `(.L_x_913) ;  /* 0x000000000f087348 */ /* 0x000fea0003c00000 */
[----:B------:R0:W1:Y:S02]  /*247b0*/  SHFL.IDX P6, R14, R13, R12, R11 ;  /* 0x0000000c0d0e7389 */ /* 0x00006400000c000b */
[----:B01----:R-:W-:Y:S01]  /*247c0*/  ENDCOLLECTIVE ;  /* 0x000000000000791b */ /* 0x003fe20003800000 */
.L_x_913:
[----:B------:R-:W-:-:S05]  /*247d0*/  IADD3.X R3, RZ, R3, RZ, P2, !PT ;  /* 0x00000003ff037210 */ /* 0x000fca00017fe4ff */
        /* <DEDUP_REMOVED lines=12> */
.L_x_914:
[----:B------:R-:W-:Y:S01]  /*248a0*/  IMAD.MOV.U32 R13, RZ, RZ, R24 ;  /* 0x000000ffff0d7224 */ /* 0x000fe200078e0018 */
[----:B------:R-:W-:Y:S02]  /*248b0*/  MOV R12, 0x2 ;  /* 0x00000002000c7802 */ /* 0x000fe40000000f00 */
[----:B------:R-:W-:-:S13]  /*248c0*/  IADD3 R2, P2, R14, R5, RZ ;  /* 0x000000050e027210 */ /* 0x000fda0007f5e0ff */
[----:B------:R-:W-:Y:S05]  /*248d0*/  WARPSYNC.COLLECTIVE R15, `(.L_x_915) ;  /* 0x000000000f087348 */ /* 0x000fea0003c00000 */
[----:B------:R0:W1:Y:S02]  /*248e0*/  SHFL.IDX P6, R14, R13, R12, R11 ;  /* 0x0000000c0d0e7389 */ /* 0x00006400000c000b */
[----:B01----:R-:W-:Y:S01]  /*248f0*/  ENDCOLLECTIVE ;  /* 0x000000000000791b */ /* 0x003fe20003800000 */
.L_x_915:
[----:B------:R-:W-:-:S05]  /*24900*/  IADD3.X R3, RZ, R8, RZ, P2, !PT ;  /* 0x00000008ff037210 */ /* 0x000fca00017fe4ff */
[----:B------:R-:W-:Y:S01]  /*24910*/  @!PT LDS RZ, [RZ] ;  /* 0x00000000fffff984 */ /* 0x000fe20000000800 */
[----:B------:R-:W-:Y:S01]  /*24920*/  @!PT LDS RZ, [RZ] ;  /* 0x00000000fffff984 */ /* 0x000fe20000000800 */
[----:B------:R-:W-:Y:S01]  /*24930*/  @!PT LDS RZ, [RZ] ;  /* 0x00000000fffff984 */ /* 0x000fe20000000800 */
[----:B------:R0:W-:Y:S01]  /*24940*/  LDGSTS.E.BYPASS.LTC128B.128 [R4+0xc00], desc[UR56][R2.64], !P3 ;  /* 0x00c0000002047fae */ /* 0x0001e2000d901d78 */
[----:B------:R-:W-:-:S03]  /*24950*/  ISETP.LT.OR P3, PT, R6, 0x21, P1 ;  /* 0x000000210600780c */ /* 0x000fc60000f61670 */
[----:B------:R0:W-:Y:S01]  /*24960*/  LDGSTS.E.BYPASS.LTC128B.128 [R4+0x3c00], desc[UR56][R2.64+0x80], !P4 ;  /* 0x03c0008002047fae */ /* 0x0001e2000e101d78 */
[----:B------:R-:W-:Y:S02]  /*24970*/  ISETP.LT.OR P4, PT, R6, 0x21, !P0 ;  /* 0x000000210600780c */ /* 0x000fe40004781670 */
[----:B------:R-:W-:Y:S01]  /*24980*/  MOV R13, R23 ;  /* 0x00000017000d7202 */ /* 0x000fe20000000f00 */
[----:B------:R-:W-:-:S10]  /*24990*/  IMAD.MOV.U32 R7, RZ, RZ, R14 ;  /* 0x000000ffff077224 */ /* 0x000fd400078e000e */
[----:B0-----:R-:W-:Y:S05]  /*249a0*/  WARPSYNC.COLLECTIVE R15, `(.L_x_916) ;  /* 0x000000000f087348 */ /* 0x001fea0003c00000 */
[----:B------:R1:W2:Y:S02]  /*249b0*/  SHFL.IDX P6, R14, R13, R12, R11 ;  /* 0x0000000c0d0e7389 */ /* 0x0002a400000c000b */
[----:B012---:R-:W-:Y:S01]  /*249c0*/  ENDCOLLECTIVE ;  /* 0x000000000000791b */ /* 0x007fe20003800000 */
.L_x_916:
[----:B------:R-:W-:Y:S01]  /*249d0*/  IMAD.MOV.U32 R13, RZ, RZ, R24 ;  /* 0x000000ffff0d7224 */ /* 0x000fe200078e0018 */
[----:B------:R-:W-:Y:S01]  /*249e0*/  MOV R12, 0x3 ;  /* 0x00000003000c7802 */ /* 0x000fe20000000f00 */
[----:B------:R-:W-:-:S07]  /*249f0*/  IMAD.MOV.U32 R10, RZ, RZ, R14 ;  /* 0x000000ffff0a7224 */ /* 0x000fce00078e000e */
[----:B------:R-:W-:Y:S05]  /*24a00*/  WARPSYNC.COLLECTIVE R15, `(.L_x_917) ;  /* 0x000000000f087348 */ /* 0x000fea0003c00000 */
[----:B------:R0:W1:Y:S02]  /*24a10*/  SHFL.IDX P6, R14, R13, R12, R11 ;  /* 0x0000000c0d0e7389 */ /* 0x00006400000c000b */
[----:B01----:R-:W-:Y:S01]  /*24a20*/  ENDCOLLECTIVE ;  /* 0x000000000000791b */ /* 0x003fe20003800000 */
.L_x_917:
[----:B------:R-:W-:-:S04]  /*24a30*/  IADD3 R2, P2, R10, R5, RZ ;  /* 0x000000050a027210 */ /* 0x000fc80007f5e0ff */
[----:B------:R-:W-:-:S05]  /*24a40*/  IADD3.X R3, RZ, R7, RZ, P2, !PT ;  /* 0x00000007ff037210 */ /* 0x000fca00017fe4ff */
        /* <DEDUP_REMOVED lines=12> */
.L_x_918:
[----:B------:R-:W-:Y:S01]  /*24b10*/  MOV R13, R24 ;  /* 0x00000018000d7202 */ /* 0x000fe20000000f00 */
[----:B------:R-:W-:Y:S01]  /*24b20*/  IMAD.MOV.U32 R12, RZ, RZ, 0x4 ;  /* 0x00000004ff0c7424 */ /* 0x000fe200078e00ff */
[----:B------:R-:W-:-:S13]  /*24b30*/  IADD3 R2, P2, R14, R5, RZ ;  /* 0x000000050e027210 */ /* 0x000fda0007f5e0ff */
[----:B------:R-:W-:Y:S05]  /*24b40*/  WARPSYNC.COLLECTIVE R15, `(.L_x_919) ;  /* 0x000000000f087348 */ /* 0x000fea0003c00000 */
[----:B------:R0:W1:Y:S02]  /*24b50*/  SHFL.IDX P6, R14, R13, R12, R11 ;  /* 0x0000000c0d0e7389 */ /* 0x00006400000c000b */
[----:B01----:R-:W-:Y:S01]  /*24b60*/  ENDCOLLECTIVE ;  /* 0x000000000000791b */ /* 0x003fe20003800000 */
.L_x_919:
        /* <DEDUP_REMOVED lines=13> */
.L_x_920:
[----:B------:R-:W-:Y:S01]  /*24c40*/  MOV R13, R24 ;  /* 0x00000018000d7202 */ /* 0x000fe20000000f00 */
[----:B------:R-:W-:Y:S01]  /*24c50*/  IMAD.MOV.U32 R12, RZ, RZ, 0x5 ;  /* 0x00000005ff0c7424 */ /* 0x000fe200078e00ff */
[----:B------:R-:W-:-:S07]  /*24c60*/  MOV R10, R14 ;  /* 0x0000000e000a7202 */ /* 0x000fce0000000f00 */
[----:B------:R-:W-:Y:S05]  /*24c70*/  WARPSYNC.COLLECTIVE R15, `(.L_x_921) ;  /* 0x000000000f087348 */ /* 0x000fea0003c00000 */
[----:B------:R0:W1:Y:S02]  /*24c80*/  SHFL.IDX P6, R14, R13, R12, R11 ;  /* 0x0000000c0d0e7389 */ /* 0x00006400000c000b */
[----:B01----:R-:W-:Y:S01]  /*24c90*/  ENDCOLLECTIVE ;  /* 0x000000000000791b */ /* 0x003fe20003800000 */
.L_x_921:
        /* <DEDUP_REMOVED lines=12> */
.L_x_922:
[----:B------:R-:W-:Y:S05]  /*24d60*/  BRA `(.L_x_923) ;  /* 0xffffffb0002c7947 */ /* 0x000fea000383ffff */
.L_x_770:
        /* <DEDUP_REMOVED lines=8> */
.L_x_925:
[----:B------:R-:W-:Y:S05]  /*24df0*/  BSYNC B0 ;  /* 0x0000000000007941 */ /* 0x000fea0003800000 */
.L_x_924:
[----:B------:R-:W-:Y:S01]  /*24e00*/  IMAD.MOV.U32 R13, RZ, RZ, R16 ;  /* 0x000000ffff0d7224 */ /* 0x000fe200078e0010 */
[----:B------:R-:W-:Y:S01]  /*24e10*/  MOV R12, 0x1 ;  /* 0x00000001000c7802 */ /* 0x000fe20000000f00 */
[----:B------:R-:W-:Y:S01]  /*24e20*/  IMAD.MOV.U32 R11, RZ, RZ, 0x1f ;  /* 0x0000001fff0b7424 */ /* 0x000fe200078e00ff */
[----:B------:R-:W-:Y:S02]  /*24e30*/  MOV R15, 0xffffffff ;  /* 0xffffffff000f7802 */ /* 0x000fe40000000f00 */
[----:B------:R-:W-:Y:S02]  /*24e40*/  MOV R0, R14 ;  /* 0x0000000e00007202 */ /* 0x000fe40000000f00 */
[----:B------:R-:W-:-:S07]  /*24e50*/  IADD3 R7, R19, R9, RZ ;  /* 0x0000000913077210 */ /* 0x000fce0007ffe0ff */
[----:B------:R-:W-:Y:S05]  /*24e60*/  WARPSYNC.COLLECTIVE R15, `(.L_x_926) ;  /* 0x000000000f087348 */ /* 0x000fea0003c00000 */
[----:B------:R0:W1:Y:S02]  /*24e70*/  SHFL.IDX P6, R14, R13, R12, R11 ;  /* 0x0000000c0d0e7389 */ /* 0x00006400000c000b */
[----:B01----:R-:W-:Y:S01]  /*24e80*/  ENDCOLLECTIVE ;  /* 0x000000000000791b */ /* 0x003fe20003800000 */
.L_x_926:
[----:B------:R-:W-:Y:S02]  /*24e90*/  ULDC UR4, c[0x0][0xc3c] ;  /* 0x00030f0000047ab9 */ /* 0x000fe40000000800 */
[----:B------:R-:W-:-:S13]  /*24ea0*/  ISETP.GE.OR P1, PT, R7, UR4, !P0 ;  /* 0x0000000407007c0c */ /* 0x000fda000c726670 */
[----:B------:R-:W0:Y:S08]  /*24eb0*/  @!P1 LDC.64 R2, c[0x0][0xc80] ;  /* 0x00032000ff029b82 */ /* 0x000e300000000a00 */
[----:B------:R-:W1:Y:S01]  /*24ec0*/  @!P1 LDC.64 R4, c[0x0][0xc78] ;  /* 0x00031e00ff049b82 */ /* 0x000e620000000a00 */
[----:B------:R-:W-:Y:S02]  /*24ed0*/  IMAD.MOV.U32 R11, RZ, RZ, RZ ;  /* 0x000000ffff0b7224 */ /* 0x000fe400078e00ff */
[----:B------:R-:W-:-:S02]  /*24ee0*/  IMAD.MOV.U32 R8, RZ, RZ, R14 ;  /* 0x000000ffff087224 */ /* 0x000fc400078e000e */
[----:B0-----:R-:W-:-:S05]  /*24ef0*/  @!P1 IMAD.WIDE R2, R7, 0x4, R2 ;  /* 0x0000000407029825 */ /* 0x001fca00078e0202 */
[----:B------:R1:W2:Y:S02]  /*24f00*/  @!P1 LDG.E R6, desc[UR56][R2.64] ;  /* 0x0000003802069981 */ /* 0x0002a4000c1e1900 */
[----:B-1----:R-:W-:-:S05]  /*24f10*/  @!P1 IMAD.WIDE R2, R7, 0x4, R4 ;  /* 0x0000000407029825 */ /* 0x002fca00078e0204 */
[----:B------:R-:W3:Y:S01]  /*24f20*/  @!P1 LDG.E R5, desc[UR56][R2.64] ;  /* 0x0000003802059981 */ /* 0x000ee2000c1e1900 */
[----:B------:R-:W-:Y:S01]  /*24f30*/  IMAD.MOV.U32 R7, RZ, RZ, RZ ;  /* 0x000000ffff077224 */ /* 0x000fe200078e00ff */
[C---:B------:R-:W-:Y:S01]  /*24f40*/  ISETP.GE.U32.AND P2, PT, R9.reuse, 0x2, PT ;  /* 0x000000020900780c */ /* 0x040fe20003f46070 */
[----:B------:R-:W-:Y:S01]  /*24f50*/  IMAD.MOV.U32 R4, RZ, RZ, RZ ;  /* 0x000000ffff047224 */ /* 0x000fe200078e00ff */
[C---:B------:R-:W-:Y:S02]  /*24f60*/  ISETP.GE.U32.AND P3, PT, R9.reuse, 0x4, PT ;  /* 0x000000040900780c */ /* 0x040fe40003f66070 */
[C---:B------:R-:W-:Y:S02]  /*24f70*/  ISETP.GE.U32.AND P4, PT, R9.reuse, 0x8, PT ;  /* 0x000000080900780c */ /* 0x040fe40003f86070 */
[----:B------:R-:W-:Y:S02]  /*24f80*/  ISETP.GE.U32.AND P5, PT, R9, 0x10, PT ;  /* 0x000000100900780c */ /* 0x000fe40003fa6070 */
[----:B--2---:R-:W-:-:S02]  /*24f90*/  @!P1 MOV R7, R6 ;  /* 0x0000000600079202 */ /* 0x004fc40000000f00 */
[----:B------:R-:W-:Y:S02]  /*24fa0*/  MOV R6, RZ ;  /* 0x000000ff00067202 */ /* 0x000fe40000000f00 */
[----:B---3--:R-:W-:Y:S02]  /*24fb0*/  @!P1 MOV R4, R5 ;  /* 0x0000000500049202 */ /* 0x008fe40000000f00 */
[----:B------:R-:W-:-:S03]  /*24fc0*/  ISETP.NE.AND P1, PT, R9, RZ, PT ;  /* 0x000000ff0900720c */ /* 0x000fc60003f25270 */
[----:B------:R-:W-:-:S10]  /*24fd0*/  IMAD R13, R4, R7, RZ ;  /* 0x00000007040d7224 */ /* 0x000fd400078e02ff */
[----:B------:R-:W-:Y:S05]  /*24fe0*/  WARPSYNC.COLLECTIVE R15, `(.L_x_927) ;  /* 0x000000000f087348 */ /* 0x000fea0003c00000 */
[----:B------:R0:W1:Y:S02]  /*24ff0*/  SHFL.UP P6, R14, R13, R12, R11 ;  /* 0x0400000c0d0e7389 */ /* 0x00006400000c000b */
[----:B01----:R-:W-:Y:S01]  /*25000*/  ENDCOLLECTIVE ;  /* 0x000000000000791b */ /* 0x003fe20003800000 */
.L_x_927:
[----:B------:R-:W-:Y:S02]  /*25010*/  MOV R12, 0x2 ;  /* 0x00000002000c7802 */ /* 0x000fe40000000f00 */
[----:B------:R-:W-:-:S04]  /*25020*/  SEL R14, R14, RZ, P1 ;  /* 0x000000ff0e0e7207 */ /* 0x000fc80000800000 */
[----:B------:R-:W-:-:S05]  /*25030*/  IADD3 R5, R13, R14, RZ ;  /* 0x0000000e0d057210 */ /* 0x000fca0007ffe0ff */
[----:B------:R-:W-:-:S07]  /*25040*/  IMAD.MOV.U32 R13, RZ, RZ, R5 ;  /* 0x000000ffff0d7224 */ /* 0x000fce00078e0005 */
[----:B------:R-:W-:Y:S05]  /*25050*/  WARPSYNC.COLLECTIVE R15, `(.L_x_928) ;  /* 0x000000000f087348 */ /* 0x000fea0003c00000 */
[----:B------:R0:W1:Y:S02]  /*25060*/  SHFL.UP P6, R14, R13, R12, R11 ;  /* 0x0400000c0d0e7389 */ /* 0x00006400000c000b */
[----:B01----:R-:W-:Y:S01]  /*25070*/  ENDCOLLECTIVE ;  /* 0x000000000000791b */ /* 0x003fe20003800000 */
.L_x_928:
[----:B------:R-:W-:Y:S01]  /*25080*/  IMAD.MOV.U32 R12, RZ, RZ, 0x4 ;  /* 0x00000004ff0c7424 */ /* 0x000fe200078e00ff */
[----:B------:R-:W-:-:S05]  /*25090*/  SEL R2, R14, RZ, P2 ;  /* 0x000000ff0e027207 */ /* 0x000fca0001000000 */
[----:B------:R-:W-:-:S05]  /*250a0*/  IMAD.IADD R2, R5, 0x1, R2 ;  /* 0x0000000105027824 */ /* 0x000fca00078e0202 */
[----:B------:R-:W-:-:S07]  /*250b0*/  MOV R13, R2 ;  /* 0x00000002000d7202 */ /* 0x000fce0000000f00 */
[----:B------:R-:W-:Y:S05]  /*250c0*/  WARPSYNC.COLLECTIVE R15, `(.L_x_929) ;  /* 0x000000000f087348 */ /* 0x000fea0003c00000 */
[----:B------:R0:W1:Y:S02]  /*250d0*/  SHFL.UP P6, R14, R13, R12, R11 ;  /* 0x0400000c0d0e7389 */ /* 0x00006400000c000b */
[----:B01----:R-:W-:Y:S01]  /*250e0*/  ENDCOLLECTIVE ;  /* 0x000000000000791b */ /* 0x003fe20003800000 */
.L_x_929:
[----:B------:R-:W-:Y:S02]  /*250f0*/  MOV R12, 0x8 ;  /* 0x00000008000c7802 */ /* 0x000fe40000000f00 */
[----:B------:R-:W-:-:S04]  /*25100*/  SEL R3, R14, RZ, P3 ;  /* 0x000000ff0e037207 */ /* 0x000fc80001800000 */
[----:B------:R-:W-:-:S05]  /*25110*/  IADD3 R3, R2, R3, RZ ;  /* 0x0000000302037210 */ /* 0x000fca0007ffe0ff */
[----:B------:R-:W-:-:S07]  /*25120*/  IMAD.MOV.U32 R13, RZ, RZ, R3 ;  /* 0x000000ffff0d7224 */ /* 0x000fce00078e0003 */
[----:B------:R-:W-:Y:S05]  /*25130*/  WARPSYNC.COLLECTIVE R15, `(.L_x_930) ;  /* 0x000000000f087348 */ /* 0x000fea0003c00000 */
[----:B------:R0:W1:Y:S02]  /*25140*/  SHFL.UP P6, R14, R13, R12, R11 ;  /* 0x0400000c0d0e7389 */ /* 0x00006400000c000b */
[----:B01----:R-:W-:Y:S01]  /*25150*/  ENDCOLLECTIVE ;  /* 0x000000000000791b */ /* 0x003fe20003800000 */
.L_x_930:
[----:B------:R-:W-:Y:S01]  /*25160*/  IMAD.MOV.U32 R12, RZ, RZ, 0x10 ;  /* 0x00000010ff0c7424 */ /* 0x000fe200078e00ff */
[----:B------:R-:W-:-:S05]  /*25170*/  SEL R14, R14, RZ, P4 ;  /* 0x000000ff0e0e7207 */ /* 0x000fca0002000000 */
[----:B------:R-:W-:-:S05]  /*25180*/  IMAD.IADD R5, R3, 0x1, R14 ;  /* 0x0000000103057824 */ /* 0x000fca00078e020e */
[----:B------:R-:W-:-:S07]  /*25190*/  MOV R13, R5 ;  /* 0x00000005000d7202 */ /* 0x000fce0000000f00 */
[----:B------:R-:W-:Y:S05]  /*251a0*/  WARPSYNC.COLLECTIVE R15, `(.L_x_931) ;  /* 0x000000000f087348 */ /* 0x000fea0003c00000 */
[----:B------:R0:W1:Y:S02]  /*251b0*/  SHFL.UP P6, R14, R13, R12, R11 ;  /* 0x0400000c0d0e7389 */ /* 0x00006400000c000b */
[----:B01----:R-:W-:Y:S01]  /*251c0*/  ENDCOLLECTIVE ;  /* 0x000000000000791b */ /* 0x003fe20003800000 */
.L_x_931:
[----:B------:R-:W-:Y:S01]  /*251d0*/  MOV R12, 0x1f ;  /* 0x0000001f000c7802 */ /* 0x000fe20000000f00 */
[----:B------:R-:W-:Y:S01]  /*251e0*/  IMAD.MOV.U32 R11, RZ, RZ, 0x1f ;  /* 0x0000001fff0b7424 */ /* 0x000fe200078e00ff */
[----:B------:R-:W-:-:S04]  /*251f0*/  SEL R2, R14, RZ, P5 ;  /* 0x000000ff0e027207 */ /* 0x000fc80002800000 */
[----:B------:R-:W-:-:S05]  /*25200*/  IADD3 R2, R5, R2, RZ ;  /* 0x0000000205027210 */ /* 0x000fca0007ffe0ff */
[----:B------:R-:W-:-:S07]  /*25210*/  IMAD.MOV.U32 R13, RZ, RZ, R2 ;  /* 0x000000ffff0d7224 */ /* 0x000fce00078e0002 */
[----:B------:R-:W-:Y:S05]  /*25220*/  WARPSYNC.COLLECTIVE R15, `(.L_x_932) ;  /* 0x000000000f087348 */ /* 0x000fea0003c00000 */
[----:B------:R0:W1:Y:S02]  /*25230*/  SHFL.IDX P6, R14, R13, R12, R11 ;  /* 0x0000000c0d0e7389 */ /* 0x00006400000c000b */
[----:B01----:R-:W-:Y:S01]  /*25240*/  ENDCOLLECTIVE ;  /* 0x000000000000791b */ /* 0x003fe20003800000 */
.L_x_932:
[----:B------:R-:W-:Y:S05]  /*25250*/  BRA `(.L_x_933) ;  /* 0xffffffb000407947 */ /* 0x000fea000383ffff */
.L_x_773:
[----:B------:R-:W-:Y:S01]  /*25260*/  BSSY B0, `(.L_x_934) ;  /* 0x0000007000007945 */ /* 0x000fe20003800000 */
[----:B------:R-:W-:Y:S01]  /*25270*/  IMAD.MOV.U32 R12, RZ, RZ, 0x1 ;  /* 0x00000001ff0c7424 */ /* 0x000fe200078e00ff */
[----:B------:R-:W-:Y:S01]  /*25280*/  MOV R11, RZ ;  /* 0x000000ff000b7202 */ /* 0x000fe20000000f00 */
[----:B------:R-:W-:-:S07]  /*25290*/  IMAD.MOV.U32 R15, RZ, RZ, -0x1 ;  /* 0xffffffffff0f7424 */ /* 0x000fce00078e00ff */
[----:B------:R-:W-:Y:S05]  /*252a0*/  WARPSYNC.COLLECTIVE R15, `(.L_x_935) ;  /* 0x000000000f087348 */ /* 0x000fea0003c00000 */
[----:B------:R0:W1:Y:S02]  /*252b0*/  SHFL.UP P6, R14, R13, R12, R11 ;  /* 0x0400000c0d0e7389 */ /* 0x00006400000c000b */
[----:B01----:R-:W-:Y:S01]  /*252c0*/  ENDCOLLECTIVE ;  /* 0x000000000000791b */ /* 0x003fe20003800000 */
.L_x_935:
[----:B------:R-:W-:Y:S05]  /*252d0*/  BSYNC B0 ;  /* 0x0000000000007941 */ /* 0x000fea0003800000 */
.L_x_934:
[----:B------:R-:W-:Y:S01]  /*252e0*/  SEL R14, R14, RZ, P1 ;  /* 0x000000ff0e0e7207 */ /* 0x000fe20000800000 */
[----:B------:R-:W-:Y:S01]  /*252f0*/  IMAD.MOV.U32 R12, RZ, RZ, 0x2 ;  /* 0x00000002ff0c7424 */ /* 0x000fe200078e00ff */
[----:B------:R-:W-:Y:S01]  /*25300*/  MOV R11, RZ ;  /* 0x000000ff000b7202 */ /* 0x000fe20000000f00 */
[----:B------:R-:W-:Y:S01]  /*25310*/  IMAD.MOV.U32 R15, RZ, RZ, -0x1 ;  /* 0xffffffffff0f7424 */ /* 0x000fe200078e00ff */
[----:B------:R-:W-:-:S07]  /*25320*/  IADD3 R13, R13, R14, RZ ;  /* 0x0000000e0d0d7210 */ /* 0x000fce0007ffe0ff */
[----:B------:R-:W-:Y:S05]  /*25330*/  WARPSYNC.COLLECTIVE R15, `(.L_x_936) ;  /* 0x000000000f087348 */ /* 0x000fea0003c00000 */
[----:B------:R0:W1:Y:S02]  /*25340*/  SHFL.UP P6, R14, R13, R12, R11 ;  /* 0x0400000c0d0e7389 */ /* 0x00006400000c000b */
[----:B01----:R-:W-:Y:S01]  /*25350*/  ENDCOLLECTIVE ;  /* 0x000000000000791b */ /* 0x003fe20003800000 */
.L_x_936:
[----:B------:R-:W-:Y:S02]  /*25360*/  MOV R12, 0x4 ;  /* 0x00000004000c7802 */ /* 0x000fe40000000f00 */
[----:B------:R-:W-:-:S04]  /*25370*/  SEL R2, R14, RZ, P2 ;  /* 0x000000ff0e027207 */ /* 0x000fc80001000000 */
[----:B------:R-:W-:-:S05]  /*25380*/  IADD3 R2, R13, R2, RZ ;  /* 0x000000020d027210 */ /* 0x000fca0007ffe0ff */
[----:B------:R-:W-:-:S07]  /*25390*/  IMAD.MOV.U32 R13, RZ, RZ, R2 ;  /* 0x000000ffff0d7224 */ /* 0x000fce00078e0002 */
[----:B------:R-:W-:Y:S05]  /*253a0*/  WARPSYNC.COLLECTIVE R15, `(.L_x_937) ;  /* 0x000000000f087348 */ /* 0x000fea0003c00000 */
[----:B------:R0:W1:Y:S02]  /*253b0*/  SHFL.UP P6, R14, R13, R12, R11 ;  /* 0x0400000c0d0e7389 */ /* 0x00006400000c000b */
[----:B01----:R-:W-:Y:S01]  /*253c0*/  ENDCOLLECTIVE ;  /* 0x000000000000791b */ /* 0x003fe20003800000 */
.L_x_937:
[----:B------:R-:W-:Y:S01]  /*253d0*/  IMAD.MOV.U32 R12, RZ, RZ, 0x8 ;  /* 0x00000008ff0c7424 */ /* 0x000fe200078e00ff */
[----:B------:R-:W-:-:S05]  /*253e0*/  SEL R3, R14, RZ, P3 ;  /* 0x000000ff0e037207 */ /* 0x000fca0001800000 */
[----:B------:R-:W-:-:S05]  /*253f0*/  IMAD.IADD R3, R2, 0x1, R3 ;  /* 0x0000000102037824 */ /* 0x000fca00078e0203 */
[----:B------:R-:W-:-:S07]  /*25400*/  MOV R13, R3 ;  /* 0x00000003000d7202 */ /* 0x000fce0000000f00 */
[----:B------:R-:W-:Y:S05]  /*25410*/  WARPSYNC.COLLECTIVE R15, `(.L_x_938) ;  /* 0x000000000f087348 */ /* 0x000fea0003c00000 */
[----:B------:R0:W1:Y:S02]  /*25420*/  SHFL.UP P6, R14, R13, R12, R11 ;  /* 0x0400000c0d0e7389 */ /* 0x00006400000c000b */
[----:B01----:R-:W-:Y:S01]  /*25430*/  ENDCOLLECTIVE ;  /* 0x000000000000791b */ /* 0x003fe20003800000 */
.L_x_938:
[----:B------:R-:W-:Y:S02]  /*25440*/  MOV R12, 0x10 ;  /* 0x00000010000c7802 */ /* 0x000fe40000000f00 */
[----:B------:R-:W-:-:S04]  /*25450*/  SEL R14, R14, RZ, P4 ;  /* 0x000000ff0e0e7207 */ /* 0x000fc80002000000 */
[----:B------:R-:W-:-:S05]  /*25460*/  IADD3 R5, R3, R14, RZ ;  /* 0x0000000e03057210 */ /* 0x000fca0007ffe0ff */
[----:B------:R-:W-:-:S07]  /*25470*/  IMAD.MOV.U32 R13, RZ, RZ, R5 ;  /* 0x000000ffff0d7224 */ /* 0x000fce00078e0005 */
[----:B------:R-:W-:Y:S05]  /*25480*/  WARPSYNC.COLLECTIVE R15, `(.L_x_939) ;  /* 0x000000000f087348 */ /* 0x000fea0003c00000 */
[----:B------:R0:W1:Y:S02]  /*25490*/  SHFL.UP P6, R14, R13, R12, R11 ;  /* 0x0400000c0d0e7389 */ /* 0x00006400000c000b */
[----:B01----:R-:W-:Y:S01]  /*254a0*/  ENDCOLLECTIVE ;  /* 0x000000000000791b */ /* 0x003fe20003800000 */
.L_x_939:
[----:B------:R-:W-:Y:S01]  /*254b0*/  IMAD.MOV.U32 R12, RZ, RZ, 0x1f ;  /* 0x0000001fff0c7424 */ /* 0x000fe200078e00ff */
[----:B------:R-:W-:Y:S02]  /*254c0*/  MOV R11, 0x1f ;  /* 0x0000001f000b7802 */ /* 0x000fe40000000f00 */
[----:B------:R-:W-:-:S05]  /*254d0*/  SEL R2, R14, RZ, P5 ;  /* 0x000000ff0e027207 */ /* 0x000fca0002800000 */
[----:B------:R-:W-:-:S05]  /*254e0*/  IMAD.IADD R2, R5, 0x1, R2 ;  /* 0x0000000105027824 */ /* 0x000fca00078e0202 */
[----:B------:R-:W-:-:S07]  /*254f0*/  MOV R13, R2 ;  /* 0x00000002000d7202 */ /* 0x000fce0000000f00 */
[----:B------:R-:W-:Y:S05]  /*25500*/  WARPSYNC.COLLECTIVE R15, `(.L_x_940) ;  /* 0x000000000f087348 */ /* 0x000fea0003c00000 */
[----:B------:R0:W1:Y:S02]  /*25510*/  SHFL.IDX P6, R14, R13, R12, R11 ;  /* 0x0000000c0d0e7389 */ /* 0x00006400000c000b */
[----:B01----:R-:W-:Y:S01]  /*25520*/  ENDCOLLECTIVE ;  /* 0x000000000000791b */ /* 0x003fe20003800000 */
.L_x_940:
[----:B------:R-:W-:Y:S05]  /*25530*/  BRA `(.L_x_941) ;  /* 0xffffffb0002c7947 */ /* 0x000fea000383ffff */
.L_x_775:
[----:B------:R-:W-:Y:S01]  /*25540*/  BSSY B0, `(.L_x_942) ;  /* 0x0000006000007945 */ /* 0x000fe20003800000 */
[----:B------:R-:W-:Y:S01]  /*25550*/  PLOP3.LUT P6, PT, P6, PT, PT, 0x8, 0x0 ;  /* 0x000000000000781c */ /* 0x000fe200037ce170 */
[----:B------:R-:W-:-:S12]  /*25560*/  IMAD.MOV.U32 R15, RZ, RZ, -0x1 ;  /* 0xffffffffff0f7424 */ /* 0x000fd800078e00ff */
[----:B0-----:R-:W-:Y:S05]  /*25570*/  WARPSYNC.COLLECTIVE R15, `(.L_x_943) ;  /* 0x000000000f087348 */ /* 0x001fea0003c00000 */
[----:B------:R-:W-:Y:S01]  /*25580*/  VOTE.ANY R14, PT, P6 ;  /* 0x00000000000e7806 */ /* 0x000fe200030e0100 */
[----:B0-----:R-:W-:Y:S06]  /*25590*/  ENDCOLLECTIVE ;  /* 0x000000000000791b */ /* 0x001fec0003800000 */
.L_x_943:
[----:B------:R-:W-:Y:S05]  /*255a0*/  BSYNC B0 ;  /* 0x0000000000007941 */ /* 0x000fea0003800000 */
.L_x_942:
[----:B------:R-:W-:Y:S01]  /*255b0*/  MOV R3, R14 ;  /* 0x0000000e00037202 */ /* 0x000fe20000000f00 */
[----:B------:R-:W-:Y:S01]  /*255c0*/  IMAD.MOV.U32 R13, RZ, RZ, R7 ;  /* 0x000000ffff0d7224 */ /* 0x000fe200078e0007 */
[----:B------:R-:W-:Y:S01]  /*255d0*/  MOV R15, 0xffffffff ;  /* 0xffffffff000f7802 */ /* 0x000fe20000000f00 */
[----:B------:R-:W-:Y:S01]  /*255e0*/  IMAD.MOV.U32 R11, RZ, RZ, 0x1f ;  /* 0x0000001fff0b7424 */ /* 0x000fe200078e00ff */
[----:B------:R-:W0:Y:S02]  /*255f0*/  POPC R8, R3 ;  /* 0x0000000300087309 */ /* 0x000e240000000000 */
[----:B0-----:R-:W-:-:S07]  /*25600*/  MOV R12, R8 ;  /* 0x00000008000c7202 */ /* 0x001fce0000000f00 */
[----:B------:R-:W-:Y:S05]  /*25610*/  WARPSYNC.COLLECTIVE R15, `(.L_x_944) ;  /* 0x000000000f087348 */ /* 0x000fea0003c00000 */
[----:B------:R0:W1:Y:S02]  /*25620*/  SHFL.IDX P6, R14, R13, R12, R11 ;  /* 0x0000000c0d0e7389 */ /* 0x00006400000c000b */
[----:B01----:R-:W-:Y:S01]  /*25630*/  ENDCOLLECTIVE ;  /* 0x000000000000791b */ /* 0x003fe20003800000 */
.L_x_944:
[----:B------:R-:W-:Y:S01]  /*25640*/  MOV R13, R4 ;  /* 0x00000004000d7202 */ /* 0x000fe20000000f00 */
[----:B------:R-:W-:-:S07]  /*25650*/  IMAD.MOV.U32 R7, RZ, RZ, R14 ;  /* 0x000000ffff077224 */ /* 0x000fce00078e000e */
[----:B------:R-:W-:Y:S05]  /*25660*/  WARPSYNC.COLLECTIVE R15, `(.L_x_945) ;  /* 0x000000000f087348 */ /* 0x000fea0003c00000 */
[----:B------:R0:W1:Y:S02]  /*25670*/  SHFL.IDX P6, R14, R13, R12, R11 ;  /* 0x0000000c0d0e7389 */ /* 0x00006400000c000b */
[----:B01----:R-:W-:Y:S01]  /*25680*/  ENDCOLLECTIVE ;  /* 0x000000000000791b */ /* 0x003fe20003800000 */
.L_x_945:
[----:B------:R-:W-:Y:S01]  /*25690*/  IMAD.MOV.U32 R4, RZ, RZ, R14 ;  /* 0x000000ffff047224 */ /* 0x000fe200078e000e */
[----:B------:R-:W-:Y:S06]  /*256a0*/  BRA `(.L_x_946) ;  /* 0xffffffb0000c7947 */ /* 0x000fec000383ffff */
.L_x_777:
[----:B------:R-:W-:Y:S01]  /*256b0*/  BSSY B0, `(.L_x_947) ;  /* 0x0000007000007945 */ /* 0x000fe20003800000 */
[----:B------:R-:W-:Y:S01]  /*256c0*/  MOV R13, R2 ;  /* 0x00000002000d7202 */ /* 0x000fe20000000f00 */
[----:B------:R-:W-:Y:S01]  /*256d0*/  IMAD.MOV.U32 R11, RZ, RZ, 0x1f ;  /* 0x0000001fff0b7424 */ /* 0x000fe200078e00ff */
[----:B------:R-:W-:-:S07]  /*256e0*/  MOV R15, 0xffffffff ;  /* 0xffffffff000f7802 */ /* 0x000fce0000000f00 */
[----:B0123--:R-:W-:Y:S05]  /*256f0*/  WARPSYNC.COLLECTIVE R15, `(.L_x_948) ;  /* 0x000000000f087348 */ /* 0x00ffea0003c00000 */
[----:B------:R4:W0:Y:S02]  /*25700*/  SHFL.IDX P6, R14, R13, R12, R11 ;  /* 0x0000000c0d0e7389 */ /* 0x00082400000c000b */
[----:B01234-:R-:W-:Y:S01]  /*25710*/  ENDCOLLECTIVE ;  /* 0x000000000000791b */ /* 0x01ffe20003800000 */
.L_x_948:
[----:B------:R-:W-:Y:S05]  /*25720*/  BSYNC B0 ;  /* 0x0000000000007941 */ /* 0x000fea0003800000 */
.L_x_947:
[----:B------:R-:W-:Y:S01]  /*25730*/  IMAD.MOV.U32 R6, RZ, RZ, R14 ;  /* 0x000000ffff067224 */ /* 0x000fe200078e000e */
[----:B------:R-:W-:Y:S06]  /*25740*/  BRA `(.L_x_776) ;  /* 0xffffffac00fc7947 */ /* 0x000fec000383ffff */
.L_x_781:
[----:B0-----:R0:W3:Y:S02]  /*25750*/  SYNCS.PHASECHK.TRANS64.TRYWAIT P0, [R4+URZ+0x2a820], R0 ;  /* 0x02a82000040075a7 */ /* 0x0010e4000800017f */
[----:B---3--:R-:W-:Y:S05]  /*25760*/  @!P0 NANOSLEEP.SYNCS 0x989680 ;  /* 0x009896800000895d */ /* 0x008fea0003900000 */
[----:B------:R-:W3:Y:S02]  /*25770*/  @!P0 SYNCS.PHASECHK.TRANS64 P0, [R4+URZ+0x2a820], R0 ;  /* 0x02a82000040085a7 */ /* 0x000ee4000800007f */
[----:B---3--:R-:W-:Y:S05]  /*25780*/  @!P0 BRA `(.L_x_781) ;  /* 0xfffffffc00f08947 */ /* 0x008fea000383ffff */
[----:B------:R-:W-:Y:S05]  /*25790*/  BRA `(.L_x_949) ;  /* 0xffffffb400547947 */ /* 0x000fea000383ffff */
.L_x_782:
[----:B------:R-:W3:Y:S01]  /*257a0*/  S2R R2, SR_TID.X ;  /* 0x0000000000027919 */ /* 0x000ee20000002100 */
[----:B------:R-:W-:Y:S01]  /*257b0*/  BSSY B0, `(.L_x_950) ;  /* 0x000000a000007945 */ /* 0x000fe20003800000 */
[----:B------:R-:W-:Y:S01]  /*257c0*/  IMAD.MOV.U32 R12, RZ, RZ, RZ ;  /* 0x000000ffff0c7224 */ /* 0x000fe200078e00ff */
[----:B------:R-:W-:Y:S01]  /*257d0*/  MOV R11, 0x1f ;  /* 0x0000001f000b7802 */ /* 0x000fe20000000f00 */
[----:B------:R-:W-:Y:S01]  /*257e0*/  IMAD.MOV.U32 R15, RZ, RZ, -0x1 ;  /* 0xffffffffff0f7424 */ /* 0x000fe200078e00ff */
[----:B---3--:R-:W-:-:S04]  /*257f0*/  SHF.R.U32.HI R2, RZ, 0x5, R2 ;  /* 0x00000005ff027819 */ /* 0x008fc80000011602 */
[----:B------:R-:W-:-:S04]  /*25800*/  LOP3.LUT R2, R2, 0x3, RZ, 0xc0, !PT ;  /* 0x0000000302027812 */ /* 0x000fc800078ec0ff */
[----:B------:R-:W-:-:S07]  /*25810*/  MOV R13, R2 ;  /* 0x00000002000d7202 */ /* 0x000fce0000000f00 */
[----:B012---:R-:W-:Y:S05]  /*25820*/  WARPSYNC.COLLECTIVE R15, `(.L_x_951) ;  /* 0x000000000f087348 */ /* 0x007fea0003c00000 */
[----:B------:R3:W4:Y:S02]  /*25830*/  SHFL.IDX P6, R14, R13, R12, R11 ;  /* 0x0000000c0d0e7389 */ /* 0x00072400000c000b */
[----:B01234-:R-:W-:Y:S01]  /*25840*/  ENDCOLLECTIVE ;  /* 0x000000000000791b */ /* 0x01ffe20003800000 */
.L_x_951:
[----:B------:R-:W-:Y:S05]  /*25850*/  BSYNC B0 ;  /* 0x0000000000007941 */ /* 0x000fea0003800000 */
.L_x_950:
[----:B------:R-:W-:Y:S05]  /*25860*/  BRA `(.L_x_952) ;  /* 0xffffffb4003c7947 */ /* 0x000fea000383ffff */
.L_x_783:
[----:B------:R-:W-:Y:S01]  /*25870*/  BSSY B0, `(.L_x_953) ;  /* 0x0000006000007945 */ /* 0x000fe20003800000 */
[----:B------:R-:W-:-:S07]  /*25880*/  MOV R15, 0xffffffff ;  /* 0xffffffff000f7802 */ /* 0x000fce0000000f00 */
[----:B012---:R-:W-:Y:S05]  /*25890*/  WARPSYNC.COLLECTIVE R15, `(.L_x_954) ;  /* 0x000000000f0c7348 */ /* 0x007fea0003c00000 */
[----:B------:R-:W-:Y:S02]  /*258a0*/  ELECT P6, UR62, PT ;  /* 0x00000000003e782f */ /* 0x000fe400038c0000 */
[----:B------:R-:W-:Y:S01]  /*258b0*/  MOV R14, UR62 ;  /* 0x0000003e000e7c02 */ /* 0x000fe20008000f00 */
[----:B012---:R-:W-:Y:S10]  /*258c0*/  ENDCOLLECTIVE ;  /* 0x000000000000791b */ /* 0x007ff40003800000 */
.L_x_954:
[----:B------:R-:W-:Y:S05]  /*258d0*/  BSYNC B0 ;  /* 0x0000000000007941 */ /* 0x000fea0003800000 */
.L_x_953:
[----:B------:R-:W-:Y:S05]  /*258e0*/  BRA `(.L_x_955) ;  /* 0xffffffb400307947 */ /* 0x000fea000383ffff */
.L_x_785:
[----:B0-----:R0:W3:Y:S02]  /*258f0*/  SYNCS.PHASECHK.TRANS64.TRYWAIT P1, [R5+URZ+0x2a840], R0 ;  /* 0x02a84000050075a7 */ /* 0x0010e4000802017f */
[----:B---3--:R-:W-:Y:S05]  /*25900*/  @!P1 NANOSLEEP.SYNCS 0x989680 ;  /* 0x009896800000995d */ /* 0x008fea0003900000 */
[----:B------:R-:W3:Y:S02]  /*25910*/  @!P1 SYNCS.PHASECHK.TRANS64 P1, [R5+URZ+0x2a840], R0 ;  /* 0x02a84000050095a7 */ /* 0x000ee4000802007f */
[----:B---3--:R-:W-:Y:S05]  /*25920*/  @!P1 BRA `(.L_x_785) ;  /* 0xfffffffc00f09947 */ /* 0x008fea000383ffff */
[----:B------:R-:W-:Y:S05]  /*25930*/  BRA `(.L_x_956) ;  /* 0xffffffb400507947 */ /* 0x000fea000383ffff */
.L_x_787:
[----:B---3--:R3:W4:Y:S02]  /*25940*/  SYNCS.PHASECHK.TRANS64.TRYWAIT P1, [R27+URZ+0x2a840], R2 ;  /* 0x02a840021b0075a7 */ /* 0x008724000802017f */
[----:B----4-:R-:W-:Y:S05]  /*25950*/  @!P1 NANOSLEEP.SYNCS 0x989680 ;  /* 0x009896800000995d */ /* 0x010fea0003900000 */
[----:B------:R-:W4:Y:S02]  /*25960*/  @!P1 SYNCS.PHASECHK.TRANS64 P1, [R27+URZ+0x2a840], R2 ;  /* 0x02a840021b0095a7 */ /* 0x000f24000802007f */
[----:B----4-:R-:W-:Y:S05]  /*25970*/  @!P1 BRA `(.L_x_787) ;  /* 0xfffffffc00f09947 */ /* 0x010fea000383ffff */
[----:B------:R-:W-:Y:S05]  /*25980*/  BRA `(.L_x_957) ;  /* 0xffffffb4005c7947 */ /* 0x000fea000383ffff */
.L_x_789:
[----:B----4-:R4:W0:Y:S02]  /*25990*/  SYNCS.PHASECHK.TRANS64.TRYWAIT P1, [R5+URZ+0x2a860], R0 ;  /* 0x02a86000050075a7 */ /* 0x010824000802017f */
[----:B0-----:R-:W-:Y:S05]  /*259a0*/  @!P1 NANOSLEEP.SYNCS 0x989680 ;  /* 0x009896800000995d */ /* 0x001fea0003900000 */
[----:B------:R-:W0:Y:S02]  /*259b0*/  @!P1 SYNCS.PHASECHK.TRANS64 P1, [R5+URZ+0x2a860], R0 ;  /* 0x02a86000050095a7 */ /* 0x000e24000802007f */
[----:B0-----:R-:W-:Y:S05]  /*259c0*/  @!P1 BRA `(.L_x_789) ;  /* 0xfffffffc00f09947 */ /* 0x001fea000383ffff */
[----:B------:R-:W-:Y:S05]  /*259d0*/  BRA `(.L_x_958) ;  /* 0xffffffb400587947 */ /* 0x000fea000383ffff */
.L_x_959:
        /* <DEDUP_REMOVED lines=10> */
.L_x_15734:


//--------------------- .text._ZN7cutlass13device_kernelIN5flash11enable_sm90INS1_16FlashAttnFwdSm90INS1_25CollectiveMainloopFwdSm90ILi2EN4cute5tupleIJNS5_1CILi1EEES8_S8_EEENS6_IJNS7_ILi128EEENS7_ILi96EEENS7_ILi192EEEEEELi128ENS_6half_tEfNS_4arch4Sm90ELb0ELb1ELb1ELb0ELb1ELb0ELb0ELb1ELb1ELb1ELb1ELb0EEENS1_21CollectiveEpilogueFwdINS6_IJSA_SA_SB_EEES9_SE_SG_Li256ELb0ELb1ELb1ELb0EEENS1_19SingleTileSchedulerILb0ELb1ELb1ELi128EEEEEEEEEvNT_6ParamsE --------------------------
	.section	.text._ZN7cutlass13device_kernelIN5flash11enable_sm90INS1_16FlashAttnFwdSm90INS1_25CollectiveMainloopFwdSm90ILi2EN4cute5tupleIJNS5_1CILi1EEES8_S8_EEENS6_IJNS7_ILi128EEENS7_ILi96EEENS7_ILi192EEEEEELi128ENS_6half_tEfNS_4arch4Sm90ELb0ELb1ELb1ELb0ELb1ELb0ELb0ELb1ELb1ELb1ELb1ELb0EEENS1_21CollectiveEpilogueFwdINS6_IJSA_SA_SB_EEES9_SE_SG_Li256ELb0ELb1ELb1ELb0EEENS1_19SingleTileSchedulerILb0ELb1ELb1ELi128EEEEEEEEEvNT_6ParamsE,"ax",@progbits
	.align	128
.text._ZN7cutlass13device_kernelIN5flash11enable_sm90INS1_16FlashAttnFwdSm90INS1_25CollectiveMainloopFwdSm90ILi2EN4cute5tupleIJNS5_1CILi1EEES8_S8_EEENS6_IJNS7_ILi128EEENS7_ILi96EEENS7_ILi192EEEEEELi128ENS_6half_tEfNS_4arch4Sm90ELb0ELb1ELb1ELb0ELb1ELb0ELb0ELb1ELb1ELb1ELb1ELb0EEENS1_21CollectiveEpilogueFwdINS6_IJSA_SA_SB_EEES9_SE_SG_Li256ELb0ELb1ELb1ELb0EEENS1_19SingleTileSchedulerILb0ELb1ELb1ELi128EEEEEEEEEvNT_6ParamsE:
        .type           _ZN7cutlass13device_kernelIN5flash11enable_sm90INS1_16FlashAttnFwdSm90INS1_25CollectiveMainloopFwdSm90ILi2EN4cute5tupleIJNS5_1CILi1EEES8_S8_EEENS6_IJNS7_ILi128EEENS7_ILi96EEENS7_ILi192EEEEEELi128ENS_6half_tEfNS_4arch4Sm90ELb0ELb1ELb1ELb0ELb1ELb0ELb0ELb1ELb1ELb1ELb1ELb0EEENS1_21CollectiveEpilogueFwdINS6_IJSA_SA_SB_EEES9_SE_SG_Li256ELb0ELb1ELb1ELb0EEENS1_19SingleTileSchedulerILb0ELb1ELb1ELi128EEEEEEEEEvNT_6ParamsE,@function
        .size           _ZN7cutlass13device_kernelIN5flash11enable_sm90INS1_16FlashAttnFwdSm90INS1_25CollectiveMainloopFwdSm90ILi2EN4cute5tupleIJNS5_1CILi1EEES8_S8_EEENS6_IJNS7_ILi128EEENS7_ILi96EEENS7_ILi192EEEEEELi128ENS_6half_tEfNS_4arch4Sm90ELb0ELb1ELb1ELb0ELb1ELb0ELb0ELb1ELb1ELb1ELb1ELb0EEENS1_21CollectiveEpilogueFwdINS6_IJSA_SA_SB_EEES9_SE_SG_Li256ELb0ELb1ELb1ELb0EEENS1_19SingleTileSchedulerILb0ELb1ELb1ELi128EEEEEEEEEvNT_6ParamsE,(.L_x_15735 - _ZN7cutlass13device_kernelIN5flash11enable_sm90INS1_16FlashAttnFwdSm90INS1_25CollectiveMainloopFwdSm90ILi2EN4cute5tupleIJNS5_1CILi1EEES8_S8_EEENS6_IJNS7_ILi128EEENS7_ILi96EEENS7_ILi192EEEEEELi128ENS_6half_tEfNS_4arch4Sm90ELb0ELb1ELb1ELb0ELb1ELb0ELb0ELb1ELb1ELb1ELb1ELb0EEENS1_21CollectiveEpilogueFwdINS6_IJSA_SA_SB_EEES9_SE_SG_Li256ELb0ELb1ELb1ELb0EEENS1_19SingleTileSchedulerILb0ELb1ELb1ELi128EEEEEEEEEvNT_6ParamsE)
        .other          _ZN7cutlass13device_kernelIN5flash11enable_sm90INS1_16FlashAttnFwdSm90INS1_25CollectiveMainloopFwdSm90ILi2EN4cute5tupleIJNS5_1CILi1EEES8_S8_EEENS6_IJNS7_ILi128EEENS7_ILi96EEENS7_ILi192EEEEEELi128ENS_6half_tEfNS_4arch4Sm90ELb0ELb1ELb1ELb0ELb1ELb0ELb0ELb1ELb1ELb1ELb1ELb0EEENS1_21CollectiveEpilogueFwdINS6_IJSA_SA_SB_EEES9_SE_SG_Li256ELb0ELb1ELb1ELb0EEENS1_19SingleTileSchedulerILb0ELb1ELb1ELi128EEEEEEEEEvNT_6ParamsE,@"STO_CUDA_ENTRY STV_DEFAULT"
_ZN7cutlass13device_kernelIN5flash11enable_sm90INS1_16FlashAttnFwdSm90INS1_25CollectiveMainloopFwdSm90ILi2EN4cute5tupleIJNS5_1CILi1EEES8_S8_EEENS6_IJNS7_ILi128EEENS7_ILi96EEENS7_ILi192EEEEEELi128ENS_6half_tEfNS_4arch4Sm90ELb0ELb1ELb1ELb0ELb1ELb0ELb0ELb1ELb1ELb1ELb1ELb0EEENS1_21CollectiveEpilogueFwdINS6_IJSA_SA_SB_EEES9_SE_SG_Li256ELb0ELb1ELb1ELb0EEENS1_19SingleTileSchedulerILb0ELb1ELb1ELi128EEEEEEEEEvNT_6ParamsE:
        /* <DEDUP_REMOVED lines=45> */
.L_x_960:
        /* <DEDUP_REMOVED lines=22> */
.L_x_961:
        /* <DEDUP_REMOVED lines=18> */
.L_x_962:
        /* <DEDUP_REMOVED lines=22> */
.L_x_963:
        /* <DEDUP_REMOVED lines=23> */
.L_x_964:
[----:B------:R-:W-:Y:S01]  /*0820*/  UISETP.NE.AND UP0, UPT, UR9, URZ, UPT ;  /* 0x0000003f0900728c */ /* 0x000fe2000bf05270 */
[----:B------:R-:W-:Y:S01]  /*0830*/  NOP ;  /* 0x0000000000007918 */ /* 0x000fe20000000000 */
[----:B0-----:R-:W-:Y:S01]  /*0840*/  UMOV UR4, 0x1 ;  /* 0x0000000100047882 */ /* 0x001fe20000000000 */
[----:B------:R-:W-:Y:S01]  /*0850*/  ULDC.64 UR56, c[0x0][0x208] ;  /* 0x0000820000387ab9 */ /* 0x000fe20000000a00 */
[----:B------:R-:W-:Y:S01]  /*0860*/  USEL UR4, UR4, 0x2, !UP0 ;  /* 0x0000000204047887 */ /* 0x000fe2000c000000 */
[----:B------:R-:W-:Y:S01]  /*0870*/  BSSY B6, `(.L_x_965) ;  /* 0x00012fc000067945 */ /* 0x000fe20003800000 */
[----:B-1234-:R-:W-:Y:S01]  /*0880*/  BAR.SYNC.DEFER_BLOCKING 0x0 ;  /* 0x0000000000007b1d */ /* 0x01efe20000010000 */
[----:B------:R-:W-:-:S03]  /*0890*/  PLOP3.LUT P0, PT, PT, PT, UP0, 0x80, 0x0 ;  /* 0x000000000000781c */ /* 0x000fc60003f0f008 */
[----:B------:R-:W-:-:S05]  /*08a0*/  IMAD.U32 R2, RZ, RZ, UR4 ;  /* 0x00000004ff027e24 */ /* 0x000fca000f8e00ff */
[----:B------:R0:W-:Y:S05]  /*08b0*/  STL [R1], R2 ;  /* 0x0000000201007387 */ /* 0x0001ea0000100800 */
[----:B------:R-:W-:Y:S05]  /*08c0*/  @!P0 BRA `(.L_x_966) ;  /* 0x000000f0005c8947 */ /* 0x000fea0003800000 */
.L_x_967:
[----:B------:R-:W-:-:S08]  /*08d0*/  NOP ;  /* 0x0000000000007918 */ /* 0x000fd00000000000 */
[----:B------:R-:W1:Y:S02]  /*08e0*/  USETMAXREG.TRY_ALLOC.CTAPOOL UP0, 0xe8 ;  /* 0x000000e8000079c8 */ /* 0x000e640008000600 */
[----:B-1----:R-:W-:-:S13]  /*08f0*/  PLOP3.LUT P0, PT, PT, PT, UP0, 0x80, 0x0 ;  /* 0x000000000000781c */ /* 0x002fda0003f0f008 */
[----:B------:R-:W-:Y:S05]  /*0900*/  @!P0 BRA `(.L_x_967) ;  /* 0xfffffffc00f08947 */ /* 0x000fea000383ffff */
[----:B0-----:R-:W0:Y:S08]  /*0910*/  LDC R2, c[0x0][0xc50] ;  /* 0x00031400ff027b82 */ /* 0x001e300000000800 */
        /* <DEDUP_REMOVED lines=13> */
[----:B------:R-:W0:Y:S01]  /*09f0*/  LDC R23, c[0x0][0x448] ;  /* 0x00011200ff177b82 */ /* 0x000e220000000800 */
[----:B------:R-:W1:Y:S01]  /*0a00*/  S2R R72, SR_CTAID.X ;  /* 0x0000000000487919 */ /* 0x000e620000002500 */
[----:B------:R-:W-:Y:S01]  /*0a10*/  LOP3.LUT R18, R18, 0xffefffff, RZ, 0xc0, !PT ;  /* 0xffefffff12127812 */ /* 0x000fe200078ec0ff */
[----:B------:R-:W-:-:S05]  /*0a20*/  VIADD R74, R25, 0xffffff80 ;  /* 0xffffff80194a7836 */ /* 0x000fca0000000000 */
[----:B------:R-:W2:Y:S08]  /*0a30*/  LDC.64 R2, c[0x0][0x418] ;  /* 0x00010600ff027b82 */ /* 0x000eb00000000a00 */
[----:B------:R-:W3:Y:S01]  /*0a40*/  LDC.64 R10, c[0x0][0x9e0] ;  /* 0x00027800ff0a7b82 */ /* 0x000ee20000000a00 */
[----:B0-----:R-:W-:-:S07]  /*0a50*/  ISETP.NE.AND P2, PT, R23, 0x1, PT ;  /* 0x000000011700780c */ /* 0x001fce0003f45270 */
[----:B------:R-:W0:Y:S01]  /*0a60*/  LDC R8, c[0x0][0x288] ;  /* 0x0000a200ff087b82 */ /* 0x000e220000000800 */
[----:B--2---:R-:W-:-:S07]  /*0a70*/  ISETP.NE.U32.AND P0, PT, R2, RZ, PT ;  /* 0x000000ff0200720c */ /* 0x004fce0003f05070 */
[----:B------:R-:W2:Y:S01]  /*0a80*/  LDC R16, c[0x0][0x424] ;  /* 0x00010900ff107b82 */ /* 0x000ea20000000800 */
[----:B-1----:R-:W-:Y:S01]  /*0a90*/  IMAD.SHL.U32 R72, R72, 0x80, RZ ;  /* 0x0000008048487824 */ /* 0x002fe200078e00ff */
[----:B------:R-:W-:-:S03]  /*0aa0*/  ISETP.NE.AND.EX P0, PT, R3, RZ, PT, P0 ;  /* 0x000000ff0300720c */ /* 0x000fc60003f05300 */
[----:B------:R-:W-:Y:S01]  /*0ab0*/  @P2 VIADD R0, R72, 0x7f ;  /* 0x0000007f48002836 */ /* 0x000fe20000000000 */
[----:B------:R-:W-:Y:S02]  /*0ac0*/  @P2 LOP3.LUT R18, R18, 0x100000, RZ, 0xfc, !PT ;  /* 0x0010000012122812 */ /* 0x000fe400078efcff */
[----:B------:R-:W1:Y:S01]  /*0ad0*/  @P2 LDC R5, c[0x0][0x44c] ;  /* 0x00011300ff052b82 */ /* 0x000e620000000800 */
[----:B---3--:R-:W-:Y:S02]  /*0ae0*/  ISETP.GE.AND P1, PT, R11, 0x1, PT ;  /* 0x000000010b00780c */ /* 0x008fe40003f26270 */
[----:B------:R-:W-:-:S05]  /*0af0*/  LOP3.LUT R18, R18, 0xfff7ffff, RZ, 0xc0, !PT ;  /* 0xfff7ffff12127812 */ /* 0x000fca00078ec0ff */
[----:B------:R-:W3:Y:S01]  /*0b00*/  @P2 LDC R7, c[0x0][0x450] ;  /* 0x00011400ff072b82 */ /* 0x000ee20000000800 */
[----:B0-----:R-:W-:-:S05]  /*0b10*/  IADD3 R3, -R8, 0x1, RZ ;  /* 0x0000000108037810 */ /* 0x001fca0007ffe1ff */
[----:B------:R-:W-:Y:S02]  /*0b20*/  @P1 LOP3.LUT R18, R18, 0x80000, RZ, 0xfc, !PT ;  /* 0x0008000012121812 */ /* 0x000fe400078efcff */
[----:B------:R-:W0:Y:S01]  /*0b30*/  LDC R73, c[0x0][0x2f0] ;  /* 0x0000bc00ff497b82 */ /* 0x000e220000000800 */
[----:B--2---:R-:W-:Y:S01]  /*0b40*/  SEL R16, R16, 0x1, P0 ;  /* 0x0000000110107807 */ /* 0x004fe20000000000 */
[----:B-1----:R-:W-:-:S04]  /*0b50*/  @P2 IMAD.HI.U32 R2, R0, R5, RZ ;  /* 0x0000000500022227 */ /* 0x002fc800078e00ff */
[----:B------:R-:W-:Y:S01]  /*0b60*/  VIADD R0, R72, 0x7f ;  /* 0x0000007f48007836 */ /* 0x000fe20000000000 */
[----:B---3--:R-:W-:Y:S01]  /*0b70*/  @P2 SHF.R.U32.HI R0, RZ, R7, R2 ;  /* 0x00000007ff002219 */ /* 0x008fe20000011602 */
[CC--:B0-----:R-:W-:Y:S02]  /*0b80*/  IMAD R3, R16.reuse, R73.reuse, R3 ;  /* 0x0000004910037224 */ /* 0x0c1fe400078e0203 */
[----:B------:R-:W-:Y:S02]  /*0b90*/  IMAD R22, R16, R73, RZ ;  /* 0x0000004910167224 */ /* 0x000fe400078e02ff */
[----:B------:R-:W-:-:S04]  /*0ba0*/  IMAD.IADD R3, R3, 0x1, R0 ;  /* 0x0000000103037824 */ /* 0x000fc800078e0200 */
[----:B------:R-:W-:Y:S01]  /*0bb0*/  IMAD.IADD R0, R3, 0x1, R10 ;  /* 0x0000000103007824 */ /* 0x000fe200078e020a */
[----:B------:R-:W-:Y:S06]  /*0bc0*/  @!P1 BRA `(.L_x_969) ;  /* 0x0000000000409947 */ /* 0x000fec0003800000 */
[C---:B------:R-:W-:Y:S01]  /*0bd0*/  ISETP.GT.AND P0, PT, R3.reuse, RZ, PT ;  /* 0x000000ff0300720c */ /* 0x040fe20003f04270 */
[----:B------:R-:W-:-:S12]  /*0be0*/  VIADD R2, R3, 0xffffffff ;  /* 0xffffffff03027836 */ /* 0x000fd80000000000 */
[----:B------:R-:W-:Y:S05]  /*0bf0*/  @P0 BRA `(.L_x_970) ;  /* 0x00000000001c0947 */ /* 0x000fea0003800000 */
[----:B------:R-:W-:Y:S01]  /*0c00*/  ISETP.NE.AND P0, PT, R11, 0x1, PT ;  /* 0x000000010b00780c */ /* 0x000fe20003f05270 */
[----:B------:R-:W-:-:S12]  /*0c10*/  IMAD.MOV R3, RZ, RZ, -R3 ;  /* 0x000000ffff037224 */ /* 0x000fd800078e0a03 */
[----:B------:R-:W0:Y:S02]  /*0c20*/  @P0 LDC.64 R4, c[0x0][0x9e8] ;  /* 0x00027a00ff040b82 */ /* 0x000e240000000a00 */
[----:B0-----:R-:W-:-:S05]  /*0c30*/  @P0 IMAD.HI.U32 R2, R3, R4, RZ ;  /* 0x0000000403020227 */ /* 0x001fca00078e00ff */
[----:B------:R-:W-:-:S04]  /*0c40*/  @P0 SHF.R.U32.HI R3, RZ, R5, R2 ;  /* 0x00000005ff030219 */ /* 0x000fc80000011602 */
[----:B------:R-:W-:Y:S01]  /*0c50*/  LOP3.LUT R2, RZ, R3, RZ, 0x33, !PT ;  /* 0x00000003ff027212 */ /* 0x000fe200078e33ff */
[----:B------:R-:W-:Y:S06]  /*0c60*/  BRA `(.L_x_971) ;  /* 0x0000000000107947 */ /* 0x000fec0003800000 */
.L_x_970:
[----:B------:R-:W-:-:S13]  /*0c70*/  ISETP.NE.AND P0, PT, R11, 0x1, PT ;  /* 0x000000010b00780c */ /* 0x000fda0003f05270 */
[----:B------:R-:W0:Y:S02]  /*0c80*/  @P0 LDC.64 R4, c[0x0][0x9e8] ;  /* 0x00027a00ff040b82 */ /* 0x000e240000000a00 */
[----:B0-----:R-:W-:-:S05]  /*0c90*/  @P0 IMAD.HI.U32 R4, R2, R4, RZ ;  /* 0x0000000402040227 */ /* 0x001fca00078e00ff */
[----:B------:R-:W-:-:S07]  /*0ca0*/  @P0 SHF.R.U32.HI R2, RZ, R5, R4 ;  /* 0x00000005ff020219 */ /* 0x000fce0000011604 */
.L_x_971:
[----:B------:R-:W-:-:S05]  /*0cb0*/  IMAD R3, R2, R11, R11 ;  /* 0x0000000b02037224 */ /* 0x000fca00078e020b */
[----:B------:R-:W-:-:S07]  /*0cc0*/  VIMNMX R0, R0, R3, PT ;  /* 0x0000000300007248 */ /* 0x000fce0003fe0100 */
.L_x_969:
[----:B------:R-:W0:Y:S01]  /*0cd0*/  @P2 LDC R3, c[0x0][0x44c] ;  /* 0x00011300ff032b82 */ /* 0x000e220000000800 */
[----:B------:R-:W-:Y:S01]  /*0ce0*/  VIADD R2, R0, 0x5f ;  /* 0x0000005f00027836 */ /* 0x000fe20000000000 */
[----:B------:R-:W-:Y:S01]  /*0cf0*/  ULDC UR4, c[0x0][0x9dc] ;  /* 0x0002770000047ab9 */ /* 0x000fe20000000800 */
[----:B------:R-:W-:Y:S02]  /*0d00*/  IMAD R0, R16, R73, 0x5f ;  /* 0x0000005f10007424 */ /* 0x000fe400078e0249 */
[----:B------:R-:W-:-:S03]  /*0d10*/  IMAD.HI R2, R2, 0x2aaaaaab, RZ ;  /* 0x2aaaaaab02027827 */ /* 0x000fc600078e02ff */
[----:B------:R-:W1:Y:S01]  /*0d20*/  @P2 LDC R7, c[0x0][0x450] ;  /* 0x00011400ff072b82 */ /* 0x000e620000000800 */
[----:B------:R-:W-:Y:S01]  /*0d30*/  IMAD.HI R0, R0, 0x2aaaaaab, RZ ;  /* 0x2aaaaaab00007827 */ /* 0x000fe200078e02ff */
[----:B------:R-:W-:-:S03]  /*0d40*/  SHF.R.U32.HI R5, RZ, 0x1f, R2 ;  /* 0x0000001fff057819 */ /* 0x000fc60000011602 */
[----:B------:R-:W-:Y:S01]  /*0d50*/  IMAD.MOV.U32 R4, RZ, RZ, R72 ;  /* 0x000000ffff047224 */ /* 0x000fe200078e0048 */
[----:B------:R-:W-:Y:S01]  /*0d60*/  LEA.HI.SX32 R2, R2, R5, 0x1c ;  /* 0x0000000502027211 */ /* 0x000fe200078fe2ff */
[----:B------:R-:W-:Y:S02]  /*0d70*/  IMAD R73, R16, R73, -R8 ;  /* 0x0000004910497224 */ /* 0x000fe400078e0a08 */
[----:B0-----:R-:W-:Y:S01]  /*0d80*/  @P2 IMAD.HI.U32 R6, R72, R3, RZ ;  /* 0x0000000348062227 */ /* 0x001fe200078e00ff */
[----:B------:R-:W-:-:S04]  /*0d90*/  SHF.R.U32.HI R3, RZ, 0x1f, R0 ;  /* 0x0000001fff037819 */ /* 0x000fc80000011600 */
[----:B------:R-:W-:Y:S02]  /*0da0*/  LEA.HI.SX32 R3, R0, R3, 0x1c ;  /* 0x0000000300037211 */ /* 0x000fe400078fe2ff */
[----:B-1----:R-:W-:Y:S02]  /*0db0*/  @P2 SHF.R.U32.HI R4, RZ, R7, R6 ;  /* 0x00000007ff042219 */ /* 0x002fe40000011606 */
[----:B------:R-:W-:-:S03]  /*0dc0*/  VIMNMX R75, R3, R2, PT ;  /* 0x00000002034b7248 */ /* 0x000fc60003fe0100 */
[----:B------:R-:W-:-:S04]  /*0dd0*/  IMAD.IADD R0, R73, 0x1, R4 ;  /* 0x0000000149007824 */ /* 0x000fc800078e0204 */
[----:B------:R-:W-:Y:S01]  /*0de0*/  VIADD R2, R0, -UR4 ;  /* 0x8000000400027c36 */ /* 0x000fe20008000000 */
[----:B------:R-:W-:Y:S06]  /*0df0*/  @!P1 BRA `(.L_x_972) ;  /* 0x00000000003c9947 */ /* 0x000fec0003800000 */
[----:B------:R-:W-:-:S13]  /*0e00*/  ISETP.GT.AND P0, PT, R0, -0x1, PT ;  /* 0xffffffff0000780c */ /* 0x000fda0003f04270 */
[----:B------:R-:W-:Y:S05]  /*0e10*/  @P0 BRA `(.L_x_973) ;  /* 0x00000000001c0947 */ /* 0x000fea0003800000 */
[----:B------:R-:W-:Y:S02]  /*0e20*/  ISETP.NE.AND P0, PT, R11, 0x1, PT ;  /* 0x000000010b00780c */ /* 0x000fe40003f05270 */
[----:B------:R-:W-:-:S11]  /*0e30*/  LOP3.LUT R3, RZ, R0, RZ, 0x33, !PT ;  /* 0x00000000ff037212 */ /* 0x000fd600078e33ff */
[----:B------:R-:W0:Y:S02]  /*0e40*/  @P0 LDC.64 R4, c[0x0][0x9e8] ;  /* 0x00027a00ff040b82 */ /* 0x000e240000000a00 */
[----:B0-----:R-:W-:-:S05]  /*0e50*/  @P0 IMAD.HI.U32 R0, R3, R4, RZ ;  /* 0x0000000403000227 */ /* 0x001fca00078e00ff */
[----:B------:R-:W-:-:S04]  /*0e60*/  @P0 SHF.R.U32.HI R3, RZ, R5, R0 ;  /* 0x00000005ff030219 */ /* 0x000fc80000011600 */
[----:B------:R-:W-:Y:S01]  /*0e70*/  LOP3.LUT R0, RZ, R3, RZ, 0x33, !PT ;  /* 0x00000003ff007212 */ /* 0x000fe200078e33ff */
[----:B------:R-:W-:Y:S06]  /*0e80*/  BRA `(.L_x_974) ;  /* 0x0000000000107947 */ /* 0x000fec0003800000 */
.L_x_973:
[----:B------:R-:W-:-:S13]  /*0e90*/  ISETP.NE.AND P0, PT, R11, 0x1, PT ;  /* 0x000000010b00780c */ /* 0x000fda0003f05270 */
[----:B------:R-:W0:Y:S02]  /*0ea0*/  @P0 LDC.64 R4, c[0x0][0x9e8] ;  /* 0x00027a00ff040b82 */ /* 0x000e240000000a00 */
[----:B0-----:R-:W-:-:S05]  /*0eb0*/  @P0 IMAD.HI.U32 R4, R0, R4, RZ ;  /* 0x0000000400040227 */ /* 0x001fca00078e00ff */
[----:B------:R-:W-:-:S07]  /*0ec0*/  @P0 SHF.R.U32.HI R0, RZ, R5, R4 ;  /* 0x00000005ff000219 */ /* 0x000fce0000011604 */
.L_x_974:
[----:B------:R-:W-:-:S05]  /*0ed0*/  IMAD R3, R0, R11, RZ ;  /* 0x0000000b00037224 */ /* 0x000fca00078e02ff */
[----:B------:R-:W-:-:S07]  /*0ee0*/  VIMNMX R2, R2, R3, !PT ;  /* 0x0000000302027248 */ /* 0x000fce0007fe0100 */
.L_x_972:
[----:B------:R-:W-:Y:S01]  /*0ef0*/  SHF.R.U32.HI R0, RZ, 0x10, R17 ;  /* 0x00000010ff007819 */ /* 0x000fe20000011611 */
[----:B------:R-:W-:Y:S01]  /*0f00*/  IMAD.HI R2, R2, 0x2aaaaaab, RZ ;  /* 0x2aaaaaab02027827 */ /* 0x000fe200078e02ff */
[----:B------:R-:W-:Y:S02]  /*0f10*/  LOP3.LUT R17, R17, 0xffff, RZ, 0xc0, !PT ;  /* 0x0000ffff11117812 */ /* 0x000fe400078ec0ff */
[----:B------:R-:W-:Y:S02]  /*0f20*/  ISETP.NE.AND P0, PT, R0, RZ, PT ;  /* 0x000000ff0000720c */ /* 0x000fe40003f05270 */
[----:B------:R-:W-:-:S04]  /*0f30*/  SHF.R.U32.HI R3, RZ, 0x1f, R2 ;  /* 0x0000001fff037819 */ /* 0x000fc80000011602 */
[----:B------:R-:W-:Y:S02]  /*0f40*/  LEA.HI.SX32 R3, R2, R3, 0x1c ;  /* 0x0000000302037211 */ /* 0x000fe400078fe2ff */
[----:B------:R-:W-:Y:S02]  /*0f50*/  MOV R2, RZ ;  /* 0x000000ff00027202 */ /* 0x000fe40000000f00 */
[----:B------:R-:W-:-:S03]  /*0f60*/  VIMNMX R8, RZ, R3, !PT ;  /* 0x00000003ff087248 */ /* 0x000fc60007fe0100 */
[----:B------:R-:W0:Y:S01]  /*0f70*/  @!P0 LDC R0, c[0x0][0x9f0] ;  /* 0x00027c00ff008b82 */ /* 0x000e220000000800 */
[----:B------:R-:W-:-:S13]  /*0f80*/  ISETP.GT.AND P1, PT, R75, R8, PT ;  /* 0x000000084b00720c */ /* 0x000fda0003f24270 */
[----:B------:R-:W-:Y:S05]  /*0f90*/  @!P1 BRA `(.L_x_975) ;  /* 0x00000000006c9947 */ /* 0x000fea0003800000 */
[-C--:B0-----:R-:W-:Y:S02]  /*0fa0*/  IABS R6, R0.reuse ;  /* 0x0000000000067213 */ /* 0x081fe40000000000 */
[----:B------:R-:W-:Y:S02]  /*0fb0*/  IADD3 R2, R0, -0x1, R75 ;  /* 0xffffffff00027810 */ /* 0x000fe40007ffe04b */
[----:B------:R-:W0:Y:S03]  /*0fc0*/  I2F.RP R4, R6 ;  /* 0x0000000600047306 */ /* 0x000e260000209400 */
[----:B------:R-:W-:Y:S01]  /*0fd0*/  IMAD.IADD R5, R2, 0x1, -R8 ;  /* 0x0000000102057824 */ /* 0x000fe200078e0a08 */
[----:B------:R-:W-:-:S04]  /*0fe0*/  IABS R2, R0 ;  /* 0x0000000000027213 */ /* 0x000fc80000000000 */
[----:B------:R-:W-:Y:S02]  /*0ff0*/  IABS R9, R5 ;  /* 0x0000000500097213 */ /* 0x000fe40000000000 */
[----:B------:R-:W-:-:S04]  /*1000*/  LOP3.LUT R5, R5, R0, RZ, 0x3c, !PT ;  /* 0x0000000005057212 */ /* 0x000fc800078e3cff */
[----:B------:R-:W-:Y:S01]  /*1010*/  ISETP.GE.AND P2, PT, R5, RZ, PT ;  /* 0x000000ff0500720c */ /* 0x000fe20003f46270 */
[----:B0-----:R-:W0:Y:S02]  /*1020*/  MUFU.RCP R4, R4 ;  /* 0x0000000400047308 */ /* 0x001e240000001000 */
[----:B0-----:R-:W-:Y:S02]  /*1030*/  VIADD R3, R4, 0xffffffe ;  /* 0x0ffffffe04037836 */ /* 0x001fe40000000000 */
[----:B------:R-:W-:Y:S02]  /*1040*/  IMAD.MOV R4, RZ, RZ, -R2 ;  /* 0x000000ffff047224 */ /* 0x000fe400078e0a02 */
[----:B------:R-:W-:Y:S02]  /*1050*/  IMAD.MOV.U32 R2, RZ, RZ, RZ ;  /* 0x000000ffff027224 */ /* 0x000fe400078e00ff */
[----:B------:R-:W0:Y:S02]  /*1060*/  F2I.FTZ.U32.TRUNC.NTZ R3, R3 ;  /* 0x0000000300037305 */ /* 0x000e24000021f000 */
[----:B0-----:R-:W-:-:S04]  /*1070*/  IMAD.MOV R7, RZ, RZ, -R3 ;  /* 0x000000ffff077224 */ /* 0x001fc800078e0a03 */
[----:B------:R-:W-:-:S04]  /*1080*/  IMAD R7, R7, R6, RZ ;  /* 0x0000000607077224 */ /* 0x000fc800078e02ff */
[----:B------:R-:W-:-:S04]  /*1090*/  IMAD.HI.U32 R2, R3, R7, R2 ;  /* 0x0000000703027227 */ /* 0x000fc800078e0002 */
[----:B------:R-:W-:-:S04]  /*10a0*/  IMAD.MOV.U32 R3, RZ, RZ, R9 ;  /* 0x000000ffff037224 */ /* 0x000fc800078e0009 */
[----:B------:R-:W-:-:S04]  /*10b0*/  IMAD.HI.U32 R2, R2, R3, RZ ;  /* 0x0000000302027227 */ /* 0x000fc800078e00ff */
[----:B------:R-:W-:-:S05]  /*10c0*/  IMAD R3, R2, R4, R3 ;  /* 0x0000000402037224 */ /* 0x000fca00078e0203 */
[----:B------:R-:W-:-:S13]  /*10d0*/  ISETP.GT.U32.AND P1, PT, R6, R3, PT ;  /* 0x000000030600720c */ /* 0x000fda0003f24070 */
[----:B------:R-:W-:Y:S02]  /*10e0*/  @!P1 IMAD.IADD R3, R3, 0x1, -R6 ;  /* 0x0000000103039824 */ /* 0x000fe400078e0a06 */
[----:B------:R-:W-:Y:S01]  /*10f0*/  @!P1 VIADD R2, R2, 0x1 ;  /* 0x0000000102029836 */ /* 0x000fe20000000000 */
[----:B------:R-:W-:Y:S02]  /*1100*/  ISETP.NE.AND P1, PT, R0, RZ, PT ;  /* 0x000000ff0000720c */ /* 0x000fe40003f25270 */
[----:B------:R-:W-:-:S13]  /*1110*/  ISETP.GE.U32.AND P0, PT, R3, R6, PT ;  /* 0x000000060300720c */ /* 0x000fda0003f06070 */
[----:B------:R-:W-:-:S04]  /*1120*/  @P0 VIADD R2, R2, 0x1 ;  /* 0x0000000102020836 */ /* 0x000fc80000000000 */
[----:B------:R-:W-:Y:S01]  /*1130*/  @!P2 IMAD.MOV R2, RZ, RZ, -R2 ;  /* 0x000000ffff02a224 */ /* 0x000fe200078e0a02 */
[----:B------:R-:W-:-:S07]  /*1140*/  @!P1 LOP3.LUT R2, RZ, R0, RZ, 0x33, !PT ;  /* 0x00000000ff029212 */ /* 0x000fce00078e33ff */
.L_x_975:
[-C--:B------:R-:W-:Y:S01]  /*1150*/  IMAD R17, R17, R2.reuse, R8 ;  /* 0x0000000211117224 */ /* 0x080fe200078e0208 */
[----:B------:R-:W-:Y:S01]  /*1160*/  PLOP3.LUT P0, PT, PT, PT, PT, 0x80, 0x0 ;  /* 0x000000000000781c */ /* 0x000fe20003f0f070 */
[----:B0-----:R-:W-:Y:S01]  /*1170*/  IMAD.MOV.U32 R0, RZ, RZ, RZ ;  /* 0x000000ffff007224 */ /* 0x001fe200078e00ff */
[----:B------:R-:W-:Y:S01]  /*1180*/  CS2R R86, SRZ ;  /* 0x0000000000567805 */ /* 0x000fe2000001ff00 */
[----:B------:R-:W-:Y:S01]  /*1190*/  IMAD.MOV.U32 R6, RZ, RZ, RZ ;  /* 0x000000ffff067224 */ /* 0x000fe200078e00ff */
[----:B------:R-:W-:Y:S02]  /*11a0*/  VIADDMNMX R75, R17, R2, R75, PT ;  /* 0x00000002114b7246 */ /* 0x000fe4000380014b */
[----:B------:R-:W-:Y:S02]  /*11b0*/  CS2R R84, SRZ ;  /* 0x0000000000547805 */ /* 0x000fe4000001ff00 */
        /* <DEDUP_REMOVED lines=36> */
[----:B------:R-:W-:-:S05]  /*1400*/  SHF.R.S32.HI R78, RZ, 0x7, R76 ;  /* 0x00000007ff4e7819 */ /* 0x000fca000001144c */
        /* <DEDUP_REMOVED lines=20> */
[----:B------:R-:W-:Y:S01]  /*1550*/  MOV R10, UR6 ;  /* 0x00000006000a7c02 */ /* 0x000fe20008000f00 */
        /* <DEDUP_REMOVED lines=8> */
.L_x_977:
[----:B------:R-:W-:-:S04]  /*15e0*/  SHF.L.U32 R0, RZ, 0x1f, RZ ;  /* 0x0000001fff007819 */ /* 0x000fc800000006ff */
[----:B------:R-:W0:Y:S02]  /*15f0*/  SYNCS.PHASECHK.TRANS64.TRYWAIT P0, [UR58+0x2a800], R0 ;  /* 0x02a80000ff0075a7 */ /* 0x000e24000800017a */
[----:B0-----:R-:W-:Y:S05]  /*1600*/  @!P0 BRA `(.L_x_978) ;  /* 0x0000012000908947 */ /* 0x001fea0003800000 */
.L_x_1111:
[----:B------:R-:W2:Y:S02]  /*1610*/  LDL R2, [R1] ;  /* 0x0000000001027983 */ /* 0x000ea40000100800 */
[----:B--2---:R-:W-:-:S13]  /*1620*/  R2UR UR4, R2 ;  /* 0x00000000020472ca */ /* 0x004fda00000e0000 */
[----:B------:R-:W-:-:S06]  /*1630*/  ULOP3.LUT UR4, UR4, 0x1, URZ, 0xfc, !UPT ;  /* 0x0000000104047892 */ /* 0x000fcc000f8efc3f */
[----:B------:R-:W-:-:S05]  /*1640*/  IMAD.U32 R2, RZ, RZ, UR4 ;  /* 0x00000004ff027e24 */ /* 0x000fca000f8e00ff */
[----:B------:R-:W-:-:S13]  /*1650*/  ISETP.NE.AND P0, PT, R2, 0x3, PT ;  /* 0x000000030200780c */ /* 0x000fda0003f05270 */
[----:B------:R-:W-:Y:S05]  /*1660*/  @!P0 BRA `(.L_x_979) ;  /* 0x0000000000048947 */ /* 0x000fea0003800000 */
[----:B------:R-:W-:Y:S01]  /*1670*/  BPT.TRAP 0x1 ;  /* 0x000000040000795c */ /* 0x000fe20000300000 */
.L_x_979:
[----:B------:R1:W2:Y:S01]  /*1680*/  SYNCS.PHASECHK.TRANS64.TRYWAIT P1, [UR58+0x2a830], R0 ;  /* 0x02a83000ff0075a7 */ /* 0x0002a2000802017a */
[----:B------:R-:W-:Y:S05]  /*1690*/  @!P0 BRA `(.L_x_980) ;  /* 0x0000000000048947 */ /* 0x000fea0003800000 */
[----:B------:R-:W-:Y:S01]  /*16a0*/  BPT.TRAP 0x1 ;  /* 0x000000040000795c */ /* 0x000fe20000300000 */
.L_x_980:
[----:B------:R-:W-:-:S05]  /*16b0*/  IMAD.U32 R4, RZ, RZ, UR36 ;  /* 0x00000024ff047e24 */ /* 0x000fca000f8e00ff */
[----:B------:R-:W-:Y:S01]  /*16c0*/  LOP3.LUT R4, R4, 0x10000, RZ, 0xfc, !PT ;  /* 0x0001000004047812 */ /* 0x000fe200078efcff */
[----:B--2---:R-:W-:Y:S06]  /*16d0*/  @P1 BRA `(.L_x_981) ;  /* 0x0000000000081947 */ /* 0x004fec0003800000 */
[----:B------:R-:W2:Y:S02]  /*16e0*/  SYNCS.PHASECHK.TRANS64.TRYWAIT P1, [UR58+0x2a830], R0 ;  /* 0x02a83000ff0075a7 */ /* 0x000ea4000802017a */
[----:B--2---:R-:W-:Y:S05]  /*16f0*/  @!P1 BRA `(.L_x_982) ;  /* 0x00000120006c9947 */ /* 0x004fea0003800000 */
.L_x_981:
[----:B------:R-:W-:Y:S05]  /*1700*/  WARPSYNC.ALL ;  /* 0x0000000000007948 */ /* 0x000fea0003800000 */
[----:B------:R-:W-:Y:S01]  /*1710*/  IMAD.MOV.U32 R5, RZ, RZ, 0x40000040 ;  /* 0x40000040ff057424 */ /* 0x000fe200078e00ff */
[----:B------:R-:W-:Y:S01]  /*1720*/  UIADD3 UR4, UR58, 0x18400, URZ ;  /* 0x000184003a047890 */ /* 0x000fe2000fffe03f */
[----:B------:R-:W-:Y:S01]  /*1730*/  R2UR UR8, R4 ;  /* 0x00000000040872ca */ /* 0x000fe200000e0000 */
[----:B------:R-:W-:Y:S02]  /*1740*/  WARPGROUP.ARRIVE ;  /* 0x00000000000079c5 */ /* 0x000fe40000000000 */
        /* <DEDUP_REMOVED lines=12> */
[----:B------:R-:W-:Y:S01]  /*1810*/  UMOV UR10, UR60 ;  /* 0x0000003c000a7c82 */ /* 0x000fe20008000000 */
[----:B------:R-:W-:Y:S01]  /*1820*/  UIADD3 UR22, UR60, 0x300, URZ ;  /* 0x000003003c167890 */ /* 0x000fe2000fffe03f */
[----:B------:R-:W-:Y:S01]  /*1830*/  HGMMA.64x96x16.F32 R24, gdesc[UR8], RZ, !UPT, gsb0 ;  /* 0x01600000081879f0 */ /* 0x000fe2000c0008ff */
[----:B------:R-:W-:Y:S01]  /*1840*/  UIADD3 UR10, UR60, 0x2, URZ ;  /* 0x000000023c0a7890 */ /* 0x000fe2000fffe03f */
[----:B------:R-:W-:Y:S01]  /*1850*/  UMOV UR9, 0x40000040 ;  /* 0x4000004000097882 */ /* 0x000fe20000000000 */
[----:B------:R-:W-:Y:S01]  /*1860*/  UMOV UR11, 0x40000040 ;  /* 0x40000040000b7882 */ /* 0x000fe20000000000 */
[----:B------:R-:W-:Y:S02]  /*1870*/  UMOV UR21, 0x40000040 ;  /* 0x4000004000157882 */ /* 0x000fe40000000000 */
[----:B------:R-:W-:Y:S02]  /*1880*/  UIADD3 UR8, UR4, 0x2, URZ ;  /* 0x0000000204087890 */ /* 0x000fe4000fffe03f */
[----:B------:R-:W-:-:S02]  /*1890*/  UIADD3 UR12, UR4, 0x4, URZ ;  /* 0x00000004040c7890 */ /* 0x000fc4000fffe03f */
[----:B------:R-:W-:Y:S02]  /*18a0*/  UIADD3 UR16, UR4, 0x6, URZ ;  /* 0x0000000604107890 */ /* 0x000fe4000fffe03f */
[----:B------:R-:W-:Y:S01]  /*18b0*/  UIADD3 UR20, UR4, 0x400, URZ ;  /* 0x0000040004147890 */ /* 0x000fe2000fffe03f */
        /* <DEDUP_REMOVED lines=29> */
[----:B------:R-:W-:Y:S02]  /*1a90*/  UMOV UR5, UR49 ;  /* 0x0000003100057c82 */ /* 0x000fe40008000000 */
[----:B------:R-:W-:Y:S01]  /*1aa0*/  UMOV UR4, UR48 ;  /* 0x0000003000047c82 */ /* 0x000fe20008000000 */
        /* <DEDUP_REMOVED lines=36> */
.L_x_983:
[----:B------:R-:W-:Y:S01]  /*1cf0*/  LOP3.LUT R9, R76, 0xffffff80, RZ, 0xc0, !PT ;  /* 0xffffff804c097812 */ /* 0x000fe200078ec0ff */
[----:B------:R-:W-:Y:S01]  /*1d00*/  ULDC UR5, c[0x0][0x9d8] ;  /* 0x0002760000057ab9 */ /* 0x000fe20000000800 */
[----:B------:R-:W-:Y:S01]  /*1d10*/  ISETP.NE.AND P2, PT, R23, 0x1, PT ;  /* 0x000000011700780c */ /* 0x000fe20003f45270 */
[----:B------:R-:W-:Y:S01]  /*1d20*/  FMUL.FTZ R33, R33, UR5 ;  /* 0x0000000521217c20 */ /* 0x000fe20008410000 */
[----:B------:R-:W-:Y:S01]  /*1d30*/  LEA.HI R77, R77, R74, RZ, 0x2 ;  /* 0x0000004a4d4d7211 */ /* 0x000fe200078f10ff */
[----:B------:R-:W-:Y:S02]  /*1d40*/  IMAD.IADD R9, R74, 0x1, -R9 ;  /* 0x000000014a097824 */ /* 0x000fe400078e0a09 */
[----:B------:R-:W-:Y:S01]  /*1d50*/  FMUL.FTZ R25, R25, UR5 ;  /* 0x0000000519197c20 */ /* 0x000fe20008410000 */
[----:B------:R-:W-:Y:S01]  /*1d60*/  FMUL.FTZ R2, R27, UR5 ;  /* 0x000000051b027c20 */ /* 0x000fe20008410000 */
[----:B------:R-:W-:Y:S01]  /*1d70*/  LOP3.LUT R77, R77, 0xfffffffc, RZ, 0xc0, !PT ;  /* 0xfffffffc4d4d7812 */ /* 0x000fe200078ec0ff */
[----:B------:R-:W-:Y:S01]  /*1d80*/  FMUL.FTZ R32, R32, UR5 ;  /* 0x0000000520207c20 */ /* 0x000fe20008410000 */
[----:B------:R-:W-:Y:S01]  /*1d90*/  SHF.R.S32.HI R8, RZ, 0x1f, R9 ;  /* 0x0000001fff087819 */ /* 0x000fe20000011409 */
[----:B------:R2:W3:Y:S01]  /*1da0*/  MUFU.TANH R83, R33 ;  /* 0x0000002100537308 */ /* 0x0004e20000002400 */
[----:B------:R-:W-:Y:S01]  /*1db0*/  FMUL.FTZ R6, R30, UR5 ;  /* 0x000000051e067c20 */ /* 0x000fe20008410000 */
[----:B------:R-:W-:Y:S01]  /*1dc0*/  IMAD.IADD R77, R74, 0x1, -R77 ;  /* 0x000000014a4d7824 */ /* 0x000fe200078e0a4d */
[CC--:B------:R-:W-:Y:S01]  /*1dd0*/  LEA.HI R10, R8.reuse, R9.reuse, RZ, 0x2 ;  /* 0x00000009080a7211 */ /* 0x0c0fe200078f10ff */
[----:B------:R-:W-:Y:S01]  /*1de0*/  FMUL.FTZ R7, R31, UR5 ;  /* 0x000000051f077c20 */ /* 0x000fe20008410000 */
[----:B------:R-:W-:Y:S01]  /*1df0*/  LEA.HI R14, R8, R9, RZ, 0x5 ;  /* 0x00000009080e7211 */ /* 0x000fe200078f28ff */
[----:B------:R-:W4:Y:S01]  /*1e00*/  S2UR UR6, SR_CgaCtaId ;  /* 0x00000000000679c3 */ /* 0x000f220000008800 */
[--C-:B------:R-:W-:Y:S01]  /*1e10*/  SHF.R.S32.HI R8, RZ, 0x2, R10.reuse ;  /* 0x00000002ff087819 */ /* 0x100fe2000001140a */
[----:B------:R5:W0:Y:S01]  /*1e20*/  MUFU.TANH R79, R25 ;  /* 0x00000019004f7308 */ /* 0x000a220000002400 */
[----:B------:R-:W-:Y:S01]  /*1e30*/  SHF.R.S32.HI R27, RZ, 0x1f, R10 ;  /* 0x0000001fff1b7819 */ /* 0x000fe2000001140a */
[----:B------:R-:W-:Y:S01]  /*1e40*/  UIADD3 UR4, UR58, 0x2a840, URZ ;  /* 0x0002a8403a047890 */ /* 0x000fe2000fffe03f */
[----:B------:R-:W-:Y:S01]  /*1e50*/  LEA.HI R30, R78, R78, RZ, 0x1 ;  /* 0x0000004e4e1e7211 */ /* 0x000fe200078f08ff */
[----:B------:R-:W-:Y:S01]  /*1e60*/  FMUL.FTZ R12, R35, UR5 ;  /* 0x00000005230c7c20 */ /* 0x000fe20008410000 */
[-C--:B------:R-:W-:Y:S01]  /*1e70*/  LEA.HI R27, R27, R8.reuse, RZ, 0x3 ;  /* 0x000000081b1b7211 */ /* 0x080fe200078f18ff */
[----:B--2---:R-:W2:Y:S01]  /*1e80*/  @P2 LDC R33, c[0x0][0x44c] ;  /* 0x00011300ff212b82 */ /* 0x004ea20000000800 */
[----:B------:R-:W-:Y:S01]  /*1e90*/  LOP3.LUT R31, R30, 0x3fffffe, RZ, 0xc0, !PT ;  /* 0x03fffffe1e1f7812 */ /* 0x000fe200078ec0ff */
[----:B------:R1:W2:Y:S01]  /*1ea0*/  MUFU.TANH R82, R32 ;  /* 0x0000002000527308 */ /* 0x0002a20000002400 */
[----:B-----5:R-:W-:Y:S01]  /*1eb0*/  SHF.R.S32.HI R25, RZ, 0x5, R14 ;  /* 0x00000005ff197819 */ /* 0x020fe2000001140e */
[----:B------:R-:W-:Y:S01]  /*1ec0*/  FMUL.FTZ R28, R28, UR5 ;  /* 0x000000051c1c7c20 */ /* 0x000fe20008410000 */
[----:B------:R-:W-:Y:S01]  /*1ed0*/  LEA.HI R14, R77, R77, RZ, 0x1 ;  /* 0x0000004d4d0e7211 */ /* 0x000fe200078f08ff */
[----:B------:R-:W-:Y:S01]  /*1ee0*/  IMAD.IADD R31, R78, 0x1, -R31 ;  /* 0x000000014e1f7824 */ /* 0x000fe200078e0a1f */
[----:B------:R-:W-:Y:S01]  /*1ef0*/  LOP3.LUT R27, R27, 0xfffffff8, RZ, 0xc0, !PT ;  /* 0xfffffff81b1b7812 */ /* 0x000fe200078ec0ff */
[----:B------:R-:W-:Y:S01]  /*1f00*/  IMAD R25, R25, 0x10, R72 ;  /* 0x0000001019197824 */ /* 0x000fe200078e0248 */
[----:B------:R-:W-:Y:S01]  /*1f10*/  LOP3.LUT R14, R14, 0x1ffffffe, RZ, 0xc0, !PT ;  /* 0x1ffffffe0e0e7812 */ /* 0x000fe200078ec0ff */
[----:B------:R-:W-:Y:S01]  /*1f20*/  FMUL.FTZ R29, R29, UR5 ;  /* 0x000000051d1d7c20 */ /* 0x000fe20008410000 */
[----:B-1----:R-:W1:Y:S01]  /*1f30*/  @P2 LDC R32, c[0x0][0x450] ;  /* 0x00011400ff202b82 */ /* 0x002e620000000800 */
[----:B------:R-:W-:Y:S01]  /*1f40*/  LOP3.LUT R10, R10, 0x7ffffffc, RZ, 0xc0, !PT ;  /* 0x7ffffffc0a0a7812 */ /* 0x000fe200078ec0ff */
[----:B0-----:R-:W-:Y:S01]  /*1f50*/  FMUL.FTZ R3, R24, UR5 ;  /* 0x0000000518037c20 */ /* 0x001fe20008410000 */
[----:B------:R-:W-:Y:S01]  /*1f60*/  IADD3 R30, R25, R8, -R27 ;  /* 0x00000008191e7210 */ /* 0x000fe20007ffe81b */
[----:B------:R-:W-:Y:S01]  /*1f70*/  IMAD.IADD R8, R77, 0x1, -R14 ;  /* 0x000000014d087824 */ /* 0x000fe200078e0a0e */
[----:B----4-:R-:W-:Y:S01]  /*1f80*/  UPRMT UR4, UR6, 0x654, UR4 ;  /* 0x0000065406047896 */ /* 0x010fe20008000004 */
[----:B------:R-:W-:Y:S01]  /*1f90*/  FMUL.FTZ R0, R26, UR5 ;  /* 0x000000051a007c20 */ /* 0x000fe20008410000 */
[----:B------:R0:W4:Y:S01]  /*1fa0*/  MUFU.TANH R80, R28 ;  /* 0x0000001c00507308 */ /* 0x0001220000002400 */
[----:B------:R-:W-:-:S02]  /*1fb0*/  IMAD R31, R31, 0x40, R30 ;  /* 0x000000401f1f7824 */ /* 0x000fc400078e021e */
[----:B------:R-:W-:Y:S01]  /*1fc0*/  FMUL.FTZ R11, R34, UR5 ;  /* 0x00000005220b7c20 */ /* 0x000fe20008410000 */
[----:B------:R-:W-:Y:S02]  /*1fd0*/  IMAD.IADD R9, R9, 0x1, -R10 ;  /* 0x0000000109097824 */ /* 0x000fe400078e0a0a */
[----:B------:R-:W-:Y:S01]  /*1fe0*/  FMUL.FTZ R36, R36, UR5 ;  /* 0x0000000524247c20 */ /* 0x000fe20008410000 */
[----:B------:R-:W-:Y:S02]  /*1ff0*/  IMAD R8, R8, 0x8, R31 ;  /* 0x0000000808087824 */ /* 0x000fe400078e021f */
[----:B------:R-:W-:Y:S01]  /*2000*/  FMUL.FTZ R37, R37, UR5 ;  /* 0x0000000525257c20 */ /* 0x000fe20008410000 */
[----:B------:R-:W-:Y:S01]  /*2010*/  FMUL.FTZ R15, R38, UR5 ;  /* 0x00000005260f7c20 */ /* 0x000fe20008410000 */
[----:B------:R5:W0:Y:S01]  /*2020*/  MUFU.TANH R81, R29 ;  /* 0x0000001d00517308 */ /* 0x000a220000002400 */
[----:B--2---:R-:W-:-:S04]  /*2030*/  @P2 IMAD.HI.U32 R25, R8, R33, RZ ;  /* 0x0000002108192227 */ /* 0x004fc800078e00ff */
[----:B------:R-:W-:Y:S01]  /*2040*/  FMUL.FTZ R20, R39, UR5 ;  /* 0x0000000527147c20 */ /* 0x000fe20008410000 */
[----:B------:R-:W-:Y:S01]  /*2050*/  FMUL.FTZ R40, R40, UR5 ;  /* 0x0000000528287c20 */ /* 0x000fe20008410000 */
[----:B------:R-:W-:Y:S01]  /*2060*/  FMUL.FTZ R41, R41, UR5 ;  /* 0x0000000529297c20 */ /* 0x000fe20008410000 */
[----:B------:R-:W-:Y:S02]  /*2070*/  IMAD.MOV.U32 R31, RZ, RZ, R8 ;  /* 0x000000ffff1f7224 */ /* 0x000fe400078e0008 */
[----:B------:R-:W-:Y:S01]  /*2080*/  FMUL.FTZ R21, R42, UR5 ;  /* 0x000000052a157c20 */ /* 0x000fe20008410000 */
[----:B------:R-:W-:Y:S01]  /*2090*/  FMUL.FTZ R24, R43, UR5 ;  /* 0x000000052b187c20 */ /* 0x000fe20008410000 */
[----:B------:R-:W-:Y:S01]  /*20a0*/  FMUL.FTZ R44, R44, UR5 ;  /* 0x000000052c2c7c20 */ /* 0x000fe20008410000 */
[----:B-1----:R-:W-:Y:S01]  /*20b0*/  @P2 SHF.R.U32.HI R31, RZ, R32, R25 ;  /* 0x00000020ff1f2219 */ /* 0x002fe20000011619 */
[----:B------:R-:W-:Y:S01]  /*20c0*/  FMUL.FTZ R45, R45, UR5 ;  /* 0x000000052d2d7c20 */ /* 0x000fe20008410000 */
[----:B------:R-:W-:Y:S01]  /*20d0*/  MOV R32, 0xffffffa0 ;  /* 0xffffffa000207802 */ /* 0x000fe20000000f00 */
[----:B0-----:R-:W-:Y:S01]  /*20e0*/  FMUL.FTZ R28, R46, UR5 ;  /* 0x000000052e1c7c20 */ /* 0x001fe20008410000 */
[----:B-----5:R-:W-:Y:S01]  /*20f0*/  FMUL.FTZ R29, R47, UR5 ;  /* 0x000000052f1d7c20 */ /* 0x020fe20008410000 */
[----:B------:R-:W0:Y:S01]  /*2100*/  SHFL.IDX PT, R35, R31, RZ, 0x1c1f ;  /* 0x001c1fff1f237589 */ /* 0x000e2200000e0000 */
[----:B------:R-:W-:Y:S01]  /*2110*/  FMUL.FTZ R48, R48, UR5 ;  /* 0x0000000530307c20 */ /* 0x000fe20008410000 */
[----:B------:R-:W-:-:S02]  /*2120*/  IMAD R32, R75, R32, 0x61 ;  /* 0x000000614b207424 */ /* 0x000fc400078e0220 */
[----:B------:R-:W-:Y:S01]  /*2130*/  FMUL.FTZ R49, R49, UR5 ;  /* 0x0000000531317c20 */ /* 0x000fe20008410000 */
        /* <DEDUP_REMOVED lines=22> */
[----:B------:R-:W-:Y:S01]  /*22a0*/  LOP3.LUT P1, RZ, R18, 0x80000, RZ, 0xc0, !PT ;  /* 0x0008000012ff7812 */ /* 0x000fe2000782c0ff */
[----:B------:R-:W-:Y:S01]  /*22b0*/  IMAD R33, R9, -0x2, R32 ;  /* 0xfffffffe09217824 */ /* 0x000fe200078e0220 */
[----:B------:R-:W-:Y:S01]  /*22c0*/  SYNCS.ARRIVE.TRANS64.RED.A1T0 RZ, [UR4], RZ ;  /* 0x000000ffffff79a7 */ /* 0x000fe20008100404 */
[--C-:B------:R-:W-:Y:S01]  /*22d0*/  IMAD R10, R75, -0x60, R22.reuse ;  /* 0xffffffa04b0a7824 */ /* 0x100fe200078e0216 */
[----:B------:R-:W1:Y:S01]  /*22e0*/  MUFU.TANH R3, R3 ;  /* 0x0000000300037308 */ /* 0x000e620000002400 */
[----:B------:R-:W-:Y:S01]  /*22f0*/  ULDC UR10, c[0x0][0x288] ;  /* 0x0000a200000a7ab9 */ /* 0x000fe20000000800 */
[----:B------:R-:W-:Y:S01]  /*2300*/  ULDC UR4, c[0x0][0x9dc] ;  /* 0x0002770000047ab9 */ /* 0x000fe20000000800 */
[----:B------:R-:W-:Y:S01]  /*2310*/  IADD3 R34, R33, -UR10, R22 ;  /* 0x8000000a21227c10 */ /* 0x000fe2000fffe016 */
[----:B------:R-:W-:Y:S01]  /*2320*/  ULOP3.LUT UR6, URZ, UR4, URZ, 0x33, !UPT ;  /* 0x000000043f067292 */ /* 0x000fe2000f8e333f */
[----:B------:R-:W-:-:S02]  /*2330*/  VIADD R30, R10, 0x60 ;  /* 0x000000600a1e7836 */ /* 0x000fc40000000000 */
[----:B------:R-:W-:Y:S01]  /*2340*/  ULDC UR4, c[0x0][0x9e0] ;  /* 0x0002780000047ab9 */ /* 0x000fe20000000800 */
[----:B------:R-:W2:Y:S01]  /*2350*/  MUFU.TANH R0, R0 ;  /* 0x0000000000007308 */ /* 0x000ea20000002400 */
[----:B------:R-:W-:Y:S02]  /*2360*/  IMAD R38, R9, -0x2, R30 ;  /* 0xfffffffe09267824 */ /* 0x000fe400078e021e */
[C---:B------:R-:W-:Y:S02]  /*2370*/  VIADD R39, R34.reuse, UR4 ;  /* 0x0000000422277c36 */ /* 0x040fe40008000000 */
[----:B------:R-:W-:Y:S02]  /*2380*/  VIADD R34, R34, UR6 ;  /* 0x0000000622227c36 */ /* 0x000fe40008000000 */
[----:B------:R-:W-:Y:S01]  /*2390*/  IMAD.U32 R10, RZ, RZ, UR6 ;  /* 0x00000006ff0a7e24 */ /* 0x000fe2000f8e00ff */
[----:B------:R-:W1:Y:S01]  /*23a0*/  MUFU.TANH R2, R2 ;  /* 0x0000000200027308 */ /* 0x000e620000002400 */
[----:B------:R-:W-:Y:S01]  /*23b0*/  VIADD R42, R32, 0xffffffff ;  /* 0xffffffff202a7836 */ /* 0x000fe20000000000 */
[----:B0-----:R-:W-:Y:S01]  /*23c0*/  VIADDMNMX R32, R35, R39, R38, PT ;  /* 0x0000002723207246 */ /* 0x001fe20003800126 */
[----:B------:R-:W-:-:S02]  /*23d0*/  VIADD R46, R33, 0xffffffff ;  /* 0xffffffff212e7836 */ /* 0x000fc40000000000 */
[----:B------:R-:W-:-:S03]  /*23e0*/  IMAD.IADD R33, R34, 0x1, R35 ;  /* 0x0000000122217824 */ /* 0x000fc600078e0223 */
[----:B------:R-:W0:Y:S08]  /*23f0*/  MUFU.TANH R6, R6 ;  /* 0x0000000600067308 */ /* 0x000e300000002400 */
        /* <DEDUP_REMOVED lines=38> */
[----:B------:R-:W0:Y:S01]  /*2660*/  MUFU.TANH R25, R25 ;  /* 0x0000001900197308 */ /* 0x000e220000002400 */
[----:B-1234-:R-:W-:Y:S05]  /*2670*/  @!P1 BRA `(.L_x_984) ;  /* 0x00000000005c9947 */ /* 0x01efea0003800000 */
[----:B------:R-:W-:Y:S01]  /*2680*/  IADD3 R35, R22, -UR10, R35 ;  /* 0x8000000a16237c10 */ /* 0x000fe2000fffe023 */
[----:B------:R-:W-:Y:S03]  /*2690*/  BSSY B0, `(.L_x_985) ;  /* 0x0000012000007945 */ /* 0x000fe60003800000 */
[----:B------:R-:W-:-:S13]  /*26a0*/  ISETP.GT.AND P1, PT, R35, -0x1, PT ;  /* 0xffffffff2300780c */ /* 0x000fda0003f24270 */
[----:B------:R-:W-:Y:S05]  /*26b0*/  @P1 BRA `(.L_x_986) ;  /* 0x0000000000241947 */ /* 0x000fea0003800000 */
[----:B------:R-:W-:Y:S01]  /*26c0*/  ULDC UR5, c[0x0][0x9e4] ;  /* 0x0002790000057ab9 */ /* 0x000fe20000000800 */
[----:B------:R-:W-:Y:S01]  /*26d0*/  LOP3.LUT R35, RZ, R35, RZ, 0x33, !PT ;  /* 0x00000023ff237212 */ /* 0x000fe200078e33ff */
[----:B------:R-:W-:-:S05]  /*26e0*/  IMAD.U32 R43, RZ, RZ, UR5 ;  /* 0x00000005ff2b7e24 */ /* 0x000fca000f8e00ff */
[----:B------:R-:W-:-:S13]  /*26f0*/  ISETP.NE.AND P1, PT, R43, 0x1, PT ;  /* 0x000000012b00780c */ /* 0x000fda0003f25270 */
[----:B------:R-:W1:Y:S02]  /*2700*/  @P1 LDC.64 R66, c[0x0][0x9e8] ;  /* 0x00027a00ff421b82 */ /* 0x000e640000000a00 */
[----:B-1----:R-:W-:-:S05]  /*2710*/  @P1 IMAD.HI.U32 R30, R35, R66, RZ ;  /* 0x00000042231e1227 */ /* 0x002fca00078e00ff */
[----:B------:R-:W-:-:S04]  /*2720*/  @P1 SHF.R.U32.HI R35, RZ, R67, R30 ;  /* 0x00000043ff231219 */ /* 0x000fc8000001161e */
[----:B------:R-:W-:Y:S01]  /*2730*/  LOP3.LUT R35, RZ, R35, RZ, 0x33, !PT ;  /* 0x00000023ff237212 */ /* 0x000fe200078e33ff */
[----:B------:R-:W-:Y:S06]  /*2740*/  BRA `(.L_x_987) ;  /* 0x0000000000187947 */ /* 0x000fec0003800000 */
.L_x_986:
[----:B------:R-:W-:Y:S02]  /*2750*/  ULDC UR5, c[0x0][0x9e4] ;  /* 0x0002790000057ab9 */ /* 0x000fe40000000800 */
[----:B------:R-:W-:-:S05]  /*2760*/  IMAD.U32 R43, RZ, RZ, UR5 ;  /* 0x00000005ff2b7e24 */ /* 0x000fca000f8e00ff */
[----:B------:R-:W-:-:S13]  /*2770*/  ISETP.NE.AND P1, PT, R43, 0x1, PT ;  /* 0x000000012b00780c */ /* 0x000fda0003f25270 */
[----:B------:R-:W1:Y:S02]  /*2780*/  @P1 LDC.64 R66, c[0x0][0x9e8] ;  /* 0x00027a00ff421b82 */ /* 0x000e640000000a00 */
[----:B-1----:R-:W-:-:S05]  /*2790*/  @P1 IMAD.HI.U32 R30, R35, R66, RZ ;  /* 0x00000042231e1227 */ /* 0x002fca00078e00ff */
[----:B------:R-:W-:-:S07]  /*27a0*/  @P1 SHF.R.U32.HI R35, RZ, R67, R30 ;  /* 0x00000043ff231219 */ /* 0x000fce000001161e */
.L_x_987:
[----:B------:R-:W-:Y:S05]  /*27b0*/  BSYNC B0 ;  /* 0x0000000000007941 */ /* 0x000fea0003800000 */
.L_x_985:
[----:B------:R-:W-:-:S05]  /*27c0*/  IMAD R35, R35, R43, R46 ;  /* 0x0000002b23237224 */ /* 0x000fca00078e022e */
[----:B------:R-:W-:Y:S02]  /*27d0*/  VIADDMNMX R32, R35, R43, R32, PT ;  /* 0x0000002b23207246 */ /* 0x000fe40003800120 */
[----:B------:R-:W-:-:S07]  /*27e0*/  VIMNMX R33, R33, R35, !PT ;  /* 0x0000002321217248 */ /* 0x000fce0007fe0100 */
.L_x_984:
[C---:B------:R-:W-:Y:S01]  /*27f0*/  ISETP.GE.AND P6, PT, R42.reuse, 0x9, PT ;  /* 0x000000092a00780c */ /* 0x040fe20003fc6270 */
[----:B------:R-:W1:Y:S01]  /*2800*/  SHFL.IDX PT, R31, R31, 0x1, 0x1c1f ;  /* 0x003c1f001f1f7f89 */ /* 0x000e6200000e0000 */
[----:B------:R-:W-:Y:S02]  /*2810*/  ISETP.GE.AND P1, PT, R42, 0x2, PT ;  /* 0x000000022a00780c */ /* 0x000fe40003f26270 */
[C---:B------:R-:W-:Y:S02]  /*2820*/  ISETP.GT.AND P2, PT, R33.reuse, 0x8, !P6 ;  /* 0x000000082100780c */ /* 0x040fe40007744270 */
[----:B------:R-:W-:Y:S02]  /*2830*/  ISETP.GT.AND P3, PT, R33, 0x1, !P1 ;  /* 0x000000012100780c */ /* 0x000fe40004f64270 */
[----:B------:R-:W-:Y:S02]  /*2840*/  ISETP.LT.OR P2, PT, R32, 0x9, P2 ;  /* 0x000000092000780c */ /* 0x000fe40001741670 */
[----:B------:R-:W-:-:S02]  /*2850*/  ISETP.GE.AND P4, PT, R42, 0xa, PT ;  /* 0x0000000a2a00780c */ /* 0x000fc40003f86270 */
[----:B------:R-:W-:Y:S02]  /*2860*/  FSEL R43, R80, -INF , !P2 ;  /* 0xff800000502b7808 */ /* 0x000fe40005000000 */
[C---:B------:R-:W-:Y:S02]  /*2870*/  ISETP.LT.OR P3, PT, R32.reuse, 0x2, P3 ;  /* 0x000000022000780c */ /* 0x040fe40001f61670 */
[----:B------:R-:W-:Y:S02]  /*2880*/  ISETP.GT.AND P2, PT, R33, 0x9, !P4 ;  /* 0x000000092100780c */ /* 0x000fe40006744270 */
[----:B------:R-:W-:Y:S02]  /*2890*/  FSEL R79, R79, -INF , !P3 ;  /* 0xff8000004f4f7808 */ /* 0x000fe40005800000 */
[----:B------:R-:W-:Y:S02]  /*28a0*/  ISETP.LT.OR P2, PT, R32, 0xa, P2 ;  /* 0x0000000a2000780c */ /* 0x000fe40001741670 */
[----:B------:R-:W-:-:S02]  /*28b0*/  ISETP.GE.AND P3, PT, R42, 0x11, PT ;  /* 0x000000112a00780c */ /* 0x000fc40003f66270 */
[----:B------:R-:W-:Y:S02]  /*28c0*/  FSEL R81, R81, -INF , !P2 ;  /* 0xff80000051517808 */ /* 0x000fe40005000000 */
[----:B------:R-:W-:Y:S02]  /*28d0*/  ISETP.GT.AND P2, PT, R33, 0x10, !P3 ;  /* 0x000000102100780c */ /* 0x000fe40005f44270 */
[----:B------:R-:W-:Y:S02]  /*28e0*/  P2R R70, PR, RZ, 0x8 ;  /* 0x00000008ff467803 */ /* 0x000fe40000000000 */
[----:B------:R-:W-:Y:S02]  /*28f0*/  ISETP.LT.OR P2, PT, R32, 0x11, P2 ;  /* 0x000000112000780c */ /* 0x000fe40001741670 */
[----:B------:R-:W-:Y:S02]  /*2900*/  ISETP.GE.AND P3, PT, R42, 0x12, PT ;  /* 0x000000122a00780c */ /* 0x000fe40003f66270 */
[----:B------:R-:W-:-:S02]  /*2910*/  FSEL R47, R82, -INF , !P2 ;  /* 0xff800000522f7808 */ /* 0x000fc40005000000 */
[----:B------:R-:W-:Y:S02]  /*2920*/  ISETP.GT.AND P2, PT, R33, 0x11, !P3 ;  /* 0x000000112100780c */ /* 0x000fe40005f44270 */
[----:B------:R-:W-:Y:S02]  /*2930*/  P2R R74, PR, RZ, 0x8 ;  /* 0x00000008ff4a7803 */ /* 0x000fe40000000000 */
[----:B------:R-:W-:Y:S02]  /*2940*/  ISETP.LT.OR P2, PT, R32, 0x12, P2 ;  /* 0x000000122000780c */ /* 0x000fe40001741670 */
[----:B------:R-:W-:Y:S02]  /*2950*/  ISETP.GE.AND P3, PT, R42, 0x19, PT ;  /* 0x000000192a00780c */ /* 0x000fe40003f66270 */
[----:B------:R-:W-:Y:S02]  /*2960*/  FSEL R83, R83, -INF , !P2 ;  /* 0xff80000053537808 */ /* 0x000fe40005000000 */
[----:B------:R-:W-:-:S02]  /*2970*/  ISETP.GT.AND P2, PT, R33, 0x18, !P3 ;  /* 0x000000182100780c */ /* 0x000fc40005f44270 */
[----:B------:R-:W-:Y:S02]  /*2980*/  P2R R76, PR, RZ, 0x8 ;  /* 0x00000008ff4c7803 */ /* 0x000fe40000000000 */
[----:B------:R-:W-:Y:S02]  /*2990*/  ISETP.LT.OR P2, PT, R32, 0x19, P2 ;  /* 0x000000192000780c */ /* 0x000fe40001741670 */
[----:B------:R-:W-:Y:S02]  /*29a0*/  ISETP.GE.AND P3, PT, R42, 0x1a, PT ;  /* 0x0000001a2a00780c */ /* 0x000fe40003f66270 */
[----:B0-----:R-:W-:Y:S02]  /*29b0*/  FSEL R63, R36, -INF , !P2 ;  /* 0xff800000243f7808 */ /* 0x001fe40005000000 */
[----:B------:R-:W-:Y:S02]  /*29c0*/  ISETP.GT.AND P2, PT, R33, 0x19, !P3 ;  /* 0x000000192100780c */ /* 0x000fe40005f44270 */
[----:B------:R-:W-:-:S02]  /*29d0*/  P2R R78, PR, RZ, 0x8 ;  /* 0x00000008ff4e7803 */ /* 0x000fc40000000000 */
[----:B------:R-:W-:Y:S02]  /*29e0*/  ISETP.LT.OR P2, PT, R32, 0x1a, P2 ;  /* 0x0000001a2000780c */ /* 0x000fe40001741670 */
[----:B------:R-:W-:Y:S02]  /*29f0*/  ISETP.GE.AND P3, PT, R42, 0x21, PT ;  /* 0x000000212a00780c */ /* 0x000fe40003f66270 */
[----:B------:R-:W-:Y:S02]  /*2a00*/  FSEL R67, R37, -INF , !P2 ;  /* 0xff80000025437808 */ /* 0x000fe40005000000 */
[----:B------:R-:W-:Y:S02]  /*2a10*/  ISETP.GT.AND P2, PT, R33, 0x20, !P3 ;  /* 0x000000202100780c */ /* 0x000fe40005f44270 */
[----:B------:R-:W-:Y:S02]  /*2a20*/  P2R R37, PR, RZ, 0x8 ;  /* 0x00000008ff257803 */ /* 0x000fe40000000000 */
[----:B------:R-:W-:-:S02]  /*2a30*/  ISETP.LT.OR P2, PT, R32, 0x21, P2 ;  /* 0x000000212000780c */ /* 0x000fc40001741670 */
[----:B------:R-:W-:Y:S02]  /*2a40*/  ISETP.GE.AND P3, PT, R42, 0x22, PT ;  /* 0x000000222a00780c */ /* 0x000fe40003f66270 */
[----:B------:R-:W-:Y:S02]  /*2a50*/  FSEL R71, R40, -INF , !P2 ;  /* 0xff80000028477808 */ /* 0x000fe40005000000 */
[----:B------:R-:W-:Y:S02]  /*2a60*/  ISETP.GT.AND P2, PT, R33, 0x21, !P3 ;  /* 0x000000212100780c */ /* 0x000fe40005f44270 */
[----:B------:R-:W-:Y:S02]  /*2a70*/  P2R R80, PR, RZ, 0x8 ;  /* 0x00000008ff507803 */ /* 0x000fe40000000000 */
        /* <DEDUP_REMOVED lines=17> */
[----:B------:R-:W-:Y:S02]  /*2b90*/  FSEL R85, R48, -INF , !P2 ;  /* 0xff80000030557808 */ /* 0x000fe40005000000 */
        /* <DEDUP_REMOVED lines=38> */
[----:B------:R-:W-:Y:S02]  /*2e00*/  P2R R66, PR, RZ, 0x10 ;  /* 0x00000010ff427803 */ /* 0x000fe40000000000 */
[----:B------:R-:W-:Y:S02]  /*2e10*/  FSEL R93, R64, -INF , !P2 ;  /* 0xff800000405d7808 */ /* 0x000fe40005000000 */
[----:B------:R-:W-:-:S04]  /*2e20*/  ISETP.GE.AND P2, PT, R42, 0x52, PT ;  /* 0x000000522a00780c */ /* 0x000fc80003f46270 */
[----:B------:R-:W-:-:S04]  /*2e30*/  ISETP.GT.AND P3, PT, R33, 0x51, !P2 ;  /* 0x000000512100780c */ /* 0x000fc80005764270 */
[----:B------:R-:W-:-:S04]  /*2e40*/  ISETP.LT.OR P3, PT, R32, 0x52, P3 ;  /* 0x000000522000780c */ /* 0x000fc80001f61670 */
[----:B------:R-:W-:Y:S02]  /*2e50*/  FSEL R65, R65, -INF , !P3 ;  /* 0xff80000041417808 */ /* 0x000fe40005800000 */
[----:B------:R-:W-:-:S04]  /*2e60*/  ISETP.GE.AND P3, PT, R42, 0x59, PT ;  /* 0x000000592a00780c */ /* 0x000fc80003f66270 */
[----:B------:R-:W-:-:S04]  /*2e70*/  ISETP.GT.AND P4, PT, R33, 0x58, !P3 ;  /* 0x000000582100780c */ /* 0x000fc80005f84270 */
[----:B------:R-:W-:-:S04]  /*2e80*/  ISETP.LT.OR P4, PT, R32, 0x59, P4 ;  /* 0x000000592000780c */ /* 0x000fc80002781670 */
[----:B------:R-:W-:Y:S02]  /*2e90*/  FSEL R30, R68, -INF , !P4 ;  /* 0xff800000441e7808 */ /* 0x000fe40006000000 */
[----:B------:R-:W-:-:S04]  /*2ea0*/  ISETP.GE.AND P4, PT, R42, 0x1, PT ;  /* 0x000000012a00780c */ /* 0x000fc80003f86270 */
[----:B------:R-:W-:-:S04]  /*2eb0*/  ISETP.GT.AND P5, PT, R33, RZ, !P4 ;  /* 0x000000ff2100720c */ /* 0x000fc800067a4270 */
[----:B------:R-:W-:-:S04]  /*2ec0*/  ISETP.LT.OR P5, PT, R32, 0x1, P5 ;  /* 0x000000012000780c */ /* 0x000fc80002fa1670 */
[----:B------:R-:W-:Y:S02]  /*2ed0*/  FSEL R35, R3, -INF , !P5 ;  /* 0xff80000003237808 */ /* 0x000fe40006800000 */
[----:B------:R-:W-:Y:S02]  /*2ee0*/  ISETP.GE.AND P5, PT, R42, 0x5a, PT ;  /* 0x0000005a2a00780c */ /* 0x000fe40003fa6270 */
[----:B-1----:R-:W-:Y:S02]  /*2ef0*/  VIADDMNMX R3, R31, R39, R38, PT ;  /* 0x000000271f037246 */ /* 0x002fe40003800126 */
[----:B------:R-:W-:Y:S02]  /*2f00*/  P2R R68, PR, RZ, 0x20 ;  /* 0x00000020ff447803 */ /* 0x000fe40000000000 */
[----:B------:R-:W-:-:S04]  /*2f10*/  ISETP.GT.AND P5, PT, R33, 0x59, !P5 ;  /* 0x000000592100780c */ /* 0x000fc80006fa4270 */
[----:B------:R-:W-:Y:S01]  /*2f20*/  ISETP.LT.OR P5, PT, R32, 0x5a, P5 ;  /* 0x0000005a2000780c */ /* 0x000fe20002fa1670 */
[----:B------:R-:W-:-:S03]  /*2f30*/  IMAD.IADD R32, R34, 0x1, R31 ;  /* 0x0000000122207824 */ /* 0x000fc600078e021f */
[----:B------:R-:W-:Y:S02]  /*2f40*/  FSEL R69, R69, -INF , !P5 ;  /* 0xff80000045457808 */ /* 0x000fe40006800000 */
[----:B------:R-:W-:-:S13]  /*2f50*/  LOP3.LUT P5, RZ, R18, 0x80000, RZ, 0xc0, !PT ;  /* 0x0008000012ff7812 */ /* 0x000fda00078ac0ff */
[----:B------:R-:W-:Y:S05]  /*2f60*/  @!P5 BRA `(.L_x_988) ;  /* 0x00000000005cd947 */ /* 0x000fea0003800000 */
        /* <DEDUP_REMOVED lines=8> */
[----:B------:R-:W0:Y:S02]  /*2ff0*/  @P5 LDC.64 R38, c[0x0][0x9e8] ;  /* 0x00027a00ff265b82 */ /* 0x000e240000000a00 */
[----:B0-----:R-:W-:-:S05]  /*3000*/  @P5 IMAD.HI.U32 R34, R31, R38, RZ ;  /* 0x000000261f225227 */ /* 0x001fca00078e00ff */
[----:B------:R-:W-:-:S04]  /*3010*/  @P5 SHF.R.U32.HI R31, RZ, R39, R34 ;  /* 0x00000027ff1f5219 */ /* 0x000fc80000011622 */
[----:B------:R-:W-:Y:S01]  /*3020*/  LOP3.LUT R31, RZ, R31, RZ, 0x33, !PT ;  /* 0x0000001fff1f7212 */ /* 0x000fe200078e33ff */
[----:B------:R-:W-:Y:S06]  /*3030*/  BRA `(.L_x_991) ;  /* 0x0000000000187947 */ /* 0x000fec0003800000 */
.L_x_990:
[----:B------:R-:W-:Y:S02]  /*3040*/  ULDC UR5, c[0x0][0x9e4] ;  /* 0x0002790000057ab9 */ /* 0x000fe40000000800 */
[----:B------:R-:W-:-:S05]  /*3050*/  IMAD.U32 R36, RZ, RZ, UR5 ;  /* 0x00000005ff247e24 */ /* 0x000fca000f8e00ff */
[----:B------:R-:W-:-:S13]  /*3060*/  ISETP.NE.AND P5, PT, R36, 0x1, PT ;  /* 0x000000012400780c */ /* 0x000fda0003fa5270 */
[----:B------:R-:W0:Y:S02]  /*3070*/  @P5 LDC.64 R38, c[0x0][0x9e8] ;  /* 0x00027a00ff265b82 */ /* 0x000e240000000a00 */
[----:B0-----:R-:W-:-:S05]  /*3080*/  @P5 IMAD.HI.U32 R34, R31, R38, RZ ;  /* 0x000000261f225227 */ /* 0x001fca00078e00ff */
[----:B------:R-:W-:-:S07]  /*3090*/  @P5 SHF.R.U32.HI R31, RZ, R39, R34 ;  /* 0x00000027ff1f5219 */ /* 0x000fce0000011622 */
.L_x_991:
[----:B------:R-:W-:Y:S05]  /*30a0*/  BSYNC B0 ;  /* 0x0000000000007941 */ /* 0x000fea0003800000 */
.L_x_989:
[----:B------:R-:W-:-:S05]  /*30b0*/  IMAD R31, R31, R36, R46 ;  /* 0x000000241f1f7224 */ /* 0x000fca00078e022e */
[----:B------:R-:W-:Y:S02]  /*30c0*/  VIADDMNMX R3, R31, R36, R3, PT ;  /* 0x000000241f037246 */ /* 0x000fe40003800103 */
[----:B------:R-:W-:-:S07]  /*30d0*/  VIMNMX R32, R32, R31, !PT ;  /* 0x0000001f20207248 */ /* 0x000fce0007fe0100 */
.L_x_988:
[C---:B------:R-:W-:Y:S01]  /*30e0*/  ISETP.GT.AND P1, PT, R32.reuse, 0x1, !P1 ;  /* 0x000000012000780c */ /* 0x040fe20004f24270 */
[----:B------:R-:W-:Y:S01]  /*30f0*/  ULDC UR5, c[0x0][0x988] ;  /* 0x0002620000057ab9 */ /* 0x000fe20000000800 */
[----:B------:R-:W-:Y:S02]  /*3100*/  ISETP.GT.AND P6, PT, R32, 0x8, !P6 ;  /* 0x000000082000780c */ /* 0x000fe400077c4270 */
[C---:B------:R-:W-:Y:S02]  /*3110*/  ISETP.LT.OR P1, PT, R3.reuse, 0x2, P1 ;  /* 0x000000020300780c */ /* 0x040fe40000f21670 */
[----:B------:R-:W-:Y:S02]  /*3120*/  ISETP.LT.OR P6, PT, R3, 0x9, P6 ;  /* 0x000000090300780c */ /* 0x000fe400037c1670 */
[----:B------:R-:W-:Y:S02]  /*3130*/  FSEL R31, R2, -INF , !P1 ;  /* 0xff800000021f7808 */ /* 0x000fe40004800000 */
[----:B------:R-:W-:-:S02]  /*3140*/  ISETP.NE.AND P1, PT, R66, RZ, PT ;  /* 0x000000ff4200720c */ /* 0x000fc40003f25270 */
[----:B------:R-:W-:Y:S02]  /*3150*/  FSEL R34, R6, -INF , !P6 ;  /* 0xff80000006227808 */ /* 0x000fe40007000000 */
[----:B------:R-:W-:Y:S02]  /*3160*/  ISETP.GT.AND P1, PT, R32, 0x9, !P1 ;  /* 0x000000092000780c */ /* 0x000fe40004f24270 */
[----:B------:R-:W-:Y:S02]  /*3170*/  ISETP.NE.AND P6, PT, R76, RZ, PT ;  /* 0x000000ff4c00720c */ /* 0x000fe40003fc5270 */
[----:B------:R-:W-:Y:S02]  /*3180*/  ISETP.LT.OR P1, PT, R3, 0xa, P1 ;  /* 0x0000000a0300780c */ /* 0x000fe40000f21670 */
[----:B------:R-:W-:Y:S02]  /*3190*/  ISETP.NE.AND P5, PT, R78, RZ, PT ;  /* 0x000000ff4e00720c */ /* 0x000fe40003fa5270 */
[----:B------:R-:W-:-:S02]  /*31a0*/  FSEL R36, R7, -INF , !P1 ;  /* 0xff80000007247808 */ /* 0x000fc40004800000 */
[----:B------:R-:W-:Y:S02]  /*31b0*/  ISETP.NE.AND P1, PT, R70, RZ, PT ;  /* 0x000000ff4600720c */ /* 0x000fe40003f25270 */
[----:B------:R-:W-:Y:S02]  /*31c0*/  FMNMX.FTZ R7, R35, R79, !PT ;  /* 0x0000004f23077209 */ /* 0x000fe40007810000 */
[----:B------:R-:W-:Y:S02]  /*31d0*/  ISETP.GT.AND P1, PT, R32, 0x10, !P1 ;  /* 0x000000102000780c */ /* 0x000fe40004f24270 */
[----:B------:R-:W-:Y:S02]  /*31e0*/  FMNMX.FTZ R7, R43, R7, !PT ;  /* 0x000000072b077209 */ /* 0x000fe40007810000 */
[----:B------:R-:W-:Y:S02]  /*31f0*/  ISETP.LT.OR P1, PT, R3, 0x11, P1 ;  /* 0x000000110300780c */ /* 0x000fe40000f21670 */
[----:B------:R-:W-:-:S02]  /*3200*/  FMNMX.FTZ R7, R81, R7, !PT ;  /* 0x0000000751077209 */ /* 0x000fc40007810000 */
[----:B------:R-:W-:Y:S01]  /*3210*/  FSEL R38, R11, -INF , !P1 ;  /* 0xff8000000b267808 */ /* 0x000fe20004800000 */
[----:B------:R-:W-:Y:S01]  /*3220*/  IMAD.U32 R11, RZ, RZ, UR5 ;  /* 0x00000005ff0b7e24 */ /* 0x000fe2000f8e00ff */
[----:B------:R-:W-:Y:S02]  /*3230*/  ISETP.NE.AND P1, PT, R74, RZ, PT ;  /* 0x000000ff4a00720c */ /* 0x000fe40003f25270 */
[----:B------:R-:W-:Y:S02]  /*3240*/  FMNMX.FTZ R7, R47, R7, !PT ;  /* 0x000000072f077209 */ /* 0x000fe40007810000 */
[----:B------:R-:W-:Y:S02]  /*3250*/  ISETP.GT.AND P1, PT, R32, 0x11, !P1 ;  /* 0x000000112000780c */ /* 0x000fe40004f24270 */
[----:B------:R-:W-:Y:S02]  /*3260*/  FMNMX.FTZ R7, R83, R7, !PT ;  /* 0x0000000753077209 */ /* 0x000fe40007810000 */
[----:B------:R-:W-:-:S02]  /*3270*/  ISETP.LT.OR P1, PT, R3, 0x12, P1 ;  /* 0x000000120300780c */ /* 0x000fc40000f21670 */
[----:B------:R-:W-:Y:S02]  /*3280*/  FMNMX.FTZ R7, R63, R7, !PT ;  /* 0x000000073f077209 */ /* 0x000fe40007810000 */
[----:B------:R-:W-:Y:S02]  /*3290*/  FSEL R40, R12, -INF , !P1 ;  /* 0xff8000000c287808 */ /* 0x000fe40004800000 */
[----:B------:R-:W-:Y:S02]  /*32a0*/  ISETP.GT.AND P1, PT, R32, 0x18, !P6 ;  /* 0x000000182000780c */ /* 0x000fe40007724270 */
[----:B------:R-:W-:Y:S02]  /*32b0*/  FMNMX.FTZ R7, R67, R7, !PT ;  /* 0x0000000743077209 */ /* 0x000fe40007810000 */
[----:B------:R-:W-:Y:S02]  /*32c0*/  ISETP.LT.OR P1, PT, R3, 0x19, P1 ;  /* 0x000000190300780c */ /* 0x000fe40000f21670 */
[----:B------:R-:W-:-:S02]  /*32d0*/  FMNMX.FTZ R7, R71, R7, !PT ;  /* 0x0000000747077209 */ /* 0x000fc40007810000 */
[----:B------:R-:W-:Y:S02]  /*32e0*/  FSEL R42, R15, -INF , !P1 ;  /* 0xff8000000f2a7808 */ /* 0x000fe40004800000 */
[----:B------:R-:W-:Y:S02]  /*32f0*/  ISETP.GT.AND P1, PT, R32, 0x19, !P5 ;  /* 0x000000192000780c */ /* 0x000fe40006f24270 */
[----:B------:R-:W-:Y:S02]  /*3300*/  FMNMX.FTZ R7, R41, R7, !PT ;  /* 0x0000000729077209 */ /* 0x000fe40007810000 */
[----:B------:R-:W-:Y:S02]  /*3310*/  ISETP.LT.OR P1, PT, R3, 0x1a, P1 ;  /* 0x0000001a0300780c */ /* 0x000fe40000f21670 */
[----:B------:R-:W-:Y:S02]  /*3320*/  FMNMX.FTZ R7, R77, R7, !PT ;  /* 0x000000074d077209 */ /* 0x000fe40007810000 */
[----:B------:R-:W-:-:S02]  /*3330*/  FSEL R20, R20, -INF , !P1 ;  /* 0xff80000014147808 */ /* 0x000fc40004800000 */
[----:B------:R-:W-:Y:S02]  /*3340*/  ISETP.NE.AND P1, PT, R37, RZ, PT ;  /* 0x000000ff2500720c */ /* 0x000fe40003f25270 */
[----:B------:R-:W-:Y:S02]  /*3350*/  FMNMX.FTZ R7, R45, R7, !PT ;  /* 0x000000072d077209 */ /* 0x000fe40007810000 */
[----:B------:R-:W-:Y:S02]  /*3360*/  ISETP.GT.AND P1, PT, R32, 0x20, !P1 ;  /* 0x000000202000780c */ /* 0x000fe40004f24270 */
[----:B------:R-:W-:Y:S02]  /*3370*/  ISETP.NE.AND P6, PT, R44, RZ, PT ;  /* 0x000000ff2c00720c */ /* 0x000fe40003fc5270 */
[----:B------:R-:W-:Y:S02]  /*3380*/  ISETP.LT.OR P1, PT, R3, 0x21, P1 ;  /* 0x000000210300780c */ /* 0x000fe40000f21670 */
[----:B------:R-:W-:-:S02]  /*3390*/  FMNMX.FTZ R7, R85, R7, !PT ;  /* 0x0000000755077209 */ /* 0x000fc40007810000 */
[----:B------:R-:W-:Y:S02]  /*33a0*/  FSEL R44, R21, -INF , !P1 ;  /* 0xff800000152c7808 */ /* 0x000fe40004800000 */
[----:B------:R-:W-:Y:S02]  /*33b0*/  ISETP.NE.AND P1, PT, R80, RZ, PT ;  /* 0x000000ff5000720c */ /* 0x000fe40003f25270 */
[----:B------:R-:W-:Y:S02]  /*33c0*/  FMNMX.FTZ R7, R49, R7, !PT ;  /* 0x0000000731077209 */ /* 0x000fe40007810000 */
[----:B------:R-:W-:Y:S02]  /*33d0*/  ISETP.GT.AND P1, PT, R32, 0x21, !P1 ;  /* 0x000000212000780c */ /* 0x000fe40004f24270 */
[----:B------:R-:W-:Y:S02]  /*33e0*/  FMNMX.FTZ R7, R87, R7, !PT ;  /* 0x0000000757077209 */ /* 0x000fe40007810000 */
[----:B------:R-:W-:-:S02]  /*33f0*/  ISETP.LT.OR P1, PT, R3, 0x22, P1 ;  /* 0x000000220300780c */ /* 0x000fc40000f21670 */
[----:B------:R-:W-:Y:S02]  /*3400*/  FMNMX.FTZ R7, R53, R7, !PT ;  /* 0x0000000735077209 */ /* 0x000fe40007810000 */
[----:B------:R-:W-:Y:S02]  /*3410*/  FSEL R24, R24, -INF , !P1 ;  /* 0xff80000018187808 */ /* 0x000fe40004800000 */
[----:B------:R-:W-:Y:S02]  /*3420*/  ISETP.NE.AND P1, PT, R82, RZ, PT ;  /* 0x000000ff5200720c */ /* 0x000fe40003f25270 */
[----:B------:R-:W-:Y:S02]  /*3430*/  FMNMX.FTZ R7, R89, R7, !PT ;  /* 0x0000000759077209 */ /* 0x000fe40007810000 */
[----:B------:R-:W-:Y:S02]  /*3440*/  ISETP.GT.AND P1, PT, R32, 0x28, !P1 ;  /* 0x000000282000780c */ /* 0x000fe40004f24270 */
[----:B------:R-:W-:-:S02]  /*3450*/  FMNMX.FTZ R7, R57, R7, !PT ;  /* 0x0000000739077209 */ /* 0x000fc40007810000 */
[----:B------:R-:W-:Y:S02]  /*3460*/  ISETP.LT.OR P1, PT, R3, 0x29, P1 ;  /* 0x000000290300780c */ /* 0x000fe40000f21670 */
[----:B------:R-:W-:Y:S02]  /*3470*/  FMNMX.FTZ R7, R91, R7, !PT ;  /* 0x000000075b077209 */ /* 0x000fe40007810000 */
[----:B------:R-:W-:Y:S02]  /*3480*/  FSEL R28, R28, -INF , !P1 ;  /* 0xff8000001c1c7808 */ /* 0x000fe40004800000 */
[----:B------:R-:W-:Y:S02]  /*3490*/  ISETP.NE.AND P1, PT, R84, RZ, PT ;  /* 0x000000ff5400720c */ /* 0x000fe40003f25270 */
[----:B------:R-:W-:Y:S02]  /*34a0*/  FMNMX.FTZ R7, R61, R7, !PT ;  /* 0x000000073d077209 */ /* 0x000fe40007810000 */
[----:B------:R-:W-:-:S02]  /*34b0*/  ISETP.GT.AND P1, PT, R32, 0x29, !P1 ;  /* 0x000000292000780c */ /* 0x000fc40004f24270 */
[----:B------:R-:W-:Y:S02]  /*34c0*/  FMNMX.FTZ R7, R93, R7, !PT ;  /* 0x000000075d077209 */ /* 0x000fe40007810000 */
[----:B------:R-:W-:Y:S02]  /*34d0*/  ISETP.LT.OR P1, PT, R3, 0x2a, P1 ;  /* 0x0000002a0300780c */ /* 0x000fe40000f21670 */
[----:B------:R-:W-:Y:S02]  /*34e0*/  FMNMX.FTZ R7, R65, R7, !PT ;  /* 0x0000000741077209 */ /* 0x000fe40007810000 */
[----:B------:R-:W-:Y:S02]  /*34f0*/  FSEL R46, R29, -INF , !P1 ;  /* 0xff8000001d2e7808 */ /* 0x000fe40004800000 */
[----:B------:R-:W-:Y:S02]  /*3500*/  FMNMX.FTZ R7, R30, R7, !PT ;  /* 0x000000071e077209 */ /* 0x000fe40007810000 */
[----:B------:R-:W-:-:S02]  /*3510*/  ISETP.NE.AND P1, PT, R86, RZ, PT ;  /* 0x000000ff5600720c */ /* 0x000fc40003f25270 */
[----:B------:R-:W-:Y:S02]  /*3520*/  FMNMX.FTZ R7, R69, R7, !PT ;  /* 0x0000000745077209 */ /* 0x000fe40007810000 */
[----:B------:R-:W-:Y:S02]  /*3530*/  ISETP.GT.AND P1, PT, R32, 0x30, !P1 ;  /* 0x000000302000780c */ /* 0x000fe40004f24270 */
[----:B------:R-:W-:Y:S01]  /*3540*/  ISETP.NE.AND P5, PT, R48, RZ, PT ;  /* 0x000000ff3000720c */ /* 0x000fe20003fa5270 */
[----:B------:R-:W0:Y:S01]  /*3550*/  SHFL.BFLY PT, R12, R7, 0x2, 0x1f ;  /* 0x0c401f00070c7f89 */ /* 0x000e2200000e0000 */
[----:B------:R-:W-:Y:S02]  /*3560*/  ISETP.LT.OR P1, PT, R3, 0x31, P1 ;  /* 0x000000310300780c */ /* 0x000fe40000f21670 */
[----:B------:R-:W-:Y:S02]  /*3570*/  ISETP.GT.AND P4, PT, R32, RZ, !P4 ;  /* 0x000000ff2000720c */ /* 0x000fe40006784270 */
[----:B------:R-:W-:-:S02]  /*3580*/  FSEL R48, R50, -INF , !P1 ;  /* 0xff80000032307808 */ /* 0x000fc40004800000 */
[----:B------:R-:W-:Y:S02]  /*3590*/  ISETP.NE.AND P1, PT, R88, RZ, PT ;  /* 0x000000ff5800720c */ /* 0x000fe40003f25270 */
[C---:B------:R-:W-:Y:S02]  /*35a0*/  ISETP.LT.OR P4, PT, R3.reuse, 0x1, P4 ;  /* 0x000000010300780c */ /* 0x040fe40002781670 */
[----:B------:R-:W-:Y:S02]  /*35b0*/  ISETP.GT.AND P1, PT, R32, 0x31, !P1 ;  /* 0x000000312000780c */ /* 0x000fe40004f24270 */
[----:B------:R-:W-:Y:S02]  /*35c0*/  FSEL R0, R0, -INF , !P4 ;  /* 0xff80000000007808 */ /* 0x000fe40006000000 */
[----:B------:R-:W-:Y:S02]  /*35d0*/  ISETP.LT.OR P1, PT, R3, 0x32, P1 ;  /* 0x000000320300780c */ /* 0x000fe40000f21670 */
[----:B------:R-:W-:-:S02]  /*35e0*/  ISETP.GT.AND P2, PT, R32, 0x51, !P2 ;  /* 0x000000512000780c */ /* 0x000fc40005744270 */
[----:B------:R-:W-:Y:S02]  /*35f0*/  FSEL R50, R51, -INF , !P1 ;  /* 0xff80000033327808 */ /* 0x000fe40004800000 */
[----:B------:R-:W-:Y:S02]  /*3600*/  ISETP.NE.AND P1, PT, R90, RZ, PT ;  /* 0x000000ff5a00720c */ /* 0x000fe40003f25270 */
[C---:B------:R-:W-:Y:S02]  /*3610*/  ISETP.GT.AND P3, PT, R32.reuse, 0x58, !P3 ;  /* 0x000000582000780c */ /* 0x040fe40005f64270 */
[----:B------:R-:W-:Y:S02]  /*3620*/  ISETP.GT.AND P1, PT, R32, 0x38, !P1 ;  /* 0x000000382000780c */ /* 0x000fe40004f24270 */
[----:B0-----:R-:W-:Y:S02]  /*3630*/  FMNMX.FTZ R15, R7, R12, !PT ;  /* 0x0000000c070f7209 */ /* 0x001fe40007810000 */
[----:B------:R-:W-:-:S02]  /*3640*/  FMNMX.FTZ R7, R0, R31, !PT ;  /* 0x0000001f00077209 */ /* 0x000fc40007810000 */
[----:B------:R-:W-:Y:S01]  /*3650*/  ISETP.LT.OR P1, PT, R3, 0x39, P1 ;  /* 0x000000390300780c */ /* 0x000fe20000f21670 */
[----:B------:R-:W0:Y:S01]  /*3660*/  SHFL.BFLY PT, R12, R15, 0x1, 0x1f ;  /* 0x0c201f000f0c7f89 */ /* 0x000e2200000e0000 */
        /* <DEDUP_REMOVED lines=9> */
[----:B------:R-:W-:Y:S02]  /*3700*/  ISETP.NE.AND P1, PT, R94, RZ, PT ;  /* 0x000000ff5e00720c */ /* 0x000fe40003f25270 */
[----:B------:R-:W-:-:S02]  /*3710*/  FMNMX.FTZ R7, R42, R7, !PT ;  /* 0x000000072a077209 */ /* 0x000fc40007810000 */
[----:B------:R-:W-:Y:S02]  /*3720*/  ISETP.GT.AND P1, PT, R32, 0x40, !P1 ;  /* 0x000000402000780c */ /* 0x000fe40004f24270 */
[----:B------:R-:W-:Y:S02]  /*3730*/  FMNMX.FTZ R7, R20, R7, !PT ;  /* 0x0000000714077209 */ /* 0x000fe40007810000 */
[----:B------:R-:W-:Y:S02]  /*3740*/  ISETP.LT.OR P1, PT, R3, 0x41, P1 ;  /* 0x000000410300780c */ /* 0x000fe40000f21670 */
[----:B------:R-:W-:Y:S02]  /*3750*/  FMNMX.FTZ R7, R44, R7, !PT ;  /* 0x000000072c077209 */ /* 0x000fe40007810000 */
[----:B------:R-:W-:Y:S02]  /*3760*/  FSEL R56, R58, -INF , !P1 ;  /* 0xff8000003a387808 */ /* 0x000fe40004800000 */
[----:B------:R-:W-:-:S02]  /*3770*/  ISETP.GT.AND P1, PT, R32, 0x41, !P6 ;  /* 0x000000412000780c */ /* 0x000fc40007724270 */
[----:B------:R-:W-:Y:S02]  /*3780*/  FMNMX.FTZ R7, R24, R7, !PT ;  /* 0x0000000718077209 */ /* 0x000fe40007810000 */
[----:B------:R-:W-:Y:S02]  /*3790*/  ISETP.LT.OR P1, PT, R3, 0x42, P1 ;  /* 0x000000420300780c */ /* 0x000fe40000f21670 */
[----:B------:R-:W-:Y:S02]  /*37a0*/  FMNMX.FTZ R7, R28, R7, !PT ;  /* 0x000000071c077209 */ /* 0x000fe40007810000 */
[----:B------:R-:W-:Y:S02]  /*37b0*/  FSEL R6, R59, -INF , !P1 ;  /* 0xff8000003b067808 */ /* 0x000fe40004800000 */
[----:B------:R-:W-:Y:S02]  /*37c0*/  FMNMX.FTZ R7, R46, R7, !PT ;  /* 0x000000072e077209 */ /* 0x000fe40007810000 */
[----:B------:R-:W-:-:S02]  /*37d0*/  ISETP.GT.AND P1, PT, R32, 0x48, !P5 ;  /* 0x000000482000780c */ /* 0x000fc40006f24270 */
[----:B0-----:R-:W-:Y:S02]  /*37e0*/  FMNMX.FTZ R12, R15, R12, !PT ;  /* 0x0000000c0f0c7209 */ /* 0x001fe40007810000 */
[----:B------:R-:W-:Y:S02]  /*37f0*/  FMNMX.FTZ R7, R48, R7, !PT ;  /* 0x0000000730077209 */ /* 0x000fe40007810000 */
[----:B------:R-:W-:Y:S01]  /*3800*/  ISETP.LT.OR P1, PT, R3, 0x49, P1 ;  /* 0x000000490300780c */ /* 0x000fe20000f21670 */
[----:B------:R-:W-:Y:S01]  /*3810*/  FMUL.FTZ R21, R12, R11 ;  /* 0x0000000b0c157220 */ /* 0x000fe20000410000 */
[----:B------:R-:W-:Y:S02]  /*3820*/  FMNMX.FTZ R7, R50, R7, !PT ;  /* 0x0000000732077209 */ /* 0x000fe40007810000 */
[----:B------:R-:W-:Y:S02]  /*3830*/  FSEL R2, R62, -INF , !P1 ;  /* 0xff8000003e027808 */ /* 0x000fe40004800000 */
[----:B------:R-:W-:-:S02]  /*3840*/  FSETP.NEU.FTZ.AND P1, PT, R12, -INF , PT ;  /* 0xff8000000c00780b */ /* 0x000fc40003f3d000 */
[----:B------:R-:W-:Y:S02]  /*3850*/  ISETP.NE.AND P5, PT, R60, RZ, PT ;  /* 0x000000ff3c00720c */ /* 0x000fe40003fa5270 */
[----:B------:R-:W-:Y:S02]  /*3860*/  FMNMX.FTZ R7, R52, R7, !PT ;  /* 0x0000000734077209 */ /* 0x000fe40007810000 */
[----:B------:R-:W-:Y:S02]  /*3870*/  FSEL R64, R21, RZ, P1 ;  /* 0x000000ff15407208 */ /* 0x000fe40000800000 */
[----:B------:R-:W-:Y:S02]  /*3880*/  ISETP.GT.AND P1, PT, R32, 0x49, !P5 ;  /* 0x000000492000780c */ /* 0x000fe40006f24270 */
[----:B------:R-:W-:Y:S01]  /*3890*/  FMNMX.FTZ R7, R54, R7, !PT ;  /* 0x0000000736077209 */ /* 0x000fe20007810000 */
[-CC-:B------:R-:W-:Y:S01]  /*38a0*/  FFMA.FTZ R15, R35, R11.reuse, -R64.reuse ;  /* 0x0000000b230f7223 */ /* 0x180fe20000010840 */
[----:B------:R-:W-:Y:S01]  /*38b0*/  ISETP.LT.OR P1, PT, R3, 0x4a, P1 ;  /* 0x0000004a0300780c */ /* 0x000fe20000f21670 */
[-CC-:B------:R-:W-:Y:S01]  /*38c0*/  FFMA.FTZ R21, R79, R11.reuse, -R64.reuse ;  /* 0x0000000b4f157223 */ /* 0x180fe20000010840 */
[----:B------:R-:W-:Y:S01]  /*38d0*/  ISETP.NE.AND P6, PT, R95, RZ, PT ;  /* 0x000000ff5f00720c */ /* 0x000fe20003fc5270 */
[--C-:B------:R-:W-:Y:S01]  /*38e0*/  FFMA.FTZ R29, R43, R11, -R64.reuse ;  /* 0x0000000b2b1d7223 */ /* 0x100fe20000010840 */
[----:B------:R-:W-:Y:S01]  /*38f0*/  FMNMX.FTZ R7, R56, R7, !PT ;  /* 0x0000000738077209 */ /* 0x000fe20007810000 */
[----:B------:R-:W-:Y:S01]  /*3900*/  MUFU.EX2 R15, R15 ;  /* 0x0000000f000f7308 */ /* 0x000fe20000000800 */
[----:B------:R-:W-:Y:S01]  /*3910*/  FSEL R26, R26, -INF , !P1 ;  /* 0xff8000001a1a7808 */ /* 0x000fe20004800000 */
[-CC-:B------:R-:W-:Y:S01]  /*3920*/  FFMA.FTZ R33, R81, R11.reuse, -R64.reuse ;  /* 0x0000000b51217223 */ /* 0x180fe20000010840 */
[----:B------:R-:W-:Y:S01]  /*3930*/  ISETP.GT.AND P1, PT, R32, 0x50, !P6 ;  /* 0x000000502000780c */ /* 0x000fe20007724270 */
[--C-:B------:R-:W-:Y:S01]  /*3940*/  FFMA.FTZ R35, R47, R11, -R64.reuse ;  /* 0x0000000b2f237223 */ /* 0x100fe20000010840 */
[----:B------:R-:W-:Y:S01]  /*3950*/  FMNMX.FTZ R7, R6, R7, !PT ;  /* 0x0000000706077209 */ /* 0x000fe20007810000 */
[-CC-:B------:R-:W-:Y:S01]  /*3960*/  FFMA.FTZ R37, R63, R11.reuse, -R64.reuse ;  /* 0x0000000b3f257223 */ /* 0x180fe20000010840 */
[----:B------:R-:W-:Y:S01]  /*3970*/  ISETP.NE.AND P5, PT, R68, RZ, PT ;  /* 0x000000ff4400720c */ /* 0x000fe20003fa5270 */
[----:B------:R0:W-:Y:S01]  /*3980*/  MUFU.EX2 R156, R21 ;  /* 0x00000015009c7308 */ /* 0x0001e20000000800 */
[----:B------:R-:W-:Y:S01]  /*3990*/  ISETP.LT.OR P1, PT, R3, 0x51, P1 ;  /* 0x000000510300780c */ /* 0x000fe20000f21670 */
[--C-:B------:R-:W-:Y:S01]  /*39a0*/  FFMA.FTZ R43, R61, R11, -R64.reuse ;  /* 0x0000000b3d2b7223 */ /* 0x100fe20000010840 */
[----:B------:R-:W-:Y:S01]  /*39b0*/  FMNMX.FTZ R7, R2, R7, !PT ;  /* 0x0000000702077209 */ /* 0x000fe20007810000 */
[-CC-:B------:R-:W-:Y:S01]  /*39c0*/  FFMA.FTZ R39, R53, R11.reuse, -R64.reuse ;  /* 0x0000000b35277223 */ /* 0x180fe20000010840 */
[----:B------:R-:W-:Y:S01]  /*39d0*/  ISETP.GT.AND P4, PT, R32, 0x59, !P5 ;  /* 0x000000592000780c */ /* 0x000fe20006f84270 */
[-CC-:B------:R-:W-:Y:S01]  /*39e0*/  FFMA.FTZ R30, R30, R11.reuse, -R64.reuse ;  /* 0x0000000b1e1e7223 */ /* 0x180fe20000010840 */
[----:B------:R-:W-:Y:S01]  /*39f0*/  ISETP.LT.OR P2, PT, R3, 0x52, P2 ;  /* 0x000000520300780c */ /* 0x000fe20001741670 */
[----:B------:R-:W-:Y:S01]  /*3a00*/  MUFU.EX2 R29, R29 ;  /* 0x0000001d001d7308 */ /* 0x000fe20000000800 */
[----:B------:R-:W-:Y:S01]  /*3a10*/  FSEL R32, R13, -INF , !P1 ;  /* 0xff8000000d207808 */ /* 0x000fe20004800000 */
[--C-:B0-----:R-:W-:Y:S01]  /*3a20*/  FFMA.FTZ R21, R83, R11, -R64.reuse ;  /* 0x0000000b53157223 */ /* 0x101fe20000010840 */
[----:B------:R-:W-:Y:S01]  /*3a30*/  FMNMX.FTZ R7, R26, R7, !PT ;  /* 0x000000071a077209 */ /* 0x000fe20007810000 */
[-CC-:B------:R-:W-:Y:S01]  /*3a40*/  FFMA.FTZ R13, R41, R11.reuse, -R64.reuse ;  /* 0x0000000b290d7223 */ /* 0x180fe20000010840 */
[----:B------:R-:W-:Y:S01]  /*3a50*/  ISETP.LT.OR P3, PT, R3, 0x59, P3 ;  /* 0x000000590300780c */ /* 0x000fe20001f61670 */
[----:B------:R-:W-:Y:S01]  /*3a60*/  FFMA.FTZ R41, R89, R11, -R64 ;  /* 0x0000000b59297223 */ /* 0x000fe20000010840 */
[----:B------:R-:W-:Y:S01]  /*3a70*/  FSEL R14, R14, -INF , !P2 ;  /* 0xff8000000e0e7808 */ /* 0x000fe20005000000 */
[----:B------:R0:W-:Y:S01]  /*3a80*/  MUFU.EX2 R158, R33 ;  /* 0x00000021009e7308 */ /* 0x0001e20000000800 */
[----:B------:R-:W-:-:S02]  /*3a90*/  FMNMX.FTZ R7, R32, R7, !PT ;  /* 0x0000000720077209 */ /* 0x000fc40007810000 */
[----:B------:R-:W-:Y:S01]  /*3aa0*/  ISETP.LT.OR P4, PT, R3, 0x5a, P4 ;  /* 0x0000005a0300780c */ /* 0x000fe20002781670 */
[-CC-:B------:R-:W-:Y:S01]  /*3ab0*/  FFMA.FTZ R3, R77, R11.reuse, -R64.reuse ;  /* 0x0000000b4d037223 */ /* 0x180fe20000010840 */
[----:B------:R-:W-:Y:S01]  /*3ac0*/  FSEL R58, R27, -INF , !P3 ;  /* 0xff8000001b3a7808 */ /* 0x000fe20005800000 */
[--C-:B------:R-:W-:Y:S01]  /*3ad0*/  FFMA.FTZ R27, R85, R11, -R64.reuse ;  /* 0x0000000b551b7223 */ /* 0x100fe20000010840 */
[----:B------:R-:W-:Y:S01]  /*3ae0*/  FMNMX.FTZ R7, R14, R7, !PT ;  /* 0x000000070e077209 */ /* 0x000fe20007810000 */
[----:B------:R-:W-:Y:S01]  /*3af0*/  MUFU.EX2 R150, R3 ;  /* 0x0000000300967308 */ /* 0x000fe20000000800 */
[----:B------:R-:W-:Y:S01]  /*3b00*/  FSEL R60, R25, -INF , !P4 ;  /* 0xff800000193c7808 */ /* 0x000fe20006000000 */
[--C-:B0-----:R-:W-:Y:S01]  /*3b10*/  FFMA.FTZ R33, R67, R11, -R64.reuse ;  /* 0x0000000b43217223 */ /* 0x101fe20000010840 */
[----:B------:R-:W-:Y:S01]  /*3b20*/  FMNMX.FTZ R7, R58, R7, !PT ;  /* 0x000000073a077209 */ /* 0x000fe20007810000 */
[-CC-:B------:R-:W-:Y:S01]  /*3b30*/  FFMA.FTZ R25, R45, R11.reuse, -R64.reuse ;  /* 0x0000000b2d197223 */ /* 0x180fe20000010840 */
[----:B------:R-:W-:Y:S01]  /*3b40*/  FFMA.FTZ R45, R65, R11, -R64 ;  /* 0x0000000b412d7223 */ /* 0x000fe20000010840 */
[----:B------:R-:W-:-:S02]  /*3b50*/  ISETP.NE.AND P5, PT, R23, 0x1, PT ;  /* 0x000000011700780c */ /* 0x000fc40003fa5270 */
[----:B------:R-:W-:Y:S01]  /*3b60*/  FMNMX.FTZ R7, R60, R7, !PT ;  /* 0x000000073c077209 */ /* 0x000fe20007810000 */
[----:B------:R-:W-:Y:S04]  /*3b70*/  MUFU.EX2 R35, R35 ;  /* 0x0000002300237308 */ /* 0x000fe80000000800 */
[----:B------:R-:W0:Y:S04]  /*3b80*/  SHFL.BFLY PT, R62, R7, 0x2, 0x1f ;  /* 0x0c401f00073e7f89 */ /* 0x000e2800000e0000 */
[----:B------:R1:W-:Y:S02]  /*3b90*/  MUFU.EX2 R152, R21 ;  /* 0x0000001500987308 */ /* 0x0003e40000000800 */
[----:B------:R-:W2:Y:S06]  /*3ba0*/  @P5 LDC R47, c[0x0][0x44c] ;  /* 0x00011300ff2f5b82 */ /* 0x000eac0000000800 */
[----:B------:R-:W-:Y:S01]  /*3bb0*/  MUFU.EX2 R37, R37 ;  /* 0x0000002500257308 */ /* 0x000fe20000000800 */
[----:B-1----:R-:W-:-:S07]  /*3bc0*/  FFMA.FTZ R21, R71, R11, -R64 ;  /* 0x0000000b47157223 */ /* 0x002fce0000010840 */
[----:B------:R-:W-:Y:S01]  /*3bd0*/  MUFU.EX2 R142, R43 ;  /* 0x0000002b008e7308 */ /* 0x000fe20000000800 */
[----:B0-----:R-:W-:Y:S01]  /*3be0*/  FMNMX.FTZ R62, R7, R62, !PT ;  /* 0x0000003e073e7209 */ /* 0x001fe20007810000 */
[----:B------:R-:W-:-:S06]  /*3bf0*/  FFMA.FTZ R7, R57, R11, -R64 ;  /* 0x0000000b39077223 */ /* 0x000fcc0000010840 */
[----:B------:R0:W-:Y:S01]  /*3c00*/  MUFU.EX2 R154, R33 ;  /* 0x00000021009a7308 */ /* 0x0001e20000000800 */
[----:B------:R-:W1:Y:S01]  /*3c10*/  SHFL.BFLY PT, R3, R62, 0x1, 0x1f ;  /* 0x0c201f003e037f89 */ /* 0x000e6200000e0000 */
[----:B--2---:R-:W-:-:S06]  /*3c20*/  @P5 IMAD.HI.U32 R47, R72, R47, RZ ;  /* 0x0000002f482f5227 */ /* 0x004fcc00078e00ff */
[----:B------:R2:W-:Y:S01]  /*3c30*/  MUFU.EX2 R140, R7 ;  /* 0x00000007008c7308 */ /* 0x0005e20000000800 */
[----:B0-----:R-:W-:-:S07]  /*3c40*/  FFMA.FTZ R33, R87, R11, -R64 ;  /* 0x0000000b57217223 */ /* 0x001fce0000010840 */
[----:B------:R-:W-:Y:S08]  /*3c50*/  MUFU.EX2 R21, R21 ;  /* 0x0000001500157308 */ /* 0x000ff00000000800 */
[----:B------:R-:W-:Y:S01]  /*3c60*/  MUFU.EX2 R136, R45 ;  /* 0x0000002d00887308 */ /* 0x000fe20000000800 */
[----:B-1----:R-:W-:-:S04]  /*3c70*/  FMNMX.FTZ R88, R62, R3, !PT ;  /* 0x000000033e587209 */ /* 0x002fc80007810000 */
[C---:B------:R-:W-:Y:S01]  /*3c80*/  FSETP.NEU.FTZ.AND P1, PT, R88.reuse, -INF , PT ;  /* 0xff8000005800780b */ /* 0x040fe20003f3d000 */
[----:B------:R-:W-:Y:S02]  /*3c90*/  FMUL.FTZ R3, R88, R11 ;  /* 0x0000000b58037220 */ /* 0x000fe40000410000 */
[----:B------:R0:W-:Y:S03]  /*3ca0*/  MUFU.EX2 R148, R13 ;  /* 0x0000000d00947308 */ /* 0x0001e60000000800 */
[----:B--2---:R-:W-:-:S05]  /*3cb0*/  FSEL R7, R3, RZ, P1 ;  /* 0x000000ff03077208 */ /* 0x004fca0000800000 */
        /* <DEDUP_REMOVED lines=12> */
[-C--:B0-----:R-:W-:Y:S01]  /*3d80*/  FFMA.FTZ R13, R49, R11.reuse, -R64 ;  /* 0x0000000b310d7223 */ /* 0x081fe20000010840 */
        /* <DEDUP_REMOVED lines=15> */
[----:B------:R2:W-:Y:S01]  /*3e80*/  MUFU.EX2 R155, R20 ;  /* 0x00000014009b7308 */ /* 0x0005e20000000800 */
[----:B0-----:R-:W-:-:S07]  /*3e90*/  F2FP.F16.F32.PACK_AB R157, R31, R0 ;  /* 0x000000001f9d723e */ /* 0x001fce00000000ff */
[----:B------:R0:W3:Y:S01]  /*3ea0*/  MUFU.EX2 R159, R36 ;  /* 0x00000024009f7308 */ /* 0x0000e20000000800 */
[----:B--2---:R-:W-:Y:S01]  /*3eb0*/  FADD.FTZ R20, R15, R156 ;  /* 0x0000009c0f147221 */ /* 0x004fe20000010000 */
[----:B------:R-:W-:-:S03]  /*3ec0*/  F2FP.F16.F32.PACK_AB R156, R156, R15 ;  /* 0x0000000f9c9c723e */ /* 0x000fc600000000ff */
[----:B------:R-:W-:-:S03]  /*3ed0*/  FADD.FTZ R43, R29, R20 ;  /* 0x000000141d2b7221 */ /* 0x000fc60000010000 */
[----:B------:R-:W2:Y:S01]  /*3ee0*/  MUFU.EX2 R38, R38 ;  /* 0x0000002600267308 */ /* 0x000ea20000000800 */
[----:B------:R-:W-:Y:S01]  /*3ef0*/  FADD.FTZ R20, R158, R43 ;  /* 0x0000002b9e147221 */ /* 0x000fe20000010000 */
[----:B------:R-:W-:Y:S01]  /*3f00*/  FADD.FTZ R43, R0, R31 ;  /* 0x0000001f002b7221 */ /* 0x000fe20000010000 */
[----:B0-----:R-:W0:Y:S01]  /*3f10*/  @P5 LDC R36, c[0x0][0x450] ;  /* 0x00011400ff245b82 */ /* 0x001e220000000800 */
[----:B------:R-:W-:Y:S01]  /*3f20*/  F2FP.F16.F32.PACK_AB R158, R158, R29 ;  /* 0x0000001d9e9e723e */ /* 0x000fe200000000ff */
[----:B------:R-:W-:Y:S01]  /*3f30*/  FADD.FTZ R45, R35, R20 ;  /* 0x00000014232d7221 */ /* 0x000fe20000010000 */
[----:B-1----:R-:W-:Y:S02]  /*3f40*/  FADD.FTZ R20, R34, R43 ;  /* 0x0000002b22147221 */ /* 0x002fe40000010000 */
[----:B------:R-:W1:Y:S02]  /*3f50*/  MUFU.EX2 R153, R40 ;  /* 0x0000002800997308 */ /* 0x000e640000000800 */
[C---:B---3--:R-:W-:Y:S01]  /*3f60*/  FADD.FTZ R43, R159.reuse, R20 ;  /* 0x000000149f2b7221 */ /* 0x048fe20000010000 */
[----:B------:R-:W-:-:S05]  /*3f70*/  F2FP.F16.F32.PACK_AB R159, R159, R34 ;  /* 0x000000229f9f723e */ /* 0x000fca00000000ff */
[----:B------:R-:W3:Y:S01]  /*3f80*/  MUFU.EX2 R42, R42 ;  /* 0x0000002a002a7308 */ /* 0x000ee20000000800 */
[----:B--2---:R-:W-:-:S07]  /*3f90*/  FADD.FTZ R20, R38, R43 ;  /* 0x0000002b26147221 */ /* 0x004fce0000010000 */
[----:B------:R2:W-:Y:S01]  /*3fa0*/  MUFU.EX2 R149, R24 ;  /* 0x0000001800957308 */ /* 0x0005e20000000800 */
[C---:B-1----:R-:W-:Y:S01]  /*3fb0*/  FADD.FTZ R43, R153.reuse, R20 ;  /* 0x00000014992b7221 */ /* 0x042fe20000010000 */
[----:B------:R-:W-:Y:S02]  /*3fc0*/  F2FP.F16.F32.PACK_AB R153, R153, R38 ;  /* 0x000000269999723e */ /* 0x000fe400000000ff */
[----:B0-----:R-:W-:Y:S02]  /*3fd0*/  @P5 SHF.R.U32.HI R72, RZ, R36, R47 ;  /* 0x00000024ff485219 */ /* 0x001fe4000001162f */
[----:B------:R-:W-:Y:S02]  /*3fe0*/  LOP3.LUT P5, RZ, R18, 0x80000, RZ, 0xc0, !PT ;  /* 0x0008000012ff7812 */ /* 0x000fe400078ac0ff */
[----:B------:R-:W0:Y:S01]  /*3ff0*/  MUFU.EX2 R44, R44 ;  /* 0x0000002c002c7308 */ /* 0x000e220000000800 */
[----:B--2---:R-:W-:Y:S01]  /*4000*/  FADD.FTZ R24, R152, R45 ;  /* 0x0000002d98187221 */ /* 0x004fe20000010000 */
[----:B---3--:R-:W-:Y:S01]  /*4010*/  FADD.FTZ R20, R42, R43 ;  /* 0x0000002b2a147221 */ /* 0x008fe20000010000 */
[----:B------:R-:W-:Y:S01]  /*4020*/  IMAD.IADD R72, R73, 0x1, R72 ;  /* 0x0000000149487824 */ /* 0x000fe200078e0248 */
[----:B------:R-:W-:Y:S01]  /*4030*/  F2FP.F16.F32.PACK_AB R152, R152, R35 ;  /* 0x000000239898723e */ /* 0x000fe200000000ff */
[----:B------:R-:W-:Y:S01]  /*4040*/  FADD.FTZ R45, R37, R24 ;  /* 0x00000018252d7221 */ /* 0x000fe20000010000 */
[C---:B------:R-:W-:Y:S01]  /*4050*/  FADD.FTZ R43, R155.reuse, R20 ;  /* 0x000000149b2b7221 */ /* 0x040fe20000010000 */
[----:B------:R-:W-:Y:S01]  /*4060*/  F2FP.F16.F32.PACK_AB R155, R155, R42 ;  /* 0x0000002a9b9b723e */ /* 0x000fe200000000ff */
[----:B------:R-:W1:Y:S01]  /*4070*/  MUFU.EX2 R25, R25 ;  /* 0x0000001900197308 */ /* 0x000e620000000800 */
[C---:B------:R-:W-:Y:S01]  /*4080*/  FADD.FTZ R24, R154.reuse, R45 ;  /* 0x0000002d9a187221 */ /* 0x040fe20000010000 */
[----:B------:R-:W-:-:S03]  /*4090*/  F2FP.F16.F32.PACK_AB R154, R154, R37 ;  /* 0x000000259a9a723e */ /* 0x000fc600000000ff */
[----:B------:R-:W-:-:S03]  /*40a0*/  FADD.FTZ R45, R21, R24 ;  /* 0x00000018152d7221 */ /* 0x000fc60000010000 */
[----:B------:R-:W2:Y:S01]  /*40b0*/  MUFU.EX2 R27, R27 ;  /* 0x0000001b001b7308 */ /* 0x000ea20000000800 */
[----:B------:R-:W-:Y:S01]  /*40c0*/  FADD.FTZ R45, R148, R45 ;  /* 0x0000002d942d7221 */ /* 0x000fe20000010000 */
[----:B0-----:R-:W-:Y:S01]  /*40d0*/  FADD.FTZ R20, R44, R43 ;  /* 0x0000002b2c147221 */ /* 0x001fe20000010000 */
[----:B------:R-:W-:Y:S02]  /*40e0*/  F2FP.F16.F32.PACK_AB R148, R148, R21 ;  /* 0x000000159494723e */ /* 0x000fe400000000ff */
[----:B------:R-:W-:Y:S01]  /*40f0*/  FADD.FTZ R24, R150, R45 ;  /* 0x0000002d96187221 */ /* 0x000fe20000010000 */
[C---:B------:R-:W-:Y:S01]  /*4100*/  FADD.FTZ R43, R149.reuse, R20 ;  /* 0x00000014952b7221 */ /* 0x040fe20000010000 */
[----:B------:R-:W-:Y:S01]  /*4110*/  F2FP.F16.F32.PACK_AB R149, R149, R44 ;  /* 0x0000002c9595723e */ /* 0x000fe200000000ff */
[----:B------:R-:W-:Y:S01]  /*4120*/  MUFU.EX2 R28, R28 ;  /* 0x0000001c001c7308 */ /* 0x000fe20000000800 */
[C---:B-1----:R-:W-:Y:S01]  /*4130*/  FADD.FTZ R24, R25.reuse, R24 ;  /* 0x0000001819187221 */ /* 0x042fe20000010000 */
[----:B------:R-:W-:-:S06]  /*4140*/  F2FP.F16.F32.PACK_AB R150, R25, R150 ;  /* 0x000000961996723e */ /* 0x000fcc00000000ff */
[----:B------:R0:W1:Y:S01]  /*4150*/  MUFU.EX2 R144, R13 ;  /* 0x0000000d00907308 */ /* 0x0000620000000800 */
[----:B--2---:R-:W-:-:S07]  /*4160*/  FADD.FTZ R45, R27, R24 ;  /* 0x000000181b2d7221 */ /* 0x004fce0000010000 */
[----:B------:R-:W-:Y:S01]  /*4170*/  MUFU.EX2 R151, R46 ;  /* 0x0000002e00977308 */ /* 0x000fe20000000800 */
[----:B0-----:R-:W-:-:S07]  /*4180*/  FFMA.FTZ R13, R91, R11, -R64 ;  /* 0x0000000b5b0d7223 */ /* 0x001fce0000010840 */
[----:B------:R-:W0:Y:S01]  /*4190*/  MUFU.EX2 R33, R33 ;  /* 0x0000002100217308 */ /* 0x000e220000000800 */
[C---:B-1----:R-:W-:Y:S01]  /*41a0*/  FADD.FTZ R20, R144.reuse, R45 ;  /* 0x0000002d90147221 */ /* 0x042fe20000010000 */
[----:B------:R-:W-:-:S06]  /*41b0*/  F2FP.F16.F32.PACK_AB R144, R144, R27 ;  /* 0x0000001b9090723e */ /* 0x000fcc00000000ff */
[----:B------:R-:W-:Y:S08]  /*41c0*/  MUFU.EX2 R48, R48 ;  /* 0x0000003000307308 */ /* 0x000ff00000000800 */
[----:B------:R1:W2:Y:S08]  /*41d0*/  MUFU.EX2 R146, R39 ;  /* 0x0000002700927308 */ /* 0x0002b00000000800 */
[----:B------:R-:W-:Y:S01]  /*41e0*/  MUFU.EX2 R145, R50 ;  /* 0x0000003200917308 */ /* 0x000fe20000000800 */
[-CC-:B-1----:R-:W-:Y:S01]  /*41f0*/  FFMA.FTZ R39, R93, R11.reuse, -R64.reuse ;  /* 0x0000000b5d277223 */ /* 0x182fe20000010840 */
[----:B------:R-:W-:-:S06]  /*4200*/  FFMA.FTZ R64, R69, R11, -R64 ;  /* 0x0000000b45407223 */ /* 0x000fcc0000010840 */
[----:B------:R-:W1:Y:S08]  /*4210*/  MUFU.EX2 R41, R41 ;  /* 0x0000002900297308 */ /* 0x000e700000000800 */
[----:B------:R-:W3:Y:S08]  /*4220*/  MUFU.EX2 R52, R52 ;  /* 0x0000003400347308 */ /* 0x000ef00000000800 */
[----:B------:R4:W-:Y:S08]  /*4230*/  MUFU.EX2 R141, R6 ;  /* 0x00000006008d7308 */ /* 0x0009f00000000800 */
[----:B------:R-:W5:Y:S01]  /*4240*/  MUFU.EX2 R147, R54 ;  /* 0x0000003600937308 */ /* 0x000f620000000800 */
[----:B----4-:R-:W-:Y:S01]  /*4250*/  FADD.FTZ R6, R28, R43 ;  /* 0x0000002b1c067221 */ /* 0x010fe20000010000 */
[----:B0-----:R-:W-:-:S03]  /*4260*/  FADD.FTZ R43, R33, R20 ;  /* 0x00000014212b7221 */ /* 0x001fc60000010000 */
[----:B------:R-:W-:Y:S01]  /*4270*/  FADD.FTZ R7, R151, R6 ;  /* 0x0000000697077221 */ /* 0x000fe20000010000 */
[C---:B--2---:R-:W-:Y:S01]  /*4280*/  FADD.FTZ R20, R146.reuse, R43 ;  /* 0x0000002b92147221 */ /* 0x044fe20000010000 */
[----:B------:R-:W-:Y:S01]  /*4290*/  F2FP.F16.F32.PACK_AB R146, R146, R33 ;  /* 0x000000219292723e */ /* 0x000fe200000000ff */
[----:B------:R-:W0:Y:S01]  /*42a0*/  MUFU.EX2 R13, R13 ;  /* 0x0000000d000d7308 */ /* 0x000e220000000800 */
[----:B------:R-:W-:Y:S01]  /*42b0*/  FADD.FTZ R6, R48, R7 ;  /* 0x0000000730067221 */ /* 0x000fe20000010000 */
[----:B-1----:R-:W-:Y:S01]  /*42c0*/  FADD.FTZ R15, R41, R20 ;  /* 0x00000014290f7221 */ /* 0x002fe20000010000 */
[----:B------:R-:W-:Y:S02]  /*42d0*/  F2FP.F16.F32.PACK_AB R151, R151, R28 ;  /* 0x0000001c9797723e */ /* 0x000fe400000000ff */
[C---:B------:R-:W-:Y:S01]  /*42e0*/  FADD.FTZ R7, R145.reuse, R6 ;  /* 0x0000000691077221 */ /* 0x040fe20000010000 */
[C---:B------:R-:W-:Y:S01]  /*42f0*/  FADD.FTZ R20, R140.reuse, R15 ;  /* 0x0000000f8c147221 */ /* 0x040fe20000010000 */
[----:B------:R-:W-:Y:S01]  /*4300*/  F2FP.F16.F32.PACK_AB R140, R140, R41 ;  /* 0x000000298c8c723e */ /* 0x000fe200000000ff */
[----:B------:R-:W1:Y:S01]  /*4310*/  MUFU.EX2 R56, R56 ;  /* 0x0000003800387308 */ /* 0x000e620000000800 */
[----:B---3--:R-:W-:Y:S01]  /*4320*/  FADD.FTZ R6, R52, R7 ;  /* 0x0000000734067221 */ /* 0x008fe20000010000 */
[----:B------:R-:W-:-:S03]  /*4330*/  F2FP.F16.F32.PACK_AB R145, R145, R48 ;  /* 0x000000309191723e */ /* 0x000fc600000000ff */
[C---:B-----5:R-:W-:Y:S01]  /*4340*/  FADD.FTZ R7, R147.reuse, R6 ;  /* 0x0000000693077221 */ /* 0x060fe20000010000 */
[----:B------:R-:W-:Y:S02]  /*4350*/  F2FP.F16.F32.PACK_AB R147, R147, R52 ;  /* 0x000000349393723e */ /* 0x000fe400000000ff */
[----:B------:R-:W2:Y:S01]  /*4360*/  MUFU.EX2 R39, R39 ;  /* 0x0000002700277308 */ /* 0x000ea20000000800 */
[----:B0-----:R-:W-:-:S04]  /*4370*/  FADD.FTZ R15, R13, R20 ;  /* 0x000000140d0f7221 */ /* 0x001fc80000010000 */
[C---:B------:R-:W-:Y:S01]  /*4380*/  FADD.FTZ R20, R142.reuse, R15 ;  /* 0x0000000f8e147221 */ /* 0x040fe20000010000 */
[----:B------:R-:W-:Y:S02]  /*4390*/  F2FP.F16.F32.PACK_AB R142, R142, R13 ;  /* 0x0000000d8e8e723e */ /* 0x000fe400000000ff */
[----:B------:R-:W0:Y:S01]  /*43a0*/  MUFU.EX2 R2, R2 ;  /* 0x0000000200027308 */ /* 0x000e220000000800 */
[----:B-1----:R-:W-:-:S04]  /*43b0*/  FADD.FTZ R6, R56, R7 ;  /* 0x0000000738067221 */ /* 0x002fc80000010000 */
[C---:B------:R-:W-:Y:S01]  /*43c0*/  FADD.FTZ R7, R141.reuse, R6 ;  /* 0x000000068d077221 */ /* 0x040fe20000010000 */
[----:B------:R-:W-:Y:S02]  /*43d0*/  F2FP.F16.F32.PACK_AB R141, R141, R56 ;  /* 0x000000388d8d723e */ /* 0x000fe400000000ff */
[----:B------:R-:W1:Y:S01]  /*43e0*/  MUFU.EX2 R143, R26 ;  /* 0x0000001a008f7308 */ /* 0x000e620000000800 */
[----:B--2---:R-:W-:Y:S01]  /*43f0*/  FADD.FTZ R15, R39, R20 ;  /* 0x00000014270f7221 */ /* 0x004fe20000010000 */
[----:B------:R-:W-:-:S03]  /*4400*/  IADD3 R20, R75, -0x2, RZ ;  /* 0xfffffffe4b147810 */ /* 0x000fc60007ffe0ff */
[C---:B------:R-:W-:Y:S01]  /*4410*/  FADD.FTZ R15, R136.reuse, R15 ;  /* 0x0000000f880f7221 */ /* 0x040fe20000010000 */
[----:B------:R-:W-:Y:S02]  /*4420*/  F2FP.F16.F32.PACK_AB R136, R136, R39 ;  /* 0x000000278888723e */ /* 0x000fe400000000ff */
[----:B------:R-:W-:Y:S01]  /*4430*/  MUFU.EX2 R30, R30 ;  /* 0x0000001e001e7308 */ /* 0x000fe20000000800 */
[----:B0-----:R-:W-:-:S07]  /*4440*/  FADD.FTZ R6, R2, R7 ;  /* 0x0000000702067221 */ /* 0x001fce0000010000 */
[----:B------:R-:W0:Y:S01]  /*4450*/  MUFU.EX2 R32, R32 ;  /* 0x0000002000207308 */ /* 0x000e220000000800 */
[C---:B-1----:R-:W-:Y:S01]  /*4460*/  FADD.FTZ R13, R143.reuse, R6 ;  /* 0x000000068f0d7221 */ /* 0x042fe20000010000 */
[----:B------:R-:W-:-:S06]  /*4470*/  F2FP.F16.F32.PACK_AB R143, R143, R2 ;  /* 0x000000028f8f723e */ /* 0x000fcc00000000ff */
[----:B------:R-:W1:Y:S08]  /*4480*/  MUFU.EX2 R3, R64 ;  /* 0x0000004000037308 */ /* 0x000e700000000800 */
[----:B------:R2:W3:Y:S01]  /*4490*/  MUFU.EX2 R137, R14 ;  /* 0x0000000e00897308 */ /* 0x0004e20000000800 */
[----:B0-----:R-:W-:-:S07]  /*44a0*/  FADD.FTZ R0, R32, R13 ;  /* 0x0000000d20007221 */ /* 0x001fce0000010000 */
[----:B------:R-:W0:Y:S01]  /*44b0*/  MUFU.EX2 R58, R58 ;  /* 0x0000003a003a7308 */ /* 0x000e220000000800 */
[----:B--2---:R-:W-:Y:S01]  /*44c0*/  FADD.FTZ R14, R30, R15 ;  /* 0x0000000f1e0e7221 */ /* 0x004fe20000010000 */
[----:B-1----:R-:W-:-:S03]  /*44d0*/  F2FP.F16.F32.PACK_AB R138, R3, R30 ;  /* 0x0000001e038a723e */ /* 0x002fc600000000ff */
[----:B------:R-:W-:-:S03]  /*44e0*/  FADD.FTZ R7, R3, R14 ;  /* 0x0000000e03077221 */ /* 0x000fc60000010000 */
[----:B------:R-:W1:Y:S01]  /*44f0*/  MUFU.EX2 R139, R60 ;  /* 0x0000003c008b7308 */ /* 0x000e620000000800 */
[C---:B---3--:R-:W-:Y:S01]  /*4500*/  FADD.FTZ R3, R137.reuse, R0 ;  /* 0x0000000089037221 */ /* 0x048fe20000010000 */
[----:B------:R-:W-:Y:S01]  /*4510*/  F2FP.F16.F32.PACK_AB R137, R137, R32 ;  /* 0x000000208989723e */ /* 0x000fe200000000ff */
[----:B------:R-:W-:Y:S02]  /*4520*/  VIADD R0, R72, UR4 ;  /* 0x0000000448007c36 */ /* 0x000fe40008000000 */
[----:B0-----:R-:W-:-:S04]  /*4530*/  FADD.FTZ R6, R58, R3 ;  /* 0x000000033a067221 */ /* 0x001fc80000010000 */
[C---:B-1----:R-:W-:Y:S01]  /*4540*/  FADD.FTZ R6, R139.reuse, R6 ;  /* 0x000000068b067221 */ /* 0x042fe20000010000 */
[----:B------:R-:W-:Y:S01]  /*4550*/  F2FP.F16.F32.PACK_AB R139, R139, R58 ;  /* 0x0000003a8b8b723e */ /* 0x000fe200000000ff */
[----:B------:R-:W-:Y:S06]  /*4560*/  @!P5 BRA `(.L_x_992) ;  /* 0x000000000048d947 */ /* 0x000fec0003800000 */
[C---:B------:R-:W-:Y:S01]  /*4570*/  ISETP.GT.AND P1, PT, R72.reuse, RZ, PT ;  /* 0x000000ff4800720c */ /* 0x040fe20003f24270 */
[----:B------:R-:W-:-:S12]  /*4580*/  VIADD R3, R72, 0xffffffff ;  /* 0xffffffff48037836 */ /* 0x000fd80000000000 */
[----:B------:R-:W-:Y:S05]  /*4590*/  @P1 BRA `(.L_x_993) ;  /* 0x0000000000201947 */ /* 0x000fea0003800000 */
[----:B------:R-:W0:Y:S01]  /*45a0*/  LDC R14, c[0x0][0x9e4] ;  /* 0x00027900ff0e7b82 */ /* 0x000e220000000800 */
[----:B------:R-:W-:Y:S01]  /*45b0*/  IMAD.MOV R3, RZ, RZ, -R72 ;  /* 0x000000ffff037224 */ /* 0x000fe200078e0a48 */
[----:B0-----:R-:W-:-:S13]  /*45c0*/  ISETP.NE.AND P1, PT, R14, 0x1, PT ;  /* 0x000000010e00780c */ /* 0x001fda0003f25270 */
[----:B------:R-:W0:Y:S02]  /*45d0*/  @P1 LDC.64 R24, c[0x0][0x9e8] ;  /* 0x00027a00ff181b82 */ /* 0x000e240000000a00 */
[----:B0-----:R-:W-:-:S05]  /*45e0*/  @P1 IMAD.HI.U32 R2, R3, R24, RZ ;  /* 0x0000001803021227 */ /* 0x001fca00078e00ff */
[----:B------:R-:W-:-:S04]  /*45f0*/  @P1 SHF.R.U32.HI R3, RZ, R25, R2 ;  /* 0x00000019ff031219 */ /* 0x000fc80000011602 */
[----:B------:R-:W-:Y:S01]  /*4600*/  LOP3.LUT R3, RZ, R3, RZ, 0x33, !PT ;  /* 0x00000003ff037212 */ /* 0x000fe200078e33ff */
[----:B------:R-:W-:Y:S06]  /*4610*/  BRA `(.L_x_994) ;  /* 0x0000000000147947 */ /* 0x000fec0003800000 */
.L_x_993:
[----:B------:R-:W0:Y:S02]  /*4620*/  LDC R14, c[0x0][0x9e4] ;  /* 0x00027900ff0e7b82 */ /* 0x000e240000000800 */
[----:B0-----:R-:W-:-:S13]  /*4630*/  ISETP.NE.AND P1, PT, R14, 0x1, PT ;  /* 0x000000010e00780c */ /* 0x001fda0003f25270 */
[----:B------:R-:W0:Y:S02]  /*4640*/  @P1 LDC.64 R24, c[0x0][0x9e8] ;  /* 0x00027a00ff181b82 */ /* 0x000e240000000a00 */
[----:B0-----:R-:W-:-:S05]  /*4650*/  @P1 IMAD.HI.U32 R2, R3, R24, RZ ;  /* 0x0000001803021227 */ /* 0x001fca00078e00ff */
[----:B------:R-:W-:-:S07]  /*4660*/  @P1 SHF.R.U32.HI R3, RZ, R25, R2 ;  /* 0x00000019ff031219 */ /* 0x000fce0000011602 */
.L_x_994:
[----:B------:R-:W-:-:S05]  /*4670*/  IMAD R3, R3, R14, R14 ;  /* 0x0000000e03037224 */ /* 0x000fca00078e020e */
[----:B------:R-:W-:-:S07]  /*4680*/  VIMNMX R0, R0, R3, PT ;  /* 0x0000000300007248 */ /* 0x000fce0003fe0100 */
.L_x_992:
[----:B------:R-:W-:Y:S01]  /*4690*/  IMAD.HI R3, R0, 0x2aaaaaab, RZ ;  /* 0x2aaaaaab00037827 */ /* 0x000fe200078e02ff */
[----:B------:R-:W-:Y:S01]  /*46a0*/  UMOV UR4, URZ ;  /* 0x0000003f00047c82 */ /* 0x000fe20008000000 */
[----:B------:R-:W-:Y:S02]  /*46b0*/  CS2R R86, SRZ ;  /* 0x0000000000567805 */ /* 0x000fe4000001ff00 */
[----:B------:R-:W-:Y:S01]  /*46c0*/  CS2R R84, SRZ ;  /* 0x0000000000547805 */ /* 0x000fe2000001ff00 */
[----:B------:R-:W-:Y:S01]  /*46d0*/  IMAD.MOV.U32 R2, RZ, RZ, 0x3f800000 ;  /* 0x3f800000ff027424 */ /* 0x000fe200078e00ff */
[----:B------:R-:W-:Y:S01]  /*46e0*/  SHF.R.U32.HI R14, RZ, 0x1f, R3 ;  /* 0x0000001fff0e7819 */ /* 0x000fe20000011603 */
[----:B------:R-:W-:Y:S01]  /*46f0*/  IMAD.MOV.U32 R0, RZ, RZ, 0x3f800000 ;  /* 0x3f800000ff007424 */ /* 0x000fe200078e00ff */
[----:B------:R-:W-:Y:S02]  /*4700*/  CS2R R82, SRZ ;  /* 0x0000000000527805 */ /* 0x000fe4000001ff00 */
[----:B------:R-:W-:-:S02]  /*4710*/  CS2R R80, SRZ ;  /* 0x0000000000507805 */ /* 0x000fc4000001ff00 */
[----:B------:R-:W-:Y:S01]  /*4720*/  LEA.HI.SX32 R14, R3, R14, 0x1c ;  /* 0x0000000e030e7211 */ /* 0x000fe200078fe2ff */
[----:B------:R-:W-:Y:S01]  /*4730*/  IMAD.MOV.U32 R3, RZ, RZ, RZ ;  /* 0x000000ffff037224 */ /* 0x000fe200078e00ff */
[----:B------:R-:W-:Y:S02]  /*4740*/  CS2R R78, SRZ ;  /* 0x00000000004e7805 */ /* 0x000fe4000001ff00 */
[----:B------:R-:W-:Y:S02]  /*4750*/  CS2R R76, SRZ ;  /* 0x00000000004c7805 */ /* 0x000fe4000001ff00 */
[----:B------:R-:W-:Y:S02]  /*4760*/  VIMNMX R15, R17, R14, !PT ;  /* 0x0000000e110f7248 */ /* 0x000fe40007fe0100 */
[----:B------:R-:W-:Y:S02]  /*4770*/  CS2R R74, SRZ ;  /* 0x00000000004a7805 */ /* 0x000fe4000001ff00 */
[----:B------:R-:W-:-:S02]  /*4780*/  CS2R R72, SRZ ;  /* 0x0000000000487805 */ /* 0x000fc4000001ff00 */
[----:B------:R-:W-:Y:S02]  /*4790*/  CS2R R70, SRZ ;  /* 0x0000000000467805 */ /* 0x000fe4000001ff00 */
[----:B------:R-:W-:Y:S02]  /*47a0*/  ISETP.GE.AND P1, PT, R20, R15, PT ;  /* 0x0000000f1400720c */ /* 0x000fe40003f26270 */
        /* <DEDUP_REMOVED lines=23> */
[----:B------:R-:W-:Y:S06]  /*4920*/  @!P1 BRA `(.L_x_995) ;  /* 0x0000003000f09947 */ /* 0x000fec0003800000 */
[----:B------:R-:W-:Y:S01]  /*4930*/  IMAD.MOV.U32 R14, RZ, RZ, R88 ;  /* 0x000000ffff0e7224 */ /* 0x000fe200078e0058 */
[----:B------:R-:W-:Y:S01]  /*4940*/  UMOV UR5, URZ ;  /* 0x0000003f00057c82 */ /* 0x000fe20008000000 */
[----:B------:R-:W-:Y:S01]  /*4950*/  IMAD.MOV.U32 R13, RZ, RZ, R12 ;  /* 0x000000ffff0d7224 */ /* 0x000fe200078e000c */
[----:B------:R-:W-:Y:S01]  /*4960*/  ULDC UR6, c[0x0][0x9e4] ;  /* 0x0002790000067ab9 */ /* 0x000fe20000000800 */
[----:B------:R-:W-:Y:S01]  /*4970*/  IMAD.MOV.U32 R21, RZ, RZ, RZ ;  /* 0x000000ffff157224 */ /* 0x000fe200078e00ff */
[----:B------:R-:W-:Y:S01]  /*4980*/  ULDC UR7, c[0x0][0x2f0] ;  /* 0x0000bc0000077ab9 */ /* 0x000fe20000000800 */
[----:B------:R-:W-:Y:S01]  /*4990*/  IMAD.MOV.U32 R2, RZ, RZ, 0x3f800000 ;  /* 0x3f800000ff027424 */ /* 0x000fe200078e00ff */
[----:B------:R-:W-:Y:S01]  /*49a0*/  ULDC UR59, c[0x0][0x9d8] ;  /* 0x00027600003b7ab9 */ /* 0x000fe20000000800 */
[----:B------:R-:W-:-:S07]  /*49b0*/  IMAD.MOV.U32 R87, RZ, RZ, RZ ;  /* 0x000000ffff577224 */ /* 0x000fce00078e00ff */
.L_x_1014:
[----:B------:R-:W-:-:S04]  /*49c0*/  UISETP.NE.AND UP0, UPT, UR5, 0x1, UPT ;  /* 0x000000010500788c */ /* 0x000fc8000bf05270 */
[----:B------:R-:W-:-:S06]  /*49d0*/  USEL UR4, URZ, 0x1, UP0 ;  /* 0x000000013f047887 */ /* 0x000fcc0008000000 */
[----:B------:R-:W-:Y:S01]  /*49e0*/  LOP3.LUT R3, R21, UR4, RZ, 0x3c, !PT ;  /* 0x0000000415037c12 */ /* 0x000fe2000f8e3cff */
[----:B------:R-:W-:Y:S06]  /*49f0*/  @!P0 BRA `(.L_x_996) ;  /* 0x0000000000048947 */ /* 0x000fec0003800000 */
[----:B------:R-:W-:Y:S01]  /*4a00*/  BPT.TRAP 0x1 ;  /* 0x000000040000795c */ /* 0x000fe20000300000 */
.L_x_996:
[----:B------:R-:W-:Y:S01]  /*4a10*/  UIADD3 UR4, UR5, 0x1, URZ ;  /* 0x0000000105047890 */ /* 0x000fe2000fffe03f */
[----:B------:R-:W-:-:S03]  /*4a20*/  SHF.L.U32 R11, R3, 0x1f, RZ ;  /* 0x0000001f030b7819 */ /* 0x000fc600000006ff */
[----:B------:R-:W-:-:S04]  /*4a30*/  UISETP.NE.AND UP0, UPT, UR4, 0x2, UPT ;  /* 0x000000020400788c */ /* 0x000fc8000bf05270 */
[----:B------:R-:W-:-:S04]  /*4a40*/  USEL UR4, UR4, URZ, UP0 ;  /* 0x0000003f04047287 */ /* 0x000fc80008000000 */
[----:B------:R-:W-:-:S09]  /*4a50*/  ULEA UR61, UR4, UR58, 0x3 ;  /* 0x0000003a043d7291 */ /* 0x000fd2000f8e183f */
[----:B------:R0:W1:Y:S01]  /*4a60*/  SYNCS.PHASECHK.TRANS64.TRYWAIT P1, [UR61+0x2a830], R11 ;  /* 0x02a8300bff0075a7 */ /* 0x000062000802017d */
[----:B------:R-:W-:Y:S05]  /*4a70*/  @!P0 BRA `(.L_x_997) ;  /* 0x0000000000048947 */ /* 0x000fea0003800000 */
[----:B------:R-:W-:Y:S01]  /*4a80*/  BPT.TRAP 0x1 ;  /* 0x000000040000795c */ /* 0x000fe20000300000 */
.L_x_997:
[----:B-1----:R-:W-:Y:S05]  /*4a90*/  @P1 BRA `(.L_x_998) ;  /* 0x0000000000081947 */ /* 0x002fea0003800000 */
[----:B------:R-:W1:Y:S02]  /*4aa0*/  SYNCS.PHASECHK.TRANS64.TRYWAIT P1, [UR61+0x2a830], R11 ;  /* 0x02a8300bff0075a7 */ /* 0x000e64000802017d */
[----:B-1----:R-:W-:Y:S05]  /*4ab0*/  @!P1 BRA `(.L_x_999) ;  /* 0x000000ec00949947 */ /* 0x002fea0003800000 */
.L_x_998:
        /* <DEDUP_REMOVED lines=16> */
[----:B------:R-:W-:Y:S01]  /*4bc0*/  UIADD3 UR22, UR50, 0x300, URZ ;  /* 0x0000030032167890 */ /* 0x000fe2000fffe03f */
[-C--:B------:R-:W-:Y:S01]  /*4bd0*/  FMUL.FTZ R29, R29, R0.reuse ;  /* 0x000000001d1d7220 */ /* 0x080fe20000410000 */
[----:B------:R-:W-:Y:S01]  /*4be0*/  UMOV UR23, 0x40000040 ;  /* 0x4000004000177882 */ /* 0x000fe20000000000 */
        /* <DEDUP_REMOVED lines=110> */
.L_x_1000:
[----:B------:R-:W-:Y:S01]  /*52d0*/  ULEA UR14, UR5, UR58, 0x3 ;  /* 0x0000003a050e7291 */ /* 0x000fe2000f8e183f */
[----:B------:R-:W-:-:S08]  /*52e0*/  SHF.L.U32 R0, R21, 0x1f, RZ ;  /* 0x0000001f15007819 */ /* 0x000fd000000006ff */
[----:B------:R2:W3:Y:S01]  /*52f0*/  SYNCS.PHASECHK.TRANS64.TRYWAIT P1, [UR14+0x2a850], R0 ;  /* 0x02a85000ff0075a7 */ /* 0x0004e2000802014e */
[----:B------:R-:W-:Y:S05]  /*5300*/  @!P0 BRA `(.L_x_1001) ;  /* 0x0000000000048947 */ /* 0x000fea0003800000 */
[----:B------:R-:W-:Y:S01]  /*5310*/  BPT.TRAP 0x1 ;  /* 0x000000040000795c */ /* 0x000fe20000300000 */
.L_x_1001:
[----:B---3--:R-:W-:Y:S05]  /*5320*/  @P1 BRA `(.L_x_1002) ;  /* 0x0000000000081947 */ /* 0x008fea0003800000 */
[----:B------:R-:W3:Y:S02]  /*5330*/  SYNCS.PHASECHK.TRANS64.TRYWAIT P1, [UR14+0x2a850], R0 ;  /* 0x02a85000ff0075a7 */ /* 0x000ee4000802014e */
[----:B---3--:R-:W-:Y:S05]  /*5340*/  @!P1 BRA `(.L_x_1003) ;  /* 0x000000e400889947 */ /* 0x008fea0003800000 */
.L_x_1002:
        /* <DEDUP_REMOVED lines=37> */
.L_x_1004:
[----:B------:R-:W-:Y:S01]  /*55a0*/  ISETP.NE.AND P2, PT, R23, 0x1, PT ;  /* 0x000000011700780c */ /* 0x000fe20003f45270 */
[----:B------:R-:W-:Y:S01]  /*55b0*/  FMUL.FTZ R21, R95, UR59 ;  /* 0x0000003b5f157c20 */ /* 0x000fe20008410000 */
[----:B-1----:R-:W-:Y:S01]  /*55c0*/  FMUL.FTZ R12, R94, UR59 ;  /* 0x0000003b5e0c7c20 */ /* 0x002fe20008410000 */
[----:B------:R-:W1:Y:S01]  /*55d0*/  S2UR UR10, SR_CgaCtaId ;  /* 0x00000000000a79c3 */ /* 0x000e620000008800 */
[----:B------:R-:W-:Y:S01]  /*55e0*/  FMUL.FTZ R158, R105, UR59 ;  /* 0x0000003b699e7c20 */ /* 0x000fe20008410000 */
[----:B------:R-:W-:Y:S01]  /*55f0*/  FMUL.FTZ R116, R116, UR59 ;  /* 0x0000003b74747c20 */ /* 0x000fe20008410000 */
[----:B------:R-:W-:Y:S02]  /*5600*/  IMAD.MOV.U32 R105, RZ, RZ, R8 ;  /* 0x000000ffff697224 */ /* 0x000fe400078e0008 */
[----:B------:R-:W-:Y:S01]  /*5610*/  FMUL.FTZ R2, R91, UR59 ;  /* 0x0000003b5b027c20 */ /* 0x000fe20008410000 */
[----:B------:R-:W-:Y:S01]  /*5620*/  FMUL.FTZ R91, R103, UR59 ;  /* 0x0000003b675b7c20 */ /* 0x000fe20008410000 */
[----:B------:R-:W-:Y:S01]  /*5630*/  FMUL.FTZ R103, R111, UR59 ;  /* 0x0000003b6f677c20 */ /* 0x000fe20008410000 */
[----:B------:R-:W-:Y:S01]  /*5640*/  FMUL.FTZ R138, R114, UR59 ;  /* 0x0000003b728a7c20 */ /* 0x000fe20008410000 */
[----:B------:R-:W-:Y:S01]  /*5650*/  IMAD R111, R20, -0x60, RZ ;  /* 0xffffffa0146f7824 */ /* 0x000fe200078e02ff */
[----:B------:R3:W4:Y:S01]  /*5660*/  MUFU.TANH R114, R116 ;  /* 0x0000007400727308 */ /* 0x0007220000002400 */
[----:B------:R-:W5:Y:S01]  /*5670*/  @P2 LDC R95, c[0x0][0x44c] ;  /* 0x00011300ff5f2b82 */ /* 0x000f620000000800 */
[----:B------:R-:W-:Y:S01]  /*5680*/  FMUL.FTZ R172, R96, UR59 ;  /* 0x0000003b60ac7c20 */ /* 0x000fe20008410000 */
[----:B------:R-:W-:-:S02]  /*5690*/  VIADD R96, R111, 0x1 ;  /* 0x000000016f607836 */ /* 0x000fc40000000000 */
[----:B0-----:R-:W-:Y:S01]  /*56a0*/  FMUL.FTZ R11, R88, UR59 ;  /* 0x0000003b580b7c20 */ /* 0x001fe20008410000 */
[----:B------:R-:W-:Y:S01]  /*56b0*/  FMUL.FTZ R137, R89, UR59 ;  /* 0x0000003b59897c20 */ /* 0x000fe20008410000 */
[----:B--2---:R-:W-:Y:S01]  /*56c0*/  FMUL.FTZ R0, R90, UR59 ;  /* 0x0000003b5a007c20 */ /* 0x004fe20008410000 */
[----:B------:R-:W-:Y:S01]  /*56d0*/  FMUL.FTZ R139, R92, UR59 ;  /* 0x0000003b5c8b7c20 */ /* 0x000fe20008410000 */
[----:B------:R-:W-:Y:S01]  /*56e0*/  FMUL.FTZ R164, R93, UR59 ;  /* 0x0000003b5da47c20 */ /* 0x000fe20008410000 */
[----:B------:R-:W0:Y:S01]  /*56f0*/  @P2 LDC R94, c[0x0][0x450] ;  /* 0x00011400ff5e2b82 */ /* 0x000e220000000800 */
[----:B------:R-:W-:Y:S01]  /*5700*/  FMUL.FTZ R166, R97, UR59 ;  /* 0x0000003b61a67c20 */ /* 0x000fe20008410000 */
[----:B------:R-:W-:Y:S01]  /*5710*/  FMUL.FTZ R168, R101, UR59 ;  /* 0x0000003b65a87c20 */ /* 0x000fe20008410000 */
[----:B------:R-:W-:Y:S01]  /*5720*/  R2UR UR5, R10 ;  /* 0x000000000a0572ca */ /* 0x000fe200000e0000 */
        /* <DEDUP_REMOVED lines=12> */
[----:B-----5:R-:W-:-:S04]  /*57f0*/  @P2 IMAD.HI.U32 R95, R8, R95, RZ ;  /* 0x0000005f085f2227 */ /* 0x020fc800078e00ff */
[----:B------:R-:W-:Y:S01]  /*5800*/  FMUL.FTZ R140, R115, UR59 ;  /* 0x0000003b738c7c20 */ /* 0x000fe20008410000 */
[----:B------:R-:W-:Y:S01]  /*5810*/  FMUL.FTZ R117, R117, UR59 ;  /* 0x0000003b75757c20 */ /* 0x000fe20008410000 */
[----:B------:R-:W-:Y:S01]  /*5820*/  FMUL.FTZ R142, R118, UR59 ;  /* 0x0000003b768e7c20 */ /* 0x000fe20008410000 */
[----:B------:R-:W-:Y:S01]  /*5830*/  FMUL.FTZ R144, R119, UR59 ;  /* 0x0000003b77907c20 */ /* 0x000fe20008410000 */
[----:B------:R-:W-:Y:S01]  /*5840*/  FMUL.FTZ R121, R121, UR59 ;  /* 0x0000003b79797c20 */ /* 0x000fe20008410000 */
[----:B------:R-:W-:Y:S01]  /*5850*/  FMUL.FTZ R146, R122, UR59 ;  /* 0x0000003b7a927c20 */ /* 0x000fe20008410000 */
[----:B------:R-:W-:Y:S01]  /*5860*/  FMUL.FTZ R148, R123, UR59 ;  /* 0x0000003b7b947c20 */ /* 0x000fe20008410000 */
[----:B0-----:R-:W-:Y:S01]  /*5870*/  @P2 SHF.R.U32.HI R105, RZ, R94, R95 ;  /* 0x0000005eff692219 */ /* 0x001fe2000001165f */
[----:B------:R-:W-:Y:S01]  /*5880*/  FMUL.FTZ R150, R126, UR59 ;  /* 0x0000003b7e967c20 */ /* 0x000fe20008410000 */
[----:B------:R-:W-:Y:S01]  /*5890*/  FMUL.FTZ R152, R127, UR59 ;  /* 0x0000003b7f987c20 */ /* 0x000fe20008410000 */
[----:B------:R-:W-:Y:S01]  /*58a0*/  FMUL.FTZ R156, R130, UR59 ;  /* 0x0000003b829c7c20 */ /* 0x000fe20008410000 */
[----:B------:R-:W-:Y:S01]  /*58b0*/  FMUL.FTZ R93, R131, UR59 ;  /* 0x0000003b835d7c20 */ /* 0x000fe20008410000 */
[----:B---3--:R-:W0:Y:S01]  /*58c0*/  SHFL.IDX PT, R116, R105, RZ, 0x1c1f ;  /* 0x001c1fff69747589 */ /* 0x008e2200000e0000 */
[----:B------:R-:W-:Y:S01]  /*58d0*/  FMUL.FTZ R132, R132, UR59 ;  /* 0x0000003b84847c20 */ /* 0x000fe20008410000 */
[----:B------:R-:W-:Y:S01]  /*58e0*/  FMUL.FTZ R94, R134, UR59 ;  /* 0x0000003b865e7c20 */ /* 0x000fe20008410000 */
[----:B------:R-:W-:-:S02]  /*58f0*/  IMAD R97, R9, -0x2, R96 ;  /* 0xfffffffe09617824 */ /* 0x000fc400078e0260 */
[----:B------:R-:W-:Y:S01]  /*5900*/  FMUL.FTZ R95, R135, UR59 ;  /* 0x0000003b875f7c20 */ /* 0x000fe20008410000 */
[----:B------:R-:W-:Y:S01]  /*5910*/  UIADD3 UR61, UR61, 0x2a840, URZ ;  /* 0x0002a8403d3d7890 */ /* 0x000fe2000fffe03f */
[----:B------:R-:W-:Y:S01]  /*5920*/  FMUL.FTZ R120, R120, UR59 ;  /* 0x0000003b78787c20 */ /* 0x000fe20008410000 */
[----:B------:R-:W-:Y:S01]  /*5930*/  FMUL.FTZ R124, R124, UR59 ;  /* 0x0000003b7c7c7c20 */ /* 0x000fe20008410000 */
[----:B------:R-:W-:Y:S01]  /*5940*/  FMUL.FTZ R125, R125, UR59 ;  /* 0x0000003b7d7d7c20 */ /* 0x000fe20008410000 */
[----:B------:R-:W-:Y:S01]  /*5950*/  FMUL.FTZ R128, R128, UR59 ;  /* 0x0000003b80807c20 */ /* 0x000fe20008410000 */
[----:B------:R-:W-:Y:S01]  /*5960*/  FMUL.FTZ R129, R129, UR59 ;  /* 0x0000003b81817c20 */ /* 0x000fe20008410000 */
[----:B------:R-:W-:Y:S01]  /*5970*/  FMUL.FTZ R133, R133, UR59 ;  /* 0x0000003b85857c20 */ /* 0x000fe20008410000 */
[----:B------:R-:W-:Y:S01]  /*5980*/  LOP3.LUT P1, RZ, R18, 0x80000, RZ, 0xc0, !PT ;  /* 0x0008000012ff7812 */ /* 0x000fe2000782c0ff */
[----:B------:R-:W-:Y:S01]  /*5990*/  IMAD R96, R16, UR7, R97 ;  /* 0x0000000710607c24 */ /* 0x000fe2000f8e0261 */
[----:B-1----:R-:W-:Y:S01]  /*59a0*/  UPRMT UR61, UR10, 0x654, UR61 ;  /* 0x000006540a3d7896 */ /* 0x002fe2000800003d */
[----:B------:R-:W1:Y:S01]  /*59b0*/  MUFU.TANH R11, R11 ;  /* 0x0000000b000b7308 */ /* 0x000e620000002400 */
[----:B------:R-:W-:Y:S01]  /*59c0*/  ULDC UR11, c[0x0][0x9e0] ;  /* 0x00027800000b7ab9 */ /* 0x000fe20000000800 */
[----:B------:R-:W-:Y:S01]  /*59d0*/  ULDC UR10, c[0x0][0x288] ;  /* 0x0000a200000a7ab9 */ /* 0x000fe20000000800 */
[----:B------:R-:W-:-:S02]  /*59e0*/  VIADD R122, R97, 0xffffffff ;  /* 0xffffffff617a7836 */ /* 0x000fc40000000000 */
[----:B------:R-:W-:-:S03]  /*59f0*/  VIADD R96, R96, -UR10 ;  /* 0x8000000a60607c36 */ /* 0x000fc60008000000 */
[----:B------:R-:W2:Y:S01]  /*5a00*/  MUFU.TANH R137, R137 ;  /* 0x0000008900897308 */ /* 0x000ea20000002400 */
[C---:B------:R-:W-:Y:S01]  /*5a10*/  VIADD R115, R96.reuse, UR11 ;  /* 0x0000000b60737c36 */ /* 0x040fe20008000000 */
[----:B------:R-:W-:Y:S01]  /*5a20*/  IADD3 R119, R96, UR5, RZ ;  /* 0x0000000560777c10 */ /* 0x000fe2000fffe0ff */
[----:B------:R-:W-:Y:S02]  /*5a30*/  SYNCS.ARRIVE.TRANS64.RED.A1T0 RZ, [UR61], RZ ;  /* 0x000000ffffff79a7 */ /* 0x000fe4000810043d */
[--C-:B0-----:R-:W-:Y:S02]  /*5a40*/  IMAD.IADD R97, R115, 0x1, R116.reuse ;  /* 0x0000000173617824 */ /* 0x101fe400078e0274 */
[----:B------:R-:W-:Y:S01]  /*5a50*/  IMAD.IADD R99, R119, 0x1, R116 ;  /* 0x0000000177637824 */ /* 0x000fe200078e0274 */
[----:B------:R-:W0:Y:S08]  /*5a60*/  MUFU.TANH R0, R0 ;  /* 0x0000000000007308 */ /* 0x000e300000002400 */
[----:B------:R-:W3:Y:S08]  /*5a70*/  MUFU.TANH R2, R2 ;  /* 0x0000000200027308 */ /* 0x000ef00000002400 */
        /* <DEDUP_REMOVED lines=27> */
[----:B------:R0:W0:Y:S08]  /*5c30*/  MUFU.TANH R110, R120 ;  /* 0x00000078006e7308 */ /* 0x0000300000002400 */
[----:B------:R-:W0:Y:S08]  /*5c40*/  MUFU.TANH R121, R121 ;  /* 0x0000007900797308 */ /* 0x000e300000002400 */
[----:B------:R-:W0:Y:S08]  /*5c50*/  MUFU.TANH R146, R146 ;  /* 0x0000009200927308 */ /* 0x000e300000002400 */
[----:B------:R-:W0:Y:S08]  /*5c60*/  MUFU.TANH R148, R148 ;  /* 0x0000009400947308 */ /* 0x000e300000002400 */
[----:B------:R0:W0:Y:S08]  /*5c70*/  MUFU.TANH R106, R124 ;  /* 0x0000007c006a7308 */ /* 0x0000300000002400 */
[----:B------:R0:W0:Y:S08]  /*5c80*/  MUFU.TANH R104, R125 ;  /* 0x0000007d00687308 */ /* 0x0000300000002400 */
[----:B------:R-:W0:Y:S08]  /*5c90*/  MUFU.TANH R150, R150 ;  /* 0x0000009600967308 */ /* 0x000e300000002400 */
[----:B------:R-:W0:Y:S08]  /*5ca0*/  MUFU.TANH R152, R152 ;  /* 0x0000009800987308 */ /* 0x000e300000002400 */
[----:B------:R0:W0:Y:S08]  /*5cb0*/  MUFU.TANH R102, R128 ;  /* 0x0000008000667308 */ /* 0x0000300000002400 */
[----:B------:R0:W0:Y:S08]  /*5cc0*/  MUFU.TANH R98, R129 ;  /* 0x0000008100627308 */ /* 0x0000300000002400 */
[----:B------:R-:W0:Y:S08]  /*5cd0*/  MUFU.TANH R156, R156 ;  /* 0x0000009c009c7308 */ /* 0x000e300000002400 */
[----:B------:R-:W0:Y:S08]  /*5ce0*/  MUFU.TANH R93, R93 ;  /* 0x0000005d005d7308 */ /* 0x000e300000002400 */
[----:B------:R-:W0:Y:S08]  /*5cf0*/  MUFU.TANH R132, R132 ;  /* 0x0000008400847308 */ /* 0x000e300000002400 */
[----:B------:R0:W0:Y:S08]  /*5d00*/  MUFU.TANH R100, R133 ;  /* 0x0000008500647308 */ /* 0x0000300000002400 */
[----:B------:R-:W0:Y:S08]  /*5d10*/  MUFU.TANH R94, R94 ;  /* 0x0000005e005e7308 */ /* 0x000e300000002400 */
[----:B------:R-:W0:Y:S01]  /*5d20*/  MUFU.TANH R95, R95 ;  /* 0x0000005f005f7308 */ /* 0x000e220000002400 */
[----:B-1234-:R-:W-:Y:S05]  /*5d30*/  @!P1 BRA `(.L_x_1005) ;  /* 0x0000000000589947 */ /* 0x01efea0003800000 */
[----:B------:R-:W-:Y:S01]  /*5d40*/  IMAD R96, R16, UR7, R116 ;  /* 0x0000000710607c24 */ /* 0x000fe2000f8e0274 */
[----:B------:R-:W-:Y:S03]  /*5d50*/  BSSY B0, `(.L_x_1006) ;  /* 0x0000011000007945 */ /* 0x000fe60003800000 */
[----:B------:R-:W-:-:S05]  /*5d60*/  VIADD R107, R96, -UR10 ;  /* 0x8000000a606b7c36 */ /* 0x000fca0008000000 */
[----:B------:R-:W-:-:S13]  /*5d70*/  ISETP.GT.AND P1, PT, R107, -0x1, PT ;  /* 0xffffffff6b00780c */ /* 0x000fda0003f24270 */
[----:B------:R-:W-:Y:S05]  /*5d80*/  @P1 BRA `(.L_x_1007) ;  /* 0x0000000000201947 */ /* 0x000fea0003800000 */
[----:B------:R-:W-:Y:S01]  /*5d90*/  IMAD.U32 R116, RZ, RZ, UR6 ;  /* 0x00000006ff747e24 */ /* 0x000fe2000f8e00ff */
[----:B------:R-:W-:-:S04]  /*5da0*/  LOP3.LUT R107, RZ, R107, RZ, 0x33, !PT ;  /* 0x0000006bff6b7212 */ /* 0x000fc800078e33ff */
[----:B------:R-:W-:-:S13]  /*5db0*/  ISETP.NE.AND P1, PT, R116, 0x1, PT ;  /* 0x000000017400780c */ /* 0x000fda0003f25270 */
[----:B0-----:R-:W0:Y:S02]  /*5dc0*/  @P1 LDC.64 R124, c[0x0][0x9e8] ;  /* 0x00027a00ff7c1b82 */ /* 0x001e240000000a00 */
[----:B0-----:R-:W-:-:S05]  /*5dd0*/  @P1 IMAD.HI.U32 R96, R107, R124, RZ ;  /* 0x0000007c6b601227 */ /* 0x001fca00078e00ff */
[----:B------:R-:W-:-:S04]  /*5de0*/  @P1 SHF.R.U32.HI R107, RZ, R125, R96 ;  /* 0x0000007dff6b1219 */ /* 0x000fc80000011660 */
[----:B------:R-:W-:Y:S01]  /*5df0*/  LOP3.LUT R107, RZ, R107, RZ, 0x33, !PT ;  /* 0x0000006bff6b7212 */ /* 0x000fe200078e33ff */
[----:B------:R-:W-:Y:S06]  /*5e00*/  BRA `(.L_x_1008) ;  /* 0x0000000000147947 */ /* 0x000fec0003800000 */
.L_x_1007:
[----:B------:R-:W-:-:S05]  /*5e10*/  IMAD.U32 R116, RZ, RZ, UR6 ;  /* 0x00000006ff747e24 */ /* 0x000fca000f8e00ff */
[----:B------:R-:W-:-:S13]  /*5e20*/  ISETP.NE.AND P1, PT, R116, 0x1, PT ;  /* 0x000000017400780c */ /* 0x000fda0003f25270 */
[----:B0-----:R-:W0:Y:S02]  /*5e30*/  @P1 LDC.64 R124, c[0x0][0x9e8] ;  /* 0x00027a00ff7c1b82 */ /* 0x001e240000000a00 */
[----:B0-----:R-:W-:-:S05]  /*5e40*/  @P1 IMAD.HI.U32 R96, R107, R124, RZ ;  /* 0x0000007c6b601227 */ /* 0x001fca00078e00ff */
[----:B------:R-:W-:-:S07]  /*5e50*/  @P1 SHF.R.U32.HI R107, RZ, R125, R96 ;  /* 0x0000007dff6b1219 */ /* 0x000fce0000011660 */
.L_x_1008:
[----:B------:R-:W-:Y:S05]  /*5e60*/  BSYNC B0 ;  /* 0x0000000000007941 */ /* 0x000fea0003800000 */
.L_x_1006:
[----:B------:R-:W-:-:S05]  /*5e70*/  IMAD R96, R107, R116, R122 ;  /* 0x000000746b607224 */ /* 0x000fca00078e027a */
[----:B------:R-:W-:Y:S02]  /*5e80*/  VIADDMNMX R97, R96, R116, R97, PT ;  /* 0x0000007460617246 */ /* 0x000fe40003800161 */
[----:B------:R-:W-:-:S07]  /*5e90*/  VIMNMX R99, R99, R96, !PT ;  /* 0x0000006063637248 */ /* 0x000fce0007fe0100 */
.L_x_1005:
[C---:B------:R-:W-:Y:S01]  /*5ea0*/  ISETP.GE.AND P2, PT, R111.reuse, 0x9, PT ;  /* 0x000000096f00780c */ /* 0x040fe20003f46270 */
[----:B0-----:R-:W0:Y:S01]  /*5eb0*/  SHFL.IDX PT, R120, R105, 0x1, 0x1c1f ;  /* 0x003c1f0069787f89 */ /* 0x001e2200000e0000 */
[----:B------:R-:W-:Y:S02]  /*5ec0*/  ISETP.GE.AND P1, PT, R111, 0x2, PT ;  /* 0x000000026f00780c */ /* 0x000fe40003f26270 */
[C---:B------:R-:W-:Y:S02]  /*5ed0*/  ISETP.GT.AND P3, PT, R99.reuse, 0x8, !P2 ;  /* 0x000000086300780c */ /* 0x040fe40005764270 */
[----:B------:R-:W-:Y:S02]  /*5ee0*/  ISETP.GT.AND P4, PT, R99, 0x1, !P1 ;  /* 0x000000016300780c */ /* 0x000fe40004f84270 */
[----:B------:R-:W-:Y:S02]  /*5ef0*/  ISETP.LT.OR P3, PT, R97, 0x9, P3 ;  /* 0x000000096100780c */ /* 0x000fe40001f61670 */
[----:B------:R-:W-:-:S02]  /*5f00*/  ISETP.GE.AND P5, PT, R111, 0xa, PT ;  /* 0x0000000a6f00780c */ /* 0x000fc40003fa6270 */
[----:B------:R-:W-:Y:S02]  /*5f10*/  FSEL R174, R139, -INF , !P3 ;  /* 0xff8000008bae7808 */ /* 0x000fe40005800000 */
[----:B------:R-:W-:Y:S02]  /*5f20*/  ISETP.LT.OR P4, PT, R97, 0x2, P4 ;  /* 0x000000026100780c */ /* 0x000fe40002781670 */
        /* <DEDUP_REMOVED lines=98> */
[----:B------:R-:W-:Y:S02]  /*6550*/  P2R R107, PR, RZ, 0x40 ;  /* 0x00000040ff6b7803 */ /* 0x000fe40000000000 */
[----:B------:R-:W-:-:S04]  /*6560*/  ISETP.GT.AND P6, PT, R99, RZ, !P6 ;  /* 0x000000ff6300720c */ /* 0x000fc800077c4270 */
[----:B------:R-:W-:-:S04]  /*6570*/  ISETP.LT.OR P6, PT, R97, 0x1, P6 ;  /* 0x000000016100780c */ /* 0x000fc800037c1670 */
[----:B------:R-:W-:Y:S02]  /*6580*/  FSEL R176, R11, -INF , !P6 ;  /* 0xff8000000bb07808 */ /* 0x000fe40007000000 */
[----:B------:R-:W-:-:S04]  /*6590*/  ISETP.GE.AND P6, PT, R111, 0x5a, PT ;  /* 0x0000005a6f00780c */ /* 0x000fc80003fc6270 */
[----:B------:R-:W-:Y:S02]  /*65a0*/  P2R R111, PR, RZ, 0x40 ;  /* 0x00000040ff6f7803 */ /* 0x000fe40000000000 */
[----:B------:R-:W-:Y:S01]  /*65b0*/  ISETP.GT.AND P6, PT, R99, 0x59, !P6 ;  /* 0x000000596300780c */ /* 0x000fe200077c4270 */
[----:B0-----:R-:W-:-:S03]  /*65c0*/  IMAD.IADD R99, R119, 0x1, R120 ;  /* 0x0000000177637824 */ /* 0x001fc600078e0278 */
[----:B------:R-:W-:Y:S01]  /*65d0*/  ISETP.LT.OR P6, PT, R97, 0x5a, P6 ;  /* 0x0000005a6100780c */ /* 0x000fe200037c1670 */
[----:B------:R-:W-:-:S03]  /*65e0*/  IMAD.IADD R97, R115, 0x1, R120 ;  /* 0x0000000173617824 */ /* 0x000fc600078e0278 */
[----:B------:R-:W-:Y:S02]  /*65f0*/  FSEL R100, R100, -INF , !P6 ;  /* 0xff80000064647808 */ /* 0x000fe40007000000 */
[----:B------:R-:W-:-:S13]  /*6600*/  LOP3.LUT P6, RZ, R18, 0x80000, RZ, 0xc0, !PT ;  /* 0x0008000012ff7812 */ /* 0x000fda00078cc0ff */
[----:B------:R-:W-:Y:S05]  /*6610*/  @!P6 BRA `(.L_x_1009) ;  /* 0x000000000058e947 */ /* 0x000fea0003800000 */
        /* <DEDUP_REMOVED lines=8> */
[----:B------:R-:W0:Y:S02]  /*66a0*/  @P6 LDC.64 R120, c[0x0][0x9e8] ;  /* 0x00027a00ff786b82 */ /* 0x000e240000000a00 */
[----:B0-----:R-:W-:-:S05]  /*66b0*/  @P6 IMAD.HI.U32 R120, R11, R120, RZ ;  /* 0x000000780b786227 */ /* 0x001fca00078e00ff */
[----:B------:R-:W-:-:S04]  /*66c0*/  @P6 SHF.R.U32.HI R11, RZ, R121, R120 ;  /* 0x00000079ff0b6219 */ /* 0x000fc80000011678 */
[----:B------:R-:W-:Y:S01]  /*66d0*/  LOP3.LUT R11, RZ, R11, RZ, 0x33, !PT ;  /* 0x0000000bff0b7212 */ /* 0x000fe200078e33ff */
[----:B------:R-:W-:Y:S06]  /*66e0*/  BRA `(.L_x_1012) ;  /* 0x0000000000147947 */ /* 0x000fec0003800000 */
.L_x_1011:
[----:B------:R-:W-:-:S05]  /*66f0*/  IMAD.U32 R105, RZ, RZ, UR6 ;  /* 0x00000006ff697e24 */ /* 0x000fca000f8e00ff */
[----:B------:R-:W-:-:S13]  /*6700*/  ISETP.NE.AND P6, PT, R105, 0x1, PT ;  /* 0x000000016900780c */ /* 0x000fda0003fc5270 */
[----:B------:R-:W0:Y:S02]  /*6710*/  @P6 LDC.64 R120, c[0x0][0x9e8] ;  /* 0x00027a00ff786b82 */ /* 0x000e240000000a00 */
[----:B0-----:R-:W-:-:S05]  /*6720*/  @P6 IMAD.HI.U32 R120, R11, R120, RZ ;  /* 0x000000780b786227 */ /* 0x001fca00078e00ff */
[----:B------:R-:W-:-:S07]  /*6730*/  @P6 SHF.R.U32.HI R11, RZ, R121, R120 ;  /* 0x00000079ff0b6219 */ /* 0x000fce0000011678 */
.L_x_1012:
[----:B------:R-:W-:Y:S05]  /*6740*/  BSYNC B0 ;  /* 0x0000000000007941 */ /* 0x000fea0003800000 */
.L_x_1010:
[----:B------:R-:W-:-:S05]  /*6750*/  IMAD R120, R11, R105, R122 ;  /* 0x000000690b787224 */ /* 0x000fca00078e027a */
[----:B------:R-:W-:Y:S02]  /*6760*/  VIADDMNMX R97, R120, R105, R97, PT ;  /* 0x0000006978617246 */ /* 0x000fe40003800161 */
[----:B------:R-:W-:-:S07]  /*6770*/  VIMNMX R99, R99, R120, !PT ;  /* 0x0000007863637248 */ /* 0x000fce0007fe0100 */
.L_x_1009:
[C---:B------:R-:W-:Y:S02]  /*6780*/  ISETP.GT.AND P1, PT, R99.reuse, 0x1, !P1 ;  /* 0x000000016300780c */ /* 0x040fe40004f24270 */
        /* <DEDUP_REMOVED lines=67> */
[----:B------:R-:W-:Y:S01]  /*6bc0*/  ISETP.LT.OR P1, PT, R97, 0x31, P1 ;  /* 0x000000316100780c */ /* 0x000fe20000f21670 */
[----:B------:R-:W0:Y:S01]  /*6bd0*/  LDC R11, c[0x0][0x988] ;  /* 0x00026200ff0b7b82 */ /* 0x000e220000000800 */
[----:B------:R-:W-:Y:S01]  /*6be0*/  ISETP.NE.AND P2, PT, R141, RZ, PT ;  /* 0x000000ff8d00720c */ /* 0x000fe20003f45270 */
[----:B------:R-:W1:Y:S01]  /*6bf0*/  SHFL.BFLY PT, R12, R21, 0x2, 0x1f ;  /* 0x0c401f00150c7f89 */ /* 0x000e6200000e0000 */
[----:B------:R-:W-:Y:S02]  /*6c00*/  FSEL R138, R138, -INF , !P1 ;  /* 0xff8000008a8a7808 */ /* 0x000fe40004800000 */
[----:B------:R-:W-:-:S02]  /*6c10*/  ISETP.NE.AND P1, PT, R135, RZ, PT ;  /* 0x000000ff8700720c */ /* 0x000fc40003f25270 */
[----:B------:R-:W-:Y:S02]  /*6c20*/  ISETP.NE.AND P6, PT, R143, RZ, PT ;  /* 0x000000ff8f00720c */ /* 0x000fe40003fc5270 */
[C---:B------:R-:W-:Y:S02]  /*6c30*/  ISETP.GT.AND P1, PT, R99.reuse, 0x31, !P1 ;  /* 0x000000316300780c */ /* 0x040fe40004f24270 */
[----:B------:R-:W-:Y:S02]  /*6c40*/  ISETP.GT.AND P3, PT, R99, 0x50, !P3 ;  /* 0x000000506300780c */ /* 0x000fe40005f64270 */
[C---:B------:R-:W-:Y:S02]  /*6c50*/  ISETP.LT.OR P1, PT, R97.reuse, 0x32, P1 ;  /* 0x000000326100780c */ /* 0x040fe40000f21670 */
[----:B------:R-:W-:Y:S02]  /*6c60*/  ISETP.LT.OR P3, PT, R97, 0x51, P3 ;  /* 0x000000516100780c */ /* 0x000fe40001f61670 */
[----:B------:R-:W-:-:S02]  /*6c70*/  FSEL R140, R140, -INF , !P1 ;  /* 0xff8000008c8c7808 */ /* 0x000fc40004800000 */
[----:B------:R-:W-:Y:S02]  /*6c80*/  ISETP.NE.AND P1, PT, R113, RZ, PT ;  /* 0x000000ff7100720c */ /* 0x000fe40003f25270 */
[C---:B------:R-:W-:Y:S02]  /*6c90*/  ISETP.GT.AND P4, PT, R99.reuse, 0x51, !P4 ;  /* 0x000000516300780c */ /* 0x040fe40006784270 */
[----:B------:R-:W-:Y:S02]  /*6ca0*/  ISETP.GT.AND P1, PT, R99, 0x38, !P1 ;  /* 0x000000386300780c */ /* 0x000fe40004f24270 */
[----:B------:R-:W-:Y:S02]  /*6cb0*/  FSEL R156, R156, -INF , !P3 ;  /* 0xff8000009c9c7808 */ /* 0x000fe40005800000 */
[----:B------:R-:W-:Y:S02]  /*6cc0*/  ISETP.LT.OR P1, PT, R97, 0x39, P1 ;  /* 0x000000396100780c */ /* 0x000fe40000f21670 */
[----:B-1----:R-:W-:-:S02]  /*6cd0*/  FMNMX.FTZ R88, R21, R12, !PT ;  /* 0x0000000c15587209 */ /* 0x002fc40007810000 */
[----:B------:R-:W-:Y:S02]  /*6ce0*/  FSEL R142, R142, -INF , !P1 ;  /* 0xff8000008e8e7808 */ /* 0x000fe40004800000 */
[----:B------:R-:W-:Y:S01]  /*6cf0*/  ISETP.NE.AND P1, PT, R137, RZ, PT ;  /* 0x000000ff8900720c */ /* 0x000fe20003f25270 */
[----:B------:R-:W1:Y:S01]  /*6d00*/  SHFL.BFLY PT, R89, R88, 0x1, 0x1f ;  /* 0x0c201f0058597f89 */ /* 0x000e6200000e0000 */
[C---:B------:R-:W-:Y:S02]  /*6d10*/  ISETP.GT.AND P5, PT, R99.reuse, 0x58, !P5 ;  /* 0x000000586300780c */ /* 0x040fe40006fa4270 */
[----:B------:R-:W-:Y:S02]  /*6d20*/  ISETP.GT.AND P1, PT, R99, 0x39, !P1 ;  /* 0x000000396300780c */ /* 0x000fe40004f24270 */
[C---:B------:R-:W-:Y:S02]  /*6d30*/  ISETP.LT.OR P4, PT, R97.reuse, 0x52, P4 ;  /* 0x000000526100780c */ /* 0x040fe40002781670 */
[----:B------:R-:W-:-:S02]  /*6d40*/  ISETP.LT.OR P1, PT, R97, 0x3a, P1 ;  /* 0x0000003a6100780c */ /* 0x000fc40000f21670 */
[----:B------:R-:W-:Y:S02]  /*6d50*/  ISETP.LT.OR P5, PT, R97, 0x59, P5 ;  /* 0x000000596100780c */ /* 0x000fe40002fa1670 */
[----:B------:R-:W-:Y:S02]  /*6d60*/  FSEL R144, R144, -INF , !P1 ;  /* 0xff80000090907808 */ /* 0x000fe40004800000 */
[----:B------:R-:W-:-:S04]  /*6d70*/  ISETP.NE.AND P1, PT, R117, RZ, PT ;  /* 0x000000ff7500720c */ /* 0x000fc80003f25270 */
[----:B------:R-:W-:-:S04]  /*6d80*/  ISETP.GT.AND P1, PT, R99, 0x40, !P1 ;  /* 0x000000406300780c */ /* 0x000fc80004f24270 */
[----:B------:R-:W-:Y:S02]  /*6d90*/  ISETP.LT.OR P1, PT, R97, 0x41, P1 ;  /* 0x000000416100780c */ /* 0x000fe40000f21670 */
[----:B-1----:R-:W-:Y:S02]  /*6da0*/  FMNMX.FTZ R12, R88, R89, !PT ;  /* 0x00000059580c7209 */ /* 0x002fe40007810000 */
[----:B------:R-:W-:Y:S02]  /*6db0*/  FSEL R146, R146, -INF , !P1 ;  /* 0xff80000092927808 */ /* 0x000fe40004800000 */
[----:B------:R-:W-:-:S04]  /*6dc0*/  ISETP.NE.AND P1, PT, R139, RZ, PT ;  /* 0x000000ff8b00720c */ /* 0x000fc80003f25270 */
[----:B------:R-:W-:-:S04]  /*6dd0*/  ISETP.GT.AND P1, PT, R99, 0x41, !P1 ;  /* 0x000000416300780c */ /* 0x000fc80004f24270 */
[----:B------:R-:W-:-:S04]  /*6de0*/  ISETP.LT.OR P1, PT, R97, 0x42, P1 ;  /* 0x000000426100780c */ /* 0x000fc80000f21670 */
[----:B------:R-:W-:Y:S02]  /*6df0*/  FSEL R148, R148, -INF , !P1 ;  /* 0xff80000094947808 */ /* 0x000fe40004800000 */
[----:B------:R-:W-:-:S04]  /*6e00*/  ISETP.GT.AND P1, PT, R99, 0x48, !P2 ;  /* 0x000000486300780c */ /* 0x000fc80005724270 */
[----:B------:R-:W-:-:S04]  /*6e10*/  ISETP.LT.OR P1, PT, R97, 0x49, P1 ;  /* 0x000000496100780c */ /* 0x000fc80000f21670 */
[----:B------:R-:W-:Y:S02]  /*6e20*/  FSEL R150, R150, -INF , !P1 ;  /* 0xff80000096967808 */ /* 0x000fe40004800000 */
[----:B------:R-:W-:Y:S02]  /*6e30*/  ISETP.GT.AND P1, PT, R99, 0x49, !P6 ;  /* 0x000000496300780c */ /* 0x000fe40007724270 */
[----:B------:R-:W-:Y:S02]  /*6e40*/  ISETP.NE.AND P6, PT, R107, RZ, PT ;  /* 0x000000ff6b00720c */ /* 0x000fe40003fc5270 */
[----:B------:R-:W-:-:S04]  /*6e50*/  ISETP.LT.OR P1, PT, R97, 0x4a, P1 ;  /* 0x0000004a6100780c */ /* 0x000fc80000f21670 */
[----:B------:R-:W-:Y:S02]  /*6e60*/  FSEL R152, R152, -INF , !P1 ;  /* 0xff80000098987808 */ /* 0x000fe40004800000 */
[----:B------:R-:W-:Y:S02]  /*6e70*/  ISETP.GT.AND P1, PT, R99, RZ, !P6 ;  /* 0x000000ff6300720c */ /* 0x000fe40007724270 */
[----:B------:R-:W-:Y:S02]  /*6e80*/  ISETP.NE.AND P6, PT, R111, RZ, PT ;  /* 0x000000ff6f00720c */ /* 0x000fe40003fc5270 */
[----:B------:R-:W-:Y:S02]  /*6e90*/  ISETP.LT.OR P1, PT, R97, 0x1, P1 ;  /* 0x000000016100780c */ /* 0x000fe40000f21670 */
[----:B------:R-:W-:Y:S02]  /*6ea0*/  ISETP.GT.AND P2, PT, R99, 0x59, !P6 ;  /* 0x000000596300780c */ /* 0x000fe40007744270 */
[----:B------:R-:W-:Y:S01]  /*6eb0*/  FSEL R109, R0, -INF , !P1 ;  /* 0xff800000006d7808 */ /* 0x000fe20004800000 */
[C---:B0-----:R-:W-:Y:S01]  /*6ec0*/  FMUL.FTZ R0, R12.reuse, R11 ;  /* 0x0000000b0c007220 */ /* 0x041fe20000410000 */
[----:B------:R-:W-:-:S02]  /*6ed0*/  FSETP.NEU.FTZ.AND P1, PT, R12, -INF , PT ;  /* 0xff8000000c00780b */ /* 0x000fc40003f3d000 */
[----:B------:R-:W-:Y:S02]  /*6ee0*/  FMNMX.FTZ R21, R109, R14, !PT ;  /* 0x0000000e6d157209 */ /* 0x000fe40007810000 */
[----:B------:R-:W-:Y:S02]  /*6ef0*/  FSEL R113, R0, RZ, P1 ;  /* 0x000000ff00717208 */ /* 0x000fe40000800000 */
[----:B------:R-:W-:Y:S02]  /*6f00*/  FMNMX.FTZ R89, R2, R21, !PT ;  /* 0x0000001502597209 */ /* 0x000fe40007810000 */
[----:B------:R-:W-:Y:S01]  /*6f10*/  ISETP.LT.OR P2, PT, R97, 0x5a, P2 ;  /* 0x0000005a6100780c */ /* 0x000fe20001741670 */
[--C-:B------:R-:W-:Y:S01]  /*6f20*/  FFMA.FTZ R0, R176, R11, -R113.reuse ;  /* 0x0000000bb0007223 */ /* 0x100fe20000010871 */
[----:B------:R-:W-:Y:S01]  /*6f30*/  FMNMX.FTZ R89, R120, R89, !PT ;  /* 0x0000005978597209 */ /* 0x000fe20007810000 */
[-CC-:B------:R-:W-:Y:S01]  /*6f40*/  FFMA.FTZ R170, R170, R11.reuse, -R113.reuse ;  /* 0x0000000baaaa7223 */ /* 0x180fe20000010871 */
[--C-:B------:R-:W-:Y:S01]  /*6f50*/  FFMA.FTZ R107, R98, R11, -R113.reuse ;  /* 0x0000000b626b7223 */ /* 0x100fe20000010871 */
[----:B------:R0:W-:Y:S01]  /*6f60*/  MUFU.EX2 R21, R0 ;  /* 0x0000000000157308 */ /* 0x0001e20000000800 */
[----:B------:R-:W-:Y:S01]  /*6f70*/  FMNMX.FTZ R89, R122, R89, !PT ;  /* 0x000000597a597209 */ /* 0x000fe20007810000 */
[-CC-:B------:R-:W-:Y:S01]  /*6f80*/  FFMA.FTZ R162, R162, R11.reuse, -R113.reuse ;  /* 0x0000000ba2a27223 */ /* 0x180fe20000010871 */
[----:B------:R-:W-:Y:S01]  /*6f90*/  FSEL R98, R12, RZ, P1 ;  /* 0x000000ff0c627208 */ /* 0x000fe20000800000 */
[--C-:B------:R-:W-:Y:S01]  /*6fa0*/  FFMA.FTZ R174, R174, R11, -R113.reuse ;  /* 0x0000000baeae7223 */ /* 0x100fe20000010871 */
[----:B------:R-:W-:Y:S01]  /*6fb0*/  FMNMX.FTZ R89, R126, R89, !PT ;  /* 0x000000597e597209 */ /* 0x000fe20007810000 */
[-CC-:B------:R-:W-:Y:S01]  /*6fc0*/  FFMA.FTZ R164, R164, R11.reuse, -R113.reuse ;  /* 0x0000000ba4a47223 */ /* 0x180fe20000010871 */
[----:B------:R-:W-:Y:S01]  /*6fd0*/  FFMA.FTZ R172, R172, R11, -R113 ;  /* 0x0000000bacac7223 */ /* 0x000fe20000010871 */
[----:B------:R-:W-:Y:S01]  /*6fe0*/  FADD.FTZ R98, -R98, R13 ;  /* 0x0000000d62627221 */ /* 0x000fe20000010100 */
[----:B------:R-:W-:Y:S01]  /*6ff0*/  FMNMX.FTZ R91, R128, R89, !PT ;  /* 0x00000059805b7209 */ /* 0x000fe20007810000 */
[-CC-:B0-----:R-:W-:Y:S01]  /*7000*/  FFMA.FTZ R0, R160, R11.reuse, -R113.reuse ;  /* 0x0000000ba0007223 */ /* 0x181fe20000010871 */
[-CC-:B------:R-:W-:Y:S01]  /*7010*/  FFMA.FTZ R160, R158, R11.reuse, -R113.reuse ;  /* 0x0000000b9ea07223 */ /* 0x180fe20000010871 */
[----:B------:R-:W-:Y:S01]  /*7020*/  FSEL R158, R93, -INF , !P4 ;  /* 0xff8000005d9e7808 */ /* 0x000fe20006000000 */
[--C-:B------:R-:W-:Y:S01]  /*7030*/  FFMA.FTZ R93, R154, R11, -R113.reuse ;  /* 0x0000000b9a5d7223 */ /* 0x100fe20000010871 */
[----:B------:R-:W-:Y:S01]  /*7040*/  FMNMX.FTZ R91, R90, R91, !PT ;  /* 0x0000005b5a5b7209 */ /* 0x000fe20007810000 */
[--C-:B------:R-:W-:Y:S01]  /*7050*/  FFMA.FTZ R13, R100, R11, -R113.reuse ;  /* 0x0000000b640d7223 */ /* 0x100fe20000010871 */
[----:B------:R-:W-:Y:S01]  /*7060*/  FSEL R154, R95, -INF , !P2 ;  /* 0xff8000005f9a7808 */ /* 0x000fe20005000000 */
        /* <DEDUP_REMOVED lines=18> */
[----:B------:R-:W-:-:S03]  /*7190*/  FFMA.FTZ R96, R96, R11, -R113 ;  /* 0x0000000b60607223 */ /* 0x000fc60000010871 */
[----:B------:R-:W-:-:S03]  /*71a0*/  FMNMX.FTZ R101, R138, R101, !PT ;  /* 0x000000658a657209 */ /* 0x000fc60007810000 */
[----:B------:R-:W-:Y:S01]  /*71b0*/  MUFU.EX2 R91, R172 ;  /* 0x000000ac005b7308 */ /* 0x000fe20000000800 */
[----:B------:R-:W-:-:S04]  /*71c0*/  FMNMX.FTZ R103, R140, R101, !PT ;  /* 0x000000658c677209 */ /* 0x000fc80007810000 */
[----:B------:R-:W-:-:S03]  /*71d0*/  FMNMX.FTZ R103, R142, R103, !PT ;  /* 0x000000678e677209 */ /* 0x000fc60007810000 */
[----:B------:R0:W-:Y:S01]  /*71e0*/  MUFU.EX2 R101, R170 ;  /* 0x000000aa00657308 */ /* 0x0001e20000000800 */
[----:B------:R-:W-:-:S04]  /*71f0*/  FMNMX.FTZ R103, R144, R103, !PT ;  /* 0x0000006790677209 */ /* 0x000fc80007810000 */
[----:B------:R-:W-:-:S03]  /*7200*/  FMNMX.FTZ R103, R146, R103, !PT ;  /* 0x0000006792677209 */ /* 0x000fc60007810000 */
[----:B------:R-:W-:Y:S01]  /*7210*/  MUFU.EX2 R166, R166 ;  /* 0x000000a600a67308 */ /* 0x000fe20000000800 */
[----:B------:R-:W-:Y:S02]  /*7220*/  FMNMX.FTZ R105, R148, R103, !PT ;  /* 0x0000006794697209 */ /* 0x000fe40007810000 */
[----:B0-----:R-:W-:Y:S01]  /*7230*/  FSEL R170, R94, -INF , !P5 ;  /* 0xff8000005eaa7808 */ /* 0x001fe20006800000 */
[----:B------:R-:W-:Y:S01]  /*7240*/  FFMA.FTZ R94, R124, R11, -R113 ;  /* 0x0000000b7c5e7223 */ /* 0x000fe20000010871 */
[----:B------:R-:W-:-:S03]  /*7250*/  FMNMX.FTZ R105, R150, R105, !PT ;  /* 0x0000006996697209 */ /* 0x000fc60007810000 */
[----:B------:R0:W-:Y:S01]  /*7260*/  MUFU.EX2 R103, R0 ;  /* 0x0000000000677308 */ /* 0x0001e20000000800 */
[----:B------:R-:W-:-:S04]  /*7270*/  FMNMX.FTZ R105, R152, R105, !PT ;  /* 0x0000006998697209 */ /* 0x000fc80007810000 */
[----:B------:R-:W-:-:S03]  /*7280*/  FMNMX.FTZ R105, R156, R105, !PT ;  /* 0x000000699c697209 */ /* 0x000fc60007810000 */
[----:B------:R-:W-:Y:S01]  /*7290*/  MUFU.EX2 R168, R168 ;  /* 0x000000a800a87308 */ /* 0x000fe20000000800 */
[----:B------:R-:W-:-:S04]  /*72a0*/  FMNMX.FTZ R105, R158, R105, !PT ;  /* 0x000000699e697209 */ /* 0x000fc80007810000 */
[----:B------:R-:W-:-:S03]  /*72b0*/  FMNMX.FTZ R105, R170, R105, !PT ;  /* 0x00000069aa697209 */ /* 0x000fc60007810000 */
[----:B------:R-:W-:Y:S01]  /*72c0*/  MUFU.EX2 R160, R160 ;  /* 0x000000a000a07308 */ /* 0x000fe20000000800 */
[----:B------:R-:W-:-:S05]  /*72d0*/  FMNMX.FTZ R105, R154, R105, !PT ;  /* 0x000000699a697209 */ /* 0x000fca0007810000 */
[----:B0-----:R-:W0:Y:S02]  /*72e0*/  SHFL.BFLY PT, R0, R105, 0x2, 0x1f ;  /* 0x0c401f0069007f89 */ /* 0x001e2400000e0000 */
[----:B------:R-:W-:Y:S08]  /*72f0*/  MUFU.EX2 R93, R93 ;  /* 0x0000005d005d7308 */ /* 0x000ff00000000800 */
[----:B------:R-:W-:Y:S08]  /*7300*/  MUFU.EX2 R94, R94 ;  /* 0x0000005e005e7308 */ /* 0x000ff00000000800 */
[----:B------:R-:W-:Y:S01]  /*7310*/  MUFU.EX2 R95, R95 ;  /* 0x0000005f005f7308 */ /* 0x000fe20000000800 */
[----:B0-----:R-:W-:Y:S01]  /*7320*/  FMNMX.FTZ R0, R105, R0, !PT ;  /* 0x0000000069007209 */ /* 0x001fe20007810000 */
[----:B------:R-:W-:-:S06]  /*7330*/  FFMA.FTZ R105, R106, R11, -R113 ;  /* 0x0000000b6a697223 */ /* 0x000fcc0000010871 */
[----:B------:R-:W-:Y:S01]  /*7340*/  MUFU.EX2 R116, R116 ;  /* 0x0000007400747308 */ /* 0x000fe20000000800 */
[----:B------:R-:W0:Y:S07]  /*7350*/  SHFL.BFLY PT, R111, R0, 0x1, 0x1f ;  /* 0x0c201f00006f7f89 */ /* 0x000e2e00000e0000 */
[----:B------:R-:W-:Y:S08]  /*7360*/  MUFU.EX2 R97, R97 ;  /* 0x0000006100617308 */ /* 0x000ff00000000800 */
[----:B------:R-:W-:Y:S08]  /*7370*/  MUFU.EX2 R112, R112 ;  /* 0x0000007000707308 */ /* 0x000ff00000000800 */
[----:B------:R-:W-:Y:S01]  /*7380*/  MUFU.EX2 R99, R99 ;  /* 0x0000006300637308 */ /* 0x000fe20000000800 */
[----:B0-----:R-:W-:Y:S01]  /*7390*/  FMNMX.FTZ R88, R0, R111, !PT ;  /* 0x0000006f00587209 */ /* 0x001fe20007810000 */
[----:B------:R-:W-:-:S03]  /*73a0*/  FMUL.FTZ R0, R98, R11 ;  /* 0x0000000b62007220 */ /* 0x000fc60000410000 */
[C---:B------:R-:W-:Y:S01]  /*73b0*/  FSETP.NEU.FTZ.AND P1, PT, R88.reuse, -INF , PT ;  /* 0xff8000005800780b */ /* 0x040fe20003f3d000 */
[----:B------:R-:W-:Y:S02]  /*73c0*/  FMUL.FTZ R100, R88, R11 ;  /* 0x0000000b58647220 */ /* 0x000fe40000410000 */
[----:B------:R-:W-:Y:S03]  /*73d0*/  MUFU.EX2 R108, R108 ;  /* 0x0000006c006c7308 */ /* 0x000fe60000000800 */
[----:B------:R-:W-:-:S05]  /*73e0*/  FSEL R111, R100, RZ, P1 ;  /* 0x000000ff646f7208 */ /* 0x000fca0000800000 */
[----:B------:R-:W0:Y:S01]  /*73f0*/  MUFU.EX2 R0, R0 ;  /* 0x0000000000007308 */ /* 0x000e220000000800 */
[-CC-:B------:R-:W-:Y:S01]  /*7400*/  FFMA.FTZ R157, R109, R11.reuse, -R111.reuse ;  /* 0x0000000b6d9d7223 */ /* 0x180fe2000001086f */
[----:B------:R-:W-:Y:S01]  /*7410*/  FSEL R109, R88, RZ, P1 ;  /* 0x000000ff586d7208 */ /* 0x000fe20000800000 */
[-CC-:B------:R-:W-:Y:S01]  /*7420*/  FFMA.FTZ R98, R2, R11.reuse, -R111.reuse ;  /* 0x0000000b02627223 */ /* 0x180fe2000001086f */
[-CC-:B------:R-:W-:Y:S01]  /*7430*/  FFMA.FTZ R159, R120, R11.reuse, -R111.reuse ;  /* 0x0000000b789f7223 */ /* 0x180fe2000001086f */
[-CC-:B------:R-:W-:Y:S01]  /*7440*/  FFMA.FTZ R122, R122, R11.reuse, -R111.reuse ;  /* 0x0000000b7a7a7223 */ /* 0x180fe2000001086f */
[-CC-:B------:R-:W-:Y:S01]  /*7450*/  FFMA.FTZ R126, R126, R11.reuse, -R111.reuse ;  /* 0x0000000b7e7e7223 */ /* 0x180fe2000001086f */
[----:B------:R-:W-:Y:S01]  /*7460*/  FADD.FTZ R2, -R109, R14 ;  /* 0x0000000e6d027221 */ /* 0x000fe20000010100 */
[----:B------:R-:W-:Y:S01]  /*7470*/  MUFU.EX2 R157, R157 ;  /* 0x0000009d009d7308 */ /* 0x000fe20000000800 */
[-CC-:B------:R-:W-:Y:S01]  /*7480*/  FFMA.FTZ R128, R128, R11.reuse, -R111.reuse ;  /* 0x0000000b80807223 */ /* 0x180fe2000001086f */
[-CC-:B------:R-:W-:Y:S01]  /*7490*/  FFMA.FTZ R90, R90, R11.reuse, -R111.reuse ;  /* 0x0000000b5a5a7223 */ /* 0x180fe2000001086f */
[-C--:B------:R-:W-:Y:S01]  /*74a0*/  FMUL.FTZ R2, R2, R11.reuse ;  /* 0x0000000b02027220 */ /* 0x080fe20000410000 */
[-CC-:B------:R-:W-:Y:S01]  /*74b0*/  FFMA.FTZ R130, R130, R11.reuse, -R111.reuse ;  /* 0x0000000b82827223 */ /* 0x180fe2000001086f */
[-CC-:B------:R-:W-:Y:S01]  /*74c0*/  FFMA.FTZ R92, R92, R11.reuse, -R111.reuse ;  /* 0x0000000b5c5c7223 */ /* 0x180fe2000001086f */
[-CC-:B------:R-:W-:Y:S01]  /*74d0*/  FFMA.FTZ R132, R132, R11.reuse, -R111.reuse ;  /* 0x0000000b84847223 */ /* 0x180fe2000001086f */
[----:B------:R-:W-:Y:S01]  /*74e0*/  FFMA.FTZ R136, R136, R11, -R111 ;  /* 0x0000000b88887223 */ /* 0x000fe2000001086f */
[----:B------:R-:W-:Y:S01]  /*74f0*/  MUFU.EX2 R98, R98 ;  /* 0x0000006200627308 */ /* 0x000fe20000000800 */
[----:B0-----:R-:W-:Y:S01]  /*7500*/  FFMA.FTZ R7, R0, R7, R21 ;  /* 0x0000000700077223 */ /* 0x001fe20000010015 */
        /* <DEDUP_REMOVED lines=13> */
[----:B------:R-:W-:Y:S01]  /*75e0*/  FFMA.FTZ R111, R154, R11, -R111 ;  /* 0x0000000b9a6f7223 */ /* 0x000fe2000001086f */
[----:B------:R-:W1:Y:S08]  /*75f0*/  MUFU.EX2 R159, R159 ;  /* 0x0000009f009f7308 */ /* 0x000e700000000800 */
[----:B------:R-:W2:Y:S01]  /*7600*/  MUFU.EX2 R122, R122 ;  /* 0x0000007a007a7308 */ /* 0x000ea20000000800 */
[----:B0-----:R-:W-:Y:S01]  /*7610*/  FFMA.FTZ R109, R2, R6, R157 ;  /* 0x00000006026d7223 */ /* 0x001fe2000001009d */
[----:B------:R-:W-:-:S03]  /*7620*/  FADD.FTZ R6, R162, R7 ;  /* 0x00000007a2067221 */ /* 0x000fc60000010000 */
[----:B------:R-:W-:Y:S01]  /*7630*/  FADD.FTZ R14, R98, R109 ;  /* 0x0000006d620e7221 */ /* 0x000fe20000010000 */
[----:B------:R-:W-:Y:S02]  /*7640*/  FADD.FTZ R7, R89, R6 ;  /* 0x0000000659077221 */ /* 0x000fe40000010000 */
[----:B------:R-:W0:Y:S01]  /*7650*/  MUFU.EX2 R153, R126 ;  /* 0x0000007e00997308 */ /* 0x000e220000000800 */
[----:B-1----:R-:W-:Y:S01]  /*7660*/  FADD.FTZ R14, R159, R14 ;  /* 0x0000000e9f0e7221 */ /* 0x002fe20000010000 */
[----:B------:R-:W-:-:S04]  /*7670*/  FADD.FTZ R6, R164, R7 ;  /* 0x00000007a4067221 */ /* 0x000fc80000010000 */
[----:B------:R-:W-:Y:S02]  /*7680*/  FADD.FTZ R7, R91, R6 ;  /* 0x000000065b077221 */ /* 0x000fe40000010000 */
[----:B------:R-:W1:Y:S01]  /*7690*/  MUFU.EX2 R128, R128 ;  /* 0x0000008000807308 */ /* 0x000e620000000800 */
[----:B--2---:R-:W-:Y:S01]  /*76a0*/  FADD.FTZ R14, R122, R14 ;  /* 0x0000000e7a0e7221 */ /* 0x004fe20000010000 */
[----:B------:R-:W-:-:S04]  /*76b0*/  FADD.FTZ R6, R166, R7 ;  /* 0x00000007a6067221 */ /* 0x000fc80000010000 */
[----:B------:R-:W-:Y:S02]  /*76c0*/  FADD.FTZ R7, R101, R6 ;  /* 0x0000000665077221 */ /* 0x000fe40000010000 */
[----:B------:R-:W2:Y:S01]  /*76d0*/  MUFU.EX2 R155, R90 ;  /* 0x0000005a009b7308 */ /* 0x000ea20000000800 */
[----:B0-----:R-:W-:Y:S01]  /*76e0*/  FADD.FTZ R14, R153, R14 ;  /* 0x0000000e990e7221 */ /* 0x001fe20000010000 */
[----:B------:R-:W-:-:S04]  /*76f0*/  FADD.FTZ R6, R168, R7 ;  /* 0x00000007a8067221 */ /* 0x000fc80000010000 */
        /* <DEDUP_REMOVED lines=19> */
[----:B------:R-:W-:-:S06]  /*7830*/  FADD.FTZ R6, R108, R7 ;  /* 0x000000076c067221 */ /* 0x000fcc0000010000 */
        /* <DEDUP_REMOVED lines=40> */
.L_x_1013:
[----:B------:R-:W0:Y:S01]  /*7ac0*/  S2UR UR5, SR_CgaCtaId ;  /* 0x00000000000579c3 */ /* 0x000e220000008800 */
[----:B------:R-:W-:Y:S01]  /*7ad0*/  UIADD3 UR14, UR14, 0x2a860, URZ ;  /* 0x0002a8600e0e7890 */ /* 0x000fe2000fffe03f */
[C---:B------:R-:W-:Y:S01]  /*7ae0*/  ISETP.GT.AND P1, PT, R20.reuse, R15, PT ;  /* 0x0000000f1400720c */ /* 0x040fe20003f24270 */
[----:B------:R-:W-:Y:S01]  /*7af0*/  VIADD R20, R20, 0xffffffff ;  /* 0xffffffff14147836 */ /* 0x000fe20000000000 */
[----:B------:R-:W-:Y:S01]  /*7b00*/  F2FP.F16.F32.PACK_AB R156, R162, R21 ;  /* 0x00000015a29c723e */ /* 0x000fe200000000ff */
[----:B------:R-:W-:Y:S01]  /*7b10*/  IMAD.MOV.U32 R14, RZ, RZ, R88 ;  /* 0x000000ffff0e7224 */ /* 0x000fe200078e0058 */
[----:B------:R-:W-:Y:S01]  /*7b20*/  F2FP.F16.F32.PACK_AB R145, R140, R145 ;  /* 0x000000918c91723e */ /* 0x000fe200000000ff */
[----:B------:R-:W-:Y:S01]  /*7b30*/  IMAD.MOV.U32 R21, RZ, RZ, R3 ;  /* 0x000000ffff157224 */ /* 0x000fe200078e0003 */
        /* <DEDUP_REMOVED lines=8> */
[----:B------:R-:W-:Y:S01]  /*7bc0*/  F2FP.F16.F32.PACK_AB R155, R130, R155 ;  /* 0x0000009b829b723e */ /* 0x000fe200000000ff */
[----:B0-----:R-:W-:Y:S01]  /*7bd0*/  UPRMT UR14, UR5, 0x654, UR14 ;  /* 0x00000654050e7896 */ /* 0x001fe2000800000e */
[----:B------:R-:W-:-:S02]  /*7be0*/  F2FP.F16.F32.PACK_AB R148, R160, R103 ;  /* 0x00000067a094723e */ /* 0x000fc400000000ff */
[----:B------:R-:W-:Y:S01]  /*7bf0*/  UMOV UR5, UR4 ;  /* 0x0000000400057c82 */ /* 0x000fe20008000000 */
[----:B------:R-:W-:Y:S02]  /*7c00*/  F2FP.F16.F32.PACK_AB R149, R132, R149 ;  /* 0x000000958495723e */ /* 0x000fe400000000ff */
[----:B------:R-:W-:Y:S02]  /*7c10*/  F2FP.F16.F32.PACK_AB R150, R94, R93 ;  /* 0x0000005d5e96723e */ /* 0x000fe400000000ff */
[----:B------:R-:W-:Y:S01]  /*7c20*/  F2FP.F16.F32.PACK_AB R151, R134, R151 ;  /* 0x000000978697723e */ /* 0x000fe200000000ff */
[----:B------:R-:W-:Y:S01]  /*7c30*/  SYNCS.ARRIVE.TRANS64.RED.A1T0 RZ, [UR14], RZ ;  /* 0x000000ffffff79a7 */ /* 0x000fe2000810040e */
        /* <DEDUP_REMOVED lines=9> */
[----:B------:R-:W-:Y:S01]  /*7cd0*/  F2FP.F16.F32.PACK_AB R139, R111, R139 ;  /* 0x0000008b6f8b723e */ /* 0x000fe200000000ff */
[----:B------:R-:W-:Y:S06]  /*7ce0*/  @P1 BRA `(.L_x_1014) ;  /* 0xffffffcc00341947 */ /* 0x000fec000383ffff */
.L_x_995:
[----:B------:R-:W-:Y:S01]  /*7cf0*/  ISETP.NE.AND P2, PT, R23, 0x1, PT ;  /* 0x000000011700780c */ /* 0x000fe20003f45270 */
[----:B------:R-:W0:Y:S01]  /*7d00*/  S2R R13, SR_CTAID.X ;  /* 0x00000000000d7919 */ /* 0x000e220000002500 */
[----:B------:R-:W1:Y:S01]  /*7d10*/  LDC R21, c[0x0][0x2f0] ;  /* 0x0000bc00ff157b82 */ /* 0x000e620000000800 */
[----:B------:R-:W-:Y:S01]  /*7d20*/  UIADD3 UR10, -UR10, 0x1, URZ ;  /* 0x000000010a0a7890 */ /* 0x000fe2000fffe13f */
[----:B------:R-:W-:Y:S01]  /*7d30*/  LOP3.LUT P1, RZ, R18, 0x80000, RZ, 0xc0, !PT ;  /* 0x0008000012ff7812 */ /* 0x000fe2000782c0ff */
[----:B------:R-:W-:-:S08]  /*7d40*/  ULDC UR5, c[0x0][0x9dc] ;  /* 0x0002770000057ab9 */ /* 0x000fd00000000800 */
[----:B------:R-:W2:Y:S08]  /*7d50*/  @P2 LDC R14, c[0x0][0x44c] ;  /* 0x00011300ff0e2b82 */ /* 0x000eb00000000800 */
[----:B------:R-:W3:Y:S01]  /*7d60*/  @P2 LDC R15, c[0x0][0x450] ;  /* 0x00011400ff0f2b82 */ /* 0x000ee20000000800 */
[----:B-1----:R-:W-:Y:S01]  /*7d70*/  IMAD R90, R16, R21, UR10 ;  /* 0x0000000a105a7e24 */ /* 0x002fe2000f8e0215 */
[----:B0-----:R-:W-:-:S05]  /*7d80*/  LEA R13, R13, 0x7f, 0x7 ;  /* 0x0000007f0d0d7811 */ /* 0x001fca00078e38ff */
[----:B--2---:R-:W-:-:S05]  /*7d90*/  @P2 IMAD.HI.U32 R14, R13, R14, RZ ;  /* 0x0000000e0d0e2227 */ /* 0x004fca00078e00ff */
[----:B---3--:R-:W-:-:S04]  /*7da0*/  @P2 SHF.R.U32.HI R13, RZ, R15, R14 ;  /* 0x0000000fff0d2219 */ /* 0x008fc8000001160e */
[----:B------:R-:W-:-:S05]  /*7db0*/  IADD3 R13, R90, R13, RZ ;  /* 0x0000000d5a0d7210 */ /* 0x000fca0007ffe0ff */
[----:B------:R-:W-:Y:S01]  /*7dc0*/  VIADD R14, R13, -UR5 ;  /* 0x800000050d0e7c36 */ /* 0x000fe20008000000 */
[----:B------:R-:W-:Y:S06]  /*7dd0*/  @!P1 BRA `(.L_x_1015) ;  /* 0x0000000000449947 */ /* 0x000fec0003800000 */
[----:B------:R-:W-:-:S13]  /*7de0*/  ISETP.GT.AND P1, PT, R13, -0x1, PT ;  /* 0xffffffff0d00780c */ /* 0x000fda0003f24270 */
[----:B------:R-:W-:Y:S05]  /*7df0*/  @P1 BRA `(.L_x_1016) ;  /* 0x0000000000201947 */ /* 0x000fea0003800000 */
[----:B------:R-:W0:Y:S01]  /*7e00*/  LDC R92, c[0x0][0x9e4] ;  /* 0x00027900ff5c7b82 */ /* 0x000e220000000800 */
[----:B------:R-:W-:Y:S02]  /*7e10*/  LOP3.LUT R13, RZ, R13, RZ, 0x33, !PT ;  /* 0x0000000dff0d7212 */ /* 0x000fe400078e33ff */
[----:B0-----:R-:W-:-:S13]  /*7e20*/  ISETP.NE.AND P1, PT, R92, 0x1, PT ;  /* 0x000000015c00780c */ /* 0x001fda0003f25270 */
[----:B------:R-:W0:Y:S02]  /*7e30*/  @P1 LDC.64 R90, c[0x0][0x9e8] ;  /* 0x00027a00ff5a1b82 */ /* 0x000e240000000a00 */
[----:B0-----:R-:W-:-:S05]  /*7e40*/  @P1 IMAD.HI.U32 R90, R13, R90, RZ ;  /* 0x0000005a0d5a1227 */ /* 0x001fca00078e00ff */
[----:B------:R-:W-:-:S04]  /*7e50*/  @P1 SHF.R.U32.HI R13, RZ, R91, R90 ;  /* 0x0000005bff0d1219 */ /* 0x000fc8000001165a */
[----:B------:R-:W-:Y:S01]  /*7e60*/  LOP3.LUT R13, RZ, R13, RZ, 0x33, !PT ;  /* 0x0000000dff0d7212 */ /* 0x000fe200078e33ff */
[----:B------:R-:W-:Y:S06]  /*7e70*/  BRA `(.L_x_1017) ;  /* 0x0000000000147947 */ /* 0x000fec0003800000 */
.L_x_1016:
[----:B------:R-:W0:Y:S02]  /*7e80*/  LDC R92, c[0x0][0x9e4] ;  /* 0x00027900ff5c7b82 */ /* 0x000e240000000800 */
[----:B0-----:R-:W-:-:S13]  /*7e90*/  ISETP.NE.AND P1, PT, R92, 0x1, PT ;  /* 0x000000015c00780c */ /* 0x001fda0003f25270 */
[----:B------:R-:W0:Y:S02]  /*7ea0*/  @P1 LDC.64 R90, c[0x0][0x9e8] ;  /* 0x00027a00ff5a1b82 */ /* 0x000e240000000a00 */
[----:B0-----:R-:W-:-:S05]  /*7eb0*/  @P1 IMAD.HI.U32 R90, R13, R90, RZ ;  /* 0x0000005a0d5a1227 */ /* 0x001fca00078e00ff */
[----:B------:R-:W-:-:S07]  /*7ec0*/  @P1 SHF.R.U32.HI R13, RZ, R91, R90 ;  /* 0x0000005bff0d1219 */ /* 0x000fce000001165a */
.L_x_1017:
[----:B------:R-:W-:-:S05]  /*7ed0*/  IMAD R13, R13, R92, RZ ;  /* 0x0000005c0d0d7224 */ /* 0x000fca00078e02ff */
[----:B------:R-:W-:-:S07]  /*7ee0*/  VIMNMX R14, R14, R13, !PT ;  /* 0x0000000d0e0e7248 */ /* 0x000fce0007fe0100 */
.L_x_1015:
[----:B------:R-:W-:-:S04]  /*7ef0*/  VIADD R14, R14, 0x5f ;  /* 0x0000005f0e0e7836 */ /* 0x000fc80000000000 */
[----:B------:R-:W-:-:S05]  /*7f00*/  IMAD.HI R14, R14, 0x2aaaaaab, RZ ;  /* 0x2aaaaaab0e0e7827 */ /* 0x000fca00078e02ff */
[----:B------:R-:W-:-:S04]  /*7f10*/  SHF.R.U32.HI R13, RZ, 0x1f, R14 ;  /* 0x0000001fff0d7819 */ /* 0x000fc8000001160e */
[----:B------:R-:W-:-:S04]  /*7f20*/  LEA.HI.SX32 R14, R14, R13, 0x1c ;  /* 0x0000000d0e0e7211 */ /* 0x000fc800078fe2ff */
[----:B------:R-:W-:-:S04]  /*7f30*/  VIMNMX R13, R17, R14, !PT ;  /* 0x0000000e110d7248 */ /* 0x000fc80007fe0100 */
[----:B------:R-:W-:-:S13]  /*7f40*/  ISETP.GE.AND P1, PT, R20, R13, PT ;  /* 0x0000000d1400720c */ /* 0x000fda0003f26270 */
[----:B------:R-:W-:Y:S05]  /*7f50*/  @!P1 BRA `(.L_x_1018) ;  /* 0x0000002000709947 */ /* 0x000fea0003800000 */
[----:B------:R-:W-:Y:S01]  /*7f60*/  IMAD.MOV.U32 R21, RZ, RZ, R88 ;  /* 0x000000ffff157224 */ /* 0x000fe200078e0058 */
[----:B------:R-:W-:Y:S01]  /*7f70*/  UMOV UR7, UR4 ;  /* 0x0000000400077c82 */ /* 0x000fe20008000000 */
[----:B------:R-:W-:Y:S01]  /*7f80*/  IMAD.MOV.U32 R15, RZ, RZ, R12 ;  /* 0x000000ffff0f7224 */ /* 0x000fe200078e000c */
[----:B------:R-:W-:Y:S01]  /*7f90*/  ULDC UR5, c[0x0][0x9d8] ;  /* 0x0002760000057ab9 */ /* 0x000fe20000000800 */
[----:B------:R-:W-:-:S07]  /*7fa0*/  IMAD.MOV.U32 R14, RZ, RZ, R3 ;  /* 0x000000ffff0e7224 */ /* 0x000fce00078e0003 */
.L_x_1029:
[----:B------:R-:W-:-:S04]  /*7fb0*/  UIADD3 UR4, UR7, 0x1, URZ ;  /* 0x0000000107047890 */ /* 0x000fc8000fffe03f */
[----:B------:R-:W-:-:S04]  /*7fc0*/  UISETP.NE.AND UP0, UPT, UR4, 0x2, UPT ;  /* 0x000000020400788c */ /* 0x000fc8000bf05270 */
[----:B------:R-:W-:Y:S02]  /*7fd0*/  USEL UR6, URZ, 0x1, UP0 ;  /* 0x000000013f067887 */ /* 0x000fe40008000000 */
[----:B------:R-:W-:-:S04]  /*7fe0*/  USEL UR4, UR4, URZ, UP0 ;  /* 0x0000003f04047287 */ /* 0x000fc80008000000 */
[----:B------:R-:W-:Y:S01]  /*7ff0*/  LOP3.LUT R3, R14, UR6, RZ, 0x3c, !PT ;  /* 0x000000060e037c12 */ /* 0x000fe2000f8e3cff */
[----:B------:R-:W-:Y:S07]  /*8000*/  @!P0 BRA `(.L_x_1019) ;  /* 0x0000000000048947 */ /* 0x000fee0003800000 */
[----:B------:R-:W-:Y:S01]  /*8010*/  BPT.TRAP 0x1 ;  /* 0x000000040000795c */ /* 0x000fe20000300000 */
.L_x_1019:
[----:B------:R-:W-:Y:S01]  /*8020*/  ULEA UR6, UR4, UR58, 0x3 ;  /* 0x0000003a04067291 */ /* 0x000fe2000f8e183f */
[----:B------:R-:W-:-:S08]  /*8030*/  SHF.L.U32 R11, R3, 0x1f, RZ ;  /* 0x0000001f030b7819 */ /* 0x000fd000000006ff */
[----:B------:R0:W1:Y:S01]  /*8040*/  SYNCS.PHASECHK.TRANS64.TRYWAIT P1, [UR6+0x2a830], R11 ;  /* 0x02a8300bff0075a7 */ /* 0x0000620008020146 */
[----:B------:R-:W-:Y:S05]  /*8050*/  @!P0 BRA `(.L_x_1020) ;  /* 0x0000000000048947 */ /* 0x000fea0003800000 */
[----:B------:R-:W-:Y:S01]  /*8060*/  BPT.TRAP 0x1 ;  /* 0x000000040000795c */ /* 0x000fe20000300000 */
.L_x_1020:
[----:B-1----:R-:W-:Y:S05]  /*8070*/  @P1 BRA `(.L_x_1021) ;  /* 0x0000000000081947 */ /* 0x002fea0003800000 */
[----:B------:R-:W1:Y:S02]  /*8080*/  SYNCS.PHASECHK.TRANS64.TRYWAIT P1, [UR6+0x2a830], R11 ;  /* 0x02a8300bff0075a7 */ /* 0x000e640008020146 */
[----:B-1----:R-:W-:Y:S05]  /*8090*/  @!P1 BRA `(.L_x_1022) ;  /* 0x000000b8004c9947 */ /* 0x002fea0003800000 */
.L_x_1021:
        /* <DEDUP_REMOVED lines=129> */
.L_x_1023:
[----:B------:R-:W-:Y:S01]  /*88b0*/  ULEA UR6, UR7, UR58, 0x3 ;  /* 0x0000003a07067291 */ /* 0x000fe2000f8e183f */
[----:B------:R-:W-:-:S08]  /*88c0*/  SHF.L.U32 R0, R14, 0x1f, RZ ;  /* 0x0000001f0e007819 */ /* 0x000fd000000006ff */
[----:B------:R2:W3:Y:S01]  /*88d0*/  SYNCS.PHASECHK.TRANS64.TRYWAIT P1, [UR6+0x2a850], R0 ;  /* 0x02a85000ff0075a7 */ /* 0x0004e20008020146 */
[----:B------:R-:W-:Y:S05]  /*88e0*/  @!P0 BRA `(.L_x_1024) ;  /* 0x0000000000048947 */ /* 0x000fea0003800000 */
[----:B------:R-:W-:Y:S01]  /*88f0*/  BPT.TRAP 0x1 ;  /* 0x000000040000795c */ /* 0x000fe20000300000 */
.L_x_1024:
[----:B---3--:R-:W-:Y:S05]  /*8900*/  @P1 BRA `(.L_x_1025) ;  /* 0x0000000000081947 */ /* 0x008fea0003800000 */
[----:B------:R-:W3:Y:S02]  /*8910*/  SYNCS.PHASECHK.TRANS64.TRYWAIT P1, [UR6+0x2a850], R0 ;  /* 0x02a85000ff0075a7 */ /* 0x000ee40008020146 */
[----:B---3--:R-:W-:Y:S05]  /*8920*/  @!P1 BRA `(.L_x_1026) ;  /* 0x000000b000409947 */ /* 0x008fea0003800000 */
.L_x_1025:
[----:B------:R-:W-:Y:S01]  /*8930*/  UIADD3 UR10, UR58, 0x400, URZ ;  /* 0x000004003a0a7890 */ /* 0x000fe2000fffe03f */
[----:B------:R-:W-:Y:S01]  /*8940*/  WARPGROUP.ARRIVE ;  /* 0x00000000000079c5 */ /* 0x000fe20000000000 */
[----:B------:R-:W-:Y:S01]  /*8950*/  UMOV UR11, 0x40000040 ;  /* 0x40000040000b7882 */ /* 0x000fe20000000000 */
[----:B------:R-:W-:Y:S01]  /*8960*/  UMOV UR15, 0x40000040 ;  /* 0x40000040000f7882 */ /* 0x000fe20000000000 */
[----:B------:R-:W-:-:S04]  /*8970*/  USHF.R.U32.HI UR10, URZ, 0x4, UR10 ;  /* 0x000000043f0a7899 */ /* 0x000fc8000801160a */
[----:B------:R-:W-:-:S04]  /*8980*/  ULOP3.LUT UR10, UR10, 0x3fff, URZ, 0xc0, !UPT ;  /* 0x00003fff0a0a7892 */ /* 0x000fc8000f8ec03f */
[----:B------:R-:W-:-:S04]  /*8990*/  ULOP3.LUT UR10, UR10, 0x3000000, URZ, 0xfc, !UPT ;  /* 0x030000000a0a7892 */ /* 0x000fc8000f8efc3f */
[----:B------:R-:W-:-:S04]  /*89a0*/  UIMAD UR10, UR7, 0x600, UR10 ;  /* 0x00000600070a78a4 */ /* 0x000fc8000f8e020a */
[----:B------:R-:W-:-:S05]  /*89b0*/  UIADD3 UR14, UR10, 0x80, URZ ;  /* 0x000000800a0e7890 */ /* 0x000fca000fffe03f */
[----:B------:R-:W-:Y:S01]  /*89c0*/  HGMMA.64x128x16.F32 R24, R156, gdesc[UR8].tnspB, R24, gsb0 ;  /* 0x41e000089c187df0 */ /* 0x000fe20008000818 */
[----:B------:R-:W-:Y:S02]  /*89d0*/  UMOV UR11, 0x40000040 ;  /* 0x40000040000b7882 */ /* 0x000fe40000000000 */
        /* <DEDUP_REMOVED lines=18> */
[----:B------:R-:W-:Y:S03]  /*8b00*/  HGMMA.64x128x16.F32 R24, R140, gdesc[UR12].tnspB, R24, gsb0 ;  /* 0x41e0000c8c187df0 */ /* 0x000fe60008000818 */
[----:B------:R-:W-:Y:S02]  /*8b10*/  WARPGROUP.DEPBAR.LE gsb0, 0x0 ;  /* 0x00008000000079c5 */ /* 0x000fe40000010000 */
[----:B------:R-:W-:-:S07]  /*8b20*/  WARPGROUP.ARRIVE ;  /* 0x00000000000079c5 */ /* 0x000fce0000000000 */
[----:B------:R-:W-:Y:S03]  /*8b30*/  HGMMA.64x128x16.F32 R24, R136, gdesc[UR8].tnspB, R24, gsb0 ;  /* 0x41e0000888187df0 */ /* 0x000fe60008000818 */
[----:B------:R-:W-:Y:S02]  /*8b40*/  WARPGROUP.DEPBAR.LE gsb0, 0x0 ;  /* 0x00008000000079c5 */ /* 0x000fe40000010000 */
[----:B------:R-:W-:Y:S05]  /*8b50*/  @!P0 BRA `(.L_x_1027) ;  /* 0x0000000000048947 */ /* 0x000fea0003800000 */
[----:B------:R-:W-:Y:S01]  /*8b60*/  BPT.TRAP 0x1 ;  /* 0x000000040000795c */ /* 0x000fe20000300000 */
.L_x_1027:
        /* <DEDUP_REMOVED lines=38> */
[----:B------:R-:W1:Y:S01]  /*8dd0*/  MUFU.TANH R140, R140 ;  /* 0x0000008c008c7308 */ /* 0x000e620000002400 */
        /* <DEDUP_REMOVED lines=19> */
[----:B--2---:R-:W-:Y:S01]  /*8f10*/  FMUL.FTZ R0, R134, UR5 ;  /* 0x0000000586007c20 */ /* 0x004fe20008410000 */
[----:B------:R-:W-:Y:S01]  /*8f20*/  FMUL.FTZ R134, R135, UR5 ;  /* 0x0000000587867c20 */ /* 0x000fe20008410000 */
[----:B------:R-:W1:Y:S01]  /*8f30*/  S2UR UR10, SR_CgaCtaId ;  /* 0x00000000000a79c3 */ /* 0x000e620000008800 */
[----:B------:R-:W-:Y:S01]  /*8f40*/  ULEA UR7, UR4, UR58, 0x3 ;  /* 0x0000003a04077291 */ /* 0x000fe2000f8e183f */
[----:B------:R-:W2:Y:S01]  /*8f50*/  MUFU.TANH R94, R94 ;  /* 0x0000005e005e7308 */ /* 0x000ea20000002400 */
[----:B---3--:R-:W-:-:S02]  /*8f60*/  FMNMX.FTZ R11, R142, R11, !PT ;  /* 0x0000000b8e0b7209 */ /* 0x008fc40007810000 */
[----:B------:R-:W-:-:S05]  /*8f70*/  UIADD3 UR7, UR7, 0x2a840, URZ ;  /* 0x0002a84007077890 */ /* 0x000fca000fffe03f */
[----:B------:R-:W3:Y:S01]  /*8f80*/  MUFU.TANH R144, R144 ;  /* 0x0000009000907308 */ /* 0x000ee20000002400 */
[----:B0-----:R-:W-:-:S07]  /*8f90*/  FMNMX.FTZ R89, R92, R89, !PT ;  /* 0x000000595c597209 */ /* 0x001fce0007810000 */
[----:B------:R-:W0:Y:S01]  /*8fa0*/  MUFU.TANH R146, R146 ;  /* 0x0000009200927308 */ /* 0x000e220000002400 */
[----:B--2---:R-:W-:Y:S01]  /*8fb0*/  FMNMX.FTZ R89, R94, R89, !PT ;  /* 0x000000595e597209 */ /* 0x004fe20007810000 */
[----:B-1----:R-:W-:-:S06]  /*8fc0*/  UPRMT UR7, UR10, 0x654, UR7 ;  /* 0x000006540a077896 */ /* 0x002fcc0008000007 */
[----:B------:R-:W1:Y:S01]  /*8fd0*/  MUFU.TANH R96, R96 ;  /* 0x0000006000607308 */ /* 0x000e620000002400 */
[----:B---3--:R-:W-:Y:S02]  /*8fe0*/  FMNMX.FTZ R11, R144, R11, !PT ;  /* 0x0000000b900b7209 */ /* 0x008fe40007810000 */
[----:B------:R-:W-:Y:S05]  /*8ff0*/  SYNCS.ARRIVE.TRANS64.RED.A1T0 RZ, [UR7], RZ ;  /* 0x000000ffffff79a7 */ /* 0x000fea0008100407 */
        /* <DEDUP_REMOVED lines=70> */
[----:B------:R0:W1:Y:S01]  /*9460*/  MUFU.TANH R132, R0 ;  /* 0x0000000000847308 */ /* 0x0000620000002400 */
[----:B--2---:R-:W-:-:S07]  /*9470*/  FMNMX.FTZ R11, R180, R11, !PT ;  /* 0x0000000bb40b7209 */ /* 0x004fce0007810000 */
[----:B------:R-:W2:Y:S01]  /*9480*/  MUFU.TANH R134, R134 ;  /* 0x0000008600867308 */ /* 0x000ea20000002400 */
[----:B0-----:R-:W-:-:S05]  /*9490*/  FMNMX.FTZ R0, R182, R11, !PT ;  /* 0x0000000bb6007209 */ /* 0x001fca0007810000 */
[----:B------:R-:W0:Y:S01]  /*94a0*/  SHFL.BFLY PT, R11, R0, 0x2, 0x1f ;  /* 0x0c401f00000b7f89 */ /* 0x000e2200000e0000 */
[----:B-1----:R-:W-:-:S04]  /*94b0*/  FMNMX.FTZ R89, R132, R89, !PT ;  /* 0x0000005984597209 */ /* 0x002fc80007810000 */
[----:B--2---:R-:W-:-:S05]  /*94c0*/  FMNMX.FTZ R89, R134, R89, !PT ;  /* 0x0000005986597209 */ /* 0x004fca0007810000 */
[----:B------:R-:W1:Y:S01]  /*94d0*/  SHFL.BFLY PT, R12, R89, 0x2, 0x1f ;  /* 0x0c401f00590c7f89 */ /* 0x000e6200000e0000 */
[----:B0-----:R-:W-:Y:S02]  /*94e0*/  FMNMX.FTZ R2, R0, R11, !PT ;  /* 0x0000000b00027209 */ /* 0x001fe40007810000 */
[----:B------:R-:W0:Y:S03]  /*94f0*/  LDC R11, c[0x0][0x988] ;  /* 0x00026200ff0b7b82 */ /* 0x000e260000000800 */
[----:B------:R-:W2:Y:S01]  /*9500*/  SHFL.BFLY PT, R91, R2, 0x1, 0x1f ;  /* 0x0c201f00025b7f89 */ /* 0x000ea200000e0000 */
[----:B-1----:R-:W-:-:S05]  /*9510*/  FMNMX.FTZ R93, R89, R12, !PT ;  /* 0x0000000c595d7209 */ /* 0x002fca0007810000 */
[----:B------:R-:W1:Y:S01]  /*9520*/  SHFL.BFLY PT, R88, R93, 0x1, 0x1f ;  /* 0x0c201f005d587f89 */ /* 0x000e6200000e0000 */
[----:B--2---:R-:W-:-:S05]  /*9530*/  FMNMX.FTZ R12, R2, R91, !PT ;  /* 0x0000005b020c7209 */ /* 0x004fca0007810000 */
[C---:B0-----:R-:W-:Y:S01]  /*9540*/  FMUL.FTZ R109, R12.reuse, R11 ;  /* 0x0000000b0c6d7220 */ /* 0x041fe20000410000 */
[----:B------:R-:W-:-:S03]  /*9550*/  FADD.FTZ R184, -R12, R15 ;  /* 0x0000000f0cb87221 */ /* 0x000fc60000010100 */
        /* <DEDUP_REMOVED lines=11> */
[-C--:B------:R-:W-:Y:S01]  /*9610*/  FFMA.FTZ R93, R154, R11.reuse, -R109 ;  /* 0x0000000b9a5d7223 */ /* 0x080fe2000001086d */
[----:B------:R-:W-:Y:S01]  /*9620*/  FADD.FTZ R186, -R88, R21 ;  /* 0x0000001558ba7221 */ /* 0x000fe20000010100 */
        /* <DEDUP_REMOVED lines=13> */
[-C--:B------:R-:W-:Y:S01]  /*9700*/  FMUL.FTZ R109, R88, R11.reuse ;  /* 0x0000000b586d7220 */ /* 0x080fe20000410000 */
[-C--:B------:R-:W-:Y:S01]  /*9710*/  FMUL.FTZ R184, R184, R11.reuse ;  /* 0x0000000bb8b87220 */ /* 0x080fe20000410000 */
[-C--:B------:R-:W-:Y:S01]  /*9720*/  FMUL.FTZ R186, R186, R11.reuse ;  /* 0x0000000bbaba7220 */ /* 0x080fe20000410000 */
        /* <DEDUP_REMOVED lines=23> */
[----:B------:R-:W-:Y:S01]  /*98a0*/  FFMA.FTZ R130, R130, R11, -R109 ;  /* 0x0000000b82827223 */ /* 0x000fe2000001086d */
[----:B------:R-:W1:Y:S01]  /*98b0*/  MUFU.EX2 R157, R14 ;  /* 0x0000000e009d7308 */ /* 0x000e620000000800 */
[----:B0-----:R-:W-:Y:S01]  /*98c0*/  FFMA.FTZ R7, R0, R7, R15 ;  /* 0x0000000700077223 */ /* 0x001fe2000001000f */
[-CC-:B------:R-:W-:Y:S01]  /*98d0*/  FFMA.FTZ R178, R178, R11.reuse, -R109.reuse ;  /* 0x0000000bb2b27223 */ /* 0x180fe2000001086d */
[-CC-:B------:R-:W-:Y:S01]  /*98e0*/  FFMA.FTZ R132, R132, R11.reuse, -R109.reuse ;  /* 0x0000000b84847223 */ /* 0x180fe2000001086d */
[----:B------:R-:W-:-:S04]  /*98f0*/  FFMA.FTZ R109, R134, R11, -R109 ;  /* 0x0000000b866d7223 */ /* 0x000fc8000001086d */
[----:B------:R-:W0:Y:S08]  /*9900*/  MUFU.EX2 R136, R136 ;  /* 0x0000008800887308 */ /* 0x000e300000000800 */
[----:B------:R-:W2:Y:S01]  /*9910*/  MUFU.EX2 R90, R90 ;  /* 0x0000005a005a7308 */ /* 0x000ea20000000800 */
[----:B-1----:R-:W-:-:S07]  /*9920*/  FFMA.FTZ R6, R2, R6, R157 ;  /* 0x0000000602067223 */ /* 0x002fce000001009d */
        /* <DEDUP_REMOVED lines=92> */
.L_x_1028:
        /* <DEDUP_REMOVED lines=35> */
.L_x_1018:
[----:B------:R-:W-:-:S13]  /*a120*/  ISETP.GE.AND P1, PT, R20, R17, PT ;  /* 0x000000111400720c */ /* 0x000fda0003f26270 */
[----:B------:R-:W-:Y:S05]  /*a130*/  @!P1 BRA `(.L_x_1030) ;  /* 0x0000003000ec9947 */ /* 0x000fea0003800000 */
[----:B------:R-:W-:Y:S01]  /*a140*/  IMAD.MOV.U32 R14, RZ, RZ, R88 ;  /* 0x000000ffff0e7224 */ /* 0x000fe200078e0058 */
[----:B------:R-:W-:Y:S01]  /*a150*/  UMOV UR7, UR4 ;  /* 0x0000000400077c82 */ /* 0x000fe20008000000 */
[----:B------:R-:W-:Y:S01]  /*a160*/  IMAD.MOV.U32 R13, RZ, RZ, R12 ;  /* 0x000000ffff0d7224 */ /* 0x000fe200078e000c */
[----:B------:R-:W-:Y:S01]  /*a170*/  ULDC UR61, c[0x0][0x9e4] ;  /* 0x00027900003d7ab9 */ /* 0x000fe20000000800 */
[----:B------:R-:W-:Y:S01]  /*a180*/  IMAD.MOV.U32 R15, RZ, RZ, R3 ;  /* 0x000000ffff0f7224 */ /* 0x000fe200078e0003 */
[----:B------:R-:W-:-:S06]  /*a190*/  ULDC UR5, c[0x0][0x9d8] ;  /* 0x0002760000057ab9 */ /* 0x000fcc0000000800 */
.L_x_1049:
[----:B------:R-:W-:-:S04]  /*a1a0*/  UIADD3 UR4, UR7, 0x1, URZ ;  /* 0x0000000107047890 */ /* 0x000fc8000fffe03f */
[----:B------:R-:W-:-:S04]  /*a1b0*/  UISETP.NE.AND UP0, UPT, UR4, 0x2, UPT ;  /* 0x000000020400788c */ /* 0x000fc8000bf05270 */
[----:B------:R-:W-:Y:S02]  /*a1c0*/  USEL UR6, URZ, 0x1, UP0 ;  /* 0x000000013f067887 */ /* 0x000fe40008000000 */
[----:B------:R-:W-:-:S04]  /*a1d0*/  USEL UR4, UR4, URZ, UP0 ;  /* 0x0000003f04047287 */ /* 0x000fc80008000000 */
[----:B------:R-:W-:Y:S01]  /*a1e0*/  LOP3.LUT R3, R15, UR6, RZ, 0x3c, !PT ;  /* 0x000000060f037c12 */ /* 0x000fe2000f8e3cff */
[----:B------:R-:W-:Y:S07]  /*a1f0*/  @!P0 BRA `(.L_x_1031) ;  /* 0x0000000000048947 */ /* 0x000fee0003800000 */
[----:B------:R-:W-:Y:S01]  /*a200*/  BPT.TRAP 0x1 ;  /* 0x000000040000795c */ /* 0x000fe20000300000 */
.L_x_1031:
[----:B------:R-:W-:Y:S01]  /*a210*/  ULEA UR59, UR4, UR58, 0x3 ;  /* 0x0000003a043b7291 */ /* 0x000fe2000f8e183f */
[----:B------:R-:W-:-:S08]  /*a220*/  SHF.L.U32 R11, R3, 0x1f, RZ ;  /* 0x0000001f030b7819 */ /* 0x000fd000000006ff */
[----:B------:R0:W1:Y:S01]  /*a230*/  SYNCS.PHASECHK.TRANS64.TRYWAIT P1, [UR59+0x2a830], R11 ;  /* 0x02a8300bff0075a7 */ /* 0x000062000802017b */
[----:B------:R-:W-:Y:S05]  /*a240*/  @!P0 BRA `(.L_x_1032) ;  /* 0x0000000000048947 */ /* 0x000fea0003800000 */
[----:B------:R-:W-:Y:S01]  /*a250*/  BPT.TRAP 0x1 ;  /* 0x000000040000795c */ /* 0x000fe20000300000 */
.L_x_1032:
[----:B-1----:R-:W-:Y:S05]  /*a260*/  @P1 BRA `(.L_x_1033) ;  /* 0x0000000000081947 */ /* 0x002fea0003800000 */
[----:B------:R-:W1:Y:S02]  /*a270*/  SYNCS.PHASECHK.TRANS64.TRYWAIT P1, [UR59+0x2a830], R11 ;  /* 0x02a8300bff0075a7 */ /* 0x000e64000802017b */
[----:B-1----:R-:W-:Y:S05]  /*a280*/  @!P1 BRA `(.L_x_1034) ;  /* 0x0000009800009947 */ /* 0x002fea0003800000 */
.L_x_1033:
        /* <DEDUP_REMOVED lines=129> */
.L_x_1035:
[----:B------:R-:W-:Y:S01]  /*aaa0*/  ULEA UR10, UR7, UR58, 0x3 ;  /* 0x0000003a070a7291 */ /* 0x000fe2000f8e183f */
[----:B------:R-:W-:-:S08]  /*aab0*/  SHF.L.U32 R0, R15, 0x1f, RZ ;  /* 0x0000001f0f007819 */ /* 0x000fd000000006ff */
[----:B------:R2:W3:Y:S01]  /*aac0*/  SYNCS.PHASECHK.TRANS64.TRYWAIT P1, [UR10+0x2a850], R0 ;  /* 0x02a85000ff0075a7 */ /* 0x0004e2000802014a */
[----:B------:R-:W-:Y:S05]  /*aad0*/  @!P0 BRA `(.L_x_1036) ;  /* 0x0000000000048947 */ /* 0x000fea0003800000 */
[----:B------:R-:W-:Y:S01]  /*aae0*/  BPT.TRAP 0x1 ;  /* 0x000000040000795c */ /* 0x000fe20000300000 */
.L_x_1036:
[----:B---3--:R-:W-:Y:S05]  /*aaf0*/  @P1 BRA `(.L_x_1037) ;  /* 0x0000000000081947 */ /* 0x008fea0003800000 */
[----:B------:R-:W3:Y:S02]  /*ab00*/  SYNCS.PHASECHK.TRANS64.TRYWAIT P1, [UR10+0x2a850], R0 ;  /* 0x02a85000ff0075a7 */ /* 0x000ee4000802014a */
[----:B---3--:R-:W-:Y:S05]  /*ab10*/  @!P1 BRA `(.L_x_1038) ;  /* 0x0000008c00f49947 */ /* 0x008fea0003800000 */
.L_x_1037:
[----:B------:R-:W-:Y:S01]  /*ab20*/  UIADD3 UR6, UR58, 0x400, URZ ;  /* 0x000004003a067890 */ /* 0x000fe2000fffe03f */
[----:B------:R-:W-:-:S03]  /*ab30*/  WARPGROUP.ARRIVE ;  /* 0x00000000000079c5 */ /* 0x000fc60000000000 */
[----:B------:R-:W-:-:S04]  /*ab40*/  USHF.R.U32.HI UR6, URZ, 0x4, UR6 ;  /* 0x000000043f067899 */ /* 0x000fc80008011606 */
[----:B------:R-:W-:-:S04]  /*ab50*/  ULOP3.LUT UR6, UR6, 0x3fff, URZ, 0xc0, !UPT ;  /* 0x00003fff06067892 */ /* 0x000fc8000f8ec03f */
[----:B------:R-:W-:-:S04]  /*ab60*/  ULOP3.LUT UR6, UR6, 0x3000000, URZ, 0xfc, !UPT ;  /* 0x0300000006067892 */ /* 0x000fc8000f8efc3f */
[----:B------:R-:W-:-:S03]  /*ab70*/  UIMAD UR11, UR7, 0x600, UR6 ;  /* 0x00000600070b78a4 */ /* 0x000fc6000f8e0206 */
[----:B------:R-:W-:-:S04]  /*ab80*/  UMOV UR7, 0x40000040 ;  /* 0x4000004000077882 */ /* 0x000fc80000000000 */
        /* <DEDUP_REMOVED lines=30> */
.L_x_1039:
[----:B------:R-:W-:Y:S01]  /*ad70*/  ISETP.NE.AND P2, PT, R23, 0x1, PT ;  /* 0x000000011700780c */ /* 0x000fe20003f45270 */
[----:B------:R-:W-:Y:S01]  /*ad80*/  FMUL.FTZ R164, R93, UR5 ;  /* 0x000000055da47c20 */ /* 0x000fe20008410000 */
[----:B------:R-:W-:Y:S01]  /*ad90*/  FMUL.FTZ R139, R92, UR5 ;  /* 0x000000055c8b7c20 */ /* 0x000fe20008410000 */
[----:B------:R-:W3:Y:S01]  /*ada0*/  S2UR UR7, SR_CgaCtaId ;  /* 0x00000000000779c3 */ /* 0x000ee20000008800 */
[----:B------:R-:W-:Y:S01]  /*adb0*/  FMUL.FTZ R158, R105, UR5 ;  /* 0x00000005699e7c20 */ /* 0x000fe20008410000 */
[----:B------:R-:W-:Y:S02]  /*adc0*/  IMAD.MOV.U32 R105, RZ, RZ, R8 ;  /* 0x000000ffff697224 */ /* 0x000fe400078e0008 */
[----:B0-2---:R-:W-:Y:S01]  /*add0*/  FMUL.FTZ R0, R90, UR5 ;  /* 0x000000055a007c20 */ /* 0x005fe20008410000 */
[----:B------:R-:W-:Y:S01]  /*ade0*/  FMUL.FTZ R138, R114, UR5 ;  /* 0x00000005728a7c20 */ /* 0x000fe20008410000 */
[----:B------:R-:W-:Y:S01]  /*adf0*/  FMUL.FTZ R90, R103, UR5 ;  /* 0x00000005675a7c20 */ /* 0x000fe20008410000 */
[----:B------:R-:W-:Y:S01]  /*ae00*/  FMUL.FTZ R103, R111, UR5 ;  /* 0x000000056f677c20 */ /* 0x000fe20008410000 */
[----:B------:R-:W-:-:S02]  /*ae10*/  IMAD R111, R20, -0x60, RZ ;  /* 0xffffffa0146f7824 */ /* 0x000fc400078e02ff */
[----:B-1----:R-:W-:Y:S01]  /*ae20*/  FMUL.FTZ R11, R88, UR5 ;  /* 0x00000005580b7c20 */ /* 0x002fe20008410000 */
[----:B------:R-:W-:Y:S01]  /*ae30*/  FMUL.FTZ R137, R89, UR5 ;  /* 0x0000000559897c20 */ /* 0x000fe20008410000 */
[----:B------:R-:W0:Y:S01]  /*ae40*/  @P2 LDC R93, c[0x0][0x44c] ;  /* 0x00011300ff5d2b82 */ /* 0x000e220000000800 */
[----:B------:R-:W-:Y:S01]  /*ae50*/  FMUL.FTZ R2, R91, UR5 ;  /* 0x000000055b027c20 */ /* 0x000fe20008410000 */
[----:B------:R-:W-:Y:S01]  /*ae60*/  FMUL.FTZ R12, R94, UR5 ;  /* 0x000000055e0c7c20 */ /* 0x000fe20008410000 */
[----:B------:R-:W-:Y:S01]  /*ae70*/  FMUL.FTZ R88, R99, UR5 ;  /* 0x0000000563587c20 */ /* 0x000fe20008410000 */
[----:B------:R-:W-:Y:S01]  /*ae80*/  FMUL.FTZ R168, R101, UR5 ;  /* 0x0000000565a87c20 */ /* 0x000fe20008410000 */
[----:B------:R-:W-:Y:S01]  /*ae90*/  R2UR UR6, R10 ;  /* 0x000000000a0672ca */ /* 0x000fe200000e0000 */
[----:B------:R-:W-:Y:S01]  /*aea0*/  FMUL.FTZ R15, R95, UR5 ;  /* 0x000000055f0f7c20 */ /* 0x000fe20008410000 */
[----:B------:R-:W-:Y:S01]  /*aeb0*/  FMUL.FTZ R172, R96, UR5 ;  /* 0x0000000560ac7c20 */ /* 0x000fe20008410000 */
[----:B------:R-:W1:Y:S01]  /*aec0*/  @P2 LDC R92, c[0x0][0x450] ;  /* 0x00011400ff5c2b82 */ /* 0x000e620000000800 */
        /* <DEDUP_REMOVED lines=15> */
[----:B0-----:R-:W-:-:S04]  /*afc0*/  @P2 IMAD.HI.U32 R93, R8, R93, RZ ;  /* 0x0000005d085d2227 */ /* 0x001fc800078e00ff */
[----:B------:R-:W-:Y:S01]  /*afd0*/  FMUL.FTZ R146, R122, UR5 ;  /* 0x000000057a927c20 */ /* 0x000fe20008410000 */
[----:B------:R-:W-:Y:S01]  /*afe0*/  FMUL.FTZ R148, R123, UR5 ;  /* 0x000000057b947c20 */ /* 0x000fe20008410000 */
[----:B------:R-:W-:Y:S01]  /*aff0*/  FMUL.FTZ R152, R126, UR5 ;  /* 0x000000057e987c20 */ /* 0x000fe20008410000 */
[----:B------:R-:W-:Y:S01]  /*b000*/  FMUL.FTZ R154, R127, UR5 ;  /* 0x000000057f9a7c20 */ /* 0x000fe20008410000 */
[----:B------:R-:W-:Y:S01]  /*b010*/  FMUL.FTZ R129, R129, UR5 ;  /* 0x0000000581817c20 */ /* 0x000fe20008410000 */
[----:B------:R-:W-:Y:S01]  /*b020*/  FMUL.FTZ R156, R130, UR5 ;  /* 0x00000005829c7c20 */ /* 0x000fe20008410000 */
[----:B------:R-:W-:Y:S01]  /*b030*/  FMUL.FTZ R91, R131, UR5 ;  /* 0x00000005835b7c20 */ /* 0x000fe20008410000 */
[----:B-1----:R-:W-:Y:S01]  /*b040*/  @P2 SHF.R.U32.HI R105, RZ, R92, R93 ;  /* 0x0000005cff692219 */ /* 0x002fe2000001165d */
[----:B------:R-:W-:Y:S01]  /*b050*/  FMUL.FTZ R132, R132, UR5 ;  /* 0x0000000584847c20 */ /* 0x000fe20008410000 */
[----:B------:R-:W-:Y:S01]  /*b060*/  FMUL.FTZ R133, R133, UR5 ;  /* 0x0000000585857c20 */ /* 0x000fe20008410000 */
[----:B------:R-:W-:Y:S01]  /*b070*/  FMUL.FTZ R92, R134, UR5 ;  /* 0x00000005865c7c20 */ /* 0x000fe20008410000 */
[----:B------:R-:W-:Y:S01]  /*b080*/  VIADD R94, R111, 0x1 ;  /* 0x000000016f5e7836 */ /* 0x000fe20000000000 */
[----:B------:R-:W0:Y:S01]  /*b090*/  SHFL.IDX PT, R114, R105, RZ, 0x1c1f ;  /* 0x001c1fff69727589 */ /* 0x000e2200000e0000 */
[----:B------:R-:W-:Y:S01]  /*b0a0*/  FMUL.FTZ R93, R135, UR5 ;  /* 0x00000005875d7c20 */ /* 0x000fe20008410000 */
[----:B------:R-:W-:Y:S01]  /*b0b0*/  FMUL.FTZ R116, R116, UR5 ;  /* 0x0000000574747c20 */ /* 0x000fe20008410000 */
[----:B------:R-:W-:Y:S01]  /*b0c0*/  FMUL.FTZ R120, R120, UR5 ;  /* 0x0000000578787c20 */ /* 0x000fe20008410000 */
[----:B------:R-:W-:Y:S01]  /*b0d0*/  FMUL.FTZ R121, R121, UR5 ;  /* 0x0000000579797c20 */ /* 0x000fe20008410000 */
[----:B------:R-:W-:Y:S01]  /*b0e0*/  FMUL.FTZ R124, R124, UR5 ;  /* 0x000000057c7c7c20 */ /* 0x000fe20008410000 */
[----:B------:R-:W-:Y:S01]  /*b0f0*/  FMUL.FTZ R125, R125, UR5 ;  /* 0x000000057d7d7c20 */ /* 0x000fe20008410000 */
[----:B------:R-:W-:Y:S01]  /*b100*/  FMUL.FTZ R128, R128, UR5 ;  /* 0x0000000580807c20 */ /* 0x000fe20008410000 */
[----:B------:R-:W-:Y:S01]  /*b110*/  UIADD3 UR59, UR59, 0x2a840, URZ ;  /* 0x0002a8403b3b7890 */ /* 0x000fe2000fffe03f */
[----:B------:R-:W-:Y:S01]  /*b120*/  LOP3.LUT P1, RZ, R18, 0x80000, RZ, 0xc0, !PT ;  /* 0x0008000012ff7812 */ /* 0x000fe2000782c0ff */
[----:B------:R-:W-:Y:S01]  /*b130*/  IMAD R95, R9, -0x2, R94 ;  /* 0xfffffffe095f7824 */ /* 0x000fe200078e025e */
[----:B------:R-:W1:Y:S01]  /*b140*/  MUFU.TANH R11, R11 ;  /* 0x0000000b000b7308 */ /* 0x000e620000002400 */
[----:B---3--:R-:W-:Y:S01]  /*b150*/  UPRMT UR59, UR7, 0x654, UR59 ;  /* 0x00000654073b7896 */ /* 0x008fe2000800003b */
[----:B------:R-:W-:Y:S01]  /*b160*/  FMUL.FTZ R117, R117, UR5 ;  /* 0x0000000575757c20 */ /* 0x000fe20008410000 */
[----:B------:R-:W-:Y:S01]  /*b170*/  ULDC UR11, c[0x0][0x288] ;  /* 0x0000a200000b7ab9 */ /* 0x000fe20000000800 */
[----:B------:R-:W-:Y:S01]  /*b180*/  ULDC UR7, c[0x0][0x9e0] ;  /* 0x0002780000077ab9 */ /* 0x000fe20000000800 */
[C---:B------:R-:W-:Y:S01]  /*b190*/  IADD3 R94, R95.reuse, -UR11, R22 ;  /* 0x8000000b5f5e7c10 */ /* 0x040fe2000fffe016 */
[----:B------:R-:W-:-:S02]  /*b1a0*/  VIADD R122, R95, 0xffffffff ;  /* 0xffffffff5f7a7836 */ /* 0x000fc40000000000 */
[----:B------:R-:W2:Y:S02]  /*b1b0*/  MUFU.TANH R137, R137 ;  /* 0x0000008900897308 */ /* 0x000ea40000002400 */
[C---:B------:R-:W-:Y:S01]  /*b1c0*/  VIADD R115, R94.reuse, UR7 ;  /* 0x000000075e737c36 */ /* 0x040fe20008000000 */
[----:B------:R-:W-:Y:S03]  /*b1d0*/  SYNCS.ARRIVE.TRANS64.RED.A1T0 RZ, [UR59], RZ ;  /* 0x000000ffffff79a7 */ /* 0x000fe6000810043b */
[----:B0-----:R-:W-:Y:S02]  /*b1e0*/  IMAD.IADD R95, R115, 0x1, R114 ;  /* 0x00000001735f7824 */ /* 0x001fe400078e0272 */
[----:B------:R-:W0:Y:S08]  /*b1f0*/  MUFU.TANH R0, R0 ;  /* 0x0000000000007308 */ /* 0x000e300000002400 */
[----:B------:R-:W3:Y:S08]  /*b200*/  MUFU.TANH R2, R2 ;  /* 0x0000000200027308 */ /* 0x000ef00000002400 */
[----:B------:R-:W4:Y:S08]  /*b210*/  MUFU.TANH R139, R139 ;  /* 0x0000008b008b7308 */ /* 0x000f300000002400 */
        /* <DEDUP_REMOVED lines=42> */
[----:B------:R5:W0:Y:S02]  /*b4c0*/  MUFU.TANH R110, R117 ;  /* 0x00000075006e7308 */ /* 0x000a240000002400 */
[----:B-----5:R-:W-:-:S05]  /*b4d0*/  IADD3 R117, R94, UR6, RZ ;  /* 0x000000065e757c10 */ /* 0x020fca000fffe0ff */
[----:B------:R-:W-:Y:S01]  /*b4e0*/  IMAD.IADD R97, R117, 0x1, R114 ;  /* 0x0000000175617824 */ /* 0x000fe200078e0272 */
[----:B-1234-:R-:W-:Y:S06]  /*b4f0*/  @!P1 BRA `(.L_x_1040) ;  /* 0x0000000000609947 */ /* 0x01efec0003800000 */
[----:B------:R-:W-:Y:S01]  /*b500*/  ULDC UR7, c[0x0][0x2f0] ;  /* 0x0000bc0000077ab9 */ /* 0x000fe20000000800 */
[----:B------:R-:W-:Y:S01]  /*b510*/  ULDC UR6, c[0x0][0x288] ;  /* 0x0000a20000067ab9 */ /* 0x000fe20000000800 */
        /* <DEDUP_REMOVED lines=8> */
[----:B------:R-:W1:Y:S02]  /*b5a0*/  @P1 LDC.64 R118, c[0x0][0x9e8] ;  /* 0x00027a00ff761b82 */ /* 0x000e640000000a00 */
[----:B-1----:R-:W-:-:S05]  /*b5b0*/  @P1 IMAD.HI.U32 R94, R107, R118, RZ ;  /* 0x000000766b5e1227 */ /* 0x002fca00078e00ff */
[----:B------:R-:W-:-:S04]  /*b5c0*/  @P1 SHF.R.U32.HI R107, RZ, R119, R94 ;  /* 0x00000077ff6b1219 */ /* 0x000fc8000001165e */
[----:B------:R-:W-:Y:S01]  /*b5d0*/  LOP3.LUT R107, RZ, R107, RZ, 0x33, !PT ;  /* 0x0000006bff6b7212 */ /* 0x000fe200078e33ff */
[----:B------:R-:W-:Y:S06]  /*b5e0*/  BRA `(.L_x_1043) ;  /* 0x0000000000147947 */ /* 0x000fec0003800000 */
.L_x_1042:
[----:B------:R-:W-:-:S05]  /*b5f0*/  IMAD.U32 R114, RZ, RZ, UR61 ;  /* 0x0000003dff727e24 */ /* 0x000fca000f8e00ff */
[----:B------:R-:W-:-:S13]  /*b600*/  ISETP.NE.AND P1, PT, R114, 0x1, PT ;  /* 0x000000017200780c */ /* 0x000fda0003f25270 */
[----:B------:R-:W1:Y:S02]  /*b610*/  @P1 LDC.64 R118, c[0x0][0x9e8] ;  /* 0x00027a00ff761b82 */ /* 0x000e640000000a00 */
[----:B-1----:R-:W-:-:S05]  /*b620*/  @P1 IMAD.HI.U32 R94, R107, R118, RZ ;  /* 0x000000766b5e1227 */ /* 0x002fca00078e00ff */
[----:B------:R-:W-:-:S07]  /*b630*/  @P1 SHF.R.U32.HI R107, RZ, R119, R94 ;  /* 0x00000077ff6b1219 */ /* 0x000fce000001165e */
.L_x_1043:
[----:B------:R-:W-:Y:S05]  /*b640*/  BSYNC B0 ;  /* 0x0000000000007941 */ /* 0x000fea0003800000 */
.L_x_1041:
[----:B------:R-:W-:-:S05]  /*b650*/  IMAD R94, R107, R114, R122 ;  /* 0x000000726b5e7224 */ /* 0x000fca00078e027a */
[----:B------:R-:W-:Y:S02]  /*b660*/  VIADDMNMX R95, R94, R114, R95, PT ;  /* 0x000000725e5f7246 */ /* 0x000fe4000380015f */
[----:B------:R-:W-:-:S07]  /*b670*/  VIMNMX R97, R97, R94, !PT ;  /* 0x0000005e61617248 */ /* 0x000fce0007fe0100 */
.L_x_1040:
        /* <DEDUP_REMOVED lines=13> */
[----:B0-----:R-:W-:Y:S02]  /*b750*/  FSEL R164, R164, -INF , !P3 ;  /* 0xff800000a4a47808 */ /* 0x001fe40005800000 */
        /* <DEDUP_REMOVED lines=100> */
[----:B-1----:R-:W-:-:S03]  /*bda0*/  IMAD.IADD R97, R117, 0x1, R118 ;  /* 0x0000000175617824 */ /* 0x002fc600078e0276 */
[----:B------:R-:W-:Y:S01]  /*bdb0*/  ISETP.LT.OR P6, PT, R95, 0x5a, P6 ;  /* 0x0000005a5f00780c */ /* 0x000fe200037c1670 */
[----:B------:R-:W-:-:S03]  /*bdc0*/  IMAD.IADD R95, R115, 0x1, R118 ;  /* 0x00000001735f7824 */ /* 0x000fc600078e0276 */
[----:B------:R-:W-:Y:S02]  /*bdd0*/  FSEL R98, R133, -INF , !P6 ;  /* 0xff80000085627808 */ /* 0x000fe40007000000 */
[----:B------:R-:W-:-:S13]  /*bde0*/  LOP3.LUT P6, RZ, R18, 0x80000, RZ, 0xc0, !PT ;  /* 0x0008000012ff7812 */ /* 0x000fda00078cc0ff */
[----:B------:R-:W-:Y:S05]  /*bdf0*/  @!P6 BRA `(.L_x_1044) ;  /* 0x000000000060e947 */ /* 0x000fea0003800000 */
        /* <DEDUP_REMOVED lines=15> */
.L_x_1046:
[----:B------:R-:W-:-:S05]  /*bef0*/  IMAD.U32 R105, RZ, RZ, UR61 ;  /* 0x0000003dff697e24 */ /* 0x000fca000f8e00ff */
[----:B------:R-:W-:-:S13]  /*bf00*/  ISETP.NE.AND P6, PT, R105, 0x1, PT ;  /* 0x000000016900780c */ /* 0x000fda0003fc5270 */
[----:B------:R-:W0:Y:S02]  /*bf10*/  @P6 LDC.64 R118, c[0x0][0x9e8] ;  /* 0x00027a00ff766b82 */ /* 0x000e240000000a00 */
[----:B0-----:R-:W-:-:S05]  /*bf20*/  @P6 IMAD.HI.U32 R118, R11, R118, RZ ;  /* 0x000000760b766227 */ /* 0x001fca00078e00ff */
[----:B------:R-:W-:-:S07]  /*bf30*/  @P6 SHF.R.U32.HI R11, RZ, R119, R118 ;  /* 0x00000077ff0b6219 */ /* 0x000fce0000011676 */
.L_x_1047:
[----:B------:R-:W-:Y:S05]  /*bf40*/  BSYNC B0 ;  /* 0x0000000000007941 */ /* 0x000fea0003800000 */
.L_x_1045:
[----:B------:R-:W-:-:S05]  /*bf50*/  IMAD R118, R11, R105, R122 ;  /* 0x000000690b767224 */ /* 0x000fca00078e027a */
[----:B------:R-:W-:Y:S02]  /*bf60*/  VIADDMNMX R95, R118, R105, R95, PT ;  /* 0x00000069765f7246 */ /* 0x000fe4000380015f */
[----:B------:R-:W-:-:S07]  /*bf70*/  VIMNMX R97, R97, R118, !PT ;  /* 0x0000007661617248 */ /* 0x000fce0007fe0100 */
.L_x_1044:
        /* <DEDUP_REMOVED lines=34> */
[----:B------:R-:W-:Y:S02]  /*c1a0*/  ISETP.NE.AND P2, PT, R130, RZ, PT ;  /* 0x000000ff8200720c */ /* 0x000fe40003f45270 */
        /* <DEDUP_REMOVED lines=35> */
[----:B------:R-:W-:Y:S01]  /*c3e0*/  FSEL R138, R138, -INF , !P1 ;  /* 0xff8000008a8a7808 */ /* 0x000fe20004800000 */
[----:B------:R-:W0:Y:S01]  /*c3f0*/  LDC R11, c[0x0][0x988] ;  /* 0x00026200ff0b7b82 */ /* 0x000e220000000800 */
[----:B------:R-:W-:Y:S01]  /*c400*/  ISETP.NE.AND P1, PT, R137, RZ, PT ;  /* 0x000000ff8900720c */ /* 0x000fe20003f25270 */
[----:B------:R-:W1:Y:S01]  /*c410*/  SHFL.BFLY PT, R12, R15, 0x2, 0x1f ;  /* 0x0c401f000f0c7f89 */ /* 0x000e6200000e0000 */
[----:B------:R-:W-:-:S02]  /*c420*/  ISETP.NE.AND P6, PT, R145, RZ, PT ;  /* 0x000000ff9100720c */ /* 0x000fc40003fc5270 */
[C---:B------:R-:W-:Y:S02]  /*c430*/  ISETP.GT.AND P1, PT, R97.reuse, 0x31, !P1 ;  /* 0x000000316100780c */ /* 0x040fe40004f24270 */
[----:B------:R-:W-:Y:S02]  /*c440*/  ISETP.GT.AND P3, PT, R97, 0x50, !P3 ;  /* 0x000000506100780c */ /* 0x000fe40005f64270 */
[C---:B------:R-:W-:Y:S02]  /*c450*/  ISETP.LT.OR P1, PT, R95.reuse, 0x32, P1 ;  /* 0x000000325f00780c */ /* 0x040fe40000f21670 */
[----:B------:R-:W-:Y:S02]  /*c460*/  ISETP.LT.OR P3, PT, R95, 0x51, P3 ;  /* 0x000000515f00780c */ /* 0x000fe40001f61670 */
[----:B------:R-:W-:Y:S02]  /*c470*/  FSEL R140, R140, -INF , !P1 ;  /* 0xff8000008c8c7808 */ /* 0x000fe40004800000 */
[----:B------:R-:W-:-:S02]  /*c480*/  ISETP.NE.AND P1, PT, R113, RZ, PT ;  /* 0x000000ff7100720c */ /* 0x000fc40003f25270 */
[C---:B------:R-:W-:Y:S02]  /*c490*/  ISETP.GT.AND P4, PT, R97.reuse, 0x51, !P4 ;  /* 0x000000516100780c */ /* 0x040fe40006784270 */
[----:B------:R-:W-:Y:S02]  /*c4a0*/  ISETP.GT.AND P1, PT, R97, 0x38, !P1 ;  /* 0x000000386100780c */ /* 0x000fe40004f24270 */
[----:B------:R-:W-:Y:S02]  /*c4b0*/  FSEL R156, R156, -INF , !P3 ;  /* 0xff8000009c9c7808 */ /* 0x000fe40005800000 */
[----:B------:R-:W-:Y:S02]  /*c4c0*/  ISETP.LT.OR P1, PT, R95, 0x39, P1 ;  /* 0x000000395f00780c */ /* 0x000fe40000f21670 */
[----:B------:R-:W-:Y:S02]  /*c4d0*/  ISETP.GT.AND P5, PT, R97, 0x58, !P5 ;  /* 0x000000586100780c */ /* 0x000fe40006fa4270 */
[----:B------:R-:W-:-:S02]  /*c4e0*/  FSEL R142, R142, -INF , !P1 ;  /* 0xff8000008e8e7808 */ /* 0x000fc40004800000 */
[----:B------:R-:W-:Y:S02]  /*c4f0*/  ISETP.NE.AND P1, PT, R139, RZ, PT ;  /* 0x000000ff8b00720c */ /* 0x000fe40003f25270 */
[----:B-1----:R-:W-:Y:S02]  /*c500*/  FMNMX.FTZ R21, R15, R12, !PT ;  /* 0x0000000c0f157209 */ /* 0x002fe40007810000 */
[----:B------:R-:W-:Y:S02]  /*c510*/  ISETP.GT.AND P1, PT, R97, 0x39, !P1 ;  /* 0x000000396100780c */ /* 0x000fe40004f24270 */
[C---:B------:R-:W-:Y:S01]  /*c520*/  ISETP.LT.OR P4, PT, R95.reuse, 0x52, P4 ;  /* 0x000000525f00780c */ /* 0x040fe20002781670 */
[----:B------:R-:W1:Y:S01]  /*c530*/  SHFL.BFLY PT, R12, R21, 0x1, 0x1f ;  /* 0x0c201f00150c7f89 */ /* 0x000e6200000e0000 */
[C---:B------:R-:W-:Y:S02]  /*c540*/  ISETP.LT.OR P1, PT, R95.reuse, 0x3a, P1 ;  /* 0x0000003a5f00780c */ /* 0x040fe40000f21670 */
[----:B------:R-:W-:-:S02]  /*c550*/  ISETP.LT.OR P5, PT, R95, 0x59, P5 ;  /* 0x000000595f00780c */ /* 0x000fc40002fa1670 */
[----:B------:R-:W-:Y:S02]  /*c560*/  FSEL R144, R144, -INF , !P1 ;  /* 0xff80000090907808 */ /* 0x000fe40004800000 */
[----:B------:R-:W-:-:S04]  /*c570*/  ISETP.NE.AND P1, PT, R141, RZ, PT ;  /* 0x000000ff8d00720c */ /* 0x000fc80003f25270 */
[----:B------:R-:W-:-:S04]  /*c580*/  ISETP.GT.AND P1, PT, R97, 0x40, !P1 ;  /* 0x000000406100780c */ /* 0x000fc80004f24270 */
[----:B------:R-:W-:-:S04]  /*c590*/  ISETP.LT.OR P1, PT, R95, 0x41, P1 ;  /* 0x000000415f00780c */ /* 0x000fc80000f21670 */
[----:B------:R-:W-:Y:S02]  /*c5a0*/  FSEL R146, R146, -INF , !P1 ;  /* 0xff80000092927808 */ /* 0x000fe40004800000 */
[----:B------:R-:W-:Y:S02]  /*c5b0*/  ISETP.NE.AND P1, PT, R143, RZ, PT ;  /* 0x000000ff8f00720c */ /* 0x000fe40003f25270 */
[----:B-1----:R-:W-:Y:S02]  /*c5c0*/  FMNMX.FTZ R12, R21, R12, !PT ;  /* 0x0000000c150c7209 */ /* 0x002fe40007810000 */
        /* <DEDUP_REMOVED lines=40> */
[-C--:B------:R-:W-:Y:S01]  /*c850*/  FMUL.FTZ R96, R96, R11.reuse ;  /* 0x0000000b60607220 */ /* 0x080fe20000410000 */
[----:B------:R-:W-:Y:S01]  /*c860*/  MUFU.EX2 R162, R162 ;  /* 0x000000a200a27308 */ /* 0x000fe20000000800 */
[--C-:B------:R-:W-:Y:S01]  /*c870*/  FFMA.FTZ R166, R166, R11, -R111.reuse ;  /* 0x0000000ba6a67223 */ /* 0x100fe2000001086f */
[----:B------:R-:W-:Y:S01]  /*c880*/  FMNMX.FTZ R89, R90, R89, !PT ;  /* 0x000000595a597209 */ /* 0x000fe20007810000 */
[-CC-:B------:R-:W-:Y:S01]  /*c890*/  FFMA.FTZ R168, R168, R11.reuse, -R111.reuse ;  /* 0x0000000ba8a87223 */ /* 0x180fe2000001086f */
[-CC-:B------:R-:W-:Y:S01]  /*c8a0*/  FFMA.FTZ R150, R150, R11.reuse, -R111.reuse ;  /* 0x0000000b96967223 */ /* 0x180fe2000001086f */
[--C-:B------:R-:W-:Y:S01]  /*c8b0*/  FFMA.FTZ R91, R120, R11, -R111.reuse ;  /* 0x0000000b785b7223 */ /* 0x100fe2000001086f */
[----:B------:R-:W-:Y:S01]  /*c8c0*/  FMNMX.FTZ R89, R130, R89, !PT ;  /* 0x0000005982597209 */ /* 0x000fe20007810000 */
[-CC-:B------:R-:W-:Y:S01]  /*c8d0*/  FFMA.FTZ R95, R112, R11.reuse, -R111.reuse ;  /* 0x0000000b705f7223 */ /* 0x180fe2000001086f */
        /* <DEDUP_REMOVED lines=8> */
[----:B------:R0:W-:Y:S01]  /*c960*/  MUFU.EX2 R89, R172 ;  /* 0x000000ac00597308 */ /* 0x0001e20000000800 */
[----:B------:R-:W-:Y:S01]  /*c970*/  FFMA.FTZ R94, R94, R11, -R111 ;  /* 0x0000000b5e5e7223 */ /* 0x000fe2000001086f */
[----:B------:R-:W-:-:S04]  /*c980*/  FMNMX.FTZ R99, R134, R99, !PT ;  /* 0x0000006386637209 */ /* 0x000fc80007810000 */
[----:B------:R-:W-:Y:S02]  /*c990*/  FMNMX.FTZ R99, R138, R99, !PT ;  /* 0x000000638a637209 */ /* 0x000fe40007810000 */
[----:B------:R-:W-:Y:S01]  /*c9a0*/  MUFU.EX2 R164, R164 ;  /* 0x000000a400a47308 */ /* 0x000fe20000000800 */
[----:B0-----:R-:W-:Y:S01]  /*c9b0*/  FSEL R172, R93, -INF , !P2 ;  /* 0xff8000005dac7808 */ /* 0x001fe20005000000 */
[----:B------:R-:W-:Y:S01]  /*c9c0*/  FFMA.FTZ R93, R114, R11, -R111 ;  /* 0x0000000b725d7223 */ /* 0x000fe2000001086f */
[----:B------:R-:W-:-:S04]  /*c9d0*/  FMNMX.FTZ R101, R140, R99, !PT ;  /* 0x000000638c657209 */ /* 0x000fc80007810000 */
[----:B------:R-:W-:Y:S01]  /*c9e0*/  FMNMX.FTZ R101, R142, R101, !PT ;  /* 0x000000658e657209 */ /* 0x000fe20007810000 */
[----:B------:R0:W-:Y:S03]  /*c9f0*/  MUFU.EX2 R99, R170 ;  /* 0x000000aa00637308 */ /* 0x0001e60000000800 */
[----:B------:R-:W-:-:S04]  /*ca00*/  FMNMX.FTZ R101, R144, R101, !PT ;  /* 0x0000006590657209 */ /* 0x000fc80007810000 */
[----:B------:R-:W-:Y:S01]  /*ca10*/  FMNMX.FTZ R101, R146, R101, !PT ;  /* 0x0000006592657209 */ /* 0x000fe20007810000 */
        /* <DEDUP_REMOVED lines=8> */
[----:B------:R-:W-:Y:S03]  /*caa0*/  MUFU.EX2 R168, R168 ;  /* 0x000000a800a87308 */ /* 0x000fe60000000800 */
[----:B------:R-:W-:-:S04]  /*cab0*/  FMNMX.FTZ R103, R158, R103, !PT ;  /* 0x000000679e677209 */ /* 0x000fc80007810000 */
[----:B------:R-:W-:Y:S01]  /*cac0*/  FMNMX.FTZ R103, R170, R103, !PT ;  /* 0x00000067aa677209 */ /* 0x000fe20007810000 */
[----:B------:R-:W-:Y:S03]  /*cad0*/  MUFU.EX2 R160, R160 ;  /* 0x000000a000a07308 */ /* 0x000fe60000000800 */
[----:B------:R-:W-:-:S05]  /*cae0*/  FMNMX.FTZ R103, R172, R103, !PT ;  /* 0x00000067ac677209 */ /* 0x000fca0007810000 */
[----:B0-----:R-:W0:Y:S01]  /*caf0*/  SHFL.BFLY PT, R0, R103, 0x2, 0x1f ;  /* 0x0c401f0067007f89 */ /* 0x001e2200000e0000 */
[----:B------:R-:W-:Y:S08]  /*cb00*/  MUFU.EX2 R150, R150 ;  /* 0x0000009600967308 */ /* 0x000ff00000000800 */
[----:B------:R-:W-:Y:S08]  /*cb10*/  MUFU.EX2 R91, R91 ;  /* 0x0000005b005b7308 */ /* 0x000ff00000000800 */
[----:B------:R-:W-:Y:S01]  /*cb20*/  MUFU.EX2 R92, R92 ;  /* 0x0000005c005c7308 */ /* 0x000fe20000000800 */
[----:B0-----:R-:W-:-:S07]  /*cb30*/  FMNMX.FTZ R0, R103, R0, !PT ;  /* 0x0000000067007209 */ /* 0x001fce0007810000 */
[----:B------:R-:W-:Y:S01]  /*cb40*/  MUFU.EX2 R93, R93 ;  /* 0x0000005d005d7308 */ /* 0x000fe20000000800 */
[----:B------:R-:W-:Y:S01]  /*cb50*/  FFMA.FTZ R103, R104, R11, -R111 ;  /* 0x0000000b68677223 */ /* 0x000fe2000001086f */
[----:B------:R-:W0:Y:S06]  /*cb60*/  SHFL.BFLY PT, R109, R0, 0x1, 0x1f ;  /* 0x0c201f00006d7f89 */ /* 0x000e2c00000e0000 */
[----:B------:R-:W-:Y:S08]  /*cb70*/  MUFU.EX2 R95, R95 ;  /* 0x0000005f005f7308 */ /* 0x000ff00000000800 */
[----:B------:R-:W-:Y:S08]  /*cb80*/  MUFU.EX2 R110, R110 ;  /* 0x0000006e006e7308 */ /* 0x000ff00000000800 */
[----:B------:R-:W-:Y:S01]  /*cb90*/  MUFU.EX2 R97, R97 ;  /* 0x0000006100617308 */ /* 0x000fe20000000800 */
[----:B0-----:R-:W-:-:S04]  /*cba0*/  FMNMX.FTZ R88, R0, R109, !PT ;  /* 0x0000006d00587209 */ /* 0x001fc80007810000 */
[C---:B------:R-:W-:Y:S01]  /*cbb0*/  FSETP.NEU.FTZ.AND P1, PT, R88.reuse, -INF , PT ;  /* 0xff8000005800780b */ /* 0x040fe20003f3d000 */
[----:B------:R-:W-:Y:S02]  /*cbc0*/  FMUL.FTZ R0, R88, R11 ;  /* 0x0000000b58007220 */ /* 0x000fe40000410000 */
[----:B------:R-:W-:Y:S03]  /*cbd0*/  MUFU.EX2 R106, R106 ;  /* 0x0000006a006a7308 */ /* 0x000fe60000000800 */
[----:B------:R-:W-:-:S05]  /*cbe0*/  FSEL R109, R0, RZ, P1 ;  /* 0x000000ff006d7208 */ /* 0x000fca0000800000 */
[----:B------:R-:W0:Y:S01]  /*cbf0*/  MUFU.EX2 R0, R96 ;  /* 0x0000006000007308 */ /* 0x000e220000000800 */
[-CC-:B------:R-:W-:Y:S01]  /*cc00*/  FFMA.FTZ R157, R107, R11.reuse, -R109.reuse ;  /* 0x0000000b6b9d7223 */ /* 0x180fe2000001086d */
[-CC-:B------:R-:W-:Y:S01]  /*cc10*/  FFMA.FTZ R2, R2, R11.reuse, -R109.reuse ;  /* 0x0000000b02027223 */ /* 0x180fe2000001086d */
[----:B------:R-:W-:Y:S01]  /*cc20*/  FSEL R107, R88, RZ, P1 ;  /* 0x000000ff586b7208 */ /* 0x000fe20000800000 */
        /* <DEDUP_REMOVED lines=11> */
[----:B------:R-:W-:Y:S01]  /*cce0*/  FFMA.FTZ R138, R138, R11, -R109 ;  /* 0x0000000b8a8a7223 */ /* 0x000fe2000001086d */
[----:B------:R-:W-:Y:S01]  /*ccf0*/  MUFU.EX2 R157, R157 ;  /* 0x0000009d009d7308 */ /* 0x000fe20000000800 */
[----:B-1----:R-:W-:Y:S01]  /*cd00*/  FADD.FTZ R2, -R107, R14 ;  /* 0x0000000e6b027221 */ /* 0x002fe20000010100 */
[----:B0-----:R-:W-:Y:S01]  /*cd10*/  FFMA.FTZ R7, R0, R7, R15 ;  /* 0x0000000700077223 */ /* 0x001fe2000001000f */
[-CC-:B------:R-:W-:Y:S01]  /*cd20*/  FFMA.FTZ R140, R140, R11.reuse, -R109.reuse ;  /* 0x0000000b8c8c7223 */ /* 0x180fe2000001086d */
[-C--:B------:R-:W-:Y:S01]  /*cd30*/  FFMA.FTZ R142, R142, R11.reuse, -R109 ;  /* 0x0000000b8e8e7223 */ /* 0x080fe2000001086d */
[-C--:B------:R-:W-:Y:S01]  /*cd40*/  FMUL.FTZ R2, R2, R11.reuse ;  /* 0x0000000b02027220 */ /* 0x080fe20000410000 */
[----:B------:R-:W-:Y:S01]  /*cd50*/  FADD.FTZ R14, R162, R7 ;  /* 0x00000007a20e7221 */ /* 0x000fe20000010000 */
[-CC-:B------:R-:W-:Y:S01]  /*cd60*/  FFMA.FTZ R144, R144, R11.reuse, -R109.reuse ;  /* 0x0000000b90907223 */ /* 0x180fe2000001086d */
[----:B------:R-:W-:Y:S01]  /*cd70*/  MUFU.EX2 R159, R118 ;  /* 0x00000076009f7308 */ /* 0x000fe20000000800 */
[-CC-:B------:R-:W-:Y:S01]  /*cd80*/  FFMA.FTZ R146, R146, R11.reuse, -R109.reuse ;  /* 0x0000000b92927223 */ /* 0x180fe2000001086d */
[----:B------:R-:W-:Y:S01]  /*cd90*/  FADD.FTZ R7, R21, R14 ;  /* 0x0000000e15077221 */ /* 0x000fe20000010000 */
[-CC-:B------:R-:W-:Y:S01]  /*cda0*/  FFMA.FTZ R148, R148, R11.reuse, -R109.reuse ;  /* 0x0000000b94947223 */ /* 0x180fe2000001086d */
[-CC-:B------:R-:W-:Y:S01]  /*cdb0*/  FFMA.FTZ R152, R152, R11.reuse, -R109.reuse ;  /* 0x0000000b98987223 */ /* 0x180fe2000001086d */
[-C--:B------:R-:W-:Y:S01]  /*cdc0*/  FFMA.FTZ R154, R154, R11.reuse, -R109 ;  /* 0x0000000b9a9a7223 */ /* 0x080fe2000001086d */
[----:B------:R-:W-:Y:S01]  /*cdd0*/  FADD.FTZ R14, R164, R7 ;  /* 0x00000007a40e7221 */ /* 0x000fe20000010000 */
[-CC-:B------:R-:W-:Y:S01]  /*cde0*/  FFMA.FTZ R156, R156, R11.reuse, -R109.reuse ;  /* 0x0000000b9c9c7223 */ /* 0x180fe2000001086d */
[----:B------:R-:W0:Y:S01]  /*cdf0*/  MUFU.EX2 R2, R2 ;  /* 0x0000000200027308 */ /* 0x000e220000000800 */
[-CC-:B------:R-:W-:Y:S01]  /*ce00*/  FFMA.FTZ R158, R158, R11.reuse, -R109.reuse ;  /* 0x0000000b9e9e7223 */ /* 0x180fe2000001086d */
[----:B------:R-:W-:Y:S01]  /*ce10*/  FADD.FTZ R7, R89, R14 ;  /* 0x0000000e59077221 */ /* 0x000fe20000010000 */
[-CC-:B------:R-:W-:Y:S01]  /*ce20*/  FFMA.FTZ R170, R170, R11.reuse, -R109.reuse ;  /* 0x0000000baaaa7223 */ /* 0x180fe2000001086d */
[----:B------:R-:W-:-:S02]  /*ce30*/  FFMA.FTZ R109, R172, R11, -R109 ;  /* 0x0000000bac6d7223 */ /* 0x000fc4000001086d */
[----:B------:R-:W-:Y:S02]  /*ce40*/  FADD.FTZ R14, R166, R7 ;  /* 0x00000007a60e7221 */ /* 0x000fe40000010000 */
[----:B------:R-:W1:Y:S02]  /*ce50*/  MUFU.EX2 R122, R122 ;  /* 0x0000007a007a7308 */ /* 0x000e640000000800 */
[----:B------:R-:W-:-:S04]  /*ce60*/  FADD.FTZ R7, R99, R14 ;  /* 0x0000000e63077221 */ /* 0x000fc80000010000 */
[----:B------:R-:W-:Y:S02]  /*ce70*/  FADD.FTZ R14, R168, R7 ;  /* 0x00000007a80e7221 */ /* 0x000fe40000010000 */
[----:B------:R-:W2:Y:S01]  /*ce80*/  MUFU.EX2 R153, R124 ;  /* 0x0000007c00997308 */ /* 0x000ea20000000800 */
[----:B0-----:R-:W-:Y:S01]  /*ce90*/  FFMA.FTZ R6, R2, R6, R157 ;  /* 0x0000000602067223 */ /* 0x001fe2000001009d */
[----:B------:R-:W-:-:S03]  /*cea0*/  FADD.FTZ R7, R101, R14 ;  /* 0x0000000e65077221 */ /* 0x000fc60000010000 */
[----:B------:R-:W-:Y:S01]  /*ceb0*/  FADD.FTZ R6, R98, R6 ;  /* 0x0000000662067221 */ /* 0x000fe20000010000 */
[----:B------:R-:W-:Y:S02]  /*cec0*/  FADD.FTZ R7, R160, R7 ;  /* 0x00000007a0077221 */ /* 0x000fe40000010000 */
[----:B------:R-:W0:Y:S01]  /*ced0*/  MUFU.EX2 R126, R126 ;  /* 0x0000007e007e7308 */ /* 0x000e220000000800 */
[----:B------:R-:W-:Y:S01]  /*cee0*/  FADD.FTZ R6, R159, R6 ;  /* 0x000000069f067221 */ /* 0x000fe20000010000 */
[----:B------:R-:W-:-:S03]  /*cef0*/  FADD.FTZ R14, R150, R7 ;  /* 0x00000007960e7221 */ /* 0x000fc60000010000 */
[----:B-1----:R-:W-:Y:S01]  /*cf00*/  FADD.FTZ R6, R122, R6 ;  /* 0x000000067a067221 */ /* 0x002fe20000010000 */
        /* <DEDUP_REMOVED lines=54> */
[----:B-1----:R-:W-:Y:S01]  /*d270*/  FADD.FTZ R6, R139, R6 ;  /* 0x000000068b067221 */ /* 0x002fe20000010000 */
[----:B--2---:R-:W-:-:S03]  /*d280*/  FADD.FTZ R7, R13, R14 ;  /* 0x0000000e0d077221 */ /* 0x004fc60000010000 */
[----:B0-----:R-:W-:Y:S01]  /*d290*/  FADD.FTZ R6, R109, R6 ;  /* 0x000000066d067221 */ /* 0x001fe20000010000 */
[----:B------:R-:W-:Y:S06]  /*d2a0*/  @!P0 BRA `(.L_x_1048) ;  /* 0x0000000000048947 */ /* 0x000fec0003800000 */
[----:B------:R-:W-:Y:S01]  /*d2b0*/  BPT.TRAP 0x1 ;  /* 0x000000040000795c */ /* 0x000fe20000300000 */
.L_x_1048:
[----:B------:R-:W0:Y:S01]  /*d2c0*/  S2UR UR6, SR_CgaCtaId ;  /* 0x00000000000679c3 */ /* 0x000e220000008800 */
[----:B------:R-:W-:Y:S01]  /*d2d0*/  UIADD3 UR10, UR10, 0x2a860, URZ ;  /* 0x0002a8600a0a7890 */ /* 0x000fe2000fffe03f */
[----:B------:R-:W-:Y:S01]  /*d2e0*/  ISETP.GT.AND P1, PT, R20, R17, PT ;  /* 0x000000111400720c */ /* 0x000fe20003f24270 */
[----:B------:R-:W-:Y:S01]  /*d2f0*/  UMOV UR7, UR4 ;  /* 0x0000000400077c82 */ /* 0x000fe20008000000 */
[----:B------:R-:W-:Y:S01]  /*d300*/  F2FP.F16.F32.PACK_AB R156, R162, R15 ;  /* 0x0000000fa29c723e */ /* 0x000fe200000000ff */
        /* <DEDUP_REMOVED lines=12> */
[----:B------:R-:W-:Y:S01]  /*d3d0*/  F2FP.F16.F32.PACK_AB R155, R90, R155 ;  /* 0x0000009b5a9b723e */ /* 0x000fe200000000ff */
[----:B0-----:R-:W-:Y:S01]  /*d3e0*/  UPRMT UR10, UR6, 0x654, UR10 ;  /* 0x00000654060a7896 */ /* 0x001fe2000800000a */
[----:B------:R-:W-:-:S02]  /*d3f0*/  F2FP.F16.F32.PACK_AB R148, R160, R101 ;  /* 0x00000065a094723e */ /* 0x000fc400000000ff */
[----:B------:R-:W-:Y:S02]  /*d400*/  F2FP.F16.F32.PACK_AB R149, R132, R149 ;  /* 0x000000958495723e */ /* 0x000fe400000000ff */
[----:B------:R-:W-:Y:S02]  /*d410*/  F2FP.F16.F32.PACK_AB R150, R91, R150 ;  /* 0x000000965b96723e */ /* 0x000fe400000000ff */
[----:B------:R-:W-:Y:S02]  /*d420*/  F2FP.F16.F32.PACK_AB R151, R134, R151 ;  /* 0x000000978697723e */ /* 0x000fe400000000ff */
        /* <DEDUP_REMOVED lines=12> */
.L_x_1030:
        /* <DEDUP_REMOVED lines=67> */
.L_x_1050:
[----:B------:R-:W-:Y:S01]  /*d920*/  ULEA UR5, UR4, UR58, 0x3 ;  /* 0x0000003a04057291 */ /* 0x000fe2000f8e183f */
[----:B------:R-:W-:-:S08]  /*d930*/  SHF.L.U32 R3, R3, 0x1f, RZ ;  /* 0x0000001f03037819 */ /* 0x000fd000000006ff */
[----:B------:R0:W1:Y:S01]  /*d940*/  SYNCS.PHASECHK.TRANS64.TRYWAIT P1, [UR5+0x2a850], R3 ;  /* 0x02a85003ff0075a7 */ /* 0x0000620008020145 */
[----:B------:R-:W-:Y:S05]  /*d950*/  @!P0 BRA `(.L_x_1051) ;  /* 0x0000000000048947 */ /* 0x000fea0003800000 */
[----:B------:R-:W-:Y:S01]  /*d960*/  BPT.TRAP 0x1 ;  /* 0x000000040000795c */ /* 0x000fe20000300000 */
.L_x_1051:
[----:B-1----:R-:W-:Y:S05]  /*d970*/  @P1 BRA `(.L_x_1052) ;  /* 0x0000000000081947 */ /* 0x002fea0003800000 */
[----:B------:R-:W1:Y:S02]  /*d980*/  SYNCS.PHASECHK.TRANS64.TRYWAIT P1, [UR5+0x2a850], R3 ;  /* 0x02a85003ff0075a7 */ /* 0x000e640008020145 */
[----:B-1----:R-:W-:Y:S05]  /*d990*/  @!P1 BRA `(.L_x_1053) ;  /* 0x00000060006c9947 */ /* 0x002fea0003800000 */
.L_x_1052:
[----:B------:R-:W-:Y:S01]  /*d9a0*/  UIADD3 UR58, UR58, 0x400, URZ ;  /* 0x000004003a3a7890 */ /* 0x000fe2000fffe03f */
[----:B------:R-:W-:Y:S01]  /*d9b0*/  WARPGROUP.ARRIVE ;  /* 0x00000000000079c5 */ /* 0x000fe20000000000 */
[----:B------:R-:W-:Y:S01]  /*d9c0*/  UMOV UR7, 0x40000040 ;  /* 0x4000004000077882 */ /* 0x000fe20000000000 */
[----:B-1----:R-:W1:Y:S01]  /*d9d0*/  SHFL.BFLY PT, R0, R7, 0x2, 0x1f ;  /* 0x0c401f0007007f89 */ /* 0x002e6200000e0000 */
[----:B------:R-:W-:Y:S01]  /*d9e0*/  USHF.R.U32.HI UR58, URZ, 0x4, UR58 ;  /* 0x000000043f3a7899 */ /* 0x000fe2000801163a */
[----:B------:R-:W-:Y:S02]  /*d9f0*/  MOV R4, RZ ;  /* 0x000000ff00047202 */ /* 0x000fe40000000f00 */
[----:B0-----:R-:W0:Y:S01]  /*da00*/  SHFL.BFLY PT, R3, R6, 0x2, 0x1f ;  /* 0x0c401f0006037f89 */ /* 0x001e2200000e0000 */
[----:B------:R-:W-:-:S04]  /*da10*/  ULOP3.LUT UR58, UR58, 0x3fff, URZ, 0xc0, !UPT ;  /* 0x00003fff3a3a7892 */ /* 0x000fc8000f8ec03f */
[----:B------:R-:W-:-:S04]  /*da20*/  ULOP3.LUT UR58, UR58, 0x3000000, URZ, 0xfc, !UPT ;  /* 0x030000003a3a7892 */ /* 0x000fc8000f8efc3f */
[----:B------:R-:W-:-:S07]  /*da30*/  UIMAD UR4, UR4, 0x600, UR58 ;  /* 0x00000600040478a4 */ /* 0x000fce000f8e023a */
[----:B------:R-:W-:Y:S02]  /*da40*/  UMOV UR6, UR4 ;  /* 0x0000000400067c82 */ /* 0x000fe40008000000 */
[----:B------:R-:W-:Y:S01]  /*da50*/  HGMMA.64x128x16.F32 R24, R156, gdesc[UR4].tnspB, R24, gsb0 ;  /* 0x41e000049c187df0 */ /* 0x000fe20008000818 */
[----:B------:R-:W-:Y:S01]  /*da60*/  UIADD3 UR6, UR4, 0x80, URZ ;  /* 0x0000008004067890 */ /* 0x000fe2000fffe03f */
[----:B-1----:R-:W-:Y:S01]  /*da70*/  FADD.FTZ R0, R0, R7 ;  /* 0x0000000700007221 */ /* 0x002fe20000010000 */
[----:B------:R-:W-:Y:S01]  /*da80*/  UMOV UR7, 0x40000040 ;  /* 0x4000004000077882 */ /* 0x000fe20000000000 */
[----:B------:R-:W-:Y:S02]  /*da90*/  IMAD.MOV.U32 R7, RZ, RZ, RZ ;  /* 0x000000ffff077224 */ /* 0x000fe400078e00ff */
[----:B0-----:R-:W-:Y:S01]  /*daa0*/  FADD.FTZ R2, R3, R6 ;  /* 0x0000000603027221 */ /* 0x001fe20000010000 */
[----:B------:R-:W-:Y:S01]  /*dab0*/  IMAD.MOV.U32 R6, RZ, RZ, -0x800000 ;  /* 0xff800000ff067424 */ /* 0x000fe200078e00ff */
[----:B------:R-:W0:Y:S04]  /*dac0*/  SHFL.BFLY PT, R3, R0, 0x1, 0x1f ;  /* 0x0c201f0000037f89 */ /* 0x000e2800000e0000 */
[----:B------:R-:W1:Y:S01]  /*dad0*/  SHFL.BFLY PT, R5, R2, 0x1, 0x1f ;  /* 0x0c201f0002057f89 */ /* 0x000e6200000e0000 */
[----:B0-----:R-:W-:Y:S01]  /*dae0*/  FADD.FTZ R9, R0, R3 ;  /* 0x0000000300097221 */ /* 0x001fe20000010000 */
[----:B------:R-:W-:-:S02]  /*daf0*/  IMAD.MOV.U32 R0, RZ, RZ, -0x800000 ;  /* 0xff800000ff007424 */ /* 0x000fc400078e00ff */
        /* <DEDUP_REMOVED lines=40> */
.L_x_1054:
[----:B------:R-:W0:Y:S01]  /*dd80*/  S2UR UR6, SR_CgaCtaId ;  /* 0x00000000000679c3 */ /* 0x000e220000008800 */
[----:B------:R-:W-:Y:S01]  /*dd90*/  UIADD3 UR4, UR5, 0x2a860, URZ ;  /* 0x0002a86005047890 */ /* 0x000fe2000fffe03f */
        /* <DEDUP_REMOVED lines=22> */
[----:B0-----:R-:W-:Y:S01]  /*df00*/  UPRMT UR4, UR6, 0x654, UR4 ;  /* 0x0000065406047896 */ /* 0x001fe20008000004 */
        /* <DEDUP_REMOVED lines=44> */
.L_x_976:
[----:B------:R-:W-:Y:S05]  /*e1d0*/  @P0 BRA `(.L_x_1055) ;  /* 0x0000001400340947 */ /* 0x000fea0003800000 */
[----:B------:R-:W0:Y:S01]  /*e1e0*/  S2R R7, SR_TID.X ;  /* 0x0000000000077919 */ /* 0x000e220000002100 */
[----:B------:R-:W1:Y:S01]  /*e1f0*/  LDC R21, c[0x0][0xbe8] ;  /* 0x0002fa00ff157b82 */ /* 0x000e620000000800 */
[----:B------:R-:W-:Y:S01]  /*e200*/  ULDC.64 UR4, c[0x0][0xbd0] ;  /* 0x0002f40000047ab9 */ /* 0x000fe20000000a00 */
[----:B------:R-:W-:Y:S01]  /*e210*/  ULDC.64 UR6, c[0x0][0xb38] ;  /* 0x0002ce0000067ab9 */ /* 0x000fe20000000a00 */
[----:B------:R-:W2:Y:S01]  /*e220*/  S2R R20, SR_CTAID.X ;  /* 0x0000000000147919 */ /* 0x000ea20000002500 */
[----:B------:R-:W-:Y:S04]  /*e230*/  BSSY B0, `(.L_x_1056) ;  /* 0x00000e3000007945 */ /* 0x000fe80003800000 */
[----:B------:R-:W3:Y:S08]  /*e240*/  S2UR UR9, SR_CTAID.Z ;  /* 0x00000000000979c3 */ /* 0x000ef00000002700 */
[----:B------:R-:W4:Y:S08]  /*e250*/  LDC.64 R72, c[0x0][0xbd8] ;  /* 0x0002f600ff487b82 */ /* 0x000f300000000a00 */
[----:B------:R-:W-:Y:S01]  /*e260*/  BAR.SYNC.DEFER_BLOCKING 0x1, 0x100 ;  /* 0x0044000000007b1d */ /* 0x000fe20000010000 */
[----:B-1----:R-:W-:-:S07]  /*e270*/  ISETP.NE.AND P0, PT, R21, 0x1, PT ;  /* 0x000000011500780c */ /* 0x002fce0003f05270 */
[----:B------:R-:W1:Y:S01]  /*e280*/  S2UR UR8, SR_CTAID.Y ;  /* 0x00000000000879c3 */ /* 0x000e620000002600 */
[----:B0-----:R-:W-:-:S07]  /*e290*/  VIADD R7, R7, 0xffffff80 ;  /* 0xffffff8007077836 */ /* 0x001fce0000000000 */
[----:B------:R-:W1:Y:S01]  /*e2a0*/  LDC R18, c[0x0][0xc50] ;  /* 0x00031400ff127b82 */ /* 0x000e620000000800 */
[----:B------:R-:W-:-:S04]  /*e2b0*/  SHF.R.S32.HI R8, RZ, 0x1f, R7 ;  /* 0x0000001fff087819 */ /* 0x000fc80000011407 */
[----:B------:R-:W-:-:S03]  /*e2c0*/  LEA.HI R9, R8, R7, RZ, 0x7 ;  /* 0x0000000708097211 */ /* 0x000fc600078f38ff */
[----:B------:R-:W0:Y:S01]  /*e2d0*/  @P0 LDC R17, c[0x0][0xbec] ;  /* 0x0002fb00ff110b82 */ /* 0x000e220000000800 */
[----:B------:R-:W-:Y:S02]  /*e2e0*/  LEA.HI R8, R8, R7, RZ, 0x2 ;  /* 0x0000000708087211 */ /* 0x000fe400078f10ff */
[----:B------:R-:W-:Y:S02]  /*e2f0*/  LOP3.LUT R10, R9, 0xffffff80, RZ, 0xc0, !PT ;  /* 0xffffff80090a7812 */ /* 0x000fe400078ec0ff */
[----:B------:R-:W-:-:S03]  /*e300*/  LOP3.LUT R8, R8, 0xfffffffc, RZ, 0xc0, !PT ;  /* 0xfffffffc08087812 */ /* 0x000fc600078ec0ff */
[C---:B------:R-:W-:Y:S01]  /*e310*/  IMAD.IADD R22, R7.reuse, 0x1, -R10 ;  /* 0x0000000107167824 */ /* 0x040fe200078e0a0a */
[----:B------:R-:W-:Y:S01]  /*e320*/  SHF.R.S32.HI R10, RZ, 0x7, R9 ;  /* 0x00000007ff0a7819 */ /* 0x000fe20000011409 */
[----:B------:R-:W-:Y:S01]  /*e330*/  IMAD.IADD R14, R7, 0x1, -R8 ;  /* 0x00000001070e7824 */ /* 0x000fe200078e0a08 */
[----:B------:R-:W5:Y:S02]  /*e340*/  @P0 LDC R23, c[0x0][0xbf0] ;  /* 0x0002fc00ff170b82 */ /* 0x000f640000000800 */
[----:B------:R-:W-:Y:S02]  /*e350*/  SHF.R.S32.HI R11, RZ, 0x1f, R22 ;  /* 0x0000001fff0b7819 */ /* 0x000fe40000011416 */
[----:B------:R-:W-:Y:S02]  /*e360*/  LEA.HI R7, R9, R10, RZ, 0x1 ;  /* 0x0000000a09077211 */ /* 0x000fe400078f08ff */
[CC--:B------:R-:W-:Y:S02]  /*e370*/  LEA.HI R88, R11.reuse, R22.reuse, RZ, 0x2 ;  /* 0x000000160b587211 */ /* 0x0c0fe400078f10ff */
[----:B------:R-:W-:Y:S01]  /*e380*/  LEA.HI R11, R11, R22, RZ, 0x5 ;  /* 0x000000160b0b7211 */ /* 0x000fe200078f28ff */
[----:B------:R-:W1:Y:S01]  /*e390*/  LDC.64 R74, c[0x0][0xb40] ;  /* 0x0002d000ff4a7b82 */ /* 0x000e620000000a00 */
[----:B------:R-:W-:-:S02]  /*e3a0*/  SHF.R.S32.HI R12, RZ, 0x2, R88 ;  /* 0x00000002ff0c7819 */ /* 0x000fc40000011458 */
[----:B------:R-:W-:Y:S02]  /*e3b0*/  SHF.R.S32.HI R13, RZ, 0x1f, R88 ;  /* 0x0000001fff0d7819 */ /* 0x000fe40000011458 */
[----:B------:R-:W-:Y:S02]  /*e3c0*/  LOP3.LUT R7, R7, 0x3fffffe, RZ, 0xc0, !PT ;  /* 0x03fffffe07077812 */ /* 0x000fe400078ec0ff */
[----:B------:R-:W-:Y:S01]  /*e3d0*/  LEA.HI R13, R13, R12, RZ, 0x3 ;  /* 0x0000000c0d0d7211 */ /* 0x000fe200078f18ff */
[----:B------:R-:W1:Y:S01]  /*e3e0*/  @P0 LDC R89, c[0x0][0xbec] ;  /* 0x0002fb00ff590b82 */ /* 0x000e620000000800 */
[----:B------:R-:W-:Y:S01]  /*e3f0*/  LEA.HI R9, R14, R14, RZ, 0x1 ;  /* 0x0000000e0e097211 */ /* 0x000fe200078f08ff */
[----:B------:R-:W-:Y:S01]  /*e400*/  IMAD.IADD R7, R10, 0x1, -R7 ;  /* 0x000000010a077824 */ /* 0x000fe200078e0a07 */
[----:B------:R-:W-:Y:S02]  /*e410*/  LOP3.LUT R13, R13, 0xfffffff8, RZ, 0xc0, !PT ;  /* 0xfffffff80d0d7812 */ /* 0x000fe400078ec0ff */
[----:B------:R-:W-:-:S02]  /*e420*/  SHF.R.S32.HI R11, RZ, 0x5, R11 ;  /* 0x00000005ff0b7819 */ /* 0x000fc4000001140b */
[----:B------:R-:W-:Y:S01]  /*e430*/  LOP3.LUT R9, R9, 0x1ffffffe, RZ, 0xc0, !PT ;  /* 0x1ffffffe09097812 */ /* 0x000fe200078ec0ff */
[----:B------:R-:W-:Y:S01]  /*e440*/  IMAD.IADD R8, R12, 0x1, -R13 ;  /* 0x000000010c087824 */ /* 0x000fe200078e0a0d */
[----:B------:R-:W-:Y:S01]  /*e450*/  SHF.R.S32.HI R12, RZ, 0x1f, R19 ;  /* 0x0000001fff0c7819 */ /* 0x000fe20000011413 */
[----:B------:R-:W1:Y:S02]  /*e460*/  @P0 LDC R90, c[0x0][0xbf0] ;  /* 0x0002fc00ff5a0b82 */ /* 0x000e640000000800 */
[----:B------:R-:W-:Y:S02]  /*e470*/  IMAD R8, R11, 0x10, R8 ;  /* 0x000000100b087824 */ /* 0x000fe400078e0208 */
[----:B------:R-:W-:Y:S02]  /*e480*/  IMAD R10, R12, UR4, RZ ;  /* 0x000000040c0a7c24 */ /* 0x000fe4000f8e02ff */
[----:B------:R-:W-:Y:S02]  /*e490*/  IMAD.IADD R14, R14, 0x1, -R9 ;  /* 0x000000010e0e7824 */ /* 0x000fe400078e0a09 */
[----:B------:R-:W-:-:S02]  /*e4a0*/  IMAD R7, R7, 0x40, R8 ;  /* 0x0000004007077824 */ /* 0x000fc400078e0208 */
[----:B------:R-:W-:Y:S01]  /*e4b0*/  IMAD.WIDE.U32 R8, R19, UR4, RZ ;  /* 0x0000000413087c25 */ /* 0x000fe2000f8e00ff */
[----:B---3--:R-:W-:-:S03]  /*e4c0*/  USHF.R.S32.HI UR4, URZ, 0x1f, UR9 ;  /* 0x0000001f3f047899 */ /* 0x008fc60008011409 */
[----:B------:R-:W-:Y:S02]  /*e4d0*/  IMAD R13, R19, UR5, R10 ;  /* 0x00000005130d7c24 */ /* 0x000fe4000f8e020a */
[----:B------:R-:W-:Y:S02]  /*e4e0*/  IMAD R12, R12, UR6, RZ ;  /* 0x000000060c0c7c24 */ /* 0x000fe4000f8e02ff */
[----:B------:R-:W-:Y:S02]  /*e4f0*/  IMAD.IADD R9, R9, 0x1, R13 ;  /* 0x0000000109097824 */ /* 0x000fe400078e020d */
[----:B------:R-:W-:Y:S02]  /*e500*/  IMAD R13, R19, UR7, R12 ;  /* 0x00000007130d7c24 */ /* 0x000fe4000f8e020c */
[----:B------:R-:W-:Y:S02]  /*e510*/  IMAD R12, R14, 0x8, R7 ;  /* 0x000000080e0c7824 */ /* 0x000fe400078e0207 */
[----:B----4-:R-:W-:-:S02]  /*e520*/  IMAD R14, R72, UR4, RZ ;  /* 0x00000004480e7c24 */ /* 0x010fc4000f8e02ff */
[----:B--2---:R-:W-:Y:S02]  /*e530*/  IMAD R12, R20, 0x80, R12 ;  /* 0x00000080140c7824 */ /* 0x004fe400078e020c */
[C---:B------:R-:W-:Y:S01]  /*e540*/  IMAD.WIDE.U32 R10, R19.reuse, UR6, RZ ;  /* 0x00000006130a7c25 */ /* 0x040fe2000f8e00ff */
[----:B------:R-:W-:Y:S01]  /*e550*/  IADD3 R19, -R19, RZ, RZ ;  /* 0x000000ff13137210 */ /* 0x000fe20007ffe1ff */
[----:B------:R-:W-:Y:S02]  /*e560*/  ULDC.64 UR6, c[0x0][0xb48] ;  /* 0x0002d20000067ab9 */ /* 0x000fe40000000a00 */
[----:B------:R-:W-:Y:S02]  /*e570*/  IMAD R15, R73, UR9, R14 ;  /* 0x00000009490f7c24 */ /* 0x000fe4000f8e020e */
[----:B0-----:R-:W-:-:S04]  /*e580*/  @P0 IMAD.HI.U32 R14, R12, R17, RZ ;  /* 0x000000110c0e0227 */ /* 0x001fc800078e00ff */
[----:B------:R-:W-:Y:S02]  /*e590*/  IMAD.IADD R11, R11, 0x1, R13 ;  /* 0x000000010b0b7824 */ /* 0x000fe400078e020d */
[----:B------:R-:W-:Y:S01]  /*e5a0*/  IMAD.MOV.U32 R13, RZ, RZ, R12 ;  /* 0x000000ffff0d7224 */ /* 0x000fe200078e000c */
[----:B-----5:R-:W-:Y:S01]  /*e5b0*/  @P0 SHF.R.U32.HI R13, RZ, R23, R14 ;  /* 0x00000017ff0d0219 */ /* 0x020fe2000001160e */
[----:B-1----:R-:W-:Y:S01]  /*e5c0*/  IMAD R16, R74, UR4, RZ ;  /* 0x000000044a107c24 */ /* 0x002fe2000f8e02ff */
[----:B------:R-:W-:Y:S01]  /*e5d0*/  ULDC.64 UR4, c[0x0][0xbe0] ;  /* 0x0002f80000047ab9 */ /* 0x000fe20000000a00 */
[----:B------:R-:W-:Y:S02]  /*e5e0*/  IMAD R23, R18, R19, UR8 ;  /* 0x0000000812177e24 */ /* 0x000fe4000f8e0213 */
[----:B------:R-:W-:-:S04]  /*e5f0*/  IMAD.WIDE.U32 R8, R72, UR9, R8 ;  /* 0x0000000948087c25 */ /* 0x000fc8000f8e0008 */
[----:B------:R-:W-:Y:S01]  /*e600*/  IMAD R17, R75, UR9, R16 ;  /* 0x000000094b117c24 */ /* 0x000fe2000f8e0210 */
[----:B------:R-:W-:Y:S01]  /*e610*/  SHF.R.S32.HI R16, RZ, 0x1f, R23 ;  /* 0x0000001fff107819 */ /* 0x000fe20000011417 */
[----:B------:R-:W-:Y:S01]  /*e620*/  IMAD.WIDE.U32 R10, R74, UR9, R10 ;  /* 0x000000094a0a7c25 */ /* 0x000fe2000f8e000a */
[----:B------:R-:W-:-:S03]  /*e630*/  ULDC.64 UR8, c[0x0][0xb28] ;  /* 0x0002ca0000087ab9 */ /* 0x000fc60000000a00 */
[----:B------:R-:W-:Y:S02]  /*e640*/  IMAD.IADD R9, R9, 0x1, R15 ;  /* 0x0000000109097824 */ /* 0x000fe400078e020f */
[----:B------:R-:W-:-:S04]  /*e650*/  @P0 IMAD.HI.U32 R89, R12, R89, RZ ;  /* 0x000000590c590227 */ /* 0x000fc800078e00ff */
[----:B------:R-:W-:Y:S02]  /*e660*/  IMAD.IADD R11, R11, 0x1, R17 ;  /* 0x000000010b0b7824 */ /* 0x000fe400078e0211 */
[----:B------:R-:W-:Y:S02]  /*e670*/  IMAD R17, R16, UR6, RZ ;  /* 0x0000000610117c24 */ /* 0x000fe4000f8e02ff */
[----:B------:R-:W-:-:S04]  /*e680*/  IMAD.WIDE.U32 R8, R23, UR4, R8 ;  /* 0x0000000417087c25 */ /* 0x000fc8000f8e0008 */
[----:B------:R-:W-:Y:S01]  /*e690*/  IMAD.MOV.U32 R15, RZ, RZ, R12 ;  /* 0x000000ffff0f7224 */ /* 0x000fe200078e000c */
[----:B------:R-:W-:Y:S01]  /*e6a0*/  @P0 SHF.R.U32.HI R15, RZ, R90, R89 ;  /* 0x0000005aff0f0219 */ /* 0x000fe20000011659 */
[----:B------:R-:W-:Y:S01]  /*e6b0*/  IMAD R14, R16, UR4, RZ ;  /* 0x00000004100e7c24 */ /* 0x000fe2000f8e02ff */
[----:B------:R-:W-:Y:S01]  /*e6c0*/  IADD3 R8, P0, R13, R8, RZ ;  /* 0x000000080d087210 */ /* 0x000fe20007f1e0ff */
[C---:B------:R-:W-:Y:S01]  /*e6d0*/  IMAD R19, R23.reuse, UR7, R17 ;  /* 0x0000000717137c24 */ /* 0x040fe2000f8e0211 */
[--C-:B------:R-:W-:Y:S01]  /*e6e0*/  SHF.R.S32.HI R17, RZ, 0x1f, R13.reuse ;  /* 0x0000001fff117819 */ /* 0x100fe2000001140d */
[----:B------:R-:W-:Y:S02]  /*e6f0*/  IMAD.MOV R13, RZ, RZ, -R13 ;  /* 0x000000ffff0d7224 */ /* 0x000fe400078e0a0d */
[----:B------:R-:W-:Y:S01]  /*e700*/  IMAD R16, R23, UR5, R14 ;  /* 0x0000000517107c24 */ /* 0x000fe2000f8e020e */
[--C-:B------:R-:W-:Y:S01]  /*e710*/  SHF.R.S32.HI R14, RZ, 0x1f, R15.reuse ;  /* 0x0000001fff0e7819 */ /* 0x100fe2000001140f */
[----:B------:R-:W-:Y:S01]  /*e720*/  IMAD.MOV R18, RZ, RZ, -R15 ;  /* 0x000000ffff127224 */ /* 0x000fe200078e0a0f */
[----:B------:R-:W-:Y:S01]  /*e730*/  ULDC.64 UR4, c[0x0][0xb30] ;  /* 0x0002cc0000047ab9 */ /* 0x000fe20000000a00 */
[----:B------:R-:W-:Y:S01]  /*e740*/  IMAD R13, R21, R13, R12 ;  /* 0x0000000d150d7224 */ /* 0x000fe200078e020c */
[----:B------:R-:W-:Y:S01]  /*e750*/  IADD3.X R9, R17, R9, R16, P0, !PT ;  /* 0x0000000911097210 */ /* 0x000fe200007fe410 */
[----:B------:R-:W-:Y:S01]  /*e760*/  IMAD.WIDE.U32 R10, R23, UR6, R10 ;  /* 0x00000006170a7c25 */ /* 0x000fe2000f8e000a */
[----:B------:R-:W-:-:S03]  /*e770*/  ULDC.64 UR6, c[0x0][0xbc8] ;  /* 0x0002f20000067ab9 */ /* 0x000fc60000000a00 */
[----:B------:R-:W-:Y:S02]  /*e780*/  IMAD R14, R14, UR4, RZ ;  /* 0x000000040e0e7c24 */ /* 0x000fe4000f8e02ff */
[----:B------:R-:W-:Y:S01]  /*e790*/  IMAD R17, R21, R18, R12 ;  /* 0x0000001215117224 */ /* 0x000fe200078e020c */
[----:B------:R-:W-:Y:S01]  /*e7a0*/  SHF.R.S32.HI R12, RZ, 0x1f, R13 ;  /* 0x0000001fff0c7819 */ /* 0x000fe2000001140d */
[----:B------:R-:W-:Y:S02]  /*e7b0*/  IMAD.IADD R11, R11, 0x1, R19 ;  /* 0x000000010b0b7824 */ /* 0x000fe400078e0213 */
[C---:B------:R-:W-:Y:S01]  /*e7c0*/  IMAD R19, R15.reuse, UR5, R14 ;  /* 0x000000050f137c24 */ /* 0x040fe2000f8e020e */
[----:B------:R-:W-:Y:S01]  /*e7d0*/  SHF.R.S32.HI R14, RZ, 0x1f, R17 ;  /* 0x0000001fff0e7819 */ /* 0x000fe20000011411 */
[----:B------:R-:W-:Y:S01]  /*e7e0*/  IMAD.WIDE.U32 R10, R15, UR4, R10 ;  /* 0x000000040f0a7c25 */ /* 0x000fe2000f8e000a */
[----:B------:R-:W0:Y:S01]  /*e7f0*/  S2UR UR5, SR_CgaCtaId ;  /* 0x00000000000579c3 */ /* 0x000e220000008800 */
[----:B------:R-:W-:-:S02]  /*e800*/  UMOV UR4, 0x400 ;  /* 0x0000040000047882 */ /* 0x000fc40000000000 */
[----:B------:R-:W-:Y:S02]  /*e810*/  IMAD R12, R12, UR6, RZ ;  /* 0x000000060c0c7c24 */ /* 0x000fe4000f8e02ff */
[----:B------:R-:W-:Y:S02]  /*e820*/  IMAD.IADD R11, R11, 0x1, R19 ;  /* 0x000000010b0b7824 */ /* 0x000fe400078e0213 */
[----:B------:R-:W-:Y:S02]  /*e830*/  IMAD R14, R14, UR8, RZ ;  /* 0x000000080e0e7c24 */ /* 0x000fe4000f8e02ff */
[C---:B------:R-:W-:Y:S02]  /*e840*/  IMAD R15, R13.reuse, UR7, R12 ;  /* 0x000000070d0f7c24 */ /* 0x040fe4000f8e020c */
[----:B------:R-:W-:Y:S01]  /*e850*/  IMAD.WIDE.U32 R8, R13, UR6, R8 ;  /* 0x000000060d087c25 */ /* 0x000fe2000f8e0008 */
[----:B------:R-:W-:-:S03]  /*e860*/  ULDC.64 UR6, c[0x0][0xba8] ;  /* 0x0002ea0000067ab9 */ /* 0x000fc60000000a00 */
[C---:B------:R-:W-:Y:S01]  /*e870*/  IMAD R19, R17.reuse, UR9, R14 ;  /* 0x0000000911137c24 */ /* 0x040fe2000f8e020e */
[----:B------:R-:W-:Y:S01]  /*e880*/  LEA R12, P0, R8, UR6, 0x2 ;  /* 0x00000006080c7c11 */ /* 0x000fe2000f8010ff */
[----:B------:R-:W-:Y:S01]  /*e890*/  IMAD.WIDE.U32 R10, R17, UR8, R10 ;  /* 0x00000008110a7c25 */ /* 0x000fe2000f8e000a */
[----:B------:R-:W-:Y:S01]  /*e8a0*/  ULDC.64 UR8, c[0x0][0xb00] ;  /* 0x0002c00000087ab9 */ /* 0x000fe20000000a00 */
[----:B------:R-:W-:Y:S02]  /*e8b0*/  ULDC UR6, c[0x0][0xa88] ;  /* 0x0002a20000067ab9 */ /* 0x000fe40000000800 */
[----:B------:R-:W-:Y:S01]  /*e8c0*/  IMAD.IADD R13, R9, 0x1, R15 ;  /* 0x00000001090d7824 */ /* 0x000fe200078e020f */
[----:B------:R-:W-:Y:S01]  /*e8d0*/  LEA R72, P1, R10, UR8, 0x2 ;  /* 0x000000080a487c11 */ /* 0x000fe2000f8210ff */
[----:B------:R-:W-:Y:S01]  /*e8e0*/  IMAD.IADD R9, R11, 0x1, R19 ;  /* 0x000000010b097824 */ /* 0x000fe200078e0213 */
[----:B0-----:R-:W-:Y:S01]  /*e8f0*/  ULEA UR4, UR5, UR4, 0x18 ;  /* 0x0000000405047291 */ /* 0x001fe2000f8ec03f */
[----:B------:R-:W-:Y:S01]  /*e900*/  IMAD R7, R20, 0x80, R7 ;  /* 0x0000008014077824 */ /* 0x000fe200078e0207 */
[----:B------:R-:W-:Y:S01]  /*e910*/  LEA.HI.X R13, R8, UR7, R13, 0x2, P0 ;  /* 0x00000007080d7c11 */ /* 0x000fe200080f140d */
[----:B------:R-:W-:Y:S01]  /*e920*/  IMAD R20, R21, UR6, RZ ;  /* 0x0000000615147c24 */ /* 0x000fe2000f8e02ff */
[----:B------:R-:W-:Y:S01]  /*e930*/  LEA.HI.X R73, R10, UR9, R9, 0x2, P1 ;  /* 0x000000090a497c11 */ /* 0x000fe200088f1409 */
[----:B------:R-:W-:Y:S01]  /*e940*/  SHFL.IDX PT, R8, R12, RZ, 0x1c1f ;  /* 0x001c1fff0c087589 */ /* 0x000fe200000e0000 */
[----:B------:R-:W-:Y:S01]  /*e950*/  LOP3.LUT P0, RZ, R22, 0x3, RZ, 0xc0, !PT ;  /* 0x0000000316ff7812 */ /* 0x000fe2000780c0ff */
[C---:B------:R-:W-:Y:S01]  /*e960*/  VIADD R21, R7.reuse, 0x8 ;  /* 0x0000000807157836 */ /* 0x040fe20000000000 */
[----:B------:R-:W-:Y:S01]  /*e970*/  UIADD3 UR4, UR4, 0x2a820, URZ ;  /* 0x0002a82004047890 */ /* 0x000fe2000fffe03f */
[----:B------:R-:W0:Y:S01]  /*e980*/  SHFL.IDX PT, R9, R13, RZ, 0x1c1f ;  /* 0x001c1fff0d097589 */ /* 0x000e2200000e0000 */
[----:B------:R-:W-:-:S02]  /*e990*/  ISETP.GE.OR P1, PT, R7, R20, P0 ;  /* 0x000000140700720c */ /* 0x000fc40000726670 */
[-C--:B------:R-:W-:Y:S01]  /*e9a0*/  ISETP.GE.OR P0, PT, R21, R20.reuse, P0 ;  /* 0x000000141500720c */ /* 0x080fe20000706670 */
[----:B------:R-:W-:Y:S01]  /*e9b0*/  SHFL.IDX PT, R10, R12, 0x1, 0x1c1f ;  /* 0x003c1f000c0a7f89 */ /* 0x000fe200000e0000 */
[----:B------:R-:W-:Y:S01]  /*e9c0*/  UPRMT UR4, URZ, 0x654, UR4 ;  /* 0x000006543f047896 */ /* 0x000fe20008000004 */
[----:B------:R-:W-:Y:S02]  /*e9d0*/  ISETP.GE.AND P2, PT, R7, R20, PT ;  /* 0x000000140700720c */ /* 0x000fe40003f46270 */
[----:B------:R1:W2:Y:S04]  /*e9e0*/  SHFL.IDX PT, R11, R13, 0x1, 0x1c1f ;  /* 0x003c1f000d0b7f89 */ /* 0x0002a800000e0000 */
[----:B------:R3:W4:Y:S02]  /*e9f0*/  SHFL.IDX PT, R18, R72, RZ, 0x1c1f ;  /* 0x001c1fff48127589 */ /* 0x00072400000e0000 */
[----:B------:R-:W-:Y:S01]  /*ea00*/  SYNCS.ARRIVE.TRANS64.RED.A1T0 RZ, [UR4], RZ ;  /* 0x000000ffffff79a7 */ /* 0x000fe20008100404 */
[----:B-1----:R-:W-:Y:S01]  /*ea10*/  LOP3.LUT R13, R88, 0x7ffffffc, RZ, 0xc0, !PT ;  /* 0x7ffffffc580d7812 */ /* 0x002fe200078ec0ff */
[----:B------:R3:W1:Y:S04]  /*ea20*/  SHFL.IDX PT, R19, R73, RZ, 0x1c1f ;  /* 0x001c1fff49137589 */ /* 0x00066800000e0000 */
[----:B------:R-:W-:Y:S01]  /*ea30*/  IMAD.IADD R13, R22, 0x1, -R13 ;  /* 0x00000001160d7824 */ /* 0x000fe200078e0a0d */
[----:B0-----:R3:W-:Y:S03]  /*ea40*/  @!P1 ST.E desc[UR56][R8.64], R6 ;  /* 0x0000000608009985 */ /* 0x0017e6000c101938 */
[----:B------:R-:W-:Y:S01]  /*ea50*/  IMAD.SHL.U32 R23, R13, 0x2, RZ ;  /* 0x000000020d177824 */ /* 0x000fe200078e00ff */
[----:B--2---:R3:W-:Y:S01]  /*ea60*/  @!P0 ST.E desc[UR56][R10.64], R0 ;  /* 0x000000000a008985 */ /* 0x0047e2000c101938 */
[----:B------:R-:W-:Y:S05]  /*ea70*/  @P2 BRA `(.L_x_1057) ;  /* 0x0000000400782947 */ /* 0x000fea0003800000 */
[C---:B---3--:R-:W-:Y:S01]  /*ea80*/  VIADD R0, R23.reuse, 0x8 ;  /* 0x0000000817007836 */ /* 0x048fe20000000000 */
[----:B------:R-:W-:Y:S01]  /*ea90*/  ULDC UR4, c[0x0][0xac8] ;  /* 0x0002b20000047ab9 */ /* 0x000fe20000000800 */
[C---:B------:R-:W-:Y:S01]  /*eaa0*/  IADD3 R10, R23.reuse, 0x10, RZ ;  /* 0x00000010170a7810 */ /* 0x040fe20007ffe0ff */
        /* <DEDUP_REMOVED lines=8> */
[----:B------:R-:W-:Y:S01]  /*eb30*/  VIADD R15, R23, 0x40 ;  /* 0x00000040170f7836 */ /* 0x000fe20000000000 */
[----:B------:R-:W-:Y:S01]  /*eb40*/  ISETP.GE.AND P4, PT, R13, UR4, PT ;  /* 0x000000040d007c0c */ /* 0x000fe2000bf86270 */
[C---:B------:R-:W-:Y:S01]  /*eb50*/  VIADD R16, R23.reuse, 0x50 ;  /* 0x0000005017107836 */ /* 0x040fe20000000000 */
[----:B------:R-:W-:Y:S01]  /*eb60*/  ISETP.GE.AND P5, PT, R14, UR4, PT ;  /* 0x000000040e007c0c */ /* 0x000fe2000bfa6270 */
[----:B------:R-:W-:Y:S01]  /*eb70*/  VIADD R22, R23, 0x60 ;  /* 0x0000006017167836 */ /* 0x000fe20000000000 */
[----:B------:R-:W-:Y:S01]  /*eb80*/  ISETP.GE.AND P6, PT, R15, UR4, PT ;  /* 0x000000040f007c0c */ /* 0x000fe2000bfc6270 */
[----:B-1--4-:R-:W-:-:S02]  /*eb90*/  @!P2 IMAD.WIDE R6, R23, 0x4, R18 ;  /* 0x000000041706a825 */ /* 0x012fc400078e0212 */
[----:B------:R-:W-:Y:S02]  /*eba0*/  @!P3 LEA.HI R0, R0, R0, RZ, 0x1 ;  /* 0x000000000000b211 */ /* 0x000fe400078f08ff */
[----:B------:R-:W-:Y:S01]  /*ebb0*/  @!P0 LEA.HI R10, R10, R10, RZ, 0x1 ;  /* 0x0000000a0a0a8211 */ /* 0x000fe200078f08ff */
[----:B------:R0:W-:Y:S01]  /*ebc0*/  @!P2 ST.E.64 desc[UR56][R6.64], R24 ;  /* 0x000000180600a985 */ /* 0x0001e2000c101b38 */
[----:B------:R-:W-:Y:S01]  /*ebd0*/  @!P3 LOP3.LUT R9, R0, 0xfffffffe, RZ, 0xc0, !PT ;  /* 0xfffffffe0009b812 */ /* 0x000fe200078ec0ff */
[----:B------:R-:W-:Y:S01]  /*ebe0*/  VIADD R0, R23, 0x20 ;  /* 0x0000002017007836 */ /* 0x000fe20000000000 */
[----:B------:R-:W-:Y:S02]  /*ebf0*/  @!P1 LEA.HI R11, R11, R11, RZ, 0x1 ;  /* 0x0000000b0b0b9211 */ /* 0x000fe400078f08ff */
[----:B------:R-:W-:Y:S01]  /*ec00*/  @!P5 LEA.HI R14, R14, R14, RZ, 0x1 ;  /* 0x0000000e0e0ed211 */ /* 0x000fe200078f08ff */
[----:B------:R-:W-:Y:S01]  /*ec10*/  @!P3 IMAD.WIDE R8, R9, 0x4, R18 ;  /* 0x000000040908b825 */ /* 0x000fe200078e0212 */
[----:B------:R-:W-:-:S02]  /*ec20*/  ISETP.GE.AND P2, PT, R0, UR4, PT ;  /* 0x0000000400007c0c */ /* 0x000fc4000bf46270 */
[----:B------:R-:W-:Y:S02]  /*ec30*/  @!P5 LOP3.LUT R17, R14, 0xfffffffe, RZ, 0xc0, !PT ;  /* 0xfffffffe0e11d812 */ /* 0x000fe400078ec0ff */
[----:B------:R1:W-:Y:S01]  /*ec40*/  @!P3 ST.E.64 desc[UR56][R8.64], R28 ;  /* 0x0000001c0800b985 */ /* 0x0003e2000c101b38 */
[----:B------:R-:W-:Y:S02]  /*ec50*/  ISETP.GE.AND P3, PT, R12, UR4, PT ;  /* 0x000000040c007c0c */ /* 0x000fe4000bf66270 */
[----:B0-----:R-:W-:Y:S02]  /*ec60*/  @!P0 LOP3.LUT R7, R10, 0xfffffffe, RZ, 0xc0, !PT ;  /* 0xfffffffe0a078812 */ /* 0x001fe400078ec0ff */
[----:B------:R-:W-:-:S03]  /*ec70*/  @!P4 LEA.HI R10, R13, R13, RZ, 0x1 ;  /* 0x0000000d0d0ac211 */ /* 0x000fc600078f08ff */
[----:B------:R-:W-:Y:S01]  /*ec80*/  @!P0 IMAD.WIDE R6, R7, 0x4, R18 ;  /* 0x0000000407068825 */ /* 0x000fe200078e0212 */
[----:B------:R-:W-:-:S04]  /*ec90*/  @!P2 LEA.HI R0, R0, R0, RZ, 0x1 ;  /* 0x000000000000a211 */ /* 0x000fc800078f08ff */
[----:B------:R0:W-:Y:S01]  /*eca0*/  @!P0 ST.E.64 desc[UR56][R6.64], R32 ;  /* 0x0000002006008985 */ /* 0x0001e2000c101b38 */
[----:B------:R-:W-:Y:S02]  /*ecb0*/  @!P3 LEA.HI R12, R12, R12, RZ, 0x1 ;  /* 0x0000000c0c0cb211 */ /* 0x000fe400078f08ff */
[----:B-1----:R-:W-:Y:S02]  /*ecc0*/  @!P1 LOP3.LUT R9, R11, 0xfffffffe, RZ, 0xc0, !PT ;  /* 0xfffffffe0b099812 */ /* 0x002fe400078ec0ff */
[----:B------:R-:W-:Y:S02]  /*ecd0*/  @!P2 LOP3.LUT R11, R0, 0xfffffffe, RZ, 0xc0, !PT ;  /* 0xfffffffe000ba812 */ /* 0x000fe400078ec0ff */
        /* <DEDUP_REMOVED lines=8> */
[----:B0-----:R-:W-:-:S02]  /*ed60*/  @!P3 IMAD.WIDE R6, R13, 0x4, R18 ;  /* 0x000000040d06b825 */ /* 0x001fc400078e0212 */
[----:B------:R0:W-:Y:S02]  /*ed70*/  @!P2 ST.E.64 desc[UR56][R10.64], R40 ;  /* 0x000000280a00a985 */ /* 0x0001e4000c101b38 */
[----:B------:R-:W-:Y:S02]  /*ed80*/  VIADD R0, R23, 0x48 ;  /* 0x0000004817007836 */ /* 0x000fe40000000000 */
[--C-:B------:R-:W-:Y:S01]  /*ed90*/  @!P5 IMAD.WIDE R12, R17, 0x4, R18.reuse ;  /* 0x00000004110cd825 */ /* 0x100fe200078e0212 */
[----:B------:R2:W-:Y:S01]  /*eda0*/  @!P3 ST.E.64 desc[UR56][R6.64], R44 ;  /* 0x0000002c0600b985 */ /* 0x0005e2000c101b38 */
[----:B------:R-:W-:Y:S02]  /*edb0*/  ISETP.GE.AND P3, PT, R22, UR4, PT ;  /* 0x0000000416007c0c */ /* 0x000fe4000bf66270 */
[----:B------:R-:W-:Y:S01]  /*edc0*/  VIADD R17, R23, 0x58 ;  /* 0x0000005817117836 */ /* 0x000fe20000000000 */
[----:B------:R-:W-:Y:S01]  /*edd0*/  ISETP.GE.AND P0, PT, R0, UR4, PT ;  /* 0x0000000400007c0c */ /* 0x000fe2000bf06270 */
[----:B-1----:R-:W-:Y:S01]  /*ede0*/  @!P4 IMAD.WIDE R8, R15, 0x4, R18 ;  /* 0x000000040f08c825 */ /* 0x002fe200078e0212 */
[----:B------:R-:W-:-:S02]  /*edf0*/  @!P1 LEA.HI R16, R16, R16, RZ, 0x1 ;  /* 0x0000001010109211 */ /* 0x000fc400078f08ff */
[----:B------:R-:W-:Y:S01]  /*ee00*/  ISETP.GE.AND P2, PT, R17, UR4, PT ;  /* 0x0000000411007c0c */ /* 0x000fe2000bf46270 */
[----:B------:R-:W-:Y:S01]  /*ee10*/  @!P6 IMAD.WIDE R14, R25, 0x4, R18 ;  /* 0x00000004190ee825 */ /* 0x000fe200078e0212 */
[----:B------:R1:W-:Y:S03]  /*ee20*/  @!P4 ST.E.64 desc[UR56][R8.64], R48 ;  /* 0x000000300800c985 */ /* 0x0003e6000c101b38 */
[C---:B0-----:R-:W-:Y:S01]  /*ee30*/  VIADD R10, R23.reuse, 0x68 ;  /* 0x00000068170a7836 */ /* 0x041fe20000000000 */
[----:B------:R0:W-:Y:S01]  /*ee40*/  @!P5 ST.E.64 desc[UR56][R12.64], R52 ;  /* 0x000000340c00d985 */ /* 0x0001e2000c101b38 */
[C---:B--2---:R-:W-:Y:S01]  /*ee50*/  VIADD R7, R23.reuse, 0x78 ;  /* 0x0000007817077836 */ /* 0x044fe20000000000 */
[----:B------:R-:W-:Y:S01]  /*ee60*/  @!P3 LEA.HI R22, R22, R22, RZ, 0x1 ;  /* 0x000000161616b211 */ /* 0x000fe200078f08ff */
[----:B------:R-:W-:Y:S01]  /*ee70*/  VIADD R11, R23, 0x70 ;  /* 0x00000070170b7836 */ /* 0x000fe20000000000 */
[----:B------:R2:W-:Y:S01]  /*ee80*/  @!P6 ST.E.64 desc[UR56][R14.64], R56 ;  /* 0x000000380e00e985 */ /* 0x0005e2000c101b38 */
[----:B------:R-:W-:-:S02]  /*ee90*/  ISETP.GE.AND P4, PT, R10, UR4, PT ;  /* 0x000000040a007c0c */ /* 0x000fc4000bf86270 */
[----:B------:R-:W-:Y:S02]  /*eea0*/  ISETP.GE.AND P6, PT, R7, UR4, PT ;  /* 0x0000000407007c0c */ /* 0x000fe4000bfc6270 */
[----:B------:R-:W-:Y:S02]  /*eeb0*/  ISETP.GE.AND P5, PT, R11, UR4, PT ;  /* 0x000000040b007c0c */ /* 0x000fe4000bfa6270 */
[----:B------:R-:W-:Y:S02]  /*eec0*/  @!P0 LEA.HI R0, R0, R0, RZ, 0x1 ;  /* 0x0000000000008211 */ /* 0x000fe400078f08ff */
[----:B------:R-:W-:Y:S02]  /*eed0*/  @!P2 LEA.HI R17, R17, R17, RZ, 0x1 ;  /* 0x000000111111a211 */ /* 0x000fe400078f08ff */
[----:B-1----:R-:W-:Y:S02]  /*eee0*/  @!P1 LOP3.LUT R9, R16, 0xfffffffe, RZ, 0xc0, !PT ;  /* 0xfffffffe10099812 */ /* 0x002fe400078ec0ff */
[----:B0-----:R-:W-:-:S02]  /*eef0*/  @!P3 LOP3.LUT R13, R22, 0xfffffffe, RZ, 0xc0, !PT ;  /* 0xfffffffe160db812 */ /* 0x001fc400078ec0ff */
[----:B------:R-:W-:Y:S02]  /*ef00*/  @!P4 LEA.HI R10, R10, R10, RZ, 0x1 ;  /* 0x0000000a0a0ac211 */ /* 0x000fe400078f08ff */
[----:B------:R-:W-:Y:S01]  /*ef10*/  @!P6 LEA.HI R8, R7, R7, RZ, 0x1 ;  /* 0x000000070708e211 */ /* 0x000fe200078f08ff */
[----:B------:R-:W-:Y:S01]  /*ef20*/  @!P3 IMAD.WIDE R12, R13, 0x4, R18 ;  /* 0x000000040d0cb825 */ /* 0x000fe200078e0212 */
[----:B------:R-:W-:Y:S02]  /*ef30*/  @!P5 LEA.HI R6, R11, R11, RZ, 0x1 ;  /* 0x0000000b0b06d211 */ /* 0x000fe400078f08ff */
[----:B------:R-:W-:Y:S02]  /*ef40*/  @!P0 LOP3.LUT R7, R0, 0xfffffffe, RZ, 0xc0, !PT ;  /* 0xfffffffe00078812 */ /* 0x000fe400078ec0ff */
[----:B------:R-:W-:Y:S02]  /*ef50*/  @!P2 LOP3.LUT R11, R17, 0xfffffffe, RZ, 0xc0, !PT ;  /* 0xfffffffe110ba812 */ /* 0x000fe400078ec0ff */
[----:B--2---:R-:W-:-:S02]  /*ef60*/  @!P4 LOP3.LUT R15, R10, 0xfffffffe, RZ, 0xc0, !PT ;  /* 0xfffffffe0a0fc812 */ /* 0x004fc400078ec0ff */
[----:B------:R-:W-:Y:S01]  /*ef70*/  @!P5 LOP3.LUT R17, R6, 0xfffffffe, RZ, 0xc0, !PT ;  /* 0xfffffffe0611d812 */ /* 0x000fe200078ec0ff */
[----:B------:R-:W-:Y:S01]  /*ef80*/  @!P0 IMAD.WIDE R6, R7, 0x4, R18 ;  /* 0x0000000407068825 */ /* 0x000fe200078e0212 */
[----:B------:R-:W-:-:S03]  /*ef90*/  @!P6 LOP3.LUT R25, R8, 0xfffffffe, RZ, 0xc0, !PT ;  /* 0xfffffffe0819e812 */ /* 0x000fc600078ec0ff */
        /* <DEDUP_REMOVED lines=12> */
.L_x_1057:
[----:B------:R-:W-:Y:S05]  /*f060*/  BSYNC B0 ;  /* 0x0000000000007941 */ /* 0x000fea0003800000 */
.L_x_1056:
[----:B------:R-:W-:Y:S01]  /*f070*/  ISETP.GE.AND P0, PT, R21, R20, PT ;  /* 0x000000141500720c */ /* 0x000fe20003f06270 */
[----:B0-----:R0:W2:Y:S04]  /*f080*/  SHFL.IDX PT, R15, R73, 0x1, 0x1c1f ;  /* 0x003c1f00490f7f89 */ /* 0x0010a800000e0000 */
[----:B------:R0:W0:Y:S08]  /*f090*/  SHFL.IDX PT, R14, R72, 0x1, 0x1c1f ;  /* 0x003c1f00480e7f89 */ /* 0x00003000000e0000 */
[----:B------:R-:W-:Y:S05]  /*f0a0*/  @P0 BRA `(.L_x_968) ;  /* 0x0000004400e00947 */ /* 0x000fea0003800000 */
[----:B------:R-:W-:Y:S01]  /*f0b0*/  ULDC UR4, c[0x0][0xac8] ;  /* 0x0002b20000047ab9 */ /* 0x000fe20000000800 */
[C---:B---3--:R-:W-:Y:S01]  /*f0c0*/  VIADD R0, R23.reuse, 0x8 ;  /* 0x0000000817007836 */ /* 0x048fe20000000000 */
[C---:B------:R-:W-:Y:S01]  /*f0d0*/  ISETP.GE.AND P0, PT, R23.reuse, UR4, PT ;  /* 0x0000000417007c0c */ /* 0x040fe2000bf06270 */
[C---:B------:R-:W-:Y:S01]  /*f0e0*/  VIADD R6, R23.reuse, 0x10 ;  /* 0x0000001017067836 */ /* 0x040fe20000000000 */
[C---:B------:R-:W-:Y:S01]  /*f0f0*/  IADD3 R8, R23.reuse, 0x18, RZ ;  /* 0x0000001817087810 */ /* 0x040fe20007ffe0ff */
[C---:B------:R-:W-:Y:S01]  /*f100*/  VIADD R10, R23.reuse, 0x20 ;  /* 0x00000020170a7836 */ /* 0x040fe20000000000 */
[----:B------:R-:W-:Y:S01]  /*f110*/  ISETP.GE.AND P5, PT, R0, UR4, PT ;  /* 0x0000000400007c0c */ /* 0x000fe2000bfa6270 */
[C---:B------:R-:W-:Y:S01]  /*f120*/  VIADD R11, R23.reuse, 0x28 ;  /* 0x00000028170b7836 */ /* 0x040fe20000000000 */
[----:B------:R-:W-:Y:S01]  /*f130*/  ISETP.GE.AND P6, PT, R6, UR4, PT ;  /* 0x0000000406007c0c */ /* 0x000fe2000bfc6270 */
[C---:B------:R-:W-:Y:S01]  /*f140*/  VIADD R12, R23.reuse, 0x30 ;  /* 0x00000030170c7836 */ /* 0x040fe20000000000 */
[----:B------:R-:W-:Y:S01]  /*f150*/  ISETP.GE.AND P4, PT, R10, UR4, PT ;  /* 0x000000040a007c0c */ /* 0x000fe2000bf86270 */
[----:B------:R-:W-:Y:S01]  /*f160*/  VIADD R13, R23, 0x38 ;  /* 0x00000038170d7836 */ /* 0x000fe20000000000 */
[----:B------:R-:W-:Y:S01]  /*f170*/  ISETP.GE.AND P3, PT, R11, UR4, PT ;  /* 0x000000040b007c0c */ /* 0x000fe2000bf66270 */
[C---:B----4-:R-:W-:Y:S01]  /*f180*/  VIADD R18, R23.reuse, 0x40 ;  /* 0x0000004017127836 */ /* 0x050fe20000000000 */
[----:B------:R-:W-:Y:S01]  /*f190*/  ISETP.GE.AND P2, PT, R12, UR4, PT ;  /* 0x000000040c007c0c */ /* 0x000fe2000bf46270 */
[----:B0-2---:R-:W-:Y:S01]  /*f1a0*/  @!P0 IMAD.WIDE R2, R23, 0x4, R14 ;  /* 0x0000000417028825 */ /* 0x005fe200078e020e */
[----:B------:R-:W-:-:S03]  /*f1b0*/  ISETP.GE.AND P1, PT, R13, UR4, PT ;  /* 0x000000040d007c0c */ /* 0x000fc6000bf26270 */
[----:B------:R-:W-:Y:S01]  /*f1c0*/  @!P5 LEA.HI R0, R0, R0, RZ, 0x1 ;  /* 0x000000000000d211 */ /* 0x000fe200078f08ff */
[----:B------:R0:W-:Y:S01]  /*f1d0*/  @!P0 ST.E.64 desc[UR56][R2.64], R26 ;  /* 0x0000001a02008985 */ /* 0x0001e2000c101b38 */
[----:B------:R-:W-:Y:S01]  /*f1e0*/  ISETP.GE.AND P0, PT, R8, UR4, PT ;  /* 0x0000000408007c0c */ /* 0x000fe2000bf06270 */
[C---:B------:R-:W-:Y:S01]  /*f1f0*/  VIADD R20, R23.reuse, 0x48 ;  /* 0x0000004817147836 */ /* 0x040fe20000000000 */
[----:B------:R-:W-:Y:S01]  /*f200*/  @!P6 LEA.HI R6, R6, R6, RZ, 0x1 ;  /* 0x000000060606e211 */ /* 0x000fe200078f08ff */
[----:B------:R-:W-:Y:S01]  /*f210*/  VIADD R21, R23, 0x70 ;  /* 0x0000007017157836 */ /* 0x000fe20000000000 */
[----:B------:R-:W-:Y:S02]  /*f220*/  @!P5 LOP3.LUT R7, R0, 0xfffffffe, RZ, 0xc0, !PT ;  /* 0xfffffffe0007d812 */ /* 0x000fe400078ec0ff */
[----:B------:R-:W-:Y:S02]  /*f230*/  @!P6 LOP3.LUT R9, R6, 0xfffffffe, RZ, 0xc0, !PT ;  /* 0xfffffffe0609e812 */ /* 0x000fe400078ec0ff */
[----:B------:R-:W-:-:S02]  /*f240*/  @!P4 LEA.HI R10, R10, R10, RZ, 0x1 ;  /* 0x0000000a0a0ac211 */ /* 0x000fc400078f08ff */
[----:B------:R-:W-:Y:S02]  /*f250*/  @!P3 LEA.HI R0, R11, R11, RZ, 0x1 ;  /* 0x0000000b0b00b211 */ /* 0x000fe400078f08ff */
[----:B------:R-:W-:Y:S01]  /*f260*/  @!P2 LEA.HI R12, R12, R12, RZ, 0x1 ;  /* 0x0000000c0c0ca211 */ /* 0x000fe200078f08ff */
[--C-:B0-----:R-:W-:Y:S01]  /*f270*/  @!P5 IMAD.WIDE R2, R7, 0x4, R14.reuse ;  /* 0x000000040702d825 */ /* 0x101fe200078e020e */
[----:B------:R-:W-:Y:S02]  /*f280*/  @!P0 LEA.HI R8, R8, R8, RZ, 0x1 ;  /* 0x0000000808088211 */ /* 0x000fe400078f08ff */
[----:B------:R-:W-:Y:S01]  /*f290*/  @!P1 LEA.HI R16, R13, R13, RZ, 0x1 ;  /* 0x0000000d0d109211 */ /* 0x000fe200078f08ff */
[----:B------:R-:W-:Y:S01]  /*f2a0*/  @!P6 IMAD.WIDE R6, R9, 0x4, R14 ;  /* 0x000000040906e825 */ /* 0x000fe200078e020e */
[----:B------:R-:W-:Y:S01]  /*f2b0*/  @!P0 LOP3.LUT R9, R8, 0xfffffffe, RZ, 0xc0, !PT ;  /* 0xfffffffe08098812 */ /* 0x000fe200078ec0ff */
[----:B------:R0:W-:Y:S01]  /*f2c0*/  @!P5 ST.E.64 desc[UR56][R2.64], R30 ;  /* 0x0000001e0200d985 */ /* 0x0001e2000c101b38 */
[----:B------:R-:W-:-:S02]  /*f2d0*/  @!P4 LOP3.LUT R11, R10, 0xfffffffe, RZ, 0xc0, !PT ;  /* 0xfffffffe0a0bc812 */ /* 0x000fc400078ec0ff */
[----:B------:R-:W-:Y:S01]  /*f2e0*/  @!P3 LOP3.LUT R13, R0, 0xfffffffe, RZ, 0xc0, !PT ;  /* 0xfffffffe000db812 */ /* 0x000fe200078ec0ff */
[----:B------:R2:W-:Y:S01]  /*f2f0*/  @!P6 ST.E.64 desc[UR56][R6.64], R34 ;  /* 0x000000220600e985 */ /* 0x0005e2000c101b38 */
[----:B------:R-:W-:Y:S01]  /*f300*/  @!P2 LOP3.LUT R17, R12, 0xfffffffe, RZ, 0xc0, !PT ;  /* 0xfffffffe0c11a812 */ /* 0x000fe200078ec0ff */
[C---:B------:R-:W-:Y:S01]  /*f310*/  VIADD R0, R23.reuse, 0x50 ;  /* 0x0000005017007836 */ /* 0x040fe20000000000 */
[----:B-1----:R-:W-:Y:S01]  /*f320*/  @!P1 LOP3.LUT R19, R16, 0xfffffffe, RZ, 0xc0, !PT ;  /* 0xfffffffe10139812 */ /* 0x002fe200078ec0ff */
[----:B------:R-:W-:Y:S01]  /*f330*/  VIADD R16, R23, 0x58 ;  /* 0x0000005817107836 */ /* 0x000fe20000000000 */
[----:B------:R-:W-:Y:S02]  /*f340*/  ISETP.GE.AND P5, PT, R18, UR4, PT ;  /* 0x0000000412007c0c */ /* 0x000fe4000bfa6270 */
[----:B------:R-:W-:Y:S01]  /*f350*/  ISETP.GE.AND P6, PT, R20, UR4, PT ;  /* 0x0000000414007c0c */ /* 0x000fe2000bfc6270 */
[----:B0-----:R-:W-:-:S04]  /*f360*/  @!P0 IMAD.WIDE R2, R9, 0x4, R14 ;  /* 0x0000000409028825 */ /* 0x001fc800078e020e */
[--C-:B--2---:R-:W-:Y:S01]  /*f370*/  @!P4 IMAD.WIDE R6, R11, 0x4, R14.reuse ;  /* 0x000000040b06c825 */ /* 0x104fe200078e020e */
        /* <DEDUP_REMOVED lines=10> */
[----:B------:R-:W-:Y:S02]  /*f420*/  @!P6 LEA.HI R20, R20, R20, RZ, 0x1 ;  /* 0x000000141414e211 */ /* 0x000fe400078f08ff */
[C---:B------:R-:W-:Y:S01]  /*f430*/  VIADD R17, R23.reuse, 0x60 ;  /* 0x0000006017117836 */ /* 0x040fe20000000000 */
[----:B------:R4:W-:Y:S01]  /*f440*/  @!P1 ST.E.64 desc[UR56][R12.64], R54 ;  /* 0x000000360c009985 */ /* 0x0009e2000c101b38 */
[C---:B------:R-:W-:Y:S01]  /*f450*/  VIADD R19, R23.reuse, 0x68 ;  /* 0x0000006817137836 */ /* 0x040fe20000000000 */
[----:B------:R-:W-:Y:S01]  /*f460*/  ISETP.GE.AND P1, PT, R16, UR4, PT ;  /* 0x0000000410007c0c */ /* 0x000fe2000bf26270 */
[----:B------:R-:W-:Y:S01]  /*f470*/  VIADD R23, R23, 0x78 ;  /* 0x0000007817177836 */ /* 0x000fe20000000000 */
[----:B------:R-:W-:Y:S02]  /*f480*/  ISETP.GE.AND P2, PT, R17, UR4, PT ;  /* 0x0000000411007c0c */ /* 0x000fe4000bf46270 */
[----:B------:R-:W-:-:S02]  /*f490*/  ISETP.GE.AND P3, PT, R19, UR4, PT ;  /* 0x0000000413007c0c */ /* 0x000fc4000bf66270 */
        /* <DEDUP_REMOVED lines=33> */
.L_x_1055:
[----:B------:R-:W0:Y:S02]  /*f6b0*/  S2R R0, SR_TID.X ;  /* 0x0000000000007919 */ /* 0x000e240000002100 */
[----:B0-----:R-:W-:-:S05]  /*f6c0*/  VIADD R2, R0, 0xffffff80 ;  /* 0xffffff8000027836 */ /* 0x001fca0000000000 */
        /* <DEDUP_REMOVED lines=13> */
[----:B------:R-:W-:Y:S02]  /*f7a0*/  ULDC.64 UR6, c[0x0][0xbd0] ;  /* 0x0002f40000067ab9 */ /* 0x000fe40000000a00 */
[----:B------:R-:W-:-:S04]  /*f7b0*/  IMAD.WIDE.U32 R2, R19, UR6, RZ ;  /* 0x0000000613027c25 */ /* 0x000fc8000f8e00ff */
[----:B------:R-:W1:Y:S01]  /*f7c0*/  LDC.64 R10, c[0x0][0xbd8] ;  /* 0x0002f600ff0a7b82 */ /* 0x000e620000000a00 */
[----:B------:R-:W-:-:S04]  /*f7d0*/  IMAD R4, R4, UR6, RZ ;  /* 0x0000000604047c24 */ /* 0x000fc8000f8e02ff */
[C---:B------:R-:W-:Y:S01]  /*f7e0*/  IMAD R5, R19.reuse, UR7, R4 ;  /* 0x0000000713057c24 */ /* 0x040fe2000f8e0204 */
[----:B------:R-:W-:Y:S02]  /*f7f0*/  IADD3 R19, -R19, RZ, RZ ;  /* 0x000000ff13137210 */ /* 0x000fe40007ffe1ff */
        /* <DEDUP_REMOVED lines=15> */
[----:B0-----:R-:W-:Y:S02]  /*f8f0*/  @P0 SHF.R.U32.HI R5, RZ, R9, R4 ;  /* 0x00000009ff050219 */ /* 0x001fe40000011604 */
[----:B------:R-:W-:Y:S02]  /*f900*/  SHF.R.S32.HI R4, RZ, 0x1f, R19 ;  /* 0x0000001fff047819 */ /* 0x000fe40000011413 */
[--C-:B------:R-:W-:Y:S01]  /*f910*/  SHF.R.S32.HI R9, RZ, 0x1f, R5.reuse ;  /* 0x0000001fff097819 */ /* 0x100fe20000011405 */
[----:B------:R-:W-:Y:S01]  /*f920*/  IMAD.MOV R7, RZ, RZ, -R5 ;  /* 0x000000ffff077224 */ /* 0x000fe200078e0a05 */
[----:B------:R-:W-:Y:S01]  /*f930*/  IADD3 R2, P0, R5, R2, RZ ;  /* 0x0000000205027210 */ /* 0x000fe20007f1e0ff */
[----:B------:R-:W-:Y:S02]  /*f940*/  IMAD R4, R4, UR4, RZ ;  /* 0x0000000404047c24 */ /* 0x000fe4000f8e02ff */
[----:B------:R-:W-:-:S02]  /*f950*/  IMAD R7, R6, R7, R0 ;  /* 0x0000000706077224 */ /* 0x000fc400078e0200 */
[----:B------:R-:W-:Y:S01]  /*f960*/  IMAD R4, R19, UR5, R4 ;  /* 0x0000000513047c24 */ /* 0x000fe2000f8e0204 */
[----:B------:R-:W-:Y:S02]  /*f970*/  ULDC.64 UR4, c[0x0][0xbc8] ;  /* 0x0002f20000047ab9 */ /* 0x000fe40000000a00 */
[----:B------:R-:W-:Y:S02]  /*f980*/  SHF.R.S32.HI R0, RZ, 0x1f, R7 ;  /* 0x0000001fff007819 */ /* 0x000fe40000011407 */
[----:B------:R-:W-:-:S03]  /*f990*/  IADD3.X R3, R9, R3, R4, P0, !PT ;  /* 0x0000000309037210 */ /* 0x000fc600007fe404 */
[----:B------:R-:W-:Y:S02]  /*f9a0*/  IMAD R0, R0, UR4, RZ ;  /* 0x0000000400007c24 */ /* 0x000fe4000f8e02ff */
[----:B------:R-:W-:-:S04]  /*f9b0*/  IMAD.WIDE.U32 R2, R7, UR4, R2 ;  /* 0x0000000407027c25 */ /* 0x000fc8000f8e0002 */
[----:B------:R-:W-:Y:S01]  /*f9c0*/  IMAD R5, R7, UR5, R0 ;  /* 0x0000000507057c24 */ /* 0x000fe2000f8e0200 */
[----:B------:R-:W-:Y:S02]  /*f9d0*/  ULDC.64 UR4, c[0x0][0xba8] ;  /* 0x0002ea0000047ab9 */ /* 0x000fe40000000a00 */
[----:B------:R-:W-:Y:S01]  /*f9e0*/  LEA R4, P0, R2, UR4, 0x2 ;  /* 0x0000000402047c11 */ /* 0x000fe2000f8010ff */
[----:B------:R-:W-:-:S05]  /*f9f0*/  IMAD.IADD R3, R3, 0x1, R5 ;  /* 0x0000000103037824 */ /* 0x000fca00078e0205 */
[----:B------:R-:W-:Y:S01]  /*fa00*/  LEA.HI.X R5, R2, UR5, R3, 0x2, P0 ;  /* 0x0000000502057c11 */ /* 0x000fe200080f1403 */
[----:B------:R-:W-:-:S05]  /*fa10*/  IMAD.MOV.U32 R3, RZ, RZ, -0x800000 ;  /* 0xff800000ff037424 */ /* 0x000fca00078e00ff */
[----:B------:R0:W-:Y:S01]  /*fa20*/  STG.E desc[UR56][R4.64], R3 ;  /* 0x0000000304007986 */ /* 0x0001e2000c101938 */
[----:B------:R-:W-:Y:S05]  /*fa30*/  BRA `(.L_x_968) ;  /* 0x0000003c007c7947 */ /* 0x000fea0003800000 */
.L_x_966:
[----:B------:R-:W-:-:S08]  /*fa40*/  NOP ;  /* 0x0000000000007918 */ /* 0x000fd00000000000 */
[----:B0-----:R-:W0:-:S00]  /*fa50*/  USETMAXREG.DEALLOC.CTAPOOL 0x28 ;  /* 0x00000028000079c8 */ /* 0x001e0000080e0500 */
        /* <DEDUP_REMOVED lines=16> */
.L_x_1058:
[----:B------:R-:W-:Y:S01]  /*fb60*/  ULDC UR7, c[0x0][0xc50] ;  /* 0x0003140000077ab9 */ /* 0x000fe20000000800 */
[----:B------:R-:W-:Y:S01]  /*fb70*/  UMOV UR39, UR6 ;  /* 0x0000000600277c82 */ /* 0x000fe20008000000 */
[----:B------:R-:W-:-:S11]  /*fb80*/  UISETP.NE.AND UP0, UPT, UR7, 0x1, UPT ;  /* 0x000000010700788c */ /* 0x000fd6000bf05270 */
[----:B------:R-:W-:Y:S01]  /*fb90*/  @UP0 ULDC UR4, c[0x0][0xc54] ;  /* 0x0003150000040ab9 */ /* 0x000fe20000000800 */
[----:B------:R-:W-:Y:S01]  /*fba0*/  @UP0 ULDC UR8, c[0x0][0xc58] ;  /* 0x0003160000080ab9 */ /* 0x000fe20000000800 */
[----:B------:R-:W-:-:S04]  /*fbb0*/  UIMAD.WIDE.U32 UR4, UR6, UR4, URZ ;  /* 0x00000004060472a5 */ /* 0x000fc8000f8e003f */
[----:B------:R-:W-:-:S12]  /*fbc0*/  @UP0 USHF.R.U32.HI UR39, URZ, UR8, UR5 ;  /* 0x000000083f270299 */ /* 0x000fd80008011605 */
.L_x_1059:
[----:B------:R-:W-:Y:S01]  /*fbd0*/  ISETP.GE.AND P0, PT, R28, RZ, PT ;  /* 0x000000ff1c00720c */ /* 0x000fe20003f06270 */
[----:B------:R-:W-:Y:S01]  /*fbe0*/  UIADD3 UR45, -UR39, URZ, URZ ;  /* 0x0000003f272d7290 */ /* 0x000fe2000fffe13f */
[----:B------:R-:W-:Y:S02]  /*fbf0*/  IMAD.MOV.U32 R24, RZ, RZ, 0x1 ;  /* 0x00000001ff187424 */ /* 0x000fe400078e00ff */
[----:B------:R-:W-:Y:S01]  /*fc00*/  IMAD.MOV.U32 R0, RZ, RZ, RZ ;  /* 0x000000ffff007224 */ /* 0x000fe200078e00ff */
[----:B------:R-:W-:Y:S01]  /*fc10*/  UIMAD UR45, UR7, UR45, UR6 ;  /* 0x0000002d072d72a4 */ /* 0x000fe2000f8e0206 */
[----:B------:R-:W-:-:S07]  /*fc20*/  IMAD.MOV.U32 R8, RZ, RZ, 0x1 ;  /* 0x00000001ff087424 */ /* 0x000fce00078e00ff */
[----:B------:R-:W-:Y:S05]  /*fc30*/  @!P0 BRA `(.L_x_1060) ;  /* 0x0000003800348947 */ /* 0x000fea0003800000 */
[----:B------:R-:W0:Y:S01]  /*fc40*/  LDC.64 R2, c[0x0][0xa28] ;  /* 0x00028a00ff027b82 */ /* 0x000e220000000a00 */
[----:B------:R-:W-:Y:S01]  /*fc50*/  IMAD.MOV.U32 R23, RZ, RZ, RZ ;  /* 0x000000ffff177224 */ /* 0x000fe200078e00ff */
[----:B------:R-:W-:Y:S01]  /*fc60*/  ULDC UR4, c[0x0][0x448] ;  /* 0x0001120000047ab9 */ /* 0x000fe20000000800 */
[----:B------:R-:W-:Y:S01]  /*fc70*/  ULDC UR6, c[0x0][0x2f0] ;  /* 0x0000bc0000067ab9 */ /* 0x000fe20000000800 */
[----:B------:R-:W-:Y:S01]  /*fc80*/  ULDC UR10, c[0x0][0x288] ;  /* 0x0000a200000a7ab9 */ /* 0x000fe20000000800 */
[----:B0-----:R-:W-:-:S04]  /*fc90*/  ISETP.NE.U32.AND P0, PT, R2, RZ, PT ;  /* 0x000000ff0200720c */ /* 0x001fc80003f05070 */
[----:B------:R-:W-:-:S13]  /*fca0*/  ISETP.NE.AND.EX P0, PT, R3, RZ, PT, P0 ;  /* 0x000000ff0300720c */ /* 0x000fda0003f05300 */
[----:B------:R-:W0:Y:S02]  /*fcb0*/  @P0 LDC.64 R2, c[0x0][0xa28] ;  /* 0x00028a00ff020b82 */ /* 0x000e240000000a00 */
[----:B0-----:R-:W-:-:S05]  /*fcc0*/  @P0 IMAD.WIDE R2, R28, 0x4, R2 ;  /* 0x000000041c020825 */ /* 0x001fca00078e0202 */
[----:B------:R0:W5:Y:S01]  /*fcd0*/  @P0 LDG.E R23, desc[UR56][R2.64] ;  /* 0x0000003802170981 */ /* 0x000162000c1e1900 */
[----:B------:R-:W1:Y:S01]  /*fce0*/  S2UR UR40, SR_CTAID.X ;  /* 0x00000000002879c3 */ /* 0x000e620000002500 */
[----:B------:R-:W-:-:S03]  /*fcf0*/  UISETP.NE.AND UP1, UPT, UR4, 0x1, UPT ;  /* 0x000000010400788c */ /* 0x000fc6000bf25270 */
[----:B------:R-:W-:Y:S01]  /*fd00*/  ULDC.64 UR4, c[0x0][0x418] ;  /* 0x0001060000047ab9 */ /* 0x000fe20000000a00 */
[----:B------:R-:W-:Y:S02]  /*fd10*/  UP2UR UR48, UPR, URZ, 0x2 ;  /* 0x000000023f307883 */ /* 0x000fe40008000000 */
[----:B------:R-:W-:-:S03]  /*fd20*/  UISETP.NE.U32.AND UP0, UPT, UR4, URZ, UPT ;  /* 0x0000003f0400728c */ /* 0x000fc6000bf05070 */
[----:B------:R-:W-:Y:S01]  /*fd30*/  ULDC UR4, c[0x0][0x424] ;  /* 0x0001090000047ab9 */ /* 0x000fe20000000800 */
[----:B------:R-:W-:Y:S01]  /*fd40*/  UISETP.NE.AND.EX UP0, UPT, UR5, URZ, UPT, UP0 ;  /* 0x0000003f0500728c */ /* 0x000fe2000bf05300 */
[----:B------:R-:W-:Y:S02]  /*fd50*/  @UP1 ULDC UR9, c[0x0][0x450] ;  /* 0x0001140000091ab9 */ /* 0x000fe40000000800 */
[----:B------:R-:W-:Y:S01]  /*fd60*/  @UP1 ULDC UR5, c[0x0][0x44c] ;  /* 0x0001130000051ab9 */ /* 0x000fe20000000800 */
[----:B------:R-:W-:-:S04]  /*fd70*/  USEL UR41, UR4, 0x1, UP0 ;  /* 0x0000000104297887 */ /* 0x000fc80008000000 */
[----:B------:R-:W-:Y:S02]  /*fd80*/  UIMAD UR7, UR41, UR6, 0x5f ;  /* 0x0000005f290774a4 */ /* 0x000fe4000f8e0206 */
[----:B------:R-:W-:Y:S02]  /*fd90*/  UIMAD UR41, UR41, UR6, URZ ;  /* 0x00000006292972a4 */ /* 0x000fe4000f8e023f */
[----:B------:R-:W-:Y:S02]  /*fda0*/  UIMAD.WIDE UR6, UR7, 0x2aaaaaab, URZ ;  /* 0x2aaaaaab070678a5 */ /* 0x000fe4000f8e023f */
[----:B-1----:R-:W-:Y:S02]  /*fdb0*/  USHF.L.U32 UR40, UR40, 0x7, URZ ;  /* 0x0000000728287899 */ /* 0x002fe4000800063f */
[----:B------:R-:W-:Y:S02]  /*fdc0*/  USHF.R.U32.HI UR42, URZ, 0x1f, UR7 ;  /* 0x0000001f3f2a7899 */ /* 0x000fe40008011607 */
[----:B------:R-:W-:-:S02]  /*fdd0*/  UIADD3 UR8, UR40, 0x7f, URZ ;  /* 0x0000007f28087890 */ /* 0x000fc4000fffe03f */
[----:B------:R-:W-:Y:S02]  /*fde0*/  ULEA.HI.SX32 UR42, UR7, UR42, 0x1c ;  /* 0x0000002a072a7291 */ /* 0x000fe4000f8fe23f */
[----:B------:R-:W-:-:S04]  /*fdf0*/  UIMAD.WIDE.U32 UR4, UR8, UR5, URZ ;  /* 0x00000005080472a5 */ /* 0x000fc8000f8e003f */
[----:B------:R-:W-:Y:S02]  /*fe00*/  @UP1 USHF.R.U32.HI UR8, URZ, UR9, UR5 ;  /* 0x000000093f081299 */ /* 0x000fe40008011605 */
[----:B------:R-:W-:Y:S01]  /*fe10*/  UIADD3 UR9, UR41, 0x1, -UR10 ;  /* 0x0000000129097890 */ /* 0x000fe2000fffe80a */
[----:B------:R-:W-:Y:S02]  /*fe20*/  ULDC.64 UR4, c[0x0][0x9e0] ;  /* 0x0002780000047ab9 */ /* 0x000fe40000000a00 */
[----:B------:R-:W-:Y:S02]  /*fe30*/  UISETP.GE.AND UP0, UPT, UR5, 0x1, UPT ;  /* 0x000000010500788c */ /* 0x000fe4000bf06270 */
[----:B------:R-:W-:-:S04]  /*fe40*/  UIADD3 UR9, UR9, UR8, URZ ;  /* 0x0000000809097290 */ /* 0x000fc8000fffe03f */
[----:B------:R-:W-:Y:S01]  /*fe50*/  PLOP3.LUT P1, PT, PT, PT, UP0, 0x80, 0x0 ;  /* 0x000000000000781c */ /* 0x000fe20003f2f008 */
[----:B------:R-:W-:-:S12]  /*fe60*/  UIADD3 UR4, UR9, UR4, URZ ;  /* 0x0000000409047290 */ /* 0x000fd8000fffe03f */
[----:B0-----:R-:W-:Y:S05]  /*fe70*/  @!P1 BRA `(.L_x_1061) ;  /* 0x0000000000449947 */ /* 0x001fea0003800000 */
[----:B------:R-:W-:Y:S01]  /*fe80*/  ISETP.LT.AND P0, PT, RZ, UR9, PT ;  /* 0x00000009ff007c0c */ /* 0x000fe2000bf01270 */
[----:B------:R-:W-:-:S12]  /*fe90*/  UIADD3 UR8, UR9, -0x1, URZ ;  /* 0xffffffff09087890 */ /* 0x000fd8000fffe03f */
[----:B------:R-:W-:Y:S05]  /*fea0*/  @P0 BRA `(.L_x_1062) ;  /* 0x00000000001c0947 */ /* 0x000fea0003800000 */
[----:B------:R-:W-:Y:S02]  /*feb0*/  UISETP.NE.AND UP0, UPT, UR5, 0x1, UPT ;  /* 0x000000010500788c */ /* 0x000fe4000bf05270 */
[----:B------:R-:W-:-:S09]  /*fec0*/  UIADD3 UR8, -UR9, URZ, URZ ;  /* 0x0000003f09087290 */ /* 0x000fd2000fffe13f */
[----:B------:R-:W-:Y:S02]  /*fed0*/  @UP0 ULDC.64 UR12, c[0x0][0x9e8] ;  /* 0x00027a00000c0ab9 */ /* 0x000fe40000000a00 */
[----:B------:R-:W-:-:S04]  /*fee0*/  UIMAD.WIDE.U32 UR6, UR8, UR12, URZ ;  /* 0x0000000c080672a5 */ /* 0x000fc8000f8e003f */
[----:B------:R-:W-:-:S04]  /*fef0*/  @UP0 USHF.R.U32.HI UR8, URZ, UR13, UR7 ;  /* 0x0000000d3f080299 */ /* 0x000fc80008011607 */
[----:B------:R-:W-:Y:S01]  /*ff00*/  ULOP3.LUT UR8, URZ, UR8, URZ, 0x33, !UPT ;  /* 0x000000083f087292 */ /* 0x000fe2000f8e333f */
[----:B------:R-:W-:Y:S11]  /*ff10*/  BRA `(.L_x_1063) ;  /* 0x0000000000107947 */ /* 0x000ff60003800000 */
.L_x_1062:
[----:B------:R-:W-:-:S11]  /*ff20*/  UISETP.NE.AND UP0, UPT, UR5, 0x1, UPT ;  /* 0x000000010500788c */ /* 0x000fd6000bf05270 */
[----:B------:R-:W-:Y:S02]  /*ff30*/  @UP0 ULDC.64 UR12, c[0x0][0x9e8] ;  /* 0x00027a00000c0ab9 */ /* 0x000fe40000000a00 */
[----:B------:R-:W-:-:S04]  /*ff40*/  UIMAD.WIDE.U32 UR6, UR8, UR12, URZ ;  /* 0x0000000c080672a5 */ /* 0x000fc8000f8e003f */
[----:B------:R-:W-:-:S12]  /*ff50*/  @UP0 USHF.R.U32.HI UR8, URZ, UR13, UR7 ;  /* 0x0000000d3f080299 */ /* 0x000fd80008011607 */
.L_x_1063:
[----:B------:R-:W-:-:S04]  /*ff60*/  UIMAD UR8, UR8, UR5, UR5 ;  /* 0x00000005080872a4 */ /* 0x000fc8000f8e0205 */
[----:B------:R-:W-:-:S04]  /*ff70*/  UISETP.LT.AND UP0, UPT, UR4, UR8, UPT ;  /* 0x000000080400728c */ /* 0x000fc8000bf01270 */
[----:B------:R-:W-:-:S12]  /*ff80*/  USEL UR4, UR4, UR8, UP0 ;  /* 0x0000000804047287 */ /* 0x000fd80008000000 */
.L_x_1061:
[----:B------:R-:W-:Y:S02]  /*ff90*/  UISETP.NE.AND UP0, UPT, UR48, URZ, UPT ;  /* 0x0000003f3000728c */ /* 0x000fe4000bf05270 */
[----:B------:R-:W-:-:S03]  /*ffa0*/  UIADD3 UR6, UR4, 0x5f, URZ ;  /* 0x0000005f04067890 */ /* 0x000fc6000fffe03f */
[----:B------:R-:W-:Y:S01]  /*ffb0*/  UMOV UR4, UR40 ;  /* 0x0000002800047c82 */ /* 0x000fe20008000000 */
[----:B------:R-:W-:-:S04]  /*ffc0*/  UIMAD.WIDE UR6, UR6, 0x2aaaaaab, URZ ;  /* 0x2aaaaaab060678a5 */ /* 0x000fc8000f8e023f */
[----:B------:R-:W-:Y:S01]  /*ffd0*/  USHF.R.U32.HI UR43, URZ, 0x1f, UR7 ;  /* 0x0000001f3f2b7899 */ /* 0x000fe20008011607 */
[----:B------:R-:W-:Y:S02]  /*ffe0*/  @UP0 ULDC UR8, c[0x0][0x44c] ;  /* 0x0001130000080ab9 */ /* 0x000fe40000000800 */
[----:B------:R-:W-:Y:S01]  /*fff0*/  @UP0 ULDC UR6, c[0x0][0x450] ;  /* 0x0001140000060ab9 */ /* 0x000fe20000000800 */
[----:B------:R-:W-:Y:S02]  /*10000*/  UIMAD.WIDE.U32 UR8, UR40, UR8, URZ ;  /* 0x00000008280872a5 */ /* 0x000fe4000f8e003f */
[----:B------:R-:W-:Y:S02]  /*10010*/  ULEA.HI.SX32 UR43, UR7, UR43, 0x1c ;  /* 0x0000002b072b7291 */ /* 0x000fe4000f8fe23f */
[----:B------:R-:W-:Y:S02]  /*10020*/  @UP0 USHF.R.U32.HI UR4, URZ, UR6, UR9 ;  /* 0x000000063f040299 */ /* 0x000fe40008011609 */
[----:B------:R-:W-:-:S02]  /*10030*/  UISETP.LT.AND UP0, UPT, UR42, UR43, UPT ;  /* 0x0000002b2a00728c */ /* 0x000fc4000bf01270 */
[----:B------:R-:W-:Y:S01]  /*10040*/  UIADD3 UR4, UR4, -UR10, UR41 ;  /* 0x8000000a04047290 */ /* 0x000fe2000fffe029 */
[----:B------:R-:W-:Y:S01]  /*10050*/  ULDC UR8, c[0x0][0x9dc] ;  /* 0x0002770000087ab9 */ /* 0x000fe20000000800 */
[----:B------:R-:W-:Y:S02]  /*10060*/  USEL UR12, UR42, UR43, UP0 ;  /* 0x0000002b2a0c7287 */ /* 0x000fe40008000000 */
[----:B------:R-:W-:Y:S01]  /*10070*/  UIADD3 UR8, UR4, -UR8, URZ ;  /* 0x8000000804087290 */ /* 0x000fe2000fffe03f */
[----:B------:R-:W-:Y:S11]  /*10080*/  @!P1 BRA `(.L_x_1064) ;  /* 0x0000000000449947 */ /* 0x000ff60003800000 */
[----:B------:R-:W-:-:S06]  /*10090*/  UISETP.GT.AND UP0, UPT, UR4, -0x1, UPT ;  /* 0xffffffff0400788c */ /* 0x000fcc000bf04270 */
[----:B------:R-:W-:-:S13]  /*100a0*/  PLOP3.LUT P0, PT, PT, PT, UP0, 0x80, 0x0 ;  /* 0x000000000000781c */ /* 0x000fda0003f0f008 */
[----:B------:R-:W-:Y:S05]  /*100b0*/  @P0 BRA `(.L_x_1065) ;  /* 0x00000000001c0947 */ /* 0x000fea0003800000 */
[----:B------:R-:W-:Y:S02]  /*100c0*/  UISETP.NE.AND UP0, UPT, UR5, 0x1, UPT ;  /* 0x000000010500788c */ /* 0x000fe4000bf05270 */
[----:B------:R-:W-:-:S09]  /*100d0*/  ULOP3.LUT UR4, URZ, UR4, URZ, 0x33, !UPT ;  /* 0x000000043f047292 */ /* 0x000fd2000f8e333f */
[----:B------:R-:W-:Y:S02]  /*100e0*/  @UP0 ULDC.64 UR10, c[0x0][0x9e8] ;  /* 0x00027a00000a0ab9 */ /* 0x000fe40000000a00 */
[----:B------:R-:W-:-:S04]  /*100f0*/  UIMAD.WIDE.U32 UR6, UR4, UR10, URZ ;  /* 0x0000000a040672a5 */ /* 0x000fc8000f8e003f */
[----:B------:R-:W-:-:S04]  /*10100*/  @UP0 USHF.R.U32.HI UR4, URZ, UR11, UR7 ;  /* 0x0000000b3f040299 */ /* 0x000fc80008011607 */
[----:B------:R-:W-:Y:S01]  /*10110*/  ULOP3.LUT UR4, URZ, UR4, URZ, 0x33, !UPT ;  /* 0x000000043f047292 */ /* 0x000fe2000f8e333f */
[----:B------:R-:W-:Y:S11]  /*10120*/  BRA `(.L_x_1066) ;  /* 0x0000000000107947 */ /* 0x000ff60003800000 */
.L_x_1065:
[----:B------:R-:W-:-:S11]  /*10130*/  UISETP.NE.AND UP0, UPT, UR5, 0x1, UPT ;  /* 0x000000010500788c */ /* 0x000fd6000bf05270 */
[----:B------:R-:W-:Y:S02]  /*10140*/  @UP0 ULDC.64 UR10, c[0x0][0x9e8] ;  /* 0x00027a00000a0ab9 */ /* 0x000fe40000000a00 */
[----:B------:R-:W-:-:S04]  /*10150*/  UIMAD.WIDE.U32 UR6, UR4, UR10, URZ ;  /* 0x0000000a040672a5 */ /* 0x000fc8000f8e003f */
[----:B------:R-:W-:-:S12]  /*10160*/  @UP0 USHF.R.U32.HI UR4, URZ, UR11, UR7 ;  /* 0x0000000b3f040299 */ /* 0x000fd80008011607 */
.L_x_1066:
[----:B------:R-:W-:-:S04]  /*10170*/  UIMAD UR4, UR4, UR5, URZ ;  /* 0x00000005040472a4 */ /* 0x000fc8000f8e023f */
[----:B------:R-:W-:-:S04]  /*10180*/  UISETP.LT.AND UP0, UPT, UR8, UR4, UPT ;  /* 0x000000040800728c */ /* 0x000fc8000bf01270 */
[----:B------:R-:W-:-:S12]  /*10190*/  USEL UR8, UR8, UR4, !UP0 ;  /* 0x0000000408087287 */ /* 0x000fd8000c000000 */
.L_x_1064:
[----:B------:R-:W-:Y:S02]  /*101a0*/  UIMAD.WIDE UR4, UR8, 0x2aaaaaab, URZ ;  /* 0x2aaaaaab080478a5 */ /* 0x000fe4000f8e023f */
[----:B------:R-:W-:Y:S02]  /*101b0*/  USHF.R.U32.HI UR9, URZ, 0x10, UR45 ;  /* 0x000000103f097899 */ /* 0x000fe4000801162d */
[----:B------:R-:W-:Y:S02]  /*101c0*/  USHF.R.U32.HI UR4, URZ, 0x1f, UR5 ;  /* 0x0000001f3f047899 */ /* 0x000fe40008011605 */
[----:B------:R-:W-:Y:S02]  /*101d0*/  ULOP3.LUT UR45, UR45, 0xffff, URZ, 0xc0, !UPT ;  /* 0x0000ffff2d2d7892 */ /* 0x000fe4000f8ec03f */
[----:B------:R-:W-:Y:S01]  /*101e0*/  ULEA.HI.SX32 UR4, UR5, UR4, 0x1c ;  /* 0x0000000405047291 */ /* 0x000fe2000f8fe23f */
[----:B------:R-:W-:-:S03]  /*101f0*/  UMOV UR38, URZ ;  /* 0x0000003f00267c82 */ /* 0x000fc60008000000 */
[----:B------:R-:W-:-:S04]  /*10200*/  UISETP.LT.AND UP0, UPT, URZ, UR4, UPT ;  /* 0x000000043f00728c */ /* 0x000fc8000bf01270 */
[----:B------:R-:W-:Y:S02]  /*10210*/  USEL UR44, URZ, UR4, !UP0 ;  /* 0x000000043f2c7287 */ /* 0x000fe4000c000000 */
[----:B------:R-:W-:Y:S02]  /*10220*/  UISETP.NE.AND UP0, UPT, UR9, URZ, UPT ;  /* 0x0000003f0900728c */ /* 0x000fe4000bf05270 */
[----:B------:R-:W-:-:S06]  /*10230*/  UISETP.GT.AND UP1, UPT, UR12, UR44, UPT ;  /* 0x0000002c0c00728c */ /* 0x000fcc000bf24270 */
[----:B------:R-:W-:-:S03]  /*10240*/  PLOP3.LUT P0, PT, PT, PT, UP1, 0x80, 0x0 ;  /* 0x000000000000781c */ /* 0x000fc60003f0f018 */
[----:B------:R-:W-:-:S10]  /*10250*/  @!UP0 ULDC UR9, c[0x0][0x9f0] ;  /* 0x00027c0000098ab9 */ /* 0x000fd40000000800 */
[----:B------:R-:W-:Y:S05]  /*10260*/  @!P0 BRA `(.L_x_1067) ;  /* 0x00000000007c8947 */ /* 0x000fea0003800000 */
[----:B------:R-:W-:Y:S01]  /*10270*/  IABS R0, UR9 ;  /* 0x0000000900007c13 */ /* 0x000fe20008000000 */
[----:B------:R-:W-:Y:S02]  /*10280*/  UIADD3 UR4, UR9, -0x1, UR12 ;  /* 0xffffffff09047890 */ /* 0x000fe4000fffe00c */
[----:B------:R-:W-:Y:S02]  /*10290*/  IABS R4, UR9 ;  /* 0x0000000900047c13 */ /* 0x000fe40008000000 */
[----:B------:R-:W-:Y:S01]  /*102a0*/  R2UR UR10, R0 ;  /* 0x00000000000a72ca */ /* 0x000fe200000e0000 */
[----:B------:R-:W-:-:S03]  /*102b0*/  UIADD3 UR6, -UR44, UR4, URZ ;  /* 0x000000042c067290 */ /* 0x000fc6000fffe13f */
[----:B------:R-:W-:-:S03]  /*102c0*/  UMOV UR4, URZ ;  /* 0x0000003f00047c82 */ /* 0x000fc60008000000 */
[----:B------:R-:W-:Y:S01]  /*102d0*/  IABS R3, UR6 ;  /* 0x0000000600037c13 */ /* 0x000fe20008000000 */
[----:B------:R-:W-:-:S03]  /*102e0*/  ULOP3.LUT UR6, UR6, UR9, URZ, 0x3c, !UPT ;  /* 0x0000000906067292 */ /* 0x000fc6000f8e3c3f */
[----:B------:R-:W-:Y:S02]  /*102f0*/  R2UR UR8, R3 ;  /* 0x00000000030872ca */ /* 0x000fe400000e0000 */
        /* <DEDUP_REMOVED lines=22> */
.L_x_1067:
[----:B------:R-:W-:Y:S02]  /*10460*/  UIMAD UR49, UR45, UR38, UR44 ;  /* 0x000000262d3172a4 */ /* 0x000fe4000f8e022c */
[----:B------:R-:W-:Y:S01]  /*10470*/  IMAD.U32 R0, RZ, RZ, UR38 ;  /* 0x00000026ff007e24 */ /* 0x000fe2000f8e00ff */
[----:B------:R-:W-:Y:S01]  /*10480*/  MOV R24, 0x1 ;  /* 0x0000000100187802 */ /* 0x000fe20000000f00 */
[----:B------:R-:W-:Y:S02]  /*10490*/  IMAD.MOV.U32 R8, RZ, RZ, 0x1 ;  /* 0x00000001ff087424 */ /* 0x000fe400078e00ff */
[----:B------:R-:W-:-:S05]  /*104a0*/  IMAD.U32 R19, RZ, RZ, UR49 ;  /* 0x00000031ff137e24 */ /* 0x000fca000f8e00ff */
[----:B------:R-:W-:Y:S01]  /*104b0*/  VIADDMNMX R19, R19, R0, UR12, PT ;  /* 0x0000000c13137e46 */ /* 0x000fe2000b800100 */
[----:B------:R-:W-:-:S03]  /*104c0*/  IMAD.MOV.U32 R0, RZ, RZ, RZ ;  /* 0x000000ffff007224 */ /* 0x000fc600078e00ff */
[----:B------:R-:W-:-:S13]  /*104d0*/  ISETP.GT.AND P0, PT, R19, UR49, PT ;  /* 0x0000003113007c0c */ /* 0x000fda000bf04270 */
        /* <DEDUP_REMOVED lines=11> */
[----:B------:R-:W-:Y:S02]  /*10590*/  IMAD.U32 R4, RZ, RZ, UR4 ;  /* 0x00000004ff047e24 */ /* 0x000fe4000f8e00ff */
[----:B------:R-:W-:Y:S01]  /*105a0*/  IMAD.U32 R5, RZ, RZ, UR5 ;  /* 0x00000005ff057e24 */ /* 0x000fe2000f8e00ff */
[----:B------:R-:W0:Y:S01]  /*105b0*/  LDC.64 R2, c[0x4][R2] ;  /* 0x0100000002027b82 */ /* 0x000e220000000a00 */
[----:B------:R-:W-:Y:S01]  /*105c0*/  ULDC.64 UR4, c[0x4][0x70] ;  /* 0x01001c0000047ab9 */ /* 0x000fe20000000a00 */
[----:B------:R-:W-:Y:S02]  /*105d0*/  IMAD.U32 R6, RZ, RZ, UR6 ;  /* 0x00000006ff067e24 */ /* 0x000fe4000f8e00ff */
[----:B------:R-:W-:-:S02]  /*105e0*/  IMAD.U32 R7, RZ, RZ, UR7 ;  /* 0x00000007ff077e24 */ /* 0x000fc4000f8e00ff */
[----:B------:R-:W-:Y:S02]  /*105f0*/  IMAD.U32 R10, RZ, RZ, UR4 ;  /* 0x00000004ff0a7e24 */ /* 0x000fe4000f8e00ff */
[----:B------:R-:W-:Y:S02]  /*10600*/  IMAD.U32 R11, RZ, RZ, UR5 ;  /* 0x00000005ff0b7e24 */ /* 0x000fe4000f8e00ff */
[----:B------:R-:W-:Y:S02]  /*10610*/  IMAD.MOV.U32 R8, RZ, RZ, 0x70 ;  /* 0x00000070ff087424 */ /* 0x000fe400078e00ff */
[----:B------:R-:W-:Y:S02]  /*10620*/  IMAD.MOV.U32 R12, RZ, RZ, 0x1 ;  /* 0x00000001ff0c7424 */ /* 0x000fe400078e00ff */
[----:B------:R-:W-:-:S07]  /*10630*/  IMAD.MOV.U32 R13, RZ, RZ, RZ ;  /* 0x000000ffff0d7224 */ /* 0x000fce00078e00ff */
[----:B------:R-:W-:-:S07]  /*10640*/  LEPC R20, `(.L_x_1068) ;  /* 0x000000001014794e */ /* 0x000fce0000000000 */
[----:B0----5:R-:W-:Y:S05]  /*10650*/  CALL.ABS.NOINC R2 ;  /* 0x0000000002007343 */ /* 0x021fea0003c00000 */
.L_x_1068:
[----:B------:R-:W-:-:S04]  /*10660*/  UIADD3 UR4, UR46, 0x400, URZ ;  /* 0x000004002e047890 */ /* 0x000fc8000fffe03f */
[----:B------:R-:W-:-:S06]  /*10670*/  ULOP3.LUT UP0, URZ, UR4, 0x3ff, URZ, 0xc0, !UPT ;  /* 0x000003ff043f7892 */ /* 0x000fcc000f80c03f */
[----:B------:R-:W-:-:S13]  /*10680*/  PLOP3.LUT P0, PT, PT, PT, UP0, 0x80, 0x0 ;  /* 0x000000000000781c */ /* 0x000fda0003f0f008 */
[----:B------:R-:W-:Y:S05]  /*10690*/  @!P0 BRA `(.L_x_1069) ;  /* 0x00000000007c8947 */ /* 0x000fea0003800000 */
        /* <DEDUP_REMOVED lines=15> */
[----:B-1---5:R-:W-:Y:S05]  /*10790*/  CALL.ABS.NOINC R2 ;  /* 0x0000000002007343 */ /* 0x022fea0003c00000 */
.L_x_1070:
[----:B------:R0:W1:Y:S01]  /*107a0*/  LDC.64 R2, c[0x4][R16] ;  /* 0x0100000010027b82 */ /* 0x0000620000000a00 */
[----:B------:R-:W-:Y:S01]  /*107b0*/  ULDC.64 UR4, c[0x4][0xf0] ;  /* 0x01003c0000047ab9 */ /* 0x000fe20000000a00 */
[----:B------:R-:W-:Y:S01]  /*107c0*/  ULDC.64 UR6, c[0x4][0xf8] ;  /* 0x01003e0000067ab9 */ /* 0x000fe20000000a00 */
[----:B------:R-:W-:Y:S02]  /*107d0*/  IMAD.U32 R4, RZ, RZ, UR4 ;  /* 0x00000004ff047e24 */ /* 0x000fe4000f8e00ff */
[----:B------:R-:W-:Y:S01]  /*107e0*/  IMAD.U32 R5, RZ, RZ, UR5 ;  /* 0x00000005ff057e24 */ /* 0x000fe2000f8e00ff */
[----:B------:R-:W-:Y:S01]  /*107f0*/  ULDC.64 UR4, c[0x4][0x80] ;  /* 0x0100200000047ab9 */ /* 0x000fe20000000a00 */
        /* <DEDUP_REMOVED lines=9> */
.L_x_1069:
[----:B------:R-:W0:Y:S01]  /*10890*/  LDC.64 R2, c[0x0][0x9f8] ;  /* 0x00027e00ff027b82 */ /* 0x000e220000000a00 */
[----:B------:R-:W-:-:S07]  /*108a0*/  IMAD.MOV.U32 R32, RZ, RZ, R28 ;  /* 0x000000ffff207224 */ /* 0x000fce00078e001c */
[----:B------:R-:W1:Y:S01]  /*108b0*/  LDC R37, c[0x0][0x430] ;  /* 0x00010c00ff257b82 */ /* 0x000e620000000800 */
[C---:B------:R-:W-:Y:S01]  /*108c0*/  IMAD.SHL.U32 R26, R25.reuse, 0x10, RZ ;  /* 0x00000010191a7824 */ /* 0x040fe200078e00ff */
[----:B------:R-:W-:Y:S01]  /*108d0*/  LOP3.LUT R8, R25, 0x7f, RZ, 0xc0, !PT ;  /* 0x0000007f19087812 */ /* 0x000fe200078ec0ff */
[----:B------:R-:W-:Y:S01]  /*108e0*/  VIADD R27, R19, 0xffffffff ;  /* 0xffffffff131b7836 */ /* 0x000fe20000000000 */
[----:B------:R-:W-:Y:S01]  /*108f0*/  LOP3.LUT R18, R18, 0xffffffdf, RZ, 0xc0, !PT ;  /* 0xffffffdf12127812 */ /* 0x000fe200078ec0ff */
[----:B------:R-:W-:Y:S01]  /*10900*/  ULDC UR4, c[0x0][0x2f4] ;  /* 0x0000bd0000047ab9 */ /* 0x000fe20000000800 */
[----:B------:R-:W-:Y:S01]  /*10910*/  ULDC UR5, c[0x0][0x320] ;  /* 0x0000c80000057ab9 */ /* 0x000fe20000000800 */
[----:B0-----:R-:W-:-:S04]  /*10920*/  ISETP.NE.U32.AND P0, PT, R2, RZ, PT ;  /* 0x000000ff0200720c */ /* 0x001fc80003f05070 */
[----:B------:R-:W-:-:S13]  /*10930*/  ISETP.NE.AND.EX P0, PT, R3, RZ, PT, P0 ;  /* 0x000000ff0300720c */ /* 0x000fda0003f05300 */
[----:B------:R-:W0:Y:S02]  /*10940*/  @P0 LDC.64 R2, c[0x0][0x9f8] ;  /* 0x00027e00ff020b82 */ /* 0x000e240000000a00 */
[----:B0-----:R-:W-:-:S05]  /*10950*/  @P0 IMAD.WIDE R2, R28, 0x4, R2 ;  /* 0x000000041c020825 */ /* 0x001fca00078e0202 */
[----:B------:R0:W2:Y:S01]  /*10960*/  @P0 LDG.E R32, desc[UR56][R2.64] ;  /* 0x0000003802200981 */ /* 0x0000a2000c1e1900 */
[----:B------:R-:W-:Y:S02]  /*10970*/  LOP3.LUT R26, R26, 0x70, RZ, 0xc0, !PT ;  /* 0x000000701a1a7812 */ /* 0x000fe400078ec0ff */
[----:B------:R-:W-:Y:S02]  /*10980*/  SHF.R.U32.HI R36, RZ, 0x3, R8 ;  /* 0x00000003ff247819 */ /* 0x000fe40000011608 */
[----:B-1----:R-:W-:Y:S02]  /*10990*/  ISETP.NE.AND P1, PT, R37, 0x1, PT ;  /* 0x000000012500780c */ /* 0x002fe40003f25270 */
[----:B------:R-:W-:-:S05]  /*109a0*/  LOP3.LUT R33, R26, R36, RZ, 0xfc, !PT ;  /* 0x000000241a217212 */ /* 0x000fca00078efcff */
[----:B------:R-:W-:-:S05]  /*109b0*/  IMAD R10, R27, 0x60, R33 ;  /* 0x000000601b0a7824 */ /* 0x000fca00078e0221 */
[C---:B------:R-:W-:Y:S01]  /*109c0*/  ISETP.GE.AND P0, PT, R10.reuse, UR41, PT ;  /* 0x000000290a007c0c */ /* 0x040fe2000bf06270 */
[----:B0-----:R-:W0:Y:S01]  /*109d0*/  @P1 LDC R3, c[0x0][0x434] ;  /* 0x00010d00ff031b82 */ /* 0x001e220000000800 */
[----:B-----5:R-:W-:Y:S02]  /*109e0*/  IADD3 R10, R10, R23, RZ ;  /* 0x000000170a0a7210 */ /* 0x020fe40007ffe0ff */
[----:B------:R-:W-:Y:S02]  /*109f0*/  ISETP.GT.U32.OR P0, PT, R33, 0x5f, P0 ;  /* 0x0000005f2100780c */ /* 0x000fe40000704470 */
[----:B------:R-:W-:Y:S01]  /*10a00*/  @P1 LOP3.LUT R18, R18, 0x20, RZ, 0xfc, !PT ;  /* 0x0000002012121812 */ /* 0x000fe200078efcff */
[----:B------:R-:W-:Y:S02]  /*10a10*/  IMAD.MOV.U32 R9, RZ, RZ, R10 ;  /* 0x000000ffff097224 */ /* 0x000fe400078e000a */
[----:B------:R-:W1:Y:S08]  /*10a20*/  @P1 LDC R11, c[0x0][0x438] ;  /* 0x00010e00ff0b1b82 */ /* 0x000e700000000800 */
[----:B------:R-:W3:Y:S08]  /*10a30*/  @!P0 LDC.64 R6, c[0x0][0x428] ;  /* 0x00010a00ff068b82 */ /* 0x000ef00000000a00 */
[----:B------:R-:W4:Y:S01]  /*10a40*/  @!P0 LDC.64 R4, c[0x0][0x418] ;  /* 0x00010600ff048b82 */ /* 0x000f220000000a00 */
[----:B0-----:R-:W-:-:S05]  /*10a50*/  @P1 IMAD.HI.U32 R0, R10, R3, RZ ;  /* 0x000000030a001227 */ /* 0x001fca00078e00ff */
[----:B-1----:R-:W-:-:S04]  /*10a60*/  @P1 SHF.R.U32.HI R9, RZ, R11, R0 ;  /* 0x0000000bff091219 */ /* 0x002fc80000011600 */
[--C-:B------:R-:W-:Y:S01]  /*10a70*/  @!P0 SHF.R.S32.HI R3, RZ, 0x1f, R9.reuse ;  /* 0x0000001fff038819 */ /* 0x100fe20000011409 */
[----:B------:R-:W-:Y:S01]  /*10a80*/  @!P0 IMAD.MOV.U32 R2, RZ, RZ, R9 ;  /* 0x000000ffff028224 */ /* 0x000fe200078e0009 */
[----:B------:R-:W-:Y:S01]  /*10a90*/  LOP3.LUT R18, R18, 0xfffffffb, RZ, 0xc0, !PT ;  /* 0xfffffffb12127812 */ /* 0x000fe200078ec0ff */
[----:B------:R-:W-:Y:S01]  /*10aa0*/  UMOV UR6, 0xffffffff ;  /* 0xffffffff00067882 */ /* 0x000fe20000000000 */
[----:B--2---:R-:W-:Y:S01]  /*10ab0*/  SHF.R.S32.HI R34, RZ, 0x1f, R32 ;  /* 0x0000001fff227819 */ /* 0x004fe20000011420 */
[----:B---3--:R-:W-:-:S04]  /*10ac0*/  @!P0 IMAD.WIDE.U32 R2, R32, R6, R2 ;  /* 0x0000000620028225 */ /* 0x008fc800078e0002 */
[----:B------:R-:W-:Y:S01]  /*10ad0*/  @!P0 IMAD R0, R34, R6, RZ ;  /* 0x0000000622008224 */ /* 0x000fe200078e02ff */
[----:B----4-:R-:W-:-:S03]  /*10ae0*/  @!P0 LEA R4, P1, R2, R4, 0x2 ;  /* 0x0000000402048211 */ /* 0x010fc600078210ff */
[----:B------:R-:W-:-:S04]  /*10af0*/  @!P0 IMAD R7, R32, R7, R0 ;  /* 0x0000000720078224 */ /* 0x000fc800078e0200 */
[----:B------:R-:W-:-:S05]  /*10b00*/  @!P0 IMAD.IADD R0, R3, 0x1, R7 ;  /* 0x0000000103008824 */ /* 0x000fca00078e0207 */
[----:B------:R-:W-:Y:S01]  /*10b10*/  @!P0 LEA.HI.X R5, R2, R5, R0, 0x2, P1 ;  /* 0x0000000502058211 */ /* 0x000fe200008f1400 */
[----:B------:R-:W-:-:S06]  /*10b20*/  IMAD.MOV.U32 R0, RZ, RZ, RZ ;  /* 0x000000ffff007224 */ /* 0x000fcc00078e00ff */
[----:B------:R0:W5:Y:S02]  /*10b30*/  @!P0 LDG.E R0, desc[UR56][R4.64] ;  /* 0x0000003804008981 */ /* 0x000164000c1e1900 */
[----:B0-----:R-:W-:-:S05]  /*10b40*/  IMAD.SHL.U32 R4, R25, 0x8, RZ ;  /* 0x0000000819047824 */ /* 0x001fca00078e00ff */
[----:B------:R-:W-:-:S04]  /*10b50*/  LOP3.LUT R30, R4, 0x38, RZ, 0xc0, !PT ;  /* 0x00000038041e7812 */ /* 0x000fc800078ec0ff */
[C---:B------:R-:W-:Y:S02]  /*10b60*/  ISETP.GE.AND P1, PT, R30.reuse, UR4, PT ;  /* 0x000000041e007c0c */ /* 0x040fe4000bf26270 */
[C---:B------:R-:W-:Y:S02]  /*10b70*/  LOP3.LUT R22, R30.reuse, 0x40, RZ, 0xfc, !PT ;  /* 0x000000401e167812 */ /* 0x040fe400078efcff */
[----:B------:R-:W-:Y:S02]  /*10b80*/  LOP3.LUT R24, R30, 0x80, RZ, 0xfc, !PT ;  /* 0x000000801e187812 */ /* 0x000fe400078efcff */
[----:B------:R-:W-:Y:S02]  /*10b90*/  ISETP.GE.AND P3, PT, R22, UR4, PT ;  /* 0x0000000416007c0c */ /* 0x000fe4000bf66270 */
[----:B------:R-:W-:Y:S02]  /*10ba0*/  ISETP.GE.AND P2, PT, R24, UR4, PT ;  /* 0x0000000418007c0c */ /* 0x000fe4000bf46270 */
[----:B------:R-:W-:-:S03]  /*10bb0*/  ISETP.GE.AND P0, PT, R30, UR5, PT ;  /* 0x000000051e007c0c */ /* 0x000fc6000bf06270 */
[----:B------:R-:W-:Y:S02]  /*10bc0*/  @P1 LOP3.LUT R18, R18, 0x4, RZ, 0xfc, !PT ;  /* 0x0000000412121812 */ /* 0x000fe400078efcff */
[----:B------:R-:W-:Y:S02]  /*10bd0*/  ISETP.GE.AND P1, PT, R22, UR5, PT ;  /* 0x0000000516007c0c */ /* 0x000fe4000bf26270 */
[----:B------:R-:W-:-:S04]  /*10be0*/  LOP3.LUT R18, R18, 0xfffffffd, RZ, 0xc0, !PT ;  /* 0xfffffffd12127812 */ /* 0x000fc800078ec0ff */
[----:B------:R-:W-:-:S04]  /*10bf0*/  @P3 LOP3.LUT R18, R18, 0x2, RZ, 0xfc, !PT ;  /* 0x0000000212123812 */ /* 0x000fc800078efcff */
[----:B------:R-:W-:-:S04]  /*10c00*/  LOP3.LUT R18, R18, 0xfffffffe, RZ, 0xc0, !PT ;  /* 0xfffffffe12127812 */ /* 0x000fc800078ec0ff */
[----:B------:R-:W-:Y:S01]  /*10c10*/  @P2 LOP3.LUT R18, R18, 0x1, RZ, 0xfc, !PT ;  /* 0x0000000112122812 */ /* 0x000fe200078efcff */
[----:B------:R-:W-:Y:S06]  /*10c20*/  BRA.DIV UR6, `(.L_x_1071) ;  /* 0x0000002e06e07947 */ /* 0x000fec000b800000 */
.L_x_1113:
[----:B------:R-:W2:Y:S01]  /*10c30*/  LDL R2, [R1] ;  /* 0x0000000001027983 */ /* 0x000ea20000100800 */
[----:B------:R-:W-:Y:S01]  /*10c40*/  SEL R29, RZ, 0x1, P0 ;  /* 0x00000001ff1d7807 */ /* 0x000fe20000000000 */
[----:B------:R-:W-:Y:S01]  /*10c50*/  IMAD.U32 R31, RZ, RZ, UR39 ;  /* 0x00000027ff1f7e24 */ /* 0x000fe2000f8e00ff */
[----:B------:R-:W-:Y:S01]  /*10c60*/  ISETP.GT.U32.AND P0, PT, R33, 0x5f, PT ;  /* 0x0000005f2100780c */ /* 0x000fe20003f04070 */
[----:B------:R-:W-:Y:S01]  /*10c70*/  IMAD.MOV R6, RZ, RZ, -R9 ;  /* 0x000000ffff067224 */ /* 0x000fe200078e0a09 */
[----:B------:R-:W-:Y:S02]  /*10c80*/  LOP3.LUT R18, R18, 0xffffffef, RZ, 0xc0, !PT ;  /* 0xffffffef12127812 */ /* 0x000fe400078ec0ff */
[----:B------:R-:W-:Y:S01]  /*10c90*/  SHF.R.S32.HI R31, RZ, 0x1f, R31 ;  /* 0x0000001fff1f7819 */ /* 0x000fe2000001141f */
[----:B------:R-:W-:Y:S01]  /*10ca0*/  IMAD R6, R37, R6, R10 ;  /* 0x0000000625067224 */ /* 0x000fe200078e020a */
[----:B------:R-:W-:-:S07]  /*10cb0*/  LOP3.LUT R18, R18, 0xfffffff7, RZ, 0xc0, !PT ;  /* 0xfffffff712127812 */ /* 0x000fce00078ec0ff */
[----:B------:R-:W-:Y:S02]  /*10cc0*/  @P0 LOP3.LUT R18, R18, 0x8, RZ, 0xfc, !PT ;  /* 0x0000000812120812 */ /* 0x000fe400078efcff */
[----:B--2---:R-:W-:Y:S02]  /*10cd0*/  R2UR UR4, R2 ;  /* 0x00000000020472ca */ /* 0x004fe400000e0000 */
[----:B------:R-:W-:-:S05]  /*10ce0*/  SEL R2, RZ, 0xffffffff, P1 ;  /* 0xffffffffff027807 */ /* 0x000fca0000800000 */
[----:B------:R-:W-:-:S05]  /*10cf0*/  IMAD.SHL.U32 R2, R2, 0x2, RZ ;  /* 0x0000000202027824 */ /* 0x000fca00078e00ff */
[----:B------:R-:W-:Y:S01]  /*10d00*/  LOP3.LUT R29, R2, 0x2, R29, 0xe2, !PT ;  /* 0x00000002021d7812 */ /* 0x000fe200078ee21d */
[----:B------:R-:W-:-:S06]  /*10d10*/  ULOP3.LUT UR4, UR4, 0x2, URZ, 0xfc, !UPT ;  /* 0x0000000204047892 */ /* 0x000fcc000f8efc3f */
[----:B------:R-:W-:-:S05]  /*10d20*/  IMAD.U32 R3, RZ, RZ, UR4 ;  /* 0x00000004ff037e24 */ /* 0x000fca000f8e00ff */
[----:B------:R-:W-:-:S13]  /*10d30*/  ISETP.NE.AND P2, PT, R3, 0x3, PT ;  /* 0x000000030300780c */ /* 0x000fda0003f45270 */
[----:B------:R-:W-:Y:S01]  /*10d40*/  @P2 LOP3.LUT R18, R18, 0x10, RZ, 0xfc, !PT ;  /* 0x0000001012122812 */ /* 0x000fe200078efcff */
[----:B------:R-:W-:Y:S06]  /*10d50*/  @!P2 BRA `(.L_x_1072) ;  /* 0x000000000004a947 */ /* 0x000fec0003800000 */
[----:B------:R-:W-:Y:S01]  /*10d60*/  BPT.TRAP 0x1 ;  /* 0x000000040000795c */ /* 0x000fe20000300000 */
.L_x_1072:
[----:B------:R-:W-:Y:S01]  /*10d70*/  SHF.R.S32.HI R7, RZ, 0x1f, R6 ;  /* 0x0000001fff077819 */ /* 0x000fe20000011406 */
[----:B------:R-:W-:Y:S01]  /*10d80*/  ULDC.64 UR4, c[0x0][0x328] ;  /* 0x0000ca0000047ab9 */ /* 0x000fe20000000a00 */
[----:B------:R-:W-:-:S03]  /*10d90*/  R2UR UR6, R31 ;  /* 0x000000001f0672ca */ /* 0x000fc600000e0000 */
        /* <DEDUP_REMOVED lines=11> */
[----:B------:R-:W-:Y:S01]  /*10e50*/  IMAD.U32 R9, RZ, RZ, UR4 ;  /* 0x00000004ff097e24 */ /* 0x000fe2000f8e00ff */
[----:B------:R-:W-:-:S03]  /*10e60*/  UIMAD UR4, UR6, UR4, URZ ;  /* 0x00000004060472a4 */ /* 0x000fc6000f8e023f */
[----:B------:R-:W-:Y:S01]  /*10e70*/  IMAD.WIDE.U32 R2, R9, UR39, R2 ;  /* 0x0000002709027c25 */ /* 0x000fe2000f8e0002 */
[----:B------:R-:W-:Y:S01]  /*10e80*/  UIMAD UR4, UR39, UR5, UR4 ;  /* 0x00000005270472a4 */ /* 0x000fe2000f8e0204 */
[----:B------:R-:W-:Y:S02]  /*10e90*/  ULDC.64 UR6, c[0x0][0x318] ;  /* 0x0000c60000067ab9 */ /* 0x000fe40000000a00 */
[----:B------:R-:W-:-:S03]  /*10ea0*/  LEA R16, P0, R2, UR6, 0x1 ;  /* 0x0000000602107c11 */ /* 0x000fc6000f8008ff */
[----:B------:R-:W-:-:S05]  /*10eb0*/  VIADD R17, R3, UR4 ;  /* 0x0000000403117c36 */ /* 0x000fca0008000000 */
[----:B------:R-:W-:Y:S01]  /*10ec0*/  LEA.HI.X R17, R2, UR7, R17, 0x1, P0 ;  /* 0x0000000702117c11 */ /* 0x000fe200080f0c11 */
[----:B------:R-:W-:-:S05]  /*10ed0*/  IMAD.MOV.U32 R2, RZ, RZ, 0x1 ;  /* 0x00000001ff027424 */ /* 0x000fca00078e00ff */
[----:B------:R-:W-:-:S04]  /*10ee0*/  SHF.L.U32 R2, R2, 0x1f, RZ ;  /* 0x0000001f02027819 */ /* 0x000fc800000006ff */
[----:B------:R-:W0:Y:S02]  /*10ef0*/  SYNCS.PHASECHK.TRANS64.TRYWAIT P0, [UR46+0x2a840], R2 ;  /* 0x02a84002ff0075a7 */ /* 0x000e24000800016e */
[----:B0-----:R-:W-:Y:S05]  /*10f00*/  @!P0 BRA `(.L_x_1073) ;  /* 0x0000002c00488947 */ /* 0x001fea0003800000 */
.L_x_1114:
[----:B------:R-:W-:Y:S01]  /*10f10*/  ULDC.64 UR4, c[0x0][0x300] ;  /* 0x0000c00000047ab9 */ /* 0x000fe20000000a00 */
[----:B------:R-:W-:Y:S01]  /*10f20*/  R2UR UR6, R31 ;  /* 0x000000001f0672ca */ /* 0x000fe200000e0000 */
[----:B------:R-:W-:Y:S01]  /*10f30*/  IMAD R7, R7, UR4, RZ ;  /* 0x0000000407077c24 */ /* 0x000fe2000f8e02ff */
[----:B------:R-:W-:Y:S01]  /*10f40*/  LOP3.LUT P3, RZ, R18, 0x4, RZ, 0xc0, !PT ;  /* 0x0000000412ff7812 */ /* 0x000fe2000786c0ff */
[----:B0-----:R-:W-:Y:S01]  /*10f50*/  IMAD.WIDE.U32 R2, R6, UR4, RZ ;  /* 0x0000000406027c25 */ /* 0x001fe2000f8e00ff */
[C---:B------:R-:W-:Y:S02]  /*10f60*/  LOP3.LUT P2, RZ, R18.reuse, 0x2, RZ, 0xc0, !PT ;  /* 0x0000000212ff7812 */ /* 0x040fe4000784c0ff */
[----:B------:R-:W-:Y:S01]  /*10f70*/  LOP3.LUT P1, RZ, R18, 0x1, RZ, 0xc0, !PT ;  /* 0x0000000112ff7812 */ /* 0x000fe2000782c0ff */
[----:B------:R-:W-:Y:S01]  /*10f80*/  IMAD R7, R6, UR5, R7 ;  /* 0x0000000506077c24 */ /* 0x000fe2000f8e0207 */
[----:B------:R-:W-:Y:S02]  /*10f90*/  ULDC.64 UR4, c[0x0][0x310] ;  /* 0x0000c40000047ab9 */ /* 0x000fe40000000a00 */
[----:B------:R-:W-:-:S02]  /*10fa0*/  IMAD R5, R5, UR4, RZ ;  /* 0x0000000405057c24 */ /* 0x000fc4000f8e02ff */
[----:B------:R-:W-:Y:S02]  /*10fb0*/  IMAD.IADD R3, R3, 0x1, R7 ;  /* 0x0000000103037824 */ /* 0x000fe400078e0207 */
[C---:B------:R-:W-:Y:S02]  /*10fc0*/  IMAD R5, R0.reuse, UR5, R5 ;  /* 0x0000000500057c24 */ /* 0x040fe4000f8e0205 */
[----:B------:R-:W-:Y:S01]  /*10fd0*/  IMAD.WIDE.U32 R2, R0, UR4, R2 ;  /* 0x0000000400027c25 */ /* 0x000fe2000f8e0002 */
        /* <DEDUP_REMOVED lines=8> */
[----:B------:R-:W-:Y:S01]  /*11060*/  VIADD R7, R3, UR4 ;  /* 0x0000000403077c36 */ /* 0x000fe20008000000 */
[----:B------:R-:W-:Y:S01]  /*11070*/  LOP3.LUT R3, R4, 0x1c0, RZ, 0xc0, !PT ;  /* 0x000001c004037812 */ /* 0x000fe200078ec0ff */
[----:B------:R-:W-:-:S03]  /*11080*/  UMOV UR4, 0xffffffff ;  /* 0xffffffff00047882 */ /* 0x000fc60000000000 */
[----:B------:R-:W-:Y:S01]  /*11090*/  LEA.HI.X R7, R2, UR7, R7, 0x1, P0 ;  /* 0x0000000702077c11 */ /* 0x000fe200080f0c07 */
[----:B------:R-:W-:Y:S01]  /*110a0*/  IMAD.MOV.U32 R2, RZ, RZ, -0x60 ;  /* 0xffffffa0ff027424 */ /* 0x000fe200078e00ff */
[----:B------:R-:W-:-:S03]  /*110b0*/  LOP3.LUT R4, R3, 0x38, R4, 0xf8, !PT ;  /* 0x0000003803047812 */ /* 0x000fc600078ef804 */
[----:B------:R-:W-:Y:S01]  /*110c0*/  IMAD R5, R27, R2, UR41 ;  /* 0x000000291b057e24 */ /* 0x000fe2000f8e0202 */
[----:B------:R-:W-:Y:S01]  /*110d0*/  LOP3.LUT R4, R4, 0x38, R25, 0x78, !PT ;  /* 0x0000003804047812 */ /* 0x000fe200078e7819 */
[----:B------:R-:W-:Y:S02]  /*110e0*/  IMAD.SHL.U32 R25, R8, 0x8, RZ ;  /* 0x0000000808197824 */ /* 0x000fe400078e00ff */
[----:B------:R-:W-:-:S03]  /*110f0*/  IMAD.IADD R6, R5, 0x1, -R36 ;  /* 0x0000000105067824 */ /* 0x000fc600078e0a24 */
[----:B------:R-:W-:Y:S02]  /*11100*/  LOP3.LUT R25, R4, 0x200, R25, 0xf8, !PT ;  /* 0x0000020004197812 */ /* 0x000fe400078ef819 */
[----:B------:R-:W-:Y:S01]  /*11110*/  ISETP.GE.AND P0, PT, R6, 0x1, PT ;  /* 0x000000010600780c */ /* 0x000fe20003f06270 */
[----:B------:R-:W-:-:S12]  /*11120*/  BRA.DIV UR4, `(.L_x_1074) ;  /* 0x0000002a04d87947 */ /* 0x000fd8000b800000 */
[----:B------:R-:W-:Y:S01]  /*11130*/  SHFL.IDX PT, R3, R7, RZ, 0x181f ;  /* 0x00181fff07037589 */ /* 0x000fe200000e0000 */
[----:B------:R-:W-:-:S03]  /*11140*/  @P0 LEA R9, R25, UR46, 0x1 ;  /* 0x0000002e19090c11 */ /* 0x000fc6000f8e08ff */
[----:B------:R-:W0:Y:S04]  /*11150*/  SHFL.IDX PT, R2, R0, RZ, 0x181f ;  /* 0x00181fff00027589 */ /* 0x000e2800000e0000 */
[----:B------:R-:W-:Y:S04]  /*11160*/  SHFL.IDX PT, R5, R7, 0x1, 0x181f ;  /* 0x00381f0007057f89 */ /* 0x000fe800000e0000 */
[----:B------:R-:W-:Y:S04]  /*11170*/  SHFL.IDX PT, R4, R0, 0x1, 0x181f ;  /* 0x00381f0000047f89 */ /* 0x000fe800000e0000 */
[----:B------:R-:W-:Y:S04]  /*11180*/  SHFL.IDX PT, R8, R7, 0x2, 0x181f ;  /* 0x00581f0007087f89 */ /* 0x000fe800000e0000 */
[----:B------:R-:W1:Y:S04]  /*11190*/  SHFL.IDX PT, R14, R0, 0x2, 0x181f ;  /* 0x00581f00000e7f89 */ /* 0x000e6800000e0000 */
[----:B------:R-:W2:Y:S01]  /*111a0*/  SHFL.IDX PT, R10, R0, 0x3, 0x181f ;  /* 0x00781f00000a7f89 */ /* 0x000ea200000e0000 */
[----:B0-----:R-:W-:-:S05]  /*111b0*/  @P0 IMAD.WIDE.U32 R2, R30, 0x2, R2 ;  /* 0x000000021e020825 */ /* 0x001fca00078e0002 */
[----:B------:R-:W-:Y:S04]  /*111c0*/  @P0 LDGSTS.E.BYPASS.LTC128B.128 [R9+0x18400], desc[UR56][R2.64], !P3 ;  /* 0x1840000002090fae */ /* 0x000fe8000d901d78 */
[----:B------:R-:W-:Y:S04]  /*111d0*/  @P0 LDGSTS.E.BYPASS.LTC128B.128 [R9+0x1b400], desc[UR56][R2.64+0x80], !P2 ;  /* 0x1b40008002090fae */ /* 0x000fe8000d101d78 */
[----:B------:R0:W-:Y:S01]  /*111e0*/  @P0 LDGSTS.E.BYPASS.LTC128B.128 [R9+0x1e400], desc[UR56][R2.64+0x100], !P1 ;  /* 0x1e40010002090fae */ /* 0x0001e2000c901d78 */
[----:B------:R-:W-:-:S03]  /*111f0*/  ISETP.GE.AND P0, PT, R6, 0x11, PT ;  /* 0x000000110600780c */ /* 0x000fc60003f06270 */
[----:B0-----:R-:W0:Y:S01]  /*11200*/  SHFL.IDX PT, R9, R7, 0x3, 0x181f ;  /* 0x00781f0007097f89 */ /* 0x001e2200000e0000 */
[----:B-1----:R-:W-:-:S09]  /*11210*/  IMAD.MOV.U32 R2, RZ, RZ, R14 ;  /* 0x000000ffff027224 */ /* 0x002fd200078e000e */
[----:B------:R-:W-:Y:S01]  /*11220*/  @P0 LEA R21, R25, UR46, 0x1 ;  /* 0x0000002e19150c11 */ /* 0x000fe2000f8e08ff */
[----:B------:R-:W-:Y:S01]  /*11230*/  @P0 IMAD.WIDE.U32 R4, R30, 0x2, R4 ;  /* 0x000000021e040825 */ /* 0x000fe200078e0004 */
[----:B------:R-:W1:Y:S03]  /*11240*/  SHFL.IDX PT, R14, R0, 0x4, 0x181f ;  /* 0x00981f00000e7f89 */ /* 0x000e6600000e0000 */
[----:B------:R-:W-:Y:S01]  /*11250*/  IMAD.MOV.U32 R3, RZ, RZ, R8 ;  /* 0x000000ffff037224 */ /* 0x000fe200078e0008 */
[----:B------:R-:W-:Y:S04]  /*11260*/  @P0 LDGSTS.E.BYPASS.LTC128B.128 [R21+0x18c00], desc[UR56][R4.64], !P3 ;  /* 0x18c0000004150fae */ /* 0x000fe8000d901d78 */
[----:B------:R-:W-:Y:S04]  /*11270*/  @P0 LDGSTS.E.BYPASS.LTC128B.128 [R21+0x1bc00], desc[UR56][R4.64+0x80], !P2 ;  /* 0x1bc0008004150fae */ /* 0x000fe8000d101d78 */
[----:B------:R2:W-:Y:S01]  /*11280*/  @P0 LDGSTS.E.BYPASS.LTC128B.128 [R21+0x1ec00], desc[UR56][R4.64+0x100], !P1 ;  /* 0x1ec0010004150fae */ /* 0x0005e2000c901d78 */
[----:B------:R-:W-:-:S03]  /*11290*/  ISETP.GE.AND P0, PT, R6, 0x21, PT ;  /* 0x000000210600780c */ /* 0x000fc60003f06270 */
[----:B------:R-:W3:Y:S04]  /*112a0*/  SHFL.IDX PT, R8, R7, 0x4, 0x181f ;  /* 0x00981f0007087f89 */ /* 0x000ee800000e0000 */
[----:B------:R-:W4:Y:S01]  /*112b0*/  SHFL.IDX PT, R7, R7, 0x5, 0x181f ;  /* 0x00b81f0007077f89 */ /* 0x000f2200000e0000 */
[----:B--2---:R-:W-:-:S05]  /*112c0*/  IMAD.MOV.U32 R4, RZ, RZ, R10 ;  /* 0x000000ffff047224 */ /* 0x004fca00078e000a */
[----:B------:R-:W-:Y:S01]  /*112d0*/  @P0 IMAD.WIDE.U32 R2, R30, 0x2, R2 ;  /* 0x000000021e020825 */ /* 0x000fe200078e0002 */
[----:B------:R-:W-:-:S03]  /*112e0*/  @P0 LEA R35, R25, UR46, 0x1 ;  /* 0x0000002e19230c11 */ /* 0x000fc6000f8e08ff */
[----:B0-----:R-:W-:Y:S02]  /*112f0*/  IMAD.MOV.U32 R5, RZ, RZ, R9 ;  /* 0x000000ffff057224 */ /* 0x001fe400078e0009 */
[----:B------:R-:W-:Y:S04]  /*11300*/  @P0 LDGSTS.E.BYPASS.LTC128B.128 [R35+0x19400], desc[UR56][R2.64], !P3 ;  /* 0x1940000002230fae */ /* 0x000fe8000d901d78 */
[----:B------:R-:W-:Y:S04]  /*11310*/  @P0 LDGSTS.E.BYPASS.LTC128B.128 [R35+0x1c400], desc[UR56][R2.64+0x80], !P2 ;  /* 0x1c40008002230fae */ /* 0x000fe8000d101d78 */
[----:B------:R1:W-:Y:S01]  /*11320*/  @P0 LDGSTS.E.BYPASS.LTC128B.128 [R35+0x1f400], desc[UR56][R2.64+0x100], !P1 ;  /* 0x1f40010002230fae */ /* 0x0003e2000c901d78 */
[----:B------:R-:W-:Y:S01]  /*11330*/  ISETP.GE.AND P0, PT, R6, 0x31, PT ;  /* 0x000000310600780c */ /* 0x000fe20003f06270 */
[----:B-1----:R-:W-:-:S12]  /*11340*/  IMAD.MOV.U32 R2, RZ, RZ, R14 ;  /* 0x000000ffff027224 */ /* 0x002fd800078e000e */
[----:B------:R-:W-:Y:S01]  /*11350*/  @P0 IMAD.WIDE.U32 R4, R30, 0x2, R4 ;  /* 0x000000021e040825 */ /* 0x000fe200078e0004 */
[----:B------:R-:W-:Y:S01]  /*11360*/  @P0 LEA R9, R25, UR46, 0x1 ;  /* 0x0000002e19090c11 */ /* 0x000fe2000f8e08ff */
[----:B------:R0:W1:Y:S02]  /*11370*/  SHFL.IDX PT, R14, R0, 0x5, 0x181f ;  /* 0x00b81f00000e7f89 */ /* 0x00006400000e0000 */
[----:B---3--:R-:W-:Y:S02]  /*11380*/  IMAD.MOV.U32 R3, RZ, RZ, R8 ;  /* 0x000000ffff037224 */ /* 0x008fe400078e0008 */
        /* <DEDUP_REMOVED lines=8> */
[----:B-1--4-:R0:W-:Y:S02]  /*11410*/  @P0 LDGSTS.E.BYPASS.LTC128B.128 [R21+0x20400], desc[UR56][R2.64+0x100], !P1 ;  /* 0x2040010002150fae */ /* 0x0121e4000c901d78 */
.L_x_1128:
[----:B------:R-:W-:Y:S01]  /*11420*/  ISETP.GE.AND P0, PT, R6, 0x51, PT ;  /* 0x000000510600780c */ /* 0x000fe20003f06270 */
[----:B0-----:R-:W-:Y:S02]  /*11430*/  IMAD.MOV.U32 R2, RZ, RZ, R14 ;  /* 0x000000ffff027224 */ /* 0x001fe400078e000e */
[----:B------:R-:W-:-:S10]  /*11440*/  IMAD.MOV.U32 R3, RZ, RZ, R7 ;  /* 0x000000ffff037224 */ /* 0x000fd400078e0007 */
        /* <DEDUP_REMOVED lines=12> */
[----:B------:R-:W-:-:S13]  /*11510*/  LOP3.LUT P1, RZ, R18, 0x10, RZ, 0xc0, !PT ;  /* 0x0000001012ff7812 */ /* 0x000fda000782c0ff */
[----:B0-----:R-:W-:Y:S05]  /*11520*/  @!P1 BRA `(.L_x_1075) ;  /* 0x0000000000049947 */ /* 0x001fea0003800000 */
[----:B------:R-:W-:Y:S01]  /*11530*/  BPT.TRAP 0x1 ;  /* 0x000000040000795c */ /* 0x000fe20000300000 */
.L_x_1075:
        /* <DEDUP_REMOVED lines=23> */
[----:B------:R-:W-:-:S02]  /*116b0*/  IMAD.U32 R10, RZ, RZ, UR4 ;  /* 0x00000004ff0a7e24 */ /* 0x000fc4000f8e00ff */
[----:B------:R-:W-:Y:S02]  /*116c0*/  IMAD.U32 R11, RZ, RZ, UR5 ;  /* 0x00000005ff0b7e24 */ /* 0x000fe4000f8e00ff */
[----:B------:R-:W-:Y:S02]  /*116d0*/  IMAD.MOV.U32 R8, RZ, RZ, 0x70 ;  /* 0x00000070ff087424 */ /* 0x000fe400078e00ff */
[----:B------:R-:W-:Y:S02]  /*116e0*/  IMAD.MOV.U32 R12, RZ, RZ, 0x1 ;  /* 0x00000001ff0c7424 */ /* 0x000fe400078e00ff */
[----:B------:R-:W-:-:S07]  /*116f0*/  IMAD.MOV.U32 R13, RZ, RZ, RZ ;  /* 0x000000ffff0d7224 */ /* 0x000fce00078e00ff */
[----:B------:R-:W-:-:S07]  /*11700*/  LEPC R20, `(.L_x_1076) ;  /* 0x000000001014794e */ /* 0x000fce0000000000 */
[----:B0-----:R-:W-:Y:S05]  /*11710*/  CALL.ABS.NOINC R2 ;  /* 0x0000000002007343 */ /* 0x001fea0003c00000 */
.L_x_1076:
[----:B------:R-:W-:Y:S01]  /*11720*/  UISETP.NE.AND UP0, UPT, UR48, URZ, UPT ;  /* 0x0000003f3000728c */ /* 0x000fe2000bf05270 */
[----:B------:R-:W-:Y:S01]  /*11730*/  VIADD R7, R33, UR40 ;  /* 0x0000002821077c36 */ /* 0x000fe20008000000 */
[----:B------:R-:W0:Y:S01]  /*11740*/  LDC R6, c[0x0][0x448] ;  /* 0x00011200ff067b82 */ /* 0x000e220000000800 */
[----:B------:R-:W-:Y:S01]  /*11750*/  IMAD.U32 R4, RZ, RZ, UR36 ;  /* 0x00000024ff047e24 */ /* 0x000fe2000f8e00ff */
[----:B------:R-:W-:Y:S01]  /*11760*/  ULDC.64 UR4, c[0x0][0x2e0] ;  /* 0x0000b80000047ab9 */ /* 0x000fe20000000a00 */
[----:B------:R-:W-:Y:S01]  /*11770*/  IMAD.U32 R3, RZ, RZ, UR47 ;  /* 0x0000002fff037e24 */ /* 0x000fe2000f8e00ff */
[----:B------:R-:W-:Y:S01]  /*11780*/  PLOP3.LUT P0, PT, PT, PT, UP0, 0x80, 0x0 ;  /* 0x000000000000781c */ /* 0x000fe20003f0f008 */
[----:B------:R-:W-:Y:S02]  /*11790*/  IMAD.MOV.U32 R2, RZ, RZ, R4 ;  /* 0x000000ffff027224 */ /* 0x000fe400078e0004 */
[----:B------:R-:W-:Y:S02]  /*117a0*/  IMAD R35, R35, UR4, RZ ;  /* 0x0000000423237c24 */ /* 0x000fe4000f8e02ff */
[----:B------:R-:W-:Y:S01]  /*117b0*/  @UP0 ULDC UR6, c[0x0][0x44c] ;  /* 0x0001130000060ab9 */ /* 0x000fe20000000800 */
[----:B------:R-:W-:Y:S01]  /*117c0*/  IMAD.WIDE.U32 R2, R28, UR4, R2 ;  /* 0x000000041c027c25 */ /* 0x000fe2000f8e0002 */
[----:B------:R-:W-:-:S03]  /*117d0*/  @UP0 ULDC UR4, c[0x0][0x450] ;  /* 0x0001140000040ab9 */ /* 0x000fc60000000800 */
[----:B------:R-:W-:Y:S02]  /*117e0*/  IMAD.U32 R5, RZ, RZ, UR37 ;  /* 0x00000025ff057e24 */ /* 0x000fe4000f8e00ff */
[----:B------:R-:W-:Y:S02]  /*117f0*/  IMAD.MOV.U32 R5, RZ, RZ, R7 ;  /* 0x000000ffff057224 */ /* 0x000fe400078e0007 */
[----:B------:R-:W-:Y:S01]  /*11800*/  @P0 IMAD.HI.U32 R0, R7, UR6, RZ ;  /* 0x0000000607000c27 */ /* 0x000fe2000f8e00ff */
[----:B------:R-:W-:-:S03]  /*11810*/  PLOP3.LUT P0, PT, PT, PT, UP0, 0x80, 0x0 ;  /* 0x000000000000781c */ /* 0x000fc60003f0f008 */
[----:B------:R-:W-:-:S04]  /*11820*/  IMAD R35, R28, UR5, R35 ;  /* 0x000000051c237c24 */ /* 0x000fc8000f8e0223 */
[----:B------:R-:W-:-:S06]  /*11830*/  IMAD.IADD R3, R3, 0x1, R35 ;  /* 0x0000000103037824 */ /* 0x000fcc00078e0223 */
[----:B------:R-:W-:Y:S01]  /*11840*/  @P0 SHF.R.U32.HI R5, RZ, UR4, R0 ;  /* 0x00000004ff050c19 */ /* 0x000fe20008011600 */
[----:B------:R-:W-:-:S04]  /*11850*/  ULDC.64 UR4, c[0x0][0x2d0] ;  /* 0x0000b40000047ab9 */ /* 0x000fc80000000a00 */
[----:B------:R-:W-:Y:S02]  /*11860*/  IMAD.MOV R0, RZ, RZ, -R5 ;  /* 0x000000ffff007224 */ /* 0x000fe400078e0a05 */
[----:B------:R-:W-:-:S04]  /*11870*/  IMAD.WIDE.U32 R2, R5, UR4, R2 ;  /* 0x0000000405027c25 */ /* 0x000fc8000f8e0002 */
[----:B0-----:R-:W-:Y:S01]  /*11880*/  IMAD R7, R6, R0, R7 ;  /* 0x0000000006077224 */ /* 0x001fe200078e0207 */
[----:B------:R-:W-:-:S05]  /*11890*/  SHF.R.S32.HI R0, RZ, 0x1f, R5 ;  /* 0x0000001fff007819 */ /* 0x000fca0000011405 */
[----:B------:R-:W-:-:S04]  /*118a0*/  IMAD R0, R0, UR4, RZ ;  /* 0x0000000400007c24 */ /* 0x000fc8000f8e02ff */
[----:B------:R-:W-:Y:S01]  /*118b0*/  IMAD R5, R5, UR5, R0 ;  /* 0x0000000505057c24 */ /* 0x000fe2000f8e0200 */
[----:B------:R-:W-:Y:S01]  /*118c0*/  SHF.R.S32.HI R0, RZ, 0x1f, R7 ;  /* 0x0000001fff007819 */ /* 0x000fe20000011407 */
[----:B------:R-:W-:Y:S02]  /*118d0*/  ULDC.64 UR4, c[0x0][0x2c8] ;  /* 0x0000b20000047ab9 */ /* 0x000fe40000000a00 */
[----:B------:R-:W-:Y:S02]  /*118e0*/  IMAD.IADD R3, R3, 0x1, R5 ;  /* 0x0000000103037824 */ /* 0x000fe400078e0205 */
[----:B------:R-:W-:Y:S02]  /*118f0*/  IMAD R0, R0, UR4, RZ ;  /* 0x0000000400007c24 */ /* 0x000fe4000f8e02ff */
[----:B------:R-:W-:-:S04]  /*11900*/  IMAD.WIDE.U32 R2, R7, UR4, R2 ;  /* 0x0000000407027c25 */ /* 0x000fc8000f8e0002 */
[----:B------:R-:W-:Y:S01]  /*11910*/  IMAD R5, R7, UR5, R0 ;  /* 0x0000000507057c24 */ /* 0x000fe2000f8e0200 */
[----:B------:R-:W-:Y:S02]  /*11920*/  ULDC.64 UR4, c[0x0][0x280] ;  /* 0x0000a00000047ab9 */ /* 0x000fe40000000a00 */
[----:B------:R-:W-:Y:S01]  /*11930*/  LEA R0, P0, R2, UR4, 0x1 ;  /* 0x0000000402007c11 */ /* 0x000fe2000f8008ff */
[----:B------:R-:W-:Y:S01]  /*11940*/  ULDC UR4, c[0x0][0x2b8] ;  /* 0x0000ae0000047ab9 */ /* 0x000fe20000000800 */
[----:B------:R-:W-:Y:S02]  /*11950*/  IADD3 R3, R3, R5, RZ ;  /* 0x0000000503037210 */ /* 0x000fe40007ffe0ff */
[----:B------:R-:W-:Y:S02]  /*11960*/  ISETP.GE.AND P2, PT, R22, UR4, PT ;  /* 0x0000000416007c0c */ /* 0x000fe4000bf46270 */
[----:B------:R-:W-:Y:S01]  /*11970*/  LEA.HI.X R8, R2, UR5, R3, 0x1, P0 ;  /* 0x0000000502087c11 */ /* 0x000fe200080f0c03 */
[----:B------:R-:W-:Y:S01]  /*11980*/  UMOV UR5, 0xffffffff ;  /* 0xffffffff00057882 */ /* 0x000fe20000000000 */
[----:B------:R-:W-:-:S02]  /*11990*/  ISETP.GE.AND P0, PT, R24, UR4, PT ;  /* 0x0000000418007c0c */ /* 0x000fc4000bf06270 */
[----:B------:R-:W-:Y:S01]  /*119a0*/  ISETP.GE.AND P3, PT, R30, UR4, PT ;  /* 0x000000041e007c0c */ /* 0x000fe2000bf66270 */
[----:B------:R-:W-:-:S12]  /*119b0*/  BRA.DIV UR5, `(.L_x_1077) ;  /* 0x0000002a05987947 */ /* 0x000fd8000b800000 */
[----:B------:R-:W-:Y:S01]  /*119c0*/  SHFL.IDX PT, R3, R8, RZ, 0x181f ;  /* 0x00181fff08037589 */ /* 0x000fe200000e0000 */
[----:B------:R-:W-:Y:S01]  /*119d0*/  ULDC UR4, c[0x0][0x288] ;  /* 0x0000a20000047ab9 */ /* 0x000fe20000000800 */
[----:B------:R-:W-:Y:S02]  /*119e0*/  VIADD R7, R36, UR40 ;  /* 0x0000002824077c36 */ /* 0x000fe40008000000 */
[----:B------:R-:W0:Y:S01]  /*119f0*/  SHFL.IDX PT, R2, R0, RZ, 0x181f ;  /* 0x00181fff00027589 */ /* 0x000e2200000e0000 */
[----:B------:R-:W-:Y:S02]  /*11a00*/  IMAD R6, R6, UR4, RZ ;  /* 0x0000000406067c24 */ /* 0x000fe4000f8e02ff */
[C---:B------:R-:W-:Y:S01]  /*11a10*/  VIADD R11, R7.reuse, 0x10 ;  /* 0x00000010070b7836 */ /* 0x040fe20000000000 */
        /* <DEDUP_REMOVED lines=61> */
.L_x_1145:
[----:B------:R-:W-:Y:S01]  /*11df0*/  VIADD R7, R7, 0x70 ;  /* 0x0000007007077836 */ /* 0x000fe20000000000 */
[----:B------:R-:W-:Y:S01]  /*11e00*/  BSSY B0, `(.L_x_1078) ;  /* 0x000000d000007945 */ /* 0x000fe20003800000 */
[----:B-1----:R-:W-:Y:S02]  /*11e10*/  IMAD.MOV.U32 R2, RZ, RZ, R14 ;  /* 0x000000ffff027224 */ /* 0x002fe400078e000e */
[----:B--2---:R-:W-:Y:S01]  /*11e20*/  IMAD.MOV.U32 R3, RZ, RZ, R4 ;  /* 0x000000ffff037224 */ /* 0x004fe200078e0004 */
[----:B------:R-:W-:-:S13]  /*11e30*/  ISETP.GE.AND P1, PT, R7, R6, PT ;  /* 0x000000060700720c */ /* 0x000fda0003f26270 */
        /* <DEDUP_REMOVED lines=9> */
.L_x_1079:
[----:B------:R-:W-:Y:S05]  /*11ed0*/  BSYNC B0 ;  /* 0x0000000000007941 */ /* 0x000fea0003800000 */
.L_x_1078:
[----:B------:R-:W-:Y:S01]  /*11ee0*/  NOP ;  /* 0x0000000000007918 */ /* 0x000fe20000000000 */
[----:B------:R-:W-:Y:S01]  /*11ef0*/  SYNCS.ARRIVE.TRANS64.RED.A0T1 RZ, [UR46+0x2a800], RZ ;  /* 0x02a800ffffff79a7 */ /* 0x000fe2000820042e */
[----:B------:R-:W-:Y:S01]  /*11f00*/  IMAD.MOV.U32 R0, RZ, RZ, 0x1 ;  /* 0x00000001ff007424 */ /* 0x000fe200078e00ff */
[----:B------:R-:W-:Y:S04]  /*11f10*/  ARRIVES.LDGSTSBAR.64.TRANSCNT [UR46+0x2a800] ;  /* 0x02a80000ff0079b0 */ /* 0x000fe80008000aae */
[----:B------:R-:W-:Y:S01]  /*11f20*/  SHF.L.U32 R0, R0, 0x1f, RZ ;  /* 0x0000001f00007819 */ /* 0x000fe200000006ff */
[----:B------:R-:W-:Y:S01]  /*11f30*/  NOP ;  /* 0x0000000000007918 */ /* 0x000fe20000000000 */
[----:B------:R-:W-:Y:S01]  /*11f40*/  SYNCS.ARRIVE.TRANS64.A1T0 RZ, [UR46+0x2a800], RZ ;  /* 0x02a800ffffff79a7 */ /* 0x000fe2000810002e */
[----:B------:R-:W-:Y:S01]  /*11f50*/  VIADD R19, R19, 0xfffffffe ;  /* 0xfffffffe13137836 */ /* 0x000fe20000000000 */
[----:B------:R-:W1:Y:S02]  /*11f60*/  SYNCS.PHASECHK.TRANS64.TRYWAIT P0, [UR46+0x2a820], R0 ;  /* 0x02a82000ff0075a7 */ /* 0x000e64000800016e */
[----:B-1----:R-:W-:Y:S05]  /*11f70*/  @!P0 BRA `(.L_x_1080) ;  /* 0x0000002c00b08947 */ /* 0x002fea0003800000 */
.L_x_1146:
[----:B------:R-:W-:Y:S01]  /*11f80*/  ISETP.GE.AND P0, PT, R19, UR49, PT ;  /* 0x0000003113007c0c */ /* 0x000fe2000bf06270 */
[----:B------:R-:W-:Y:S02]  /*11f90*/  IMAD.MOV.U32 R24, RZ, RZ, 0x1 ;  /* 0x00000001ff187424 */ /* 0x000fe400078e00ff */
[----:B------:R-:W-:-:S10]  /*11fa0*/  IMAD.MOV.U32 R22, RZ, RZ, RZ ;  /* 0x000000ffff167224 */ /* 0x000fd400078e00ff */
[----:B------:R-:W-:Y:S05]  /*11fb0*/  @!P0 BRA `(.L_x_1081) ;  /* 0x0000000c00e08947 */ /* 0x000fea0003800000 */
[----:B------:R-:W-:Y:S01]  /*11fc0*/  UIADD3 UR4, UR45, 0x1, URZ ;  /* 0x000000012d047890 */ /* 0x000fe2000fffe03f */
[----:B0-----:R-:W-:Y:S01]  /*11fd0*/  LOP3.LUT R3, RZ, UR43, RZ, 0x33, !PT ;  /* 0x0000002bff037c12 */ /* 0x001fe2000f8e33ff */
[----:B------:R-:W-:Y:S01]  /*11fe0*/  BSSY B0, `(.L_x_1081) ;  /* 0x00000f5000007945 */ /* 0x000fe20003800000 */
[----:B------:R-:W-:Y:S01]  /*11ff0*/  LOP3.LUT R5, RZ, UR42, RZ, 0x33, !PT ;  /* 0x0000002aff057c12 */ /* 0x000fe2000f8e33ff */
[----:B------:R-:W-:Y:S01]  /*12000*/  UIMAD UR4, UR4, UR38, URZ ;  /* 0x00000026040472a4 */ /* 0x000fe2000f8e023f */
[----:B------:R-:W-:Y:S01]  /*12010*/  IADD3 R23, R26, R23, R36 ;  /* 0x000000171a177210 */ /* 0x000fe20007ffe024 */
[----:B------:R-:W-:Y:S01]  /*12020*/  IMAD.MOV.U32 R20, RZ, RZ, RZ ;  /* 0x000000ffff147224 */ /* 0x000fe200078e00ff */
[----:B------:R-:W-:-:S03]  /*12030*/  SHF.L.U32 R35, R30, 0x1, RZ ;  /* 0x000000011e237819 */ /* 0x000fc600000006ff */
[----:B------:R-:W-:Y:S01]  /*12040*/  LOP3.LUT R0, RZ, UR4, RZ, 0x33, !PT ;  /* 0x00000004ff007c12 */ /* 0x000fe2000f8e33ff */
[----:B------:R-:W-:Y:S02]  /*12050*/  VIADD R9, R23, 0xfffffee0 ;  /* 0xfffffee017097836 */ /* 0x000fe40000000000 */
[----:B------:R-:W-:Y:S01]  /*12060*/  IMAD.MOV.U32 R23, RZ, RZ, 0x1 ;  /* 0x00000001ff177424 */ /* 0x000fe200078e00ff */
[----:B------:R-:W-:Y:S02]  /*12070*/  VIADDMNMX R0, R0, -UR44, R3, !PT ;  /* 0x8000002c00007c46 */ /* 0x000fe4000f800103 */
[----:B------:R-:W-:Y:S02]  /*12080*/  IADD3 R3, -R36, UR41, RZ ;  /* 0x0000002924037c10 */ /* 0x000fe4000fffe1ff */
[----:B------:R-:W-:-:S04]  /*12090*/  VIMNMX R0, R0, R5, !PT ;  /* 0x0000000500007248 */ /* 0x000fc80007fe0100 */
[C---:B------:R-:W-:Y:S01]  /*120a0*/  IADD3 R27, -R0.reuse, -0x2, RZ ;  /* 0xfffffffe001b7810 */ /* 0x040fe20007ffe1ff */
[C---:B------:R-:W-:Y:S02]  /*120b0*/  IMAD R3, R0.reuse, 0x60, R3 ;  /* 0x0000006000037824 */ /* 0x040fe400078e0203 */
[----:B------:R-:W-:Y:S02]  /*120c0*/  IMAD R9, R0, -0x60, R9 ;  /* 0xffffffa000097824 */ /* 0x000fe400078e0209 */
[----:B------:R-:W-:-:S07]  /*120d0*/  VIADD R0, R3, 0xc0 ;  /* 0x000000c003007836 */ /* 0x000fce0000000000 */
.L_x_1094:
[----:B------:R-:W-:Y:S01]  /*120e0*/  ISETP.NE.AND P0, PT, R37, 0x1, PT ;  /* 0x000000012500780c */ /* 0x000fe20003f05270 */
[----:B------:R-:W-:Y:S01]  /*120f0*/  IMAD.MOV.U32 R10, RZ, RZ, R9 ;  /* 0x000000ffff0a7224 */ /* 0x000fe200078e0009 */
[----:B------:R-:W-:Y:S02]  /*12100*/  ISETP.GT.U32.AND P2, PT, R33, 0x5f, PT ;  /* 0x0000005f2100780c */ /* 0x000fe40003f44070 */
[----:B------:R-:W-:-:S09]  /*12110*/  LOP3.LUT P1, RZ, R18, 0x10, RZ, 0xc0, !PT ;  /* 0x0000001012ff7812 */ /* 0x000fd2000782c0ff */
[----:B------:R-:W0:Y:S08]  /*12120*/  @P0 LDC R2, c[0x0][0x434] ;  /* 0x00010d00ff020b82 */ /* 0x000e300000000800 */
[----:B------:R-:W1:Y:S08]  /*12130*/  @P0 LDC R3, c[0x0][0x438] ;  /* 0x00010e00ff030b82 */ /* 0x000e700000000800 */
[----:B------:R-:W2:Y:S08]  /*12140*/  @!P2 LDC.64 R6, c[0x0][0x428] ;  /* 0x00010a00ff06ab82 */ /* 0x000eb00000000a00 */
[----:B------:R-:W3:Y:S01]  /*12150*/  @!P2 LDC.64 R4, c[0x0][0x418] ;  /* 0x00010600ff04ab82 */ /* 0x000ee20000000a00 */
[----:B0-----:R-:W-:-:S05]  /*12160*/  @P0 IMAD.HI.U32 R2, R9, R2, RZ ;  /* 0x0000000209020227 */ /* 0x001fca00078e00ff */
[----:B-1----:R-:W-:-:S04]  /*12170*/  @P0 SHF.R.U32.HI R10, RZ, R3, R2 ;  /* 0x00000003ff0a0219 */ /* 0x002fc80000011602 */
[----:B------:R-:W-:Y:S01]  /*12180*/  @!P2 SHF.R.S32.HI R3, RZ, 0x1f, R10 ;  /* 0x0000001fff03a819 */ /* 0x000fe2000001140a */
[----:B--2---:R-:W-:-:S04]  /*12190*/  @!P2 IMAD R2, R34, R6, RZ ;  /* 0x000000062202a224 */ /* 0x004fc800078e02ff */
[----:B------:R-:W-:Y:S02]  /*121a0*/  @!P2 IMAD R7, R32, R7, R2 ;  /* 0x000000072007a224 */ /* 0x000fe400078e0202 */
[----:B------:R-:W-:-:S04]  /*121b0*/  @!P2 IMAD.MOV.U32 R2, RZ, RZ, R10 ;  /* 0x000000ffff02a224 */ /* 0x000fc800078e000a */
[----:B------:R-:W-:-:S04]  /*121c0*/  @!P2 IMAD.WIDE.U32 R2, R32, R6, R2 ;  /* 0x000000062002a225 */ /* 0x000fc800078e0002 */
[----:B------:R-:W-:Y:S01]  /*121d0*/  @!P2 IMAD.IADD R3, R7, 0x1, R3 ;  /* 0x000000010703a824 */ /* 0x000fe200078e0203 */
[----:B---3--:R-:W-:Y:S01]  /*121e0*/  @!P2 LEA R4, P0, R2, R4, 0x2 ;  /* 0x000000040204a211 */ /* 0x008fe200078010ff */
[----:B------:R-:W-:-:S03]  /*121f0*/  IMAD.MOV.U32 R6, RZ, RZ, RZ ;  /* 0x000000ffff067224 */ /* 0x000fc600078e00ff */
[----:B------:R-:W-:-:S05]  /*12200*/  @!P2 LEA.HI.X R5, R2, R5, R3, 0x2, P0 ;  /* 0x000000050205a211 */ /* 0x000fca00000f1403 */
[----:B------:R0:W5:Y:S01]  /*12210*/  @!P2 LDG.E R6, desc[UR56][R4.64] ;  /* 0x000000380406a981 */ /* 0x000162000c1e1900 */
[----:B------:R-:W-:-:S05]  /*12220*/  VIADD R22, R20, 0x1 ;  /* 0x0000000114167836 */ /* 0x000fca0000000000 */
[----:B------:R-:W-:-:S04]  /*12230*/  ISETP.NE.AND P0, PT, R22, 0x2, PT ;  /* 0x000000021600780c */ /* 0x000fc80003f05270 */
[----:B------:R-:W-:Y:S02]  /*12240*/  SEL R24, RZ, 0x1, P0 ;  /* 0x00000001ff187807 */ /* 0x000fe40000000000 */
[----:B------:R-:W-:Y:S02]  /*12250*/  SEL R22, R22, RZ, P0 ;  /* 0x000000ff16167207 */ /* 0x000fe40000000000 */
[----:B------:R-:W-:Y:S01]  /*12260*/  LOP3.LUT R24, R23, R24, RZ, 0x3c, !PT ;  /* 0x0000001817187212 */ /* 0x000fe200078e3cff */
[----:B0-----:R-:W-:Y:S06]  /*12270*/  @!P1 BRA `(.L_x_1082) ;  /* 0x0000000000049947 */ /* 0x001fec0003800000 */
[----:B------:R-:W-:Y:S01]  /*12280*/  BPT.TRAP 0x1 ;  /* 0x000000040000795c */ /* 0x000fe20000300000 */
.L_x_1082:
[----:B------:R-:W-:Y:S01]  /*12290*/  LEA R8, R22, UR46, 0x3 ;  /* 0x0000002e16087c11 */ /* 0x000fe2000f8e18ff */
[----:B------:R-:W-:Y:S01]  /*122a0*/  BSSY B1, `(.L_x_1083) ;  /* 0x0000004000017945 */ /* 0x000fe20003800000 */
[----:B------:R-:W-:-:S04]  /*122b0*/  SHF.L.U32 R3, R24, 0x1f, RZ ;  /* 0x0000001f18037819 */ /* 0x000fc800000006ff */
[----:B------:R-:W0:Y:S02]  /*122c0*/  SYNCS.PHASECHK.TRANS64.TRYWAIT P0, [R8+URZ+0x2a840], R3 ;  /* 0x02a84003080075a7 */ /* 0x000e24000800017f */
[----:B0-----:R-:W-:Y:S05]  /*122d0*/  @!P0 BRA `(.L_x_1084) ;  /* 0x0000002800f08947 */ /* 0x001fea0003800000 */
.L_x_1147:
[----:B------:R-:W-:Y:S05]  /*122e0*/  BSYNC B1 ;  /* 0x0000000000017941 */ /* 0x000fea0003800000 */
.L_x_1083:
[----:B------:R-:W-:Y:S01]  /*122f0*/  ULDC UR4, c[0x0][0x430] ;  /* 0x00010c0000047ab9 */ /* 0x000fe20000000800 */
[----:B-----5:R-:W-:Y:S01]  /*12300*/  SHF.R.S32.HI R28, RZ, 0x1f, R6 ;  /* 0x0000001fff1c7819 */ /* 0x020fe20000011406 */
[----:B------:R-:W-:Y:S01]  /*12310*/  UIADD3 UR4, -UR4, URZ, URZ ;  /* 0x0000003f04047290 */ /* 0x000fe2000fffe13f */
[----:B------:R-:W-:Y:S01]  /*12320*/  R2UR UR6, R31 ;  /* 0x000000001f0672ca */ /* 0x000fe200000e0000 */
[----:B------:R-:W-:Y:S01]  /*12330*/  IMAD R19, R22, 0x4800, R25 ;  /* 0x0000480016137824 */ /* 0x000fe200078e0219 */
[C---:B------:R-:W-:Y:S02]  /*12340*/  LOP3.LUT P3, RZ, R18.reuse, 0x4, RZ, 0xc0, !PT ;  /* 0x0000000412ff7812 */ /* 0x040fe4000786c0ff */
[----:B------:R-:W-:Y:S01]  /*12350*/  LOP3.LUT P2, RZ, R18, 0x2, RZ, 0xc0, !PT ;  /* 0x0000000212ff7812 */ /* 0x000fe2000784c0ff */
        /* <DEDUP_REMOVED lines=20> */
[----:B------:R-:W-:Y:S01]  /*124a0*/  VIADD R21, R3, UR4 ;  /* 0x0000000403157c36 */ /* 0x000fe20008000000 */
[----:B------:R-:W-:-:S04]  /*124b0*/  UMOV UR4, 0xffffffff ;  /* 0xffffffff00047882 */ /* 0x000fc80000000000 */
[----:B------:R-:W-:Y:S01]  /*124c0*/  LEA.HI.X R21, R2, UR7, R21, 0x1, P0 ;  /* 0x0000000702157c11 */ /* 0x000fe200080f0c15 */
[----:B------:R-:W-:Y:S06]  /*124d0*/  BRA.DIV UR4, `(.L_x_1085) ;  /* 0x0000002a04847947 */ /* 0x000fec000b800000 */
        /* <DEDUP_REMOVED lines=13> */
[----:B------:R-:W0:Y:S03]  /*125b0*/  SHFL.IDX PT, R14, R10, 0x3, 0x181f ;  /* 0x00781f000a0e7f89 */ /* 0x000e2600000e0000 */
[----:B------:R-:W-:Y:S01]  /*125c0*/  IMAD.X R3, RZ, RZ, R4, P0 ;  /* 0x000000ffff037224 */ /* 0x000fe200000e0604 */
        /* <DEDUP_REMOVED lines=14> */
[----:B-1----:R-:W-:-:S05]  /*126b0*/  IADD3.X R3, RZ, R3, RZ, P0, !PT ;  /* 0x00000003ff037210 */ /* 0x002fca00007fe4ff */
[----:B------:R-:W-:Y:S04]  /*126c0*/  LDGSTS.E.BYPASS.LTC128B.128 [R19+0x19c00], desc[UR56][R2.64], !P3 ;  /* 0x19c0000002137fae */ /* 0x000fe8000d901d78 */
[----:B------:R-:W-:Y:S04]  /*126d0*/  LDGSTS.E.BYPASS.LTC128B.128 [R19+0x1cc00], desc[UR56][R2.64+0x80], !P2 ;  /* 0x1cc0008002137fae */ /* 0x000fe8000d101d78 */
[----:B------:R1:W-:Y:S02]  /*126e0*/  LDGSTS.E.BYPASS.LTC128B.128 [R19+0x1fc00], desc[UR56][R2.64+0x100], !P1 ;  /* 0x1fc0010002137fae */ /* 0x0003e4000c901d78 */
[----:B-1----:R-:W-:-:S05]  /*126f0*/  IADD3 R2, P0, R12, R35, RZ ;  /* 0x000000230c027210 */ /* 0x002fca0007f1e0ff */
[----:B0-----:R-:W-:-:S05]  /*12700*/  IMAD.X R3, RZ, RZ, R4, P0 ;  /* 0x000000ffff037224 */ /* 0x001fca00000e0604 */
[----:B------:R0:W-:Y:S04]  /*12710*/  LDGSTS.E.BYPASS.LTC128B.128 [R19+0x1a400], desc[UR56][R2.64], !P3 ;  /* 0x1a40000002137fae */ /* 0x0001e8000d901d78 */
[----:B------:R0:W-:Y:S04]  /*12720*/  LDGSTS.E.BYPASS.LTC128B.128 [R19+0x1d400], desc[UR56][R2.64+0x80], !P2 ;  /* 0x1d40008002137fae */ /* 0x0001e8000d101d78 */
[----:B--2---:R0:W-:Y:S02]  /*12730*/  LDGSTS.E.BYPASS.LTC128B.128 [R19+0x20400], desc[UR56][R2.64+0x100], !P1 ;  /* 0x2040010002137fae */ /* 0x0041e4000c901d78 */
.L_x_1161:
        /* <DEDUP_REMOVED lines=10> */
.L_x_1086:
        /* <DEDUP_REMOVED lines=10> */
.L_x_1087:
[----:B------:R1:W-:Y:S01]  /*12880*/  SYNCS.ARRIVE.TRANS64.A1T0 RZ, [R8+URZ+0x2a830], RZ ;  /* 0x02a830ff08ff79a7 */ /* 0x0003e2000810003f */
[----:B------:R-:W-:Y:S05]  /*12890*/  @!P2 BRA `(.L_x_1088) ;  /* 0x000000000004a947 */ /* 0x000fea0003800000 */
[----:B------:R-:W-:Y:S01]  /*128a0*/  BPT.TRAP 0x1 ;  /* 0x000000040000795c */ /* 0x000fe20000300000 */
.L_x_1088:
[----:B0-----:R-:W-:Y:S01]  /*128b0*/  SHF.L.U32 R3, R23, 0x1f, RZ ;  /* 0x0000001f17037819 */ /* 0x001fe200000006ff */
[----:B------:R-:W-:Y:S01]  /*128c0*/  BSSY B1, `(.L_x_1089) ;  /* 0x0000004000017945 */ /* 0x000fe20003800000 */
[----:B------:R-:W-:-:S04]  /*128d0*/  LEA R4, R20, UR46, 0x3 ;  /* 0x0000002e14047c11 */ /* 0x000fc8000f8e18ff */
[----:B------:R-:W0:Y:S02]  /*128e0*/  SYNCS.PHASECHK.TRANS64.TRYWAIT P0, [R4+URZ+0x2a860], R3 ;  /* 0x02a86003040075a7 */ /* 0x000e24000800017f */
[----:B0-----:R-:W-:Y:S05]  /*128f0*/  @!P0 BRA `(.L_x_1090) ;  /* 0x0000002c00388947 */ /* 0x001fea0003800000 */
.L_x_1162:
[----:B------:R-:W-:Y:S05]  /*12900*/  BSYNC B1 ;  /* 0x0000000000017941 */ /* 0x000fea0003800000 */
.L_x_1089:
        /* <DEDUP_REMOVED lines=17> */
[----:B------:R-:W0:Y:S03]  /*12a20*/  SHFL.IDX PT, R14, R16, 0x2, 0x181f ;  /* 0x00581f00100e7f89 */ /* 0x000e2600000e0000 */
[----:B------:R-:W-:Y:S01]  /*12a30*/  IMAD.X R3, RZ, RZ, R8, P2 ;  /* 0x000000ffff037224 */ /* 0x000fe200010e0608 */
        /* <DEDUP_REMOVED lines=22> */
[----:B------:R2:W3:Y:S03]  /*12ba0*/  SHFL.IDX PT, R14, R16, 0x5, 0x181f ;  /* 0x00b81f00100e7f89 */ /* 0x0004e600000e0000 */
[----:B-1----:R-:W-:Y:S01]  /*12bb0*/  IMAD.X R3, RZ, RZ, R8, P2 ;  /* 0x000000ffff037224 */ /* 0x002fe200010e0608 */
[----:B------:R-:W-:Y:S01]  /*12bc0*/  ISETP.LT.OR P2, PT, R0, 0x41, !P1 ;  /* 0x000000410000780c */ /* 0x000fe20004f41670 */
[----:B------:R2:W1:-:S12]  /*12bd0*/  SHFL.IDX PT, R8, R17, 0x5, 0x181f ;  /* 0x00b81f0011087f89 */ /* 0x00045800000e0000 */
[----:B------:R2:W-:Y:S01]  /*12be0*/  LDGSTS.E.BYPASS.LTC128B.128 [R5+0x2400], desc[UR56][R2.64], !P2 ;  /* 0x0240000002057fae */ /* 0x0005e2000d101d78 */
[----:B------:R-:W-:-:S13]  /*12bf0*/  ISETP.LT.OR P2, PT, R0, 0x41, !P0 ;  /* 0x000000410000780c */ /* 0x000fda0004741670 */
[----:B-1-3--:R2:W-:Y:S02]  /*12c00*/  LDGSTS.E.BYPASS.LTC128B.128 [R5+0x5400], desc[UR56][R2.64+0x80], !P2 ;  /* 0x0540008002057fae */ /* 0x00a5e4000d101d78 */
.L_x_1176:
[C---:B------:R-:W-:Y:S01]  /*12c10*/  ISETP.LT.OR P1, PT, R0.reuse, 0x51, !P1 ;  /* 0x000000510000780c */ /* 0x040fe20004f21670 */
[----:B------:R-:W-:Y:S01]  /*12c20*/  ULDC.64 UR4, c[0x0][0x328] ;  /* 0x0000ca0000047ab9 */ /* 0x000fe20000000a00 */
[----:B------:R-:W-:Y:S01]  /*12c30*/  ISETP.LT.OR P0, PT, R0, 0x51, !P0 ;  /* 0x000000510000780c */ /* 0x000fe20004701670 */
[----:B------:R-:W-:Y:S01]  /*12c40*/  IMAD R26, R26, UR4, RZ ;  /* 0x000000041a1a7c24 */ /* 0x000fe2000f8e02ff */
[----:B0-2---:R-:W-:-:S03]  /*12c50*/  IADD3 R2, P2, R14, R35, RZ ;  /* 0x000000230e027210 */ /* 0x005fc60007f5e0ff */
        /* <DEDUP_REMOVED lines=16> */
.L_x_1092:
        /* <DEDUP_REMOVED lines=10> */
.L_x_1093:
        /* <DEDUP_REMOVED lines=14> */
[----:B------:R-:W-:Y:S01]  /*12ee0*/  LEA R16, P0, R2, UR6, 0x1 ;  /* 0x0000000602107c11 */ /* 0x000fe2000f8008ff */
[----:B------:R-:W-:-:S05]  /*12ef0*/  VIADD R17, R3, UR4 ;  /* 0x0000000403117c36 */ /* 0x000fca0008000000 */
[----:B------:R-:W-:Y:S02]  /*12f00*/  LEA.HI.X R17, R2, UR7, R17, 0x1, P0 ;  /* 0x0000000702117c11 */ /* 0x000fe400080f0c11 */
[----:B------:R-:W-:-:S13]  /*12f10*/  ISETP.GT.AND P0, PT, R27, UR49, PT ;  /* 0x000000311b007c0c */ /* 0x000fda000bf04270 */
[----:B0-----:R-:W-:Y:S05]  /*12f20*/  @P0 BRA `(.L_x_1094) ;  /* 0xfffffff0006c0947 */ /* 0x001fea000383ffff */
[----:B------:R-:W-:Y:S05]  /*12f30*/  BSYNC B0 ;  /* 0x0000000000007941 */ /* 0x000fea0003800000 */
.L_x_1081:
[----:B------:R-:W-:-:S13]  /*12f40*/  LOP3.LUT P0, RZ, R18, 0x10, RZ, 0xc0, !PT ;  /* 0x0000001012ff7812 */ /* 0x000fda000780c0ff */
[----:B------:R-:W-:Y:S05]  /*12f50*/  @!P0 BRA `(.L_x_1095) ;  /* 0x0000000000048947 */ /* 0x000fea0003800000 */
[----:B------:R-:W-:Y:S01]  /*12f60*/  BPT.TRAP 0x1 ;  /* 0x000000040000795c */ /* 0x000fe20000300000 */
.L_x_1095:
[----:B0-----:R-:W-:Y:S01]  /*12f70*/  LEA R0, R22, UR46, 0x3 ;  /* 0x0000002e16007c11 */ /* 0x001fe2000f8e18ff */
[----:B------:R-:W-:Y:S01]  /*12f80*/  IMAD.MOV.U32 R2, RZ, RZ, -0x60 ;  /* 0xffffffa0ff027424 */ /* 0x000fe200078e00ff */
[----:B------:R-:W-:Y:S01]  /*12f90*/  SHF.L.U32 R3, R24, 0x1f, RZ ;  /* 0x0000001f18037819 */ /* 0x000fe200000006ff */
[----:B------:R-:W-:Y:S01]  /*12fa0*/  BSSY B0, `(.L_x_1096) ;  /* 0x0000006000007945 */ /* 0x000fe20003800000 */
[----:B------:R-:W-:Y:S02]  /*12fb0*/  IMAD R25, R22, 0x3000, R25 ;  /* 0x0000300016197824 */ /* 0x000fe400078e0219 */
[----:B------:R-:W0:Y:S01]  /*12fc0*/  SYNCS.PHASECHK.TRANS64.TRYWAIT P0, [R0+URZ+0x2a860], R3 ;  /* 0x02a86003000075a7 */ /* 0x000e22000800017f */
[----:B------:R-:W-:-:S04]  /*12fd0*/  IMAD R5, R27, R2, UR41 ;  /* 0x000000291b057e24 */ /* 0x000fc8000f8e0202 */
[----:B------:R-:W-:Y:S01]  /*12fe0*/  IMAD.IADD R5, R5, 0x1, -R36 ;  /* 0x0000000105057824 */ /* 0x000fe200078e0a24 */
[----:B0-----:R-:W-:Y:S06]  /*12ff0*/  @!P0 BRA `(.L_x_1097) ;  /* 0x0000002c00948947 */ /* 0x001fec0003800000 */
.L_x_1177:
[----:B------:R-:W-:Y:S05]  /*13000*/  BSYNC B0 ;  /* 0x0000000000007941 */ /* 0x000fea0003800000 */
.L_x_1096:
        /* <DEDUP_REMOVED lines=8> */
[----:B------:R-:W-:Y:S01]  /*13090*/  SHFL.IDX PT, R6, R17, 0x1, 0x181f ;  /* 0x00381f0011067f89 */ /* 0x000fe200000e0000 */
[----:B------:R-:W-:Y:S02]  /*130a0*/  ISETP.LT.OR P2, PT, R5, 0x1, P1 ;  /* 0x000000010500780c */ /* 0x000fe40000f41670 */
[----:B------:R-:W-:Y:S01]  /*130b0*/  LEA R4, R25, UR46, 0x1 ;  /* 0x0000002e19047c11 */ /* 0x000fe2000f8e08ff */
[----:B------:R-:W1:Y:S01]  /*130c0*/  SHFL.IDX PT, R14, R16, 0x1, 0x181f ;  /* 0x00381f00100e7f89 */ /* 0x000e6200000e0000 */
[----:B------:R-:W-:-:S02]  /*130d0*/  ISETP.LT.OR P4, PT, R5, 0x11, P1 ;  /* 0x000000110500780c */ /* 0x000fc40000f81670 */
[----:B------:R-:W-:Y:S01]  /*130e0*/  ISETP.LT.OR P5, PT, R5, 0x11, !P0 ;  /* 0x000000110500780c */ /* 0x000fe200047a1670 */
[----:B------:R-:W-:Y:S04]  /*130f0*/  SHFL.IDX PT, R10, R17, 0x2, 0x181f ;  /* 0x00581f00110a7f89 */ /* 0x000fe800000e0000 */
[----:B------:R-:W2:Y:S04]  /*13100*/  SHFL.IDX PT, R19, R16, 0x2, 0x181f ;  /* 0x00581f0010137f89 */ /* 0x000ea800000e0000 */
[----:B------:R-:W-:Y:S04]  /*13110*/  SHFL.IDX PT, R9, R17, 0x3, 0x181f ;  /* 0x00781f0011097f89 */ /* 0x000fe800000e0000 */
[----:B------:R-:W3:Y:S01]  /*13120*/  SHFL.IDX PT, R20, R16, 0x3, 0x181f ;  /* 0x00781f0010147f89 */ /* 0x000ee200000e0000 */
[----:B0-----:R-:W-:-:S03]  /*13130*/  IMAD.WIDE.U32 R2, R30, 0x2, R2 ;  /* 0x000000021e027825 */ /* 0x001fc600078e0002 */
[----:B------:R-:W-:Y:S04]  /*13140*/  SHFL.IDX PT, R8, R17, 0x4, 0x181f ;  /* 0x00981f0011087f89 */ /* 0x000fe800000e0000 */
[----:B------:R-:W0:Y:S04]  /*13150*/  SHFL.IDX PT, R21, R16, 0x4, 0x181f ;  /* 0x00981f0010157f89 */ /* 0x000e2800000e0000 */
[----:B------:R-:W-:Y:S01]  /*13160*/  LDGSTS.E.BYPASS.LTC128B.128 [R4+0x400], desc[UR56][R2.64], !P2 ;  /* 0x0040000002047fae */ /* 0x000fe2000d101d78 */
[----:B------:R-:W-:-:S03]  /*13170*/  ISETP.LT.OR P2, PT, R5, 0x21, P1 ;  /* 0x000000210500780c */ /* 0x000fc60000f41670 */
[----:B------:R1:W-:Y:S01]  /*13180*/  LDGSTS.E.BYPASS.LTC128B.128 [R4+0x3400], desc[UR56][R2.64+0x80], !P3 ;  /* 0x0340008002047fae */ /* 0x0003e2000d901d78 */
[----:B------:R-:W-:-:S03]  /*13190*/  ISETP.LT.OR P3, PT, R5, 0x21, !P0 ;  /* 0x000000210500780c */ /* 0x000fc60004761670 */
[----:B------:R-:W4:Y:S01]  /*131a0*/  SHFL.IDX PT, R17, R17, 0x5, 0x181f ;  /* 0x00b81f0011117f89 */ /* 0x000f2200000e0000 */
[----:B-1----:R-:W-:Y:S02]  /*131b0*/  IMAD.MOV.U32 R2, RZ, RZ, R14 ;  /* 0x000000ffff027224 */ /* 0x002fe400078e000e */
[----:B------:R-:W-:Y:S01]  /*131c0*/  IMAD.MOV.U32 R3, RZ, RZ, R6 ;  /* 0x000000ffff037224 */ /* 0x000fe200078e0006 */
[----:B------:R1:W0:Y:S01]  /*131d0*/  SHFL.IDX PT, R14, R16, 0x5, 0x181f ;  /* 0x00b81f00100e7f89 */ /* 0x00022200000e0000 */
[----:B------:R-:W-:-:S04]  /*131e0*/  IMAD.WIDE.U32 R6, R30, 0x2, R2 ;  /* 0x000000021e067825 */ /* 0x000fc800078e0002 */
[----:B--2---:R-:W-:Y:S01]  /*131f0*/  IMAD.MOV.U32 R2, RZ, RZ, R19 ;  /* 0x000000ffff027224 */ /* 0x004fe200078e0013 */
[----:B------:R-:W-:Y:S01]  /*13200*/  LDGSTS.E.BYPASS.LTC128B.128 [R4+0xc00], desc[UR56][R6.64], !P4 ;  /* 0x00c0000006047fae */ /* 0x000fe2000e101d78 */
[----:B------:R-:W-:Y:S01]  /*13210*/  IMAD.MOV.U32 R3, RZ, RZ, R10 ;  /* 0x000000ffff037224 */ /* 0x000fe200078e000a */
[C---:B------:R-:W-:Y:S02]  /*13220*/  ISETP.LT.OR P4, PT, R5.reuse, 0x31, P1 ;  /* 0x000000310500780c */ /* 0x040fe40000f81670 */
[----:B------:R-:W-:Y:S01]  /*13230*/  LDGSTS.E.BYPASS.LTC128B.128 [R4+0x3c00], desc[UR56][R6.64+0x80], !P5 ;  /* 0x03c0008006047fae */ /* 0x000fe2000e901d78 */
[----:B------:R-:W-:Y:S01]  /*13240*/  IMAD.WIDE.U32 R2, R30, 0x2, R2 ;  /* 0x000000021e027825 */ /* 0x000fe200078e0002 */
[----:B------:R-:W-:-:S04]  /*13250*/  ISETP.LT.OR P5, PT, R5, 0x31, !P0 ;  /* 0x000000310500780c */ /* 0x000fc800047a1670 */
[----:B------:R-:W-:Y:S01]  /*13260*/  LDGSTS.E.BYPASS.LTC128B.128 [R4+0x1400], desc[UR56][R2.64], !P2 ;  /* 0x0140000002047fae */ /* 0x000fe2000d101d78 */
[----:B------:R-:W-:-:S03]  /*13270*/  ISETP.LT.OR P2, PT, R5, 0x41, P1 ;  /* 0x000000410500780c */ /* 0x000fc60000f41670 */
[----:B------:R3:W-:Y:S01]  /*13280*/  LDGSTS.E.BYPASS.LTC128B.128 [R4+0x4400], desc[UR56][R2.64+0x80], !P3 ;  /* 0x0440008002047fae */ /* 0x0007e2000d901d78 */
[----:B------:R-:W-:Y:S01]  /*13290*/  ISETP.LT.OR P3, PT, R5, 0x41, !P0 ;  /* 0x000000410500780c */ /* 0x000fe20004761670 */
[----:B---3--:R-:W-:Y:S02]  /*132a0*/  IMAD.MOV.U32 R2, RZ, RZ, R20 ;  /* 0x000000ffff027224 */ /* 0x008fe400078e0014 */
[----:B------:R-:W-:Y:S02]  /*132b0*/  IMAD.MOV.U32 R3, RZ, RZ, R9 ;  /* 0x000000ffff037224 */ /* 0x000fe400078e0009 */
[----:B------:R-:W-:-:S04]  /*132c0*/  IMAD.WIDE.U32 R6, R30, 0x2, R2 ;  /* 0x000000021e067825 */ /* 0x000fc800078e0002 */
[----:B0-----:R-:W-:Y:S01]  /*132d0*/  IMAD.MOV.U32 R2, RZ, RZ, R21 ;  /* 0x000000ffff027224 */ /* 0x001fe200078e0015 */
[----:B------:R1:W-:Y:S01]  /*132e0*/  LDGSTS.E.BYPASS.LTC128B.128 [R4+0x1c00], desc[UR56][R6.64], !P4 ;  /* 0x01c0000006047fae */ /* 0x0003e2000e101d78 */
[----:B------:R-:W-:Y:S02]  /*132f0*/  IMAD.MOV.U32 R3, RZ, RZ, R8 ;  /* 0x000000ffff037224 */ /* 0x000fe400078e0008 */
[----:B------:R-:W-:Y:S01]  /*13300*/  IMAD.MOV.U32 R8, RZ, RZ, RZ ;  /* 0x000000ffff087224 */ /* 0x000fe200078e00ff */
[----:B------:R1:W-:Y:S01]  /*13310*/  LDGSTS.E.BYPASS.LTC128B.128 [R4+0x4c00], desc[UR56][R6.64+0x80], !P5 ;  /* 0x04c0008006047fae */ /* 0x0003e2000e901d78 */
[----:B------:R-:W-:-:S05]  /*13320*/  IMAD.WIDE.U32 R2, R30, 0x2, R2 ;  /* 0x000000021e027825 */ /* 0x000fca00078e0002 */
[----:B------:R1:W-:Y:S04]  /*13330*/  LDGSTS.E.BYPASS.LTC128B.128 [R4+0x2400], desc[UR56][R2.64], !P2 ;  /* 0x0240000002047fae */ /* 0x0003e8000d101d78 */
[----:B----4-:R1:W-:Y:S02]  /*13340*/  LDGSTS.E.BYPASS.LTC128B.128 [R4+0x5400], desc[UR56][R2.64+0x80], !P3 ;  /* 0x0540008002047fae */ /* 0x0103e4000d901d78 */
.L_x_1191:
[C---:B------:R-:W-:Y:S01]  /*13350*/  ISETP.LT.OR P1, PT, R5.reuse, 0x51, P1 ;  /* 0x000000510500780c */ /* 0x040fe20000f21670 */
[----:B-1----:R-:W-:Y:S01]  /*13360*/  IMAD.MOV.U32 R2, RZ, RZ, R14 ;  /* 0x000000ffff027224 */ /* 0x002fe200078e000e */
[----:B------:R-:W-:Y:S01]  /*13370*/  ISETP.LT.OR P0, PT, R5, 0x51, !P0 ;  /* 0x000000510500780c */ /* 0x000fe20004701670 */
[----:B------:R-:W-:Y:S02]  /*13380*/  IMAD.MOV.U32 R3, RZ, RZ, R17 ;  /* 0x000000ffff037224 */ /* 0x000fe400078e0011 */
[----:B------:R-:W-:-:S08]  /*13390*/  IMAD.WIDE.U32 R2, R30, 0x2, R2 ;  /* 0x000000021e027825 */ /* 0x000fd000078e0002 */
[----:B------:R-:W-:Y:S01]  /*133a0*/  @!PT LDS RZ, [RZ] ;  /* 0x00000000fffff984 */ /* 0x000fe20000000800 */
[----:B------:R-:W-:Y:S01]  /*133b0*/  @!PT LDS RZ, [RZ] ;  /* 0x00000000fffff984 */ /* 0x000fe20000000800 */
[----:B------:R-:W-:Y:S01]  /*133c0*/  @!PT LDS RZ, [RZ] ;  /* 0x00000000fffff984 */ /* 0x000fe20000000800 */
[----:B------:R0:W-:Y:S04]  /*133d0*/  LDGSTS.E.BYPASS.LTC128B.128 [R4+0x2c00], desc[UR56][R2.64], !P1 ;  /* 0x02c0000002047fae */ /* 0x0001e8000c901d78 */
[----:B------:R0:W-:Y:S01]  /*133e0*/  LDGSTS.E.BYPASS.LTC128B.128 [R4+0x5c00], desc[UR56][R2.64+0x80], !P0 ;  /* 0x05c0008002047fae */ /* 0x0001e2000c101d78 */
[----:B------:R-:W-:Y:S01]  /*133f0*/  PLOP3.LUT P0, PT, PT, PT, PT, 0x80, 0x0 ;  /* 0x000000000000781c */ /* 0x000fe20003f0f070 */
[----:B------:R-:W-:-:S12]  /*13400*/  NOP ;  /* 0x0000000000007918 */ /* 0x000fd80000000000 */
.L_x_1099:
        /* <DEDUP_REMOVED lines=10> */
.L_x_1100:
[----:B------:R1:W-:Y:S02]  /*134b0*/  SYNCS.ARRIVE.TRANS64.A1T0 RZ, [R0+URZ+0x2a850], RZ ;  /* 0x02a850ff00ff79a7 */ /* 0x0003e4000810003f */
[----:B-1----:R-:W-:-:S04]  /*134c0*/  IADD3 R0, R22, 0x1, RZ ;  /* 0x0000000116007810 */ /* 0x002fc80007ffe0ff */
[----:B------:R-:W-:-:S04]  /*134d0*/  ISETP.NE.AND P0, PT, R0, 0x2, PT ;  /* 0x000000020000780c */ /* 0x000fc80003f05270 */
[----:B0-----:R-:W-:Y:S02]  /*134e0*/  SEL R3, RZ, 0x1, P0 ;  /* 0x00000001ff037807 */ /* 0x001fe40000000000 */
[----:B------:R-:W-:Y:S02]  /*134f0*/  SEL R0, R0, RZ, P0 ;  /* 0x000000ff00007207 */ /* 0x000fe40000000000 */
[----:B------:R-:W-:-:S07]  /*13500*/  LOP3.LUT R24, R24, R3, RZ, 0x3c, !PT ;  /* 0x0000000318187212 */ /* 0x000fce00078e3cff */
.L_x_1060:
[----:B------:R-:W0:Y:S01]  /*13510*/  S2R R3, SR_CgaCtaId ;  /* 0x0000000000037919 */ /* 0x000e220000008800 */
[----:B------:R-:W-:Y:S02]  /*13520*/  MOV R2, 0x400 ;  /* 0x0000040000027802 */ /* 0x000fe40000000f00 */
[----:B------:R-:W-:Y:S02]  /*13530*/  SHF.L.U32 R8, R8, 0x1f, RZ ;  /* 0x0000001f08087819 */ /* 0x000fe400000006ff */
[----:B0-----:R-:W-:-:S04]  /*13540*/  LEA R7, R3, R2, 0x18 ;  /* 0x0000000203077211 */ /* 0x001fc800078ec0ff */
[----:B------:R-:W0:Y:S02]  /*13550*/  SYNCS.PHASECHK.TRANS64.TRYWAIT P0, [R7+URZ+0x2a820], R8 ;  /* 0x02a82008070075a7 */ /* 0x000e24000800017f */
[----:B0-----:R-:W-:Y:S05]  /*13560*/  @!P0 BRA `(.L_x_1101) ;  /* 0x0000003000408947 */ /* 0x001fea0003800000 */
.L_x_1192:
[----:B------:R-:W-:-:S03]  /*13570*/  UMOV UR4, 0xffffffff ;  /* 0xffffffff00047882 */ /* 0x000fc60000000000 */
[----:B------:R-:W-:Y:S05]  /*13580*/  BRA.DIV UR4, `(.L_x_1102) ;  /* 0x00000032044c7947 */ /* 0x000fea000b800000 */
[----:B------:R-:W1:Y:S02]  /*13590*/  S2R R2, SR_TID.X ;  /* 0x0000000000027919 */ /* 0x000e640000002100 */
[----:B-1----:R-:W-:-:S04]  /*135a0*/  SHF.R.U32.HI R2, RZ, 0x5, R2 ;  /* 0x00000005ff027819 */ /* 0x002fc80000011602 */
[----:B------:R-:W-:-:S05]  /*135b0*/  LOP3.LUT R2, R2, 0x3, RZ, 0xc0, !PT ;  /* 0x0000000302027812 */ /* 0x000fca00078ec0ff */
[----:B------:R1:W2:Y:S02]  /*135c0*/  SHFL.IDX PT, R14, R2, RZ, 0x1f ;  /* 0x00001fff020e7589 */ /* 0x0002a400000e0000 */
.L_x_1195:
[----:B--2---:R-:W-:-:S13]  /*135d0*/  ISETP.NE.AND P0, PT, R14, RZ, PT ;  /* 0x000000ff0e00720c */ /* 0x004fda0003f05270 */
[----:B------:R-:W-:Y:S05]  /*135e0*/  @P0 BRA `(.L_x_968) ;  /* 0x0000000000900947 */ /* 0x000fea0003800000 */
[----:B------:R-:W-:-:S03]  /*135f0*/  UMOV UR4, 0xffffffff ;  /* 0xffffffff00047882 */ /* 0x000fc60000000000 */
[----:B------:R-:W-:Y:S05]  /*13600*/  BRA.DIV UR4, `(.L_x_1103) ;  /* 0x0000003204607947 */ /* 0x000fea000b800000 */
[----:B------:R-:W-:-:S13]  /*13610*/  ELECT P6, URZ, PT ;  /* 0x00000000003f782f */ /* 0x000fda00038c0000 */
.L_x_1198:
[----:B------:R-:W-:Y:S05]  /*13620*/  @!P6 BRA `(.L_x_968) ;  /* 0x000000000080e947 */ /* 0x000fea0003800000 */
[----:B-1----:R-:W2:Y:S02]  /*13630*/  LDL R2, [R1] ;  /* 0x0000000001027983 */ /* 0x002ea40000100800 */
[----:B--2---:R-:W-:-:S13]  /*13640*/  R2UR UR4, R2 ;  /* 0x00000000020472ca */ /* 0x004fda00000e0000 */
[----:B------:R-:W-:-:S06]  /*13650*/  ULOP3.LUT UR4, UR4, 0x2, URZ, 0xfc, !UPT ;  /* 0x0000000204047892 */ /* 0x000fcc000f8efc3f */
[----:B------:R-:W-:-:S05]  /*13660*/  IMAD.U32 R2, RZ, RZ, UR4 ;  /* 0x00000004ff027e24 */ /* 0x000fca000f8e00ff */
[----:B------:R-:W-:-:S13]  /*13670*/  ISETP.NE.AND P0, PT, R2, 0x3, PT ;  /* 0x000000030200780c */ /* 0x000fda0003f05270 */
[----:B------:R-:W-:Y:S05]  /*13680*/  @!P0 BRA `(.L_x_1104) ;  /* 0x0000000000048947 */ /* 0x000fea0003800000 */
[----:B------:R-:W-:Y:S01]  /*13690*/  BPT.TRAP 0x1 ;  /* 0x000000040000795c */ /* 0x000fe20000300000 */
.L_x_1104:
[----:B------:R-:W-:Y:S01]  /*136a0*/  IMAD R5, R0, 0x8, R7 ;  /* 0x0000000800057824 */ /* 0x000fe200078e0207 */
[----:B------:R-:W-:Y:S01]  /*136b0*/  SHF.L.U32 R2, R24, 0x1f, RZ ;  /* 0x0000001f18027819 */ /* 0x000fe200000006ff */
[----:B------:R-:W-:-:S03]  /*136c0*/  VIADD R0, R0, 0x1 ;  /* 0x0000000100007836 */ /* 0x000fc60000000000 */
[----:B------:R-:W1:Y:S02]  /*136d0*/  SYNCS.PHASECHK.TRANS64.TRYWAIT P1, [R5+URZ+0x2a840], R2 ;  /* 0x02a84002050075a7 */ /* 0x000e64000802017f */
[----:B------:R-:W-:-:S04]  /*136e0*/  ISETP.NE.AND P2, PT, R0, 0x2, PT ;  /* 0x000000020000780c */ /* 0x000fc80003f45270 */
[----:B------:R-:W-:Y:S01]  /*136f0*/  SEL R3, RZ, 0x1, P2 ;  /* 0x00000001ff037807 */ /* 0x000fe20001000000 */
[----:B-1----:R-:W-:Y:S08]  /*13700*/  @!P1 BRA `(.L_x_1105) ;  /* 0x0000003000409947 */ /* 0x002ff00003800000 */
.L_x_1199:
[----:B------:R-:W-:Y:S02]  /*13710*/  SEL R0, R0, RZ, P2 ;  /* 0x000000ff00007207 */ /* 0x000fe40001000000 */
[----:B------:R-:W-:Y:S01]  /*13720*/  LOP3.LUT R3, R24, R3, RZ, 0x3c, !PT ;  /* 0x0000000318037212 */ /* 0x000fe200078e3cff */
[----:B------:R-:W-:Y:S06]  /*13730*/  @!P0 BRA `(.L_x_1106) ;  /* 0x0000000000048947 */ /* 0x000fec0003800000 */
[----:B------:R-:W-:Y:S01]  /*13740*/  BPT.TRAP 0x1 ;  /* 0x000000040000795c */ /* 0x000fe20000300000 */
.L_x_1106:
[----:B0-----:R-:W-:Y:S01]  /*13750*/  IMAD R7, R0, 0x8, R7 ;  /* 0x0000000800077824 */ /* 0x001fe200078e0207 */
[----:B------:R-:W-:-:S04]  /*13760*/  SHF.L.U32 R0, R3, 0x1f, RZ ;  /* 0x0000001f03007819 */ /* 0x000fc800000006ff */
[----:B------:R-:W0:Y:S02]  /*13770*/  SYNCS.PHASECHK.TRANS64.TRYWAIT P1, [R7+URZ+0x2a840], R0 ;  /* 0x02a84000070075a7 */ /* 0x000e24000802017f */
[----:B0-----:R-:W-:Y:S05]  /*13780*/  @!P1 BRA `(.L_x_1107) ;  /* 0x0000003000349947 */ /* 0x001fea0003800000 */
.L_x_1200:
[----:B------:R-:W-:Y:S05]  /*13790*/  @!P0 BRA `(.L_x_1108) ;  /* 0x0000000000048947 */ /* 0x000fea0003800000 */
[----:B------:R-:W-:Y:S01]  /*137a0*/  BPT.TRAP 0x1 ;  /* 0x000000040000795c */ /* 0x000fe20000300000 */
.L_x_1108:
[----:B------:R-:W2:Y:S02]  /*137b0*/  SYNCS.PHASECHK.TRANS64.TRYWAIT P1, [R5+URZ+0x2a860], R2 ;  /* 0x02a86002050075a7 */ /* 0x000ea4000802017f */
[----:B--2---:R-:W-:Y:S05]  /*137c0*/  @!P1 BRA `(.L_x_1109) ;  /* 0x0000003000389947 */ /* 0x004fea0003800000 */
.L_x_1201:
[----:B------:R-:W-:Y:S05]  /*137d0*/  @!P0 BRA `(.L_x_1110) ;  /* 0x0000000000048947 */ /* 0x000fea0003800000 */
[----:B------:R-:W-:Y:S01]  /*137e0*/  BPT.TRAP 0x1 ;  /* 0x000000040000795c */ /* 0x000fe20000300000 */
.L_x_1110:
[----:B---3--:R3:W4:Y:S02]  /*137f0*/  SYNCS.PHASECHK.TRANS64.TRYWAIT P0, [R7+URZ+0x2a860], R0 ;  /* 0x02a86000070075a7 */ /* 0x008724000800017f */
[----:B----4-:R-:W-:Y:S05]  /*13800*/  @!P0 NANOSLEEP.SYNCS 0x989680 ;  /* 0x009896800000895d */ /* 0x010fea0003900000 */
[----:B------:R-:W4:Y:S02]  /*13810*/  @!P0 SYNCS.PHASECHK.TRANS64 P0, [R7+URZ+0x2a860], R0 ;  /* 0x02a86000070085a7 */ /* 0x000f24000800007f */
[----:B----4-:R-:W-:Y:S05]  /*13820*/  @!P0 BRA `(.L_x_1110) ;  /* 0xfffffffc00f08947 */ /* 0x010fea000383ffff */
.L_x_968:
[----:B------:R-:W-:Y:S05]  /*13830*/  BSYNC B6 ;  /* 0x0000000000067941 */ /* 0x000fea0003800000 */
.L_x_965:
[----:B------:R-:W-:Y:S05]  /*13840*/  EXIT ;  /* 0x000000000000794d */ /* 0x000fea0003800000 */
.L_x_978:
[----:B0-----:R-:W-:-:S04]  /*13850*/  IMAD.U32 R3, RZ, RZ, UR58 ;  /* 0x0000003aff037e24 */ /* 0x001fc8000f8e00ff */
[----:B------:R0:W1:Y:S03]  /*13860*/  SYNCS.PHASECHK.TRANS64.TRYWAIT P0, [R3+URZ+0x2a800], R0 ;  /* 0x02a80000030075a7 */ /* 0x000066000800017f */
[----:B-1----:R-:W-:Y:S05]  /*13870*/  @!P0 NANOSLEEP.SYNCS 0x989680 ;  /* 0x009896800000895d */ /* 0x002fea0003900000 */
[----:B------:R-:W1:Y:S02]  /*13880*/  @!P0 SYNCS.PHASECHK.TRANS64 P0, [R3+URZ+0x2a800], R0 ;  /* 0x02a80000030085a7 */ /* 0x000e64000800007f */
[----:B-1----:R-:W-:Y:S05]  /*13890*/  @!P0 BRA `(.L_x_978) ;  /* 0xfffffffc00ec8947 */ /* 0x002fea000383ffff */
[----:B------:R-:W-:Y:S05]  /*138a0*/  BRA `(.L_x_1111) ;  /* 0xfffffedc00587947 */ /* 0x000fea000383ffff */
.L_x_982:
[----:B0-----:R-:W-:-:S04]  /*138b0*/  IMAD.U32 R3, RZ, RZ, UR58 ;  /* 0x0000003aff037e24 */ /* 0x001fc8000f8e00ff */
[----:B------:R0:W2:Y:S03]  /*138c0*/  SYNCS.PHASECHK.TRANS64.TRYWAIT P1, [R3+URZ+0x2a830], R0 ;  /* 0x02a83000030075a7 */ /* 0x0000a6000802017f */
[----:B--2---:R-:W-:Y:S05]  /*138d0*/  @!P1 NANOSLEEP.SYNCS 0x989680 ;  /* 0x009896800000995d */ /* 0x004fea0003900000 */
[----:B------:R-:W2:Y:S02]  /*138e0*/  @!P1 SYNCS.PHASECHK.TRANS64 P1, [R3+URZ+0x2a830], R0 ;  /* 0x02a83000030095a7 */ /* 0x000ea4000802007f */
[----:B--2---:R-:W-:Y:S05]  /*138f0*/  @!P1 BRA `(.L_x_982) ;  /* 0xfffffffc00ec9947 */ /* 0x004fea000383ffff */
[----:B------:R-:W-:Y:S05]  /*13900*/  BRA `(.L_x_981) ;  /* 0xfffffedc007c7947 */ /* 0x000fea000383ffff */
.L_x_999:
[----:B-1----:R-:W-:-:S04]  /*13910*/  IMAD.U32 R12, RZ, RZ, UR61 ;  /* 0x0000003dff0c7e24 */ /* 0x002fc8000f8e00ff */
[----:B------:R1:W2:Y:S03]  /*13920*/  SYNCS.PHASECHK.TRANS64.TRYWAIT P1, [R12+URZ+0x2a830], R11 ;  /* 0x02a8300b0c0075a7 */ /* 0x0002a6000802017f */
[----:B--2---:R-:W-:Y:S05]  /*13930*/  @!P1 NANOSLEEP.SYNCS 0x989680 ;  /* 0x009896800000995d */ /* 0x004fea0003900000 */
[----:B------:R-:W2:Y:S02]  /*13940*/  @!P1 SYNCS.PHASECHK.TRANS64 P1, [R12+URZ+0x2a830], R11 ;  /* 0x02a8300b0c0095a7 */ /* 0x000ea4000802007f */
[----:B--2---:R-:W-:Y:S05]  /*13950*/  @!P1 BRA `(.L_x_999) ;  /* 0xfffffffc00ec9947 */ /* 0x004fea000383ffff */
[----:B------:R-:W-:Y:S05]  /*13960*/  BRA `(.L_x_998) ;  /* 0xffffff1000547947 */ /* 0x000fea000383ffff */
.L_x_1003:
[----:B01----:R-:W-:-:S04]  /*13970*/  IMAD.U32 R11, RZ, RZ, UR14 ;  /* 0x0000000eff0b7e24 */ /* 0x003fc8000f8e00ff */
[----:B------:R0:W1:Y:S03]  /*13980*/  SYNCS.PHASECHK.TRANS64.TRYWAIT P1, [R11+URZ+0x2a850], R0 ;  /* 0x02a850000b0075a7 */ /* 0x000066000802017f */
[----:B-1----:R-:W-:Y:S05]  /*13990*/  @!P1 NANOSLEEP.SYNCS 0x989680 ;  /* 0x009896800000995d */ /* 0x002fea0003900000 */
[----:B------:R-:W1:Y:S02]  /*139a0*/  @!P1 SYNCS.PHASECHK.TRANS64 P1, [R11+URZ+0x2a850], R0 ;  /* 0x02a850000b0095a7 */ /* 0x000e64000802007f */
[----:B-1----:R-:W-:Y:S05]  /*139b0*/  @!P1 BRA `(.L_x_1003) ;  /* 0xfffffffc00ec9947 */ /* 0x002fea000383ffff */
[----:B------:R-:W-:Y:S05]  /*139c0*/  BRA `(.L_x_1002) ;  /* 0xffffff1800607947 */ /* 0x000fea000383ffff */
.L_x_1022:
[----:B-1----:R-:W-:-:S04]  /*139d0*/  IMAD.U32 R12, RZ, RZ, UR6 ;  /* 0x00000006ff0c7e24 */ /* 0x002fc8000f8e00ff */
[----:B------:R1:W2:Y:S03]  /*139e0*/  SYNCS.PHASECHK.TRANS64.TRYWAIT P1, [R12+URZ+0x2a830], R11 ;  /* 0x02a8300b0c0075a7 */ /* 0x0002a6000802017f */
[----:B--2---:R-:W-:Y:S05]  /*139f0*/  @!P1 NANOSLEEP.SYNCS 0x989680 ;  /* 0x009896800000995d */ /* 0x004fea0003900000 */
[----:B------:R-:W2:Y:S02]  /*13a00*/  @!P1 SYNCS.PHASECHK.TRANS64 P1, [R12+URZ+0x2a830], R11 ;  /* 0x02a8300b0c0095a7 */ /* 0x000ea4000802007f */
[----:B--2---:R-:W-:Y:S05]  /*13a10*/  @!P1 BRA `(.L_x_1022) ;  /* 0xfffffffc00ec9947 */ /* 0x004fea000383ffff */
[----:B------:R-:W-:Y:S05]  /*13a20*/  BRA `(.L_x_1021) ;  /* 0xffffff44009c7947 */ /* 0x000fea000383ffff */
.L_x_1026:
[----:B01----:R-:W-:-:S04]  /*13a30*/  IMAD.U32 R11, RZ, RZ, UR6 ;  /* 0x00000006ff0b7e24 */ /* 0x003fc8000f8e00ff */
[----:B------:R0:W1:Y:S03]  /*13a40*/  SYNCS.PHASECHK.TRANS64.TRYWAIT P1, [R11+URZ+0x2a850], R0 ;  /* 0x02a850000b0075a7 */ /* 0x000066000802017f */
[----:B-1----:R-:W-:Y:S05]  /*13a50*/  @!P1 NANOSLEEP.SYNCS 0x989680 ;  /* 0x009896800000995d */ /* 0x002fea0003900000 */
[----:B------:R-:W1:Y:S02]  /*13a60*/  @!P1 SYNCS.PHASECHK.TRANS64 P1, [R11+URZ+0x2a850], R0 ;  /* 0x02a850000b0095a7 */ /* 0x000e64000802007f */
[----:B-1----:R-:W-:Y:S05]  /*13a70*/  @!P1 BRA `(.L_x_1026) ;  /* 0xfffffffc00ec9947 */ /* 0x002fea000383ffff */
[----:B------:R-:W-:Y:S05]  /*13a80*/  BRA `(.L_x_1025) ;  /* 0xffffff4c00a87947 */ /* 0x000fea000383ffff */
.L_x_1034:
[----:B-1----:R-:W-:-:S04]  /*13a90*/  IMAD.U32 R12, RZ, RZ, UR59 ;  /* 0x0000003bff0c7e24 */ /* 0x002fc8000f8e00ff */
[----:B------:R1:W2:Y:S03]  /*13aa0*/  SYNCS.PHASECHK.TRANS64.TRYWAIT P1, [R12+URZ+0x2a830], R11 ;  /* 0x02a8300b0c0075a7 */ /* 0x0002a6000802017f */
[----:B--2---:R-:W-:Y:S05]  /*13ab0*/  @!P1 NANOSLEEP.SYNCS 0x989680 ;  /* 0x009896800000995d */ /* 0x004fea0003900000 */
[----:B------:R-:W2:Y:S02]  /*13ac0*/  @!P1 SYNCS.PHASECHK.TRANS64 P1, [R12+URZ+0x2a830], R11 ;  /* 0x02a8300b0c0095a7 */ /* 0x000ea4000802007f */
[----:B--2---:R-:W-:Y:S05]  /*13ad0*/  @!P1 BRA `(.L_x_1034) ;  /* 0xfffffffc00ec9947 */ /* 0x004fea000383ffff */
[----:B------:R-:W-:Y:S05]  /*13ae0*/  BRA `(.L_x_1033) ;  /* 0xffffff6400e87947 */ /* 0x000fea000383ffff */
.L_x_1038:
[----:B01----:R-:W-:-:S04]  /*13af0*/  IMAD.U32 R11, RZ, RZ, UR10 ;  /* 0x0000000aff0b7e24 */ /* 0x003fc8000f8e00ff */
[----:B------:R0:W1:Y:S03]  /*13b00*/  SYNCS.PHASECHK.TRANS64.TRYWAIT P1, [R11+URZ+0x2a850], R0 ;  /* 0x02a850000b0075a7 */ /* 0x000066000802017f */
[----:B-1----:R-:W-:Y:S05]  /*13b10*/  @!P1 NANOSLEEP.SYNCS 0x989680 ;  /* 0x009896800000995d */ /* 0x002fea0003900000 */
[----:B------:R-:W1:Y:S02]  /*13b20*/  @!P1 SYNCS.PHASECHK.TRANS64 P1, [R11+URZ+0x2a850], R0 ;  /* 0x02a850000b0095a7 */ /* 0x000e64000802007f */
[----:B-1----:R-:W-:Y:S05]  /*13b30*/  @!P1 BRA `(.L_x_1038) ;  /* 0xfffffffc00ec9947 */ /* 0x002fea000383ffff */
[----:B------:R-:W-:Y:S05]  /*13b40*/  BRA `(.L_x_1037) ;  /* 0xffffff6c00f47947 */ /* 0x000fea000383ffff */
.L_x_1053:
[----:B-1----:R-:W-:-:S04]  /*13b50*/  IMAD.U32 R0, RZ, RZ, UR5 ;  /* 0x00000005ff007e24 */ /* 0x002fc8000f8e00ff */
[----:B------:R1:W2:Y:S03]  /*13b60*/  SYNCS.PHASECHK.TRANS64.TRYWAIT P1, [R0+URZ+0x2a850], R3 ;  /* 0x02a85003000075a7 */ /* 0x0002a6000802017f */
[----:B--2---:R-:W-:Y:S05]  /*13b70*/  @!P1 NANOSLEEP.SYNCS 0x989680 ;  /* 0x009896800000995d */ /* 0x004fea0003900000 */
[----:B------:R-:W2:Y:S02]  /*13b80*/  @!P1 SYNCS.PHASECHK.TRANS64 P1, [R0+URZ+0x2a850], R3 ;  /* 0x02a85003000095a7 */ /* 0x000ea4000802007f */
[----:B--2---:R-:W-:Y:S05]  /*13b90*/  @!P1 BRA `(.L_x_1053) ;  /* 0xfffffffc00ec9947 */ /* 0x004fea000383ffff */
[----:B------:R-:W-:Y:S05]  /*13ba0*/  BRA `(.L_x_1052) ;  /* 0xffffff9c007c7947 */ /* 0x000fea000383ffff */
.L_x_1071:
[----:B------:R-:W-:Y:S01]  /*13bb0*/  IMAD.MOV.U32 R13, RZ, RZ, R17 ;  /* 0x000000ffff0d7224 */ /* 0x000fe200078e0011 */
[----:B------:R-:W-:Y:S01]  /*13bc0*/  MOV R11, 0x1f ;  /* 0x0000001f000b7802 */ /* 0x000fe20000000f00 */
[----:B------:R-:W-:Y:S02]  /*13bd0*/  IMAD.MOV.U32 R12, RZ, RZ, RZ ;  /* 0x000000ffff0c7224 */ /* 0x000fe400078e00ff */
[----:B------:R-:W-:-:S07]  /*13be0*/  IMAD.MOV.U32 R15, RZ, RZ, -0x1 ;  /* 0xffffffffff0f7424 */ /* 0x000fce00078e00ff */
[----:B-----5:R-:W-:Y:S05]  /*13bf0*/  WARPSYNC.COLLECTIVE R15, `(.L_x_1112) ;  /* 0x000000000f087348 */ /* 0x020fea0003c00000 */
[----:B------:R0:W1:Y:S02]  /*13c00*/  SHFL.IDX P6, R14, R13, R12, R11 ;  /* 0x0000000c0d0e7389 */ /* 0x00006400000c000b */
[----:B01---5:R-:W-:Y:S01]  /*13c10*/  ENDCOLLECTIVE ;  /* 0x000000000000791b */ /* 0x023fe20003800000 */
.L_x_1112:
[----:B------:R-:W-:Y:S05]  /*13c20*/  BRA `(.L_x_1113) ;  /* 0xffffffd000007947 */ /* 0x000fea000383ffff */
.L_x_1073:
[----:B0-----:R-:W-:-:S04]  /*13c30*/  IMAD.U32 R3, RZ, RZ, UR46 ;  /* 0x0000002eff037e24 */ /* 0x001fc8000f8e00ff */
[----:B------:R0:W1:Y:S03]  /*13c40*/  SYNCS.PHASECHK.TRANS64.TRYWAIT P0, [R3+URZ+0x2a840], R2 ;  /* 0x02a84002030075a7 */ /* 0x000066000800017f */
[----:B-1----:R-:W-:Y:S05]  /*13c50*/  @!P0 NANOSLEEP.SYNCS 0x989680 ;  /* 0x009896800000895d */ /* 0x002fea0003900000 */
[----:B------:R-:W1:Y:S02]  /*13c60*/  @!P0 SYNCS.PHASECHK.TRANS64 P0, [R3+URZ+0x2a840], R2 ;  /* 0x02a84002030085a7 */ /* 0x000e64000800007f */
[----:B-1----:R-:W-:Y:S05]  /*13c70*/  @!P0 BRA `(.L_x_1073) ;  /* 0xfffffffc00ec8947 */ /* 0x002fea000383ffff */
[----:B------:R-:W-:Y:S05]  /*13c80*/  BRA `(.L_x_1114) ;  /* 0xffffffd000a07947 */ /* 0x000fea000383ffff */
.L_x_1074:
        /* <DEDUP_REMOVED lines=8> */
.L_x_1116:
[----:B------:R-:W-:Y:S05]  /*13d10*/  BSYNC B0 ;  /* 0x0000000000007941 */ /* 0x000fea0003800000 */
.L_x_1115:
[----:B------:R-:W-:Y:S01]  /*13d20*/  IMAD.MOV.U32 R13, RZ, RZ, R0 ;  /* 0x000000ffff0d7224 */ /* 0x000fe200078e0000 */
[----:B------:R-:W-:Y:S01]  /*13d30*/  @P0 LEA R9, R25, UR46, 0x1 ;  /* 0x0000002e19090c11 */ /* 0x000fe2000f8e08ff */
[----:B------:R-:W-:Y:S02]  /*13d40*/  IMAD.MOV.U32 R12, RZ, RZ, RZ ;  /* 0x000000ffff0c7224 */ /* 0x000fe400078e00ff */
[----:B------:R-:W-:Y:S02]  /*13d50*/  IMAD.MOV.U32 R11, RZ, RZ, 0x181f ;  /* 0x0000181fff0b7424 */ /* 0x000fe400078e00ff */
[----:B------:R-:W-:Y:S02]  /*13d60*/  IMAD.MOV.U32 R15, RZ, RZ, -0x1 ;  /* 0xffffffffff0f7424 */ /* 0x000fe400078e00ff */
[----:B------:R-:W-:-:S07]  /*13d70*/  IMAD.MOV.U32 R3, RZ, RZ, R14 ;  /* 0x000000ffff037224 */ /* 0x000fce00078e000e */
[----:B------:R-:W-:Y:S05]  /*13d80*/  WARPSYNC.COLLECTIVE R15, `(.L_x_1117) ;  /* 0x000000000f087348 */ /* 0x000fea0003c00000 */
[----:B------:R0:W1:Y:S02]  /*13d90*/  SHFL.IDX P6, R14, R13, R12, R11 ;  /* 0x0000000c0d0e7389 */ /* 0x00006400000c000b */
[----:B01----:R-:W-:Y:S01]  /*13da0*/  ENDCOLLECTIVE ;  /* 0x000000000000791b */ /* 0x003fe20003800000 */
.L_x_1117:
[----:B------:R-:W-:Y:S02]  /*13db0*/  IMAD.MOV.U32 R13, RZ, RZ, R7 ;  /* 0x000000ffff0d7224 */ /* 0x000fe400078e0007 */
[----:B------:R-:W-:Y:S02]  /*13dc0*/  IMAD.MOV.U32 R12, RZ, RZ, 0x1 ;  /* 0x00000001ff0c7424 */ /* 0x000fe400078e00ff */
[----:B------:R-:W-:-:S07]  /*13dd0*/  IMAD.MOV.U32 R2, RZ, RZ, R14 ;  /* 0x000000ffff027224 */ /* 0x000fce00078e000e */
[----:B------:R-:W-:Y:S05]  /*13de0*/  WARPSYNC.COLLECTIVE R15, `(.L_x_1118) ;  /* 0x000000000f087348 */ /* 0x000fea0003c00000 */
[----:B------:R0:W1:Y:S02]  /*13df0*/  SHFL.IDX P6, R14, R13, R12, R11 ;  /* 0x0000000c0d0e7389 */ /* 0x00006400000c000b */
[----:B01----:R-:W-:Y:S01]  /*13e00*/  ENDCOLLECTIVE ;  /* 0x000000000000791b */ /* 0x003fe20003800000 */
.L_x_1118:
        /* <DEDUP_REMOVED lines=13> */
.L_x_1119:
[----:B------:R-:W-:Y:S01]  /*13ee0*/  @P0 LEA R21, R25, UR46, 0x1 ;  /* 0x0000002e19150c11 */ /* 0x000fe2000f8e08ff */
[----:B------:R-:W-:Y:S02]  /*13ef0*/  IMAD.MOV.U32 R13, RZ, RZ, R7 ;  /* 0x000000ffff0d7224 */ /* 0x000fe400078e0007 */
[----:B------:R-:W-:Y:S02]  /*13f00*/  IMAD.MOV.U32 R12, RZ, RZ, 0x2 ;  /* 0x00000002ff0c7424 */ /* 0x000fe400078e00ff */
[----:B------:R-:W-:-:S07]  /*13f10*/  IMAD.MOV.U32 R4, RZ, RZ, R14 ;  /* 0x000000ffff047224 */ /* 0x000fce00078e000e */
[----:B------:R-:W-:Y:S05]  /*13f20*/  WARPSYNC.COLLECTIVE R15, `(.L_x_1120) ;  /* 0x000000000f087348 */ /* 0x000fea0003c00000 */
[----:B------:R0:W1:Y:S02]  /*13f30*/  SHFL.IDX P6, R14, R13, R12, R11 ;  /* 0x0000000c0d0e7389 */ /* 0x00006400000c000b */
[----:B01----:R-:W-:Y:S01]  /*13f40*/  ENDCOLLECTIVE ;  /* 0x000000000000791b */ /* 0x003fe20003800000 */
.L_x_1120:
        /* <DEDUP_REMOVED lines=8> */
[----:B------:R-:W-:Y:S01]  /*13fd0*/  ISETP.GE.AND P0, PT, R6, 0x21, PT ;  /* 0x000000210600780c */ /* 0x000fe20003f06270 */
[----:B------:R-:W-:-:S12]  /*13fe0*/  IMAD.MOV.U32 R8, RZ, RZ, R14 ;  /* 0x000000ffff087224 */ /* 0x000fd800078e000e */
[----:B0-----:R-:W-:Y:S05]  /*13ff0*/  WARPSYNC.COLLECTIVE R15, `(.L_x_1121) ;  /* 0x000000000f087348 */ /* 0x001fea0003c00000 */
[----:B------:R1:W2:Y:S02]  /*14000*/  SHFL.IDX P6, R14, R13, R12, R11 ;  /* 0x0000000c0d0e7389 */ /* 0x0002a400000c000b */
[----:B012---:R-:W-:Y:S01]  /*14010*/  ENDCOLLECTIVE ;  /* 0x000000000000791b */ /* 0x007fe20003800000 */
.L_x_1121:
[----:B------:R-:W-:Y:S01]  /*14020*/  IMAD.MOV.U32 R3, RZ, RZ, R8 ;  /* 0x000000ffff037224 */ /* 0x000fe200078e0008 */
[----:B------:R-:W-:Y:S01]  /*14030*/  @P0 LEA R35, R25, UR46, 0x1 ;  /* 0x0000002e19230c11 */ /* 0x000fe2000f8e08ff */
[----:B------:R-:W-:Y:S02]  /*14040*/  IMAD.MOV.U32 R13, RZ, RZ, R7 ;  /* 0x000000ffff0d7224 */ /* 0x000fe400078e0007 */
[----:B------:R-:W-:Y:S02]  /*14050*/  IMAD.MOV.U32 R12, RZ, RZ, 0x3 ;  /* 0x00000003ff0c7424 */ /* 0x000fe400078e00ff */
[----:B------:R-:W-:-:S07]  /*14060*/  IMAD.MOV.U32 R2, RZ, RZ, R14 ;  /* 0x000000ffff027224 */ /* 0x000fce00078e000e */
[----:B------:R-:W-:Y:S05]  /*14070*/  WARPSYNC.COLLECTIVE R15, `(.L_x_1122) ;  /* 0x000000000f087348 */ /* 0x000fea0003c00000 */
[----:B------:R0:W1:Y:S02]  /*14080*/  SHFL.IDX P6, R14, R13, R12, R11 ;  /* 0x0000000c0d0e7389 */ /* 0x00006400000c000b */
[----:B01----:R-:W-:Y:S01]  /*14090*/  ENDCOLLECTIVE ;  /* 0x000000000000791b */ /* 0x003fe20003800000 */
.L_x_1122:
        /* <DEDUP_REMOVED lines=13> */
.L_x_1123:
[----:B------:R-:W-:Y:S01]  /*14170*/  IMAD.MOV.U32 R5, RZ, RZ, R9 ;  /* 0x000000ffff057224 */ /* 0x000fe200078e0009 */
[----:B------:R-:W-:Y:S01]  /*14180*/  @P0 LEA R9, R25, UR46, 0x1 ;  /* 0x0000002e19090c11 */ /* 0x000fe2000f8e08ff */
[----:B------:R-:W-:Y:S01]  /*14190*/  IMAD.MOV.U32 R13, RZ, RZ, R7 ;  /* 0x000000ffff0d7224 */ /* 0x000fe200078e0007 */
[----:B------:R-:W-:Y:S01]  /*141a0*/  MOV R12, 0x4 ;  /* 0x00000004000c7802 */ /* 0x000fe20000000f00 */
[----:B------:R-:W-:-:S07]  /*141b0*/  IMAD.MOV.U32 R10, RZ, RZ, R14 ;  /* 0x000000ffff0a7224 */ /* 0x000fce00078e000e */
[----:B------:R-:W-:Y:S05]  /*141c0*/  WARPSYNC.COLLECTIVE R15, `(.L_x_1124) ;  /* 0x000000000f087348 */ /* 0x000fea0003c00000 */
[----:B------:R0:W1:Y:S02]  /*141d0*/  SHFL.IDX P6, R14, R13, R12, R11 ;  /* 0x0000000c0d0e7389 */ /* 0x00006400000c000b */
[----:B01----:R-:W-:Y:S01]  /*141e0*/  ENDCOLLECTIVE ;  /* 0x000000000000791b */ /* 0x003fe20003800000 */
.L_x_1124:
[----:B------:R-:W-:-:S04]  /*141f0*/  IMAD.MOV.U32 R4, RZ, RZ, R10 ;  /* 0x000000ffff047224 */ /* 0x000fc800078e000a */
[----:B------:R-:W-:-:S05]  /*14200*/  @P0 IMAD.WIDE.U32 R4, R30, 0x2, R4 ;  /* 0x000000021e040825 */ /* 0x000fca00078e0004 */
[----:B------:R-:W-:Y:S01]  /*14210*/  @!PT LDS RZ, [RZ] ;  /* 0x00000000fffff984 */ /* 0x000fe20000000800 */
[----:B------:R-:W-:Y:S01]  /*14220*/  @!PT LDS RZ, [RZ] ;  /* 0x00000000fffff984 */ /* 0x000fe20000000800 */
[----:B------:R-:W-:Y:S01]  /*14230*/  @!PT LDS RZ, [RZ] ;  /* 0x00000000fffff984 */ /* 0x000fe20000000800 */
[----:B------:R0:W-:Y:S01]  /*14240*/  @P0 LDGSTS.E.BYPASS.LTC128B.128 [R9+0x19c00], desc[UR56][R4.64], !P3 ;  /* 0x19c0000004090fae */ /* 0x0001e2000d901d78 */
[----:B------:R-:W-:-:S03]  /*14250*/  IMAD.MOV.U32 R13, RZ, RZ, R0 ;  /* 0x000000ffff0d7224 */ /* 0x000fc600078e0000 */
[----:B------:R0:W-:Y:S04]  /*14260*/  @P0 LDGSTS.E.BYPASS.LTC128B.128 [R9+0x1cc00], desc[UR56][R4.64+0x80], !P2 ;  /* 0x1cc0008004090fae */ /* 0x0001e8000d101d78 */
[----:B------:R0:W-:Y:S01]  /*14270*/  @P0 LDGSTS.E.BYPASS.LTC128B.128 [R9+0x1fc00], desc[UR56][R4.64+0x100], !P1 ;  /* 0x1fc0010004090fae */ /* 0x0001e2000c901d78 */
[----:B------:R-:W-:Y:S01]  /*14280*/  ISETP.GE.AND P0, PT, R6, 0x41, PT ;  /* 0x000000410600780c */ /* 0x000fe20003f06270 */
[----:B------:R-:W-:-:S12]  /*14290*/  IMAD.MOV.U32 R8, RZ, RZ, R14 ;  /* 0x000000ffff087224 */ /* 0x000fd800078e000e */
[----:B0-----:R-:W-:Y:S05]  /*142a0*/  WARPSYNC.COLLECTIVE R15, `(.L_x_1125) ;  /* 0x000000000f087348 */ /* 0x001fea0003c00000 */
[----:B------:R1:W2:Y:S02]  /*142b0*/  SHFL.IDX P6, R14, R13, R12, R11 ;  /* 0x0000000c0d0e7389 */ /* 0x0002a400000c000b */
[----:B012---:R-:W-:Y:S01]  /*142c0*/  ENDCOLLECTIVE ;  /* 0x000000000000791b */ /* 0x007fe20003800000 */
.L_x_1125:
        /* <DEDUP_REMOVED lines=8> */
.L_x_1126:
        /* <DEDUP_REMOVED lines=8> */
[----:B------:R-:W-:-:S07]  /*143d0*/  IMAD.MOV.U32 R7, RZ, RZ, R14 ;  /* 0x000000ffff077224 */ /* 0x000fce00078e000e */
[----:B0-----:R-:W-:Y:S05]  /*143e0*/  WARPSYNC.COLLECTIVE R15, `(.L_x_1127) ;  /* 0x000000000f087348 */ /* 0x001fea0003c00000 */
[----:B------:R1:W2:Y:S02]  /*143f0*/  SHFL.IDX P6, R14, R13, R12, R11 ;  /* 0x0000000c0d0e7389 */ /* 0x0002a400000c000b */
[----:B012---:R-:W-:Y:S01]  /*14400*/  ENDCOLLECTIVE ;  /* 0x000000000000791b */ /* 0x007fe20003800000 */
.L_x_1127:
[----:B------:R-:W-:Y:S05]  /*14410*/  BRA `(.L_x_1128) ;  /* 0xffffffd000007947 */ /* 0x000fea000383ffff */
.L_x_1077:
[----:B------:R-:W-:Y:S01]  /*14420*/  IMAD.MOV.U32 R13, RZ, RZ, R8 ;  /* 0x000000ffff0d7224 */ /* 0x000fe200078e0008 */
[----:B------:R-:W-:Y:S01]  /*14430*/  IADD3 R7, R36, UR40, RZ ;  /* 0x0000002824077c10 */ /* 0x000fe2000fffe0ff */
[----:B------:R-:W-:Y:S02]  /*14440*/  IMAD.MOV.U32 R12, RZ, RZ, RZ ;  /* 0x000000ffff0c7224 */ /* 0x000fe400078e00ff */
[----:B------:R-:W-:Y:S02]  /*14450*/  IMAD.MOV.U32 R11, RZ, RZ, 0x181f ;  /* 0x0000181fff0b7424 */ /* 0x000fe400078e00ff */
[----:B------:R-:W-:Y:S02]  /*14460*/  IMAD.MOV.U32 R15, RZ, RZ, -0x1 ;  /* 0xffffffffff0f7424 */ /* 0x000fe400078e00ff */
[----:B------:R-:W-:-:S07]  /*14470*/  VIADD R5, R7, 0x10 ;  /* 0x0000001007057836 */ /* 0x000fce0000000000 */
[----:B------:R-:W-:Y:S05]  /*14480*/  WARPSYNC.COLLECTIVE R15, `(.L_x_1129) ;  /* 0x000000000f087348 */ /* 0x000fea0003c00000 */
[----:B------:R0:W1:Y:S02]  /*14490*/  SHFL.IDX P6, R14, R13, R12, R11 ;  /* 0x0000000c0d0e7389 */ /* 0x00006400000c000b */
[----:B01----:R-:W-:Y:S01]  /*144a0*/  ENDCOLLECTIVE ;  /* 0x000000000000791b */ /* 0x003fe20003800000 */
.L_x_1129:
[----:B------:R-:W-:Y:S02]  /*144b0*/  IMAD.MOV.U32 R13, RZ, RZ, R0 ;  /* 0x000000ffff0d7224 */ /* 0x000fe400078e0000 */
[----:B------:R-:W-:-:S07]  /*144c0*/  IMAD.MOV.U32 R3, RZ, RZ, R14 ;  /* 0x000000ffff037224 */ /* 0x000fce00078e000e */
[----:B------:R-:W-:Y:S05]  /*144d0*/  WARPSYNC.COLLECTIVE R15, `(.L_x_1130) ;  /* 0x000000000f087348 */ /* 0x000fea0003c00000 */
[----:B------:R0:W1:Y:S02]  /*144e0*/  SHFL.IDX P6, R14, R13, R12, R11 ;  /* 0x0000000c0d0e7389 */ /* 0x00006400000c000b */
[----:B01----:R-:W-:Y:S01]  /*144f0*/  ENDCOLLECTIVE ;  /* 0x000000000000791b */ /* 0x003fe20003800000 */
.L_x_1130:
[----:B------:R-:W-:Y:S02]  /*14500*/  ULDC UR4, c[0x0][0x288] ;  /* 0x0000a20000047ab9 */ /* 0x000fe40000000800 */
[----:B------:R-:W-:-:S05]  /*14510*/  IMAD R6, R6, UR4, RZ ;  /* 0x0000000406067c24 */ /* 0x000fca000f8e02ff */
[----:B------:R-:W-:Y:S01]  /*14520*/  ISETP.GE.AND P1, PT, R7, R6, PT ;  /* 0x000000060700720c */ /* 0x000fe20003f26270 */
[----:B------:R-:W-:Y:S02]  /*14530*/  IMAD.MOV.U32 R13, RZ, RZ, R8 ;  /* 0x000000ffff0d7224 */ /* 0x000fe400078e0008 */
[----:B------:R-:W-:-:S10]  /*14540*/  IMAD.MOV.U32 R12, RZ, RZ, 0x1 ;  /* 0x00000001ff0c7424 */ /* 0x000fd400078e00ff */
[----:B------:R-:W-:Y:S01]  /*14550*/  @!P1 LEA R9, R25, UR46, 0x1 ;  /* 0x0000002e19099c11 */ /* 0x000fe2000f8e08ff */
[----:B------:R-:W-:-:S07]  /*14560*/  IMAD.MOV.U32 R2, RZ, RZ, R14 ;  /* 0x000000ffff027224 */ /* 0x000fce00078e000e */
[----:B------:R-:W-:Y:S05]  /*14570*/  WARPSYNC.COLLECTIVE R15, `(.L_x_1131) ;  /* 0x000000000f087348 */ /* 0x000fea0003c00000 */
[----:B------:R0:W1:Y:S02]  /*14580*/  SHFL.IDX P6, R14, R13, R12, R11 ;  /* 0x0000000c0d0e7389 */ /* 0x00006400000c000b */
[----:B01----:R-:W-:Y:S01]  /*14590*/  ENDCOLLECTIVE ;  /* 0x000000000000791b */ /* 0x003fe20003800000 */
.L_x_1131:
        /* <DEDUP_REMOVED lines=8> */
[----:B------:R-:W-:Y:S01]  /*14620*/  ISETP.GE.AND P1, PT, R5, R6, PT ;  /* 0x000000060500720c */ /* 0x000fe20003f26270 */
[----:B------:R-:W-:-:S12]  /*14630*/  IMAD.MOV.U32 R5, RZ, RZ, R14 ;  /* 0x000000ffff057224 */ /* 0x000fd800078e000e */
[----:B0-----:R-:W-:Y:S05]  /*14640*/  WARPSYNC.COLLECTIVE R15, `(.L_x_1132) ;  /* 0x000000000f087348 */ /* 0x001fea0003c00000 */
[----:B------:R1:W2:Y:S02]  /*14650*/  SHFL.IDX P6, R14, R13, R12, R11 ;  /* 0x0000000c0d0e7389 */ /* 0x0002a400000c000b */
[----:B012---:R-:W-:Y:S01]  /*14660*/  ENDCOLLECTIVE ;  /* 0x000000000000791b */ /* 0x007fe20003800000 */
.L_x_1132:
[----:B------:R-:W-:Y:S01]  /*14670*/  VIADD R3, R7, 0x20 ;  /* 0x0000002007037836 */ /* 0x000fe20000000000 */
[----:B------:R-:W-:Y:S01]  /*14680*/  @!P1 LEA R21, R25, UR46, 0x1 ;  /* 0x0000002e19159c11 */ /* 0x000fe2000f8e08ff */
[----:B------:R-:W-:Y:S02]  /*14690*/  IMAD.MOV.U32 R13, RZ, RZ, R8 ;  /* 0x000000ffff0d7224 */ /* 0x000fe400078e0008 */
[----:B------:R-:W-:Y:S02]  /*146a0*/  IMAD.MOV.U32 R12, RZ, RZ, 0x2 ;  /* 0x00000002ff0c7424 */ /* 0x000fe400078e00ff */
[----:B------:R-:W-:-:S07]  /*146b0*/  IMAD.MOV.U32 R4, RZ, RZ, R14 ;  /* 0x000000ffff047224 */ /* 0x000fce00078e000e */
[----:B------:R-:W-:Y:S05]  /*146c0*/  WARPSYNC.COLLECTIVE R15, `(.L_x_1133) ;  /* 0x000000000f087348 */ /* 0x000fea0003c00000 */
[----:B------:R0:W1:Y:S02]  /*146d0*/  SHFL.IDX P6, R14, R13, R12, R11 ;  /* 0x0000000c0d0e7389 */ /* 0x00006400000c000b */
[----:B01----:R-:W-:Y:S01]  /*146e0*/  ENDCOLLECTIVE ;  /* 0x000000000000791b */ /* 0x003fe20003800000 */
.L_x_1133:
        /* <DEDUP_REMOVED lines=13> */
.L_x_1134:
        /* <DEDUP_REMOVED lines=8> */
.L_x_1135:
        /* <DEDUP_REMOVED lines=13> */
.L_x_1136:
        /* <DEDUP_REMOVED lines=8> */
.L_x_1137:
        /* <DEDUP_REMOVED lines=13> */
.L_x_1138:
        /* <DEDUP_REMOVED lines=8> */
.L_x_1139:
        /* <DEDUP_REMOVED lines=13> */
.L_x_1140:
[----:B------:R-:W-:Y:S01]  /*14bb0*/  VIADD R3, R7, 0x60 ;  /* 0x0000006007037836 */ /* 0x000fe20000000000 */
[----:B------:R-:W-:Y:S02]  /*14bc0*/  @!P1 LEA R21, R25, UR46, 0x1 ;  /* 0x0000002e19159c11 */ /* 0x000fe4000f8e08ff */
[----:B------:R-:W-:Y:S01]  /*14bd0*/  MOV R13, R8 ;  /* 0x00000008000d7202 */ /* 0x000fe20000000f00 */
[----:B------:R-:W-:Y:S02]  /*14be0*/  IMAD.MOV.U32 R12, RZ, RZ, 0x6 ;  /* 0x00000006ff0c7424 */ /* 0x000fe400078e00ff */
[----:B------:R-:W-:-:S07]  /*14bf0*/  IMAD.MOV.U32 R4, RZ, RZ, R14 ;  /* 0x000000ffff047224 */ /* 0x000fce00078e000e */
[----:B------:R-:W-:Y:S05]  /*14c00*/  WARPSYNC.COLLECTIVE R15, `(.L_x_1141) ;  /* 0x000000000f087348 */ /* 0x000fea0003c00000 */
[----:B------:R0:W1:Y:S02]  /*14c10*/  SHFL.IDX P6, R14, R13, R12, R11 ;  /* 0x0000000c0d0e7389 */ /* 0x00006400000c000b */
[----:B01----:R-:W-:Y:S01]  /*14c20*/  ENDCOLLECTIVE ;  /* 0x000000000000791b */ /* 0x003fe20003800000 */
.L_x_1141:
        /* <DEDUP_REMOVED lines=13> */
.L_x_1142:
[----:B------:R-:W-:Y:S01]  /*14d00*/  @!P1 LEA R9, R25, UR46, 0x1 ;  /* 0x0000002e19099c11 */ /* 0x000fe2000f8e08ff */
[----:B------:R-:W-:Y:S02]  /*14d10*/  IMAD.MOV.U32 R13, RZ, RZ, R8 ;  /* 0x000000ffff0d7224 */ /* 0x000fe400078e0008 */
[----:B------:R-:W-:Y:S02]  /*14d20*/  IMAD.MOV.U32 R12, RZ, RZ, 0x7 ;  /* 0x00000007ff0c7424 */ /* 0x000fe400078e00ff */
[----:B------:R-:W-:-:S07]  /*14d30*/  IMAD.MOV.U32 R2, RZ, RZ, R14 ;  /* 0x000000ffff027224 */ /* 0x000fce00078e000e */
[----:B------:R-:W-:Y:S05]  /*14d40*/  WARPSYNC.COLLECTIVE R15, `(.L_x_1143) ;  /* 0x000000000f087348 */ /* 0x000fea0003c00000 */
[----:B------:R0:W1:Y:S02]  /*14d50*/  SHFL.IDX P6, R14, R13, R12, R11 ;  /* 0x0000000c0d0e7389 */ /* 0x00006400000c000b */
[----:B01----:R-:W-:Y:S01]  /*14d60*/  ENDCOLLECTIVE ;  /* 0x000000000000791b */ /* 0x003fe20003800000 */
.L_x_1143:
        /* <DEDUP_REMOVED lines=12> */
.L_x_1144:
[----:B------:R-:W-:Y:S05]  /*14e30*/  BRA `(.L_x_1145) ;  /* 0xffffffcc00ec7947 */ /* 0x000fea000383ffff */
.L_x_1080:
[----:B0-----:R-:W-:-:S04]  /*14e40*/  IMAD.U32 R3, RZ, RZ, UR46 ;  /* 0x0000002eff037e24 */ /* 0x001fc8000f8e00ff */
[----:B------:R0:W1:Y:S03]  /*14e50*/  SYNCS.PHASECHK.TRANS64.TRYWAIT P0, [R3+URZ+0x2a820], R0 ;  /* 0x02a82000030075a7 */ /* 0x000066000800017f */
[----:B-1----:R-:W-:Y:S05]  /*14e60*/  @!P0 NANOSLEEP.SYNCS 0x989680 ;  /* 0x009896800000895d */ /* 0x002fea0003900000 */
[----:B------:R-:W1:Y:S02]  /*14e70*/  @!P0 SYNCS.PHASECHK.TRANS64 P0, [R3+URZ+0x2a820], R0 ;  /* 0x02a82000030085a7 */ /* 0x000e64000800007f */
[----:B-1----:R-:W-:Y:S05]  /*14e80*/  @!P0 BRA `(.L_x_1080) ;  /* 0xfffffffc00ec8947 */ /* 0x002fea000383ffff */
[----:B------:R-:W-:Y:S05]  /*14e90*/  BRA `(.L_x_1146) ;  /* 0xffffffd000387947 */ /* 0x000fea000383ffff */
.L_x_1084:
[----:B0-----:R0:W1:Y:S02]  /*14ea0*/  SYNCS.PHASECHK.TRANS64.TRYWAIT P0, [R8+URZ+0x2a840], R3 ;  /* 0x02a84003080075a7 */ /* 0x001064000800017f */
[----:B-1----:R-:W-:Y:S05]  /*14eb0*/  @!P0 NANOSLEEP.SYNCS 0x989680 ;  /* 0x009896800000895d */ /* 0x002fea0003900000 */
[----:B------:R-:W1:Y:S02]  /*14ec0*/  @!P0 SYNCS.PHASECHK.TRANS64 P0, [R8+URZ+0x2a840], R3 ;  /* 0x02a84003080085a7 */ /* 0x000e64000800007f */
[----:B-1----:R-:W-:Y:S05]  /*14ed0*/  @!P0 BRA `(.L_x_1084) ;  /* 0xfffffffc00f08947 */ /* 0x002fea000383ffff */
[----:B------:R-:W-:Y:S05]  /*14ee0*/  BRA `(.L_x_1147) ;  /* 0xffffffd000fc7947 */ /* 0x000fea000383ffff */
.L_x_1085:
        /* <DEDUP_REMOVED lines=8> */
.L_x_1149:
[----:B------:R-:W-:Y:S05]  /*14f70*/  BSYNC B1 ;  /* 0x0000000000017941 */ /* 0x000fea0003800000 */
.L_x_1148:
[----:B------:R-:W-:Y:S01]  /*14f80*/  IMAD.MOV.U32 R13, RZ, RZ, R10 ;  /* 0x000000ffff0d7224 */ /* 0x000fe200078e000a */
[----:B------:R-:W-:Y:S01]  /*14f90*/  MOV R12, RZ ;  /* 0x000000ff000c7202 */ /* 0x000fe20000000f00 */
[----:B------:R-:W-:Y:S01]  /*14fa0*/  IMAD.MOV.U32 R11, RZ, RZ, 0x181f ;  /* 0x0000181fff0b7424 */ /* 0x000fe200078e00ff */
[----:B------:R-:W-:Y:S01]  /*14fb0*/  LEA R19, R19, UR46, 0x1 ;  /* 0x0000002e13137c11 */ /* 0x000fe2000f8e08ff */
[----:B------:R-:W-:Y:S02]  /*14fc0*/  IMAD.MOV.U32 R15, RZ, RZ, -0x1 ;  /* 0xffffffffff0f7424 */ /* 0x000fe400078e00ff */
[----:B------:R-:W-:-:S07]  /*14fd0*/  IMAD.MOV.U32 R3, RZ, RZ, R14 ;  /* 0x000000ffff037224 */ /* 0x000fce00078e000e */
[----:B------:R-:W-:Y:S05]  /*14fe0*/  WARPSYNC.COLLECTIVE R15, `(.L_x_1150) ;  /* 0x000000000f087348 */ /* 0x000fea0003c00000 */
[----:B------:R0:W1:Y:S02]  /*14ff0*/  SHFL.IDX P6, R14, R13, R12, R11 ;  /* 0x0000000c0d0e7389 */ /* 0x00006400000c000b */
[----:B01----:R-:W-:Y:S01]  /*15000*/  ENDCOLLECTIVE ;  /* 0x000000000000791b */ /* 0x003fe20003800000 */
.L_x_1150:
[----:B------:R-:W-:Y:S02]  /*15010*/  IMAD.MOV.U32 R13, RZ, RZ, R21 ;  /* 0x000000ffff0d7224 */ /* 0x000fe400078e0015 */
[----:B------:R-:W-:Y:S01]  /*15020*/  IMAD.MOV.U32 R12, RZ, RZ, 0x1 ;  /* 0x00000001ff0c7424 */ /* 0x000fe200078e00ff */
[----:B------:R-:W-:-:S13]  /*15030*/  IADD3 R2, P0, R14, R35, RZ ;  /* 0x000000230e027210 */ /* 0x000fda0007f1e0ff */
[----:B------:R-:W-:Y:S05]  /*15040*/  WARPSYNC.COLLECTIVE R15, `(.L_x_1151) ;  /* 0x000000000f087348 */ /* 0x000fea0003c00000 */
[----:B------:R0:W1:Y:S02]  /*15050*/  SHFL.IDX P6, R14, R13, R12, R11 ;  /* 0x0000000c0d0e7389 */ /* 0x00006400000c000b */
[----:B01----:R-:W-:Y:S01]  /*15060*/  ENDCOLLECTIVE ;  /* 0x000000000000791b */ /* 0x003fe20003800000 */
.L_x_1151:
        /* <DEDUP_REMOVED lines=8> */
[----:B------:R-:W-:-:S07]  /*150f0*/  IMAD.MOV.U32 R4, RZ, RZ, R14 ;  /* 0x000000ffff047224 */ /* 0x000fce00078e000e */
[----:B0-----:R-:W-:Y:S05]  /*15100*/  WARPSYNC.COLLECTIVE R15, `(.L_x_1152) ;  /* 0x000000000f087348 */ /* 0x001fea0003c00000 */
[----:B------:R1:W2:Y:S02]  /*15110*/  SHFL.IDX P6, R14, R13, R12, R11 ;  /* 0x0000000c0d0e7389 */ /* 0x0002a400000c000b */
[----:B012---:R-:W-:Y:S01]  /*15120*/  ENDCOLLECTIVE ;  /* 0x000000000000791b */ /* 0x007fe20003800000 */
.L_x_1152:
[----:B------:R-:W-:Y:S02]  /*15130*/  IMAD.MOV.U32 R13, RZ, RZ, R21 ;  /* 0x000000ffff0d7224 */ /* 0x000fe400078e0015 */
[----:B------:R-:W-:Y:S01]  /*15140*/  IMAD.MOV.U32 R12, RZ, RZ, 0x2 ;  /* 0x00000002ff0c7424 */ /* 0x000fe200078e00ff */
[----:B------:R-:W-:-:S13]  /*15150*/  IADD3 R2, P0, R14, R35, RZ ;  /* 0x000000230e027210 */ /* 0x000fda0007f1e0ff */
[----:B------:R-:W-:Y:S05]  /*15160*/  WARPSYNC.COLLECTIVE R15, `(.L_x_1153) ;  /* 0x000000000f087348 */ /* 0x000fea0003c00000 */
[----:B------:R0:W1:Y:S02]  /*15170*/  SHFL.IDX P6, R14, R13, R12, R11 ;  /* 0x0000000c0d0e7389 */ /* 0x00006400000c000b */
[----:B01----:R-:W-:Y:S01]  /*15180*/  ENDCOLLECTIVE ;  /* 0x000000000000791b */ /* 0x003fe20003800000 */
.L_x_1153:
        /* <DEDUP_REMOVED lines=12> */
.L_x_1154:
[----:B------:R-:W-:Y:S02]  /*15250*/  IMAD.MOV.U32 R13, RZ, RZ, R21 ;  /* 0x000000ffff0d7224 */ /* 0x000fe400078e0015 */
[----:B------:R-:W-:-:S05]  /*15260*/  IMAD.MOV.U32 R12, RZ, RZ, R14 ;  /* 0x000000ffff0c7224 */ /* 0x000fca00078e000e */
[----:B------:R-:W-:Y:S02]  /*15270*/  IADD3 R2, P0, R12, R35, RZ ;  /* 0x000000230c027210 */ /* 0x000fe40007f1e0ff */
[----:B------:R-:W-:-:S03]  /*15280*/  MOV R12, 0x3 ;  /* 0x00000003000c7802 */ /* 0x000fc60000000f00 */
[----:B------:R-:W-:-:S08]  /*15290*/  IMAD.X R3, RZ, RZ, R5, P0 ;  /* 0x000000ffff037224 */ /* 0x000fd000000e0605 */
[----:B------:R-:W-:Y:S05]  /*152a0*/  WARPSYNC.COLLECTIVE R15, `(.L_x_1155) ;  /* 0x000000000f087348 */ /* 0x000fea0003c00000 */
[----:B------:R0:W1:Y:S02]  /*152b0*/  SHFL.IDX P6, R14, R13, R12, R11 ;  /* 0x0000000c0d0e7389 */ /* 0x00006400000c000b */
[----:B01----:R-:W-:Y:S01]  /*152c0*/  ENDCOLLECTIVE ;  /* 0x000000000000791b */ /* 0x003fe20003800000 */
.L_x_1155:
[----:B------:R-:W-:Y:S01]  /*152d0*/  @!PT LDS RZ, [RZ] ;  /* 0x00000000fffff984 */ /* 0x000fe20000000800 */
[----:B------:R-:W-:Y:S01]  /*152e0*/  @!PT LDS RZ, [RZ] ;  /* 0x00000000fffff984 */ /* 0x000fe20000000800 */
[----:B------:R-:W-:Y:S01]  /*152f0*/  @!PT LDS RZ, [RZ] ;  /* 0x00000000fffff984 */ /* 0x000fe20000000800 */
[----:B------:R-:W-:Y:S04]  /*15300*/  LDGSTS.E.BYPASS.LTC128B.128 [R19+0x19400], desc[UR56][R2.64], !P3 ;  /* 0x1940000002137fae */ /* 0x000fe8000d901d78 */
[----:B------:R-:W-:Y:S04]  /*15310*/  LDGSTS.E.BYPASS.LTC128B.128 [R19+0x1c400], desc[UR56][R2.64+0x80], !P2 ;  /* 0x1c40008002137fae */ /* 0x000fe8000d101d78 */
[----:B------:R0:W-:Y:S01]  /*15320*/  LDGSTS.E.BYPASS.LTC128B.128 [R19+0x1f400], desc[UR56][R2.64+0x100], !P1 ;  /* 0x1f40010002137fae */ /* 0x0001e2000c901d78 */
[----:B------:R-:W-:Y:S02]  /*15330*/  IMAD.MOV.U32 R13, RZ, RZ, R10 ;  /* 0x000000ffff0d7224 */ /* 0x000fe400078e000a */
[----:B0-----:R-:W-:-:S07]  /*15340*/  IMAD.MOV.U32 R3, RZ, RZ, R14 ;  /* 0x000000ffff037224 */ /* 0x001fce00078e000e */
[----:B------:R-:W-:Y:S05]  /*15350*/  WARPSYNC.COLLECTIVE R15, `(.L_x_1156) ;  /* 0x000000000f087348 */ /* 0x000fea0003c00000 */
[----:B------:R0:W1:Y:S02]  /*15360*/  SHFL.IDX P6, R14, R13, R12, R11 ;  /* 0x0000000c0d0e7389 */ /* 0x00006400000c000b */
[----:B01----:R-:W-:Y:S01]  /*15370*/  ENDCOLLECTIVE ;  /* 0x000000000000791b */ /* 0x003fe20003800000 */
.L_x_1156:
[----:B------:R-:W-:Y:S02]  /*15380*/  IMAD.MOV.U32 R13, RZ, RZ, R21 ;  /* 0x000000ffff0d7224 */ /* 0x000fe400078e0015 */
[----:B------:R-:W-:Y:S01]  /*15390*/  IMAD.MOV.U32 R12, RZ, RZ, 0x4 ;  /* 0x00000004ff0c7424 */ /* 0x000fe200078e00ff */
[----:B------:R-:W-:-:S13]  /*153a0*/  IADD3 R2, P0, R14, R35, RZ ;  /* 0x000000230e027210 */ /* 0x000fda0007f1e0ff */
[----:B------:R-:W-:Y:S05]  /*153b0*/  WARPSYNC.COLLECTIVE R15, `(.L_x_1157) ;  /* 0x000000000f087348 */ /* 0x000fea0003c00000 */
[----:B------:R0:W1:Y:S02]  /*153c0*/  SHFL.IDX P6, R14, R13, R12, R11 ;  /* 0x0000000c0d0e7389 */ /* 0x00006400000c000b */
[----:B01----:R-:W-:Y:S01]  /*153d0*/  ENDCOLLECTIVE ;  /* 0x000000000000791b */ /* 0x003fe20003800000 */
.L_x_1157:
        /* <DEDUP_REMOVED lines=12> */
.L_x_1158:
[----:B------:R-:W-:Y:S02]  /*154a0*/  IMAD.MOV.U32 R13, RZ, RZ, R21 ;  /* 0x000000ffff0d7224 */ /* 0x000fe400078e0015 */
[----:B------:R-:W-:-:S05]  /*154b0*/  IMAD.MOV.U32 R12, RZ, RZ, R14 ;  /* 0x000000ffff0c7224 */ /* 0x000fca00078e000e */
[----:B------:R-:W-:Y:S01]  /*154c0*/  IADD3 R2, P0, R12, R35, RZ ;  /* 0x000000230c027210 */ /* 0x000fe20007f1e0ff */
[----:B------:R-:W-:-:S04]  /*154d0*/  IMAD.MOV.U32 R12, RZ, RZ, 0x5 ;  /* 0x00000005ff0c7424 */ /* 0x000fc800078e00ff */
[----:B------:R-:W-:-:S08]  /*154e0*/  IMAD.X R3, RZ, RZ, R4, P0 ;  /* 0x000000ffff037224 */ /* 0x000fd000000e0604 */
[----:B------:R-:W-:Y:S05]  /*154f0*/  WARPSYNC.COLLECTIVE R15, `(.L_x_1159) ;  /* 0x000000000f087348 */ /* 0x000fea0003c00000 */
[----:B------:R0:W1:Y:S02]  /*15500*/  SHFL.IDX P6, R14, R13, R12, R11 ;  /* 0x0000000c0d0e7389 */ /* 0x00006400000c000b */
[----:B01----:R-:W-:Y:S01]  /*15510*/  ENDCOLLECTIVE ;  /* 0x000000000000791b */ /* 0x003fe20003800000 */
.L_x_1159:
[----:B------:R-:W-:Y:S01]  /*15520*/  @!PT LDS RZ, [RZ] ;  /* 0x00000000fffff984 */ /* 0x000fe20000000800 */
[----:B------:R-:W-:Y:S01]  /*15530*/  @!PT LDS RZ, [RZ] ;  /* 0x00000000fffff984 */ /* 0x000fe20000000800 */
[----:B------:R-:W-:Y:S01]  /*15540*/  @!PT LDS RZ, [RZ] ;  /* 0x00000000fffff984 */ /* 0x000fe20000000800 */
[----:B------:R0:W-:Y:S04]  /*15550*/  LDGSTS.E.BYPASS.LTC128B.128 [R19+0x1a400], desc[UR56][R2.64], !P3 ;  /* 0x1a40000002137fae */ /* 0x0001e8000d901d78 */
[----:B------:R0:W-:Y:S04]  /*15560*/  LDGSTS.E.BYPASS.LTC128B.128 [R19+0x1d400], desc[UR56][R2.64+0x80], !P2 ;  /* 0x1d40008002137fae */ /* 0x0001e8000d101d78 */
[----:B------:R0:W-:Y:S01]  /*15570*/  LDGSTS.E.BYPASS.LTC128B.128 [R19+0x20400], desc[UR56][R2.64+0x100], !P1 ;  /* 0x2040010002137fae */ /* 0x0001e2000c901d78 */
[----:B------:R-:W-:Y:S02]  /*15580*/  IMAD.MOV.U32 R13, RZ, RZ, R10 ;  /* 0x000000ffff0d7224 */ /* 0x000fe400078e000a */
[----:B------:R-:W-:-:S07]  /*15590*/  IMAD.MOV.U32 R21, RZ, RZ, R14 ;  /* 0x000000ffff157224 */ /* 0x000fce00078e000e */
[----:B0-----:R-:W-:Y:S05]  /*155a0*/  WARPSYNC.COLLECTIVE R15, `(.L_x_1160) ;  /* 0x000000000f087348 */ /* 0x001fea0003c00000 */
[----:B------:R1:W2:Y:S02]  /*155b0*/  SHFL.IDX P6, R14, R13, R12, R11 ;  /* 0x0000000c0d0e7389 */ /* 0x0002a400000c000b */
[----:B012---:R-:W-:Y:S01]  /*155c0*/  ENDCOLLECTIVE ;  /* 0x000000000000791b */ /* 0x007fe20003800000 */
.L_x_1160:
[----:B------:R-:W-:Y:S05]  /*155d0*/  BRA `(.L_x_1161) ;  /* 0xffffffd000587947 */ /* 0x000fea000383ffff */
.L_x_1090:
[----:B0-----:R0:W2:Y:S02]  /*155e0*/  SYNCS.PHASECHK.TRANS64.TRYWAIT P0, [R4+URZ+0x2a860], R3 ;  /* 0x02a86003040075a7 */ /* 0x0010a4000800017f */
[----:B--2---:R-:W-:Y:S05]  /*155f0*/  @!P0 NANOSLEEP.SYNCS 0x989680 ;  /* 0x009896800000895d */ /* 0x004fea0003900000 */
[----:B------:R-:W2:Y:S02]  /*15600*/  @!P0 SYNCS.PHASECHK.TRANS64 P0, [R4+URZ+0x2a860], R3 ;  /* 0x02a86003040085a7 */ /* 0x000ea4000800007f */
[----:B--2---:R-:W-:Y:S05]  /*15610*/  @!P0 BRA `(.L_x_1090) ;  /* 0xfffffffc00f08947 */ /* 0x004fea000383ffff */
[----:B------:R-:W-:Y:S05]  /*15620*/  BRA `(.L_x_1162) ;  /* 0xffffffd000b47947 */ /* 0x000fea000383ffff */
.L_x_1091:
[----:B------:R-:W-:Y:S01]  /*15630*/  BSSY B1, `(.L_x_1163) ;  /* 0x0000008000017945 */ /* 0x000fe20003800000 */
[----:B------:R-:W-:Y:S01]  /*15640*/  IMAD.MOV.U32 R13, RZ, RZ, R17 ;  /* 0x000000ffff0d7224 */ /* 0x000fe200078e0011 */
[----:B------:R-:W-:Y:S01]  /*15650*/  MOV R11, 0x181f ;  /* 0x0000181f000b7802 */ /* 0x000fe20000000f00 */
[----:B------:R-:W-:Y:S02]  /*15660*/  IMAD.MOV.U32 R12, RZ, RZ, RZ ;  /* 0x000000ffff0c7224 */ /* 0x000fe400078e00ff */
[----:B------:R-:W-:-:S07]  /*15670*/  IMAD.MOV.U32 R15, RZ, RZ, -0x1 ;  /* 0xffffffffff0f7424 */ /* 0x000fce00078e00ff */
[----:B01----:R-:W-:Y:S05]  /*15680*/  WARPSYNC.COLLECTIVE R15, `(.L_x_1164) ;  /* 0x000000000f087348 */ /* 0x003fea0003c00000 */
[----:B------:R2:W3:Y:S02]  /*15690*/  SHFL.IDX P6, R14, R13, R12, R11 ;  /* 0x0000000c0d0e7389 */ /* 0x0004e400000c000b */
[----:B0123--:R-:W-:Y:S01]  /*156a0*/  ENDCOLLECTIVE ;  /* 0x000000000000791b */ /* 0x00ffe20003800000 */
.L_x_1164:
[----:B------:R-:W-:Y:S05]  /*156b0*/  BSYNC B1 ;  /* 0x0000000000017941 */ /* 0x000fea0003800000 */
.L_x_1163:
[----:B------:R-:W-:Y:S01]  /*156c0*/  IMAD.MOV.U32 R13, RZ, RZ, R16 ;  /* 0x000000ffff0d7224 */ /* 0x000fe200078e0010 */
[----:B------:R-:W-:Y:S01]  /*156d0*/  LEA R5, R5, UR46, 0x1 ;  /* 0x0000002e05057c11 */ /* 0x000fe2000f8e08ff */
[----:B------:R-:W-:Y:S02]  /*156e0*/  IMAD.MOV.U32 R12, RZ, RZ, RZ ;  /* 0x000000ffff0c7224 */ /* 0x000fe400078e00ff */
[----:B------:R-:W-:Y:S02]  /*156f0*/  IMAD.MOV.U32 R11, RZ, RZ, 0x181f ;  /* 0x0000181fff0b7424 */ /* 0x000fe400078e00ff */
[----:B------:R-:W-:Y:S02]  /*15700*/  IMAD.MOV.U32 R15, RZ, RZ, -0x1 ;  /* 0xffffffffff0f7424 */ /* 0x000fe400078e00ff */
[----:B------:R-:W-:-:S07]  /*15710*/  IMAD.MOV.U32 R3, RZ, RZ, R14 ;  /* 0x000000ffff037224 */ /* 0x000fce00078e000e */
[----:B------:R-:W-:Y:S05]  /*15720*/  WARPSYNC.COLLECTIVE R15, `(.L_x_1165) ;  /* 0x000000000f087348 */ /* 0x000fea0003c00000 */
[----:B------:R0:W1:Y:S02]  /*15730*/  SHFL.IDX P6, R14, R13, R12, R11 ;  /* 0x0000000c0d0e7389 */ /* 0x00006400000c000b */
[----:B01----:R-:W-:Y:S01]  /*15740*/  ENDCOLLECTIVE ;  /* 0x000000000000791b */ /* 0x003fe20003800000 */
.L_x_1165:
[----:B------:R-:W-:Y:S02]  /*15750*/  IMAD.MOV.U32 R13, RZ, RZ, R17 ;  /* 0x000000ffff0d7224 */ /* 0x000fe400078e0011 */
[----:B------:R-:W-:Y:S01]  /*15760*/  IMAD.MOV.U32 R12, RZ, RZ, 0x1 ;  /* 0x00000001ff0c7424 */ /* 0x000fe200078e00ff */
[----:B------:R-:W-:-:S13]  /*15770*/  IADD3 R2, P1, R14, R35, RZ ;  /* 0x000000230e027210 */ /* 0x000fda0007f3e0ff */
[----:B------:R-:W-:Y:S05]  /*15780*/  WARPSYNC.COLLECTIVE R15, `(.L_x_1166) ;  /* 0x000000000f087348 */ /* 0x000fea0003c00000 */
[----:B------:R0:W1:Y:S02]  /*15790*/  SHFL.IDX P6, R14, R13, R12, R11 ;  /* 0x0000000c0d0e7389 */ /* 0x00006400000c000b */
[----:B01----:R-:W-:Y:S01]  /*157a0*/  ENDCOLLECTIVE ;  /* 0x000000000000791b */ /* 0x003fe20003800000 */
.L_x_1166:
        /* <DEDUP_REMOVED lines=13> */
.L_x_1167:
[----:B------:R-:W-:Y:S01]  /*15880*/  @!PT LDS RZ, [RZ] ;  /* 0x00000000fffff984 */ /* 0x000fe20000000800 */
[----:B------:R-:W-:Y:S01]  /*15890*/  @!PT LDS RZ, [RZ] ;  /* 0x00000000fffff984 */ /* 0x000fe20000000800 */
[----:B------:R-:W-:Y:S01]  /*158a0*/  @!PT LDS RZ, [RZ] ;  /* 0x00000000fffff984 */ /* 0x000fe20000000800 */
[----:B------:R0:W-:Y:S01]  /*158b0*/  LDGSTS.E.BYPASS.LTC128B.128 [R5+0x3400], desc[UR56][R2.64+0x80], !P2 ;  /* 0x0340008002057fae */ /* 0x0001e2000d101d78 */
[----:B------:R-:W-:Y:S02]  /*158c0*/  IMAD.MOV.U32 R13, RZ, RZ, R17 ;  /* 0x000000ffff0d7224 */ /* 0x000fe400078e0011 */
[----:B------:R-:W-:Y:S01]  /*158d0*/  IMAD.MOV.U32 R12, RZ, RZ, 0x2 ;  /* 0x00000002ff0c7424 */ /* 0x000fe200078e00ff */
[----:B0-----:R-:W-:-:S13]  /*158e0*/  IADD3 R2, P2, R14, R35, RZ ;  /* 0x000000230e027210 */ /* 0x001fda0007f5e0ff */
[----:B------:R-:W-:Y:S05]  /*158f0*/  WARPSYNC.COLLECTIVE R15, `(.L_x_1168) ;  /* 0x000000000f087348 */ /* 0x000fea0003c00000 */
[----:B------:R0:W1:Y:S02]  /*15900*/  SHFL.IDX P6, R14, R13, R12, R11 ;  /* 0x0000000c0d0e7389 */ /* 0x00006400000c000b */
[----:B01----:R-:W-:Y:S01]  /*15910*/  ENDCOLLECTIVE ;  /* 0x000000000000791b */ /* 0x003fe20003800000 */
.L_x_1168:
[----:B------:R-:W-:Y:S01]  /*15920*/  IMAD.X R3, RZ, RZ, R8, P2 ;  /* 0x000000ffff037224 */ /* 0x000fe200010e0608 */
        /* <DEDUP_REMOVED lines=11> */
.L_x_1169:
        /* <DEDUP_REMOVED lines=10> */
.L_x_1170:
[----:B------:R-:W-:Y:S01]  /*15a80*/  IMAD.X R3, RZ, RZ, R8, P2 ;  /* 0x000000ffff037224 */ /* 0x000fe200010e0608 */
        /* <DEDUP_REMOVED lines=11> */
.L_x_1171:
        /* <DEDUP_REMOVED lines=10> */
.L_x_1172:
        /* <DEDUP_REMOVED lines=12> */
.L_x_1173:
        /* <DEDUP_REMOVED lines=10> */
.L_x_1174:
        /* <DEDUP_REMOVED lines=12> */
.L_x_1175:
[----:B------:R-:W-:Y:S01]  /*15e00*/  @!PT LDS RZ, [RZ] ;  /* 0x00000000fffff984 */ /* 0x000fe20000000800 */
[----:B------:R-:W-:Y:S01]  /*15e10*/  @!PT LDS RZ, [RZ] ;  /* 0x00000000fffff984 */ /* 0x000fe20000000800 */
[----:B------:R-:W-:Y:S01]  /*15e20*/  @!PT LDS RZ, [RZ] ;  /* 0x00000000fffff984 */ /* 0x000fe20000000800 */
[----:B------:R0:W-:Y:S01]  /*15e30*/  LDGSTS.E.BYPASS.LTC128B.128 [R5+0x5400], desc[UR56][R2.64+0x80], !P2 ;  /* 0x0540008002057fae */ /* 0x0001e2000d101d78 */
[----:B------:R-:W-:Y:S05]  /*15e40*/  BRA `(.L_x_1176) ;  /* 0xffffffcc00707947 */ /* 0x000fea000383ffff */
.L_x_1097:
[----:B0-----:R0:W1:Y:S02]  /*15e50*/  SYNCS.PHASECHK.TRANS64.TRYWAIT P0, [R0+URZ+0x2a860], R3 ;  /* 0x02a86003000075a7 */ /* 0x001064000800017f */
[----:B-1----:R-:W-:Y:S05]  /*15e60*/  @!P0 NANOSLEEP.SYNCS 0x989680 ;  /* 0x009896800000895d */ /* 0x002fea0003900000 */
[----:B------:R-:W1:Y:S02]  /*15e70*/  @!P0 SYNCS.PHASECHK.TRANS64 P0, [R0+URZ+0x2a860], R3 ;  /* 0x02a86003000085a7 */ /* 0x000e64000800007f */
[----:B-1----:R-:W-:Y:S05]  /*15e80*/  @!P0 BRA `(.L_x_1097) ;  /* 0xfffffffc00f08947 */ /* 0x002fea000383ffff */
[----:B------:R-:W-:Y:S05]  /*15e90*/  BRA `(.L_x_1177) ;  /* 0xffffffd000587947 */ /* 0x000fea000383ffff */
.L_x_1098:
[----:B------:R-:W-:Y:S01]  /*15ea0*/  BSSY B0, `(.L_x_1178) ;  /* 0x0000008000007945 */ /* 0x000fe20003800000 */
[----:B------:R-:W-:Y:S01]  /*15eb0*/  MOV R13, R17 ;  /* 0x00000011000d7202 */ /* 0x000fe20000000f00 */
[----:B------:R-:W-:Y:S02]  /*15ec0*/  IMAD.MOV.U32 R12, RZ, RZ, RZ ;  /* 0x000000ffff0c7224 */ /* 0x000fe400078e00ff */
[----:B------:R-:W-:Y:S02]  /*15ed0*/  IMAD.MOV.U32 R11, RZ, RZ, 0x181f ;  /* 0x0000181fff0b7424 */ /* 0x000fe400078e00ff */
[----:B------:R-:W-:-:S07]  /*15ee0*/  IMAD.MOV.U32 R15, RZ, RZ, -0x1 ;  /* 0xffffffffff0f7424 */ /* 0x000fce00078e00ff */
[----:B0-----:R-:W-:Y:S05]  /*15ef0*/  WARPSYNC.COLLECTIVE R15, `(.L_x_1179) ;  /* 0x000000000f087348 */ /* 0x001fea0003c00000 */
[----:B------:R1:W2:Y:S02]  /*15f00*/  SHFL.IDX P6, R14, R13, R12, R11 ;  /* 0x0000000c0d0e7389 */ /* 0x0002a400000c000b */
[----:B012---:R-:W-:Y:S01]  /*15f10*/  ENDCOLLECTIVE ;  /* 0x000000000000791b */ /* 0x007fe20003800000 */
.L_x_1179:
[----:B------:R-:W-:Y:S05]  /*15f20*/  BSYNC B0 ;  /* 0x0000000000007941 */ /* 0x000fea0003800000 */
.L_x_1178:
[----:B------:R-:W-:Y:S01]  /*15f30*/  IMAD.MOV.U32 R13, RZ, RZ, R16 ;  /* 0x000000ffff0d7224 */ /* 0x000fe200078e0010 */
[C---:B------:R-:W-:Y:S01]  /*15f40*/  LOP3.LUT R4, R29.reuse, 0x1, RZ, 0xc0, !PT ;  /* 0x000000011d047812 */ /* 0x040fe200078ec0ff */
[----:B------:R-:W-:Y:S01]  /*15f50*/  IMAD.MOV.U32 R12, RZ, RZ, RZ ;  /* 0x000000ffff0c7224 */ /* 0x000fe200078e00ff */
[----:B------:R-:W-:Y:S01]  /*15f60*/  LOP3.LUT P0, RZ, R29, 0x2, RZ, 0xc0, !PT ;  /* 0x000000021dff7812 */ /* 0x000fe2000780c0ff */
[----:B------:R-:W-:Y:S01]  /*15f70*/  IMAD.MOV.U32 R11, RZ, RZ, 0x181f ;  /* 0x0000181fff0b7424 */ /* 0x000fe200078e00ff */
[----:B------:R-:W-:Y:S01]  /*15f80*/  ISETP.NE.U32.AND P1, PT, R4, 0x1, PT ;  /* 0x000000010400780c */ /* 0x000fe20003f25070 */
[----:B------:R-:W-:Y:S01]  /*15f90*/  IMAD.MOV.U32 R15, RZ, RZ, -0x1 ;  /* 0xffffffffff0f7424 */ /* 0x000fe200078e00ff */
[C---:B------:R-:W-:Y:S01]  /*15fa0*/  ISETP.LT.OR P3, PT, R5.reuse, 0x1, !P0 ;  /* 0x000000010500780c */ /* 0x040fe20004761670 */
[----:B------:R-:W-:Y:S01]  /*15fb0*/  IMAD.MOV.U32 R3, RZ, RZ, R14 ;  /* 0x000000ffff037224 */ /* 0x000fe200078e000e */
[----:B------:R-:W-:-:S13]  /*15fc0*/  ISETP.LT.OR P2, PT, R5, 0x1, P1 ;  /* 0x000000010500780c */ /* 0x000fda0000f41670 */
[----:B------:R-:W-:Y:S05]  /*15fd0*/  WARPSYNC.COLLECTIVE R15, `(.L_x_1180) ;  /* 0x000000000f087348 */ /* 0x000fea0003c00000 */
[----:B------:R0:W1:Y:S02]  /*15fe0*/  SHFL.IDX P6, R14, R13, R12, R11 ;  /* 0x0000000c0d0e7389 */ /* 0x00006400000c000b */
[----:B01----:R-:W-:Y:S01]  /*15ff0*/  ENDCOLLECTIVE ;  /* 0x000000000000791b */ /* 0x003fe20003800000 */
.L_x_1180:
[----:B------:R-:W-:Y:S01]  /*16000*/  LEA R4, R25, UR46, 0x1 ;  /* 0x0000002e19047c11 */ /* 0x000fe2000f8e08ff */
[----:B------:R-:W-:Y:S02]  /*16010*/  IMAD.MOV.U32 R13, RZ, RZ, R17 ;  /* 0x000000ffff0d7224 */ /* 0x000fe400078e0011 */
[----:B------:R-:W-:Y:S02]  /*16020*/  IMAD.MOV.U32 R12, RZ, RZ, 0x1 ;  /* 0x00000001ff0c7424 */ /* 0x000fe400078e00ff */
[----:B------:R-:W-:-:S07]  /*16030*/  IMAD.MOV.U32 R2, RZ, RZ, R14 ;  /* 0x000000ffff027224 */ /* 0x000fce00078e000e */
[----:B------:R-:W-:Y:S05]  /*16040*/  WARPSYNC.COLLECTIVE R15, `(.L_x_1181) ;  /* 0x000000000f087348 */ /* 0x000fea0003c00000 */
[----:B------:R0:W1:Y:S02]  /*16050*/  SHFL.IDX P6, R14, R13, R12, R11 ;  /* 0x0000000c0d0e7389 */ /* 0x00006400000c000b */
[----:B01----:R-:W-:Y:S01]  /*16060*/  ENDCOLLECTIVE ;  /* 0x000000000000791b */ /* 0x003fe20003800000 */
.L_x_1181:
        /* <DEDUP_REMOVED lines=13> */
.L_x_1182:
[----:B------:R-:W-:Y:S01]  /*16140*/  IMAD.MOV.U32 R3, RZ, RZ, R6 ;  /* 0x000000ffff037224 */ /* 0x000fe200078e0006 */
[----:B------:R-:W-:Y:S01]  /*16150*/  MOV R13, R17 ;  /* 0x00000011000d7202 */ /* 0x000fe20000000f00 */
[----:B------:R-:W-:Y:S02]  /*16160*/  IMAD.MOV.U32 R12, RZ, RZ, 0x2 ;  /* 0x00000002ff0c7424 */ /* 0x000fe400078e00ff */
[----:B------:R-:W-:-:S07]  /*16170*/  IMAD.MOV.U32 R2, RZ, RZ, R14 ;  /* 0x000000ffff027224 */ /* 0x000fce00078e000e */
[----:B------:R-:W-:Y:S05]  /*16180*/  WARPSYNC.COLLECTIVE R15, `(.L_x_1183) ;  /* 0x000000000f087348 */ /* 0x000fea0003c00000 */
[----:B------:R0:W1:Y:S02]  /*16190*/  SHFL.IDX P6, R14, R13, R12, R11 ;  /* 0x0000000c0d0e7389 */ /* 0x00006400000c000b */
[----:B01----:R-:W-:Y:S01]  /*161a0*/  ENDCOLLECTIVE ;  /* 0x000000000000791b */ /* 0x003fe20003800000 */
.L_x_1183:
        /* <DEDUP_REMOVED lines=13> */
.L_x_1184:
[----:B------:R-:W-:Y:S02]  /*16280*/  IMAD.MOV.U32 R3, RZ, RZ, R10 ;  /* 0x000000ffff037224 */ /* 0x000fe400078e000a */
[----:B------:R-:W-:Y:S02]  /*16290*/  IMAD.MOV.U32 R13, RZ, RZ, R17 ;  /* 0x000000ffff0d7224 */ /* 0x000fe400078e0011 */
[----:B------:R-:W-:Y:S02]  /*162a0*/  IMAD.MOV.U32 R12, RZ, RZ, 0x3 ;  /* 0x00000003ff0c7424 */ /* 0x000fe400078e00ff */
[----:B------:R-:W-:-:S07]  /*162b0*/  IMAD.MOV.U32 R19, RZ, RZ, R14 ;  /* 0x000000ffff137224 */ /* 0x000fce00078e000e */
[----:B------:R-:W-:Y:S05]  /*162c0*/  WARPSYNC.COLLECTIVE R15, `(.L_x_1185) ;  /* 0x000000000f087348 */ /* 0x000fea0003c00000 */
[----:B------:R0:W1:Y:S02]  /*162d0*/  SHFL.IDX P6, R14, R13, R12, R11 ;  /* 0x0000000c0d0e7389 */ /* 0x00006400000c000b */
[----:B01----:R-:W-:Y:S01]  /*162e0*/  ENDCOLLECTIVE ;  /* 0x000000000000791b */ /* 0x003fe20003800000 */
.L_x_1185:
[----:B------:R-:W-:-:S04]  /*162f0*/  IMAD.MOV.U32 R2, RZ, RZ, R19 ;  /* 0x000000ffff027224 */ /* 0x000fc800078e0013 */
[----:B------:R-:W-:-:S05]  /*16300*/  IMAD.WIDE.U32 R2, R30, 0x2, R2 ;  /* 0x000000021e027825 */ /* 0x000fca00078e0002 */
[----:B------:R-:W-:Y:S01]  /*16310*/  @!PT LDS RZ, [RZ] ;  /* 0x00000000fffff984 */ /* 0x000fe20000000800 */
[----:B------:R-:W-:Y:S01]  /*16320*/  @!PT LDS RZ, [RZ] ;  /* 0x00000000fffff984 */ /* 0x000fe20000000800 */
[----:B------:R-:W-:Y:S01]  /*16330*/  @!PT LDS RZ, [RZ] ;  /* 0x00000000fffff984 */ /* 0x000fe20000000800 */
[----:B------:R0:W-:Y:S01]  /*16340*/  LDGSTS.E.BYPASS.LTC128B.128 [R4+0x1400], desc[UR56][R2.64], !P2 ;  /* 0x0140000002047fae */ /* 0x0001e2000d101d78 */
[C---:B------:R-:W-:Y:S01]  /*16350*/  ISETP.LT.OR P2, PT, R5.reuse, 0x31, P1 ;  /* 0x000000310500780c */ /* 0x040fe20000f41670 */
[----:B------:R-:W-:Y:S02]  /*16360*/  IMAD.MOV.U32 R13, RZ, RZ, R16 ;  /* 0x000000ffff0d7224 */ /* 0x000fe400078e0010 */
[----:B------:R0:W-:Y:S01]  /*16370*/  LDGSTS.E.BYPASS.LTC128B.128 [R4+0x4400], desc[UR56][R2.64+0x80], !P3 ;  /* 0x0440008002047fae */ /* 0x0001e2000d901d78 */
[----:B------:R-:W-:Y:S01]  /*16380*/  ISETP.LT.OR P3, PT, R5, 0x31, !P0 ;  /* 0x000000310500780c */ /* 0x000fe20004761670 */
[----:B------:R-:W-:-:S12]  /*16390*/  IMAD.MOV.U32 R9, RZ, RZ, R14 ;  /* 0x000000ffff097224 */ /* 0x000fd800078e000e */
[----:B0-----:R-:W-:Y:S05]  /*163a0*/  WARPSYNC.COLLECTIVE R15, `(.L_x_1186) ;  /* 0x000000000f087348 */ /* 0x001fea0003c00000 */
[----:B------:R1:W2:Y:S02]  /*163b0*/  SHFL.IDX P6, R14, R13, R12, R11 ;  /* 0x0000000c0d0e7389 */ /* 0x0002a400000c000b */
[----:B012---:R-:W-:Y:S01]  /*163c0*/  ENDCOLLECTIVE ;  /* 0x000000000000791b */ /* 0x007fe20003800000 */
.L_x_1186:
[----:B------:R-:W-:Y:S02]  /*163d0*/  IMAD.MOV.U32 R3, RZ, RZ, R9 ;  /* 0x000000ffff037224 */ /* 0x000fe400078e0009 */
[----:B------:R-:W-:Y:S02]  /*163e0*/  IMAD.MOV.U32 R13, RZ, RZ, R17 ;  /* 0x000000ffff0d7224 */ /* 0x000fe400078e0011 */
[----:B------:R-:W-:Y:S02]  /*163f0*/  IMAD.MOV.U32 R12, RZ, RZ, 0x4 ;  /* 0x00000004ff0c7424 */ /* 0x000fe400078e00ff */
[----:B------:R-:W-:-:S07]  /*16400*/  IMAD.MOV.U32 R20, RZ, RZ, R14 ;  /* 0x000000ffff147224 */ /* 0x000fce00078e000e */
[----:B------:R-:W-:Y:S05]  /*16410*/  WARPSYNC.COLLECTIVE R15, `(.L_x_1187) ;  /* 0x000000000f087348 */ /* 0x000fea0003c00000 */
[----:B------:R0:W1:Y:S02]  /*16420*/  SHFL.IDX P6, R14, R13, R12, R11 ;  /* 0x0000000c0d0e7389 */ /* 0x00006400000c000b */
[----:B01----:R-:W-:Y:S01]  /*16430*/  ENDCOLLECTIVE ;  /* 0x000000000000791b */ /* 0x003fe20003800000 */
.L_x_1187:
        /* <DEDUP_REMOVED lines=9> */
[----:B------:R-:W-:Y:S02]  /*164d0*/  ISETP.LT.OR P3, PT, R5, 0x41, !P0 ;  /* 0x000000410500780c */ /* 0x000fe40004761670 */
[----:B------:R-:W-:-:S11]  /*164e0*/  MOV R8, R14 ;  /* 0x0000000e00087202 */ /* 0x000fd60000000f00 */
[----:B0-----:R-:W-:Y:S05]  /*164f0*/  WARPSYNC.COLLECTIVE R15, `(.L_x_1188) ;  /* 0x000000000f087348 */ /* 0x001fea0003c00000 */
[----:B------:R1:W2:Y:S02]  /*16500*/  SHFL.IDX P6, R14, R13, R12, R11 ;  /* 0x0000000c0d0e7389 */ /* 0x0002a400000c000b */
[----:B012---:R-:W-:Y:S01]  /*16510*/  ENDCOLLECTIVE ;  /* 0x000000000000791b */ /* 0x007fe20003800000 */
.L_x_1188:
[----:B------:R-:W-:Y:S02]  /*16520*/  IMAD.MOV.U32 R3, RZ, RZ, R8 ;  /* 0x000000ffff037224 */ /* 0x000fe400078e0008 */
[----:B------:R-:W-:Y:S02]  /*16530*/  IMAD.MOV.U32 R8, RZ, RZ, RZ ;  /* 0x000000ffff087224 */ /* 0x000fe400078e00ff */
[----:B------:R-:W-:Y:S02]  /*16540*/  IMAD.MOV.U32 R13, RZ, RZ, R17 ;  /* 0x000000ffff0d7224 */ /* 0x000fe400078e0011 */
[----:B------:R-:W-:Y:S02]  /*16550*/  IMAD.MOV.U32 R12, RZ, RZ, 0x5 ;  /* 0x00000005ff0c7424 */ /* 0x000fe400078e00ff */
[----:B------:R-:W-:-:S07]  /*16560*/  IMAD.MOV.U32 R21, RZ, RZ, R14 ;  /* 0x000000ffff157224 */ /* 0x000fce00078e000e */
[----:B------:R-:W-:Y:S05]  /*16570*/  WARPSYNC.COLLECTIVE R15, `(.L_x_1189) ;  /* 0x000000000f087348 */ /* 0x000fea0003c00000 */
[----:B------:R0:W1:Y:S02]  /*16580*/  SHFL.IDX P6, R14, R13, R12, R11 ;  /* 0x0000000c0d0e7389 */ /* 0x00006400000c000b */
[----:B01----:R-:W-:Y:S01]  /*16590*/  ENDCOLLECTIVE ;  /* 0x000000000000791b */ /* 0x003fe20003800000 */
.L_x_1189:
[----:B------:R-:W-:-:S04]  /*165a0*/  IMAD.MOV.U32 R2, RZ, RZ, R21 ;  /* 0x000000ffff027224 */ /* 0x000fc800078e0015 */
[----:B------:R-:W-:-:S05]  /*165b0*/  IMAD.WIDE.U32 R2, R30, 0x2, R2 ;  /* 0x000000021e027825 */ /* 0x000fca00078e0002 */
[----:B------:R-:W-:Y:S01]  /*165c0*/  @!PT LDS RZ, [RZ] ;  /* 0x00000000fffff984 */ /* 0x000fe20000000800 */
[----:B------:R-:W-:Y:S01]  /*165d0*/  @!PT LDS RZ, [RZ] ;  /* 0x00000000fffff984 */ /* 0x000fe20000000800 */
[----:B------:R-:W-:Y:S01]  /*165e0*/  @!PT LDS RZ, [RZ] ;  /* 0x00000000fffff984 */ /* 0x000fe20000000800 */
[----:B------:R0:W-:Y:S01]  /*165f0*/  LDGSTS.E.BYPASS.LTC128B.128 [R4+0x2400], desc[UR56][R2.64], !P2 ;  /* 0x0240000002047fae */ /* 0x0001e2000d101d78 */
[----:B------:R-:W-:-:S03]  /*16600*/  IMAD.MOV.U32 R13, RZ, RZ, R16 ;  /* 0x000000ffff0d7224 */ /* 0x000fc600078e0010 */
[----:B------:R0:W-:Y:S01]  /*16610*/  LDGSTS.E.BYPASS.LTC128B.128 [R4+0x5400], desc[UR56][R2.64+0x80], !P3 ;  /* 0x0540008002047fae */ /* 0x0001e2000d901d78 */
[----:B------:R-:W-:-:S07]  /*16620*/  IMAD.MOV.U32 R17, RZ, RZ, R14 ;  /* 0x000000ffff117224 */ /* 0x000fce00078e000e */
[----:B0-----:R-:W-:Y:S05]  /*16630*/  WARPSYNC.COLLECTIVE R15, `(.L_x_1190) ;  /* 0x000000000f087348 */ /* 0x001fea0003c00000 */
[----:B------:R1:W2:Y:S02]  /*16640*/  SHFL.IDX P6, R14, R13, R12, R11 ;  /* 0x0000000c0d0e7389 */ /* 0x0002a400000c000b */
[----:B012---:R-:W-:Y:S01]  /*16650*/  ENDCOLLECTIVE ;  /* 0x000000000000791b */ /* 0x007fe20003800000 */
.L_x_1190:
[----:B------:R-:W-:Y:S05]  /*16660*/  BRA `(.L_x_1191) ;  /* 0xffffffcc00387947 */ /* 0x000fea000383ffff */
.L_x_1101:
[----:B0-----:R0:W1:Y:S02]  /*16670*/  SYNCS.PHASECHK.TRANS64.TRYWAIT P0, [R7+URZ+0x2a820], R8 ;  /* 0x02a82008070075a7 */ /* 0x001064000800017f */
[----:B-1----:R-:W-:Y:S05]  /*16680*/  @!P0 NANOSLEEP.SYNCS 0x989680 ;  /* 0x009896800000895d */ /* 0x002fea0003900000 */
[----:B------:R-:W1:Y:S02]  /*16690*/  @!P0 SYNCS.PHASECHK.TRANS64 P0, [R7+URZ+0x2a820], R8 ;  /* 0x02a82008070085a7 */ /* 0x000e64000800007f */
[----:B-1----:R-:W-:Y:S05]  /*166a0*/  @!P0 BRA `(.L_x_1101) ;  /* 0xfffffffc00f08947 */ /* 0x002fea000383ffff */
[----:B------:R-:W-:Y:S05]  /*166b0*/  BRA `(.L_x_1192) ;  /* 0xffffffcc00ac7947 */ /* 0x000fea000383ffff */
.L_x_1102:
[----:B------:R-:W1:Y:S01]  /*166c0*/  S2R R2, SR_TID.X ;  /* 0x0000000000027919 */ /* 0x000e620000002100 */
[----:B------:R-:W-:Y:S01]  /*166d0*/  BSSY B0, `(.L_x_1193) ;  /* 0x000000a000007945 */ /* 0x000fe20003800000 */
[----:B------:R-:W-:Y:S02]  /*166e0*/  IMAD.MOV.U32 R12, RZ, RZ, RZ ;  /* 0x000000ffff0c7224 */ /* 0x000fe400078e00ff */
[----:B------:R-:W-:Y:S02]  /*166f0*/  IMAD.MOV.U32 R11, RZ, RZ, 0x1f ;  /* 0x0000001fff0b7424 */ /* 0x000fe400078e00ff */
[----:B------:R-:W-:Y:S01]  /*16700*/  IMAD.MOV.U32 R15, RZ, RZ, -0x1 ;  /* 0xffffffffff0f7424 */ /* 0x000fe200078e00ff */
[----:B-1----:R-:W-:-:S04]  /*16710*/  SHF.R.U32.HI R2, RZ, 0x5, R2 ;  /* 0x00000005ff027819 */ /* 0x002fc80000011602 */
[----:B------:R-:W-:-:S05]  /*16720*/  LOP3.LUT R2, R2, 0x3, RZ, 0xc0, !PT ;  /* 0x0000000302027812 */ /* 0x000fca00078ec0ff */
[----:B------:R-:W-:-:S07]  /*16730*/  IMAD.MOV.U32 R13, RZ, RZ, R2 ;  /* 0x000000ffff0d7224 */ /* 0x000fce00078e0002 */
[----:B0----5:R-:W-:Y:S05]  /*16740*/  WARPSYNC.COLLECTIVE R15, `(.L_x_1194) ;  /* 0x000000000f087348 */ /* 0x021fea0003c00000 */
[----:B------:R1:W2:Y:S02]  /*16750*/  SHFL.IDX P6, R14, R13, R12, R11 ;  /* 0x0000000c0d0e7389 */ /* 0x0002a400000c000b */
[----:B012--5:R-:W-:Y:S01]  /*16760*/  ENDCOLLECTIVE ;  /* 0x000000000000791b */ /* 0x027fe20003800000 */
.L_x_1194:
[----:B------:R-:W-:Y:S05]  /*16770*/  BSYNC B0 ;  /* 0x0000000000007941 */ /* 0x000fea0003800000 */
.L_x_1193:
[----:B------:R-:W-:Y:S05]  /*16780*/  BRA `(.L_x_1195) ;  /* 0xffffffcc00907947 */ /* 0x000fea000383ffff */
.L_x_1103:
[----:B------:R-:W-:Y:S01]  /*16790*/  BSSY B0, `(.L_x_1196) ;  /* 0x0000006000007945 */ /* 0x000fe20003800000 */
[----:B------:R-:W-:-:S07]  /*167a0*/  IMAD.MOV.U32 R15, RZ, RZ, -0x1 ;  /* 0xffffffffff0f7424 */ /* 0x000fce00078e00ff */
[----:B01---5:R-:W-:Y:S05]  /*167b0*/  WARPSYNC.COLLECTIVE R15, `(.L_x_1197) ;  /* 0x000000000f0c7348 */ /* 0x023fea0003c00000 */
[----:B------:R-:W-:Y:S02]  /*167c0*/  ELECT P6, UR62, PT ;  /* 0x00000000003e782f */ /* 0x000fe400038c0000 */
[----:B------:R-:W-:Y:S01]  /*167d0*/  MOV R14, UR62 ;  /* 0x0000003e000e7c02 */ /* 0x000fe20008000f00 */
[----:B01---5:R-:W-:Y:S10]  /*167e0*/  ENDCOLLECTIVE ;  /* 0x000000000000791b */ /* 0x023ff40003800000 */
.L_x_1197:
[----:B------:R-:W-:Y:S05]  /*167f0*/  BSYNC B0 ;  /* 0x0000000000007941 */ /* 0x000fea0003800000 */
.L_x_1196:
[----:B------:R-:W-:Y:S05]  /*16800*/  BRA `(.L_x_1198) ;  /* 0xffffffcc00847947 */ /* 0x000fea000383ffff */
.L_x_1105:
[----:B-1----:R1:W2:Y:S02]  /*16810*/  SYNCS.PHASECHK.TRANS64.TRYWAIT P1, [R5+URZ+0x2a840], R2 ;  /* 0x02a84002050075a7 */ /* 0x0022a4000802017f */
[----:B--2---:R-:W-:Y:S05]  /*16820*/  @!P1 NANOSLEEP.SYNCS 0x989680 ;  /* 0x009896800000995d */ /* 0x004fea0003900000 */
[----:B------:R-:W2:Y:S02]  /*16830*/  @!P1 SYNCS.PHASECHK.TRANS64 P1, [R5+URZ+0x2a840], R2 ;  /* 0x02a84002050095a7 */ /* 0x000ea4000802007f */
[----:B--2---:R-:W-:Y:S05]  /*16840*/  @!P1 BRA `(.L_x_1105) ;  /* 0xfffffffc00f09947 */ /* 0x004fea000383ffff */
[----:B------:R-:W-:Y:S05]  /*16850*/  BRA `(.L_x_1199) ;  /* 0xffffffcc00ac7947 */ /* 0x000fea000383ffff */
.L_x_1107:
[----:B0-----:R0:W2:Y:S02]  /*16860*/  SYNCS.PHASECHK.TRANS64.TRYWAIT P1, [R7+URZ+0x2a840], R0 ;  /* 0x02a84000070075a7 */ /* 0x0010a4000802017f */
[----:B--2---:R-:W-:Y:S05]  /*16870*/  @!P1 NANOSLEEP.SYNCS 0x989680 ;  /* 0x009896800000995d */ /* 0x004fea0003900000 */
[----:B------:R-:W2:Y:S02]  /*16880*/  @!P1 SYNCS.PHASECHK.TRANS64 P1, [R7+URZ+0x2a840], R0 ;  /* 0x02a84000070095a7 */ /* 0x000ea4000802007f */
[----:B--2---:R-:W-:Y:S05]  /*16890*/  @!P1 BRA `(.L_x_1107) ;  /* 0xfffffffc00f09947 */ /* 0x004fea000383ffff */
[----:B------:R-:W-:Y:S05]  /*168a0*/  BRA `(.L_x_1200) ;  /* 0xffffffcc00b87947 */ /* 0x000fea000383ffff */
.L_x_1109:
[----:B--2---:R2:W3:Y:S02]  /*168b0*/  SYNCS.PHASECHK.TRANS64.TRYWAIT P1, [R5+URZ+0x2a860], R2 ;  /* 0x02a86002050075a7 */ /* 0x0044e4000802017f */
[----:B---3--:R-:W-:Y:S05]  /*168c0*/  @!P1 NANOSLEEP.SYNCS 0x989680 ;  /* 0x009896800000995d */ /* 0x008fea0003900000 */
[----:B------:R-:W3:Y:S02]  /*168d0*/  @!P1 SYNCS.PHASECHK.TRANS64 P1, [R5+URZ+0x2a860], R2 ;  /* 0x02a86002050095a7 */ /* 0x000ee4000802007f */
[----:B---3--:R-:W-:Y:S05]  /*168e0*/  @!P1 BRA `(.L_x_1109) ;  /* 0xfffffffc00f09947 */ /* 0x008fea000383ffff */
[----:B------:R-:W-:Y:S05]  /*168f0*/  BRA `(.L_x_1201) ;  /* 0xffffffcc00b47947 */ /* 0x000fea000383ffff */
.L_x_1202:
        /* <DEDUP_REMOVED lines=16> */
.L_x_15735:


//--------------------- .text._ZN7cutlass13device_kernelIN5flash11enable_sm90INS1_16FlashAttnFwdSm90INS1_25CollectiveMainloopFwdSm90ILi2EN4cute5tupleIJNS5_1CILi1EEES8_S8_EEENS6_IJNS7_ILi128EEENS7_ILi96EEENS7_ILi192EEEEEELi128ENS_6half_tEfNS_4arch4Sm90ELb0ELb1ELb1ELb1ELb1ELb0ELb0ELb1ELb1ELb1ELb1ELb0EEENS1_21CollectiveEpilogueFwdINS6_IJSA_SA_SB_EEES9_SE_SG_Li256ELb1ELb1ELb1ELb0EEENS1_36VarlenDynamicPersistentTileSchedulerILi128ELi96ELi256ELi128ELb1ELb1ELb1ELb1ELb0ELb1EEEEEEEEEvNT_6ParamsE --------------------------
	.section	.text._ZN7cutlass13device_kernelIN5flash11enable_sm90INS1_16FlashAttnFwdSm90INS1_25CollectiveMainloopFwdSm90ILi2EN4cute5tupleIJNS5_1CILi1EEES8_S8_EEENS6_IJNS7_ILi128EEENS7_ILi96EEENS7_ILi192EEEEEELi128ENS_6half_tEfNS_4arch4Sm90ELb0ELb1ELb1ELb1ELb1ELb0ELb0ELb1ELb1ELb1ELb1ELb0EEENS1_21CollectiveEpilogueFwdINS6_IJSA_SA_SB_EEES9_SE_SG_Li256ELb1ELb1ELb1ELb0EEENS1_36VarlenDynamicPersistentTileSchedulerILi128ELi96ELi256ELi128ELb1ELb1ELb1ELb1ELb0ELb1EEEEEEEEEvNT_6ParamsE,"ax",@progbits
	.align	128
.text._ZN7cutlass13device_kernelIN5flash11enable_sm90INS1_16FlashAttnFwdSm90INS1_25CollectiveMainloopFwdSm90ILi2EN4cute5tupleIJNS5_1CILi1EEES8_S8_EEENS6_IJNS7_ILi128EEENS7_ILi96EEENS7_ILi192EEEEEELi128ENS_6half_tEfNS_4arch4Sm90ELb0ELb1ELb1ELb1ELb1ELb0ELb0ELb1ELb1ELb1ELb1ELb0EEENS1_21CollectiveEpilogueFwdINS6_IJSA_SA_SB_EEES9_SE_SG_Li256ELb1ELb1ELb1ELb0EEENS1_36VarlenDynamicPersistentTileSchedulerILi128ELi96ELi256ELi128ELb1ELb1ELb1ELb1ELb0ELb1EEEEEEEEEvNT_6ParamsE:
        .type           _ZN7cutlass13device_kernelIN5flash11enable_sm90INS1_16FlashAttnFwdSm90INS1_25CollectiveMainloopFwdSm90ILi2EN4cute5tupleIJNS5_1CILi1EEES8_S8_EEENS6_IJNS7_ILi128EEENS7_ILi96EEENS7_ILi192EEEEEELi128ENS_6half_tEfNS_4arch4Sm90ELb0ELb1ELb1ELb1ELb1ELb0ELb0ELb1ELb1ELb1ELb1ELb0EEENS1_21CollectiveEpilogueFwdINS6_IJSA_SA_SB_EEES9_SE_SG_Li256ELb1ELb1ELb1ELb0EEENS1_36VarlenDynamicPersistentTileSchedulerILi128ELi96ELi256ELi128ELb1ELb1ELb1ELb1ELb0ELb1EEEEEEEEEvNT_6ParamsE,@function
        .size           _ZN7cutlass13device_kernelIN5flash11enable_sm90INS1_16FlashAttnFwdSm90INS1_25CollectiveMainloopFwdSm90ILi2EN4cute5tupleIJNS5_1CILi1EEES8_S8_EEENS6_IJNS7_ILi128EEENS7_ILi96EEENS7_ILi192EEEEEELi128ENS_6half_tEfNS_4arch4Sm90ELb0ELb1ELb1ELb1ELb1ELb0ELb0ELb1ELb1ELb1ELb1ELb0EEENS1_21CollectiveEpilogueFwdINS6_IJSA_SA_SB_EEES9_SE_SG_Li256ELb1ELb1ELb1ELb0EEENS1_36VarlenDynamicPersistentTileSchedulerILi128ELi96ELi256ELi128ELb1ELb1ELb1ELb1ELb0ELb1EEEEEEEEEvNT_6ParamsE,(.L_x_15736 - _ZN7cutlass13device_kernelIN5flash11enable_sm90INS1_16FlashAttnFwdSm90INS1_25CollectiveMainloopFwdSm90ILi2EN4cute5tupleIJNS5_1CILi1EEES8_S8_EEENS6_IJNS7_ILi128EEENS7_ILi96EEENS7_ILi192EEEEEELi128ENS_6half_tEfNS_4arch4Sm90ELb0ELb1ELb1ELb1ELb1ELb0ELb0ELb1ELb1ELb1ELb1ELb0EEENS1_21CollectiveEpilogueFwdINS6_IJSA_SA_SB_EEES9_SE_SG_Li256ELb1ELb1ELb1ELb0EEENS1_36VarlenDynamicPersistentTileSchedulerILi128ELi96ELi256ELi128ELb1ELb1ELb1ELb1ELb0ELb1EEEEEEEEEvNT_6ParamsE)
        .other          _ZN7cutlass13device_kernelIN5flash11enable_sm90INS1_16FlashAttnFwdSm90INS1_25CollectiveMainloopFwdSm90ILi2EN4cute5tupleIJNS5_1CILi1EEES8_S8_EEENS6_IJNS7_ILi128EEENS7_ILi96EEENS7_ILi192EEEEEELi128ENS_6half_tEfNS_4arch4Sm90ELb0ELb1ELb1ELb1ELb1ELb0ELb0ELb1ELb1ELb1ELb1ELb0EEENS1_21CollectiveEpilogueFwdINS6_IJSA_SA_SB_EEES9_SE_SG_Li256ELb1ELb1ELb1ELb0EEENS1_36VarlenDynamicPersistentTileSchedulerILi128ELi96ELi256ELi128ELb1ELb1ELb1ELb1ELb0ELb1EEEEEEEEEvNT_6ParamsE,@"STO_CUDA_ENTRY STV_DEFAULT"
_ZN7cutlass13device_kernelIN5flash11enable_sm90INS1_16FlashAttnFwdSm90INS1_25CollectiveMainloopFwdSm90ILi2EN4cute5tupleIJNS5_1CILi1EEES8_S8_EEENS6_IJNS7_ILi128EEENS7_ILi96EEENS7_ILi192EEEEEELi128ENS_6half_tEfNS_4arch4Sm90ELb0ELb1ELb1ELb1ELb1ELb0ELb0ELb1ELb1ELb1ELb1ELb0EEENS1_21CollectiveEpilogueFwdINS6_IJSA_SA_SB_EEES9_SE_SG_Li256ELb1ELb1ELb1ELb0EEENS1_36VarlenDynamicPersistentTileSchedulerILi128ELi96ELi256ELi128ELb1ELb1ELb1ELb1ELb0ELb1EEEEEEEEEvNT_6ParamsE:
        /* <DEDUP_REMOVED lines=45> */
.L_x_1203:
        /* <DEDUP_REMOVED lines=22> */
.L_x_1204:
        /* <DEDUP_REMOVED lines=18> */
.L_x_1205:
        /* <DEDUP_REMOVED lines=22> */
.L_x_1206:
        /* <DEDUP_REMOVED lines=23> */
.L_x_1207:
        /* <DEDUP_REMOVED lines=10> */
.L_x_1209:
        /* <DEDUP_REMOVED lines=14> */
[----:B------:R-:W2:Y:S01]  /*09a0*/  LDL R2, [R1+0x14] ;  /* 0x0000140001027983 */ /* 0x000ea20000100800 */
[----:B------:R-:W-:Y:S01]  /*09b0*/  VIADD R207, R0, 0xffffff80 ;  /* 0xffffff8000cf7836 */ /* 0x000fe20000000000 */
[----:B------:R-:W-:Y:S01]  /*09c0*/  R2UR UR6, R13 ;  /* 0x000000000d0672ca */ /* 0x000fe200000e0000 */
[----:B------:R-:W-:Y:S01]  /*09d0*/  UMOV UR39, URZ ;  /* 0x0000003f00277c82 */ /* 0x000fe20008000000 */
[----:B------:R-:W-:Y:S01]  /*09e0*/  R2UR UR5, R14 ;  /* 0x000000000e0572ca */ /* 0x000fe200000e0000 */
[----:B------:R-:W-:Y:S01]  /*09f0*/  UMOV UR38, URZ ;  /* 0x0000003f00267c82 */ /* 0x000fe20008000000 */
[----:B------:R-:W-:Y:S02]  /*0a00*/  SHF.R.S32.HI R0, RZ, 0x1f, R207 ;  /* 0x0000001fff007819 */ /* 0x000fe400000114cf */
[----:B------:R-:W-:Y:S02]  /*0a10*/  R2UR UR7, R15 ;  /* 0x000000000f0772ca */ /* 0x000fe400000e0000 */
[----:B0-----:R-:W-:-:S04]  /*0a20*/  LEA.HI R3, R0, R207, RZ, 0x4 ;  /* 0x000000cf00037211 */ /* 0x001fc800078f20ff */
[----:B------:R-:W-:Y:S02]  /*0a30*/  SHF.R.S32.HI R6, RZ, 0x4, R3 ;  /* 0x00000004ff067819 */ /* 0x000fe40000011403 */
[----:B--2---:R-:W-:Y:S02]  /*0a40*/  R2UR UR4, R2 ;  /* 0x00000000020472ca */ /* 0x004fe400000e0000 */
[----:B------:R-:W-:-:S04]  /*0a50*/  LEA.HI R2, R0, R207, RZ, 0x7 ;  /* 0x000000cf00027211 */ /* 0x000fc800078f38ff */
[----:B------:R-:W-:Y:S02]  /*0a60*/  LOP3.LUT R4, R2, 0xffffff80, RZ, 0xc0, !PT ;  /* 0xffffff8002047812 */ /* 0x000fe400078ec0ff */
[----:B------:R-:W-:-:S03]  /*0a70*/  SHF.R.S32.HI R201, RZ, 0x7, R2 ;  /* 0x00000007ffc97819 */ /* 0x000fc60000011402 */
[----:B------:R-:W-:Y:S01]  /*0a80*/  IMAD.IADD R185, R207, 0x1, -R4 ;  /* 0x00000001cfb97824 */ /* 0x000fe200078e0a04 */
[----:B------:R-:W-:Y:S01]  /*0a90*/  LEA.HI R4, R0, R207, RZ, 0x5 ;  /* 0x000000cf00047211 */ /* 0x000fe200078f28ff */
[----:B------:R-:W-:Y:S01]  /*0aa0*/  ULOP3.LUT UR8, UR4, 0x1, URZ, 0xfc, !UPT ;  /* 0x0000000104087892 */ /* 0x000fe2000f8efc3f */
[----:B------:R-:W-:Y:S02]  /*0ab0*/  LEA.HI R2, R2, R201, RZ, 0x1 ;  /* 0x000000c902027211 */ /* 0x000fe400078f08ff */
[----:B------:R-:W-:Y:S01]  /*0ac0*/  SHF.R.S32.HI R8, RZ, 0x1f, R185 ;  /* 0x0000001fff087819 */ /* 0x000fe200000114b9 */
[----:B------:R-:W-:Y:S01]  /*0ad0*/  IMAD.SHL.U32 R5, R4, 0x20, RZ ;  /* 0x0000002004057824 */ /* 0x000fe200078e00ff */
[C---:B------:R-:W-:Y:S01]  /*0ae0*/  LOP3.LUT R4, R3.reuse, 0x3fffff0, RZ, 0xc0, !PT ;  /* 0x03fffff003047812 */ /* 0x040fe200078ec0ff */
[----:B------:R-:W-:Y:S01]  /*0af0*/  UMOV UR4, URZ ;  /* 0x0000003f00047c82 */ /* 0x000fe20008000000 */
[----:B------:R-:W-:Y:S01]  /*0b00*/  LEA.HI R3, R3, R6, RZ, 0x1 ;  /* 0x0000000603037211 */ /* 0x000fe200078f08ff */
[----:B------:R-:W-:Y:S01]  /*0b10*/  IMAD.U32 R204, RZ, RZ, UR8 ;  /* 0x00000008ffcc7e24 */ /* 0x000fe2000f8e00ff */
[----:B------:R-:W-:Y:S01]  /*0b20*/  LOP3.LUT R5, R5, 0xfffffc00, RZ, 0xc0, !PT ;  /* 0xfffffc0005057812 */ /* 0x000fe200078ec0ff */
[----:B------:R-:W-:Y:S01]  /*0b30*/  IMAD.IADD R4, R207, 0x1, -R4 ;  /* 0x00000001cf047824 */ /* 0x000fe200078e0a04 */
[----:B------:R-:W-:Y:S01]  /*0b40*/  LOP3.LUT R3, R3, 0x1ffffffe, RZ, 0xc0, !PT ;  /* 0x1ffffffe03037812 */ /* 0x000fe200078ec0ff */
[----:B------:R-:W-:Y:S01]  /*0b50*/  IMAD.U32 R184, RZ, RZ, UR4 ;  /* 0x00000004ffb87e24 */ /* 0x000fe2000f8e00ff */
[----:B------:R-:W-:Y:S01]  /*0b60*/  LEA.HI R7, R8, R185, RZ, 0x2 ;  /* 0x000000b908077211 */ /* 0x000fe200078f10ff */
[----:B------:R-:W-:Y:S01]  /*0b70*/  IMAD R4, R4, 0x40, R5 ;  /* 0x0000004004047824 */ /* 0x000fe200078e0205 */
[-C--:B------:R-:W-:Y:S01]  /*0b80*/  LEA.HI R5, R0, R207.reuse, RZ, 0x2 ;  /* 0x000000cf00057211 */ /* 0x080fe200078f10ff */
[----:B------:R-:W-:Y:S01]  /*0b90*/  IMAD.IADD R3, R6, 0x1, -R3 ;  /* 0x0000000106037824 */ /* 0x000fe200078e0a03 */
[----:B------:R-:W-:-:S02]  /*0ba0*/  LEA.HI R0, R0, R207, RZ, 0x3 ;  /* 0x000000cf00007211 */ /* 0x000fc400078f18ff */
[--C-:B------:R-:W-:Y:S01]  /*0bb0*/  SHF.R.S32.HI R9, RZ, 0x2, R7.reuse ;  /* 0x00000002ff097819 */ /* 0x100fe20000011407 */
[----:B------:R-:W-:Y:S01]  /*0bc0*/  IMAD R203, R3, 0x8, R4 ;  /* 0x0000000803cb7824 */ /* 0x000fe200078e0204 */
[----:B------:R-:W-:Y:S02]  /*0bd0*/  LOP3.LUT R4, R5, 0xfffffffc, RZ, 0xc0, !PT ;  /* 0xfffffffc05047812 */ /* 0x000fe400078ec0ff */
[----:B------:R-:W-:Y:S02]  /*0be0*/  SHF.R.S32.HI R10, RZ, 0x1f, R7 ;  /* 0x0000001fff0a7819 */ /* 0x000fe40000011407 */
[----:B------:R-:W-:Y:S01]  /*0bf0*/  LEA.HI R8, R8, R185, RZ, 0x5 ;  /* 0x000000b908087211 */ /* 0x000fe200078f28ff */
[----:B------:R-:W-:Y:S01]  /*0c00*/  IMAD.IADD R3, R207, 0x1, -R4 ;  /* 0x00000001cf037824 */ /* 0x000fe200078e0a04 */
[----:B------:R-:W-:Y:S02]  /*0c10*/  LOP3.LUT R4, R2, 0x3fffffe, RZ, 0xc0, !PT ;  /* 0x03fffffe02047812 */ /* 0x000fe400078ec0ff */
[----:B------:R-:W-:-:S02]  /*0c20*/  LOP3.LUT R2, R0, 0xfffffff8, RZ, 0xc0, !PT ;  /* 0xfffffff800027812 */ /* 0x000fc400078ec0ff */
[----:B------:R-:W-:Y:S01]  /*0c30*/  LEA.HI R10, R10, R9, RZ, 0x3 ;  /* 0x000000090a0a7211 */ /* 0x000fe200078f18ff */
[----:B------:R-:W-:Y:S01]  /*0c40*/  IMAD.IADD R4, R201, 0x1, -R4 ;  /* 0x00000001c9047824 */ /* 0x000fe200078e0a04 */
[----:B------:R-:W-:Y:S01]  /*0c50*/  SHF.R.S32.HI R8, RZ, 0x5, R8 ;  /* 0x00000005ff087819 */ /* 0x000fe20000011408 */
[----:B------:R-:W-:Y:S01]  /*0c60*/  IMAD.IADD R163, R207, 0x1, -R2 ;  /* 0x00000001cfa37824 */ /* 0x000fe200078e0a02 */
[----:B------:R-:W-:Y:S02]  /*0c70*/  LOP3.LUT R2, R7, 0x7ffffffc, RZ, 0xc0, !PT ;  /* 0x7ffffffc07027812 */ /* 0x000fe400078ec0ff */
[----:B------:R-:W-:Y:S01]  /*0c80*/  LOP3.LUT R10, R10, 0xfffffff8, RZ, 0xc0, !PT ;  /* 0xfffffff80a0a7812 */ /* 0x000fe200078ec0ff */
[----:B------:R-:W-:Y:S01]  /*0c90*/  IMAD.SHL.U32 R160, R163, 0x8, RZ ;  /* 0x00000008a3a07824 */ /* 0x000fe200078e00ff */
[----:B------:R-:W-:Y:S01]  /*0ca0*/  LEA.HI R5, R3, R3, RZ, 0x1 ;  /* 0x0000000303057211 */ /* 0x000fe200078f08ff */
[----:B------:R-:W-:Y:S01]  /*0cb0*/  IMAD.IADD R2, R185, 0x1, -R2 ;  /* 0x00000001b9027824 */ /* 0x000fe200078e0a02 */
[----:B------:R-:W-:Y:S01]  /*0cc0*/  SHF.R.S32.HI R182, RZ, 0x3, R0 ;  /* 0x00000003ffb67819 */ /* 0x000fe20000011400 */
[----:B------:R-:W-:Y:S01]  /*0cd0*/  IMAD.IADD R9, R9, 0x1, -R10 ;  /* 0x0000000109097824 */ /* 0x000fe200078e0a0a */
[----:B------:R-:W-:Y:S01]  /*0ce0*/  LOP3.LUT R6, R5, 0x1ffffffe, RZ, 0xc0, !PT ;  /* 0x1ffffffe05067812 */ /* 0x000fe200078ec0ff */
[----:B------:R-:W-:Y:S01]  /*0cf0*/  IMAD.SHL.U32 R18, R2, 0x2, RZ ;  /* 0x0000000202127824 */ /* 0x000fe200078e00ff */
[----:B------:R-:W-:Y:S01]  /*0d00*/  SHF.R.S32.HI R206, RZ, 0x1f, R160 ;  /* 0x0000001fffce7819 */ /* 0x000fe200000114a0 */
[----:B------:R-:W-:-:S02]  /*0d10*/  IMAD R9, R8, 0x10, R9 ;  /* 0x0000001008097824 */ /* 0x000fc400078e0209 */
[----:B------:R-:W-:Y:S02]  /*0d20*/  VIADD R162, R160, 0x40 ;  /* 0x00000040a0a27836 */ /* 0x000fe40000000000 */
[C---:B------:R-:W-:Y:S02]  /*0d30*/  VIADD R181, R18.reuse, 0x8 ;  /* 0x0000000812b57836 */ /* 0x040fe40000000000 */
        /* <DEDUP_REMOVED lines=28> */
[----:B------:R-:W-:Y:S01]  /*0f00*/  IMAD.IADD R23, R3, 0x1, -R6 ;  /* 0x0000000103177824 */ /* 0x000fe200078e0a06 */
[----:B------:R-:W-:Y:S01]  /*0f10*/  SHF.R.S32.HI R187, RZ, 0x1f, R168 ;  /* 0x0000001fffbb7819 */ /* 0x000fe200000114a8 */
[----:B------:R-:W-:Y:S01]  /*0f20*/  IMAD R202, R4, 0x40, R9 ;  /* 0x0000004004ca7824 */ /* 0x000fe200078e0209 */
[----:B------:R-:W-:-:S03]  /*0f30*/  SHF.R.S32.HI R186, RZ, 0x1f, R167 ;  /* 0x0000001fffba7819 */ /* 0x000fc600000114a7 */
[----:B------:R-:W-:-:S07]  /*0f40*/  IMAD R23, R23, 0x8, R202 ;  /* 0x0000000817177824 */ /* 0x000fce00078e02ca */
.L_x_1321:
[----:B0--34-:R-:W0:Y:S01]  /*0f50*/  LDC.64 R4, c[0x0][0xa18] ;  /* 0x00028600ff047b82 */ /* 0x019e220000000a00 */
[----:B------:R-:W-:Y:S01]  /*0f60*/  IMAD.U32 R9, RZ, RZ, UR7 ;  /* 0x00000007ff097e24 */ /* 0x000fe2000f8e00ff */
[----:B------:R-:W-:Y:S01]  /*0f70*/  ULDC.64 UR8, c[0x0][0xa20] ;  /* 0x0002880000087ab9 */ /* 0x000fe20000000a00 */
[----:B------:R-:W-:-:S05]  /*0f80*/  IMAD.MOV.U32 R7, RZ, RZ, RZ ;  /* 0x000000ffff077224 */ /* 0x000fca00078e00ff */
[----:B-12---:R-:W1:Y:S08]  /*0f90*/  LDC.64 R2, c[0x0][0xa28] ;  /* 0x00028a00ff027b82 */ /* 0x006e700000000a00 */
[----:B------:R-:W2:Y:S01]  /*0fa0*/  LDC R0, c[0x0][0x424] ;  /* 0x00010900ff007b82 */ /* 0x000ea20000000800 */
[----:B0-----:R-:W-:-:S07]  /*0fb0*/  ISETP.NE.U32.AND P1, PT, R4, RZ, PT ;  /* 0x000000ff0400720c */ /* 0x001fce0003f25070 */
[----:B------:R-:W0:Y:S01]  /*0fc0*/  LDC R11, c[0x0][0x2f0] ;  /* 0x0000bc00ff0b7b82 */ /* 0x000e220000000800 */
[----:B------:R-:W-:Y:S02]  /*0fd0*/  ISETP.NE.AND.EX P1, PT, R5, RZ, PT, P1 ;  /* 0x000000ff0500720c */ /* 0x000fe40003f25310 */
[----:B-1----:R-:W-:-:S04]  /*0fe0*/  ISETP.NE.U32.AND P0, PT, R2, RZ, PT ;  /* 0x000000ff0200720c */ /* 0x002fc80003f05070 */
[----:B------:R-:W-:-:S07]  /*0ff0*/  ISETP.NE.AND.EX P0, PT, R3, RZ, PT, P0 ;  /* 0x000000ff0300720c */ /* 0x000fce0003f05300 */
[----:B------:R-:W1:Y:S08]  /*1000*/  @P1 LDC.64 R4, c[0x0][0xa18] ;  /* 0x00028600ff041b82 */ /* 0x000e700000000a00 */
[----:B------:R-:W3:Y:S01]  /*1010*/  @P0 LDC.64 R2, c[0x0][0xa28] ;  /* 0x00028a00ff020b82 */ /* 0x000ee20000000a00 */
[----:B-1----:R-:W-:-:S05]  /*1020*/  @P1 IMAD.WIDE R4, R9, 0x4, R4 ;  /* 0x0000000409041825 */ /* 0x002fca00078e0204 */
[----:B------:R1:W5:Y:S01]  /*1030*/  @P1 LDG.E R17, desc[UR36][R4.64] ;  /* 0x0000002404111981 */ /* 0x000362000c1e1900 */
[----:B---3--:R-:W-:Y:S02]  /*1040*/  @P0 IMAD.WIDE R2, R9, 0x4, R2 ;  /* 0x0000000409020825 */ /* 0x008fe400078e0202 */
[----:B------:R-:W3:Y:S01]  /*1050*/  LDC.64 R8, c[0x0][0x418] ;  /* 0x00010600ff087b82 */ /* 0x000ee20000000a00 */
[----:B------:R-:W-:Y:S02]  /*1060*/  ULOP3.LUT UR4, UR5, 0xffff, URZ, 0xc0, !UPT ;  /* 0x0000ffff05047892 */ /* 0x000fe4000f8ec03f */
[----:B------:R1:W5:Y:S01]  /*1070*/  @P0 LDG.E R7, desc[UR36][R2.64] ;  /* 0x0000002402070981 */ /* 0x000362000c1e1900 */
[----:B------:R-:W-:-:S03]  /*1080*/  ISETP.NE.U32.AND P2, PT, RZ, UR8, PT ;  /* 0x00000008ff007c0c */ /* 0x000fc6000bf45070 */
[----:B------:R-:W-:Y:S01]  /*1090*/  IMAD.U32 R166, RZ, RZ, UR4 ;  /* 0x00000004ffa67e24 */ /* 0x000fe2000f8e00ff */
[----:B------:R-:W-:Y:S02]  /*10a0*/  ISETP.NE.AND.EX P2, PT, RZ, UR9, PT, P2 ;  /* 0x00000009ff007c0c */ /* 0x000fe4000bf45320 */
[----:B---3--:R-:W-:-:S04]  /*10b0*/  ISETP.NE.U32.AND P0, PT, R8, RZ, PT ;  /* 0x000000ff0800720c */ /* 0x008fc80003f05070 */
[----:B------:R-:W-:-:S04]  /*10c0*/  ISETP.NE.AND.EX P0, PT, R9, RZ, PT, P0 ;  /* 0x000000ff0900720c */ /* 0x000fc80003f05300 */
[----:B--2---:R-:W-:Y:S01]  /*10d0*/  SEL R0, R0, 0x1, P0 ;  /* 0x0000000100007807 */ /* 0x004fe20000000000 */
[----:B01----:R-:W-:Y:S08]  /*10e0*/  @P1 BRA `(.L_x_1210) ;  /* 0x00000000002c1947 */ /* 0x003ff00003800000 */
[----:B------:R-:W-:Y:S01]  /*10f0*/  ULDC.64 UR8, c[0x0][0xa00] ;  /* 0x0002800000087ab9 */ /* 0x000fe20000000a00 */
[----:B-----5:R-:W0:Y:S01]  /*1100*/  LDC R17, c[0x0][0x288] ;  /* 0x0000a200ff117b82 */ /* 0x020e220000000800 */
[----:B------:R-:W-:-:S04]  /*1110*/  ISETP.NE.U32.AND P0, PT, RZ, UR8, PT ;  /* 0x00000008ff007c0c */ /* 0x000fc8000bf05070 */
[----:B------:R-:W-:-:S13]  /*1120*/  ISETP.NE.AND.EX P0, PT, RZ, UR9, PT, P0 ;  /* 0x00000009ff007c0c */ /* 0x000fda000bf05300 */
[----:B------:R-:W-:Y:S05]  /*1130*/  @!P0 BRA `(.L_x_1210) ;  /* 0x0000000000188947 */ /* 0x000fea0003800000 */
[----:B------:R-:W1:Y:S01]  /*1140*/  LDC.64 R2, c[0x0][0xa00] ;  /* 0x00028000ff027b82 */ /* 0x000e620000000a00 */
[----:B------:R-:W-:-:S04]  /*1150*/  IMAD.U32 R5, RZ, RZ, UR7 ;  /* 0x00000007ff057e24 */ /* 0x000fc8000f8e00ff */
[----:B-1----:R-:W-:-:S05]  /*1160*/  IMAD.WIDE R2, R5, 0x4, R2 ;  /* 0x0000000405027825 */ /* 0x002fca00078e0202 */
[----:B0-----:R-:W2:Y:S04]  /*1170*/  LDG.E R17, desc[UR36][R2.64] ;  /* 0x0000002402117981 */ /* 0x001ea8000c1e1900 */
[----:B------:R-:W2:Y:S02]  /*1180*/  LDG.E R4, desc[UR36][R2.64+0x4] ;  /* 0x0000042402047981 */ /* 0x000ea4000c1e1900 */
[----:B--2---:R-:W-:-:S07]  /*1190*/  IMAD.IADD R17, R4, 0x1, -R17 ;  /* 0x0000000104117824 */ /* 0x004fce00078e0a11 */
.L_x_1210:
[----:B------:R-:W-:Y:S02]  /*11a0*/  IMAD R16, R0, R11, RZ ;  /* 0x0000000b00107224 */ /* 0x000fe400078e02ff */
[----:B------:R-:W-:Y:S01]  /*11b0*/  IMAD.U32 R183, RZ, RZ, UR7 ;  /* 0x00000007ffb77e24 */ /* 0x000fe2000f8e00ff */
[----:B------:R-:W-:Y:S06]  /*11c0*/  @!P2 BRA `(.L_x_1211) ;  /* 0x000000000018a947 */ /* 0x000fec0003800000 */
[----:B------:R-:W-:Y:S02]  /*11d0*/  ULDC.64 UR8, c[0x0][0xa20] ;  /* 0x0002880000087ab9 */ /* 0x000fe40000000a00 */
[----:B------:R-:W-:-:S06]  /*11e0*/  UIMAD.WIDE UR8, UR7, 0x4, UR8 ;  /* 0x00000004070878a5 */ /* 0x000fcc000f8e0208 */
[----:B------:R-:W-:Y:S02]  /*11f0*/  IMAD.U32 R2, RZ, RZ, UR8 ;  /* 0x00000008ff027e24 */ /* 0x000fe4000f8e00ff */
[----:B------:R-:W-:-:S05]  /*1200*/  IMAD.U32 R3, RZ, RZ, UR9 ;  /* 0x00000009ff037e24 */ /* 0x000fca000f8e00ff */
[----:B------:R1:W5:Y:S01]  /*1210*/  LDG.E R16, desc[UR36][R2.64] ;  /* 0x0000002402107981 */ /* 0x000362000c1e1900 */
[----:B------:R-:W-:Y:S05]  /*1220*/  BRA `(.L_x_1212) ;  /* 0x0000000000287947 */ /* 0x000fea0003800000 */
.L_x_1211:
[----:B------:R-:W-:Y:S02]  /*1230*/  ULDC.64 UR8, c[0x0][0xa08] ;  /* 0x0002820000087ab9 */ /* 0x000fe40000000a00 */
[----:B------:R-:W-:-:S04]  /*1240*/  ISETP.NE.U32.AND P0, PT, RZ, UR8, PT ;  /* 0x00000008ff007c0c */ /* 0x000fc8000bf05070 */
[----:B------:R-:W-:-:S13]  /*1250*/  ISETP.NE.AND.EX P0, PT, RZ, UR9, PT, P0 ;  /* 0x00000009ff007c0c */ /* 0x000fda000bf05300 */
[----:B------:R-:W-:Y:S05]  /*1260*/  @!P0 BRA `(.L_x_1212) ;  /* 0x0000000000188947 */ /* 0x000fea0003800000 */
[----:B------:R-:W1:Y:S01]  /*1270*/  LDC.64 R2, c[0x0][0xa08] ;  /* 0x00028200ff027b82 */ /* 0x000e620000000a00 */
[----:B------:R-:W-:-:S04]  /*1280*/  IMAD.U32 R5, RZ, RZ, UR7 ;  /* 0x00000007ff057e24 */ /* 0x000fc8000f8e00ff */
[----:B-1----:R-:W-:-:S05]  /*1290*/  IMAD.WIDE R2, R5, 0x4, R2 ;  /* 0x0000000405027825 */ /* 0x002fca00078e0202 */
[----:B------:R-:W2:Y:S04]  /*12a0*/  LDG.E R16, desc[UR36][R2.64] ;  /* 0x0000002402107981 */ /* 0x000ea8000c1e1900 */
[----:B------:R-:W2:Y:S02]  /*12b0*/  LDG.E R5, desc[UR36][R2.64+0x4] ;  /* 0x0000042402057981 */ /* 0x000ea4000c1e1900 */
[----:B--2---:R-:W-:-:S07]  /*12c0*/  IMAD.IADD R16, R5, 0x1, -R16 ;  /* 0x0000000105107824 */ /* 0x004fce00078e0a10 */
.L_x_1212:
[----:B------:R-:W-:Y:S01]  /*12d0*/  ULDC UR4, c[0x0][0x448] ;  /* 0x0001120000047ab9 */ /* 0x000fe20000000800 */
[----:B-----5:R-:W-:Y:S01]  /*12e0*/  IMAD.IADD R16, R16, 0x1, -R7 ;  /* 0x0000000110107824 */ /* 0x020fe200078e0a07 */
[----:B------:R-:W-:Y:S02]  /*12f0*/  UISETP.NE.AND UP0, UPT, UR4, 0x1, UPT ;  /* 0x000000010400788c */ /* 0x000fe4000bf05270 */
[----:B------:R-:W-:Y:S02]  /*1300*/  USHF.L.U32 UR6, UR6, 0x7, URZ ;  /* 0x0000000706067899 */ /* 0x000fe4000800063f */
[----:B0-----:R-:W-:Y:S01]  /*1310*/  IADD3 R0, R16, 0x1, -R17 ;  /* 0x0000000110007810 */ /* 0x001fe20007ffe811 */
[----:B------:R-:W-:Y:S02]  /*1320*/  UP2UR UR7, UPR, URZ, 0x1 ;  /* 0x000000013f077883 */ /* 0x000fe40008000000 */
[----:B------:R-:W-:Y:S01]  /*1330*/  UIADD3 UR4, UR6, 0x7f, URZ ;  /* 0x0000007f06047890 */ /* 0x000fe2000fffe03f */
[----:B------:R-:W-:Y:S01]  /*1340*/  R2UR UR10, R0 ;  /* 0x00000000000a72ca */ /* 0x000fe200000e0000 */
[----:B------:R-:W-:-:S02]  /*1350*/  IMAD.U32 R22, RZ, RZ, UR6 ;  /* 0x00000006ff167e24 */ /* 0x000fc4000f8e00ff */
[----:B------:R-:W-:Y:S01]  /*1360*/  @UP0 ULDC UR8, c[0x0][0x44c] ;  /* 0x0001130000080ab9 */ /* 0x000fe20000000800 */
[----:B------:R-:W-:Y:S01]  /*1370*/  IMAD.U32 R19, RZ, RZ, UR7 ;  /* 0x00000007ff137e24 */ /* 0x000fe2000f8e00ff */
[----:B------:R-:W-:Y:S01]  /*1380*/  UIMAD.WIDE.U32 UR8, UR4, UR8, URZ ;  /* 0x00000008040872a5 */ /* 0x000fe2000f8e003f */
[----:B------:R-:W-:Y:S01]  /*1390*/  @UP0 ULDC UR11, c[0x0][0x450] ;  /* 0x00011400000b0ab9 */ /* 0x000fe20000000800 */
[----:B------:R-:W-:Y:S02]  /*13a0*/  ULDC.64 UR6, c[0x0][0x9e0] ;  /* 0x0002780000067ab9 */ /* 0x000fe40000000a00 */
[----:B------:R-:W-:Y:S02]  /*13b0*/  @UP0 USHF.R.U32.HI UR4, URZ, UR11, UR9 ;  /* 0x0000000b3f040299 */ /* 0x000fe40008011609 */
[----:B------:R-:W-:Y:S02]  /*13c0*/  UISETP.GE.AND UP0, UPT, UR7, 0x1, UPT ;  /* 0x000000010700788c */ /* 0x000fe4000bf06270 */
[----:B------:R-:W-:-:S02]  /*13d0*/  UIADD3 UR8, UR10, UR4, URZ ;  /* 0x000000040a087290 */ /* 0x000fc4000fffe03f */
[----:B------:R-:W-:Y:S02]  /*13e0*/  UP2UR UR61, UPR, URZ, 0x1 ;  /* 0x000000013f3d7883 */ /* 0x000fe40008000000 */
[----:B------:R-:W-:Y:S01]  /*13f0*/  PLOP3.LUT P0, PT, PT, PT, UP0, 0x40, 0x0 ;  /* 0x000000000000781c */ /* 0x000fe20003f0e808 */
[----:B------:R-:W-:-:S06]  /*1400*/  UIADD3 UR6, UR8, UR6, URZ ;  /* 0x0000000608067290 */ /* 0x000fcc000fffe03f */
[----:B------:R-:W-:-:S06]  /*1410*/  IMAD.U32 R0, RZ, RZ, UR6 ;  /* 0x00000006ff007e24 */ /* 0x000fcc000f8e00ff */
[----:B------:R-:W-:Y:S05]  /*1420*/  @P0 BRA `(.L_x_1213) ;  /* 0x0000000000400947 */ /* 0x000fea0003800000 */
        /* <DEDUP_REMOVED lines=10> */
.L_x_1214:
[----:B------:R-:W-:-:S11]  /*14d0*/  UISETP.NE.AND UP0, UPT, UR7, 0x1, UPT ;  /* 0x000000010700788c */ /* 0x000fd6000bf05270 */
[----:B------:R-:W-:Y:S02]  /*14e0*/  @UP0 ULDC.64 UR10, c[0x0][0x9e8] ;  /* 0x00027a00000a0ab9 */ /* 0x000fe40000000a00 */
[----:B------:R-:W-:-:S04]  /*14f0*/  UIMAD.WIDE.U32 UR8, UR4, UR10, URZ ;  /* 0x0000000a040872a5 */ /* 0x000fc8000f8e003f */
[----:B------:R-:W-:-:S12]  /*1500*/  @UP0 USHF.R.U32.HI UR4, URZ, UR11, UR9 ;  /* 0x0000000b3f040299 */ /* 0x000fd80008011609 */
.L_x_1215:
[----:B------:R-:W-:-:S06]  /*1510*/  UIMAD UR4, UR4, UR7, UR7 ;  /* 0x00000007040472a4 */ /* 0x000fcc000f8e0207 */
[----:B------:R-:W-:-:S07]  /*1520*/  VIMNMX R0, R0, UR4, PT ;  /* 0x0000000400007c48 */ /* 0x000fce000bfe0100 */
.L_x_1213:
[----:B------:R-:W-:Y:S01]  /*1530*/  R2UR UR6, R19 ;  /* 0x00000000130672ca */ /* 0x000fe200000e0000 */
[----:B------:R-:W-:Y:S01]  /*1540*/  IMAD.IADD R74, R16, 0x1, -R17 ;  /* 0x00000001104a7824 */ /* 0x000fe200078e0a11 */
[----:B------:R-:W-:Y:S01]  /*1550*/  R2UR UR4, R22 ;  /* 0x00000000160472ca */ /* 0x000fe200000e0000 */
[----:B-1----:R-:W-:Y:S02]  /*1560*/  VIADD R2, R0, 0x5f ;  /* 0x0000005f00027836 */ /* 0x002fe40000000000 */
[----:B------:R-:W-:Y:S02]  /*1570*/  VIADD R0, R16, 0x5f ;  /* 0x0000005f10007836 */ /* 0x000fe40000000000 */
[----:B------:R-:W-:-:S04]  /*1580*/  IMAD.HI R2, R2, 0x2aaaaaab, RZ ;  /* 0x2aaaaaab02027827 */ /* 0x000fc800078e02ff */
[----:B------:R-:W-:Y:S01]  /*1590*/  IMAD.HI R0, R0, 0x2aaaaaab, RZ ;  /* 0x2aaaaaab00007827 */ /* 0x000fe200078e02ff */
[----:B------:R-:W-:Y:S01]  /*15a0*/  SHF.R.U32.HI R5, RZ, 0x1f, R2 ;  /* 0x0000001fff057819 */ /* 0x000fe20000011602 */
[----:B------:R-:W-:Y:S01]  /*15b0*/  UISETP.NE.AND UP0, UPT, UR6, URZ, UPT ;  /* 0x0000003f0600728c */ /* 0x000fe2000bf05270 */
[----:B------:R-:W-:Y:S02]  /*15c0*/  R2UR UR6, R74 ;  /* 0x000000004a0672ca */ /* 0x000fe400000e0000 */
[----:B------:R-:W-:Y:S02]  /*15d0*/  SHF.R.U32.HI R3, RZ, 0x1f, R0 ;  /* 0x0000001fff037819 */ /* 0x000fe40000011600 */
[----:B------:R-:W-:Y:S02]  /*15e0*/  LEA.HI.SX32 R2, R2, R5, 0x1c ;  /* 0x0000000502027211 */ /* 0x000fe400078fe2ff */
[----:B------:R-:W-:-:S04]  /*15f0*/  LEA.HI.SX32 R3, R0, R3, 0x1c ;  /* 0x0000000300037211 */ /* 0x000fc800078fe2ff */
[----:B------:R-:W-:Y:S01]  /*1600*/  @UP0 ULDC UR8, c[0x0][0x44c] ;  /* 0x0001130000080ab9 */ /* 0x000fe20000000800 */
[----:B------:R-:W-:Y:S01]  /*1610*/  @UP0 ULDC UR10, c[0x0][0x450] ;  /* 0x00011400000a0ab9 */ /* 0x000fe20000000800 */
[----:B------:R-:W-:Y:S01]  /*1620*/  UIMAD.WIDE.U32 UR8, UR4, UR8, URZ ;  /* 0x00000008040872a5 */ /* 0x000fe2000f8e003f */
[----:B------:R-:W-:-:S03]  /*1630*/  VIMNMX R75, R3, R2, PT ;  /* 0x00000002034b7248 */ /* 0x000fc60003fe0100 */
[----:B------:R-:W-:Y:S02]  /*1640*/  @UP0 USHF.R.U32.HI UR4, URZ, UR10, UR9 ;  /* 0x0000000a3f040299 */ /* 0x000fe40008011609 */
[----:B------:R-:W-:Y:S02]  /*1650*/  UISETP.GE.AND UP0, UPT, UR7, 0x1, UPT ;  /* 0x000000010700788c */ /* 0x000fe4000bf06270 */
[----:B------:R-:W-:-:S03]  /*1660*/  UIADD3 UR4, UR6, UR4, URZ ;  /* 0x0000000406047290 */ /* 0x000fc6000fffe03f */
[----:B------:R-:W-:Y:S01]  /*1670*/  ULDC UR6, c[0x0][0x9dc] ;  /* 0x0002770000067ab9 */ /* 0x000fe20000000800 */
[----:B------:R-:W-:Y:S01]  /*1680*/  PLOP3.LUT P0, PT, PT, PT, UP0, 0x40, 0x0 ;  /* 0x000000000000781c */ /* 0x000fe20003f0e808 */
[----:B------:R-:W-:-:S12]  /*1690*/  UIADD3 UR6, UR4, -UR6, URZ ;  /* 0x8000000604067290 */ /* 0x000fd8000fffe03f */
[----:B------:R-:W-:Y:S05]  /*16a0*/  @P0 BRA `(.L_x_1216) ;  /* 0x0000000000440947 */ /* 0x000fea0003800000 */
        /* <DEDUP_REMOVED lines=10> */
.L_x_1217:
[----:B------:R-:W-:-:S11]  /*1750*/  UISETP.NE.AND UP0, UPT, UR7, 0x1, UPT ;  /* 0x000000010700788c */ /* 0x000fd6000bf05270 */
[----:B------:R-:W-:Y:S02]  /*1760*/  @UP0 ULDC.64 UR10, c[0x0][0x9e8] ;  /* 0x00027a00000a0ab9 */ /* 0x000fe40000000a00 */
[----:B------:R-:W-:-:S04]  /*1770*/  UIMAD.WIDE.U32 UR8, UR4, UR10, URZ ;  /* 0x0000000a040872a5 */ /* 0x000fc8000f8e003f */
[----:B------:R-:W-:-:S12]  /*1780*/  @UP0 USHF.R.U32.HI UR4, URZ, UR11, UR9 ;  /* 0x0000000b3f040299 */ /* 0x000fd80008011609 */
.L_x_1218:
[----:B------:R-:W-:-:S04]  /*1790*/  UIMAD UR4, UR4, UR7, URZ ;  /* 0x00000007040472a4 */ /* 0x000fc8000f8e023f */
[----:B------:R-:W-:-:S04]  /*17a0*/  UISETP.LT.AND UP0, UPT, UR6, UR4, UPT ;  /* 0x000000040600728c */ /* 0x000fc8000bf01270 */
[----:B------:R-:W-:-:S12]  /*17b0*/  USEL UR6, UR6, UR4, !UP0 ;  /* 0x0000000406067287 */ /* 0x000fd8000c000000 */
.L_x_1216:
[----:B------:R-:W-:-:S04]  /*17c0*/  UIMAD.WIDE UR6, UR6, 0x2aaaaaab, URZ ;  /* 0x2aaaaaab060678a5 */ /* 0x000fc8000f8e023f */
[----:B------:R-:W-:-:S04]  /*17d0*/  USHF.R.U32.HI UR4, URZ, 0x1f, UR7 ;  /* 0x0000001f3f047899 */ /* 0x000fc80008011607 */
[----:B------:R-:W-:Y:S02]  /*17e0*/  ULEA.HI.SX32 UR7, UR7, UR4, 0x1c ;  /* 0x0000000407077291 */ /* 0x000fe4000f8fe23f */
[----:B------:R-:W-:Y:S02]  /*17f0*/  ULOP3.LUT UR4, UR5, 0xff000000, URZ, 0xc0, !UPT ;  /* 0xff00000005047892 */ /* 0x000fe4000f8ec03f */
[----:B------:R-:W-:Y:S02]  /*1800*/  UISETP.LT.AND UP0, UPT, URZ, UR7, UPT ;  /* 0x000000073f00728c */ /* 0x000fe4000bf01270 */
[----:B------:R-:W-:Y:S02]  /*1810*/  ULOP3.LUT UR5, UR5, 0xff0000, URZ, 0xc0, !UPT ;  /* 0x00ff000005057892 */ /* 0x000fe4000f8ec03f */
[----:B------:R-:W-:Y:S02]  /*1820*/  USEL UR9, URZ, UR7, !UP0 ;  /* 0x000000073f097287 */ /* 0x000fe4000c000000 */
[----:B------:R-:W-:-:S04]  /*1830*/  USHF.R.U32.HI UR4, URZ, 0x8, UR4 ;  /* 0x000000083f047899 */ /* 0x000fc80008011604 */
[----:B------:R-:W-:Y:S01]  /*1840*/  ISETP.GT.AND P0, PT, R75, UR9, PT ;  /* 0x000000094b007c0c */ /* 0x000fe2000bf04270 */
[----:B------:R-:W-:-:S03]  /*1850*/  ULEA.HI UR5, UR5, UR4, URZ, 0x10 ;  /* 0x0000000405057291 */ /* 0x000fc6000f8f803f */
[----:B------:R-:W-:Y:S01]  /*1860*/  UMOV UR4, URZ ;  /* 0x0000003f00047c82 */ /* 0x000fe20008000000 */
[----:B------:R-:W-:Y:S02]  /*1870*/  ULOP3.LUT UR6, UR5, 0xff, URZ, 0xc0, !UPT ;  /* 0x000000ff05067892 */ /* 0x000fe4000f8ec03f */
[----:B------:R-:W-:-:S04]  /*1880*/  USHF.R.U32.HI UR5, URZ, 0x10, UR5 ;  /* 0x000000103f057899 */ /* 0x000fc80008011605 */
[----:B------:R-:W-:Y:S02]  /*1890*/  IMAD.U32 R165, RZ, RZ, UR6 ;  /* 0x00000006ffa57e24 */ /* 0x000fe4000f8e00ff */
[----:B------:R-:W-:Y:S01]  /*18a0*/  IMAD.U32 R164, RZ, RZ, UR5 ;  /* 0x00000005ffa47e24 */ /* 0x000fe2000f8e00ff */
[----:B------:R-:W-:Y:S06]  /*18b0*/  @!P0 BRA `(.L_x_1219) ;  /* 0x00000000009c8947 */ /* 0x000fec0003800000 */
[----:B------:R-:W-:Y:S01]  /*18c0*/  R2UR UR5, R164 ;  /* 0x00000000a40572ca */ /* 0x000fe200000e0000 */
[----:B------:R-:W-:-:S12]  /*18d0*/  ULDC UR4, c[0x0][0x9f0] ;  /* 0x00027c0000047ab9 */ /* 0x000fd80000000800 */
[----:B------:R-:W-:-:S04]  /*18e0*/  UISETP.NE.AND UP0, UPT, UR5, URZ, UPT ;  /* 0x0000003f0500728c */ /* 0x000fc8000bf05270 */
[----:B------:R-:W-:-:S03]  /*18f0*/  USEL UR10, UR5, UR4, UP0 ;  /* 0x00000004050a7287 */ /* 0x000fc60008000000 */
[----:B------:R-:W-:-:S03]  /*1900*/  UMOV UR4, URZ ;  /* 0x0000003f00047c82 */ /* 0x000fc60008000000 */
[----:B------:R-:W-:-:S05]  /*1910*/  IMAD.U32 R4, RZ, RZ, UR10 ;  /* 0x0000000aff047e24 */ /* 0x000fca000f8e00ff */
[----:B------:R-:W-:-:S04]  /*1920*/  IABS R0, R4 ;  /* 0x0000000400007213 */ /* 0x000fc80000000000 */
[----:B------:R-:W-:Y:S02]  /*1930*/  R2UR UR11, R0 ;  /* 0x00000000000b72ca */ /* 0x000fe400000e0000 */
[----:B------:R-:W-:Y:S02]  /*1940*/  IADD3 R0, R4, -0x1, R75 ;  /* 0xffffffff04007810 */ /* 0x000fe40007ffe04b */
[----:B------:R-:W-:Y:S02]  /*1950*/  IABS R4, R4 ;  /* 0x0000000400047213 */ /* 0x000fe40000000000 */
[----:B------:R-:W-:-:S03]  /*1960*/  R2UR UR6, R0 ;  /* 0x00000000000672ca */ /* 0x000fc600000e0000 */
[----:B------:R-:W-:-:S04]  /*1970*/  IMAD.MOV R4, RZ, RZ, -R4 ;  /* 0x000000ffff047224 */ /* 0x000fc800078e0a04 */
[----:B------:R-:W0:Y:S06]  /*1980*/  I2F.RP R2, UR11 ;  /* 0x0000000b00027d06 */ /* 0x000e2c0008209400 */
[----:B------:R-:W-:-:S06]  /*1990*/  UIADD3 UR6, -UR9, UR6, URZ ;  /* 0x0000000609067290 */ /* 0x000fcc000fffe13f */
[----:B------:R-:W-:Y:S01]  /*19a0*/  IMAD.U32 R0, RZ, RZ, UR6 ;  /* 0x00000006ff007e24 */ /* 0x000fe2000f8e00ff */
[----:B------:R-:W-:Y:S01]  /*19b0*/  ULOP3.LUT UR6, UR6, UR10, URZ, 0x3c, !UPT ;  /* 0x0000000a06067292 */ /* 0x000fe2000f8e3c3f */
[----:B0-----:R-:W0:Y:S03]  /*19c0*/  MUFU.RCP R2, R2 ;  /* 0x0000000200027308 */ /* 0x001e260000001000 */
[----:B------:R-:W-:-:S04]  /*19d0*/  IABS R0, R0 ;  /* 0x0000000000007213 */ /* 0x000fc80000000000 */
[----:B------:R-:W-:Y:S01]  /*19e0*/  R2UR UR8, R0 ;  /* 0x00000000000872ca */ /* 0x000fe200000e0000 */
[----:B------:R-:W-:Y:S02]  /*19f0*/  IMAD.MOV.U32 R0, RZ, RZ, R4 ;  /* 0x000000ffff007224 */ /* 0x000fe400078e0004 */
[----:B0-----:R-:W-:-:S06]  /*1a00*/  VIADD R3, R2, 0xffffffe ;  /* 0x0ffffffe02037836 */ /* 0x001fcc0000000000 */
        /* <DEDUP_REMOVED lines=18> */
.L_x_1219:
[----:B------:R-:W-:Y:S01]  /*1b30*/  R2UR UR5, R165 ;  /* 0x00000000a50572ca */ /* 0x000fe200000e0000 */
[----:B------:R-:W-:Y:S01]  /*1b40*/  IMAD.U32 R0, RZ, RZ, UR4 ;  /* 0x00000004ff007e24 */ /* 0x000fe2000f8e00ff */
[----:B------:R-:W-:Y:S01]  /*1b50*/  PLOP3.LUT P0, PT, PT, PT, PT, 0x80, 0x0 ;  /* 0x000000000000781c */ /* 0x000fe20003f0f070 */
        /* <DEDUP_REMOVED lines=10> */
[----:B------:R-:W-:Y:S01]  /*1c00*/  UIMAD UR5, UR5, UR4, UR9 ;  /* 0x00000004050572a4 */ /* 0x000fe2000f8e0209 */
[----:B------:R-:W-:-:S02]  /*1c10*/  CS2R R68, SRZ ;  /* 0x0000000000447805 */ /* 0x000fc4000001ff00 */
[----:B------:R-:W-:Y:S02]  /*1c20*/  CS2R R66, SRZ ;  /* 0x0000000000427805 */ /* 0x000fe4000001ff00 */
[----:B------:R-:W-:Y:S02]  /*1c30*/  CS2R R64, SRZ ;  /* 0x0000000000407805 */ /* 0x000fe4000001ff00 */
[----:B------:R-:W-:Y:S02]  /*1c40*/  CS2R R62, SRZ ;  /* 0x00000000003e7805 */ /* 0x000fe4000001ff00 */
[----:B------:R-:W-:Y:S02]  /*1c50*/  CS2R R60, SRZ ;  /* 0x00000000003c7805 */ /* 0x000fe4000001ff00 */
[----:B------:R-:W-:Y:S01]  /*1c60*/  VIADDMNMX R75, R0, UR5, R75, PT ;  /* 0x00000005004b7c46 */ /* 0x000fe2000b80014b */
[----:B------:R-:W-:Y:S01]  /*1c70*/  IMAD.U32 R161, RZ, RZ, UR5 ;  /* 0x00000005ffa17e24 */ /* 0x000fe2000f8e00ff */
[----:B------:R-:W-:Y:S01]  /*1c80*/  CS2R R58, SRZ ;  /* 0x00000000003a7805 */ /* 0x000fe2000001ff00 */
[----:B------:R-:W-:Y:S01]  /*1c90*/  IMAD.MOV.U32 R0, RZ, RZ, RZ ;  /* 0x000000ffff007224 */ /* 0x000fe200078e00ff */
[----:B------:R-:W-:-:S02]  /*1ca0*/  ISETP.GT.AND P1, PT, R75, UR5, PT ;  /* 0x000000054b007c0c */ /* 0x000fc4000bf24270 */
        /* <DEDUP_REMOVED lines=49> */
.L_x_1221:
[----:B------:R-:W-:Y:S02]  /*1fc0*/  R2UR UR6, R184 ;  /* 0x00000000b80672ca */ /* 0x000fe400000e0000 */
[----:B------:R-:W-:-:S11]  /*1fd0*/  R2UR UR5, R204 ;  /* 0x00000000cc0572ca */ /* 0x000fd600000e0000 */
[----:B------:R-:W-:Y:S02]  /*1fe0*/  ULEA.HI UR4, UR6, UR6, URZ, 0x1 ;  /* 0x0000000606047291 */ /* 0x000fe4000f8f083f */
[----:B------:R-:W-:Y:S02]  /*1ff0*/  IMAD.U32 R2, RZ, RZ, UR5 ;  /* 0x00000005ff027e24 */ /* 0x000fe4000f8e00ff */
[----:B------:R-:W-:-:S03]  /*2000*/  ULOP3.LUT UR4, UR4, 0xfffffffe, URZ, 0xc0, !UPT ;  /* 0xfffffffe04047892 */ /* 0x000fc6000f8ec03f */
[----:B------:R-:W-:Y:S01]  /*2010*/  ISETP.NE.AND P0, PT, R2, 0x3, PT ;  /* 0x000000030200780c */ /* 0x000fe20003f05270 */
[----:B------:R-:W-:-:S06]  /*2020*/  UIADD3 UR4, UR6, -UR4, URZ ;  /* 0x8000000406047290 */ /* 0x000fcc000fffe03f */
[----:B------:R-:W-:-:S05]  /*2030*/  IMAD.U32 R0, RZ, RZ, UR4 ;  /* 0x00000004ff007e24 */ /* 0x000fca000f8e00ff */
[----:B------:R-:W-:-:S04]  /*2040*/  SHF.L.U32 R0, R0, 0x1f, RZ ;  /* 0x0000001f00007819 */ /* 0x000fc800000006ff */
[----:B------:R-:W0:Y:S02]  /*2050*/  SYNCS.PHASECHK.TRANS64.TRYWAIT P1, [UR60+0x2a800], R0 ;  /* 0x02a80000ff0075a7 */ /* 0x000e24000802017c */
[----:B0-----:R-:W-:Y:S05]  /*2060*/  @!P1 BRA `(.L_x_1222) ;  /* 0x0000016400209947 */ /* 0x001fea0003800000 */
.L_x_1418:
[----:B------:R-:W-:Y:S05]  /*2070*/  @!P0 BRA `(.L_x_1223) ;  /* 0x0000000000048947 */ /* 0x000fea0003800000 */
[----:B------:R-:W-:Y:S01]  /*2080*/  BPT.TRAP 0x1 ;  /* 0x000000040000795c */ /* 0x000fe20000300000 */
.L_x_1223:
[----:B------:R-:W-:Y:S02]  /*2090*/  IMAD.U32 R21, RZ, RZ, UR38 ;  /* 0x00000026ff157e24 */ /* 0x000fe4000f8e00ff */
[----:B0-----:R-:W-:-:S03]  /*20a0*/  IMAD.U32 R0, RZ, RZ, UR39 ;  /* 0x00000027ff007e24 */ /* 0x001fc6000f8e00ff */
[----:B------:R-:W-:Y:S02]  /*20b0*/  LEA R21, R21, UR60, 0x3 ;  /* 0x0000003c15157c11 */ /* 0x000fe4000f8e18ff */
[----:B------:R-:W-:-:S04]  /*20c0*/  SHF.L.U32 R0, R0, 0x1f, RZ ;  /* 0x0000001f00007819 */ /* 0x000fc800000006ff */
[----:B------:R0:W1:Y:S01]  /*20d0*/  SYNCS.PHASECHK.TRANS64.TRYWAIT P1, [R21+URZ+0x2a830], R0 ;  /* 0x02a83000150075a7 */ /* 0x000062000802017f */
[----:B------:R-:W-:Y:S05]  /*20e0*/  @!P0 BRA `(.L_x_1224) ;  /* 0x0000000000048947 */ /* 0x000fea0003800000 */
[----:B------:R-:W-:Y:S01]  /*20f0*/  BPT.TRAP 0x1 ;  /* 0x000000040000795c */ /* 0x000fe20000300000 */
.L_x_1224:
[----:B-1----:R-:W-:Y:S05]  /*2100*/  @P1 BRA `(.L_x_1225) ;  /* 0x0000000000081947 */ /* 0x002fea0003800000 */
[----:B------:R-:W1:Y:S02]  /*2110*/  SYNCS.PHASECHK.TRANS64.TRYWAIT P1, [R21+URZ+0x2a830], R0 ;  /* 0x02a83000150075a7 */ /* 0x000e64000802017f */
[----:B-1----:R-:W-:Y:S05]  /*2120*/  @!P1 BRA `(.L_x_1226) ;  /* 0x0000016400089947 */ /* 0x002fea0003800000 */
.L_x_1225:
[----:B------:R-:W-:Y:S05]  /*2130*/  WARPSYNC.ALL ;  /* 0x0000000000007948 */ /* 0x000fea0003800000 */
[----:B------:R-:W-:Y:S01]  /*2140*/  UIADD3 UR4, UR60, 0x18400, URZ ;  /* 0x000184003c047890 */ /* 0x000fe2000fffe03f */
[----:B------:R-:W-:Y:S01]  /*2150*/  WARPGROUP.ARRIVE ;  /* 0x00000000000079c5 */ /* 0x000fe20000000000 */
[----:B------:R-:W-:Y:S01]  /*2160*/  UMOV UR9, 0x40000040 ;  /* 0x4000004000097882 */ /* 0x000fe20000000000 */
[----:B------:R-:W-:Y:S01]  /*2170*/  UMOV UR11, 0x40000040 ;  /* 0x40000040000b7882 */ /* 0x000fe20000000000 */
[----:B------:R-:W-:Y:S01]  /*2180*/  USHF.R.U32.HI UR4, URZ, 0x4, UR4 ;  /* 0x000000043f047899 */ /* 0x000fe20008011604 */
[----:B------:R-:W-:Y:S01]  /*2190*/  IMAD.U32 R5, RZ, RZ, UR9 ;  /* 0x00000009ff057e24 */ /* 0x000fe2000f8e00ff */
[----:B------:R-:W-:Y:S01]  /*21a0*/  UMOV UR57, 0x40000040 ;  /* 0x4000004000397882 */ /* 0x000fe20000000000 */
[----:B------:R-:W-:Y:S01]  /*21b0*/  UMOV UR59, 0x40000040 ;  /* 0x40000040003b7882 */ /* 0x000fe20000000000 */
[----:B------:R-:W-:Y:S01]  /*21c0*/  ULOP3.LUT UR4, UR4, 0x3fff, URZ, 0xc0, !UPT ;  /* 0x00003fff04047892 */ /* 0x000fe2000f8ec03f */
[----:B------:R-:W-:Y:S01]  /*21d0*/  UMOV UR53, 0x40000040 ;  /* 0x4000004000357882 */ /* 0x000fe20000000000 */
[----:B------:R-:W-:-:S02]  /*21e0*/  UMOV UR55, 0x40000040 ;  /* 0x4000004000377882 */ /* 0x000fc40000000000 */
[----:B------:R-:W-:Y:S02]  /*21f0*/  ULOP3.LUT UR5, UR4, 0x10000, URZ, 0xfc, !UPT ;  /* 0x0001000004057892 */ /* 0x000fe4000f8efc3f */
[----:B------:R-:W-:Y:S01]  /*2200*/  ULOP3.LUT UR4, UR40, 0x10000, URZ, 0xfc, !UPT ;  /* 0x0001000028047892 */ /* 0x000fe2000f8efc3f */
[----:B------:R-:W-:Y:S01]  /*2210*/  UMOV UR49, 0x40000040 ;  /* 0x4000004000317882 */ /* 0x000fe20000000000 */
[----:B------:R-:W-:Y:S02]  /*2220*/  UMOV UR51, 0x40000040 ;  /* 0x4000004000337882 */ /* 0x000fe40000000000 */
[----:B------:R-:W-:Y:S01]  /*2230*/  IMAD.U32 R7, RZ, RZ, UR5 ;  /* 0x00000005ff077e24 */ /* 0x000fe2000f8e00ff */
[----:B------:R-:W-:Y:S02]  /*2240*/  UIMAD UR5, UR38, 0x900, UR5 ;  /* 0x00000900260578a4 */ /* 0x000fe4000f8e0205 */
[----:B------:R-:W-:Y:S01]  /*2250*/  UMOV UR8, UR4 ;  /* 0x0000000400087c82 */ /* 0x000fe20008000000 */
[----:B------:R-:W-:Y:S01]  /*2260*/  UIADD3 UR56, UR4, 0x2, URZ ;  /* 0x0000000204387890 */ /* 0x000fe2000fffe03f */
[----:B------:R-:W-:Y:S01]  /*2270*/  IMAD.U32 R4, RZ, RZ, UR8 ;  /* 0x00000008ff047e24 */ /* 0x000fe2000f8e00ff */
[----:B------:R-:W-:-:S02]  /*2280*/  UIADD3 UR58, UR5, 0x2, URZ ;  /* 0x00000002053a7890 */ /* 0x000fc4000fffe03f */
[----:B------:R-:W-:Y:S01]  /*2290*/  UMOV UR10, UR5 ;  /* 0x00000005000a7c82 */ /* 0x000fe20008000000 */
[----:B------:R-:W-:Y:S01]  /*22a0*/  UIADD3 UR52, UR4, 0x4, URZ ;  /* 0x0000000404347890 */ /* 0x000fe2000fffe03f */
[----:B------:R-:W-:Y:S01]  /*22b0*/  HGMMA.64x96x16.F32 R24, gdesc[UR8], RZ, !UPT, gsb0 ;  /* 0x01600000081879f0 */ /* 0x000fe2000c0008ff */
[----:B------:R-:W-:Y:S02]  /*22c0*/  UIADD3 UR54, UR5, 0x4, URZ ;  /* 0x0000000405367890 */ /* 0x000fe4000fffe03f */
[----:B------:R-:W-:Y:S02]  /*22d0*/  UIADD3 UR48, UR4, 0x6, URZ ;  /* 0x0000000604307890 */ /* 0x000fe4000fffe03f */
[----:B------:R-:W-:Y:S02]  /*22e0*/  UIADD3 UR50, UR5, 0x6, URZ ;  /* 0x0000000605327890 */ /* 0x000fe4000fffe03f */
        /* <DEDUP_REMOVED lines=68> */
.L_x_1227:
[----:B------:R-:W-:Y:S01]  /*2730*/  R2UR UR4, R19 ;  /* 0x00000000130472ca */ /* 0x000fe200000e0000 */
[----:B------:R-:W2:Y:S01]  /*2740*/  S2UR UR7, SR_CgaCtaId ;  /* 0x00000000000779c3 */ /* 0x000ea20000008800 */
[----:B------:R-:W-:Y:S01]  /*2750*/  R2UR UR6, R22 ;  /* 0x00000000160672ca */ /* 0x000fe200000e0000 */
[----:B------:R-:W-:Y:S01]  /*2760*/  ULDC UR5, c[0x0][0x9d8] ;  /* 0x0002760000057ab9 */ /* 0x000fe20000000800 */
[----:B------:R-:W-:Y:S01]  /*2770*/  UISETP.NE.AND UP0, UPT, UR61, URZ, UPT ;  /* 0x0000003f3d00728c */ /* 0x000fe2000bf05270 */
[----:B------:R-:W-:Y:S01]  /*2780*/  FMUL.FTZ R36, R36, UR5 ;  /* 0x0000000524247c20 */ /* 0x000fe20008410000 */
[----:B------:R-:W-:Y:S01]  /*2790*/  FMUL.FTZ R33, R33, UR5 ;  /* 0x0000000521217c20 */ /* 0x000fe20008410000 */
[----:B------:R-:W-:Y:S01]  /*27a0*/  FMUL.FTZ R2, R37, UR5 ;  /* 0x0000000525027c20 */ /* 0x000fe20008410000 */
[----:B------:R-:W-:Y:S01]  /*27b0*/  FMUL.FTZ R3, R41, UR5 ;  /* 0x0000000529037c20 */ /* 0x000fe20008410000 */
[----:B------:R3:W4:Y:S01]  /*27c0*/  MUFU.TANH R86, R36 ;  /* 0x0000002400567308 */ /* 0x0007220000002400 */
[----:B------:R-:W-:Y:S01]  /*27d0*/  FMUL.FTZ R6, R67, UR5 ;  /* 0x0000000543067c20 */ /* 0x000fe20008410000 */
[----:B------:R-:W-:Y:S01]  /*27e0*/  FMUL.FTZ R53, R53, UR5 ;  /* 0x0000000535357c20 */ /* 0x000fe20008410000 */
[----:B------:R-:W-:Y:S01]  /*27f0*/  FMUL.FTZ R25, R25, UR5 ;  /* 0x0000000519197c20 */ /* 0x000fe20008410000 */
[----:B------:R-:W-:Y:S01]  /*2800*/  UISETP.NE.AND UP1, UPT, UR4, URZ, UPT ;  /* 0x0000003f0400728c */ /* 0x000fe2000bf25270 */
[----:B------:R-:W-:Y:S01]  /*2810*/  R2UR UR4, R21 ;  /* 0x00000000150472ca */ /* 0x000fe200000e0000 */
[----:B------:R-:W-:-:S02]  /*2820*/  VIADD R10, R23, UR6 ;  /* 0x00000006170a7c36 */ /* 0x000fc40008000000 */
[----:B------:R-:W-:Y:S01]  /*2830*/  FMUL.FTZ R29, R29, UR5 ;  /* 0x000000051d1d7c20 */ /* 0x000fe20008410000 */
[----:B------:R5:W4:Y:S01]  /*2840*/  MUFU.TANH R88, R33 ;  /* 0x0000002100587308 */ /* 0x000b220000002400 */
[----:B01----:R-:W-:Y:S01]  /*2850*/  FMUL.FTZ R0, R26, UR5 ;  /* 0x000000051a007c20 */ /* 0x003fe20008410000 */
[----:B------:R-:W-:Y:S01]  /*2860*/  PLOP3.LUT P1, PT, PT, PT, UP1, 0x80, 0x0 ;  /* 0x000000000000781c */ /* 0x000fe20003f2f018 */
[----:B---3--:R-:W-:Y:S01]  /*2870*/  IMAD.MOV.U32 R36, RZ, RZ, R10 ;  /* 0x000000ffff247224 */ /* 0x008fe200078e000a */
[----:B------:R-:W-:Y:S01]  /*2880*/  PLOP3.LUT P2, PT, PT, PT, UP1, 0x80, 0x0 ;  /* 0x000000000000781c */ /* 0x000fe20003f4f018 */
[----:B------:R-:W-:Y:S01]  /*2890*/  FMUL.FTZ R13, R24, UR5 ;  /* 0x00000005180d7c20 */ /* 0x000fe20008410000 */
[----:B------:R-:W-:Y:S01]  /*28a0*/  FMUL.FTZ R9, R27, UR5 ;  /* 0x000000051b097c20 */ /* 0x000fe20008410000 */
[----:B------:R-:W-:Y:S01]  /*28b0*/  @UP1 ULDC UR6, c[0x0][0x44c] ;  /* 0x0001130000061ab9 */ /* 0x000fe20000000800 */
[----:B------:R0:W1:Y:S01]  /*28c0*/  MUFU.TANH R84, R2 ;  /* 0x0000000200547308 */ /* 0x0000620000002400 */
[----:B-----5:R-:W-:Y:S01]  /*28d0*/  FMUL.FTZ R33, R39, UR5 ;  /* 0x0000000527217c20 */ /* 0x020fe20008410000 */
[----:B------:R-:W-:Y:S01]  /*28e0*/  UIADD3 UR4, UR4, 0x2a840, URZ ;  /* 0x0002a84004047890 */ /* 0x000fe2000fffe03f */
[----:B------:R-:W-:Y:S01]  /*28f0*/  FMUL.FTZ R39, R43, UR5 ;  /* 0x000000052b277c20 */ /* 0x000fe20008410000 */
[----:B------:R-:W-:Y:S01]  /*2900*/  FMUL.FTZ R43, R47, UR5 ;  /* 0x000000052f2b7c20 */ /* 0x000fe20008410000 */
[----:B------:R-:W-:Y:S01]  /*2910*/  FMUL.FTZ R47, R51, UR5 ;  /* 0x00000005332f7c20 */ /* 0x000fe20008410000 */
[----:B--2---:R-:W-:Y:S01]  /*2920*/  UPRMT UR4, UR7, 0x654, UR4 ;  /* 0x0000065407047896 */ /* 0x004fe20008000004 */
[----:B------:R-:W-:Y:S01]  /*2930*/  @P1 IMAD.HI.U32 R14, R10, UR6, RZ ;  /* 0x000000060a0e1c27 */ /* 0x000fe2000f8e00ff */
[----:B------:R-:W-:Y:S01]  /*2940*/  @UP1 ULDC UR6, c[0x0][0x450] ;  /* 0x0001140000061ab9 */ /* 0x000fe20000000800 */
[----:B------:R2:W3:Y:S02]  /*2950*/  MUFU.TANH R80, R3 ;  /* 0x0000000300507308 */ /* 0x0004e40000002400 */
[----:B0-----:R-:W-:Y:S01]  /*2960*/  FMUL.FTZ R2, R45, UR5 ;  /* 0x000000052d027c20 */ /* 0x001fe20008410000 */
[----:B------:R-:W-:Y:S01]  /*2970*/  IMAD.MOV.U32 R10, RZ, RZ, -0x60 ;  /* 0xffffffa0ff0a7424 */ /* 0x000fe200078e00ff */
[----:B------:R-:W-:Y:S01]  /*2980*/  @P2 SHF.R.U32.HI R36, RZ, UR6, R14 ;  /* 0x00000006ff242c19 */ /* 0x000fe2000801160e */
[----:B------:R-:W-:Y:S01]  /*2990*/  FMUL.FTZ R12, R31, UR5 ;  /* 0x000000051f0c7c20 */ /* 0x000fe20008410000 */
[----:B------:R-:W-:Y:S01]  /*29a0*/  FMUL.FTZ R51, R55, UR5 ;  /* 0x0000000537337c20 */ /* 0x000fe20008410000 */
[----:B------:R-:W-:Y:S01]  /*29b0*/  FMUL.FTZ R28, R28, UR5 ;  /* 0x000000051c1c7c20 */ /* 0x000fe20008410000 */
[----:B------:R-:W-:Y:S01]  /*29c0*/  FMUL.FTZ R11, R30, UR5 ;  /* 0x000000051e0b7c20 */ /* 0x000fe20008410000 */
[----:B------:R-:W0:Y:S01]  /*29d0*/  SHFL.IDX PT, R67, R36, RZ, 0x1c1f ;  /* 0x001c1fff24437589 */ /* 0x000e2200000e0000 */
[----:B--2---:R-:W-:Y:S01]  /*29e0*/  FMUL.FTZ R3, R49, UR5 ;  /* 0x0000000531037c20 */ /* 0x004fe20008410000 */
[----:B------:R2:W0:Y:S01]  /*29f0*/  MUFU.TANH R26, R53 ;  /* 0x00000035001a7308 */ /* 0x0004220000002400 */
[----:B------:R-:W-:Y:S01]  /*2a00*/  FMUL.FTZ R32, R32, UR5 ;  /* 0x0000000520207c20 */ /* 0x000fe20008410000 */
[----:B------:R-:W-:Y:S01]  /*2a10*/  FMUL.FTZ R15, R34, UR5 ;  /* 0x00000005220f7c20 */ /* 0x000fe20008410000 */
[----:B------:R-:W-:Y:S01]  /*2a20*/  FMUL.FTZ R27, R35, UR5 ;  /* 0x00000005231b7c20 */ /* 0x000fe20008410000 */
[----:B------:R-:W-:Y:S01]  /*2a30*/  FMUL.FTZ R31, R38, UR5 ;  /* 0x00000005261f7c20 */ /* 0x000fe20008410000 */
[----:B------:R-:W-:Y:S01]  /*2a40*/  FMUL.FTZ R40, R40, UR5 ;  /* 0x0000000528287c20 */ /* 0x000fe20008410000 */
[----:B------:R-:W-:Y:S01]  /*2a50*/  FMUL.FTZ R37, R42, UR5 ;  /* 0x000000052a257c20 */ /* 0x000fe20008410000 */
[----:B------:R-:W-:Y:S01]  /*2a60*/  FMUL.FTZ R44, R44, UR5 ;  /* 0x000000052c2c7c20 */ /* 0x000fe20008410000 */
[----:B------:R-:W0:Y:S01]  /*2a70*/  MUFU.TANH R20, R25 ;  /* 0x0000001900147308 */ /* 0x000e220000002400 */
[----:B--2---:R-:W-:-:S02]  /*2a80*/  IMAD R53, R75, R10, 0x61 ;  /* 0x000000614b357424 */ /* 0x004fc400078e020a */
[----:B------:R-:W-:Y:S01]  /*2a90*/  FMUL.FTZ R41, R46, UR5 ;  /* 0x000000052e297c20 */ /* 0x000fe20008410000 */
[----:B------:R-:W-:Y:S01]  /*2aa0*/  FMUL.FTZ R48, R48, UR5 ;  /* 0x0000000530307c20 */ /* 0x000fe20008410000 */
[----:B------:R-:W-:Y:S01]  /*2ab0*/  FMUL.FTZ R45, R50, UR5 ;  /* 0x00000005322d7c20 */ /* 0x000fe20008410000 */
[----:B------:R-:W-:Y:S01]  /*2ac0*/  FMUL.FTZ R52, R52, UR5 ;  /* 0x0000000534347c20 */ /* 0x000fe20008410000 */
[----:B------:R-:W-:Y:S01]  /*2ad0*/  FMUL.FTZ R49, R54, UR5 ;  /* 0x0000000536317c20 */ /* 0x000fe20008410000 */
[----:B------:R-:W-:Y:S01]  /*2ae0*/  FMUL.FTZ R56, R56, UR5 ;  /* 0x0000000538387c20 */ /* 0x000fe20008410000 */
        /* <DEDUP_REMOVED lines=8> */
[----:B------:R5:W0:Y:S01]  /*2b70*/  MUFU.TANH R76, R2 ;  /* 0x00000002004c7308 */ /* 0x000a220000002400 */
[----:B--2---:R-:W-:Y:S01]  /*2b80*/  FMUL.FTZ R29, R59, UR5 ;  /* 0x000000053b1d7c20 */ /* 0x004fe20008410000 */
[----:B------:R-:W-:Y:S01]  /*2b90*/  FMUL.FTZ R69, R69, UR5 ;  /* 0x0000000545457c20 */ /* 0x000fe20008410000 */
[----:B------:R-:W-:Y:S01]  /*2ba0*/  FMUL.FTZ R25, R70, UR5 ;  /* 0x0000000546197c20 */ /* 0x000fe20008410000 */
[----:B------:R-:W-:Y:S01]  /*2bb0*/  FMUL.FTZ R21, R71, UR5 ;  /* 0x0000000547157c20 */ /* 0x000fe20008410000 */
[----:B------:R-:W-:Y:S01]  /*2bc0*/  FMUL.FTZ R68, R68, UR5 ;  /* 0x0000000544447c20 */ /* 0x000fe20008410000 */
[----:B------:R-:W-:Y:S01]  /*2bd0*/  PLOP3.LUT P1, PT, PT, PT, UP0, 0x40, 0x0 ;  /* 0x000000000000781c */ /* 0x000fe20003f2e808 */
[----:B------:R-:W-:Y:S01]  /*2be0*/  ULDC UR10, c[0x0][0x9dc] ;  /* 0x00027700000a7ab9 */ /* 0x000fe20000000800 */
[----:B------:R2:W0:Y:S01]  /*2bf0*/  MUFU.TANH R24, R3 ;  /* 0x0000000300187308 */ /* 0x0004220000002400 */
[----:B-----5:R-:W-:Y:S01]  /*2c00*/  FMUL.FTZ R2, R63, UR5 ;  /* 0x000000053f027c20 */ /* 0x020fe20008410000 */
[----:B------:R-:W-:Y:S01]  /*2c10*/  IADD3 R10, R16, R53, -R18 ;  /* 0x00000035100a7210 */ /* 0x000fe20007ffe812 */
[----:B------:R-:W-:Y:S01]  /*2c20*/  SYNCS.ARRIVE.TRANS64.RED.A1T0 RZ, [UR4], RZ ;  /* 0x000000ffffff79a7 */ /* 0x000fe20008100404 */
[----:B------:R-:W-:Y:S01]  /*2c30*/  ULOP3.LUT UR4, URZ, UR10, URZ, 0x33, !UPT ;  /* 0x0000000a3f047292 */ /* 0x000fe2000f8e333f */
[----:B------:R-:W-:Y:S01]  /*2c40*/  IMAD R35, R75, -0x60, R16 ;  /* 0xffffffa04b237824 */ /* 0x000fe200078e0210 */
[----:B------:R-:W-:Y:S01]  /*2c50*/  ULDC UR11, c[0x0][0x9e0] ;  /* 0x00027800000b7ab9 */ /* 0x000fe20000000800 */
[----:B------:R-:W-:Y:S01]  /*2c60*/  IMAD.IADD R10, R10, 0x1, -R17 ;  /* 0x000000010a0a7824 */ /* 0x000fe200078e0a11 */
[----:B------:R-:W1:Y:S01]  /*2c70*/  MUFU.TANH R13, R13 ;  /* 0x0000000d000d7308 */ /* 0x000e620000002400 */
[----:B--2---:R-:W-:Y:S01]  /*2c80*/  FMUL.FTZ R3, R62, UR5 ;  /* 0x000000053e037c20 */ /* 0x004fe20008410000 */
[----:B------:R-:W-:Y:S01]  /*2c90*/  IADD3 R46, -R18, 0x60, R35 ;  /* 0x00000060122e7810 */ /* 0x000fe20007ffe123 */
[----:B------:R-:W-:-:S02]  /*2ca0*/  VIADD R59, R10, UR11 ;  /* 0x0000000b0a3b7c36 */ /* 0x000fc40008000000 */
[----:B------:R-:W-:Y:S02]  /*2cb0*/  VIADD R63, R53, 0xffffffff ;  /* 0xffffffff353f7836 */ /* 0x000fe40000000000 */
[----:B------:R-:W-:Y:S01]  /*2cc0*/  VIADD R50, R10, UR4 ;  /* 0x000000040a327c36 */ /* 0x000fe20008000000 */
[----:B------:R-:W2:Y:S01]  /*2cd0*/  MUFU.TANH R0, R0 ;  /* 0x0000000000007308 */ /* 0x000ea20000002400 */
[----:B------:R-:W-:Y:S01]  /*2ce0*/  IMAD.IADD R54, R63, 0x1, -R18 ;  /* 0x000000013f367824 */ /* 0x000fe200078e0a12 */
[----:B0-----:R-:W-:Y:S01]  /*2cf0*/  VIADDMNMX R30, R67, R59, R46, PT ;  /* 0x0000003b431e7246 */ /* 0x001fe2000380012e */
[----:B------:R-:W-:-:S05]  /*2d00*/  IMAD.IADD R38, R50, 0x1, R67 ;  /* 0x0000000132267824 */ /* 0x000fca00078e0243 */
        /* <DEDUP_REMOVED lines=36> */
[----:B------:R-:W0:Y:S01]  /*2f50*/  MUFU.TANH R21, R21 ;  /* 0x0000001500157308 */ /* 0x000e220000002400 */
[----:B-1234-:R-:W-:Y:S05]  /*2f60*/  @P1 BRA `(.L_x_1228) ;  /* 0x00000000005c1947 */ /* 0x01efea0003800000 */
[----:B------:R-:W-:Y:S01]  /*2f70*/  IADD3 R53, -R17, R16, R67 ;  /* 0x0000001011357210 */ /* 0x000fe20007ffe143 */
        /* <DEDUP_REMOVED lines=12> */
.L_x_1230:
[----:B------:R-:W-:Y:S02]  /*3040*/  ULDC UR4, c[0x0][0x9e4] ;  /* 0x0002790000047ab9 */ /* 0x000fe40000000800 */
[----:B------:R-:W-:-:S05]  /*3050*/  IMAD.U32 R10, RZ, RZ, UR4 ;  /* 0x00000004ff0a7e24 */ /* 0x000fca000f8e00ff */
[----:B------:R-:W-:-:S13]  /*3060*/  ISETP.NE.AND P1, PT, R10, 0x1, PT ;  /* 0x000000010a00780c */ /* 0x000fda0003f25270 */
[----:B------:R-:W1:Y:S02]  /*3070*/  @P1 LDC.64 R34, c[0x0][0x9e8] ;  /* 0x00027a00ff221b82 */ /* 0x000e640000000a00 */
[----:B-1----:R-:W-:-:S05]  /*3080*/  @P1 IMAD.HI.U32 R34, R53, R34, RZ ;  /* 0x0000002235221227 */ /* 0x002fca00078e00ff */
[----:B------:R-:W-:-:S07]  /*3090*/  @P1 SHF.R.U32.HI R53, RZ, R35, R34 ;  /* 0x00000023ff351219 */ /* 0x000fce0000011622 */
.L_x_1231:
[----:B------:R-:W-:Y:S05]  /*30a0*/  BSYNC B0 ;  /* 0x0000000000007941 */ /* 0x000fea0003800000 */
.L_x_1229:
[----:B------:R-:W-:-:S05]  /*30b0*/  IMAD R53, R53, R10, R54 ;  /* 0x0000000a35357224 */ /* 0x000fca00078e0236 */
[----:B------:R-:W-:Y:S02]  /*30c0*/  VIADDMNMX R30, R53, R10, R30, PT ;  /* 0x0000000a351e7246 */ /* 0x000fe4000380011e */
[----:B------:R-:W-:-:S07]  /*30d0*/  VIMNMX R38, R38, R53, !PT ;  /* 0x0000003526267248 */ /* 0x000fce0007fe0100 */
.L_x_1228:
[C---:B------:R-:W-:Y:S01]  /*30e0*/  ISETP.GE.AND P2, PT, R63.reuse, 0x9, PT ;  /* 0x000000093f00780c */ /* 0x040fe20003f46270 */
[----:B------:R-:W-:Y:S01]  /*30f0*/  UISETP.NE.AND UP0, UPT, UR61, URZ, UPT ;  /* 0x0000003f3d00728c */ /* 0x000fe2000bf05270 */
[C---:B------:R-:W-:Y:S02]  /*3100*/  ISETP.GE.AND P1, PT, R63.reuse, 0x2, PT ;  /* 0x000000023f00780c */ /* 0x040fe40003f26270 */
[C---:B------:R-:W-:Y:S02]  /*3110*/  ISETP.GT.AND P3, PT, R38.reuse, 0x8, !P2 ;  /* 0x000000082600780c */ /* 0x040fe40005764270 */
[----:B------:R-:W-:Y:S02]  /*3120*/  ISETP.GT.AND P4, PT, R38, 0x1, !P1 ;  /* 0x000000012600780c */ /* 0x000fe40004f84270 */
[----:B------:R-:W-:Y:S02]  /*3130*/  ISETP.LT.OR P3, PT, R30, 0x9, P3 ;  /* 0x000000091e00780c */ /* 0x000fe40001f61670 */
[----:B------:R-:W-:-:S02]  /*3140*/  ISETP.GE.AND P5, PT, R63, 0x11, PT ;  /* 0x000000113f00780c */ /* 0x000fc40003fa6270 */
[----:B0-----:R-:W-:Y:S02]  /*3150*/  FSEL R158, R28, -INF , !P3 ;  /* 0xff8000001c9e7808 */ /* 0x001fe40005800000 */
[----:B------:R-:W-:Y:S02]  /*3160*/  ISETP.LT.OR P4, PT, R30, 0x2, P4 ;  /* 0x000000021e00780c */ /* 0x000fe40002781670 */
[----:B------:R-:W-:Y:S02]  /*3170*/  ISETP.GT.AND P3, PT, R38, 0x10, !P5 ;  /* 0x000000102600780c */ /* 0x000fe40006f64270 */
[----:B------:R-:W-:Y:S02]  /*3180*/  ISETP.GE.AND P6, PT, R63, 0xa, PT ;  /* 0x0000000a3f00780c */ /* 0x000fe40003fc6270 */
[----:B------:R-:W-:Y:S02]  /*3190*/  FSEL R94, R20, -INF , !P4 ;  /* 0xff800000145e7808 */ /* 0x000fe40006000000 */
[----:B------:R-:W-:-:S02]  /*31a0*/  P2R R62, PR, RZ, 0x20 ;  /* 0x00000020ff3e7803 */ /* 0x000fc40000000000 */
[----:B------:R-:W-:Y:S02]  /*31b0*/  ISETP.LT.OR P3, PT, R30, 0x11, P3 ;  /* 0x000000111e00780c */ /* 0x000fe40001f61670 */
[----:B------:R-:W-:Y:S02]  /*31c0*/  ISETP.GT.AND P4, PT, R38, 0x9, !P6 ;  /* 0x000000092600780c */ /* 0x000fe40007784270 */
[----:B------:R-:W-:Y:S02]  /*31d0*/  ISETP.GE.AND P5, PT, R63, 0x12, PT ;  /* 0x000000123f00780c */ /* 0x000fe40003fa6270 */
[----:B------:R-:W-:Y:S02]  /*31e0*/  FSEL R90, R32, -INF , !P3 ;  /* 0xff800000205a7808 */ /* 0x000fe40005800000 */
[----:B------:R-:W-:Y:S02]  /*31f0*/  ISETP.LT.OR P4, PT, R30, 0xa, P4 ;  /* 0x0000000a1e00780c */ /* 0x000fe40002781670 */
[----:B------:R-:W-:-:S02]  /*3200*/  ISETP.GT.AND P3, PT, R38, 0x11, !P5 ;  /* 0x000000112600780c */ /* 0x000fc40006f64270 */
[----:B------:R-:W-:Y:S02]  /*3210*/  FSEL R92, R92, -INF , !P4 ;  /* 0xff8000005c5c7808 */ /* 0x000fe40006000000 */
        /* <DEDUP_REMOVED lines=11> */
[C---:B------:R-:W-:Y:S02]  /*32d0*/  ISETP.GE.AND P4, PT, R63.reuse, 0x21, PT ;  /* 0x000000213f00780c */ /* 0x040fe40003f86270 */
        /* <DEDUP_REMOVED lines=61> */
[----:B------:R-:W-:Y:S02]  /*36b0*/  ISETP.GE.AND P3, PT, R63, 0x51, PT ;  /* 0x000000513f00780c */ /* 0x000fe40003f66270 */
[----:B------:R-:W-:Y:S02]  /*36c0*/  P2R R58, PR, RZ, 0x40 ;  /* 0x00000040ff3a7803 */ /* 0x000fe40000000000 */
        /* <DEDUP_REMOVED lines=16> */
[----:B------:R-:W-:Y:S01]  /*37d0*/  ISETP.GE.AND P6, PT, R63, 0x5a, PT ;  /* 0x0000005a3f00780c */ /* 0x000fe20003fc6270 */
[----:B------:R-:W0:Y:S03]  /*37e0*/  SHFL.IDX PT, R13, R36, 0x1, 0x1c1f ;  /* 0x003c1f00240d7f89 */ /* 0x000e2600000e0000 */
[----:B------:R-:W-:Y:S02]  /*37f0*/  P2R R61, PR, RZ, 0x40 ;  /* 0x00000040ff3d7803 */ /* 0x000fe40000000000 */
[----:B------:R-:W-:-:S04]  /*3800*/  ISETP.GT.AND P6, PT, R38, 0x59, !P6 ;  /* 0x000000592600780c */ /* 0x000fc800077c4270 */
[----:B------:R-:W-:-:S04]  /*3810*/  ISETP.LT.OR P6, PT, R30, 0x5a, P6 ;  /* 0x0000005a1e00780c */ /* 0x000fc800037c1670 */
[----:B------:R-:W-:Y:S02]  /*3820*/  FSEL R30, R69, -INF , !P6 ;  /* 0xff800000451e7808 */ /* 0x000fe40007000000 */
[----:B------:R-:W-:Y:S02]  /*3830*/  PLOP3.LUT P6, PT, PT, PT, UP0, 0x40, 0x0 ;  /* 0x000000000000781c */ /* 0x000fe40003fce808 */
[----:B0-----:R-:W-:Y:S01]  /*3840*/  VIADDMNMX R53, R13, R59, R46, PT ;  /* 0x0000003b0d357246 */ /* 0x001fe2000380012e */
[----:B------:R-:W-:-:S10]  /*3850*/  IMAD.IADD R57, R50, 0x1, R13 ;  /* 0x0000000132397824 */ /* 0x000fd400078e020d */
[----:B------:R-:W-:Y:S05]  /*3860*/  @P6 BRA `(.L_x_1232) ;  /* 0x00000000005c6947 */ /* 0x000fea0003800000 */
        /* <DEDUP_REMOVED lines=13> */
.L_x_1234:
[----:B------:R-:W-:Y:S02]  /*3940*/  ULDC UR4, c[0x0][0x9e4] ;  /* 0x0002790000047ab9 */ /* 0x000fe40000000800 */
[----:B------:R-:W-:-:S05]  /*3950*/  IMAD.U32 R36, RZ, RZ, UR4 ;  /* 0x00000004ff247e24 */ /* 0x000fca000f8e00ff */
[----:B------:R-:W-:-:S13]  /*3960*/  ISETP.NE.AND P6, PT, R36, 0x1, PT ;  /* 0x000000012400780c */ /* 0x000fda0003fc5270 */
[----:B------:R-:W0:Y:S02]  /*3970*/  @P6 LDC.64 R34, c[0x0][0x9e8] ;  /* 0x00027a00ff226b82 */ /* 0x000e240000000a00 */
[----:B0-----:R-:W-:-:S05]  /*3980*/  @P6 IMAD.HI.U32 R34, R13, R34, RZ ;  /* 0x000000220d226227 */ /* 0x001fca00078e00ff */
[----:B------:R-:W-:-:S07]  /*3990*/  @P6 SHF.R.U32.HI R13, RZ, R35, R34 ;  /* 0x00000023ff0d6219 */ /* 0x000fce0000011622 */
.L_x_1235:
[----:B------:R-:W-:Y:S05]  /*39a0*/  BSYNC B0 ;  /* 0x0000000000007941 */ /* 0x000fea0003800000 */
.L_x_1233:
[----:B------:R-:W-:-:S05]  /*39b0*/  IMAD R34, R13, R36, R54 ;  /* 0x000000240d227224 */ /* 0x000fca00078e0236 */
[----:B------:R-:W-:Y:S02]  /*39c0*/  VIADDMNMX R53, R34, R36, R53, PT ;  /* 0x0000002422357246 */ /* 0x000fe40003800135 */
[----:B------:R-:W-:-:S07]  /*39d0*/  VIMNMX R57, R57, R34, !PT ;  /* 0x0000002239397248 */ /* 0x000fce0007fe0100 */
.L_x_1232:
[C---:B------:R-:W-:Y:S01]  /*39e0*/  ISETP.GT.AND P1, PT, R57.reuse, 0x1, !P1 ;  /* 0x000000013900780c */ /* 0x040fe20004f24270 */
[----:B------:R-:W-:Y:S01]  /*39f0*/  UISETP.NE.AND UP0, UPT, UR61, URZ, UPT ;  /* 0x0000003f3d00728c */ /* 0x000fe2000bf05270 */
        /* <DEDUP_REMOVED lines=12> */
[----:B------:R-:W-:Y:S02]  /*3ac0*/  R2UR UR4, R19 ;  /* 0x00000000130472ca */ /* 0x000fe400000e0000 */
[C---:B------:R-:W-:Y:S02]  /*3ad0*/  ISETP.GT.AND P1, PT, R57.reuse, 0x10, !P1 ;  /* 0x000000103900780c */ /* 0x040fe40004f24270 */
[----:B------:R-:W-:Y:S02]  /*3ae0*/  ISETP.GT.AND P3, PT, R57, 0x50, !P3 ;  /* 0x000000503900780c */ /* 0x000fe40005f64270 */
[----:B------:R-:W-:Y:S02]  /*3af0*/  ISETP.LT.OR P1, PT, R53, 0x11, P1 ;  /* 0x000000113500780c */ /* 0x000fe40000f21670 */
[----:B------:R-:W-:-:S02]  /*3b00*/  ISETP.GT.AND P4, PT, R57, 0x51, !P4 ;  /* 0x000000513900780c */ /* 0x000fc40006784270 */
[----:B------:R-:W-:Y:S02]  /*3b10*/  FSEL R40, R15, -INF , !P1 ;  /* 0xff8000000f287808 */ /* 0x000fe40004800000 */
[----:B------:R-:W-:Y:S01]  /*3b20*/  ISETP.GT.AND P1, PT, R57, 0x11, !P2 ;  /* 0x000000113900780c */ /* 0x000fe20005724270 */
[----:B------:R-:W-:Y:S01]  /*3b30*/  UISETP.NE.AND UP1, UPT, UR4, URZ, UPT ;  /* 0x0000003f0400728c */ /* 0x000fe2000bf25270 */
[----:B------:R-:W-:Y:S02]  /*3b40*/  ISETP.NE.AND P2, PT, R48, RZ, PT ;  /* 0x000000ff3000720c */ /* 0x000fe40003f45270 */
[C---:B------:R-:W-:Y:S01]  /*3b50*/  ISETP.LT.OR P1, PT, R53.reuse, 0x12, P1 ;  /* 0x000000123500780c */ /* 0x040fe20000f21670 */
[----:B------:R-:W-:Y:S01]  /*3b60*/  ULDC UR4, c[0x0][0x988] ;  /* 0x0002620000047ab9 */ /* 0x000fe20000000800 */
[----:B------:R-:W-:Y:S01]  /*3b70*/  ISETP.LT.OR P3, PT, R53, 0x51, P3 ;  /* 0x000000513500780c */ /* 0x000fe20001f61670 */
[----:B------:R-:W-:Y:S01]  /*3b80*/  IMAD.U32 R11, RZ, RZ, UR4 ;  /* 0x00000004ff0b7e24 */ /* 0x000fe2000f8e00ff */
[----:B------:R-:W-:-:S02]  /*3b90*/  FSEL R42, R27, -INF , !P1 ;  /* 0xff8000001b2a7808 */ /* 0x000fc40004800000 */
[----:B------:R-:W-:Y:S02]  /*3ba0*/  ISETP.GT.AND P1, PT, R57, 0x18, !P6 ;  /* 0x000000183900780c */ /* 0x000fe40007724270 */
[----:B------:R-:W-:Y:S01]  /*3bb0*/  ISETP.NE.AND P6, PT, R44, RZ, PT ;  /* 0x000000ff2c00720c */ /* 0x000fe20003fc5270 */
[----:B------:R-:W-:Y:S01]  /*3bc0*/  @UP1 ULDC UR4, c[0x0][0x44c] ;  /* 0x0001130000041ab9 */ /* 0x000fe20000000800 */
[----:B------:R-:W-:Y:S01]  /*3bd0*/  ISETP.LT.OR P1, PT, R53, 0x19, P1 ;  /* 0x000000193500780c */ /* 0x000fe20000f21670 */
[----:B------:R-:W-:Y:S01]  /*3be0*/  @UP1 ULDC UR14, c[0x0][0x450] ;  /* 0x00011400000e1ab9 */ /* 0x000fe20000000800 */
[----:B------:R-:W-:Y:S02]  /*3bf0*/  ISETP.GT.AND P5, PT, R57, 0x58, !P5 ;  /* 0x000000583900780c */ /* 0x000fe40006fa4270 */
[----:B------:R-:W-:Y:S02]  /*3c00*/  FSEL R44, R31, -INF , !P1 ;  /* 0xff8000001f2c7808 */ /* 0x000fe40004800000 */
[----:B------:R-:W-:-:S02]  /*3c10*/  ISETP.NE.AND P1, PT, R73, RZ, PT ;  /* 0x000000ff4900720c */ /* 0x000fc40003f25270 */
[----:B------:R-:W-:Y:S02]  /*3c20*/  ISETP.LT.OR P4, PT, R53, 0x52, P4 ;  /* 0x000000523500780c */ /* 0x000fe40002781670 */
[----:B------:R-:W-:Y:S02]  /*3c30*/  ISETP.GT.AND P1, PT, R57, 0x19, !P1 ;  /* 0x000000193900780c */ /* 0x000fe40004f24270 */
[----:B------:R-:W-:Y:S02]  /*3c40*/  FSEL R8, R8, -INF , !P3 ;  /* 0xff80000008087808 */ /* 0x000fe40005800000 */
[C---:B------:R-:W-:Y:S02]  /*3c50*/  ISETP.LT.OR P1, PT, R53.reuse, 0x1a, P1 ;  /* 0x0000001a3500780c */ /* 0x040fe40000f21670 */
[----:B------:R-:W-:Y:S02]  /*3c60*/  ISETP.LT.OR P5, PT, R53, 0x59, P5 ;  /* 0x000000593500780c */ /* 0x000fe40002fa1670 */
[----:B------:R-:W-:-:S02]  /*3c70*/  FSEL R46, R33, -INF , !P1 ;  /* 0xff800000212e7808 */ /* 0x000fc40004800000 */
[----:B------:R-:W-:Y:S02]  /*3c80*/  ISETP.NE.AND P1, PT, R77, RZ, PT ;  /* 0x000000ff4d00720c */ /* 0x000fe40003f25270 */
[----:B------:R-:W-:Y:S02]  /*3c90*/  FSEL R6, R6, -INF , !P4 ;  /* 0xff80000006067808 */ /* 0x000fe40006000000 */
[----:B------:R-:W-:Y:S02]  /*3ca0*/  ISETP.GT.AND P1, PT, R57, 0x20, !P1 ;  /* 0x000000203900780c */ /* 0x000fe40004f24270 */
[----:B------:R-:W-:Y:S02]  /*3cb0*/  R2UR UR6, R22 ;  /* 0x00000000160672ca */ /* 0x000fe400000e0000 */
[----:B------:R-:W-:Y:S02]  /*3cc0*/  ISETP.LT.OR P1, PT, R53, 0x21, P1 ;  /* 0x000000213500780c */ /* 0x000fe40000f21670 */
[----:B------:R-:W-:-:S02]  /*3cd0*/  R2UR UR7, R74 ;  /* 0x000000004a0772ca */ /* 0x000fc400000e0000 */
[----:B------:R-:W-:Y:S02]  /*3ce0*/  FSEL R48, R37, -INF , !P1 ;  /* 0xff80000025307808 */ /* 0x000fe40004800000 */
[----:B------:R-:W-:-:S04]  /*3cf0*/  ISETP.NE.AND P1, PT, R79, RZ, PT ;  /* 0x000000ff4f00720c */ /* 0x000fc80003f25270 */
[----:B------:R-:W-:Y:S01]  /*3d00*/  ISETP.GT.AND P1, PT, R57, 0x21, !P1 ;  /* 0x000000213900780c */ /* 0x000fe20004f24270 */
[----:B------:R-:W-:-:S03]  /*3d10*/  UIMAD.WIDE.U32 UR4, UR6, UR4, URZ ;  /* 0x00000004060472a5 */ /* 0x000fc6000f8e003f */
[----:B------:R-:W-:Y:S01]  /*3d20*/  ISETP.LT.OR P1, PT, R53, 0x22, P1 ;  /* 0x000000223500780c */ /* 0x000fe20000f21670 */
[----:B------:R-:W-:-:S03]  /*3d30*/  @UP1 USHF.R.U32.HI UR6, URZ, UR14, UR5 ;  /* 0x0000000e3f061299 */ /* 0x000fc60008011605 */
[----:B------:R-:W-:Y:S01]  /*3d40*/  FSEL R50, R39, -INF , !P1 ;  /* 0xff80000027327808 */ /* 0x000fe20004800000 */
[----:B------:R-:W-:Y:S01]  /*3d50*/  UIADD3 UR4, UR7, UR6, URZ ;  /* 0x0000000607047290 */ /* 0x000fe2000fffe03f */
[----:B------:R-:W-:-:S03]  /*3d60*/  ISETP.NE.AND P1, PT, R81, RZ, PT ;  /* 0x000000ff5100720c */ /* 0x000fc60003f25270 */
[----:B------:R-:W-:Y:S01]  /*3d70*/  UIADD3 UR11, UR4, UR11, URZ ;  /* 0x0000000b040b7290 */ /* 0x000fe2000fffe03f */
[----:B------:R-:W-:-:S04]  /*3d80*/  ISETP.GT.AND P1, PT, R57, 0x28, !P1 ;  /* 0x000000283900780c */ /* 0x000fc80004f24270 */
[----:B------:R-:W-:-:S04]  /*3d90*/  ISETP.LT.OR P1, PT, R53, 0x29, P1 ;  /* 0x000000293500780c */ /* 0x000fc80000f21670 */
[----:B------:R-:W-:Y:S02]  /*3da0*/  FSEL R52, R41, -INF , !P1 ;  /* 0xff80000029347808 */ /* 0x000fe40004800000 */
[----:B------:R-:W-:-:S04]  /*3db0*/  ISETP.NE.AND P1, PT, R83, RZ, PT ;  /* 0x000000ff5300720c */ /* 0x000fc80003f25270 */
        /* <DEDUP_REMOVED lines=19> */
[----:B------:R-:W-:Y:S02]  /*3ef0*/  ISETP.GT.AND P1, PT, R57, 0x40, !P2 ;  /* 0x000000403900780c */ /* 0x000fe40005724270 */
[----:B------:R-:W-:Y:S02]  /*3f00*/  ISETP.NE.AND P2, PT, R96, RZ, PT ;  /* 0x000000ff6000720c */ /* 0x000fe40003f45270 */
[----:B------:R-:W-:Y:S02]  /*3f10*/  ISETP.LT.OR P1, PT, R53, 0x41, P1 ;  /* 0x000000413500780c */ /* 0x000fe40000f21670 */
[----:B------:R-:W-:Y:S02]  /*3f20*/  ISETP.GT.AND P2, PT, R57, 0x49, !P2 ;  /* 0x000000493900780c */ /* 0x000fe40005744270 */
[----:B------:R-:W-:-:S02]  /*3f30*/  FSEL R64, R55, -INF , !P1 ;  /* 0xff80000037407808 */ /* 0x000fc40004800000 */
[----:B------:R-:W-:Y:S02]  /*3f40*/  ISETP.GT.AND P1, PT, R57, RZ, !P6 ;  /* 0x000000ff3900720c */ /* 0x000fe40007724270 */
[----:B------:R-:W-:Y:S02]  /*3f50*/  ISETP.NE.AND P6, PT, R93, RZ, PT ;  /* 0x000000ff5d00720c */ /* 0x000fe40003fc5270 */
[C---:B------:R-:W-:Y:S02]  /*3f60*/  ISETP.LT.OR P1, PT, R53.reuse, 0x1, P1 ;  /* 0x000000013500780c */ /* 0x040fe40000f21670 */
[----:B------:R-:W-:Y:S02]  /*3f70*/  ISETP.LT.OR P2, PT, R53, 0x4a, P2 ;  /* 0x0000004a3500780c */ /* 0x000fe40001741670 */
[----:B------:R-:W-:Y:S02]  /*3f80*/  FSEL R27, R0, -INF , !P1 ;  /* 0xff800000001b7808 */ /* 0x000fe40004800000 */
[----:B------:R-:W-:-:S02]  /*3f90*/  FMNMX.FTZ R0, R156, R94, !PT ;  /* 0x0000005e9c007209 */ /* 0x000fc40007810000 */
[----:B------:R-:W-:Y:S02]  /*3fa0*/  FSEL R2, R2, -INF , !P2 ;  /* 0xff80000002027808 */ /* 0x000fe40005000000 */
[----:B------:R-:W-:-:S04]  /*3fb0*/  FMNMX.FTZ R9, R158, R0, !PT ;  /* 0x000000009e097209 */ /* 0x000fc80007810000 */
        /* <DEDUP_REMOVED lines=20> */
[----:B------:R-:W-:-:S05]  /*4100*/  FMNMX.FTZ R9, R30, R9, !PT ;  /* 0x000000091e097209 */ /* 0x000fca0007810000 */
[----:B------:R-:W0:Y:S02]  /*4110*/  SHFL.BFLY PT, R0, R9, 0x2, 0x1f ;  /* 0x0c401f0009007f89 */ /* 0x000e2400000e0000 */
[----:B0-----:R-:W-:Y:S02]  /*4120*/  FMNMX.FTZ R13, R9, R0, !PT ;  /* 0x00000000090d7209 */ /* 0x001fe40007810000 */
[----:B------:R-:W-:-:S03]  /*4130*/  FMNMX.FTZ R9, R27, R34, !PT ;  /* 0x000000221b097209 */ /* 0x000fc60007810000 */
[----:B------:R-:W0:Y:S01]  /*4140*/  SHFL.BFLY PT, R12, R13, 0x1, 0x1f ;  /* 0x0c201f000d0c7f89 */ /* 0x000e2200000e0000 */
        /* <DEDUP_REMOVED lines=10> */
[----:B------:R-:W-:Y:S01]  /*41f0*/  ISETP.GT.AND P1, PT, R57, 0x41, !P6 ;  /* 0x000000413900780c */ /* 0x000fe20007724270 */
[--C-:B------:R-:W-:Y:S01]  /*4200*/  FFMA.FTZ R33, R84, R11, -R31.reuse ;  /* 0x0000000b54217223 */ /* 0x100fe2000001081f */
[----:B------:R-:W-:Y:S01]  /*4210*/  FMNMX.FTZ R15, R48, R13, !PT ;  /* 0x0000000d300f7209 */ /* 0x000fe20007810000 */
[-CC-:B------:R-:W-:Y:S01]  /*4220*/  FFMA.FTZ R148, R82, R11.reuse, -R31.reuse ;  /* 0x0000000b52947223 */ /* 0x180fe2000001081f */
[----:B------:R-:W-:Y:S01]  /*4230*/  ISETP.LT.OR P1, PT, R53, 0x42, P1 ;  /* 0x000000423500780c */ /* 0x000fe20000f21670 */
[--C-:B------:R-:W-:Y:S01]  /*4240*/  FFMA.FTZ R156, R156, R11, -R31.reuse ;  /* 0x0000000b9c9c7223 */ /* 0x100fe2000001081f */
[----:B------:R-:W-:Y:S01]  /*4250*/  FMNMX.FTZ R15, R50, R15, !PT ;  /* 0x0000000f320f7209 */ /* 0x000fe20007810000 */
[-CC-:B------:R-:W-:Y:S01]  /*4260*/  FFMA.FTZ R158, R158, R11.reuse, -R31.reuse ;  /* 0x0000000b9e9e7223 */ /* 0x180fe2000001081f */
[----:B------:R-:W-:Y:S01]  /*4270*/  FSEL R0, R29, -INF , !P1 ;  /* 0xff8000001d007808 */ /* 0x000fe20004800000 */
[--C-:B------:R-:W-:Y:S01]  /*4280*/  FFMA.FTZ R29, R94, R11, -R31.reuse ;  /* 0x0000000b5e1d7223 */ /* 0x100fe2000001081f */
[----:B------:R-:W-:Y:S01]  /*4290*/  FMNMX.FTZ R15, R52, R15, !PT ;  /* 0x0000000f340f7209 */ /* 0x000fe20007810000 */
[----:B------:R-:W-:Y:S01]  /*42a0*/  MUFU.EX2 R156, R156 ;  /* 0x0000009c009c7308 */ /* 0x000fe20000000800 */
[----:B------:R-:W-:Y:S01]  /*42b0*/  ISETP.NE.AND P1, PT, R95, RZ, PT ;  /* 0x000000ff5f00720c */ /* 0x000fe20003f25270 */
[--C-:B------:R-:W-:Y:S01]  /*42c0*/  FFMA.FTZ R92, R92, R11, -R31.reuse ;  /* 0x0000000b5c5c7223 */ /* 0x100fe2000001081f */
[----:B------:R-:W-:Y:S01]  /*42d0*/  FMNMX.FTZ R15, R54, R15, !PT ;  /* 0x0000000f360f7209 */ /* 0x000fe20007810000 */
[-CC-:B------:R-:W-:Y:S01]  /*42e0*/  FFMA.FTZ R152, R90, R11.reuse, -R31.reuse ;  /* 0x0000000b5a987223 */ /* 0x180fe2000001081f */
[----:B------:R-:W-:Y:S01]  /*42f0*/  ISETP.GT.AND P1, PT, R57, 0x48, !P1 ;  /* 0x000000483900780c */ /* 0x000fe20004f24270 */
[-CC-:B------:R-:W-:Y:S01]  /*4300*/  FFMA.FTZ R41, R14, R11.reuse, -R31.reuse ;  /* 0x0000000b0e297223 */ /* 0x180fe2000001081f */
[----:B------:R-:W-:Y:S01]  /*4310*/  ISETP.NE.AND P6, PT, R61, RZ, PT ;  /* 0x000000ff3d00720c */ /* 0x000fe20003fc5270 */
[----:B------:R0:W1:Y:S01]  /*4320*/  MUFU.EX2 R9, R29 ;  /* 0x0000001d00097308 */ /* 0x0000620000000800 */
[----:B------:R-:W-:Y:S01]  /*4330*/  ISETP.LT.OR P1, PT, R53, 0x49, P1 ;  /* 0x000000493500780c */ /* 0x000fe20000f21670 */
[-CC-:B------:R-:W-:Y:S01]  /*4340*/  FFMA.FTZ R88, R88, R11.reuse, -R31.reuse ;  /* 0x0000000b58587223 */ /* 0x180fe2000001081f */
[----:B------:R-:W-:Y:S01]  /*4350*/  ISETP.GT.AND P6, PT, R57, 0x59, !P6 ;  /* 0x000000593900780c */ /* 0x000fe200077c4270 */
[-CC-:B------:R-:W-:Y:S01]  /*4360*/  FFMA.FTZ R154, R86, R11.reuse, -R31.reuse ;  /* 0x0000000b569a7223 */ /* 0x180fe2000001081f */
[----:B------:R-:W-:Y:S01]  /*4370*/  FSEL R84, R3, -INF , !P1 ;  /* 0xff80000003547808 */ /* 0x000fe20004800000 */
[--C-:B------:R-:W-:Y:S01]  /*4380*/  FFMA.FTZ R26, R26, R11, -R31.reuse ;  /* 0x0000000b1a1a7223 */ /* 0x100fe2000001081f */
[----:B------:R-:W-:Y:S01]  /*4390*/  ISETP.LT.OR P6, PT, R53, 0x5a, P6 ;  /* 0x0000005a3500780c */ /* 0x000fe200037c1670 */
[----:B------:R2:W-:Y:S01]  /*43a0*/  MUFU.EX2 R3, R33 ;  /* 0x0000002100037308 */ /* 0x0005e20000000800 */
[----:B0-----:R-:W-:Y:S01]  /*43b0*/  FMNMX.FTZ R29, R56, R15, !PT ;  /* 0x0000000f381d7209 */ /* 0x001fe20007810000 */
[-CC-:B------:R-:W-:Y:S01]  /*43c0*/  FFMA.FTZ R78, R78, R11.reuse, -R31.reuse ;  /* 0x0000000b4e4e7223 */ /* 0x180fe2000001081f */
[----:B------:R-:W-:Y:S01]  /*43d0*/  FSEL R82, R21, -INF , !P6 ;  /* 0xff80000015527808 */ /* 0x000fe20007000000 */
[--C-:B------:R-:W-:Y:S01]  /*43e0*/  FFMA.FTZ R21, R76, R11, -R31.reuse ;  /* 0x0000000b4c157223 */ /* 0x100fe2000001081f */
[----:B------:R-:W-:Y:S01]  /*43f0*/  FMNMX.FTZ R29, R58, R29, !PT ;  /* 0x0000001d3a1d7209 */ /* 0x000fe20007810000 */
[-CC-:B------:R-:W-:Y:S01]  /*4400*/  FFMA.FTZ R72, R72, R11.reuse, -R31.reuse ;  /* 0x0000000b48487223 */ /* 0x180fe2000001081f */
[--C-:B------:R-:W-:Y:S01]  /*4410*/  FFMA.FTZ R70, R70, R11, -R31.reuse ;  /* 0x0000000b46467223 */ /* 0x100fe2000001081f */
[----:B------:R-:W0:Y:S01]  /*4420*/  MUFU.EX2 R158, R158 ;  /* 0x0000009e009e7308 */ /* 0x000e220000000800 */
[----:B------:R-:W-:Y:S01]  /*4430*/  FMNMX.FTZ R29, R60, R29, !PT ;  /* 0x0000001d3c1d7209 */ /* 0x000fe20007810000 */
[-CC-:B--2---:R-:W-:Y:S01]  /*4440*/  FFMA.FTZ R33, R80, R11.reuse, -R31.reuse ;  /* 0x0000000b50217223 */ /* 0x184fe2000001081f */
[----:B------:R-:W-:Y:S01]  /*4450*/  FSEL R80, R25, -INF , !P5 ;  /* 0xff80000019507808 */ /* 0x000fe20006800000 */
        /* <DEDUP_REMOVED lines=11> */
[----:B------:R-:W-:Y:S01]  /*4510*/  FFMA.FTZ R30, R30, R11, -R31 ;  /* 0x0000000b1e1e7223 */ /* 0x000fe2000001081f */
[----:B------:R-:W2:Y:S01]  /*4520*/  MUFU.EX2 R13, R92 ;  /* 0x0000005c000d7308 */ /* 0x000ea20000000800 */
[----:B------:R-:W-:Y:S01]  /*4530*/  FMNMX.FTZ R29, R84, R29, !PT ;  /* 0x0000001d541d7209 */ /* 0x000fe20007810000 */
[----:B-1----:R-:W-:Y:S01]  /*4540*/  FADD.FTZ R43, R156, R9 ;  /* 0x000000099c2b7221 */ /* 0x002fe20000010000 */
[----:B------:R-:W-:-:S02]  /*4550*/  F2FP.F16.F32.PACK_AB R156, R9, R156 ;  /* 0x0000009c099c723e */ /* 0x000fc400000000ff */
[----:B------:R-:W-:-:S03]  /*4560*/  FMNMX.FTZ R29, R2, R29, !PT ;  /* 0x0000001d021d7209 */ /* 0x000fc60007810000 */
[----:B------:R-:W1:Y:S01]  /*4570*/  MUFU.EX2 R152, R152 ;  /* 0x0000009800987308 */ /* 0x000e620000000800 */
[----:B------:R-:W-:-:S04]  /*4580*/  FMNMX.FTZ R29, R8, R29, !PT ;  /* 0x0000001d081d7209 */ /* 0x000fc80007810000 */
[----:B------:R-:W-:-:S03]  /*4590*/  FMNMX.FTZ R29, R6, R29, !PT ;  /* 0x0000001d061d7209 */ /* 0x000fc60007810000 */
[----:B------:R-:W3:Y:S01]  /*45a0*/  MUFU.EX2 R15, R88 ;  /* 0x00000058000f7308 */ /* 0x000ee20000000800 */
[----:B------:R-:W-:-:S04]  /*45b0*/  FMNMX.FTZ R29, R80, R29, !PT ;  /* 0x0000001d501d7209 */ /* 0x000fc80007810000 */
[----:B------:R-:W-:-:S03]  /*45c0*/  FMNMX.FTZ R29, R82, R29, !PT ;  /* 0x0000001d521d7209 */ /* 0x000fc60007810000 */
[----:B------:R-:W4:Y:S02]  /*45d0*/  MUFU.EX2 R154, R154 ;  /* 0x0000009a009a7308 */ /* 0x000f240000000800 */
[----:B------:R-:W5:Y:S06]  /*45e0*/  SHFL.BFLY PT, R76, R29, 0x2, 0x1f ;  /* 0x0c401f001d4c7f89 */ /* 0x000f6c00000e0000 */
[----:B------:R0:W-:Y:S08]  /*45f0*/  MUFU.EX2 R39, R26 ;  /* 0x0000001a00277308 */ /* 0x0001f00000000800 */
[----:B------:R-:W4:Y:S01]  /*4600*/  MUFU.EX2 R148, R148 ;  /* 0x0000009400947308 */ /* 0x000f220000000800 */
[----:B0-----:R-:W-:Y:S01]  /*4610*/  FADD.FTZ R26, R158, R43 ;  /* 0x0000002b9e1a7221 */ /* 0x001fe20000010000 */
[----:B--2---:R-:W-:-:S03]  /*4620*/  F2FP.F16.F32.PACK_AB R158, R13, R158 ;  /* 0x0000009e0d9e723e */ /* 0x004fc600000000ff */
[----:B------:R-:W-:-:S03]  /*4630*/  FADD.FTZ R43, R13, R26 ;  /* 0x0000001a0d2b7221 */ /* 0x000fc60000010000 */
[----:B------:R-:W0:Y:S01]  /*4640*/  MUFU.EX2 R33, R33 ;  /* 0x0000002100217308 */ /* 0x000e220000000800 */
[----:B-1----:R-:W-:Y:S01]  /*4650*/  FADD.FTZ R26, R152, R43 ;  /* 0x0000002b981a7221 */ /* 0x002fe20000010000 */
[----:B-----5:R-:W-:Y:S02]  /*4660*/  FMNMX.FTZ R76, R29, R76, !PT ;  /* 0x0000004c1d4c7209 */ /* 0x020fe40007810000 */
[C---:B---3--:R-:W-:Y:S01]  /*4670*/  F2FP.F16.F32.PACK_AB R152, R15.reuse, R152 ;  /* 0x000000980f98723e */ /* 0x048fe200000000ff */
[----:B------:R-:W-:Y:S02]  /*4680*/  FADD.FTZ R43, R15, R26 ;  /* 0x0000001a0f2b7221 */ /* 0x000fe40000010000 */
[----:B------:R-:W1:Y:S01]  /*4690*/  SHFL.BFLY PT, R21, R76, 0x1, 0x1f ;  /* 0x0c201f004c157f89 */ /* 0x000e6200000e0000 */
[----:B------:R-:W2:Y:S01]  /*46a0*/  MUFU.EX2 R78, R78 ;  /* 0x0000004e004e7308 */ /* 0x000ea20000000800 */
[----:B----4-:R-:W-:Y:S01]  /*46b0*/  FADD.FTZ R26, R154, R43 ;  /* 0x0000002b9a1a7221 */ /* 0x010fe20000010000 */
[----:B------:R-:W-:-:S03]  /*46c0*/  F2FP.F16.F32.PACK_AB R154, R3, R154 ;  /* 0x0000009a039a723e */ /* 0x000fc600000000ff */
[----:B------:R-:W-:-:S03]  /*46d0*/  FADD.FTZ R43, R3, R26 ;  /* 0x0000001a032b7221 */ /* 0x000fc60000010000 */
[----:B------:R-:W-:Y:S01]  /*46e0*/  MUFU.EX2 R72, R72 ;  /* 0x0000004800487308 */ /* 0x000fe20000000800 */
[----:B------:R-:W-:Y:S01]  /*46f0*/  FADD.FTZ R26, R148, R43 ;  /* 0x0000002b941a7221 */ /* 0x000fe20000010000 */
[----:B0-----:R-:W-:-:S03]  /*4700*/  F2FP.F16.F32.PACK_AB R148, R33, R148 ;  /* 0x000000942194723e */ /* 0x001fc600000000ff */
[----:B------:R-:W-:-:S03]  /*4710*/  FADD.FTZ R45, R33, R26 ;  /* 0x0000001a212d7221 */ /* 0x000fc60000010000 */
[----:B------:R-:W0:Y:S01]  /*4720*/  MUFU.EX2 R35, R70 ;  /* 0x0000004600237308 */ /* 0x000e220000000800 */
[----:B--2---:R-:W-:Y:S02]  /*4730*/  F2FP.F16.F32.PACK_AB R150, R25, R78 ;  /* 0x0000004e1996723e */ /* 0x004fe400000000ff */
[----:B-1----:R-:W-:-:S05]  /*4740*/  FMNMX.FTZ R14, R76, R21, !PT ;  /* 0x000000154c0e7209 */ /* 0x002fca0007810000 */
[----:B------:R-:W-:Y:S01]  /*4750*/  MUFU.EX2 R68, R68 ;  /* 0x0000004400447308 */ /* 0x000fe20000000800 */
[C---:B------:R-:W-:Y:S01]  /*4760*/  FSETP.NEU.FTZ.AND P1, PT, R14.reuse, -INF , PT ;  /* 0xff8000000e00780b */ /* 0x040fe20003f3d000 */
[----:B------:R-:W-:-:S06]  /*4770*/  FMUL.FTZ R21, R14, R11 ;  /* 0x0000000b0e157220 */ /* 0x000fcc0000410000 */
[----:B------:R1:W-:Y:S01]  /*4780*/  MUFU.EX2 R29, R28 ;  /* 0x0000001c001d7308 */ /* 0x0003e20000000800 */
[----:B------:R-:W-:Y:S02]  /*4790*/  FSEL R31, R21, RZ, P1 ;  /* 0x000000ff151f7208 */ /* 0x000fe40000800000 */
[----:B------:R-:W-:Y:S02]  /*47a0*/  PLOP3.LUT P1, PT, PT, PT, UP0, 0x40, 0x0 ;  /* 0x000000000000781c */ /* 0x000fe40003f2e808 */
[----:B0-----:R-:W-:Y:S01]  /*47b0*/  F2FP.F16.F32.PACK_AB R144, R35, R72 ;  /* 0x000000482390723e */ /* 0x001fe200000000ff */
        /* <DEDUP_REMOVED lines=18> */
[-C--:B------:R-:W-:Y:S01]  /*48e0*/  FFMA.FTZ R62, R62, R11.reuse, -R31 ;  /* 0x0000000b3e3e7223 */ /* 0x080fe2000001081f */
[----:B-1----:R-:W-:Y:S01]  /*48f0*/  FADD.FTZ R28, R78, R45 ;  /* 0x0000002d4e1c7221 */ /* 0x002fe20000010000 */
[-CC-:B------:R-:W-:Y:S01]  /*4900*/  FFMA.FTZ R64, R64, R11.reuse, -R31.reuse ;  /* 0x0000000b40407223 */ /* 0x180fe2000001081f */
[-CC-:B------:R-:W-:Y:S01]  /*4910*/  FFMA.FTZ R84, R84, R11.reuse, -R31.reuse ;  /* 0x0000000b54547223 */ /* 0x180fe2000001081f */
[----:B------:R-:W1:Y:S01]  /*4920*/  MUFU.EX2 R36, R36 ;  /* 0x0000002400247308 */ /* 0x000e620000000800 */
[----:B------:R-:W-:Y:S01]  /*4930*/  FADD.FTZ R45, R25, R28 ;  /* 0x0000001c192d7221 */ /* 0x000fe20000010000 */
[-CC-:B------:R-:W-:Y:S01]  /*4940*/  FFMA.FTZ R2, R2, R11.reuse, -R31.reuse ;  /* 0x0000000b02027223 */ /* 0x180fe2000001081f */
[-CC-:B------:R-:W-:Y:S01]  /*4950*/  FFMA.FTZ R8, R8, R11.reuse, -R31.reuse ;  /* 0x0000000b08087223 */ /* 0x180fe2000001081f */
[----:B------:R-:W-:Y:S01]  /*4960*/  FFMA.FTZ R80, R80, R11, -R31 ;  /* 0x0000000b50507223 */ /* 0x000fe2000001081f */
[----:B------:R-:W-:-:S03]  /*4970*/  FADD.FTZ R28, R72, R45 ;  /* 0x0000002d481c7221 */ /* 0x000fc60000010000 */
[----:B------:R-:W2:Y:S01]  /*4980*/  MUFU.EX2 R159, R38 ;  /* 0x00000026009f7308 */ /* 0x000ea20000000800 */
[----:B0-----:R-:W-:Y:S01]  /*4990*/  FADD.FTZ R43, R27, R34 ;  /* 0x000000221b2b7221 */ /* 0x001fe20000010000 */
[----:B------:R-:W-:Y:S01]  /*49a0*/  FADD.FTZ R45, R35, R28 ;  /* 0x0000001c232d7221 */ /* 0x000fe20000010000 */
[----:B------:R-:W-:-:S03]  /*49b0*/  F2FP.F16.F32.PACK_AB R157, R34, R27 ;  /* 0x0000001b229d723e */ /* 0x000fc600000000ff */
[----:B------:R-:W-:Y:S02]  /*49c0*/  FADD.FTZ R28, R68, R45 ;  /* 0x0000002d441c7221 */ /* 0x000fe40000010000 */
[----:B------:R-:W0:Y:S01]  /*49d0*/  MUFU.EX2 R40, R40 ;  /* 0x0000002800287308 */ /* 0x000e220000000800 */
[----:B-1----:R-:W-:-:S07]  /*49e0*/  FADD.FTZ R26, R36, R43 ;  /* 0x0000002b241a7221 */ /* 0x002fce0000010000 */
[----:B------:R-:W1:Y:S01]  /*49f0*/  MUFU.EX2 R153, R42 ;  /* 0x0000002a00997308 */ /* 0x000e620000000800 */
[C---:B--2---:R-:W-:Y:S01]  /*4a00*/  FADD.FTZ R43, R159.reuse, R26 ;  /* 0x0000001a9f2b7221 */ /* 0x044fe20000010000 */
[----:B------:R-:W-:-:S06]  /*4a10*/  F2FP.F16.F32.PACK_AB R159, R159, R36 ;  /* 0x000000249f9f723e */ /* 0x000fcc00000000ff */
[----:B------:R-:W2:Y:S01]  /*4a20*/  MUFU.EX2 R44, R44 ;  /* 0x0000002c002c7308 */ /* 0x000ea20000000800 */
[----:B0-----:R-:W-:-:S07]  /*4a30*/  FADD.FTZ R26, R40, R43 ;  /* 0x0000002b281a7221 */ /* 0x001fce0000010000 */
[----:B------:R-:W0:Y:S01]  /*4a40*/  MUFU.EX2 R155, R46 ;  /* 0x0000002e009b7308 */ /* 0x000e220000000800 */
[C---:B-1----:R-:W-:Y:S01]  /*4a50*/  FADD.FTZ R43, R153.reuse, R26 ;  /* 0x0000001a992b7221 */ /* 0x042fe20000010000 */
[-CC-:B------:R-:W-:Y:S01]  /*4a60*/  FFMA.FTZ R26, R6, R11.reuse, -R31.reuse ;  /* 0x0000000b061a7223 */ /* 0x180fe2000001081f */
[----:B------:R-:W-:Y:S01]  /*4a70*/  FFMA.FTZ R31, R82, R11, -R31 ;  /* 0x0000000b521f7223 */ /* 0x000fe2000001081f */
[----:B------:R-:W-:-:S04]  /*4a80*/  F2FP.F16.F32.PACK_AB R153, R153, R40 ;  /* 0x000000289999723e */ /* 0x000fc800000000ff */
[----:B------:R-:W1:Y:S01]  /*4a90*/  MUFU.EX2 R48, R48 ;  /* 0x0000003000307308 */ /* 0x000e620000000800 */
[----:B--2---:R-:W-:-:S07]  /*4aa0*/  FADD.FTZ R6, R44, R43 ;  /* 0x0000002b2c067221 */ /* 0x004fce0000010000 */
[----:B------:R-:W2:Y:S01]  /*4ab0*/  MUFU.EX2 R149, R50 ;  /* 0x0000003200957308 */ /* 0x000ea20000000800 */
[C---:B0-----:R-:W-:Y:S01]  /*4ac0*/  FADD.FTZ R43, R155.reuse, R6 ;  /* 0x000000069b2b7221 */ /* 0x041fe20000010000 */
[----:B------:R-:W-:-:S06]  /*4ad0*/  F2FP.F16.F32.PACK_AB R155, R155, R44 ;  /* 0x0000002c9b9b723e */ /* 0x000fcc00000000ff */
[----:B------:R-:W0:Y:S01]  /*4ae0*/  MUFU.EX2 R52, R52 ;  /* 0x0000003400347308 */ /* 0x000e220000000800 */
[----:B-1----:R-:W-:-:S07]  /*4af0*/  FADD.FTZ R6, R48, R43 ;  /* 0x0000002b30067221 */ /* 0x002fce0000010000 */
[----:B------:R-:W1:Y:S01]  /*4b00*/  MUFU.EX2 R151, R54 ;  /* 0x0000003600977308 */ /* 0x000e620000000800 */
[C---:B--2---:R-:W-:Y:S01]  /*4b10*/  FADD.FTZ R9, R149.reuse, R6 ;  /* 0x0000000695097221 */ /* 0x044fe20000010000 */
[----:B------:R-:W-:-:S06]  /*4b20*/  F2FP.F16.F32.PACK_AB R149, R149, R48 ;  /* 0x000000309595723e */ /* 0x000fcc00000000ff */
[----:B------:R-:W2:Y:S08]  /*4b30*/  MUFU.EX2 R56, R56 ;  /* 0x0000003800387308 */ /* 0x000eb00000000800 */
[----:B------:R-:W3:Y:S08]  /*4b40*/  MUFU.EX2 R145, R58 ;  /* 0x0000003a00917308 */ /* 0x000ef00000000800 */
[----:B------:R-:W4:Y:S08]  /*4b50*/  MUFU.EX2 R60, R60 ;  /* 0x0000003c003c7308 */ /* 0x000f300000000800 */
[----:B------:R0:W-:Y:S08]  /*4b60*/  MUFU.EX2 R141, R0 ;  /* 0x00000000008d7308 */ /* 0x0001f00000000800 */
[----:B------:R-:W5:Y:S01]  /*4b70*/  MUFU.EX2 R37, R66 ;  /* 0x0000004200257308 */ /* 0x000f620000000800 */
[----:B0-----:R-:W-:-:S04]  /*4b80*/  FADD.FTZ R0, R52, R9 ;  /* 0x0000000934007221 */ /* 0x001fc80000010000 */
[C---:B-1----:R-:W-:Y:S01]  /*4b90*/  FADD.FTZ R3, R151.reuse, R0 ;  /* 0x0000000097037221 */ /* 0x042fe20000010000 */
[----:B------:R-:W-:Y:S02]  /*4ba0*/  F2FP.F16.F32.PACK_AB R151, R151, R52 ;  /* 0x000000349797723e */ /* 0x000fe400000000ff */
[----:B------:R-:W0:Y:S01]  /*4bb0*/  MUFU.EX2 R147, R62 ;  /* 0x0000003e00937308 */ /* 0x000e220000000800 */
[----:B--2---:R-:W-:-:S04]  /*4bc0*/  FADD.FTZ R0, R56, R3 ;  /* 0x0000000338007221 */ /* 0x004fc80000010000 */
[C---:B---3--:R-:W-:Y:S01]  /*4bd0*/  FADD.FTZ R3, R145.reuse, R0 ;  /* 0x0000000091037221 */ /* 0x048fe20000010000 */
[----:B------:R-:W-:Y:S02]  /*4be0*/  F2FP.F16.F32.PACK_AB R145, R145, R56 ;  /* 0x000000389191723e */ /* 0x000fe400000000ff */
[----:B------:R-:W1:Y:S01]  /*4bf0*/  MUFU.EX2 R32, R32 ;  /* 0x0000002000207308 */ /* 0x000e620000000800 */
[----:B----4-:R-:W-:Y:S01]  /*4c00*/  FADD.FTZ R0, R60, R3 ;  /* 0x000000033c007221 */ /* 0x010fe20000010000 */
[C---:B-----5:R-:W-:Y:S01]  /*4c10*/  FADD.FTZ R45, R37.reuse, R28 ;  /* 0x0000001c252d7221 */ /* 0x060fe20000010000 */
[----:B------:R-:W-:-:S05]  /*4c20*/  F2FP.F16.F32.PACK_AB R146, R37, R68 ;  /* 0x000000442592723e */ /* 0x000fca00000000ff */
[----:B------:R-:W2:Y:S01]  /*4c30*/  MUFU.EX2 R64, R64 ;  /* 0x0000004000407308 */ /* 0x000ea20000000800 */
[C---:B0-----:R-:W-:Y:S01]  /*4c40*/  FADD.FTZ R3, R147.reuse, R0 ;  /* 0x0000000093037221 */ /* 0x041fe20000010000 */
[----:B------:R-:W-:-:S06]  /*4c50*/  F2FP.F16.F32.PACK_AB R147, R147, R60 ;  /* 0x0000003c9393723e */ /* 0x000fcc00000000ff */
[----:B------:R-:W0:Y:S01]  /*4c60*/  MUFU.EX2 R20, R20 ;  /* 0x0000001400147308 */ /* 0x000e220000000800 */
[----:B-1----:R-:W-:Y:S01]  /*4c70*/  FADD.FTZ R28, R32, R45 ;  /* 0x0000002d201c7221 */ /* 0x002fe20000010000 */
[----:B------:R-:W-:-:S03]  /*4c80*/  F2FP.F16.F32.PACK_AB R140, R29, R32 ;  /* 0x000000201d8c723e */ /* 0x000fc600000000ff */
[----:B------:R-:W-:-:S03]  /*4c90*/  FADD.FTZ R13, R29, R28 ;  /* 0x0000001c1d0d7221 */ /* 0x000fc60000010000 */
[----:B------:R-:W1:Y:S01]  /*4ca0*/  MUFU.EX2 R84, R84 ;  /* 0x0000005400547308 */ /* 0x000e620000000800 */
[----:B--2---:R-:W-:-:S04]  /*4cb0*/  FADD.FTZ R0, R64, R3 ;  /* 0x0000000340007221 */ /* 0x004fc80000010000 */
[C---:B------:R-:W-:Y:S01]  /*4cc0*/  FADD.FTZ R3, R141.reuse, R0 ;  /* 0x000000008d037221 */ /* 0x040fe20000010000 */
[----:B------:R-:W-:Y:S02]  /*4cd0*/  F2FP.F16.F32.PACK_AB R141, R141, R64 ;  /* 0x000000408d8d723e */ /* 0x000fe400000000ff */
[----:B------:R-:W2:Y:S01]  /*4ce0*/  MUFU.EX2 R143, R2 ;  /* 0x00000002008f7308 */ /* 0x000ea20000000800 */
[----:B0-----:R-:W-:Y:S01]  /*4cf0*/  FADD.FTZ R6, R20, R13 ;  /* 0x0000000d14067221 */ /* 0x001fe20000010000 */
[----:B------:R-:W-:-:S03]  /*4d00*/  F2FP.F16.F32.PACK_AB R142, R39, R20 ;  /* 0x00000014278e723e */ /* 0x000fc600000000ff */
[----:B------:R-:W-:-:S03]  /*4d10*/  FADD.FTZ R6, R39, R6 ;  /* 0x0000000627067221 */ /* 0x000fc60000010000 */
        /* <DEDUP_REMOVED lines=8> */
[----:B-1----:R-:W-:-:S07]  /*4da0*/  FADD.FTZ R0, R8, R3 ;  /* 0x0000000308007221 */ /* 0x002fce0000010000 */
[----:B------:R-:W1:Y:S01]  /*4db0*/  MUFU.EX2 R10, R10 ;  /* 0x0000000a000a7308 */ /* 0x000e620000000800 */
[C---:B--2---:R-:W-:Y:S01]  /*4dc0*/  FADD.FTZ R9, R24.reuse, R9 ;  /* 0x0000000918097221 */ /* 0x044fe20000010000 */
[----:B------:R-:W-:-:S06]  /*4dd0*/  F2FP.F16.F32.PACK_AB R136, R24, R41 ;  /* 0x000000291888723e */ /* 0x000fcc00000000ff */
[----:B------:R-:W2:Y:S01]  /*4de0*/  MUFU.EX2 R80, R80 ;  /* 0x0000005000507308 */ /* 0x000ea20000000800 */
[C---:B0-----:R-:W-:Y:S01]  /*4df0*/  FADD.FTZ R3, R137.reuse, R0 ;  /* 0x0000000089037221 */ /* 0x041fe20000010000 */
[----:B------:R-:W-:-:S06]  /*4e00*/  F2FP.F16.F32.PACK_AB R137, R137, R8 ;  /* 0x000000088989723e */ /* 0x000fcc00000000ff */
[----:B------:R-:W0:Y:S01]  /*4e10*/  MUFU.EX2 R21, R30 ;  /* 0x0000001e00157308 */ /* 0x000e220000000800 */
[----:B-1----:R-:W-:-:S07]  /*4e20*/  FADD.FTZ R6, R10, R9 ;  /* 0x000000090a067221 */ /* 0x002fce0000010000 */
[----:B------:R-:W1:Y:S01]  /*4e30*/  MUFU.EX2 R31, R31 ;  /* 0x0000001f001f7308 */ /* 0x000e620000000800 */
[----:B--2---:R-:W-:Y:S01]  /*4e40*/  FADD.FTZ R0, R80, R3 ;  /* 0x0000000350007221 */ /* 0x004fe20000010000 */
[C---:B0-----:R-:W-:Y:S01]  /*4e50*/  F2FP.F16.F32.PACK_AB R138, R21.reuse, R10 ;  /* 0x0000000a158a723e */ /* 0x041fe200000000ff */
[----:B------:R-:W-:Y:S01]  /*4e60*/  FADD.FTZ R6, R21, R6 ;  /* 0x0000000615067221 */ /* 0x000fe20000010000 */
[----:B------:R-:W-:Y:S02]  /*4e70*/  VIADD R10, R75, 0xfffffffe ;  /* 0xfffffffe4b0a7836 */ /* 0x000fe40000000000 */
[C---:B-1----:R-:W-:Y:S01]  /*4e80*/  FADD.FTZ R3, R31.reuse, R0 ;  /* 0x000000001f037221 */ /* 0x042fe20000010000 */
[----:B------:R-:W-:Y:S01]  /*4e90*/  F2FP.F16.F32.PACK_AB R139, R31, R80 ;  /* 0x000000501f8b723e */ /* 0x000fe200000000ff */
[----:B------:R-:W-:Y:S06]  /*4ea0*/  @P1 BRA `(.L_x_1236) ;  /* 0x00000000004c1947 */ /* 0x000fec0003800000 */
[----:B------:R-:W-:Y:S01]  /*4eb0*/  ISETP.LT.AND P1, PT, RZ, UR4, PT ;  /* 0x00000004ff007c0c */ /* 0x000fe2000bf21270 */
[----:B------:R-:W-:-:S12]  /*4ec0*/  UIADD3 UR14, UR4, -0x1, URZ ;  /* 0xffffffff040e7890 */ /* 0x000fd8000fffe03f */
[----:B------:R-:W-:Y:S05]  /*4ed0*/  @P1 BRA `(.L_x_1237) ;  /* 0x0000000000201947 */ /* 0x000fea0003800000 */
[----:B------:R-:W-:Y:S01]  /*4ee0*/  ULDC UR15, c[0x0][0x9e4] ;  /* 0x00027900000f7ab9 */ /* 0x000fe20000000800 */
[----:B------:R-:W-:Y:S02]  /*4ef0*/  UIADD3 UR14, -UR4, URZ, URZ ;  /* 0x0000003f040e7290 */ /* 0x000fe4000fffe13f */
[----:B------:R-:W-:-:S11]  /*4f00*/  UISETP.NE.AND UP0, UPT, UR15, 0x1, UPT ;  /* 0x000000010f00788c */ /* 0x000fd6000bf05270 */
[----:B------:R-:W-:Y:S02]  /*4f10*/  @UP0 ULDC.64 UR4, c[0x0][0x9e8] ;  /* 0x00027a0000040ab9 */ /* 0x000fe40000000a00 */
[----:B------:R-:W-:-:S04]  /*4f20*/  UIMAD.WIDE.U32 UR6, UR14, UR4, URZ ;  /* 0x000000040e0672a5 */ /* 0x000fc8000f8e003f */
[----:B------:R-:W-:-:S04]  /*4f30*/  @UP0 USHF.R.U32.HI UR14, URZ, UR5, UR7 ;  /* 0x000000053f0e0299 */ /* 0x000fc80008011607 */
[----:B------:R-:W-:Y:S01]  /*4f40*/  ULOP3.LUT UR14, URZ, UR14, URZ, 0x33, !UPT ;  /* 0x0000000e3f0e7292 */ /* 0x000fe2000f8e333f */
[----:B------:R-:W-:Y:S11]  /*4f50*/  BRA `(.L_x_1238) ;  /* 0x0000000000147947 */ /* 0x000ff60003800000 */
.L_x_1237:
[----:B------:R-:W-:Y:S02]  /*4f60*/  ULDC UR15, c[0x0][0x9e4] ;  /* 0x00027900000f7ab9 */ /* 0x000fe40000000800 */
[----:B------:R-:W-:-:S11]  /*4f70*/  UISETP.NE.AND UP0, UPT, UR15, 0x1, UPT ;  /* 0x000000010f00788c */ /* 0x000fd6000bf05270 */
[----:B------:R-:W-:Y:S02]  /*4f80*/  @UP0 ULDC.64 UR4, c[0x0][0x9e8] ;  /* 0x00027a0000040ab9 */ /* 0x000fe40000000a00 */
[----:B------:R-:W-:-:S04]  /*4f90*/  UIMAD.WIDE.U32 UR6, UR14, UR4, URZ ;  /* 0x000000040e0672a5 */ /* 0x000fc8000f8e003f */
[----:B------:R-:W-:-:S12]  /*4fa0*/  @UP0 USHF.R.U32.HI UR14, URZ, UR5, UR7 ;  /* 0x000000053f0e0299 */ /* 0x000fd80008011607 */
.L_x_1238:
[----:B------:R-:W-:-:S04]  /*4fb0*/  UIMAD UR14, UR14, UR15, UR15 ;  /* 0x0000000f0e0e72a4 */ /* 0x000fc8000f8e020f */
[----:B------:R-:W-:-:S04]  /*4fc0*/  UISETP.LT.AND UP0, UPT, UR11, UR14, UPT ;  /* 0x0000000e0b00728c */ /* 0x000fc8000bf01270 */
[----:B------:R-:W-:-:S12]  /*4fd0*/  USEL UR11, UR11, UR14, UP0 ;  /* 0x0000000e0b0b7287 */ /* 0x000fd80008000000 */
.L_x_1236:
[----:B------:R-:W-:Y:S01]  /*4fe0*/  R2UR UR6, R161 ;  /* 0x00000000a10672ca */ /* 0x000fe200000e0000 */
[----:B------:R-:W-:Y:S01]  /*4ff0*/  UIMAD.WIDE UR4, UR11, 0x2aaaaaab, URZ ;  /* 0x2aaaaaab0b0478a5 */ /* 0x000fe2000f8e023f */
[----:B------:R-:W-:Y:S01]  /*5000*/  IMAD.MOV.U32 R2, RZ, RZ, 0x3f800000 ;  /* 0x3f800000ff027424 */ /* 0x000fe200078e00ff */
[----:B------:R-:W-:Y:S01]  /*5010*/  CS2R R86, SRZ ;  /* 0x0000000000567805 */ /* 0x000fe2000001ff00 */
[----:B------:R-:W-:Y:S01]  /*5020*/  IMAD.MOV.U32 R0, RZ, RZ, 0x3f800000 ;  /* 0x3f800000ff007424 */ /* 0x000fe200078e00ff */
[----:B------:R-:W-:Y:S01]  /*5030*/  USHF.R.U32.HI UR4, URZ, 0x1f, UR5 ;  /* 0x0000001f3f047899 */ /* 0x000fe20008011605 */
[----:B------:R-:W-:Y:S02]  /*5040*/  CS2R R84, SRZ ;  /* 0x0000000000547805 */ /* 0x000fe4000001ff00 */
[----:B------:R-:W-:Y:S02]  /*5050*/  CS2R R82, SRZ ;  /* 0x0000000000527805 */ /* 0x000fe4000001ff00 */
[----:B------:R-:W-:Y:S01]  /*5060*/  CS2R R80, SRZ ;  /* 0x0000000000507805 */ /* 0x000fe2000001ff00 */
[----:B------:R-:W-:Y:S01]  /*5070*/  ULEA.HI.SX32 UR4, UR5, UR4, 0x1c ;  /* 0x0000000405047291 */ /* 0x000fe2000f8fe23f */
[----:B------:R-:W-:-:S02]  /*5080*/  CS2R R78, SRZ ;  /* 0x00000000004e7805 */ /* 0x000fc4000001ff00 */
[----:B------:R-:W-:Y:S02]  /*5090*/  CS2R R76, SRZ ;  /* 0x00000000004c7805 */ /* 0x000fe4000001ff00 */
[----:B------:R-:W-:Y:S01]  /*50a0*/  CS2R R74, SRZ ;  /* 0x00000000004a7805 */ /* 0x000fe2000001ff00 */
[----:B------:R-:W-:Y:S01]  /*50b0*/  UISETP.LT.AND UP0, UPT, UR6, UR4, UPT ;  /* 0x000000040600728c */ /* 0x000fe2000bf01270 */
[----:B------:R-:W-:Y:S02]  /*50c0*/  CS2R R72, SRZ ;  /* 0x0000000000487805 */ /* 0x000fe4000001ff00 */
[----:B------:R-:W-:Y:S02]  /*50d0*/  CS2R R70, SRZ ;  /* 0x0000000000467805 */ /* 0x000fe4000001ff00 */
[----:B------:R-:W-:Y:S01]  /*50e0*/  CS2R R68, SRZ ;  /* 0x0000000000447805 */ /* 0x000fe2000001ff00 */
[----:B------:R-:W-:Y:S01]  /*50f0*/  USEL UR47, UR6, UR4, !UP0 ;  /* 0x00000004062f7287 */ /* 0x000fe2000c000000 */
[----:B------:R-:W-:-:S02]  /*5100*/  CS2R R66, SRZ ;  /* 0x0000000000427805 */ /* 0x000fc4000001ff00 */
[----:B------:R-:W-:Y:S02]  /*5110*/  CS2R R64, SRZ ;  /* 0x0000000000407805 */ /* 0x000fe4000001ff00 */
[----:B------:R-:W-:Y:S02]  /*5120*/  CS2R R62, SRZ ;  /* 0x00000000003e7805 */ /* 0x000fe4000001ff00 */
[----:B------:R-:W-:Y:S02]  /*5130*/  CS2R R60, SRZ ;  /* 0x00000000003c7805 */ /* 0x000fe4000001ff00 */
[----:B------:R-:W-:Y:S02]  /*5140*/  CS2R R58, SRZ ;  /* 0x00000000003a7805 */ /* 0x000fe4000001ff00 */
[----:B------:R-:W-:Y:S02]  /*5150*/  ISETP.GE.AND P1, PT, R10, UR47, PT ;  /* 0x0000002f0a007c0c */ /* 0x000fe4000bf26270 */
        /* <DEDUP_REMOVED lines=16> */
[----:B------:R-:W-:Y:S01]  /*5260*/  CS2R R24, SRZ ;  /* 0x0000000000187805 */ /* 0x000fe2000001ff00 */
[----:B------:R-:W-:Y:S06]  /*5270*/  @!P1 BRA `(.L_x_1239) ;  /* 0x0000003400249947 */ /* 0x000fec0003800000 */
[----:B------:R-:W-:Y:S01]  /*5280*/  IMAD.MOV.U32 R9, RZ, RZ, R14 ;  /* 0x000000ffff097224 */ /* 0x000fe200078e000e */
[----:B------:R-:W-:Y:S01]  /*5290*/  UMOV UR46, UR39 ;  /* 0x00000027002e7c82 */ /* 0x000fe20008000000 */
[----:B------:R-:W-:Y:S01]  /*52a0*/  IMAD.MOV.U32 R8, RZ, RZ, R12 ;  /* 0x000000ffff087224 */ /* 0x000fe200078e000c */
[----:B------:R-:W-:Y:S01]  /*52b0*/  UMOV UR4, UR38 ;  /* 0x0000002600047c82 */ /* 0x000fe20008000000 */
[----:B------:R-:W-:Y:S01]  /*52c0*/  IMAD.MOV.U32 R2, RZ, RZ, 0x3f800000 ;  /* 0x3f800000ff027424 */ /* 0x000fe200078e00ff */
[----:B------:R-:W-:Y:S01]  /*52d0*/  ULDC UR50, c[0x0][0x9e4] ;  /* 0x0002790000327ab9 */ /* 0x000fe20000000800 */
[----:B------:R-:W-:Y:S01]  /*52e0*/  IMAD.MOV.U32 R87, RZ, RZ, RZ ;  /* 0x000000ffff577224 */ /* 0x000fe200078e00ff */
[----:B------:R-:W-:Y:S01]  /*52f0*/  ULDC UR51, c[0x0][0x9dc] ;  /* 0x0002770000337ab9 */ /* 0x000fe20000000800 */
[----:B------:R-:W-:Y:S01]  /*5300*/  ULDC UR5, c[0x0][0x9d8] ;  /* 0x0002760000057ab9 */ /* 0x000fe20000000800 */
[----:B------:R-:W-:-:S05]  /*5310*/  ULDC UR54, c[0x0][0x9e0] ;  /* 0x0002780000367ab9 */ /* 0x000fca0000000800 */
.L_x_1258:
[----:B------:R-:W-:-:S04]  /*5320*/  UISETP.NE.AND UP0, UPT, UR4, 0x1, UPT ;  /* 0x000000010400788c */ /* 0x000fc8000bf05270 */
[----:B------:R-:W-:-:S04]  /*5330*/  USEL UR39, URZ, 0x1, UP0 ;  /* 0x000000013f277887 */ /* 0x000fc80008000000 */
[----:B------:R-:W-:Y:S01]  /*5340*/  ULOP3.LUT UR39, UR46, UR39, URZ, 0x3c, !UPT ;  /* 0x000000272e277292 */ /* 0x000fe2000f8e3c3f */
[----:B------:R-:W-:Y:S11]  /*5350*/  @!P0 BRA `(.L_x_1240) ;  /* 0x0000000000048947 */ /* 0x000ff60003800000 */
[----:B------:R-:W-:Y:S01]  /*5360*/  BPT.TRAP 0x1 ;  /* 0x000000040000795c */ /* 0x000fe20000300000 */
.L_x_1240:
[----:B------:R-:W-:Y:S01]  /*5370*/  UIADD3 UR38, UR4, 0x1, URZ ;  /* 0x0000000104267890 */ /* 0x000fe2000fffe03f */
[----:B------:R-:W-:-:S03]  /*5380*/  IMAD.U32 R11, RZ, RZ, UR39 ;  /* 0x00000027ff0b7e24 */ /* 0x000fc6000f8e00ff */
[----:B------:R-:W-:Y:S02]  /*5390*/  UISETP.NE.AND UP0, UPT, UR38, 0x2, UPT ;  /* 0x000000022600788c */ /* 0x000fe4000bf05270 */
[----:B------:R-:W-:Y:S02]  /*53a0*/  SHF.L.U32 R11, R11, 0x1f, RZ ;  /* 0x0000001f0b0b7819 */ /* 0x000fe400000006ff */
[----:B------:R-:W-:-:S04]  /*53b0*/  USEL UR38, UR38, URZ, UP0 ;  /* 0x0000003f26267287 */ /* 0x000fc80008000000 */
[----:B------:R-:W-:-:S09]  /*53c0*/  ULEA UR6, UR38, UR60, 0x3 ;  /* 0x0000003c26067291 */ /* 0x000fd2000f8e183f */
[----:B------:R0:W1:Y:S01]  /*53d0*/  SYNCS.PHASECHK.TRANS64.TRYWAIT P1, [UR6+0x2a830], R11 ;  /* 0x02a8300bff0075a7 */ /* 0x0000620008020146 */
[----:B------:R-:W-:Y:S05]  /*53e0*/  @!P0 BRA `(.L_x_1241) ;  /* 0x0000000000048947 */ /* 0x000fea0003800000 */
[----:B------:R-:W-:Y:S01]  /*53f0*/  BPT.TRAP 0x1 ;  /* 0x000000040000795c */ /* 0x000fe20000300000 */
.L_x_1241:
[----:B-1----:R-:W-:Y:S05]  /*5400*/  @P1 BRA `(.L_x_1242) ;  /* 0x0000000000081947 */ /* 0x002fea0003800000 */
[----:B------:R-:W1:Y:S02]  /*5410*/  SYNCS.PHASECHK.TRANS64.TRYWAIT P1, [UR6+0x2a830], R11 ;  /* 0x02a8300bff0075a7 */ /* 0x000e640008020146 */
[----:B-1----:R-:W-:Y:S05]  /*5420*/  @!P1 BRA `(.L_x_1243) ;  /* 0x00000130005c9947 */ /* 0x002fea0003800000 */
.L_x_1242:
        /* <DEDUP_REMOVED lines=12> */
[-C--:B------:R-:W-:Y:S01]  /*54f0*/  FMUL.FTZ R24, R24, R0.reuse ;  /* 0x0000000018187220 */ /* 0x080fe20000410000 */
[----:B------:R-:W-:Y:S01]  /*5500*/  UIMAD UR7, UR38, 0x900, UR7 ;  /* 0x00000900260778a4 */ /* 0x000fe2000f8e0207 */
[-C--:B------:R-:W-:Y:S01]  /*5510*/  FMUL.FTZ R25, R25, R0.reuse ;  /* 0x0000000019197220 */ /* 0x080fe20000410000 */
[-C--:B------:R-:W-:Y:S01]  /*5520*/  FMUL.FTZ R28, R28, R0.reuse ;  /* 0x000000001c1c7220 */ /* 0x080fe20000410000 */
[-C--:B------:R-:W-:Y:S01]  /*5530*/  FMUL.FTZ R29, R29, R0.reuse ;  /* 0x000000001d1d7220 */ /* 0x080fe20000410000 */
[----:B------:R-:W-:Y:S01]  /*5540*/  UIADD3 UR10, UR7, 0x300, URZ ;  /* 0x00000300070a7890 */ /* 0x000fe2000fffe03f */
[-C--:B------:R-:W-:Y:S01]  /*5550*/  FMUL.FTZ R32, R32, R0.reuse ;  /* 0x0000000020207220 */ /* 0x080fe20000410000 */
[----:B------:R-:W-:Y:S01]  /*5560*/  UIADD3 UR14, UR7, 0x302, URZ ;  /* 0x00000302070e7890 */ /* 0x000fe2000fffe03f */
[-C--:B------:R-:W-:Y:S01]  /*5570*/  FMUL.FTZ R33, R33, R0.reuse ;  /* 0x0000000021217220 */ /* 0x080fe20000410000 */
[----:B------:R-:W-:Y:S01]  /*5580*/  UMOV UR42, UR7 ;  /* 0x00000007002a7c82 */ /* 0x000fe20008000000 */
[----:B------:R-:W-:Y:S01]  /*5590*/  UIADD3 UR18, UR7, 0x304, URZ ;  /* 0x0000030407127890 */ /* 0x000fe2000fffe03f */
[----:B------:R-:W-:Y:S01]  /*55a0*/  HGMMA.64x96x16.F32 R88, gdesc[UR40], RZ, !UPT, gsb0 ;  /* 0x01600000285879f0 */ /* 0x000fe2000c0008ff */
[----:B------:R-:W-:Y:S01]  /*55b0*/  UIADD3 UR42, UR7, 0x2, URZ ;  /* 0x00000002072a7890 */ /* 0x000fe2000fffe03f */
[-C--:B------:R-:W-:Y:S01]  /*55c0*/  FMUL.FTZ R36, R36, R0.reuse ;  /* 0x0000000024247220 */ /* 0x080fe20000410000 */
[----:B------:R-:W-:Y:S01]  /*55d0*/  UMOV UR40, UR56 ;  /* 0x0000003800287c82 */ /* 0x000fe20008000000 */
[----:B------:R-:W-:Y:S01]  /*55e0*/  UMOV UR41, UR57 ;  /* 0x0000003900297c82 */ /* 0x000fe20008000000 */
[----:B------:R-:W-:Y:S01]  /*55f0*/  UMOV UR43, 0x40000040 ;  /* 0x40000040002b7882 */ /* 0x000fe20000000000 */
        /* <DEDUP_REMOVED lines=109> */
.L_x_1244:
[----:B------:R-:W-:Y:S01]  /*5cd0*/  ULEA UR7, UR4, UR60, 0x3 ;  /* 0x0000003c04077291 */ /* 0x000fe2000f8e183f */
[----:B------:R-:W-:-:S05]  /*5ce0*/  IMAD.U32 R0, RZ, RZ, UR46 ;  /* 0x0000002eff007e24 */ /* 0x000fca000f8e00ff */
[----:B------:R-:W-:-:S04]  /*5cf0*/  SHF.L.U32 R0, R0, 0x1f, RZ ;  /* 0x0000001f00007819 */ /* 0x000fc800000006ff */
[----:B------:R2:W3:Y:S01]  /*5d00*/  SYNCS.PHASECHK.TRANS64.TRYWAIT P1, [UR7+0x2a850], R0 ;  /* 0x02a85000ff0075a7 */ /* 0x0004e20008020147 */
[----:B------:R-:W-:Y:S05]  /*5d10*/  @!P0 BRA `(.L_x_1245) ;  /* 0x0000000000048947 */ /* 0x000fea0003800000 */
[----:B------:R-:W-:Y:S01]  /*5d20*/  BPT.TRAP 0x1 ;  /* 0x000000040000795c */ /* 0x000fe20000300000 */
.L_x_1245:
[----:B---3--:R-:W-:Y:S05]  /*5d30*/  @P1 BRA `(.L_x_1246) ;  /* 0x0000000000081947 */ /* 0x008fea0003800000 */
[----:B------:R-:W3:Y:S02]  /*5d40*/  SYNCS.PHASECHK.TRANS64.TRYWAIT P1, [UR7+0x2a850], R0 ;  /* 0x02a85000ff0075a7 */ /* 0x000ee40008020147 */
[----:B---3--:R-:W-:Y:S05]  /*5d50*/  @!P1 BRA `(.L_x_1247) ;  /* 0x0000012800289947 */ /* 0x008fea0003800000 */
.L_x_1246:
        /* <DEDUP_REMOVED lines=37> */
.L_x_1248:
[----:B------:R-:W-:Y:S01]  /*5fb0*/  R2UR UR4, R19 ;  /* 0x00000000130472ca */ /* 0x000fe200000e0000 */
[----:B------:R-:W-:Y:S01]  /*5fc0*/  FMUL.FTZ R139, R96, UR5 ;  /* 0x00000005608b7c20 */ /* 0x000fe20008410000 */
[----:B------:R-:W-:Y:S01]  /*5fd0*/  FMUL.FTZ R96, R131, UR5 ;  /* 0x0000000583607c20 */ /* 0x000fe20008410000 */
[----:B------:R-:W3:Y:S01]  /*5fe0*/  S2UR UR10, SR_CgaCtaId ;  /* 0x00000000000a79c3 */ /* 0x000ee20000008800 */
[----:B------:R-:W-:Y:S01]  /*5ff0*/  FMUL.FTZ R2, R91, UR5 ;  /* 0x000000055b027c20 */ /* 0x000fe20008410000 */
[----:B------:R-:W-:Y:S01]  /*6000*/  FMUL.FTZ R91, R106, UR5 ;  /* 0x000000056a5b7c20 */ /* 0x000fe20008410000 */
[----:B------:R-:W-:Y:S01]  /*6010*/  UISETP.NE.AND UP0, UPT, UR61, URZ, UPT ;  /* 0x0000003f3d00728c */ /* 0x000fe2000bf05270 */
[----:B------:R-:W-:Y:S01]  /*6020*/  FMUL.FTZ R15, R88, UR5 ;  /* 0x00000005580f7c20 */ /* 0x000fe20008410000 */
[----:B------:R-:W-:Y:S01]  /*6030*/  FMUL.FTZ R136, R89, UR5 ;  /* 0x0000000559887c20 */ /* 0x000fe20008410000 */
[----:B0-2---:R-:W-:Y:S01]  /*6040*/  FMUL.FTZ R0, R90, UR5 ;  /* 0x000000055a007c20 */ /* 0x005fe20008410000 */
[----:B------:R-:W-:Y:S01]  /*6050*/  FMUL.FTZ R138, R92, UR5 ;  /* 0x000000055c8a7c20 */ /* 0x000fe20008410000 */
[----:B------:R-:W-:Y:S01]  /*6060*/  FMUL.FTZ R137, R93, UR5 ;  /* 0x000000055d897c20 */ /* 0x000fe20008410000 */
[----:B------:R-:W-:Y:S01]  /*6070*/  FMUL.FTZ R140, R97, UR5 ;  /* 0x00000005618c7c20 */ /* 0x000fe20008410000 */
[----:B------:R-:W-:Y:S01]  /*6080*/  UISETP.NE.AND UP1, UPT, UR4, URZ, UPT ;  /* 0x0000003f0400728c */ /* 0x000fe2000bf25270 */
[----:B------:R-:W-:Y:S01]  /*6090*/  R2UR UR4, R22 ;  /* 0x00000000160472ca */ /* 0x000fe200000e0000 */
[----:B------:R-:W-:Y:S01]  /*60a0*/  FMUL.FTZ R20, R99, UR5 ;  /* 0x0000000563147c20 */ /* 0x000fe20008410000 */
[----:B------:R-:W-:Y:S01]  /*60b0*/  FMUL.FTZ R88, R103, UR5 ;  /* 0x0000000567587c20 */ /* 0x000fe20008410000 */
[----:B------:R-:W-:Y:S01]  /*60c0*/  FMUL.FTZ R14, R94, UR5 ;  /* 0x000000055e0e7c20 */ /* 0x000fe20008410000 */
[----:B-1----:R-:W-:Y:S01]  /*60d0*/  FMUL.FTZ R11, R95, UR5 ;  /* 0x000000055f0b7c20 */ /* 0x002fe20008410000 */
[----:B------:R-:W-:Y:S01]  /*60e0*/  PLOP3.LUT P1, PT, PT, PT, UP1, 0x80, 0x0 ;  /* 0x000000000000781c */ /* 0x000fe20003f2f018 */
[----:B------:R-:W-:Y:S01]  /*60f0*/  FMUL.FTZ R21, R98, UR5 ;  /* 0x0000000562157c20 */ /* 0x000fe20008410000 */
[----:B------:R-:W-:Y:S01]  /*6100*/  PLOP3.LUT P2, PT, PT, PT, UP1, 0x80, 0x0 ;  /* 0x000000000000781c */ /* 0x000fe20003f4f018 */
[----:B------:R-:W-:Y:S01]  /*6110*/  FMUL.FTZ R141, R100, UR5 ;  /* 0x00000005648d7c20 */ /* 0x000fe20008410000 */
[----:B------:R-:W-:Y:S01]  /*6120*/  FMUL.FTZ R142, R101, UR5 ;  /* 0x00000005658e7c20 */ /* 0x000fe20008410000 */
[----:B------:R-:W-:Y:S01]  /*6130*/  FMUL.FTZ R89, R102, UR5 ;  /* 0x0000000566597c20 */ /* 0x000fe20008410000 */
[----:B------:R-:W-:Y:S01]  /*6140*/  FMUL.FTZ R143, R104, UR5 ;  /* 0x00000005688f7c20 */ /* 0x000fe20008410000 */
[----:B------:R-:W-:Y:S01]  /*6150*/  FMUL.FTZ R144, R105, UR5 ;  /* 0x0000000569907c20 */ /* 0x000fe20008410000 */
[----:B------:R-:W-:Y:S01]  /*6160*/  VIADD R131, R23, UR4 ;  /* 0x0000000417837c36 */ /* 0x000fe20008000000 */
[----:B------:R-:W-:Y:S01]  /*6170*/  @UP1 ULDC UR4, c[0x0][0x44c] ;  /* 0x0001130000041ab9 */ /* 0x000fe20000000800 */
[----:B------:R-:W-:Y:S01]  /*6180*/  FMUL.FTZ R90, R107, UR5 ;  /* 0x000000056b5a7c20 */ /* 0x000fe20008410000 */
[----:B------:R-:W-:Y:S01]  /*6190*/  FMUL.FTZ R93, R111, UR5 ;  /* 0x000000056f5d7c20 */ /* 0x000fe20008410000 */
[----:B------:R-:W-:Y:S01]  /*61a0*/  FMUL.FTZ R97, R115, UR5 ;  /* 0x0000000573617c20 */ /* 0x000fe20008410000 */
[----:B------:R-:W-:Y:S01]  /*61b0*/  @P1 IMAD.HI.U32 R12, R131, UR4, RZ ;  /* 0x00000004830c1c27 */ /* 0x000fe2000f8e00ff */
[----:B------:R-:W-:-:S03]  /*61c0*/  @UP1 ULDC UR4, c[0x0][0x450] ;  /* 0x0001140000041ab9 */ /* 0x000fc60000000800 */
[----:B------:R-:W-:Y:S01]  /*61d0*/  FMUL.FTZ R99, R119, UR5 ;  /* 0x0000000577637c20 */ /* 0x000fe20008410000 */
[----:B------:R-:W-:Y:S01]  /*61e0*/  FMUL.FTZ R103, R123, UR5 ;  /* 0x000000057b677c20 */ /* 0x000fe20008410000 */
[----:B------:R-:W-:Y:S01]  /*61f0*/  FMUL.FTZ R92, R127, UR5 ;  /* 0x000000057f5c7c20 */ /* 0x000fe20008410000 */
[----:B------:R-:W-:Y:S01]  /*6200*/  @P2 SHF.R.U32.HI R131, RZ, UR4, R12 ;  /* 0x00000004ff832c19 */ /* 0x000fe2000801160c */
[----:B------:R-:W-:Y:S01]  /*6210*/  FMUL.FTZ R150, R133, UR5 ;  /* 0x0000000585967c20 */ /* 0x000fe20008410000 */
[----:B------:R-:W-:Y:S01]  /*6220*/  FMUL.FTZ R107, R108, UR5 ;  /* 0x000000056c6b7c20 */ /* 0x000fe20008410000 */
[----:B------:R-:W-:Y:S01]  /*6230*/  FMUL.FTZ R109, R109, UR5 ;  /* 0x000000056d6d7c20 */ /* 0x000fe20008410000 */
[----:B------:R-:W-:Y:S01]  /*6240*/  FMUL.FTZ R94, R110, UR5 ;  /* 0x000000056e5e7c20 */ /* 0x000fe20008410000 */
        /* <DEDUP_REMOVED lines=18> */
[----:B------:R-:W-:-:S02]  /*6370*/  IMAD R133, R10, -0x60, RZ ;  /* 0xffffffa00a857824 */ /* 0x000fc400078e02ff */
[----:B------:R-:W-:Y:S01]  /*6380*/  FMUL.FTZ R102, R135, UR5 ;  /* 0x0000000587667c20 */ /* 0x000fe20008410000 */
[----:B------:R-:W-:Y:S01]  /*6390*/  UIADD3 UR6, UR6, 0x2a840, URZ ;  /* 0x0002a84006067890 */ /* 0x000fe2000fffe03f */
[----:B------:R-:W-:Y:S01]  /*63a0*/  PLOP3.LUT P1, PT, PT, PT, UP0, 0x40, 0x0 ;  /* 0x000000000000781c */ /* 0x000fe20003f2e808 */
[----:B------:R-:W1:Y:S01]  /*63b0*/  MUFU.TANH R15, R15 ;  /* 0x0000000f000f7308 */ /* 0x000e620000002400 */
[----:B------:R-:W-:Y:S01]  /*63c0*/  IADD3 R12, -R18, 0x1, R133 ;  /* 0x00000001120c7810 */ /* 0x000fe20007ffe185 */
[----:B---3--:R-:W-:Y:S01]  /*63d0*/  UPRMT UR6, UR10, 0x654, UR6 ;  /* 0x000006540a067896 */ /* 0x008fe20008000006 */
[----:B------:R-:W-:Y:S02]  /*63e0*/  IMAD.IADD R129, R133, 0x1, -R18 ;  /* 0x0000000185817824 */ /* 0x000fe400078e0a12 */
[----:B------:R-:W-:Y:S01]  /*63f0*/  UMOV UR10, UR51 ;  /* 0x00000033000a7c82 */ /* 0x000fe20008000000 */
[----:B------:R-:W-:Y:S01]  /*6400*/  IADD3 R12, -R17, R12, R16 ;  /* 0x0000000c110c7210 */ /* 0x000fe20007ffe110 */
[----:B------:R-:W-:Y:S01]  /*6410*/  ULOP3.LUT UR4, URZ, UR10, URZ, 0x33, !UPT ;  /* 0x0000000a3f047292 */ /* 0x000fe2000f8e333f */
[----:B------:R-:W2:Y:S03]  /*6420*/  MUFU.TANH R136, R136 ;  /* 0x0000008800887308 */ /* 0x000ea60000002400 */
[C---:B------:R-:W-:Y:S01]  /*6430*/  VIADD R145, R12.reuse, UR54 ;  /* 0x000000360c917c36 */ /* 0x040fe20008000000 */
[----:B------:R-:W-:Y:S01]  /*6440*/  SYNCS.ARRIVE.TRANS64.RED.A1T0 RZ, [UR6], RZ ;  /* 0x000000ffffff79a7 */ /* 0x000fe20008100406 */
[----:B------:R-:W-:-:S02]  /*6450*/  VIADD R135, R12, UR4 ;  /* 0x000000040c877c36 */ /* 0x000fc40008000000 */
[--C-:B0-----:R-:W-:Y:S01]  /*6460*/  IMAD.IADD R149, R145, 0x1, R106.reuse ;  /* 0x0000000191957824 */ /* 0x101fe200078e026a */
[----:B------:R-:W0:Y:S01]  /*6470*/  MUFU.TANH R0, R0 ;  /* 0x0000000000007308 */ /* 0x000e220000002400 */
[----:B------:R-:W-:-:S07]  /*6480*/  IMAD.IADD R147, R135, 0x1, R106 ;  /* 0x0000000187937824 */ /* 0x000fce00078e026a */
        /* <DEDUP_REMOVED lines=58> */
.L_x_1251:
[----:B------:R-:W-:-:S05]  /*6830*/  IMAD.U32 R108, RZ, RZ, UR50 ;  /* 0x00000032ff6c7e24 */ /* 0x000fca000f8e00ff */
[----:B------:R-:W-:-:S13]  /*6840*/  ISETP.NE.AND P1, PT, R108, 0x1, PT ;  /* 0x000000016c00780c */ /* 0x000fda0003f25270 */
[----:B------:R-:W1:Y:S02]  /*6850*/  @P1 LDC.64 R12, c[0x0][0x9e8] ;  /* 0x00027a00ff0c1b82 */ /* 0x000e640000000a00 */
[----:B-1----:R-:W-:-:S05]  /*6860*/  @P1 IMAD.HI.U32 R12, R106, R12, RZ ;  /* 0x0000000c6a0c1227 */ /* 0x002fca00078e00ff */
[----:B------:R-:W-:-:S07]  /*6870*/  @P1 SHF.R.U32.HI R106, RZ, R13, R12 ;  /* 0x0000000dff6a1219 */ /* 0x000fce000001160c */
.L_x_1252:
[----:B------:R-:W-:Y:S05]  /*6880*/  BSYNC B0 ;  /* 0x0000000000007941 */ /* 0x000fea0003800000 */
.L_x_1250:
[----:B------:R-:W-:-:S05]  /*6890*/  IMAD R106, R106, R108, R129 ;  /* 0x0000006c6a6a7224 */ /* 0x000fca00078e0281 */
[----:B------:R-:W-:Y:S02]  /*68a0*/  VIADDMNMX R149, R106, R108, R149, PT ;  /* 0x0000006c6a957246 */ /* 0x000fe40003800195 */
[----:B------:R-:W-:-:S07]  /*68b0*/  VIMNMX R147, R147, R106, !PT ;  /* 0x0000006a93937248 */ /* 0x000fce0007fe0100 */
.L_x_1249:
[C---:B------:R-:W-:Y:S01]  /*68c0*/  ISETP.GE.AND P2, PT, R133.reuse, 0x9, PT ;  /* 0x000000098500780c */ /* 0x040fe20003f46270 */
[----:B------:R-:W1:Y:S01]  /*68d0*/  SHFL.IDX PT, R12, R131, 0x1, 0x1c1f ;  /* 0x003c1f00830c7f89 */ /* 0x000e6200000e0000 */
[----:B------:R-:W-:Y:S01]  /*68e0*/  ISETP.GE.AND P1, PT, R133, 0x2, PT ;  /* 0x000000028500780c */ /* 0x000fe20003f26270 */
[----:B------:R-:W-:Y:S01]  /*68f0*/  UISETP.NE.AND UP0, UPT, UR61, URZ, UPT ;  /* 0x0000003f3d00728c */ /* 0x000fe2000bf05270 */
[C---:B------:R-:W-:Y:S02]  /*6900*/  ISETP.GT.AND P3, PT, R147.reuse, 0x8, !P2 ;  /* 0x000000089300780c */ /* 0x040fe40005764270 */
[----:B------:R-:W-:Y:S02]  /*6910*/  ISETP.GT.AND P4, PT, R147, 0x1, !P1 ;  /* 0x000000019300780c */ /* 0x000fe40004f84270 */
[----:B------:R-:W-:Y:S02]  /*6920*/  ISETP.LT.OR P3, PT, R149, 0x9, P3 ;  /* 0x000000099500780c */ /* 0x000fe40001f61670 */
[----:B------:R-:W-:-:S02]  /*6930*/  ISETP.GE.AND P5, PT, R133, 0x11, PT ;  /* 0x000000118500780c */ /* 0x000fc40003fa6270 */
[----:B------:R-:W-:Y:S02]  /*6940*/  FSEL R106, R138, -INF , !P3 ;  /* 0xff8000008a6a7808 */ /* 0x000fe40005800000 */
        /* <DEDUP_REMOVED lines=8> */
[----:B0-----:R-:W-:Y:S02]  /*69d0*/  FSEL R110, R139, -INF , !P3 ;  /* 0xff8000008b6e7808 */ /* 0x001fe40005800000 */
        /* <DEDUP_REMOVED lines=30> */
[----:B------:R-:W-:Y:S01]  /*6bc0*/  FSEL R122, R107, -INF , !P3 ;  /* 0xff8000006b7a7808 */ /* 0x000fe20005800000 */
[----:B-1----:R-:W-:Y:S01]  /*6bd0*/  IMAD.IADD R107, R145, 0x1, R12 ;  /* 0x00000001916b7824 */ /* 0x002fe200078e020c */
[----:B------:R-:W-:-:S02]  /*6be0*/  ISETP.GT.AND P3, PT, R147, 0x29, !P4 ;  /* 0x000000299300780c */ /* 0x000fc40006764270 */
[----:B------:R-:W-:Y:S02]  /*6bf0*/  P2R R153, PR, RZ, 0x10 ;  /* 0x00000010ff997803 */ /* 0x000fe40000000000 */
[----:B------:R-:W-:Y:S02]  /*6c00*/  ISETP.LT.OR P3, PT, R149, 0x2a, P3 ;  /* 0x0000002a9500780c */ /* 0x000fe40001f61670 */
[----:B------:R-:W-:Y:S02]  /*6c10*/  ISETP.GE.AND P4, PT, R133, 0x31, PT ;  /* 0x000000318500780c */ /* 0x000fe40003f86270 */
[----:B------:R-:W-:Y:S01]  /*6c20*/  FSEL R124, R109, -INF , !P3 ;  /* 0xff8000006d7c7808 */ /* 0x000fe20005800000 */
[----:B------:R-:W-:Y:S01]  /*6c30*/  IMAD.IADD R109, R135, 0x1, R12 ;  /* 0x00000001876d7824 */ /* 0x000fe200078e020c */
        /* <DEDUP_REMOVED lines=60> */
[----:B------:R-:W-:-:S04]  /*7000*/  ISETP.GT.AND P6, PT, R147, 0x59, !P6 ;  /* 0x000000599300780c */ /* 0x000fc800077c4270 */
[----:B------:R-:W-:-:S04]  /*7010*/  ISETP.LT.OR P6, PT, R149, 0x5a, P6 ;  /* 0x0000005a9500780c */ /* 0x000fc800037c1670 */
[----:B------:R-:W-:Y:S02]  /*7020*/  FSEL R150, R150, -INF , !P6 ;  /* 0xff80000096967808 */ /* 0x000fe40007000000 */
[----:B------:R-:W-:-:S13]  /*7030*/  PLOP3.LUT P6, PT, PT, PT, UP0, 0x40, 0x0 ;  /* 0x000000000000781c */ /* 0x000fda0003fce808 */
[----:B------:R-:W-:Y:S05]  /*7040*/  @P6 BRA `(.L_x_1253) ;  /* 0x0000000000546947 */ /* 0x000fea0003800000 */
[----:B------:R-:W-:Y:S01]  /*7050*/  IADD3 R111, -R17, R16, R12 ;  /* 0x00000010116f7210 */ /* 0x000fe20007ffe10c */
[----:B------:R-:W-:Y:S03]  /*7060*/  BSSY B0, `(.L_x_1254) ;  /* 0x0000010000007945 */ /* 0x000fe60003800000 */
        /* <DEDUP_REMOVED lines=10> */
.L_x_1255:
[----:B------:R-:W-:-:S05]  /*7110*/  IMAD.U32 R158, RZ, RZ, UR50 ;  /* 0x00000032ff9e7e24 */ /* 0x000fca000f8e00ff */
[----:B------:R-:W-:-:S13]  /*7120*/  ISETP.NE.AND P6, PT, R158, 0x1, PT ;  /* 0x000000019e00780c */ /* 0x000fda0003fc5270 */
[----:B------:R-:W0:Y:S02]  /*7130*/  @P6 LDC.64 R12, c[0x0][0x9e8] ;  /* 0x00027a00ff0c6b82 */ /* 0x000e240000000a00 */
[----:B0-----:R-:W-:-:S05]  /*7140*/  @P6 IMAD.HI.U32 R12, R111, R12, RZ ;  /* 0x0000000c6f0c6227 */ /* 0x001fca00078e00ff */
[----:B------:R-:W-:-:S07]  /*7150*/  @P6 SHF.R.U32.HI R111, RZ, R13, R12 ;  /* 0x0000000dff6f6219 */ /* 0x000fce000001160c */
.L_x_1256:
[----:B------:R-:W-:Y:S05]  /*7160*/  BSYNC B0 ;  /* 0x0000000000007941 */ /* 0x000fea0003800000 */
.L_x_1254:
[----:B------:R-:W-:-:S05]  /*7170*/  IMAD R12, R111, R158, R129 ;  /* 0x0000009e6f0c7224 */ /* 0x000fca00078e0281 */
[----:B------:R-:W-:Y:S02]  /*7180*/  VIADDMNMX R107, R12, R158, R107, PT ;  /* 0x0000009e0c6b7246 */ /* 0x000fe4000380016b */
[----:B------:R-:W-:-:S07]  /*7190*/  VIMNMX R109, R109, R12, !PT ;  /* 0x0000000c6d6d7248 */ /* 0x000fce0007fe0100 */
.L_x_1253:
        /* <DEDUP_REMOVED lines=27> */
[----:B------:R-:W-:Y:S02]  /*7350*/  ISETP.NE.AND P2, PT, R208, RZ, PT ;  /* 0x000000ffd000720c */ /* 0x000fe40003f45270 */
        /* <DEDUP_REMOVED lines=49> */
[----:B------:R-:W-:Y:S02]  /*7670*/  ISETP.LT.OR P1, PT, R107, 0x32, P1 ;  /* 0x000000326b00780c */ /* 0x000fe40000f21670 */
[----:B------:R-:W-:Y:S02]  /*7680*/  ISETP.GT.AND P4, PT, R109, 0x51, !P4 ;  /* 0x000000516d00780c */ /* 0x000fe40006784270 */
[----:B------:R-:W-:Y:S02]  /*7690*/  FSEL R212, R97, -INF , !P1 ;  /* 0xff80000061d47808 */ /* 0x000fe40004800000 */
[----:B------:R-:W-:-:S02]  /*76a0*/  ISETP.NE.AND P1, PT, R159, RZ, PT ;  /* 0x000000ff9f00720c */ /* 0x000fc40003f25270 */
[----:B------:R-:W-:Y:S02]  /*76b0*/  ISETP.LT.OR P3, PT, R107, 0x51, P3 ;  /* 0x000000516b00780c */ /* 0x000fe40001f61670 */
[C---:B------:R-:W-:Y:S02]  /*76c0*/  ISETP.GT.AND P1, PT, R109.reuse, 0x38, !P1 ;  /* 0x000000386d00780c */ /* 0x040fe40004f24270 */
[----:B------:R-:W-:Y:S02]  /*76d0*/  ISETP.GT.AND P5, PT, R109, 0x58, !P5 ;  /* 0x000000586d00780c */ /* 0x000fe40006fa4270 */
[C---:B------:R-:W-:Y:S02]  /*76e0*/  ISETP.LT.OR P1, PT, R107.reuse, 0x39, P1 ;  /* 0x000000396b00780c */ /* 0x040fe40000f21670 */
[----:B------:R-:W-:Y:S02]  /*76f0*/  ISETP.LT.OR P4, PT, R107, 0x52, P4 ;  /* 0x000000526b00780c */ /* 0x000fe40002781670 */
[----:B------:R-:W-:-:S02]  /*7700*/  FSEL R100, R100, -INF , !P1 ;  /* 0xff80000064647808 */ /* 0x000fc40004800000 */
[----:B------:R-:W-:Y:S02]  /*7710*/  ISETP.NE.AND P1, PT, R115, RZ, PT ;  /* 0x000000ff7300720c */ /* 0x000fe40003f25270 */
[----:B-1----:R-:W-:Y:S02]  /*7720*/  FMNMX.FTZ R14, R13, R12, !PT ;  /* 0x0000000c0d0e7209 */ /* 0x002fe40007810000 */
[----:B------:R-:W-:Y:S02]  /*7730*/  ISETP.GT.AND P1, PT, R109, 0x39, !P1 ;  /* 0x000000396d00780c */ /* 0x000fe40004f24270 */
[C---:B------:R-:W-:Y:S01]  /*7740*/  ISETP.LT.OR P5, PT, R107.reuse, 0x59, P5 ;  /* 0x000000596b00780c */ /* 0x040fe20002fa1670 */
[----:B------:R-:W1:Y:S01]  /*7750*/  SHFL.BFLY PT, R21, R14, 0x1, 0x1f ;  /* 0x0c201f000e157f89 */ /* 0x000e6200000e0000 */
[----:B------:R-:W-:Y:S02]  /*7760*/  ISETP.LT.OR P1, PT, R107, 0x3a, P1 ;  /* 0x0000003a6b00780c */ /* 0x000fe40000f21670 */
[----:B------:R-:W-:-:S02]  /*7770*/  FSEL R224, R101, -INF , !P5 ;  /* 0xff80000065e07808 */ /* 0x000fc40006800000 */
        /* <DEDUP_REMOVED lines=8> */
[----:B-1----:R-:W-:Y:S02]  /*7800*/  FMNMX.FTZ R12, R14, R21, !PT ;  /* 0x000000150e0c7209 */ /* 0x002fe40007810000 */
[----:B------:R-:W-:-:S02]  /*7810*/  FSEL R216, R103, -INF , !P1 ;  /* 0xff80000067d87808 */ /* 0x000fc40004800000 */
[----:B------:R-:W-:Y:S01]  /*7820*/  ISETP.GT.AND P1, PT, R109, 0x48, !P6 ;  /* 0x000000486d00780c */ /* 0x000fe20007724270 */
[----:B0-----:R-:W-:Y:S01]  /*7830*/  FMUL.FTZ R93, R12, R11 ;  /* 0x0000000b0c5d7220 */ /* 0x001fe20000410000 */
[----:B------:R-:W-:Y:S02]  /*7840*/  ISETP.NE.AND P6, PT, R121, RZ, PT ;  /* 0x000000ff7900720c */ /* 0x000fe40003fc5270 */
[----:B------:R-:W-:Y:S02]  /*7850*/  ISETP.LT.OR P1, PT, R107, 0x49, P1 ;  /* 0x000000496b00780c */ /* 0x000fe40000f21670 */
[----:B------:R-:W-:Y:S02]  /*7860*/  ISETP.GT.AND P2, PT, R109, 0x49, !P2 ;  /* 0x000000496d00780c */ /* 0x000fe40005744270 */
[----:B------:R-:W-:Y:S02]  /*7870*/  FSEL R218, R105, -INF , !P1 ;  /* 0xff80000069da7808 */ /* 0x000fe40004800000 */
[----:B------:R-:W-:-:S02]  /*7880*/  ISETP.GT.AND P1, PT, R109, RZ, !P6 ;  /* 0x000000ff6d00720c */ /* 0x000fc40007724270 */
[C---:B------:R-:W-:Y:S02]  /*7890*/  ISETP.LT.OR P2, PT, R107.reuse, 0x4a, P2 ;  /* 0x0000004a6b00780c */ /* 0x040fe40001741670 */
[----:B------:R-:W-:Y:S02]  /*78a0*/  ISETP.LT.OR P1, PT, R107, 0x1, P1 ;  /* 0x000000016b00780c */ /* 0x000fe40000f21670 */
[----:B------:R-:W-:Y:S02]  /*78b0*/  ISETP.NE.AND P6, PT, R119, RZ, PT ;  /* 0x000000ff7700720c */ /* 0x000fe40003fc5270 */
[----:B------:R-:W-:Y:S02]  /*78c0*/  FSEL R222, R0, -INF , !P1 ;  /* 0xff80000000de7808 */ /* 0x000fe40004800000 */
[----:B------:R-:W-:Y:S02]  /*78d0*/  FSETP.NEU.FTZ.AND P1, PT, R12, -INF , PT ;  /* 0xff8000000c00780b */ /* 0x000fe40003f3d000 */
[----:B------:R-:W-:-:S02]  /*78e0*/  FMNMX.FTZ R13, R222, R9, !PT ;  /* 0x00000009de0d7209 */ /* 0x000fc40007810000 */
[----:B------:R-:W-:Y:S02]  /*78f0*/  FSEL R93, R93, RZ, P1 ;  /* 0x000000ff5d5d7208 */ /* 0x000fe40000800000 */
[----:B------:R-:W-:Y:S02]  /*7900*/  FMNMX.FTZ R13, R2, R13, !PT ;  /* 0x0000000d020d7209 */ /* 0x000fe40007810000 */
[----:B------:R-:W-:Y:S01]  /*7910*/  ISETP.GT.AND P6, PT, R109, 0x59, !P6 ;  /* 0x000000596d00780c */ /* 0x000fe200077c4270 */
[--C-:B------:R-:W-:Y:S01]  /*7920*/  FFMA.FTZ R89, R15, R11, -R93.reuse ;  /* 0x0000000b0f597223 */ /* 0x100fe2000001085d */
[----:B------:R-:W-:Y:S01]  /*7930*/  FMNMX.FTZ R13, R152, R13, !PT ;  /* 0x0000000d980d7209 */ /* 0x000fe20007810000 */
[-CC-:B------:R-:W-:Y:S01]  /*7940*/  FFMA.FTZ R15, R110, R11.reuse, -R93.reuse ;  /* 0x0000000b6e0f7223 */ /* 0x180fe2000001085d */
[----:B------:R-:W-:Y:S01]  /*7950*/  FSEL R110, R92, -INF , !P2 ;  /* 0xff8000005c6e7808 */ /* 0x000fe20005000000 */
[--C-:B------:R-:W-:Y:S01]  /*7960*/  FFMA.FTZ R220, R136, R11, -R93.reuse ;  /* 0x0000000b88dc7223 */ /* 0x100fe2000001085d */
[----:B------:R-:W-:Y:S01]  /*7970*/  FMNMX.FTZ R13, R154, R13, !PT ;  /* 0x0000000d9a0d7209 */ /* 0x000fe20007810000 */
[-CC-:B------:R-:W-:Y:S01]  /*7980*/  FFMA.FTZ R136, R108, R11.reuse, -R93.reuse ;  /* 0x0000000b6c887223 */ /* 0x180fe2000001085d */
[-CC-:B------:R-:W-:Y:S01]  /*7990*/  FFMA.FTZ R108, R112, R11.reuse, -R93.reuse ;  /* 0x0000000b706c7223 */ /* 0x180fe2000001085d */
[----:B------:R-:W-:Y:S01]  /*79a0*/  FSEL R112, R95, -INF , !P3 ;  /* 0xff8000005f707808 */ /* 0x000fe20005800000 */
[--C-:B------:R-:W-:Y:S01]  /*79b0*/  FFMA.FTZ R21, R106, R11, -R93.reuse ;  /* 0x0000000b6a157223 */ /* 0x100fe2000001085d */
[----:B------:R-:W-:Y:S01]  /*79c0*/  FMNMX.FTZ R13, R156, R13, !PT ;  /* 0x0000000d9c0d7209 */ /* 0x000fe20007810000 */
[-CC-:B------:R-:W-:Y:S01]  /*79d0*/  FFMA.FTZ R106, R116, R11.reuse, -R93.reuse ;  /* 0x0000000b746a7223 */ /* 0x180fe2000001085d */
[----:B------:R-:W-:Y:S01]  /*79e0*/  FSEL R116, R96, -INF , !P4 ;  /* 0xff80000060747808 */ /* 0x000fe20006000000 */
[--C-:B------:R-:W-:Y:S01]  /*79f0*/  FFMA.FTZ R95, R122, R11, -R93.reuse ;  /* 0x0000000b7a5f7223 */ /* 0x100fe2000001085d */
[----:B------:R-:W-:Y:S01]  /*7a00*/  FMNMX.FTZ R13, R20, R13, !PT ;  /* 0x0000000d140d7209 */ /* 0x000fe20007810000 */
[----:B------:R-:W-:Y:S01]  /*7a10*/  MUFU.EX2 R89, R89 ;  /* 0x0000005900597308 */ /* 0x000fe20000000800 */
        /* <DEDUP_REMOVED lines=8> */
[----:B------:R-:W-:Y:S01]  /*7aa0*/  FSEL R109, R12, RZ, P1 ;  /* 0x000000ff0c6d7208 */ /* 0x000fe20000800000 */
[--C-:B------:R-:W-:Y:S01]  /*7ab0*/  FFMA.FTZ R118, R118, R11, -R93.reuse ;  /* 0x0000000b76767223 */ /* 0x100fe2000001085d */
[----:B------:R-:W-:Y:S01]  /*7ac0*/  FMNMX.FTZ R13, R208, R13, !PT ;  /* 0x0000000dd00d7209 */ /* 0x000fe20007810000 */
[-CC-:B------:R-:W-:Y:S01]  /*7ad0*/  FFMA.FTZ R92, R120, R11.reuse, -R93.reuse ;  /* 0x0000000b785c7223 */ /* 0x180fe2000001085d */
[-CC-:B------:R-:W-:Y:S01]  /*7ae0*/  FFMA.FTZ R101, R128, R11.reuse, -R93.reuse ;  /* 0x0000000b80657223 */ /* 0x180fe2000001085d */
[--C-:B------:R-:W-:Y:S01]  /*7af0*/  FFMA.FTZ R99, R134, R11, -R93.reuse ;  /* 0x0000000b86637223 */ /* 0x100fe2000001085d */
[----:B------:R-:W-:Y:S01]  /*7b00*/  FMNMX.FTZ R13, R90, R13, !PT ;  /* 0x0000000d5a0d7209 */ /* 0x000fe20007810000 */
[----:B------:R-:W-:Y:S01]  /*7b10*/  MUFU.EX2 R21, R21 ;  /* 0x0000001500157308 */ /* 0x000fe20000000800 */
[-CC-:B------:R-:W-:Y:S01]  /*7b20*/  FFMA.FTZ R142, R142, R11.reuse, -R93.reuse ;  /* 0x0000000b8e8e7223 */ /* 0x180fe2000001085d */
[--C-:B------:R-:W-:Y:S01]  /*7b30*/  FFMA.FTZ R105, R144, R11, -R93.reuse ;  /* 0x0000000b90697223 */ /* 0x100fe2000001085d */
[----:B------:R-:W-:Y:S01]  /*7b40*/  FMNMX.FTZ R13, R94, R13, !PT ;  /* 0x0000000d5e0d7209 */ /* 0x000fe20007810000 */
[----:B------:R-:W-:-:S03]  /*7b50*/  FFMA.FTZ R120, R146, R11, -R93 ;  /* 0x0000000b92787223 */ /* 0x000fc6000001085d */
[----:B------:R-:W-:Y:S01]  /*7b60*/  FMNMX.FTZ R13, R210, R13, !PT ;  /* 0x0000000dd20d7209 */ /* 0x000fe20007810000 */
[----:B------:R-:W-:Y:S03]  /*7b70*/  MUFU.EX2 R136, R136 ;  /* 0x0000008800887308 */ /* 0x000fe60000000800 */
[----:B------:R-:W-:-:S04]  /*7b80*/  FMNMX.FTZ R13, R98, R13, !PT ;  /* 0x0000000d620d7209 */ /* 0x000fc80007810000 */
[----:B------:R-:W-:Y:S01]  /*7b90*/  FMNMX.FTZ R91, R212, R13, !PT ;  /* 0x0000000dd45b7209 */ /* 0x000fe20007810000 */
[----:B------:R-:W-:Y:S03]  /*7ba0*/  MUFU.EX2 R15, R15 ;  /* 0x0000000f000f7308 */ /* 0x000fe60000000800 */
[----:B------:R-:W-:-:S04]  /*7bb0*/  FMNMX.FTZ R91, R100, R91, !PT ;  /* 0x0000005b645b7209 */ /* 0x000fc80007810000 */
[----:B------:R-:W-:Y:S01]  /*7bc0*/  FMNMX.FTZ R91, R214, R91, !PT ;  /* 0x0000005bd65b7209 */ /* 0x000fe20007810000 */
[----:B------:R-:W-:Y:S03]  /*7bd0*/  MUFU.EX2 R108, R108 ;  /* 0x0000006c006c7308 */ /* 0x000fe60000000800 */
[----:B------:R-:W-:-:S04]  /*7be0*/  FMNMX.FTZ R91, R104, R91, !PT ;  /* 0x0000005b685b7209 */ /* 0x000fc80007810000 */
[----:B------:R-:W-:Y:S01]  /*7bf0*/  FMNMX.FTZ R97, R216, R91, !PT ;  /* 0x0000005bd8617209 */ /* 0x000fe20007810000 */
[----:B------:R0:W-:Y:S03]  /*7c00*/  MUFU.EX2 R13, R114 ;  /* 0x00000072000d7308 */ /* 0x0001e60000000800 */
[----:B------:R-:W-:-:S04]  /*7c10*/  FMNMX.FTZ R97, R218, R97, !PT ;  /* 0x00000061da617209 */ /* 0x000fc80007810000 */
[----:B------:R-:W-:Y:S01]  /*7c20*/  FMNMX.FTZ R97, R110, R97, !PT ;  /* 0x000000616e617209 */ /* 0x000fe20007810000 */
[----:B------:R-:W-:Y:S01]  /*7c30*/  MUFU.EX2 R106, R106 ;  /* 0x0000006a006a7308 */ /* 0x000fe20000000800 */
[----:B0-----:R-:W-:Y:S02]  /*7c40*/  FFMA.FTZ R114, R132, R11, -R93 ;  /* 0x0000000b84727223 */ /* 0x001fe4000001085d */
[----:B------:R-:W-:-:S04]  /*7c50*/  FMNMX.FTZ R97, R112, R97, !PT ;  /* 0x0000006170617209 */ /* 0x000fc80007810000 */
[----:B------:R-:W-:Y:S01]  /*7c60*/  FMNMX.FTZ R97, R116, R97, !PT ;  /* 0x0000006174617209 */ /* 0x000fe20007810000 */
[----:B------:R0:W-:Y:S03]  /*7c70*/  MUFU.EX2 R91, R118 ;  /* 0x00000076005b7308 */ /* 0x0001e60000000800 */
[----:B------:R-:W-:-:S04]  /*7c80*/  FMNMX.FTZ R97, R224, R97, !PT ;  /* 0x00000061e0617209 */ /* 0x000fc80007810000 */
[----:B------:R-:W-:Y:S01]  /*7c90*/  FMNMX.FTZ R0, R122, R97, !PT ;  /* 0x000000617a007209 */ /* 0x000fe20007810000 */
[----:B------:R-:W-:Y:S01]  /*7ca0*/  MUFU.EX2 R92, R92 ;  /* 0x0000005c005c7308 */ /* 0x000fe20000000800 */
[-CC-:B------:R-:W-:Y:S01]  /*7cb0*/  FFMA.FTZ R97, R130, R11.reuse, -R93.reuse ;  /* 0x0000000b82617223 */ /* 0x180fe2000001085d */
[-CC-:B0-----:R-:W-:Y:S01]  /*7cc0*/  FFMA.FTZ R118, R138, R11.reuse, -R93.reuse ;  /* 0x0000000b8a767223 */ /* 0x181fe2000001085d */
[--C-:B------:R-:W-:Y:S01]  /*7cd0*/  FFMA.FTZ R138, R148, R11, -R93.reuse ;  /* 0x0000000b948a7223 */ /* 0x100fe2000001085d */
[----:B------:R-:W0:Y:S04]  /*7ce0*/  SHFL.BFLY PT, R103, R0, 0x2, 0x1f ;  /* 0x0c401f0000677f89 */ /* 0x000e2800000e0000 */
[----:B------:R-:W-:Y:S08]  /*7cf0*/  MUFU.EX2 R95, R95 ;  /* 0x0000005f005f7308 */ /* 0x000ff00000000800 */
[----:B------:R-:W-:Y:S08]  /*7d00*/  MUFU.EX2 R102, R102 ;  /* 0x0000006600667308 */ /* 0x000ff00000000800 */
[----:B------:R-:W-:Y:S01]  /*7d10*/  MUFU.EX2 R96, R96 ;  /* 0x0000006000607308 */ /* 0x000fe20000000800 */
[----:B0-----:R-:W-:Y:S01]  /*7d20*/  FMNMX.FTZ R14, R0, R103, !PT ;  /* 0x00000067000e7209 */ /* 0x001fe20007810000 */
[----:B------:R-:W-:Y:S01]  /*7d30*/  FADD.FTZ R0, -R109, R8 ;  /* 0x000000086d007221 */ /* 0x000fe20000010100 */
[-CC-:B------:R-:W-:Y:S01]  /*7d40*/  FFMA.FTZ R103, R140, R11.reuse, -R93.reuse ;  /* 0x0000000b8c677223 */ /* 0x180fe2000001085d */
[----:B------:R-:W-:-:S04]  /*7d50*/  FFMA.FTZ R93, R150, R11, -R93 ;  /* 0x0000000b965d7223 */ /* 0x000fc8000001085d */
[----:B------:R-:W-:Y:S01]  /*7d60*/  MUFU.EX2 R101, R101 ;  /* 0x0000006500657308 */ /* 0x000fe20000000800 */
[----:B------:R-:W0:Y:S01]  /*7d70*/  SHFL.BFLY PT, R107, R14, 0x1, 0x1f ;  /* 0x0c201f000e6b7f89 */ /* 0x000e2200000e0000 */
[----:B------:R-:W-:-:S06]  /*7d80*/  FMUL.FTZ R0, R0, R11 ;  /* 0x0000000b00007220 */ /* 0x000fcc0000410000 */
[----:B------:R-:W1:Y:S08]  /*7d90*/  MUFU.EX2 R0, R0 ;  /* 0x0000000000007308 */ /* 0x000e700000000800 */
[----:B------:R-:W-:Y:S08]  /*7da0*/  MUFU.EX2 R97, R97 ;  /* 0x0000006100617308 */ /* 0x000ff00000000800 */
[----:B------:R-:W-:Y:S01]  /*7db0*/  MUFU.EX2 R114, R114 ;  /* 0x0000007200727308 */ /* 0x000fe20000000800 */
[----:B0-----:R-:W-:-:S04]  /*7dc0*/  FMNMX.FTZ R14, R14, R107, !PT ;  /* 0x0000006b0e0e7209 */ /* 0x001fc80007810000 */
[C---:B------:R-:W-:Y:S01]  /*7dd0*/  FSETP.NEU.FTZ.AND P1, PT, R14.reuse, -INF , PT ;  /* 0xff8000000e00780b */ /* 0x040fe20003f3d000 */
[----:B------:R-:W-:Y:S02]  /*7de0*/  FMUL.FTZ R107, R14, R11 ;  /* 0x0000000b0e6b7220 */ /* 0x000fe40000410000 */
[----:B------:R-:W-:Y:S03]  /*7df0*/  MUFU.EX2 R99, R99 ;  /* 0x0000006300637308 */ /* 0x000fe60000000800 */
[----:B------:R-:W-:-:S05]  /*7e00*/  FSEL R107, R107, RZ, P1 ;  /* 0x000000ff6b6b7208 */ /* 0x000fca0000800000 */
[-CC-:B------:R-:W-:Y:S01]  /*7e10*/  FFMA.FTZ R8, R2, R11.reuse, -R107.reuse ;  /* 0x0000000b02087223 */ /* 0x180fe2000001086b */
[----:B------:R-:W-:Y:S01]  /*7e20*/  FSEL R2, R14, RZ, P1 ;  /* 0x000000ff0e027208 */ /* 0x000fe20000800000 */
[-CC-:B------:R-:W-:Y:S01]  /*7e30*/  FFMA.FTZ R157, R222, R11.reuse, -R107.reuse ;  /* 0x0000000bde9d7223 */ /* 0x180fe2000001086b */
[-CC-:B------:R-:W-:Y:S01]  /*7e40*/  FFMA.FTZ R159, R152, R11.reuse, -R107.reuse ;  /* 0x0000000b989f7223 */ /* 0x180fe2000001086b */
[-CC-:B------:R-:W-:Y:S01]  /*7e50*/  FFMA.FTZ R124, R154, R11.reuse, -R107.reuse ;  /* 0x0000000b9a7c7223 */ /* 0x180fe2000001086b */
[-C--:B------:R-:W-:Y:S01]  /*7e60*/  FFMA.FTZ R153, R156, R11.reuse, -R107 ;  /* 0x0000000b9c997223 */ /* 0x080fe2000001086b */
[----:B------:R-:W-:Y:S01]  /*7e70*/  FADD.FTZ R2, -R2, R9 ;  /* 0x0000000902027221 */ /* 0x000fe20000010100 */
[----:B------:R-:W-:Y:S01]  /*7e80*/  MUFU.EX2 R8, R8 ;  /* 0x0000000800087308 */ /* 0x000fe20000000800 */
[-C--:B------:R-:W-:Y:S01]  /*7e90*/  FFMA.FTZ R20, R20, R11.reuse, -R107 ;  /* 0x0000000b14147223 */ /* 0x080fe2000001086b */
[----:B-1----:R-:W-:Y:S01]  /*7ea0*/  FFMA.FTZ R9, R0, R6, R89 ;  /* 0x0000000600097223 */ /* 0x002fe20000010059 */
[-C--:B------:R-:W-:Y:S01]  /*7eb0*/  FMUL.FTZ R2, R2, R11.reuse ;  /* 0x0000000b02027220 */ /* 0x080fe20000410000 */
[-CC-:B------:R-:W-:Y:S01]  /*7ec0*/  FFMA.FTZ R155, R158, R11.reuse, -R107.reuse ;  /* 0x0000000b9e9b7223 */ /* 0x180fe2000001086b */
[-C--:B------:R-:W-:Y:S01]  /*7ed0*/  FFMA.FTZ R88, R88, R11.reuse, -R107 ;  /* 0x0000000b58587223 */ /* 0x080fe2000001086b */
[----:B------:R-:W-:Y:S01]  /*7ee0*/  FADD.FTZ R6, R220, R9 ;  /* 0x00000009dc067221 */ /* 0x000fe20000010000 */
        /* <DEDUP_REMOVED lines=18> */
[----:B------:R-:W-:-:S07]  /*8010*/  FFMA.FTZ R107, R122, R11, -R107 ;  /* 0x0000000b7a6b7223 */ /* 0x000fce000001086b */
[----:B------:R-:W2:Y:S01]  /*8020*/  MUFU.EX2 R124, R124 ;  /* 0x0000007c007c7308 */ /* 0x000ea20000000800 */
[----:B0-----:R-:W-:-:S04]  /*8030*/  FFMA.FTZ R3, R2, R3, R157 ;  /* 0x0000000302037223 */ /* 0x001fc8000001009d */
        /* <DEDUP_REMOVED lines=29> */
[----:B------:R-:W-:-:S04]  /*8210*/  FADD.FTZ R126, R96, R3 ;  /* 0x00000003607e7221 */ /* 0x000fc80000010000 */
[----:B------:R-:W-:Y:S02]  /*8220*/  FADD.FTZ R126, R101, R126 ;  /* 0x0000007e657e7221 */ /* 0x000fe40000010000 */
[----:B------:R-:W0:Y:S01]  /*8230*/  MUFU.EX2 R98, R98 ;  /* 0x0000006200627308 */ /* 0x000e220000000800 */
[----:B-1----:R-:W-:-:S07]  /*8240*/  FADD.FTZ R6, R94, R9 ;  /* 0x000000095e067221 */ /* 0x002fce0000010000 */
[----:B------:R-:W1:Y:S01]  /*8250*/  MUFU.EX2 R147, R147 ;  /* 0x0000009300937308 */ /* 0x000e620000000800 */
[----:B--2---:R-:W-:-:S07]  /*8260*/  FADD.FTZ R3, R145, R6 ;  /* 0x0000000691037221 */ /* 0x004fce0000010000 */
[----:B------:R-:W2:Y:S01]  /*8270*/  MUFU.EX2 R100, R100 ;  /* 0x0000006400647308 */ /* 0x000ea20000000800 */
[----:B0-----:R-:W-:Y:S01]  /*8280*/  FADD.FTZ R6, R98, R3 ;  /* 0x0000000362067221 */ /* 0x001fe20000010000 */
[----:B------:R-:W-:-:S06]  /*8290*/  FADD.FTZ R3, R97, R126 ;  /* 0x0000007e61037221 */ /* 0x000fcc0000010000 */
[----:B------:R-:W0:Y:S01]  /*82a0*/  MUFU.EX2 R141, R141 ;  /* 0x0000008d008d7308 */ /* 0x000e220000000800 */
[----:B-1----:R-:W-:Y:S01]  /*82b0*/  FADD.FTZ R9, R147, R6 ;  /* 0x0000000693097221 */ /* 0x002fe20000010000 */
[----:B------:R-:W-:-:S04]  /*82c0*/  FADD.FTZ R6, R114, R3 ;  /* 0x0000000372067221 */ /* 0x000fc80000010000 */
[----:B------:R-:W-:Y:S02]  /*82d0*/  FADD.FTZ R3, R99, R6 ;  /* 0x0000000663037221 */ /* 0x000fe40000010000 */
[----:B------:R-:W1:Y:S01]  /*82e0*/  MUFU.EX2 R118, R118 ;  /* 0x0000007600767308 */ /* 0x000e620000000800 */
[----:B--2---:R-:W-:-:S07]  /*82f0*/  FADD.FTZ R126, R100, R9 ;  /* 0x00000009647e7221 */ /* 0x004fce0000010000 */
[----:B------:R-:W-:Y:S01]  /*8300*/  MUFU.EX2 R104, R104 ;  /* 0x0000006800687308 */ /* 0x000fe20000000800 */
[----:B0-----:R-:W-:-:S07]  /*8310*/  FADD.FTZ R9, R141, R126 ;  /* 0x0000007e8d097221 */ /* 0x001fce0000010000 */
[----:B------:R-:W0:Y:S01]  /*8320*/  MUFU.EX2 R103, R103 ;  /* 0x0000006700677308 */ /* 0x000e220000000800 */
[----:B-1----:R-:W-:-:S07]  /*8330*/  FADD.FTZ R6, R118, R3 ;  /* 0x0000000376067221 */ /* 0x002fce0000010000 */
[----:B------:R-:W-:Y:S08]  /*8340*/  MUFU.EX2 R143, R143 ;  /* 0x0000008f008f7308 */ /* 0x000ff00000000800 */
[----:B------:R-:W1:Y:S01]  /*8350*/  MUFU.EX2 R142, R142 ;  /* 0x0000008e008e7308 */ /* 0x000e620000000800 */
[----:B0-----:R-:W-:-:S07]  /*8360*/  FADD.FTZ R3, R103, R6 ;  /* 0x0000000667037221 */ /* 0x001fce0000010000 */
[----:B------:R-:W-:Y:S08]  /*8370*/  MUFU.EX2 R110, R110 ;  /* 0x0000006e006e7308 */ /* 0x000ff00000000800 */
[----:B------:R-:W0:Y:S01]  /*8380*/  MUFU.EX2 R105, R105 ;  /* 0x0000006900697308 */ /* 0x000e220000000800 */
[----:B-1----:R-:W-:-:S07]  /*8390*/  FADD.FTZ R6, R142, R3 ;  /* 0x000000038e067221 */ /* 0x002fce0000010000 */
[----:B------:R1:W2:Y:S08]  /*83a0*/  MUFU.EX2 R128, R112 ;  /* 0x0000007000807308 */ /* 0x0002b00000000800 */
[----:B------:R-:W3:Y:S01]  /*83b0*/  MUFU.EX2 R120, R120 ;  /* 0x0000007800787308 */ /* 0x000ee20000000800 */
[----:B-1----:R-:W-:Y:S01]  /*83c0*/  FADD.FTZ R112, R104, R9 ;  /* 0x0000000968707221 */ /* 0x002fe20000010000 */
[----:B0-----:R-:W-:-:S03]  /*83d0*/  FADD.FTZ R3, R105, R6 ;  /* 0x0000000669037221 */ /* 0x001fc60000010000 */
[----:B------:R-:W-:-:S03]  /*83e0*/  FADD.FTZ R9, R143, R112 ;  /* 0x000000708f097221 */ /* 0x000fc60000010000 */
[----:B------:R-:W0:Y:S01]  /*83f0*/  MUFU.EX2 R116, R116 ;  /* 0x0000007400747308 */ /* 0x000e220000000800 */
[----:B------:R-:W-:-:S04]  /*8400*/  FADD.FTZ R9, R110, R9 ;  /* 0x000000096e097221 */ /* 0x000fc80000010000 */
[----:B--2---:R-:W-:-:S03]  /*8410*/  FADD.FTZ R9, R128, R9 ;  /* 0x0000000980097221 */ /* 0x004fc60000010000 */
[----:B------:R-:W1:Y:S01]  /*8420*/  MUFU.EX2 R138, R138 ;  /* 0x0000008a008a7308 */ /* 0x000e620000000800 */
[----:B---3--:R-:W-:-:S07]  /*8430*/  FADD.FTZ R3, R120, R3 ;  /* 0x0000000378037221 */ /* 0x008fce0000010000 */
        /* <DEDUP_REMOVED lines=10> */
.L_x_1257:
[----:B------:R-:W0:Y:S01]  /*84e0*/  S2UR UR4, SR_CgaCtaId ;  /* 0x00000000000479c3 */ /* 0x000e220000008800 */
[----:B------:R-:W-:Y:S01]  /*84f0*/  UIADD3 UR7, UR7, 0x2a860, URZ ;  /* 0x0002a86007077890 */ /* 0x000fe2000fffe03f */
[----:B------:R-:W-:Y:S01]  /*8500*/  ISETP.GT.AND P1, PT, R10, UR47, PT ;  /* 0x0000002f0a007c0c */ /* 0x000fe2000bf24270 */
[----:B------:R-:W-:Y:S01]  /*8510*/  UMOV UR46, UR39 ;  /* 0x00000027002e7c82 */ /* 0x000fe20008000000 */
[----:B------:R-:W-:Y:S01]  /*8520*/  F2FP.F16.F32.PACK_AB R157, R8, R157 ;  /* 0x0000009d089d723e */ /* 0x000fe200000000ff */
[----:B------:R-:W-:Y:S01]  /*8530*/  VIADD R10, R10, 0xffffffff ;  /* 0xffffffff0a0a7836 */ /* 0x000fe20000000000 */
        /* <DEDUP_REMOVED lines=29> */
.L_x_1239:
[----:B------:R-:W-:Y:S01]  /*8710*/  R2UR UR5, R19 ;  /* 0x00000000130572ca */ /* 0x000fe200000e0000 */
[----:B------:R-:W-:Y:S01]  /*8720*/  UISETP.NE.AND UP0, UPT, UR61, URZ, UPT ;  /* 0x0000003f3d00728c */ /* 0x000fe2000bf05270 */
[----:B------:R-:W-:Y:S02]  /*8730*/  R2UR UR4, R22 ;  /* 0x00000000160472ca */ /* 0x000fe400000e0000 */
[----:B------:R-:W-:-:S03]  /*8740*/  IADD3 R8, R16, 0x1, -R17 ;  /* 0x0000000110087810 */ /* 0x000fc60007ffe811 */
[----:B------:R-:W-:Y:S02]  /*8750*/  PLOP3.LUT P1, PT, PT, PT, UP0, 0x40, 0x0 ;  /* 0x000000000000781c */ /* 0x000fe40003f2e808 */
[----:B------:R-:W-:-:S04]  /*8760*/  R2UR UR7, R8 ;  /* 0x00000000080772ca */ /* 0x000fc800000e0000 */
[----:B------:R-:W-:Y:S02]  /*8770*/  UISETP.NE.AND UP1, UPT, UR5, URZ, UPT ;  /* 0x0000003f0500728c */ /* 0x000fe4000bf25270 */
[----:B------:R-:W-:-:S09]  /*8780*/  UIADD3 UR6, UR4, 0x7f, URZ ;  /* 0x0000007f04067890 */ /* 0x000fd2000fffe03f */
[----:B------:R-:W-:Y:S01]  /*8790*/  @UP1 ULDC UR4, c[0x0][0x44c] ;  /* 0x0001130000041ab9 */ /* 0x000fe20000000800 */
[----:B------:R-:W-:Y:S01]  /*87a0*/  @UP1 ULDC UR11, c[0x0][0x450] ;  /* 0x00011400000b1ab9 */ /* 0x000fe20000000800 */
[----:B------:R-:W-:-:S04]  /*87b0*/  UIMAD.WIDE.U32 UR4, UR6, UR4, URZ ;  /* 0x00000004060472a5 */ /* 0x000fc8000f8e003f */
[----:B------:R-:W-:-:S04]  /*87c0*/  @UP1 USHF.R.U32.HI UR6, URZ, UR11, UR5 ;  /* 0x0000000b3f061299 */ /* 0x000fc80008011605 */
[----:B------:R-:W-:-:S04]  /*87d0*/  UIADD3 UR6, UR7, UR6, URZ ;  /* 0x0000000607067290 */ /* 0x000fc8000fffe03f */
[----:B------:R-:W-:Y:S01]  /*87e0*/  UIADD3 UR11, UR6, -UR10, URZ ;  /* 0x8000000a060b7290 */ /* 0x000fe2000fffe03f */
[----:B------:R-:W-:Y:S11]  /*87f0*/  @P1 BRA `(.L_x_1259) ;  /* 0x0000000000501947 */ /* 0x000ff60003800000 */
[----:B------:R-:W-:Y:S02]  /*8800*/  UMOV UR10, UR6 ;  /* 0x00000006000a7c82 */ /* 0x000fe40008000000 */
[----:B------:R-:W-:-:S06]  /*8810*/  UISETP.GT.AND UP0, UPT, UR10, -0x1, UPT ;  /* 0xffffffff0a00788c */ /* 0x000fcc000bf04270 */
[----:B------:R-:W-:-:S13]  /*8820*/  PLOP3.LUT P1, PT, PT, PT, UP0, 0x80, 0x0 ;  /* 0x000000000000781c */ /* 0x000fda0003f2f008 */
[----:B------:R-:W-:Y:S05]  /*8830*/  @P1 BRA `(.L_x_1260) ;  /* 0x0000000000201947 */ /* 0x000fea0003800000 */
[----:B------:R-:W-:Y:S01]  /*8840*/  ULDC UR14, c[0x0][0x9e4] ;  /* 0x00027900000e7ab9 */ /* 0x000fe20000000800 */
[----:B------:R-:W-:Y:S02]  /*8850*/  ULOP3.LUT UR10, URZ, UR10, URZ, 0x33, !UPT ;  /* 0x0000000a3f0a7292 */ /* 0x000fe4000f8e333f */
[----:B------:R-:W-:-:S11]  /*8860*/  UISETP.NE.AND UP0, UPT, UR14, 0x1, UPT ;  /* 0x000000010e00788c */ /* 0x000fd6000bf05270 */
[----:B------:R-:W-:Y:S02]  /*8870*/  @UP0 ULDC.64 UR4, c[0x0][0x9e8] ;  /* 0x00027a0000040ab9 */ /* 0x000fe40000000a00 */
[----:B------:R-:W-:-:S04]  /*8880*/  UIMAD.WIDE.U32 UR6, UR10, UR4, URZ ;  /* 0x000000040a0672a5 */ /* 0x000fc8000f8e003f */
[----:B------:R-:W-:-:S04]  /*8890*/  @UP0 USHF.R.U32.HI UR10, URZ, UR5, UR7 ;  /* 0x000000053f0a0299 */ /* 0x000fc80008011607 */
[----:B------:R-:W-:Y:S01]  /*88a0*/  ULOP3.LUT UR10, URZ, UR10, URZ, 0x33, !UPT ;  /* 0x0000000a3f0a7292 */ /* 0x000fe2000f8e333f */
[----:B------:R-:W-:Y:S11]  /*88b0*/  BRA `(.L_x_1261) ;  /* 0x0000000000147947 */ /* 0x000ff60003800000 */
.L_x_1260:
[----:B------:R-:W-:Y:S02]  /*88c0*/  ULDC UR14, c[0x0][0x9e4] ;  /* 0x00027900000e7ab9 */ /* 0x000fe40000000800 */
[----:B------:R-:W-:-:S11]  /*88d0*/  UISETP.NE.AND UP0, UPT, UR14, 0x1, UPT ;  /* 0x000000010e00788c */ /* 0x000fd6000bf05270 */
[----:B------:R-:W-:Y:S02]  /*88e0*/  @UP0 ULDC.64 UR4, c[0x0][0x9e8] ;  /* 0x00027a0000040ab9 */ /* 0x000fe40000000a00 */
[----:B------:R-:W-:-:S04]  /*88f0*/  UIMAD.WIDE.U32 UR6, UR10, UR4, URZ ;  /* 0x000000040a0672a5 */ /* 0x000fc8000f8e003f */
[----:B------:R-:W-:-:S12]  /*8900*/  @UP0 USHF.R.U32.HI UR10, URZ, UR5, UR7 ;  /* 0x000000053f0a0299 */ /* 0x000fd80008011607 */
.L_x_1261:
[----:B------:R-:W-:-:S04]  /*8910*/  UIMAD UR10, UR10, UR14, URZ ;  /* 0x0000000e0a0a72a4 */ /* 0x000fc8000f8e023f */
[----:B------:R-:W-:-:S04]  /*8920*/  UISETP.LT.AND UP0, UPT, UR11, UR10, UPT ;  /* 0x0000000a0b00728c */ /* 0x000fc8000bf01270 */
[----:B------:R-:W-:-:S12]  /*8930*/  USEL UR11, UR11, UR10, !UP0 ;  /* 0x0000000a0b0b7287 */ /* 0x000fd8000c000000 */
.L_x_1259:
[----:B------:R-:W-:Y:S01]  /*8940*/  UIADD3 UR4, UR11, 0x5f, URZ ;  /* 0x0000005f0b047890 */ /* 0x000fe2000fffe03f */
[----:B------:R-:W-:-:S03]  /*8950*/  R2UR UR6, R161 ;  /* 0x00000000a10672ca */ /* 0x000fc600000e0000 */
[----:B------:R-:W-:-:S04]  /*8960*/  UIMAD.WIDE UR4, UR4, 0x2aaaaaab, URZ ;  /* 0x2aaaaaab040478a5 */ /* 0x000fc8000f8e023f */
[----:B------:R-:W-:-:S04]  /*8970*/  USHF.R.U32.HI UR4, URZ, 0x1f, UR5 ;  /* 0x0000001f3f047899 */ /* 0x000fc80008011605 */
[----:B------:R-:W-:-:S04]  /*8980*/  ULEA.HI.SX32 UR4, UR5, UR4, 0x1c ;  /* 0x0000000405047291 */ /* 0x000fc8000f8fe23f */
[----:B------:R-:W-:-:S04]  /*8990*/  UISETP.LT.AND UP0, UPT, UR6, UR4, UPT ;  /* 0x000000040600728c */ /* 0x000fc8000bf01270 */
[----:B------:R-:W-:-:S06]  /*89a0*/  USEL UR47, UR6, UR4, !UP0 ;  /* 0x00000004062f7287 */ /* 0x000fcc000c000000 */
[----:B------:R-:W-:-:S13]  /*89b0*/  ISETP.GE.AND P1, PT, R10, UR47, PT ;  /* 0x0000002f0a007c0c */ /* 0x000fda000bf26270 */
[----:B------:R-:W-:Y:S05]  /*89c0*/  @!P1 BRA `(.L_x_1262) ;  /* 0x0000002000a09947 */ /* 0x000fea0003800000 */
[----:B------:R-:W-:Y:S01]  /*89d0*/  IMAD.MOV.U32 R13, RZ, RZ, R14 ;  /* 0x000000ffff0d7224 */ /* 0x000fe200078e000e */
[----:B------:R-:W-:Y:S01]  /*89e0*/  UMOV UR46, UR39 ;  /* 0x00000027002e7c82 */ /* 0x000fe20008000000 */
[----:B------:R-:W-:Y:S01]  /*89f0*/  IMAD.MOV.U32 R9, RZ, RZ, R12 ;  /* 0x000000ffff097224 */ /* 0x000fe200078e000c */
[----:B------:R-:W-:Y:S01]  /*8a00*/  UMOV UR4, UR38 ;  /* 0x0000002600047c82 */ /* 0x000fe20008000000 */
[----:B------:R-:W-:-:S05]  /*8a10*/  ULDC UR5, c[0x0][0x9d8] ;  /* 0x0002760000057ab9 */ /* 0x000fca0000000800 */
.L_x_1273:
[----:B------:R-:W-:-:S04]  /*8a20*/  UISETP.NE.AND UP0, UPT, UR4, 0x1, UPT ;  /* 0x000000010400788c */ /* 0x000fc8000bf05270 */
[----:B------:R-:W-:-:S04]  /*8a30*/  USEL UR39, URZ, 0x1, UP0 ;  /* 0x000000013f277887 */ /* 0x000fc80008000000 */
[----:B------:R-:W-:Y:S01]  /*8a40*/  ULOP3.LUT UR39, UR46, UR39, URZ, 0x3c, !UPT ;  /* 0x000000272e277292 */ /* 0x000fe2000f8e3c3f */
[----:B------:R-:W-:Y:S11]  /*8a50*/  @!P0 BRA `(.L_x_1263) ;  /* 0x0000000000048947 */ /* 0x000ff60003800000 */
[----:B------:R-:W-:Y:S01]  /*8a60*/  BPT.TRAP 0x1 ;  /* 0x000000040000795c */ /* 0x000fe20000300000 */
.L_x_1263:
        /* <DEDUP_REMOVED lines=9> */
.L_x_1264:
[----:B-1----:R-:W-:Y:S05]  /*8b00*/  @P1 BRA `(.L_x_1265) ;  /* 0x0000000000081947 */ /* 0x002fea0003800000 */
[----:B------:R-:W1:Y:S02]  /*8b10*/  SYNCS.PHASECHK.TRANS64.TRYWAIT P1, [UR6+0x2a830], R8 ;  /* 0x02a83008ff0075a7 */ /* 0x000e640008020146 */
[----:B-1----:R-:W-:Y:S05]  /*8b20*/  @!P1 BRA `(.L_x_1266) ;  /* 0x000000f800cc9947 */ /* 0x002fea0003800000 */
.L_x_1265:
        /* <DEDUP_REMOVED lines=138> */
.L_x_1267:
[----:B------:R-:W-:Y:S01]  /*93d0*/  ULEA UR7, UR4, UR60, 0x3 ;  /* 0x0000003c04077291 */ /* 0x000fe2000f8e183f */
[----:B------:R-:W-:-:S05]  /*93e0*/  IMAD.U32 R0, RZ, RZ, UR46 ;  /* 0x0000002eff007e24 */ /* 0x000fca000f8e00ff */
[----:B------:R-:W-:-:S04]  /*93f0*/  SHF.L.U32 R0, R0, 0x1f, RZ ;  /* 0x0000001f00007819 */ /* 0x000fc800000006ff */
[----:B------:R2:W3:Y:S01]  /*9400*/  SYNCS.PHASECHK.TRANS64.TRYWAIT P1, [UR7+0x2a850], R0 ;  /* 0x02a85000ff0075a7 */ /* 0x0004e20008020147 */
[----:B------:R-:W-:Y:S05]  /*9410*/  @!P0 BRA `(.L_x_1268) ;  /* 0x0000000000048947 */ /* 0x000fea0003800000 */
[----:B------:R-:W-:Y:S01]  /*9420*/  BPT.TRAP 0x1 ;  /* 0x000000040000795c */ /* 0x000fe20000300000 */
.L_x_1268:
[----:B---3--:R-:W-:Y:S05]  /*9430*/  @P1 BRA `(.L_x_1269) ;  /* 0x0000000000081947 */ /* 0x008fea0003800000 */
[----:B------:R-:W3:Y:S02]  /*9440*/  SYNCS.PHASECHK.TRANS64.TRYWAIT P1, [UR7+0x2a850], R0 ;  /* 0x02a85000ff0075a7 */ /* 0x000ee40008020147 */
[----:B---3--:R-:W-:Y:S05]  /*9450*/  @!P1 BRA `(.L_x_1270) ;  /* 0x000000f000989947 */ /* 0x008fea0003800000 */
.L_x_1269:
        /* <DEDUP_REMOVED lines=37> */
.L_x_1271:
[----:B------:R-:W-:Y:S01]  /*96b0*/  FMUL.FTZ R136, R88, UR5 ;  /* 0x0000000558887c20 */ /* 0x000fe20008410000 */
[----:B------:R-:W-:Y:S01]  /*96c0*/  FMUL.FTZ R138, R89, UR5 ;  /* 0x00000005598a7c20 */ /* 0x000fe20008410000 */
[----:B01----:R-:W-:Y:S01]  /*96d0*/  FMUL.FTZ R8, R90, UR5 ;  /* 0x000000055a087c20 */ /* 0x003fe20008410000 */
        /* <DEDUP_REMOVED lines=36> */
[----:B---3--:R-:W-:Y:S01]  /*9920*/  FMNMX.FTZ R15, R8, R13, !PT ;  /* 0x0000000d080f7209 */ /* 0x008fe20007810000 */
        /* <DEDUP_REMOVED lines=20> */
[----:B------:R-:W1:Y:S01]  /*9a70*/  S2UR UR4, SR_CgaCtaId ;  /* 0x00000000000479c3 */ /* 0x000e620000008800 */
[----:B------:R-:W-:Y:S01]  /*9a80*/  UIADD3 UR6, UR6, 0x2a840, URZ ;  /* 0x0002a84006067890 */ /* 0x000fe2000fffe03f */
[----:B------:R-:W4:Y:S01]  /*9a90*/  MUFU.TANH R144, R144 ;  /* 0x0000009000907308 */ /* 0x000f220000002400 */
[----:B---3--:R-:W-:-:S07]  /*9aa0*/  FMNMX.FTZ R11, R142, R11, !PT ;  /* 0x0000000b8e0b7209 */ /* 0x008fce0007810000 */
[----:B------:R-:W3:Y:S01]  /*9ab0*/  MUFU.TANH R90, R90 ;  /* 0x0000005a005a7308 */ /* 0x000ee20000002400 */
[----:B0-----:R-:W-:-:S07]  /*9ac0*/  FMNMX.FTZ R15, R88, R15, !PT ;  /* 0x0000000f580f7209 */ /* 0x001fce0007810000 */
[----:B------:R-:W0:Y:S01]  /*9ad0*/  MUFU.TANH R146, R146 ;  /* 0x0000009200927308 */ /* 0x000e220000002400 */
[----:B----4-:R-:W-:Y:S01]  /*9ae0*/  FMNMX.FTZ R11, R144, R11, !PT ;  /* 0x0000000b900b7209 */ /* 0x010fe20007810000 */
[----:B-1----:R-:W-:-:S06]  /*9af0*/  UPRMT UR6, UR4, 0x654, UR6 ;  /* 0x0000065404067896 */ /* 0x002fcc0008000006 */
[----:B------:R-:W1:Y:S01]  /*9b00*/  MUFU.TANH R92, R92 ;  /* 0x0000005c005c7308 */ /* 0x000e620000002400 */
[----:B---3--:R-:W-:Y:S02]  /*9b10*/  FMNMX.FTZ R15, R90, R15, !PT ;  /* 0x0000000f5a0f7209 */ /* 0x008fe40007810000 */
[----:B------:R-:W-:Y:S05]  /*9b20*/  SYNCS.ARRIVE.TRANS64.RED.A1T0 RZ, [UR6], RZ ;  /* 0x000000ffffff79a7 */ /* 0x000fea0008100406 */
[----:B------:R-:W3:Y:S01]  /*9b30*/  MUFU.TANH R148, R148 ;  /* 0x0000009400947308 */ /* 0x000ee20000002400 */
[----:B0-----:R-:W-:-:S07]  /*9b40*/  FMNMX.FTZ R11, R146, R11, !PT ;  /* 0x0000000b920b7209 */ /* 0x001fce0007810000 */
[----:B------:R-:W0:Y:S01]  /*9b50*/  MUFU.TANH R94, R94 ;  /* 0x0000005e005e7308 */ /* 0x000e220000002400 */
[----:B-1----:R-:W-:-:S07]  /*9b60*/  FMNMX.FTZ R15, R92, R15, !PT ;  /* 0x0000000f5c0f7209 */ /* 0x002fce0007810000 */
[----:B------:R-:W1:Y:S01]  /*9b70*/  MUFU.TANH R150, R150 ;  /* 0x0000009600967308 */ /* 0x000e620000002400 */
[----:B---3--:R-:W-:-:S07]  /*9b80*/  FMNMX.FTZ R11, R148, R11, !PT ;  /* 0x0000000b940b7209 */ /* 0x008fce0007810000 */
        /* <DEDUP_REMOVED lines=62> */
[----:B------:R-:W2:Y:S01]  /*9f70*/  MUFU.TANH R228, R228 ;  /* 0x000000e400e47308 */ /* 0x000ea20000002400 */
[----:B-1----:R-:W-:-:S07]  /*9f80*/  FMNMX.FTZ R11, R226, R11, !PT ;  /* 0x0000000be20b7209 */ /* 0x002fce0007810000 */
[----:B------:R-:W0:Y:S01]  /*9f90*/  MUFU.TANH R130, R130 ;  /* 0x0000008200827308 */ /* 0x000e220000002400 */
[----:B---3--:R-:W-:-:S07]  /*9fa0*/  FMNMX.FTZ R15, R126, R15, !PT ;  /* 0x0000000f7e0f7209 */ /* 0x008fce0007810000 */
[----:B------:R-:W1:Y:S01]  /*9fb0*/  MUFU.TANH R132, R132 ;  /* 0x0000008400847308 */ /* 0x000e620000002400 */
[----:B--2---:R-:W-:-:S05]  /*9fc0*/  FMNMX.FTZ R0, R228, R11, !PT ;  /* 0x0000000be4007209 */ /* 0x004fca0007810000 */
[----:B------:R-:W2:Y:S01]  /*9fd0*/  SHFL.BFLY PT, R11, R0, 0x2, 0x1f ;  /* 0x0c401f00000b7f89 */ /* 0x000ea200000e0000 */
[----:B0-----:R-:W-:-:S04]  /*9fe0*/  FMNMX.FTZ R15, R130, R15, !PT ;  /* 0x0000000f820f7209 */ /* 0x001fc80007810000 */
[----:B-1----:R-:W-:-:S05]  /*9ff0*/  FMNMX.FTZ R15, R132, R15, !PT ;  /* 0x0000000f840f7209 */ /* 0x002fca0007810000 */
[----:B------:R-:W0:Y:S01]  /*a000*/  SHFL.BFLY PT, R12, R15, 0x2, 0x1f ;  /* 0x0c401f000f0c7f89 */ /* 0x000e2200000e0000 */
[----:B--2---:R-:W-:Y:S02]  /*a010*/  FMNMX.FTZ R2, R0, R11, !PT ;  /* 0x0000000b00027209 */ /* 0x004fe40007810000 */
[----:B------:R-:W1:Y:S03]  /*a020*/  LDC R11, c[0x0][0x988] ;  /* 0x00026200ff0b7b82 */ /* 0x000e660000000800 */
[----:B------:R-:W2:Y:S01]  /*a030*/  SHFL.BFLY PT, R21, R2, 0x1, 0x1f ;  /* 0x0c201f0002157f89 */ /* 0x000ea200000e0000 */
[----:B0-----:R-:W-:-:S05]  /*a040*/  FMNMX.FTZ R89, R15, R12, !PT ;  /* 0x0000000c0f597209 */ /* 0x001fca0007810000 */
[----:B------:R-:W0:Y:S01]  /*a050*/  SHFL.BFLY PT, R14, R89, 0x1, 0x1f ;  /* 0x0c201f00590e7f89 */ /* 0x000e2200000e0000 */
[----:B--2---:R-:W-:-:S05]  /*a060*/  FMNMX.FTZ R12, R2, R21, !PT ;  /* 0x00000015020c7209 */ /* 0x004fca0007810000 */
[C---:B------:R-:W-:Y:S01]  /*a070*/  FADD.FTZ R134, -R12.reuse, R9 ;  /* 0x000000090c867221 */ /* 0x040fe20000010100 */
[----:B-1----:R-:W-:-:S03]  /*a080*/  FMUL.FTZ R105, R12, R11 ;  /* 0x0000000b0c697220 */ /* 0x002fc60000410000 */
[-C--:B------:R-:W-:Y:S01]  /*a090*/  FMUL.FTZ R21, R134, R11.reuse ;  /* 0x0000000b86157220 */ /* 0x080fe20000410000 */
[-CC-:B------:R-:W-:Y:S01]  /*a0a0*/  FFMA.FTZ R9, R136, R11.reuse, -R105.reuse ;  /* 0x0000000b88097223 */ /* 0x180fe20000010869 */
[-CC-:B------:R-:W-:Y:S01]  /*a0b0*/  FFMA.FTZ R15, R144, R11.reuse, -R105.reuse ;  /* 0x0000000b900f7223 */ /* 0x180fe20000010869 */
[-CC-:B------:R-:W-:Y:S01]  /*a0c0*/  FFMA.FTZ R136, R142, R11.reuse, -R105.reuse ;  /* 0x0000000b8e887223 */ /* 0x180fe20000010869 */
[----:B------:R1:W-:Y:S01]  /*a0d0*/  MUFU.EX2 R0, R21 ;  /* 0x0000001500007308 */ /* 0x0003e20000000800 */
[-CC-:B------:R-:W-:Y:S01]  /*a0e0*/  FFMA.FTZ R144, R208, R11.reuse, -R105.reuse ;  /* 0x0000000bd0907223 */ /* 0x180fe20000010869 */
[-CC-:B------:R-:W-:Y:S01]  /*a0f0*/  FFMA.FTZ R93, R210, R11.reuse, -R105.reuse ;  /* 0x0000000bd25d7223 */ /* 0x180fe20000010869 */
[----:B0-----:R-:W-:Y:S01]  /*a100*/  FMNMX.FTZ R14, R89, R14, !PT ;  /* 0x0000000e590e7209 */ /* 0x001fe20007810000 */
[-CC-:B------:R-:W-:Y:S01]  /*a110*/  FFMA.FTZ R101, R128, R11.reuse, -R105.reuse ;  /* 0x0000000b80657223 */ /* 0x180fe20000010869 */
[-CC-:B------:R-:W-:Y:S01]  /*a120*/  FFMA.FTZ R89, R154, R11.reuse, -R105.reuse ;  /* 0x0000000b9a597223 */ /* 0x180fe20000010869 */
[-CC-:B------:R-:W-:Y:S01]  /*a130*/  FFMA.FTZ R95, R214, R11.reuse, -R105.reuse ;  /* 0x0000000bd65f7223 */ /* 0x180fe20000010869 */
[-C--:B------:R-:W-:Y:S01]  /*a140*/  FFMA.FTZ R97, R216, R11.reuse, -R105 ;  /* 0x0000000bd8617223 */ /* 0x080fe20000010869 */
[----:B------:R-:W-:Y:S01]  /*a150*/  FADD.FTZ R134, -R14, R13 ;  /* 0x0000000d0e867221 */ /* 0x000fe20000010100 */
[-CC-:B------:R-:W-:Y:S01]  /*a160*/  FFMA.FTZ R13, R140, R11.reuse, -R105.reuse ;  /* 0x0000000b8c0d7223 */ /* 0x180fe20000010869 */
[-CC-:B-1----:R-:W-:Y:S01]  /*a170*/  FFMA.FTZ R21, R148, R11.reuse, -R105.reuse ;  /* 0x0000000b94157223 */ /* 0x182fe20000010869 */
[-CC-:B------:R-:W-:Y:S01]  /*a180*/  FFMA.FTZ R140, R150, R11.reuse, -R105.reuse ;  /* 0x0000000b968c7223 */ /* 0x180fe20000010869 */
[-C--:B------:R-:W-:Y:S01]  /*a190*/  FMUL.FTZ R91, R134, R11.reuse ;  /* 0x0000000b865b7220 */ /* 0x080fe20000410000 */
        /* <DEDUP_REMOVED lines=12> */
[-C--:B0-----:R-:W-:Y:S01]  /*a260*/  FFMA.FTZ R91, R158, R11.reuse, -R105 ;  /* 0x0000000b9e5b7223 */ /* 0x081fe20000010869 */
[-C--:B------:R-:W-:Y:S01]  /*a270*/  FMUL.FTZ R105, R14, R11.reuse ;  /* 0x0000000b0e697220 */ /* 0x080fe20000410000 */
[----:B------:R-:W0:Y:S03]  /*a280*/  MUFU.EX2 R9, R9 ;  /* 0x0000000900097308 */ /* 0x000e260000000800 */
        /* <DEDUP_REMOVED lines=10> */
[-CC-:B------:R-:W-:Y:S01]  /*a330*/  FFMA.FTZ R92, R102, R11.reuse, -R105.reuse ;  /* 0x0000000b665c7223 */ /* 0x180fe20000010869 */
[-CC-:B------:R-:W-:Y:S01]  /*a340*/  FFMA.FTZ R151, R104, R11.reuse, -R105.reuse ;  /* 0x0000000b68977223 */ /* 0x180fe20000010869 */
[-C--:B------:R-:W-:Y:S01]  /*a350*/  FFMA.FTZ R94, R106, R11.reuse, -R105 ;  /* 0x0000000b6a5e7223 */ /* 0x080fe20000010869 */
[----:B------:R-:W2:Y:S01]  /*a360*/  MUFU.EX2 R157, R157 ;  /* 0x0000009d009d7308 */ /* 0x000ea20000000800 */
[----:B0-----:R-:W-:Y:S01]  /*a370*/  FFMA.FTZ R107, R0, R6, R9 ;  /* 0x00000006006b7223 */ /* 0x001fe20000010009 */
[-CC-:B------:R-:W-:Y:S01]  /*a380*/  FFMA.FTZ R145, R108, R11.reuse, -R105.reuse ;  /* 0x0000000b6c917223 */ /* 0x180fe20000010869 */
[-CC-:B------:R-:W-:Y:S01]  /*a390*/  FFMA.FTZ R96, R110, R11.reuse, -R105.reuse ;  /* 0x0000000b6e607223 */ /* 0x180fe20000010869 */
[-CC-:B------:R-:W-:Y:S01]  /*a3a0*/  FFMA.FTZ R147, R112, R11.reuse, -R105.reuse ;  /* 0x0000000b70937223 */ /* 0x180fe20000010869 */
[-CC-:B------:R-:W-:Y:S01]  /*a3b0*/  FFMA.FTZ R98, R114, R11.reuse, -R105.reuse ;  /* 0x0000000b72627223 */ /* 0x180fe20000010869 */
[-CC-:B------:R-:W-:Y:S01]  /*a3c0*/  FFMA.FTZ R141, R116, R11.reuse, -R105.reuse ;  /* 0x0000000b748d7223 */ /* 0x180fe20000010869 */
[-C--:B------:R-:W-:Y:S01]  /*a3d0*/  FFMA.FTZ R143, R120, R11.reuse, -R105 ;  /* 0x0000000b788f7223 */ /* 0x080fe20000010869 */
[----:B------:R-:W0:Y:S01]  /*a3e0*/  MUFU.EX2 R8, R8 ;  /* 0x0000000800087308 */ /* 0x000e220000000800 */
[----:B-1----:R-:W-:Y:S01]  /*a3f0*/  FADD.FTZ R6, R134, R107 ;  /* 0x0000006b86067221 */ /* 0x002fe20000010000 */
[-CC-:B------:R-:W-:Y:S01]  /*a400*/  FFMA.FTZ R124, R124, R11.reuse, -R105.reuse ;  /* 0x0000000b7c7c7223 */ /* 0x180fe20000010869 */
[-CC-:B------:R-:W-:Y:S01]  /*a410*/  FFMA.FTZ R126, R126, R11.reuse, -R105.reuse ;  /* 0x0000000b7e7e7223 */ /* 0x180fe20000010869 */
[----:B------:R-:W-:-:S04]  /*a420*/  FFMA.FTZ R130, R130, R11, -R105 ;  /* 0x0000000b82827223 */ /* 0x000fc80000010869 */
[----:B------:R-:W1:Y:S01]  /*a430*/  MUFU.EX2 R13, R13 ;  /* 0x0000000d000d7308 */ /* 0x000e620000000800 */
[----:B--2---:R-:W-:-:S07]  /*a440*/  FFMA.FTZ R3, R2, R3, R157 ;  /* 0x0000000302037223 */ /* 0x004fce000001009d */
        /* <DEDUP_REMOVED lines=14> */
[----:B------:R-:W-:-:S06]  /*a530*/  FFMA.FTZ R100, R118, R11, -R105 ;  /* 0x0000000b76647223 */ /* 0x000fcc0000010869 */
        /* <DEDUP_REMOVED lines=18> */
[-CC-:B------:R-:W-:Y:S01]  /*a660*/  FFMA.FTZ R102, R122, R11.reuse, -R105.reuse ;  /* 0x0000000b7a667223 */ /* 0x180fe20000010869 */
[----:B------:R-:W-:-:S05]  /*a670*/  FFMA.FTZ R105, R132, R11, -R105 ;  /* 0x0000000b84697223 */ /* 0x000fca0000010869 */
        /* <DEDUP_REMOVED lines=58> */
.L_x_1272:
        /* <DEDUP_REMOVED lines=35> */
.L_x_1262:
[----:B------:R-:W-:-:S13]  /*ac50*/  R2UR UR4, R161 ;  /* 0x00000000a10472ca */ /* 0x000fda00000e0000 */
[----:B------:R-:W-:-:S13]  /*ac60*/  ISETP.GE.AND P1, PT, R10, UR4, PT ;  /* 0x000000040a007c0c */ /* 0x000fda000bf26270 */
[----:B------:R-:W-:Y:S05]  /*ac70*/  @!P1 BRA `(.L_x_1274) ;  /* 0x00000034001c9947 */ /* 0x000fea0003800000 */
[----:B------:R-:W-:Y:S01]  /*ac80*/  IMAD.MOV.U32 R9, RZ, RZ, R14 ;  /* 0x000000ffff097224 */ /* 0x000fe200078e000e */
[----:B------:R-:W-:Y:S01]  /*ac90*/  UMOV UR46, UR39 ;  /* 0x00000027002e7c82 */ /* 0x000fe20008000000 */
[----:B------:R-:W-:Y:S01]  /*aca0*/  IMAD.MOV.U32 R8, RZ, RZ, R12 ;  /* 0x000000ffff087224 */ /* 0x000fe200078e000c */
[----:B------:R-:W-:Y:S01]  /*acb0*/  UMOV UR4, UR38 ;  /* 0x0000002600047c82 */ /* 0x000fe20008000000 */
[----:B------:R-:W-:Y:S01]  /*acc0*/  ULDC UR47, c[0x0][0x9e4] ;  /* 0x00027900002f7ab9 */ /* 0x000fe20000000800 */
[----:B------:R-:W-:Y:S01]  /*acd0*/  ULDC UR50, c[0x0][0x9dc] ;  /* 0x0002770000327ab9 */ /* 0x000fe20000000800 */
[----:B------:R-:W-:Y:S01]  /*ace0*/  ULDC UR5, c[0x0][0x9d8] ;  /* 0x0002760000057ab9 */ /* 0x000fe20000000800 */
[----:B------:R-:W-:-:S05]  /*acf0*/  ULDC UR51, c[0x0][0x9e0] ;  /* 0x0002780000337ab9 */ /* 0x000fca0000000800 */
.L_x_1293:
[----:B------:R-:W-:-:S04]  /*ad00*/  UISETP.NE.AND UP0, UPT, UR4, 0x1, UPT ;  /* 0x000000010400788c */ /* 0x000fc8000bf05270 */
[----:B------:R-:W-:-:S04]  /*ad10*/  USEL UR39, URZ, 0x1, UP0 ;  /* 0x000000013f277887 */ /* 0x000fc80008000000 */
[----:B------:R-:W-:Y:S01]  /*ad20*/  ULOP3.LUT UR39, UR46, UR39, URZ, 0x3c, !UPT ;  /* 0x000000272e277292 */ /* 0x000fe2000f8e3c3f */
[----:B------:R-:W-:Y:S11]  /*ad30*/  @!P0 BRA `(.L_x_1275) ;  /* 0x0000000000048947 */ /* 0x000ff60003800000 */
[----:B------:R-:W-:Y:S01]  /*ad40*/  BPT.TRAP 0x1 ;  /* 0x000000040000795c */ /* 0x000fe20000300000 */
.L_x_1275:
        /* <DEDUP_REMOVED lines=9> */
.L_x_1276:
[----:B-1----:R-:W-:Y:S05]  /*ade0*/  @P1 BRA `(.L_x_1277) ;  /* 0x0000000000081947 */ /* 0x002fea0003800000 */
[----:B------:R-:W1:Y:S02]  /*adf0*/  SYNCS.PHASECHK.TRANS64.TRYWAIT P1, [UR6+0x2a830], R11 ;  /* 0x02a8300bff0075a7 */ /* 0x000e640008020146 */
[----:B-1----:R-:W-:Y:S05]  /*ae00*/  @!P1 BRA `(.L_x_1278) ;  /* 0x000000d800449947 */ /* 0x002fea0003800000 */
.L_x_1277:
        /* <DEDUP_REMOVED lines=138> */
.L_x_1279:
[----:B------:R-:W-:Y:S01]  /*b6b0*/  ULEA UR7, UR4, UR60, 0x3 ;  /* 0x0000003c04077291 */ /* 0x000fe2000f8e183f */
[----:B------:R-:W-:-:S05]  /*b6c0*/  IMAD.U32 R0, RZ, RZ, UR46 ;  /* 0x0000002eff007e24 */ /* 0x000fca000f8e00ff */
[----:B------:R-:W-:-:S04]  /*b6d0*/  SHF.L.U32 R0, R0, 0x1f, RZ ;  /* 0x0000001f00007819 */ /* 0x000fc800000006ff */
[----:B------:R2:W3:Y:S01]  /*b6e0*/  SYNCS.PHASECHK.TRANS64.TRYWAIT P1, [UR7+0x2a850], R0 ;  /* 0x02a85000ff0075a7 */ /* 0x0004e20008020147 */
[----:B------:R-:W-:Y:S05]  /*b6f0*/  @!P0 BRA `(.L_x_1280) ;  /* 0x0000000000048947 */ /* 0x000fea0003800000 */
[----:B------:R-:W-:Y:S01]  /*b700*/  BPT.TRAP 0x1 ;  /* 0x000000040000795c */ /* 0x000fe20000300000 */
.L_x_1280:
[----:B---3--:R-:W-:Y:S05]  /*b710*/  @P1 BRA `(.L_x_1281) ;  /* 0x0000000000081947 */ /* 0x008fea0003800000 */
[----:B------:R-:W3:Y:S02]  /*b720*/  SYNCS.PHASECHK.TRANS64.TRYWAIT P1, [UR7+0x2a850], R0 ;  /* 0x02a85000ff0075a7 */ /* 0x000ee40008020147 */
[----:B---3--:R-:W-:Y:S05]  /*b730*/  @!P1 BRA `(.L_x_1282) ;  /* 0x000000d000109947 */ /* 0x008fea0003800000 */
.L_x_1281:
        /* <DEDUP_REMOVED lines=37> */
.L_x_1283:
        /* <DEDUP_REMOVED lines=67> */
[----:B------:R-:W-:Y:S01]  /*bdc0*/  IMAD.IADD R129, R133, 0x1, -R18 ;  /* 0x0000000185817824 */ /* 0x000fe200078e0a12 */
[----:B------:R-:W-:Y:S01]  /*bdd0*/  ULOP3.LUT UR4, URZ, UR50, URZ, 0x33, !UPT ;  /* 0x000000323f047292 */ /* 0x000fe2000f8e333f */
[----:B------:R-:W-:-:S03]  /*bde0*/  IADD3 R12, -R17, R12, R16 ;  /* 0x0000000c110c7210 */ /* 0x000fc60007ffe110 */
[----:B------:R-:W2:Y:S02]  /*bdf0*/  MUFU.TANH R136, R136 ;  /* 0x0000008800887308 */ /* 0x000ea40000002400 */
[C---:B------:R-:W-:Y:S01]  /*be00*/  VIADD R145, R12.reuse, UR51 ;  /* 0x000000330c917c36 */ /* 0x040fe20008000000 */
[----:B------:R-:W-:Y:S01]  /*be10*/  SYNCS.ARRIVE.TRANS64.RED.A1T0 RZ, [UR6], RZ ;  /* 0x000000ffffff79a7 */ /* 0x000fe20008100406 */
[----:B------:R-:W-:Y:S02]  /*be20*/  VIADD R135, R12, UR4 ;  /* 0x000000040c877c36 */ /* 0x000fe40008000000 */
[--C-:B0-----:R-:W-:Y:S02]  /*be30*/  IMAD.IADD R149, R145, 0x1, R106.reuse ;  /* 0x0000000191957824 */ /* 0x101fe400078e026a */
        /* <DEDUP_REMOVED lines=60> */
.L_x_1286:
[----:B------:R-:W-:-:S05]  /*c200*/  IMAD.U32 R108, RZ, RZ, UR47 ;  /* 0x0000002fff6c7e24 */ /* 0x000fca000f8e00ff */
[----:B------:R-:W-:-:S13]  /*c210*/  ISETP.NE.AND P1, PT, R108, 0x1, PT ;  /* 0x000000016c00780c */ /* 0x000fda0003f25270 */
[----:B------:R-:W1:Y:S02]  /*c220*/  @P1 LDC.64 R12, c[0x0][0x9e8] ;  /* 0x00027a00ff0c1b82 */ /* 0x000e640000000a00 */
[----:B-1----:R-:W-:-:S05]  /*c230*/  @P1 IMAD.HI.U32 R12, R106, R12, RZ ;  /* 0x0000000c6a0c1227 */ /* 0x002fca00078e00ff */
[----:B------:R-:W-:-:S07]  /*c240*/  @P1 SHF.R.U32.HI R106, RZ, R13, R12 ;  /* 0x0000000dff6a1219 */ /* 0x000fce000001160c */
.L_x_1287:
[----:B------:R-:W-:Y:S05]  /*c250*/  BSYNC B0 ;  /* 0x0000000000007941 */ /* 0x000fea0003800000 */
.L_x_1285:
[----:B------:R-:W-:-:S05]  /*c260*/  IMAD R106, R106, R108, R129 ;  /* 0x0000006c6a6a7224 */ /* 0x000fca00078e0281 */
[----:B------:R-:W-:Y:S02]  /*c270*/  VIADDMNMX R149, R106, R108, R149, PT ;  /* 0x0000006c6a957246 */ /* 0x000fe40003800195 */
[----:B------:R-:W-:-:S07]  /*c280*/  VIMNMX R147, R147, R106, !PT ;  /* 0x0000006a93937248 */ /* 0x000fce0007fe0100 */
.L_x_1284:
        /* <DEDUP_REMOVED lines=133> */
.L_x_1290:
[----:B------:R-:W-:-:S05]  /*cae0*/  IMAD.U32 R158, RZ, RZ, UR47 ;  /* 0x0000002fff9e7e24 */ /* 0x000fca000f8e00ff */
[----:B------:R-:W-:-:S13]  /*caf0*/  ISETP.NE.AND P6, PT, R158, 0x1, PT ;  /* 0x000000019e00780c */ /* 0x000fda0003fc5270 */
[----:B------:R-:W0:Y:S02]  /*cb00*/  @P6 LDC.64 R12, c[0x0][0x9e8] ;  /* 0x00027a00ff0c6b82 */ /* 0x000e240000000a00 */
[----:B0-----:R-:W-:-:S05]  /*cb10*/  @P6 IMAD.HI.U32 R12, R111, R12, RZ ;  /* 0x0000000c6f0c6227 */ /* 0x001fca00078e00ff */
[----:B------:R-:W-:-:S07]  /*cb20*/  @P6 SHF.R.U32.HI R111, RZ, R13, R12 ;  /* 0x0000000dff6f6219 */ /* 0x000fce000001160c */
.L_x_1291:
[----:B------:R-:W-:Y:S05]  /*cb30*/  BSYNC B0 ;  /* 0x0000000000007941 */ /* 0x000fea0003800000 */
.L_x_1289:
[----:B------:R-:W-:-:S05]  /*cb40*/  IMAD R12, R111, R158, R129 ;  /* 0x0000009e6f0c7224 */ /* 0x000fca00078e0281 */
[----:B------:R-:W-:Y:S02]  /*cb50*/  VIADDMNMX R107, R12, R158, R107, PT ;  /* 0x0000009e0c6b7246 */ /* 0x000fe4000380016b */
[----:B------:R-:W-:-:S07]  /*cb60*/  VIMNMX R109, R109, R12, !PT ;  /* 0x0000000c6d6d7248 */ /* 0x000fce0007fe0100 */
.L_x_1288:
        /* <DEDUP_REMOVED lines=308> */
.L_x_1292:
[----:B------:R-:W0:Y:S01]  /*deb0*/  S2UR UR6, SR_CgaCtaId ;  /* 0x00000000000679c3 */ /* 0x000e220000008800 */
[----:B------:R-:W-:Y:S01]  /*dec0*/  R2UR UR4, R161 ;  /* 0x00000000a10472ca */ /* 0x000fe200000e0000 */
[----:B------:R-:W-:Y:S01]  /*ded0*/  UIADD3 UR7, UR7, 0x2a860, URZ ;  /* 0x0002a86007077890 */ /* 0x000fe2000fffe03f */
[----:B------:R-:W-:Y:S01]  /*dee0*/  F2FP.F16.F32.PACK_AB R157, R8, R157 ;  /* 0x0000009d089d723e */ /* 0x000fe200000000ff */
[----:B------:R-:W-:Y:S01]  /*def0*/  UMOV UR46, UR39 ;  /* 0x00000027002e7c82 */ /* 0x000fe20008000000 */
[----:B------:R-:W-:Y:S01]  /*df00*/  F2FP.F16.F32.PACK_AB R158, R136, R21 ;  /* 0x00000015889e723e */ /* 0x000fe200000000ff */
[----:B------:R-:W-:Y:S01]  /*df10*/  IMAD.MOV.U32 R9, RZ, RZ, R14 ;  /* 0x000000ffff097224 */ /* 0x000fe200078e000e */
[----:B------:R-:W-:Y:S01]  /*df20*/  F2FP.F16.F32.PACK_AB R156, R220, R89 ;  /* 0x00000059dc9c723e */ /* 0x000fe200000000ff */
[----:B------:R-:W-:Y:S01]  /*df30*/  IMAD.MOV.U32 R8, RZ, RZ, R12 ;  /* 0x000000ffff087224 */ /* 0x000fe200078e000c */
[----:B------:R-:W-:Y:S02]  /*df40*/  F2FP.F16.F32.PACK_AB R159, R124, R159 ;  /* 0x0000009f7c9f723e */ /* 0x000fe400000000ff */
[----:B------:R-:W-:-:S02]  /*df50*/  F2FP.F16.F32.PACK_AB R152, R108, R15 ;  /* 0x0000000f6c98723e */ /* 0x000fc400000000ff */
[----:B------:R-:W-:Y:S02]  /*df60*/  F2FP.F16.F32.PACK_AB R153, R20, R153 ;  /* 0x000000991499723e */ /* 0x000fe400000000ff */
[----:B------:R-:W-:Y:S01]  /*df70*/  ISETP.GT.AND P1, PT, R10, UR4, PT ;  /* 0x000000040a007c0c */ /* 0x000fe2000bf24270 */
[----:B------:R-:W-:Y:S01]  /*df80*/  UMOV UR4, UR38 ;  /* 0x0000002600047c82 */ /* 0x000fe20008000000 */
[----:B------:R-:W-:Y:S01]  /*df90*/  F2FP.F16.F32.PACK_AB R154, R106, R13 ;  /* 0x0000000d6a9a723e */ /* 0x000fe200000000ff */
[----:B------:R-:W-:Y:S01]  /*dfa0*/  VIADD R10, R10, 0xffffffff ;  /* 0xffffffff0a0a7836 */ /* 0x000fe20000000000 */
        /* <DEDUP_REMOVED lines=20> */
.L_x_1274:
        /* <DEDUP_REMOVED lines=67> */
.L_x_1294:
[----:B------:R-:W-:Y:S01]  /*e520*/  ULEA UR5, UR38, UR60, 0x3 ;  /* 0x0000003c26057291 */ /* 0x000fe2000f8e183f */
[----:B------:R-:W-:-:S05]  /*e530*/  IMAD.U32 R0, RZ, RZ, UR39 ;  /* 0x00000027ff007e24 */ /* 0x000fca000f8e00ff */
[----:B------:R-:W-:-:S04]  /*e540*/  SHF.L.U32 R0, R0, 0x1f, RZ ;  /* 0x0000001f00007819 */ /* 0x000fc800000006ff */
[----:B------:R0:W1:Y:S01]  /*e550*/  SYNCS.PHASECHK.TRANS64.TRYWAIT P1, [UR5+0x2a850], R0 ;  /* 0x02a85000ff0075a7 */ /* 0x0000620008020145 */
[----:B------:R-:W-:Y:S05]  /*e560*/  @!P0 BRA `(.L_x_1295) ;  /* 0x0000000000048947 */ /* 0x000fea0003800000 */
[----:B------:R-:W-:Y:S01]  /*e570*/  BPT.TRAP 0x1 ;  /* 0x000000040000795c */ /* 0x000fe20000300000 */
.L_x_1295:
[----:B-1----:R-:W-:Y:S05]  /*e580*/  @P1 BRA `(.L_x_1296) ;  /* 0x0000000000081947 */ /* 0x002fea0003800000 */
[----:B------:R-:W1:Y:S02]  /*e590*/  SYNCS.PHASECHK.TRANS64.TRYWAIT P1, [UR5+0x2a850], R0 ;  /* 0x02a85000ff0075a7 */ /* 0x000e640008020145 */
[----:B-1----:R-:W-:Y:S05]  /*e5a0*/  @!P1 BRA `(.L_x_1297) ;  /* 0x000000a0008c9947 */ /* 0x002fea0003800000 */
.L_x_1296:
[----:B------:R-:W-:Y:S01]  /*e5b0*/  UIADD3 UR60, UR60, 0x400, URZ ;  /* 0x000004003c3c7890 */ /* 0x000fe2000fffe03f */
[----:B------:R-:W-:Y:S01]  /*e5c0*/  WARPGROUP.ARRIVE ;  /* 0x00000000000079c5 */ /* 0x000fe20000000000 */
[----:B------:R-:W-:Y:S01]  /*e5d0*/  UMOV UR7, 0x40000040 ;  /* 0x4000004000077882 */ /* 0x000fe20000000000 */
[----:B-1----:R-:W1:Y:S01]  /*e5e0*/  SHFL.BFLY PT, R5, R6, 0x2, 0x1f ;  /* 0x0c401f0006057f89 */ /* 0x002e6200000e0000 */
[----:B------:R-:W-:Y:S01]  /*e5f0*/  USHF.R.U32.HI UR60, URZ, 0x4, UR60 ;  /* 0x000000043f3c7899 */ /* 0x000fe2000801163c */
[----:B------:R-:W-:Y:S02]  /*e600*/  IMAD.MOV.U32 R4, RZ, RZ, RZ ;  /* 0x000000ffff047224 */ /* 0x000fe400078e00ff */
[----:B0-----:R-:W0:Y:S01]  /*e610*/  SHFL.BFLY PT, R0, R3, 0x2, 0x1f ;  /* 0x0c401f0003007f89 */ /* 0x001e2200000e0000 */
[----:B------:R-:W-:Y:S01]  /*e620*/  ULOP3.LUT UR60, UR60, 0x3fff, URZ, 0xc0, !UPT ;  /* 0x00003fff3c3c7892 */ /* 0x000fe2000f8ec03f */
[----:B------:R-:W-:-:S03]  /*e630*/  IMAD.MOV.U32 R94, RZ, RZ, -0x800000 ;  /* 0xff800000ff5e7424 */ /* 0x000fc600078e00ff */
[----:B------:R-:W-:-:S04]  /*e640*/  ULOP3.LUT UR4, UR60, 0x3000000, URZ, 0xfc, !UPT ;  /* 0x030000003c047892 */ /* 0x000fc8000f8efc3f */
[----:B------:R-:W-:-:S07]  /*e650*/  UIMAD UR4, UR38, 0x600, UR4 ;  /* 0x00000600260478a4 */ /* 0x000fce000f8e0204 */
[----:B------:R-:W-:Y:S02]  /*e660*/  UMOV UR6, UR4 ;  /* 0x0000000400067c82 */ /* 0x000fe40008000000 */
[----:B------:R-:W-:Y:S01]  /*e670*/  HGMMA.64x128x16.F32 R24, R156, gdesc[UR4].tnspB, R24, gsb0 ;  /* 0x41e000049c187df0 */ /* 0x000fe20008000818 */
[----:B------:R-:W-:Y:S01]  /*e680*/  UIADD3 UR6, UR4, 0x80, URZ ;  /* 0x0000008004067890 */ /* 0x000fe2000fffe03f */
[----:B-1----:R-:W-:Y:S01]  /*e690*/  FADD.FTZ R5, R5, R6 ;  /* 0x0000000605057221 */ /* 0x002fe20000010000 */
[----:B------:R-:W-:Y:S01]  /*e6a0*/  UMOV UR7, 0x40000040 ;  /* 0x4000004000077882 */ /* 0x000fe20000000000 */
[----:B0-----:R-:W-:-:S03]  /*e6b0*/  FADD.FTZ R2, R0, R3 ;  /* 0x0000000300027221 */ /* 0x001fc60000010000 */
[----:B------:R-:W0:Y:S04]  /*e6c0*/  SHFL.BFLY PT, R0, R5, 0x1, 0x1f ;  /* 0x0c201f0005007f89 */ /* 0x000e2800000e0000 */
[----:B------:R-:W1:Y:S01]  /*e6d0*/  SHFL.BFLY PT, R7, R2, 0x1, 0x1f ;  /* 0x0c201f0002077f89 */ /* 0x000e6200000e0000 */
[----:B0-----:R-:W-:Y:S01]  /*e6e0*/  FADD.FTZ R9, R5, R0 ;  /* 0x0000000005097221 */ /* 0x001fe20000010000 */
[----:B------:R-:W-:Y:S02]  /*e6f0*/  IMAD.MOV.U32 R0, RZ, RZ, -0x800000 ;  /* 0xff800000ff007424 */ /* 0x000fe400078e00ff */
[----:B-1----:R-:W-:Y:S02]  /*e700*/  FADD.FTZ R10, R2, R7 ;  /* 0x00000007020a7221 */ /* 0x002fe40000010000 */
[----:B------:R-:W-:Y:S01]  /*e710*/  FSETP.NE.FTZ.AND P1, PT, R9, RZ, PT ;  /* 0x000000ff0900720b */ /* 0x000fe20003f35000 */
[----:B------:R-:W-:-:S02]  /*e720*/  IMAD.MOV.U32 R7, RZ, RZ, RZ ;  /* 0x000000ffff077224 */ /* 0x000fc400078e00ff */
        /* <DEDUP_REMOVED lines=38> */
.L_x_1298:
[----:B------:R-:W-:Y:S01]  /*e990*/  R2UR UR6, R184 ;  /* 0x00000000b80672ca */ /* 0x000fe200000e0000 */
[----:B------:R-:W-:Y:S01]  /*e9a0*/  UIADD3 UR4, UR5, 0x2a860, URZ ;  /* 0x0002a86005047890 */ /* 0x000fe2000fffe03f */
[-C--:B------:R-:W-:Y:S01]  /*e9b0*/  FMUL.FTZ R2, R24, R4.reuse ;  /* 0x0000000418027220 */ /* 0x080fe20000410000 */
[----:B------:R-:W-:Y:S01]  /*e9c0*/  UIADD3 UR38, UR38, 0x1, URZ ;  /* 0x0000000126267890 */ /* 0x000fe2000fffe03f */
[-C--:B------:R-:W-:Y:S01]  /*e9d0*/  FMUL.FTZ R3, R25, R4.reuse ;  /* 0x0000000419037220 */ /* 0x080fe20000410000 */
[-C--:B------:R-:W-:Y:S01]  /*e9e0*/  FMUL.FTZ R20, R28, R4.reuse ;  /* 0x000000041c147220 */ /* 0x080fe20000410000 */
        /* <DEDUP_REMOVED lines=8> */
[-C--:B------:R-:W-:Y:S01]  /*ea70*/  FMUL.FTZ R41, R41, R4.reuse ;  /* 0x0000000429297220 */ /* 0x080fe20000410000 */
[-C--:B------:R-:W-:Y:S01]  /*ea80*/  FMUL.FTZ R44, R44, R4.reuse ;  /* 0x000000042c2c7220 */ /* 0x080fe20000410000 */
[-C--:B------:R-:W-:Y:S01]  /*ea90*/  FMUL.FTZ R45, R45, R4.reuse ;  /* 0x000000042d2d7220 */ /* 0x080fe20000410000 */
[-C--:B------:R-:W-:Y:S01]  /*eaa0*/  FMUL.FTZ R48, R48, R4.reuse ;  /* 0x0000000430307220 */ /* 0x080fe20000410000 */
[----:B------:R-:W-:Y:S01]  /*eab0*/  FMUL.FTZ R49, R49, R4 ;  /* 0x0000000431317220 */ /* 0x000fe20000410000 */
[----:B------:R-:W-:-:S02]  /*eac0*/  IMAD.U32 R184, RZ, RZ, UR6 ;  /* 0x00000006ffb87e24 */ /* 0x000fc4000f8e00ff */
[-C--:B------:R-:W-:Y:S01]  /*ead0*/  FMUL.FTZ R52, R52, R4.reuse ;  /* 0x0000000434347220 */ /* 0x080fe20000410000 */
[-C--:B------:R-:W-:Y:S01]  /*eae0*/  FMUL.FTZ R53, R53, R4.reuse ;  /* 0x0000000435357220 */ /* 0x080fe20000410000 */
[-C--:B------:R-:W-:Y:S01]  /*eaf0*/  FMUL.FTZ R56, R56, R4.reuse ;  /* 0x0000000438387220 */ /* 0x080fe20000410000 */
[-C--:B------:R-:W-:Y:S01]  /*eb00*/  FMUL.FTZ R57, R57, R4.reuse ;  /* 0x0000000439397220 */ /* 0x080fe20000410000 */
[----:B------:R-:W0:Y:S01]  /*eb10*/  S2UR UR6, SR_CgaCtaId ;  /* 0x00000000000679c3 */ /* 0x000e220000008800 */
        /* <DEDUP_REMOVED lines=52> */
.L_x_1220:
[----:B------:R-:W0:Y:S01]  /*ee60*/  S2R R4, SR_CgaCtaId ;  /* 0x0000000000047919 */ /* 0x000e220000008800 */
[----:B------:R-:W-:Y:S01]  /*ee70*/  MOV R19, 0x400 ;  /* 0x0000040000137802 */ /* 0x000fe20000000f00 */
[----:B------:R-:W-:Y:S01]  /*ee80*/  BSSY B0, `(.L_x_1299) ;  /* 0x0000304000007945 */ /* 0x000fe20003800000 */
[----:B------:R-:W-:Y:S02]  /*ee90*/  BAR.SYNC.DEFER_BLOCKING 0x5, 0x180 ;  /* 0x0146000000007b1d */ /* 0x000fe40000010000 */
[----:B0-----:R-:W-:-:S05]  /*eea0*/  LEA R19, R4, R19, 0x18 ;  /* 0x0000001304137211 */ /* 0x001fca00078ec0ff */
[----:B------:R-:W0:Y:S02]  /*eeb0*/  LDS.128 R4, [R19+0x2a8d0] ;  /* 0x02a8d00013047984 */ /* 0x000e240000000c00 */
[----:B0-----:R-:W-:Y:S02]  /*eec0*/  R2UR UR6, R5 ;  /* 0x00000000050672ca */ /* 0x001fe400000e0000 */
[----:B------:R-:W-:Y:S02]  /*eed0*/  R2UR UR5, R6 ;  /* 0x00000000060572ca */ /* 0x000fe400000e0000 */
[----:B------:R-:W-:Y:S01]  /*eee0*/  R2UR UR7, R7 ;  /* 0x00000000070772ca */ /* 0x000fe200000e0000 */
[----:B------:R-:W-:Y:S06]  /*eef0*/  BAR.ARV 0x4, 0x180 ;  /* 0x0106000000007b1d */ /* 0x000fec0000002000 */
[----:B------:R-:W-:Y:S08]  /*ef00*/  @P0 BRA `(.L_x_1300) ;  /* 0x0000002000880947 */ /* 0x000ff00003800000 */
[----:B------:R-:W0:Y:S01]  /*ef10*/  S2R R4, SR_SWINHI ;  /* 0x0000000000047919 */ /* 0x000e220000002f00 */
[----:B------:R-:W-:Y:S01]  /*ef20*/  R2UR UR13, R183 ;  /* 0x00000000b70d72ca */ /* 0x000fe200000e0000 */
[----:B------:R-:W-:Y:S01]  /*ef30*/  ULDC.64 UR10, c[0x0][0xc00] ;  /* 0x00030000000a7ab9 */ /* 0x000fe20000000a00 */
[----:B------:R-:W-:Y:S01]  /*ef40*/  ULDC.64 UR8, c[0x0][0xc00] ;  /* 0x0003000000087ab9 */ /* 0x000fe20000000a00 */
[----:B------:R-:W-:Y:S02]  /*ef50*/  R2UR UR15, R164 ;  /* 0x00000000a40f72ca */ /* 0x000fe400000e0000 */
[----:B------:R-:W-:Y:S02]  /*ef60*/  R2UR UR12, R22 ;  /* 0x00000000160c72ca */ /* 0x000fe400000e0000 */
[----:B------:R-:W-:Y:S02]  /*ef70*/  R2UR UR14, R165 ;  /* 0x00000000a50e72ca */ /* 0x000fe400000e0000 */
[----:B------:R-:W-:-:S04]  /*ef80*/  R2UR UR20, R166 ;  /* 0x00000000a61472ca */ /* 0x000fc800000e0000 */
[----:B------:R-:W-:Y:S01]  /*ef90*/  UIMAD.WIDE UR8, UR13, 0x4, UR8 ;  /* 0x000000040d0878a5 */ /* 0x000fe2000f8e0208 */
[----:B------:R-:W-:Y:S02]  /*efa0*/  MOV R16, R19 ;  /* 0x0000001300107202 */ /* 0x000fe40000000f00 */
[----:B0-----:R-:W-:-:S03]  /*efb0*/  MOV R17, R4 ;  /* 0x0000000400117202 */ /* 0x001fc60000000f00 */
[----:B------:R-:W-:-:S03]  /*efc0*/  IMAD.WIDE R4, R203, 0x2, R16 ;  /* 0x00000002cb047825 */ /* 0x000fc600078e0210 */
[C---:B------:R-:W-:Y:S02]  /*efd0*/  LOP3.LUT R7, R4.reuse, 0x380, RZ, 0xc0, !PT ;  /* 0x0000038004077812 */ /* 0x040fe400078ec0ff */
[C---:B------:R-:W-:Y:S02]  /*efe0*/  IADD3 R8, P5, R4.reuse, 0x40, RZ ;  /* 0x0000004004087810 */ /* 0x040fe40007fbe0ff */
[----:B------:R-:W-:Y:S02]  /*eff0*/  SHF.R.U64 R7, R7, 0x3, RZ ;  /* 0x0000000307077819 */ /* 0x000fe400000012ff */
[C---:B------:R-:W-:Y:S01]  /*f000*/  IADD3 R31, P6, R4.reuse, 0x20, RZ ;  /* 0x00000020041f7810 */ /* 0x040fe20007fde0ff */
[--C-:B------:R-:W-:Y:S01]  /*f010*/  IMAD.X R27, RZ, RZ, R5.reuse, P5 ;  /* 0x000000ffff1b7224 */ /* 0x100fe200028e0605 */
[C---:B------:R-:W-:Y:S02]  /*f020*/  IADD3 R75, P4, R4.reuse, 0x60, RZ ;  /* 0x00000060044b7810 */ /* 0x040fe40007f9e0ff */
[C---:B------:R-:W-:Y:S01]  /*f030*/  IADD3 R95, P3, R4.reuse, 0x4000, RZ ;  /* 0x00004000045f7810 */ /* 0x040fe20007f7e0ff */
[--C-:B------:R-:W-:Y:S01]  /*f040*/  IMAD.X R29, RZ, RZ, R5.reuse, P6 ;  /* 0x000000ffff1d7224 */ /* 0x100fe200030e0605 */
[C---:B------:R-:W-:Y:S01]  /*f050*/  IADD3 R97, P2, R4.reuse, 0x4020, RZ ;  /* 0x0000402004617810 */ /* 0x040fe20007f5e0ff */
[--C-:B------:R-:W-:Y:S01]  /*f060*/  IMAD.X R15, RZ, RZ, R5.reuse, P4 ;  /* 0x000000ffff0f7224 */ /* 0x100fe200020e0605 */
[C---:B------:R-:W-:Y:S01]  /*f070*/  IADD3 R99, P1, R4.reuse, 0x4040, RZ ;  /* 0x0000404004637810 */ /* 0x040fe20007f3e0ff */
[--C-:B------:R-:W-:Y:S01]  /*f080*/  IMAD.X R25, RZ, RZ, R5.reuse, P3 ;  /* 0x000000ffff197224 */ /* 0x100fe200018e0605 */
[----:B------:R-:W-:Y:S01]  /*f090*/  BAR.SYNC.DEFER_BLOCKING 0x1, 0x100 ;  /* 0x0044000000007b1d */ /* 0x000fe20000010000 */
        /* <DEDUP_REMOVED lines=9> */
[----:B------:R-:W-:Y:S02]  /*f130*/  LOP3.LUT R12, R95, 0x380, RZ, 0xc0, !PT ;  /* 0x000003805f0c7812 */ /* 0x000fe400078ec0ff */
[----:B------:R-:W-:Y:S02]  /*f140*/  SHF.R.U64 R10, R10, 0x3, RZ ;  /* 0x000000030a0a7819 */ /* 0x000fe400000012ff */
[----:B------:R-:W-:Y:S02]  /*f150*/  LOP3.LUT R26, R7, R8, RZ, 0x3c, !PT ;  /* 0x00000008071a7212 */ /* 0x000fe400078e3cff */
[----:B------:R-:W-:-:S02]  /*f160*/  SHF.R.U64 R6, R6, 0x3, RZ ;  /* 0x0000000306067819 */ /* 0x000fc400000012ff */
[----:B------:R-:W-:Y:S02]  /*f170*/  LOP3.LUT R8, R97, 0x380, RZ, 0xc0, !PT ;  /* 0x0000038061087812 */ /* 0x000fe400078ec0ff */
[----:B------:R-:W-:Y:S02]  /*f180*/  SHF.R.U64 R12, R12, 0x3, RZ ;  /* 0x000000030c0c7819 */ /* 0x000fe400000012ff */
[----:B------:R-:W-:Y:S02]  /*f190*/  LOP3.LUT R14, R10, R75, RZ, 0x3c, !PT ;  /* 0x0000004b0a0e7212 */ /* 0x000fe400078e3cff */
[----:B------:R-:W-:Y:S02]  /*f1a0*/  LOP3.LUT R28, R6, R31, RZ, 0x3c, !PT ;  /* 0x0000001f061c7212 */ /* 0x000fe400078e3cff */
[----:B------:R-:W-:Y:S02]  /*f1b0*/  LOP3.LUT R10, R99, 0x380, RZ, 0xc0, !PT ;  /* 0x00000380630a7812 */ /* 0x000fe400078ec0ff */
[----:B------:R-:W-:-:S02]  /*f1c0*/  SHF.R.U64 R8, R8, 0x3, RZ ;  /* 0x0000000308087819 */ /* 0x000fc400000012ff */
[----:B------:R-:W-:Y:S02]  /*f1d0*/  LOP3.LUT R31, R74, 0x380, RZ, 0xc0, !PT ;  /* 0x000003804a1f7812 */ /* 0x000fe400078ec0ff */
[----:B------:R-:W-:Y:S02]  /*f1e0*/  LOP3.LUT R24, R12, R95, RZ, 0x3c, !PT ;  /* 0x0000005f0c187212 */ /* 0x000fe400078e3cff */
[----:B------:R-:W-:Y:S02]  /*f1f0*/  SHF.R.U64 R10, R10, 0x3, RZ ;  /* 0x000000030a0a7819 */ /* 0x000fe400000012ff */
[----:B------:R-:W-:Y:S02]  /*f200*/  LOP3.LUT R12, R8, R97, RZ, 0x3c, !PT ;  /* 0x00000061080c7212 */ /* 0x000fe400078e3cff */
[----:B------:R-:W-:Y:S02]  /*f210*/  MOV R30, R4 ;  /* 0x00000004001e7202 */ /* 0x000fe40000000f00 */
[----:B------:R-:W-:-:S02]  /*f220*/  SHF.R.U64 R31, R31, 0x3, RZ ;  /* 0x000000031f1f7819 */ /* 0x000fc400000012ff */
[----:B------:R-:W-:Y:S02]  /*f230*/  F2FP.F16.F32.PACK_AB R4, R3, R2 ;  /* 0x000000020304723e */ /* 0x000fe400000000ff */
[----:B------:R-:W-:Y:S02]  /*f240*/  F2FP.F16.F32.PACK_AB R5, R89, R88 ;  /* 0x000000585905723e */ /* 0x000fe400000000ff */
[----:B------:R-:W-:Y:S02]  /*f250*/  F2FP.F16.F32.PACK_AB R6, R21, R20 ;  /* 0x000000141506723e */ /* 0x000fe400000000ff */
[----:B------:R-:W-:Y:S02]  /*f260*/  F2FP.F16.F32.PACK_AB R7, R91, R90 ;  /* 0x0000005a5b07723e */ /* 0x000fe400000000ff */
[----:B------:R-:W-:Y:S02]  /*f270*/  LOP3.LUT R10, R10, R99, RZ, 0x3c, !PT ;  /* 0x000000630a0a7212 */ /* 0x000fe400078e3cff */
[----:B------:R-:W-:Y:S01]  /*f280*/  MOV R97, R14 ;  /* 0x0000000e00617202 */ /* 0x000fe20000000f00 */
[----:B------:R0:W-:Y:S01]  /*f290*/  STSM.16.M88.4 [R30], R4 ;  /* 0x000000041e007844 */ /* 0x0001e20000000200 */
[----:B------:R-:W-:-:S02]  /*f2a0*/  MOV R95, R12 ;  /* 0x0000000c005f7202 */ /* 0x000fc40000000f00 */
[----:B------:R-:W-:Y:S02]  /*f2b0*/  LOP3.LUT R8, R31, R74, RZ, 0x3c, !PT ;  /* 0x0000004a1f087212 */ /* 0x000fe400078e3cff */
[----:B------:R-:W-:Y:S02]  /*f2c0*/  MOV R99, R28 ;  /* 0x0000001c00637202 */ /* 0x000fe40000000f00 */
[----:B------:R-:W-:Y:S02]  /*f2d0*/  MOV R98, R26 ;  /* 0x0000001a00627202 */ /* 0x000fe40000000f00 */
[----:B------:R-:W-:Y:S02]  /*f2e0*/  MOV R96, R24 ;  /* 0x0000001800607202 */ /* 0x000fe40000000f00 */
[----:B------:R-:W-:Y:S02]  /*f2f0*/  F2FP.F16.F32.PACK_AB R12, R33, R32 ;  /* 0x00000020210c723e */ /* 0x000fe400000000ff */
[----:B------:R-:W-:-:S02]  /*f300*/  F2FP.F16.F32.PACK_AB R13, R35, R34 ;  /* 0x00000022230d723e */ /* 0x000fc400000000ff */
[----:B------:R-:W-:Y:S02]  /*f310*/  F2FP.F16.F32.PACK_AB R14, R37, R36 ;  /* 0x00000024250e723e */ /* 0x000fe400000000ff */
[----:B------:R-:W-:Y:S02]  /*f320*/  F2FP.F16.F32.PACK_AB R15, R39, R38 ;  /* 0x00000026270f723e */ /* 0x000fe400000000ff */
[----:B------:R-:W-:Y:S02]  /*f330*/  F2FP.F16.F32.PACK_AB R24, R41, R40 ;  /* 0x000000282918723e */ /* 0x000fe400000000ff */
[----:B------:R-:W-:Y:S01]  /*f340*/  F2FP.F16.F32.PACK_AB R25, R43, R42 ;  /* 0x0000002a2b19723e */ /* 0x000fe200000000ff */
[----:B------:R-:W-:Y:S01]  /*f350*/  STSM.16.M88.4 [R99], R12 ;  /* 0x0000000c63007844 */ /* 0x000fe20000000200 */
[----:B------:R-:W-:Y:S02]  /*f360*/  F2FP.F16.F32.PACK_AB R26, R45, R44 ;  /* 0x0000002c2d1a723e */ /* 0x000fe400000000ff */
[----:B------:R-:W-:-:S02]  /*f370*/  F2FP.F16.F32.PACK_AB R27, R47, R46 ;  /* 0x0000002e2f1b723e */ /* 0x000fc400000000ff */
[----:B------:R-:W-:Y:S02]  /*f380*/  F2FP.F16.F32.PACK_AB R28, R49, R48 ;  /* 0x00000030311c723e */ /* 0x000fe400000000ff */
[----:B------:R-:W-:Y:S01]  /*f390*/  F2FP.F16.F32.PACK_AB R29, R51, R50 ;  /* 0x00000032331d723e */ /* 0x000fe200000000ff */
[----:B------:R1:W-:Y:S01]  /*f3a0*/  STSM.16.M88.4 [R98], R24 ;  /* 0x0000001862007844 */ /* 0x0003e20000000200 */
[----:B0-----:R-:W-:Y:S02]  /*f3b0*/  F2FP.F16.F32.PACK_AB R30, R53, R52 ;  /* 0x00000034351e723e */ /* 0x001fe400000000ff */
[----:B------:R-:W-:Y:S02]  /*f3c0*/  F2FP.F16.F32.PACK_AB R31, R55, R54 ;  /* 0x00000036371f723e */ /* 0x000fe400000000ff */
[----:B------:R-:W-:Y:S02]  /*f3d0*/  MOV R75, R10 ;  /* 0x0000000a004b7202 */ /* 0x000fe40000000f00 */
[----:B------:R-:W-:Y:S01]  /*f3e0*/  MOV R74, R8 ;  /* 0x00000008004a7202 */ /* 0x000fe20000000f00 */
[----:B------:R0:W-:Y:S01]  /*f3f0*/  STSM.16.M88.4 [R97], R28 ;  /* 0x0000001c61007844 */ /* 0x0001e20000000200 */
[----:B------:R-:W-:-:S02]  /*f400*/  F2FP.F16.F32.PACK_AB R4, R57, R56 ;  /* 0x000000383904723e */ /* 0x000fc400000000ff */
[----:B------:R-:W-:Y:S02]  /*f410*/  F2FP.F16.F32.PACK_AB R5, R59, R58 ;  /* 0x0000003a3b05723e */ /* 0x000fe400000000ff */
[----:B------:R-:W-:Y:S02]  /*f420*/  F2FP.F16.F32.PACK_AB R6, R61, R60 ;  /* 0x0000003c3d06723e */ /* 0x000fe400000000ff */
[----:B------:R-:W-:Y:S01]  /*f430*/  F2FP.F16.F32.PACK_AB R7, R63, R62 ;  /* 0x0000003e3f07723e */ /* 0x000fe200000000ff */
[----:B-1----:R-:W1:Y:S01]  /*f440*/  LDC.64 R98, c[0x0][0xc08] ;  /* 0x00030200ff627b82 */ /* 0x002e620000000a00 */
[----:B------:R-:W-:Y:S02]  /*f450*/  F2FP.F16.F32.PACK_AB R8, R65, R64 ;  /* 0x000000404108723e */ /* 0x000fe400000000ff */
[----:B------:R-:W-:Y:S01]  /*f460*/  F2FP.F16.F32.PACK_AB R9, R67, R66 ;  /* 0x000000424309723e */ /* 0x000fe200000000ff */
[----:B------:R-:W-:Y:S01]  /*f470*/  STSM.16.M88.4 [R96], R4 ;  /* 0x0000000460007844 */ /* 0x000fe20000000200 */
[----:B------:R-:W-:-:S02]  /*f480*/  F2FP.F16.F32.PACK_AB R10, R69, R68 ;  /* 0x00000044450a723e */ /* 0x000fc400000000ff */
[----:B------:R-:W-:Y:S01]  /*f490*/  F2FP.F16.F32.PACK_AB R11, R71, R70 ;  /* 0x00000046470b723e */ /* 0x000fe200000000ff */
[----:B0-----:R-:W-:Y:S01]  /*f4a0*/  IMAD.U32 R28, RZ, RZ, UR8 ;  /* 0x00000008ff1c7e24 */ /* 0x001fe2000f8e00ff */
[----:B------:R-:W-:Y:S01]  /*f4b0*/  F2FP.F16.F32.PACK_AB R12, R73, R72 ;  /* 0x00000048490c723e */ /* 0x000fe200000000ff */
[----:B------:R-:W-:Y:S01]  /*f4c0*/  IMAD.U32 R29, RZ, RZ, UR9 ;  /* 0x00000009ff1d7e24 */ /* 0x000fe2000f8e00ff */
[----:B------:R-:W-:Y:S01]  /*f4d0*/  F2FP.F16.F32.PACK_AB R13, R93, R92 ;  /* 0x0000005c5d0d723e */ /* 0x000fe200000000ff */
[----:B------:R-:W-:Y:S01]  /*f4e0*/  STSM.16.M88.4 [R95], R8 ;  /* 0x000000085f007844 */ /* 0x000fe20000000200 */
[----:B------:R-:W-:Y:S02]  /*f4f0*/  F2FP.F16.F32.PACK_AB R14, R77, R76 ;  /* 0x0000004c4d0e723e */ /* 0x000fe400000000ff */
[----:B------:R-:W-:Y:S02]  /*f500*/  F2FP.F16.F32.PACK_AB R15, R79, R78 ;  /* 0x0000004e4f0f723e */ /* 0x000fe400000000ff */
[----:B------:R-:W-:-:S02]  /*f510*/  F2FP.F16.F32.PACK_AB R24, R81, R80 ;  /* 0x000000505118723e */ /* 0x000fc400000000ff */
[----:B------:R-:W-:Y:S01]  /*f520*/  F2FP.F16.F32.PACK_AB R25, R83, R82 ;  /* 0x000000525319723e */ /* 0x000fe200000000ff */
[----:B------:R0:W-:Y:S01]  /*f530*/  STSM.16.M88.4 [R75], R12 ;  /* 0x0000000c4b007844 */ /* 0x0001e20000000200 */
[----:B------:R-:W-:Y:S02]  /*f540*/  F2FP.F16.F32.PACK_AB R26, R85, R84 ;  /* 0x00000054551a723e */ /* 0x000fe400000000ff */
[----:B------:R-:W-:Y:S02]  /*f550*/  F2FP.F16.F32.PACK_AB R27, R87, R86 ;  /* 0x00000056571b723e */ /* 0x000fe400000000ff */
[----:B------:R-:W-:-:S03]  /*f560*/  ISETP.NE.U32.AND P0, PT, RZ, UR10, PT ;  /* 0x0000000aff007c0c */ /* 0x000fc6000bf05070 */
[----:B------:R2:W-:Y:S01]  /*f570*/  STSM.16.M88.4 [R74], R24 ;  /* 0x000000184a007844 */ /* 0x0005e20000000200 */
[----:B------:R-:W-:Y:S01]  /*f580*/  BAR.SYNC.DEFER_BLOCKING 0x1, 0x100 ;  /* 0x0044000000007b1d */ /* 0x000fe20000010000 */
[----:B------:R-:W-:-:S07]  /*f590*/  ISETP.NE.AND.EX P0, PT, RZ, UR11, PT, P0 ;  /* 0x0000000bff007c0c */ /* 0x000fce000bf05300 */
[----:B0-----:R-:W0:Y:S06]  /*f5a0*/  LDC R75, c[0x0][0xbe8] ;  /* 0x0002fa00ff4b7b82 */ /* 0x001e2c0000000800 */
[----:B------:R-:W3:Y:S01]  /*f5b0*/  @P0 LDG.E R30, desc[UR36][R28.64] ;  /* 0x000000241c1e0981 */ /* 0x000ee2000c1e1900 */
[----:B-1----:R-:W-:Y:S02]  /*f5c0*/  ISETP.NE.U32.AND P1, PT, R98, RZ, PT ;  /* 0x000000ff6200720c */ /* 0x002fe40003f25070 */
[----:B------:R-:W-:-:S11]  /*f5d0*/  R2UR UR4, R99 ;  /* 0x00000000630472ca */ /* 0x000fd600000e0000 */
[----:B------:R-:W-:Y:S02]  /*f5e0*/  VOTEU.ANY UP0, P1 ;  /* 0x00000000003f7886 */ /* 0x000fe40000800100 */
[----:B------:R-:W-:Y:S01]  /*f5f0*/  UISETP.NE.AND.EX UP0, UPT, UR4, URZ, UPT, UP0 ;  /* 0x0000003f0400728c */ /* 0x000fe2000bf05300 */
[----:B0-----:R-:W-:Y:S02]  /*f600*/  ISETP.NE.AND P1, PT, R75, 0x1, PT ;  /* 0x000000014b00780c */ /* 0x001fe40003f25270 */
[----:B------:R-:W-:Y:S02]  /*f610*/  ULDC UR4, c[0x0][0xa88] ;  /* 0x0002a20000047ab9 */ /* 0x000fe40000000800 */
[----:B--2---:R-:W-:Y:S01]  /*f620*/  IMAD.U32 R74, RZ, RZ, UR4 ;  /* 0x00000004ff4a7e24 */ /* 0x004fe2000f8e00ff */
[----:B------:R-:W-:Y:S01]  /*f630*/  PLOP3.LUT P4, PT, PT, PT, UP0, 0x80, 0x0 ;  /* 0x000000000000781c */ /* 0x000fe20003f8f008 */
[----:B------:R-:W-:-:S04]  /*f640*/  ULDC UR4, c[0x0][0xad4] ;  /* 0x0002b50000047ab9 */ /* 0x000fc80000000800 */
[----:B------:R-:W-:Y:S02]  /*f650*/  @UP0 ULDC.64 UR8, c[0x0][0xc08] ;  /* 0x0003020000080ab9 */ /* 0x000fe40000000a00 */
[----:B------:R-:W-:Y:S01]  /*f660*/  @UP0 UIMAD.WIDE UR8, UR13, 0x4, UR8 ;  /* 0x000000040d0808a5 */ /* 0x000fe2000f8e0208 */
[----:B------:R-:W0:Y:S01]  /*f670*/  @P1 LDC R6, c[0x0][0xbec] ;  /* 0x0002fb00ff061b82 */ /* 0x000e220000000800 */
[----:B------:R-:W-:-:S04]  /*f680*/  UISETP.NE.AND UP0, UPT, UR15, URZ, UPT ;  /* 0x0000003f0f00728c */ /* 0x000fc8000bf05270 */
[----:B------:R-:W-:Y:S01]  /*f690*/  USEL UR4, UR15, UR4, UP0 ;  /* 0x000000040f047287 */ /* 0x000fe20008000000 */
[----:B------:R-:W-:Y:S02]  /*f6a0*/  IMAD.U32 R4, RZ, RZ, UR8 ;  /* 0x00000008ff047e24 */ /* 0x000fe4000f8e00ff */
[----:B------:R-:W1:Y:S01]  /*f6b0*/  @P1 LDC R9, c[0x0][0xbf0] ;  /* 0x0002fc00ff091b82 */ /* 0x000e620000000800 */
[----:B------:R-:W-:Y:S01]  /*f6c0*/  UISETP.GT.AND UP1, UPT, UR4, 0x1, UPT ;  /* 0x000000010400788c */ /* 0x000fe2000bf24270 */
[----:B------:R-:W-:Y:S01]  /*f6d0*/  IMAD.U32 R5, RZ, RZ, UR9 ;  /* 0x00000009ff057e24 */ /* 0x000fe2000f8e00ff */
[----:B------:R-:W-:Y:S02]  /*f6e0*/  UMOV UR19, 0x9b8 ;  /* 0x000009b800137882 */ /* 0x000fe40000000000 */
[----:B------:R-:W-:Y:S02]  /*f6f0*/  USEL UR19, UR19, 0x978, UP1 ;  /* 0x0000097813137887 */ /* 0x000fe40008800000 */
[----:B------:R-:W-:Y:S01]  /*f700*/  UISETP.NE.U32.AND UP0, UPT, UR10, URZ, UPT ;  /* 0x0000003f0a00728c */ /* 0x000fe2000bf05070 */
[----:B------:R-:W-:Y:S01]  /*f710*/  VIADD R13, R23, UR12 ;  /* 0x0000000c170d7c36 */ /* 0x000fe20008000000 */
[----:B------:R-:W-:Y:S01]  /*f720*/  USHF.R.S32.HI UR10, URZ, 0x1f, UR13 ;  /* 0x0000001f3f0a7899 */ /* 0x000fe2000801140d */
[----:B------:R0:W5:Y:S01]  /*f730*/  @P4 LDG.E R74, desc[UR36][R4.64] ;  /* 0x00000024044a4981 */ /* 0x000162000c1e1900 */
[----:B------:R-:W-:Y:S01]  /*f740*/  UISETP.NE.AND.EX UP0, UPT, UR11, URZ, UPT, UP0 ;  /* 0x0000003f0b00728c */ /* 0x000fe2000bf05300 */
[----:B------:R-:W-:Y:S01]  /*f750*/  IMAD.MOV.U32 R7, RZ, RZ, R13 ;  /* 0x000000ffff077224 */ /* 0x000fe200078e000d */
[----:B------:R-:W-:Y:S01]  /*f760*/  UMOV UR4, URZ ;  /* 0x0000003f00047c82 */ /* 0x000fe20008000000 */
[----:B------:R-:W-:-:S02]  /*f770*/  USEL UR9, UR14, URZ, UP1 ;  /* 0x0000003f0e097287 */ /* 0x000fc40008800000 */
[----:B------:R-:W-:Y:S02]  /*f780*/  USEL UR8, UR13, URZ, !UP0 ;  /* 0x0000003f0d087287 */ /* 0x000fe4000c000000 */
[----:B------:R-:W-:Y:S01]  /*f790*/  USEL UR18, UR10, URZ, !UP0 ;  /* 0x0000003f0a127287 */ /* 0x000fe2000c000000 */
[----:B------:R-:W-:Y:S02]  /*f7a0*/  ULDC.64 UR12, c[0x0][UR19+0x220] ;  /* 0x00008800130c7abb */ /* 0x000fe40008000a00 */
[----:B------:R-:W-:Y:S01]  /*f7b0*/  ULDC.64 UR10, c[0x0][UR19+0x218] ;  /* 0x00008600130a7abb */ /* 0x000fe20008000a00 */
[----:B0-----:R-:W-:Y:S01]  /*f7c0*/  @P1 IMAD.HI.U32 R4, R13, R6, RZ ;  /* 0x000000060d041227 */ /* 0x001fe200078e00ff */
[----:B------:R-:W-:Y:S01]  /*f7d0*/  ULDC.64 UR14, c[0x0][UR19+0x228] ;  /* 0x00008a00130e7abb */ /* 0x000fe20008000a00 */
[----:B------:R-:W-:Y:S02]  /*f7e0*/  UIMAD.WIDE.U32 UR16, UR10, UR20, URZ ;  /* 0x000000140a1072a5 */ /* 0x000fe4000f8e003f */
[----:B------:R-:W-:Y:S01]  /*f7f0*/  UIMAD UR13, UR13, UR8, URZ ;  /* 0x000000080d0d72a4 */ /* 0x000fe2000f8e023f */
[----:B-1----:R-:W-:Y:S01]  /*f800*/  @P1 SHF.R.U32.HI R7, RZ, R9, R4 ;  /* 0x00000009ff071219 */ /* 0x002fe20000011604 */
[----:B------:R-:W-:-:S02]  /*f810*/  UIMAD UR20, UR11, UR20, URZ ;  /* 0x000000140b1472a4 */ /* 0x000fc4000f8e023f */
[----:B------:R-:W-:Y:S02]  /*f820*/  UIMAD.WIDE.U32 UR10, UR12, UR8, URZ ;  /* 0x000000080c0a72a5 */ /* 0x000fe4000f8e003f */
[----:B------:R-:W-:Y:S01]  /*f830*/  UIMAD.WIDE.U32 UR22, UR14, UR9, URZ ;  /* 0x000000090e1672a5 */ /* 0x000fe2000f8e003f */
[----:B------:R-:W-:Y:S01]  /*f840*/  IMAD.MOV R6, RZ, RZ, -R7 ;  /* 0x000000ffff067224 */ /* 0x000fe200078e0a07 */
[----:B------:R-:W-:Y:S02]  /*f850*/  UIMAD UR9, UR15, UR9, URZ ;  /* 0x000000090f0972a4 */ /* 0x000fe4000f8e023f */
[----:B------:R-:W-:Y:S01]  /*f860*/  UIMAD UR13, UR12, UR18, UR13 ;  /* 0x000000120c0d72a4 */ /* 0x000fe2000f8e020d */
[----:B------:R-:W-:Y:S01]  /*f870*/  IMAD R9, R75, R6, R13 ;  /* 0x000000064b097224 */ /* 0x000fe200078e020d */
[----:B------:R-:W-:Y:S01]  /*f880*/  UIADD3 UR20, UR17, UR20, URZ ;  /* 0x0000001411147290 */ /* 0x000fe2000fffe03f */
[----:B------:R-:W-:Y:S02]  /*f890*/  IMAD.U32 R4, RZ, RZ, UR22 ;  /* 0x00000016ff047e24 */ /* 0x000fe4000f8e00ff */
[----:B------:R-:W-:Y:S01]  /*f8a0*/  IMAD.U32 R5, RZ, RZ, UR23 ;  /* 0x00000017ff057e24 */ /* 0x000fe2000f8e00ff */
[----:B------:R-:W-:-:S02]  /*f8b0*/  SHF.R.S32.HI R5, RZ, 0x1f, R7 ;  /* 0x0000001fff057819 */ /* 0x000fc40000011407 */
[----:B------:R-:W-:Y:S02]  /*f8c0*/  SHF.R.S32.HI R6, RZ, 0x1f, R9 ;  /* 0x0000001fff067819 */ /* 0x000fe40000011409 */
[----:B---3--:R-:W-:-:S13]  /*f8d0*/  @P0 R2UR UR4, R30 ;  /* 0x000000001e0402ca */ /* 0x008fda00000e0000 */
        /* <DEDUP_REMOVED lines=23> */
.L_x_1301:
[----:B------:R-:W-:Y:S01]  /*fa50*/  R2UR UR9, R22 ;  /* 0x00000000160972ca */ /* 0x000fe200000e0000 */
[----:B------:R-:W-:Y:S01]  /*fa60*/  SHFL.IDX PT, R4, R8, RZ, 0x1c1f ;  /* 0x001c1fff08047589 */ /* 0x000fe200000e0000 */
[----:B-----5:R-:W-:Y:S01]  /*fa70*/  IMAD R74, R74, R75, RZ ;  /* 0x0000004b4a4a7224 */ /* 0x020fe200078e02ff */
[----:B------:R-:W-:Y:S02]  /*fa80*/  LOP3.LUT P0, RZ, R185, 0x3, RZ, 0xc0, !PT ;  /* 0x00000003b9ff7812 */ /* 0x000fe4000780c0ff */
[----:B------:R-:W0:Y:S01]  /*fa90*/  SHFL.IDX PT, R5, R10, RZ, 0x1c1f ;  /* 0x001c1fff0a057589 */ /* 0x000e2200000e0000 */
[----:B------:R-:W-:-:S03]  /*faa0*/  PLOP3.LUT P3, PT, PT, PT, UP1, 0x80, 0x0 ;  /* 0x000000000000781c */ /* 0x000fc60003f6f018 */
[----:B------:R-:W-:Y:S04]  /*fab0*/  SHFL.IDX PT, R6, R8, 0x1, 0x1c1f ;  /* 0x003c1f0008067f89 */ /* 0x000fe800000e0000 */
[----:B------:R-:W1:Y:S01]  /*fac0*/  SHFL.IDX PT, R7, R10, 0x1, 0x1c1f ;  /* 0x003c1f000a077f89 */ /* 0x000e6200000e0000 */
[----:B------:R-:W-:-:S04]  /*fad0*/  VIADD R11, R202, UR9 ;  /* 0x00000009ca0b7c36 */ /* 0x000fc80008000000 */
[C---:B------:R-:W-:Y:S01]  /*fae0*/  VIADD R9, R11.reuse, 0x8 ;  /* 0x000000080b097836 */ /* 0x040fe20000000000 */
[----:B------:R-:W-:-:S04]  /*faf0*/  ISETP.GE.OR P2, PT, R11, R74, P0 ;  /* 0x0000004a0b00720c */ /* 0x000fc80000746670 */
[----:B------:R-:W-:-:S09]  /*fb00*/  ISETP.GE.OR P0, PT, R9, R74, P0 ;  /* 0x0000004a0900720c */ /* 0x000fd20000706670 */
[----:B0-----:R0:W-:Y:S01]  /*fb10*/  @!P2 ST.E desc[UR36][R4.64], R0 ;  /* 0x000000000400a985 */ /* 0x0011e2000c101924 */
[----:B------:R-:W-:-:S03]  /*fb20*/  ISETP.GE.AND P2, PT, R11, R74, PT ;  /* 0x0000004a0b00720c */ /* 0x000fc60003f46270 */
[----:B-1----:R0:W-:Y:S01]  /*fb30*/  @!P0 ST.E desc[UR36][R6.64], R94 ;  /* 0x0000005e06008985 */ /* 0x0021e2000c101924 */
[----:B------:R-:W-:Y:S01]  /*fb40*/  ISETP.GE.AND P0, PT, R9, R74, PT ;  /* 0x0000004a0900720c */ /* 0x000fe20003f06270 */
[----:B------:R-:W-:-:S12]  /*fb50*/  @P3 BRA `(.L_x_1302) ;  /* 0x0000000800903947 */ /* 0x000fd80003800000 */
[----:B------:R-:W-:Y:S01]  /*fb60*/  IMAD R3, R182, 0x40, R160 ;  /* 0x00000040b6037824 */ /* 0x000fe200078e02a0 */
[----:B------:R-:W-:Y:S01]  /*fb70*/  ULDC.64 UR12, c[0x0][0xaa0] ;  /* 0x0002a800000c7ab9 */ /* 0x000fe20000000a00 */
[----:B------:R-:W-:Y:S01]  /*fb80*/  R2UR UR16, R166 ;  /* 0x00000000a61072ca */ /* 0x000fe200000e0000 */
[----:B------:R-:W1:Y:S01]  /*fb90*/  @P1 LDC R21, c[0x0][0xbf0] ;  /* 0x0002fc00ff151b82 */ /* 0x000e620000000800 */
[----:B------:R-:W-:Y:S01]  /*fba0*/  IMAD.WIDE R16, R3, 0x2, R16 ;  /* 0x0000000203107825 */ /* 0x000fe200078e0210 */
[----:B------:R-:W-:Y:S02]  /*fbb0*/  R2UR UR15, R22 ;  /* 0x00000000160f72ca */ /* 0x000fe400000e0000 */
[C---:B------:R-:W-:Y:S01]  /*fbc0*/  IADD3 R9, P6, R16.reuse, 0x1000, RZ ;  /* 0x0000100010097810 */ /* 0x040fe20007fde0ff */
[----:B------:R-:W-:Y:S01]  /*fbd0*/  UIMAD UR9, UR14, UR12, URZ ;  /* 0x0000000c0e0972a4 */ /* 0x000fe2000f8e023f */
[C---:B------:R-:W-:Y:S02]  /*fbe0*/  IADD3 R13, P5, R16.reuse, 0x2000, RZ ;  /* 0x00002000100d7810 */ /* 0x040fe40007fbe0ff */
[----:B------:R-:W-:Y:S01]  /*fbf0*/  LOP3.LUT R8, R9, 0x380, RZ, 0xc0, !PT ;  /* 0x0000038009087812 */ /* 0x000fe200078ec0ff */
[----:B------:R-:W-:Y:S01]  /*fc00*/  UIMAD.WIDE.U32 UR10, UR4, UR12, URZ ;  /* 0x0000000c040a72a5 */ /* 0x000fe2000f8e003f */
[----:B------:R-:W-:-:S02]  /*fc10*/  IADD3 R25, P4, R16, 0x3000, RZ ;  /* 0x0000300010197810 */ /* 0x000fc40007f9e0ff */
[----:B------:R-:W-:Y:S01]  /*fc20*/  SHF.R.U64 R8, R8, 0x3, RZ ;  /* 0x0000000308087819 */ /* 0x000fe200000012ff */
[----:B------:R-:W-:Y:S01]  /*fc30*/  UIMAD UR9, UR4, UR13, UR9 ;  /* 0x0000000d040972a4 */ /* 0x000fe2000f8e0209 */
[----:B------:R-:W-:Y:S02]  /*fc40*/  IADD3 R29, P3, R16, 0x4000, RZ ;  /* 0x00004000101d7810 */ /* 0x000fe40007f7e0ff */
[----:B------:R-:W-:Y:S01]  /*fc50*/  LOP3.LUT R8, R8, R9, RZ, 0x3c, !PT ;  /* 0x0000000908087212 */ /* 0x000fe200078e3cff */
[----:B------:R-:W-:Y:S01]  /*fc60*/  IMAD.X R9, RZ, RZ, R17, P6 ;  /* 0x000000ffff097224 */ /* 0x000fe200030e0611 */
[C---:B------:R-:W-:Y:S01]  /*fc70*/  IADD3 R3, P6, R16.reuse, 0x7000, RZ ;  /* 0x0000700010037810 */ /* 0x040fe20007fde0ff */
[----:B------:R-:W-:Y:S01]  /*fc80*/  UIADD3 UR11, UR11, UR9, URZ ;  /* 0x000000090b0b7290 */ /* 0x000fe2000fffe03f */
[----:B------:R-:W-:Y:S01]  /*fc90*/  IADD3 R33, P2, R16, 0x5000, RZ ;  /* 0x0000500010217810 */ /* 0x000fe20007f5e0ff */
[----:B------:R-:W-:Y:S01]  /*fca0*/  ULDC.64 UR12, c[0x0][0xae8] ;  /* 0x0002ba00000c7ab9 */ /* 0x000fe20000000a00 */
[----:B0-----:R-:W-:-:S02]  /*fcb0*/  LOP3.LUT R0, R3, 0x380, RZ, 0xc0, !PT ;  /* 0x0000038003007812 */ /* 0x001fc400078ec0ff */
[C---:B------:R-:W-:Y:S02]  /*fcc0*/  IADD3 R37, P0, R16.reuse, 0x6000, RZ ;  /* 0x0000600010257810 */ /* 0x040fe40007f1e0ff */
[----:B------:R-:W-:Y:S02]  /*fcd0*/  LOP3.LUT R5, R16, 0x380, RZ, 0xc0, !PT ;  /* 0x0000038010057812 */ /* 0x000fe400078ec0ff */
[----:B------:R-:W-:Y:S02]  /*fce0*/  LOP3.LUT R12, R13, 0x380, RZ, 0xc0, !PT ;  /* 0x000003800d0c7812 */ /* 0x000fe400078ec0ff */
[----:B------:R-:W-:Y:S01]  /*fcf0*/  LOP3.LUT R24, R25, 0x380, RZ, 0xc0, !PT ;  /* 0x0000038019187812 */ /* 0x000fe200078ec0ff */
[----:B------:R-:W-:Y:S01]  /*fd00*/  USHF.R.S32.HI UR4, URZ, 0x1f, UR8 ;  /* 0x0000001f3f047899 */ /* 0x000fe20008011408 */
[----:B------:R-:W-:Y:S01]  /*fd10*/  SHF.R.U64 R0, R0, 0x3, RZ ;  /* 0x0000000300007819 */ /* 0x000fe200000012ff */
[----:B------:R-:W-:Y:S01]  /*fd20*/  UIMAD.WIDE.U32 UR10, UR16, UR12, UR10 ;  /* 0x0000000c100a72a5 */ /* 0x000fe2000f8e000a */
[----:B------:R-:W-:Y:S01]  /*fd30*/  LOP3.LUT R28, R29, 0x380, RZ, 0xc0, !PT ;  /* 0x000003801d1c7812 */ /* 0x000fe200078ec0ff */
[----:B------:R-:W-:Y:S01]  /*fd40*/  IMAD.X R41, RZ, RZ, R17, P6 ;  /* 0x000000ffff297224 */ /* 0x000fe200030e0611 */
[----:B------:R-:W-:Y:S01]  /*fd50*/  LOP3.LUT R40, R0, R3, RZ, 0x3c, !PT ;  /* 0x0000000300287212 */ /* 0x000fe200078e3cff */
[----:B------:R-:W5:Y:S01]  /*fd60*/  LD.E.128 R8, desc[UR36][R8.64] ;  /* 0x0000002408087980 */ /* 0x000f62000c101d00 */
[----:B------:R-:W0:Y:S01]  /*fd70*/  @P1 LDC R3, c[0x0][0xbec] ;  /* 0x0002fb00ff031b82 */ /* 0x000e220000000800 */
[----:B------:R-:W-:Y:S01]  /*fd80*/  IMAD R0, R163, 0x20, R182 ;  /* 0x00000020a3007824 */ /* 0x000fe200078e02b6 */
[----:B------:R-:W-:-:S02]  /*fd90*/  LOP3.LUT R32, R33, 0x380, RZ, 0xc0, !PT ;  /* 0x0000038021207812 */ /* 0x000fc400078ec0ff */
[----:B------:R-:W-:Y:S02]  /*fda0*/  LOP3.LUT R36, R37, 0x380, RZ, 0xc0, !PT ;  /* 0x0000038025247812 */ /* 0x000fe400078ec0ff */
[----:B------:R-:W-:Y:S01]  /*fdb0*/  SHF.R.U64 R5, R5, 0x3, RZ ;  /* 0x0000000305057819 */ /* 0x000fe200000012ff */
[----:B------:R-:W-:Y:S01]  /*fdc0*/  VIADD R20, R0, UR15 ;  /* 0x0000000f00147c36 */ /* 0x000fe20008000000 */
[----:B------:R-:W-:Y:S01]  /*fdd0*/  SHF.R.U64 R12, R12, 0x3, RZ ;  /* 0x000000030c0c7819 */ /* 0x000fe200000012ff */
[----:B------:R-:W-:Y:S01]  /*fde0*/  UIMAD UR11, UR16, UR13, UR11 ;  /* 0x0000000d100b72a4 */ /* 0x000fe2000f8e020b */
[----:B------:R-:W-:Y:S01]  /*fdf0*/  SHF.R.U64 R24, R24, 0x3, RZ ;  /* 0x0000000318187819 */ /* 0x000fe200000012ff */
[----:B------:R-:W5:Y:S01]  /*fe00*/  LD.E.128 R40, desc[UR36][R40.64] ;  /* 0x0000002428287980 */ /* 0x000f62000c101d00 */
[----:B------:R-:W-:Y:S01]  /*fe10*/  SHF.R.U64 R28, R28, 0x3, RZ ;  /* 0x000000031c1c7819 */ /* 0x000fe200000012ff */
[----:B------:R-:W-:Y:S01]  /*fe20*/  ULDC.64 UR12, c[0x0][0xaf0] ;  /* 0x0002bc00000c7ab9 */ /* 0x000fe20000000a00 */
[----:B------:R-:W-:-:S02]  /*fe30*/  SHF.R.U64 R32, R32, 0x3, RZ ;  /* 0x0000000320207819 */ /* 0x000fc400000012ff */
[----:B------:R-:W-:Y:S02]  /*fe40*/  SHF.R.U64 R36, R36, 0x3, RZ ;  /* 0x0000000324247819 */ /* 0x000fe400000012ff */
[----:B------:R-:W-:Y:S01]  /*fe50*/  LOP3.LUT R16, R5, R16, RZ, 0x3c, !PT ;  /* 0x0000001005107212 */ /* 0x000fe200078e3cff */
[----:B------:R-:W-:Y:S01]  /*fe60*/  UIMAD UR4, UR4, UR12, URZ ;  /* 0x0000000c040472a4 */ /* 0x000fe2000f8e023f */
[----:B------:R-:W-:Y:S01]  /*fe70*/  LOP3.LUT R12, R12, R13, RZ, 0x3c, !PT ;  /* 0x0000000d0c0c7212 */ /* 0x000fe200078e3cff */
[--C-:B------:R-:W-:Y:S01]  /*fe80*/  IMAD.X R13, RZ, RZ, R17.reuse, P5 ;  /* 0x000000ffff0d7224 */ /* 0x100fe200028e0611 */
[----:B------:R-:W-:Y:S01]  /*fe90*/  LOP3.LUT R24, R24, R25, RZ, 0x3c, !PT ;  /* 0x0000001918187212 */ /* 0x000fe200078e3cff */
[--C-:B------:R-:W-:Y:S01]  /*fea0*/  IMAD.X R25, RZ, RZ, R17.reuse, P4 ;  /* 0x000000ffff197224 */ /* 0x100fe200020e0611 */
[----:B------:R-:W-:Y:S01]  /*feb0*/  LOP3.LUT R28, R28, R29, RZ, 0x3c, !PT ;  /* 0x0000001d1c1c7212 */ /* 0x000fe200078e3cff */
[----:B0-----:R-:W-:Y:S01]  /*fec0*/  @P1 IMAD.HI.U32 R0, R20, R3, RZ ;  /* 0x0000000314001227 */ /* 0x001fe200078e00ff */
[----:B------:R-:W-:Y:S01]  /*fed0*/  LOP3.LUT R32, R32, R33, RZ, 0x3c, !PT ;  /* 0x0000002120207212 */ /* 0x000fe200078e3cff */
[----:B------:R0:W5:Y:S01]  /*fee0*/  LD.E.128 R4, desc[UR36][R16.64] ;  /* 0x0000002410047980 */ /* 0x000162000c101d00 */
[----:B------:R-:W-:Y:S01]  /*fef0*/  LOP3.LUT R36, R36, R37, RZ, 0x3c, !PT ;  /* 0x0000002524247212 */ /* 0x000fe200078e3cff */
[----:B------:R-:W-:-:S02]  /*ff00*/  IMAD.X R29, RZ, RZ, R17, P3 ;  /* 0x000000ffff1d7224 */ /* 0x000fc400018e0611 */
[--C-:B------:R-:W-:Y:S01]  /*ff10*/  IMAD.X R33, RZ, RZ, R17.reuse, P2 ;  /* 0x000000ffff217224 */ /* 0x100fe200010e0611 */
[----:B------:R-:W-:Y:S01]  /*ff20*/  UIMAD UR4, UR8, UR13, UR4 ;  /* 0x0000000d080472a4 */ /* 0x000fe2000f8e0204 */
[----:B------:R-:W-:Y:S01]  /*ff30*/  IMAD.X R37, RZ, RZ, R17, P0 ;  /* 0x000000ffff257224 */ /* 0x000fe200000e0611 */
[----:B------:R-:W-:Y:S01]  /*ff40*/  UIMAD.WIDE.U32 UR8, UR8, UR12, UR10 ;  /* 0x0000000c080872a5 */ /* 0x000fe2000f8e000a */
[----:B------:R-:W5:Y:S01]  /*ff50*/  LD.E.128 R12, desc[UR36][R12.64] ;  /* 0x000000240c0c7980 */ /* 0x000f62000c101d00 */
[----:B0-----:R-:W-:Y:S01]  /*ff60*/  IMAD.MOV.U32 R17, RZ, RZ, R20 ;  /* 0x000000ffff117224 */ /* 0x001fe200078e0014 */
[----:B-1----:R-:W-:Y:S01]  /*ff70*/  @P1 SHF.R.U32.HI R17, RZ, R21, R0 ;  /* 0x00000015ff111219 */ /* 0x002fe20000011600 */
[----:B------:R-:W-:Y:S01]  /*ff80*/  UIADD3 UR4, UR9, UR4, URZ ;  /* 0x0000000409047290 */ /* 0x000fe2000fffe03f */
[----:B------:R-:W5:Y:S01]  /*ff90*/  LD.E.128 R24, desc[UR36][R24.64] ;  /* 0x0000002418187980 */ /* 0x000f62000c101d00 */
[----:B------:R-:W-:Y:S01]  /*ffa0*/  ULDC.64 UR10, c[0x0][0xae0] ;  /* 0x0002b800000a7ab9 */ /* 0x000fe20000000a00 */
[--C-:B------:R-:W-:Y:S01]  /*ffb0*/  SHF.R.S32.HI R0, RZ, 0x1f, R17.reuse ;  /* 0x0000001fff007819 */ /* 0x100fe20000011411 */
[----:B------:R-:W-:Y:S01]  /*ffc0*/  IMAD.MOV R16, RZ, RZ, -R17 ;  /* 0x000000ffff107224 */ /* 0x000fe200078e0a11 */
[----:B------:R-:W5:Y:S01]  /*ffd0*/  LD.E.128 R28, desc[UR36][R28.64] ;  /* 0x000000241c1c7980 */ /* 0x000f62000c101d00 */
[----:B------:R-:W-:-:S02]  /*ffe0*/  IMAD.U32 R3, RZ, RZ, UR9 ;  /* 0x00000009ff037e24 */ /* 0x000fc4000f8e00ff */
[----:B------:R-:W-:Y:S01]  /*fff0*/  IMAD R0, R0, UR10, RZ ;  /* 0x0000000a00007c24 */ /* 0x000fe2000f8e02ff */
[----:B------:R-:W5:Y:S01]  /*10000*/  LD.E.128 R32, desc[UR36][R32.64] ;  /* 0x0000002420207980 */ /* 0x000f62000c101d00 */
[----:B------:R-:W-:Y:S02]  /*10010*/  IMAD R75, R75, R16, R20 ;  /* 0x000000104b4b7224 */ /* 0x000fe400078e0214 */
[----:B------:R-:W-:Y:S01]  /*10020*/  IMAD.U32 R2, RZ, RZ, UR8 ;  /* 0x00000008ff027e24 */ /* 0x000fe2000f8e00ff */
[----:B------:R-:W5:Y:S01]  /*10030*/  LD.E.128 R36, desc[UR36][R36.64] ;  /* 0x0000002424247980 */ /* 0x000f62000c101d00 */
[----:B------:R-:W-:Y:S01]  /*10040*/  IMAD.U32 R3, RZ, RZ, UR4 ;  /* 0x00000004ff037e24 */ /* 0x000fe2000f8e00ff */
[----:B------:R-:W-:Y:S01]  /*10050*/  ULDC.64 UR8, c[0x0][0xad8] ;  /* 0x0002b60000087ab9 */ /* 0x000fe20000000a00 */
[C---:B------:R-:W-:Y:S01]  /*10060*/  IMAD R21, R17.reuse, UR11, R0 ;  /* 0x0000000b11157c24 */ /* 0x040fe2000f8e0200 */
[----:B------:R-:W-:Y:S01]  /*10070*/  @!PT LDS RZ, [RZ] ;  /* 0x00000000fffff984 */ /* 0x000fe20000000800 */
[----:B------:R-:W-:Y:S01]  /*10080*/  @!PT LDS RZ, [RZ] ;  /* 0x00000000fffff984 */ /* 0x000fe20000000800 */
[----:B------:R-:W-:Y:S01]  /*10090*/  @!PT LDS RZ, [RZ] ;  /* 0x00000000fffff984 */ /* 0x000fe20000000800 */
[----:B------:R-:W-:Y:S01]  /*100a0*/  @!PT LDS RZ, [RZ] ;  /* 0x00000000fffff984 */ /* 0x000fe20000000800 */
[----:B------:R0:W-:Y:S06]  /*100b0*/  MEMBAR.ALL.CTA ;  /* 0x0000000000007992 */ /* 0x0001ec0000008000 */
[----:B0-----:R-:W0:Y:S01]  /*100c0*/  FENCE.VIEW.ASYNC.S ;  /* 0x00000000000073c6 */ /* 0x001e220000000000 */
[----:B------:R-:W-:Y:S01]  /*100d0*/  SHF.R.S32.HI R0, RZ, 0x1f, R75 ;  /* 0x0000001fff007819 */ /* 0x000fe2000001144b */
[----:B------:R-:W-:-:S04]  /*100e0*/  IMAD.WIDE.U32 R2, R17, UR10, R2 ;  /* 0x0000000a11027c25 */ /* 0x000fc8000f8e0002 */
[----:B------:R-:W-:Y:S02]  /*100f0*/  IMAD.IADD R3, R3, 0x1, R21 ;  /* 0x0000000103037824 */ /* 0x000fe400078e0215 */
[----:B------:R-:W-:Y:S02]  /*10100*/  IMAD R0, R0, UR8, RZ ;  /* 0x0000000800007c24 */ /* 0x000fe4000f8e02ff */
[----:B------:R-:W-:Y:S02]  /*10110*/  VIADD R45, R182, UR15 ;  /* 0x0000000fb62d7c36 */ /* 0x000fe40008000000 */
[C---:B------:R-:W-:Y:S02]  /*10120*/  IMAD R21, R75.reuse, UR9, R0 ;  /* 0x000000094b157c24 */ /* 0x040fe4000f8e0200 */
[----:B------:R-:W-:Y:S01]  /*10130*/  IMAD.WIDE.U32 R2, R75, UR8, R2 ;  /* 0x000000084b027c25 */ /* 0x000fe2000f8e0002 */
[----:B------:R-:W-:Y:S01]  /*10140*/  ISETP.GE.AND P2, PT, R45, R74, PT ;  /* 0x0000004a2d00720c */ /* 0x000fe20003f46270 */
[----:B------:R-:W-:-:S02]  /*10150*/  ULDC.64 UR8, c[0x0][0xa80] ;  /* 0x0002a00000087ab9 */ /* 0x000fc40000000a00 */
[----:B------:R-:W-:Y:S01]  /*10160*/  VIADD R17, R45, 0x20 ;  /* 0x000000202d117836 */ /* 0x000fe20000000000 */
[C---:B------:R-:W-:Y:S01]  /*10170*/  LEA R0, P3, R2.reuse, UR8, 0x1 ;  /* 0x0000000802007c11 */ /* 0x040fe2000f8608ff */
[----:B------:R-:W-:Y:S02]  /*10180*/  IMAD.IADD R3, R3, 0x1, R21 ;  /* 0x0000000103037824 */ /* 0x000fe400078e0215 */
[----:B------:R-:W-:Y:S01]  /*10190*/  VIADD R19, R19, 0x2a820 ;  /* 0x0002a82013137836 */ /* 0x000fe20000000000 */
[-C--:B------:R-:W-:Y:S01]  /*101a0*/  ISETP.GE.AND P0, PT, R17, R74.reuse, PT ;  /* 0x0000004a1100720c */ /* 0x080fe20003f06270 */
[----:B------:R-:W-:Y:S01]  /*101b0*/  VIADD R17, R45, 0x40 ;  /* 0x000000402d117836 */ /* 0x000fe20000000000 */
[----:B------:R-:W-:Y:S02]  /*101c0*/  LEA.HI.X R20, R2, UR9, R3, 0x1, P3 ;  /* 0x0000000902147c11 */ /* 0x000fe400098f0c03 */
        /* <DEDUP_REMOVED lines=16> */
.L_x_1304:
[----:B------:R-:W-:Y:S05]  /*102d0*/  BSYNC B1 ;  /* 0x0000000000017941 */ /* 0x000fea0003800000 */
.L_x_1303:
[----:B---3-5:R3:W4:Y:S01]  /*102e0*/  SHFL.IDX PT, R5, R20, 0x1, 0x181f ;  /* 0x00381f0014057f89 */ /* 0x02872200000e0000 */
        /* <DEDUP_REMOVED lines=10> */
[----:B------:R1:W-:Y:S04]  /*10390*/  @!P3 ST.E.128 desc[UR36][R2.64], R8 ;  /* 0x000000080200b985 */ /* 0x0003e8000c101d24 */
[----:B------:R1:W-:Y:S02]  /*103a0*/  @!P4 ST.E.128 desc[UR36][R4.64], R32 ;  /* 0x000000200400c985 */ /* 0x0003e4000c101d24 */
.L_x_1306:
[----:B------:R-:W-:Y:S05]  /*103b0*/  BSYNC B1 ;  /* 0x0000000000017941 */ /* 0x000fea0003800000 */
.L_x_1305:
[----:B-1--4-:R1:W4:Y:S01]  /*103c0*/  SHFL.IDX PT, R5, R20, 0x2, 0x181f ;  /* 0x00581f0014057f89 */ /* 0x01232200000e0000 */
[----:B------:R-:W-:Y:S03]  /*103d0*/  BSSY B1, `(.L_x_1307) ;  /* 0x000000c000017945 */ /* 0x000fe60003800000 */
[----:B------:R1:W0:Y:S01]  /*103e0*/  SHFL.IDX PT, R3, R0, 0x2, 0x181f ;  /* 0x00581f0000037f89 */ /* 0x00022200000e0000 */
[----:B------:R-:W-:Y:S05]  /*103f0*/  @P1 BRA `(.L_x_1308) ;  /* 0x0000000000241947 */ /* 0x000fea0003800000 */
[----:B------:R-:W-:Y:S02]  /*10400*/  ULDC UR4, c[0x0][0xac8] ;  /* 0x0002b20000047ab9 */ /* 0x000fe40000000800 */
[----:B------:R-:W-:Y:S02]  /*10410*/  ISETP.GE.AND P2, PT, R160, UR4, PT ;  /* 0x00000004a0007c0c */ /* 0x000fe4000bf46270 */
[----:B------:R-:W-:-:S11]  /*10420*/  ISETP.GE.AND P3, PT, R162, UR4, PT ;  /* 0x00000004a2007c0c */ /* 0x000fd6000bf66270 */
[-C--:B0-----:R-:W-:Y:S02]  /*10430*/  @!P2 LEA R2, P0, R160, R3.reuse, 0x1 ;  /* 0x00000003a002a211 */ /* 0x081fe400078008ff */
[----:B------:R-:W-:Y:S02]  /*10440*/  @!P3 LEA R4, P1, R162, R3, 0x1 ;  /* 0x00000003a204b211 */ /* 0x000fe400078208ff */
[-C--:B----4-:R-:W-:Y:S02]  /*10450*/  @!P2 LEA.HI.X R3, R160, R5.reuse, R206, 0x1, P0 ;  /* 0x00000005a003a211 */ /* 0x090fe400000f0cce */
[----:B------:R-:W-:-:S03]  /*10460*/  @!P3 LEA.HI.X R5, R162, R5, R205, 0x1, P1 ;  /* 0x00000005a205b211 */ /* 0x000fc600008f0ccd */
[----:B------:R0:W-:Y:S04]  /*10470*/  @!P2 ST.E.128 desc[UR36][R2.64], R12 ;  /* 0x0000000c0200a985 */ /* 0x0001e8000c101d24 */
[----:B------:R0:W-:Y:S02]  /*10480*/  @!P3 ST.E.128 desc[UR36][R4.64], R36 ;  /* 0x000000240400b985 */ /* 0x0001e4000c101d24 */
.L_x_1308:
[----:B------:R-:W-:Y:S05]  /*10490*/  BSYNC B1 ;  /* 0x0000000000017941 */ /* 0x000fea0003800000 */
.L_x_1307:
[----:B0-----:R-:W-:Y:S01]  /*104a0*/  VIADD R3, R45, 0x60 ;  /* 0x000000602d037836 */ /* 0x001fe20000000000 */
[----:B----4-:R0:W4:Y:S04]  /*104b0*/  SHFL.IDX PT, R5, R20, 0x3, 0x181f ;  /* 0x00781f0014057f89 */ /* 0x01012800000e0000 */
[----:B------:R-:W-:Y:S01]  /*104c0*/  ISETP.GE.AND P0, PT, R3, R74, PT ;  /* 0x0000004a0300720c */ /* 0x000fe20003f06270 */
[----:B------:R0:W0:-:S12]  /*104d0*/  SHFL.IDX PT, R7, R0, 0x3, 0x181f ;  /* 0x00781f0000077f89 */ /* 0x00001800000e0000 */
[----:B------:R-:W-:Y:S05]  /*104e0*/  @P0 BRA `(.L_x_1309) ;  /* 0x0000001800740947 */ /* 0x000fea0003800000 */
[----:B------:R-:W-:Y:S02]  /*104f0*/  ULDC UR4, c[0x0][0xac8] ;  /* 0x0002b20000047ab9 */ /* 0x000fe40000000800 */
[----:B------:R-:W-:-:S13]  /*10500*/  ISETP.GE.AND P1, PT, R160, UR4, PT ;  /* 0x00000004a0007c0c */ /* 0x000fda000bf26270 */
[----:B0-----:R-:W-:-:S04]  /*10510*/  @!P1 LEA R2, P0, R160, R7, 0x1 ;  /* 0x00000007a0029211 */ /* 0x001fc800078008ff */
[----:B----4-:R-:W-:Y:S02]  /*10520*/  @!P1 LEA.HI.X R3, R160, R5, R206, 0x1, P0 ;  /* 0x00000005a0039211 */ /* 0x010fe400000f0cce */
[----:B------:R-:W-:-:S03]  /*10530*/  ISETP.GE.AND P0, PT, R162, UR4, PT ;  /* 0x00000004a2007c0c */ /* 0x000fc6000bf06270 */
[----:B------:R0:W-:Y:S10]  /*10540*/  @!P1 ST.E.128 desc[UR36][R2.64], R24 ;  /* 0x0000001802009985 */ /* 0x0001f4000c101d24 */
[----:B------:R-:W-:Y:S05]  /*10550*/  @P0 BRA `(.L_x_1309) ;  /* 0x0000001800580947 */ /* 0x000fea0003800000 */
[----:B0-----:R-:W-:-:S04]  /*10560*/  LEA R2, P0, R162, R7, 0x1 ;  /* 0x00000007a2027211 */ /* 0x001fc800078008ff */
[----:B------:R-:W-:-:S05]  /*10570*/  LEA.HI.X R3, R162, R5, R205, 0x1, P0 ;  /* 0x00000005a2037211 */ /* 0x000fca00000f0ccd */
[----:B------:R0:W-:Y:S01]  /*10580*/  ST.E.128 desc[UR36][R2.64], R40 ;  /* 0x0000002802007985 */ /* 0x0001e2000c101d24 */
[----:B------:R-:W-:Y:S05]  /*10590*/  BRA `(.L_x_1309) ;  /* 0x0000001800487947 */ /* 0x000fea0003800000 */
.L_x_1302:
        /* <DEDUP_REMOVED lines=19> */
[----:B------:R-:W-:-:S04]  /*106d0*/  UIMAD UR4, UR4, UR12, URZ ;  /* 0x0000000c040472a4 */ /* 0x000fc8000f8e023f */
[----:B------:R-:W-:Y:S01]  /*106e0*/  UIMAD UR4, UR8, UR13, UR4 ;  /* 0x0000000d080472a4 */ /* 0x000fe2000f8e0204 */
[----:B0-----:R-:W-:Y:S01]  /*106f0*/  @P1 IMAD.HI.U32 R0, R13, R0, RZ ;  /* 0x000000000d001227 */ /* 0x001fe200078e00ff */
[----:B------:R-:W-:-:S03]  /*10700*/  UIMAD.WIDE.U32 UR8, UR8, UR12, UR10 ;  /* 0x0000000c080872a5 */ /* 0x000fc6000f8e000a */
[----:B------:R-:W-:Y:S01]  /*10710*/  ULDC.64 UR10, c[0x0][0xb48] ;  /* 0x0002d200000a7ab9 */ /* 0x000fe20000000a00 */
[----:B------:R-:W-:Y:S01]  /*10720*/  UIADD3 UR9, UR9, UR4, URZ ;  /* 0x0000000409097290 */ /* 0x000fe2000fffe03f */
[----:B-1----:R-:W-:-:S03]  /*10730*/  @P1 SHF.R.U32.HI R7, RZ, R5, R0 ;  /* 0x00000005ff071219 */ /* 0x002fc60000011600 */
[----:B------:R-:W-:Y:S01]  /*10740*/  UIMAD.WIDE.U32 UR8, UR15, UR10, UR8 ;  /* 0x0000000a0f0872a5 */ /* 0x000fe2000f8e0008 */
[--C-:B------:R-:W-:Y:S01]  /*10750*/  SHF.R.S32.HI R0, RZ, 0x1f, R7.reuse ;  /* 0x0000001fff007819 */ /* 0x100fe20000011407 */
[----:B------:R-:W-:Y:S02]  /*10760*/  IMAD.MOV R4, RZ, RZ, -R7 ;  /* 0x000000ffff047224 */ /* 0x000fe400078e0a07 */
[----:B------:R-:W-:Y:S02]  /*10770*/  UIMAD UR4, UR15, UR11, UR9 ;  /* 0x0000000b0f0472a4 */ /* 0x000fe4000f8e0209 */
[----:B------:R-:W-:Y:S01]  /*10780*/  IMAD.U32 R5, RZ, RZ, UR9 ;  /* 0x00000009ff057e24 */ /* 0x000fe2000f8e00ff */
[----:B------:R-:W-:Y:S01]  /*10790*/  ULDC.64 UR10, c[0x0][0xb30] ;  /* 0x0002cc00000a7ab9 */ /* 0x000fe20000000a00 */
[----:B------:R-:W-:Y:S02]  /*107a0*/  IMAD R75, R75, R4, R13 ;  /* 0x000000044b4b7224 */ /* 0x000fe400078e020d */
[----:B------:R-:W-:-:S02]  /*107b0*/  IMAD R0, R0, UR10, RZ ;  /* 0x0000000a00007c24 */ /* 0x000fc4000f8e02ff */
[----:B------:R-:W-:Y:S01]  /*107c0*/  IMAD.U32 R4, RZ, RZ, UR8 ;  /* 0x00000008ff047e24 */ /* 0x000fe2000f8e00ff */
[----:B------:R-:W-:Y:S01]  /*107d0*/  ULDC.64 UR8, c[0x0][0xb28] ;  /* 0x0002ca0000087ab9 */ /* 0x000fe20000000a00 */
        /* <DEDUP_REMOVED lines=40> */
[----:B------:R-:W-:Y:S01]  /*10a60*/  @!P1 ST.E.64 desc[UR36][R14.64], R40 ;  /* 0x000000280e009985 */ /* 0x000fe2000c101b24 */
[----:B------:R-:W-:-:S03]  /*10a70*/  @!P5 LEA R4, P1, R176, R6, 0x2 ;  /* 0x00000006b004d211 */ /* 0x000fc600078210ff */
[----:B------:R0:W-:Y:S01]  /*10a80*/  @!P3 ST.E.64 desc[UR36][R2.64], R44 ;  /* 0x0000002c0200b985 */ /* 0x0001e2000c101b24 */
[-C--:B-1----:R-:W-:Y:S02]  /*10a90*/  @!P2 LEA R8, P6, R175, R6.reuse, 0x2 ;  /* 0x00000006af08a211 */ /* 0x082fe400078c10ff */
[----:B------:R-:W-:Y:S02]  /*10aa0*/  ISETP.GE.AND P3, PT, R173, UR4, PT ;  /* 0x00000004ad007c0c */ /* 0x000fe4000bf66270 */
[-C--:B------:R-:W-:Y:S02]  /*10ab0*/  @!P5 LEA.HI.X R5, R176, R7.reuse, R195, 0x2, P1 ;  /* 0x00000007b005d211 */ /* 0x080fe400008f14c3 */
[----:B------:R-:W-:Y:S02]  /*10ac0*/  ISETP.GE.AND P1, PT, R172, UR4, PT ;  /* 0x00000004ac007c0c */ /* 0x000fe4000bf26270 */
[----:B------:R-:W-:Y:S01]  /*10ad0*/  @!P2 LEA.HI.X R9, R175, R7, R194, 0x2, P6 ;  /* 0x00000007af09a211 */ /* 0x000fe200030f14c2 */
[----:B------:R1:W-:Y:S01]  /*10ae0*/  @!P5 ST.E.64 desc[UR36][R4.64], R48 ;  /* 0x000000300400d985 */ /* 0x0003e2000c101b24 */
[----:B---3--:R-:W-:-:S03]  /*10af0*/  @!P4 LEA R10, P6, R174, R6, 0x2 ;  /* 0x00000006ae0ac211 */ /* 0x008fc600078c10ff */
[----:B------:R3:W-:Y:S01]  /*10b00*/  @!P2 ST.E.64 desc[UR36][R8.64], R52 ;  /* 0x000000340800a985 */ /* 0x0007e2000c101b24 */
[----:B------:R-:W-:Y:S02]  /*10b10*/  ISETP.GE.AND P2, PT, R171, UR4, PT ;  /* 0x00000004ab007c0c */ /* 0x000fe4000bf46270 */
[-C--:B------:R-:W-:Y:S02]  /*10b20*/  @!P4 LEA.HI.X R11, R174, R7.reuse, R193, 0x2, P6 ;  /* 0x00000007ae0bc211 */ /* 0x080fe400030f14c1 */
[CC--:B----4-:R-:W-:Y:S02]  /*10b30*/  @!P3 LEA R12, P5, R173.reuse, R6.reuse, 0x2 ;  /* 0x00000006ad0cb211 */ /* 0x0d0fe400078a10ff */
[----:B0-----:R-:W-:Y:S01]  /*10b40*/  @!P1 LEA R2, P6, R172, R6, 0x2 ;  /* 0x00000006ac029211 */ /* 0x001fe200078c10ff */
[----:B------:R0:W-:Y:S01]  /*10b50*/  @!P4 ST.E.64 desc[UR36][R10.64], R56 ;  /* 0x000000380a00c985 */ /* 0x0001e2000c101b24 */
[----:B------:R-:W-:Y:S02]  /*10b60*/  @!P3 LEA.HI.X R13, R173, R7, R192, 0x2, P5 ;  /* 0x00000007ad0db211 */ /* 0x000fe400028f14c0 */
[----:B------:R-:W-:-:S02]  /*10b70*/  ISETP.GE.AND P4, PT, R170, UR4, PT ;  /* 0x00000004aa007c0c */ /* 0x000fc4000bf86270 */
[-C--:B------:R-:W-:Y:S01]  /*10b80*/  @!P1 LEA.HI.X R3, R172, R7.reuse, R191, 0x2, P6 ;  /* 0x00000007ac039211 */ /* 0x080fe200030f14bf */
[----:B------:R4:W-:Y:S01]  /*10b90*/  @!P3 ST.E.64 desc[UR36][R12.64], R60 ;  /* 0x0000003c0c00b985 */ /* 0x0009e2000c101b24 */
[----:B------:R-:W-:Y:S02]  /*10ba0*/  ISETP.GE.AND P5, PT, R169, UR4, PT ;  /* 0x00000004a9007c0c */ /* 0x000fe4000bfa6270 */
[----:B-1----:R-:W-:Y:S01]  /*10bb0*/  @!P2 LEA R4, P6, R171, R6, 0x2 ;  /* 0x00000006ab04a211 */ /* 0x002fe200078c10ff */
[----:B------:R1:W-:Y:S01]  /*10bc0*/  @!P1 ST.E.64 desc[UR36][R2.64], R64 ;  /* 0x0000004002009985 */ /* 0x0003e2000c101b24 */
[----:B------:R-:W-:Y:S02]  /*10bd0*/  ISETP.GE.AND P3, PT, R168, UR4, PT ;  /* 0x00000004a8007c0c */ /* 0x000fe4000bf66270 */
[----:B------:R-:W-:Y:S02]  /*10be0*/  ISETP.GE.AND P1, PT, R167, UR4, PT ;  /* 0x00000004a7007c0c */ /* 0x000fe4000bf26270 */
[----:B------:R-:W-:-:S02]  /*10bf0*/  @!P2 LEA.HI.X R5, R171, R7, R190, 0x2, P6 ;  /* 0x00000007ab05a211 */ /* 0x000fc400030f14be */
[----:B---3--:R-:W-:-:S03]  /*10c00*/  @!P4 LEA R8, P6, R170, R6, 0x2 ;  /* 0x00000006aa08c211 */ /* 0x008fc600078c10ff */
[----:B------:R1:W-:Y:S01]  /*10c10*/  @!P2 ST.E.64 desc[UR36][R4.64], R68 ;  /* 0x000000440400a985 */ /* 0x0003e2000c101b24 */
[CC--:B0-----:R-:W-:Y:S02]  /*10c20*/  @!P5 LEA R10, P2, R169.reuse, R6.reuse, 0x2 ;  /* 0x00000006a90ad211 */ /* 0x0c1fe400078410ff */
[-C--:B------:R-:W-:Y:S02]  /*10c30*/  @!P4 LEA.HI.X R9, R170, R7.reuse, R189, 0x2, P6 ;  /* 0x00000007aa09c211 */ /* 0x080fe400030f14bd */
[CC--:B----4-:R-:W-:Y:S02]  /*10c40*/  @!P3 LEA R12, P6, R168.reuse, R6.reuse, 0x2 ;  /* 0x00000006a80cb211 */ /* 0x0d0fe400078c10ff */
        /* <DEDUP_REMOVED lines=8> */
.L_x_1311:
[----:B------:R-:W-:Y:S05]  /*10cd0*/  BSYNC B1 ;  /* 0x0000000000017941 */ /* 0x000fea0003800000 */
.L_x_1310:
[----:B-1----:R1:W3:Y:S04]  /*10ce0*/  SHFL.IDX PT, R5, R16, 0x1, 0x1c1f ;  /* 0x003c1f0010057f89 */ /* 0x0022e800000e0000 */
[----:B------:R1:W4:Y:S01]  /*10cf0*/  SHFL.IDX PT, R4, R0, 0x1, 0x1c1f ;  /* 0x003c1f0000047f89 */ /* 0x00032200000e0000 */
[----:B------:R-:W-:Y:S05]  /*10d00*/  @P0 BRA `(.L_x_1309) ;  /* 0x00000010006c0947 */ /* 0x000fea0003800000 */
[----:B------:R-:W-:Y:S02]  /*10d10*/  ULDC UR4, c[0x0][0xac8] ;  /* 0x0002b20000047ab9 */ /* 0x000fe40000000800 */
[----:B------:R-:W-:Y:S02]  /*10d20*/  ISETP.GE.AND P1, PT, R181, UR4, PT ;  /* 0x00000004b5007c0c */ /* 0x000fe4000bf26270 */
[----:B------:R-:W-:Y:S02]  /*10d30*/  ISETP.GE.AND P0, PT, R180, UR4, PT ;  /* 0x00000004b4007c0c */ /* 0x000fe4000bf06270 */
[----:B------:R-:W-:Y:S02]  /*10d40*/  ISETP.GE.AND P2, PT, R18, UR4, PT ;  /* 0x0000000412007c0c */ /* 0x000fe4000bf46270 */
[----:B------:R-:W-:Y:S02]  /*10d50*/  ISETP.GE.AND P4, PT, R178, UR4, PT ;  /* 0x00000004b2007c0c */ /* 0x000fe4000bf86270 */
[----:B------:R-:W-:-:S05]  /*10d60*/  ISETP.GE.AND P3, PT, R179, UR4, PT ;  /* 0x00000004b3007c0c */ /* 0x000fca000bf66270 */
[CC--:B0---4-:R-:W-:Y:S02]  /*10d70*/  @!P1 LEA R6, P5, R181.reuse, R4.reuse, 0x2 ;  /* 0x00000004b5069211 */ /* 0x0d1fe400078a10ff */
        /* <DEDUP_REMOVED lines=59> */
.L_x_1300:
[----:B------:R-:W0:Y:S01]  /*11130*/  LDC.64 R2, c[0x0][0xc00] ;  /* 0x00030000ff027b82 */ /* 0x000e220000000a00 */
[----:B------:R-:W-:Y:S01]  /*11140*/  R2UR UR11, R183 ;  /* 0x00000000b70b72ca */ /* 0x000fe200000e0000 */
[----:B------:R-:W-:Y:S01]  /*11150*/  ULDC.64 UR8, c[0x0][0xc00] ;  /* 0x0003000000087ab9 */ /* 0x000fe20000000a00 */
[----:B------:R-:W-:Y:S01]  /*11160*/  IMAD.MOV.U32 R7, RZ, RZ, RZ ;  /* 0x000000ffff077224 */ /* 0x000fe200078e00ff */
[----:B------:R-:W-:-:S04]  /*11170*/  R2UR UR10, R164 ;  /* 0x00000000a40a72ca */ /* 0x000fc800000e0000 */
[----:B------:R-:W1:Y:S06]  /*11180*/  LDC.64 R4, c[0x0][0xc08] ;  /* 0x00030200ff047b82 */ /* 0x000e6c0000000a00 */
[----:B------:R-:W-:Y:S01]  /*11190*/  UIMAD.WIDE UR8, UR11, 0x4, UR8 ;  /* 0x000000040b0878a5 */ /* 0x000fe2000f8e0208 */
[----:B0-----:R-:W-:-:S05]  /*111a0*/  ISETP.NE.U32.AND P0, PT, R2, RZ, PT ;  /* 0x000000ff0200720c */ /* 0x001fca0003f05070 */
[----:B------:R-:W-:Y:S01]  /*111b0*/  IMAD.U32 R2, RZ, RZ, UR8 ;  /* 0x00000008ff027e24 */ /* 0x000fe2000f8e00ff */
[----:B------:R-:W-:Y:S01]  /*111c0*/  R2UR UR4, R3 ;  /* 0x00000000030472ca */ /* 0x000fe200000e0000 */
[----:B------:R-:W-:Y:S01]  /*111d0*/  IMAD.U32 R3, RZ, RZ, UR9 ;  /* 0x00000009ff037e24 */ /* 0x000fe2000f8e00ff */
[----:B-1----:R-:W-:-:S05]  /*111e0*/  ISETP.NE.U32.AND P1, PT, R4, RZ, PT ;  /* 0x000000ff0400720c */ /* 0x002fca0003f25070 */
[----:B------:R-:W-:-:S06]  /*111f0*/  VOTEU.ANY UP0, P0 ;  /* 0x00000000003f7886 */ /* 0x000fcc0000000100 */
[----:B------:R-:W-:Y:S01]  /*11200*/  UISETP.NE.AND.EX UP0, UPT, UR4, URZ, UPT, UP0 ;  /* 0x0000003f0400728c */ /* 0x000fe2000bf05300 */
[----:B------:R-:W-:Y:S01]  /*11210*/  R2UR UR4, R5 ;  /* 0x00000000050472ca */ /* 0x000fe200000e0000 */
[----:B------:R-:W-:-:S04]  /*11220*/  VOTEU.ANY UP1, P1 ;  /* 0x00000000003f7886 */ /* 0x000fc80000820100 */
[----:B------:R-:W-:-:S08]  /*11230*/  PLOP3.LUT P0, PT, PT, PT, UP0, 0x80, 0x0 ;  /* 0x000000000000781c */ /* 0x000fd00003f0f008 */
[----:B------:R-:W-:-:S06]  /*11240*/  UISETP.NE.AND.EX UP1, UPT, UR4, URZ, UPT, UP1 ;  /* 0x0000003f0400728c */ /* 0x000fcc000bf25310 */
[----:B------:R-:W-:Y:S01]  /*11250*/  PLOP3.LUT P1, PT, PT, PT, UP1, 0x80, 0x0 ;  /* 0x000000000000781c */ /* 0x000fe20003f2f018 */
[----:B------:R0:W5:Y:S01]  /*11260*/  @P0 LDG.E R7, desc[UR36][R2.64] ;  /* 0x0000002402070981 */ /* 0x000162000c1e1900 */
[----:B------:R-:W-:Y:S02]  /*11270*/  ULDC UR4, c[0x0][0xa88] ;  /* 0x0002a20000047ab9 */ /* 0x000fe40000000800 */
[----:B------:R-:W-:Y:S01]  /*11280*/  IMAD.U32 R0, RZ, RZ, UR4 ;  /* 0x00000004ff007e24 */ /* 0x000fe2000f8e00ff */
[----:B------:R-:W-:Y:S02]  /*11290*/  @UP1 ULDC.64 UR8, c[0x0][0xc08] ;  /* 0x0003020000081ab9 */ /* 0x000fe40000000a00 */
[----:B------:R-:W-:-:S06]  /*112a0*/  @UP1 UIMAD.WIDE UR8, UR11, 0x4, UR8 ;  /* 0x000000040b0818a5 */ /* 0x000fcc000f8e0208 */
[----:B------:R-:W-:Y:S02]  /*112b0*/  IMAD.U32 R4, RZ, RZ, UR8 ;  /* 0x00000008ff047e24 */ /* 0x000fe4000f8e00ff */
[----:B------:R-:W-:-:S05]  /*112c0*/  IMAD.U32 R5, RZ, RZ, UR9 ;  /* 0x00000009ff057e24 */ /* 0x000fca000f8e00ff */
[----:B------:R0:W5:Y:S01]  /*112d0*/  @P1 LDG.E R0, desc[UR36][R4.64] ;  /* 0x0000002404001981 */ /* 0x000162000c1e1900 */
[----:B------:R-:W-:-:S11]  /*112e0*/  UISETP.NE.AND UP1, UPT, UR10, URZ, UPT ;  /* 0x0000003f0a00728c */ /* 0x000fd6000bf25270 */
[----:B------:R-:W-:Y:S02]  /*112f0*/  @!UP1 ULDC UR10, c[0x0][0xad4] ;  /* 0x0002b500000a9ab9 */ /* 0x000fe40000000800 */
[----:B------:R-:W-:Y:S01]  /*11300*/  IMAD.U32 R164, RZ, RZ, UR10 ;  /* 0x0000000affa47e24 */ /* 0x000fe2000f8e00ff */
[----:B0-----:R-:W-:Y:S06]  /*11310*/  @P1 BRA `(.L_x_1312) ;  /* 0x0000000000101947 */ /* 0x001fec0003800000 */
[----:B------:R-:W-:Y:S05]  /*11320*/  @!P0 BRA `(.L_x_1312) ;  /* 0x00000000000c8947 */ /* 0x000fea0003800000 */
[----:B------:R-:W2:Y:S04]  /*11330*/  LDG.E R5, desc[UR36][R2.64] ;  /* 0x0000002402057981 */ /* 0x000ea8000c1e1900 */
[----:B-----5:R-:W2:Y:S02]  /*11340*/  LDG.E R0, desc[UR36][R2.64+0x4] ;  /* 0x0000042402007981 */ /* 0x020ea4000c1e1900 */
[----:B--2---:R-:W-:-:S07]  /*11350*/  IMAD.IADD R0, R0, 0x1, -R5 ;  /* 0x0000000100007824 */ /* 0x004fce00078e0a05 */
.L_x_1312:
[----:B------:R-:W-:Y:S01]  /*11360*/  R2UR UR4, R183 ;  /* 0x00000000b70472ca */ /* 0x000fe200000e0000 */
[----:B------:R-:W-:Y:S01]  /*11370*/  BSSY B1, `(.L_x_1313) ;  /* 0x0000042000017945 */ /* 0x000fe20003800000 */
[----:B-----5:R-:W-:Y:S02]  /*11380*/  R2UR UR20, R7 ;  /* 0x00000000071472ca */ /* 0x020fe400000e0000 */
[----:B------:R-:W-:-:S09]  /*11390*/  ISETP.GT.AND P0, PT, R207, 0x7f, PT ;  /* 0x0000007fcf00780c */ /* 0x000fd20003f04270 */
[----:B------:R-:W-:Y:S02]  /*113a0*/  USHF.R.S32.HI UR8, URZ, 0x1f, UR4 ;  /* 0x0000001f3f087899 */ /* 0x000fe40008011404 */
[----:B------:R-:W-:Y:S02]  /*113b0*/  USEL UR4, UR4, URZ, !UP0 ;  /* 0x0000003f04047287 */ /* 0x000fe4000c000000 */
[----:B------:R-:W-:Y:S02]  /*113c0*/  USEL UR8, UR8, URZ, !UP0 ;  /* 0x0000003f08087287 */ /* 0x000fe4000c000000 */
[----:B------:R-:W-:Y:S01]  /*113d0*/  USHF.R.S32.HI UR20, URZ, 0x1f, UR20 ;  /* 0x0000001f3f147899 */ /* 0x000fe20008011414 */
[----:B------:R-:W-:Y:S11]  /*113e0*/  @P0 BRA `(.L_x_1314) ;  /* 0x0000000000e80947 */ /* 0x000ff60003800000 */
[----:B------:R-:W0:Y:S01]  /*113f0*/  S2R R6, SR_TID.X ;  /* 0x0000000000067919 */ /* 0x000e220000002100 */
[----:B------:R-:W1:Y:S01]  /*11400*/  LDC R9, c[0x0][0xbe8] ;  /* 0x0002fa00ff097b82 */ /* 0x000e620000000800 */
[----:B------:R-:W-:-:S13]  /*11410*/  R2UR UR9, R22 ;  /* 0x00000000160972ca */ /* 0x000fda00000e0000 */
[----:B------:R-:W-:Y:S02]  /*11420*/  IMAD.U32 R3, RZ, RZ, UR9 ;  /* 0x00000009ff037e24 */ /* 0x000fe4000f8e00ff */
[----:B-1----:R-:W-:-:S03]  /*11430*/  IMAD R2, R0, R9, RZ ;  /* 0x0000000900027224 */ /* 0x002fc600078e02ff */
[----:B0-----:R-:W-:-:S04]  /*11440*/  IADD3 R6, R3, -0x80, R6 ;  /* 0xffffff8003067810 */ /* 0x001fc80007ffe006 */
[----:B------:R-:W-:-:S13]  /*11450*/  ISETP.GE.AND P0, PT, R6, R2, PT ;  /* 0x000000020600720c */ /* 0x000fda0003f06270 */
[----:B------:R-:W-:Y:S05]  /*11460*/  @P0 BRA `(.L_x_1314) ;  /* 0x0000000000c80947 */ /* 0x000fea0003800000 */
[----:B------:R-:W-:Y:S01]  /*11470*/  ISETP.NE.AND P0, PT, R9, 0x1, PT ;  /* 0x000000010900780c */ /* 0x000fe20003f05270 */
[----:B------:R-:W-:Y:S01]  /*11480*/  UMOV UR18, 0x9b8 ;  /* 0x000009b800127882 */ /* 0x000fe20000000000 */
[----:B------:R-:W-:Y:S01]  /*11490*/  R2UR UR10, R164 ;  /* 0x00000000a40a72ca */ /* 0x000fe200000e0000 */
[----:B------:R-:W-:Y:S01]  /*114a0*/  IMAD.MOV.U32 R4, RZ, RZ, R6 ;  /* 0x000000ffff047224 */ /* 0x000fe200078e0006 */
        /* <DEDUP_REMOVED lines=9> */
[----:B------:R-:W-:Y:S02]  /*11540*/  UIMAD.WIDE.U32 UR16, UR10, UR19, URZ ;  /* 0x000000130a1072a5 */ /* 0x000fe4000f8e003f */
[----:B------:R-:W-:Y:S01]  /*11550*/  UIMAD UR19, UR11, UR19, URZ ;  /* 0x000000130b1372a4 */ /* 0x000fe2000f8e023f */
[----:B0-----:R-:W-:Y:S01]  /*11560*/  @P0 IMAD.HI.U32 R5, R6, R5, RZ ;  /* 0x0000000506050227 */ /* 0x001fe200078e00ff */
[----:B------:R-:W-:Y:S02]  /*11570*/  UIMAD UR13, UR13, UR4, URZ ;  /* 0x000000040d0d72a4 */ /* 0x000fe4000f8e023f */
[----:B------:R-:W-:Y:S01]  /*11580*/  UIMAD.WIDE.U32 UR10, UR12, UR4, URZ ;  /* 0x000000040c0a72a5 */ /* 0x000fe2000f8e003f */
[----:B------:R-:W-:Y:S01]  /*11590*/  IMAD.U32 R2, RZ, RZ, UR16 ;  /* 0x00000010ff027e24 */ /* 0x000fe2000f8e00ff */
[----:B------:R-:W-:-:S02]  /*115a0*/  UIADD3 UR19, UR17, UR19, URZ ;  /* 0x0000001311137290 */ /* 0x000fc4000fffe03f */
[----:B------:R-:W-:Y:S01]  /*115b0*/  IMAD.U32 R3, RZ, RZ, UR17 ;  /* 0x00000011ff037e24 */ /* 0x000fe2000f8e00ff */
[----:B------:R-:W-:Y:S01]  /*115c0*/  UIMAD UR13, UR12, UR8, UR13 ;  /* 0x000000080c0d72a4 */ /* 0x000fe2000f8e020d */
[----:B-1----:R-:W-:Y:S01]  /*115d0*/  @P0 SHF.R.U32.HI R4, RZ, R8, R5 ;  /* 0x00000008ff040219 */ /* 0x002fe20000011605 */
[----:B------:R-:W-:Y:S01]  /*115e0*/  ULDC.64 UR14, c[0x0][UR18+0x228] ;  /* 0x00008a00120e7abb */ /* 0x000fe20008000a00 */
[----:B------:R-:W-:Y:S01]  /*115f0*/  IADD3 R3, P0, P1, R2, UR10, R7 ;  /* 0x0000000a02037c10 */ /* 0x000fe2000f91e007 */
[----:B------:R-:W-:Y:S01]  /*11600*/  UIADD3 UR13, UR11, UR13, URZ ;  /* 0x0000000d0b0d7290 */ /* 0x000fe2000fffe03f */
[----:B------:R-:W-:Y:S01]  /*11610*/  IMAD.U32 R2, RZ, RZ, UR20 ;  /* 0x00000014ff027e24 */ /* 0x000fe2000f8e00ff */
[----:B------:R-:W-:Y:S01]  /*11620*/  UIMAD.WIDE.U32 UR16, UR14, UR9, URZ ;  /* 0x000000090e1072a5 */ /* 0x000fe2000f8e003f */
[----:B------:R-:W-:Y:S01]  /*11630*/  IMAD.MOV R5, RZ, RZ, -R4 ;  /* 0x000000ffff057224 */ /* 0x000fe200078e0a04 */
[----:B------:R-:W-:Y:S01]  /*11640*/  UIMAD UR9, UR15, UR9, URZ ;  /* 0x000000090f0972a4 */ /* 0x000fe2000f8e023f */
[----:B------:R-:W-:Y:S01]  /*11650*/  IMAD.U32 R11, RZ, RZ, UR19 ;  /* 0x00000013ff0b7e24 */ /* 0x000fe2000f8e00ff */
[----:B------:R-:W-:Y:S01]  /*11660*/  ULDC.64 UR10, c[0x0][UR18+0x210] ;  /* 0x00008400120a7abb */ /* 0x000fe20008000a00 */
[----:B------:R-:W-:Y:S01]  /*11670*/  IMAD R5, R9, R5, R6 ;  /* 0x0000000509057224 */ /* 0x000fe200078e0206 */
[----:B------:R-:W-:-:S02]  /*11680*/  UIADD3 UR9, UR17, UR9, URZ ;  /* 0x0000000911097290 */ /* 0x000fc4000fffe03f */
[----:B------:R-:W-:Y:S01]  /*11690*/  IADD3.X R6, R11, UR13, R2, P0, P1 ;  /* 0x0000000d0b067c10 */ /* 0x000fe200087e2402 */
[----:B------:R-:W-:Y:S01]  /*116a0*/  IMAD R9, R5, UR11, RZ ;  /* 0x0000000b05097c24 */ /* 0x000fe2000f8e02ff */
[----:B------:R-:W-:Y:S01]  /*116b0*/  IADD3 R2, P0, P1, R4, UR16, R3 ;  /* 0x0000001004027c10 */ /* 0x000fe2000f91e003 */
[----:B------:R-:W-:Y:S01]  /*116c0*/  ULDC.64 UR12, c[0x0][0xba8] ;  /* 0x0002ea00000c7ab9 */ /* 0x000fe20000000a00 */
[----:B------:R-:W-:Y:S01]  /*116d0*/  SHF.R.S32.HI R3, RZ, 0x1f, R4 ;  /* 0x0000001fff037819 */ /* 0x000fe20000011404 */
[----:B------:R-:W-:Y:S01]  /*116e0*/  @!UP0 ULDC UR12, c[0x0][0xb50] ;  /* 0x0002d400000c8ab9 */ /* 0x000fe20000000800 */
[----:B------:R-:W-:Y:S01]  /*116f0*/  SHF.R.S32.HI R4, RZ, 0x1f, R5 ;  /* 0x0000001fff047819 */ /* 0x000fe20000011405 */
[----:B------:R-:W-:Y:S01]  /*11700*/  @!UP0 ULDC UR13, c[0x0][0xb54] ;  /* 0x0002d500000d8ab9 */ /* 0x000fe20000000800 */
[----:B------:R-:W-:-:S03]  /*11710*/  IADD3.X R3, R3, UR9, R6, P0, P1 ;  /* 0x0000000903037c10 */ /* 0x000fc600087e2406 */
[----:B------:R-:W-:Y:S02]  /*11720*/  IMAD R9, R4, UR10, R9 ;  /* 0x0000000a04097c24 */ /* 0x000fe4000f8e0209 */
[----:B------:R-:W-:-:S04]  /*11730*/  IMAD.WIDE.U32 R2, R5, UR10, R2 ;  /* 0x0000000a05027c25 */ /* 0x000fc8000f8e0002 */
[----:B------:R-:W-:Y:S01]  /*11740*/  IMAD.IADD R3, R3, 0x1, R9 ;  /* 0x0000000103037824 */ /* 0x000fe200078e0209 */
[----:B------:R-:W-:-:S04]  /*11750*/  LEA R4, P0, R2, UR12, 0x2 ;  /* 0x0000000c02047c11 */ /* 0x000fc8000f8010ff */
[----:B------:R-:W-:Y:S01]  /*11760*/  LEA.HI.X R5, R2, UR13, R3, 0x2, P0 ;  /* 0x0000000d02057c11 */ /* 0x000fe200080f1403 */
[----:B------:R-:W-:-:S05]  /*11770*/  IMAD.MOV.U32 R3, RZ, RZ, -0x800000 ;  /* 0xff800000ff037424 */ /* 0x000fca00078e00ff */
[----:B------:R0:W-:Y:S03]  /*11780*/  STG.E desc[UR36][R4.64], R3 ;  /* 0x0000000304007986 */ /* 0x0001e6000c101924 */
.L_x_1314:
[----:B------:R-:W-:Y:S05]  /*11790*/  BSYNC B1 ;  /* 0x0000000000017941 */ /* 0x000fea0003800000 */
.L_x_1313:
[----:B------:R-:W-:-:S13]  /*117a0*/  R2UR UR9, R164 ;  /* 0x00000000a40972ca */ /* 0x000fda00000e0000 */
[----:B------:R-:W-:-:S06]  /*117b0*/  UISETP.GT.AND UP0, UPT, UR9, 0x1, UPT ;  /* 0x000000010900788c */ /* 0x000fcc000bf04270 */
[----:B------:R-:W-:-:S13]  /*117c0*/  PLOP3.LUT P0, PT, PT, PT, UP0, 0x80, 0x0 ;  /* 0x000000000000781c */ /* 0x000fda0003f0f008 */
[----:B------:R-:W-:Y:S05]  /*117d0*/  @P0 BRA `(.L_x_1309) ;  /* 0x0000000400b80947 */ /* 0x000fea0003800000 */
[----:B------:R-:W1:Y:S01]  /*117e0*/  LDC R11, c[0x0][0xbe8] ;  /* 0x0002fa00ff0b7b82 */ /* 0x000e620000000800 */
[C---:B------:R-:W-:Y:S01]  /*117f0*/  R2UR UR10, R7.reuse ;  /* 0x00000000070a72ca */ /* 0x040fe200000e0000 */
[----:B------:R-:W-:Y:S01]  /*11800*/  ULDC.64 UR12, c[0x0][0xaa0] ;  /* 0x0002a800000c7ab9 */ /* 0x000fe20000000a00 */
[----:B------:R-:W-:Y:S01]  /*11810*/  R2UR UR14, R7 ;  /* 0x00000000070e72ca */ /* 0x000fe200000e0000 */
[----:B------:R-:W-:Y:S01]  /*11820*/  UIMAD UR9, UR20, UR12, URZ ;  /* 0x0000000c140972a4 */ /* 0x000fe2000f8e023f */
[----:B------:R-:W-:Y:S01]  /*11830*/  R2UR UR16, R166 ;  /* 0x00000000a61072ca */ /* 0x000fe200000e0000 */
[----:B------:R-:W-:Y:S01]  /*11840*/  IMAD R2, R163, 0x20, R182 ;  /* 0x00000020a3027824 */ /* 0x000fe200078e02b6 */
[----:B------:R-:W-:Y:S01]  /*11850*/  R2UR UR15, R22 ;  /* 0x00000000160f72ca */ /* 0x000fe200000e0000 */
[----:B------:R-:W-:Y:S06]  /*11860*/  BSSY B1, `(.L_x_1315) ;  /* 0x000003b000017945 */ /* 0x000fec0003800000 */
[----:B------:R-:W-:-:S02]  /*11870*/  UIMAD.WIDE.U32 UR10, UR10, UR12, URZ ;  /* 0x0000000c0a0a72a5 */ /* 0x000fc4000f8e003f */
[----:B------:R-:W-:-:S03]  /*11880*/  UIMAD UR9, UR14, UR13, UR9 ;  /* 0x0000000d0e0972a4 */ /* 0x000fc6000f8e0209 */
[----:B------:R-:W-:Y:S01]  /*11890*/  ULDC.64 UR12, c[0x0][0xae8] ;  /* 0x0002ba00000c7ab9 */ /* 0x000fe20000000a00 */
[----:B------:R-:W-:Y:S01]  /*118a0*/  UIADD3 UR11, UR11, UR9, URZ ;  /* 0x000000090b0b7290 */ /* 0x000fe2000fffe03f */
[----:B------:R-:W-:Y:S01]  /*118b0*/  VIADD R6, R2, UR15 ;  /* 0x0000000f02067c36 */ /* 0x000fe20008000000 */
[----:B-1----:R-:W-:Y:S02]  /*118c0*/  ISETP.NE.AND P0, PT, R11, 0x1, PT ;  /* 0x000000010b00780c */ /* 0x002fe40003f05270 */
[----:B------:R-:W-:Y:S01]  /*118d0*/  UIMAD.WIDE.U32 UR10, UR16, UR12, UR10 ;  /* 0x0000000c100a72a5 */ /* 0x000fe2000f8e000a */
[----:B0-----:R-:W-:-:S03]  /*118e0*/  IMAD.MOV.U32 R5, RZ, RZ, R6 ;  /* 0x000000ffff057224 */ /* 0x001fc600078e0006 */
[----:B------:R-:W-:-:S03]  /*118f0*/  UIMAD UR9, UR16, UR13, UR11 ;  /* 0x0000000d100972a4 */ /* 0x000fc6000f8e020b */
[----:B------:R-:W-:Y:S02]  /*11900*/  ULDC.64 UR12, c[0x0][0xaf0] ;  /* 0x0002bc00000c7ab9 */ /* 0x000fe40000000a00 */
[----:B------:R-:W-:Y:S02]  /*11910*/  UIMAD UR8, UR8, UR12, URZ ;  /* 0x0000000c080872a4 */ /* 0x000fe4000f8e023f */
[----:B------:R-:W0:Y:S02]  /*11920*/  @P0 LDC R3, c[0x0][0xbec] ;  /* 0x0002fb00ff030b82 */ /* 0x000e240000000800 */
[----:B------:R-:W-:-:S03]  /*11930*/  UIMAD UR11, UR4, UR13, UR8 ;  /* 0x0000000d040b72a4 */ /* 0x000fc6000f8e0208 */
[----:B------:R-:W-:Y:S02]  /*11940*/  UMOV UR8, UR10 ;  /* 0x0000000a00087c82 */ /* 0x000fe40008000000 */
[----:B------:R-:W-:Y:S01]  /*11950*/  UIMAD.WIDE.U32 UR8, UR4, UR12, UR8 ;  /* 0x0000000c040872a5 */ /* 0x000fe2000f8e0008 */
[----:B------:R-:W1:Y:S03]  /*11960*/  @P0 LDC R7, c[0x0][0xbf0] ;  /* 0x0002fc00ff070b82 */ /* 0x000e660000000800 */
[----:B------:R-:W-:-:S03]  /*11970*/  UIADD3 UR4, UR9, UR11, URZ ;  /* 0x0000000b09047290 */ /* 0x000fc6000fffe03f */
[----:B------:R-:W-:Y:S01]  /*11980*/  ULDC.64 UR10, c[0x0][0xae0] ;  /* 0x0002b800000a7ab9 */ /* 0x000fe20000000a00 */
[----:B0-----:R-:W-:-:S04]  /*11990*/  @P0 IMAD.HI.U32 R2, R6, R3, RZ ;  /* 0x0000000306020227 */ /* 0x001fc800078e00ff */
[----:B------:R-:W-:Y:S02]  /*119a0*/  IMAD.U32 R3, RZ, RZ, UR9 ;  /* 0x00000009ff037e24 */ /* 0x000fe4000f8e00ff */
[----:B------:R-:W-:Y:S01]  /*119b0*/  IMAD.U32 R3, RZ, RZ, UR4 ;  /* 0x00000004ff037e24 */ /* 0x000fe2000f8e00ff */
[----:B-1----:R-:W-:-:S04]  /*119c0*/  @P0 SHF.R.U32.HI R5, RZ, R7, R2 ;  /* 0x00000007ff050219 */ /* 0x002fc80000011602 */
[--C-:B------:R-:W-:Y:S01]  /*119d0*/  SHF.R.S32.HI R2, RZ, 0x1f, R5.reuse ;  /* 0x0000001fff027819 */ /* 0x100fe20000011405 */
[----:B------:R-:W-:-:S04]  /*119e0*/  IMAD.MOV R7, RZ, RZ, -R5 ;  /* 0x000000ffff077224 */ /* 0x000fc800078e0a05 */
[----:B------:R-:W-:Y:S02]  /*119f0*/  IMAD R4, R2, UR10, RZ ;  /* 0x0000000a02047c24 */ /* 0x000fe4000f8e02ff */
[----:B------:R-:W-:Y:S02]  /*11a00*/  IMAD R7, R11, R7, R6 ;  /* 0x000000070b077224 */ /* 0x000fe400078e0206 */
[----:B------:R-:W-:Y:S01]  /*11a10*/  IMAD.U32 R2, RZ, RZ, UR8 ;  /* 0x00000008ff027e24 */ /* 0x000fe2000f8e00ff */
[----:B------:R-:W-:Y:S01]  /*11a20*/  ULDC.64 UR8, c[0x0][0xad8] ;  /* 0x0002b60000087ab9 */ /* 0x000fe20000000a00 */
[C---:B------:R-:W-:Y:S01]  /*11a30*/  IMAD R9, R5.reuse, UR11, R4 ;  /* 0x0000000b05097c24 */ /* 0x040fe2000f8e0204 */
[----:B------:R-:W-:Y:S01]  /*11a40*/  SHF.R.S32.HI R4, RZ, 0x1f, R7 ;  /* 0x0000001fff047819 */ /* 0x000fe20000011407 */
[----:B------:R-:W-:-:S04]  /*11a50*/  IMAD.WIDE.U32 R2, R5, UR10, R2 ;  /* 0x0000000a05027c25 */ /* 0x000fc8000f8e0002 */
[----:B------:R-:W-:Y:S02]  /*11a60*/  IMAD.IADD R3, R3, 0x1, R9 ;  /* 0x0000000103037824 */ /* 0x000fe400078e0209 */
[----:B------:R-:W-:Y:S02]  /*11a70*/  IMAD R4, R4, UR8, RZ ;  /* 0x0000000804047c24 */ /* 0x000fe4000f8e02ff */
[----:B------:R-:W-:Y:S02]  /*11a80*/  VIADD R6, R182, UR15 ;  /* 0x0000000fb6067c36 */ /* 0x000fe40008000000 */
[----:B------:R-:W-:Y:S02]  /*11a90*/  IMAD R11, R0, R11, RZ ;  /* 0x0000000b000b7224 */ /* 0x000fe400078e02ff */
        /* <DEDUP_REMOVED lines=9> */
[-C--:B------:R-:W-:Y:S01]  /*11b30*/  ISETP.GE.AND P1, PT, R0, R11.reuse, PT ;  /* 0x0000000b0000720c */ /* 0x080fe20003f26270 */
[----:B------:R-:W-:Y:S02]  /*11b40*/  VIADD R0, R6, 0x40 ;  /* 0x0000004006007836 */ /* 0x000fe40000000000 */
        /* <DEDUP_REMOVED lines=12> */
.L_x_1316:
[----:B------:R-:W-:Y:S05]  /*11c10*/  BSYNC B1 ;  /* 0x0000000000017941 */ /* 0x000fea0003800000 */
.L_x_1315:
        /* <DEDUP_REMOVED lines=13> */
.L_x_1318:
[----:B------:R-:W-:Y:S05]  /*11cf0*/  BSYNC B1 ;  /* 0x0000000000017941 */ /* 0x000fea0003800000 */
.L_x_1317:
        /* <DEDUP_REMOVED lines=13> */
.L_x_1320:
[----:B------:R-:W-:Y:S05]  /*11dd0*/  BSYNC B1 ;  /* 0x0000000000017941 */ /* 0x000fea0003800000 */
.L_x_1319:
        /* <DEDUP_REMOVED lines=14> */
.L_x_1309:
[----:B------:R-:W-:Y:S05]  /*11ec0*/  BSYNC B0 ;  /* 0x0000000000007941 */ /* 0x000fea0003800000 */
.L_x_1299:
[----:B------:R-:W-:Y:S02]  /*11ed0*/  ULDC UR4, c[0x0][0xc3c] ;  /* 0x00030f0000047ab9 */ /* 0x000fe40000000800 */
[----:B------:R-:W-:-:S06]  /*11ee0*/  UISETP.GE.AND UP0, UPT, UR7, UR4, UPT ;  /* 0x000000040700728c */ /* 0x000fcc000bf06270 */
[----:B------:R-:W-:-:S13]  /*11ef0*/  PLOP3.LUT P0, PT, PT, PT, UP0, 0x80, 0x0 ;  /* 0x000000000000781c */ /* 0x000fda0003f0f008 */
[----:B------:R-:W-:Y:S05]  /*11f00*/  @!P0 BRA `(.L_x_1321) ;  /* 0xfffffef000108947 */ /* 0x000fea000383ffff */
[----:B------:R-:W-:Y:S05]  /*11f10*/  EXIT ;  /* 0x000000000000794d */ /* 0x000fea0003800000 */
.L_x_1208:
[----:B------:R-:W-:-:S08]  /*11f20*/  NOP ;  /* 0x0000000000007918 */ /* 0x000fd00000000000 */
[----:B0-----:R-:W0:-:S00]  /*11f30*/  USETMAXREG.DEALLOC.CTAPOOL 0x28 ;  /* 0x00000028000079c8 */ /* 0x001e0000080e0500 */
[----:B0-----:R-:W-:Y:S01]  /*11f40*/  LOP3.LUT R2, R2, 0x3, RZ, 0xc0, !PT ;  /* 0x0000000302027812 */ /* 0x001fe200078ec0ff */
[----:B------:R-:W-:Y:S01]  /*11f50*/  IMAD.MOV.U32 R6, RZ, RZ, RZ ;  /* 0x000000ffff067224 */ /* 0x000fe200078e00ff */
[----:B------:R-:W-:-:S04]  /*11f60*/  LOP3.LUT R23, R23, 0xfffffeff, RZ, 0xc0, !PT ;  /* 0xfffffeff17177812 */ /* 0x000fc800078ec0ff */
[----:B------:R-:W0:Y:S02]  /*11f70*/  SHFL.IDX PT, R2, R2, RZ, 0x1f ;  /* 0x00001fff02027589 */ /* 0x000e2400000e0000 */
[----:B0-----:R-:W-:-:S13]  /*11f80*/  ISETP.NE.AND P0, PT, R2, RZ, PT ;  /* 0x000000ff0200720c */ /* 0x001fda0003f05270 */
[----:B------:R-:W-:Y:S01]  /*11f90*/  @P0 LOP3.LUT R23, R23, 0x100, RZ, 0xfc, !PT ;  /* 0x0000010017170812 */ /* 0x000fe200078efcff */
[----:B------:R-:W-:Y:S06]  /*11fa0*/  @!P0 BRA `(.L_x_1322) ;  /* 0x00000000001c8947 */ /* 0x000fec0003800000 */
[----:B------:R-:W0:Y:S08]  /*11fb0*/  S2UR UR5, SR_CgaCtaId ;  /* 0x00000000000579c3 */ /* 0x000e300000008800 */
[----:B------:R-:W-:Y:S06]  /*11fc0*/  BAR.SYNC.DEFER_BLOCKING 0x5, 0x180 ;  /* 0x0146000000007b1d */ /* 0x000fec0000010000 */
[----:B------:R-:W-:-:S02]  /*11fd0*/  UMOV UR4, 0x400 ;  /* 0x0000040000047882 */ /* 0x000fc40000000000 */
[----:B0-----:R-:W-:-:S09]  /*11fe0*/  ULEA UR4, UR5, UR4, 0x18 ;  /* 0x0000000405047291 */ /* 0x001fd2000f8ec03f */
[----:B------:R-:W1:Y:S01]  /*11ff0*/  LDS.128 R16, [UR4+0x2a8d0] ;  /* 0x02a8d004ff107984 */ /* 0x000e620008000c00 */
[----:B------:R-:W-:Y:S06]  /*12000*/  BAR.ARV 0x4, 0x180 ;  /* 0x0106000000007b1d */ /* 0x000fec0000002000 */
[----:B------:R-:W-:Y:S05]  /*12010*/  BRA `(.L_x_1323) ;  /* 0x0000000c00907947 */ /* 0x000fea0003800000 */
.L_x_1322:
[----:B------:R-:W-:Y:S01]  /*12020*/  LOP3.LUT R7, R0, 0x1f, RZ, 0xc0, !PT ;  /* 0x0000001f00077812 */ /* 0x000fe200078ec0ff */
[----:B------:R-:W-:Y:S01]  /*12030*/  ULDC UR4, c[0x0][0xc3c] ;  /* 0x00030f0000047ab9 */ /* 0x000fe20000000800 */
[----:B------:R-:W-:Y:S01]  /*12040*/  IMAD.MOV.U32 R9, RZ, RZ, RZ ;  /* 0x000000ffff097224 */ /* 0x000fe200078e00ff */
[----:B------:R-:W0:Y:S01]  /*12050*/  S2UR UR6, SR_CTAID.X ;  /* 0x00000000000679c3 */ /* 0x000e220000002500 */
[----:B------:R-:W-:Y:S01]  /*12060*/  ISETP.NE.AND P0, PT, R7, 0x1f, PT ;  /* 0x0000001f0700780c */ /* 0x000fe20003f05270 */
[----:B------:R-:W-:-:S03]  /*12070*/  ULDC UR5, c[0x0][0xc38] ;  /* 0x00030e0000057ab9 */ /* 0x000fc60000000800 */
[----:B------:R-:W-:-:S13]  /*12080*/  ISETP.GE.OR P1, PT, R7, UR4, !P0 ;  /* 0x0000000407007c0c */ /* 0x000fda000c726670 */
[----:B------:R-:W1:Y:S08]  /*12090*/  @!P1 LDC.64 R4, c[0x0][0xc80] ;  /* 0x00032000ff049b82 */ /* 0x000e700000000a00 */
[----:B------:R-:W2:Y:S01]  /*120a0*/  @!P1 LDC.64 R2, c[0x0][0xc78] ;  /* 0x00031e00ff029b82 */ /* 0x000ea20000000a00 */
[----:B-1----:R-:W-:-:S05]  /*120b0*/  @!P1 IMAD.WIDE.U32 R4, R7, 0x4, R4 ;  /* 0x0000000407049825 */ /* 0x002fca00078e0004 */
        /* <DEDUP_REMOVED lines=10> */
[----:B------:R-:W1:Y:S02]  /*12160*/  SHFL.UP PT, R10, R8, 0x1, RZ ;  /* 0x04200000080a7989 */ /* 0x000e6400000e00ff */
[----:B-1----:R-:W-:-:S05]  /*12170*/  SEL R11, R10, RZ, P1 ;  /* 0x000000ff0a0b7207 */ /* 0x002fca0000800000 */
[----:B------:R-:W-:-:S05]  /*12180*/  IMAD.IADD R11, R8, 0x1, R11 ;  /* 0x00000001080b7824 */ /* 0x000fca00078e020b */
        /* <DEDUP_REMOVED lines=12> */
[----:B------:R-:W1:Y:S02]  /*12250*/  SHFL.IDX PT, R8, R5, 0x1f, 0x1f ;  /* 0x03e01f0005087f89 */ /* 0x000e6400000e0000 */
[----:B-1----:R-:W-:-:S05]  /*12260*/  IMAD R8, R8, UR5, RZ ;  /* 0x0000000508087c24 */ /* 0x002fca000f8e02ff */
[----:B0-----:R-:W-:Y:S01]  /*12270*/  ISETP.GT.AND P6, PT, R8, UR6, PT ;  /* 0x0000000608007c0c */ /* 0x001fe2000bfc4270 */
[----:B------:R-:W-:-:S12]  /*12280*/  IMAD.MOV.U32 R3, RZ, RZ, R8 ;  /* 0x000000ffff037224 */ /* 0x000fd800078e0008 */
[----:B------:R-:W-:Y:S05]  /*12290*/  @P6 BRA `(.L_x_1324) ;  /* 0x0000000000986947 */ /* 0x000fea0003800000 */
[----:B------:R-:W-:Y:S01]  /*122a0*/  IMAD.MOV.U32 R8, RZ, RZ, R3 ;  /* 0x000000ffff087224 */ /* 0x000fe200078e0003 */
[----:B------:R-:W-:Y:S01]  /*122b0*/  UMOV UR4, URZ ;  /* 0x0000003f00047c82 */ /* 0x000fe20008000000 */
[----:B------:R-:W-:-:S05]  /*122c0*/  ULDC UR5, c[0x0][0xc38] ;  /* 0x00030e0000057ab9 */ /* 0x000fca0000000800 */
.L_x_1326:
[----:B------:R-:W0:Y:S01]  /*122d0*/  LDC R2, c[0x0][0xc3c] ;  /* 0x00030f00ff027b82 */ /* 0x000e220000000800 */
[----:B------:R-:W-:-:S06]  /*122e0*/  UIADD3 UR4, UR4, 0x1f, URZ ;  /* 0x0000001f04047890 */ /* 0x000fcc000fffe03f */
[----:B0-----:R-:W-:-:S13]  /*122f0*/  ISETP.LE.AND P6, PT, R2, UR4, PT ;  /* 0x0000000402007c0c */ /* 0x001fda000bfc3270 */
[----:B------:R-:W-:Y:S05]  /*12300*/  @P6 BRA `(.L_x_1325) ;  /* 0x0000000800a86947 */ /* 0x000fea0003800000 */
[----:B------:R-:W-:Y:S02]  /*12310*/  VIADD R9, R7, UR4 ;  /* 0x0000000407097c36 */ /* 0x000fe40008000000 */
        /* <DEDUP_REMOVED lines=30> */
.L_x_1324:
[----:B------:R-:W-:Y:S02]  /*12500*/  IMAD.IADD R3, R8, 0x1, -R3 ;  /* 0x0000000108037824 */ /* 0x000fe400078e0a03 */
[----:B------:R-:W-:Y:S02]  /*12510*/  IMAD.MOV.U32 R16, RZ, RZ, RZ ;  /* 0x000000ffff107224 */ /* 0x000fe400078e00ff */
[----:B------:R-:W-:-:S05]  /*12520*/  IMAD R2, R5, UR5, R3 ;  /* 0x0000000505027c24 */ /* 0x000fca000f8e0203 */
[----:B------:R-:W-:-:S13]  /*12530*/  ISETP.GT.AND P0, PT, R2, UR6, PT ;  /* 0x0000000602007c0c */ /* 0x000fda000bf04270 */
[----:B------:R-:W-:-:S04]  /*12540*/  VOTE.ANY R2, PT, !P0 ;  /* 0x0000000000027806 */ /* 0x000fc800040e0100 */
[----:B------:R-:W0:Y:S01]  /*12550*/  POPC R19, R2 ;  /* 0x0000000200137309 */ /* 0x000e220000000000 */
[----:B------:R-:W-:Y:S01]  /*12560*/  ISETP.NE.AND P0, PT, R2, RZ, PT ;  /* 0x000000ff0200720c */ /* 0x000fe20003f05270 */
[----:B0-----:R-:W0:Y:S04]  /*12570*/  SHFL.IDX PT, R9, R9, R19, 0x1f ;  /* 0x00001f1309097589 */ /* 0x001e2800000e0000 */
[----:B------:R1:W2:Y:S01]  /*12580*/  SHFL.IDX PT, R6, R6, R19, 0x1f ;  /* 0x00001f1306067589 */ /* 0x0002a200000e0000 */
[----:B0-----:R-:W-:-:S07]  /*12590*/  ISETP.NE.AND P1, PT, R9, 0x1, PT ;  /* 0x000000010900780c */ /* 0x001fce0003f25270 */
[----:B-1----:R-:W-:Y:S06]  /*125a0*/  @!P0 BRA `(.L_x_1327) ;  /* 0x0000000000088947 */ /* 0x002fec0003800000 */
[----:B------:R-:W-:-:S06]  /*125b0*/  VIADD R16, R19, 0xffffffff ;  /* 0xffffffff13107836 */ /* 0x000fcc0000000000 */
[----:B------:R0:W1:Y:S02]  /*125c0*/  SHFL.IDX PT, R16, R5, R16, 0x1f ;  /* 0x00001f1005107589 */ /* 0x00006400000e0000 */
.L_x_1327:
[----:B-1----:R-:W-:Y:S02]  /*125d0*/  IMAD R16, R16, UR5, R3 ;  /* 0x0000000510107c24 */ /* 0x002fe4000f8e0203 */
[----:B------:R-:W-:-:S03]  /*125e0*/  VIADD R19, R19, UR4 ;  /* 0x0000000413137c36 */ /* 0x000fc60008000000 */
[----:B0-----:R-:W-:Y:S01]  /*125f0*/  IADD3 R5, -R16, UR6, RZ ;  /* 0x0000000610057c10 */ /* 0x001fe2000fffe1ff */
[----:B------:R-:W-:Y:S06]  /*12600*/  @!P1 BRA `(.L_x_1328) ;  /* 0x0000000000e89947 */ /* 0x000fec0003800000 */
[-C--:B--2---:R-:W-:Y:S02]  /*12610*/  IABS R12, R6.reuse ;  /* 0x00000006000c7213 */ /* 0x084fe40000000000 */
[----:B------:R-:W-:Y:S02]  /*12620*/  IABS R4, R9 ;  /* 0x0000000900047213 */ /* 0x000fe40000000000 */
[----:B------:R-:W0:Y:S01]  /*12630*/  I2F.RP R8, R12 ;  /* 0x0000000c00087306 */ /* 0x000e220000209400 */
[----:B------:R-:W-:-:S07]  /*12640*/  IABS R13, R6 ;  /* 0x00000006000d7213 */ /* 0x000fce0000000000 */
[----:B------:R-:W1:Y:S08]  /*12650*/  I2F.RP R10, R4 ;  /* 0x00000004000a7306 */ /* 0x000e700000209400 */
[----:B0-----:R-:W0:Y:S08]  /*12660*/  MUFU.RCP R8, R8 ;  /* 0x0000000800087308 */ /* 0x001e300000001000 */
[----:B-1----:R-:W-:Y:S01]  /*12670*/  MUFU.RCP R10, R10 ;  /* 0x0000000a000a7308 */ /* 0x002fe20000001000 */
[----:B0-----:R-:W-:Y:S01]  /*12680*/  VIADD R2, R8, 0xffffffe ;  /* 0x0ffffffe08027836 */ /* 0x001fe20000000000 */
[----:B------:R-:W-:-:S06]  /*12690*/  IABS R8, R5 ;  /* 0x0000000500087213 */ /* 0x000fcc0000000000 */
[----:B------:R0:W1:Y:S02]  /*126a0*/  F2I.FTZ.U32.TRUNC.NTZ R3, R2 ;  /* 0x0000000200037305 */ /* 0x000064000021f000 */
[----:B0-----:R-:W-:Y:S02]  /*126b0*/  IMAD.MOV.U32 R2, RZ, RZ, RZ ;  /* 0x000000ffff027224 */ /* 0x001fe400078e00ff */
[----:B-1----:R-:W-:-:S04]  /*126c0*/  IMAD.MOV R11, RZ, RZ, -R3 ;  /* 0x000000ffff0b7224 */ /* 0x002fc800078e0a03 */
[----:B------:R-:W-:-:S04]  /*126d0*/  IMAD R11, R11, R12, RZ ;  /* 0x0000000c0b0b7224 */ /* 0x000fc800078e02ff */
[----:B------:R-:W-:-:S04]  /*126e0*/  IMAD.HI.U32 R3, R3, R11, R2 ;  /* 0x0000000b03037227 */ /* 0x000fc800078e0002 */
[----:B------:R-:W-:Y:S02]  /*126f0*/  IMAD.MOV R11, RZ, RZ, -R13 ;  /* 0x000000ffff0b7224 */ /* 0x000fe400078e0a0d */
[----:B------:R-:W-:-:S04]  /*12700*/  IMAD.HI.U32 R2, R3, R8, RZ ;  /* 0x0000000803027227 */ /* 0x000fc800078e00ff */
[----:B------:R-:W-:Y:S01]  /*12710*/  IMAD R3, R2, R11, R8 ;  /* 0x0000000b02037224 */ /* 0x000fe200078e0208 */
[----:B------:R-:W-:Y:S01]  /*12720*/  LOP3.LUT R8, R5, R6, RZ, 0x3c, !PT ;  /* 0x0000000605087212 */ /* 0x000fe200078e3cff */
[----:B------:R-:W-:-:S03]  /*12730*/  VIADD R11, R10, 0xffffffe ;  /* 0x0ffffffe0a0b7836 */ /* 0x000fc60000000000 */
[----:B------:R-:W-:Y:S02]  /*12740*/  ISETP.GT.U32.AND P1, PT, R12, R3, PT ;  /* 0x000000030c00720c */ /* 0x000fe40003f24070 */
[----:B------:R-:W-:-:S11]  /*12750*/  ISETP.GE.AND P2, PT, R8, RZ, PT ;  /* 0x000000ff0800720c */ /* 0x000fd60003f46270 */
[----:B------:R-:W-:Y:S02]  /*12760*/  @!P1 IMAD.IADD R3, R3, 0x1, -R12 ;  /* 0x0000000103039824 */ /* 0x000fe400078e0a0c */
[----:B------:R-:W-:Y:S01]  /*12770*/  @!P1 VIADD R2, R2, 0x1 ;  /* 0x0000000102029836 */ /* 0x000fe20000000000 */
[----:B------:R-:W-:Y:S02]  /*12780*/  ISETP.NE.AND P1, PT, R6, RZ, PT ;  /* 0x000000ff0600720c */ /* 0x000fe40003f25270 */
[----:B------:R-:W-:Y:S02]  /*12790*/  ISETP.GE.U32.AND P0, PT, R3, R12, PT ;  /* 0x0000000c0300720c */ /* 0x000fe40003f06070 */
[----:B------:R-:W0:Y:S11]  /*127a0*/  F2I.FTZ.U32.TRUNC.NTZ R3, R11 ;  /* 0x0000000b00037305 */ /* 0x000e36000021f000 */
[----:B------:R-:W-:-:S04]  /*127b0*/  @P0 VIADD R2, R2, 0x1 ;  /* 0x0000000102020836 */ /* 0x000fc80000000000 */
[----:B------:R-:W-:Y:S01]  /*127c0*/  IMAD.MOV.U32 R10, RZ, RZ, R2 ;  /* 0x000000ffff0a7224 */ /* 0x000fe200078e0002 */
[----:B------:R-:W-:Y:S01]  /*127d0*/  IABS R2, R9 ;  /* 0x0000000900027213 */ /* 0x000fe20000000000 */
[----:B0-----:R-:W-:Y:S02]  /*127e0*/  IMAD.MOV R13, RZ, RZ, -R3 ;  /* 0x000000ffff0d7224 */ /* 0x001fe400078e0a03 */
[----:B------:R-:W-:Y:S01]  /*127f0*/  @!P2 IMAD.MOV R10, RZ, RZ, -R10 ;  /* 0x000000ffff0aa224 */ /* 0x000fe200078e0a0a */
[----:B------:R-:W-:Y:S01]  /*12800*/  @!P1 LOP3.LUT R10, RZ, R6, RZ, 0x33, !PT ;  /* 0x00000006ff0a9212 */ /* 0x000fe200078e33ff */
[----:B------:R-:W-:Y:S02]  /*12810*/  IMAD.MOV R12, RZ, RZ, -R2 ;  /* 0x000000ffff0c7224 */ /* 0x000fe400078e0a02 */
[----:B------:R-:W-:Y:S01]  /*12820*/  IMAD R11, R13, R4, RZ ;  /* 0x000000040d0b7224 */ /* 0x000fe200078e02ff */
[----:B------:R-:W-:Y:S01]  /*12830*/  IABS R8, R10 ;  /* 0x0000000a00087213 */ /* 0x000fe20000000000 */
[----:B------:R-:W-:-:S04]  /*12840*/  IMAD.MOV.U32 R2, RZ, RZ, RZ ;  /* 0x000000ffff027224 */ /* 0x000fc800078e00ff */
[----:B------:R-:W-:-:S04]  /*12850*/  IMAD.HI.U32 R2, R3, R11, R2 ;  /* 0x0000000b03027227 */ /* 0x000fc800078e0002 */
[----:B------:R-:W-:Y:S02]  /*12860*/  IMAD.MOV.U32 R3, RZ, RZ, R8 ;  /* 0x000000ffff037224 */ /* 0x000fe400078e0008 */
[----:B------:R-:W-:Y:S02]  /*12870*/  IMAD.MOV.U32 R8, RZ, RZ, R12 ;  /* 0x000000ffff087224 */ /* 0x000fe400078e000c */
[----:B------:R-:W-:-:S04]  /*12880*/  IMAD.HI.U32 R2, R2, R3, RZ ;  /* 0x0000000302027227 */ /* 0x000fc800078e00ff */
[----:B------:R-:W-:-:S05]  /*12890*/  IMAD R3, R2, R8, R3 ;  /* 0x0000000802037224 */ /* 0x000fca00078e0203 */
[----:B------:R-:W-:-:S13]  /*128a0*/  ISETP.GT.U32.AND P1, PT, R4, R3, PT ;  /* 0x000000030400720c */ /* 0x000fda0003f24070 */
[----:B------:R-:W-:Y:S02]  /*128b0*/  @!P1 IMAD.IADD R3, R3, 0x1, -R4 ;  /* 0x0000000103039824 */ /* 0x000fe400078e0a04 */
[----:B------:R-:W-:Y:S01]  /*128c0*/  @!P1 VIADD R2, R2, 0x1 ;  /* 0x0000000102029836 */ /* 0x000fe20000000000 */
[----:B------:R-:W-:Y:S02]  /*128d0*/  ISETP.NE.AND P1, PT, R9, RZ, PT ;  /* 0x000000ff0900720c */ /* 0x000fe40003f25270 */
[----:B------:R-:W-:Y:S02]  /*128e0*/  ISETP.GE.U32.AND P0, PT, R3, R4, PT ;  /* 0x000000040300720c */ /* 0x000fe40003f06070 */
[----:B------:R-:W-:-:S04]  /*128f0*/  LOP3.LUT R3, R10, R9, RZ, 0x3c, !PT ;  /* 0x000000090a037212 */ /* 0x000fc800078e3cff */
[----:B------:R-:W-:Y:S01]  /*12900*/  ISETP.GE.AND P2, PT, R3, RZ, PT ;  /* 0x000000ff0300720c */ /* 0x000fe20003f46270 */
[----:B------:R-:W-:-:S06]  /*12910*/  IMAD.MOV R3, RZ, RZ, -R10 ;  /* 0x000000ffff037224 */ /* 0x000fcc00078e0a0a */
[----:B------:R-:W-:-:S06]  /*12920*/  @P0 VIADD R2, R2, 0x1 ;  /* 0x0000000102020836 */ /* 0x000fcc0000000000 */
[----:B------:R-:W-:Y:S01]  /*12930*/  @!P2 IMAD.MOV R2, RZ, RZ, -R2 ;  /* 0x000000ffff02a224 */ /* 0x000fe200078e0a02 */
[----:B------:R-:W-:-:S05]  /*12940*/  @!P1 LOP3.LUT R2, RZ, R9, RZ, 0x33, !PT ;  /* 0x00000009ff029212 */ /* 0x000fca00078e33ff */
[----:B------:R-:W-:-:S04]  /*12950*/  IMAD.MOV R18, RZ, RZ, -R2 ;  /* 0x000000ffff127224 */ /* 0x000fc800078e0a02 */
[C---:B------:R-:W-:Y:S02]  /*12960*/  IMAD R18, R9.reuse, R18, R10 ;  /* 0x0000001209127224 */ /* 0x040fe400078e020a */
[----:B------:R-:W-:Y:S02]  /*12970*/  IMAD R9, R9, 0x1000000, R2 ;  /* 0x0100000009097824 */ /* 0x000fe400078e0202 */
[----:B------:R-:W-:Y:S02]  /*12980*/  IMAD R2, R6, R3, R5 ;  /* 0x0000000306027224 */ /* 0x000fe400078e0205 */
[----:B------:R-:W-:Y:S01]  /*12990*/  IMAD R18, R18, 0x10000, R9 ;  /* 0x0001000012127824 */ /* 0x000fe200078e0209 */
[----:B------:R-:W-:Y:S06]  /*129a0*/  BRA `(.L_x_1329) ;  /* 0x0000000000f47947 */ /* 0x000fec0003800000 */
.L_x_1328:
[----:B------:R-:W0:Y:S02]  /*129b0*/  LDC.64 R2, c[0x0][0xc90] ;  /* 0x00032400ff027b82 */ /* 0x000e240000000a00 */
[----:B0-----:R-:W-:-:S05]  /*129c0*/  IMAD.WIDE R2, R19, 0x4, R2 ;  /* 0x0000000413027825 */ /* 0x001fca00078e0202 */
[----:B------:R0:W2:Y:S01]  /*129d0*/  LDG.E R13, desc[UR36][R2.64] ;  /* 0x00000024020d7981 */ /* 0x0000a2000c1e1900 */
[----:B------:R-:W-:Y:S01]  /*129e0*/  IABS R15, R5 ;  /* 0x00000005000f7213 */ /* 0x000fe20000000000 */
[----:B0-----:R-:W-:Y:S02]  /*129f0*/  IMAD.MOV.U32 R2, RZ, RZ, RZ ;  /* 0x000000ffff027224 */ /* 0x001fe400078e00ff */
[----:B--2---:R-:W-:-:S05]  /*12a00*/  IMAD R4, R6, R13, RZ ;  /* 0x0000000d06047224 */ /* 0x004fca00078e02ff */
[-C--:B------:R-:W-:Y:S02]  /*12a10*/  IABS R10, R4.reuse ;  /* 0x00000004000a7213 */ /* 0x080fe40000000000 */
[----:B------:R-:W-:Y:S02]  /*12a20*/  IABS R12, R4 ;  /* 0x00000004000c7213 */ /* 0x000fe40000000000 */
[----:B------:R-:W0:Y:S08]  /*12a30*/  I2F.RP R8, R10 ;  /* 0x0000000a00087306 */ /* 0x000e300000209400 */
[----:B0-----:R-:W0:Y:S02]  /*12a40*/  MUFU.RCP R8, R8 ;  /* 0x0000000800087308 */ /* 0x001e240000001000 */
[----:B0-----:R-:W-:-:S06]  /*12a50*/  VIADD R9, R8, 0xffffffe ;  /* 0x0ffffffe08097836 */ /* 0x001fcc0000000000 */
[----:B------:R-:W0:Y:S02]  /*12a60*/  F2I.FTZ.U32.TRUNC.NTZ R3, R9 ;  /* 0x0000000900037305 */ /* 0x000e24000021f000 */
[----:B0-----:R-:W-:-:S04]  /*12a70*/  IMAD.MOV R11, RZ, RZ, -R3 ;  /* 0x000000ffff0b7224 */ /* 0x001fc800078e0a03 */
[----:B------:R-:W-:-:S04]  /*12a80*/  IMAD R11, R11, R10, RZ ;  /* 0x0000000a0b0b7224 */ /* 0x000fc800078e02ff */
[----:B------:R-:W-:-:S04]  /*12a90*/  IMAD.HI.U32 R2, R3, R11, R2 ;  /* 0x0000000b03027227 */ /* 0x000fc800078e0002 */
[----:B------:R-:W-:Y:S02]  /*12aa0*/  IMAD.MOV R3, RZ, RZ, -R12 ;  /* 0x000000ffff037224 */ /* 0x000fe400078e0a0c */
        /* <DEDUP_REMOVED lines=8> */
[----:B------:R-:W-:-:S07]  /*12b30*/  ISETP.GE.AND P2, PT, R3, RZ, PT ;  /* 0x000000ff0300720c */ /* 0x000fce0003f46270 */
[----:B------:R-:W-:-:S06]  /*12b40*/  @P0 VIADD R2, R2, 0x1 ;  /* 0x0000000102020836 */ /* 0x000fcc0000000000 */
[----:B------:R-:W-:Y:S01]  /*12b50*/  @!P2 IMAD.MOV R2, RZ, RZ, -R2 ;  /* 0x000000ffff02a224 */ /* 0x000fe200078e0a02 */
[----:B------:R-:W-:-:S05]  /*12b60*/  @!P1 LOP3.LUT R2, RZ, R4, RZ, 0x33, !PT ;  /* 0x00000004ff029212 */ /* 0x000fca00078e33ff */
[----:B------:R-:W-:Y:S02]  /*12b70*/  IMAD R11, R13, R2, RZ ;  /* 0x000000020d0b7224 */ /* 0x000fe400078e02ff */
[----:B------:R-:W-:Y:S02]  /*12b80*/  IMAD.MOV R2, RZ, RZ, -R2 ;  /* 0x000000ffff027224 */ /* 0x000fe400078e0a02 */
[----:B------:R-:W-:Y:S02]  /*12b90*/  IMAD.MOV R3, RZ, RZ, -R11 ;  /* 0x000000ffff037224 */ /* 0x000fe400078e0a0b */
[----:B------:R-:W-:Y:S02]  /*12ba0*/  IMAD R4, R4, R2, R5 ;  /* 0x0000000204047224 */ /* 0x000fe400078e0205 */
[----:B------:R-:W-:Y:S01]  /*12bb0*/  IMAD.MOV.U32 R2, RZ, RZ, RZ ;  /* 0x000000ffff027224 */ /* 0x000fe200078e00ff */
[----:B------:R-:W-:-:S04]  /*12bc0*/  VIADDMNMX R13, R3, UR5, R13, PT ;  /* 0x00000005030d7c46 */ /* 0x000fc8000b80010d */
[-C--:B------:R-:W-:Y:S01]  /*12bd0*/  IABS R10, R13.reuse ;  /* 0x0000000d000a7213 */ /* 0x080fe20000000000 */
[----:B------:R-:W-:Y:S01]  /*12be0*/  IMAD.MOV R18, RZ, RZ, -R13 ;  /* 0x000000ffff127224 */ /* 0x000fe200078e0a0d */
[----:B------:R-:W-:Y:S02]  /*12bf0*/  IABS R12, R13 ;  /* 0x0000000d000c7213 */ /* 0x000fe40000000000 */
[----:B------:R-:W0:Y:S08]  /*12c00*/  I2F.RP R8, R10 ;  /* 0x0000000a00087306 */ /* 0x000e300000209400 */
[----:B0-----:R-:W0:Y:S02]  /*12c10*/  MUFU.RCP R8, R8 ;  /* 0x0000000800087308 */ /* 0x001e240000001000 */
[----:B0-----:R-:W-:-:S06]  /*12c20*/  VIADD R3, R8, 0xffffffe ;  /* 0x0ffffffe08037836 */ /* 0x001fcc0000000000 */
[----:B------:R-:W0:Y:S02]  /*12c30*/  F2I.FTZ.U32.TRUNC.NTZ R3, R3 ;  /* 0x0000000300037305 */ /* 0x000e24000021f000 */
[----:B0-----:R-:W-:-:S04]  /*12c40*/  IMAD.MOV R9, RZ, RZ, -R3 ;  /* 0x000000ffff097224 */ /* 0x001fc800078e0a03 */
[----:B------:R-:W-:Y:S01]  /*12c50*/  IMAD.MOV.U32 R5, RZ, RZ, R9 ;  /* 0x000000ffff057224 */ /* 0x000fe200078e0009 */
[----:B------:R-:W-:-:S03]  /*12c60*/  IABS R9, R4 ;  /* 0x0000000400097213 */ /* 0x000fc60000000000 */
        /* <DEDUP_REMOVED lines=11> */
[----:B------:R-:W-:Y:S02]  /*12d20*/  ISETP.GE.AND P2, PT, R3, RZ, PT ;  /* 0x000000ff0300720c */ /* 0x000fe40003f46270 */
[----:B------:R-:W-:-:S05]  /*12d30*/  IADD3 R3, R11, 0x1000000, R4 ;  /* 0x010000000b037810 */ /* 0x000fca0007ffe004 */
[----:B------:R-:W-:-:S06]  /*12d40*/  @P0 VIADD R2, R2, 0x1 ;  /* 0x0000000102020836 */ /* 0x000fcc0000000000 */
[----:B------:R-:W-:Y:S01]  /*12d50*/  @!P2 IMAD.MOV R2, RZ, RZ, -R2 ;  /* 0x000000ffff02a224 */ /* 0x000fe200078e0a02 */
[----:B------:R-:W-:-:S05]  /*12d60*/  @!P1 LOP3.LUT R2, RZ, R13, RZ, 0x33, !PT ;  /* 0x0000000dff029212 */ /* 0x000fca00078e33ff */
[----:B------:R-:W-:-:S07]  /*12d70*/  IMAD R18, R2, R18, R3 ;  /* 0x0000001202127224 */ /* 0x000fce00078e0203 */
.L_x_1329:
[----:B------:R-:W-:-:S05]  /*12d80*/  LOP3.LUT R17, RZ, R2, RZ, 0x33, !PT ;  /* 0x00000002ff117212 */ /* 0x000fca00078e33ff */
[----:B------:R-:W-:Y:S01]  /*12d90*/  IMAD.IADD R17, R6, 0x1, R17 ;  /* 0x0000000106117824 */ /* 0x000fe200078e0211 */
[----:B------:R-:W-:Y:S06]  /*12da0*/  BRA `(.L_x_1330) ;  /* 0x0000000000147947 */ /* 0x000fec0003800000 */
.L_x_1325:
[----:B------:R-:W-:Y:S01]  /*12db0*/  ULDC UR4, c[0x0][0xc3c] ;  /* 0x00030f0000047ab9 */ /* 0x000fe20000000800 */
[----:B------:R-:W-:Y:S02]  /*12dc0*/  IMAD.MOV.U32 R17, RZ, RZ, RZ ;  /* 0x000000ffff117224 */ /* 0x000fe400078e00ff */
[----:B------:R-:W-:Y:S02]  /*12dd0*/  IMAD.U32 R16, RZ, RZ, UR6 ;  /* 0x00000006ff107e24 */ /* 0x000fe4000f8e00ff */
[----:B------:R-:W-:Y:S02]  /*12de0*/  IMAD.MOV.U32 R18, RZ, RZ, RZ ;  /* 0x000000ffff127224 */ /* 0x000fe400078e00ff */
[----:B------:R-:W-:-:S07]  /*12df0*/  IMAD.U32 R19, RZ, RZ, UR4 ;  /* 0x00000004ff137e24 */ /* 0x000fce000f8e00ff */
.L_x_1330:
[----:B------:R-:W-:-:S13]  /*12e00*/  ISETP.NE.AND P0, PT, R7, RZ, PT ;  /* 0x000000ff0700720c */ /* 0x000fda0003f05270 */
[----:B------:R-:W0:Y:S01]  /*12e10*/  @!P0 S2R R3, SR_CgaCtaId ;  /* 0x0000000000038919 */ /* 0x000e220000008800 */
[----:B------:R-:W-:-:S04]  /*12e20*/  @!P0 MOV R2, 0x400 ;  /* 0x0000040000028802 */ /* 0x000fc80000000f00 */
[----:B0-----:R-:W-:-:S05]  /*12e30*/  @!P0 LEA R2, R3, R2, 0x18 ;  /* 0x0000000203028211 */ /* 0x001fca00078ec0ff */
[----:B------:R0:W-:Y:S01]  /*12e40*/  @!P0 STS.128 [R2+0x2a8d0], R16 ;  /* 0x02a8d01002008388 */ /* 0x0001e20000000c00 */
[----:B------:R-:W-:Y:S06]  /*12e50*/  BAR.ARV 0x5, 0x180 ;  /* 0x0146000000007b1d */ /* 0x000fec0000002000 */
.L_x_1323:
[----:B------:R2:W-:Y:S01]  /*12e60*/  STL [R1+0x10], RZ ;  /* 0x000010ff01007387 */ /* 0x0005e20000100800 */
[----:B------:R-:W-:Y:S01]  /*12e70*/  ULDC UR4, c[0x0][0xc3c] ;  /* 0x00030f0000047ab9 */ /* 0x000fe20000000800 */
[----:B------:R-:W-:Y:S01]  /*12e80*/  IMAD.MOV.U32 R28, RZ, RZ, 0x1 ;  /* 0x00000001ff1c7424 */ /* 0x000fe200078e00ff */
[----:B-1----:R-:W-:Y:S01]  /*12e90*/  ISETP.GE.AND P0, PT, R19, UR4, PT ;  /* 0x0000000413007c0c */ /* 0x002fe2000bf06270 */
[----:B------:R-:W-:-:S12]  /*12ea0*/  IMAD.MOV.U32 R26, RZ, RZ, RZ ;  /* 0x000000ffff1a7224 */ /* 0x000fd800078e00ff */
[----:B--2---:R-:W-:Y:S05]  /*12eb0*/  @P0 BRA `(.L_x_1331) ;  /* 0x00000050009c0947 */ /* 0x004fea0003800000 */
[----:B0-----:R-:W2:Y:S01]  /*12ec0*/  LDL R2, [R1+0x14] ;  /* 0x0000140001027983 */ /* 0x001ea20000100800 */
[----:B------:R-:W0:Y:S01]  /*12ed0*/  S2UR UR5, SR_CgaCtaId ;  /* 0x00000000000579c3 */ /* 0x000e220000008800 */
[----:B------:R-:W-:Y:S01]  /*12ee0*/  LOP3.LUT R4, R0, 0x7f, RZ, 0xc0, !PT ;  /* 0x0000007f00047812 */ /* 0x000fe200078ec0ff */
[----:B------:R-:W-:Y:S01]  /*12ef0*/  BSSY B8, `(.L_x_1331) ;  /* 0x0000523000087945 */ /* 0x000fe20003800000 */
[----:B------:R1:W-:Y:S01]  /*12f00*/  STL [R1+0x10], RZ ;  /* 0x000010ff01007387 */ /* 0x0003e20000100800 */
[----:B------:R-:W-:Y:S01]  /*12f10*/  IMAD.MOV.U32 R28, RZ, RZ, 0x1 ;  /* 0x00000001ff1c7424 */ /* 0x000fe200078e00ff */
[----:B------:R-:W-:Y:S01]  /*12f20*/  SHF.R.U32.HI R5, RZ, 0x3, R4 ;  /* 0x00000003ff057819 */ /* 0x000fe20000011604 */
[----:B------:R-:W-:Y:S01]  /*12f30*/  IMAD.MOV.U32 R26, RZ, RZ, RZ ;  /* 0x000000ffff1a7224 */ /* 0x000fe200078e00ff */
[----:B------:R-:W-:Y:S01]  /*12f40*/  ULDC UR39, c[0x0][0xc] ;  /* 0x0000030000277ab9 */ /* 0x000fe20000000800 */
[----:B--2---:R-:W-:Y:S01]  /*12f50*/  R2UR UR4, R2 ;  /* 0x00000000020472ca */ /* 0x004fe200000e0000 */
[----:B------:R-:W-:-:S05]  /*12f60*/  IMAD.SHL.U32 R2, R0, 0x8, RZ ;  /* 0x0000000800027824 */ /* 0x000fca00078e00ff */
[C---:B------:R-:W-:Y:S02]  /*12f70*/  LOP3.LUT R3, R2.reuse, 0x1f8, RZ, 0xc0, !PT ;  /* 0x000001f802037812 */ /* 0x040fe400078ec0ff */
[----:B------:R-:W-:Y:S02]  /*12f80*/  LOP3.LUT R4, R2, 0x38, RZ, 0xc0, !PT ;  /* 0x0000003802047812 */ /* 0x000fe400078ec0ff */
[----:B------:R-:W-:Y:S01]  /*12f90*/  LOP3.LUT R3, R3, 0x38, R0, 0x78, !PT ;  /* 0x0000003803037812 */ /* 0x000fe200078e7800 */
[----:B------:R-:W-:Y:S02]  /*12fa0*/  IMAD.SHL.U32 R0, R0, 0x10, RZ ;  /* 0x0000001000007824 */ /* 0x000fe400078e00ff */
[----:B------:R-:W-:Y:S01]  /*12fb0*/  ULOP3.LUT UR38, UR4, 0x2, URZ, 0xfc, !UPT ;  /* 0x0000000204267892 */ /* 0x000fe2000f8efc3f */
[----:B------:R-:W-:Y:S02]  /*12fc0*/  LOP3.LUT R32, R3, 0x200, R2, 0xf8, !PT ;  /* 0x0000020003207812 */ /* 0x000fe400078ef802 */
[----:B------:R-:W-:Y:S01]  /*12fd0*/  UMOV UR4, 0x400 ;  /* 0x0000040000047882 */ /* 0x000fe20000000000 */
[----:B------:R-:W-:Y:S01]  /*12fe0*/  LOP3.LUT R3, R5, 0x70, R0, 0xf8, !PT ;  /* 0x0000007005037812 */ /* 0x000fe200078ef800 */
[----:B0-----:R-:W-:Y:S01]  /*12ff0*/  ULEA UR4, UR5, UR4, 0x18 ;  /* 0x0000000405047291 */ /* 0x001fe2000f8ec03f */
[----:B------:R-:W-:-:S02]  /*13000*/  LOP3.LUT R2, R4, 0x40, RZ, 0xfc, !PT ;  /* 0x0000004004027812 */ /* 0x000fc400078efcff */
[----:B------:R-:W-:-:S03]  /*13010*/  LOP3.LUT R0, R4, 0x80, RZ, 0xfc, !PT ;  /* 0x0000008004007812 */ /* 0x000fc600078efcff */
[----:B------:R-:W-:-:S04]  /*13020*/  IMAD.U32 R22, RZ, RZ, UR4 ;  /* 0x00000004ff167e24 */ /* 0x000fc8000f8e00ff */
[----:B-1----:R-:W-:-:S07]  /*13030*/  IMAD R33, R32, 0x2, R22 ;  /* 0x0000000220217824 */ /* 0x002fce00078e0216 */
.L_x_1404:
[----:B------:R-:W-:Y:S05]  /*13040*/  YIELD ;  /* 0x0000000000007946 */ /* 0x000fea0003800000 */
[----:B------:R-:W-:Y:S01]  /*13050*/  ULDC.64 UR4, c[0x0][0xa28] ;  /* 0x00028a0000047ab9 */ /* 0x000fe20000000a00 */
[----:B------:R-:W-:Y:S01]  /*13060*/  IMAD.MOV.U32 R37, RZ, RZ, RZ ;  /* 0x000000ffff257224 */ /* 0x000fe200078e00ff */
[----:B------:R-:W-:-:S04]  /*13070*/  ISETP.NE.U32.AND P0, PT, RZ, UR4, PT ;  /* 0x00000004ff007c0c */ /* 0x000fc8000bf05070 */
[----:B------:R-:W-:Y:S01]  /*13080*/  ISETP.NE.AND.EX P0, PT, RZ, UR5, PT, P0 ;  /* 0x00000005ff007c0c */ /* 0x000fe2000bf05300 */
[----:B------:R-:W-:-:S12]  /*13090*/  ULDC.64 UR4, c[0x0][0xa18] ;  /* 0x0002860000047ab9 */ /* 0x000fd80000000a00 */
[----:B0-----:R-:W0:Y:S02]  /*130a0*/  @P0 LDC.64 R2, c[0x0][0xa28] ;  /* 0x00028a00ff020b82 */ /* 0x001e240000000a00 */
[----:B0-----:R-:W-:-:S05]  /*130b0*/  @P0 IMAD.WIDE R2, R19, 0x4, R2 ;  /* 0x0000000413020825 */ /* 0x001fca00078e0202 */
[----:B------:R0:W5:Y:S01]  /*130c0*/  @P0 LDG.E R37, desc[UR36][R2.64] ;  /* 0x0000002402250981 */ /* 0x000162000c1e1900 */
[----:B------:R-:W-:Y:S01]  /*130d0*/  ISETP.NE.U32.AND P0, PT, RZ, UR4, PT ;  /* 0x00000004ff007c0c */ /* 0x000fe2000bf05070 */
[----:B------:R-:W-:Y:S01]  /*130e0*/  IMAD.MOV.U32 R35, RZ, RZ, RZ ;  /* 0x000000ffff237224 */ /* 0x000fe200078e00ff */
[----:B------:R-:W-:Y:S02]  /*130f0*/  LOP3.LUT R23, R23, 0xffffff7f, RZ, 0xc0, !PT ;  /* 0xffffff7f17177812 */ /* 0x000fe400078ec0ff */
[----:B------:R-:W-:Y:S01]  /*13100*/  ISETP.NE.AND.EX P1, PT, RZ, UR5, PT, P0 ;  /* 0x00000005ff007c0c */ /* 0x000fe2000bf25300 */
[----:B------:R-:W-:Y:S02]  /*13110*/  ULDC.64 UR4, c[0x0][0xa00] ;  /* 0x0002800000047ab9 */ /* 0x000fe40000000a00 */
[----:B------:R-:W-:Y:S01]  /*13120*/  ISETP.NE.U32.AND P0, PT, RZ, UR4, PT ;  /* 0x00000004ff007c0c */ /* 0x000fe2000bf05070 */
[----:B0-----:R-:W0:Y:S03]  /*13130*/  LDC.64 R2, c[0x0][0xa00] ;  /* 0x00028000ff027b82 */ /* 0x001e260000000a00 */
[----:B------:R-:W-:Y:S01]  /*13140*/  ISETP.NE.AND.EX P2, PT, RZ, UR5, PT, P0 ;  /* 0x00000005ff007c0c */ /* 0x000fe2000bf45300 */
[----:B------:R-:W-:-:S05]  /*13150*/  ULDC.64 UR4, c[0x0][0x418] ;  /* 0x0001060000047ab9 */ /* 0x000fca0000000a00 */
[----:B------:R-:W1:Y:S07]  /*13160*/  @P1 LDC.64 R30, c[0x0][0xa18] ;  /* 0x00028600ff1e1b82 */ /* 0x000e6e0000000a00 */
[----:B------:R-:W-:Y:S01]  /*13170*/  @P2 LOP3.LUT R23, R23, 0x80, RZ, 0xfc, !PT ;  /* 0x0000008017172812 */ /* 0x000fe200078efcff */
[----:B0-----:R-:W-:-:S05]  /*13180*/  IMAD.WIDE R2, R19, 0x4, R2 ;  /* 0x0000000413027825 */ /* 0x001fca00078e0202 */
[----:B------:R0:W5:Y:S01]  /*13190*/  @P2 LDG.E R35, desc[UR36][R2.64] ;  /* 0x0000002402232981 */ /* 0x000162000c1e1900 */
[----:B-1----:R-:W-:-:S06]  /*131a0*/  @P1 IMAD.WIDE R30, R19, 0x4, R30 ;  /* 0x00000004131e1825 */ /* 0x002fcc00078e021e */
[----:B------:R0:W5:Y:S01]  /*131b0*/  @P1 LDG.E R30, desc[UR36][R30.64] ;  /* 0x000000241e1e1981 */ /* 0x000162000c1e1900 */
[----:B------:R-:W-:-:S03]  /*131c0*/  UISETP.NE.U32.AND UP0, UPT, UR4, URZ, UPT ;  /* 0x0000003f0400728c */ /* 0x000fc6000bf05070 */
[----:B------:R-:W-:Y:S01]  /*131d0*/  ULDC UR4, c[0x0][0x424] ;  /* 0x0001090000047ab9 */ /* 0x000fe20000000800 */
[----:B------:R-:W-:-:S03]  /*131e0*/  UISETP.NE.AND.EX UP0, UPT, UR5, URZ, UPT, UP0 ;  /* 0x0000003f0500728c */ /* 0x000fc6000bf05300 */
[----:B------:R-:W-:Y:S01]  /*131f0*/  ULDC UR5, c[0x0][0x2f0] ;  /* 0x0000bc0000057ab9 */ /* 0x000fe20000000800 */
[----:B------:R-:W-:-:S04]  /*13200*/  USEL UR4, UR4, 0x1, UP0 ;  /* 0x0000000104047887 */ /* 0x000fc80008000000 */
[----:B------:R-:W-:-:S06]  /*13210*/  UIMAD UR4, UR4, UR5, URZ ;  /* 0x00000005040472a4 */ /* 0x000fcc000f8e023f */
[----:B------:R-:W-:Y:S01]  /*13220*/  IMAD.U32 R34, RZ, RZ, UR4 ;  /* 0x00000004ff227e24 */ /* 0x000fe2000f8e00ff */
[----:B0-2---:R-:W-:Y:S06]  /*13230*/  @P1 BRA `(.L_x_1332) ;  /* 0x0000000000181947 */ /* 0x005fec0003800000 */
[----:B------:R-:W-:Y:S02]  /*13240*/  ULDC UR4, c[0x0][0x288] ;  /* 0x0000a20000047ab9 */ /* 0x000fe40000000800 */
[----:B-----5:R-:W-:Y:S01]  /*13250*/  IMAD.U32 R30, RZ, RZ, UR4 ;  /* 0x00000004ff1e7e24 */ /* 0x020fe2000f8e00ff */
[----:B------:R-:W-:Y:S06]  /*13260*/  @!P2 BRA `(.L_x_1332) ;  /* 0x00000000000ca947 */ /* 0x000fec0003800000 */
[----:B------:R-:W2:Y:S04]  /*13270*/  LDG.E R5, desc[UR36][R2.64] ;  /* 0x0000002402057981 */ /* 0x000ea8000c1e1900 */
[----:B------:R-:W2:Y:S02]  /*13280*/  LDG.E R30, desc[UR36][R2.64+0x4] ;  /* 0x00000424021e7981 */ /* 0x000ea4000c1e1900 */
[----:B--2---:R-:W-:-:S07]  /*13290*/  IMAD.IADD R30, R30, 0x1, -R5 ;  /* 0x000000011e1e7824 */ /* 0x004fce00078e0a05 */
.L_x_1332:
[----:B------:R-:W-:Y:S02]  /*132a0*/  ULDC.64 UR4, c[0x0][0xa20] ;  /* 0x0002880000047ab9 */ /* 0x000fe40000000a00 */
[----:B------:R-:W-:-:S04]  /*132b0*/  ISETP.NE.U32.AND P0, PT, RZ, UR4, PT ;  /* 0x00000004ff007c0c */ /* 0x000fc8000bf05070 */
[----:B------:R-:W-:-:S13]  /*132c0*/  ISETP.NE.AND.EX P0, PT, RZ, UR5, PT, P0 ;  /* 0x00000005ff007c0c */ /* 0x000fda000bf05300 */
[----:B------:R-:W-:Y:S05]  /*132d0*/  @!P0 BRA `(.L_x_1333) ;  /* 0x0000000000108947 */ /* 0x000fea0003800000 */
[----:B------:R-:W0:Y:S02]  /*132e0*/  LDC.64 R2, c[0x0][0xa20] ;  /* 0x00028800ff027b82 */ /* 0x000e240000000a00 */
[----:B0-----:R-:W-:-:S05]  /*132f0*/  IMAD.WIDE R2, R19, 0x4, R2 ;  /* 0x0000000413027825 */ /* 0x001fca00078e0202 */
[----:B------:R0:W5:Y:S01]  /*13300*/  LDG.E R34, desc[UR36][R2.64] ;  /* 0x0000002402227981 */ /* 0x000162000c1e1900 */
[----:B------:R-:W-:Y:S05]  /*13310*/  BRA `(.L_x_1334) ;  /* 0x0000000000247947 */ /* 0x000fea0003800000 */
.L_x_1333:
        /* <DEDUP_REMOVED lines=9> */
.L_x_1334:
[----:B------:R-:W1:Y:S01]  /*133b0*/  LDC R0, c[0x0][0x448] ;  /* 0x00011200ff007b82 */ /* 0x000e620000000800 */
[----:B------:R-:W-:Y:S01]  /*133c0*/  IMAD.SHL.U32 R27, R17, 0x80, RZ ;  /* 0x00000080111b7824 */ /* 0x000fe200078e00ff */
[----:B------:R-:W-:Y:S01]  /*133d0*/  LOP3.LUT R23, R23, 0xffffffbf, RZ, 0xc0, !PT ;  /* 0xffffffbf17177812 */ /* 0x000fe200078ec0ff */
[----:B-----5:R-:W-:-:S05]  /*133e0*/  IMAD.IADD R34, R34, 0x1, -R37 ;  /* 0x0000000122227824 */ /* 0x020fca00078e0a25 */
[----:B0-----:R-:W0:Y:S01]  /*133f0*/  LDC.64 R2, c[0x0][0x9e0] ;  /* 0x00027800ff027b82 */ /* 0x001e220000000a00 */
[----:B-1----:R-:W-:Y:S01]  /*13400*/  ISETP.NE.AND P2, PT, R0, 0x1, PT ;  /* 0x000000010000780c */ /* 0x002fe20003f45270 */
[----:B------:R-:W-:Y:S01]  /*13410*/  VIADD R0, R27, 0x7f ;  /* 0x0000007f1b007836 */ /* 0x000fe20000000000 */
[----:B0-----:R-:W-:-:S11]  /*13420*/  ISETP.GE.AND P1, PT, R3, 0x1, PT ;  /* 0x000000010300780c */ /* 0x001fd60003f26270 */
[----:B------:R-:W0:Y:S01]  /*13430*/  @P2 LDC R5, c[0x0][0x44c] ;  /* 0x00011300ff052b82 */ /* 0x000e220000000800 */
[----:B------:R-:W-:-:S07]  /*13440*/  @P2 LOP3.LUT R23, R23, 0x40, RZ, 0xfc, !PT ;  /* 0x0000004017172812 */ /* 0x000fce00078efcff */
[----:B------:R-:W1:Y:S01]  /*13450*/  @P2 LDC R7, c[0x0][0x450] ;  /* 0x00011400ff072b82 */ /* 0x000e620000000800 */
[----:B0-----:R-:W-:Y:S01]  /*13460*/  @P2 IMAD.HI.U32 R4, R0, R5, RZ ;  /* 0x0000000500042227 */ /* 0x001fe200078e00ff */
[----:B------:R-:W-:-:S04]  /*13470*/  IADD3 R5, R34, 0x1, -R30 ;  /* 0x0000000122057810 */ /* 0x000fc80007ffe81e */
[----:B-1----:R-:W-:-:S05]  /*13480*/  @P2 SHF.R.U32.HI R0, RZ, R7, R4 ;  /* 0x00000007ff002219 */ /* 0x002fca0000011604 */
[----:B------:R-:W-:-:S04]  /*13490*/  IMAD.IADD R7, R5, 0x1, R0 ;  /* 0x0000000105077824 */ /* 0x000fc800078e0200 */
[----:B------:R-:W-:Y:S01]  /*134a0*/  IMAD.IADD R2, R7, 0x1, R2 ;  /* 0x0000000107027824 */ /* 0x000fe200078e0202 */
[----:B------:R-:W-:Y:S06]  /*134b0*/  @!P1 BRA `(.L_x_1335) ;  /* 0x0000000000489947 */ /* 0x000fec0003800000 */
[C---:B------:R-:W-:Y:S01]  /*134c0*/  ISETP.GT.AND P0, PT, R7.reuse, RZ, PT ;  /* 0x000000ff0700720c */ /* 0x040fe20003f04270 */
[----:B------:R-:W-:Y:S01]  /*134d0*/  BSSY B0, `(.L_x_1336) ;  /* 0x000000e000007945 */ /* 0x000fe20003800000 */
[----:B------:R-:W-:-:S11]  /*134e0*/  VIADD R0, R7, 0xffffffff ;  /* 0xffffffff07007836 */ /* 0x000fd60000000000 */
        /* <DEDUP_REMOVED lines=8> */
.L_x_1337:
[----:B------:R-:W-:-:S13]  /*13570*/  ISETP.NE.AND P0, PT, R3, 0x1, PT ;  /* 0x000000010300780c */ /* 0x000fda0003f05270 */
[----:B------:R-:W0:Y:S02]  /*13580*/  @P0 LDC.64 R4, c[0x0][0x9e8] ;  /* 0x00027a00ff040b82 */ /* 0x000e240000000a00 */
[----:B0-----:R-:W-:-:S05]  /*13590*/  @P0 IMAD.HI.U32 R4, R0, R4, RZ ;  /* 0x0000000400040227 */ /* 0x001fca00078e00ff */
[----:B------:R-:W-:-:S07]  /*135a0*/  @P0 SHF.R.U32.HI R0, RZ, R5, R4 ;  /* 0x00000005ff000219 */ /* 0x000fce0000011604 */
.L_x_1338:
[----:B------:R-:W-:Y:S05]  /*135b0*/  BSYNC B0 ;  /* 0x0000000000007941 */ /* 0x000fea0003800000 */
.L_x_1336:
[----:B------:R-:W-:-:S05]  /*135c0*/  IMAD R5, R0, R3, R3 ;  /* 0x0000000300057224 */ /* 0x000fca00078e0203 */
[----:B------:R-:W-:-:S07]  /*135d0*/  VIMNMX R2, R2, R5, PT ;  /* 0x0000000502027248 */ /* 0x000fce0003fe0100 */
.L_x_1335:
[----:B------:R-:W0:Y:S01]  /*135e0*/  @P2 LDC R0, c[0x0][0x44c] ;  /* 0x00011300ff002b82 */ /* 0x000e220000000800 */
[----:B------:R-:W-:Y:S01]  /*135f0*/  VIADD R2, R2, 0x5f ;  /* 0x0000005f02027836 */ /* 0x000fe20000000000 */
[----:B------:R-:W-:Y:S01]  /*13600*/  ULDC UR4, c[0x0][0x9dc] ;  /* 0x0002770000047ab9 */ /* 0x000fe20000000800 */
[----:B------:R-:W-:Y:S02]  /*13610*/  IMAD.MOV.U32 R5, RZ, RZ, R27 ;  /* 0x000000ffff057224 */ /* 0x000fe400078e001b */
[----:B------:R-:W-:-:S03]  /*13620*/  IMAD.HI R2, R2, 0x2aaaaaab, RZ ;  /* 0x2aaaaaab02027827 */ /* 0x000fc600078e02ff */
[----:B------:R-:W1:Y:S01]  /*13630*/  @P2 LDC R7, c[0x0][0x450] ;  /* 0x00011400ff072b82 */ /* 0x000e620000000800 */
[----:B0-----:R-:W-:-:S05]  /*13640*/  @P2 IMAD.HI.U32 R0, R27, R0, RZ ;  /* 0x000000001b002227 */ /* 0x001fca00078e00ff */
[----:B-1----:R-:W-:Y:S01]  /*13650*/  @P2 SHF.R.U32.HI R5, RZ, R7, R0 ;  /* 0x00000007ff052219 */ /* 0x002fe20000011600 */
[----:B------:R-:W-:Y:S01]  /*13660*/  VIADD R0, R34, 0x5f ;  /* 0x0000005f22007836 */ /* 0x000fe20000000000 */
[----:B------:R-:W-:-:S03]  /*13670*/  SHF.R.U32.HI R7, RZ, 0x1f, R2 ;  /* 0x0000001fff077819 */ /* 0x000fc60000011602 */
[----:B------:R-:W-:Y:S01]  /*13680*/  IMAD.HI R0, R0, 0x2aaaaaab, RZ ;  /* 0x2aaaaaab00007827 */ /* 0x000fe200078e02ff */
[----:B------:R-:W-:-:S04]  /*13690*/  LEA.HI.SX32 R2, R2, R7, 0x1c ;  /* 0x0000000702027211 */ /* 0x000fc800078fe2ff */
[----:B------:R-:W-:-:S04]  /*136a0*/  SHF.R.U32.HI R7, RZ, 0x1f, R0 ;  /* 0x0000001fff077819 */ /* 0x000fc80000011600 */
[----:B------:R-:W-:-:S04]  /*136b0*/  LEA.HI.SX32 R7, R0, R7, 0x1c ;  /* 0x0000000700077211 */ /* 0x000fc800078fe2ff */
[----:B------:R-:W-:Y:S02]  /*136c0*/  VIMNMX R7, R7, R2, PT ;  /* 0x0000000207077248 */ /* 0x000fe40003fe0100 */
[----:B------:R-:W-:-:S05]  /*136d0*/  IADD3 R2, R5, R34, -R30 ;  /* 0x0000002205027210 */ /* 0x000fca0007ffe81e */
[----:B------:R-:W-:Y:S01]  /*136e0*/  VIADD R0, R2, -UR4 ;  /* 0x8000000402007c36 */ /* 0x000fe20008000000 */
[----:B------:R-:W-:Y:S06]  /*136f0*/  @!P1 BRA `(.L_x_1339) ;  /* 0x0000000000449947 */ /* 0x000fec0003800000 */
[----:B------:R-:W-:Y:S01]  /*13700*/  ISETP.GT.AND P0, PT, R2, -0x1, PT ;  /* 0xffffffff0200780c */ /* 0x000fe20003f04270 */
[----:B------:R-:W-:-:S12]  /*13710*/  BSSY B0, `(.L_x_1340) ;  /* 0x000000d000007945 */ /* 0x000fd80003800000 */
        /* <DEDUP_REMOVED lines=8> */
.L_x_1341:
[----:B------:R-:W-:-:S13]  /*137a0*/  ISETP.NE.AND P0, PT, R3, 0x1, PT ;  /* 0x000000010300780c */ /* 0x000fda0003f05270 */
[----:B------:R-:W0:Y:S02]  /*137b0*/  @P0 LDC.64 R4, c[0x0][0x9e8] ;  /* 0x00027a00ff040b82 */ /* 0x000e240000000a00 */
[----:B0-----:R-:W-:-:S05]  /*137c0*/  @P0 IMAD.HI.U32 R4, R2, R4, RZ ;  /* 0x0000000402040227 */ /* 0x001fca00078e00ff */
[----:B------:R-:W-:-:S07]  /*137d0*/  @P0 SHF.R.U32.HI R2, RZ, R5, R4 ;  /* 0x00000005ff020219 */ /* 0x000fce0000011604 */
.L_x_1342:
[----:B------:R-:W-:Y:S05]  /*137e0*/  BSYNC B0 ;  /* 0x0000000000007941 */ /* 0x000fea0003800000 */
.L_x_1340:
[----:B------:R-:W-:-:S05]  /*137f0*/  IMAD R3, R2, R3, RZ ;  /* 0x0000000302037224 */ /* 0x000fca00078e02ff */
[----:B------:R-:W-:-:S07]  /*13800*/  VIMNMX R0, R0, R3, !PT ;  /* 0x0000000300007248 */ /* 0x000fce0007fe0100 */
.L_x_1339:
[----:B------:R-:W-:Y:S01]  /*13810*/  IMAD.HI R0, R0, 0x2aaaaaab, RZ ;  /* 0x2aaaaaab00007827 */ /* 0x000fe200078e02ff */
[----:B------:R-:W-:Y:S04]  /*13820*/  BSSY B0, `(.L_x_1343) ;  /* 0x000002a000007945 */ /* 0x000fe80003800000 */
[----:B------:R-:W-:-:S04]  /*13830*/  SHF.R.U32.HI R3, RZ, 0x1f, R0 ;  /* 0x0000001fff037819 */ /* 0x000fc80000011600 */
[----:B------:R-:W-:Y:S02]  /*13840*/  LEA.HI.SX32 R3, R0, R3, 0x1c ;  /* 0x0000000300037211 */ /* 0x000fe400078fe2ff */
[C---:B------:R-:W-:Y:S02]  /*13850*/  LOP3.LUT R0, R18.reuse, 0xff000000, RZ, 0xc0, !PT ;  /* 0xff00000012007812 */ /* 0x040fe400078ec0ff */
[----:B------:R-:W-:Y:S02]  /*13860*/  VIMNMX R36, RZ, R3, !PT ;  /* 0x00000003ff247248 */ /* 0x000fe40007fe0100 */
[----:B------:R-:W-:Y:S02]  /*13870*/  SHF.R.U32.HI R3, RZ, 0x8, R0 ;  /* 0x00000008ff037819 */ /* 0x000fe40000011600 */
[----:B------:R-:W-:Y:S02]  /*13880*/  ISETP.GT.AND P0, PT, R7, R36, PT ;  /* 0x000000240700720c */ /* 0x000fe40003f04270 */
[----:B------:R-:W-:-:S04]  /*13890*/  LOP3.LUT R0, R18, 0xff0000, RZ, 0xc0, !PT ;  /* 0x00ff000012007812 */ /* 0x000fc800078ec0ff */
[----:B------:R-:W-:Y:S01]  /*138a0*/  LEA.HI R3, R0, R3, RZ, 0x10 ;  /* 0x0000000300037211 */ /* 0x000fe200078f80ff */
[----:B------:R-:W-:-:S03]  /*138b0*/  IMAD.MOV.U32 R0, RZ, RZ, RZ ;  /* 0x000000ffff007224 */ /* 0x000fc600078e00ff */
[----:B------:R-:W-:-:S03]  /*138c0*/  LOP3.LUT R5, R3, 0xff, RZ, 0xc0, !PT ;  /* 0x000000ff03057812 */ /* 0x000fc600078ec0ff */
[----:B------:R-:W-:Y:S05]  /*138d0*/  @!P0 BRA `(.L_x_1344) ;  /* 0x0000000000788947 */ /* 0x000fea0003800000 */
[----:B------:R-:W-:Y:S01]  /*138e0*/  SHF.R.U32.HI R0, RZ, 0x10, R3 ;  /* 0x00000010ff007819 */ /* 0x000fe20000011603 */
[----:B------:R-:W-:-:S03]  /*138f0*/  IMAD.MOV.U32 R2, RZ, RZ, RZ ;  /* 0x000000ffff027224 */ /* 0x000fc600078e00ff */
[----:B------:R-:W-:-:S13]  /*13900*/  ISETP.NE.AND P0, PT, R0, RZ, PT ;  /* 0x000000ff0000720c */ /* 0x000fda0003f05270 */
[----:B------:R-:W0:Y:S02]  /*13910*/  @!P0 LDC R0, c[0x0][0x9f0] ;  /* 0x00027c00ff008b82 */ /* 0x000e240000000800 */
[-C--:B0-----:R-:W-:Y:S02]  /*13920*/  IABS R4, R0.reuse ;  /* 0x0000000000047213 */ /* 0x081fe40000000000 */
[----:B------:R-:W-:Y:S02]  /*13930*/  IABS R10, R0 ;  /* 0x00000000000a7213 */ /* 0x000fe40000000000 */
[----:B------:R-:W0:Y:S08]  /*13940*/  I2F.RP R6, R4 ;  /* 0x0000000400067306 */ /* 0x000e300000209400 */
[----:B0-----:R-:W0:Y:S02]  /*13950*/  MUFU.RCP R6, R6 ;  /* 0x0000000600067308 */ /* 0x001e240000001000 */
[----:B0-----:R-:W-:-:S02]  /*13960*/  VIADD R8, R6, 0xffffffe ;  /* 0x0ffffffe06087836 */ /* 0x001fc40000000000 */
[----:B------:R-:W-:-:S04]  /*13970*/  IMAD.MOV R6, RZ, RZ, -R10 ;  /* 0x000000ffff067224 */ /* 0x000fc800078e0a0a */
[----:B------:R-:W0:Y:S02]  /*13980*/  F2I.FTZ.U32.TRUNC.NTZ R3, R8 ;  /* 0x0000000800037305 */ /* 0x000e24000021f000 */
[----:B0-----:R-:W-:-:S04]  /*13990*/  IMAD.MOV R9, RZ, RZ, -R3 ;  /* 0x000000ffff097224 */ /* 0x001fc800078e0a03 */
[----:B------:R-:W-:-:S04]  /*139a0*/  IMAD R9, R9, R4, RZ ;  /* 0x0000000409097224 */ /* 0x000fc800078e02ff */
[----:B------:R-:W-:Y:S01]  /*139b0*/  IMAD.HI.U32 R2, R3, R9, R2 ;  /* 0x0000000903027227 */ /* 0x000fe200078e0002 */
[----:B------:R-:W-:-:S05]  /*139c0*/  IADD3 R3, R0, -0x1, R7 ;  /* 0xffffffff00037810 */ /* 0x000fca0007ffe007 */
[----:B------:R-:W-:-:S05]  /*139d0*/  IMAD.IADD R3, R3, 0x1, -R36 ;  /* 0x0000000103037824 */ /* 0x000fca00078e0a24 */
[----:B------:R-:W-:Y:S02]  /*139e0*/  IABS R9, R3 ;  /* 0x0000000300097213 */ /* 0x000fe40000000000 */
[----:B------:R-:W-:-:S03]  /*139f0*/  LOP3.LUT R3, R3, R0, RZ, 0x3c, !PT ;  /* 0x0000000003037212 */ /* 0x000fc600078e3cff */
[----:B------:R-:W-:Y:S01]  /*13a00*/  IMAD.HI.U32 R2, R2, R9, RZ ;  /* 0x0000000902027227 */ /* 0x000fe200078e00ff */
[----:B------:R-:W-:-:S03]  /*13a10*/  ISETP.GE.AND P2, PT, R3, RZ, PT ;  /* 0x000000ff0300720c */ /* 0x000fc60003f46270 */
        /* <DEDUP_REMOVED lines=8> */
[----:B------:R-:W-:-:S05]  /*13aa0*/  @!P1 LOP3.LUT R2, RZ, R0, RZ, 0x33, !PT ;  /* 0x00000000ff029212 */ /* 0x000fca00078e33ff */
[----:B------:R-:W-:-:S07]  /*13ab0*/  IMAD.MOV.U32 R0, RZ, RZ, R2 ;  /* 0x000000ffff007224 */ /* 0x000fce00078e0002 */
.L_x_1344:
[----:B------:R-:W-:Y:S05]  /*13ac0*/  BSYNC B0 ;  /* 0x0000000000007941 */ /* 0x000fea0003800000 */
.L_x_1343:
[-C--:B------:R-:W-:Y:S01]  /*13ad0*/  IMAD R36, R5, R0.reuse, R36 ;  /* 0x0000000005247224 */ /* 0x080fe200078e0224 */
        /* <DEDUP_REMOVED lines=22> */
.L_x_1346:
        /* <DEDUP_REMOVED lines=8> */
[----:B------:R-:W-:Y:S02]  /*13cc0*/  IMAD.U32 R4, RZ, RZ, UR6 ;  /* 0x00000006ff047e24 */ /* 0x000fe4000f8e00ff */
[----:B------:R-:W0:Y:S01]  /*13cd0*/  LDC.64 R2, c[0x4][R2] ;  /* 0x0100000002027b82 */ /* 0x000e220000000a00 */
[----:B------:R-:W-:Y:S02]  /*13ce0*/  IMAD.U32 R5, RZ, RZ, UR7 ;  /* 0x00000007ff057e24 */ /* 0x000fe4000f8e00ff */
        /* <DEDUP_REMOVED lines=8> */
[----:B0-----:R-:W-:Y:S05]  /*13d70*/  CALL.ABS.NOINC R2 ;  /* 0x0000000002007343 */ /* 0x001fea0003c00000 */
.L_x_1349:
[----:B------:R-:W-:Y:S05]  /*13d80*/  BSYNC B6 ;  /* 0x0000000000067941 */ /* 0x000fea0003800000 */
.L_x_1348:
        /* <DEDUP_REMOVED lines=9> */
[----:B------:R-:W-:Y:S02]  /*13e20*/  IMAD.U32 R4, RZ, RZ, UR6 ;  /* 0x00000006ff047e24 */ /* 0x000fe4000f8e00ff */
[----:B------:R-:W-:Y:S02]  /*13e30*/  IMAD.U32 R5, RZ, RZ, UR7 ;  /* 0x00000007ff057e24 */ /* 0x000fe4000f8e00ff */
[----:B------:R-:W-:Y:S02]  /*13e40*/  IMAD.U32 R6, RZ, RZ, UR8 ;  /* 0x00000008ff067e24 */ /* 0x000fe4000f8e00ff */
[----:B------:R-:W-:-:S02]  /*13e50*/  IMAD.U32 R7, RZ, RZ, UR9 ;  /* 0x00000009ff077e24 */ /* 0x000fc4000f8e00ff */
[----:B------:R-:W-:Y:S02]  /*13e60*/  IMAD.U32 R10, RZ, RZ, UR4 ;  /* 0x00000004ff0a7e24 */ /* 0x000fe4000f8e00ff */
[----:B------:R-:W-:Y:S02]  /*13e70*/  IMAD.U32 R11, RZ, RZ, UR5 ;  /* 0x00000005ff0b7e24 */ /* 0x000fe4000f8e00ff */
[----:B------:R-:W-:Y:S02]  /*13e80*/  IMAD.MOV.U32 R8, RZ, RZ, 0x70 ;  /* 0x00000070ff087424 */ /* 0x000fe400078e00ff */
[----:B------:R-:W-:Y:S02]  /*13e90*/  IMAD.MOV.U32 R12, RZ, RZ, 0x1 ;  /* 0x00000001ff0c7424 */ /* 0x000fe400078e00ff */
[----:B0-----:R-:W-:-:S07]  /*13ea0*/  IMAD.MOV.U32 R13, RZ, RZ, RZ ;  /* 0x000000ffff0d7224 */ /* 0x001fce00078e00ff */
[----:B------:R-:W-:-:S07]  /*13eb0*/  LEPC R20, `(.L_x_1352) ;  /* 0x000000001014794e */ /* 0x000fce0000000000 */
[----:B-1----:R-:W-:Y:S05]  /*13ec0*/  CALL.ABS.NOINC R2 ;  /* 0x0000000002007343 */ /* 0x002fea0003c00000 */
.L_x_1352:
[----:B------:R0:W1:Y:S01]  /*13ed0*/  LDC.64 R2, c[0x4][R17] ;  /* 0x0100000011027b82 */ /* 0x0000620000000a00 */
[----:B------:R-:W-:Y:S01]  /*13ee0*/  ULDC.64 UR6, c[0x4][0xf0] ;  /* 0x01003c0000067ab9 */ /* 0x000fe20000000a00 */
[----:B------:R-:W-:Y:S01]  /*13ef0*/  ULDC.64 UR8, c[0x4][0xf8] ;  /* 0x01003e0000087ab9 */ /* 0x000fe20000000a00 */
[----:B------:R-:W-:Y:S01]  /*13f00*/  ULDC.64 UR4, c[0x4][0x80] ;  /* 0x0100200000047ab9 */ /* 0x000fe20000000a00 */
        /* <DEDUP_REMOVED lines=11> */
.L_x_1351:
[----:B------:R-:W-:Y:S05]  /*13fc0*/  BSYNC B6 ;  /* 0x0000000000067941 */ /* 0x000fea0003800000 */
.L_x_1350:
[----:B------:R-:W-:Y:S01]  /*13fd0*/  ULDC.64 UR4, c[0x0][0x9f8] ;  /* 0x00027e0000047ab9 */ /* 0x000fe20000000a00 */
[----:B------:R-:W-:Y:S01]  /*13fe0*/  IMAD.MOV.U32 R31, RZ, RZ, R19 ;  /* 0x000000ffff1f7224 */ /* 0x000fe200078e0013 */
[----:B------:R-:W-:Y:S01]  /*13ff0*/  ISETP.NE.U32.AND P0, PT, RZ, UR4, PT ;  /* 0x00000004ff007c0c */ /* 0x000fe2000bf05070 */
[----:B------:R-:W0:Y:S01]  /*14000*/  S2R R17, SR_TID.X ;  /* 0x0000000000117919 */ /* 0x000e220000002100 */
[----:B------:R-:W1:Y:S01]  /*14010*/  LDC R8, c[0x0][0x430] ;  /* 0x00010c00ff087b82 */ /* 0x000e620000000800 */
[----:B------:R-:W-:Y:S01]  /*14020*/  VIADD R25, R24, 0xffffffff ;  /* 0xffffffff18197836 */ /* 0x000fe20000000000 */
[----:B------:R-:W-:Y:S01]  /*14030*/  ISETP.NE.AND.EX P0, PT, RZ, UR5, PT, P0 ;  /* 0x00000005ff007c0c */ /* 0x000fe2000bf05300 */
[----:B------:R-:W2:Y:S01]  /*14040*/  S2R R21, SR_TID.X ;  /* 0x0000000000157919 */ /* 0x000ea20000002100 */
[----:B------:R-:W-:-:S11]  /*14050*/  ULDC UR4, c[0x0][0x320] ;  /* 0x0000c80000047ab9 */ /* 0x000fd60000000800 */
[----:B------:R-:W3:Y:S01]  /*14060*/  @P0 LDC.64 R2, c[0x0][0x9f8] ;  /* 0x00027e00ff020b82 */ /* 0x000ee20000000a00 */
[----:B0-----:R-:W-:-:S04]  /*14070*/  LOP3.LUT R17, R17, 0x7f, RZ, 0xc0, !PT ;  /* 0x0000007f11117812 */ /* 0x001fc800078ec0ff */
[----:B------:R-:W-:Y:S01]  /*14080*/  SHF.R.U32.HI R20, RZ, 0x3, R17 ;  /* 0x00000003ff147819 */ /* 0x000fe20000011611 */
[----:B---3--:R-:W-:-:S05]  /*14090*/  @P0 IMAD.WIDE R2, R19, 0x4, R2 ;  /* 0x0000000413020825 */ /* 0x008fca00078e0202 */
[----:B------:R0:W3:Y:S01]  /*140a0*/  @P0 LDG.E R31, desc[UR36][R2.64] ;  /* 0x00000024021f0981 */ /* 0x0000e2000c1e1900 */
[----:B-1----:R-:W-:Y:S01]  /*140b0*/  ISETP.NE.AND P1, PT, R8, 0x1, PT ;  /* 0x000000010800780c */ /* 0x002fe20003f25270 */
[----:B--2---:R-:W-:Y:S01]  /*140c0*/  IMAD.SHL.U32 R21, R21, 0x8, RZ ;  /* 0x0000000815157824 */ /* 0x004fe200078e00ff */
[----:B------:R-:W-:Y:S01]  /*140d0*/  LOP3.LUT R23, R23, 0xffffffdf, RZ, 0xc0, !PT ;  /* 0xffffffdf17177812 */ /* 0x000fe200078ec0ff */
[----:B------:R-:W1:Y:S03]  /*140e0*/  S2R R17, SR_TID.X ;  /* 0x0000000000117919 */ /* 0x000e660000002100 */
[----:B------:R-:W-:-:S07]  /*140f0*/  LOP3.LUT R21, R21, 0x38, RZ, 0xc0, !PT ;  /* 0x0000003815157812 */ /* 0x000fce00078ec0ff */
[----:B------:R-:W2:Y:S01]  /*14100*/  @P1 LDC R7, c[0x0][0x434] ;  /* 0x00010d00ff071b82 */ /* 0x000ea20000000800 */
[----:B------:R-:W-:-:S07]  /*14110*/  @P1 LOP3.LUT R23, R23, 0x20, RZ, 0xfc, !PT ;  /* 0x0000002017171812 */ /* 0x000fce00078efcff */
[----:B------:R-:W4:Y:S01]  /*14120*/  @P1 LDC R5, c[0x0][0x438] ;  /* 0x00010e00ff051b82 */ /* 0x000f220000000800 */
[----:B-1----:R-:W-:-:S05]  /*14130*/  IMAD.SHL.U32 R17, R17, 0x10, RZ ;  /* 0x0000001011117824 */ /* 0x002fca00078e00ff */
[----:B------:R-:W-:Y:S02]  /*14140*/  LOP3.LUT R17, R20, 0x70, R17, 0xf8, !PT ;  /* 0x0000007014117812 */ /* 0x000fe400078ef811 */
[----:B------:R-:W-:-:S03]  /*14150*/  LOP3.LUT R20, R21, 0x40, RZ, 0xfc, !PT ;  /* 0x0000004015147812 */ /* 0x000fc600078efcff */
[----:B------:R-:W-:Y:S01]  /*14160*/  IMAD R0, R25, 0x60, R17 ;  /* 0x0000006019007824 */ /* 0x000fe200078e0211 */
[----:B------:R-:W-:-:S04]  /*14170*/  ISETP.GE.AND P2, PT, R20, UR4, PT ;  /* 0x0000000414007c0c */ /* 0x000fc8000bf46270 */
[C---:B------:R-:W-:Y:S01]  /*14180*/  ISETP.GE.AND P0, PT, R0.reuse, R34, PT ;  /* 0x000000220000720c */ /* 0x040fe20003f06270 */
[----:B------:R-:W-:-:S03]  /*14190*/  IMAD.IADD R0, R0, 0x1, R37 ;  /* 0x0000000100007824 */ /* 0x000fc600078e0225 */
[----:B------:R-:W-:Y:S01]  /*141a0*/  ISETP.GT.U32.OR P0, PT, R17, 0x5f, P0 ;  /* 0x0000005f1100780c */ /* 0x000fe20000704470 */
[----:B--2---:R-:W-:-:S04]  /*141b0*/  @P1 IMAD.HI.U32 R6, R0, R7, RZ ;  /* 0x0000000700061227 */ /* 0x004fc800078e00ff */
[----:B------:R-:W-:Y:S01]  /*141c0*/  IMAD.MOV.U32 R4, RZ, RZ, R0 ;  /* 0x000000ffff047224 */ /* 0x000fe200078e0000 */
[----:B----4-:R-:W-:Y:S02]  /*141d0*/  @P1 SHF.R.U32.HI R4, RZ, R5, R6 ;  /* 0x00000005ff041219 */ /* 0x010fe40000011606 */
[----:B------:R-:W-:Y:S01]  /*141e0*/  ISETP.GE.AND P1, PT, R21, UR4, PT ;  /* 0x0000000415007c0c */ /* 0x000fe2000bf26270 */
[----:B------:R-:W-:Y:S02]  /*141f0*/  ULDC UR4, c[0x0][0x2f4] ;  /* 0x0000bd0000047ab9 */ /* 0x000fe40000000800 */
[----:B------:R-:W-:Y:S01]  /*14200*/  IMAD.MOV R5, RZ, RZ, -R4 ;  /* 0x000000ffff057224 */ /* 0x000fe200078e0a04 */
[----:B------:R-:W-:Y:S01]  /*14210*/  SEL R29, RZ, 0x1, P1 ;  /* 0x00000001ff1d7807 */ /* 0x000fe20000800000 */
[----:B0-----:R-:W0:Y:S02]  /*14220*/  @!P0 LDC.64 R2, c[0x0][0x428] ;  /* 0x00010a00ff028b82 */ /* 0x001e240000000a00 */
[----:B------:R-:W-:Y:S01]  /*14230*/  IMAD R0, R8, R5, R0 ;  /* 0x0000000508007224 */ /* 0x000fe200078e0200 */
[----:B------:R-:W-:-:S02]  /*14240*/  @!P0 SHF.R.S32.HI R5, RZ, 0x1f, R4 ;  /* 0x0000001fff058819 */ /* 0x000fc40000011404 */
[----:B------:R-:W-:Y:S02]  /*14250*/  LOP3.LUT R23, R23, 0xfffffffb, RZ, 0xc0, !PT ;  /* 0xfffffffb17177812 */ /* 0x000fe400078ec0ff */
[----:B------:R-:W-:Y:S01]  /*14260*/  LOP3.LUT R8, R21, 0x80, RZ, 0xfc, !PT ;  /* 0x0000008015087812 */ /* 0x000fe200078efcff */
[----:B------:R-:W-:Y:S01]  /*14270*/  UMOV UR5, 0xffffffff ;  /* 0xffffffff00057882 */ /* 0x000fe20000000000 */
[----:B------:R-:W-:Y:S02]  /*14280*/  LOP3.LUT R24, R18, 0xffff, RZ, 0xc0, !PT ;  /* 0x0000ffff12187812 */ /* 0x000fe400078ec0ff */
[----:B---3--:R-:W-:Y:S01]  /*14290*/  SHF.R.S32.HI R6, RZ, 0x1f, R31 ;  /* 0x0000001fff067819 */ /* 0x008fe2000001141f */
[----:B0-----:R-:W-:-:S04]  /*142a0*/  @!P0 IMAD.WIDE.U32 R4, R31, R2, R4 ;  /* 0x000000021f048225 */ /* 0x001fc800078e0004 */
[----:B------:R0:W-:Y:S02]  /*142b0*/  STL [R1], R6 ;  /* 0x0000000601007387 */ /* 0x0001e40000100800 */
[----:B0-----:R-:W-:Y:S01]  /*142c0*/  @!P0 IMAD R6, R6, R2, RZ ;  /* 0x0000000206068224 */ /* 0x001fe200078e02ff */
[----:B------:R-:W-:-:S03]  /*142d0*/  SEL R2, RZ, 0xffffffff, P2 ;  /* 0xffffffffff027807 */ /* 0x000fc60001000000 */
[----:B------:R-:W-:Y:S02]  /*142e0*/  @!P0 IMAD R6, R31, R3, R6 ;  /* 0x000000031f068224 */ /* 0x000fe400078e0206 */
[----:B------:R-:W-:Y:S01]  /*142f0*/  IMAD.SHL.U32 R2, R2, 0x2, RZ ;  /* 0x0000000202027824 */ /* 0x000fe200078e00ff */
[----:B------:R-:W-:Y:S01]  /*14300*/  ISETP.GE.AND P2, PT, R21, UR4, PT ;  /* 0x0000000415007c0c */ /* 0x000fe2000bf46270 */
[----:B------:R-:W-:-:S03]  /*14310*/  @!P0 IMAD.IADD R6, R5, 0x1, R6 ;  /* 0x0000000105068824 */ /* 0x000fc600078e0206 */
[----:B------:R-:W-:Y:S02]  /*14320*/  LOP3.LUT R29, R2, 0x2, R29, 0xe2, !PT ;  /* 0x00000002021d7812 */ /* 0x000fe400078ee21d */
[----:B------:R-:W0:Y:S07]  /*14330*/  @!P0 LDC.64 R2, c[0x0][0x418] ;  /* 0x00010600ff028b82 */ /* 0x000e2e0000000a00 */
[----:B------:R-:W-:Y:S02]  /*14340*/  @P2 LOP3.LUT R23, R23, 0x4, RZ, 0xfc, !PT ;  /* 0x0000000417172812 */ /* 0x000fe400078efcff */
[----:B0-----:R-:W-:-:S04]  /*14350*/  @!P0 LEA R2, P1, R4, R2, 0x2 ;  /* 0x0000000204028211 */ /* 0x001fc800078210ff */
[----:B------:R-:W-:Y:S01]  /*14360*/  @!P0 LEA.HI.X R3, R4, R3, R6, 0x2, P1 ;  /* 0x0000000304038211 */ /* 0x000fe200008f1406 */
[----:B------:R-:W-:Y:S01]  /*14370*/  IMAD.MOV.U32 R4, RZ, RZ, RZ ;  /* 0x000000ffff047224 */ /* 0x000fe200078e00ff */
[----:B------:R-:W-:Y:S02]  /*14380*/  ISETP.GE.AND P1, PT, R20, UR4, PT ;  /* 0x0000000414007c0c */ /* 0x000fe4000bf26270 */
[----:B------:R-:W-:-:S03]  /*14390*/  LOP3.LUT R23, R23, 0xfffffffd, RZ, 0xc0, !PT ;  /* 0xfffffffd17177812 */ /* 0x000fc600078ec0ff */
[----:B------:R0:W5:Y:S01]  /*143a0*/  @!P0 LDG.E R4, desc[UR36][R2.64] ;  /* 0x0000002402048981 */ /* 0x000162000c1e1900 */
[----:B------:R-:W-:-:S07]  /*143b0*/  ISETP.GE.AND P0, PT, R8, UR4, PT ;  /* 0x0000000408007c0c */ /* 0x000fce000bf06270 */
[----:B------:R-:W-:Y:S01]  /*143c0*/  @P1 LOP3.LUT R23, R23, 0x2, RZ, 0xfc, !PT ;  /* 0x0000000217171812 */ /* 0x000fe200078efcff */
[----:B0-----:R-:W-:-:S03]  /*143d0*/  IMAD.U32 R2, RZ, RZ, UR38 ;  /* 0x00000026ff027e24 */ /* 0x001fc6000f8e00ff */
[----:B------:R-:W-:-:S04]  /*143e0*/  LOP3.LUT R23, R23, 0xfffffffe, RZ, 0xc0, !PT ;  /* 0xfffffffe17177812 */ /* 0x000fc800078ec0ff */
[----:B------:R-:W-:Y:S01]  /*143f0*/  @P0 LOP3.LUT R23, R23, 0x1, RZ, 0xfc, !PT ;  /* 0x0000000117170812 */ /* 0x000fe200078efcff */
[----:B------:R-:W-:Y:S06]  /*14400*/  BRA.DIV UR5, `(.L_x_1353) ;  /* 0x00000046050c7947 */ /* 0x000fec000b800000 */
.L_x_1421:
[----:B------:R-:W-:Y:S02]  /*14410*/  ISETP.NE.AND P0, PT, R2, 0x3, PT ;  /* 0x000000030200780c */ /* 0x000fe40003f05270 */
[----:B------:R-:W-:Y:S02]  /*14420*/  ISETP.GT.U32.AND P1, PT, R17, 0x5f, PT ;  /* 0x0000005f1100780c */ /* 0x000fe40003f24070 */
[----:B------:R-:W-:-:S09]  /*14430*/  LOP3.LUT R23, R23, 0xffffffef, RZ, 0xc0, !PT ;  /* 0xffffffef17177812 */ /* 0x000fd200078ec0ff */
[----:B------:R-:W-:-:S04]  /*14440*/  @P0 LOP3.LUT R23, R23, 0x10, RZ, 0xfc, !PT ;  /* 0x0000001017170812 */ /* 0x000fc800078efcff */
[----:B------:R-:W-:-:S04]  /*14450*/  LOP3.LUT R23, R23, 0xfffffff7, RZ, 0xc0, !PT ;  /* 0xfffffff717177812 */ /* 0x000fc800078ec0ff */
[----:B------:R-:W-:Y:S01]  /*14460*/  @P1 LOP3.LUT R23, R23, 0x8, RZ, 0xfc, !PT ;  /* 0x0000000817171812 */ /* 0x000fe200078efcff */
[----:B------:R-:W-:Y:S06]  /*14470*/  @!P0 BRA `(.L_x_1354) ;  /* 0x0000000000048947 */ /* 0x000fec0003800000 */
[----:B------:R-:W-:Y:S01]  /*14480*/  BPT.TRAP 0x1 ;  /* 0x000000040000795c */ /* 0x000fe20000300000 */
.L_x_1354:
        /* <DEDUP_REMOVED lines=23> */
.L_x_1422:
[----:B------:R-:W-:Y:S05]  /*14600*/  BSYNC B0 ;  /* 0x0000000000007941 */ /* 0x000fea0003800000 */
.L_x_1355:
[----:B------:R-:W1:Y:S01]  /*14610*/  S2R R8, SR_TID.X ;  /* 0x0000000000087919 */ /* 0x000e620000002100 */
[----:B------:R-:W-:Y:S01]  /*14620*/  ULDC.64 UR4, c[0x0][0x300] ;  /* 0x0000c00000047ab9 */ /* 0x000fe20000000a00 */
[----:B------:R-:W-:Y:S01]  /*14630*/  ULDC.64 UR6, c[0x0][0x2e8] ;  /* 0x0000ba0000067ab9 */ /* 0x000fe20000000a00 */
[----:B------:R-:W-:Y:S01]  /*14640*/  IMAD R5, R5, UR4, RZ ;  /* 0x0000000405057c24 */ /* 0x000fe2000f8e02ff */
[----:B------:R-:W2:Y:S01]  /*14650*/  S2R R9, SR_TID.X ;  /* 0x0000000000097919 */ /* 0x000ea20000002100 */
[C---:B0-----:R-:W-:Y:S01]  /*14660*/  IMAD.WIDE.U32 R2, R0.reuse, UR4, RZ ;  /* 0x0000000400027c25 */ /* 0x041fe2000f8e00ff */
[C---:B------:R-:W-:Y:S02]  /*14670*/  LOP3.LUT P4, RZ, R23.reuse, 0x4, RZ, 0xc0, !PT ;  /* 0x0000000417ff7812 */ /* 0x040fe4000788c0ff */
[C---:B------:R-:W-:Y:S01]  /*14680*/  LOP3.LUT P3, RZ, R23.reuse, 0x2, RZ, 0xc0, !PT ;  /* 0x0000000217ff7812 */ /* 0x040fe2000786c0ff */
[----:B------:R-:W-:Y:S01]  /*14690*/  IMAD R5, R0, UR5, R5 ;  /* 0x0000000500057c24 */ /* 0x000fe2000f8e0205 */
[----:B------:R-:W-:Y:S01]  /*146a0*/  ULDC.64 UR4, c[0x0][0x310] ;  /* 0x0000c40000047ab9 */ /* 0x000fe20000000a00 */
[----:B------:R-:W-:Y:S01]  /*146b0*/  LOP3.LUT P2, RZ, R23, 0x1, RZ, 0xc0, !PT ;  /* 0x0000000117ff7812 */ /* 0x000fe2000784c0ff */
[----:B------:R-:W-:-:S02]  /*146c0*/  IMAD R6, R6, UR4, RZ ;  /* 0x0000000406067c24 */ /* 0x000fc4000f8e02ff */
        /* <DEDUP_REMOVED lines=12> */
[----:B------:R-:W-:Y:S01]  /*14790*/  LEA.HI.X R0, R2, UR7, R0, 0x1, P0 ;  /* 0x0000000702007c11 */ /* 0x000fe200080f0c00 */
[----:B--2---:R-:W-:Y:S01]  /*147a0*/  IMAD.SHL.U32 R9, R9, 0x8, RZ ;  /* 0x0000000809097824 */ /* 0x004fe200078e00ff */
[----:B------:R-:W-:-:S04]  /*147b0*/  SHF.R.U32.HI R8, RZ, 0x3, R8 ;  /* 0x00000003ff087819 */ /* 0x000fc80000011608 */
[----:B------:R-:W-:Y:S01]  /*147c0*/  LOP3.LUT R9, R9, 0x38, RZ, 0xc0, !PT ;  /* 0x0000003809097812 */ /* 0x000fe200078ec0ff */
[----:B------:R-:W-:-:S05]  /*147d0*/  IMAD.IADD R6, R6, 0x1, -R8 ;  /* 0x0000000106067824 */ /* 0x000fca00078e0a08 */
[----:B------:R-:W-:Y:S01]  /*147e0*/  ISETP.GE.AND P0, PT, R6, 0x1, PT ;  /* 0x000000010600780c */ /* 0x000fe20003f06270 */
[----:B------:R-:W-:-:S12]  /*147f0*/  BRA.DIV UR4, `(.L_x_1357) ;  /* 0x0000004204587947 */ /* 0x000fd8000b800000 */
        /* <DEDUP_REMOVED lines=62> */
.L_x_1436:
        /* <DEDUP_REMOVED lines=12> */
.L_x_1358:
        /* <DEDUP_REMOVED lines=10> */
.L_x_1359:
[----:B------:R2:W-:Y:S02]  /*14d40*/  SYNCS.ARRIVE.TRANS64.A1T0 RZ, [R7+URZ+0x2a830], RZ ;  /* 0x02a830ff07ff79a7 */ /* 0x0005e4000810003f */
[----:B------:R-:W-:Y:S05]  /*14d50*/  WARPSYNC.ALL ;  /* 0x0000000000007948 */ /* 0x000fea0003800000 */
[----:B------:R-:W-:Y:S01]  /*14d60*/  ULDC.64 UR4, c[0x0][0x298] ;  /* 0x0000a60000047ab9 */ /* 0x000fe20000000a00 */
[----:B-1----:R-:W-:Y:S01]  /*14d70*/  VIADD R2, R22, 0xc400 ;  /* 0x0000c40016027836 */ /* 0x002fe20000000000 */
[----:B------:R-:W-:Y:S01]  /*14d80*/  SHF.R.S32.HI R0, RZ, 0x1f, R35 ;  /* 0x0000001fff007819 */ /* 0x000fe20000011423 */
[----:B0-----:R-:W-:Y:S01]  /*14d90*/  IMAD.WIDE.U32 R4, R35, UR4, RZ ;  /* 0x0000000423047c25 */ /* 0x001fe2000f8e00ff */
[----:B------:R-:W-:Y:S01]  /*14da0*/  BSSY B6, `(.L_x_1360) ;  /* 0x0000018000067945 */ /* 0x000fe20003800000 */
[----:B------:R-:W-:Y:S01]  /*14db0*/  BAR.SYNC.DEFER_BLOCKING 0x8, 0x180 ;  /* 0x0206000000007b1d */ /* 0x000fe20000010000 */
[----:B------:R-:W-:Y:S01]  /*14dc0*/  LOP3.LUT P0, RZ, R2, 0x3ff, RZ, 0xc0, !PT ;  /* 0x000003ff02ff7812 */ /* 0x000fe2000780c0ff */
[----:B------:R-:W-:-:S04]  /*14dd0*/  IMAD R0, R0, UR4, RZ ;  /* 0x0000000400007c24 */ /* 0x000fc8000f8e02ff */
[----:B------:R-:W-:Y:S01]  /*14de0*/  IMAD R0, R35, UR5, R0 ;  /* 0x0000000523007c24 */ /* 0x000fe2000f8e0200 */
[----:B------:R0:W-:Y:S03]  /*14df0*/  STL.64 [R1+0x8], R4 ;  /* 0x0000080401007387 */ /* 0x0001e60000100a00 */
[----:B------:R-:W-:-:S04]  /*14e00*/  IMAD.IADD R35, R5, 0x1, R0 ;  /* 0x0000000105237824 */ /* 0x000fc800078e0200 */
[----:B------:R-:W-:Y:S05]  /*14e10*/  @!P0 BRA `(.L_x_1361) ;  /* 0x0000000000408947 */ /* 0x000fea0003800000 */
[----:B------:R-:W-:Y:S01]  /*14e20*/  MOV R2, 0x0 ;  /* 0x0000000000027802 */ /* 0x000fe20000000f00 */
[----:B------:R-:W-:Y:S01]  /*14e30*/  ULDC.64 UR6, c[0x4][0xf0] ;  /* 0x01003c0000067ab9 */ /* 0x000fe20000000a00 */
[----:B------:R-:W-:Y:S01]  /*14e40*/  ULDC.64 UR8, c[0x4][0xf8] ;  /* 0x01003e0000087ab9 */ /* 0x000fe20000000a00 */
[----:B------:R-:W-:Y:S01]  /*14e50*/  ULDC.64 UR4, c[0x4][0x88] ;  /* 0x0100220000047ab9 */ /* 0x000fe20000000a00 */
[----:B0-----:R-:W-:Y:S02]  /*14e60*/  IMAD.U32 R4, RZ, RZ, UR6 ;  /* 0x00000006ff047e24 */ /* 0x001fe4000f8e00ff */
[----:B------:R-:W0:Y:S01]  /*14e70*/  LDC.64 R2, c[0x4][R2] ;  /* 0x0100000002027b82 */ /* 0x000e220000000a00 */
[----:B------:R-:W-:Y:S02]  /*14e80*/  IMAD.U32 R5, RZ, RZ, UR7 ;  /* 0x00000007ff057e24 */ /* 0x000fe4000f8e00ff */
[----:B------:R-:W-:Y:S02]  /*14e90*/  IMAD.U32 R6, RZ, RZ, UR8 ;  /* 0x00000008ff067e24 */ /* 0x000fe4000f8e00ff */
[----:B--2---:R-:W-:-:S02]  /*14ea0*/  IMAD.U32 R7, RZ, RZ, UR9 ;  /* 0x00000009ff077e24 */ /* 0x004fc4000f8e00ff */
[----:B------:R-:W-:Y:S02]  /*14eb0*/  IMAD.U32 R10, RZ, RZ, UR4 ;  /* 0x00000004ff0a7e24 */ /* 0x000fe4000f8e00ff */
[----:B------:R-:W-:Y:S02]  /*14ec0*/  IMAD.U32 R11, RZ, RZ, UR5 ;  /* 0x00000005ff0b7e24 */ /* 0x000fe4000f8e00ff */
[----:B------:R-:W-:Y:S02]  /*14ed0*/  IMAD.MOV.U32 R8, RZ, RZ, 0x70 ;  /* 0x00000070ff087424 */ /* 0x000fe400078e00ff */
[----:B------:R-:W-:Y:S02]  /*14ee0*/  IMAD.MOV.U32 R12, RZ, RZ, 0x1 ;  /* 0x00000001ff0c7424 */ /* 0x000fe400078e00ff */
[----:B------:R-:W-:-:S07]  /*14ef0*/  IMAD.MOV.U32 R13, RZ, RZ, RZ ;  /* 0x000000ffff0d7224 */ /* 0x000fce00078e00ff */
[----:B------:R-:W-:-:S07]  /*14f00*/  LEPC R20, `(.L_x_1361) ;  /* 0x000000001014794e */ /* 0x000fce0000000000 */
[----:B0-----:R-:W-:Y:S05]  /*14f10*/  CALL.ABS.NOINC R2 ;  /* 0x0000000002007343 */ /* 0x001fea0003c00000 */
.L_x_1361:
[----:B------:R-:W-:Y:S05]  /*14f20*/  BSYNC B6 ;  /* 0x0000000000067941 */ /* 0x000fea0003800000 */
.L_x_1360:
[----:B------:R-:W3:Y:S01]  /*14f30*/  LDL.LU.64 R20, [R1+0x8] ;  /* 0x0000080001147983 */ /* 0x000ee20000300a00 */
[----:B------:R-:W-:Y:S01]  /*14f40*/  LOP3.LUT P6, RZ, R23, 0x80, RZ, 0xc0, !PT ;  /* 0x0000008017ff7812 */ /* 0x000fe200078cc0ff */
[----:B------:R-:W-:Y:S01]  /*14f50*/  IMAD.MOV.U32 R3, RZ, RZ, R35 ;  /* 0x000000ffff037224 */ /* 0x000fe200078e0023 */
[----:B------:R-:W-:Y:S01]  /*14f60*/  SHF.R.S32.HI R0, RZ, 0x1f, R19 ;  /* 0x0000001fff007819 */ /* 0x000fe20000011413 */
[----:B------:R-:W-:Y:S01]  /*14f70*/  ULDC.64 UR4, c[0x0][0x2d8] ;  /* 0x0000b60000047ab9 */ /* 0x000fe20000000a00 */
[----:B0-----:R-:W-:Y:S01]  /*14f80*/  SEL R4, R19, RZ, !P6 ;  /* 0x000000ff13047207 */ /* 0x001fe20007000000 */
[----:B------:R-:W-:Y:S01]  /*14f90*/  ULDC.64 UR6, c[0x0][0x2e0] ;  /* 0x0000b80000067ab9 */ /* 0x000fe20000000a00 */
[----:B------:R-:W-:Y:S01]  /*14fa0*/  SEL R0, R0, RZ, !P6 ;  /* 0x000000ff00007207 */ /* 0x000fe20007000000 */
[----:B------:R-:W0:Y:S04]  /*14fb0*/  S2R R8, SR_TID.X ;  /* 0x0000000000087919 */ /* 0x000e280000002100 */
[----:B------:R-:W-:-:S04]  /*14fc0*/  IMAD R0, R0, UR6, RZ ;  /* 0x0000000600007c24 */ /* 0x000fc8000f8e02ff */
[----:B------:R-:W-:Y:S02]  /*14fd0*/  IMAD R5, R4, UR7, R0 ;  /* 0x0000000704057c24 */ /* 0x000fe4000f8e0200 */
[----:B0-----:R-:W-:-:S05]  /*14fe0*/  IMAD.SHL.U32 R8, R8, 0x8, RZ ;  /* 0x0000000808087824 */ /* 0x001fca00078e00ff */
[----:B------:R-:W-:Y:S01]  /*14ff0*/  LOP3.LUT R8, R8, 0x38, RZ, 0xc0, !PT ;  /* 0x0000003808087812 */ /* 0x000fe200078ec0ff */
[----:B---3--:R-:W-:Y:S01]  /*15000*/  IMAD.MOV.U32 R2, RZ, RZ, R20 ;  /* 0x000000ffff027224 */ /* 0x008fe200078e0014 */
[----:B------:R-:W0:Y:S01]  /*15010*/  LDC R21, c[0x0][0x448] ;  /* 0x00011200ff157b82 */ /* 0x000e220000000800 */
[----:B------:R-:W1:Y:S02]  /*15020*/  S2R R20, SR_TID.X ;  /* 0x0000000000147919 */ /* 0x000e640000002100 */
[----:B------:R-:W-:-:S04]  /*15030*/  IMAD.WIDE.U32 R2, R24, UR4, R2 ;  /* 0x0000000418027c25 */ /* 0x000fc8000f8e0002 */
[----:B------:R-:W-:Y:S01]  /*15040*/  IMAD R3, R24, UR5, R3 ;  /* 0x0000000518037c24 */ /* 0x000fe2000f8e0203 */
[----:B------:R-:W-:Y:S01]  /*15050*/  ULDC.64 UR4, c[0x0][0x2d0] ;  /* 0x0000b40000047ab9 */ /* 0x000fe20000000a00 */
[----:B------:R-:W-:-:S04]  /*15060*/  IMAD.WIDE.U32 R2, R4, UR6, R2 ;  /* 0x0000000604027c25 */ /* 0x000fc8000f8e0002 */
[----:B------:R-:W-:Y:S01]  /*15070*/  IMAD.IADD R3, R3, 0x1, R5 ;  /* 0x0000000103037824 */ /* 0x000fe200078e0205 */
[----:B0-----:R-:W-:Y:S02]  /*15080*/  ISETP.NE.AND P6, PT, R21, 0x1, PT ;  /* 0x000000011500780c */ /* 0x001fe40003fc5270 */
[----:B-1----:R-:W-:-:S04]  /*15090*/  LOP3.LUT R20, R20, 0x7f, RZ, 0xc0, !PT ;  /* 0x0000007f14147812 */ /* 0x002fc800078ec0ff */
[----:B------:R-:W-:-:S07]  /*150a0*/  SHF.R.U32.HI R21, RZ, 0x3, R20 ;  /* 0x00000003ff157819 */ /* 0x000fce0000011614 */
[----:B--2---:R-:W0:Y:S01]  /*150b0*/  @P6 LDC R7, c[0x0][0x44c] ;  /* 0x00011300ff076b82 */ /* 0x004e220000000800 */
[----:B------:R-:W1:Y:S07]  /*150c0*/  S2R R20, SR_TID.X ;  /* 0x0000000000147919 */ /* 0x000e6e0000002100 */
[----:B------:R-:W2:Y:S01]  /*150d0*/  @P6 LDC R6, c[0x0][0x450] ;  /* 0x00011400ff066b82 */ /* 0x000ea20000000800 */
[----:B-1----:R-:W-:-:S05]  /*150e0*/  IMAD.SHL.U32 R20, R20, 0x10, RZ ;  /* 0x0000001014147824 */ /* 0x002fca00078e00ff */
[----:B------:R-:W-:Y:S02]  /*150f0*/  LOP3.LUT R20, R21, 0x70, R20, 0xf8, !PT ;  /* 0x0000007015147812 */ /* 0x000fe400078ef814 */
[----:B------:R-:W1:Y:S03]  /*15100*/  S2R R21, SR_TID.X ;  /* 0x0000000000157919 */ /* 0x000e660000002100 */
[----:B------:R-:W-:Y:S02]  /*15110*/  IMAD.IADD R4, R20, 0x1, R27 ;  /* 0x0000000114047824 */ /* 0x000fe400078e021b */
[----:B------:R-:W3:Y:S02]  /*15120*/  S2R R20, SR_TID.X ;  /* 0x0000000000147919 */ /* 0x000ee40000002100 */
[----:B0-----:R-:W-:-:S04]  /*15130*/  @P6 IMAD.HI.U32 R7, R4, R7, RZ ;  /* 0x0000000704076227 */ /* 0x001fc800078e00ff */
[----:B------:R-:W-:Y:S01]  /*15140*/  IMAD.MOV.U32 R0, RZ, RZ, R4 ;  /* 0x000000ffff007224 */ /* 0x000fe200078e0004 */
[----:B--2---:R-:W-:Y:S02]  /*15150*/  @P6 SHF.R.U32.HI R0, RZ, R6, R7 ;  /* 0x00000006ff006219 */ /* 0x004fe40000011607 */
[----:B------:R-:W0:Y:S03]  /*15160*/  LDC R6, c[0x0][0x448] ;  /* 0x00011200ff067b82 */ /* 0x000e260000000800 */
[----:B------:R-:W-:Y:S02]  /*15170*/  IMAD.MOV R5, RZ, RZ, -R0 ;  /* 0x000000ffff057224 */ /* 0x000fe400078e0a00 */
[----:B------:R-:W-:-:S04]  /*15180*/  IMAD.WIDE.U32 R2, R0, UR4, R2 ;  /* 0x0000000400027c25 */ /* 0x000fc8000f8e0002 */
[----:B-1----:R-:W-:-:S05]  /*15190*/  IMAD.SHL.U32 R21, R21, 0x8, RZ ;  /* 0x0000000815157824 */ /* 0x002fca00078e00ff */
[----:B------:R-:W-:Y:S01]  /*151a0*/  LOP3.LUT R21, R21, 0x38, RZ, 0xc0, !PT ;  /* 0x0000003815157812 */ /* 0x000fe200078ec0ff */
[----:B0-----:R-:W-:Y:S01]  /*151b0*/  IMAD R4, R6, R5, R4 ;  /* 0x0000000506047224 */ /* 0x001fe200078e0204 */
[----:B------:R-:W-:Y:S02]  /*151c0*/  SHF.R.S32.HI R5, RZ, 0x1f, R0 ;  /* 0x0000001fff057819 */ /* 0x000fe40000011400 */
[C---:B------:R-:W-:Y:S02]  /*151d0*/  LOP3.LUT R9, R21.reuse, 0x40, RZ, 0xfc, !PT ;  /* 0x0000004015097812 */ /* 0x040fe400078efcff */
[----:B------:R-:W-:Y:S01]  /*151e0*/  LOP3.LUT R10, R21, 0x80, RZ, 0xfc, !PT ;  /* 0x00000080150a7812 */ /* 0x000fe200078efcff */
[----:B------:R-:W-:Y:S01]  /*151f0*/  IMAD R5, R5, UR4, RZ ;  /* 0x0000000405057c24 */ /* 0x000fe2000f8e02ff */
[----:B---3--:R-:W-:-:S03]  /*15200*/  LOP3.LUT R20, R20, 0x7f, RZ, 0xc0, !PT ;  /* 0x0000007f14147812 */ /* 0x008fc600078ec0ff */
[----:B------:R-:W-:Y:S01]  /*15210*/  IMAD R5, R0, UR5, R5 ;  /* 0x0000000500057c24 */ /* 0x000fe2000f8e0205 */
[----:B------:R-:W-:Y:S01]  /*15220*/  SHF.R.S32.HI R0, RZ, 0x1f, R4 ;  /* 0x0000001fff007819 */ /* 0x000fe20000011404 */
[----:B------:R-:W-:Y:S02]  /*15230*/  ULDC.64 UR4, c[0x0][0x2c8] ;  /* 0x0000b20000047ab9 */ /* 0x000fe40000000a00 */
[----:B------:R-:W-:Y:S02]  /*15240*/  IMAD.IADD R3, R3, 0x1, R5 ;  /* 0x0000000103037824 */ /* 0x000fe400078e0205 */
[----:B------:R-:W-:Y:S02]  /*15250*/  IMAD R5, R0, UR4, RZ ;  /* 0x0000000400057c24 */ /* 0x000fe4000f8e02ff */
[----:B------:R-:W-:-:S04]  /*15260*/  IMAD.WIDE.U32 R2, R4, UR4, R2 ;  /* 0x0000000404027c25 */ /* 0x000fc8000f8e0002 */
[----:B------:R-:W-:Y:S01]  /*15270*/  IMAD R0, R4, UR5, R5 ;  /* 0x0000000504007c24 */ /* 0x000fe2000f8e0205 */
[----:B------:R-:W-:-:S03]  /*15280*/  ULDC.64 UR4, c[0x0][0x280] ;  /* 0x0000a00000047ab9 */ /* 0x000fc60000000a00 */
[----:B------:R-:W-:Y:S01]  /*15290*/  IMAD.IADD R3, R3, 0x1, R0 ;  /* 0x0000000103037824 */ /* 0x000fe200078e0200 */
[----:B------:R-:W-:Y:S01]  /*152a0*/  LEA R0, P0, R2, UR4, 0x1 ;  /* 0x0000000402007c11 */ /* 0x000fe2000f8008ff */
[----:B------:R-:W-:Y:S02]  /*152b0*/  ULDC UR4, c[0x0][0x2b8] ;  /* 0x0000ae0000047ab9 */ /* 0x000fe40000000800 */
[----:B------:R-:W-:Y:S02]  /*152c0*/  ISETP.GE.AND P3, PT, R8, UR4, PT ;  /* 0x0000000408007c0c */ /* 0x000fe4000bf66270 */
[----:B------:R-:W-:Y:S01]  /*152d0*/  LEA.HI.X R4, R2, UR5, R3, 0x1, P0 ;  /* 0x0000000502047c11 */ /* 0x000fe200080f0c03 */
[----:B------:R-:W-:Y:S01]  /*152e0*/  UMOV UR5, 0xffffffff ;  /* 0xffffffff00057882 */ /* 0x000fe20000000000 */
[----:B------:R-:W-:Y:S02]  /*152f0*/  ISETP.GE.AND P2, PT, R9, UR4, PT ;  /* 0x0000000409007c0c */ /* 0x000fe4000bf46270 */
[----:B------:R-:W-:-:S02]  /*15300*/  ISETP.GE.AND P0, PT, R10, UR4, PT ;  /* 0x000000040a007c0c */ /* 0x000fc4000bf06270 */
[----:B------:R-:W-:Y:S01]  /*15310*/  SHF.R.U32.HI R9, RZ, 0x3, R20 ;  /* 0x00000003ff097819 */ /* 0x000fe20000011614 */
[----:B------:R-:W-:Y:S10]  /*15320*/  BRA.DIV UR5, `(.L_x_1362) ;  /* 0x0000003e05b47947 */ /* 0x000ff4000b800000 */
[----:B------:R-:W0:Y:S01]  /*15330*/  SHFL.IDX PT, R14, R0, RZ, 0x181f ;  /* 0x00181fff000e7589 */ /* 0x000e2200000e0000 */
[----:B------:R-:W-:Y:S02]  /*15340*/  IMAD R30, R30, R6, RZ ;  /* 0x000000061e1e7224 */ /* 0x000fe400078e02ff */
        /* <DEDUP_REMOVED lines=77> */
.L_x_1453:
[----:B------:R-:W-:Y:S01]  /*15820*/  VIADD R27, R27, 0x70 ;  /* 0x000000701b1b7836 */ /* 0x000fe20000000000 */
[----:B------:R-:W-:Y:S04]  /*15830*/  BSSY B0, `(.L_x_1363) ;  /* 0x000000b000007945 */ /* 0x000fe80003800000 */
[----:B------:R-:W-:-:S13]  /*15840*/  ISETP.GE.AND P1, PT, R27, R30, PT ;  /* 0x0000001e1b00720c */ /* 0x000fda0003f26270 */
[----:B------:R-:W-:Y:S05]  /*15850*/  @P1 BRA `(.L_x_1364) ;  /* 0x0000000000201947 */ /* 0x000fea0003800000 */
[----:B-12---:R-:W-:-:S05]  /*15860*/  LEA R2, P1, R8, R14, 0x1 ;  /* 0x0000000e08027211 */ /* 0x006fca00078208ff */
[----:B------:R-:W-:-:S05]  /*15870*/  IMAD.X R3, RZ, RZ, R4, P1 ;  /* 0x000000ffff037224 */ /* 0x000fca00008e0604 */
[----:B------:R-:W-:Y:S01]  /*15880*/  @!PT LDS RZ, [RZ] ;  /* 0x00000000fffff984 */ /* 0x000fe20000000800 */
[----:B------:R-:W-:Y:S01]  /*15890*/  @!PT LDS RZ, [RZ] ;  /* 0x00000000fffff984 */ /* 0x000fe20000000800 */
[----:B------:R-:W-:Y:S01]  /*158a0*/  @!PT LDS RZ, [RZ] ;  /* 0x00000000fffff984 */ /* 0x000fe20000000800 */
[----:B------:R0:W-:Y:S04]  /*158b0*/  LDGSTS.E.BYPASS.LTC128B.128 [R33+0xfc00], desc[UR36][R2.64], !P3 ;  /* 0x0fc0000002217fae */ /* 0x0001e8000d901d64 */
[----:B------:R0:W-:Y:S04]  /*158c0*/  LDGSTS.E.BYPASS.LTC128B.128 [R33+0x13c00], desc[UR36][R2.64+0x80], !P2 ;  /* 0x13c0008002217fae */ /* 0x0001e8000d101d64 */
[----:B------:R0:W-:Y:S02]  /*158d0*/  LDGSTS.E.BYPASS.LTC128B.128 [R33+0x17c00], desc[UR36][R2.64+0x100], !P0 ;  /* 0x17c0010002217fae */ /* 0x0001e4000c101d64 */
.L_x_1364:
[----:B------:R-:W-:Y:S05]  /*158e0*/  BSYNC B0 ;  /* 0x0000000000007941 */ /* 0x000fea0003800000 */
.L_x_1363:
[----:B------:R-:W-:Y:S01]  /*158f0*/  NOP ;  /* 0x0000000000007918 */ /* 0x000fe20000000000 */
[----:B------:R-:W-:-:S13]  /*15900*/  PLOP3.LUT P0, PT, PT, PT, PT, 0x80, 0x0 ;  /* 0x000000000000781c */ /* 0x000fda0003f0f070 */
.L_x_1365:
[----:B------:R-:W-:Y:S02]  /*15910*/  PLOP3.LUT P1, PT, P1, P0, PT, 0xa2, 0x0 ;  /* 0x000000000000781c */ /* 0x000fe40000f21472 */
[----:B------:R-:W-:-:S08]  /*15920*/  @P0 R2UR P1, UR4, R22 ;  /* 0x00000000160402ca */ /* 0x000fd00000020000 */
[----:B------:R-:W-:-:S05]  /*15930*/  @P0 PLOP3.LUT P0, PT, P1, PT, PT, 0x80, 0x0 ;  /* 0x000000000000081c */ /* 0x000fca0000f0f070 */
[----:B------:R-:W-:Y:S01]  /*15940*/  @!P1 SYNCS.ARRIVE.TRANS64.RED.A0T1 RZ, [UR4+0x2a800], RZ ;  /* 0x02a800ffffff99a7 */ /* 0x000fe20008200404 */
[----:B------:R-:W-:Y:S07]  /*15950*/  @!P1 ARRIVES.LDGSTSBAR.64.TRANSCNT [UR4+0x2a800] ;  /* 0x02a80000ff0099b0 */ /* 0x000fee0008000a84 */
[----:B------:R-:W-:Y:S05]  /*15960*/  @P0 BRA.U.ANY `(.L_x_1365) ;  /* 0xfffffffd00e80947 */ /* 0x000fea000393ffff */
[----:B01----:R-:W3:Y:S04]  /*15970*/  LDL.LU R3, [R1+0x10] ;  /* 0x0000100001037983 */ /* 0x003ee80000300800 */
        /* <DEDUP_REMOVED lines=13> */
.L_x_1454:
[----:B------:R-:W-:Y:S05]  /*15a50*/  BSYNC B0 ;  /* 0x0000000000007941 */ /* 0x000fea0003800000 */
.L_x_1366:
[----:B------:R-:W-:Y:S01]  /*15a60*/  ISETP.GE.AND P0, PT, R0, R36, PT ;  /* 0x000000240000720c */ /* 0x000fe20003f06270 */
[----:B------:R-:W-:-:S12]  /*15a70*/  BSSY B0, `(.L_x_1368) ;  /* 0x00000f6000007945 */ /* 0x000fd80003800000 */
[----:B------:R-:W-:Y:S05]  /*15a80*/  @!P0 BRA `(.L_x_1369) ;  /* 0x0000000c00d08947 */ /* 0x000fea0003800000 */
[----:B------:R-:W-:Y:S02]  /*15a90*/  IMAD.MOV.U32 R10, RZ, RZ, R26 ;  /* 0x000000ffff0a7224 */ /* 0x000fe400078e001a */
[----:B------:R-:W-:Y:S02]  /*15aa0*/  IMAD.MOV.U32 R20, RZ, RZ, R28 ;  /* 0x000000ffff147224 */ /* 0x000fe400078e001c */
[----:B------:R-:W-:-:S07]  /*15ab0*/  IMAD.MOV.U32 R30, RZ, RZ, R25 ;  /* 0x000000ffff1e7224 */ /* 0x000fce00078e0019 */
.L_x_1382:
        /* <DEDUP_REMOVED lines=26> */
[----:B------:R-:W-:Y:S01]  /*15c60*/  @!P2 LEA.HI.X R5, R2, R5, R8, 0x2, P0 ;  /* 0x000000050205a211 */ /* 0x000fe200000f1408 */
[----:B------:R-:W-:-:S06]  /*15c70*/  IMAD.MOV.U32 R8, RZ, RZ, RZ ;  /* 0x000000ffff087224 */ /* 0x000fcc00078e00ff */
        /* <DEDUP_REMOVED lines=14> */
.L_x_1370:
[----:B------:R-:W-:Y:S01]  /*15d60*/  IMAD R6, R26, 0x8, R22 ;  /* 0x000000081a067824 */ /* 0x000fe200078e0216 */
[----:B------:R-:W-:Y:S01]  /*15d70*/  SHF.L.U32 R3, R28, 0x1f, RZ ;  /* 0x0000001f1c037819 */ /* 0x000fe200000006ff */
[----:B------:R-:W-:Y:S03]  /*15d80*/  BSSY B1, `(.L_x_1371) ;  /* 0x0000003000017945 */ /* 0x000fe60003800000 */
[----:B------:R-:W0:Y:S02]  /*15d90*/  SYNCS.PHASECHK.TRANS64.TRYWAIT P0, [R6+URZ+0x2a840], R3 ;  /* 0x02a84003060075a7 */ /* 0x000e24000800017f */
[----:B0-----:R-:W-:Y:S05]  /*15da0*/  @!P0 BRA `(.L_x_1372) ;  /* 0x0000003c00c48947 */ /* 0x001fea0003800000 */
.L_x_1455:
[----:B------:R-:W-:Y:S05]  /*15db0*/  BSYNC B1 ;  /* 0x0000000000017941 */ /* 0x000fea0003800000 */
.L_x_1371:
[----:B------:R-:W-:Y:S01]  /*15dc0*/  SHF.R.S32.HI R21, RZ, 0x1f, R7 ;  /* 0x0000001fff157819 */ /* 0x000fe20000011407 */
[----:B------:R-:W-:Y:S01]  /*15dd0*/  ULDC.64 UR4, c[0x0][0x300] ;  /* 0x0000c00000047ab9 */ /* 0x000fe20000000a00 */
[----:B-----5:R-:W-:Y:S01]  /*15de0*/  SHF.R.S32.HI R27, RZ, 0x1f, R8 ;  /* 0x0000001fff1b7819 */ /* 0x020fe20000011408 */
[----:B0-----:R-:W-:Y:S01]  /*15df0*/  IMAD.WIDE.U32 R2, R7, UR4, RZ ;  /* 0x0000000407027c25 */ /* 0x001fe2000f8e00ff */
[----:B------:R-:W-:Y:S01]  /*15e00*/  ULDC.64 UR6, c[0x0][0x2e8] ;  /* 0x0000ba0000067ab9 */ /* 0x000fe20000000a00 */
[----:B------:R-:W-:Y:S02]  /*15e10*/  LOP3.LUT P3, RZ, R23, 0x4, RZ, 0xc0, !PT ;  /* 0x0000000417ff7812 */ /* 0x000fe4000786c0ff */
[----:B------:R-:W-:Y:S01]  /*15e20*/  IMAD R0, R21, UR4, RZ ;  /* 0x0000000415007c24 */ /* 0x000fe2000f8e02ff */
[C---:B------:R-:W-:Y:S01]  /*15e30*/  LOP3.LUT P2, RZ, R23.reuse, 0x2, RZ, 0xc0, !PT ;  /* 0x0000000217ff7812 */ /* 0x040fe2000784c0ff */
        /* <DEDUP_REMOVED lines=19> */
[----:B------:R-:W3:Y:S04]  /*15f70*/  SHFL.IDX PT, R3, R5, RZ, 0x181f ;  /* 0x00181fff05037589 */ /* 0x000ee800000e0000 */
[----:B------:R-:W-:Y:S01]  /*15f80*/  SHFL.IDX PT, R35, R5, 0x2, 0x181f ;  /* 0x00581f0005237f89 */ /* 0x000fe200000e0000 */
[----:B0-----:R-:W-:-:S05]  /*15f90*/  IMAD.SHL.U32 R11, R11, 0x8, RZ ;  /* 0x000000080b0b7824 */ /* 0x001fca00078e00ff */
[----:B------:R-:W-:-:S05]  /*15fa0*/  LOP3.LUT R11, R11, 0x38, RZ, 0xc0, !PT ;  /* 0x000000380b0b7812 */ /* 0x000fca00078ec0ff */
[----:B------:R-:W-:-:S05]  /*15fb0*/  IMAD.SHL.U32 R0, R11, 0x2, RZ ;  /* 0x000000020b007824 */ /* 0x000fca00078e00ff */
[----:B-1----:R-:W-:-:S05]  /*15fc0*/  IADD3 R2, P0, R2, R0, RZ ;  /* 0x0000000002027210 */ /* 0x002fca0007f1e0ff */
[----:B---3--:R-:W-:-:S05]  /*15fd0*/  IMAD.X R3, RZ, RZ, R3, P0 ;  /* 0x000000ffff037224 */ /* 0x008fca00000e0603 */
        /* <DEDUP_REMOVED lines=32> */
.L_x_1469:
[----:B---3--:R-:W-:-:S05]  /*161e0*/  IADD3 R2, P0, R2, R0, RZ ;  /* 0x0000000002027210 */ /* 0x008fca0007f1e0ff */
        /* <DEDUP_REMOVED lines=9> */
.L_x_1374:
        /* <DEDUP_REMOVED lines=10> */
.L_x_1375:
[----:B------:R3:W-:Y:S01]  /*16320*/  SYNCS.ARRIVE.TRANS64.A1T0 RZ, [R6+URZ+0x2a830], RZ ;  /* 0x02a830ff06ff79a7 */ /* 0x0007e2000810003f */
[----:B------:R-:W-:Y:S05]  /*16330*/  @!P2 BRA `(.L_x_1376) ;  /* 0x000000000004a947 */ /* 0x000fea0003800000 */
[----:B------:R-:W-:Y:S01]  /*16340*/  BPT.TRAP 0x1 ;  /* 0x000000040000795c */ /* 0x000fe20000300000 */
.L_x_1376:
[----:B-1----:R-:W-:Y:S01]  /*16350*/  SHF.L.U32 R2, R20, 0x1f, RZ ;  /* 0x0000001f14027819 */ /* 0x002fe200000006ff */
[----:B------:R-:W-:Y:S01]  /*16360*/  IMAD R4, R10, 0x8, R22 ;  /* 0x000000080a047824 */ /* 0x000fe200078e0216 */
[----:B------:R-:W-:Y:S03]  /*16370*/  BSSY B1, `(.L_x_1377) ;  /* 0x0000003000017945 */ /* 0x000fe60003800000 */
[----:B------:R-:W1:Y:S02]  /*16380*/  SYNCS.PHASECHK.TRANS64.TRYWAIT P0, [R4+URZ+0x2a860], R2 ;  /* 0x02a86002040075a7 */ /* 0x000e64000800017f */
[----:B-1----:R-:W-:Y:S05]  /*16390*/  @!P0 BRA `(.L_x_1378) ;  /* 0x0000004000388947 */ /* 0x002fea0003800000 */
.L_x_1470:
[----:B------:R-:W-:Y:S05]  /*163a0*/  BSYNC B1 ;  /* 0x0000000000017941 */ /* 0x000fea0003800000 */
.L_x_1377:
        /* <DEDUP_REMOVED lines=53> */
.L_x_1484:
[C---:B------:R-:W-:Y:S01]  /*16700*/  ISETP.LT.OR P1, PT, R6.reuse, 0x51, !P1 ;  /* 0x000000510600780c */ /* 0x040fe20004f21670 */
[----:B------:R-:W-:Y:S01]  /*16710*/  ULDC.64 UR4, c[0x0][0x328] ;  /* 0x0000ca0000047ab9 */ /* 0x000fe20000000a00 */
[----:B------:R-:W-:Y:S02]  /*16720*/  ISETP.LT.OR P0, PT, R6, 0x51, !P0 ;  /* 0x000000510600780c */ /* 0x000fe40004701670 */
[----:B01----:R-:W-:Y:S01]  /*16730*/  IADD3 R2, P2, R14, R0, RZ ;  /* 0x000000000e027210 */ /* 0x003fe20007f5e0ff */
[----:B------:R-:W-:-:S04]  /*16740*/  IMAD R0, R21, UR4, RZ ;  /* 0x0000000415007c24 */ /* 0x000fc8000f8e02ff */
[----:B------:R-:W-:Y:S02]  /*16750*/  IMAD.X R3, RZ, RZ, R18, P2 ;  /* 0x000000ffff037224 */ /* 0x000fe400010e0612 */
[----:B------:R-:W-:-:S03]  /*16760*/  IMAD R9, R7, UR5, R0 ;  /* 0x0000000507097c24 */ /* 0x000fc6000f8e0200 */
        /* <DEDUP_REMOVED lines=14> */
.L_x_1380:
        /* <DEDUP_REMOVED lines=10> */
.L_x_1381:
[----:B------:R-:W-:Y:S01]  /*168f0*/  IMAD.MOV.U32 R3, RZ, RZ, R27 ;  /* 0x000000ffff037224 */ /* 0x000fe200078e001b */
[----:B------:R-:W-:Y:S01]  /*16900*/  ULDC.64 UR4, c[0x0][0x330] ;  /* 0x0000cc0000047ab9 */ /* 0x000fe20000000a00 */
[----:B------:R-:W-:Y:S01]  /*16910*/  ULDC.64 UR6, c[0x0][0x318] ;  /* 0x0000c60000067ab9 */ /* 0x000fe20000000a00 */
[----:B------:R1:W-:Y:S01]  /*16920*/  SYNCS.ARRIVE.TRANS64.A1T0 RZ, [R4+URZ+0x2a850], RZ ;  /* 0x02a850ff04ff79a7 */ /* 0x0003e2000810003f */
[----:B------:R-:W-:-:S04]  /*16930*/  IMAD.WIDE.U32 R2, R24, UR4, R2 ;  /* 0x0000000418027c25 */ /* 0x000fc8000f8e0002 */
[----:B------:R-:W-:Y:S01]  /*16940*/  IMAD R3, R24, UR5, R3 ;  /* 0x0000000518037c24 */ /* 0x000fe2000f8e0203 */
[C---:B------:R-:W-:Y:S01]  /*16950*/  LEA R17, P0, R2.reuse, UR6, 0x1 ;  /* 0x0000000602117c11 */ /* 0x040fe2000f8008ff */
[C---:B------:R-:W-:Y:S02]  /*16960*/  VIADD R0, R25.reuse, 0xffffffff ;  /* 0xffffffff19007836 */ /* 0x040fe40000000000 */
[----:B------:R-:W-:Y:S01]  /*16970*/  IMAD.MOV.U32 R10, RZ, RZ, R26 ;  /* 0x000000ffff0a7224 */ /* 0x000fe200078e001a */
[----:B------:R-:W-:Y:S01]  /*16980*/  LEA.HI.X R18, R2, UR7, R3, 0x1, P0 ;  /* 0x0000000702127c11 */ /* 0x000fe200080f0c03 */
[----:B------:R-:W-:Y:S01]  /*16990*/  IMAD.MOV.U32 R20, RZ, RZ, R28 ;  /* 0x000000ffff147224 */ /* 0x000fe200078e001c */
[----:B------:R-:W-:Y:S01]  /*169a0*/  ISETP.GT.AND P0, PT, R25, R36, PT ;  /* 0x000000241900720c */ /* 0x000fe20003f04270 */
[----:B------:R-:W-:-:S12]  /*169b0*/  IMAD.MOV.U32 R30, RZ, RZ, R25 ;  /* 0x000000ffff1e7224 */ /* 0x000fd800078e0019 */
[----:B-1----:R-:W-:Y:S05]  /*169c0*/  @P0 BRA `(.L_x_1382) ;  /* 0xfffffff0003c0947 */ /* 0x002fea000383ffff */
.L_x_1369:
[----:B------:R-:W-:Y:S05]  /*169d0*/  BSYNC B0 ;  /* 0x0000000000007941 */ /* 0x000fea0003800000 */
.L_x_1368:
        /* <DEDUP_REMOVED lines=17> */
.L_x_1384:
[----:B------:R-:W-:Y:S05]  /*16af0*/  BSYNC B0 ;  /* 0x0000000000007941 */ /* 0x000fea0003800000 */
.L_x_1383:
[----:B------:R-:W-:-:S13]  /*16b00*/  LOP3.LUT P0, RZ, R23, 0x10, RZ, 0xc0, !PT ;  /* 0x0000001017ff7812 */ /* 0x000fda000780c0ff */
[----:B------:R-:W-:Y:S05]  /*16b10*/  @!P0 BRA `(.L_x_1385) ;  /* 0x0000000000048947 */ /* 0x000fea0003800000 */
[----:B------:R-:W-:Y:S01]  /*16b20*/  BPT.TRAP 0x1 ;  /* 0x000000040000795c */ /* 0x000fe20000300000 */
.L_x_1385:
[----:B------:R-:W-:Y:S01]  /*16b30*/  IMAD R0, R26, 0x8, R22 ;  /* 0x000000081a007824 */ /* 0x000fe200078e0216 */
[----:B0-----:R-:W-:Y:S01]  /*16b40*/  SHF.L.U32 R3, R28, 0x1f, RZ ;  /* 0x0000001f1c037819 */ /* 0x001fe200000006ff */
[----:B------:R-:W-:Y:S01]  /*16b50*/  BSSY B0, `(.L_x_1386) ;  /* 0x0000004000007945 */ /* 0x000fe20003800000 */
[----:B------:R-:W-:Y:S02]  /*16b60*/  IMAD R6, R25, -0x60, R34 ;  /* 0xffffffa019067824 */ /* 0x000fe400078e0222 */
[----:B------:R-:W0:Y:S02]  /*16b70*/  SYNCS.PHASECHK.TRANS64.TRYWAIT P0, [R0+URZ+0x2a860], R3 ;  /* 0x02a86003000075a7 */ /* 0x000e24000800017f */
[----:B0-----:R-:W-:Y:S05]  /*16b80*/  @!P0 BRA `(.L_x_1387) ;  /* 0x00000040003c8947 */ /* 0x001fea0003800000 */
.L_x_1485:
[----:B------:R-:W-:Y:S05]  /*16b90*/  BSYNC B0 ;  /* 0x0000000000007941 */ /* 0x000fea0003800000 */
.L_x_1386:
        /* <DEDUP_REMOVED lines=8> */
[----:B------:R-:W-:Y:S01]  /*16c20*/  LOP3.LUT R2, R29, 0x1, RZ, 0xc0, !PT ;  /* 0x000000011d027812 */ /* 0x000fe200078ec0ff */
[----:B------:R-:W-:Y:S01]  /*16c30*/  IMAD R4, R7, 0x2, R22 ;  /* 0x0000000207047824 */ /* 0x000fe200078e0216 */
[----:B------:R-:W-:Y:S01]  /*16c40*/  LOP3.LUT P0, RZ, R29, 0x2, RZ, 0xc0, !PT ;  /* 0x000000021dff7812 */ /* 0x000fe2000780c0ff */
[----:B--2---:R-:W2:Y:S01]  /*16c50*/  SHFL.IDX PT, R14, R17, RZ, 0x181f ;  /* 0x00181fff110e7589 */ /* 0x004ea200000e0000 */
[----:B------:R-:W-:Y:S02]  /*16c60*/  ISETP.NE.U32.AND P1, PT, R2, 0x1, PT ;  /* 0x000000010200780c */ /* 0x000fe40003f25070 */
[C---:B------:R-:W-:Y:S01]  /*16c70*/  ISETP.LT.OR P3, PT, R6.reuse, 0x1, !P0 ;  /* 0x000000010600780c */ /* 0x040fe20004761670 */
[----:B0-----:R-:W0:Y:S01]  /*16c80*/  SHFL.IDX PT, R3, R18, RZ, 0x181f ;  /* 0x00181fff12037589 */ /* 0x001e2200000e0000 */
[----:B------:R-:W-:-:S03]  /*16c90*/  ISETP.LT.OR P2, PT, R6, 0x1, P1 ;  /* 0x000000010600780c */ /* 0x000fc60000f41670 */
[----:B------:R-:W-:Y:S04]  /*16ca0*/  SHFL.IDX PT, R10, R17, 0x2, 0x181f ;  /* 0x00581f00110a7f89 */ /* 0x000fe800000e0000 */
[----:B------:R-:W-:Y:S01]  /*16cb0*/  SHFL.IDX PT, R7, R18, 0x2, 0x181f ;  /* 0x00581f0012077f89 */ /* 0x000fe200000e0000 */
[----:B-1----:R-:W-:-:S05]  /*16cc0*/  IMAD.SHL.U32 R8, R8, 0x8, RZ ;  /* 0x0000000808087824 */ /* 0x002fca00078e00ff */
[----:B------:R-:W-:-:S05]  /*16cd0*/  LOP3.LUT R8, R8, 0x38, RZ, 0xc0, !PT ;  /* 0x0000003808087812 */ /* 0x000fca00078ec0ff */
[----:B------:R-:W-:Y:S02]  /*16ce0*/  IMAD.SHL.U32 R5, R8, 0x2, RZ ;  /* 0x0000000208057824 */ /* 0x000fe400078e00ff */
[----:B------:R-:W-:Y:S03]  /*16cf0*/  SHFL.IDX PT, R8, R18, 0x1, 0x181f ;  /* 0x00381f0012087f89 */ /* 0x000fe600000e0000 */
[----:B--2---:R-:W-:Y:S02]  /*16d00*/  IADD3 R2, P4, R14, R5, RZ ;  /* 0x000000050e027210 */ /* 0x004fe40007f9e0ff */
[----:B------:R-:W1:Y:S03]  /*16d10*/  SHFL.IDX PT, R14, R17, 0x1, 0x181f ;  /* 0x00381f00110e7f89 */ /* 0x000e6600000e0000 */
[----:B0-----:R-:W-:-:S05]  /*16d20*/  IMAD.X R3, RZ, RZ, R3, P4 ;  /* 0x000000ffff037224 */ /* 0x001fca00020e0603 */
        /* <DEDUP_REMOVED lines=32> */
.L_x_1499:
        /* <DEDUP_REMOVED lines=11> */
.L_x_1389:
        /* <DEDUP_REMOVED lines=10> */
.L_x_1390:
[----:B------:R1:W-:Y:S01]  /*17080*/  SYNCS.ARRIVE.TRANS64.A1T0 RZ, [R0+URZ+0x2a850], RZ ;  /* 0x02a850ff00ff79a7 */ /* 0x0003e2000810003f */
[----:B------:R-:W-:-:S05]  /*17090*/  VIADD R26, R26, 0x1 ;  /* 0x000000011a1a7836 */ /* 0x000fca0000000000 */
[----:B------:R-:W-:-:S04]  /*170a0*/  ISETP.NE.AND P0, PT, R26, 0x2, PT ;  /* 0x000000021a00780c */ /* 0x000fc80003f05270 */
[----:B0-----:R-:W-:Y:S02]  /*170b0*/  SEL R3, RZ, 0x1, P0 ;  /* 0x00000001ff037807 */ /* 0x001fe40000000000 */
[----:B------:R-:W-:Y:S02]  /*170c0*/  SEL R26, R26, RZ, P0 ;  /* 0x000000ff1a1a7207 */ /* 0x000fe40000000000 */
[----:B-1----:R-:W-:-:S07]  /*170d0*/  LOP3.LUT R28, R28, R3, RZ, 0x3c, !PT ;  /* 0x000000031c1c7212 */ /* 0x002fce00078e3cff */
.L_x_1347:
[----:B------:R-:W-:Y:S05]  /*170e0*/  BSYNC B7 ;  /* 0x0000000000077941 */ /* 0x000fea0003800000 */
.L_x_1345:
        /* <DEDUP_REMOVED lines=11> */
.L_x_1391:
        /* <DEDUP_REMOVED lines=43> */
.L_x_1509:
[----:B------:R-:W-:Y:S02]  /*17450*/  ULDC UR4, c[0x0][0xc38] ;  /* 0x00030e0000047ab9 */ /* 0x000fe40000000800 */
[----:B------:R-:W-:-:S04]  /*17460*/  IMAD.U32 R5, RZ, RZ, UR4 ;  /* 0x00000004ff057e24 */ /* 0x000fc8000f8e00ff */
[----:B-1----:R-:W-:-:S04]  /*17470*/  IMAD R14, R14, R5, RZ ;  /* 0x000000050e0e7224 */ /* 0x002fc800078e02ff */
[----:B------:R-:W-:-:S05]  /*17480*/  IMAD.IADD R7, R7, 0x1, R14 ;  /* 0x0000000107077824 */ /* 0x000fca00078e020e */
[----:B------:R-:W-:-:S13]  /*17490*/  ISETP.GT.AND P6, PT, R7, R0, PT ;  /* 0x000000000700720c */ /* 0x000fda0003fc4270 */
[----:B------:R-:W-:Y:S05]  /*174a0*/  @P6 BRA `(.L_x_1394) ;  /* 0x0000000000a46947 */ /* 0x000fea0003800000 */
.L_x_1397:
        /* <DEDUP_REMOVED lines=34> */
[----:B------:R0:W1:Y:S02]  /*176d0*/  SHFL.IDX PT, R14, R2, 0x1f, 0x1f ;  /* 0x03e01f00020e7f89 */ /* 0x00006400000e0000 */
.L_x_1517:
[----:B------:R-:W-:Y:S02]  /*176e0*/  ULDC UR4, c[0x0][0xc38] ;  /* 0x00030e0000047ab9 */ /* 0x000fe40000000800 */
[----:B------:R-:W-:-:S04]  /*176f0*/  IMAD.U32 R5, RZ, RZ, UR4 ;  /* 0x00000004ff057e24 */ /* 0x000fc8000f8e00ff */
[----:B-1----:R-:W-:-:S04]  /*17700*/  IMAD R14, R14, R5, RZ ;  /* 0x000000050e0e7224 */ /* 0x002fc800078e02ff */
[----:B------:R-:W-:-:S05]  /*17710*/  IMAD.IADD R7, R14, 0x1, R7 ;  /* 0x000000010e077824 */ /* 0x000fca00078e0207 */
[----:B------:R-:W-:-:S13]  /*17720*/  ISETP.GT.AND P6, PT, R7, R0, PT ;  /* 0x000000000700720c */ /* 0x000fda0003fc4270 */
[----:B------:R-:W-:Y:S05]  /*17730*/  @!P6 BRA `(.L_x_1397) ;  /* 0xfffffffc005ce947 */ /* 0x000fea000383ffff */
.L_x_1394:
[----:B------:R-:W-:Y:S01]  /*17740*/  IMAD.IADD R7, R7, 0x1, -R14 ;  /* 0x0000000107077824 */ /* 0x000fe200078e0a0e */
[----:B------:R-:W-:-:S03]  /*17750*/  UMOV UR4, 0xffffffff ;  /* 0xffffffff00047882 */ /* 0x000fc60000000000 */
[----:B------:R-:W-:-:S05]  /*17760*/  IMAD R3, R2, R5, R7 ;  /* 0x0000000502037224 */ /* 0x000fca00078e0207 */
[----:B------:R-:W-:Y:S01]  /*17770*/  ISETP.GT.AND P6, PT, R3, R0, PT ;  /* 0x000000000300720c */ /* 0x000fe20003fc4270 */
[----:B------:R-:W-:-:S12]  /*17780*/  BRA.DIV UR4, `(.L_x_1398) ;  /* 0x0000004604307947 */ /* 0x000fd8000b800000 */
[----:B------:R-:W-:-:S04]  /*17790*/  VOTE.ANY R3, PT, !P6 ;  /* 0x0000000000037806 */ /* 0x000fc800070e0100 */
[----:B------:R-:W1:Y:S02]  /*177a0*/  POPC R12, R3 ;  /* 0x00000003000c7309 */ /* 0x000e640000000000 */
[----:B-1----:R1:W2:Y:S01]  /*177b0*/  SHFL.IDX PT, R17, R17, R12, 0x1f ;  /* 0x00001f0c11117589 */ /* 0x0022a200000e0000 */
[----:B------:R-:W-:-:S03]  /*177c0*/  IMAD.IADD R19, R12, 0x1, R19 ;  /* 0x000000010c137824 */ /* 0x000fc600078e0213 */
[----:B------:R1:W3:Y:S04]  /*177d0*/  SHFL.IDX PT, R8, R8, R12, 0x1f ;  /* 0x00001f0c08087589 */ /* 0x0002e800000e0000 */
.L_x_1522:
[----:B------:R-:W-:-:S13]  /*177e0*/  ISETP.NE.AND P0, PT, R3, RZ, PT ;  /* 0x000000ff0300720c */ /* 0x000fda0003f05270 */
[----:B------:R-:W-:Y:S05]  /*177f0*/  @!P0 BRA `(.L_x_1399) ;  /* 0x0000000000108947 */ /* 0x000fea0003800000 */
[----:B------:R-:W-:Y:S01]  /*17800*/  UMOV UR4, 0xffffffff ;  /* 0xffffffff00047882 */ /* 0x000fe20000000000 */
[----:B-1----:R-:W-:Y:S02]  /*17810*/  VIADD R12, R12, 0xffffffff ;  /* 0xffffffff0c0c7836 */ /* 0x002fe40000000000 */
[----:B------:R-:W-:Y:S05]  /*17820*/  BRA.DIV UR4, `(.L_x_1400) ;  /* 0x0000004604647947 */ /* 0x000fea000b800000 */
[----:B------:R4:W1:Y:S02]  /*17830*/  SHFL.IDX PT, R6, R2, R12, 0x1f ;  /* 0x00001f0c02067589 */ /* 0x00086400000e0000 */
.L_x_1399:
[----:B---3--:R-:W-:Y:S01]  /*17840*/  ISETP.NE.AND P0, PT, R8, 0x1, PT ;  /* 0x000000010800780c */ /* 0x008fe20003f05270 */
[----:B-1----:R-:W-:-:S04]  /*17850*/  IMAD R16, R6, R5, R7 ;  /* 0x0000000506107224 */ /* 0x002fc800078e0207 */
[----:B------:R-:W-:-:S08]  /*17860*/  IMAD.IADD R0, R0, 0x1, -R16 ;  /* 0x0000000100007824 */ /* 0x000fd000078e0a10 */
[----:B------:R-:W-:Y:S05]  /*17870*/  @!P0 BRA `(.L_x_1401) ;  /* 0x0000000000dc8947 */ /* 0x000fea0003800000 */
[-C--:B--2---:R-:W-:Y:S02]  /*17880*/  IABS R5, R17.reuse ;  /* 0x0000001100057213 */ /* 0x084fe40000000000 */
[----:B------:R-:W-:Y:S02]  /*17890*/  IABS R4, R8 ;  /* 0x0000000800047213 */ /* 0x000fe40000000000 */
[----:B------:R-:W1:Y:S08]  /*178a0*/  I2F.RP R6, R5 ;  /* 0x0000000500067306 */ /* 0x000e700000209400 */
[----:B------:R-:W2:Y:S08]  /*178b0*/  I2F.RP R7, R4 ;  /* 0x0000000400077306 */ /* 0x000eb00000209400 */
[----:B-1----:R-:W0:Y:S08]  /*178c0*/  MUFU.RCP R6, R6 ;  /* 0x0000000600067308 */ /* 0x002e300000001000 */
[----:B--2---:R-:W-:Y:S01]  /*178d0*/  MUFU.RCP R7, R7 ;  /* 0x0000000700077308 */ /* 0x004fe20000001000 */
[----:B0---4-:R-:W-:Y:S01]  /*178e0*/  VIADD R2, R6, 0xffffffe ;  /* 0x0ffffffe06027836 */ /* 0x011fe20000000000 */
[----:B------:R-:W-:-:S06]  /*178f0*/  IABS R6, R17 ;  /* 0x0000001100067213 */ /* 0x000fcc0000000000 */
[----:B------:R0:W1:Y:S02]  /*17900*/  F2I.FTZ.U32.TRUNC.NTZ R3, R2 ;  /* 0x0000000200037305 */ /* 0x000064000021f000 */
[----:B0-----:R-:W-:Y:S02]  /*17910*/  IMAD.MOV.U32 R2, RZ, RZ, RZ ;  /* 0x000000ffff027224 */ /* 0x001fe400078e00ff */
[----:B-1----:R-:W-:-:S04]  /*17920*/  IMAD.MOV R10, RZ, RZ, -R3 ;  /* 0x000000ffff0a7224 */ /* 0x002fc800078e0a03 */
[----:B------:R-:W-:-:S04]  /*17930*/  IMAD R9, R10, R5, RZ ;  /* 0x000000050a097224 */ /* 0x000fc800078e02ff */
[----:B------:R-:W-:Y:S01]  /*17940*/  IMAD.HI.U32 R3, R3, R9, R2 ;  /* 0x0000000903037227 */ /* 0x000fe200078e0002 */
[----:B------:R-:W-:-:S03]  /*17950*/  IABS R2, R0 ;  /* 0x0000000000027213 */ /* 0x000fc60000000000 */
[----:B------:R-:W-:Y:S02]  /*17960*/  IMAD.MOV R9, RZ, RZ, -R6 ;  /* 0x000000ffff097224 */ /* 0x000fe400078e0a06 */
[----:B------:R-:W-:-:S04]  /*17970*/  IMAD.HI.U32 R6, R3, R2, RZ ;  /* 0x0000000203067227 */ /* 0x000fc800078e00ff */
[----:B------:R-:W-:Y:S02]  /*17980*/  IMAD R2, R6, R9, R2 ;  /* 0x0000000906027224 */ /* 0x000fe400078e0202 */
[----:B------:R-:W-:-:S03]  /*17990*/  VIADD R3, R7, 0xffffffe ;  /* 0x0ffffffe07037836 */ /* 0x000fc60000000000 */
[----:B------:R-:W-:-:S03]  /*179a0*/  ISETP.GT.U32.AND P1, PT, R5, R2, PT ;  /* 0x000000020500720c */ /* 0x000fc60003f24070 */
[----:B------:R-:W0:Y:S10]  /*179b0*/  F2I.FTZ.U32.TRUNC.NTZ R3, R3 ;  /* 0x0000000300037305 */ /* 0x000e34000021f000 */
[----:B------:R-:W-:-:S02]  /*179c0*/  @!P1 IMAD.IADD R2, R2, 0x1, -R5 ;  /* 0x0000000102029824 */ /* 0x000fc400078e0a05 */
[----:B------:R-:W-:Y:S01]  /*179d0*/  @!P1 VIADD R6, R6, 0x1 ;  /* 0x0000000106069836 */ /* 0x000fe20000000000 */
[----:B------:R-:W-:Y:S02]  /*179e0*/  ISETP.NE.AND P1, PT, R17, RZ, PT ;  /* 0x000000ff1100720c */ /* 0x000fe40003f25270 */
[----:B------:R-:W-:Y:S01]  /*179f0*/  ISETP.GE.U32.AND P0, PT, R2, R5, PT ;  /* 0x000000050200720c */ /* 0x000fe20003f06070 */
[----:B0-----:R-:W-:Y:S02]  /*17a00*/  IMAD.MOV R5, RZ, RZ, -R3 ;  /* 0x000000ffff057224 */ /* 0x001fe400078e0a03 */
[----:B------:R-:W-:Y:S02]  /*17a10*/  IMAD.MOV.U32 R2, RZ, RZ, RZ ;  /* 0x000000ffff027224 */ /* 0x000fe400078e00ff */
[----:B------:R-:W-:-:S04]  /*17a20*/  IMAD R5, R5, R4, RZ ;  /* 0x0000000405057224 */ /* 0x000fc800078e02ff */
[----:B------:R-:W-:Y:S01]  /*17a30*/  IMAD.HI.U32 R5, R3, R5, R2 ;  /* 0x0000000503057227 */ /* 0x000fe200078e0002 */
[----:B------:R-:W-:Y:S02]  /*17a40*/  LOP3.LUT R2, R0, R17, RZ, 0x3c, !PT ;  /* 0x0000001100027212 */ /* 0x000fe400078e3cff */
[----:B------:R-:W-:Y:S01]  /*17a50*/  IABS R3, R8 ;  /* 0x0000000800037213 */ /* 0x000fe20000000000 */
[----:B------:R-:W-:Y:S01]  /*17a60*/  @P0 VIADD R6, R6, 0x1 ;  /* 0x0000000106060836 */ /* 0x000fe20000000000 */
[----:B------:R-:W-:-:S03]  /*17a70*/  ISETP.GE.AND P2, PT, R2, RZ, PT ;  /* 0x000000ff0200720c */ /* 0x000fc60003f46270 */
[----:B------:R-:W-:-:S10]  /*17a80*/  IMAD.MOV R3, RZ, RZ, -R3 ;  /* 0x000000ffff037224 */ /* 0x000fd400078e0a03 */
[----:B------:R-:W-:Y:S01]  /*17a90*/  @!P2 IMAD.MOV R6, RZ, RZ, -R6 ;  /* 0x000000ffff06a224 */ /* 0x000fe200078e0a06 */
[----:B------:R-:W-:-:S04]  /*17aa0*/  @!P1 LOP3.LUT R6, RZ, R17, RZ, 0x33, !PT ;  /* 0x00000011ff069212 */ /* 0x000fc800078e33ff */
[----:B------:R-:W-:-:S05]  /*17ab0*/  IABS R2, R6 ;  /* 0x0000000600027213 */ /* 0x000fca0000000000 */
[----:B------:R-:W-:-:S04]  /*17ac0*/  IMAD.HI.U32 R5, R5, R2, RZ ;  /* 0x0000000205057227 */ /* 0x000fc800078e00ff */
[----:B------:R-:W-:Y:S01]  /*17ad0*/  IMAD R3, R5, R3, R2 ;  /* 0x0000000305037224 */ /* 0x000fe200078e0202 */
[----:B------:R-:W-:-:S04]  /*17ae0*/  LOP3.LUT R2, R6, R8, RZ, 0x3c, !PT ;  /* 0x0000000806027212 */ /* 0x000fc800078e3cff */
[----:B------:R-:W-:Y:S02]  /*17af0*/  ISETP.GT.U32.AND P1, PT, R4, R3, PT ;  /* 0x000000030400720c */ /* 0x000fe40003f24070 */
[----:B------:R-:W-:Y:S01]  /*17b00*/  ISETP.GE.AND P2, PT, R2, RZ, PT ;  /* 0x000000ff0200720c */ /* 0x000fe20003f46270 */
[----:B------:R-:W-:-:S04]  /*17b10*/  IMAD.MOV R2, RZ, RZ, -R6 ;  /* 0x000000ffff027224 */ /* 0x000fc800078e0a06 */
[----:B------:R-:W-:-:S06]  /*17b20*/  IMAD R2, R17, R2, R0 ;  /* 0x0000000211027224 */ /* 0x000fcc00078e0200 */
[----:B------:R-:W-:Y:S02]  /*17b30*/  @!P1 IMAD.IADD R3, R3, 0x1, -R4 ;  /* 0x0000000103039824 */ /* 0x000fe400078e0a04 */
[----:B------:R-:W-:Y:S01]  /*17b40*/  @!P1 VIADD R5, R5, 0x1 ;  /* 0x0000000105059836 */ /* 0x000fe20000000000 */
[----:B------:R-:W-:Y:S02]  /*17b50*/  ISETP.NE.AND P1, PT, R8, RZ, PT ;  /* 0x000000ff0800720c */ /* 0x000fe40003f25270 */
[----:B------:R-:W-:-:S13]  /*17b60*/  ISETP.GE.U32.AND P0, PT, R3, R4, PT ;  /* 0x000000040300720c */ /* 0x000fda0003f06070 */
[----:B------:R-:W-:-:S04]  /*17b70*/  @P0 VIADD R5, R5, 0x1 ;  /* 0x0000000105050836 */ /* 0x000fc80000000000 */
[----:B------:R-:W-:Y:S01]  /*17b80*/  @!P2 IMAD.MOV R5, RZ, RZ, -R5 ;  /* 0x000000ffff05a224 */ /* 0x000fe200078e0a05 */
[----:B------:R-:W-:-:S05]  /*17b90*/  @!P1 LOP3.LUT R5, RZ, R8, RZ, 0x33, !PT ;  /* 0x00000008ff059212 */ /* 0x000fca00078e33ff */
[--C-:B------:R-:W-:Y:S02]  /*17ba0*/  IMAD.MOV R3, RZ, RZ, -R5.reuse ;  /* 0x000000ffff037224 */ /* 0x100fe400078e0a05 */
[C---:B------:R-:W-:Y:S02]  /*17bb0*/  IMAD R5, R8.reuse, 0x1000000, R5 ;  /* 0x0100000008057824 */ /* 0x040fe400078e0205 */
[----:B------:R-:W-:-:S04]  /*17bc0*/  IMAD R8, R8, R3, R6 ;  /* 0x0000000308087224 */ /* 0x000fc800078e0206 */
[----:B------:R-:W-:Y:S01]  /*17bd0*/  IMAD R18, R8, 0x10000, R5 ;  /* 0x0001000008127824 */ /* 0x000fe200078e0205 */
[----:B------:R-:W-:Y:S06]  /*17be0*/  BRA `(.L_x_1402) ;  /* 0x0000000000f07947 */ /* 0x000fec0003800000 */
.L_x_1401:
[----:B0---4-:R-:W0:Y:S02]  /*17bf0*/  LDC.64 R2, c[0x0][0xc90] ;  /* 0x00032400ff027b82 */ /* 0x011e240000000a00 */
[----:B0-----:R-:W-:-:S05]  /*17c00*/  IMAD.WIDE R2, R19, 0x4, R2 ;  /* 0x0000000413027825 */ /* 0x001fca00078e0202 */
[----:B------:R0:W2:Y:S02]  /*17c10*/  LDG.E R6, desc[UR36][R2.64] ;  /* 0x0000002402067981 */ /* 0x0000a4000c1e1900 */
[----:B0-----:R-:W-:Y:S02]  /*17c20*/  IMAD.MOV.U32 R2, RZ, RZ, RZ ;  /* 0x000000ffff027224 */ /* 0x001fe400078e00ff */
[----:B--2---:R-:W-:-:S05]  /*17c30*/  IMAD R7, R17, R6, RZ ;  /* 0x0000000611077224 */ /* 0x004fca00078e02ff */
[----:B------:R-:W-:-:S04]  /*17c40*/  IABS R4, R7 ;  /* 0x0000000700047213 */ /* 0x000fc80000000000 */
[----:B------:R-:W0:Y:S08]  /*17c50*/  I2F.RP R8, R4 ;  /* 0x0000000400087306 */ /* 0x000e300000209400 */
[----:B0-----:R-:W0:Y:S02]  /*17c60*/  MUFU.RCP R8, R8 ;  /* 0x0000000800087308 */ /* 0x001e240000001000 */
[----:B0-----:R-:W-:-:S06]  /*17c70*/  VIADD R9, R8, 0xffffffe ;  /* 0x0ffffffe08097836 */ /* 0x001fcc0000000000 */
[----:B------:R-:W0:Y:S02]  /*17c80*/  F2I.FTZ.U32.TRUNC.NTZ R3, R9 ;  /* 0x0000000900037305 */ /* 0x000e24000021f000 */
[----:B0-----:R-:W-:-:S04]  /*17c90*/  IMAD.MOV R11, RZ, RZ, -R3 ;  /* 0x000000ffff0b7224 */ /* 0x001fc800078e0a03 */
[----:B------:R-:W-:-:S04]  /*17ca0*/  IMAD R11, R11, R4, RZ ;  /* 0x000000040b0b7224 */ /* 0x000fc800078e02ff */
[----:B------:R-:W-:Y:S01]  /*17cb0*/  IMAD.HI.U32 R2, R3, R11, R2 ;  /* 0x0000000b03027227 */ /* 0x000fe200078e0002 */
[----:B------:R-:W-:Y:S02]  /*17cc0*/  IABS R11, R0 ;  /* 0x00000000000b7213 */ /* 0x000fe40000000000 */
[----:B------:R-:W-:-:S03]  /*17cd0*/  IABS R3, R7 ;  /* 0x0000000700037213 */ /* 0x000fc60000000000 */
[----:B------:R-:W-:-:S04]  /*17ce0*/  IMAD.HI.U32 R2, R2, R11, RZ ;  /* 0x0000000b02027227 */ /* 0x000fc800078e00ff */
[----:B------:R-:W-:-:S04]  /*17cf0*/  IMAD.MOV R3, RZ, RZ, -R3 ;  /* 0x000000ffff037224 */ /* 0x000fc800078e0a03 */
        /* <DEDUP_REMOVED lines=16> */
[----:B------:R-:W-:-:S04]  /*17e00*/  VIADDMNMX R5, R3, R5, R6, PT ;  /* 0x0000000503057246 */ /* 0x000fc80003800106 */
[----:B------:R-:W-:-:S04]  /*17e10*/  IABS R6, R5 ;  /* 0x0000000500067213 */ /* 0x000fc80000000000 */
[----:B------:R-:W0:Y:S08]  /*17e20*/  I2F.RP R8, R6 ;  /* 0x0000000600087306 */ /* 0x000e300000209400 */
[----:B0-----:R-:W0:Y:S02]  /*17e30*/  MUFU.RCP R8, R8 ;  /* 0x0000000800087308 */ /* 0x001e240000001000 */
[----:B0-----:R-:W-:Y:S01]  /*17e40*/  VIADD R3, R8, 0xffffffe ;  /* 0x0ffffffe08037836 */ /* 0x001fe20000000000 */
[----:B------:R-:W-:-:S05]  /*17e50*/  IABS R8, R5 ;  /* 0x0000000500087213 */ /* 0x000fca0000000000 */
[----:B------:R-:W0:Y:S02]  /*17e60*/  F2I.FTZ.U32.TRUNC.NTZ R3, R3 ;  /* 0x0000000300037305 */ /* 0x000e24000021f000 */
[----:B0-----:R-:W-:-:S04]  /*17e70*/  IMAD.MOV R7, RZ, RZ, -R3 ;  /* 0x000000ffff077224 */ /* 0x001fc800078e0a03 */
[----:B------:R-:W-:-:S04]  /*17e80*/  IMAD R7, R7, R6, RZ ;  /* 0x0000000607077224 */ /* 0x000fc800078e02ff */
[----:B------:R-:W-:Y:S01]  /*17e90*/  IMAD.HI.U32 R2, R3, R7, R2 ;  /* 0x0000000703027227 */ /* 0x000fe200078e0002 */
[----:B------:R-:W-:-:S03]  /*17ea0*/  IABS R7, R0 ;  /* 0x0000000000077213 */ /* 0x000fc60000000000 */
        /* <DEDUP_REMOVED lines=13> */
[----:B------:R-:W-:Y:S01]  /*17f80*/  @!P1 LOP3.LUT R2, RZ, R5, RZ, 0x33, !PT ;  /* 0x00000005ff029212 */ /* 0x000fe200078e33ff */
[----:B------:R-:W-:-:S04]  /*17f90*/  IMAD.MOV R5, RZ, RZ, -R5 ;  /* 0x000000ffff057224 */ /* 0x000fc800078e0a05 */
[----:B------:R-:W-:-:S07]  /*17fa0*/  IMAD R18, R2, R5, R3 ;  /* 0x0000000502127224 */ /* 0x000fce00078e0203 */
.L_x_1402:
[----:B------:R-:W-:-:S05]  /*17fb0*/  LOP3.LUT R2, RZ, R2, RZ, 0x33, !PT ;  /* 0x00000002ff027212 */ /* 0x000fca00078e33ff */
[----:B------:R-:W-:Y:S01]  /*17fc0*/  IMAD.IADD R17, R17, 0x1, R2 ;  /* 0x0000000111117824 */ /* 0x000fe200078e0202 */
[----:B------:R-:W-:Y:S06]  /*17fd0*/  BRA `(.L_x_1403) ;  /* 0x00000000001c7947 */ /* 0x000fec0003800000 */
.L_x_1395:
[----:B------:R-:W-:Y:S01]  /*17fe0*/  UMOV UR4, URZ ;  /* 0x0000003f00047c82 */ /* 0x000fe20008000000 */
[----:B------:R-:W-:Y:S01]  /*17ff0*/  UMOV UR5, URZ ;  /* 0x0000003f00057c82 */ /* 0x000fe20008000000 */
[----:B------:R-:W-:Y:S01]  /*18000*/  ULDC UR6, c[0x0][0xc3c] ;  /* 0x00030f0000067ab9 */ /* 0x000fe20000000800 */
[----:B------:R-:W-:Y:S02]  /*18010*/  IMAD.MOV.U32 R16, RZ, RZ, R0 ;  /* 0x000000ffff107224 */ /* 0x000fe400078e0000 */
[----:B------:R-:W-:Y:S02]  /*18020*/  IMAD.U32 R17, RZ, RZ, UR4 ;  /* 0x00000004ff117e24 */ /* 0x000fe4000f8e00ff */
[----:B------:R-:W-:Y:S02]  /*18030*/  IMAD.U32 R18, RZ, RZ, UR5 ;  /* 0x00000005ff127e24 */ /* 0x000fe4000f8e00ff */
[----:B------:R-:W-:-:S07]  /*18040*/  IMAD.U32 R19, RZ, RZ, UR6 ;  /* 0x00000006ff137e24 */ /* 0x000fce000f8e00ff */
.L_x_1403:
        /* <DEDUP_REMOVED lines=10> */
.L_x_1392:
[----:B------:R-:W-:Y:S02]  /*180f0*/  ULDC UR4, c[0x0][0xc3c] ;  /* 0x00030f0000047ab9 */ /* 0x000fe40000000800 */
[----:B-1----:R-:W-:-:S13]  /*18100*/  ISETP.GE.AND P0, PT, R19, UR4, PT ;  /* 0x0000000413007c0c */ /* 0x002fda000bf06270 */
[----:B------:R-:W-:Y:S05]  /*18110*/  @!P0 BRA `(.L_x_1404) ;  /* 0xffffffac00c88947 */ /* 0x000fea000383ffff */
[----:B------:R-:W-:Y:S05]  /*18120*/  BSYNC B8 ;  /* 0x0000000000087941 */ /* 0x000fea0003800000 */
.L_x_1331:
[----:B------:R-:W3:Y:S01]  /*18130*/  LDL.LU R0, [R1+0x10] ;  /* 0x0000100001007983 */ /* 0x000ee20000300800 */
[----:B------:R-:W-:Y:S01]  /*18140*/  BSSY B0, `(.L_x_1405) ;  /* 0x000000b000007945 */ /* 0x000fe20003800000 */
[----:B------:R-:W1:Y:S01]  /*18150*/  S2R R5, SR_CgaCtaId ;  /* 0x0000000000057919 */ /* 0x000e620000008800 */
[----:B---3--:R-:W-:-:S05]  /*18160*/  VIADD R0, R0, 0x1 ;  /* 0x0000000100007836 */ /* 0x008fca0000000000 */
[----:B0-----:R-:W-:-:S04]  /*18170*/  LEA.HI R2, R0, R0, RZ, 0x1 ;  /* 0x0000000000027211 */ /* 0x001fc800078f08ff */
[----:B------:R-:W-:Y:S02]  /*18180*/  LOP3.LUT R3, R2, 0xfffffffe, RZ, 0xc0, !PT ;  /* 0xfffffffe02037812 */ /* 0x000fe400078ec0ff */
[----:B------:R-:W-:-:S03]  /*18190*/  MOV R2, 0x400 ;  /* 0x0000040000027802 */ /* 0x000fc60000000f00 */
[----:B------:R-:W-:Y:S01]  /*181a0*/  IMAD.IADD R0, R0, 0x1, -R3 ;  /* 0x0000000100007824 */ /* 0x000fe200078e0a03 */
[----:B-1----:R-:W-:-:S04]  /*181b0*/  LEA R7, R5, R2, 0x18 ;  /* 0x0000000205077211 */ /* 0x002fc800078ec0ff */
[----:B------:R-:W-:-:S04]  /*181c0*/  SHF.L.U32 R0, R0, 0x1f, RZ ;  /* 0x0000001f00007819 */ /* 0x000fc800000006ff */
[----:B------:R-:W0:Y:S02]  /*181d0*/  SYNCS.PHASECHK.TRANS64.TRYWAIT P0, [R7+URZ+0x2a820], R0 ;  /* 0x02a82000070075a7 */ /* 0x000e24000800017f */
[----:B0-----:R-:W-:Y:S05]  /*181e0*/  @!P0 BRA `(.L_x_1406) ;  /* 0x0000003c001c8947 */ /* 0x001fea0003800000 */
.L_x_1525:
[----:B------:R-:W-:Y:S05]  /*181f0*/  BSYNC B0 ;  /* 0x0000000000007941 */ /* 0x000fea0003800000 */
.L_x_1405:
[----:B------:R-:W-:-:S03]  /*18200*/  UMOV UR4, 0xffffffff ;  /* 0xffffffff00047882 */ /* 0x000fc60000000000 */
[----:B------:R-:W-:Y:S05]  /*18210*/  BRA.DIV UR4, `(.L_x_1407) ;  /* 0x0000003e04247947 */ /* 0x000fea000b800000 */
[----:B0-----:R-:W0:Y:S02]  /*18220*/  S2R R0, SR_TID.X ;  /* 0x0000000000007919 */ /* 0x001e240000002100 */
[----:B0-----:R-:W-:-:S04]  /*18230*/  SHF.R.U32.HI R0, RZ, 0x5, R0 ;  /* 0x00000005ff007819 */ /* 0x001fc80000011600 */
[----:B------:R-:W-:-:S05]  /*18240*/  LOP3.LUT R0, R0, 0x3, RZ, 0xc0, !PT ;  /* 0x0000000300007812 */ /* 0x000fca00078ec0ff */
[----:B------:R0:W1:Y:S02]  /*18250*/  SHFL.IDX PT, R14, R0, RZ, 0x1f ;  /* 0x00001fff000e7589 */ /* 0x00006400000e0000 */
.L_x_1528:
[----:B-1----:R-:W-:Y:S01]  /*18260*/  ISETP.NE.AND P0, PT, R14, RZ, PT ;  /* 0x000000ff0e00720c */ /* 0x002fe20003f05270 */
[----:B------:R-:W-:-:S12]  /*18270*/  BSSY B0, `(.L_x_1408) ;  /* 0x0000026000007945 */ /* 0x000fd80003800000 */
[----:B------:R-:W-:Y:S05]  /*18280*/  @P0 BRA `(.L_x_1409) ;  /* 0x0000000000900947 */ /* 0x000fea0003800000 */
[----:B------:R-:W-:-:S03]  /*18290*/  UMOV UR4, 0xffffffff ;  /* 0xffffffff00047882 */ /* 0x000fc60000000000 */
[----:B------:R-:W-:Y:S05]  /*182a0*/  BRA.DIV UR4, `(.L_x_1410) ;  /* 0x0000003e04347947 */ /* 0x000fea000b800000 */
[----:B------:R-:W-:-:S13]  /*182b0*/  ELECT P6, URZ, PT ;  /* 0x00000000003f782f */ /* 0x000fda00038c0000 */
.L_x_1531:
[----:B------:R-:W-:Y:S05]  /*182c0*/  @!P6 BRA `(.L_x_1409) ;  /* 0x000000000080e947 */ /* 0x000fea0003800000 */
[----:B0-----:R-:W3:Y:S02]  /*182d0*/  LDL R0, [R1+0x14] ;  /* 0x0000140001007983 */ /* 0x001ee40000100800 */
[----:B---3--:R-:W-:-:S13]  /*182e0*/  R2UR UR4, R0 ;  /* 0x00000000000472ca */ /* 0x008fda00000e0000 */
[----:B------:R-:W-:-:S06]  /*182f0*/  ULOP3.LUT UR4, UR4, 0x2, URZ, 0xfc, !UPT ;  /* 0x0000000204047892 */ /* 0x000fcc000f8efc3f */
[----:B------:R-:W-:-:S05]  /*18300*/  IMAD.U32 R0, RZ, RZ, UR4 ;  /* 0x00000004ff007e24 */ /* 0x000fca000f8e00ff */
[----:B------:R-:W-:-:S13]  /*18310*/  ISETP.NE.AND P0, PT, R0, 0x3, PT ;  /* 0x000000030000780c */ /* 0x000fda0003f05270 */
[----:B------:R-:W-:Y:S05]  /*18320*/  @!P0 BRA `(.L_x_1411) ;  /* 0x0000000000048947 */ /* 0x000fea0003800000 */
[----:B------:R-:W-:Y:S01]  /*18330*/  BPT.TRAP 0x1 ;  /* 0x000000040000795c */ /* 0x000fe20000300000 */
.L_x_1411:
[----:B------:R-:W-:Y:S01]  /*18340*/  IMAD R5, R26, 0x8, R7 ;  /* 0x000000081a057824 */ /* 0x000fe200078e0207 */
[----:B------:R-:W-:Y:S01]  /*18350*/  SHF.L.U32 R0, R28, 0x1f, RZ ;  /* 0x0000001f1c007819 */ /* 0x000fe200000006ff */
[----:B------:R-:W-:-:S03]  /*18360*/  VIADD R26, R26, 0x1 ;  /* 0x000000011a1a7836 */ /* 0x000fc60000000000 */
[----:B------:R-:W0:Y:S02]  /*18370*/  SYNCS.PHASECHK.TRANS64.TRYWAIT P1, [R5+URZ+0x2a840], R0 ;  /* 0x02a84000050075a7 */ /* 0x000e24000802017f */
[----:B------:R-:W-:-:S04]  /*18380*/  ISETP.NE.AND P2, PT, R26, 0x2, PT ;  /* 0x000000021a00780c */ /* 0x000fc80003f45270 */
[----:B------:R-:W-:Y:S01]  /*18390*/  SEL R3, RZ, 0x1, P2 ;  /* 0x00000001ff037807 */ /* 0x000fe20001000000 */
[----:B0-----:R-:W-:Y:S08]  /*183a0*/  @!P1 BRA `(.L_x_1412) ;  /* 0x0000003c00149947 */ /* 0x001ff00003800000 */
.L_x_1532:
[----:B------:R-:W-:Y:S02]  /*183b0*/  SEL R26, R26, RZ, P2 ;  /* 0x000000ff1a1a7207 */ /* 0x000fe40001000000 */
[----:B------:R-:W-:Y:S01]  /*183c0*/  LOP3.LUT R2, R28, R3, RZ, 0x3c, !PT ;  /* 0x000000031c027212 */ /* 0x000fe200078e3cff */
[----:B------:R-:W-:Y:S06]  /*183d0*/  @!P0 BRA `(.L_x_1413) ;  /* 0x0000000000048947 */ /* 0x000fec0003800000 */
[----:B------:R-:W-:Y:S01]  /*183e0*/  BPT.TRAP 0x1 ;  /* 0x000000040000795c */ /* 0x000fe20000300000 */
.L_x_1413:
[----:B------:R-:W-:Y:S01]  /*183f0*/  IMAD R3, R26, 0x8, R7 ;  /* 0x000000081a037824 */ /* 0x000fe200078e0207 */
[----:B------:R-:W-:-:S04]  /*18400*/  SHF.L.U32 R2, R2, 0x1f, RZ ;  /* 0x0000001f02027819 */ /* 0x000fc800000006ff */
[----:B------:R-:W1:Y:S02]  /*18410*/  SYNCS.PHASECHK.TRANS64.TRYWAIT P1, [R3+URZ+0x2a840], R2 ;  /* 0x02a84002030075a7 */ /* 0x000e64000802017f */
[----:B-1----:R-:W-:Y:S05]  /*18420*/  @!P1 BRA `(.L_x_1414) ;  /* 0x0000003c00089947 */ /* 0x002fea0003800000 */
.L_x_1533:
[----:B------:R-:W-:Y:S05]  /*18430*/  @!P0 BRA `(.L_x_1415) ;  /* 0x0000000000048947 */ /* 0x000fea0003800000 */
[----:B------:R-:W-:Y:S01]  /*18440*/  BPT.TRAP 0x1 ;  /* 0x000000040000795c */ /* 0x000fe20000300000 */
.L_x_1415:
[----:B------:R-:W3:Y:S02]  /*18450*/  SYNCS.PHASECHK.TRANS64.TRYWAIT P1, [R5+URZ+0x2a860], R0 ;  /* 0x02a86000050075a7 */ /* 0x000ee4000802017f */
[----:B---3--:R-:W-:Y:S05]  /*18460*/  @!P1 BRA `(.L_x_1416) ;  /* 0x0000003c000c9947 */ /* 0x008fea0003800000 */
.L_x_1534:
[----:B------:R-:W-:Y:S05]  /*18470*/  @!P0 BRA `(.L_x_1417) ;  /* 0x0000000000048947 */ /* 0x000fea0003800000 */
[----:B------:R-:W-:Y:S01]  /*18480*/  BPT.TRAP 0x1 ;  /* 0x000000040000795c */ /* 0x000fe20000300000 */
.L_x_1417:
[----:B----4-:R4:W0:Y:S02]  /*18490*/  SYNCS.PHASECHK.TRANS64.TRYWAIT P0, [R3+URZ+0x2a860], R2 ;  /* 0x02a86002030075a7 */ /* 0x010824000800017f */
[----:B0-----:R-:W-:Y:S05]  /*184a0*/  @!P0 NANOSLEEP.SYNCS 0x989680 ;  /* 0x009896800000895d */ /* 0x001fea0003900000 */
[----:B------:R-:W0:Y:S02]  /*184b0*/  @!P0 SYNCS.PHASECHK.TRANS64 P0, [R3+URZ+0x2a860], R2 ;  /* 0x02a86002030085a7 */ /* 0x000e24000800007f */
[----:B0-----:R-:W-:Y:S05]  /*184c0*/  @!P0 BRA `(.L_x_1417) ;  /* 0xfffffffc00f08947 */ /* 0x001fea000383ffff */
.L_x_1409:
[----:B------:R-:W-:Y:S05]  /*184d0*/  BSYNC B0 ;  /* 0x0000000000007941 */ /* 0x000fea0003800000 */
.L_x_1408:
[----:B------:R-:W-:Y:S05]  /*184e0*/  EXIT ;  /* 0x000000000000794d */ /* 0x000fea0003800000 */
.L_x_1222:
[----:B0-----:R-:W-:-:S04]  /*184f0*/  IMAD.U32 R3, RZ, RZ, UR60 ;  /* 0x0000003cff037e24 */ /* 0x001fc8000f8e00ff */
[----:B------:R0:W1:Y:S03]  /*18500*/  SYNCS.PHASECHK.TRANS64.TRYWAIT P1, [R3+URZ+0x2a800], R0 ;  /* 0x02a80000030075a7 */ /* 0x000066000802017f */
[----:B-1----:R-:W-:Y:S05]  /*18510*/  @!P1 NANOSLEEP.SYNCS 0x989680 ;  /* 0x009896800000995d */ /* 0x002fea0003900000 */
[----:B------:R-:W1:Y:S02]  /*18520*/  @!P1 SYNCS.PHASECHK.TRANS64 P1, [R3+URZ+0x2a800], R0 ;  /* 0x02a80000030095a7 */ /* 0x000e64000802007f */
[----:B-1----:R-:W-:Y:S05]  /*18530*/  @!P1 BRA `(.L_x_1222) ;  /* 0xfffffffc00ec9947 */ /* 0x002fea000383ffff */
[----:B------:R-:W-:Y:S05]  /*18540*/  BRA `(.L_x_1418) ;  /* 0xfffffe9800c87947 */ /* 0x000fea000383ffff */
.L_x_1226:
[----:B-1----:R1:W2:Y:S02]  /*18550*/  SYNCS.PHASECHK.TRANS64.TRYWAIT P1, [R21+URZ+0x2a830], R0 ;  /* 0x02a83000150075a7 */ /* 0x0022a4000802017f */
[----:B--2---:R-:W-:Y:S05]  /*18560*/  @!P1 NANOSLEEP.SYNCS 0x989680 ;  /* 0x009896800000995d */ /* 0x004fea0003900000 */
[----:B------:R-:W2:Y:S02]  /*18570*/  @!P1 SYNCS.PHASECHK.TRANS64 P1, [R21+URZ+0x2a830], R0 ;  /* 0x02a83000150095a7 */ /* 0x000ea4000802007f */
[----:B--2---:R-:W-:Y:S05]  /*18580*/  @!P1 BRA `(.L_x_1226) ;  /* 0xfffffffc00f09947 */ /* 0x004fea000383ffff */
[----:B------:R-:W-:Y:S05]  /*18590*/  BRA `(.L_x_1225) ;  /* 0xfffffe9800e47947 */ /* 0x000fea000383ffff */
.L_x_1243:
[----:B-1----:R-:W-:-:S04]  /*185a0*/  IMAD.U32 R12, RZ, RZ, UR6 ;  /* 0x00000006ff0c7e24 */ /* 0x002fc8000f8e00ff */
[----:B------:R1:W2:Y:S03]  /*185b0*/  SYNCS.PHASECHK.TRANS64.TRYWAIT P1, [R12+URZ+0x2a830], R11 ;  /* 0x02a8300b0c0075a7 */ /* 0x0002a6000802017f */
[----:B--2---:R-:W-:Y:S05]  /*185c0*/  @!P1 NANOSLEEP.SYNCS 0x989680 ;  /* 0x009896800000995d */ /* 0x004fea0003900000 */
[----:B------:R-:W2:Y:S02]  /*185d0*/  @!P1 SYNCS.PHASECHK.TRANS64 P1, [R12+URZ+0x2a830], R11 ;  /* 0x02a8300b0c0095a7 */ /* 0x000ea4000802007f */
[----:B--2---:R-:W-:Y:S05]  /*185e0*/  @!P1 BRA `(.L_x_1243) ;  /* 0xfffffffc00ec9947 */ /* 0x004fea000383ffff */
[----:B------:R-:W-:Y:S05]  /*185f0*/  BRA `(.L_x_1242) ;  /* 0xfffffecc008c7947 */ /* 0x000fea000383ffff */
.L_x_1247:
[----:B01----:R-:W-:-:S04]  /*18600*/  IMAD.U32 R11, RZ, RZ, UR7 ;  /* 0x00000007ff0b7e24 */ /* 0x003fc8000f8e00ff */
[----:B------:R0:W1:Y:S03]  /*18610*/  SYNCS.PHASECHK.TRANS64.TRYWAIT P1, [R11+URZ+0x2a850], R0 ;  /* 0x02a850000b0075a7 */ /* 0x000066000802017f */
[----:B-1----:R-:W-:Y:S05]  /*18620*/  @!P1 NANOSLEEP.SYNCS 0x989680 ;  /* 0x009896800000995d */ /* 0x002fea0003900000 */
[----:B------:R-:W1:Y:S02]  /*18630*/  @!P1 SYNCS.PHASECHK.TRANS64 P1, [R11+URZ+0x2a850], R0 ;  /* 0x02a850000b0095a7 */ /* 0x000e64000802007f */
[----:B-1----:R-:W-:Y:S05]  /*18640*/  @!P1 BRA `(.L_x_1247) ;  /* 0xfffffffc00ec9947 */ /* 0x002fea000383ffff */
[----:B------:R-:W-:Y:S05]  /*18650*/  BRA `(.L_x_1246) ;  /* 0xfffffed400c07947 */ /* 0x000fea000383ffff */
.L_x_1266:
[----:B-1----:R-:W-:-:S04]  /*18660*/  IMAD.U32 R11, RZ, RZ, UR6 ;  /* 0x00000006ff0b7e24 */ /* 0x002fc8000f8e00ff */
[----:B------:R1:W2:Y:S03]  /*18670*/  SYNCS.PHASECHK.TRANS64.TRYWAIT P1, [R11+URZ+0x2a830], R8 ;  /* 0x02a830080b0075a7 */ /* 0x0002a6000802017f */
[----:B--2---:R-:W-:Y:S05]  /*18680*/  @!P1 NANOSLEEP.SYNCS 0x989680 ;  /* 0x009896800000995d */ /* 0x004fea0003900000 */
[----:B------:R-:W2:Y:S02]  /*18690*/  @!P1 SYNCS.PHASECHK.TRANS64 P1, [R11+URZ+0x2a830], R8 ;  /* 0x02a830080b0095a7 */ /* 0x000ea4000802007f */
[----:B--2---:R-:W-:Y:S05]  /*186a0*/  @!P1 BRA `(.L_x_1266) ;  /* 0xfffffffc00ec9947 */ /* 0x004fea000383ffff */
[----:B------:R-:W-:Y:S05]  /*186b0*/  BRA `(.L_x_1265) ;  /* 0xffffff04001c7947 */ /* 0x000fea000383ffff */
.L_x_1270:
[----:B-1----:R-:W-:-:S04]  /*186c0*/  IMAD.U32 R11, RZ, RZ, UR7 ;  /* 0x00000007ff0b7e24 */ /* 0x002fc8000f8e00ff */
[----:B------:R1:W3:Y:S03]  /*186d0*/  SYNCS.PHASECHK.TRANS64.TRYWAIT P1, [R11+URZ+0x2a850], R0 ;  /* 0x02a850000b0075a7 */ /* 0x0002e6000802017f */
[----:B---3--:R-:W-:Y:S05]  /*186e0*/  @!P1 NANOSLEEP.SYNCS 0x989680 ;  /* 0x009896800000995d */ /* 0x008fea0003900000 */
[----:B------:R-:W3:Y:S02]  /*186f0*/  @!P1 SYNCS.PHASECHK.TRANS64 P1, [R11+URZ+0x2a850], R0 ;  /* 0x02a850000b0095a7 */ /* 0x000ee4000802007f */
[----:B---3--:R-:W-:Y:S05]  /*18700*/  @!P1 BRA `(.L_x_1270) ;  /* 0xfffffffc00ec9947 */ /* 0x008fea000383ffff */
[----:B------:R-:W-:Y:S05]  /*18710*/  BRA `(.L_x_1269) ;  /* 0xffffff0c00507947 */ /* 0x000fea000383ffff */
.L_x_1278:
[----:B-1----:R-:W-:-:S04]  /*18720*/  IMAD.U32 R12, RZ, RZ, UR6 ;  /* 0x00000006ff0c7e24 */ /* 0x002fc8000f8e00ff */
[----:B------:R1:W2:Y:S03]  /*18730*/  SYNCS.PHASECHK.TRANS64.TRYWAIT P1, [R12+URZ+0x2a830], R11 ;  /* 0x02a8300b0c0075a7 */ /* 0x0002a6000802017f */
[----:B--2---:R-:W-:Y:S05]  /*18740*/  @!P1 NANOSLEEP.SYNCS 0x989680 ;  /* 0x009896800000995d */ /* 0x004fea0003900000 */
[----:B------:R-:W2:Y:S02]  /*18750*/  @!P1 SYNCS.PHASECHK.TRANS64 P1, [R12+URZ+0x2a830], R11 ;  /* 0x02a8300b0c0095a7 */ /* 0x000ea4000802007f */
[----:B--2---:R-:W-:Y:S05]  /*18760*/  @!P1 BRA `(.L_x_1278) ;  /* 0xfffffffc00ec9947 */ /* 0x004fea000383ffff */
[----:B------:R-:W-:Y:S05]  /*18770*/  BRA `(.L_x_1277) ;  /* 0xffffff2400a47947 */ /* 0x000fea000383ffff */
.L_x_1282:
[----:B01----:R-:W-:-:S04]  /*18780*/  IMAD.U32 R11, RZ, RZ, UR7 ;  /* 0x00000007ff0b7e24 */ /* 0x003fc8000f8e00ff */
[----:B------:R0:W1:Y:S03]  /*18790*/  SYNCS.PHASECHK.TRANS64.TRYWAIT P1, [R11+URZ+0x2a850], R0 ;  /* 0x02a850000b0075a7 */ /* 0x000066000802017f */
[----:B-1----:R-:W-:Y:S05]  /*187a0*/  @!P1 NANOSLEEP.SYNCS 0x989680 ;  /* 0x009896800000995d */ /* 0x002fea0003900000 */
[----:B------:R-:W1:Y:S02]  /*187b0*/  @!P1 SYNCS.PHASECHK.TRANS64 P1, [R11+URZ+0x2a850], R0 ;  /* 0x02a850000b0095a7 */ /* 0x000e64000802007f */
[----:B-1----:R-:W-:Y:S05]  /*187c0*/  @!P1 BRA `(.L_x_1282) ;  /* 0xfffffffc00ec9947 */ /* 0x002fea000383ffff */
[----:B------:R-:W-:Y:S05]  /*187d0*/  BRA `(.L_x_1281) ;  /* 0xffffff2c00d87947 */ /* 0x000fea000383ffff */
.L_x_1297:
[----:B-1----:R-:W-:-:S04]  /*187e0*/  IMAD.U32 R5, RZ, RZ, UR5 ;  /* 0x00000005ff057e24 */ /* 0x002fc8000f8e00ff */
[----:B------:R1:W2:Y:S03]  /*187f0*/  SYNCS.PHASECHK.TRANS64.TRYWAIT P1, [R5+URZ+0x2a850], R0 ;  /* 0x02a85000050075a7 */ /* 0x0002a6000802017f */
[----:B--2---:R-:W-:Y:S05]  /*18800*/  @!P1 NANOSLEEP.SYNCS 0x989680 ;  /* 0x009896800000995d */ /* 0x004fea0003900000 */
[----:B------:R-:W2:Y:S02]  /*18810*/  @!P1 SYNCS.PHASECHK.TRANS64 P1, [R5+URZ+0x2a850], R0 ;  /* 0x02a85000050095a7 */ /* 0x000ea4000802007f */
[----:B--2---:R-:W-:Y:S05]  /*18820*/  @!P1 BRA `(.L_x_1297) ;  /* 0xfffffffc00ec9947 */ /* 0x004fea000383ffff */
[----:B------:R-:W-:Y:S05]  /*18830*/  BRA `(.L_x_1296) ;  /* 0xffffff5c005c7947 */ /* 0x000fea000383ffff */
.L_x_1353:
[----:B------:R-:W0:Y:S01]  /*18840*/  S2R R7, SR_TID.X ;  /* 0x0000000000077919 */ /* 0x000e220000002100 */
[----:B------:R-:W-:Y:S01]  /*18850*/  BSSY B0, `(.L_x_1419) ;  /* 0x000000a000007945 */ /* 0x000fe20003800000 */
[----:B------:R-:W-:Y:S02]  /*18860*/  IMAD.MOV.U32 R12, RZ, RZ, RZ ;  /* 0x000000ffff0c7224 */ /* 0x000fe400078e00ff */
[----:B------:R-:W-:Y:S02]  /*18870*/  IMAD.MOV.U32 R11, RZ, RZ, 0x1f ;  /* 0x0000001fff0b7424 */ /* 0x000fe400078e00ff */
[----:B------:R-:W-:Y:S01]  /*18880*/  IMAD.MOV.U32 R15, RZ, RZ, -0x1 ;  /* 0xffffffffff0f7424 */ /* 0x000fe200078e00ff */
[----:B0-----:R-:W-:-:S04]  /*18890*/  SHF.R.U32.HI R7, RZ, 0x5, R7 ;  /* 0x00000005ff077819 */ /* 0x001fc80000011607 */
[----:B------:R-:W-:-:S05]  /*188a0*/  LOP3.LUT R7, R7, 0x3, RZ, 0xc0, !PT ;  /* 0x0000000307077812 */ /* 0x000fca00078ec0ff */
[----:B------:R-:W-:-:S07]  /*188b0*/  IMAD.MOV.U32 R13, RZ, RZ, R7 ;  /* 0x000000ffff0d7224 */ /* 0x000fce00078e0007 */
[----:B-----5:R-:W-:Y:S05]  /*188c0*/  WARPSYNC.COLLECTIVE R15, `(.L_x_1420) ;  /* 0x000000000f087348 */ /* 0x020fea0003c00000 */
[----:B------:R0:W1:Y:S02]  /*188d0*/  SHFL.IDX P6, R14, R13, R12, R11 ;  /* 0x0000000c0d0e7389 */ /* 0x00006400000c000b */
[----:B01---5:R-:W-:Y:S01]  /*188e0*/  ENDCOLLECTIVE ;  /* 0x000000000000791b */ /* 0x023fe20003800000 */
.L_x_1420:
[----:B------:R-:W-:Y:S05]  /*188f0*/  BSYNC B0 ;  /* 0x0000000000007941 */ /* 0x000fea0003800000 */
.L_x_1419:
[----:B------:R-:W-:Y:S05]  /*18900*/  BRA `(.L_x_1421) ;  /* 0xffffffb800c07947 */ /* 0x000fea000383ffff */
.L_x_1356:
[----:B0-----:R0:W1:Y:S02]  /*18910*/  SYNCS.PHASECHK.TRANS64.TRYWAIT P0, [R7+URZ+0x2a840], R2 ;  /* 0x02a84002070075a7 */ /* 0x001064000800017f */
[----:B-1----:R-:W-:Y:S05]  /*18920*/  @!P0 NANOSLEEP.SYNCS 0x989680 ;  /* 0x009896800000895d */ /* 0x002fea0003900000 */
[----:B------:R-:W1:Y:S02]  /*18930*/  @!P0 SYNCS.PHASECHK.TRANS64 P0, [R7+URZ+0x2a840], R2 ;  /* 0x02a84002070085a7 */ /* 0x000e64000800007f */
[----:B-1----:R-:W-:Y:S05]  /*18940*/  @!P0 BRA `(.L_x_1356) ;  /* 0xfffffffc00f08947 */ /* 0x002fea000383ffff */
[----:B------:R-:W-:Y:S05]  /*18950*/  BRA `(.L_x_1422) ;  /* 0xffffffbc00287947 */ /* 0x000fea000383ffff */
.L_x_1357:
        /* <DEDUP_REMOVED lines=8> */
.L_x_1424:
[----:B------:R-:W-:Y:S05]  /*189e0*/  BSYNC B0 ;  /* 0x0000000000007941 */ /* 0x000fea0003800000 */
.L_x_1423:
        /* <DEDUP_REMOVED lines=9> */
.L_x_1425:
[----:B------:R-:W-:Y:S02]  /*18a80*/  IMAD.MOV.U32 R13, RZ, RZ, R0 ;  /* 0x000000ffff0d7224 */ /* 0x000fe400078e0000 */
[----:B------:R-:W-:Y:S02]  /*18a90*/  IMAD.MOV.U32 R12, RZ, RZ, 0x1 ;  /* 0x00000001ff0c7424 */ /* 0x000fe400078e00ff */
[----:B------:R-:W-:-:S07]  /*18aa0*/  IMAD.MOV.U32 R3, RZ, RZ, R14 ;  /* 0x000000ffff037224 */ /* 0x000fce00078e000e */
[----:B------:R-:W-:Y:S05]  /*18ab0*/  WARPSYNC.COLLECTIVE R15, `(.L_x_1426) ;  /* 0x000000000f087348 */ /* 0x000fea0003c00000 */
[----:B------:R0:W1:Y:S02]  /*18ac0*/  SHFL.IDX P6, R14, R13, R12, R11 ;  /* 0x0000000c0d0e7389 */ /* 0x00006400000c000b */
[----:B01----:R-:W-:Y:S01]  /*18ad0*/  ENDCOLLECTIVE ;  /* 0x000000000000791b */ /* 0x003fe20003800000 */
.L_x_1426:
        /* <DEDUP_REMOVED lines=17> */
.L_x_1427:
[----:B------:R-:W-:Y:S02]  /*18bf0*/  @P1 IMAD R8, R5, 0x2, R22 ;  /* 0x0000000205081824 */ /* 0x000fe400078e0216 */
[----:B------:R-:W-:Y:S02]  /*18c00*/  IMAD.MOV.U32 R13, RZ, RZ, R0 ;  /* 0x000000ffff0d7224 */ /* 0x000fe400078e0000 */
[----:B------:R-:W-:Y:S02]  /*18c10*/  IMAD.MOV.U32 R12, RZ, RZ, 0x2 ;  /* 0x00000002ff0c7424 */ /* 0x000fe400078e00ff */
[----:B------:R-:W-:-:S07]  /*18c20*/  IMAD.MOV.U32 R3, RZ, RZ, R14 ;  /* 0x000000ffff037224 */ /* 0x000fce00078e000e */
[----:B------:R-:W-:Y:S05]  /*18c30*/  WARPSYNC.COLLECTIVE R15, `(.L_x_1428) ;  /* 0x000000000f087348 */ /* 0x000fea0003c00000 */
[----:B------:R0:W1:Y:S02]  /*18c40*/  SHFL.IDX P6, R14, R13, R12, R11 ;  /* 0x0000000c0d0e7389 */ /* 0x00006400000c000b */
[----:B01----:R-:W-:Y:S01]  /*18c50*/  ENDCOLLECTIVE ;  /* 0x000000000000791b */ /* 0x003fe20003800000 */
.L_x_1428:
        /* <DEDUP_REMOVED lines=17> */
.L_x_1429:
[----:B------:R-:W-:Y:S02]  /*18d70*/  @P1 IMAD R8, R5, 0x2, R22 ;  /* 0x0000000205081824 */ /* 0x000fe400078e0216 */
[----:B------:R-:W-:Y:S02]  /*18d80*/  IMAD.MOV.U32 R13, RZ, RZ, R0 ;  /* 0x000000ffff0d7224 */ /* 0x000fe400078e0000 */
[----:B------:R-:W-:Y:S02]  /*18d90*/  IMAD.MOV.U32 R12, RZ, RZ, 0x3 ;  /* 0x00000003ff0c7424 */ /* 0x000fe400078e00ff */
[----:B------:R-:W-:-:S07]  /*18da0*/  IMAD.MOV.U32 R3, RZ, RZ, R14 ;  /* 0x000000ffff037224 */ /* 0x000fce00078e000e */
[----:B------:R-:W-:Y:S05]  /*18db0*/  WARPSYNC.COLLECTIVE R15, `(.L_x_1430) ;  /* 0x000000000f087348 */ /* 0x000fea0003c00000 */
[----:B------:R0:W1:Y:S02]  /*18dc0*/  SHFL.IDX P6, R14, R13, R12, R11 ;  /* 0x0000000c0d0e7389 */ /* 0x00006400000c000b */
[----:B01----:R-:W-:Y:S01]  /*18dd0*/  ENDCOLLECTIVE ;  /* 0x000000000000791b */ /* 0x003fe20003800000 */
.L_x_1430:
        /* <DEDUP_REMOVED lines=17> */
.L_x_1431:
[----:B------:R-:W-:Y:S02]  /*18ef0*/  @P1 IMAD R8, R5, 0x2, R22 ;  /* 0x0000000205081824 */ /* 0x000fe400078e0216 */
[----:B------:R-:W-:Y:S02]  /*18f00*/  IMAD.MOV.U32 R13, RZ, RZ, R0 ;  /* 0x000000ffff0d7224 */ /* 0x000fe400078e0000 */
[----:B------:R-:W-:Y:S02]  /*18f10*/  IMAD.MOV.U32 R12, RZ, RZ, 0x4 ;  /* 0x00000004ff0c7424 */ /* 0x000fe400078e00ff */
[----:B------:R-:W-:-:S07]  /*18f20*/  IMAD.MOV.U32 R3, RZ, RZ, R14 ;  /* 0x000000ffff037224 */ /* 0x000fce00078e000e */
[----:B------:R-:W-:Y:S05]  /*18f30*/  WARPSYNC.COLLECTIVE R15, `(.L_x_1432) ;  /* 0x000000000f087348 */ /* 0x000fea0003c00000 */
[----:B------:R0:W1:Y:S02]  /*18f40*/  SHFL.IDX P6, R14, R13, R12, R11 ;  /* 0x0000000c0d0e7389 */ /* 0x00006400000c000b */
[----:B01----:R-:W-:Y:S01]  /*18f50*/  ENDCOLLECTIVE ;  /* 0x000000000000791b */ /* 0x003fe20003800000 */
.L_x_1432:
        /* <DEDUP_REMOVED lines=17> */
.L_x_1433:
[----:B------:R-:W-:Y:S02]  /*19070*/  @P1 IMAD R8, R5, 0x2, R22 ;  /* 0x0000000205081824 */ /* 0x000fe400078e0216 */
[----:B------:R-:W-:Y:S02]  /*19080*/  IMAD.MOV.U32 R13, RZ, RZ, R0 ;  /* 0x000000ffff0d7224 */ /* 0x000fe400078e0000 */
[----:B------:R-:W-:Y:S02]  /*19090*/  IMAD.MOV.U32 R12, RZ, RZ, 0x5 ;  /* 0x00000005ff0c7424 */ /* 0x000fe400078e00ff */
[----:B------:R-:W-:-:S07]  /*190a0*/  IMAD.MOV.U32 R3, RZ, RZ, R14 ;  /* 0x000000ffff037224 */ /* 0x000fce00078e000e */
[----:B------:R-:W-:Y:S05]  /*190b0*/  WARPSYNC.COLLECTIVE R15, `(.L_x_1434) ;  /* 0x000000000f087348 */ /* 0x000fea0003c00000 */
[----:B------:R0:W1:Y:S02]  /*190c0*/  SHFL.IDX P6, R14, R13, R12, R11 ;  /* 0x0000000c0d0e7389 */ /* 0x00006400000c000b */
[----:B01----:R-:W-:Y:S01]  /*190d0*/  ENDCOLLECTIVE ;  /* 0x000000000000791b */ /* 0x003fe20003800000 */
.L_x_1434:
        /* <DEDUP_REMOVED lines=10> */
.L_x_1435:
        /* <DEDUP_REMOVED lines=8> */
.L_x_1362:
[----:B------:R-:W-:Y:S02]  /*19200*/  IMAD.MOV.U32 R13, RZ, RZ, R4 ;  /* 0x000000ffff0d7224 */ /* 0x000fe400078e0004 */
[----:B------:R-:W-:Y:S02]  /*19210*/  IMAD.MOV.U32 R12, RZ, RZ, RZ ;  /* 0x000000ffff0c7224 */ /* 0x000fe400078e00ff */
[----:B------:R-:W-:Y:S02]  /*19220*/  IMAD.MOV.U32 R11, RZ, RZ, 0x181f ;  /* 0x0000181fff0b7424 */ /* 0x000fe400078e00ff */
[----:B------:R-:W-:Y:S02]  /*19230*/  IMAD.MOV.U32 R15, RZ, RZ, -0x1 ;  /* 0xffffffffff0f7424 */ /* 0x000fe400078e00ff */
[----:B------:R-:W-:Y:S02]  /*19240*/  IMAD R30, R30, R6, RZ ;  /* 0x000000061e1e7224 */ /* 0x000fe400078e02ff */
[----:B------:R-:W-:-:S07]  /*19250*/  IMAD.IADD R27, R9, 0x1, R27 ;  /* 0x00000001091b7824 */ /* 0x000fce00078e021b */
[----:B------:R-:W-:Y:S05]  /*19260*/  WARPSYNC.COLLECTIVE R15, `(.L_x_1437) ;  /* 0x000000000f087348 */ /* 0x000fea0003c00000 */
[----:B------:R0:W1:Y:S02]  /*19270*/  SHFL.IDX P6, R14, R13, R12, R11 ;  /* 0x0000000c0d0e7389 */ /* 0x00006400000c000b */
[----:B01----:R-:W-:Y:S01]  /*19280*/  ENDCOLLECTIVE ;  /* 0x000000000000791b */ /* 0x003fe20003800000 */
.L_x_1437:
[C---:B------:R-:W-:Y:S01]  /*19290*/  VIADD R5, R27.reuse, 0x10 ;  /* 0x000000101b057836 */ /* 0x040fe20000000000 */
[----:B------:R-:W-:Y:S01]  /*192a0*/  ISETP.GE.AND P1, PT, R27, R30, PT ;  /* 0x0000001e1b00720c */ /* 0x000fe20003f26270 */
[----:B------:R-:W-:Y:S02]  /*192b0*/  IMAD.MOV.U32 R13, RZ, RZ, R0 ;  /* 0x000000ffff0d7224 */ /* 0x000fe400078e0000 */
[----:B------:R-:W-:-:S10]  /*192c0*/  IMAD.MOV.U32 R2, RZ, RZ, R14 ;  /* 0x000000ffff027224 */ /* 0x000fd400078e000e */
[----:B------:R-:W-:Y:S05]  /*192d0*/  WARPSYNC.COLLECTIVE R15, `(.L_x_1438) ;  /* 0x000000000f087348 */ /* 0x000fea0003c00000 */
[----:B------:R0:W1:Y:S02]  /*192e0*/  SHFL.IDX P6, R14, R13, R12, R11 ;  /* 0x0000000c0d0e7389 */ /* 0x00006400000c000b */
[----:B01----:R-:W-:Y:S01]  /*192f0*/  ENDCOLLECTIVE ;  /* 0x000000000000791b */ /* 0x003fe20003800000 */
.L_x_1438:
        /* <DEDUP_REMOVED lines=8> */
.L_x_1439:
[----:B------:R-:W-:Y:S01]  /*19380*/  @!PT LDS RZ, [RZ] ;  /* 0x00000000fffff984 */ /* 0x000fe20000000800 */
[----:B------:R-:W-:Y:S01]  /*19390*/  @!PT LDS RZ, [RZ] ;  /* 0x00000000fffff984 */ /* 0x000fe20000000800 */
[----:B------:R-:W-:Y:S01]  /*193a0*/  @!PT LDS RZ, [RZ] ;  /* 0x00000000fffff984 */ /* 0x000fe20000000800 */
[----:B------:R-:W-:Y:S04]  /*193b0*/  @!P1 LDGSTS.E.BYPASS.LTC128B.128 [R33+0xc400], desc[UR36][R2.64], !P3 ;  /* 0x0c40000002219fae */ /* 0x000fe8000d901d64 */
[----:B------:R-:W-:Y:S04]  /*193c0*/  @!P1 LDGSTS.E.BYPASS.LTC128B.128 [R33+0x10400], desc[UR36][R2.64+0x80], !P2 ;  /* 0x1040008002219fae */ /* 0x000fe8000d101d64 */
[----:B------:R0:W-:Y:S01]  /*193d0*/  @!P1 LDGSTS.E.BYPASS.LTC128B.128 [R33+0x14400], desc[UR36][R2.64+0x100], !P0 ;  /* 0x1440010002219fae */ /* 0x0001e2000c101d64 */
[----:B------:R-:W-:Y:S01]  /*193e0*/  ISETP.GE.AND P1, PT, R5, R30, PT ;  /* 0x0000001e0500720c */ /* 0x000fe20003f26270 */
[----:B------:R-:W-:-:S02]  /*193f0*/  IMAD.MOV.U32 R13, RZ, RZ, R0 ;  /* 0x000000ffff0d7224 */ /* 0x000fc400078e0000 */
[----:B0-----:R-:W-:-:S10]  /*19400*/  IMAD.MOV.U32 R2, RZ, RZ, R14 ;  /* 0x000000ffff027224 */ /* 0x001fd400078e000e */
[----:B------:R-:W-:Y:S05]  /*19410*/  WARPSYNC.COLLECTIVE R15, `(.L_x_1440) ;  /* 0x000000000f087348 */ /* 0x000fea0003c00000 */
[----:B------:R0:W1:Y:S02]  /*19420*/  SHFL.IDX P6, R14, R13, R12, R11 ;  /* 0x0000000c0d0e7389 */ /* 0x00006400000c000b */
[----:B01----:R-:W-:Y:S01]  /*19430*/  ENDCOLLECTIVE ;  /* 0x000000000000791b */ /* 0x003fe20003800000 */
.L_x_1440:
        /* <DEDUP_REMOVED lines=8> */
.L_x_1441:
        /* <DEDUP_REMOVED lines=14> */
.L_x_1442:
        /* <DEDUP_REMOVED lines=8> */
.L_x_1443:
        /* <DEDUP_REMOVED lines=14> */
.L_x_1444:
        /* <DEDUP_REMOVED lines=8> */
.L_x_1445:
        /* <DEDUP_REMOVED lines=14> */
.L_x_1446:
        /* <DEDUP_REMOVED lines=8> */
.L_x_1447:
        /* <DEDUP_REMOVED lines=14> */
.L_x_1448:
        /* <DEDUP_REMOVED lines=8> */
.L_x_1449:
        /* <DEDUP_REMOVED lines=14> */
.L_x_1450:
        /* <DEDUP_REMOVED lines=8> */
.L_x_1451:
        /* <DEDUP_REMOVED lines=12> */
.L_x_1452:
[----:B------:R-:W-:Y:S05]  /*19c60*/  BRA `(.L_x_1453) ;  /* 0xffffffb800ec7947 */ /* 0x000fea000383ffff */
.L_x_1367:
[----:B0-----:R0:W1:Y:S02]  /*19c70*/  SYNCS.PHASECHK.TRANS64.TRYWAIT P0, [R22+URZ+0x2a820], R3 ;  /* 0x02a82003160075a7 */ /* 0x001064000800017f */
[----:B-1----:R-:W-:Y:S05]  /*19c80*/  @!P0 NANOSLEEP.SYNCS 0x989680 ;  /* 0x009896800000895d */ /* 0x002fea0003900000 */
[----:B------:R-:W1:Y:S02]  /*19c90*/  @!P0 SYNCS.PHASECHK.TRANS64 P0, [R22+URZ+0x2a820], R3 ;  /* 0x02a82003160085a7 */ /* 0x000e64000800007f */
[----:B-1----:R-:W-:Y:S05]  /*19ca0*/  @!P0 BRA `(.L_x_1367) ;  /* 0xfffffffc00f08947 */ /* 0x002fea000383ffff */
[----:B------:R-:W-:Y:S05]  /*19cb0*/  BRA `(.L_x_1454) ;  /* 0xffffffbc00647947 */ /* 0x000fea000383ffff */
.L_x_1372:
[----:B0-----:R0:W1:Y:S02]  /*19cc0*/  SYNCS.PHASECHK.TRANS64.TRYWAIT P0, [R6+URZ+0x2a840], R3 ;  /* 0x02a84003060075a7 */ /* 0x001064000800017f */
[----:B-1----:R-:W-:Y:S05]  /*19cd0*/  @!P0 NANOSLEEP.SYNCS 0x989680 ;  /* 0x009896800000895d */ /* 0x002fea0003900000 */
[----:B------:R-:W1:Y:S02]  /*19ce0*/  @!P0 SYNCS.PHASECHK.TRANS64 P0, [R6+URZ+0x2a840], R3 ;  /* 0x02a84003060085a7 */ /* 0x000e64000800007f */
[----:B-1----:R-:W-:Y:S05]  /*19cf0*/  @!P0 BRA `(.L_x_1372) ;  /* 0xfffffffc00f08947 */ /* 0x002fea000383ffff */
[----:B------:R-:W-:Y:S05]  /*19d00*/  BRA `(.L_x_1455) ;  /* 0xffffffc000287947 */ /* 0x000fea000383ffff */
.L_x_1373:
[----:B------:R-:W-:Y:S01]  /*19d10*/  BSSY B1, `(.L_x_1456) ;  /* 0x0000008000017945 */ /* 0x000fe20003800000 */
[----:B------:R-:W-:Y:S02]  /*19d20*/  IMAD.MOV.U32 R13, RZ, RZ, R5 ;  /* 0x000000ffff0d7224 */ /* 0x000fe400078e0005 */
[----:B------:R-:W-:Y:S02]  /*19d30*/  IMAD.MOV.U32 R12, RZ, RZ, RZ ;  /* 0x000000ffff0c7224 */ /* 0x000fe400078e00ff */
[----:B------:R-:W-:Y:S02]  /*19d40*/  IMAD.MOV.U32 R11, RZ, RZ, 0x181f ;  /* 0x0000181fff0b7424 */ /* 0x000fe400078e00ff */
[----:B------:R-:W-:-:S07]  /*19d50*/  IMAD.MOV.U32 R15, RZ, RZ, -0x1 ;  /* 0xffffffffff0f7424 */ /* 0x000fce00078e00ff */
[----:B--2---:R-:W-:Y:S05]  /*19d60*/  WARPSYNC.COLLECTIVE R15, `(.L_x_1457) ;  /* 0x000000000f087348 */ /* 0x004fea0003c00000 */
[----:B--2---:R0:W1:Y:S02]  /*19d70*/  SHFL.IDX P6, R14, R13, R12, R11 ;  /* 0x0000000c0d0e7389 */ /* 0x00406400000c000b */
[----:B01----:R-:W-:Y:S01]  /*19d80*/  ENDCOLLECTIVE ;  /* 0x000000000000791b */ /* 0x003fe20003800000 */
.L_x_1457:
[----:B------:R-:W-:Y:S05]  /*19d90*/  BSYNC B1 ;  /* 0x0000000000017941 */ /* 0x000fea0003800000 */
.L_x_1456:
[----:B------:R-:W0:Y:S01]  /*19da0*/  S2R R35, SR_TID.X ;  /* 0x0000000000237919 */ /* 0x000e220000002100 */
[----:B------:R-:W-:Y:S02]  /*19db0*/  IMAD.MOV.U32 R13, RZ, RZ, R9 ;  /* 0x000000ffff0d7224 */ /* 0x000fe400078e0009 */
[----:B------:R-:W-:Y:S02]  /*19dc0*/  IMAD.MOV.U32 R12, RZ, RZ, RZ ;  /* 0x000000ffff0c7224 */ /* 0x000fe400078e00ff */
[----:B------:R-:W-:Y:S02]  /*19dd0*/  IMAD.MOV.U32 R11, RZ, RZ, 0x181f ;  /* 0x0000181fff0b7424 */ /* 0x000fe400078e00ff */
[----:B------:R-:W-:Y:S02]  /*19de0*/  IMAD.MOV.U32 R15, RZ, RZ, -0x1 ;  /* 0xffffffffff0f7424 */ /* 0x000fe400078e00ff */
[----:B------:R-:W-:Y:S02]  /*19df0*/  IMAD.MOV.U32 R3, RZ, RZ, R14 ;  /* 0x000000ffff037224 */ /* 0x000fe400078e000e */
[----:B------:R-:W-:-:S07]  /*19e00*/  IMAD R4, R4, 0x2, R22 ;  /* 0x0000000204047824 */ /* 0x000fce00078e0216 */
[----:B0-----:R-:W-:Y:S05]  /*19e10*/  WARPSYNC.COLLECTIVE R15, `(.L_x_1458) ;  /* 0x000000000f087348 */ /* 0x001fea0003c00000 */
[----:B------:R1:W2:Y:S02]  /*19e20*/  SHFL.IDX P6, R14, R13, R12, R11 ;  /* 0x0000000c0d0e7389 */ /* 0x0002a400000c000b */
[----:B012---:R-:W-:Y:S01]  /*19e30*/  ENDCOLLECTIVE ;  /* 0x000000000000791b */ /* 0x007fe20003800000 */
.L_x_1458:
[----:B------:R-:W-:Y:S02]  /*19e40*/  IMAD.MOV.U32 R13, RZ, RZ, R5 ;  /* 0x000000ffff0d7224 */ /* 0x000fe400078e0005 */
[----:B------:R-:W-:Y:S02]  /*19e50*/  IMAD.MOV.U32 R12, RZ, RZ, 0x1 ;  /* 0x00000001ff0c7424 */ /* 0x000fe400078e00ff */
[----:B------:R-:W-:Y:S02]  /*19e60*/  IMAD.SHL.U32 R35, R35, 0x8, RZ ;  /* 0x0000000823237824 */ /* 0x000fe400078e00ff */
[----:B------:R-:W-:-:S03]  /*19e70*/  IMAD.MOV.U32 R2, RZ, RZ, R14 ;  /* 0x000000ffff027224 */ /* 0x000fc600078e000e */
[----:B------:R-:W-:-:S07]  /*19e80*/  LOP3.LUT R35, R35, 0x38, RZ, 0xc0, !PT ;  /* 0x0000003823237812 */ /* 0x000fce00078ec0ff */
[----:B------:R-:W-:Y:S05]  /*19e90*/  WARPSYNC.COLLECTIVE R15, `(.L_x_1459) ;  /* 0x000000000f087348 */ /* 0x000fea0003c00000 */
[----:B------:R0:W1:Y:S02]  /*19ea0*/  SHFL.IDX P6, R14, R13, R12, R11 ;  /* 0x0000000c0d0e7389 */ /* 0x00006400000c000b */
[----:B01----:R-:W-:Y:S01]  /*19eb0*/  ENDCOLLECTIVE ;  /* 0x000000000000791b */ /* 0x003fe20003800000 */
.L_x_1459:
[----:B------:R-:W-:-:S05]  /*19ec0*/  IMAD.SHL.U32 R0, R35, 0x2, RZ ;  /* 0x0000000223007824 */ /* 0x000fca00078e00ff */
[----:B------:R-:W-:-:S05]  /*19ed0*/  IADD3 R2, P0, R2, R0, RZ ;  /* 0x0000000002027210 */ /* 0x000fca0007f1e0ff */
[----:B------:R-:W-:Y:S02]  /*19ee0*/  IMAD.X R3, RZ, RZ, R3, P0 ;  /* 0x000000ffff037224 */ /* 0x000fe400000e0603 */
[----:B------:R-:W-:-:S03]  /*19ef0*/  IMAD.MOV.U32 R13, RZ, RZ, R9 ;  /* 0x000000ffff0d7224 */ /* 0x000fc600078e0009 */
        /* <DEDUP_REMOVED lines=10> */
.L_x_1460:
[----:B------:R-:W-:Y:S02]  /*19fa0*/  IMAD.MOV.U32 R13, RZ, RZ, R5 ;  /* 0x000000ffff0d7224 */ /* 0x000fe400078e0005 */
[----:B------:R-:W-:Y:S02]  /*19fb0*/  IMAD.MOV.U32 R12, RZ, RZ, 0x2 ;  /* 0x00000002ff0c7424 */ /* 0x000fe400078e00ff */
[----:B------:R-:W-:-:S07]  /*19fc0*/  IMAD.MOV.U32 R2, RZ, RZ, R14 ;  /* 0x000000ffff027224 */ /* 0x000fce00078e000e */
[----:B------:R-:W-:Y:S05]  /*19fd0*/  WARPSYNC.COLLECTIVE R15, `(.L_x_1461) ;  /* 0x000000000f087348 */ /* 0x000fea0003c00000 */
[----:B------:R0:W1:Y:S02]  /*19fe0*/  SHFL.IDX P6, R14, R13, R12, R11 ;  /* 0x0000000c0d0e7389 */ /* 0x00006400000c000b */
[----:B01----:R-:W-:Y:S01]  /*19ff0*/  ENDCOLLECTIVE ;  /* 0x000000000000791b */ /* 0x003fe20003800000 */
.L_x_1461:
        /* <DEDUP_REMOVED lines=13> */
.L_x_1462:
[----:B------:R-:W-:Y:S02]  /*1a0d0*/  IMAD.MOV.U32 R13, RZ, RZ, R5 ;  /* 0x000000ffff0d7224 */ /* 0x000fe400078e0005 */
[----:B------:R-:W-:Y:S02]  /*1a0e0*/  IMAD.MOV.U32 R12, RZ, RZ, 0x3 ;  /* 0x00000003ff0c7424 */ /* 0x000fe400078e00ff */
[----:B------:R-:W-:-:S07]  /*1a0f0*/  IMAD.MOV.U32 R2, RZ, RZ, R14 ;  /* 0x000000ffff027224 */ /* 0x000fce00078e000e */
[----:B------:R-:W-:Y:S05]  /*1a100*/  WARPSYNC.COLLECTIVE R15, `(.L_x_1463) ;  /* 0x000000000f087348 */ /* 0x000fea0003c00000 */
[----:B------:R0:W1:Y:S02]  /*1a110*/  SHFL.IDX P6, R14, R13, R12, R11 ;  /* 0x0000000c0d0e7389 */ /* 0x00006400000c000b */
[----:B01----:R-:W-:Y:S01]  /*1a120*/  ENDCOLLECTIVE ;  /* 0x000000000000791b */ /* 0x003fe20003800000 */
.L_x_1463:
        /* <DEDUP_REMOVED lines=13> */
.L_x_1464:
[----:B------:R-:W-:Y:S02]  /*1a200*/  IMAD.MOV.U32 R13, RZ, RZ, R5 ;  /* 0x000000ffff0d7224 */ /* 0x000fe400078e0005 */
[----:B------:R-:W-:Y:S02]  /*1a210*/  IMAD.MOV.U32 R12, RZ, RZ, 0x4 ;  /* 0x00000004ff0c7424 */ /* 0x000fe400078e00ff */
[----:B------:R-:W-:-:S07]  /*1a220*/  IMAD.MOV.U32 R2, RZ, RZ, R14 ;  /* 0x000000ffff027224 */ /* 0x000fce00078e000e */
[----:B------:R-:W-:Y:S05]  /*1a230*/  WARPSYNC.COLLECTIVE R15, `(.L_x_1465) ;  /* 0x000000000f087348 */ /* 0x000fea0003c00000 */
[----:B------:R0:W1:Y:S02]  /*1a240*/  SHFL.IDX P6, R14, R13, R12, R11 ;  /* 0x0000000c0d0e7389 */ /* 0x00006400000c000b */
[----:B01----:R-:W-:Y:S01]  /*1a250*/  ENDCOLLECTIVE ;  /* 0x000000000000791b */ /* 0x003fe20003800000 */
.L_x_1465:
        /* <DEDUP_REMOVED lines=13> */
.L_x_1466:
[----:B------:R-:W-:Y:S02]  /*1a330*/  IMAD.MOV.U32 R13, RZ, RZ, R5 ;  /* 0x000000ffff0d7224 */ /* 0x000fe400078e0005 */
[----:B------:R-:W-:Y:S02]  /*1a340*/  IMAD.MOV.U32 R12, RZ, RZ, 0x5 ;  /* 0x00000005ff0c7424 */ /* 0x000fe400078e00ff */
[----:B------:R-:W-:-:S07]  /*1a350*/  IMAD.MOV.U32 R2, RZ, RZ, R14 ;  /* 0x000000ffff027224 */ /* 0x000fce00078e000e */
[----:B------:R-:W-:Y:S05]  /*1a360*/  WARPSYNC.COLLECTIVE R15, `(.L_x_1467) ;  /* 0x000000000f087348 */ /* 0x000fea0003c00000 */
[----:B------:R0:W1:Y:S02]  /*1a370*/  SHFL.IDX P6, R14, R13, R12, R11 ;  /* 0x0000000c0d0e7389 */ /* 0x00006400000c000b */
[----:B01----:R-:W-:Y:S01]  /*1a380*/  ENDCOLLECTIVE ;  /* 0x000000000000791b */ /* 0x003fe20003800000 */
.L_x_1467:
        /* <DEDUP_REMOVED lines=13> */
.L_x_1468:
[----:B------:R-:W-:Y:S01]  /*1a460*/  IMAD.MOV.U32 R2, RZ, RZ, R14 ;  /* 0x000000ffff027224 */ /* 0x000fe200078e000e */
[----:B------:R-:W-:Y:S06]  /*1a470*/  BRA `(.L_x_1469) ;  /* 0xffffffbc00587947 */ /* 0x000fec000383ffff */
.L_x_1378:
[----:B-1----:R1:W4:Y:S02]  /*1a480*/  SYNCS.PHASECHK.TRANS64.TRYWAIT P0, [R4+URZ+0x2a860], R2 ;  /* 0x02a86002040075a7 */ /* 0x002324000800017f */
[----:B----4-:R-:W-:Y:S05]  /*1a490*/  @!P0 NANOSLEEP.SYNCS 0x989680 ;  /* 0x009896800000895d */ /* 0x010fea0003900000 */
[----:B------:R-:W4:Y:S02]  /*1a4a0*/  @!P0 SYNCS.PHASECHK.TRANS64 P0, [R4+URZ+0x2a860], R2 ;  /* 0x02a86002040085a7 */ /* 0x000f24000800007f */
[----:B----4-:R-:W-:Y:S05]  /*1a4b0*/  @!P0 BRA `(.L_x_1378) ;  /* 0xfffffffc00f08947 */ /* 0x010fea000383ffff */
[----:B------:R-:W-:Y:S05]  /*1a4c0*/  BRA `(.L_x_1470) ;  /* 0xffffffbc00b47947 */ /* 0x000fea000383ffff */
.L_x_1379:
        /* <DEDUP_REMOVED lines=8> */
.L_x_1472:
[----:B------:R-:W-:Y:S05]  /*1a550*/  BSYNC B1 ;  /* 0x0000000000017941 */ /* 0x000fea0003800000 */
.L_x_1471:
[----:B------:R-:W-:Y:S02]  /*1a560*/  IMAD.MOV.U32 R13, RZ, RZ, R17 ;  /* 0x000000ffff0d7224 */ /* 0x000fe400078e0011 */
[----:B------:R-:W-:Y:S02]  /*1a570*/  IMAD.MOV.U32 R12, RZ, RZ, RZ ;  /* 0x000000ffff0c7224 */ /* 0x000fe400078e00ff */
[----:B------:R-:W-:Y:S02]  /*1a580*/  IMAD.MOV.U32 R11, RZ, RZ, 0x181f ;  /* 0x0000181fff0b7424 */ /* 0x000fe400078e00ff */
[----:B------:R-:W-:Y:S02]  /*1a590*/  IMAD.MOV.U32 R15, RZ, RZ, -0x1 ;  /* 0xffffffffff0f7424 */ /* 0x000fe400078e00ff */
[----:B------:R-:W-:Y:S02]  /*1a5a0*/  IMAD.MOV.U32 R3, RZ, RZ, R14 ;  /* 0x000000ffff037224 */ /* 0x000fe400078e000e */
[----:B------:R-:W-:-:S07]  /*1a5b0*/  IMAD R5, R5, 0x2, R22 ;  /* 0x0000000205057824 */ /* 0x000fce00078e0216 */
[----:B------:R-:W-:Y:S05]  /*1a5c0*/  WARPSYNC.COLLECTIVE R15, `(.L_x_1473) ;  /* 0x000000000f087348 */ /* 0x000fea0003c00000 */
[----:B------:R0:W1:Y:S02]  /*1a5d0*/  SHFL.IDX P6, R14, R13, R12, R11 ;  /* 0x0000000c0d0e7389 */ /* 0x00006400000c000b */
[----:B01----:R-:W-:Y:S01]  /*1a5e0*/  ENDCOLLECTIVE ;  /* 0x000000000000791b */ /* 0x003fe20003800000 */
.L_x_1473:
[----:B------:R-:W-:Y:S02]  /*1a5f0*/  IMAD.MOV.U32 R13, RZ, RZ, R18 ;  /* 0x000000ffff0d7224 */ /* 0x000fe400078e0012 */
[----:B------:R-:W-:Y:S02]  /*1a600*/  IMAD.MOV.U32 R12, RZ, RZ, 0x1 ;  /* 0x00000001ff0c7424 */ /* 0x000fe400078e00ff */
[----:B------:R-:W-:-:S07]  /*1a610*/  IMAD.MOV.U32 R2, RZ, RZ, R14 ;  /* 0x000000ffff027224 */ /* 0x000fce00078e000e */
[----:B------:R-:W-:Y:S05]  /*1a620*/  WARPSYNC.COLLECTIVE R15, `(.L_x_1474) ;  /* 0x000000000f087348 */ /* 0x000fea0003c00000 */
[----:B------:R0:W1:Y:S02]  /*1a630*/  SHFL.IDX P6, R14, R13, R12, R11 ;  /* 0x0000000c0d0e7389 */ /* 0x00006400000c000b */
[----:B01----:R-:W-:Y:S01]  /*1a640*/  ENDCOLLECTIVE ;  /* 0x000000000000791b */ /* 0x003fe20003800000 */
.L_x_1474:
        /* <DEDUP_REMOVED lines=15> */
.L_x_1475:
[----:B------:R-:W-:Y:S02]  /*1a740*/  IMAD.MOV.U32 R13, RZ, RZ, R18 ;  /* 0x000000ffff0d7224 */ /* 0x000fe400078e0012 */
[----:B------:R-:W-:Y:S02]  /*1a750*/  IMAD.MOV.U32 R12, RZ, RZ, 0x2 ;  /* 0x00000002ff0c7424 */ /* 0x000fe400078e00ff */
[----:B------:R-:W-:-:S07]  /*1a760*/  IMAD.MOV.U32 R2, RZ, RZ, R14 ;  /* 0x000000ffff027224 */ /* 0x000fce00078e000e */
[----:B------:R-:W-:Y:S05]  /*1a770*/  WARPSYNC.COLLECTIVE R15, `(.L_x_1476) ;  /* 0x000000000f087348 */ /* 0x000fea0003c00000 */
[----:B------:R0:W1:Y:S02]  /*1a780*/  SHFL.IDX P6, R14, R13, R12, R11 ;  /* 0x0000000c0d0e7389 */ /* 0x00006400000c000b */
[----:B01----:R-:W-:Y:S01]  /*1a790*/  ENDCOLLECTIVE ;  /* 0x000000000000791b */ /* 0x003fe20003800000 */
.L_x_1476:
        /* <DEDUP_REMOVED lines=14> */
.L_x_1477:
[----:B------:R-:W-:Y:S02]  /*1a880*/  IMAD.MOV.U32 R13, RZ, RZ, R18 ;  /* 0x000000ffff0d7224 */ /* 0x000fe400078e0012 */
[----:B------:R-:W-:Y:S02]  /*1a890*/  IMAD.MOV.U32 R12, RZ, RZ, 0x3 ;  /* 0x00000003ff0c7424 */ /* 0x000fe400078e00ff */
[----:B------:R-:W-:-:S07]  /*1a8a0*/  IMAD.MOV.U32 R2, RZ, RZ, R14 ;  /* 0x000000ffff027224 */ /* 0x000fce00078e000e */
[----:B------:R-:W-:Y:S05]  /*1a8b0*/  WARPSYNC.COLLECTIVE R15, `(.L_x_1478) ;  /* 0x000000000f087348 */ /* 0x000fea0003c00000 */
[----:B------:R0:W1:Y:S02]  /*1a8c0*/  SHFL.IDX P6, R14, R13, R12, R11 ;  /* 0x0000000c0d0e7389 */ /* 0x00006400000c000b */
[----:B01----:R-:W-:Y:S01]  /*1a8d0*/  ENDCOLLECTIVE ;  /* 0x000000000000791b */ /* 0x003fe20003800000 */
.L_x_1478:
        /* <DEDUP_REMOVED lines=14> */
.L_x_1479:
[----:B------:R-:W-:Y:S02]  /*1a9c0*/  IMAD.MOV.U32 R13, RZ, RZ, R18 ;  /* 0x000000ffff0d7224 */ /* 0x000fe400078e0012 */
[----:B------:R-:W-:Y:S02]  /*1a9d0*/  IMAD.MOV.U32 R12, RZ, RZ, 0x4 ;  /* 0x00000004ff0c7424 */ /* 0x000fe400078e00ff */
[----:B------:R-:W-:-:S07]  /*1a9e0*/  IMAD.MOV.U32 R2, RZ, RZ, R14 ;  /* 0x000000ffff027224 */ /* 0x000fce00078e000e */
[----:B------:R-:W-:Y:S05]  /*1a9f0*/  WARPSYNC.COLLECTIVE R15, `(.L_x_1480) ;  /* 0x000000000f087348 */ /* 0x000fea0003c00000 */
[----:B------:R0:W1:Y:S02]  /*1aa00*/  SHFL.IDX P6, R14, R13, R12, R11 ;  /* 0x0000000c0d0e7389 */ /* 0x00006400000c000b */
[----:B01----:R-:W-:Y:S01]  /*1aa10*/  ENDCOLLECTIVE ;  /* 0x000000000000791b */ /* 0x003fe20003800000 */
.L_x_1480:
        /* <DEDUP_REMOVED lines=14> */
.L_x_1481:
[----:B------:R-:W-:Y:S02]  /*1ab00*/  IMAD.MOV.U32 R13, RZ, RZ, R18 ;  /* 0x000000ffff0d7224 */ /* 0x000fe400078e0012 */
[----:B------:R-:W-:Y:S02]  /*1ab10*/  IMAD.MOV.U32 R12, RZ, RZ, 0x5 ;  /* 0x00000005ff0c7424 */ /* 0x000fe400078e00ff */
[----:B------:R-:W-:-:S07]  /*1ab20*/  IMAD.MOV.U32 R2, RZ, RZ, R14 ;  /* 0x000000ffff027224 */ /* 0x000fce00078e000e */
[----:B------:R-:W-:Y:S05]  /*1ab30*/  WARPSYNC.COLLECTIVE R15, `(.L_x_1482) ;  /* 0x000000000f087348 */ /* 0x000fea0003c00000 */
[----:B------:R0:W1:Y:S02]  /*1ab40*/  SHFL.IDX P6, R14, R13, R12, R11 ;  /* 0x0000000c0d0e7389 */ /* 0x00006400000c000b */
[----:B01----:R-:W-:Y:S01]  /*1ab50*/  ENDCOLLECTIVE ;  /* 0x000000000000791b */ /* 0x003fe20003800000 */
.L_x_1482:
        /* <DEDUP_REMOVED lines=13> */
.L_x_1483:
[----:B------:R-:W-:Y:S01]  /*1ac30*/  @!PT LDS RZ, [RZ] ;  /* 0x00000000fffff984 */ /* 0x000fe20000000800 */
[----:B------:R-:W-:Y:S01]  /*1ac40*/  @!PT LDS RZ, [RZ] ;  /* 0x00000000fffff984 */ /* 0x000fe20000000800 */
[----:B------:R-:W-:Y:S01]  /*1ac50*/  @!PT LDS RZ, [RZ] ;  /* 0x00000000fffff984 */ /* 0x000fe20000000800 */
[----:B------:R1:W-:Y:S01]  /*1ac60*/  LDGSTS.E.BYPASS.LTC128B.128 [R5+0x5400], desc[UR36][R2.64+0x80], !P2 ;  /* 0x0540008002057fae */ /* 0x0003e2000d101d64 */
[----:B------:R-:W-:Y:S05]  /*1ac70*/  BRA `(.L_x_1484) ;  /* 0xffffffb800a07947 */ /* 0x000fea000383ffff */
.L_x_1387:
[----:B0-----:R0:W1:Y:S02]  /*1ac80*/  SYNCS.PHASECHK.TRANS64.TRYWAIT P0, [R0+URZ+0x2a860], R3 ;  /* 0x02a86003000075a7 */ /* 0x001064000800017f */
[----:B-1----:R-:W-:Y:S05]  /*1ac90*/  @!P0 NANOSLEEP.SYNCS 0x989680 ;  /* 0x009896800000895d */ /* 0x002fea0003900000 */
[----:B------:R-:W1:Y:S02]  /*1aca0*/  @!P0 SYNCS.PHASECHK.TRANS64 P0, [R0+URZ+0x2a860], R3 ;  /* 0x02a86003000085a7 */ /* 0x000e64000800007f */
[----:B-1----:R-:W-:Y:S05]  /*1acb0*/  @!P0 BRA `(.L_x_1387) ;  /* 0xfffffffc00f08947 */ /* 0x002fea000383ffff */
[----:B------:R-:W-:Y:S05]  /*1acc0*/  BRA `(.L_x_1485) ;  /* 0xffffffbc00b07947 */ /* 0x000fea000383ffff */
.L_x_1388:
[----:B------:R-:W-:Y:S01]  /*1acd0*/  BSSY B0, `(.L_x_1486) ;  /* 0x0000008000007945 */ /* 0x000fe20003800000 */
[----:B------:R-:W-:Y:S02]  /*1ace0*/  IMAD.MOV.U32 R13, RZ, RZ, R18 ;  /* 0x000000ffff0d7224 */ /* 0x000fe400078e0012 */
[----:B------:R-:W-:Y:S02]  /*1acf0*/  IMAD.MOV.U32 R12, RZ, RZ, RZ ;  /* 0x000000ffff0c7224 */ /* 0x000fe400078e00ff */
[----:B------:R-:W-:Y:S02]  /*1ad00*/  IMAD.MOV.U32 R11, RZ, RZ, 0x181f ;  /* 0x0000181fff0b7424 */ /* 0x000fe400078e00ff */
[----:B------:R-:W-:-:S07]  /*1ad10*/  IMAD.MOV.U32 R15, RZ, RZ, -0x1 ;  /* 0xffffffffff0f7424 */ /* 0x000fce00078e00ff */
[----:B0-2---:R-:W-:Y:S05]  /*1ad20*/  WARPSYNC.COLLECTIVE R15, `(.L_x_1487) ;  /* 0x000000000f087348 */ /* 0x005fea0003c00000 */
[----:B--2---:R1:W2:Y:S02]  /*1ad30*/  SHFL.IDX P6, R14, R13, R12, R11 ;  /* 0x0000000c0d0e7389 */ /* 0x0042a400000c000b */
[----:B012---:R-:W-:Y:S01]  /*1ad40*/  ENDCOLLECTIVE ;  /* 0x000000000000791b */ /* 0x007fe20003800000 */
.L_x_1487:
[----:B------:R-:W-:Y:S05]  /*1ad50*/  BSYNC B0 ;  /* 0x0000000000007941 */ /* 0x000fea0003800000 */
.L_x_1486:
[----:B------:R-:W0:Y:S01]  /*1ad60*/  S2R R4, SR_TID.X ;  /* 0x0000000000047919 */ /* 0x000e220000002100 */
        /* <DEDUP_REMOVED lines=10> */
[----:B0-----:R-:W-:Y:S05]  /*1ae10*/  WARPSYNC.COLLECTIVE R15, `(.L_x_1488) ;  /* 0x000000000f087348 */ /* 0x001fea0003c00000 */
[----:B------:R1:W2:Y:S02]  /*1ae20*/  SHFL.IDX P6, R14, R13, R12, R11 ;  /* 0x0000000c0d0e7389 */ /* 0x0002a400000c000b */
[----:B012---:R-:W-:Y:S01]  /*1ae30*/  ENDCOLLECTIVE ;  /* 0x000000000000791b */ /* 0x007fe20003800000 */
.L_x_1488:
[----:B------:R-:W-:Y:S02]  /*1ae40*/  IMAD.MOV.U32 R13, RZ, RZ, R18 ;  /* 0x000000ffff0d7224 */ /* 0x000fe400078e0012 */
        /* <DEDUP_REMOVED lines=9> */
.L_x_1489:
        /* <DEDUP_REMOVED lines=13> */
.L_x_1490:
[----:B------:R-:W-:Y:S02]  /*1afb0*/  IMAD.MOV.U32 R13, RZ, RZ, R18 ;  /* 0x000000ffff0d7224 */ /* 0x000fe400078e0012 */
[----:B------:R-:W-:Y:S01]  /*1afc0*/  IMAD.MOV.U32 R12, RZ, RZ, 0x2 ;  /* 0x00000002ff0c7424 */ /* 0x000fe200078e00ff */
[----:B------:R-:W-:-:S13]  /*1afd0*/  IADD3 R2, P2, R14, R5, RZ ;  /* 0x000000050e027210 */ /* 0x000fda0007f5e0ff */
[----:B------:R-:W-:Y:S05]  /*1afe0*/  WARPSYNC.COLLECTIVE R15, `(.L_x_1491) ;  /* 0x000000000f087348 */ /* 0x000fea0003c00000 */
[----:B------:R0:W1:Y:S02]  /*1aff0*/  SHFL.IDX P6, R14, R13, R12, R11 ;  /* 0x0000000c0d0e7389 */ /* 0x00006400000c000b */
[----:B01----:R-:W-:Y:S01]  /*1b000*/  ENDCOLLECTIVE ;  /* 0x000000000000791b */ /* 0x003fe20003800000 */
.L_x_1491:
        /* <DEDUP_REMOVED lines=13> */
.L_x_1492:
[----:B------:R-:W-:Y:S02]  /*1b0e0*/  IMAD.MOV.U32 R13, RZ, RZ, R18 ;  /* 0x000000ffff0d7224 */ /* 0x000fe400078e0012 */
[----:B------:R-:W-:Y:S02]  /*1b0f0*/  IMAD.MOV.U32 R12, RZ, RZ, 0x3 ;  /* 0x00000003ff0c7424 */ /* 0x000fe400078e00ff */
[----:B------:R-:W-:-:S07]  /*1b100*/  IMAD.MOV.U32 R10, RZ, RZ, R14 ;  /* 0x000000ffff0a7224 */ /* 0x000fce00078e000e */
[----:B------:R-:W-:Y:S05]  /*1b110*/  WARPSYNC.COLLECTIVE R15, `(.L_x_1493) ;  /* 0x000000000f087348 */ /* 0x000fea0003c00000 */
[----:B------:R0:W1:Y:S02]  /*1b120*/  SHFL.IDX P6, R14, R13, R12, R11 ;  /* 0x0000000c0d0e7389 */ /* 0x00006400000c000b */
[----:B01----:R-:W-:Y:S01]  /*1b130*/  ENDCOLLECTIVE ;  /* 0x000000000000791b */ /* 0x003fe20003800000 */
.L_x_1493:
        /* <DEDUP_REMOVED lines=14> */
.L_x_1494:
[----:B------:R-:W-:Y:S02]  /*1b220*/  IMAD.MOV.U32 R13, RZ, RZ, R18 ;  /* 0x000000ffff0d7224 */ /* 0x000fe400078e0012 */
[----:B------:R-:W-:Y:S01]  /*1b230*/  IMAD.MOV.U32 R12, RZ, RZ, 0x4 ;  /* 0x00000004ff0c7424 */ /* 0x000fe200078e00ff */
[----:B------:R-:W-:-:S13]  /*1b240*/  IADD3 R2, P2, R14, R5, RZ ;  /* 0x000000050e027210 */ /* 0x000fda0007f5e0ff */
[----:B------:R-:W-:Y:S05]  /*1b250*/  WARPSYNC.COLLECTIVE R15, `(.L_x_1495) ;  /* 0x000000000f087348 */ /* 0x000fea0003c00000 */
[----:B------:R0:W1:Y:S02]  /*1b260*/  SHFL.IDX P6, R14, R13, R12, R11 ;  /* 0x0000000c0d0e7389 */ /* 0x00006400000c000b */
[----:B01----:R-:W-:Y:S01]  /*1b270*/  ENDCOLLECTIVE ;  /* 0x000000000000791b */ /* 0x003fe20003800000 */
.L_x_1495:
        /* <DEDUP_REMOVED lines=13> */
.L_x_1496:
[----:B------:R-:W-:Y:S02]  /*1b350*/  IMAD.MOV.U32 R13, RZ, RZ, R18 ;  /* 0x000000ffff0d7224 */ /* 0x000fe400078e0012 */
[----:B------:R-:W-:Y:S02]  /*1b360*/  IMAD.MOV.U32 R12, RZ, RZ, 0x5 ;  /* 0x00000005ff0c7424 */ /* 0x000fe400078e00ff */
[----:B------:R-:W-:-:S07]  /*1b370*/  IMAD.MOV.U32 R10, RZ, RZ, R14 ;  /* 0x000000ffff0a7224 */ /* 0x000fce00078e000e */
[----:B------:R-:W-:Y:S05]  /*1b380*/  WARPSYNC.COLLECTIVE R15, `(.L_x_1497) ;  /* 0x000000000f087348 */ /* 0x000fea0003c00000 */
[----:B------:R0:W1:Y:S02]  /*1b390*/  SHFL.IDX P6, R14, R13, R12, R11 ;  /* 0x0000000c0d0e7389 */ /* 0x00006400000c000b */
[----:B01----:R-:W-:Y:S01]  /*1b3a0*/  ENDCOLLECTIVE ;  /* 0x000000000000791b */ /* 0x003fe20003800000 */
.L_x_1497:
        /* <DEDUP_REMOVED lines=12> */
.L_x_1498:
[----:B------:R-:W-:Y:S05]  /*1b470*/  BRA `(.L_x_1499) ;  /* 0xffffffb800ac7947 */ /* 0x000fea000383ffff */
.L_x_1393:
        /* <DEDUP_REMOVED lines=8> */
.L_x_1501:
[----:B------:R-:W-:Y:S05]  /*1b500*/  BSYNC B0 ;  /* 0x0000000000007941 */ /* 0x000fea0003800000 */
.L_x_1500:
[----:B------:R-:W-:Y:S02]  /*1b510*/  IMAD.MOV.U32 R13, RZ, RZ, R16 ;  /* 0x000000ffff0d7224 */ /* 0x000fe400078e0010 */
[----:B------:R-:W-:Y:S02]  /*1b520*/  IMAD.MOV.U32 R12, RZ, RZ, 0x1 ;  /* 0x00000001ff0c7424 */ /* 0x000fe400078e00ff */
[----:B------:R-:W-:Y:S02]  /*1b530*/  IMAD.MOV.U32 R11, RZ, RZ, 0x1f ;  /* 0x0000001fff0b7424 */ /* 0x000fe400078e00ff */
[----:B------:R-:W-:Y:S02]  /*1b540*/  IMAD.MOV.U32 R15, RZ, RZ, -0x1 ;  /* 0xffffffffff0f7424 */ /* 0x000fe400078e00ff */
[----:B------:R-:W-:Y:S02]  /*1b550*/  IMAD.IADD R9, R19, 0x1, R10 ;  /* 0x0000000113097824 */ /* 0x000fe400078e020a */
[----:B------:R-:W-:-:S07]  /*1b560*/  IMAD.MOV.U32 R0, RZ, RZ, R14 ;  /* 0x000000ffff007224 */ /* 0x000fce00078e000e */
[----:B------:R-:W-:Y:S05]  /*1b570*/  WARPSYNC.COLLECTIVE R15, `(.L_x_1502) ;  /* 0x000000000f087348 */ /* 0x000fea0003c00000 */
[----:B------:R0:W1:Y:S02]  /*1b580*/  SHFL.IDX P6, R14, R13, R12, R11 ;  /* 0x0000000c0d0e7389 */ /* 0x00006400000c000b */
[----:B01----:R-:W-:Y:S01]  /*1b590*/  ENDCOLLECTIVE ;  /* 0x000000000000791b */ /* 0x003fe20003800000 */
.L_x_1502:
[----:B------:R-:W-:Y:S02]  /*1b5a0*/  ULDC UR4, c[0x0][0xc3c] ;  /* 0x00030f0000047ab9 */ /* 0x000fe40000000800 */
[----:B------:R-:W-:-:S13]  /*1b5b0*/  ISETP.GE.OR P1, PT, R9, UR4, !P0 ;  /* 0x0000000409007c0c */ /* 0x000fda000c726670 */
[----:B------:R-:W0:Y:S08]  /*1b5c0*/  @!P1 LDC.64 R4, c[0x0][0xc80] ;  /* 0x00032000ff049b82 */ /* 0x000e300000000a00 */
[----:B------:R-:W1:Y:S01]  /*1b5d0*/  @!P1 LDC.64 R2, c[0x0][0xc78] ;  /* 0x00031e00ff029b82 */ /* 0x000e620000000a00 */
[----:B------:R-:W-:Y:S02]  /*1b5e0*/  IMAD.MOV.U32 R17, RZ, RZ, RZ ;  /* 0x000000ffff117224 */ /* 0x000fe400078e00ff */
[----:B------:R-:W-:-:S02]  /*1b5f0*/  IMAD.MOV.U32 R8, RZ, RZ, RZ ;  /* 0x000000ffff087224 */ /* 0x000fc400078e00ff */
[----:B------:R-:W-:Y:S02]  /*1b600*/  IMAD.MOV.U32 R11, RZ, RZ, RZ ;  /* 0x000000ffff0b7224 */ /* 0x000fe400078e00ff */
[----:B------:R-:W-:Y:S02]  /*1b610*/  IMAD.MOV.U32 R7, RZ, RZ, R14 ;  /* 0x000000ffff077224 */ /* 0x000fe400078e000e */
[----:B0-----:R-:W-:-:S06]  /*1b620*/  @!P1 IMAD.WIDE R4, R9, 0x4, R4 ;  /* 0x0000000409049825 */ /* 0x001fcc00078e0204 */
[----:B------:R-:W2:Y:S01]  /*1b630*/  @!P1 LDG.E R4, desc[UR36][R4.64] ;  /* 0x0000002404049981 */ /* 0x000ea2000c1e1900 */
[----:B-1----:R-:W-:-:S06]  /*1b640*/  @!P1 IMAD.WIDE R2, R9, 0x4, R2 ;  /* 0x0000000409029825 */ /* 0x002fcc00078e0202 */
[----:B------:R-:W3:Y:S01]  /*1b650*/  @!P1 LDG.E R2, desc[UR36][R2.64] ;  /* 0x0000002402029981 */ /* 0x000ee2000c1e1900 */
        /* <DEDUP_REMOVED lines=11> */
.L_x_1503:
[----:B------:R-:W-:Y:S01]  /*1b710*/  IMAD.MOV.U32 R12, RZ, RZ, 0x2 ;  /* 0x00000002ff0c7424 */ /* 0x000fe200078e00ff */
[----:B------:R-:W-:-:S05]  /*1b720*/  SEL R6, R14, RZ, P1 ;  /* 0x000000ff0e067207 */ /* 0x000fca0000800000 */
[----:B------:R-:W-:-:S04]  /*1b730*/  IMAD.IADD R6, R13, 0x1, R6 ;  /* 0x000000010d067824 */ /* 0x000fc800078e0206 */
[----:B------:R-:W-:-:S07]  /*1b740*/  IMAD.MOV.U32 R13, RZ, RZ, R6 ;  /* 0x000000ffff0d7224 */ /* 0x000fce00078e0006 */
[----:B------:R-:W-:Y:S05]  /*1b750*/  WARPSYNC.COLLECTIVE R15, `(.L_x_1504) ;  /* 0x000000000f087348 */ /* 0x000fea0003c00000 */
[----:B------:R0:W1:Y:S02]  /*1b760*/  SHFL.UP P6, R14, R13, R12, R11 ;  /* 0x0400000c0d0e7389 */ /* 0x00006400000c000b */
[----:B01----:R-:W-:Y:S01]  /*1b770*/  ENDCOLLECTIVE ;  /* 0x000000000000791b */ /* 0x003fe20003800000 */
.L_x_1504:
        /* <DEDUP_REMOVED lines=8> */
.L_x_1505:
[----:B------:R-:W-:Y:S01]  /*1b800*/  IMAD.MOV.U32 R12, RZ, RZ, 0x8 ;  /* 0x00000008ff0c7424 */ /* 0x000fe200078e00ff */
[----:B------:R-:W-:-:S05]  /*1b810*/  SEL R3, R14, RZ, P3 ;  /* 0x000000ff0e037207 */ /* 0x000fca0001800000 */
[----:B------:R-:W-:-:S04]  /*1b820*/  IMAD.IADD R3, R2, 0x1, R3 ;  /* 0x0000000102037824 */ /* 0x000fc800078e0203 */
[----:B------:R-:W-:-:S07]  /*1b830*/  IMAD.MOV.U32 R13, RZ, RZ, R3 ;  /* 0x000000ffff0d7224 */ /* 0x000fce00078e0003 */
[----:B------:R-:W-:Y:S05]  /*1b840*/  WARPSYNC.COLLECTIVE R15, `(.L_x_1506) ;  /* 0x000000000f087348 */ /* 0x000fea0003c00000 */
[----:B------:R0:W1:Y:S02]  /*1b850*/  SHFL.UP P6, R14, R13, R12, R11 ;  /* 0x0400000c0d0e7389 */ /* 0x00006400000c000b */
[----:B01----:R-:W-:Y:S01]  /*1b860*/  ENDCOLLECTIVE ;  /* 0x000000000000791b */ /* 0x003fe20003800000 */
.L_x_1506:
[----:B------:R-:W-:Y:S01]  /*1b870*/  IMAD.MOV.U32 R12, RZ, RZ, 0x10 ;  /* 0x00000010ff0c7424 */ /* 0x000fe200078e00ff */
[----:B------:R-:W-:-:S05]  /*1b880*/  SEL R4, R14, RZ, P4 ;  /* 0x000000ff0e047207 */ /* 0x000fca0002000000 */
[----:B------:R-:W-:-:S04]  /*1b890*/  IMAD.IADD R4, R3, 0x1, R4 ;  /* 0x0000000103047824 */ /* 0x000fc800078e0204 */
[----:B------:R-:W-:-:S07]  /*1b8a0*/  IMAD.MOV.U32 R13, RZ, RZ, R4 ;  /* 0x000000ffff0d7224 */ /* 0x000fce00078e0004 */
[----:B------:R-:W-:Y:S05]  /*1b8b0*/  WARPSYNC.COLLECTIVE R15, `(.L_x_1507) ;  /* 0x000000000f087348 */ /* 0x000fea0003c00000 */
[----:B------:R0:W1:Y:S02]  /*1b8c0*/  SHFL.UP P6, R14, R13, R12, R11 ;  /* 0x0400000c0d0e7389 */ /* 0x00006400000c000b */
[----:B01----:R-:W-:Y:S01]  /*1b8d0*/  ENDCOLLECTIVE ;  /* 0x000000000000791b */ /* 0x003fe20003800000 */
.L_x_1507:
        /* <DEDUP_REMOVED lines=8> */
.L_x_1508:
[----:B------:R-:W-:Y:S05]  /*1b960*/  BRA `(.L_x_1509) ;  /* 0xffffffb800b87947 */ /* 0x000fea000383ffff */
.L_x_1396:
[----:B------:R-:W-:Y:S01]  /*1b970*/  BSSY B0, `(.L_x_1510) ;  /* 0x0000007000007945 */ /* 0x000fe20003800000 */
[----:B------:R-:W-:Y:S02]  /*1b980*/  IMAD.MOV.U32 R12, RZ, RZ, 0x1 ;  /* 0x00000001ff0c7424 */ /* 0x000fe400078e00ff */
[----:B------:R-:W-:Y:S02]  /*1b990*/  IMAD.MOV.U32 R11, RZ, RZ, RZ ;  /* 0x000000ffff0b7224 */ /* 0x000fe400078e00ff */
[----:B------:R-:W-:-:S07]  /*1b9a0*/  IMAD.MOV.U32 R15, RZ, RZ, -0x1 ;  /* 0xffffffffff0f7424 */ /* 0x000fce00078e00ff */
[----:B------:R-:W-:Y:S05]  /*1b9b0*/  WARPSYNC.COLLECTIVE R15, `(.L_x_1511) ;  /* 0x000000000f087348 */ /* 0x000fea0003c00000 */
[----:B------:R0:W1:Y:S02]  /*1b9c0*/  SHFL.UP P6, R14, R13, R12, R11 ;  /* 0x0400000c0d0e7389 */ /* 0x00006400000c000b */
[----:B01----:R-:W-:Y:S01]  /*1b9d0*/  ENDCOLLECTIVE ;  /* 0x000000000000791b */ /* 0x003fe20003800000 */
.L_x_1511:
[----:B------:R-:W-:Y:S05]  /*1b9e0*/  BSYNC B0 ;  /* 0x0000000000007941 */ /* 0x000fea0003800000 */
.L_x_1510:
[----:B------:R-:W-:Y:S01]  /*1b9f0*/  SEL R14, R14, RZ, P1 ;  /* 0x000000ff0e0e7207 */ /* 0x000fe20000800000 */
[----:B------:R-:W-:Y:S02]  /*1ba00*/  IMAD.MOV.U32 R12, RZ, RZ, 0x2 ;  /* 0x00000002ff0c7424 */ /* 0x000fe400078e00ff */
[----:B------:R-:W-:Y:S02]  /*1ba10*/  IMAD.MOV.U32 R11, RZ, RZ, RZ ;  /* 0x000000ffff0b7224 */ /* 0x000fe400078e00ff */
[----:B------:R-:W-:Y:S02]  /*1ba20*/  IMAD.IADD R13, R13, 0x1, R14 ;  /* 0x000000010d0d7824 */ /* 0x000fe400078e020e */
[----:B------:R-:W-:-:S07]  /*1ba30*/  IMAD.MOV.U32 R15, RZ, RZ, -0x1 ;  /* 0xffffffffff0f7424 */ /* 0x000fce00078e00ff */
[----:B------:R-:W-:Y:S05]  /*1ba40*/  WARPSYNC.COLLECTIVE R15, `(.L_x_1512) ;  /* 0x000000000f087348 */ /* 0x000fea0003c00000 */
[----:B------:R0:W1:Y:S02]  /*1ba50*/  SHFL.UP P6, R14, R13, R12, R11 ;  /* 0x0400000c0d0e7389 */ /* 0x00006400000c000b */
[----:B01----:R-:W-:Y:S01]  /*1ba60*/  ENDCOLLECTIVE ;  /* 0x000000000000791b */ /* 0x003fe20003800000 */
.L_x_1512:
[----:B------:R-:W-:Y:S01]  /*1ba70*/  IMAD.MOV.U32 R12, RZ, RZ, 0x4 ;  /* 0x00000004ff0c7424 */ /* 0x000fe200078e00ff */
[----:B------:R-:W-:-:S05]  /*1ba80*/  SEL R2, R14, RZ, P2 ;  /* 0x000000ff0e027207 */ /* 0x000fca0001000000 */
[----:B------:R-:W-:-:S04]  /*1ba90*/  IMAD.IADD R2, R13, 0x1, R2 ;  /* 0x000000010d027824 */ /* 0x000fc800078e0202 */
[----:B------:R-:W-:-:S07]  /*1baa0*/  IMAD.MOV.U32 R13, RZ, RZ, R2 ;  /* 0x000000ffff0d7224 */ /* 0x000fce00078e0002 */
[----:B------:R-:W-:Y:S05]  /*1bab0*/  WARPSYNC.COLLECTIVE R15, `(.L_x_1513) ;  /* 0x000000000f087348 */ /* 0x000fea0003c00000 */
[----:B------:R0:W1:Y:S02]  /*1bac0*/  SHFL.UP P6, R14, R13, R12, R11 ;  /* 0x0400000c0d0e7389 */ /* 0x00006400000c000b */
[----:B01----:R-:W-:Y:S01]  /*1bad0*/  ENDCOLLECTIVE ;  /* 0x000000000000791b */ /* 0x003fe20003800000 */
.L_x_1513:
[----:B------:R-:W-:Y:S01]  /*1bae0*/  IMAD.MOV.U32 R12, RZ, RZ, 0x8 ;  /* 0x00000008ff0c7424 */ /* 0x000fe200078e00ff */
[----:B------:R-:W-:-:S05]  /*1baf0*/  SEL R3, R14, RZ, P3 ;  /* 0x000000ff0e037207 */ /* 0x000fca0001800000 */
[----:B------:R-:W-:-:S04]  /*1bb00*/  IMAD.IADD R3, R2, 0x1, R3 ;  /* 0x0000000102037824 */ /* 0x000fc800078e0203 */
[----:B------:R-:W-:-:S07]  /*1bb10*/  IMAD.MOV.U32 R13, RZ, RZ, R3 ;  /* 0x000000ffff0d7224 */ /* 0x000fce00078e0003 */
[----:B------:R-:W-:Y:S05]  /*1bb20*/  WARPSYNC.COLLECTIVE R15, `(.L_x_1514) ;  /* 0x000000000f087348 */ /* 0x000fea0003c00000 */
[----:B------:R0:W1:Y:S02]  /*1bb30*/  SHFL.UP P6, R14, R13, R12, R11 ;  /* 0x0400000c0d0e7389 */ /* 0x00006400000c000b */
[----:B01----:R-:W-:Y:S01]  /*1bb40*/  ENDCOLLECTIVE ;  /* 0x000000000000791b */ /* 0x003fe20003800000 */
.L_x_1514:
[----:B------:R-:W-:Y:S01]  /*1bb50*/  IMAD.MOV.U32 R12, RZ, RZ, 0x10 ;  /* 0x00000010ff0c7424 */ /* 0x000fe200078e00ff */
[----:B------:R-:W-:-:S05]  /*1bb60*/  SEL R4, R14, RZ, P4 ;  /* 0x000000ff0e047207 */ /* 0x000fca0002000000 */
[----:B------:R-:W-:-:S04]  /*1bb70*/  IMAD.IADD R4, R3, 0x1, R4 ;  /* 0x0000000103047824 */ /* 0x000fc800078e0204 */
[----:B------:R-:W-:-:S07]  /*1bb80*/  IMAD.MOV.U32 R13, RZ, RZ, R4 ;  /* 0x000000ffff0d7224 */ /* 0x000fce00078e0004 */
[----:B------:R-:W-:Y:S05]  /*1bb90*/  WARPSYNC.COLLECTIVE R15, `(.L_x_1515) ;  /* 0x000000000f087348 */ /* 0x000fea0003c00000 */
[----:B------:R0:W1:Y:S02]  /*1bba0*/  SHFL.UP P6, R14, R13, R12, R11 ;  /* 0x0400000c0d0e7389 */ /* 0x00006400000c000b */
[----:B01----:R-:W-:Y:S01]  /*1bbb0*/  ENDCOLLECTIVE ;  /* 0x000000000000791b */ /* 0x003fe20003800000 */
.L_x_1515:
        /* <DEDUP_REMOVED lines=8> */
.L_x_1516:
[----:B------:R-:W-:Y:S05]  /*1bc40*/  BRA `(.L_x_1517) ;  /* 0xffffffb800a47947 */ /* 0x000fea000383ffff */
.L_x_1398:
[----:B------:R-:W-:Y:S01]  /*1bc50*/  BSSY B0, `(.L_x_1518) ;  /* 0x0000006000007945 */ /* 0x000fe20003800000 */
[----:B------:R-:W-:Y:S01]  /*1bc60*/  PLOP3.LUT P6, PT, P6, PT, PT, 0x8, 0x0 ;  /* 0x000000000000781c */ /* 0x000fe200037ce170 */
[----:B------:R-:W-:-:S12]  /*1bc70*/  IMAD.MOV.U32 R15, RZ, RZ, -0x1 ;  /* 0xffffffffff0f7424 */ /* 0x000fd800078e00ff */
[----:B0-----:R-:W-:Y:S05]  /*1bc80*/  WARPSYNC.COLLECTIVE R15, `(.L_x_1519) ;  /* 0x000000000f087348 */ /* 0x001fea0003c00000 */
[----:B------:R-:W-:Y:S01]  /*1bc90*/  VOTE.ANY R14, PT, P6 ;  /* 0x00000000000e7806 */ /* 0x000fe200030e0100 */
[----:B0-----:R-:W-:Y:S06]  /*1bca0*/  ENDCOLLECTIVE ;  /* 0x000000000000791b */ /* 0x001fec0003800000 */
.L_x_1519:
[----:B------:R-:W-:Y:S05]  /*1bcb0*/  BSYNC B0 ;  /* 0x0000000000007941 */ /* 0x000fea0003800000 */
.L_x_1518:
[----:B------:R-:W-:Y:S02]  /*1bcc0*/  IMAD.MOV.U32 R3, RZ, RZ, R14 ;  /* 0x000000ffff037224 */ /* 0x000fe400078e000e */
[----:B------:R-:W-:Y:S02]  /*1bcd0*/  IMAD.MOV.U32 R13, RZ, RZ, R17 ;  /* 0x000000ffff0d7224 */ /* 0x000fe400078e0011 */
[----:B------:R0:W1:Y:S01]  /*1bce0*/  POPC R12, R3 ;  /* 0x00000003000c7309 */ /* 0x0000620000000000 */
[----:B------:R-:W-:Y:S02]  /*1bcf0*/  IMAD.MOV.U32 R11, RZ, RZ, 0x1f ;  /* 0x0000001fff0b7424 */ /* 0x000fe400078e00ff */
[----:B------:R-:W-:-:S07]  /*1bd00*/  IMAD.MOV.U32 R15, RZ, RZ, -0x1 ;  /* 0xffffffffff0f7424 */ /* 0x000fce00078e00ff */
[----:B01----:R-:W-:Y:S05]  /*1bd10*/  WARPSYNC.COLLECTIVE R15, `(.L_x_1520) ;  /* 0x000000000f087348 */ /* 0x003fea0003c00000 */
[----:B-1----:R1:W2:Y:S02]  /*1bd20*/  SHFL.IDX P6, R14, R13, R12, R11 ;  /* 0x0000000c0d0e7389 */ /* 0x0022a400000c000b */
[----:B012---:R-:W-:Y:S01]  /*1bd30*/  ENDCOLLECTIVE ;  /* 0x000000000000791b */ /* 0x007fe20003800000 */
.L_x_1520:
[----:B------:R-:W-:Y:S02]  /*1bd40*/  IMAD.IADD R19, R12, 0x1, R19 ;  /* 0x000000010c137824 */ /* 0x000fe400078e0213 */
[----:B------:R-:W-:Y:S02]  /*1bd50*/  IMAD.MOV.U32 R13, RZ, RZ, R8 ;  /* 0x000000ffff0d7224 */ /* 0x000fe400078e0008 */
[----:B------:R-:W-:-:S07]  /*1bd60*/  IMAD.MOV.U32 R17, RZ, RZ, R14 ;  /* 0x000000ffff117224 */ /* 0x000fce00078e000e */
[----:B------:R-:W-:Y:S05]  /*1bd70*/  WARPSYNC.COLLECTIVE R15, `(.L_x_1521) ;  /* 0x000000000f087348 */ /* 0x000fea0003c00000 */
[----:B------:R0:W1:Y:S02]  /*1bd80*/  SHFL.IDX P6, R14, R13, R12, R11 ;  /* 0x0000000c0d0e7389 */ /* 0x00006400000c000b */
[----:B01----:R-:W-:Y:S01]  /*1bd90*/  ENDCOLLECTIVE ;  /* 0x000000000000791b */ /* 0x003fe20003800000 */
.L_x_1521:
[----:B------:R-:W-:Y:S01]  /*1bda0*/  IMAD.MOV.U32 R8, RZ, RZ, R14 ;  /* 0x000000ffff087224 */ /* 0x000fe200078e000e */
[----:B------:R-:W-:Y:S06]  /*1bdb0*/  BRA `(.L_x_1522) ;  /* 0xffffffb800887947 */ /* 0x000fec000383ffff */
.L_x_1400:
[----:B------:R-:W-:Y:S01]  /*1bdc0*/  BSSY B0, `(.L_x_1523) ;  /* 0x0000007000007945 */ /* 0x000fe20003800000 */
[----:B------:R-:W-:Y:S02]  /*1bdd0*/  IMAD.MOV.U32 R13, RZ, RZ, R2 ;  /* 0x000000ffff0d7224 */ /* 0x000fe400078e0002 */
[----:B------:R-:W-:Y:S02]  /*1bde0*/  IMAD.MOV.U32 R11, RZ, RZ, 0x1f ;  /* 0x0000001fff0b7424 */ /* 0x000fe400078e00ff */
[----:B------:R-:W-:-:S07]  /*1bdf0*/  IMAD.MOV.U32 R15, RZ, RZ, -0x1 ;  /* 0xffffffffff0f7424 */ /* 0x000fce00078e00ff */
[----:B0-23--:R-:W-:Y:S05]  /*1be00*/  WARPSYNC.COLLECTIVE R15, `(.L_x_1524) ;  /* 0x000000000f087348 */ /* 0x00dfea0003c00000 */
[----:B------:R1:W4:Y:S02]  /*1be10*/  SHFL.IDX P6, R14, R13, R12, R11 ;  /* 0x0000000c0d0e7389 */ /* 0x00032400000c000b */
[----:B01234-:R-:W-:Y:S01]  /*1be20*/  ENDCOLLECTIVE ;  /* 0x000000000000791b */ /* 0x01ffe20003800000 */
.L_x_1524:
[----:B------:R-:W-:Y:S05]  /*1be30*/  BSYNC B0 ;  /* 0x0000000000007941 */ /* 0x000fea0003800000 */
.L_x_1523:
[----:B------:R-:W-:Y:S01]  /*1be40*/  IMAD.MOV.U32 R6, RZ, RZ, R14 ;  /* 0x000000ffff067224 */ /* 0x000fe200078e000e */
[----:B------:R-:W-:Y:S06]  /*1be50*/  BRA `(.L_x_1399) ;  /* 0xffffffb800787947 */ /* 0x000fec000383ffff */
.L_x_1406:
[----:B0-----:R0:W1:Y:S02]  /*1be60*/  SYNCS.PHASECHK.TRANS64.TRYWAIT P0, [R7+URZ+0x2a820], R0 ;  /* 0x02a82000070075a7 */ /* 0x001064000800017f */
[----:B-1----:R-:W-:Y:S05]  /*1be70*/  @!P0 NANOSLEEP.SYNCS 0x989680 ;  /* 0x009896800000895d */ /* 0x002fea0003900000 */
[----:B------:R-:W1:Y:S02]  /*1be80*/  @!P0 SYNCS.PHASECHK.TRANS64 P0, [R7+URZ+0x2a820], R0 ;  /* 0x02a82000070085a7 */ /* 0x000e64000800007f */
[----:B-1----:R-:W-:Y:S05]  /*1be90*/  @!P0 BRA `(.L_x_1406) ;  /* 0xfffffffc00f08947 */ /* 0x002fea000383ffff */
[----:B------:R-:W-:Y:S05]  /*1bea0*/  BRA `(.L_x_1525) ;  /* 0xffffffc000d07947 */ /* 0x000fea000383ffff */
.L_x_1407:
        /* <DEDUP_REMOVED lines=8> */
[----:B0-2---:R-:W-:Y:S05]  /*1bf30*/  WARPSYNC.COLLECTIVE R15, `(.L_x_1527) ;  /* 0x000000000f087348 */ /* 0x005fea0003c00000 */
[----:B------:R1:W3:Y:S02]  /*1bf40*/  SHFL.IDX P6, R14, R13, R12, R11 ;  /* 0x0000000c0d0e7389 */ /* 0x0002e400000c000b */
[----:B0123--:R-:W-:Y:S01]  /*1bf50*/  ENDCOLLECTIVE ;  /* 0x000000000000791b */ /* 0x00ffe20003800000 */
.L_x_1527:
[----:B------:R-:W-:Y:S05]  /*1bf60*/  BSYNC B0 ;  /* 0x0000000000007941 */ /* 0x000fea0003800000 */
.L_x_1526:
[----:B------:R-:W-:Y:S05]  /*1bf70*/  BRA `(.L_x_1528) ;  /* 0xffffffc000b87947 */ /* 0x000fea000383ffff */
.L_x_1410:
[----:B------:R-:W-:Y:S01]  /*1bf80*/  BSSY B1, `(.L_x_1529) ;  /* 0x0000006000017945 */ /* 0x000fe20003800000 */
[----:B------:R-:W-:-:S07]  /*1bf90*/  IMAD.MOV.U32 R15, RZ, RZ, -0x1 ;  /* 0xffffffffff0f7424 */ /* 0x000fce00078e00ff */
[----:B0-2---:R-:W-:Y:S05]  /*1bfa0*/  WARPSYNC.COLLECTIVE R15, `(.L_x_1530) ;  /* 0x000000000f0c7348 */ /* 0x005fea0003c00000 */
[----:B------:R-:W-:Y:S02]  /*1bfb0*/  ELECT P6, UR62, PT ;  /* 0x00000000003e782f */ /* 0x000fe400038c0000 */
[----:B------:R-:W-:Y:S01]  /*1bfc0*/  MOV R14, UR62 ;  /* 0x0000003e000e7c02 */ /* 0x000fe20008000f00 */
[----:B0-2---:R-:W-:Y:S10]  /*1bfd0*/  ENDCOLLECTIVE ;  /* 0x000000000000791b */ /* 0x005ff40003800000 */
.L_x_1530:
[----:B------:R-:W-:Y:S05]  /*1bfe0*/  BSYNC B1 ;  /* 0x0000000000017941 */ /* 0x000fea0003800000 */
.L_x_1529:
[----:B------:R-:W-:Y:S05]  /*1bff0*/  BRA `(.L_x_1531) ;  /* 0xffffffc000b07947 */ /* 0x000fea000383ffff */
.L_x_1412:
[----:B0-----:R0:W1:Y:S02]  /*1c000*/  SYNCS.PHASECHK.TRANS64.TRYWAIT P1, [R5+URZ+0x2a840], R0 ;  /* 0x02a84000050075a7 */ /* 0x001064000802017f */
[----:B-1----:R-:W-:Y:S05]  /*1c010*/  @!P1 NANOSLEEP.SYNCS 0x989680 ;  /* 0x009896800000995d */ /* 0x002fea0003900000 */
[----:B------:R-:W1:Y:S02]  /*1c020*/  @!P1 SYNCS.PHASECHK.TRANS64 P1, [R5+URZ+0x2a840], R0 ;  /* 0x02a84000050095a7 */ /* 0x000e64000802007f */
[----:B-1----:R-:W-:Y:S05]  /*1c030*/  @!P1 BRA `(.L_x_1412) ;  /* 0xfffffffc00f09947 */ /* 0x002fea000383ffff */
[----:B------:R-:W-:Y:S05]  /*1c040*/  BRA `(.L_x_1532) ;  /* 0xffffffc000d87947 */ /* 0x000fea000383ffff */
.L_x_1414:
[----:B-1----:R1:W3:Y:S02]  /*1c050*/  SYNCS.PHASECHK.TRANS64.TRYWAIT P1, [R3+URZ+0x2a840], R2 ;  /* 0x02a84002030075a7 */ /* 0x0022e4000802017f */
[----:B---3--:R-:W-:Y:S05]  /*1c060*/  @!P1 NANOSLEEP.SYNCS 0x989680 ;  /* 0x009896800000995d */ /* 0x008fea0003900000 */
[----:B------:R-:W3:Y:S02]  /*1c070*/  @!P1 SYNCS.PHASECHK.TRANS64 P1, [R3+URZ+0x2a840], R2 ;  /* 0x02a84002030095a7 */ /* 0x000ee4000802007f */
[----:B---3--:R-:W-:Y:S05]  /*1c080*/  @!P1 BRA `(.L_x_1414) ;  /* 0xfffffffc00f09947 */ /* 0x008fea000383ffff */
[----:B------:R-:W-:Y:S05]  /*1c090*/  BRA `(.L_x_1533) ;  /* 0xffffffc000e47947 */ /* 0x000fea000383ffff */
.L_x_1416:
[----:B---3--:R3:W4:Y:S02]  /*1c0a0*/  SYNCS.PHASECHK.TRANS64.TRYWAIT P1, [R5+URZ+0x2a860], R0 ;  /* 0x02a86000050075a7 */ /* 0x008724000802017f */
[----:B----4-:R-:W-:Y:S05]  /*1c0b0*/  @!P1 NANOSLEEP.SYNCS 0x989680 ;  /* 0x009896800000995d */ /* 0x010fea0003900000 */
[----:B------:R-:W4:Y:S02]  /*1c0c0*/  @!P1 SYNCS.PHASECHK.TRANS64 P1, [R5+URZ+0x2a860], R0 ;  /* 0x02a86000050095a7 */ /* 0x000f24000802007f */
[----:B----4-:R-:W-:Y:S05]  /*1c0d0*/  @!P1 BRA `(.L_x_1416) ;  /* 0xfffffffc00f09947 */ /* 0x010fea000383ffff */
[----:B------:R-:W-:Y:S05]  /*1c0e0*/  BRA `(.L_x_1534) ;  /* 0xffffffc000e07947 */ /* 0x000fea000383ffff */
.L_x_1535:
        /* <DEDUP_REMOVED lines=9> */
.L_x_15736:


//--------------------- .text._ZN7cutlass13device_kernelIN5flash11enable_sm90INS1_16FlashAttnFwdSm90INS1_25CollectiveMainloopFwdSm90ILi2EN4cute5tupleIJNS5_1CILi1EEES8_S8_EEENS6_IJNS7_ILi128EEENS7_ILi96EEENS7_ILi192EEEEEELi128ENS_6half_tEfNS_4arch4Sm90ELb0ELb1ELb1ELb1ELb1ELb1ELb0ELb1ELb1ELb1ELb1ELb0EEENS1_21CollectiveEpilogueFwdINS6_IJSA_SA_SB_EEES9_SE_SG_Li256ELb1ELb1ELb1ELb0EEENS1_36VarlenDynamicPersistentTileSchedulerILi128ELi96ELi256ELi128ELb1ELb1ELb1ELb1ELb0ELb1EEEEEEEEEvNT_6ParamsE --------------------------
	.section	.text._ZN7cutlass13device_kernelIN5flash11enable_sm90INS1_16FlashAttnFwdSm90INS1_25CollectiveMainloopFwdSm90ILi2EN4cute5tupleIJNS5_1CILi1EEES8_S8_EEENS6_IJNS7_ILi128EEENS7_ILi96EEENS7_ILi192EEEEEELi128ENS_6half_tEfNS_4arch4Sm90ELb0ELb1ELb1ELb1ELb1ELb1ELb0ELb1ELb1ELb1ELb1ELb0EEENS1_21CollectiveEpilogueFwdINS6_IJSA_SA_SB_EEES9_SE_SG_Li256ELb1ELb1ELb1ELb0EEENS1_36VarlenDynamicPersistentTileSchedulerILi128ELi96ELi256ELi128ELb1ELb1ELb1ELb1ELb0ELb1EEEEEEEEEvNT_6ParamsE,"ax",@progbits
	.align	128
.text._ZN7cutlass13device_kernelIN5flash11enable_sm90INS1_16FlashAttnFwdSm90INS1_25CollectiveMainloopFwdSm90ILi2EN4cute5tupleIJNS5_1CILi1EEES8_S8_EEENS6_IJNS7_ILi128EEENS7_ILi96EEENS7_ILi192EEEEEELi128ENS_6half_tEfNS_4arch4Sm90ELb0ELb1ELb1ELb1ELb1ELb1ELb0ELb1ELb1ELb1ELb1ELb0EEENS1_21CollectiveEpilogueFwdINS6_IJSA_SA_SB_EEES9_SE_SG_Li256ELb1ELb1ELb1ELb0EEENS1_36VarlenDynamicPersistentTileSchedulerILi128ELi96ELi256ELi128ELb1ELb1ELb1ELb1ELb0ELb1EEEEEEEEEvNT_6ParamsE:
        .type           _ZN7cutlass13device_kernelIN5flash11enable_sm90INS1_16FlashAttnFwdSm90INS1_25CollectiveMainloopFwdSm90ILi2EN4cute5tupleIJNS5_1CILi1EEES8_S8_EEENS6_IJNS7_ILi128EEENS7_ILi96EEENS7_ILi192EEEEEELi128ENS_6half_tEfNS_4arch4Sm90ELb0ELb1ELb1ELb1ELb1ELb1ELb0ELb1ELb1ELb1ELb1ELb0EEENS1_21CollectiveEpilogueFwdINS6_IJSA_SA_SB_EEES9_SE_SG_Li256ELb1ELb1ELb1ELb0EEENS1_36VarlenDynamicPersistentTileSchedulerILi128ELi96ELi256ELi128ELb1ELb1ELb1ELb1ELb0ELb1EEEEEEEEEvNT_6ParamsE,@function
        .size           _ZN7cutlass13device_kernelIN5flash11enable_sm90INS1_16FlashAttnFwdSm90INS1_25CollectiveMainloopFwdSm90ILi2EN4cute5tupleIJNS5_1CILi1EEES8_S8_EEENS6_IJNS7_ILi128EEENS7_ILi96EEENS7_ILi192EEEEEELi128ENS_6half_tEfNS_4arch4Sm90ELb0ELb1ELb1ELb1ELb1ELb1ELb0ELb1ELb1ELb1ELb1ELb0EEENS1_21CollectiveEpilogueFwdINS6_IJSA_SA_SB_EEES9_SE_SG_Li256ELb1ELb1ELb1ELb0EEENS1_36VarlenDynamicPersistentTileSchedulerILi128ELi96ELi256ELi128ELb1ELb1ELb1ELb1ELb0ELb1EEEEEEEEEvNT_6ParamsE,(.L_x_15737 - _ZN7cutlass13device_kernelIN5flash11enable_sm90INS1_16FlashAttnFwdSm90INS1_25CollectiveMainloopFwdSm90ILi2EN4cute5tupleIJNS5_1CILi1EEES8_S8_EEENS6_IJNS7_ILi128EEENS7_ILi96EEENS7_ILi192EEEEEELi128ENS_6half_tEfNS_4arch4Sm90ELb0ELb1ELb1ELb1ELb1ELb1ELb0ELb1ELb1ELb1ELb1ELb0EEENS1_21CollectiveEpilogueFwdINS6_IJSA_SA_SB_EEES9_SE_SG_Li256ELb1ELb1ELb1ELb0EEENS1_36VarlenDynamicPersistentTileSchedulerILi128ELi96ELi256ELi128ELb1ELb1ELb1ELb1ELb0ELb1EEEEEEEEEvNT_6ParamsE)
        .other          _ZN7cutlass13device_kernelIN5flash11enable_sm90INS1_16FlashAttnFwdSm90INS1_25CollectiveMainloopFwdSm90ILi2EN4cute5tupleIJNS5_1CILi1EEES8_S8_EEENS6_IJNS7_ILi128EEENS7_ILi96EEENS7_ILi192EEEEEELi128ENS_6half_tEfNS_4arch4Sm90ELb0ELb1ELb1ELb1ELb1ELb1ELb0ELb1ELb1ELb1ELb1ELb0EEENS1_21CollectiveEpilogueFwdINS6_IJSA_SA_SB_EEES9_SE_SG_Li256ELb1ELb1ELb1ELb0EEENS1_36VarlenDynamicPersistentTileSchedulerILi128ELi96ELi256ELi128ELb1ELb1ELb1ELb1ELb0ELb1EEEEEEEEEvNT_6ParamsE,@"STO_CUDA_ENTRY STV_DEFAULT"
_ZN7cutlass13device_kernelIN5flash11enable_sm90INS1_16FlashAttnFwdSm90INS1_25CollectiveMainloopFwdSm90ILi2EN4cute5tupleIJNS5_1CILi1EEES8_S8_EEENS6_IJNS7_ILi128EEENS7_ILi96EEENS7_ILi192EEEEEELi128ENS_6half_tEfNS_4arch4Sm90ELb0ELb1ELb1ELb1ELb1ELb1ELb0ELb1ELb1ELb1ELb1ELb0EEENS1_21CollectiveEpilogueFwdINS6_IJSA_SA_SB_EEES9_SE_SG_Li256ELb1ELb1ELb1ELb0EEENS1_36VarlenDynamicPersistentTileSchedulerILi128ELi96ELi256ELi128ELb1ELb1ELb1ELb1ELb0ELb1EEEEEEEEEvNT_6ParamsE:
        /* <DEDUP_REMOVED lines=18> */
.L_x_1537:
[----:B------:R-:W-:Y:S05]  /*0120*/  BSYNC B0 ;  /* 0x0000000000007941 */ /* 0x000fea0003800000 */
.L_x_1536:
        /* <DEDUP_REMOVED lines=41> */
.L_x_1538:
        /* <DEDUP_REMOVED lines=22> */
.L_x_1539:
        /* <DEDUP_REMOVED lines=18> */
.L_x_1540:
        /* <DEDUP_REMOVED lines=22> */
.L_x_1541:
        /* <DEDUP_REMOVED lines=22> */
.L_x_1542:
[----:B0-----:R-:W-:Y:S01]  /*0900*/  UMOV UR4, 0x1 ;  /* 0x0000000100047882 */ /* 0x001fe20000000000 */
[----:B------:R-:W-:Y:S01]  /*0910*/  PLOP3.LUT P0, PT, PT, PT, UP0, 0x80, 0x0 ;  /* 0x000000000000781c */ /* 0x000fe20003f0f008 */
[----:B------:R-:W-:Y:S01]  /*0920*/  USEL UR4, UR4, 0x2, !UP0 ;  /* 0x0000000204047887 */ /* 0x000fe2000c000000 */
[----:B------:R-:W-:Y:S01]  /*0930*/  NOP ;  /* 0x0000000000007918 */ /* 0x000fe20000000000 */
[----:B------:R-:W-:Y:S01]  /*0940*/  ULDC.64 UR60, c[0x0][0x208] ;  /* 0x00008200003c7ab9 */ /* 0x000fe20000000a00 */
[----:B------:R-:W-:Y:S03]  /*0950*/  BSSY B9, `(.L_x_1543) ;  /* 0x0002b05000097945 */ /* 0x000fe60003800000 */
[----:B------:R-:W-:-:S05]  /*0960*/  IMAD.U32 R3, RZ, RZ, UR4 ;  /* 0x00000004ff037e24 */ /* 0x000fca000f8e00ff */
[----:B------:R0:W-:Y:S01]  /*0970*/  STL [R1+0x58], R3 ;  /* 0x0000580301007387 */ /* 0x0001e20000100800 */
[----:B-12-4-:R-:W-:Y:S06]  /*0980*/  BAR.SYNC.DEFER_BLOCKING 0x0 ;  /* 0x0000000000007b1d */ /* 0x016fec0000010000 */
[----:B------:R-:W-:Y:S05]  /*0990*/  @!P0 BRA `(.L_x_1544) ;  /* 0x0000022c00e08947 */ /* 0x000fea0003800000 */
.L_x_1545:
[----:B------:R-:W-:-:S08]  /*09a0*/  NOP ;  /* 0x0000000000007918 */ /* 0x000fd00000000000 */
[----:B------:R-:W1:Y:S02]  /*09b0*/  USETMAXREG.TRY_ALLOC.CTAPOOL UP0, 0xe8 ;  /* 0x000000e8000079c8 */ /* 0x000e640008000600 */
[----:B-1----:R-:W-:-:S13]  /*09c0*/  PLOP3.LUT P0, PT, PT, PT, UP0, 0x80, 0x0 ;  /* 0x000000000000781c */ /* 0x002fda0003f0f008 */
[----:B------:R-:W-:Y:S05]  /*09d0*/  @!P0 BRA `(.L_x_1545) ;  /* 0xfffffffc00f08947 */ /* 0x000fea000383ffff */
[----:B------:R-:W1:Y:S08]  /*09e0*/  S2UR UR4, SR_CgaCtaId ;  /* 0x00000000000479c3 */ /* 0x000e700000008800 */
[----:B------:R-:W-:Y:S06]  /*09f0*/  BAR.ARV 0x8, 0x180 ;  /* 0x0206000000007b1d */ /* 0x000fec0000002000 */
[----:B0-----:R-:W-:-:S02]  /*0a00*/  MOV R3, 0x400 ;  /* 0x0000040000037802 */ /* 0x001fc40000000f00 */
[----:B------:R-:W-:Y:S01]  /*0a10*/  BAR.SYNC.DEFER_BLOCKING 0x5, 0x180 ;  /* 0x0146000000007b1d */ /* 0x000fe20000010000 */
[----:B-1----:R-:W-:-:S05]  /*0a20*/  IMAD.U32 R172, RZ, RZ, UR4 ;  /* 0x00000004ffac7e24 */ /* 0x002fca000f8e00ff */
[----:B------:R-:W-:Y:S01]  /*0a30*/  ULDC UR4, c[0x0][0xc3c] ;  /* 0x00030f0000047ab9 */ /* 0x000fe20000000800 */
[----:B------:R-:W-:-:S05]  /*0a40*/  LEA R2, R172, R3, 0x18 ;  /* 0x00000003ac027211 */ /* 0x000fca00078ec0ff */
[----:B------:R-:W0:Y:S01]  /*0a50*/  LDS.128 R28, [R2+0x2a8d0] ;  /* 0x02a8d000021c7984 */ /* 0x000e220000000c00 */
[----:B------:R-:W-:Y:S06]  /*0a60*/  BAR.ARV 0x4, 0x180 ;  /* 0x0106000000007b1d */ /* 0x000fec0000002000 */
[----:B0-----:R-:W-:-:S13]  /*0a70*/  ISETP.GE.AND P0, PT, R31, UR4, PT ;  /* 0x000000041f007c0c */ /* 0x001fda000bf06270 */
[----:B------:R-:W-:Y:S05]  /*0a80*/  @P0 BRA `(.L_x_1546) ;  /* 0x000002ac00c40947 */ /* 0x000fea0003800000 */
[----:B------:R-:W2:Y:S01]  /*0a90*/  LDL R4, [R1+0x58] ;  /* 0x0000580001047983 */ /* 0x000ea20000100800 */
[----:B------:R-:W-:Y:S01]  /*0aa0*/  VIADD R0, R0, 0xffffff80 ;  /* 0xffffff8000007836 */ /* 0x000fe20000000000 */
[----:B------:R-:W-:Y:S01]  /*0ab0*/  R2UR UR4, R2 ;  /* 0x00000000020472ca */ /* 0x000fe200000e0000 */
[----:B------:R-:W-:Y:S01]  /*0ac0*/  IMAD.MOV.U32 R208, RZ, RZ, RZ ;  /* 0x000000ffffd07224 */ /* 0x000fe200078e00ff */
[----:B------:R-:W-:Y:S01]  /*0ad0*/  MOV R17, RZ ;  /* 0x000000ff00117202 */ /* 0x000fe20000000f00 */
[----:B------:R-:W-:Y:S01]  /*0ae0*/  IMAD.MOV.U32 R175, RZ, RZ, RZ ;  /* 0x000000ffffaf7224 */ /* 0x000fe200078e00ff */
[----:B------:R-:W-:Y:S01]  /*0af0*/  SHF.R.S32.HI R3, RZ, 0x1f, R0 ;  /* 0x0000001fff037819 */ /* 0x000fe20000011400 */
[----:B------:R-:W-:Y:S02]  /*0b00*/  IMAD.MOV.U32 R164, RZ, RZ, RZ ;  /* 0x000000ffffa47224 */ /* 0x000fe400078e00ff */
[----:B------:R-:W-:Y:S01]  /*0b10*/  IMAD.MOV.U32 R23, RZ, RZ, RZ ;  /* 0x000000ffff177224 */ /* 0x000fe200078e00ff */
[----:B------:R-:W-:-:S04]  /*0b20*/  LEA.HI R225, R3, R0, RZ, 0x3 ;  /* 0x0000000003e17211 */ /* 0x000fc800078f18ff */
[----:B------:R-:W-:Y:S01]  /*0b30*/  LOP3.LUT R205, R225, 0xfffffff8, RZ, 0xc0, !PT ;  /* 0xfffffff8e1cd7812 */ /* 0x000fe200078ec0ff */
[----:B------:R-:W-:Y:S01]  /*0b40*/  UIADD3 UR4, UR4, 0xc400, URZ ;  /* 0x0000c40004047890 */ /* 0x000fe2000fffe03f */
[----:B------:R-:W-:Y:S02]  /*0b50*/  SHF.R.S32.HI R225, RZ, 0x3, R225 ;  /* 0x00000003ffe17819 */ /* 0x000fe400000114e1 */
[----:B------:R-:W-:-:S05]  /*0b60*/  IADD3 R205, R0, -R205, RZ ;  /* 0x800000cd00cd7210 */ /* 0x000fca0007ffe0ff */
[----:B------:R-:W-:-:S05]  /*0b70*/  IMAD.SHL.U32 R203, R205, 0x8, RZ ;  /* 0x00000008cdcb7824 */ /* 0x000fca00078e00ff */
[----:B------:R-:W-:Y:S02]  /*0b80*/  IADD3 R204, R203, 0x40, RZ ;  /* 0x00000040cbcc7810 */ /* 0x000fe40007ffe0ff */
[----:B--2---:R-:W-:Y:S02]  /*0b90*/  R2UR UR5, R4 ;  /* 0x00000000040572ca */ /* 0x004fe400000e0000 */
[----:B------:R-:W-:-:S04]  /*0ba0*/  LEA.HI R4, R3, R0, RZ, 0x7 ;  /* 0x0000000003047211 */ /* 0x000fc800078f38ff */
[----:B------:R-:W-:Y:S02]  /*0bb0*/  LOP3.LUT R5, R4, 0xffffff80, RZ, 0xc0, !PT ;  /* 0xffffff8004057812 */ /* 0x000fe400078ec0ff */
[----:B------:R-:W-:-:S03]  /*0bc0*/  SHF.R.S32.HI R12, RZ, 0x7, R4 ;  /* 0x00000007ff0c7819 */ /* 0x000fc60000011404 */
[----:B------:R-:W-:Y:S01]  /*0bd0*/  IMAD.IADD R228, R0, 0x1, -R5 ;  /* 0x0000000100e47824 */ /* 0x000fe200078e0a05 */
[----:B------:R-:W-:Y:S01]  /*0be0*/  LEA.HI R5, R3, R0, RZ, 0x4 ;  /* 0x0000000003057211 */ /* 0x000fe200078f20ff */
[----:B------:R0:W-:Y:S01]  /*0bf0*/  STL [R1+0x4c], R12 ;  /* 0x00004c0c01007387 */ /* 0x0001e20000100800 */
[----:B------:R-:W-:Y:S01]  /*0c00*/  LEA.HI R4, R4, R12, RZ, 0x1 ;  /* 0x0000000c04047211 */ /* 0x000fe200078f08ff */
[----:B------:R-:W-:Y:S01]  /*0c10*/  ULOP3.LUT UR5, UR5, 0x1, URZ, 0xfc, !UPT ;  /* 0x0000000105057892 */ /* 0x000fe2000f8efc3f */
[----:B------:R-:W-:Y:S02]  /*0c20*/  SHF.R.S32.HI R9, RZ, 0x1f, R228 ;  /* 0x0000001fff097819 */ /* 0x000fe400000114e4 */
[----:B------:R-:W-:Y:S02]  /*0c30*/  SHF.R.S32.HI R6, RZ, 0x4, R5 ;  /* 0x00000004ff067819 */ /* 0x000fe40000011405 */
[CC--:B------:R-:W-:Y:S02]  /*0c40*/  LEA.HI R10, R9.reuse, R228.reuse, RZ, 0x2 ;  /* 0x000000e4090a7211 */ /* 0x0c0fe400078f10ff */
[----:B------:R-:W-:-:S02]  /*0c50*/  LEA.HI R9, R9, R228, RZ, 0x5 ;  /* 0x000000e409097211 */ /* 0x000fc400078f28ff */
[--C-:B------:R-:W-:Y:S02]  /*0c60*/  SHF.R.S32.HI R8, RZ, 0x2, R10.reuse ;  /* 0x00000002ff087819 */ /* 0x100fe4000001140a */
[----:B------:R-:W-:Y:S02]  /*0c70*/  SHF.R.S32.HI R7, RZ, 0x1f, R10 ;  /* 0x0000001fff077819 */ /* 0x000fe4000001140a */
[----:B------:R-:W-:Y:S02]  /*0c80*/  SHF.R.S32.HI R9, RZ, 0x5, R9 ;  /* 0x00000005ff097819 */ /* 0x000fe40000011409 */
[----:B------:R-:W-:Y:S02]  /*0c90*/  LEA.HI R11, R7, R8, RZ, 0x3 ;  /* 0x00000008070b7211 */ /* 0x000fe400078f18ff */
[----:B------:R-:W-:Y:S02]  /*0ca0*/  LEA.HI R7, R5, R6, RZ, 0x1 ;  /* 0x0000000605077211 */ /* 0x000fe400078f08ff */
[----:B------:R-:W-:-:S02]  /*0cb0*/  LOP3.LUT R11, R11, 0xfffffff8, RZ, 0xc0, !PT ;  /* 0xfffffff80b0b7812 */ /* 0x000fc400078ec0ff */
[----:B------:R-:W-:Y:S02]  /*0cc0*/  LOP3.LUT R7, R7, 0x1ffffffe, RZ, 0xc0, !PT ;  /* 0x1ffffffe07077812 */ /* 0x000fe400078ec0ff */
[----:B------:R-:W-:Y:S02]  /*0cd0*/  IADD3 R8, R8, -R11, RZ ;  /* 0x8000000b08087210 */ /* 0x000fe40007ffe0ff */
[----:B------:R-:W-:Y:S01]  /*0ce0*/  LOP3.LUT R5, R5, 0x3fffff0, RZ, 0xc0, !PT ;  /* 0x03fffff005057812 */ /* 0x000fe200078ec0ff */
[----:B------:R-:W-:Y:S01]  /*0cf0*/  IMAD.IADD R7, R6, 0x1, -R7 ;  /* 0x0000000106077824 */ /* 0x000fe200078e0a07 */
[-C--:B------:R-:W-:Y:S01]  /*0d00*/  LEA.HI R6, R3, R0.reuse, RZ, 0x5 ;  /* 0x0000000003067211 */ /* 0x080fe200078f28ff */
[----:B------:R-:W-:Y:S01]  /*0d10*/  IMAD R9, R9, 0x10, R8 ;  /* 0x0000001009097824 */ /* 0x000fe200078e0208 */
[----:B------:R-:W-:Y:S01]  /*0d20*/  LEA.HI R8, R3, R0, RZ, 0x2 ;  /* 0x0000000003087211 */ /* 0x000fe200078f10ff */
[----:B------:R-:W-:Y:S01]  /*0d30*/  IMAD.IADD R5, R0, 0x1, -R5 ;  /* 0x0000000100057824 */ /* 0x000fe200078e0a05 */
[----:B------:R-:W-:-:S02]  /*0d40*/  SHF.R.S32.HI R6, RZ, 0x5, R6 ;  /* 0x00000005ff067819 */ /* 0x000fc40000011406 */
[----:B------:R-:W-:Y:S02]  /*0d50*/  LOP3.LUT R209, R8, 0xfffffffc, RZ, 0xc0, !PT ;  /* 0xfffffffc08d17812 */ /* 0x000fe400078ec0ff */
[--C-:B------:R-:W-:Y:S01]  /*0d60*/  SHF.R.S32.HI R174, RZ, 0x2, R8.reuse ;  /* 0x00000002ffae7819 */ /* 0x100fe20000011408 */
[----:B------:R-:W-:Y:S01]  /*0d70*/  IMAD.SHL.U32 R187, R6, 0x200, RZ ;  /* 0x0000020006bb7824 */ /* 0x000fe200078e00ff */
[----:B------:R-:W-:Y:S01]  /*0d80*/  SHF.R.S32.HI R3, RZ, 0x1f, R8 ;  /* 0x0000001fff037819 */ /* 0x000fe20000011408 */
[----:B------:R-:W-:Y:S01]  /*0d90*/  IMAD.IADD R209, R0, 0x1, -R209 ;  /* 0x0000000100d17824 */ /* 0x000fe200078e0ad1 */
[----:B------:R-:W-:Y:S01]  /*0da0*/  LOP3.LUT R4, R4, 0x3fffffe, RZ, 0xc0, !PT ;  /* 0x03fffffe04047812 */ /* 0x000fe200078ec0ff */
[----:B------:R-:W-:Y:S01]  /*0db0*/  IMAD R8, R6, 0x10, R5 ;  /* 0x0000001006087824 */ /* 0x000fe200078e0205 */
[----:B------:R-:W-:Y:S01]  /*0dc0*/  LEA.HI R3, R3, R174, RZ, 0x3 ;  /* 0x000000ae03037211 */ /* 0x000fe200078f18ff */
[----:B------:R-:W-:Y:S01]  /*0dd0*/  VIADD R5, R174, 0x40 ;  /* 0x00000040ae057836 */ /* 0x000fe20000000000 */
[----:B------:R-:W-:Y:S01]  /*0de0*/  SHF.L.U32 R162, R209, 0x2, RZ ;  /* 0x00000002d1a27819 */ /* 0x000fe200000006ff */
[----:B------:R-:W-:Y:S01]  /*0df0*/  IMAD.IADD R4, R12, 0x1, -R4 ;  /* 0x000000010c047824 */ /* 0x000fe200078e0a04 */
[----:B------:R-:W-:Y:S01]  /*0e00*/  LOP3.LUT R3, R3, 0xfffffff8, RZ, 0xc0, !PT ;  /* 0xfffffff803037812 */ /* 0x000fe200078ec0ff */
[----:B------:R-:W-:Y:S01]  /*0e10*/  IMAD.SHL.U32 R181, R5, 0x40, RZ ;  /* 0x0000004005b57824 */ /* 0x000fe200078e00ff */
[----:B------:R-:W-:Y:S01]  /*0e20*/  SHF.R.S32.HI R0, RZ, 0x1f, R5 ;  /* 0x0000001fff007819 */ /* 0x000fe20000011405 */
[----:B------:R-:W-:-:S02]  /*0e30*/  VIADD R177, R162, 0x20 ;  /* 0x00000020a2b17836 */ /* 0x000fc40000000000 */
[----:B------:R-:W-:Y:S01]  /*0e40*/  VIADD R176, R162, 0x40 ;  /* 0x00000040a2b07836 */ /* 0x000fe20000000000 */
[----:B------:R-:W-:Y:S01]  /*0e50*/  LEA.HI R0, R0, R5, RZ, 0x3 ;  /* 0x0000000500007211 */ /* 0x000fe200078f18ff */
[----:B------:R-:W-:Y:S01]  /*0e60*/  IMAD.IADD R227, R174, 0x1, -R3 ;  /* 0x00000001aee37824 */ /* 0x000fe200078e0a03 */
[C---:B------:R-:W-:Y:S01]  /*0e70*/  IADD3 R167, R162.reuse, R177, RZ ;  /* 0x000000b1a2a77210 */ /* 0x040fe20007ffe0ff */
[----:B------:R-:W-:Y:S01]  /*0e80*/  IMAD.IADD R168, R162, 0x1, R176 ;  /* 0x00000001a2a87824 */ /* 0x000fe200078e02b0 */
[----:B------:R-:W-:Y:S01]  /*0e90*/  LOP3.LUT R181, R181, 0x1c0, RZ, 0xc0, !PT ;  /* 0x000001c0b5b57812 */ /* 0x000fe200078ec0ff */
[----:B------:R-:W-:Y:S01]  /*0ea0*/  IMAD.SHL.U32 R200, R0, 0x40, RZ ;  /* 0x0000004000c87824 */ /* 0x000fe200078e00ff */
[----:B------:R-:W-:Y:S01]  /*0eb0*/  SHF.R.S32.HI R0, RZ, 0x1f, R167 ;  /* 0x0000001fff007819 */ /* 0x000fe200000114a7 */
[----:B------:R-:W-:Y:S01]  /*0ec0*/  IMAD.SHL.U32 R185, R227, 0x40, RZ ;  /* 0x00000040e3b97824 */ /* 0x000fe200078e00ff */
[----:B------:R-:W-:Y:S01]  /*0ed0*/  SHF.R.S32.HI R3, RZ, 0x1f, R168 ;  /* 0x0000001fff037819 */ /* 0x000fe200000114a8 */
[----:B------:R-:W-:Y:S01]  /*0ee0*/  IMAD R13, R4, 0x40, R9 ;  /* 0x00000040040d7824 */ /* 0x000fe200078e0209 */
[-C--:B------:R-:W-:Y:S01]  /*0ef0*/  LEA.HI R170, R0, R167.reuse, RZ, 0x3 ;  /* 0x000000a700aa7211 */ /* 0x080fe200078f18ff */
[----:B0-----:R-:W-:Y:S01]  /*0f00*/  IMAD R12, R8, 0x8, R7 ;  /* 0x00000008080c7824 */ /* 0x001fe200078e0207 */
[----:B------:R-:W-:Y:S01]  /*0f10*/  LEA.HI R0, R0, R167, RZ, 0x6 ;  /* 0x000000a700007211 */ /* 0x000fe200078f30ff */
[----:B------:R-:W-:Y:S01]  /*0f20*/  IMAD.SHL.U32 R18, R209, 0x8, RZ ;  /* 0x00000008d1127824 */ /* 0x000fe200078e00ff */
[----:B------:R-:W-:Y:S01]  /*0f30*/  LOP3.LUT R185, R185, 0x1c0, RZ, 0xc0, !PT ;  /* 0x000001c0b9b97812 */ /* 0x000fe200078ec0ff */
[----:B------:R-:W-:Y:S01]  /*0f40*/  STL [R1+0x50], R13 ;  /* 0x0000500d01007387 */ /* 0x000fe20000100800 */
[CC--:B------:R-:W-:Y:S01]  /*0f50*/  LEA.HI R5, R3.reuse, R168.reuse, RZ, 0x6 ;  /* 0x000000a803057211 */ /* 0x0c0fe200078f30ff */
[----:B------:R-:W-:Y:S01]  /*0f60*/  IMAD.SHL.U32 R0, R0, 0x80, RZ ;  /* 0x0000008000007824 */ /* 0x000fe200078e00ff */
[----:B------:R-:W-:Y:S01]  /*0f70*/  LEA.HI R4, R3, R168, RZ, 0x3 ;  /* 0x000000a803047211 */ /* 0x000fe200078f18ff */
[C---:B------:R-:W-:Y:S01]  /*0f80*/  VIADD R22, R18.reuse, 0x60 ;  /* 0x0000006012167836 */ /* 0x040fe20000000000 */
[----:B------:R-:W-:Y:S01]  /*0f90*/  SHF.R.U32.HI R14, RZ, 0x3, R181 ;  /* 0x00000003ff0e7819 */ /* 0x000fe200000116b5 */
[----:B------:R-:W-:Y:S01]  /*0fa0*/  IMAD.SHL.U32 R6, R5, 0x80, RZ ;  /* 0x0000008005067824 */ /* 0x000fe200078e00ff */
[----:B------:R-:W-:Y:S01]  /*0fb0*/  SHF.R.U32.HI R186, RZ, 0x3, R185 ;  /* 0x00000003ffba7819 */ /* 0x000fe200000116b9 */
[C---:B------:R-:W-:Y:S01]  /*0fc0*/  VIADD R160, R18.reuse, 0x80 ;  /* 0x0000008012a07836 */ /* 0x040fe20000000000 */
[--C-:B------:R-:W-:Y:S01]  /*0fd0*/  LOP3.LUT R3, R185, 0x38, R170.reuse, 0xf8, !PT ;  /* 0x00000038b9037812 */ /* 0x100fe200078ef8aa */
[----:B------:R-:W-:Y:S01]  /*0fe0*/  VIADD R161, R18, 0xa0 ;  /* 0x000000a012a17836 */ /* 0x000fe20000000000 */
[----:B------:R-:W-:Y:S01]  /*0ff0*/  LOP3.LUT R7, R181, 0x38, R170, 0xf8, !PT ;  /* 0x00000038b5077812 */ /* 0x000fe200078ef8aa */
[C---:B------:R-:W-:Y:S01]  /*1000*/  VIADD R179, R162.reuse, 0x10 ;  /* 0x00000010a2b37836 */ /* 0x040fe20000000000 */
[----:B------:R-:W-:Y:S01]  /*1010*/  LOP3.LUT R5, R185, 0x38, R4, 0xf8, !PT ;  /* 0x00000038b9057812 */ /* 0x000fe200078ef804 */
[----:B------:R-:W-:Y:S01]  /*1020*/  VIADD R178, R162, 0x30 ;  /* 0x00000030a2b27836 */ /* 0x000fe20000000000 */
[----:B------:R-:W-:Y:S01]  /*1030*/  LOP3.LUT R200, R200, 0xfffffe00, RZ, 0xc0, !PT ;  /* 0xfffffe00c8c87812 */ /* 0x000fe200078ec0ff */
[----:B------:R-:W-:Y:S01]  /*1040*/  VIADD R180, R162, 0x50 ;  /* 0x00000050a2b47836 */ /* 0x000fe20000000000 */
[----:B------:R-:W-:-:S02]  /*1050*/  LOP3.LUT R0, R0, 0xffffe000, RZ, 0xc0, !PT ;  /* 0xffffe00000007812 */ /* 0x000fc400078ec0ff */
[----:B------:R-:W-:Y:S02]  /*1060*/  LOP3.LUT R3, R3, R186, RZ, 0x3c, !PT ;  /* 0x000000ba03037212 */ /* 0x000fe400078e3cff */
[----:B------:R-:W-:Y:S02]  /*1070*/  LOP3.LUT R9, R7, R14, RZ, 0x3c, !PT ;  /* 0x0000000e07097212 */ /* 0x000fe400078e3cff */
[----:B------:R-:W-:Y:S02]  /*1080*/  LOP3.LUT R7, R5, R186, RZ, 0x3c, !PT ;  /* 0x000000ba05077212 */ /* 0x000fe400078e3cff */
[-C--:B------:R-:W-:Y:S02]  /*1090*/  IADD3 R5, R3, R0.reuse, R187 ;  /* 0x0000000003057210 */ /* 0x080fe40007ffe0bb */
[----:B------:R-:W-:Y:S01]  /*10a0*/  IADD3 R9, R9, R0, R200 ;  /* 0x0000000009097210 */ /* 0x000fe20007ffe0c8 */
[----:B------:R-:W-:Y:S01]  /*10b0*/  IMAD.U32 R0, RZ, RZ, UR5 ;  /* 0x00000005ff007e24 */ /* 0x000fe2000f8e00ff */
[----:B------:R-:W-:-:S02]  /*10c0*/  MOV R3, UR4 ;  /* 0x0000000400037c02 */ /* 0x000fc40008000f00 */
[----:B------:R-:W-:Y:S02]  /*10d0*/  LOP3.LUT R8, R181, 0x38, R4, 0xf8, !PT ;  /* 0x00000038b5087812 */ /* 0x000fe400078ef804 */
[----:B------:R-:W-:Y:S01]  /*10e0*/  STL [R1+0x30], R0 ;  /* 0x0000300001007387 */ /* 0x000fe20000100800 */
[----:B------:R-:W-:Y:S02]  /*10f0*/  LOP3.LUT R6, R6, 0xffffe000, RZ, 0xc0, !PT ;  /* 0xffffe00006067812 */ /* 0x000fe400078ec0ff */
[----:B------:R-:W-:Y:S01]  /*1100*/  LOP3.LUT R11, R8, R14, RZ, 0x3c, !PT ;  /* 0x0000000e080b7212 */ /* 0x000fe200078e3cff */
[----:B------:R0:W-:Y:S01]  /*1110*/  STL [R1+0x48], R3 ;  /* 0x0000480301007387 */ /* 0x0001e20000100800 */
[-C--:B------:R-:W-:Y:S02]  /*1120*/  IADD3 R8, R7, R6.reuse, R187 ;  /* 0x0000000607087210 */ /* 0x080fe40007ffe0bb */
[----:B------:R-:W-:Y:S02]  /*1130*/  LOP3.LUT R7, R181, 0x38, R18, 0xf8, !PT ;  /* 0x00000038b5077812 */ /* 0x000fe400078ef812 */
[----:B------:R-:W-:Y:S01]  /*1140*/  IADD3 R11, R11, R6, R200 ;  /* 0x000000060b0b7210 */ /* 0x000fe20007ffe0c8 */
[----:B------:R-:W-:Y:S01]  /*1150*/  IMAD.SHL.U32 R6, R12, 0x8, RZ ;  /* 0x000000080c067824 */ /* 0x000fe200078e00ff */
[----:B------:R-:W-:-:S02]  /*1160*/  LOP3.LUT R7, R200, R7, R14, 0xf6, !PT ;  /* 0x00000007c8077212 */ /* 0x000fc400078ef60e */
[----:B------:R-:W-:Y:S02]  /*1170*/  SHF.R.S32.HI R171, RZ, 0x3, R4 ;  /* 0x00000003ffab7819 */ /* 0x000fe40000011404 */
[----:B0-----:R-:W-:Y:S01]  /*1180*/  SHF.R.S32.HI R3, RZ, 0x1f, R203 ;  /* 0x0000001fff037819 */ /* 0x001fe200000114cb */
[----:B------:R-:W-:Y:S01]  /*1190*/  STL [R1+0x54], R6 ;  /* 0x0000540601007387 */ /* 0x000fe20000100800 */
[----:B------:R-:W-:Y:S02]  /*11a0*/  LOP3.LUT R3, R10, 0x7ffffffc, RZ, 0xc0, !PT ;  /* 0x7ffffffc0a037812 */ /* 0x000fe400078ec0ff */
[----:B------:R-:W-:Y:S02]  /*11b0*/  LEA.HI R0, R209, R209, RZ, 0x1 ;  /* 0x000000d1d1007211 */ /* 0x000fe400078f08ff */
[----:B------:R-:W-:Y:S01]  /*11c0*/  SHF.R.S32.HI R19, RZ, 0x1f, R18 ;  /* 0x0000001fff137819 */ /* 0x000fe20000011412 */
[----:B------:R-:W-:Y:S01]  /*11d0*/  IMAD.IADD R3, R228, 0x1, -R3 ;  /* 0x00000001e4037824 */ /* 0x000fe200078e0a03 */
[----:B------:R-:W-:-:S02]  /*11e0*/  LOP3.LUT R0, R0, 0x1ffffffe, RZ, 0xc0, !PT ;  /* 0x1ffffffe00007812 */ /* 0x000fc400078ec0ff */
[----:B------:R-:W-:Y:S02]  /*11f0*/  SHF.R.S32.HI R173, RZ, 0x1f, R22 ;  /* 0x0000001fffad7819 */ /* 0x000fe40000011416 */
[----:B------:R-:W-:Y:S01]  /*1200*/  SHF.L.U32 R182, R3, 0x1, RZ ;  /* 0x0000000103b67819 */ /* 0x000fe200000006ff */
[----:B------:R-:W-:Y:S01]  /*1210*/  IMAD.IADD R0, R209, 0x1, -R0 ;  /* 0x00000001d1007824 */ /* 0x000fe200078e0a00 */
[----:B------:R-:W-:Y:S02]  /*1220*/  LEA R3, R7, UR4, 0x1 ;  /* 0x0000000407037c11 */ /* 0x000fe4000f8e08ff */
[C---:B------:R-:W-:Y:S01]  /*1230*/  IADD3 R218, R182.reuse, 0x40, RZ ;  /* 0x00000040b6da7810 */ /* 0x040fe20007ffe0ff */
[C---:B------:R-:W-:Y:S01]  /*1240*/  VIADD R222, R182.reuse, 0x20 ;  /* 0x00000020b6de7836 */ /* 0x040fe20000000000 */
[C---:B------:R-:W-:Y:S01]  /*1250*/  IADD3 R212, R182.reuse, 0x70, RZ ;  /* 0x00000070b6d47810 */ /* 0x040fe20007ffe0ff */
[C---:B------:R-:W-:Y:S01]  /*1260*/  VIADD R219, R182.reuse, 0x38 ;  /* 0x00000038b6db7836 */ /* 0x040fe20000000000 */
[----:B------:R0:W-:Y:S01]  /*1270*/  STL [R1+0x40], R3 ;  /* 0x0000400301007387 */ /* 0x0001e20000100800 */
        /* <DEDUP_REMOVED lines=9> */
[----:B0-----:R-:W-:Y:S01]  /*1310*/  SHF.R.S32.HI R3, RZ, 0x1f, R222 ;  /* 0x0000001fff037819 */ /* 0x001fe200000114de */
[C---:B------:R-:W-:Y:S01]  /*1320*/  VIADD R220, R182.reuse, 0x30 ;  /* 0x00000030b6dc7836 */ /* 0x040fe20000000000 */
[----:B------:R-:W-:Y:S01]  /*1330*/  SHF.R.S32.HI R3, RZ, 0x1f, R219 ;  /* 0x0000001fff037819 */ /* 0x000fe200000114db */
[C---:B------:R-:W-:Y:S01]  /*1340*/  VIADD R217, R182.reuse, 0x48 ;  /* 0x00000048b6d97836 */ /* 0x040fe20000000000 */
[----:B------:R-:W-:Y:S01]  /*1350*/  SHF.R.S32.HI R3, RZ, 0x1f, R216 ;  /* 0x0000001fff037819 */ /* 0x000fe200000114d8 */
[C---:B------:R-:W-:Y:S01]  /*1360*/  VIADD R214, R182.reuse, 0x60 ;  /* 0x00000060b6d67836 */ /* 0x040fe20000000000 */
[----:B------:R-:W-:Y:S01]  /*1370*/  SHF.R.S32.HI R3, RZ, 0x1f, R213 ;  /* 0x0000001fff037819 */ /* 0x000fe200000114d5 */
[----:B------:R-:W-:Y:S01]  /*1380*/  VIADD R211, R182, 0x78 ;  /* 0x00000078b6d37836 */ /* 0x000fe20000000000 */
[----:B------:R-:W-:Y:S01]  /*1390*/  LEA R3, R5, UR4, 0x1 ;  /* 0x0000000405037c11 */ /* 0x000fe2000f8e08ff */
[----:B------:R-:W-:Y:S01]  /*13a0*/  IMAD R202, R0, 0x8, R13 ;  /* 0x0000000800ca7824 */ /* 0x000fe200078e020d */
[----:B------:R-:W-:-:S02]  /*13b0*/  SHF.R.S32.HI R4, RZ, 0x1f, R221 ;  /* 0x0000001fff047819 */ /* 0x000fc400000114dd */
[----:B------:R-:W-:Y:S01]  /*13c0*/  SHF.R.S32.HI R4, RZ, 0x1f, R218 ;  /* 0x0000001fff047819 */ /* 0x000fe200000114da */
[----:B------:R0:W-:Y:S01]  /*13d0*/  STL [R1+0x44], R3 ;  /* 0x0000440301007387 */ /* 0x0001e20000100800 */
[----:B------:R-:W-:Y:S02]  /*13e0*/  SHF.R.S32.HI R4, RZ, 0x1f, R215 ;  /* 0x0000001fff047819 */ /* 0x000fe400000114d7 */
[----:B------:R-:W-:Y:S02]  /*13f0*/  SHF.R.S32.HI R4, RZ, 0x1f, R212 ;  /* 0x0000001fff047819 */ /* 0x000fe400000114d4 */
[----:B------:R-:W-:Y:S02]  /*1400*/  LEA R5, R9, UR4, 0x1 ;  /* 0x0000000409057c11 */ /* 0x000fe4000f8e08ff */
[----:B------:R-:W-:Y:S02]  /*1410*/  LEA R4, R8, UR4, 0x1 ;  /* 0x0000000408047c11 */ /* 0x000fe4000f8e08ff */
[----:B------:R-:W-:Y:S01]  /*1420*/  SHF.R.S32.HI R6, RZ, 0x1f, R223 ;  /* 0x0000001fff067819 */ /* 0x000fe200000114df */
[----:B------:R1:W-:Y:S01]  /*1430*/  STL [R1+0x38], R5 ;  /* 0x0000380501007387 */ /* 0x0003e20000100800 */
[----:B0-----:R-:W-:-:S02]  /*1440*/  LEA R3, R11, UR4, 0x1 ;  /* 0x000000040b037c11 */ /* 0x001fc4000f8e08ff */
[----:B------:R-:W-:Y:S01]  /*1450*/  SHF.R.S32.HI R6, RZ, 0x1f, R220 ;  /* 0x0000001fff067819 */ /* 0x000fe200000114dc */
[----:B------:R1:W-:Y:S01]  /*1460*/  STL [R1+0x3c], R4 ;  /* 0x00003c0401007387 */ /* 0x0003e20000100800 */
[----:B------:R-:W-:Y:S02]  /*1470*/  SHF.R.S32.HI R6, RZ, 0x1f, R217 ;  /* 0x0000001fff067819 */ /* 0x000fe400000114d9 */
[----:B------:R-:W-:Y:S01]  /*1480*/  SHF.R.S32.HI R6, RZ, 0x1f, R214 ;  /* 0x0000001fff067819 */ /* 0x000fe200000114d6 */
[----:B------:R1:W-:Y:S01]  /*1490*/  STL [R1+0x34], R3 ;  /* 0x0000340301007387 */ /* 0x0003e20000100800 */
[----:B------:R-:W-:-:S07]  /*14a0*/  SHF.R.S32.HI R229, RZ, 0x1f, R211 ;  /* 0x0000001fffe57819 */ /* 0x000fce00000114d3 */
.L_x_1853:
[----:B------:R-:W-:Y:S01]  /*14b0*/  ULDC.64 UR4, c[0x0][0xa28] ;  /* 0x00028a0000047ab9 */ /* 0x000fe20000000a00 */
[----:B0-23--:R-:W0:Y:S01]  /*14c0*/  LDC.64 R6, c[0x0][0xa08] ;  /* 0x00028200ff067b82 */ /* 0x00de220000000a00 */
[----:B------:R-:W-:Y:S01]  /*14d0*/  ISETP.NE.U32.AND P0, PT, RZ, UR4, PT ;  /* 0x00000004ff007c0c */ /* 0x000fe2000bf05070 */
[----:B------:R-:W-:Y:S01]  /*14e0*/  IMAD.MOV.U32 R13, RZ, RZ, RZ ;  /* 0x000000ffff0d7224 */ /* 0x000fe200078e00ff */
[----:B------:R-:W-:Y:S01]  /*14f0*/  ULDC.64 UR6, c[0x0][0xa20] ;  /* 0x0002880000067ab9 */ /* 0x000fe20000000a00 */
[----:B------:R-:W-:Y:S01]  /*1500*/  IMAD.MOV.U32 R129, RZ, RZ, RZ ;  /* 0x000000ffff817224 */ /* 0x000fe200078e00ff */
[----:B------:R-:W-:Y:S01]  /*1510*/  ISETP.NE.AND.EX P0, PT, RZ, UR5, PT, P0 ;  /* 0x00000005ff007c0c */ /* 0x000fe2000bf05300 */
[----:B------:R-:W-:Y:S02]  /*1520*/  ULDC.64 UR4, c[0x0][0xa18] ;  /* 0x0002860000047ab9 */ /* 0x000fe40000000a00 */
[----:B------:R-:W-:-:S04]  /*1530*/  ISETP.NE.U32.AND P1, PT, RZ, UR4, PT ;  /* 0x00000004ff007c0c */ /* 0x000fc8000bf25070 */
[----:B------:R-:W-:Y:S01]  /*1540*/  ISETP.NE.AND.EX P1, PT, RZ, UR5, PT, P1 ;  /* 0x00000005ff007c0c */ /* 0x000fe2000bf25310 */
[----:B------:R-:W-:Y:S02]  /*1550*/  ULDC.64 UR4, c[0x0][0xa08] ;  /* 0x0002820000047ab9 */ /* 0x000fe40000000a00 */
[----:B------:R-:W-:-:S03]  /*1560*/  ISETP.NE.U32.AND P3, PT, RZ, UR4, PT ;  /* 0x00000004ff007c0c */ /* 0x000fc6000bf65070 */
[----:B-1--4-:R-:W1:Y:S01]  /*1570*/  @P0 LDC.64 R4, c[0x0][0xa28] ;  /* 0x00028a00ff040b82 */ /* 0x012e620000000a00 */
[----:B------:R-:W-:Y:S01]  /*1580*/  ISETP.NE.AND.EX P3, PT, RZ, UR5, PT, P3 ;  /* 0x00000005ff007c0c */ /* 0x000fe2000bf65330 */
[----:B0-----:R-:W-:-:S06]  /*1590*/  IMAD.WIDE R10, R31, 0x4, R6 ;  /* 0x000000041f0a7825 */ /* 0x001fcc00078e0206 */
[----:B------:R-:W0:Y:S01]  /*15a0*/  @P1 LDC.64 R8, c[0x0][0xa18] ;  /* 0x00028600ff081b82 */ /* 0x000e220000000a00 */
[----:B------:R-:W-:Y:S02]  /*15b0*/  ULDC UR4, c[0x0][0x288] ;  /* 0x0000a20000047ab9 */ /* 0x000fe40000000800 */
[----:B------:R-:W-:Y:S01]  /*15c0*/  IMAD.U32 R165, RZ, RZ, UR4 ;  /* 0x00000004ffa57e24 */ /* 0x000fe2000f8e00ff */
[----:B------:R-:W-:Y:S02]  /*15d0*/  ULDC.64 UR4, c[0x0][0x418] ;  /* 0x0001060000047ab9 */ /* 0x000fe40000000a00 */
[----:B------:R2:W5:Y:S01]  /*15e0*/  @P3 LDG.E R129, desc[UR60][R10.64] ;  /* 0x0000003c0a813981 */ /* 0x000562000c1e1900 */
[----:B-1----:R-:W-:-:S05]  /*15f0*/  @P0 IMAD.WIDE R4, R31, 0x4, R4 ;  /* 0x000000041f040825 */ /* 0x002fca00078e0204 */
[----:B------:R2:W5:Y:S01]  /*1600*/  @P0 LDG.E R13, desc[UR60][R4.64] ;  /* 0x0000003c040d0981 */ /* 0x000562000c1e1900 */
[----:B0-----:R-:W-:-:S05]  /*1610*/  @P1 IMAD.WIDE R6, R31, 0x4, R8 ;  /* 0x000000041f061825 */ /* 0x001fca00078e0208 */
[----:B------:R2:W5:Y:S01]  /*1620*/  @P1 LDG.E R165, desc[UR60][R6.64] ;  /* 0x0000003c06a51981 */ /* 0x000562000c1e1900 */
[----:B------:R-:W-:Y:S01]  /*1630*/  UISETP.NE.U32.AND UP0, UPT, UR4, URZ, UPT ;  /* 0x0000003f0400728c */ /* 0x000fe2000bf05070 */
[C---:B------:R-:W-:Y:S02]  /*1640*/  LOP3.LUT R3, R30.reuse, 0xff000000, RZ, 0xc0, !PT ;  /* 0xff0000001e037812 */ /* 0x040fe400078ec0ff */
[----:B------:R-:W-:Y:S01]  /*1650*/  ULDC UR4, c[0x0][0x424] ;  /* 0x0001090000047ab9 */ /* 0x000fe20000000800 */
[----:B------:R-:W-:Y:S01]  /*1660*/  UISETP.NE.AND.EX UP0, UPT, UR5, URZ, UPT, UP0 ;  /* 0x0000003f0500728c */ /* 0x000fe2000bf05300 */
[----:B------:R-:W-:Y:S02]  /*1670*/  ISETP.NE.U32.AND P2, PT, RZ, UR6, PT ;  /* 0x00000006ff007c0c */ /* 0x000fe4000bf45070 */
[----:B------:R-:W-:Y:S01]  /*1680*/  ULDC UR5, c[0x0][0x2f0] ;  /* 0x0000bc0000057ab9 */ /* 0x000fe20000000800 */
[----:B------:R-:W-:Y:S01]  /*1690*/  USEL UR4, UR4, 0x1, UP0 ;  /* 0x0000000104047887 */ /* 0x000fe20008000000 */
[----:B------:R-:W-:-:S02]  /*16a0*/  LOP3.LUT R0, R30, 0xff0000, RZ, 0xc0, !PT ;  /* 0x00ff00001e007812 */ /* 0x000fc400078ec0ff */
[----:B------:R-:W-:Y:S01]  /*16b0*/  SHF.R.U32.HI R3, RZ, 0x8, R3 ;  /* 0x00000008ff037819 */ /* 0x000fe20000011603 */
[----:B------:R-:W-:Y:S01]  /*16c0*/  UIMAD UR4, UR4, UR5, URZ ;  /* 0x00000005040472a4 */ /* 0x000fe2000f8e023f */
[----:B------:R-:W-:Y:S02]  /*16d0*/  ISETP.NE.AND.EX P2, PT, RZ, UR7, PT, P2 ;  /* 0x00000007ff007c0c */ /* 0x000fe4000bf45320 */
[----:B------:R-:W-:Y:S01]  /*16e0*/  ULDC UR5, c[0x0][0x348] ;  /* 0x0000d20000057ab9 */ /* 0x000fe20000000800 */
[----:B------:R-:W-:Y:S02]  /*16f0*/  LEA.HI R206, R0, R3, RZ, 0x10 ;  /* 0x0000000300ce7211 */ /* 0x000fe400078f80ff */
[----:B------:R-:W-:Y:S02]  /*1700*/  LOP3.LUT R169, R30, 0xffff, RZ, 0xc0, !PT ;  /* 0x0000ffff1ea97812 */ /* 0x000fe400078ec0ff */
[----:B------:R-:W-:Y:S01]  /*1710*/  MOV R207, R31 ;  /* 0x0000001f00cf7202 */ /* 0x000fe20000000f00 */
[----:B--2---:R-:W-:Y:S06]  /*1720*/  @P1 BRA `(.L_x_1547) ;  /* 0x0000000000241947 */ /* 0x004fec0003800000 */
        /* <DEDUP_REMOVED lines=9> */
.L_x_1547:
[----:B------:R-:W-:Y:S02]  /*17c0*/  IMAD.U32 R25, RZ, RZ, UR5 ;  /* 0x00000005ff197e24 */ /* 0x000fe4000f8e00ff */
[----:B------:R-:W-:Y:S01]  /*17d0*/  IMAD.U32 R26, RZ, RZ, UR4 ;  /* 0x00000004ff1a7e24 */ /* 0x000fe2000f8e00ff */
[----:B------:R-:W-:Y:S06]  /*17e0*/  @!P2 BRA `(.L_x_1548) ;  /* 0x000000000010a947 */ /* 0x000fec0003800000 */
[----:B------:R-:W0:Y:S02]  /*17f0*/  LDC.64 R26, c[0x0][0xa20] ;  /* 0x00028800ff1a7b82 */ /* 0x000e240000000a00 */
[----:B0-----:R-:W-:-:S06]  /*1800*/  IMAD.WIDE R26, R31, 0x4, R26 ;  /* 0x000000041f1a7825 */ /* 0x001fcc00078e021a */
[----:B------:R0:W5:Y:S01]  /*1810*/  LDG.E R26, desc[UR60][R26.64] ;  /* 0x0000003c1a1a7981 */ /* 0x000162000c1e1900 */
[----:B------:R-:W-:Y:S05]  /*1820*/  BRA `(.L_x_1549) ;  /* 0x0000000000107947 */ /* 0x000fea0003800000 */
.L_x_1548:
[----:B------:R-:W-:Y:S05]  /*1830*/  @!P3 BRA `(.L_x_1549) ;  /* 0x00000000000cb947 */ /* 0x000fea0003800000 */
[----:B------:R-:W2:Y:S04]  /*1840*/  LDG.E R3, desc[UR60][R10.64] ;  /* 0x0000003c0a037981 */ /* 0x000ea8000c1e1900 */
[----:B------:R-:W2:Y:S02]  /*1850*/  LDG.E R26, desc[UR60][R10.64+0x4] ;  /* 0x0000043c0a1a7981 */ /* 0x000ea4000c1e1900 */
[----:B--2---:R-:W-:-:S07]  /*1860*/  IMAD.IADD R26, R26, 0x1, -R3 ;  /* 0x000000011a1a7824 */ /* 0x004fce00078e0a03 */
.L_x_1549:
[----:B------:R-:W-:Y:S01]  /*1870*/  ULDC.64 UR4, c[0x0][0xa10] ;  /* 0x0002840000047ab9 */ /* 0x000fe20000000a00 */
[----:B------:R-:W1:Y:S01]  /*1880*/  LDC R4, c[0x0][0x448] ;  /* 0x00011200ff047b82 */ /* 0x000e620000000800 */
[----:B------:R-:W-:-:S04]  /*1890*/  ISETP.NE.U32.AND P0, PT, RZ, UR4, PT ;  /* 0x00000004ff007c0c */ /* 0x000fc8000bf05070 */
[----:B------:R-:W-:Y:S01]  /*18a0*/  ISETP.NE.AND.EX P0, PT, RZ, UR5, PT, P0 ;  /* 0x00000005ff007c0c */ /* 0x000fe2000bf05300 */
[----:B------:R-:W-:Y:S02]  /*18b0*/  ULDC.64 UR4, c[0x0][0xa30] ;  /* 0x00028c0000047ab9 */ /* 0x000fe40000000a00 */
[----:B------:R-:W-:-:S04]  /*18c0*/  ISETP.NE.U32.AND P1, PT, RZ, UR4, PT ;  /* 0x00000004ff007c0c */ /* 0x000fc8000bf25070 */
[----:B------:R-:W-:-:S06]  /*18d0*/  ISETP.NE.AND.EX P1, PT, RZ, UR5, PT, P1 ;  /* 0x00000005ff007c0c */ /* 0x000fcc000bf25310 */
[----:B------:R-:W2:Y:S08]  /*18e0*/  @P0 LDC.64 R6, c[0x0][0xa10] ;  /* 0x00028400ff060b82 */ /* 0x000eb00000000a00 */
[----:B------:R-:W3:Y:S01]  /*18f0*/  @P1 LDC.64 R8, c[0x0][0xa30] ;  /* 0x00028c00ff081b82 */ /* 0x000ee20000000a00 */
[----:B--2---:R-:W-:-:S05]  /*1900*/  @P0 IMAD.WIDE R6, R31, 0x4, R6 ;  /* 0x000000041f060825 */ /* 0x004fca00078e0206 */
[----:B------:R-:W2:Y:S04]  /*1910*/  @P0 LDG.E R0, desc[UR60][R6.64] ;  /* 0x0000003c06000981 */ /* 0x000ea8000c1e1900 */
[----:B------:R-:W2:Y:S01]  /*1920*/  @P0 LDG.E R3, desc[UR60][R6.64+0x4] ;  /* 0x0000043c06030981 */ /* 0x000ea2000c1e1900 */
[----:B-----5:R-:W-:Y:S02]  /*1930*/  IMAD.MOV.U32 R140, RZ, RZ, R26 ;  /* 0x000000ffff8c7224 */ /* 0x020fe400078e001a */
[----:B---3--:R-:W-:-:S05]  /*1940*/  @P1 IMAD.WIDE R8, R31, 0x4, R8 ;  /* 0x000000041f081825 */ /* 0x008fca00078e0208 */
[----:B------:R3:W5:Y:S01]  /*1950*/  @P1 LDG.E R140, desc[UR60][R8.64] ;  /* 0x0000003c088c1981 */ /* 0x000762000c1e1900 */
[----:B-1----:R-:W-:Y:S01]  /*1960*/  ISETP.NE.AND P1, PT, R4, 0x1, PT ;  /* 0x000000010400780c */ /* 0x002fe20003f25270 */
[----:B------:R-:W-:Y:S01]  /*1970*/  IMAD.SHL.U32 R188, R29, 0x80, RZ ;  /* 0x000000801dbc7824 */ /* 0x000fe200078e00ff */
[----:B------:R-:W1:Y:S01]  /*1980*/  LDC.64 R4, c[0x0][0x9e0] ;  /* 0x00027800ff047b82 */ /* 0x000e620000000a00 */
[----:B------:R-:W-:-:S10]  /*1990*/  IMAD.IADD R12, R26, 0x1, -R13 ;  /* 0x000000011a0c7824 */ /* 0x000fd400078e0a0d */
[----:B------:R-:W4:Y:S08]  /*19a0*/  @P1 LDC R10, c[0x0][0x44c] ;  /* 0x00011300ff0a1b82 */ /* 0x000f300000000800 */
[----:B------:R-:W0:Y:S01]  /*19b0*/  @P1 LDC R11, c[0x0][0x450] ;  /* 0x00011400ff0b1b82 */ /* 0x000e220000000800 */
[----:B-1----:R-:W-:Y:S02]  /*19c0*/  ISETP.GE.AND P2, PT, R5, 0x1, PT ;  /* 0x000000010500780c */ /* 0x002fe40003f46270 */
[----:B--2---:R-:W-:Y:S01]  /*19d0*/  @P0 IADD3 R25, -R0, R3, RZ ;  /* 0x0000000300190210 */ /* 0x004fe20007ffe1ff */
[----:B------:R-:W-:-:S04]  /*19e0*/  VIADD R3, R188, 0x7f ;  /* 0x0000007fbc037836 */ /* 0x000fc80000000000 */
[----:B------:R-:W-:Y:S02]  /*19f0*/  IMAD.IADD R166, R12, 0x1, R25 ;  /* 0x000000010ca67824 */ /* 0x000fe400078e0219 */
[----:B----4-:R-:W-:-:S04]  /*1a00*/  @P1 IMAD.HI.U32 R6, R3, R10, RZ ;  /* 0x0000000a03061227 */ /* 0x010fc800078e00ff */
[C---:B------:R-:W-:Y:S01]  /*1a10*/  VIADD R0, R166.reuse, 0x5f ;  /* 0x0000005fa6007836 */ /* 0x040fe20000000000 */
[----:B0-----:R-:W-:Y:S02]  /*1a20*/  @P1 SHF.R.U32.HI R3, RZ, R11, R6 ;  /* 0x0000000bff031219 */ /* 0x001fe40000011606 */
[----:B------:R-:W-:Y:S01]  /*1a30*/  IADD3 R6, R166, 0x1, -R165 ;  /* 0x00000001a6067810 */ /* 0x000fe20007ffe8a5 */
[----:B------:R-:W-:-:S03]  /*1a40*/  IMAD.HI R0, R0, 0x2aaaaaab, RZ ;  /* 0x2aaaaaab00007827 */ /* 0x000fc600078e02ff */
[----:B------:R-:W-:Y:S02]  /*1a50*/  IADD3 R3, R6, R3, RZ ;  /* 0x0000000306037210 */ /* 0x000fe40007ffe0ff */
[----:B------:R-:W-:-:S03]  /*1a60*/  SHF.R.U32.HI R141, RZ, 0x1f, R0 ;  /* 0x0000001fff8d7819 */ /* 0x000fc60000011600 */
[----:B------:R-:W-:Y:S01]  /*1a70*/  IMAD.IADD R4, R3, 0x1, R4 ;  /* 0x0000000103047824 */ /* 0x000fe200078e0204 */
[----:B------:R-:W-:Y:S01]  /*1a80*/  LEA.HI.SX32 R141, R0, R141, 0x1c ;  /* 0x0000008d008d7211 */ /* 0x000fe200078fe2ff */
[----:B---3--:R-:W-:Y:S06]  /*1a90*/  @!P2 BRA `(.L_x_1550) ;  /* 0x000000000048a947 */ /* 0x008fec0003800000 */
        /* <DEDUP_REMOVED lines=11> */
.L_x_1552:
[----:B------:R-:W-:-:S13]  /*1b50*/  ISETP.NE.AND P0, PT, R5, 0x1, PT ;  /* 0x000000010500780c */ /* 0x000fda0003f05270 */
[----:B------:R-:W0:Y:S02]  /*1b60*/  @P0 LDC.64 R6, c[0x0][0x9e8] ;  /* 0x00027a00ff060b82 */ /* 0x000e240000000a00 */
[----:B0-----:R-:W-:-:S05]  /*1b70*/  @P0 IMAD.HI.U32 R6, R0, R6, RZ ;  /* 0x0000000600060227 */ /* 0x001fca00078e00ff */
[----:B------:R-:W-:-:S07]  /*1b80*/  @P0 SHF.R.U32.HI R0, RZ, R7, R6 ;  /* 0x00000007ff000219 */ /* 0x000fce0000011606 */
.L_x_1553:
[----:B------:R-:W-:Y:S05]  /*1b90*/  BSYNC B0 ;  /* 0x0000000000007941 */ /* 0x000fea0003800000 */
.L_x_1551:
[----:B------:R-:W-:-:S05]  /*1ba0*/  IMAD R3, R0, R5, R5 ;  /* 0x0000000500037224 */ /* 0x000fca00078e0205 */
[----:B------:R-:W-:-:S07]  /*1bb0*/  VIMNMX R4, R4, R3, PT ;  /* 0x0000000304047248 */ /* 0x000fce0003fe0100 */
.L_x_1550:
[----:B------:R-:W0:Y:S01]  /*1bc0*/  @P1 LDC R3, c[0x0][0x44c] ;  /* 0x00011300ff031b82 */ /* 0x000e220000000800 */
[----:B------:R-:W-:Y:S01]  /*1bd0*/  VIADD R4, R4, 0x5f ;  /* 0x0000005f04047836 */ /* 0x000fe20000000000 */
[----:B------:R-:W-:Y:S01]  /*1be0*/  IADD3 R193, R166, -R165, RZ ;  /* 0x800000a5a6c17210 */ /* 0x000fe20007ffe0ff */
[----:B------:R-:W-:Y:S01]  /*1bf0*/  IMAD.MOV.U32 R0, RZ, RZ, R188 ;  /* 0x000000ffff007224 */ /* 0x000fe200078e00bc */
[----:B------:R-:W-:Y:S01]  /*1c00*/  ULDC UR4, c[0x0][0x9dc] ;  /* 0x0002770000047ab9 */ /* 0x000fe20000000800 */
[----:B------:R-:W-:-:S03]  /*1c10*/  IMAD.HI R4, R4, 0x2aaaaaab, RZ ;  /* 0x2aaaaaab04047827 */ /* 0x000fc600078e02ff */
[----:B------:R-:W1:Y:S01]  /*1c20*/  @P1 LDC R7, c[0x0][0x450] ;  /* 0x00011400ff071b82 */ /* 0x000e620000000800 */
        /* <DEDUP_REMOVED lines=18> */
.L_x_1556:
[----:B------:R-:W-:-:S13]  /*1d50*/  ISETP.NE.AND P0, PT, R5, 0x1, PT ;  /* 0x000000010500780c */ /* 0x000fda0003f05270 */
[----:B------:R-:W0:Y:S02]  /*1d60*/  @P0 LDC.64 R6, c[0x0][0x9e8] ;  /* 0x00027a00ff060b82 */ /* 0x000e240000000a00 */
[----:B0-----:R-:W-:-:S05]  /*1d70*/  @P0 IMAD.HI.U32 R4, R0, R6, RZ ;  /* 0x0000000600040227 */ /* 0x001fca00078e00ff */
[----:B------:R-:W-:-:S07]  /*1d80*/  @P0 SHF.R.U32.HI R0, RZ, R7, R4 ;  /* 0x00000007ff000219 */ /* 0x000fce0000011604 */
.L_x_1557:
[----:B------:R-:W-:Y:S05]  /*1d90*/  BSYNC B0 ;  /* 0x0000000000007941 */ /* 0x000fea0003800000 */
.L_x_1555:
[----:B------:R-:W-:-:S05]  /*1da0*/  IMAD R0, R0, R5, RZ ;  /* 0x0000000500007224 */ /* 0x000fca00078e02ff */
[----:B------:R-:W-:-:S07]  /*1db0*/  VIMNMX R3, R3, R0, !PT ;  /* 0x0000000003037248 */ /* 0x000fce0007fe0100 */
.L_x_1554:
[----:B------:R-:W-:Y:S01]  /*1dc0*/  IMAD.HI R3, R3, 0x2aaaaaab, RZ ;  /* 0x2aaaaaab03037827 */ /* 0x000fe200078e02ff */
[----:B------:R-:W-:Y:S01]  /*1dd0*/  BSSY B0, `(.L_x_1558) ;  /* 0x0000028000007945 */ /* 0x000fe20003800000 */
[----:B------:R-:W-:Y:S02]  /*1de0*/  LOP3.LUT R210, R206, 0xff, RZ, 0xc0, !PT ;  /* 0x000000ffced27812 */ /* 0x000fe400078ec0ff */
[----:B------:R-:W-:Y:S02]  /*1df0*/  SHF.R.U32.HI R206, RZ, 0x10, R206 ;  /* 0x00000010ffce7819 */ /* 0x000fe400000116ce */
[----:B------:R-:W-:-:S04]  /*1e00*/  SHF.R.U32.HI R0, RZ, 0x1f, R3 ;  /* 0x0000001fff007819 */ /* 0x000fc80000011603 */
[----:B------:R-:W-:Y:S01]  /*1e10*/  LEA.HI.SX32 R0, R3, R0, 0x1c ;  /* 0x0000000003007211 */ /* 0x000fe200078fe2ff */
[----:B------:R-:W-:-:S03]  /*1e20*/  IMAD.MOV.U32 R3, RZ, RZ, RZ ;  /* 0x000000ffff037224 */ /* 0x000fc600078e00ff */
[----:B------:R-:W-:-:S04]  /*1e30*/  VIMNMX R9, RZ, R0, !PT ;  /* 0x00000000ff097248 */ /* 0x000fc80007fe0100 */
[----:B------:R-:W-:-:S13]  /*1e40*/  ISETP.GT.AND P0, PT, R8, R9, PT ;  /* 0x000000090800720c */ /* 0x000fda0003f04270 */
[----:B------:R-:W-:Y:S05]  /*1e50*/  @!P0 BRA `(.L_x_1559) ;  /* 0x00000000007c8947 */ /* 0x000fea0003800000 */
[----:B------:R-:W-:Y:S01]  /*1e60*/  ISETP.NE.AND P0, PT, R206, RZ, PT ;  /* 0x000000ffce00720c */ /* 0x000fe20003f05270 */
[----:B------:R-:W-:-:S03]  /*1e70*/  ULDC UR4, c[0x0][0x9f0] ;  /* 0x00027c0000047ab9 */ /* 0x000fc60000000800 */
[----:B------:R-:W-:-:S04]  /*1e80*/  SEL R11, R206, UR4, P0 ;  /* 0x00000004ce0b7c07 */ /* 0x000fc80008000000 */
[-C--:B------:R-:W-:Y:S02]  /*1e90*/  IABS R6, R11.reuse ;  /* 0x0000000b00067213 */ /* 0x080fe40000000000 */
[----:B------:R-:W-:Y:S02]  /*1ea0*/  IADD3 R0, R11, -0x1, R8 ;  /* 0xffffffff0b007810 */ /* 0x000fe40007ffe008 */
[----:B------:R-:W0:Y:S01]  /*1eb0*/  I2F.RP R3, R6 ;  /* 0x0000000600037306 */ /* 0x000e220000209400 */
[----:B------:R-:W-:Y:S02]  /*1ec0*/  IABS R13, R11 ;  /* 0x0000000b000d7213 */ /* 0x000fe40000000000 */
[----:B------:R-:W-:-:S04]  /*1ed0*/  IADD3 R0, -R9, R0, RZ ;  /* 0x0000000009007210 */ /* 0x000fc80007ffe1ff */
[----:B------:R-:W-:Y:S02]  /*1ee0*/  IABS R10, R0 ;  /* 0x00000000000a7213 */ /* 0x000fe40000000000 */
[----:B------:R-:W-:-:S04]  /*1ef0*/  LOP3.LUT R0, R0, R11, RZ, 0x3c, !PT ;  /* 0x0000000b00007212 */ /* 0x000fc800078e3cff */
[----:B------:R-:W-:Y:S01]  /*1f00*/  ISETP.GE.AND P2, PT, R0, RZ, PT ;  /* 0x000000ff0000720c */ /* 0x000fe20003f46270 */
[----:B0-----:R-:W0:Y:S02]  /*1f10*/  MUFU.RCP R3, R3 ;  /* 0x0000000300037308 */ /* 0x001e240000001000 */
[----:B0-----:R-:W-:Y:S02]  /*1f20*/  VIADD R4, R3, 0xffffffe ;  /* 0x0ffffffe03047836 */ /* 0x001fe40000000000 */
[----:B------:R-:W-:-:S04]  /*1f30*/  IMAD.MOV R3, RZ, RZ, -R13 ;  /* 0x000000ffff037224 */ /* 0x000fc800078e0a0d */
[----:B------:R0:W1:Y:S02]  /*1f40*/  F2I.FTZ.U32.TRUNC.NTZ R5, R4 ;  /* 0x0000000400057305 */ /* 0x000064000021f000 */
[----:B0-----:R-:W-:Y:S02]  /*1f50*/  IMAD.MOV.U32 R4, RZ, RZ, RZ ;  /* 0x000000ffff047224 */ /* 0x001fe400078e00ff */
[----:B-1----:R-:W-:-:S04]  /*1f60*/  IMAD.MOV R7, RZ, RZ, -R5 ;  /* 0x000000ffff077224 */ /* 0x002fc800078e0a05 */
        /* <DEDUP_REMOVED lines=14> */
.L_x_1559:
[----:B------:R-:W-:Y:S05]  /*2050*/  BSYNC B0 ;  /* 0x0000000000007941 */ /* 0x000fea0003800000 */
.L_x_1558:
[----:B------:R-:W-:-:S05]  /*2060*/  IMAD R0, R210, R3, R9 ;  /* 0x00000003d2007224 */ /* 0x000fca00078e0209 */
[C---:B------:R-:W-:Y:S01]  /*2070*/  VIADDMNMX R3, R0.reuse, R3, R8, PT ;  /* 0x0000000300037246 */ /* 0x040fe20003800108 */
[----:B------:R-:W-:-:S04]  /*2080*/  IMAD R0, R0, 0x60, -R12 ;  /* 0x0000006000007824 */ /* 0x000fc800078e0a0c */
[----:B------:R-:W-:Y:S01]  /*2090*/  IMAD R4, R3, 0x60, -R12 ;  /* 0x0000006003047824 */ /* 0x000fe200078e0a0c */
[----:B------:R-:W-:-:S04]  /*20a0*/  VIMNMX R0, RZ, R0, !PT ;  /* 0x00000000ff007248 */ /* 0x000fc80007fe0100 */
[----:B------:R-:W-:Y:S01]  /*20b0*/  VIMNMX R3, R4, R25, PT ;  /* 0x0000001904037248 */ /* 0x000fe20003fe0100 */
[----:B------:R-:W-:-:S03]  /*20c0*/  IMAD.WIDE.U32 R4, R0, -0x55555555, RZ ;  /* 0xaaaaaaab00047825 */ /* 0x000fc600078e00ff */
[----:B------:R-:W-:Y:S02]  /*20d0*/  ISETP.GT.AND P0, PT, R3, R0, PT ;  /* 0x000000000300720c */ /* 0x000fe40003f04270 */
[----:B------:R-:W-:-:S05]  /*20e0*/  SHF.R.U32.HI R125, RZ, 0x6, R5 ;  /* 0x00000006ff7d7819 */ /* 0x000fca0000011605 */
[----:B------:R-:W-:-:S06]  /*20f0*/  IMAD.MOV.U32 R24, RZ, RZ, R125 ;  /* 0x000000ffff187224 */ /* 0x000fcc00078e007d */
[----:B------:R-:W-:-:S04]  /*2100*/  @P0 VIADD R0, R3, 0x5f ;  /* 0x0000005f03000836 */ /* 0x000fc80000000000 */
[----:B------:R-:W-:-:S05]  /*2110*/  @P0 IMAD.HI R0, R0, 0x2aaaaaab, RZ ;  /* 0x2aaaaaab00000827 */ /* 0x000fca00078e02ff */
[----:B------:R-:W-:-:S04]  /*2120*/  @P0 SHF.R.U32.HI R3, RZ, 0x1f, R0 ;  /* 0x0000001fff030819 */ /* 0x000fc80000011600 */
[----:B------:R-:W-:Y:S02]  /*2130*/  @P0 LEA.HI.SX32 R24, R0, R3, 0x1c ;  /* 0x0000000300180211 */ /* 0x000fe400078fe2ff */
[----:B------:R-:W-:Y:S02]  /*2140*/  PLOP3.LUT P0, PT, PT, PT, PT, 0x80, 0x0 ;  /* 0x000000000000781c */ /* 0x000fe40003f0f070 */
        /* <DEDUP_REMOVED lines=14> */
[----:B------:R-:W-:Y:S01]  /*2230*/  MOV R8, 0x70 ;  /* 0x0000007000087802 */ /* 0x000fe20000000f00 */
[----:B------:R-:W-:Y:S02]  /*2240*/  IMAD.U32 R7, RZ, RZ, UR5 ;  /* 0x00000005ff077e24 */ /* 0x000fe4000f8e00ff */
[----:B------:R-:W-:-:S02]  /*2250*/  IMAD.U32 R10, RZ, RZ, UR6 ;  /* 0x00000006ff0a7e24 */ /* 0x000fc4000f8e00ff */
[----:B------:R-:W-:Y:S02]  /*2260*/  IMAD.U32 R11, RZ, RZ, UR7 ;  /* 0x00000007ff0b7e24 */ /* 0x000fe4000f8e00ff */
[----:B------:R-:W-:Y:S02]  /*2270*/  IMAD.MOV.U32 R12, RZ, RZ, 0x1 ;  /* 0x00000001ff0c7424 */ /* 0x000fe400078e00ff */
[----:B------:R-:W-:-:S07]  /*2280*/  IMAD.MOV.U32 R13, RZ, RZ, RZ ;  /* 0x000000ffff0d7224 */ /* 0x000fce00078e00ff */
[----:B------:R-:W-:-:S07]  /*2290*/  LEPC R20, `(.L_x_1562) ;  /* 0x000000001014794e */ /* 0x000fce0000000000 */
[----:B0----5:R-:W-:Y:S05]  /*22a0*/  CALL.ABS.NOINC R14 ;  /* 0x000000000e007343 */ /* 0x021fea0003c00000 */
.L_x_1562:
[----:B------:R-:W-:Y:S05]  /*22b0*/  BSYNC B6 ;  /* 0x0000000000067941 */ /* 0x000fea0003800000 */
.L_x_1561:
        /* <DEDUP_REMOVED lines=9> */
[----:B------:R-:W-:Y:S01]  /*2350*/  IMAD.U32 R5, RZ, RZ, UR5 ;  /* 0x00000005ff057e24 */ /* 0x000fe2000f8e00ff */
[----:B------:R-:W0:Y:S01]  /*2360*/  LDC.64 R14, c[0x4][R14] ;  /* 0x010000000e0e7b82 */ /* 0x000e220000000a00 */
[----:B------:R-:W-:Y:S01]  /*2370*/  ULDC.64 UR4, c[0x4][0x80] ;  /* 0x0100200000047ab9 */ /* 0x000fe20000000a00 */
[----:B------:R-:W-:Y:S01]  /*2380*/  IMAD.U32 R7, RZ, RZ, UR7 ;  /* 0x00000007ff077e24 */ /* 0x000fe2000f8e00ff */
[----:B------:R-:W-:Y:S01]  /*2390*/  MOV R13, RZ ;  /* 0x000000ff000d7202 */ /* 0x000fe20000000f00 */
[----:B------:R-:W-:-:S02]  /*23a0*/  IMAD.U32 R10, RZ, RZ, UR4 ;  /* 0x00000004ff0a7e24 */ /* 0x000fc4000f8e00ff */
[----:B------:R-:W-:Y:S02]  /*23b0*/  IMAD.U32 R11, RZ, RZ, UR5 ;  /* 0x00000005ff0b7e24 */ /* 0x000fe4000f8e00ff */
[----:B------:R-:W-:Y:S02]  /*23c0*/  IMAD.MOV.U32 R8, RZ, RZ, 0x70 ;  /* 0x00000070ff087424 */ /* 0x000fe400078e00ff */
[----:B------:R-:W-:-:S07]  /*23d0*/  IMAD.MOV.U32 R12, RZ, RZ, 0x1 ;  /* 0x00000001ff0c7424 */ /* 0x000fce00078e00ff */
[----:B------:R-:W-:-:S07]  /*23e0*/  LEPC R20, `(.L_x_1564) ;  /* 0x000000001014794e */ /* 0x000fce0000000000 */
[----:B0----5:R-:W-:Y:S05]  /*23f0*/  CALL.ABS.NOINC R14 ;  /* 0x000000000e007343 */ /* 0x021fea0003c00000 */
.L_x_1564:
[----:B------:R-:W-:Y:S05]  /*2400*/  BSYNC B6 ;  /* 0x0000000000067941 */ /* 0x000fea0003800000 */
.L_x_1563:
[----:B------:R-:W-:Y:S01]  /*2410*/  ULDC.64 UR4, c[0x0][0x9f8] ;  /* 0x00027e0000047ab9 */ /* 0x000fe20000000a00 */
[----:B------:R-:W-:Y:S01]  /*2420*/  IMAD.MOV.U32 R100, RZ, RZ, R31 ;  /* 0x000000ffff647224 */ /* 0x000fe200078e001f */
[----:B------:R-:W-:Y:S01]  /*2430*/  ISETP.NE.U32.AND P0, PT, RZ, UR4, PT ;  /* 0x00000004ff007c0c */ /* 0x000fe2000bf05070 */
[----:B------:R-:W-:Y:S01]  /*2440*/  ULDC UR4, c[0x0][0x2f4] ;  /* 0x0000bd0000047ab9 */ /* 0x000fe20000000800 */
[----:B------:R-:W0:Y:S02]  /*2450*/  LDC.64 R94, c[0x0][0x3f8] ;  /* 0x0000fe00ff5e7b82 */ /* 0x000e240000000a00 */
[----:B------:R-:W-:Y:S01]  /*2460*/  ISETP.NE.AND.EX P0, PT, RZ, UR5, PT, P0 ;  /* 0x00000005ff007c0c */ /* 0x000fe2000bf05300 */
[----:B------:R-:W-:-:S05]  /*2470*/  ULDC UR5, c[0x0][0x320] ;  /* 0x0000c80000057ab9 */ /* 0x000fca0000000800 */
[----:B------:R-:W1:Y:S08]  /*2480*/  LDC R13, c[0x0][0x3f4] ;  /* 0x0000fd00ff0d7b82 */ /* 0x000e700000000800 */
[----:B------:R-:W2:Y:S08]  /*2490*/  @P0 LDC.64 R4, c[0x0][0x9f8] ;  /* 0x00027e00ff040b82 */ /* 0x000eb00000000a00 */
[----:B------:R-:W3:Y:S01]  /*24a0*/  LDC.64 R88, c[0x0][0x408] ;  /* 0x00010200ff587b82 */ /* 0x000ee20000000a00 */
[----:B--2---:R-:W-:-:S05]  /*24b0*/  @P0 IMAD.WIDE R4, R31, 0x4, R4 ;  /* 0x000000041f040825 */ /* 0x004fca00078e0204 */
[----:B------:R2:W4:Y:S01]  /*24c0*/  @P0 LDG.E R100, desc[UR60][R4.64] ;  /* 0x0000003c04640981 */ /* 0x000522000c1e1900 */
[C---:B------:R-:W-:Y:S01]  /*24d0*/  ISETP.GE.AND P1, PT, R167.reuse, UR4, PT ;  /* 0x00000004a7007c0c */ /* 0x040fe2000bf26270 */
[--C-:B0-----:R-:W-:Y:S01]  /*24e0*/  IMAD.WIDE.U32 R96, R174, R94, R18.reuse ;  /* 0x0000005eae607225 */ /* 0x101fe200078e0012 */
[----:B------:R-:W-:Y:S01]  /*24f0*/  ISETP.GE.AND P0, PT, R18, UR4, PT ;  /* 0x0000000412007c0c */ /* 0x000fe2000bf06270 */
[----:B------:R-:W0:Y:S01]  /*2500*/  S2R R194, SR_TID.X ;  /* 0x0000000000c27919 */ /* 0x000e220000002100 */
[----:B------:R-:W-:Y:S01]  /*2510*/  SEL R3, RZ, 0xffffffff, P1 ;  /* 0xffffffffff037807 */ /* 0x000fe20000800000 */
[----:B---3--:R-:W-:Y:S01]  /*2520*/  IMAD.WIDE.U32 R90, R174, R88, R18 ;  /* 0x00000058ae5a7225 */ /* 0x008fe200078e0012 */
[----:B------:R-:W-:Y:S02]  /*2530*/  SEL R0, RZ, 0x1, P0 ;  /* 0x00000001ff007807 */ /* 0x000fe40000000000 */
[----:B------:R-:W-:Y:S01]  /*2540*/  ISETP.GE.AND P0, PT, R167, UR5, PT ;  /* 0x00000005a7007c0c */ /* 0x000fe2000bf06270 */
[----:B------:R-:W-:Y:S01]  /*2550*/  IMAD.SHL.U32 R3, R3, 0x2, RZ ;  /* 0x0000000203037824 */ /* 0x000fe200078e00ff */
[----:B------:R-:W-:Y:S01]  /*2560*/  ISETP.GE.AND P1, PT, R22, UR4, PT ;  /* 0x0000000416007c0c */ /* 0x000fe2000bf26270 */
[----:B------:R-:W-:Y:S01]  /*2570*/  IMAD.MOV.U32 R126, RZ, RZ, 0x20 ;  /* 0x00000020ff7e7424 */ /* 0x000fe200078e00ff */
[----:B------:R-:W-:Y:S01]  /*2580*/  SHF.R.S32.HI R9, RZ, 0x1f, R174 ;  /* 0x0000001fff097819 */ /* 0x000fe200000114ae */
[----:B------:R-:W-:Y:S01]  /*2590*/  IMAD.SHL.U32 R108, R88, 0x40, RZ ;  /* 0x00000040586c7824 */ /* 0x000fe200078e00ff */
[----:B------:R-:W-:Y:S01]  /*25a0*/  LOP3.LUT R0, R3, 0x2, R0, 0xe2, !PT ;  /* 0x0000000203007812 */ /* 0x000fe200078ee200 */
[----:B------:R-:W-:Y:S01]  /*25b0*/  IMAD.IADD R129, R129, 0x1, R26 ;  /* 0x0000000181817824 */ /* 0x000fe200078e021a */
[----:B------:R-:W-:Y:S01]  /*25c0*/  SEL R3, RZ, 0xffffffff, P0 ;  /* 0xffffffffff037807 */ /* 0x000fe20000000000 */
[----:B------:R-:W-:Y:S01]  /*25d0*/  IMAD R112, R209, 0x40, R174 ;  /* 0x00000040d1707824 */ /* 0x000fe200078e02ae */
[----:B------:R-:W-:Y:S01]  /*25e0*/  ISETP.GE.AND P0, PT, R168, UR4, PT ;  /* 0x00000004a8007c0c */ /* 0x000fe2000bf06270 */
[----:B-1----:R-:W-:Y:S01]  /*25f0*/  IMAD.SHL.U32 R124, R13, 0x2, RZ ;  /* 0x000000020d7c7824 */ /* 0x002fe200078e00ff */
[----:B--2---:R-:W-:Y:S01]  /*2600*/  SEL R4, RZ, 0x8, P1 ;  /* 0x00000008ff047807 */ /* 0x004fe20000800000 */
[----:B------:R-:W-:Y:S01]  /*2610*/  IMAD.SHL.U32 R6, R3, 0x2, RZ ;  /* 0x0000000203067824 */ /* 0x000fe200078e00ff */
[----:B------:R-:W-:-:S02]  /*2620*/  SEL R3, RZ, 0x4, P0 ;  /* 0x00000004ff037807 */ /* 0x000fc40000000000 */
[----:B------:R-:W-:Y:S02]  /*2630*/  ISETP.GE.AND P2, PT, R18, UR5, PT ;  /* 0x0000000512007c0c */ /* 0x000fe4000bf46270 */
[----:B------:R-:W-:Y:S01]  /*2640*/  LOP3.LUT R0, R4, R0, R3, 0xfe, !PT ;  /* 0x0000000004007212 */ /* 0x000fe200078efe03 */
[C---:B------:R-:W-:Y:S01]  /*2650*/  IMAD R3, R9.reuse, R94, RZ ;  /* 0x0000005e09037224 */ /* 0x040fe200078e02ff */
[--C-:B------:R-:W-:Y:S01]  /*2660*/  SHF.R.S32.HI R163, RZ, 0x1f, R162.reuse ;  /* 0x0000001fffa37819 */ /* 0x100fe200000114a2 */
[----:B------:R-:W-:Y:S01]  /*2670*/  IMAD R9, R9, R88, RZ ;  /* 0x0000005809097224 */ /* 0x000fe200078e02ff */
[----:B------:R-:W-:Y:S01]  /*2680*/  SEL R5, RZ, 0x1, P2 ;  /* 0x00000001ff057807 */ /* 0x000fe20001000000 */
[----:B------:R-:W-:Y:S01]  /*2690*/  IMAD R3, R174, R95, R3 ;  /* 0x0000005fae037224 */ /* 0x000fe200078e0203 */
[----:B------:R-:W-:Y:S01]  /*26a0*/  ISETP.GE.AND P0, PT, R160, UR4, PT ;  /* 0x00000004a0007c0c */ /* 0x000fe2000bf06270 */
[----:B------:R-:W-:Y:S01]  /*26b0*/  IMAD.WIDE.U32 R98, R174, R94, R162 ;  /* 0x0000005eae627225 */ /* 0x000fe200078e00a2 */
[----:B------:R-:W-:-:S02]  /*26c0*/  ISETP.GE.AND P1, PT, R168, UR5, PT ;  /* 0x00000005a8007c0c */ /* 0x000fc4000bf26270 */
[-C--:B------:R-:W-:Y:S01]  /*26d0*/  ISETP.GE.AND P3, PT, R18, R13.reuse, PT ;  /* 0x0000000d1200720c */ /* 0x080fe20003f66270 */
[----:B------:R-:W-:Y:S01]  /*26e0*/  IMAD.IADD R99, R99, 0x1, R3 ;  /* 0x0000000163637824 */ /* 0x000fe200078e0203 */
[----:B------:R-:W-:Y:S01]  /*26f0*/  LOP3.LUT R5, R6, 0x2, R5, 0xe2, !PT ;  /* 0x0000000206057812 */ /* 0x000fe200078ee205 */
[----:B------:R-:W-:Y:S01]  /*2700*/  IMAD.WIDE.U32 R92, R174, R88, R162 ;  /* 0x00000058ae5c7225 */ /* 0x000fe200078e00a2 */
[----:B------:R-:W-:Y:S02]  /*2710*/  SEL R7, RZ, 0x10, P0 ;  /* 0x00000010ff077807 */ /* 0x000fe40000000000 */
[----:B------:R-:W-:Y:S01]  /*2720*/  SEL R4, RZ, 0x4, P1 ;  /* 0x00000004ff047807 */ /* 0x000fe20000800000 */
[----:B-----5:R-:W-:Y:S01]  /*2730*/  IMAD.WIDE.U32 R98, R140, R94, R98 ;  /* 0x0000005e8c627225 */ /* 0x020fe200078e0062 */
[----:B------:R-:W-:Y:S02]  /*2740*/  ISETP.GE.AND P2, PT, R167, R13, PT ;  /* 0x0000000da700720c */ /* 0x000fe40003f46270 */
[----:B------:R-:W-:-:S02]  /*2750*/  IADD3 R97, R3, R97, RZ ;  /* 0x0000006103617210 */ /* 0x000fc40007ffe0ff */
[----:B------:R-:W-:Y:S02]  /*2760*/  SEL R3, R13, RZ, P3 ;  /* 0x000000ff0d037207 */ /* 0x000fe40001800000 */
[----:B------:R-:W-:Y:S01]  /*2770*/  LOP3.LUT R4, R5, R4, RZ, 0xfc, !PT ;  /* 0x0000000405047212 */ /* 0x000fe200078efcff */
[----:B------:R-:W-:Y:S01]  /*2780*/  IMAD R5, R174, R89, R9 ;  /* 0x00000059ae057224 */ /* 0x000fe200078e0209 */
[----:B------:R-:W-:Y:S01]  /*2790*/  LOP3.LUT R7, R0, R7, RZ, 0xfc, !PT ;  /* 0x0000000700077212 */ /* 0x000fe200078efcff */
[----:B------:R-:W-:Y:S01]  /*27a0*/  IMAD.IADD R3, R18, 0x1, R3 ;  /* 0x0000000112037824 */ /* 0x000fe200078e0203 */
[----:B------:R-:W-:Y:S01]  /*27b0*/  SEL R0, R13, RZ, P2 ;  /* 0x000000ff0d007207 */ /* 0x000fe20001000000 */
[----:B------:R-:W-:Y:S01]  /*27c0*/  IMAD.IADD R93, R93, 0x1, R5 ;  /* 0x000000015d5d7824 */ /* 0x000fe200078e0205 */
[----:B------:R-:W-:Y:S01]  /*27d0*/  ISETP.GE.AND P1, PT, R168, R13, PT ;  /* 0x0000000da800720c */ /* 0x000fe20003f26270 */
[----:B------:R-:W-:Y:S01]  /*27e0*/  IMAD.IADD R91, R5, 0x1, R91 ;  /* 0x00000001055b7824 */ /* 0x000fe200078e025b */
[----:B------:R-:W-:Y:S01]  /*27f0*/  SHF.R.U32.HI R21, RZ, 0x3, R181 ;  /* 0x00000003ff157819 */ /* 0x000fe200000116b5 */
[----:B------:R-:W-:Y:S01]  /*2800*/  IMAD.IADD R5, R167, 0x1, R0 ;  /* 0x00000001a7057824 */ /* 0x000fe200078e0200 */
[----:B------:R-:W-:Y:S01]  /*2810*/  SHF.R.S32.HI R0, RZ, 0x1f, R3 ;  /* 0x0000001fff007819 */ /* 0x000fe20000011403 */
[----:B------:R-:W-:Y:S01]  /*2820*/  IMAD.WIDE.U32 R96, R140, R94, R96 ;  /* 0x0000005e8c607225 */ /* 0x000fe200078e0060 */
[----:B------:R-:W-:-:S02]  /*2830*/  SEL R9, R13, RZ, P1 ;  /* 0x000000ff0d097207 */ /* 0x000fc40000800000 */
[----:B------:R-:W-:Y:S01]  /*2840*/  SHF.R.S32.HI R8, RZ, 0x1f, R5 ;  /* 0x0000001fff087819 */ /* 0x000fe20000011405 */
[-C--:B------:R-:W-:Y:S01]  /*2850*/  IMAD.WIDE.U32 R92, R140, R88.reuse, R92 ;  /* 0x000000588c5c7225 */ /* 0x080fe200078e005c */
[CC--:B------:R-:W-:Y:S02]  /*2860*/  LEA.HI R6, R0.reuse, R3.reuse, RZ, 0x3 ;  /* 0x0000000300067211 */ /* 0x0c0fe400078f18ff */
[----:B------:R-:W-:Y:S01]  /*2870*/  LEA.HI R0, R0, R3, RZ, 0x6 ;  /* 0x0000000300007211 */ /* 0x000fe200078f30ff */
[----:B------:R-:W-:Y:S01]  /*2880*/  IMAD.IADD R11, R168, 0x1, R9 ;  /* 0x00000001a80b7824 */ /* 0x000fe200078e0209 */
[-C--:B------:R-:W-:Y:S01]  /*2890*/  LEA.HI R3, R8, R5.reuse, RZ, 0x6 ;  /* 0x0000000508037211 */ /* 0x080fe200078f30ff */
[----:B------:R-:W-:Y:S01]  /*28a0*/  IMAD.WIDE.U32 R90, R140, R88, R90 ;  /* 0x000000588c5a7225 */ /* 0x000fe200078e005a */
[----:B------:R-:W-:Y:S02]  /*28b0*/  LEA.HI R12, R8, R5, RZ, 0x3 ;  /* 0x00000005080c7211 */ /* 0x000fe400078f18ff */
[----:B------:R-:W-:-:S02]  /*28c0*/  SHF.R.S32.HI R0, RZ, 0x6, R0 ;  /* 0x00000006ff007819 */ /* 0x000fc40000011400 */
[----:B------:R-:W-:Y:S02]  /*28d0*/  SHF.R.S32.HI R8, RZ, 0x6, R3 ;  /* 0x00000006ff087819 */ /* 0x000fe40000011403 */
[----:B------:R-:W-:Y:S01]  /*28e0*/  LOP3.LUT R3, R185, 0x38, R6, 0xf8, !PT ;  /* 0x00000038b9037812 */ /* 0x000fe200078ef806 */
[C---:B------:R-:W-:Y:S01]  /*28f0*/  IMAD R139, R0.reuse, 0x1800, R187 ;  /* 0x00001800008b7824 */ /* 0x040fe200078e02bb */
[----:B------:R-:W-:Y:S01]  /*2900*/  SHF.R.S32.HI R14, RZ, 0x1f, R11 ;  /* 0x0000001fff0e7819 */ /* 0x000fe2000001140b */
[--C-:B------:R-:W-:Y:S01]  /*2910*/  IMAD R137, R0, 0x1800, R200.reuse ;  /* 0x0000180000897824 */ /* 0x100fe200078e02c8 */
[----:B------:R-:W-:Y:S01]  /*2920*/  LOP3.LUT R0, R3, R186, RZ, 0x3c, !PT ;  /* 0x000000ba03007212 */ /* 0x000fe200078e3cff */
[C---:B------:R-:W-:Y:S01]  /*2930*/  IMAD R135, R8.reuse, 0x1800, R200 ;  /* 0x0000180008877824 */ /* 0x040fe200078e02c8 */
[----:B------:R-:W-:Y:S01]  /*2940*/  LOP3.LUT R9, R181, 0x38, R6, 0xf8, !PT ;  /* 0x00000038b5097812 */ /* 0x000fe200078ef806 */
[----:B------:R-:W-:Y:S01]  /*2950*/  IMAD R138, R8, 0x1800, R187 ;  /* 0x00001800088a7824 */ /* 0x000fe200078e02bb */
[----:B------:R-:W-:-:S02]  /*2960*/  IADD3 R139, R139, R0, RZ ;  /* 0x000000008b8b7210 */ /* 0x000fc40007ffe0ff */
[--C-:B------:R-:W-:Y:S02]  /*2970*/  LOP3.LUT R0, R181, 0x38, R12.reuse, 0xf8, !PT ;  /* 0x00000038b5007812 */ /* 0x100fe400078ef80c */
[CC--:B------:R-:W-:Y:S02]  /*2980*/  LEA.HI R20, R14.reuse, R11.reuse, RZ, 0x3 ;  /* 0x0000000b0e147211 */ /* 0x0c0fe400078f18ff */
[----:B------:R-:W-:Y:S02]  /*2990*/  LOP3.LUT R5, R185, 0x38, R12, 0xf8, !PT ;  /* 0x00000038b9057812 */ /* 0x000fe400078ef80c */
[----:B------:R-:W-:Y:S02]  /*29a0*/  LEA.HI R11, R14, R11, RZ, 0x6 ;  /* 0x0000000b0e0b7211 */ /* 0x000fe400078f30ff */
[-C--:B------:R-:W-:Y:S02]  /*29b0*/  LOP3.LUT R10, R9, R21.reuse, RZ, 0x3c, !PT ;  /* 0x00000015090a7212 */ /* 0x080fe400078e3cff */
[----:B------:R-:W-:-:S02]  /*29c0*/  LOP3.LUT R0, R0, R21, RZ, 0x3c, !PT ;  /* 0x0000001500007212 */ /* 0x000fc400078e3cff */
[----:B------:R-:W-:Y:S01]  /*29d0*/  LOP3.LUT R5, R5, R186, RZ, 0x3c, !PT ;  /* 0x000000ba05057212 */ /* 0x000fe200078e3cff */
[----:B------:R-:W-:Y:S01]  /*29e0*/  IMAD.IADD R137, R137, 0x1, R10 ;  /* 0x0000000189897824 */ /* 0x000fe200078e020a */
[----:B------:R-:W-:Y:S01]  /*29f0*/  SHF.R.S32.HI R9, RZ, 0x1f, R140 ;  /* 0x0000001fff097819 */ /* 0x000fe2000001148c */
[----:B------:R-:W-:Y:S01]  /*2a00*/  IMAD.IADD R135, R135, 0x1, R0 ;  /* 0x0000000187877824 */ /* 0x000fe200078e0200 */
[----:B------:R-:W-:Y:S01]  /*2a10*/  SHF.R.S32.HI R11, RZ, 0x6, R11 ;  /* 0x00000006ff0b7819 */ /* 0x000fe2000001140b */
[----:B------:R-:W-:Y:S01]  /*2a20*/  IMAD.IADD R138, R138, 0x1, R5 ;  /* 0x000000018a8a7824 */ /* 0x000fe200078e0205 */
[--C-:B------:R-:W-:Y:S01]  /*2a30*/  LOP3.LUT R3, R185, 0x38, R20.reuse, 0xf8, !PT ;  /* 0x00000038b9037812 */ /* 0x100fe200078ef814 */
[----:B------:R-:W-:Y:S01]  /*2a40*/  IMAD R0, R9, R94, RZ ;  /* 0x0000005e09007224 */ /* 0x000fe200078e02ff */
[----:B------:R-:W-:Y:S01]  /*2a50*/  LOP3.LUT R5, R181, 0x38, R20, 0xf8, !PT ;  /* 0x00000038b5057812 */ /* 0x000fe200078ef814 */
[----:B------:R-:W-:Y:S01]  /*2a60*/  IMAD R136, R11, 0x1800, R187 ;  /* 0x000018000b887824 */ /* 0x000fe200078e02bb */
[----:B------:R-:W-:Y:S01]  /*2a70*/  LOP3.LUT R3, R3, R186, RZ, 0x3c, !PT ;  /* 0x000000ba03037212 */ /* 0x000fe200078e3cff */
[----:B------:R-:W-:Y:S01]  /*2a80*/  IMAD R134, R11, 0x1800, R200 ;  /* 0x000018000b867824 */ /* 0x000fe200078e02c8 */
[----:B------:R-:W-:Y:S01]  /*2a90*/  LOP3.LUT R5, R5, R21, RZ, 0x3c, !PT ;  /* 0x0000001505057212 */ /* 0x000fe200078e3cff */
[----:B------:R-:W-:Y:S01]  /*2aa0*/  IMAD R11, R140, R95, R0 ;  /* 0x0000005f8c0b7224 */ /* 0x000fe200078e0200 */
[----:B------:R-:W-:Y:S01]  /*2ab0*/  ISETP.GE.AND P4, PT, R22, UR5, PT ;  /* 0x0000000516007c0c */ /* 0x000fe2000bf86270 */
[----:B------:R-:W-:Y:S01]  /*2ac0*/  IMAD.IADD R136, R136, 0x1, R3 ;  /* 0x0000000188887824 */ /* 0x000fe200078e0203 */
[----:B------:R-:W-:Y:S01]  /*2ad0*/  LOP3.LUT R3, R185, 0x18, R18, 0xf8, !PT ;  /* 0x00000018b9037812 */ /* 0x000fe200078ef812 */
[----:B------:R-:W-:Y:S01]  /*2ae0*/  IMAD R0, R9, R88, RZ ;  /* 0x0000005809007224 */ /* 0x000fe200078e02ff */
[----:B------:R-:W-:Y:S01]  /*2af0*/  ISETP.GE.AND P0, PT, R161, UR4, PT ;  /* 0x00000004a1007c0c */ /* 0x000fe2000bf06270 */
[----:B------:R-:W-:Y:S01]  /*2b00*/  IMAD.IADD R134, R134, 0x1, R5 ;  /* 0x0000000186867824 */ /* 0x000fe200078e0205 */
[----:B------:R-:W-:Y:S01]  /*2b10*/  SHF.L.U64.HI R105, R94, 0x6, R95 ;  /* 0x000000065e697819 */ /* 0x000fe2000001025f */
[----:B------:R-:W-:Y:S01]  /*2b20*/  IMAD R101, R140, R89, R0 ;  /* 0x000000598c657224 */ /* 0x000fe200078e0200 */
[----:B------:R-:W-:Y:S01]  /*2b30*/  LOP3.LUT R0, R3, R186, RZ, 0x3c, !PT ;  /* 0x000000ba03007212 */ /* 0x000fe200078e3cff */
[----:B------:R-:W-:Y:S01]  /*2b40*/  IMAD R5, R95, 0x60, RZ ;  /* 0x000000605f057824 */ /* 0x000fe200078e02ff */
[C---:B------:R-:W-:Y:S01]  /*2b50*/  SHF.L.U32 R106, R94.reuse, 0x6, RZ ;  /* 0x000000065e6a7819 */ /* 0x040fe200000006ff */
[----:B------:R-:W-:Y:S01]  /*2b60*/  IMAD.WIDE.U32 R94, R94, 0x60, RZ ;  /* 0x000000605e5e7825 */ /* 0x000fe200078e00ff */
[----:B------:R-:W-:-:S02]  /*2b70*/  SEL R3, RZ, 0x8, P4 ;  /* 0x00000008ff037807 */ /* 0x000fc40002000000 */
[----:B------:R-:W-:Y:S01]  /*2b80*/  LOP3.LUT P5, RZ, R227, 0x4, RZ, 0xc0, !PT ;  /* 0x00000004e3ff7812 */ /* 0x000fe200078ac0ff */
[----:B------:R-:W-:Y:S01]  /*2b90*/  IMAD R9, R89, 0x60, RZ ;  /* 0x0000006059097824 */ /* 0x000fe200078e02ff */
[----:B------:R-:W-:Y:S01]  /*2ba0*/  SEL R8, RZ, 0x20, P0 ;  /* 0x00000020ff087807 */ /* 0x000fe20000000000 */
[----:B------:R-:W-:Y:S01]  /*2bb0*/  IMAD.IADD R0, R187, 0x1, R0 ;  /* 0x00000001bb007824 */ /* 0x000fe200078e0200 */
[C---:B------:R-:W-:Y:S01]  /*2bc0*/  SHF.L.U64.HI R107, R88.reuse, 0x6, R89 ;  /* 0x00000006586b7819 */ /* 0x040fe20000010259 */
[----:B------:R-:W-:Y:S01]  /*2bd0*/  IMAD.WIDE.U32 R88, R88, 0x60, RZ ;  /* 0x0000006058587825 */ /* 0x000fe200078e00ff */
[C---:B------:R-:W-:Y:S02]  /*2be0*/  LOP3.LUT R10, R4.reuse, R3, RZ, 0xfc, !PT ;  /* 0x00000003040a7212 */ /* 0x040fe400078efcff */
[----:B------:R-:W-:Y:S01]  /*2bf0*/  LOP3.LUT R3, R4, 0x1, RZ, 0xc0, !PT ;  /* 0x0000000104037812 */ /* 0x000fe200078ec0ff */
[----:B------:R-:W-:Y:S01]  /*2c00*/  IMAD.IADD R132, R89, 0x1, R9 ;  /* 0x0000000159847824 */ /* 0x000fe200078e0209 */
[----:B------:R-:W-:Y:S01]  /*2c10*/  SEL R126, R126, 0xffffffe0, !P5 ;  /* 0xffffffe07e7e7807 */ /* 0x000fe20006800000 */
[----:B------:R-:W-:Y:S01]  /*2c20*/  IMAD.IADD R103, R93, 0x1, R101 ;  /* 0x000000015d677824 */ /* 0x000fe200078e0265 */
[----:B------:R-:W-:Y:S01]  /*2c30*/  IADD3 R130, R95, R5, RZ ;  /* 0x000000055f827210 */ /* 0x000fe20007ffe0ff */
[----:B------:R-:W-:Y:S01]  /*2c40*/  IMAD.IADD R104, R99, 0x1, R11 ;  /* 0x0000000163687824 */ /* 0x000fe200078e020b */
[----:B------:R-:W-:Y:S01]  /*2c50*/  SHF.R.S32.HI R119, RZ, 0x3, R6 ;  /* 0x00000003ff777819 */ /* 0x000fe20000011406 */
[----:B------:R-:W-:Y:S01]  /*2c60*/  IMAD.IADD R133, R126, 0x1, R0 ;  /* 0x000000017e857824 */ /* 0x000fe200078e0200 */
[----:B------:R-:W-:Y:S01]  /*2c70*/  LOP3.LUT R4, R6, 0xfffffff8, RZ, 0xc0, !PT ;  /* 0xfffffff806047812 */ /* 0x000fe200078ec0ff */
[----:B------:R-:W-:Y:S01]  /*2c80*/  IMAD.IADD R102, R11, 0x1, R97 ;  /* 0x000000010b667824 */ /* 0x000fe200078e0261 */
[----:B------:R-:W-:-:S02]  /*2c90*/  LOP3.LUT R76, R7, R8, RZ, 0xfc, !PT ;  /* 0x00000008074c7212 */ /* 0x000fc400078efcff */
[----:B------:R-:W-:Y:S02]  /*2ca0*/  LOP3.LUT R5, R12, 0xfffffff8, RZ, 0xc0, !PT ;  /* 0xfffffff80c057812 */ /* 0x000fe400078ec0ff */
[----:B------:R-:W-:Y:S02]  /*2cb0*/  LOP3.LUT R6, R20, 0xfffffff8, RZ, 0xc0, !PT ;  /* 0xfffffff814067812 */ /* 0x000fe400078ec0ff */
[----:B------:R-:W-:Y:S02]  /*2cc0*/  SHF.R.S32.HI R113, RZ, 0x3, R20 ;  /* 0x00000003ff717819 */ /* 0x000fe40000011414 */
[C---:B------:R-:W-:Y:S02]  /*2cd0*/  LOP3.LUT R8, R10.reuse, 0x2, RZ, 0xc0, !PT ;  /* 0x000000020a087812 */ /* 0x040fe400078ec0ff */
[----:B------:R-:W-:Y:S02]  /*2ce0*/  LOP3.LUT R9, R10, 0x4, RZ, 0xc0, !PT ;  /* 0x000000040a097812 */ /* 0x000fe400078ec0ff */
[----:B------:R-:W-:-:S02]  /*2cf0*/  LOP3.LUT R20, R76, 0x2, RZ, 0xc0, !PT ;  /* 0x000000024c147812 */ /* 0x000fc400078ec0ff */
[C---:B------:R-:W-:Y:S02]  /*2d00*/  LOP3.LUT R21, R76.reuse, 0x4, RZ, 0xc0, !PT ;  /* 0x000000044c157812 */ /* 0x040fe400078ec0ff */
[C---:B------:R-:W-:Y:S02]  /*2d10*/  LOP3.LUT R26, R76.reuse, 0x8, RZ, 0xc0, !PT ;  /* 0x000000084c1a7812 */ /* 0x040fe400078ec0ff */
[----:B------:R-:W-:Y:S02]  /*2d20*/  LOP3.LUT R27, R76, 0x10, RZ, 0xc0, !PT ;  /* 0x000000104c1b7812 */ /* 0x000fe400078ec0ff */
[----:B0-----:R-:W-:Y:S02]  /*2d30*/  LEA.HI R194, R194, 0x8, RZ, 0x19 ;  /* 0x00000008c2c27811 */ /* 0x001fe400078fc8ff */
[----:B------:R-:W-:Y:S02]  /*2d40*/  IADD3 R101, R101, R91, RZ ;  /* 0x0000005b65657210 */ /* 0x000fe40007ffe0ff */
[----:B------:R-:W-:-:S02]  /*2d50*/  SHF.R.S32.HI R118, RZ, 0x3, R12 ;  /* 0x00000003ff767819 */ /* 0x000fc4000001140c */
[----:B------:R-:W-:Y:S02]  /*2d60*/  LOP3.LUT R7, R7, 0x1, RZ, 0xc0, !PT ;  /* 0x0000000107077812 */ /* 0x000fe400078ec0ff */
[----:B------:R-:W-:Y:S02]  /*2d70*/  LOP3.LUT R10, R10, 0x8, RZ, 0xc0, !PT ;  /* 0x000000080a0a7812 */ /* 0x000fe400078ec0ff */
[----:B------:R-:W-:Y:S02]  /*2d80*/  SHF.R.S32.HI R111, RZ, 0x1f, R4 ;  /* 0x0000001fff6f7819 */ /* 0x000fe40000011404 */
[----:B------:R-:W-:Y:S02]  /*2d90*/  SHF.R.S32.HI R110, RZ, 0x1f, R5 ;  /* 0x0000001fff6e7819 */ /* 0x000fe40000011405 */
[----:B------:R-:W-:Y:S02]  /*2da0*/  SHF.R.S32.HI R109, RZ, 0x1f, R6 ;  /* 0x0000001fff6d7819 */ /* 0x000fe40000011406 */
[----:B------:R-:W-:-:S02]  /*2db0*/  LOP3.LUT R76, R76, 0x20, RZ, 0xc0, !PT ;  /* 0x000000204c4c7812 */ /* 0x000fc400078ec0ff */
[----:B----4-:R-:W-:-:S07]  /*2dc0*/  SHF.R.S32.HI R128, RZ, 0x1f, R100 ;  /* 0x0000001fff807819 */ /* 0x010fce0000011464 */
.L_x_1670:
[----:B0-----:R-:W0:Y:S01]  /*2dd0*/  LDC R78, c[0x0][0x430] ;  /* 0x00010c00ff4e7b82 */ /* 0x001e220000000800 */
[----:B------:R-:W-:Y:S02]  /*2de0*/  VIADD R24, R24, 0xffffffff ;  /* 0xffffffff18187836 */ /* 0x000fe40000000000 */
[----:B------:R-:W-:Y:S02]  /*2df0*/  IMAD.MOV.U32 R77, RZ, RZ, RZ ;  /* 0x000000ffff4d7224 */ /* 0x000fe400078e00ff */
[----:B------:R-:W-:-:S03]  /*2e00*/  IMAD R12, R24, 0x60, R112 ;  /* 0x00000060180c7824 */ /* 0x000fc600078e0270 */
[----:B-1----:R-:W1:Y:S01]  /*2e10*/  LDC R123, c[0x0][0x3f4] ;  /* 0x0000fd00ff7b7b82 */ /* 0x002e620000000800 */
[----:B------:R-:W-:Y:S01]  /*2e20*/  IMAD.IADD R32, R129, 0x1, R12 ;  /* 0x0000000181207824 */ /* 0x000fe200078e020c */
[----:B------:R-:W-:-:S03]  /*2e30*/  ISETP.GE.AND P0, PT, R12, R25, PT ;  /* 0x000000190c00720c */ /* 0x000fc60003f06270 */
[----:B------:R-:W-:Y:S01]  /*2e40*/  IMAD.MOV.U32 R28, RZ, RZ, R32 ;  /* 0x000000ffff1c7224 */ /* 0x000fe200078e0020 */
[----:B------:R-:W-:Y:S02]  /*2e50*/  ISETP.GT.OR P0, PT, R112, 0x5f, P0 ;  /* 0x0000005f7000780c */ /* 0x000fe40000704670 */
[----:B0-----:R-:W-:-:S11]  /*2e60*/  ISETP.NE.AND P4, PT, R78, 0x1, PT ;  /* 0x000000014e00780c */ /* 0x001fd60003f85270 */
[----:B------:R-:W0:Y:S08]  /*2e70*/  @!P0 LDC.64 R14, c[0x0][0x428] ;  /* 0x00010a00ff0e8b82 */ /* 0x000e300000000a00 */
[----:B------:R-:W2:Y:S08]  /*2e80*/  @!P0 LDC.64 R12, c[0x0][0x418] ;  /* 0x00010600ff0c8b82 */ /* 0x000eb00000000a00 */
[----:B------:R-:W3:Y:S08]  /*2e90*/  @P4 LDC R11, c[0x0][0x434] ;  /* 0x00010d00ff0b4b82 */ /* 0x000ef00000000800 */
[----:B----4-:R-:W4:Y:S01]  /*2ea0*/  @P4 LDC R30, c[0x0][0x438] ;  /* 0x00010e00ff1e4b82 */ /* 0x010f220000000800 */
[----:B---3--:R-:W-:-:S05]  /*2eb0*/  @P4 IMAD.HI.U32 R11, R32, R11, RZ ;  /* 0x0000000b200b4227 */ /* 0x008fca00078e00ff */
[----:B----4-:R-:W-:Y:S01]  /*2ec0*/  @P4 SHF.R.U32.HI R28, RZ, R30, R11 ;  /* 0x0000001eff1c4219 */ /* 0x010fe2000001160b */
[----:B0-----:R-:W-:-:S03]  /*2ed0*/  @!P0 IMAD R11, R128, R14, RZ ;  /* 0x0000000e800b8224 */ /* 0x001fc600078e02ff */
[--C-:B------:R-:W-:Y:S01]  /*2ee0*/  @!P0 SHF.R.S32.HI R29, RZ, 0x1f, R28.reuse ;  /* 0x0000001fff1d8819 */ /* 0x100fe2000001141c */
[C---:B------:R-:W-:Y:S02]  /*2ef0*/  @!P0 IMAD R11, R100.reuse, R15, R11 ;  /* 0x0000000f640b8224 */ /* 0x040fe400078e020b */
[----:B------:R-:W-:-:S04]  /*2f00*/  @!P0 IMAD.WIDE.U32 R14, R100, R14, R28 ;  /* 0x0000000e640e8225 */ /* 0x000fc800078e001c */
[----:B------:R-:W-:Y:S01]  /*2f10*/  @!P0 IMAD.IADD R11, R15, 0x1, R11 ;  /* 0x000000010f0b8824 */ /* 0x000fe200078e020b */
[----:B--2---:R-:W-:-:S04]  /*2f20*/  @!P0 LEA R12, P4, R14, R12, 0x2 ;  /* 0x0000000c0e0c8211 */ /* 0x004fc800078810ff */
[----:B------:R-:W-:-:S05]  /*2f30*/  @!P0 LEA.HI.X R13, R14, R13, R11, 0x2, P4 ;  /* 0x0000000d0e0d8211 */ /* 0x000fca00020f140b */
[----:B------:R0:W5:Y:S01]  /*2f40*/  @!P0 LDG.E R77, desc[UR60][R12.64] ;  /* 0x0000003c0c4d8981 */ /* 0x000162000c1e1900 */
[----:B-1----:R-:W-:Y:S01]  /*2f50*/  ISETP.GE.AND P0, PT, R123, 0x1, PT ;  /* 0x000000017b00780c */ /* 0x002fe20003f06270 */
[C---:B------:R-:W-:Y:S01]  /*2f60*/  IMAD R14, R17.reuse, 0x4800, R0 ;  /* 0x00004800110e7824 */ /* 0x040fe200078e0200 */
[----:B------:R-:W-:Y:S01]  /*2f70*/  IADD3 R11, -R28, RZ, RZ ;  /* 0x000000ff1c0b7210 */ /* 0x000fe20007ffe1ff */
[----:B------:R-:W-:Y:S01]  /*2f80*/  IMAD R28, R17, 0x4800, R133 ;  /* 0x00004800111c7824 */ /* 0x000fe200078e0285 */
[----:B------:R-:W-:Y:S01]  /*2f90*/  ISETP.GT.AND P4, PT, R24, R125, PT ;  /* 0x0000007d1800720c */ /* 0x000fe20003f84270 */
[----:B------:R-:W-:Y:S05]  /*2fa0*/  YIELD ;  /* 0x0000000000007946 */ /* 0x000fea0003800000 */
[----:B------:R-:W-:Y:S01]  /*2fb0*/  BSSY B0, `(.L_x_1565) ;  /* 0x00007a1000007945 */ /* 0x000fe20003800000 */
[----:B------:R-:W-:Y:S01]  /*2fc0*/  IMAD R78, R78, R11, R32 ;  /* 0x0000000b4e4e7224 */ /* 0x000fe200078e0220 */
[----:B------:R-:W-:Y:S01]  /*2fd0*/  P2R R122, PR, RZ, 0x10 ;  /* 0x00000010ff7a7803 */ /* 0x000fe20000000000 */
[----:B------:R-:W-:-:S02]  /*2fe0*/  IMAD R29, R14, 0x2, R121 ;  /* 0x000000020e1d7824 */ /* 0x000fc400078e0279 */
[----:B------:R-:W-:Y:S01]  /*2ff0*/  IMAD R28, R28, 0x2, R121 ;  /* 0x000000021c1c7824 */ /* 0x000fe200078e0279 */
[----:B0-----:R-:W-:Y:S06]  /*3000*/  @!P0 BRA `(.L_x_1566) ;  /* 0x0000007000988947 */ /* 0x001fec0003800000 */
[----:B------:R-:W-:Y:S01]  /*3010*/  SHF.R.S32.HI R79, RZ, 0x1f, R78 ;  /* 0x0000001fff4f7819 */ /* 0x000fe2000001144e */
[----:B------:R-:W-:Y:S01]  /*3020*/  ULDC.64 UR4, c[0x0][0x300] ;  /* 0x0000c00000047ab9 */ /* 0x000fe20000000a00 */
[----:B-----5:R-:W-:Y:S01]  /*3030*/  SHF.R.S32.HI R84, RZ, 0x1f, R77 ;  /* 0x0000001fff547819 */ /* 0x020fe2000001144d */
[----:B------:R-:W-:Y:S01]  /*3040*/  IMAD.WIDE.U32 R12, R78, UR4, RZ ;  /* 0x000000044e0c7c25 */ /* 0x000fe2000f8e00ff */
[----:B------:R-:W-:Y:S02]  /*3050*/  ULDC.U8 UR6, c[0x0][0x410] ;  /* 0x0001040000067ab9 */ /* 0x000fe40000000000 */
[----:B------:R-:W-:Y:S01]  /*3060*/  ISETP.NE.AND P0, PT, RZ, UR6, PT ;  /* 0x00000006ff007c0c */ /* 0x000fe2000bf05270 */
[----:B------:R-:W-:Y:S02]  /*3070*/  IMAD R11, R79, UR4, RZ ;  /* 0x000000044f0b7c24 */ /* 0x000fe4000f8e02ff */
[----:B------:R-:W-:Y:S02]  /*3080*/  IMAD R15, R132, R24, RZ ;  /* 0x00000018840f7224 */ /* 0x000fe400078e02ff */
[----:B------:R-:W-:Y:S01]  /*3090*/  IMAD R11, R78, UR5, R11 ;  /* 0x000000054e0b7c24 */ /* 0x000fe2000f8e020b */
[----:B------:R-:W-:Y:S01]  /*30a0*/  ULDC.64 UR4, c[0x0][0x310] ;  /* 0x0000c40000047ab9 */ /* 0x000fe20000000a00 */
[----:B------:R-:W-:-:S02]  /*30b0*/  IMAD R85, R24, -0x60, R25 ;  /* 0xffffffa018557824 */ /* 0x000fc400078e0219 */
[----:B------:R-:W-:Y:S02]  /*30c0*/  IMAD R14, R84, UR4, RZ ;  /* 0x00000004540e7c24 */ /* 0x000fe4000f8e02ff */
[----:B------:R-:W-:Y:S01]  /*30d0*/  IMAD.IADD R13, R13, 0x1, R11 ;  /* 0x000000010d0d7824 */ /* 0x000fe200078e020b */
[----:B------:R-:W-:Y:S01]  /*30e0*/  VIMNMX R85, R85, 0x60, PT ;  /* 0x0000006055557848 */ /* 0x000fe20003fe0100 */
[C---:B------:R-:W-:Y:S02]  /*30f0*/  IMAD R11, R77.reuse, UR5, R14 ;  /* 0x000000054d0b7c24 */ /* 0x040fe4000f8e020e */
[----:B------:R-:W-:Y:S01]  /*3100*/  IMAD.WIDE.U32 R12, R77, UR4, R12 ;  /* 0x000000044d0c7c25 */ /* 0x000fe2000f8e000c */
[----:B------:R-:W-:-:S03]  /*3110*/  ULDC.64 UR4, c[0x0][0x308] ;  /* 0x0000c20000047ab9 */ /* 0x000fc60000000a00 */
[----:B------:R-:W-:Y:S01]  /*3120*/  IMAD.IADD R13, R13, 0x1, R11 ;  /* 0x000000010d0d7824 */ /* 0x000fe200078e020b */
[----:B------:R-:W-:Y:S01]  /*3130*/  SHF.R.S32.HI R11, RZ, 0x1f, R24 ;  /* 0x0000001fff0b7819 */ /* 0x000fe20000011418 */
[----:B------:R-:W-:Y:S02]  /*3140*/  IMAD R14, R130, R24, RZ ;  /* 0x00000018820e7224 */ /* 0x000fe400078e02ff */
[----:B------:R-:W-:-:S04]  /*3150*/  IMAD.WIDE.U32 R116, R169, UR4, R12 ;  /* 0x00000004a9747c25 */ /* 0x000fc8000f8e000c */
[C---:B------:R-:W-:Y:S02]  /*3160*/  IMAD R31, R11.reuse, R94, R14 ;  /* 0x0000005e0b1f7224 */ /* 0x040fe400078e020e */
[----:B------:R-:W-:Y:S02]  /*3170*/  IMAD R33, R11, R88, R15 ;  /* 0x000000580b217224 */ /* 0x000fe400078e020f */
[----:B------:R-:W-:Y:S01]  /*3180*/  IMAD R11, R169, UR5, R117 ;  /* 0x00000005a90b7c24 */ /* 0x000fe2000f8e0275 */
[----:B------:R-:W-:Y:S01]  /*3190*/  ULDC.64 UR4, c[0x0][0x2e8] ;  /* 0x0000ba0000047ab9 */ /* 0x000fe20000000a00 */
[----:B------:R-:W-:Y:S01]  /*31a0*/  IMAD.WIDE.U32 R12, R88, R24, RZ ;  /* 0x00000018580c7225 */ /* 0x000fe200078e00ff */
[----:B------:R-:W-:-:S03]  /*31b0*/  LEA R117, P4, R116, UR4, 0x1 ;  /* 0x0000000474757c11 */ /* 0x000fc6000f8808ff */
[----:B------:R-:W-:Y:S01]  /*31c0*/  IMAD.WIDE.U32 R14, R94, R24, RZ ;  /* 0x000000185e0e7225 */ /* 0x000fe200078e00ff */
[----:B------:R-:W-:Y:S02]  /*31d0*/  LEA.HI.X R116, R116, UR5, R11, 0x1, P4 ;  /* 0x0000000574747c11 */ /* 0x000fe4000a0f0c0b */
[----:B------:R-:W-:Y:S01]  /*31e0*/  IADD3 R82, R13, R33, RZ ;  /* 0x000000210d527210 */ /* 0x000fe20007ffe0ff */
        /* <DEDUP_REMOVED lines=20> */
[----:B------:R-:W-:Y:S01]  /*3330*/  IADD3 R35, P0, R92, R12, RZ ;  /* 0x0000000c5c237210 */ /* 0x000fe20007f1e0ff */
[----:B------:R-:W-:Y:S01]  /*3340*/  ULDC.64 UR6, c[0x0][0x400] ;  /* 0x0001000000067ab9 */ /* 0x000fe20000000a00 */
[----:B------:R-:W-:Y:S01]  /*3350*/  CS2R R74, SRZ ;  /* 0x00000000004a7805 */ /* 0x000fe2000001ff00 */
[----:B------:R-:W-:Y:S01]  /*3360*/  IMAD.X R34, R11, 0x1, R104, P5 ;  /* 0x000000010b227824 */ /* 0x000fe200028e0668 */
[----:B------:R-:W-:Y:S01]  /*3370*/  LEA R32, P5, R33, UR4, 0x1 ;  /* 0x0000000421207c11 */ /* 0x000fe2000f8a08ff */
[----:B------:R-:W-:Y:S01]  /*3380*/  IMAD.X R36, R82, 0x1, R103, P0 ;  /* 0x0000000152247824 */ /* 0x000fe200000e0667 */
[----:B------:R-:W-:Y:S02]  /*3390*/  ISETP.GE.AND P0, PT, R162, R123, PT ;  /* 0x0000007ba200720c */ /* 0x000fe40003f06270 */
[----:B------:R-:W-:-:S02]  /*33a0*/  CS2R R70, SRZ ;  /* 0x0000000000467805 */ /* 0x000fc4000001ff00 */
[----:B------:R-:W-:Y:S02]  /*33b0*/  LEA.HI.X R33, R33, UR5, R34, 0x1, P5 ;  /* 0x0000000521217c11 */ /* 0x000fe4000a8f0c22 */
[----:B------:R-:W-:Y:S02]  /*33c0*/  CS2R R80, SRZ ;  /* 0x0000000000507805 */ /* 0x000fe4000001ff00 */
[C---:B------:R-:W-:Y:S02]  /*33d0*/  LEA R34, P5, R35.reuse, UR6, 0x1 ;  /* 0x0000000623227c11 */ /* 0x040fe4000f8a08ff */
[----:B------:R-:W-:Y:S02]  /*33e0*/  CS2R R72, SRZ ;  /* 0x0000000000487805 */ /* 0x000fe4000001ff00 */
[----:B------:R-:W-:Y:S02]  /*33f0*/  LEA.HI.X R35, R35, UR7, R36, 0x1, P5 ;  /* 0x0000000723237c11 */ /* 0x000fe4000a8f0c24 */
[-C--:B------:R-:W-:Y:S01]  /*3400*/  ISETP.GE.AND P5, PT, R179, R123.reuse, PT ;  /* 0x0000007bb300720c */ /* 0x080fe20003fa6270 */
[----:B------:R0:W5:Y:S04]  /*3410*/  @!P0 LDG.E.64 R74, desc[UR60][R32.64] ;  /* 0x0000003c204a8981 */ /* 0x000168000c1e1b00 */
[----:B------:R0:W5:Y:S01]  /*3420*/  @!P0 LDG.E.64 R80, desc[UR60][R34.64] ;  /* 0x0000003c22508981 */ /* 0x000162000c1e1b00 */
[----:B------:R-:W-:-:S07]  /*3430*/  ISETP.GE.AND P0, PT, R177, R123, PT ;  /* 0x0000007bb100720c */ /* 0x000fce0003f06270 */
[----:B------:R0:W5:Y:S04]  /*3440*/  @!P5 LDG.E.64 R70, desc[UR60][R32.64+0x20] ;  /* 0x0000203c2046d981 */ /* 0x000168000c1e1b00 */
[----:B------:R0:W5:Y:S01]  /*3450*/  @!P5 LDG.E.64 R72, desc[UR60][R34.64+0x20] ;  /* 0x0000203c2248d981 */ /* 0x000162000c1e1b00 */
[----:B------:R-:W-:Y:S02]  /*3460*/  ISETP.GE.AND P5, PT, R178, R123, PT ;  /* 0x0000007bb200720c */ /* 0x000fe40003fa6270 */
[----:B------:R-:W-:Y:S02]  /*3470*/  CS2R R66, SRZ ;  /* 0x0000000000427805 */ /* 0x000fe4000001ff00 */
[----:B------:R-:W-:Y:S02]  /*3480*/  CS2R R68, SRZ ;  /* 0x0000000000447805 */ /* 0x000fe4000001ff00 */
[----:B------:R-:W-:-:S02]  /*3490*/  CS2R R62, SRZ ;  /* 0x00000000003e7805 */ /* 0x000fc4000001ff00 */
[----:B------:R-:W-:Y:S01]  /*34a0*/  CS2R R64, SRZ ;  /* 0x0000000000407805 */ /* 0x000fe2000001ff00 */
[----:B------:R0:W5:Y:S04]  /*34b0*/  @!P0 LDG.E.64 R66, desc[UR60][R32.64+0x40] ;  /* 0x0000403c20428981 */ /* 0x000168000c1e1b00 */
[----:B------:R0:W5:Y:S01]  /*34c0*/  @!P0 LDG.E.64 R68, desc[UR60][R34.64+0x40] ;  /* 0x0000403c22448981 */ /* 0x000162000c1e1b00 */
[----:B------:R-:W-:-:S03]  /*34d0*/  ISETP.GE.AND P0, PT, R176, R123, PT ;  /* 0x0000007bb000720c */ /* 0x000fc60003f06270 */
        /* <DEDUP_REMOVED lines=8> */
[----:B------:R0:W5:Y:S04]  /*3560*/  @!P0 LDG.E.64 R60, desc[UR60][R34.64+0x80] ;  /* 0x0000803c223c8981 */ /* 0x000168000c1e1b00 */
[----:B------:R0:W5:Y:S04]  /*3570*/  @!P5 LDG.E.64 R54, desc[UR60][R32.64+0xa0] ;  /* 0x0000a03c2036d981 */ /* 0x000168000c1e1b00 */
[----:B------:R0:W5:Y:S02]  /*3580*/  @!P5 LDG.E.64 R56, desc[UR60][R34.64+0xa0] ;  /* 0x0000a03c2238d981 */ /* 0x000164000c1e1b00 */
.L_x_1569:
[----:B------:R-:W-:Y:S05]  /*3590*/  BSYNC B1 ;  /* 0x0000000000017941 */ /* 0x000fea0003800000 */
.L_x_1568:
        /* <DEDUP_REMOVED lines=12> */
[----:B------:R-:W-:Y:S01]  /*3660*/  CS2R R48, SRZ ;  /* 0x0000000000307805 */ /* 0x000fe2000001ff00 */
[----:B-----5:R-:W-:Y:S01]  /*3670*/  IMAD.MOV.U32 R83, RZ, RZ, R54 ;  /* 0x000000ffff537224 */ /* 0x020fe200078e0036 */
[----:B------:R-:W-:Y:S01]  /*3680*/  CS2R R52, SRZ ;  /* 0x0000000000347805 */ /* 0x000fe2000001ff00 */
[----:B------:R-:W-:Y:S06]  /*3690*/  @P5 BRA `(.L_x_1571) ;  /* 0x0000000000a05947 */ /* 0x000fec0003800000 */
[----:B------:R-:W-:Y:S01]  /*36a0*/  IADD3 R14, P0, P6, R98, R14, R106 ;  /* 0x0000000e620e7210 */ /* 0x000fe20007e1e06a */
[----:B------:R-:W-:Y:S01]  /*36b0*/  ULDC.64 UR4, c[0x0][0x3e8] ;  /* 0x0000fa0000047ab9 */ /* 0x000fe20000000a00 */
[----:B------:R-:W-:Y:S01]  /*36c0*/  ULDC.64 UR6, c[0x0][0x400] ;  /* 0x0001000000067ab9 */ /* 0x000fe20000000a00 */
[----:B------:R-:W-:Y:S02]  /*36d0*/  CS2R R50, SRZ ;  /* 0x0000000000327805 */ /* 0x000fe4000001ff00 */
[----:B------:R-:W-:Y:S02]  /*36e0*/  IADD3.X R13, R104, R11, R105, P0, P6 ;  /* 0x0000000b680d7210 */ /* 0x000fe400007ec469 */
[----:B------:R-:W-:Y:S02]  /*36f0*/  CS2R R52, SRZ ;  /* 0x0000000000347805 */ /* 0x000fe4000001ff00 */
[----:B------:R-:W-:-:S04]  /*3700*/  IADD3 R11, P0, P6, R92, R12, R108 ;  /* 0x0000000c5c0b7210 */ /* 0x000fc80007e1e06c */
[----:B------:R-:W-:Y:S02]  /*3710*/  IADD3.X R82, R103, R82, R107, P0, P6 ;  /* 0x0000005267527210 */ /* 0x000fe400007ec46b */
[----:B------:R-:W-:-:S04]  /*3720*/  LEA R12, P0, R14, UR4, 0x1 ;  /* 0x000000040e0c7c11 */ /* 0x000fc8000f8008ff */
[----:B------:R-:W-:Y:S02]  /*3730*/  LEA.HI.X R13, R14, UR5, R13, 0x1, P0 ;  /* 0x000000050e0d7c11 */ /* 0x000fe400080f0c0d */
        /* <DEDUP_REMOVED lines=30> */
.L_x_1571:
[----:B------:R-:W-:Y:S05]  /*3920*/  BSYNC B1 ;  /* 0x0000000000017941 */ /* 0x000fea0003800000 */
.L_x_1570:
[----:B------:R-:W2:Y:S01]  /*3930*/  LDL R11, [R1+0x30] ;  /* 0x00003000010b7983 */ /* 0x000ea20000100800 */
[----:B0-----:R-:W-:Y:S01]  /*3940*/  MOV R12, R58 ;  /* 0x0000003a000c7202 */ /* 0x001fe20000000f00 */
[----:B------:R-:W-:Y:S02]  /*3950*/  IMAD.MOV.U32 R13, RZ, RZ, R55 ;  /* 0x000000ffff0d7224 */ /* 0x000fe400078e0037 */
[----:B------:R-:W-:-:S03]  /*3960*/  IMAD.MOV.U32 R14, RZ, RZ, R62 ;  /* 0x000000ffff0e7224 */ /* 0x000fc600078e003e */
[----:B------:R-:W-:Y:S01]  /*3970*/  PRMT R152, R83, 0x5410, R13 ;  /* 0x0000541053987816 */ /* 0x000fe2000000000d */
[----:B------:R-:W-:Y:S01]  /*3980*/  IMAD.MOV.U32 R13, RZ, RZ, R63 ;  /* 0x000000ffff0d7224 */ /* 0x000fe200078e003f */
[----:B------:R-:W-:Y:S01]  /*3990*/  PRMT R157, R14, 0x7610, R157 ;  /* 0x000076100e9d7816 */ /* 0x000fe2000000009d */
[----:B------:R-:W-:-:S03]  /*39a0*/  IMAD.MOV.U32 R14, RZ, RZ, R75 ;  /* 0x000000ffff0e7224 */ /* 0x000fc600078e004b */
[----:B------:R-:W-:Y:S01]  /*39b0*/  PRMT R156, R13, 0x7610, R156 ;  /* 0x000076100d9c7816 */ /* 0x000fe2000000009c */
[----:B------:R-:W-:-:S05]  /*39c0*/  IMAD.MOV.U32 R13, RZ, RZ, R74 ;  /* 0x000000ffff0d7224 */ /* 0x000fca00078e004a */
[----:B------:R-:W-:Y:S02]  /*39d0*/  PRMT R148, R13, 0x5410, R14 ;  /* 0x000054100d947816 */ /* 0x000fe4000000000e */
[----:B--2---:R-:W-:Y:S01]  /*39e0*/  R2UR UR4, R11 ;  /* 0x000000000b0472ca */ /* 0x004fe200000e0000 */
[----:B------:R-:W-:-:S05]  /*39f0*/  IMAD.MOV.U32 R11, RZ, RZ, R59 ;  /* 0x000000ffff0b7224 */ /* 0x000fca00078e003b */
[----:B------:R-:W-:Y:S01]  /*3a00*/  PRMT R154, R12, 0x5410, R11 ;  /* 0x000054100c9a7816 */ /* 0x000fe2000000000b */
[----:B------:R-:W-:Y:S02]  /*3a10*/  IMAD.MOV.U32 R11, RZ, RZ, R66 ;  /* 0x000000ffff0b7224 */ /* 0x000fe400078e0042 */
[----:B------:R-:W-:-:S04]  /*3a20*/  IMAD.MOV.U32 R12, RZ, RZ, R67 ;  /* 0x000000ffff0c7224 */ /* 0x000fc800078e0043 */
[----:B------:R-:W-:Y:S01]  /*3a30*/  UISETP.NE.AND UP0, UPT, UR4, 0x3, UPT ;  /* 0x000000030400788c */ /* 0x000fe2000bf05270 */
[----:B------:R-:W-:Y:S01]  /*3a40*/  PRMT R158, R12, 0x5410, R11 ;  /* 0x000054100c9e7816 */ /* 0x000fe2000000000b */
[----:B------:R-:W-:Y:S01]  /*3a50*/  IMAD.MOV.U32 R12, RZ, RZ, R71 ;  /* 0x000000ffff0c7224 */ /* 0x000fe200078e0047 */
[----:B------:R-:W-:-:S03]  /*3a60*/  MOV R11, R70 ;  /* 0x00000046000b7202 */ /* 0x000fc60000000f00 */
[----:B------:R-:W-:Y:S02]  /*3a70*/  PLOP3.LUT P0, PT, PT, PT, UP0, 0x80, 0x0 ;  /* 0x000000000000781c */ /* 0x000fe40003f0f008 */
[----:B------:R-:W-:Y:S01]  /*3a80*/  PRMT R159, R11, 0x5410, R12 ;  /* 0x000054100b9f7816 */ /* 0x000fe2000000000c */
[----:B------:R-:W-:Y:S02]  /*3a90*/  IMAD.MOV.U32 R12, RZ, RZ, R56 ;  /* 0x000000ffff0c7224 */ /* 0x000fe400078e0038 */
[----:B------:R-:W-:-:S05]  /*3aa0*/  IMAD.MOV.U32 R11, RZ, RZ, R57 ;  /* 0x000000ffff0b7224 */ /* 0x000fca00078e0039 */
        /* <DEDUP_REMOVED lines=14> */
[----:B------:R-:W-:Y:S02]  /*3b90*/  IMAD.MOV.U32 R11, RZ, RZ, R80 ;  /* 0x000000ffff0b7224 */ /* 0x000fe400078e0050 */
[----:B------:R-:W-:-:S05]  /*3ba0*/  IMAD.MOV.U32 R12, RZ, RZ, R81 ;  /* 0x000000ffff0c7224 */ /* 0x000fca00078e0051 */
[----:B------:R-:W-:Y:S01]  /*3bb0*/  PRMT R191, R11, 0x5410, R12 ;  /* 0x000054100bbf7816 */ /* 0x000fe2000000000c */
[----:B-----5:R-:W-:Y:S02]  /*3bc0*/  IMAD.MOV.U32 R12, RZ, RZ, R30 ;  /* 0x000000ffff0c7224 */ /* 0x020fe400078e001e */
        /* <DEDUP_REMOVED lines=36> */
[----:B------:R-:W-:-:S05]  /*3e10*/  IMAD.MOV.U32 R11, RZ, RZ, R53 ;  /* 0x000000ffff0b7224 */ /* 0x000fca00078e0035 */
[----:B------:R-:W-:Y:S01]  /*3e20*/  PRMT R151, R151, 0x5410, R11 ;  /* 0x0000541097977816 */ /* 0x000fe2000000000b */
[----:B------:R-:W-:Y:S06]  /*3e30*/  @!P0 BRA `(.L_x_1572) ;  /* 0x0000000000048947 */ /* 0x000fec0003800000 */
[----:B------:R-:W-:Y:S01]  /*3e40*/  BPT.TRAP 0x1 ;  /* 0x000000040000795c */ /* 0x000fe20000300000 */
.L_x_1572:
[----:B------:R-:W-:Y:S01]  /*3e50*/  IMAD R86, R17, 0x8, R2 ;  /* 0x0000000811567824 */ /* 0x000fe200078e0202 */
[----:B------:R-:W-:Y:S01]  /*3e60*/  SHF.L.U32 R87, R175, 0x1f, RZ ;  /* 0x0000001faf577819 */ /* 0x000fe200000006ff */
[----:B------:R-:W-:Y:S03]  /*3e70*/  BSSY B1, `(.L_x_1573) ;  /* 0x0000003000017945 */ /* 0x000fe60003800000 */
[----:B------:R-:W0:Y:S02]  /*3e80*/  SYNCS.PHASECHK.TRANS64.TRYWAIT P6, [R86+URZ+0x2a890], R87 ;  /* 0x02a89057560075a7 */ /* 0x000e2400080c017f */
[----:B0-----:R-:W-:Y:S05]  /*3e90*/  @!P6 BRA `(.L_x_1574) ;  /* 0x0000027800c8e947 */ /* 0x001fea0003800000 */
.L_x_1996:
[----:B------:R-:W-:Y:S05]  /*3ea0*/  BSYNC B1 ;  /* 0x0000000000017941 */ /* 0x000fea0003800000 */
.L_x_1573:
[----:B------:R-:W-:-:S03]  /*3eb0*/  UMOV UR4, 0xffffffff ;  /* 0xffffffff00047882 */ /* 0x000fc60000000000 */
[----:B------:R-:W-:Y:S05]  /*3ec0*/  BRA.DIV UR4, `(.L_x_1575) ;  /* 0x0000027a04d07947 */ /* 0x000fea000b800000 */
[----:B------:R1:W2:Y:S04]  /*3ed0*/  SHFL.IDX PT, R82, R116, RZ, 0x1c1f ;  /* 0x001c1fff74527589 */ /* 0x0002a800000e0000 */
[----:B------:R1:W3:Y:S02]  /*3ee0*/  SHFL.IDX PT, R11, R117, RZ, 0x1c1f ;  /* 0x001c1fff750b7589 */ /* 0x0002e400000e0000 */
.L_x_2000:
        /* <DEDUP_REMOVED lines=21> */
[-C--:B------:R-:W-:Y:S01]  /*4040*/  FFMA.FTZ R75, R147, R146.reuse, -R75 ;  /* 0x00000092934b7223 */ /* 0x080fe2000001084b */
[----:B------:R-:W-:Y:S02]  /*4050*/  IMAD.MOV.U32 R147, RZ, RZ, R12 ;  /* 0x000000ffff937224 */ /* 0x000fe400078e000c */
[----:B------:R-:W-:Y:S01]  /*4060*/  FFMA.FTZ R13, R81, R146, R13 ;  /* 0x00000092510d7223 */ /* 0x000fe2000001000d */
[----:B------:R-:W-:Y:S01]  /*4070*/  MOV R81, R15 ;  /* 0x0000000f00517202 */ /* 0x000fe20000000f00 */
        /* <DEDUP_REMOVED lines=27> */
.L_x_1581:
[----:B------:R-:W-:Y:S05]  /*4230*/  BSYNC B3 ;  /* 0x0000000000037941 */ /* 0x000fea0003800000 */
.L_x_1580:
[----:B---3--:R-:W-:-:S04]  /*4240*/  LEA R74, P4, R18, R11, 0x1 ;  /* 0x0000000b124a7211 */ /* 0x008fc800078808ff */
[----:B--2---:R-:W-:-:S05]  /*4250*/  LEA.HI.X R75, R18, R82, R19, 0x1, P4 ;  /* 0x00000052124b7211 */ /* 0x004fca00020f0c13 */
[----:B0-----:R4:W-:Y:S04]  /*4260*/  ST.E.128 desc[UR60][R74.64], R12 ;  /* 0x0000000c4a007985 */ /* 0x0019e8000c101d3c */
.L_x_1579:
[----:B------:R-:W-:Y:S05]  /*4270*/  BSYNC B2 ;  /* 0x0000000000027941 */ /* 0x000fea0003800000 */
.L_x_1578:
        /* <DEDUP_REMOVED lines=22> */
[----:B------:R-:W-:Y:S02]  /*43e0*/  IMAD.MOV.U32 R73, RZ, RZ, R15 ;  /* 0x000000ffff497224 */ /* 0x000fe400078e000f */
[----:B------:R-:W-:Y:S02]  /*43f0*/  HADD2.F32 R74, -RZ, R70.H0_H0 ;  /* 0x20000046ff4a7230 */ /* 0x000fe40000004100 */
[----:B------:R-:W-:Y:S01]  /*4400*/  HADD2.F32 R12, -RZ, R75.H1_H1 ;  /* 0x3000004bff0c7230 */ /* 0x000fe20000004100 */
[----:B------:R-:W-:Y:S01]  /*4410*/  F2FP.F16.F32.PACK_AB R13, R13, R71 ;  /* 0x000000470d0d723e */ /* 0x000fe200000000ff */
[----:B------:R-:W-:-:S02]  /*4420*/  HADD2.F32 R15, -RZ, R73.H1_H1 ;  /* 0x30000049ff0f7230 */ /* 0x000fc40000004100 */
[----:B------:R-:W-:Y:S02]  /*4430*/  HADD2.F32 R73, -RZ, R73.H0_H0 ;  /* 0x20000049ff497230 */ /* 0x000fe40000004100 */
        /* <DEDUP_REMOVED lines=13> */
[--C-:B------:R-:W-:Y:S02]  /*4510*/  HADD2.F32 R74, -RZ, R14.reuse.H1_H1 ;  /* 0x3000000eff4a7230 */ /* 0x100fe40000004100 */
        /* <DEDUP_REMOVED lines=8> */
.L_x_1585:
[----:B------:R-:W-:Y:S05]  /*45a0*/  BSYNC B3 ;  /* 0x0000000000037941 */ /* 0x000fea0003800000 */
.L_x_1584:
[----:B---3--:R-:W-:Y:S01]  /*45b0*/  MOV R70, R11 ;  /* 0x0000000b00467202 */ /* 0x008fe20000000f00 */
[----:B------:R-:W-:Y:S02]  /*45c0*/  IMAD.SHL.U32 R72, R170, 0x8, RZ ;  /* 0x00000008aa487824 */ /* 0x000fe400078e00ff */
[----:B--2---:R-:W-:Y:S02]  /*45d0*/  IMAD.MOV.U32 R71, RZ, RZ, R82 ;  /* 0x000000ffff477224 */ /* 0x004fe400078e0052 */
[----:B------:R-:W-:-:S05]  /*45e0*/  IMAD.WIDE R70, R72, 0x2, R70 ;  /* 0x0000000248467825 */ /* 0x000fca00078e0246 */
[----:B0-----:R0:W-:Y:S02]  /*45f0*/  ST.E.128 desc[UR60][R70.64], R12 ;  /* 0x0000000c46007985 */ /* 0x0011e4000c101d3c */
.L_x_1583:
[----:B------:R-:W-:Y:S05]  /*4600*/  BSYNC B2 ;  /* 0x0000000000027941 */ /* 0x000fea0003800000 */
.L_x_1582:
        /* <DEDUP_REMOVED lines=41> */
[----:B------:R-:W-:Y:S02]  /*48a0*/  HADD2.F32 R70, -RZ, R14.H1_H1 ;  /* 0x3000000eff467230 */ /* 0x000fe40000004100 */
        /* <DEDUP_REMOVED lines=8> */
.L_x_1589:
[----:B------:R-:W-:Y:S05]  /*4930*/  BSYNC B3 ;  /* 0x0000000000037941 */ /* 0x000fea0003800000 */
.L_x_1588:
[----:B---3--:R-:W-:Y:S01]  /*4940*/  MOV R66, R11 ;  /* 0x0000000b00427202 */ /* 0x008fe20000000f00 */
[----:B------:R-:W-:Y:S02]  /*4950*/  IMAD.SHL.U32 R68, R171, 0x8, RZ ;  /* 0x00000008ab447824 */ /* 0x000fe400078e00ff */
[----:B--2---:R-:W-:Y:S02]  /*4960*/  IMAD.MOV.U32 R67, RZ, RZ, R82 ;  /* 0x000000ffff437224 */ /* 0x004fe400078e0052 */
[----:B------:R-:W-:-:S05]  /*4970*/  IMAD.WIDE R66, R68, 0x2, R66 ;  /* 0x0000000244427825 */ /* 0x000fca00078e0242 */
[----:B----4-:R0:W-:Y:S02]  /*4980*/  ST.E.128 desc[UR60][R66.64], R12 ;  /* 0x0000000c42007985 */ /* 0x0101e4000c101d3c */
.L_x_1587:
[----:B------:R-:W-:Y:S05]  /*4990*/  BSYNC B2 ;  /* 0x0000000000027941 */ /* 0x000fea0003800000 */
.L_x_1586:
        /* <DEDUP_REMOVED lines=9> */
[--C-:B------:R-:W-:Y:S01]  /*4a30*/  SHF.R.U64 R62, R62, 0x10, R63.reuse ;  /* 0x000000103e3e7819 */ /* 0x100fe2000000123f */
[----:B------:R-:W-:Y:S01]  /*4a40*/  HADD2.F32 R68, -RZ, R156.H1_H1 ;  /* 0x3000009cff447230 */ /* 0x000fe20000004100 */
[----:B------:R-:W-:Y:S01]  /*4a50*/  SHF.R.U32.HI R63, RZ, 0x10, R63 ;  /* 0x00000010ff3f7819 */ /* 0x000fe2000001163f */
[----:B------:R-:W-:Y:S02]  /*4a60*/  HADD2.F32 R66, -RZ, R66.H0_H0 ;  /* 0x20000042ff427230 */ /* 0x000fe40000004100 */
[--C-:B------:R-:W-:Y:S02]  /*4a70*/  HADD2.F32 R13, -RZ, R64.reuse.H1_H1 ;  /* 0x30000040ff0d7230 */ /* 0x100fe40000004100 */
[----:B------:R-:W-:Y:S02]  /*4a80*/  HADD2.F32 R64, -RZ, R64.H0_H0 ;  /* 0x20000040ff407230 */ /* 0x000fe40000004100 */
[----:B------:R-:W-:-:S02]  /*4a90*/  HADD2.F32 R62, -RZ, R62.H0_H0 ;  /* 0x2000003eff3e7230 */ /* 0x000fc40000004100 */
[CC--:B------:R-:W-:Y:S01]  /*4aa0*/  FMUL.FTZ R67, R13.reuse, R66.reuse ;  /* 0x000000420d437220 */ /* 0x0c0fe20000410000 */
[----:B------:R-:W-:Y:S02]  /*4ab0*/  HADD2.F32 R63, -RZ, R63.H0_H0 ;  /* 0x2000003fff3f7230 */ /* 0x000fe40000004100 */
[C---:B------:R-:W-:Y:S01]  /*4ac0*/  FMUL.FTZ R66, R64.reuse, R66 ;  /* 0x0000004240427220 */ /* 0x040fe20000410000 */
[-C--:B------:R-:W-:Y:S01]  /*4ad0*/  FFMA.FTZ R67, R64, R62.reuse, -R67 ;  /* 0x0000003e40437223 */ /* 0x080fe20000010843 */
[----:B------:R-:W-:Y:S02]  /*4ae0*/  SHF.R.U32.HI R64, RZ, 0x10, R65 ;  /* 0x00000010ff407819 */ /* 0x000fe40000011641 */
[----:B------:R-:W-:Y:S01]  /*4af0*/  FFMA.FTZ R66, R13, R62, R66 ;  /* 0x0000003e0d427223 */ /* 0x000fe20000010042 */
[----:B------:R-:W-:Y:S02]  /*4b00*/  IMAD.MOV.U32 R62, RZ, RZ, R12 ;  /* 0x000000ffff3e7224 */ /* 0x000fe400078e000c */
[----:B------:R-:W-:-:S02]  /*4b10*/  IMAD.MOV.U32 R12, RZ, RZ, R15 ;  /* 0x000000ffff0c7224 */ /* 0x000fc400078e000f */
[----:B------:R-:W-:Y:S01]  /*4b20*/  HADD2.F32 R15, -RZ, R64.H0_H0 ;  /* 0x20000040ff0f7230 */ /* 0x000fe20000004100 */
[----:B------:R-:W-:Y:S02]  /*4b30*/  F2FP.F16.F32.PACK_AB R66, R66, R67 ;  /* 0x000000434242723e */ /* 0x000fe400000000ff */
[--C-:B------:R-:W-:Y:S02]  /*4b40*/  HADD2.F32 R13, -RZ, R12.reuse.H1_H1 ;  /* 0x3000000cff0d7230 */ /* 0x100fe40000004100 */
[----:B------:R-:W-:-:S03]  /*4b50*/  HADD2.F32 R12, -RZ, R12.H0_H0 ;  /* 0x2000000cff0c7230 */ /* 0x000fc60000004100 */
[CC--:B------:R-:W-:Y:S02]  /*4b60*/  FMUL.FTZ R64, R13.reuse, R15.reuse ;  /* 0x0000000f0d407220 */ /* 0x0c0fe40000410000 */
[C---:B------:R-:W-:Y:S02]  /*4b70*/  FMUL.FTZ R15, R12.reuse, R15 ;  /* 0x0000000f0c0f7220 */ /* 0x040fe40000410000 */
[-C--:B------:R-:W-:Y:S01]  /*4b80*/  FFMA.FTZ R12, R12, R63.reuse, -R64 ;  /* 0x0000003f0c0c7223 */ /* 0x080fe20000010840 */
[----:B------:R-:W-:Y:S02]  /*4b90*/  HADD2.F32 R64, -RZ, R157.H1_H1 ;  /* 0x3000009dff407230 */ /* 0x000fe40000004100 */
[----:B------:R-:W-:Y:S01]  /*4ba0*/  FFMA.FTZ R13, R13, R63, R15 ;  /* 0x0000003f0d0d7223 */ /* 0x000fe2000001000f */
[----:B------:R-:W-:Y:S02]  /*4bb0*/  IMAD.MOV.U32 R63, RZ, RZ, R14 ;  /* 0x000000ffff3f7224 */ /* 0x000fe400078e000e */
[----:B------:R-:W-:-:S02]  /*4bc0*/  HADD2.F32 R14, -RZ, R62.H1_H1 ;  /* 0x3000003eff0e7230 */ /* 0x000fc40000004100 */
[----:B------:R-:W-:Y:S02]  /*4bd0*/  HADD2.F32 R15, -RZ, R62.H0_H0 ;  /* 0x2000003eff0f7230 */ /* 0x000fe40000004100 */
[----:B------:R-:W-:Y:S02]  /*4be0*/  HADD2.F32 R62, -RZ, R157.H0_H0 ;  /* 0x2000009dff3e7230 */ /* 0x000fe40000004100 */
[-C--:B------:R-:W-:Y:S01]  /*4bf0*/  FMUL.FTZ R65, R14, R64.reuse ;  /* 0x000000400e417220 */ /* 0x080fe20000410000 */
[----:B------:R-:W-:-:S03]  /*4c00*/  FMUL.FTZ R64, R15, R64 ;  /* 0x000000400f407220 */ /* 0x000fc60000410000 */
[-C--:B------:R-:W-:Y:S01]  /*4c10*/  FFMA.FTZ R15, R15, R62.reuse, -R65 ;  /* 0x0000003e0f0f7223 */ /* 0x080fe20000010841 */
[----:B------:R-:W-:Y:S01]  /*4c20*/  FFMA.FTZ R14, R14, R62, R64 ;  /* 0x0000003e0e0e7223 */ /* 0x000fe20000010040 */
[--C-:B------:R-:W-:Y:S02]  /*4c30*/  HADD2.F32 R62, -RZ, R63.reuse.H1_H1 ;  /* 0x3000003fff3e7230 */ /* 0x100fe40000004100 */
[----:B------:R-:W-:Y:S02]  /*4c40*/  HADD2.F32 R64, -RZ, R63.H0_H0 ;  /* 0x2000003fff407230 */ /* 0x000fe40000004100 */
[----:B------:R-:W-:Y:S02]  /*4c50*/  HADD2.F32 R63, -RZ, R156.H0_H0 ;  /* 0x2000009cff3f7230 */ /* 0x000fe40000004100 */
[-C--:B------:R-:W-:Y:S01]  /*4c60*/  FMUL.FTZ R65, R62, R68.reuse ;  /* 0x000000443e417220 */ /* 0x080fe20000410000 */
[----:B------:R-:W-:Y:S01]  /*4c70*/  F2FP.F16.F32.PACK_AB R14, R14, R15 ;  /* 0x0000000f0e0e723e */ /* 0x000fe200000000ff */
[----:B------:R-:W-:-:S02]  /*4c80*/  FMUL.FTZ R68, R64, R68 ;  /* 0x0000004440447220 */ /* 0x000fc40000410000 */
[-C--:B------:R-:W-:Y:S02]  /*4c90*/  FFMA.FTZ R65, R64, R63.reuse, -R65 ;  /* 0x0000003f40417223 */ /* 0x080fe40000010841 */
[----:B------:R-:W-:Y:S01]  /*4ca0*/  FFMA.FTZ R68, R62, R63, R68 ;  /* 0x0000003f3e447223 */ /* 0x000fe20000010044 */
[----:B------:R-:W-:Y:S01]  /*4cb0*/  F2FP.F16.F32.PACK_AB R62, R13, R12 ;  /* 0x0000000c0d3e723e */ /* 0x000fe200000000ff */
[----:B------:R-:W-:Y:S01]  /*4cc0*/  IMAD.MOV.U32 R13, RZ, RZ, R66 ;  /* 0x000000ffff0d7224 */ /* 0x000fe200078e0042 */
[----:B------:R-:W-:Y:S02]  /*4cd0*/  MOV R12, R14 ;  /* 0x0000000e000c7202 */ /* 0x000fe40000000f00 */
[----:B------:R-:W-:Y:S01]  /*4ce0*/  F2FP.F16.F32.PACK_AB R65, R68, R65 ;  /* 0x000000414441723e */ /* 0x000fe200000000ff */
[----:B------:R-:W-:-:S04]  /*4cf0*/  IMAD.MOV.U32 R15, RZ, RZ, R62 ;  /* 0x000000ffff0f7224 */ /* 0x000fc800078e003e */
[----:B------:R-:W-:-:S07]  /*4d00*/  IMAD.MOV.U32 R14, RZ, RZ, R65 ;  /* 0x000000ffff0e7224 */ /* 0x000fce00078e0041 */
.L_x_1593:
[----:B------:R-:W-:Y:S05]  /*4d10*/  BSYNC B3 ;  /* 0x0000000000037941 */ /* 0x000fea0003800000 */
.L_x_1592:
[----:B---3--:R-:W-:-:S04]  /*4d20*/  LEA R62, P4, R22, R11, 0x1 ;  /* 0x0000000b163e7211 */ /* 0x008fc800078808ff */
[----:B--2---:R-:W-:-:S05]  /*4d30*/  LEA.HI.X R63, R22, R82, R173, 0x1, P4 ;  /* 0x00000052163f7211 */ /* 0x004fca00020f0cad */
[----:B----4-:R0:W-:Y:S04]  /*4d40*/  ST.E.128 desc[UR60][R62.64], R12 ;  /* 0x0000000c3e007985 */ /* 0x0101e8000c101d3c */
.L_x_1591:
[----:B------:R-:W-:Y:S05]  /*4d50*/  BSYNC B2 ;  /* 0x0000000000027941 */ /* 0x000fea0003800000 */
.L_x_1590:
        /* <DEDUP_REMOVED lines=9> */
[----:B------:R-:W-:-:S03]  /*4df0*/  SHF.R.U64 R58, R58, 0x10, R59 ;  /* 0x000000103a3a7819 */ /* 0x000fc6000000123b */
[----:B------:R-:W-:Y:S02]  /*4e00*/  HADD2.F32 R63, -RZ, R63.H0_H0 ;  /* 0x2000003fff3f7230 */ /* 0x000fe40000004100 */
[--C-:B------:R-:W-:Y:S02]  /*4e10*/  HADD2.F32 R13, -RZ, R60.reuse.H1_H1 ;  /* 0x3000003cff0d7230 */ /* 0x100fe40000004100 */
[----:B------:R-:W-:Y:S02]  /*4e20*/  HADD2.F32 R60, -RZ, R60.H0_H0 ;  /* 0x2000003cff3c7230 */ /* 0x000fe40000004100 */
[----:B------:R-:W-:Y:S02]  /*4e30*/  HADD2.F32 R58, -RZ, R58.H0_H0 ;  /* 0x2000003aff3a7230 */ /* 0x000fe40000004100 */
[-C--:B------:R-:W-:Y:S01]  /*4e40*/  FMUL.FTZ R62, R13, R63.reuse ;  /* 0x0000003f0d3e7220 */ /* 0x080fe20000410000 */
[----:B------:R-:W-:-:S03]  /*4e50*/  FMUL.FTZ R63, R60, R63 ;  /* 0x0000003f3c3f7220 */ /* 0x000fc60000410000 */
[-C--:B------:R-:W-:Y:S01]  /*4e60*/  FFMA.FTZ R62, R60, R58.reuse, -R62 ;  /* 0x0000003a3c3e7223 */ /* 0x080fe2000001083e */
[----:B------:R-:W-:Y:S01]  /*4e70*/  FFMA.FTZ R63, R13, R58, R63 ;  /* 0x0000003a0d3f7223 */ /* 0x000fe2000001003f */
[----:B------:R-:W-:Y:S01]  /*4e80*/  SHF.R.U32.HI R58, RZ, 0x10, R59 ;  /* 0x00000010ff3a7819 */ /* 0x000fe2000001163b */
[--C-:B------:R-:W-:Y:S01]  /*4e90*/  HADD2.F32 R13, -RZ, R15.reuse.H1_H1 ;  /* 0x3000000fff0d7230 */ /* 0x100fe20000004100 */
[----:B------:R-:W-:Y:S01]  /*4ea0*/  SHF.R.U32.HI R59, RZ, 0x10, R61 ;  /* 0x00000010ff3b7819 */ /* 0x000fe2000001163d */
[----:B------:R-:W-:Y:S01]  /*4eb0*/  HADD2.F32 R15, -RZ, R15.H0_H0 ;  /* 0x2000000fff0f7230 */ /* 0x000fe20000004100 */
[----:B------:R-:W-:Y:S01]  /*4ec0*/  F2FP.F16.F32.PACK_AB R62, R63, R62 ;  /* 0x0000003e3f3e723e */ /* 0x000fe200000000ff */
[----:B------:R-:W-:Y:S02]  /*4ed0*/  HADD2.F32 R58, -RZ, R58.H0_H0 ;  /* 0x2000003aff3a7230 */ /* 0x000fe40000004100 */
[----:B------:R-:W-:-:S05]  /*4ee0*/  HADD2.F32 R59, -RZ, R59.H0_H0 ;  /* 0x2000003bff3b7230 */ /* 0x000fca0000004100 */
[-C--:B------:R-:W-:Y:S01]  /*4ef0*/  FMUL.FTZ R60, R13, R59.reuse ;  /* 0x0000003b0d3c7220 */ /* 0x080fe20000410000 */
[----:B------:R-:W-:-:S03]  /*4f00*/  FMUL.FTZ R59, R15, R59 ;  /* 0x0000003b0f3b7220 */ /* 0x000fc60000410000 */
[-C--:B------:R-:W-:Y:S01]  /*4f10*/  FFMA.FTZ R60, R15, R58.reuse, -R60 ;  /* 0x0000003a0f3c7223 */ /* 0x080fe2000001083c */
[----:B------:R-:W-:Y:S01]  /*4f20*/  FFMA.FTZ R59, R13, R58, R59 ;  /* 0x0000003a0d3b7223 */ /* 0x000fe2000001003b */
[--C-:B------:R-:W-:Y:S02]  /*4f30*/  HADD2.F32 R13, -RZ, R12.reuse.H0_H0 ;  /* 0x2000000cff0d7230 */ /* 0x100fe40000004100 */
[----:B------:R-:W-:Y:S02]  /*4f40*/  HADD2.F32 R12, -RZ, R12.H1_H1 ;  /* 0x3000000cff0c7230 */ /* 0x000fe40000004100 */
[--C-:B------:R-:W-:Y:S01]  /*4f50*/  HADD2.F32 R15, -RZ, R155.reuse.H0_H0 ;  /* 0x2000009bff0f7230 */ /* 0x100fe20000004100 */
[----:B------:R-:W-:Y:S01]  /*4f60*/  F2FP.F16.F32.PACK_AB R59, R59, R60 ;  /* 0x0000003c3b3b723e */ /* 0x000fe200000000ff */
[----:B------:R-:W-:Y:S02]  /*4f70*/  HADD2.F32 R58, -RZ, R154.H0_H0 ;  /* 0x2000009aff3a7230 */ /* 0x000fe40000004100 */
[----:B------:R-:W-:-:S02]  /*4f80*/  HADD2.F32 R155, -RZ, R155.H1_H1 ;  /* 0x3000009bff9b7230 */ /* 0x000fc40000004100 */
[CC--:B------:R-:W-:Y:S01]  /*4f90*/  FMUL.FTZ R61, R12.reuse, R15.reuse ;  /* 0x0000000f0c3d7220 */ /* 0x0c0fe20000410000 */
[C---:B------:R-:W-:Y:S01]  /*4fa0*/  FMUL.FTZ R15, R13.reuse, R15 ;  /* 0x0000000f0d0f7220 */ /* 0x040fe20000410000 */
[----:B------:R-:W-:Y:S02]  /*4fb0*/  HADD2.F32 R154, -RZ, R154.H1_H1 ;  /* 0x3000009aff9a7230 */ /* 0x000fe40000004100 */
[-C--:B------:R-:W-:Y:S01]  /*4fc0*/  FFMA.FTZ R61, R13, R58.reuse, -R61 ;  /* 0x0000003a0d3d7223 */ /* 0x080fe2000001083d */
[----:B------:R-:W-:Y:S01]  /*4fd0*/  FFMA.FTZ R15, R12, R58, R15 ;  /* 0x0000003a0c0f7223 */ /* 0x000fe2000001000f */
[--C-:B------:R-:W-:Y:S02]  /*4fe0*/  HADD2.F32 R12, -RZ, R14.reuse.H0_H0 ;  /* 0x2000000eff0c7230 */ /* 0x100fe40000004100 */
[----:B------:R-:W-:Y:S02]  /*4ff0*/  HADD2.F32 R14, -RZ, R14.H1_H1 ;  /* 0x3000000eff0e7230 */ /* 0x000fe40000004100 */
[----:B------:R-:W-:-:S03]  /*5000*/  F2FP.F16.F32.PACK_AB R15, R15, R61 ;  /* 0x0000003d0f0f723e */ /* 0x000fc600000000ff */
[-C--:B------:R-:W-:Y:S01]  /*5010*/  FMUL.FTZ R13, R14, R155.reuse ;  /* 0x0000009b0e0d7220 */ /* 0x080fe20000410000 */
[----:B------:R-:W-:-:S03]  /*5020*/  FMUL.FTZ R155, R12, R155 ;  /* 0x0000009b0c9b7220 */ /* 0x000fc60000410000 */
[-C--:B------:R-:W-:Y:S01]  /*5030*/  FFMA.FTZ R13, R12, R154.reuse, -R13 ;  /* 0x0000009a0c0d7223 */ /* 0x080fe2000001080d */
[----:B------:R-:W-:Y:S01]  /*5040*/  FFMA.FTZ R155, R14, R154, R155 ;  /* 0x0000009a0e9b7223 */ /* 0x000fe2000001009b */
[----:B------:R-:W-:Y:S02]  /*5050*/  IMAD.MOV.U32 R12, RZ, RZ, R15 ;  /* 0x000000ffff0c7224 */ /* 0x000fe400078e000f */
[----:B------:R-:W-:Y:S02]  /*5060*/  IMAD.MOV.U32 R15, RZ, RZ, R59 ;  /* 0x000000ffff0f7224 */ /* 0x000fe400078e003b */
[----:B------:R-:W-:Y:S02]  /*5070*/  F2FP.F16.F32.PACK_AB R155, R155, R13 ;  /* 0x0000000d9b9b723e */ /* 0x000fe400000000ff */
[----:B------:R-:W-:-:S03]  /*5080*/  MOV R13, R62 ;  /* 0x0000003e000d7202 */ /* 0x000fc60000000f00 */
[----:B------:R-:W-:-:S07]  /*5090*/  IMAD.MOV.U32 R14, RZ, RZ, R155 ;  /* 0x000000ffff0e7224 */ /* 0x000fce00078e009b */
.L_x_1597:
[----:B------:R-:W-:Y:S05]  /*50a0*/  BSYNC B3 ;  /* 0x0000000000037941 */ /* 0x000fea0003800000 */
.L_x_1596:
[----:B---3--:R-:W-:-:S04]  /*50b0*/  LEA R58, P4, R160, R11, 0x1 ;  /* 0x0000000ba03a7211 */ /* 0x008fc800078808ff */
[----:B--2---:R-:W-:-:S05]  /*50c0*/  LEA.HI.X R59, R160, R82, R184, 0x1, P4 ;  /* 0x00000052a03b7211 */ /* 0x004fca00020f0cb8 */
[----:B----4-:R0:W-:Y:S04]  /*50d0*/  ST.E.128 desc[UR60][R58.64], R12 ;  /* 0x0000000c3a007985 */ /* 0x0101e8000c101d3c */
.L_x_1595:
[----:B------:R-:W-:Y:S05]  /*50e0*/  BSYNC B2 ;  /* 0x0000000000027941 */ /* 0x000fea0003800000 */
.L_x_1594:
        /* <DEDUP_REMOVED lines=10> */
[----:B------:R-:W-:Y:S02]  /*5190*/  SHF.R.U64 R13, R54, 0x10, R55 ;  /* 0x00000010360d7819 */ /* 0x000fe40000001237 */
        /* <DEDUP_REMOVED lines=12> */
[----:B------:R-:W-:-:S02]  /*5260*/  HADD2.F32 R54, -RZ, R54.H0_H0 ;  /* 0x20000036ff367230 */ /* 0x000fc40000004100 */
        /* <DEDUP_REMOVED lines=8> */
[--C-:B------:R-:W-:Y:S02]  /*52f0*/  HADD2.F32 R13, -RZ, R12.reuse.H1_H1 ;  /* 0x3000000cff0d7230 */ /* 0x100fe40000004100 */
[----:B------:R-:W-:-:S02]  /*5300*/  HADD2.F32 R12, -RZ, R12.H0_H0 ;  /* 0x2000000cff0c7230 */ /* 0x000fc40000004100 */
[--C-:B------:R-:W-:Y:S02]  /*5310*/  HADD2.F32 R54, -RZ, R152.reuse.H0_H0 ;  /* 0x20000098ff367230 */ /* 0x100fe40000004100 */
[CC--:B------:R-:W-:Y:S01]  /*5320*/  FMUL.FTZ R55, R13.reuse, R11.reuse ;  /* 0x0000000b0d377220 */ /* 0x0c0fe20000410000 */
[----:B------:R-:W-:Y:S02]  /*5330*/  HADD2.F32 R153, -RZ, R153.H1_H1 ;  /* 0x30000099ff997230 */ /* 0x000fe40000004100 */
[C---:B------:R-:W-:Y:S01]  /*5340*/  FMUL.FTZ R11, R12.reuse, R11 ;  /* 0x0000000b0c0b7220 */ /* 0x040fe20000410000 */
[----:B------:R-:W-:Y:S02]  /*5350*/  HADD2.F32 R152, -RZ, R152.H1_H1 ;  /* 0x30000098ff987230 */ /* 0x000fe40000004100 */
[-C--:B------:R-:W-:Y:S01]  /*5360*/  FFMA.FTZ R55, R12, R54.reuse, -R55 ;  /* 0x000000360c377223 */ /* 0x080fe20000010837 */
[--C-:B------:R-:W-:Y:S02]  /*5370*/  HADD2.F32 R12, -RZ, R14.reuse.H1_H1 ;  /* 0x3000000eff0c7230 */ /* 0x100fe40000004100 */
[----:B------:R-:W-:Y:S01]  /*5380*/  FFMA.FTZ R11, R13, R54, R11 ;  /* 0x000000360d0b7223 */ /* 0x000fe2000001000b */
[----:B------:R-:W-:Y:S01]  /*5390*/  HADD2.F32 R14, -RZ, R14.H0_H0 ;  /* 0x2000000eff0e7230 */ /* 0x000fe20000004100 */
[----:B------:R-:W-:Y:S01]  /*53a0*/  F2FP.F16.F32.PACK_AB R15, R57, R15 ;  /* 0x0000000f390f723e */ /* 0x000fe200000000ff */
[----:B------:R-:W-:-:S02]  /*53b0*/  FMUL.FTZ R13, R12, R153 ;  /* 0x000000990c0d7220 */ /* 0x000fc40000410000 */
[----:B------:R-:W-:Y:S01]  /*53c0*/  F2FP.F16.F32.PACK_AB R11, R11, R55 ;  /* 0x000000370b0b723e */ /* 0x000fe200000000ff */
[C---:B------:R-:W-:Y:S01]  /*53d0*/  FMUL.FTZ R153, R14.reuse, R153 ;  /* 0x000000990e997220 */ /* 0x040fe20000410000 */
[----:B------:R-:W-:-:S03]  /*53e0*/  FFMA.FTZ R13, R14, R152, -R13 ;  /* 0x000000980e0d7223 */ /* 0x000fc6000001080d */
[----:B------:R-:W-:Y:S01]  /*53f0*/  FFMA.FTZ R153, R12, R152, R153 ;  /* 0x000000980c997223 */ /* 0x000fe20000010099 */
[----:B------:R-:W-:-:S04]  /*5400*/  IMAD.MOV.U32 R12, RZ, RZ, R11 ;  /* 0x000000ffff0c7224 */ /* 0x000fc800078e000b */
[----:B------:R-:W-:Y:S02]  /*5410*/  F2FP.F16.F32.PACK_AB R153, R153, R13 ;  /* 0x0000000d9999723e */ /* 0x000fe400000000ff */
[----:B------:R-:W-:-:S03]  /*5420*/  MOV R13, R56 ;  /* 0x00000038000d7202 */ /* 0x000fc60000000f00 */
[----:B------:R-:W-:-:S07]  /*5430*/  IMAD.MOV.U32 R14, RZ, RZ, R153 ;  /* 0x000000ffff0e7224 */ /* 0x000fce00078e0099 */
.L_x_1599:
[----:B------:R-:W-:Y:S05]  /*5440*/  BSYNC B2 ;  /* 0x0000000000027941 */ /* 0x000fea0003800000 */
.L_x_1598:
[----:B----4-:R0:W-:Y:S02]  /*5450*/  ST.E.128 desc[UR60][R58.64], R12 ;  /* 0x0000000c3a007985 */ /* 0x0101e4000c101d3c */
.L_x_1577:
[----:B------:R-:W-:Y:S05]  /*5460*/  BSYNC B1 ;  /* 0x0000000000017941 */ /* 0x000fea0003800000 */
.L_x_1576:
[----:B------:R-:W-:-:S03]  /*5470*/  UMOV UR4, 0xffffffff ;  /* 0xffffffff00047882 */ /* 0x000fc60000000000 */
[----:B------:R-:W-:Y:S05]  /*5480*/  BRA.DIV UR4, `(.L_x_1600) ;  /* 0x0000026604ac7947 */ /* 0x000fea000b800000 */
[----:B-1----:R-:W1:Y:S04]  /*5490*/  SHFL.IDX PT, R116, R116, 0x1, 0x1c1f ;  /* 0x003c1f0074747f89 */ /* 0x002e6800000e0000 */
[----:B------:R-:W0:Y:S02]  /*54a0*/  SHFL.IDX PT, R117, R117, 0x1, 0x1c1f ;  /* 0x003c1f0075757f89 */ /* 0x000e2400000e0000 */
.L_x_2004:
[----:B------:R-:W-:Y:S05]  /*54b0*/  @P5 BRA `(.L_x_1601) ;  /* 0x0000005400405947 */ /* 0x000fea0003800000 */
[----:B------:R-:W-:Y:S01]  /*54c0*/  ISETP.NE.AND P4, PT, R7, RZ, PT ;  /* 0x000000ff0700720c */ /* 0x000fe20003f85270 */
[----:B------:R-:W-:-:S12]  /*54d0*/  BSSY B1, `(.L_x_1602) ;  /* 0x0000034000017945 */ /* 0x000fd80003800000 */
[----:B------:R-:W-:Y:S05]  /*54e0*/  @!P4 BRA `(.L_x_1603) ;  /* 0x0000000000c8c947 */ /* 0x000fea0003800000 */
[----:B0---4-:R0:W4:Y:S01]  /*54f0*/  LDS.128 R12, [R29+0x2000] ;  /* 0x002000001d0c7984 */ /* 0x0111220000000c00 */
[----:B------:R-:W-:Y:S01]  /*5500*/  ISETP.GE.AND P5, PT, R162, R123, PT ;  /* 0x0000007ba200720c */ /* 0x000fe20003fa6270 */
[----:B------:R-:W-:Y:S01]  /*5510*/  BSSY B2, `(.L_x_1604) ;  /* 0x000002e000027945 */ /* 0x000fe20003800000 */
[----:B------:R-:W-:-:S04]  /*5520*/  LEA R54, P4, R18, R117, 0x1 ;  /* 0x0000007512367211 */ /* 0x000fc800078808ff */
[----:B-1----:R-:W-:-:S07]  /*5530*/  LEA.HI.X R55, R18, R116, R19, 0x1, P4 ;  /* 0x0000007412377211 */ /* 0x002fce00020f0c13 */
[----:B0-----:R-:W-:Y:S05]  /*5540*/  @P5 BRA `(.L_x_1605) ;  /* 0x0000000000a85947 */ /* 0x001fea0003800000 */
[--C-:B---3--:R-:W-:Y:S01]  /*5550*/  SHF.R.U64 R11, R50, 0x10, R51.reuse ;  /* 0x00000010320b7819 */ /* 0x108fe20000001233 */
        /* <DEDUP_REMOVED lines=27> */
[----:B------:R-:W-:Y:S01]  /*5710*/  HADD2.F32 R14, -RZ, R14.H0_H0 ;  /* 0x2000000eff0e7230 */ /* 0x000fe20000004100 */
[----:B------:R-:W-:Y:S01]  /*5720*/  F2FP.F16.F32.PACK_AB R51, R52, R51 ;  /* 0x000000333433723e */ /* 0x000fe200000000ff */
[----:B------:R-:W-:-:S02]  /*5730*/  HADD2.F32 R11, -RZ, R150.H0_H0 ;  /* 0x20000096ff0b7230 */ /* 0x000fc40000004100 */
[-C--:B------:R-:W-:Y:S01]  /*5740*/  FMUL.FTZ R13, R53, R151.reuse ;  /* 0x00000097350d7220 */ /* 0x080fe20000410000 */
[----:B------:R-:W-:Y:S02]  /*5750*/  HADD2.F32 R150, -RZ, R150.H1_H1 ;  /* 0x30000096ff967230 */ /* 0x000fe40000004100 */
[----:B------:R-:W-:Y:S01]  /*5760*/  FMUL.FTZ R151, R14, R151 ;  /* 0x000000970e977220 */ /* 0x000fe20000410000 */
[-C--:B------:R-:W-:Y:S01]  /*5770*/  FFMA.FTZ R56, R12, R11.reuse, -R56 ;  /* 0x0000000b0c387223 */ /* 0x080fe20000010838 */
[----:B------:R-:W-:Y:S01]  /*5780*/  FFMA.FTZ R57, R15, R11, R57 ;  /* 0x0000000b0f397223 */ /* 0x000fe20000010039 */
[-C--:B------:R-:W-:Y:S01]  /*5790*/  FFMA.FTZ R13, R14, R150.reuse, -R13 ;  /* 0x000000960e0d7223 */ /* 0x080fe2000001080d */
[----:B------:R-:W-:Y:S01]  /*57a0*/  FFMA.FTZ R151, R53, R150, R151 ;  /* 0x0000009635977223 */ /* 0x000fe20000010097 */
[----:B------:R-:W-:Y:S02]  /*57b0*/  IMAD.MOV.U32 R15, RZ, RZ, R51 ;  /* 0x000000ffff0f7224 */ /* 0x000fe400078e0033 */
[----:B------:R-:W-:-:S02]  /*57c0*/  F2FP.F16.F32.PACK_AB R12, R57, R56 ;  /* 0x00000038390c723e */ /* 0x000fc400000000ff */
[----:B------:R-:W-:Y:S01]  /*57d0*/  F2FP.F16.F32.PACK_AB R14, R151, R13 ;  /* 0x0000000d970e723e */ /* 0x000fe200000000ff */
[----:B------:R-:W-:-:S07]  /*57e0*/  IMAD.MOV.U32 R13, RZ, RZ, R50 ;  /* 0x000000ffff0d7224 */ /* 0x000fce00078e0032 */
.L_x_1605:
[----:B------:R-:W-:Y:S05]  /*57f0*/  BSYNC B2 ;  /* 0x0000000000027941 */ /* 0x000fea0003800000 */
.L_x_1604:
[----:B----4-:R0:W-:Y:S02]  /*5800*/  ST.E.128 desc[UR60][R54.64], R12 ;  /* 0x0000000c36007985 */ /* 0x0101e4000c101d3c */
.L_x_1603:
[----:B------:R-:W-:Y:S05]  /*5810*/  BSYNC B1 ;  /* 0x0000000000017941 */ /* 0x000fea0003800000 */
.L_x_1602:
        /* <DEDUP_REMOVED lines=25> */
[CC--:B------:R-:W-:Y:S01]  /*59b0*/  FMUL.FTZ R47, R52.reuse, R48.reuse ;  /* 0x00000030342f7220 */ /* 0x0c0fe20000410000 */
[----:B------:R-:W-:Y:S01]  /*59c0*/  FMUL.FTZ R48, R15, R48 ;  /* 0x000000300f307220 */ /* 0x000fe20000410000 */
[-C--:B------:R-:W-:Y:S01]  /*59d0*/  FFMA.FTZ R46, R13, R11.reuse, -R46 ;  /* 0x0000000b0d2e7223 */ /* 0x080fe2000001082e */
[----:B------:R-:W-:Y:S01]  /*59e0*/  FFMA.FTZ R11, R49, R11, R54 ;  /* 0x0000000b310b7223 */ /* 0x000fe20000010036 */
[-C--:B------:R-:W-:Y:S01]  /*59f0*/  FFMA.FTZ R47, R15, R53.reuse, -R47 ;  /* 0x000000350f2f7223 */ /* 0x080fe2000001082f */
[----:B------:R-:W-:Y:S01]  /*5a00*/  FFMA.FTZ R48, R52, R53, R48 ;  /* 0x0000003534307223 */ /* 0x000fe20000010030 */
[----:B------:R-:W-:-:S02]  /*5a10*/  HADD2.F32 R15, -RZ, R149.H0_H0 ;  /* 0x20000095ff0f7230 */ /* 0x000fc40000004100 */
[--C-:B------:R-:W-:Y:S02]  /*5a20*/  HADD2.F32 R52, -RZ, R12.reuse.H1_H1 ;  /* 0x3000000cff347230 */ /* 0x100fe40000004100 */
[----:B------:R-:W-:Y:S01]  /*5a30*/  HADD2.F32 R54, -RZ, R12.H0_H0 ;  /* 0x2000000cff367230 */ /* 0x000fe20000004100 */
[----:B------:R-:W-:Y:S01]  /*5a40*/  F2FP.F16.F32.PACK_AB R47, R48, R47 ;  /* 0x0000002f302f723e */ /* 0x000fe200000000ff */
[----:B------:R-:W-:Y:S02]  /*5a50*/  HADD2.F32 R149, -RZ, R149.H1_H1 ;  /* 0x30000095ff957230 */ /* 0x000fe40000004100 */
[-C--:B------:R-:W-:Y:S01]  /*5a60*/  FMUL.FTZ R49, R52, R15.reuse ;  /* 0x0000000f34317220 */ /* 0x080fe20000410000 */
[----:B------:R-:W-:Y:S02]  /*5a70*/  HADD2.F32 R12, -RZ, R14.H1_H1 ;  /* 0x3000000eff0c7230 */ /* 0x000fe40000004100 */
[----:B------:R-:W-:Y:S01]  /*5a80*/  FMUL.FTZ R53, R54, R15 ;  /* 0x0000000f36357220 */ /* 0x000fe20000410000 */
[----:B------:R-:W-:-:S02]  /*5a90*/  HADD2.F32 R13, -RZ, R145.H0_H0 ;  /* 0x20000091ff0d7230 */ /* 0x000fc40000004100 */
[----:B------:R-:W-:Y:S02]  /*5aa0*/  HADD2.F32 R14, -RZ, R14.H0_H0 ;  /* 0x2000000eff0e7230 */ /* 0x000fe40000004100 */
[----:B------:R-:W-:Y:S01]  /*5ab0*/  FMUL.FTZ R15, R12, R149 ;  /* 0x000000950c0f7220 */ /* 0x000fe20000410000 */
[----:B------:R-:W-:Y:S02]  /*5ac0*/  HADD2.F32 R145, -RZ, R145.H1_H1 ;  /* 0x30000091ff917230 */ /* 0x000fe40000004100 */
[-C--:B------:R-:W-:Y:S01]  /*5ad0*/  FFMA.FTZ R49, R54, R13.reuse, -R49 ;  /* 0x0000000d36317223 */ /* 0x080fe20000010831 */
[----:B------:R-:W-:Y:S01]  /*5ae0*/  FFMA.FTZ R52, R52, R13, R53 ;  /* 0x0000000d34347223 */ /* 0x000fe20000010035 */
[C---:B------:R-:W-:Y:S01]  /*5af0*/  FMUL.FTZ R149, R14.reuse, R149 ;  /* 0x000000950e957220 */ /* 0x040fe20000410000 */
[----:B------:R-:W-:Y:S01]  /*5b00*/  F2FP.F16.F32.PACK_AB R13, R11, R46 ;  /* 0x0000002e0b0d723e */ /* 0x000fe200000000ff */
[-C--:B------:R-:W-:Y:S02]  /*5b10*/  FFMA.FTZ R15, R14, R145.reuse, -R15 ;  /* 0x000000910e0f7223 */ /* 0x080fe4000001080f */
[----:B------:R-:W-:Y:S01]  /*5b20*/  FFMA.FTZ R12, R12, R145, R149 ;  /* 0x000000910c0c7223 */ /* 0x000fe20000010095 */
[----:B------:R-:W-:-:S04]  /*5b30*/  F2FP.F16.F32.PACK_AB R52, R52, R49 ;  /* 0x000000313434723e */ /* 0x000fc800000000ff */
[----:B------:R-:W-:Y:S01]  /*5b40*/  F2FP.F16.F32.PACK_AB R14, R12, R15 ;  /* 0x0000000f0c0e723e */ /* 0x000fe200000000ff */
[----:B------:R-:W-:Y:S02]  /*5b50*/  IMAD.MOV.U32 R12, RZ, RZ, R52 ;  /* 0x000000ffff0c7224 */ /* 0x000fe400078e0034 */
[----:B------:R-:W-:-:S07]  /*5b60*/  IMAD.MOV.U32 R15, RZ, RZ, R47 ;  /* 0x000000ffff0f7224 */ /* 0x000fce00078e002f */
.L_x_1609:
[----:B------:R-:W-:Y:S05]  /*5b70*/  BSYNC B2 ;  /* 0x0000000000027941 */ /* 0x000fea0003800000 */
.L_x_1608:
[----:B----4-:R0:W-:Y:S02]  /*5b80*/  ST.E.128 desc[UR60][R50.64], R12 ;  /* 0x0000000c32007985 */ /* 0x0101e4000c101d3c */
.L_x_1607:
[----:B------:R-:W-:Y:S05]  /*5b90*/  BSYNC B1 ;  /* 0x0000000000017941 */ /* 0x000fea0003800000 */
.L_x_1606:
[----:B------:R-:W-:Y:S01]  /*5ba0*/  ISETP.NE.AND P4, PT, R21, RZ, PT ;  /* 0x000000ff1500720c */ /* 0x000fe20003f85270 */
[----:B------:R-:W-:-:S12]  /*5bb0*/  BSSY B1, `(.L_x_1610) ;  /* 0x0000036000017945 */ /* 0x000fd80003800000 */
[----:B------:R-:W-:Y:S05]  /*5bc0*/  @!P4 BRA `(.L_x_1611) ;  /* 0x0000000000d0c947 */ /* 0x000fea0003800000 */
[----:B0---4-:R0:W4:Y:S01]  /*5bd0*/  LDS.128 R12, [R29+0x5000] ;  /* 0x005000001d0c7984 */ /* 0x0111220000000c00 */
[----:B------:R-:W-:Y:S01]  /*5be0*/  ISETP.GE.AND P4, PT, R177, R123, PT ;  /* 0x0000007bb100720c */ /* 0x000fe20003f86270 */
[----:B---3--:R-:W-:Y:S01]  /*5bf0*/  IMAD.SHL.U32 R11, R171, 0x8, RZ ;  /* 0x00000008ab0b7824 */ /* 0x008fe200078e00ff */
[----:B------:R-:W-:Y:S01]  /*5c00*/  BSSY B2, `(.L_x_1612) ;  /* 0x000002f000027945 */ /* 0x000fe20003800000 */
[----:B------:R-:W-:Y:S02]  /*5c10*/  IMAD.MOV.U32 R46, RZ, RZ, R117 ;  /* 0x000000ffff2e7224 */ /* 0x000fe400078e0075 */
[----:B-1----:R-:W-:Y:S02]  /*5c20*/  IMAD.MOV.U32 R47, RZ, RZ, R116 ;  /* 0x000000ffff2f7224 */ /* 0x002fe400078e0074 */
[----:B------:R-:W-:-:S06]  /*5c30*/  IMAD.WIDE R46, R11, 0x2, R46 ;  /* 0x000000020b2e7825 */ /* 0x000fcc00078e022e */
[----:B0-----:R-:W-:Y:S05]  /*5c40*/  @P4 BRA `(.L_x_1613) ;  /* 0x0000000000a84947 */ /* 0x001fea0003800000 */
[--C-:B------:R-:W-:Y:S02]  /*5c50*/  SHF.R.U64 R48, R42, 0x10, R43.reuse ;  /* 0x000000102a307819 */ /* 0x100fe4000000122b */
[----:B------:R-:W-:Y:S02]  /*5c60*/  SHF.R.U32.HI R42, RZ, 0x10, R43 ;  /* 0x00000010ff2a7819 */ /* 0x000fe4000001162b */
[--C-:B------:R-:W-:Y:S02]  /*5c70*/  SHF.R.U64 R43, R44, 0x10, R45.reuse ;  /* 0x000000102c2b7819 */ /* 0x100fe4000000122d */
[----:B----4-:R-:W-:Y:S01]  /*5c80*/  MOV R11, R13 ;  /* 0x0000000d000b7202 */ /* 0x010fe20000000f00 */
[----:B------:R-:W-:Y:S01]  /*5c90*/  HADD2.F32 R13, -RZ, R48.H0_H0 ;  /* 0x20000030ff0d7230 */ /* 0x000fe20000004100 */
[----:B------:R-:W-:Y:S01]  /*5ca0*/  SHF.R.U32.HI R52, RZ, 0x10, R45 ;  /* 0x00000010ff347819 */ /* 0x000fe2000001162d */
[----:B------:R-:W-:Y:S02]  /*5cb0*/  HADD2.F32 R45, -RZ, R43.H0_H0 ;  /* 0x2000002bff2d7230 */ /* 0x000fe40000004100 */
[----:B------:R-:W-:-:S02]  /*5cc0*/  HADD2.F32 R48, -RZ, R11.H1_H1 ;  /* 0x3000000bff307230 */ /* 0x000fc40000004100 */
[----:B------:R-:W-:Y:S02]  /*5cd0*/  HADD2.F32 R52, -RZ, R52.H0_H0 ;  /* 0x20000034ff347230 */ /* 0x000fe40000004100 */
[----:B------:R-:W-:Y:S02]  /*5ce0*/  HADD2.F32 R44, -RZ, R11.H0_H0 ;  /* 0x2000000bff2c7230 */ /* 0x000fe40000004100 */
[-C--:B------:R-:W-:Y:S01]  /*5cf0*/  FMUL.FTZ R11, R48, R45.reuse ;  /* 0x0000002d300b7220 */ /* 0x080fe20000410000 */
[--C-:B------:R-:W-:Y:S02]  /*5d00*/  HADD2.F32 R43, -RZ, R15.reuse.H1_H1 ;  /* 0x3000000fff2b7230 */ /* 0x100fe40000004100 */
[----:B------:R-:W-:Y:S02]  /*5d10*/  HADD2.F32 R15, -RZ, R15.H0_H0 ;  /* 0x2000000fff0f7230 */ /* 0x000fe40000004100 */
[----:B------:R-:W-:Y:S01]  /*5d20*/  FMUL.FTZ R45, R44, R45 ;  /* 0x0000002d2c2d7220 */ /* 0x000fe20000410000 */
[----:B------:R-:W-:-:S02]  /*5d30*/  HADD2.F32 R50, -RZ, R42.H0_H0 ;  /* 0x2000002aff327230 */ /* 0x000fc40000004100 */
[-C--:B------:R-:W-:Y:S01]  /*5d40*/  FMUL.FTZ R54, R43, R52.reuse ;  /* 0x000000342b367220 */ /* 0x080fe20000410000 */
[-C--:B------:R-:W-:Y:S01]  /*5d50*/  FFMA.FTZ R11, R44, R13.reuse, -R11 ;  /* 0x0000000d2c0b7223 */ /* 0x080fe2000001080b */
[C---:B------:R-:W-:Y:S01]  /*5d60*/  FMUL.FTZ R52, R15.reuse, R52 ;  /* 0x000000340f347220 */ /* 0x040fe20000410000 */
[----:B------:R-:W-:Y:S01]  /*5d70*/  FFMA.FTZ R42, R48, R13, R45 ;  /* 0x0000000d302a7223 */ /* 0x000fe2000001002d */
[-C--:B------:R-:W-:Y:S01]  /*5d80*/  FFMA.FTZ R13, R15, R50.reuse, -R54 ;  /* 0x000000320f0d7223 */ /* 0x080fe20000010836 */
[--C-:B------:R-:W-:Y:S02]  /*5d90*/  HADD2.F32 R48, -RZ, R144.reuse.H0_H0 ;  /* 0x20000090ff307230 */ /* 0x100fe40000004100 */
[----:B------:R-:W-:Y:S01]  /*5da0*/  FFMA.FTZ R44, R43, R50, R52 ;  /* 0x000000322b2c7223 */ /* 0x000fe20000010034 */
[----:B------:R-:W-:Y:S01]  /*5db0*/  HADD2.F32 R144, -RZ, R144.H1_H1 ;  /* 0x30000090ff907230 */ /* 0x000fe20000004100 */
[----:B------:R-:W-:Y:S01]  /*5dc0*/  F2FP.F16.F32.PACK_AB R11, R42, R11 ;  /* 0x0000000b2a0b723e */ /* 0x000fe200000000ff */
[----:B------:R-:W-:-:S02]  /*5dd0*/  HADD2.F32 R15, -RZ, R12.H1_H1 ;  /* 0x3000000cff0f7230 */ /* 0x000fc40000004100 */
[----:B------:R-:W-:Y:S02]  /*5de0*/  HADD2.F32 R43, -RZ, R14.H1_H1 ;  /* 0x3000000eff2b7230 */ /* 0x000fe40000004100 */
[----:B------:R-:W-:Y:S02]  /*5df0*/  HADD2.F32 R12, -RZ, R12.H0_H0 ;  /* 0x2000000cff0c7230 */ /* 0x000fe40000004100 */
[----:B------:R-:W-:Y:S01]  /*5e00*/  FMUL.FTZ R49, R15, R48 ;  /* 0x000000300f317220 */ /* 0x000fe20000410000 */
[----:B------:R-:W-:Y:S02]  /*5e10*/  HADD2.F32 R14, -RZ, R14.H0_H0 ;  /* 0x2000000eff0e7230 */ /* 0x000fe40000004100 */
[----:B------:R-:W-:Y:S01]  /*5e20*/  FMUL.FTZ R51, R43, R144 ;  /* 0x000000902b337220 */ /* 0x000fe20000410000 */
[--C-:B------:R-:W-:Y:S02]  /*5e30*/  HADD2.F32 R45, -RZ, R143.reuse.H0_H0 ;  /* 0x2000008fff2d7230 */ /* 0x100fe40000004100 */
[----:B------:R-:W-:Y:S01]  /*5e40*/  FMUL.FTZ R48, R12, R48 ;  /* 0x000000300c307220 */ /* 0x000fe20000410000 */
[----:B------:R-:W-:-:S02]  /*5e50*/  HADD2.F32 R143, -RZ, R143.H1_H1 ;  /* 0x3000008fff8f7230 */ /* 0x000fc40000004100 */
[----:B------:R-:W-:Y:S01]  /*5e60*/  FMUL.FTZ R144, R14, R144 ;  /* 0x000000900e907220 */ /* 0x000fe20000410000 */
[-C--:B------:R-:W-:Y:S01]  /*5e70*/  FFMA.FTZ R49, R12, R45.reuse, -R49 ;  /* 0x0000002d0c317223 */ /* 0x080fe20000010831 */
[----:B------:R-:W-:Y:S01]  /*5e80*/  FFMA.FTZ R48, R15, R45, R48 ;  /* 0x0000002d0f307223 */ /* 0x000fe20000010030 */
[-C--:B------:R-:W-:Y:S01]  /*5e90*/  FFMA.FTZ R51, R14, R143.reuse, -R51 ;  /* 0x0000008f0e337223 */ /* 0x080fe20000010833 */
[----:B------:R-:W-:Y:S01]  /*5ea0*/  FFMA.FTZ R144, R43, R143, R144 ;  /* 0x0000008f2b907223 */ /* 0x000fe20000010090 */
[----:B------:R-:W-:Y:S01]  /*5eb0*/  F2FP.F16.F32.PACK_AB R15, R44, R13 ;  /* 0x0000000d2c0f723e */ /* 0x000fe200000000ff */
[----:B------:R-:W-:Y:S01]  /*5ec0*/  IMAD.MOV.U32 R13, RZ, RZ, R11 ;  /* 0x000000ffff0d7224 */ /* 0x000fe200078e000b */
[----:B------:R-:W-:Y:S02]  /*5ed0*/  F2FP.F16.F32.PACK_AB R12, R48, R49 ;  /* 0x00000031300c723e */ /* 0x000fe400000000ff */
[----:B------:R-:W-:-:S07]  /*5ee0*/  F2FP.F16.F32.PACK_AB R14, R144, R51 ;  /* 0x00000033900e723e */ /* 0x000fce00000000ff */
.L_x_1613:
[----:B------:R-:W-:Y:S05]  /*5ef0*/  BSYNC B2 ;  /* 0x0000000000027941 */ /* 0x000fea0003800000 */
.L_x_1612:
[----:B----4-:R0:W-:Y:S02]  /*5f00*/  ST.E.128 desc[UR60][R46.64], R12 ;  /* 0x0000000c2e007985 */ /* 0x0101e4000c101d3c */
.L_x_1611:
[----:B------:R-:W-:Y:S05]  /*5f10*/  BSYNC B1 ;  /* 0x0000000000017941 */ /* 0x000fea0003800000 */
.L_x_1610:
        /* <DEDUP_REMOVED lines=9> */
[----:B---3--:R-:W-:Y:S01]  /*5fb0*/  SHF.R.U64 R11, R38, 0x10, R39 ;  /* 0x00000010260b7819 */ /* 0x008fe20000001227 */
[----:B----4-:R-:W-:Y:S01]  /*5fc0*/  IMAD.MOV.U32 R38, RZ, RZ, R15 ;  /* 0x000000ffff267224 */ /* 0x010fe200078e000f */
[--C-:B------:R-:W-:Y:S01]  /*5fd0*/  SHF.R.U64 R44, R40, 0x10, R41.reuse ;  /* 0x00000010282c7819 */ /* 0x100fe20000001229 */
[----:B------:R-:W-:Y:S01]  /*5fe0*/  HADD2.F32 R15, -RZ, R13.H1_H1 ;  /* 0x3000000dff0f7230 */ /* 0x000fe20000004100 */
[----:B------:R-:W-:Y:S01]  /*5ff0*/  SHF.R.U32.HI R41, RZ, 0x10, R41 ;  /* 0x00000010ff297819 */ /* 0x000fe20000011629 */
[----:B------:R-:W-:Y:S01]  /*6000*/  HADD2.F32 R40, -RZ, R11.H0_H0 ;  /* 0x2000000bff287230 */ /* 0x000fe20000004100 */
[----:B------:R-:W-:Y:S01]  /*6010*/  SHF.R.U32.HI R39, RZ, 0x10, R39 ;  /* 0x00000010ff277819 */ /* 0x000fe20000011627 */
[----:B------:R-:W-:Y:S02]  /*6020*/  HADD2.F32 R11, -RZ, R13.H0_H0 ;  /* 0x2000000dff0b7230 */ /* 0x000fe40000004100 */
[----:B------:R-:W-:Y:S02]  /*6030*/  HADD2.F32 R13, -RZ, R38.H1_H1 ;  /* 0x30000026ff0d7230 */ /* 0x000fe40000004100 */
[----:B------:R-:W-:-:S02]  /*6040*/  HADD2.F32 R41, -RZ, R41.H0_H0 ;  /* 0x20000029ff297230 */ /* 0x000fc40000004100 */
[----:B------:R-:W-:Y:S02]  /*6050*/  HADD2.F32 R38, -RZ, R38.H0_H0 ;  /* 0x20000026ff267230 */ /* 0x000fe40000004100 */
[----:B------:R-:W-:Y:S02]  /*6060*/  HADD2.F32 R44, -RZ, R44.H0_H0 ;  /* 0x2000002cff2c7230 */ /* 0x000fe40000004100 */
[-C--:B------:R-:W-:Y:S01]  /*6070*/  FMUL.FTZ R45, R13, R41.reuse ;  /* 0x000000290d2d7220 */ /* 0x080fe20000410000 */
[----:B------:R-:W-:Y:S02]  /*6080*/  HADD2.F32 R39, -RZ, R39.H0_H0 ;  /* 0x20000027ff277230 */ /* 0x000fe40000004100 */
[C---:B------:R-:W-:Y:S01]  /*6090*/  FMUL.FTZ R48, R38.reuse, R41 ;  /* 0x0000002926307220 */ /* 0x040fe20000410000 */
[-C--:B------:R-:W-:Y:S01]  /*60a0*/  FMUL.FTZ R46, R15, R44.reuse ;  /* 0x0000002c0f2e7220 */ /* 0x080fe20000410000 */
[----:B------:R-:W-:Y:S02]  /*60b0*/  FMUL.FTZ R44, R11, R44 ;  /* 0x0000002c0b2c7220 */ /* 0x000fe40000410000 */
[-C--:B------:R-:W-:Y:S01]  /*60c0*/  FFMA.FTZ R48, R13, R39.reuse, R48 ;  /* 0x000000270d307223 */ /* 0x080fe20000010030 */
[----:B------:R-:W-:Y:S01]  /*60d0*/  FFMA.FTZ R45, R38, R39, -R45 ;  /* 0x00000027262d7223 */ /* 0x000fe2000001082d */
[----:B------:R-:W-:-:S02]  /*60e0*/  HADD2.F32 R13, -RZ, R12.H1_H1 ;  /* 0x3000000cff0d7230 */ /* 0x000fc40000004100 */
[-C--:B------:R-:W-:Y:S01]  /*60f0*/  FFMA.FTZ R44, R15, R40.reuse, R44 ;  /* 0x000000280f2c7223 */ /* 0x080fe2000001002c */
[----:B------:R-:W-:Y:S02]  /*6100*/  HADD2.F32 R39, -RZ, R142.H0_H0 ;  /* 0x2000008eff277230 */ /* 0x000fe40000004100 */
[----:B------:R-:W-:Y:S01]  /*6110*/  FFMA.FTZ R11, R11, R40, -R46 ;  /* 0x000000280b0b7223 */ /* 0x000fe2000001082e */
        /* <DEDUP_REMOVED lines=18> */
.L_x_1617:
[----:B------:R-:W-:Y:S05]  /*6240*/  BSYNC B2 ;  /* 0x0000000000027941 */ /* 0x000fea0003800000 */
.L_x_1616:
[----:B----4-:R0:W-:Y:S02]  /*6250*/  ST.E.128 desc[UR60][R42.64], R12 ;  /* 0x0000000c2a007985 */ /* 0x0101e4000c101d3c */
.L_x_1615:
[----:B------:R-:W-:Y:S05]  /*6260*/  BSYNC B1 ;  /* 0x0000000000017941 */ /* 0x000fea0003800000 */
.L_x_1614:
        /* <DEDUP_REMOVED lines=9> */
[--C-:B------:R-:W-:Y:S01]  /*6300*/  SHF.R.U64 R40, R36, 0x10, R37.reuse ;  /* 0x0000001024287819 */ /* 0x100fe20000001225 */
[--C-:B---34-:R-:W-:Y:S01]  /*6310*/  HADD2.F32 R11, -RZ, R13.reuse.H1_H1 ;  /* 0x3000000dff0b7230 */ /* 0x118fe20000004100 */
[----:B------:R-:W-:Y:S01]  /*6320*/  SHF.R.U32.HI R42, RZ, 0x10, R37 ;  /* 0x00000010ff2a7819 */ /* 0x000fe20000011625 */
[----:B------:R-:W-:Y:S01]  /*6330*/  HADD2.F32 R13, -RZ, R13.H0_H0 ;  /* 0x2000000dff0d7230 */ /* 0x000fe20000004100 */
[--C-:B------:R-:W-:Y:S01]  /*6340*/  SHF.R.U64 R34, R34, 0x10, R35.reuse ;  /* 0x0000001022227819 */ /* 0x100fe20000001223 */
[----:B------:R-:W-:Y:S01]  /*6350*/  HADD2.F32 R40, -RZ, R40.H0_H0 ;  /* 0x20000028ff287230 */ /* 0x000fe20000004100 */
[----:B------:R-:W-:Y:S01]  /*6360*/  SHF.R.U32.HI R35, RZ, 0x10, R35 ;  /* 0x00000010ff237819 */ /* 0x000fe20000011623 */
[----:B------:R-:W-:Y:S02]  /*6370*/  HADD2.F32 R42, -RZ, R42.H0_H0 ;  /* 0x2000002aff2a7230 */ /* 0x000fe40000004100 */
[--C-:B------:R-:W-:Y:S02]  /*6380*/  HADD2.F32 R29, -RZ, R15.reuse.H1_H1 ;  /* 0x3000000fff1d7230 */ /* 0x100fe40000004100 */
[----:B------:R-:W-:Y:S01]  /*6390*/  FMUL.FTZ R44, R11, R40 ;  /* 0x000000280b2c7220 */ /* 0x000fe20000410000 */
[----:B------:R-:W-:-:S02]  /*63a0*/  HADD2.F32 R15, -RZ, R15.H0_H0 ;  /* 0x2000000fff0f7230 */ /* 0x000fc40000004100 */
[----:B------:R-:W-:Y:S01]  /*63b0*/  FMUL.FTZ R40, R13, R40 ;  /* 0x000000280d287220 */ /* 0x000fe20000410000 */
[----:B------:R-:W-:Y:S02]  /*63c0*/  HADD2.F32 R34, -RZ, R34.H0_H0 ;  /* 0x20000022ff227230 */ /* 0x000fe40000004100 */
[-C--:B------:R-:W-:Y:S01]  /*63d0*/  FMUL.FTZ R46, R29, R42.reuse ;  /* 0x0000002a1d2e7220 */ /* 0x080fe20000410000 */
[----:B------:R-:W-:Y:S02]  /*63e0*/  HADD2.F32 R36, -RZ, R35.H0_H0 ;  /* 0x20000023ff247230 */ /* 0x000fe40000004100 */
[----:B------:R-:W-:Y:S01]  /*63f0*/  FMUL.FTZ R42, R15, R42 ;  /* 0x0000002a0f2a7220 */ /* 0x000fe20000410000 */
[-C--:B------:R-:W-:Y:S01]  /*6400*/  FFMA.FTZ R37, R11, R34.reuse, R40 ;  /* 0x000000220b257223 */ /* 0x080fe20000010028 */
[----:B------:R-:W-:Y:S02]  /*6410*/  FFMA.FTZ R44, R13, R34, -R44 ;  /* 0x000000220d2c7223 */ /* 0x000fe4000001082c */
[----:B------:R-:W-:Y:S01]  /*6420*/  FFMA.FTZ R41, R29, R36, R42 ;  /* 0x000000241d297223 */ /* 0x000fe2000001002a */
[----:B------:R-:W-:-:S02]  /*6430*/  HADD2.F32 R11, -RZ, R12.H1_H1 ;  /* 0x3000000cff0b7230 */ /* 0x000fc40000004100 */
[----:B------:R-:W-:Y:S01]  /*6440*/  FFMA.FTZ R46, R15, R36, -R46 ;  /* 0x000000240f2e7223 */ /* 0x000fe2000001082e */
[--C-:B------:R-:W-:Y:S02]  /*6450*/  HADD2.F32 R29, -RZ, R127.reuse.H0_H0 ;  /* 0x2000007fff1d7230 */ /* 0x100fe40000004100 */
[----:B------:R-:W-:Y:S02]  /*6460*/  HADD2.F32 R12, -RZ, R12.H0_H0 ;  /* 0x2000000cff0c7230 */ /* 0x000fe40000004100 */
[--C-:B------:R-:W-:Y:S02]  /*6470*/  HADD2.F32 R13, -RZ, R14.reuse.H1_H1 ;  /* 0x3000000eff0d7230 */ /* 0x100fe40000004100 */
[-C--:B------:R-:W-:Y:S01]  /*6480*/  FMUL.FTZ R35, R11, R29.reuse ;  /* 0x0000001d0b237220 */ /* 0x080fe20000410000 */
[----:B------:R-:W-:Y:S02]  /*6490*/  HADD2.F32 R127, -RZ, R127.H1_H1 ;  /* 0x3000007fff7f7230 */ /* 0x000fe40000004100 */
        /* <DEDUP_REMOVED lines=14> */
.L_x_1621:
[----:B------:R-:W-:Y:S05]  /*6580*/  BSYNC B2 ;  /* 0x0000000000027941 */ /* 0x000fea0003800000 */
.L_x_1620:
[----:B----4-:R0:W-:Y:S02]  /*6590*/  ST.E.128 desc[UR60][R38.64], R12 ;  /* 0x0000000c26007985 */ /* 0x0101e4000c101d3c */
.L_x_1619:
[----:B------:R-:W-:Y:S05]  /*65a0*/  BSYNC B1 ;  /* 0x0000000000017941 */ /* 0x000fea0003800000 */
.L_x_1618:
[----:B------:R-:W-:-:S13]  /*65b0*/  ISETP.NE.AND P4, PT, R76, RZ, PT ;  /* 0x000000ff4c00720c */ /* 0x000fda0003f85270 */
        /* <DEDUP_REMOVED lines=47> */
.L_x_1623:
[----:B------:R-:W-:Y:S05]  /*68b0*/  BSYNC B1 ;  /* 0x0000000000017941 */ /* 0x000fea0003800000 */
.L_x_1622:
[----:B----4-:R0:W-:Y:S01]  /*68c0*/  ST.E.128 desc[UR60][R34.64], R12 ;  /* 0x0000000c22007985 */ /* 0x0101e2000c101d3c */
[----:B------:R-:W-:Y:S05]  /*68d0*/  BRA `(.L_x_1601) ;  /* 0x0000004000387947 */ /* 0x000fea0003800000 */
.L_x_1567:
        /* <DEDUP_REMOVED lines=18> */
[----:B------:R-:W-:Y:S02]  /*6a00*/  IADD3 R28, P5, R90, R12, RZ ;  /* 0x0000000c5a1c7210 */ /* 0x000fe40007fbe0ff */
[----:B------:R-:W-:Y:S02]  /*6a10*/  CS2R R38, SRZ ;  /* 0x0000000000267805 */ /* 0x000fe4000001ff00 */
[----:B------:R-:W-:Y:S01]  /*6a20*/  CS2R R36, SRZ ;  /* 0x0000000000247805 */ /* 0x000fe2000001ff00 */
[----:B------:R-:W-:Y:S01]  /*6a30*/  IMAD.X R30, R11, 0x1, R102, P0 ;  /* 0x000000010b1e7824 */ /* 0x000fe200000e0666 */
[----:B------:R-:W-:Y:S02]  /*6a40*/  LEA R52, P0, R29, UR4, 0x1 ;  /* 0x000000041d347c11 */ /* 0x000fe4000f8008ff */
[----:B------:R-:W-:-:S02]  /*6a50*/  CS2R R50, SRZ ;  /* 0x0000000000327805 */ /* 0x000fc4000001ff00 */
[----:B------:R-:W-:Y:S02]  /*6a60*/  CS2R R48, SRZ ;  /* 0x0000000000307805 */ /* 0x000fe4000001ff00 */
[----:B------:R-:W-:Y:S01]  /*6a70*/  LEA.HI.X R53, R29, UR5, R30, 0x1, P0 ;  /* 0x000000051d357c11 */ /* 0x000fe200080f0c1e */
[----:B------:R-:W-:Y:S01]  /*6a80*/  ULDC.64 UR4, c[0x0][0x400] ;  /* 0x0001000000047ab9 */ /* 0x000fe20000000a00 */
[----:B------:R-:W-:Y:S01]  /*6a90*/  ISETP.GE.AND P0, PT, R18, R123, PT ;  /* 0x0000007b1200720c */ /* 0x000fe20003f06270 */
[----:B------:R-:W-:Y:S01]  /*6aa0*/  IMAD.X R29, R82, 0x1, R101, P5 ;  /* 0x00000001521d7824 */ /* 0x000fe200028e0665 */
[----:B------:R-:W-:-:S04]  /*6ab0*/  LEA R56, P5, R28, UR4, 0x1 ;  /* 0x000000041c387c11 */ /* 0x000fc8000f8a08ff */
[----:B------:R-:W-:Y:S02]  /*6ac0*/  LEA.HI.X R57, R28, UR5, R29, 0x1, P5 ;  /* 0x000000051c397c11 */ /* 0x000fe4000a8f0c1d */
[----:B------:R-:W-:-:S05]  /*6ad0*/  ISETP.GE.AND P5, PT, R167, R123, PT ;  /* 0x0000007ba700720c */ /* 0x000fca0003fa6270 */
[----:B------:R0:W5:Y:S04]  /*6ae0*/  @!P0 LDG.E.128 R36, desc[UR60][R52.64] ;  /* 0x0000003c34248981 */ /* 0x000168000c1e1d00 */
[----:B------:R0:W5:Y:S01]  /*6af0*/  @!P0 LDG.E.128 R48, desc[UR60][R56.64] ;  /* 0x0000003c38308981 */ /* 0x000162000c1e1d00 */
[----:B------:R-:W-:Y:S02]  /*6b00*/  ISETP.GE.AND P0, PT, R168, R123, PT ;  /* 0x0000007ba800720c */ /* 0x000fe40003f06270 */
        /* <DEDUP_REMOVED lines=8> */
[----:B------:R0:W5:Y:S04]  /*6b90*/  @!P5 LDG.E.128 R32, desc[UR60][R52.64+0x40] ;  /* 0x0000403c3420d981 */ /* 0x000168000c1e1d00 */
[----:B------:R0:W5:Y:S04]  /*6ba0*/  @!P0 LDG.E.128 R28, desc[UR60][R52.64+0x80] ;  /* 0x0000803c341c8981 */ /* 0x000168000c1e1d00 */
[----:B------:R0:W5:Y:S04]  /*6bb0*/  @!P5 LDG.E.128 R44, desc[UR60][R56.64+0x40] ;  /* 0x0000403c382cd981 */ /* 0x000168000c1e1d00 */
[----:B------:R0:W5:Y:S02]  /*6bc0*/  @!P0 LDG.E.128 R40, desc[UR60][R56.64+0x80] ;  /* 0x0000803c38288981 */ /* 0x000164000c1e1d00 */
.L_x_1625:
[----:B------:R-:W-:Y:S05]  /*6bd0*/  BSYNC B1 ;  /* 0x0000000000017941 */ /* 0x000fea0003800000 */
.L_x_1624:
        /* <DEDUP_REMOVED lines=13> */
[----:B-----5:R-:W-:Y:S02]  /*6cb0*/  MOV R80, R30 ;  /* 0x0000001e00507202 */ /* 0x020fe40000000f00 */
        /* <DEDUP_REMOVED lines=8> */
[----:B------:R-:W-:Y:S02]  /*6d40*/  IADD3 R11, P0, P6, R90, R12, R108 ;  /* 0x0000000c5a0b7210 */ /* 0x000fe40007e1e06c */
[----:B------:R-:W-:-:S02]  /*6d50*/  CS2R R74, SRZ ;  /* 0x00000000004a7805 */ /* 0x000fc4000001ff00 */
[----:B------:R-:W-:Y:S02]  /*6d60*/  CS2R R72, SRZ ;  /* 0x0000000000487805 */ /* 0x000fe4000001ff00 */
[----:B------:R-:W-:Y:S02]  /*6d70*/  IADD3.X R82, R101, R82, R107, P0, P6 ;  /* 0x0000005265527210 */ /* 0x000fe400007ec46b */
[----:B------:R-:W-:-:S04]  /*6d80*/  LEA R12, P0, R14, UR4, 0x1 ;  /* 0x000000040e0c7c11 */ /* 0x000fc8000f8008ff */
[----:B------:R-:W-:Y:S02]  /*6d90*/  LEA.HI.X R13, R14, UR5, R13, 0x1, P0 ;  /* 0x000000050e0d7c11 */ /* 0x000fe400080f0c0d */
        /* <DEDUP_REMOVED lines=19> */
.L_x_1627:
[----:B------:R-:W-:Y:S05]  /*6ed0*/  BSYNC B1 ;  /* 0x0000000000017941 */ /* 0x000fea0003800000 */
.L_x_1626:
[----:B------:R-:W2:Y:S01]  /*6ee0*/  LDL R11, [R1+0x30] ;  /* 0x00003000010b7983 */ /* 0x000ea20000100800 */
[----:B0-----:R-:W-:Y:S02]  /*6ef0*/  IMAD.MOV.U32 R12, RZ, RZ, R28 ;  /* 0x000000ffff0c7224 */ /* 0x001fe400078e001c */
[----:B------:R-:W-:Y:S02]  /*6f00*/  IMAD.MOV.U32 R13, RZ, RZ, R31 ;  /* 0x000000ffff0d7224 */ /* 0x000fe400078e001f */
[----:B------:R-:W-:-:S03]  /*6f10*/  IMAD.MOV.U32 R14, RZ, RZ, R34 ;  /* 0x000000ffff0e7224 */ /* 0x000fc600078e0022 */
[----:B------:R-:W-:Y:S01]  /*6f20*/  PRMT R189, R80, 0x5410, R13 ;  /* 0x0000541050bd7816 */ /* 0x000fe2000000000d */
[----:B------:R-:W-:Y:S01]  /*6f30*/  IMAD.MOV.U32 R13, RZ, RZ, R35 ;  /* 0x000000ffff0d7224 */ /* 0x000fe200078e0023 */
[----:B------:R-:W-:Y:S01]  /*6f40*/  PRMT R195, R14, 0x7610, R195 ;  /* 0x000076100ec37816 */ /* 0x000fe200000000c3 */
[----:B------:R-:W-:-:S03]  /*6f50*/  IMAD.MOV.U32 R14, RZ, RZ, R37 ;  /* 0x000000ffff0e7224 */ /* 0x000fc600078e0025 */
[----:B------:R-:W-:Y:S01]  /*6f60*/  PRMT R197, R13, 0x7610, R197 ;  /* 0x000076100dc57816 */ /* 0x000fe200000000c5 */
[----:B------:R-:W-:Y:S01]  /*6f70*/  IMAD.MOV.U32 R13, RZ, RZ, R36 ;  /* 0x000000ffff0d7224 */ /* 0x000fe200078e0024 */
[----:B------:R-:W-:Y:S02]  /*6f80*/  PRMT R153, R14, 0x7610, R153 ;  /* 0x000076100e997816 */ /* 0x000fe40000000099 */
[----:B--2---:R-:W-:Y:S01]  /*6f90*/  R2UR UR4, R11 ;  /* 0x000000000b0472ca */ /* 0x004fe200000e0000 */
[----:B------:R-:W-:-:S05]  /*6fa0*/  IMAD.MOV.U32 R11, RZ, RZ, R29 ;  /* 0x000000ffff0b7224 */ /* 0x000fca00078e001d */
[----:B------:R-:W-:Y:S01]  /*6fb0*/  PRMT R190, R12, 0x5410, R11 ;  /* 0x000054100cbe7816 */ /* 0x000fe2000000000b */
[----:B------:R-:W-:Y:S01]  /*6fc0*/  IMAD.MOV.U32 R11, RZ, RZ, R33 ;  /* 0x000000ffff0b7224 */ /* 0x000fe200078e0021 */
[----:B------:R-:W-:-:S04]  /*6fd0*/  MOV R12, R32 ;  /* 0x00000020000c7202 */ /* 0x000fc80000000f00 */
[----:B------:R-:W-:Y:S01]  /*6fe0*/  PRMT R198, R11, 0x7610, R198 ;  /* 0x000076100bc67816 */ /* 0x000fe200000000c6 */
[----:B------:R-:W-:Y:S01]  /*6ff0*/  IMAD.MOV.U32 R11, RZ, RZ, R38 ;  /* 0x000000ffff0b7224 */ /* 0x000fe200078e0026 */
[----:B------:R-:W-:Y:S01]  /*7000*/  PRMT R196, R12, 0x7610, R196 ;  /* 0x000076100cc47816 */ /* 0x000fe200000000c4 */
[----:B------:R-:W-:Y:S01]  /*7010*/  IMAD.MOV.U32 R12, RZ, RZ, R39 ;  /* 0x000000ffff0c7224 */ /* 0x000fe200078e0027 */
[----:B------:R-:W-:Y:S02]  /*7020*/  UISETP.NE.AND UP0, UPT, UR4, 0x3, UPT ;  /* 0x000000030400788c */ /* 0x000fe4000bf05270 */
[----:B------:R-:W-:Y:S01]  /*7030*/  PRMT R198, R198, 0x5410, R11 ;  /* 0x00005410c6c67816 */ /* 0x000fe2000000000b */
[----:B------:R-:W-:Y:S01]  /*7040*/  IMAD.MOV.U32 R11, RZ, RZ, R43 ;  /* 0x000000ffff0b7224 */ /* 0x000fe200078e002b */
[----:B------:R-:W-:Y:S02]  /*7050*/  PRMT R199, R12, 0x5410, R13 ;  /* 0x000054100cc77816 */ /* 0x000fe4000000000d */
[----:B------:R-:W-:-:S02]  /*7060*/  MOV R12, R42 ;  /* 0x0000002a000c7202 */ /* 0x000fc40000000f00 */
[----:B------:R-:W-:Y:S02]  /*7070*/  PLOP3.LUT P0, PT, PT, PT, UP0, 0x80, 0x0 ;  /* 0x000000000000781c */ /* 0x000fe40003f0f008 */
[----:B------:R-:W-:Y:S01]  /*7080*/  PRMT R191, R12, 0x5410, R11 ;  /* 0x000054100cbf7816 */ /* 0x000fe2000000000b */
[----:B------:R-:W-:Y:S02]  /*7090*/  IMAD.MOV.U32 R12, RZ, RZ, R40 ;  /* 0x000000ffff0c7224 */ /* 0x000fe400078e0028 */
[----:B------:R-:W-:-:S05]  /*70a0*/  IMAD.MOV.U32 R11, RZ, RZ, R41 ;  /* 0x000000ffff0b7224 */ /* 0x000fca00078e0029 */
[----:B------:R-:W-:Y:S01]  /*70b0*/  PRMT R192, R12, 0x5410, R11 ;  /* 0x000054100cc07816 */ /* 0x000fe2000000000b */
[----:B------:R-:W-:Y:S02]  /*70c0*/  IMAD.MOV.U32 R11, RZ, RZ, R47 ;  /* 0x000000ffff0b7224 */ /* 0x000fe400078e002f */
[----:B------:R-:W-:-:S03]  /*70d0*/  IMAD.MOV.U32 R12, RZ, RZ, R46 ;  /* 0x000000ffff0c7224 */ /* 0x000fc600078e002e */
[----:B------:R-:W-:Y:S01]  /*70e0*/  PRMT R197, R197, 0x5410, R11 ;  /* 0x00005410c5c57816 */ /* 0x000fe2000000000b */
[----:B------:R-:W-:Y:S01]  /*70f0*/  IMAD.MOV.U32 R11, RZ, RZ, R45 ;  /* 0x000000ffff0b7224 */ /* 0x000fe200078e002d */
[----:B------:R-:W-:Y:S02]  /*7100*/  PRMT R195, R195, 0x5410, R12 ;  /* 0x00005410c3c37816 */ /* 0x000fe4000000000c */
[----:B------:R-:W-:Y:S02]  /*7110*/  MOV R12, R44 ;  /* 0x0000002c000c7202 */ /* 0x000fe40000000f00 */
[----:B------:R-:W-:Y:S01]  /*7120*/  PRMT R201, R11, 0x7610, R201 ;  /* 0x000076100bc97816 */ /* 0x000fe200000000c9 */
[----:B------:R-:W-:Y:S01]  /*7130*/  IMAD.MOV.U32 R11, RZ, RZ, R50 ;  /* 0x000000ffff0b7224 */ /* 0x000fe200078e0032 */
[----:B------:R-:W-:Y:S01]  /*7140*/  PRMT R196, R196, 0x5410, R12 ;  /* 0x00005410c4c47816 */ /* 0x000fe2000000000c */
[----:B------:R-:W-:-:S03]  /*7150*/  IMAD.MOV.U32 R12, RZ, RZ, R51 ;  /* 0x000000ffff0c7224 */ /* 0x000fc600078e0033 */
[----:B------:R-:W-:Y:S01]  /*7160*/  PRMT R201, R201, 0x5410, R11 ;  /* 0x00005410c9c97816 */ /* 0x000fe2000000000b */
[----:B------:R-:W-:Y:S01]  /*7170*/  IMAD.MOV.U32 R11, RZ, RZ, R48 ;  /* 0x000000ffff0b7224 */ /* 0x000fe200078e0030 */
[----:B------:R-:W-:Y:S01]  /*7180*/  PRMT R224, R12, 0x7610, R224 ;  /* 0x000076100ce07816 */ /* 0x000fe200000000e0 */
[----:B------:R-:W-:-:S03]  /*7190*/  IMAD.MOV.U32 R12, RZ, RZ, R49 ;  /* 0x000000ffff0c7224 */ /* 0x000fc600078e0031 */
[----:B------:R-:W-:Y:S01]  /*71a0*/  PRMT R224, R224, 0x5410, R11 ;  /* 0x00005410e0e07816 */ /* 0x000fe2000000000b */
[----:B-----5:R-:W-:Y:S01]  /*71b0*/  IMAD.MOV.U32 R11, RZ, RZ, R55 ;  /* 0x000000ffff0b7224 */ /* 0x020fe200078e0037 */
[----:B------:R-:W-:Y:S02]  /*71c0*/  PRMT R152, R12, 0x7610, R152 ;  /* 0x000076100c987816 */ /* 0x000fe40000000098 */
        /* <DEDUP_REMOVED lines=40> */
.L_x_1628:
[----:B------:R-:W-:Y:S01]  /*7450*/  LEA R86, R17, R2, 0x3 ;  /* 0x0000000211567211 */ /* 0x000fe200078e18ff */
[----:B------:R-:W-:Y:S01]  /*7460*/  BSSY B1, `(.L_x_1629) ;  /* 0x0000004000017945 */ /* 0x000fe20003800000 */
[----:B------:R-:W-:-:S04]  /*7470*/  SHF.L.U32 R87, R175, 0x1f, RZ ;  /* 0x0000001faf577819 */ /* 0x000fc800000006ff */
[----:B------:R-:W0:Y:S02]  /*7480*/  SYNCS.PHASECHK.TRANS64.TRYWAIT P6, [R86+URZ+0x2a890], R87 ;  /* 0x02a89057560075a7 */ /* 0x000e2400080c017f */
[----:B0-----:R-:W-:Y:S05]  /*7490*/  @!P6 BRA `(.L_x_1630) ;  /* 0x0000024400f4e947 */ /* 0x001fea0003800000 */
.L_x_2005:
[----:B------:R-:W-:Y:S05]  /*74a0*/  BSYNC B1 ;  /* 0x0000000000017941 */ /* 0x000fea0003800000 */
.L_x_1629:
[----:B------:R-:W1:Y:S01]  /*74b0*/  LDC R127, c[0x0][0x2f4] ;  /* 0x0000bd00ff7f7b82 */ /* 0x000e620000000800 */
[----:B------:R-:W-:Y:S01]  /*74c0*/  UMOV UR4, 0xffffffff ;  /* 0xffffffff00047882 */ /* 0x000fe20000000000 */
[----:B-1----:R-:W-:Y:S02]  /*74d0*/  IMAD.IADD R131, R127, 0x1, -R124 ;  /* 0x000000017f837824 */ /* 0x002fe400078e0a7c */
[----:B------:R-:W-:Y:S05]  /*74e0*/  BRA.DIV UR4, `(.L_x_1631) ;  /* 0x0000024604f47947 */ /* 0x000fea000b800000 */
[----:B------:R1:W2:Y:S04]  /*74f0*/  SHFL.IDX PT, R115, R116, RZ, 0x1c1f ;  /* 0x001c1fff74737589 */ /* 0x0002a800000e0000 */
[----:B------:R1:W3:Y:S02]  /*7500*/  SHFL.IDX PT, R11, R117, RZ, 0x1c1f ;  /* 0x001c1fff750b7589 */ /* 0x0002e400000e0000 */
.L_x_2009:
        /* <DEDUP_REMOVED lines=27> */
[----:B---3--:R-:W-:Y:S01]  /*76c0*/  IMAD.MOV.U32 R151, RZ, RZ, R81 ;  /* 0x000000ffff977224 */ /* 0x008fe200078e0051 */
[----:B------:R-:W-:Y:S01]  /*76d0*/  SHF.R.U64 R36, R36, 0x10, R37 ;  /* 0x0000001024247819 */ /* 0x000fe20000001225 */
[----:B----4-:R-:W-:Y:S01]  /*76e0*/  IMAD.MOV.U32 R150, RZ, RZ, R13 ;  /* 0x000000ffff967224 */ /* 0x010fe200078e000d */
[----:B------:R-:W-:Y:S01]  /*76f0*/  SHF.R.U32.HI R37, RZ, 0x10, R37 ;  /* 0x00000010ff257819 */ /* 0x000fe20000011625 */
[----:B------:R-:W-:Y:S01]  /*7700*/  HADD2.F32 R152, -RZ, R152.H0_H0 ;  /* 0x20000098ff987230 */ /* 0x000fe20000004100 */
[----:B------:R-:W-:Y:S01]  /*7710*/  SHF.R.U64 R38, R38, 0x10, R39 ;  /* 0x0000001026267819 */ /* 0x000fe20000001227 */
[----:B------:R-:W-:Y:S02]  /*7720*/  HADD2.F32 R13, -RZ, R151.H0_H0 ;  /* 0x20000097ff0d7230 */ /* 0x000fe40000004100 */
[----:B------:R-:W-:Y:S02]  /*7730*/  HADD2.F32 R154, -RZ, R150.H0_H0 ;  /* 0x20000096ff9a7230 */ /* 0x000fe40000004100 */
[----:B------:R-:W-:-:S02]  /*7740*/  HADD2.F32 R153, -RZ, R153.H0_H0 ;  /* 0x20000099ff997230 */ /* 0x000fc40000004100 */
[CC--:B------:R-:W-:Y:S01]  /*7750*/  FMUL.FTZ R81, R13.reuse, R152.reuse ;  /* 0x000000980d517220 */ /* 0x0c0fe20000410000 */
[----:B------:R-:W-:Y:S02]  /*7760*/  HADD2.F32 R151, -RZ, R151.H1_H1 ;  /* 0x30000097ff977230 */ /* 0x000fe40000004100 */
[C---:B------:R-:W-:Y:S01]  /*7770*/  FMUL.FTZ R152, R154.reuse, R152 ;  /* 0x000000989a987220 */ /* 0x040fe20000410000 */
[----:B------:R-:W-:Y:S02]  /*7780*/  HADD2.F32 R37, -RZ, R37.H0_H0 ;  /* 0x20000025ff257230 */ /* 0x000fe40000004100 */
[-C--:B------:R-:W-:Y:S01]  /*7790*/  FFMA.FTZ R81, R154, R153.reuse, -R81 ;  /* 0x000000999a517223 */ /* 0x080fe20000010851 */
[----:B------:R-:W-:Y:S02]  /*77a0*/  HADD2.F32 R36, -RZ, R36.H0_H0 ;  /* 0x20000024ff247230 */ /* 0x000fe40000004100 */
[----:B------:R-:W-:Y:S01]  /*77b0*/  FFMA.FTZ R13, R13, R153, R152 ;  /* 0x000000990d0d7223 */ /* 0x000fe20000010098 */
[--C-:B------:R-:W-:Y:S01]  /*77c0*/  SHF.R.U32.HI R152, RZ, 0x10, R49.reuse ;  /* 0x00000010ff987819 */ /* 0x100fe20000011631 */
[----:B------:R-:W-:Y:S01]  /*77d0*/  HADD2.F32 R153, -RZ, R224.H0_H0 ;  /* 0x200000e0ff997230 */ /* 0x000fe20000004100 */
[----:B------:R-:W-:Y:S01]  /*77e0*/  SHF.R.U64 R49, R48, 0x10, R49 ;  /* 0x0000001030317819 */ /* 0x000fe20000001231 */
[----:B------:R-:W-:-:S02]  /*77f0*/  HADD2.F32 R48, -RZ, R150.H1_H1 ;  /* 0x30000096ff307230 */ /* 0x000fc40000004100 */
[----:B------:R-:W-:Y:S02]  /*7800*/  HADD2.F32 R152, -RZ, R152.H0_H0 ;  /* 0x20000098ff987230 */ /* 0x000fe40000004100 */
[----:B------:R-:W-:Y:S02]  /*7810*/  HADD2.F32 R49, -RZ, R49.H0_H0 ;  /* 0x20000031ff317230 */ /* 0x000fe40000004100 */
[----:B------:R-:W-:Y:S02]  /*7820*/  HADD2.F32 R38, -RZ, R38.H0_H0 ;  /* 0x20000026ff267230 */ /* 0x000fe40000004100 */
[-C--:B------:R-:W-:Y:S01]  /*7830*/  FMUL.FTZ R150, R151, R152.reuse ;  /* 0x0000009897967220 */ /* 0x080fe20000410000 */
[----:B------:R-:W-:-:S03]  /*7840*/  FMUL.FTZ R152, R48, R152 ;  /* 0x0000009830987220 */ /* 0x000fc60000410000 */
[-C--:B------:R-:W-:Y:S01]  /*7850*/  FFMA.FTZ R48, R48, R37.reuse, -R150 ;  /* 0x0000002530307223 */ /* 0x080fe20000010896 */
[----:B------:R-:W-:Y:S02]  /*7860*/  HADD2.F32 R150, -RZ, R83.H0_H0 ;  /* 0x20000053ff967230 */ /* 0x000fe40000004100 */
[----:B------:R-:W-:Y:S01]  /*7870*/  FFMA.FTZ R37, R151, R37, R152 ;  /* 0x0000002597257223 */ /* 0x000fe20000010098 */
[----:B------:R-:W-:Y:S02]  /*7880*/  HADD2.F32 R151, -RZ, R199.H0_H0 ;  /* 0x200000c7ff977230 */ /* 0x000fe40000004100 */
[--C-:B------:R-:W-:Y:S02]  /*7890*/  HADD2.F32 R152, -RZ, R15.reuse.H0_H0 ;  /* 0x2000000fff987230 */ /* 0x100fe40000004100 */
[----:B------:R-:W-:Y:S01]  /*78a0*/  FMUL.FTZ R154, R150, R153 ;  /* 0x00000099969a7220 */ /* 0x000fe20000410000 */
[----:B------:R-:W-:Y:S01]  /*78b0*/  HADD2.F32 R15, -RZ, R15.H1_H1 ;  /* 0x3000000fff0f7230 */ /* 0x000fe20000004100 */
[----:B------:R-:W-:-:S02]  /*78c0*/  F2FP.F16.F32.PACK_AB R48, R48, R81 ;  /* 0x000000513030723e */ /* 0x000fc400000000ff */
[C---:B------:R-:W-:Y:S01]  /*78d0*/  FFMA.FTZ R154, R152.reuse, R151, -R154 ;  /* 0x00000097989a7223 */ /* 0x040fe2000001089a */
[----:B------:R-:W-:Y:S01]  /*78e0*/  FMUL.FTZ R152, R152, R153 ;  /* 0x0000009998987220 */ /* 0x000fe20000410000 */
[----:B------:R-:W-:Y:S01]  /*78f0*/  HADD2.F32 R153, -RZ, R224.H1_H1 ;  /* 0x300000e0ff997230 */ /* 0x000fe20000004100 */
[----:B------:R-:W-:Y:S01]  /*7900*/  F2FP.F16.F32.PACK_AB R37, R37, R13 ;  /* 0x0000000d2525723e */ /* 0x000fe200000000ff */
[----:B------:R-:W-:Y:S02]  /*7910*/  IMAD.MOV.U32 R13, RZ, RZ, R48 ;  /* 0x000000ffff0d7224 */ /* 0x000fe400078e0030 */
[----:B------:R-:W-:Y:S01]  /*7920*/  FFMA.FTZ R152, R150, R151, R152 ;  /* 0x0000009796987223 */ /* 0x000fe20000010098 */
[----:B------:R-:W-:Y:S02]  /*7930*/  SHF.R.U32.HI R150, RZ, 0x10, R39 ;  /* 0x00000010ff967819 */ /* 0x000fe40000011627 */
[--C-:B------:R-:W-:Y:S01]  /*7940*/  SHF.R.U64 R39, R50, 0x10, R51.reuse ;  /* 0x0000001032277819 */ /* 0x100fe20000001233 */
[----:B------:R-:W-:Y:S01]  /*7950*/  HADD2.F32 R50, -RZ, R83.H1_H1 ;  /* 0x30000053ff327230 */ /* 0x000fe20000004100 */
[----:B------:R-:W-:Y:S01]  /*7960*/  SHF.R.U32.HI R51, RZ, 0x10, R51 ;  /* 0x00000010ff337819 */ /* 0x000fe20000011633 */
[----:B------:R-:W-:-:S02]  /*7970*/  HADD2.F32 R150, -RZ, R150.H0_H0 ;  /* 0x20000096ff967230 */ /* 0x000fc40000004100 */
[----:B------:R-:W-:Y:S02]  /*7980*/  HADD2.F32 R39, -RZ, R39.H0_H0 ;  /* 0x20000027ff277230 */ /* 0x000fe40000004100 */
[----:B------:R-:W-:Y:S02]  /*7990*/  HADD2.F32 R51, -RZ, R51.H0_H0 ;  /* 0x20000033ff337230 */ /* 0x000fe40000004100 */
[----:B------:R-:W-:-:S03]  /*79a0*/  IMAD.MOV.U32 R81, RZ, RZ, R37 ;  /* 0x000000ffff517224 */ /* 0x000fc600078e0025 */
[----:B------:R-:W-:-:S04]  /*79b0*/  FMUL.FTZ R83, R50, R51 ;  /* 0x0000003332537220 */ /* 0x000fc80000410000 */
[C---:B------:R-:W-:Y:S01]  /*79c0*/  FFMA.FTZ R83, R15.reuse, R150, -R83 ;  /* 0x000000960f537223 */ /* 0x040fe20000010853 */
[----:B------:R-:W-:Y:S01]  /*79d0*/  FMUL.FTZ R15, R15, R51 ;  /* 0x000000330f0f7220 */ /* 0x000fe20000410000 */
[----:B------:R-:W-:-:S03]  /*79e0*/  HADD2.F32 R51, -RZ, R199.H1_H1 ;  /* 0x300000c7ff337230 */ /* 0x000fc60000004100 */
        /* <DEDUP_REMOVED lines=10> */
[----:B------:R-:W-:-:S02]  /*7a90*/  HADD2.F32 R150, -RZ, R201.H1_H1 ;  /* 0x300000c9ff967230 */ /* 0x000fc40000004100 */
[----:B------:R-:W-:Y:S01]  /*7aa0*/  FFMA.FTZ R153, R50, R51, R153 ;  /* 0x0000003332997223 */ /* 0x000fe20000010099 */
[-C--:B------:R-:W-:Y:S01]  /*7ab0*/  FMUL.FTZ R50, R80, R49.reuse ;  /* 0x0000003150327220 */ /* 0x080fe20000410000 */
[C---:B------:R-:W-:Y:S01]  /*7ac0*/  FMUL.FTZ R49, R12.reuse, R49 ;  /* 0x000000310c317220 */ /* 0x040fe20000410000 */
[----:B------:R-:W-:Y:S02]  /*7ad0*/  HADD2.F32 R51, -RZ, R14.H0_H0 ;  /* 0x2000000eff337230 */ /* 0x000fe40000004100 */
[-C--:B------:R-:W-:Y:S01]  /*7ae0*/  FFMA.FTZ R12, R12, R36.reuse, -R50 ;  /* 0x000000240c0c7223 */ /* 0x080fe20000010832 */
[----:B------:R-:W-:Y:S01]  /*7af0*/  FFMA.FTZ R36, R80, R36, R49 ;  /* 0x0000002450247223 */ /* 0x000fe20000010031 */
[----:B------:R-:W-:Y:S02]  /*7b00*/  HADD2.F32 R49, -RZ, R82.H0_H0 ;  /* 0x20000052ff317230 */ /* 0x000fe40000004100 */
[----:B------:R-:W-:Y:S01]  /*7b10*/  HADD2.F32 R50, -RZ, R198.H1_H1 ;  /* 0x300000c6ff327230 */ /* 0x000fe20000004100 */
[----:B------:R-:W-:Y:S01]  /*7b20*/  F2FP.F16.F32.PACK_AB R12, R12, R151 ;  /* 0x000000970c0c723e */ /* 0x000fe200000000ff */
[----:B------:R-:W-:-:S02]  /*7b30*/  HADD2.F32 R82, -RZ, R82.H1_H1 ;  /* 0x30000052ff527230 */ /* 0x000fc40000004100 */
[-C--:B------:R-:W-:Y:S01]  /*7b40*/  FMUL.FTZ R80, R49, R150.reuse ;  /* 0x0000009631507220 */ /* 0x080fe20000410000 */
[C---:B------:R-:W-:Y:S01]  /*7b50*/  FMUL.FTZ R150, R51.reuse, R150 ;  /* 0x0000009633967220 */ /* 0x040fe20000410000 */
[----:B------:R-:W-:Y:S01]  /*7b60*/  HADD2.F32 R14, -RZ, R14.H1_H1 ;  /* 0x3000000eff0e7230 */ /* 0x000fe20000004100 */
[----:B------:R-:W-:Y:S01]  /*7b70*/  F2FP.F16.F32.PACK_AB R36, R36, R153 ;  /* 0x000000992424723e */ /* 0x000fe200000000ff */
[-C--:B------:R-:W-:Y:S01]  /*7b80*/  FFMA.FTZ R80, R51, R50.reuse, -R80 ;  /* 0x0000003233507223 */ /* 0x080fe20000010850 */
[----:B------:R-:W-:Y:S01]  /*7b90*/  FFMA.FTZ R150, R49, R50, R150 ;  /* 0x0000003231967223 */ /* 0x000fe20000010096 */
[-C--:B------:R-:W-:Y:S01]  /*7ba0*/  FMUL.FTZ R49, R82, R39.reuse ;  /* 0x0000002752317220 */ /* 0x080fe20000410000 */
[C---:B------:R-:W-:Y:S01]  /*7bb0*/  FMUL.FTZ R39, R14.reuse, R39 ;  /* 0x000000270e277220 */ /* 0x040fe20000410000 */
[----:B------:R-:W-:Y:S02]  /*7bc0*/  IMAD.MOV.U32 R15, RZ, RZ, R83 ;  /* 0x000000ffff0f7224 */ /* 0x000fe400078e0053 */
[-C--:B------:R-:W-:Y:S01]  /*7bd0*/  FFMA.FTZ R49, R14, R38.reuse, -R49 ;  /* 0x000000260e317223 */ /* 0x080fe20000010831 */
[----:B------:R-:W-:Y:S01]  /*7be0*/  FFMA.FTZ R39, R82, R38, R39 ;  /* 0x0000002652277223 */ /* 0x000fe20000010027 */
[----:B------:R-:W-:-:S03]  /*7bf0*/  IMAD.MOV.U32 R83, RZ, RZ, R152 ;  /* 0x000000ffff537224 */ /* 0x000fc600078e0098 */
[----:B------:R-:W-:Y:S01]  /*7c00*/  F2FP.F16.F32.PACK_AB R49, R49, R80 ;  /* 0x000000503131723e */ /* 0x000fe200000000ff */
[----:B------:R-:W-:Y:S01]  /*7c10*/  IMAD.MOV.U32 R80, RZ, RZ, R36 ;  /* 0x000000ffff507224 */ /* 0x000fe200078e0024 */
[----:B------:R-:W-:Y:S02]  /*7c20*/  F2FP.F16.F32.PACK_AB R39, R39, R150 ;  /* 0x000000962727723e */ /* 0x000fe400000000ff */
[----:B------:R-:W-:-:S03]  /*7c30*/  MOV R14, R49 ;  /* 0x00000031000e7202 */ /* 0x000fc60000000f00 */
[----:B------:R-:W-:-:S07]  /*7c40*/  IMAD.MOV.U32 R82, RZ, RZ, R39 ;  /* 0x000000ffff527224 */ /* 0x000fce00078e0027 */
.L_x_1637:
[----:B------:R-:W-:Y:S05]  /*7c50*/  BSYNC B3 ;  /* 0x0000000000037941 */ /* 0x000fea0003800000 */
.L_x_1636:
[----:B------:R-:W-:-:S04]  /*7c60*/  LEA R36, P4, R4, R11, 0x1 ;  /* 0x0000000b04247211 */ /* 0x000fc800078808ff */
[----:B--2---:R-:W-:Y:S02]  /*7c70*/  LEA.HI.X R37, R4, R115, R111, 0x1, P4 ;  /* 0x0000007304257211 */ /* 0x004fe400020f0c6f */
[----:B------:R-:W-:-:S03]  /*7c80*/  ISETP.GE.AND P4, PT, R149, R127, PT ;  /* 0x0000007f9500720c */ /* 0x000fc60003f86270 */
[----:B----4-:R2:W-:Y:S10]  /*7c90*/  ST.E.128 desc[UR60][R36.64], R12 ;  /* 0x0000000c24007985 */ /* 0x0105f4000c101d3c */
[----:B--2---:R-:W-:-:S05]  /*7ca0*/  @!P4 IMAD.WIDE R12, R149, 0x2, R114 ;  /* 0x00000002950cc825 */ /* 0x004fca00078e0272 */
[----:B---3--:R3:W-:Y:S02]  /*7cb0*/  @!P4 ST.E.128 desc[UR60][R12.64], R80 ;  /* 0x000000500c00c985 */ /* 0x0087e4000c101d3c */
.L_x_1635:
[----:B------:R-:W-:Y:S05]  /*7cc0*/  BSYNC B2 ;  /* 0x0000000000027941 */ /* 0x000fea0003800000 */
.L_x_1634:
        /* <DEDUP_REMOVED lines=33> */
[-C--:B------:R-:W-:Y:S01]  /*7ee0*/  FMUL.FTZ R37, R13, R51.reuse ;  /* 0x000000330d257220 */ /* 0x080fe20000410000 */
[----:B------:R-:W-:Y:S02]  /*7ef0*/  HADD2.F32 R50, -RZ, R50.H1_H1 ;  /* 0x30000032ff327230 */ /* 0x000fe40000004100 */
[C---:B------:R-:W-:Y:S01]  /*7f00*/  FMUL.FTZ R51, R81.reuse, R51 ;  /* 0x0000003351337220 */ /* 0x040fe20000410000 */
[----:B------:R-:W-:Y:S02]  /*7f10*/  HADD2.F32 R33, -RZ, R33.H0_H0 ;  /* 0x20000021ff217230 */ /* 0x000fe40000004100 */
[-C--:B------:R-:W-:Y:S01]  /*7f20*/  FFMA.FTZ R37, R81, R80.reuse, -R37 ;  /* 0x0000005051257223 */ /* 0x080fe20000010825 */
[----:B------:R-:W-:Y:S02]  /*7f30*/  HADD2.F32 R32, -RZ, R32.H0_H0 ;  /* 0x20000020ff207230 */ /* 0x000fe40000004100 */
[----:B------:R-:W-:Y:S01]  /*7f40*/  FFMA.FTZ R13, R13, R80, R51 ;  /* 0x000000500d0d7223 */ /* 0x000fe20000010033 */
[--C-:B------:R-:W-:Y:S01]  /*7f50*/  SHF.R.U32.HI R51, RZ, 0x10, R45.reuse ;  /* 0x00000010ff337819 */ /* 0x100fe2000001162d */
[----:B------:R-:W-:Y:S01]  /*7f60*/  HADD2.F32 R80, -RZ, R197.H1_H1 ;  /* 0x300000c5ff507230 */ /* 0x000fe20000004100 */
        /* <DEDUP_REMOVED lines=11> */
[----:B------:R-:W-:Y:S02]  /*8020*/  HADD2.F32 R51, -RZ, R15.H0_H0 ;  /* 0x2000000fff337230 */ /* 0x000fe40000004100 */
[----:B------:R-:W-:Y:S01]  /*8030*/  FMUL.FTZ R81, R49, R80 ;  /* 0x0000005031517220 */ /* 0x000fe20000410000 */
[----:B------:R-:W-:Y:S01]  /*8040*/  HADD2.F32 R39, -RZ, R39.H1_H1 ;  /* 0x30000027ff277230 */ /* 0x000fe20000004100 */
[----:B------:R-:W-:Y:S01]  /*8050*/  F2FP.F16.F32.PACK_AB R37, R44, R37 ;  /* 0x000000252c25723e */ /* 0x000fe200000000ff */
[----:B------:R-:W-:-:S02]  /*8060*/  HADD2.F32 R15, -RZ, R15.H1_H1 ;  /* 0x3000000fff0f7230 */ /* 0x000fc40000004100 */
[C---:B------:R-:W-:Y:S01]  /*8070*/  FFMA.FTZ R81, R51.reuse, R50, -R81 ;  /* 0x0000003233517223 */ /* 0x040fe20000010851 */
[----:B------:R-:W-:Y:S01]  /*8080*/  FMUL.FTZ R51, R51, R80 ;  /* 0x0000005033337220 */ /* 0x000fe20000410000 */
[----:B------:R-:W-:Y:S01]  /*8090*/  HADD2.F32 R80, -RZ, R196.H1_H1 ;  /* 0x300000c4ff507230 */ /* 0x000fe20000004100 */
[----:B------:R-:W-:Y:S01]  /*80a0*/  F2FP.F16.F32.PACK_AB R33, R33, R13 ;  /* 0x0000000d2121723e */ /* 0x000fe200000000ff */
[----:B------:R-:W-:Y:S02]  /*80b0*/  IMAD.MOV.U32 R13, RZ, RZ, R37 ;  /* 0x000000ffff0d7224 */ /* 0x000fe400078e0025 */
[----:B------:R-:W-:Y:S01]  /*80c0*/  FFMA.FTZ R51, R49, R50, R51 ;  /* 0x0000003231337223 */ /* 0x000fe20000010033 */
[----:B------:R-:W-:Y:S02]  /*80d0*/  SHF.R.U32.HI R49, RZ, 0x10, R35 ;  /* 0x00000010ff317819 */ /* 0x000fe40000011623 */
[--C-:B------:R-:W-:Y:S02]  /*80e0*/  SHF.R.U64 R35, R46, 0x10, R47.reuse ;  /* 0x000000102e237819 */ /* 0x100fe4000000122f */
[----:B------:R-:W-:Y:S01]  /*80f0*/  SHF.R.U32.HI R46, RZ, 0x10, R47 ;  /* 0x00000010ff2e7819 */ /* 0x000fe2000001162f */
[----:B------:R-:W-:Y:S01]  /*8100*/  HADD2.F32 R49, -RZ, R49.H0_H0 ;  /* 0x20000031ff317230 */ /* 0x000fe20000004100 */
[----:B------:R-:W-:Y:S01]  /*8110*/  MOV R37, R33 ;  /* 0x0000002100257202 */ /* 0x000fe20000000f00 */
[----:B------:R-:W-:-:S02]  /*8120*/  HADD2.F32 R35, -RZ, R35.H0_H0 ;  /* 0x20000023ff237230 */ /* 0x000fc40000004100 */
[----:B------:R-:W-:-:S05]  /*8130*/  HADD2.F32 R46, -RZ, R46.H0_H0 ;  /* 0x2000002eff2e7230 */ /* 0x000fca0000004100 */
[----:B------:R-:W-:-:S04]  /*8140*/  FMUL.FTZ R47, R39, R46 ;  /* 0x0000002e272f7220 */ /* 0x000fc80000410000 */
[C---:B------:R-:W-:Y:S01]  /*8150*/  FFMA.FTZ R47, R15.reuse, R49, -R47 ;  /* 0x000000310f2f7223 */ /* 0x040fe2000001082f */
[----:B------:R-:W-:Y:S01]  /*8160*/  FMUL.FTZ R15, R15, R46 ;  /* 0x0000002e0f0f7220 */ /* 0x000fe20000410000 */
[----:B------:R-:W-:-:S03]  /*8170*/  HADD2.F32 R46, -RZ, R196.H0_H0 ;  /* 0x200000c4ff2e7230 */ /* 0x000fc60000004100 */
[----:B------:R-:W-:Y:S01]  /*8180*/  FFMA.FTZ R15, R39, R49, R15 ;  /* 0x00000031270f7223 */ /* 0x000fe2000001000f */
[----:B------:R-:W-:Y:S01]  /*8190*/  HADD2.F32 R39, -RZ, R36.H0_H0 ;  /* 0x20000024ff277230 */ /* 0x000fe20000004100 */
[----:B------:R-:W-:Y:S01]  /*81a0*/  F2FP.F16.F32.PACK_AB R47, R47, R81 ;  /* 0x000000512f2f723e */ /* 0x000fe200000000ff */
[----:B------:R-:W-:Y:S02]  /*81b0*/  HADD2.F32 R49, -RZ, R12.H0_H0 ;  /* 0x2000000cff317230 */ /* 0x000fe40000004100 */
[----:B------:R-:W-:Y:S02]  /*81c0*/  HADD2.F32 R36, -RZ, R36.H1_H1 ;  /* 0x30000024ff247230 */ /* 0x000fe40000004100 */
[-C--:B------:R-:W-:Y:S01]  /*81d0*/  FMUL.FTZ R50, R39, R80.reuse ;  /* 0x0000005027327220 */ /* 0x080fe20000410000 */
[----:B------:R-:W-:Y:S02]  /*81e0*/  HADD2.F32 R12, -RZ, R12.H1_H1 ;  /* 0x3000000cff0c7230 */ /* 0x000fe40000004100 */
[----:B------:R-:W-:Y:S01]  /*81f0*/  FMUL.FTZ R80, R49, R80 ;  /* 0x0000005031507220 */ /* 0x000fe20000410000 */
[----:B------:R-:W-:Y:S01]  /*8200*/  F2FP.F16.F32.PACK_AB R51, R15, R51 ;  /* 0x000000330f33723e */ /* 0x000fe200000000ff */
[----:B------:R-:W-:Y:S01]  /*8210*/  FFMA.FTZ R50, R49, R46, -R50 ;  /* 0x0000002e31327223 */ /* 0x000fe20000010832 */
[----:B------:R-:W-:-:S02]  /*8220*/  HADD2.F32 R49, -RZ, R195.H1_H1 ;  /* 0x300000c3ff317230 */ /* 0x000fc40000004100 */
[----:B------:R-:W-:Y:S01]  /*8230*/  FFMA.FTZ R80, R39, R46, R80 ;  /* 0x0000002e27507223 */ /* 0x000fe20000010050 */
[-C--:B------:R-:W-:Y:S01]  /*8240*/  FMUL.FTZ R39, R36, R45.reuse ;  /* 0x0000002d24277220 */ /* 0x080fe20000410000 */
[C---:B------:R-:W-:Y:S01]  /*8250*/  FMUL.FTZ R45, R12.reuse, R45 ;  /* 0x0000002d0c2d7220 */ /* 0x040fe20000410000 */
[----:B------:R-:W-:Y:S02]  /*8260*/  IMAD.MOV.U32 R15, RZ, RZ, R47 ;  /* 0x000000ffff0f7224 */ /* 0x000fe400078e002f */
[-C--:B------:R-:W-:Y:S01]  /*8270*/  FFMA.FTZ R12, R12, R32.reuse, -R39 ;  /* 0x000000200c0c7223 */ /* 0x080fe20000010827 */
[----:B------:R-:W-:Y:S01]  /*8280*/  FFMA.FTZ R32, R36, R32, R45 ;  /* 0x0000002024207223 */ /* 0x000fe2000001002d */
[----:B------:R-:W-:Y:S02]  /*8290*/  HADD2.F32 R36, -RZ, R38.H0_H0 ;  /* 0x20000026ff247230 */ /* 0x000fe40000004100 */
[----:B------:R-:W-:Y:S01]  /*82a0*/  HADD2.F32 R45, -RZ, R14.H0_H0 ;  /* 0x2000000eff2d7230 */ /* 0x000fe20000004100 */
[----:B------:R-:W-:Y:S01]  /*82b0*/  F2FP.F16.F32.PACK_AB R12, R12, R50 ;  /* 0x000000320c0c723e */ /* 0x000fe200000000ff */
[----:B------:R-:W-:-:S02]  /*82c0*/  HADD2.F32 R39, -RZ, R195.H0_H0 ;  /* 0x200000c3ff277230 */ /* 0x000fc40000004100 */
[-C--:B------:R-:W-:Y:S01]  /*82d0*/  FMUL.FTZ R46, R36, R49.reuse ;  /* 0x00000031242e7220 */ /* 0x080fe20000410000 */
[----:B------:R-:W-:Y:S02]  /*82e0*/  HADD2.F32 R38, -RZ, R38.H1_H1 ;  /* 0x30000026ff267230 */ /* 0x000fe40000004100 */
[C---:B------:R-:W-:Y:S01]  /*82f0*/  FMUL.FTZ R49, R45.reuse, R49 ;  /* 0x000000312d317220 */ /* 0x040fe20000410000 */
[----:B------:R-:W-:Y:S02]  /*8300*/  HADD2.F32 R14, -RZ, R14.H1_H1 ;  /* 0x3000000eff0e7230 */ /* 0x000fe40000004100 */
[-C--:B------:R-:W-:Y:S01]  /*8310*/  FFMA.FTZ R46, R45, R39.reuse, -R46 ;  /* 0x000000272d2e7223 */ /* 0x080fe2000001082e */
[----:B------:R-:W-:Y:S01]  /*8320*/  F2FP.F16.F32.PACK_AB R32, R32, R80 ;  /* 0x000000502020723e */ /* 0x000fe200000000ff */
[----:B------:R-:W-:Y:S01]  /*8330*/  FFMA.FTZ R49, R36, R39, R49 ;  /* 0x0000002724317223 */ /* 0x000fe20000010031 */
[-C--:B------:R-:W-:Y:S01]  /*8340*/  FMUL.FTZ R36, R38, R35.reuse ;  /* 0x0000002326247220 */ /* 0x080fe20000410000 */
[----:B------:R-:W-:Y:S01]  /*8350*/  FMUL.FTZ R35, R14, R35 ;  /* 0x000000230e237220 */ /* 0x000fe20000410000 */
[----:B------:R-:W-:-:S02]  /*8360*/  IMAD.MOV.U32 R39, RZ, RZ, R51 ;  /* 0x000000ffff277224 */ /* 0x000fc400078e0033 */
[-C--:B------:R-:W-:Y:S01]  /*8370*/  FFMA.FTZ R36, R14, R34.reuse, -R36 ;  /* 0x000000220e247223 */ /* 0x080fe20000010824 */
[----:B------:R-:W-:-:S04]  /*8380*/  FFMA.FTZ R35, R38, R34, R35 ;  /* 0x0000002226237223 */ /* 0x000fc80000010023 */
[----:B------:R-:W-:Y:S01]  /*8390*/  F2FP.F16.F32.PACK_AB R46, R36, R46 ;  /* 0x0000002e242e723e */ /* 0x000fe200000000ff */
[----:B------:R-:W-:Y:S01]  /*83a0*/  IMAD.MOV.U32 R36, RZ, RZ, R32 ;  /* 0x000000ffff247224 */ /* 0x000fe200078e0020 */
[----:B------:R-:W-:-:S03]  /*83b0*/  F2FP.F16.F32.PACK_AB R35, R35, R49 ;  /* 0x000000312323723e */ /* 0x000fc600000000ff */
[----:B------:R-:W-:Y:S02]  /*83c0*/  IMAD.MOV.U32 R14, RZ, RZ, R46 ;  /* 0x000000ffff0e7224 */ /* 0x000fe400078e002e */
[----:B------:R-:W-:-:S07]  /*83d0*/  IMAD.MOV.U32 R38, RZ, RZ, R35 ;  /* 0x000000ffff267224 */ /* 0x000fce00078e0023 */
.L_x_1641:
[----:B------:R-:W-:Y:S05]  /*83e0*/  BSYNC B3 ;  /* 0x0000000000037941 */ /* 0x000fea0003800000 */
.L_x_1640:
[----:B------:R-:W-:-:S04]  /*83f0*/  LEA R32, P4, R5, R11, 0x1 ;  /* 0x0000000b05207211 */ /* 0x000fc800078808ff */
[----:B--2---:R-:W-:Y:S02]  /*8400*/  LEA.HI.X R33, R5, R115, R110, 0x1, P4 ;  /* 0x0000007305217211 */ /* 0x004fe400020f0c6e */
[----:B------:R-:W-:-:S03]  /*8410*/  ISETP.GE.AND P4, PT, R48, R127, PT ;  /* 0x0000007f3000720c */ /* 0x000fc60003f86270 */
[----:B----4-:R2:W-:Y:S10]  /*8420*/  ST.E.128 desc[UR60][R32.64], R12 ;  /* 0x0000000c20007985 */ /* 0x0105f4000c101d3c */
[----:B--2---:R-:W-:-:S05]  /*8430*/  @!P4 IMAD.WIDE R12, R48, 0x2, R114 ;  /* 0x00000002300cc825 */ /* 0x004fca00078e0272 */
[----:B---3--:R4:W-:Y:S02]  /*8440*/  @!P4 ST.E.128 desc[UR60][R12.64], R36 ;  /* 0x000000240c00c985 */ /* 0x0089e4000c101d3c */
.L_x_1639:
[----:B------:R-:W-:Y:S05]  /*8450*/  BSYNC B2 ;  /* 0x0000000000027941 */ /* 0x000fea0003800000 */
.L_x_1638:
[----:B------:R-:W-:-:S13]  /*8460*/  ISETP.NE.AND P4, PT, R21, RZ, PT ;  /* 0x000000ff1500720c */ /* 0x000fda0003f85270 */
[----:B------:R-:W-:Y:S05]  /*8470*/  @!P4 BRA `(.L_x_1633) ;  /* 0x0000000400ccc947 */ /* 0x000fea0003800000 */
[----:B---34-:R-:W-:Y:S01]  /*8480*/  SEL R12, R124, R131, !P1 ;  /* 0x000000837c0c7207 */ /* 0x018fe20004800000 */
        /* <DEDUP_REMOVED lines=103> */
[----:B------:R-:W-:Y:S01]  /*8b00*/  F2FP.F16.F32.PACK_AB R31, R31, R191 ;  /* 0x000000bf1f1f723e */ /* 0x000fe200000000ff */
[----:B------:R-:W-:Y:S01]  /*8b10*/  IMAD.MOV.U32 R33, RZ, RZ, R37 ;  /* 0x000000ffff217224 */ /* 0x000fe200078e0025 */
[----:B------:R-:W-:-:S03]  /*8b20*/  MOV R32, R40 ;  /* 0x0000002800207202 */ /* 0x000fc60000000f00 */
[----:B------:R-:W-:-:S07]  /*8b30*/  IMAD.MOV.U32 R34, RZ, RZ, R31 ;  /* 0x000000ffff227224 */ /* 0x000fce00078e001f */
.L_x_1643:
[----:B------:R-:W-:Y:S05]  /*8b40*/  BSYNC B2 ;  /* 0x0000000000027941 */ /* 0x000fea0003800000 */
.L_x_1642:
[----:B------:R-:W-:-:S04]  /*8b50*/  LEA R28, P4, R6, R11, 0x1 ;  /* 0x0000000b061c7211 */ /* 0x000fc800078808ff */
[----:B--2---:R-:W-:Y:S02]  /*8b60*/  LEA.HI.X R29, R6, R115, R109, 0x1, P4 ;  /* 0x00000073061d7211 */ /* 0x004fe400020f0c6d */
[----:B------:R-:W-:-:S03]  /*8b70*/  ISETP.GE.AND P4, PT, R36, R127, PT ;  /* 0x0000007f2400720c */ /* 0x000fc60003f86270 */
[----:B----4-:R2:W-:Y:S10]  /*8b80*/  ST.E.128 desc[UR60][R28.64], R12 ;  /* 0x0000000c1c007985 */ /* 0x0105f4000c101d3c */
[----:B------:R-:W-:-:S05]  /*8b90*/  @!P4 IMAD.WIDE R114, R36, 0x2, R114 ;  /* 0x000000022472c825 */ /* 0x000fca00078e0272 */
[----:B---3--:R2:W-:Y:S02]  /*8ba0*/  @!P4 ST.E.128 desc[UR60][R114.64], R32 ;  /* 0x000000207200c985 */ /* 0x0085e4000c101d3c */
.L_x_1633:
[----:B------:R-:W-:Y:S05]  /*8bb0*/  BSYNC B1 ;  /* 0x0000000000017941 */ /* 0x000fea0003800000 */
.L_x_1632:
[----:B------:R-:W-:-:S03]  /*8bc0*/  UMOV UR4, 0xffffffff ;  /* 0xffffffff00047882 */ /* 0x000fc60000000000 */
[----:B------:R-:W-:Y:S05]  /*8bd0*/  BRA.DIV UR4, `(.L_x_1644) ;  /* 0x0000023204847947 */ /* 0x000fea000b800000 */
[----:B-1----:R-:W1:Y:S04]  /*8be0*/  SHFL.IDX PT, R116, R116, 0x1, 0x1c1f ;  /* 0x003c1f0074747f89 */ /* 0x002e6800000e0000 */
[----:B------:R-:W0:Y:S02]  /*8bf0*/  SHFL.IDX PT, R117, R117, 0x1, 0x1c1f ;  /* 0x003c1f0075757f89 */ /* 0x000e2400000e0000 */
.L_x_2013:
[----:B------:R-:W-:Y:S05]  /*8c00*/  @P5 BRA `(.L_x_1601) ;  /* 0x0000001c006c5947 */ /* 0x000fea0003800000 */
[----:B------:R-:W-:Y:S01]  /*8c10*/  ISETP.NE.AND P4, PT, R7, RZ, PT ;  /* 0x000000ff0700720c */ /* 0x000fe20003f85270 */
[----:B------:R-:W-:Y:S01]  /*8c20*/  BSSY B1, `(.L_x_1645) ;  /* 0x0000079000017945 */ /* 0x000fe20003800000 */
[----:B0-2---:R-:W-:Y:S02]  /*8c30*/  IMAD.MOV.U32 R32, RZ, RZ, R117 ;  /* 0x000000ffff207224 */ /* 0x005fe400078e0075 */
[----:B-1----:R-:W-:-:S09]  /*8c40*/  IMAD.MOV.U32 R33, RZ, RZ, R116 ;  /* 0x000000ffff217224 */ /* 0x002fd200078e0074 */
[----:B------:R-:W-:Y:S05]  /*8c50*/  @!P4 BRA `(.L_x_1646) ;  /* 0x0000000400d4c947 */ /* 0x000fea0003800000 */
[----:B---3--:R-:W-:Y:S01]  /*8c60*/  SEL R11, R124, R131, !P3 ;  /* 0x000000837c0b7207 */ /* 0x008fe20005800000 */
[----:B------:R-:W-:Y:S01]  /*8c70*/  BSSY B2, `(.L_x_1647) ;  /* 0x0000071000027945 */ /* 0x000fe20003800000 */
[----:B----4-:R-:W-:Y:S02]  /*8c80*/  SHF.R.U32.HI R13, RZ, 0x3, R181 ;  /* 0x00000003ff0d7819 */ /* 0x010fe400000116b5 */
[----:B------:R-:W-:Y:S02]  /*8c90*/  SHF.R.S32.HI R12, RZ, 0x1f, R11 ;  /* 0x0000001fff0c7819 */ /* 0x000fe4000001140b */
[----:B------:R-:W-:Y:S02]  /*8ca0*/  LEA R34, P5, R4, R117, 0x1 ;  /* 0x0000007504227211 */ /* 0x000fe400078a08ff */
[----:B------:R-:W-:Y:S02]  /*8cb0*/  LEA.HI R12, R12, R11, RZ, 0x4 ;  /* 0x0000000b0c0c7211 */ /* 0x000fe400078f20ff */
[----:B------:R-:W-:-:S02]  /*8cc0*/  LEA.HI.X R35, R4, R116, R111, 0x1, P5 ;  /* 0x0000007404237211 */ /* 0x000fc400028f0c6f */
[----:B------:R-:W-:Y:S02]  /*8cd0*/  LEA.HI.SX32 R36, R12, R119, 0x1c ;  /* 0x000000770c247211 */ /* 0x000fe400078fe2ff */
[----:B------:R-:W-:Y:S02]  /*8ce0*/  ISETP.GE.AND P5, PT, R18, R123, PT ;  /* 0x0000007b1200720c */ /* 0x000fe40003fa6270 */
[----:B------:R-:W-:-:S04]  /*8cf0*/  SHF.R.S32.HI R12, RZ, 0x1f, R36 ;  /* 0x0000001fff0c7819 */ /* 0x000fc80000011424 */
[----:B------:R-:W-:Y:S02]  /*8d00*/  LEA.HI R12, R12, R36, RZ, 0x3 ;  /* 0x000000240c0c7211 */ /* 0x000fe400078f18ff */
[----:B------:R-:W-:Y:S02]  /*8d10*/  SHF.L.U32 R36, R36, 0x3, RZ ;  /* 0x0000000324247819 */ /* 0x000fe400000006ff */
[----:B------:R-:W-:Y:S02]  /*8d20*/  SHF.R.S32.HI R12, RZ, 0x3, R12 ;  /* 0x00000003ff0c7819 */ /* 0x000fe4000001140c */
[----:B------:R-:W-:Y:S02]  /*8d30*/  LOP3.LUT R11, R181, 0x38, R36, 0xf8, !PT ;  /* 0x00000038b50b7812 */ /* 0x000fe400078ef824 */
[----:B------:R-:W-:Y:S01]  /*8d40*/  ISETP.GE.AND P4, PT, R36, R127, PT ;  /* 0x0000007f2400720c */ /* 0x000fe20003f86270 */
[----:B------:R-:W-:Y:S01]  /*8d50*/  IMAD R12, R12, 0x1800, R200 ;  /* 0x000018000c0c7824 */ /* 0x000fe200078e02c8 */
[----:B------:R-:W-:-:S05]  /*8d60*/  LOP3.LUT R11, R11, R13, RZ, 0x3c, !PT ;  /* 0x0000000d0b0b7212 */ /* 0x000fca00078e3cff */
[----:B------:R-:W-:Y:S02]  /*8d70*/  IMAD.IADD R11, R12, 0x1, R11 ;  /* 0x000000010c0b7824 */ /* 0x000fe400078e020b */
[C---:B------:R-:W-:Y:S02]  /*8d80*/  IMAD R12, R17.reuse, 0x4800, R137 ;  /* 0x00004800110c7824 */ /* 0x040fe400078e0289 */
[----:B------:R-:W-:Y:S02]  /*8d90*/  IMAD R28, R17, 0x4800, R11 ;  /* 0x00004800111c7824 */ /* 0x000fe400078e020b */
[--C-:B------:R-:W-:Y:S02]  /*8da0*/  IMAD R12, R12, 0x2, R2.reuse ;  /* 0x000000020c0c7824 */ /* 0x100fe400078e0202 */
[----:B------:R-:W-:Y:S02]  /*8db0*/  IMAD R28, R28, 0x2, R2 ;  /* 0x000000021c1c7824 */ /* 0x000fe400078e0202 */
[----:B------:R-:W-:-:S02]  /*8dc0*/  @!P4 IMAD.WIDE R36, R36, 0x2, R32 ;  /* 0x000000022424c825 */ /* 0x000fc400078e0220 */
        /* <DEDUP_REMOVED lines=32> */
[----:B------:R-:W-:Y:S02]  /*8fd0*/  IMAD.MOV.U32 R13, RZ, RZ, R15 ;  /* 0x000000ffff0d7224 */ /* 0x000fe400078e000f */
[----:B------:R-:W-:Y:S01]  /*8fe0*/  HADD2.F32 R15, -RZ, R31.H0_H0 ;  /* 0x2000001fff0f7230 */ /* 0x000fe20000004100 */
[----:B------:R-:W-:Y:S01]  /*8ff0*/  F2FP.F16.F32.PACK_AB R29, R29, R39 ;  /* 0x000000271d1d723e */ /* 0x000fe200000000ff */
[----:B------:R-:W-:Y:S01]  /*9000*/  HADD2.F32 R42, -RZ, R156.H1_H1 ;  /* 0x3000009cff2a7230 */ /* 0x000fe20000004100 */
[----:B------:R-:W-:Y:S01]  /*9010*/  F2FP.F16.F32.PACK_AB R11, R11, R38 ;  /* 0x000000260b0b723e */ /* 0x000fe200000000ff */
[--C-:B------:R-:W-:Y:S02]  /*9020*/  HADD2.F32 R40, -RZ, R13.reuse.H0_H0 ;  /* 0x2000000dff287230 */ /* 0x100fe40000004100 */
[----:B------:R-:W-:Y:S01]  /*9030*/  FMUL.FTZ R43, R15, R41 ;  /* 0x000000290f2b7220 */ /* 0x000fe20000410000 */
[----:B------:R-:W-:-:S02]  /*9040*/  HADD2.F32 R13, -RZ, R13.H1_H1 ;  /* 0x3000000dff0d7230 */ /* 0x000fc40000004100 */
[----:B------:R-:W-:Y:S02]  /*9050*/  HADD2.F32 R158, -RZ, R158.H0_H0 ;  /* 0x2000009eff9e7230 */ /* 0x000fe40000004100 */
        /* <DEDUP_REMOVED lines=31> */
[----:B------:R-:W-:Y:S01]  /*9250*/  HADD2.F32 R30, -RZ, R30.H1_H1 ;  /* 0x3000001eff1e7230 */ /* 0x000fe20000004100 */
[----:B------:R-:W-:Y:S01]  /*9260*/  F2FP.F16.F32.PACK_AB R13, R13, R40 ;  /* 0x000000280d0d723e */ /* 0x000fe200000000ff */
[-C--:B------:R-:W-:Y:S01]  /*9270*/  FMUL.FTZ R28, R12, R158.reuse ;  /* 0x0000009e0c1c7220 */ /* 0x080fe20000410000 */
[----:B------:R-:W-:Y:S01]  /*9280*/  FMUL.FTZ R158, R15, R158 ;  /* 0x0000009e0f9e7220 */ /* 0x000fe20000410000 */
[----:B------:R-:W-:-:S02]  /*9290*/  F2FP.F16.F32.PACK_AB R72, R72, R159 ;  /* 0x0000009f4848723e */ /* 0x000fc400000000ff */
[-C--:B------:R-:W-:Y:S01]  /*92a0*/  FFMA.FTZ R28, R15, R156.reuse, -R28 ;  /* 0x0000009c0f1c7223 */ /* 0x080fe2000001081c */
        /* <DEDUP_REMOVED lines=9> */
[----:B------:R-:W-:Y:S01]  /*9340*/  MOV R12, R13 ;  /* 0x0000000d000c7202 */ /* 0x000fe20000000f00 */
[----:B------:R-:W-:Y:S02]  /*9350*/  IMAD.MOV.U32 R13, RZ, RZ, R29 ;  /* 0x000000ffff0d7224 */ /* 0x000fe400078e001d */
[----:B------:R-:W-:Y:S02]  /*9360*/  IMAD.MOV.U32 R29, RZ, RZ, R11 ;  /* 0x000000ffff1d7224 */ /* 0x000fe400078e000b */
[----:B------:R-:W-:-:S07]  /*9370*/  IMAD.MOV.U32 R30, RZ, RZ, R74 ;  /* 0x000000ffff1e7224 */ /* 0x000fce00078e004a */
.L_x_1648:
[----:B------:R-:W-:Y:S05]  /*9380*/  BSYNC B2 ;  /* 0x0000000000027941 */ /* 0x000fea0003800000 */
.L_x_1647:
[----:B0-----:R0:W-:Y:S04]  /*9390*/  ST.E.128 desc[UR60][R34.64], R12 ;  /* 0x0000000c22007985 */ /* 0x0011e8000c101d3c */
[----:B-1----:R0:W-:Y:S02]  /*93a0*/  @!P4 ST.E.128 desc[UR60][R36.64], R28 ;  /* 0x0000001c2400c985 */ /* 0x0021e4000c101d3c */
.L_x_1646:
[----:B------:R-:W-:Y:S05]  /*93b0*/  BSYNC B1 ;  /* 0x0000000000017941 */ /* 0x000fea0003800000 */
.L_x_1645:
[----:B------:R-:W-:Y:S01]  /*93c0*/  ISETP.NE.AND P4, PT, R20, RZ, PT ;  /* 0x000000ff1400720c */ /* 0x000fe20003f85270 */
[----:B------:R-:W-:-:S12]  /*93d0*/  BSSY B1, `(.L_x_1649) ;  /* 0x0000073000017945 */ /* 0x000fd80003800000 */
[----:B------:R-:W-:Y:S05]  /*93e0*/  @!P4 BRA `(.L_x_1650) ;  /* 0x0000000400c4c947 */ /* 0x000fea0003800000 */
[----:B---3--:R-:W-:Y:S01]  /*93f0*/  SEL R11, R124, R131, !P2 ;  /* 0x000000837c0b7207 */ /* 0x008fe20005000000 */
[----:B------:R-:W-:Y:S01]  /*9400*/  BSSY B2, `(.L_x_1651) ;  /* 0x000006d000027945 */ /* 0x000fe20003800000 */
[----:B0-----:R-:W-:Y:S02]  /*9410*/  SHF.R.U32.HI R14, RZ, 0x3, R181 ;  /* 0x00000003ff0e7819 */ /* 0x001fe400000116b5 */
[----:B----4-:R-:W-:Y:S02]  /*9420*/  SHF.R.S32.HI R12, RZ, 0x1f, R11 ;  /* 0x0000001fff0c7819 */ /* 0x010fe4000001140b */
[C---:B------:R-:W-:Y:S02]  /*9430*/  LEA R34, P5, R5.reuse, R117, 0x1 ;  /* 0x0000007505227211 */ /* 0x040fe400078a08ff */
[----:B------:R-:W-:Y:S02]  /*9440*/  LEA.HI R11, R12, R11, RZ, 0x4 ;  /* 0x0000000b0c0b7211 */ /* 0x000fe400078f20ff */
[----:B------:R-:W-:-:S02]  /*9450*/  LEA.HI.X R35, R5, R116, R110, 0x1, P5 ;  /* 0x0000007405237211 */ /* 0x000fc400028f0c6e */
[----:B------:R-:W-:Y:S02]  /*9460*/  LEA.HI.SX32 R11, R11, R118, 0x1c ;  /* 0x000000760b0b7211 */ /* 0x000fe400078fe2ff */
[----:B------:R-:W-:Y:S02]  /*9470*/  ISETP.GE.AND P5, PT, R167, R123, PT ;  /* 0x0000007ba700720c */ /* 0x000fe40003fa6270 */
[----:B------:R-:W-:Y:S02]  /*9480*/  SHF.R.S32.HI R12, RZ, 0x1f, R11 ;  /* 0x0000001fff0c7819 */ /* 0x000fe4000001140b */
[----:B------:R-:W-:Y:S02]  /*9490*/  SHF.L.U32 R36, R11, 0x3, RZ ;  /* 0x000000030b247819 */ /* 0x000fe400000006ff */
[----:B------:R-:W-:Y:S02]  /*94a0*/  LEA.HI R12, R12, R11, RZ, 0x3 ;  /* 0x0000000b0c0c7211 */ /* 0x000fe400078f18ff */
[----:B------:R-:W-:-:S02]  /*94b0*/  LOP3.LUT R11, R181, 0x38, R36, 0xf8, !PT ;  /* 0x00000038b50b7812 */ /* 0x000fc400078ef824 */
[----:B------:R-:W-:Y:S02]  /*94c0*/  SHF.R.S32.HI R13, RZ, 0x3, R12 ;  /* 0x00000003ff0d7819 */ /* 0x000fe4000001140c */
[----:B------:R-:W-:Y:S02]  /*94d0*/  LOP3.LUT R11, R11, R14, RZ, 0x3c, !PT ;  /* 0x0000000e0b0b7212 */ /* 0x000fe400078e3cff */
[----:B------:R-:W-:Y:S01]  /*94e0*/  ISETP.GE.AND P4, PT, R36, R127, PT ;  /* 0x0000007f2400720c */ /* 0x000fe20003f86270 */
[----:B------:R-:W-:-:S04]  /*94f0*/  IMAD R12, R13, 0x1800, R200 ;  /* 0x000018000d0c7824 */ /* 0x000fc800078e02c8 */
[----:B------:R-:W-:Y:S02]  /*9500*/  IMAD.IADD R12, R12, 0x1, R11 ;  /* 0x000000010c0c7824 */ /* 0x000fe400078e020b */
[C---:B------:R-:W-:Y:S02]  /*9510*/  IMAD R11, R17.reuse, 0x4800, R135 ;  /* 0x00004800110b7824 */ /* 0x040fe400078e0287 */
[----:B------:R-:W-:Y:S02]  /*9520*/  IMAD R13, R17, 0x4800, R12 ;  /* 0x00004800110d7824 */ /* 0x000fe400078e020c */
[--C-:B------:R-:W-:Y:S02]  /*9530*/  IMAD R11, R11, 0x2, R2.reuse ;  /* 0x000000020b0b7824 */ /* 0x100fe400078e0202 */
[----:B------:R-:W-:Y:S02]  /*9540*/  IMAD R28, R13, 0x2, R2 ;  /* 0x000000020d1c7824 */ /* 0x000fe400078e0202 */
[----:B------:R-:W-:Y:S01]  /*9550*/  @!P4 IMAD.WIDE R36, R36, 0x2, R32 ;  /* 0x000000022424c825 */ /* 0x000fe200078e0220 */
[----:B------:R0:W1:Y:S04]  /*9560*/  LDS.128 R12, [R11+0x18400] ;  /* 0x018400000b0c7984 */ /* 0x0000680000000c00 */
[----:B------:R-:W2:Y:S01]  /*9570*/  LDS.128 R28, [R28+0x18400] ;  /* 0x018400001c1c7984 */ /* 0x000ea20000000c00 */
[----:B------:R-:W-:Y:S05]  /*9580*/  @P5 BRA `(.L_x_1652) ;  /* 0x0000000400505947 */ /* 0x000fea0003800000 */
[--C-:B------:R-:W-:Y:S01]  /*9590*/  SHF.R.U64 R38, R68, 0x10, R69.reuse ;  /* 0x0000001044267819 */ /* 0x100fe20000001245 */
[--C-:B--2---:R-:W-:Y:S01]  /*95a0*/  HADD2.F32 R43, -RZ, R29.reuse.H0_H0 ;  /* 0x2000001dff2b7230 */ /* 0x104fe20000004100 */
[----:B------:R-:W-:Y:S01]  /*95b0*/  SHF.R.U32.HI R68, RZ, 0x10, R69 ;  /* 0x00000010ff447819 */ /* 0x000fe20000011645 */
[----:B------:R-:W-:Y:S01]  /*95c0*/  HADD2.F32 R44, -RZ, R29.H1_H1 ;  /* 0x3000001dff2c7230 */ /* 0x000fe20000004100 */
[--C-:B0-----:R-:W-:Y:S01]  /*95d0*/  SHF.R.U64 R11, R56, 0x10, R57.reuse ;  /* 0x00000010380b7819 */ /* 0x101fe20000001239 */
[----:B------:R-:W-:Y:S01]  /*95e0*/  HADD2.F32 R42, -RZ, R155.H1_H1 ;  /* 0x3000009bff2a7230 */ /* 0x000fe20000004100 */
[----:B------:R-:W-:Y:S01]  /*95f0*/  SHF.R.U32.HI R56, RZ, 0x10, R57 ;  /* 0x00000010ff387819 */ /* 0x000fe20000011639 */
[--C-:B-1----:R-:W-:Y:S01]  /*9600*/  HADD2.F32 R29, -RZ, R13.reuse.H0_H0 ;  /* 0x2000000dff1d7230 */ /* 0x102fe20000004100 */
[----:B------:R-:W-:Y:S01]  /*9610*/  SHF.R.U64 R40, R70, 0x10, R71 ;  /* 0x0000001046287819 */ /* 0x000fe20000001247 */
[----:B------:R-:W-:Y:S02]  /*9620*/  HADD2.F32 R68, -RZ, R68.H0_H0 ;  /* 0x20000044ff447230 */ /* 0x000fe40000004100 */
[----:B------:R-:W-:Y:S01]  /*9630*/  FMUL.FTZ R45, R43, R42 ;  /* 0x0000002a2b2d7220 */ /* 0x000fe20000410000 */
[----:B------:R-:W-:-:S02]  /*9640*/  HADD2.F32 R13, -RZ, R13.H1_H1 ;  /* 0x3000000dff0d7230 */ /* 0x000fc40000004100 */
[----:B------:R-:W-:Y:S01]  /*9650*/  FMUL.FTZ R46, R29, R42 ;  /* 0x0000002a1d2e7220 */ /* 0x000fe20000410000 */
[----:B------:R-:W-:Y:S02]  /*9660*/  HADD2.F32 R56, -RZ, R56.H0_H0 ;  /* 0x20000038ff387230 */ /* 0x000fe40000004100 */
[-C--:B------:R-:W-:Y:S01]  /*9670*/  FMUL.FTZ R42, R44, R68.reuse ;  /* 0x000000442c2a7220 */ /* 0x080fe20000410000 */
[----:B------:R-:W-:Y:S01]  /*9680*/  SHF.R.U32.HI R70, RZ, 0x10, R71 ;  /* 0x00000010ff467819 */ /* 0x000fe20000011647 */
[C---:B------:R-:W-:Y:S01]  /*9690*/  FMUL.FTZ R68, R13.reuse, R68 ;  /* 0x000000440d447220 */ /* 0x040fe20000410000 */
[----:B------:R-:W-:Y:S02]  /*96a0*/  HADD2.F32 R41, -RZ, R147.H1_H1 ;  /* 0x30000093ff297230 */ /* 0x000fe40000004100 */
[-C--:B------:R-:W-:Y:S01]  /*96b0*/  FFMA.FTZ R42, R13, R56.reuse, -R42 ;  /* 0x000000380d2a7223 */ /* 0x080fe2000001082a */
[--C-:B------:R-:W-:Y:S01]  /*96c0*/  SHF.R.U64 R39, R58, 0x10, R59.reuse ;  /* 0x000000103a277819 */ /* 0x100fe2000000123b */
[----:B------:R-:W-:Y:S01]  /*96d0*/  FFMA.FTZ R13, R44, R56, R68 ;  /* 0x000000382c0d7223 */ /* 0x000fe20000010044 */
[----:B------:R-:W-:Y:S01]  /*96e0*/  SHF.R.U32.HI R58, RZ, 0x10, R59 ;  /* 0x00000010ff3a7819 */ /* 0x000fe2000001163b */
[----:B------:R-:W-:-:S02]  /*96f0*/  HADD2.F32 R44, -RZ, R31.H0_H0 ;  /* 0x2000001fff2c7230 */ /* 0x000fc40000004100 */
[-C--:B------:R-:W-:Y:S01]  /*9700*/  FFMA.FTZ R45, R29, R41.reuse, -R45 ;  /* 0x000000291d2d7223 */ /* 0x080fe2000001082d */
[----:B------:R-:W-:Y:S02]  /*9710*/  HADD2.F32 R31, -RZ, R31.H1_H1 ;  /* 0x3000001fff1f7230 */ /* 0x000fe40000004100 */
[----:B------:R-:W-:Y:S01]  /*9720*/  FFMA.FTZ R46, R43, R41, R46 ;  /* 0x000000292b2e7223 */ /* 0x000fe2000001002e */
[----:B------:R-:W-:Y:S02]  /*9730*/  HADD2.F32 R70, -RZ, R70.H0_H0 ;  /* 0x20000046ff467230 */ /* 0x000fe40000004100 */
[----:B------:R-:W-:Y:S01]  /*9740*/  HADD2.F32 R41, -RZ, R148.H1_H1 ;  /* 0x30000094ff297230 */ /* 0x000fe20000004100 */
[----:B------:R-:W-:Y:S01]  /*9750*/  F2FP.F16.F32.PACK_AB R42, R42, R45 ;  /* 0x0000002d2a2a723e */ /* 0x000fe200000000ff */
[--C-:B------:R-:W-:Y:S02]  /*9760*/  HADD2.F32 R48, -RZ, R15.reuse.H0_H0 ;  /* 0x2000000fff307230 */ /* 0x100fe40000004100 */
[----:B------:R-:W-:Y:S01]  /*9770*/  FMUL.FTZ R50, R31, R70 ;  /* 0x000000461f327220 */ /* 0x000fe20000410000 */
[----:B------:R-:W-:-:S02]  /*9780*/  HADD2.F32 R15, -RZ, R15.H1_H1 ;  /* 0x3000000fff0f7230 */ /* 0x000fc40000004100 */
[-C--:B------:R-:W-:Y:S01]  /*9790*/  FMUL.FTZ R43, R44, R41.reuse ;  /* 0x000000292c2b7220 */ /* 0x080fe20000410000 */
[----:B------:R-:W-:Y:S02]  /*97a0*/  HADD2.F32 R58, -RZ, R58.H0_H0 ;  /* 0x2000003aff3a7230 */ /* 0x000fe40000004100 */
[----:B------:R-:W-:Y:S01]  /*97b0*/  FMUL.FTZ R41, R48, R41 ;  /* 0x0000002930297220 */ /* 0x000fe20000410000 */
[----:B------:R-:W-:Y:S02]  /*97c0*/  HADD2.F32 R29, -RZ, R146.H1_H1 ;  /* 0x30000092ff1d7230 */ /* 0x000fe40000004100 */
[C---:B------:R-:W-:Y:S01]  /*97d0*/  FMUL.FTZ R70, R15.reuse, R70 ;  /* 0x000000460f467220 */ /* 0x040fe20000410000 */
[----:B------:R-:W-:Y:S02]  /*97e0*/  HADD2.F32 R56, -RZ, R38.H0_H0 ;  /* 0x20000026ff387230 */ /* 0x000fe40000004100 */
[----:B------:R-:W-:Y:S01]  /*97f0*/  FFMA.FTZ R50, R15, R58, -R50 ;  /* 0x0000003a0f327223 */ /* 0x000fe20000010832 */
[----:B------:R-:W-:-:S02]  /*9800*/  HADD2.F32 R15, -RZ, R28.H1_H1 ;  /* 0x3000001cff0f7230 */ /* 0x000fc40000004100 */
[-C--:B------:R-:W-:Y:S01]  /*9810*/  FFMA.FTZ R43, R48, R29.reuse, -R43 ;  /* 0x0000001d302b7223 */ /* 0x080fe2000001082b */
[----:B------:R-:W-:Y:S02]  /*9820*/  HADD2.F32 R155, -RZ, R155.H0_H0 ;  /* 0x2000009bff9b7230 */ /* 0x000fe40000004100 */
[----:B------:R-:W-:Y:S01]  /*9830*/  FFMA.FTZ R41, R44, R29, R41 ;  /* 0x0000001d2c297223 */ /* 0x000fe20000010029 */
[----:B------:R-:W-:Y:S02]  /*9840*/  HADD2.F32 R38, -RZ, R28.H0_H0 ;  /* 0x2000001cff267230 */ /* 0x000fe40000004100 */
[----:B------:R-:W-:Y:S01]  /*9850*/  FMUL.FTZ R28, R15, R56 ;  /* 0x000000380f1c7220 */ /* 0x000fe20000410000 */
[--C-:B------:R-:W-:Y:S02]  /*9860*/  HADD2.F32 R48, -RZ, R12.reuse.H0_H0 ;  /* 0x2000000cff307230 */ /* 0x100fe40000004100 */
[----:B------:R-:W-:Y:S01]  /*9870*/  FFMA.FTZ R70, R31, R58, R70 ;  /* 0x0000003a1f467223 */ /* 0x000fe20000010046 */
[----:B------:R-:W-:Y:S01]  /*9880*/  HADD2.F32 R29, -RZ, R12.H1_H1 ;  /* 0x3000000cff1d7230 */ /* 0x000fe20000004100 */
[----:B------:R-:W-:Y:S01]  /*9890*/  F2FP.F16.F32.PACK_AB R43, R50, R43 ;  /* 0x0000002b322b723e */ /* 0x000fe200000000ff */
[----:B------:R-:W-:-:S02]  /*98a0*/  HADD2.F32 R44, -RZ, R11.H0_H0 ;  /* 0x2000000bff2c7230 */ /* 0x000fc40000004100 */
[-C--:B------:R-:W-:Y:S01]  /*98b0*/  FMUL.FTZ R11, R38, R155.reuse ;  /* 0x0000009b260b7220 */ /* 0x080fe20000410000 */
[----:B------:R-:W-:Y:S02]  /*98c0*/  HADD2.F32 R147, -RZ, R147.H0_H0 ;  /* 0x20000093ff937230 */ /* 0x000fe40000004100 */
[----:B------:R-:W-:Y:S01]  /*98d0*/  FMUL.FTZ R155, R48, R155 ;  /* 0x0000009b309b7220 */ /* 0x000fe20000410000 */
[C---:B------:R-:W-:Y:S01]  /*98e0*/  FMUL.FTZ R56, R29.reuse, R56 ;  /* 0x000000381d387220 */ /* 0x040fe20000410000 */
[----:B------:R-:W-:Y:S01]  /*98f0*/  FFMA.FTZ R28, R29, R44, -R28 ;  /* 0x0000002c1d1c7223 */ /* 0x000fe2000001081c */
[----:B------:R-:W-:Y:S02]  /*9900*/  HADD2.F32 R29, -RZ, R30.H0_H0 ;  /* 0x2000001eff1d7230 */ /* 0x000fe40000004100 */
[-C--:B------:R-:W-:Y:S01]  /*9910*/  FFMA.FTZ R12, R38, R147.reuse, R155 ;  /* 0x00000093260c7223 */ /* 0x080fe2000001009b */
[----:B------:R-:W-:Y:S02]  /*9920*/  HADD2.F32 R148, -RZ, R148.H0_H0 ;  /* 0x20000094ff947230 */ /* 0x000fe40000004100 */
[----:B------:R-:W-:Y:S01]  /*9930*/  FFMA.FTZ R11, R48, R147, -R11 ;  /* 0x00000093300b7223 */ /* 0x000fe2000001080b */
[----:B------:R-:W-:-:S02]  /*9940*/  HADD2.F32 R47, -RZ, R40.H0_H0 ;  /* 0x20000028ff2f7230 */ /* 0x000fc40000004100 */
[----:B------:R-:W-:Y:S01]  /*9950*/  FFMA.FTZ R15, R15, R44, R56 ;  /* 0x0000002c0f0f7223 */ /* 0x000fe20000010038 */
[----:B------:R-:W-:Y:S01]  /*9960*/  HADD2.F32 R30, -RZ, R30.H1_H1 ;  /* 0x3000001eff1e7230 */ /* 0x000fe20000004100 */
[----:B------:R-:W-:Y:S01]  /*9970*/  F2FP.F16.F32.PACK_AB R46, R13, R46 ;  /* 0x0000002e0d2e723e */ /* 0x000fe200000000ff */
[--C-:B------:R-:W-:Y:S01]  /*9980*/  HADD2.F32 R31, -RZ, R14.reuse.H0_H0 ;  /* 0x2000000eff1f7230 */ /* 0x100fe20000004100 */
[----:B------:R-:W-:Y:S01]  /*9990*/  F2FP.F16.F32.PACK_AB R11, R28, R11 ;  /* 0x0000000b1c0b723e */ /* 0x000fe200000000ff */
[----:B------:R-:W-:Y:S02]  /*99a0*/  HADD2.F32 R38, -RZ, R14.H1_H1 ;  /* 0x3000000eff267230 */ /* 0x000fe40000004100 */
[----:B------:R-:W-:Y:S01]  /*99b0*/  FMUL.FTZ R14, R29, R148 ;  /* 0x000000941d0e7220 */ /* 0x000fe20000410000 */
[----:B------:R-:W-:Y:S02]  /*99c0*/  HADD2.F32 R146, -RZ, R146.H0_H0 ;  /* 0x20000092ff927230 */ /* 0x000fe40000004100 */
[----:B------:R-:W-:Y:S01]  /*99d0*/  FMUL.FTZ R49, R30, R47 ;  /* 0x0000002f1e317220 */ /* 0x000fe20000410000 */
[----:B------:R-:W-:-:S02]  /*99e0*/  HADD2.F32 R39, -RZ, R39.H0_H0 ;  /* 0x20000027ff277230 */ /* 0x000fc40000004100 */
[C---:B------:R-:W-:Y:S01]  /*99f0*/  FMUL.FTZ R148, R31.reuse, R148 ;  /* 0x000000941f947220 */ /* 0x040fe20000410000 */
[----:B------:R-:W-:Y:S01]  /*9a00*/  FMUL.FTZ R47, R38, R47 ;  /* 0x0000002f262f7220 */ /* 0x000fe20000410000 */
[----:B------:R-:W-:Y:S01]  /*9a10*/  FFMA.FTZ R14, R31, R146, -R14 ;  /* 0x000000921f0e7223 */ /* 0x000fe2000001080e */
[----:B------:R-:W-:Y:S01]  /*9a20*/  F2FP.F16.F32.PACK_AB R28, R15, R12 ;  /* 0x0000000c0f1c723e */ /* 0x000fe200000000ff */
[----:B------:R-:W-:Y:S01]  /*9a30*/  FFMA.FTZ R29, R29, R146, R148 ;  /* 0x000000921d1d7223 */ /* 0x000fe20000010094 */
[-C--:B------:R-:W-:Y:S01]  /*9a40*/  FFMA.FTZ R30, R30, R39.reuse, R47 ;  /* 0x000000271e1e7223 */ /* 0x080fe2000001002f */
[----:B------:R-:W-:Y:S01]  /*9a50*/  FFMA.FTZ R49, R38, R39, -R49 ;  /* 0x0000002726317223 */ /* 0x000fe20000010831 */
[----:B------:R-:W-:Y:S01]  /*9a60*/  F2FP.F16.F32.PACK_AB R31, R70, R41 ;  /* 0x00000029461f723e */ /* 0x000fe200000000ff */
[----:B------:R-:W-:Y:S02]  /*9a70*/  IMAD.MOV.U32 R12, RZ, RZ, R11 ;  /* 0x000000ffff0c7224 */ /* 0x000fe400078e000b */
[----:B------:R-:W-:Y:S01]  /*9a80*/  F2FP.F16.F32.PACK_AB R30, R30, R29 ;  /* 0x0000001d1e1e723e */ /* 0x000fe200000000ff */
[----:B------:R-:W-:Y:S01]  /*9a90*/  IMAD.MOV.U32 R13, RZ, RZ, R42 ;  /* 0x000000ffff0d7224 */ /* 0x000fe200078e002a */
[----:B------:R-:W-:Y:S01]  /*9aa0*/  F2FP.F16.F32.PACK_AB R14, R49, R14 ;  /* 0x0000000e310e723e */ /* 0x000fe200000000ff */
[----:B------:R-:W-:Y:S01]  /*9ab0*/  IMAD.MOV.U32 R15, RZ, RZ, R43 ;  /* 0x000000ffff0f7224 */ /* 0x000fe200078e002b */
[----:B------:R-:W-:-:S07]  /*9ac0*/  MOV R29, R46 ;  /* 0x0000002e001d7202 */ /* 0x000fce0000000f00 */
.L_x_1652:
[----:B------:R-:W-:Y:S05]  /*9ad0*/  BSYNC B2 ;  /* 0x0000000000027941 */ /* 0x000fea0003800000 */
.L_x_1651:
[----:B-1----:R1:W-:Y:S04]  /*9ae0*/  ST.E.128 desc[UR60][R34.64], R12 ;  /* 0x0000000c22007985 */ /* 0x0023e8000c101d3c */
[----:B--2---:R1:W-:Y:S02]  /*9af0*/  @!P4 ST.E.128 desc[UR60][R36.64], R28 ;  /* 0x0000001c2400c985 */ /* 0x0043e4000c101d3c */
.L_x_1650:
[----:B------:R-:W-:Y:S05]  /*9b00*/  BSYNC B1 ;  /* 0x0000000000017941 */ /* 0x000fea0003800000 */
.L_x_1649:
[----:B------:R-:W-:-:S13]  /*9b10*/  ISETP.NE.AND P4, PT, R21, RZ, PT ;  /* 0x000000ff1500720c */ /* 0x000fda0003f85270 */
[----:B------:R-:W-:Y:S05]  /*9b20*/  @!P4 BRA `(.L_x_1601) ;  /* 0x0000000c00a4c947 */ /* 0x000fea0003800000 */
[----:B------:R-:W-:Y:S01]  /*9b30*/  SEL R131, R124, R131, !P1 ;  /* 0x000000837c837207 */ /* 0x000fe20004800000 */
[----:B------:R-:W-:Y:S01]  /*9b40*/  BSSY B1, `(.L_x_1653) ;  /* 0x000006c000017945 */ /* 0x000fe20003800000 */
[----:B01----:R-:W-:Y:S02]  /*9b50*/  SHF.R.U32.HI R14, RZ, 0x3, R181 ;  /* 0x00000003ff0e7819 */ /* 0x003fe400000116b5 */
[----:B---34-:R-:W-:Y:S02]  /*9b60*/  SHF.R.S32.HI R12, RZ, 0x1f, R131 ;  /* 0x0000001fff0c7819 */ /* 0x018fe40000011483 */
[----:B------:R-:W-:Y:S02]  /*9b70*/  ISETP.GE.AND P5, PT, R168, R123, PT ;  /* 0x0000007ba800720c */ /* 0x000fe40003fa6270 */
[----:B------:R-:W-:Y:S02]  /*9b80*/  LEA.HI R12, R12, R131, RZ, 0x4 ;  /* 0x000000830c0c7211 */ /* 0x000fe400078f20ff */
[----:B------:R-:W-:-:S02]  /*9b90*/  LEA R34, P4, R6, R117, 0x1 ;  /* 0x0000007506227211 */ /* 0x000fc400078808ff */
[----:B------:R-:W-:Y:S02]  /*9ba0*/  LEA.HI.SX32 R12, R12, R113, 0x1c ;  /* 0x000000710c0c7211 */ /* 0x000fe400078fe2ff */
[----:B------:R-:W-:Y:S02]  /*9bb0*/  LEA.HI.X R35, R6, R116, R109, 0x1, P4 ;  /* 0x0000007406237211 */ /* 0x000fe400020f0c6d */
[----:B------:R-:W-:Y:S01]  /*9bc0*/  SHF.R.S32.HI R11, RZ, 0x1f, R12 ;  /* 0x0000001fff0b7819 */ /* 0x000fe2000001140c */
[----:B------:R-:W-:-:S03]  /*9bd0*/  IMAD.SHL.U32 R36, R12, 0x8, RZ ;  /* 0x000000080c247824 */ /* 0x000fc600078e00ff */
[----:B------:R-:W-:-:S04]  /*9be0*/  LEA.HI R11, R11, R12, RZ, 0x3 ;  /* 0x0000000c0b0b7211 */ /* 0x000fc800078f18ff */
[----:B------:R-:W-:Y:S02]  /*9bf0*/  SHF.R.S32.HI R13, RZ, 0x3, R11 ;  /* 0x00000003ff0d7819 */ /* 0x000fe4000001140b */
[----:B------:R-:W-:-:S03]  /*9c00*/  LOP3.LUT R11, R181, 0x38, R36, 0xf8, !PT ;  /* 0x00000038b50b7812 */ /* 0x000fc600078ef824 */
[----:B------:R-:W-:Y:S01]  /*9c10*/  IMAD R12, R13, 0x1800, R200 ;  /* 0x000018000d0c7824 */ /* 0x000fe200078e02c8 */
[----:B------:R-:W-:-:S05]  /*9c20*/  LOP3.LUT R11, R11, R14, RZ, 0x3c, !PT ;  /* 0x0000000e0b0b7212 */ /* 0x000fca00078e3cff */
[----:B------:R-:W-:Y:S02]  /*9c30*/  IMAD.IADD R12, R12, 0x1, R11 ;  /* 0x000000010c0c7824 */ /* 0x000fe400078e020b */
[C---:B------:R-:W-:Y:S02]  /*9c40*/  IMAD R11, R17.reuse, 0x4800, R134 ;  /* 0x00004800110b7824 */ /* 0x040fe400078e0286 */
[----:B------:R-:W-:Y:S02]  /*9c50*/  IMAD R13, R17, 0x4800, R12 ;  /* 0x00004800110d7824 */ /* 0x000fe400078e020c */
[--C-:B------:R-:W-:Y:S02]  /*9c60*/  IMAD R11, R11, 0x2, R2.reuse ;  /* 0x000000020b0b7824 */ /* 0x100fe400078e0202 */
[----:B------:R-:W-:-:S03]  /*9c70*/  IMAD R28, R13, 0x2, R2 ;  /* 0x000000020d1c7824 */ /* 0x000fc600078e0202 */
[----:B------:R0:W1:Y:S04]  /*9c80*/  LDS.128 R12, [R11+0x18400] ;  /* 0x018400000b0c7984 */ /* 0x0000680000000c00 */
[----:B------:R-:W2:Y:S01]  /*9c90*/  LDS.128 R28, [R28+0x18400] ;  /* 0x018400001c1c7984 */ /* 0x000ea20000000c00 */
[----:B------:R-:W-:Y:S05]  /*9ca0*/  @P5 BRA `(.L_x_1654) ;  /* 0x0000000400545947 */ /* 0x000fea0003800000 */
[----:B------:R-:W-:Y:S01]  /*9cb0*/  SHF.R.U32.HI R45, RZ, 0x10, R65 ;  /* 0x00000010ff2d7819 */ /* 0x000fe20000011641 */
[----:B--2---:R-:W-:Y:S01]  /*9cc0*/  IMAD.MOV.U32 R41, RZ, RZ, R31 ;  /* 0x000000ffff297224 */ /* 0x004fe200078e001f */
[----:B------:R-:W-:Y:S01]  /*9cd0*/  MOV R40, R29 ;  /* 0x0000001d00287202 */ /* 0x000fe20000000f00 */
[----:B-1----:R-:W-:Y:S01]  /*9ce0*/  IMAD.MOV.U32 R29, RZ, RZ, R15 ;  /* 0x000000ffff1d7224 */ /* 0x002fe200078e000f */
[----:B------:R-:W-:Y:S01]  /*9cf0*/  SHF.R.U32.HI R43, RZ, 0x10, R53 ;  /* 0x00000010ff2b7819 */ /* 0x000fe20000011635 */
[----:B------:R-:W-:Y:S01]  /*9d00*/  HADD2.F32 R45, -RZ, R45.H0_H0 ;  /* 0x2000002dff2d7230 */ /* 0x000fe20000004100 */
[--C-:B------:R-:W-:Y:S01]  /*9d10*/  SHF.R.U64 R39, R66, 0x10, R67.reuse ;  /* 0x0000001042277819 */ /* 0x100fe20000001243 */
[--C-:B------:R-:W-:Y:S01]  /*9d20*/  HADD2.F32 R31, -RZ, R40.reuse.H0_H0 ;  /* 0x20000028ff1f7230 */ /* 0x100fe20000004100 */
[----:B------:R-:W-:Y:S01]  /*9d30*/  SHF.R.U32.HI R66, RZ, 0x10, R67 ;  /* 0x00000010ff427819 */ /* 0x000fe20000011643 */
[----:B------:R-:W-:Y:S01]  /*9d40*/  HADD2.F32 R42, -RZ, R40.H1_H1 ;  /* 0x30000028ff2a7230 */ /* 0x000fe20000004100 */
[--C-:B------:R-:W-:Y:S01]  /*9d50*/  SHF.R.U64 R37, R54, 0x10, R55.reuse ;  /* 0x0000001036257819 */ /* 0x100fe20000001237 */
[----:B------:R-:W-:Y:S01]  /*9d60*/  HADD2.F32 R46, -RZ, R145.H1_H1 ;  /* 0x30000091ff2e7230 */ /* 0x000fe20000004100 */
[----:B------:R-:W-:Y:S01]  /*9d70*/  SHF.R.U32.HI R54, RZ, 0x10, R55 ;  /* 0x00000010ff367819 */ /* 0x000fe20000011637 */
[----:B------:R-:W-:-:S02]  /*9d80*/  HADD2.F32 R40, -RZ, R13.H1_H1 ;  /* 0x3000000dff287230 */ /* 0x000fc40000004100 */
[-C--:B------:R-:W-:Y:S01]  /*9d90*/  FMUL.FTZ R47, R42, R45.reuse ;  /* 0x0000002d2a2f7220 */ /* 0x080fe20000410000 */
[----:B------:R-:W-:Y:S02]  /*9da0*/  HADD2.F32 R15, -RZ, R13.H0_H0 ;  /* 0x2000000dff0f7230 */ /* 0x000fe40000004100 */
[-C--:B------:R-:W-:Y:S01]  /*9db0*/  FMUL.FTZ R48, R31, R46.reuse ;  /* 0x0000002e1f307220 */ /* 0x080fe20000410000 */
[----:B------:R-:W-:Y:S02]  /*9dc0*/  HADD2.F32 R44, -RZ, R143.H1_H1 ;  /* 0x3000008fff2c7230 */ /* 0x000fe40000004100 */
[----:B------:R-:W-:Y:S01]  /*9dd0*/  FMUL.FTZ R45, R40, R45 ;  /* 0x0000002d282d7220 */ /* 0x000fe20000410000 */
[----:B------:R-:W-:Y:S02]  /*9de0*/  HADD2.F32 R43, -RZ, R43.H0_H0 ;  /* 0x2000002bff2b7230 */ /* 0x000fe40000004100 */
[----:B------:R-:W-:Y:S01]  /*9df0*/  FMUL.FTZ R46, R15, R46 ;  /* 0x0000002e0f2e7220 */ /* 0x000fe20000410000 */
[----:B------:R-:W-:-:S02]  /*9e00*/  HADD2.F32 R66, -RZ, R66.H0_H0 ;  /* 0x20000042ff427230 */ /* 0x000fc40000004100 */
[-C--:B------:R-:W-:Y:S01]  /*9e10*/  FFMA.FTZ R13, R15, R44.reuse, -R48 ;  /* 0x0000002c0f0d7223 */ /* 0x080fe20000010830 */
[----:B------:R-:W-:Y:S02]  /*9e20*/  HADD2.F32 R48, -RZ, R144.H1_H1 ;  /* 0x30000090ff307230 */ /* 0x000fe40000004100 */
[-C--:B------:R-:W-:Y:S01]  /*9e30*/  FFMA.FTZ R40, R40, R43.reuse, -R47 ;  /* 0x0000002b28287223 */ /* 0x080fe2000001082f */
[----:B------:R-:W-:Y:S01]  /*9e40*/  FFMA.FTZ R42, R42, R43, R45 ;  /* 0x0000002b2a2a7223 */ /* 0x000fe2000001002d */
[----:B------:R-:W-:Y:S01]  /*9e50*/  FFMA.FTZ R15, R31, R44, R46 ;  /* 0x0000002c1f0f7223 */ /* 0x000fe2000001002e */
[--C-:B------:R-:W-:Y:S01]  /*9e60*/  HADD2.F32 R43, -RZ, R41.reuse.H0_H0 ;  /* 0x20000029ff2b7230 */ /* 0x100fe20000004100 */
[----:B------:R-:W-:Y:S01]  /*9e70*/  SHF.R.U64 R38, R64, 0x10, R65 ;  /* 0x0000001040267819 */ /* 0x000fe20000001241 */
[----:B------:R-:W-:Y:S01]  /*9e80*/  HADD2.F32 R41, -RZ, R41.H1_H1 ;  /* 0x30000029ff297230 */ /* 0x000fe20000004100 */
[----:B0-----:R-:W-:Y:S01]  /*9e90*/  SHF.R.U64 R11, R52, 0x10, R53 ;  /* 0x00000010340b7819 */ /* 0x001fe20000001235 */
[----:B------:R-:W-:-:S02]  /*9ea0*/  HADD2.F32 R31, -RZ, R29.H0_H0 ;  /* 0x2000001dff1f7230 */ /* 0x000fc40000004100 */
[----:B------:R-:W-:Y:S01]  /*9eb0*/  FMUL.FTZ R50, R43, R48 ;  /* 0x000000302b327220 */ /* 0x000fe20000410000 */
[----:B------:R-:W-:Y:S02]  /*9ec0*/  HADD2.F32 R44, -RZ, R29.H1_H1 ;  /* 0x3000001dff2c7230 */ /* 0x000fe40000004100 */
[----:B------:R-:W-:Y:S01]  /*9ed0*/  FMUL.FTZ R45, R41, R66 ;  /* 0x00000042292d7220 */ /* 0x000fe20000410000 */
[----:B------:R-:W-:Y:S02]  /*9ee0*/  HADD2.F32 R46, -RZ, R142.H1_H1 ;  /* 0x3000008eff2e7230 */ /* 0x000fe40000004100 */
[----:B------:R-:W-:Y:S01]  /*9ef0*/  FMUL.FTZ R48, R31, R48 ;  /* 0x000000301f307220 */ /* 0x000fe20000410000 */
[----:B------:R-:W-:Y:S02]  /*9f00*/  HADD2.F32 R54, -RZ, R54.H0_H0 ;  /* 0x20000036ff367230 */ /* 0x000fe40000004100 */
[----:B------:R-:W-:Y:S01]  /*9f10*/  FMUL.FTZ R66, R44, R66 ;  /* 0x000000422c427220 */ /* 0x000fe20000410000 */
[----:B------:R-:W-:-:S02]  /*9f20*/  HADD2.F32 R145, -RZ, R145.H0_H0 ;  /* 0x20000091ff917230 */ /* 0x000fc40000004100 */
[-C--:B------:R-:W-:Y:S01]  /*9f30*/  FFMA.FTZ R29, R31, R46.reuse, -R50 ;  /* 0x0000002e1f1d7223 */ /* 0x080fe20000010832 */
[----:B------:R-:W-:Y:S01]  /*9f40*/  FFMA.FTZ R31, R43, R46, R48 ;  /* 0x0000002e2b1f7223 */ /* 0x000fe20000010030 */
[-C--:B------:R-:W-:Y:S01]  /*9f50*/  FFMA.FTZ R46, R41, R54.reuse, R66 ;  /* 0x00000036292e7223 */ /* 0x080fe20000010042 */
[----:B------:R-:W-:Y:S02]  /*9f60*/  HADD2.F32 R43, -RZ, R38.H0_H0 ;  /* 0x20000026ff2b7230 */ /* 0x000fe40000004100 */
[----:B------:R-:W-:Y:S01]  /*9f70*/  FFMA.FTZ R44, R44, R54, -R45 ;  /* 0x000000362c2c7223 */ /* 0x000fe2000001082d */
[----:B------:R-:W-:Y:S01]  /*9f80*/  HADD2.F32 R41, -RZ, R28.H0_H0 ;  /* 0x2000001cff297230 */ /* 0x000fe20000004100 */
[----:B------:R-:W-:Y:S01]  /*9f90*/  F2FP.F16.F32.PACK_AB R13, R40, R13 ;  /* 0x0000000d280d723e */ /* 0x000fe200000000ff */
[----:B------:R-:W-:Y:S01]  /*9fa0*/  HADD2.F32 R38, -RZ, R12.H0_H0 ;  /* 0x2000000cff267230 */ /* 0x000fe20000004100 */
[----:B------:R-:W-:Y:S01]  /*9fb0*/  F2FP.F16.F32.PACK_AB R31, R46, R31 ;  /* 0x0000001f2e1f723e */ /* 0x000fe200000000ff */
[----:B------:R-:W-:-:S02]  /*9fc0*/  HADD2.F32 R28, -RZ, R28.H1_H1 ;  /* 0x3000001cff1c7230 */ /* 0x000fc40000004100 */
[-C--:B------:R-:W-:Y:S01]  /*9fd0*/  FMUL.FTZ R45, R41, R145.reuse ;  /* 0x00000091292d7220 */ /* 0x080fe20000410000 */
[----:B------:R-:W-:Y:S02]  /*9fe0*/  HADD2.F32 R12, -RZ, R12.H1_H1 ;  /* 0x3000000cff0c7230 */ /* 0x000fe40000004100 */
[----:B------:R-:W-:Y:S01]  /*9ff0*/  FMUL.FTZ R48, R38, R145 ;  /* 0x0000009126307220 */ /* 0x000fe20000410000 */
[----:B------:R-:W-:Y:S02]  /*a000*/  HADD2.F32 R143, -RZ, R143.H0_H0 ;  /* 0x2000008fff8f7230 */ /* 0x000fe40000004100 */
[-C--:B------:R-:W-:Y:S01]  /*a010*/  FMUL.FTZ R47, R28, R43.reuse ;  /* 0x0000002b1c2f7220 */ /* 0x080fe20000410000 */
[----:B------:R-:W-:Y:S02]  /*a020*/  HADD2.F32 R11, -RZ, R11.H0_H0 ;  /* 0x2000000bff0b7230 */ /* 0x000fe40000004100 */
[----:B------:R-:W-:Y:S01]  /*a030*/  FMUL.FTZ R43, R12, R43 ;  /* 0x0000002b0c2b7220 */ /* 0x000fe20000410000 */
[----:B------:R-:W-:-:S02]  /*a040*/  HADD2.F32 R144, -RZ, R144.H0_H0 ;  /* 0x20000090ff907230 */ /* 0x000fc40000004100 */
[----:B------:R-:W-:Y:S01]  /*a050*/  FFMA.FTZ R45, R38, R143, -R45 ;  /* 0x0000008f262d7223 */ /* 0x000fe2000001082d */
[----:B------:R-:W-:Y:S02]  /*a060*/  HADD2.F32 R39, -RZ, R39.H0_H0 ;  /* 0x20000027ff277230 */ /* 0x000fe40000004100 */
[-C--:B------:R-:W-:Y:S01]  /*a070*/  FFMA.FTZ R38, R12, R11.reuse, -R47 ;  /* 0x0000000b0c267223 */ /* 0x080fe2000001082f */
[----:B------:R-:W-:Y:S01]  /*a080*/  FFMA.FTZ R43, R28, R11, R43 ;  /* 0x0000000b1c2b7223 */ /* 0x000fe2000001002b */
[----:B------:R-:W-:Y:S02]  /*a090*/  HADD2.F32 R12, -RZ, R30.H0_H0 ;  /* 0x2000001eff0c7230 */ /* 0x000fe40000004100 */
[----:B------:R-:W-:Y:S01]  /*a0a0*/  FFMA.FTZ R48, R41, R143, R48 ;  /* 0x0000008f29307223 */ /* 0x000fe20000010030 */
        /* <DEDUP_REMOVED lines=10> */
[----:B------:R-:W-:Y:S01]  /*a150*/  F2FP.F16.F32.PACK_AB R48, R43, R48 ;  /* 0x000000302b30723e */ /* 0x000fe200000000ff */
[-C--:B------:R-:W-:Y:S01]  /*a160*/  FFMA.FTZ R28, R11, R142.reuse, -R28 ;  /* 0x0000008e0b1c7223 */ /* 0x080fe2000001081c */
[----:B------:R-:W-:Y:S01]  /*a170*/  FFMA.FTZ R41, R12, R142, R41 ;  /* 0x0000008e0c297223 */ /* 0x000fe20000010029 */
[-C--:B------:R-:W-:Y:S01]  /*a180*/  FFMA.FTZ R47, R14, R37.reuse, -R47 ;  /* 0x000000250e2f7223 */ /* 0x080fe2000001082f */
[----:B------:R-:W-:Y:S01]  /*a190*/  FFMA.FTZ R30, R30, R37, R39 ;  /* 0x000000251e1e7223 */ /* 0x000fe20000010027 */
[----:B------:R-:W-:Y:S01]  /*a1a0*/  F2FP.F16.F32.PACK_AB R29, R42, R15 ;  /* 0x0000000f2a1d723e */ /* 0x000fe200000000ff */
[----:B------:R-:W-:Y:S01]  /*a1b0*/  IMAD.MOV.U32 R15, RZ, RZ, R44 ;  /* 0x000000ffff0f7224 */ /* 0x000fe200078e002c */
[----:B------:R-:W-:-:S02]  /*a1c0*/  F2FP.F16.F32.PACK_AB R12, R38, R45 ;  /* 0x0000002d260c723e */ /* 0x000fc400000000ff */
[----:B------:R-:W-:Y:S01]  /*a1d0*/  F2FP.F16.F32.PACK_AB R14, R47, R28 ;  /* 0x0000001c2f0e723e */ /* 0x000fe200000000ff */
[----:B------:R-:W-:Y:S01]  /*a1e0*/  IMAD.MOV.U32 R28, RZ, RZ, R48 ;  /* 0x000000ffff1c7224 */ /* 0x000fe200078e0030 */
[----:B------:R-:W-:-:S07]  /*a1f0*/  F2FP.F16.F32.PACK_AB R30, R30, R41 ;  /* 0x000000291e1e723e */ /* 0x000fce00000000ff */
.L_x_1654:
[----:B------:R-:W-:Y:S05]  /*a200*/  BSYNC B1 ;  /* 0x0000000000017941 */ /* 0x000fea0003800000 */
.L_x_1653:
[----:B-1----:R1:W-:Y:S01]  /*a210*/  ST.E.128 desc[UR60][R34.64], R12 ;  /* 0x0000000c22007985 */ /* 0x0023e2000c101d3c */
[----:B------:R-:W-:-:S13]  /*a220*/  ISETP.GE.AND P4, PT, R36, R127, PT ;  /* 0x0000007f2400720c */ /* 0x000fda0003f86270 */
[----:B------:R-:W-:Y:S05]  /*a230*/  @P4 BRA `(.L_x_1601) ;  /* 0x0000000400e04947 */ /* 0x000fea0003800000 */
[----:B------:R-:W-:-:S05]  /*a240*/  IMAD.WIDE R32, R36, 0x2, R32 ;  /* 0x0000000224207825 */ /* 0x000fca00078e0220 */
[----:B--2---:R2:W-:Y:S01]  /*a250*/  ST.E.128 desc[UR60][R32.64], R28 ;  /* 0x0000001c20007985 */ /* 0x0045e2000c101d3c */
[----:B------:R-:W-:Y:S05]  /*a260*/  BRA `(.L_x_1601) ;  /* 0x0000000400d47947 */ /* 0x000fea0003800000 */
.L_x_1566:
[----:B------:R-:W2:Y:S02]  /*a270*/  LDL R11, [R1+0x30] ;  /* 0x00003000010b7983 */ /* 0x000ea40000100800 */
[----:B--2---:R-:W-:-:S13]  /*a280*/  R2UR UR4, R11 ;  /* 0x000000000b0472ca */ /* 0x004fda00000e0000 */
[----:B------:R-:W-:-:S06]  /*a290*/  UISETP.NE.AND UP0, UPT, UR4, 0x3, UPT ;  /* 0x000000030400788c */ /* 0x000fcc000bf05270 */
[----:B------:R-:W-:-:S13]  /*a2a0*/  PLOP3.LUT P0, PT, PT, PT, UP0, 0x80, 0x0 ;  /* 0x000000000000781c */ /* 0x000fda0003f0f008 */
[----:B------:R-:W-:Y:S05]  /*a2b0*/  @!P0 BRA `(.L_x_1655) ;  /* 0x0000000000048947 */ /* 0x000fea0003800000 */
[----:B------:R-:W-:Y:S01]  /*a2c0*/  BPT.TRAP 0x1 ;  /* 0x000000040000795c */ /* 0x000fe20000300000 */
.L_x_1655:
[----:B------:R-:W-:Y:S01]  /*a2d0*/  IMAD R86, R17, 0x8, R2 ;  /* 0x0000000811567824 */ /* 0x000fe200078e0202 */
[----:B------:R-:W-:Y:S01]  /*a2e0*/  SHF.L.U32 R87, R175, 0x1f, RZ ;  /* 0x0000001faf577819 */ /* 0x000fe200000006ff */
[----:B------:R-:W-:Y:S01]  /*a2f0*/  BSSY B1, `(.L_x_1656) ;  /* 0x0000004000017945 */ /* 0x000fe20003800000 */
[----:B------:R-:W-:Y:S02]  /*a300*/  SHF.R.S32.HI R79, RZ, 0x1f, R78 ;  /* 0x0000001fff4f7819 */ /* 0x000fe4000001144e */
[----:B------:R-:W0:Y:S02]  /*a310*/  SYNCS.PHASECHK.TRANS64.TRYWAIT P4, [R86+URZ+0x2a890], R87 ;  /* 0x02a89057560075a7 */ /* 0x000e24000808017f */
[----:B0-----:R-:W-:Y:S05]  /*a320*/  @!P4 BRA `(.L_x_1657) ;  /* 0x0000021800fcc947 */ /* 0x001fea0003800000 */
.L_x_2014:
[----:B------:R-:W-:Y:S05]  /*a330*/  BSYNC B1 ;  /* 0x0000000000017941 */ /* 0x000fea0003800000 */
.L_x_1656:
[----:B------:R-:W-:Y:S01]  /*a340*/  ULDC.64 UR4, c[0x0][0x300] ;  /* 0x0000c00000047ab9 */ /* 0x000fe20000000a00 */
[----:B-----5:R-:W-:Y:S01]  /*a350*/  SHF.R.S32.HI R84, RZ, 0x1f, R77 ;  /* 0x0000001fff547819 */ /* 0x020fe2000001144d */
[----:B------:R-:W-:Y:S01]  /*a360*/  IMAD R11, R79, UR4, RZ ;  /* 0x000000044f0b7c24 */ /* 0x000fe2000f8e02ff */
[----:B------:R-:W-:Y:S01]  /*a370*/  ULDC.64 UR6, c[0x0][0x2e8] ;  /* 0x0000ba0000067ab9 */ /* 0x000fe20000000a00 */
[----:B------:R-:W-:-:S04]  /*a380*/  IMAD.WIDE.U32 R12, R78, UR4, RZ ;  /* 0x000000044e0c7c25 */ /* 0x000fc8000f8e00ff */
[----:B------:R-:W-:Y:S01]  /*a390*/  IMAD R11, R78, UR5, R11 ;  /* 0x000000054e0b7c24 */ /* 0x000fe2000f8e020b */
[----:B------:R-:W-:Y:S01]  /*a3a0*/  ULDC.64 UR4, c[0x0][0x310] ;  /* 0x0000c40000047ab9 */ /* 0x000fe20000000a00 */
[----:B------:R-:W-:Y:S02]  /*a3b0*/  IMAD R85, R24, -0x60, R25 ;  /* 0xffffffa018557824 */ /* 0x000fe400078e0219 */
[----:B------:R-:W-:Y:S01]  /*a3c0*/  IMAD R14, R84, UR4, RZ ;  /* 0x00000004540e7c24 */ /* 0x000fe2000f8e02ff */
[----:B------:R-:W-:Y:S02]  /*a3d0*/  IADD3 R13, R13, R11, RZ ;  /* 0x0000000b0d0d7210 */ /* 0x000fe40007ffe0ff */
[----:B------:R-:W-:Y:S01]  /*a3e0*/  VIMNMX R85, R85, 0x60, PT ;  /* 0x0000006055557848 */ /* 0x000fe20003fe0100 */
[C---:B------:R-:W-:Y:S02]  /*a3f0*/  IMAD R11, R77.reuse, UR5, R14 ;  /* 0x000000054d0b7c24 */ /* 0x040fe4000f8e020e */
[----:B------:R-:W-:Y:S01]  /*a400*/  IMAD.WIDE.U32 R12, R77, UR4, R12 ;  /* 0x000000044d0c7c25 */ /* 0x000fe2000f8e000c */
[----:B------:R-:W-:-:S03]  /*a410*/  ULDC.64 UR4, c[0x0][0x308] ;  /* 0x0000c20000047ab9 */ /* 0x000fc60000000a00 */
[----:B------:R-:W-:Y:S02]  /*a420*/  IMAD.IADD R13, R13, 0x1, R11 ;  /* 0x000000010d0d7824 */ /* 0x000fe400078e020b */
[----:B------:R-:W-:Y:S02]  /*a430*/  IMAD.IADD R36, R85, 0x1, -R174 ;  /* 0x0000000155247824 */ /* 0x000fe400078e0aae */
        /* <DEDUP_REMOVED lines=9> */
.L_x_2018:
[----:B------:R-:W-:Y:S04]  /*a4d0*/  BSSY B1, `(.L_x_1659) ;  /* 0x0000025000017945 */ /* 0x000fe80003800000 */
[----:B------:R-:W-:Y:S05]  /*a4e0*/  @!P4 BRA `(.L_x_1660) ;  /* 0x00000000008cc947 */ /* 0x000fea0003800000 */
[----:B------:R-:W-:Y:S02]  /*a4f0*/  ULDC UR4, c[0x0][0x2f4] ;  /* 0x0000bd0000047ab9 */ /* 0x000fe40000000800 */
[----:B------:R-:W-:-:S13]  /*a500*/  ISETP.GE.AND P4, PT, R18, UR4, PT ;  /* 0x0000000412007c0c */ /* 0x000fda000bf86270 */
[----:B------:R-:W4:Y:S01]  /*a510*/  @!P4 LDS.128 R12, [R29] ;  /* 0x000000001d0cc984 */ /* 0x000f220000000c00 */
[----:B---3--:R-:W-:-:S04]  /*a520*/  @!P4 LEA R30, P5, R18, R34, 0x1 ;  /* 0x00000022121ec211 */ /* 0x008fc800078a08ff */
[----:B--2---:R-:W-:Y:S02]  /*a530*/  @!P4 LEA.HI.X R31, R18, R35, R19, 0x1, P5 ;  /* 0x00000023121fc211 */ /* 0x004fe400028f0c13 */
[----:B------:R-:W-:-:S13]  /*a540*/  ISETP.GE.AND P5, PT, R167, UR4, PT ;  /* 0x00000004a7007c0c */ /* 0x000fda000bfa6270 */
[----:B------:R-:W-:Y:S01]  /*a550*/  @!P5 IMAD.SHL.U32 R11, R170, 0x8, RZ ;  /* 0x00000008aa0bd824 */ /* 0x000fe200078e00ff */
[----:B----4-:R2:W-:Y:S01]  /*a560*/  @!P4 ST.E.128 desc[UR60][R30.64], R12 ;  /* 0x0000000c1e00c985 */ /* 0x0105e2000c101d3c */
[----:B------:R-:W-:-:S03]  /*a570*/  ISETP.GE.AND P4, PT, R168, UR4, PT ;  /* 0x00000004a8007c0c */ /* 0x000fc6000bf86270 */
[----:B------:R-:W3:Y:S01]  /*a580*/  @!P5 LDS.128 R12, [R28] ;  /* 0x000000001c0cd984 */ /* 0x000ee20000000c00 */
[----:B--2---:R-:W-:Y:S02]  /*a590*/  @!P5 IMAD.MOV.U32 R30, RZ, RZ, R34 ;  /* 0x000000ffff1ed224 */ /* 0x004fe400078e0022 */
[----:B------:R-:W-:Y:S02]  /*a5a0*/  @!P5 IMAD.MOV.U32 R31, RZ, RZ, R35 ;  /* 0x000000ffff1fd224 */ /* 0x000fe400078e0023 */
[----:B------:R-:W-:-:S05]  /*a5b0*/  @!P5 IMAD.WIDE R30, R11, 0x2, R30 ;  /* 0x000000020b1ed825 */ /* 0x000fca00078e021e */
[----:B------:R-:W-:Y:S01]  /*a5c0*/  @!P4 SHF.L.U32 R11, R171, 0x3, RZ ;  /* 0x00000003ab0bc819 */ /* 0x000fe200000006ff */
[----:B---3--:R2:W-:Y:S01]  /*a5d0*/  @!P5 ST.E.128 desc[UR60][R30.64], R12 ;  /* 0x0000000c1e00d985 */ /* 0x0085e2000c101d3c */
[----:B------:R-:W-:-:S03]  /*a5e0*/  ISETP.GE.AND P5, PT, R22, UR4, PT ;  /* 0x0000000416007c0c */ /* 0x000fc6000bfa6270 */
[----:B------:R-:W3:Y:S01]  /*a5f0*/  @!P4 LDS.128 R12, [R29+0x3000] ;  /* 0x003000001d0cc984 */ /* 0x000ee20000000c00 */
[----:B--2---:R-:W-:Y:S02]  /*a600*/  @!P4 IMAD.MOV.U32 R30, RZ, RZ, R34 ;  /* 0x000000ffff1ec224 */ /* 0x004fe400078e0022 */
[----:B------:R-:W-:Y:S02]  /*a610*/  @!P4 IMAD.MOV.U32 R31, RZ, RZ, R35 ;  /* 0x000000ffff1fc224 */ /* 0x000fe400078e0023 */
[----:B------:R-:W-:-:S05]  /*a620*/  @!P4 IMAD.WIDE R30, R11, 0x2, R30 ;  /* 0x000000020b1ec825 */ /* 0x000fca00078e021e */
[----:B---3--:R2:W-:Y:S04]  /*a630*/  @!P4 ST.E.128 desc[UR60][R30.64], R12 ;  /* 0x0000000c1e00c985 */ /* 0x0085e8000c101d3c */
[----:B------:R-:W3:Y:S01]  /*a640*/  @!P5 LDS.128 R12, [R28+0x3000] ;  /* 0x003000001c0cd984 */ /* 0x000ee20000000c00 */
[----:B--2---:R-:W-:-:S04]  /*a650*/  @!P5 LEA R30, P4, R22, R34, 0x1 ;  /* 0x00000022161ed211 */ /* 0x004fc800078808ff */
[----:B------:R-:W-:Y:S02]  /*a660*/  @!P5 LEA.HI.X R31, R22, R35, R173, 0x1, P4 ;  /* 0x00000023161fd211 */ /* 0x000fe400020f0cad */
[----:B------:R-:W-:-:S03]  /*a670*/  ISETP.GE.AND P4, PT, R160, UR4, PT ;  /* 0x00000004a0007c0c */ /* 0x000fc6000bf86270 */
[----:B---3--:R2:W-:Y:S10]  /*a680*/  @!P5 ST.E.128 desc[UR60][R30.64], R12 ;  /* 0x0000000c1e00d985 */ /* 0x0085f4000c101d3c */
[----:B------:R-:W3:Y:S01]  /*a690*/  @!P4 LDS.128 R12, [R29+0x6000] ;  /* 0x006000001d0cc984 */ /* 0x000ee20000000c00 */
[----:B--2---:R-:W-:-:S04]  /*a6a0*/  @!P4 LEA R30, P5, R160, R34, 0x1 ;  /* 0x00000022a01ec211 */ /* 0x004fc800078a08ff */
[----:B------:R-:W-:Y:S02]  /*a6b0*/  @!P4 LEA.HI.X R31, R160, R35, R184, 0x1, P5 ;  /* 0x00000023a01fc211 */ /* 0x000fe400028f0cb8 */
[----:B------:R-:W-:-:S03]  /*a6c0*/  ISETP.GE.AND P5, PT, R161, UR4, PT ;  /* 0x00000004a1007c0c */ /* 0x000fc6000bfa6270 */
[----:B---3--:R2:W-:Y:S10]  /*a6d0*/  @!P4 ST.E.128 desc[UR60][R30.64], R12 ;  /* 0x0000000c1e00c985 */ /* 0x0085f4000c101d3c */
[----:B------:R-:W3:Y:S01]  /*a6e0*/  @!P5 LDS.128 R12, [R28+0x6000] ;  /* 0x006000001c0cd984 */ /* 0x000ee20000000c00 */
[----:B--2---:R-:W-:-:S04]  /*a6f0*/  @!P5 LEA R30, P4, R161, R34, 0x1 ;  /* 0x00000022a11ed211 */ /* 0x004fc800078808ff */
[----:B------:R-:W-:-:S05]  /*a700*/  @!P5 LEA.HI.X R31, R161, R35, R183, 0x1, P4 ;  /* 0x00000023a11fd211 */ /* 0x000fca00020f0cb7 */
[----:B---3--:R4:W-:Y:S04]  /*a710*/  @!P5 ST.E.128 desc[UR60][R30.64], R12 ;  /* 0x0000000c1e00d985 */ /* 0x0089e8000c101d3c */
.L_x_1660:
[----:B------:R-:W-:Y:S05]  /*a720*/  BSYNC B1 ;  /* 0x0000000000017941 */ /* 0x000fea0003800000 */
.L_x_1659:
[----:B------:R-:W-:-:S03]  /*a730*/  UMOV UR4, 0xffffffff ;  /* 0xffffffff00047882 */ /* 0x000fc60000000000 */
[----:B------:R-:W-:Y:S05]  /*a740*/  BRA.DIV UR4, `(.L_x_1661) ;  /* 0x0000021a04547947 */ /* 0x000fea000b800000 */
[----:B-1----:R-:W1:Y:S04]  /*a750*/  SHFL.IDX PT, R33, R33, 0x1, 0x1c1f ;  /* 0x003c1f0021217f89 */ /* 0x002e6800000e0000 */
[----:B------:R-:W0:Y:S02]  /*a760*/  SHFL.IDX PT, R32, R32, 0x1, 0x1c1f ;  /* 0x003c1f0020207f89 */ /* 0x000e2400000e0000 */
.L_x_2022:
[----:B------:R-:W-:-:S13]  /*a770*/  ISETP.GE.AND P4, PT, R36, 0x41, PT ;  /* 0x000000412400780c */ /* 0x000fda0003f86270 */
[----:B------:R-:W-:Y:S05]  /*a780*/  @!P4 BRA `(.L_x_1601) ;  /* 0x00000000008cc947 */ /* 0x000fea0003800000 */
[----:B------:R-:W-:Y:S02]  /*a790*/  ULDC UR4, c[0x0][0x2f4] ;  /* 0x0000bd0000047ab9 */ /* 0x000fe40000000800 */
[----:B------:R-:W-:-:S13]  /*a7a0*/  ISETP.GE.AND P4, PT, R18, UR4, PT ;  /* 0x0000000412007c0c */ /* 0x000fda000bf86270 */
[----:B----4-:R-:W4:Y:S01]  /*a7b0*/  @!P4 LDS.128 R12, [R29+0x2000] ;  /* 0x002000001d0cc984 */ /* 0x010f220000000c00 */
[----:B0-----:R-:W-:-:S04]  /*a7c0*/  @!P4 LEA R30, P5, R18, R32, 0x1 ;  /* 0x00000020121ec211 */ /* 0x001fc800078a08ff */
[----:B-1----:R-:W-:Y:S02]  /*a7d0*/  @!P4 LEA.HI.X R31, R18, R33, R19, 0x1, P5 ;  /* 0x00000021121fc211 */ /* 0x002fe400028f0c13 */
[----:B------:R-:W-:-:S13]  /*a7e0*/  ISETP.GE.AND P5, PT, R167, UR4, PT ;  /* 0x00000004a7007c0c */ /* 0x000fda000bfa6270 */
[----:B------:R-:W-:Y:S01]  /*a7f0*/  @!P5 IMAD.SHL.U32 R11, R170, 0x8, RZ ;  /* 0x00000008aa0bd824 */ /* 0x000fe200078e00ff */
[----:B----4-:R0:W-:Y:S01]  /*a800*/  @!P4 ST.E.128 desc[UR60][R30.64], R12 ;  /* 0x0000000c1e00c985 */ /* 0x0101e2000c101d3c */
[----:B------:R-:W-:-:S03]  /*a810*/  ISETP.GE.AND P4, PT, R168, UR4, PT ;  /* 0x00000004a8007c0c */ /* 0x000fc6000bf86270 */
[----:B------:R-:W1:Y:S01]  /*a820*/  @!P5 LDS.128 R12, [R28+0x2000] ;  /* 0x002000001c0cd984 */ /* 0x000e620000000c00 */
[----:B0-----:R-:W-:Y:S02]  /*a830*/  @!P5 IMAD.MOV.U32 R30, RZ, RZ, R32 ;  /* 0x000000ffff1ed224 */ /* 0x001fe400078e0020 */
[----:B------:R-:W-:Y:S02]  /*a840*/  @!P5 IMAD.MOV.U32 R31, RZ, RZ, R33 ;  /* 0x000000ffff1fd224 */ /* 0x000fe400078e0021 */
[----:B------:R-:W-:-:S05]  /*a850*/  @!P5 IMAD.WIDE R30, R11, 0x2, R30 ;  /* 0x000000020b1ed825 */ /* 0x000fca00078e021e */
[----:B------:R-:W-:Y:S01]  /*a860*/  @!P4 SHF.L.U32 R11, R171, 0x3, RZ ;  /* 0x00000003ab0bc819 */ /* 0x000fe200000006ff */
[----:B-1----:R0:W-:Y:S01]  /*a870*/  @!P5 ST.E.128 desc[UR60][R30.64], R12 ;  /* 0x0000000c1e00d985 */ /* 0x0021e2000c101d3c */
[----:B------:R-:W-:-:S03]  /*a880*/  ISETP.GE.AND P5, PT, R22, UR4, PT ;  /* 0x0000000416007c0c */ /* 0x000fc6000bfa6270 */
[----:B------:R-:W1:Y:S01]  /*a890*/  @!P4 LDS.128 R12, [R29+0x5000] ;  /* 0x005000001d0cc984 */ /* 0x000e620000000c00 */
[----:B0-----:R-:W-:Y:S02]  /*a8a0*/  @!P4 IMAD.MOV.U32 R30, RZ, RZ, R32 ;  /* 0x000000ffff1ec224 */ /* 0x001fe400078e0020 */
[----:B------:R-:W-:Y:S02]  /*a8b0*/  @!P4 IMAD.MOV.U32 R31, RZ, RZ, R33 ;  /* 0x000000ffff1fc224 */ /* 0x000fe400078e0021 */
[----:B------:R-:W-:-:S05]  /*a8c0*/  @!P4 IMAD.WIDE R30, R11, 0x2, R30 ;  /* 0x000000020b1ec825 */ /* 0x000fca00078e021e */
[----:B-1----:R0:W-:Y:S04]  /*a8d0*/  @!P4 ST.E.128 desc[UR60][R30.64], R12 ;  /* 0x0000000c1e00c985 */ /* 0x0021e8000c101d3c */
[----:B------:R-:W1:Y:S01]  /*a8e0*/  @!P5 LDS.128 R12, [R28+0x5000] ;  /* 0x005000001c0cd984 */ /* 0x000e620000000c00 */
[----:B0-----:R-:W-:-:S04]  /*a8f0*/  @!P5 LEA R30, P4, R22, R32, 0x1 ;  /* 0x00000020161ed211 */ /* 0x001fc800078808ff */
[----:B------:R-:W-:Y:S02]  /*a900*/  @!P5 LEA.HI.X R31, R22, R33, R173, 0x1, P4 ;  /* 0x00000021161fd211 */ /* 0x000fe400020f0cad */
[----:B------:R-:W-:-:S03]  /*a910*/  ISETP.GE.AND P4, PT, R160, UR4, PT ;  /* 0x00000004a0007c0c */ /* 0x000fc6000bf86270 */
[----:B-1----:R0:W-:Y:S10]  /*a920*/  @!P5 ST.E.128 desc[UR60][R30.64], R12 ;  /* 0x0000000c1e00d985 */ /* 0x0021f4000c101d3c */
[----:B------:R-:W1:Y:S01]  /*a930*/  @!P4 LDS.128 R12, [R29+0x8000] ;  /* 0x008000001d0cc984 */ /* 0x000e620000000c00 */
[----:B0-----:R-:W-:-:S04]  /*a940*/  @!P4 LEA R30, P5, R160, R32, 0x1 ;  /* 0x00000020a01ec211 */ /* 0x001fc800078a08ff */
[----:B------:R-:W-:Y:S02]  /*a950*/  @!P4 LEA.HI.X R31, R160, R33, R184, 0x1, P5 ;  /* 0x00000021a01fc211 */ /* 0x000fe400028f0cb8 */
[----:B------:R-:W-:-:S03]  /*a960*/  ISETP.GE.AND P5, PT, R161, UR4, PT ;  /* 0x00000004a1007c0c */ /* 0x000fc6000bfa6270 */
[----:B-1----:R-:W-:Y:S10]  /*a970*/  @!P4 ST.E.128 desc[UR60][R30.64], R12 ;  /* 0x0000000c1e00c985 */ /* 0x002ff4000c101d3c */
[----:B------:R0:W1:Y:S02]  /*a980*/  @!P5 LDS.128 R12, [R28+0x8000] ;  /* 0x008000001c0cd984 */ /* 0x0000640000000c00 */
[----:B0-----:R-:W-:-:S04]  /*a990*/  @!P5 LEA R28, P4, R161, R32, 0x1 ;  /* 0x00000020a11cd211 */ /* 0x001fc800078808ff */
[----:B------:R-:W-:-:S05]  /*a9a0*/  @!P5 LEA.HI.X R29, R161, R33, R183, 0x1, P4 ;  /* 0x00000021a11dd211 */ /* 0x000fca00020f0cb7 */
[----:B-1----:R0:W-:Y:S04]  /*a9b0*/  @!P5 ST.E.128 desc[UR60][R28.64], R12 ;  /* 0x0000000c1c00d985 */ /* 0x0021e8000c101d3c */
.L_x_1601:
[----:B------:R-:W-:Y:S05]  /*a9c0*/  BSYNC B0 ;  /* 0x0000000000007941 */ /* 0x000fea0003800000 */
.L_x_1565:
[----:B0--3--:R-:W0:Y:S01]  /*a9d0*/  S2R R11, SR_TID.X ;  /* 0x00000000000b7919 */ /* 0x009e220000002100 */
[----:B------:R-:W-:Y:S01]  /*a9e0*/  @!PT LDS RZ, [RZ] ;  /* 0x00000000fffff984 */ /* 0x000fe20000000800 */
[----:B------:R-:W-:Y:S01]  /*a9f0*/  @!PT LDS RZ, [RZ] ;  /* 0x00000000fffff984 */ /* 0x000fe20000000800 */
[----:B------:R-:W-:Y:S01]  /*aa00*/  @!PT LDS RZ, [RZ] ;  /* 0x00000000fffff984 */ /* 0x000fe20000000800 */
[----:B------:R-:W-:Y:S01]  /*aa10*/  @!PT LDS RZ, [RZ] ;  /* 0x00000000fffff984 */ /* 0x000fe20000000800 */
[----:B------:R3:W-:Y:S06]  /*aa20*/  MEMBAR.ALL.CTA ;  /* 0x0000000000007992 */ /* 0x0007ec0000008000 */
[----:B---3--:R-:W3:Y:S01]  /*aa30*/  FENCE.VIEW.ASYNC.S ;  /* 0x00000000000073c6 */ /* 0x008ee20000000000 */
[----:B------:R-:W-:Y:S05]  /*aa40*/  WARPSYNC.ALL ;  /* 0x0000000000007948 */ /* 0x000fea0003800000 */
[----:B------:R-:W-:Y:S01]  /*aa50*/  BSSY B0, `(.L_x_1662) ;  /* 0x0000009000007945 */ /* 0x000fe20003800000 */
[----:B0-----:R-:W-:Y:S01]  /*aa60*/  LOP3.LUT R11, R11, 0x7f, RZ, 0xc0, !PT ;  /* 0x0000007f0b0b7812 */ /* 0x001fe200078ec0ff */
[----:B---3--:R0:W-:Y:S03]  /*aa70*/  BAR.SYNC.DEFER_BLOCKING R194, 0x80 ;  /* 0x000200c20000751d */ /* 0x0081e60000010000 */
[----:B------:R-:W-:-:S13]  /*aa80*/  ISETP.NE.AND P4, PT, R11, RZ, PT ;  /* 0x000000ff0b00720c */ /* 0x000fda0003f85270 */
[----:B------:R-:W-:-:S05]  /*aa90*/  @!P4 VIADD R11, R86, 0x2a8a0 ;  /* 0x0002a8a0560bc836 */ /* 0x000fca0000000000 */
[----:B------:R-:W-:-:S04]  /*aaa0*/  @!P4 PRMT R11, RZ, 0x654, R11 ;  /* 0x00000654ff0bc816 */ /* 0x000fc8000000000b */
[----:B------:R0:W-:Y:S01]  /*aab0*/  @!P4 SYNCS.ARRIVE.TRANS64.RED.A1T0 RZ, [R11+URZ], RZ ;  /* 0x000000ff0bffc9a7 */ /* 0x0001e2000810043f */
[----:B------:R-:W-:Y:S05]  /*aac0*/  @!P0 BRA `(.L_x_1663) ;  /* 0x0000000000048947 */ /* 0x000fea0003800000 */
[----:B------:R-:W-:Y:S01]  /*aad0*/  BPT.TRAP 0x1 ;  /* 0x000000040000795c */ /* 0x000fe20000300000 */
.L_x_1663:
[----:B------:R-:W-:Y:S05]  /*aae0*/  BSYNC B0 ;  /* 0x0000000000007941 */ /* 0x000fea0003800000 */
.L_x_1662:
[----:B------:R-:W3:Y:S01]  /*aaf0*/  SYNCS.PHASECHK.TRANS64.TRYWAIT P0, [R86+URZ+0x2a8b0], R87 ;  /* 0x02a8b057560075a7 */ /* 0x000ee2000800017f */
[----:B------:R-:W-:Y:S04]  /*ab00*/  BSSY B0, `(.L_x_1664) ;  /* 0x0000002000007945 */ /* 0x000fe80003800000 */
[----:B---3--:R-:W-:Y:S05]  /*ab10*/  @!P0 BRA `(.L_x_1665) ;  /* 0x0000021400ac8947 */ /* 0x008fea0003800000 */
.L_x_2023:
[----:B------:R-:W-:Y:S05]  /*ab20*/  BSYNC B0 ;  /* 0x0000000000007941 */ /* 0x000fea0003800000 */
.L_x_1664:
[----:B------:R-:W-:Y:S01]  /*ab30*/  ULDC.64 UR4, c[0x0][0x328] ;  /* 0x0000ca0000047ab9 */ /* 0x000fe20000000a00 */
[----:B------:R-:W-:Y:S01]  /*ab40*/  IADD3 R85, -R174, R85, RZ ;  /* 0x00000055ae557210 */ /* 0x000fe20007ffe1ff */
[----:B------:R-:W-:Y:S01]  /*ab50*/  IMAD R79, R79, UR4, RZ ;  /* 0x000000044f4f7c24 */ /* 0x000fe2000f8e02ff */
[----:B------:R-:W-:Y:S01]  /*ab60*/  ULDC.64 UR6, c[0x0][0x318] ;  /* 0x0000c60000067ab9 */ /* 0x000fe20000000a00 */
[C---:B-12-4-:R-:W-:Y:S01]  /*ab70*/  IMAD.WIDE.U32 R12, R78.reuse, UR4, RZ ;  /* 0x000000044e0c7c25 */ /* 0x056fe2000f8e00ff */
[----:B------:R-:W-:Y:S01]  /*ab80*/  ISETP.GE.AND P0, PT, R85, 0x1, PT ;  /* 0x000000015500780c */ /* 0x000fe20003f06270 */
[----:B------:R-:W-:Y:S02]  /*ab90*/  BSSY B0, `(.L_x_1666) ;  /* 0x0000028000007945 */ /* 0x000fe40003800000 */
[----:B------:R-:W-:Y:S01]  /*aba0*/  IMAD R79, R78, UR5, R79 ;  /* 0x000000054e4f7c24 */ /* 0x000fe2000f8e024f */
[----:B------:R-:W-:Y:S02]  /*abb0*/  ULDC.64 UR4, c[0x0][0x338] ;  /* 0x0000ce0000047ab9 */ /* 0x000fe40000000a00 */
[----:B------:R-:W-:-:S02]  /*abc0*/  IMAD R84, R84, UR4, RZ ;  /* 0x0000000454547c24 */ /* 0x000fc4000f8e02ff */
[----:B------:R-:W-:Y:S02]  /*abd0*/  IMAD.IADD R13, R13, 0x1, R79 ;  /* 0x000000010d0d7824 */ /* 0x000fe400078e024f */
[C---:B0-----:R-:W-:Y:S02]  /*abe0*/  IMAD R11, R77.reuse, UR5, R84 ;  /* 0x000000054d0b7c24 */ /* 0x041fe4000f8e0254 */
[----:B------:R-:W-:Y:S01]  /*abf0*/  IMAD.WIDE.U32 R12, R77, UR4, R12 ;  /* 0x000000044d0c7c25 */ /* 0x000fe2000f8e000c */
[----:B------:R-:W-:-:S03]  /*ac00*/  ULDC.64 UR4, c[0x0][0x330] ;  /* 0x0000cc0000047ab9 */ /* 0x000fc60000000a00 */
[----:B------:R-:W-:Y:S02]  /*ac10*/  IMAD.IADD R13, R13, 0x1, R11 ;  /* 0x000000010d0d7824 */ /* 0x000fe400078e020b */
[----:B------:R-:W-:Y:S02]  /*ac20*/  IMAD R11, R17, 0x3000, R0 ;  /* 0x00003000110b7824 */ /* 0x000fe400078e0200 */
[----:B------:R-:W-:-:S04]  /*ac30*/  IMAD.WIDE.U32 R12, R169, UR4, R12 ;  /* 0x00000004a90c7c25 */ /* 0x000fc8000f8e000c */
[----:B------:R-:W-:Y:S01]  /*ac40*/  IMAD R15, R169, UR5, R13 ;  /* 0x00000005a90f7c24 */ /* 0x000fe2000f8e020d */
[----:B------:R-:W-:Y:S01]  /*ac50*/  LEA R32, P5, R12, UR6, 0x1 ;  /* 0x000000060c207c11 */ /* 0x000fe2000f8a08ff */
[----:B------:R-:W-:Y:S02]  /*ac60*/  IMAD.IADD R13, R126, 0x1, R11 ;  /* 0x000000017e0d7824 */ /* 0x000fe400078e020b */
[--C-:B------:R-:W-:Y:S01]  /*ac70*/  IMAD R11, R11, 0x2, R120.reuse ;  /* 0x000000020b0b7824 */ /* 0x100fe200078e0278 */
[----:B------:R-:W-:Y:S01]  /*ac80*/  LEA.HI.X R33, R12, UR7, R15, 0x1, P5 ;  /* 0x000000070c217c11 */ /* 0x000fe2000a8f0c0f */
[----:B------:R0:W1:Y:S01]  /*ac90*/  SHFL.IDX PT, R28, R32, RZ, 0x1c1f ;  /* 0x001c1fff201c7589 */ /* 0x00006200000e0000 */
[----:B------:R-:W-:-:S03]  /*aca0*/  IMAD R34, R13, 0x2, R120 ;  /* 0x000000020d227824 */ /* 0x000fc600078e0278 */
[----:B------:R0:W2:Y:S01]  /*acb0*/  SHFL.IDX PT, R29, R33, RZ, 0x1c1f ;  /* 0x001c1fff211d7589 */ /* 0x0000a200000e0000 */
[----:B------:R-:W-:Y:S05]  /*acc0*/  @!P0 BRA `(.L_x_1667) ;  /* 0x0000000000508947 */ /* 0x000fea0003800000 */
[----:B------:R-:W-:-:S13]  /*acd0*/  ISETP.NE.AND P5, PT, R3, RZ, PT ;  /* 0x000000ff0300720c */ /* 0x000fda0003fa5270 */
[----:B------:R-:W4:Y:S01]  /*ace0*/  @P5 LDS.128 R12, [R11] ;  /* 0x000000000b0c5984 */ /* 0x000f220000000c00 */
[----:B-1----:R-:W-:-:S04]  /*acf0*/  @P5 LEA R30, P0, R18, R28, 0x1 ;  /* 0x0000001c121e5211 */ /* 0x002fc800078008ff */
[----:B--2---:R-:W-:Y:S02]  /*ad00*/  @P5 LEA.HI.X R31, R18, R29, R19, 0x1, P0 ;  /* 0x0000001d121f5211 */ /* 0x004fe400000f0c13 */
[----:B------:R-:W-:-:S13]  /*ad10*/  ISETP.NE.AND P0, PT, R8, RZ, PT ;  /* 0x000000ff0800720c */ /* 0x000fda0003f05270 */
[----:B------:R-:W-:Y:S01]  /*ad20*/  @P0 IMAD.SHL.U32 R35, R170, 0x8, RZ ;  /* 0x00000008aa230824 */ /* 0x000fe200078e00ff */
[----:B----4-:R1:W-:Y:S01]  /*ad30*/  @P5 ST.E.128 desc[UR60][R30.64], R12 ;  /* 0x0000000c1e005985 */ /* 0x0103e2000c101d3c */
[----:B------:R-:W-:-:S03]  /*ad40*/  ISETP.NE.AND P5, PT, R9, RZ, PT ;  /* 0x000000ff0900720c */ /* 0x000fc60003fa5270 */
[----:B------:R-:W2:Y:S01]  /*ad50*/  @P0 LDS.128 R12, [R34] ;  /* 0x00000000220c0984 */ /* 0x000ea20000000c00 */
[----:B-1----:R-:W-:-:S09]  /*ad60*/  @P0 IMAD.WIDE R30, R35, 0x2, R28 ;  /* 0x00000002231e0825 */ /* 0x002fd200078e021c */
[----:B------:R-:W-:Y:S01]  /*ad70*/  @P5 IMAD.SHL.U32 R35, R171, 0x8, RZ ;  /* 0x00000008ab235824 */ /* 0x000fe200078e00ff */
[----:B--2---:R1:W-:Y:S01]  /*ad80*/  @P0 ST.E.128 desc[UR60][R30.64], R12 ;  /* 0x0000000c1e000985 */ /* 0x0043e2000c101d3c */
[----:B------:R-:W-:-:S03]  /*ad90*/  ISETP.NE.AND P0, PT, R10, RZ, PT ;  /* 0x000000ff0a00720c */ /* 0x000fc60003f05270 */
[----:B------:R-:W2:Y:S01]  /*ada0*/  @P5 LDS.128 R12, [R11+0x3000] ;  /* 0x003000000b0c5984 */ /* 0x000ea20000000c00 */
[----:B-1----:R-:W-:-:S05]  /*adb0*/  @P5 IMAD.WIDE R30, R35, 0x2, R28 ;  /* 0x00000002231e5825 */ /* 0x002fca00078e021c */
[----:B--2---:R-:W-:Y:S04]  /*adc0*/  @P5 ST.E.128 desc[UR60][R30.64], R12 ;  /* 0x0000000c1e005985 */ /* 0x004fe8000c101d3c */
[C---:B------:R-:W-:Y:S01]  /*add0*/  @P0 LEA R28, P5, R22.reuse, R28, 0x1 ;  /* 0x0000001c161c0211 */ /* 0x040fe200078a08ff */
[----:B------:R-:W1:Y:S03]  /*ade0*/  @P0 LDS.128 R12, [R34+0x3000] ;  /* 0x00300000220c0984 */ /* 0x000e660000000c00 */
[----:B------:R-:W-:-:S05]  /*adf0*/  @P0 LEA.HI.X R29, R22, R29, R173, 0x1, P5 ;  /* 0x0000001d161d0211 */ /* 0x000fca00028f0cad */
[----:B-1----:R4:W-:Y:S04]  /*ae00*/  @P0 ST.E.128 desc[UR60][R28.64], R12 ;  /* 0x0000000c1c000985 */ /* 0x0029e8000c101d3c */
.L_x_1667:
[----:B------:R-:W-:Y:S05]  /*ae10*/  BSYNC B0 ;  /* 0x0000000000007941 */ /* 0x000fea0003800000 */
.L_x_1666:
[----:B------:R-:W-:Y:S01]  /*ae20*/  ISETP.GE.AND P0, PT, R85, 0x41, PT ;  /* 0x000000415500780c */ /* 0x000fe20003f06270 */
[----:B--2-4-:R2:W4:Y:S01]  /*ae30*/  SHFL.IDX PT, R29, R33, 0x1, 0x1c1f ;  /* 0x003c1f00211d7f89 */ /* 0x01452200000e0000 */
[----:B------:R-:W-:Y:S03]  /*ae40*/  BSSY B0, `(.L_x_1668) ;  /* 0x0000017000007945 */ /* 0x000fe60003800000 */
[----:B-1----:R2:W1:Y:S08]  /*ae50*/  SHFL.IDX PT, R28, R32, 0x1, 0x1c1f ;  /* 0x003c1f00201c7f89 */ /* 0x00247000000e0000 */
[----:B--2---:R-:W-:Y:S05]  /*ae60*/  @!P0 BRA `(.L_x_1669) ;  /* 0x0000000000508947 */ /* 0x004fea0003800000 */
[----:B------:R-:W-:-:S13]  /*ae70*/  ISETP.NE.AND P5, PT, R3, RZ, PT ;  /* 0x000000ff0300720c */ /* 0x000fda0003fa5270 */
[----:B------:R-:W2:Y:S01]  /*ae80*/  @P5 LDS.128 R12, [R11+0x2000] ;  /* 0x002000000b0c5984 */ /* 0x000ea20000000c00 */
[----:B-1----:R-:W-:-:S04]  /*ae90*/  @P5 LEA R30, P0, R18, R28, 0x1 ;  /* 0x0000001c121e5211 */ /* 0x002fc800078008ff */
[----:B----4-:R-:W-:Y:S02]  /*aea0*/  @P5 LEA.HI.X R31, R18, R29, R19, 0x1, P0 ;  /* 0x0000001d121f5211 */ /* 0x010fe400000f0c13 */
[----:B------:R-:W-:-:S13]  /*aeb0*/  ISETP.NE.AND P0, PT, R8, RZ, PT ;  /* 0x000000ff0800720c */ /* 0x000fda0003f05270 */
[----:B0-----:R-:W-:Y:S01]  /*aec0*/  @P0 SHF.L.U32 R33, R170, 0x3, RZ ;  /* 0x00000003aa210819 */ /* 0x001fe200000006ff */
[----:B--2---:R0:W-:Y:S01]  /*aed0*/  @P5 ST.E.128 desc[UR60][R30.64], R12 ;  /* 0x0000000c1e005985 */ /* 0x0041e2000c101d3c */
[----:B------:R-:W-:-:S03]  /*aee0*/  ISETP.NE.AND P5, PT, R9, RZ, PT ;  /* 0x000000ff0900720c */ /* 0x000fc60003fa5270 */
[----:B------:R-:W1:Y:S01]  /*aef0*/  @P0 LDS.128 R12, [R34+0x2000] ;  /* 0x00200000220c0984 */ /* 0x000e620000000c00 */
[----:B0-----:R-:W-:-:S09]  /*af00*/  @P0 IMAD.WIDE R30, R33, 0x2, R28 ;  /* 0x00000002211e0825 */ /* 0x001fd200078e021c */
[----:B------:R-:W-:Y:S01]  /*af10*/  @P5 IMAD.SHL.U32 R33, R171, 0x8, RZ ;  /* 0x00000008ab215824 */ /* 0x000fe200078e00ff */
[----:B-1----:R0:W-:Y:S01]  /*af20*/  @P0 ST.E.128 desc[UR60][R30.64], R12 ;  /* 0x0000000c1e000985 */ /* 0x0021e2000c101d3c */
[----:B------:R-:W-:-:S03]  /*af30*/  ISETP.NE.AND P0, PT, R10, RZ, PT ;  /* 0x000000ff0a00720c */ /* 0x000fc60003f05270 */
[----:B------:R-:W1:Y:S01]  /*af40*/  @P5 LDS.128 R12, [R11+0x5000] ;  /* 0x005000000b0c5984 */ /* 0x000e620000000c00 */
[----:B0-----:R-:W-:-:S05]  /*af50*/  @P5 IMAD.WIDE R30, R33, 0x2, R28 ;  /* 0x00000002211e5825 */ /* 0x001fca00078e021c */
[----:B-1----:R-:W-:Y:S04]  /*af60*/  @P5 ST.E.128 desc[UR60][R30.64], R12 ;  /* 0x0000000c1e005985 */ /* 0x002fe8000c101d3c */
[C---:B------:R-:W-:Y:S01]  /*af70*/  @P0 LEA R28, P5, R22.reuse, R28, 0x1 ;  /* 0x0000001c161c0211 */ /* 0x040fe200078a08ff */
[----:B------:R-:W0:Y:S03]  /*af80*/  @P0 LDS.128 R12, [R34+0x5000] ;  /* 0x00500000220c0984 */ /* 0x000e260000000c00 */
[----:B------:R-:W-:-:S05]  /*af90*/  @P0 LEA.HI.X R29, R22, R29, R173, 0x1, P5 ;  /* 0x0000001d161d0211 */ /* 0x000fca00028f0cad */
[----:B0-----:R2:W-:Y:S04]  /*afa0*/  @P0 ST.E.128 desc[UR60][R28.64], R12 ;  /* 0x0000000c1c000985 */ /* 0x0015e8000c101d3c */
.L_x_1669:
[----:B------:R-:W-:Y:S05]  /*afb0*/  BSYNC B0 ;  /* 0x0000000000007941 */ /* 0x000fea0003800000 */
.L_x_1668:
[----:B------:R-:W-:Y:S01]  /*afc0*/  @!PT LDS RZ, [RZ] ;  /* 0x00000000fffff984 */ /* 0x000fe20000000800 */
[----:B------:R-:W-:Y:S01]  /*afd0*/  @!PT LDS RZ, [RZ] ;  /* 0x00000000fffff984 */ /* 0x000fe20000000800 */
[----:B------:R-:W-:Y:S01]  /*afe0*/  @!PT LDS RZ, [RZ] ;  /* 0x00000000fffff984 */ /* 0x000fe20000000800 */
[----:B------:R-:W-:Y:S01]  /*aff0*/  @!PT LDS RZ, [RZ] ;  /* 0x00000000fffff984 */ /* 0x000fe20000000800 */
[----:B------:R5:W-:Y:S06]  /*b000*/  MEMBAR.ALL.CTA ;  /* 0x0000000000007992 */ /* 0x000bec0000008000 */
[----:B-----5:R-:W5:Y:S01]  /*b010*/  FENCE.VIEW.ASYNC.S ;  /* 0x00000000000073c6 */ /* 0x020f620000000000 */
[----:B---3--:R-:W-:Y:S01]  /*b020*/  @!P4 VIADD R86, R86, 0x2a8c0 ;  /* 0x0002a8c05656c836 */ /* 0x008fe20000000000 */
[----:B-----5:R3:W-:Y:S01]  /*b030*/  BAR.SYNC.DEFER_BLOCKING R194, 0x80 ;  /* 0x000200c20000751d */ /* 0x0207e20000010000 */
[----:B------:R-:W-:Y:S01]  /*b040*/  ISETP.NE.AND P5, PT, R122, RZ, PT ;  /* 0x000000ff7a00720c */ /* 0x000fe20003fa5270 */
[----:B------:R-:W-:-:S02]  /*b050*/  VIADD R17, R17, 0x1 ;  /* 0x0000000111117836 */ /* 0x000fc40000000000 */
[----:B------:R-:W-:Y:S02]  /*b060*/  @!P4 PRMT R86, RZ, 0x654, R86 ;  /* 0x00000654ff56c816 */ /* 0x000fe40000000056 */
[----:B------:R-:W-:Y:S02]  /*b070*/  PLOP3.LUT P0, PT, PT, PT, PT, 0x8, 0x0 ;  /* 0x000000000000781c */ /* 0x000fe40003f0e170 */
[----:B------:R3:W-:Y:S01]  /*b080*/  @!P4 SYNCS.ARRIVE.TRANS64.RED.A1T0 RZ, [R86+URZ], RZ ;  /* 0x000000ff56ffc9a7 */ /* 0x0007e2000810043f */
[----:B------:R-:W-:-:S04]  /*b090*/  ISETP.NE.AND P4, PT, R17, 0x2, PT ;  /* 0x000000021100780c */ /* 0x000fc80003f85270 */
[----:B--2---:R-:W-:Y:S02]  /*b0a0*/  SEL R12, RZ, 0x1, P4 ;  /* 0x00000001ff0c7807 */ /* 0x004fe40002000000 */
[----:B------:R-:W-:Y:S02]  /*b0b0*/  SEL R17, R17, RZ, P4 ;  /* 0x000000ff11117207 */ /* 0x000fe40002000000 */
[----:B------:R-:W-:Y:S01]  /*b0c0*/  LOP3.LUT R175, R175, R12, RZ, 0x3c, !PT ;  /* 0x0000000cafaf7212 */ /* 0x000fe200078e3cff */
[----:B---3--:R-:W-:Y:S06]  /*b0d0*/  @P5 BRA `(.L_x_1670) ;  /* 0xffffff7c003c5947 */ /* 0x008fec000383ffff */
.L_x_1560:
[----:B------:R-:W2:Y:S01]  /*b0e0*/  LDC R0, c[0x0][0x448] ;  /* 0x00011200ff007b82 */ /* 0x000ea20000000800 */
[----:B------:R-:W-:Y:S01]  /*b0f0*/  IADD3 R7, R166, 0x1, -R165 ;  /* 0x00000001a6077810 */ /* 0x000fe20007ffe8a5 */
[----:B------:R-:W-:Y:S06]  /*b100*/  BSSY B0, `(.L_x_1671) ;  /* 0x000000d000007945 */ /* 0x000fec0003800000 */
[----:B------:R-:W3:Y:S01]  /*b110*/  LDC.64 R4, c[0x0][0x9e0] ;  /* 0x00027800ff047b82 */ /* 0x000ee20000000a00 */
[----:B--2---:R-:W-:Y:S01]  /*b120*/  ISETP.NE.AND P1, PT, R0, 0x1, PT ;  /* 0x000000010000780c */ /* 0x004fe20003f25270 */
[----:B------:R-:W-:Y:S01]  /*b130*/  VIADD R0, R188, 0x7f ;  /* 0x0000007fbc007836 */ /* 0x000fe20000000000 */
[----:B---3--:R-:W-:-:S11]  /*b140*/  ISETP.GE.AND P2, PT, R5, 0x1, PT ;  /* 0x000000010500780c */ /* 0x008fd60003f46270 */
[----:B------:R-:W2:Y:S08]  /*b150*/  @P1 LDC R3, c[0x0][0x44c] ;  /* 0x00011300ff031b82 */ /* 0x000eb00000000800 */
[----:B------:R-:W3:Y:S01]  /*b160*/  @P1 LDC R6, c[0x0][0x450] ;  /* 0x00011400ff061b82 */ /* 0x000ee20000000800 */
[----:B--2---:R-:W-:-:S05]  /*b170*/  @P1 IMAD.HI.U32 R3, R0, R3, RZ ;  /* 0x0000000300031227 */ /* 0x004fca00078e00ff */
[----:B---3--:R-:W-:-:S05]  /*b180*/  @P1 SHF.R.U32.HI R0, RZ, R6, R3 ;  /* 0x00000006ff001219 */ /* 0x008fca0000011603 */
[----:B------:R-:W-:Y:S01]  /*b190*/  IMAD.IADD R3, R7, 0x1, R0 ;  /* 0x0000000107037824 */ /* 0x000fe200078e0200 */
[----:B------:R-:W-:Y:S06]  /*b1a0*/  @P0 BRA `(.L_x_1672) ;  /* 0x0000000000080947 */ /* 0x000fec0003800000 */
[----:B------:R-:W2:Y:S02]  /*b1b0*/  FENCE.VIEW.ASYNC.G ;  /* 0x00000000000073c6 */ /* 0x000ea40000000100 */
[----:B--2---:R-:W-:Y:S06]  /*b1c0*/  BAR.ARV 0xc, 0x180 ;  /* 0x0306000000007b1d */ /* 0x004fec0000002000 */
.L_x_1672:
[----:B------:R-:W-:Y:S05]  /*b1d0*/  BSYNC B0 ;  /* 0x0000000000007941 */ /* 0x000fea0003800000 */
.L_x_1671:
[----:B------:R-:W-:Y:S01]  /*b1e0*/  IADD3 R4, R3, R4, RZ ;  /* 0x0000000403047210 */ /* 0x000fe20007ffe0ff */
[----:B------:R-:W-:Y:S06]  /*b1f0*/  @!P2 BRA `(.L_x_1673) ;  /* 0x000000000048a947 */ /* 0x000fec0003800000 */
[C---:B------:R-:W-:Y:S01]  /*b200*/  ISETP.GT.AND P0, PT, R3.reuse, RZ, PT ;  /* 0x000000ff0300720c */ /* 0x040fe20003f04270 */
[----:B------:R-:W-:Y:S01]  /*b210*/  BSSY B0, `(.L_x_1674) ;  /* 0x000000e000007945 */ /* 0x000fe20003800000 */
[----:B------:R-:W-:-:S11]  /*b220*/  VIADD R0, R3, 0xffffffff ;  /* 0xffffffff03007836 */ /* 0x000fd60000000000 */
[----:B------:R-:W-:Y:S05]  /*b230*/  @P0 BRA `(.L_x_1675) ;  /* 0x00000000001c0947 */ /* 0x000fea0003800000 */
[----:B------:R-:W-:Y:S01]  /*b240*/  ISETP.NE.AND P0, PT, R5, 0x1, PT ;  /* 0x000000010500780c */ /* 0x000fe20003f05270 */
[----:B------:R-:W-:-:S12]  /*b250*/  IMAD.MOV R3, RZ, RZ, -R3 ;  /* 0x000000ffff037224 */ /* 0x000fd800078e0a03 */
[----:B------:R-:W2:Y:S02]  /*b260*/  @P0 LDC.64 R6, c[0x0][0x9e8] ;  /* 0x00027a00ff060b82 */ /* 0x000ea40000000a00 */
[----:B--2---:R-:W-:-:S05]  /*b270*/  @P0 IMAD.HI.U32 R0, R3, R6, RZ ;  /* 0x0000000603000227 */ /* 0x004fca00078e00ff */
[----:B------:R-:W-:-:S04]  /*b280*/  @P0 SHF.R.U32.HI R3, RZ, R7, R0 ;  /* 0x00000007ff030219 */ /* 0x000fc80000011600 */
[----:B------:R-:W-:Y:S01]  /*b290*/  LOP3.LUT R0, RZ, R3, RZ, 0x33, !PT ;  /* 0x00000003ff007212 */ /* 0x000fe200078e33ff */
[----:B------:R-:W-:Y:S06]  /*b2a0*/  BRA `(.L_x_1676) ;  /* 0x0000000000107947 */ /* 0x000fec0003800000 */
.L_x_1675:
[----:B------:R-:W-:-:S13]  /*b2b0*/  ISETP.NE.AND P0, PT, R5, 0x1, PT ;  /* 0x000000010500780c */ /* 0x000fda0003f05270 */
[----:B------:R-:W2:Y:S02]  /*b2c0*/  @P0 LDC.64 R6, c[0x0][0x9e8] ;  /* 0x00027a00ff060b82 */ /* 0x000ea40000000a00 */
[----:B--2---:R-:W-:-:S05]  /*b2d0*/  @P0 IMAD.HI.U32 R6, R0, R6, RZ ;  /* 0x0000000600060227 */ /* 0x004fca00078e00ff */
[----:B------:R-:W-:-:S07]  /*b2e0*/  @P0 SHF.R.U32.HI R0, RZ, R7, R6 ;  /* 0x00000007ff000219 */ /* 0x000fce0000011606 */
.L_x_1676:
[----:B------:R-:W-:Y:S05]  /*b2f0*/  BSYNC B0 ;  /* 0x0000000000007941 */ /* 0x000fea0003800000 */
.L_x_1674:
[----:B------:R-:W-:-:S05]  /*b300*/  IMAD R3, R0, R5, R5 ;  /* 0x0000000500037224 */ /* 0x000fca00078e0205 */
[----:B------:R-:W-:-:S07]  /*b310*/  VIMNMX R4, R4, R3, PT ;  /* 0x0000000304047248 */ /* 0x000fce0003fe0100 */
.L_x_1673:
[----:B------:R-:W2:Y:S01]  /*b320*/  @P1 LDC R3, c[0x0][0x44c] ;  /* 0x00011300ff031b82 */ /* 0x000ea20000000800 */
[----:B------:R-:W-:Y:S01]  /*b330*/  VIADD R4, R4, 0x5f ;  /* 0x0000005f04047836 */ /* 0x000fe20000000000 */
[----:B------:R-:W-:Y:S01]  /*b340*/  ULDC UR4, c[0x0][0x9dc] ;  /* 0x0002770000047ab9 */ /* 0x000fe20000000800 */
[----:B------:R-:W-:Y:S02]  /*b350*/  IMAD.MOV.U32 R0, RZ, RZ, R188 ;  /* 0x000000ffff007224 */ /* 0x000fe400078e00bc */
[----:B------:R-:W-:-:S03]  /*b360*/  IMAD.HI R4, R4, 0x2aaaaaab, RZ ;  /* 0x2aaaaaab04047827 */ /* 0x000fc600078e02ff */
[----:B------:R-:W3:Y:S01]  /*b370*/  @P1 LDC R7, c[0x0][0x450] ;  /* 0x00011400ff071b82 */ /* 0x000ee20000000800 */
[----:B--2---:R-:W-:Y:S01]  /*b380*/  @P1 IMAD.HI.U32 R6, R188, R3, RZ ;  /* 0x00000003bc061227 */ /* 0x004fe200078e00ff */
[----:B------:R-:W-:-:S04]  /*b390*/  SHF.R.U32.HI R3, RZ, 0x1f, R4 ;  /* 0x0000001fff037819 */ /* 0x000fc80000011604 */
[----:B------:R-:W-:Y:S02]  /*b3a0*/  LEA.HI.SX32 R4, R4, R3, 0x1c ;  /* 0x0000000304047211 */ /* 0x000fe400078fe2ff */
[----:B---3--:R-:W-:Y:S02]  /*b3b0*/  @P1 SHF.R.U32.HI R0, RZ, R7, R6 ;  /* 0x00000007ff001219 */ /* 0x008fe40000011606 */
[----:B------:R-:W-:-:S03]  /*b3c0*/  VIMNMX R141, R141, R4, PT ;  /* 0x000000048d8d7248 */ /* 0x000fc60003fe0100 */
[----:B------:R-:W-:-:S05]  /*b3d0*/  IMAD.IADD R0, R193, 0x1, R0 ;  /* 0x00000001c1007824 */ /* 0x000fca00078e0200 */
[----:B------:R-:W-:Y:S01]  /*b3e0*/  IADD3 R3, R0, -UR4, RZ ;  /* 0x8000000400037c10 */ /* 0x000fe2000fffe0ff */
[----:B------:R-:W-:Y:S06]  /*b3f0*/  @!P2 BRA `(.L_x_1677) ;  /* 0x000000000044a947 */ /* 0x000fec0003800000 */
[----:B------:R-:W-:Y:S01]  /*b400*/  ISETP.GT.AND P0, PT, R0, -0x1, PT ;  /* 0xffffffff0000780c */ /* 0x000fe20003f04270 */
[----:B------:R-:W-:-:S12]  /*b410*/  BSSY B0, `(.L_x_1678) ;  /* 0x000000d000007945 */ /* 0x000fd80003800000 */
[----:B------:R-:W-:Y:S05]  /*b420*/  @P0 BRA `(.L_x_1679) ;  /* 0x00000000001c0947 */ /* 0x000fea0003800000 */
[----:B------:R-:W-:Y:S02]  /*b430*/  ISETP.NE.AND P0, PT, R5, 0x1, PT ;  /* 0x000000010500780c */ /* 0x000fe40003f05270 */
[----:B------:R-:W-:-:S11]  /*b440*/  LOP3.LUT R7, RZ, R0, RZ, 0x33, !PT ;  /* 0x00000000ff077212 */ /* 0x000fd600078e33ff */
[----:B------:R-:W2:Y:S02]  /*b450*/  @P0 LDC.64 R8, c[0x0][0x9e8] ;  /* 0x00027a00ff080b82 */ /* 0x000ea40000000a00 */
[----:B--2---:R-:W-:-:S05]  /*b460*/  @P0 IMAD.HI.U32 R0, R7, R8, RZ ;  /* 0x0000000807000227 */ /* 0x004fca00078e00ff */
[----:B------:R-:W-:-:S04]  /*b470*/  @P0 SHF.R.U32.HI R7, RZ, R9, R0 ;  /* 0x00000009ff070219 */ /* 0x000fc80000011600 */
[----:B------:R-:W-:Y:S01]  /*b480*/  LOP3.LUT R0, RZ, R7, RZ, 0x33, !PT ;  /* 0x00000007ff007212 */ /* 0x000fe200078e33ff */
[----:B------:R-:W-:Y:S06]  /*b490*/  BRA `(.L_x_1680) ;  /* 0x0000000000107947 */ /* 0x000fec0003800000 */
.L_x_1679:
[----:B------:R-:W-:-:S13]  /*b4a0*/  ISETP.NE.AND P0, PT, R5, 0x1, PT ;  /* 0x000000010500780c */ /* 0x000fda0003f05270 */
[----:B------:R-:W2:Y:S02]  /*b4b0*/  @P0 LDC.64 R6, c[0x0][0x9e8] ;  /* 0x00027a00ff060b82 */ /* 0x000ea40000000a00 */
[----:B--2---:R-:W-:-:S05]  /*b4c0*/  @P0 IMAD.HI.U32 R4, R0, R6, RZ ;  /* 0x0000000600040227 */ /* 0x004fca00078e00ff */
[----:B------:R-:W-:-:S07]  /*b4d0*/  @P0 SHF.R.U32.HI R0, RZ, R7, R4 ;  /* 0x00000007ff000219 */ /* 0x000fce0000011604 */
.L_x_1680:
[----:B------:R-:W-:Y:S05]  /*b4e0*/  BSYNC B0 ;  /* 0x0000000000007941 */ /* 0x000fea0003800000 */
.L_x_1678:
[----:B------:R-:W-:-:S05]  /*b4f0*/  IMAD R0, R0, R5, RZ ;  /* 0x0000000500007224 */ /* 0x000fca00078e02ff */
[----:B------:R-:W-:-:S07]  /*b500*/  VIMNMX R3, R3, R0, !PT ;  /* 0x0000000003037248 */ /* 0x000fce0007fe0100 */
.L_x_1677:
[----:B------:R-:W-:Y:S01]  /*b510*/  IMAD.HI R3, R3, 0x2aaaaaab, RZ ;  /* 0x2aaaaaab03037827 */ /* 0x000fe200078e02ff */
[----:B------:R-:W-:Y:S03]  /*b520*/  BSSY B0, `(.L_x_1681) ;  /* 0x0000026000007945 */ /* 0x000fe60003800000 */
[----:B------:R-:W-:Y:S01]  /*b530*/  IMAD.MOV.U32 R72, RZ, RZ, RZ ;  /* 0x000000ffff487224 */ /* 0x000fe200078e00ff */
[----:B------:R-:W-:-:S04]  /*b540*/  SHF.R.U32.HI R0, RZ, 0x1f, R3 ;  /* 0x0000001fff007819 */ /* 0x000fc80000011603 */
[----:B------:R-:W-:-:S04]  /*b550*/  LEA.HI.SX32 R0, R3, R0, 0x1c ;  /* 0x0000000003007211 */ /* 0x000fc800078fe2ff */
        /* <DEDUP_REMOVED lines=8> */
[----:B------:R-:W2:Y:S01]  /*b5e0*/  I2F.RP R3, R6 ;  /* 0x0000000600037306 */ /* 0x000ea20000209400 */
[----:B------:R-:W-:Y:S02]  /*b5f0*/  IABS R10, R8 ;  /* 0x00000008000a7213 */ /* 0x000fe40000000000 */
[----:B------:R-:W-:-:S05]  /*b600*/  IMAD.IADD R0, R0, 0x1, -R201 ;  /* 0x0000000100007824 */ /* 0x000fca00078e0ac9 */
[----:B------:R-:W-:Y:S02]  /*b610*/  IABS R9, R0 ;  /* 0x0000000000097213 */ /* 0x000fe40000000000 */
[----:B------:R-:W-:-:S04]  /*b620*/  LOP3.LUT R0, R0, R8, RZ, 0x3c, !PT ;  /* 0x0000000800007212 */ /* 0x000fc800078e3cff */
[----:B------:R-:W-:Y:S01]  /*b630*/  ISETP.GE.AND P2, PT, R0, RZ, PT ;  /* 0x000000ff0000720c */ /* 0x000fe20003f46270 */
[----:B--2---:R-:W2:Y:S02]  /*b640*/  MUFU.RCP R3, R3 ;  /* 0x0000000300037308 */ /* 0x004ea40000001000 */
[----:B--2---:R-:W-:Y:S02]  /*b650*/  VIADD R4, R3, 0xffffffe ;  /* 0x0ffffffe03047836 */ /* 0x004fe40000000000 */
[----:B------:R-:W-:-:S04]  /*b660*/  IMAD.MOV R3, RZ, RZ, -R10 ;  /* 0x000000ffff037224 */ /* 0x000fc800078e0a0a */
[----:B------:R2:W3:Y:S02]  /*b670*/  F2I.FTZ.U32.TRUNC.NTZ R5, R4 ;  /* 0x0000000400057305 */ /* 0x0004e4000021f000 */
[----:B--2---:R-:W-:Y:S01]  /*b680*/  MOV R4, RZ ;  /* 0x000000ff00047202 */ /* 0x004fe20000000f00 */
[----:B---3--:R-:W-:-:S04]  /*b690*/  IMAD.MOV R7, RZ, RZ, -R5 ;  /* 0x000000ffff077224 */ /* 0x008fc800078e0a05 */
        /* <DEDUP_REMOVED lines=12> */
[----:B------:R-:W-:-:S04]  /*b760*/  @!P1 LOP3.LUT R5, RZ, R8, RZ, 0x33, !PT ;  /* 0x00000008ff059212 */ /* 0x000fc800078e33ff */
[----:B------:R-:W-:-:S07]  /*b770*/  MOV R72, R5 ;  /* 0x0000000500487202 */ /* 0x000fce0000000f00 */
.L_x_1682:
[----:B------:R-:W-:Y:S05]  /*b780*/  BSYNC B0 ;  /* 0x0000000000007941 */ /* 0x000fea0003800000 */
.L_x_1681:
[-C--:B------:R-:W-:Y:S01]  /*b790*/  IMAD R201, R210, R72.reuse, R201 ;  /* 0x00000048d2c97224 */ /* 0x080fe200078e02c9 */
[----:B------:R-:W-:Y:S01]  /*b7a0*/  PLOP3.LUT P0, PT, PT, PT, PT, 0x80, 0x0 ;  /* 0x000000000000781c */ /* 0x000fe20003f0f070 */
[----:B------:R-:W-:Y:S01]  /*b7b0*/  IMAD.MOV.U32 R20, RZ, RZ, RZ ;  /* 0x000000ffff147224 */ /* 0x000fe200078e00ff */
        /* <DEDUP_REMOVED lines=36> */
[----:B------:R-:W2:Y:S04]  /*ba00*/  LDL R3, [R1+0x4c] ;  /* 0x00004c0001037983 */ /* 0x000ea80000100800 */
[----:B------:R-:W3:Y:S04]  /*ba10*/  LDL R4, [R1+0x48] ;  /* 0x0000480001047983 */ /* 0x000ee80000100800 */
[----:B--2---:R-:W2:Y:S01]  /*ba20*/  SHFL.IDX PT, R0, R3, RZ, 0x1f ;  /* 0x00001fff03007589 */ /* 0x004ea200000e0000 */
[----:B---3--:R-:W-:-:S13]  /*ba30*/  R2UR UR4, R4 ;  /* 0x00000000040472ca */ /* 0x008fda00000e0000 */
[----:B------:R-:W-:Y:S01]  /*ba40*/  ULOP3.LUT UP0, URZ, UR4, 0x1bf, URZ, 0xc0, !UPT ;  /* 0x000001bf043f7892 */ /* 0x000fe2000f80c03f */
[----:B--2---:R-:W-:-:S04]  /*ba50*/  LEA.HI R3, R0, R0, RZ, 0x1 ;  /* 0x0000000000037211 */ /* 0x004fc800078f08ff */
[----:B------:R-:W-:Y:S02]  /*ba60*/  LOP3.LUT R3, R3, 0x1e, RZ, 0xc0, !PT ;  /* 0x0000001e03037812 */ /* 0x000fe400078ec0ff */
[----:B------:R-:W-:-:S03]  /*ba70*/  PLOP3.LUT P0, PT, PT, PT, UP0, 0x80, 0x0 ;  /* 0x000000000000781c */ /* 0x000fc60003f0f008 */
        /* <DEDUP_REMOVED lines=8> */
[----:B------:R-:W-:Y:S01]  /*bb00*/  IMAD.U32 R4, RZ, RZ, UR4 ;  /* 0x00000004ff047e24 */ /* 0x000fe2000f8e00ff */
[----:B------:R2:W3:Y:S01]  /*bb10*/  LDC.64 R14, c[0x4][R0] ;  /* 0x01000000000e7b82 */ /* 0x0004e20000000a00 */
[----:B------:R-:W-:Y:S01]  /*bb20*/  IMAD.U32 R5, RZ, RZ, UR5 ;  /* 0x00000005ff057e24 */ /* 0x000fe2000f8e00ff */
[----:B------:R-:W-:Y:S01]  /*bb30*/  ULDC.64 UR4, c[0x4][0x38] ;  /* 0x01000e0000047ab9 */ /* 0x000fe20000000a00 */
[----:B------:R-:W-:Y:S01]  /*bb40*/  MOV R6, UR6 ;  /* 0x0000000600067c02 */ /* 0x000fe20008000f00 */
[----:B------:R-:W-:Y:S01]  /*bb50*/  IMAD.U32 R7, RZ, RZ, UR7 ;  /* 0x00000007ff077e24 */ /* 0x000fe2000f8e00ff */
[----:B------:R-:W-:Y:S01]  /*bb60*/  MOV R13, RZ ;  /* 0x000000ff000d7202 */ /* 0x000fe20000000f00 */
[----:B------:R-:W-:-:S02]  /*bb70*/  IMAD.U32 R10, RZ, RZ, UR4 ;  /* 0x00000004ff0a7e24 */ /* 0x000fc4000f8e00ff */
[----:B------:R-:W-:Y:S02]  /*bb80*/  IMAD.U32 R11, RZ, RZ, UR5 ;  /* 0x00000005ff0b7e24 */ /* 0x000fe4000f8e00ff */
[----:B------:R-:W-:Y:S02]  /*bb90*/  IMAD.MOV.U32 R8, RZ, RZ, 0x70 ;  /* 0x00000070ff087424 */ /* 0x000fe400078e00ff */
[----:B--2---:R-:W-:-:S07]  /*bba0*/  IMAD.MOV.U32 R12, RZ, RZ, 0x1 ;  /* 0x00000001ff0c7424 */ /* 0x004fce00078e00ff */
[----:B------:R-:W-:-:S07]  /*bbb0*/  LEPC R20, `(.L_x_1684) ;  /* 0x000000001014794e */ /* 0x000fce0000000000 */
[----:B01-345:R-:W-:Y:S05]  /*bbc0*/  CALL.ABS.NOINC R14 ;  /* 0x000000000e007343 */ /* 0x03bfea0003c00000 */
.L_x_1684:
[----:B------:R-:W-:Y:S02]  /*bbd0*/  ULDC UR4, c[0x0][0x3f4] ;  /* 0x0000fd0000047ab9 */ /* 0x000fe40000000800 */
[----:B------:R-:W-:-:S13]  /*bbe0*/  ISETP.LT.AND P0, PT, RZ, UR4, PT ;  /* 0x00000004ff007c0c */ /* 0x000fda000bf01270 */
[----:B------:R-:W-:Y:S05]  /*bbf0*/  @P0 BRA `(.L_x_1685) ;  /* 0x00000000003c0947 */ /* 0x000fea0003800000 */
[----:B------:R-:W-:-:S04]  /*bc00*/  LEA.HI R0, R208, R208, RZ, 0x1 ;  /* 0x000000d0d0007211 */ /* 0x000fc800078f08ff */
[----:B------:R-:W-:-:S05]  /*bc10*/  LOP3.LUT R3, R0, 0xfffffffe, RZ, 0xc0, !PT ;  /* 0xfffffffe00037812 */ /* 0x000fca00078ec0ff */
[----:B------:R-:W-:-:S05]  /*bc20*/  IMAD.IADD R3, R208, 0x1, -R3 ;  /* 0x00000001d0037824 */ /* 0x000fca00078e0a03 */
[----:B------:R-:W-:-:S04]  /*bc30*/  SHF.L.U32 R3, R3, 0x1f, RZ ;  /* 0x0000001f03037819 */ /* 0x000fc800000006ff */
[----:B------:R2:W3:Y:S03]  /*bc40*/  SYNCS.PHASECHK.TRANS64.TRYWAIT P0, [R2+URZ+0x2a800], R3 ;  /* 0x02a80003020075a7 */ /* 0x0004e6000800017f */
[----:B---3--:R-:W-:Y:S05]  /*bc50*/  @!P0 NANOSLEEP.SYNCS 0x989680 ;  /* 0x009896800000895d */ /* 0x008fea0003900000 */
[----:B------:R-:W3:Y:S01]  /*bc60*/  @!P0 SYNCS.PHASECHK.TRANS64 P0, [R2+URZ+0x2a800], R3 ;  /* 0x02a80003020085a7 */ /* 0x000ee2000800007f */
[----:B------:R-:W-:Y:S04]  /*bc70*/  BSSY B0, `(.L_x_1686) ;  /* 0x0000006000007945 */ /* 0x000fe80003800000 */
[----:B---3--:R-:W-:Y:S05]  /*bc80*/  @P0 BRA `(.L_x_1687) ;  /* 0x0000000000100947 */ /* 0x008fea0003800000 */
.L_x_1688:
[----:B---3--:R3:W0:Y:S02]  /*bc90*/  SYNCS.PHASECHK.TRANS64.TRYWAIT P0, [R2+URZ+0x2a800], R3 ;  /* 0x02a80003020075a7 */ /* 0x008624000800017f */
[----:B0-----:R-:W-:Y:S05]  /*bca0*/  @!P0 NANOSLEEP.SYNCS 0x989680 ;  /* 0x009896800000895d */ /* 0x001fea0003900000 */
[----:B------:R-:W0:Y:S02]  /*bcb0*/  @!P0 SYNCS.PHASECHK.TRANS64 P0, [R2+URZ+0x2a800], R3 ;  /* 0x02a80003020085a7 */ /* 0x000e24000800007f */
[----:B0-----:R-:W-:Y:S05]  /*bcc0*/  @!P0 BRA `(.L_x_1688) ;  /* 0xfffffffc00f08947 */ /* 0x001fea000383ffff */
.L_x_1687:
[----:B------:R-:W-:Y:S05]  /*bcd0*/  BSYNC B0 ;  /* 0x0000000000007941 */ /* 0x000fea0003800000 */
.L_x_1686:
[----:B------:R-:W-:Y:S05]  /*bce0*/  BRA `(.L_x_1689) ;  /* 0x0000006c00647947 */ /* 0x000fea0003800000 */
.L_x_1685:
[----:B------:R-:W2:Y:S01]  /*bcf0*/  LDL R0, [R1+0x48] ;  /* 0x0000480001007983 */ /* 0x000ea20000100800 */
[----:B------:R-:W-:Y:S01]  /*bd00*/  ULDC.64 UR6, c[0x0][0x408] ;  /* 0x0001020000067ab9 */ /* 0x000fe20000000a00 */
[----:B--2---:R-:W-:Y:S02]  /*bd10*/  R2UR UR4, R0 ;  /* 0x00000000000472ca */ /* 0x004fe400000e0000 */
[----:B-----5:R-:W-:-:S05]  /*bd20*/  SHF.R.S32.HI R0, RZ, 0x1f, R140 ;  /* 0x0000001fff007819 */ /* 0x020fca000001148c */
[----:B------:R-:W-:-:S04]  /*bd30*/  IMAD R5, R0, UR6, RZ ;  /* 0x0000000600057c24 */ /* 0x000fc8000f8e02ff */
[----:B------:R-:W-:Y:S02]  /*bd40*/  IMAD R5, R140, UR7, R5 ;  /* 0x000000078c057c24 */ /* 0x000fe4000f8e0205 */
[----:B------:R-:W-:-:S03]  /*bd50*/  ULOP3.LUT UP0, URZ, UR4, 0x3ff, URZ, 0xc0, !UPT ;  /* 0x000003ff043f7892 */ /* 0x000fc6000f80c03f */
[----:B------:R-:W-:Y:S02]  /*bd60*/  ULDC.64 UR4, c[0x0][0x3f8] ;  /* 0x0000fe0000047ab9 */ /* 0x000fe40000000a00 */
[----:B------:R-:W-:Y:S01]  /*bd70*/  IMAD R3, R0, UR4, RZ ;  /* 0x0000000400037c24 */ /* 0x000fe2000f8e02ff */
[----:B------:R-:W-:Y:S01]  /*bd80*/  PLOP3.LUT P0, PT, PT, PT, UP0, 0x80, 0x0 ;  /* 0x000000000000781c */ /* 0x000fe20003f0f008 */
[----:B------:R-:W-:-:S04]  /*bd90*/  IMAD.WIDE.U32 R24, R140, UR4, RZ ;  /* 0x000000048c187c25 */ /* 0x000fc8000f8e00ff */
[C---:B------:R-:W-:Y:S02]  /*bda0*/  IMAD R3, R140.reuse, UR5, R3 ;  /* 0x000000058c037c24 */ /* 0x040fe4000f8e0203 */
[----:B------:R-:W-:-:S04]  /*bdb0*/  IMAD.WIDE.U32 R140, R140, UR6, RZ ;  /* 0x000000068c8c7c25 */ /* 0x000fc8000f8e00ff */
[----:B------:R-:W-:Y:S02]  /*bdc0*/  IMAD.IADD R27, R3, 0x1, R25 ;  /* 0x00000001031b7824 */ /* 0x000fe400078e0219 */
[----:B----4-:R-:W-:Y:S01]  /*bdd0*/  IMAD.IADD R29, R5, 0x1, R141 ;  /* 0x00000001051d7824 */ /* 0x010fe200078e028d */
[----:B------:R-:W-:Y:S06]  /*bde0*/  @!P0 BRA `(.L_x_1690) ;  /* 0x0000000000408947 */ /* 0x000fec0003800000 */
[----:B------:R-:W-:Y:S01]  /*bdf0*/  MOV R14, 0x0 ;  /* 0x00000000000e7802 */ /* 0x000fe20000000f00 */
[----:B------:R-:W-:Y:S01]  /*be00*/  ULDC.64 UR4, c[0x4][0xf0] ;  /* 0x01003c0000047ab9 */ /* 0x000fe20000000a00 */
[----:B------:R-:W-:Y:S01]  /*be10*/  ULDC.64 UR6, c[0x4][0xf8] ;  /* 0x01003e0000067ab9 */ /* 0x000fe20000000a00 */
[----:B------:R-:W-:Y:S01]  /*be20*/  IMAD.U32 R4, RZ, RZ, UR4 ;  /* 0x00000004ff047e24 */ /* 0x000fe2000f8e00ff */
[----:B------:R-:W-:Y:S01]  /*be30*/  MOV R6, UR6 ;  /* 0x0000000600067c02 */ /* 0x000fe20008000f00 */
[----:B------:R-:W-:Y:S01]  /*be40*/  IMAD.U32 R5, RZ, RZ, UR5 ;  /* 0x00000005ff057e24 */ /* 0x000fe2000f8e00ff */
[----:B------:R-:W2:Y:S01]  /*be50*/  LDC.64 R14, c[0x4][R14] ;  /* 0x010000000e0e7b82 */ /* 0x000ea20000000a00 */
        /* <DEDUP_REMOVED lines=8> */
[----:B012---:R-:W-:Y:S05]  /*bee0*/  CALL.ABS.NOINC R14 ;  /* 0x000000000e007343 */ /* 0x007fea0003c00000 */
.L_x_1690:
[----:B------:R-:W-:Y:S01]  /*bef0*/  ULDC.U8 UR4, c[0x0][0x410] ;  /* 0x0001040000047ab9 */ /* 0x000fe20000000000 */
[----:B------:R-:W-:Y:S01]  /*bf00*/  BSSY B0, `(.L_x_1691) ;  /* 0x00006af000007945 */ /* 0x000fe20003800000 */
[----:B------:R-:W-:Y:S01]  /*bf10*/  ISETP.NE.AND P0, PT, RZ, UR4, PT ;  /* 0x00000004ff007c0c */ /* 0x000fe2000bf05270 */
[----:B------:R-:W-:-:S12]  /*bf20*/  IMAD.IADD R64, R174, 0x1, R188 ;  /* 0x00000001ae407824 */ /* 0x000fd800078e02bc */
[----:B------:R-:W-:Y:S05]  /*bf30*/  @!P0 BRA `(.L_x_1692) ;  /* 0x0000003400888947 */ /* 0x000fea0003800000 */
[----:B------:R-:W2:Y:S01]  /*bf40*/  LDC R10, c[0x0][0x448] ;  /* 0x00011200ff0a7b82 */ /* 0x000ea20000000800 */
[----:B------:R-:W-:Y:S01]  /*bf50*/  IMAD R3, R209, 0x40, R64 ;  /* 0x00000040d1037824 */ /* 0x000fe200078e0240 */
[----:B------:R-:W-:Y:S01]  /*bf60*/  ULDC.64 UR4, c[0x0][0x3f8] ;  /* 0x0000fe0000047ab9 */ /* 0x000fe20000000a00 */
[----:B------:R-:W-:Y:S01]  /*bf70*/  ULDC.64 UR6, c[0x0][0x408] ;  /* 0x0001020000067ab9 */ /* 0x000fe20000000a00 */
[----:B------:R-:W-:Y:S01]  /*bf80*/  MOV R7, R29 ;  /* 0x0000001d00077202 */ /* 0x000fe20000000f00 */
[----:B------:R-:W-:Y:S01]  /*bf90*/  IMAD.MOV.U32 R4, RZ, RZ, R24 ;  /* 0x000000ffff047224 */ /* 0x000fe200078e0018 */
[----:B------:R-:W-:Y:S01]  /*bfa0*/  SHF.R.S32.HI R80, RZ, 0x1f, R179 ;  /* 0x0000001fff507819 */ /* 0x000fe200000114b3 */
[----:B------:R-:W-:Y:S01]  /*bfb0*/  IMAD.MOV.U32 R6, RZ, RZ, R140 ;  /* 0x000000ffff067224 */ /* 0x000fe200078e008c */
[----:B------:R-:W-:Y:S02]  /*bfc0*/  SHF.R.S32.HI R76, RZ, 0x1f, R177 ;  /* 0x0000001fff4c7819 */ /* 0x000fe400000114b1 */
[----:B------:R-:W-:-:S02]  /*bfd0*/  SHF.R.S32.HI R81, RZ, 0x1f, R178 ;  /* 0x0000001fff517819 */ /* 0x000fc400000114b2 */
[----:B------:R-:W-:Y:S02]  /*bfe0*/  SHF.R.S32.HI R77, RZ, 0x1f, R176 ;  /* 0x0000001fff4d7819 */ /* 0x000fe400000114b0 */
[----:B------:R-:W-:Y:S02]  /*bff0*/  SHF.R.S32.HI R69, RZ, 0x1f, R180 ;  /* 0x0000001fff457819 */ /* 0x000fe400000114b4 */
[----:B--2---:R-:W-:-:S13]  /*c000*/  ISETP.NE.AND P0, PT, R10, 0x1, PT ;  /* 0x000000010a00780c */ /* 0x004fda0003f05270 */
[----:B------:R-:W2:Y:S08]  /*c010*/  @P0 LDC R0, c[0x0][0x44c] ;  /* 0x00011300ff000b82 */ /* 0x000eb00000000800 */
[----:B------:R-:W3:Y:S01]  /*c020*/  @P0 LDC R5, c[0x0][0x450] ;  /* 0x00011400ff050b82 */ /* 0x000ee20000000800 */
[----:B--2---:R-:W-:-:S05]  /*c030*/  @P0 IMAD.HI.U32 R0, R3, R0, RZ ;  /* 0x0000000003000227 */ /* 0x004fca00078e00ff */
[----:B---3--:R-:W-:Y:S01]  /*c040*/  @P0 SHF.R.U32.HI R3, RZ, R5, R0 ;  /* 0x00000005ff030219 */ /* 0x008fe20000011600 */
[----:B------:R-:W-:-:S03]  /*c050*/  IMAD.MOV.U32 R5, RZ, RZ, R27 ;  /* 0x000000ffff057224 */ /* 0x000fc600078e001b */
[----:B------:R-:W-:Y:S01]  /*c060*/  SHF.R.S32.HI R0, RZ, 0x1f, R3 ;  /* 0x0000001fff007819 */ /* 0x000fe20000011403 */
[----:B------:R-:W-:-:S04]  /*c070*/  IMAD.WIDE.U32 R4, R3, UR4, R4 ;  /* 0x0000000403047c25 */ /* 0x000fc8000f8e0004 */
[C---:B------:R-:W-:Y:S02]  /*c080*/  IMAD R8, R0.reuse, UR4, RZ ;  /* 0x0000000400087c24 */ /* 0x040fe4000f8e02ff */
[----:B------:R-:W-:Y:S02]  /*c090*/  IMAD R0, R0, UR6, RZ ;  /* 0x0000000600007c24 */ /* 0x000fe4000f8e02ff */
[C---:B------:R-:W-:Y:S01]  /*c0a0*/  IMAD R9, R3.reuse, UR5, R8 ;  /* 0x0000000503097c24 */ /* 0x040fe2000f8e0208 */
[----:B------:R-:W-:Y:S01]  /*c0b0*/  ULDC.64 UR4, c[0x0][0x3e8] ;  /* 0x0000fa0000047ab9 */ /* 0x000fe20000000a00 */
[C---:B------:R-:W-:Y:S01]  /*c0c0*/  IMAD.WIDE.U32 R6, R3.reuse, UR6, R6 ;  /* 0x0000000603067c25 */ /* 0x040fe2000f8e0006 */
[----:B------:R-:W-:Y:S01]  /*c0d0*/  LEA R63, P0, R4, UR4, 0x1 ;  /* 0x00000004043f7c11 */ /* 0x000fe2000f8008ff */
[----:B------:R-:W-:Y:S02]  /*c0e0*/  UMOV UR4, 0xffffffff ;  /* 0xffffffff00047882 */ /* 0x000fe40000000000 */
[----:B------:R-:W-:Y:S01]  /*c0f0*/  IMAD R3, R3, UR7, R0 ;  /* 0x0000000703037c24 */ /* 0x000fe2000f8e0200 */
[----:B------:R-:W-:Y:S01]  /*c100*/  ULDC.64 UR6, c[0x0][0x400] ;  /* 0x0001000000067ab9 */ /* 0x000fe20000000a00 */
[----:B------:R-:W-:Y:S01]  /*c110*/  IMAD.IADD R5, R5, 0x1, R9 ;  /* 0x0000000105057824 */ /* 0x000fe200078e0209 */
[----:B------:R-:W-:Y:S01]  /*c120*/  LEA R65, P1, R6, UR6, 0x1 ;  /* 0x0000000606417c11 */ /* 0x000fe2000f8208ff */
[----:B------:R-:W-:-:S03]  /*c130*/  IMAD.IADD R3, R7, 0x1, R3 ;  /* 0x0000000107037824 */ /* 0x000fc600078e0203 */
[----:B------:R-:W-:Y:S02]  /*c140*/  LEA.HI.X R62, R4, UR5, R5, 0x1, P0 ;  /* 0x00000005043e7c11 */ /* 0x000fe400080f0c05 */
[----:B------:R-:W-:Y:S01]  /*c150*/  LEA.HI.X R0, R6, UR7, R3, 0x1, P1 ;  /* 0x0000000706007c11 */ /* 0x000fe200088f0c03 */
[----:B------:R-:W-:Y:S06]  /*c160*/  BRA.DIV UR4, `(.L_x_1693) ;  /* 0x00000202042c7947 */ /* 0x000fec000b800000 */
[----:B------:R2:W3:Y:S04]  /*c170*/  SHFL.IDX PT, R3, R62, RZ, 0x1c1f ;  /* 0x001c1fff3e037589 */ /* 0x0004e800000e0000 */
[----:B------:R2:W4:Y:S04]  /*c180*/  SHFL.IDX PT, R6, R63, RZ, 0x1c1f ;  /* 0x001c1fff3f067589 */ /* 0x00052800000e0000 */
[----:B------:R2:W0:Y:S04]  /*c190*/  SHFL.IDX PT, R9, R0, RZ, 0x1c1f ;  /* 0x001c1fff00097589 */ /* 0x00042800000e0000 */
[----:B------:R2:W0:Y:S02]  /*c1a0*/  SHFL.IDX PT, R8, R65, RZ, 0x1c1f ;  /* 0x001c1fff41087589 */ /* 0x00042400000e0000 */
.L_x_2029:
[----:B------:R-:W-:Y:S01]  /*c1b0*/  IMAD R67, R165, R10, RZ ;  /* 0x0000000aa5437224 */ /* 0x000fe200078e02ff */
        /* <DEDUP_REMOVED lines=15> */
[----:B------:R-:W-:Y:S01]  /*c2b0*/  ULDC UR4, c[0x0][0x3f4] ;  /* 0x0000fd0000047ab9 */ /* 0x000fe20000000800 */
[----:B------:R-:W-:Y:S02]  /*c2c0*/  CS2R R60, SRZ ;  /* 0x00000000003c7805 */ /* 0x000fe4000001ff00 */
[----:B------:R-:W-:Y:S02]  /*c2d0*/  ISETP.GE.AND P3, PT, R179, UR4, PT ;  /* 0x00000004b3007c0c */ /* 0x000fe4000bf66270 */
[----:B------:R-:W-:Y:S02]  /*c2e0*/  CS2R R58, SRZ ;  /* 0x00000000003a7805 */ /* 0x000fe4000001ff00 */
[----:B------:R-:W-:Y:S02]  /*c2f0*/  ISETP.GE.AND P2, PT, R177, UR4, PT ;  /* 0x00000004b1007c0c */ /* 0x000fe4000bf46270 */
[----:B------:R-:W-:Y:S02]  /*c300*/  ISETP.GE.AND P1, PT, R178, UR4, PT ;  /* 0x00000004b2007c0c */ /* 0x000fe4000bf26270 */
[----:B------:R-:W-:-:S02]  /*c310*/  ISETP.GE.AND P0, PT, R176, UR4, PT ;  /* 0x00000004b0007c0c */ /* 0x000fc4000bf06270 */
[----:B------:R-:W-:-:S03]  /*c320*/  ISETP.GE.AND P4, PT, R162, UR4, PT ;  /* 0x00000004a2007c0c */ /* 0x000fc6000bf86270 */
[C---:B------:R-:W-:Y:S01]  /*c330*/  @!P3 IMAD.SHL.U32 R27, R179.reuse, 0x2, RZ ;  /* 0x00000002b31bb824 */ /* 0x040fe200078e00ff */
[----:B------:R-:W-:-:S03]  /*c340*/  @!P3 SHF.L.U64.HI R4, R179, 0x1, R80 ;  /* 0x00000001b304b819 */ /* 0x000fc60000010250 */
[C---:B------:R-:W-:Y:S01]  /*c350*/  @!P2 IMAD.SHL.U32 R21, R177.reuse, 0x2, RZ ;  /* 0x00000002b115a824 */ /* 0x040fe200078e00ff */
[----:B------:R-:W-:Y:S02]  /*c360*/  @!P2 SHF.L.U64.HI R10, R177, 0x1, R76 ;  /* 0x00000001b10aa819 */ /* 0x000fe4000001024c */
[-C--:B-1--4-:R-:W-:Y:S01]  /*c370*/  @!P3 IADD3 R28, P6, R6, R27.reuse, RZ ;  /* 0x0000001b061cb210 */ /* 0x092fe20007fde0ff */
[----:B------:R-:W-:Y:S01]  /*c380*/  @!P0 IMAD.SHL.U32 R35, R176, 0x2, RZ ;  /* 0x00000002b0238824 */ /* 0x000fe200078e00ff */
[----:B0-----:R-:W-:Y:S01]  /*c390*/  @!P3 IADD3 R26, P5, R8, R27, RZ ;  /* 0x0000001b081ab210 */ /* 0x001fe20007fbe0ff */
[----:B---3--:R-:W-:Y:S01]  /*c3a0*/  @!P4 IMAD.MOV.U32 R7, RZ, RZ, R3 ;  /* 0x000000ffff07c224 */ /* 0x008fe200078e0003 */
[----:B------:R-:W-:Y:S01]  /*c3b0*/  @!P1 SHF.L.U32 R13, R178, 0x1, RZ ;  /* 0x00000001b20d9819 */ /* 0x000fe200000006ff */
[--C-:B------:R-:W-:Y:S01]  /*c3c0*/  @!P3 IMAD.X R29, R3, 0x1, R4.reuse, P6 ;  /* 0x00000001031db824 */ /* 0x100fe200030e0604 */
[-C--:B------:R-:W-:Y:S01]  /*c3d0*/  @!P2 IADD3 R24, P6, R6, R21.reuse, RZ ;  /* 0x000000150618a210 */ /* 0x080fe20007fde0ff */
[----:B------:R-:W-:Y:S01]  /*c3e0*/  @!P3 IMAD.X R27, R9, 0x1, R4, P5 ;  /* 0x00000001091bb824 */ /* 0x000fe200028e0604 */
[----:B------:R-:W-:Y:S01]  /*c3f0*/  @!P2 IADD3 R20, P5, R8, R21, RZ ;  /* 0x000000150814a210 */ /* 0x000fe20007fbe0ff */
[----:B------:R-:W-:Y:S01]  /*c400*/  @!P4 IMAD.WIDE R32, R162, 0x2, R6 ;  /* 0x00000002a220c825 */ /* 0x000fe200078e0206 */
[----:B------:R-:W-:-:S02]  /*c410*/  @!P1 SHF.L.U64.HI R4, R178, 0x1, R81 ;  /* 0x00000001b2049819 */ /* 0x000fc40000010251 */
[----:B------:R-:W-:Y:S01]  /*c420*/  @!P0 SHF.L.U64.HI R36, R176, 0x1, R77 ;  /* 0x00000001b0248819 */ /* 0x000fe2000001024d */
[--C-:B------:R-:W-:Y:S01]  /*c430*/  @!P2 IMAD.X R25, R3, 0x1, R10.reuse, P6 ;  /* 0x000000010319a824 */ /* 0x100fe200030e060a */
[-C--:B------:R-:W-:Y:S01]  /*c440*/  @!P1 IADD3 R14, P6, R6, R13.reuse, RZ ;  /* 0x0000000d060e9210 */ /* 0x080fe20007fde0ff */
[----:B------:R-:W-:Y:S01]  /*c450*/  @!P2 IMAD.X R21, R9, 0x1, R10, P5 ;  /* 0x000000010915a824 */ /* 0x000fe200028e060a */
[----:B------:R-:W-:Y:S01]  /*c460*/  ISETP.GE.AND P5, PT, R180, UR4, PT ;  /* 0x00000004b4007c0c */ /* 0x000fe2000bfa6270 */
[----:B------:R0:W5:Y:S01]  /*c470*/  @!P4 LD.E.64 R60, desc[UR60][R32.64] ;  /* 0x0000003c203cc980 */ /* 0x000162000c101b00 */
[----:B------:R-:W-:Y:S02]  /*c480*/  @!P1 IADD3.X R15, R3, R4, RZ, P6, !PT ;  /* 0x00000004030f9210 */ /* 0x000fe400037fe4ff */
[----:B------:R-:W-:Y:S02]  /*c490*/  @!P1 IADD3 R12, P6, R8, R13, RZ ;  /* 0x0000000d080c9210 */ /* 0x000fe40007fde0ff */
[----:B------:R-:W-:-:S03]  /*c4a0*/  @!P4 MOV R5, R9 ;  /* 0x000000090005c202 */ /* 0x000fc60000000f00 */
[----:B------:R-:W-:Y:S01]  /*c4b0*/  @!P1 IMAD.X R13, R9, 0x1, R4, P6 ;  /* 0x00000001090d9824 */ /* 0x000fe200030e0604 */
[----:B------:R-:W-:Y:S01]  /*c4c0*/  @!P0 IADD3 R10, P6, R6, R35, RZ ;  /* 0x00000023060a8210 */ /* 0x000fe20007fde0ff */
[----:B------:R-:W-:Y:S02]  /*c4d0*/  @!P4 IMAD.MOV.U32 R4, RZ, RZ, R8 ;  /* 0x000000ffff04c224 */ /* 0x000fe400078e0008 */
[----:B------:R-:W-:Y:S02]  /*c4e0*/  @!P5 IMAD.SHL.U32 R7, R180, 0x2, RZ ;  /* 0x00000002b407d824 */ /* 0x000fe400078e00ff */
[----:B------:R-:W-:-:S04]  /*c4f0*/  @!P4 IMAD.WIDE R30, R162, 0x2, R4 ;  /* 0x00000002a21ec825 */ /* 0x000fc800078e0204 */
[--C-:B------:R-:W-:Y:S01]  /*c500*/  @!P0 IMAD.X R11, R3, 0x1, R36.reuse, P6 ;  /* 0x00000001030b8824 */ /* 0x100fe200030e0624 */
[----:B------:R-:W-:Y:S01]  /*c510*/  @!P0 IADD3 R4, P6, R8, R35, RZ ;  /* 0x0000002308048210 */ /* 0x000fe20007fde0ff */
[----:B------:R0:W5:Y:S01]  /*c520*/  @!P4 LD.E.64 R58, desc[UR60][R30.64] ;  /* 0x0000003c1e3ac980 */ /* 0x000162000c101b00 */
[----:B------:R-:W-:Y:S02]  /*c530*/  @!P5 SHF.L.U64.HI R34, R180, 0x1, R69 ;  /* 0x00000001b422d819 */ /* 0x000fe40000010245 */
[-C--:B------:R-:W-:Y:S01]  /*c540*/  @!P5 IADD3 R6, P4, R6, R7.reuse, RZ ;  /* 0x000000070606d210 */ /* 0x080fe20007f9e0ff */
[----:B------:R-:W-:Y:S01]  /*c550*/  @!P0 IMAD.X R5, R9, 0x1, R36, P6 ;  /* 0x0000000109058824 */ /* 0x000fe200030e0624 */
[----:B------:R-:W-:Y:S02]  /*c560*/  @!P5 IADD3 R8, P6, R8, R7, RZ ;  /* 0x000000070808d210 */ /* 0x000fe40007fde0ff */
        /* <DEDUP_REMOVED lines=10> */
[----:B------:R-:W-:Y:S01]  /*c610*/  @!P5 IMAD.X R7, R3, 0x1, R34, P4 ;  /* 0x000000010307d824 */ /* 0x000fe200020e0622 */
[----:B------:R-:W-:Y:S01]  /*c620*/  @!P5 IADD3.X R9, R9, R34, RZ, P6, !PT ;  /* 0x000000220909d210 */ /* 0x000fe200037fe4ff */
[----:B------:R0:W5:Y:S04]  /*c630*/  @!P3 LD.E.64 R56, desc[UR60][R28.64] ;  /* 0x0000003c1c38b980 */ /* 0x000168000c101b00 */
        /* <DEDUP_REMOVED lines=8> */
[----:B------:R0:W5:Y:S02]  /*c6c0*/  @!P5 LD.E.64 R38, desc[UR60][R8.64] ;  /* 0x0000003c0826d980 */ /* 0x000164000c101b00 */
.L_x_1695:
[----:B------:R-:W-:Y:S05]  /*c6d0*/  BSYNC B1 ;  /* 0x0000000000017941 */ /* 0x000fea0003800000 */
.L_x_1694:
[----:B0----5:R-:W-:Y:S01]  /*c6e0*/  IMAD.MOV.U32 R4, RZ, RZ, R59 ;  /* 0x000000ffff047224 */ /* 0x021fe200078e003b */
[----:B------:R-:W-:Y:S01]  /*c6f0*/  UMOV UR4, 0xffffffff ;  /* 0xffffffff00047882 */ /* 0x000fe20000000000 */
[----:B---3--:R-:W-:Y:S01]  /*c700*/  IMAD.MOV.U32 R3, RZ, RZ, R58 ;  /* 0x000000ffff037224 */ /* 0x008fe200078e003a */
[----:B------:R-:W-:Y:S01]  /*c710*/  CS2R R30, SRZ ;  /* 0x00000000001e7805 */ /* 0x000fe2000001ff00 */
[----:B------:R-:W-:Y:S01]  /*c720*/  IMAD.MOV.U32 R5, RZ, RZ, R54 ;  /* 0x000000ffff057224 */ /* 0x000fe200078e0036 */
[----:B------:R-:W-:Y:S01]  /*c730*/  PRMT R87, R87, 0x5410, R4 ;  /* 0x0000541057577816 */ /* 0x000fe20000000004 */
[----:B----4-:R-:W-:Y:S01]  /*c740*/  IMAD.MOV.U32 R6, RZ, RZ, R55 ;  /* 0x000000ffff067224 */ /* 0x010fe200078e0037 */
[----:B------:R-:W-:Y:S01]  /*c750*/  PRMT R88, R3, 0x7610, R88 ;  /* 0x0000761003587816 */ /* 0x000fe20000000058 */
[----:B------:R-:W-:Y:S01]  /*c760*/  IMAD.MOV.U32 R4, RZ, RZ, R51 ;  /* 0x000000ffff047224 */ /* 0x000fe200078e0033 */
[----:B------:R-:W-:Y:S01]  /*c770*/  PRMT R82, R82, 0x5410, R5 ;  /* 0x0000541052527816 */ /* 0x000fe20000000005 */
[----:B------:R-:W-:Y:S01]  /*c780*/  IMAD.MOV.U32 R5, RZ, RZ, R46 ;  /* 0x000000ffff057224 */ /* 0x000fe200078e002e */
[----:B------:R-:W-:Y:S01]  /*c790*/  PRMT R83, R6, 0x7610, R83 ;  /* 0x0000761006537816 */ /* 0x000fe20000000053 */
[----:B------:R-:W-:Y:S01]  /*c7a0*/  IMAD.MOV.U32 R6, RZ, RZ, R47 ;  /* 0x000000ffff067224 */ /* 0x000fe200078e002f */
[----:B------:R-:W-:-:S04]  /*c7b0*/  MOV R3, R50 ;  /* 0x0000003200037202 */ /* 0x000fc80000000f00 */
[----:B------:R-:W-:Y:S01]  /*c7c0*/  PRMT R79, R4, 0x5410, R3 ;  /* 0x00005410044f7816 */ /* 0x000fe20000000003 */
[----:B------:R-:W-:Y:S01]  /*c7d0*/  IMAD.MOV.U32 R3, RZ, RZ, R42 ;  /* 0x000000ffff037224 */ /* 0x000fe200078e002a */
[----:B------:R-:W-:Y:S01]  /*c7e0*/  PRMT R74, R5, 0x5410, R6 ;  /* 0x00005410054a7816 */ /* 0x000fe20000000006 */
[----:B------:R-:W-:Y:S01]  /*c7f0*/  IMAD.MOV.U32 R5, RZ, RZ, R38 ;  /* 0x000000ffff057224 */ /* 0x000fe200078e0026 */
[----:B------:R-:W-:Y:S01]  /*c800*/  MOV R4, R43 ;  /* 0x0000002b00047202 */ /* 0x000fe20000000f00 */
[----:B------:R-:W-:-:S03]  /*c810*/  IMAD.MOV.U32 R6, RZ, RZ, R39 ;  /* 0x000000ffff067224 */ /* 0x000fc600078e0027 */
        /* <DEDUP_REMOVED lines=8> */
[----:B------:R-:W-:Y:S01]  /*c8a0*/  PRMT R87, R4, 0x7610, R87 ;  /* 0x0000761004577816 */ /* 0x000fe20000000057 */
[----:B------:R-:W-:Y:S01]  /*c8b0*/  IMAD.MOV.U32 R4, RZ, RZ, R53 ;  /* 0x000000ffff047224 */ /* 0x000fe200078e0035 */
[----:B------:R-:W-:Y:S01]  /*c8c0*/  PRMT R83, R83, 0x5410, R5 ;  /* 0x0000541053537816 */ /* 0x000fe20000000005 */
[----:B------:R-:W-:Y:S01]  /*c8d0*/  IMAD.MOV.U32 R5, RZ, RZ, R48 ;  /* 0x000000ffff057224 */ /* 0x000fe200078e0030 */
[----:B------:R-:W-:-:S02]  /*c8e0*/  PRMT R84, R6, 0x7610, R84 ;  /* 0x0000761006547816 */ /* 0x000fc40000000054 */
[----:B------:R-:W-:Y:S02]  /*c8f0*/  MOV R6, R49 ;  /* 0x0000003100067202 */ /* 0x000fe40000000f00 */
[----:B------:R-:W-:Y:S01]  /*c900*/  PRMT R78, R4, 0x5410, R3 ;  /* 0x00005410044e7816 */ /* 0x000fe20000000003 */
[----:B------:R-:W-:Y:S01]  /*c910*/  IMAD.MOV.U32 R3, RZ, RZ, R44 ;  /* 0x000000ffff037224 */ /* 0x000fe200078e002c */
[----:B------:R-:W-:Y:S01]  /*c920*/  PRMT R75, R5, 0x5410, R6 ;  /* 0x00005410054b7816 */ /* 0x000fe20000000006 */
[----:B------:R-:W-:Y:S02]  /*c930*/  IMAD.MOV.U32 R4, RZ, RZ, R45 ;  /* 0x000000ffff047224 */ /* 0x000fe400078e002d */
[----:B------:R-:W-:Y:S02]  /*c940*/  IMAD.MOV.U32 R5, RZ, RZ, R36 ;  /* 0x000000ffff057224 */ /* 0x000fe400078e0024 */
[----:B------:R-:W-:Y:S01]  /*c950*/  IMAD.MOV.U32 R6, RZ, RZ, R37 ;  /* 0x000000ffff067224 */ /* 0x000fe200078e0025 */
[----:B------:R-:W-:-:S04]  /*c960*/  PRMT R71, R4, 0x5410, R3 ;  /* 0x0000541004477816 */ /* 0x000fc80000000003 */
[----:B------:R-:W-:Y:S01]  /*c970*/  PRMT R66, R6, 0x5410, R5 ;  /* 0x0000541006427816 */ /* 0x000fe20000000005 */
[----:B------:R-:W-:Y:S06]  /*c980*/  BRA.DIV UR4, `(.L_x_1696) ;  /* 0x000001fa04987947 */ /* 0x000fec000b800000 */
[----:B--2---:R-:W0:Y:S04]  /*c990*/  SHFL.IDX PT, R62, R62, 0x1, 0x1c1f ;  /* 0x003c1f003e3e7f89 */ /* 0x004e2800000e0000 */
[----:B------:R-:W2:Y:S04]  /*c9a0*/  SHFL.IDX PT, R63, R63, 0x1, 0x1c1f ;  /* 0x003c1f003f3f7f89 */ /* 0x000ea800000e0000 */
[----:B------:R-:W3:Y:S04]  /*c9b0*/  SHFL.IDX PT, R0, R0, 0x1, 0x1c1f ;  /* 0x003c1f0000007f89 */ /* 0x000ee800000e0000 */
[----:B------:R-:W4:Y:S02]  /*c9c0*/  SHFL.IDX PT, R65, R65, 0x1, 0x1c1f ;  /* 0x003c1f0041417f89 */ /* 0x000f2400000e0000 */
.L_x_2035:
[----:B------:R-:W-:Y:S01]  /*c9d0*/  IADD3 R64, R64, 0x40, RZ ;  /* 0x0000004040407810 */ /* 0x000fe20007ffe0ff */
[----:B------:R-:W-:Y:S01]  /*c9e0*/  BSSY B1, `(.L_x_1697) ;  /* 0x0000056000017945 */ /* 0x000fe20003800000 */
[----:B------:R-:W-:Y:S02]  /*c9f0*/  LOP3.LUT R3, R185, 0x18, R18, 0xf8, !PT ;  /* 0x00000018b9037812 */ /* 0x000fe400078ef812 */
[----:B------:R-:W-:Y:S02]  /*ca00*/  CS2R R32, SRZ ;  /* 0x0000000000207805 */ /* 0x000fe4000001ff00 */
[----:B------:R-:W-:Y:S02]  /*ca10*/  ISETP.GE.AND P1, PT, R64, R67, PT ;  /* 0x000000434000720c */ /* 0x000fe40003f26270 */
[----:B------:R-:W-:Y:S02]  /*ca20*/  CS2R R26, SRZ ;  /* 0x00000000001a7805 */ /* 0x000fe4000001ff00 */
[----:B------:R-:W-:-:S02]  /*ca30*/  LOP3.LUT R4, R3, R186, RZ, 0x3c, !PT ;  /* 0x000000ba03047212 */ /* 0x000fc400078e3cff */
[----:B------:R-:W-:Y:S02]  /*ca40*/  CS2R R20, SRZ ;  /* 0x0000000000147805 */ /* 0x000fe4000001ff00 */
[----:B------:R-:W-:Y:S02]  /*ca50*/  LOP3.LUT P0, RZ, R227, 0x4, RZ, 0xc0, !PT ;  /* 0x00000004e3ff7812 */ /* 0x000fe4000780c0ff */
[----:B------:R-:W-:Y:S02]  /*ca60*/  CS2R R12, SRZ ;  /* 0x00000000000c7805 */ /* 0x000fe4000001ff00 */
[----:B------:R-:W-:Y:S01]  /*ca70*/  CS2R R8, SRZ ;  /* 0x0000000000087805 */ /* 0x000fe2000001ff00 */
[----:B------:R-:W-:Y:S01]  /*ca80*/  IMAD.IADD R3, R187, 0x1, R4 ;  /* 0x00000001bb037824 */ /* 0x000fe200078e0204 */
[----:B------:R-:W-:Y:S02]  /*ca90*/  CS2R R40, SRZ ;  /* 0x0000000000287805 */ /* 0x000fe4000001ff00 */
[----:B------:R-:W-:-:S02]  /*caa0*/  CS2R R34, SRZ ;  /* 0x0000000000227805 */ /* 0x000fc4000001ff00 */
[----:B-1----:R-:W-:Y:S02]  /*cab0*/  CS2R R28, SRZ ;  /* 0x00000000001c7805 */ /* 0x002fe4000001ff00 */
[----:B------:R-:W-:Y:S02]  /*cac0*/  CS2R R24, SRZ ;  /* 0x0000000000187805 */ /* 0x000fe4000001ff00 */
[----:B------:R-:W-:Y:S01]  /*cad0*/  CS2R R14, SRZ ;  /* 0x00000000000e7805 */ /* 0x000fe2000001ff00 */
[----:B------:R-:W-:Y:S01]  /*cae0*/  IMAD R3, R3, 0x2, R2 ;  /* 0x0000000203037824 */ /* 0x000fe200078e0202 */
        /* <DEDUP_REMOVED lines=8> */
[----:B------:R-:W-:-:S05]  /*cb70*/  ISETP.GE.AND P1, PT, R176, UR4, PT ;  /* 0x00000004b0007c0c */ /* 0x000fca000bf26270 */
[C---:B------:R-:W-:Y:S01]  /*cb80*/  @!P4 IMAD.SHL.U32 R24, R179.reuse, 0x2, RZ ;  /* 0x00000002b318c824 */ /* 0x040fe200078e00ff */
[----:B------:R-:W-:-:S03]  /*cb90*/  @!P4 SHF.L.U64.HI R5, R179, 0x1, R80 ;  /* 0x00000001b305c819 */ /* 0x000fc60000010250 */
[C---:B------:R-:W-:Y:S01]  /*cba0*/  @!P3 IMAD.SHL.U32 R14, R177.reuse, 0x2, RZ ;  /* 0x00000002b10eb824 */ /* 0x040fe200078e00ff */
[----:B------:R-:W-:Y:S01]  /*cbb0*/  @!P3 SHF.L.U64.HI R7, R177, 0x1, R76 ;  /* 0x00000001b107b819 */ /* 0x000fe2000001024c */
[----:B------:R-:W-:Y:S01]  /*cbc0*/  @!P2 IMAD.SHL.U32 R10, R178, 0x2, RZ ;  /* 0x00000002b20aa824 */ /* 0x000fe200078e00ff */
[-C--:B--2---:R-:W-:Y:S01]  /*cbd0*/  @!P4 IADD3 R26, P5, R63, R24.reuse, RZ ;  /* 0x000000183f1ac210 */ /* 0x084fe20007fbe0ff */
[----:B------:R-:W-:Y:S01]  /*cbe0*/  @!P1 IMAD.SHL.U32 R4, R176, 0x2, RZ ;  /* 0x00000002b0049824 */ /* 0x000fe200078e00ff */
[----:B----4-:R-:W-:Y:S02]  /*cbf0*/  @!P4 IADD3 R24, P6, R65, R24, RZ ;  /* 0x000000184118c210 */ /* 0x010fe40007fde0ff */
[----:B0-----:R-:W-:Y:S02]  /*cc00*/  @!P4 IADD3.X R27, R62, R5, RZ, P5, !PT ;  /* 0x000000053e1bc210 */ /* 0x001fe40002ffe4ff */
[----:B------:R-:W-:Y:S01]  /*cc10*/  @!P3 IADD3 R20, P5, R63, R14, RZ ;  /* 0x0000000e3f14b210 */ /* 0x000fe20007fbe0ff */
[----:B---3--:R-:W-:Y:S01]  /*cc20*/  @!P4 IMAD.X R25, R0, 0x1, R5, P6 ;  /* 0x000000010019c824 */ /* 0x008fe200030e0605 */
[----:B------:R-:W-:-:S02]  /*cc30*/  @!P2 SHF.L.U64.HI R81, R178, 0x1, R81 ;  /* 0x00000001b251a819 */ /* 0x000fc40000010251 */
[----:B------:R-:W-:Y:S01]  /*cc40*/  @!P3 IADD3 R14, P6, R65, R14, RZ ;  /* 0x0000000e410eb210 */ /* 0x000fe20007fde0ff */
[----:B------:R-:W-:Y:S01]  /*cc50*/  @!P3 IMAD.X R21, R62, 0x1, R7, P5 ;  /* 0x000000013e15b824 */ /* 0x000fe200028e0607 */
[-C--:B------:R-:W-:Y:S02]  /*cc60*/  @!P2 IADD3 R12, P5, R63, R10.reuse, RZ ;  /* 0x0000000a3f0ca210 */ /* 0x080fe40007fbe0ff */
[----:B------:R-:W-:Y:S02]  /*cc70*/  @!P3 IADD3.X R15, R0, R7, RZ, P6, !PT ;  /* 0x00000007000fb210 */ /* 0x000fe400037fe4ff */
[----:B------:R-:W-:Y:S01]  /*cc80*/  @!P1 SHF.L.U64.HI R77, R176, 0x1, R77 ;  /* 0x00000001b04d9819 */ /* 0x000fe2000001024d */
[----:B------:R-:W-:Y:S01]  /*cc90*/  @!P2 IMAD.X R13, R62, 0x1, R81, P5 ;  /* 0x000000013e0da824 */ /* 0x000fe200028e0651 */
[----:B------:R-:W-:Y:S02]  /*cca0*/  @!P2 IADD3 R10, P6, R65, R10, RZ ;  /* 0x0000000a410aa210 */ /* 0x000fe40007fde0ff */
[----:B------:R-:W-:-:S03]  /*ccb0*/  @!P1 IADD3 R8, P5, R63, R4, RZ ;  /* 0x000000043f089210 */ /* 0x000fc60007fbe0ff */
[----:B------:R-:W-:Y:S01]  /*ccc0*/  @!P2 IMAD.X R11, R0, 0x1, R81, P6 ;  /* 0x00000001000ba824 */ /* 0x000fe200030e0651 */
[----:B------:R-:W-:Y:S01]  /*ccd0*/  ISETP.GE.AND P6, PT, R162, UR4, PT ;  /* 0x00000004a2007c0c */ /* 0x000fe2000bfc6270 */
[----:B------:R-:W-:Y:S01]  /*cce0*/  @!P1 IMAD.X R9, R62, 0x1, R77, P5 ;  /* 0x000000013e099824 */ /* 0x000fe200028e064d */
[----:B------:R-:W-:-:S05]  /*ccf0*/  @!P1 IADD3 R4, P5, R65, R4, RZ ;  /* 0x0000000441049210 */ /* 0x000fca0007fbe0ff */
[----:B------:R-:W-:Y:S01]  /*cd00*/  @!P1 IMAD.X R5, R0, 0x1, R77, P5 ;  /* 0x0000000100059824 */ /* 0x000fe200028e064d */
[----:B------:R-:W-:-:S05]  /*cd10*/  ISETP.GE.AND P5, PT, R180, UR4, PT ;  /* 0x00000004b4007c0c */ /* 0x000fca000bfa6270 */
[----:B------:R-:W-:Y:S01]  /*cd20*/  @!P6 MOV R28, R63 ;  /* 0x0000003f001ce202 */ /* 0x000fe20000000f00 */
[----:B------:R-:W-:Y:S02]  /*cd30*/  @!P6 IMAD.MOV.U32 R29, RZ, RZ, R62 ;  /* 0x000000ffff1de224 */ /* 0x000fe400078e003e */
[----:B------:R-:W-:Y:S02]  /*cd40*/  @!P6 IMAD.MOV.U32 R6, RZ, RZ, R65 ;  /* 0x000000ffff06e224 */ /* 0x000fe400078e0041 */
[----:B------:R-:W-:Y:S02]  /*cd50*/  @!P6 IMAD.MOV.U32 R7, RZ, RZ, R0 ;  /* 0x000000ffff07e224 */ /* 0x000fe400078e0000 */
[----:B------:R-:W-:-:S04]  /*cd60*/  @!P6 IMAD.WIDE R28, R162, 0x2, R28 ;  /* 0x00000002a21ce825 */ /* 0x000fc800078e021c */
[----:B------:R-:W-:Y:S01]  /*cd70*/  @!P6 IMAD.WIDE R6, R162, 0x2, R6 ;  /* 0x00000002a206e825 */ /* 0x000fe200078e0206 */
[----:B------:R0:W5:Y:S03]  /*cd80*/  @!P6 LD.E.64 R40, desc[UR60][R28.64] ;  /* 0x0000003c1c28e980 */ /* 0x000166000c101b00 */
[C---:B------:R-:W-:Y:S01]  /*cd90*/  @!P5 IMAD.SHL.U32 R32, R180.reuse, 0x2, RZ ;  /* 0x00000002b420d824 */ /* 0x040fe200078e00ff */
[----:B------:R1:W5:Y:S01]  /*cda0*/  @!P6 LD.E.64 R30, desc[UR60][R6.64] ;  /* 0x0000003c061ee980 */ /* 0x000362000c101b00 */
[----:B------:R-:W-:Y:S02]  /*cdb0*/  CS2R R34, SRZ ;  /* 0x0000000000227805 */ /* 0x000fe4000001ff00 */
[----:B------:R-:W-:Y:S02]  /*cdc0*/  @!P5 SHF.L.U64.HI R69, R180, 0x1, R69 ;  /* 0x00000001b445d819 */ /* 0x000fe40000010245 */
[----:B0-----:R-:W-:-:S02]  /*cdd0*/  CS2R R28, SRZ ;  /* 0x00000000001c7805 */ /* 0x001fc4000001ff00 */
[----:B------:R0:W5:Y:S01]  /*cde0*/  @!P4 LD.E.64 R34, desc[UR60][R26.64] ;  /* 0x0000003c1a22c980 */ /* 0x000162000c101b00 */
[----:B-1----:R-:W-:-:S03]  /*cdf0*/  @!P5 IADD3 R6, P6, R63, R32, RZ ;  /* 0x000000203f06d210 */ /* 0x002fc60007fde0ff */
[----:B------:R1:W5:Y:S01]  /*ce00*/  @!P3 LD.E.64 R28, desc[UR60][R20.64] ;  /* 0x0000003c141cb980 */ /* 0x000362000c101b00 */
[----:B------:R-:W-:Y:S02]  /*ce10*/  @!P5 IADD3.X R7, R62, R69, RZ, P6, !PT ;  /* 0x000000453e07d210 */ /* 0x000fe400037fe4ff */
[----:B------:R-:W-:Y:S02]  /*ce20*/  @!P5 IADD3 R62, P6, R65, R32, RZ ;  /* 0x00000020413ed210 */ /* 0x000fe40007fde0ff */
[----:B------:R-:W-:Y:S02]  /*ce30*/  CS2R R32, SRZ ;  /* 0x0000000000207805 */ /* 0x000fe4000001ff00 */
[----:B0-----:R-:W-:Y:S02]  /*ce40*/  CS2R R26, SRZ ;  /* 0x00000000001a7805 */ /* 0x001fe4000001ff00 */
[----:B-1----:R-:W-:Y:S02]  /*ce50*/  CS2R R20, SRZ ;  /* 0x0000000000147805 */ /* 0x002fe4000001ff00 */
[----:B------:R0:W5:Y:S04]  /*ce60*/  @!P4 LD.E.64 R32, desc[UR60][R24.64] ;  /* 0x0000003c1820c980 */ /* 0x000168000c101b00 */
[----:B------:R1:W5:Y:S01]  /*ce70*/  @!P3 LD.E.64 R26, desc[UR60][R14.64] ;  /* 0x0000003c0e1ab980 */ /* 0x000362000c101b00 */
[----:B------:R-:W-:-:S03]  /*ce80*/  @!P5 IMAD.X R63, R0, 0x1, R69, P6 ;  /* 0x00000001003fd824 */ /* 0x000fc600030e0645 */
[----:B------:R2:W5:Y:S01]  /*ce90*/  @!P2 LD.E.64 R20, desc[UR60][R10.64] ;  /* 0x0000003c0a14a980 */ /* 0x000562000c101b00 */
[----:B0-----:R-:W-:Y:S02]  /*cea0*/  CS2R R24, SRZ ;  /* 0x0000000000187805 */ /* 0x001fe4000001ff00 */
[----:B-1----:R-:W-:-:S04]  /*ceb0*/  CS2R R14, SRZ ;  /* 0x00000000000e7805 */ /* 0x002fc8000001ff00 */
[----:B------:R0:W5:Y:S01]  /*cec0*/  @!P2 LD.E.64 R24, desc[UR60][R12.64] ;  /* 0x0000003c0c18a980 */ /* 0x000162000c101b00 */
[----:B--2---:R-:W-:-:S03]  /*ced0*/  CS2R R10, SRZ ;  /* 0x00000000000a7805 */ /* 0x004fc6000001ff00 */
[----:B------:R1:W5:Y:S04]  /*cee0*/  @!P1 LD.E.64 R14, desc[UR60][R8.64] ;  /* 0x0000003c080e9980 */ /* 0x000368000c101b00 */
[----:B------:R2:W5:Y:S01]  /*cef0*/  @!P5 LD.E.64 R10, desc[UR60][R6.64] ;  /* 0x0000003c060ad980 */ /* 0x000562000c101b00 */
[----:B0-----:R-:W-:Y:S02]  /*cf00*/  CS2R R12, SRZ ;  /* 0x00000000000c7805 */ /* 0x001fe4000001ff00 */
[----:B-1----:R-:W-:-:S04]  /*cf10*/  CS2R R8, SRZ ;  /* 0x0000000000087805 */ /* 0x002fc8000001ff00 */
[----:B------:R2:W5:Y:S04]  /*cf20*/  @!P1 LD.E.64 R12, desc[UR60][R4.64] ;  /* 0x0000003c040c9980 */ /* 0x000568000c101b00 */
[----:B------:R2:W5:Y:S02]  /*cf30*/  @!P5 LD.E.64 R8, desc[UR60][R62.64] ;  /* 0x0000003c3e08d980 */ /* 0x000564000c101b00 */
.L_x_1698:
[----:B------:R-:W-:Y:S05]  /*cf40*/  BSYNC B1 ;  /* 0x0000000000017941 */ /* 0x000fea0003800000 */
.L_x_1697:
[----:B--2--5:R-:W-:Y:S01]  /*cf50*/  IMAD.MOV.U32 R5, RZ, RZ, R30 ;  /* 0x000000ffff057224 */ /* 0x024fe200078e001e */
[----:B------:R-:W-:Y:S01]  /*cf60*/  LEA.HI R4, R208, R208, RZ, 0x1 ;  /* 0x000000d0d0047211 */ /* 0x000fe200078f08ff */
[C---:B------:R-:W-:Y:S01]  /*cf70*/  VIADD R6, R3.reuse, 0xc400 ;  /* 0x0000c40003067836 */ /* 0x040fe20000000000 */
[----:B------:R-:W-:Y:S01]  /*cf80*/  MOV R63, R34 ;  /* 0x00000022003f7202 */ /* 0x000fe20000000f00 */
[----:B---3--:R-:W-:Y:S01]  /*cf90*/  VIADD R0, R3, 0xc440 ;  /* 0x0000c44003007836 */ /* 0x008fe20000000000 */
[----:B------:R-:W-:Y:S01]  /*cfa0*/  PRMT R85, R5, 0x7610, R85 ;  /* 0x0000761005557816 */ /* 0x000fe20000000055 */
[----:B------:R-:W-:Y:S01]  /*cfb0*/  IMAD.MOV.U32 R7, RZ, RZ, R32 ;  /* 0x000000ffff077224 */ /* 0x000fe200078e0020 */
[----:B------:R-:W-:Y:S01]  /*cfc0*/  LOP3.LUT R5, R4, 0xfffffffe, RZ, 0xc0, !PT ;  /* 0xfffffffe04057812 */ /* 0x000fe200078ec0ff */
[----:B0-----:R-:W-:Y:S01]  /*cfd0*/  IMAD.MOV.U32 R62, RZ, RZ, R33 ;  /* 0x000000ffff3e7224 */ /* 0x001fe200078e0021 */
[----:B------:R-:W-:Y:S01]  /*cfe0*/  @P0 IADD3 R0, R6, -0x40, RZ ;  /* 0xffffffc006000810 */ /* 0x000fe20007ffe0ff */
[----:B------:R-:W-:Y:S01]  /*cff0*/  IMAD.MOV.U32 R6, RZ, RZ, R31 ;  /* 0x000000ffff067224 */ /* 0x000fe200078e001f */
[----:B------:R-:W-:Y:S01]  /*d000*/  MOV R4, R26 ;  /* 0x0000001a00047202 */ /* 0x000fe20000000f00 */
[----:B------:R-:W-:Y:S01]  /*d010*/  IMAD.IADD R5, R208, 0x1, -R5 ;  /* 0x00000001d0057824 */ /* 0x000fe200078e0a05 */
[----:B------:R-:W-:Y:S01]  /*d020*/  PRMT R81, R7, 0x5410, R62 ;  /* 0x0000541007517816 */ /* 0x000fe2000000003e */
[----:B------:R-:W-:Y:S01]  /*d030*/  IMAD.MOV.U32 R7, RZ, RZ, R20 ;  /* 0x000000ffff077224 */ /* 0x000fe200078e0014 */
[----:B------:R-:W-:Y:S01]  /*d040*/  PRMT R85, R85, 0x5410, R6 ;  /* 0x0000541055557816 */ /* 0x000fe20000000006 */
[----:B------:R-:W-:Y:S01]  /*d050*/  IMAD.MOV.U32 R6, RZ, RZ, R27 ;  /* 0x000000ffff067224 */ /* 0x000fe200078e001b */
[----:B------:R-:W-:Y:S01]  /*d060*/  SHF.L.U32 R5, R5, 0x1f, RZ ;  /* 0x0000001f05057819 */ /* 0x000fe200000006ff */
[----:B------:R-:W-:Y:S01]  /*d070*/  IMAD.MOV.U32 R62, RZ, RZ, R8 ;  /* 0x000000ffff3e7224 */ /* 0x000fe200078e0008 */
[----:B------:R-:W-:Y:S01]  /*d080*/  PRMT R69, R69, 0x5410, R7 ;  /* 0x0000541045457816 */ /* 0x000fe20000000007 */
[----:B------:R-:W-:Y:S01]  /*d090*/  BSSY B1, `(.L_x_1699) ;  /* 0x000001e000017945 */ /* 0x000fe20003800000 */
[----:B------:R-:W0:Y:S01]  /*d0a0*/  SYNCS.PHASECHK.TRANS64.TRYWAIT P0, [R2+URZ+0x2a800], R5 ;  /* 0x02a80005020075a7 */ /* 0x000e22000800017f */
        /* <DEDUP_REMOVED lines=10> */
[----:B------:R-:W-:Y:S01]  /*d150*/  VIADDMNMX R67, R67, -R188, 0x80, PT ;  /* 0x0000008043437446 */ /* 0x000fe200038009bc */
[----:B------:R-:W-:Y:S01]  /*d160*/  IMAD.MOV.U32 R7, RZ, RZ, R41 ;  /* 0x000000ffff077224 */ /* 0x000fe200078e0029 */
[----:B------:R-:W-:Y:S01]  /*d170*/  PRMT R62, R62, 0x5410, R4 ;  /* 0x000054103e3e7816 */ /* 0x000fe20000000004 */
[----:B------:R-:W-:Y:S01]  /*d180*/  IMAD.MOV.U32 R4, RZ, RZ, R35 ;  /* 0x000000ffff047224 */ /* 0x000fe200078e0023 */
[----:B------:R-:W-:-:S02]  /*d190*/  ISETP.GE.AND P1, PT, R174, R67, PT ;  /* 0x00000043ae00720c */ /* 0x000fc40003f26270 */
[----:B------:R-:W-:Y:S01]  /*d1a0*/  PRMT R86, R6, 0x5410, R7 ;  /* 0x0000541006567816 */ /* 0x000fe20000000007 */
[----:B------:R-:W-:Y:S01]  /*d1b0*/  IMAD.MOV.U32 R6, RZ, RZ, R28 ;  /* 0x000000ffff067224 */ /* 0x000fe200078e001c */
[----:B------:R-:W-:Y:S01]  /*d1c0*/  PRMT R84, R84, 0x5410, R4 ;  /* 0x0000541054547816 */ /* 0x000fe20000000004 */
[----:B------:R-:W-:Y:S02]  /*d1d0*/  IMAD.MOV.U32 R7, RZ, RZ, R29 ;  /* 0x000000ffff077224 */ /* 0x000fe400078e001d */
[----:B------:R-:W-:-:S03]  /*d1e0*/  IMAD.MOV.U32 R4, RZ, RZ, R24 ;  /* 0x000000ffff047224 */ /* 0x000fc600078e0018 */
[----:B------:R-:W-:Y:S01]  /*d1f0*/  PRMT R80, R6, 0x5410, R7 ;  /* 0x0000541006507816 */ /* 0x000fe20000000007 */
[----:B------:R-:W-:Y:S01]  /*d200*/  IMAD.MOV.U32 R7, RZ, RZ, R14 ;  /* 0x000000ffff077224 */ /* 0x000fe200078e000e */
[----:B------:R-:W-:-:S04]  /*d210*/  MOV R6, R25 ;  /* 0x0000001900067202 */ /* 0x000fc80000000f00 */
[----:B------:R-:W-:Y:S01]  /*d220*/  PRMT R76, R4, 0x5410, R6 ;  /* 0x00005410044c7816 */ /* 0x000fe20000000006 */
[----:B------:R-:W-:Y:S01]  /*d230*/  IMAD.MOV.U32 R4, RZ, RZ, R10 ;  /* 0x000000ffff047224 */ /* 0x000fe200078e000a */
[----:B----4-:R-:W-:Y:S01]  /*d240*/  PRMT R65, R7, 0x5410, R63 ;  /* 0x0000541007417816 */ /* 0x010fe2000000003f */
[----:B------:R-:W-:Y:S01]  /*d250*/  IMAD.MOV.U32 R6, RZ, RZ, R11 ;  /* 0x000000ffff067224 */ /* 0x000fe200078e000b */
[----:B0-----:R-:W-:Y:S06]  /*d260*/  @!P0 BRA `(.L_x_1700) ;  /* 0x000001f000d48947 */ /* 0x001fec0003800000 */
.L_x_2036:
[----:B------:R-:W-:Y:S05]  /*d270*/  BSYNC B1 ;  /* 0x0000000000017941 */ /* 0x000fea0003800000 */
.L_x_1699:
[----:B------:R-:W-:Y:S01]  /*d280*/  BSSY B1, `(.L_x_1701) ;  /* 0x0000116000017945 */ /* 0x000fe20003800000 */
[----:B------:R-:W-:-:S03]  /*d290*/  PRMT R63, R4, 0x5410, R6 ;  /* 0x00005410043f7816 */ /* 0x000fc60000000006 */
[----:B------:R-:W-:Y:S05]  /*d2a0*/  @P1 BRA `(.L_x_1702) ;  /* 0x00000010004c1947 */ /* 0x000fea0003800000 */
[----:B0-----:R-:W0:Y:S01]  /*d2b0*/  LDC R5, c[0x0][0x3f4] ;  /* 0x0000fd00ff057b82 */ /* 0x001e220000000800 */
        /* <DEDUP_REMOVED lines=9> */
[----:B------:R-:W-:Y:S01]  /*d350*/  SHF.R.U32.HI R92, RZ, 0x10, R61 ;  /* 0x00000010ff5c7819 */ /* 0x000fe2000001163d */
[----:B------:R-:W-:Y:S01]  /*d360*/  HADD2.F32 R93, -RZ, R88.H1_H1 ;  /* 0x30000058ff5d7230 */ /* 0x000fe20000004100 */
[--C-:B------:R-:W-:Y:S02]  /*d370*/  SHF.R.U32.HI R94, RZ, 0x10, R59.reuse ;  /* 0x00000010ff5e7819 */ /* 0x100fe4000001163b */
[----:B------:R-:W-:Y:S01]  /*d380*/  SHF.R.U64 R58, R58, 0x10, R59 ;  /* 0x000000103a3a7819 */ /* 0x000fe2000000123b */
[----:B------:R-:W-:Y:S01]  /*d390*/  HADD2.F32 R92, -RZ, R92.H0_H0 ;  /* 0x2000005cff5c7230 */ /* 0x000fe20000004100 */
[----:B------:R-:W-:Y:S01]  /*d3a0*/  SHF.R.U64 R60, R60, 0x10, R61 ;  /* 0x000000103c3c7819 */ /* 0x000fe2000000123d */
[----:B------:R-:W-:Y:S02]  /*d3b0*/  HADD2.F32 R94, -RZ, R94.H0_H0 ;  /* 0x2000005eff5e7230 */ /* 0x000fe40000004100 */
[----:B------:R-:W-:-:S02]  /*d3c0*/  HADD2.F32 R59, -RZ, R88.H0_H0 ;  /* 0x20000058ff3b7230 */ /* 0x000fc40000004100 */
[--C-:B0-----:R-:W-:Y:S02]  /*d3d0*/  HADD2.F32 R91, -RZ, R7.reuse.H1_H1 ;  /* 0x30000007ff5b7230 */ /* 0x101fe40000004100 */
[----:B------:R-:W-:Y:S02]  /*d3e0*/  HADD2.F32 R89, -RZ, R7.H0_H0 ;  /* 0x20000007ff597230 */ /* 0x000fe40000004100 */
[--C-:B------:R-:W-:Y:S02]  /*d3f0*/  HADD2.F32 R90, -RZ, R4.reuse.H1_H1 ;  /* 0x30000004ff5a7230 */ /* 0x100fe40000004100 */
[C---:B------:R-:W-:Y:S01]  /*d400*/  FMUL.FTZ R95, R91.reuse, R92 ;  /* 0x0000005c5b5f7220 */ /* 0x040fe20000410000 */
[----:B------:R-:W-:Y:S01]  /*d410*/  FMUL.FTZ R96, R91, R94 ;  /* 0x0000005e5b607220 */ /* 0x000fe20000410000 */
[----:B------:R-:W-:Y:S02]  /*d420*/  HADD2.F32 R88, -RZ, R4.H0_H0 ;  /* 0x20000004ff587230 */ /* 0x000fe40000004100 */
[----:B------:R-:W-:-:S02]  /*d430*/  HADD2.F32 R7, -RZ, R6.H0_H0 ;  /* 0x20000006ff077230 */ /* 0x000fc40000004100 */
[C---:B------:R-:W-:Y:S01]  /*d440*/  FFMA.FTZ R94, R89.reuse, R94, R95 ;  /* 0x0000005e595e7223 */ /* 0x040fe2000001005f */
[----:B------:R-:W-:Y:S02]  /*d450*/  HADD2.F32 R61, -RZ, R6.H1_H1 ;  /* 0x30000006ff3d7230 */ /* 0x000fe40000004100 */
[C---:B------:R-:W-:Y:S01]  /*d460*/  FMUL.FTZ R91, R90.reuse, R59 ;  /* 0x0000003b5a5b7220 */ /* 0x040fe20000410000 */
[--C-:B------:R-:W-:Y:S02]  /*d470*/  HADD2.F32 R4, -RZ, R5.reuse.H0_H0 ;  /* 0x20000005ff047230 */ /* 0x100fe40000004100 */
[----:B------:R-:W-:Y:S01]  /*d480*/  FMUL.FTZ R95, R90, R93 ;  /* 0x0000005d5a5f7220 */ /* 0x000fe20000410000 */
[----:B------:R-:W-:Y:S02]  /*d490*/  HADD2.F32 R6, -RZ, R5.H1_H1 ;  /* 0x30000005ff067230 */ /* 0x000fe40000004100 */
[----:B------:R-:W-:Y:S01]  /*d4a0*/  FFMA.FTZ R5, R89, R92, -R96 ;  /* 0x0000005c59057223 */ /* 0x000fe20000010860 */
[----:B------:R-:W-:-:S02]  /*d4b0*/  HADD2.F32 R92, -RZ, R87.H1_H1 ;  /* 0x30000057ff5c7230 */ /* 0x000fc40000004100 */
[C---:B------:R-:W-:Y:S01]  /*d4c0*/  FFMA.FTZ R91, R88.reuse, R93, -R91 ;  /* 0x0000005d585b7223 */ /* 0x040fe2000001085b */
[----:B------:R-:W-:Y:S02]  /*d4d0*/  HADD2.F32 R90, -RZ, R87.H0_H0 ;  /* 0x20000057ff5a7230 */ /* 0x000fe40000004100 */
[----:B------:R-:W-:Y:S01]  /*d4e0*/  FFMA.FTZ R88, R88, R59, R95 ;  /* 0x0000003b58587223 */ /* 0x000fe2000001005f */
[----:B------:R-:W-:Y:S02]  /*d4f0*/  HADD2.F32 R89, -RZ, R58.H0_H0 ;  /* 0x2000003aff597230 */ /* 0x000fe40000004100 */
[C---:B------:R-:W-:Y:S01]  /*d500*/  FMUL.FTZ R58, R61.reuse, R92 ;  /* 0x0000005c3d3a7220 */ /* 0x040fe20000410000 */
[----:B------:R-:W-:Y:S02]  /*d510*/  HADD2.F32 R87, -RZ, R60.H0_H0 ;  /* 0x2000003cff577230 */ /* 0x000fe40000004100 */
[-C--:B------:R-:W-:Y:S01]  /*d520*/  FMUL.FTZ R61, R61, R90.reuse ;  /* 0x0000005a3d3d7220 */ /* 0x080fe20000410000 */
[C---:B------:R-:W-:Y:S01]  /*d530*/  FMUL.FTZ R59, R6.reuse, R89 ;  /* 0x00000059063b7220 */ /* 0x040fe20000410000 */
[C---:B------:R-:W-:Y:S01]  /*d540*/  FFMA.FTZ R90, R7.reuse, R90, -R58 ;  /* 0x0000005a075a7223 */ /* 0x040fe2000001083a */
[-C--:B------:R-:W-:Y:S01]  /*d550*/  FMUL.FTZ R6, R6, R87.reuse ;  /* 0x0000005706067220 */ /* 0x080fe20000410000 */
[----:B------:R-:W-:Y:S01]  /*d560*/  FFMA.FTZ R61, R7, R92, R61 ;  /* 0x0000005c073d7223 */ /* 0x000fe2000001003d */
[----:B------:R-:W-:Y:S01]  /*d570*/  FFMA.FTZ R59, R4, R87, -R59 ;  /* 0x00000057043b7223 */ /* 0x000fe2000001083b */
[----:B------:R-:W-:Y:S01]  /*d580*/  F2FP.F16.F32.PACK_AB R7, R94, R5 ;  /* 0x000000055e07723e */ /* 0x000fe200000000ff */
[----:B------:R-:W-:Y:S01]  /*d590*/  FFMA.FTZ R58, R4, R89, R6 ;  /* 0x00000059043a7223 */ /* 0x000fe20000010006 */
[----:B------:R-:W-:-:S02]  /*d5a0*/  F2FP.F16.F32.PACK_AB R4, R88, R91 ;  /* 0x0000005b5804723e */ /* 0x000fc400000000ff */
[----:B------:R-:W-:Y:S02]  /*d5b0*/  F2FP.F16.F32.PACK_AB R6, R61, R90 ;  /* 0x0000005a3d06723e */ /* 0x000fe400000000ff */
[----:B------:R-:W-:-:S05]  /*d5c0*/  F2FP.F16.F32.PACK_AB R5, R58, R59 ;  /* 0x0000003b3a05723e */ /* 0x000fca00000000ff */
[----:B------:R0:W-:Y:S02]  /*d5d0*/  STS.128 [R3+0xc400], R4 ;  /* 0x00c4000403007388 */ /* 0x0001e40000000c00 */
.L_x_1704:
[----:B------:R-:W-:Y:S05]  /*d5e0*/  BSYNC B2 ;  /* 0x0000000000027941 */ /* 0x000fea0003800000 */
.L_x_1703:
[----:B------:R-:W-:Y:S04]  /*d5f0*/  BSSY B2, `(.L_x_1705) ;  /* 0x000002c000027945 */ /* 0x000fe80003800000 */
[----:B------:R-:W-:Y:S05]  /*d600*/  @P1 BRA `(.L_x_1706) ;  /* 0x0000000000a81947 */ /* 0x000fea0003800000 */
[----:B0-----:R-:W0:Y:S01]  /*d610*/  LDS.128 R4, [R0] ;  /* 0x0000000000047984 */ /* 0x001e220000000c00 */
[----:B------:R-:W-:Y:S01]  /*d620*/  SHF.R.U32.HI R59, RZ, 0x10, R57 ;  /* 0x00000010ff3b7819 */ /* 0x000fe20000011639 */
[----:B------:R-:W-:Y:S01]  /*d630*/  HADD2.F32 R58, -RZ, R83.H1_H1 ;  /* 0x30000053ff3a7230 */ /* 0x000fe20000004100 */
[----:B------:R-:W-:Y:S01]  /*d640*/  SHF.R.U32.HI R61, RZ, 0x10, R55 ;  /* 0x00000010ff3d7819 */ /* 0x000fe20000011637 */
[----:B------:R-:W-:Y:S01]  /*d650*/  HADD2.F32 R60, -RZ, R82.H1_H1 ;  /* 0x30000052ff3c7230 */ /* 0x000fe20000004100 */
[----:B------:R-:W-:Y:S01]  /*d660*/  SHF.R.U64 R91, R56, 0x10, R57 ;  /* 0x00000010385b7819 */ /* 0x000fe20000001239 */
[----:B------:R-:W-:Y:S01]  /*d670*/  HADD2.F32 R59, -RZ, R59.H0_H0 ;  /* 0x2000003bff3b7230 */ /* 0x000fe20000004100 */
[----:B------:R-:W-:Y:S01]  /*d680*/  SHF.R.U64 R89, R54, 0x10, R55 ;  /* 0x0000001036597819 */ /* 0x000fe20000001237 */
[----:B------:R-:W-:Y:S02]  /*d690*/  HADD2.F32 R61, -RZ, R61.H0_H0 ;  /* 0x2000003dff3d7230 */ /* 0x000fe40000004100 */
[----:B------:R-:W-:-:S02]  /*d6a0*/  HADD2.F32 R83, -RZ, R83.H0_H0 ;  /* 0x20000053ff537230 */ /* 0x000fc40000004100 */
[--C-:B0-----:R-:W-:Y:S02]  /*d6b0*/  HADD2.F32 R57, -RZ, R7.reuse.H1_H1 ;  /* 0x30000007ff397230 */ /* 0x101fe40000004100 */
[----:B------:R-:W-:Y:S02]  /*d6c0*/  HADD2.F32 R56, -RZ, R7.H0_H0 ;  /* 0x20000007ff387230 */ /* 0x000fe40000004100 */
[--C-:B------:R-:W-:Y:S02]  /*d6d0*/  HADD2.F32 R7, -RZ, R4.reuse.H0_H0 ;  /* 0x20000004ff077230 */ /* 0x100fe40000004100 */
[C---:B------:R-:W-:Y:S01]  /*d6e0*/  FMUL.FTZ R90, R57.reuse, R59 ;  /* 0x0000003b395a7220 */ /* 0x040fe20000410000 */
[----:B------:R-:W-:Y:S02]  /*d6f0*/  HADD2.F32 R4, -RZ, R4.H1_H1 ;  /* 0x30000004ff047230 */ /* 0x000fe40000004100 */
[----:B------:R-:W-:Y:S01]  /*d700*/  FMUL.FTZ R87, R57, R61 ;  /* 0x0000003d39577220 */ /* 0x000fe20000410000 */
[----:B------:R-:W-:-:S02]  /*d710*/  HADD2.F32 R54, -RZ, R6.H0_H0 ;  /* 0x20000006ff367230 */ /* 0x000fc40000004100 */
[----:B------:R-:W-:Y:S01]  /*d720*/  FFMA.FTZ R92, R56, R61, R90 ;  /* 0x0000003d385c7223 */ /* 0x000fe2000001005a */
[----:B------:R-:W-:Y:S02]  /*d730*/  HADD2.F32 R55, -RZ, R6.H1_H1 ;  /* 0x30000006ff377230 */ /* 0x000fe40000004100 */
[----:B------:R-:W-:Y:S01]  /*d740*/  FMUL.FTZ R88, R4, R60 ;  /* 0x0000003c04587220 */ /* 0x000fe20000410000 */
[--C-:B------:R-:W-:Y:S02]  /*d750*/  HADD2.F32 R6, -RZ, R5.reuse.H0_H0 ;  /* 0x20000005ff067230 */ /* 0x100fe40000004100 */
[----:B------:R-:W-:Y:S01]  /*d760*/  FFMA.FTZ R87, R56, R59, -R87 ;  /* 0x0000003b38577223 */ /* 0x000fe20000010857 */
[-C--:B------:R-:W-:Y:S01]  /*d770*/  FMUL.FTZ R90, R4, R58.reuse ;  /* 0x0000003a045a7220 */ /* 0x080fe20000410000 */
[----:B------:R-:W-:Y:S02]  /*d780*/  HADD2.F32 R5, -RZ, R5.H1_H1 ;  /* 0x30000005ff057230 */ /* 0x000fe40000004100 */
[----:B------:R-:W-:Y:S01]  /*d790*/  FFMA.FTZ R88, R7, R58, -R88 ;  /* 0x0000003a07587223 */ /* 0x000fe20000010858 */
[----:B------:R-:W-:-:S02]  /*d7a0*/  HADD2.F32 R56, -RZ, R84.H0_H0 ;  /* 0x20000054ff387230 */ /* 0x000fc40000004100 */
        /* <DEDUP_REMOVED lines=15> */
[----:B------:R1:W-:Y:S02]  /*d8a0*/  STS.128 [R0], R4 ;  /* 0x0000000400007388 */ /* 0x0003e40000000c00 */
.L_x_1706:
[----:B------:R-:W-:Y:S05]  /*d8b0*/  BSYNC B2 ;  /* 0x0000000000027941 */ /* 0x000fea0003800000 */
.L_x_1705:
[----:B------:R-:W-:Y:S04]  /*d8c0*/  BSSY B2, `(.L_x_1707) ;  /* 0x000002c000027945 */ /* 0x000fe80003800000 */
[----:B------:R-:W-:Y:S05]  /*d8d0*/  @P2 BRA `(.L_x_1708) ;  /* 0x0000000000a82947 */ /* 0x000fea0003800000 */
[----:B01----:R-:W0:Y:S01]  /*d8e0*/  LDS.128 R4, [R3+0x10400] ;  /* 0x0104000003047984 */ /* 0x003e220000000c00 */
        /* <DEDUP_REMOVED lines=9> */
[----:B------:R-:W-:Y:S02]  /*d980*/  HADD2.F32 R78, -RZ, R78.H0_H0 ;  /* 0x2000004eff4e7230 */ /* 0x000fe40000004100 */
        /* <DEDUP_REMOVED lines=18> */
[CC--:B------:R-:W-:Y:S01]  /*dab0*/  FMUL.FTZ R55, R51.reuse, R79.reuse ;  /* 0x0000004f33377220 */ /* 0x0c0fe20000410000 */
[----:B------:R-:W-:Y:S01]  /*dac0*/  FMUL.FTZ R54, R51, R78 ;  /* 0x0000004e33367220 */ /* 0x000fe20000410000 */
[C---:B------:R-:W-:Y:S01]  /*dad0*/  FMUL.FTZ R7, R5.reuse, R52 ;  /* 0x0000003405077220 */ /* 0x040fe20000410000 */
[----:B------:R-:W-:Y:S01]  /*dae0*/  FMUL.FTZ R51, R5, R4 ;  /* 0x0000000405337220 */ /* 0x000fe20000410000 */
[C---:B------:R-:W-:Y:S01]  /*daf0*/  FFMA.FTZ R55, R50.reuse, R78, -R55 ;  /* 0x0000004e32377223 */ /* 0x040fe20000010837 */
[----:B------:R-:W-:Y:S01]  /*db00*/  FFMA.FTZ R54, R50, R79, R54 ;  /* 0x0000004f32367223 */ /* 0x000fe20000010036 */
[C---:B------:R-:W-:Y:S01]  /*db10*/  FFMA.FTZ R5, R6.reuse, R4, -R7 ;  /* 0x0000000406057223 */ /* 0x040fe20000010807 */
[----:B------:R-:W-:Y:S01]  /*db20*/  FFMA.FTZ R52, R6, R52, R51 ;  /* 0x0000003406347223 */ /* 0x000fe20000010033 */
[----:B------:R-:W-:-:S02]  /*db30*/  F2FP.F16.F32.PACK_AB R7, R88, R59 ;  /* 0x0000003b5807723e */ /* 0x000fc400000000ff */
[----:B------:R-:W-:Y:S02]  /*db40*/  F2FP.F16.F32.PACK_AB R6, R54, R55 ;  /* 0x000000373606723e */ /* 0x000fe400000000ff */
[----:B------:R-:W-:Y:S02]  /*db50*/  F2FP.F16.F32.PACK_AB R4, R53, R58 ;  /* 0x0000003a3504723e */ /* 0x000fe400000000ff */
[----:B------:R-:W-:-:S05]  /*db60*/  F2FP.F16.F32.PACK_AB R5, R52, R5 ;  /* 0x000000053405723e */ /* 0x000fca00000000ff */
[----:B------:R2:W-:Y:S02]  /*db70*/  STS.128 [R3+0x10400], R4 ;  /* 0x0104000403007388 */ /* 0x0005e40000000c00 */
.L_x_1708:
[----:B------:R-:W-:Y:S05]  /*db80*/  BSYNC B2 ;  /* 0x0000000000027941 */ /* 0x000fea0003800000 */
.L_x_1707:
[----:B------:R-:W-:Y:S04]  /*db90*/  BSSY B2, `(.L_x_1709) ;  /* 0x000002c000027945 */ /* 0x000fe80003800000 */
[----:B------:R-:W-:Y:S05]  /*dba0*/  @P3 BRA `(.L_x_1710) ;  /* 0x0000000000a83947 */ /* 0x000fea0003800000 */
[----:B012---:R-:W0:Y:S01]  /*dbb0*/  LDS.128 R4, [R0+0x4000] ;  /* 0x0040000000047984 */ /* 0x007e220000000c00 */
[----:B------:R-:W-:Y:S01]  /*dbc0*/  SHF.R.U32.HI R51, RZ, 0x10, R49 ;  /* 0x00000010ff337819 */ /* 0x000fe20000011631 */
[----:B------:R-:W-:Y:S01]  /*dbd0*/  HADD2.F32 R50, -RZ, R75.H0_H0 ;  /* 0x2000004bff327230 */ /* 0x000fe20000004100 */
[----:B------:R-:W-:Y:S01]  /*dbe0*/  SHF.R.U32.HI R53, RZ, 0x10, R47 ;  /* 0x00000010ff357819 */ /* 0x000fe2000001162f */
[--C-:B------:R-:W-:Y:S01]  /*dbf0*/  HADD2.F32 R52, -RZ, R74.reuse.H0_H0 ;  /* 0x2000004aff347230 */ /* 0x100fe20000004100 */
[----:B------:R-:W-:Y:S01]  /*dc00*/  SHF.R.U64 R59, R48, 0x10, R49 ;  /* 0x00000010303b7819 */ /* 0x000fe20000001231 */
[----:B------:R-:W-:Y:S01]  /*dc10*/  HADD2.F32 R51, -RZ, R51.H0_H0 ;  /* 0x20000033ff337230 */ /* 0x000fe20000004100 */
[----:B------:R-:W-:Y:S01]  /*dc20*/  SHF.R.U64 R57, R46, 0x10, R47 ;  /* 0x000000102e397819 */ /* 0x000fe2000000122f */
[----:B------:R-:W-:Y:S02]  /*dc30*/  HADD2.F32 R53, -RZ, R53.H0_H0 ;  /* 0x20000035ff357230 */ /* 0x000fe40000004100 */
[----:B------:R-:W-:-:S02]  /*dc40*/  HADD2.F32 R74, -RZ, R74.H1_H1 ;  /* 0x3000004aff4a7230 */ /* 0x000fc40000004100 */
[----:B------:R-:W-:Y:S02]  /*dc50*/  HADD2.F32 R75, -RZ, R75.H1_H1 ;  /* 0x3000004bff4b7230 */ /* 0x000fe40000004100 */
        /* <DEDUP_REMOVED lines=19> */
[-C--:B------:R-:W-:Y:S01]  /*dd90*/  FMUL.FTZ R53, R47, R75.reuse ;  /* 0x0000004b2f357220 */ /* 0x080fe20000410000 */
        /* <DEDUP_REMOVED lines=11> */
.L_x_1710:
[----:B------:R-:W-:Y:S05]  /*de50*/  BSYNC B2 ;  /* 0x0000000000027941 */ /* 0x000fea0003800000 */
.L_x_1709:
[----:B------:R-:W-:Y:S04]  /*de60*/  BSSY B2, `(.L_x_1711) ;  /* 0x000002c000027945 */ /* 0x000fe80003800000 */
[----:B------:R-:W-:Y:S05]  /*de70*/  @P4 BRA `(.L_x_1712) ;  /* 0x0000000000a84947 */ /* 0x000fea0003800000 */
[----:B0123--:R-:W0:Y:S01]  /*de80*/  LDS.128 R4, [R3+0x14400] ;  /* 0x0144000003047984 */ /* 0x00fe220000000c00 */
        /* <DEDUP_REMOVED lines=41> */
.L_x_1712:
[----:B------:R-:W-:Y:S05]  /*e120*/  BSYNC B2 ;  /* 0x0000000000027941 */ /* 0x000fea0003800000 */
.L_x_1711:
[----:B------:R-:W-:Y:S05]  /*e130*/  @P5 BRA `(.L_x_1702) ;  /* 0x0000000000a85947 */ /* 0x000fea0003800000 */
[----:B01234-:R-:W0:Y:S01]  /*e140*/  LDS.128 R4, [R0+0x8000] ;  /* 0x0080000000047984 */ /* 0x01fe220000000c00 */
[----:B------:R-:W-:Y:S01]  /*e150*/  SHF.R.U32.HI R43, RZ, 0x10, R37 ;  /* 0x00000010ff2b7819 */ /* 0x000fe20000011625 */
[----:B------:R-:W-:Y:S01]  /*e160*/  HADD2.F32 R42, -RZ, R66.H1_H1 ;  /* 0x30000042ff2a7230 */ /* 0x000fe20000004100 */
[--C-:B------:R-:W-:Y:S01]  /*e170*/  SHF.R.U32.HI R45, RZ, 0x10, R39.reuse ;  /* 0x00000010ff2d7819 */ /* 0x100fe20000011627 */
[--C-:B------:R-:W-:Y:S01]  /*e180*/  HADD2.F32 R44, -RZ, R70.reuse.H1_H1 ;  /* 0x30000046ff2c7230 */ /* 0x100fe20000004100 */
        /* <DEDUP_REMOVED lines=37> */
.L_x_1702:
[----:B------:R-:W-:Y:S05]  /*e3e0*/  BSYNC B1 ;  /* 0x0000000000017941 */ /* 0x000fea0003800000 */
.L_x_1701:
        /* <DEDUP_REMOVED lines=13> */
[--C-:B------:R-:W-:Y:S01]  /*e4c0*/  SHF.R.U64 R47, R40, 0x10, R41.reuse ;  /* 0x00000010282f7819 */ /* 0x100fe20000001229 */
[----:B------:R-:W-:Y:S01]  /*e4d0*/  HADD2.F32 R38, -RZ, R86.H0_H0 ;  /* 0x20000056ff267230 */ /* 0x000fe20000004100 */
[----:B------:R-:W-:Y:S01]  /*e4e0*/  SHF.R.U32.HI R39, RZ, 0x10, R41 ;  /* 0x00000010ff277819 */ /* 0x000fe20000011629 */
[--C-:B------:R-:W-:Y:S01]  /*e4f0*/  HADD2.F32 R40, -RZ, R85.reuse.H0_H0 ;  /* 0x20000055ff287230 */ /* 0x100fe20000004100 */
[--C-:B------:R-:W-:Y:S01]  /*e500*/  SHF.R.U32.HI R41, RZ, 0x10, R31.reuse ;  /* 0x00000010ff297819 */ /* 0x100fe2000001161f */
[----:B------:R-:W-:Y:S01]  /*e510*/  HADD2.F32 R85, -RZ, R85.H1_H1 ;  /* 0x30000055ff557230 */ /* 0x000fe20000004100 */
[----:B------:R-:W-:Y:S01]  /*e520*/  SHF.R.U64 R45, R30, 0x10, R31 ;  /* 0x000000101e2d7819 */ /* 0x000fe2000000121f */
[----:B------:R-:W-:Y:S02]  /*e530*/  HADD2.F32 R39, -RZ, R39.H0_H0 ;  /* 0x20000027ff277230 */ /* 0x000fe40000004100 */
[----:B------:R-:W-:-:S02]  /*e540*/  HADD2.F32 R41, -RZ, R41.H0_H0 ;  /* 0x20000029ff297230 */ /* 0x000fc40000004100 */
        /* <DEDUP_REMOVED lines=32> */
.L_x_1715:
[----:B------:R-:W-:Y:S05]  /*e750*/  BSYNC B1 ;  /* 0x0000000000017941 */ /* 0x000fea0003800000 */
.L_x_1714:
[----:B------:R-:W-:Y:S04]  /*e760*/  BSSY B1, `(.L_x_1716) ;  /* 0x000002c000017945 */ /* 0x000fe80003800000 */
[----:B------:R-:W-:Y:S05]  /*e770*/  @P1 BRA `(.L_x_1717) ;  /* 0x0000000000a81947 */ /* 0x000fea0003800000 */
[----:B0-----:R-:W0:Y:S01]  /*e780*/  LDS.128 R4, [R0+0x2000] ;  /* 0x0020000000047984 */ /* 0x001e220000000c00 */
[----:B------:R-:W-:Y:S01]  /*e790*/  SHF.R.U64 R40, R34, 0x10, R35 ;  /* 0x0000001022287819 */ /* 0x000fe20000001223 */
[----:B------:R-:W-:Y:S01]  /*e7a0*/  HADD2.F32 R82, -RZ, R82.H0_H0 ;  /* 0x20000052ff527230 */ /* 0x000fe20000004100 */
[----:B------:R-:W-:Y:S01]  /*e7b0*/  SHF.R.U32.HI R36, RZ, 0x10, R33 ;  /* 0x00000010ff247819 */ /* 0x000fe20000011621 */
[----:B------:R-:W-:Y:S01]  /*e7c0*/  HADD2.F32 R84, -RZ, R84.H1_H1 ;  /* 0x30000054ff547230 */ /* 0x000fe20000004100 */
[----:B------:R-:W-:Y:S01]  /*e7d0*/  SHF.R.U32.HI R34, RZ, 0x10, R35 ;  /* 0x00000010ff227819 */ /* 0x000fe20000011623 */
[----:B------:R-:W-:Y:S01]  /*e7e0*/  HADD2.F32 R35, -RZ, R81.H0_H0 ;  /* 0x20000051ff237230 */ /* 0x000fe20000004100 */
        /* <DEDUP_REMOVED lines=11> */
[----:B------:R-:W-:Y:S01]  /*e8a0*/  FFMA.FTZ R37, R32, R34, -R37 ;  /* 0x0000002220257223 */ /* 0x000fe20000010825 */
[----:B------:R-:W-:Y:S02]  /*e8b0*/  HADD2.F32 R31, -RZ, R6.H1_H1 ;  /* 0x30000006ff1f7230 */ /* 0x000fe40000004100 */
[----:B------:R-:W-:Y:S01]  /*e8c0*/  FMUL.FTZ R38, R4, R35 ;  /* 0x0000002304267220 */ /* 0x000fe20000410000 */
[--C-:B------:R-:W-:Y:S02]  /*e8d0*/  HADD2.F32 R6, -RZ, R5.reuse.H0_H0 ;  /* 0x20000005ff067230 */ /* 0x100fe40000004100 */
[----:B------:R-:W-:Y:S01]  /*e8e0*/  FFMA.FTZ R36, R32, R36, R33 ;  /* 0x0000002420247223 */ /* 0x000fe20000010021 */
        /* <DEDUP_REMOVED lines=19> */
.L_x_1717:
[----:B------:R-:W-:Y:S05]  /*ea20*/  BSYNC B1 ;  /* 0x0000000000017941 */ /* 0x000fea0003800000 */
.L_x_1716:
[----:B------:R-:W-:Y:S04]  /*ea30*/  BSSY B1, `(.L_x_1718) ;  /* 0x000002c000017945 */ /* 0x000fe80003800000 */
[----:B------:R-:W-:Y:S05]  /*ea40*/  @P2 BRA `(.L_x_1719) ;  /* 0x0000000000a82947 */ /* 0x000fea0003800000 */
[----:B01----:R-:W0:Y:S01]  /*ea50*/  LDS.128 R4, [R3+0x12400] ;  /* 0x0124000003047984 */ /* 0x003e220000000c00 */
[----:B------:R-:W-:Y:S01]  /*ea60*/  SHF.R.U32.HI R31, RZ, 0x10, R29 ;  /* 0x00000010ff1f7819 */ /* 0x000fe2000001161d */
[----:B------:R-:W-:Y:S01]  /*ea70*/  HADD2.F32 R30, -RZ, R80.H0_H0 ;  /* 0x20000050ff1e7230 */ /* 0x000fe20000004100 */
[----:B------:R-:W-:Y:S01]  /*ea80*/  SHF.R.U32.HI R33, RZ, 0x10, R27 ;  /* 0x00000010ff217819 */ /* 0x000fe2000001161b */
[----:B------:R-:W-:Y:S01]  /*ea90*/  HADD2.F32 R32, -RZ, R77.H1_H1 ;  /* 0x3000004dff207230 */ /* 0x000fe20000004100 */
[----:B------:R-:W-:Y:S01]  /*eaa0*/  SHF.R.U64 R39, R28, 0x10, R29 ;  /* 0x000000101c277819 */ /* 0x000fe2000000121d */
        /* <DEDUP_REMOVED lines=36> */
.L_x_1719:
[----:B------:R-:W-:Y:S05]  /*ecf0*/  BSYNC B1 ;  /* 0x0000000000017941 */ /* 0x000fea0003800000 */
.L_x_1718:
[----:B------:R-:W-:Y:S04]  /*ed00*/  BSSY B1, `(.L_x_1720) ;  /* 0x000002c000017945 */ /* 0x000fe80003800000 */
[----:B------:R-:W-:Y:S05]  /*ed10*/  @P3 BRA `(.L_x_1721) ;  /* 0x0000000000a83947 */ /* 0x000fea0003800000 */
[----:B012---:R-:W0:Y:S01]  /*ed20*/  LDS.128 R4, [R0+0x6000] ;  /* 0x0060000000047984 */ /* 0x007e220000000c00 */
        /* <DEDUP_REMOVED lines=41> */
.L_x_1721:
[----:B------:R-:W-:Y:S05]  /*efc0*/  BSYNC B1 ;  /* 0x0000000000017941 */ /* 0x000fea0003800000 */
.L_x_1720:
[----:B------:R-:W-:Y:S04]  /*efd0*/  BSSY B1, `(.L_x_1722) ;  /* 0x000002c000017945 */ /* 0x000fe80003800000 */
[----:B------:R-:W-:Y:S05]  /*efe0*/  @P4 BRA `(.L_x_1723) ;  /* 0x0000000000a84947 */ /* 0x000fea0003800000 */
[----:B0123--:R-:W0:Y:S01]  /*eff0*/  LDS.128 R4, [R3+0x16400] ;  /* 0x0164000003047984 */ /* 0x00fe220000000c00 */
        /* <DEDUP_REMOVED lines=41> */
.L_x_1723:
[----:B------:R-:W-:Y:S05]  /*f290*/  BSYNC B1 ;  /* 0x0000000000017941 */ /* 0x000fea0003800000 */
.L_x_1722:
[----:B------:R-:W-:Y:S05]  /*f2a0*/  @P5 BRA `(.L_x_1713) ;  /* 0x0000003400d05947 */ /* 0x000fea0003800000 */
[----:B01234-:R-:W0:Y:S01]  /*f2b0*/  LDS.128 R4, [R0+0xa000] ;  /* 0x00a0000000047984 */ /* 0x01fe220000000c00 */
[----:B------:R-:W-:Y:S01]  /*f2c0*/  SHF.R.U32.HI R14, RZ, 0x10, R9 ;  /* 0x00000010ff0e7819 */ /* 0x000fe20000011609 */
[--C-:B------:R-:W-:Y:S01]  /*f2d0*/  HADD2.F32 R13, -RZ, R62.reuse.H0_H0 ;  /* 0x2000003eff0d7230 */ /* 0x100fe20000004100 */
[--C-:B------:R-:W-:Y:S01]  /*f2e0*/  SHF.R.U32.HI R12, RZ, 0x10, R11.reuse ;  /* 0x00000010ff0c7819 */ /* 0x100fe2000001160b */
        /* <DEDUP_REMOVED lines=8> */
[--C-:B------:R-:W-:Y:S02]  /*f370*/  HADD2.F32 R3, -RZ, R4.reuse.H0_H0 ;  /* 0x20000004ff037230 */ /* 0x100fe40000004100 */
[----:B------:R-:W-:Y:S02]  /*f380*/  HADD2.F32 R9, -RZ, R7.H0_H0 ;  /* 0x20000007ff097230 */ /* 0x000fe40000004100 */
[C---:B------:R-:W-:Y:S01]  /*f390*/  FMUL.FTZ R20, R10.reuse, R14 ;  /* 0x0000000e0a147220 */ /* 0x040fe20000410000 */
[----:B------:R-:W-:Y:S02]  /*f3a0*/  HADD2.F32 R4, -RZ, R4.H1_H1 ;  /* 0x30000004ff047230 */ /* 0x000fe40000004100 */
[----:B------:R-:W-:Y:S01]  /*f3b0*/  FMUL.FTZ R15, R10, R12 ;  /* 0x0000000c0a0f7220 */ /* 0x000fe20000410000 */
[----:B------:R-:W-:-:S02]  /*f3c0*/  HADD2.F32 R7, -RZ, R6.H0_H0 ;  /* 0x20000006ff077230 */ /* 0x000fc40000004100 */
[C---:B------:R-:W-:Y:S01]  /*f3d0*/  FFMA.FTZ R20, R9.reuse, R12, -R20 ;  /* 0x0000000c09147223 */ /* 0x040fe20000010814 */
[----:B------:R-:W-:Y:S02]  /*f3e0*/  HADD2.F32 R8, -RZ, R6.H1_H1 ;  /* 0x30000006ff087230 */ /* 0x000fe40000004100 */
[C---:B------:R-:W-:Y:S01]  /*f3f0*/  FMUL.FTZ R10, R4.reuse, R13 ;  /* 0x0000000d040a7220 */ /* 0x040fe20000410000 */
        /* <DEDUP_REMOVED lines=20> */
[----:B------:R0:W-:Y:S01]  /*f540*/  STS.128 [R0+0xa000], R4 ;  /* 0x00a0000400007388 */ /* 0x0001e20000000c00 */
[----:B------:R-:W-:Y:S05]  /*f550*/  BRA `(.L_x_1713) ;  /* 0x0000003400247947 */ /* 0x000fea0003800000 */
.L_x_1692:
[----:B------:R-:W2:Y:S01]  /*f560*/  LDC R10, c[0x0][0x448] ;  /* 0x00011200ff0a7b82 */ /* 0x000ea20000000800 */
[----:B------:R-:W-:Y:S01]  /*f570*/  IMAD R3, R209, 0x40, R64 ;  /* 0x00000040d1037824 */ /* 0x000fe200078e0240 */
[----:B------:R-:W-:Y:S01]  /*f580*/  ULDC.64 UR4, c[0x0][0x3f8] ;  /* 0x0000fe0000047ab9 */ /* 0x000fe20000000a00 */
[----:B------:R-:W-:Y:S01]  /*f590*/  ULDC.64 UR6, c[0x0][0x408] ;  /* 0x0001020000067ab9 */ /* 0x000fe20000000a00 */
[----:B------:R-:W-:Y:S01]  /*f5a0*/  MOV R7, R29 ;  /* 0x0000001d00077202 */ /* 0x000fe20000000f00 */
[----:B------:R-:W-:Y:S02]  /*f5b0*/  IMAD.MOV.U32 R4, RZ, RZ, R24 ;  /* 0x000000ffff047224 */ /* 0x000fe400078e0018 */
[----:B------:R-:W-:Y:S01]  /*f5c0*/  IMAD.MOV.U32 R6, RZ, RZ, R140 ;  /* 0x000000ffff067224 */ /* 0x000fe200078e008c */
        /* <DEDUP_REMOVED lines=27> */
.L_x_2042:
        /* <DEDUP_REMOVED lines=9> */
[----:B0-----:R-:W-:Y:S02]  /*f810*/  CS2R R32, SRZ ;  /* 0x0000000000207805 */ /* 0x001fe4000001ff00 */
[----:B------:R-:W-:Y:S02]  /*f820*/  CS2R R34, SRZ ;  /* 0x0000000000227805 */ /* 0x000fe4000001ff00 */
[----:B-1----:R-:W-:Y:S02]  /*f830*/  CS2R R28, SRZ ;  /* 0x00000000001c7805 */ /* 0x002fe4000001ff00 */
[----:B------:R-:W-:-:S02]  /*f840*/  CS2R R30, SRZ ;  /* 0x00000000001e7805 */ /* 0x000fc4000001ff00 */
[----:B------:R-:W-:Y:S02]  /*f850*/  CS2R R24, SRZ ;  /* 0x0000000000187805 */ /* 0x000fe4000001ff00 */
[----:B------:R-:W-:Y:S01]  /*f860*/  CS2R R26, SRZ ;  /* 0x00000000001a7805 */ /* 0x000fe2000001ff00 */
[----:B------:R-:W-:Y:S06]  /*f870*/  @P0 BRA `(.L_x_1726) ;  /* 0x0000000000980947 */ /* 0x000fec0003800000 */
[----:B------:R-:W-:Y:S01]  /*f880*/  ULDC UR4, c[0x0][0x3f4] ;  /* 0x0000fd0000047ab9 */ /* 0x000fe20000000800 */
[----:B---3--:R-:W-:Y:S01]  /*f890*/  MOV R9, R3 ;  /* 0x0000000300097202 */ /* 0x008fe20000000f00 */
[----:B----4-:R-:W-:Y:S01]  /*f8a0*/  IMAD.MOV.U32 R8, RZ, RZ, R0 ;  /* 0x000000ffff087224 */ /* 0x010fe200078e0000 */
[----:B------:R-:W-:Y:S01]  /*f8b0*/  ISETP.GE.AND P2, PT, R18, UR4, PT ;  /* 0x0000000412007c0c */ /* 0x000fe2000bf46270 */
[----:B------:R-:W-:Y:S01]  /*f8c0*/  IMAD.MOV.U32 R24, RZ, RZ, R14 ;  /* 0x000000ffff187224 */ /* 0x000fe200078e000e */
[----:B------:R-:W-:Y:S01]  /*f8d0*/  ISETP.GE.AND P3, PT, R167, UR4, PT ;  /* 0x00000004a7007c0c */ /* 0x000fe2000bf66270 */
[----:B------:R-:W-:Y:S01]  /*f8e0*/  IMAD.MOV.U32 R25, RZ, RZ, R7 ;  /* 0x000000ffff197224 */ /* 0x000fe200078e0007 */
[----:B------:R-:W-:Y:S02]  /*f8f0*/  ISETP.GE.AND P4, PT, R168, UR4, PT ;  /* 0x00000004a8007c0c */ /* 0x000fe4000bf86270 */
[----:B------:R-:W-:Y:S02]  /*f900*/  CS2R R28, SRZ ;  /* 0x00000000001c7805 */ /* 0x000fe4000001ff00 */
[----:B------:R-:W-:-:S02]  /*f910*/  CS2R R30, SRZ ;  /* 0x00000000001e7805 */ /* 0x000fc4000001ff00 */
[----:B------:R-:W-:Y:S02]  /*f920*/  CS2R R40, SRZ ;  /* 0x0000000000287805 */ /* 0x000fe4000001ff00 */
[----:B------:R-:W-:Y:S01]  /*f930*/  CS2R R42, SRZ ;  /* 0x00000000002a7805 */ /* 0x000fe2000001ff00 */
[----:B------:R-:W-:Y:S02]  /*f940*/  @!P2 IMAD.SHL.U32 R5, R18, 0x2, RZ ;  /* 0x000000021205a824 */ /* 0x000fe400078e00ff */
[----:B------:R-:W-:Y:S02]  /*f950*/  @!P3 IMAD.SHL.U32 R15, R170, 0x8, RZ ;  /* 0x00000008aa0fb824 */ /* 0x000fe400078e00ff */
[----:B------:R-:W-:Y:S01]  /*f960*/  @!P4 IMAD.SHL.U32 R27, R171, 0x8, RZ ;  /* 0x00000008ab1bc824 */ /* 0x000fe200078e00ff */
[-C--:B------:R-:W-:Y:S01]  /*f970*/  @!P2 IADD3 R4, P0, R0, R5.reuse, RZ ;  /* 0x000000050004a210 */ /* 0x080fe20007f1e0ff */
[----:B------:R-:W-:Y:S01]  /*f980*/  @!P3 IMAD.WIDE R10, R15, 0x2, R8 ;  /* 0x000000020f0ab825 */ /* 0x000fe200078e0208 */
[----:B------:R-:W-:-:S02]  /*f990*/  @!P2 IADD3 R6, P1, R14, R5, RZ ;  /* 0x000000050e06a210 */ /* 0x000fc40007f3e0ff */
[----:B------:R-:W-:Y:S01]  /*f9a0*/  @!P2 SHF.L.U64.HI R0, R18, 0x1, R19 ;  /* 0x000000011200a819 */ /* 0x000fe20000010213 */
[----:B------:R-:W-:Y:S01]  /*f9b0*/  @!P4 IMAD.WIDE R12, R27, 0x2, R8 ;  /* 0x000000021b0cc825 */ /* 0x000fe200078e0208 */
[----:B------:R-:W-:Y:S02]  /*f9c0*/  CS2R R36, SRZ ;  /* 0x0000000000247805 */ /* 0x000fe4000001ff00 */
[----:B------:R-:W-:Y:S02]  /*f9d0*/  CS2R R38, SRZ ;  /* 0x0000000000267805 */ /* 0x000fe4000001ff00 */
[----:B------:R-:W-:Y:S01]  /*f9e0*/  CS2R R32, SRZ ;  /* 0x0000000000207805 */ /* 0x000fe2000001ff00 */
[----:B------:R-:W-:Y:S01]  /*f9f0*/  @!P3 IMAD.WIDE R14, R15, 0x2, R24 ;  /* 0x000000020f0eb825 */ /* 0x000fe200078e0218 */
[----:B------:R-:W-:Y:S02]  /*fa00*/  CS2R R34, SRZ ;  /* 0x0000000000227805 */ /* 0x000fe4000001ff00 */
[----:B------:R-:W-:-:S02]  /*fa10*/  CS2R R44, SRZ ;  /* 0x00000000002c7805 */ /* 0x000fc4000001ff00 */
[----:B------:R-:W-:Y:S01]  /*fa20*/  CS2R R46, SRZ ;  /* 0x00000000002e7805 */ /* 0x000fe2000001ff00 */
[----:B------:R-:W-:Y:S01]  /*fa30*/  @!P4 IMAD.WIDE R8, R27, 0x2, R24 ;  /* 0x000000021b08c825 */ /* 0x000fe200078e0218 */
[----:B------:R-:W-:Y:S02]  /*fa40*/  CS2R R24, SRZ ;  /* 0x0000000000187805 */ /* 0x000fe4000001ff00 */
[----:B------:R-:W-:Y:S02]  /*fa50*/  CS2R R26, SRZ ;  /* 0x00000000001a7805 */ /* 0x000fe4000001ff00 */
[----:B------:R-:W-:Y:S01]  /*fa60*/  @!P2 IADD3.X R5, R3, R0, RZ, P0, !PT ;  /* 0x000000000305a210 */ /* 0x000fe200007fe4ff */
[----:B------:R-:W-:Y:S01]  /*fa70*/  @!P2 IMAD.X R7, R7, 0x1, R0, P1 ;  /* 0x000000010707a824 */ /* 0x000fe200008e0600 */
[----:B------:R0:W5:Y:S04]  /*fa80*/  @!P3 LD.E.128 R28, desc[UR60][R10.64] ;  /* 0x0000003c0a1cb980 */ /* 0x000168000c101d00 */
[----:B------:R0:W5:Y:S04]  /*fa90*/  @!P3 LD.E.128 R40, desc[UR60][R14.64] ;  /* 0x0000003c0e28b980 */ /* 0x000168000c101d00 */
[----:B------:R0:W5:Y:S04]  /*faa0*/  @!P4 LD.E.128 R24, desc[UR60][R12.64] ;  /* 0x0000003c0c18c980 */ /* 0x000168000c101d00 */
[----:B------:R0:W5:Y:S04]  /*fab0*/  @!P4 LD.E.128 R36, desc[UR60][R8.64] ;  /* 0x0000003c0824c980 */ /* 0x000168000c101d00 */
[----:B------:R0:W5:Y:S04]  /*fac0*/  @!P2 LD.E.128 R32, desc[UR60][R4.64] ;  /* 0x0000003c0420a980 */ /* 0x000168000c101d00 */
[----:B------:R0:W5:Y:S02]  /*fad0*/  @!P2 LD.E.128 R44, desc[UR60][R6.64] ;  /* 0x0000003c062ca980 */ /* 0x000164000c101d00 */
.L_x_1726:
[----:B------:R-:W-:Y:S05]  /*fae0*/  BSYNC B1 ;  /* 0x0000000000017941 */ /* 0x000fea0003800000 */
.L_x_1725:
[----:B0----5:R-:W-:Y:S01]  /*faf0*/  IMAD.MOV.U32 R4, RZ, RZ, R46 ;  /* 0x000000ffff047224 */ /* 0x021fe200078e002e */
[----:B------:R-:W-:Y:S01]  /*fb00*/  MOV R5, R47 ;  /* 0x0000002f00057202 */ /* 0x000fe20000000f00 */
[----:B----4-:R-:W-:Y:S01]  /*fb10*/  IMAD.MOV.U32 R0, RZ, RZ, R44 ;  /* 0x000000ffff007224 */ /* 0x010fe200078e002c */
[----:B------:R-:W-:Y:S01]  /*fb20*/  UMOV UR4, 0xffffffff ;  /* 0xffffffff00047882 */ /* 0x000fe20000000000 */
[----:B---3--:R-:W-:Y:S01]  /*fb30*/  IMAD.MOV.U32 R3, RZ, RZ, R45 ;  /* 0x000000ffff037224 */ /* 0x008fe200078e002d */
[----:B------:R-:W-:Y:S01]  /*fb40*/  PRMT R92, R4, 0x7610, R92 ;  /* 0x00007610045c7816 */ /* 0x000fe2000000005c */
[----:B------:R-:W-:Y:S01]  /*fb50*/  IMAD.MOV.U32 R4, RZ, RZ, R42 ;  /* 0x000000ffff047224 */ /* 0x000fe200078e002a */
[----:B------:R-:W-:Y:S01]  /*fb60*/  PRMT R91, R91, 0x5410, R5 ;  /* 0x000054105b5b7816 */ /* 0x000fe20000000005 */
[----:B------:R-:W-:Y:S01]  /*fb70*/  IMAD.MOV.U32 R5, RZ, RZ, R43 ;  /* 0x000000ffff057224 */ /* 0x000fe200078e002b */
[----:B------:R-:W-:Y:S01]  /*fb80*/  PRMT R93, R93, 0x5410, R0 ;  /* 0x000054105d5d7816 */ /* 0x000fe20000000000 */
[----:B------:R-:W-:Y:S01]  /*fb90*/  IMAD.MOV.U32 R0, RZ, RZ, R40 ;  /* 0x000000ffff007224 */ /* 0x000fe200078e0028 */
[----:B------:R-:W-:Y:S01]  /*fba0*/  PRMT R97, R3, 0x7610, R97 ;  /* 0x0000761003617816 */ /* 0x000fe20000000061 */
[----:B------:R-:W-:Y:S01]  /*fbb0*/  IMAD.MOV.U32 R3, RZ, RZ, R41 ;  /* 0x000000ffff037224 */ /* 0x000fe200078e0029 */
[----:B------:R-:W-:Y:S01]  /*fbc0*/  PRMT R87, R4, 0x5410, R5 ;  /* 0x0000541004577816 */ /* 0x000fe20000000005 */
[----:B------:R-:W-:-:S02]  /*fbd0*/  IMAD.MOV.U32 R4, RZ, RZ, R38 ;  /* 0x000000ffff047224 */ /* 0x000fc400078e0026 */
[----:B------:R-:W-:Y:S01]  /*fbe0*/  IMAD.MOV.U32 R5, RZ, RZ, R39 ;  /* 0x000000ffff057224 */ /* 0x000fe200078e0027 */
[----:B------:R-:W-:Y:S01]  /*fbf0*/  PRMT R86, R0, 0x5410, R3 ;  /* 0x0000541000567816 */ /* 0x000fe20000000003 */
[----:B------:R-:W-:Y:S01]  /*fc00*/  IMAD.MOV.U32 R3, RZ, RZ, R37 ;  /* 0x000000ffff037224 */ /* 0x000fe200078e0025 */
[----:B------:R-:W-:Y:S02]  /*fc10*/  MOV R0, R36 ;  /* 0x0000002400007202 */ /* 0x000fe40000000f00 */
        /* <DEDUP_REMOVED lines=17> */
[----:B------:R-:W-:Y:S01]  /*fd30*/  IMAD.MOV.U32 R4, RZ, RZ, R26 ;  /* 0x000000ffff047224 */ /* 0x000fe200078e001a */
[----:B------:R-:W-:Y:S01]  /*fd40*/  MOV R5, R27 ;  /* 0x0000001b00057202 */ /* 0x000fe20000000f00 */
[----:B------:R-:W-:-:S03]  /*fd50*/  IMAD.MOV.U32 R3, RZ, RZ, R25 ;  /* 0x000000ffff037224 */ /* 0x000fc600078e0019 */
[----:B------:R-:W-:Y:S02]  /*fd60*/  PRMT R79, R4, 0x5410, R5 ;  /* 0x00005410044f7816 */ /* 0x000fe40000000005 */
[----:B------:R-:W-:Y:S02]  /*fd70*/  CS2R R4, SRZ ;  /* 0x0000000000047805 */ /* 0x000fe4000001ff00 */
[----:B------:R-:W-:Y:S01]  /*fd80*/  PRMT R78, R0, 0x5410, R3 ;  /* 0x00005410004e7816 */ /* 0x000fe20000000003 */
[----:B------:R-:W-:Y:S06]  /*fd90*/  BRA.DIV UR4, `(.L_x_1727) ;  /* 0x000001ca048c7947 */ /* 0x000fec000b800000 */
[----:B------:R0:W1:Y:S04]  /*fda0*/  SHFL.IDX PT, R0, R21, 0x1, 0x1c1f ;  /* 0x003c1f0015007f89 */ /* 0x00006800000e0000 */
[----:B------:R0:W3:Y:S04]  /*fdb0*/  SHFL.IDX PT, R3, R20, 0x1, 0x1c1f ;  /* 0x003c1f0014037f89 */ /* 0x0000e800000e0000 */
[----:B--2---:R-:W2:Y:S04]  /*fdc0*/  SHFL.IDX PT, R61, R61, 0x1, 0x1c1f ;  /* 0x003c1f003d3d7f89 */ /* 0x004ea800000e0000 */
[----:B0-----:R-:W4:Y:S02]  /*fdd0*/  SHFL.IDX PT, R62, R62, 0x1, 0x1c1f ;  /* 0x003c1f003e3e7f89 */ /* 0x001f2400000e0000 */
.L_x_2048:
[----:B------:R-:W-:Y:S01]  /*fde0*/  VIADD R64, R64, 0x40 ;  /* 0x0000004040407836 */ /* 0x000fe20000000000 */
        /* <DEDUP_REMOVED lines=14> */
[----:B------:R-:W-:Y:S01]  /*fed0*/  ULDC UR4, c[0x0][0x3f4] ;  /* 0x0000fd0000047ab9 */ /* 0x000fe20000000800 */
[----:B---3--:R-:W-:Y:S01]  /*fee0*/  IMAD.MOV.U32 R6, RZ, RZ, R3 ;  /* 0x000000ffff067224 */ /* 0x008fe200078e0003 */
[----:B------:R-:W-:Y:S01]  /*fef0*/  ISETP.GE.AND P2, PT, R18, UR4, PT ;  /* 0x0000000412007c0c */ /* 0x000fe2000bf46270 */
[----:B-1----:R-:W-:Y:S01]  /*ff00*/  IMAD.MOV.U32 R7, RZ, RZ, R0 ;  /* 0x000000ffff077224 */ /* 0x002fe200078e0000 */
[----:B------:R-:W-:Y:S01]  /*ff10*/  ISETP.GE.AND P3, PT, R167, UR4, PT ;  /* 0x00000004a7007c0c */ /* 0x000fe2000bf66270 */
[----:B----4-:R-:W-:Y:S01]  /*ff20*/  IMAD.MOV.U32 R8, RZ, RZ, R62 ;  /* 0x000000ffff087224 */ /* 0x010fe200078e003e */
[----:B------:R-:W-:Y:S01]  /*ff30*/  ISETP.GE.AND P4, PT, R168, UR4, PT ;  /* 0x00000004a8007c0c */ /* 0x000fe2000bf86270 */
[----:B--2---:R-:W-:Y:S01]  /*ff40*/  IMAD.MOV.U32 R9, RZ, RZ, R61 ;  /* 0x000000ffff097224 */ /* 0x004fe200078e003d */
[----:B------:R-:W-:Y:S02]  /*ff50*/  CS2R R52, SRZ ;  /* 0x0000000000347805 */ /* 0x000fe4000001ff00 */
[----:B------:R-:W-:-:S02]  /*ff60*/  CS2R R54, SRZ ;  /* 0x0000000000367805 */ /* 0x000fc4000001ff00 */
[----:B------:R-:W-:Y:S02]  /*ff70*/  CS2R R10, SRZ ;  /* 0x00000000000a7805 */ /* 0x000fe4000001ff00 */
[----:B------:R-:W-:Y:S02]  /*ff80*/  CS2R R56, SRZ ;  /* 0x0000000000387805 */ /* 0x000fe4000001ff00 */
[----:B------:R-:W-:Y:S01]  /*ff90*/  CS2R R58, SRZ ;  /* 0x00000000003a7805 */ /* 0x000fe2000001ff00 */
[----:B------:R-:W-:Y:S01]  /*ffa0*/  @!P2 IMAD.SHL.U32 R60, R18, 0x2, RZ ;  /* 0x00000002123ca824 */ /* 0x000fe200078e00ff */
[----:B------:R-:W-:Y:S01]  /*ffb0*/  @!P3 SHF.L.U32 R13, R170, 0x3, RZ ;  /* 0x00000003aa0db819 */ /* 0x000fe200000006ff */
[----:B------:R-:W-:-:S03]  /*ffc0*/  @!P4 IMAD.SHL.U32 R63, R171, 0x8, RZ ;  /* 0x00000008ab3fc824 */ /* 0x000fc600078e00ff */
[-C--:B------:R-:W-:Y:S01]  /*ffd0*/  @!P2 IADD3 R20, P0, R3, R60.reuse, RZ ;  /* 0x0000003c0314a210 */ /* 0x080fe20007f1e0ff */
[----:B------:R-:W-:Y:S01]  /*ffe0*/  @!P3 IMAD.WIDE R4, R13, 0x2, R6 ;  /* 0x000000020d04b825 */ /* 0x000fe200078e0206 */
[----:B------:R-:W-:Y:S02]  /*fff0*/  @!P2 IADD3 R60, P1, R62, R60, RZ ;  /* 0x0000003c3e3ca210 */ /* 0x000fe40007f3e0ff */
[----:B------:R-:W-:Y:S01]  /*10000*/  @!P2 SHF.L.U64.HI R3, R18, 0x1, R19 ;  /* 0x000000011203a819 */ /* 0x000fe20000010213 */
[----:B------:R-:W-:Y:S01]  /*10010*/  @!P4 IMAD.WIDE R6, R63, 0x2, R6 ;  /* 0x000000023f06c825 */ /* 0x000fe200078e0206 */
[----:B------:R0:W5:Y:S01]  /*10020*/  @!P3 LD.E.128 R52, desc[UR60][R4.64] ;  /* 0x0000003c0434b980 */ /* 0x000162000c101d00 */
[----:B------:R-:W-:Y:S02]  /*10030*/  CS2R R14, SRZ ;  /* 0x00000000000e7805 */ /* 0x000fe4000001ff00 */
[----:B------:R-:W-:Y:S01]  /*10040*/  CS2R R48, SRZ ;  /* 0x0000000000307805 */ /* 0x000fe2000001ff00 */
[----:B------:R-:W-:Y:S01]  /*10050*/  @!P3 IMAD.WIDE R12, R13, 0x2, R8 ;  /* 0x000000020d0cb825 */ /* 0x000fe200078e0208 */
[----:B------:R1:W5:Y:S01]  /*10060*/  @!P4 LD.E.128 R56, desc[UR60][R6.64] ;  /* 0x0000003c0638c980 */ /* 0x000362000c101d00 */
[----:B------:R-:W-:-:S02]  /*10070*/  CS2R R50, SRZ ;  /* 0x0000000000327805 */ /* 0x000fc4000001ff00 */
[----:B------:R-:W-:Y:S01]  /*10080*/  @!P2 IADD3.X R61, R61, R3, RZ, P1, !PT ;  /* 0x000000033d3da210 */ /* 0x000fe20000ffe4ff */
[----:B------:R-:W-:Y:S01]  /*10090*/  @!P4 IMAD.WIDE R62, R63, 0x2, R8 ;  /* 0x000000023f3ec825 */ /* 0x000fe200078e0208 */
[----:B------:R-:W-:Y:S02]  /*100a0*/  CS2R R8, SRZ ;  /* 0x0000000000087805 */ /* 0x000fe4000001ff00 */
[----:B0-----:R-:W-:Y:S01]  /*100b0*/  CS2R R4, SRZ ;  /* 0x0000000000047805 */ /* 0x001fe2000001ff00 */
[----:B------:R-:W-:-:S03]  /*100c0*/  @!P2 IMAD.X R21, R0, 0x1, R3, P0 ;  /* 0x000000010015a824 */ /* 0x000fc600000e0603 */
[----:B------:R0:W5:Y:S01]  /*100d0*/  @!P3 LD.E.128 R8, desc[UR60][R12.64] ;  /* 0x0000003c0c08b980 */ /* 0x000162000c101d00 */
[----:B-1----:R-:W-:-:S03]  /*100e0*/  CS2R R6, SRZ ;  /* 0x0000000000067805 */ /* 0x002fc6000001ff00 */
[----:B------:R1:W5:Y:S04]  /*100f0*/  @!P2 LD.E.128 R48, desc[UR60][R20.64] ;  /* 0x0000003c1430a980 */ /* 0x000368000c101d00 */
[----:B------:R1:W5:Y:S01]  /*10100*/  @!P2 LD.E.128 R4, desc[UR60][R60.64] ;  /* 0x0000003c3c04a980 */ /* 0x000362000c101d00 */
[----:B0-----:R-:W-:-:S06]  /*10110*/  CS2R R12, SRZ ;  /* 0x00000000000c7805 */ /* 0x001fcc000001ff00 */
[----:B------:R1:W5:Y:S02]  /*10120*/  @!P4 LD.E.128 R12, desc[UR60][R62.64] ;  /* 0x0000003c3e0cc980 */ /* 0x000364000c101d00 */
.L_x_1729:
[----:B------:R-:W-:Y:S05]  /*10130*/  BSYNC B1 ;  /* 0x0000000000017941 */ /* 0x000fea0003800000 */
.L_x_1728:
[----:B---3-5:R-:W-:Y:S01]  /*10140*/  IMAD.MOV.U32 R3, RZ, RZ, R4 ;  /* 0x000000ffff037224 */ /* 0x028fe200078e0004 */
[----:B-1----:R-:W-:Y:S01]  /*10150*/  LEA.HI R0, R208, R208, RZ, 0x1 ;  /* 0x000000d0d0007211 */ /* 0x002fe200078f08ff */
[----:B------:R-:W-:Y:S01]  /*10160*/  IMAD.MOV.U32 R20, RZ, RZ, R5 ;  /* 0x000000ffff147224 */ /* 0x000fe200078e0005 */
[----:B------:R-:W-:Y:S01]  /*10170*/  BSSY B1, `(.L_x_1730) ;  /* 0x000002c000017945 */ /* 0x000fe20003800000 */
[----:B------:R-:W-:Y:S02]  /*10180*/  IMAD.MOV.U32 R21, RZ, RZ, R6 ;  /* 0x000000ffff157224 */ /* 0x000fe400078e0006 */
[----:B------:R-:W-:Y:S01]  /*10190*/  IMAD.MOV.U32 R60, RZ, RZ, R7 ;  /* 0x000000ffff3c7224 */ /* 0x000fe200078e0007 */
[----:B------:R-:W-:Y:S01]  /*101a0*/  PRMT R80, R3, 0x5410, R20 ;  /* 0x0000541003507816 */ /* 0x000fe20000000014 */
[----:B------:R-:W-:Y:S01]  /*101b0*/  IMAD.MOV.U32 R20, RZ, RZ, R9 ;  /* 0x000000ffff147224 */ /* 0x000fe200078e0009 */
[----:B------:R-:W-:Y:S01]  /*101c0*/  LOP3.LUT R3, R0, 0xfffffffe, RZ, 0xc0, !PT ;  /* 0xfffffffe00037812 */ /* 0x000fe200078ec0ff */
[----:B------:R-:W-:Y:S01]  /*101d0*/  IMAD.MOV.U32 R0, RZ, RZ, R8 ;  /* 0x000000ffff007224 */ /* 0x000fe200078e0008 */
[----:B------:R-:W-:Y:S01]  /*101e0*/  PRMT R81, R21, 0x5410, R60 ;  /* 0x0000541015517816 */ /* 0x000fe2000000003c */
[----:B------:R-:W-:Y:S01]  /*101f0*/  IMAD.MOV.U32 R21, RZ, RZ, R10 ;  /* 0x000000ffff157224 */ /* 0x000fe200078e000a */
[----:B------:R-:W-:Y:S01]  /*10200*/  IADD3 R3, R208, -R3, RZ ;  /* 0x80000003d0037210 */ /* 0x000fe20007ffe0ff */
[----:B----4-:R-:W-:Y:S01]  /*10210*/  IMAD.MOV.U32 R62, RZ, RZ, R50 ;  /* 0x000000ffff3e7224 */ /* 0x010fe200078e0032 */
[----:B------:R-:W-:Y:S01]  /*10220*/  PRMT R70, R0, 0x5410, R20 ;  /* 0x0000541000467816 */ /* 0x000fe20000000014 */
[----:B------:R-:W-:Y:S01]  /*10230*/  IMAD.MOV.U32 R0, RZ, RZ, R11 ;  /* 0x000000ffff007224 */ /* 0x000fe200078e000b */
[----:B--2---:R-:W-:Y:S01]  /*10240*/  SHF.L.U32 R61, R3, 0x1f, RZ ;  /* 0x0000001f033d7819 */ /* 0x004fe200000006ff */
[----:B------:R-:W-:Y:S01]  /*10250*/  IMAD.MOV.U32 R20, RZ, RZ, R13 ;  /* 0x000000ffff147224 */ /* 0x000fe200078e000d */
[----:B------:R-:W-:Y:S01]  /*10260*/  PRMT R71, R21, 0x7610, R71 ;  /* 0x0000761015477816 */ /* 0x000fe20000000047 */
[----:B------:R-:W-:Y:S01]  /*10270*/  IMAD.MOV.U32 R21, RZ, RZ, R14 ;  /* 0x000000ffff157224 */ /* 0x000fe200078e000e */
[----:B------:R-:W0:Y:S01]  /*10280*/  SYNCS.PHASECHK.TRANS64.TRYWAIT P0, [R2+URZ+0x2a800], R61 ;  /* 0x02a8003d020075a7 */ /* 0x000e22000800017f */
[----:B------:R-:W-:Y:S01]  /*10290*/  MOV R3, R12 ;  /* 0x0000000c00037202 */ /* 0x000fe20000000f00 */
[----:B------:R-:W-:Y:S01]  /*102a0*/  IMAD.MOV.U32 R63, RZ, RZ, R57 ;  /* 0x000000ffff3f7224 */ /* 0x000fe200078e0039 */
[----:B------:R-:W-:-:S02]  /*102b0*/  PRMT R71, R71, 0x5410, R0 ;  /* 0x0000541047477816 */ /* 0x000fc40000000000 */
[----:B------:R-:W-:Y:S01]  /*102c0*/  PRMT R0, R3, 0x5410, R20 ;  /* 0x0000541003007816 */ /* 0x000fe20000000014 */
        /* <DEDUP_REMOVED lines=8> */
[----:B------:R-:W-:Y:S01]  /*10350*/  PRMT R3, R3, 0x5410, R20 ;  /* 0x0000541003037816 */ /* 0x000fe20000000014 */
[----:B------:R-:W-:Y:S01]  /*10360*/  IMAD.MOV.U32 R20, RZ, RZ, R51 ;  /* 0x000000ffff147224 */ /* 0x000fe200078e0033 */
[----:B------:R-:W-:-:S02]  /*10370*/  VIADDMNMX R21, R65, -R188, 0x80, PT ;  /* 0x0000008041157446 */ /* 0x000fc400038009bc */
[----:B------:R-:W-:Y:S01]  /*10380*/  PRMT R73, R60, 0x5410, R62 ;  /* 0x000054103c497816 */ /* 0x000fe2000000003e */
[----:B------:R-:W-:Y:S01]  /*10390*/  IMAD.MOV.U32 R60, RZ, RZ, R55 ;  /* 0x000000ffff3c7224 */ /* 0x000fe200078e0037 */
[----:B------:R-:W-:Y:S01]  /*103a0*/  PRMT R83, R83, 0x5410, R20 ;  /* 0x0000541053537816 */ /* 0x000fe20000000014 */
[----:B------:R-:W-:Y:S01]  /*103b0*/  IMAD.MOV.U32 R62, RZ, RZ, R56 ;  /* 0x000000ffff3e7224 */ /* 0x000fe200078e0038 */
[----:B------:R-:W-:Y:S02]  /*103c0*/  MOV R20, R54 ;  /* 0x0000003600147202 */ /* 0x000fe40000000f00 */
[----:B------:R-:W-:Y:S02]  /*103d0*/  ISETP.GE.AND P1, PT, R174, R21, PT ;  /* 0x00000015ae00720c */ /* 0x000fe40003f26270 */
[----:B------:R-:W-:Y:S01]  /*103e0*/  PRMT R74, R20, 0x5410, R60 ;  /* 0x00005410144a7816 */ /* 0x000fe2000000003c */
[----:B------:R-:W-:Y:S01]  /*103f0*/  IMAD.MOV.U32 R60, RZ, RZ, R58 ;  /* 0x000000ffff3c7224 */ /* 0x000fe200078e003a */
[----:B------:R-:W-:-:S02]  /*10400*/  PRMT R20, R62, 0x5410, R63 ;  /* 0x000054103e147816 */ /* 0x000fc4000000003f */
[----:B------:R-:W-:Y:S01]  /*10410*/  MOV R62, R59 ;  /* 0x0000003b003e7202 */ /* 0x000fe20000000f00 */
[----:B0-----:R-:W-:Y:S06]  /*10420*/  @!P0 BRA `(.L_x_1731) ;  /* 0x000001c4005c8947 */ /* 0x001fec0003800000 */
.L_x_2049:
[----:B------:R-:W-:Y:S05]  /*10430*/  BSYNC B1 ;  /* 0x0000000000017941 */ /* 0x000fea0003800000 */
.L_x_1730:
[----:B------:R-:W-:Y:S01]  /*10440*/  BSSY B1, `(.L_x_1732) ;  /* 0x000012e000017945 */ /* 0x000fe20003800000 */
[----:B------:R-:W-:-:S03]  /*10450*/  PRMT R69, R60, 0x5410, R62 ;  /* 0x000054103c457816 */ /* 0x000fc6000000003e */
[----:B------:R-:W-:Y:S05]  /*10460*/  @P1 BRA `(.L_x_1733) ;  /* 0x0000001000ac1947 */ /* 0x000fea0003800000 */
[----:B------:R-:W1:Y:S01]  /*10470*/  LDC R75, c[0x0][0x3f4] ;  /* 0x0000fd00ff4b7b82 */ /* 0x000e620000000800 */
[----:B------:R-:W-:Y:S01]  /*10480*/  BSSY B2, `(.L_x_1734) ;  /* 0x0000067000027945 */ /* 0x000fe20003800000 */
[-C--:B-1----:R-:W-:Y:S02]  /*10490*/  ISETP.GE.AND P0, PT, R18, R75.reuse, PT ;  /* 0x0000004b1200720c */ /* 0x082fe40003f06270 */
[-C--:B------:R-:W-:Y:S02]  /*104a0*/  ISETP.GE.AND P1, PT, R167, R75.reuse, PT ;  /* 0x0000004ba700720c */ /* 0x080fe40003f26270 */
[----:B------:R-:W-:-:S09]  /*104b0*/  ISETP.GE.AND P2, PT, R168, R75, PT ;  /* 0x0000004ba800720c */ /* 0x000fd20003f46270 */
[----:B------:R-:W-:Y:S05]  /*104c0*/  @P0 BRA `(.L_x_1735) ;  /* 0x0000000400880947 */ /* 0x000fea0003800000 */
[----:B------:R-:W-:Y:S01]  /*104d0*/  LEA.HI R62, R75, R209, RZ, 0x1d ;  /* 0x000000d14b3e7211 */ /* 0x000fe200078fe8ff */
[--C-:B------:R-:W-:Y:S01]  /*104e0*/  HADD2.F32 R100, -RZ, R97.reuse.H0_H0 ;  /* 0x20000061ff647230 */ /* 0x100fe20000004100 */
[----:B0-----:R-:W-:Y:S01]  /*104f0*/  LOP3.LUT R61, R185, 0x38, R18, 0xf8, !PT ;  /* 0x00000038b93d7812 */ /* 0x001fe200078ef812 */
[----:B------:R-:W-:Y:S01]  /*10500*/  HADD2.F32 R104, -RZ, R97.H1_H1 ;  /* 0x30000061ff687230 */ /* 0x000fe20000004100 */
[----:B------:R-:W-:Y:S01]  /*10510*/  SHF.R.S32.HI R63, RZ, 0x1f, R62 ;  /* 0x0000001fff3f7819 */ /* 0x000fe2000001143e */
[----:B------:R-:W-:Y:S01]  /*10520*/  IMAD.SHL.U32 R64, R62, 0x8, RZ ;  /* 0x000000083e407824 */ /* 0x000fe200078e00ff */
[----:B------:R-:W-:Y:S01]  /*10530*/  LOP3.LUT R60, R61, R186, RZ, 0x3c, !PT ;  /* 0x000000ba3d3c7212 */ /* 0x000fe200078e3cff */
[--C-:B------:R-:W-:Y:S01]  /*10540*/  HADD2.F32 R103, -RZ, R91.reuse.H0_H0 ;  /* 0x2000005bff677230 */ /* 0x100fe20000004100 */
[----:B------:R-:W-:Y:S01]  /*10550*/  LEA.HI R62, R63, R62, RZ, 0x3 ;  /* 0x0000003e3f3e7211 */ /* 0x000fe200078f18ff */
[----:B------:R-:W-:Y:S01]  /*10560*/  HADD2.F32 R91, -RZ, R91.H1_H1 ;  /* 0x3000005bff5b7230 */ /* 0x000fe20000004100 */
[----:B------:R-:W-:Y:S01]  /*10570*/  LOP3.LUT R63, R185, 0x38, R64, 0xf8, !PT ;  /* 0x00000038b93f7812 */ /* 0x000fe200078ef840 */
[----:B------:R-:W-:Y:S01]  /*10580*/  IMAD.IADD R61, R187, 0x1, R60 ;  /* 0x00000001bb3d7824 */ /* 0x000fe200078e023c */
[--C-:B------:R-:W-:Y:S01]  /*10590*/  SHF.R.U64 R32, R32, 0x10, R33.reuse ;  /* 0x0000001020207819 */ /* 0x100fe20000001221 */
[----:B------:R-:W-:Y:S01]  /*105a0*/  IMAD.SHL.U32 R62, R62, 0x400, RZ ;  /* 0x000004003e3e7824 */ /* 0x000fe200078e00ff */
[----:B------:R-:W-:Y:S01]  /*105b0*/  LOP3.LUT R65, R63, R186, RZ, 0x3c, !PT ;  /* 0x000000ba3f417212 */ /* 0x000fe200078e3cff */
[----:B------:R-:W-:Y:S01]  /*105c0*/  IMAD R84, R61, 0x2, R2 ;  /* 0x000000023d547824 */ /* 0x000fe200078e0202 */
[----:B------:R-:W-:-:S02]  /*105d0*/  SHF.R.U32.HI R90, RZ, 0x10, R33 ;  /* 0x00000010ff5a7819 */ /* 0x000fc40000011621 */
[----:B------:R-:W-:Y:S02]  /*105e0*/  LOP3.LUT R64, R62, 0x7fffe000, RZ, 0xc0, !PT ;  /* 0x7fffe0003e407812 */ /* 0x000fe400078ec0ff */
[----:B------:R-:W0:Y:S01]  /*105f0*/  LDS.128 R60, [R84+0xc400] ;  /* 0x00c40000543c7984 */ /* 0x000e220000000c00 */
[----:B------:R-:W-:Y:S02]  /*10600*/  SHF.R.U64 R33, R44, 0x10, R45 ;  /* 0x000000102c217819 */ /* 0x000fe4000000122d */
[----:B------:R-:W-:Y:S02]  /*10610*/  IADD3 R65, R65, R64, R187 ;  /* 0x0000004041417210 */ /* 0x000fe40007ffe0bb */
[----:B------:R-:W-:Y:S02]  /*10620*/  SHF.R.U32.HI R44, RZ, 0x10, R45 ;  /* 0x00000010ff2c7819 */ /* 0x000fe4000001162d */
[----:B------:R-:W-:Y:S02]  /*10630*/  LEA R85, R65, R2, 0x1 ;  /* 0x0000000241557211 */ /* 0x000fe400078e08ff */
[--C-:B------:R-:W-:Y:S01]  /*10640*/  SHF.R.U64 R34, R34, 0x10, R35.reuse ;  /* 0x0000001022227819 */ /* 0x100fe20000001223 */
[----:B------:R-:W-:Y:S01]  /*10650*/  HADD2.F32 R102, -RZ, R44.H0_H0 ;  /* 0x2000002cff667230 */ /* 0x000fe20000004100 */
[----:B------:R-:W-:Y:S01]  /*10660*/  SHF.R.U32.HI R45, RZ, 0x10, R35 ;  /* 0x00000010ff2d7819 */ /* 0x000fe20000011623 */
[----:B------:R-:W1:Y:S01]  /*10670*/  LDS.128 R64, [R85+0xc400] ;  /* 0x00c4000055407984 */ /* 0x000e620000000c00 */
[----:B------:R-:W-:-:S02]  /*10680*/  SHF.R.U64 R35, R46, 0x10, R47 ;  /* 0x000000102e237819 */ /* 0x000fc4000000122f */
[----:B------:R-:W-:Y:S01]  /*10690*/  SHF.R.U32.HI R46, RZ, 0x10, R47 ;  /* 0x00000010ff2e7819 */ /* 0x000fe2000001162f */
[--C-:B0-----:R-:W-:Y:S02]  /*106a0*/  HADD2.F32 R47, -RZ, R61.reuse.H0_H0 ;  /* 0x2000003dff2f7230 */ /* 0x101fe40000004100 */
[----:B------:R-:W-:Y:S02]  /*106b0*/  HADD2.F32 R61, -RZ, R61.H1_H1 ;  /* 0x3000003dff3d7230 */ /* 0x000fe40000004100 */
[----:B------:R-:W-:Y:S02]  /*106c0*/  HADD2.F32 R94, -RZ, R60.H0_H0 ;  /* 0x2000003cff5e7230 */ /* 0x000fe40000004100 */
[----:B------:R-:W-:Y:S02]  /*106d0*/  HADD2.F32 R95, -RZ, R62.H0_H0 ;  /* 0x2000003eff5f7230 */ /* 0x000fe40000004100 */
[--C-:B------:R-:W-:Y:S02]  /*106e0*/  HADD2.F32 R96, -RZ, R63.reuse.H0_H0 ;  /* 0x2000003fff607230 */ /* 0x100fe40000004100 */
[----:B------:R-:W-:-:S02]  /*106f0*/  HADD2.F32 R63, -RZ, R63.H1_H1 ;  /* 0x3000003fff3f7230 */ /* 0x000fc40000004100 */
[--C-:B-1----:R-:W-:Y:S02]  /*10700*/  HADD2.F32 R101, -RZ, R65.reuse.H0_H0 ;  /* 0x20000041ff657230 */ /* 0x102fe40000004100 */
[----:B------:R-:W-:Y:S02]  /*10710*/  HADD2.F32 R99, -RZ, R65.H1_H1 ;  /* 0x30000041ff637230 */ /* 0x000fe40000004100 */
[----:B------:R-:W-:Y:S02]  /*10720*/  HADD2.F32 R98, -RZ, R64.H0_H0 ;  /* 0x20000040ff627230 */ /* 0x000fe40000004100 */
[C---:B------:R-:W-:Y:S01]  /*10730*/  FMUL.FTZ R106, R101.reuse, R100 ;  /* 0x00000064656a7220 */ /* 0x040fe20000410000 */
[-C--:B------:R-:W-:Y:S01]  /*10740*/  FMUL.FTZ R108, R101, R104.reuse ;  /* 0x00000068656c7220 */ /* 0x080fe20000410000 */
[----:B------:R-:W-:Y:S02]  /*10750*/  HADD2.F32 R101, -RZ, R93.H1_H1 ;  /* 0x3000005dff657230 */ /* 0x000fe40000004100 */
[----:B------:R-:W-:Y:S01]  /*10760*/  FFMA.FTZ R44, R47, R104, -R106 ;  /* 0x000000682f2c7223 */ /* 0x000fe2000001086a */
[----:B------:R-:W-:-:S02]  /*10770*/  HADD2.F32 R104, -RZ, R90.H0_H0 ;  /* 0x2000005aff687230 */ /* 0x000fc40000004100 */
[----:B------:R-:W-:Y:S01]  /*10780*/  FMUL.FTZ R106, R99, R102 ;  /* 0x00000066636a7220 */ /* 0x000fe20000410000 */
[----:B------:R-:W-:Y:S01]  /*10790*/  FFMA.FTZ R90, R47, R100, R108 ;  /* 0x000000642f5a7223 */ /* 0x000fe2000001006c */
[----:B------:R-:W-:Y:S02]  /*107a0*/  HADD2.F32 R65, -RZ, R66.H0_H0 ;  /* 0x20000042ff417230 */ /* 0x000fe40000004100 */
[-C--:B------:R-:W-:Y:S01]  /*107b0*/  FMUL.FTZ R108, R99, R104.reuse ;  /* 0x00000068636c7220 */ /* 0x080fe20000410000 */
[--C-:B------:R-:W-:Y:S02]  /*107c0*/  HADD2.F32 R100, -RZ, R92.reuse.H0_H0 ;  /* 0x2000005cff647230 */ /* 0x100fe40000004100 */
[----:B------:R-:W-:Y:S01]  /*107d0*/  FFMA.FTZ R47, R61, R104, -R106 ;  /* 0x000000683d2f7223 */ /* 0x000fe2000001086a */
[C---:B------:R-:W-:Y:S01]  /*107e0*/  FMUL.FTZ R99, R98.reuse, R101 ;  /* 0x0000006562637220 */ /* 0x040fe20000410000 */
[----:B------:R-:W-:Y:S01]  /*107f0*/  FMUL.FTZ R104, R98, R103 ;  /* 0x0000006762687220 */ /* 0x000fe20000410000 */
[----:B------:R-:W-:-:S02]  /*10800*/  HADD2.F32 R92, -RZ, R92.H1_H1 ;  /* 0x3000005cff5c7230 */ /* 0x000fc40000004100 */
[----:B------:R-:W-:Y:S01]  /*10810*/  FFMA.FTZ R61, R61, R102, R108 ;  /* 0x000000663d3d7223 */ /* 0x000fe2000001006c */
[C---:B------:R-:W-:Y:S01]  /*10820*/  FMUL.FTZ R102, R65.reuse, R100 ;  /* 0x0000006441667220 */ /* 0x040fe20000410000 */
[----:B------:R-:W-:Y:S02]  /*10830*/  HADD2.F32 R97, -RZ, R67.H0_H0 ;  /* 0x20000043ff617230 */ /* 0x000fe40000004100 */
[C---:B------:R-:W-:Y:S01]  /*10840*/  FFMA.FTZ R98, R94.reuse, R103, -R99 ;  /* 0x000000675e627223 */ /* 0x040fe20000010863 */
[----:B------:R-:W-:Y:S01]  /*10850*/  FFMA.FTZ R94, R94, R101, R104 ;  /* 0x000000655e5e7223 */ /* 0x000fe20000010068 */
[----:B------:R-:W-:Y:S02]  /*10860*/  HADD2.F32 R93, -RZ, R93.H0_H0 ;  /* 0x2000005dff5d7230 */ /* 0x000fe40000004100 */
[-C--:B------:R-:W-:Y:S01]  /*10870*/  FMUL.FTZ R104, R65, R92.reuse ;  /* 0x0000005c41687220 */ /* 0x080fe20000410000 */
[----:B------:R-:W-:Y:S01]  /*10880*/  FFMA.FTZ R65, R95, R92, -R102 ;  /* 0x0000005c5f417223 */ /* 0x000fe20000010866 */
[----:B------:R-:W-:-:S02]  /*10890*/  HADD2.F32 R102, -RZ, R45.H0_H0 ;  /* 0x2000002dff667230 */ /* 0x000fc40000004100 */
[C---:B------:R-:W-:Y:S01]  /*108a0*/  FMUL.FTZ R45, R97.reuse, R91 ;  /* 0x0000005b612d7220 */ /* 0x040fe20000410000 */
[----:B------:R-:W-:Y:S02]  /*108b0*/  HADD2.F32 R67, -RZ, R67.H1_H1 ;  /* 0x30000043ff437230 */ /* 0x000fe40000004100 */
[-C--:B------:R-:W-:Y:S01]  /*108c0*/  FMUL.FTZ R106, R97, R93.reuse ;  /* 0x0000005d616a7220 */ /* 0x080fe20000410000 */
[----:B------:R-:W-:Y:S02]  /*108d0*/  HADD2.F32 R92, -RZ, R46.H0_H0 ;  /* 0x2000002eff5c7230 */ /* 0x000fe40000004100 */
[----:B------:R-:W-:Y:S01]  /*108e0*/  FFMA.FTZ R46, R95, R100, R104 ;  /* 0x000000645f2e7223 */ /* 0x000fe20000010068 */
[C---:B------:R-:W-:Y:S01]  /*108f0*/  FFMA.FTZ R45, R96.reuse, R93, -R45 ;  /* 0x0000005d602d7223 */ /* 0x040fe2000001082d */
[----:B------:R-:W-:Y:S01]  /*10900*/  FFMA.FTZ R96, R96, R91, R106 ;  /* 0x0000005b60607223 */ /* 0x000fe2000001006a */
[C---:B------:R-:W-:Y:S01]  /*10910*/  FMUL.FTZ R104, R67.reuse, R102 ;  /* 0x0000006643687220 */ /* 0x040fe20000410000 */
[----:B------:R-:W-:Y:S01]  /*10920*/  FMUL.FTZ R100, R67, R92 ;  /* 0x0000005c43647220 */ /* 0x000fe20000410000 */
[----:B------:R-:W-:-:S02]  /*10930*/  HADD2.F32 R64, -RZ, R64.H1_H1 ;  /* 0x30000040ff407230 */ /* 0x000fc40000004100 */
[----:B------:R-:W-:Y:S02]  /*10940*/  HADD2.F32 R66, -RZ, R66.H1_H1 ;  /* 0x30000042ff427230 */ /* 0x000fe40000004100 */
[C---:B------:R-:W-:Y:S01]  /*10950*/  FFMA.FTZ R100, R63.reuse, R102, -R100 ;  /* 0x000000663f647223 */ /* 0x040fe20000010864 */
[----:B------:R-:W-:Y:S02]  /*10960*/  HADD2.F32 R67, -RZ, R33.H0_H0 ;  /* 0x20000021ff437230 */ /* 0x000fe40000004100 */
[----:B------:R-:W-:Y:S01]  /*10970*/  FFMA.FTZ R95, R63, R92, R104 ;  /* 0x0000005c3f5f7223 */ /* 0x000fe20000010068 */
[----:B------:R-:W-:Y:S02]  /*10980*/  HADD2.F32 R91, -RZ, R35.H0_H0 ;  /* 0x20000023ff5b7230 */ /* 0x000fe40000004100 */
[----:B------:R-:W-:Y:S02]  /*10990*/  HADD2.F32 R33, -RZ, R32.H0_H0 ;  /* 0x20000020ff217230 */ /* 0x000fe40000004100 */
[----:B------:R-:W-:Y:S01]  /*109a0*/  FMUL.FTZ R63, R64, R67 ;  /* 0x00000043403f7220 */ /* 0x000fe20000410000 */
[----:B------:R-:W-:-:S02]  /*109b0*/  HADD2.F32 R35, -RZ, R34.H0_H0 ;  /* 0x20000022ff237230 */ /* 0x000fc40000004100 */
[----:B------:R-:W-:Y:S01]  /*109c0*/  FMUL.FTZ R93, R66, R91 ;  /* 0x0000005b425d7220 */ /* 0x000fe20000410000 */
[----:B------:R-:W-:Y:S02]  /*109d0*/  HADD2.F32 R60, -RZ, R60.H1_H1 ;  /* 0x3000003cff3c7230 */ /* 0x000fe40000004100 */
[----:B------:R-:W-:Y:S01]  /*109e0*/  FMUL.FTZ R64, R64, R33 ;  /* 0x0000002140407220 */ /* 0x000fe20000410000 */
[----:B------:R-:W-:Y:S02]  /*109f0*/  HADD2.F32 R62, -RZ, R62.H1_H1 ;  /* 0x3000003eff3e7230 */ /* 0x000fe40000004100 */
        /* <DEDUP_REMOVED lines=15> */
.L_x_1735:
[----:B------:R-:W-:Y:S05]  /*10af0*/  BSYNC B2 ;  /* 0x0000000000027941 */ /* 0x000fea0003800000 */
.L_x_1734:
[----:B------:R-:W-:Y:S04]  /*10b00*/  BSSY B2, `(.L_x_1736) ;  /* 0x0000061000027945 */ /* 0x000fe80003800000 */
[----:B------:R-:W-:Y:S05]  /*10b10*/  @P1 BRA `(.L_x_1737) ;  /* 0x00000004007c1947 */ /* 0x000fea0003800000 */
[----:B------:R-:W2:Y:S01]  /*10b20*/  LDL R95, [R1+0x44] ;  /* 0x00004400015f7983 */ /* 0x000ea20000100800 */
[----:B-1----:R-:W-:Y:S01]  /*10b30*/  LEA.HI R32, R75, R170, RZ, 0x1d ;  /* 0x000000aa4b207211 */ /* 0x002fe200078fe8ff */
[----:B------:R-:W-:Y:S01]  /*10b40*/  HADD2.F32 R84, -RZ, R88.H1_H1 ;  /* 0x30000058ff547230 */ /* 0x000fe20000004100 */
[--C-:B------:R-:W-:Y:S01]  /*10b50*/  SHF.R.U64 R28, R28, 0x10, R29.reuse ;  /* 0x000000101c1c7819 */ /* 0x100fe2000000121d */
[--C-:B------:R-:W-:Y:S01]  /*10b60*/  HADD2.F32 R90, -RZ, R86.reuse.H1_H1 ;  /* 0x30000056ff5a7230 */ /* 0x100fe20000004100 */
[----:B------:R-:W-:Y:S01]  /*10b70*/  SHF.R.S32.HI R33, RZ, 0x1f, R32 ;  /* 0x0000001fff217819 */ /* 0x000fe20000011420 */
[----:B------:R-:W-:Y:S01]  /*10b80*/  IMAD.SHL.U32 R34, R32, 0x8, RZ ;  /* 0x0000000820227824 */ /* 0x000fe200078e00ff */
[----:B------:R-:W-:Y:S01]  /*10b90*/  SHF.R.U32.HI R85, RZ, 0x10, R29 ;  /* 0x00000010ff557819 */ /* 0x000fe2000001161d */
[----:B------:R-:W-:Y:S01]  /*10ba0*/  HADD2.F32 R86, -RZ, R86.H0_H0 ;  /* 0x20000056ff567230 */ /* 0x000fe20000004100 */
[----:B------:R-:W-:Y:S01]  /*10bb0*/  LEA.HI R32, R33, R32, RZ, 0x3 ;  /* 0x0000002021207211 */ /* 0x000fe200078f18ff */
[----:B------:R-:W-:Y:S01]  /*10bc0*/  HADD2.F32 R88, -RZ, R88.H0_H0 ;  /* 0x20000058ff587230 */ /* 0x000fe20000004100 */
[----:B------:R-:W-:Y:S01]  /*10bd0*/  LOP3.LUT R33, R185, 0x38, R34, 0xf8, !PT ;  /* 0x00000038b9217812 */ /* 0x000fe200078ef822 */
[----:B------:R-:W-:Y:S01]  /*10be0*/  HADD2.F32 R85, -RZ, R85.H0_H0 ;  /* 0x20000055ff557230 */ /* 0x000fe20000004100 */
[----:B------:R-:W-:Y:S01]  /*10bf0*/  SHF.R.U64 R29, R40, 0x10, R41 ;  /* 0x00000010281d7819 */ /* 0x000fe20000001229 */
[----:B------:R-:W-:Y:S01]  /*10c00*/  IMAD.SHL.U32 R32, R32, 0x400, RZ ;  /* 0x0000040020207824 */ /* 0x000fe200078e00ff */
[----:B------:R-:W-:-:S02]  /*10c10*/  LOP3.LUT R45, R33, R186, RZ, 0x3c, !PT ;  /* 0x000000ba212d7212 */ /* 0x000fc400078e3cff */
[--C-:B------:R-:W-:Y:S02]  /*10c20*/  SHF.R.U64 R30, R30, 0x10, R31.reuse ;  /* 0x000000101e1e7819 */ /* 0x100fe4000000121f */
[----:B------:R-:W-:Y:S02]  /*10c30*/  LOP3.LUT R44, R32, 0x7fffe000, RZ, 0xc0, !PT ;  /* 0x7fffe000202c7812 */ /* 0x000fe400078ec0ff */
[----:B------:R-:W-:Y:S02]  /*10c40*/  SHF.R.U32.HI R40, RZ, 0x10, R31 ;  /* 0x00000010ff287819 */ /* 0x000fe4000001161f */
[----:B------:R-:W-:Y:S02]  /*10c50*/  IADD3 R45, R45, R44, R187 ;  /* 0x0000002c2d2d7210 */ /* 0x000fe40007ffe0bb */
[----:B------:R-:W-:Y:S01]  /*10c60*/  SHF.R.U64 R31, R42, 0x10, R43 ;  /* 0x000000102a1f7819 */ /* 0x000fe2000000122b */
[----:B------:R-:W-:Y:S01]  /*10c70*/  HADD2.F32 R40, -RZ, R40.H0_H0 ;  /* 0x20000028ff287230 */ /* 0x000fe20000004100 */
[----:B------:R-:W-:Y:S01]  /*10c80*/  SHF.R.U32.HI R91, RZ, 0x10, R41 ;  /* 0x00000010ff5b7819 */ /* 0x000fe20000011629 */
[----:B------:R-:W-:Y:S01]  /*10c90*/  IMAD R60, R45, 0x2, R2 ;  /* 0x000000022d3c7824 */ /* 0x000fe200078e0202 */
[----:B------:R-:W-:-:S03]  /*10ca0*/  SHF.R.U32.HI R42, RZ, 0x10, R43 ;  /* 0x00000010ff2a7819 */ /* 0x000fc6000001162b */
[----:B------:R-:W-:Y:S01]  /*10cb0*/  HADD2.F32 R91, -RZ, R91.H0_H0 ;  /* 0x2000005bff5b7230 */ /* 0x000fe20000004100 */
[----:B------:R-:W1:Y:S01]  /*10cc0*/  LDS.128 R44, [R60+0xc400] ;  /* 0x00c400003c2c7984 */ /* 0x000e620000000c00 */
[----:B------:R-:W-:Y:S02]  /*10cd0*/  HADD2.F32 R42, -RZ, R42.H0_H0 ;  /* 0x2000002aff2a7230 */ /* 0x000fe40000004100 */
[--C-:B-1----:R-:W-:Y:S02]  /*10ce0*/  HADD2.F32 R43, -RZ, R45.reuse.H0_H0 ;  /* 0x2000002dff2b7230 */ /* 0x102fe40000004100 */
[----:B------:R-:W-:Y:S02]  /*10cf0*/  HADD2.F32 R64, -RZ, R45.H1_H1 ;  /* 0x3000002dff407230 */ /* 0x000fe40000004100 */
[----:B------:R-:W-:Y:S02]  /*10d00*/  HADD2.F32 R65, -RZ, R44.H0_H0 ;  /* 0x2000002cff417230 */ /* 0x000fe40000004100 */
[C---:B------:R-:W-:Y:S01]  /*10d10*/  FMUL.FTZ R92, R43.reuse, R90 ;  /* 0x0000005a2b5c7220 */ /* 0x040fe20000410000 */
[----:B------:R-:W-:Y:S01]  /*10d20*/  FMUL.FTZ R94, R43, R84 ;  /* 0x000000542b5e7220 */ /* 0x000fe20000410000 */
[----:B------:R-:W-:Y:S01]  /*10d30*/  FMUL.FTZ R93, R64, R91 ;  /* 0x0000005b405d7220 */ /* 0x000fe20000410000 */
[----:B------:R-:W-:-:S02]  /*10d40*/  HADD2.F32 R67, -RZ, R46.H0_H0 ;  /* 0x2000002eff437230 */ /* 0x000fc40000004100 */
[--C-:B------:R-:W-:Y:S02]  /*10d50*/  HADD2.F32 R62, -RZ, R47.reuse.H0_H0 ;  /* 0x2000002fff3e7230 */ /* 0x100fe40000004100 */
[----:B------:R-:W-:Y:S02]  /*10d60*/  HADD2.F32 R47, -RZ, R47.H1_H1 ;  /* 0x3000002fff2f7230 */ /* 0x000fe40000004100 */
[----:B------:R-:W-:Y:S02]  /*10d70*/  HADD2.F32 R44, -RZ, R44.H1_H1 ;  /* 0x3000002cff2c7230 */ /* 0x000fe40000004100 */
[----:B------:R-:W-:Y:S01]  /*10d80*/  HADD2.F32 R46, -RZ, R46.H1_H1 ;  /* 0x3000002eff2e7230 */ /* 0x000fe20000004100 */
[----:B--2---:R-:W1:Y:S02]  /*10d90*/  LDS.128 R32, [R95] ;  /* 0x000000005f207984 */ /* 0x004e640000000c00 */
[--C-:B-1----:R-:W-:Y:S02]  /*10da0*/  HADD2.F32 R63, -RZ, R33.reuse.H0_H0 ;  /* 0x20000021ff3f7230 */ /* 0x102fe40000004100 */
[----:B------:R-:W-:-:S02]  /*10db0*/  HADD2.F32 R66, -RZ, R33.H1_H1 ;  /* 0x30000021ff427230 */ /* 0x000fc40000004100 */
[----:B0-----:R-:W-:Y:S02]  /*10dc0*/  HADD2.F32 R61, -RZ, R32.H0_H0 ;  /* 0x20000020ff3d7230 */ /* 0x001fe40000004100 */
[C---:B------:R-:W-:Y:S01]  /*10dd0*/  FFMA.FTZ R43, R63.reuse, R84, -R92 ;  /* 0x000000543f2b7223 */ /* 0x040fe2000001085c */
[----:B------:R-:W-:Y:S01]  /*10de0*/  FFMA.FTZ R45, R63, R90, R94 ;  /* 0x0000005a3f2d7223 */ /* 0x000fe2000001005e */
[-C--:B------:R-:W-:Y:S01]  /*10df0*/  FMUL.FTZ R63, R64, R85.reuse ;  /* 0x00000055403f7220 */ /* 0x080fe20000410000 */
[C---:B------:R-:W-:Y:S01]  /*10e00*/  FMUL.FTZ R84, R65.reuse, R86 ;  /* 0x0000005641547220 */ /* 0x040fe20000410000 */
[----:B------:R-:W-:Y:S02]  /*10e10*/  HADD2.F32 R90, -RZ, R87.H0_H0 ;  /* 0x20000057ff5a7230 */ /* 0x000fe40000004100 */
[-C--:B------:R-:W-:Y:S01]  /*10e20*/  FMUL.FTZ R65, R65, R88.reuse ;  /* 0x0000005841417220 */ /* 0x080fe20000410000 */
[C---:B------:R-:W-:Y:S01]  /*10e30*/  FFMA.FTZ R64, R66.reuse, R85, -R93 ;  /* 0x0000005542407223 */ /* 0x040fe2000001085d */
[----:B------:R-:W-:Y:S01]  /*10e40*/  FFMA.FTZ R66, R66, R91, R63 ;  /* 0x0000005b42427223 */ /* 0x000fe2000001003f */
[----:B------:R-:W-:Y:S01]  /*10e50*/  FFMA.FTZ R63, R61, R88, -R84 ;  /* 0x000000583d3f7223 */ /* 0x000fe20000010854 */
[----:B------:R-:W-:-:S02]  /*10e60*/  HADD2.F32 R33, -RZ, R34.H0_H0 ;  /* 0x20000022ff217230 */ /* 0x000fc40000004100 */
[----:B------:R-:W-:Y:S01]  /*10e70*/  FFMA.FTZ R61, R61, R86, R65 ;  /* 0x000000563d3d7223 */ /* 0x000fe20000010041 */
[----:B------:R-:W-:Y:S02]  /*10e80*/  HADD2.F32 R84, -RZ, R89.H0_H0 ;  /* 0x20000059ff547230 */ /* 0x000fe40000004100 */
[----:B------:R-:W-:Y:S01]  /*10e90*/  FMUL.FTZ R86, R67, R90 ;  /* 0x0000005a43567220 */ /* 0x000fe20000410000 */
[----:B------:R-:W-:Y:S02]  /*10ea0*/  HADD2.F32 R87, -RZ, R87.H1_H1 ;  /* 0x30000057ff577230 */ /* 0x000fe40000004100 */
[----:B------:R-:W-:Y:S01]  /*10eb0*/  FMUL.FTZ R92, R47, R40 ;  /* 0x000000282f5c7220 */ /* 0x000fe20000410000 */
[----:B------:R-:W-:Y:S02]  /*10ec0*/  HADD2.F32 R89, -RZ, R89.H1_H1 ;  /* 0x30000059ff597230 */ /* 0x000fe40000004100 */
[-C--:B------:R-:W-:Y:S01]  /*10ed0*/  FMUL.FTZ R88, R67, R84.reuse ;  /* 0x0000005443587220 */ /* 0x080fe20000410000 */
[----:B------:R-:W-:Y:S01]  /*10ee0*/  FFMA.FTZ R86, R33, R84, -R86 ;  /* 0x0000005421567223 */ /* 0x000fe20000010856 */
[----:B------:R-:W-:-:S02]  /*10ef0*/  HADD2.F32 R41, -RZ, R35.H0_H0 ;  /* 0x20000023ff297230 */ /* 0x000fc40000004100 */
[C---:B------:R-:W-:Y:S01]  /*10f00*/  FMUL.FTZ R84, R62.reuse, R87 ;  /* 0x000000573e547220 */ /* 0x040fe20000410000 */
[-C--:B------:R-:W-:Y:S01]  /*10f10*/  FMUL.FTZ R62, R62, R89.reuse ;  /* 0x000000593e3e7220 */ /* 0x080fe20000410000 */
[----:B------:R-:W-:Y:S02]  /*10f20*/  HADD2.F32 R35, -RZ, R35.H1_H1 ;  /* 0x30000023ff237230 */ /* 0x000fe40000004100 */
[----:B------:R-:W-:Y:S01]  /*10f30*/  FFMA.FTZ R88, R33, R90, R88 ;  /* 0x0000005a21587223 */ /* 0x000fe20000010058 */
[C---:B------:R-:W-:Y:S01]  /*10f40*/  FFMA.FTZ R84, R41.reuse, R89, -R84 ;  /* 0x0000005929547223 */ /* 0x040fe20000010854 */
[----:B------:R-:W-:Y:S01]  /*10f50*/  FFMA.FTZ R62, R41, R87, R62 ;  /* 0x00000057293e7223 */ /* 0x000fe2000001003e */
[-C--:B------:R-:W-:Y:S01]  /*10f60*/  FMUL.FTZ R90, R47, R42.reuse ;  /* 0x0000002a2f5a7220 */ /* 0x080fe20000410000 */
[----:B------:R-:W-:Y:S02]  /*10f70*/  HADD2.F32 R33, -RZ, R29.H0_H0 ;  /* 0x2000001dff217230 */ /* 0x000fe40000004100 */
[----:B------:R-:W-:Y:S01]  /*10f80*/  FFMA.FTZ R67, R35, R42, R92 ;  /* 0x0000002a23437223 */ /* 0x000fe2000001005c */
[----:B------:R-:W-:-:S02]  /*10f90*/  HADD2.F32 R41, -RZ, R31.H0_H0 ;  /* 0x2000001fff297230 */ /* 0x000fc40000004100 */
[----:B------:R-:W-:Y:S01]  /*10fa0*/  FFMA.FTZ R65, R35, R40, -R90 ;  /* 0x0000002823417223 */ /* 0x000fe2000001085a */
[----:B------:R-:W-:Y:S02]  /*10fb0*/  HADD2.F32 R29, -RZ, R28.H0_H0 ;  /* 0x2000001cff1d7230 */ /* 0x000fe40000004100 */
[----:B------:R-:W-:Y:S01]  /*10fc0*/  FMUL.FTZ R35, R44, R33 ;  /* 0x000000212c237220 */ /* 0x000fe20000410000 */
[----:B------:R-:W-:Y:S02]  /*10fd0*/  HADD2.F32 R31, -RZ, R30.H0_H0 ;  /* 0x2000001eff1f7230 */ /* 0x000fe40000004100 */
[----:B------:R-:W-:Y:S01]  /*10fe0*/  FMUL.FTZ R47, R46, R41 ;  /* 0x000000292e2f7220 */ /* 0x000fe20000410000 */
[----:B------:R-:W-:Y:S02]  /*10ff0*/  HADD2.F32 R32, -RZ, R32.H1_H1 ;  /* 0x30000020ff207230 */ /* 0x000fe40000004100 */
[----:B------:R-:W-:Y:S01]  /*11000*/  FMUL.FTZ R44, R44, R29 ;  /* 0x0000001d2c2c7220 */ /* 0x000fe20000410000 */
[----:B------:R-:W-:-:S02]  /*11010*/  HADD2.F32 R34, -RZ, R34.H1_H1 ;  /* 0x30000022ff227230 */ /* 0x000fc40000004100 */
[----:B------:R-:W-:Y:S01]  /*11020*/  FMUL.FTZ R46, R46, R31 ;  /* 0x0000001f2e2e7220 */ /* 0x000fe20000410000 */
[C---:B------:R-:W-:Y:S01]  /*11030*/  FFMA.FTZ R28, R32.reuse, R29, -R35 ;  /* 0x0000001d201c7223 */ /* 0x040fe20000010823 */
[----:B------:R-:W-:Y:S01]  /*11040*/  FFMA.FTZ R32, R32, R33, R44 ;  /* 0x0000002120207223 */ /* 0x000fe2000001002c */
[C---:B------:R-:W-:Y:S01]  /*11050*/  FFMA.FTZ R47, R34.reuse, R31, -R47 ;  /* 0x0000001f222f7223 */ /* 0x040fe2000001082f */
[----:B------:R-:W-:Y:S01]  /*11060*/  FFMA.FTZ R41, R34, R41, R46 ;  /* 0x0000002922297223 */ /* 0x000fe2000001002e */
[----:B------:R-:W-:Y:S02]  /*11070*/  F2FP.F16.F32.PACK_AB R31, R65, R84 ;  /* 0x00000054411f723e */ /* 0x000fe400000000ff */
        /* <DEDUP_REMOVED lines=9> */
.L_x_1737:
[----:B------:R-:W-:Y:S05]  /*11110*/  BSYNC B2 ;  /* 0x0000000000027941 */ /* 0x000fea0003800000 */
.L_x_1736:
[----:B------:R-:W-:Y:S05]  /*11120*/  @P2 BRA `(.L_x_1733) ;  /* 0x00000004007c2947 */ /* 0x000fea0003800000 */
[----:B------:R-:W3:Y:S01]  /*11130*/  LDL R67, [R1+0x3c] ;  /* 0x00003c0001437983 */ /* 0x000ee20000100800 */
[----:B------:R-:W-:Y:S01]  /*11140*/  LEA.HI R75, R75, R171, RZ, 0x1d ;  /* 0x000000ab4b4b7211 */ /* 0x000fe200078fe8ff */
[----:B--2---:R-:W-:Y:S01]  /*11150*/  HADD2.F32 R60, -RZ, R77.H0_H0 ;  /* 0x2000004dff3c7230 */ /* 0x004fe20000004100 */
[----:B------:R-:W-:Y:S01]  /*11160*/  SHF.R.U64 R24, R24, 0x10, R25 ;  /* 0x0000001018187819 */ /* 0x000fe20000001219 */
[--C-:B-1----:R-:W-:Y:S01]  /*11170*/  HADD2.F32 R46, -RZ, R78.reuse.H1_H1 ;  /* 0x3000004eff2e7230 */ /* 0x102fe20000004100 */
[----:B------:R-:W-:Y:S01]  /*11180*/  SHF.R.S32.HI R30, RZ, 0x1f, R75 ;  /* 0x0000001fff1e7819 */ /* 0x000fe2000001144b */
[----:B------:R-:W-:Y:S01]  /*11190*/  IMAD.SHL.U32 R28, R75, 0x8, RZ ;  /* 0x000000084b1c7824 */ /* 0x000fe200078e00ff */
[----:B------:R-:W-:Y:S01]  /*111a0*/  SHF.R.U32.HI R45, RZ, 0x10, R25 ;  /* 0x00000010ff2d7819 */ /* 0x000fe20000011619 */
[----:B------:R-:W-:Y:S01]  /*111b0*/  HADD2.F32 R78, -RZ, R78.H0_H0 ;  /* 0x2000004eff4e7230 */ /* 0x000fe20000004100 */
[----:B------:R-:W-:Y:S02]  /*111c0*/  LEA.HI R30, R30, R75, RZ, 0x3 ;  /* 0x0000004b1e1e7211 */ /* 0x000fe400078f18ff */
[----:B------:R-:W-:Y:S01]  /*111d0*/  LOP3.LUT R29, R185, 0x38, R28, 0xf8, !PT ;  /* 0x00000038b91d7812 */ /* 0x000fe200078ef81c */
[----:B------:R-:W-:Y:S01]  /*111e0*/  HADD2.F32 R45, -RZ, R45.H0_H0 ;  /* 0x2000002dff2d7230 */ /* 0x000fe20000004100 */
[----:B------:R-:W-:-:S02]  /*111f0*/  SHF.L.U32 R30, R30, 0xa, RZ ;  /* 0x0000000a1e1e7819 */ /* 0x000fc400000006ff */
[----:B------:R-:W-:Y:S02]  /*11200*/  LOP3.LUT R33, R29, R186, RZ, 0x3c, !PT ;  /* 0x000000ba1d217212 */ /* 0x000fe400078e3cff */
[----:B------:R-:W-:Y:S02]  /*11210*/  LOP3.LUT R32, R30, 0x7fffe000, RZ, 0xc0, !PT ;  /* 0x7fffe0001e207812 */ /* 0x000fe400078ec0ff */
[----:B------:R-:W-:Y:S02]  /*11220*/  SHF.R.U64 R25, R26, 0x10, R27 ;  /* 0x000000101a197819 */ /* 0x000fe4000000121b */
[----:B------:R-:W-:Y:S02]  /*11230*/  IADD3 R33, R33, R32, R187 ;  /* 0x0000002021217210 */ /* 0x000fe40007ffe0bb */
[--C-:B------:R-:W-:Y:S01]  /*11240*/  SHF.R.U64 R36, R36, 0x10, R37.reuse ;  /* 0x0000001024247819 */ /* 0x100fe20000001225 */
[----:B------:R-:W-:Y:S01]  /*11250*/  HADD2.F32 R25, -RZ, R25.H0_H0 ;  /* 0x20000019ff197230 */ /* 0x000fe20000004100 */
[----:B------:R-:W-:Y:S01]  /*11260*/  SHF.R.U32.HI R47, RZ, 0x10, R37 ;  /* 0x00000010ff2f7819 */ /* 0x000fe20000011625 */
[----:B------:R-:W-:Y:S01]  /*11270*/  IMAD R40, R33, 0x2, R2 ;  /* 0x0000000221287824 */ /* 0x000fe200078e0202 */
[----:B------:R-:W-:-:S02]  /*11280*/  SHF.R.U64 R26, R38, 0x10, R39 ;  /* 0x00000010261a7819 */ /* 0x000fc40000001227 */
[----:B------:R-:W-:Y:S01]  /*11290*/  SHF.R.U32.HI R65, RZ, 0x10, R27 ;  /* 0x00000010ff417819 */ /* 0x000fe2000001161b */
[----:B------:R-:W-:Y:S01]  /*112a0*/  HADD2.F32 R47, -RZ, R47.H0_H0 ;  /* 0x2000002fff2f7230 */ /* 0x000fe20000004100 */
[----:B------:R-:W1:Y:S01]  /*112b0*/  LDS.128 R32, [R40+0xc400] ;  /* 0x00c4000028207984 */ /* 0x000e620000000c00 */
[----:B------:R-:W-:Y:S01]  /*112c0*/  SHF.R.U32.HI R63, RZ, 0x10, R39 ;  /* 0x00000010ff3f7819 */ /* 0x000fe20000011627 */
[----:B-1----:R-:W-:Y:S02]  /*112d0*/  HADD2.F32 R42, -RZ, R33.H1_H1 ;  /* 0x30000021ff2a7230 */ /* 0x002fe40000004100 */
[----:B------:R-:W-:Y:S02]  /*112e0*/  HADD2.F32 R43, -RZ, R34.H0_H0 ;  /* 0x20000022ff2b7230 */ /* 0x000fe40000004100 */
[--C-:B------:R-:W-:Y:S02]  /*112f0*/  HADD2.F32 R44, -RZ, R35.reuse.H0_H0 ;  /* 0x20000023ff2c7230 */ /* 0x100fe40000004100 */
[----:B0-----:R-:W-:Y:S01]  /*11300*/  FMUL.FTZ R61, R42, R47 ;  /* 0x0000002f2a3d7220 */ /* 0x001fe20000410000 */
[----:B------:R-:W-:-:S02]  /*11310*/  HADD2.F32 R35, -RZ, R35.H1_H1 ;  /* 0x30000023ff237230 */ /* 0x000fc40000004100 */
[----:B------:R-:W-:Y:S01]  /*11320*/  HADD2.F32 R34, -RZ, R34.H1_H1 ;  /* 0x30000022ff227230 */ /* 0x000fe20000004100 */
[----:B---3--:R-:W0:Y:S02]  /*11330*/  LDS.128 R28, [R67] ;  /* 0x00000000431c7984 */ /* 0x008e240000000c00 */
[--C-:B0-----:R-:W-:Y:S02]  /*11340*/  HADD2.F32 R37, -RZ, R29.reuse.H0_H0 ;  /* 0x2000001dff257230 */ /* 0x101fe40000004100 */
[----:B------:R-:W-:Y:S02]  /*11350*/  HADD2.F32 R38, -RZ, R29.H1_H1 ;  /* 0x3000001dff267230 */ /* 0x000fe40000004100 */
[----:B------:R-:W-:Y:S02]  /*11360*/  HADD2.F32 R29, -RZ, R33.H0_H0 ;  /* 0x20000021ff1d7230 */ /* 0x000fe40000004100 */
[----:B------:R-:W-:Y:S02]  /*11370*/  HADD2.F32 R33, -RZ, R32.H0_H0 ;  /* 0x20000020ff217230 */ /* 0x000fe40000004100 */
[----:B------:R-:W-:-:S02]  /*11380*/  HADD2.F32 R27, -RZ, R28.H0_H0 ;  /* 0x2000001cff1b7230 */ /* 0x000fc40000004100 */
[C---:B------:R-:W-:Y:S01]  /*11390*/  FMUL.FTZ R62, R29.reuse, R60 ;  /* 0x0000003c1d3e7220 */ /* 0x040fe20000410000 */
[-C--:B------:R-:W-:Y:S01]  /*113a0*/  FMUL.FTZ R64, R29, R46.reuse ;  /* 0x0000002e1d407220 */ /* 0x080fe20000410000 */
[----:B------:R-:W-:Y:S02]  /*113b0*/  HADD2.F32 R39, -RZ, R30.H0_H0 ;  /* 0x2000001eff277230 */ /* 0x000fe40000004100 */
[C---:B------:R-:W-:Y:S01]  /*113c0*/  FFMA.FTZ R29, R37.reuse, R46, -R62 ;  /* 0x0000002e251d7223 */ /* 0x040fe2000001083e */
[----:B------:R-:W-:Y:S02]  /*113d0*/  HADD2.F32 R46, -RZ, R77.H1_H1 ;  /* 0x3000004dff2e7230 */ /* 0x000fe40000004100 */
[----:B------:R-:W-:Y:S01]  /*113e0*/  FFMA.FTZ R64, R37, R60, R64 ;  /* 0x0000003c25407223 */ /* 0x000fe20000010040 */
[-C--:B------:R-:W-:Y:S01]  /*113f0*/  FMUL.FTZ R37, R42, R45.reuse ;  /* 0x0000002d2a257220 */ /* 0x080fe20000410000 */
[----:B------:R-:W-:Y:S02]  /*11400*/  HADD2.F32 R42, -RZ, R76.H1_H1 ;  /* 0x3000004cff2a7230 */ /* 0x000fe40000004100 */
[C---:B------:R-:W-:Y:S01]  /*11410*/  FFMA.FTZ R62, R38.reuse, R45, -R61 ;  /* 0x0000002d263e7223 */ /* 0x040fe2000001083d */
[C---:B------:R-:W-:Y:S01]  /*11420*/  FMUL.FTZ R60, R33.reuse, R46 ;  /* 0x0000002e213c7220 */ /* 0x040fe20000410000 */
[----:B------:R-:W-:Y:S01]  /*11430*/  FMUL.FTZ R33, R33, R78 ;  /* 0x0000004e21217220 */ /* 0x000fe20000410000 */
[----:B------:R-:W-:Y:S01]  /*11440*/  FFMA.FTZ R47, R38, R47, R37 ;  /* 0x0000002f262f7223 */ /* 0x000fe20000010025 */
[----:B------:R-:W-:-:S02]  /*11450*/  HADD2.F32 R38, -RZ, R79.H0_H0 ;  /* 0x2000004fff267230 */ /* 0x000fc40000004100 */
[C---:B------:R-:W-:Y:S01]  /*11460*/  FFMA.FTZ R60, R27.reuse, R78, -R60 ;  /* 0x0000004e1b3c7223 */ /* 0x040fe2000001083c */
[----:B------:R-:W-:Y:S01]  /*11470*/  FFMA.FTZ R37, R27, R46, R33 ;  /* 0x0000002e1b257223 */ /* 0x000fe20000010021 */
[C---:B------:R-:W-:Y:S01]  /*11480*/  FMUL.FTZ R46, R43.reuse, R42 ;  /* 0x0000002a2b2e7220 */ /* 0x040fe20000410000 */
[----:B------:R-:W-:Y:S02]  /*11490*/  HADD2.F32 R79, -RZ, R79.H1_H1 ;  /* 0x3000004fff4f7230 */ /* 0x000fe40000004100 */
[-C--:B------:R-:W-:Y:S01]  /*114a0*/  FMUL.FTZ R66, R43, R38.reuse ;  /* 0x000000262b427220 */ /* 0x080fe20000410000 */
[----:B------:R-:W-:Y:S02]  /*114b0*/  HADD2.F32 R76, -RZ, R76.H0_H0 ;  /* 0x2000004cff4c7230 */ /* 0x000fe40000004100 */
[----:B------:R-:W-:Y:S01]  /*114c0*/  FFMA.FTZ R43, R39, R38, -R46 ;  /* 0x00000026272b7223 */ /* 0x000fe2000001082e */
[----:B------:R-:W-:Y:S02]  /*114d0*/  HADD2.F32 R46, -RZ, R63.H0_H0 ;  /* 0x2000003fff2e7230 */ /* 0x000fe40000004100 */
[----:B------:R-:W-:Y:S01]  /*114e0*/  FMUL.FTZ R27, R44, R79 ;  /* 0x0000004f2c1b7220 */ /* 0x000fe20000410000 */
[----:B------:R-:W-:-:S02]  /*114f0*/  HADD2.F32 R38, -RZ, R65.H0_H0 ;  /* 0x20000041ff267230 */ /* 0x000fc40000004100 */
[----:B------:R-:W-:Y:S01]  /*11500*/  FMUL.FTZ R78, R44, R76 ;  /* 0x0000004c2c4e7220 */ /* 0x000fe20000410000 */
[--C-:B------:R-:W-:Y:S02]  /*11510*/  HADD2.F32 R41, -RZ, R31.reuse.H0_H0 ;  /* 0x2000001fff297230 */ /* 0x100fe40000004100 */
[----:B------:R-:W-:Y:S01]  /*11520*/  FFMA.FTZ R66, R39, R42, R66 ;  /* 0x0000002a27427223 */ /* 0x000fe20000010042 */
[----:B------:R-:W-:Y:S02]  /*11530*/  HADD2.F32 R31, -RZ, R31.H1_H1 ;  /* 0x3000001fff1f7230 */ /* 0x000fe40000004100 */
[C---:B------:R-:W-:Y:S01]  /*11540*/  FMUL.FTZ R42, R35.reuse, R46 ;  /* 0x0000002e232a7220 */ /* 0x040fe20000410000 */
[----:B------:R-:W-:Y:S01]  /*11550*/  FMUL.FTZ R44, R35, R38 ;  /* 0x00000026232c7220 */ /* 0x000fe20000410000 */
[----:B------:R-:W-:Y:S02]  /*11560*/  HADD2.F32 R32, -RZ, R32.H1_H1 ;  /* 0x30000020ff207230 */ /* 0x000fe40000004100 */
[----:B------:R-:W-:Y:S01]  /*11570*/  FFMA.FTZ R76, R41, R76, R27 ;  /* 0x0000004c294c7223 */ /* 0x000fe2000001001b */
[----:B------:R-:W-:-:S02]  /*11580*/  HADD2.F32 R33, -RZ, R36.H0_H0 ;  /* 0x20000024ff217230 */ /* 0x000fc40000004100 */
[----:B------:R-:W-:Y:S01]  /*11590*/  FFMA.FTZ R78, R41, R79, -R78 ;  /* 0x0000004f294e7223 */ /* 0x000fe2000001084e */
[----:B------:R-:W-:Y:S02]  /*115a0*/  HADD2.F32 R35, -RZ, R26.H0_H0 ;  /* 0x2000001aff237230 */ /* 0x000fe40000004100 */
[C---:B------:R-:W-:Y:S01]  /*115b0*/  FFMA.FTZ R45, R31.reuse, R38, -R42 ;  /* 0x000000261f2d7223 */ /* 0x040fe2000001082a */
[----:B------:R-:W-:Y:S02]  /*115c0*/  HADD2.F32 R27, -RZ, R24.H0_H0 ;  /* 0x20000018ff1b7230 */ /* 0x000fe40000004100 */
[----:B------:R-:W-:Y:S01]  /*115d0*/  FFMA.FTZ R61, R31, R46, R44 ;  /* 0x0000002e1f3d7223 */ /* 0x000fe2000001002c */
[----:B------:R-:W-:Y:S02]  /*115e0*/  HADD2.F32 R28, -RZ, R28.H1_H1 ;  /* 0x3000001cff1c7230 */ /* 0x000fe40000004100 */
[----:B------:R-:W-:Y:S01]  /*115f0*/  FMUL.FTZ R31, R32, R33 ;  /* 0x00000021201f7220 */ /* 0x000fe20000410000 */
[----:B------:R-:W-:-:S02]  /*11600*/  HADD2.F32 R30, -RZ, R30.H1_H1 ;  /* 0x3000001eff1e7230 */ /* 0x000fc40000004100 */
[----:B------:R-:W-:Y:S01]  /*11610*/  FMUL.FTZ R41, R34, R35 ;  /* 0x0000002322297220 */ /* 0x000fe20000410000 */
[----:B------:R-:W-:Y:S01]  /*11620*/  FMUL.FTZ R32, R32, R27 ;  /* 0x0000001b20207220 */ /* 0x000fe20000410000 */
[----:B------:R-:W-:Y:S01]  /*11630*/  FMUL.FTZ R34, R34, R25 ;  /* 0x0000001922227220 */ /* 0x000fe20000410000 */
[----:B------:R-:W-:Y:S01]  /*11640*/  FFMA.FTZ R39, R28, R27, -R31 ;  /* 0x0000001b1c277223 */ /* 0x000fe2000001081f */
[----:B------:R-:W-:Y:S01]  /*11650*/  FFMA.FTZ R26, R30, R25, -R41 ;  /* 0x000000191e1a7223 */ /* 0x000fe20000010829 */
[----:B------:R-:W-:Y:S01]  /*11660*/  FFMA.FTZ R28, R28, R33, R32 ;  /* 0x000000211c1c7223 */ /* 0x000fe20000010020 */
[----:B------:R-:W-:Y:S01]  /*11670*/  FFMA.FTZ R35, R30, R35, R34 ;  /* 0x000000231e237223 */ /* 0x000fe20000010022 */
[----:B------:R-:W-:Y:S02]  /*11680*/  F2FP.F16.F32.PACK_AB R27, R45, R78 ;  /* 0x0000004e2d1b723e */ /* 0x000fe400000000ff */
[----:B------:R-:W-:Y:S02]  /*11690*/  F2FP.F16.F32.PACK_AB R25, R62, R29 ;  /* 0x0000001d3e19723e */ /* 0x000fe400000000ff */
[----:B------:R-:W-:-:S02]  /*116a0*/  F2FP.F16.F32.PACK_AB R24, R39, R60 ;  /* 0x0000003c2718723e */ /* 0x000fc400000000ff */
[----:B------:R-:W-:Y:S02]  /*116b0*/  F2FP.F16.F32.PACK_AB R26, R26, R43 ;  /* 0x0000002b1a1a723e */ /* 0x000fe400000000ff */
[----:B------:R-:W-:Y:S02]  /*116c0*/  F2FP.F16.F32.PACK_AB R31, R61, R76 ;  /* 0x0000004c3d1f723e */ /* 0x000fe400000000ff */
[----:B------:R-:W-:Y:S01]  /*116d0*/  F2FP.F16.F32.PACK_AB R29, R47, R64 ;  /* 0x000000402f1d723e */ /* 0x000fe200000000ff */
[----:B------:R3:W-:Y:S01]  /*116e0*/  STS.128 [R67], R24 ;  /* 0x0000001843007388 */ /* 0x0007e20000000c00 */
[----:B------:R-:W-:Y:S02]  /*116f0*/  F2FP.F16.F32.PACK_AB R28, R28, R37 ;  /* 0x000000251c1c723e */ /* 0x000fe400000000ff */
[----:B------:R-:W-:-:S05]  /*11700*/  F2FP.F16.F32.PACK_AB R30, R35, R66 ;  /* 0x00000042231e723e */ /* 0x000fca00000000ff */
[----:B------:R3:W-:Y:S02]  /*11710*/  STS.128 [R40+0xc400], R28 ;  /* 0x00c4001c28007388 */ /* 0x0007e40000000c00 */
.L_x_1733:
[----:B------:R-:W-:Y:S05]  /*11720*/  BSYNC B1 ;  /* 0x0000000000017941 */ /* 0x000fea0003800000 */
.L_x_1732:
[----:B---3--:R-:W-:-:S05]  /*11730*/  VIADD R24, R174, 0x40 ;  /* 0x00000040ae187836 */ /* 0x008fca0000000000 */
[----:B------:R-:W-:-:S13]  /*11740*/  ISETP.GE.AND P0, PT, R24, R21, PT ;  /* 0x000000151800720c */ /* 0x000fda0003f06270 */
[----:B------:R-:W-:Y:S05]  /*11750*/  @P0 BRA `(.L_x_1713) ;  /* 0x0000001000a40947 */ /* 0x000fea0003800000 */
[----:B------:R-:W3:Y:S01]  /*11760*/  LDC R21, c[0x0][0x3f4] ;  /* 0x0000fd00ff157b82 */ /* 0x000ee20000000800 */
[----:B------:R-:W-:Y:S01]  /*11770*/  BSSY B1, `(.L_x_1738) ;  /* 0x0000065000017945 */ /* 0x000fe20003800000 */
[----:B0-----:R-:W-:Y:S02]  /*11780*/  SHF.R.U32.HI R61, RZ, 0x3, R181 ;  /* 0x00000003ff3d7819 */ /* 0x001fe400000116b5 */
[-C--:B---3--:R-:W-:Y:S02]  /*11790*/  ISETP.GE.AND P0, PT, R18, R21.reuse, PT ;  /* 0x000000151200720c */ /* 0x088fe40003f06270 */
[-C--:B------:R-:W-:Y:S02]  /*117a0*/  ISETP.GE.AND P1, PT, R167, R21.reuse, PT ;  /* 0x00000015a700720c */ /* 0x080fe40003f26270 */
[----:B------:R-:W-:-:S09]  /*117b0*/  ISETP.GE.AND P2, PT, R168, R21, PT ;  /* 0x00000015a800720c */ /* 0x000fd20003f46270 */
[----:B------:R-:W-:Y:S05]  /*117c0*/  @P0 BRA `(.L_x_1739) ;  /* 0x00000004007c0947 */ /* 0x000fea0003800000 */
[----:B------:R-:W3:Y:S01]  /*117d0*/  LDL R62, [R1+0x40] ;  /* 0x00004000013e7983 */ /* 0x000ee20000100800 */
[----:B------:R-:W-:Y:S01]  /*117e0*/  LEA.HI R24, R21, R209, RZ, 0x1d ;  /* 0x000000d115187211 */ /* 0x000fe200078fe8ff */
[----:B------:R-:W-:Y:S01]  /*117f0*/  HADD2.F32 R38, -RZ, R82.H1_H1 ;  /* 0x30000052ff267230 */ /* 0x000fe20000004100 */
[----:B------:R-:W-:Y:S01]  /*11800*/  SHF.R.U32.HI R37, RZ, 0x10, R5 ;  /* 0x00000010ff257819 */ /* 0x000fe20000011605 */
[--C-:B------:R-:W-:Y:S01]  /*11810*/  HADD2.F32 R40, -RZ, R80.reuse.H1_H1 ;  /* 0x30000050ff287230 */ /* 0x100fe20000004100 */
[----:B------:R-:W-:Y:S01]  /*11820*/  SHF.R.S32.HI R25, RZ, 0x1f, R24 ;  /* 0x0000001fff197819 */ /* 0x000fe20000011418 */
[----:B------:R-:W-:Y:S01]  /*11830*/  IMAD.SHL.U32 R26, R24, 0x8, RZ ;  /* 0x00000008181a7824 */ /* 0x000fe200078e00ff */
[----:B--2---:R-:W-:Y:S01]  /*11840*/  SHF.R.U64 R60, R48, 0x10, R49 ;  /* 0x00000010303c7819 */ /* 0x004fe20000001231 */
[----:B------:R-:W-:Y:S01]  /*11850*/  HADD2.F32 R37, -RZ, R37.H0_H0 ;  /* 0x20000025ff257230 */ /* 0x000fe20000004100 */
[----:B------:R-:W-:Y:S01]  /*11860*/  LEA.HI R25, R25, R24, RZ, 0x3 ;  /* 0x0000001819197211 */ /* 0x000fe200078f18ff */
[----:B------:R-:W-:Y:S01]  /*11870*/  HADD2.F32 R80, -RZ, R80.H0_H0 ;  /* 0x20000050ff507230 */ /* 0x000fe20000004100 */
[----:B------:R-:W-:Y:S01]  /*11880*/  LOP3.LUT R24, R181, 0x38, R26, 0xf8, !PT ;  /* 0x00000038b5187812 */ /* 0x000fe200078ef81a */
[----:B------:R-:W-:Y:S01]  /*11890*/  HADD2.F32 R82, -RZ, R82.H0_H0 ;  /* 0x20000052ff527230 */ /* 0x000fe20000004100 */
[----:B-1----:R-:W-:Y:S01]  /*118a0*/  SHF.R.U64 R47, R4, 0x10, R5 ;  /* 0x00000010042f7819 */ /* 0x002fe20000001205 */
[----:B------:R-:W-:Y:S01]  /*118b0*/  IMAD.SHL.U32 R25, R25, 0x400, RZ ;  /* 0x0000040019197824 */ /* 0x000fe200078e00ff */
[----:B------:R-:W-:-:S02]  /*118c0*/  LOP3.LUT R29, R24, R61, RZ, 0x3c, !PT ;  /* 0x0000003d181d7212 */ /* 0x000fc400078e3cff */
[----:B------:R-:W-:Y:S02]  /*118d0*/  SHF.R.U32.HI R49, RZ, 0x10, R49 ;  /* 0x00000010ff317819 */ /* 0x000fe40000011631 */
[----:B------:R-:W-:Y:S02]  /*118e0*/  LOP3.LUT R28, R25, 0x7fffe000, RZ, 0xc0, !PT ;  /* 0x7fffe000191c7812 */ /* 0x000fe400078ec0ff */
[--C-:B------:R-:W-:Y:S02]  /*118f0*/  SHF.R.U64 R48, R50, 0x10, R51.reuse ;  /* 0x0000001032307819 */ /* 0x100fe40000001233 */
[----:B------:R-:W-:Y:S02]  /*11900*/  IADD3 R29, R29, R28, R200 ;  /* 0x0000001c1d1d7210 */ /* 0x000fe40007ffe0c8 */
[----:B------:R-:W-:Y:S02]  /*11910*/  SHF.R.U32.HI R50, RZ, 0x10, R51 ;  /* 0x00000010ff327819 */ /* 0x000fe40000011633 */
[----:B------:R-:W-:-:S02]  /*11920*/  LEA R32, R29, R2, 0x1 ;  /* 0x000000021d207211 */ /* 0x000fc400078e08ff */
[--C-:B------:R-:W-:Y:S02]  /*11930*/  SHF.R.U32.HI R41, RZ, 0x10, R7.reuse ;  /* 0x00000010ff297819 */ /* 0x100fe40000011607 */
[----:B------:R-:W-:Y:S01]  /*11940*/  SHF.R.U64 R45, R6, 0x10, R7 ;  /* 0x00000010062d7819 */ /* 0x000fe20000001207 */
[----:B------:R-:W0:Y:S02]  /*11950*/  LDS.128 R28, [R32+0xc400] ;  /* 0x00c40000201c7984 */ /* 0x000e240000000c00 */
[--C-:B0-----:R-:W-:Y:S02]  /*11960*/  HADD2.F32 R33, -RZ, R29.reuse.H0_H0 ;  /* 0x2000001dff217230 */ /* 0x101fe40000004100 */
[----:B------:R-:W-:Y:S02]  /*11970*/  HADD2.F32 R34, -RZ, R29.H1_H1 ;  /* 0x3000001dff227230 */ /* 0x000fe40000004100 */
[----:B------:R-:W-:Y:S02]  /*11980*/  HADD2.F32 R29, -RZ, R28.H0_H0 ;  /* 0x2000001cff1d7230 */ /* 0x000fe40000004100 */
[C---:B------:R-:W-:Y:S01]  /*11990*/  FMUL.FTZ R42, R33.reuse, R40 ;  /* 0x00000028212a7220 */ /* 0x040fe20000410000 */
[----:B------:R-:W-:Y:S01]  /*119a0*/  FMUL.FTZ R44, R33, R38 ;  /* 0x00000026212c7220 */ /* 0x000fe20000410000 */
[----:B------:R-:W-:-:S02]  /*119b0*/  HADD2.F32 R33, -RZ, R49.H0_H0 ;  /* 0x20000031ff217230 */ /* 0x000fc40000004100 */
[----:B------:R-:W-:Y:S02]  /*119c0*/  HADD2.F32 R35, -RZ, R30.H0_H0 ;  /* 0x2000001eff237230 */ /* 0x000fe40000004100 */
[--C-:B------:R-:W-:Y:S02]  /*119d0*/  HADD2.F32 R36, -RZ, R31.reuse.H0_H0 ;  /* 0x2000001fff247230 */ /* 0x100fe40000004100 */
[----:B------:R-:W-:Y:S02]  /*119e0*/  HADD2.F32 R31, -RZ, R31.H1_H1 ;  /* 0x3000001fff1f7230 */ /* 0x000fe40000004100 */
[----:B------:R-:W-:Y:S02]  /*119f0*/  HADD2.F32 R28, -RZ, R28.H1_H1 ;  /* 0x3000001cff1c7230 */ /* 0x000fe40000004100 */
[----:B------:R-:W-:Y:S01]  /*11a00*/  HADD2.F32 R30, -RZ, R30.H1_H1 ;  /* 0x3000001eff1e7230 */ /* 0x000fe20000004100 */
[----:B---3--:R-:W0:Y:S02]  /*11a10*/  LDS.128 R24, [R62] ;  /* 0x000000003e187984 */ /* 0x008e240000000c00 */
[----:B0-----:R-:W-:-:S02]  /*11a20*/  HADD2.F32 R5, -RZ, R25.H0_H0 ;  /* 0x20000019ff057230 */ /* 0x001fc40000004100 */
[----:B------:R-:W-:Y:S02]  /*11a30*/  HADD2.F32 R25, -RZ, R25.H1_H1 ;  /* 0x30000019ff197230 */ /* 0x000fe40000004100 */
[----:B------:R-:W-:Y:S02]  /*11a40*/  HADD2.F32 R4, -RZ, R24.H0_H0 ;  /* 0x20000018ff047230 */ /* 0x000fe40000004100 */
[C---:B------:R-:W-:Y:S01]  /*11a50*/  FFMA.FTZ R42, R5.reuse, R38, -R42 ;  /* 0x00000026052a7223 */ /* 0x040fe2000001082a */
[----:B------:R-:W-:Y:S01]  /*11a60*/  FFMA.FTZ R44, R5, R40, R44 ;  /* 0x00000028052c7223 */ /* 0x000fe2000001002c */
[C---:B------:R-:W-:Y:S01]  /*11a70*/  FMUL.FTZ R38, R34.reuse, R37 ;  /* 0x0000002522267220 */ /* 0x040fe20000410000 */
[C---:B------:R-:W-:Y:S01]  /*11a80*/  FMUL.FTZ R5, R29.reuse, R80 ;  /* 0x000000501d057220 */ /* 0x040fe20000410000 */
[-C--:B------:R-:W-:Y:S01]  /*11a90*/  FMUL.FTZ R29, R29, R82.reuse ;  /* 0x000000521d1d7220 */ /* 0x080fe20000410000 */
[-C--:B------:R-:W-:Y:S01]  /*11aa0*/  FMUL.FTZ R34, R34, R33.reuse ;  /* 0x0000002122227220 */ /* 0x080fe20000410000 */
[----:B------:R-:W-:Y:S01]  /*11ab0*/  FFMA.FTZ R39, R25, R33, -R38 ;  /* 0x0000002119277223 */ /* 0x000fe20000010826 */
[----:B------:R-:W-:Y:S01]  /*11ac0*/  FFMA.FTZ R82, R4, R82, -R5 ;  /* 0x0000005204527223 */ /* 0x000fe20000010805 */
[----:B------:R-:W-:-:S02]  /*11ad0*/  HADD2.F32 R33, -RZ, R81.H0_H0 ;  /* 0x20000051ff217230 */ /* 0x000fc40000004100 */
[----:B------:R-:W-:Y:S01]  /*11ae0*/  FFMA.FTZ R37, R25, R37, R34 ;  /* 0x0000002519257223 */ /* 0x000fe20000010022 */
[--C-:B------:R-:W-:Y:S02]  /*11af0*/  HADD2.F32 R5, -RZ, R83.reuse.H0_H0 ;  /* 0x20000053ff057230 */ /* 0x100fe40000004100 */
[----:B------:R-:W-:Y:S01]  /*11b00*/  FFMA.FTZ R80, R4, R80, R29 ;  /* 0x0000005004507223 */ /* 0x000fe2000001001d */
[----:B------:R-:W-:Y:S02]  /*11b10*/  HADD2.F32 R83, -RZ, R83.H1_H1 ;  /* 0x30000053ff537230 */ /* 0x000fe40000004100 */
[C---:B------:R-:W-:Y:S01]  /*11b20*/  FMUL.FTZ R25, R35.reuse, R33 ;  /* 0x0000002123197220 */ /* 0x040fe20000410000 */
[----:B------:R-:W-:Y:S02]  /*11b30*/  HADD2.F32 R81, -RZ, R81.H1_H1 ;  /* 0x30000051ff517230 */ /* 0x000fe40000004100 */
[----:B------:R-:W-:Y:S01]  /*11b40*/  FMUL.FTZ R29, R35, R5 ;  /* 0x00000005231d7220 */ /* 0x000fe20000410000 */
[----:B------:R-:W-:-:S02]  /*11b50*/  HADD2.F32 R6, -RZ, R26.H0_H0 ;  /* 0x2000001aff067230 */ /* 0x000fc40000004100 */
[C---:B------:R-:W-:Y:S01]  /*11b60*/  FMUL.FTZ R40, R36.reuse, R83 ;  /* 0x0000005324287220 */ /* 0x040fe20000410000 */
[----:B------:R-:W-:Y:S02]  /*11b70*/  HADD2.F32 R7, -RZ, R27.H0_H0 ;  /* 0x2000001bff077230 */ /* 0x000fe40000004100 */
[----:B------:R-:W-:Y:S01]  /*11b80*/  FMUL.FTZ R38, R36, R81 ;  /* 0x0000005124267220 */ /* 0x000fe20000410000 */
[----:B------:R-:W-:Y:S02]  /*11b90*/  HADD2.F32 R34, -RZ, R41.H0_H0 ;  /* 0x20000029ff227230 */ /* 0x000fe40000004100 */
[C---:B------:R-:W-:Y:S01]  /*11ba0*/  FFMA.FTZ R35, R6.reuse, R5, -R25 ;  /* 0x0000000506237223 */ /* 0x040fe20000010819 */
[----:B------:R-:W-:Y:S02]  /*11bb0*/  HADD2.F32 R4, -RZ, R50.H0_H0 ;  /* 0x20000032ff047230 */ /* 0x000fe40000004100 */
[----:B------:R-:W-:Y:S01]  /*11bc0*/  FFMA.FTZ R36, R6, R33, R29 ;  /* 0x0000002106247223 */ /* 0x000fe2000001001d */
[----:B------:R-:W-:-:S02]  /*11bd0*/  HADD2.F32 R27, -RZ, R27.H1_H1 ;  /* 0x3000001bff1b7230 */ /* 0x000fc40000004100 */
[----:B------:R-:W-:Y:S01]  /*11be0*/  FMUL.FTZ R6, R31, R34 ;  /* 0x000000221f067220 */ /* 0x000fe20000410000 */
[C---:B------:R-:W-:Y:S01]  /*11bf0*/  FFMA.FTZ R38, R7.reuse, R83, -R38 ;  /* 0x0000005307267223 */ /* 0x040fe20000010826 */
[----:B------:R-:W-:Y:S01]  /*11c00*/  FFMA.FTZ R40, R7, R81, R40 ;  /* 0x0000005107287223 */ /* 0x000fe20000010028 */
[-C--:B------:R-:W-:Y:S01]  /*11c10*/  FMUL.FTZ R46, R31, R4.reuse ;  /* 0x000000041f2e7220 */ /* 0x080fe20000410000 */
[----:B------:R-:W-:Y:S02]  /*11c20*/  HADD2.F32 R25, -RZ, R47.H0_H0 ;  /* 0x2000002fff197230 */ /* 0x000fe40000004100 */
[C---:B------:R-:W-:Y:S01]  /*11c30*/  FFMA.FTZ R43, R27.reuse, R4, -R6 ;  /* 0x000000041b2b7223 */ /* 0x040fe20000010806 */
[----:B------:R-:W-:Y:S02]  /*11c40*/  HADD2.F32 R29, -RZ, R45.H0_H0 ;  /* 0x2000002dff1d7230 */ /* 0x000fe40000004100 */
[----:B------:R-:W-:Y:S01]  /*11c50*/  FFMA.FTZ R45, R27, R34, R46 ;  /* 0x000000221b2d7223 */ /* 0x000fe2000001002e */
[----:B------:R-:W-:-:S02]  /*11c60*/  HADD2.F32 R5, -RZ, R60.H0_H0 ;  /* 0x2000003cff057230 */ /* 0x000fc40000004100 */
[----:B------:R-:W-:Y:S01]  /*11c70*/  FMUL.FTZ R27, R28, R25 ;  /* 0x000000191c1b7220 */ /* 0x000fe20000410000 */
[----:B------:R-:W-:Y:S02]  /*11c80*/  HADD2.F32 R7, -RZ, R48.H0_H0 ;  /* 0x20000030ff077230 */ /* 0x000fe40000004100 */
        /* <DEDUP_REMOVED lines=19> */
.L_x_1739:
[----:B------:R-:W-:Y:S05]  /*11dc0*/  BSYNC B1 ;  /* 0x0000000000017941 */ /* 0x000fea0003800000 */
.L_x_1738:
[----:B------:R-:W-:Y:S04]  /*11dd0*/  BSSY B1, `(.L_x_1740) ;  /* 0x0000061000017945 */ /* 0x000fe80003800000 */
[----:B------:R-:W-:Y:S05]  /*11de0*/  @P1 BRA `(.L_x_1741) ;  /* 0x00000004007c1947 */ /* 0x000fea0003800000 */
[----:B-1----:R-:W3:Y:S01]  /*11df0*/  LDL R46, [R1+0x38] ;  /* 0x00003800012e7983 */ /* 0x002ee20000100800 */
[----:B0-----:R-:W-:Y:S01]  /*11e00*/  LEA.HI R4, R21, R170, RZ, 0x1d ;  /* 0x000000aa15047211 */ /* 0x001fe200078fe8ff */
[----:B--2---:R-:W-:Y:S01]  /*11e10*/  HADD2.F32 R33, -RZ, R73.H1_H1 ;  /* 0x30000049ff217230 */ /* 0x004fe20000004100 */
[----:B------:R-:W-:Y:S01]  /*11e20*/  SHF.R.U32.HI R35, RZ, 0x10, R9 ;  /* 0x00000010ff237819 */ /* 0x000fe20000011609 */
[--C-:B------:R-:W-:Y:S01]  /*11e30*/  HADD2.F32 R34, -RZ, R70.reuse.H1_H1 ;  /* 0x30000046ff227230 */ /* 0x100fe20000004100 */
[----:B------:R-:W-:Y:S01]  /*11e40*/  SHF.R.S32.HI R5, RZ, 0x1f, R4 ;  /* 0x0000001fff057819 */ /* 0x000fe20000011404 */
[----:B------:R-:W-:Y:S01]  /*11e50*/  IMAD.SHL.U32 R6, R4, 0x8, RZ ;  /* 0x0000000804067824 */ /* 0x000fe200078e00ff */
[----:B------:R-:W-:Y:S01]  /*11e60*/  SHF.R.U64 R45, R52, 0x10, R53 ;  /* 0x00000010342d7819 */ /* 0x000fe20000001235 */
[----:B------:R-:W-:Y:S01]  /*11e70*/  HADD2.F32 R35, -RZ, R35.H0_H0 ;  /* 0x20000023ff237230 */ /* 0x000fe20000004100 */
[----:B------:R-:W-:Y:S01]  /*11e80*/  LEA.HI R5, R5, R4, RZ, 0x3 ;  /* 0x0000000405057211 */ /* 0x000fe200078f18ff */
[----:B------:R-:W-:Y:S01]  /*11e90*/  HADD2.F32 R70, -RZ, R70.H0_H0 ;  /* 0x20000046ff467230 */ /* 0x000fe20000004100 */
[----:B------:R-:W-:-:S02]  /*11ea0*/  LOP3.LUT R4, R181, 0x38, R6, 0xf8, !PT ;  /* 0x00000038b5047812 */ /* 0x000fc400078ef806 */
[----:B------:R-:W-:Y:S01]  /*11eb0*/  SHF.R.U32.HI R52, RZ, 0x10, R53 ;  /* 0x00000010ff347819 */ /* 0x000fe20000011635 */
[----:B------:R-:W-:Y:S01]  /*11ec0*/  IMAD.SHL.U32 R5, R5, 0x400, RZ ;  /* 0x0000040005057824 */ /* 0x000fe200078e00ff */
[----:B------:R-:W-:Y:S02]  /*11ed0*/  LOP3.LUT R25, R4, R61, RZ, 0x3c, !PT ;  /* 0x0000003d04197212 */ /* 0x000fe400078e3cff */
[----:B------:R-:W-:Y:S02]  /*11ee0*/  SHF.R.U64 R43, R8, 0x10, R9 ;  /* 0x00000010082b7819 */ /* 0x000fe40000001209 */
[----:B------:R-:W-:Y:S02]  /*11ef0*/  LOP3.LUT R24, R5, 0x7fffe000, RZ, 0xc0, !PT ;  /* 0x7fffe00005187812 */ /* 0x000fe400078ec0ff */
[----:B------:R-:W-:Y:S02]  /*11f00*/  SHF.R.U64 R41, R10, 0x10, R11 ;  /* 0x000000100a297819 */ /* 0x000fe4000000120b */
[----:B------:R-:W-:-:S02]  /*11f10*/  IADD3 R25, R25, R24, R200 ;  /* 0x0000001819197210 */ /* 0x000fc40007ffe0c8 */
[----:B------:R-:W-:Y:S02]  /*11f20*/  SHF.R.U32.HI R38, RZ, 0x10, R11 ;  /* 0x00000010ff267819 */ /* 0x000fe4000001160b */
[--C-:B------:R-:W-:Y:S01]  /*11f30*/  SHF.R.U64 R44, R54, 0x10, R55.reuse ;  /* 0x00000010362c7819 */ /* 0x100fe20000001237 */
[----:B------:R-:W-:Y:S01]  /*11f40*/  IMAD R28, R25, 0x2, R2 ;  /* 0x00000002191c7824 */ /* 0x000fe200078e0202 */
[----:B------:R-:W-:-:S04]  /*11f50*/  SHF.R.U32.HI R54, RZ, 0x10, R55 ;  /* 0x00000010ff367819 */ /* 0x000fc80000011637 */
[----:B------:R-:W0:Y:S02]  /*11f60*/  LDS.128 R24, [R28+0xc400] ;  /* 0x00c400001c187984 */ /* 0x000e240000000c00 */
[--C-:B0-----:R-:W-:Y:S02]  /*11f70*/  HADD2.F32 R29, -RZ, R25.reuse.H0_H0 ;  /* 0x20000019ff1d7230 */ /* 0x101fe40000004100 */
[----:B------:R-:W-:Y:S02]  /*11f80*/  HADD2.F32 R30, -RZ, R25.H1_H1 ;  /* 0x30000019ff1e7230 */ /* 0x000fe40000004100 */
[----:B------:R-:W-:Y:S02]  /*11f90*/  HADD2.F32 R25, -RZ, R24.H0_H0 ;  /* 0x20000018ff197230 */ /* 0x000fe40000004100 */
[C---:B------:R-:W-:Y:S01]  /*11fa0*/  FMUL.FTZ R37, R29.reuse, R34 ;  /* 0x000000221d257220 */ /* 0x040fe20000410000 */
[----:B------:R-:W-:Y:S01]  /*11fb0*/  FMUL.FTZ R39, R29, R33 ;  /* 0x000000211d277220 */ /* 0x000fe20000410000 */
[----:B------:R-:W-:-:S02]  /*11fc0*/  HADD2.F32 R29, -RZ, R52.H0_H0 ;  /* 0x20000034ff1d7230 */ /* 0x000fc40000004100 */
[----:B------:R-:W-:Y:S01]  /*11fd0*/  FMUL.FTZ R36, R30, R35 ;  /* 0x000000231e247220 */ /* 0x000fe20000410000 */
        /* <DEDUP_REMOVED lines=11> */
[----:B------:R-:W-:Y:S02]  /*12090*/  HADD2.F32 R8, -RZ, R73.H0_H0 ;  /* 0x20000049ff087230 */ /* 0x000fe40000004100 */
[-C--:B------:R-:W-:Y:S01]  /*120a0*/  FMUL.FTZ R34, R30, R29.reuse ;  /* 0x0000001d1e227220 */ /* 0x080fe20000410000 */
[----:B------:R-:W-:Y:S01]  /*120b0*/  FMUL.FTZ R30, R25, R70 ;  /* 0x00000046191e7220 */ /* 0x000fe20000410000 */
[----:B------:R-:W-:Y:S01]  /*120c0*/  FFMA.FTZ R36, R9, R29, -R36 ;  /* 0x0000001d09247223 */ /* 0x000fe20000010824 */
[----:B------:R-:W-:-:S02]  /*120d0*/  HADD2.F32 R29, -RZ, R71.H0_H0 ;  /* 0x20000047ff1d7230 */ /* 0x000fc40000004100 */
[-C--:B------:R-:W-:Y:S01]  /*120e0*/  FMUL.FTZ R25, R25, R8.reuse ;  /* 0x0000000819197220 */ /* 0x080fe20000410000 */
[----:B------:R-:W-:Y:S01]  /*120f0*/  FFMA.FTZ R33, R5, R8, -R30 ;  /* 0x0000000805217223 */ /* 0x000fe2000001081e */
[----:B------:R-:W-:Y:S02]  /*12100*/  HADD2.F32 R8, -RZ, R74.H0_H0 ;  /* 0x2000004aff087230 */ /* 0x000fe40000004100 */
[----:B------:R-:W-:Y:S01]  /*12110*/  FFMA.FTZ R34, R9, R35, R34 ;  /* 0x0000002309227223 */ /* 0x000fe20000010022 */
[----:B------:R-:W-:Y:S02]  /*12120*/  HADD2.F32 R10, -RZ, R6.H0_H0 ;  /* 0x20000006ff0a7230 */ /* 0x000fe40000004100 */
[----:B------:R-:W-:Y:S01]  /*12130*/  FFMA.FTZ R70, R5, R70, R25 ;  /* 0x0000004605467223 */ /* 0x000fe20000010019 */
[----:B------:R-:W-:Y:S02]  /*12140*/  HADD2.F32 R71, -RZ, R71.H1_H1 ;  /* 0x30000047ff477230 */ /* 0x000fe40000004100 */
[----:B------:R-:W-:Y:S01]  /*12150*/  FMUL.FTZ R5, R31, R29 ;  /* 0x0000001d1f057220 */ /* 0x000fe20000410000 */
[----:B------:R-:W-:-:S02]  /*12160*/  HADD2.F32 R74, -RZ, R74.H1_H1 ;  /* 0x3000004aff4a7230 */ /* 0x000fc40000004100 */
[-C--:B------:R-:W-:Y:S01]  /*12170*/  FMUL.FTZ R9, R31, R8.reuse ;  /* 0x000000081f097220 */ /* 0x080fe20000410000 */
[----:B------:R-:W-:Y:S02]  /*12180*/  HADD2.F32 R30, -RZ, R38.H0_H0 ;  /* 0x20000026ff1e7230 */ /* 0x000fe40000004100 */
[----:B------:R-:W-:Y:S01]  /*12190*/  FFMA.FTZ R31, R10, R8, -R5 ;  /* 0x000000080a1f7223 */ /* 0x000fe20000010805 */
[--C-:B------:R-:W-:Y:S02]  /*121a0*/  HADD2.F32 R11, -RZ, R7.reuse.H0_H0 ;  /* 0x20000007ff0b7230 */ /* 0x100fe40000004100 */
[C---:B------:R-:W-:Y:S01]  /*121b0*/  FMUL.FTZ R38, R32.reuse, R71 ;  /* 0x0000004720267220 */ /* 0x040fe20000410000 */
[----:B------:R-:W-:Y:S02]  /*121c0*/  HADD2.F32 R8, -RZ, R54.H0_H0 ;  /* 0x20000036ff087230 */ /* 0x000fe40000004100 */
[----:B------:R-:W-:Y:S01]  /*121d0*/  FMUL.FTZ R32, R32, R74 ;  /* 0x0000004a20207220 */ /* 0x000fe20000410000 */
[----:B------:R-:W-:-:S02]  /*121e0*/  HADD2.F32 R7, -RZ, R7.H1_H1 ;  /* 0x30000007ff077230 */ /* 0x000fc40000004100 */
[----:B------:R-:W-:Y:S01]  /*121f0*/  FFMA.FTZ R38, R11, R74, -R38 ;  /* 0x0000004a0b267223 */ /* 0x000fe20000010826 */
[----:B------:R-:W-:Y:S01]  /*12200*/  FMUL.FTZ R40, R27, R30 ;  /* 0x0000001e1b287220 */ /* 0x000fe20000410000 */
[----:B------:R-:W-:Y:S01]  /*12210*/  FFMA.FTZ R32, R11, R71, R32 ;  /* 0x000000470b207223 */ /* 0x000fe20000010020 */
[-C--:B------:R-:W-:Y:S01]  /*12220*/  FMUL.FTZ R42, R27, R8.reuse ;  /* 0x000000081b2a7220 */ /* 0x080fe20000410000 */
[----:B------:R-:W-:Y:S02]  /*12230*/  HADD2.F32 R11, -RZ, R43.H0_H0 ;  /* 0x2000002bff0b7230 */ /* 0x000fe40000004100 */
[----:B------:R-:W-:Y:S01]  /*12240*/  FFMA.FTZ R10, R10, R29, R9 ;  /* 0x0000001d0a0a7223 */ /* 0x000fe20000010009 */
[----:B------:R-:W-:Y:S02]  /*12250*/  HADD2.F32 R5, -RZ, R45.H0_H0 ;  /* 0x2000002dff057230 */ /* 0x000fe40000004100 */
[----:B------:R-:W-:Y:S01]  /*12260*/  FFMA.FTZ R35, R7, R8, -R40 ;  /* 0x0000000807237223 */ /* 0x000fe20000010828 */
[----:B------:R-:W-:-:S02]  /*12270*/  HADD2.F32 R25, -RZ, R41.H0_H0 ;  /* 0x20000029ff197230 */ /* 0x000fc40000004100 */
[----:B------:R-:W-:Y:S01]  /*12280*/  FFMA.FTZ R41, R7, R30, R42 ;  /* 0x0000001e07297223 */ /* 0x000fe2000001002a */
[----:B------:R-:W-:Y:S02]  /*12290*/  HADD2.F32 R9, -RZ, R44.H0_H0 ;  /* 0x2000002cff097230 */ /* 0x000fe40000004100 */
[C---:B------:R-:W-:Y:S01]  /*122a0*/  FMUL.FTZ R7, R24.reuse, R11 ;  /* 0x0000000b18077220 */ /* 0x040fe20000410000 */
[----:B------:R-:W-:Y:S02]  /*122b0*/  HADD2.F32 R4, -RZ, R4.H1_H1 ;  /* 0x30000004ff047230 */ /* 0x000fe40000004100 */
[----:B------:R-:W-:Y:S01]  /*122c0*/  FMUL.FTZ R24, R24, R5 ;  /* 0x0000000518187220 */ /* 0x000fe20000410000 */
[----:B------:R-:W-:Y:S02]  /*122d0*/  HADD2.F32 R6, -RZ, R6.H1_H1 ;  /* 0x30000006ff067230 */ /* 0x000fe40000004100 */
[C---:B------:R-:W-:Y:S01]  /*122e0*/  FMUL.FTZ R29, R26.reuse, R25 ;  /* 0x000000191a1d7220 */ /* 0x040fe20000410000 */
[----:B------:R-:W-:Y:S01]  /*122f0*/  FMUL.FTZ R26, R26, R9 ;  /* 0x000000091a1a7220 */ /* 0x000fe20000410000 */
        /* <DEDUP_REMOVED lines=14> */
.L_x_1741:
[----:B------:R-:W-:Y:S05]  /*123e0*/  BSYNC B1 ;  /* 0x0000000000017941 */ /* 0x000fea0003800000 */
.L_x_1740:
[----:B------:R-:W-:Y:S05]  /*123f0*/  @P2 BRA `(.L_x_1713) ;  /* 0x00000004007c2947 */ /* 0x000fea0003800000 */
[----:B------:R-:W4:Y:S01]  /*12400*/  LDL R40, [R1+0x34] ;  /* 0x0000340001287983 */ /* 0x000f220000100800 */
[----:B------:R-:W-:Y:S01]  /*12410*/  LEA.HI R21, R21, R171, RZ, 0x1d ;  /* 0x000000ab15157211 */ /* 0x000fe200078fe8ff */
[----:B--2---:R-:W-:Y:S01]  /*12420*/  HADD2.F32 R29, -RZ, R20.H1_H1 ;  /* 0x30000014ff1d7230 */ /* 0x004fe20000004100 */
[----:B------:R-:W-:Y:S01]  /*12430*/  SHF.R.U64 R39, R56, 0x10, R57 ;  /* 0x0000001038277819 */ /* 0x000fe20000001239 */
[--C-:B------:R-:W-:Y:S01]  /*12440*/  HADD2.F32 R31, -RZ, R0.reuse.H1_H1 ;  /* 0x30000000ff1f7230 */ /* 0x100fe20000004100 */
[----:B0--3--:R-:W-:Y:S01]  /*12450*/  SHF.R.S32.HI R6, RZ, 0x1f, R21 ;  /* 0x0000001fff067819 */ /* 0x009fe20000011415 */
[----:B------:R-:W-:Y:S01]  /*12460*/  IMAD.SHL.U32 R4, R21, 0x8, RZ ;  /* 0x0000000815047824 */ /* 0x000fe200078e00ff */
[----:B------:R-:W-:Y:S01]  /*12470*/  SHF.R.U32.HI R56, RZ, 0x10, R57 ;  /* 0x00000010ff387819 */ /* 0x000fe20000011639 */
[----:B------:R-:W-:Y:S01]  /*12480*/  HADD2.F32 R0, -RZ, R0.H0_H0 ;  /* 0x20000000ff007230 */ /* 0x000fe20000004100 */
[----:B------:R-:W-:Y:S01]  /*12490*/  LEA.HI R6, R6, R21, RZ, 0x3 ;  /* 0x0000001506067211 */ /* 0x000fe200078f18ff */
[----:B------:R-:W-:Y:S01]  /*124a0*/  HADD2.F32 R20, -RZ, R20.H0_H0 ;  /* 0x20000014ff147230 */ /* 0x000fe20000004100 */
[----:B------:R-:W-:-:S02]  /*124b0*/  LOP3.LUT R4, R181, 0x38, R4, 0xf8, !PT ;  /* 0x00000038b5047812 */ /* 0x000fc400078ef804 */
[----:B------:R-:W-:Y:S02]  /*124c0*/  SHF.L.U32 R6, R6, 0xa, RZ ;  /* 0x0000000a06067819 */ /* 0x000fe400000006ff */
[----:B------:R-:W-:Y:S02]  /*124d0*/  LOP3.LUT R9, R4, R61, RZ, 0x3c, !PT ;  /* 0x0000003d04097212 */ /* 0x000fe400078e3cff */
[----:B------:R-:W-:Y:S02]  /*124e0*/  LOP3.LUT R8, R6, 0x7fffe000, RZ, 0xc0, !PT ;  /* 0x7fffe00006087812 */ /* 0x000fe400078ec0ff */
[--C-:B------:R-:W-:Y:S02]  /*124f0*/  SHF.R.U32.HI R28, RZ, 0x10, R13.reuse ;  /* 0x00000010ff1c7819 */ /* 0x100fe4000001160d */
[----:B------:R-:W-:Y:S02]  /*12500*/  IADD3 R9, R9, R8, R200 ;  /* 0x0000000809097210 */ /* 0x000fe40007ffe0c8 */
[----:B------:R-:W-:Y:S01]  /*12510*/  SHF.R.U64 R37, R12, 0x10, R13 ;  /* 0x000000100c257819 */ /* 0x000fe2000000120d */
[----:B------:R-:W-:Y:S01]  /*12520*/  HADD2.F32 R28, -RZ, R28.H0_H0 ;  /* 0x2000001cff1c7230 */ /* 0x000fe20000004100 */
[--C-:B------:R-:W-:Y:S01]  /*12530*/  SHF.R.U64 R38, R58, 0x10, R59.reuse ;  /* 0x000000103a267819 */ /* 0x100fe2000000123b */
[----:B------:R-:W-:Y:S01]  /*12540*/  IMAD R21, R9, 0x2, R2 ;  /* 0x0000000209157824 */ /* 0x000fe200078e0202 */
[----:B------:R-:W-:-:S02]  /*12550*/  SHF.R.U32.HI R58, RZ, 0x10, R59 ;  /* 0x00000010ff3a7819 */ /* 0x000fc4000001163b */
[--C-:B-1----:R-:W-:Y:S02]  /*12560*/  SHF.R.U32.HI R34, RZ, 0x10, R15.reuse ;  /* 0x00000010ff227819 */ /* 0x102fe4000001160f */
[----:B------:R-:W0:Y:S01]  /*12570*/  LDS.128 R8, [R21+0xc400] ;  /* 0x00c4000015087984 */ /* 0x000e220000000c00 */
[----:B------:R-:W-:Y:S01]  /*12580*/  SHF.R.U64 R36, R14, 0x10, R15 ;  /* 0x000000100e247819 */ /* 0x000fe2000000120f */
[--C-:B0-----:R-:W-:Y:S02]  /*12590*/  HADD2.F32 R24, -RZ, R9.reuse.H0_H0 ;  /* 0x20000009ff187230 */ /* 0x101fe40000004100 */
[----:B------:R-:W-:Y:S02]  /*125a0*/  HADD2.F32 R25, -RZ, R9.H1_H1 ;  /* 0x30000009ff197230 */ /* 0x000fe40000004100 */
[----:B------:R-:W-:Y:S02]  /*125b0*/  HADD2.F32 R9, -RZ, R8.H0_H0 ;  /* 0x20000008ff097230 */ /* 0x000fe40000004100 */
[C---:B------:R-:W-:Y:S01]  /*125c0*/  FMUL.FTZ R33, R24.reuse, R31 ;  /* 0x0000001f18217220 */ /* 0x040fe20000410000 */
[----:B------:R-:W-:Y:S01]  /*125d0*/  FMUL.FTZ R35, R24, R29 ;  /* 0x0000001d18237220 */ /* 0x000fe20000410000 */
[----:B------:R-:W-:-:S02]  /*125e0*/  HADD2.F32 R24, -RZ, R56.H0_H0 ;  /* 0x20000038ff187230 */ /* 0x000fc40000004100 */
[C---:B------:R-:W-:Y:S01]  /*125f0*/  FMUL.FTZ R30, R25.reuse, R28 ;  /* 0x0000001c191e7220 */ /* 0x040fe20000410000 */
[----:B------:R-:W-:Y:S02]  /*12600*/  HADD2.F32 R27, -RZ, R11.H0_H0 ;  /* 0x2000000bff1b7230 */ /* 0x000fe40000004100 */
[----:B------:R-:W-:Y:S02]  /*12610*/  HADD2.F32 R26, -RZ, R10.H0_H0 ;  /* 0x2000000aff1a7230 */ /* 0x000fe40000004100 */
[----:B------:R-:W-:Y:S01]  /*12620*/  FMUL.FTZ R32, R25, R24 ;  /* 0x0000001819207220 */ /* 0x000fe20000410000 */
[----:B------:R-:W-:Y:S02]  /*12630*/  HADD2.F32 R25, -RZ, R3.H0_H0 ;  /* 0x20000003ff197230 */ /* 0x000fe40000004100 */
[----:B------:R-:W-:Y:S02]  /*12640*/  HADD2.F32 R11, -RZ, R11.H1_H1 ;  /* 0x3000000bff0b7230 */ /* 0x000fe40000004100 */
[----:B------:R-:W-:-:S02]  /*12650*/  HADD2.F32 R8, -RZ, R8.H1_H1 ;  /* 0x30000008ff087230 */ /* 0x000fc40000004100 */
[----:B------:R-:W-:Y:S01]  /*12660*/  HADD2.F32 R10, -RZ, R10.H1_H1 ;  /* 0x3000000aff0a7230 */ /* 0x000fe20000004100 */
[----:B----4-:R-:W0:Y:S02]  /*12670*/  LDS.128 R4, [R40] ;  /* 0x0000000028047984 */ /* 0x010e240000000c00 */
[--C-:B0-----:R-:W-:Y:S02]  /*12680*/  HADD2.F32 R12, -RZ, R5.reuse.H0_H0 ;  /* 0x20000005ff0c7230 */ /* 0x101fe40000004100 */
[----:B------:R-:W-:Y:S02]  /*12690*/  HADD2.F32 R13, -RZ, R5.H1_H1 ;  /* 0x30000005ff0d7230 */ /* 0x000fe40000004100 */
[----:B------:R-:W-:Y:S02]  /*126a0*/  HADD2.F32 R5, -RZ, R4.H0_H0 ;  /* 0x20000004ff057230 */ /* 0x000fe40000004100 */
[C---:B------:R-:W-:Y:S01]  /*126b0*/  FFMA.FTZ R33, R12.reuse, R29, -R33 ;  /* 0x0000001d0c217223 */ /* 0x040fe20000010821 */
[----:B------:R-:W-:Y:S01]  /*126c0*/  FFMA.FTZ R35, R12, R31, R35 ;  /* 0x0000001f0c237223 */ /* 0x000fe20000010023 */
[----:B------:R-:W-:Y:S01]  /*126d0*/  FMUL.FTZ R12, R9, R0 ;  /* 0x00000000090c7220 */ /* 0x000fe20000410000 */
[C---:B------:R-:W-:Y:S01]  /*126e0*/  FFMA.FTZ R30, R13.reuse, R24, -R30 ;  /* 0x000000180d1e7223 */ /* 0x040fe2000001081e */
[----:B------:R-:W-:Y:S01]  /*126f0*/  FFMA.FTZ R32, R13, R28, R32 ;  /* 0x0000001c0d207223 */ /* 0x000fe20000010020 */
[-C--:B------:R-:W-:Y:S01]  /*12700*/  FMUL.FTZ R29, R9, R20.reuse ;  /* 0x00000014091d7220 */ /* 0x080fe20000410000 */
[----:B------:R-:W-:Y:S01]  /*12710*/  FFMA.FTZ R13, R5, R20, -R12 ;  /* 0x00000014050d7223 */ /* 0x000fe2000001080c */
[----:B------:R-:W-:-:S02]  /*12720*/  HADD2.F32 R20, -RZ, R3.H1_H1 ;  /* 0x30000003ff147230 */ /* 0x000fc40000004100 */
[----:B------:R-:W-:Y:S02]  /*12730*/  HADD2.F32 R9, -RZ, R69.H0_H0 ;  /* 0x20000045ff097230 */ /* 0x000fe40000004100 */
[----:B------:R-:W-:Y:S01]  /*12740*/  FFMA.FTZ R29, R5, R0, R29 ;  /* 0x00000000051d7223 */ /* 0x000fe2000001001d */
[----:B------:R-:W-:Y:S02]  /*12750*/  HADD2.F32 R15, -RZ, R7.H0_H0 ;  /* 0x20000007ff0f7230 */ /* 0x000fe40000004100 */
[----:B------:R-:W-:Y:S01]  /*12760*/  FMUL.FTZ R28, R27, R20 ;  /* 0x000000141b1c7220 */ /* 0x000fe20000410000 */
[----:B------:R-:W-:Y:S02]  /*12770*/  HADD2.F32 R0, -RZ, R69.H1_H1 ;  /* 0x30000045ff007230 */ /* 0x000fe40000004100 */
[C---:B------:R-:W-:Y:S01]  /*12780*/  FMUL.FTZ R5, R26.reuse, R25 ;  /* 0x000000191a057220 */ /* 0x040fe20000410000 */
[----:B------:R-:W-:Y:S02]  /*12790*/  HADD2.F32 R14, -RZ, R6.H0_H0 ;  /* 0x20000006ff0e7230 */ /* 0x000fe40000004100 */
[----:B------:R-:W-:Y:S01]  /*127a0*/  FMUL.FTZ R3, R26, R9 ;  /* 0x000000091a037220 */ /* 0x000fe20000410000 */
[----:B------:R-:W-:-:S02]  /*127b0*/  HADD2.F32 R24, -RZ, R34.H0_H0 ;  /* 0x20000022ff187230 */ /* 0x000fc40000004100 */
[-C--:B------:R-:W-:Y:S01]  /*127c0*/  FMUL.FTZ R27, R27, R0.reuse ;  /* 0x000000001b1b7220 */ /* 0x080fe20000410000 */
[----:B------:R-:W-:Y:S02]  /*127d0*/  HADD2.F32 R12, -RZ, R58.H0_H0 ;  /* 0x2000003aff0c7230 */ /* 0x000fe40000004100 */
[----:B------:R-:W-:Y:S01]  /*127e0*/  FFMA.FTZ R28, R15, R0, -R28 ;  /* 0x000000000f1c7223 */ /* 0x000fe2000001081c */
[----:B------:R-:W-:Y:S02]  /*127f0*/  HADD2.F32 R7, -RZ, R7.H1_H1 ;  /* 0x30000007ff077230 */ /* 0x000fe40000004100 */
[C---:B------:R-:W-:Y:S01]  /*12800*/  FFMA.FTZ R26, R14.reuse, R9, -R5 ;  /* 0x000000090e1a7223 */ /* 0x040fe20000010805 */
[C---:B------:R-:W-:Y:S01]  /*12810*/  FMUL.FTZ R34, R11.reuse, R24 ;  /* 0x000000180b227220 */ /* 0x040fe20000410000 */
[----:B------:R-:W-:Y:S01]  /*12820*/  FMUL.FTZ R0, R11, R12 ;  /* 0x0000000c0b007220 */ /* 0x000fe20000410000 */
[----:B------:R-:W-:Y:S01]  /*12830*/  FFMA.FTZ R14, R14, R25, R3 ;  /* 0x000000190e0e7223 */ /* 0x000fe20000010003 */
[----:B------:R-:W-:-:S02]  /*12840*/  HADD2.F32 R9, -RZ, R37.H0_H0 ;  /* 0x20000025ff097230 */ /* 0x000fc40000004100 */
[----:B------:R-:W-:Y:S01]  /*12850*/  FFMA.FTZ R27, R15, R20, R27 ;  /* 0x000000140f1b7223 */ /* 0x000fe2000001001b */
[----:B------:R-:W-:Y:S02]  /*12860*/  HADD2.F32 R11, -RZ, R36.H0_H0 ;  /* 0x20000024ff0b7230 */ /* 0x000fe40000004100 */
[C---:B------:R-:W-:Y:S01]  /*12870*/  FFMA.FTZ R25, R7.reuse, R12, -R34 ;  /* 0x0000000c07197223 */ /* 0x040fe20000010822 */
[----:B------:R-:W-:Y:S02]  /*12880*/  HADD2.F32 R3, -RZ, R39.H0_H0 ;  /* 0x20000027ff037230 */ /* 0x000fe40000004100 */
[----:B------:R-:W-:Y:S01]  /*12890*/  FFMA.FTZ R24, R7, R24, R0 ;  /* 0x0000001807187223 */ /* 0x000fe20000010000 */
[----:B------:R-:W-:Y:S02]  /*128a0*/  HADD2.F32 R5, -RZ, R38.H0_H0 ;  /* 0x20000026ff057230 */ /* 0x000fe40000004100 */
[----:B------:R-:W-:Y:S01]  /*128b0*/  FMUL.FTZ R7, R8, R9 ;  /* 0x0000000908077220 */ /* 0x000fe20000410000 */
[----:B------:R-:W-:-:S02]  /*128c0*/  HADD2.F32 R4, -RZ, R4.H1_H1 ;  /* 0x30000004ff047230 */ /* 0x000fc40000004100 */
[----:B------:R-:W-:Y:S01]  /*128d0*/  FMUL.FTZ R15, R10, R11 ;  /* 0x0000000b0a0f7220 */ /* 0x000fe20000410000 */
[----:B------:R-:W-:Y:S02]  /*128e0*/  HADD2.F32 R6, -RZ, R6.H1_H1 ;  /* 0x30000006ff067230 */ /* 0x000fe40000004100 */
[----:B------:R-:W-:Y:S01]  /*128f0*/  FMUL.FTZ R8, R8, R3 ;  /* 0x0000000308087220 */ /* 0x000fe20000410000 */
[----:B------:R-:W-:Y:S01]  /*12900*/  FMUL.FTZ R10, R10, R5 ;  /* 0x000000050a0a7220 */ /* 0x000fe20000410000 */
[----:B------:R-:W-:Y:S01]  /*12910*/  FFMA.FTZ R0, R4, R3, -R7 ;  /* 0x0000000304007223 */ /* 0x000fe20000010807 */
[----:B------:R-:W-:Y:S01]  /*12920*/  F2FP.F16.F32.PACK_AB R7, R25, R28 ;  /* 0x0000001c1907723e */ /* 0x000fe200000000ff */
[----:B------:R-:W-:Y:S01]  /*12930*/  FFMA.FTZ R15, R6, R5, -R15 ;  /* 0x00000005060f7223 */ /* 0x000fe2000001080f */
[----:B------:R-:W-:Y:S01]  /*12940*/  FFMA.FTZ R8, R4, R9, R8 ;  /* 0x0000000904087223 */ /* 0x000fe20000010008 */
[----:B------:R-:W-:Y:S01]  /*12950*/  FFMA.FTZ R3, R6, R11, R10 ;  /* 0x0000000b06037223 */ /* 0x000fe2000001000a */
[----:B------:R-:W-:-:S02]  /*12960*/  F2FP.F16.F32.PACK_AB R5, R30, R33 ;  /* 0x000000211e05723e */ /* 0x000fc400000000ff */
[----:B------:R-:W-:Y:S02]  /*12970*/  F2FP.F16.F32.PACK_AB R4, R0, R13 ;  /* 0x0000000d0004723e */ /* 0x000fe400000000ff */
[----:B------:R-:W-:Y:S02]  /*12980*/  F2FP.F16.F32.PACK_AB R6, R15, R26 ;  /* 0x0000001a0f06723e */ /* 0x000fe400000000ff */
[----:B------:R-:W-:Y:S02]  /*12990*/  F2FP.F16.F32.PACK_AB R11, R24, R27 ;  /* 0x0000001b180b723e */ /* 0x000fe400000000ff */
[----:B------:R-:W-:Y:S01]  /*129a0*/  F2FP.F16.F32.PACK_AB R9, R32, R35 ;  /* 0x000000232009723e */ /* 0x000fe200000000ff */
[----:B------:R4:W-:Y:S01]  /*129b0*/  STS.128 [R40], R4 ;  /* 0x0000000428007388 */ /* 0x0009e20000000c00 */
[----:B------:R-:W-:Y:S02]  /*129c0*/  F2FP.F16.F32.PACK_AB R8, R8, R29 ;  /* 0x0000001d0808723e */ /* 0x000fe400000000ff */
[----:B------:R-:W-:-:S05]  /*129d0*/  F2FP.F16.F32.PACK_AB R10, R3, R14 ;  /* 0x0000000e030a723e */ /* 0x000fca00000000ff */
[----:B------:R4:W-:Y:S02]  /*129e0*/  STS.128 [R21+0xc400], R8 ;  /* 0x00c4000815007388 */ /* 0x0009e40000000c00 */
.L_x_1713:
[----:B------:R-:W-:Y:S05]  /*129f0*/  BSYNC B0 ;  /* 0x0000000000007941 */ /* 0x000fea0003800000 */
.L_x_1691:
        /* <DEDUP_REMOVED lines=8> */
.L_x_1689:
[----:B01-3--:R-:W3:Y:S02]  /*12a80*/  LDL R0, [R1+0x30] ;  /* 0x0000300001007983 */ /* 0x00bee40000100800 */
[----:B---3--:R-:W-:-:S13]  /*12a90*/  R2UR UR4, R0 ;  /* 0x00000000000472ca */ /* 0x008fda00000e0000 */
[----:B------:R-:W-:-:S05]  /*12aa0*/  IMAD.U32 R0, RZ, RZ, UR4 ;  /* 0x00000004ff007e24 */ /* 0x000fca000f8e00ff */
[----:B------:R-:W-:-:S13]  /*12ab0*/  ISETP.NE.AND P0, PT, R0, 0x3, PT ;  /* 0x000000030000780c */ /* 0x000fda0003f05270 */
[----:B------:R-:W-:Y:S05]  /*12ac0*/  @!P0 BRA `(.L_x_1742) ;  /* 0x0000000000048947 */ /* 0x000fea0003800000 */
[----:B------:R-:W-:Y:S01]  /*12ad0*/  BPT.TRAP 0x1 ;  /* 0x000000040000795c */ /* 0x000fe20000300000 */
.L_x_1742:
[----:B----4-:R-:W-:Y:S01]  /*12ae0*/  IMAD R21, R23, 0x8, R2 ;  /* 0x0000000817157824 */ /* 0x010fe200078e0202 */
[----:B------:R-:W-:-:S04]  /*12af0*/  SHF.L.U32 R0, R164, 0x1f, RZ ;  /* 0x0000001fa4007819 */ /* 0x000fc800000006ff */
[----:B------:R0:W1:Y:S01]  /*12b00*/  SYNCS.PHASECHK.TRANS64.TRYWAIT P1, [R21+URZ+0x2a830], R0 ;  /* 0x02a83000150075a7 */ /* 0x000062000802017f */
[----:B------:R-:W-:Y:S05]  /*12b10*/  @!P0 BRA `(.L_x_1743) ;  /* 0x0000000000048947 */ /* 0x000fea0003800000 */
[----:B------:R-:W-:Y:S01]  /*12b20*/  BPT.TRAP 0x1 ;  /* 0x000000040000795c */ /* 0x000fe20000300000 */
.L_x_1743:
[----:B-1----:R-:W-:Y:S05]  /*12b30*/  @P1 BRA `(.L_x_1744) ;  /* 0x0000000000081947 */ /* 0x002fea0003800000 */
[----:B------:R-:W1:Y:S02]  /*12b40*/  SYNCS.PHASECHK.TRANS64.TRYWAIT P1, [R21+URZ+0x2a830], R0 ;  /* 0x02a83000150075a7 */ /* 0x000e64000802017f */
[----:B-1----:R-:W-:Y:S05]  /*12b50*/  @!P1 BRA `(.L_x_1745) ;  /* 0x0000019c00a49947 */ /* 0x002fea0003800000 */
.L_x_1744:
[----:B------:R-:W-:Y:S05]  /*12b60*/  WARPSYNC.ALL ;  /* 0x0000000000007948 */ /* 0x000fea0003800000 */
[----:B01----:R-:W-:Y:S01]  /*12b70*/  VIADD R0, R2, 0x18400 ;  /* 0x0001840002007836 */ /* 0x003fe20000000000 */
[----:B------:R-:W-:Y:S01]  /*12b80*/  R2UR UR4, R68 ;  /* 0x00000000440472ca */ /* 0x000fe200000e0000 */
[----:B------:R-:W-:Y:S01]  /*12b90*/  UMOV UR9, 0x40000040 ;  /* 0x4000004000097882 */ /* 0x000fe20000000000 */
[----:B--2---:R-:W-:Y:S01]  /*12ba0*/  MOV R5, 0x40000040 ;  /* 0x4000004000057802 */ /* 0x004fe20000000f00 */
        /* <DEDUP_REMOVED lines=11> */
[----:B------:R-:W-:Y:S01]  /*12c60*/  IMAD.MOV.U32 R5, RZ, RZ, 0x40000040 ;  /* 0x40000040ff057424 */ /* 0x000fe200078e00ff */
[----:B------:R-:W-:Y:S01]  /*12c70*/  UMOV UR45, 0x40000040 ;  /* 0x40000040002d7882 */ /* 0x000fe20000000000 */
[----:B------:R-:W-:Y:S01]  /*12c80*/  UMOV UR41, 0x40000040 ;  /* 0x4000004000297882 */ /* 0x000fe20000000000 */
[----:B------:R-:W-:Y:S01]  /*12c90*/  IMAD R4, R23, 0x900, R6 ;  /* 0x0000090017047824 */ /* 0x000fe200078e0206 */
[----:B------:R-:W-:Y:S01]  /*12ca0*/  UIADD3 UR5, UR4, 0x2, URZ ;  /* 0x0000000204057890 */ /* 0x000fe2000fffe03f */
[----:B------:R-:W-:Y:S01]  /*12cb0*/  R2UR UR39, R5 ;  /* 0x00000000052772ca */ /* 0x000fe200000e0000 */
[----:B------:R-:W-:Y:S01]  /*12cc0*/  UMOV UR8, UR4 ;  /* 0x0000000400087c82 */ /* 0x000fe20008000000 */
[C---:B------:R-:W-:Y:S01]  /*12cd0*/  VIADD R8, R4.reuse, 0x2 ;  /* 0x0000000204087836 */ /* 0x040fe20000000000 */
[----:B------:R-:W-:Y:S01]  /*12ce0*/  R2UR UR10, R4 ;  /* 0x00000000040a72ca */ /* 0x000fe200000e0000 */
[----:B------:R-:W-:Y:S01]  /*12cf0*/  IMAD.U32 R10, RZ, RZ, UR8 ;  /* 0x00000008ff0a7e24 */ /* 0x000fe2000f8e00ff */
[----:B------:R-:W-:-:S02]  /*12d00*/  UIADD3 UR56, UR4, 0x404, URZ ;  /* 0x0000040404387890 */ /* 0x000fc4000fffe03f */
[----:B------:R-:W-:Y:S02]  /*12d10*/  UIADD3 UR52, UR4, 0x406, URZ ;  /* 0x0000040604347890 */ /* 0x000fe4000fffe03f */
[----:B------:R0:W-:Y:S01]  /*12d20*/  STL.64 [R1+0x28], R10 ;  /* 0x0000280a01007387 */ /* 0x0001e20000100a00 */
[----:B------:R-:W-:Y:S02]  /*12d30*/  UIADD3 UR48, UR4, 0x800, URZ ;  /* 0x0000080004307890 */ /* 0x000fe4000fffe03f */
[----:B------:R-:W-:Y:S02]  /*12d40*/  UIADD3 UR44, UR4, 0x802, URZ ;  /* 0x00000802042c7890 */ /* 0x000fe4000fffe03f */
[----:B------:R-:W-:Y:S02]  /*12d50*/  UIADD3 UR40, UR4, 0x804, URZ ;  /* 0x0000080404287890 */ /* 0x000fe4000fffe03f */
        /* <DEDUP_REMOVED lines=9> */
[----:B------:R-:W-:Y:S01]  /*12df0*/  IMAD.U32 R11, RZ, RZ, UR9 ;  /* 0x00000009ff0b7e24 */ /* 0x000fe2000f8e00ff */
[----:B------:R-:W-:Y:S01]  /*12e00*/  UIADD3 UR36, UR4, 0x806, URZ ;  /* 0x0000080604247890 */ /* 0x000fe2000fffe03f */
[----:B------:R-:W-:-:S03]  /*12e10*/  UMOV UR37, 0x40000040 ;  /* 0x4000004000257882 */ /* 0x000fc60000000000 */
        /* <DEDUP_REMOVED lines=47> */
[----:B------:R-:W-:Y:S02]  /*13110*/  VIADD R8, R4, 0x304 ;  /* 0x0000030404087836 */ /* 0x000fe40000000000 */
[----:B------:R-:W-:Y:S02]  /*13120*/  IMAD.MOV.U32 R9, RZ, RZ, 0x40000040 ;  /* 0x40000040ff097424 */ /* 0x000fe400078e00ff */
[----:B0-----:R-:W-:Y:S01]  /*13130*/  IMAD.U32 R10, RZ, RZ, UR8 ;  /* 0x00000008ff0a7e24 */ /* 0x001fe2000f8e00ff */
[----:B------:R-:W-:Y:S01]  /*13140*/  R2UR UR58, R8 ;  /* 0x00000000083a72ca */ /* 0x000fe200000e0000 */
[----:B------:R-:W-:Y:S01]  /*13150*/  IMAD.U32 R11, RZ, RZ, UR9 ;  /* 0x00000009ff0b7e24 */ /* 0x000fe2000f8e00ff */
[----:B------:R-:W-:Y:S01]  /*13160*/  R2UR UR59, R9 ;  /* 0x00000000093b72ca */ /* 0x000fe200000e0000 */
[----:B------:R-:W-:Y:S01]  /*13170*/  IMAD.MOV.U32 R9, RZ, RZ, 0x40000040 ;  /* 0x40000040ff097424 */ /* 0x000fe200078e00ff */
[----:B------:R-:W-:-:S02]  /*13180*/  IADD3 R8, R4, 0x306, RZ ;  /* 0x0000030604087810 */ /* 0x000fc40007ffe0ff */
[----:B------:R0:W-:Y:S02]  /*13190*/  STL.64 [R1], R10 ;  /* 0x0000000a01007387 */ /* 0x0001e40000100a00 */
[----:B------:R-:W-:Y:S01]  /*131a0*/  R2UR UR54, R8 ;  /* 0x00000000083672ca */ /* 0x000fe200000e0000 */
[----:B------:R-:W-:Y:S01]  /*131b0*/  VIADD R8, R4, 0x600 ;  /* 0x0000060004087836 */ /* 0x000fe20000000000 */
[----:B------:R-:W-:Y:S01]  /*131c0*/  R2UR UR55, R9 ;  /* 0x00000000093772ca */ /* 0x000fe200000e0000 */
[----:B------:R-:W-:-:S03]  /*131d0*/  IMAD.MOV.U32 R9, RZ, RZ, 0x40000040 ;  /* 0x40000040ff097424 */ /* 0x000fc600078e00ff */
[----:B------:R-:W-:Y:S01]  /*131e0*/  R2UR UR50, R8 ;  /* 0x00000000083272ca */ /* 0x000fe200000e0000 */
[----:B------:R-:W-:Y:S01]  /*131f0*/  VIADD R8, R4, 0x602 ;  /* 0x0000060204087836 */ /* 0x000fe20000000000 */
[----:B------:R-:W-:Y:S02]  /*13200*/  R2UR UR51, R9 ;  /* 0x00000000093372ca */ /* 0x000fe400000e0000 */
[----:B------:R-:W-:Y:S02]  /*13210*/  MOV R9, 0x40000040 ;  /* 0x4000004000097802 */ /* 0x000fe40000000f00 */
[----:B------:R-:W-:Y:S01]  /*13220*/  R2UR UR46, R8 ;  /* 0x00000000082e72ca */ /* 0x000fe200000e0000 */
[C---:B------:R-:W-:Y:S01]  /*13230*/  VIADD R8, R4.reuse, 0x604 ;  /* 0x0000060404087836 */ /* 0x040fe20000000000 */
[----:B------:R-:W-:Y:S01]  /*13240*/  R2UR UR47, R9 ;  /* 0x00000000092f72ca */ /* 0x000fe200000e0000 */
[----:B------:R-:W-:Y:S02]  /*13250*/  IMAD.MOV.U32 R9, RZ, RZ, 0x40000040 ;  /* 0x40000040ff097424 */ /* 0x000fe400078e00ff */
[----:B------:R-:W-:Y:S01]  /*13260*/  VIADD R4, R4, 0x606 ;  /* 0x0000060604047836 */ /* 0x000fe20000000000 */
[----:B------:R-:W-:-:S02]  /*13270*/  R2UR UR42, R8 ;  /* 0x00000000082a72ca */ /* 0x000fc400000e0000 */
        /* <DEDUP_REMOVED lines=26> */
.L_x_1746:
[----:B------:R-:W0:Y:S01]  /*13420*/  LDC R224, c[0x0][0x448] ;  /* 0x00011200ffe07b82 */ /* 0x000e220000000800 */
[----:B------:R-:W-:Y:S01]  /*13430*/  ULDC UR4, c[0x0][0x9d8] ;  /* 0x0002760000047ab9 */ /* 0x000fe20000000800 */
[----:B------:R-:W-:Y:S02]  /*13440*/  VIADD R21, R21, 0x2a840 ;  /* 0x0002a84015157836 */ /* 0x000fe40000000000 */
[----:B------:R-:W-:Y:S01]  /*13450*/  FMUL.FTZ R15, R38, UR4 ;  /* 0x00000004260f7c20 */ /* 0x000fe20008410000 */
[----:B------:R-:W-:Y:S01]  /*13460*/  FMUL.FTZ R38, R58, UR4 ;  /* 0x000000043a267c20 */ /* 0x000fe20008410000 */
[----:B------:R-:W-:Y:S01]  /*13470*/  IADD3 R58, R202, R188, RZ ;  /* 0x000000bcca3a7210 */ /* 0x000fe20007ffe0ff */
[----:B------:R-:W-:Y:S01]  /*13480*/  FMUL.FTZ R74, R28, UR4 ;  /* 0x000000041c4a7c20 */ /* 0x000fe20008410000 */
[----:B------:R-:W-:Y:S01]  /*13490*/  FMUL.FTZ R14, R39, UR4 ;  /* 0x00000004270e7c20 */ /* 0x000fe20008410000 */
[----:B------:R-:W-:Y:S01]  /*134a0*/  FMUL.FTZ R28, R47, UR4 ;  /* 0x000000042f1c7c20 */ /* 0x000fe20008410000 */
[----:B------:R-:W-:Y:S01]  /*134b0*/  FMUL.FTZ R47, R49, UR4 ;  /* 0x00000004312f7c20 */ /* 0x000fe20008410000 */
[----:B------:R-:W-:Y:S01]  /*134c0*/  FMUL.FTZ R39, R59, UR4 ;  /* 0x000000043b277c20 */ /* 0x000fe20008410000 */
[----:B------:R-:W-:-:S02]  /*134d0*/  IMAD.MOV.U32 R49, RZ, RZ, -0x60 ;  /* 0xffffffa0ff317424 */ /* 0x000fc400078e00ff */
        /* <DEDUP_REMOVED lines=12> */
[----:B0-----:R-:W-:Y:S01]  /*135a0*/  ISETP.NE.AND P1, PT, R224, 0x1, PT ;  /* 0x00000001e000780c */ /* 0x001fe20003f25270 */
[----:B------:R-:W-:Y:S01]  /*135b0*/  IMAD R49, R72, R49, 0x61 ;  /* 0x0000006148317424 */ /* 0x000fe200078e0231 */
[----:B------:R-:W-:Y:S01]  /*135c0*/  LOP3.LUT R16, R16, 0xffefffff, RZ, 0xc0, !PT ;  /* 0xffefffff10107812 */ /* 0x000fe200078ec0ff */
        /* <DEDUP_REMOVED lines=10> */
[----:B------:R-:W0:Y:S01]  /*13670*/  @P1 LDC R5, c[0x0][0x44c] ;  /* 0x00011300ff051b82 */ /* 0x000e220000000800 */
[----:B------:R-:W-:Y:S01]  /*13680*/  FMUL.FTZ R32, R32, UR4 ;  /* 0x0000000420207c20 */ /* 0x000fe20008410000 */
[----:B------:R-:W-:Y:S01]  /*13690*/  FMUL.FTZ R33, R33, UR4 ;  /* 0x0000000421217c20 */ /* 0x000fe20008410000 */
[----:B------:R-:W-:Y:S01]  /*136a0*/  FMUL.FTZ R36, R36, UR4 ;  /* 0x0000000424247c20 */ /* 0x000fe20008410000 */
[----:B------:R-:W-:Y:S01]  /*136b0*/  FMUL.FTZ R37, R37, UR4 ;  /* 0x0000000425257c20 */ /* 0x000fe20008410000 */
[----:B------:R-:W-:Y:S01]  /*136c0*/  FMUL.FTZ R40, R40, UR4 ;  /* 0x0000000428287c20 */ /* 0x000fe20008410000 */
        /* <DEDUP_REMOVED lines=13> */
[----:B------:R-:W-:Y:S01]  /*137a0*/  @P1 LOP3.LUT R16, R16, 0x100000, RZ, 0xfc, !PT ;  /* 0x0010000010101812 */ /* 0x000fe200078efcff */
[----:B------:R-:W-:Y:S01]  /*137b0*/  FMUL.FTZ R69, R69, UR4 ;  /* 0x0000000445457c20 */ /* 0x000fe20008410000 */
[----:B------:R-:W-:Y:S01]  /*137c0*/  ULDC UR38, c[0x0][0x9dc] ;  /* 0x0002770000267ab9 */ /* 0x000fe20000000800 */
[----:B------:R-:W2:Y:S01]  /*137d0*/  MUFU.TANH R13, R13 ;  /* 0x0000000d000d7308 */ /* 0x000ea20000002400 */
[----:B------:R-:W-:Y:S01]  /*137e0*/  ULOP3.LUT UR38, URZ, UR38, URZ, 0x33, !UPT ;  /* 0x000000263f267292 */ /* 0x000fe2000f8e333f */
[----:B0-----:R-:W-:-:S04]  /*137f0*/  @P1 IMAD.HI.U32 R4, R58, R5, RZ ;  /* 0x000000053a041227 */ /* 0x001fc800078e00ff */
[----:B------:R-:W-:Y:S01]  /*13800*/  FMUL.FTZ R70, R70, UR4 ;  /* 0x0000000446467c20 */ /* 0x000fe20008410000 */
[----:B------:R-:W-:Y:S01]  /*13810*/  LOP3.LUT R16, R16, 0xfff7ffff, RZ, 0xc0, !PT ;  /* 0xfff7ffff10107812 */ /* 0x000fe200078ec0ff */
[----:B------:R-:W-:Y:S01]  /*13820*/  IMAD R5, R72, -0x60, R166 ;  /* 0xffffffa048057824 */ /* 0x000fe200078e02a6 */
[----:B------:R-:W0:Y:S01]  /*13830*/  MUFU.TANH R73, R73 ;  /* 0x0000004900497308 */ /* 0x000e220000002400 */
[----:B------:R-:W-:Y:S01]  /*13840*/  VIADD R83, R49, 0xffffffff ;  /* 0xffffffff31537836 */ /* 0x000fe20000000000 */
[----:B-1----:R-:W-:Y:S02]  /*13850*/  @P1 SHF.R.U32.HI R58, RZ, R9, R4 ;  /* 0x00000009ff3a1219 */ /* 0x002fe40000011604 */
[----:B------:R-:W1:Y:S01]  /*13860*/  LDC.64 R8, c[0x0][0x9e0] ;  /* 0x00027800ff087b82 */ /* 0x000e620000000a00 */
[----:B------:R-:W-:Y:S01]  /*13870*/  PRMT R4, R172, 0x654, R21 ;  /* 0x00000654ac047816 */ /* 0x000fe20000000015 */
[--C-:B------:R-:W-:Y:S01]  /*13880*/  IMAD.IADD R62, R83, 0x1, -R182.reuse ;  /* 0x00000001533e7824 */ /* 0x100fe200078e0ab6 */
[----:B------:R-:W3:Y:S01]  /*13890*/  SHFL.IDX PT, R59, R58, RZ, 0x1c1f ;  /* 0x001c1fff3a3b7589 */ /* 0x000ee200000e0000 */
[----:B------:R-:W4:Y:S01]  /*138a0*/  MUFU.TANH R0, R0 ;  /* 0x0000000000007308 */ /* 0x000f220000002400 */
[----:B------:R-:W-:Y:S01]  /*138b0*/  IADD3 R76, -R182, 0x60, R5 ;  /* 0x00000060b64c7810 */ /* 0x000fe20007ffe105 */
[----:B------:R2:W-:Y:S06]  /*138c0*/  SYNCS.ARRIVE.TRANS64.RED.A1T0 RZ, [R4+URZ], RZ ;  /* 0x000000ff04ff79a7 */ /* 0x0005ec000810043f */
[----:B------:R-:W0:Y:S01]  /*138d0*/  MUFU.TANH R3, R3 ;  /* 0x0000000300037308 */ /* 0x000e220000002400 */
[----:B--2---:R-:W-:-:S07]  /*138e0*/  IADD3 R4, R166, R49, -R182 ;  /* 0x00000031a6047210 */ /* 0x004fce0007ffe8b6 */
[----:B------:R-:W2:Y:S01]  /*138f0*/  MUFU.TANH R74, R74 ;  /* 0x0000004a004a7308 */ /* 0x000ea20000002400 */
[----:B------:R-:W-:Y:S01]  /*13900*/  IMAD.IADD R57, R4, 0x1, -R165 ;  /* 0x0000000104397824 */ /* 0x000fe200078e0aa5 */
[----:B-1----:R-:W-:-:S03]  /*13910*/  ISETP.GE.AND P1, PT, R9, 0x1, PT ;  /* 0x000000010900780c */ /* 0x002fc60003f26270 */
[----:B------:R-:W-:-:S03]  /*13920*/  IMAD.IADD R81, R57, 0x1, R8 ;  /* 0x0000000139517824 */ /* 0x000fc600078e0208 */
[----:B------:R-:W1:Y:S02]  /*13930*/  MUFU.TANH R29, R29 ;  /* 0x0000001d001d7308 */ /* 0x000e640000002400 */
[----:B---3--:R-:W-:-:S06]  /*13940*/  VIADDMNMX R64, R59, R81, R76, PT ;  /* 0x000000513b407246 */ /* 0x008fcc000380014c */
[----:B------:R-:W3:Y:S01]  /*13950*/  MUFU.TANH R10, R10 ;  /* 0x0000000a000a7308 */ /* 0x000ee20000002400 */
[----:B------:R-:W-:-:S07]  /*13960*/  @P1 LOP3.LUT R16, R16, 0x80000, RZ, 0xfc, !PT ;  /* 0x0008000010101812 */ /* 0x000fce00078efcff */
        /* <DEDUP_REMOVED lines=41> */
[----:B----4-:R-:W-:-:S05]  /*13c00*/  IADD3 R70, R57, UR38, RZ ;  /* 0x0000002639467c10 */ /* 0x010fca000fffe0ff */
[----:B------:R-:W-:Y:S01]  /*13c10*/  IMAD.IADD R66, R70, 0x1, R59 ;  /* 0x0000000146427824 */ /* 0x000fe200078e023b */
[----:B-123--:R-:W-:Y:S06]  /*13c20*/  @!P1 BRA `(.L_x_1747) ;  /* 0x00000000004c9947 */ /* 0x00efec0003800000 */
[----:B------:R-:W-:Y:S01]  /*13c30*/  IADD3 R49, -R165, R166, R59 ;  /* 0x000000a6a5317210 */ /* 0x000fe20007ffe13b */
[----:B------:R-:W-:Y:S03]  /*13c40*/  BSSY B0, `(.L_x_1748) ;  /* 0x000000e000007945 */ /* 0x000fe60003800000 */
[----:B------:R-:W-:-:S13]  /*13c50*/  ISETP.GT.AND P1, PT, R49, -0x1, PT ;  /* 0xffffffff3100780c */ /* 0x000fda0003f24270 */
[----:B------:R-:W-:Y:S05]  /*13c60*/  @P1 BRA `(.L_x_1749) ;  /* 0x00000000001c1947 */ /* 0x000fea0003800000 */
[----:B------:R-:W-:Y:S02]  /*13c70*/  ISETP.NE.AND P1, PT, R9, 0x1, PT ;  /* 0x000000010900780c */ /* 0x000fe40003f25270 */
[----:B------:R-:W-:-:S11]  /*13c80*/  LOP3.LUT R49, RZ, R49, RZ, 0x33, !PT ;  /* 0x00000031ff317212 */ /* 0x000fd600078e33ff */
[----:B------:R-:W1:Y:S02]  /*13c90*/  @P1 LDC.64 R4, c[0x0][0x9e8] ;  /* 0x00027a00ff041b82 */ /* 0x000e640000000a00 */
[----:B-1----:R-:W-:-:S05]  /*13ca0*/  @P1 IMAD.HI.U32 R4, R49, R4, RZ ;  /* 0x0000000431041227 */ /* 0x002fca00078e00ff */
[----:B------:R-:W-:-:S04]  /*13cb0*/  @P1 SHF.R.U32.HI R49, RZ, R5, R4 ;  /* 0x00000005ff311219 */ /* 0x000fc80000011604 */
[----:B------:R-:W-:Y:S01]  /*13cc0*/  LOP3.LUT R49, RZ, R49, RZ, 0x33, !PT ;  /* 0x00000031ff317212 */ /* 0x000fe200078e33ff */
[----:B------:R-:W-:Y:S06]  /*13cd0*/  BRA `(.L_x_1750) ;  /* 0x0000000000107947 */ /* 0x000fec0003800000 */
.L_x_1749:
[----:B------:R-:W-:-:S13]  /*13ce0*/  ISETP.NE.AND P1, PT, R9, 0x1, PT ;  /* 0x000000010900780c */ /* 0x000fda0003f25270 */
[----:B------:R-:W1:Y:S02]  /*13cf0*/  @P1 LDC.64 R4, c[0x0][0x9e8] ;  /* 0x00027a00ff041b82 */ /* 0x000e640000000a00 */
[----:B-1----:R-:W-:-:S05]  /*13d00*/  @P1 IMAD.HI.U32 R4, R49, R4, RZ ;  /* 0x0000000431041227 */ /* 0x002fca00078e00ff */
[----:B------:R-:W-:-:S07]  /*13d10*/  @P1 SHF.R.U32.HI R49, RZ, R5, R4 ;  /* 0x00000005ff311219 */ /* 0x000fce0000011604 */
.L_x_1750:
[----:B------:R-:W-:Y:S05]  /*13d20*/  BSYNC B0 ;  /* 0x0000000000007941 */ /* 0x000fea0003800000 */
.L_x_1748:
[----:B------:R-:W-:-:S05]  /*13d30*/  IMAD R49, R49, R9, R62 ;  /* 0x0000000931317224 */ /* 0x000fca00078e023e */
[----:B------:R-:W-:Y:S02]  /*13d40*/  VIMNMX R66, R66, R49, !PT ;  /* 0x0000003142427248 */ /* 0x000fe40007fe0100 */
[----:B------:R-:W-:-:S07]  /*13d50*/  VIADDMNMX R64, R49, R9, R64, PT ;  /* 0x0000000931407246 */ /* 0x000fce0003800140 */
.L_x_1747:
[C---:B------:R-:W-:Y:S01]  /*13d60*/  ISETP.GE.AND P6, PT, R83.reuse, 0x9, PT ;  /* 0x000000095300780c */ /* 0x040fe20003fc6270 */
[----:B------:R-:W1:Y:S01]  /*13d70*/  SHFL.IDX PT, R5, R58, 0x1, 0x1c1f ;  /* 0x003c1f003a057f89 */ /* 0x000e6200000e0000 */
[C---:B------:R-:W-:Y:S02]  /*13d80*/  ISETP.GE.AND P1, PT, R83.reuse, 0x2, PT ;  /* 0x000000025300780c */ /* 0x040fe40003f26270 */
[C---:B------:R-:W-:Y:S02]  /*13d90*/  ISETP.GT.AND P2, PT, R66.reuse, 0x8, !P6 ;  /* 0x000000084200780c */ /* 0x040fe40007744270 */
[----:B------:R-:W-:Y:S02]  /*13da0*/  ISETP.GT.AND P3, PT, R66, 0x1, !P1 ;  /* 0x000000014200780c */ /* 0x000fe40004f64270 */
[----:B------:R-:W-:Y:S02]  /*13db0*/  ISETP.LT.OR P2, PT, R64, 0x9, P2 ;  /* 0x000000094000780c */ /* 0x000fe40001741670 */
[----:B------:R-:W-:-:S02]  /*13dc0*/  ISETP.GE.AND P4, PT, R83, 0xa, PT ;  /* 0x0000000a5300780c */ /* 0x000fc40003f86270 */
[----:B------:R-:W-:Y:S02]  /*13dd0*/  FSEL R77, R74, -INF , !P2 ;  /* 0xff8000004a4d7808 */ /* 0x000fe40005000000 */
[----:B------:R-:W-:Y:S02]  /*13de0*/  ISETP.LT.OR P3, PT, R64, 0x2, P3 ;  /* 0x000000024000780c */ /* 0x000fe40001f61670 */
[----:B------:R-:W-:Y:S02]  /*13df0*/  ISETP.GT.AND P2, PT, R66, 0x9, !P4 ;  /* 0x000000094200780c */ /* 0x000fe40006744270 */
[----:B0-----:R-:W-:Y:S02]  /*13e00*/  FSEL R79, R73, -INF , !P3 ;  /* 0xff800000494f7808 */ /* 0x001fe40005800000 */
        /* <DEDUP_REMOVED lines=17> */
[----:B------:R-:W-:Y:S01]  /*13f20*/  FSEL R71, R36, -INF , !P2 ;  /* 0xff80000024477808 */ /* 0x000fe20005000000 */
[----:B-1----:R-:W-:Y:S01]  /*13f30*/  IMAD.IADD R36, R70, 0x1, R5 ;  /* 0x0000000146247824 */ /* 0x002fe200078e0205 */
        /* <DEDUP_REMOVED lines=71> */
[----:B------:R-:W-:Y:S02]  /*143b0*/  VIADDMNMX R32, R5, R81, R76, PT ;  /* 0x0000005105207246 */ /* 0x000fe4000380014c */
        /* <DEDUP_REMOVED lines=16> */
[----:B------:R-:W-:-:S13]  /*144c0*/  ISETP.GE.AND P5, PT, R9, 0x1, PT ;  /* 0x000000010900780c */ /* 0x000fda0003fa6270 */
[----:B------:R-:W-:Y:S05]  /*144d0*/  @!P5 BRA `(.L_x_1751) ;  /* 0x00000000004cd947 */ /* 0x000fea0003800000 */
[----:B------:R-:W-:Y:S01]  /*144e0*/  IADD3 R81, -R165, R166, R5 ;  /* 0x000000a6a5517210 */ /* 0x000fe20007ffe105 */
[----:B------:R-:W-:Y:S03]  /*144f0*/  BSSY B0, `(.L_x_1752) ;  /* 0x000000e000007945 */ /* 0x000fe60003800000 */
        /* <DEDUP_REMOVED lines=9> */
.L_x_1753:
[----:B------:R-:W-:-:S13]  /*14590*/  ISETP.NE.AND P5, PT, R9, 0x1, PT ;  /* 0x000000010900780c */ /* 0x000fda0003fa5270 */
[----:B------:R-:W0:Y:S02]  /*145a0*/  @P5 LDC.64 R4, c[0x0][0x9e8] ;  /* 0x00027a00ff045b82 */ /* 0x000e240000000a00 */
[----:B0-----:R-:W-:-:S05]  /*145b0*/  @P5 IMAD.HI.U32 R4, R81, R4, RZ ;  /* 0x0000000451045227 */ /* 0x001fca00078e00ff */
[----:B------:R-:W-:-:S07]  /*145c0*/  @P5 SHF.R.U32.HI R81, RZ, R5, R4 ;  /* 0x00000005ff515219 */ /* 0x000fce0000011604 */
.L_x_1754:
[----:B------:R-:W-:Y:S05]  /*145d0*/  BSYNC B0 ;  /* 0x0000000000007941 */ /* 0x000fea0003800000 */
.L_x_1752:
[----:B------:R-:W-:-:S05]  /*145e0*/  IMAD R81, R81, R9, R62 ;  /* 0x0000000951517224 */ /* 0x000fca00078e023e */
[----:B------:R-:W-:Y:S02]  /*145f0*/  VIMNMX R36, R36, R81, !PT ;  /* 0x0000005124247248 */ /* 0x000fe40007fe0100 */
[----:B------:R-:W-:-:S07]  /*14600*/  VIADDMNMX R32, R81, R9, R32, PT ;  /* 0x0000000951207246 */ /* 0x000fce0003800120 */
.L_x_1751:
        /* <DEDUP_REMOVED lines=11> */
[----:B------:R-:W-:Y:S02]  /*146c0*/  FMNMX.FTZ R4, R99, R79, !PT ;  /* 0x0000004f63047209 */ /* 0x000fe40007810000 */
[----:B------:R-:W-:-:S02]  /*146d0*/  FSEL R93, R7, -INF , !P1 ;  /* 0xff800000075d7808 */ /* 0x000fc40004800000 */
[----:B------:R-:W-:Y:S02]  /*146e0*/  ISETP.NE.AND P1, PT, R78, RZ, PT ;  /* 0x000000ff4e00720c */ /* 0x000fe40003f25270 */
[----:B------:R-:W-:Y:S02]  /*146f0*/  ISETP.NE.AND P5, PT, R84, RZ, PT ;  /* 0x000000ff5400720c */ /* 0x000fe40003fa5270 */
        /* <DEDUP_REMOVED lines=18> */
[----:B------:R-:W-:Y:S02]  /*14820*/  ISETP.NE.AND P5, PT, R89, RZ, PT ;  /* 0x000000ff5900720c */ /* 0x000fe40003fa5270 */
        /* <DEDUP_REMOVED lines=8> */
[----:B------:R-:W-:-:S02]  /*148b0*/  ISETP.NE.AND P6, PT, R87, RZ, PT ;  /* 0x000000ff5700720c */ /* 0x000fc40003fc5270 */
        /* <DEDUP_REMOVED lines=29> */
[----:B------:R-:W-:Y:S01]  /*14a90*/  ISETP.NE.AND P1, PT, R94, RZ, PT ;  /* 0x000000ff5e00720c */ /* 0x000fe20003f25270 */
[----:B------:R-:W0:Y:S01]  /*14aa0*/  SHFL.BFLY PT, R4, R3, 0x2, 0x1f ;  /* 0x0c401f0003047f89 */ /* 0x000e2200000e0000 */
[----:B------:R-:W-:-:S02]  /*14ab0*/  ISETP.GT.AND P4, PT, R36, RZ, !P4 ;  /* 0x000000ff2400720c */ /* 0x000fc40006784270 */
[----:B------:R-:W-:Y:S02]  /*14ac0*/  ISETP.GT.AND P1, PT, R36, 0x31, !P1 ;  /* 0x000000312400780c */ /* 0x000fe40004f24270 */
[C---:B------:R-:W-:Y:S02]  /*14ad0*/  ISETP.LT.OR P4, PT, R32.reuse, 0x1, P4 ;  /* 0x000000012000780c */ /* 0x040fe40002781670 */
[----:B------:R-:W-:Y:S02]  /*14ae0*/  ISETP.LT.OR P1, PT, R32, 0x32, P1 ;  /* 0x000000322000780c */ /* 0x000fe40000f21670 */
[----:B------:R-:W-:Y:S02]  /*14af0*/  FSEL R0, R0, -INF , !P4 ;  /* 0xff80000000007808 */ /* 0x000fe40006000000 */
[----:B------:R-:W-:Y:S02]  /*14b00*/  FSEL R31, R31, -INF , !P1 ;  /* 0xff8000001f1f7808 */ /* 0x000fe40004800000 */
[----:B------:R-:W-:-:S02]  /*14b10*/  ISETP.NE.AND P1, PT, R96, RZ, PT ;  /* 0x000000ff6000720c */ /* 0x000fc40003f25270 */
[----:B------:R-:W-:Y:S02]  /*14b20*/  FMNMX.FTZ R12, R0, R95, !PT ;  /* 0x0000005f000c7209 */ /* 0x000fe40007810000 */
        /* <DEDUP_REMOVED lines=8> */
[----:B0-----:R-:W-:Y:S02]  /*14bb0*/  FMNMX.FTZ R26, R3, R4, !PT ;  /* 0x00000004031a7209 */ /* 0x001fe40007810000 */
[----:B------:R-:W-:Y:S02]  /*14bc0*/  ISETP.LT.OR P1, PT, R32, 0x3a, P1 ;  /* 0x0000003a2000780c */ /* 0x000fe40000f21670 */
[----:B------:R-:W-:Y:S01]  /*14bd0*/  FMNMX.FTZ R12, R91, R12, !PT ;  /* 0x0000000c5b0c7209 */ /* 0x000fe20007810000 */
[----:B------:R-:W0:Y:S01]  /*14be0*/  SHFL.BFLY PT, R97, R26, 0x1, 0x1f ;  /* 0x0c201f001a617f89 */ /* 0x000e2200000e0000 */
        /* <DEDUP_REMOVED lines=13> */
[----:B------:R-:W-:Y:S02]  /*14cc0*/  FMNMX.FTZ R12, R85, R12, !PT ;  /* 0x0000000c550c7209 */ /* 0x000fe40007810000 */
[----:B------:R-:W-:Y:S02]  /*14cd0*/  ISETP.GT.AND P1, PT, R36, 0x48, !P5 ;  /* 0x000000482400780c */ /* 0x000fe40006f24270 */
[----:B0-----:R-:W-:Y:S02]  /*14ce0*/  FMNMX.FTZ R4, R26, R97, !PT ;  /* 0x000000611a047209 */ /* 0x001fe40007810000 */
[----:B------:R-:W-:Y:S02]  /*14cf0*/  MOV R14, UR4 ;  /* 0x00000004000e7c02 */ /* 0x000fe40008000f00 */
[----:B------:R-:W-:Y:S02]  /*14d00*/  FMNMX.FTZ R12, R25, R12, !PT ;  /* 0x0000000c190c7209 */ /* 0x000fe40007810000 */
[----:B------:R-:W-:Y:S01]  /*14d10*/  ISETP.LT.OR P1, PT, R32, 0x49, P1 ;  /* 0x000000492000780c */ /* 0x000fe20000f21670 */
[----:B------:R-:W-:Y:S01]  /*14d20*/  FMUL.FTZ R10, R4, R14 ;  /* 0x0000000e040a7220 */ /* 0x000fe20000410000 */
[----:B------:R-:W-:-:S02]  /*14d30*/  FMNMX.FTZ R12, R31, R12, !PT ;  /* 0x0000000c1f0c7209 */ /* 0x000fc40007810000 */
[----:B------:R-:W-:Y:S02]  /*14d40*/  FSEL R43, R43, -INF , !P1 ;  /* 0xff8000002b2b7808 */ /* 0x000fe40004800000 */
[----:B------:R-:W-:Y:S02]  /*14d50*/  FSETP.NEU.FTZ.AND P1, PT, R4, -INF , PT ;  /* 0xff8000000400780b */ /* 0x000fe40003f3d000 */
[----:B------:R-:W-:Y:S02]  /*14d60*/  ISETP.NE.AND P5, PT, R52, RZ, PT ;  /* 0x000000ff3400720c */ /* 0x000fe40003fa5270 */
[----:B------:R-:W-:Y:S02]  /*14d70*/  FMNMX.FTZ R12, R81, R12, !PT ;  /* 0x0000000c510c7209 */ /* 0x000fe40007810000 */
[----:B------:R-:W-:Y:S02]  /*14d80*/  FSEL R10, R10, RZ, P1 ;  /* 0x000000ff0a0a7208 */ /* 0x000fe40000800000 */
[----:B------:R-:W-:-:S02]  /*14d90*/  ISETP.GT.AND P1, PT, R36, 0x49, !P5 ;  /* 0x000000492400780c */ /* 0x000fc40006f24270 */
[----:B------:R-:W-:Y:S01]  /*14da0*/  FMNMX.FTZ R12, R35, R12, !PT ;  /* 0x0000000c230c7209 */ /* 0x000fe20007810000 */
[-CC-:B------:R-:W-:Y:S01]  /*14db0*/  FFMA.FTZ R148, R69, R14.reuse, -R10.reuse ;  /* 0x0000000e45947223 */ /* 0x180fe2000001080a */
[----:B------:R-:W-:Y:S01]  /*14dc0*/  ISETP.LT.OR P1, PT, R32, 0x4a, P1 ;  /* 0x0000004a2000780c */ /* 0x000fe20000f21670 */
[-CC-:B------:R-:W-:Y:S01]  /*14dd0*/  FFMA.FTZ R154, R71, R14.reuse, -R10.reuse ;  /* 0x0000000e479a7223 */ /* 0x180fe2000001080a */
[----:B------:R-:W-:Y:S01]  /*14de0*/  ISETP.NE.AND P6, PT, R40, RZ, PT ;  /* 0x000000ff2800720c */ /* 0x000fe20003fc5270 */
[--C-:B------:R-:W-:Y:S01]  /*14df0*/  FFMA.FTZ R152, R73, R14, -R10.reuse ;  /* 0x0000000e49987223 */ /* 0x100fe2000001080a */
[----:B------:R-:W-:Y:S01]  /*14e00*/  FMNMX.FTZ R12, R83, R12, !PT ;  /* 0x0000000c530c7209 */ /* 0x000fe20007810000 */
[-CC-:B------:R-:W-:Y:S01]  /*14e10*/  FFMA.FTZ R156, R99, R14.reuse, -R10.reuse ;  /* 0x0000000e639c7223 */ /* 0x180fe2000001080a */
[----:B------:R-:W-:Y:S01]  /*14e20*/  FSEL R97, R42, -INF , !P1 ;  /* 0xff8000002a617808 */ /* 0x000fe20004800000 */
[-CC-:B------:R-:W-:Y:S01]  /*14e30*/  FFMA.FTZ R79, R79, R14.reuse, -R10.reuse ;  /* 0x0000000e4f4f7223 */ /* 0x180fe2000001080a */
[C---:B------:R-:W-:Y:S01]  /*14e40*/  ISETP.GT.AND P1, PT, R36.reuse, 0x50, !P6 ;  /* 0x000000502400780c */ /* 0x040fe20007724270 */
[--C-:B------:R-:W-:Y:S01]  /*14e50*/  FFMA.FTZ R158, R77, R14, -R10.reuse ;  /* 0x0000000e4d9e7223 */ /* 0x100fe2000001080a */
[----:B------:R-:W-:Y:S01]  /*14e60*/  FMNMX.FTZ R12, R39, R12, !PT ;  /* 0x0000000c270c7209 */ /* 0x000fe20007810000 */
[----:B------:R-:W-:Y:S01]  /*14e70*/  MUFU.EX2 R156, R156 ;  /* 0x0000009c009c7308 */ /* 0x000fe20000000800 */
[----:B------:R-:W-:Y:S01]  /*14e80*/  ISETP.GT.AND P2, PT, R36, 0x51, !P2 ;  /* 0x000000512400780c */ /* 0x000fe20005744270 */
[-CC-:B------:R-:W-:Y:S01]  /*14e90*/  FFMA.FTZ R65, R65, R14.reuse, -R10.reuse ;  /* 0x0000000e41417223 */ /* 0x180fe2000001080a */
[----:B------:R-:W-:Y:S01]  /*14ea0*/  ISETP.LT.OR P1, PT, R32, 0x51, P1 ;  /* 0x000000512000780c */ /* 0x000fe20000f21670 */
[--C-:B------:R-:W-:Y:S01]  /*14eb0*/  FFMA.FTZ R144, R45, R14, -R10.reuse ;  /* 0x0000000e2d907223 */ /* 0x100fe2000001080a */
[----:B------:R-:W-:Y:S01]  /*14ec0*/  FMNMX.FTZ R12, R43, R12, !PT ;  /* 0x0000000c2b0c7209 */ /* 0x000fe20007810000 */
[-CC-:B------:R-:W-:Y:S01]  /*14ed0*/  FFMA.FTZ R146, R33, R14.reuse, -R10.reuse ;  /* 0x0000000e21927223 */ /* 0x180fe2000001080a */
[----:B------:R-:W-:Y:S01]  /*14ee0*/  ISETP.NE.AND P5, PT, R46, RZ, PT ;  /* 0x000000ff2e00720c */ /* 0x000fe20003fa5270 */
[----:B------:R-:W0:Y:S01]  /*14ef0*/  MUFU.EX2 R79, R79 ;  /* 0x0000004f004f7308 */ /* 0x000e220000000800 */
[----:B------:R-:W-:Y:S01]  /*14f00*/  ISETP.GT.AND P3, PT, R36, 0x58, !P3 ;  /* 0x000000582400780c */ /* 0x000fe20005f64270 */
[-CC-:B-----5:R-:W-:Y:S01]  /*14f10*/  FFMA.FTZ R140, R41, R14.reuse, -R10.reuse ;  /* 0x0000000e298c7223 */ /* 0x1a0fe2000001080a */
[----:B------:R-:W-:Y:S01]  /*14f20*/  ISETP.LT.OR P2, PT, R32, 0x52, P2 ;  /* 0x000000522000780c */ /* 0x000fe20001741670 */
[-CC-:B------:R-:W-:Y:S01]  /*14f30*/  FFMA.FTZ R142, R47, R14.reuse, -R10.reuse ;  /* 0x0000000e2f8e7223 */ /* 0x180fe2000001080a */
[----:B------:R-:W-:Y:S01]  /*14f40*/  FSEL R69, R24, -INF , !P1 ;  /* 0xff80000018457808 */ /* 0x000fe20004800000 */
[--C-:B------:R-:W-:Y:S01]  /*14f50*/  FFMA.FTZ R136, R37, R14, -R10.reuse ;  /* 0x0000000e25887223 */ /* 0x100fe2000001080a */
[----:B------:R-:W-:Y:S01]  /*14f60*/  FMNMX.FTZ R12, R97, R12, !PT ;  /* 0x0000000c610c7209 */ /* 0x000fe20007810000 */
[----:B------:R-:W1:Y:S01]  /*14f70*/  MUFU.EX2 R158, R158 ;  /* 0x0000009e009e7308 */ /* 0x000e620000000800 */
[----:B------:R-:W-:Y:S01]  /*14f80*/  ISETP.GT.AND P4, PT, R36, 0x59, !P5 ;  /* 0x000000592400780c */ /* 0x000fe20006f84270 */
[-CC-:B------:R-:W-:Y:S01]  /*14f90*/  FFMA.FTZ R67, R67, R14.reuse, -R10.reuse ;  /* 0x0000000e43437223 */ /* 0x180fe2000001080a */
[----:B------:R-:W-:Y:S01]  /*14fa0*/  ISETP.LT.OR P3, PT, R32, 0x59, P3 ;  /* 0x000000592000780c */ /* 0x000fe20001f61670 */
[-CC-:B------:R-:W-:Y:S01]  /*14fb0*/  FFMA.FTZ R63, R63, R14.reuse, -R10.reuse ;  /* 0x0000000e3f3f7223 */ /* 0x180fe2000001080a */
[----:B------:R-:W-:Y:S01]  /*14fc0*/  FSEL R71, R20, -INF , !P2 ;  /* 0xff80000014477808 */ /* 0x000fe20005000000 */
[--C-:B------:R-:W-:Y:S01]  /*14fd0*/  FFMA.FTZ R20, R61, R14, -R10.reuse ;  /* 0x0000000e3d147223 */ /* 0x100fe2000001080a */
[----:B------:R-:W-:Y:S01]  /*14fe0*/  FMNMX.FTZ R12, R69, R12, !PT ;  /* 0x0000000c450c7209 */ /* 0x000fe20007810000 */
[----:B------:R-:W2:Y:S01]  /*14ff0*/  MUFU.EX2 R65, R65 ;  /* 0x0000004100417308 */ /* 0x000ea20000000800 */
[----:B------:R-:W-:Y:S01]  /*15000*/  ISETP.LT.OR P4, PT, R32, 0x5a, P4 ;  /* 0x0000005a2000780c */ /* 0x000fe20002781670 */
[-CC-:B------:R-:W-:Y:S01]  /*15010*/  FFMA.FTZ R150, R75, R14.reuse, -R10.reuse ;  /* 0x0000000e4b967223 */ /* 0x180fe2000001080a */
[----:B------:R-:W-:Y:S01]  /*15020*/  FSEL R61, R21, -INF , !P3 ;  /* 0xff800000153d7808 */ /* 0x000fe20005800000 */
[--C-:B------:R-:W-:Y:S01]  /*15030*/  FFMA.FTZ R49, R49, R14, -R10.reuse ;  /* 0x0000000e31317223 */ /* 0x100fe2000001080a */
[----:B------:R-:W-:Y:S01]  /*15040*/  FMNMX.FTZ R12, R71, R12, !PT ;  /* 0x0000000c470c7209 */ /* 0x000fe20007810000 */
[--C-:B------:R-:W-:Y:S01]  /*15050*/  FFMA.FTZ R45, R59, R14, -R10.reuse ;  /* 0x0000000e3b2d7223 */ /* 0x100fe2000001080a */
[----:B------:R-:W-:Y:S01]  /*15060*/  FSEL R73, R44, -INF , !P4 ;  /* 0xff8000002c497808 */ /* 0x000fe20006000000 */
[----:B------:R3:W-:Y:S01]  /*15070*/  MUFU.EX2 R21, R20 ;  /* 0x0000001400157308 */ /* 0x0007e20000000800 */
[----:B------:R-:W-:Y:S01]  /*15080*/  FMNMX.FTZ R12, R61, R12, !PT ;  /* 0x0000000c3d0c7209 */ /* 0x000fe20007810000 */
[-CC-:B------:R-:W-:Y:S01]  /*15090*/  FFMA.FTZ R33, R57, R14.reuse, -R10.reuse ;  /* 0x0000000e39217223 */ /* 0x180fe2000001080a */
[-CC-:B------:R-:W-:Y:S01]  /*150a0*/  FFMA.FTZ R41, R55, R14.reuse, -R10.reuse ;  /* 0x0000000e37297223 */ /* 0x180fe2000001080a */
[--C-:B------:R-:W-:Y:S01]  /*150b0*/  FFMA.FTZ R47, R53, R14, -R10.reuse ;  /* 0x0000000e352f7223 */ /* 0x100fe2000001080a */
[----:B------:R-:W-:Y:S01]  /*150c0*/  FMNMX.FTZ R12, R73, R12, !PT ;  /* 0x0000000c490c7209 */ /* 0x000fe20007810000 */
[-CC-:B------:R-:W-:Y:S01]  /*150d0*/  FFMA.FTZ R37, R51, R14.reuse, -R10.reuse ;  /* 0x0000000e33257223 */ /* 0x180fe2000001080a */
[-CC-:B------:R-:W-:Y:S01]  /*150e0*/  FFMA.FTZ R138, R29, R14.reuse, -R10.reuse ;  /* 0x0000000e1d8a7223 */ /* 0x180fe2000001080a */
[----:B------:R-:W-:Y:S01]  /*150f0*/  FFMA.FTZ R13, R13, R14, -R10 ;  /* 0x0000000e0d0d7223 */ /* 0x000fe2000001080a */
[----:B------:R-:W4:Y:S01]  /*15100*/  MUFU.EX2 R152, R152 ;  /* 0x0000009800987308 */ /* 0x000f220000000800 */
[----:B------:R-:W3:Y:S01]  /*15110*/  SHFL.BFLY PT, R3, R12, 0x2, 0x1f ;  /* 0x0c401f000c037f89 */ /* 0x000ee200000e0000 */
[----:B------:R-:W-:Y:S01]  /*15120*/  ISETP.NE.AND P5, PT, R224, 0x1, PT ;  /* 0x00000001e000780c */ /* 0x000fe20003fa5270 */
[----:B------:R-:W-:-:S05]  /*15130*/  IMAD.MOV.U32 R40, RZ, RZ, R188 ;  /* 0x000000ffff287224 */ /* 0x000fca00078e00bc */
[----:B------:R-:W4:Y:S07]  /*15140*/  MUFU.EX2 R67, R67 ;  /* 0x0000004300437308 */ /* 0x000f2e0000000800 */
[----:B------:R-:W4:Y:S01]  /*15150*/  @P5 LDC R42, c[0x0][0x450] ;  /* 0x00011400ff2a5b82 */ /* 0x000f220000000800 */
[----:B------:R-:W4:Y:S08]  /*15160*/  MUFU.EX2 R154, R154 ;  /* 0x0000009a009a7308 */ /* 0x000f300000000800 */
[----:B------:R-:W4:Y:S01]  /*15170*/  MUFU.EX2 R63, R63 ;  /* 0x0000003f003f7308 */ /* 0x000f220000000800 */
[----:B---3--:R-:W-:-:S05]  /*15180*/  FMNMX.FTZ R20, R12, R3, !PT ;  /* 0x000000030c147209 */ /* 0x008fca0007810000 */
[----:B------:R-:W3:Y:S02]  /*15190*/  SHFL.BFLY PT, R3, R20, 0x1, 0x1f ;  /* 0x0c201f0014037f89 */ /* 0x000ee400000e0000 */
[----:B------:R-:W-:Y:S08]  /*151a0*/  MUFU.EX2 R148, R148 ;  /* 0x0000009400947308 */ /* 0x000ff00000000800 */
[----:B------:R-:W-:Y:S08]  /*151b0*/  MUFU.EX2 R150, R150 ;  /* 0x0000009600967308 */ /* 0x000ff00000000800 */
[----:B------:R-:W-:Y:S01]  /*151c0*/  MUFU.EX2 R49, R49 ;  /* 0x0000003100317308 */ /* 0x000fe20000000800 */
[----:B---3--:R-:W-:-:S07]  /*151d0*/  FMNMX.FTZ R3, R20, R3, !PT ;  /* 0x0000000314037209 */ /* 0x008fce0007810000 */
[----:B------:R-:W-:Y:S01]  /*151e0*/  MUFU.EX2 R144, R144 ;  /* 0x0000009000907308 */ /* 0x000fe20000000800 */
[C---:B------:R-:W-:Y:S01]  /*151f0*/  FSETP.NEU.FTZ.AND P1, PT, R3.reuse, -INF , PT ;  /* 0xff8000000300780b */ /* 0x040fe20003f3d000 */
[----:B------:R-:W-:-:S05]  /*15200*/  FMUL.FTZ R32, R3, R14 ;  /* 0x0000000e03207220 */ /* 0x000fca0000410000 */
[----:B------:R-:W-:Y:S01]  /*15210*/  FSEL R32, R32, RZ, P1 ;  /* 0x000000ff20207208 */ /* 0x000fe20000800000 */
[----:B------:R-:W-:Y:S04]  /*15220*/  MUFU.EX2 R45, R45 ;  /* 0x0000002d002d7308 */ /* 0x000fe80000000800 */
[-CC-:B------:R-:W-:Y:S01]  /*15230*/  FFMA.FTZ R157, R0, R14.reuse, -R32.reuse ;  /* 0x0000000e009d7223 */ /* 0x180fe20000010820 */
[-CC-:B------:R-:W-:Y:S01]  /*15240*/  FFMA.FTZ R0, R95, R14.reuse, -R32.reuse ;  /* 0x0000000e5f007223 */ /* 0x180fe20000010820 */
[-CC-:B------:R-:W-:Y:S01]  /*15250*/  FFMA.FTZ R159, R5, R14.reuse, -R32.reuse ;  /* 0x0000000e059f7223 */ /* 0x180fe20000010820 */
[-CC-:B------:R-:W-:Y:S01]  /*15260*/  FFMA.FTZ R10, R93, R14.reuse, -R32.reuse ;  /* 0x0000000e5d0a7223 */ /* 0x180fe20000010820 */
[-CC-:B------:R-:W-:Y:S01]  /*15270*/  FFMA.FTZ R153, R7, R14.reuse, -R32.reuse ;  /* 0x0000000e07997223 */ /* 0x180fe20000010820 */
[----:B0-----:R-:W-:Y:S01]  /*15280*/  FADD.FTZ R5, R156, R79 ;  /* 0x0000004f9c057221 */ /* 0x001fe20000010000 */
[----:B------:R-:W-:Y:S01]  /*15290*/  MUFU.EX2 R157, R157 ;  /* 0x0000009d009d7308 */ /* 0x000fe20000000800 */
[-CC-:B------:R-:W-:Y:S01]  /*152a0*/  FFMA.FTZ R12, R91, R14.reuse, -R32.reuse ;  /* 0x0000000e5b0c7223 */ /* 0x180fe20000010820 */
[-CC-:B------:R-:W-:Y:S01]  /*152b0*/  FFMA.FTZ R155, R15, R14.reuse, -R32.reuse ;  /* 0x0000000e0f9b7223 */ /* 0x180fe20000010820 */
[----:B-1----:R-:W-:Y:S01]  /*152c0*/  FADD.FTZ R30, R158, R5 ;  /* 0x000000059e1e7221 */ /* 0x002fe20000010000 */
[-CC-:B------:R-:W-:Y:S01]  /*152d0*/  FFMA.FTZ R20, R89, R14.reuse, -R32.reuse ;  /* 0x0000000e59147223 */ /* 0x180fe20000010820 */
[-CC-:B------:R-:W-:Y:S01]  /*152e0*/  FFMA.FTZ R149, R11, R14.reuse, -R32.reuse ;  /* 0x0000000e0b957223 */ /* 0x180fe20000010820 */
[-C--:B------:R-:W-:Y:S01]  /*152f0*/  FFMA.FTZ R24, R87, R14.reuse, -R32 ;  /* 0x0000000e57187223 */ /* 0x080fe20000010820 */
[----:B--2---:R-:W-:Y:S01]  /*15300*/  FADD.FTZ R5, R65, R30 ;  /* 0x0000001e41057221 */ /* 0x004fe20000010000 */
[----:B------:R-:W0:Y:S01]  /*15310*/  MUFU.EX2 R0, R0 ;  /* 0x0000000000007308 */ /* 0x000e220000000800 */
[-CC-:B------:R-:W-:Y:S01]  /*15320*/  FFMA.FTZ R151, R27, R14.reuse, -R32.reuse ;  /* 0x0000000e1b977223 */ /* 0x180fe20000010820 */
[-CC-:B------:R-:W-:Y:S01]  /*15330*/  FFMA.FTZ R26, R85, R14.reuse, -R32.reuse ;  /* 0x0000000e551a7223 */ /* 0x180fe20000010820 */
[----:B----4-:R-:W-:Y:S01]  /*15340*/  FADD.FTZ R30, R152, R5 ;  /* 0x00000005981e7221 */ /* 0x010fe20000010000 */
[-CC-:B------:R-:W-:Y:S01]  /*15350*/  FFMA.FTZ R145, R25, R14.reuse, -R32.reuse ;  /* 0x0000000e19917223 */ /* 0x180fe20000010820 */
[----:B------:R-:W1:Y:S01]  /*15360*/  @P5 LDC R11, c[0x0][0x44c] ;  /* 0x00011300ff0b5b82 */ /* 0x000e620000000800 */
[-C--:B------:R-:W-:Y:S01]  /*15370*/  FFMA.FTZ R28, R31, R14.reuse, -R32 ;  /* 0x0000000e1f1c7223 */ /* 0x080fe20000010820 */
[----:B------:R-:W-:Y:S01]  /*15380*/  FADD.FTZ R7, R67, R30 ;  /* 0x0000001e43077221 */ /* 0x000fe20000010000 */
[----:B------:R-:W2:Y:S01]  /*15390*/  MUFU.EX2 R159, R159 ;  /* 0x0000009f009f7308 */ /* 0x000ea20000000800 */
[-CC-:B------:R-:W-:Y:S01]  /*153a0*/  FFMA.FTZ R147, R81, R14.reuse, -R32.reuse ;  /* 0x0000000e51937223 */ /* 0x180fe20000010820 */
[-CC-:B------:R-:W-:Y:S01]  /*153b0*/  FFMA.FTZ R30, R35, R14.reuse, -R32.reuse ;  /* 0x0000000e231e7223 */ /* 0x180fe20000010820 */
[----:B------:R-:W-:Y:S01]  /*153c0*/  FADD.FTZ R36, R154, R7 ;  /* 0x000000079a247221 */ /* 0x000fe20000010000 */
[-CC-:B------:R-:W-:Y:S01]  /*153d0*/  FFMA.FTZ R141, R83, R14.reuse, -R32.reuse ;  /* 0x0000000e538d7223 */ /* 0x180fe20000010820 */
[-CC-:B------:R-:W-:Y:S01]  /*153e0*/  FFMA.FTZ R39, R39, R14.reuse, -R32.reuse ;  /* 0x0000000e27277223 */ /* 0x180fe20000010820 */
[-C--:B------:R-:W-:Y:S01]  /*153f0*/  FFMA.FTZ R43, R43, R14.reuse, -R32 ;  /* 0x0000000e2b2b7223 */ /* 0x080fe20000010820 */
[----:B------:R-:W-:Y:S01]  /*15400*/  FADD.FTZ R7, R63, R36 ;  /* 0x000000243f077221 */ /* 0x000fe20000010000 */
[----:B------:R-:W3:Y:S01]  /*15410*/  MUFU.EX2 R10, R10 ;  /* 0x0000000a000a7308 */ /* 0x000ee20000000800 */
[----:B0-----:R-:W-:Y:S01]  /*15420*/  FADD.FTZ R34, R157, R0 ;  /* 0x000000009d227221 */ /* 0x001fe20000010000 */
[-CC-:B------:R-:W-:Y:S01]  /*15430*/  FFMA.FTZ R97, R97, R14.reuse, -R32.reuse ;  /* 0x0000000e61617223 */ /* 0x180fe20000010820 */
[----:B------:R-:W-:Y:S01]  /*15440*/  FADD.FTZ R36, R148, R7 ;  /* 0x0000000794247221 */ /* 0x000fe20000010000 */
[-CC-:B------:R-:W-:Y:S01]  /*15450*/  FFMA.FTZ R69, R69, R14.reuse, -R32.reuse ;  /* 0x0000000e45457223 */ /* 0x180fe20000010820 */
[-CC-:B------:R-:W-:Y:S01]  /*15460*/  FFMA.FTZ R71, R71, R14.reuse, -R32.reuse ;  /* 0x0000000e47477223 */ /* 0x180fe20000010820 */
[-C--:B------:R-:W-:Y:S01]  /*15470*/  FFMA.FTZ R61, R61, R14.reuse, -R32 ;  /* 0x0000000e3d3d7223 */ /* 0x080fe20000010820 */
[----:B------:R-:W-:Y:S01]  /*15480*/  FADD.FTZ R7, R21, R36 ;  /* 0x0000002415077221 */ /* 0x000fe20000010000 */
[----:B------:R-:W0:Y:S01]  /*15490*/  MUFU.EX2 R153, R153 ;  /* 0x0000009900997308 */ /* 0x000e220000000800 */
[----:B--2---:R-:W-:Y:S01]  /*154a0*/  FADD.FTZ R5, R159, R34 ;  /* 0x000000229f057221 */ /* 0x004fe20000010000 */
[----:B------:R-:W-:Y:S01]  /*154b0*/  FFMA.FTZ R73, R73, R14, -R32 ;  /* 0x0000000e49497223 */ /* 0x000fe20000010820 */
[----:B------:R-:W-:Y:S01]  /*154c0*/  FADD.FTZ R38, R150, R7 ;  /* 0x0000000796267221 */ /* 0x000fe20000010000 */
[----:B------:R-:W-:Y:S01]  /*154d0*/  F2FP.F16.F32.PACK_AB R157, R0, R157 ;  /* 0x0000009d009d723e */ /* 0x000fe200000000ff */
[----:B-1----:R-:W-:Y:S01]  /*154e0*/  @P5 IMAD.HI.U32 R11, R188, R11, RZ ;  /* 0x0000000bbc0b5227 */ /* 0x002fe200078e00ff */
[----:B------:R-:W-:-:S03]  /*154f0*/  F2FP.F16.F32.PACK_AB R156, R79, R156 ;  /* 0x0000009c4f9c723e */ /* 0x000fc600000000ff */
[----:B------:R-:W-:Y:S01]  /*15500*/  FADD.FTZ R7, R49, R38 ;  /* 0x0000002631077221 */ /* 0x000fe20000010000 */
[----:B------:R-:W1:Y:S01]  /*15510*/  MUFU.EX2 R12, R12 ;  /* 0x0000000c000c7308 */ /* 0x000e620000000800 */
[----:B---3--:R-:W-:Y:S01]  /*15520*/  FADD.FTZ R34, R10, R5 ;  /* 0x000000050a227221 */ /* 0x008fe20000010000 */
[----:B------:R-:W-:Y:S01]  /*15530*/  @P5 SHF.R.U32.HI R40, RZ, R42, R11 ;  /* 0x0000002aff285219 */ /* 0x000fe2000001160b */
[----:B------:R-:W-:Y:S01]  /*15540*/  FADD.FTZ R38, R144, R7 ;  /* 0x0000000790267221 */ /* 0x000fe20000010000 */
[----:B------:R-:W-:Y:S02]  /*15550*/  ISETP.GE.AND P5, PT, R9, 0x1, PT ;  /* 0x000000010900780c */ /* 0x000fe40003fa6270 */
[----:B------:R-:W-:Y:S01]  /*15560*/  F2FP.F16.F32.PACK_AB R158, R65, R158 ;  /* 0x0000009e419e723e */ /* 0x000fe200000000ff */
[----:B------:R-:W-:Y:S01]  /*15570*/  FADD.FTZ R7, R45, R38 ;  /* 0x000000262d077221 */ /* 0x000fe20000010000 */
[----:B------:R-:W2:Y:S01]  /*15580*/  MUFU.EX2 R155, R155 ;  /* 0x0000009b009b7308 */ /* 0x000ea20000000800 */
[----:B0-----:R-:W-:Y:S01]  /*15590*/  FADD.FTZ R5, R153, R34 ;  /* 0x0000002299057221 */ /* 0x001fe20000010000 */
[----:B------:R-:W-:Y:S01]  /*155a0*/  IMAD.IADD R193, R193, 0x1, R40 ;  /* 0x00000001c1c17824 */ /* 0x000fe200078e0228 */
[----:B------:R-:W-:-:S02]  /*155b0*/  F2FP.F16.F32.PACK_AB R152, R67, R152 ;  /* 0x000000984398723e */ /* 0x000fc400000000ff */
[----:B------:R-:W-:Y:S01]  /*155c0*/  F2FP.F16.F32.PACK_AB R154, R63, R154 ;  /* 0x0000009a3f9a723e */ /* 0x000fe200000000ff */
[----:B------:R-:W-:Y:S01]  /*155d0*/  IMAD.IADD R8, R193, 0x1, R8 ;  /* 0x00000001c1087824 */ /* 0x000fe200078e0208 */
[----:B------:R-:W-:Y:S01]  /*155e0*/  F2FP.F16.F32.PACK_AB R148, R21, R148 ;  /* 0x000000941594723e */ /* 0x000fe200000000ff */
[----:B------:R-:W0:Y:S01]  /*155f0*/  MUFU.EX2 R20, R20 ;  /* 0x0000001400147308 */ /* 0x000e220000000800 */
[----:B-1----:R-:W-:Y:S01]  /*15600*/  FADD.FTZ R34, R12, R5 ;  /* 0x000000050c227221 */ /* 0x002fe20000010000 */
[----:B------:R-:W-:Y:S02]  /*15610*/  F2FP.F16.F32.PACK_AB R150, R49, R150 ;  /* 0x000000963196723e */ /* 0x000fe400000000ff */
[----:B------:R-:W-:Y:S02]  /*15620*/  F2FP.F16.F32.PACK_AB R144, R45, R144 ;  /* 0x000000902d90723e */ /* 0x000fe400000000ff */
[----:B------:R-:W-:Y:S02]  /*15630*/  F2FP.F16.F32.PACK_AB R159, R10, R159 ;  /* 0x0000009f0a9f723e */ /* 0x000fe400000000ff */
[----:B------:R-:W1:Y:S01]  /*15640*/  MUFU.EX2 R149, R149 ;  /* 0x0000009500957308 */ /* 0x000e620000000800 */
[----:B--2---:R-:W-:Y:S01]  /*15650*/  FADD.FTZ R5, R155, R34 ;  /* 0x000000229b057221 */ /* 0x004fe20000010000 */
[----:B------:R-:W-:-:S06]  /*15660*/  F2FP.F16.F32.PACK_AB R153, R12, R153 ;  /* 0x000000990c99723e */ /* 0x000fcc00000000ff */
        /* <DEDUP_REMOVED lines=12> */
[----:B------:R-:W-:-:S06]  /*15730*/  F2FP.F16.F32.PACK_AB R151, R26, R151 ;  /* 0x000000971a97723e */ /* 0x000fcc00000000ff */
[----:B------:R-:W1:Y:S01]  /*15740*/  MUFU.EX2 R33, R33 ;  /* 0x0000002100217308 */ /* 0x000e620000000800 */
[----:B--2---:R-:W-:-:S07]  /*15750*/  FADD.FTZ R38, R146, R7 ;  /* 0x0000000792267221 */ /* 0x004fce0000010000 */
[----:B------:R-:W2:Y:S01]  /*15760*/  MUFU.EX2 R28, R28 ;  /* 0x0000001c001c7308 */ /* 0x000ea20000000800 */
[----:B0-----:R-:W-:-:S07]  /*15770*/  FADD.FTZ R5, R145, R36 ;  /* 0x0000002491057221 */ /* 0x001fce0000010000 */
[----:B------:R-:W0:Y:S01]  /*15780*/  MUFU.EX2 R140, R140 ;  /* 0x0000008c008c7308 */ /* 0x000e220000000800 */
[C---:B-1----:R-:W-:Y:S01]  /*15790*/  FADD.FTZ R7, R33.reuse, R38 ;  /* 0x0000002621077221 */ /* 0x042fe20000010000 */
[----:B------:R-:W-:-:S06]  /*157a0*/  F2FP.F16.F32.PACK_AB R146, R33, R146 ;  /* 0x000000922192723e */ /* 0x000fcc00000000ff */
        /* <DEDUP_REMOVED lines=16> */
[----:B--2---:R-:W-:-:S07]  /*158b0*/  FADD.FTZ R5, R141, R38 ;  /* 0x000000268d057221 */ /* 0x004fce0000010000 */
[----:B------:R-:W2:Y:S01]  /*158c0*/  MUFU.EX2 R136, R136 ;  /* 0x0000008800887308 */ /* 0x000ea20000000800 */
[C---:B0-----:R-:W-:Y:S01]  /*158d0*/  FADD.FTZ R7, R47.reuse, R40 ;  /* 0x000000282f077221 */ /* 0x041fe20000010000 */
[----:B------:R-:W-:-:S06]  /*158e0*/  F2FP.F16.F32.PACK_AB R142, R47, R142 ;  /* 0x0000008e2f8e723e */ /* 0x000fcc00000000ff */
        /* <DEDUP_REMOVED lines=21> */
[----:B0-----:R-:W-:-:S04]  /*15a40*/  FADD.FTZ R7, R61, R0 ;  /* 0x000000003d077221 */ /* 0x001fc80000010000 */
[C---:B-1----:R-:W-:Y:S01]  /*15a50*/  FADD.FTZ R0, R38.reuse, R7 ;  /* 0x0000000726007221 */ /* 0x042fe20000010000 */
[----:B------:R-:W-:Y:S01]  /*15a60*/  F2FP.F16.F32.PACK_AB R139, R38, R61 ;  /* 0x0000003d268b723e */ /* 0x000fe200000000ff */
[----:B------:R-:W-:Y:S02]  /*15a70*/  VIADD R7, R72, 0xfffffffe ;  /* 0xfffffffe48077836 */ /* 0x000fe40000000000 */
[C---:B--2---:R-:W-:Y:S01]  /*15a80*/  FADD.FTZ R5, R13.reuse, R42 ;  /* 0x0000002a0d057221 */ /* 0x044fe20000010000 */
[----:B------:R-:W-:Y:S01]  /*15a90*/  F2FP.F16.F32.PACK_AB R138, R13, R138 ;  /* 0x0000008a0d8a723e */ /* 0x000fe200000000ff */
[----:B------:R-:W-:Y:S06]  /*15aa0*/  @!P5 BRA `(.L_x_1755) ;  /* 0x000000000048d947 */ /* 0x000fec0003800000 */
[C---:B------:R-:W-:Y:S01]  /*15ab0*/  ISETP.GT.AND P1, PT, R193.reuse, RZ, PT ;  /* 0x000000ffc100720c */ /* 0x040fe20003f24270 */
[----:B------:R-:W-:Y:S01]  /*15ac0*/  BSSY B0, `(.L_x_1756) ;  /* 0x000000e000007945 */ /* 0x000fe20003800000 */
[----:B------:R-:W-:-:S11]  /*15ad0*/  IADD3 R12, R193, -0x1, RZ ;  /* 0xffffffffc10c7810 */ /* 0x000fd60007ffe0ff */
        /* <DEDUP_REMOVED lines=8> */
.L_x_1757:
[----:B------:R-:W-:-:S13]  /*15b60*/  ISETP.NE.AND P1, PT, R9, 0x1, PT ;  /* 0x000000010900780c */ /* 0x000fda0003f25270 */
[----:B------:R-:W0:Y:S02]  /*15b70*/  @P1 LDC.64 R10, c[0x0][0x9e8] ;  /* 0x00027a00ff0a1b82 */ /* 0x000e240000000a00 */
[----:B0-----:R-:W-:-:S05]  /*15b80*/  @P1 IMAD.HI.U32 R10, R12, R10, RZ ;  /* 0x0000000a0c0a1227 */ /* 0x001fca00078e00ff */
[----:B------:R-:W-:-:S07]  /*15b90*/  @P1 SHF.R.U32.HI R12, RZ, R11, R10 ;  /* 0x0000000bff0c1219 */ /* 0x000fce000001160a */
.L_x_1758:
[----:B------:R-:W-:Y:S05]  /*15ba0*/  BSYNC B0 ;  /* 0x0000000000007941 */ /* 0x000fea0003800000 */
.L_x_1756:
[----:B------:R-:W-:-:S05]  /*15bb0*/  IMAD R9, R12, R9, R9 ;  /* 0x000000090c097224 */ /* 0x000fca00078e0209 */
[----:B------:R-:W-:-:S07]  /*15bc0*/  VIMNMX R8, R8, R9, PT ;  /* 0x0000000908087248 */ /* 0x000fce0003fe0100 */
.L_x_1755:
[----:B------:R-:W-:Y:S01]  /*15bd0*/  IMAD.HI R8, R8, 0x2aaaaaab, RZ ;  /* 0x2aaaaaab08087827 */ /* 0x000fe200078e02ff */
[----:B------:R-:W-:Y:S01]  /*15be0*/  ULDC UR47, c[0x0][0x9e4] ;  /* 0x00027900002f7ab9 */ /* 0x000fe20000000800 */
[----:B------:R-:W-:Y:S01]  /*15bf0*/  ULDC UR46, c[0x0][0x9e4] ;  /* 0x00027900002e7ab9 */ /* 0x000fe20000000800 */
[----:B------:R-:W-:Y:S01]  /*15c00*/  ULDC UR39, c[0x0][0x9d8] ;  /* 0x0002760000277ab9 */ /* 0x000fe20000000800 */
[----:B------:R-:W-:Y:S01]  /*15c10*/  ULDC UR43, c[0x0][0x9d8] ;  /* 0x00027600002b7ab9 */ /* 0x000fe20000000800 */
[----:B------:R-:W-:Y:S01]  /*15c20*/  SHF.R.U32.HI R9, RZ, 0x1f, R8 ;  /* 0x0000001fff097819 */ /* 0x000fe20000011608 */
[----:B------:R-:W-:Y:S01]  /*15c30*/  ULDC UR42, c[0x0][0x9d8] ;  /* 0x00027600002a7ab9 */ /* 0x000fe20000000800 */
[----:B------:R-:W-:Y:S01]  /*15c40*/  ULDC UR50, c[0x0][0x988] ;  /* 0x0002620000327ab9 */ /* 0x000fe20000000800 */
[----:B------:R-:W-:Y:S01]  /*15c50*/  ULDC UR54, c[0x0][0x988] ;  /* 0x0002620000367ab9 */ /* 0x000fe20000000800 */
[----:B------:R-:W-:Y:S01]  /*15c60*/  LEA.HI.SX32 R8, R8, R9, 0x1c ;  /* 0x0000000908087211 */ /* 0x000fe200078fe2ff */
[----:B------:R-:W-:Y:S01]  /*15c70*/  ULDC UR51, c[0x0][0x988] ;  /* 0x0002620000337ab9 */ /* 0x000fe20000000800 */
[----:B------:R-:W-:Y:S01]  /*15c80*/  ULDC UR58, c[0x0][0x9e0] ;  /* 0x00027800003a7ab9 */ /* 0x000fe20000000800 */
[----:B------:R-:W-:Y:S01]  /*15c90*/  ULDC UR55, c[0x0][0x9e0] ;  /* 0x0002780000377ab9 */ /* 0x000fe20000000800 */
[----:B------:R-:W-:Y:S01]  /*15ca0*/  VIMNMX R8, R201, R8, !PT ;  /* 0x00000008c9087248 */ /* 0x000fe20007fe0100 */
[----:B------:R-:W-:Y:S01]  /*15cb0*/  BSSY B1, `(.L_x_1759) ;  /* 0x00003c3000017945 */ /* 0x000fe20003800000 */
[----:B------:R-:W-:Y:S01]  /*15cc0*/  IMAD.MOV.U32 R9, RZ, RZ, 0x3f800000 ;  /* 0x3f800000ff097424 */ /* 0x000fe200078e00ff */
[----:B------:R-:W-:-:S02]  /*15cd0*/  CS2R R86, SRZ ;  /* 0x0000000000567805 */ /* 0x000fc4000001ff00 */
[----:B------:R-:W-:Y:S01]  /*15ce0*/  ISETP.GE.AND P1, PT, R7, R8, PT ;  /* 0x000000080700720c */ /* 0x000fe20003f26270 */
[----:B------:R-:W-:Y:S01]  /*15cf0*/  IMAD.MOV.U32 R94, RZ, RZ, 0x3f800000 ;  /* 0x3f800000ff5e7424 */ /* 0x000fe200078e00ff */
        /* <DEDUP_REMOVED lines=31> */
[----:B------:R-:W-:Y:S06]  /*15ef0*/  @!P1 BRA `(.L_x_1760) ;  /* 0x0000003800789947 */ /* 0x000fec0003800000 */
[----:B------:R-:W-:Y:S01]  /*15f00*/  BSSY B0, `(.L_x_1761) ;  /* 0x0000399000007945 */ /* 0x000fe20003800000 */
[----:B------:R-:W-:Y:S01]  /*15f10*/  IMAD.MOV.U32 R9, RZ, RZ, 0x3f800000 ;  /* 0x3f800000ff097424 */ /* 0x000fe200078e00ff */
[----:B------:R-:W-:-:S07]  /*15f20*/  MOV R87, RZ ;  /* 0x000000ff00577202 */ /* 0x000fce0000000f00 */
.L_x_1782:
[----:B------:R-:W-:-:S05]  /*15f30*/  VIADD R12, R23, 0x1 ;  /* 0x00000001170c7836 */ /* 0x000fca0000000000 */
[----:B------:R-:W-:-:S04]  /*15f40*/  ISETP.NE.AND P1, PT, R12, 0x2, PT ;  /* 0x000000020c00780c */ /* 0x000fc80003f25270 */
[----:B------:R-:W-:Y:S02]  /*15f50*/  SEL R13, RZ, 0x1, P1 ;  /* 0x00000001ff0d7807 */ /* 0x000fe40000800000 */
[----:B------:R-:W-:Y:S02]  /*15f60*/  SEL R12, R12, RZ, P1 ;  /* 0x000000ff0c0c7207 */ /* 0x000fe40000800000 */
[----:B------:R-:W-:Y:S01]  /*15f70*/  LOP3.LUT R13, R164, R13, RZ, 0x3c, !PT ;  /* 0x0000000da40d7212 */ /* 0x000fe200078e3cff */
[----:B------:R-:W-:Y:S06]  /*15f80*/  @!P0 BRA `(.L_x_1762) ;  /* 0x0000000000048947 */ /* 0x000fec0003800000 */
[----:B------:R-:W-:Y:S01]  /*15f90*/  BPT.TRAP 0x1 ;  /* 0x000000040000795c */ /* 0x000fe20000300000 */
.L_x_1762:
[----:B------:R-:W-:Y:S01]  /*15fa0*/  IMAD R20, R12, 0x8, R2 ;  /* 0x000000080c147824 */ /* 0x000fe200078e0202 */
[----:B------:R-:W-:-:S04]  /*15fb0*/  SHF.L.U32 R11, R13, 0x1f, RZ ;  /* 0x0000001f0d0b7819 */ /* 0x000fc800000006ff */
[----:B------:R0:W1:Y:S01]  /*15fc0*/  SYNCS.PHASECHK.TRANS64.TRYWAIT P1, [R20+URZ+0x2a830], R11 ;  /* 0x02a8300b140075a7 */ /* 0x000062000802017f */
[----:B------:R-:W-:Y:S05]  /*15fd0*/  @!P0 BRA `(.L_x_1763) ;  /* 0x0000000000048947 */ /* 0x000fea0003800000 */
[----:B------:R-:W-:Y:S01]  /*15fe0*/  BPT.TRAP 0x1 ;  /* 0x000000040000795c */ /* 0x000fe20000300000 */
.L_x_1763:
[----:B------:R-:W-:Y:S01]  /*15ff0*/  IMAD R95, R12, 0x900, R6 ;  /* 0x000009000c5f7824 */ /* 0x000fe200078e0206 */
[----:B------:R-:W-:Y:S03]  /*16000*/  BSSY B2, `(.L_x_1764) ;  /* 0x0000006000027945 */ /* 0x000fe60003800000 */
[C---:B------:R-:W-:Y:S02]  /*16010*/  VIADD R90, R95.reuse, 0x2 ;  /* 0x000000025f5a7836 */ /* 0x040fe40000000000 */
[----:B------:R-:W-:Y:S01]  /*16020*/  VIADD R92, R95, 0x4 ;  /* 0x000000045f5c7836 */ /* 0x000fe20000000000 */
[----:B-1----:R-:W-:Y:S06]  /*16030*/  @P1 BRA `(.L_x_1765) ;  /* 0x0000000000081947 */ /* 0x002fec0003800000 */
[----:B------:R-:W1:Y:S02]  /*16040*/  SYNCS.PHASECHK.TRANS64.TRYWAIT P1, [R20+URZ+0x2a830], R11 ;  /* 0x02a8300b140075a7 */ /* 0x000e64000802017f */
[----:B-1----:R-:W-:Y:S05]  /*16050*/  @!P1 BRA `(.L_x_1766) ;  /* 0x0000016800789947 */ /* 0x002fea0003800000 */
.L_x_1765:
[----:B------:R-:W-:Y:S05]  /*16060*/  BSYNC B2 ;  /* 0x0000000000027941 */ /* 0x000fea0003800000 */
.L_x_1764:
[----:B------:R-:W2:Y:S01]  /*16070*/  LDL.64 R96, [R1+0x28] ;  /* 0x0000280001607983 */ /* 0x000ea20000100a00 */
[----:B------:R-:W-:Y:S01]  /*16080*/  MOV R88, R95 ;  /* 0x0000005f00587202 */ /* 0x000fe20000000f00 */
[----:B------:R-:W-:Y:S01]  /*16090*/  IMAD.MOV.U32 R89, RZ, RZ, 0x40000040 ;  /* 0x40000040ff597424 */ /* 0x000fe200078e00ff */
[----:B------:R-:W-:Y:S01]  /*160a0*/  MOV R197, UR50 ;  /* 0x0000003200c57c02 */ /* 0x000fe20008000f00 */
[----:B------:R-:W-:Y:S01]  /*160b0*/  IMAD.MOV.U32 R91, RZ, RZ, 0x40000040 ;  /* 0x40000040ff5b7424 */ /* 0x000fe200078e00ff */
[----:B------:R-:W-:Y:S01]  /*160c0*/  R2UR UR50, R88 ;  /* 0x00000000583272ca */ /* 0x000fe200000e0000 */
[----:B------:R-:W-:Y:S01]  /*160d0*/  VIADD R88, R95, 0x6 ;  /* 0x000000065f587836 */ /* 0x000fe20000000000 */
[----:B------:R-:W-:Y:S01]  /*160e0*/  MOV R193, UR46 ;  /* 0x0000002e00c17c02 */ /* 0x000fe20008000f00 */
[-C--:B------:R-:W-:Y:S01]  /*160f0*/  FMUL.FTZ R24, R24, R94.reuse ;  /* 0x0000005e18187220 */ /* 0x080fe20000410000 */
[----:B01----:R-:W-:Y:S01]  /*16100*/  MOV R11, UR38 ;  /* 0x00000026000b7c02 */ /* 0x003fe20008000f00 */
[-C--:B------:R-:W-:Y:S01]  /*16110*/  FMUL.FTZ R25, R25, R94.reuse ;  /* 0x0000005e19197220 */ /* 0x080fe20000410000 */
[----:B------:R-:W-:Y:S01]  /*16120*/  R2UR UR46, R90 ;  /* 0x000000005a2e72ca */ /* 0x000fe200000e0000 */
[C---:B------:R-:W-:Y:S01]  /*16130*/  VIADD R90, R95.reuse, 0x300 ;  /* 0x000003005f5a7836 */ /* 0x040fe20000000000 */
[----:B------:R-:W-:Y:S01]  /*16140*/  R2UR UR38, R88 ;  /* 0x00000000582672ca */ /* 0x000fe200000e0000 */
[C---:B------:R-:W-:Y:S01]  /*16150*/  VIADD R88, R95.reuse, 0x302 ;  /* 0x000003025f587836 */ /* 0x040fe20000000000 */
[----:B------:R-:W-:Y:S01]  /*16160*/  MOV R189, UR42 ;  /* 0x0000002a00bd7c02 */ /* 0x000fe20008000f00 */
[-C--:B------:R-:W-:Y:S01]  /*16170*/  FMUL.FTZ R28, R28, R94.reuse ;  /* 0x0000005e1c1c7220 */ /* 0x080fe20000410000 */
[----:B------:R-:W-:Y:S01]  /*16180*/  R2UR UR42, R92 ;  /* 0x000000005c2a72ca */ /* 0x000fe200000e0000 */
[C---:B------:R-:W-:Y:S01]  /*16190*/  VIADD R92, R95.reuse, 0x304 ;  /* 0x000003045f5c7836 */ /* 0x040fe20000000000 */
[----:B------:R-:W-:Y:S01]  /*161a0*/  R2UR UR34, R90 ;  /* 0x000000005a2272ca */ /* 0x000fe200000e0000 */
[C---:B------:R-:W-:Y:S01]  /*161b0*/  VIADD R90, R95.reuse, 0x306 ;  /* 0x000003065f5a7836 */ /* 0x040fe20000000000 */
[----:B------:R-:W-:Y:S01]  /*161c0*/  R2UR UR30, R88 ;  /* 0x00000000581e72ca */ /* 0x000fe200000e0000 */
[----:B------:R-:W-:Y:S01]  /*161d0*/  VIADD R88, R95, 0x600 ;  /* 0x000006005f587836 */ /* 0x000fe20000000000 */
[----:B------:R-:W-:Y:S01]  /*161e0*/  MOV R196, UR51 ;  /* 0x0000003300c47c02 */ /* 0x000fe20008000f00 */
        /* <DEDUP_REMOVED lines=8> */
[C---:B------:R-:W-:Y:S01]  /*16270*/  VIADD R92, R95.reuse, 0x606 ;  /* 0x000006065f5c7836 */ /* 0x040fe20000000000 */
[----:B------:R-:W-:Y:S01]  /*16280*/  R2UR UR22, R90 ;  /* 0x000000005a1672ca */ /* 0x000fe200000e0000 */
[----:B------:R-:W-:Y:S01]  /*16290*/  VIADD R90, R95, 0x604 ;  /* 0x000006045f5a7836 */ /* 0x000fe20000000000 */
[----:B------:R-:W-:Y:S01]  /*162a0*/  R2UR UR18, R88 ;  /* 0x00000000581272ca */ /* 0x000fe200000e0000 */
[-C--:B------:R-:W-:Y:S01]  /*162b0*/  FMUL.FTZ R37, R37, R94.reuse ;  /* 0x0000005e25257220 */ /* 0x080fe20000410000 */
        /* <DEDUP_REMOVED lines=85> */
[----:B------:R-:W-:Y:S02]  /*16810*/  R2UR UR51, R196 ;  /* 0x00000000c43372ca */ /* 0x000fe400000e0000 */
[----:B------:R-:W-:Y:S02]  /*16820*/  R2UR UR50, R197 ;  /* 0x00000000c53272ca */ /* 0x000fe400000e0000 */
[----:B------:R-:W2:Y:S01]  /*16830*/  LDL.64 R196, [R1+0x20] ;  /* 0x0000200001c47983 */ /* 0x000ea20000100a00 */
[----:B------:R-:W-:Y:S02]  /*16840*/  WARPGROUP.DEPBAR.LE gsb0, 0x0 ;  /* 0x00008000000079c5 */ /* 0x000fe40000010000 */
[----:B------:R-:W-:Y:S01]  /*16850*/  WARPGROUP.ARRIVE ;  /* 0x00000000000079c5 */ /* 0x000fe20000000000 */
[----:B--2---:R-:W-:Y:S02]  /*16860*/  R2UR UR44, R196 ;  /* 0x00000000c42c72ca */ /* 0x004fe400000e0000 */
[----:B------:R-:W-:-:S02]  /*16870*/  R2UR UR45, R197 ;  /* 0x00000000c52d72ca */ /* 0x000fc400000e0000 */
[----:B------:R-:W-:Y:S01]  /*16880*/  R2UR UR49, R198 ;  /* 0x00000000c63172ca */ /* 0x000fe200000e0000 */
[----:B------:R-:W2:Y:S10]  /*16890*/  LDL.64 R196, [R1] ;  /* 0x0000000001c47983 */ /* 0x000eb40000100a00 */
[----:B------:R-:W-:Y:S01]  /*168a0*/  HGMMA.64x96x16.F32 R88, gdesc[UR44], R88, gsb0 ;  /* 0x016000002c5879f0 */ /* 0x000fe20008000858 */
[----:B------:R-:W-:-:S02]  /*168b0*/  R2UR UR45, R194 ;  /* 0x00000000c22d72ca */ /* 0x000fc400000e0000 */
[----:B------:R-:W-:Y:S02]  /*168c0*/  R2UR UR44, R195 ;  /* 0x00000000c32c72ca */ /* 0x000fe400000e0000 */
[----:B------:R-:W3:Y:S01]  /*168d0*/  LDL.64 R194, [R1+0x18] ;  /* 0x0000180001c27983 */ /* 0x000ee20000100a00 */
[----:B------:R-:W-:Y:S02]  /*168e0*/  R2UR UR47, R192 ;  /* 0x00000000c02f72ca */ /* 0x000fe400000e0000 */
[----:B------:R-:W-:Y:S02]  /*168f0*/  R2UR UR46, R193 ;  /* 0x00000000c12e72ca */ /* 0x000fe400000e0000 */
[----:B------:R-:W4:Y:S01]  /*16900*/  LDL.64 R192, [R1+0x10] ;  /* 0x0000100001c07983 */ /* 0x000f220000100a00 */
[----:B------:R-:W-:-:S03]  /*16910*/  R2UR UR48, R199 ;  /* 0x00000000c73072ca */ /* 0x000fc600000e0000 */
[----:B------:R-:W5:Y:S01]  /*16920*/  LDL.64 R198, [R1+0x8] ;  /* 0x0000080001c67983 */ /* 0x000f620000100a00 */
[----:B------:R-:W-:Y:S02]  /*16930*/  WARPGROUP.DEPBAR.LE gsb0, 0x0 ;  /* 0x00008000000079c5 */ /* 0x000fe40000010000 */
[----:B------:R-:W-:Y:S01]  /*16940*/  WARPGROUP.ARRIVE ;  /* 0x00000000000079c5 */ /* 0x000fe20000000000 */
[----:B---3--:R-:W-:Y:S02]  /*16950*/  R2UR UR40, R194 ;  /* 0x00000000c22872ca */ /* 0x008fe400000e0000 */
[----:B------:R-:W-:-:S13]  /*16960*/  R2UR UR41, R195 ;  /* 0x00000000c32972ca */ /* 0x000fda00000e0000 */
[----:B------:R-:W-:Y:S01]  /*16970*/  HGMMA.64x96x16.F32 R88, gdesc[UR40], R88, gsb0 ;  /* 0x01600000285879f0 */ /* 0x000fe20008000858 */
[----:B----4-:R-:W-:Y:S02]  /*16980*/  R2UR UR36, R192 ;  /* 0x00000000c02472ca */ /* 0x010fe400000e0000 */
[----:B------:R-:W-:Y:S02]  /*16990*/  R2UR UR37, R193 ;  /* 0x00000000c12572ca */ /* 0x000fe400000e0000 */
[----:B-----5:R-:W-:Y:S02]  /*169a0*/  R2UR UR32, R198 ;  /* 0x00000000c62072ca */ /* 0x020fe400000e0000 */
[----:B------:R-:W-:Y:S01]  /*169b0*/  R2UR UR33, R199 ;  /* 0x00000000c72172ca */ /* 0x000fe200000e0000 */
[----:B------:R-:W-:Y:S02]  /*169c0*/  WARPGROUP.DEPBAR.LE gsb0, 0x0 ;  /* 0x00008000000079c5 */ /* 0x000fe40000010000 */
[----:B------:R-:W-:-:S06]  /*169d0*/  WARPGROUP.ARRIVE ;  /* 0x00000000000079c5 */ /* 0x000fcc0000000000 */
        /* <DEDUP_REMOVED lines=47> */
[----:B------:R-:W-:Y:S02]  /*16cd0*/  WARPGROUP.DEPBAR.LE gsb0, 0x0 ;  /* 0x00008000000079c5 */ /* 0x000fe40000010000 */
[----:B------:R-:W-:-:S12]  /*16ce0*/  @!P0 BRA `(.L_x_1767) ;  /* 0x0000000000048947 */ /* 0x000fd80003800000 */
[----:B------:R-:W-:Y:S01]  /*16cf0*/  BPT.TRAP 0x1 ;  /* 0x000000040000795c */ /* 0x000fe20000300000 */
.L_x_1767:
[----:B------:R-:W-:Y:S01]  /*16d00*/  SHF.L.U32 R9, R164, 0x1f, RZ ;  /* 0x0000001fa4097819 */ /* 0x000fe200000006ff */
[----:B------:R-:W-:-:S04]  /*16d10*/  IMAD R21, R23, 0x8, R2 ;  /* 0x0000000817157824 */ /* 0x000fc800078e0202 */
[----:B------:R0:W1:Y:S01]  /*16d20*/  SYNCS.PHASECHK.TRANS64.TRYWAIT P1, [R21+URZ+0x2a850], R9 ;  /* 0x02a85009150075a7 */ /* 0x000062000802017f */
[----:B------:R-:W-:Y:S05]  /*16d30*/  @!P0 BRA `(.L_x_1768) ;  /* 0x0000000000048947 */ /* 0x000fea0003800000 */
[----:B------:R-:W-:Y:S01]  /*16d40*/  BPT.TRAP 0x1 ;  /* 0x000000040000795c */ /* 0x000fe20000300000 */
.L_x_1768:
[----:B------:R-:W-:Y:S04]  /*16d50*/  BSSY B2, `(.L_x_1769) ;  /* 0x0000004000027945 */ /* 0x000fe80003800000 */
[----:B-1----:R-:W-:Y:S05]  /*16d60*/  @P1 BRA `(.L_x_1770) ;  /* 0x0000000000081947 */ /* 0x002fea0003800000 */
[----:B------:R-:W1:Y:S02]  /*16d70*/  SYNCS.PHASECHK.TRANS64.TRYWAIT P1, [R21+URZ+0x2a850], R9 ;  /* 0x02a85009150075a7 */ /* 0x000e64000802017f */
[----:B-1----:R-:W-:Y:S05]  /*16d80*/  @!P1 BRA `(.L_x_1771) ;  /* 0x0000015c00409947 */ /* 0x002fea0003800000 */
.L_x_1770:
[----:B------:R-:W-:Y:S05]  /*16d90*/  BSYNC B2 ;  /* 0x0000000000027941 */ /* 0x000fea0003800000 */
.L_x_1769:
[----:B01----:R-:W-:Y:S01]  /*16da0*/  VIADD R9, R2, 0x400 ;  /* 0x0000040002097836 */ /* 0x003fe20000000000 */
[----:B------:R-:W-:Y:S01]  /*16db0*/  MOV R11, 0x40000040 ;  /* 0x40000040000b7802 */ /* 0x000fe20000000f00 */
[----:B------:R-:W-:Y:S01]  /*16dc0*/  WARPGROUP.ARRIVE ;  /* 0x00000000000079c5 */ /* 0x000fe20000000000 */
[----:B------:R-:W-:Y:S02]  /*16dd0*/  IMAD.MOV.U32 R15, RZ, RZ, 0x40000040 ;  /* 0x40000040ff0f7424 */ /* 0x000fe400078e00ff */
[----:B------:R-:W-:Y:S02]  /*16de0*/  SHF.R.U32.HI R9, RZ, 0x4, R9 ;  /* 0x00000004ff097819 */ /* 0x000fe40000011609 */
[----:B------:R-:W-:Y:S02]  /*16df0*/  R2UR UR7, R11 ;  /* 0x000000000b0772ca */ /* 0x000fe400000e0000 */
[----:B------:R-:W-:Y:S02]  /*16e00*/  LOP3.LUT R9, R9, 0x3fff, RZ, 0xc0, !PT ;  /* 0x00003fff09097812 */ /* 0x000fe400078ec0ff */
[----:B------:R-:W-:-:S02]  /*16e10*/  MOV R11, 0x40000040 ;  /* 0x40000040000b7802 */ /* 0x000fc40000000f00 */
[----:B------:R-:W-:-:S05]  /*16e20*/  LOP3.LUT R9, R9, 0x3000000, RZ, 0xfc, !PT ;  /* 0x0300000009097812 */ /* 0x000fca00078efcff */
[----:B------:R-:W-:-:S04]  /*16e30*/  IMAD R10, R23, 0x600, R9 ;  /* 0x00000600170a7824 */ /* 0x000fc800078e0209 */
[C---:B------:R-:W-:Y:S01]  /*16e40*/  VIADD R14, R10.reuse, 0x80 ;  /* 0x000000800a0e7836 */ /* 0x040fe20000000000 */
[----:B------:R-:W-:-:S13]  /*16e50*/  R2UR UR6, R10 ;  /* 0x000000000a0672ca */ /* 0x000fda00000e0000 */
        /* <DEDUP_REMOVED lines=16> */
[C---:B------:R-:W-:Y:S01]  /*16f60*/  VIADD R14, R10.reuse, 0x200 ;  /* 0x000002000a0e7836 */ /* 0x040fe20000000000 */
[----:B------:R-:W-:Y:S01]  /*16f70*/  R2UR UR7, R15 ;  /* 0x000000000f0772ca */ /* 0x000fe200000e0000 */
[----:B------:R-:W-:Y:S02]  /*16f80*/  IMAD.MOV.U32 R15, RZ, RZ, 0x40000040 ;  /* 0x40000040ff0f7424 */ /* 0x000fe400078e00ff */
        /* <DEDUP_REMOVED lines=17> */
.L_x_1772:
[----:B------:R-:W-:Y:S01]  /*170a0*/  ISETP.NE.AND P2, PT, R224, 0x1, PT ;  /* 0x00000001e000780c */ /* 0x000fe20003f45270 */
        /* <DEDUP_REMOVED lines=11> */
[----:B------:R-:W-:Y:S01]  /*17160*/  IMAD.IADD R131, R202, 0x1, R188 ;  /* 0x00000001ca837824 */ /* 0x000fe200078e02bc */
        /* <DEDUP_REMOVED lines=36> */
[----:B------:R-:W-:Y:S01]  /*173b0*/  FMUL.FTZ R121, R127, UR43 ;  /* 0x0000002b7f797c20 */ /* 0x000fe20008410000 */
[----:B------:R-:W0:Y:S01]  /*173c0*/  SHFL.IDX PT, R138, R131, RZ, 0x1c1f ;  /* 0x001c1fff838a7589 */ /* 0x000e2200000e0000 */
[----:B------:R-:W-:Y:S01]  /*173d0*/  FMUL.FTZ R126, R128, UR43 ;  /* 0x0000002b807e7c20 */ /* 0x000fe20008410000 */
[----:B------:R-:W-:-:S02]  /*173e0*/  VIADD R11, R20, 0x2a840 ;  /* 0x0002a840140b7836 */ /* 0x000fc40000000000 */
[----:B------:R-:W-:Y:S01]  /*173f0*/  FMUL.FTZ R127, R129, UR43 ;  /* 0x0000002b817f7c20 */ /* 0x000fe20008410000 */
[----:B------:R-:W-:Y:S02]  /*17400*/  IMAD R133, R7, -0x60, RZ ;  /* 0xffffffa007857824 */ /* 0x000fe400078e02ff */
[----:B------:R-:W-:Y:S01]  /*17410*/  FMUL.FTZ R20, R134, UR43 ;  /* 0x0000002b86147c20 */ /* 0x000fe20008410000 */
[----:B------:R-:W-:Y:S01]  /*17420*/  FMUL.FTZ R128, R135, UR43 ;  /* 0x0000002b87807c20 */ /* 0x000fe20008410000 */
[----:B------:R-:W-:Y:S01]  /*17430*/  LOP3.LUT P1, RZ, R16, 0x80000, RZ, 0xc0, !PT ;  /* 0x0008000010ff7812 */ /* 0x000fe2000782c0ff */
[----:B------:R-:W1:Y:S01]  /*17440*/  MUFU.TANH R15, R15 ;  /* 0x0000000f000f7308 */ /* 0x000e620000002400 */
[----:B------:R-:W-:Y:S02]  /*17450*/  IADD3 R136, -R182, 0x1, R133 ;  /* 0x00000001b6887810 */ /* 0x000fe40007ffe185 */
[----:B------:R-:W-:Y:S02]  /*17460*/  PRMT R10, R172, 0x654, R11 ;  /* 0x00000654ac0a7816 */ /* 0x000fe4000000000b */
[----:B------:R-:W-:-:S02]  /*17470*/  IADD3 R136, -R165, R136, R166 ;  /* 0x00000088a5887210 */ /* 0x000fc40007ffe1a6 */
[----:B------:R2:W-:Y:S01]  /*17480*/  SYNCS.ARRIVE.TRANS64.RED.A1T0 RZ, [R10+URZ], RZ ;  /* 0x000000ff0aff79a7 */ /* 0x0005e2000810043f */
[----:B------:R-:W3:Y:S01]  /*17490*/  MUFU.TANH R23, R23 ;  /* 0x0000001700177308 */ /* 0x000ee20000002400 */
[----:B------:R-:W-:Y:S01]  /*174a0*/  IADD3 R129, -R182, R133, RZ ;  /* 0x00000085b6817210 */ /* 0x000fe20007ffe1ff */
[C---:B------:R-:W-:Y:S02]  /*174b0*/  VIADD R137, R136.reuse, UR58 ;  /* 0x0000003a88897c36 */ /* 0x040fe40008000000 */
[----:B------:R-:W-:-:S04]  /*174c0*/  VIADD R136, R136, UR38 ;  /* 0x0000002688887c36 */ /* 0x000fc80008000000 */
[----:B------:R-:W4:Y:S01]  /*174d0*/  MUFU.TANH R9, R9 ;  /* 0x0000000900097308 */ /* 0x000f220000002400 */
[--C-:B0-----:R-:W-:Y:S02]  /*174e0*/  IMAD.IADD R135, R137, 0x1, R138.reuse ;  /* 0x0000000189877824 */ /* 0x101fe400078e028a */
        /* <DEDUP_REMOVED lines=59> */
.L_x_1775:
[----:B------:R-:W-:-:S05]  /*178a0*/  IMAD.U32 R139, RZ, RZ, UR47 ;  /* 0x0000002fff8b7e24 */ /* 0x000fca000f8e00ff */
[----:B------:R-:W-:-:S13]  /*178b0*/  ISETP.NE.AND P1, PT, R139, 0x1, PT ;  /* 0x000000018b00780c */ /* 0x000fda0003f25270 */
[----:B------:R-:W1:Y:S02]  /*178c0*/  @P1 LDC.64 R10, c[0x0][0x9e8] ;  /* 0x00027a00ff0a1b82 */ /* 0x000e640000000a00 */
[----:B-1----:R-:W-:-:S05]  /*178d0*/  @P1 IMAD.HI.U32 R10, R138, R10, RZ ;  /* 0x0000000a8a0a1227 */ /* 0x002fca00078e00ff */
[----:B------:R-:W-:-:S07]  /*178e0*/  @P1 SHF.R.U32.HI R138, RZ, R11, R10 ;  /* 0x0000000bff8a1219 */ /* 0x000fce000001160a */
.L_x_1776:
[----:B------:R-:W-:Y:S05]  /*178f0*/  BSYNC B2 ;  /* 0x0000000000027941 */ /* 0x000fea0003800000 */
.L_x_1774:
[----:B------:R-:W-:-:S05]  /*17900*/  IMAD R138, R138, R139, R129 ;  /* 0x0000008b8a8a7224 */ /* 0x000fca00078e0281 */
[----:B------:R-:W-:Y:S02]  /*17910*/  VIADDMNMX R135, R138, R139, R135, PT ;  /* 0x0000008b8a877246 */ /* 0x000fe40003800187 */
[----:B------:R-:W-:-:S07]  /*17920*/  VIMNMX R134, R134, R138, !PT ;  /* 0x0000008a86867248 */ /* 0x000fce0007fe0100 */
.L_x_1773:
[C---:B------:R-:W-:Y:S01]  /*17930*/  ISETP.GE.AND P1, PT, R133.reuse, 0x2, PT ;  /* 0x000000028500780c */ /* 0x040fe20003f26270 */
[----:B------:R-:W1:Y:S01]  /*17940*/  SHFL.IDX PT, R131, R131, 0x1, 0x1c1f ;  /* 0x003c1f0083837f89 */ /* 0x000e6200000e0000 */
[C---:B------:R-:W-:Y:S02]  /*17950*/  ISETP.GE.AND P2, PT, R133.reuse, 0x9, PT ;  /* 0x000000098500780c */ /* 0x040fe40003f46270 */
[C---:B------:R-:W-:Y:S02]  /*17960*/  ISETP.GT.AND P4, PT, R134.reuse, 0x1, !P1 ;  /* 0x000000018600780c */ /* 0x040fe40004f84270 */
[----:B------:R-:W-:Y:S02]  /*17970*/  ISETP.GE.AND P5, PT, R133, 0xa, PT ;  /* 0x0000000a8500780c */ /* 0x000fe40003fa6270 */
[----:B------:R-:W-:Y:S02]  /*17980*/  ISETP.GT.AND P3, PT, R134, 0x8, !P2 ;  /* 0x000000088600780c */ /* 0x000fe40005764270 */
[----:B------:R-:W-:-:S02]  /*17990*/  ISETP.LT.OR P4, PT, R135, 0x2, P4 ;  /* 0x000000028700780c */ /* 0x000fc40002781670 */
[----:B------:R-:W-:Y:S02]  /*179a0*/  ISETP.LT.OR P3, PT, R135, 0x9, P3 ;  /* 0x000000098700780c */ /* 0x000fe40001f61670 */
[----:B------:R-:W-:Y:S02]  /*179b0*/  FSEL R23, R23, -INF , !P4 ;  /* 0xff80000017177808 */ /* 0x000fe40006000000 */
[----:B------:R-:W-:Y:S02]  /*179c0*/  ISETP.GE.AND P4, PT, R133, 0x11, PT ;  /* 0x000000118500780c */ /* 0x000fe40003f86270 */
[----:B------:R-:W-:Y:S02]  /*179d0*/  LOP3.LUT R16, R16, 0xfffffffb, RZ, 0xc0, !PT ;  /* 0xfffffffb10107812 */ /* 0x000fe400078ec0ff */
[----:B0-----:R-:W-:Y:S02]  /*179e0*/  FSEL R90, R90, -INF , !P3 ;  /* 0xff8000005a5a7808 */ /* 0x001fe40005800000 */
[----:B------:R-:W-:-:S02]  /*179f0*/  ISETP.GT.AND P3, PT, R134, 0x9, !P5 ;  /* 0x000000098600780c */ /* 0x000fc40006f64270 */
[----:B------:R-:W-:Y:S01]  /*17a00*/  @P5 LOP3.LUT R16, R16, 0x4, RZ, 0xfc, !PT ;  /* 0x0000000410105812 */ /* 0x000fe200078efcff */
[----:B-1----:R-:W-:Y:S01]  /*17a10*/  IMAD.IADD R136, R136, 0x1, R131 ;  /* 0x0000000188887824 */ /* 0x002fe200078e0283 */
[----:B------:R-:W-:Y:S02]  /*17a20*/  ISETP.LT.OR P3, PT, R135, 0xa, P3 ;  /* 0x0000000a8700780c */ /* 0x000fe40001f61670 */
[----:B------:R-:W-:Y:S02]  /*17a30*/  LOP3.LUT R16, R16, 0xfffffff7, RZ, 0xc0, !PT ;  /* 0xfffffff710107812 */ /* 0x000fe400078ec0ff */
[----:B------:R-:W-:Y:S02]  /*17a40*/  FSEL R91, R91, -INF , !P3 ;  /* 0xff8000005b5b7808 */ /* 0x000fe40005800000 */
[----:B------:R-:W-:Y:S02]  /*17a50*/  @P4 LOP3.LUT R16, R16, 0x8, RZ, 0xfc, !PT ;  /* 0x0000000810104812 */ /* 0x000fe400078efcff */
[----:B------:R-:W-:-:S02]  /*17a60*/  ISETP.GT.AND P3, PT, R134, 0x10, !P4 ;  /* 0x000000108600780c */ /* 0x000fc40006764270 */
[----:B------:R-:W-:Y:S02]  /*17a70*/  ISETP.GE.AND P4, PT, R133, 0x12, PT ;  /* 0x000000128500780c */ /* 0x000fe40003f86270 */
[----:B------:R-:W-:Y:S02]  /*17a80*/  ISETP.LT.OR P3, PT, R135, 0x11, P3 ;  /* 0x000000118700780c */ /* 0x000fe40001f61670 */
[----:B------:R-:W-:Y:S02]  /*17a90*/  LOP3.LUT R16, R16, 0xffffffef, RZ, 0xc0, !PT ;  /* 0xffffffef10107812 */ /* 0x000fe400078ec0ff */
[----:B------:R-:W-:Y:S02]  /*17aa0*/  FSEL R94, R94, -INF , !P3 ;  /* 0xff8000005e5e7808 */ /* 0x000fe40005800000 */
[----:B------:R-:W-:Y:S02]  /*17ab0*/  ISETP.GT.AND P3, PT, R134, 0x11, !P4 ;  /* 0x000000118600780c */ /* 0x000fe40006764270 */
[----:B------:R-:W-:-:S02]  /*17ac0*/  IADD3 R137, R137, R131, RZ ;  /* 0x0000008389897210 */ /* 0x000fc40007ffe0ff */
[----:B------:R-:W-:Y:S02]  /*17ad0*/  ISETP.LT.OR P3, PT, R135, 0x12, P3 ;  /* 0x000000128700780c */ /* 0x000fe40001f61670 */
[----:B------:R-:W-:Y:S02]  /*17ae0*/  @P4 LOP3.LUT R16, R16, 0x10, RZ, 0xfc, !PT ;  /* 0x0000001010104812 */ /* 0x000fe400078efcff */
[----:B------:R-:W-:Y:S02]  /*17af0*/  ISETP.GE.AND P4, PT, R133, 0x19, PT ;  /* 0x000000198500780c */ /* 0x000fe40003f86270 */
[----:B------:R-:W-:Y:S02]  /*17b00*/  LOP3.LUT R16, R16, 0xfffbffff, RZ, 0xc0, !PT ;  /* 0xfffbffff10107812 */ /* 0x000fe400078ec0ff */
[----:B------:R-:W-:Y:S02]  /*17b10*/  FSEL R95, R95, -INF , !P3 ;  /* 0xff8000005f5f7808 */ /* 0x000fe40005800000 */
[----:B------:R-:W-:-:S04]  /*17b20*/  ISETP.GT.AND P3, PT, R134, 0x18, !P4 ;  /* 0x000000188600780c */ /* 0x000fc80006764270 */
[----:B------:R-:W-:-:S03]  /*17b30*/  ISETP.LT.OR P3, PT, R135, 0x19, P3 ;  /* 0x000000198700780c */ /* 0x000fc60001f61670 */
        /* <DEDUP_REMOVED lines=68> */
[----:B------:R-:W-:Y:S02]  /*17f80*/  FSEL R119, R119, -INF , !P3 ;  /* 0xff80000077777808 */ /* 0x000fe40005800000 */
[----:B------:R-:W-:Y:S02]  /*17f90*/  LOP3.LUT R16, R16, 0xffffffbf, RZ, 0xc0, !PT ;  /* 0xffffffbf10107812 */ /* 0x000fe400078ec0ff */
[----:B------:R-:W-:-:S04]  /*17fa0*/  ISETP.GT.AND P3, PT, R134, 0x48, !P4 ;  /* 0x000000488600780c */ /* 0x000fc80006764270 */
[----:B------:R-:W-:-:S03]  /*17fb0*/  ISETP.LT.OR P3, PT, R135, 0x49, P3 ;  /* 0x000000498700780c */ /* 0x000fc60001f61670 */
[----:B------:R-:W-:Y:S02]  /*17fc0*/  @P4 LOP3.LUT R16, R16, 0x40, RZ, 0xfc, !PT ;  /* 0x0000004010104812 */ /* 0x000fe400078efcff */
[----:B------:R-:W-:Y:S02]  /*17fd0*/  ISETP.GE.AND P4, PT, R133, 0x4a, PT ;  /* 0x0000004a8500780c */ /* 0x000fe40003f86270 */
[----:B------:R-:W-:Y:S02]  /*17fe0*/  FSEL R122, R122, -INF , !P3 ;  /* 0xff8000007a7a7808 */ /* 0x000fe40005800000 */
[----:B------:R-:W-:Y:S02]  /*17ff0*/  ISETP.GT.AND P3, PT, R134, 0x49, !P4 ;  /* 0x000000498600780c */ /* 0x000fe40006764270 */
[----:B------:R-:W-:Y:S02]  /*18000*/  LOP3.LUT R16, R16, 0xffffffdf, RZ, 0xc0, !PT ;  /* 0xffffffdf10107812 */ /* 0x000fe400078ec0ff */
[----:B------:R-:W-:-:S04]  /*18010*/  ISETP.LT.OR P3, PT, R135, 0x4a, P3 ;  /* 0x0000004a8700780c */ /* 0x000fc80001f61670 */
[----:B------:R-:W-:Y:S02]  /*18020*/  FSEL R123, R123, -INF , !P3 ;  /* 0xff8000007b7b7808 */ /* 0x000fe40005800000 */
[----:B------:R-:W-:Y:S02]  /*18030*/  ISETP.GE.AND P3, PT, R133, 0x51, PT ;  /* 0x000000518500780c */ /* 0x000fe40003f66270 */
[----:B------:R-:W-:Y:S02]  /*18040*/  @P4 LOP3.LUT R16, R16, 0x20, RZ, 0xfc, !PT ;  /* 0x0000002010104812 */ /* 0x000fe400078efcff */
[----:B------:R-:W-:Y:S02]  /*18050*/  ISETP.GT.AND P4, PT, R134, 0x50, !P3 ;  /* 0x000000508600780c */ /* 0x000fe40005f84270 */
[----:B------:R-:W-:Y:S02]  /*18060*/  LOP3.LUT R16, R16, 0xfffffffd, RZ, 0xc0, !PT ;  /* 0xfffffffd10107812 */ /* 0x000fe400078ec0ff */
        /* <DEDUP_REMOVED lines=10> */
[----:B------:R-:W-:-:S13]  /*18110*/  ISETP.GE.AND P6, PT, R133, 0x1, PT ;  /* 0x000000018500780c */ /* 0x000fda0003fc6270 */
[----:B------:R-:W-:Y:S02]  /*18120*/  @P6 LOP3.LUT R16, R16, 0x2, RZ, 0xfc, !PT ;  /* 0x0000000210106812 */ /* 0x000fe400078efcff */
[----:B------:R-:W-:Y:S02]  /*18130*/  ISETP.GT.AND P6, PT, R134, RZ, !P6 ;  /* 0x000000ff8600720c */ /* 0x000fe400077c4270 */
[----:B------:R-:W-:Y:S02]  /*18140*/  LOP3.LUT R16, R16, 0xfffffffe, RZ, 0xc0, !PT ;  /* 0xfffffffe10107812 */ /* 0x000fe400078ec0ff */
[----:B------:R-:W-:-:S04]  /*18150*/  ISETP.LT.OR P6, PT, R135, 0x1, P6 ;  /* 0x000000018700780c */ /* 0x000fc800037c1670 */
[----:B------:R-:W-:Y:S02]  /*18160*/  FSEL R15, R15, -INF , !P6 ;  /* 0xff8000000f0f7808 */ /* 0x000fe40007000000 */
[----:B------:R-:W-:-:S13]  /*18170*/  ISETP.GE.AND P6, PT, R133, 0x5a, PT ;  /* 0x0000005a8500780c */ /* 0x000fda0003fc6270 */
[----:B------:R-:W-:Y:S02]  /*18180*/  @P6 LOP3.LUT R16, R16, 0x1, RZ, 0xfc, !PT ;  /* 0x0000000110106812 */ /* 0x000fe400078efcff */
[----:B------:R-:W-:-:S04]  /*18190*/  ISETP.GT.AND P6, PT, R134, 0x59, !P6 ;  /* 0x000000598600780c */ /* 0x000fc800077c4270 */
[----:B------:R-:W-:-:S04]  /*181a0*/  ISETP.LT.OR P6, PT, R135, 0x5a, P6 ;  /* 0x0000005a8700780c */ /* 0x000fc800037c1670 */
[----:B------:R-:W-:Y:S02]  /*181b0*/  FSEL R132, R132, -INF , !P6 ;  /* 0xff80000084847808 */ /* 0x000fe40007000000 */
[----:B------:R-:W-:-:S13]  /*181c0*/  LOP3.LUT P6, RZ, R16, 0x80000, RZ, 0xc0, !PT ;  /* 0x0008000010ff7812 */ /* 0x000fda00078cc0ff */
[----:B------:R-:W-:Y:S05]  /*181d0*/  @!P6 BRA `(.L_x_1777) ;  /* 0x000000000054e947 */ /* 0x000fea0003800000 */
        /* <DEDUP_REMOVED lines=12> */
.L_x_1779:
[----:B------:R-:W-:-:S05]  /*182a0*/  IMAD.U32 R133, RZ, RZ, UR47 ;  /* 0x0000002fff857e24 */ /* 0x000fca000f8e00ff */
[----:B------:R-:W-:-:S13]  /*182b0*/  ISETP.NE.AND P6, PT, R133, 0x1, PT ;  /* 0x000000018500780c */ /* 0x000fda0003fc5270 */
[----:B------:R-:W0:Y:S02]  /*182c0*/  @P6 LDC.64 R10, c[0x0][0x9e8] ;  /* 0x00027a00ff0a6b82 */ /* 0x000e240000000a00 */
[----:B0-----:R-:W-:-:S05]  /*182d0*/  @P6 IMAD.HI.U32 R10, R131, R10, RZ ;  /* 0x0000000a830a6227 */ /* 0x001fca00078e00ff */
[----:B------:R-:W-:-:S07]  /*182e0*/  @P6 SHF.R.U32.HI R131, RZ, R11, R10 ;  /* 0x0000000bff836219 */ /* 0x000fce000001160a */
.L_x_1780:
[----:B------:R-:W-:Y:S05]  /*182f0*/  BSYNC B2 ;  /* 0x0000000000027941 */ /* 0x000fea0003800000 */
.L_x_1778:
[----:B------:R-:W-:-:S05]  /*18300*/  IMAD R10, R131, R133, R129 ;  /* 0x00000085830a7224 */ /* 0x000fca00078e0281 */
[----:B------:R-:W-:Y:S02]  /*18310*/  VIADDMNMX R137, R10, R133, R137, PT ;  /* 0x000000850a897246 */ /* 0x000fe40003800189 */
[----:B------:R-:W-:-:S07]  /*18320*/  VIMNMX R136, R136, R10, !PT ;  /* 0x0000000a88887248 */ /* 0x000fce0007fe0100 */
.L_x_1777:
[C---:B------:R-:W-:Y:S02]  /*18330*/  ISETP.GT.AND P1, PT, R136.reuse, 0x1, !P1 ;  /* 0x000000018800780c */ /* 0x040fe40004f24270 */
[----:B------:R-:W-:Y:S02]  /*18340*/  ISETP.GT.AND P2, PT, R136, 0x8, !P2 ;  /* 0x000000088800780c */ /* 0x000fe40005744270 */
[C---:B------:R-:W-:Y:S02]  /*18350*/  ISETP.LT.OR P1, PT, R137.reuse, 0x2, P1 ;  /* 0x000000028900780c */ /* 0x040fe40000f21670 */
[----:B------:R-:W-:Y:S02]  /*18360*/  ISETP.LT.OR P2, PT, R137, 0x9, P2 ;  /* 0x000000098900780c */ /* 0x000fe40001741670 */
[----:B------:R-:W-:Y:S01]  /*18370*/  FSEL R11, R14, -INF , !P1 ;  /* 0xff8000000e0b7808 */ /* 0x000fe20004800000 */
[----:B------:R-:W-:Y:S01]  /*18380*/  IMAD.U32 R14, RZ, RZ, UR54 ;  /* 0x00000036ff0e7e24 */ /* 0x000fe2000f8e00ff */
[----:B------:R-:W-:-:S02]  /*18390*/  LOP3.LUT P1, RZ, R16, 0x4, RZ, 0xc0, !PT ;  /* 0x0000000410ff7812 */ /* 0x000fc4000782c0ff */
[----:B------:R-:W-:Y:S02]  /*183a0*/  FSEL R88, R88, -INF , !P2 ;  /* 0xff80000058587808 */ /* 0x000fe40005000000 */
[----:B------:R-:W-:Y:S02]  /*183b0*/  ISETP.GT.AND P1, PT, R136, 0x9, !P1 ;  /* 0x000000098800780c */ /* 0x000fe40004f24270 */
[C---:B------:R-:W-:Y:S02]  /*183c0*/  LOP3.LUT P2, RZ, R16.reuse, 0x20000, RZ, 0xc0, !PT ;  /* 0x0002000010ff7812 */ /* 0x040fe4000784c0ff */
[----:B------:R-:W-:Y:S02]  /*183d0*/  ISETP.LT.OR P1, PT, R137, 0xa, P1 ;  /* 0x0000000a8900780c */ /* 0x000fe40000f21670 */
[----:B------:R-:W-:Y:S02]  /*183e0*/  LOP3.LUT P6, RZ, R16, 0x10000, RZ, 0xc0, !PT ;  /* 0x0001000010ff7812 */ /* 0x000fe400078cc0ff */
[----:B------:R-:W-:-:S02]  /*183f0*/  FSEL R89, R89, -INF , !P1 ;  /* 0xff80000059597808 */ /* 0x000fc40004800000 */
[----:B------:R-:W-:Y:S02]  /*18400*/  LOP3.LUT P1, RZ, R16, 0x8, RZ, 0xc0, !PT ;  /* 0x0000000810ff7812 */ /* 0x000fe4000782c0ff */
[----:B------:R-:W-:Y:S02]  /*18410*/  FMNMX.FTZ R10, R15, R4, !PT ;  /* 0x000000040f0a7209 */ /* 0x000fe40007810000 */
[----:B------:R-:W-:Y:S02]  /*18420*/  ISETP.GT.AND P1, PT, R136, 0x10, !P1 ;  /* 0x000000108800780c */ /* 0x000fe40004f24270 */
[----:B------:R-:W-:Y:S02]  /*18430*/  FMNMX.FTZ R129, R23, R10, !PT ;  /* 0x0000000a17817209 */ /* 0x000fe40007810000 */
[----:B------:R-:W-:Y:S02]  /*18440*/  ISETP.LT.OR P1, PT, R137, 0x11, P1 ;  /* 0x000000118900780c */ /* 0x000fe40000f21670 */
[----:B------:R-:W-:-:S02]  /*18450*/  FMNMX.FTZ R10, R90, R129, !PT ;  /* 0x000000815a0a7209 */ /* 0x000fc40007810000 */
[----:B------:R-:W-:Y:S02]  /*18460*/  FSEL R92, R92, -INF , !P1 ;  /* 0xff8000005c5c7808 */ /* 0x000fe40004800000 */
[----:B------:R-:W-:Y:S02]  /*18470*/  LOP3.LUT P1, RZ, R16, 0x10, RZ, 0xc0, !PT ;  /* 0x0000001010ff7812 */ /* 0x000fe4000782c0ff */
[----:B------:R-:W-:Y:S02]  /*18480*/  FMNMX.FTZ R129, R91, R10, !PT ;  /* 0x0000000a5b817209 */ /* 0x000fe40007810000 */
[----:B------:R-:W-:Y:S02]  /*18490*/  ISETP.GT.AND P1, PT, R136, 0x11, !P1 ;  /* 0x000000118800780c */ /* 0x000fe40004f24270 */
[----:B------:R-:W-:Y:S02]  /*184a0*/  FMNMX.FTZ R10, R94, R129, !PT ;  /* 0x000000815e0a7209 */ /* 0x000fe40007810000 */
[----:B------:R-:W-:-:S02]  /*184b0*/  ISETP.LT.OR P1, PT, R137, 0x12, P1 ;  /* 0x000000128900780c */ /* 0x000fc40000f21670 */
[----:B------:R-:W-:Y:S02]  /*184c0*/  FMNMX.FTZ R129, R95, R10, !PT ;  /* 0x0000000a5f817209 */ /* 0x000fe40007810000 */
[----:B------:R-:W-:Y:S02]  /*184d0*/  FSEL R93, R93, -INF , !P1 ;  /* 0xff8000005d5d7808 */ /* 0x000fe40004800000 */
[----:B------:R-:W-:Y:S02]  /*184e0*/  LOP3.LUT P1, RZ, R16, 0x40000, RZ, 0xc0, !PT ;  /* 0x0004000010ff7812 */ /* 0x000fe4000782c0ff */
        /* <DEDUP_REMOVED lines=30> */
[----:B------:R-:W-:Y:S02]  /*186d0*/  LOP3.LUT P1, RZ, R16, 0x2000, RZ, 0xc0, !PT ;  /* 0x0000200010ff7812 */ /* 0x000fe4000782c0ff */
[----:B------:R-:W-:Y:S02]  /*186e0*/  FMNMX.FTZ R129, R123, R10, !PT ;  /* 0x0000000a7b817209 */ /* 0x000fe40007810000 */
[----:B------:R-:W-:-:S02]  /*186f0*/  ISETP.GT.AND P1, PT, R136, 0x29, !P1 ;  /* 0x000000298800780c */ /* 0x000fc40004f24270 */
[----:B------:R-:W-:Y:S02]  /*18700*/  FMNMX.FTZ R10, R126, R129, !PT ;  /* 0x000000817e0a7209 */ /* 0x000fe40007810000 */
[----:B------:R-:W-:Y:S02]  /*18710*/  ISETP.LT.OR P1, PT, R137, 0x2a, P1 ;  /* 0x0000002a8900780c */ /* 0x000fe40000f21670 */
[----:B------:R-:W-:Y:S02]  /*18720*/  FMNMX.FTZ R129, R127, R10, !PT ;  /* 0x0000000a7f817209 */ /* 0x000fe40007810000 */
[----:B------:R-:W-:Y:S02]  /*18730*/  FSEL R105, R105, -INF , !P1 ;  /* 0xff80000069697808 */ /* 0x000fe40004800000 */
[----:B------:R-:W-:Y:S02]  /*18740*/  LOP3.LUT P1, RZ, R16, 0x1000, RZ, 0xc0, !PT ;  /* 0x0000100010ff7812 */ /* 0x000fe4000782c0ff */
[----:B------:R-:W-:-:S02]  /*18750*/  FMNMX.FTZ R129, R130, R129, !PT ;  /* 0x0000008182817209 */ /* 0x000fc40007810000 */
[----:B------:R-:W-:Y:S02]  /*18760*/  ISETP.GT.AND P1, PT, R136, 0x30, !P1 ;  /* 0x000000308800780c */ /* 0x000fe40004f24270 */
[----:B------:R-:W-:Y:S02]  /*18770*/  FMNMX.FTZ R131, R132, R129, !PT ;  /* 0x0000008184837209 */ /* 0x000fe40007810000 */
[----:B------:R-:W-:Y:S02]  /*18780*/  ISETP.LT.OR P1, PT, R137, 0x31, P1 ;  /* 0x000000318900780c */ /* 0x000fe40000f21670 */
[----:B------:R-:W-:Y:S01]  /*18790*/  LOP3.LUT P2, RZ, R16, 0x40, RZ, 0xc0, !PT ;  /* 0x0000004010ff7812 */ /* 0x000fe2000784c0ff */
[----:B------:R-:W0:Y:S01]  /*187a0*/  SHFL.BFLY PT, R10, R131, 0x2, 0x1f ;  /* 0x0c401f00830a7f89 */ /* 0x000e2200000e0000 */
[----:B------:R-:W-:Y:S02]  /*187b0*/  FSEL R108, R108, -INF , !P1 ;  /* 0xff8000006c6c7808 */ /* 0x000fe40004800000 */
[----:B------:R-:W-:-:S02]  /*187c0*/  LOP3.LUT P1, RZ, R16, 0x800, RZ, 0xc0, !PT ;  /* 0x0000080010ff7812 */ /* 0x000fc4000782c0ff */
[----:B------:R-:W-:Y:S02]  /*187d0*/  LOP3.LUT P6, RZ, R16, 0x20, RZ, 0xc0, !PT ;  /* 0x0000002010ff7812 */ /* 0x000fe400078cc0ff */
[C---:B------:R-:W-:Y:S02]  /*187e0*/  ISETP.GT.AND P1, PT, R136.reuse, 0x31, !P1 ;  /* 0x000000318800780c */ /* 0x040fe40004f24270 */
[----:B------:R-:W-:Y:S02]  /*187f0*/  ISETP.GT.AND P3, PT, R136, 0x50, !P3 ;  /* 0x000000508800780c */ /* 0x000fe40005f64270 */
[C---:B------:R-:W-:Y:S02]  /*18800*/  ISETP.LT.OR P1, PT, R137.reuse, 0x32, P1 ;  /* 0x000000328900780c */ /* 0x040fe40000f21670 */
[----:B------:R-:W-:Y:S02]  /*18810*/  ISETP.LT.OR P3, PT, R137, 0x51, P3 ;  /* 0x000000518900780c */ /* 0x000fe40001f61670 */
[----:B------:R-:W-:-:S02]  /*18820*/  FSEL R109, R109, -INF , !P1 ;  /* 0xff8000006d6d7808 */ /* 0x000fc40004800000 */
[----:B------:R-:W-:Y:S02]  /*18830*/  LOP3.LUT P1, RZ, R16, 0x400, RZ, 0xc0, !PT ;  /* 0x0000040010ff7812 */ /* 0x000fe4000782c0ff */
[C---:B------:R-:W-:Y:S02]  /*18840*/  ISETP.GT.AND P4, PT, R136.reuse, 0x51, !P4 ;  /* 0x000000518800780c */ /* 0x040fe40006784270 */
[----:B------:R-:W-:Y:S02]  /*18850*/  ISETP.GT.AND P1, PT, R136, 0x38, !P1 ;  /* 0x000000388800780c */ /* 0x000fe40004f24270 */
[----:B------:R-:W-:Y:S02]  /*18860*/  FSEL R125, R125, -INF , !P3 ;  /* 0xff8000007d7d7808 */ /* 0x000fe40005800000 */
[----:B------:R-:W-:Y:S02]  /*18870*/  ISETP.LT.OR P1, PT, R137, 0x39, P1 ;  /* 0x000000398900780c */ /* 0x000fe40000f21670 */
[----:B0-----:R-:W-:-:S02]  /*18880*/  FMNMX.FTZ R133, R131, R10, !PT ;  /* 0x0000000a83857209 */ /* 0x001fc40007810000 */
[----:B------:R-:W-:Y:S02]  /*18890*/  FSEL R112, R112, -INF , !P1 ;  /* 0xff80000070707808 */ /* 0x000fe40004800000 */
[----:B------:R-:W-:Y:S01]  /*188a0*/  LOP3.LUT P1, RZ, R16, 0x200, RZ, 0xc0, !PT ;  /* 0x0000020010ff7812 */ /* 0x000fe2000782c0ff */
[----:B------:R-:W0:Y:S01]  /*188b0*/  SHFL.BFLY PT, R10, R133, 0x1, 0x1f ;  /* 0x0c201f00850a7f89 */ /* 0x000e2200000e0000 */
[C---:B------:R-:W-:Y:S02]  /*188c0*/  ISETP.GT.AND P5, PT, R136.reuse, 0x58, !P5 ;  /* 0x000000588800780c */ /* 0x040fe40006fa4270 */
[----:B------:R-:W-:Y:S02]  /*188d0*/  ISETP.GT.AND P1, PT, R136, 0x39, !P1 ;  /* 0x000000398800780c */ /* 0x000fe40004f24270 */
[C---:B------:R-:W-:Y:S02]  /*188e0*/  ISETP.LT.OR P4, PT, R137.reuse, 0x52, P4 ;  /* 0x000000528900780c */ /* 0x040fe40002781670 */
[----:B------:R-:W-:-:S02]  /*188f0*/  ISETP.LT.OR P1, PT, R137, 0x3a, P1 ;  /* 0x0000003a8900780c */ /* 0x000fc40000f21670 */
[----:B------:R-:W-:Y:S02]  /*18900*/  ISETP.LT.OR P5, PT, R137, 0x59, P5 ;  /* 0x000000598900780c */ /* 0x000fe40002fa1670 */
[----:B------:R-:W-:Y:S02]  /*18910*/  FSEL R113, R113, -INF , !P1 ;  /* 0xff80000071717808 */ /* 0x000fe40004800000 */
[----:B------:R-:W-:Y:S02]  /*18920*/  LOP3.LUT P1, RZ, R16, 0x100, RZ, 0xc0, !PT ;  /* 0x0000010010ff7812 */ /* 0x000fe4000782c0ff */
[----:B------:R-:W-:Y:S02]  /*18930*/  FSEL R124, R124, -INF , !P4 ;  /* 0xff8000007c7c7808 */ /* 0x000fe40006000000 */
[----:B------:R-:W-:-:S04]  /*18940*/  ISETP.GT.AND P1, PT, R136, 0x40, !P1 ;  /* 0x000000408800780c */ /* 0x000fc80004f24270 */
[----:B------:R-:W-:Y:S02]  /*18950*/  ISETP.LT.OR P1, PT, R137, 0x41, P1 ;  /* 0x000000418900780c */ /* 0x000fe40000f21670 */
[----:B0-----:R-:W-:Y:S02]  /*18960*/  FMNMX.FTZ R10, R133, R10, !PT ;  /* 0x0000000a850a7209 */ /* 0x001fe40007810000 */
[----:B------:R-:W-:Y:S02]  /*18970*/  FSEL R116, R116, -INF , !P1 ;  /* 0xff80000074747808 */ /* 0x000fe40004800000 */
[----:B------:R-:W-:Y:S01]  /*18980*/  LOP3.LUT P1, RZ, R16, 0x80, RZ, 0xc0, !PT ;  /* 0x0000008010ff7812 */ /* 0x000fe2000782c0ff */
[----:B------:R-:W-:-:S03]  /*18990*/  FMUL.FTZ R129, R10, R14 ;  /* 0x0000000e0a817220 */ /* 0x000fc60000410000 */
[----:B------:R-:W-:-:S04]  /*189a0*/  ISETP.GT.AND P1, PT, R136, 0x41, !P1 ;  /* 0x000000418800780c */ /* 0x000fc80004f24270 */
[----:B------:R-:W-:-:S04]  /*189b0*/  ISETP.LT.OR P1, PT, R137, 0x42, P1 ;  /* 0x000000428900780c */ /* 0x000fc80000f21670 */
[----:B------:R-:W-:Y:S02]  /*189c0*/  FSEL R117, R117, -INF , !P1 ;  /* 0xff80000075757808 */ /* 0x000fe40004800000 */
[----:B------:R-:W-:Y:S02]  /*189d0*/  ISETP.GT.AND P1, PT, R136, 0x48, !P2 ;  /* 0x000000488800780c */ /* 0x000fe40005724270 */
[----:B------:R-:W-:Y:S02]  /*189e0*/  LOP3.LUT P2, RZ, R16, 0x2, RZ, 0xc0, !PT ;  /* 0x0000000210ff7812 */ /* 0x000fe4000784c0ff */
[----:B------:R-:W-:-:S04]  /*189f0*/  ISETP.LT.OR P1, PT, R137, 0x49, P1 ;  /* 0x000000498900780c */ /* 0x000fc80000f21670 */
[----:B------:R-:W-:Y:S02]  /*18a00*/  FSEL R120, R120, -INF , !P1 ;  /* 0xff80000078787808 */ /* 0x000fe40004800000 */
[----:B------:R-:W-:Y:S02]  /*18a10*/  ISETP.GT.AND P1, PT, R136, 0x49, !P6 ;  /* 0x000000498800780c */ /* 0x000fe40007724270 */
[----:B------:R-:W-:Y:S02]  /*18a20*/  LOP3.LUT P6, RZ, R16, 0x1, RZ, 0xc0, !PT ;  /* 0x0000000110ff7812 */ /* 0x000fe400078cc0ff */
[----:B------:R-:W-:-:S04]  /*18a30*/  ISETP.LT.OR P1, PT, R137, 0x4a, P1 ;  /* 0x0000004a8900780c */ /* 0x000fc80000f21670 */
[----:B------:R-:W-:Y:S02]  /*18a40*/  FSEL R121, R121, -INF , !P1 ;  /* 0xff80000079797808 */ /* 0x000fe40004800000 */
[C---:B------:R-:W-:Y:S02]  /*18a50*/  ISETP.GT.AND P1, PT, R136.reuse, RZ, !P2 ;  /* 0x000000ff8800720c */ /* 0x040fe40005724270 */
[----:B------:R-:W-:Y:S02]  /*18a60*/  ISETP.GT.AND P2, PT, R136, 0x59, !P6 ;  /* 0x000000598800780c */ /* 0x000fe40007744270 */
[C---:B------:R-:W-:Y:S02]  /*18a70*/  ISETP.LT.OR P1, PT, R137.reuse, 0x1, P1 ;  /* 0x000000018900780c */ /* 0x040fe40000f21670 */
[----:B------:R-:W-:Y:S02]  /*18a80*/  ISETP.LT.OR P2, PT, R137, 0x5a, P2 ;  /* 0x0000005a8900780c */ /* 0x000fe40001741670 */
[----:B------:R-:W-:-:S02]  /*18a90*/  FSEL R9, R9, -INF , !P1 ;  /* 0xff80000009097808 */ /* 0x000fc40004800000 */
[----:B------:R-:W-:Y:S02]  /*18aa0*/  FSETP.NEU.FTZ.AND P1, PT, R10, -INF , PT ;  /* 0xff8000000a00780b */ /* 0x000fe40003f3d000 */
[----:B------:R-:W-:Y:S02]  /*18ab0*/  FSEL R128, R128, -INF , !P2 ;  /* 0xff80000080807808 */ /* 0x000fe40005000000 */
[----:B------:R-:W-:-:S05]  /*18ac0*/  FSEL R129, R129, RZ, P1 ;  /* 0x000000ff81817208 */ /* 0x000fca0000800000 */
[-CC-:B------:R-:W-:Y:S01]  /*18ad0*/  FFMA.FTZ R156, R15, R14.reuse, -R129.reuse ;  /* 0x0000000e0f9c7223 */ /* 0x180fe20000010881 */
[----:B------:R-:W-:Y:S01]  /*18ae0*/  FMNMX.FTZ R15, R9, R3, !PT ;  /* 0x00000003090f7209 */ /* 0x000fe20007810000 */
[-CC-:B------:R-:W-:Y:S01]  /*18af0*/  FFMA.FTZ R152, R94, R14.reuse, -R129.reuse ;  /* 0x0000000e5e987223 */ /* 0x180fe20000010881 */
[-CC-:B------:R-:W-:Y:S01]  /*18b00*/  FFMA.FTZ R158, R90, R14.reuse, -R129.reuse ;  /* 0x0000000e5a9e7223 */ /* 0x180fe20000010881 */
[-CC-:B------:R-:W-:Y:S01]  /*18b10*/  FFMA.FTZ R90, R95, R14.reuse, -R129.reuse ;  /* 0x0000000e5f5a7223 */ /* 0x180fe20000010881 */
[----:B------:R-:W-:Y:S01]  /*18b20*/  FMNMX.FTZ R15, R11, R15, !PT ;  /* 0x0000000f0b0f7209 */ /* 0x000fe20007810000 */
[-CC-:B------:R-:W-:Y:S01]  /*18b30*/  FFMA.FTZ R95, R107, R14.reuse, -R129.reuse ;  /* 0x0000000e6b5f7223 */ /* 0x180fe20000010881 */
[----:B------:R-:W-:Y:S01]  /*18b40*/  FSEL R107, R20, -INF , !P5 ;  /* 0xff800000146b7808 */ /* 0x000fe20006800000 */
[-CC-:B------:R-:W-:Y:S01]  /*18b50*/  FFMA.FTZ R150, R106, R14.reuse, -R129.reuse ;  /* 0x0000000e6a967223 */ /* 0x180fe20000010881 */
[----:B------:R-:W-:Y:S01]  /*18b60*/  FMNMX.FTZ R15, R88, R15, !PT ;  /* 0x0000000f580f7209 */ /* 0x000fe20007810000 */
[-CC-:B------:R-:W-:Y:S01]  /*18b70*/  FFMA.FTZ R144, R110, R14.reuse, -R129.reuse ;  /* 0x0000000e6e907223 */ /* 0x180fe20000010881 */
[-CC-:B------:R-:W-:Y:S01]  /*18b80*/  FFMA.FTZ R106, R111, R14.reuse, -R129.reuse ;  /* 0x0000000e6f6a7223 */ /* 0x180fe20000010881 */
[----:B------:R-:W-:Y:S01]  /*18b90*/  FSEL R110, R10, RZ, P1 ;  /* 0x000000ff0a6e7208 */ /* 0x000fe20000800000 */
[-CC-:B------:R-:W-:Y:S01]  /*18ba0*/  FFMA.FTZ R131, R23, R14.reuse, -R129.reuse ;  /* 0x0000000e17837223 */ /* 0x180fe20000010881 */
[----:B------:R-:W-:Y:S01]  /*18bb0*/  FMNMX.FTZ R15, R89, R15, !PT ;  /* 0x0000000f590f7209 */ /* 0x000fe20007810000 */
[-CC-:B------:R-:W-:Y:S01]  /*18bc0*/  FFMA.FTZ R146, R114, R14.reuse, -R129.reuse ;  /* 0x0000000e72927223 */ /* 0x180fe20000010881 */
[----:B------:R-:W-:Y:S01]  /*18bd0*/  MUFU.EX2 R156, R156 ;  /* 0x0000009c009c7308 */ /* 0x000fe20000000800 */
[----:B------:R-:W-:Y:S01]  /*18be0*/  FADD.FTZ R110, -R110, R4 ;  /* 0x000000046e6e7221 */ /* 0x000fe20000010100 */
[----:B------:R-:W-:Y:S01]  /*18bf0*/  FMNMX.FTZ R15, R92, R15, !PT ;  /* 0x0000000f5c0f7209 */ /* 0x000fe20007810000 */
[-CC-:B------:R-:W-:Y:S01]  /*18c00*/  FFMA.FTZ R91, R91, R14.reuse, -R129.reuse ;  /* 0x0000000e5b5b7223 */ /* 0x180fe20000010881 */
[-CC-:B------:R-:W-:Y:S01]  /*18c10*/  FFMA.FTZ R154, R98, R14.reuse, -R129.reuse ;  /* 0x0000000e629a7223 */ /* 0x180fe20000010881 */
[-C--:B------:R-:W-:Y:S01]  /*18c20*/  FMUL.FTZ R110, R110, R14.reuse ;  /* 0x0000000e6e6e7220 */ /* 0x080fe20000410000 */
[----:B------:R-:W-:Y:S01]  /*18c30*/  FMNMX.FTZ R15, R93, R15, !PT ;  /* 0x0000000f5d0f7209 */ /* 0x000fe20007810000 */
[-CC-:B------:R-:W-:Y:S01]  /*18c40*/  FFMA.FTZ R23, R99, R14.reuse, -R129.reuse ;  /* 0x0000000e63177223 */ /* 0x180fe20000010881 */
[----:B------:R-:W-:Y:S01]  /*18c50*/  MUFU.EX2 R131, R131 ;  /* 0x0000008300837308 */ /* 0x000fe20000000800 */
[-CC-:B------:R-:W-:Y:S01]  /*18c60*/  FFMA.FTZ R148, R102, R14.reuse, -R129.reuse ;  /* 0x0000000e66947223 */ /* 0x180fe20000010881 */
[----:B------:R-:W-:Y:S01]  /*18c70*/  FMNMX.FTZ R15, R96, R15, !PT ;  /* 0x0000000f600f7209 */ /* 0x000fe20007810000 */
[-CC-:B------:R-:W-:Y:S01]  /*18c80*/  FFMA.FTZ R103, R103, R14.reuse, -R129.reuse ;  /* 0x0000000e67677223 */ /* 0x180fe20000010881 */
[-CC-:B------:R-:W-:Y:S01]  /*18c90*/  FFMA.FTZ R140, R118, R14.reuse, -R129.reuse ;  /* 0x0000000e768c7223 */ /* 0x180fe20000010881 */
[-CC-:B------:R-:W-:Y:S01]  /*18ca0*/  FFMA.FTZ R102, R119, R14.reuse, -R129.reuse ;  /* 0x0000000e77667223 */ /* 0x180fe20000010881 */
[----:B------:R-:W-:Y:S01]  /*18cb0*/  FMNMX.FTZ R15, R97, R15, !PT ;  /* 0x0000000f610f7209 */ /* 0x000fe20007810000 */
[-CC-:B------:R-:W-:Y:S01]  /*18cc0*/  FFMA.FTZ R142, R122, R14.reuse, -R129.reuse ;  /* 0x0000000e7a8e7223 */ /* 0x180fe20000010881 */
[----:B------:R-:W-:Y:S01]  /*18cd0*/  MUFU.EX2 R158, R158 ;  /* 0x0000009e009e7308 */ /* 0x000fe20000000800 */
[-CC-:B------:R-:W-:Y:S01]  /*18ce0*/  FFMA.FTZ R99, R123, R14.reuse, -R129.reuse ;  /* 0x0000000e7b637223 */ /* 0x180fe20000010881 */
[----:B------:R-:W-:Y:S01]  /*18cf0*/  FMNMX.FTZ R15, R100, R15, !PT ;  /* 0x0000000f640f7209 */ /* 0x000fe20007810000 */
[-CC-:B------:R-:W-:Y:S01]  /*18d00*/  FFMA.FTZ R136, R126, R14.reuse, -R129.reuse ;  /* 0x0000000e7e887223 */ /* 0x180fe20000010881 */
[-CC-:B------:R-:W-:Y:S01]  /*18d10*/  FFMA.FTZ R98, R127, R14.reuse, -R129.reuse ;  /* 0x0000000e7f627223 */ /* 0x180fe20000010881 */
[----:B------:R-:W-:Y:S01]  /*18d20*/  FFMA.FTZ R138, R130, R14, -R129 ;  /* 0x0000000e828a7223 */ /* 0x000fe20000010881 */
[----:B------:R-:W-:-:S02]  /*18d30*/  FMNMX.FTZ R15, R101, R15, !PT ;  /* 0x0000000f650f7209 */ /* 0x000fc40007810000 */
[----:B------:R-:W-:Y:S02]  /*18d40*/  MUFU.EX2 R91, R91 ;  /* 0x0000005b005b7308 */ /* 0x000fe40000000800 */
[----:B------:R-:W-:-:S04]  /*18d50*/  FMNMX.FTZ R15, R104, R15, !PT ;  /* 0x0000000f680f7209 */ /* 0x000fc80007810000 */
[----:B------:R-:W-:Y:S02]  /*18d60*/  FMNMX.FTZ R15, R105, R15, !PT ;  /* 0x0000000f690f7209 */ /* 0x000fe40007810000 */
        /* <DEDUP_REMOVED lines=15> */
[----:B------:R0:W-:Y:S02]  /*18e60*/  MUFU.EX2 R15, R103 ;  /* 0x00000067000f7308 */ /* 0x0001e40000000800 */
[----:B------:R-:W-:-:S04]  /*18e70*/  FMNMX.FTZ R20, R107, R94, !PT ;  /* 0x0000005e6b147209 */ /* 0x000fc80007810000 */
[----:B------:R-:W-:Y:S02]  /*18e80*/  FMNMX.FTZ R20, R128, R20, !PT ;  /* 0x0000001480147209 */ /* 0x000fe40007810000 */
[----:B------:R-:W-:Y:S01]  /*18e90*/  MUFU.EX2 R150, R150 ;  /* 0x0000009600967308 */ /* 0x000fe20000000800 */
[-CC-:B0-----:R-:W-:Y:S01]  /*18ea0*/  FFMA.FTZ R103, R115, R14.reuse, -R129.reuse ;  /* 0x0000000e73677223 */ /* 0x181fe20000010881 */
[----:B------:R-:W-:Y:S01]  /*18eb0*/  FFMA.FTZ R129, R132, R14, -R129 ;  /* 0x0000000e84817223 */ /* 0x000fe20000010881 */
[----:B------:R-:W0:Y:S05]  /*18ec0*/  SHFL.BFLY PT, R94, R20, 0x2, 0x1f ;  /* 0x0c401f00145e7f89 */ /* 0x000e2a00000e0000 */
[----:B------:R-:W-:Y:S08]  /*18ed0*/  MUFU.EX2 R95, R95 ;  /* 0x0000005f005f7308 */ /* 0x000ff00000000800 */
[----:B------:R-:W-:Y:S08]  /*18ee0*/  MUFU.EX2 R144, R144 ;  /* 0x0000009000907308 */ /* 0x000ff00000000800 */
[----:B------:R-:W-:Y:S01]  /*18ef0*/  MUFU.EX2 R106, R106 ;  /* 0x0000006a006a7308 */ /* 0x000fe20000000800 */
[----:B0-----:R-:W-:-:S05]  /*18f00*/  FMNMX.FTZ R20, R20, R94, !PT ;  /* 0x0000005e14147209 */ /* 0x001fca0007810000 */
[----:B------:R-:W0:Y:S02]  /*18f10*/  SHFL.BFLY PT, R94, R20, 0x1, 0x1f ;  /* 0x0c201f00145e7f89 */ /* 0x000e2400000e0000 */
[----:B------:R-:W-:Y:S08]  /*18f20*/  MUFU.EX2 R146, R146 ;  /* 0x0000009200927308 */ /* 0x000ff00000000800 */
[----:B------:R-:W-:Y:S08]  /*18f30*/  MUFU.EX2 R103, R103 ;  /* 0x0000006700677308 */ /* 0x000ff00000000800 */
[----:B------:R-:W-:Y:S01]  /*18f40*/  MUFU.EX2 R140, R140 ;  /* 0x0000008c008c7308 */ /* 0x000fe20000000800 */
[----:B0-----:R-:W-:-:S07]  /*18f50*/  FMNMX.FTZ R20, R20, R94, !PT ;  /* 0x0000005e14147209 */ /* 0x001fce0007810000 */
[----:B------:R-:W-:Y:S01]  /*18f60*/  MUFU.EX2 R102, R102 ;  /* 0x0000006600667308 */ /* 0x000fe20000000800 */
[C---:B------:R-:W-:Y:S01]  /*18f70*/  FSETP.NEU.FTZ.AND P1, PT, R20.reuse, -INF , PT ;  /* 0xff8000001400780b */ /* 0x040fe20003f3d000 */
[----:B------:R-:W-:-:S06]  /*18f80*/  FMUL.FTZ R111, R20, R14 ;  /* 0x0000000e146f7220 */ /* 0x000fcc0000410000 */
[----:B------:R-:W0:Y:S01]  /*18f90*/  MUFU.EX2 R94, R110 ;  /* 0x0000006e005e7308 */ /* 0x000e220000000800 */
[----:B------:R-:W-:-:S05]  /*18fa0*/  FSEL R111, R111, RZ, P1 ;  /* 0x000000ff6f6f7208 */ /* 0x000fca0000800000 */
        /* <DEDUP_REMOVED lines=11> */
[----:B0-----:R-:W-:Y:S01]  /*19060*/  FFMA.FTZ R5, R94, R5, R156 ;  /* 0x000000055e057223 */ /* 0x001fe2000001009c */
[-C--:B------:R-:W-:Y:S01]  /*19070*/  FFMA.FTZ R151, R104, R14.reuse, -R111 ;  /* 0x0000000e68977223 */ /* 0x080fe2000001086f */
[----:B------:R-:W-:Y:S01]  /*19080*/  MUFU.EX2 R157, R157 ;  /* 0x0000009d009d7308 */ /* 0x000fe20000000800 */
[----:B-1----:R-:W-:Y:S01]  /*19090*/  FSEL R9, R20, RZ, P1 ;  /* 0x000000ff14097208 */ /* 0x002fe20000800000 */
[----:B------:R-:W-:Y:S01]  /*190a0*/  FADD.FTZ R5, R131, R5 ;  /* 0x0000000583057221 */ /* 0x000fe20000010000 */
[-CC-:B------:R-:W-:Y:S01]  /*190b0*/  FFMA.FTZ R100, R105, R14.reuse, -R111.reuse ;  /* 0x0000000e69647223 */ /* 0x180fe2000001086f */
[-CC-:B------:R-:W-:Y:S01]  /*190c0*/  FFMA.FTZ R145, R108, R14.reuse, -R111.reuse ;  /* 0x0000000e6c917223 */ /* 0x180fe2000001086f */
[-C--:B------:R-:W-:Y:S01]  /*190d0*/  FFMA.FTZ R97, R109, R14.reuse, -R111 ;  /* 0x0000000e6d617223 */ /* 0x080fe2000001086f */
[----:B------:R-:W-:Y:S01]  /*190e0*/  FADD.FTZ R9, -R9, R3 ;  /* 0x0000000309097221 */ /* 0x000fe20000010100 */
[----:B------:R-:W-:Y:S01]  /*190f0*/  FADD.FTZ R5, R158, R5 ;  /* 0x000000059e057221 */ /* 0x000fe20000010000 */
[----:B------:R-:W-:Y:S01]  /*19100*/  MUFU.EX2 R114, R114 ;  /* 0x0000007200727308 */ /* 0x000fe20000000800 */
[-C--:B------:R-:W-:Y:S01]  /*19110*/  FFMA.FTZ R147, R112, R14.reuse, -R111 ;  /* 0x0000000e70937223 */ /* 0x080fe2000001086f */
[-C--:B------:R-:W-:Y:S01]  /*19120*/  FMUL.FTZ R9, R9, R14.reuse ;  /* 0x0000000e09097220 */ /* 0x080fe20000410000 */
[----:B------:R-:W-:Y:S01]  /*19130*/  FADD.FTZ R5, R91, R5 ;  /* 0x000000055b057221 */ /* 0x000fe20000010000 */
[-CC-:B------:R-:W-:Y:S01]  /*19140*/  FFMA.FTZ R96, R113, R14.reuse, -R111.reuse ;  /* 0x0000000e71607223 */ /* 0x180fe2000001086f */
[-CC-:B------:R-:W-:Y:S01]  /*19150*/  FFMA.FTZ R141, R116, R14.reuse, -R111.reuse ;  /* 0x0000000e748d7223 */ /* 0x180fe2000001086f */
[-C--:B------:R-:W-:Y:S01]  /*19160*/  FFMA.FTZ R93, R117, R14.reuse, -R111 ;  /* 0x0000000e755d7223 */ /* 0x080fe2000001086f */
[----:B------:R-:W-:Y:S01]  /*19170*/  FADD.FTZ R5, R152, R5 ;  /* 0x0000000598057221 */ /* 0x000fe20000010000 */
[----:B------:R-:W0:Y:S01]  /*19180*/  MUFU.EX2 R9, R9 ;  /* 0x0000000900097308 */ /* 0x000e220000000800 */
[-CC-:B------:R-:W-:Y:S01]  /*19190*/  FFMA.FTZ R143, R120, R14.reuse, -R111.reuse ;  /* 0x0000000e788f7223 */ /* 0x180fe2000001086f */
[-C--:B------:R-:W-:Y:S01]  /*191a0*/  FFMA.FTZ R92, R121, R14.reuse, -R111 ;  /* 0x0000000e795c7223 */ /* 0x080fe2000001086f */
[----:B------:R-:W-:Y:S01]  /*191b0*/  FADD.FTZ R5, R90, R5 ;  /* 0x000000055a057221 */ /* 0x000fe20000010000 */
[-CC-:B------:R-:W-:Y:S01]  /*191c0*/  FFMA.FTZ R137, R125, R14.reuse, -R111.reuse ;  /* 0x0000000e7d897223 */ /* 0x180fe2000001086f */
[-CC-:B------:R-:W-:Y:S01]  /*191d0*/  FFMA.FTZ R3, R124, R14.reuse, -R111.reuse ;  /* 0x0000000e7c037223 */ /* 0x180fe2000001086f */
[-C--:B------:R-:W-:Y:S01]  /*191e0*/  FFMA.FTZ R139, R107, R14.reuse, -R111 ;  /* 0x0000000e6b8b7223 */ /* 0x080fe2000001086f */
[----:B------:R-:W-:Y:S01]  /*191f0*/  FADD.FTZ R5, R154, R5 ;  /* 0x000000059a057221 */ /* 0x000fe20000010000 */
[----:B------:R-:W1:Y:S01]  /*19200*/  MUFU.EX2 R159, R159 ;  /* 0x0000009f009f7308 */ /* 0x000e620000000800 */
[----:B------:R-:W-:-:S02]  /*19210*/  FFMA.FTZ R101, R128, R14, -R111 ;  /* 0x0000000e80657223 */ /* 0x000fc4000001086f */
[----:B------:R-:W-:-:S04]  /*19220*/  FADD.FTZ R5, R23, R5 ;  /* 0x0000000517057221 */ /* 0x000fc80000010000 */
[----:B------:R-:W-:Y:S01]  /*19230*/  FADD.FTZ R5, R148, R5 ;  /* 0x0000000594057221 */ /* 0x000fe20000010000 */
[----:B------:R-:W2:Y:S01]  /*19240*/  MUFU.EX2 R153, R153 ;  /* 0x0000009900997308 */ /* 0x000ea20000000800 */
[----:B0-----:R-:W-:Y:S02]  /*19250*/  FFMA.FTZ R0, R9, R0, R157 ;  /* 0x0000000009007223 */ /* 0x001fe4000001009d */
[----:B------:R-:W-:Y:S02]  /*19260*/  FADD.FTZ R5, R15, R5 ;  /* 0x000000050f057221 */ /* 0x000fe40000010000 */
[----:B------:R-:W-:Y:S02]  /*19270*/  FADD.FTZ R0, R114, R0 ;  /* 0x0000000072007221 */ /* 0x000fe40000010000 */
[----:B------:R-:W-:Y:S01]  /*19280*/  FADD.FTZ R5, R150, R5 ;  /* 0x0000000596057221 */ /* 0x000fe20000010000 */
[----:B------:R-:W0:Y:S01]  /*19290*/  MUFU.EX2 R89, R89 ;  /* 0x0000005900597308 */ /* 0x000e220000000800 */
[----:B-1----:R-:W-:-:S02]  /*192a0*/  FADD.FTZ R0, R159, R0 ;  /* 0x000000009f007221 */ /* 0x002fc40000010000 */
[----:B------:R-:W-:Y:S02]  /*192b0*/  FADD.FTZ R5, R95, R5 ;  /* 0x000000055f057221 */ /* 0x000fe40000010000 */
[----:B------:R-:W-:Y:S02]  /*192c0*/  FADD.FTZ R0, R110, R0 ;  /* 0x000000006e007221 */ /* 0x000fe40000010000 */
[----:B------:R-:W-:Y:S01]  /*192d0*/  FADD.FTZ R5, R144, R5 ;  /* 0x0000000590057221 */ /* 0x000fe20000010000 */
[----:B------:R-:W1:Y:S01]  /*192e0*/  MUFU.EX2 R155, R155 ;  /* 0x0000009b009b7308 */ /* 0x000e620000000800 */
[----:B--2---:R-:W-:Y:S02]  /*192f0*/  FADD.FTZ R0, R153, R0 ;  /* 0x0000000099007221 */ /* 0x004fe40000010000 */
[----:B------:R-:W-:-:S04]  /*19300*/  FADD.FTZ R5, R106, R5 ;  /* 0x000000056a057221 */ /* 0x000fc80000010000 */
[----:B------:R-:W-:Y:S01]  /*19310*/  FADD.FTZ R5, R146, R5 ;  /* 0x0000000592057221 */ /* 0x000fe20000010000 */
[----:B------:R-:W2:Y:S01]  /*19320*/  MUFU.EX2 R88, R88 ;  /* 0x0000005800587308 */ /* 0x000ea20000000800 */
[----:B0-----:R-:W-:Y:S02]  /*19330*/  FADD.FTZ R0, R89, R0 ;  /* 0x0000000059007221 */ /* 0x001fe40000010000 */
[----:B------:R-:W-:-:S04]  /*19340*/  FADD.FTZ R5, R103, R5 ;  /* 0x0000000567057221 */ /* 0x000fc80000010000 */
[----:B------:R-:W-:Y:S01]  /*19350*/  FADD.FTZ R5, R140, R5 ;  /* 0x000000058c057221 */ /* 0x000fe20000010000 */
[----:B------:R-:W0:Y:S01]  /*19360*/  MUFU.EX2 R149, R149 ;  /* 0x0000009500957308 */ /* 0x000e220000000800 */
[----:B-1----:R-:W-:Y:S02]  /*19370*/  FADD.FTZ R0, R155, R0 ;  /* 0x000000009b007221 */ /* 0x002fe40000010000 */
[----:B------:R-:W-:-:S05]  /*19380*/  FADD.FTZ R5, R102, R5 ;  /* 0x0000000566057221 */ /* 0x000fca0000010000 */
        /* <DEDUP_REMOVED lines=46> */
.L_x_1781:
[C---:B------:R-:W-:Y:S01]  /*19670*/  ISETP.GT.AND P1, PT, R7.reuse, R8, PT ;  /* 0x000000080700720c */ /* 0x040fe20003f24270 */
[----:B------:R-:W-:Y:S01]  /*19680*/  VIADD R7, R7, 0xffffffff ;  /* 0xffffffff07077836 */ /* 0x000fe20000000000 */
[----:B------:R-:W-:Y:S01]  /*19690*/  IADD3 R21, R21, 0x2a860, RZ ;  /* 0x0002a86015157810 */ /* 0x000fe20007ffe0ff */
[----:B------:R-:W-:Y:S01]  /*196a0*/  IMAD.MOV.U32 R164, RZ, RZ, R13 ;  /* 0x000000ffffa47224 */ /* 0x000fe200078e000d */
[----:B------:R-:W-:Y:S02]  /*196b0*/  F2FP.F16.F32.PACK_AB R154, R23, R154 ;  /* 0x0000009a179a723e */ /* 0x000fe400000000ff */
        /* <DEDUP_REMOVED lines=29> */
[----:B------:R-:W-:Y:S05]  /*19890*/  BSYNC B0 ;  /* 0x0000000000007941 */ /* 0x000fea0003800000 */
.L_x_1761:
[----:B------:R-:W-:Y:S02]  /*198a0*/  IMAD.MOV.U32 R3, RZ, RZ, R20 ;  /* 0x000000ffff037224 */ /* 0x000fe400078e0014 */
[----:B------:R-:W-:Y:S02]  /*198b0*/  IMAD.MOV.U32 R4, RZ, RZ, R10 ;  /* 0x000000ffff047224 */ /* 0x000fe400078e000a */
[----:B------:R-:W-:Y:S02]  /*198c0*/  IMAD.MOV.U32 R23, RZ, RZ, R12 ;  /* 0x000000ffff177224 */ /* 0x000fe400078e000c */
[----:B------:R-:W-:-:S07]  /*198d0*/  IMAD.MOV.U32 R164, RZ, RZ, R13 ;  /* 0x000000ffffa47224 */ /* 0x000fce00078e000d */
.L_x_1760:
[----:B------:R-:W-:Y:S05]  /*198e0*/  BSYNC B1 ;  /* 0x0000000000017941 */ /* 0x000fea0003800000 */
.L_x_1759:
[----:B------:R-:W0:Y:S01]  /*198f0*/  LDC R226, c[0x0][0x448] ;  /* 0x00011200ffe27b82 */ /* 0x000e220000000800 */
[----:B------:R-:W-:Y:S01]  /*19900*/  IADD3 R8, R188, 0x7f, RZ ;  /* 0x0000007fbc087810 */ /* 0x000fe20007ffe0ff */
[----:B------:R-:W-:Y:S01]  /*19910*/  ULDC UR4, c[0x0][0x9dc] ;  /* 0x0002770000047ab9 */ /* 0x000fe20000000800 */
[----:B------:R-:W-:Y:S02]  /*19920*/  LOP3.LUT R16, R16, 0xfff7ffff, RZ, 0xc0, !PT ;  /* 0xfff7ffff10107812 */ /* 0x000fe400078ec0ff */
[----:B------:R-:W-:-:S03]  /*19930*/  IADD3 R13, R166, 0x1, -R165 ;  /* 0x00000001a60d7810 */ /* 0x000fc60007ffe8a5 */
[----:B------:R-:W1:Y:S01]  /*19940*/  LDC R224, c[0x0][0x9e4] ;  /* 0x00027900ffe07b82 */ /* 0x000e620000000800 */
[----:B0-----:R-:W-:-:S13]  /*19950*/  ISETP.NE.AND P1, PT, R226, 0x1, PT ;  /* 0x00000001e200780c */ /* 0x001fda0003f25270 */
[----:B------:R-:W0:Y:S01]  /*19960*/  @P1 LDC R11, c[0x0][0x44c] ;  /* 0x00011300ff0b1b82 */ /* 0x000e220000000800 */
[----:B------:R-:W-:-:S04]  /*19970*/  @P1 LOP3.LUT R16, R16, 0x80000, RZ, 0xfc, !PT ;  /* 0x0008000010101812 */ /* 0x000fc800078efcff */
[----:B------:R-:W-:-:S03]  /*19980*/  LOP3.LUT R16, R16, 0xffefffff, RZ, 0xc0, !PT ;  /* 0xffefffff10107812 */ /* 0x000fc600078ec0ff */
[----:B------:R-:W2:Y:S01]  /*19990*/  @P1 LDC R10, c[0x0][0x450] ;  /* 0x00011400ff0a1b82 */ /* 0x000ea20000000800 */
[----:B0-----:R-:W-:-:S05]  /*199a0*/  @P1 IMAD.HI.U32 R11, R8, R11, RZ ;  /* 0x0000000b080b1227 */ /* 0x001fca00078e00ff */
[----:B--2---:R-:W-:Y:S02]  /*199b0*/  @P1 SHF.R.U32.HI R8, RZ, R10, R11 ;  /* 0x0000000aff081219 */ /* 0x004fe4000001160b */
[----:B-1----:R-:W-:-:S03]  /*199c0*/  ISETP.GE.AND P1, PT, R224, 0x1, PT ;  /* 0x00000001e000780c */ /* 0x002fc60003f26270 */
[----:B------:R-:W-:-:S04]  /*199d0*/  IMAD.IADD R8, R13, 0x1, R8 ;  /* 0x000000010d087824 */ /* 0x000fc800078e0208 */
[----:B------:R-:W-:-:S06]  /*199e0*/  VIADD R12, R8, -UR4 ;  /* 0x80000004080c7c36 */ /* 0x000fcc0008000000 */
[----:B------:R-:W-:Y:S01]  /*199f0*/  @P1 LOP3.LUT R16, R16, 0x100000, RZ, 0xfc, !PT ;  /* 0x0010000010101812 */ /* 0x000fe200078efcff */
        /* <DEDUP_REMOVED lines=11> */
.L_x_1785:
[----:B------:R-:W-:-:S13]  /*19ab0*/  ISETP.NE.AND P1, PT, R224, 0x1, PT ;  /* 0x00000001e000780c */ /* 0x000fda0003f25270 */
[----:B------:R-:W0:Y:S02]  /*19ac0*/  @P1 LDC.64 R10, c[0x0][0x9e8] ;  /* 0x00027a00ff0a1b82 */ /* 0x000e240000000a00 */
[----:B0-----:R-:W-:-:S05]  /*19ad0*/  @P1 IMAD.HI.U32 R10, R8, R10, RZ ;  /* 0x0000000a080a1227 */ /* 0x001fca00078e00ff */
[----:B------:R-:W-:-:S07]  /*19ae0*/  @P1 SHF.R.U32.HI R8, RZ, R11, R10 ;  /* 0x0000000bff081219 */ /* 0x000fce000001160a */
.L_x_1786:
[----:B------:R-:W-:Y:S05]  /*19af0*/  BSYNC B0 ;  /* 0x0000000000007941 */ /* 0x000fea0003800000 */
.L_x_1784:
[----:B------:R-:W-:-:S05]  /*19b00*/  IMAD R11, R8, R224, RZ ;  /* 0x000000e0080b7224 */ /* 0x000fca00078e02ff */
[----:B------:R-:W-:-:S07]  /*19b10*/  VIMNMX R12, R12, R11, !PT ;  /* 0x0000000b0c0c7248 */ /* 0x000fce0007fe0100 */
.L_x_1783:
[----:B------:R-:W-:Y:S01]  /*19b20*/  VIADD R12, R12, 0x5f ;  /* 0x0000005f0c0c7836 */ /* 0x000fe20000000000 */
[----:B------:R-:W-:Y:S03]  /*19b30*/  BSSY B0, `(.L_x_1787) ;  /* 0x000027d000007945 */ /* 0x000fe60003800000 */
[----:B------:R-:W-:-:S05]  /*19b40*/  IMAD.HI R12, R12, 0x2aaaaaab, RZ ;  /* 0x2aaaaaab0c0c7827 */ /* 0x000fca00078e02ff */
[----:B------:R-:W-:-:S04]  /*19b50*/  SHF.R.U32.HI R11, RZ, 0x1f, R12 ;  /* 0x0000001fff0b7819 */ /* 0x000fc8000001160c */
[----:B------:R-:W-:-:S04]  /*19b60*/  LEA.HI.SX32 R8, R12, R11, 0x1c ;  /* 0x0000000b0c087211 */ /* 0x000fc800078fe2ff */
[----:B------:R-:W-:-:S04]  /*19b70*/  VIMNMX R8, R201, R8, !PT ;  /* 0x00000008c9087248 */ /* 0x000fc80007fe0100 */
[----:B------:R-:W-:-:S13]  /*19b80*/  ISETP.GE.AND P1, PT, R7, R8, PT ;  /* 0x000000080700720c */ /* 0x000fda0003f26270 */
[----:B------:R-:W-:Y:S05]  /*19b90*/  @!P1 BRA `(.L_x_1788) ;  /* 0x0000002400d89947 */ /* 0x000fea0003800000 */
[----:B------:R-:W-:Y:S01]  /*19ba0*/  BSSY B1, `(.L_x_1788) ;  /* 0x0000275000017945 */ /* 0x000fe20003800000 */
[----:B------:R-:W-:Y:S01]  /*19bb0*/  IMAD.MOV.U32 R10, RZ, RZ, R3 ;  /* 0x000000ffff0a7224 */ /* 0x000fe200078e0003 */
[----:B------:R-:W-:Y:S01]  /*19bc0*/  MOV R11, R4 ;  /* 0x00000004000b7202 */ /* 0x000fe20000000f00 */
[----:B------:R-:W-:Y:S02]  /*19bd0*/  IMAD.MOV.U32 R12, RZ, RZ, R164 ;  /* 0x000000ffff0c7224 */ /* 0x000fe400078e00a4 */
[----:B------:R-:W-:-:S07]  /*19be0*/  IMAD.MOV.U32 R13, RZ, RZ, R23 ;  /* 0x000000ffff0d7224 */ /* 0x000fce00078e0017 */
.L_x_1801:
[----:B------:R-:W-:-:S04]  /*19bf0*/  ISETP.NE.AND P1, PT, R13, 0x1, PT ;  /* 0x000000010d00780c */ /* 0x000fc80003f25270 */
[----:B------:R-:W-:-:S04]  /*19c00*/  SEL R3, RZ, 0x1, P1 ;  /* 0x00000001ff037807 */ /* 0x000fc80000800000 */
[----:B------:R-:W-:Y:S01]  /*19c10*/  LOP3.LUT R164, R12, R3, RZ, 0x3c, !PT ;  /* 0x000000030ca47212 */ /* 0x000fe200078e3cff */
[----:B------:R-:W-:Y:S06]  /*19c20*/  @!P0 BRA `(.L_x_1789) ;  /* 0x0000000000048947 */ /* 0x000fec0003800000 */
[----:B------:R-:W-:Y:S01]  /*19c30*/  BPT.TRAP 0x1 ;  /* 0x000000040000795c */ /* 0x000fe20000300000 */
.L_x_1789:
[----:B------:R-:W-:Y:S01]  /*19c40*/  VIADD R23, R13, 0x1 ;  /* 0x000000010d177836 */ /* 0x000fe20000000000 */
[----:B------:R-:W-:-:S04]  /*19c50*/  SHF.L.U32 R3, R164, 0x1f, RZ ;  /* 0x0000001fa4037819 */ /* 0x000fc800000006ff */
[----:B------:R-:W-:-:S04]  /*19c60*/  ISETP.NE.AND P1, PT, R23, 0x2, PT ;  /* 0x000000021700780c */ /* 0x000fc80003f25270 */
[----:B------:R-:W-:-:S05]  /*19c70*/  SEL R23, R23, RZ, P1 ;  /* 0x000000ff17177207 */ /* 0x000fca0000800000 */
[----:B------:R-:W-:-:S04]  /*19c80*/  IMAD R20, R23, 0x8, R2 ;  /* 0x0000000817147824 */ /* 0x000fc800078e0202 */
[----:B------:R0:W1:Y:S01]  /*19c90*/  SYNCS.PHASECHK.TRANS64.TRYWAIT P1, [R20+URZ+0x2a830], R3 ;  /* 0x02a83003140075a7 */ /* 0x000062000802017f */
[----:B------:R-:W-:Y:S05]  /*19ca0*/  @!P0 BRA `(.L_x_1790) ;  /* 0x0000000000048947 */ /* 0x000fea0003800000 */
[----:B------:R-:W-:Y:S01]  /*19cb0*/  BPT.TRAP 0x1 ;  /* 0x000000040000795c */ /* 0x000fe20000300000 */
.L_x_1790:
[----:B------:R-:W-:Y:S01]  /*19cc0*/  IMAD R95, R23, 0x900, R6 ;  /* 0x00000900175f7824 */ /* 0x000fe200078e0206 */
[----:B------:R-:W-:Y:S03]  /*19cd0*/  BSSY B2, `(.L_x_1791) ;  /* 0x0000006000027945 */ /* 0x000fe60003800000 */
[C---:B------:R-:W-:Y:S01]  /*19ce0*/  VIADD R92, R95.reuse, 0x4 ;  /* 0x000000045f5c7836 */ /* 0x040fe20000000000 */
[----:B------:R-:W-:Y:S01]  /*19cf0*/  IADD3 R90, R95, 0x2, RZ ;  /* 0x000000025f5a7810 */ /* 0x000fe20007ffe0ff */
[----:B-1----:R-:W-:Y:S06]  /*19d00*/  @P1 BRA `(.L_x_1792) ;  /* 0x0000000000081947 */ /* 0x002fec0003800000 */
[----:B------:R-:W1:Y:S02]  /*19d10*/  SYNCS.PHASECHK.TRANS64.TRYWAIT P1, [R20+URZ+0x2a830], R3 ;  /* 0x02a83003140075a7 */ /* 0x000e64000802017f */
[----:B-1----:R-:W-:Y:S05]  /*19d20*/  @!P1 BRA `(.L_x_1793) ;  /* 0x0000012c006c9947 */ /* 0x002fea0003800000 */
.L_x_1792:
[----:B------:R-:W-:Y:S05]  /*19d30*/  BSYNC B2 ;  /* 0x0000000000027941 */ /* 0x000fea0003800000 */
.L_x_1791:
[----:B------:R-:W2:Y:S01]  /*19d40*/  LDL.64 R96, [R1+0x28] ;  /* 0x0000280001607983 */ /* 0x000ea20000100a00 */
[----:B------:R-:W-:Y:S01]  /*19d50*/  IMAD.MOV.U32 R88, RZ, RZ, R95 ;  /* 0x000000ffff587224 */ /* 0x000fe200078e005f */
[----:B------:R-:W-:Y:S01]  /*19d60*/  MOV R197, UR50 ;  /* 0x0000003200c57c02 */ /* 0x000fe20008000f00 */
[----:B------:R-:W-:Y:S01]  /*19d70*/  IMAD.MOV.U32 R89, RZ, RZ, 0x40000040 ;  /* 0x40000040ff597424 */ /* 0x000fe200078e00ff */
[----:B------:R-:W-:Y:S01]  /*19d80*/  MOV R4, UR38 ;  /* 0x0000002600047c02 */ /* 0x000fe20008000f00 */
[----:B------:R-:W-:Y:S01]  /*19d90*/  IMAD.MOV.U32 R93, RZ, RZ, 0x40000040 ;  /* 0x40000040ff5d7424 */ /* 0x000fe200078e00ff */
[----:B------:R-:W-:Y:S01]  /*19da0*/  R2UR UR50, R88 ;  /* 0x00000000583272ca */ /* 0x000fe200000e0000 */
[C---:B------:R-:W-:Y:S01]  /*19db0*/  VIADD R88, R95.reuse, 0x6 ;  /* 0x000000065f587836 */ /* 0x040fe20000000000 */
[----:B------:R-:W-:Y:S01]  /*19dc0*/  MOV R193, UR46 ;  /* 0x0000002e00c17c02 */ /* 0x000fe20008000f00 */
[-C--:B------:R-:W-:Y:S01]  /*19dd0*/  FMUL.FTZ R24, R24, R94.reuse ;  /* 0x0000005e18187220 */ /* 0x080fe20000410000 */
[----:B------:R-:W-:Y:S01]  /*19de0*/  R2UR UR46, R90 ;  /* 0x000000005a2e72ca */ /* 0x000fe200000e0000 */
[C---:B------:R-:W-:Y:S01]  /*19df0*/  VIADD R90, R95.reuse, 0x300 ;  /* 0x000003005f5a7836 */ /* 0x040fe20000000000 */
[----:B------:R-:W-:Y:S01]  /*19e00*/  R2UR UR38, R88 ;  /* 0x00000000582672ca */ /* 0x000fe200000e0000 */
[----:B------:R-:W-:Y:S01]  /*19e10*/  VIADD R88, R95, 0x302 ;  /* 0x000003025f587836 */ /* 0x000fe20000000000 */
[----:B------:R-:W-:Y:S01]  /*19e20*/  MOV R189, UR42 ;  /* 0x0000002a00bd7c02 */ /* 0x000fe20008000f00 */
[-C--:B------:R-:W-:Y:S01]  /*19e30*/  FMUL.FTZ R25, R25, R94.reuse ;  /* 0x0000005e19197220 */ /* 0x080fe20000410000 */
[----:B------:R-:W-:Y:S01]  /*19e40*/  R2UR UR42, R92 ;  /* 0x000000005c2a72ca */ /* 0x000fe200000e0000 */
[C---:B------:R-:W-:Y:S01]  /*19e50*/  VIADD R92, R95.reuse, 0x304 ;  /* 0x000003045f5c7836 */ /* 0x040fe20000000000 */
[----:B------:R-:W-:Y:S01]  /*19e60*/  R2UR UR30, R88 ;  /* 0x00000000581e72ca */ /* 0x000fe200000e0000 */
[C---:B------:R-:W-:Y:S01]  /*19e70*/  VIADD R88, R95.reuse, 0x600 ;  /* 0x000006005f587836 */ /* 0x040fe20000000000 */
[----:B------:R-:W-:Y:S01]  /*19e80*/  R2UR UR34, R90 ;  /* 0x000000005a2272ca */ /* 0x000fe200000e0000 */
        /* <DEDUP_REMOVED lines=14> */
[C---:B------:R-:W-:Y:S01]  /*19f70*/  VIADD R90, R95.reuse, 0x604 ;  /* 0x000006045f5a7836 */ /* 0x040fe20000000000 */
[----:B------:R-:W-:Y:S01]  /*19f80*/  R2UR UR18, R88 ;  /* 0x00000000581272ca */ /* 0x000fe200000e0000 */
[----:B------:R-:W-:Y:S01]  /*19f90*/  VIADD R88, R95, 0x602 ;  /* 0x000006025f587836 */ /* 0x000fe20000000000 */
[----:B------:R-:W-:Y:S01]  /*19fa0*/  MOV R91, 0x40000040 ;  /* 0x40000040005b7802 */ /* 0x000fe20000000f00 */
[-C--:B------:R-:W-:Y:S01]  /*19fb0*/  FMUL.FTZ R40, R40, R94.reuse ;  /* 0x0000005e28287220 */ /* 0x080fe20000410000 */
[----:B------:R-:W-:Y:S01]  /*19fc0*/  MOV R192, UR47 ;  /* 0x0000002f00c07c02 */ /* 0x000fe20008000f00 */
[-C--:B------:R-:W-:Y:S01]  /*19fd0*/  FMUL.FTZ R41, R41, R94.reuse ;  /* 0x0000005e29297220 */ /* 0x080fe20000410000 */
[----:B------:R-:W-:Y:S01]  /*19fe0*/  MOV R21, UR43 ;  /* 0x0000002b00157c02 */ /* 0x000fe20008000f00 */
[-C--:B------:R-:W-:Y:S01]  /*19ff0*/  FMUL.FTZ R44, R44, R94.reuse ;  /* 0x0000005e2c2c7220 */ /* 0x080fe20000410000 */
[----:B01----:R-:W-:Y:S01]  /*1a000*/  MOV R3, UR39 ;  /* 0x0000002700037c02 */ /* 0x003fe20008000f00 */
        /* <DEDUP_REMOVED lines=156> */
.L_x_1794:
[----:B------:R-:W-:Y:S02]  /*1a9d0*/  SHF.L.U32 R3, R12, 0x1f, RZ ;  /* 0x0000001f0c037819 */ /* 0x000fe400000006ff */
[----:B------:R-:W-:-:S04]  /*1a9e0*/  LEA R21, R13, R2, 0x3 ;  /* 0x000000020d157211 */ /* 0x000fc800078e18ff */
[----:B------:R0:W1:Y:S01]  /*1a9f0*/  SYNCS.PHASECHK.TRANS64.TRYWAIT P1, [R21+URZ+0x2a850], R3 ;  /* 0x02a85003150075a7 */ /* 0x000062000802017f */
[----:B------:R-:W-:Y:S05]  /*1aa00*/  @!P0 BRA `(.L_x_1795) ;  /* 0x0000000000048947 */ /* 0x000fea0003800000 */
[----:B------:R-:W-:Y:S01]  /*1aa10*/  BPT.TRAP 0x1 ;  /* 0x000000040000795c */ /* 0x000fe20000300000 */
.L_x_1795:
[----:B------:R-:W-:Y:S04]  /*1aa20*/  BSSY B2, `(.L_x_1796) ;  /* 0x0000004000027945 */ /* 0x000fe80003800000 */
[----:B-1----:R-:W-:Y:S05]  /*1aa30*/  @P1 BRA `(.L_x_1797) ;  /* 0x0000000000081947 */ /* 0x002fea0003800000 */
[----:B------:R-:W1:Y:S02]  /*1aa40*/  SYNCS.PHASECHK.TRANS64.TRYWAIT P1, [R21+URZ+0x2a850], R3 ;  /* 0x02a85003150075a7 */ /* 0x000e64000802017f */
[----:B-1----:R-:W-:Y:S05]  /*1aa50*/  @!P1 BRA `(.L_x_1798) ;  /* 0x0000012000349947 */ /* 0x002fea0003800000 */
.L_x_1797:
[----:B------:R-:W-:Y:S05]  /*1aa60*/  BSYNC B2 ;  /* 0x0000000000027941 */ /* 0x000fea0003800000 */
.L_x_1796:
[----:B01----:R-:W-:Y:S01]  /*1aa70*/  VIADD R3, R2, 0x400 ;  /* 0x0000040002037836 */ /* 0x003fe20000000000 */
[----:B------:R-:W-:Y:S01]  /*1aa80*/  WARPGROUP.ARRIVE ;  /* 0x00000000000079c5 */ /* 0x000fe20000000000 */
[----:B------:R-:W-:-:S03]  /*1aa90*/  IMAD.MOV.U32 R15, RZ, RZ, 0x40000040 ;  /* 0x40000040ff0f7424 */ /* 0x000fc600078e00ff */
[----:B------:R-:W-:-:S04]  /*1aaa0*/  SHF.R.U32.HI R3, RZ, 0x4, R3 ;  /* 0x00000004ff037819 */ /* 0x000fc80000011603 */
[----:B------:R-:W-:-:S04]  /*1aab0*/  LOP3.LUT R3, R3, 0x3fff, RZ, 0xc0, !PT ;  /* 0x00003fff03037812 */ /* 0x000fc800078ec0ff */
[----:B------:R-:W-:-:S05]  /*1aac0*/  LOP3.LUT R3, R3, 0x3000000, RZ, 0xfc, !PT ;  /* 0x0300000003037812 */ /* 0x000fca00078efcff */
[----:B------:R-:W-:Y:S02]  /*1aad0*/  IMAD R12, R13, 0x600, R3 ;  /* 0x000006000d0c7824 */ /* 0x000fe400078e0203 */
[----:B------:R-:W-:Y:S02]  /*1aae0*/  IMAD.MOV.U32 R13, RZ, RZ, 0x40000040 ;  /* 0x40000040ff0d7424 */ /* 0x000fe400078e00ff */
[C---:B------:R-:W-:Y:S01]  /*1aaf0*/  VIADD R14, R12.reuse, 0x80 ;  /* 0x000000800c0e7836 */ /* 0x040fe20000000000 */
[----:B------:R-:W-:Y:S02]  /*1ab00*/  R2UR UR6, R12 ;  /* 0x000000000c0672ca */ /* 0x000fe400000e0000 */
        /* <DEDUP_REMOVED lines=17> */
[----:B------:R-:W-:Y:S01]  /*1ac20*/  R2UR UR6, R14 ;  /* 0x000000000e0672ca */ /* 0x000fe200000e0000 */
[C---:B------:R-:W-:Y:S01]  /*1ac30*/  VIADD R14, R12.reuse, 0x200 ;  /* 0x000002000c0e7836 */ /* 0x040fe20000000000 */
[----:B------:R-:W-:Y:S01]  /*1ac40*/  R2UR UR7, R15 ;  /* 0x000000000f0772ca */ /* 0x000fe200000e0000 */
[----:B------:R-:W-:Y:S01]  /*1ac50*/  VIADD R12, R12, 0x280 ;  /* 0x000002800c0c7836 */ /* 0x000fe20000000000 */
[----:B------:R-:W-:Y:S01]  /*1ac60*/  MOV R15, 0x40000040 ;  /* 0x40000040000f7802 */ /* 0x000fe20000000f00 */
[----:B------:R-:W-:Y:S02]  /*1ac70*/  WARPGROUP.DEPBAR.LE gsb0, 0x0 ;  /* 0x00008000000079c5 */ /* 0x000fe40000010000 */
[----:B------:R-:W-:-:S08]  /*1ac80*/  WARPGROUP.ARRIVE ;  /* 0x00000000000079c5 */ /* 0x000fd00000000000 */
        /* <DEDUP_REMOVED lines=14> */
.L_x_1799:
        /* <DEDUP_REMOVED lines=60> */
[----:B------:R-:W-:-:S02]  /*1b130*/  VIADD R20, R20, 0x2a840 ;  /* 0x0002a84014147836 */ /* 0x000fc40000000000 */
[----:B------:R-:W1:Y:S01]  /*1b140*/  MUFU.TANH R92, R92 ;  /* 0x0000005c005c7308 */ /* 0x000e620000002400 */
[----:B--2---:R-:W-:Y:S02]  /*1b150*/  FMNMX.FTZ R4, R91, R4, !PT ;  /* 0x000000045b047209 */ /* 0x004fe40007810000 */
[----:B------:R-:W-:-:S04]  /*1b160*/  PRMT R20, R172, 0x654, R20 ;  /* 0x00000654ac147816 */ /* 0x000fc80000000014 */
[----:B------:R2:W-:Y:S01]  /*1b170*/  SYNCS.ARRIVE.TRANS64.RED.A1T0 RZ, [R20+URZ], RZ ;  /* 0x000000ff14ff79a7 */ /* 0x0005e2000810043f */
        /* <DEDUP_REMOVED lines=79> */
[----:B0-----:R-:W-:Y:S02]  /*1b670*/  FMNMX.FTZ R9, R132, R4, !PT ;  /* 0x0000000484097209 */ /* 0x001fe40007810000 */
[----:B-1----:R-:W-:-:S05]  /*1b680*/  FMNMX.FTZ R4, R131, R3, !PT ;  /* 0x0000000383047209 */ /* 0x002fca0007810000 */
[----:B------:R-:W0:Y:S01]  /*1b690*/  SHFL.BFLY PT, R14, R4, 0x2, 0x1f ;  /* 0x0c401f00040e7f89 */ /* 0x000e2200000e0000 */
[----:B---3--:R-:W-:-:S05]  /*1b6a0*/  FMNMX.FTZ R3, R133, R9, !PT ;  /* 0x0000000985037209 */ /* 0x008fca0007810000 */
        /* <DEDUP_REMOVED lines=8> */
[-C--:B------:R-:W-:Y:S01]  /*1b730*/  FMUL.FTZ R11, R4, R14.reuse ;  /* 0x0000000e040b7220 */ /* 0x080fe20000410000 */
[----:B-1----:R-:W-:Y:S02]  /*1b740*/  FMNMX.FTZ R3, R3, R9, !PT ;  /* 0x0000000903037209 */ /* 0x002fe40007810000 */
[-C--:B------:R-:W-:Y:S01]  /*1b750*/  FMUL.FTZ R94, R94, R14.reuse ;  /* 0x0000000e5e5e7220 */ /* 0x080fe20000410000 */
[-CC-:B------:R-:W-:Y:S01]  /*1b760*/  FFMA.FTZ R154, R98, R14.reuse, -R11.reuse ;  /* 0x0000000e629a7223 */ /* 0x180fe2000001080b */
[-CC-:B------:R-:W-:Y:S01]  /*1b770*/  FFMA.FTZ R98, R99, R14.reuse, -R11.reuse ;  /* 0x0000000e63627223 */ /* 0x180fe2000001080b */
[-CC-:B------:R-:W-:Y:S01]  /*1b780*/  FFMA.FTZ R156, R12, R14.reuse, -R11.reuse ;  /* 0x0000000e0c9c7223 */ /* 0x180fe2000001080b */
[C---:B------:R-:W-:Y:S01]  /*1b790*/  FADD.FTZ R9, -R3.reuse, R10 ;  /* 0x0000000a03097221 */ /* 0x040fe20000010100 */
[-C--:B------:R-:W-:Y:S01]  /*1b7a0*/  FMUL.FTZ R99, R3, R14.reuse ;  /* 0x0000000e03637220 */ /* 0x080fe20000410000 */
[-CC-:B------:R-:W-:Y:S01]  /*1b7b0*/  FFMA.FTZ R152, R93, R14.reuse, -R11.reuse ;  /* 0x0000000e5d987223 */ /* 0x180fe2000001080b */
[-C--:B------:R-:W-:Y:S01]  /*1b7c0*/  FFMA.FTZ R93, R107, R14.reuse, -R11 ;  /* 0x0000000e6b5d7223 */ /* 0x080fe2000001080b */
[-C--:B------:R-:W-:Y:S01]  /*1b7d0*/  FMUL.FTZ R9, R9, R14.reuse ;  /* 0x0000000e09097220 */ /* 0x080fe20000410000 */
[-C--:B------:R-:W-:Y:S01]  /*1b7e0*/  FFMA.FTZ R157, R15, R14.reuse, -R99 ;  /* 0x0000000e0f9d7223 */ /* 0x080fe20000010863 */
[-C--:B------:R-:W-:Y:S01]  /*1b7f0*/  FFMA.FTZ R137, R13, R14.reuse, -R11 ;  /* 0x0000000e0d897223 */ /* 0x080fe2000001080b */
[-C--:B------:R-:W-:Y:S01]  /*1b800*/  FFMA.FTZ R107, R88, R14.reuse, -R99 ;  /* 0x0000000e586b7223 */ /* 0x080fe20000010863 */
[----:B------:R-:W-:Y:S01]  /*1b810*/  MUFU.EX2 R94, R94 ;  /* 0x0000005e005e7308 */ /* 0x000fe20000000800 */
[-C--:B------:R-:W-:Y:S01]  /*1b820*/  FFMA.FTZ R158, R89, R14.reuse, -R11 ;  /* 0x0000000e599e7223 */ /* 0x080fe2000001080b */
[-C--:B------:R-:W-:Y:S01]  /*1b830*/  FFMA.FTZ R159, R91, R14.reuse, -R99 ;  /* 0x0000000e5b9f7223 */ /* 0x080fe20000010863 */
[-CC-:B------:R-:W-:Y:S01]  /*1b840*/  FFMA.FTZ R150, R106, R14.reuse, -R11.reuse ;  /* 0x0000000e6a967223 */ /* 0x180fe2000001080b */
[-C--:B------:R-:W-:Y:S01]  /*1b850*/  FFMA.FTZ R135, R90, R14.reuse, -R11 ;  /* 0x0000000e5a877223 */ /* 0x080fe2000001080b */
[-CC-:B------:R-:W-:Y:S01]  /*1b860*/  FFMA.FTZ R106, R92, R14.reuse, -R99.reuse ;  /* 0x0000000e5c6a7223 */ /* 0x180fe20000010863 */
[-C--:B------:R-:W-:Y:S01]  /*1b870*/  FFMA.FTZ R153, R96, R14.reuse, -R99 ;  /* 0x0000000e60997223 */ /* 0x080fe20000010863 */
[-CC-:B------:R-:W-:Y:S01]  /*1b880*/  FFMA.FTZ R134, R95, R14.reuse, -R11.reuse ;  /* 0x0000000e5f867223 */ /* 0x180fe2000001080b */
[----:B------:R-:W-:Y:S01]  /*1b890*/  MUFU.EX2 R9, R9 ;  /* 0x0000000900097308 */ /* 0x000fe20000000800 */
[-C--:B------:R-:W-:Y:S01]  /*1b8a0*/  FFMA.FTZ R95, R103, R14.reuse, -R11 ;  /* 0x0000000e675f7223 */ /* 0x080fe2000001080b */
[-CC-:B------:R-:W-:Y:S01]  /*1b8b0*/  FFMA.FTZ R103, R97, R14.reuse, -R99.reuse ;  /* 0x0000000e61677223 */ /* 0x180fe20000010863 */
[-C--:B------:R-:W-:Y:S01]  /*1b8c0*/  FFMA.FTZ R155, R100, R14.reuse, -R99 ;  /* 0x0000000e649b7223 */ /* 0x080fe20000010863 */
[-C--:B------:R-:W-:Y:S01]  /*1b8d0*/  FFMA.FTZ R148, R102, R14.reuse, -R11 ;  /* 0x0000000e66947223 */ /* 0x080fe2000001080b */
[-CC-:B------:R-:W-:Y:S01]  /*1b8e0*/  FFMA.FTZ R102, R101, R14.reuse, -R99.reuse ;  /* 0x0000000e65667223 */ /* 0x180fe20000010863 */
[-CC-:B------:R-:W-:Y:S01]  /*1b8f0*/  FFMA.FTZ R149, R104, R14.reuse, -R99.reuse ;  /* 0x0000000e68957223 */ /* 0x180fe20000010863 */
[-CC-:B------:R-:W-:Y:S01]  /*1b900*/  FFMA.FTZ R101, R105, R14.reuse, -R99.reuse ;  /* 0x0000000e69657223 */ /* 0x180fe20000010863 */
[----:B------:R-:W0:Y:S01]  /*1b910*/  MUFU.EX2 R156, R156 ;  /* 0x0000009c009c7308 */ /* 0x000e220000000800 */
[-CC-:B------:R-:W-:Y:S01]  /*1b920*/  FFMA.FTZ R151, R108, R14.reuse, -R99.reuse ;  /* 0x0000000e6c977223 */ /* 0x180fe20000010863 */
[-C--:B------:R-:W-:Y:S01]  /*1b930*/  FFMA.FTZ R100, R109, R14.reuse, -R99 ;  /* 0x0000000e6d647223 */ /* 0x080fe20000010863 */
[-C--:B------:R-:W-:Y:S01]  /*1b940*/  FFMA.FTZ R144, R110, R14.reuse, -R11 ;  /* 0x0000000e6e907223 */ /* 0x080fe2000001080b */
[-C--:B------:R-:W-:Y:S01]  /*1b950*/  FFMA.FTZ R145, R112, R14.reuse, -R99 ;  /* 0x0000000e70917223 */ /* 0x080fe20000010863 */
[-C--:B------:R-:W-:Y:S01]  /*1b960*/  FFMA.FTZ R90, R111, R14.reuse, -R11 ;  /* 0x0000000e6f5a7223 */ /* 0x080fe2000001080b */
[-C--:B------:R-:W-:Y:S01]  /*1b970*/  FFMA.FTZ R97, R113, R14.reuse, -R99 ;  /* 0x0000000e71617223 */ /* 0x080fe20000010863 */
[-C--:B------:R-:W-:Y:S01]  /*1b980*/  FFMA.FTZ R146, R114, R14.reuse, -R11 ;  /* 0x0000000e72927223 */ /* 0x080fe2000001080b */
[----:B------:R-:W1:Y:S01]  /*1b990*/  MUFU.EX2 R157, R157 ;  /* 0x0000009d009d7308 */ /* 0x000e620000000800 */
[-C--:B------:R-:W-:Y:S01]  /*1b9a0*/  FFMA.FTZ R147, R116, R14.reuse, -R99 ;  /* 0x0000000e74937223 */ /* 0x080fe20000010863 */
[-C--:B------:R-:W-:Y:S01]  /*1b9b0*/  FFMA.FTZ R89, R115, R14.reuse, -R11 ;  /* 0x0000000e73597223 */ /* 0x080fe2000001080b */
[-C--:B------:R-:W-:Y:S01]  /*1b9c0*/  FFMA.FTZ R96, R117, R14.reuse, -R99 ;  /* 0x0000000e75607223 */ /* 0x080fe20000010863 */
[-C--:B------:R-:W-:Y:S01]  /*1b9d0*/  FFMA.FTZ R140, R118, R14.reuse, -R11 ;  /* 0x0000000e768c7223 */ /* 0x080fe2000001080b */
[-C--:B------:R-:W-:Y:S01]  /*1b9e0*/  FFMA.FTZ R141, R120, R14.reuse, -R99 ;  /* 0x0000000e788d7223 */ /* 0x080fe20000010863 */
[-C--:B------:R-:W-:Y:S01]  /*1b9f0*/  FFMA.FTZ R13, R119, R14.reuse, -R11 ;  /* 0x0000000e770d7223 */ /* 0x080fe2000001080b */
[-C--:B------:R-:W-:Y:S01]  /*1ba00*/  FFMA.FTZ R92, R121, R14.reuse, -R99 ;  /* 0x0000000e795c7223 */ /* 0x080fe20000010863 */
[----:B------:R-:W3:Y:S01]  /*1ba10*/  MUFU.EX2 R137, R137 ;  /* 0x0000008900897308 */ /* 0x000ee20000000800 */
[----:B0-----:R-:W-:Y:S01]  /*1ba20*/  FFMA.FTZ R5, R94, R5, R156 ;  /* 0x000000055e057223 */ /* 0x001fe2000001009c */
[-C--:B------:R-:W-:Y:S01]  /*1ba30*/  FFMA.FTZ R142, R122, R14.reuse, -R11 ;  /* 0x0000000e7a8e7223 */ /* 0x080fe2000001080b */
[-C--:B------:R-:W-:Y:S01]  /*1ba40*/  FFMA.FTZ R143, R124, R14.reuse, -R99 ;  /* 0x0000000e7c8f7223 */ /* 0x080fe20000010863 */
[-C--:B------:R-:W-:Y:S01]  /*1ba50*/  FFMA.FTZ R12, R123, R14.reuse, -R11 ;  /* 0x0000000e7b0c7223 */ /* 0x080fe2000001080b */
[-C--:B------:R-:W-:Y:S01]  /*1ba60*/  FFMA.FTZ R91, R125, R14.reuse, -R99 ;  /* 0x0000000e7d5b7223 */ /* 0x080fe20000010863 */
[-C--:B------:R-:W-:Y:S01]  /*1ba70*/  FFMA.FTZ R136, R126, R14.reuse, -R11 ;  /* 0x0000000e7e887223 */ /* 0x080fe2000001080b */
[----:B------:R-:W-:Y:S01]  /*1ba80*/  FFMA.FTZ R15, R128, R14, -R99 ;  /* 0x0000000e800f7223 */ /* 0x000fe20000010863 */
[----:B------:R-:W0:Y:S01]  /*1ba90*/  MUFU.EX2 R107, R107 ;  /* 0x0000006b006b7308 */ /* 0x000e220000000800 */
[----:B-1----:R-:W-:Y:S01]  /*1baa0*/  FFMA.FTZ R0, R9, R0, R157 ;  /* 0x0000000009007223 */ /* 0x002fe2000001009d */
[-C--:B------:R-:W-:Y:S01]  /*1bab0*/  FFMA.FTZ R10, R127, R14.reuse, -R11 ;  /* 0x0000000e7f0a7223 */ /* 0x080fe2000001080b */
[-C--:B------:R-:W-:Y:S01]  /*1bac0*/  FFMA.FTZ R88, R129, R14.reuse, -R99 ;  /* 0x0000000e81587223 */ /* 0x080fe20000010863 */
[-C--:B------:R-:W-:Y:S01]  /*1bad0*/  FFMA.FTZ R138, R130, R14.reuse, -R11 ;  /* 0x0000000e828a7223 */ /* 0x080fe2000001080b */
[-C--:B------:R-:W-:Y:S01]  /*1bae0*/  FFMA.FTZ R139, R132, R14.reuse, -R99 ;  /* 0x0000000e848b7223 */ /* 0x080fe20000010863 */
[-C--:B------:R-:W-:Y:S01]  /*1baf0*/  FFMA.FTZ R11, R131, R14.reuse, -R11 ;  /* 0x0000000e830b7223 */ /* 0x080fe2000001080b */
[----:B------:R-:W-:Y:S01]  /*1bb00*/  FFMA.FTZ R99, R133, R14, -R99 ;  /* 0x0000000e85637223 */ /* 0x000fe20000010863 */
[----:B------:R-:W1:Y:S01]  /*1bb10*/  MUFU.EX2 R158, R158 ;  /* 0x0000009e009e7308 */ /* 0x000e620000000800 */
[----:B---3--:R-:W-:-:S07]  /*1bb20*/  FADD.FTZ R5, R137, R5 ;  /* 0x0000000589057221 */ /* 0x008fce0000010000 */
[----:B------:R-:W3:Y:S01]  /*1bb30*/  MUFU.EX2 R159, R159 ;  /* 0x0000009f009f7308 */ /* 0x000ee20000000800 */
[----:B0-----:R-:W-:-:S07]  /*1bb40*/  FADD.FTZ R0, R107, R0 ;  /* 0x000000006b007221 */ /* 0x001fce0000010000 */
[----:B------:R-:W0:Y:S01]  /*1bb50*/  MUFU.EX2 R135, R135 ;  /* 0x0000008700877308 */ /* 0x000e220000000800 */
[----:B-1----:R-:W-:-:S07]  /*1bb60*/  FADD.FTZ R5, R158, R5 ;  /* 0x000000059e057221 */ /* 0x002fce0000010000 */
        /* <DEDUP_REMOVED lines=80> */
[----:B--2---:R-:W2:Y:S01]  /*1c070*/  MUFU.EX2 R20, R99 ;  /* 0x0000006300147308 */ /* 0x004ea20000000800 */
[----:B0-----:R-:W-:Y:S01]  /*1c080*/  FADD.FTZ R0, R139, R0 ;  /* 0x000000008b007221 */ /* 0x001fe20000010000 */
[----:B-1----:R-:W-:-:S03]  /*1c090*/  FADD.FTZ R5, R11, R5 ;  /* 0x000000050b057221 */ /* 0x002fc60000010000 */
[----:B--2---:R-:W-:Y:S01]  /*1c0a0*/  FADD.FTZ R0, R20, R0 ;  /* 0x0000000014007221 */ /* 0x004fe20000010000 */
[----:B------:R-:W-:Y:S06]  /*1c0b0*/  @!P0 BRA `(.L_x_1800) ;  /* 0x0000000000048947 */ /* 0x000fec0003800000 */
[----:B------:R-:W-:Y:S01]  /*1c0c0*/  BPT.TRAP 0x1 ;  /* 0x000000040000795c */ /* 0x000fe20000300000 */
.L_x_1800:
[C---:B------:R-:W-:Y:S01]  /*1c0d0*/  ISETP.GT.AND P1, PT, R7.reuse, R8, PT ;  /* 0x000000080700720c */ /* 0x040fe20003f24270 */
[----:B------:R-:W-:Y:S01]  /*1c0e0*/  VIADD R7, R7, 0xffffffff ;  /* 0xffffffff07077836 */ /* 0x000fe20000000000 */
[----:B------:R-:W-:Y:S02]  /*1c0f0*/  IADD3 R21, R21, 0x2a860, RZ ;  /* 0x0002a86015157810 */ /* 0x000fe40007ffe0ff */
[----:B------:R-:W-:Y:S02]  /*1c100*/  F2FP.F16.F32.PACK_AB R156, R137, R156 ;  /* 0x0000009c899c723e */ /* 0x000fe400000000ff */
[----:B------:R-:W-:Y:S02]  /*1c110*/  PRMT R21, R172, 0x654, R21 ;  /* 0x00000654ac157816 */ /* 0x000fe40000000015 */
[----:B------:R-:W-:Y:S02]  /*1c120*/  F2FP.F16.F32.PACK_AB R140, R13, R140 ;  /* 0x0000008c0d8c723e */ /* 0x000fe400000000ff */
[----:B------:R0:W-:Y:S01]  /*1c130*/  SYNCS.ARRIVE.TRANS64.RED.A1T0 RZ, [R21+URZ], RZ ;  /* 0x000000ff15ff79a7 */ /* 0x0001e2000810043f */
        /* <DEDUP_REMOVED lines=25> */
[----:B------:R-:W-:Y:S01]  /*1c2d0*/  MOV R13, R23 ;  /* 0x00000017000d7202 */ /* 0x000fe20000000f00 */
[----:B0-----:R-:W-:Y:S06]  /*1c2e0*/  @P1 BRA `(.L_x_1801) ;  /* 0xffffffd800401947 */ /* 0x001fec000383ffff */
[----:B------:R-:W-:Y:S05]  /*1c2f0*/  BSYNC B1 ;  /* 0x0000000000017941 */ /* 0x000fea0003800000 */
.L_x_1788:
[----:B------:R-:W-:Y:S05]  /*1c300*/  BSYNC B0 ;  /* 0x0000000000007941 */ /* 0x000fea0003800000 */
.L_x_1787:
[----:B------:R-:W-:Y:S01]  /*1c310*/  ISETP.GE.AND P1, PT, R7, R201, PT ;  /* 0x000000c90700720c */ /* 0x000fe20003f26270 */
[----:B------:R-:W-:-:S12]  /*1c320*/  BSSY B0, `(.L_x_1802) ;  /* 0x000039d000007945 */ /* 0x000fd80003800000 */
[----:B------:R-:W-:Y:S05]  /*1c330*/  @!P1 BRA `(.L_x_1803) ;  /* 0x00000038006c9947 */ /* 0x000fea0003800000 */
[----:B------:R-:W-:Y:S02]  /*1c340*/  IMAD.MOV.U32 R10, RZ, RZ, R3 ;  /* 0x000000ffff0a7224 */ /* 0x000fe400078e0003 */
[----:B------:R-:W-:Y:S02]  /*1c350*/  IMAD.MOV.U32 R11, RZ, RZ, R4 ;  /* 0x000000ffff0b7224 */ /* 0x000fe400078e0004 */
[----:B------:R-:W-:Y:S02]  /*1c360*/  IMAD.MOV.U32 R8, RZ, RZ, R164 ;  /* 0x000000ffff087224 */ /* 0x000fe400078e00a4 */
[----:B------:R-:W-:-:S07]  /*1c370*/  IMAD.MOV.U32 R12, RZ, RZ, R23 ;  /* 0x000000ffff0c7224 */ /* 0x000fce00078e0017 */
.L_x_1824:
[----:B------:R-:W-:-:S04]  /*1c380*/  ISETP.NE.AND P1, PT, R12, 0x1, PT ;  /* 0x000000010c00780c */ /* 0x000fc80003f25270 */
[----:B------:R-:W-:-:S04]  /*1c390*/  SEL R3, RZ, 0x1, P1 ;  /* 0x00000001ff037807 */ /* 0x000fc80000800000 */
[----:B------:R-:W-:Y:S01]  /*1c3a0*/  LOP3.LUT R164, R8, R3, RZ, 0x3c, !PT ;  /* 0x0000000308a47212 */ /* 0x000fe200078e3cff */
[----:B------:R-:W-:Y:S06]  /*1c3b0*/  @!P0 BRA `(.L_x_1804) ;  /* 0x0000000000048947 */ /* 0x000fec0003800000 */
[----:B------:R-:W-:Y:S01]  /*1c3c0*/  BPT.TRAP 0x1 ;  /* 0x000000040000795c */ /* 0x000fe20000300000 */
.L_x_1804:
[----:B------:R-:W-:Y:S02]  /*1c3d0*/  IADD3 R23, R12, 0x1, RZ ;  /* 0x000000010c177810 */ /* 0x000fe40007ffe0ff */
[----:B------:R-:W-:Y:S02]  /*1c3e0*/  SHF.L.U32 R4, R164, 0x1f, RZ ;  /* 0x0000001fa4047819 */ /* 0x000fe400000006ff */
[----:B------:R-:W-:-:S04]  /*1c3f0*/  ISETP.NE.AND P1, PT, R23, 0x2, PT ;  /* 0x000000021700780c */ /* 0x000fc80003f25270 */
[----:B------:R-:W-:-:S05]  /*1c400*/  SEL R23, R23, RZ, P1 ;  /* 0x000000ff17177207 */ /* 0x000fca0000800000 */
[----:B------:R-:W-:-:S04]  /*1c410*/  IMAD R3, R23, 0x8, R2 ;  /* 0x0000000817037824 */ /* 0x000fc800078e0202 */
[----:B------:R0:W1:Y:S01]  /*1c420*/  SYNCS.PHASECHK.TRANS64.TRYWAIT P1, [R3+URZ+0x2a830], R4 ;  /* 0x02a83004030075a7 */ /* 0x000062000802017f */
[----:B------:R-:W-:Y:S05]  /*1c430*/  @!P0 BRA `(.L_x_1805) ;  /* 0x0000000000048947 */ /* 0x000fea0003800000 */
[----:B------:R-:W-:Y:S01]  /*1c440*/  BPT.TRAP 0x1 ;  /* 0x000000040000795c */ /* 0x000fe20000300000 */
.L_x_1805:
[----:B------:R-:W-:Y:S01]  /*1c450*/  IMAD R95, R23, 0x900, R6 ;  /* 0x00000900175f7824 */ /* 0x000fe200078e0206 */
[----:B------:R-:W-:Y:S03]  /*1c460*/  BSSY B1, `(.L_x_1806) ;  /* 0x0000006000017945 */ /* 0x000fe60003800000 */
[C---:B------:R-:W-:Y:S02]  /*1c470*/  VIADD R90, R95.reuse, 0x2 ;  /* 0x000000025f5a7836 */ /* 0x040fe40000000000 */
[----:B------:R-:W-:Y:S01]  /*1c480*/  VIADD R92, R95, 0x4 ;  /* 0x000000045f5c7836 */ /* 0x000fe20000000000 */
[----:B-1----:R-:W-:Y:S06]  /*1c490*/  @P1 BRA `(.L_x_1807) ;  /* 0x0000000000081947 */ /* 0x002fec0003800000 */
[----:B------:R-:W1:Y:S02]  /*1c4a0*/  SYNCS.PHASECHK.TRANS64.TRYWAIT P1, [R3+URZ+0x2a830], R4 ;  /* 0x02a83004030075a7 */ /* 0x000e64000802017f */
[----:B-1----:R-:W-:Y:S05]  /*1c4b0*/  @!P1 BRA `(.L_x_1808) ;  /* 0x0000010400b09947 */ /* 0x002fea0003800000 */
.L_x_1807:
[----:B------:R-:W-:Y:S05]  /*1c4c0*/  BSYNC B1 ;  /* 0x0000000000017941 */ /* 0x000fea0003800000 */
.L_x_1806:
        /* <DEDUP_REMOVED lines=11> */
[----:B------:R-:W-:Y:S01]  /*1c580*/  VIADD R90, R95, 0x300 ;  /* 0x000003005f5a7836 */ /* 0x000fe20000000000 */
[----:B------:R-:W-:Y:S01]  /*1c590*/  R2UR UR38, R88 ;  /* 0x00000000582672ca */ /* 0x000fe200000e0000 */
[-C--:B------:R-:W-:Y:S01]  /*1c5a0*/  FMUL.FTZ R25, R25, R94.reuse ;  /* 0x0000005e19197220 */ /* 0x080fe20000410000 */
[----:B------:R-:W-:Y:S01]  /*1c5b0*/  IADD3 R88, R95, 0x302, RZ ;  /* 0x000003025f587810 */ /* 0x000fe20007ffe0ff */
[-C--:B------:R-:W-:Y:S01]  /*1c5c0*/  FMUL.FTZ R28, R28, R94.reuse ;  /* 0x0000005e1c1c7220 */ /* 0x080fe20000410000 */
        /* <DEDUP_REMOVED lines=19> */
[----:B------:R-:W-:Y:S01]  /*1c700*/  VIADD R92, R95, 0x606 ;  /* 0x000006065f5c7836 */ /* 0x000fe20000000000 */
[----:B------:R-:W-:Y:S01]  /*1c710*/  R2UR UR22, R90 ;  /* 0x000000005a1672ca */ /* 0x000fe200000e0000 */
[-C--:B------:R-:W-:Y:S01]  /*1c720*/  FMUL.FTZ R41, R41, R94.reuse ;  /* 0x0000005e29297220 */ /* 0x080fe20000410000 */
[----:B------:R-:W-:Y:S01]  /*1c730*/  R2UR UR18, R88 ;  /* 0x00000000581272ca */ /* 0x000fe200000e0000 */
[C---:B------:R-:W-:Y:S01]  /*1c740*/  VIADD R88, R95.reuse, 0x602 ;  /* 0x000006025f587836 */ /* 0x040fe20000000000 */
[----:B------:R-:W-:Y:S01]  /*1c750*/  IADD3 R90, R95, 0x604, RZ ;  /* 0x000006045f5a7810 */ /* 0x000fe20007ffe0ff */
        /* <DEDUP_REMOVED lines=84> */
[----:B------:R-:W-:Y:S01]  /*1cca0*/  R2UR UR51, R195 ;  /* 0x00000000c33372ca */ /* 0x000fe200000e0000 */
[----:B------:R-:W-:Y:S02]  /*1ccb0*/  WARPGROUP.DEPBAR.LE gsb0, 0x0 ;  /* 0x00008000000079c5 */ /* 0x000fe40000010000 */
[----:B------:R-:W-:Y:S01]  /*1ccc0*/  WARPGROUP.ARRIVE ;  /* 0x00000000000079c5 */ /* 0x000fe20000000000 */
[----:B--2---:R-:W-:-:S02]  /*1ccd0*/  R2UR UR44, R196 ;  /* 0x00000000c42c72ca */ /* 0x004fc400000e0000 */
[----:B------:R-:W-:Y:S02]  /*1cce0*/  R2UR UR45, R197 ;  /* 0x00000000c52d72ca */ /* 0x000fe400000e0000 */
[----:B------:R-:W-:Y:S01]  /*1ccf0*/  R2UR UR48, R198 ;  /* 0x00000000c63072ca */ /* 0x000fe200000e0000 */
[----:B------:R-:W2:Y:S04]  /*1cd00*/  LDL.64 R196, [R1] ;  /* 0x0000000001c47983 */ /* 0x000ea80000100a00 */
[----:B------:R-:W3:Y:S06]  /*1cd10*/  LDL.64 R198, [R1+0x8] ;  /* 0x0000080001c67983 */ /* 0x000eec0000100a00 */
[----:B------:R-:W-:Y:S01]  /*1cd20*/  HGMMA.64x96x16.F32 R88, gdesc[UR44], R88, gsb0 ;  /* 0x016000002c5879f0 */ /* 0x000fe20008000858 */
[----:B------:R-:W-:-:S02]  /*1cd30*/  R2UR UR44, R194 ;  /* 0x00000000c22c72ca */ /* 0x000fc400000e0000 */
[----:B------:R-:W4:Y:S01]  /*1cd40*/  LDL.64 R194, [R1+0x18] ;  /* 0x0000180001c27983 */ /* 0x000f220000100a00 */
[----:B------:R-:W-:Y:S02]  /*1cd50*/  R2UR UR46, R192 ;  /* 0x00000000c02e72ca */ /* 0x000fe400000e0000 */
[----:B------:R-:W-:Y:S02]  /*1cd60*/  R2UR UR45, R193 ;  /* 0x00000000c12d72ca */ /* 0x000fe400000e0000 */
[----:B------:R-:W5:Y:S01]  /*1cd70*/  LDL.64 R192, [R1+0x10] ;  /* 0x0000100001c07983 */ /* 0x000f620000100a00 */
[----:B------:R-:W-:Y:S02]  /*1cd80*/  WARPGROUP.DEPBAR.LE gsb0, 0x0 ;  /* 0x00008000000079c5 */ /* 0x000fe40000010000 */
[----:B------:R-:W-:Y:S01]  /*1cd90*/  WARPGROUP.ARRIVE ;  /* 0x00000000000079c5 */ /* 0x000fe20000000000 */
[----:B----4-:R-:W-:Y:S02]  /*1cda0*/  R2UR UR40, R194 ;  /* 0x00000000c22872ca */ /* 0x010fe400000e0000 */
[----:B------:R-:W-:-:S13]  /*1cdb0*/  R2UR UR41, R195 ;  /* 0x00000000c32972ca */ /* 0x000fda00000e0000 */
[----:B------:R-:W-:Y:S01]  /*1cdc0*/  HGMMA.64x96x16.F32 R88, gdesc[UR40], R88, gsb0 ;  /* 0x01600000285879f0 */ /* 0x000fe20008000858 */
[----:B-----5:R-:W-:Y:S02]  /*1cdd0*/  R2UR UR36, R192 ;  /* 0x00000000c02472ca */ /* 0x020fe400000e0000 */
[----:B------:R-:W-:Y:S02]  /*1cde0*/  R2UR UR37, R193 ;  /* 0x00000000c12572ca */ /* 0x000fe400000e0000 */
[----:B---3--:R-:W-:Y:S02]  /*1cdf0*/  R2UR UR32, R198 ;  /* 0x00000000c62072ca */ /* 0x008fe400000e0000 */
        /* <DEDUP_REMOVED lines=49> */
[----:B------:R-:W-:Y:S02]  /*1d110*/  R2UR UR39, R4 ;  /* 0x00000000042772ca */ /* 0x000fe400000e0000 */
[----:B------:R-:W-:Y:S01]  /*1d120*/  R2UR UR38, R13 ;  /* 0x000000000d2672ca */ /* 0x000fe200000e0000 */
[----:B------:R-:W-:Y:S02]  /*1d130*/  WARPGROUP.DEPBAR.LE gsb0, 0x0 ;  /* 0x00008000000079c5 */ /* 0x000fe40000010000 */
[----:B------:R-:W-:-:S12]  /*1d140*/  @!P0 BRA `(.L_x_1809) ;  /* 0x0000000000048947 */ /* 0x000fd80003800000 */
[----:B------:R-:W-:Y:S01]  /*1d150*/  BPT.TRAP 0x1 ;  /* 0x000000040000795c */ /* 0x000fe20000300000 */
.L_x_1809:
[----:B------:R-:W-:Y:S01]  /*1d160*/  SHF.L.U32 R4, R8, 0x1f, RZ ;  /* 0x0000001f08047819 */ /* 0x000fe200000006ff */
[----:B------:R-:W-:-:S04]  /*1d170*/  IMAD R15, R12, 0x8, R2 ;  /* 0x000000080c0f7824 */ /* 0x000fc800078e0202 */
[----:B------:R0:W1:Y:S01]  /*1d180*/  SYNCS.PHASECHK.TRANS64.TRYWAIT P1, [R15+URZ+0x2a850], R4 ;  /* 0x02a850040f0075a7 */ /* 0x000062000802017f */
[----:B------:R-:W-:Y:S05]  /*1d190*/  @!P0 BRA `(.L_x_1810) ;  /* 0x0000000000048947 */ /* 0x000fea0003800000 */
[----:B------:R-:W-:Y:S01]  /*1d1a0*/  BPT.TRAP 0x1 ;  /* 0x000000040000795c */ /* 0x000fe20000300000 */
.L_x_1810:
[----:B------:R-:W-:Y:S04]  /*1d1b0*/  BSSY B1, `(.L_x_1811) ;  /* 0x0000004000017945 */ /* 0x000fe80003800000 */
[----:B-1----:R-:W-:Y:S05]  /*1d1c0*/  @P1 BRA `(.L_x_1812) ;  /* 0x0000000000081947 */ /* 0x002fea0003800000 */
[----:B------:R-:W1:Y:S02]  /*1d1d0*/  SYNCS.PHASECHK.TRANS64.TRYWAIT P1, [R15+URZ+0x2a850], R4 ;  /* 0x02a850040f0075a7 */ /* 0x000e64000802017f */
[----:B-1----:R-:W-:Y:S05]  /*1d1e0*/  @!P1 BRA `(.L_x_1813) ;  /* 0x000000f800789947 */ /* 0x002fea0003800000 */
.L_x_1812:
[----:B------:R-:W-:Y:S05]  /*1d1f0*/  BSYNC B1 ;  /* 0x0000000000017941 */ /* 0x000fea0003800000 */
.L_x_1811:
[----:B01----:R-:W-:Y:S01]  /*1d200*/  VIADD R4, R2, 0x400 ;  /* 0x0000040002047836 */ /* 0x003fe20000000000 */
[----:B------:R-:W-:Y:S01]  /*1d210*/  WARPGROUP.ARRIVE ;  /* 0x00000000000079c5 */ /* 0x000fe20000000000 */
[----:B------:R-:W-:Y:S02]  /*1d220*/  IMAD.MOV.U32 R9, RZ, RZ, 0x40000040 ;  /* 0x40000040ff097424 */ /* 0x000fe400078e00ff */
[----:B------:R-:W-:Y:S01]  /*1d230*/  IMAD.MOV.U32 R13, RZ, RZ, 0x40000040 ;  /* 0x40000040ff0d7424 */ /* 0x000fe200078e00ff */
[----:B------:R-:W-:Y:S02]  /*1d240*/  SHF.R.U32.HI R4, RZ, 0x4, R4 ;  /* 0x00000004ff047819 */ /* 0x000fe40000011604 */
[----:B------:R-:W-:Y:S01]  /*1d250*/  R2UR UR7, R9 ;  /* 0x00000000090772ca */ /* 0x000fe200000e0000 */
[----:B------:R-:W-:Y:S01]  /*1d260*/  IMAD.MOV.U32 R9, RZ, RZ, 0x40000040 ;  /* 0x40000040ff097424 */ /* 0x000fe200078e00ff */
[----:B------:R-:W-:-:S04]  /*1d270*/  LOP3.LUT R4, R4, 0x3fff, RZ, 0xc0, !PT ;  /* 0x00003fff04047812 */ /* 0x000fc800078ec0ff */
[----:B------:R-:W-:-:S05]  /*1d280*/  LOP3.LUT R4, R4, 0x3000000, RZ, 0xfc, !PT ;  /* 0x0300000004047812 */ /* 0x000fca00078efcff */
[----:B------:R-:W-:-:S05]  /*1d290*/  IMAD R8, R12, 0x600, R4 ;  /* 0x000006000c087824 */ /* 0x000fca00078e0204 */
[C---:B------:R-:W-:Y:S02]  /*1d2a0*/  R2UR UR6, R8.reuse ;  /* 0x00000000080672ca */ /* 0x040fe400000e0000 */
[----:B------:R-:W-:-:S11]  /*1d2b0*/  IADD3 R12, R8, 0x80, RZ ;  /* 0x00000080080c7810 */ /* 0x000fd60007ffe0ff */
        /* <DEDUP_REMOVED lines=36> */
.L_x_1814:
        /* <DEDUP_REMOVED lines=8> */
[----:B------:R-:W-:Y:S01]  /*1d580*/  IADD3 R129, R202, R188, RZ ;  /* 0x000000bcca817210 */ /* 0x000fe20007ffe0ff */
        /* <DEDUP_REMOVED lines=42> */
[----:B------:R-:W-:-:S02]  /*1d830*/  VIADD R9, R3, 0x2a840 ;  /* 0x0002a84003097836 */ /* 0x000fc40000000000 */
[----:B------:R-:W-:Y:S01]  /*1d840*/  FMUL.FTZ R119, R127, UR39 ;  /* 0x000000277f777c20 */ /* 0x000fe20008410000 */
[----:B------:R-:W-:Y:S02]  /*1d850*/  IMAD R132, R7, -0x60, RZ ;  /* 0xffffffa007847824 */ /* 0x000fe400078e02ff */
[----:B------:R-:W-:Y:S01]  /*1d860*/  FMUL.FTZ R130, R133, UR39 ;  /* 0x0000002785827c20 */ /* 0x000fe20008410000 */
[----:B------:R-:W-:Y:S01]  /*1d870*/  FMUL.FTZ R3, R134, UR39 ;  /* 0x0000002786037c20 */ /* 0x000fe20008410000 */
[----:B------:R-:W-:Y:S01]  /*1d880*/  FMUL.FTZ R126, R135, UR39 ;  /* 0x00000027877e7c20 */ /* 0x000fe20008410000 */
[----:B------:R-:W-:Y:S01]  /*1d890*/  ISETP.GE.AND P1, PT, R224, 0x1, PT ;  /* 0x00000001e000780c */ /* 0x000fe20003f26270 */
[----:B------:R-:W1:Y:S01]  /*1d8a0*/  MUFU.TANH R13, R13 ;  /* 0x0000000d000d7308 */ /* 0x000e620000002400 */
[----:B------:R-:W-:Y:S01]  /*1d8b0*/  IADD3 R135, -R182, 0x1, R132 ;  /* 0x00000001b6877810 */ /* 0x000fe20007ffe184 */
[----:B------:R-:W-:Y:S01]  /*1d8c0*/  IMAD.IADD R127, R132, 0x1, -R182 ;  /* 0x00000001847f7824 */ /* 0x000fe200078e0ab6 */
[----:B------:R-:W-:-:S02]  /*1d8d0*/  PRMT R8, R172, 0x654, R9 ;  /* 0x00000654ac087816 */ /* 0x000fc40000000009 */
[----:B------:R-:W-:Y:S02]  /*1d8e0*/  IADD3 R135, -R165, R135, R166 ;  /* 0x00000087a5877210 */ /* 0x000fe40007ffe1a6 */
[----:B------:R2:W-:Y:S01]  /*1d8f0*/  SYNCS.ARRIVE.TRANS64.RED.A1T0 RZ, [R8+URZ], RZ ;  /* 0x000000ff08ff79a7 */ /* 0x0005e2000810043f */
[----:B------:R-:W3:Y:S02]  /*1d900*/  MUFU.TANH R14, R14 ;  /* 0x0000000e000e7308 */ /* 0x000ee40000002400 */
[C---:B------:R-:W-:Y:S02]  /*1d910*/  VIADD R136, R135.reuse, UR55 ;  /* 0x0000003787887c36 */ /* 0x040fe40008000000 */
[----:B------:R-:W-:-:S04]  /*1d920*/  VIADD R135, R135, UR38 ;  /* 0x0000002687877c36 */ /* 0x000fc80008000000 */
[----:B------:R-:W4:Y:S01]  /*1d930*/  MUFU.TANH R12, R12 ;  /* 0x0000000c000c7308 */ /* 0x000f220000002400 */
[----:B0-----:R-:W-:Y:S01]  /*1d940*/  IADD3 R134, R136, R131, RZ ;  /* 0x0000008388867210 */ /* 0x001fe20007ffe0ff */
[----:B------:R-:W-:-:S06]  /*1d950*/  IMAD.IADD R133, R135, 0x1, R131 ;  /* 0x0000000187857824 */ /* 0x000fcc00078e0283 */
        /* <DEDUP_REMOVED lines=58> */
.L_x_1817:
[----:B------:R-:W-:-:S05]  /*1dd00*/  IMAD.U32 R137, RZ, RZ, UR46 ;  /* 0x0000002eff897e24 */ /* 0x000fca000f8e00ff */
[----:B------:R-:W-:-:S13]  /*1dd10*/  ISETP.NE.AND P1, PT, R137, 0x1, PT ;  /* 0x000000018900780c */ /* 0x000fda0003f25270 */
[----:B------:R-:W1:Y:S02]  /*1dd20*/  @P1 LDC.64 R8, c[0x0][0x9e8] ;  /* 0x00027a00ff081b82 */ /* 0x000e640000000a00 */
[----:B-1----:R-:W-:-:S05]  /*1dd30*/  @P1 IMAD.HI.U32 R8, R131, R8, RZ ;  /* 0x0000000883081227 */ /* 0x002fca00078e00ff */
[----:B------:R-:W-:-:S07]  /*1dd40*/  @P1 SHF.R.U32.HI R131, RZ, R9, R8 ;  /* 0x00000009ff831219 */ /* 0x000fce0000011608 */
.L_x_1818:
[----:B------:R-:W-:Y:S05]  /*1dd50*/  BSYNC B1 ;  /* 0x0000000000017941 */ /* 0x000fea0003800000 */
.L_x_1816:
[----:B------:R-:W-:-:S05]  /*1dd60*/  IMAD R131, R131, R137, R127 ;  /* 0x0000008983837224 */ /* 0x000fca00078e027f */
[----:B------:R-:W-:Y:S02]  /*1dd70*/  VIADDMNMX R134, R131, R137, R134, PT ;  /* 0x0000008983867246 */ /* 0x000fe40003800186 */
[----:B------:R-:W-:-:S07]  /*1dd80*/  VIMNMX R133, R133, R131, !PT ;  /* 0x0000008385857248 */ /* 0x000fce0007fe0100 */
.L_x_1815:
[C---:B------:R-:W-:Y:S02]  /*1dd90*/  ISETP.GE.AND P1, PT, R132.reuse, 0x2, PT ;  /* 0x000000028400780c */ /* 0x040fe40003f26270 */
[C---:B------:R-:W-:Y:S02]  /*1dda0*/  ISETP.GE.AND P2, PT, R132.reuse, 0x9, PT ;  /* 0x000000098400780c */ /* 0x040fe40003f46270 */
[C---:B------:R-:W-:Y:S02]  /*1ddb0*/  ISETP.GT.AND P4, PT, R133.reuse, 0x1, !P1 ;  /* 0x000000018500780c */ /* 0x040fe40004f84270 */
[----:B------:R-:W-:Y:S02]  /*1ddc0*/  ISETP.GE.AND P5, PT, R132, 0xa, PT ;  /* 0x0000000a8400780c */ /* 0x000fe40003fa6270 */
[----:B------:R-:W-:Y:S02]  /*1ddd0*/  ISETP.GT.AND P3, PT, R133, 0x8, !P2 ;  /* 0x000000088500780c */ /* 0x000fe40005764270 */
[----:B------:R-:W-:-:S02]  /*1dde0*/  ISETP.LT.OR P4, PT, R134, 0x2, P4 ;  /* 0x000000028600780c */ /* 0x000fc40002781670 */
[----:B------:R-:W-:Y:S02]  /*1ddf0*/  ISETP.LT.OR P3, PT, R134, 0x9, P3 ;  /* 0x000000098600780c */ /* 0x000fe40001f61670 */
[----:B------:R-:W-:Y:S02]  /*1de00*/  FSEL R131, R14, -INF , !P4 ;  /* 0xff8000000e837808 */ /* 0x000fe40006000000 */
[----:B------:R-:W-:Y:S01]  /*1de10*/  ISETP.GE.AND P4, PT, R132, 0x11, PT ;  /* 0x000000118400780c */ /* 0x000fe20003f86270 */
[----:B------:R-:W1:Y:S01]  /*1de20*/  SHFL.IDX PT, R14, R129, 0x1, 0x1c1f ;  /* 0x003c1f00810e7f89 */ /* 0x000e6200000e0000 */
[----:B------:R-:W-:Y:S02]  /*1de30*/  LOP3.LUT R16, R16, 0xfffffffb, RZ, 0xc0, !PT ;  /* 0xfffffffb10107812 */ /* 0x000fe400078ec0ff */
[----:B0-----:R-:W-:Y:S02]  /*1de40*/  FSEL R88, R88, -INF , !P3 ;  /* 0xff80000058587808 */ /* 0x001fe40005800000 */
[----:B------:R-:W-:-:S02]  /*1de50*/  ISETP.GT.AND P3, PT, R133, 0x9, !P5 ;  /* 0x000000098500780c */ /* 0x000fc40006f64270 */
[----:B------:R-:W-:Y:S02]  /*1de60*/  @P5 LOP3.LUT R16, R16, 0x4, RZ, 0xfc, !PT ;  /* 0x0000000410105812 */ /* 0x000fe400078efcff */
[----:B------:R-:W-:Y:S02]  /*1de70*/  ISETP.LT.OR P3, PT, R134, 0xa, P3 ;  /* 0x0000000a8600780c */ /* 0x000fe40001f61670 */
[----:B------:R-:W-:Y:S02]  /*1de80*/  LOP3.LUT R16, R16, 0xfffffff7, RZ, 0xc0, !PT ;  /* 0xfffffff710107812 */ /* 0x000fe400078ec0ff */
[----:B------:R-:W-:Y:S02]  /*1de90*/  FSEL R89, R89, -INF , !P3 ;  /* 0xff80000059597808 */ /* 0x000fe40005800000 */
[----:B------:R-:W-:Y:S02]  /*1dea0*/  @P4 LOP3.LUT R16, R16, 0x8, RZ, 0xfc, !PT ;  /* 0x0000000810104812 */ /* 0x000fe400078efcff */
[----:B------:R-:W-:-:S02]  /*1deb0*/  ISETP.GT.AND P3, PT, R133, 0x10, !P4 ;  /* 0x000000108500780c */ /* 0x000fc40006764270 */
[----:B------:R-:W-:Y:S02]  /*1dec0*/  ISETP.GE.AND P4, PT, R132, 0x12, PT ;  /* 0x000000128400780c */ /* 0x000fe40003f86270 */
[----:B------:R-:W-:Y:S02]  /*1ded0*/  ISETP.LT.OR P3, PT, R134, 0x11, P3 ;  /* 0x000000118600780c */ /* 0x000fe40001f61670 */
[----:B------:R-:W-:Y:S01]  /*1dee0*/  LOP3.LUT R16, R16, 0xffffffef, RZ, 0xc0, !PT ;  /* 0xffffffef10107812 */ /* 0x000fe200078ec0ff */
[----:B-1----:R-:W-:Y:S01]  /*1def0*/  IMAD.IADD R136, R136, 0x1, R14 ;  /* 0x0000000188887824 */ /* 0x002fe200078e020e */
        /* <DEDUP_REMOVED lines=128> */
.L_x_1821:
[----:B------:R-:W-:-:S05]  /*1e700*/  IMAD.U32 R129, RZ, RZ, UR46 ;  /* 0x0000002eff817e24 */ /* 0x000fca000f8e00ff */
[----:B------:R-:W-:-:S13]  /*1e710*/  ISETP.NE.AND P6, PT, R129, 0x1, PT ;  /* 0x000000018100780c */ /* 0x000fda0003fc5270 */
[----:B------:R-:W0:Y:S02]  /*1e720*/  @P6 LDC.64 R8, c[0x0][0x9e8] ;  /* 0x00027a00ff086b82 */ /* 0x000e240000000a00 */
[----:B0-----:R-:W-:-:S05]  /*1e730*/  @P6 IMAD.HI.U32 R8, R14, R8, RZ ;  /* 0x000000080e086227 */ /* 0x001fca00078e00ff */
[----:B------:R-:W-:-:S07]  /*1e740*/  @P6 SHF.R.U32.HI R14, RZ, R9, R8 ;  /* 0x00000009ff0e6219 */ /* 0x000fce0000011608 */
.L_x_1822:
[----:B------:R-:W-:Y:S05]  /*1e750*/  BSYNC B1 ;  /* 0x0000000000017941 */ /* 0x000fea0003800000 */
.L_x_1820:
[----:B------:R-:W-:-:S05]  /*1e760*/  IMAD R14, R14, R129, R127 ;  /* 0x000000810e0e7224 */ /* 0x000fca00078e027f */
[----:B------:R-:W-:Y:S02]  /*1e770*/  VIADDMNMX R136, R14, R129, R136, PT ;  /* 0x000000810e887246 */ /* 0x000fe40003800188 */
[----:B------:R-:W-:-:S07]  /*1e780*/  VIMNMX R135, R135, R14, !PT ;  /* 0x0000000e87877248 */ /* 0x000fce0007fe0100 */
.L_x_1819:
[C---:B------:R-:W-:Y:S01]  /*1e790*/  ISETP.GT.AND P1, PT, R135.reuse, 0x1, !P1 ;  /* 0x000000018700780c */ /* 0x040fe20004f24270 */
[----:B------:R-:W-:Y:S01]  /*1e7a0*/  IMAD.U32 R14, RZ, RZ, UR50 ;  /* 0x00000032ff0e7e24 */ /* 0x000fe2000f8e00ff */
[----:B------:R-:W-:Y:S02]  /*1e7b0*/  ISETP.GT.AND P2, PT, R135, 0x8, !P2 ;  /* 0x000000088700780c */ /* 0x000fe40005744270 */
[C---:B------:R-:W-:Y:S02]  /*1e7c0*/  ISETP.LT.OR P1, PT, R136.reuse, 0x2, P1 ;  /* 0x000000028800780c */ /* 0x040fe40000f21670 */
[----:B------:R-:W-:Y:S02]  /*1e7d0*/  ISETP.LT.OR P2, PT, R136, 0x9, P2 ;  /* 0x000000098800780c */ /* 0x000fe40001741670 */
[----:B------:R-:W-:Y:S02]  /*1e7e0*/  FSEL R8, R4, -INF , !P1 ;  /* 0xff80000004087808 */ /* 0x000fe40004800000 */
[----:B------:R-:W-:-:S02]  /*1e7f0*/  LOP3.LUT P1, RZ, R16, 0x4, RZ, 0xc0, !PT ;  /* 0x0000000410ff7812 */ /* 0x000fc4000782c0ff */
[----:B------:R-:W-:Y:S02]  /*1e800*/  FSEL R20, R20, -INF , !P2 ;  /* 0xff80000014147808 */ /* 0x000fe40005000000 */
[----:B------:R-:W-:Y:S02]  /*1e810*/  ISETP.GT.AND P1, PT, R135, 0x9, !P1 ;  /* 0x000000098700780c */ /* 0x000fe40004f24270 */
[----:B------:R-:W-:Y:S02]  /*1e820*/  LOP3.LUT P2, RZ, R16, 0x20000, RZ, 0xc0, !PT ;  /* 0x0002000010ff7812 */ /* 0x000fe4000784c0ff */
        /* <DEDUP_REMOVED lines=96> */
[----:B------:R-:W-:-:S04]  /*1ee30*/  ISETP.GT.AND P1, PT, R135, 0x48, !P2 ;  /* 0x000000488700780c */ /* 0x000fc80005724270 */
[----:B------:R-:W-:-:S04]  /*1ee40*/  ISETP.LT.OR P1, PT, R136, 0x49, P1 ;  /* 0x000000498800780c */ /* 0x000fc80000f21670 */
[----:B------:R-:W-:Y:S02]  /*1ee50*/  FSEL R118, R118, -INF , !P1 ;  /* 0xff80000076767808 */ /* 0x000fe40004800000 */
[----:B------:R-:W-:Y:S02]  /*1ee60*/  ISETP.GT.AND P1, PT, R135, 0x49, !P6 ;  /* 0x000000498700780c */ /* 0x000fe40007724270 */
[----:B------:R-:W-:Y:S02]  /*1ee70*/  LOP3.LUT P6, RZ, R16, 0x2, RZ, 0xc0, !PT ;  /* 0x0000000210ff7812 */ /* 0x000fe400078cc0ff */
[----:B------:R-:W-:-:S04]  /*1ee80*/  ISETP.LT.OR P1, PT, R136, 0x4a, P1 ;  /* 0x0000004a8800780c */ /* 0x000fc80000f21670 */
[----:B------:R-:W-:Y:S02]  /*1ee90*/  FSEL R119, R119, -INF , !P1 ;  /* 0xff80000077777808 */ /* 0x000fe40004800000 */
[C---:B------:R-:W-:Y:S02]  /*1eea0*/  ISETP.GT.AND P1, PT, R135.reuse, RZ, !P6 ;  /* 0x000000ff8700720c */ /* 0x040fe40007724270 */
[----:B------:R-:W-:Y:S02]  /*1eeb0*/  LOP3.LUT P6, RZ, R16, 0x1, RZ, 0xc0, !PT ;  /* 0x0000000110ff7812 */ /* 0x000fe400078cc0ff */
[----:B------:R-:W-:Y:S02]  /*1eec0*/  ISETP.LT.OR P1, PT, R136, 0x1, P1 ;  /* 0x000000018800780c */ /* 0x000fe40000f21670 */
[----:B------:R-:W-:Y:S02]  /*1eed0*/  ISETP.GT.AND P2, PT, R135, 0x59, !P6 ;  /* 0x000000598700780c */ /* 0x000fe40007744270 */
[----:B------:R-:W-:-:S02]  /*1eee0*/  FSEL R12, R12, -INF , !P1 ;  /* 0xff8000000c0c7808 */ /* 0x000fc40004800000 */
[----:B------:R-:W-:Y:S02]  /*1eef0*/  FSETP.NEU.FTZ.AND P1, PT, R4, -INF , PT ;  /* 0xff8000000400780b */ /* 0x000fe40003f3d000 */
[----:B------:R-:W-:Y:S02]  /*1ef00*/  ISETP.LT.OR P2, PT, R136, 0x5a, P2 ;  /* 0x0000005a8800780c */ /* 0x000fe40001741670 */
[----:B------:R-:W-:Y:S02]  /*1ef10*/  FSEL R129, R129, RZ, P1 ;  /* 0x000000ff81817208 */ /* 0x000fe40000800000 */
[----:B------:R-:W-:-:S03]  /*1ef20*/  FSEL R126, R126, -INF , !P2 ;  /* 0xff8000007e7e7808 */ /* 0x000fc60005000000 */
[--C-:B------:R-:W-:Y:S01]  /*1ef30*/  FFMA.FTZ R156, R13, R14, -R129.reuse ;  /* 0x0000000e0d9c7223 */ /* 0x100fe20000010881 */
        /* <DEDUP_REMOVED lines=10> */
[----:B------:R-:W-:Y:S01]  /*1efe0*/  FSEL R105, R4, RZ, P1 ;  /* 0x000000ff04697208 */ /* 0x000fe20000800000 */
[-CC-:B------:R-:W-:Y:S01]  /*1eff0*/  FFMA.FTZ R144, R108, R14.reuse, -R129.reuse ;  /* 0x0000000e6c907223 */ /* 0x180fe20000010881 */
[----:B------:R-:W-:Y:S01]  /*1f000*/  FMNMX.FTZ R13, R21, R13, !PT ;  /* 0x0000000d150d7209 */ /* 0x000fe20007810000 */
[----:B------:R-:W-:Y:S01]  /*1f010*/  MUFU.EX2 R156, R156 ;  /* 0x0000009c009c7308 */ /* 0x000fe20000000800 */
[-C--:B------:R-:W-:Y:S01]  /*1f020*/  FFMA.FTZ R89, R89, R14.reuse, -R129 ;  /* 0x0000000e59597223 */ /* 0x080fe20000010881 */
[----:B------:R-:W-:Y:S01]  /*1f030*/  FADD.FTZ R105, -R105, R11 ;  /* 0x0000000b69697221 */ /* 0x000fe20000010100 */
[----:B------:R-:W-:Y:S01]  /*1f040*/  FMNMX.FTZ R13, R90, R13, !PT ;  /* 0x0000000d5a0d7209 */ /* 0x000fe20007810000 */
[-CC-:B------:R-:W-:Y:S01]  /*1f050*/  FFMA.FTZ R154, R96, R14.reuse, -R129.reuse ;  /* 0x0000000e609a7223 */ /* 0x180fe20000010881 */
[-CC-:B------:R-:W-:Y:S01]  /*1f060*/  FFMA.FTZ R97, R97, R14.reuse, -R129.reuse ;  /* 0x0000000e61617223 */ /* 0x180fe20000010881 */
[-C--:B------:R-:W-:Y:S01]  /*1f070*/  FMUL.FTZ R108, R105, R14.reuse ;  /* 0x0000000e696c7220 */ /* 0x080fe20000410000 */
[----:B------:R-:W-:Y:S01]  /*1f080*/  FMNMX.FTZ R13, R91, R13, !PT ;  /* 0x0000000d5b0d7209 */ /* 0x000fe20007810000 */
[----:B------:R-:W-:Y:S01]  /*1f090*/  MUFU.EX2 R127, R127 ;  /* 0x0000007f007f7308 */ /* 0x000fe20000000800 */
[-CC-:B------:R-:W-:Y:S01]  /*1f0a0*/  FFMA.FTZ R148, R100, R14.reuse, -R129.reuse ;  /* 0x0000000e64947223 */ /* 0x180fe20000010881 */
[-CC-:B------:R-:W-:Y:S01]  /*1f0b0*/  FFMA.FTZ R101, R101, R14.reuse, -R129.reuse ;  /* 0x0000000e65657223 */ /* 0x180fe20000010881 */
[----:B------:R-:W-:Y:S01]  /*1f0c0*/  FMNMX.FTZ R13, R9, R13, !PT ;  /* 0x0000000d090d7209 */ /* 0x000fe20007810000 */
[-CC-:B------:R-:W-:Y:S01]  /*1f0d0*/  FFMA.FTZ R146, R112, R14.reuse, -R129.reuse ;  /* 0x0000000e70927223 */ /* 0x180fe20000010881 */
[-CC-:B------:R-:W-:Y:S01]  /*1f0e0*/  FFMA.FTZ R100, R113, R14.reuse, -R129.reuse ;  /* 0x0000000e71647223 */ /* 0x180fe20000010881 */
[-CC-:B------:R-:W-:Y:S01]  /*1f0f0*/  FFMA.FTZ R140, R116, R14.reuse, -R129.reuse ;  /* 0x0000000e748c7223 */ /* 0x180fe20000010881 */
[----:B------:R-:W-:Y:S01]  /*1f100*/  FMNMX.FTZ R13, R95, R13, !PT ;  /* 0x0000000d5f0d7209 */ /* 0x000fe20007810000 */
[----:B------:R-:W-:Y:S01]  /*1f110*/  MUFU.EX2 R158, R158 ;  /* 0x0000009e009e7308 */ /* 0x000fe20000000800 */
[-CC-:B------:R-:W-:Y:S01]  /*1f120*/  FFMA.FTZ R142, R120, R14.reuse, -R129.reuse ;  /* 0x0000000e788e7223 */ /* 0x180fe20000010881 */
[-CC-:B------:R-:W-:Y:S01]  /*1f130*/  FFMA.FTZ R96, R122, R14.reuse, -R129.reuse ;  /* 0x0000000e7a607223 */ /* 0x180fe20000010881 */
[----:B------:R-:W-:Y:S01]  /*1f140*/  FMNMX.FTZ R13, R98, R13, !PT ;  /* 0x0000000d620d7209 */ /* 0x000fe20007810000 */
[-CC-:B------:R-:W-:Y:S01]  /*1f150*/  FFMA.FTZ R136, R124, R14.reuse, -R129.reuse ;  /* 0x0000000e7c887223 */ /* 0x180fe20000010881 */
[----:B------:R-:W-:-:S02]  /*1f160*/  FFMA.FTZ R138, R128, R14, -R129 ;  /* 0x0000000e808a7223 */ /* 0x000fc40000010881 */
        /* <DEDUP_REMOVED lines=24> */
[----:B0-----:R-:W-:-:S03]  /*1f2f0*/  FFMA.FTZ R101, R109, R14, -R129 ;  /* 0x0000000e6d657223 */ /* 0x001fc60000010881 */
[----:B------:R-:W0:Y:S04]  /*1f300*/  SHFL.BFLY PT, R93, R3, 0x2, 0x1f ;  /* 0x0c401f00035d7f89 */ /* 0x000e2800000e0000 */
[----:B------:R-:W-:Y:S08]  /*1f310*/  MUFU.EX2 R104, R104 ;  /* 0x0000006800687308 */ /* 0x000ff00000000800 */
[----:B------:R-:W-:Y:S08]  /*1f320*/  MUFU.EX2 R144, R144 ;  /* 0x0000009000907308 */ /* 0x000ff00000000800 */
[----:B------:R-:W-:Y:S01]  /*1f330*/  MUFU.EX2 R101, R101 ;  /* 0x0000006500657308 */ /* 0x000fe20000000800 */
[----:B0-----:R-:W-:Y:S01]  /*1f340*/  FMNMX.FTZ R3, R3, R93, !PT ;  /* 0x0000005d03037209 */ /* 0x001fe20007810000 */
[-CC-:B------:R-:W-:Y:S01]  /*1f350*/  FFMA.FTZ R93, R125, R14.reuse, -R129.reuse ;  /* 0x0000000e7d5d7223 */ /* 0x180fe20000010881 */
[----:B------:R-:W-:-:S05]  /*1f360*/  FFMA.FTZ R129, R130, R14, -R129 ;  /* 0x0000000e82817223 */ /* 0x000fca0000010881 */
[----:B------:R-:W-:Y:S01]  /*1f370*/  MUFU.EX2 R146, R146 ;  /* 0x0000009200927308 */ /* 0x000fe20000000800 */
[----:B------:R-:W0:Y:S07]  /*1f380*/  SHFL.BFLY PT, R94, R3, 0x1, 0x1f ;  /* 0x0c201f00035e7f89 */ /* 0x000e2e00000e0000 */
        /* <DEDUP_REMOVED lines=11> */
[----:B------:R-:W0:Y:S01]  /*1f440*/  MUFU.EX2 R94, R108 ;  /* 0x0000006c005e7308 */ /* 0x000e220000000800 */
[-CC-:B------:R-:W-:Y:S01]  /*1f450*/  FFMA.FTZ R8, R8, R14.reuse, -R105.reuse ;  /* 0x0000000e08087223 */ /* 0x180fe20000010869 */
[-CC-:B------:R-:W-:Y:S01]  /*1f460*/  FFMA.FTZ R159, R20, R14.reuse, -R105.reuse ;  /* 0x0000000e149f7223 */ /* 0x180fe20000010869 */
[----:B------:R-:W-:Y:S01]  /*1f470*/  FADD.FTZ R9, -R9, R10 ;  /* 0x0000000a09097221 */ /* 0x000fe20000010100 */
[-CC-:B------:R-:W-:Y:S01]  /*1f480*/  FFMA.FTZ R21, R21, R14.reuse, -R105.reuse ;  /* 0x0000000e15157223 */ /* 0x180fe20000010869 */
[-CC-:B------:R-:W-:Y:S01]  /*1f490*/  FFMA.FTZ R153, R90, R14.reuse, -R105.reuse ;  /* 0x0000000e5a997223 */ /* 0x180fe20000010869 */
[-CC-:B------:R-:W-:Y:S01]  /*1f4a0*/  FFMA.FTZ R20, R91, R14.reuse, -R105.reuse ;  /* 0x0000000e5b147223 */ /* 0x180fe20000010869 */
        /* <DEDUP_REMOVED lines=13> */
[-C--:B------:R-:W-:Y:S01]  /*1f580*/  FFMA.FTZ R143, R118, R14.reuse, -R105 ;  /* 0x0000000e768f7223 */ /* 0x080fe20000010869 */
[----:B------:R-:W-:Y:S01]  /*1f590*/  FADD.FTZ R5, R127, R5 ;  /* 0x000000057f057221 */ /* 0x000fe20000010000 */
[-CC-:B------:R-:W-:Y:S01]  /*1f5a0*/  FFMA.FTZ R90, R119, R14.reuse, -R105.reuse ;  /* 0x0000000e775a7223 */ /* 0x180fe20000010869 */
[-C--:B------:R-:W-:Y:S01]  /*1f5b0*/  FFMA.FTZ R137, R123, R14.reuse, -R105 ;  /* 0x0000000e7b897223 */ /* 0x080fe20000010869 */
[----:B------:R0:W2:Y:S01]  /*1f5c0*/  MUFU.EX2 R108, R8 ;  /* 0x00000008006c7308 */ /* 0x0000a20000000800 */
[----:B------:R-:W-:Y:S01]  /*1f5d0*/  FADD.FTZ R5, R158, R5 ;  /* 0x000000059e057221 */ /* 0x000fe20000010000 */
[-CC-:B------:R-:W-:Y:S01]  /*1f5e0*/  FFMA.FTZ R10, R121, R14.reuse, -R105.reuse ;  /* 0x0000000e790a7223 */ /* 0x180fe20000010869 */
[-CC-:B------:R-:W-:Y:S01]  /*1f5f0*/  FFMA.FTZ R139, R131, R14.reuse, -R105.reuse ;  /* 0x0000000e838b7223 */ /* 0x180fe20000010869 */
[----:B------:R-:W-:Y:S01]  /*1f600*/  FFMA.FTZ R102, R126, R14, -R105 ;  /* 0x0000000e7e667223 */ /* 0x000fe20000010869 */
[----:B------:R-:W-:-:S03]  /*1f610*/  FADD.FTZ R5, R89, R5 ;  /* 0x0000000559057221 */ /* 0x000fc60000010000 */
[----:B------:R-:W3:Y:S01]  /*1f620*/  MUFU.EX2 R159, R159 ;  /* 0x0000009f009f7308 */ /* 0x000ee20000000800 */
[----:B-1----:R-:W-:Y:S01]  /*1f630*/  FFMA.FTZ R0, R9, R0, R157 ;  /* 0x0000000009007223 */ /* 0x002fe2000001009d */
[-C--:B0-----:R-:W-:Y:S01]  /*1f640*/  FFMA.FTZ R8, R99, R14.reuse, -R105 ;  /* 0x0000000e63087223 */ /* 0x081fe20000010869 */
[----:B------:R-:W-:Y:S01]  /*1f650*/  FADD.FTZ R5, R152, R5 ;  /* 0x0000000598057221 */ /* 0x000fe20000010000 */
[----:B------:R-:W-:-:S03]  /*1f660*/  FFMA.FTZ R99, R103, R14, -R105 ;  /* 0x0000000e67637223 */ /* 0x000fc60000010869 */
[----:B------:R-:W-:Y:S01]  /*1f670*/  FADD.FTZ R5, R88, R5 ;  /* 0x0000000558057221 */ /* 0x000fe20000010000 */
[----:B------:R-:W0:Y:S01]  /*1f680*/  MUFU.EX2 R21, R21 ;  /* 0x0000001500157308 */ /* 0x000e220000000800 */
[----:B--2---:R-:W-:Y:S02]  /*1f690*/  FADD.FTZ R0, R108, R0 ;  /* 0x000000006c007221 */ /* 0x004fe40000010000 */
[----:B------:R-:W-:-:S04]  /*1f6a0*/  FADD.FTZ R5, R154, R5 ;  /* 0x000000059a057221 */ /* 0x000fc80000010000 */
[----:B------:R-:W-:Y:S01]  /*1f6b0*/  FADD.FTZ R5, R13, R5 ;  /* 0x000000050d057221 */ /* 0x000fe20000010000 */
[----:B------:R-:W1:Y:S01]  /*1f6c0*/  MUFU.EX2 R153, R153 ;  /* 0x0000009900997308 */ /* 0x000e620000000800 */
[----:B---3--:R-:W-:Y:S02]  /*1f6d0*/  FADD.FTZ R0, R159, R0 ;  /* 0x000000009f007221 */ /* 0x008fe40000010000 */
        /* <DEDUP_REMOVED lines=8> */
[----:B------:R-:W-:-:S04]  /*1f760*/  FADD.FTZ R5, R144, R5 ;  /* 0x0000000590057221 */ /* 0x000fc80000010000 */
        /* <DEDUP_REMOVED lines=54> */
.L_x_1823:
[----:B------:R-:W-:Y:S01]  /*1fad0*/  ISETP.GT.AND P1, PT, R7, R201, PT ;  /* 0x000000c90700720c */ /* 0x000fe20003f24270 */
[----:B------:R-:W-:Y:S01]  /*1fae0*/  VIADD R15, R15, 0x2a860 ;  /* 0x0002a8600f0f7836 */ /* 0x000fe20000000000 */
[----:B------:R-:W-:Y:S01]  /*1faf0*/  F2FP.F16.F32.PACK_AB R155, R12, R155 ;  /* 0x0000009b0c9b723e */ /* 0x000fe200000000ff */
[----:B------:R-:W-:Y:S01]  /*1fb00*/  IMAD.MOV.U32 R12, RZ, RZ, R23 ;  /* 0x000000ffff0c7224 */ /* 0x000fe200078e0017 */
        /* <DEDUP_REMOVED lines=28> */
[----:B------:R-:W-:Y:S01]  /*1fcd0*/  IADD3 R7, R7, -0x1, RZ ;  /* 0xffffffff07077810 */ /* 0x000fe20007ffe0ff */
[----:B0-----:R-:W-:Y:S06]  /*1fce0*/  @P1 BRA `(.L_x_1824) ;  /* 0xffffffc400a41947 */ /* 0x001fec000383ffff */
.L_x_1803:
[----:B------:R-:W-:Y:S05]  /*1fcf0*/  BSYNC B0 ;  /* 0x0000000000007941 */ /* 0x000fea0003800000 */
.L_x_1802:
        /* <DEDUP_REMOVED lines=67> */
.L_x_1825:
[----:B------:R-:W-:Y:S02]  /*20130*/  LEA R8, R23, R2, 0x3 ;  /* 0x0000000217087211 */ /* 0x000fe400078e18ff */
[----:B------:R-:W-:-:S04]  /*20140*/  SHF.L.U32 R7, R164, 0x1f, RZ ;  /* 0x0000001fa4077819 */ /* 0x000fc800000006ff */
[----:B------:R0:W1:Y:S01]  /*20150*/  SYNCS.PHASECHK.TRANS64.TRYWAIT P1, [R8+URZ+0x2a850], R7 ;  /* 0x02a85007080075a7 */ /* 0x000062000802017f */
[----:B------:R-:W-:Y:S05]  /*20160*/  @!P0 BRA `(.L_x_1826) ;  /* 0x0000000000048947 */ /* 0x000fea0003800000 */
[----:B------:R-:W-:Y:S01]  /*20170*/  BPT.TRAP 0x1 ;  /* 0x000000040000795c */ /* 0x000fe20000300000 */
.L_x_1826:
        /* <DEDUP_REMOVED lines=9> */
.L_x_1828:
[----:B------:R-:W-:Y:S05]  /*20210*/  BSYNC B0 ;  /* 0x0000000000007941 */ /* 0x000fea0003800000 */
.L_x_1827:
[----:B------:R-:W-:Y:S01]  /*20220*/  IMAD.MOV.U32 R6, RZ, RZ, R2 ;  /* 0x000000ffff067224 */ /* 0x000fe200078e0002 */
[----:B------:R-:W-:Y:S01]  /*20230*/  WARPGROUP.ARRIVE ;  /* 0x00000000000079c5 */ /* 0x000fe20000000000 */
[----:B01----:R-:W-:Y:S02]  /*20240*/  IMAD.MOV.U32 R7, RZ, RZ, 0x40000040 ;  /* 0x40000040ff077424 */ /* 0x003fe400078e00ff */
[----:B------:R-:W-:Y:S01]  /*20250*/  IMAD.MOV.U32 R20, RZ, RZ, -0x800000 ;  /* 0xff800000ff147424 */ /* 0x000fe200078e00ff */
[----:B------:R-:W-:Y:S01]  /*20260*/  R2UR UR6, R6 ;  /* 0x00000000060672ca */ /* 0x000fe200000e0000 */
[----:B------:R-:W-:Y:S01]  /*20270*/  VIADD R6, R2, 0x80 ;  /* 0x0000008002067836 */ /* 0x000fe20000000000 */
[----:B------:R-:W-:Y:S02]  /*20280*/  R2UR UR7, R7 ;  /* 0x00000000070772ca */ /* 0x000fe400000e0000 */
[----:B------:R-:W-:-:S11]  /*20290*/  MOV R7, 0x40000040 ;  /* 0x4000004000077802 */ /* 0x000fd60000000f00 */
        /* <DEDUP_REMOVED lines=26> */
[----:B------:R-:W0:Y:S01]  /*20440*/  SHFL.BFLY PT, R2, R5, 0x2, 0x1f ;  /* 0x0c401f0005027f89 */ /* 0x000e2200000e0000 */
[----:B------:R-:W-:Y:S02]  /*20450*/  WARPGROUP.DEPBAR.LE gsb0, 0x0 ;  /* 0x00008000000079c5 */ /* 0x000fe40000010000 */
[----:B------:R-:W-:-:S08]  /*20460*/  WARPGROUP.ARRIVE ;  /* 0x00000000000079c5 */ /* 0x000fd00000000000 */
[----:B------:R-:W-:Y:S01]  /*20470*/  HGMMA.64x128x16.F32 R24, R140, gdesc[UR4].tnspB, R24, gsb0 ;  /* 0x41e000048c187df0 */ /* 0x000fe20008000818 */
[----:B------:R-:W-:Y:S01]  /*20480*/  R2UR UR6, R6 ;  /* 0x00000000060672ca */ /* 0x000fe200000e0000 */
[----:B0-----:R-:W-:Y:S01]  /*20490*/  FADD.FTZ R6, R2, R5 ;  /* 0x0000000502067221 */ /* 0x001fe20000010000 */
[----:B------:R-:W-:Y:S01]  /*204a0*/  R2UR UR7, R7 ;  /* 0x00000000070772ca */ /* 0x000fe200000e0000 */
[----:B------:R-:W-:Y:S01]  /*204b0*/  IMAD.MOV.U32 R5, RZ, RZ, RZ ;  /* 0x000000ffff057224 */ /* 0x000fe200078e00ff */
[----:B------:R-:W0:Y:S02]  /*204c0*/  SHFL.BFLY PT, R7, R0, 0x2, 0x1f ;  /* 0x0c401f0000077f89 */ /* 0x000e2400000e0000 */
[----:B0-----:R-:W-:Y:S01]  /*204d0*/  FADD.FTZ R9, R7, R0 ;  /* 0x0000000007097221 */ /* 0x001fe20000010000 */
[----:B------:R-:W-:Y:S01]  /*204e0*/  IMAD.MOV.U32 R0, RZ, RZ, -0x800000 ;  /* 0xff800000ff007424 */ /* 0x000fe200078e00ff */
[----:B------:R-:W0:Y:S04]  /*204f0*/  SHFL.BFLY PT, R7, R6, 0x1, 0x1f ;  /* 0x0c201f0006077f89 */ /* 0x000e2800000e0000 */
[----:B------:R-:W1:Y:S01]  /*20500*/  SHFL.BFLY PT, R2, R9, 0x1, 0x1f ;  /* 0x0c201f0009027f89 */ /* 0x000e6200000e0000 */
[----:B0-----:R-:W-:Y:S01]  /*20510*/  FADD.FTZ R12, R6, R7 ;  /* 0x00000007060c7221 */ /* 0x001fe20000010000 */
[----:B-1----:R-:W-:-:S04]  /*20520*/  FADD.FTZ R13, R9, R2 ;  /* 0x00000002090d7221 */ /* 0x002fc80000010000 */
[----:B------:R-:W-:Y:S02]  /*20530*/  FSETP.NE.FTZ.AND P1, PT, R12, RZ, PT ;  /* 0x000000ff0c00720b */ /* 0x000fe40003f35000 */
[----:B------:R-:W-:Y:S02]  /*20540*/  MOV R2, RZ ;  /* 0x000000ff00027202 */ /* 0x000fe40000000f00 */
        /* <DEDUP_REMOVED lines=17> */
.L_x_1830:
[----:B------:R-:W-:Y:S02]  /*20660*/  VIADD R3, R8, 0x2a860 ;  /* 0x0002a86008037836 */ /* 0x000fe40000000000 */
[-C--:B------:R-:W-:Y:S01]  /*20670*/  FMUL.FTZ R88, R24, R5.reuse ;  /* 0x0000000518587220 */ /* 0x080fe20000410000 */
        /* <DEDUP_REMOVED lines=69> */
[----:B------:R-:W-:-:S02]  /*20ad0*/  LOP3.LUT R164, R164, R3, RZ, 0x3c, !PT ;  /* 0x00000003a4a47212 */ /* 0x000fc400078e3cff */
[----:B------:R-:W-:Y:S02]  /*20ae0*/  IADD3 R208, R208, 0x1, RZ ;  /* 0x00000001d0d07810 */ /* 0x000fe40007ffe0ff */
[----:B------:R-:W-:-:S07]  /*20af0*/  SEL R23, R23, RZ, P1 ;  /* 0x000000ff17177207 */ /* 0x000fce0000800000 */
.L_x_1683:
[----:B------:R-:W2:Y:S08]  /*20b00*/  S2UR UR4, SR_CgaCtaId ;  /* 0x00000000000479c3 */ /* 0x000eb00000008800 */
[----:B------:R-:W-:Y:S01]  /*20b10*/  BAR.SYNC.DEFER_BLOCKING 0x5, 0x180 ;  /* 0x0146000000007b1d */ /* 0x000fe20000010000 */
[----:B------:R-:W-:-:S05]  /*20b20*/  MOV R3, 0x400 ;  /* 0x0000040000037802 */ /* 0x000fca0000000f00 */
[----:B------:R-:W-:Y:S01]  /*20b30*/  BSSY B0, `(.L_x_1831) ;  /* 0x00002da000007945 */ /* 0x000fe20003800000 */
[----:B--2---:R-:W-:-:S05]  /*20b40*/  IMAD.U32 R172, RZ, RZ, UR4 ;  /* 0x00000004ffac7e24 */ /* 0x004fca000f8e00ff */
[----:B------:R-:W-:-:S05]  /*20b50*/  LEA R2, R172, R3, 0x18 ;  /* 0x00000003ac027211 */ /* 0x000fca00078ec0ff */
[----:B-1--4-:R1:W2:Y:S01]  /*20b60*/  LDS.128 R28, [R2+0x2a8d0] ;  /* 0x02a8d000021c7984 */ /* 0x0122a20000000c00 */
[----:B------:R-:W-:Y:S06]  /*20b70*/  BAR.ARV 0x4, 0x180 ;  /* 0x0106000000007b1d */ /* 0x000fec0000002000 */
[----:B------:R-:W-:Y:S05]  /*20b80*/  @P0 BRA `(.L_x_1832) ;  /* 0x0000002000680947 */ /* 0x000fea0003800000 */
[----:B------:R-:W3:Y:S01]  /*20b90*/  LDL R4, [R1+0x54] ;  /* 0x0000540001047983 */ /* 0x000ee20000100800 */
[----:B------:R-:W-:Y:S01]  /*20ba0*/  F2FP.F16.F32.PACK_AB R34, R69, R68 ;  /* 0x000000444522723e */ /* 0x000fe200000000ff */
[----:B------:R-:W-:Y:S01]  /*20bb0*/  ULDC.64 UR4, c[0x0][0xc00] ;  /* 0x0003000000047ab9 */ /* 0x000fe20000000a00 */
[----:B------:R-:W-:Y:S01]  /*20bc0*/  ULDC.64 UR6, c[0x0][0xc08] ;  /* 0x0003020000067ab9 */ /* 0x000fe20000000a00 */
[----:B------:R-:W4:Y:S01]  /*20bd0*/  S2R R3, SR_SWINHI ;  /* 0x0000000000037919 */ /* 0x000f220000002f00 */
[----:B------:R-:W-:Y:S02]  /*20be0*/  MOV R72, R2 ;  /* 0x0000000200487202 */ /* 0x000fe40000000f00 */
[----:B----4-:R-:W-:Y:S01]  /*20bf0*/  MOV R73, R3 ;  /* 0x0000000300497202 */ /* 0x010fe20000000f00 */
[----:B------:R-:W-:Y:S02]  /*20c00*/  BAR.SYNC.DEFER_BLOCKING 0x1, 0x100 ;  /* 0x0044000000007b1d */ /* 0x000fe40000010000 */
[----:B---3--:R-:W-:-:S03]  /*20c10*/  IMAD.WIDE R4, R4, 0x2, R72 ;  /* 0x0000000204047825 */ /* 0x008fc600078e0248 */
        /* <DEDUP_REMOVED lines=9> */
[----:B------:R-:W-:Y:S01]  /*20cb0*/  IMAD.X R13, RZ, RZ, R5, P4 ;  /* 0x000000ffff0d7224 */ /* 0x000fe200020e0605 */
[----:B------:R-:W-:-:S02]  /*20cc0*/  IADD3 R103, P1, R4, 0x4040, RZ ;  /* 0x0000404004677810 */ /* 0x000fc40007f3e0ff */
[----:B------:R-:W-:Y:S01]  /*20cd0*/  IADD3 R105, P0, R4, 0x4060, RZ ;  /* 0x0000406004697810 */ /* 0x000fe20007f1e0ff */
[--C-:B------:R-:W-:Y:S01]  /*20ce0*/  IMAD.X R25, RZ, RZ, R5.reuse, P2 ;  /* 0x000000ffff197224 */ /* 0x100fe200010e0605 */
[----:B------:R-:W-:Y:S01]  /*20cf0*/  LOP3.LUT R4, R3, R4, RZ, 0x3c, !PT ;  /* 0x0000000403047212 */ /* 0x000fe200078e3cff */
[--C-:B------:R-:W-:Y:S01]  /*20d00*/  IMAD.X R27, RZ, RZ, R5.reuse, P1 ;  /* 0x000000ffff1b7224 */ /* 0x100fe200008e0605 */
[----:B------:R-:W-:Y:S01]  /*20d10*/  LOP3.LUT R3, R6, 0x380, RZ, 0xc0, !PT ;  /* 0x0000038006037812 */ /* 0x000fe200078ec0ff */
[----:B0-----:R-:W-:Y:S01]  /*20d20*/  IMAD.X R33, RZ, RZ, R5, P0 ;  /* 0x000000ffff217224 */ /* 0x001fe200000e0605 */
[----:B------:R-:W-:Y:S02]  /*20d30*/  LOP3.LUT R12, R21, 0x380, RZ, 0xc0, !PT ;  /* 0x00000380150c7812 */ /* 0x000fe400078ec0ff */
[----:B------:R-:W-:Y:S02]  /*20d40*/  LOP3.LUT R7, R10, 0x380, RZ, 0xc0, !PT ;  /* 0x000003800a077812 */ /* 0x000fe400078ec0ff */
[----:B------:R-:W-:-:S02]  /*20d50*/  SHF.R.U64 R3, R3, 0x3, RZ ;  /* 0x0000000303037819 */ /* 0x000fc400000012ff */
[----:B------:R-:W-:Y:S02]  /*20d60*/  SHF.R.U64 R12, R12, 0x3, RZ ;  /* 0x000000030c0c7819 */ /* 0x000fe400000012ff */
[----:B------:R-:W-:Y:S02]  /*20d70*/  SHF.R.U64 R7, R7, 0x3, RZ ;  /* 0x0000000307077819 */ /* 0x000fe400000012ff */
[----:B------:R-:W-:Y:S02]  /*20d80*/  LOP3.LUT R14, R35, 0x380, RZ, 0xc0, !PT ;  /* 0x00000380230e7812 */ /* 0x000fe400078ec0ff */
[----:B------:R-:W-:Y:S02]  /*20d90*/  LOP3.LUT R8, R3, R6, RZ, 0x3c, !PT ;  /* 0x0000000603087212 */ /* 0x000fe400078e3cff */
[----:B------:R-:W-:Y:S02]  /*20da0*/  LOP3.LUT R3, R24, 0x380, RZ, 0xc0, !PT ;  /* 0x0000038018037812 */ /* 0x000fe400078ec0ff */
[----:B------:R-:W-:-:S02]  /*20db0*/  LOP3.LUT R26, R103, 0x380, RZ, 0xc0, !PT ;  /* 0x00000380671a7812 */ /* 0x000fc400078ec0ff */
[----:B------:R-:W-:Y:S02]  /*20dc0*/  LOP3.LUT R12, R12, R21, RZ, 0x3c, !PT ;  /* 0x000000150c0c7212 */ /* 0x000fe400078e3cff */
[----:B--2---:R-:W-:Y:S02]  /*20dd0*/  LOP3.LUT R28, R105, 0x380, RZ, 0xc0, !PT ;  /* 0x00000380691c7812 */ /* 0x004fe400078ec0ff */
[-C--:B------:R-:W-:Y:S02]  /*20de0*/  IADD3.X R15, RZ, R5.reuse, RZ, P3, !PT ;  /* 0x00000005ff0f7210 */ /* 0x080fe40001ffe4ff */
[----:B------:R-:W-:Y:S02]  /*20df0*/  LOP3.LUT R10, R7, R10, RZ, 0x3c, !PT ;  /* 0x0000000a070a7212 */ /* 0x000fe400078e3cff */
[----:B------:R-:W-:Y:S02]  /*20e00*/  MOV R21, R4 ;  /* 0x0000000400157202 */ /* 0x000fe40000000f00 */
[----:B------:R-:W-:-:S02]  /*20e10*/  SHF.R.U64 R14, R14, 0x3, RZ ;  /* 0x000000030e0e7819 */ /* 0x000fc400000012ff */
[----:B------:R-:W-:Y:S02]  /*20e20*/  F2FP.F16.F32.PACK_AB R4, R89, R88 ;  /* 0x000000585904723e */ /* 0x000fe400000000ff */
[----:B------:R-:W-:Y:S02]  /*20e30*/  F2FP.F16.F32.PACK_AB R5, R97, R96 ;  /* 0x000000606105723e */ /* 0x000fe400000000ff */
[----:B------:R-:W-:Y:S02]  /*20e40*/  F2FP.F16.F32.PACK_AB R6, R91, R90 ;  /* 0x0000005a5b06723e */ /* 0x000fe400000000ff */
[----:B------:R-:W-:Y:S02]  /*20e50*/  F2FP.F16.F32.PACK_AB R7, R99, R98 ;  /* 0x000000626307723e */ /* 0x000fe400000000ff */
[----:B------:R-:W-:Y:S02]  /*20e60*/  SHF.R.U64 R3, R3, 0x3, RZ ;  /* 0x0000000303037819 */ /* 0x000fe400000012ff */
[----:B------:R-:W-:Y:S01]  /*20e70*/  SHF.R.U64 R26, R26, 0x3, RZ ;  /* 0x000000031a1a7819 */ /* 0x000fe200000012ff */
[----:B------:R0:W-:Y:S01]  /*20e80*/  STSM.16.M88.4 [R21], R4 ;  /* 0x0000000415007844 */ /* 0x0001e20000000200 */
[----:B------:R-:W-:-:S02]  /*20e90*/  SHF.R.U64 R28, R28, 0x3, RZ ;  /* 0x000000031c1c7819 */ /* 0x000fc400000012ff */
[----:B------:R-:W-:Y:S02]  /*20ea0*/  LOP3.LUT R14, R14, R35, RZ, 0x3c, !PT ;  /* 0x000000230e0e7212 */ /* 0x000fe400078e3cff */
[----:B------:R-:W-:Y:S02]  /*20eb0*/  LOP3.LUT R24, R3, R24, RZ, 0x3c, !PT ;  /* 0x0000001803187212 */ /* 0x000fe400078e3cff */
[----:B------:R-:W-:Y:S02]  /*20ec0*/  LOP3.LUT R26, R26, R103, RZ, 0x3c, !PT ;  /* 0x000000671a1a7212 */ /* 0x000fe400078e3cff */
[----:B------:R-:W-:Y:S01]  /*20ed0*/  LOP3.LUT R32, R28, R105, RZ, 0x3c, !PT ;  /* 0x000000691c207212 */ /* 0x000fe200078e3cff */
[----:B------:R-:W2:Y:S01]  /*20ee0*/  LDC.64 R102, c[0x0][0xc00] ;  /* 0x00030000ff667b82 */ /* 0x000ea20000000a00 */
[----:B------:R-:W-:Y:S02]  /*20ef0*/  MOV R107, R8 ;  /* 0x00000008006b7202 */ /* 0x000fe40000000f00 */
[----:B------:R-:W-:-:S02]  /*20f00*/  MOV R106, R10 ;  /* 0x0000000a006a7202 */ /* 0x000fc40000000f00 */
[----:B------:R-:W-:Y:S02]  /*20f10*/  F2FP.F16.F32.PACK_AB R8, R41, R40 ;  /* 0x000000282908723e */ /* 0x000fe400000000ff */
[----:B0-----:R-:W-:Y:S02]  /*20f20*/  F2FP.F16.F32.PACK_AB R4, R93, R92 ;  /* 0x0000005c5d04723e */ /* 0x001fe400000000ff */
[----:B------:R-:W-:Y:S02]  /*20f30*/  F2FP.F16.F32.PACK_AB R5, R101, R100 ;  /* 0x000000646505723e */ /* 0x000fe400000000ff */
[----:B------:R-:W-:Y:S02]  /*20f40*/  F2FP.F16.F32.PACK_AB R6, R37, R36 ;  /* 0x000000242506723e */ /* 0x000fe400000000ff */
[----:B------:R-:W-:Y:S02]  /*20f50*/  F2FP.F16.F32.PACK_AB R7, R39, R38 ;  /* 0x000000262707723e */ /* 0x000fe400000000ff */
[----:B------:R-:W-:-:S02]  /*20f60*/  F2FP.F16.F32.PACK_AB R9, R43, R42 ;  /* 0x0000002a2b09723e */ /* 0x000fc400000000ff */
[----:B------:R-:W-:Y:S01]  /*20f70*/  F2FP.F16.F32.PACK_AB R10, R45, R44 ;  /* 0x0000002c2d0a723e */ /* 0x000fe200000000ff */
[----:B------:R0:W-:Y:S01]  /*20f80*/  STSM.16.M88.4 [R107], R4 ;  /* 0x000000046b007844 */ /* 0x0001e20000000200 */
[----:B------:R-:W-:Y:S02]  /*20f90*/  F2FP.F16.F32.PACK_AB R11, R47, R46 ;  /* 0x0000002e2f0b723e */ /* 0x000fe400000000ff */
[----:B------:R-:W-:Y:S02]  /*20fa0*/  MOV R105, R12 ;  /* 0x0000000c00697202 */ /* 0x000fe40000000f00 */
[----:B------:R-:W-:Y:S01]  /*20fb0*/  MOV R3, R14 ;  /* 0x0000000e00037202 */ /* 0x000fe20000000f00 */
[----:B------:R-:W-:Y:S01]  /*20fc0*/  STSM.16.M88.4 [R106], R8 ;  /* 0x000000086a007844 */ /* 0x000fe20000000200 */
        /* <DEDUP_REMOVED lines=8> */
[----:B------:R2:W-:Y:S01]  /*21050*/  STSM.16.M88.4 [R105], R12 ;  /* 0x0000000c69007844 */ /* 0x0005e20000000200 */
[----:B------:R-:W-:-:S02]  /*21060*/  F2FP.F16.F32.PACK_AB R26, R61, R60 ;  /* 0x0000003c3d1a723e */ /* 0x000fc400000000ff */
[----:B------:R-:W-:Y:S02]  /*21070*/  F2FP.F16.F32.PACK_AB R27, R63, R62 ;  /* 0x0000003e3f1b723e */ /* 0x000fe400000000ff */
[----:B------:R-:W-:Y:S02]  /*21080*/  MOV R21, R32 ;  /* 0x0000002000157202 */ /* 0x000fe40000000f00 */
[----:B------:R-:W-:Y:S01]  /*21090*/  F2FP.F16.F32.PACK_AB R32, R65, R64 ;  /* 0x000000404120723e */ /* 0x000fe200000000ff */
[----:B------:R3:W-:Y:S01]  /*210a0*/  STSM.16.M88.4 [R3], R24 ;  /* 0x0000001803007844 */ /* 0x0007e20000000200 */
[----:B------:R-:W-:Y:S02]  /*210b0*/  F2FP.F16.F32.PACK_AB R33, R67, R66 ;  /* 0x000000424321723e */ /* 0x000fe400000000ff */
[----:B------:R-:W-:Y:S02]  /*210c0*/  F2FP.F16.F32.PACK_AB R35, R71, R70 ;  /* 0x000000464723723e */ /* 0x000fe400000000ff */
[----:B0-----:R-:W-:-:S02]  /*210d0*/  F2FP.F16.F32.PACK_AB R4, R95, R94 ;  /* 0x0000005e5f04723e */ /* 0x001fc400000000ff */
[----:B------:R-:W-:Y:S01]  /*210e0*/  F2FP.F16.F32.PACK_AB R5, R75, R74 ;  /* 0x0000004a4b05723e */ /* 0x000fe200000000ff */
[----:B------:R-:W-:Y:S01]  /*210f0*/  STSM.16.M88.4 [R104], R32 ;  /* 0x0000002068007844 */ /* 0x000fe20000000200 */
[----:B------:R-:W-:Y:S01]  /*21100*/  F2FP.F16.F32.PACK_AB R6, R77, R76 ;  /* 0x0000004c4d06723e */ /* 0x000fe200000000ff */
[----:B--2---:R-:W-:Y:S01]  /*21110*/  IMAD.WIDE R12, R207, 0x4, R102 ;  /* 0x00000004cf0c7825 */ /* 0x004fe200078e0266 */
[----:B------:R-:W-:Y:S01]  /*21120*/  F2FP.F16.F32.PACK_AB R7, R79, R78 ;  /* 0x0000004e4f07723e */ /* 0x000fe200000000ff */
[----:B------:R-:W0:Y:S01]  /*21130*/  LDC.64 R14, c[0x0][0xba8] ;  /* 0x0002ea00ff0e7b82 */ /* 0x000e220000000a00 */
[----:B------:R-:W-:Y:S02]  /*21140*/  F2FP.F16.F32.PACK_AB R8, R81, R80 ;  /* 0x000000505108723e */ /* 0x000fe400000000ff */
[----:B------:R-:W-:Y:S01]  /*21150*/  F2FP.F16.F32.PACK_AB R9, R83, R82 ;  /* 0x000000525309723e */ /* 0x000fe200000000ff */
[----:B------:R-:W-:Y:S01]  /*21160*/  STSM.16.M88.4 [R28], R4 ;  /* 0x000000041c007844 */ /* 0x000fe20000000200 */
[----:B------:R-:W-:Y:S01]  /*21170*/  F2FP.F16.F32.PACK_AB R10, R85, R84 ;  /* 0x00000054550a723e */ /* 0x000fe200000000ff */
[----:B---3--:R-:W-:Y:S01]  /*21180*/  IMAD.MOV.U32 R3, RZ, RZ, RZ ;  /* 0x000000ffff037224 */ /* 0x008fe200078e00ff */
[----:B------:R-:W-:-:S02]  /*21190*/  F2FP.F16.F32.PACK_AB R11, R87, R86 ;  /* 0x00000056570b723e */ /* 0x000fc400000000ff */
[----:B------:R-:W-:-:S03]  /*211a0*/  ISETP.NE.U32.AND P0, PT, RZ, UR4, PT ;  /* 0x00000004ff007c0c */ /* 0x000fc6000bf05070 */
[----:B------:R2:W-:Y:S01]  /*211b0*/  STSM.16.M88.4 [R21], R8 ;  /* 0x0000000815007844 */ /* 0x0005e20000000200 */
[----:B------:R-:W-:Y:S01]  /*211c0*/  BAR.SYNC.DEFER_BLOCKING 0x1, 0x100 ;  /* 0x0044000000007b1d */ /* 0x000fe20000010000 */
[----:B------:R-:W-:Y:S02]  /*211d0*/  ISETP.NE.AND.EX P0, PT, RZ, UR5, PT, P0 ;  /* 0x00000005ff007c0c */ /* 0x000fe4000bf05300 */
[----:B------:R-:W-:Y:S02]  /*211e0*/  ISETP.NE.U32.AND P1, PT, RZ, UR6, PT ;  /* 0x00000006ff007c0c */ /* 0x000fe4000bf25070 */
[----:B------:R-:W-:Y:S01]  /*211f0*/  ISETP.NE.AND P2, PT, R206, RZ, PT ;  /* 0x000000ffce00720c */ /* 0x000fe20003f45270 */
[----:B------:R-:W-:Y:S02]  /*21200*/  IMAD.MOV.U32 R26, RZ, RZ, 0x9b8 ;  /* 0x000009b8ff1a7424 */ /* 0x000fe400078e00ff */
[----:B--2---:R-:W2:Y:S06]  /*21210*/  LDC R21, c[0x0][0xbe8] ;  /* 0x0002fa00ff157b82 */ /* 0x004eac0000000800 */
[----:B------:R-:W3:Y:S01]  /*21220*/  @P0 LDG.E R3, desc[UR60][R12.64] ;  /* 0x0000003c0c030981 */ /* 0x000ee2000c1e1900 */
[----:B------:R-:W-:Y:S01]  /*21230*/  ULDC UR6, c[0x0][0xa88] ;  /* 0x0002a20000067ab9 */ /* 0x000fe20000000800 */
[----:B------:R-:W-:-:S02]  /*21240*/  ISETP.NE.AND.EX P1, PT, RZ, UR7, PT, P1 ;  /* 0x00000007ff007c0c */ /* 0x000fc4000bf25310 */
[----:B------:R-:W-:Y:S01]  /*21250*/  MOV R102, UR6 ;  /* 0x0000000600667c02 */ /* 0x000fe20008000f00 */
[----:B------:R-:W-:Y:S02]  /*21260*/  ULDC UR6, c[0x0][0xad4] ;  /* 0x0002b50000067ab9 */ /* 0x000fe40000000800 */
[----:B------:R-:W-:-:S04]  /*21270*/  SEL R206, R206, UR6, P2 ;  /* 0x00000006cece7c07 */ /* 0x000fc80009000000 */
[----:B------:R-:W-:-:S04]  /*21280*/  ISETP.GT.AND P3, PT, R206, 0x1, PT ;  /* 0x00000001ce00780c */ /* 0x000fc80003f64270 */
[----:B------:R-:W-:Y:S01]  /*21290*/  SEL R26, R26, 0x978, P3 ;  /* 0x000009781a1a7807 */ /* 0x000fe20001800000 */
[----:B------:R-:W4:Y:S08]  /*212a0*/  @P1 LDC.64 R4, c[0x0][0xc08] ;  /* 0x00030200ff041b82 */ /* 0x000f300000000a00 */
[----:B------:R-:W1:Y:S08]  /*212b0*/  LDC.64 R6, c[0x0][R26+0x220] ;  /* 0x000088001a067b82 */ /* 0x000e700000000a00 */
[----:B------:R-:W0:Y:S01]  /*212c0*/  LDC.64 R8, c[0x0][R26+0x218] ;  /* 0x000086001a087b82 */ /* 0x000e220000000a00 */
[----:B--2---:R-:W-:-:S07]  /*212d0*/  ISETP.NE.AND P4, PT, R21, 0x1, PT ;  /* 0x000000011500780c */ /* 0x004fce0003f85270 */
[----:B------:R-:W2:Y:S01]  /*212e0*/  LDC.64 R10, c[0x0][R26+0x228] ;  /* 0x00008a001a0a7b82 */ /* 0x000ea20000000a00 */
[----:B----4-:R-:W-:-:S05]  /*212f0*/  @P1 IMAD.WIDE R4, R207, 0x4, R4 ;  /* 0x00000004cf041825 */ /* 0x010fca00078e0204 */
[----:B------:R4:W5:Y:S01]  /*21300*/  @P1 LDG.E R102, desc[UR60][R4.64] ;  /* 0x0000003c04661981 */ /* 0x000962000c1e1900 */
[----:B------:R-:W-:Y:S01]  /*21310*/  ISETP.NE.U32.AND P2, PT, RZ, UR4, PT ;  /* 0x00000004ff007c0c */ /* 0x000fe2000bf45070 */
[----:B------:R-:W3:Y:S01]  /*21320*/  @P4 LDC R35, c[0x0][0xbec] ;  /* 0x0002fb00ff234b82 */ /* 0x000ee20000000800 */
[----:B------:R-:W-:Y:S02]  /*21330*/  SHF.R.S32.HI R24, RZ, 0x1f, R207 ;  /* 0x0000001fff187819 */ /* 0x000fe400000114cf */
[----:B------:R-:W-:-:S04]  /*21340*/  ISETP.NE.AND.EX P2, PT, RZ, UR5, PT, P2 ;  /* 0x00000005ff007c0c */ /* 0x000fc8000bf45320 */
[----:B------:R-:W-:Y:S01]  /*21350*/  SEL R28, R207, RZ, !P2 ;  /* 0x000000ffcf1c7207 */ /* 0x000fe20005000000 */
[----:B----4-:R-:W4:Y:S01]  /*21360*/  LDC.64 R4, c[0x0][R26+0x210] ;  /* 0x000084001a047b82 */ /* 0x010f220000000a00 */
[----:B------:R-:W-:Y:S01]  /*21370*/  SEL R25, R24, RZ, !P2 ;  /* 0x000000ff18197207 */ /* 0x000fe20005000000 */
[----:B------:R-:W-:-:S06]  /*21380*/  IMAD.IADD R24, R202, 0x1, R188 ;  /* 0x00000001ca187824 */ /* 0x000fcc00078e02bc */
[----:B------:R-:W4:Y:S01]  /*21390*/  @P4 LDC R105, c[0x0][0xbf0] ;  /* 0x0002fc00ff694b82 */ /* 0x000f220000000800 */
[----:B-1----:R-:W-:-:S07]  /*213a0*/  IMAD R7, R7, R28, RZ ;  /* 0x0000001c07077224 */ /* 0x002fce00078e02ff */
[----:B0-----:R-:W0:Y:S01]  /*213b0*/  @!P3 LDC R14, c[0x0][0xb50] ;  /* 0x0002d400ff0ebb82 */ /* 0x001e220000000800 */
[----:B------:R-:W-:Y:S01]  /*213c0*/  IMAD R33, R6, R25, R7 ;  /* 0x0000001906217224 */ /* 0x000fe200078e0207 */
[----:B------:R-:W-:Y:S01]  /*213d0*/  SEL R25, R210, RZ, P3 ;  /* 0x000000ffd2197207 */ /* 0x000fe20001800000 */
[----:B------:R-:W-:-:S05]  /*213e0*/  IMAD.WIDE.U32 R6, R6, R28, RZ ;  /* 0x0000001c06067225 */ /* 0x000fca00078e00ff */
[----:B------:R-:W1:Y:S01]  /*213f0*/  @!P3 LDC R15, c[0x0][0xb54] ;  /* 0x0002d500ff0fbb82 */ /* 0x000e620000000800 */
[-C--:B------:R-:W-:Y:S02]  /*21400*/  IMAD R27, R9, R169.reuse, RZ ;  /* 0x000000a9091b7224 */ /* 0x080fe400078e02ff */
[----:B------:R-:W-:-:S04]  /*21410*/  IMAD.WIDE.U32 R8, R8, R169, RZ ;  /* 0x000000a908087225 */ /* 0x000fc800078e00ff */
[----:B------:R-:W-:Y:S02]  /*21420*/  IMAD.IADD R32, R9, 0x1, R27 ;  /* 0x0000000109207824 */ /* 0x000fe400078e021b */
[----:B------:R-:W-:Y:S01]  /*21430*/  IMAD.IADD R9, R7, 0x1, R33 ;  /* 0x0000000107097824 */ /* 0x000fe200078e0221 */
[----:B------:R-:W-:Y:S01]  /*21440*/  MOV R7, R24 ;  /* 0x0000001800077202 */ /* 0x000fe20000000f00 */
[-C--:B--2---:R-:W-:Y:S02]  /*21450*/  IMAD R27, R11, R25.reuse, RZ ;  /* 0x000000190b1b7224 */ /* 0x084fe400078e02ff */
[----:B------:R-:W-:-:S04]  /*21460*/  IMAD.WIDE.U32 R10, R10, R25, RZ ;  /* 0x000000190a0a7225 */ /* 0x000fc800078e00ff */
[----:B------:R-:W-:Y:S01]  /*21470*/  IMAD.IADD R27, R11, 0x1, R27 ;  /* 0x000000010b1b7824 */ /* 0x000fe200078e021b */
[--C-:B---3--:R-:W-:Y:S01]  /*21480*/  IADD3 R8, P2, P5, R6, R8, R3.reuse ;  /* 0x0000000806087210 */ /* 0x108fe20007d5e003 */
[----:B------:R-:W-:Y:S01]  /*21490*/  @P4 IMAD.HI.U32 R6, R24, R35, RZ ;  /* 0x0000002318064227 */ /* 0x000fe200078e00ff */
[----:B------:R-:W-:-:S04]  /*214a0*/  SHF.R.S32.HI R103, RZ, 0x1f, R3 ;  /* 0x0000001fff677819 */ /* 0x000fc80000011403 */
[----:B----4-:R-:W-:Y:S02]  /*214b0*/  @P4 SHF.R.U32.HI R7, RZ, R105, R6 ;  /* 0x00000069ff074219 */ /* 0x010fe40000011606 */
[----:B------:R-:W-:Y:S02]  /*214c0*/  IADD3.X R9, R9, R32, R103, P2, P5 ;  /* 0x0000002009097210 */ /* 0x000fe400017ea467 */
[----:B------:R-:W-:Y:S01]  /*214d0*/  IADD3 R10, P2, P5, R7, R8, R10 ;  /* 0x00000008070a7210 */ /* 0x000fe20007d5e00a */
[--C-:B------:R-:W-:Y:S01]  /*214e0*/  IMAD.MOV R25, RZ, RZ, -R7.reuse ;  /* 0x000000ffff197224 */ /* 0x100fe200078e0a07 */
[----:B------:R-:W-:-:S03]  /*214f0*/  SHF.R.S32.HI R6, RZ, 0x1f, R7 ;  /* 0x0000001fff067819 */ /* 0x000fc60000011407 */
[----:B------:R-:W-:Y:S01]  /*21500*/  IMAD R7, R21, R25, R24 ;  /* 0x0000001915077224 */ /* 0x000fe200078e0218 */
[----:B------:R-:W-:-:S03]  /*21510*/  IADD3.X R11, R6, R9, R27, P2, P5 ;  /* 0x00000009060b7210 */ /* 0x000fc600017ea41b */
        /* <DEDUP_REMOVED lines=11> */
[----:B--2---:R-:W-:-:S07]  /*215d0*/  IMAD.IADD R102, R102, 0x1, -R5 ;  /* 0x0000000166667824 */ /* 0x004fce00078e0a05 */
.L_x_1833:
[----:B------:R-:W2:Y:S01]  /*215e0*/  LDL R8, [R1+0x50] ;  /* 0x0000500001087983 */ /* 0x000ea20000100800 */
[----:B-----5:R-:W-:Y:S01]  /*215f0*/  IMAD R102, R102, R21, RZ ;  /* 0x0000001566667224 */ /* 0x020fe200078e02ff */
[----:B------:R-:W-:Y:S02]  /*21600*/  LOP3.LUT P0, RZ, R228, 0x3, RZ, 0xc0, !PT ;  /* 0x00000003e4ff7812 */ /* 0x000fe4000780c0ff */
[----:B------:R-:W-:Y:S04]  /*21610*/  SHFL.IDX PT, R4, R14, RZ, 0x1c1f ;  /* 0x001c1fff0e047589 */ /* 0x000fe800000e0000 */
[----:B------:R-:W0:Y:S04]  /*21620*/  SHFL.IDX PT, R5, R15, RZ, 0x1c1f ;  /* 0x001c1fff0f057589 */ /* 0x000e2800000e0000 */
[----:B------:R-:W-:Y:S04]  /*21630*/  SHFL.IDX PT, R6, R14, 0x1, 0x1c1f ;  /* 0x003c1f000e067f89 */ /* 0x000fe800000e0000 */
[----:B------:R-:W1:Y:S01]  /*21640*/  SHFL.IDX PT, R7, R15, 0x1, 0x1c1f ;  /* 0x003c1f000f077f89 */ /* 0x000e6200000e0000 */
[----:B--2---:R-:W-:-:S04]  /*21650*/  IADD3 R9, R8, R188, RZ ;  /* 0x000000bc08097210 */ /* 0x004fc80007ffe0ff */
[C---:B------:R-:W-:Y:S01]  /*21660*/  ISETP.GE.OR P1, PT, R9.reuse, R102, P0 ;  /* 0x000000660900720c */ /* 0x040fe20000726670 */
[----:B------:R-:W-:-:S05]  /*21670*/  VIADD R12, R9, 0x8 ;  /* 0x00000008090c7836 */ /* 0x000fca0000000000 */
[----:B------:R-:W-:-:S07]  /*21680*/  ISETP.GE.OR P0, PT, R12, R102, P0 ;  /* 0x000000660c00720c */ /* 0x000fce0000706670 */
[----:B0-----:R0:W-:Y:S06]  /*21690*/  @!P1 ST.E desc[UR60][R4.64], R0 ;  /* 0x0000000004009985 */ /* 0x0011ec000c10193c */
[----:B-1----:R0:W-:Y:S01]  /*216a0*/  @!P0 ST.E desc[UR60][R6.64], R20 ;  /* 0x0000001406008985 */ /* 0x0021e2000c10193c */
[----:B------:R-:W-:Y:S05]  /*216b0*/  @P3 BRA `(.L_x_1834) ;  /* 0x0000000800843947 */ /* 0x000fea0003800000 */
[----:B0-----:R-:W-:Y:S01]  /*216c0*/  IMAD R5, R225, 0x40, R203 ;  /* 0x00000040e1057824 */ /* 0x001fe200078e02cb */
[----:B------:R-:W0:Y:S01]  /*216d0*/  @P4 LDC R53, c[0x0][0xbec] ;  /* 0x0002fb00ff354b82 */ /* 0x000e220000000800 */
[----:B------:R-:W-:Y:S02]  /*216e0*/  ULDC.64 UR4, c[0x0][0xaa0] ;  /* 0x0002a80000047ab9 */ /* 0x000fe40000000a00 */
[----:B------:R-:W-:-:S03]  /*216f0*/  IMAD.WIDE R72, R5, 0x2, R72 ;  /* 0x0000000205487825 */ /* 0x000fc600078e0248 */
[C---:B------:R-:W-:Y:S02]  /*21700*/  IADD3 R9, P6, R72.reuse, 0x1000, RZ ;  /* 0x0000100048097810 */ /* 0x040fe40007fde0ff */
[----:B------:R-:W1:Y:S01]  /*21710*/  @P4 LDC R55, c[0x0][0xbf0] ;  /* 0x0002fc00ff374b82 */ /* 0x000e620000000800 */
[----:B------:R-:W-:Y:S01]  /*21720*/  IMAD.WIDE.U32 R48, R3, UR4, RZ ;  /* 0x0000000403307c25 */ /* 0x000fe2000f8e00ff */
[C---:B------:R-:W-:Y:S02]  /*21730*/  IADD3 R13, P5, R72.reuse, 0x2000, RZ ;  /* 0x00002000480d7810 */ /* 0x040fe40007fbe0ff */
[----:B------:R-:W-:Y:S02]  /*21740*/  LOP3.LUT R8, R9, 0x380, RZ, 0xc0, !PT ;  /* 0x0000038009087812 */ /* 0x000fe400078ec0ff */
[----:B------:R-:W-:Y:S02]  /*21750*/  IADD3 R25, P3, R72, 0x3000, RZ ;  /* 0x0000300048197810 */ /* 0x000fe40007f7e0ff */
[----:B------:R-:W-:-:S02]  /*21760*/  SHF.R.U64 R8, R8, 0x3, RZ ;  /* 0x0000000308087819 */ /* 0x000fc400000012ff */
[----:B------:R-:W-:Y:S02]  /*21770*/  IADD3 R33, P2, R72, 0x4000, RZ ;  /* 0x0000400048217810 */ /* 0x000fe40007f5e0ff */
[----:B------:R-:W-:Y:S01]  /*21780*/  LOP3.LUT R8, R8, R9, RZ, 0x3c, !PT ;  /* 0x0000000908087212 */ /* 0x000fe200078e3cff */
[--C-:B------:R-:W-:Y:S01]  /*21790*/  IMAD.X R9, RZ, RZ, R73.reuse, P6 ;  /* 0x000000ffff097224 */ /* 0x100fe200030e0649 */
[C---:B------:R-:W-:Y:S02]  /*217a0*/  IADD3 R5, P6, R72.reuse, 0x7000, RZ ;  /* 0x0000700048057810 */ /* 0x040fe40007fde0ff */
[C---:B------:R-:W-:Y:S02]  /*217b0*/  IADD3 R37, P1, R72.reuse, 0x5000, RZ ;  /* 0x0000500048257810 */ /* 0x040fe40007f3e0ff */
[----:B------:R-:W-:Y:S01]  /*217c0*/  LOP3.LUT R0, R5, 0x380, RZ, 0xc0, !PT ;  /* 0x0000038005007812 */ /* 0x000fe200078ec0ff */
[----:B------:R-:W-:Y:S01]  /*217d0*/  IMAD.X R45, RZ, RZ, R73, P6 ;  /* 0x000000ffff2d7224 */ /* 0x000fe200030e0649 */
[----:B------:R-:W-:Y:S01]  /*217e0*/  IADD3 R41, P0, R72, 0x6000, RZ ;  /* 0x0000600048297810 */ /* 0x000fe20007f1e0ff */
[----:B------:R-:W5:Y:S01]  /*217f0*/  LD.E.128 R8, desc[UR60][R8.64] ;  /* 0x0000003c08087980 */ /* 0x000f62000c101d00 */
[----:B------:R-:W-:-:S02]  /*21800*/  SHF.R.U64 R0, R0, 0x3, RZ ;  /* 0x0000000300007819 */ /* 0x000fc400000012ff */
[----:B------:R-:W-:Y:S02]  /*21810*/  LOP3.LUT R12, R13, 0x380, RZ, 0xc0, !PT ;  /* 0x000003800d0c7812 */ /* 0x000fe400078ec0ff */
[----:B------:R-:W-:Y:S01]  /*21820*/  LOP3.LUT R44, R0, R5, RZ, 0x3c, !PT ;  /* 0x00000005002c7212 */ /* 0x000fe200078e3cff */
[----:B------:R-:W-:Y:S01]  /*21830*/  IMAD R0, R103, UR4, RZ ;  /* 0x0000000467007c24 */ /* 0x000fe2000f8e02ff */
[----:B------:R-:W-:Y:S02]  /*21840*/  LOP3.LUT R24, R25, 0x380, RZ, 0xc0, !PT ;  /* 0x0000038019187812 */ /* 0x000fe400078ec0ff */
[----:B------:R-:W-:Y:S01]  /*21850*/  LOP3.LUT R32, R33, 0x380, RZ, 0xc0, !PT ;  /* 0x0000038021207812 */ /* 0x000fe200078ec0ff */
[----:B------:R-:W-:Y:S01]  /*21860*/  IMAD R51, R3, UR5, R0 ;  /* 0x0000000503337c24 */ /* 0x000fe2000f8e0200 */
[----:B------:R-:W-:Y:S01]  /*21870*/  ULDC.64 UR4, c[0x0][0xae8] ;  /* 0x0002ba0000047ab9 */ /* 0x000fe20000000a00 */
[----:B------:R-:W-:Y:S01]  /*21880*/  IMAD R3, R205, 0x20, R225 ;  /* 0x00000020cd037824 */ /* 0x000fe200078e02e1 */
[----:B------:R-:W-:Y:S01]  /*21890*/  LOP3.LUT R36, R37, 0x380, RZ, 0xc0, !PT ;  /* 0x0000038025247812 */ /* 0x000fe200078ec0ff */
[----:B------:R-:W5:Y:S01]  /*218a0*/  LD.E.128 R44, desc[UR60][R44.64] ;  /* 0x0000003c2c2c7980 */ /* 0x000f62000c101d00 */
[----:B------:R-:W-:Y:S01]  /*218b0*/  IADD3 R49, R49, R51, RZ ;  /* 0x0000003331317210 */ /* 0x000fe20007ffe0ff */
[----:B------:R-:W-:Y:S01]  /*218c0*/  IMAD.IADD R50, R188, 0x1, R3 ;  /* 0x00000001bc327824 */ /* 0x000fe200078e0203 */
[----:B------:R-:W-:-:S02]  /*218d0*/  LOP3.LUT R40, R41, 0x380, RZ, 0xc0, !PT ;  /* 0x0000038029287812 */ /* 0x000fc400078ec0ff */
[----:B------:R-:W-:Y:S01]  /*218e0*/  LOP3.LUT R7, R72, 0x380, RZ, 0xc0, !PT ;  /* 0x0000038048077812 */ /* 0x000fe200078ec0ff */
[C---:B------:R-:W-:Y:S01]  /*218f0*/  IMAD.WIDE.U32 R48, R169.reuse, UR4, R48 ;  /* 0x00000004a9307c25 */ /* 0x040fe2000f8e0030 */
[----:B------:R-:W-:Y:S02]  /*21900*/  SHF.R.S32.HI R51, RZ, 0x1f, R28 ;  /* 0x0000001fff337819 */ /* 0x000fe4000001141c */
[----:B------:R-:W-:Y:S01]  /*21910*/  SHF.R.U64 R12, R12, 0x3, RZ ;  /* 0x000000030c0c7819 */ /* 0x000fe200000012ff */
[----:B0-----:R-:W-:Y:S01]  /*21920*/  @P4 IMAD.HI.U32 R0, R50, R53, RZ ;  /* 0x0000003532004227 */ /* 0x001fe200078e00ff */
[----:B------:R-:W-:Y:S02]  /*21930*/  SHF.R.U64 R24, R24, 0x3, RZ ;  /* 0x0000000318187819 */ /* 0x000fe400000012ff */
[----:B------:R-:W-:Y:S01]  /*21940*/  SHF.R.U64 R32, R32, 0x3, RZ ;  /* 0x0000000320207819 */ /* 0x000fe200000012ff */
[----:B------:R-:W-:Y:S01]  /*21950*/  IMAD R49, R169, UR5, R49 ;  /* 0x00000005a9317c24 */ /* 0x000fe2000f8e0231 */
[----:B------:R-:W-:Y:S01]  /*21960*/  ULDC.64 UR4, c[0x0][0xaf0] ;  /* 0x0002bc0000047ab9 */ /* 0x000fe20000000a00 */
[----:B------:R-:W-:Y:S01]  /*21970*/  IMAD.MOV.U32 R3, RZ, RZ, R50 ;  /* 0x000000ffff037224 */ /* 0x000fe200078e0032 */
[----:B-1----:R-:W-:Y:S01]  /*21980*/  @P4 SHF.R.U32.HI R3, RZ, R55, R0 ;  /* 0x00000037ff034219 */ /* 0x002fe20000011600 */
[----:B------:R-:W-:Y:S01]  /*21990*/  IMAD R51, R51, UR4, RZ ;  /* 0x0000000433337c24 */ /* 0x000fe2000f8e02ff */
[----:B------:R-:W-:-:S02]  /*219a0*/  SHF.R.U64 R36, R36, 0x3, RZ ;  /* 0x0000000324247819 */ /* 0x000fc400000012ff */
[----:B------:R-:W-:Y:S02]  /*219b0*/  SHF.R.U64 R40, R40, 0x3, RZ ;  /* 0x0000000328287819 */ /* 0x000fe400000012ff */
[----:B------:R-:W-:Y:S01]  /*219c0*/  SHF.R.U64 R7, R7, 0x3, RZ ;  /* 0x0000000307077819 */ /* 0x000fe200000012ff */
[--C-:B------:R-:W-:Y:S01]  /*219d0*/  IMAD.MOV R20, RZ, RZ, -R3.reuse ;  /* 0x000000ffff147224 */ /* 0x100fe200078e0a03 */
[----:B------:R-:W-:Y:S01]  /*219e0*/  SHF.R.S32.HI R0, RZ, 0x1f, R3 ;  /* 0x0000001fff007819 */ /* 0x000fe20000011403 */
[----:B------:R-:W-:Y:S01]  /*219f0*/  IMAD R51, R28, UR5, R51 ;  /* 0x000000051c337c24 */ /* 0x000fe2000f8e0233 */
[----:B------:R-:W-:Y:S01]  /*21a00*/  LOP3.LUT R12, R12, R13, RZ, 0x3c, !PT ;  /* 0x0000000d0c0c7212 */ /* 0x000fe200078e3cff */
[----:B------:R-:W-:Y:S01]  /*21a10*/  IMAD.X R13, RZ, RZ, R73, P5 ;  /* 0x000000ffff0d7224 */ /* 0x000fe200028e0649 */
        /* <DEDUP_REMOVED lines=8> */
[----:B------:R-:W-:Y:S01]  /*21aa0*/  IADD3.X R25, RZ, R73, RZ, P3, !PT ;  /* 0x00000049ff197210 */ /* 0x000fe20001ffe4ff */
[----:B------:R-:W-:Y:S01]  /*21ab0*/  IMAD.X R41, RZ, RZ, R73, P0 ;  /* 0x000000ffff297224 */ /* 0x000fe200000e0649 */
[----:B------:R-:W-:Y:S01]  /*21ac0*/  LOP3.LUT R72, R7, R72, RZ, 0x3c, !PT ;  /* 0x0000004807487212 */ /* 0x000fe200078e3cff */
[----:B------:R-:W-:-:S02]  /*21ad0*/  IMAD R0, R0, UR4, RZ ;  /* 0x0000000400007c24 */ /* 0x000fc4000f8e02ff */
[----:B------:R-:W-:Y:S01]  /*21ae0*/  IMAD R21, R21, R20, R50 ;  /* 0x0000001415157224 */ /* 0x000fe200078e0232 */
[----:B------:R-:W-:Y:S01]  /*21af0*/  IADD3 R49, R49, R51, RZ ;  /* 0x0000003331317210 */ /* 0x000fe20007ffe0ff */
[----:B------:R0:W5:Y:S01]  /*21b00*/  LD.E.128 R4, desc[UR60][R72.64] ;  /* 0x0000003c48047980 */ /* 0x000162000c101d00 */
[----:B------:R-:W-:-:S03]  /*21b10*/  IMAD R51, R3, UR5, R0 ;  /* 0x0000000503337c24 */ /* 0x000fc6000f8e0200 */
[----:B------:R-:W5:Y:S01]  /*21b20*/  LD.E.128 R12, desc[UR60][R12.64] ;  /* 0x0000003c0c0c7980 */ /* 0x000f62000c101d00 */
[----:B------:R-:W-:-:S03]  /*21b30*/  SHF.R.S32.HI R0, RZ, 0x1f, R21 ;  /* 0x0000001fff007819 */ /* 0x000fc60000011415 */
[----:B------:R-:W5:Y:S04]  /*21b40*/  LD.E.128 R24, desc[UR60][R24.64] ;  /* 0x0000003c18187980 */ /* 0x000f68000c101d00 */
[----:B------:R-:W5:Y:S04]  /*21b50*/  LD.E.128 R32, desc[UR60][R32.64] ;  /* 0x0000003c20207980 */ /* 0x000f68000c101d00 */
[----:B------:R-:W5:Y:S04]  /*21b60*/  LD.E.128 R36, desc[UR60][R36.64] ;  /* 0x0000003c24247980 */ /* 0x000f68000c101d00 */
[----:B------:R-:W5:Y:S01]  /*21b70*/  LD.E.128 R40, desc[UR60][R40.64] ;  /* 0x0000003c28287980 */ /* 0x000f62000c101d00 */
[----:B------:R-:W-:Y:S01]  /*21b80*/  IMAD.WIDE.U32 R48, R3, UR4, R48 ;  /* 0x0000000403307c25 */ /* 0x000fe2000f8e0030 */
[----:B------:R-:W-:Y:S01]  /*21b90*/  ULDC.64 UR4, c[0x0][0xad8] ;  /* 0x0002b60000047ab9 */ /* 0x000fe20000000a00 */
[----:B------:R-:W-:Y:S01]  /*21ba0*/  @!PT LDS RZ, [RZ] ;  /* 0x00000000fffff984 */ /* 0x000fe20000000800 */
[----:B------:R-:W-:Y:S01]  /*21bb0*/  @!PT LDS RZ, [RZ] ;  /* 0x00000000fffff984 */ /* 0x000fe20000000800 */
[----:B------:R-:W-:Y:S01]  /*21bc0*/  @!PT LDS RZ, [RZ] ;  /* 0x00000000fffff984 */ /* 0x000fe20000000800 */
[----:B------:R-:W-:Y:S01]  /*21bd0*/  @!PT LDS RZ, [RZ] ;  /* 0x00000000fffff984 */ /* 0x000fe20000000800 */
[----:B------:R1:W-:Y:S06]  /*21be0*/  MEMBAR.ALL.CTA ;  /* 0x0000000000007992 */ /* 0x0003ec0000008000 */
[----:B-1----:R-:W1:Y:S01]  /*21bf0*/  FENCE.VIEW.ASYNC.S ;  /* 0x00000000000073c6 */ /* 0x002e620000000000 */
[----:B------:R-:W-:-:S02]  /*21c00*/  IMAD R0, R0, UR4, RZ ;  /* 0x0000000400007c24 */ /* 0x000fc4000f8e02ff */
[----:B------:R-:W-:Y:S02]  /*21c10*/  IMAD.IADD R49, R49, 0x1, R51 ;  /* 0x0000000131317824 */ /* 0x000fe400078e0233 */
[----:B------:R-:W-:Y:S02]  /*21c20*/  IMAD.IADD R53, R225, 0x1, R188 ;  /* 0x00000001e1357824 */ /* 0x000fe400078e02bc */
[C---:B------:R-:W-:Y:S02]  /*21c30*/  IMAD R51, R21.reuse, UR5, R0 ;  /* 0x0000000515337c24 */ /* 0x040fe4000f8e0200 */
[----:B------:R-:W-:Y:S01]  /*21c40*/  IMAD.WIDE.U32 R20, R21, UR4, R48 ;  /* 0x0000000415147c25 */ /* 0x000fe2000f8e0030 */
[----:B------:R-:W-:Y:S01]  /*21c50*/  ISETP.GE.AND P2, PT, R53, R102, PT ;  /* 0x000000663500720c */ /* 0x000fe20003f46270 */
[----:B------:R-:W-:Y:S02]  /*21c60*/  ULDC.64 UR4, c[0x0][0xa80] ;  /* 0x0002a00000047ab9 */ /* 0x000fe40000000a00 */
[----:B------:R-:W-:Y:S01]  /*21c70*/  VIADD R0, R2, 0x2a820 ;  /* 0x0002a82002007836 */ /* 0x000fe20000000000 */
[----:B------:R-:W-:Y:S01]  /*21c80*/  LEA R28, P3, R20, UR4, 0x1 ;  /* 0x00000004141c7c11 */ /* 0x000fe2000f8608ff */
[----:B------:R-:W-:-:S02]  /*21c90*/  IMAD.IADD R21, R21, 0x1, R51 ;  /* 0x0000000115157824 */ /* 0x000fc400078e0233 */
[----:B------:R-:W-:Y:S01]  /*21ca0*/  VIADD R3, R53, 0x20 ;  /* 0x0000002035037836 */ /* 0x000fe20000000000 */
[----:B------:R-:W-:Y:S02]  /*21cb0*/  PRMT R0, RZ, 0x654, R0 ;  /* 0x00000654ff007816 */ /* 0x000fe40000000000 */
[----:B------:R-:W-:Y:S02]  /*21cc0*/  LEA.HI.X R50, R20, UR5, R21, 0x1, P3 ;  /* 0x0000000514327c11 */ /* 0x000fe400098f0c15 */
[----:B------:R-:W-:Y:S01]  /*21cd0*/  ISETP.GE.AND P0, PT, R3, R102, PT ;  /* 0x000000660300720c */ /* 0x000fe20003f06270 */
[----:B-1----:R0:W1:Y:S01]  /*21ce0*/  SHFL.IDX PT, R48, R28, RZ, 0x181f ;  /* 0x00181fff1c307589 */ /* 0x00206200000e0000 */
[----:B------:R-:W-:Y:S01]  /*21cf0*/  IADD3 R3, R53, 0x40, RZ ;  /* 0x0000004035037810 */ /* 0x000fe20007ffe0ff */
[----:B------:R2:W-:Y:S01]  /*21d00*/  SYNCS.ARRIVE.TRANS64.RED.A1T0 RZ, [R0+URZ], RZ ;  /* 0x000000ff00ff79a7 */ /* 0x0005e2000810043f */
[----:B------:R-:W-:Y:S01]  /*21d10*/  BSSY B1, `(.L_x_1835) ;  /* 0x000000f000017945 */ /* 0x000fe20003800000 */
[----:B------:R-:W-:-:S02]  /*21d20*/  SHF.R.S32.HI R104, RZ, 0x1f, R204 ;  /* 0x0000001fff687819 */ /* 0x000fc400000114cc */
[----:B------:R-:W-:Y:S01]  /*21d30*/  ISETP.GE.AND P1, PT, R3, R102, PT ;  /* 0x000000660300720c */ /* 0x000fe20003f26270 */
[----:B--2---:R0:W2:Y:S01]  /*21d40*/  SHFL.IDX PT, R0, R50, RZ, 0x181f ;  /* 0x00181fff32007589 */ /* 0x0040a200000e0000 */
[----:B------:R-:W-:Y:S01]  /*21d50*/  SHF.R.S32.HI R105, RZ, 0x1f, R203 ;  /* 0x0000001fff697819 */ /* 0x000fe200000114cb */
[----:B------:R-:W-:Y:S10]  /*21d60*/  @P2 BRA `(.L_x_1836) ;  /* 0x0000000000242947 */ /* 0x000ff40003800000 */
        /* <DEDUP_REMOVED lines=9> */
.L_x_1836:
[----:B------:R-:W-:Y:S05]  /*21e00*/  BSYNC B1 ;  /* 0x0000000000017941 */ /* 0x000fea0003800000 */
.L_x_1835:
        /* <DEDUP_REMOVED lines=13> */
.L_x_1838:
[----:B------:R-:W-:Y:S05]  /*21ee0*/  BSYNC B1 ;  /* 0x0000000000017941 */ /* 0x000fea0003800000 */
.L_x_1837:
        /* <DEDUP_REMOVED lines=13> */
.L_x_1840:
[----:B------:R-:W-:Y:S05]  /*21fc0*/  BSYNC B1 ;  /* 0x0000000000017941 */ /* 0x000fea0003800000 */
.L_x_1839:
[----:B------:R-:W-:Y:S01]  /*21fd0*/  VIADD R3, R53, 0x60 ;  /* 0x0000006035037836 */ /* 0x000fe20000000000 */
[----:B0-2-4-:R-:W0:Y:S04]  /*21fe0*/  SHFL.IDX PT, R50, R50, 0x3, 0x181f ;  /* 0x00781f0032327f89 */ /* 0x015e2800000e0000 */
        /* <DEDUP_REMOVED lines=14> */
.L_x_1834:
[----:B------:R-:W-:Y:S01]  /*220d0*/  ULDC.64 UR4, c[0x0][0xb08] ;  /* 0x0002c20000047ab9 */ /* 0x000fe20000000a00 */
[----:B------:R-:W1:Y:S01]  /*220e0*/  @P4 LDC R11, c[0x0][0xbec] ;  /* 0x0002fb00ff0b4b82 */ /* 0x000e620000000800 */
[----:B0-----:R-:W-:Y:S01]  /*220f0*/  IMAD R0, R103, UR4, RZ ;  /* 0x0000000467007c24 */ /* 0x001fe2000f8e02ff */
[----:B------:R-:W-:Y:S01]  /*22100*/  ULDC.64 UR6, c[0x0][0xb30] ;  /* 0x0002cc0000067ab9 */ /* 0x000fe20000000a00 */
[----:B------:R-:W-:Y:S01]  /*22110*/  IMAD.WIDE.U32 R4, R3, UR4, RZ ;  /* 0x0000000403047c25 */ /* 0x000fe2000f8e00ff */
[----:B------:R-:W-:Y:S01]  /*22120*/  ISETP.GE.AND P0, PT, R9, R102, PT ;  /* 0x000000660900720c */ /* 0x000fe20003f06270 */
[----:B------:R-:W-:Y:S01]  /*22130*/  BSSY B1, `(.L_x_1842) ;  /* 0x0000079000017945 */ /* 0x000fe20003800000 */
[C---:B------:R-:W-:Y:S01]  /*22140*/  IADD3 R13, R182.reuse, 0x8, RZ ;  /* 0x00000008b60d7810 */ /* 0x040fe20007ffe0ff */
[----:B------:R-:W-:Y:S01]  /*22150*/  IMAD R3, R3, UR5, R0 ;  /* 0x0000000503037c24 */ /* 0x000fe2000f8e0200 */
[----:B------:R-:W-:Y:S01]  /*22160*/  ULDC.64 UR4, c[0x0][0xb38] ;  /* 0x0002ce0000047ab9 */ /* 0x000fe20000000a00 */
[----:B------:R-:W0:Y:S01]  /*22170*/  @P4 LDC R0, c[0x0][0xbf0] ;  /* 0x0002fc00ff004b82 */ /* 0x000e220000000800 */
[----:B------:R-:W-:Y:S01]  /*22180*/  VIADD R15, R182, 0x10 ;  /* 0x00000010b60f7836 */ /* 0x000fe20000000000 */
[----:B------:R-:W-:Y:S01]  /*22190*/  SHF.R.S32.HI R14, RZ, 0x1f, R13 ;  /* 0x0000001fff0e7819 */ /* 0x000fe2000001140d */
[----:B------:R-:W-:Y:S01]  /*221a0*/  IMAD.IADD R5, R5, 0x1, R3 ;  /* 0x0000000105057824 */ /* 0x000fe200078e0203 */
[----:B------:R-:W-:-:S02]  /*221b0*/  SHF.R.S32.HI R3, RZ, 0x1f, R28 ;  /* 0x0000001fff037819 */ /* 0x000fc4000001141c */
[----:B------:R-:W-:Y:S01]  /*221c0*/  SHF.R.S32.HI R20, RZ, 0x1f, R15 ;  /* 0x0000001fff147819 */ /* 0x000fe2000001140f */
[C---:B------:R-:W-:Y:S01]  /*221d0*/  IMAD.WIDE.U32 R4, R169.reuse, UR4, R4 ;  /* 0x00000004a9047c25 */ /* 0x040fe2000f8e0004 */
[----:B------:R-:W-:Y:S02]  /*221e0*/  SHF.R.S32.HI R25, RZ, 0x1f, R212 ;  /* 0x0000001fff197819 */ /* 0x000fe400000114d4 */
[----:B------:R-:W-:Y:S01]  /*221f0*/  SHF.R.S32.HI R26, RZ, 0x1f, R213 ;  /* 0x0000001fff1a7819 */ /* 0x000fe200000114d5 */
[----:B------:R-:W-:Y:S01]  /*22200*/  IMAD R5, R169, UR5, R5 ;  /* 0x00000005a9057c24 */ /* 0x000fe2000f8e0205 */
[----:B------:R-:W-:Y:S01]  /*22210*/  ULDC.64 UR4, c[0x0][0xb40] ;  /* 0x0002d00000047ab9 */ /* 0x000fe20000000a00 */
[----:B------:R-:W-:Y:S01]  /*22220*/  SHF.R.S32.HI R27, RZ, 0x1f, R214 ;  /* 0x0000001fff1b7819 */ /* 0x000fe200000114d6 */
[----:B------:R-:W-:Y:S01]  /*22230*/  IMAD R3, R3, UR4, RZ ;  /* 0x0000000403037c24 */ /* 0x000fe2000f8e02ff */
[----:B------:R-:W-:Y:S01]  /*22240*/  SHF.R.S32.HI R32, RZ, 0x1f, R215 ;  /* 0x0000001fff207819 */ /* 0x000fe200000114d7 */
[----:B-1----:R-:W-:Y:S01]  /*22250*/  @P4 IMAD.HI.U32 R11, R24, R11, RZ ;  /* 0x0000000b180b4227 */ /* 0x002fe200078e00ff */
[----:B------:R-:W-:-:S02]  /*22260*/  SHF.R.S32.HI R33, RZ, 0x1f, R216 ;  /* 0x0000001fff217819 */ /* 0x000fc400000114d8 */
[----:B------:R-:W-:Y:S01]  /*22270*/  SHF.R.S32.HI R34, RZ, 0x1f, R217 ;  /* 0x0000001fff227819 */ /* 0x000fe200000114d9 */
[C---:B------:R-:W-:Y:S01]  /*22280*/  IMAD R7, R28.reuse, UR5, R3 ;  /* 0x000000051c077c24 */ /* 0x040fe2000f8e0203 */
[----:B------:R-:W-:Y:S01]  /*22290*/  SHF.R.S32.HI R35, RZ, 0x1f, R218 ;  /* 0x0000001fff237819 */ /* 0x000fe200000114da */
[----:B------:R-:W-:Y:S01]  /*222a0*/  IMAD.WIDE.U32 R4, R28, UR4, R4 ;  /* 0x000000041c047c25 */ /* 0x000fe2000f8e0004 */
[----:B------:R-:W-:Y:S01]  /*222b0*/  ULDC.64 UR4, c[0x0][0xb48] ;  /* 0x0002d20000047ab9 */ /* 0x000fe20000000a00 */
[----:B------:R-:W-:Y:S02]  /*222c0*/  SHF.R.S32.HI R72, RZ, 0x1f, R219 ;  /* 0x0000001fff487819 */ /* 0x000fe400000114db */
[----:B------:R-:W-:Y:S01]  /*222d0*/  IMAD.MOV.U32 R3, RZ, RZ, R24 ;  /* 0x000000ffff037224 */ /* 0x000fe200078e0018 */
[----:B0-----:R-:W-:Y:S02]  /*222e0*/  @P4 SHF.R.U32.HI R3, RZ, R0, R11 ;  /* 0x00000000ff034219 */ /* 0x001fe4000001160b */
[----:B------:R-:W-:-:S02]  /*222f0*/  IADD3 R5, R5, R7, RZ ;  /* 0x0000000705057210 */ /* 0x000fc40007ffe0ff */
[--C-:B------:R-:W-:Y:S01]  /*22300*/  SHF.R.S32.HI R0, RZ, 0x1f, R3.reuse ;  /* 0x0000001fff007819 */ /* 0x100fe20000011403 */
[----:B------:R-:W-:Y:S01]  /*22310*/  IMAD.MOV R6, RZ, RZ, -R3 ;  /* 0x000000ffff067224 */ /* 0x000fe200078e0a03 */
[----:B------:R-:W-:Y:S01]  /*22320*/  SHF.R.S32.HI R73, RZ, 0x1f, R220 ;  /* 0x0000001fff497819 */ /* 0x000fe200000114dc */
[----:B------:R-:W-:Y:S01]  /*22330*/  IMAD.WIDE.U32 R4, R210, UR4, R4 ;  /* 0x00000004d2047c25 */ /* 0x000fe2000f8e0004 */
[----:B------:R-:W-:Y:S02]  /*22340*/  SHF.R.S32.HI R104, RZ, 0x1f, R221 ;  /* 0x0000001fff687819 */ /* 0x000fe400000114dd */
[----:B------:R-:W-:Y:S01]  /*22350*/  SHF.R.S32.HI R105, RZ, 0x1f, R222 ;  /* 0x0000001fff697819 */ /* 0x000fe200000114de */
[----:B------:R-:W-:Y:S01]  /*22360*/  IMAD R21, R21, R6, R24 ;  /* 0x0000000615157224 */ /* 0x000fe200078e0218 */
[----:B------:R-:W-:Y:S01]  /*22370*/  SHF.R.S32.HI R106, RZ, 0x1f, R223 ;  /* 0x0000001fff6a7819 */ /* 0x000fe200000114df */
[----:B------:R-:W-:Y:S02]  /*22380*/  IMAD R0, R0, UR6, RZ ;  /* 0x0000000600007c24 */ /* 0x000fe4000f8e02ff */
[----:B------:R-:W-:Y:S01]  /*22390*/  IMAD R5, R210, UR5, R5 ;  /* 0x00000005d2057c24 */ /* 0x000fe2000f8e0205 */
[----:B------:R-:W-:Y:S01]  /*223a0*/  ULDC.64 UR4, c[0x0][0xb28] ;  /* 0x0002ca0000047ab9 */ /* 0x000fe20000000a00 */
        /* <DEDUP_REMOVED lines=9> */
[----:B------:R-:W-:Y:S01]  /*22440*/  LEA R0, P1, R4, UR4, 0x2 ;  /* 0x0000000404007c11 */ /* 0x000fe2000f8210ff */
[----:B------:R-:W-:-:S03]  /*22450*/  VIADD R6, R2, 0x2a820 ;  /* 0x0002a82002067836 */ /* 0x000fc60000000000 */
[----:B------:R-:W-:Y:S02]  /*22460*/  LEA.HI.X R3, R4, UR5, R3, 0x2, P1 ;  /* 0x0000000504037c11 */ /* 0x000fe400088f1403 */
[----:B------:R-:W-:Y:S01]  /*22470*/  PRMT R6, RZ, 0x654, R6 ;  /* 0x00000654ff067816 */ /* 0x000fe20000000006 */
[----:B------:R0:W1:Y:S03]  /*22480*/  SHFL.IDX PT, R4, R0, RZ, 0x1c1f ;  /* 0x001c1fff00047589 */ /* 0x00006600000e0000 */
[----:B------:R0:W-:Y:S01]  /*22490*/  SYNCS.ARRIVE.TRANS64.RED.A1T0 RZ, [R6+URZ], RZ ;  /* 0x000000ff06ff79a7 */ /* 0x0001e2000810043f */
[----:B------:R0:W2:Y:S01]  /*224a0*/  SHFL.IDX PT, R5, R3, RZ, 0x1c1f ;  /* 0x001c1fff03057589 */ /* 0x0000a200000e0000 */
        /* <DEDUP_REMOVED lines=65> */
.L_x_1843:
[----:B------:R-:W-:Y:S05]  /*228c0*/  BSYNC B1 ;  /* 0x0000000000017941 */ /* 0x000fea0003800000 */
.L_x_1842:
[----:B------:R-:W-:Y:S01]  /*228d0*/  ISETP.GE.AND P0, PT, R12, R102, PT ;  /* 0x000000660c00720c */ /* 0x000fe20003f06270 */
[----:B--23--:R2:W3:Y:S04]  /*228e0*/  SHFL.IDX PT, R5, R3, 0x1, 0x1c1f ;  /* 0x003c1f0003057f89 */ /* 0x00c4e800000e0000 */
[----:B-1----:R2:W1:Y:S08]  /*228f0*/  SHFL.IDX PT, R4, R0, 0x1, 0x1c1f ;  /* 0x003c1f0000047f89 */ /* 0x00247000000e0000 */
[----:B--2---:R-:W-:Y:S05]  /*22900*/  @P0 BRA `(.L_x_1841) ;  /* 0x0000000c00f00947 */ /* 0x004fea0003800000 */
[----:B------:R-:W-:Y:S02]  /*22910*/  ULDC UR4, c[0x0][0xac8] ;  /* 0x0002b20000047ab9 */ /* 0x000fe40000000800 */
[----:B------:R-:W-:Y:S02]  /*22920*/  ISETP.GE.AND P1, PT, R13, UR4, PT ;  /* 0x000000040d007c0c */ /* 0x000fe4000bf26270 */
[----:B------:R-:W-:Y:S02]  /*22930*/  ISETP.GE.AND P0, PT, R15, UR4, PT ;  /* 0x000000040f007c0c */ /* 0x000fe4000bf06270 */
[----:B------:R-:W-:Y:S02]  /*22940*/  ISETP.GE.AND P2, PT, R182, UR4, PT ;  /* 0x00000004b6007c0c */ /* 0x000fe4000bf46270 */
[----:B------:R-:W-:Y:S02]  /*22950*/  ISETP.GE.AND P4, PT, R222, UR4, PT ;  /* 0x00000004de007c0c */ /* 0x000fe4000bf86270 */
[----:B------:R-:W-:-:S05]  /*22960*/  ISETP.GE.AND P3, PT, R223, UR4, PT ;  /* 0x00000004df007c0c */ /* 0x000fca000bf66270 */
[-C--:B-1----:R-:W-:Y:S02]  /*22970*/  @!P1 LEA R8, P5, R13, R4.reuse, 0x2 ;  /* 0x000000040d089211 */ /* 0x082fe400078a10ff */
[-C--:B------:R-:W-:Y:S02]  /*22980*/  @!P0 LEA R10, P6, R15, R4.reuse, 0x2 ;  /* 0x000000040f0a8211 */ /* 0x080fe400078c10ff */
[-C--:B---3--:R-:W-:Y:S01]  /*22990*/  @!P1 LEA.HI.X R9, R13, R5.reuse, R14, 0x2, P5 ;  /* 0x000000050d099211 */ /* 0x088fe200028f140e */
[----:B0-----:R-:W-:Y:S01]  /*229a0*/  @!P2 IMAD.WIDE R6, R182, 0x4, R4 ;  /* 0x00000004b606a825 */ /* 0x001fe200078e0204 */
        /* <DEDUP_REMOVED lines=18> */
[-C--:B-1----:R-:W-:Y:S01]  /*22ad0*/  @!P2 LEA R10, P6, R218, R4.reuse, 0x2 ;  /* 0x00000004da0aa211 */ /* 0x082fe200078c10ff */
[----:B------:R-:W-:Y:S01]  /*22ae0*/  @!P5 ST.E.64 desc[UR60][R20.64], R46 ;  /* 0x0000002e1400d985 */ /* 0x000fe2000c101b3c */
[----:B------:R-:W-:Y:S02]  /*22af0*/  @!P1 LEA R8, P5, R219, R4, 0x2 ;  /* 0x00000004db089211 */ /* 0x000fe400078a10ff */
        /* <DEDUP_REMOVED lines=35> */
.L_x_1832:
[----:B------:R-:W-:Y:S01]  /*22d30*/  ULDC.64 UR4, c[0x0][0xc08] ;  /* 0x0003020000047ab9 */ /* 0x000fe20000000a00 */
[----:B------:R-:W3:Y:S01]  /*22d40*/  LDC.64 R4, c[0x0][0xc00] ;  /* 0x00030000ff047b82 */ /* 0x000ee20000000a00 */
[----:B------:R-:W-:Y:S01]  /*22d50*/  ISETP.NE.U32.AND P0, PT, RZ, UR4, PT ;  /* 0x00000004ff007c0c */ /* 0x000fe2000bf05070 */
[----:B------:R-:W-:-:S03]  /*22d60*/  IMAD.MOV.U32 R3, RZ, RZ, RZ ;  /* 0x000000ffff037224 */ /* 0x000fc600078e00ff */
[----:B------:R-:W-:Y:S01]  /*22d70*/  ISETP.NE.AND.EX P1, PT, RZ, UR5, PT, P0 ;  /* 0x00000005ff007c0c */ /* 0x000fe2000bf25300 */
[----:B------:R-:W-:Y:S02]  /*22d80*/  ULDC.64 UR4, c[0x0][0xc00] ;  /* 0x0003000000047ab9 */ /* 0x000fe40000000a00 */
[----:B------:R-:W-:-:S04]  /*22d90*/  ISETP.NE.U32.AND P0, PT, RZ, UR4, PT ;  /* 0x00000004ff007c0c */ /* 0x000fc8000bf05070 */
[----:B------:R-:W-:-:S06]  /*22da0*/  ISETP.NE.AND.EX P0, PT, RZ, UR5, PT, P0 ;  /* 0x00000005ff007c0c */ /* 0x000fcc000bf05300 */
[----:B------:R-:W4:Y:S01]  /*22db0*/  @P1 LDC.64 R6, c[0x0][0xc08] ;  /* 0x00030200ff061b82 */ /* 0x000f220000000a00 */
[----:B------:R-:W-:Y:S02]  /*22dc0*/  ULDC UR4, c[0x0][0xa88] ;  /* 0x0002a20000047ab9 */ /* 0x000fe40000000800 */
[----:B------:R-:W-:Y:S02]  /*22dd0*/  IMAD.U32 R0, RZ, RZ, UR4 ;  /* 0x00000004ff007e24 */ /* 0x000fe4000f8e00ff */
[----:B---3--:R-:W-:-:S05]  /*22de0*/  IMAD.WIDE R4, R207, 0x4, R4 ;  /* 0x00000004cf047825 */ /* 0x008fca00078e0204 */
[----:B------:R3:W5:Y:S01]  /*22df0*/  @P0 LDG.E R3, desc[UR60][R4.64] ;  /* 0x0000003c04030981 */ /* 0x000762000c1e1900 */
[----:B----4-:R-:W-:-:S05]  /*22e00*/  @P1 IMAD.WIDE R6, R207, 0x4, R6 ;  /* 0x00000004cf061825 */ /* 0x010fca00078e0206 */
[----:B------:R3:W5:Y:S01]  /*22e10*/  @P1 LDG.E R0, desc[UR60][R6.64] ;  /* 0x0000003c06001981 */ /* 0x000762000c1e1900 */
[----:B------:R-:W-:Y:S02]  /*22e20*/  ISETP.NE.AND P2, PT, R206, RZ, PT ;  /* 0x000000ffce00720c */ /* 0x000fe40003f45270 */
[----:B--2---:R-:W-:Y:S01]  /*22e30*/  SHF.R.S32.HI R28, RZ, 0x1f, R207 ;  /* 0x0000001fff1c7819 */ /* 0x004fe200000114cf */
[----:B------:R-:W2:Y:S10]  /*22e40*/  S2R R35, SR_TID.X ;  /* 0x0000000000237919 */ /* 0x000eb40000002100 */
[----:B------:R-:W4:Y:S01]  /*22e50*/  @!P2 LDC R206, c[0x0][0xad4] ;  /* 0x0002b500ffceab82 */ /* 0x000f220000000800 */
[----:B--2---:R-:W-:Y:S01]  /*22e60*/  VIADD R8, R35, 0xffffff80 ;  /* 0xffffff8023087836 */ /* 0x004fe20000000000 */
[----:B----4-:R-:W-:-:S04]  /*22e70*/  ISETP.GT.AND P2, PT, R206, 0x1, PT ;  /* 0x00000001ce00780c */ /* 0x010fc80003f44270 */
[----:B------:R-:W-:Y:S01]  /*22e80*/  ISETP.GT.AND P3, PT, R8, 0x7f, PT ;  /* 0x0000007f0800780c */ /* 0x000fe20003f64270 */
[----:B---3--:R-:W-:-:S12]  /*22e90*/  @P1 BRA `(.L_x_1844) ;  /* 0x0000000000101947 */ /* 0x008fd80003800000 */
[----:B------:R-:W-:Y:S05]  /*22ea0*/  @!P0 BRA `(.L_x_1844) ;  /* 0x00000000000c8947 */ /* 0x000fea0003800000 */
[----:B------:R-:W2:Y:S04]  /*22eb0*/  LDG.E R7, desc[UR60][R4.64] ;  /* 0x0000003c04077981 */ /* 0x000ea8000c1e1900 */
[----:B-----5:R-:W2:Y:S02]  /*22ec0*/  LDG.E R0, desc[UR60][R4.64+0x4] ;  /* 0x0000043c04007981 */ /* 0x020ea4000c1e1900 */
[----:B--2---:R-:W-:-:S07]  /*22ed0*/  IADD3 R0, -R7, R0, RZ ;  /* 0x0000000007007210 */ /* 0x004fce0007ffe1ff */
.L_x_1844:
[----:B------:R-:W-:Y:S01]  /*22ee0*/  BSSY B1, `(.L_x_1845) ;  /* 0x0000035000017945 */ /* 0x000fe20003800000 */
[----:B0-----:R-:W-:Y:S02]  /*22ef0*/  SEL R33, R207, RZ, !P0 ;  /* 0x000000ffcf217207 */ /* 0x001fe40004000000 */
[----:B------:R-:W-:Y:S02]  /*22f00*/  SEL R28, R28, RZ, !P0 ;  /* 0x000000ff1c1c7207 */ /* 0x000fe40004000000 */
[----:B-----5:R-:W-:Y:S01]  /*22f10*/  SHF.R.S32.HI R26, RZ, 0x1f, R3 ;  /* 0x0000001fff1a7819 */ /* 0x020fe20000011403 */
[----:B------:R-:W-:Y:S06]  /*22f20*/  @P3 BRA `(.L_x_1846) ;  /* 0x0000000000c03947 */ /* 0x000fec0003800000 */
[----:B------:R-:W0:Y:S01]  /*22f30*/  LDC R37, c[0x0][0xbe8] ;  /* 0x0002fa00ff257b82 */ /* 0x000e220000000800 */
[----:B------:R-:W-:Y:S01]  /*22f40*/  IADD3 R35, R188, -0x80, R35 ;  /* 0xffffff80bc237810 */ /* 0x000fe20007ffe023 */
[----:B0-----:R-:W-:-:S05]  /*22f50*/  IMAD R4, R0, R37, RZ ;  /* 0x0000002500047224 */ /* 0x001fca00078e02ff */
[----:B------:R-:W-:-:S13]  /*22f60*/  ISETP.GE.AND P0, PT, R35, R4, PT ;  /* 0x000000042300720c */ /* 0x000fda0003f06270 */
[----:B------:R-:W-:Y:S05]  /*22f70*/  @P0 BRA `(.L_x_1846) ;  /* 0x0000000000ac0947 */ /* 0x000fea0003800000 */
[----:B------:R-:W-:Y:S01]  /*22f80*/  IMAD.MOV.U32 R24, RZ, RZ, 0x9b8 ;  /* 0x000009b8ff187424 */ /* 0x000fe200078e00ff */
[----:B------:R-:W-:Y:S01]  /*22f90*/  ISETP.GT.AND P0, PT, R206, 0x1, PT ;  /* 0x00000001ce00780c */ /* 0x000fe20003f04270 */
[----:B------:R-:W0:Y:S01]  /*22fa0*/  LDC.64 R4, c[0x0][0xba8] ;  /* 0x0002ea00ff047b82 */ /* 0x000e220000000a00 */
[----:B------:R-:W-:Y:S01]  /*22fb0*/  ISETP.NE.AND P1, PT, R37, 0x1, PT ;  /* 0x000000012500780c */ /* 0x000fe20003f25270 */
[----:B------:R-:W-:Y:S01]  /*22fc0*/  IMAD.MOV.U32 R21, RZ, RZ, R35 ;  /* 0x000000ffff157224 */ /* 0x000fe200078e0023 */
[----:B------:R-:W-:-:S05]  /*22fd0*/  SEL R24, R24, 0x978, P0 ;  /* 0x0000097818187807 */ /* 0x000fca0000000000 */
[----:B------:R-:W2:Y:S08]  /*22fe0*/  LDC.64 R12, c[0x0][R24+0x220] ;  /* 0x00008800180c7b82 */ /* 0x000eb00000000a00 */
[----:B------:R-:W3:Y:S08]  /*22ff0*/  LDC.64 R10, c[0x0][R24+0x218] ;  /* 0x00008600180a7b82 */ /* 0x000ef00000000a00 */
[----:B------:R-:W4:Y:S08]  /*23000*/  LDC.64 R8, c[0x0][R24+0x228] ;  /* 0x00008a0018087b82 */ /* 0x000f300000000a00 */
[----:B------:R-:W5:Y:S08]  /*23010*/  LDC.64 R6, c[0x0][R24+0x210] ;  /* 0x0000840018067b82 */ /* 0x000f700000000a00 */
[----:B------:R-:W1:Y:S08]  /*23020*/  @P1 LDC R20, c[0x0][0xbec] ;  /* 0x0002fb00ff141b82 */ /* 0x000e700000000800 */
[----:B------:R-:W4:Y:S01]  /*23030*/  @P1 LDC R27, c[0x0][0xbf0] ;  /* 0x0002fc00ff1b1b82 */ /* 0x000f220000000800 */
[----:B--2---:R-:W-:-:S07]  /*23040*/  IMAD R13, R13, R33, RZ ;  /* 0x000000210d0d7224 */ /* 0x004fce00078e02ff */
[----:B0-----:R-:W0:Y:S01]  /*23050*/  @!P0 LDC R4, c[0x0][0xb50] ;  /* 0x0002d400ff048b82 */ /* 0x001e220000000800 */
[----:B-1----:R-:W-:-:S07]  /*23060*/  @P1 IMAD.HI.U32 R20, R35, R20, RZ ;  /* 0x0000001423141227 */ /* 0x002fce00078e00ff */
[----:B------:R-:W1:Y:S01]  /*23070*/  @!P0 LDC R5, c[0x0][0xb54] ;  /* 0x0002d500ff058b82 */ /* 0x000e620000000800 */
[-C--:B---3--:R-:W-:Y:S02]  /*23080*/  IMAD R25, R11, R169.reuse, RZ ;  /* 0x000000a90b197224 */ /* 0x088fe400078e02ff */
[----:B------:R-:W-:Y:S01]  /*23090*/  IMAD.WIDE.U32 R14, R10, R169, RZ ;  /* 0x000000a90a0e7225 */ /* 0x000fe200078e00ff */
[----:B----4-:R-:W-:-:S03]  /*230a0*/  @P1 SHF.R.U32.HI R21, RZ, R27, R20 ;  /* 0x0000001bff151219 */ /* 0x010fc60000011614 */
[----:B------:R-:W-:-:S04]  /*230b0*/  IMAD.WIDE.U32 R10, R12, R33, RZ ;  /* 0x000000210c0a7225 */ /* 0x000fc800078e00ff */
[----:B------:R-:W-:Y:S01]  /*230c0*/  IMAD R27, R12, R28, R13 ;  /* 0x0000001c0c1b7224 */ /* 0x000fe200078e020d */
[----:B------:R-:W-:Y:S01]  /*230d0*/  SEL R13, R210, RZ, P0 ;  /* 0x000000ffd20d7207 */ /* 0x000fe20000000000 */
[----:B------:R-:W-:Y:S01]  /*230e0*/  IMAD.IADD R25, R15, 0x1, R25 ;  /* 0x000000010f197824 */ /* 0x000fe200078e0219 */
[----:B------:R-:W-:Y:S01]  /*230f0*/  IADD3 R14, P1, P3, R10, R14, R3 ;  /* 0x0000000e0a0e7210 */ /* 0x000fe20007b3e003 */
[----:B------:R-:W-:Y:S01]  /*23100*/  IMAD.MOV R10, RZ, RZ, -R21 ;  /* 0x000000ffff0a7224 */ /* 0x000fe200078e0a15 */
[----:B------:R-:W-:Y:S01]  /*23110*/  IADD3 R27, R11, R27, RZ ;  /* 0x0000001b0b1b7210 */ /* 0x000fe20007ffe0ff */
[-C--:B------:R-:W-:Y:S02]  /*23120*/  IMAD R15, R9, R13.reuse, RZ ;  /* 0x0000000d090f7224 */ /* 0x080fe400078e02ff */
[----:B------:R-:W-:-:S04]  /*23130*/  IMAD.WIDE.U32 R8, R8, R13, RZ ;  /* 0x0000000d08087225 */ /* 0x000fc800078e00ff */
[----:B------:R-:W-:Y:S01]  /*23140*/  IMAD R11, R37, R10, R35 ;  /* 0x0000000a250b7224 */ /* 0x000fe200078e0223 */
[----:B------:R-:W-:Y:S01]  /*23150*/  IADD3.X R10, R27, R25, R26, P1, P3 ;  /* 0x000000191b0a7210 */ /* 0x000fe20000fe641a */
[----:B------:R-:W-:Y:S01]  /*23160*/  IMAD.IADD R15, R9, 0x1, R15 ;  /* 0x00000001090f7824 */ /* 0x000fe200078e020f */
[----:B------:R-:W-:Y:S01]  /*23170*/  IADD3 R8, P0, P1, R21, R14, R8 ;  /* 0x0000000e15087210 */ /* 0x000fe2000791e008 */
[----:B-----5:R-:W-:Y:S01]  /*23180*/  IMAD R7, R7, R11, RZ ;  /* 0x0000000b07077224 */ /* 0x020fe200078e02ff */
[----:B------:R-:W-:Y:S02]  /*23190*/  SHF.R.S32.HI R21, RZ, 0x1f, R21 ;  /* 0x0000001fff157819 */ /* 0x000fe40000011415 */
[----:B------:R-:W-:Y:S02]  /*231a0*/  SHF.R.S32.HI R13, RZ, 0x1f, R11 ;  /* 0x0000001fff0d7819 */ /* 0x000fe4000001140b */
[----:B------:R-:W-:-:S03]  /*231b0*/  IADD3.X R9, R21, R10, R15, P0, P1 ;  /* 0x0000000a15097210 */ /* 0x000fc600007e240f */
[C---:B------:R-:W-:Y:S02]  /*231c0*/  IMAD R13, R6.reuse, R13, R7 ;  /* 0x0000000d060d7224 */ /* 0x040fe400078e0207 */
[----:B------:R-:W-:-:S04]  /*231d0*/  IMAD.WIDE.U32 R6, R6, R11, R8 ;  /* 0x0000000b06067225 */ /* 0x000fc800078e0008 */
[----:B------:R-:W-:Y:S01]  /*231e0*/  IMAD.IADD R7, R7, 0x1, R13 ;  /* 0x0000000107077824 */ /* 0x000fe200078e020d */
[----:B0-----:R-:W-:-:S04]  /*231f0*/  LEA R4, P0, R6, R4, 0x2 ;  /* 0x0000000406047211 */ /* 0x001fc800078010ff */
[----:B-1----:R-:W-:Y:S01]  /*23200*/  LEA.HI.X R5, R6, R5, R7, 0x2, P0 ;  /* 0x0000000506057211 */ /* 0x002fe200000f1407 */
[----:B------:R-:W-:-:S05]  /*23210*/  IMAD.MOV.U32 R7, RZ, RZ, -0x800000 ;  /* 0xff800000ff077424 */ /* 0x000fca00078e00ff */
[----:B------:R0:W-:Y:S03]  /*23220*/  STG.E desc[UR60][R4.64], R7 ;  /* 0x0000000704007986 */ /* 0x0001e6000c10193c */
.L_x_1846:
[----:B------:R-:W-:Y:S05]  /*23230*/  BSYNC B1 ;  /* 0x0000000000017941 */ /* 0x000fea0003800000 */
.L_x_1845:
[----:B------:R-:W-:Y:S05]  /*23240*/  @P2 BRA `(.L_x_1841) ;  /* 0x0000000400a02947 */ /* 0x000fea0003800000 */
[----:B------:R-:W2:Y:S01]  /*23250*/  LDC R11, c[0x0][0xbe8] ;  /* 0x0002fa00ff0b7b82 */ /* 0x000ea20000000800 */
        /* <DEDUP_REMOVED lines=12> */
[----:B------:R-:W-:Y:S02]  /*23320*/  IMAD.IADD R9, R188, 0x1, R3 ;  /* 0x00000001bc097824 */ /* 0x000fe400078e0203 */
[----:B------:R-:W-:-:S04]  /*23330*/  IMAD.WIDE.U32 R4, R169, UR4, R4 ;  /* 0x00000004a9047c25 */ /* 0x000fc8000f8e0004 */
[----:B------:R-:W-:Y:S01]  /*23340*/  IMAD.MOV.U32 R3, RZ, RZ, R9 ;  /* 0x000000ffff037224 */ /* 0x000fe200078e0009 */
[----:B--2---:R-:W-:Y:S01]  /*23350*/  ISETP.NE.AND P0, PT, R11, 0x1, PT ;  /* 0x000000010b00780c */ /* 0x004fe20003f05270 */
[----:B------:R-:W-:Y:S01]  /*23360*/  IMAD R5, R169, UR5, R5 ;  /* 0x00000005a9057c24 */ /* 0x000fe2000f8e0205 */
[----:B------:R-:W-:Y:S01]  /*23370*/  ULDC.64 UR4, c[0x0][0xae0] ;  /* 0x0002b80000047ab9 */ /* 0x000fe20000000a00 */
[C---:B------:R-:W-:Y:S02]  /*23380*/  IMAD R7, R33.reuse, UR7, R7 ;  /* 0x0000000721077c24 */ /* 0x040fe4000f8e0207 */
[----:B------:R-:W-:-:S04]  /*23390*/  IMAD.WIDE.U32 R4, R33, UR6, R4 ;  /* 0x0000000621047c25 */ /* 0x000fc8000f8e0004 */
[----:B------:R-:W-:Y:S02]  /*233a0*/  IMAD.IADD R5, R5, 0x1, R7 ;  /* 0x0000000105057824 */ /* 0x000fe400078e0207 */
[----:B------:R-:W-:Y:S02]  /*233b0*/  IMAD.IADD R188, R225, 0x1, R188 ;  /* 0x00000001e1bc7824 */ /* 0x000fe400078e02bc */
[----:B------:R-:W0:Y:S08]  /*233c0*/  @P0 LDC R6, c[0x0][0xbec] ;  /* 0x0002fb00ff060b82 */ /* 0x000e300000000800 */
[----:B------:R-:W2:Y:S01]  /*233d0*/  @P0 LDC R13, c[0x0][0xbf0] ;  /* 0x0002fc00ff0d0b82 */ /* 0x000ea20000000800 */
[----:B0-----:R-:W-:-:S05]  /*233e0*/  @P0 IMAD.HI.U32 R6, R9, R6, RZ ;  /* 0x0000000609060227 */ /* 0x001fca00078e00ff */
[----:B--2---:R-:W-:-:S04]  /*233f0*/  @P0 SHF.R.U32.HI R3, RZ, R13, R6 ;  /* 0x0000000dff030219 */ /* 0x004fc80000011606 */
[--C-:B------:R-:W-:Y:S01]  /*23400*/  SHF.R.S32.HI R6, RZ, 0x1f, R3.reuse ;  /* 0x0000001fff067819 */ /* 0x100fe20000011403 */
[----:B------:R-:W-:Y:S02]  /*23410*/  IMAD.MOV R8, RZ, RZ, -R3 ;  /* 0x000000ffff087224 */ /* 0x000fe400078e0a03 */
[----:B------:R-:W-:-:S04]  /*23420*/  IMAD.WIDE.U32 R4, R3, UR4, R4 ;  /* 0x0000000403047c25 */ /* 0x000fc8000f8e0004 */
[----:B------:R-:W-:Y:S02]  /*23430*/  IMAD R6, R6, UR4, RZ ;  /* 0x0000000406067c24 */ /* 0x000fe4000f8e02ff */
[----:B------:R-:W-:Y:S02]  /*23440*/  IMAD R7, R11, R8, R9 ;  /* 0x000000080b077224 */ /* 0x000fe400078e0209 */
[----:B------:R-:W-:Y:S01]  /*23450*/  IMAD R9, R3, UR5, R6 ;  /* 0x0000000503097c24 */ /* 0x000fe2000f8e0206 */
[----:B------:R-:W-:Y:S01]  /*23460*/  ULDC.64 UR4, c[0x0][0xad8] ;  /* 0x0002b60000047ab9 */ /* 0x000fe20000000a00 */
[----:B------:R-:W-:Y:S01]  /*23470*/  IMAD R11, R0, R11, RZ ;  /* 0x0000000b000b7224 */ /* 0x000fe200078e02ff */
[----:B------:R-:W-:Y:S01]  /*23480*/  SHF.R.S32.HI R3, RZ, 0x1f, R7 ;  /* 0x0000001fff037819 */ /* 0x000fe20000011407 */
[C---:B------:R-:W-:Y:S01]  /*23490*/  VIADD R0, R188.reuse, 0x20 ;  /* 0x00000020bc007836 */ /* 0x040fe20000000000 */
[----:B------:R-:W-:Y:S02]  /*234a0*/  IADD3 R5, R5, R9, RZ ;  /* 0x0000000905057210 */ /* 0x000fe40007ffe0ff */
[-C--:B------:R-:W-:Y:S01]  /*234b0*/  ISETP.GE.AND P2, PT, R188, R11.reuse, PT ;  /* 0x0000000bbc00720c */ /* 0x080fe20003f46270 */
[----:B------:R-:W-:Y:S01]  /*234c0*/  IMAD R6, R3, UR4, RZ ;  /* 0x0000000403067c24 */ /* 0x000fe2000f8e02ff */
[----:B------:R-:W-:Y:S01]  /*234d0*/  ISETP.GE.AND P1, PT, R0, R11, PT ;  /* 0x0000000b0000720c */ /* 0x000fe20003f26270 */
[----:B------:R-:W-:-:S04]  /*234e0*/  IMAD.WIDE.U32 R4, R7, UR4, R4 ;  /* 0x0000000407047c25 */ /* 0x000fc8000f8e0004 */
[----:B------:R-:W-:Y:S01]  /*234f0*/  IMAD R3, R7, UR5, R6 ;  /* 0x0000000507037c24 */ /* 0x000fe2000f8e0206 */
[----:B------:R-:W-:Y:S01]  /*23500*/  ULDC.64 UR4, c[0x0][0xa80] ;  /* 0x0002a00000047ab9 */ /* 0x000fe20000000a00 */
[----:B------:R-:W-:Y:S01]  /*23510*/  VIADD R0, R188, 0x40 ;  /* 0x00000040bc007836 */ /* 0x000fe20000000000 */
[----:B------:R-:W-:Y:S01]  /*23520*/  LEA R6, P3, R4, UR4, 0x1 ;  /* 0x0000000404067c11 */ /* 0x000fe2000f8608ff */
[----:B------:R-:W-:-:S03]  /*23530*/  IMAD.IADD R3, R5, 0x1, R3 ;  /* 0x0000000105037824 */ /* 0x000fc600078e0203 */
[----:B------:R-:W-:Y:S02]  /*23540*/  ISETP.GE.AND P0, PT, R0, R11, PT ;  /* 0x0000000b0000720c */ /* 0x000fe40003f06270 */
[----:B------:R-:W-:Y:S02]  /*23550*/  LEA.HI.X R3, R4, UR5, R3, 0x1, P3 ;  /* 0x0000000504037c11 */ /* 0x000fe400098f0c03 */
[----:B------:R0:W2:Y:S04]  /*23560*/  SHFL.IDX PT, R4, R6, RZ, 0x181f ;  /* 0x00181fff06047589 */ /* 0x0000a800000e0000 */
[----:B------:R0:W3:Y:S01]  /*23570*/  SHFL.IDX PT, R0, R3, RZ, 0x181f ;  /* 0x00181fff03007589 */ /* 0x0000e200000e0000 */
[----:B------:R-:W-:Y:S05]  /*23580*/  @P2 BRA `(.L_x_1848) ;  /* 0x0000000000242947 */ /* 0x000fea0003800000 */
[----:B------:R-:W-:Y:S02]  /*23590*/  ULDC UR4, c[0x0][0xac8] ;  /* 0x0002b20000047ab9 */ /* 0x000fe40000000800 */
[----:B------:R-:W-:Y:S02]  /*235a0*/  ISETP.GE.AND P4, PT, R203, UR4, PT ;  /* 0x00000004cb007c0c */ /* 0x000fe4000bf86270 */
[----:B------:R-:W-:-:S11]  /*235b0*/  ISETP.GE.AND P5, PT, R204, UR4, PT ;  /* 0x00000004cc007c0c */ /* 0x000fd6000bfa6270 */
[CC--:B--2---:R-:W-:Y:S02]  /*235c0*/  @!P4 LEA R8, P2, R203.reuse, R4.reuse, 0x1 ;  /* 0x00000004cb08c211 */ /* 0x0c4fe400078408ff */
[C---:B------:R-:W-:Y:S02]  /*235d0*/  @!P5 LEA R4, P3, R204.reuse, R4, 0x1 ;  /* 0x00000004cc04d211 */ /* 0x040fe400078608ff */
[-C--:B---3--:R-:W-:Y:S02]  /*235e0*/  @!P4 LEA.HI.X R9, R203, R0.reuse, R12, 0x1, P2 ;  /* 0x00000000cb09c211 */ /* 0x088fe400010f0c0c */
[----:B------:R-:W-:-:S03]  /*235f0*/  @!P5 LEA.HI.X R5, R204, R0, R10, 0x1, P3 ;  /* 0x00000000cc05d211 */ /* 0x000fc600018f0c0a */
[----:B------:R4:W-:Y:S04]  /*23600*/  @!P4 ST.E.128 desc[UR60][R8.64], RZ ;  /* 0x000000ff0800c985 */ /* 0x0009e8000c101d3c */
[----:B------:R4:W-:Y:S02]  /*23610*/  @!P5 ST.E.128 desc[UR60][R4.64], RZ ;  /* 0x000000ff0400d985 */ /* 0x0009e4000c101d3c */
.L_x_1848:
[----:B------:R-:W-:Y:S05]  /*23620*/  BSYNC B1 ;  /* 0x0000000000017941 */ /* 0x000fea0003800000 */
.L_x_1847:
[----:B---3--:R3:W0:Y:S01]  /*23630*/  SHFL.IDX PT, R0, R3, 0x1, 0x181f ;  /* 0x00381f0003007f89 */ /* 0x00862200000e0000 */
[----:B------:R-:W-:Y:S03]  /*23640*/  BSSY B1, `(.L_x_1849) ;  /* 0x000000c000017945 */ /* 0x000fe60003800000 */
[----:B--2-4-:R3:W2:Y:S01]  /*23650*/  SHFL.IDX PT, R4, R6, 0x1, 0x181f ;  /* 0x00381f0006047f89 */ /* 0x0146a200000e0000 */
[----:B------:R-:W-:Y:S05]  /*23660*/  @P1 BRA `(.L_x_1850) ;  /* 0x0000000000241947 */ /* 0x000fea0003800000 */
[----:B------:R-:W-:Y:S02]  /*23670*/  ULDC UR4, c[0x0][0xac8] ;  /* 0x0002b20000047ab9 */ /* 0x000fe40000000800 */
[----:B------:R-:W-:Y:S02]  /*23680*/  ISETP.GE.AND P3, PT, R203, UR4, PT ;  /* 0x00000004cb007c0c */ /* 0x000fe4000bf66270 */
[----:B------:R-:W-:-:S11]  /*23690*/  ISETP.GE.AND P4, PT, R204, UR4, PT ;  /* 0x00000004cc007c0c */ /* 0x000fd6000bf86270 */
[CC--:B--2---:R-:W-:Y:S02]  /*236a0*/  @!P3 LEA R8, P1, R203.reuse, R4.reuse, 0x1 ;  /* 0x00000004cb08b211 */ /* 0x0c4fe400078208ff */
[C---:B------:R-:W-:Y:S02]  /*236b0*/  @!P4 LEA R4, P2, R204.reuse, R4, 0x1 ;  /* 0x00000004cc04c211 */ /* 0x040fe400078408ff */
[-C--:B0-----:R-:W-:Y:S02]  /*236c0*/  @!P3 LEA.HI.X R9, R203, R0.reuse, R12, 0x1, P1 ;  /* 0x00000000cb09b211 */ /* 0x081fe400008f0c0c */
[----:B------:R-:W-:-:S03]  /*236d0*/  @!P4 LEA.HI.X R5, R204, R0, R10, 0x1, P2 ;  /* 0x00000000cc05c211 */ /* 0x000fc600010f0c0a */
[----:B------:R4:W-:Y:S04]  /*236e0*/  @!P3 ST.E.128 desc[UR60][R8.64], RZ ;  /* 0x000000ff0800b985 */ /* 0x0009e8000c101d3c */
[----:B------:R4:W-:Y:S02]  /*236f0*/  @!P4 ST.E.128 desc[UR60][R4.64], RZ ;  /* 0x000000ff0400c985 */ /* 0x0009e4000c101d3c */
.L_x_1850:
[----:B------:R-:W-:Y:S05]  /*23700*/  BSYNC B1 ;  /* 0x0000000000017941 */ /* 0x000fea0003800000 */
.L_x_1849:
[----:B0-----:R0:W0:Y:S01]  /*23710*/  SHFL.IDX PT, R0, R3, 0x2, 0x181f ;  /* 0x00581f0003007f89 */ /* 0x00102200000e0000 */
[----:B------:R-:W-:Y:S03]  /*23720*/  BSSY B1, `(.L_x_1851) ;  /* 0x000000c000017945 */ /* 0x000fe60003800000 */
[----:B--2-4-:R2:W4:Y:S01]  /*23730*/  SHFL.IDX PT, R4, R6, 0x2, 0x181f ;  /* 0x00581f0006047f89 */ /* 0x01452200000e0000 */
[----:B------:R-:W-:Y:S05]  /*23740*/  @P0 BRA `(.L_x_1852) ;  /* 0x0000000000240947 */ /* 0x000fea0003800000 */
[----:B------:R-:W-:Y:S02]  /*23750*/  ULDC UR4, c[0x0][0xac8] ;  /* 0x0002b20000047ab9 */ /* 0x000fe40000000800 */
[----:B------:R-:W-:Y:S02]  /*23760*/  ISETP.GE.AND P2, PT, R203, UR4, PT ;  /* 0x00000004cb007c0c */ /* 0x000fe4000bf46270 */
[----:B------:R-:W-:-:S11]  /*23770*/  ISETP.GE.AND P3, PT, R204, UR4, PT ;  /* 0x00000004cc007c0c */ /* 0x000fd6000bf66270 */
[CC--:B----4-:R-:W-:Y:S02]  /*23780*/  @!P2 LEA R8, P0, R203.reuse, R4.reuse, 0x1 ;  /* 0x00000004cb08a211 */ /* 0x0d0fe400078008ff */
[C---:B------:R-:W-:Y:S02]  /*23790*/  @!P3 LEA R4, P1, R204.reuse, R4, 0x1 ;  /* 0x00000004cc04b211 */ /* 0x040fe400078208ff */
[-C--:B0-----:R-:W-:Y:S02]  /*237a0*/  @!P2 LEA.HI.X R9, R203, R0.reuse, R12, 0x1, P0 ;  /* 0x00000000cb09a211 */ /* 0x081fe400000f0c0c */
[----:B------:R-:W-:-:S03]  /*237b0*/  @!P3 LEA.HI.X R5, R204, R0, R10, 0x1, P1 ;  /* 0x00000000cc05b211 */ /* 0x000fc600008f0c0a */
[----:B------:R0:W-:Y:S04]  /*237c0*/  @!P2 ST.E.128 desc[UR60][R8.64], RZ ;  /* 0x000000ff0800a985 */ /* 0x0001e8000c101d3c */
[----:B------:R0:W-:Y:S02]  /*237d0*/  @!P3 ST.E.128 desc[UR60][R4.64], RZ ;  /* 0x000000ff0400b985 */ /* 0x0001e4000c101d3c */
.L_x_1852:
[----:B------:R-:W-:Y:S05]  /*237e0*/  BSYNC B1 ;  /* 0x0000000000017941 */ /* 0x000fea0003800000 */
.L_x_1851:
[----:B0-----:R-:W-:Y:S01]  /*237f0*/  IADD3 R0, R188, 0x60, RZ ;  /* 0x00000060bc007810 */ /* 0x001fe20007ffe0ff */
[----:B---3--:R-:W0:Y:S03]  /*23800*/  SHFL.IDX PT, R3, R3, 0x3, 0x181f ;  /* 0x00781f0003037f89 */ /* 0x008e2600000e0000 */
[----:B------:R-:W-:Y:S01]  /*23810*/  ISETP.GE.AND P0, PT, R0, R11, PT ;  /* 0x0000000b0000720c */ /* 0x000fe20003f06270 */
[----:B----4-:R3:W4:-:S12]  /*23820*/  SHFL.IDX PT, R4, R6, 0x3, 0x181f ;  /* 0x00781f0006047f89 */ /* 0x01071800000e0000 */
[----:B---3--:R-:W-:Y:S05]  /*23830*/  @P0 BRA `(.L_x_1841) ;  /* 0x0000000000240947 */ /* 0x008fea0003800000 */
[----:B------:R-:W-:Y:S02]  /*23840*/  ULDC UR4, c[0x0][0xac8] ;  /* 0x0002b20000047ab9 */ /* 0x000fe40000000800 */
[----:B------:R-:W-:Y:S02]  /*23850*/  ISETP.GE.AND P2, PT, R203, UR4, PT ;  /* 0x00000004cb007c0c */ /* 0x000fe4000bf46270 */
[----:B------:R-:W-:-:S11]  /*23860*/  ISETP.GE.AND P3, PT, R204, UR4, PT ;  /* 0x00000004cc007c0c */ /* 0x000fd6000bf66270 */
[CC--:B--2-4-:R-:W-:Y:S02]  /*23870*/  @!P2 LEA R6, P0, R203.reuse, R4.reuse, 0x1 ;  /* 0x00000004cb06a211 */ /* 0x0d4fe400078008ff */
[C---:B------:R-:W-:Y:S02]  /*23880*/  @!P3 LEA R4, P1, R204.reuse, R4, 0x1 ;  /* 0x00000004cc04b211 */ /* 0x040fe400078208ff */
[-C--:B0-----:R-:W-:Y:S02]  /*23890*/  @!P2 LEA.HI.X R7, R203, R3.reuse, R12, 0x1, P0 ;  /* 0x00000003cb07a211 */ /* 0x081fe400000f0c0c */
[----:B------:R-:W-:-:S03]  /*238a0*/  @!P3 LEA.HI.X R5, R204, R3, R10, 0x1, P1 ;  /* 0x00000003cc05b211 */ /* 0x000fc600008f0c0a */
[----:B------:R0:W-:Y:S04]  /*238b0*/  @!P2 ST.E.128 desc[UR60][R6.64], RZ ;  /* 0x000000ff0600a985 */ /* 0x0001e8000c101d3c */
[----:B------:R0:W-:Y:S02]  /*238c0*/  @!P3 ST.E.128 desc[UR60][R4.64], RZ ;  /* 0x000000ff0400b985 */ /* 0x0001e4000c101d3c */
.L_x_1841:
[----:B------:R-:W-:Y:S05]  /*238d0*/  BSYNC B0 ;  /* 0x0000000000007941 */ /* 0x000fea0003800000 */
.L_x_1831:
[----:B------:R-:W-:Y:S02]  /*238e0*/  ULDC UR4, c[0x0][0xc3c] ;  /* 0x00030f0000047ab9 */ /* 0x000fe40000000800 */
[----:B------:R-:W-:-:S13]  /*238f0*/  ISETP.GE.AND P0, PT, R31, UR4, PT ;  /* 0x000000041f007c0c */ /* 0x000fda000bf06270 */
[----:B------:R-:W-:Y:S05]  /*23900*/  @!P0 BRA `(.L_x_1853) ;  /* 0xfffffdd800e88947 */ /* 0x000fea000383ffff */
[----:B------:R-:W-:Y:S05]  /*23910*/  BRA `(.L_x_1546) ;  /* 0x0000008000207947 */ /* 0x000fea0003800000 */
.L_x_1544:
        /* <DEDUP_REMOVED lines=16> */
.L_x_1854:
        /* <DEDUP_REMOVED lines=27> */
[----:B-1----:R-:W-:-:S04]  /*23bd0*/  SEL R4, R4, RZ, P3 ;  /* 0x000000ff04047207 */ /* 0x002fc80001800000 */
[----:B------:R-:W-:-:S05]  /*23be0*/  IADD3 R4, R11, R4, RZ ;  /* 0x000000040b047210 */ /* 0x000fca0007ffe0ff */
        /* <DEDUP_REMOVED lines=14> */
.L_x_1858:
[----:B------:R-:W0:Y:S01]  /*23cd0*/  LDC R2, c[0x0][0xc3c] ;  /* 0x00030f00ff027b82 */ /* 0x000e220000000800 */
[----:B------:R-:W-:Y:S01]  /*23ce0*/  UIADD3 UR4, UR4, 0x1f, URZ ;  /* 0x0000001f04047890 */ /* 0x000fe2000fffe03f */
[----:B------:R-:W-:Y:S02]  /*23cf0*/  ULDC UR7, c[0x0][0xc3c] ;  /* 0x00030f0000077ab9 */ /* 0x000fe40000000800 */
[----:B------:R-:W-:-:S03]  /*23d00*/  MOV R27, UR7 ;  /* 0x00000007001b7c02 */ /* 0x000fc60008000f00 */
[----:B0-----:R-:W-:-:S13]  /*23d10*/  ISETP.LE.AND P6, PT, R2, UR4, PT ;  /* 0x0000000402007c0c */ /* 0x001fda000bfc3270 */
[----:B------:R-:W-:Y:S05]  /*23d20*/  @P6 BRA `(.L_x_1857) ;  /* 0x0000000800a86947 */ /* 0x000fea0003800000 */
[----:B------:R-:W-:Y:S02]  /*23d30*/  VIADD R11, R6, UR4 ;  /* 0x00000004060b7c36 */ /* 0x000fe40008000000 */
[----:B------:R-:W-:Y:S02]  /*23d40*/  IMAD.MOV.U32 R7, RZ, RZ, RZ ;  /* 0x000000ffff077224 */ /* 0x000fe400078e00ff */
[----:B------:R-:W-:Y:S01]  /*23d50*/  IMAD.MOV.U32 R8, RZ, RZ, RZ ;  /* 0x000000ffff087224 */ /* 0x000fe200078e00ff */
[----:B------:R-:W-:-:S13]  /*23d60*/  ISETP.GE.OR P6, PT, R11, R2, !P0 ;  /* 0x000000020b00720c */ /* 0x000fda00047c6670 */
[----:B------:R-:W0:Y:S08]  /*23d70*/  @!P6 LDC.64 R4, c[0x0][0xc80] ;  /* 0x00032000ff04eb82 */ /* 0x000e300000000a00 */
[----:B------:R-:W1:Y:S01]  /*23d80*/  @!P6 LDC.64 R2, c[0x0][0xc78] ;  /* 0x00031e00ff02eb82 */ /* 0x000e620000000a00 */
[----:B0-----:R-:W-:-:S05]  /*23d90*/  @!P6 IMAD.WIDE R4, R11, 0x4, R4 ;  /* 0x000000040b04e825 */ /* 0x001fca00078e0204 */
[----:B------:R-:W2:Y:S01]  /*23da0*/  @!P6 LDG.E R7, desc[UR60][R4.64] ;  /* 0x0000003c0407e981 */ /* 0x000ea2000c1e1900 */
[----:B-1----:R-:W-:-:S05]  /*23db0*/  @!P6 IMAD.WIDE R2, R11, 0x4, R2 ;  /* 0x000000040b02e825 */ /* 0x002fca00078e0202 */
[----:B------:R-:W2:Y:S02]  /*23dc0*/  @!P6 LDG.E R8, desc[UR60][R2.64] ;  /* 0x0000003c0208e981 */ /* 0x000ea4000c1e1900 */
[----:B--2---:R-:W-:-:S05]  /*23dd0*/  IMAD R13, R7, R8, RZ ;  /* 0x00000008070d7224 */ /* 0x004fca00078e02ff */
        /* <DEDUP_REMOVED lines=20> */
.L_x_1856:
        /* <DEDUP_REMOVED lines=11> */
[----:B------:R-:W-:-:S05]  /*23fd0*/  VIADD R3, R27, 0xffffffff ;  /* 0xffffffff1b037836 */ /* 0x000fca0000000000 */
[----:B------:R0:W1:Y:S02]  /*23fe0*/  SHFL.IDX PT, R24, R2, R3, 0x1f ;  /* 0x00001f0302187589 */ /* 0x00006400000e0000 */
.L_x_1859:
[----:B-1----:R-:W-:Y:S02]  /*23ff0*/  IMAD R24, R24, UR5, R5 ;  /* 0x0000000518187c24 */ /* 0x002fe4000f8e0205 */
[----:B------:R-:W-:-:S03]  /*24000*/  VIADD R27, R27, UR4 ;  /* 0x000000041b1b7c36 */ /* 0x000fc60008000000 */
[----:B------:R-:W-:Y:S01]  /*24010*/  IADD3 R4, -R24, UR6, RZ ;  /* 0x0000000618047c10 */ /* 0x000fe2000fffe1ff */
[----:B------:R-:W-:Y:S06]  /*24020*/  @!P1 BRA `(.L_x_1860) ;  /* 0x0000000000e89947 */ /* 0x000fec0003800000 */
[-C--:B--2---:R-:W-:Y:S02]  /*24030*/  IABS R12, R7.reuse ;  /* 0x00000007000c7213 */ /* 0x084fe40000000000 */
[----:B------:R-:W-:Y:S02]  /*24040*/  IABS R5, R8 ;  /* 0x0000000800057213 */ /* 0x000fe40000000000 */
[----:B------:R-:W1:Y:S01]  /*24050*/  I2F.RP R9, R12 ;  /* 0x0000000c00097306 */ /* 0x000e620000209400 */
[----:B------:R-:W-:-:S07]  /*24060*/  IABS R13, R7 ;  /* 0x00000007000d7213 */ /* 0x000fce0000000000 */
[----:B------:R-:W2:Y:S08]  /*24070*/  I2F.RP R10, R5 ;  /* 0x00000005000a7306 */ /* 0x000eb00000209400 */
[----:B-1----:R-:W0:Y:S08]  /*24080*/  MUFU.RCP R9, R9 ;  /* 0x0000000900097308 */ /* 0x002e300000001000 */
[----:B--2---:R-:W-:Y:S01]  /*24090*/  MUFU.RCP R10, R10 ;  /* 0x0000000a000a7308 */ /* 0x004fe20000001000 */
[----:B0-----:R-:W-:Y:S01]  /*240a0*/  VIADD R2, R9, 0xffffffe ;  /* 0x0ffffffe09027836 */ /* 0x001fe20000000000 */
[----:B------:R-:W-:-:S06]  /*240b0*/  IABS R9, R4 ;  /* 0x0000000400097213 */ /* 0x000fcc0000000000 */
[----:B------:R0:W1:Y:S02]  /*240c0*/  F2I.FTZ.U32.TRUNC.NTZ R3, R2 ;  /* 0x0000000200037305 */ /* 0x000064000021f000 */
[----:B0-----:R-:W-:Y:S01]  /*240d0*/  IMAD.MOV.U32 R2, RZ, RZ, RZ ;  /* 0x000000ffff027224 */ /* 0x001fe200078e00ff */
[----:B-1----:R-:W-:-:S05]  /*240e0*/  IADD3 R11, RZ, -R3, RZ ;  /* 0x80000003ff0b7210 */ /* 0x002fca0007ffe0ff */
        /* <DEDUP_REMOVED lines=9> */
[----:B------:R-:W-:Y:S01]  /*24180*/  @!P1 IMAD.IADD R3, R3, 0x1, -R12 ;  /* 0x0000000103039824 */ /* 0x000fe200078e0a0c */
[----:B------:R-:W-:Y:S02]  /*24190*/  @!P1 IADD3 R2, R2, 0x1, RZ ;  /* 0x0000000102029810 */ /* 0x000fe40007ffe0ff */
[----:B------:R-:W-:Y:S02]  /*241a0*/  ISETP.NE.AND P1, PT, R7, RZ, PT ;  /* 0x000000ff0700720c */ /* 0x000fe40003f25270 */
[----:B------:R-:W-:Y:S02]  /*241b0*/  ISETP.GE.U32.AND P0, PT, R3, R12, PT ;  /* 0x0000000c0300720c */ /* 0x000fe40003f06070 */
[----:B------:R-:W0:Y:S01]  /*241c0*/  F2I.FTZ.U32.TRUNC.NTZ R3, R11 ;  /* 0x0000000b00037305 */ /* 0x000e22000021f000 */
[----:B------:R-:W-:-:S04]  /*241d0*/  IABS R12, R8 ;  /* 0x00000008000c7213 */ /* 0x000fc80000000000 */
[----:B------:R-:W-:-:S06]  /*241e0*/  IADD3 R12, RZ, -R12, RZ ;  /* 0x8000000cff0c7210 */ /* 0x000fcc0007ffe0ff */
[----:B------:R-:W-:-:S04]  /*241f0*/  @P0 VIADD R2, R2, 0x1 ;  /* 0x0000000102020836 */ /* 0x000fc80000000000 */
[----:B------:R-:W-:Y:S02]  /*24200*/  IMAD.MOV.U32 R13, RZ, RZ, R2 ;  /* 0x000000ffff0d7224 */ /* 0x000fe400078e0002 */
[----:B0-----:R-:W-:Y:S02]  /*24210*/  IMAD.MOV R2, RZ, RZ, -R3 ;  /* 0x000000ffff027224 */ /* 0x001fe400078e0a03 */
[----:B------:R-:W-:Y:S01]  /*24220*/  @!P2 IMAD.MOV R13, RZ, RZ, -R13 ;  /* 0x000000ffff0da224 */ /* 0x000fe200078e0a0d */
[----:B------:R-:W-:Y:S01]  /*24230*/  @!P1 LOP3.LUT R13, RZ, R7, RZ, 0x33, !PT ;  /* 0x00000007ff0d9212 */ /* 0x000fe200078e33ff */
[----:B------:R-:W-:Y:S02]  /*24240*/  IMAD R9, R2, R5, RZ ;  /* 0x0000000502097224 */ /* 0x000fe400078e02ff */
[----:B------:R-:W-:Y:S01]  /*24250*/  IMAD.MOV.U32 R2, RZ, RZ, RZ ;  /* 0x000000ffff027224 */ /* 0x000fe200078e00ff */
[----:B------:R-:W-:-:S03]  /*24260*/  IABS R10, R13 ;  /* 0x0000000d000a7213 */ /* 0x000fc60000000000 */
[----:B------:R-:W-:-:S04]  /*24270*/  IMAD.HI.U32 R2, R3, R9, R2 ;  /* 0x0000000903027227 */ /* 0x000fc800078e0002 */
[----:B------:R-:W-:Y:S02]  /*24280*/  IMAD.MOV.U32 R3, RZ, RZ, R10 ;  /* 0x000000ffff037224 */ /* 0x000fe400078e000a */
[----:B------:R-:W-:Y:S02]  /*24290*/  IMAD.MOV.U32 R10, RZ, RZ, R12 ;  /* 0x000000ffff0a7224 */ /* 0x000fe400078e000c */
[----:B------:R-:W-:-:S04]  /*242a0*/  IMAD.HI.U32 R2, R2, R3, RZ ;  /* 0x0000000302027227 */ /* 0x000fc800078e00ff */
[----:B------:R-:W-:Y:S01]  /*242b0*/  IMAD R10, R2, R10, R3 ;  /* 0x0000000a020a7224 */ /* 0x000fe200078e0203 */
[----:B------:R-:W-:-:S04]  /*242c0*/  LOP3.LUT R3, R13, R8, RZ, 0x3c, !PT ;  /* 0x000000080d037212 */ /* 0x000fc800078e3cff */
[----:B------:R-:W-:Y:S02]  /*242d0*/  ISETP.GT.U32.AND P1, PT, R5, R10, PT ;  /* 0x0000000a0500720c */ /* 0x000fe40003f24070 */
[----:B------:R-:W-:-:S11]  /*242e0*/  ISETP.GE.AND P2, PT, R3, RZ, PT ;  /* 0x000000ff0300720c */ /* 0x000fd60003f46270 */
[----:B------:R-:W-:Y:S01]  /*242f0*/  @!P1 IMAD.IADD R10, R10, 0x1, -R5 ;  /* 0x000000010a0a9824 */ /* 0x000fe200078e0a05 */
[----:B------:R-:W-:Y:S02]  /*24300*/  @!P1 IADD3 R2, R2, 0x1, RZ ;  /* 0x0000000102029810 */ /* 0x000fe40007ffe0ff */
[----:B------:R-:W-:Y:S02]  /*24310*/  ISETP.NE.AND P1, PT, R8, RZ, PT ;  /* 0x000000ff0800720c */ /* 0x000fe40003f25270 */
[----:B------:R-:W-:Y:S01]  /*24320*/  ISETP.GE.U32.AND P0, PT, R10, R5, PT ;  /* 0x000000050a00720c */ /* 0x000fe20003f06070 */
[----:B------:R-:W-:-:S12]  /*24330*/  IMAD.MOV R5, RZ, RZ, -R13 ;  /* 0x000000ffff057224 */ /* 0x000fd800078e0a0d */
[----:B------:R-:W-:-:S04]  /*24340*/  @P0 VIADD R2, R2, 0x1 ;  /* 0x0000000102020836 */ /* 0x000fc80000000000 */
[----:B------:R-:W-:Y:S01]  /*24350*/  @!P2 IMAD.MOV R2, RZ, RZ, -R2 ;  /* 0x000000ffff02a224 */ /* 0x000fe200078e0a02 */
[----:B------:R-:W-:-:S05]  /*24360*/  @!P1 LOP3.LUT R2, RZ, R8, RZ, 0x33, !PT ;  /* 0x00000008ff029212 */ /* 0x000fca00078e33ff */
[----:B------:R-:W-:-:S04]  /*24370*/  IMAD.MOV R3, RZ, RZ, -R2 ;  /* 0x000000ffff037224 */ /* 0x000fc800078e0a02 */
[C---:B------:R-:W-:Y:S01]  /*24380*/  IMAD R26, R8.reuse, R3, R13 ;  /* 0x00000003081a7224 */ /* 0x040fe200078e020d */
[----:B------:R-:W-:Y:S01]  /*24390*/  LEA R3, R8, R2, 0x18 ;  /* 0x0000000208037211 */ /* 0x000fe200078ec0ff */
[----:B------:R-:W-:-:S04]  /*243a0*/  IMAD R2, R7, R5, R4 ;  /* 0x0000000507027224 */ /* 0x000fc800078e0204 */
[----:B------:R-:W-:Y:S01]  /*243b0*/  IMAD R26, R26, 0x10000, R3 ;  /* 0x000100001a1a7824 */ /* 0x000fe200078e0203 */
[----:B------:R-:W-:Y:S06]  /*243c0*/  BRA `(.L_x_1861) ;  /* 0x0000000000f47947 */ /* 0x000fec0003800000 */
.L_x_1860:
[----:B0-----:R-:W0:Y:S02]  /*243d0*/  LDC.64 R2, c[0x0][0xc90] ;  /* 0x00032400ff027b82 */ /* 0x001e240000000a00 */
        /* <DEDUP_REMOVED lines=13> */
[----:B------:R-:W-:Y:S01]  /*244b0*/  IMAD.HI.U32 R2, R3, R11, R2 ;  /* 0x0000000b03027227 */ /* 0x000fe200078e0002 */
[----:B------:R-:W-:-:S05]  /*244c0*/  IADD3 R3, RZ, -R12, RZ ;  /* 0x8000000cff037210 */ /* 0x000fca0007ffe0ff */
        /* <DEDUP_REMOVED lines=13> */
[----:B------:R-:W-:-:S03]  /*245a0*/  IMAD.MOV R2, RZ, RZ, -R2 ;  /* 0x000000ffff027224 */ /* 0x000fc600078e0a02 */
[----:B------:R-:W-:Y:S01]  /*245b0*/  IADD3 R8, -R9, RZ, RZ ;  /* 0x000000ff09087210 */ /* 0x000fe20007ffe1ff */
[----:B------:R-:W-:Y:S01]  /*245c0*/  IMAD R4, R5, R2, R4 ;  /* 0x0000000205047224 */ /* 0x000fe200078e0204 */
[----:B------:R-:W-:Y:S02]  /*245d0*/  MOV R2, RZ ;  /* 0x000000ff00027202 */ /* 0x000fe40000000f00 */
[----:B------:R-:W-:Y:S02]  /*245e0*/  VIADDMNMX R8, R8, UR5, R13, PT ;  /* 0x0000000508087c46 */ /* 0x000fe4000b80010d */
[----:B------:R-:W-:Y:S02]  /*245f0*/  IADD3 R9, R9, 0x1000000, R4 ;  /* 0x0100000009097810 */ /* 0x000fe40007ffe004 */
[-C--:B------:R-:W-:Y:S01]  /*24600*/  IABS R12, R8.reuse ;  /* 0x00000008000c7213 */ /* 0x080fe20000000000 */
[----:B------:R-:W-:Y:S01]  /*24610*/  IMAD.MOV R26, RZ, RZ, -R8 ;  /* 0x000000ffff1a7224 */ /* 0x000fe200078e0a08 */
[----:B------:R-:W-:-:S02]  /*24620*/  IABS R13, R8 ;  /* 0x00000008000d7213 */ /* 0x000fc40000000000 */
        /* <DEDUP_REMOVED lines=20> */
[----:B------:R-:W-:Y:S02]  /*24770*/  @!P2 IADD3 R2, -R2, RZ, RZ ;  /* 0x000000ff0202a210 */ /* 0x000fe40007ffe1ff */
[----:B------:R-:W-:-:S05]  /*24780*/  @!P1 LOP3.LUT R2, RZ, R8, RZ, 0x33, !PT ;  /* 0x00000008ff029212 */ /* 0x000fca00078e33ff */
[----:B------:R-:W-:-:S07]  /*24790*/  IMAD R26, R2, R26, R9 ;  /* 0x0000001a021a7224 */ /* 0x000fce00078e0209 */
.L_x_1861:
[----:B------:R-:W-:-:S05]  /*247a0*/  LOP3.LUT R2, RZ, R2, RZ, 0x33, !PT ;  /* 0x00000002ff027212 */ /* 0x000fca00078e33ff */
[----:B------:R-:W-:Y:S01]  /*247b0*/  IMAD.IADD R25, R7, 0x1, R2 ;  /* 0x0000000107197824 */ /* 0x000fe200078e0202 */
[----:B------:R-:W-:Y:S06]  /*247c0*/  BRA `(.L_x_1862) ;  /* 0x00000000000c7947 */ /* 0x000fec0003800000 */
.L_x_1857:
[----:B------:R-:W-:Y:S01]  /*247d0*/  IMAD.MOV.U32 R25, RZ, RZ, RZ ;  /* 0x000000ffff197224 */ /* 0x000fe200078e00ff */
[----:B------:R-:W-:Y:S01]  /*247e0*/  MOV R26, RZ ;  /* 0x000000ff001a7202 */ /* 0x000fe20000000f00 */
[----:B------:R-:W-:-:S07]  /*247f0*/  IMAD.U32 R24, RZ, RZ, UR6 ;  /* 0x00000006ff187e24 */ /* 0x000fce000f8e00ff */
.L_x_1862:
[----:B------:R-:W-:-:S13]  /*24800*/  ISETP.NE.AND P0, PT, R6, RZ, PT ;  /* 0x000000ff0600720c */ /* 0x000fda0003f05270 */
[----:B------:R-:W0:Y:S01]  /*24810*/  @!P0 S2R R3, SR_CgaCtaId ;  /* 0x0000000000038919 */ /* 0x000e220000008800 */
[----:B------:R-:W-:-:S04]  /*24820*/  @!P0 MOV R2, 0x400 ;  /* 0x0000040000028802 */ /* 0x000fc80000000f00 */
[----:B0-----:R-:W-:-:S05]  /*24830*/  @!P0 LEA R2, R3, R2, 0x18 ;  /* 0x0000000203028211 */ /* 0x001fca00078ec0ff */
[----:B------:R0:W-:Y:S01]  /*24840*/  @!P0 STS.128 [R2+0x2a8d0], R24 ;  /* 0x02a8d01802008388 */ /* 0x0001e20000000c00 */
[----:B------:R-:W-:Y:S06]  /*24850*/  BAR.ARV 0x5, 0x180 ;  /* 0x0146000000007b1d */ /* 0x000fec0000002000 */
.L_x_1855:
        /* <DEDUP_REMOVED lines=12> */
[----:B------:R-:W-:Y:S01]  /*24920*/  ULDC.64 UR36, c[0x0][0x198] ;  /* 0x0000660000247ab9 */ /* 0x000fe20000000a00 */
[----:B------:R-:W-:Y:S01]  /*24930*/  IMAD.SHL.U32 R34, R4, 0x8, RZ ;  /* 0x0000000804227824 */ /* 0x000fe200078e00ff */
[----:B------:R-:W-:Y:S01]  /*24940*/  ULDC UR38, c[0x0][0xc] ;  /* 0x0000030000267ab9 */ /* 0x000fe20000000800 */
[----:B------:R-:W-:Y:S02]  /*24950*/  IMAD.MOV.U32 R22, RZ, RZ, RZ ;  /* 0x000000ffff167224 */ /* 0x000fe400078e00ff */
[----:B------:R-:W-:-:S02]  /*24960*/  IMAD.MOV.U32 R28, RZ, RZ, RZ ;  /* 0x000000ffff1c7224 */ /* 0x000fc400078e00ff */
[----:B------:R-:W-:Y:S01]  /*24970*/  IMAD.MOV.U32 R30, RZ, RZ, 0x1 ;  /* 0x00000001ff1e7424 */ /* 0x000fe200078e00ff */
[----:B--2---:R-:W-:Y:S01]  /*24980*/  R2UR UR4, R2 ;  /* 0x00000000020472ca */ /* 0x004fe200000e0000 */
[----:B------:R-:W-:-:S05]  /*24990*/  IMAD.SHL.U32 R2, R0, 0x8, RZ ;  /* 0x0000000800027824 */ /* 0x000fca00078e00ff */
[C---:B------:R-:W-:Y:S02]  /*249a0*/  LOP3.LUT R3, R2.reuse, 0x1f8, RZ, 0xc0, !PT ;  /* 0x000001f802037812 */ /* 0x040fe400078ec0ff */
[----:B------:R-:W-:Y:S02]  /*249b0*/  LOP3.LUT R2, R2, 0x38, RZ, 0xc0, !PT ;  /* 0x0000003802027812 */ /* 0x000fe400078ec0ff */
[----:B------:R-:W-:Y:S02]  /*249c0*/  LOP3.LUT R3, R3, 0x38, R0, 0x78, !PT ;  /* 0x0000003803037812 */ /* 0x000fe400078e7800 */
[----:B------:R-:W-:Y:S01]  /*249d0*/  SHF.L.U32 R0, R0, 0x4, RZ ;  /* 0x0000000400007819 */ /* 0x000fe200000006ff */
[----:B------:R-:W-:Y:S01]  /*249e0*/  ULOP3.LUT UR39, UR4, 0x2, URZ, 0xfc, !UPT ;  /* 0x0000000204277892 */ /* 0x000fe2000f8efc3f */
[----:B------:R-:W-:Y:S02]  /*249f0*/  LOP3.LUT R34, R3, 0x200, R34, 0xf8, !PT ;  /* 0x0000020003227812 */ /* 0x000fe400078ef822 */
[----:B------:R-:W-:Y:S01]  /*24a00*/  UMOV UR4, 0x400 ;  /* 0x0000040000047882 */ /* 0x000fe20000000000 */
[----:B------:R-:W-:Y:S01]  /*24a10*/  SHF.R.U32.HI R3, RZ, 0x3, R4 ;  /* 0x00000003ff037819 */ /* 0x000fe20000011604 */
[----:B0-----:R-:W-:-:S03]  /*24a20*/  ULEA UR4, UR5, UR4, 0x18 ;  /* 0x0000000405047291 */ /* 0x001fc6000f8ec03f */
[----:B------:R-:W-:Y:S02]  /*24a30*/  LOP3.LUT R4, R3, 0x70, R0, 0xf8, !PT ;  /* 0x0000007003047812 */ /* 0x000fe400078ef800 */
[C---:B------:R-:W-:Y:S02]  /*24a40*/  LOP3.LUT R3, R2.reuse, 0x40, RZ, 0xfc, !PT ;  /* 0x0000004002037812 */ /* 0x040fe400078efcff */
[----:B------:R-:W-:Y:S02]  /*24a50*/  MOV R17, UR4 ;  /* 0x0000000400117c02 */ /* 0x000fe40008000f00 */
[----:B------:R-:W-:-:S03]  /*24a60*/  LOP3.LUT R0, R2, 0x80, RZ, 0xfc, !PT ;  /* 0x0000008002007812 */ /* 0x000fc600078efcff */
[----:B-1----:R-:W-:-:S07]  /*24a70*/  IMAD R36, R34, 0x2, R17 ;  /* 0x0000000222247824 */ /* 0x002fce00078e0211 */
.L_x_1984:
[----:B------:R-:W-:Y:S05]  /*24a80*/  YIELD ;  /* 0x0000000000007946 */ /* 0x000fea0003800000 */
[----:B------:R-:W-:Y:S01]  /*24a90*/  ULDC.64 UR4, c[0x0][0xa28] ;  /* 0x00028a0000047ab9 */ /* 0x000fe20000000a00 */
[----:B------:R-:W-:Y:S01]  /*24aa0*/  IMAD.MOV.U32 R11, RZ, RZ, RZ ;  /* 0x000000ffff0b7224 */ /* 0x000fe200078e00ff */
[----:B------:R-:W-:Y:S01]  /*24ab0*/  ISETP.NE.U32.AND P0, PT, RZ, UR4, PT ;  /* 0x00000004ff007c0c */ /* 0x000fe2000bf05070 */
[----:B0-----:R-:W0:Y:S01]  /*24ac0*/  LDC.64 R4, c[0x0][0xa00] ;  /* 0x00028000ff047b82 */ /* 0x001e220000000a00 */
[----:B------:R-:W-:Y:S02]  /*24ad0*/  ULDC.64 UR6, c[0x0][0xa10] ;  /* 0x0002840000067ab9 */ /* 0x000fe40000000a00 */
[----:B------:R-:W-:Y:S01]  /*24ae0*/  ISETP.NE.AND.EX P0, PT, RZ, UR5, PT, P0 ;  /* 0x00000005ff007c0c */ /* 0x000fe2000bf05300 */
[----:B------:R-:W-:-:S12]  /*24af0*/  ULDC.64 UR4, c[0x0][0xa18] ;  /* 0x0002860000047ab9 */ /* 0x000fd80000000a00 */
[----:B-1----:R-:W1:Y:S01]  /*24b00*/  @P0 LDC.64 R2, c[0x0][0xa28] ;  /* 0x00028a00ff020b82 */ /* 0x002e620000000a00 */
[----:B------:R-:W-:Y:S01]  /*24b10*/  ISETP.NE.U32.AND P1, PT, RZ, UR6, PT ;  /* 0x00000006ff007c0c */ /* 0x000fe2000bf25070 */
[----:B-1----:R-:W-:-:S05]  /*24b20*/  @P0 IMAD.WIDE R2, R27, 0x4, R2 ;  /* 0x000000041b020825 */ /* 0x002fca00078e0202 */
[----:B------:R1:W2:Y:S01]  /*24b30*/  @P0 LDG.E R11, desc[UR60][R2.64] ;  /* 0x0000003c020b0981 */ /* 0x0002a2000c1e1900 */
[----:B------:R-:W-:Y:S01]  /*24b40*/  ISETP.NE.U32.AND P0, PT, RZ, UR4, PT ;  /* 0x00000004ff007c0c */ /* 0x000fe2000bf05070 */
[----:B------:R-:W-:Y:S01]  /*24b50*/  IMAD.MOV.U32 R35, RZ, RZ, RZ ;  /* 0x000000ffff237224 */ /* 0x000fe200078e00ff */
[----:B------:R-:W-:Y:S01]  /*24b60*/  ISETP.NE.AND.EX P1, PT, RZ, UR7, PT, P1 ;  /* 0x00000007ff007c0c */ /* 0x000fe2000bf25310 */
[----:B------:R-:W-:Y:S01]  /*24b70*/  IMAD.MOV.U32 R0, RZ, RZ, RZ ;  /* 0x000000ffff007224 */ /* 0x000fe200078e00ff */
[----:B------:R-:W-:Y:S01]  /*24b80*/  ISETP.NE.AND.EX P2, PT, RZ, UR5, PT, P0 ;  /* 0x00000005ff007c0c */ /* 0x000fe2000bf45300 */
[----:B------:R-:W-:Y:S01]  /*24b90*/  ULDC.64 UR4, c[0x0][0xa00] ;  /* 0x0002800000047ab9 */ /* 0x000fe20000000a00 */
[----:B0-----:R-:W-:Y:S01]  /*24ba0*/  IMAD.WIDE R4, R27, 0x4, R4 ;  /* 0x000000041b047825 */ /* 0x001fe200078e0204 */
[----:B------:R-:W-:Y:S01]  /*24bb0*/  ISETP.NE.U32.AND P0, PT, RZ, UR4, PT ;  /* 0x00000004ff007c0c */ /* 0x000fe2000bf05070 */
[----:B-1----:R-:W0:Y:S03]  /*24bc0*/  LDC.64 R2, c[0x0][0xa10] ;  /* 0x00028400ff027b82 */ /* 0x002e260000000a00 */
[----:B------:R-:W-:-:S06]  /*24bd0*/  ISETP.NE.AND.EX P0, PT, RZ, UR5, PT, P0 ;  /* 0x00000005ff007c0c */ /* 0x000fcc000bf05300 */
[----:B------:R-:W1:Y:S07]  /*24be0*/  @P2 LDC.64 R6, c[0x0][0xa18] ;  /* 0x00028600ff062b82 */ /* 0x000e6e0000000a00 */
[----:B------:R-:W5:Y:S01]  /*24bf0*/  @P0 LDG.E R35, desc[UR60][R4.64] ;  /* 0x0000003c04230981 */ /* 0x000f62000c1e1900 */
[----:B0-----:R-:W-:-:S05]  /*24c00*/  IMAD.WIDE R2, R27, 0x4, R2 ;  /* 0x000000041b027825 */ /* 0x001fca00078e0202 */
[----:B------:R-:W5:Y:S01]  /*24c10*/  @P1 LDG.E R0, desc[UR60][R2.64] ;  /* 0x0000003c02001981 */ /* 0x000f62000c1e1900 */
[----:B------:R-:W-:Y:S02]  /*24c20*/  ULDC UR4, c[0x0][0x288] ;  /* 0x0000a20000047ab9 */ /* 0x000fe40000000800 */
[----:B------:R-:W-:Y:S01]  /*24c30*/  MOV R32, UR4 ;  /* 0x0000000400207c02 */ /* 0x000fe20008000f00 */
[----:B------:R-:W-:Y:S02]  /*24c40*/  ULDC.64 UR4, c[0x0][0x418] ;  /* 0x0001060000047ab9 */ /* 0x000fe40000000a00 */
[----:B------:R-:W-:-:S03]  /*24c50*/  UISETP.NE.U32.AND UP0, UPT, UR4, URZ, UPT ;  /* 0x0000003f0400728c */ /* 0x000fc6000bf05070 */
[----:B------:R-:W-:Y:S01]  /*24c60*/  ULDC UR4, c[0x0][0x424] ;  /* 0x0001090000047ab9 */ /* 0x000fe20000000800 */
[----:B------:R-:W-:Y:S01]  /*24c70*/  UISETP.NE.AND.EX UP0, UPT, UR5, URZ, UPT, UP0 ;  /* 0x0000003f0500728c */ /* 0x000fe2000bf05300 */
[----:B-1----:R-:W-:Y:S02]  /*24c80*/  @P2 IMAD.WIDE R6, R27, 0x4, R6 ;  /* 0x000000041b062825 */ /* 0x002fe400078e0206 */
[----:B------:R-:W-:Y:S01]  /*24c90*/  ULDC UR5, c[0x0][0x2f0] ;  /* 0x0000bc0000057ab9 */ /* 0x000fe20000000800 */
[----:B------:R-:W-:Y:S02]  /*24ca0*/  USEL UR4, UR4, 0x1, UP0 ;  /* 0x0000000104047887 */ /* 0x000fe40008000000 */
[----:B------:R0:W5:Y:S02]  /*24cb0*/  @P2 LDG.E R32, desc[UR60][R6.64] ;  /* 0x0000003c06202981 */ /* 0x000164000c1e1900 */
[----:B------:R-:W-:-:S03]  /*24cc0*/  UIMAD UR4, UR4, UR5, URZ ;  /* 0x00000005040472a4 */ /* 0x000fc6000f8e023f */
[----:B------:R-:W-:-:S03]  /*24cd0*/  ULDC UR5, c[0x0][0x348] ;  /* 0x0000d20000057ab9 */ /* 0x000fc60000000800 */
[----:B------:R-:W-:Y:S02]  /*24ce0*/  IMAD.U32 R10, RZ, RZ, UR4 ;  /* 0x00000004ff0a7e24 */ /* 0x000fe4000f8e00ff */
[----:B0-----:R-:W-:Y:S01]  /*24cf0*/  IMAD.U32 R7, RZ, RZ, UR5 ;  /* 0x00000005ff077e24 */ /* 0x001fe2000f8e00ff */
[----:B--2---:R0:W-:Y:S01]  /*24d00*/  STL [R1+0x4], R11 ;  /* 0x0000040b01007387 */ /* 0x0041e20000100800 */
[----:B---3--:R-:W-:Y:S05]  /*24d10*/  @P2 BRA `(.L_x_1864) ;  /* 0x0000000000102947 */ /* 0x008fea0003800000 */
[----:B------:R-:W-:Y:S05]  /*24d20*/  @!P0 BRA `(.L_x_1864) ;  /* 0x00000000000c8947 */ /* 0x000fea0003800000 */
[----:B------:R-:W2:Y:S04]  /*24d30*/  LDG.E R9, desc[UR60][R4.64] ;  /* 0x0000003c04097981 */ /* 0x000ea8000c1e1900 */
[----:B-----5:R-:W2:Y:S02]  /*24d40*/  LDG.E R32, desc[UR60][R4.64+0x4] ;  /* 0x0000043c04207981 */ /* 0x020ea4000c1e1900 */
[----:B--2---:R-:W-:-:S07]  /*24d50*/  IMAD.IADD R32, R32, 0x1, -R9 ;  /* 0x0000000120207824 */ /* 0x004fce00078e0a09 */
.L_x_1864:
[----:B------:R-:W-:Y:S01]  /*24d60*/  ULDC.64 UR4, c[0x0][0xa20] ;  /* 0x0002880000047ab9 */ /* 0x000fe20000000a00 */
[C---:B------:R-:W-:Y:S02]  /*24d70*/  LOP3.LUT R4, R26.reuse, 0xff000000, RZ, 0xc0, !PT ;  /* 0xff0000001a047812 */ /* 0x040fe400078ec0ff */
[----:B------:R-:W-:Y:S02]  /*24d80*/  ISETP.NE.U32.AND P0, PT, RZ, UR4, PT ;  /* 0x00000004ff007c0c */ /* 0x000fe4000bf05070 */
[----:B------:R-:W-:Y:S02]  /*24d90*/  SHF.R.U32.HI R5, RZ, 0x8, R4 ;  /* 0x00000008ff057819 */ /* 0x000fe40000011604 */
[----:B------:R-:W-:Y:S02]  /*24da0*/  ISETP.NE.AND.EX P0, PT, RZ, UR5, PT, P0 ;  /* 0x00000005ff007c0c */ /* 0x000fe4000bf05300 */
[C---:B------:R-:W-:Y:S02]  /*24db0*/  LOP3.LUT R6, R26.reuse, 0xff0000, RZ, 0xc0, !PT ;  /* 0x00ff00001a067812 */ /* 0x040fe400078ec0ff */
[----:B------:R-:W-:-:S02]  /*24dc0*/  LOP3.LUT R26, R26, 0xffff, RZ, 0xc0, !PT ;  /* 0x0000ffff1a1a7812 */ /* 0x000fc400078ec0ff */
[----:B------:R-:W-:-:S07]  /*24dd0*/  LEA.HI R6, R6, R5, RZ, 0x10 ;  /* 0x0000000506067211 */ /* 0x000fce00078f80ff */
[----:B------:R-:W-:Y:S05]  /*24de0*/  @!P0 BRA `(.L_x_1865) ;  /* 0x0000000000108947 */ /* 0x000fea0003800000 */
[----:B------:R-:W1:Y:S02]  /*24df0*/  LDC.64 R4, c[0x0][0xa20] ;  /* 0x00028800ff047b82 */ /* 0x000e640000000a00 */
[----:B-1----:R-:W-:-:S05]  /*24e00*/  IMAD.WIDE R4, R27, 0x4, R4 ;  /* 0x000000041b047825 */ /* 0x002fca00078e0204 */
[----:B------:R1:W5:Y:S01]  /*24e10*/  LDG.E R10, desc[UR60][R4.64] ;  /* 0x0000003c040a7981 */ /* 0x000362000c1e1900 */
[----:B------:R-:W-:Y:S05]  /*24e20*/  BRA `(.L_x_1866) ;  /* 0x0000000000247947 */ /* 0x000fea0003800000 */
.L_x_1865:
[----:B------:R-:W-:Y:S02]  /*24e30*/  ULDC.64 UR4, c[0x0][0xa08] ;  /* 0x0002820000047ab9 */ /* 0x000fe40000000a00 */
[----:B------:R-:W-:-:S04]  /*24e40*/  ISETP.NE.U32.AND P0, PT, RZ, UR4, PT ;  /* 0x00000004ff007c0c */ /* 0x000fc8000bf05070 */
[----:B------:R-:W-:-:S13]  /*24e50*/  ISETP.NE.AND.EX P0, PT, RZ, UR5, PT, P0 ;  /* 0x00000005ff007c0c */ /* 0x000fda000bf05300 */
[----:B------:R-:W-:Y:S05]  /*24e60*/  @!P0 BRA `(.L_x_1866) ;  /* 0x0000000000148947 */ /* 0x000fea0003800000 */
[----:B------:R-:W1:Y:S02]  /*24e70*/  LDC.64 R4, c[0x0][0xa08] ;  /* 0x00028200ff047b82 */ /* 0x000e640000000a00 */
[----:B-1----:R-:W-:-:S05]  /*24e80*/  IMAD.WIDE R4, R27, 0x4, R4 ;  /* 0x000000041b047825 */ /* 0x002fca00078e0204 */
[----:B------:R-:W2:Y:S04]  /*24e90*/  LDG.E R10, desc[UR60][R4.64] ;  /* 0x0000003c040a7981 */ /* 0x000ea8000c1e1900 */
[----:B------:R-:W2:Y:S02]  /*24ea0*/  LDG.E R9, desc[UR60][R4.64+0x4] ;  /* 0x0000043c04097981 */ /* 0x000ea4000c1e1900 */
[----:B--2---:R-:W-:-:S07]  /*24eb0*/  IMAD.IADD R10, R9, 0x1, -R10 ;  /* 0x00000001090a7824 */ /* 0x004fce00078e0a0a */
.L_x_1866:
[----:B-1----:R-:W2:Y:S01]  /*24ec0*/  @P1 LDG.E R5, desc[UR60][R2.64] ;  /* 0x0000003c02051981 */ /* 0x002ea2000c1e1900 */
[----:B------:R-:W1:Y:S03]  /*24ed0*/  LDC R8, c[0x0][0x448] ;  /* 0x00011200ff087b82 */ /* 0x000e660000000800 */
[----:B------:R3:W2:Y:S01]  /*24ee0*/  @P1 LDG.E R4, desc[UR60][R2.64+0x4] ;  /* 0x0000043c02041981 */ /* 0x0006a2000c1e1900 */
[----:B------:R-:W-:Y:S02]  /*24ef0*/  IMAD.SHL.U32 R25, R25, 0x80, RZ ;  /* 0x0000008019197824 */ /* 0x000fe400078e00ff */
[----:B-----5:R-:W-:Y:S02]  /*24f00*/  IMAD.IADD R10, R10, 0x1, -R11 ;  /* 0x000000010a0a7824 */ /* 0x020fe400078e0a0b */
[----:B---3--:R-:W3:Y:S01]  /*24f10*/  LDC.64 R2, c[0x0][0x9e0] ;  /* 0x00027800ff027b82 */ /* 0x008ee20000000a00 */
[----:B-1----:R-:W-:-:S13]  /*24f20*/  ISETP.NE.AND P2, PT, R8, 0x1, PT ;  /* 0x000000010800780c */ /* 0x002fda0003f45270 */
[----:B------:R-:W1:Y:S01]  /*24f30*/  @P2 LDC R8, c[0x0][0x44c] ;  /* 0x00011300ff082b82 */ /* 0x000e620000000800 */
[----:B---3--:R-:W-:-:S07]  /*24f40*/  ISETP.GE.AND P3, PT, R3, 0x1, PT ;  /* 0x000000010300780c */ /* 0x008fce0003f66270 */
[----:B------:R-:W3:Y:S01]  /*24f50*/  @P2 LDC R9, c[0x0][0x450] ;  /* 0x00011400ff092b82 */ /* 0x000ee20000000800 */
[----:B--2---:R-:W-:Y:S01]  /*24f60*/  @P1 IADD3 R7, -R5, R4, RZ ;  /* 0x0000000405071210 */ /* 0x004fe20007ffe1ff */
[----:B------:R-:W-:-:S04]  /*24f70*/  VIADD R5, R25, 0x7f ;  /* 0x0000007f19057836 */ /* 0x000fc80000000000 */
[----:B-1----:R-:W-:-:S04]  /*24f80*/  @P2 IMAD.HI.U32 R4, R5, R8, RZ ;  /* 0x0000000805042227 */ /* 0x002fc800078e00ff */
[----:B------:R-:W-:Y:S01]  /*24f90*/  IMAD.IADD R37, R10, 0x1, R7 ;  /* 0x000000010a257824 */ /* 0x000fe200078e0207 */
[----:B---3--:R-:W-:-:S04]  /*24fa0*/  @P2 SHF.R.U32.HI R5, RZ, R9, R4 ;  /* 0x00000009ff052219 */ /* 0x008fc80000011604 */
[C---:B------:R-:W-:Y:S02]  /*24fb0*/  IADD3 R4, R37.reuse, 0x5f, RZ ;  /* 0x0000005f25047810 */ /* 0x040fe40007ffe0ff */
[----:B------:R-:W-:-:S03]  /*24fc0*/  IADD3 R18, R37, 0x1, -R32 ;  /* 0x0000000125127810 */ /* 0x000fc60007ffe820 */
[----:B------:R-:W-:-:S04]  /*24fd0*/  IMAD.HI R4, R4, 0x2aaaaaab, RZ ;  /* 0x2aaaaaab04047827 */ /* 0x000fc800078e02ff */
[----:B------:R-:W-:Y:S01]  /*24fe0*/  IMAD.IADD R8, R18, 0x1, R5 ;  /* 0x0000000112087824 */ /* 0x000fe200078e0205 */
[----:B------:R-:W-:-:S03]  /*24ff0*/  SHF.R.U32.HI R19, RZ, 0x1f, R4 ;  /* 0x0000001fff137819 */ /* 0x000fc60000011604 */
[----:B------:R-:W-:Y:S01]  /*25000*/  IMAD.IADD R2, R8, 0x1, R2 ;  /* 0x0000000108027824 */ /* 0x000fe200078e0202 */
[----:B------:R-:W-:Y:S01]  /*25010*/  LEA.HI.SX32 R19, R4, R19, 0x1c ;  /* 0x0000001304137211 */ /* 0x000fe200078fe2ff */
[----:B------:R-:W-:Y:S06]  /*25020*/  @!P3 BRA `(.L_x_1867) ;  /* 0x000000000048b947 */ /* 0x000fec0003800000 */
[C---:B------:R-:W-:Y:S01]  /*25030*/  ISETP.GT.AND P0, PT, R8.reuse, RZ, PT ;  /* 0x000000ff0800720c */ /* 0x040fe20003f04270 */
[----:B------:R-:W-:Y:S01]  /*25040*/  BSSY B0, `(.L_x_1868) ;  /* 0x000000e000007945 */ /* 0x000fe20003800000 */
[----:B------:R-:W-:-:S11]  /*25050*/  VIADD R9, R8, 0xffffffff ;  /* 0xffffffff08097836 */ /* 0x000fd60000000000 */
[----:B------:R-:W-:Y:S05]  /*25060*/  @P0 BRA `(.L_x_1869) ;  /* 0x00000000001c0947 */ /* 0x000fea0003800000 */
[----:B------:R-:W-:Y:S01]  /*25070*/  ISETP.NE.AND P0, PT, R3, 0x1, PT ;  /* 0x000000010300780c */ /* 0x000fe20003f05270 */
[----:B------:R-:W-:-:S12]  /*25080*/  IMAD.MOV R9, RZ, RZ, -R8 ;  /* 0x000000ffff097224 */ /* 0x000fd800078e0a08 */
[----:B------:R-:W1:Y:S02]  /*25090*/  @P0 LDC.64 R4, c[0x0][0x9e8] ;  /* 0x00027a00ff040b82 */ /* 0x000e640000000a00 */
[----:B-1----:R-:W-:-:S05]  /*250a0*/  @P0 IMAD.HI.U32 R4, R9, R4, RZ ;  /* 0x0000000409040227 */ /* 0x002fca00078e00ff */
[----:B------:R-:W-:-:S04]  /*250b0*/  @P0 SHF.R.U32.HI R9, RZ, R5, R4 ;  /* 0x00000005ff090219 */ /* 0x000fc80000011604 */
[----:B------:R-:W-:Y:S01]  /*250c0*/  LOP3.LUT R9, RZ, R9, RZ, 0x33, !PT ;  /* 0x00000009ff097212 */ /* 0x000fe200078e33ff */
[----:B------:R-:W-:Y:S06]  /*250d0*/  BRA `(.L_x_1870) ;  /* 0x0000000000107947 */ /* 0x000fec0003800000 */
.L_x_1869:
[----:B------:R-:W-:-:S13]  /*250e0*/  ISETP.NE.AND P0, PT, R3, 0x1, PT ;  /* 0x000000010300780c */ /* 0x000fda0003f05270 */
[----:B------:R-:W1:Y:S02]  /*250f0*/  @P0 LDC.64 R4, c[0x0][0x9e8] ;  /* 0x00027a00ff040b82 */ /* 0x000e640000000a00 */
[----:B-1----:R-:W-:-:S05]  /*25100*/  @P0 IMAD.HI.U32 R4, R9, R4, RZ ;  /* 0x0000000409040227 */ /* 0x002fca00078e00ff */
[----:B------:R-:W-:-:S07]  /*25110*/  @P0 SHF.R.U32.HI R9, RZ, R5, R4 ;  /* 0x00000005ff090219 */ /* 0x000fce0000011604 */
.L_x_1870:
[----:B------:R-:W-:Y:S05]  /*25120*/  BSYNC B0 ;  /* 0x0000000000007941 */ /* 0x000fea0003800000 */
.L_x_1868:
[----:B------:R-:W-:-:S05]  /*25130*/  IMAD R9, R9, R3, R3 ;  /* 0x0000000309097224 */ /* 0x000fca00078e0203 */
[----:B------:R-:W-:-:S07]  /*25140*/  VIMNMX R2, R2, R9, PT ;  /* 0x0000000902027248 */ /* 0x000fce0003fe0100 */
.L_x_1867:
[----:B------:R-:W1:Y:S01]  /*25150*/  @P2 LDC R8, c[0x0][0x44c] ;  /* 0x00011300ff082b82 */ /* 0x000e620000000800 */
[----:B------:R-:W-:Y:S01]  /*25160*/  VIADD R2, R2, 0x5f ;  /* 0x0000005f02027836 */ /* 0x000fe20000000000 */
[----:B------:R-:W-:Y:S01]  /*25170*/  MOV R5, R25 ;  /* 0x0000001900057202 */ /* 0x000fe20000000f00 */
[----:B------:R-:W-:Y:S02]  /*25180*/  ULDC UR4, c[0x0][0x9dc] ;  /* 0x0002770000047ab9 */ /* 0x000fe40000000800 */
[----:B------:R-:W-:-:S03]  /*25190*/  IMAD.HI R2, R2, 0x2aaaaaab, RZ ;  /* 0x2aaaaaab02027827 */ /* 0x000fc600078e02ff */
[----:B------:R-:W2:Y:S01]  /*251a0*/  @P2 LDC R4, c[0x0][0x450] ;  /* 0x00011400ff042b82 */ /* 0x000ea20000000800 */
[----:B-1----:R-:W-:-:S04]  /*251b0*/  @P2 IMAD.HI.U32 R9, R25, R8, RZ ;  /* 0x0000000819092227 */ /* 0x002fc800078e00ff */
[----:B------:R-:W-:Y:S01]  /*251c0*/  IMAD.IADD R8, R37, 0x1, -R32 ;  /* 0x0000000125087824 */ /* 0x000fe200078e0a20 */
[----:B--2---:R-:W-:Y:S02]  /*251d0*/  @P2 SHF.R.U32.HI R5, RZ, R4, R9 ;  /* 0x00000004ff052219 */ /* 0x004fe40000011609 */
[----:B------:R-:W-:-:S04]  /*251e0*/  SHF.R.U32.HI R9, RZ, 0x1f, R2 ;  /* 0x0000001fff097819 */ /* 0x000fc80000011602 */
[----:B------:R-:W-:Y:S01]  /*251f0*/  LEA.HI.SX32 R2, R2, R9, 0x1c ;  /* 0x0000000902027211 */ /* 0x000fe200078fe2ff */
[----:B------:R-:W-:-:S03]  /*25200*/  IMAD.IADD R9, R8, 0x1, R5 ;  /* 0x0000000108097824 */ /* 0x000fc600078e0205 */
[----:B0-----:R-:W-:Y:S01]  /*25210*/  VIMNMX R11, R19, R2, PT ;  /* 0x00000002130b7248 */ /* 0x001fe20003fe0100 */
        /* <DEDUP_REMOVED lines=12> */
.L_x_1873:
[----:B------:R-:W-:-:S13]  /*252e0*/  ISETP.NE.AND P0, PT, R3, 0x1, PT ;  /* 0x000000010300780c */ /* 0x000fda0003f05270 */
[----:B------:R-:W0:Y:S02]  /*252f0*/  @P0 LDC.64 R4, c[0x0][0x9e8] ;  /* 0x00027a00ff040b82 */ /* 0x000e240000000a00 */
[----:B0-----:R-:W-:-:S05]  /*25300*/  @P0 IMAD.HI.U32 R4, R9, R4, RZ ;  /* 0x0000000409040227 */ /* 0x001fca00078e00ff */
[----:B------:R-:W-:-:S07]  /*25310*/  @P0 SHF.R.U32.HI R9, RZ, R5, R4 ;  /* 0x00000005ff090219 */ /* 0x000fce0000011604 */
.L_x_1874:
[----:B------:R-:W-:Y:S05]  /*25320*/  BSYNC B0 ;  /* 0x0000000000007941 */ /* 0x000fea0003800000 */
.L_x_1872:
[----:B------:R-:W-:-:S05]  /*25330*/  IMAD R3, R9, R3, RZ ;  /* 0x0000000309037224 */ /* 0x000fca00078e02ff */
[----:B------:R-:W-:-:S07]  /*25340*/  VIMNMX R2, R2, R3, !PT ;  /* 0x0000000302027248 */ /* 0x000fce0007fe0100 */
.L_x_1871:
[----:B------:R-:W-:Y:S01]  /*25350*/  IMAD.HI R2, R2, 0x2aaaaaab, RZ ;  /* 0x2aaaaaab02027827 */ /* 0x000fe200078e02ff */
[----:B------:R-:W-:Y:S01]  /*25360*/  BSSY B0, `(.L_x_1875) ;  /* 0x0000026000007945 */ /* 0x000fe20003800000 */
[----:B------:R-:W-:Y:S02]  /*25370*/  LOP3.LUT R9, R6, 0xff, RZ, 0xc0, !PT ;  /* 0x000000ff06097812 */ /* 0x000fe400078ec0ff */
[----:B------:R-:W-:Y:S02]  /*25380*/  SHF.R.U32.HI R6, RZ, 0x10, R6 ;  /* 0x00000010ff067819 */ /* 0x000fe40000011606 */
[----:B------:R-:W-:Y:S02]  /*25390*/  SHF.R.U32.HI R3, RZ, 0x1f, R2 ;  /* 0x0000001fff037819 */ /* 0x000fe40000011602 */
[----:B------:R-:W-:Y:S02]  /*253a0*/  MOV R14, RZ ;  /* 0x000000ff000e7202 */ /* 0x000fe40000000f00 */
[----:B------:R-:W-:-:S04]  /*253b0*/  LEA.HI.SX32 R3, R2, R3, 0x1c ;  /* 0x0000000302037211 */ /* 0x000fc800078fe2ff */
[----:B------:R-:W-:-:S04]  /*253c0*/  VIMNMX R4, RZ, R3, !PT ;  /* 0x00000003ff047248 */ /* 0x000fc80007fe0100 */
[----:B------:R-:W-:-:S13]  /*253d0*/  ISETP.GT.AND P0, PT, R11, R4, PT ;  /* 0x000000040b00720c */ /* 0x000fda0003f04270 */
[----:B------:R-:W-:Y:S05]  /*253e0*/  @!P0 BRA `(.L_x_1876) ;  /* 0x0000000000748947 */ /* 0x000fea0003800000 */
[----:B------:R-:W-:Y:S01]  /*253f0*/  ISETP.NE.AND P0, PT, R6, RZ, PT ;  /* 0x000000ff0600720c */ /* 0x000fe20003f05270 */
[----:B------:R-:W-:-:S03]  /*25400*/  ULDC UR4, c[0x0][0x9f0] ;  /* 0x00027c0000047ab9 */ /* 0x000fc60000000800 */
[----:B------:R-:W-:-:S04]  /*25410*/  SEL R5, R6, UR4, P0 ;  /* 0x0000000406057c07 */ /* 0x000fc80008000000 */
[----:B------:R-:W-:Y:S02]  /*25420*/  IABS R13, R5 ;  /* 0x00000005000d7213 */ /* 0x000fe40000000000 */
[----:B------:R-:W-:Y:S02]  /*25430*/  IADD3 R12, R5, -0x1, R11 ;  /* 0xffffffff050c7810 */ /* 0x000fe40007ffe00b */
[----:B------:R-:W0:Y:S03]  /*25440*/  I2F.RP R2, R13 ;  /* 0x0000000d00027306 */ /* 0x000e260000209400 */
[----:B------:R-:W-:-:S05]  /*25450*/  IMAD.IADD R12, R12, 0x1, -R4 ;  /* 0x000000010c0c7824 */ /* 0x000fca00078e0a04 */
[----:B0-----:R-:W0:Y:S02]  /*25460*/  MUFU.RCP R2, R2 ;  /* 0x0000000200027308 */ /* 0x001e240000001000 */
[----:B0-----:R-:W-:-:S06]  /*25470*/  VIADD R2, R2, 0xffffffe ;  /* 0x0ffffffe02027836 */ /* 0x001fcc0000000000 */
[----:B------:R0:W1:Y:S02]  /*25480*/  F2I.FTZ.U32.TRUNC.NTZ R3, R2 ;  /* 0x0000000200037305 */ /* 0x000064000021f000 */
[----:B0-----:R-:W-:-:S04]  /*25490*/  LOP3.LUT R2, R12, R5, RZ, 0x3c, !PT ;  /* 0x000000050c027212 */ /* 0x001fc800078e3cff */
[----:B------:R-:W-:Y:S01]  /*254a0*/  ISETP.GE.AND P3, PT, R2, RZ, PT ;  /* 0x000000ff0200720c */ /* 0x000fe20003f66270 */
[----:B-1----:R-:W-:-:S04]  /*254b0*/  IMAD.MOV R2, RZ, RZ, -R3 ;  /* 0x000000ffff027224 */ /* 0x002fc800078e0a03 */
[----:B------:R-:W-:Y:S02]  /*254c0*/  IMAD R14, R2, R13, RZ ;  /* 0x0000000d020e7224 */ /* 0x000fe400078e02ff */
[----:B------:R-:W-:-:S04]  /*254d0*/  IMAD.MOV.U32 R2, RZ, RZ, RZ ;  /* 0x000000ffff027224 */ /* 0x000fc800078e00ff */
[----:B------:R-:W-:Y:S01]  /*254e0*/  IMAD.HI.U32 R14, R3, R14, R2 ;  /* 0x0000000e030e7227 */ /* 0x000fe200078e0002 */
[----:B------:R-:W-:Y:S02]  /*254f0*/  IABS R2, R12 ;  /* 0x0000000c00027213 */ /* 0x000fe40000000000 */
[----:B------:R-:W-:-:S03]  /*25500*/  IABS R3, R5 ;  /* 0x0000000500037213 */ /* 0x000fc60000000000 */
[----:B------:R-:W-:Y:S01]  /*25510*/  IMAD.HI.U32 R14, R14, R2, RZ ;  /* 0x000000020e0e7227 */ /* 0x000fe200078e00ff */
[----:B------:R-:W-:-:S05]  /*25520*/  IADD3 R3, RZ, -R3, RZ ;  /* 0x80000003ff037210 */ /* 0x000fca0007ffe0ff */
        /* <DEDUP_REMOVED lines=9> */
.L_x_1876:
[----:B------:R-:W-:Y:S05]  /*255c0*/  BSYNC B0 ;  /* 0x0000000000007941 */ /* 0x000fea0003800000 */
.L_x_1875:
[-C--:B------:R-:W-:Y:S01]  /*255d0*/  IMAD R3, R9, R14.reuse, R4 ;  /* 0x0000000e09037224 */ /* 0x080fe200078e0204 */
[----:B------:R-:W-:Y:S04]  /*255e0*/  BSSY B0, `(.L_x_1877) ;  /* 0x0000133000007945 */ /* 0x000fe80003800000 */
[C---:B------:R-:W-:Y:S01]  /*255f0*/  VIADDMNMX R11, R3.reuse, R14, R11, PT ;  /* 0x0000000e030b7246 */ /* 0x040fe2000380010b */
[----:B------:R-:W-:-:S04]  /*25600*/  IMAD R3, R3, 0x60, -R10 ;  /* 0x0000006003037824 */ /* 0x000fc800078e0a0a */
[----:B------:R-:W-:Y:S01]  /*25610*/  IMAD R2, R11, 0x60, -R10 ;  /* 0x000000600b027824 */ /* 0x000fe200078e0a0a */
[----:B------:R-:W-:-:S04]  /*25620*/  VIMNMX R3, RZ, R3, !PT ;  /* 0x00000003ff037248 */ /* 0x000fc80007fe0100 */
[----:B------:R-:W-:-:S04]  /*25630*/  VIMNMX R2, R2, R7, PT ;  /* 0x0000000702027248 */ /* 0x000fc80003fe0100 */
[----:B------:R-:W-:-:S13]  /*25640*/  ISETP.GT.AND P0, PT, R2, R3, PT ;  /* 0x000000030200720c */ /* 0x000fda0003f04270 */
[----:B------:R-:W-:Y:S01]  /*25650*/  @P0 IADD3 R4, R2, 0x5f, RZ ;  /* 0x0000005f02040810 */ /* 0x000fe20007ffe0ff */
[----:B------:R-:W-:-:S04]  /*25660*/  IMAD.WIDE.U32 R2, R3, -0x55555555, RZ ;  /* 0xaaaaaaab03027825 */ /* 0x000fc800078e00ff */
[----:B------:R-:W-:Y:S01]  /*25670*/  @P0 IMAD.HI R4, R4, 0x2aaaaaab, RZ ;  /* 0x2aaaaaab04040827 */ /* 0x000fe200078e02ff */
[----:B------:R-:W-:-:S04]  /*25680*/  SHF.R.U32.HI R5, RZ, 0x6, R3 ;  /* 0x00000006ff057819 */ /* 0x000fc80000011603 */
[----:B------:R-:W-:Y:S01]  /*25690*/  @P0 SHF.R.U32.HI R3, RZ, 0x1f, R4 ;  /* 0x0000001fff030819 */ /* 0x000fe20000011604 */
[----:B------:R-:W-:-:S03]  /*256a0*/  IMAD.MOV.U32 R2, RZ, RZ, R5 ;  /* 0x000000ffff027224 */ /* 0x000fc600078e0005 */
        /* <DEDUP_REMOVED lines=11> */
.L_x_2052:
[----:B-1----:R-:W-:Y:S02]  /*25760*/  ISETP.NE.AND P0, PT, R14, RZ, PT ;  /* 0x000000ff0e00720c */ /* 0x002fe40003f05270 */
[----:B------:R-:W-:-:S11]  /*25770*/  PLOP3.LUT P6, PT, PT, PT, PT, 0x8, 0x0 ;  /* 0x000000000000781c */ /* 0x000fd60003fce170 */
[----:B------:R-:W-:Y:S05]  /*25780*/  @P0 BRA `(.L_x_1880) ;  /* 0x00000000000c0947 */ /* 0x000fea0003800000 */
[----:B------:R-:W-:-:S03]  /*25790*/  UMOV UR4, 0xffffffff ;  /* 0xffffffff00047882 */ /* 0x000fc60000000000 */
[----:B------:R-:W-:Y:S05]  /*257a0*/  BRA.DIV UR4, `(.L_x_1881) ;  /* 0x0000007604647947 */ /* 0x000fea000b800000 */
[----:B------:R-:W-:-:S13]  /*257b0*/  ELECT P6, URZ, PT ;  /* 0x00000000003f782f */ /* 0x000fda00038c0000 */
.L_x_1880:
        /* <DEDUP_REMOVED lines=9> */
.L_x_2055:
[----:B------:R-:W-:Y:S05]  /*25850*/  BSYNC B1 ;  /* 0x0000000000017941 */ /* 0x000fea0003800000 */
.L_x_1882:
        /* <DEDUP_REMOVED lines=10> */
.L_x_2056:
[----:B------:R-:W-:Y:S05]  /*25900*/  BSYNC B2 ;  /* 0x0000000000027941 */ /* 0x000fea0003800000 */
.L_x_1886:
[----:B------:R-:W-:Y:S04]  /*25910*/  BSSY B2, `(.L_x_1888) ;  /* 0x0000009000027945 */ /* 0x000fe80003800000 */
[----:B------:R-:W-:Y:S05]  /*25920*/  @P1 BRA `(.L_x_1889) ;  /* 0x00000000001c1947 */ /* 0x000fea0003800000 */
[----:B------:R-:W2:Y:S01]  /*25930*/  S2R R7, SR_TID.X ;  /* 0x0000000000077919 */ /* 0x000ea20000002100 */
[----:B------:R-:W-:-:S04]  /*25940*/  MOV R3, 0x9000 ;  /* 0x0000900000037802 */ /* 0x000fc80000000f00 */
[----:B------:R3:W-:Y:S01]  /*25950*/  SYNCS.ARRIVE.TRANS64 RZ, [R12+URZ+0x2a890], R3 ;  /* 0x02a890030cff79a7 */ /* 0x0007e2000800003f */
[----:B--2---:R-:W-:-:S04]  /*25960*/  LOP3.LUT R7, R7, 0x1f, RZ, 0xc0, !PT ;  /* 0x0000001f07077812 */ /* 0x004fc800078ec0ff */
[----:B------:R-:W-:-:S13]  /*25970*/  ISETP.NE.AND P0, PT, R7, RZ, PT ;  /* 0x000000ff0700720c */ /* 0x000fda0003f05270 */
[----:B---3--:R-:W-:Y:S05]  /*25980*/  @!P0 BRA `(.L_x_1889) ;  /* 0x0000000000048947 */ /* 0x008fea0003800000 */
[----:B------:R-:W-:Y:S01]  /*25990*/  BPT.TRAP 0x1 ;  /* 0x000000040000795c */ /* 0x000fe20000300000 */
.L_x_1889:
[----:B------:R-:W-:Y:S05]  /*259a0*/  BSYNC B2 ;  /* 0x0000000000027941 */ /* 0x000fea0003800000 */
.L_x_1888:
[----:B------:R-:W-:Y:S01]  /*259b0*/  IMAD.MOV.U32 R20, RZ, RZ, RZ ;  /* 0x000000ffff147224 */ /* 0x000fe200078e00ff */
[----:B------:R-:W-:Y:S01]  /*259c0*/  UIADD3 UR4, UP0, UR36, 0x570, URZ ;  /* 0x0000057024047890 */ /* 0x000fe2000ff1e03f */
[----:B------:R-:W-:Y:S01]  /*259d0*/  IMAD R7, R2, 0x60, R0 ;  /* 0x0000006002077824 */ /* 0x000fe200078e0200 */
[----:B------:R-:W-:Y:S01]  /*259e0*/  PLOP3.LUT P0, PT, PT, PT, PT, 0x80, 0x0 ;  /* 0x000000000000781c */ /* 0x000fe20003f0f070 */
[----:B0-----:R-:W-:Y:S01]  /*259f0*/  IMAD R10, R22, 0x9000, R17 ;  /* 0x00009000160a7824 */ /* 0x001fe200078e0211 */
[----:B------:R-:W-:Y:S01]  /*25a00*/  R2UR UR10, R20 ;  /* 0x00000000140a72ca */ /* 0x000fe200000e0000 */
[----:B------:R-:W-:Y:S01]  /*25a10*/  VIADD R7, R7, 0xffffffa0 ;  /* 0xffffffa007077836 */ /* 0x000fe20000000000 */
[----:B------:R-:W-:Y:S01]  /*25a20*/  UIADD3.X UR5, URZ, UR37, URZ, UP0, !UPT ;  /* 0x000000253f057290 */ /* 0x000fe200087fe43f */
[----:B------:R-:W-:Y:S01]  /*25a30*/  VIADD R3, R12, 0x2a890 ;  /* 0x0002a8900c037836 */ /* 0x000fe20000000000 */
[----:B------:R-:W-:Y:S01]  /*25a40*/  UMOV UR6, 0x0 ;  /* 0x0000000000067882 */ /* 0x000fe20000000000 */
[----:B------:R-:W-:Y:S01]  /*25a50*/  VIADD R13, R10, 0x18400 ;  /* 0x000184000a0d7836 */ /* 0x000fe20000000000 */
[----:B------:R-:W-:-:S09]  /*25a60*/  UMOV UR7, 0x12f00000 ;  /* 0x12f0000000077882 */ /* 0x000fd20000000000 */
.L_x_1890:
        /* <DEDUP_REMOVED lines=16> */
.L_x_1891:
        /* <DEDUP_REMOVED lines=15> */
.L_x_1892:
        /* <DEDUP_REMOVED lines=13> */
.L_x_2057:
[----:B------:R-:W-:Y:S05]  /*25d30*/  BSYNC B2 ;  /* 0x0000000000027941 */ /* 0x000fea0003800000 */
.L_x_1893:
        /* <DEDUP_REMOVED lines=11> */
.L_x_1896:
[----:B------:R-:W-:Y:S05]  /*25df0*/  BSYNC B2 ;  /* 0x0000000000027941 */ /* 0x000fea0003800000 */
.L_x_1895:
        /* <DEDUP_REMOVED lines=9> */
.L_x_1897:
        /* <DEDUP_REMOVED lines=15> */
.L_x_1898:
        /* <DEDUP_REMOVED lines=10> */
.L_x_1885:
[----:B------:R-:W-:Y:S05]  /*26020*/  BSYNC B1 ;  /* 0x0000000000017941 */ /* 0x000fea0003800000 */
.L_x_1884:
[----:B------:R-:W-:Y:S01]  /*26030*/  IADD3 R11, R2, -0x2, RZ ;  /* 0xfffffffe020b7810 */ /* 0x000fe20007ffe0ff */
[----:B------:R-:W-:Y:S01]  /*26040*/  VIADD R22, R22, 0x1 ;  /* 0x0000000116167836 */ /* 0x000fe20000000000 */
[----:B------:R-:W-:Y:S02]  /*26050*/  PLOP3.LUT P0, PT, PT, PT, PT, 0x8, 0x0 ;  /* 0x000000000000781c */ /* 0x000fe40003f0e170 */
[----:B------:R-:W-:Y:S02]  /*26060*/  ISETP.GE.AND P2, PT, R11, R5, PT ;  /* 0x000000050b00720c */ /* 0x000fe40003f46270 */
[----:B------:R-:W-:-:S04]  /*26070*/  ISETP.NE.AND P1, PT, R22, 0x2, PT ;  /* 0x000000021600780c */ /* 0x000fc80003f25270 */
[----:B------:R-:W-:Y:S02]  /*26080*/  SEL R2, RZ, 0x1, P1 ;  /* 0x00000001ff027807 */ /* 0x000fe40000800000 */
[----:B------:R-:W-:Y:S02]  /*26090*/  SEL R22, R22, RZ, P1 ;  /* 0x000000ff16167207 */ /* 0x000fe40000800000 */
[----:B------:R-:W-:-:S03]  /*260a0*/  LOP3.LUT R31, R31, R2, RZ, 0x3c, !PT ;  /* 0x000000021f1f7212 */ /* 0x000fc600078e3cff */
[----:B------:R-:W-:Y:S05]  /*260b0*/  @!P2 BRA `(.L_x_1878) ;  /* 0x000000080014a947 */ /* 0x000fea0003800000 */
.L_x_1914:
[----:B------:R-:W-:Y:S05]  /*260c0*/  YIELD ;  /* 0x0000000000007946 */ /* 0x000fea0003800000 */
[----:B------:R-:W-:Y:S04]  /*260d0*/  BSSY B1, `(.L_x_1899) ;  /* 0x000007b000017945 */ /* 0x000fe80003800000 */
[----:B------:R-:W-:Y:S05]  /*260e0*/  @!P6 BRA `(.L_x_1900) ;  /* 0x0000000400e4e947 */ /* 0x000fea0003800000 */
[----:B0-----:R-:W-:Y:S01]  /*260f0*/  IMAD R10, R22, 0x8, R17 ;  /* 0x00000008160a7824 */ /* 0x001fe200078e0211 */
[----:B------:R-:W-:Y:S01]  /*26100*/  SHF.L.U32 R2, R31, 0x1f, RZ ;  /* 0x0000001f1f027819 */ /* 0x000fe200000006ff */
[----:B------:R-:W0:Y:S01]  /*26110*/  S2R R3, SR_TID.X ;  /* 0x0000000000037919 */ /* 0x000e220000002100 */
[----:B------:R-:W-:Y:S02]  /*26120*/  BSSY B2, `(.L_x_1901) ;  /* 0x0000005000027945 */ /* 0x000fe40003800000 */
[----:B------:R-:W1:Y:S01]  /*26130*/  SYNCS.PHASECHK.TRANS64.TRYWAIT P1, [R10+URZ+0x2a8a0], R2 ;  /* 0x02a8a0020a0075a7 */ /* 0x000e62000802017f */
[----:B0-----:R-:W-:-:S04]  /*26140*/  LOP3.LUT R3, R3, 0x7f, RZ, 0xc0, !PT ;  /* 0x0000007f03037812 */ /* 0x001fc800078ec0ff */
[----:B------:R-:W-:Y:S01]  /*26150*/  ISETP.NE.AND P2, PT, R3, RZ, PT ;  /* 0x000000ff0300720c */ /* 0x000fe20003f45270 */
[----:B-1----:R-:W-:-:S12]  /*26160*/  @!P1 BRA `(.L_x_1902) ;  /* 0x0000006c00509947 */ /* 0x002fd80003800000 */
.L_x_2058:
[----:B------:R-:W-:Y:S05]  /*26170*/  BSYNC B2 ;  /* 0x0000000000027941 */ /* 0x000fea0003800000 */
.L_x_1901:
[----:B------:R-:W-:Y:S04]  /*26180*/  BSSY B2, `(.L_x_1903) ;  /* 0x0000009000027945 */ /* 0x000fe80003800000 */
[----:B------:R-:W-:Y:S05]  /*26190*/  @P2 BRA `(.L_x_1904) ;  /* 0x00000000001c2947 */ /* 0x000fea0003800000 */
[----:B------:R-:W1:Y:S01]  /*261a0*/  S2R R7, SR_TID.X ;  /* 0x0000000000077919 */ /* 0x000e620000002100 */
[----:B------:R-:W-:-:S04]  /*261b0*/  IMAD.MOV.U32 R3, RZ, RZ, 0x9000 ;  /* 0x00009000ff037424 */ /* 0x000fc800078e00ff */
[----:B------:R2:W-:Y:S01]  /*261c0*/  SYNCS.ARRIVE.TRANS64 RZ, [R10+URZ+0x2a890], R3 ;  /* 0x02a890030aff79a7 */ /* 0x0005e2000800003f */
[----:B-1----:R-:W-:-:S04]  /*261d0*/  LOP3.LUT R7, R7, 0x1f, RZ, 0xc0, !PT ;  /* 0x0000001f07077812 */ /* 0x002fc800078ec0ff */
[----:B------:R-:W-:-:S13]  /*261e0*/  ISETP.NE.AND P1, PT, R7, RZ, PT ;  /* 0x000000ff0700720c */ /* 0x000fda0003f25270 */
[----:B--2---:R-:W-:Y:S05]  /*261f0*/  @!P1 BRA `(.L_x_1904) ;  /* 0x0000000000049947 */ /* 0x004fea0003800000 */
[----:B------:R-:W-:Y:S01]  /*26200*/  BPT.TRAP 0x1 ;  /* 0x000000040000795c */ /* 0x000fe20000300000 */
.L_x_1904:
[----:B------:R-:W-:Y:S05]  /*26210*/  BSYNC B2 ;  /* 0x0000000000027941 */ /* 0x000fea0003800000 */
.L_x_1903:
[----:B------:R-:W-:Y:S01]  /*26220*/  IMAD.MOV.U32 R15, RZ, RZ, RZ ;  /* 0x000000ffff0f7224 */ /* 0x000fe200078e00ff */
[----:B------:R-:W-:Y:S01]  /*26230*/  UIADD3 UR4, UP0, UR36, 0x570, URZ ;  /* 0x0000057024047890 */ /* 0x000fe2000ff1e03f */
[----:B------:R-:W-:Y:S01]  /*26240*/  IMAD R3, R22, 0x9000, R17 ;  /* 0x0000900016037824 */ /* 0x000fe200078e0211 */
[----:B------:R-:W-:Y:S01]  /*26250*/  PLOP3.LUT P1, PT, PT, PT, PT, 0x80, 0x0 ;  /* 0x000000000000781c */ /* 0x000fe20003f2f070 */
[----:B------:R-:W-:Y:S01]  /*26260*/  IMAD R7, R11, 0x60, R0 ;  /* 0x000000600b077824 */ /* 0x000fe200078e0200 */
[----:B------:R-:W-:Y:S01]  /*26270*/  R2UR UR10, R15 ;  /* 0x000000000f0a72ca */ /* 0x000fe200000e0000 */
[----:B------:R-:W-:Y:S01]  /*26280*/  VIADD R13, R10, 0x2a890 ;  /* 0x0002a8900a0d7836 */ /* 0x000fe20000000000 */
[----:B------:R-:W-:Y:S01]  /*26290*/  IADD3 R12, R3, 0x18400, RZ ;  /* 0x00018400030c7810 */ /* 0x000fe20007ffe0ff */
[----:B------:R-:W-:Y:S01]  /*262a0*/  UIADD3.X UR5, URZ, UR37, URZ, UP0, !UPT ;  /* 0x000000253f057290 */ /* 0x000fe200087fe43f */
[----:B------:R-:W-:Y:S01]  /*262b0*/  UMOV UR6, 0x0 ;  /* 0x0000000000067882 */ /* 0x000fe20000000000 */
[----:B------:R-:W-:-:S10]  /*262c0*/  UMOV UR7, 0x12f00000 ;  /* 0x12f0000000077882 */ /* 0x000fd40000000000 */
.L_x_1905:
        /* <DEDUP_REMOVED lines=10> */
[----:B------:R-:W-:Y:S01]  /*26370*/  IMAD.MOV.U32 R12, RZ, RZ, 0x40 ;  /* 0x00000040ff0c7424 */ /* 0x000fe200078e00ff */
[----:B------:R-:W-:Y:S01]  /*26380*/  PLOP3.LUT P1, PT, PT, PT, PT, 0x80, 0x0 ;  /* 0x000000000000781c */ /* 0x000fe20003f2f070 */
[----:B------:R-:W-:Y:S01]  /*26390*/  VIADD R14, R3, 0x1b400 ;  /* 0x0001b400030e7836 */ /* 0x000fe20000000000 */
[----:B------:R-:W-:Y:S01]  /*263a0*/  UMOV UR6, 0x0 ;  /* 0x0000000000067882 */ /* 0x000fe20000000000 */
[----:B------:R-:W-:Y:S01]  /*263b0*/  UMOV UR7, 0x12f00000 ;  /* 0x12f0000000077882 */ /* 0x000fe20000000000 */
[----:B------:R-:W-:-:S15]  /*263c0*/  R2UR UR10, R12 ;  /* 0x000000000c0a72ca */ /* 0x000fde00000e0000 */
.L_x_1906:
        /* <DEDUP_REMOVED lines=10> */
[----:B------:R-:W-:Y:S01]  /*26470*/  PLOP3.LUT P1, PT, PT, PT, PT, 0x80, 0x0 ;  /* 0x000000000000781c */ /* 0x000fe20003f2f070 */
[----:B------:R-:W-:Y:S01]  /*26480*/  VIADD R3, R3, 0x1e400 ;  /* 0x0001e40003037836 */ /* 0x000fe20000000000 */
[----:B------:R-:W-:Y:S01]  /*26490*/  UMOV UR6, 0x0 ;  /* 0x0000000000067882 */ /* 0x000fe20000000000 */
[----:B------:R-:W-:Y:S01]  /*264a0*/  UMOV UR7, 0x12f00000 ;  /* 0x12f0000000077882 */ /* 0x000fe20000000000 */
[----:B------:R-:W-:-:S09]  /*264b0*/  UMOV UR10, 0x80 ;  /* 0x00000080000a7882 */ /* 0x000fd20000000000 */
.L_x_1907:
        /* <DEDUP_REMOVED lines=10> */
[----:B------:R-:W1:Y:S01]  /*26560*/  SYNCS.PHASECHK.TRANS64.TRYWAIT P1, [R10+URZ+0x2a8c0], R2 ;  /* 0x02a8c0020a0075a7 */ /* 0x000e62000802017f */
[----:B------:R-:W-:Y:S04]  /*26570*/  BSSY B2, `(.L_x_1908) ;  /* 0x0000002000027945 */ /* 0x000fe80003800000 */
[----:B-1----:R-:W-:Y:S05]  /*26580*/  @!P1 BRA `(.L_x_1909) ;  /* 0x00000068005c9947 */ /* 0x002fea0003800000 */
.L_x_2059:
[----:B------:R-:W-:Y:S05]  /*26590*/  BSYNC B2 ;  /* 0x0000000000027941 */ /* 0x000fea0003800000 */
.L_x_1908:
[----:B------:R-:W-:Y:S01]  /*265a0*/  BSSY B2, `(.L_x_1910) ;  /* 0x000000b000027945 */ /* 0x000fe20003800000 */
[----:B01----:R-:W-:Y:S01]  /*265b0*/  IMAD.MOV.U32 R2, RZ, RZ, 0x0 ;  /* 0x00000000ff027424 */ /* 0x003fe200078e00ff */
[----:B------:R-:W-:Y:S02]  /*265c0*/  MOV R3, 0x12f00000 ;  /* 0x12f0000000037802 */ /* 0x000fe40000000f00 */
[----:B------:R-:W-:Y:S05]  /*265d0*/  @P2 BRA `(.L_x_1911) ;  /* 0x00000000001c2947 */ /* 0x000fea0003800000 */
[----:B------:R-:W0:Y:S01]  /*265e0*/  S2R R14, SR_TID.X ;  /* 0x00000000000e7919 */ /* 0x000e220000002100 */
[----:B------:R-:W-:-:S04]  /*265f0*/  IMAD.MOV.U32 R13, RZ, RZ, 0x6000 ;  /* 0x00006000ff0d7424 */ /* 0x000fc800078e00ff */
[----:B------:R1:W-:Y:S01]  /*26600*/  SYNCS.ARRIVE.TRANS64 RZ, [R10+URZ+0x2a8b0], R13 ;  /* 0x02a8b00d0aff79a7 */ /* 0x0003e2000800003f */
[----:B0-----:R-:W-:-:S04]  /*26610*/  LOP3.LUT R14, R14, 0x1f, RZ, 0xc0, !PT ;  /* 0x0000001f0e0e7812 */ /* 0x001fc800078ec0ff */
[----:B------:R-:W-:-:S13]  /*26620*/  ISETP.NE.AND P1, PT, R14, RZ, PT ;  /* 0x000000ff0e00720c */ /* 0x000fda0003f25270 */
[----:B-1----:R-:W-:Y:S05]  /*26630*/  @!P1 BRA `(.L_x_1911) ;  /* 0x0000000000049947 */ /* 0x002fea0003800000 */
[----:B------:R-:W-:Y:S01]  /*26640*/  BPT.TRAP 0x1 ;  /* 0x000000040000795c */ /* 0x000fe20000300000 */
.L_x_1911:
[----:B------:R-:W-:Y:S05]  /*26650*/  BSYNC B2 ;  /* 0x0000000000027941 */ /* 0x000fea0003800000 */
.L_x_1910:
[----:B------:R-:W-:Y:S01]  /*26660*/  R2UR UR10, R15 ;  /* 0x000000000f0a72ca */ /* 0x000fe200000e0000 */
[----:B------:R-:W-:Y:S01]  /*26670*/  IMAD R13, R22, 0x6000, R17 ;  /* 0x00006000160d7824 */ /* 0x000fe200078e0211 */
[----:B------:R-:W-:Y:S01]  /*26680*/  R2UR UR6, R2 ;  /* 0x00000000020672ca */ /* 0x000fe200000e0000 */
[----:B------:R-:W-:Y:S01]  /*26690*/  UIADD3 UR4, UP0, UR36, 0x670, URZ ;  /* 0x0000067024047890 */ /* 0x000fe2000ff1e03f */
[----:B------:R-:W-:Y:S01]  /*266a0*/  R2UR UR7, R3 ;  /* 0x00000000030772ca */ /* 0x000fe200000e0000 */
[----:B------:R-:W-:Y:S01]  /*266b0*/  VIADD R10, R10, 0x2a8b0 ;  /* 0x0002a8b00a0a7836 */ /* 0x000fe20000000000 */
[----:B------:R-:W-:Y:S01]  /*266c0*/  PLOP3.LUT P1, PT, PT, PT, PT, 0x80, 0x0 ;  /* 0x000000000000781c */ /* 0x000fe20003f2f070 */
[----:B------:R-:W-:Y:S01]  /*266d0*/  VIADD R14, R13, 0x400 ;  /* 0x000004000d0e7836 */ /* 0x000fe20000000000 */
[----:B------:R-:W-:-:S12]  /*266e0*/  UIADD3.X UR5, URZ, UR37, URZ, UP0, !UPT ;  /* 0x000000253f057290 */ /* 0x000fd800087fe43f */
.L_x_1912:
        /* <DEDUP_REMOVED lines=15> */
.L_x_1913:
        /* <DEDUP_REMOVED lines=10> */
.L_x_1900:
[----:B------:R-:W-:Y:S05]  /*26880*/  BSYNC B1 ;  /* 0x0000000000017941 */ /* 0x000fea0003800000 */
.L_x_1899:
[C---:B------:R-:W-:Y:S01]  /*26890*/  ISETP.GT.AND P2, PT, R11.reuse, R5, PT ;  /* 0x000000050b00720c */ /* 0x040fe20003f44270 */
[----:B------:R-:W-:Y:S01]  /*268a0*/  VIADD R11, R11, 0xffffffff ;  /* 0xffffffff0b0b7836 */ /* 0x000fe20000000000 */
[----:B------:R-:W-:-:S04]  /*268b0*/  IADD3 R22, R22, 0x1, RZ ;  /* 0x0000000116167810 */ /* 0x000fc80007ffe0ff */
[----:B------:R-:W-:-:S04]  /*268c0*/  ISETP.NE.AND P1, PT, R22, 0x2, PT ;  /* 0x000000021600780c */ /* 0x000fc80003f25270 */
[----:B------:R-:W-:Y:S02]  /*268d0*/  SEL R2, RZ, 0x1, P1 ;  /* 0x00000001ff027807 */ /* 0x000fe40000800000 */
[----:B------:R-:W-:Y:S02]  /*268e0*/  SEL R22, R22, RZ, P1 ;  /* 0x000000ff16167207 */ /* 0x000fe40000800000 */
[----:B------:R-:W-:Y:S01]  /*268f0*/  LOP3.LUT R31, R31, R2, RZ, 0x3c, !PT ;  /* 0x000000021f1f7212 */ /* 0x000fe200078e3cff */
[----:B------:R-:W-:Y:S06]  /*26900*/  @P2 BRA `(.L_x_1914) ;  /* 0xfffffff400ec2947 */ /* 0x000fec000383ffff */
.L_x_1878:
[----:B------:R-:W-:Y:S05]  /*26910*/  BSYNC B0 ;  /* 0x0000000000007941 */ /* 0x000fea0003800000 */
.L_x_1877:
[----:B------:R-:W1:Y:S01]  /*26920*/  LDC R0, c[0x0][0x448] ;  /* 0x00011200ff007b82 */ /* 0x000e620000000800 */
[----:B------:R-:W-:Y:S01]  /*26930*/  VIADD R5, R25, 0x7f ;  /* 0x0000007f19057836 */ /* 0x000fe20000000000 */
[----:B------:R-:W-:Y:S06]  /*26940*/  @!P0 WARPSYNC.ALL ;  /* 0x0000000000008948 */ /* 0x000fec0003800000 */
[----:B------:R-:W2:Y:S08]  /*26950*/  LDC.64 R2, c[0x0][0x9e0] ;  /* 0x00027800ff027b82 */ /* 0x000eb00000000a00 */
[----:B------:R-:W-:Y:S01]  /*26960*/  @!P0 BAR.SYNC.DEFER_BLOCKING 0xc, 0x180 ;  /* 0x0306000000008b1d */ /* 0x000fe20000010000 */
[----:B-1----:R-:W-:-:S02]  /*26970*/  ISETP.NE.AND P1, PT, R0, 0x1, PT ;  /* 0x000000010000780c */ /* 0x002fc40003f25270 */
[----:B--2---:R-:W-:-:S11]  /*26980*/  ISETP.GE.AND P2, PT, R3, 0x1, PT ;  /* 0x000000010300780c */ /* 0x004fd60003f46270 */
[----:B------:R-:W1:Y:S08]  /*26990*/  @P1 LDC R4, c[0x0][0x44c] ;  /* 0x00011300ff041b82 */ /* 0x000e700000000800 */
[----:B------:R-:W2:Y:S01]  /*269a0*/  @P1 LDC R0, c[0x0][0x450] ;  /* 0x00011400ff001b82 */ /* 0x000ea20000000800 */
[----:B-1----:R-:W-:-:S05]  /*269b0*/  @P1 IMAD.HI.U32 R7, R5, R4, RZ ;  /* 0x0000000405071227 */ /* 0x002fca00078e00ff */
[----:B--2---:R-:W-:-:S05]  /*269c0*/  @P1 SHF.R.U32.HI R5, RZ, R0, R7 ;  /* 0x00000000ff051219 */ /* 0x004fca0000011607 */
[----:B------:R-:W-:-:S04]  /*269d0*/  IMAD.IADD R7, R18, 0x1, R5 ;  /* 0x0000000112077824 */ /* 0x000fc800078e0205 */
[----:B------:R-:W-:Y:S01]  /*269e0*/  IMAD.IADD R2, R7, 0x1, R2 ;  /* 0x0000000107027824 */ /* 0x000fe200078e0202 */
[----:B------:R-:W-:Y:S06]  /*269f0*/  @!P2 BRA `(.L_x_1915) ;  /* 0x000000000048a947 */ /* 0x000fec0003800000 */
[C---:B------:R-:W-:Y:S01]  /*26a00*/  ISETP.GT.AND P0, PT, R7.reuse, RZ, PT ;  /* 0x000000ff0700720c */ /* 0x040fe20003f04270 */
[----:B------:R-:W-:Y:S01]  /*26a10*/  BSSY B0, `(.L_x_1916) ;  /* 0x000000e000007945 */ /* 0x000fe20003800000 */
[----:B------:R-:W-:-:S11]  /*26a20*/  IADD3 R0, R7, -0x1, RZ ;  /* 0xffffffff07007810 */ /* 0x000fd60007ffe0ff */
        /* <DEDUP_REMOVED lines=8> */
.L_x_1917:
[----:B------:R-:W-:-:S13]  /*26ab0*/  ISETP.NE.AND P0, PT, R3, 0x1, PT ;  /* 0x000000010300780c */ /* 0x000fda0003f05270 */
[----:B------:R-:W1:Y:S02]  /*26ac0*/  @P0 LDC.64 R4, c[0x0][0x9e8] ;  /* 0x00027a00ff040b82 */ /* 0x000e640000000a00 */
[----:B-1----:R-:W-:-:S05]  /*26ad0*/  @P0 IMAD.HI.U32 R4, R0, R4, RZ ;  /* 0x0000000400040227 */ /* 0x002fca00078e00ff */
[----:B------:R-:W-:-:S07]  /*26ae0*/  @P0 SHF.R.U32.HI R0, RZ, R5, R4 ;  /* 0x00000005ff000219 */ /* 0x000fce0000011604 */
.L_x_1918:
[----:B------:R-:W-:Y:S05]  /*26af0*/  BSYNC B0 ;  /* 0x0000000000007941 */ /* 0x000fea0003800000 */
.L_x_1916:
[----:B------:R-:W-:-:S05]  /*26b00*/  IMAD R5, R0, R3, R3 ;  /* 0x0000000300057224 */ /* 0x000fca00078e0203 */
[----:B------:R-:W-:-:S07]  /*26b10*/  VIMNMX R2, R2, R5, PT ;  /* 0x0000000502027248 */ /* 0x000fce0003fe0100 */
.L_x_1915:
[----:B------:R-:W1:Y:S01]  /*26b20*/  @P1 LDC R0, c[0x0][0x44c] ;  /* 0x00011300ff001b82 */ /* 0x000e620000000800 */
[----:B------:R-:W-:Y:S01]  /*26b30*/  VIADD R2, R2, 0x5f ;  /* 0x0000005f02027836 */ /* 0x000fe20000000000 */
[----:B------:R-:W-:Y:S01]  /*26b40*/  ULDC UR4, c[0x0][0x9dc] ;  /* 0x0002770000047ab9 */ /* 0x000fe20000000800 */
[----:B------:R-:W-:Y:S02]  /*26b50*/  IMAD.MOV.U32 R5, RZ, RZ, R25 ;  /* 0x000000ffff057224 */ /* 0x000fe400078e0019 */
[----:B------:R-:W-:-:S03]  /*26b60*/  IMAD.HI R2, R2, 0x2aaaaaab, RZ ;  /* 0x2aaaaaab02027827 */ /* 0x000fc600078e02ff */
[----:B------:R-:W2:Y:S01]  /*26b70*/  @P1 LDC R7, c[0x0][0x450] ;  /* 0x00011400ff071b82 */ /* 0x000ea20000000800 */
[----:B-1----:R-:W-:-:S05]  /*26b80*/  @P1 IMAD.HI.U32 R0, R25, R0, RZ ;  /* 0x0000000019001227 */ /* 0x002fca00078e00ff */
[----:B--2---:R-:W-:Y:S02]  /*26b90*/  @P1 SHF.R.U32.HI R5, RZ, R7, R0 ;  /* 0x00000007ff051219 */ /* 0x004fe40000011600 */
[----:B------:R-:W-:-:S03]  /*26ba0*/  SHF.R.U32.HI R7, RZ, 0x1f, R2 ;  /* 0x0000001fff077819 */ /* 0x000fc60000011602 */
[----:B------:R-:W-:Y:S01]  /*26bb0*/  IMAD.IADD R8, R8, 0x1, R5 ;  /* 0x0000000108087824 */ /* 0x000fe200078e0205 */
[----:B------:R-:W-:-:S04]  /*26bc0*/  LEA.HI.SX32 R2, R2, R7, 0x1c ;  /* 0x0000000702027211 */ /* 0x000fc800078fe2ff */
[----:B------:R-:W-:Y:S02]  /*26bd0*/  IADD3 R0, R8, -UR4, RZ ;  /* 0x8000000408007c10 */ /* 0x000fe4000fffe0ff */
[----:B------:R-:W-:Y:S01]  /*26be0*/  VIMNMX R19, R19, R2, PT ;  /* 0x0000000213137248 */ /* 0x000fe20003fe0100 */
[----:B------:R-:W-:Y:S06]  /*26bf0*/  @!P2 BRA `(.L_x_1919) ;  /* 0x000000000044a947 */ /* 0x000fec0003800000 */
[----:B------:R-:W-:Y:S01]  /*26c00*/  ISETP.GT.AND P0, PT, R8, -0x1, PT ;  /* 0xffffffff0800780c */ /* 0x000fe20003f04270 */
[----:B------:R-:W-:-:S12]  /*26c10*/  BSSY B0, `(.L_x_1920) ;  /* 0x000000d000007945 */ /* 0x000fd80003800000 */
        /* <DEDUP_REMOVED lines=8> */
.L_x_1921:
[----:B------:R-:W-:-:S13]  /*26ca0*/  ISETP.NE.AND P0, PT, R3, 0x1, PT ;  /* 0x000000010300780c */ /* 0x000fda0003f05270 */
[----:B------:R-:W1:Y:S02]  /*26cb0*/  @P0 LDC.64 R4, c[0x0][0x9e8] ;  /* 0x00027a00ff040b82 */ /* 0x000e640000000a00 */
[----:B-1----:R-:W-:-:S05]  /*26cc0*/  @P0 IMAD.HI.U32 R4, R8, R4, RZ ;  /* 0x0000000408040227 */ /* 0x002fca00078e00ff */
[----:B------:R-:W-:-:S07]  /*26cd0*/  @P0 SHF.R.U32.HI R8, RZ, R5, R4 ;  /* 0x00000005ff080219 */ /* 0x000fce0000011604 */
.L_x_1922:
[----:B------:R-:W-:Y:S05]  /*26ce0*/  BSYNC B0 ;  /* 0x0000000000007941 */ /* 0x000fea0003800000 */
.L_x_1920:
[----:B------:R-:W-:-:S05]  /*26cf0*/  IMAD R3, R8, R3, RZ ;  /* 0x0000000308037224 */ /* 0x000fca00078e02ff */
[----:B------:R-:W-:-:S07]  /*26d00*/  VIMNMX R0, R0, R3, !PT ;  /* 0x0000000300007248 */ /* 0x000fce0007fe0100 */
.L_x_1919:
[----:B------:R-:W-:Y:S01]  /*26d10*/  ISETP.NE.AND P1, PT, R6, RZ, PT ;  /* 0x000000ff0600720c */ /* 0x000fe20003f25270 */
[----:B------:R-:W-:Y:S01]  /*26d20*/  IMAD.HI R0, R0, 0x2aaaaaab, RZ ;  /* 0x2aaaaaab00007827 */ /* 0x000fe200078e02ff */
[----:B------:R-:W-:Y:S03]  /*26d30*/  BSSY B0, `(.L_x_1923) ;  /* 0x0000022000007945 */ /* 0x000fe60003800000 */
[----:B------:R-:W-:Y:S01]  /*26d40*/  IMAD.MOV.U32 R2, RZ, RZ, RZ ;  /* 0x000000ffff027224 */ /* 0x000fe200078e00ff */
[----:B------:R-:W-:-:S04]  /*26d50*/  SHF.R.U32.HI R3, RZ, 0x1f, R0 ;  /* 0x0000001fff037819 */ /* 0x000fc80000011600 */
[----:B------:R-:W-:-:S03]  /*26d60*/  LEA.HI.SX32 R0, R0, R3, 0x1c ;  /* 0x0000000300007211 */ /* 0x000fc600078fe2ff */
[----:B------:R-:W1:Y:S01]  /*26d70*/  @!P1 LDC R6, c[0x0][0x9f0] ;  /* 0x00027c00ff069b82 */ /* 0x000e620000000800 */
[----:B------:R-:W-:-:S04]  /*26d80*/  VIMNMX R0, RZ, R0, !PT ;  /* 0x00000000ff007248 */ /* 0x000fc80007fe0100 */
[----:B------:R-:W-:-:S13]  /*26d90*/  ISETP.GT.AND P0, PT, R19, R0, PT ;  /* 0x000000001300720c */ /* 0x000fda0003f04270 */
[----:B------:R-:W-:Y:S05]  /*26da0*/  @!P0 BRA `(.L_x_1924) ;  /* 0x0000000000688947 */ /* 0x000fea0003800000 */
[-C--:B-1----:R-:W-:Y:S01]  /*26db0*/  IABS R4, R6.reuse ;  /* 0x0000000600047213 */ /* 0x082fe20000000000 */
[----:B------:R-:W-:Y:S01]  /*26dc0*/  IMAD.MOV.U32 R2, RZ, RZ, RZ ;  /* 0x000000ffff027224 */ /* 0x000fe200078e00ff */
[----:B------:R-:W-:Y:S02]  /*26dd0*/  IABS R8, R6 ;  /* 0x0000000600087213 */ /* 0x000fe40000000000 */
[----:B------:R-:W1:Y:S08]  /*26de0*/  I2F.RP R5, R4 ;  /* 0x0000000400057306 */ /* 0x000e700000209400 */
[----:B-1----:R-:W1:Y:S02]  /*26df0*/  MUFU.RCP R5, R5 ;  /* 0x0000000500057308 */ /* 0x002e640000001000 */
[----:B-1----:R-:W-:-:S06]  /*26e00*/  VIADD R7, R5, 0xffffffe ;  /* 0x0ffffffe05077836 */ /* 0x002fcc0000000000 */
[----:B------:R1:W2:Y:S02]  /*26e10*/  F2I.FTZ.U32.TRUNC.NTZ R3, R7 ;  /* 0x0000000700037305 */ /* 0x0002a4000021f000 */
[----:B-1----:R-:W-:Y:S02]  /*26e20*/  IMAD.MOV R7, RZ, RZ, -R8 ;  /* 0x000000ffff077224 */ /* 0x002fe400078e0a08 */
[----:B--2---:R-:W-:-:S04]  /*26e30*/  IMAD.MOV R11, RZ, RZ, -R3 ;  /* 0x000000ffff0b7224 */ /* 0x004fc800078e0a03 */
[----:B------:R-:W-:-:S04]  /*26e40*/  IMAD R11, R11, R4, RZ ;  /* 0x000000040b0b7224 */ /* 0x000fc800078e02ff */
[----:B------:R-:W-:Y:S01]  /*26e50*/  IMAD.HI.U32 R2, R3, R11, R2 ;  /* 0x0000000b03027227 */ /* 0x000fe200078e0002 */
[----:B------:R-:W-:-:S04]  /*26e60*/  IADD3 R3, R6, -0x1, R19 ;  /* 0xffffffff06037810 */ /* 0x000fc80007ffe013 */
[----:B------:R-:W-:-:S04]  /*26e70*/  IADD3 R3, -R0, R3, RZ ;  /* 0x0000000300037210 */ /* 0x000fc80007ffe1ff */
        /* <DEDUP_REMOVED lines=10> */
[----:B------:R-:W-:-:S05]  /*26f20*/  @P0 VIADD R2, R2, 0x1 ;  /* 0x0000000102020836 */ /* 0x000fca0000000000 */
[----:B------:R-:W-:Y:S02]  /*26f30*/  @!P2 IADD3 R2, -R2, RZ, RZ ;  /* 0x000000ff0202a210 */ /* 0x000fe40007ffe1ff */
[----:B------:R-:W-:-:S07]  /*26f40*/  @!P1 LOP3.LUT R2, RZ, R6, RZ, 0x33, !PT ;  /* 0x00000006ff029212 */ /* 0x000fce00078e33ff */
.L_x_1924:
[----:B------:R-:W-:Y:S05]  /*26f50*/  BSYNC B0 ;  /* 0x0000000000007941 */ /* 0x000fea0003800000 */
.L_x_1923:
[-C--:B------:R-:W-:Y:S01]  /*26f60*/  IMAD R0, R9, R2.reuse, R0 ;  /* 0x0000000209007224 */ /* 0x080fe200078e0200 */
[----:B------:R-:W-:Y:S04]  /*26f70*/  BSSY B7, `(.L_x_1925) ;  /* 0x0000365000077945 */ /* 0x000fe80003800000 */
[----:B------:R-:W-:Y:S01]  /*26f80*/  VIADDMNMX R19, R0, R2, R19, PT ;  /* 0x0000000200137246 */ /* 0x000fe20003800113 */
[----:B------:R2:W-:Y:S03]  /*26f90*/  STL [R1], R0 ;  /* 0x0000000001007387 */ /* 0x0005e60000100800 */
[----:B------:R-:W-:Y:S01]  /*26fa0*/  ISETP.GT.AND P0, PT, R19, R0, PT ;  /* 0x000000001300720c */ /* 0x000fe20003f04270 */
[----:B------:R2:W-:-:S12]  /*26fb0*/  STL [R1+0x20], R19 ;  /* 0x0000201301007387 */ /* 0x0005d80000100800 */
[----:B--2---:R-:W-:Y:S05]  /*26fc0*/  @P0 BRA `(.L_x_1926) ;  /* 0x0000000000440947 */ /* 0x004fea0003800000 */
[----:B------:R-:W2:Y:S02]  /*26fd0*/  S2R R3, SR_TID.X ;  /* 0x0000000000037919 */ /* 0x000ea40000002100 */
[----:B--2---:R-:W-:-:S04]  /*26fe0*/  LOP3.LUT R3, R3, 0x7f, RZ, 0xc0, !PT ;  /* 0x0000007f03037812 */ /* 0x004fc800078ec0ff */
[----:B------:R-:W-:-:S13]  /*26ff0*/  ISETP.NE.AND P0, PT, R3, RZ, PT ;  /* 0x000000ff0300720c */ /* 0x000fda0003f05270 */
[----:B------:R-:W-:Y:S05]  /*27000*/  @P0 BRA `(.L_x_1927) ;  /* 0x00000034006c0947 */ /* 0x000fea0003800000 */
[----:B------:R-:W2:Y:S01]  /*27010*/  S2R R5, SR_LANEID ;  /* 0x0000000000057919 */ /* 0x000ea20000000000 */
[----:B------:R-:W-:Y:S01]  /*27020*/  VOTEU.ANY UR4, UPT, PT ;  /* 0x0000000000047886 */ /* 0x000fe200038e0100 */
[----:B------:R-:W3:Y:S01]  /*27030*/  LDC.64 R2, c[0x0][0xc60] ;  /* 0x00031800ff027b82 */ /* 0x000ee20000000a00 */
[----:B------:R-:W2:Y:S02]  /*27040*/  FLO.U32 R0, UR4 ;  /* 0x0000000400007d00 */ /* 0x000ea400080e0000 */
[----:B--2---:R-:W-:-:S06]  /*27050*/  ISETP.EQ.U32.AND P0, PT, R0, R5, PT ;  /* 0x000000050000720c */ /* 0x004fcc0003f02070 */
[----:B------:R-:W3:Y:S07]  /*27060*/  POPC R5, UR4 ;  /* 0x0000000400057d09 */ /* 0x000eee0008000000 */
[----:B---3--:R-:W2:Y:S01]  /*27070*/  @P0 ATOMG.E.ADD.STRONG.GPU PT, R3, desc[UR60][R2.64], R5 ;  /* 0x00000005020309a8 */ /* 0x008ea200081ee1fc */
[----:B------:R-:W3:Y:S02]  /*27080*/  S2R R4, SR_LTMASK ;  /* 0x0000000000047919 */ /* 0x000ee40000003900 */
[----:B---3--:R-:W-:-:S04]  /*27090*/  LOP3.LUT R4, R4, UR4, RZ, 0xc0, !PT ;  /* 0x0000000404047c12 */ /* 0x008fc8000f8ec0ff */
[----:B------:R-:W3:Y:S01]  /*270a0*/  POPC R7, R4 ;  /* 0x0000000400077309 */ /* 0x000ee20000000000 */
[----:B--2---:R-:W3:Y:S02]  /*270b0*/  SHFL.IDX PT, R0, R3, R0, 0x1f ;  /* 0x00001f0003007589 */ /* 0x004ee400000e0000 */
[----:B---3--:R-:W-:Y:S01]  /*270c0*/  IADD3 R24, R0, UR38, R7 ;  /* 0x0000002600187c10 */ /* 0x008fe2000fffe007 */
[----:B------:R-:W-:Y:S06]  /*270d0*/  BRA `(.L_x_1927) ;  /* 0x0000003400387947 */ /* 0x000fec0003800000 */
.L_x_1926:
        /* <DEDUP_REMOVED lines=10> */
[----:B------:R-:W2:Y:S01]  /*27180*/  LDC.64 R2, c[0x4][R2] ;  /* 0x0100000002027b82 */ /* 0x000ea20000000a00 */
[----:B------:R-:W-:Y:S01]  /*27190*/  IMAD.U32 R5, RZ, RZ, UR7 ;  /* 0x00000007ff057e24 */ /* 0x000fe2000f8e00ff */
[----:B------:R-:W-:Y:S01]  /*271a0*/  MOV R13, RZ ;  /* 0x000000ff000d7202 */ /* 0x000fe20000000f00 */
[----:B-1----:R-:W-:Y:S02]  /*271b0*/  IMAD.U32 R6, RZ, RZ, UR8 ;  /* 0x00000008ff067e24 */ /* 0x002fe4000f8e00ff */
[----:B0-----:R-:W-:-:S02]  /*271c0*/  IMAD.U32 R10, RZ, RZ, UR4 ;  /* 0x00000004ff0a7e24 */ /* 0x001fc4000f8e00ff */
[----:B------:R-:W-:Y:S02]  /*271d0*/  IMAD.U32 R11, RZ, RZ, UR5 ;  /* 0x00000005ff0b7e24 */ /* 0x000fe4000f8e00ff */
[----:B------:R-:W-:Y:S02]  /*271e0*/  IMAD.MOV.U32 R8, RZ, RZ, 0x70 ;  /* 0x00000070ff087424 */ /* 0x000fe400078e00ff */
[----:B------:R-:W-:-:S07]  /*271f0*/  IMAD.MOV.U32 R12, RZ, RZ, 0x1 ;  /* 0x00000001ff0c7424 */ /* 0x000fce00078e00ff */
[----:B------:R-:W-:-:S07]  /*27200*/  LEPC R20, `(.L_x_1929) ;  /* 0x000000001014794e */ /* 0x000fce0000000000 */
[----:B--2---:R-:W-:Y:S05]  /*27210*/  CALL.ABS.NOINC R2 ;  /* 0x0000000002007343 */ /* 0x004fea0003c00000 */
.L_x_1929:
[----:B------:R-:W-:Y:S05]  /*27220*/  BSYNC B6 ;  /* 0x0000000000067941 */ /* 0x000fea0003800000 */
.L_x_1928:
        /* <DEDUP_REMOVED lines=8> */
[----:B------:R2:W3:Y:S01]  /*272b0*/  LDC.64 R2, c[0x4][R18] ;  /* 0x0100000012027b82 */ /* 0x0004e20000000a00 */
[----:B------:R-:W-:Y:S01]  /*272c0*/  IMAD.U32 R4, RZ, RZ, UR6 ;  /* 0x00000006ff047e24 */ /* 0x000fe2000f8e00ff */
[----:B------:R-:W-:Y:S01]  /*272d0*/  MOV R7, UR9 ;  /* 0x0000000900077c02 */ /* 0x000fe20008000f00 */
[----:B------:R-:W-:Y:S01]  /*272e0*/  IMAD.U32 R5, RZ, RZ, UR7 ;  /* 0x00000007ff057e24 */ /* 0x000fe2000f8e00ff */
[----:B------:R-:W-:Y:S01]  /*272f0*/  MOV R13, RZ ;  /* 0x000000ff000d7202 */ /* 0x000fe20000000f00 */
[----:B-1----:R-:W-:Y:S02]  /*27300*/  IMAD.U32 R6, RZ, RZ, UR8 ;  /* 0x00000008ff067e24 */ /* 0x002fe4000f8e00ff */
[----:B0-----:R-:W-:-:S02]  /*27310*/  IMAD.U32 R10, RZ, RZ, UR4 ;  /* 0x00000004ff0a7e24 */ /* 0x001fc4000f8e00ff */
[----:B------:R-:W-:Y:S02]  /*27320*/  IMAD.U32 R11, RZ, RZ, UR5 ;  /* 0x00000005ff0b7e24 */ /* 0x000fe4000f8e00ff */
[----:B------:R-:W-:Y:S02]  /*27330*/  IMAD.MOV.U32 R8, RZ, RZ, 0x70 ;  /* 0x00000070ff087424 */ /* 0x000fe400078e00ff */
[----:B--2---:R-:W-:-:S07]  /*27340*/  IMAD.MOV.U32 R12, RZ, RZ, 0x1 ;  /* 0x00000001ff0c7424 */ /* 0x004fce00078e00ff */
[----:B------:R-:W-:-:S07]  /*27350*/  LEPC R20, `(.L_x_1932) ;  /* 0x000000001014794e */ /* 0x000fce0000000000 */
[----:B---3--:R-:W-:Y:S05]  /*27360*/  CALL.ABS.NOINC R2 ;  /* 0x0000000002007343 */ /* 0x008fea0003c00000 */
.L_x_1932:
        /* <DEDUP_REMOVED lines=15> */
.L_x_1931:
[----:B------:R-:W-:Y:S05]  /*27460*/  BSYNC B6 ;  /* 0x0000000000067941 */ /* 0x000fea0003800000 */
.L_x_1930:
[----:B------:R-:W-:Y:S01]  /*27470*/  ULDC.64 UR4, c[0x0][0x9f8] ;  /* 0x00027e0000047ab9 */ /* 0x000fe20000000a00 */
[----:B------:R-:W2:Y:S01]  /*27480*/  LDL R18, [R1+0x4] ;  /* 0x0000040001127983 */ /* 0x000ea20000100800 */
[----:B------:R-:W-:Y:S01]  /*27490*/  ISETP.NE.U32.AND P0, PT, RZ, UR4, PT ;  /* 0x00000004ff007c0c */ /* 0x000fe2000bf05070 */
[----:B------:R-:W3:Y:S01]  /*274a0*/  LDC R0, c[0x0][0x430] ;  /* 0x00010c00ff007b82 */ /* 0x000ee20000000800 */
[----:B------:R-:W-:Y:S01]  /*274b0*/  MOV R33, R27 ;  /* 0x0000001b00217202 */ /* 0x000fe20000000f00 */
[----:B------:R-:W4:Y:S01]  /*274c0*/  S2R R20, SR_TID.X ;  /* 0x0000000000147919 */ /* 0x000f220000002100 */
[----:B------:R-:W-:Y:S01]  /*274d0*/  ISETP.NE.AND.EX P0, PT, RZ, UR5, PT, P0 ;  /* 0x00000005ff007c0c */ /* 0x000fe2000bf05300 */
[----:B------:R-:W-:Y:S01]  /*274e0*/  VIADD R23, R19, 0xffffffff ;  /* 0xffffffff13177836 */ /* 0x000fe20000000000 */
[----:B------:R-:W-:-:S11]  /*274f0*/  ULDC UR4, c[0x0][0x320] ;  /* 0x0000c80000047ab9 */ /* 0x000fd60000000800 */
[----:B------:R-:W0:Y:S01]  /*27500*/  @P0 LDC.64 R2, c[0x0][0x9f8] ;  /* 0x00027e00ff020b82 */ /* 0x000e220000000a00 */
[----:B----4-:R-:W-:Y:S01]  /*27510*/  LOP3.LUT R20, R20, 0x7f, RZ, 0xc0, !PT ;  /* 0x0000007f14147812 */ /* 0x010fe200078ec0ff */
[----:B0-----:R-:W-:-:S05]  /*27520*/  @P0 IMAD.WIDE R2, R27, 0x4, R2 ;  /* 0x000000041b020825 */ /* 0x001fca00078e0202 */
[----:B------:R0:W4:Y:S01]  /*27530*/  @P0 LDG.E R33, desc[UR60][R2.64] ;  /* 0x0000003c02210981 */ /* 0x000122000c1e1900 */
[----:B------:R-:W-:Y:S02]  /*27540*/  SHF.R.U32.HI R21, RZ, 0x3, R20 ;  /* 0x00000003ff157819 */ /* 0x000fe40000011614 */
[----:B---3--:R-:W-:Y:S01]  /*27550*/  ISETP.NE.AND P1, PT, R0, 0x1, PT ;  /* 0x000000010000780c */ /* 0x008fe20003f25270 */
[----:B------:R-:W3:Y:S01]  /*27560*/  S2R R20, SR_TID.X ;  /* 0x0000000000147919 */ /* 0x000ee20000002100 */
[----:B------:R-:W0:Y:S11]  /*27570*/  S2R R19, SR_TID.X ;  /* 0x0000000000137919 */ /* 0x000e360000002100 */
[----:B-1----:R-:W1:Y:S08]  /*27580*/  @P1 LDC R6, c[0x0][0x434] ;  /* 0x00010d00ff061b82 */ /* 0x002e700000000800 */
[----:B------:R-:W1:Y:S01]  /*27590*/  @P1 LDC R7, c[0x0][0x438] ;  /* 0x00010e00ff071b82 */ /* 0x000e620000000800 */
[----:B---3--:R-:W-:Y:S01]  /*275a0*/  IMAD.SHL.U32 R20, R20, 0x10, RZ ;  /* 0x0000001014147824 */ /* 0x008fe200078e00ff */
[----:B0-----:R-:W-:-:S04]  /*275b0*/  SHF.L.U32 R19, R19, 0x3, RZ ;  /* 0x0000000313137819 */ /* 0x001fc800000006ff */
[----:B------:R-:W-:Y:S02]  /*275c0*/  LOP3.LUT R20, R21, 0x70, R20, 0xf8, !PT ;  /* 0x0000007015147812 */ /* 0x000fe400078ef814 */
[----:B------:R-:W-:-:S03]  /*275d0*/  LOP3.LUT R19, R19, 0x38, RZ, 0xc0, !PT ;  /* 0x0000003813137812 */ /* 0x000fc600078ec0ff */
[----:B------:R-:W-:-:S05]  /*275e0*/  IMAD R4, R23, 0x60, R20 ;  /* 0x0000006017047824 */ /* 0x000fca00078e0214 */
[----:B------:R-:W-:-:S04]  /*275f0*/  ISETP.GE.AND P0, PT, R4, R37, PT ;  /* 0x000000250400720c */ /* 0x000fc80003f06270 */
[----:B------:R-:W-:Y:S02]  /*27600*/  ISETP.GT.U32.OR P0, PT, R20, 0x5f, P0 ;  /* 0x0000005f1400780c */ /* 0x000fe40000704470 */
[----:B------:R-:W-:Y:S01]  /*27610*/  LOP3.LUT R16, R16, 0xfffffff7, RZ, 0xc0, !PT ;  /* 0xfffffff710107812 */ /* 0x000fe200078ec0ff */
[----:B------:R-:W-:Y:S01]  /*27620*/  UMOV UR5, 0xffffffff ;  /* 0xffffffff00057882 */ /* 0x000fe20000000000 */
[----:B--2---:R-:W-:Y:S01]  /*27630*/  IMAD.IADD R5, R4, 0x1, R18 ;  /* 0x0000000104057824 */ /* 0x004fe200078e0212 */
[----:B------:R-:W-:-:S03]  /*27640*/  LOP3.LUT R18, R19, 0x40, RZ, 0xfc, !PT ;  /* 0x0000004013127812 */ /* 0x000fc600078efcff */
[----:B-1----:R-:W-:Y:S01]  /*27650*/  @P1 IMAD.HI.U32 R6, R5, R6, RZ ;  /* 0x0000000605061227 */ /* 0x002fe200078e00ff */
[----:B------:R-:W-:-:S03]  /*27660*/  ISETP.GE.AND P2, PT, R18, UR4, PT ;  /* 0x0000000412007c0c */ /* 0x000fc6000bf46270 */
[----:B------:R-:W-:Y:S01]  /*27670*/  IMAD.MOV.U32 R4, RZ, RZ, R5 ;  /* 0x000000ffff047224 */ /* 0x000fe200078e0005 */
[----:B------:R-:W-:Y:S02]  /*27680*/  @P1 SHF.R.U32.HI R4, RZ, R7, R6 ;  /* 0x00000007ff041219 */ /* 0x000fe40000011606 */
[----:B------:R-:W-:Y:S01]  /*27690*/  ISETP.GE.AND P1, PT, R19, UR4, PT ;  /* 0x0000000413007c0c */ /* 0x000fe2000bf26270 */
[----:B------:R-:W-:Y:S02]  /*276a0*/  ULDC UR4, c[0x0][0x2f4] ;  /* 0x0000bd0000047ab9 */ /* 0x000fe40000000800 */
[----:B------:R-:W-:Y:S01]  /*276b0*/  IMAD.MOV R2, RZ, RZ, -R4 ;  /* 0x000000ffff027224 */ /* 0x000fe200078e0a04 */
[----:B------:R-:W-:-:S03]  /*276c0*/  SEL R29, RZ, 0x1, P1 ;  /* 0x00000001ff1d7807 */ /* 0x000fc60000800000 */
[----:B------:R-:W-:Y:S01]  /*276d0*/  IMAD R0, R0, R2, R5 ;  /* 0x0000000200007224 */ /* 0x000fe200078e0205 */
[----:B------:R-:W-:Y:S01]  /*276e0*/  SEL R5, RZ, 0xffffffff, P2 ;  /* 0xffffffffff057807 */ /* 0x000fe20001000000 */
[----:B------:R-:W0:Y:S04]  /*276f0*/  @!P0 LDC.64 R2, c[0x0][0x428] ;  /* 0x00010a00ff028b82 */ /* 0x000e280000000a00 */
[----:B------:R-:W-:Y:S01]  /*27700*/  IMAD.SHL.U32 R6, R5, 0x2, RZ ;  /* 0x0000000205067824 */ /* 0x000fe200078e00ff */
[----:B------:R-:W-:-:S04]  /*27710*/  @!P0 SHF.R.S32.HI R5, RZ, 0x1f, R4 ;  /* 0x0000001fff058819 */ /* 0x000fc80000011404 */
[----:B------:R-:W-:Y:S02]  /*27720*/  LOP3.LUT R29, R6, 0x2, R29, 0xe2, !PT ;  /* 0x00000002061d7812 */ /* 0x000fe400078ee21d */
[----:B----4-:R-:W-:Y:S01]  /*27730*/  SHF.R.S32.HI R8, RZ, 0x1f, R33 ;  /* 0x0000001fff087819 */ /* 0x010fe20000011421 */
[----:B0-----:R-:W-:-:S04]  /*27740*/  @!P0 IMAD.WIDE.U32 R4, R33, R2, R4 ;  /* 0x0000000221048225 */ /* 0x001fc800078e0004 */
[----:B------:R-:W-:Y:S01]  /*27750*/  @!P0 IMAD R6, R8, R2, RZ ;  /* 0x0000000208068224 */ /* 0x000fe200078e02ff */
[----:B------:R-:W-:Y:S01]  /*27760*/  ISETP.GE.AND P2, PT, R19, UR4, PT ;  /* 0x0000000413007c0c */ /* 0x000fe2000bf46270 */
[----:B------:R0:W-:Y:S02]  /*27770*/  STL [R1+0x8], R8 ;  /* 0x0000080801007387 */ /* 0x0001e40000100800 */
[----:B------:R-:W-:Y:S02]  /*27780*/  @!P0 IMAD R6, R33, R3, R6 ;  /* 0x0000000321068224 */ /* 0x000fe400078e0206 */
[----:B------:R-:W1:Y:S02]  /*27790*/  @!P0 LDC.64 R2, c[0x0][0x418] ;  /* 0x00010600ff028b82 */ /* 0x000e640000000a00 */
[----:B------:R-:W-:Y:S01]  /*277a0*/  @!P0 IMAD.IADD R6, R5, 0x1, R6 ;  /* 0x0000000105068824 */ /* 0x000fe200078e0206 */
[----:B------:R-:W-:Y:S02]  /*277b0*/  MOV R5, UR39 ;  /* 0x0000002700057c02 */ /* 0x000fe40008000f00 */
[----:B-1----:R-:W-:-:S04]  /*277c0*/  @!P0 LEA R2, P1, R4, R2, 0x2 ;  /* 0x0000000204028211 */ /* 0x002fc800078210ff */
[----:B------:R-:W-:Y:S01]  /*277d0*/  @!P0 LEA.HI.X R3, R4, R3, R6, 0x2, P1 ;  /* 0x0000000304038211 */ /* 0x000fe200008f1406 */
[----:B------:R-:W-:-:S06]  /*277e0*/  IMAD.MOV.U32 R4, RZ, RZ, RZ ;  /* 0x000000ffff047224 */ /* 0x000fcc00078e00ff */
[----:B------:R1:W5:Y:S01]  /*277f0*/  @!P0 LDG.E R4, desc[UR60][R2.64] ;  /* 0x0000003c02048981 */ /* 0x000362000c1e1900 */
[----:B------:R-:W-:Y:S02]  /*27800*/  ISETP.GT.U32.AND P0, PT, R20, 0x5f, PT ;  /* 0x0000005f1400780c */ /* 0x000fe40003f04070 */
[----:B------:R-:W-:Y:S02]  /*27810*/  ISETP.NE.AND P3, PT, R5, 0x3, PT ;  /* 0x000000030500780c */ /* 0x000fe40003f65270 */
[----:B0-----:R-:W-:Y:S02]  /*27820*/  LOP3.LUT R8, R19, 0x80, RZ, 0xfc, !PT ;  /* 0x0000008013087812 */ /* 0x001fe400078efcff */
[----:B------:R-:W-:-:S07]  /*27830*/  ISETP.GE.AND P1, PT, R18, UR4, PT ;  /* 0x0000000412007c0c */ /* 0x000fce000bf26270 */
[----:B------:R-:W-:Y:S02]  /*27840*/  @P0 LOP3.LUT R16, R16, 0x8, RZ, 0xfc, !PT ;  /* 0x0000000810100812 */ /* 0x000fe400078efcff */
[----:B------:R-:W-:Y:S02]  /*27850*/  ISETP.GE.AND P0, PT, R8, UR4, PT ;  /* 0x0000000408007c0c */ /* 0x000fe4000bf06270 */
[----:B------:R-:W-:-:S04]  /*27860*/  LOP3.LUT R16, R16, 0xffffffef, RZ, 0xc0, !PT ;  /* 0xffffffef10107812 */ /* 0x000fc800078ec0ff */
[----:B------:R-:W-:-:S04]  /*27870*/  @P3 LOP3.LUT R16, R16, 0x10, RZ, 0xfc, !PT ;  /* 0x0000001010103812 */ /* 0x000fc800078efcff */
[----:B------:R-:W-:-:S04]  /*27880*/  LOP3.LUT R16, R16, 0xfffffffb, RZ, 0xc0, !PT ;  /* 0xfffffffb10107812 */ /* 0x000fc800078ec0ff */
[----:B------:R-:W-:-:S04]  /*27890*/  @P2 LOP3.LUT R16, R16, 0x4, RZ, 0xfc, !PT ;  /* 0x0000000410102812 */ /* 0x000fc800078efcff */
[----:B------:R-:W-:-:S04]  /*278a0*/  LOP3.LUT R16, R16, 0xfffffffe, RZ, 0xc0, !PT ;  /* 0xfffffffe10107812 */ /* 0x000fc800078ec0ff */
[----:B------:R-:W-:-:S04]  /*278b0*/  LOP3.LUT R16, R16, 0xfffffffd, RZ, 0xc0, !PT ;  /* 0xfffffffd10107812 */ /* 0x000fc800078ec0ff */
[----:B------:R-:W-:-:S04]  /*278c0*/  @P1 LOP3.LUT R16, R16, 0x2, RZ, 0xfc, !PT ;  /* 0x0000000210101812 */ /* 0x000fc800078efcff */
[----:B------:R-:W-:Y:S01]  /*278d0*/  @P0 LOP3.LUT R16, R16, 0x1, RZ, 0xfc, !PT ;  /* 0x0000000110100812 */ /* 0x000fe200078efcff */
[----:B-1----:R-:W-:Y:S06]  /*278e0*/  BRA.DIV UR5, `(.L_x_1933) ;  /* 0x0000005605987947 */ /* 0x002fec000b800000 */
.L_x_2062:
[----:B------:R-:W-:Y:S05]  /*278f0*/  @!P3 BRA `(.L_x_1934) ;  /* 0x000000000004b947 */ /* 0x000fea0003800000 */
[----:B------:R-:W-:Y:S01]  /*27900*/  BPT.TRAP 0x1 ;  /* 0x000000040000795c */ /* 0x000fe20000300000 */
.L_x_1934:
        /* <DEDUP_REMOVED lines=23> */
.L_x_2063:
[----:B------:R-:W-:Y:S05]  /*27a80*/  BSYNC B0 ;  /* 0x0000000000007941 */ /* 0x000fea0003800000 */
.L_x_1935:
[----:B------:R-:W1:Y:S01]  /*27a90*/  S2R R8, SR_TID.X ;  /* 0x0000000000087919 */ /* 0x000e620000002100 */
[----:B------:R-:W-:Y:S01]  /*27aa0*/  ULDC.64 UR4, c[0x0][0x300] ;  /* 0x0000c00000047ab9 */ /* 0x000fe20000000a00 */
[----:B------:R-:W-:Y:S01]  /*27ab0*/  ULDC.64 UR6, c[0x0][0x2e8] ;  /* 0x0000ba0000067ab9 */ /* 0x000fe20000000a00 */
[----:B------:R-:W-:Y:S01]  /*27ac0*/  IMAD R5, R5, UR4, RZ ;  /* 0x0000000405057c24 */ /* 0x000fe2000f8e02ff */
[----:B------:R-:W2:Y:S01]  /*27ad0*/  S2R R9, SR_TID.X ;  /* 0x0000000000097919 */ /* 0x000ea20000002100 */
[----:B0-----:R-:W-:Y:S01]  /*27ae0*/  IMAD.WIDE.U32 R2, R0, UR4, RZ ;  /* 0x0000000400027c25 */ /* 0x001fe2000f8e00ff */
[C---:B------:R-:W-:Y:S02]  /*27af0*/  LOP3.LUT P4, RZ, R16.reuse, 0x4, RZ, 0xc0, !PT ;  /* 0x0000000410ff7812 */ /* 0x040fe4000788c0ff */
[----:B------:R-:W-:Y:S01]  /*27b00*/  LOP3.LUT P3, RZ, R16, 0x2, RZ, 0xc0, !PT ;  /* 0x0000000210ff7812 */ /* 0x000fe2000786c0ff */
        /* <DEDUP_REMOVED lines=8> */
[----:B------:R-:W-:Y:S01]  /*27b90*/  IMAD R5, R28, 0x4800, R34 ;  /* 0x000048001c057824 */ /* 0x000fe200078e0222 */
[----:B------:R-:W-:Y:S01]  /*27ba0*/  IADD3 R3, R3, R6, RZ ;  /* 0x0000000603037210 */ /* 0x000fe20007ffe0ff */
[----:B------:R-:W-:Y:S02]  /*27bb0*/  IMAD R6, R23, -0x60, R37 ;  /* 0xffffffa017067824 */ /* 0x000fe400078e0225 */
[----:B------:R-:W-:Y:S01]  /*27bc0*/  IMAD.WIDE.U32 R2, R26, UR4, R2 ;  /* 0x000000041a027c25 */ /* 0x000fe2000f8e0002 */
[----:B------:R-:W-:Y:S01]  /*27bd0*/  UMOV UR4, 0xffffffff ;  /* 0xffffffff00047882 */ /* 0x000fe20000000000 */
[----:B-1----:R-:W-:Y:S02]  /*27be0*/  LOP3.LUT R8, R8, 0x7f, RZ, 0xc0, !PT ;  /* 0x0000007f08087812 */ /* 0x002fe400078ec0ff */
[----:B------:R-:W-:Y:S01]  /*27bf0*/  IMAD R0, R26, UR5, R3 ;  /* 0x000000051a007c24 */ /* 0x000fe2000f8e0203 */
[C---:B------:R-:W-:Y:S02]  /*27c00*/  LEA R4, P0, R2.reuse, UR6, 0x1 ;  /* 0x0000000602047c11 */ /* 0x040fe4000f8008ff */
[----:B------:R-:W-:Y:S01]  /*27c10*/  SHF.R.U32.HI R8, RZ, 0x3, R8 ;  /* 0x00000003ff087819 */ /* 0x000fe20000011608 */
[----:B--2---:R-:W-:Y:S01]  /*27c20*/  IMAD.SHL.U32 R9, R9, 0x8, RZ ;  /* 0x0000000809097824 */ /* 0x004fe200078e00ff */
[----:B------:R-:W-:-:S03]  /*27c30*/  LEA.HI.X R0, R2, UR7, R0, 0x1, P0 ;  /* 0x0000000702007c11 */ /* 0x000fc600080f0c00 */
[----:B------:R-:W-:Y:S01]  /*27c40*/  IMAD.IADD R6, R6, 0x1, -R8 ;  /* 0x0000000106067824 */ /* 0x000fe200078e0a08 */
[----:B------:R-:W-:-:S04]  /*27c50*/  LOP3.LUT R9, R9, 0x38, RZ, 0xc0, !PT ;  /* 0x0000003809097812 */ /* 0x000fc800078ec0ff */
        /* <DEDUP_REMOVED lines=64> */
.L_x_2077:
        /* <DEDUP_REMOVED lines=12> */
.L_x_1938:
        /* <DEDUP_REMOVED lines=10> */
.L_x_1939:
[----:B------:R2:W-:Y:S02]  /*281c0*/  SYNCS.ARRIVE.TRANS64.A1T0 RZ, [R7+URZ+0x2a830], RZ ;  /* 0x02a830ff07ff79a7 */ /* 0x0005e4000810003f */
[----:B------:R-:W-:Y:S05]  /*281d0*/  WARPSYNC.ALL ;  /* 0x0000000000007948 */ /* 0x000fea0003800000 */
[----:B------:R-:W-:Y:S01]  /*281e0*/  ULDC.64 UR4, c[0x0][0xa00] ;  /* 0x0002800000047ab9 */ /* 0x000fe20000000a00 */
[----:B------:R-:W-:Y:S01]  /*281f0*/  SHF.R.S32.HI R0, RZ, 0x1f, R27 ;  /* 0x0000001fff007819 */ /* 0x000fe2000001141b */
[----:B------:R-:W-:Y:S01]  /*28200*/  BSSY B6, `(.L_x_1940) ;  /* 0x0000022000067945 */ /* 0x000fe20003800000 */
[----:B------:R-:W-:Y:S01]  /*28210*/  BAR.SYNC.DEFER_BLOCKING 0x8, 0x180 ;  /* 0x0206000000007b1d */ /* 0x000fe20000010000 */
[----:B------:R-:W-:Y:S02]  /*28220*/  ISETP.NE.U32.AND P0, PT, RZ, UR4, PT ;  /* 0x00000004ff007c0c */ /* 0x000fe4000bf05070 */
[----:B-1----:R-:W-:-:S02]  /*28230*/  IADD3 R2, R17, 0xc400, RZ ;  /* 0x0000c40011027810 */ /* 0x002fc40007ffe0ff */
[----:B------:R-:W-:Y:S01]  /*28240*/  ISETP.NE.AND.EX P0, PT, RZ, UR5, PT, P0 ;  /* 0x00000005ff007c0c */ /* 0x000fe2000bf05300 */
[----:B------:R-:W-:Y:S01]  /*28250*/  ULDC.64 UR4, c[0x0][0x298] ;  /* 0x0000a60000047ab9 */ /* 0x000fe20000000a00 */
[----:B------:R-:W-:Y:S02]  /*28260*/  LOP3.LUT P1, RZ, R2, 0x3ff, RZ, 0xc0, !PT ;  /* 0x000003ff02ff7812 */ /* 0x000fe4000782c0ff */
[----:B------:R-:W-:Y:S02]  /*28270*/  SEL R0, R0, RZ, !P0 ;  /* 0x000000ff00007207 */ /* 0x000fe40004000000 */
[----:B------:R-:W-:-:S03]  /*28280*/  SEL R2, R27, RZ, !P0 ;  /* 0x000000ff1b027207 */ /* 0x000fc60004000000 */
[----:B------:R1:W-:Y:S04]  /*28290*/  STL [R1+0x28], R0 ;  /* 0x0000280001007387 */ /* 0x0003e80000100800 */
[----:B------:R3:W-:Y:S01]  /*282a0*/  STL [R1+0x14], R2 ;  /* 0x0000140201007387 */ /* 0x0007e20000100800 */
[----:B-1----:R-:W-:Y:S01]  /*282b0*/  SHF.R.S32.HI R0, RZ, 0x1f, R35 ;  /* 0x0000001fff007819 */ /* 0x002fe20000011423 */
[----:B---3--:R-:W-:-:S04]  /*282c0*/  IMAD.WIDE.U32 R2, R35, UR4, RZ ;  /* 0x0000000423027c25 */ /* 0x008fc8000f8e00ff */
[----:B------:R-:W-:Y:S01]  /*282d0*/  IMAD R0, R0, UR4, RZ ;  /* 0x0000000400007c24 */ /* 0x000fe2000f8e02ff */
[----:B------:R1:W-:Y:S03]  /*282e0*/  STL.64 [R1+0x18], R2 ;  /* 0x0000180201007387 */ /* 0x0003e60000100a00 */
[----:B------:R-:W-:-:S04]  /*282f0*/  IMAD R0, R35, UR5, R0 ;  /* 0x0000000523007c24 */ /* 0x000fc8000f8e0200 */
[----:B------:R-:W-:Y:S01]  /*28300*/  IMAD.IADD R35, R3, 0x1, R0 ;  /* 0x0000000103237824 */ /* 0x000fe200078e0200 */
[----:B------:R-:W-:Y:S06]  /*28310*/  @!P1 BRA `(.L_x_1941) ;  /* 0x0000000000409947 */ /* 0x000fec0003800000 */
[----:B-1----:R-:W-:Y:S01]  /*28320*/  MOV R2, 0x0 ;  /* 0x0000000000027802 */ /* 0x002fe20000000f00 */
[----:B------:R-:W-:Y:S01]  /*28330*/  ULDC.64 UR4, c[0x4][0xf0] ;  /* 0x01003c0000047ab9 */ /* 0x000fe20000000a00 */
[----:B------:R-:W-:Y:S01]  /*28340*/  ULDC.64 UR6, c[0x4][0xf8] ;  /* 0x01003e0000067ab9 */ /* 0x000fe20000000a00 */
[----:B------:R-:W-:Y:S01]  /*28350*/  ULDC.64 UR8, c[0x4][0x88] ;  /* 0x0100220000087ab9 */ /* 0x000fe20000000a00 */
[----:B0-----:R-:W-:Y:S01]  /*28360*/  IMAD.U32 R4, RZ, RZ, UR4 ;  /* 0x00000004ff047e24 */ /* 0x001fe2000f8e00ff */
[----:B--2---:R-:W-:Y:S01]  /*28370*/  MOV R7, UR7 ;  /* 0x0000000700077c02 */ /* 0x004fe20008000f00 */
        /* <DEDUP_REMOVED lines=10> */
.L_x_1941:
[----:B------:R-:W-:Y:S05]  /*28420*/  BSYNC B6 ;  /* 0x0000000000067941 */ /* 0x000fea0003800000 */
.L_x_1940:
[----:B------:R-:W3:Y:S01]  /*28430*/  LDL.LU R20, [R1+0x28] ;  /* 0x0000280001147983 */ /* 0x000ee20000300800 */
[----:B------:R-:W-:Y:S01]  /*28440*/  ULDC.64 UR4, c[0x0][0x2d8] ;  /* 0x0000b60000047ab9 */ /* 0x000fe20000000a00 */
[----:B--2---:R-:W2:Y:S02]  /*28450*/  LDC R7, c[0x0][0x448] ;  /* 0x00011200ff077b82 */ /* 0x004ea40000000800 */
[----:B------:R-:W4:Y:S04]  /*28460*/  LDL.LU R21, [R1+0x14] ;  /* 0x0000140001157983 */ /* 0x000f280000300800 */
[----:B-1----:R-:W5:Y:S01]  /*28470*/  LDL.LU.64 R2, [R1+0x18] ;  /* 0x0000180001027983 */ /* 0x002f620000300a00 */
[----:B------:R-:W1:Y:S01]  /*28480*/  S2R R8, SR_TID.X ;  /* 0x0000000000087919 */ /* 0x000e620000002100 */
[----:B--2---:R-:W-:-:S13]  /*28490*/  ISETP.NE.AND P0, PT, R7, 0x1, PT ;  /* 0x000000010700780c */ /* 0x004fda0003f05270 */
[----:B------:R-:W2:Y:S01]  /*284a0*/  @P0 LDC R6, c[0x0][0x44c] ;  /* 0x00011300ff060b82 */ /* 0x000ea20000000800 */
[----:B-1----:R-:W-:-:S05]  /*284b0*/  IMAD.SHL.U32 R8, R8, 0x8, RZ ;  /* 0x0000000808087824 */ /* 0x002fca00078e00ff */
[----:B------:R-:W-:Y:S01]  /*284c0*/  LOP3.LUT R8, R8, 0x38, RZ, 0xc0, !PT ;  /* 0x0000003808087812 */ /* 0x000fe200078ec0ff */
[----:B-----5:R-:W-:Y:S02]  /*284d0*/  IMAD.MOV.U32 R3, RZ, RZ, R35 ;  /* 0x000000ffff037224 */ /* 0x020fe400078e0023 */
[----:B------:R-:W-:-:S04]  /*284e0*/  IMAD.WIDE.U32 R2, R26, UR4, R2 ;  /* 0x000000041a027c25 */ /* 0x000fc8000f8e0002 */
[----:B------:R-:W-:Y:S01]  /*284f0*/  IMAD R3, R26, UR5, R3 ;  /* 0x000000051a037c24 */ /* 0x000fe2000f8e0203 */
[----:B------:R-:W-:Y:S02]  /*28500*/  ULDC.64 UR4, c[0x0][0x2e0] ;  /* 0x0000b80000047ab9 */ /* 0x000fe40000000a00 */
[----:B---3--:R-:W-:Y:S02]  /*28510*/  IMAD R0, R20, UR4, RZ ;  /* 0x0000000414007c24 */ /* 0x008fe4000f8e02ff */
[----:B------:R-:W1:Y:S01]  /*28520*/  S2R R20, SR_TID.X ;  /* 0x0000000000147919 */ /* 0x000e620000002100 */
[----:B----4-:R-:W-:-:S04]  /*28530*/  IMAD.WIDE.U32 R2, R21, UR4, R2 ;  /* 0x0000000415027c25 */ /* 0x010fc8000f8e0002 */
[----:B------:R-:W-:Y:S01]  /*28540*/  IMAD R0, R21, UR5, R0 ;  /* 0x0000000515007c24 */ /* 0x000fe2000f8e0200 */
[----:B------:R-:W-:-:S03]  /*28550*/  ULDC.64 UR4, c[0x0][0x2d0] ;  /* 0x0000b40000047ab9 */ /* 0x000fc60000000a00 */
[----:B------:R-:W-:Y:S02]  /*28560*/  IMAD.IADD R3, R3, 0x1, R0 ;  /* 0x0000000103037824 */ /* 0x000fe400078e0200 */
[----:B------:R-:W3:Y:S01]  /*28570*/  @P0 LDC R0, c[0x0][0x450] ;  /* 0x00011400ff000b82 */ /* 0x000ee20000000800 */
[----:B-1----:R-:W-:-:S04]  /*28580*/  LOP3.LUT R20, R20, 0x7f, RZ, 0xc0, !PT ;  /* 0x0000007f14147812 */ /* 0x002fc800078ec0ff */
[----:B------:R-:W-:Y:S02]  /*28590*/  SHF.R.U32.HI R21, RZ, 0x3, R20 ;  /* 0x00000003ff157819 */ /* 0x000fe40000011614 */
[----:B------:R-:W1:Y:S02]  /*285a0*/  S2R R20, SR_TID.X ;  /* 0x0000000000147919 */ /* 0x000e640000002100 */
[----:B-1----:R-:W-:-:S05]  /*285b0*/  IMAD.SHL.U32 R20, R20, 0x10, RZ ;  /* 0x0000001014147824 */ /* 0x002fca00078e00ff */
[----:B------:R-:W-:Y:S02]  /*285c0*/  LOP3.LUT R20, R21, 0x70, R20, 0xf8, !PT ;  /* 0x0000007015147812 */ /* 0x000fe400078ef814 */
[----:B------:R-:W1:Y:S03]  /*285d0*/  S2R R21, SR_TID.X ;  /* 0x0000000000157919 */ /* 0x000e660000002100 */
[----:B------:R-:W-:Y:S02]  /*285e0*/  IMAD.IADD R5, R20, 0x1, R25 ;  /* 0x0000000114057824 */ /* 0x000fe400078e0219 */
[----:B------:R-:W4:Y:S02]  /*285f0*/  S2R R20, SR_TID.X ;  /* 0x0000000000147919 */ /* 0x000f240000002100 */
[----:B--2---:R-:W-:Y:S01]  /*28600*/  @P0 IMAD.HI.U32 R6, R5, R6, RZ ;  /* 0x0000000605060227 */ /* 0x004fe200078e00ff */
[----:B0-----:R-:W-:-:S04]  /*28610*/  MOV R4, R5 ;  /* 0x0000000500047202 */ /* 0x001fc80000000f00 */
[----:B---3--:R-:W-:-:S05]  /*28620*/  @P0 SHF.R.U32.HI R4, RZ, R0, R6 ;  /* 0x00000000ff040219 */ /* 0x008fca0000011606 */
[----:B------:R-:W-:Y:S02]  /*28630*/  IMAD.MOV R0, RZ, RZ, -R4 ;  /* 0x000000ffff007224 */ /* 0x000fe400078e0a04 */
[----:B------:R-:W-:-:S04]  /*28640*/  IMAD.WIDE.U32 R2, R4, UR4, R2 ;  /* 0x0000000404027c25 */ /* 0x000fc8000f8e0002 */
[----:B------:R-:W-:Y:S01]  /*28650*/  IMAD R0, R7, R0, R5 ;  /* 0x0000000007007224 */ /* 0x000fe200078e0205 */
[----:B------:R-:W-:-:S05]  /*28660*/  SHF.R.S32.HI R5, RZ, 0x1f, R4 ;  /* 0x0000001fff057819 */ /* 0x000fca0000011404 */
[----:B------:R-:W-:Y:S01]  /*28670*/  IMAD R5, R5, UR4, RZ ;  /* 0x0000000405057c24 */ /* 0x000fe2000f8e02ff */
[----:B-1----:R-:W-:-:S03]  /*28680*/  SHF.L.U32 R21, R21, 0x3, RZ ;  /* 0x0000000315157819 */ /* 0x002fc600000006ff */
[----:B------:R-:W-:Y:S01]  /*28690*/  IMAD R5, R4, UR5, R5 ;  /* 0x0000000504057c24 */ /* 0x000fe2000f8e0205 */
[----:B------:R-:W-:Y:S01]  /*286a0*/  SHF.R.S32.HI R4, RZ, 0x1f, R0 ;  /* 0x0000001fff047819 */ /* 0x000fe20000011400 */
[----:B------:R-:W-:Y:S01]  /*286b0*/  ULDC.64 UR4, c[0x0][0x2c8] ;  /* 0x0000b20000047ab9 */ /* 0x000fe20000000a00 */
[----:B------:R-:W-:Y:S01]  /*286c0*/  LOP3.LUT R21, R21, 0x38, RZ, 0xc0, !PT ;  /* 0x0000003815157812 */ /* 0x000fe200078ec0ff */
[----:B------:R-:W-:Y:S01]  /*286d0*/  IMAD.IADD R3, R3, 0x1, R5 ;  /* 0x0000000103037824 */ /* 0x000fe200078e0205 */
[----:B----4-:R-:W-:Y:S01]  /*286e0*/  LOP3.LUT R20, R20, 0x7f, RZ, 0xc0, !PT ;  /* 0x0000007f14147812 */ /* 0x010fe200078ec0ff */
[----:B------:R-:W-:Y:S01]  /*286f0*/  IMAD R4, R4, UR4, RZ ;  /* 0x0000000404047c24 */ /* 0x000fe2000f8e02ff */
[C---:B------:R-:W-:Y:S01]  /*28700*/  LOP3.LUT R9, R21.reuse, 0x40, RZ, 0xfc, !PT ;  /* 0x0000004015097812 */ /* 0x040fe200078efcff */
[----:B------:R-:W-:Y:S01]  /*28710*/  IMAD.WIDE.U32 R2, R0, UR4, R2 ;  /* 0x0000000400027c25 */ /* 0x000fe2000f8e0002 */
[----:B------:R-:W-:-:S03]  /*28720*/  LOP3.LUT R10, R21, 0x80, RZ, 0xfc, !PT ;  /* 0x00000080150a7812 */ /* 0x000fc600078efcff */
[----:B------:R-:W-:Y:S01]  /*28730*/  IMAD R5, R0, UR5, R4 ;  /* 0x0000000500057c24 */ /* 0x000fe2000f8e0204 */
[----:B------:R-:W-:Y:S02]  /*28740*/  ULDC.64 UR4, c[0x0][0x280] ;  /* 0x0000a00000047ab9 */ /* 0x000fe40000000a00 */
[----:B------:R-:W-:Y:S01]  /*28750*/  LEA R0, P0, R2, UR4, 0x1 ;  /* 0x0000000402007c11 */ /* 0x000fe2000f8008ff */
[----:B------:R-:W-:Y:S01]  /*28760*/  IMAD.IADD R4, R3, 0x1, R5 ;  /* 0x0000000103047824 */ /* 0x000fe200078e0205 */
[----:B------:R-:W-:Y:S02]  /*28770*/  ULDC UR4, c[0x0][0x2b8] ;  /* 0x0000ae0000047ab9 */ /* 0x000fe40000000800 */
[----:B------:R-:W-:Y:S02]  /*28780*/  ISETP.GE.AND P3, PT, R8, UR4, PT ;  /* 0x0000000408007c0c */ /* 0x000fe4000bf66270 */
[----:B------:R-:W-:Y:S01]  /*28790*/  LEA.HI.X R4, R2, UR5, R4, 0x1, P0 ;  /* 0x0000000502047c11 */ /* 0x000fe200080f0c04 */
[----:B------:R-:W-:Y:S01]  /*287a0*/  UMOV UR5, 0xffffffff ;  /* 0xffffffff00057882 */ /* 0x000fe20000000000 */
[----:B------:R-:W-:-:S02]  /*287b0*/  ISETP.GE.AND P2, PT, R9, UR4, PT ;  /* 0x0000000409007c0c */ /* 0x000fc4000bf46270 */
[----:B------:R-:W-:Y:S02]  /*287c0*/  ISETP.GE.AND P0, PT, R10, UR4, PT ;  /* 0x000000040a007c0c */ /* 0x000fe4000bf06270 */
[----:B------:R-:W-:Y:S01]  /*287d0*/  SHF.R.U32.HI R9, RZ, 0x3, R20 ;  /* 0x00000003ff097819 */ /* 0x000fe20000011614 */
[----:B------:R-:W-:Y:S10]  /*287e0*/  BRA.DIV UR5, `(.L_x_1942) ;  /* 0x0000005205547947 */ /* 0x000ff4000b800000 */
[----:B------:R-:W0:Y:S01]  /*287f0*/  SHFL.IDX PT, R3, R0, RZ, 0x181f ;  /* 0x00181fff00037589 */ /* 0x000e2200000e0000 */
[----:B------:R-:W-:Y:S02]  /*28800*/  IMAD R32, R32, R7, RZ ;  /* 0x0000000720207224 */ /* 0x000fe400078e02ff */
[----:B------:R-:W-:Y:S01]  /*28810*/  IMAD.IADD R25, R9, 0x1, R25 ;  /* 0x0000000109197824 */ /* 0x000fe200078e0219 */
[----:B------:R-:W1:Y:S04]  /*28820*/  SHFL.IDX PT, R2, R4, RZ, 0x181f ;  /* 0x00181fff04027589 */ /* 0x000e6800000e0000 */
[----:B------:R-:W-:Y:S01]  /*28830*/  ISETP.GE.AND P1, PT, R25, R32, PT ;  /* 0x000000201900720c */ /* 0x000fe20003f26270 */
[----:B------:R-:W-:-:S12]  /*28840*/  SHFL.IDX PT, R14, R0, 0x7, 0x181f ;  /* 0x00f81f00000e7f89 */ /* 0x000fd800000e0000 */
[----:B0-----:R-:W-:-:S05]  /*28850*/  @!P1 LEA R5, P4, R8, R3, 0x1 ;  /* 0x0000000308059211 */ /* 0x001fca00078808ff */
[----:B-1----:R-:W-:Y:S02]  /*28860*/  @!P1 IMAD.X R3, RZ, RZ, R2, P4 ;  /* 0x000000ffff039224 */ /* 0x002fe400020e0602 */
        /* <DEDUP_REMOVED lines=10> */
[----:B------:R-:W-:Y:S02]  /*28910*/  @!P1 IMAD.MOV.U32 R2, RZ, RZ, R5 ;  /* 0x000000ffff029224 */ /* 0x000fe400078e0005 */
        /* <DEDUP_REMOVED lines=32> */
[----:B------:R-:W-:Y:S01]  /*28b20*/  @!P1 IMAD.MOV.U32 R2, RZ, RZ, R5 ;  /* 0x000000ffff029224 */ /* 0x000fe200078e0005 */
[----:B------:R-:W-:Y:S01]  /*28b30*/  IADD3 R5, R25, 0x50, RZ ;  /* 0x0000005019057810 */ /* 0x000fe20007ffe0ff */
        /* <DEDUP_REMOVED lines=10> */
[----:B------:R-:W-:Y:S02]  /*28be0*/  @!P1 IMAD.MOV.U32 R3, RZ, RZ, R6 ;  /* 0x000000ffff039224 */ /* 0x000fe400078e0006 */
[----:B------:R-:W-:-:S03]  /*28bf0*/  VIADD R5, R25, 0x60 ;  /* 0x0000006019057836 */ /* 0x000fc60000000000 */
[----:B------:R-:W-:Y:S04]  /*28c00*/  @!P1 LDGSTS.E.BYPASS.LTC128B.128 [R36+0xec00], desc[UR60][R2.64], !P3 ;  /* 0x0ec0000002249fae */ /* 0x000fe8000d901d7c */
[----:B------:R-:W-:Y:S04]  /*28c10*/  @!P1 LDGSTS.E.BYPASS.LTC128B.128 [R36+0x12c00], desc[UR60][R2.64+0x80], !P2 ;  /* 0x12c0008002249fae */ /* 0x000fe8000d101d7c */
[----:B------:R0:W-:Y:S01]  /*28c20*/  @!P1 LDGSTS.E.BYPASS.LTC128B.128 [R36+0x16c00], desc[UR60][R2.64+0x100], !P0 ;  /* 0x16c0010002249fae */ /* 0x0001e2000c101d7c */
[----:B------:R-:W-:-:S03]  /*28c30*/  ISETP.GE.AND P1, PT, R5, R32, PT ;  /* 0x000000200500720c */ /* 0x000fc60003f26270 */
[----:B0-----:R-:W0:Y:S04]  /*28c40*/  SHFL.IDX PT, R3, R0, 0x6, 0x181f ;  /* 0x00d81f0000037f89 */ /* 0x001e2800000e0000 */
[----:B------:R-:W1:Y:S04]  /*28c50*/  SHFL.IDX PT, R2, R4, 0x6, 0x181f ;  /* 0x00d81f0004027f89 */ /* 0x000e6800000e0000 */
[----:B------:R-:W2:Y:S02]  /*28c60*/  SHFL.IDX PT, R4, R4, 0x7, 0x181f ;  /* 0x00f81f0004047f89 */ /* 0x000ea400000e0000 */
[----:B0-----:R-:W-:-:S04]  /*28c70*/  @!P1 LEA R5, P4, R8, R3, 0x1 ;  /* 0x0000000308059211 */ /* 0x001fc800078808ff */
[----:B-1----:R-:W-:Y:S01]  /*28c80*/  @!P1 IADD3.X R6, RZ, R2, RZ, P4, !PT ;  /* 0x00000002ff069210 */ /* 0x002fe200027fe4ff */
[----:B------:R-:W-:-:S04]  /*28c90*/  @!P1 IMAD.MOV.U32 R2, RZ, RZ, R5 ;  /* 0x000000ffff029224 */ /* 0x000fc800078e0005 */
[----:B------:R-:W-:-:S05]  /*28ca0*/  @!P1 IMAD.MOV.U32 R3, RZ, RZ, R6 ;  /* 0x000000ffff039224 */ /* 0x000fca00078e0006 */
[----:B------:R0:W-:Y:S04]  /*28cb0*/  @!P1 LDGSTS.E.BYPASS.LTC128B.128 [R36+0xf400], desc[UR60][R2.64], !P3 ;  /* 0x0f40000002249fae */ /* 0x0001e8000d901d7c */
[----:B------:R0:W-:Y:S04]  /*28cc0*/  @!P1 LDGSTS.E.BYPASS.LTC128B.128 [R36+0x13400], desc[UR60][R2.64+0x80], !P2 ;  /* 0x1340008002249fae */ /* 0x0001e8000d101d7c */
[----:B--2---:R0:W-:Y:S02]  /*28cd0*/  @!P1 LDGSTS.E.BYPASS.LTC128B.128 [R36+0x17400], desc[UR60][R2.64+0x100], !P0 ;  /* 0x1740010002249fae */ /* 0x0041e4000c101d7c */
.L_x_2094:
[----:B------:R-:W-:Y:S01]  /*28ce0*/  VIADD R25, R25, 0x70 ;  /* 0x0000007019197836 */ /* 0x000fe20000000000 */
[----:B------:R-:W-:Y:S04]  /*28cf0*/  BSSY B0, `(.L_x_1943) ;  /* 0x000000b000007945 */ /* 0x000fe80003800000 */
[----:B------:R-:W-:-:S13]  /*28d00*/  ISETP.GE.AND P1, PT, R25, R32, PT ;  /* 0x000000201900720c */ /* 0x000fda0003f26270 */
[----:B------:R-:W-:Y:S05]  /*28d10*/  @P1 BRA `(.L_x_1944) ;  /* 0x0000000000201947 */ /* 0x000fea0003800000 */
[----:B0-----:R-:W-:-:S05]  /*28d20*/  LEA R2, P1, R8, R14, 0x1 ;  /* 0x0000000e08027211 */ /* 0x001fca00078208ff */
[----:B------:R-:W-:-:S05]  /*28d30*/  IMAD.X R3, RZ, RZ, R4, P1 ;  /* 0x000000ffff037224 */ /* 0x000fca00008e0604 */
[----:B------:R-:W-:Y:S01]  /*28d40*/  @!PT LDS RZ, [RZ] ;  /* 0x00000000fffff984 */ /* 0x000fe20000000800 */
[----:B------:R-:W-:Y:S01]  /*28d50*/  @!PT LDS RZ, [RZ] ;  /* 0x00000000fffff984 */ /* 0x000fe20000000800 */
[----:B------:R-:W-:Y:S01]  /*28d60*/  @!PT LDS RZ, [RZ] ;  /* 0x00000000fffff984 */ /* 0x000fe20000000800 */
[----:B------:R1:W-:Y:S04]  /*28d70*/  LDGSTS.E.BYPASS.LTC128B.128 [R36+0xfc00], desc[UR60][R2.64], !P3 ;  /* 0x0fc0000002247fae */ /* 0x0003e8000d901d7c */
[----:B------:R1:W-:Y:S04]  /*28d80*/  LDGSTS.E.BYPASS.LTC128B.128 [R36+0x13c00], desc[UR60][R2.64+0x80], !P2 ;  /* 0x13c0008002247fae */ /* 0x0003e8000d101d7c */
[----:B------:R1:W-:Y:S02]  /*28d90*/  LDGSTS.E.BYPASS.LTC128B.128 [R36+0x17c00], desc[UR60][R2.64+0x100], !P0 ;  /* 0x17c0010002247fae */ /* 0x0003e4000c101d7c */
.L_x_1944:
[----:B------:R-:W-:Y:S05]  /*28da0*/  BSYNC B0 ;  /* 0x0000000000007941 */ /* 0x000fea0003800000 */
.L_x_1943:
[----:B------:R-:W-:Y:S01]  /*28db0*/  NOP ;  /* 0x0000000000007918 */ /* 0x000fe20000000000 */
[----:B------:R-:W-:-:S13]  /*28dc0*/  PLOP3.LUT P0, PT, PT, PT, PT, 0x80, 0x0 ;  /* 0x000000000000781c */ /* 0x000fda0003f0f070 */
.L_x_1945:
[----:B------:R-:W-:Y:S02]  /*28dd0*/  PLOP3.LUT P1, PT, P1, P0, PT, 0xa2, 0x0 ;  /* 0x000000000000781c */ /* 0x000fe40000f21472 */
[----:B------:R-:W-:-:S08]  /*28de0*/  @P0 R2UR P1, UR4, R17 ;  /* 0x00000000110402ca */ /* 0x000fd00000020000 */
[----:B------:R-:W-:-:S05]  /*28df0*/  @P0 PLOP3.LUT P0, PT, P1, PT, PT, 0x80, 0x0 ;  /* 0x000000000000081c */ /* 0x000fca0000f0f070 */
[----:B------:R-:W-:Y:S01]  /*28e00*/  @!P1 SYNCS.ARRIVE.TRANS64.RED.A0T1 RZ, [UR4+0x2a800], RZ ;  /* 0x02a800ffffff99a7 */ /* 0x000fe20008200404 */
[----:B------:R-:W-:Y:S07]  /*28e10*/  @!P1 ARRIVES.LDGSTSBAR.64.TRANSCNT [UR4+0x2a800] ;  /* 0x02a80000ff0099b0 */ /* 0x000fee0008000a84 */
[----:B------:R-:W-:Y:S05]  /*28e20*/  @P0 BRA.U.ANY `(.L_x_1945) ;  /* 0xfffffffd00e80947 */ /* 0x000fea000393ffff */
[----:B01----:R-:W2:Y:S02]  /*28e30*/  LDL.LU R2, [R1+0x24] ;  /* 0x0000240001027983 */ /* 0x003ea40000300800 */
[----:B--2---:R-:W-:-:S04]  /*28e40*/  IADD3 R2, R2, 0x1, RZ ;  /* 0x0000000102027810 */ /* 0x004fc80007ffe0ff */
[----:B------:R-:W-:Y:S01]  /*28e50*/  LEA.HI R0, R2, R2, RZ, 0x1 ;  /* 0x0000000202007211 */ /* 0x000fe200078f08ff */
[----:B------:R0:W-:Y:S03]  /*28e60*/  STL [R1+0x24], R2 ;  /* 0x0000240201007387 */ /* 0x0001e60000100800 */
[----:B------:R-:W-:-:S05]  /*28e70*/  LOP3.LUT R0, R0, 0xfffffffe, RZ, 0xc0, !PT ;  /* 0xfffffffe00007812 */ /* 0x000fca00078ec0ff */
[----:B------:R-:W-:-:S05]  /*28e80*/  IMAD.IADD R0, R2, 0x1, -R0 ;  /* 0x0000000102007824 */ /* 0x000fca00078e0a00 */
[----:B0-----:R-:W-:Y:S01]  /*28e90*/  SHF.L.U32 R2, R0, 0x1f, RZ ;  /* 0x0000001f00027819 */ /* 0x001fe200000006ff */
[----:B------:R-:W-:Y:S01]  /*28ea0*/  NOP ;  /* 0x0000000000007918 */ /* 0x000fe20000000000 */
[----:B------:R-:W2:Y:S01]  /*28eb0*/  LDL.LU R3, [R1+0x20] ;  /* 0x0000200001037983 */ /* 0x000ea20000300800 */
[----:B------:R0:W-:Y:S01]  /*28ec0*/  SYNCS.ARRIVE.TRANS64.A1T0 RZ, [R17+URZ+0x2a800], RZ ;  /* 0x02a800ff11ff79a7 */ /* 0x0001e2000810003f */
[----:B------:R-:W-:Y:S01]  /*28ed0*/  BSSY B0, `(.L_x_1946) ;  /* 0x0000004000007945 */ /* 0x000fe20003800000 */
[----:B------:R-:W1:Y:S01]  /*28ee0*/  SYNCS.PHASECHK.TRANS64.TRYWAIT P0, [R17+URZ+0x2a820], R2 ;  /* 0x02a82002110075a7 */ /* 0x000e62000800017f */
[----:B--2---:R-:W-:Y:S02]  /*28ef0*/  VIADD R0, R3, 0xfffffffe ;  /* 0xfffffffe03007836 */ /* 0x004fe40000000000 */
[----:B01----:R-:W-:Y:S05]  /*28f00*/  @!P0 BRA `(.L_x_1947) ;  /* 0x0000005400448947 */ /* 0x003fea0003800000 */
.L_x_2095:
[----:B------:R-:W-:Y:S05]  /*28f10*/  BSYNC B0 ;  /* 0x0000000000007941 */ /* 0x000fea0003800000 */
.L_x_1946:
[----:B------:R-:W2:Y:S01]  /*28f20*/  LDL R3, [R1] ;  /* 0x0000000001037983 */ /* 0x000ea20000100800 */
[----:B------:R-:W-:Y:S01]  /*28f30*/  BSSY B0, `(.L_x_1948) ;  /* 0x00000f8000007945 */ /* 0x000fe20003800000 */
[----:B--2---:R-:W-:-:S13]  /*28f40*/  ISETP.GE.AND P0, PT, R0, R3, PT ;  /* 0x000000030000720c */ /* 0x004fda0003f06270 */
[----:B------:R-:W-:Y:S05]  /*28f50*/  @!P0 BRA `(.L_x_1949) ;  /* 0x0000000c00d48947 */ /* 0x000fea0003800000 */
[----:B------:R-:W-:Y:S01]  /*28f60*/  IMAD.MOV.U32 R10, RZ, RZ, R28 ;  /* 0x000000ffff0a7224 */ /* 0x000fe200078e001c */
[----:B------:R-:W-:Y:S01]  /*28f70*/  MOV R32, R23 ;  /* 0x0000001700207202 */ /* 0x000fe20000000f00 */
[----:B------:R-:W-:-:S07]  /*28f80*/  IMAD.MOV.U32 R20, RZ, RZ, R30 ;  /* 0x000000ffff147224 */ /* 0x000fce00078e001e */
.L_x_1962:
[----:B0-----:R-:W2:Y:S01]  /*28f90*/  LDL R2, [R1+0x4] ;  /* 0x0000040001027983 */ /* 0x001ea20000100800 */
[----:B------:R-:W0:Y:S03]  /*28fa0*/  LDC R7, c[0x0][0x430] ;  /* 0x00010c00ff077b82 */ /* 0x000e260000000800 */
[----:B------:R-:W3:Y:S01]  /*28fb0*/  LDL R8, [R1+0x8] ;  /* 0x0000080001087983 */ /* 0x000ee20000100800 */
[----:B------:R-:W1:Y:S01]  /*28fc0*/  S2R R3, SR_TID.X ;  /* 0x0000000000037919 */ /* 0x000e620000002100 */
[----:B------:R-:W4:Y:S01]  /*28fd0*/  S2R R9, SR_TID.X ;  /* 0x0000000000097919 */ /* 0x000f220000002100 */
[----:B0-----:R-:W-:-:S13]  /*28fe0*/  ISETP.NE.AND P0, PT, R7, 0x1, PT ;  /* 0x000000010700780c */ /* 0x001fda0003f05270 */
[----:B------:R-:W0:Y:S01]  /*28ff0*/  @P0 LDC R5, c[0x0][0x434] ;  /* 0x00010d00ff050b82 */ /* 0x000e220000000800 */
[----:B-1----:R-:W-:-:S04]  /*29000*/  LOP3.LUT R3, R3, 0x7f, RZ, 0xc0, !PT ;  /* 0x0000007f03037812 */ /* 0x002fc800078ec0ff */
[----:B------:R-:W-:Y:S01]  /*29010*/  SHF.R.U32.HI R3, RZ, 0x3, R3 ;  /* 0x00000003ff037819 */ /* 0x000fe20000011603 */
[----:B----4-:R-:W-:-:S05]  /*29020*/  IMAD.SHL.U32 R9, R9, 0x10, RZ ;  /* 0x0000001009097824 */ /* 0x010fca00078e00ff */
[----:B------:R-:W-:Y:S02]  /*29030*/  LOP3.LUT R9, R3, 0x70, R9, 0xf8, !PT ;  /* 0x0000007003097812 */ /* 0x000fe400078ef809 */
[----:B------:R-:W1:Y:S02]  /*29040*/  @P0 LDC R3, c[0x0][0x438] ;  /* 0x00010e00ff030b82 */ /* 0x000e640000000800 */
[----:B------:R-:W-:Y:S01]  /*29050*/  ISETP.GT.U32.AND P2, PT, R9, 0x5f, PT ;  /* 0x0000005f0900780c */ /* 0x000fe20003f44070 */
[----:B--2---:R-:W-:-:S04]  /*29060*/  IMAD R4, R0, 0x60, R2 ;  /* 0x0000006000047824 */ /* 0x004fc800078e0202 */
[----:B------:R-:W-:-:S04]  /*29070*/  IMAD.IADD R4, R9, 0x1, R4 ;  /* 0x0000000109047824 */ /* 0x000fc800078e0204 */
[----:B0-----:R-:W-:-:S04]  /*29080*/  @P0 IMAD.HI.U32 R6, R4, R5, RZ ;  /* 0x0000000504060227 */ /* 0x001fc800078e00ff */
[----:B------:R-:W-:Y:S01]  /*29090*/  IMAD.MOV.U32 R2, RZ, RZ, R4 ;  /* 0x000000ffff027224 */ /* 0x000fe200078e0004 */
[----:B-1----:R-:W-:-:S05]  /*290a0*/  @P0 SHF.R.U32.HI R2, RZ, R3, R6 ;  /* 0x00000003ff020219 */ /* 0x002fca0000011606 */
[----:B------:R-:W-:-:S04]  /*290b0*/  IMAD.MOV R3, RZ, RZ, -R2 ;  /* 0x000000ffff037224 */ /* 0x000fc800078e0a02 */
[----:B------:R-:W-:Y:S02]  /*290c0*/  IMAD R7, R7, R3, R4 ;  /* 0x0000000307077224 */ /* 0x000fe400078e0204 */
[----:B------:R-:W0:Y:S01]  /*290d0*/  @!P2 LDC.64 R4, c[0x0][0x428] ;  /* 0x00010a00ff04ab82 */ /* 0x000e220000000a00 */
[----:B------:R-:W-:-:S03]  /*290e0*/  @!P2 SHF.R.S32.HI R3, RZ, 0x1f, R2 ;  /* 0x0000001fff03a819 */ /* 0x000fc60000011402 */
[----:B0-----:R-:W-:-:S04]  /*290f0*/  @!P2 IMAD.WIDE.U32 R2, R33, R4, R2 ;  /* 0x000000042102a225 */ /* 0x001fc800078e0002 */
[----:B---3--:R-:W-:-:S04]  /*29100*/  @!P2 IMAD R4, R8, R4, RZ ;  /* 0x000000040804a224 */ /* 0x008fc800078e02ff */
[----:B------:R-:W-:Y:S02]  /*29110*/  @!P2 IMAD R9, R33, R5, R4 ;  /* 0x000000052109a224 */ /* 0x000fe400078e0204 */
[----:B------:R-:W0:Y:S03]  /*29120*/  @!P2 LDC.64 R4, c[0x0][0x418] ;  /* 0x00010600ff04ab82 */ /* 0x000e260000000a00 */
[----:B------:R-:W-:Y:S01]  /*29130*/  @!P2 IADD3 R3, R9, R3, RZ ;  /* 0x000000030903a210 */ /* 0x000fe20007ffe0ff */
[----:B------:R-:W-:Y:S01]  /*29140*/  IMAD.MOV.U32 R6, RZ, RZ, RZ ;  /* 0x000000ffff067224 */ /* 0x000fe200078e00ff */
[----:B0-----:R-:W-:-:S04]  /*29150*/  @!P2 LEA R4, P0, R2, R4, 0x2 ;  /* 0x000000040204a211 */ /* 0x001fc800078010ff */
[----:B------:R-:W-:-:S05]  /*29160*/  @!P2 LEA.HI.X R5, R2, R5, R3, 0x2, P0 ;  /* 0x000000050205a211 */ /* 0x000fca00000f1403 */
[----:B------:R0:W5:Y:S01]  /*29170*/  @!P2 LDG.E R6, desc[UR60][R4.64] ;  /* 0x0000003c0406a981 */ /* 0x000162000c1e1900 */
[----:B------:R-:W-:Y:S01]  /*29180*/  LOP3.LUT P1, RZ, R16, 0x10, RZ, 0xc0, !PT ;  /* 0x0000001010ff7812 */ /* 0x000fe2000782c0ff */
[----:B------:R-:W-:-:S05]  /*29190*/  VIADD R28, R10, 0x1 ;  /* 0x000000010a1c7836 */ /* 0x000fca0000000000 */
[C---:B------:R-:W-:Y:S01]  /*291a0*/  ISETP.NE.AND P0, PT, R28.reuse, 0x2, PT ;  /* 0x000000021c00780c */ /* 0x040fe20003f05270 */
[----:B------:R-:W-:Y:S05]  /*291b0*/  YIELD ;  /* 0x0000000000007946 */ /* 0x000fea0003800000 */
[----:B------:R-:W-:Y:S01]  /*291c0*/  SEL R3, RZ, 0x1, P0 ;  /* 0x00000001ff037807 */ /* 0x000fe20000000000 */
[----:B------:R-:W-:Y:S01]  /*291d0*/  IMAD.MOV.U32 R23, RZ, RZ, R0 ;  /* 0x000000ffff177224 */ /* 0x000fe200078e0000 */
[----:B------:R-:W-:Y:S02]  /*291e0*/  SEL R28, R28, RZ, P0 ;  /* 0x000000ff1c1c7207 */ /* 0x000fe40000000000 */
[----:B------:R-:W-:Y:S01]  /*291f0*/  LOP3.LUT R30, R20, R3, RZ, 0x3c, !PT ;  /* 0x00000003141e7212 */ /* 0x000fe200078e3cff */
[----:B0-----:R-:W-:Y:S06]  /*29200*/  @!P1 BRA `(.L_x_1950) ;  /* 0x0000000000049947 */ /* 0x001fec0003800000 */
[----:B------:R-:W-:Y:S01]  /*29210*/  BPT.TRAP 0x1 ;  /* 0x000000040000795c */ /* 0x000fe20000300000 */
.L_x_1950:
[----:B------:R-:W-:Y:S01]  /*29220*/  IMAD R5, R28, 0x8, R17 ;  /* 0x000000081c057824 */ /* 0x000fe200078e0211 */
[----:B------:R-:W-:Y:S01]  /*29230*/  SHF.L.U32 R0, R30, 0x1f, RZ ;  /* 0x0000001f1e007819 */ /* 0x000fe200000006ff */
[----:B------:R-:W-:Y:S03]  /*29240*/  BSSY B1, `(.L_x_1951) ;  /* 0x0000003000017945 */ /* 0x000fe60003800000 */
[----:B------:R-:W0:Y:S02]  /*29250*/  SYNCS.PHASECHK.TRANS64.TRYWAIT P0, [R5+URZ+0x2a840], R0 ;  /* 0x02a84000050075a7 */ /* 0x000e24000800017f */
[----:B0-----:R-:W-:Y:S05]  /*29260*/  @!P0 BRA `(.L_x_1952) ;  /* 0x0000005000808947 */ /* 0x001fea0003800000 */
.L_x_2096:
[----:B------:R-:W-:Y:S05]  /*29270*/  BSYNC B1 ;  /* 0x0000000000017941 */ /* 0x000fea0003800000 */
.L_x_1951:
[----:B------:R-:W-:Y:S01]  /*29280*/  SHF.R.S32.HI R21, RZ, 0x1f, R7 ;  /* 0x0000001fff157819 */ /* 0x000fe20000011407 */
[----:B------:R-:W-:Y:S01]  /*29290*/  ULDC.64 UR4, c[0x0][0x300] ;  /* 0x0000c00000047ab9 */ /* 0x000fe20000000a00 */
[----:B-----5:R-:W-:Y:S01]  /*292a0*/  SHF.R.S32.HI R25, RZ, 0x1f, R6 ;  /* 0x0000001fff197819 */ /* 0x020fe20000011406 */
[----:B------:R-:W-:Y:S01]  /*292b0*/  IMAD.WIDE.U32 R2, R7, UR4, RZ ;  /* 0x0000000407027c25 */ /* 0x000fe2000f8e00ff */
[----:B------:R-:W-:Y:S01]  /*292c0*/  ULDC.64 UR6, c[0x0][0x2e8] ;  /* 0x0000ba0000067ab9 */ /* 0x000fe20000000a00 */
[C---:B------:R-:W-:Y:S02]  /*292d0*/  LOP3.LUT P3, RZ, R16.reuse, 0x4, RZ, 0xc0, !PT ;  /* 0x0000000410ff7812 */ /* 0x040fe4000786c0ff */
[----:B0-----:R-:W-:Y:S01]  /*292e0*/  IMAD R0, R21, UR4, RZ ;  /* 0x0000000415007c24 */ /* 0x001fe2000f8e02ff */
[----:B------:R-:W-:Y:S01]  /*292f0*/  LOP3.LUT P2, RZ, R16, 0x2, RZ, 0xc0, !PT ;  /* 0x0000000210ff7812 */ /* 0x000fe2000784c0ff */
[----:B------:R-:W-:Y:S01]  /*29300*/  IMAD R4, R28, 0x4800, R34 ;  /* 0x000048001c047824 */ /* 0x000fe200078e0222 */
[----:B------:R-:W-:Y:S01]  /*29310*/  LOP3.LUT P1, RZ, R16, 0x1, RZ, 0xc0, !PT ;  /* 0x0000000110ff7812 */ /* 0x000fe2000782c0ff */
[----:B------:R-:W-:Y:S01]  /*29320*/  IMAD R0, R7, UR5, R0 ;  /* 0x0000000507007c24 */ /* 0x000fe2000f8e0200 */
[----:B------:R-:W-:-:S04]  /*29330*/  ULDC.64 UR4, c[0x0][0x310] ;  /* 0x0000c40000047ab9 */ /* 0x000fc80000000a00 */
[----:B------:R-:W-:Y:S01]  /*29340*/  IADD3 R3, R3, R0, RZ ;  /* 0x0000000003037210 */ /* 0x000fe20007ffe0ff */
[----:B------:R-:W-:-:S04]  /*29350*/  IMAD R0, R25, UR4, RZ ;  /* 0x0000000419007c24 */ /* 0x000fc8000f8e02ff */
[C---:B------:R-:W-:Y:S02]  /*29360*/  IMAD R0, R6.reuse, UR5, R0 ;  /* 0x0000000506007c24 */ /* 0x040fe4000f8e0200 */
[----:B------:R-:W-:Y:S01]  /*29370*/  IMAD.WIDE.U32 R2, R6, UR4, R2 ;  /* 0x0000000406027c25 */ /* 0x000fe2000f8e0002 */
        /* <DEDUP_REMOVED lines=14> */
[----:B------:R-:W-:-:S05]  /*29460*/  LOP3.LUT R11, R11, 0x38, RZ, 0xc0, !PT ;  /* 0x000000380b0b7812 */ /* 0x000fca00078ec0ff */
[----:B------:R-:W-:-:S05]  /*29470*/  IMAD.SHL.U32 R0, R11, 0x2, RZ ;  /* 0x000000020b007824 */ /* 0x000fca00078e00ff */
        /* <DEDUP_REMOVED lines=33> */
[----:B-12---:R0:W2:Y:S02]  /*29690*/  SHFL.IDX PT, R2, R9, 0x5, 0x181f ;  /* 0x00b81f0009027f89 */ /* 0x0060a400000e0000 */
.L_x_2110:
[----:B--2---:R-:W-:-:S04]  /*296a0*/  IADD3 R2, P0, R2, R0, RZ ;  /* 0x0000000002027210 */ /* 0x004fc80007f1e0ff */
        /* <DEDUP_REMOVED lines=9> */
.L_x_1954:
        /* <DEDUP_REMOVED lines=10> */
.L_x_1955:
[----:B------:R2:W-:Y:S01]  /*297e0*/  SYNCS.ARRIVE.TRANS64.A1T0 RZ, [R5+URZ+0x2a830], RZ ;  /* 0x02a830ff05ff79a7 */ /* 0x0005e2000810003f */
[----:B------:R-:W-:Y:S05]  /*297f0*/  @!P2 BRA `(.L_x_1956) ;  /* 0x000000000004a947 */ /* 0x000fea0003800000 */
[----:B------:R-:W-:Y:S01]  /*29800*/  BPT.TRAP 0x1 ;  /* 0x000000040000795c */ /* 0x000fe20000300000 */
.L_x_1956:
[----:B-1----:R-:W-:Y:S01]  /*29810*/  SHF.L.U32 R2, R20, 0x1f, RZ ;  /* 0x0000001f14027819 */ /* 0x002fe200000006ff */
[----:B--2---:R-:W-:Y:S01]  /*29820*/  IMAD R5, R10, 0x8, R17 ;  /* 0x000000080a057824 */ /* 0x004fe200078e0211 */
[----:B------:R-:W-:Y:S03]  /*29830*/  BSSY B1, `(.L_x_1957) ;  /* 0x0000003000017945 */ /* 0x000fe60003800000 */
[----:B------:R-:W1:Y:S02]  /*29840*/  SYNCS.PHASECHK.TRANS64.TRYWAIT P0, [R5+URZ+0x2a860], R2 ;  /* 0x02a86002050075a7 */ /* 0x000e64000800017f */
[----:B-1----:R-:W-:Y:S05]  /*29850*/  @!P0 BRA `(.L_x_1958) ;  /* 0x0000005000f48947 */ /* 0x002fea0003800000 */
.L_x_2111:
[----:B------:R-:W-:Y:S05]  /*29860*/  BSYNC B1 ;  /* 0x0000000000017941 */ /* 0x000fea0003800000 */
.L_x_1957:
[----:B------:R-:W2:Y:S01]  /*29870*/  S2R R3, SR_TID.X ;  /* 0x0000000000037919 */ /* 0x000ea20000002100 */
[----:B------:R-:W-:Y:S01]  /*29880*/  UMOV UR4, 0xffffffff ;  /* 0xffffffff00047882 */ /* 0x000fe20000000000 */
[----:B0-----:R-:W-:Y:S01]  /*29890*/  IMAD R8, R32, -0x60, R37 ;  /* 0xffffffa020087824 */ /* 0x001fe200078e0225 */
[----:B------:R-:W-:Y:S01]  /*298a0*/  LOP3.LUT P0, RZ, R29, 0x2, RZ, 0xc0, !PT ;  /* 0x000000021dff7812 */ /* 0x000fe2000780c0ff */
[----:B------:R-:W-:Y:S01]  /*298b0*/  IMAD R4, R10, 0x3000, R34 ;  /* 0x000030000a047824 */ /* 0x000fe200078e0222 */
[----:B--2---:R-:W-:-:S04]  /*298c0*/  LOP3.LUT R3, R3, 0x7f, RZ, 0xc0, !PT ;  /* 0x0000007f03037812 */ /* 0x004fc800078ec0ff */
[----:B------:R-:W-:-:S05]  /*298d0*/  SHF.R.U32.HI R3, RZ, 0x3, R3 ;  /* 0x00000003ff037819 */ /* 0x000fca0000011603 */
[----:B------:R-:W-:Y:S01]  /*298e0*/  IMAD.IADD R8, R8, 0x1, -R3 ;  /* 0x0000000108087824 */ /* 0x000fe200078e0a03 */
[----:B------:R-:W-:Y:S06]  /*298f0*/  BRA.DIV UR4, `(.L_x_1959) ;  /* 0x0000005204e07947 */ /* 0x000fec000b800000 */
[----:B-1----:R-:W0:Y:S01]  /*29900*/  SHFL.IDX PT, R2, R18, RZ, 0x181f ;  /* 0x00181fff12027589 */ /* 0x002e2200000e0000 */
[----:B------:R-:W-:-:S03]  /*29910*/  IMAD R4, R4, 0x2, R17 ;  /* 0x0000000204047824 */ /* 0x000fc600078e0211 */
[----:B------:R-:W1:Y:S01]  /*29920*/  SHFL.IDX PT, R3, R19, RZ, 0x181f ;  /* 0x00181fff13037589 */ /* 0x000e6200000e0000 */
[----:B0-----:R-:W-:-:S05]  /*29930*/  IADD3 R2, P1, R2, R0, RZ ;  /* 0x0000000002027210 */ /* 0x001fca0007f3e0ff */
[----:B-1----:R-:W-:Y:S01]  /*29940*/  IMAD.X R3, RZ, RZ, R3, P1 ;  /* 0x000000ffff037224 */ /* 0x002fe200008e0603 */
        /* <DEDUP_REMOVED lines=40> */
.L_x_2125:
[C---:B------:R-:W-:Y:S01]  /*29bd0*/  ISETP.LT.OR P1, PT, R8.reuse, 0x51, !P1 ;  /* 0x000000510800780c */ /* 0x040fe20004f21670 */
[----:B------:R-:W-:Y:S01]  /*29be0*/  ULDC.64 UR4, c[0x0][0x328] ;  /* 0x0000ca0000047ab9 */ /* 0x000fe20000000a00 */
[----:B------:R-:W-:Y:S02]  /*29bf0*/  ISETP.LT.OR P0, PT, R8, 0x51, !P0 ;  /* 0x000000510800780c */ /* 0x000fe40004701670 */
[----:B-1----:R-:W-:Y:S01]  /*29c00*/  IADD3 R2, P2, R2, R0, RZ ;  /* 0x0000000002027210 */ /* 0x002fe20007f5e0ff */
        /* <DEDUP_REMOVED lines=12> */
[----:B------:R-:W-:Y:S01]  /*29cd0*/  IMAD R25, R25, UR4, RZ ;  /* 0x0000000419197c24 */ /* 0x000fe2000f8e02ff */
[----:B------:R-:W-:-:S03]  /*29ce0*/  IADD3 R3, R3, R9, RZ ;  /* 0x0000000903037210 */ /* 0x000fc60007ffe0ff */
[C---:B------:R-:W-:Y:S02]  /*29cf0*/  IMAD R25, R6.reuse, UR5, R25 ;  /* 0x0000000506197c24 */ /* 0x040fe4000f8e0219 */
[----:B------:R-:W-:-:S04]  /*29d00*/  IMAD.WIDE.U32 R2, R6, UR4, R2 ;  /* 0x0000000406027c25 */ /* 0x000fc8000f8e0002 */
[----:B------:R-:W-:-:S07]  /*29d10*/  IMAD.IADD R25, R3, 0x1, R25 ;  /* 0x0000000103197824 */ /* 0x000fce00078e0219 */
.L_x_1960:
        /* <DEDUP_REMOVED lines=10> */
.L_x_1961:
[----:B------:R-:W2:Y:S01]  /*29dc0*/  LDL R0, [R1] ;  /* 0x0000000001007983 */ /* 0x000ea20000100800 */
[----:B------:R-:W-:Y:S01]  /*29dd0*/  IMAD.MOV.U32 R3, RZ, RZ, R25 ;  /* 0x000000ffff037224 */ /* 0x000fe200078e0019 */
[----:B------:R-:W-:Y:S01]  /*29de0*/  ULDC.64 UR4, c[0x0][0x330] ;  /* 0x0000cc0000047ab9 */ /* 0x000fe20000000a00 */
[----:B------:R-:W-:Y:S01]  /*29df0*/  ULDC.64 UR6, c[0x0][0x318] ;  /* 0x0000c60000067ab9 */ /* 0x000fe20000000a00 */
[----:B------:R1:W-:Y:S01]  /*29e00*/  SYNCS.ARRIVE.TRANS64.A1T0 RZ, [R5+URZ+0x2a850], RZ ;  /* 0x02a850ff05ff79a7 */ /* 0x0003e2000810003f */
[----:B------:R-:W-:Y:S01]  /*29e10*/  IMAD.WIDE.U32 R2, R26, UR4, R2 ;  /* 0x000000041a027c25 */ /* 0x000fe2000f8e0002 */
[----:B------:R-:W-:-:S03]  /*29e20*/  MOV R20, R30 ;  /* 0x0000001e00147202 */ /* 0x000fc60000000f00 */
[----:B------:R-:W-:Y:S01]  /*29e30*/  IMAD R19, R26, UR5, R3 ;  /* 0x000000051a137c24 */ /* 0x000fe2000f8e0203 */
[C---:B0-----:R-:W-:Y:S01]  /*29e40*/  LEA R18, P0, R2.reuse, UR6, 0x1 ;  /* 0x0000000602127c11 */ /* 0x041fe2000f8008ff */
[----:B------:R-:W-:Y:S02]  /*29e50*/  IMAD.MOV.U32 R10, RZ, RZ, R28 ;  /* 0x000000ffff0a7224 */ /* 0x000fe400078e001c */
[----:B------:R-:W-:Y:S01]  /*29e60*/  IMAD.MOV.U32 R32, RZ, RZ, R23 ;  /* 0x000000ffff207224 */ /* 0x000fe200078e0017 */
[----:B------:R-:W-:Y:S02]  /*29e70*/  LEA.HI.X R19, R2, UR7, R19, 0x1, P0 ;  /* 0x0000000702137c11 */ /* 0x000fe400080f0c13 */
[C---:B--2---:R-:W-:Y:S01]  /*29e80*/  ISETP.GT.AND P0, PT, R23.reuse, R0, PT ;  /* 0x000000001700720c */ /* 0x044fe20003f04270 */
[----:B------:R-:W-:-:S12]  /*29e90*/  VIADD R0, R23, 0xffffffff ;  /* 0xffffffff17007836 */ /* 0x000fd80000000000 */
[----:B-1----:R-:W-:Y:S05]  /*29ea0*/  @P0 BRA `(.L_x_1962) ;  /* 0xfffffff000380947 */ /* 0x002fea000383ffff */
.L_x_1949:
[----:B------:R-:W-:Y:S05]  /*29eb0*/  BSYNC B0 ;  /* 0x0000000000007941 */ /* 0x000fea0003800000 */
.L_x_1948:
[----:B0-----:R-:W0:Y:S01]  /*29ec0*/  S2R R2, SR_TID.X ;  /* 0x0000000000027919 */ /* 0x001e220000002100 */
[----:B------:R-:W-:Y:S01]  /*29ed0*/  BSSY B0, `(.L_x_1963) ;  /* 0x0000010000007945 */ /* 0x000fe20003800000 */
[----:B0-----:R-:W-:-:S04]  /*29ee0*/  LOP3.LUT R2, R2, 0x7f, RZ, 0xc0, !PT ;  /* 0x0000007f02027812 */ /* 0x001fc800078ec0ff */
[----:B------:R-:W-:-:S13]  /*29ef0*/  ISETP.NE.AND P0, PT, R2, RZ, PT ;  /* 0x000000ff0200720c */ /* 0x000fda0003f05270 */
[----:B------:R-:W-:Y:S05]  /*29f00*/  @P0 BRA `(.L_x_1964) ;  /* 0x0000000000300947 */ /* 0x000fea0003800000 */
[----:B------:R-:W0:Y:S01]  /*29f10*/  S2R R5, SR_LANEID ;  /* 0x0000000000057919 */ /* 0x000e220000000000 */
[----:B------:R-:W-:Y:S01]  /*29f20*/  VOTEU.ANY UR4, UPT, PT ;  /* 0x0000000000047886 */ /* 0x000fe200038e0100 */
[----:B------:R-:W1:Y:S01]  /*29f30*/  LDC.64 R2, c[0x0][0xc60] ;  /* 0x00031800ff027b82 */ /* 0x000e620000000a00 */
[----:B------:R-:W0:Y:S02]  /*29f40*/  FLO.U32 R0, UR4 ;  /* 0x0000000400007d00 */ /* 0x000e2400080e0000 */
[----:B0-----:R-:W-:-:S06]  /*29f50*/  ISETP.EQ.U32.AND P0, PT, R0, R5, PT ;  /* 0x000000050000720c */ /* 0x001fcc0003f02070 */
[----:B------:R-:W1:Y:S07]  /*29f60*/  POPC R5, UR4 ;  /* 0x0000000400057d09 */ /* 0x000e6e0008000000 */
[----:B-1----:R-:W2:Y:S01]  /*29f70*/  @P0 ATOMG.E.ADD.STRONG.GPU PT, R3, desc[UR60][R2.64], R5 ;  /* 0x00000005020309a8 */ /* 0x002ea200081ee1fc */
[----:B------:R-:W0:Y:S02]  /*29f80*/  S2R R4, SR_LTMASK ;  /* 0x0000000000047919 */ /* 0x000e240000003900 */
[----:B0-----:R-:W-:-:S04]  /*29f90*/  LOP3.LUT R4, R4, UR4, RZ, 0xc0, !PT ;  /* 0x0000000404047c12 */ /* 0x001fc8000f8ec0ff */
[----:B------:R-:W0:Y:S01]  /*29fa0*/  POPC R7, R4 ;  /* 0x0000000400077309 */ /* 0x000e220000000000 */
[----:B--2---:R-:W0:Y:S02]  /*29fb0*/  SHFL.IDX PT, R0, R3, R0, 0x1f ;  /* 0x00001f0003007589 */ /* 0x004e2400000e0000 */
[----:B0-----:R-:W-:-:S07]  /*29fc0*/  IADD3 R24, R0, UR38, R7 ;  /* 0x0000002600187c10 */ /* 0x001fce000fffe007 */
.L_x_1964:
[----:B------:R-:W-:Y:S05]  /*29fd0*/  BSYNC B0 ;  /* 0x0000000000007941 */ /* 0x000fea0003800000 */
.L_x_1963:
[----:B------:R-:W-:-:S13]  /*29fe0*/  LOP3.LUT P0, RZ, R16, 0x10, RZ, 0xc0, !PT ;  /* 0x0000001010ff7812 */ /* 0x000fda000780c0ff */
[----:B------:R-:W-:Y:S05]  /*29ff0*/  @!P0 BRA `(.L_x_1965) ;  /* 0x0000000000048947 */ /* 0x000fea0003800000 */
[----:B------:R-:W-:Y:S01]  /*2a000*/  BPT.TRAP 0x1 ;  /* 0x000000040000795c */ /* 0x000fe20000300000 */
.L_x_1965:
[----:B------:R-:W-:Y:S01]  /*2a010*/  IMAD R0, R28, 0x8, R17 ;  /* 0x000000081c007824 */ /* 0x000fe200078e0211 */
[----:B------:R-:W-:Y:S01]  /*2a020*/  SHF.L.U32 R3, R30, 0x1f, RZ ;  /* 0x0000001f1e037819 */ /* 0x000fe200000006ff */
[----:B------:R-:W-:Y:S01]  /*2a030*/  BSSY B0, `(.L_x_1966) ;  /* 0x0000004000007945 */ /* 0x000fe20003800000 */
[----:B------:R-:W-:Y:S02]  /*2a040*/  IMAD R6, R23, -0x60, R37 ;  /* 0xffffffa017067824 */ /* 0x000fe400078e0225 */
[----:B------:R-:W0:Y:S02]  /*2a050*/  SYNCS.PHASECHK.TRANS64.TRYWAIT P0, [R0+URZ+0x2a860], R3 ;  /* 0x02a86003000075a7 */ /* 0x000e24000800017f */
[----:B0-----:R-:W-:Y:S05]  /*2a060*/  @!P0 BRA `(.L_x_1967) ;  /* 0x0000005000f48947 */ /* 0x001fea0003800000 */
.L_x_2126:
[----:B------:R-:W-:Y:S05]  /*2a070*/  BSYNC B0 ;  /* 0x0000000000007941 */ /* 0x000fea0003800000 */
.L_x_1966:
        /* <DEDUP_REMOVED lines=18> */
[----:B-1----:R-:W-:-:S05]  /*2a1a0*/  IMAD.SHL.U32 R7, R7, 0x8, RZ ;  /* 0x0000000807077824 */ /* 0x002fca00078e00ff */
[----:B------:R-:W-:-:S04]  /*2a1b0*/  LOP3.LUT R7, R7, 0x38, RZ, 0xc0, !PT ;  /* 0x0000003807077812 */ /* 0x000fc800078ec0ff */
[----:B------:R-:W-:Y:S02]  /*2a1c0*/  SHF.L.U32 R5, R7, 0x1, RZ ;  /* 0x0000000107057819 */ /* 0x000fe400000006ff */
[----:B------:R-:W-:Y:S02]  /*2a1d0*/  SHFL.IDX PT, R7, R19, 0x2, 0x181f ;  /* 0x00581f0013077f89 */ /* 0x000fe400000e0000 */
        /* <DEDUP_REMOVED lines=35> */
.L_x_2140:
        /* <DEDUP_REMOVED lines=11> */
.L_x_1969:
        /* <DEDUP_REMOVED lines=10> */
.L_x_1970:
[----:B------:R2:W-:Y:S01]  /*2a560*/  SYNCS.ARRIVE.TRANS64.A1T0 RZ, [R0+URZ+0x2a850], RZ ;  /* 0x02a850ff00ff79a7 */ /* 0x0005e2000810003f */
[----:B------:R-:W-:-:S05]  /*2a570*/  VIADD R28, R28, 0x1 ;  /* 0x000000011c1c7836 */ /* 0x000fca0000000000 */
[----:B------:R-:W-:-:S04]  /*2a580*/  ISETP.NE.AND P0, PT, R28, 0x2, PT ;  /* 0x000000021c00780c */ /* 0x000fc80003f05270 */
[----:B0-----:R-:W-:Y:S02]  /*2a590*/  SEL R3, RZ, 0x1, P0 ;  /* 0x00000001ff037807 */ /* 0x001fe40000000000 */
[----:B------:R-:W-:Y:S02]  /*2a5a0*/  SEL R28, R28, RZ, P0 ;  /* 0x000000ff1c1c7207 */ /* 0x000fe40000000000 */
[----:B--2---:R-:W-:-:S07]  /*2a5b0*/  LOP3.LUT R30, R30, R3, RZ, 0x3c, !PT ;  /* 0x000000031e1e7212 */ /* 0x004fce00078e3cff */
.L_x_1927:
[----:B------:R-:W-:Y:S05]  /*2a5c0*/  BSYNC B7 ;  /* 0x0000000000077941 */ /* 0x000fea0003800000 */
.L_x_1925:
[----:B------:R-:W-:-:S13]  /*2a5d0*/  LOP3.LUT P0, RZ, R16, 0x20, RZ, 0xc0, !PT ;  /* 0x0000002010ff7812 */ /* 0x000fda000780c0ff */
[----:B------:R-:W-:Y:S05]  /*2a5e0*/  @!P0 BRA `(.L_x_1971) ;  /* 0x0000000000248947 */ /* 0x000fea0003800000 */
[----:B------:R-:W-:Y:S05]  /*2a5f0*/  WARPSYNC.ALL ;  /* 0x0000000000007948 */ /* 0x000fea0003800000 */
[----:B------:R-:W2:Y:S08]  /*2a600*/  S2UR UR5, SR_CgaCtaId ;  /* 0x00000000000579c3 */ /* 0x000eb00000008800 */
[----:B------:R-:W-:Y:S06]  /*2a610*/  BAR.SYNC.DEFER_BLOCKING 0x5, 0x180 ;  /* 0x0146000000007b1d */ /* 0x000fec0000010000 */
[----:B------:R-:W-:-:S02]  /*2a620*/  UMOV UR4, 0x400 ;  /* 0x0000040000047882 */ /* 0x000fc40000000000 */
[----:B--2---:R-:W-:-:S06]  /*2a630*/  ULEA UR4, UR5, UR4, 0x18 ;  /* 0x0000000405047291 */ /* 0x004fcc000f8ec03f */
[----:B0-----:R-:W-:-:S05]  /*2a640*/  IMAD.U32 R17, RZ, RZ, UR4 ;  /* 0x00000004ff117e24 */ /* 0x001fca000f8e00ff */
[----:B------:R0:W2:Y:S01]  /*2a650*/  LDS.128 R24, [R17+0x2a8d0] ;  /* 0x02a8d00011187984 */ /* 0x0000a20000000c00 */
[----:B------:R-:W-:Y:S06]  /*2a660*/  BAR.ARV 0x4, 0x180 ;  /* 0x0106000000007b1d */ /* 0x000fec0000002000 */
[----:B------:R-:W-:Y:S05]  /*2a670*/  BRA `(.L_x_1972) ;  /* 0x0000000c00d47947 */ /* 0x000fea0003800000 */
.L_x_1971:
[----:B------:R-:W2:Y:S01]  /*2a680*/  S2R R8, SR_TID.X ;  /* 0x0000000000087919 */ /* 0x000ea20000002100 */
[----:B------:R-:W-:Y:S01]  /*2a690*/  UMOV UR4, 0xffffffff ;  /* 0xffffffff00047882 */ /* 0x000fe20000000000 */
[----:B--2---:R-:W-:-:S04]  /*2a6a0*/  LOP3.LUT R8, R8, 0x1f, RZ, 0xc0, !PT ;  /* 0x0000001f08087812 */ /* 0x004fc800078ec0ff */
[----:B------:R-:W-:Y:S01]  /*2a6b0*/  ISETP.NE.AND P0, PT, R8, 0x1f, PT ;  /* 0x0000001f0800780c */ /* 0x000fe20003f05270 */
[----:B------:R-:W-:-:S12]  /*2a6c0*/  BRA.DIV UR4, `(.L_x_1973) ;  /* 0x00000056045c7947 */ /* 0x000fd8000b800000 */
[----:B------:R-:W-:Y:S01]  /*2a6d0*/  IADD3 R7, R27, R8, RZ ;  /* 0x000000081b077210 */ /* 0x000fe20007ffe0ff */
[----:B------:R-:W-:-:S03]  /*2a6e0*/  ULDC UR4, c[0x0][0xc3c] ;  /* 0x00030f0000047ab9 */ /* 0x000fc60000000800 */
[----:B------:R-:W-:-:S13]  /*2a6f0*/  ISETP.GE.OR P1, PT, R7, UR4, !P0 ;  /* 0x0000000407007c0c */ /* 0x000fda000c726670 */
[----:B------:R-:W2:Y:S08]  /*2a700*/  @!P1 LDC.64 R2, c[0x0][0xc80] ;  /* 0x00032000ff029b82 */ /* 0x000eb00000000a00 */
[----:B------:R-:W3:Y:S01]  /*2a710*/  @!P1 LDC.64 R4, c[0x0][0xc78] ;  /* 0x00031e00ff049b82 */ /* 0x000ee20000000a00 */
[----:B--2---:R-:W-:-:S05]  /*2a720*/  @!P1 IMAD.WIDE R2, R7, 0x4, R2 ;  /* 0x0000000407029825 */ /* 0x004fca00078e0202 */
[----:B-1----:R3:W2:Y:S02]  /*2a730*/  @!P1 LDG.E R6, desc[UR60][R2.64] ;  /* 0x0000003c02069981 */ /* 0x0026a4000c1e1900 */
[----:B---3--:R-:W-:-:S05]  /*2a740*/  @!P1 IMAD.WIDE R2, R7, 0x4, R4 ;  /* 0x0000000407029825 */ /* 0x008fca00078e0204 */
[----:B------:R-:W3:Y:S01]  /*2a750*/  @!P1 LDG.E R5, desc[UR60][R2.64] ;  /* 0x0000003c02059981 */ /* 0x000ee2000c1e1900 */
[----:B------:R-:W-:Y:S01]  /*2a760*/  IMAD.MOV.U32 R25, RZ, RZ, RZ ;  /* 0x000000ffff197224 */ /* 0x000fe200078e00ff */
[C---:B------:R-:W-:Y:S01]  /*2a770*/  ISETP.GE.U32.AND P2, PT, R8.reuse, 0x2, PT ;  /* 0x000000020800780c */ /* 0x040fe20003f46070 */
[----:B------:R-:W-:Y:S01]  /*2a780*/  IMAD.MOV.U32 R4, RZ, RZ, RZ ;  /* 0x000000ffff047224 */ /* 0x000fe200078e00ff */
[C---:B------:R-:W-:Y:S01]  /*2a790*/  ISETP.GE.U32.AND P3, PT, R8.reuse, 0x4, PT ;  /* 0x000000040800780c */ /* 0x040fe20003f66070 */
[----:B------:R-:W-:Y:S01]  /*2a7a0*/  SHFL.IDX PT, R0, R24, RZ, 0x1f ;  /* 0x00001fff18007589 */ /* 0x000fe200000e0000 */
[C---:B------:R-:W-:Y:S02]  /*2a7b0*/  ISETP.GE.U32.AND P4, PT, R8.reuse, 0x8, PT ;  /* 0x000000080800780c */ /* 0x040fe40003f86070 */
[C---:B------:R-:W-:Y:S01]  /*2a7c0*/  ISETP.GE.U32.AND P5, PT, R8.reuse, 0x10, PT ;  /* 0x000000100800780c */ /* 0x040fe20003fa6070 */
[----:B------:R-:W-:Y:S01]  /*2a7d0*/  SHFL.IDX PT, R7, R24, 0x1, 0x1f ;  /* 0x00201f0018077f89 */ /* 0x000fe200000e0000 */
[----:B--2---:R-:W-:Y:S01]  /*2a7e0*/  @!P1 IMAD.MOV.U32 R25, RZ, RZ, R6 ;  /* 0x000000ffff199224 */ /* 0x004fe200078e0006 */
[----:B------:R-:W-:Y:S01]  /*2a7f0*/  MOV R6, RZ ;  /* 0x000000ff00067202 */ /* 0x000fe20000000f00 */
[----:B---3--:R-:W-:Y:S01]  /*2a800*/  @!P1 IMAD.MOV.U32 R4, RZ, RZ, R5 ;  /* 0x000000ffff049224 */ /* 0x008fe200078e0005 */
[----:B------:R-:W-:-:S03]  /*2a810*/  ISETP.NE.AND P1, PT, R8, RZ, PT ;  /* 0x000000ff0800720c */ /* 0x000fc60003f25270 */
[----:B------:R-:W-:-:S05]  /*2a820*/  IMAD R13, R4, R25, RZ ;  /* 0x00000019040d7224 */ /* 0x000fca00078e02ff */
        /* <DEDUP_REMOVED lines=15> */
[----:B------:R1:W2:Y:S02]  /*2a920*/  SHFL.IDX PT, R14, R2, 0x1f, 0x1f ;  /* 0x03e01f00020e7f89 */ /* 0x0002a400000e0000 */
.L_x_2150:
[----:B------:R-:W-:Y:S02]  /*2a930*/  ULDC UR4, c[0x0][0xc38] ;  /* 0x00030e0000047ab9 */ /* 0x000fe40000000800 */
[----:B------:R-:W-:-:S04]  /*2a940*/  IMAD.U32 R5, RZ, RZ, UR4 ;  /* 0x00000004ff057e24 */ /* 0x000fc8000f8e00ff */
[----:B--2---:R-:W-:-:S04]  /*2a950*/  IMAD R14, R14, R5, RZ ;  /* 0x000000050e0e7224 */ /* 0x004fc800078e02ff */
[----:B------:R-:W-:-:S05]  /*2a960*/  IMAD.IADD R7, R7, 0x1, R14 ;  /* 0x0000000107077824 */ /* 0x000fca00078e020e */
[----:B------:R-:W-:-:S13]  /*2a970*/  ISETP.GT.AND P6, PT, R7, R0, PT ;  /* 0x000000000700720c */ /* 0x000fda0003fc4270 */
[----:B------:R-:W-:Y:S05]  /*2a980*/  @P6 BRA `(.L_x_1974) ;  /* 0x0000000000a46947 */ /* 0x000fea0003800000 */
.L_x_1977:
[----:B-1----:R-:W1:Y:S01]  /*2a990*/  LDC R2, c[0x0][0xc3c] ;  /* 0x00030f00ff027b82 */ /* 0x002e620000000800 */
[----:B------:R-:W-:-:S05]  /*2a9a0*/  VIADD R27, R27, 0x1f ;  /* 0x0000001f1b1b7836 */ /* 0x000fca0000000000 */
[----:B-1----:R-:W-:-:S13]  /*2a9b0*/  ISETP.GE.AND P6, PT, R27, R2, PT ;  /* 0x000000021b00720c */ /* 0x002fda0003fc6270 */
[----:B------:R-:W-:Y:S05]  /*2a9c0*/  @P6 BRA `(.L_x_1975) ;  /* 0x0000000800bc6947 */ /* 0x000fea0003800000 */
[----:B------:R-:W1:Y:S01]  /*2a9d0*/  S2R R3, SR_TID.X ;  /* 0x0000000000037919 */ /* 0x000e620000002100 */
[----:B------:R-:W-:Y:S02]  /*2a9e0*/  MOV R25, RZ ;  /* 0x000000ff00197202 */ /* 0x000fe40000000f00 */
[----:B-1----:R-:W-:-:S05]  /*2a9f0*/  LOP3.LUT R3, R3, 0x1f, RZ, 0xc0, !PT ;  /* 0x0000001f03037812 */ /* 0x002fca00078ec0ff */
[----:B------:R-:W-:-:S05]  /*2aa00*/  IMAD.IADD R9, R27, 0x1, R3 ;  /* 0x000000011b097824 */ /* 0x000fca00078e0203 */
[----:B------:R-:W-:-:S13]  /*2aa10*/  ISETP.GE.OR P6, PT, R9, R2, !P0 ;  /* 0x000000020900720c */ /* 0x000fda00047c6670 */
[----:B------:R-:W1:Y:S08]  /*2aa20*/  @!P6 LDC.64 R2, c[0x0][0xc80] ;  /* 0x00032000ff02eb82 */ /* 0x000e700000000a00 */
[----:B------:R-:W2:Y:S01]  /*2aa30*/  @!P6 LDC.64 R4, c[0x0][0xc78] ;  /* 0x00031e00ff04eb82 */ /* 0x000ea20000000a00 */
[----:B-1----:R-:W-:-:S05]  /*2aa40*/  @!P6 IMAD.WIDE R2, R9, 0x4, R2 ;  /* 0x000000040902e825 */ /* 0x002fca00078e0202 */
[----:B------:R2:W3:Y:S02]  /*2aa50*/  @!P6 LDG.E R25, desc[UR60][R2.64] ;  /* 0x0000003c0219e981 */ /* 0x0004e4000c1e1900 */
[----:B--2---:R-:W-:-:S04]  /*2aa60*/  @!P6 IMAD.WIDE R2, R9, 0x4, R4 ;  /* 0x000000040902e825 */ /* 0x004fc800078e0204 */
[----:B------:R-:W-:-:S06]  /*2aa70*/  IMAD.MOV.U32 R4, RZ, RZ, RZ ;  /* 0x000000ffff047224 */ /* 0x000fcc00078e00ff */
[----:B------:R-:W3:Y:S01]  /*2aa80*/  @!P6 LDG.E R4, desc[UR60][R2.64] ;  /* 0x0000003c0204e981 */ /* 0x000ee2000c1e1900 */
[----:B------:R-:W-:Y:S01]  /*2aa90*/  UMOV UR4, 0xffffffff ;  /* 0xffffffff00047882 */ /* 0x000fe20000000000 */
[----:B---3--:R-:W-:Y:S02]  /*2aaa0*/  IMAD R13, R4, R25, RZ ;  /* 0x00000019040d7224 */ /* 0x008fe400078e02ff */
[----:B------:R-:W-:Y:S05]  /*2aab0*/  BRA.DIV UR4, `(.L_x_1976) ;  /* 0x00000056049c7947 */ /* 0x000fea000b800000 */
        /* <DEDUP_REMOVED lines=15> */
[----:B------:R1:W2:Y:S02]  /*2abb0*/  SHFL.IDX PT, R14, R2, 0x1f, 0x1f ;  /* 0x03e01f00020e7f89 */ /* 0x0002a400000e0000 */
.L_x_2158:
[----:B------:R-:W-:Y:S02]  /*2abc0*/  ULDC UR4, c[0x0][0xc38] ;  /* 0x00030e0000047ab9 */ /* 0x000fe40000000800 */
[----:B------:R-:W-:-:S04]  /*2abd0*/  IMAD.U32 R5, RZ, RZ, UR4 ;  /* 0x00000004ff057e24 */ /* 0x000fc8000f8e00ff */
[----:B--2---:R-:W-:-:S04]  /*2abe0*/  IMAD R14, R14, R5, RZ ;  /* 0x000000050e0e7224 */ /* 0x004fc800078e02ff */
[----:B------:R-:W-:-:S05]  /*2abf0*/  IMAD.IADD R7, R14, 0x1, R7 ;  /* 0x000000010e077824 */ /* 0x000fca00078e0207 */
[----:B------:R-:W-:-:S13]  /*2ac00*/  ISETP.GT.AND P6, PT, R7, R0, PT ;  /* 0x000000000700720c */ /* 0x000fda0003fc4270 */
[----:B------:R-:W-:Y:S05]  /*2ac10*/  @!P6 BRA `(.L_x_1977) ;  /* 0xfffffffc005ce947 */ /* 0x000fea000383ffff */
.L_x_1974:
[----:B------:R-:W-:Y:S01]  /*2ac20*/  IMAD.IADD R7, R7, 0x1, -R14 ;  /* 0x0000000107077824 */ /* 0x000fe200078e0a0e */
[----:B------:R-:W-:-:S03]  /*2ac30*/  UMOV UR4, 0xffffffff ;  /* 0xffffffff00047882 */ /* 0x000fc60000000000 */
[----:B------:R-:W-:-:S05]  /*2ac40*/  IMAD R3, R2, R5, R7 ;  /* 0x0000000502037224 */ /* 0x000fca00078e0207 */
[----:B------:R-:W-:Y:S01]  /*2ac50*/  ISETP.GT.AND P6, PT, R3, R0, PT ;  /* 0x000000000300720c */ /* 0x000fe20003fc4270 */
[----:B------:R-:W-:-:S12]  /*2ac60*/  BRA.DIV UR4, `(.L_x_1978) ;  /* 0x0000005604e87947 */ /* 0x000fd8000b800000 */
[----:B------:R-:W-:-:S04]  /*2ac70*/  VOTE.ANY R3, PT, !P6 ;  /* 0x0000000000037806 */ /* 0x000fc800070e0100 */
[----:B------:R-:W2:Y:S02]  /*2ac80*/  POPC R12, R3 ;  /* 0x00000003000c7309 */ /* 0x000ea40000000000 */
[----:B--2---:R2:W3:Y:S01]  /*2ac90*/  SHFL.IDX PT, R25, R25, R12, 0x1f ;  /* 0x00001f0c19197589 */ /* 0x0044e200000e0000 */
[----:B------:R-:W-:-:S03]  /*2aca0*/  IADD3 R27, R12, R27, RZ ;  /* 0x0000001b0c1b7210 */ /* 0x000fc60007ffe0ff */
[----:B------:R2:W4:Y:S04]  /*2acb0*/  SHFL.IDX PT, R4, R4, R12, 0x1f ;  /* 0x00001f0c04047589 */ /* 0x00052800000e0000 */
.L_x_2163:
[----:B------:R-:W-:-:S13]  /*2acc0*/  ISETP.NE.AND P0, PT, R3, RZ, PT ;  /* 0x000000ff0300720c */ /* 0x000fda0003f05270 */
[----:B------:R-:W-:Y:S05]  /*2acd0*/  @!P0 BRA `(.L_x_1979) ;  /* 0x0000000000108947 */ /* 0x000fea0003800000 */
[----:B------:R-:W-:Y:S01]  /*2ace0*/  UMOV UR4, 0xffffffff ;  /* 0xffffffff00047882 */ /* 0x000fe20000000000 */
[----:B--2---:R-:W-:Y:S02]  /*2acf0*/  VIADD R12, R12, 0xffffffff ;  /* 0xffffffff0c0c7836 */ /* 0x004fe40000000000 */
[----:B------:R-:W-:Y:S05]  /*2ad00*/  BRA.DIV UR4, `(.L_x_1980) ;  /* 0x0000005a041c7947 */ /* 0x000fea000b800000 */
[----:B------:R2:W0:Y:S02]  /*2ad10*/  SHFL.IDX PT, R6, R2, R12, 0x1f ;  /* 0x00001f0c02067589 */ /* 0x00042400000e0000 */
.L_x_1979:
[----:B----4-:R-:W-:Y:S01]  /*2ad20*/  ISETP.NE.AND P0, PT, R4, 0x1, PT ;  /* 0x000000010400780c */ /* 0x010fe20003f05270 */
[----:B0-----:R-:W-:-:S04]  /*2ad30*/  IMAD R24, R6, R5, R7 ;  /* 0x0000000506187224 */ /* 0x001fc800078e0207 */
[----:B------:R-:W-:-:S08]  /*2ad40*/  IMAD.IADD R0, R0, 0x1, -R24 ;  /* 0x0000000100007824 */ /* 0x000fd000078e0a18 */
[----:B------:R-:W-:Y:S05]  /*2ad50*/  @!P0 BRA `(.L_x_1981) ;  /* 0x0000000000dc8947 */ /* 0x000fea0003800000 */
[-C--:B---3--:R-:W-:Y:S02]  /*2ad60*/  IABS R5, R25.reuse ;  /* 0x0000001900057213 */ /* 0x088fe40000000000 */
[----:B------:R-:W-:Y:S02]  /*2ad70*/  IABS R6, R4 ;  /* 0x0000000400067213 */ /* 0x000fe40000000000 */
[----:B------:R-:W0:Y:S08]  /*2ad80*/  I2F.RP R7, R5 ;  /* 0x0000000500077306 */ /* 0x000e300000209400 */
[----:B------:R-:W3:Y:S08]  /*2ad90*/  I2F.RP R8, R6 ;  /* 0x0000000600087306 */ /* 0x000ef00000209400 */
[----:B0-----:R-:W1:Y:S08]  /*2ada0*/  MUFU.RCP R7, R7 ;  /* 0x0000000700077308 */ /* 0x001e700000001000 */
[----:B---3--:R-:W-:Y:S01]  /*2adb0*/  MUFU.RCP R8, R8 ;  /* 0x0000000800087308 */ /* 0x008fe20000001000 */
[----:B-12---:R-:W-:Y:S01]  /*2adc0*/  VIADD R2, R7, 0xffffffe ;  /* 0x0ffffffe07027836 */ /* 0x006fe20000000000 */
[----:B------:R-:W-:-:S06]  /*2add0*/  IABS R7, R25 ;  /* 0x0000001900077213 */ /* 0x000fcc0000000000 */
[----:B------:R0:W1:Y:S02]  /*2ade0*/  F2I.FTZ.U32.TRUNC.NTZ R3, R2 ;  /* 0x0000000200037305 */ /* 0x000064000021f000 */
[----:B0-----:R-:W-:Y:S01]  /*2adf0*/  MOV R2, RZ ;  /* 0x000000ff00027202 */ /* 0x001fe20000000f00 */
        /* <DEDUP_REMOVED lines=14> */
[----:B0-----:R-:W-:Y:S01]  /*2aee0*/  IMAD.MOV R5, RZ, RZ, -R3 ;  /* 0x000000ffff057224 */ /* 0x001fe200078e0a03 */
[----:B------:R-:W-:-:S03]  /*2aef0*/  MOV R2, RZ ;  /* 0x000000ff00027202 */ /* 0x000fc60000000f00 */
        /* <DEDUP_REMOVED lines=19> */
[----:B------:R-:W-:-:S04]  /*2b030*/  @P0 VIADD R5, R5, 0x1 ;  /* 0x0000000105050836 */ /* 0x000fc80000000000 */
[----:B------:R-:W-:Y:S01]  /*2b040*/  @!P2 IMAD.MOV R5, RZ, RZ, -R5 ;  /* 0x000000ffff05a224 */ /* 0x000fe200078e0a05 */
[----:B------:R-:W-:-:S05]  /*2b050*/  @!P1 LOP3.LUT R5, RZ, R4, RZ, 0x33, !PT ;  /* 0x00000004ff059212 */ /* 0x000fca00078e33ff */
[----:B------:R-:W-:Y:S01]  /*2b060*/  IMAD.MOV R2, RZ, RZ, -R5 ;  /* 0x000000ffff027224 */ /* 0x000fe200078e0a05 */
[----:B------:R-:W-:-:S03]  /*2b070*/  LEA R5, R4, R5, 0x18 ;  /* 0x0000000504057211 */ /* 0x000fc600078ec0ff */
[--C-:B------:R-:W-:Y:S02]  /*2b080*/  IMAD R4, R4, R2, R7.reuse ;  /* 0x0000000204047224 */ /* 0x100fe400078e0207 */
[----:B------:R-:W-:Y:S02]  /*2b090*/  IMAD.MOV R2, RZ, RZ, -R7 ;  /* 0x000000ffff027224 */ /* 0x000fe400078e0a07 */
[----:B------:R-:W-:Y:S02]  /*2b0a0*/  IMAD R26, R4, 0x10000, R5 ;  /* 0x00010000041a7824 */ /* 0x000fe400078e0205 */
[----:B------:R-:W-:Y:S01]  /*2b0b0*/  IMAD R2, R25, R2, R0 ;  /* 0x0000000219027224 */ /* 0x000fe200078e0200 */
[----:B------:R-:W-:Y:S06]  /*2b0c0*/  BRA `(.L_x_1982) ;  /* 0x0000000000f07947 */ /* 0x000fec0003800000 */
.L_x_1981:
[----:B-12---:R-:W0:Y:S02]  /*2b0d0*/  LDC.64 R2, c[0x0][0xc90] ;  /* 0x00032400ff027b82 */ /* 0x006e240000000a00 */
[----:B0-----:R-:W-:-:S05]  /*2b0e0*/  IMAD.WIDE R2, R27, 0x4, R2 ;  /* 0x000000041b027825 */ /* 0x001fca00078e0202 */
[----:B------:R0:W3:Y:S02]  /*2b0f0*/  LDG.E R6, desc[UR60][R2.64] ;  /* 0x0000003c02067981 */ /* 0x0000e4000c1e1900 */
[----:B0-----:R-:W-:Y:S01]  /*2b100*/  MOV R2, RZ ;  /* 0x000000ff00027202 */ /* 0x001fe20000000f00 */
[----:B---3--:R-:W-:-:S05]  /*2b110*/  IMAD R7, R25, R6, RZ ;  /* 0x0000000619077224 */ /* 0x008fca00078e02ff */
        /* <DEDUP_REMOVED lines=23> */
[----:B------:R-:W-:Y:S02]  /*2b290*/  IMAD R4, R6, R2, RZ ;  /* 0x0000000206047224 */ /* 0x000fe400078e02ff */
[----:B------:R-:W-:Y:S02]  /*2b2a0*/  IMAD.MOV R2, RZ, RZ, -R2 ;  /* 0x000000ffff027224 */ /* 0x000fe400078e0a02 */
[----:B------:R-:W-:Y:S02]  /*2b2b0*/  IMAD.MOV R3, RZ, RZ, -R4 ;  /* 0x000000ffff037224 */ /* 0x000fe400078e0a04 */
[----:B------:R-:W-:Y:S01]  /*2b2c0*/  IMAD R0, R7, R2, R0 ;  /* 0x0000000207007224 */ /* 0x000fe200078e0200 */
[----:B------:R-:W-:Y:S02]  /*2b2d0*/  MOV R2, RZ ;  /* 0x000000ff00027202 */ /* 0x000fe40000000f00 */
        /* <DEDUP_REMOVED lines=23> */
[----:B------:R-:W-:Y:S02]  /*2b450*/  @!P2 IADD3 R2, -R2, RZ, RZ ;  /* 0x000000ff0202a210 */ /* 0x000fe40007ffe1ff */
[----:B------:R-:W-:Y:S01]  /*2b460*/  @!P1 LOP3.LUT R2, RZ, R5, RZ, 0x33, !PT ;  /* 0x00000005ff029212 */ /* 0x000fe200078e33ff */
[----:B------:R-:W-:-:S04]  /*2b470*/  IMAD.MOV R5, RZ, RZ, -R5 ;  /* 0x000000ffff057224 */ /* 0x000fc800078e0a05 */
[----:B------:R-:W-:-:S07]  /*2b480*/  IMAD R26, R2, R5, R3 ;  /* 0x00000005021a7224 */ /* 0x000fce00078e0203 */
.L_x_1982:
[----:B------:R-:W-:-:S05]  /*2b490*/  LOP3.LUT R2, RZ, R2, RZ, 0x33, !PT ;  /* 0x00000002ff027212 */ /* 0x000fca00078e33ff */
[----:B------:R-:W-:Y:S01]  /*2b4a0*/  IMAD.IADD R25, R25, 0x1, R2 ;  /* 0x0000000119197824 */ /* 0x000fe200078e0202 */
[----:B------:R-:W-:Y:S06]  /*2b4b0*/  BRA `(.L_x_1983) ;  /* 0x00000000001c7947 */ /* 0x000fec0003800000 */
.L_x_1975:
[----:B------:R-:W-:Y:S01]  /*2b4c0*/  UMOV UR4, URZ ;  /* 0x0000003f00047c82 */ /* 0x000fe20008000000 */
[----:B------:R-:W-:Y:S01]  /*2b4d0*/  UMOV UR5, URZ ;  /* 0x0000003f00057c82 */ /* 0x000fe20008000000 */
[----:B------:R-:W-:Y:S01]  /*2b4e0*/  ULDC UR6, c[0x0][0xc3c] ;  /* 0x00030f0000067ab9 */ /* 0x000fe20000000800 */
[----:B------:R-:W-:Y:S01]  /*2b4f0*/  IMAD.MOV.U32 R24, RZ, RZ, R0 ;  /* 0x000000ffff187224 */ /* 0x000fe200078e0000 */
[----:B------:R-:W-:Y:S01]  /*2b500*/  MOV R26, UR5 ;  /* 0x00000005001a7c02 */ /* 0x000fe20008000f00 */
[----:B------:R-:W-:Y:S02]  /*2b510*/  IMAD.U32 R25, RZ, RZ, UR4 ;  /* 0x00000004ff197e24 */ /* 0x000fe4000f8e00ff */
[----:B------:R-:W-:-:S07]  /*2b520*/  IMAD.U32 R27, RZ, RZ, UR6 ;  /* 0x00000006ff1b7e24 */ /* 0x000fce000f8e00ff */
.L_x_1983:
[----:B------:R-:W1:Y:S01]  /*2b530*/  S2R R0, SR_TID.X ;  /* 0x0000000000007919 */ /* 0x000e620000002100 */
[----:B------:R-:W-:Y:S05]  /*2b540*/  WARPSYNC.ALL ;  /* 0x0000000000007948 */ /* 0x000fea0003800000 */
[----:B------:R-:W-:Y:S01]  /*2b550*/  BAR.SYNC.DEFER_BLOCKING 0x4, 0x180 ;  /* 0x0106000000007b1d */ /* 0x000fe20000010000 */
[----:B-1----:R-:W-:-:S04]  /*2b560*/  LOP3.LUT R0, R0, 0x1f, RZ, 0xc0, !PT ;  /* 0x0000001f00007812 */ /* 0x002fc800078ec0ff */
[----:B------:R-:W-:-:S13]  /*2b570*/  ISETP.NE.AND P0, PT, R0, RZ, PT ;  /* 0x000000ff0000720c */ /* 0x000fda0003f05270 */
[----:B------:R-:W0:Y:S01]  /*2b580*/  @!P0 S2R R3, SR_CgaCtaId ;  /* 0x0000000000038919 */ /* 0x000e220000008800 */
[----:B------:R-:W-:-:S04]  /*2b590*/  @!P0 MOV R0, 0x400 ;  /* 0x0000040000008802 */ /* 0x000fc80000000f00 */
[----:B0-----:R-:W-:-:S05]  /*2b5a0*/  @!P0 LEA R17, R3, R0, 0x18 ;  /* 0x0000000003118211 */ /* 0x001fca00078ec0ff */
[----:B------:R3:W-:Y:S01]  /*2b5b0*/  @!P0 STS.128 [R17+0x2a8d0], R24 ;  /* 0x02a8d01811008388 */ /* 0x0007e20000000c00 */
[----:B------:R-:W-:Y:S06]  /*2b5c0*/  BAR.ARV 0x5, 0x180 ;  /* 0x0146000000007b1d */ /* 0x000fec0000002000 */
.L_x_1972:
[----:B------:R-:W-:Y:S02]  /*2b5d0*/  ULDC UR4, c[0x0][0xc3c] ;  /* 0x00030f0000047ab9 */ /* 0x000fe40000000800 */
[----:B--2---:R-:W-:-:S13]  /*2b5e0*/  ISETP.GE.AND P0, PT, R27, UR4, PT ;  /* 0x000000041b007c0c */ /* 0x004fda000bf06270 */
[----:B------:R-:W-:Y:S05]  /*2b5f0*/  @!P0 BRA `(.L_x_1984) ;  /* 0xffffff9400208947 */ /* 0x000fea000383ffff */
[----:B------:R-:W-:Y:S05]  /*2b600*/  BSYNC B8 ;  /* 0x0000000000087941 */ /* 0x000fea0003800000 */
.L_x_1863:
[----:B------:R-:W2:Y:S01]  /*2b610*/  LDL.LU R0, [R1+0x24] ;  /* 0x0000240001007983 */ /* 0x000ea20000300800 */
[----:B------:R-:W-:Y:S01]  /*2b620*/  BSSY B0, `(.L_x_1985) ;  /* 0x000000b000007945 */ /* 0x000fe20003800000 */
[----:B------:R-:W4:Y:S01]  /*2b630*/  S2R R5, SR_CgaCtaId ;  /* 0x0000000000057919 */ /* 0x000f220000008800 */
[----:B--2---:R-:W-:-:S05]  /*2b640*/  VIADD R0, R0, 0x1 ;  /* 0x0000000100007836 */ /* 0x004fca0000000000 */
[----:B0-----:R-:W-:-:S04]  /*2b650*/  LEA.HI R2, R0, R0, RZ, 0x1 ;  /* 0x0000000000027211 */ /* 0x001fc800078f08ff */
[----:B------:R-:W-:Y:S02]  /*2b660*/  LOP3.LUT R3, R2, 0xfffffffe, RZ, 0xc0, !PT ;  /* 0xfffffffe02037812 */ /* 0x000fe400078ec0ff */
[----:B------:R-:W-:-:S03]  /*2b670*/  MOV R2, 0x400 ;  /* 0x0000040000027802 */ /* 0x000fc60000000f00 */
[----:B------:R-:W-:Y:S01]  /*2b680*/  IMAD.IADD R0, R0, 0x1, -R3 ;  /* 0x0000000100007824 */ /* 0x000fe200078e0a03 */
[----:B----4-:R-:W-:-:S04]  /*2b690*/  LEA R7, R5, R2, 0x18 ;  /* 0x0000000205077211 */ /* 0x010fc800078ec0ff */
[----:B------:R-:W-:-:S04]  /*2b6a0*/  SHF.L.U32 R0, R0, 0x1f, RZ ;  /* 0x0000001f00007819 */ /* 0x000fc800000006ff */
[----:B------:R-:W0:Y:S02]  /*2b6b0*/  SYNCS.PHASECHK.TRANS64.TRYWAIT P0, [R7+URZ+0x2a820], R0 ;  /* 0x02a82000070075a7 */ /* 0x000e24000800017f */
[----:B0-----:R-:W-:Y:S05]  /*2b6c0*/  @!P0 BRA `(.L_x_1986) ;  /* 0x0000004c00d48947 */ /* 0x001fea0003800000 */
.L_x_2166:
[----:B------:R-:W-:Y:S05]  /*2b6d0*/  BSYNC B0 ;  /* 0x0000000000007941 */ /* 0x000fea0003800000 */
.L_x_1985:
[----:B------:R-:W-:-:S03]  /*2b6e0*/  UMOV UR4, 0xffffffff ;  /* 0xffffffff00047882 */ /* 0x000fc60000000000 */
[----:B------:R-:W-:Y:S05]  /*2b6f0*/  BRA.DIV UR4, `(.L_x_1987) ;  /* 0x0000004e04dc7947 */ /* 0x000fea000b800000 */
[----:B0-----:R-:W0:Y:S02]  /*2b700*/  S2R R0, SR_TID.X ;  /* 0x0000000000007919 */ /* 0x001e240000002100 */
[----:B0-----:R-:W-:-:S04]  /*2b710*/  SHF.R.U32.HI R0, RZ, 0x5, R0 ;  /* 0x00000005ff007819 */ /* 0x001fc80000011600 */
[----:B------:R-:W-:-:S05]  /*2b720*/  LOP3.LUT R0, R0, 0x3, RZ, 0xc0, !PT ;  /* 0x0000000300007812 */ /* 0x000fca00078ec0ff */
[----:B------:R0:W2:Y:S02]  /*2b730*/  SHFL.IDX PT, R14, R0, RZ, 0x1f ;  /* 0x00001fff000e7589 */ /* 0x0000a400000e0000 */
.L_x_2169:
[----:B--2---:R-:W-:-:S13]  /*2b740*/  ISETP.NE.AND P0, PT, R14, RZ, PT ;  /* 0x000000ff0e00720c */ /* 0x004fda0003f05270 */
[----:B------:R-:W-:Y:S05]  /*2b750*/  @P0 BRA `(.L_x_1546) ;  /* 0x0000000000900947 */ /* 0x000fea0003800000 */
[----:B------:R-:W-:-:S03]  /*2b760*/  UMOV UR4, 0xffffffff ;  /* 0xffffffff00047882 */ /* 0x000fc60000000000 */
[----:B------:R-:W-:Y:S05]  /*2b770*/  BRA.DIV UR4, `(.L_x_1988) ;  /* 0x0000004e04f07947 */ /* 0x000fea000b800000 */
[----:B------:R-:W-:-:S13]  /*2b780*/  ELECT P6, URZ, PT ;  /* 0x00000000003f782f */ /* 0x000fda00038c0000 */
.L_x_2172:
[----:B------:R-:W-:Y:S05]  /*2b790*/  @!P6 BRA `(.L_x_1546) ;  /* 0x000000000080e947 */ /* 0x000fea0003800000 */
[----:B0-----:R-:W2:Y:S02]  /*2b7a0*/  LDL R0, [R1+0x58] ;  /* 0x0000580001007983 */ /* 0x001ea40000100800 */
[----:B--2---:R-:W-:-:S13]  /*2b7b0*/  R2UR UR4, R0 ;  /* 0x00000000000472ca */ /* 0x004fda00000e0000 */
[----:B------:R-:W-:-:S06]  /*2b7c0*/  ULOP3.LUT UR4, UR4, 0x2, URZ, 0xfc, !UPT ;  /* 0x0000000204047892 */ /* 0x000fcc000f8efc3f */
[----:B------:R-:W-:-:S05]  /*2b7d0*/  IMAD.U32 R0, RZ, RZ, UR4 ;  /* 0x00000004ff007e24 */ /* 0x000fca000f8e00ff */
[----:B------:R-:W-:-:S13]  /*2b7e0*/  ISETP.NE.AND P0, PT, R0, 0x3, PT ;  /* 0x000000030000780c */ /* 0x000fda0003f05270 */
[----:B------:R-:W-:Y:S05]  /*2b7f0*/  @!P0 BRA `(.L_x_1989) ;  /* 0x0000000000048947 */ /* 0x000fea0003800000 */
[----:B------:R-:W-:Y:S01]  /*2b800*/  BPT.TRAP 0x1 ;  /* 0x000000040000795c */ /* 0x000fe20000300000 */
.L_x_1989:
[C---:B------:R-:W-:Y:S01]  /*2b810*/  LEA R5, R28.reuse, R7, 0x3 ;  /* 0x000000071c057211 */ /* 0x040fe200078e18ff */
[----:B------:R-:W-:Y:S01]  /*2b820*/  VIADD R28, R28, 0x1 ;  /* 0x000000011c1c7836 */ /* 0x000fe20000000000 */
[----:B------:R-:W-:-:S04]  /*2b830*/  SHF.L.U32 R0, R30, 0x1f, RZ ;  /* 0x0000001f1e007819 */ /* 0x000fc800000006ff */
[----:B------:R-:W0:Y:S01]  /*2b840*/  SYNCS.PHASECHK.TRANS64.TRYWAIT P1, [R5+URZ+0x2a840], R0 ;  /* 0x02a84000050075a7 */ /* 0x000e22000802017f */
[----:B------:R-:W-:-:S04]  /*2b850*/  ISETP.NE.AND P2, PT, R28, 0x2, PT ;  /* 0x000000021c00780c */ /* 0x000fc80003f45270 */
[----:B------:R-:W-:Y:S01]  /*2b860*/  SEL R3, RZ, 0x1, P2 ;  /* 0x00000001ff037807 */ /* 0x000fe20001000000 */
[----:B0-----:R-:W-:Y:S08]  /*2b870*/  @!P1 BRA `(.L_x_1990) ;  /* 0x0000004c00d09947 */ /* 0x001ff00003800000 */
.L_x_2173:
[----:B------:R-:W-:Y:S02]  /*2b880*/  SEL R28, R28, RZ, P2 ;  /* 0x000000ff1c1c7207 */ /* 0x000fe40001000000 */
[----:B------:R-:W-:Y:S01]  /*2b890*/  LOP3.LUT R2, R30, R3, RZ, 0x3c, !PT ;  /* 0x000000031e027212 */ /* 0x000fe200078e3cff */
[----:B------:R-:W-:Y:S06]  /*2b8a0*/  @!P0 BRA `(.L_x_1991) ;  /* 0x0000000000048947 */ /* 0x000fec0003800000 */
[----:B------:R-:W-:Y:S01]  /*2b8b0*/  BPT.TRAP 0x1 ;  /* 0x000000040000795c */ /* 0x000fe20000300000 */
.L_x_1991:
[----:B------:R-:W-:Y:S01]  /*2b8c0*/  IMAD R3, R28, 0x8, R7 ;  /* 0x000000081c037824 */ /* 0x000fe200078e0207 */
[----:B------:R-:W-:-:S04]  /*2b8d0*/  SHF.L.U32 R2, R2, 0x1f, RZ ;  /* 0x0000001f02027819 */ /* 0x000fc800000006ff */
[----:B------:R-:W2:Y:S02]  /*2b8e0*/  SYNCS.PHASECHK.TRANS64.TRYWAIT P1, [R3+URZ+0x2a840], R2 ;  /* 0x02a84002030075a7 */ /* 0x000ea4000802017f */
[----:B--2---:R-:W-:Y:S05]  /*2b8f0*/  @!P1 BRA `(.L_x_1992) ;  /* 0x0000004c00c49947 */ /* 0x004fea0003800000 */
.L_x_2174:
[----:B------:R-:W-:Y:S05]  /*2b900*/  @!P0 BRA `(.L_x_1993) ;  /* 0x0000000000048947 */ /* 0x000fea0003800000 */
[----:B------:R-:W-:Y:S01]  /*2b910*/  BPT.TRAP 0x1 ;  /* 0x000000040000795c */ /* 0x000fe20000300000 */
.L_x_1993:
[----:B------:R-:W4:Y:S02]  /*2b920*/  SYNCS.PHASECHK.TRANS64.TRYWAIT P1, [R5+URZ+0x2a860], R0 ;  /* 0x02a86000050075a7 */ /* 0x000f24000802017f */
[----:B----4-:R-:W-:Y:S05]  /*2b930*/  @!P1 BRA `(.L_x_1994) ;  /* 0x0000004c00c89947 */ /* 0x010fea0003800000 */
.L_x_2175:
[----:B------:R-:W-:Y:S05]  /*2b940*/  @!P0 BRA `(.L_x_1995) ;  /* 0x0000000000048947 */ /* 0x000fea0003800000 */
[----:B------:R-:W-:Y:S01]  /*2b950*/  BPT.TRAP 0x1 ;  /* 0x000000040000795c */ /* 0x000fe20000300000 */
.L_x_1995:
[----:B------:R0:W0:Y:S02]  /*2b960*/  SYNCS.PHASECHK.TRANS64.TRYWAIT P0, [R3+URZ+0x2a860], R2 ;  /* 0x02a86002030075a7 */ /* 0x000024000800017f */
[----:B0-----:R-:W-:Y:S05]  /*2b970*/  @!P0 NANOSLEEP.SYNCS 0x989680 ;  /* 0x009896800000895d */ /* 0x001fea0003900000 */
[----:B------:R-:W0:Y:S02]  /*2b980*/  @!P0 SYNCS.PHASECHK.TRANS64 P0, [R3+URZ+0x2a860], R2 ;  /* 0x02a86002030085a7 */ /* 0x000e24000800007f */
[----:B0-----:R-:W-:Y:S05]  /*2b990*/  @!P0 BRA `(.L_x_1995) ;  /* 0xfffffffc00f08947 */ /* 0x001fea000383ffff */
.L_x_1546:
[----:B------:R-:W-:Y:S05]  /*2b9a0*/  BSYNC B9 ;  /* 0x0000000000097941 */ /* 0x000fea0003800000 */
.L_x_1543:
[----:B------:R-:W-:Y:S05]  /*2b9b0*/  EXIT ;  /* 0x000000000000794d */ /* 0x000fea0003800000 */
.L_x_1574:
[----:B0-----:R0:W1:Y:S02]  /*2b9c0*/  SYNCS.PHASECHK.TRANS64.TRYWAIT P6, [R86+URZ+0x2a890], R87 ;  /* 0x02a89057560075a7 */ /* 0x00106400080c017f */
[----:B-1----:R-:W-:Y:S05]  /*2b9d0*/  @!P6 NANOSLEEP.SYNCS 0x989680 ;  /* 0x009896800000e95d */ /* 0x002fea0003900000 */
[----:B------:R-:W1:Y:S02]  /*2b9e0*/  @!P6 SYNCS.PHASECHK.TRANS64 P6, [R86+URZ+0x2a890], R87 ;  /* 0x02a890575600e5a7 */ /* 0x000e6400080c007f */
[----:B-1----:R-:W-:Y:S05]  /*2b9f0*/  @!P6 BRA `(.L_x_1574) ;  /* 0xfffffffc00f0e947 */ /* 0x002fea000383ffff */
[----:B------:R-:W-:Y:S05]  /*2ba00*/  BRA `(.L_x_1996) ;  /* 0xfffffd8400247947 */ /* 0x000fea000383ffff */
.L_x_1575:
[----:B------:R-:W-:Y:S01]  /*2ba10*/  BSSY B1, `(.L_x_1997) ;  /* 0x0000008000017945 */ /* 0x000fe20003800000 */
[----:B------:R-:W-:Y:S01]  /*2ba20*/  IMAD.MOV.U32 R13, RZ, RZ, R116 ;  /* 0x000000ffff0d7224 */ /* 0x000fe200078e0074 */
[----:B------:R-:W-:Y:S01]  /*2ba30*/  MOV R11, 0x1c1f ;  /* 0x00001c1f000b7802 */ /* 0x000fe20000000f00 */
[----:B------:R-:W-:Y:S02]  /*2ba40*/  IMAD.MOV.U32 R12, RZ, RZ, RZ ;  /* 0x000000ffff0c7224 */ /* 0x000fe400078e00ff */
[----:B------:R-:W-:-:S07]  /*2ba50*/  IMAD.MOV.U32 R15, RZ, RZ, -0x1 ;  /* 0xffffffffff0f7424 */ /* 0x000fce00078e00ff */
[----:B0-----:R-:W-:Y:S05]  /*2ba60*/  WARPSYNC.COLLECTIVE R15, `(.L_x_1998) ;  /* 0x000000000f087348 */ /* 0x001fea0003c00000 */
[----:B------:R1:W2:Y:S02]  /*2ba70*/  SHFL.IDX P6, R14, R13, R12, R11 ;  /* 0x0000000c0d0e7389 */ /* 0x0002a400000c000b */
[----:B012---:R-:W-:Y:S01]  /*2ba80*/  ENDCOLLECTIVE ;  /* 0x000000000000791b */ /* 0x007fe20003800000 */
.L_x_1998:
[----:B------:R-:W-:Y:S05]  /*2ba90*/  BSYNC B1 ;  /* 0x0000000000017941 */ /* 0x000fea0003800000 */
.L_x_1997:
[----:B------:R-:W-:Y:S01]  /*2baa0*/  IMAD.MOV.U32 R13, RZ, RZ, R117 ;  /* 0x000000ffff0d7224 */ /* 0x000fe200078e0075 */
[----:B------:R-:W-:Y:S01]  /*2bab0*/  MOV R11, 0x1c1f ;  /* 0x00001c1f000b7802 */ /* 0x000fe20000000f00 */
[----:B------:R-:W-:Y:S02]  /*2bac0*/  IMAD.MOV.U32 R12, RZ, RZ, RZ ;  /* 0x000000ffff0c7224 */ /* 0x000fe400078e00ff */
[----:B------:R-:W-:Y:S02]  /*2bad0*/  IMAD.MOV.U32 R15, RZ, RZ, -0x1 ;  /* 0xffffffffff0f7424 */ /* 0x000fe400078e00ff */
[----:B------:R-:W-:-:S07]  /*2bae0*/  IMAD.MOV.U32 R82, RZ, RZ, R14 ;  /* 0x000000ffff527224 */ /* 0x000fce00078e000e */
[----:B------:R-:W-:Y:S05]  /*2baf0*/  WARPSYNC.COLLECTIVE R15, `(.L_x_1999) ;  /* 0x000000000f087348 */ /* 0x000fea0003c00000 */
[----:B------:R0:W1:Y:S02]  /*2bb00*/  SHFL.IDX P6, R14, R13, R12, R11 ;  /* 0x0000000c0d0e7389 */ /* 0x00006400000c000b */
[----:B01----:R-:W-:Y:S01]  /*2bb10*/  ENDCOLLECTIVE ;  /* 0x000000000000791b */ /* 0x003fe20003800000 */
.L_x_1999:
[----:B------:R-:W-:Y:S01]  /*2bb20*/  IMAD.MOV.U32 R11, RZ, RZ, R14 ;  /* 0x000000ffff0b7224 */ /* 0x000fe200078e000e */
[----:B------:R-:W-:Y:S06]  /*2bb30*/  BRA `(.L_x_2000) ;  /* 0xfffffd8000ec7947 */ /* 0x000fec000383ffff */
.L_x_1600:
[----:B------:R-:W-:Y:S01]  /*2bb40*/  BSSY B1, `(.L_x_2001) ;  /* 0x0000008000017945 */ /* 0x000fe20003800000 */
[----:B0---4-:R-:W-:Y:S01]  /*2bb50*/  IMAD.MOV.U32 R13, RZ, RZ, R116 ;  /* 0x000000ffff0d7224 */ /* 0x011fe200078e0074 */
[----:B---3--:R-:W-:Y:S01]  /*2bb60*/  MOV R11, 0x1c1f ;  /* 0x00001c1f000b7802 */ /* 0x008fe20000000f00 */
[----:B------:R-:W-:Y:S02]  /*2bb70*/  IMAD.MOV.U32 R12, RZ, RZ, 0x1 ;  /* 0x00000001ff0c7424 */ /* 0x000fe400078e00ff */
[----:B------:R-:W-:-:S07]  /*2bb80*/  IMAD.MOV.U32 R15, RZ, RZ, -0x1 ;  /* 0xffffffffff0f7424 */ /* 0x000fce00078e00ff */
[----:B-12---:R-:W-:Y:S05]  /*2bb90*/  WARPSYNC.COLLECTIVE R15, `(.L_x_2002) ;  /* 0x000000000f087348 */ /* 0x006fea0003c00000 */
[----:B------:R0:W3:Y:S02]  /*2bba0*/  SHFL.IDX P6, R14, R13, R12, R11 ;  /* 0x0000000c0d0e7389 */ /* 0x0000e400000c000b */
[----:B0123--:R-:W-:Y:S01]  /*2bbb0*/  ENDCOLLECTIVE ;  /* 0x000000000000791b */ /* 0x00ffe20003800000 */
.L_x_2002:
[----:B------:R-:W-:Y:S05]  /*2bbc0*/  BSYNC B1 ;  /* 0x0000000000017941 */ /* 0x000fea0003800000 */
.L_x_2001:
[----:B------:R-:W-:Y:S01]  /*2bbd0*/  IMAD.MOV.U32 R13, RZ, RZ, R117 ;  /* 0x000000ffff0d7224 */ /* 0x000fe200078e0075 */
[----:B------:R-:W-:Y:S01]  /*2bbe0*/  MOV R11, 0x1c1f ;  /* 0x00001c1f000b7802 */ /* 0x000fe20000000f00 */
[----:B------:R-:W-:Y:S02]  /*2bbf0*/  IMAD.MOV.U32 R12, RZ, RZ, 0x1 ;  /* 0x00000001ff0c7424 */ /* 0x000fe400078e00ff */
[----:B------:R-:W-:Y:S02]  /*2bc00*/  IMAD.MOV.U32 R15, RZ, RZ, -0x1 ;  /* 0xffffffffff0f7424 */ /* 0x000fe400078e00ff */
[----:B------:R-:W-:-:S07]  /*2bc10*/  IMAD.MOV.U32 R116, RZ, RZ, R14 ;  /* 0x000000ffff747224 */ /* 0x000fce00078e000e */
[----:B------:R-:W-:Y:S05]  /*2bc20*/  WARPSYNC.COLLECTIVE R15, `(.L_x_2003) ;  /* 0x000000000f087348 */ /* 0x000fea0003c00000 */
[----:B------:R0:W1:Y:S02]  /*2bc30*/  SHFL.IDX P6, R14, R13, R12, R11 ;  /* 0x0000000c0d0e7389 */ /* 0x00006400000c000b */
[----:B01----:R-:W-:Y:S01]  /*2bc40*/  ENDCOLLECTIVE ;  /* 0x000000000000791b */ /* 0x003fe20003800000 */
.L_x_2003:
[----:B------:R-:W-:Y:S01]  /*2bc50*/  IMAD.MOV.U32 R117, RZ, RZ, R14 ;  /* 0x000000ffff757224 */ /* 0x000fe200078e000e */
[----:B------:R-:W-:Y:S06]  /*2bc60*/  BRA `(.L_x_2004) ;  /* 0xfffffd9800107947 */ /* 0x000fec000383ffff */
.L_x_1630:
[----:B0-----:R0:W1:Y:S02]  /*2bc70*/  SYNCS.PHASECHK.TRANS64.TRYWAIT P6, [R86+URZ+0x2a890], R87 ;  /* 0x02a89057560075a7 */ /* 0x00106400080c017f */
[----:B-1----:R-:W-:Y:S05]  /*2bc80*/  @!P6 NANOSLEEP.SYNCS 0x989680 ;  /* 0x009896800000e95d */ /* 0x002fea0003900000 */
[----:B------:R-:W1:Y:S02]  /*2bc90*/  @!P6 SYNCS.PHASECHK.TRANS64 P6, [R86+URZ+0x2a890], R87 ;  /* 0x02a890575600e5a7 */ /* 0x000e6400080c007f */
[----:B-1----:R-:W-:Y:S05]  /*2bca0*/  @!P6 BRA `(.L_x_1630) ;  /* 0xfffffffc00f0e947 */ /* 0x002fea000383ffff */
[----:B------:R-:W-:Y:S05]  /*2bcb0*/  BRA `(.L_x_2005) ;  /* 0xfffffdb400f87947 */ /* 0x000fea000383ffff */
.L_x_1631:
        /* <DEDUP_REMOVED lines=8> */
.L_x_2007:
[----:B------:R-:W-:Y:S05]  /*2bd40*/  BSYNC B1 ;  /* 0x0000000000017941 */ /* 0x000fea0003800000 */
.L_x_2006:
        /* <DEDUP_REMOVED lines=8> */
.L_x_2008:
[----:B------:R-:W-:Y:S01]  /*2bdd0*/  IMAD.MOV.U32 R11, RZ, RZ, R14 ;  /* 0x000000ffff0b7224 */ /* 0x000fe200078e000e */
[----:B------:R-:W-:Y:S06]  /*2bde0*/  BRA `(.L_x_2009) ;  /* 0xfffffdb400c87947 */ /* 0x000fec000383ffff */
.L_x_1644:
[----:B------:R-:W-:Y:S01]  /*2bdf0*/  BSSY B1, `(.L_x_2010) ;  /* 0x0000008000017945 */ /* 0x000fe20003800000 */
[----:B--234-:R-:W-:Y:S01]  /*2be00*/  IMAD.MOV.U32 R13, RZ, RZ, R116 ;  /* 0x000000ffff0d7224 */ /* 0x01cfe200078e0074 */
[----:B------:R-:W-:Y:S01]  /*2be10*/  MOV R11, 0x1c1f ;  /* 0x00001c1f000b7802 */ /* 0x000fe20000000f00 */
[----:B------:R-:W-:Y:S02]  /*2be20*/  IMAD.MOV.U32 R12, RZ, RZ, 0x1 ;  /* 0x00000001ff0c7424 */ /* 0x000fe400078e00ff */
[----:B------:R-:W-:-:S07]  /*2be30*/  IMAD.MOV.U32 R15, RZ, RZ, -0x1 ;  /* 0xffffffffff0f7424 */ /* 0x000fce00078e00ff */
[----:B01----:R-:W-:Y:S05]  /*2be40*/  WARPSYNC.COLLECTIVE R15, `(.L_x_2011) ;  /* 0x000000000f087348 */ /* 0x003fea0003c00000 */
[----:B------:R2:W3:Y:S02]  /*2be50*/  SHFL.IDX P6, R14, R13, R12, R11 ;  /* 0x0000000c0d0e7389 */ /* 0x0004e400000c000b */
[----:B0123--:R-:W-:Y:S01]  /*2be60*/  ENDCOLLECTIVE ;  /* 0x000000000000791b */ /* 0x00ffe20003800000 */
.L_x_2011:
[----:B------:R-:W-:Y:S05]  /*2be70*/  BSYNC B1 ;  /* 0x0000000000017941 */ /* 0x000fea0003800000 */
.L_x_2010:
        /* <DEDUP_REMOVED lines=8> */
.L_x_2012:
[----:B------:R-:W-:Y:S01]  /*2bf00*/  IMAD.MOV.U32 R117, RZ, RZ, R14 ;  /* 0x000000ffff757224 */ /* 0x000fe200078e000e */
[----:B------:R-:W-:Y:S06]  /*2bf10*/  BRA `(.L_x_2013) ;  /* 0xfffffdcc00387947 */ /* 0x000fec000383ffff */
.L_x_1657:
[----:B0-----:R0:W1:Y:S02]  /*2bf20*/  SYNCS.PHASECHK.TRANS64.TRYWAIT P4, [R86+URZ+0x2a890], R87 ;  /* 0x02a89057560075a7 */ /* 0x001064000808017f */
[----:B-1----:R-:W-:Y:S05]  /*2bf30*/  @!P4 NANOSLEEP.SYNCS 0x989680 ;  /* 0x009896800000c95d */ /* 0x002fea0003900000 */
[----:B------:R-:W1:Y:S02]  /*2bf40*/  @!P4 SYNCS.PHASECHK.TRANS64 P4, [R86+URZ+0x2a890], R87 ;  /* 0x02a890575600c5a7 */ /* 0x000e64000808007f */
[----:B-1----:R-:W-:Y:S05]  /*2bf50*/  @!P4 BRA `(.L_x_1657) ;  /* 0xfffffffc00f0c947 */ /* 0x002fea000383ffff */
[----:B------:R-:W-:Y:S05]  /*2bf60*/  BRA `(.L_x_2014) ;  /* 0xfffffde000f07947 */ /* 0x000fea000383ffff */
.L_x_1658:
        /* <DEDUP_REMOVED lines=8> */
.L_x_2016:
[----:B------:R-:W-:Y:S05]  /*2bff0*/  BSYNC B1 ;  /* 0x0000000000017941 */ /* 0x000fea0003800000 */
.L_x_2015:
        /* <DEDUP_REMOVED lines=8> */
.L_x_2017:
[----:B------:R-:W-:Y:S01]  /*2c080*/  IMAD.MOV.U32 R34, RZ, RZ, R14 ;  /* 0x000000ffff227224 */ /* 0x000fe200078e000e */
[----:B------:R-:W-:Y:S06]  /*2c090*/  BRA `(.L_x_2018) ;  /* 0xfffffde4000c7947 */ /* 0x000fec000383ffff */
.L_x_1661:
[----:B------:R-:W-:Y:S01]  /*2c0a0*/  BSSY B1, `(.L_x_2019) ;  /* 0x0000008000017945 */ /* 0x000fe20003800000 */
[----:B----4-:R-:W-:Y:S01]  /*2c0b0*/  IMAD.MOV.U32 R13, RZ, RZ, R33 ;  /* 0x000000ffff0d7224 */ /* 0x010fe200078e0021 */
[----:B------:R-:W-:Y:S01]  /*2c0c0*/  MOV R11, 0x1c1f ;  /* 0x00001c1f000b7802 */ /* 0x000fe20000000f00 */
[----:B------:R-:W-:Y:S02]  /*2c0d0*/  IMAD.MOV.U32 R12, RZ, RZ, 0x1 ;  /* 0x00000001ff0c7424 */ /* 0x000fe400078e00ff */
[----:B------:R-:W-:-:S07]  /*2c0e0*/  IMAD.MOV.U32 R15, RZ, RZ, -0x1 ;  /* 0xffffffffff0f7424 */ /* 0x000fce00078e00ff */
[----:B0123--:R-:W-:Y:S05]  /*2c0f0*/  WARPSYNC.COLLECTIVE R15, `(.L_x_2020) ;  /* 0x000000000f087348 */ /* 0x00ffea0003c00000 */
[----:B------:R4:W0:Y:S02]  /*2c100*/  SHFL.IDX P6, R14, R13, R12, R11 ;  /* 0x0000000c0d0e7389 */ /* 0x00082400000c000b */
[----:B01234-:R-:W-:Y:S01]  /*2c110*/  ENDCOLLECTIVE ;  /* 0x000000000000791b */ /* 0x01ffe20003800000 */
.L_x_2020:
[----:B------:R-:W-:Y:S05]  /*2c120*/  BSYNC B1 ;  /* 0x0000000000017941 */ /* 0x000fea0003800000 */
.L_x_2019:
        /* <DEDUP_REMOVED lines=8> */
.L_x_2021:
[----:B------:R-:W-:Y:S01]  /*2c1b0*/  IMAD.MOV.U32 R32, RZ, RZ, R14 ;  /* 0x000000ffff207224 */ /* 0x000fe200078e000e */
[----:B------:R-:W-:Y:S06]  /*2c1c0*/  BRA `(.L_x_2022) ;  /* 0xfffffde400687947 */ /* 0x000fec000383ffff */
.L_x_1665:
[----:B---3--:R3:W0:Y:S02]  /*2c1d0*/  SYNCS.PHASECHK.TRANS64.TRYWAIT P0, [R86+URZ+0x2a8b0], R87 ;  /* 0x02a8b057560075a7 */ /* 0x008624000800017f */
[----:B0-----:R-:W-:Y:S05]  /*2c1e0*/  @!P0 NANOSLEEP.SYNCS 0x989680 ;  /* 0x009896800000895d */ /* 0x001fea0003900000 */
[----:B------:R-:W0:Y:S02]  /*2c1f0*/  @!P0 SYNCS.PHASECHK.TRANS64 P0, [R86+URZ+0x2a8b0], R87 ;  /* 0x02a8b057560085a7 */ /* 0x000e24000800007f */
[----:B0-----:R-:W-:Y:S05]  /*2c200*/  @!P0 BRA `(.L_x_1665) ;  /* 0xfffffffc00f08947 */ /* 0x001fea000383ffff */
[----:B------:R-:W-:Y:S05]  /*2c210*/  BRA `(.L_x_2023) ;  /* 0xfffffde800407947 */ /* 0x000fea000383ffff */
.L_x_1693:
        /* <DEDUP_REMOVED lines=8> */
.L_x_2025:
[----:B------:R-:W-:Y:S05]  /*2c2a0*/  BSYNC B1 ;  /* 0x0000000000017941 */ /* 0x000fea0003800000 */
.L_x_2024:
        /* <DEDUP_REMOVED lines=8> */
.L_x_2026:
[----:B------:R-:W-:Y:S02]  /*2c330*/  IMAD.MOV.U32 R13, RZ, RZ, R0 ;  /* 0x000000ffff0d7224 */ /* 0x000fe400078e0000 */
[----:B------:R-:W-:-:S07]  /*2c340*/  IMAD.MOV.U32 R6, RZ, RZ, R14 ;  /* 0x000000ffff067224 */ /* 0x000fce00078e000e */
[----:B------:R-:W-:Y:S05]  /*2c350*/  WARPSYNC.COLLECTIVE R15, `(.L_x_2027) ;  /* 0x000000000f087348 */ /* 0x000fea0003c00000 */
[----:B------:R0:W1:Y:S02]  /*2c360*/  SHFL.IDX P6, R14, R13, R12, R11 ;  /* 0x0000000c0d0e7389 */ /* 0x00006400000c000b */
[----:B01----:R-:W-:Y:S01]  /*2c370*/  ENDCOLLECTIVE ;  /* 0x000000000000791b */ /* 0x003fe20003800000 */
.L_x_2027:
[----:B------:R-:W-:Y:S01]  /*2c380*/  MOV R13, R65 ;  /* 0x00000041000d7202 */ /* 0x000fe20000000f00 */
[----:B------:R-:W-:-:S07]  /*2c390*/  IMAD.MOV.U32 R9, RZ, RZ, R14 ;  /* 0x000000ffff097224 */ /* 0x000fce00078e000e */
[----:B------:R-:W-:Y:S05]  /*2c3a0*/  WARPSYNC.COLLECTIVE R15, `(.L_x_2028) ;  /* 0x000000000f087348 */ /* 0x000fea0003c00000 */
[----:B------:R0:W1:Y:S02]  /*2c3b0*/  SHFL.IDX P6, R14, R13, R12, R11 ;  /* 0x0000000c0d0e7389 */ /* 0x00006400000c000b */
[----:B01----:R-:W-:Y:S01]  /*2c3c0*/  ENDCOLLECTIVE ;  /* 0x000000000000791b */ /* 0x003fe20003800000 */
.L_x_2028:
[----:B------:R-:W-:Y:S01]  /*2c3d0*/  IMAD.MOV.U32 R8, RZ, RZ, R14 ;  /* 0x000000ffff087224 */ /* 0x000fe200078e000e */
[----:B------:R-:W-:Y:S06]  /*2c3e0*/  BRA `(.L_x_2029) ;  /* 0xfffffdfc00707947 */ /* 0x000fec000383ffff */
.L_x_1696:
[----:B------:R-:W-:Y:S01]  /*2c3f0*/  BSSY B1, `(.L_x_2030) ;  /* 0x0000008000017945 */ /* 0x000fe20003800000 */
[----:B------:R-:W-:Y:S01]  /*2c400*/  IMAD.MOV.U32 R13, RZ, RZ, R62 ;  /* 0x000000ffff0d7224 */ /* 0x000fe200078e003e */
[----:B------:R-:W-:Y:S01]  /*2c410*/  MOV R15, 0xffffffff ;  /* 0xffffffff000f7802 */ /* 0x000fe20000000f00 */
[----:B------:R-:W-:Y:S02]  /*2c420*/  IMAD.MOV.U32 R12, RZ, RZ, 0x1 ;  /* 0x00000001ff0c7424 */ /* 0x000fe400078e00ff */
[----:B------:R-:W-:-:S07]  /*2c430*/  IMAD.MOV.U32 R11, RZ, RZ, 0x1c1f ;  /* 0x00001c1fff0b7424 */ /* 0x000fce00078e00ff */
[----:B-12---:R-:W-:Y:S05]  /*2c440*/  WARPSYNC.COLLECTIVE R15, `(.L_x_2031) ;  /* 0x000000000f087348 */ /* 0x006fea0003c00000 */
[----:B------:R0:W3:Y:S02]  /*2c450*/  SHFL.IDX P6, R14, R13, R12, R11 ;  /* 0x0000000c0d0e7389 */ /* 0x0000e400000c000b */
[----:B0123--:R-:W-:Y:S01]  /*2c460*/  ENDCOLLECTIVE ;  /* 0x000000000000791b */ /* 0x00ffe20003800000 */
.L_x_2031:
[----:B------:R-:W-:Y:S05]  /*2c470*/  BSYNC B1 ;  /* 0x0000000000017941 */ /* 0x000fea0003800000 */
.L_x_2030:
[----:B------:R-:W-:Y:S01]  /*2c480*/  IMAD.MOV.U32 R13, RZ, RZ, R63 ;  /* 0x000000ffff0d7224 */ /* 0x000fe200078e003f */
[----:B------:R-:W-:Y:S01]  /*2c490*/  MOV R15, 0xffffffff ;  /* 0xffffffff000f7802 */ /* 0x000fe20000000f00 */
[----:B------:R-:W-:Y:S02]  /*2c4a0*/  IMAD.MOV.U32 R12, RZ, RZ, 0x1 ;  /* 0x00000001ff0c7424 */ /* 0x000fe400078e00ff */
[----:B------:R-:W-:Y:S02]  /*2c4b0*/  IMAD.MOV.U32 R11, RZ, RZ, 0x1c1f ;  /* 0x00001c1fff0b7424 */ /* 0x000fe400078e00ff */
[----:B------:R-:W-:-:S07]  /*2c4c0*/  IMAD.MOV.U32 R62, RZ, RZ, R14 ;  /* 0x000000ffff3e7224 */ /* 0x000fce00078e000e */
[----:B------:R-:W-:Y:S05]  /*2c4d0*/  WARPSYNC.COLLECTIVE R15, `(.L_x_2032) ;  /* 0x000000000f087348 */ /* 0x000fea0003c00000 */
[----:B------:R0:W1:Y:S02]  /*2c4e0*/  SHFL.IDX P6, R14, R13, R12, R11 ;  /* 0x0000000c0d0e7389 */ /* 0x00006400000c000b */
[----:B01----:R-:W-:Y:S01]  /*2c4f0*/  ENDCOLLECTIVE ;  /* 0x000000000000791b */ /* 0x003fe20003800000 */
.L_x_2032:
[----:B------:R-:W-:Y:S02]  /*2c500*/  IMAD.MOV.U32 R13, RZ, RZ, R0 ;  /* 0x000000ffff0d7224 */ /* 0x000fe400078e0000 */
[----:B------:R-:W-:-:S07]  /*2c510*/  IMAD.MOV.U32 R63, RZ, RZ, R14 ;  /* 0x000000ffff3f7224 */ /* 0x000fce00078e000e */
[----:B------:R-:W-:Y:S05]  /*2c520*/  WARPSYNC.COLLECTIVE R15, `(.L_x_2033) ;  /* 0x000000000f087348 */ /* 0x000fea0003c00000 */
[----:B------:R0:W1:Y:S02]  /*2c530*/  SHFL.IDX P6, R14, R13, R12, R11 ;  /* 0x0000000c0d0e7389 */ /* 0x00006400000c000b */
[----:B01----:R-:W-:Y:S01]  /*2c540*/  ENDCOLLECTIVE ;  /* 0x000000000000791b */ /* 0x003fe20003800000 */
.L_x_2033:
[----:B------:R-:W-:Y:S02]  /*2c550*/  IMAD.MOV.U32 R13, RZ, RZ, R65 ;  /* 0x000000ffff0d7224 */ /* 0x000fe400078e0041 */
[----:B------:R-:W-:-:S07]  /*2c560*/  IMAD.MOV.U32 R0, RZ, RZ, R14 ;  /* 0x000000ffff007224 */ /* 0x000fce00078e000e */
[----:B------:R-:W-:Y:S05]  /*2c570*/  WARPSYNC.COLLECTIVE R15, `(.L_x_2034) ;  /* 0x000000000f087348 */ /* 0x000fea0003c00000 */
[----:B------:R0:W1:Y:S02]  /*2c580*/  SHFL.IDX P6, R14, R13, R12, R11 ;  /* 0x0000000c0d0e7389 */ /* 0x00006400000c000b */
[----:B01----:R-:W-:Y:S01]  /*2c590*/  ENDCOLLECTIVE ;  /* 0x000000000000791b */ /* 0x003fe20003800000 */
.L_x_2034:
[----:B------:R-:W-:Y:S01]  /*2c5a0*/  MOV R65, R14 ;  /* 0x0000000e00417202 */ /* 0x000fe20000000f00 */
[----:B------:R-:W-:Y:S06]  /*2c5b0*/  BRA `(.L_x_2035) ;  /* 0xfffffe0400047947 */ /* 0x000fec000383ffff */
.L_x_1700:
[----:B0-----:R0:W1:Y:S02]  /*2c5c0*/  SYNCS.PHASECHK.TRANS64.TRYWAIT P0, [R2+URZ+0x2a800], R5 ;  /* 0x02a80005020075a7 */ /* 0x001064000800017f */
[----:B-1----:R-:W-:Y:S05]  /*2c5d0*/  @!P0 NANOSLEEP.SYNCS 0x989680 ;  /* 0x009896800000895d */ /* 0x002fea0003900000 */
[----:B------:R-:W1:Y:S02]  /*2c5e0*/  @!P0 SYNCS.PHASECHK.TRANS64 P0, [R2+URZ+0x2a800], R5 ;  /* 0x02a80005020085a7 */ /* 0x000e64000800007f */
[----:B-1----:R-:W-:Y:S05]  /*2c5f0*/  @!P0 BRA `(.L_x_1700) ;  /* 0xfffffffc00f08947 */ /* 0x002fea000383ffff */
[----:B------:R-:W-:Y:S05]  /*2c600*/  BRA `(.L_x_2036) ;  /* 0xfffffe0c00187947 */ /* 0x000fea000383ffff */
.L_x_1724:
[----:B------:R-:W-:Y:S01]  /*2c610*/  BSSY B1, `(.L_x_2037) ;  /* 0x0000008000017945 */ /* 0x000fe20003800000 */
[----:B------:R-:W-:Y:S02]  /*2c620*/  IMAD.MOV.U32 R13, RZ, RZ, R21 ;  /* 0x000000ffff0d7224 */ /* 0x000fe400078e0015 */
[----:B------:R-:W-:Y:S02]  /*2c630*/  IMAD.MOV.U32 R12, RZ, RZ, RZ ;  /* 0x000000ffff0c7224 */ /* 0x000fe400078e00ff */
[----:B------:R-:W-:Y:S02]  /*2c640*/  IMAD.MOV.U32 R11, RZ, RZ, 0x1c1f ;  /* 0x00001c1fff0b7424 */ /* 0x000fe400078e00ff */
[----:B------:R-:W-:-:S07]  /*2c650*/  IMAD.MOV.U32 R15, RZ, RZ, -0x1 ;  /* 0xffffffffff0f7424 */ /* 0x000fce00078e00ff */
[----:B01----:R-:W-:Y:S05]  /*2c660*/  WARPSYNC.COLLECTIVE R15, `(.L_x_2038) ;  /* 0x000000000f087348 */ /* 0x003fea0003c00000 */
[----:B------:R2:W3:Y:S02]  /*2c670*/  SHFL.IDX P6, R14, R13, R12, R11 ;  /* 0x0000000c0d0e7389 */ /* 0x0004e400000c000b */
[----:B0123--:R-:W-:Y:S01]  /*2c680*/  ENDCOLLECTIVE ;  /* 0x000000000000791b */ /* 0x00ffe20003800000 */
.L_x_2038:
[----:B------:R-:W-:Y:S05]  /*2c690*/  BSYNC B1 ;  /* 0x0000000000017941 */ /* 0x000fea0003800000 */
.L_x_2037:
[----:B------:R-:W-:Y:S01]  /*2c6a0*/  IMAD.MOV.U32 R13, RZ, RZ, R20 ;  /* 0x000000ffff0d7224 */ /* 0x000fe200078e0014 */
[----:B------:R-:W-:Y:S01]  /*2c6b0*/  MOV R3, R14 ;  /* 0x0000000e00037202 */ /* 0x000fe20000000f00 */
[----:B------:R-:W-:Y:S02]  /*2c6c0*/  IMAD.MOV.U32 R12, RZ, RZ, RZ ;  /* 0x000000ffff0c7224 */ /* 0x000fe400078e00ff */
[----:B------:R-:W-:Y:S02]  /*2c6d0*/  IMAD.MOV.U32 R11, RZ, RZ, 0x1c1f ;  /* 0x00001c1fff0b7424 */ /* 0x000fe400078e00ff */
[----:B------:R-:W-:-:S07]  /*2c6e0*/  IMAD.MOV.U32 R15, RZ, RZ, -0x1 ;  /* 0xffffffffff0f7424 */ /* 0x000fce00078e00ff */
[----:B------:R-:W-:Y:S05]  /*2c6f0*/  WARPSYNC.COLLECTIVE R15, `(.L_x_2039) ;  /* 0x000000000f087348 */ /* 0x000fea0003c00000 */
[----:B------:R0:W1:Y:S02]  /*2c700*/  SHFL.IDX P6, R14, R13, R12, R11 ;  /* 0x0000000c0d0e7389 */ /* 0x00006400000c000b */
[----:B01----:R-:W-:Y:S01]  /*2c710*/  ENDCOLLECTIVE ;  /* 0x000000000000791b */ /* 0x003fe20003800000 */
.L_x_2039:
[----:B------:R-:W-:Y:S01]  /*2c720*/  IMAD.MOV.U32 R13, RZ, RZ, R61 ;  /* 0x000000ffff0d7224 */ /* 0x000fe200078e003d */
[----:B------:R-:W-:-:S07]  /*2c730*/  MOV R0, R14 ;  /* 0x0000000e00007202 */ /* 0x000fce0000000f00 */
[----:B------:R-:W-:Y:S05]  /*2c740*/  WARPSYNC.COLLECTIVE R15, `(.L_x_2040) ;  /* 0x000000000f087348 */ /* 0x000fea0003c00000 */
[----:B------:R0:W1:Y:S02]  /*2c750*/  SHFL.IDX P6, R14, R13, R12, R11 ;  /* 0x0000000c0d0e7389 */ /* 0x00006400000c000b */
[----:B01----:R-:W-:Y:S01]  /*2c760*/  ENDCOLLECTIVE ;  /* 0x000000000000791b */ /* 0x003fe20003800000 */
.L_x_2040:
[----:B------:R-:W-:Y:S02]  /*2c770*/  IMAD.MOV.U32 R13, RZ, RZ, R62 ;  /* 0x000000ffff0d7224 */ /* 0x000fe400078e003e */
[----:B------:R-:W-:-:S07]  /*2c780*/  IMAD.MOV.U32 R7, RZ, RZ, R14 ;  /* 0x000000ffff077224 */ /* 0x000fce00078e000e */
[----:B------:R-:W-:Y:S05]  /*2c790*/  WARPSYNC.COLLECTIVE R15, `(.L_x_2041) ;  /* 0x000000000f087348 */ /* 0x000fea0003c00000 */
[----:B------:R0:W1:Y:S02]  /*2c7a0*/  SHFL.IDX P6, R14, R13, R12, R11 ;  /* 0x0000000c0d0e7389 */ /* 0x00006400000c000b */
[----:B01----:R-:W-:Y:S01]  /*2c7b0*/  ENDCOLLECTIVE ;  /* 0x000000000000791b */ /* 0x003fe20003800000 */
.L_x_2041:
[----:B------:R-:W-:Y:S05]  /*2c7c0*/  BRA `(.L_x_2042) ;  /* 0xfffffe2c00ec7947 */ /* 0x000fea000383ffff */
.L_x_1727:
[----:B------:R-:W-:Y:S01]  /*2c7d0*/  BSSY B1, `(.L_x_2043) ;  /* 0x0000008000017945 */ /* 0x000fe20003800000 */
[----:B------:R-:W-:Y:S01]  /*2c7e0*/  IMAD.MOV.U32 R13, RZ, RZ, R21 ;  /* 0x000000ffff0d7224 */ /* 0x000fe200078e0015 */
[----:B------:R-:W-:Y:S01]  /*2c7f0*/  MOV R12, 0x1 ;  /* 0x00000001000c7802 */ /* 0x000fe20000000f00 */
[----:B------:R-:W-:Y:S02]  /*2c800*/  IMAD.MOV.U32 R11, RZ, RZ, 0x1c1f ;  /* 0x00001c1fff0b7424 */ /* 0x000fe400078e00ff */
[----:B------:R-:W-:-:S07]  /*2c810*/  IMAD.MOV.U32 R15, RZ, RZ, -0x1 ;  /* 0xffffffffff0f7424 */ /* 0x000fce00078e00ff */
[----:B--2---:R-:W-:Y:S05]  /*2c820*/  WARPSYNC.COLLECTIVE R15, `(.L_x_2044) ;  /* 0x000000000f087348 */ /* 0x004fea0003c00000 */
[----:B------:R0:W1:Y:S02]  /*2c830*/  SHFL.IDX P6, R14, R13, R12, R11 ;  /* 0x0000000c0d0e7389 */ /* 0x00006400000c000b */
[----:B012---:R-:W-:Y:S01]  /*2c840*/  ENDCOLLECTIVE ;  /* 0x000000000000791b */ /* 0x007fe20003800000 */
.L_x_2044:
[----:B------:R-:W-:Y:S05]  /*2c850*/  BSYNC B1 ;  /* 0x0000000000017941 */ /* 0x000fea0003800000 */
.L_x_2043:
        /* <DEDUP_REMOVED lines=8> */
.L_x_2045:
[----:B------:R-:W-:Y:S02]  /*2c8e0*/  IMAD.MOV.U32 R13, RZ, RZ, R61 ;  /* 0x000000ffff0d7224 */ /* 0x000fe400078e003d */
[----:B------:R-:W-:-:S07]  /*2c8f0*/  IMAD.MOV.U32 R3, RZ, RZ, R14 ;  /* 0x000000ffff037224 */ /* 0x000fce00078e000e */
[----:B------:R-:W-:Y:S05]  /*2c900*/  WARPSYNC.COLLECTIVE R15, `(.L_x_2046) ;  /* 0x000000000f087348 */ /* 0x000fea0003c00000 */
[----:B------:R0:W1:Y:S02]  /*2c910*/  SHFL.IDX P6, R14, R13, R12, R11 ;  /* 0x0000000c0d0e7389 */ /* 0x00006400000c000b */
[----:B01----:R-:W-:Y:S01]  /*2c920*/  ENDCOLLECTIVE ;  /* 0x000000000000791b */ /* 0x003fe20003800000 */
.L_x_2046:
[----:B------:R-:W-:Y:S01]  /*2c930*/  IMAD.MOV.U32 R13, RZ, RZ, R62 ;  /* 0x000000ffff0d7224 */ /* 0x000fe200078e003e */
[----:B------:R-:W-:-:S07]  /*2c940*/  MOV R61, R14 ;  /* 0x0000000e003d7202 */ /* 0x000fce0000000f00 */
[----:B------:R-:W-:Y:S05]  /*2c950*/  WARPSYNC.COLLECTIVE R15, `(.L_x_2047) ;  /* 0x000000000f087348 */ /* 0x000fea0003c00000 */
[----:B------:R0:W1:Y:S02]  /*2c960*/  SHFL.IDX P6, R14, R13, R12, R11 ;  /* 0x0000000c0d0e7389 */ /* 0x00006400000c000b */
[----:B01----:R-:W-:Y:S01]  /*2c970*/  ENDCOLLECTIVE ;  /* 0x000000000000791b */ /* 0x003fe20003800000 */
.L_x_2047:
[----:B------:R-:W-:Y:S01]  /*2c980*/  IMAD.MOV.U32 R62, RZ, RZ, R14 ;  /* 0x000000ffff3e7224 */ /* 0x000fe200078e000e */
[----:B------:R-:W-:Y:S06]  /*2c990*/  BRA `(.L_x_2048) ;  /* 0xfffffe3400107947 */ /* 0x000fec000383ffff */
.L_x_1731:
[----:B0-----:R0:W1:Y:S02]  /*2c9a0*/  SYNCS.PHASECHK.TRANS64.TRYWAIT P0, [R2+URZ+0x2a800], R61 ;  /* 0x02a8003d020075a7 */ /* 0x001064000800017f */
[----:B-1----:R-:W-:Y:S05]  /*2c9b0*/  @!P0 NANOSLEEP.SYNCS 0x989680 ;  /* 0x009896800000895d */ /* 0x002fea0003900000 */
[----:B------:R-:W1:Y:S02]  /*2c9c0*/  @!P0 SYNCS.PHASECHK.TRANS64 P0, [R2+URZ+0x2a800], R61 ;  /* 0x02a8003d020085a7 */ /* 0x000e64000800007f */
[----:B-1----:R-:W-:Y:S05]  /*2c9d0*/  @!P0 BRA `(.L_x_1731) ;  /* 0xfffffffc00f08947 */ /* 0x002fea000383ffff */
[----:B------:R-:W-:Y:S05]  /*2c9e0*/  BRA `(.L_x_2049) ;  /* 0xfffffe3800907947 */ /* 0x000fea000383ffff */
.L_x_1745:
[----:B-1----:R1:W3:Y:S02]  /*2c9f0*/  SYNCS.PHASECHK.TRANS64.TRYWAIT P1, [R21+URZ+0x2a830], R0 ;  /* 0x02a83000150075a7 */ /* 0x0022e4000802017f */
[----:B---3--:R-:W-:Y:S05]  /*2ca00*/  @!P1 NANOSLEEP.SYNCS 0x989680 ;  /* 0x009896800000995d */ /* 0x008fea0003900000 */
[----:B------:R-:W3:Y:S02]  /*2ca10*/  @!P1 SYNCS.PHASECHK.TRANS64 P1, [R21+URZ+0x2a830], R0 ;  /* 0x02a83000150095a7 */ /* 0x000ee4000802007f */
[----:B---3--:R-:W-:Y:S05]  /*2ca20*/  @!P1 BRA `(.L_x_1745) ;  /* 0xfffffffc00f09947 */ /* 0x008fea000383ffff */
[----:B------:R-:W-:Y:S05]  /*2ca30*/  BRA `(.L_x_1744) ;  /* 0xfffffe6000487947 */ /* 0x000fea000383ffff */
.L_x_1766:
[----:B-1----:R1:W2:Y:S02]  /*2ca40*/  SYNCS.PHASECHK.TRANS64.TRYWAIT P1, [R20+URZ+0x2a830], R11 ;  /* 0x02a8300b140075a7 */ /* 0x0022a4000802017f */
[----:B--2---:R-:W-:Y:S05]  /*2ca50*/  @!P1 NANOSLEEP.SYNCS 0x989680 ;  /* 0x009896800000995d */ /* 0x004fea0003900000 */
[----:B------:R-:W2:Y:S02]  /*2ca60*/  @!P1 SYNCS.PHASECHK.TRANS64 P1, [R20+URZ+0x2a830], R11 ;  /* 0x02a8300b140095a7 */ /* 0x000ea4000802007f */
[----:B--2---:R-:W-:Y:S05]  /*2ca70*/  @!P1 BRA `(.L_x_1766) ;  /* 0xfffffffc00f09947 */ /* 0x004fea000383ffff */
[----:B------:R-:W-:Y:S05]  /*2ca80*/  BRA `(.L_x_1765) ;  /* 0xfffffe9400747947 */ /* 0x000fea000383ffff */
.L_x_1771:
[----:B-1----:R1:W2:Y:S02]  /*2ca90*/  SYNCS.PHASECHK.TRANS64.TRYWAIT P1, [R21+URZ+0x2a850], R9 ;  /* 0x02a85009150075a7 */ /* 0x0022a4000802017f */
[----:B--2---:R-:W-:Y:S05]  /*2caa0*/  @!P1 NANOSLEEP.SYNCS 0x989680 ;  /* 0x009896800000995d */ /* 0x004fea0003900000 */
[----:B------:R-:W2:Y:S02]  /*2cab0*/  @!P1 SYNCS.PHASECHK.TRANS64 P1, [R21+URZ+0x2a850], R9 ;  /* 0x02a85009150095a7 */ /* 0x000ea4000802007f */
[----:B--2---:R-:W-:Y:S05]  /*2cac0*/  @!P1 BRA `(.L_x_1771) ;  /* 0xfffffffc00f09947 */ /* 0x004fea000383ffff */
[----:B------:R-:W-:Y:S05]  /*2cad0*/  BRA `(.L_x_1770) ;  /* 0xfffffea000ac7947 */ /* 0x000fea000383ffff */
.L_x_1793:
[----:B-1----:R1:W2:Y:S02]  /*2cae0*/  SYNCS.PHASECHK.TRANS64.TRYWAIT P1, [R20+URZ+0x2a830], R3 ;  /* 0x02a83003140075a7 */ /* 0x0022a4000802017f */
[----:B--2---:R-:W-:Y:S05]  /*2caf0*/  @!P1 NANOSLEEP.SYNCS 0x989680 ;  /* 0x009896800000995d */ /* 0x004fea0003900000 */
[----:B------:R-:W2:Y:S02]  /*2cb00*/  @!P1 SYNCS.PHASECHK.TRANS64 P1, [R20+URZ+0x2a830], R3 ;  /* 0x02a83003140095a7 */ /* 0x000ea4000802007f */
[----:B--2---:R-:W-:Y:S05]  /*2cb10*/  @!P1 BRA `(.L_x_1793) ;  /* 0xfffffffc00f09947 */ /* 0x004fea000383ffff */
[----:B------:R-:W-:Y:S05]  /*2cb20*/  BRA `(.L_x_1792) ;  /* 0xfffffed000807947 */ /* 0x000fea000383ffff */
.L_x_1798:
[----:B-1----:R1:W2:Y:S02]  /*2cb30*/  SYNCS.PHASECHK.TRANS64.TRYWAIT P1, [R21+URZ+0x2a850], R3 ;  /* 0x02a85003150075a7 */ /* 0x0022a4000802017f */
[----:B--2---:R-:W-:Y:S05]  /*2cb40*/  @!P1 NANOSLEEP.SYNCS 0x989680 ;  /* 0x009896800000995d */ /* 0x004fea0003900000 */
[----:B------:R-:W2:Y:S02]  /*2cb50*/  @!P1 SYNCS.PHASECHK.TRANS64 P1, [R21+URZ+0x2a850], R3 ;  /* 0x02a85003150095a7 */ /* 0x000ea4000802007f */
[----:B--2---:R-:W-:Y:S05]  /*2cb60*/  @!P1 BRA `(.L_x_1798) ;  /* 0xfffffffc00f09947 */ /* 0x004fea000383ffff */
[----:B------:R-:W-:Y:S05]  /*2cb70*/  BRA `(.L_x_1797) ;  /* 0xfffffedc00b87947 */ /* 0x000fea000383ffff */
.L_x_1808:
[----:B-1----:R1:W2:Y:S02]  /*2cb80*/  SYNCS.PHASECHK.TRANS64.TRYWAIT P1, [R3+URZ+0x2a830], R4 ;  /* 0x02a83004030075a7 */ /* 0x0022a4000802017f */
[----:B--2---:R-:W-:Y:S05]  /*2cb90*/  @!P1 NANOSLEEP.SYNCS 0x989680 ;  /* 0x009896800000995d */ /* 0x004fea0003900000 */
[----:B------:R-:W2:Y:S02]  /*2cba0*/  @!P1 SYNCS.PHASECHK.TRANS64 P1, [R3+URZ+0x2a830], R4 ;  /* 0x02a83004030095a7 */ /* 0x000ea4000802007f */
[----:B--2---:R-:W-:Y:S05]  /*2cbb0*/  @!P1 BRA `(.L_x_1808) ;  /* 0xfffffffc00f09947 */ /* 0x004fea000383ffff */
[----:B------:R-:W-:Y:S05]  /*2cbc0*/  BRA `(.L_x_1807) ;  /* 0xfffffef8003c7947 */ /* 0x000fea000383ffff */
.L_x_1813:
[----:B-1----:R1:W2:Y:S02]  /*2cbd0*/  SYNCS.PHASECHK.TRANS64.TRYWAIT P1, [R15+URZ+0x2a850], R4 ;  /* 0x02a850040f0075a7 */ /* 0x0022a4000802017f */
[----:B--2---:R-:W-:Y:S05]  /*2cbe0*/  @!P1 NANOSLEEP.SYNCS 0x989680 ;  /* 0x009896800000995d */ /* 0x004fea0003900000 */
[----:B------:R-:W2:Y:S02]  /*2cbf0*/  @!P1 SYNCS.PHASECHK.TRANS64 P1, [R15+URZ+0x2a850], R4 ;  /* 0x02a850040f0095a7 */ /* 0x000ea4000802007f */
[----:B--2---:R-:W-:Y:S05]  /*2cc00*/  @!P1 BRA `(.L_x_1813) ;  /* 0xfffffffc00f09947 */ /* 0x004fea000383ffff */
[----:B------:R-:W-:Y:S05]  /*2cc10*/  BRA `(.L_x_1812) ;  /* 0xffffff0400747947 */ /* 0x000fea000383ffff */
.L_x_1829:
[----:B-1----:R1:W2:Y:S02]  /*2cc20*/  SYNCS.PHASECHK.TRANS64.TRYWAIT P1, [R8+URZ+0x2a850], R7 ;  /* 0x02a85007080075a7 */ /* 0x0022a4000802017f */
[----:B--2---:R-:W-:Y:S05]  /*2cc30*/  @!P1 NANOSLEEP.SYNCS 0x989680 ;  /* 0x009896800000995d */ /* 0x004fea0003900000 */
[----:B------:R-:W2:Y:S02]  /*2cc40*/  @!P1 SYNCS.PHASECHK.TRANS64 P1, [R8+URZ+0x2a850], R7 ;  /* 0x02a85007080095a7 */ /* 0x000ea4000802007f */
[----:B--2---:R-:W-:Y:S05]  /*2cc50*/  @!P1 BRA `(.L_x_1829) ;  /* 0xfffffffc00f09947 */ /* 0x004fea000383ffff */
[----:B------:R-:W-:Y:S05]  /*2cc60*/  BRA `(.L_x_1828) ;  /* 0xffffff3400687947 */ /* 0x000fea000383ffff */
.L_x_1879:
[----:B------:R-:W0:Y:S01]  /*2cc70*/  S2R R12, SR_TID.X ;  /* 0x00000000000c7919 */ /* 0x000e220000002100 */
[----:B------:R-:W-:Y:S01]  /*2cc80*/  BSSY B1, `(.L_x_2050) ;  /* 0x000000a000017945 */ /* 0x000fe20003800000 */
[----:B------:R-:W-:Y:S01]  /*2cc90*/  MOV R11, 0x1f ;  /* 0x0000001f000b7802 */ /* 0x000fe20000000f00 */
[----:B------:R-:W-:Y:S01]  /*2cca0*/  IMAD.MOV.U32 R15, RZ, RZ, -0x1 ;  /* 0xffffffffff0f7424 */ /* 0x000fe200078e00ff */
[----:B0-----:R-:W-:-:S04]  /*2ccb0*/  SHF.R.U32.HI R12, RZ, 0x5, R12 ;  /* 0x00000005ff0c7819 */ /* 0x001fc8000001160c */
[----:B------:R-:W-:-:S05]  /*2ccc0*/  LOP3.LUT R12, R12, 0x3, RZ, 0xc0, !PT ;  /* 0x000000030c0c7812 */ /* 0x000fca00078ec0ff */
[----:B------:R-:W-:Y:S02]  /*2ccd0*/  IMAD.MOV.U32 R13, RZ, RZ, R12 ;  /* 0x000000ffff0d7224 */ /* 0x000fe400078e000c */
[----:B------:R-:W-:-:S07]  /*2cce0*/  IMAD.MOV.U32 R12, RZ, RZ, RZ ;  /* 0x000000ffff0c7224 */ /* 0x000fce00078e00ff */
[----:B------:R-:W-:Y:S05]  /*2ccf0*/  WARPSYNC.COLLECTIVE R15, `(.L_x_2051) ;  /* 0x000000000f087348 */ /* 0x000fea0003c00000 */
[----:B------:R0:W1:Y:S02]  /*2cd00*/  SHFL.IDX P6, R14, R13, R12, R11 ;  /* 0x0000000c0d0e7389 */ /* 0x00006400000c000b */
[----:B01----:R-:W-:Y:S01]  /*2cd10*/  ENDCOLLECTIVE ;  /* 0x000000000000791b */ /* 0x003fe20003800000 */
.L_x_2051:
[----:B------:R-:W-:Y:S05]  /*2cd20*/  BSYNC B1 ;  /* 0x0000000000017941 */ /* 0x000fea0003800000 */
.L_x_2050:
[----:B------:R-:W-:Y:S05]  /*2cd30*/  BRA `(.L_x_2052) ;  /* 0xffffff8800887947 */ /* 0x000fea000383ffff */
.L_x_1881:
[----:B------:R-:W-:Y:S01]  /*2cd40*/  BSSY B1, `(.L_x_2053) ;  /* 0x0000006000017945 */ /* 0x000fe20003800000 */
[----:B------:R-:W-:-:S07]  /*2cd50*/  IMAD.MOV.U32 R15, RZ, RZ, -0x1 ;  /* 0xffffffffff0f7424 */ /* 0x000fce00078e00ff */
[----:B0-----:R-:W-:Y:S05]  /*2cd60*/  WARPSYNC.COLLECTIVE R15, `(.L_x_2054) ;  /* 0x000000000f0c7348 */ /* 0x001fea0003c00000 */
[----:B------:R-:W-:Y:S02]  /*2cd70*/  ELECT P6, UR62, PT ;  /* 0x00000000003e782f */ /* 0x000fe400038c0000 */
[----:B------:R-:W-:Y:S01]  /*2cd80*/  MOV R14, UR62 ;  /* 0x0000003e000e7c02 */ /* 0x000fe20008000f00 */
[----:B0-----:R-:W-:Y:S10]  /*2cd90*/  ENDCOLLECTIVE ;  /* 0x000000000000791b */ /* 0x001ff40003800000 */
.L_x_2054:
[----:B------:R-:W-:Y:S05]  /*2cda0*/  BSYNC B1 ;  /* 0x0000000000017941 */ /* 0x000fea0003800000 */
.L_x_2053:
[----:B------:R-:W-:Y:S05]  /*2cdb0*/  BRA `(.L_x_1880) ;  /* 0xffffff8800807947 */ /* 0x000fea000383ffff */
.L_x_1883:
[----:B0-----:R0:W1:Y:S02]  /*2cdc0*/  SYNCS.PHASECHK.TRANS64.TRYWAIT P0, [R17+URZ+0x2a820], R10 ;  /* 0x02a8200a110075a7 */ /* 0x001064000800017f */
[----:B-1----:R-:W-:Y:S05]  /*2cdd0*/  @!P0 NANOSLEEP.SYNCS 0x989680 ;  /* 0x009896800000895d */ /* 0x002fea0003900000 */
[----:B------:R-:W1:Y:S02]  /*2cde0*/  @!P0 SYNCS.PHASECHK.TRANS64 P0, [R17+URZ+0x2a820], R10 ;  /* 0x02a8200a110085a7 */ /* 0x000e64000800007f */
[----:B-1----:R-:W-:Y:S05]  /*2cdf0*/  @!P0 BRA `(.L_x_1883) ;  /* 0xfffffffc00f08947 */ /* 0x002fea000383ffff */
[----:B------:R-:W-:Y:S05]  /*2ce00*/  BRA `(.L_x_2055) ;  /* 0xffffff8800907947 */ /* 0x000fea000383ffff */
.L_x_1887:
[----:B-1----:R1:W2:Y:S02]  /*2ce10*/  SYNCS.PHASECHK.TRANS64.TRYWAIT P0, [R12+URZ+0x2a8a0], R11 ;  /* 0x02a8a00b0c0075a7 */ /* 0x0022a4000800017f */
[----:B--2---:R-:W-:Y:S05]  /*2ce20*/  @!P0 NANOSLEEP.SYNCS 0x989680 ;  /* 0x009896800000895d */ /* 0x004fea0003900000 */
[----:B------:R-:W2:Y:S02]  /*2ce30*/  @!P0 SYNCS.PHASECHK.TRANS64 P0, [R12+URZ+0x2a8a0], R11 ;  /* 0x02a8a00b0c0085a7 */ /* 0x000ea4000800007f */
[----:B--2---:R-:W-:Y:S05]  /*2ce40*/  @!P0 BRA `(.L_x_1887) ;  /* 0xfffffffc00f08947 */ /* 0x004fea000383ffff */
[----:B------:R-:W-:Y:S05]  /*2ce50*/  BRA `(.L_x_2056) ;  /* 0xffffff8800a87947 */ /* 0x000fea000383ffff */
.L_x_1894:
[----:B0-----:R0:W2:Y:S02]  /*2ce60*/  SYNCS.PHASECHK.TRANS64.TRYWAIT P0, [R12+URZ+0x2a8c0], R11 ;  /* 0x02a8c00b0c0075a7 */ /* 0x0010a4000800017f */
[----:B--2---:R-:W-:Y:S05]  /*2ce70*/  @!P0 NANOSLEEP.SYNCS 0x989680 ;  /* 0x009896800000895d */ /* 0x004fea0003900000 */
[----:B------:R-:W2:Y:S02]  /*2ce80*/  @!P0 SYNCS.PHASECHK.TRANS64 P0, [R12+URZ+0x2a8c0], R11 ;  /* 0x02a8c00b0c0085a7 */ /* 0x000ea4000800007f */
[----:B--2---:R-:W-:Y:S05]  /*2ce90*/  @!P0 BRA `(.L_x_1894) ;  /* 0xfffffffc00f08947 */ /* 0x004fea000383ffff */
[----:B------:R-:W-:Y:S05]  /*2cea0*/  BRA `(.L_x_2057) ;  /* 0xffffff8c00a07947 */ /* 0x000fea000383ffff */
.L_x_1902:
[----:B0-----:R0:W1:Y:S02]  /*2ceb0*/  SYNCS.PHASECHK.TRANS64.TRYWAIT P1, [R10+URZ+0x2a8a0], R2 ;  /* 0x02a8a0020a0075a7 */ /* 0x001064000802017f */
[----:B-1----:R-:W-:Y:S05]  /*2cec0*/  @!P1 NANOSLEEP.SYNCS 0x989680 ;  /* 0x009896800000995d */ /* 0x002fea0003900000 */
[----:B------:R-:W1:Y:S02]  /*2ced0*/  @!P1 SYNCS.PHASECHK.TRANS64 P1, [R10+URZ+0x2a8a0], R2 ;  /* 0x02a8a0020a0095a7 */ /* 0x000e64000802007f */
[----:B-1----:R-:W-:Y:S05]  /*2cee0*/  @!P1 BRA `(.L_x_1902) ;  /* 0xfffffffc00f09947 */ /* 0x002fea000383ffff */
[----:B------:R-:W-:Y:S05]  /*2cef0*/  BRA `(.L_x_2058) ;  /* 0xffffff90009c7947 */ /* 0x000fea000383ffff */
.L_x_1909:
[----:B-1----:R1:W2:Y:S02]  /*2cf00*/  SYNCS.PHASECHK.TRANS64.TRYWAIT P1, [R10+URZ+0x2a8c0], R2 ;  /* 0x02a8c0020a0075a7 */ /* 0x0022a4000802017f */
[----:B--2---:R-:W-:Y:S05]  /*2cf10*/  @!P1 NANOSLEEP.SYNCS 0x989680 ;  /* 0x009896800000995d */ /* 0x004fea0003900000 */
[----:B------:R-:W2:Y:S02]  /*2cf20*/  @!P1 SYNCS.PHASECHK.TRANS64 P1, [R10+URZ+0x2a8c0], R2 ;  /* 0x02a8c0020a0095a7 */ /* 0x000ea4000802007f */
[----:B--2---:R-:W-:Y:S05]  /*2cf30*/  @!P1 BRA `(.L_x_1909) ;  /* 0xfffffffc00f09947 */ /* 0x004fea000383ffff */
[----:B------:R-:W-:Y:S05]  /*2cf40*/  BRA `(.L_x_2059) ;  /* 0xffffff9400907947 */ /* 0x000fea000383ffff */
.L_x_1933:
[----:B------:R-:W0:Y:S01]  /*2cf50*/  S2R R8, SR_TID.X ;  /* 0x0000000000087919 */ /* 0x000e220000002100 */
[----:B------:R-:W-:Y:S01]  /*2cf60*/  BSSY B0, `(.L_x_2060) ;  /* 0x000000a000007945 */ /* 0x000fe20003800000 */
[----:B------:R-:W-:Y:S01]  /*2cf70*/  IMAD.MOV.U32 R12, RZ, RZ, RZ ;  /* 0x000000ffff0c7224 */ /* 0x000fe200078e00ff */
[----:B------:R-:W-:Y:S01]  /*2cf80*/  MOV R11, 0x1f ;  /* 0x0000001f000b7802 */ /* 0x000fe20000000f00 */
[----:B------:R-:W-:Y:S01]  /*2cf90*/  IMAD.MOV.U32 R15, RZ, RZ, -0x1 ;  /* 0xffffffffff0f7424 */ /* 0x000fe200078e00ff */
[----:B0-----:R-:W-:-:S04]  /*2cfa0*/  SHF.R.U32.HI R8, RZ, 0x5, R8 ;  /* 0x00000005ff087819 */ /* 0x001fc80000011608 */
[----:B------:R-:W-:-:S05]  /*2cfb0*/  LOP3.LUT R8, R8, 0x3, RZ, 0xc0, !PT ;  /* 0x0000000308087812 */ /* 0x000fca00078ec0ff */
[----:B------:R-:W-:-:S07]  /*2cfc0*/  IMAD.MOV.U32 R13, RZ, RZ, R8 ;  /* 0x000000ffff0d7224 */ /* 0x000fce00078e0008 */
[----:B-----5:R-:W-:Y:S05]  /*2cfd0*/  WARPSYNC.COLLECTIVE R15, `(.L_x_2061) ;  /* 0x000000000f087348 */ /* 0x020fea0003c00000 */
[----:B------:R0:W1:Y:S02]  /*2cfe0*/  SHFL.IDX P6, R14, R13, R12, R11 ;  /* 0x0000000c0d0e7389 */ /* 0x00006400000c000b */
[----:B01---5:R-:W-:Y:S01]  /*2cff0*/  ENDCOLLECTIVE ;  /* 0x000000000000791b */ /* 0x023fe20003800000 */
.L_x_2061:
[----:B------:R-:W-:Y:S05]  /*2d000*/  BSYNC B0 ;  /* 0x0000000000007941 */ /* 0x000fea0003800000 */
.L_x_2060:
[----:B------:R-:W-:Y:S05]  /*2d010*/  BRA `(.L_x_2062) ;  /* 0xffffffa800347947 */ /* 0x000fea000383ffff */
.L_x_1936:
[----:B0-----:R0:W1:Y:S02]  /*2d020*/  SYNCS.PHASECHK.TRANS64.TRYWAIT P0, [R7+URZ+0x2a840], R2 ;  /* 0x02a84002070075a7 */ /* 0x001064000800017f */
[----:B-1----:R-:W-:Y:S05]  /*2d030*/  @!P0 NANOSLEEP.SYNCS 0x989680 ;  /* 0x009896800000895d */ /* 0x002fea0003900000 */
[----:B------:R-:W1:Y:S02]  /*2d040*/  @!P0 SYNCS.PHASECHK.TRANS64 P0, [R7+URZ+0x2a840], R2 ;  /* 0x02a84002070085a7 */ /* 0x000e64000800007f */
[----:B-1----:R-:W-:Y:S05]  /*2d050*/  @!P0 BRA `(.L_x_1936) ;  /* 0xfffffffc00f08947 */ /* 0x002fea000383ffff */
[----:B------:R-:W-:Y:S05]  /*2d060*/  BRA `(.L_x_2063) ;  /* 0xffffffa800847947 */ /* 0x000fea000383ffff */
.L_x_1937:
[----:B------:R-:W-:Y:S01]  /*2d070*/  BSSY B0, `(.L_x_2064) ;  /* 0x0000008000007945 */ /* 0x000fe20003800000 */
[----:B------:R-:W-:Y:S01]  /*2d080*/  IMAD.MOV.U32 R13, RZ, RZ, R0 ;  /* 0x000000ffff0d7224 */ /* 0x000fe200078e0000 */
[----:B------:R-:W-:Y:S01]  /*2d090*/  MOV R15, 0xffffffff ;  /* 0xffffffff000f7802 */ /* 0x000fe20000000f00 */
[----:B------:R-:W-:Y:S02]  /*2d0a0*/  IMAD.MOV.U32 R12, RZ, RZ, RZ ;  /* 0x000000ffff0c7224 */ /* 0x000fe400078e00ff */
[----:B------:R-:W-:-:S07]  /*2d0b0*/  IMAD.MOV.U32 R11, RZ, RZ, 0x181f ;  /* 0x0000181fff0b7424 */ /* 0x000fce00078e00ff */
[----:B------:R-:W-:Y:S05]  /*2d0c0*/  WARPSYNC.COLLECTIVE R15, `(.L_x_2065) ;  /* 0x000000000f087348 */ /* 0x000fea0003c00000 */
[----:B------:R0:W1:Y:S02]  /*2d0d0*/  SHFL.IDX P6, R14, R13, R12, R11 ;  /* 0x0000000c0d0e7389 */ /* 0x00006400000c000b */
[----:B01----:R-:W-:Y:S01]  /*2d0e0*/  ENDCOLLECTIVE ;  /* 0x000000000000791b */ /* 0x003fe20003800000 */
.L_x_2065:
[----:B------:R-:W-:Y:S05]  /*2d0f0*/  BSYNC B0 ;  /* 0x0000000000007941 */ /* 0x000fea0003800000 */
.L_x_2064:
[----:B------:R-:W-:Y:S01]  /*2d100*/  IMAD.MOV.U32 R13, RZ, RZ, R4 ;  /* 0x000000ffff0d7224 */ /* 0x000fe200078e0004 */
[----:B------:R-:W-:Y:S01]  /*2d110*/  MOV R15, 0xffffffff ;  /* 0xffffffff000f7802 */ /* 0x000fe20000000f00 */
[----:B------:R-:W-:Y:S02]  /*2d120*/  IMAD.MOV.U32 R12, RZ, RZ, RZ ;  /* 0x000000ffff0c7224 */ /* 0x000fe400078e00ff */
[----:B------:R-:W-:Y:S02]  /*2d130*/  IMAD.MOV.U32 R11, RZ, RZ, 0x181f ;  /* 0x0000181fff0b7424 */ /* 0x000fe400078e00ff */
[----:B------:R-:W-:Y:S02]  /*2d140*/  IMAD.MOV.U32 R2, RZ, RZ, R14 ;  /* 0x000000ffff027224 */ /* 0x000fe400078e000e */
[----:B------:R-:W-:-:S07]  /*2d150*/  @P0 IMAD R8, R5, 0x2, R17 ;  /* 0x0000000205080824 */ /* 0x000fce00078e0211 */
[----:B------:R-:W-:Y:S05]  /*2d160*/  WARPSYNC.COLLECTIVE R15, `(.L_x_2066) ;  /* 0x000000000f087348 */ /* 0x000fea0003c00000 */
[----:B------:R0:W1:Y:S02]  /*2d170*/  SHFL.IDX P6, R14, R13, R12, R11 ;  /* 0x0000000c0d0e7389 */ /* 0x00006400000c000b */
[----:B01----:R-:W-:Y:S01]  /*2d180*/  ENDCOLLECTIVE ;  /* 0x000000000000791b */ /* 0x003fe20003800000 */
.L_x_2066:
[----:B------:R-:W-:Y:S01]  /*2d190*/  IMAD.MOV.U32 R13, RZ, RZ, R0 ;  /* 0x000000ffff0d7224 */ /* 0x000fe200078e0000 */
[----:B------:R-:W-:Y:S01]  /*2d1a0*/  MOV R12, 0x1 ;  /* 0x00000001000c7802 */ /* 0x000fe20000000f00 */
[----:B------:R-:W-:-:S07]  /*2d1b0*/  IMAD.MOV.U32 R3, RZ, RZ, R14 ;  /* 0x000000ffff037224 */ /* 0x000fce00078e000e */
[----:B------:R-:W-:Y:S05]  /*2d1c0*/  WARPSYNC.COLLECTIVE R15, `(.L_x_2067) ;  /* 0x000000000f087348 */ /* 0x000fea0003c00000 */
[----:B------:R0:W1:Y:S02]  /*2d1d0*/  SHFL.IDX P6, R14, R13, R12, R11 ;  /* 0x0000000c0d0e7389 */ /* 0x00006400000c000b */
[----:B01----:R-:W-:Y:S01]  /*2d1e0*/  ENDCOLLECTIVE ;  /* 0x000000000000791b */ /* 0x003fe20003800000 */
.L_x_2067:
        /* <DEDUP_REMOVED lines=13> */
[----:B0-----:R-:W-:Y:S01]  /*2d2c0*/  IMAD.MOV.U32 R2, RZ, RZ, R14 ;  /* 0x000000ffff027224 */ /* 0x001fe200078e000e */
[----:B------:R-:W-:-:S07]  /*2d2d0*/  @P1 LEA R8, R5, R17, 0x1 ;  /* 0x0000001105081211 */ /* 0x000fce00078e08ff */
[----:B------:R-:W-:Y:S05]  /*2d2e0*/  WARPSYNC.COLLECTIVE R15, `(.L_x_2068) ;  /* 0x000000000f087348 */ /* 0x000fea0003c00000 */
[----:B------:R0:W1:Y:S02]  /*2d2f0*/  SHFL.IDX P6, R14, R13, R12, R11 ;  /* 0x0000000c0d0e7389 */ /* 0x00006400000c000b */
[----:B01----:R-:W-:Y:S01]  /*2d300*/  ENDCOLLECTIVE ;  /* 0x000000000000791b */ /* 0x003fe20003800000 */
.L_x_2068:
[----:B------:R-:W-:Y:S02]  /*2d310*/  IMAD.MOV.U32 R13, RZ, RZ, R0 ;  /* 0x000000ffff0d7224 */ /* 0x000fe400078e0000 */
[----:B------:R-:W-:Y:S02]  /*2d320*/  IMAD.MOV.U32 R12, RZ, RZ, 0x2 ;  /* 0x00000002ff0c7424 */ /* 0x000fe400078e00ff */
[----:B------:R-:W-:-:S07]  /*2d330*/  IMAD.MOV.U32 R3, RZ, RZ, R14 ;  /* 0x000000ffff037224 */ /* 0x000fce00078e000e */
[----:B------:R-:W-:Y:S05]  /*2d340*/  WARPSYNC.COLLECTIVE R15, `(.L_x_2069) ;  /* 0x000000000f087348 */ /* 0x000fea0003c00000 */
[----:B------:R0:W1:Y:S02]  /*2d350*/  SHFL.IDX P6, R14, R13, R12, R11 ;  /* 0x0000000c0d0e7389 */ /* 0x00006400000c000b */
[----:B01----:R-:W-:Y:S01]  /*2d360*/  ENDCOLLECTIVE ;  /* 0x000000000000791b */ /* 0x003fe20003800000 */
.L_x_2069:
        /* <DEDUP_REMOVED lines=17> */
.L_x_2070:
[----:B------:R-:W-:Y:S02]  /*2d480*/  @P1 IMAD R8, R5, 0x2, R17 ;  /* 0x0000000205081824 */ /* 0x000fe400078e0211 */
[----:B------:R-:W-:Y:S02]  /*2d490*/  IMAD.MOV.U32 R13, RZ, RZ, R0 ;  /* 0x000000ffff0d7224 */ /* 0x000fe400078e0000 */
[----:B------:R-:W-:Y:S01]  /*2d4a0*/  IMAD.MOV.U32 R12, RZ, RZ, 0x3 ;  /* 0x00000003ff0c7424 */ /* 0x000fe200078e00ff */
[----:B------:R-:W-:-:S07]  /*2d4b0*/  MOV R3, R14 ;  /* 0x0000000e00037202 */ /* 0x000fce0000000f00 */
[----:B------:R-:W-:Y:S05]  /*2d4c0*/  WARPSYNC.COLLECTIVE R15, `(.L_x_2071) ;  /* 0x000000000f087348 */ /* 0x000fea0003c00000 */
[----:B------:R0:W1:Y:S02]  /*2d4d0*/  SHFL.IDX P6, R14, R13, R12, R11 ;  /* 0x0000000c0d0e7389 */ /* 0x00006400000c000b */
[----:B01----:R-:W-:Y:S01]  /*2d4e0*/  ENDCOLLECTIVE ;  /* 0x000000000000791b */ /* 0x003fe20003800000 */
.L_x_2071:
        /* <DEDUP_REMOVED lines=17> */
.L_x_2072:
[----:B------:R-:W-:Y:S01]  /*2d600*/  @P1 IMAD R8, R5, 0x2, R17 ;  /* 0x0000000205081824 */ /* 0x000fe200078e0211 */
[----:B------:R-:W-:Y:S01]  /*2d610*/  MOV R13, R0 ;  /* 0x00000000000d7202 */ /* 0x000fe20000000f00 */
[----:B------:R-:W-:Y:S02]  /*2d620*/  IMAD.MOV.U32 R12, RZ, RZ, 0x4 ;  /* 0x00000004ff0c7424 */ /* 0x000fe400078e00ff */
[----:B------:R-:W-:-:S07]  /*2d630*/  IMAD.MOV.U32 R3, RZ, RZ, R14 ;  /* 0x000000ffff037224 */ /* 0x000fce00078e000e */
[----:B------:R-:W-:Y:S05]  /*2d640*/  WARPSYNC.COLLECTIVE R15, `(.L_x_2073) ;  /* 0x000000000f087348 */ /* 0x000fea0003c00000 */
[----:B------:R0:W1:Y:S02]  /*2d650*/  SHFL.IDX P6, R14, R13, R12, R11 ;  /* 0x0000000c0d0e7389 */ /* 0x00006400000c000b */
[----:B01----:R-:W-:Y:S01]  /*2d660*/  ENDCOLLECTIVE ;  /* 0x000000000000791b */ /* 0x003fe20003800000 */
.L_x_2073:
        /* <DEDUP_REMOVED lines=17> */
.L_x_2074:
[----:B------:R-:W-:Y:S02]  /*2d780*/  @P1 IMAD R8, R5, 0x2, R17 ;  /* 0x0000000205081824 */ /* 0x000fe400078e0211 */
[----:B------:R-:W-:Y:S02]  /*2d790*/  IMAD.MOV.U32 R13, RZ, RZ, R0 ;  /* 0x000000ffff0d7224 */ /* 0x000fe400078e0000 */
[----:B------:R-:W-:Y:S02]  /*2d7a0*/  IMAD.MOV.U32 R12, RZ, RZ, 0x5 ;  /* 0x00000005ff0c7424 */ /* 0x000fe400078e00ff */
[----:B------:R-:W-:-:S07]  /*2d7b0*/  IMAD.MOV.U32 R3, RZ, RZ, R14 ;  /* 0x000000ffff037224 */ /* 0x000fce00078e000e */
[----:B------:R-:W-:Y:S05]  /*2d7c0*/  WARPSYNC.COLLECTIVE R15, `(.L_x_2075) ;  /* 0x000000000f087348 */ /* 0x000fea0003c00000 */
[----:B------:R0:W1:Y:S02]  /*2d7d0*/  SHFL.IDX P6, R14, R13, R12, R11 ;  /* 0x0000000c0d0e7389 */ /* 0x00006400000c000b */
[----:B01----:R-:W-:Y:S01]  /*2d7e0*/  ENDCOLLECTIVE ;  /* 0x000000000000791b */ /* 0x003fe20003800000 */
.L_x_2075:
[----:B------:R-:W-:-:S04]  /*2d7f0*/  @P1 LEA R3, P0, R9, R3, 0x1 ;  /* 0x0000000309031211 */ /* 0x000fc800078008ff */
[----:B------:R-:W-:-:S04]  /*2d800*/  @P1 IADD3.X R2, RZ, R2, RZ, P0, !PT ;  /* 0x00000002ff021210 */ /* 0x000fc800007fe4ff */
[----:B------:R-:W-:Y:S02]  /*2d810*/  @P1 LOP3.LUT R3, R3, R2, RZ, 0x3c, !PT ;  /* 0x0000000203031212 */ /* 0x000fe400078e3cff */
[----:B------:R-:W-:Y:S02]  /*2d820*/  MOV R13, R4 ;  /* 0x00000004000d7202 */ /* 0x000fe40000000f00 */
[----:B------:R-:W-:-:S04]  /*2d830*/  @P1 LOP3.LUT R2, R3, R2, RZ, 0x3c, !PT ;  /* 0x0000000203021212 */ /* 0x000fc800078e3cff */
[----:B------:R-:W-:Y:S01]  /*2d840*/  @P1 LOP3.LUT R3, R3, R2, RZ, 0x3c, !PT ;  /* 0x0000000203031212 */ /* 0x000fe200078e3cff */
[----:B------:R-:W-:-:S04]  /*2d850*/  IMAD.MOV.U32 R0, RZ, RZ, R14 ;  /* 0x000000ffff007224 */ /* 0x000fc800078e000e */
[----:B------:R-:W-:Y:S01]  /*2d860*/  @!PT LDS RZ, [RZ] ;  /* 0x00000000fffff984 */ /* 0x000fe20000000800 */
[----:B------:R-:W-:Y:S01]  /*2d870*/  @!PT LDS RZ, [RZ] ;  /* 0x00000000fffff984 */ /* 0x000fe20000000800 */
[----:B------:R-:W-:Y:S01]  /*2d880*/  @!PT LDS RZ, [RZ] ;  /* 0x00000000fffff984 */ /* 0x000fe20000000800 */
[----:B------:R0:W-:Y:S03]  /*2d890*/  @P1 LDGSTS.E.BYPASS.LTC128B.128 [R8+0x1a400], desc[UR60][R2.64], !P4 ;  /* 0x1a40000002081fae */ /* 0x0001e6000e101d7c */
[----:B0-----:R-:W-:Y:S05]  /*2d8a0*/  WARPSYNC.COLLECTIVE R15, `(.L_x_2076) ;  /* 0x000000000f087348 */ /* 0x001fea0003c00000 */
[----:B------:R1:W2:Y:S02]  /*2d8b0*/  SHFL.IDX P6, R14, R13, R12, R11 ;  /* 0x0000000c0d0e7389 */ /* 0x0002a400000c000b */
[----:B012---:R-:W-:Y:S01]  /*2d8c0*/  ENDCOLLECTIVE ;  /* 0x000000000000791b */ /* 0x007fe20003800000 */
.L_x_2076:
[----:B------:R-:W-:Y:S01]  /*2d8d0*/  @!PT LDS RZ, [RZ] ;  /* 0x00000000fffff984 */ /* 0x000fe20000000800 */
[----:B------:R-:W-:Y:S01]  /*2d8e0*/  @!PT LDS RZ, [RZ] ;  /* 0x00000000fffff984 */ /* 0x000fe20000000800 */
[----:B------:R-:W-:Y:S01]  /*2d8f0*/  @!PT LDS RZ, [RZ] ;  /* 0x00000000fffff984 */ /* 0x000fe20000000800 */
[----:B------:R-:W-:Y:S04]  /*2d900*/  @P1 LDGSTS.E.BYPASS.LTC128B.128 [R8+0x1d400], desc[UR60][R2.64+0x80], !P3 ;  /* 0x1d40008002081fae */ /* 0x000fe8000d901d7c */
[----:B------:R0:W-:Y:S02]  /*2d910*/  @P1 LDGSTS.E.BYPASS.LTC128B.128 [R8+0x20400], desc[UR60][R2.64+0x100], !P2 ;  /* 0x2040010002081fae */ /* 0x0001e4000d101d7c */
[----:B0-----:R-:W-:Y:S01]  /*2d920*/  IMAD.MOV.U32 R2, RZ, RZ, R14 ;  /* 0x000000ffff027224 */ /* 0x001fe200078e000e */
[----:B------:R-:W-:Y:S06]  /*2d930*/  BRA `(.L_x_2077) ;  /* 0xffffffa400c87947 */ /* 0x000fec000383ffff */
.L_x_1942:
[----:B------:R-:W-:Y:S01]  /*2d940*/  IMAD.MOV.U32 R13, RZ, RZ, R4 ;  /* 0x000000ffff0d7224 */ /* 0x000fe200078e0004 */
[----:B------:R-:W-:Y:S01]  /*2d950*/  MOV R15, 0xffffffff ;  /* 0xffffffff000f7802 */ /* 0x000fe20000000f00 */
[----:B------:R-:W-:Y:S02]  /*2d960*/  IMAD.MOV.U32 R12, RZ, RZ, RZ ;  /* 0x000000ffff0c7224 */ /* 0x000fe400078e00ff */
[----:B------:R-:W-:Y:S02]  /*2d970*/  IMAD.MOV.U32 R11, RZ, RZ, 0x181f ;  /* 0x0000181fff0b7424 */ /* 0x000fe400078e00ff */
[----:B------:R-:W-:Y:S02]  /*2d980*/  IMAD R32, R32, R7, RZ ;  /* 0x0000000720207224 */ /* 0x000fe400078e02ff */
[----:B------:R-:W-:-:S07]  /*2d990*/  IMAD.IADD R25, R9, 0x1, R25 ;  /* 0x0000000109197824 */ /* 0x000fce00078e0219 */
[----:B------:R-:W-:Y:S05]  /*2d9a0*/  WARPSYNC.COLLECTIVE R15, `(.L_x_2078) ;  /* 0x000000000f087348 */ /* 0x000fea0003c00000 */
[----:B------:R0:W1:Y:S02]  /*2d9b0*/  SHFL.IDX P6, R14, R13, R12, R11 ;  /* 0x0000000c0d0e7389 */ /* 0x00006400000c000b */
[----:B01----:R-:W-:Y:S01]  /*2d9c0*/  ENDCOLLECTIVE ;  /* 0x000000000000791b */ /* 0x003fe20003800000 */
.L_x_2078:
[----:B------:R-:W-:Y:S01]  /*2d9d0*/  ISETP.GE.AND P1, PT, R25, R32, PT ;  /* 0x000000201900720c */ /* 0x000fe20003f26270 */
[----:B------:R-:W-:Y:S02]  /*2d9e0*/  IMAD.MOV.U32 R13, RZ, RZ, R0 ;  /* 0x000000ffff0d7224 */ /* 0x000fe400078e0000 */
[----:B------:R-:W-:-:S10]  /*2d9f0*/  IMAD.MOV.U32 R2, RZ, RZ, R14 ;  /* 0x000000ffff027224 */ /* 0x000fd400078e000e */
[----:B------:R-:W-:Y:S05]  /*2da00*/  WARPSYNC.COLLECTIVE R15, `(.L_x_2079) ;  /* 0x000000000f087348 */ /* 0x000fea0003c00000 */
[----:B------:R0:W1:Y:S02]  /*2da10*/  SHFL.IDX P6, R14, R13, R12, R11 ;  /* 0x0000000c0d0e7389 */ /* 0x00006400000c000b */
[----:B01----:R-:W-:Y:S01]  /*2da20*/  ENDCOLLECTIVE ;  /* 0x000000000000791b */ /* 0x003fe20003800000 */
.L_x_2079:
[----:B------:R-:W-:Y:S02]  /*2da30*/  IMAD.MOV.U32 R13, RZ, RZ, R4 ;  /* 0x000000ffff0d7224 */ /* 0x000fe400078e0004 */
[----:B------:R-:W-:Y:S02]  /*2da40*/  IMAD.MOV.U32 R12, RZ, RZ, 0x1 ;  /* 0x00000001ff0c7424 */ /* 0x000fe400078e00ff */
[----:B------:R-:W-:-:S07]  /*2da50*/  IMAD.MOV.U32 R3, RZ, RZ, R14 ;  /* 0x000000ffff037224 */ /* 0x000fce00078e000e */
[----:B------:R-:W-:Y:S05]  /*2da60*/  WARPSYNC.COLLECTIVE R15, `(.L_x_2080) ;  /* 0x000000000f087348 */ /* 0x000fea0003c00000 */
[----:B------:R0:W1:Y:S02]  /*2da70*/  SHFL.IDX P6, R14, R13, R12, R11 ;  /* 0x0000000c0d0e7389 */ /* 0x00006400000c000b */
[----:B01----:R-:W-:Y:S01]  /*2da80*/  ENDCOLLECTIVE ;  /* 0x000000000000791b */ /* 0x003fe20003800000 */
.L_x_2080:
[----:B------:R-:W-:-:S04]  /*2da90*/  @!P1 LEA R5, P4, R8, R3, 0x1 ;  /* 0x0000000308059211 */ /* 0x000fc800078808ff */
[----:B------:R-:W-:Y:S01]  /*2daa0*/  @!P1 IADD3.X R3, RZ, R2, RZ, P4, !PT ;  /* 0x00000002ff039210 */ /* 0x000fe200027fe4ff */
[----:B------:R-:W-:Y:S02]  /*2dab0*/  @!P1 IMAD.MOV.U32 R2, RZ, RZ, R5 ;  /* 0x000000ffff029224 */ /* 0x000fe400078e0005 */
[----:B------:R-:W-:-:S03]  /*2dac0*/  VIADD R5, R25, 0x10 ;  /* 0x0000001019057836 */ /* 0x000fc60000000000 */
[----:B------:R-:W-:Y:S01]  /*2dad0*/  @!PT LDS RZ, [RZ] ;  /* 0x00000000fffff984 */ /* 0x000fe20000000800 */
[----:B------:R-:W-:Y:S01]  /*2dae0*/  @!PT LDS RZ, [RZ] ;  /* 0x00000000fffff984 */ /* 0x000fe20000000800 */
[----:B------:R-:W-:Y:S01]  /*2daf0*/  @!PT LDS RZ, [RZ] ;  /* 0x00000000fffff984 */ /* 0x000fe20000000800 */
[----:B------:R-:W-:Y:S01]  /*2db00*/  @!P1 LDGSTS.E.BYPASS.LTC128B.128 [R36+0xc400], desc[UR60][R2.64], !P3 ;  /* 0x0c40000002249fae */ /* 0x000fe2000d901d7c */
[----:B------:R-:W-:-:S03]  /*2db10*/  IMAD.MOV.U32 R13, RZ, RZ, R0 ;  /* 0x000000ffff0d7224 */ /* 0x000fc600078e0000 */
[----:B------:R-:W-:Y:S04]  /*2db20*/  @!P1 LDGSTS.E.BYPASS.LTC128B.128 [R36+0x10400], desc[UR60][R2.64+0x80], !P2 ;  /* 0x1040008002249fae */ /* 0x000fe8000d101d7c */
[----:B------:R0:W-:Y:S01]  /*2db30*/  @!P1 LDGSTS.E.BYPASS.LTC128B.128 [R36+0x14400], desc[UR60][R2.64+0x100], !P0 ;  /* 0x1440010002249fae */ /* 0x0001e2000c101d7c */
[----:B------:R-:W-:Y:S02]  /*2db40*/  ISETP.GE.AND P1, PT, R5, R32, PT ;  /* 0x000000200500720c */ /* 0x000fe40003f26270 */
[----:B0-----:R-:W-:-:S11]  /*2db50*/  MOV R2, R14 ;  /* 0x0000000e00027202 */ /* 0x001fd60000000f00 */
[----:B------:R-:W-:Y:S05]  /*2db60*/  WARPSYNC.COLLECTIVE R15, `(.L_x_2081) ;  /* 0x000000000f087348 */ /* 0x000fea0003c00000 */
[----:B------:R0:W1:Y:S02]  /*2db70*/  SHFL.IDX P6, R14, R13, R12, R11 ;  /* 0x0000000c0d0e7389 */ /* 0x00006400000c000b */
[----:B01----:R-:W-:Y:S01]  /*2db80*/  ENDCOLLECTIVE ;  /* 0x000000000000791b */ /* 0x003fe20003800000 */
.L_x_2081:
[----:B------:R-:W-:Y:S02]  /*2db90*/  IMAD.MOV.U32 R13, RZ, RZ, R4 ;  /* 0x000000ffff0d7224 */ /* 0x000fe400078e0004 */
[----:B------:R-:W-:Y:S02]  /*2dba0*/  IMAD.MOV.U32 R12, RZ, RZ, 0x2 ;  /* 0x00000002ff0c7424 */ /* 0x000fe400078e00ff */
[----:B------:R-:W-:-:S07]  /*2dbb0*/  IMAD.MOV.U32 R3, RZ, RZ, R14 ;  /* 0x000000ffff037224 */ /* 0x000fce00078e000e */
[----:B------:R-:W-:Y:S05]  /*2dbc0*/  WARPSYNC.COLLECTIVE R15, `(.L_x_2082) ;  /* 0x000000000f087348 */ /* 0x000fea0003c00000 */
[----:B------:R0:W1:Y:S02]  /*2dbd0*/  SHFL.IDX P6, R14, R13, R12, R11 ;  /* 0x0000000c0d0e7389 */ /* 0x00006400000c000b */
[----:B01----:R-:W-:Y:S01]  /*2dbe0*/  ENDCOLLECTIVE ;  /* 0x000000000000791b */ /* 0x003fe20003800000 */
.L_x_2082:
[----:B------:R-:W-:-:S05]  /*2dbf0*/  @!P1 LEA R5, P4, R8, R3, 0x1 ;  /* 0x0000000308059211 */ /* 0x000fca00078808ff */
[----:B------:R-:W-:Y:S02]  /*2dc00*/  @!P1 IMAD.X R6, RZ, RZ, R2, P4 ;  /* 0x000000ffff069224 */ /* 0x000fe400020e0602 */
[----:B------:R-:W-:Y:S02]  /*2dc10*/  @!P1 IMAD.MOV.U32 R2, RZ, RZ, R5 ;  /* 0x000000ffff029224 */ /* 0x000fe400078e0005 */
[----:B------:R-:W-:Y:S01]  /*2dc20*/  VIADD R5, R25, 0x20 ;  /* 0x0000002019057836 */ /* 0x000fe20000000000 */
[----:B------:R-:W-:Y:S02]  /*2dc30*/  @!P1 MOV R3, R6 ;  /* 0x0000000600039202 */ /* 0x000fe40000000f00 */
[----:B------:R-:W-:-:S03]  /*2dc40*/  MOV R13, R0 ;  /* 0x00000000000d7202 */ /* 0x000fc60000000f00 */
        /* <DEDUP_REMOVED lines=11> */
.L_x_2083:
[----:B------:R-:W-:Y:S02]  /*2dd00*/  IMAD.MOV.U32 R13, RZ, RZ, R4 ;  /* 0x000000ffff0d7224 */ /* 0x000fe400078e0004 */
[----:B------:R-:W-:Y:S02]  /*2dd10*/  IMAD.MOV.U32 R12, RZ, RZ, 0x3 ;  /* 0x00000003ff0c7424 */ /* 0x000fe400078e00ff */
[----:B------:R-:W-:-:S07]  /*2dd20*/  IMAD.MOV.U32 R3, RZ, RZ, R14 ;  /* 0x000000ffff037224 */ /* 0x000fce00078e000e */
[----:B------:R-:W-:Y:S05]  /*2dd30*/  WARPSYNC.COLLECTIVE R15, `(.L_x_2084) ;  /* 0x000000000f087348 */ /* 0x000fea0003c00000 */
[----:B------:R0:W1:Y:S02]  /*2dd40*/  SHFL.IDX P6, R14, R13, R12, R11 ;  /* 0x0000000c0d0e7389 */ /* 0x00006400000c000b */
[----:B01----:R-:W-:Y:S01]  /*2dd50*/  ENDCOLLECTIVE ;  /* 0x000000000000791b */ /* 0x003fe20003800000 */
.L_x_2084:
[----:B------:R-:W-:-:S05]  /*2dd60*/  @!P1 LEA R5, P4, R8, R3, 0x1 ;  /* 0x0000000308059211 */ /* 0x000fca00078808ff */
[----:B------:R-:W-:Y:S02]  /*2dd70*/  @!P1 IMAD.X R6, RZ, RZ, R2, P4 ;  /* 0x000000ffff069224 */ /* 0x000fe400020e0602 */
[----:B------:R-:W-:Y:S01]  /*2dd80*/  @!P1 IMAD.MOV.U32 R2, RZ, RZ, R5 ;  /* 0x000000ffff029224 */ /* 0x000fe200078e0005 */
[----:B------:R-:W-:Y:S01]  /*2dd90*/  IADD3 R5, R25, 0x30, RZ ;  /* 0x0000003019057810 */ /* 0x000fe20007ffe0ff */
[----:B------:R-:W-:Y:S02]  /*2dda0*/  @!P1 IMAD.MOV.U32 R3, RZ, RZ, R6 ;  /* 0x000000ffff039224 */ /* 0x000fe400078e0006 */
[----:B------:R-:W-:-:S03]  /*2ddb0*/  IMAD.MOV.U32 R13, RZ, RZ, R0 ;  /* 0x000000ffff0d7224 */ /* 0x000fc600078e0000 */
        /* <DEDUP_REMOVED lines=11> */
.L_x_2085:
[----:B------:R-:W-:Y:S01]  /*2de70*/  MOV R13, R4 ;  /* 0x00000004000d7202 */ /* 0x000fe20000000f00 */
[----:B------:R-:W-:Y:S01]  /*2de80*/  IMAD.MOV.U32 R12, RZ, RZ, 0x4 ;  /* 0x00000004ff0c7424 */ /* 0x000fe200078e00ff */
[----:B------:R-:W-:-:S07]  /*2de90*/  MOV R3, R14 ;  /* 0x0000000e00037202 */ /* 0x000fce0000000f00 */
[----:B------:R-:W-:Y:S05]  /*2dea0*/  WARPSYNC.COLLECTIVE R15, `(.L_x_2086) ;  /* 0x000000000f087348 */ /* 0x000fea0003c00000 */
[----:B------:R0:W1:Y:S02]  /*2deb0*/  SHFL.IDX P6, R14, R13, R12, R11 ;  /* 0x0000000c0d0e7389 */ /* 0x00006400000c000b */
[----:B01----:R-:W-:Y:S01]  /*2dec0*/  ENDCOLLECTIVE ;  /* 0x000000000000791b */ /* 0x003fe20003800000 */
.L_x_2086:
[----:B------:R-:W-:-:S05]  /*2ded0*/  @!P1 LEA R5, P4, R8, R3, 0x1 ;  /* 0x0000000308059211 */ /* 0x000fca00078808ff */
[----:B------:R-:W-:Y:S02]  /*2dee0*/  @!P1 IMAD.X R6, RZ, RZ, R2, P4 ;  /* 0x000000ffff069224 */ /* 0x000fe400020e0602 */
[----:B------:R-:W-:Y:S02]  /*2def0*/  @!P1 IMAD.MOV.U32 R2, RZ, RZ, R5 ;  /* 0x000000ffff029224 */ /* 0x000fe400078e0005 */
[----:B------:R-:W-:Y:S02]  /*2df00*/  @!P1 IMAD.MOV.U32 R3, RZ, RZ, R6 ;  /* 0x000000ffff039224 */ /* 0x000fe400078e0006 */
[----:B------:R-:W-:Y:S02]  /*2df10*/  VIADD R5, R25, 0x40 ;  /* 0x0000004019057836 */ /* 0x000fe40000000000 */
[----:B------:R-:W-:Y:S01]  /*2df20*/  IMAD.MOV.U32 R13, RZ, RZ, R0 ;  /* 0x000000ffff0d7224 */ /* 0x000fe200078e0000 */
        /* <DEDUP_REMOVED lines=11> */
.L_x_2087:
[----:B------:R-:W-:Y:S01]  /*2dfe0*/  IMAD.MOV.U32 R13, RZ, RZ, R4 ;  /* 0x000000ffff0d7224 */ /* 0x000fe200078e0004 */
[----:B------:R-:W-:Y:S01]  /*2dff0*/  MOV R12, 0x5 ;  /* 0x00000005000c7802 */ /* 0x000fe20000000f00 */
[----:B------:R-:W-:-:S07]  /*2e000*/  IMAD.MOV.U32 R3, RZ, RZ, R14 ;  /* 0x000000ffff037224 */ /* 0x000fce00078e000e */
[----:B------:R-:W-:Y:S05]  /*2e010*/  WARPSYNC.COLLECTIVE R15, `(.L_x_2088) ;  /* 0x000000000f087348 */ /* 0x000fea0003c00000 */
[----:B------:R0:W1:Y:S02]  /*2e020*/  SHFL.IDX P6, R14, R13, R12, R11 ;  /* 0x0000000c0d0e7389 */ /* 0x00006400000c000b */
[----:B01----:R-:W-:Y:S01]  /*2e030*/  ENDCOLLECTIVE ;  /* 0x000000000000791b */ /* 0x003fe20003800000 */
.L_x_2088:
[----:B------:R-:W-:-:S04]  /*2e040*/  @!P1 LEA R5, P4, R8, R3, 0x1 ;  /* 0x0000000308059211 */ /* 0x000fc800078808ff */
[----:B------:R-:W-:Y:S01]  /*2e050*/  @!P1 IADD3.X R6, RZ, R2, RZ, P4, !PT ;  /* 0x00000002ff069210 */ /* 0x000fe200027fe4ff */
[----:B------:R-:W-:Y:S02]  /*2e060*/  @!P1 IMAD.MOV.U32 R2, RZ, RZ, R5 ;  /* 0x000000ffff029224 */ /* 0x000fe400078e0005 */
[----:B------:R-:W-:Y:S02]  /*2e070*/  VIADD R5, R25, 0x50 ;  /* 0x0000005019057836 */ /* 0x000fe40000000000 */
        /* <DEDUP_REMOVED lines=13> */
.L_x_2089:
[----:B------:R-:W-:Y:S02]  /*2e150*/  IMAD.MOV.U32 R13, RZ, RZ, R4 ;  /* 0x000000ffff0d7224 */ /* 0x000fe400078e0004 */
[----:B------:R-:W-:Y:S02]  /*2e160*/  IMAD.MOV.U32 R12, RZ, RZ, 0x6 ;  /* 0x00000006ff0c7424 */ /* 0x000fe400078e00ff */
[----:B------:R-:W-:-:S07]  /*2e170*/  IMAD.MOV.U32 R3, RZ, RZ, R14 ;  /* 0x000000ffff037224 */ /* 0x000fce00078e000e */
[----:B------:R-:W-:Y:S05]  /*2e180*/  WARPSYNC.COLLECTIVE R15, `(.L_x_2090) ;  /* 0x000000000f087348 */ /* 0x000fea0003c00000 */
[----:B------:R0:W1:Y:S02]  /*2e190*/  SHFL.IDX P6, R14, R13, R12, R11 ;  /* 0x0000000c0d0e7389 */ /* 0x00006400000c000b */
[----:B01----:R-:W-:Y:S01]  /*2e1a0*/  ENDCOLLECTIVE ;  /* 0x000000000000791b */ /* 0x003fe20003800000 */
.L_x_2090:
[----:B------:R-:W-:-:S05]  /*2e1b0*/  @!P1 LEA R5, P4, R8, R3, 0x1 ;  /* 0x0000000308059211 */ /* 0x000fca00078808ff */
[----:B------:R-:W-:Y:S01]  /*2e1c0*/  @!P1 IMAD.X R6, RZ, RZ, R2, P4 ;  /* 0x000000ffff069224 */ /* 0x000fe200020e0602 */
[----:B------:R-:W-:Y:S01]  /*2e1d0*/  @!P1 MOV R2, R5 ;  /* 0x0000000500029202 */ /* 0x000fe20000000f00 */
        /* <DEDUP_REMOVED lines=14> */
.L_x_2091:
[----:B------:R-:W-:Y:S02]  /*2e2c0*/  IMAD.MOV.U32 R13, RZ, RZ, R4 ;  /* 0x000000ffff0d7224 */ /* 0x000fe400078e0004 */
[----:B------:R-:W-:Y:S02]  /*2e2d0*/  IMAD.MOV.U32 R12, RZ, RZ, 0x7 ;  /* 0x00000007ff0c7424 */ /* 0x000fe400078e00ff */
[----:B------:R-:W-:-:S07]  /*2e2e0*/  IMAD.MOV.U32 R3, RZ, RZ, R14 ;  /* 0x000000ffff037224 */ /* 0x000fce00078e000e */
[----:B------:R-:W-:Y:S05]  /*2e2f0*/  WARPSYNC.COLLECTIVE R15, `(.L_x_2092) ;  /* 0x000000000f087348 */ /* 0x000fea0003c00000 */
[----:B------:R0:W1:Y:S02]  /*2e300*/  SHFL.IDX P6, R14, R13, R12, R11 ;  /* 0x0000000c0d0e7389 */ /* 0x00006400000c000b */
[----:B01----:R-:W-:Y:S01]  /*2e310*/  ENDCOLLECTIVE ;  /* 0x000000000000791b */ /* 0x003fe20003800000 */
.L_x_2092:
[----:B------:R-:W-:-:S05]  /*2e320*/  @!P1 LEA R5, P4, R8, R3, 0x1 ;  /* 0x0000000308059211 */ /* 0x000fca00078808ff */
[----:B------:R-:W-:Y:S02]  /*2e330*/  @!P1 IMAD.X R6, RZ, RZ, R2, P4 ;  /* 0x000000ffff069224 */ /* 0x000fe400020e0602 */
[----:B------:R-:W-:-:S03]  /*2e340*/  @!P1 IMAD.MOV.U32 R2, RZ, RZ, R5 ;  /* 0x000000ffff029224 */ /* 0x000fc600078e0005 */
[----:B------:R-:W-:Y:S01]  /*2e350*/  @!P1 MOV R3, R6 ;  /* 0x0000000600039202 */ /* 0x000fe20000000f00 */
[----:B------:R-:W-:-:S04]  /*2e360*/  IMAD.MOV.U32 R13, RZ, RZ, R0 ;  /* 0x000000ffff0d7224 */ /* 0x000fc800078e0000 */
        /* <DEDUP_REMOVED lines=10> */
.L_x_2093:
[----:B------:R-:W-:Y:S05]  /*2e410*/  BRA `(.L_x_2094) ;  /* 0xffffffa800307947 */ /* 0x000fea000383ffff */
.L_x_1947:
[----:B0-----:R0:W1:Y:S02]  /*2e420*/  SYNCS.PHASECHK.TRANS64.TRYWAIT P0, [R17+URZ+0x2a820], R2 ;  /* 0x02a82002110075a7 */ /* 0x001064000800017f */
[----:B-1----:R-:W-:Y:S05]  /*2e430*/  @!P0 NANOSLEEP.SYNCS 0x989680 ;  /* 0x009896800000895d */ /* 0x002fea0003900000 */
[----:B------:R-:W1:Y:S02]  /*2e440*/  @!P0 SYNCS.PHASECHK.TRANS64 P0, [R17+URZ+0x2a820], R2 ;  /* 0x02a82002110085a7 */ /* 0x000e64000800007f */
[----:B-1----:R-:W-:Y:S05]  /*2e450*/  @!P0 BRA `(.L_x_1947) ;  /* 0xfffffffc00f08947 */ /* 0x002fea000383ffff */
[----:B------:R-:W-:Y:S05]  /*2e460*/  BRA `(.L_x_2095) ;  /* 0xffffffa800a87947 */ /* 0x000fea000383ffff */
.L_x_1952:
[----:B0-----:R0:W1:Y:S02]  /*2e470*/  SYNCS.PHASECHK.TRANS64.TRYWAIT P0, [R5+URZ+0x2a840], R0 ;  /* 0x02a84000050075a7 */ /* 0x001064000800017f */
[----:B-1----:R-:W-:Y:S05]  /*2e480*/  @!P0 NANOSLEEP.SYNCS 0x989680 ;  /* 0x009896800000895d */ /* 0x002fea0003900000 */
[----:B------:R-:W1:Y:S02]  /*2e490*/  @!P0 SYNCS.PHASECHK.TRANS64 P0, [R5+URZ+0x2a840], R0 ;  /* 0x02a84000050085a7 */ /* 0x000e64000800007f */
[----:B-1----:R-:W-:Y:S05]  /*2e4a0*/  @!P0 BRA `(.L_x_1952) ;  /* 0xfffffffc00f08947 */ /* 0x002fea000383ffff */
[----:B------:R-:W-:Y:S05]  /*2e4b0*/  BRA `(.L_x_2096) ;  /* 0xffffffac006c7947 */ /* 0x000fea000383ffff */
.L_x_1953:
[----:B------:R-:W-:Y:S01]  /*2e4c0*/  BSSY B1, `(.L_x_2097) ;  /* 0x0000008000017945 */ /* 0x000fe20003800000 */
[----:B------:R-:W-:Y:S01]  /*2e4d0*/  MOV R13, R8 ;  /* 0x00000008000d7202 */ /* 0x000fe20000000f00 */
[----:B------:R-:W-:Y:S02]  /*2e4e0*/  IMAD.MOV.U32 R12, RZ, RZ, RZ ;  /* 0x000000ffff0c7224 */ /* 0x000fe400078e00ff */
[----:B------:R-:W-:Y:S02]  /*2e4f0*/  IMAD.MOV.U32 R11, RZ, RZ, 0x181f ;  /* 0x0000181fff0b7424 */ /* 0x000fe400078e00ff */
[----:B------:R-:W-:-:S07]  /*2e500*/  IMAD.MOV.U32 R15, RZ, RZ, -0x1 ;  /* 0xffffffffff0f7424 */ /* 0x000fce00078e00ff */
[----:B------:R-:W-:Y:S05]  /*2e510*/  WARPSYNC.COLLECTIVE R15, `(.L_x_2098) ;  /* 0x000000000f087348 */ /* 0x000fea0003c00000 */
[----:B------:R0:W1:Y:S02]  /*2e520*/  SHFL.IDX P6, R14, R13, R12, R11 ;  /* 0x0000000c0d0e7389 */ /* 0x00006400000c000b */
[----:B01----:R-:W-:Y:S01]  /*2e530*/  ENDCOLLECTIVE ;  /* 0x000000000000791b */ /* 0x003fe20003800000 */
.L_x_2098:
[----:B------:R-:W-:Y:S05]  /*2e540*/  BSYNC B1 ;  /* 0x0000000000017941 */ /* 0x000fea0003800000 */
.L_x_2097:
[----:B------:R-:W0:Y:S01]  /*2e550*/  S2R R35, SR_TID.X ;  /* 0x0000000000237919 */ /* 0x000e220000002100 */
[----:B------:R-:W-:Y:S01]  /*2e560*/  MOV R13, R9 ;  /* 0x00000009000d7202 */ /* 0x000fe20000000f00 */
        /* <DEDUP_REMOVED lines=8> */
.L_x_2099:
[----:B------:R-:W-:Y:S01]  /*2e5f0*/  IMAD.MOV.U32 R13, RZ, RZ, R8 ;  /* 0x000000ffff0d7224 */ /* 0x000fe200078e0008 */
[----:B------:R-:W-:Y:S01]  /*2e600*/  MOV R12, 0x1 ;  /* 0x00000001000c7802 */ /* 0x000fe20000000f00 */
[----:B------:R-:W-:Y:S01]  /*2e610*/  IMAD.SHL.U32 R35, R35, 0x8, RZ ;  /* 0x0000000823237824 */ /* 0x000fe200078e00ff */
[----:B------:R-:W-:-:S07]  /*2e620*/  MOV R2, R14 ;  /* 0x0000000e00027202 */ /* 0x000fce0000000f00 */
[----:B------:R-:W-:Y:S05]  /*2e630*/  WARPSYNC.COLLECTIVE R15, `(.L_x_2100) ;  /* 0x000000000f087348 */ /* 0x000fea0003c00000 */
[----:B------:R0:W1:Y:S02]  /*2e640*/  SHFL.IDX P6, R14, R13, R12, R11 ;  /* 0x0000000c0d0e7389 */ /* 0x00006400000c000b */
[----:B01----:R-:W-:Y:S01]  /*2e650*/  ENDCOLLECTIVE ;  /* 0x000000000000791b */ /* 0x003fe20003800000 */
.L_x_2100:
[----:B------:R-:W-:-:S05]  /*2e660*/  LOP3.LUT R35, R35, 0x38, RZ, 0xc0, !PT ;  /* 0x0000003823237812 */ /* 0x000fca00078ec0ff */
[----:B------:R-:W-:-:S05]  /*2e670*/  IMAD.SHL.U32 R0, R35, 0x2, RZ ;  /* 0x0000000223007824 */ /* 0x000fca00078e00ff */
[----:B------:R-:W-:Y:S01]  /*2e680*/  IADD3 R2, P0, R2, R0, RZ ;  /* 0x0000000002027210 */ /* 0x000fe20007f1e0ff */
[----:B------:R-:W-:-:S04]  /*2e690*/  IMAD.MOV.U32 R13, RZ, RZ, R9 ;  /* 0x000000ffff0d7224 */ /* 0x000fc800078e0009 */
[----:B------:R-:W-:-:S05]  /*2e6a0*/  IMAD.X R3, RZ, RZ, R3, P0 ;  /* 0x000000ffff037224 */ /* 0x000fca00000e0603 */
        /* <DEDUP_REMOVED lines=10> */
.L_x_2101:
[----:B------:R-:W-:Y:S01]  /*2e750*/  MOV R13, R8 ;  /* 0x00000008000d7202 */ /* 0x000fe20000000f00 */
[----:B------:R-:W-:Y:S02]  /*2e760*/  IMAD.MOV.U32 R12, RZ, RZ, 0x2 ;  /* 0x00000002ff0c7424 */ /* 0x000fe400078e00ff */
[----:B------:R-:W-:-:S07]  /*2e770*/  IMAD.MOV.U32 R2, RZ, RZ, R14 ;  /* 0x000000ffff027224 */ /* 0x000fce00078e000e */
[----:B------:R-:W-:Y:S05]  /*2e780*/  WARPSYNC.COLLECTIVE R15, `(.L_x_2102) ;  /* 0x000000000f087348 */ /* 0x000fea0003c00000 */
[----:B------:R0:W1:Y:S02]  /*2e790*/  SHFL.IDX P6, R14, R13, R12, R11 ;  /* 0x0000000c0d0e7389 */ /* 0x00006400000c000b */
[----:B01----:R-:W-:Y:S01]  /*2e7a0*/  ENDCOLLECTIVE ;  /* 0x000000000000791b */ /* 0x003fe20003800000 */
.L_x_2102:
        /* <DEDUP_REMOVED lines=13> */
.L_x_2103:
[----:B------:R-:W-:Y:S02]  /*2e880*/  IMAD.MOV.U32 R13, RZ, RZ, R8 ;  /* 0x000000ffff0d7224 */ /* 0x000fe400078e0008 */
[----:B------:R-:W-:Y:S02]  /*2e890*/  IMAD.MOV.U32 R12, RZ, RZ, 0x3 ;  /* 0x00000003ff0c7424 */ /* 0x000fe400078e00ff */
[----:B------:R-:W-:-:S07]  /*2e8a0*/  IMAD.MOV.U32 R2, RZ, RZ, R14 ;  /* 0x000000ffff027224 */ /* 0x000fce00078e000e */
[----:B------:R-:W-:Y:S05]  /*2e8b0*/  WARPSYNC.COLLECTIVE R15, `(.L_x_2104) ;  /* 0x000000000f087348 */ /* 0x000fea0003c00000 */
[----:B------:R0:W1:Y:S02]  /*2e8c0*/  SHFL.IDX P6, R14, R13, R12, R11 ;  /* 0x0000000c0d0e7389 */ /* 0x00006400000c000b */
[----:B01----:R-:W-:Y:S01]  /*2e8d0*/  ENDCOLLECTIVE ;  /* 0x000000000000791b */ /* 0x003fe20003800000 */
.L_x_2104:
[----:B------:R-:W-:-:S04]  /*2e8e0*/  IADD3 R2, P0, R2, R0, RZ ;  /* 0x0000000002027210 */ /* 0x000fc80007f1e0ff */
[----:B------:R-:W-:-:S05]  /*2e8f0*/  IADD3.X R3, RZ, R35, RZ, P0, !PT ;  /* 0x00000023ff037210 */ /* 0x000fca00007fe4ff */
        /* <DEDUP_REMOVED lines=11> */
.L_x_2105:
[----:B------:R-:W-:Y:S02]  /*2e9b0*/  IMAD.MOV.U32 R13, RZ, RZ, R8 ;  /* 0x000000ffff0d7224 */ /* 0x000fe400078e0008 */
[----:B------:R-:W-:Y:S01]  /*2e9c0*/  IMAD.MOV.U32 R12, RZ, RZ, 0x4 ;  /* 0x00000004ff0c7424 */ /* 0x000fe200078e00ff */
[----:B------:R-:W-:-:S07]  /*2e9d0*/  MOV R2, R14 ;  /* 0x0000000e00027202 */ /* 0x000fce0000000f00 */
[----:B------:R-:W-:Y:S05]  /*2e9e0*/  WARPSYNC.COLLECTIVE R15, `(.L_x_2106) ;  /* 0x000000000f087348 */ /* 0x000fea0003c00000 */
[----:B------:R0:W1:Y:S02]  /*2e9f0*/  SHFL.IDX P6, R14, R13, R12, R11 ;  /* 0x0000000c0d0e7389 */ /* 0x00006400000c000b */
[----:B01----:R-:W-:Y:S01]  /*2ea00*/  ENDCOLLECTIVE ;  /* 0x000000000000791b */ /* 0x003fe20003800000 */
.L_x_2106:
[----:B------:R-:W-:-:S05]  /*2ea10*/  IADD3 R2, P0, R2, R0, RZ ;  /* 0x0000000002027210 */ /* 0x000fca0007f1e0ff */
[----:B------:R-:W-:-:S05]  /*2ea20*/  IMAD.X R3, RZ, RZ, R35, P0 ;  /* 0x000000ffff037224 */ /* 0x000fca00000e0623 */
        /* <DEDUP_REMOVED lines=11> */
.L_x_2107:
[----:B------:R-:W-:Y:S02]  /*2eae0*/  IMAD.MOV.U32 R13, RZ, RZ, R8 ;  /* 0x000000ffff0d7224 */ /* 0x000fe400078e0008 */
[----:B------:R-:W-:Y:S02]  /*2eaf0*/  IMAD.MOV.U32 R12, RZ, RZ, 0x5 ;  /* 0x00000005ff0c7424 */ /* 0x000fe400078e00ff */
[----:B------:R-:W-:-:S07]  /*2eb00*/  IMAD.MOV.U32 R2, RZ, RZ, R14 ;  /* 0x000000ffff027224 */ /* 0x000fce00078e000e */
[----:B------:R-:W-:Y:S05]  /*2eb10*/  WARPSYNC.COLLECTIVE R15, `(.L_x_2108) ;  /* 0x000000000f087348 */ /* 0x000fea0003c00000 */
[----:B------:R0:W1:Y:S02]  /*2eb20*/  SHFL.IDX P6, R14, R13, R12, R11 ;  /* 0x0000000c0d0e7389 */ /* 0x00006400000c000b */
[----:B01----:R-:W-:Y:S01]  /*2eb30*/  ENDCOLLECTIVE ;  /* 0x000000000000791b */ /* 0x003fe20003800000 */
.L_x_2108:
        /* <DEDUP_REMOVED lines=9> */
[----:B------:R-:W-:-:S07]  /*2ebd0*/  MOV R35, R14 ;  /* 0x0000000e00237202 */ /* 0x000fce0000000f00 */
[----:B0-----:R-:W-:Y:S05]  /*2ebe0*/  WARPSYNC.COLLECTIVE R15, `(.L_x_2109) ;  /* 0x000000000f087348 */ /* 0x001fea0003c00000 */
[----:B------:R1:W2:Y:S02]  /*2ebf0*/  SHFL.IDX P6, R14, R13, R12, R11 ;  /* 0x0000000c0d0e7389 */ /* 0x0002a400000c000b */
[----:B012---:R-:W-:Y:S01]  /*2ec00*/  ENDCOLLECTIVE ;  /* 0x000000000000791b */ /* 0x007fe20003800000 */
.L_x_2109:
[----:B------:R-:W-:Y:S01]  /*2ec10*/  IMAD.MOV.U32 R2, RZ, RZ, R14 ;  /* 0x000000ffff027224 */ /* 0x000fe200078e000e */
[----:B------:R-:W-:Y:S06]  /*2ec20*/  BRA `(.L_x_2110) ;  /* 0xffffffa8009c7947 */ /* 0x000fec000383ffff */
.L_x_1958:
[----:B-1----:R1:W2:Y:S02]  /*2ec30*/  SYNCS.PHASECHK.TRANS64.TRYWAIT P0, [R5+URZ+0x2a860], R2 ;  /* 0x02a86002050075a7 */ /* 0x0022a4000800017f */
[----:B--2---:R-:W-:Y:S05]  /*2ec40*/  @!P0 NANOSLEEP.SYNCS 0x989680 ;  /* 0x009896800000895d */ /* 0x004fea0003900000 */
[----:B------:R-:W2:Y:S02]  /*2ec50*/  @!P0 SYNCS.PHASECHK.TRANS64 P0, [R5+URZ+0x2a860], R2 ;  /* 0x02a86002050085a7 */ /* 0x000ea4000800007f */
[----:B--2---:R-:W-:Y:S05]  /*2ec60*/  @!P0 BRA `(.L_x_1958) ;  /* 0xfffffffc00f08947 */ /* 0x004fea000383ffff */
[----:B------:R-:W-:Y:S05]  /*2ec70*/  BRA `(.L_x_2111) ;  /* 0xffffffa800f87947 */ /* 0x000fea000383ffff */
.L_x_1959:
[----:B------:R-:W-:Y:S01]  /*2ec80*/  BSSY B1, `(.L_x_2112) ;  /* 0x0000008000017945 */ /* 0x000fe20003800000 */
[----:B------:R-:W-:Y:S01]  /*2ec90*/  IMAD.MOV.U32 R13, RZ, RZ, R19 ;  /* 0x000000ffff0d7224 */ /* 0x000fe200078e0013 */
[----:B------:R-:W-:Y:S01]  /*2eca0*/  MOV R11, 0x181f ;  /* 0x0000181f000b7802 */ /* 0x000fe20000000f00 */
[----:B------:R-:W-:Y:S02]  /*2ecb0*/  IMAD.MOV.U32 R12, RZ, RZ, RZ ;  /* 0x000000ffff0c7224 */ /* 0x000fe400078e00ff */
[----:B------:R-:W-:-:S07]  /*2ecc0*/  IMAD.MOV.U32 R15, RZ, RZ, -0x1 ;  /* 0xffffffffff0f7424 */ /* 0x000fce00078e00ff */
[----:B-1----:R-:W-:Y:S05]  /*2ecd0*/  WARPSYNC.COLLECTIVE R15, `(.L_x_2113) ;  /* 0x000000000f087348 */ /* 0x002fea0003c00000 */
[----:B------:R0:W2:Y:S02]  /*2ece0*/  SHFL.IDX P6, R14, R13, R12, R11 ;  /* 0x0000000c0d0e7389 */ /* 0x0000a400000c000b */
[----:B012---:R-:W-:Y:S01]  /*2ecf0*/  ENDCOLLECTIVE ;  /* 0x000000000000791b */ /* 0x007fe20003800000 */
.L_x_2113:
[----:B------:R-:W-:Y:S05]  /*2ed00*/  BSYNC B1 ;  /* 0x0000000000017941 */ /* 0x000fea0003800000 */
.L_x_2112:
[----:B------:R-:W-:Y:S01]  /*2ed10*/  IMAD.MOV.U32 R13, RZ, RZ, R18 ;  /* 0x000000ffff0d7224 */ /* 0x000fe200078e0012 */
[----:B------:R-:W-:Y:S01]  /*2ed20*/  MOV R11, 0x181f ;  /* 0x0000181f000b7802 */ /* 0x000fe20000000f00 */
[----:B------:R-:W-:Y:S02]  /*2ed30*/  IMAD.MOV.U32 R12, RZ, RZ, RZ ;  /* 0x000000ffff0c7224 */ /* 0x000fe400078e00ff */
[----:B------:R-:W-:Y:S02]  /*2ed40*/  IMAD.MOV.U32 R15, RZ, RZ, -0x1 ;  /* 0xffffffffff0f7424 */ /* 0x000fe400078e00ff */
[----:B------:R-:W-:Y:S02]  /*2ed50*/  IMAD.MOV.U32 R3, RZ, RZ, R14 ;  /* 0x000000ffff037224 */ /* 0x000fe400078e000e */
[----:B------:R-:W-:-:S07]  /*2ed60*/  IMAD R4, R4, 0x2, R17 ;  /* 0x0000000204047824 */ /* 0x000fce00078e0211 */
[----:B------:R-:W-:Y:S05]  /*2ed70*/  WARPSYNC.COLLECTIVE R15, `(.L_x_2114) ;  /* 0x000000000f087348 */ /* 0x000fea0003c00000 */
[----:B------:R0:W1:Y:S02]  /*2ed80*/  SHFL.IDX P6, R14, R13, R12, R11 ;  /* 0x0000000c0d0e7389 */ /* 0x00006400000c000b */
[----:B01----:R-:W-:Y:S01]  /*2ed90*/  ENDCOLLECTIVE ;  /* 0x000000000000791b */ /* 0x003fe20003800000 */
.L_x_2114:
[----:B------:R-:W-:Y:S01]  /*2eda0*/  MOV R13, R19 ;  /* 0x00000013000d7202 */ /* 0x000fe20000000f00 */
[----:B------:R-:W-:Y:S02]  /*2edb0*/  IMAD.MOV.U32 R12, RZ, RZ, 0x1 ;  /* 0x00000001ff0c7424 */ /* 0x000fe400078e00ff */
[----:B------:R-:W-:-:S07]  /*2edc0*/  IMAD.MOV.U32 R2, RZ, RZ, R14 ;  /* 0x000000ffff027224 */ /* 0x000fce00078e000e */
[----:B------:R-:W-:Y:S05]  /*2edd0*/  WARPSYNC.COLLECTIVE R15, `(.L_x_2115) ;  /* 0x000000000f087348 */ /* 0x000fea0003c00000 */
[----:B------:R0:W1:Y:S02]  /*2ede0*/  SHFL.IDX P6, R14, R13, R12, R11 ;  /* 0x0000000c0d0e7389 */ /* 0x00006400000c000b */
[----:B01----:R-:W-:Y:S01]  /*2edf0*/  ENDCOLLECTIVE ;  /* 0x000000000000791b */ /* 0x003fe20003800000 */
.L_x_2115:
        /* <DEDUP_REMOVED lines=15> */
.L_x_2116:
[----:B------:R-:W-:Y:S02]  /*2eef0*/  IMAD.MOV.U32 R13, RZ, RZ, R19 ;  /* 0x000000ffff0d7224 */ /* 0x000fe400078e0013 */
[----:B------:R-:W-:Y:S02]  /*2ef00*/  IMAD.MOV.U32 R12, RZ, RZ, 0x2 ;  /* 0x00000002ff0c7424 */ /* 0x000fe400078e00ff */
[----:B------:R-:W-:-:S07]  /*2ef10*/  IMAD.MOV.U32 R2, RZ, RZ, R14 ;  /* 0x000000ffff027224 */ /* 0x000fce00078e000e */
[----:B------:R-:W-:Y:S05]  /*2ef20*/  WARPSYNC.COLLECTIVE R15, `(.L_x_2117) ;  /* 0x000000000f087348 */ /* 0x000fea0003c00000 */
[----:B------:R0:W1:Y:S02]  /*2ef30*/  SHFL.IDX P6, R14, R13, R12, R11 ;  /* 0x0000000c0d0e7389 */ /* 0x00006400000c000b */
[----:B01----:R-:W-:Y:S01]  /*2ef40*/  ENDCOLLECTIVE ;  /* 0x000000000000791b */ /* 0x003fe20003800000 */
.L_x_2117:
        /* <DEDUP_REMOVED lines=14> */
.L_x_2118:
[----:B------:R-:W-:Y:S02]  /*2f030*/  IMAD.MOV.U32 R13, RZ, RZ, R19 ;  /* 0x000000ffff0d7224 */ /* 0x000fe400078e0013 */
[----:B------:R-:W-:Y:S01]  /*2f040*/  IMAD.MOV.U32 R12, RZ, RZ, 0x3 ;  /* 0x00000003ff0c7424 */ /* 0x000fe200078e00ff */
[----:B------:R-:W-:-:S07]  /*2f050*/  MOV R2, R14 ;  /* 0x0000000e00027202 */ /* 0x000fce0000000f00 */
[----:B------:R-:W-:Y:S05]  /*2f060*/  WARPSYNC.COLLECTIVE R15, `(.L_x_2119) ;  /* 0x000000000f087348 */ /* 0x000fea0003c00000 */
[----:B------:R0:W1:Y:S02]  /*2f070*/  SHFL.IDX P6, R14, R13, R12, R11 ;  /* 0x0000000c0d0e7389 */ /* 0x00006400000c000b */
[----:B01----:R-:W-:Y:S01]  /*2f080*/  ENDCOLLECTIVE ;  /* 0x000000000000791b */ /* 0x003fe20003800000 */
.L_x_2119:
[----:B------:R-:W-:-:S05]  /*2f090*/  IADD3 R2, P2, R2, R0, RZ ;  /* 0x0000000002027210 */ /* 0x000fca0007f5e0ff */
[----:B------:R-:W-:Y:S01]  /*2f0a0*/  IMAD.X R3, RZ, RZ, R3, P2 ;  /* 0x000000ffff037224 */ /* 0x000fe200010e0603 */
[----:B------:R-:W-:Y:S02]  /*2f0b0*/  ISETP.LT.OR P2, PT, R8, 0x21, !P1 ;  /* 0x000000210800780c */ /* 0x000fe40004f41670 */
[----:B------:R-:W-:-:S11]  /*2f0c0*/  MOV R13, R18 ;  /* 0x00000012000d7202 */ /* 0x000fd60000000f00 */
        /* <DEDUP_REMOVED lines=10> */
.L_x_2120:
[----:B------:R-:W-:Y:S02]  /*2f170*/  IMAD.MOV.U32 R13, RZ, RZ, R19 ;  /* 0x000000ffff0d7224 */ /* 0x000fe400078e0013 */
[----:B------:R-:W-:Y:S02]  /*2f180*/  IMAD.MOV.U32 R12, RZ, RZ, 0x4 ;  /* 0x00000004ff0c7424 */ /* 0x000fe400078e00ff */
[----:B------:R-:W-:-:S07]  /*2f190*/  IMAD.MOV.U32 R2, RZ, RZ, R14 ;  /* 0x000000ffff027224 */ /* 0x000fce00078e000e */
[----:B------:R-:W-:Y:S05]  /*2f1a0*/  WARPSYNC.COLLECTIVE R15, `(.L_x_2121) ;  /* 0x000000000f087348 */ /* 0x000fea0003c00000 */
[----:B------:R0:W1:Y:S02]  /*2f1b0*/  SHFL.IDX P6, R14, R13, R12, R11 ;  /* 0x0000000c0d0e7389 */ /* 0x00006400000c000b */
[----:B01----:R-:W-:Y:S01]  /*2f1c0*/  ENDCOLLECTIVE ;  /* 0x000000000000791b */ /* 0x003fe20003800000 */
.L_x_2121:
        /* <DEDUP_REMOVED lines=14> */
.L_x_2122:
[----:B------:R-:W-:Y:S01]  /*2f2b0*/  IMAD.MOV.U32 R13, RZ, RZ, R19 ;  /* 0x000000ffff0d7224 */ /* 0x000fe200078e0013 */
[----:B------:R-:W-:Y:S01]  /*2f2c0*/  MOV R12, 0x5 ;  /* 0x00000005000c7802 */ /* 0x000fe20000000f00 */
[----:B------:R-:W-:-:S07]  /*2f2d0*/  IMAD.MOV.U32 R2, RZ, RZ, R14 ;  /* 0x000000ffff027224 */ /* 0x000fce00078e000e */
[----:B------:R-:W-:Y:S05]  /*2f2e0*/  WARPSYNC.COLLECTIVE R15, `(.L_x_2123) ;  /* 0x000000000f087348 */ /* 0x000fea0003c00000 */
[----:B------:R0:W1:Y:S02]  /*2f2f0*/  SHFL.IDX P6, R14, R13, R12, R11 ;  /* 0x0000000c0d0e7389 */ /* 0x00006400000c000b */
[----:B01----:R-:W-:Y:S01]  /*2f300*/  ENDCOLLECTIVE ;  /* 0x000000000000791b */ /* 0x003fe20003800000 */
.L_x_2123:
        /* <DEDUP_REMOVED lines=13> */
.L_x_2124:
[----:B------:R-:W-:Y:S01]  /*2f3e0*/  @!PT LDS RZ, [RZ] ;  /* 0x00000000fffff984 */ /* 0x000fe20000000800 */
[----:B------:R-:W-:Y:S01]  /*2f3f0*/  @!PT LDS RZ, [RZ] ;  /* 0x00000000fffff984 */ /* 0x000fe20000000800 */
[----:B------:R-:W-:Y:S01]  /*2f400*/  @!PT LDS RZ, [RZ] ;  /* 0x00000000fffff984 */ /* 0x000fe20000000800 */
[----:B------:R0:W-:Y:S02]  /*2f410*/  LDGSTS.E.BYPASS.LTC128B.128 [R4+0x5400], desc[UR60][R2.64+0x80], !P2 ;  /* 0x0540008002047fae */ /* 0x0001e4000d101d7c */
[----:B0-----:R-:W-:Y:S01]  /*2f420*/  IMAD.MOV.U32 R2, RZ, RZ, R14 ;  /* 0x000000ffff027224 */ /* 0x001fe200078e000e */
[----:B------:R-:W-:Y:S06]  /*2f430*/  BRA `(.L_x_2125) ;  /* 0xffffffa400e47947 */ /* 0x000fec000383ffff */
.L_x_1967:
[----:B0-----:R0:W1:Y:S02]  /*2f440*/  SYNCS.PHASECHK.TRANS64.TRYWAIT P0, [R0+URZ+0x2a860], R3 ;  /* 0x02a86003000075a7 */ /* 0x001064000800017f */
[----:B-1----:R-:W-:Y:S05]  /*2f450*/  @!P0 NANOSLEEP.SYNCS 0x989680 ;  /* 0x009896800000895d */ /* 0x002fea0003900000 */
[----:B------:R-:W1:Y:S02]  /*2f460*/  @!P0 SYNCS.PHASECHK.TRANS64 P0, [R0+URZ+0x2a860], R3 ;  /* 0x02a86003000085a7 */ /* 0x000e64000800007f */
[----:B-1----:R-:W-:Y:S05]  /*2f470*/  @!P0 BRA `(.L_x_1967) ;  /* 0xfffffffc00f08947 */ /* 0x002fea000383ffff */
[----:B------:R-:W-:Y:S05]  /*2f480*/  BRA `(.L_x_2126) ;  /* 0xffffffa800f87947 */ /* 0x000fea000383ffff */
.L_x_1968:
[----:B------:R-:W-:Y:S01]  /*2f490*/  BSSY B0, `(.L_x_2127) ;  /* 0x0000008000007945 */ /* 0x000fe20003800000 */
[----:B------:R-:W-:Y:S01]  /*2f4a0*/  IMAD.MOV.U32 R13, RZ, RZ, R19 ;  /* 0x000000ffff0d7224 */ /* 0x000fe200078e0013 */
[----:B------:R-:W-:Y:S01]  /*2f4b0*/  MOV R12, RZ ;  /* 0x000000ff000c7202 */ /* 0x000fe20000000f00 */
[----:B------:R-:W-:Y:S02]  /*2f4c0*/  IMAD.MOV.U32 R11, RZ, RZ, 0x181f ;  /* 0x0000181fff0b7424 */ /* 0x000fe400078e00ff */
[----:B------:R-:W-:-:S07]  /*2f4d0*/  IMAD.MOV.U32 R15, RZ, RZ, -0x1 ;  /* 0xffffffffff0f7424 */ /* 0x000fce00078e00ff */
[----:B0-----:R-:W-:Y:S05]  /*2f4e0*/  WARPSYNC.COLLECTIVE R15, `(.L_x_2128) ;  /* 0x000000000f087348 */ /* 0x001fea0003c00000 */
[----:B------:R1:W2:Y:S02]  /*2f4f0*/  SHFL.IDX P6, R14, R13, R12, R11 ;  /* 0x0000000c0d0e7389 */ /* 0x0002a400000c000b */
[----:B012---:R-:W-:Y:S01]  /*2f500*/  ENDCOLLECTIVE ;  /* 0x000000000000791b */ /* 0x007fe20003800000 */
.L_x_2128:
[----:B------:R-:W-:Y:S05]  /*2f510*/  BSYNC B0 ;  /* 0x0000000000007941 */ /* 0x000fea0003800000 */
.L_x_2127:
[----:B------:R-:W0:Y:S01]  /*2f520*/  S2R R5, SR_TID.X ;  /* 0x0000000000057919 */ /* 0x000e220000002100 */
[----:B------:R-:W-:Y:S01]  /*2f530*/  IMAD.MOV.U32 R13, RZ, RZ, R18 ;  /* 0x000000ffff0d7224 */ /* 0x000fe200078e0012 */
[----:B------:R-:W-:Y:S01]  /*2f540*/  MOV R12, RZ ;  /* 0x000000ff000c7202 */ /* 0x000fe20000000f00 */
[----:B------:R-:W-:Y:S01]  /*2f550*/  IMAD.MOV.U32 R11, RZ, RZ, 0x181f ;  /* 0x0000181fff0b7424 */ /* 0x000fe200078e00ff */
[C---:B------:R-:W-:Y:S01]  /*2f560*/  LOP3.LUT R2, R29.reuse, 0x1, RZ, 0xc0, !PT ;  /* 0x000000011d027812 */ /* 0x040fe200078ec0ff */
[----:B------:R-:W-:Y:S01]  /*2f570*/  IMAD.MOV.U32 R15, RZ, RZ, -0x1 ;  /* 0xffffffffff0f7424 */ /* 0x000fe200078e00ff */
[----:B------:R-:W-:Y:S01]  /*2f580*/  LOP3.LUT P0, RZ, R29, 0x2, RZ, 0xc0, !PT ;  /* 0x000000021dff7812 */ /* 0x000fe2000780c0ff */
[----:B------:R-:W-:Y:S01]  /*2f590*/  IMAD.MOV.U32 R3, RZ, RZ, R14 ;  /* 0x000000ffff037224 */ /* 0x000fe200078e000e */
[----:B------:R-:W-:Y:S01]  /*2f5a0*/  ISETP.NE.U32.AND P1, PT, R2, 0x1, PT ;  /* 0x000000010200780c */ /* 0x000fe20003f25070 */
[----:B------:R-:W-:-:S12]  /*2f5b0*/  IMAD R4, R4, 0x2, R17 ;  /* 0x0000000204047824 */ /* 0x000fd800078e0211 */
[----:B0-----:R-:W-:Y:S05]  /*2f5c0*/  WARPSYNC.COLLECTIVE R15, `(.L_x_2129) ;  /* 0x000000000f087348 */ /* 0x001fea0003c00000 */
[----:B------:R1:W2:Y:S02]  /*2f5d0*/  SHFL.IDX P6, R14, R13, R12, R11 ;  /* 0x0000000c0d0e7389 */ /* 0x0002a400000c000b */
[----:B012---:R-:W-:Y:S01]  /*2f5e0*/  ENDCOLLECTIVE ;  /* 0x000000000000791b */ /* 0x007fe20003800000 */
.L_x_2129:
[C---:B------:R-:W-:Y:S02]  /*2f5f0*/  ISETP.LT.OR P4, PT, R6.reuse, 0x1, !P0 ;  /* 0x000000010600780c */ /* 0x040fe40004781670 */
[----:B------:R-:W-:Y:S01]  /*2f600*/  ISETP.LT.OR P3, PT, R6, 0x1, P1 ;  /* 0x000000010600780c */ /* 0x000fe20000f61670 */
[----:B------:R-:W-:Y:S02]  /*2f610*/  IMAD.MOV.U32 R13, RZ, RZ, R19 ;  /* 0x000000ffff0d7224 */ /* 0x000fe400078e0013 */
[----:B------:R-:W-:Y:S02]  /*2f620*/  IMAD.MOV.U32 R12, RZ, RZ, 0x1 ;  /* 0x00000001ff0c7424 */ /* 0x000fe400078e00ff */
[----:B------:R-:W-:-:S05]  /*2f630*/  IMAD.SHL.U32 R5, R5, 0x8, RZ ;  /* 0x0000000805057824 */ /* 0x000fca00078e00ff */
[----:B------:R-:W-:-:S05]  /*2f640*/  LOP3.LUT R5, R5, 0x38, RZ, 0xc0, !PT ;  /* 0x0000003805057812 */ /* 0x000fca00078ec0ff */
[----:B------:R-:W-:-:S05]  /*2f650*/  IMAD.SHL.U32 R5, R5, 0x2, RZ ;  /* 0x0000000205057824 */ /* 0x000fca00078e00ff */
[----:B------:R-:W-:-:S13]  /*2f660*/  IADD3 R2, P2, R14, R5, RZ ;  /* 0x000000050e027210 */ /* 0x000fda0007f5e0ff */
[----:B------:R-:W-:Y:S05]  /*2f670*/  WARPSYNC.COLLECTIVE R15, `(.L_x_2130) ;  /* 0x000000000f087348 */ /* 0x000fea0003c00000 */
[----:B------:R0:W1:Y:S02]  /*2f680*/  SHFL.IDX P6, R14, R13, R12, R11 ;  /* 0x0000000c0d0e7389 */ /* 0x00006400000c000b */
[----:B01----:R-:W-:Y:S01]  /*2f690*/  ENDCOLLECTIVE ;  /* 0x000000000000791b */ /* 0x003fe20003800000 */
.L_x_2130:
        /* <DEDUP_REMOVED lines=13> */
.L_x_2131:
[----:B------:R-:W-:Y:S02]  /*2f770*/  IMAD.MOV.U32 R13, RZ, RZ, R19 ;  /* 0x000000ffff0d7224 */ /* 0x000fe400078e0013 */
[----:B------:R-:W-:Y:S01]  /*2f780*/  IMAD.MOV.U32 R12, RZ, RZ, 0x2 ;  /* 0x00000002ff0c7424 */ /* 0x000fe200078e00ff */
[----:B------:R-:W-:-:S13]  /*2f790*/  IADD3 R2, P2, R14, R5, RZ ;  /* 0x000000050e027210 */ /* 0x000fda0007f5e0ff */
[----:B------:R-:W-:Y:S05]  /*2f7a0*/  WARPSYNC.COLLECTIVE R15, `(.L_x_2132) ;  /* 0x000000000f087348 */ /* 0x000fea0003c00000 */
[----:B------:R0:W1:Y:S02]  /*2f7b0*/  SHFL.IDX P6, R14, R13, R12, R11 ;  /* 0x0000000c0d0e7389 */ /* 0x00006400000c000b */
[----:B01----:R-:W-:Y:S01]  /*2f7c0*/  ENDCOLLECTIVE ;  /* 0x000000000000791b */ /* 0x003fe20003800000 */
.L_x_2132:
[----:B------:R-:W-:-:S05]  /*2f7d0*/  IMAD.X R3, RZ, RZ, R8, P2 ;  /* 0x000000ffff037224 */ /* 0x000fca00010e0608 */
        /* <DEDUP_REMOVED lines=12> */
.L_x_2133:
[----:B------:R-:W-:Y:S02]  /*2f8a0*/  IMAD.MOV.U32 R13, RZ, RZ, R19 ;  /* 0x000000ffff0d7224 */ /* 0x000fe400078e0013 */
[----:B------:R-:W-:Y:S02]  /*2f8b0*/  IMAD.MOV.U32 R12, RZ, RZ, 0x3 ;  /* 0x00000003ff0c7424 */ /* 0x000fe400078e00ff */
[----:B------:R-:W-:-:S07]  /*2f8c0*/  IMAD.MOV.U32 R10, RZ, RZ, R14 ;  /* 0x000000ffff0a7224 */ /* 0x000fce00078e000e */
[----:B------:R-:W-:Y:S05]  /*2f8d0*/  WARPSYNC.COLLECTIVE R15, `(.L_x_2134) ;  /* 0x000000000f087348 */ /* 0x000fea0003c00000 */
[----:B------:R0:W1:Y:S02]  /*2f8e0*/  SHFL.IDX P6, R14, R13, R12, R11 ;  /* 0x0000000c0d0e7389 */ /* 0x00006400000c000b */
[----:B01----:R-:W-:Y:S01]  /*2f8f0*/  ENDCOLLECTIVE ;  /* 0x000000000000791b */ /* 0x003fe20003800000 */
.L_x_2134:
        /* <DEDUP_REMOVED lines=14> */
.L_x_2135:
[----:B------:R-:W-:Y:S02]  /*2f9e0*/  IMAD.MOV.U32 R13, RZ, RZ, R19 ;  /* 0x000000ffff0d7224 */ /* 0x000fe400078e0013 */
[----:B------:R-:W-:Y:S01]  /*2f9f0*/  IMAD.MOV.U32 R12, RZ, RZ, 0x4 ;  /* 0x00000004ff0c7424 */ /* 0x000fe200078e00ff */
[----:B------:R-:W-:-:S13]  /*2fa00*/  IADD3 R2, P2, R14, R5, RZ ;  /* 0x000000050e027210 */ /* 0x000fda0007f5e0ff */
[----:B------:R-:W-:Y:S05]  /*2fa10*/  WARPSYNC.COLLECTIVE R15, `(.L_x_2136) ;  /* 0x000000000f087348 */ /* 0x000fea0003c00000 */
[----:B------:R0:W1:Y:S02]  /*2fa20*/  SHFL.IDX P6, R14, R13, R12, R11 ;  /* 0x0000000c0d0e7389 */ /* 0x00006400000c000b */
[----:B01----:R-:W-:Y:S01]  /*2fa30*/  ENDCOLLECTIVE ;  /* 0x000000000000791b */ /* 0x003fe20003800000 */
.L_x_2136:
        /* <DEDUP_REMOVED lines=13> */
.L_x_2137:
[----:B------:R-:W-:Y:S01]  /*2fb10*/  IMAD.MOV.U32 R13, RZ, RZ, R19 ;  /* 0x000000ffff0d7224 */ /* 0x000fe200078e0013 */
[----:B------:R-:W-:Y:S01]  /*2fb20*/  MOV R12, 0x5 ;  /* 0x00000005000c7802 */ /* 0x000fe20000000f00 */
[----:B------:R-:W-:-:S07]  /*2fb30*/  IMAD.MOV.U32 R10, RZ, RZ, R14 ;  /* 0x000000ffff0a7224 */ /* 0x000fce00078e000e */
[----:B------:R-:W-:Y:S05]  /*2fb40*/  WARPSYNC.COLLECTIVE R15, `(.L_x_2138) ;  /* 0x000000000f087348 */ /* 0x000fea0003c00000 */
[----:B------:R0:W1:Y:S02]  /*2fb50*/  SHFL.IDX P6, R14, R13, R12, R11 ;  /* 0x0000000c0d0e7389 */ /* 0x00006400000c000b */
[----:B01----:R-:W-:Y:S01]  /*2fb60*/  ENDCOLLECTIVE ;  /* 0x000000000000791b */ /* 0x003fe20003800000 */
.L_x_2138:
        /* <DEDUP_REMOVED lines=12> */
.L_x_2139:
[----:B------:R-:W-:Y:S05]  /*2fc30*/  BRA `(.L_x_2140) ;  /* 0xffffffa400f47947 */ /* 0x000fea000383ffff */
.L_x_1973:
        /* <DEDUP_REMOVED lines=8> */
.L_x_2142:
[----:B------:R-:W-:Y:S05]  /*2fcc0*/  BSYNC B0 ;  /* 0x0000000000007941 */ /* 0x000fea0003800000 */
.L_x_2141:
[----:B------:R-:W-:Y:S01]  /*2fcd0*/  IMAD.MOV.U32 R13, RZ, RZ, R24 ;  /* 0x000000ffff0d7224 */ /* 0x000fe200078e0018 */
[----:B------:R-:W-:Y:S01]  /*2fce0*/  MOV R11, 0x1f ;  /* 0x0000001f000b7802 */ /* 0x000fe20000000f00 */
[----:B------:R-:W-:Y:S02]  /*2fcf0*/  IMAD.MOV.U32 R12, RZ, RZ, 0x1 ;  /* 0x00000001ff0c7424 */ /* 0x000fe400078e00ff */
[----:B------:R-:W-:Y:S02]  /*2fd00*/  IMAD.MOV.U32 R15, RZ, RZ, -0x1 ;  /* 0xffffffffff0f7424 */ /* 0x000fe400078e00ff */
[----:B------:R-:W-:Y:S02]  /*2fd10*/  IMAD.IADD R9, R27, 0x1, R8 ;  /* 0x000000011b097824 */ /* 0x000fe400078e0208 */
[----:B------:R-:W-:-:S07]  /*2fd20*/  IMAD.MOV.U32 R0, RZ, RZ, R14 ;  /* 0x000000ffff007224 */ /* 0x000fce00078e000e */
[----:B------:R-:W-:Y:S05]  /*2fd30*/  WARPSYNC.COLLECTIVE R15, `(.L_x_2143) ;  /* 0x000000000f087348 */ /* 0x000fea0003c00000 */
[----:B------:R0:W1:Y:S02]  /*2fd40*/  SHFL.IDX P6, R14, R13, R12, R11 ;  /* 0x0000000c0d0e7389 */ /* 0x00006400000c000b */
[----:B01----:R-:W-:Y:S01]  /*2fd50*/  ENDCOLLECTIVE ;  /* 0x000000000000791b */ /* 0x003fe20003800000 */
.L_x_2143:
[----:B------:R-:W-:Y:S02]  /*2fd60*/  ULDC UR4, c[0x0][0xc3c] ;  /* 0x00030f0000047ab9 */ /* 0x000fe40000000800 */
[----:B------:R-:W-:-:S13]  /*2fd70*/  ISETP.GE.OR P1, PT, R9, UR4, !P0 ;  /* 0x0000000409007c0c */ /* 0x000fda000c726670 */
[----:B------:R-:W0:Y:S08]  /*2fd80*/  @!P1 LDC.64 R2, c[0x0][0xc80] ;  /* 0x00032000ff029b82 */ /* 0x000e300000000a00 */
[----:B------:R-:W1:Y:S01]  /*2fd90*/  @!P1 LDC.64 R4, c[0x0][0xc78] ;  /* 0x00031e00ff049b82 */ /* 0x000e620000000a00 */
[----:B------:R-:W-:Y:S02]  /*2fda0*/  IMAD.MOV.U32 R25, RZ, RZ, RZ ;  /* 0x000000ffff197224 */ /* 0x000fe400078e00ff */
[----:B------:R-:W-:-:S02]  /*2fdb0*/  IMAD.MOV.U32 R11, RZ, RZ, RZ ;  /* 0x000000ffff0b7224 */ /* 0x000fc400078e00ff */
[----:B------:R-:W-:Y:S02]  /*2fdc0*/  IMAD.MOV.U32 R7, RZ, RZ, R14 ;  /* 0x000000ffff077224 */ /* 0x000fe400078e000e */
[----:B0-----:R-:W-:-:S05]  /*2fdd0*/  @!P1 IMAD.WIDE R2, R9, 0x4, R2 ;  /* 0x0000000409029825 */ /* 0x001fca00078e0202 */
[----:B------:R1:W2:Y:S02]  /*2fde0*/  @!P1 LDG.E R6, desc[UR60][R2.64] ;  /* 0x0000003c02069981 */ /* 0x0002a4000c1e1900 */
[----:B-1----:R-:W-:-:S05]  /*2fdf0*/  @!P1 IMAD.WIDE R2, R9, 0x4, R4 ;  /* 0x0000000409029825 */ /* 0x002fca00078e0204 */
[----:B------:R-:W3:Y:S01]  /*2fe00*/  @!P1 LDG.E R5, desc[UR60][R2.64] ;  /* 0x0000003c02059981 */ /* 0x000ee2000c1e1900 */
[----:B------:R-:W-:Y:S01]  /*2fe10*/  IMAD.MOV.U32 R4, RZ, RZ, RZ ;  /* 0x000000ffff047224 */ /* 0x000fe200078e00ff */
[C---:B------:R-:W-:Y:S02]  /*2fe20*/  ISETP.GE.U32.AND P2, PT, R8.reuse, 0x2, PT ;  /* 0x000000020800780c */ /* 0x040fe40003f46070 */
[C---:B------:R-:W-:Y:S02]  /*2fe30*/  ISETP.GE.U32.AND P3, PT, R8.reuse, 0x4, PT ;  /* 0x000000040800780c */ /* 0x040fe40003f66070 */
[C---:B------:R-:W-:Y:S02]  /*2fe40*/  ISETP.GE.U32.AND P4, PT, R8.reuse, 0x8, PT ;  /* 0x000000080800780c */ /* 0x040fe40003f86070 */
[----:B------:R-:W-:Y:S02]  /*2fe50*/  ISETP.GE.U32.AND P5, PT, R8, 0x10, PT ;  /* 0x000000100800780c */ /* 0x000fe40003fa6070 */
[----:B--2---:R-:W-:-:S02]  /*2fe60*/  @!P1 MOV R25, R6 ;  /* 0x0000000600199202 */ /* 0x004fc40000000f00 */
[----:B------:R-:W-:Y:S01]  /*2fe70*/  MOV R6, RZ ;  /* 0x000000ff00067202 */ /* 0x000fe20000000f00 */
[----:B---3--:R-:W-:Y:S01]  /*2fe80*/  @!P1 IMAD.MOV.U32 R4, RZ, RZ, R5 ;  /* 0x000000ffff049224 */ /* 0x008fe200078e0005 */
[----:B------:R-:W-:-:S03]  /*2fe90*/  ISETP.NE.AND P1, PT, R8, RZ, PT ;  /* 0x000000ff0800720c */ /* 0x000fc60003f25270 */
[----:B------:R-:W-:-:S10]  /*2fea0*/  IMAD R13, R4, R25, RZ ;  /* 0x00000019040d7224 */ /* 0x000fd400078e02ff */
[----:B------:R-:W-:Y:S05]  /*2feb0*/  WARPSYNC.COLLECTIVE R15, `(.L_x_2144) ;  /* 0x000000000f087348 */ /* 0x000fea0003c00000 */
[----:B------:R0:W1:Y:S02]  /*2fec0*/  SHFL.UP P6, R14, R13, R12, R11 ;  /* 0x0400000c0d0e7389 */ /* 0x00006400000c000b */
[----:B01----:R-:W-:Y:S01]  /*2fed0*/  ENDCOLLECTIVE ;  /* 0x000000000000791b */ /* 0x003fe20003800000 */
.L_x_2144:
[----:B------:R-:W-:Y:S01]  /*2fee0*/  IMAD.MOV.U32 R12, RZ, RZ, 0x2 ;  /* 0x00000002ff0c7424 */ /* 0x000fe200078e00ff */
[----:B------:R-:W-:-:S05]  /*2fef0*/  SEL R14, R14, RZ, P1 ;  /* 0x000000ff0e0e7207 */ /* 0x000fca0000800000 */
[----:B------:R-:W-:-:S05]  /*2ff00*/  IMAD.IADD R5, R13, 0x1, R14 ;  /* 0x000000010d057824 */ /* 0x000fca00078e020e */
[----:B------:R-:W-:-:S07]  /*2ff10*/  MOV R13, R5 ;  /* 0x00000005000d7202 */ /* 0x000fce0000000f00 */
[----:B------:R-:W-:Y:S05]  /*2ff20*/  WARPSYNC.COLLECTIVE R15, `(.L_x_2145) ;  /* 0x000000000f087348 */ /* 0x000fea0003c00000 */
[----:B------:R0:W1:Y:S02]  /*2ff30*/  SHFL.UP P6, R14, R13, R12, R11 ;  /* 0x0400000c0d0e7389 */ /* 0x00006400000c000b */
[----:B01----:R-:W-:Y:S01]  /*2ff40*/  ENDCOLLECTIVE ;  /* 0x000000000000791b */ /* 0x003fe20003800000 */
.L_x_2145:
[----:B------:R-:W-:Y:S01]  /*2ff50*/  IMAD.MOV.U32 R12, RZ, RZ, 0x4 ;  /* 0x00000004ff0c7424 */ /* 0x000fe200078e00ff */
[----:B------:R-:W-:-:S05]  /*2ff60*/  SEL R2, R14, RZ, P2 ;  /* 0x000000ff0e027207 */ /* 0x000fca0001000000 */
[----:B------:R-:W-:-:S04]  /*2ff70*/  IMAD.IADD R2, R5, 0x1, R2 ;  /* 0x0000000105027824 */ /* 0x000fc800078e0202 */
[----:B------:R-:W-:-:S07]  /*2ff80*/  IMAD.MOV.U32 R13, RZ, RZ, R2 ;  /* 0x000000ffff0d7224 */ /* 0x000fce00078e0002 */
[----:B------:R-:W-:Y:S05]  /*2ff90*/  WARPSYNC.COLLECTIVE R15, `(.L_x_2146) ;  /* 0x000000000f087348 */ /* 0x000fea0003c00000 */
[----:B------:R0:W1:Y:S02]  /*2ffa0*/  SHFL.UP P6, R14, R13, R12, R11 ;  /* 0x0400000c0d0e7389 */ /* 0x00006400000c000b */
[----:B01----:R-:W-:Y:S01]  /*2ffb0*/  ENDCOLLECTIVE ;  /* 0x000000000000791b */ /* 0x003fe20003800000 */
.L_x_2146:
[----:B------:R-:W-:Y:S01]  /*2ffc0*/  IMAD.MOV.U32 R12, RZ, RZ, 0x8 ;  /* 0x00000008ff0c7424 */ /* 0x000fe200078e00ff */
[----:B------:R-:W-:-:S04]  /*2ffd0*/  SEL R3, R14, RZ, P3 ;  /* 0x000000ff0e037207 */ /* 0x000fc80001800000 */
[----:B------:R-:W-:-:S05]  /*2ffe0*/  IADD3 R3, R2, R3, RZ ;  /* 0x0000000302037210 */ /* 0x000fca0007ffe0ff */
[----:B------:R-:W-:-:S07]  /*2fff0*/  IMAD.MOV.U32 R13, RZ, RZ, R3 ;  /* 0x000000ffff0d7224 */ /* 0x000fce00078e0003 */
[----:B------:R-:W-:Y:S05]  /*30000*/  WARPSYNC.COLLECTIVE R15, `(.L_x_2147) ;  /* 0x000000000f087348 */ /* 0x000fea0003c00000 */
[----:B------:R0:W1:Y:S02]  /*30010*/  SHFL.UP P6, R14, R13, R12, R11 ;  /* 0x0400000c0d0e7389 */ /* 0x00006400000c000b */
[----:B01----:R-:W-:Y:S01]  /*30020*/  ENDCOLLECTIVE ;  /* 0x000000000000791b */ /* 0x003fe20003800000 */
.L_x_2147:
[----:B------:R-:W-:Y:S02]  /*30030*/  MOV R12, 0x10 ;  /* 0x00000010000c7802 */ /* 0x000fe40000000f00 */
[----:B------:R-:W-:-:S05]  /*30040*/  SEL R14, R14, RZ, P4 ;  /* 0x000000ff0e0e7207 */ /* 0x000fca0002000000 */
[----:B------:R-:W-:-:S04]  /*30050*/  IMAD.IADD R5, R3, 0x1, R14 ;  /* 0x0000000103057824 */ /* 0x000fc800078e020e */
[----:B------:R-:W-:-:S07]  /*30060*/  IMAD.MOV.U32 R13, RZ, RZ, R5 ;  /* 0x000000ffff0d7224 */ /* 0x000fce00078e0005 */
[----:B------:R-:W-:Y:S05]  /*30070*/  WARPSYNC.COLLECTIVE R15, `(.L_x_2148) ;  /* 0x000000000f087348 */ /* 0x000fea0003c00000 */
[----:B------:R0:W1:Y:S02]  /*30080*/  SHFL.UP P6, R14, R13, R12, R11 ;  /* 0x0400000c0d0e7389 */ /* 0x00006400000c000b */
[----:B01----:R-:W-:Y:S01]  /*30090*/  ENDCOLLECTIVE ;  /* 0x000000000000791b */ /* 0x003fe20003800000 */
.L_x_2148:
        /* <DEDUP_REMOVED lines=8> */
.L_x_2149:
[----:B------:R-:W-:Y:S05]  /*30120*/  BRA `(.L_x_2150) ;  /* 0xffffffa800007947 */ /* 0x000fea000383ffff */
.L_x_1976:
[----:B------:R-:W-:Y:S01]  /*30130*/  BSSY B0, `(.L_x_2151) ;  /* 0x0000007000007945 */ /* 0x000fe20003800000 */
[----:B------:R-:W-:Y:S02]  /*30140*/  IMAD.MOV.U32 R12, RZ, RZ, 0x1 ;  /* 0x00000001ff0c7424 */ /* 0x000fe400078e00ff */
[----:B------:R-:W-:Y:S02]  /*30150*/  IMAD.MOV.U32 R11, RZ, RZ, RZ ;  /* 0x000000ffff0b7224 */ /* 0x000fe400078e00ff */
[----:B------:R-:W-:-:S07]  /*30160*/  IMAD.MOV.U32 R15, RZ, RZ, -0x1 ;  /* 0xffffffffff0f7424 */ /* 0x000fce00078e00ff */
[----:B0-----:R-:W-:Y:S05]  /*30170*/  WARPSYNC.COLLECTIVE R15, `(.L_x_2152) ;  /* 0x000000000f087348 */ /* 0x001fea0003c00000 */
[----:B------:R1:W2:Y:S02]  /*30180*/  SHFL.UP P6, R14, R13, R12, R11 ;  /* 0x0400000c0d0e7389 */ /* 0x0002a400000c000b */
[----:B012---:R-:W-:Y:S01]  /*30190*/  ENDCOLLECTIVE ;  /* 0x000000000000791b */ /* 0x007fe20003800000 */
.L_x_2152:
[----:B------:R-:W-:Y:S05]  /*301a0*/  BSYNC B0 ;  /* 0x0000000000007941 */ /* 0x000fea0003800000 */
.L_x_2151:
[----:B------:R-:W-:Y:S01]  /*301b0*/  SEL R14, R14, RZ, P1 ;  /* 0x000000ff0e0e7207 */ /* 0x000fe20000800000 */
[----:B------:R-:W-:Y:S01]  /*301c0*/  IMAD.MOV.U32 R11, RZ, RZ, RZ ;  /* 0x000000ffff0b7224 */ /* 0x000fe200078e00ff */
[----:B------:R-:W-:Y:S01]  /*301d0*/  MOV R12, 0x2 ;  /* 0x00000002000c7802 */ /* 0x000fe20000000f00 */
[----:B------:R-:W-:Y:S02]  /*301e0*/  IMAD.MOV.U32 R15, RZ, RZ, -0x1 ;  /* 0xffffffffff0f7424 */ /* 0x000fe400078e00ff */
[----:B------:R-:W-:-:S07]  /*301f0*/  IMAD.IADD R13, R13, 0x1, R14 ;  /* 0x000000010d0d7824 */ /* 0x000fce00078e020e */
[----:B------:R-:W-:Y:S05]  /*30200*/  WARPSYNC.COLLECTIVE R15, `(.L_x_2153) ;  /* 0x000000000f087348 */ /* 0x000fea0003c00000 */
[----:B------:R0:W1:Y:S02]  /*30210*/  SHFL.UP P6, R14, R13, R12, R11 ;  /* 0x0400000c0d0e7389 */ /* 0x00006400000c000b */
[----:B01----:R-:W-:Y:S01]  /*30220*/  ENDCOLLECTIVE ;  /* 0x000000000000791b */ /* 0x003fe20003800000 */
.L_x_2153:
[----:B------:R-:W-:Y:S02]  /*30230*/  MOV R12, 0x4 ;  /* 0x00000004000c7802 */ /* 0x000fe40000000f00 */
[----:B------:R-:W-:-:S05]  /*30240*/  SEL R2, R14, RZ, P2 ;  /* 0x000000ff0e027207 */ /* 0x000fca0001000000 */
[----:B------:R-:W-:-:S04]  /*30250*/  IMAD.IADD R2, R13, 0x1, R2 ;  /* 0x000000010d027824 */ /* 0x000fc800078e0202 */
[----:B------:R-:W-:-:S07]  /*30260*/  IMAD.MOV.U32 R13, RZ, RZ, R2 ;  /* 0x000000ffff0d7224 */ /* 0x000fce00078e0002 */
[----:B------:R-:W-:Y:S05]  /*30270*/  WARPSYNC.COLLECTIVE R15, `(.L_x_2154) ;  /* 0x000000000f087348 */ /* 0x000fea0003c00000 */
[----:B------:R0:W1:Y:S02]  /*30280*/  SHFL.UP P6, R14, R13, R12, R11 ;  /* 0x0400000c0d0e7389 */ /* 0x00006400000c000b */
[----:B01----:R-:W-:Y:S01]  /*30290*/  ENDCOLLECTIVE ;  /* 0x000000000000791b */ /* 0x003fe20003800000 */
.L_x_2154:
[----:B------:R-:W-:Y:S01]  /*302a0*/  IMAD.MOV.U32 R12, RZ, RZ, 0x8 ;  /* 0x00000008ff0c7424 */ /* 0x000fe200078e00ff */
[----:B------:R-:W-:-:S05]  /*302b0*/  SEL R3, R14, RZ, P3 ;  /* 0x000000ff0e037207 */ /* 0x000fca0001800000 */
[----:B------:R-:W-:-:S04]  /*302c0*/  IMAD.IADD R3, R2, 0x1, R3 ;  /* 0x0000000102037824 */ /* 0x000fc800078e0203 */
[----:B------:R-:W-:-:S07]  /*302d0*/  IMAD.MOV.U32 R13, RZ, RZ, R3 ;  /* 0x000000ffff0d7224 */ /* 0x000fce00078e0003 */
[----:B------:R-:W-:Y:S05]  /*302e0*/  WARPSYNC.COLLECTIVE R15, `(.L_x_2155) ;  /* 0x000000000f087348 */ /* 0x000fea0003c00000 */
[----:B------:R0:W1:Y:S02]  /*302f0*/  SHFL.UP P6, R14, R13, R12, R11 ;  /* 0x0400000c0d0e7389 */ /* 0x00006400000c000b */
[----:B01----:R-:W-:Y:S01]  /*30300*/  ENDCOLLECTIVE ;  /* 0x000000000000791b */ /* 0x003fe20003800000 */
.L_x_2155:
[----:B------:R-:W-:Y:S01]  /*30310*/  IMAD.MOV.U32 R12, RZ, RZ, 0x10 ;  /* 0x00000010ff0c7424 */ /* 0x000fe200078e00ff */
[----:B------:R-:W-:-:S05]  /*30320*/  SEL R14, R14, RZ, P4 ;  /* 0x000000ff0e0e7207 */ /* 0x000fca0002000000 */
[----:B------:R-:W-:-:S05]  /*30330*/  IMAD.IADD R5, R3, 0x1, R14 ;  /* 0x0000000103057824 */ /* 0x000fca00078e020e */
[----:B------:R-:W-:-:S07]  /*30340*/  MOV R13, R5 ;  /* 0x00000005000d7202 */ /* 0x000fce0000000f00 */
[----:B------:R-:W-:Y:S05]  /*30350*/  WARPSYNC.COLLECTIVE R15, `(.L_x_2156) ;  /* 0x000000000f087348 */ /* 0x000fea0003c00000 */
[----:B------:R0:W1:Y:S02]  /*30360*/  SHFL.UP P6, R14, R13, R12, R11 ;  /* 0x0400000c0d0e7389 */ /* 0x00006400000c000b */
[----:B01----:R-:W-:Y:S01]  /*30370*/  ENDCOLLECTIVE ;  /* 0x000000000000791b */ /* 0x003fe20003800000 */
.L_x_2156:
[----:B------:R-:W-:Y:S01]  /*30380*/  IMAD.MOV.U32 R12, RZ, RZ, 0x1f ;  /* 0x0000001fff0c7424 */ /* 0x000fe200078e00ff */
[----:B------:R-:W-:Y:S02]  /*30390*/  MOV R11, 0x1f ;  /* 0x0000001f000b7802 */ /* 0x000fe40000000f00 */
[----:B------:R-:W-:-:S05]  /*303a0*/  SEL R2, R14, RZ, P5 ;  /* 0x000000ff0e027207 */ /* 0x000fca0002800000 */
[----:B------:R-:W-:-:S04]  /*303b0*/  IMAD.IADD R2, R5, 0x1, R2 ;  /* 0x0000000105027824 */ /* 0x000fc800078e0202 */
[----:B------:R-:W-:-:S07]  /*303c0*/  IMAD.MOV.U32 R13, RZ, RZ, R2 ;  /* 0x000000ffff0d7224 */ /* 0x000fce00078e0002 */
[----:B------:R-:W-:Y:S05]  /*303d0*/  WARPSYNC.COLLECTIVE R15, `(.L_x_2157) ;  /* 0x000000000f087348 */ /* 0x000fea0003c00000 */
[----:B------:R0:W1:Y:S02]  /*303e0*/  SHFL.IDX P6, R14, R13, R12, R11 ;  /* 0x0000000c0d0e7389 */ /* 0x00006400000c000b */
[----:B01----:R-:W-:Y:S01]  /*303f0*/  ENDCOLLECTIVE ;  /* 0x000000000000791b */ /* 0x003fe20003800000 */
.L_x_2157:
[----:B------:R-:W-:Y:S05]  /*30400*/  BRA `(.L_x_2158) ;  /* 0xffffffa400ec7947 */ /* 0x000fea000383ffff */
.L_x_1978:
[----:B------:R-:W-:Y:S01]  /*30410*/  BSSY B0, `(.L_x_2159) ;  /* 0x0000006000007945 */ /* 0x000fe20003800000 */
[----:B------:R-:W-:Y:S01]  /*30420*/  PLOP3.LUT P6, PT, P6, PT, PT, 0x8, 0x0 ;  /* 0x000000000000781c */ /* 0x000fe200037ce170 */
[----:B------:R-:W-:-:S12]  /*30430*/  IMAD.MOV.U32 R15, RZ, RZ, -0x1 ;  /* 0xffffffffff0f7424 */ /* 0x000fd800078e00ff */
[----:B01----:R-:W-:Y:S05]  /*30440*/  WARPSYNC.COLLECTIVE R15, `(.L_x_2160) ;  /* 0x000000000f087348 */ /* 0x003fea0003c00000 */
[----:B------:R-:W-:Y:S01]  /*30450*/  VOTE.ANY R14, PT, P6 ;  /* 0x00000000000e7806 */ /* 0x000fe200030e0100 */
[----:B01----:R-:W-:Y:S06]  /*30460*/  ENDCOLLECTIVE ;  /* 0x000000000000791b */ /* 0x003fec0003800000 */
.L_x_2160:
[----:B------:R-:W-:Y:S05]  /*30470*/  BSYNC B0 ;  /* 0x0000000000007941 */ /* 0x000fea0003800000 */
.L_x_2159:
[----:B------:R-:W-:Y:S01]  /*30480*/  IMAD.MOV.U32 R3, RZ, RZ, R14 ;  /* 0x000000ffff037224 */ /* 0x000fe200078e000e */
[----:B------:R-:W-:Y:S01]  /*30490*/  MOV R15, 0xffffffff ;  /* 0xffffffff000f7802 */ /* 0x000fe20000000f00 */
[----:B------:R-:W-:Y:S02]  /*304a0*/  IMAD.MOV.U32 R13, RZ, RZ, R25 ;  /* 0x000000ffff0d7224 */ /* 0x000fe400078e0019 */
[----:B------:R0:W1:Y:S01]  /*304b0*/  POPC R12, R3 ;  /* 0x00000003000c7309 */ /* 0x0000620000000000 */
[----:B------:R-:W-:-:S07]  /*304c0*/  IMAD.MOV.U32 R11, RZ, RZ, 0x1f ;  /* 0x0000001fff0b7424 */ /* 0x000fce00078e00ff */
[----:B01----:R-:W-:Y:S05]  /*304d0*/  WARPSYNC.COLLECTIVE R15, `(.L_x_2161) ;  /* 0x000000000f087348 */ /* 0x003fea0003c00000 */
[----:B-1----:R1:W2:Y:S02]  /*304e0*/  SHFL.IDX P6, R14, R13, R12, R11 ;  /* 0x0000000c0d0e7389 */ /* 0x0022a400000c000b */
[----:B012---:R-:W-:Y:S01]  /*304f0*/  ENDCOLLECTIVE ;  /* 0x000000000000791b */ /* 0x007fe20003800000 */
.L_x_2161:
[----:B------:R-:W-:Y:S02]  /*30500*/  IMAD.IADD R27, R12, 0x1, R27 ;  /* 0x000000010c1b7824 */ /* 0x000fe400078e021b */
[----:B------:R-:W-:Y:S02]  /*30510*/  IMAD.MOV.U32 R13, RZ, RZ, R4 ;  /* 0x000000ffff0d7224 */ /* 0x000fe400078e0004 */
[----:B------:R-:W-:-:S07]  /*30520*/  IMAD.MOV.U32 R25, RZ, RZ, R14 ;  /* 0x000000ffff197224 */ /* 0x000fce00078e000e */
[----:B------:R-:W-:Y:S05]  /*30530*/  WARPSYNC.COLLECTIVE R15, `(.L_x_2162) ;  /* 0x000000000f087348 */ /* 0x000fea0003c00000 */
[----:B------:R0:W1:Y:S02]  /*30540*/  SHFL.IDX P6, R14, R13, R12, R11 ;  /* 0x0000000c0d0e7389 */ /* 0x00006400000c000b */
[----:B01----:R-:W-:Y:S01]  /*30550*/  ENDCOLLECTIVE ;  /* 0x000000000000791b */ /* 0x003fe20003800000 */
.L_x_2162:
[----:B------:R-:W-:Y:S01]  /*30560*/  IMAD.MOV.U32 R4, RZ, RZ, R14 ;  /* 0x000000ffff047224 */ /* 0x000fe200078e000e */
[----:B------:R-:W-:Y:S06]  /*30570*/  BRA `(.L_x_2163) ;  /* 0xffffffa400d07947 */ /* 0x000fec000383ffff */
.L_x_1980:
[----:B------:R-:W-:Y:S01]  /*30580*/  BSSY B0, `(.L_x_2164) ;  /* 0x0000007000007945 */ /* 0x000fe20003800000 */
[----:B------:R-:W-:Y:S01]  /*30590*/  MOV R13, R2 ;  /* 0x00000002000d7202 */ /* 0x000fe20000000f00 */
[----:B------:R-:W-:Y:S02]  /*305a0*/  IMAD.MOV.U32 R11, RZ, RZ, 0x1f ;  /* 0x0000001fff0b7424 */ /* 0x000fe400078e00ff */
[----:B------:R-:W-:-:S07]  /*305b0*/  IMAD.MOV.U32 R15, RZ, RZ, -0x1 ;  /* 0xffffffffff0f7424 */ /* 0x000fce00078e00ff */
[----:B01-34-:R-:W-:Y:S05]  /*305c0*/  WARPSYNC.COLLECTIVE R15, `(.L_x_2165) ;  /* 0x000000000f087348 */ /* 0x01bfea0003c00000 */
[----:B------:R2:W0:Y:S02]  /*305d0*/  SHFL.IDX P6, R14, R13, R12, R11 ;  /* 0x0000000c0d0e7389 */ /* 0x00042400000c000b */
[----:B01234-:R-:W-:Y:S01]  /*305e0*/  ENDCOLLECTIVE ;  /* 0x000000000000791b */ /* 0x01ffe20003800000 */
.L_x_2165:
[----:B------:R-:W-:Y:S05]  /*305f0*/  BSYNC B0 ;  /* 0x0000000000007941 */ /* 0x000fea0003800000 */
.L_x_2164:
[----:B------:R-:W-:Y:S01]  /*30600*/  IMAD.MOV.U32 R6, RZ, RZ, R14 ;  /* 0x000000ffff067224 */ /* 0x000fe200078e000e */
[----:B------:R-:W-:Y:S06]  /*30610*/  BRA `(.L_x_1979) ;  /* 0xffffffa400c07947 */ /* 0x000fec000383ffff */
.L_x_1986:
[----:B0-----:R0:W2:Y:S02]  /*30620*/  SYNCS.PHASECHK.TRANS64.TRYWAIT P0, [R7+URZ+0x2a820], R0 ;  /* 0x02a82000070075a7 */ /* 0x0010a4000800017f */
[----:B--2---:R-:W-:Y:S05]  /*30630*/  @!P0 NANOSLEEP.SYNCS 0x989680 ;  /* 0x009896800000895d */ /* 0x004fea0003900000 */
[----:B------:R-:W2:Y:S02]  /*30640*/  @!P0 SYNCS.PHASECHK.TRANS64 P0, [R7+URZ+0x2a820], R0 ;  /* 0x02a82000070085a7 */ /* 0x000ea4000800007f */
[----:B--2---:R-:W-:Y:S05]  /*30650*/  @!P0 BRA `(.L_x_1986) ;  /* 0xfffffffc00f08947 */ /* 0x004fea000383ffff */
[----:B------:R-:W-:Y:S05]  /*30660*/  BRA `(.L_x_2166) ;  /* 0xffffffb000187947 */ /* 0x000fea000383ffff */
.L_x_1987:
[----:B------:R-:W2:Y:S01]  /*30670*/  S2R R2, SR_TID.X ;  /* 0x0000000000027919 */ /* 0x000ea20000002100 */
[----:B------:R-:W-:Y:S01]  /*30680*/  BSSY B0, `(.L_x_2167) ;  /* 0x000000a000007945 */ /* 0x000fe20003800000 */
[----:B------:R-:W-:Y:S01]  /*30690*/  MOV R12, RZ ;  /* 0x000000ff000c7202 */ /* 0x000fe20000000f00 */
[----:B------:R-:W-:Y:S02]  /*306a0*/  IMAD.MOV.U32 R11, RZ, RZ, 0x1f ;  /* 0x0000001fff0b7424 */ /* 0x000fe400078e00ff */
[----:B------:R-:W-:Y:S01]  /*306b0*/  IMAD.MOV.U32 R15, RZ, RZ, -0x1 ;  /* 0xffffffffff0f7424 */ /* 0x000fe200078e00ff */
[----:B--2---:R-:W-:-:S04]  /*306c0*/  SHF.R.U32.HI R2, RZ, 0x5, R2 ;  /* 0x00000005ff027819 */ /* 0x004fc80000011602 */
[----:B------:R-:W-:-:S05]  /*306d0*/  LOP3.LUT R2, R2, 0x3, RZ, 0xc0, !PT ;  /* 0x0000000302027812 */ /* 0x000fca00078ec0ff */
[----:B------:R-:W-:-:S07]  /*306e0*/  IMAD.MOV.U32 R13, RZ, RZ, R2 ;  /* 0x000000ffff0d7224 */ /* 0x000fce00078e0002 */
[----:B01-3--:R-:W-:Y:S05]  /*306f0*/  WARPSYNC.COLLECTIVE R15, `(.L_x_2168) ;  /* 0x000000000f087348 */ /* 0x00bfea0003c00000 */
[----:B------:R2:W4:Y:S02]  /*30700*/  SHFL.IDX P6, R14, R13, R12, R11 ;  /* 0x0000000c0d0e7389 */ /* 0x00052400000c000b */
[----:B01234-:R-:W-:Y:S01]  /*30710*/  ENDCOLLECTIVE ;  /* 0x000000000000791b */ /* 0x01ffe20003800000 */
.L_x_2168:
[----:B------:R-:W-:Y:S05]  /*30720*/  BSYNC B0 ;  /* 0x0000000000007941 */ /* 0x000fea0003800000 */
.L_x_2167:
[----:B------:R-:W-:Y:S05]  /*30730*/  BRA `(.L_x_2169) ;  /* 0xffffffb000007947 */ /* 0x000fea000383ffff */
.L_x_1988:
[----:B------:R-:W-:Y:S01]  /*30740*/  BSSY B0, `(.L_x_2170) ;  /* 0x0000006000007945 */ /* 0x000fe20003800000 */
[----:B------:R-:W-:-:S07]  /*30750*/  IMAD.MOV.U32 R15, RZ, RZ, -0x1 ;  /* 0xffffffffff0f7424 */ /* 0x000fce00078e00ff */
[----:B01-3--:R-:W-:Y:S05]  /*30760*/  WARPSYNC.COLLECTIVE R15, `(.L_x_2171) ;  /* 0x000000000f0c7348 */ /* 0x00bfea0003c00000 */
[----:B------:R-:W-:Y:S02]  /*30770*/  ELECT P6, UR62, PT ;  /* 0x00000000003e782f */ /* 0x000fe400038c0000 */
[----:B------:R-:W-:Y:S01]  /*30780*/  MOV R14, UR62 ;  /* 0x0000003e000e7c02 */ /* 0x000fe20008000f00 */
[----:B01-3--:R-:W-:Y:S10]  /*30790*/  ENDCOLLECTIVE ;  /* 0x000000000000791b */ /* 0x00bff40003800000 */
.L_x_2171:
[----:B------:R-:W-:Y:S05]  /*307a0*/  BSYNC B0 ;  /* 0x0000000000007941 */ /* 0x000fea0003800000 */
.L_x_2170:
[----:B------:R-:W-:Y:S05]  /*307b0*/  BRA `(.L_x_2172) ;  /* 0xffffffac00f47947 */ /* 0x000fea000383ffff */
.L_x_1990:
[----:B0-----:R0:W2:Y:S02]  /*307c0*/  SYNCS.PHASECHK.TRANS64.TRYWAIT P1, [R5+URZ+0x2a840], R0 ;  /* 0x02a84000050075a7 */ /* 0x0010a4000802017f */
[----:B--2---:R-:W-:Y:S05]  /*307d0*/  @!P1 NANOSLEEP.SYNCS 0x989680 ;  /* 0x009896800000995d */ /* 0x004fea0003900000 */
[----:B------:R-:W2:Y:S02]  /*307e0*/  @!P1 SYNCS.PHASECHK.TRANS64 P1, [R5+URZ+0x2a840], R0 ;  /* 0x02a84000050095a7 */ /* 0x000ea4000802007f */
[----:B--2---:R-:W-:Y:S05]  /*307f0*/  @!P1 BRA `(.L_x_1990) ;  /* 0xfffffffc00f09947 */ /* 0x004fea000383ffff */
[----:B------:R-:W-:Y:S05]  /*30800*/  BRA `(.L_x_2173) ;  /* 0xffffffb0001c7947 */ /* 0x000fea000383ffff */
.L_x_1992:
[----:B--2---:R2:W4:Y:S02]  /*30810*/  SYNCS.PHASECHK.TRANS64.TRYWAIT P1, [R3+URZ+0x2a840], R2 ;  /* 0x02a84002030075a7 */ /* 0x004524000802017f */
[----:B----4-:R-:W-:Y:S05]  /*30820*/  @!P1 NANOSLEEP.SYNCS 0x989680 ;  /* 0x009896800000995d */ /* 0x010fea0003900000 */
[----:B------:R-:W4:Y:S02]  /*30830*/  @!P1 SYNCS.PHASECHK.TRANS64 P1, [R3+URZ+0x2a840], R2 ;  /* 0x02a84002030095a7 */ /* 0x000f24000802007f */
[----:B----4-:R-:W-:Y:S05]  /*30840*/  @!P1 BRA `(.L_x_1992) ;  /* 0xfffffffc00f09947 */ /* 0x010fea000383ffff */
[----:B------:R-:W-:Y:S05]  /*30850*/  BRA `(.L_x_2174) ;  /* 0xffffffb000287947 */ /* 0x000fea000383ffff */
.L_x_1994:
[----:B----4-:R4:W0:Y:S02]  /*30860*/  SYNCS.PHASECHK.TRANS64.TRYWAIT P1, [R5+URZ+0x2a860], R0 ;  /* 0x02a86000050075a7 */ /* 0x010824000802017f */
[----:B0-----:R-:W-:Y:S05]  /*30870*/  @!P1 NANOSLEEP.SYNCS 0x989680 ;  /* 0x009896800000995d */ /* 0x001fea0003900000 */
[----:B------:R-:W0:Y:S02]  /*30880*/  @!P1 SYNCS.PHASECHK.TRANS64 P1, [R5+URZ+0x2a860], R0 ;  /* 0x02a86000050095a7 */ /* 0x000e24000802007f */
[----:B0-----:R-:W-:Y:S05]  /*30890*/  @!P1 BRA `(.L_x_1994) ;  /* 0xfffffffc00f09947 */ /* 0x001fea000383ffff */
[----:B------:R-:W-:Y:S05]  /*308a0*/  BRA `(.L_x_2175) ;  /* 0xffffffb000247947 */ /* 0x000fea000383ffff */
.L_x_2176:
        /* <DEDUP_REMOVED lines=13> */
.L_x_15737:


//--------------------- .text._ZN7cutlass13device_kernelIN5flash11enable_sm90INS1_16FlashAttnFwdSm90INS1_25CollectiveMainloopFwdSm90ILi2EN4cute5tupleIJNS5_1CILi1EEES8_S8_EEENS6_IJNS7_ILi128EEENS7_ILi96EEENS7_ILi192EEEEEELi128ENS_6half_tEfNS_4arch4Sm90ELb1ELb0ELb1ELb0ELb1ELb0ELb0ELb1ELb1ELb1ELb1ELb0EEENS1_21CollectiveEpilogueFwdINS6_IJSA_SA_SB_EEES9_SE_SG_Li256ELb0ELb1ELb1ELb0EEENS1_19SingleTileSchedulerILb0ELb1ELb1ELi128EEEEEEEEEvNT_6ParamsE --------------------------
	.section	.text._ZN7cutlass13device_kernelIN5flash11enable_sm90INS1_16FlashAttnFwdSm90INS1_25CollectiveMainloopFwdSm90ILi2EN4cute5tupleIJNS5_1CILi1EEES8_S8_EEENS6_IJNS7_ILi128EEENS7_ILi96EEENS7_ILi192EEEEEELi128ENS_6half_tEfNS_4arch4Sm90ELb1ELb0ELb1ELb0ELb1ELb0ELb0ELb1ELb1ELb1ELb1ELb0EEENS1_21CollectiveEpilogueFwdINS6_IJSA_SA_SB_EEES9_SE_SG_Li256ELb0ELb1ELb1ELb0EEENS1_19SingleTileSchedulerILb0ELb1ELb1ELi128EEEEEEEEEvNT_6ParamsE,"ax",@progbits
	.align	128
.text._ZN7cutlass13device_kernelIN5flash11enable_sm90INS1_16FlashAttnFwdSm90INS1_25CollectiveMainloopFwdSm90ILi2EN4cute5tupleIJNS5_1CILi1EEES8_S8_EEENS6_IJNS7_ILi128EEENS7_ILi96EEENS7_ILi192EEEEEELi128ENS_6half_tEfNS_4arch4Sm90ELb1ELb0ELb1ELb0ELb1ELb0ELb0ELb1ELb1ELb1ELb1ELb0EEENS1_21CollectiveEpilogueFwdINS6_IJSA_SA_SB_EEES9_SE_SG_Li256ELb0ELb1ELb1ELb0EEENS1_19SingleTileSchedulerILb0ELb1ELb1ELi128EEEEEEEEEvNT_6ParamsE:
        .type           _ZN7cutlass13device_kernelIN5flash11enable_sm90INS1_16FlashAttnFwdSm90INS1_25CollectiveMainloopFwdSm90ILi2EN4cute5tupleIJNS5_1CILi1EEES8_S8_EEENS6_IJNS7_ILi128EEENS7_ILi96EEENS7_ILi192EEEEEELi128ENS_6half_tEfNS_4arch4Sm90ELb1ELb0ELb1ELb0ELb1ELb0ELb0ELb1ELb1ELb1ELb1ELb0EEENS1_21CollectiveEpilogueFwdINS6_IJSA_SA_SB_EEES9_SE_SG_Li256ELb0ELb1ELb1ELb0EEENS1_19SingleTileSchedulerILb0ELb1ELb1ELi128EEEEEEEEEvNT_6ParamsE,@function
        .size           _ZN7cutlass13device_kernelIN5flash11enable_sm90INS1_16FlashAttnFwdSm90INS1_25CollectiveMainloopFwdSm90ILi2EN4cute5tupleIJNS5_1CILi1EEES8_S8_EEENS6_IJNS7_ILi128EEENS7_ILi96EEENS7_ILi192EEEEEELi128ENS_6half_tEfNS_4arch4Sm90ELb1ELb0ELb1ELb0ELb1ELb0ELb0ELb1ELb1ELb1ELb1ELb0EEENS1_21CollectiveEpilogueFwdINS6_IJSA_SA_SB_EEES9_SE_SG_Li256ELb0ELb1ELb1ELb0EEENS1_19SingleTileSchedulerILb0ELb1ELb1ELi128EEEEEEEEEvNT_6ParamsE,(.L_x_15738 - _ZN7cutlass13device_kernelIN5flash11enable_sm90INS1_16FlashAttnFwdSm90INS1_25CollectiveMainloopFwdSm90ILi2EN4cute5tupleIJNS5_1CILi1EEES8_S8_EEENS6_IJNS7_ILi128EEENS7_ILi96EEENS7_ILi192EEEEEELi128ENS_6half_tEfNS_4arch4Sm90ELb1ELb0ELb1ELb0ELb1ELb0ELb0ELb1ELb1ELb1ELb1ELb0EEENS1_21CollectiveEpilogueFwdINS6_IJSA_SA_SB_EEES9_SE_SG_Li256ELb0ELb1ELb1ELb0EEENS1_19SingleTileSchedulerILb0ELb1ELb1ELi128EEEEEEEEEvNT_6ParamsE)
        .other          _ZN7cutlass13device_kernelIN5flash11enable_sm90INS1_16FlashAttnFwdSm90INS1_25CollectiveMainloopFwdSm90ILi2EN4cute5tupleIJNS5_1CILi1EEES8_S8_EEENS6_IJNS7_ILi128EEENS7_ILi96EEENS7_ILi192EEEEEELi128ENS_6half_tEfNS_4arch4Sm90ELb1ELb0ELb1ELb0ELb1ELb0ELb0ELb1ELb1ELb1ELb1ELb0EEENS1_21CollectiveEpilogueFwdINS6_IJSA_SA_SB_EEES9_SE_SG_Li256ELb0ELb1ELb1ELb0EEENS1_19SingleTileSchedulerILb0ELb1ELb1ELi128EEEEEEEEEvNT_6ParamsE,@"STO_CUDA_ENTRY STV_DEFAULT"
_ZN7cutlass13device_kernelIN5flash11enable_sm90INS1_16FlashAttnFwdSm90INS1_25CollectiveMainloopFwdSm90ILi2EN4cute5tupleIJNS5_1CILi1EEES8_S8_EEENS6_IJNS7_ILi128EEENS7_ILi96EEENS7_ILi192EEEEEELi128ENS_6half_tEfNS_4arch4Sm90ELb1ELb0ELb1ELb0ELb1ELb0ELb0ELb1ELb1ELb1ELb1ELb0EEENS1_21CollectiveEpilogueFwdINS6_IJSA_SA_SB_EEES9_SE_SG_Li256ELb0ELb1ELb1ELb0EEENS1_19SingleTileSchedulerILb0ELb1ELb1ELi128EEEEEEEEEvNT_6ParamsE:
        /* <DEDUP_REMOVED lines=44> */
.L_x_2177:
        /* <DEDUP_REMOVED lines=22> */
.L_x_2178:
        /* <DEDUP_REMOVED lines=18> */
.L_x_2179:
        /* <DEDUP_REMOVED lines=22> */
.L_x_2180:
        /* <DEDUP_REMOVED lines=23> */
.L_x_2181:
        /* <DEDUP_REMOVED lines=8> */
[----:B------:R-:W-:-:S10]  /*0890*/  IMAD.U32 R2, RZ, RZ, UR4 ;  /* 0x00000004ff027e24 */ /* 0x000fd4000f8e00ff */
[----:B------:R-:W-:Y:S05]  /*08a0*/  @!P0 BRA `(.L_x_2183) ;  /* 0x000000a000748947 */ /* 0x000fea0003800000 */
.L_x_2184:
        /* <DEDUP_REMOVED lines=14> */
[----:B--2---:R-:W-:Y:S02]  /*0990*/  ISETP.LE.AND P0, PT, RZ, UR5, PT ;  /* 0x00000005ff007c0c */ /* 0x004fe4000bf03270 */
[----:B------:R-:W-:-:S05]  /*09a0*/  IADD3 R0, -R16, RZ, RZ ;  /* 0x000000ff10007210 */ /* 0x000fca0007ffe1ff */
[----:B------:R-:W-:-:S06]  /*09b0*/  IMAD R17, R3, R0, UR4 ;  /* 0x0000000403117e24 */ /* 0x000fcc000f8e0200 */
[----:B------:R-:W-:Y:S05]  /*09c0*/  @!P0 BRA `(.L_x_2185) ;  /* 0x000000d800d88947 */ /* 0x000fea0003800000 */
[----:B------:R-:W0:Y:S01]  /*09d0*/  S2UR UR42, SR_CTAID.X ;  /* 0x00000000002a79c3 */ /* 0x000e220000002500 */
[----:B------:R-:W-:Y:S01]  /*09e0*/  ULDC UR4, c[0x0][0x448] ;  /* 0x0001120000047ab9 */ /* 0x000fe20000000800 */
[----:B------:R-:W-:Y:S01]  /*09f0*/  SHF.R.U32.HI R6, RZ, 0x10, R17 ;  /* 0x00000010ff067819 */ /* 0x000fe20000011611 */
[----:B------:R-:W-:Y:S01]  /*0a00*/  UISETP.NE.AND UP0, UPT, UR4, 0x1, UPT ;  /* 0x000000010400788c */ /* 0x000fe2000bf05270 */
[----:B------:R-:W-:Y:S01]  /*0a10*/  LOP3.LUT R17, R17, 0xffff, RZ, 0xc0, !PT ;  /* 0x0000ffff11117812 */ /* 0x000fe200078ec0ff */
[----:B------:R-:W-:Y:S02]  /*0a20*/  IMAD.MOV.U32 R22, RZ, RZ, RZ ;  /* 0x000000ffff167224 */ /* 0x000fe400078e00ff */
[----:B------:R-:W-:Y:S01]  /*0a30*/  UP2UR UR38, UPR, URZ, 0x1 ;  /* 0x000000013f267883 */ /* 0x000fe20008000000 */
[----:B------:R-:W1:Y:S06]  /*0a40*/  LDC.64 R4, c[0x0][0x418] ;  /* 0x00010600ff047b82 */ /* 0x000e6c0000000a00 */
[----:B------:R-:W-:Y:S01]  /*0a50*/  @UP0 ULDC UR5, c[0x0][0x44c] ;  /* 0x0001130000050ab9 */ /* 0x000fe20000000800 */
[----:B------:R-:W-:Y:S01]  /*0a60*/  @UP0 ULDC UR7, c[0x0][0x450] ;  /* 0x0001140000070ab9 */ /* 0x000fe20000000800 */
[----:B------:R-:W2:Y:S08]  /*0a70*/  LDC R3, c[0x0][0x288] ;  /* 0x0000a200ff037b82 */ /* 0x000eb00000000800 */
[----:B------:R-:W3:Y:S01]  /*0a80*/  LDC R18, c[0x0][0x424] ;  /* 0x00010900ff127b82 */ /* 0x000ee20000000800 */
[----:B0-----:R-:W-:-:S04]  /*0a90*/  USHF.L.U32 UR42, UR42, 0x7, URZ ;  /* 0x000000072a2a7899 */ /* 0x001fc8000800063f */
[----:B------:R-:W-:Y:S02]  /*0aa0*/  @UP0 UIADD3 UR4, UR42, 0x7f, URZ ;  /* 0x0000007f2a040890 */ /* 0x000fe4000fffe03f */
[----:B------:R-:W-:Y:S01]  /*0ab0*/  UIADD3 UR6, UR42, 0x7f, URZ ;  /* 0x0000007f2a067890 */ /* 0x000fe2000fffe03f */
[----:B------:R-:W0:Y:S01]  /*0ac0*/  LDC R7, c[0x0][0x2f0] ;  /* 0x0000bc00ff077b82 */ /* 0x000e220000000800 */
[----:B-1----:R-:W-:Y:S01]  /*0ad0*/  ISETP.NE.U32.AND P0, PT, R4, RZ, PT ;  /* 0x000000ff0400720c */ /* 0x002fe20003f05070 */
[----:B------:R-:W-:-:S03]  /*0ae0*/  UIMAD.WIDE.U32 UR4, UR4, UR5, URZ ;  /* 0x00000005040472a5 */ /* 0x000fc6000f8e003f */
[----:B------:R-:W-:Y:S01]  /*0af0*/  ISETP.NE.AND.EX P0, PT, R5, RZ, PT, P0 ;  /* 0x000000ff0500720c */ /* 0x000fe20003f05300 */
[----:B------:R-:W-:Y:S01]  /*0b00*/  @UP0 USHF.R.U32.HI UR6, URZ, UR7, UR5 ;  /* 0x000000073f060299 */ /* 0x000fe20008011605 */
[----:B--2---:R-:W-:Y:S02]  /*0b10*/  IADD3 R3, -R3, 0x60, RZ ;  /* 0x0000006003037810 */ /* 0x004fe40007ffe1ff */
[----:B---3--:R-:W-:Y:S02]  /*0b20*/  SEL R18, R18, 0x1, P0 ;  /* 0x0000000112127807 */ /* 0x008fe40000000000 */
[----:B------:R-:W-:-:S03]  /*0b30*/  ISETP.NE.AND P0, PT, R6, RZ, PT ;  /* 0x000000ff0600720c */ /* 0x000fc60003f05270 */
[CC--:B0-----:R-:W-:Y:S02]  /*0b40*/  IMAD R3, R18.reuse, R7.reuse, R3 ;  /* 0x0000000712037224 */ /* 0x0c1fe400078e0203 */
[----:B------:R-:W-:Y:S02]  /*0b50*/  IMAD R0, R18, R7, 0x5f ;  /* 0x0000005f12007424 */ /* 0x000fe400078e0207 */
[----:B------:R-:W-:Y:S02]  /*0b60*/  VIADD R3, R3, UR6 ;  /* 0x0000000603037c36 */ /* 0x000fe40008000000 */
[----:B------:R-:W-:-:S04]  /*0b70*/  IMAD.HI R0, R0, 0x2aaaaaab, RZ ;  /* 0x2aaaaaab00007827 */ /* 0x000fc800078e02ff */
[----:B------:R-:W0:Y:S01]  /*0b80*/  @!P0 LDC R6, c[0x0][0x9f0] ;  /* 0x00027c00ff068b82 */ /* 0x000e220000000800 */
[----:B------:R-:W-:Y:S01]  /*0b90*/  IMAD.HI R4, R3, 0x2aaaaaab, RZ ;  /* 0x2aaaaaab03047827 */ /* 0x000fe200078e02ff */
[----:B------:R-:W-:-:S04]  /*0ba0*/  SHF.R.U32.HI R3, RZ, 0x1f, R0 ;  /* 0x0000001fff037819 */ /* 0x000fc80000011600 */
[----:B------:R-:W-:Y:S02]  /*0bb0*/  SHF.R.U32.HI R5, RZ, 0x1f, R4 ;  /* 0x0000001fff057819 */ /* 0x000fe40000011604 */
[----:B------:R-:W-:Y:S02]  /*0bc0*/  LEA.HI.SX32 R3, R0, R3, 0x1c ;  /* 0x0000000300037211 */ /* 0x000fe400078fe2ff */
[----:B------:R-:W-:-:S04]  /*0bd0*/  LEA.HI.SX32 R4, R4, R5, 0x1c ;  /* 0x0000000504047211 */ /* 0x000fc800078fe2ff */
[----:B------:R-:W-:-:S04]  /*0be0*/  VIMNMX R13, R3, R4, PT ;  /* 0x00000004030d7248 */ /* 0x000fc80003fe0100 */
[----:B------:R-:W-:-:S13]  /*0bf0*/  ISETP.GE.AND P1, PT, R13, 0x1, PT ;  /* 0x000000010d00780c */ /* 0x000fda0003f26270 */
[----:B------:R-:W-:Y:S05]  /*0c00*/  @!P1 BRA `(.L_x_2186) ;  /* 0x00000000006c9947 */ /* 0x000fea0003800000 */
[-C--:B0-----:R-:W-:Y:S02]  /*0c10*/  IABS R9, R6.reuse ;  /* 0x0000000600097213 */ /* 0x081fe40000000000 */
[----:B------:R-:W-:Y:S02]  /*0c20*/  IADD3 R3, R6, -0x1, R13 ;  /* 0xffffffff06037810 */ /* 0x000fe40007ffe00d */
[----:B------:R-:W0:Y:S01]  /*0c30*/  I2F.RP R0, R9 ;  /* 0x0000000900007306 */ /* 0x000e220000209400 */
[----:B------:R-:W-:-:S05]  /*0c40*/  IABS R10, R6 ;  /* 0x00000006000a7213 */ /* 0x000fca0000000000 */
[----:B------:R-:W-:Y:S02]  /*0c50*/  IMAD.MOV R10, RZ, RZ, -R10 ;  /* 0x000000ffff0a7224 */ /* 0x000fe400078e0a0a */
[----:B0-----:R-:W0:Y:S02]  /*0c60*/  MUFU.RCP R0, R0 ;  /* 0x0000000000007308 */ /* 0x001e240000001000 */
[----:B0-----:R-:W-:Y:S02]  /*0c70*/  IADD3 R4, R0, 0xffffffe, RZ ;  /* 0x0ffffffe00047810 */ /* 0x001fe40007ffe0ff */
[----:B------:R-:W-:-:S04]  /*0c80*/  IABS R0, R3 ;  /* 0x0000000300007213 */ /* 0x000fc80000000000 */
[----:B------:R0:W1:Y:S01]  /*0c90*/  F2I.FTZ.U32.TRUNC.NTZ R5, R4 ;  /* 0x0000000400057305 */ /* 0x000062000021f000 */
[----:B------:R-:W-:-:S04]  /*0ca0*/  LOP3.LUT R3, R3, R6, RZ, 0x3c, !PT ;  /* 0x0000000603037212 */ /* 0x000fc800078e3cff */
[----:B------:R-:W-:Y:S02]  /*0cb0*/  ISETP.GE.AND P2, PT, R3, RZ, PT ;  /* 0x000000ff0300720c */ /* 0x000fe40003f46270 */
[----:B0-----:R-:W-:Y:S01]  /*0cc0*/  MOV R4, RZ ;  /* 0x000000ff00047202 */ /* 0x001fe20000000f00 */
[----:B-1----:R-:W-:-:S04]  /*0cd0*/  IMAD.MOV R8, RZ, RZ, -R5 ;  /* 0x000000ffff087224 */ /* 0x002fc800078e0a05 */
[----:B------:R-:W-:-:S04]  /*0ce0*/  IMAD R11, R8, R9, RZ ;  /* 0x00000009080b7224 */ /* 0x000fc800078e02ff */
[----:B------:R-:W-:-:S04]  /*0cf0*/  IMAD.HI.U32 R5, R5, R11, R4 ;  /* 0x0000000b05057227 */ /* 0x000fc800078e0004 */
[----:B------:R-:W-:Y:S02]  /*0d00*/  IMAD.MOV.U32 R4, RZ, RZ, R10 ;  /* 0x000000ffff047224 */ /* 0x000fe400078e000a */
[----:B------:R-:W-:-:S04]  /*0d10*/  IMAD.HI.U32 R5, R5, R0, RZ ;  /* 0x0000000005057227 */ /* 0x000fc800078e00ff */
[----:B------:R-:W-:-:S05]  /*0d20*/  IMAD R0, R5, R4, R0 ;  /* 0x0000000405007224 */ /* 0x000fca00078e0200 */
[----:B------:R-:W-:-:S13]  /*0d30*/  ISETP.GT.U32.AND P1, PT, R9, R0, PT ;  /* 0x000000000900720c */ /* 0x000fda0003f24070 */
[----:B------:R-:W-:Y:S01]  /*0d40*/  @!P1 IMAD.IADD R0, R0, 0x1, -R9 ;  /* 0x0000000100009824 */ /* 0x000fe200078e0a09 */
[----:B------:R-:W-:Y:S02]  /*0d50*/  @!P1 IADD3 R5, R5, 0x1, RZ ;  /* 0x0000000105059810 */ /* 0x000fe40007ffe0ff */
[----:B------:R-:W-:Y:S02]  /*0d60*/  ISETP.NE.AND P1, PT, R6, RZ, PT ;  /* 0x000000ff0600720c */ /* 0x000fe40003f25270 */
[----:B------:R-:W-:-:S13]  /*0d70*/  ISETP.GE.U32.AND P0, PT, R0, R9, PT ;  /* 0x000000090000720c */ /* 0x000fda0003f06070 */
[----:B------:R-:W-:-:S04]  /*0d80*/  @P0 VIADD R5, R5, 0x1 ;  /* 0x0000000105050836 */ /* 0x000fc80000000000 */
[----:B------:R-:W-:Y:S01]  /*0d90*/  @!P2 IMAD.MOV R5, RZ, RZ, -R5 ;  /* 0x000000ffff05a224 */ /* 0x000fe200078e0a05 */
[----:B------:R-:W-:-:S04]  /*0da0*/  @!P1 LOP3.LUT R5, RZ, R6, RZ, 0x33, !PT ;  /* 0x00000006ff059212 */ /* 0x000fc800078e33ff */
[----:B------:R-:W-:-:S07]  /*0db0*/  MOV R22, R5 ;  /* 0x0000000500167202 */ /* 0x000fce0000000f00 */
.L_x_2186:
[-C--:B------:R-:W-:Y:S01]  /*0dc0*/  IMAD R17, R17, R22.reuse, RZ ;  /* 0x0000001611117224 */ /* 0x080fe200078e02ff */
[----:B------:R-:W-:Y:S01]  /*0dd0*/  PLOP3.LUT P0, PT, PT, PT, PT, 0x80, 0x0 ;  /* 0x000000000000781c */ /* 0x000fe20003f0f070 */
[----:B------:R-:W-:Y:S01]  /*0de0*/  VIADD R23, R19, 0xffffff80 ;  /* 0xffffff8013177836 */ /* 0x000fe20000000000 */
[----:B------:R-:W-:Y:S01]  /*0df0*/  MOV R3, RZ ;  /* 0x000000ff00037202 */ /* 0x000fe20000000f00 */
        /* <DEDUP_REMOVED lines=35> */
[----:B------:R-:W-:Y:S01]  /*1030*/  IMAD R19, R18, R7, RZ ;  /* 0x0000000712137224 */ /* 0x000fe200078e02ff */
[----:B------:R-:W-:Y:S06]  /*1040*/  @!P1 BRA `(.L_x_2187) ;  /* 0x0000008000709947 */ /* 0x000fec0003800000 */
[----:B------:R-:W-:Y:S01]  /*1050*/  SHF.R.S32.HI R72, RZ, 0x1f, R23 ;  /* 0x0000001fff487819 */ /* 0x000fe20000011417 */
[----:B------:R-:W1:Y:S01]  /*1060*/  S2UR UR6, SR_CgaCtaId ;  /* 0x00000000000679c3 */ /* 0x000e620000008800 */
[----:B------:R-:W-:Y:S02]  /*1070*/  UMOV UR39, 0x400 ;  /* 0x0000040000277882 */ /* 0x000fe40000000000 */
[----:B------:R-:W-:-:S04]  /*1080*/  LEA.HI R73, R72, R23, RZ, 0x7 ;  /* 0x0000001748497211 */ /* 0x000fc800078f38ff */
[----:B------:R-:W-:-:S05]  /*1090*/  SHF.R.S32.HI R74, RZ, 0x7, R73 ;  /* 0x00000007ff4a7819 */ /* 0x000fca0000011449 */
[----:B------:R-:W2:Y:S01]  /*10a0*/  SHFL.IDX PT, R0, R74, RZ, 0x1f ;  /* 0x00001fff4a007589 */ /* 0x000ea200000e0000 */
[----:B-1----:R-:W-:-:S04]  /*10b0*/  ULEA UR39, UR6, UR39, 0x18 ;  /* 0x0000002706277291 */ /* 0x002fc8000f8ec03f */
[----:B------:R-:W-:-:S04]  /*10c0*/  UIADD3 UR6, UR39, 0xc400, URZ ;  /* 0x0000c40027067890 */ /* 0x000fc8000fffe03f */
[----:B------:R-:W-:Y:S01]  /*10d0*/  ULOP3.LUT UP0, URZ, UR6, 0x1bf, URZ, 0xc0, !UPT ;  /* 0x000001bf063f7892 */ /* 0x000fe2000f80c03f */
[----:B--2---:R-:W-:-:S05]  /*10e0*/  R2UR UR4, R0 ;  /* 0x00000000000472ca */ /* 0x004fca00000e0000 */
        /* <DEDUP_REMOVED lines=12> */
[----:B------:R1:W2:Y:S01]  /*11b0*/  LDC.64 R14, c[0x4][R0] ;  /* 0x01000000000e7b82 */ /* 0x0002a20000000a00 */
[----:B------:R-:W-:Y:S01]  /*11c0*/  IMAD.U32 R5, RZ, RZ, UR5 ;  /* 0x00000005ff057e24 */ /* 0x000fe2000f8e00ff */
[----:B------:R-:W-:Y:S01]  /*11d0*/  ULDC.64 UR4, c[0x4][0xf8] ;  /* 0x01003e0000047ab9 */ /* 0x000fe20000000a00 */
[----:B------:R-:W-:Y:S01]  /*11e0*/  IMAD.U32 R10, RZ, RZ, UR6 ;  /* 0x00000006ff0a7e24 */ /* 0x000fe2000f8e00ff */
[----:B0-----:R-:W-:Y:S01]  /*11f0*/  MOV R6, UR4 ;  /* 0x0000000400067c02 */ /* 0x001fe20008000f00 */
[----:B------:R-:W-:Y:S01]  /*1200*/  IMAD.U32 R7, RZ, RZ, UR5 ;  /* 0x00000005ff077e24 */ /* 0x000fe2000f8e00ff */
[----:B------:R-:W-:Y:S01]  /*1210*/  MOV R11, UR7 ;  /* 0x00000007000b7c02 */ /* 0x000fe20008000f00 */
[----:B------:R-:W-:Y:S01]  /*1220*/  IMAD.MOV.U32 R8, RZ, RZ, 0x70 ;  /* 0x00000070ff087424 */ /* 0x000fe200078e00ff */
[----:B------:R-:W-:Y:S01]  /*1230*/  MOV R13, RZ ;  /* 0x000000ff000d7202 */ /* 0x000fe20000000f00 */
[----:B-1----:R-:W-:-:S07]  /*1240*/  IMAD.MOV.U32 R12, RZ, RZ, 0x1 ;  /* 0x00000001ff0c7424 */ /* 0x002fce00078e00ff */
[----:B------:R-:W-:-:S07]  /*1250*/  LEPC R20, `(.L_x_2188) ;  /* 0x000000001014794e */ /* 0x000fce0000000000 */
[----:B--2---:R-:W-:Y:S05]  /*1260*/  CALL.ABS.NOINC R14 ;  /* 0x000000000e007343 */ /* 0x004fea0003c00000 */
.L_x_2188:
[----:B------:R-:W-:-:S04]  /*1270*/  SHF.L.U32 R0, RZ, 0x1f, RZ ;  /* 0x0000001fff007819 */ /* 0x000fc800000006ff */
[----:B------:R-:W1:Y:S02]  /*1280*/  SYNCS.PHASECHK.TRANS64.TRYWAIT P0, [UR39+0x2a800], R0 ;  /* 0x02a80000ff0075a7 */ /* 0x000e640008000167 */
[----:B-1----:R-:W-:Y:S05]  /*1290*/  @!P0 BRA `(.L_x_2189) ;  /* 0x000000d000ac8947 */ /* 0x002fea0003800000 */
.L_x_2274:
[----:B------:R-:W-:-:S13]  /*12a0*/  R2UR UR4, R2 ;  /* 0x00000000020472ca */ /* 0x000fda00000e0000 */
[----:B------:R-:W-:-:S06]  /*12b0*/  ULOP3.LUT UR4, UR4, 0x1, URZ, 0xfc, !UPT ;  /* 0x0000000104047892 */ /* 0x000fcc000f8efc3f */
[----:B-1----:R-:W-:-:S05]  /*12c0*/  IMAD.U32 R3, RZ, RZ, UR4 ;  /* 0x00000004ff037e24 */ /* 0x002fca000f8e00ff */
[----:B------:R-:W-:-:S13]  /*12d0*/  ISETP.NE.AND P0, PT, R3, 0x3, PT ;  /* 0x000000030300780c */ /* 0x000fda0003f05270 */
[----:B------:R-:W-:Y:S05]  /*12e0*/  @!P0 BRA `(.L_x_2190) ;  /* 0x0000000000048947 */ /* 0x000fea0003800000 */
[----:B------:R-:W-:Y:S01]  /*12f0*/  BPT.TRAP 0x1 ;  /* 0x000000040000795c */ /* 0x000fe20000300000 */
.L_x_2190:
[----:B------:R1:W2:Y:S01]  /*1300*/  SYNCS.PHASECHK.TRANS64.TRYWAIT P1, [UR39+0x2a830], R0 ;  /* 0x02a83000ff0075a7 */ /* 0x0002a20008020167 */
[----:B------:R-:W-:Y:S05]  /*1310*/  @!P0 BRA `(.L_x_2191) ;  /* 0x0000000000048947 */ /* 0x000fea0003800000 */
[----:B------:R-:W-:Y:S01]  /*1320*/  BPT.TRAP 0x1 ;  /* 0x000000040000795c */ /* 0x000fe20000300000 */
.L_x_2191:
[----:B------:R-:W-:-:S05]  /*1330*/  IMAD.U32 R8, RZ, RZ, UR40 ;  /* 0x00000028ff087e24 */ /* 0x000fca000f8e00ff */
[----:B------:R-:W-:Y:S01]  /*1340*/  LOP3.LUT R8, R8, 0x10000, RZ, 0xfc, !PT ;  /* 0x0001000008087812 */ /* 0x000fe200078efcff */
[----:B--2---:R-:W-:Y:S06]  /*1350*/  @P1 BRA `(.L_x_2192) ;  /* 0x0000000000081947 */ /* 0x004fec0003800000 */
[----:B------:R-:W2:Y:S02]  /*1360*/  SYNCS.PHASECHK.TRANS64.TRYWAIT P1, [UR39+0x2a830], R0 ;  /* 0x02a83000ff0075a7 */ /* 0x000ea40008020167 */
[----:B--2---:R-:W-:Y:S05]  /*1370*/  @!P1 BRA `(.L_x_2193) ;  /* 0x000000d0008c9947 */ /* 0x004fea0003800000 */
.L_x_2192:
[----:B------:R-:W-:Y:S05]  /*1380*/  WARPSYNC.ALL ;  /* 0x0000000000007948 */ /* 0x000fea0003800000 */
[----:B------:R-:W-:Y:S01]  /*1390*/  MOV R9, 0x40000040 ;  /* 0x4000004000097802 */ /* 0x000fe20000000f00 */
[----:B------:R-:W-:Y:S01]  /*13a0*/  UIADD3 UR4, UR39, 0x18400, URZ ;  /* 0x0001840027047890 */ /* 0x000fe2000fffe03f */
[----:B------:R-:W-:Y:S01]  /*13b0*/  R2UR UR8, R8 ;  /* 0x00000000080872ca */ /* 0x000fe200000e0000 */
[----:B------:R-:W-:Y:S01]  /*13c0*/  WARPGROUP.ARRIVE ;  /* 0x00000000000079c5 */ /* 0x000fe20000000000 */
[----:B------:R-:W-:Y:S01]  /*13d0*/  R2UR UR9, R9 ;  /* 0x00000000090972ca */ /* 0x000fe200000e0000 */
[----:B------:R-:W-:-:S04]  /*13e0*/  USHF.R.U32.HI UR4, URZ, 0x4, UR4 ;  /* 0x000000043f047899 */ /* 0x000fc80008011604 */
[----:B------:R-:W3:Y:S01]  /*13f0*/  S2UR UR61, SR_CgaCtaId ;  /* 0x00000000003d79c3 */ /* 0x000ee20000008800 */
[----:B------:R-:W-:Y:S01]  /*1400*/  UMOV UR11, 0x40000040 ;  /* 0x40000040000b7882 */ /* 0x000fe20000000000 */
[----:B------:R-:W-:Y:S01]  /*1410*/  UMOV UR7, 0x40000040 ;  /* 0x4000004000077882 */ /* 0x000fe20000000000 */
[----:B------:R-:W-:Y:S01]  /*1420*/  ULOP3.LUT UR4, UR4, 0x3fff, URZ, 0xc0, !UPT ;  /* 0x00003fff04047892 */ /* 0x000fe2000f8ec03f */
[----:B------:R-:W-:Y:S01]  /*1430*/  UMOV UR13, 0x40000040 ;  /* 0x40000040000d7882 */ /* 0x000fe20000000000 */
[----:B------:R-:W-:Y:S02]  /*1440*/  UMOV UR15, 0x40000040 ;  /* 0x40000040000f7882 */ /* 0x000fe40000000000 */
[----:B------:R-:W-:Y:S01]  /*1450*/  ULOP3.LUT UR60, UR4, 0x10000, URZ, 0xfc, !UPT ;  /* 0x00010000043c7892 */ /* 0x000fe2000f8efc3f */
[----:B------:R-:W-:Y:S01]  /*1460*/  UMOV UR17, 0x40000040 ;  /* 0x4000004000117882 */ /* 0x000fe20000000000 */
[----:B------:R-:W-:Y:S02]  /*1470*/  UMOV UR19, 0x40000040 ;  /* 0x4000004000137882 */ /* 0x000fe40000000000 */
[----:B------:R-:W-:-:S02]  /*1480*/  UIADD3 UR6, UR60, 0x2, URZ ;  /* 0x000000023c067890 */ /* 0x000fc4000fffe03f */
[----:B------:R-:W-:Y:S02]  /*1490*/  UIADD3 UR14, UR60, 0x4, URZ ;  /* 0x000000043c0e7890 */ /* 0x000fe4000fffe03f */
[----:B------:R-:W-:Y:S01]  /*14a0*/  UMOV UR10, UR60 ;  /* 0x0000003c000a7c82 */ /* 0x000fe20008000000 */
[----:B------:R-:W-:Y:S01]  /*14b0*/  UIADD3 UR18, UR60, 0x6, URZ ;  /* 0x000000063c127890 */ /* 0x000fe2000fffe03f */
[----:B------:R-:W-:Y:S01]  /*14c0*/  HGMMA.64x96x16.F32 R24, gdesc[UR8], RZ, !UPT, gsb0 ;  /* 0x01600000081879f0 */ /* 0x000fe2000c0008ff */
[----:B------:R-:W-:Y:S01]  /*14d0*/  R2UR UR10, R8 ;  /* 0x00000000080a72ca */ /* 0x000fe200000e0000 */
[----:B------:R-:W-:Y:S01]  /*14e0*/  UMOV UR9, 0x40000040 ;  /* 0x4000004000097882 */ /* 0x000fe20000000000 */
[----:B------:R-:W-:Y:S01]  /*14f0*/  UIADD3 UR22, UR60, 0x300, URZ ;  /* 0x000003003c167890 */ /* 0x000fe2000fffe03f */
[----:B------:R-:W-:Y:S01]  /*1500*/  UMOV UR5, UR9 ;  /* 0x0000000900057c82 */ /* 0x000fe20008000000 */
[----:B------:R-:W-:Y:S01]  /*1510*/  UMOV UR21, 0x40000040 ;  /* 0x4000004000157882 */ /* 0x000fe20000000000 */
[----:B------:R-:W-:Y:S01]  /*1520*/  UMOV UR23, 0x40000040 ;  /* 0x4000004000177882 */ /* 0x000fe20000000000 */
[----:B------:R-:W-:Y:S01]  /*1530*/  UIADD3 UR26, UR60, 0x302, URZ ;  /* 0x000003023c1a7890 */ /* 0x000fe2000fffe03f */
[----:B------:R-:W-:Y:S01]  /*1540*/  UMOV UR25, 0x40000040 ;  /* 0x4000004000197882 */ /* 0x000fe20000000000 */
[----:B------:R-:W-:Y:S01]  /*1550*/  UMOV UR27, 0x40000040 ;  /* 0x40000040001b7882 */ /* 0x000fe20000000000 */
[----:B------:R-:W-:-:S04]  /*1560*/  UIADD3 UR30, UR60, 0x304, URZ ;  /* 0x000003043c1e7890 */ /* 0x000fc8000fffe03f */
[----:B------:R-:W-:Y:S02]  /*1570*/  UIADD3 UR8, UR10, 0x2, URZ ;  /* 0x000000020a087890 */ /* 0x000fe4000fffe03f */
[----:B------:R-:W-:Y:S02]  /*1580*/  UIADD3 UR12, UR10, 0x4, URZ ;  /* 0x000000040a0c7890 */ /* 0x000fe4000fffe03f */
[----:B------:R-:W-:Y:S02]  /*1590*/  UIADD3 UR16, UR10, 0x6, URZ ;  /* 0x000000060a107890 */ /* 0x000fe4000fffe03f */
[----:B------:R-:W-:Y:S01]  /*15a0*/  UIADD3 UR20, UR10, 0x400, URZ ;  /* 0x000004000a147890 */ /* 0x000fe2000fffe03f */
[----:B------:R-:W-:Y:S01]  /*15b0*/  UMOV UR4, UR8 ;  /* 0x0000000800047c82 */ /* 0x000fe20008000000 */
        /* <DEDUP_REMOVED lines=8> */
[----:B------:R-:W-:Y:S01]  /*1640*/  UIADD3 UR40, UR10, 0x800, URZ ;  /* 0x000008000a287890 */ /* 0x000fe2000fffe03f */
[----:B------:R-:W-:Y:S01]  /*1650*/  UMOV UR41, 0x40000040 ;  /* 0x4000004000297882 */ /* 0x000fe20000000000 */
[----:B------:R-:W-:Y:S01]  /*1660*/  UIADD3 UR44, UR10, 0x802, URZ ;  /* 0x000008020a2c7890 */ /* 0x000fe2000fffe03f */
[----:B------:R-:W-:Y:S01]  /*1670*/  UMOV UR45, 0x40000040 ;  /* 0x40000040002d7882 */ /* 0x000fe20000000000 */
[----:B------:R-:W-:Y:S01]  /*1680*/  UIADD3 UR48, UR10, 0x804, URZ ;  /* 0x000008040a307890 */ /* 0x000fe2000fffe03f */
[----:B------:R-:W-:Y:S01]  /*1690*/  UMOV UR49, 0x40000040 ;  /* 0x4000004000317882 */ /* 0x000fe20000000000 */
[----:B------:R-:W-:Y:S01]  /*16a0*/  UIADD3 UR52, UR10, 0x806, URZ ;  /* 0x000008060a347890 */ /* 0x000fe2000fffe03f */
[----:B------:R-:W-:Y:S01]  /*16b0*/  UMOV UR53, 0x40000040 ;  /* 0x4000004000357882 */ /* 0x000fe20000000000 */
        /* <DEDUP_REMOVED lines=50> */
[----:B---3--:R-:W-:Y:S05]  /*19e0*/  @!P0 BRA `(.L_x_2194) ;  /* 0x0000000000048947 */ /* 0x008fea0003800000 */
[----:B------:R-:W-:Y:S01]  /*19f0*/  BPT.TRAP 0x1 ;  /* 0x000000040000795c */ /* 0x000fe20000300000 */
.L_x_2194:
[----:B-12---:R-:W-:Y:S01]  /*1a00*/  LOP3.LUT R0, R73, 0xffffff80, RZ, 0xc0, !PT ;  /* 0xffffff8049007812 */ /* 0x006fe200078ec0ff */
[----:B------:R-:W-:Y:S01]  /*1a10*/  UISETP.NE.AND UP0, UPT, UR38, URZ, UPT ;  /* 0x0000003f2600728c */ /* 0x000fe2000bf05270 */
[----:B------:R-:W-:Y:S01]  /*1a20*/  LEA.HI R72, R72, R23, RZ, 0x2 ;  /* 0x0000001748487211 */ /* 0x000fe200078f10ff */
[----:B------:R-:W-:Y:S01]  /*1a30*/  ULDC UR4, c[0x0][0x9d8] ;  /* 0x0002760000047ab9 */ /* 0x000fe20000000800 */
[----:B------:R-:W-:Y:S01]  /*1a40*/  LEA.HI R14, R74, R74, RZ, 0x1 ;  /* 0x0000004a4a0e7211 */ /* 0x000fe200078f08ff */
[----:B------:R-:W-:Y:S01]  /*1a50*/  IMAD.IADD R10, R23, 0x1, -R0 ;  /* 0x00000001170a7824 */ /* 0x000fe200078e0a00 */
[----:B------:R-:W-:Y:S01]  /*1a60*/  LOP3.LUT R72, R72, 0xfffffffc, RZ, 0xc0, !PT ;  /* 0xfffffffc48487812 */ /* 0x000fe200078ec0ff */
[----:B------:R-:W-:Y:S01]  /*1a70*/  FMUL.FTZ R5, R25, UR4 ;  /* 0x0000000419057c20 */ /* 0x000fe20008410000 */
[----:B------:R-:W-:Y:S01]  /*1a80*/  PLOP3.LUT P1, PT, PT, PT, UP0, 0x80, 0x0 ;  /* 0x000000000000781c */ /* 0x000fe20003f2f008 */
[----:B------:R-:W-:Y:S01]  /*1a90*/  FMUL.FTZ R26, R26, UR4 ;  /* 0x000000041a1a7c20 */ /* 0x000fe20008410000 */
[----:B------:R-:W-:Y:S01]  /*1aa0*/  SHF.R.S32.HI R7, RZ, 0x1f, R10 ;  /* 0x0000001fff077819 */ /* 0x000fe2000001140a */
[----:B------:R-:W-:Y:S01]  /*1ab0*/  IMAD.IADD R72, R23, 0x1, -R72 ;  /* 0x0000000117487824 */ /* 0x000fe200078e0a48 */
[----:B------:R-:W-:Y:S01]  /*1ac0*/  LOP3.LUT R23, R14, 0x3fffffe, RZ, 0xc0, !PT ;  /* 0x03fffffe0e177812 */ /* 0x000fe200078ec0ff */
[----:B------:R-:W-:Y:S01]  /*1ad0*/  @UP0 ULDC UR5, c[0x0][0x44c] ;  /* 0x0001130000050ab9 */ /* 0x000fe20000000800 */
[-C--:B------:R-:W-:Y:S01]  /*1ae0*/  LEA.HI R4, R7, R10.reuse, RZ, 0x2 ;  /* 0x0000000a07047211 */ /* 0x080fe200078f10ff */
[----:B------:R-:W-:Y:S01]  /*1af0*/  FMUL.FTZ R27, R27, UR4 ;  /* 0x000000041b1b7c20 */ /* 0x000fe20008410000 */
[----:B------:R-:W-:Y:S01]  /*1b00*/  LEA.HI R7, R7, R10, RZ, 0x5 ;  /* 0x0000000a07077211 */ /* 0x000fe200078f28ff */
[----:B------:R-:W-:Y:S01]  /*1b10*/  FMUL.FTZ R30, R30, UR4 ;  /* 0x000000041e1e7c20 */ /* 0x000fe20008410000 */
[--C-:B------:R-:W-:Y:S01]  /*1b20*/  SHF.R.S32.HI R0, RZ, 0x2, R4.reuse ;  /* 0x00000002ff007819 */ /* 0x100fe20000011404 */
[----:B------:R-:W1:Y:S01]  /*1b30*/  MUFU.TANH R26, R26 ;  /* 0x0000001a001a7308 */ /* 0x000e620000002400 */
[----:B------:R-:W-:Y:S01]  /*1b40*/  SHF.R.S32.HI R11, RZ, 0x1f, R4 ;  /* 0x0000001fff0b7819 */ /* 0x000fe20000011404 */
[----:B------:R-:W-:Y:S01]  /*1b50*/  FMUL.FTZ R31, R31, UR4 ;  /* 0x000000041f1f7c20 */ /* 0x000fe20008410000 */
[----:B------:R-:W-:Y:S01]  /*1b60*/  SHF.R.S32.HI R7, RZ, 0x5, R7 ;  /* 0x00000005ff077819 */ /* 0x000fe20000011407 */
[----:B------:R-:W-:Y:S01]  /*1b70*/  FMUL.FTZ R3, R24, UR4 ;  /* 0x0000000418037c20 */ /* 0x000fe20008410000 */
[----:B------:R-:W-:Y:S01]  /*1b80*/  LEA.HI R11, R11, R0, RZ, 0x3 ;  /* 0x000000000b0b7211 */ /* 0x000fe200078f18ff */
[----:B------:R-:W-:Y:S01]  /*1b90*/  FMUL.FTZ R34, R34, UR4 ;  /* 0x0000000422227c20 */ /* 0x000fe20008410000 */
[----:B------:R-:W-:Y:S01]  /*1ba0*/  LEA R14, R7, UR42, 0x4 ;  /* 0x0000002a070e7c11 */ /* 0x000fe2000f8e20ff */
[----:B------:R-:W2:Y:S01]  /*1bb0*/  MUFU.TANH R27, R27 ;  /* 0x0000001b001b7308 */ /* 0x000ea20000002400 */
[----:B------:R-:W-:Y:S01]  /*1bc0*/  LOP3.LUT R11, R11, 0xfffffff8, RZ, 0xc0, !PT ;  /* 0xfffffff80b0b7812 */ /* 0x000fe200078ec0ff */
[----:B------:R-:W-:Y:S01]  /*1bd0*/  FMUL.FTZ R35, R35, UR4 ;  /* 0x0000000423237c20 */ /* 0x000fe20008410000 */
[----:B------:R-:W-:Y:S01]  /*1be0*/  LEA.HI R7, R72, R72, RZ, 0x1 ;  /* 0x0000004848077211 */ /* 0x000fe200078f08ff */
[----:B------:R-:W-:Y:S01]  /*1bf0*/  FMUL.FTZ R38, R38, UR4 ;  /* 0x0000000426267c20 */ /* 0x000fe20008410000 */
[----:B------:R-:W-:Y:S01]  /*1c00*/  IADD3 R23, R74, -R23, RZ ;  /* 0x800000174a177210 */ /* 0x000fe20007ffe0ff */
[----:B------:R-:W-:Y:S01]  /*1c10*/  FMUL.FTZ R21, R36, UR4 ;  /* 0x0000000424157c20 */ /* 0x000fe20008410000 */
[----:B------:R-:W-:Y:S01]  /*1c20*/  IADD3 R14, R14, R0, -R11 ;  /* 0x000000000e0e7210 */ /* 0x000fe20007ffe80b */
[----:B------:R-:W3:Y:S01]  /*1c30*/  MUFU.TANH R30, R30 ;  /* 0x0000001e001e7308 */ /* 0x000ee20000002400 */
[----:B------:R-:W-:Y:S01]  /*1c40*/  LOP3.LUT R7, R7, 0x1ffffffe, RZ, 0xc0, !PT ;  /* 0x1ffffffe07077812 */ /* 0x000fe200078ec0ff */
[----:B------:R-:W-:Y:S01]  /*1c50*/  FMUL.FTZ R46, R46, UR4 ;  /* 0x000000042e2e7c20 */ /* 0x000fe20008410000 */
[----:B------:R-:W-:Y:S01]  /*1c60*/  PLOP3.LUT P2, PT, PT, PT, UP0, 0x80, 0x0 ;  /* 0x000000000000781c */ /* 0x000fe20003f4f008 */
[----:B------:R-:W-:Y:S01]  /*1c70*/  IMAD R14, R23, 0x40, R14 ;  /* 0x00000040170e7824 */ /* 0x000fe200078e020e */
[----:B------:R-:W-:Y:S01]  /*1c80*/  LOP3.LUT R11, R4, 0x7ffffffc, RZ, 0xc0, !PT ;  /* 0x7ffffffc040b7812 */ /* 0x000fe200078ec0ff */
[----:B------:R-:W-:-:S02]  /*1c90*/  IMAD.IADD R7, R72, 0x1, -R7 ;  /* 0x0000000148077824 */ /* 0x000fc400078e0a07 */
[----:B------:R-:W-:Y:S01]  /*1ca0*/  FMUL.FTZ R39, R39, UR4 ;  /* 0x0000000427277c20 */ /* 0x000fe20008410000 */
[----:B------:R-:W-:Y:S01]  /*1cb0*/  IMAD.MOV.U32 R23, RZ, RZ, -0x60 ;  /* 0xffffffa0ff177424 */ /* 0x000fe200078e00ff */
[----:B------:R-:W-:Y:S01]  /*1cc0*/  IADD3 R10, R10, -R11, RZ ;  /* 0x8000000b0a0a7210 */ /* 0x000fe20007ffe0ff */
[C---:B------:R-:W-:Y:S01]  /*1cd0*/  IMAD R4, R22.reuse, -0x60, R19 ;  /* 0xffffffa016047824 */ /* 0x040fe200078e0213 */
[----:B------:R-:W-:Y:S01]  /*1ce0*/  LEA R7, R7, R14, 0x3 ;  /* 0x0000000e07077211 */ /* 0x000fe200078e18ff */
[----:B------:R-:W-:Y:S01]  /*1cf0*/  IMAD R23, R22, R23, 0x61 ;  /* 0x0000006116177424 */ /* 0x000fe200078e0217 */
[----:B------:R-:W4:Y:S01]  /*1d00*/  MUFU.TANH R31, R31 ;  /* 0x0000001f001f7308 */ /* 0x000f220000002400 */
[----:B------:R-:W-:Y:S02]  /*1d10*/  VIADD R11, R4, 0x60 ;  /* 0x00000060040b7836 */ /* 0x000fe40000000000 */
[----:B------:R-:W-:Y:S01]  /*1d20*/  FMUL.FTZ R50, R50, UR4 ;  /* 0x0000000432327c20 */ /* 0x000fe20008410000 */
[----:B------:R-:W-:Y:S01]  /*1d30*/  @P1 IMAD.HI.U32 R0, R7, UR5, RZ ;  /* 0x0000000507001c27 */ /* 0x000fe2000f8e00ff */
[----:B------:R-:W-:-:S03]  /*1d40*/  @UP0 ULDC UR5, c[0x0][0x450] ;  /* 0x0001140000050ab9 */ /* 0x000fc60000000800 */
[----:B------:R-:W-:Y:S01]  /*1d50*/  FMUL.FTZ R42, R42, UR4 ;  /* 0x000000042a2a7c20 */ /* 0x000fe20008410000 */
[----:B------:R-:W-:Y:S01]  /*1d60*/  FMUL.FTZ R54, R54, UR4 ;  /* 0x0000000436367c20 */ /* 0x000fe20008410000 */
[----:B------:R-:W-:Y:S01]  /*1d70*/  IMAD.MOV.U32 R14, RZ, RZ, R7 ;  /* 0x000000ffff0e7224 */ /* 0x000fe200078e0007 */
[----:B------:R-:W-:Y:S01]  /*1d80*/  @P2 SHF.R.U32.HI R14, RZ, UR5, R0 ;  /* 0x00000005ff0e2c19 */ /* 0x000fe20008011600 */
[C---:B------:R-:W-:Y:S01]  /*1d90*/  IMAD R23, R10.reuse, -0x2, R23 ;  /* 0xfffffffe0a177824 */ /* 0x040fe200078e0217 */
[----:B------:R-:W5:Y:S01]  /*1da0*/  LDC R0, c[0x0][0x288] ;  /* 0x0000a200ff007b82 */ /* 0x000f620000000800 */
[----:B------:R-:W-:Y:S01]  /*1db0*/  IMAD R11, R10, -0x2, R11 ;  /* 0xfffffffe0a0b7824 */ /* 0x000fe200078e020b */
[----:B------:R-:W-:Y:S01]  /*1dc0*/  MUFU.TANH R34, R34 ;  /* 0x0000002200227308 */ /* 0x000fe20000002400 */
[----:B------:R-:W1:Y:S01]  /*1dd0*/  SHFL.IDX PT, R25, R14, 0x1, 0x1c1f ;  /* 0x003c1f000e197f89 */ /* 0x000e6200000e0000 */
        /* <DEDUP_REMOVED lines=13> */
[----:B------:R-:W4:Y:S01]  /*1eb0*/  SHFL.IDX PT, R14, R14, RZ, 0x1c1f ;  /* 0x001c1fff0e0e7589 */ /* 0x000f2200000e0000 */
[----:B------:R-:W-:Y:S01]  /*1ec0*/  MUFU.TANH R38, R38 ;  /* 0x0000002600267308 */ /* 0x000fe20000002400 */
[----:B0-----:R-:W-:Y:S01]  /*1ed0*/  FMUL.FTZ R6, R28, UR4 ;  /* 0x000000041c067c20 */ /* 0x001fe20008410000 */
[----:B------:R-:W-:Y:S01]  /*1ee0*/  FMUL.FTZ R12, R29, UR4 ;  /* 0x000000041d0c7c20 */ /* 0x000fe20008410000 */
[----:B------:R-:W-:Y:S01]  /*1ef0*/  FMUL.FTZ R15, R32, UR4 ;  /* 0x00000004200f7c20 */ /* 0x000fe20008410000 */
[----:B------:R-:W-:Y:S01]  /*1f00*/  FMUL.FTZ R13, R33, UR4 ;  /* 0x00000004210d7c20 */ /* 0x000fe20008410000 */
[----:B------:R-:W-:Y:S01]  /*1f10*/  FMUL.FTZ R20, R37, UR4 ;  /* 0x0000000425147c20 */ /* 0x000fe20008410000 */
[----:B-----5:R-:W-:Y:S01]  /*1f20*/  IADD3 R24, R23, -R0, R19 ;  /* 0x8000000017187210 */ /* 0x020fe20007ffe013 */
[----:B------:R-:W-:Y:S01]  /*1f30*/  FMUL.FTZ R40, R40, UR4 ;  /* 0x0000000428287c20 */ /* 0x000fe20008410000 */
[----:B------:R3:W-:Y:S01]  /*1f40*/  MUFU.TANH R82, R46 ;  /* 0x0000002e00527308 */ /* 0x0007e20000002400 */
[----:B------:R-:W-:Y:S01]  /*1f50*/  FMUL.FTZ R41, R41, UR4 ;  /* 0x0000000429297c20 */ /* 0x000fe20008410000 */
[-CC-:B-1----:R-:W-:Y:S01]  /*1f60*/  VIADDMNMX R25, R25, R24.reuse, R11.reuse, PT ;  /* 0x0000001819197246 */ /* 0x182fe2000380010b */
[----:B------:R-:W-:Y:S01]  /*1f70*/  FMUL.FTZ R44, R44, UR4 ;  /* 0x000000042c2c7c20 */ /* 0x000fe20008410000 */
[----:B------:R-:W-:Y:S01]  /*1f80*/  FMUL.FTZ R45, R45, UR4 ;  /* 0x000000042d2d7c20 */ /* 0x000fe20008410000 */
[----:B------:R-:W-:Y:S01]  /*1f90*/  FMUL.FTZ R48, R48, UR4 ;  /* 0x0000000430307c20 */ /* 0x000fe20008410000 */
[----:B------:R-:W-:Y:S01]  /*1fa0*/  ISETP.GT.AND P1, PT, R25, RZ, PT ;  /* 0x000000ff1900720c */ /* 0x000fe20003f24270 */
[----:B------:R-:W-:Y:S01]  /*1fb0*/  FMUL.FTZ R49, R49, UR4 ;  /* 0x0000000431317c20 */ /* 0x000fe20008410000 */
[C---:B------:R-:W-:Y:S01]  /*1fc0*/  ISETP.GT.AND P2, PT, R25.reuse, 0x1, PT ;  /* 0x000000011900780c */ /* 0x040fe20003f44270 */
[----:B------:R-:W0:Y:S01]  /*1fd0*/  MUFU.TANH R39, R39 ;  /* 0x0000002700277308 */ /* 0x000e220000002400 */
[----:B------:R-:W-:Y:S01]  /*1fe0*/  ISETP.GT.AND P3, PT, R25, 0x8, PT ;  /* 0x000000081900780c */ /* 0x000fe20003f64270 */
[----:B------:R-:W-:Y:S01]  /*1ff0*/  FMUL.FTZ R52, R52, UR4 ;  /* 0x0000000434347c20 */ /* 0x000fe20008410000 */
[----:B------:R-:W-:Y:S01]  /*2000*/  FSEL R36, R26, -INF , P1 ;  /* 0xff8000001a247808 */ /* 0x000fe20000800000 */
[----:B------:R-:W-:Y:S01]  /*2010*/  FMUL.FTZ R53, R53, UR4 ;  /* 0x0000000435357c20 */ /* 0x000fe20008410000 */
[----:B--2---:R-:W-:Y:S01]  /*2020*/  FSEL R23, R27, -INF , P2 ;  /* 0xff8000001b177808 */ /* 0x004fe20001000000 */
[----:B------:R-:W-:Y:S01]  /*2030*/  FMUL.FTZ R56, R56, UR4 ;  /* 0x0000000438387c20 */ /* 0x000fe20008410000 */
[----:B------:R-:W-:Y:S01]  /*2040*/  ISETP.GT.AND P1, PT, R25, 0x9, PT ;  /* 0x000000091900780c */ /* 0x000fe20003f24270 */
[----:B------:R4:W-:Y:S01]  /*2050*/  MUFU.TANH R86, R50 ;  /* 0x0000003200567308 */ /* 0x0009e20000002400 */
[----:B---3--:R-:W-:Y:S01]  /*2060*/  FSEL R46, R30, -INF , P3 ;  /* 0xff8000001e2e7808 */ /* 0x008fe20001800000 */
[----:B------:R-:W-:Y:S01]  /*2070*/  FMUL.FTZ R57, R57, UR4 ;  /* 0x0000000439397c20 */ /* 0x000fe20008410000 */
[----:B------:R-:W-:Y:S01]  /*2080*/  FMNMX.FTZ R27, R36, R23, !PT ;  /* 0x00000017241b7209 */ /* 0x000fe20007810000 */
[----:B------:R-:W-:Y:S01]  /*2090*/  FMUL.FTZ R60, R60, UR4 ;  /* 0x000000043c3c7c20 */ /* 0x000fe20008410000 */
[----:B------:R-:W-:Y:S01]  /*20a0*/  ISETP.GT.AND P2, PT, R25, 0x10, PT ;  /* 0x000000101900780c */ /* 0x000fe20003f44270 */
[----:B------:R-:W-:Y:S01]  /*20b0*/  FMUL.FTZ R61, R61, UR4 ;  /* 0x000000043d3d7c20 */ /* 0x000fe20008410000 */
[----:B------:R-:W-:Y:S01]  /*20c0*/  FMNMX.FTZ R27, R46, R27, !PT ;  /* 0x0000001b2e1b7209 */ /* 0x000fe20007810000 */
[----:B------:R-:W1:Y:S01]  /*20d0*/  MUFU.TANH R42, R42 ;  /* 0x0000002a002a7308 */ /* 0x000e620000002400 */
[----:B----4-:R-:W-:Y:S01]  /*20e0*/  FSEL R50, R31, -INF , P1 ;  /* 0xff8000001f327808 */ /* 0x010fe20000800000 */
[----:B------:R-:W-:Y:S01]  /*20f0*/  FMUL.FTZ R64, R64, UR4 ;  /* 0x0000000440407c20 */ /* 0x000fe20008410000 */
[----:B------:R-:W-:Y:S01]  /*2100*/  ISETP.GT.AND P1, PT, R25, 0x11, PT ;  /* 0x000000111900780c */ /* 0x000fe20003f24270 */
[----:B------:R-:W-:Y:S01]  /*2110*/  FMUL.FTZ R65, R65, UR4 ;  /* 0x0000000441417c20 */ /* 0x000fe20008410000 */
[----:B------:R-:W-:Y:S01]  /*2120*/  FMNMX.FTZ R27, R50, R27, !PT ;  /* 0x0000001b321b7209 */ /* 0x000fe20007810000 */
[----:B------:R-:W-:Y:S01]  /*2130*/  FMUL.FTZ R68, R68, UR4 ;  /* 0x0000000444447c20 */ /* 0x000fe20008410000 */
[----:B------:R-:W-:Y:S01]  /*2140*/  FSEL R72, R35, -INF , P1 ;  /* 0xff80000023487808 */ /* 0x000fe20000800000 */
[----:B------:R2:W-:Y:S01]  /*2150*/  MUFU.TANH R90, R54 ;  /* 0x00000036005a7308 */ /* 0x0005e20000002400 */
[----:B------:R-:W-:Y:S01]  /*2160*/  ISETP.GT.AND P1, PT, R25, 0x19, PT ;  /* 0x000000191900780c */ /* 0x000fe20003f24270 */
[----:B------:R-:W-:Y:S01]  /*2170*/  FMUL.FTZ R69, R69, UR4 ;  /* 0x0000000445457c20 */ /* 0x000fe20008410000 */
[----:B------:R-:W-:Y:S01]  /*2180*/  VIADDMNMX R24, R14, R24, R11, PT ;  /* 0x000000180e187246 */ /* 0x000fe2000380010b */
[----:B------:R-:W-:Y:S01]  /*2190*/  ULDC UR4, c[0x0][0x988] ;  /* 0x0002620000047ab9 */ /* 0x000fe20000000800 */
[----:B0-----:R-:W-:Y:S01]  /*21a0*/  FSEL R76, R39, -INF , P1 ;  /* 0xff800000274c7808 */ /* 0x001fe20000800000 */
[----:B------:R-:W-:Y:S01]  /*21b0*/  IMAD.U32 R11, RZ, RZ, UR4 ;  /* 0x00000004ff0b7e24 */ /* 0x000fe2000f8e00ff */
[C---:B------:R-:W-:Y:S01]  /*21c0*/  ISETP.GT.AND P1, PT, R25.reuse, 0x21, PT ;  /* 0x000000211900780c */ /* 0x040fe20003f24270 */
[----:B------:R-:W0:Y:S01]  /*21d0*/  MUFU.TANH R43, R43 ;  /* 0x0000002b002b7308 */ /* 0x000e220000002400 */
[----:B--2---:R-:W-:Y:S01]  /*21e0*/  FSEL R54, R34, -INF , P2 ;  /* 0xff80000022367808 */ /* 0x004fe20001000000 */
[----:B------:R-:W-:Y:S01]  /*21f0*/  @UP0 ULDC UR4, c[0x0][0x44c] ;  /* 0x0001130000040ab9 */ /* 0x000fe20000000800 */
[C---:B------:R-:W-:Y:S01]  /*2200*/  ISETP.GT.AND P2, PT, R25.reuse, 0x18, PT ;  /* 0x000000181900780c */ /* 0x040fe20003f44270 */
[----:B------:R-:W-:Y:S01]  /*2210*/  UIMAD.WIDE.U32 UR4, UR42, UR4, URZ ;  /* 0x000000042a0472a5 */ /* 0x000fe2000f8e003f */
[----:B------:R-:W-:Y:S01]  /*2220*/  FMNMX.FTZ R27, R54, R27, !PT ;  /* 0x0000001b361b7209 */ /* 0x000fe20007810000 */
[----:B------:R-:W-:Y:S01]  /*2230*/  @UP0 ULDC UR6, c[0x0][0x450] ;  /* 0x0001140000060ab9 */ /* 0x000fe20000000800 */
[----:B------:R-:W-:Y:S01]  /*2240*/  FSEL R74, R38, -INF , P2 ;  /* 0xff800000264a7808 */ /* 0x000fe20001000000 */
[----:B------:R-:W2:Y:S01]  /*2250*/  MUFU.TANH R47, R47 ;  /* 0x0000002f002f7308 */ /* 0x000ea20000002400 */
[----:B------:R-:W-:Y:S01]  /*2260*/  FMNMX.FTZ R27, R72, R27, !PT ;  /* 0x0000001b481b7209 */ /* 0x000fe20007810000 */
[----:B------:R-:W-:Y:S01]  /*2270*/  @UP0 USHF.R.U32.HI UR42, URZ, UR6, UR5 ;  /* 0x000000063f2a0299 */ /* 0x000fe20008011605 */
[----:B------:R-:W-:Y:S01]  /*2280*/  ISETP.GT.AND P2, PT, R25, 0x20, PT ;  /* 0x000000201900780c */ /* 0x000fe20003f44270 */
[----:B------:R-:W-:Y:S01]  /*2290*/  UIADD3 UR4, UR39, 0x2a840, URZ ;  /* 0x0002a84027047890 */ /* 0x000fe2000fffe03f */
[----:B------:R-:W-:-:S02]  /*22a0*/  FMNMX.FTZ R27, R74, R27, !PT ;  /* 0x0000001b4a1b7209 */ /* 0x000fc40007810000 */
[----:B-1----:R-:W-:Y:S01]  /*22b0*/  FSEL R78, R42, -INF , P2 ;  /* 0xff8000002a4e7808 */ /* 0x002fe20001000000 */
[----:B------:R-:W1:Y:S01]  /*22c0*/  MUFU.TANH R51, R51 ;  /* 0x0000003300337308 */ /* 0x000e620000002400 */
[----:B------:R-:W-:Y:S01]  /*22d0*/  FMNMX.FTZ R27, R76, R27, !PT ;  /* 0x0000001b4c1b7209 */ /* 0x000fe20007810000 */
[----:B------:R-:W-:Y:S01]  /*22e0*/  UPRMT UR4, UR61, 0x654, UR4 ;  /* 0x000006543d047896 */ /* 0x000fe20008000004 */
[----:B------:R-:W-:Y:S02]  /*22f0*/  ISETP.GT.AND P2, PT, R25, 0x28, PT ;  /* 0x000000281900780c */ /* 0x000fe40003f44270 */
[----:B0-----:R-:W-:Y:S02]  /*2300*/  FSEL R80, R43, -INF , P1 ;  /* 0xff8000002b507808 */ /* 0x001fe40000800000 */
[----:B------:R-:W-:Y:S01]  /*2310*/  FMNMX.FTZ R27, R78, R27, !PT ;  /* 0x0000001b4e1b7209 */ /* 0x000fe20007810000 */
[----:B------:R-:W0:Y:S01]  /*2320*/  MUFU.TANH R55, R55 ;  /* 0x0000003700377308 */ /* 0x000e220000002400 */
[----:B------:R-:W-:-:S02]  /*2330*/  ISETP.GT.AND P1, PT, R25, 0x29, PT ;  /* 0x000000291900780c */ /* 0x000fc40003f24270 */
[----:B------:R-:W-:Y:S01]  /*2340*/  FSEL R82, R82, -INF , P2 ;  /* 0xff80000052527808 */ /* 0x000fe20001000000 */
[----:B------:R-:W-:Y:S01]  /*2350*/  SYNCS.ARRIVE.TRANS64.RED.A1T0 RZ, [UR4], RZ ;  /* 0x000000ffffff79a7 */ /* 0x000fe20008100404 */
[----:B------:R-:W-:Y:S01]  /*2360*/  FMNMX.FTZ R27, R80, R27, !PT ;  /* 0x0000001b501b7209 */ /* 0x000fe20007810000 */
[----:B------:R-:W-:Y:S01]  /*2370*/  UMOV UR4, URZ ;  /* 0x0000003f00047c82 */ /* 0x000fe20008000000 */
[----:B------:R-:W-:Y:S01]  /*2380*/  ISETP.GT.AND P2, PT, R25, 0x30, PT ;  /* 0x000000301900780c */ /* 0x000fe20003f44270 */
[----:B------:R-:W-:Y:S01]  /*2390*/  MUFU.TANH R58, R58 ;  /* 0x0000003a003a7308 */ /* 0x000fe20000002400 */
[----:B--2---:R-:W-:Y:S02]  /*23a0*/  FSEL R84, R47, -INF , P1 ;  /* 0xff8000002f547808 */ /* 0x004fe40000800000 */
[----:B------:R-:W-:Y:S02]  /*23b0*/  FMNMX.FTZ R27, R82, R27, !PT ;  /* 0x0000001b521b7209 */ /* 0x000fe40007810000 */
[----:B------:R-:W-:-:S02]  /*23c0*/  ISETP.GT.AND P1, PT, R25, 0x31, PT ;  /* 0x000000311900780c */ /* 0x000fc40003f24270 */
[----:B------:R-:W-:Y:S01]  /*23d0*/  FSEL R86, R86, -INF , P2 ;  /* 0xff80000056567808 */ /* 0x000fe20001000000 */
[----:B------:R-:W2:Y:S01]  /*23e0*/  MUFU.TANH R59, R59 ;  /* 0x0000003b003b7308 */ /* 0x000ea20000002400 */
[----:B------:R-:W-:Y:S02]  /*23f0*/  FMNMX.FTZ R27, R84, R27, !PT ;  /* 0x0000001b541b7209 */ /* 0x000fe40007810000 */
[----:B------:R-:W-:Y:S02]  /*2400*/  ISETP.GT.AND P2, PT, R25, 0x38, PT ;  /* 0x000000381900780c */ /* 0x000fe40003f44270 */
[----:B-1----:R-:W-:Y:S02]  /*2410*/  FSEL R88, R51, -INF , P1 ;  /* 0xff80000033587808 */ /* 0x002fe40000800000 */
[----:B------:R-:W-:Y:S01]  /*2420*/  FMNMX.FTZ R27, R86, R27, !PT ;  /* 0x0000001b561b7209 */ /* 0x000fe20007810000 */
[----:B------:R-:W1:Y:S01]  /*2430*/  MUFU.TANH R62, R62 ;  /* 0x0000003e003e7308 */ /* 0x000e620000002400 */
[----:B------:R-:W-:-:S02]  /*2440*/  ISETP.GT.AND P1, PT, R25, 0x39, PT ;  /* 0x000000391900780c */ /* 0x000fc40003f24270 */
[----:B------:R-:W-:Y:S02]  /*2450*/  FSEL R90, R90, -INF , P2 ;  /* 0xff8000005a5a7808 */ /* 0x000fe40001000000 */
[----:B------:R-:W-:Y:S02]  /*2460*/  FMNMX.FTZ R27, R88, R27, !PT ;  /* 0x0000001b581b7209 */ /* 0x000fe40007810000 */
[----:B------:R-:W-:Y:S01]  /*2470*/  ISETP.GT.AND P2, PT, R25, 0x40, PT ;  /* 0x000000401900780c */ /* 0x000fe20003f44270 */
[----:B------:R-:W3:Y:S01]  /*2480*/  MUFU.TANH R63, R63 ;  /* 0x0000003f003f7308 */ /* 0x000ee20000002400 */
[----:B0-----:R-:W-:Y:S02]  /*2490*/  FSEL R92, R55, -INF , P1 ;  /* 0xff800000375c7808 */ /* 0x001fe40000800000 */
[----:B------:R-:W-:Y:S02]  /*24a0*/  FMNMX.FTZ R27, R90, R27, !PT ;  /* 0x0000001b5a1b7209 */ /* 0x000fe40007810000 */
[----:B------:R-:W-:-:S02]  /*24b0*/  ISETP.GT.AND P1, PT, R25, 0x41, PT ;  /* 0x000000411900780c */ /* 0x000fc40003f24270 */
[----:B------:R-:W-:Y:S01]  /*24c0*/  FMNMX.FTZ R27, R92, R27, !PT ;  /* 0x0000001b5c1b7209 */ /* 0x000fe20007810000 */
[----:B------:R0:W4:Y:S01]  /*24d0*/  MUFU.TANH R4, R66 ;  /* 0x0000004200047308 */ /* 0x0001220000002400 */
[----:B--2---:R-:W-:Y:S02]  /*24e0*/  FSEL R94, R59, -INF , P1 ;  /* 0xff8000003b5e7808 */ /* 0x004fe40000800000 */
[----:B------:R-:W-:Y:S02]  /*24f0*/  ISETP.GT.AND P1, PT, R25, 0x49, PT ;  /* 0x000000491900780c */ /* 0x000fe40003f24270 */
[----:B------:R-:W-:Y:S02]  /*2500*/  ISETP.GT.AND P3, PT, R24, 0x8, PT ;  /* 0x000000081800780c */ /* 0x000fe40003f64270 */
[----:B------:R-:W-:Y:S01]  /*2510*/  IADD3 R0, -R0, UR42, R19 ;  /* 0x0000002a00007c10 */ /* 0x000fe2000fffe113 */
[----:B------:R-:W2:Y:S01]  /*2520*/  MUFU.TANH R67, R67 ;  /* 0x0000004300437308 */ /* 0x000ea20000002400 */
[----:B0-----:R-:W-:-:S02]  /*2530*/  FSEL R66, R58, -INF , P2 ;  /* 0xff8000003a427808 */ /* 0x001fc40001000000 */
[C---:B------:R-:W-:Y:S02]  /*2540*/  ISETP.GT.AND P2, PT, R25.reuse, 0x48, PT ;  /* 0x000000481900780c */ /* 0x040fe40003f44270 */
[----:B------:R-:W-:Y:S02]  /*2550*/  FMNMX.FTZ R27, R66, R27, !PT ;  /* 0x0000001b421b7209 */ /* 0x000fe40007810000 */
[----:B-1----:R-:W-:Y:S01]  /*2560*/  FSEL R96, R62, -INF , P2 ;  /* 0xff8000003e607808 */ /* 0x002fe20001000000 */
[----:B------:R4:W0:Y:S01]  /*2570*/  MUFU.TANH R102, R70 ;  /* 0x0000004600667308 */ /* 0x0008220000002400 */
[----:B------:R-:W-:Y:S02]  /*2580*/  FMNMX.FTZ R27, R94, R27, !PT ;  /* 0x0000001b5e1b7209 */ /* 0x000fe40007810000 */
[----:B------:R-:W-:Y:S02]  /*2590*/  ISETP.GT.AND P2, PT, R25, 0x50, PT ;  /* 0x000000501900780c */ /* 0x000fe40003f44270 */
[----:B---3--:R-:W-:-:S02]  /*25a0*/  FSEL R98, R63, -INF , P1 ;  /* 0xff8000003f627808 */ /* 0x008fc40000800000 */
[----:B------:R-:W-:Y:S01]  /*25b0*/  FMNMX.FTZ R27, R96, R27, !PT ;  /* 0x0000001b601b7209 */ /* 0x000fe20007810000 */
[----:B------:R-:W1:Y:S01]  /*25c0*/  MUFU.TANH R71, R71 ;  /* 0x0000004700477308 */ /* 0x000e620000002400 */
[C---:B------:R-:W-:Y:S02]  /*25d0*/  ISETP.GT.AND P1, PT, R25.reuse, 0x51, PT ;  /* 0x000000511900780c */ /* 0x040fe40003f24270 */
[----:B----4-:R-:W-:Y:S02]  /*25e0*/  FSEL R70, R4, -INF , P2 ;  /* 0xff80000004467808 */ /* 0x010fe40001000000 */
[----:B------:R-:W-:Y:S02]  /*25f0*/  FMNMX.FTZ R27, R98, R27, !PT ;  /* 0x0000001b621b7209 */ /* 0x000fe40007810000 */
[----:B------:R-:W-:Y:S01]  /*2600*/  ISETP.GT.AND P2, PT, R25, 0x58, PT ;  /* 0x000000581900780c */ /* 0x000fe20003f44270 */
[----:B------:R-:W-:Y:S01]  /*2610*/  MUFU.TANH R3, R3 ;  /* 0x0000000300037308 */ /* 0x000fe20000002400 */
[----:B--2---:R-:W-:-:S02]  /*2620*/  FSEL R100, R67, -INF , P1 ;  /* 0xff80000043647808 */ /* 0x004fc40000800000 */
[----:B------:R-:W-:Y:S02]  /*2630*/  FMNMX.FTZ R27, R70, R27, !PT ;  /* 0x0000001b461b7209 */ /* 0x000fe40007810000 */
[----:B------:R-:W-:Y:S02]  /*2640*/  ISETP.GT.AND P1, PT, R25, 0x59, PT ;  /* 0x000000591900780c */ /* 0x000fe40003f24270 */
[----:B0-----:R-:W-:Y:S01]  /*2650*/  FSEL R102, R102, -INF , P2 ;  /* 0xff80000066667808 */ /* 0x001fe20001000000 */
[----:B------:R-:W0:Y:S01]  /*2660*/  MUFU.TANH R5, R5 ;  /* 0x0000000500057308 */ /* 0x000e220000002400 */
[----:B------:R-:W-:Y:S02]  /*2670*/  FMNMX.FTZ R27, R100, R27, !PT ;  /* 0x0000001b641b7209 */ /* 0x000fe40007810000 */
[----:B-1----:R-:W-:Y:S02]  /*2680*/  FSEL R4, R71, -INF , P1 ;  /* 0xff80000047047808 */ /* 0x002fe40000800000 */
[----:B------:R-:W-:-:S02]  /*2690*/  FMNMX.FTZ R27, R102, R27, !PT ;  /* 0x0000001b661b7209 */ /* 0x000fc40007810000 */
[----:B------:R-:W-:Y:S01]  /*26a0*/  ISETP.GT.AND P1, PT, R24, RZ, PT ;  /* 0x000000ff1800720c */ /* 0x000fe20003f24270 */
[----:B------:R-:W1:Y:S01]  /*26b0*/  MUFU.TANH R6, R6 ;  /* 0x0000000600067308 */ /* 0x000e620000002400 */
[----:B------:R-:W-:Y:S02]  /*26c0*/  FMNMX.FTZ R27, R4, R27, !PT ;  /* 0x0000001b041b7209 */ /* 0x000fe40007810000 */
[----:B------:R-:W-:-:S03]  /*26d0*/  ISETP.GT.AND P2, PT, R24, 0x1, PT ;  /* 0x000000011800780c */ /* 0x000fc60003f44270 */
[----:B------:R-:W2:Y:S02]  /*26e0*/  SHFL.BFLY PT, R26, R27, 0x2, 0x1f ;  /* 0x0c401f001b1a7f89 */ /* 0x000ea400000e0000 */
[----:B------:R-:W-:Y:S01]  /*26f0*/  MUFU.TANH R12, R12 ;  /* 0x0000000c000c7308 */ /* 0x000fe20000002400 */
[----:B0-----:R-:W-:Y:S02]  /*2700*/  FSEL R5, R5, -INF , P2 ;  /* 0xff80000005057808 */ /* 0x001fe40001000000 */
[----:B------:R-:W-:-:S05]  /*2710*/  ISETP.GT.AND P2, PT, R24, 0x10, PT ;  /* 0x000000101800780c */ /* 0x000fca0003f44270 */
[----:B------:R-:W0:Y:S01]  /*2720*/  MUFU.TANH R15, R15 ;  /* 0x0000000f000f7308 */ /* 0x000e220000002400 */
[----:B-1----:R-:W-:Y:S02]  /*2730*/  FSEL R6, R6, -INF , P3 ;  /* 0xff80000006067808 */ /* 0x002fe40001800000 */
[----:B------:R-:W-:-:S05]  /*2740*/  ISETP.GT.AND P3, PT, R24, 0x18, PT ;  /* 0x000000181800780c */ /* 0x000fca0003f64270 */
[----:B------:R-:W-:Y:S01]  /*2750*/  MUFU.TANH R13, R13 ;  /* 0x0000000d000d7308 */ /* 0x000fe20000002400 */
[----:B--2---:R-:W-:-:S07]  /*2760*/  FMNMX.FTZ R26, R27, R26, !PT ;  /* 0x0000001a1b1a7209 */ /* 0x004fce0007810000 */
[----:B------:R-:W1:Y:S01]  /*2770*/  MUFU.TANH R21, R21 ;  /* 0x0000001500157308 */ /* 0x000e620000002400 */
[----:B0-----:R-:W-:Y:S01]  /*2780*/  FSEL R30, R15, -INF , P2 ;  /* 0xff8000000f1e7808 */ /* 0x001fe20001000000 */
[----:B------:R-:W0:Y:S06]  /*2790*/  SHFL.BFLY PT, R25, R26, 0x1, 0x1f ;  /* 0x0c201f001a197f89 */ /* 0x000e2c00000e0000 */
[----:B------:R-:W2:Y:S08]  /*27a0*/  MUFU.TANH R20, R20 ;  /* 0x0000001400147308 */ /* 0x000eb00000002400 */
[----:B------:R-:W3:Y:S01]  /*27b0*/  MUFU.TANH R40, R40 ;  /* 0x0000002800287308 */ /* 0x000ee20000002400 */
[----:B-1----:R-:W-:-:S07]  /*27c0*/  FSEL R34, R21, -INF , P3 ;  /* 0xff80000015227808 */ /* 0x002fce0001800000 */
[----:B------:R-:W1:Y:S01]  /*27d0*/  MUFU.TANH R41, R41 ;  /* 0x0000002900297308 */ /* 0x000e620000002400 */
[----:B0-----:R-:W-:Y:S02]  /*27e0*/  FMNMX.FTZ R14, R26, R25, !PT ;  /* 0x000000191a0e7209 */ /* 0x001fe40007810000 */
[----:B------:R-:W-:Y:S02]  /*27f0*/  FSEL R26, R3, -INF , P1 ;  /* 0xff800000031a7808 */ /* 0x000fe40000800000 */
[----:B------:R-:W-:-:S03]  /*2800*/  ISETP.GT.AND P1, PT, R24, 0x9, PT ;  /* 0x000000091800780c */ /* 0x000fc60003f24270 */
[----:B------:R-:W0:Y:S01]  /*2810*/  MUFU.TANH R44, R44 ;  /* 0x0000002c002c7308 */ /* 0x000e220000002400 */
[----:B------:R-:W-:Y:S02]  /*2820*/  FMNMX.FTZ R3, R26, R5, !PT ;  /* 0x000000051a037209 */ /* 0x000fe40007810000 */
[----:B------:R-:W-:Y:S01]  /*2830*/  FSEL R28, R12, -INF , P1 ;  /* 0xff8000000c1c7808 */ /* 0x000fe20000800000 */
[----:B------:R-:W-:Y:S01]  /*2840*/  FMUL.FTZ R12, R14, R11 ;  /* 0x0000000b0e0c7220 */ /* 0x000fe20000410000 */
[----:B------:R-:W-:Y:S02]  /*2850*/  FMNMX.FTZ R3, R6, R3, !PT ;  /* 0x0000000306037209 */ /* 0x000fe40007810000 */
[----:B------:R-:W-:Y:S01]  /*2860*/  ISETP.GT.AND P1, PT, R24, 0x11, PT ;  /* 0x000000111800780c */ /* 0x000fe20003f24270 */
[----:B------:R-:W4:Y:S01]  /*2870*/  MUFU.TANH R42, R45 ;  /* 0x0000002d002a7308 */ /* 0x000f220000002400 */
[----:B------:R-:W-:Y:S02]  /*2880*/  FMNMX.FTZ R3, R28, R3, !PT ;  /* 0x000000031c037209 */ /* 0x000fe40007810000 */
[----:B------:R-:W-:-:S02]  /*2890*/  FSEL R32, R13, -INF , P1 ;  /* 0xff8000000d207808 */ /* 0x000fc40000800000 */
[----:B------:R-:W-:Y:S02]  /*28a0*/  FMNMX.FTZ R3, R30, R3, !PT ;  /* 0x000000031e037209 */ /* 0x000fe40007810000 */
[----:B------:R-:W-:Y:S01]  /*28b0*/  FSETP.NEU.FTZ.AND P2, PT, R14, -INF , PT ;  /* 0xff8000000e00780b */ /* 0x000fe20003f5d000 */
[----:B------:R-:W5:Y:S01]  /*28c0*/  MUFU.TANH R48, R48 ;  /* 0x0000003000307308 */ /* 0x000f620000002400 */
[----:B------:R-:W-:Y:S02]  /*28d0*/  ISETP.GT.AND P1, PT, R24, 0x19, PT ;  /* 0x000000191800780c */ /* 0x000fe40003f24270 */
[----:B------:R-:W-:Y:S02]  /*28e0*/  FMNMX.FTZ R3, R32, R3, !PT ;  /* 0x0000000320037209 */ /* 0x000fe40007810000 */
[----:B------:R-:W-:Y:S02]  /*28f0*/  FSEL R29, R12, RZ, P2 ;  /* 0x000000ff0c1d7208 */ /* 0x000fe40001000000 */
[----:B------:R-:W-:Y:S01]  /*2900*/  ISETP.GT.AND P2, PT, R24, 0x20, PT ;  /* 0x000000201800780c */ /* 0x000fe20003f44270 */
[----:B------:R-:W-:Y:S01]  /*2910*/  MUFU.TANH R49, R49 ;  /* 0x0000003100317308 */ /* 0x000fe20000002400 */
[----:B--2---:R-:W-:Y:S01]  /*2920*/  FSEL R20, R20, -INF , P1 ;  /* 0xff80000014147808 */ /* 0x004fe20000800000 */
[--C-:B------:R-:W-:Y:S01]  /*2930*/  FFMA.FTZ R12, R36, R11, -R29.reuse ;  /* 0x0000000b240c7223 */ /* 0x100fe2000001081d */
[----:B------:R-:W-:Y:S01]  /*2940*/  FMNMX.FTZ R3, R34, R3, !PT ;  /* 0x0000000322037209 */ /* 0x000fe20007810000 */
[-CC-:B------:R-:W-:Y:S01]  /*2950*/  FFMA.FTZ R13, R50, R11.reuse, -R29.reuse ;  /* 0x0000000b320d7223 */ /* 0x180fe2000001081d */
[----:B------:R-:W-:Y:S01]  /*2960*/  ISETP.GT.AND P1, PT, R24, 0x21, PT ;  /* 0x000000211800780c */ /* 0x000fe20003f24270 */
[--C-:B------:R-:W-:Y:S01]  /*2970*/  FFMA.FTZ R23, R23, R11, -R29.reuse ;  /* 0x0000000b17177223 */ /* 0x100fe2000001081d */
[----:B---3--:R-:W-:Y:S01]  /*2980*/  FSEL R36, R40, -INF , P2 ;  /* 0xff80000028247808 */ /* 0x008fe20001000000 */
[----:B------:R-:W2:Y:S01]  /*2990*/  MUFU.TANH R52, R52 ;  /* 0x0000003400347308 */ /* 0x000ea20000002400 */
[----:B------:R-:W-:Y:S01]  /*29a0*/  FMNMX.FTZ R3, R20, R3, !PT ;  /* 0x0000000314037209 */ /* 0x000fe20007810000 */
[-CC-:B------:R-:W-:Y:S01]  /*29b0*/  FFMA.FTZ R72, R72, R11.reuse, -R29.reuse ;  /* 0x0000000b48487223 */ /* 0x180fe2000001081d */
[----:B------:R-:W-:Y:S01]  /*29c0*/  ISETP.GT.AND P2, PT, R24, 0x28, PT ;  /* 0x000000281800780c */ /* 0x000fe20003f44270 */
[-CC-:B------:R-:W-:Y:S01]  /*29d0*/  FFMA.FTZ R74, R74, R11.reuse, -R29.reuse ;  /* 0x0000000b4a4a7223 */ /* 0x180fe2000001081d */
[----:B-1----:R-:W-:Y:S01]  /*29e0*/  FSEL R38, R41, -INF , P1 ;  /* 0xff80000029267808 */ /* 0x002fe20000800000 */
[--C-:B------:R-:W-:Y:S01]  /*29f0*/  FFMA.FTZ R76, R76, R11, -R29.reuse ;  /* 0x0000000b4c4c7223 */ /* 0x100fe2000001081d */
[----:B------:R-:W-:Y:S01]  /*2a00*/  FMNMX.FTZ R3, R36, R3, !PT ;  /* 0x0000000324037209 */ /* 0x000fe20007810000 */
[----:B------:R-:W1:Y:S01]  /*2a10*/  MUFU.TANH R53, R53 ;  /* 0x0000003500357308 */ /* 0x000e620000002400 */
[----:B------:R-:W-:Y:S01]  /*2a20*/  ISETP.GT.AND P1, PT, R24, 0x29, PT ;  /* 0x000000291800780c */ /* 0x000fe20003f24270 */
[-CC-:B------:R-:W-:Y:S01]  /*2a30*/  FFMA.FTZ R78, R78, R11.reuse, -R29.reuse ;  /* 0x0000000b4e4e7223 */ /* 0x180fe2000001081d */
[----:B0-----:R-:W-:Y:S01]  /*2a40*/  FSEL R40, R44, -INF , P2 ;  /* 0xff8000002c287808 */ /* 0x001fe20001000000 */
[--C-:B------:R-:W-:Y:S01]  /*2a50*/  FFMA.FTZ R80, R80, R11, -R29.reuse ;  /* 0x0000000b50507223 */ /* 0x100fe2000001081d */
[----:B------:R-:W-:Y:S01]  /*2a60*/  FMNMX.FTZ R3, R38, R3, !PT ;  /* 0x0000000326037209 */ /* 0x000fe20007810000 */
[-CC-:B------:R-:W-:Y:S01]  /*2a70*/  FFMA.FTZ R82, R82, R11.reuse, -R29.reuse ;  /* 0x0000000b52527223 */ /* 0x180fe2000001081d */
[----:B------:R-:W-:Y:S01]  /*2a80*/  ISETP.GT.AND P2, PT, R24, 0x30, PT ;  /* 0x000000301800780c */ /* 0x000fe20003f44270 */
[----:B------:R-:W0:Y:S01]  /*2a90*/  MUFU.TANH R56, R56 ;  /* 0x0000003800387308 */ /* 0x000e220000002400 */
[----:B----4-:R-:W-:Y:S01]  /*2aa0*/  FSEL R42, R42, -INF , P1 ;  /* 0xff8000002a2a7808 */ /* 0x010fe20000800000 */
[--C-:B------:R-:W-:Y:S01]  /*2ab0*/  FFMA.FTZ R84, R84, R11, -R29.reuse ;  /* 0x0000000b54547223 */ /* 0x100fe2000001081d */
[----:B------:R-:W-:Y:S01]  /*2ac0*/  FMNMX.FTZ R3, R40, R3, !PT ;  /* 0x0000000328037209 */ /* 0x000fe20007810000 */
[-CC-:B------:R-:W-:Y:S01]  /*2ad0*/  FFMA.FTZ R86, R86, R11.reuse, -R29.reuse ;  /* 0x0000000b56567223 */ /* 0x180fe2000001081d */
[----:B------:R-:W-:Y:S01]  /*2ae0*/  ISETP.GT.AND P1, PT, R24, 0x31, PT ;  /* 0x000000311800780c */ /* 0x000fe20003f24270 */
[--C-:B------:R-:W-:Y:S01]  /*2af0*/  FFMA.FTZ R88, R88, R11, -R29.reuse ;  /* 0x0000000b58587223 */ /* 0x100fe2000001081d */
[----:B-----5:R-:W-:Y:S01]  /*2b00*/  FSEL R44, R48, -INF , P2 ;  /* 0xff800000302c7808 */ /* 0x020fe20001000000 */
[----:B------:R3:W-:Y:S01]  /*2b10*/  MUFU.EX2 R157, R12 ;  /* 0x0000000c009d7308 */ /* 0x0007e20000000800 */
[----:B------:R-:W-:Y:S01]  /*2b20*/  FMNMX.FTZ R3, R42, R3, !PT ;  /* 0x000000032a037209 */ /* 0x000fe20007810000 */
[-CC-:B------:R-:W-:Y:S01]  /*2b30*/  FFMA.FTZ R90, R90, R11.reuse, -R29.reuse ;  /* 0x0000000b5a5a7223 */ /* 0x180fe2000001081d */
[----:B------:R-:W-:Y:S01]  /*2b40*/  ISETP.GT.AND P2, PT, R24, 0x38, PT ;  /* 0x000000381800780c */ /* 0x000fe20003f44270 */
[--C-:B------:R-:W-:Y:S01]  /*2b50*/  FFMA.FTZ R92, R92, R11, -R29.reuse ;  /* 0x0000000b5c5c7223 */ /* 0x100fe2000001081d */
[----:B------:R-:W-:Y:S01]  /*2b60*/  FMNMX.FTZ R3, R44, R3, !PT ;  /* 0x000000032c037209 */ /* 0x000fe20007810000 */
[-CC-:B------:R-:W-:Y:S01]  /*2b70*/  FFMA.FTZ R66, R66, R11.reuse, -R29.reuse ;  /* 0x0000000b42427223 */ /* 0x180fe2000001081d */
[----:B--2---:R-:W-:Y:S01]  /*2b80*/  FSEL R48, R52, -INF , P2 ;  /* 0xff80000034307808 */ /* 0x004fe20001000000 */
[----:B------:R-:W-:Y:S01]  /*2b90*/  MUFU.TANH R57, R57 ;  /* 0x0000003900397308 */ /* 0x000fe20000002400 */
[-CC-:B---3--:R-:W-:Y:S01]  /*2ba0*/  FFMA.FTZ R12, R46, R11.reuse, -R29.reuse ;  /* 0x0000000b2e0c7223 */ /* 0x188fe2000001081d */
[----:B------:R-:W-:Y:S01]  /*2bb0*/  FSEL R46, R49, -INF , P1 ;  /* 0xff800000312e7808 */ /* 0x000fe20000800000 */
[-CC-:B------:R-:W-:Y:S01]  /*2bc0*/  FFMA.FTZ R94, R94, R11.reuse, -R29.reuse ;  /* 0x0000000b5e5e7223 */ /* 0x180fe2000001081d */
[----:B------:R-:W-:Y:S01]  /*2bd0*/  ISETP.GT.AND P1, PT, R24, 0x39, PT ;  /* 0x000000391800780c */ /* 0x000fe20003f24270 */
[--C-:B------:R-:W-:Y:S01]  /*2be0*/  FFMA.FTZ R96, R96, R11, -R29.reuse ;  /* 0x0000000b60607223 */ /* 0x100fe2000001081d */
[----:B------:R-:W-:Y:S01]  /*2bf0*/  FMNMX.FTZ R3, R46, R3, !PT ;  /* 0x000000032e037209 */ /* 0x000fe20007810000 */
[-CC-:B------:R-:W-:Y:S01]  /*2c00*/  FFMA.FTZ R98, R98, R11.reuse, -R29.reuse ;  /* 0x0000000b62627223 */ /* 0x180fe2000001081d */
[----:B------:R-:W2:Y:S01]  /*2c10*/  MUFU.TANH R60, R60 ;  /* 0x0000003c003c7308 */ /* 0x000ea20000002400 */
[----:B------:R-:W-:Y:S01]  /*2c20*/  ISETP.GT.AND P2, PT, R24, 0x40, PT ;  /* 0x000000401800780c */ /* 0x000fe20003f44270 */
[-CC-:B------:R-:W-:Y:S01]  /*2c30*/  FFMA.FTZ R70, R70, R11.reuse, -R29.reuse ;  /* 0x0000000b46467223 */ /* 0x180fe2000001081d */
[----:B-1----:R-:W-:Y:S01]  /*2c40*/  FSEL R50, R53, -INF , P1 ;  /* 0xff80000035327808 */ /* 0x002fe20000800000 */
[--C-:B------:R-:W-:Y:S01]  /*2c50*/  FFMA.FTZ R100, R100, R11, -R29.reuse ;  /* 0x0000000b64647223 */ /* 0x100fe2000001081d */
[----:B------:R-:W-:Y:S01]  /*2c60*/  FMNMX.FTZ R3, R48, R3, !PT ;  /* 0x0000000330037209 */ /* 0x000fe20007810000 */
[-CC-:B------:R-:W-:Y:S01]  /*2c70*/  FFMA.FTZ R102, R102, R11.reuse, -R29.reuse ;  /* 0x0000000b66667223 */ /* 0x180fe2000001081d */
[----:B------:R-:W-:Y:S01]  /*2c80*/  ISETP.GT.AND P1, PT, R24, 0x41, PT ;  /* 0x000000411800780c */ /* 0x000fe20003f24270 */
[----:B------:R-:W1:Y:S01]  /*2c90*/  MUFU.TANH R58, R61 ;  /* 0x0000003d003a7308 */ /* 0x000e620000002400 */
[----:B0-----:R-:W-:Y:S01]  /*2ca0*/  FSEL R52, R56, -INF , P2 ;  /* 0xff80000038347808 */ /* 0x001fe20001000000 */
[----:B------:R-:W-:Y:S01]  /*2cb0*/  FFMA.FTZ R4, R4, R11, -R29 ;  /* 0x0000000b04047223 */ /* 0x000fe2000001081d */
[----:B------:R-:W-:-:S02]  /*2cc0*/  FMNMX.FTZ R3, R50, R3, !PT ;  /* 0x0000000332037209 */ /* 0x000fc40007810000 */
[----:B------:R-:W-:Y:S02]  /*2cd0*/  ISETP.GT.AND P2, PT, R24, 0x48, PT ;  /* 0x000000481800780c */ /* 0x000fe40003f44270 */
[----:B------:R-:W-:Y:S01]  /*2ce0*/  FMNMX.FTZ R3, R52, R3, !PT ;  /* 0x0000000334037209 */ /* 0x000fe20007810000 */
[----:B------:R-:W0:Y:S01]  /*2cf0*/  MUFU.TANH R64, R64 ;  /* 0x0000004000407308 */ /* 0x000e220000002400 */
[----:B--2---:R-:W-:Y:S02]  /*2d00*/  FSEL R56, R60, -INF , P2 ;  /* 0xff8000003c387808 */ /* 0x004fe40001000000 */
[----:B------:R-:W-:-:S05]  /*2d10*/  ISETP.GT.AND P2, PT, R24, 0x50, PT ;  /* 0x000000501800780c */ /* 0x000fca0003f44270 */
[----:B------:R2:W-:Y:S08]  /*2d20*/  MUFU.EX2 R159, R12 ;  /* 0x0000000c009f7308 */ /* 0x0005f00000000800 */
[----:B------:R-:W3:Y:S01]  /*2d30*/  MUFU.TANH R62, R65 ;  /* 0x00000041003e7308 */ /* 0x000ee20000002400 */
[----:B--2---:R-:W-:Y:S01]  /*2d40*/  FFMA.FTZ R12, R54, R11, -R29 ;  /* 0x0000000b360c7223 */ /* 0x004fe2000001081d */
[----:B------:R-:W-:-:S02]  /*2d50*/  FSEL R54, R57, -INF , P1 ;  /* 0xff80000039367808 */ /* 0x000fc40000800000 */
[----:B------:R-:W-:Y:S02]  /*2d60*/  ISETP.GT.AND P1, PT, R24, 0x49, PT ;  /* 0x000000491800780c */ /* 0x000fe40003f24270 */
[----:B------:R-:W-:Y:S02]  /*2d70*/  FMNMX.FTZ R3, R54, R3, !PT ;  /* 0x0000000336037209 */ /* 0x000fe40007810000 */
[----:B------:R-:W2:Y:S01]  /*2d80*/  MUFU.TANH R25, R68 ;  /* 0x0000004400197308 */ /* 0x000ea20000002400 */
[----:B-1----:R-:W-:Y:S02]  /*2d90*/  FSEL R58, R58, -INF , P1 ;  /* 0xff8000003a3a7808 */ /* 0x002fe40000800000 */
[----:B------:R-:W-:Y:S02]  /*2da0*/  FMNMX.FTZ R3, R56, R3, !PT ;  /* 0x0000000338037209 */ /* 0x000fe40007810000 */
[----:B------:R-:W-:Y:S02]  /*2db0*/  ISETP.GT.AND P1, PT, R24, 0x51, PT ;  /* 0x000000511800780c */ /* 0x000fe40003f24270 */
[----:B0-----:R-:W-:Y:S01]  /*2dc0*/  FSEL R60, R64, -INF , P2 ;  /* 0xff800000403c7808 */ /* 0x001fe20001000000 */
[----:B------:R-:W0:Y:S01]  /*2dd0*/  MUFU.TANH R69, R69 ;  /* 0x0000004500457308 */ /* 0x000e220000002400 */
[----:B------:R-:W-:-:S02]  /*2de0*/  FMNMX.FTZ R3, R58, R3, !PT ;  /* 0x000000033a037209 */ /* 0x000fc40007810000 */
[----:B------:R-:W-:Y:S02]  /*2df0*/  ISETP.GT.AND P2, PT, R24, 0x58, PT ;  /* 0x000000581800780c */ /* 0x000fe40003f44270 */
[----:B---3--:R-:W-:Y:S02]  /*2e00*/  FSEL R62, R62, -INF , P1 ;  /* 0xff8000003e3e7808 */ /* 0x008fe40000800000 */
[----:B------:R-:W-:Y:S01]  /*2e10*/  FMNMX.FTZ R3, R60, R3, !PT ;  /* 0x000000033c037209 */ /* 0x000fe20007810000 */
[----:B------:R1:W-:Y:S01]  /*2e20*/  MUFU.EX2 R153, R12 ;  /* 0x0000000c00997308 */ /* 0x0003e20000000800 */
[----:B------:R-:W-:Y:S02]  /*2e30*/  ISETP.GT.AND P1, PT, R24, 0x59, PT ;  /* 0x000000591800780c */ /* 0x000fe40003f24270 */
[----:B--2---:R-:W-:Y:S02]  /*2e40*/  FSEL R24, R25, -INF , P2 ;  /* 0xff80000019187808 */ /* 0x004fe40001000000 */
[----:B------:R-:W-:-:S03]  /*2e50*/  FMNMX.FTZ R3, R62, R3, !PT ;  /* 0x000000033e037209 */ /* 0x000fc60007810000 */
[----:B------:R2:W-:Y:S01]  /*2e60*/  MUFU.EX2 R104, R13 ;  /* 0x0000000d00687308 */ /* 0x0005e20000000800 */
[----:B0-----:R-:W-:Y:S02]  /*2e70*/  FSEL R64, R69, -INF , P1 ;  /* 0xff80000045407808 */ /* 0x001fe40000800000 */
[----:B------:R-:W-:-:S04]  /*2e80*/  FMNMX.FTZ R3, R24, R3, !PT ;  /* 0x0000000318037209 */ /* 0x000fc80007810000 */
[----:B------:R-:W-:Y:S01]  /*2e90*/  FMNMX.FTZ R3, R64, R3, !PT ;  /* 0x0000000340037209 */ /* 0x000fe20007810000 */
[----:B------:R-:W-:Y:S04]  /*2ea0*/  MUFU.EX2 R68, R23 ;  /* 0x0000001700447308 */ /* 0x000fe80000000800 */
[----:B-1----:R-:W2:Y:S04]  /*2eb0*/  SHFL.BFLY PT, R12, R3, 0x2, 0x1f ;  /* 0x0c401f00030c7f89 */ /* 0x002ea800000e0000 */
[----:B------:R-:W-:Y:S08]  /*2ec0*/  MUFU.EX2 R72, R72 ;  /* 0x0000004800487308 */ /* 0x000ff00000000800 */
[----:B------:R-:W-:Y:S08]  /*2ed0*/  MUFU.EX2 R74, R74 ;  /* 0x0000004a004a7308 */ /* 0x000ff00000000800 */
[----:B------:R0:W-:Y:S01]  /*2ee0*/  MUFU.EX2 R155, R76 ;  /* 0x0000004c009b7308 */ /* 0x0001e20000000800 */
[----:B--2---:R-:W-:-:S07]  /*2ef0*/  FMNMX.FTZ R13, R3, R12, !PT ;  /* 0x0000000c030d7209 */ /* 0x004fce0007810000 */
[----:B------:R-:W-:Y:S01]  /*2f00*/  MUFU.EX2 R78, R78 ;  /* 0x0000004e004e7308 */ /* 0x000fe20000000800 */
[----:B------:R-:W1:Y:S01]  /*2f10*/  SHFL.BFLY PT, R12, R13, 0x1, 0x1f ;  /* 0x0c201f000d0c7f89 */ /* 0x000e6200000e0000 */
[----:B0-----:R-:W-:-:S06]  /*2f20*/  CS2R R76, SRZ ;  /* 0x00000000004c7805 */ /* 0x001fcc000001ff00 */
[----:B------:R0:W-:Y:S08]  /*2f30*/  MUFU.EX2 R149, R80 ;  /* 0x0000005000957308 */ /* 0x0001f00000000800 */
[----:B------:R-:W-:Y:S01]  /*2f40*/  MUFU.EX2 R82, R82 ;  /* 0x0000005200527308 */ /* 0x000fe20000000800 */
[----:B0-----:R-:W-:-:S07]  /*2f50*/  CS2R R80, SRZ ;  /* 0x0000000000507805 */ /* 0x001fce000001ff00 */
[----:B------:R0:W-:Y:S01]  /*2f60*/  MUFU.EX2 R151, R84 ;  /* 0x0000005400977308 */ /* 0x0001e20000000800 */
[----:B-1----:R-:W-:-:S04]  /*2f70*/  FMNMX.FTZ R12, R13, R12, !PT ;  /* 0x0000000c0d0c7209 */ /* 0x002fc80007810000 */
[C---:B------:R-:W-:Y:S01]  /*2f80*/  FSETP.NEU.FTZ.AND P1, PT, R12.reuse, -INF , PT ;  /* 0xff8000000c00780b */ /* 0x040fe20003f3d000 */
[----:B------:R-:W-:Y:S02]  /*2f90*/  FMUL.FTZ R3, R12, R11 ;  /* 0x0000000b0c037220 */ /* 0x000fe40000410000 */
[----:B------:R-:W-:Y:S01]  /*2fa0*/  MUFU.EX2 R86, R86 ;  /* 0x0000005600567308 */ /* 0x000fe20000000800 */
[----:B0-----:R-:W-:Y:S02]  /*2fb0*/  CS2R R84, SRZ ;  /* 0x0000000000547805 */ /* 0x001fe4000001ff00 */
[----:B------:R-:W-:-:S05]  /*2fc0*/  FSEL R3, R3, RZ, P1 ;  /* 0x000000ff03037208 */ /* 0x000fca0000800000 */
        /* <DEDUP_REMOVED lines=26> */
[----:B------:R-:W-:-:S04]  /*3170*/  FFMA.FTZ R64, R64, R11, -R3 ;  /* 0x0000000b40407223 */ /* 0x000fc80000010803 */
[----:B------:R1:W2:Y:S01]  /*3180*/  MUFU.EX2 R13, R28 ;  /* 0x0000001c000d7308 */ /* 0x0002a20000000800 */
[----:B0-----:R-:W-:Y:S01]  /*3190*/  FADD.FTZ R31, R26, R5 ;  /* 0x000000051a1f7221 */ /* 0x001fe20000010000 */
[----:B------:R-:W-:-:S06]  /*31a0*/  F2FP.F16.F32.PACK_AB R156, R5, R26 ;  /* 0x0000001a059c723e */ /* 0x000fcc00000000ff */
[----:B------:R-:W-:Y:S01]  /*31b0*/  MUFU.EX2 R30, R30 ;  /* 0x0000001e001e7308 */ /* 0x000fe20000000800 */
[----:B-1----:R-:W-:-:S04]  /*31c0*/  IMAD.HI R28, R0, 0x2aaaaaab, RZ ;  /* 0x2aaaaaab001c7827 */ /* 0x002fc800078e02ff */
[----:B------:R-:W-:Y:S01]  /*31d0*/  FADD.FTZ R0, R157, R68 ;  /* 0x000000449d007221 */ /* 0x000fe20000010000 */
[----:B------:R-:W-:Y:S02]  /*31e0*/  F2FP.F16.F32.PACK_AB R157, R68, R157 ;  /* 0x0000009d449d723e */ /* 0x000fe400000000ff */
[----:B------:R-:W-:Y:S02]  /*31f0*/  CS2R R68, SRZ ;  /* 0x0000000000447805 */ /* 0x000fe4000001ff00 */
[----:B------:R-:W-:Y:S01]  /*3200*/  SHF.R.U32.HI R35, RZ, 0x1f, R28 ;  /* 0x0000001fff237819 */ /* 0x000fe2000001161c */
[----:B------:R-:W0:Y:S01]  /*3210*/  MUFU.EX2 R15, R32 ;  /* 0x00000020000f7308 */ /* 0x000e220000000800 */
[----:B--2---:R-:W-:Y:S02]  /*3220*/  F2FP.F16.F32.PACK_AB R158, R13, R6 ;  /* 0x000000060d9e723e */ /* 0x004fe400000000ff */
[----:B------:R-:W-:-:S05]  /*3230*/  LEA.HI.SX32 R28, R28, R35, 0x1c ;  /* 0x000000231c1c7211 */ /* 0x000fca00078fe2ff */
[----:B------:R1:W-:Y:S08]  /*3240*/  MUFU.EX2 R21, R20 ;  /* 0x0000001400157308 */ /* 0x0003f00000000800 */
[----:B------:R-:W2:Y:S01]  /*3250*/  MUFU.EX2 R34, R34 ;  /* 0x0000002200227308 */ /* 0x000ea20000000800 */
[----:B-1----:R-:W-:Y:S01]  /*3260*/  FADD.FTZ R20, R6, R31 ;  /* 0x0000001f06147221 */ /* 0x002fe20000010000 */
[----:B------:R-:W-:Y:S01]  /*3270*/  FADD.FTZ R31, R159, R0 ;  /* 0x000000009f1f7221 */ /* 0x000fe20000010000 */
[----:B0-----:R-:W-:-:S02]  /*3280*/  F2FP.F16.F32.PACK_AB R152, R15, R30 ;  /* 0x0000001e0f98723e */ /* 0x001fc400000000ff */
[----:B------:R-:W-:Y:S01]  /*3290*/  FADD.FTZ R33, R13, R20 ;  /* 0x000000140d217221 */ /* 0x000fe20000010000 */
[C---:B------:R-:W-:Y:S01]  /*32a0*/  FADD.FTZ R0, R104.reuse, R31 ;  /* 0x0000001f68007221 */ /* 0x040fe20000010000 */
[----:B------:R-:W-:Y:S01]  /*32b0*/  F2FP.F16.F32.PACK_AB R159, R104, R159 ;  /* 0x0000009f689f723e */ /* 0x000fe200000000ff */
[----:B------:R-:W0:Y:S01]  /*32c0*/  MUFU.EX2 R36, R36 ;  /* 0x0000002400247308 */ /* 0x000e220000000800 */
[----:B------:R-:W-:Y:S01]  /*32d0*/  FADD.FTZ R20, R30, R33 ;  /* 0x000000211e147221 */ /* 0x000fe20000010000 */
[----:B------:R-:W-:Y:S01]  /*32e0*/  FADD.FTZ R31, R153, R0 ;  /* 0x00000000991f7221 */ /* 0x000fe20000010000 */
[C---:B------:R-:W-:Y:S02]  /*32f0*/  F2FP.F16.F32.PACK_AB R153, R72.reuse, R153 ;  /* 0x000000994899723e */ /* 0x040fe400000000ff */
[----:B------:R-:W-:Y:S01]  /*3300*/  FADD.FTZ R33, R15, R20 ;  /* 0x000000140f217221 */ /* 0x000fe20000010000 */
[----:B------:R-:W-:Y:S01]  /*3310*/  FADD.FTZ R31, R72, R31 ;  /* 0x0000001f481f7221 */ /* 0x000fe20000010000 */
[----:B------:R-:W-:Y:S01]  /*3320*/  CS2R R72, SRZ ;  /* 0x0000000000487805 */ /* 0x000fe2000001ff00 */
[----:B------:R1:W3:Y:S01]  /*3330*/  MUFU.EX2 R23, R38 ;  /* 0x0000002600177308 */ /* 0x0002e20000000800 */
[----:B--2---:R-:W-:Y:S01]  /*3340*/  FADD.FTZ R0, R34, R33 ;  /* 0x0000002122007221 */ /* 0x004fe20000010000 */
[----:B------:R-:W-:Y:S01]  /*3350*/  FADD.FTZ R20, R74, R31 ;  /* 0x0000001f4a147221 */ /* 0x000fe20000010000 */
[----:B------:R-:W-:-:S02]  /*3360*/  F2FP.F16.F32.PACK_AB R154, R21, R34 ;  /* 0x00000022159a723e */ /* 0x000fc400000000ff */
[----:B------:R-:W-:Y:S01]  /*3370*/  FADD.FTZ R31, R21, R0 ;  /* 0x00000000151f7221 */ /* 0x000fe20000010000 */
[C---:B------:R-:W-:Y:S01]  /*3380*/  FADD.FTZ R33, R155.reuse, R20 ;  /* 0x000000149b217221 */ /* 0x040fe20000010000 */
[----:B------:R-:W-:Y:S01]  /*3390*/  F2FP.F16.F32.PACK_AB R155, R155, R74 ;  /* 0x0000004a9b9b723e */ /* 0x000fe200000000ff */
[----:B------:R-:W2:Y:S01]  /*33a0*/  MUFU.EX2 R40, R40 ;  /* 0x0000002800287308 */ /* 0x000ea20000000800 */
[----:B0-----:R-:W-:Y:S01]  /*33b0*/  FADD.FTZ R0, R36, R31 ;  /* 0x0000001f24007221 */ /* 0x001fe20000010000 */
[----:B------:R-:W-:Y:S01]  /*33c0*/  FADD.FTZ R20, R78, R33 ;  /* 0x000000214e147221 */ /* 0x000fe20000010000 */
[----:B------:R-:W-:Y:S02]  /*33d0*/  CS2R R74, SRZ ;  /* 0x00000000004a7805 */ /* 0x000fe4000001ff00 */
[----:B-1----:R-:W-:Y:S01]  /*33e0*/  CS2R R38, SRZ ;  /* 0x0000000000267805 */ /* 0x002fe2000001ff00 */
[C---:B------:R-:W-:Y:S01]  /*33f0*/  FADD.FTZ R33, R149.reuse, R20 ;  /* 0x0000001495217221 */ /* 0x040fe20000010000 */
[----:B------:R-:W-:Y:S01]  /*3400*/  F2FP.F16.F32.PACK_AB R149, R149, R78 ;  /* 0x0000004e9595723e */ /* 0x000fe200000000ff */
[----:B------:R0:W1:Y:S01]  /*3410*/  MUFU.EX2 R25, R42 ;  /* 0x0000002a00197308 */ /* 0x0000620000000800 */
[C---:B---3--:R-:W-:Y:S01]  /*3420*/  FADD.FTZ R31, R23.reuse, R0 ;  /* 0x00000000171f7221 */ /* 0x048fe20000010000 */
[----:B------:R-:W-:Y:S01]  /*3430*/  FADD.FTZ R20, R82, R33 ;  /* 0x0000002152147221 */ /* 0x000fe20000010000 */
[----:B------:R-:W-:-:S02]  /*3440*/  F2FP.F16.F32.PACK_AB R148, R23, R36 ;  /* 0x000000241794723e */ /* 0x000fc400000000ff */
[----:B------:R-:W-:Y:S02]  /*3450*/  CS2R R78, SRZ ;  /* 0x00000000004e7805 */ /* 0x000fe4000001ff00 */
[----:B------:R-:W-:Y:S01]  /*3460*/  CS2R R36, SRZ ;  /* 0x0000000000247805 */ /* 0x000fe2000001ff00 */
[C---:B------:R-:W-:Y:S01]  /*3470*/  FADD.FTZ R33, R151.reuse, R20 ;  /* 0x0000001497217221 */ /* 0x040fe20000010000 */
[----:B------:R-:W-:Y:S01]  /*3480*/  F2FP.F16.F32.PACK_AB R151, R151, R82 ;  /* 0x000000529797723e */ /* 0x000fe200000000ff */
[----:B------:R-:W3:Y:S01]  /*3490*/  MUFU.EX2 R145, R88 ;  /* 0x0000005800917308 */ /* 0x000ee20000000800 */
[----:B--2---:R-:W-:Y:S01]  /*34a0*/  FADD.FTZ R0, R40, R31 ;  /* 0x0000001f28007221 */ /* 0x004fe20000010000 */
[----:B------:R-:W-:Y:S01]  /*34b0*/  FADD.FTZ R20, R86, R33 ;  /* 0x0000002156147221 */ /* 0x000fe20000010000 */
[----:B------:R-:W-:Y:S02]  /*34c0*/  CS2R R82, SRZ ;  /* 0x0000000000527805 */ /* 0x000fe4000001ff00 */
[----:B0-----:R-:W-:-:S03]  /*34d0*/  CS2R R42, SRZ ;  /* 0x00000000002a7805 */ /* 0x001fc6000001ff00 */
[----:B------:R-:W0:Y:S01]  /*34e0*/  MUFU.EX2 R44, R44 ;  /* 0x0000002c002c7308 */ /* 0x000e220000000800 */
[C---:B-1----:R-:W-:Y:S01]  /*34f0*/  FADD.FTZ R31, R25.reuse, R0 ;  /* 0x00000000191f7221 */ /* 0x042fe20000010000 */
[----:B------:R-:W-:Y:S02]  /*3500*/  F2FP.F16.F32.PACK_AB R150, R25, R40 ;  /* 0x000000281996723e */ /* 0x000fe400000000ff */
[----:B------:R-:W-:-:S04]  /*3510*/  CS2R R40, SRZ ;  /* 0x0000000000287805 */ /* 0x000fc8000001ff00 */
[----:B------:R-:W1:Y:S01]  /*3520*/  MUFU.EX2 R90, R90 ;  /* 0x0000005a005a7308 */ /* 0x000e620000000800 */
[C---:B---3--:R-:W-:Y:S01]  /*3530*/  FADD.FTZ R35, R145.reuse, R20 ;  /* 0x0000001491237221 */ /* 0x048fe20000010000 */
[----:B------:R-:W-:Y:S02]  /*3540*/  IADD3 R20, R22, -0x2, RZ ;  /* 0xfffffffe16147810 */ /* 0x000fe40007ffe0ff */
[----:B------:R-:W-:Y:S02]  /*3550*/  F2FP.F16.F32.PACK_AB R145, R145, R86 ;  /* 0x000000569191723e */ /* 0x000fe400000000ff */
[----:B------:R-:W-:Y:S02]  /*3560*/  CS2R R86, SRZ ;  /* 0x0000000000567805 */ /* 0x000fe4000001ff00 */
[----:B------:R2:W3:Y:S01]  /*3570*/  MUFU.EX2 R27, R46 ;  /* 0x0000002e001b7308 */ /* 0x0004e20000000800 */
[----:B0-----:R-:W-:-:S07]  /*3580*/  FADD.FTZ R0, R44, R31 ;  /* 0x0000001f2c007221 */ /* 0x001fce0000010000 */
[----:B------:R-:W0:Y:S01]  /*3590*/  MUFU.EX2 R147, R92 ;  /* 0x0000005c00937308 */ /* 0x000e220000000800 */
[----:B-1----:R-:W-:Y:S01]  /*35a0*/  FADD.FTZ R6, R90, R35 ;  /* 0x000000235a067221 */ /* 0x002fe20000010000 */
[----:B--2---:R-:W-:Y:S02]  /*35b0*/  CS2R R46, SRZ ;  /* 0x00000000002e7805 */ /* 0x004fe4000001ff00 */
[----:B------:R-:W-:-:S04]  /*35c0*/  CS2R R34, SRZ ;  /* 0x0000000000227805 */ /* 0x000fc8000001ff00 */
[----:B------:R-:W1:Y:S01]  /*35d0*/  MUFU.EX2 R48, R48 ;  /* 0x0000003000307308 */ /* 0x000e620000000800 */
[C---:B---3--:R-:W-:Y:S01]  /*35e0*/  FADD.FTZ R33, R27.reuse, R0 ;  /* 0x000000001b217221 */ /* 0x048fe20000010000 */
[----:B------:R-:W-:Y:S02]  /*35f0*/  F2FP.F16.F32.PACK_AB R144, R27, R44 ;  /* 0x0000002c1b90723e */ /* 0x000fe400000000ff */
[----:B------:R-:W-:Y:S02]  /*3600*/  CS2R R44, SRZ ;  /* 0x00000000002c7805 */ /* 0x000fe4000001ff00 */
[----:B------:R-:W-:Y:S02]  /*3610*/  CS2R R26, SRZ ;  /* 0x00000000001a7805 */ /* 0x000fe4000001ff00 */
[----:B------:R-:W2:Y:S01]  /*3620*/  MUFU.EX2 R66, R66 ;  /* 0x0000004200427308 */ /* 0x000ea20000000800 */
[C---:B0-----:R-:W-:Y:S01]  /*3630*/  FADD.FTZ R13, R147.reuse, R6 ;  /* 0x00000006930d7221 */ /* 0x041fe20000010000 */
[----:B------:R-:W-:-:S06]  /*3640*/  F2FP.F16.F32.PACK_AB R147, R147, R90 ;  /* 0x0000005a9393723e */ /* 0x000fcc00000000ff */
[----:B------:R0:W3:Y:S01]  /*3650*/  MUFU.EX2 R19, R50 ;  /* 0x0000003200137308 */ /* 0x0000e20000000800 */
[----:B-1----:R-:W-:Y:S01]  /*3660*/  FADD.FTZ R0, R48, R33 ;  /* 0x0000002130007221 */ /* 0x002fe20000010000 */
[----:B------:R-:W-:-:S06]  /*3670*/  CS2R R32, SRZ ;  /* 0x0000000000207805 */ /* 0x000fcc000001ff00 */
[----:B------:R-:W1:Y:S01]  /*3680*/  MUFU.EX2 R141, R94 ;  /* 0x0000005e008d7308 */ /* 0x000e620000000800 */
[----:B--2---:R-:W-:Y:S01]  /*3690*/  FADD.FTZ R6, R66, R13 ;  /* 0x0000000d42067221 */ /* 0x004fe20000010000 */
[----:B0-----:R-:W-:-:S06]  /*36a0*/  CS2R R50, SRZ ;  /* 0x0000000000327805 */ /* 0x001fcc000001ff00 */
[----:B------:R-:W0:Y:S01]  /*36b0*/  MUFU.EX2 R52, R52 ;  /* 0x0000003400347308 */ /* 0x000e220000000800 */
[C---:B---3--:R-:W-:Y:S01]  /*36c0*/  FADD.FTZ R5, R19.reuse, R0 ;  /* 0x0000000013057221 */ /* 0x048fe20000010000 */
[----:B------:R-:W-:Y:S02]  /*36d0*/  F2FP.F16.F32.PACK_AB R146, R19, R48 ;  /* 0x000000301392723e */ /* 0x000fe400000000ff */
[----:B------:R-:W-:-:S04]  /*36e0*/  CS2R R48, SRZ ;  /* 0x0000000000307805 */ /* 0x000fc8000001ff00 */
[----:B------:R-:W2:Y:S01]  /*36f0*/  MUFU.EX2 R96, R96 ;  /* 0x0000006000607308 */ /* 0x000ea20000000800 */
[C---:B-1----:R-:W-:Y:S01]  /*3700*/  FADD.FTZ R15, R141.reuse, R6 ;  /* 0x000000068d0f7221 */ /* 0x042fe20000010000 */
[----:B------:R-:W-:Y:S02]  /*3710*/  F2FP.F16.F32.PACK_AB R141, R141, R66 ;  /* 0x000000428d8d723e */ /* 0x000fe400000000ff */
[----:B------:R-:W-:-:S04]  /*3720*/  CS2R R66, SRZ ;  /* 0x0000000000427805 */ /* 0x000fc8000001ff00 */
[----:B------:R1:W3:Y:S01]  /*3730*/  MUFU.EX2 R29, R54 ;  /* 0x00000036001d7308 */ /* 0x0002e20000000800 */
[----:B0-----:R-:W-:-:S07]  /*3740*/  FADD.FTZ R0, R52, R5 ;  /* 0x0000000534007221 */ /* 0x001fce0000010000 */
[----:B------:R-:W0:Y:S01]  /*3750*/  MUFU.EX2 R143, R98 ;  /* 0x00000062008f7308 */ /* 0x000e220000000800 */
[----:B--2---:R-:W-:Y:S01]  /*3760*/  FADD.FTZ R6, R96, R15 ;  /* 0x0000000f60067221 */ /* 0x004fe20000010000 */
[----:B-1----:R-:W-:-:S06]  /*3770*/  CS2R R54, SRZ ;  /* 0x0000000000367805 */ /* 0x002fcc000001ff00 */
[----:B------:R-:W1:Y:S01]  /*3780*/  MUFU.EX2 R56, R56 ;  /* 0x0000003800387308 */ /* 0x000e620000000800 */
[C---:B---3--:R-:W-:Y:S01]  /*3790*/  FADD.FTZ R13, R29.reuse, R0 ;  /* 0x000000001d0d7221 */ /* 0x048fe20000010000 */
[----:B------:R-:W-:Y:S02]  /*37a0*/  F2FP.F16.F32.PACK_AB R140, R29, R52 ;  /* 0x000000341d8c723e */ /* 0x000fe400000000ff */
[----:B------:R-:W-:-:S04]  /*37b0*/  CS2R R52, SRZ ;  /* 0x0000000000347805 */ /* 0x000fc8000001ff00 */
[----:B------:R-:W2:Y:S01]  /*37c0*/  MUFU.EX2 R70, R70 ;  /* 0x0000004600467308 */ /* 0x000ea20000000800 */
[C---:B0-----:R-:W-:Y:S01]  /*37d0*/  FADD.FTZ R15, R143.reuse, R6 ;  /* 0x000000068f0f7221 */ /* 0x041fe20000010000 */
[----:B------:R-:W-:-:S06]  /*37e0*/  F2FP.F16.F32.PACK_AB R143, R143, R96 ;  /* 0x000000608f8f723e */ /* 0x000fcc00000000ff */
[----:B------:R0:W3:Y:S01]  /*37f0*/  MUFU.EX2 R3, R58 ;  /* 0x0000003a00037308 */ /* 0x0000e20000000800 */
[----:B-1----:R-:W-:-:S07]  /*3800*/  FADD.FTZ R0, R56, R13 ;  /* 0x0000000d38007221 */ /* 0x002fce0000010000 */
[----:B------:R-:W1:Y:S01]  /*3810*/  MUFU.EX2 R60, R60 ;  /* 0x0000003c003c7308 */ /* 0x000e620000000800 */
[----:B--2---:R-:W-:Y:S01]  /*3820*/  FADD.FTZ R6, R70, R15 ;  /* 0x0000000f46067221 */ /* 0x004fe20000010000 */
[----:B------:R-:W-:Y:S02]  /*3830*/  VIMNMX R15, R17, R28, !PT ;  /* 0x0000001c110f7248 */ /* 0x000fe40007fe0100 */
[----:B0-----:R-:W-:Y:S02]  /*3840*/  CS2R R58, SRZ ;  /* 0x00000000003a7805 */ /* 0x001fe4000001ff00 */
[----:B------:R-:W-:Y:S02]  /*3850*/  CS2R R28, SRZ ;  /* 0x00000000001c7805 */ /* 0x000fe4000001ff00 */
[----:B------:R-:W-:Y:S01]  /*3860*/  ISETP.GE.AND P1, PT, R20, R15, PT ;  /* 0x0000000f1400720c */ /* 0x000fe20003f26270 */
[----:B------:R-:W0:Y:S01]  /*3870*/  MUFU.EX2 R137, R100 ;  /* 0x0000006400897308 */ /* 0x000e220000000800 */
[C---:B---3--:R-:W-:Y:S01]  /*3880*/  FADD.FTZ R13, R3.reuse, R0 ;  /* 0x00000000030d7221 */ /* 0x048fe20000010000 */
[----:B------:R-:W-:-:S02]  /*3890*/  F2FP.F16.F32.PACK_AB R142, R3, R56 ;  /* 0x00000038038e723e */ /* 0x000fc400000000ff */
[----:B------:R-:W-:-:S04]  /*38a0*/  CS2R R56, SRZ ;  /* 0x0000000000387805 */ /* 0x000fc8000001ff00 */
[----:B------:R2:W3:Y:S01]  /*38b0*/  MUFU.EX2 R31, R62 ;  /* 0x0000003e001f7308 */ /* 0x0004e20000000800 */
[----:B-1----:R-:W-:-:S07]  /*38c0*/  FADD.FTZ R0, R60, R13 ;  /* 0x0000000d3c007221 */ /* 0x002fce0000010000 */
[----:B------:R-:W1:Y:S01]  /*38d0*/  MUFU.EX2 R102, R102 ;  /* 0x0000006600667308 */ /* 0x000e620000000800 */
[C---:B0-----:R-:W-:Y:S01]  /*38e0*/  FADD.FTZ R3, R137.reuse, R6 ;  /* 0x0000000689037221 */ /* 0x041fe20000010000 */
[----:B------:R-:W-:Y:S01]  /*38f0*/  F2FP.F16.F32.PACK_AB R137, R137, R70 ;  /* 0x000000468989723e */ /* 0x000fe200000000ff */
[----:B------:R-:W-:Y:S01]  /*3900*/  IMAD.MOV.U32 R6, RZ, RZ, 0x3f800000 ;  /* 0x3f800000ff067424 */ /* 0x000fe200078e00ff */
[----:B------:R-:W-:Y:S02]  /*3910*/  CS2R R70, SRZ ;  /* 0x0000000000467805 */ /* 0x000fe4000001ff00 */
[----:B--2---:R-:W-:Y:S02]  /*3920*/  CS2R R62, SRZ ;  /* 0x00000000003e7805 */ /* 0x004fe4000001ff00 */
[----:B------:R-:W0:Y:S01]  /*3930*/  MUFU.EX2 R24, R24 ;  /* 0x0000001800187308 */ /* 0x000e220000000800 */
[C---:B---3--:R-:W-:Y:S01]  /*3940*/  FADD.FTZ R13, R31.reuse, R0 ;  /* 0x000000001f0d7221 */ /* 0x048fe20000010000 */
[----:B------:R-:W-:-:S02]  /*3950*/  F2FP.F16.F32.PACK_AB R136, R31, R60 ;  /* 0x0000003c1f88723e */ /* 0x000fc400000000ff */
[----:B------:R-:W-:Y:S02]  /*3960*/  CS2R R60, SRZ ;  /* 0x00000000003c7805 */ /* 0x000fe4000001ff00 */
[----:B------:R-:W-:Y:S02]  /*3970*/  CS2R R30, SRZ ;  /* 0x00000000001e7805 */ /* 0x000fe4000001ff00 */
[----:B------:R2:W3:Y:S01]  /*3980*/  MUFU.EX2 R5, R64 ;  /* 0x0000004000057308 */ /* 0x0004e20000000800 */
[----:B-1----:R-:W-:-:S07]  /*3990*/  FADD.FTZ R0, R102, R3 ;  /* 0x0000000366007221 */ /* 0x002fce0000010000 */
[----:B------:R0:W1:Y:S01]  /*39a0*/  MUFU.EX2 R139, R4 ;  /* 0x00000004008b7308 */ /* 0x0000620000000800 */
[----:B--2---:R-:W-:Y:S01]  /*39b0*/  CS2R R64, SRZ ;  /* 0x0000000000407805 */ /* 0x004fe2000001ff00 */
[----:B0-----:R-:W-:Y:S01]  /*39c0*/  FADD.FTZ R4, R24, R13 ;  /* 0x0000000d18047221 */ /* 0x001fe20000010000 */
[C---:B---3--:R-:W-:Y:S02]  /*39d0*/  F2FP.F16.F32.PACK_AB R138, R5.reuse, R24 ;  /* 0x00000018058a723e */ /* 0x048fe400000000ff */
[----:B------:R-:W-:Y:S01]  /*39e0*/  CS2R R24, SRZ ;  /* 0x0000000000187805 */ /* 0x000fe2000001ff00 */
[----:B------:R-:W-:Y:S01]  /*39f0*/  FADD.FTZ R4, R5, R4 ;  /* 0x0000000405047221 */ /* 0x000fe20000010000 */
[----:B------:R-:W-:Y:S02]  /*3a00*/  IMAD.MOV.U32 R5, RZ, RZ, 0x3f800000 ;  /* 0x3f800000ff057424 */ /* 0x000fe400078e00ff */
[C---:B-1----:R-:W-:Y:S01]  /*3a10*/  FADD.FTZ R3, R139.reuse, R0 ;  /* 0x000000008b037221 */ /* 0x042fe20000010000 */
[----:B------:R-:W-:-:S02]  /*3a20*/  F2FP.F16.F32.PACK_AB R139, R139, R102 ;  /* 0x000000668b8b723e */ /* 0x000fc400000000ff */
[----:B------:R-:W-:Y:S01]  /*3a30*/  MOV R0, RZ ;  /* 0x000000ff00007202 */ /* 0x000fe20000000f00 */
[----:B------:R-:W-:Y:S06]  /*3a40*/  @!P1 BRA `(.L_x_2195) ;  /* 0x0000002800509947 */ /* 0x000fec0003800000 */
[----:B------:R-:W-:Y:S01]  /*3a50*/  IMAD.MOV.U32 R13, RZ, RZ, R14 ;  /* 0x000000ffff0d7224 */ /* 0x000fe200078e000e */
[----:B------:R-:W-:Y:S01]  /*3a60*/  MOV R21, RZ ;  /* 0x000000ff00157202 */ /* 0x000fe20000000f00 */
[----:B------:R-:W-:Y:S01]  /*3a70*/  IMAD.MOV.U32 R19, RZ, RZ, R12 ;  /* 0x000000ffff137224 */ /* 0x000fe200078e000c */
[----:B------:R-:W-:Y:S01]  /*3a80*/  UMOV UR5, URZ ;  /* 0x0000003f00057c82 */ /* 0x000fe20008000000 */
[----:B------:R-:W-:Y:S01]  /*3a90*/  IMAD.MOV.U32 R6, RZ, RZ, 0x3f800000 ;  /* 0x3f800000ff067424 */ /* 0x000fe200078e00ff */
[----:B------:R-:W-:Y:S01]  /*3aa0*/  ULDC UR6, c[0x0][0x9d8] ;  /* 0x0002760000067ab9 */ /* 0x000fe20000000800 */
[----:B------:R-:W-:-:S07]  /*3ab0*/  IMAD.MOV.U32 R87, RZ, RZ, RZ ;  /* 0x000000ffff577224 */ /* 0x000fce00078e00ff */
.L_x_2206:
[----:B------:R-:W-:-:S04]  /*3ac0*/  UISETP.NE.AND UP0, UPT, UR5, 0x1, UPT ;  /* 0x000000010500788c */ /* 0x000fc8000bf05270 */
[----:B------:R-:W-:-:S06]  /*3ad0*/  USEL UR4, URZ, 0x1, UP0 ;  /* 0x000000013f047887 */ /* 0x000fcc0008000000 */
[----:B------:R-:W-:Y:S01]  /*3ae0*/  LOP3.LUT R0, R21, UR4, RZ, 0x3c, !PT ;  /* 0x0000000415007c12 */ /* 0x000fe2000f8e3cff */
[----:B------:R-:W-:Y:S06]  /*3af0*/  @!P0 BRA `(.L_x_2196) ;  /* 0x0000000000048947 */ /* 0x000fec0003800000 */
[----:B------:R-:W-:Y:S01]  /*3b00*/  BPT.TRAP 0x1 ;  /* 0x000000040000795c */ /* 0x000fe20000300000 */
.L_x_2196:
        /* <DEDUP_REMOVED lines=8> */
.L_x_2197:
[----:B-1----:R-:W-:Y:S05]  /*3b90*/  @P1 BRA `(.L_x_2198) ;  /* 0x0000000000081947 */ /* 0x002fea0003800000 */
[----:B------:R-:W1:Y:S02]  /*3ba0*/  SYNCS.PHASECHK.TRANS64.TRYWAIT P1, [UR7+0x2a830], R11 ;  /* 0x02a8300bff0075a7 */ /* 0x000e640008020147 */
[----:B-1----:R-:W-:Y:S05]  /*3bb0*/  @!P1 BRA `(.L_x_2199) ;  /* 0x000000a800949947 */ /* 0x002fea0003800000 */
.L_x_2198:
        /* <DEDUP_REMOVED lines=129> */
.L_x_2200:
[----:B------:R-:W-:Y:S01]  /*43d0*/  ULEA UR10, UR5, UR39, 0x3 ;  /* 0x00000027050a7291 */ /* 0x000fe2000f8e183f */
[----:B------:R-:W-:-:S08]  /*43e0*/  SHF.L.U32 R5, R21, 0x1f, RZ ;  /* 0x0000001f15057819 */ /* 0x000fd000000006ff */
[----:B------:R2:W3:Y:S01]  /*43f0*/  SYNCS.PHASECHK.TRANS64.TRYWAIT P1, [UR10+0x2a850], R5 ;  /* 0x02a85005ff0075a7 */ /* 0x0004e2000802014a */
[----:B------:R-:W-:Y:S05]  /*4400*/  @!P0 BRA `(.L_x_2201) ;  /* 0x0000000000048947 */ /* 0x000fea0003800000 */
[----:B------:R-:W-:Y:S01]  /*4410*/  BPT.TRAP 0x1 ;  /* 0x000000040000795c */ /* 0x000fe20000300000 */
.L_x_2201:
[----:B---3--:R-:W-:Y:S05]  /*4420*/  @P1 BRA `(.L_x_2202) ;  /* 0x0000000000081947 */ /* 0x008fea0003800000 */
[----:B------:R-:W3:Y:S02]  /*4430*/  SYNCS.PHASECHK.TRANS64.TRYWAIT P1, [UR10+0x2a850], R5 ;  /* 0x02a85005ff0075a7 */ /* 0x000ee4000802014a */
[----:B---3--:R-:W-:Y:S05]  /*4440*/  @!P1 BRA `(.L_x_2203) ;  /* 0x000000a000889947 */ /* 0x008fea0003800000 */
.L_x_2202:
        /* <DEDUP_REMOVED lines=36> */
.L_x_2204:
[----:B------:R-:W-:Y:S01]  /*4690*/  UISETP.NE.AND UP0, UPT, UR38, URZ, UPT ;  /* 0x0000003f2600728c */ /* 0x000fe2000bf05270 */
[----:B------:R-:W-:Y:S01]  /*46a0*/  FMUL.FTZ R88, R88, UR6 ;  /* 0x0000000658587c20 */ /* 0x000fe20008410000 */
[----:B-1----:R-:W-:Y:S01]  /*46b0*/  MOV R12, R7 ;  /* 0x00000007000c7202 */ /* 0x002fe20000000f00 */
[----:B------:R-:W-:Y:S01]  /*46c0*/  FMUL.FTZ R101, R101, UR6 ;  /* 0x0000000665657c20 */ /* 0x000fe20008410000 */
[----:B------:R-:W-:Y:S01]  /*46d0*/  FMUL.FTZ R89, R89, UR6 ;  /* 0x0000000659597c20 */ /* 0x000fe20008410000 */
[----:B------:R1:W4:Y:S01]  /*46e0*/  MUFU.TANH R148, R88 ;  /* 0x0000005800947308 */ /* 0x0003220000002400 */
[----:B------:R-:W-:Y:S01]  /*46f0*/  PLOP3.LUT P1, PT, PT, PT, UP0, 0x80, 0x0 ;  /* 0x000000000000781c */ /* 0x000fe20003f2f008 */
[----:B--23--:R-:W-:Y:S01]  /*4700*/  FMUL.FTZ R5, R90, UR6 ;  /* 0x000000065a057c20 */ /* 0x00cfe20008410000 */
[----:B------:R-:W-:Y:S01]  /*4710*/  PLOP3.LUT P2, PT, PT, PT, UP0, 0x80, 0x0 ;  /* 0x000000000000781c */ /* 0x000fe20003f4f008 */
[----:B------:R-:W-:Y:S01]  /*4720*/  FMUL.FTZ R92, R92, UR6 ;  /* 0x000000065c5c7c20 */ /* 0x000fe20008410000 */
[----:B------:R-:W-:Y:S01]  /*4730*/  ULDC UR14, c[0x0][0x2f0] ;  /* 0x0000bc00000e7ab9 */ /* 0x000fe20000000800 */
[----:B------:R-:W-:Y:S01]  /*4740*/  @UP0 ULDC UR5, c[0x0][0x44c] ;  /* 0x0001130000050ab9 */ /* 0x000fe20000000800 */
[----:B------:R-:W-:Y:S01]  /*4750*/  ULDC UR11, c[0x0][0x288] ;  /* 0x0000a200000b7ab9 */ /* 0x000fe20000000800 */
[----:B------:R-:W-:Y:S01]  /*4760*/  MUFU.TANH R90, R101 ;  /* 0x00000065005a7308 */ /* 0x000fe20000002400 */
[----:B------:R-:W-:Y:S01]  /*4770*/  FMUL.FTZ R93, R93, UR6 ;  /* 0x000000065d5d7c20 */ /* 0x000fe20008410000 */
[----:B------:R-:W-:Y:S01]  /*4780*/  FMUL.FTZ R96, R96, UR6 ;  /* 0x0000000660607c20 */ /* 0x000fe20008410000 */
[----:B------:R-:W-:Y:S01]  /*4790*/  FMUL.FTZ R97, R97, UR6 ;  /* 0x0000000661617c20 */ /* 0x000fe20008410000 */
[----:B------:R-:W-:Y:S01]  /*47a0*/  FMUL.FTZ R100, R100, UR6 ;  /* 0x0000000664647c20 */ /* 0x000fe20008410000 */
[----:B------:R-:W-:Y:S01]  /*47b0*/  FMUL.FTZ R105, R105, UR6 ;  /* 0x0000000669697c20 */ /* 0x000fe20008410000 */
[----:B0-----:R-:W-:Y:S01]  /*47c0*/  @P1 IMAD.HI.U32 R11, R7, UR5, RZ ;  /* 0x00000005070b1c27 */ /* 0x001fe2000f8e00ff */
[----:B------:R-:W-:Y:S01]  /*47d0*/  @UP0 ULDC UR5, c[0x0][0x450] ;  /* 0x0001140000050ab9 */ /* 0x000fe20000000800 */
[----:B------:R0:W2:Y:S02]  /*47e0*/  MUFU.TANH R146, R89 ;  /* 0x0000005900927308 */ /* 0x0000a40000002400 */
[----:B------:R-:W-:Y:S01]  /*47f0*/  FMUL.FTZ R104, R104, UR6 ;  /* 0x0000000668687c20 */ /* 0x000fe20008410000 */
[----:B------:R-:W-:Y:S01]  /*4800*/  FMUL.FTZ R23, R98, UR6 ;  /* 0x0000000662177c20 */ /* 0x000fe20008410000 */
[----:B------:R-:W-:Y:S01]  /*4810*/  @P2 SHF.R.U32.HI R12, RZ, UR5, R11 ;  /* 0x00000005ff0c2c19 */ /* 0x000fe2000801160b */
[----:B------:R-:W-:-:S02]  /*4820*/  IMAD.MOV.U32 R11, RZ, RZ, -0x60 ;  /* 0xffffffa0ff0b7424 */ /* 0x000fc400078e00ff */
[----:B------:R-:W-:Y:S01]  /*4830*/  FMUL.FTZ R108, R108, UR6 ;  /* 0x000000066c6c7c20 */ /* 0x000fe20008410000 */
[----:B------:R-:W-:Y:S01]  /*4840*/  FMUL.FTZ R109, R109, UR6 ;  /* 0x000000066d6d7c20 */ /* 0x000fe20008410000 */
[----:B------:R-:W-:Y:S01]  /*4850*/  FMUL.FTZ R112, R112, UR6 ;  /* 0x0000000670707c20 */ /* 0x000fe20008410000 */
[----:B-1----:R-:W1:Y:S01]  /*4860*/  SHFL.IDX PT, R88, R12, RZ, 0x1c1f ;  /* 0x001c1fff0c587589 */ /* 0x002e6200000e0000 */
[----:B------:R-:W-:Y:S01]  /*4870*/  IMAD R11, R20, R11, 0x1 ;  /* 0x00000001140b7424 */ /* 0x000fe200078e020b */
[----:B------:R-:W3:Y:S01]  /*4880*/  MUFU.TANH R92, R92 ;  /* 0x0000005c005c7308 */ /* 0x000ee20000002400 */
[----:B0-----:R-:W-:Y:S01]  /*4890*/  FMUL.FTZ R89, R103, UR6 ;  /* 0x0000000667597c20 */ /* 0x001fe20008410000 */
[----:B------:R-:W-:Y:S01]  /*48a0*/  FMUL.FTZ R22, R99, UR6 ;  /* 0x0000000663167c20 */ /* 0x000fe20008410000 */
[----:B------:R-:W-:Y:S02]  /*48b0*/  IMAD R11, R10, -0x2, R11 ;  /* 0xfffffffe0a0b7824 */ /* 0x000fe400078e020b */
[----:B------:R-:W-:Y:S01]  /*48c0*/  FMUL.FTZ R99, R110, UR6 ;  /* 0x000000066e637c20 */ /* 0x000fe20008410000 */
[----:B------:R-:W-:Y:S01]  /*48d0*/  FMUL.FTZ R113, R113, UR6 ;  /* 0x0000000671717c20 */ /* 0x000fe20008410000 */
[----:B------:R-:W-:Y:S01]  /*48e0*/  FMUL.FTZ R116, R116, UR6 ;  /* 0x0000000674747c20 */ /* 0x000fe20008410000 */
[----:B------:R-:W-:Y:S01]  /*48f0*/  IMAD R101, R18, UR14, R11 ;  /* 0x0000000e12657c24 */ /* 0x000fe2000f8e020b */
[----:B------:R0:W5:Y:S01]  /*4900*/  MUFU.TANH R142, R93 ;  /* 0x0000005d008e7308 */ /* 0x0001620000002400 */
        /* <DEDUP_REMOVED lines=8> */
[----:B------:R-:W-:Y:S01]  /*4990*/  FMUL.FTZ R95, R106, UR6 ;  /* 0x000000066a5f7c20 */ /* 0x000fe20008410000 */
[----:B------:R-:W-:Y:S01]  /*49a0*/  FMUL.FTZ R125, R125, UR6 ;  /* 0x000000067d7d7c20 */ /* 0x000fe20008410000 */
[----:B------:R-:W-:Y:S01]  /*49b0*/  FMUL.FTZ R128, R128, UR6 ;  /* 0x0000000680807c20 */ /* 0x000fe20008410000 */
[----:B------:R-:W-:Y:S01]  /*49c0*/  FMUL.FTZ R129, R129, UR6 ;  /* 0x0000000681817c20 */ /* 0x000fe20008410000 */
[----:B------:R-:W-:Y:S01]  /*49d0*/  FMUL.FTZ R132, R132, UR6 ;  /* 0x0000000684847c20 */ /* 0x000fe20008410000 */
[----:B-1----:R-:W-:Y:S01]  /*49e0*/  IADD3 R103, R88, -UR11, R101 ;  /* 0x8000000b58677c10 */ /* 0x002fe2000fffe065 */
[----:B------:R-:W-:Y:S01]  /*49f0*/  FMUL.FTZ R133, R133, UR6 ;  /* 0x0000000685857c20 */ /* 0x000fe20008410000 */
[----:B------:R1:W5:Y:S01]  /*4a00*/  MUFU.TANH R138, R97 ;  /* 0x00000061008a7308 */ /* 0x0003620000002400 */
[----:B------:R-:W5:Y:S01]  /*4a10*/  SHFL.IDX PT, R12, R12, 0x1, 0x1c1f ;  /* 0x003c1f000c0c7f89 */ /* 0x000f6200000e0000 */
[C---:B------:R-:W-:Y:S01]  /*4a20*/  ISETP.GT.AND P1, PT, R103.reuse, RZ, PT ;  /* 0x000000ff6700720c */ /* 0x040fe20003f24270 */
[----:B------:R-:W-:Y:S01]  /*4a30*/  FMUL.FTZ R122, R122, UR6 ;  /* 0x000000067a7a7c20 */ /* 0x000fe20008410000 */
[C---:B------:R-:W-:Y:S01]  /*4a40*/  ISETP.GT.AND P2, PT, R103.reuse, 0x1, PT ;  /* 0x000000016700780c */ /* 0x040fe20003f44270 */
[----:B------:R-:W-:Y:S01]  /*4a50*/  FMUL.FTZ R126, R126, UR6 ;  /* 0x000000067e7e7c20 */ /* 0x000fe20008410000 */
[----:B----4-:R-:W-:Y:S01]  /*4a60*/  FSEL R148, R148, -INF , P1 ;  /* 0xff80000094947808 */ /* 0x010fe20000800000 */
[----:B------:R-:W-:Y:S01]  /*4a70*/  FMUL.FTZ R130, R130, UR6 ;  /* 0x0000000682827c20 */ /* 0x000fe20008410000 */
[----:B------:R-:W-:Y:S01]  /*4a80*/  ISETP.GT.AND P1, PT, R103, 0x8, PT ;  /* 0x000000086700780c */ /* 0x000fe20003f24270 */
[----:B------:R-:W4:Y:S01]  /*4a90*/  MUFU.TANH R100, R100 ;  /* 0x0000006400647308 */ /* 0x000f220000002400 */
[----:B--2---:R-:W-:Y:S01]  /*4aa0*/  FSEL R146, R146, -INF , P2 ;  /* 0xff80000092927808 */ /* 0x004fe20001000000 */
[----:B0-----:R-:W-:Y:S01]  /*4ab0*/  FMUL.FTZ R93, R107, UR6 ;  /* 0x000000066b5d7c20 */ /* 0x001fe20008410000 */
[----:B------:R-:W-:Y:S01]  /*4ac0*/  FMNMX.FTZ R11, R148, R19, !PT ;  /* 0x00000013940b7209 */ /* 0x000fe20007810000 */
[----:B------:R-:W-:Y:S01]  /*4ad0*/  FMUL.FTZ R134, R134, UR6 ;  /* 0x0000000686867c20 */ /* 0x000fe20008410000 */
[----:B------:R-:W-:Y:S01]  /*4ae0*/  ISETP.GT.AND P2, PT, R103, 0x9, PT ;  /* 0x000000096700780c */ /* 0x000fe20003f44270 */
[----:B-1----:R-:W-:Y:S01]  /*4af0*/  FMUL.FTZ R97, R111, UR6 ;  /* 0x000000066f617c20 */ /* 0x002fe20008410000 */
[----:B---3--:R-:W-:Y:S01]  /*4b00*/  FSEL R144, R92, -INF , P1 ;  /* 0xff8000005c907808 */ /* 0x008fe20000800000 */
[----:B------:R0:W-:Y:S01]  /*4b10*/  MUFU.TANH R98, R105 ;  /* 0x0000006900627308 */ /* 0x0001e20000002400 */
[----:B------:R-:W-:Y:S01]  /*4b20*/  FMNMX.FTZ R11, R146, R11, !PT ;  /* 0x0000000b920b7209 */ /* 0x000fe20007810000 */
[----:B------:R-:W-:Y:S01]  /*4b30*/  FMUL.FTZ R115, R115, UR6 ;  /* 0x0000000673737c20 */ /* 0x000fe20008410000 */
[----:B------:R-:W-:Y:S01]  /*4b40*/  ISETP.GT.AND P1, PT, R103, 0x10, PT ;  /* 0x000000106700780c */ /* 0x000fe20003f24270 */
[----:B------:R-:W-:Y:S01]  /*4b50*/  FMUL.FTZ R118, R118, UR6 ;  /* 0x0000000676767c20 */ /* 0x000fe20008410000 */
[----:B-----5:R-:W-:Y:S01]  /*4b60*/  FSEL R142, R142, -INF , P2 ;  /* 0xff8000008e8e7808 */ /* 0x020fe20001000000 */
[----:B------:R-:W-:Y:S01]  /*4b70*/  FMUL.FTZ R119, R119, UR6 ;  /* 0x0000000677777c20 */ /* 0x000fe20008410000 */
[----:B------:R-:W-:Y:S01]  /*4b80*/  ISETP.GT.AND P2, PT, R103, 0x11, PT ;  /* 0x000000116700780c */ /* 0x000fe20003f44270 */
[----:B------:R-:W1:Y:S01]  /*4b90*/  MUFU.TANH R104, R104 ;  /* 0x0000006800687308 */ /* 0x000e620000002400 */
[----:B0-----:R-:W-:Y:S01]  /*4ba0*/  FMNMX.FTZ R105, R144, R11, !PT ;  /* 0x0000000b90697209 */ /* 0x001fe20007810000 */
[----:B------:R-:W-:Y:S01]  /*4bb0*/  FMUL.FTZ R11, R120, UR6 ;  /* 0x00000006780b7c20 */ /* 0x000fe20008410000 */
[----:B------:R-:W-:Y:S01]  /*4bc0*/  FSEL R140, R96, -INF , P1 ;  /* 0xff800000608c7808 */ /* 0x000fe20000800000 */
[----:B------:R-:W-:Y:S01]  /*4bd0*/  FMUL.FTZ R123, R123, UR6 ;  /* 0x000000067b7b7c20 */ /* 0x000fe20008410000 */
[----:B------:R-:W-:Y:S01]  /*4be0*/  FMNMX.FTZ R105, R142, R105, !PT ;  /* 0x000000698e697209 */ /* 0x000fe20007810000 */
[----:B------:R-:W-:Y:S01]  /*4bf0*/  FMUL.FTZ R127, R127, UR6 ;  /* 0x000000067f7f7c20 */ /* 0x000fe20008410000 */
[----:B------:R-:W-:Y:S01]  /*4c00*/  ISETP.GT.AND P1, PT, R103, 0x18, PT ;  /* 0x000000186700780c */ /* 0x000fe20003f24270 */
[----:B------:R-:W0:Y:S01]  /*4c10*/  MUFU.TANH R108, R108 ;  /* 0x0000006c006c7308 */ /* 0x000e220000002400 */
[----:B------:R-:W-:Y:S01]  /*4c20*/  FSEL R138, R138, -INF , P2 ;  /* 0xff8000008a8a7808 */ /* 0x000fe20001000000 */
[----:B------:R-:W-:Y:S01]  /*4c30*/  FMUL.FTZ R131, R131, UR6 ;  /* 0x0000000683837c20 */ /* 0x000fe20008410000 */
[----:B------:R-:W-:Y:S01]  /*4c40*/  FMNMX.FTZ R105, R140, R105, !PT ;  /* 0x000000698c697209 */ /* 0x000fe20007810000 */
[----:B------:R-:W-:Y:S01]  /*4c50*/  FMUL.FTZ R135, R135, UR6 ;  /* 0x0000000687877c20 */ /* 0x000fe20008410000 */
[C---:B------:R-:W-:Y:S01]  /*4c60*/  ISETP.GT.AND P2, PT, R103.reuse, 0x19, PT ;  /* 0x000000196700780c */ /* 0x040fe20003f44270 */
[----:B------:R-:W-:Y:S01]  /*4c70*/  UIADD3 UR7, UR7, 0x2a840, URZ ;  /* 0x0002a84007077890 */ /* 0x000fe2000fffe03f */
[----:B----4-:R-:W-:Y:S01]  /*4c80*/  FSEL R136, R100, -INF , P1 ;  /* 0xff80000064887808 */ /* 0x010fe20000800000 */
[----:B------:R-:W2:Y:S01]  /*4c90*/  MUFU.TANH R109, R109 ;  /* 0x0000006d006d7308 */ /* 0x000ea20000002400 */
[----:B------:R-:W-:Y:S01]  /*4ca0*/  FMNMX.FTZ R105, R138, R105, !PT ;  /* 0x000000698a697209 */ /* 0x000fe20007810000 */
[----:B------:R-:W-:Y:S01]  /*4cb0*/  UPRMT UR7, UR61, 0x654, UR7 ;  /* 0x000006543d077896 */ /* 0x000fe20008000007 */
[----:B------:R-:W-:-:S02]  /*4cc0*/  ISETP.GT.AND P1, PT, R103, 0x20, PT ;  /* 0x000000206700780c */ /* 0x000fc40003f24270 */
[----:B------:R-:W-:Y:S02]  /*4cd0*/  FSEL R120, R90, -INF , P2 ;  /* 0xff8000005a787808 */ /* 0x000fe40001000000 */
[----:B------:R-:W-:Y:S01]  /*4ce0*/  FMNMX.FTZ R105, R136, R105, !PT ;  /* 0x0000006988697209 */ /* 0x000fe20007810000 */
[----:B------:R-:W3:Y:S01]  /*4cf0*/  MUFU.TANH R112, R112 ;  /* 0x0000007000707308 */ /* 0x000ee20000002400 */
[C---:B------:R-:W-:Y:S02]  /*4d00*/  ISETP.GT.AND P2, PT, R103.reuse, 0x21, PT ;  /* 0x000000216700780c */ /* 0x040fe40003f44270 */
[----:B-1----:R-:W-:Y:S01]  /*4d10*/  FSEL R110, R104, -INF , P1 ;  /* 0xff800000686e7808 */ /* 0x002fe20000800000 */
[----:B------:R-:W-:Y:S01]  /*4d20*/  SYNCS.ARRIVE.TRANS64.RED.A1T0 RZ, [UR7], RZ ;  /* 0x000000ffffff79a7 */ /* 0x000fe20008100407 */
[----:B------:R-:W-:Y:S02]  /*4d30*/  FMNMX.FTZ R105, R120, R105, !PT ;  /* 0x0000006978697209 */ /* 0x000fe40007810000 */
[----:B------:R-:W-:Y:S01]  /*4d40*/  ISETP.GT.AND P1, PT, R103, 0x28, PT ;  /* 0x000000286700780c */ /* 0x000fe20003f24270 */
[----:B------:R-:W1:Y:S01]  /*4d50*/  MUFU.TANH R94, R113 ;  /* 0x00000071005e7308 */ /* 0x000e620000002400 */
[----:B------:R-:W-:-:S02]  /*4d60*/  FSEL R98, R98, -INF , P2 ;  /* 0xff80000062627808 */ /* 0x000fc40001000000 */
[----:B------:R-:W-:Y:S02]  /*4d70*/  FMNMX.FTZ R105, R110, R105, !PT ;  /* 0x000000696e697209 */ /* 0x000fe40007810000 */
[C---:B------:R-:W-:Y:S02]  /*4d80*/  ISETP.GT.AND P2, PT, R103.reuse, 0x29, PT ;  /* 0x000000296700780c */ /* 0x040fe40003f44270 */
[----:B0-----:R-:W-:Y:S01]  /*4d90*/  FSEL R90, R108, -INF , P1 ;  /* 0xff8000006c5a7808 */ /* 0x001fe20000800000 */
[----:B------:R-:W0:Y:S01]  /*4da0*/  MUFU.TANH R116, R116 ;  /* 0x0000007400747308 */ /* 0x000e220000002400 */
[----:B------:R-:W-:Y:S02]  /*4db0*/  FMNMX.FTZ R105, R98, R105, !PT ;  /* 0x0000006962697209 */ /* 0x000fe40007810000 */
[----:B------:R-:W-:Y:S02]  /*4dc0*/  ISETP.GT.AND P1, PT, R103, 0x30, PT ;  /* 0x000000306700780c */ /* 0x000fe40003f24270 */
[----:B--2---:R-:W-:-:S02]  /*4dd0*/  FSEL R88, R109, -INF , P2 ;  /* 0xff8000006d587808 */ /* 0x004fc40001000000 */
[----:B------:R-:W-:Y:S01]  /*4de0*/  FMNMX.FTZ R105, R90, R105, !PT ;  /* 0x000000695a697209 */ /* 0x000fe20007810000 */
[----:B------:R-:W2:Y:S01]  /*4df0*/  MUFU.TANH R102, R117 ;  /* 0x0000007500667308 */ /* 0x000ea20000002400 */
[C---:B------:R-:W-:Y:S02]  /*4e00*/  ISETP.GT.AND P2, PT, R103.reuse, 0x31, PT ;  /* 0x000000316700780c */ /* 0x040fe40003f44270 */
[----:B---3--:R-:W-:Y:S02]  /*4e10*/  FSEL R92, R112, -INF , P1 ;  /* 0xff800000705c7808 */ /* 0x008fe40000800000 */
[----:B------:R-:W-:Y:S02]  /*4e20*/  FMNMX.FTZ R105, R88, R105, !PT ;  /* 0x0000006958697209 */ /* 0x000fe40007810000 */
[----:B------:R-:W-:Y:S01]  /*4e30*/  ISETP.GT.AND P1, PT, R103, 0x38, PT ;  /* 0x000000386700780c */ /* 0x000fe20003f24270 */
[----:B------:R-:W3:Y:S01]  /*4e40*/  MUFU.TANH R11, R11 ;  /* 0x0000000b000b7308 */ /* 0x000ee20000002400 */
[----:B-1----:R-:W-:-:S02]  /*4e50*/  FSEL R94, R94, -INF , P2 ;  /* 0xff8000005e5e7808 */ /* 0x002fc40001000000 */
        /* <DEDUP_REMOVED lines=8> */
[----:B------:R-:W1:Y:S01]  /*4ee0*/  MUFU.TANH R106, R124 ;  /* 0x0000007c006a7308 */ /* 0x000e620000002400 */
[----:B------:R-:W-:Y:S02]  /*4ef0*/  ISETP.GT.AND P2, PT, R103, 0x41, PT ;  /* 0x000000416700780c */ /* 0x000fe40003f44270 */
[----:B---3--:R-:W-:Y:S01]  /*4f00*/  FSEL R104, R11, -INF , P1 ;  /* 0xff8000000b687808 */ /* 0x008fe20000800000 */
[----:B------:R-:W-:Y:S01]  /*4f10*/  FMUL.FTZ R11, R114, UR6 ;  /* 0x00000006720b7c20 */ /* 0x000fe20008410000 */
[----:B------:R-:W-:Y:S02]  /*4f20*/  FMNMX.FTZ R105, R102, R105, !PT ;  /* 0x0000006966697209 */ /* 0x000fe40007810000 */
[----:B------:R-:W-:Y:S01]  /*4f30*/  ISETP.GT.AND P1, PT, R103, 0x48, PT ;  /* 0x000000486700780c */ /* 0x000fe20003f24270 */
[----:B------:R-:W2:Y:S01]  /*4f40*/  MUFU.TANH R108, R125 ;  /* 0x0000007d006c7308 */ /* 0x000ea20000002400 */
[----:B0-----:R-:W-:-:S02]  /*4f50*/  FSEL R100, R100, -INF , P2 ;  /* 0xff80000064647808 */ /* 0x001fc40001000000 */
[----:B------:R-:W-:Y:S02]  /*4f60*/  FMNMX.FTZ R105, R104, R105, !PT ;  /* 0x0000006968697209 */ /* 0x000fe40007810000 */
[C---:B------:R-:W-:Y:S02]  /*4f70*/  ISETP.GT.AND P2, PT, R103.reuse, 0x49, PT ;  /* 0x000000496700780c */ /* 0x040fe40003f44270 */
[----:B------:R-:W-:Y:S01]  /*4f80*/  FMNMX.FTZ R105, R100, R105, !PT ;  /* 0x0000006964697209 */ /* 0x000fe20007810000 */
[----:B------:R-:W0:Y:S01]  /*4f90*/  MUFU.TANH R112, R128 ;  /* 0x0000008000707308 */ /* 0x000e220000002400 */
[----:B-1----:R-:W-:Y:S02]  /*4fa0*/  FSEL R106, R106, -INF , P1 ;  /* 0xff8000006a6a7808 */ /* 0x002fe40000800000 */
[----:B------:R-:W-:Y:S02]  /*4fb0*/  ISETP.GT.AND P1, PT, R103, 0x50, PT ;  /* 0x000000506700780c */ /* 0x000fe40003f24270 */
[----:B------:R-:W-:-:S02]  /*4fc0*/  FMNMX.FTZ R105, R106, R105, !PT ;  /* 0x000000696a697209 */ /* 0x000fc40007810000 */
[----:B------:R-:W-:Y:S01]  /*4fd0*/  IADD3 R101, R12, -UR11, R101 ;  /* 0x8000000b0c657c10 */ /* 0x000fe2000fffe065 */
[----:B------:R-:W1:Y:S01]  /*4fe0*/  MUFU.TANH R129, R129 ;  /* 0x0000008100817308 */ /* 0x000e620000002400 */
[----:B--2---:R-:W-:Y:S02]  /*4ff0*/  FSEL R108, R108, -INF , P2 ;  /* 0xff8000006c6c7808 */ /* 0x004fe40001000000 */
[----:B------:R-:W-:Y:S02]  /*5000*/  ISETP.GT.AND P2, PT, R103, 0x51, PT ;  /* 0x000000516700780c */ /* 0x000fe40003f44270 */
[----:B------:R-:W-:Y:S02]  /*5010*/  FMNMX.FTZ R105, R108, R105, !PT ;  /* 0x000000696c697209 */ /* 0x000fe40007810000 */
[----:B------:R-:W-:Y:S01]  /*5020*/  ISETP.GT.AND P3, PT, R101, 0x8, PT ;  /* 0x000000086500780c */ /* 0x000fe20003f64270 */
[----:B------:R-:W2:Y:S01]  /*5030*/  MUFU.TANH R116, R132 ;  /* 0x0000008400747308 */ /* 0x000ea20000002400 */
[----:B0-----:R-:W-:-:S02]  /*5040*/  FSEL R112, R112, -INF , P1 ;  /* 0xff80000070707808 */ /* 0x001fc40000800000 */
[----:B------:R-:W-:Y:S02]  /*5050*/  ISETP.GT.AND P1, PT, R103, 0x58, PT ;  /* 0x000000586700780c */ /* 0x000fe40003f24270 */
[----:B------:R-:W-:Y:S02]  /*5060*/  FMNMX.FTZ R105, R112, R105, !PT ;  /* 0x0000006970697209 */ /* 0x000fe40007810000 */
[----:B------:R-:W-:Y:S01]  /*5070*/  ISETP.GT.AND P4, PT, R101, 0x9, PT ;  /* 0x000000096500780c */ /* 0x000fe20003f84270 */
[----:B------:R-:W0:Y:S01]  /*5080*/  MUFU.TANH R124, R133 ;  /* 0x00000085007c7308 */ /* 0x000e220000002400 */
[----:B-1----:R-:W-:Y:S02]  /*5090*/  FSEL R114, R129, -INF , P2 ;  /* 0xff80000081727808 */ /* 0x002fe40001000000 */
[----:B------:R-:W-:Y:S02]  /*50a0*/  ISETP.GT.AND P2, PT, R103, 0x59, PT ;  /* 0x000000596700780c */ /* 0x000fe40003f44270 */
[----:B------:R-:W-:-:S03]  /*50b0*/  FMNMX.FTZ R105, R114, R105, !PT ;  /* 0x0000006972697209 */ /* 0x000fc60007810000 */
[----:B------:R-:W-:Y:S01]  /*50c0*/  MUFU.TANH R5, R5 ;  /* 0x0000000500057308 */ /* 0x000fe20000002400 */
[----:B--2---:R-:W-:Y:S02]  /*50d0*/  FSEL R116, R116, -INF , P1 ;  /* 0xff80000074747808 */ /* 0x004fe40000800000 */
[----:B------:R-:W-:Y:S02]  /*50e0*/  ISETP.GT.AND P1, PT, R101, RZ, PT ;  /* 0x000000ff6500720c */ /* 0x000fe40003f24270 */
[----:B------:R-:W-:-:S03]  /*50f0*/  FMNMX.FTZ R105, R116, R105, !PT ;  /* 0x0000006974697209 */ /* 0x000fc60007810000 */
[----:B------:R-:W1:Y:S01]  /*5100*/  MUFU.TANH R6, R6 ;  /* 0x0000000600067308 */ /* 0x000e620000002400 */
[----:B0-----:R-:W-:Y:S02]  /*5110*/  FSEL R124, R124, -INF , P2 ;  /* 0xff8000007c7c7808 */ /* 0x001fe40001000000 */
[----:B------:R-:W-:Y:S02]  /*5120*/  ISETP.GT.AND P2, PT, R101, 0x1, PT ;  /* 0x000000016500780c */ /* 0x000fe40003f44270 */
[----:B------:R-:W-:-:S03]  /*5130*/  FMNMX.FTZ R105, R124, R105, !PT ;  /* 0x000000697c697209 */ /* 0x000fc60007810000 */
[----:B------:R-:W0:Y:S02]  /*5140*/  MUFU.TANH R21, R21 ;  /* 0x0000001500157308 */ /* 0x000e240000002400 */
[----:B------:R-:W2:Y:S06]  /*5150*/  SHFL.BFLY PT, R128, R105, 0x2, 0x1f ;  /* 0x0c401f0069807f89 */ /* 0x000eac00000e0000 */
[----:B------:R-:W-:Y:S08]  /*5160*/  MUFU.TANH R14, R14 ;  /* 0x0000000e000e7308 */ /* 0x000ff00000002400 */
[----:B------:R-:W-:Y:S08]  /*5170*/  MUFU.TANH R23, R23 ;  /* 0x0000001700177308 */ /* 0x000ff00000002400 */
[----:B------:R-:W3:Y:S01]  /*5180*/  MUFU.TANH R22, R22 ;  /* 0x0000001600167308 */ /* 0x000ee20000002400 */
[----:B--2---:R-:W-:-:S05]  /*5190*/  FMNMX.FTZ R128, R105, R128, !PT ;  /* 0x0000008069807209 */ /* 0x004fca0007810000 */
[----:B------:R-:W2:Y:S02]  /*51a0*/  SHFL.BFLY PT, R103, R128, 0x1, 0x1f ;  /* 0x0c201f0080677f89 */ /* 0x000ea400000e0000 */
[----:B------:R1:W-:Y:S08]  /*51b0*/  MUFU.TANH R172, R122 ;  /* 0x0000007a00ac7308 */ /* 0x0003f00000002400 */
[----:B------:R-:W-:Y:S01]  /*51c0*/  MUFU.TANH R91, R91 ;  /* 0x0000005b005b7308 */ /* 0x000fe20000002400 */
[----:B-1----:R-:W-:-:S02]  /*51d0*/  FSEL R122, R6, -INF , P2 ;  /* 0xff800000067a7808 */ /* 0x002fc40001000000 */
[----:B0-----:R-:W-:Y:S02]  /*51e0*/  FSEL R6, R21, -INF , P3 ;  /* 0xff80000015067808 */ /* 0x001fe40001800000 */
[C---:B------:R-:W-:Y:S02]  /*51f0*/  ISETP.GT.AND P2, PT, R101.reuse, 0x10, PT ;  /* 0x000000106500780c */ /* 0x040fe40003f44270 */
[C---:B------:R-:W-:Y:S01]  /*5200*/  ISETP.GT.AND P3, PT, R101.reuse, 0x11, PT ;  /* 0x000000116500780c */ /* 0x040fe20003f64270 */
[----:B------:R-:W0:Y:S03]  /*5210*/  MUFU.TANH R89, R89 ;  /* 0x0000005900597308 */ /* 0x000e260000002400 */
[----:B---3--:R-:W-:Y:S02]  /*5220*/  FSEL R132, R22, -INF , P3 ;  /* 0xff80000016847808 */ /* 0x008fe40001800000 */
[----:B------:R-:W-:-:S02]  /*5230*/  ISETP.GT.AND P3, PT, R101, 0x19, PT ;  /* 0x000000196500780c */ /* 0x000fc40003f64270 */
[----:B--2---:R-:W-:Y:S01]  /*5240*/  FMNMX.FTZ R12, R128, R103, !PT ;  /* 0x00000067800c7209 */ /* 0x004fe20007810000 */
[----:B------:R1:W-:Y:S01]  /*5250*/  MUFU.TANH R160, R126 ;  /* 0x0000007e00a07308 */ /* 0x0003e20000002400 */
[----:B------:R-:W-:Y:S02]  /*5260*/  FSEL R128, R5, -INF , P1 ;  /* 0xff80000005807808 */ /* 0x000fe40000800000 */
[----:B------:R-:W-:Y:S02]  /*5270*/  FSETP.NEU.FTZ.AND P1, PT, R12, -INF , PT ;  /* 0xff8000000c00780b */ /* 0x000fe40003f3d000 */
[----:B------:R-:W-:-:S03]  /*5280*/  FMNMX.FTZ R5, R128, R13, !PT ;  /* 0x0000000d80057209 */ /* 0x000fc60007810000 */
[----:B------:R-:W-:Y:S01]  /*5290*/  MUFU.TANH R95, R95 ;  /* 0x0000005f005f7308 */ /* 0x000fe20000002400 */
[----:B------:R-:W-:Y:S02]  /*52a0*/  FMNMX.FTZ R5, R122, R5, !PT ;  /* 0x000000057a057209 */ /* 0x000fe40007810000 */
[----:B-1----:R-:W-:Y:S02]  /*52b0*/  FSEL R126, R14, -INF , P4 ;  /* 0xff8000000e7e7808 */ /* 0x002fe40002000000 */
[----:B------:R-:W-:Y:S02]  /*52c0*/  FMNMX.FTZ R5, R6, R5, !PT ;  /* 0x0000000506057209 */ /* 0x000fe40007810000 */
[----:B0-----:R-:W-:Y:S01]  /*52d0*/  FSEL R162, R89, -INF , P3 ;  /* 0xff80000059a27808 */ /* 0x001fe20001800000 */
[----:B------:R0:W-:Y:S01]  /*52e0*/  MUFU.TANH R105, R130 ;  /* 0x0000008200697308 */ /* 0x0001e20000002400 */
[----:B------:R-:W-:Y:S02]  /*52f0*/  FMNMX.FTZ R5, R126, R5, !PT ;  /* 0x000000057e057209 */ /* 0x000fe40007810000 */
[----:B------:R-:W-:-:S05]  /*5300*/  ISETP.GT.AND P3, PT, R101, 0x21, PT ;  /* 0x000000216500780c */ /* 0x000fca0003f64270 */
[----:B------:R-:W1:Y:S01]  /*5310*/  MUFU.TANH R93, R93 ;  /* 0x0000005d005d7308 */ /* 0x000e620000002400 */
[----:B0-----:R-:W-:Y:S02]  /*5320*/  FSEL R130, R23, -INF , P2 ;  /* 0xff80000017827808 */ /* 0x001fe40001000000 */
[----:B------:R-:W-:Y:S02]  /*5330*/  ISETP.GT.AND P2, PT, R101, 0x18, PT ;  /* 0x000000186500780c */ /* 0x000fe40003f44270 */
[----:B------:R-:W-:-:S03]  /*5340*/  FMNMX.FTZ R5, R130, R5, !PT ;  /* 0x0000000582057209 */ /* 0x000fc60007810000 */
[----:B------:R-:W0:Y:S01]  /*5350*/  MUFU.TANH R99, R99 ;  /* 0x0000006300637308 */ /* 0x000e220000002400 */
[----:B------:R-:W-:-:S07]  /*5360*/  FMNMX.FTZ R5, R132, R5, !PT ;  /* 0x0000000584057209 */ /* 0x000fce0007810000 */
[----:B------:R2:W-:Y:S01]  /*5370*/  MUFU.TANH R109, R134 ;  /* 0x00000086006d7308 */ /* 0x0005e20000002400 */
[----:B-1----:R-:W-:Y:S02]  /*5380*/  FSEL R174, R93, -INF , P3 ;  /* 0xff8000005dae7808 */ /* 0x002fe40001800000 */
[----:B------:R-:W-:-:S05]  /*5390*/  ISETP.GT.AND P3, PT, R101, 0x29, PT ;  /* 0x000000296500780c */ /* 0x000fca0003f64270 */
[----:B------:R-:W1:Y:S01]  /*53a0*/  MUFU.TANH R97, R97 ;  /* 0x0000006100617308 */ /* 0x000e620000002400 */
[----:B--2---:R-:W-:Y:S02]  /*53b0*/  FSEL R134, R91, -INF , P2 ;  /* 0xff8000005b867808 */ /* 0x004fe40001000000 */
[----:B------:R-:W-:Y:S02]  /*53c0*/  ISETP.GT.AND P2, PT, R101, 0x20, PT ;  /* 0x000000206500780c */ /* 0x000fe40003f44270 */
[----:B------:R-:W-:Y:S02]  /*53d0*/  FMNMX.FTZ R5, R134, R5, !PT ;  /* 0x0000000586057209 */ /* 0x000fe40007810000 */
[----:B------:R-:W-:Y:S01]  /*53e0*/  FSEL R168, R95, -INF , P2 ;  /* 0xff8000005fa87808 */ /* 0x000fe20001000000 */
[----:B------:R2:W3:Y:S01]  /*53f0*/  MUFU.TANH R170, R11 ;  /* 0x0000000b00aa7308 */ /* 0x0004e20000002400 */
[----:B------:R-:W-:Y:S02]  /*5400*/  FMNMX.FTZ R5, R162, R5, !PT ;  /* 0x00000005a2057209 */ /* 0x000fe40007810000 */
[----:B------:R-:W-:-:S02]  /*5410*/  ISETP.GT.AND P2, PT, R101, 0x28, PT ;  /* 0x000000286500780c */ /* 0x000fc40003f44270 */
[----:B------:R-:W-:Y:S02]  /*5420*/  FMNMX.FTZ R5, R168, R5, !PT ;  /* 0x00000005a8057209 */ /* 0x000fe40007810000 */
[----:B0-----:R-:W-:Y:S01]  /*5430*/  FSEL R176, R99, -INF , P2 ;  /* 0xff80000063b07808 */ /* 0x001fe20001000000 */
[----:B------:R-:W0:Y:S01]  /*5440*/  MUFU.TANH R115, R115 ;  /* 0x0000007300737308 */ /* 0x000e220000002400 */
[----:B------:R-:W-:Y:S01]  /*5450*/  FMNMX.FTZ R5, R174, R5, !PT ;  /* 0x00000005ae057209 */ /* 0x000fe20007810000 */
[----:B--2---:R-:W2:Y:S01]  /*5460*/  LDC R11, c[0x0][0x988] ;  /* 0x00026200ff0b7b82 */ /* 0x004ea20000000800 */
[----:B------:R-:W-:Y:S02]  /*5470*/  ISETP.GT.AND P2, PT, R101, 0x30, PT ;  /* 0x000000306500780c */ /* 0x000fe40003f44270 */
[----:B-1----:R-:W-:Y:S02]  /*5480*/  FSEL R164, R97, -INF , P3 ;  /* 0xff80000061a47808 */ /* 0x002fe40001800000 */
[----:B------:R-:W-:Y:S01]  /*5490*/  FMNMX.FTZ R5, R176, R5, !PT ;  /* 0x00000005b0057209 */ /* 0x000fe20007810000 */
[----:B------:R-:W1:Y:S01]  /*54a0*/  MUFU.TANH R118, R118 ;  /* 0x0000007600767308 */ /* 0x000e620000002400 */
[----:B------:R-:W-:-:S02]  /*54b0*/  ISETP.GT.AND P3, PT, R101, 0x31, PT ;  /* 0x000000316500780c */ /* 0x000fc40003f64270 */
[----:B---3--:R-:W-:Y:S02]  /*54c0*/  FSEL R170, R170, -INF , P2 ;  /* 0xff800000aaaa7808 */ /* 0x008fe40001000000 */
[----:B------:R-:W-:Y:S02]  /*54d0*/  FMNMX.FTZ R5, R164, R5, !PT ;  /* 0x00000005a4057209 */ /* 0x000fe40007810000 */
[----:B------:R-:W-:Y:S01]  /*54e0*/  ISETP.GT.AND P2, PT, R101, 0x38, PT ;  /* 0x000000386500780c */ /* 0x000fe20003f44270 */
[----:B------:R-:W3:Y:S01]  /*54f0*/  MUFU.TANH R119, R119 ;  /* 0x0000007700777308 */ /* 0x000ee20000002400 */
[----:B0-----:R-:W-:Y:S02]  /*5500*/  FSEL R178, R115, -INF , P3 ;  /* 0xff80000073b27808 */ /* 0x001fe40001800000 */
[----:B------:R-:W-:Y:S02]  /*5510*/  FMNMX.FTZ R5, R170, R5, !PT ;  /* 0x00000005aa057209 */ /* 0x000fe40007810000 */
[----:B------:R-:W-:-:S02]  /*5520*/  ISETP.GT.AND P3, PT, R101, 0x39, PT ;  /* 0x000000396500780c */ /* 0x000fc40003f64270 */
[----:B------:R-:W-:Y:S01]  /*5530*/  FMNMX.FTZ R5, R178, R5, !PT ;  /* 0x00000005b2057209 */ /* 0x000fe20007810000 */
[----:B------:R-:W0:Y:S01]  /*5540*/  MUFU.TANH R123, R123 ;  /* 0x0000007b007b7308 */ /* 0x000e220000002400 */
[----:B-1----:R-:W-:Y:S01]  /*5550*/  FSEL R182, R118, -INF , P2 ;  /* 0xff80000076b67808 */ /* 0x002fe20001000000 */
[----:B--2---:R-:W-:Y:S01]  /*5560*/  FMUL.FTZ R103, R12, R11 ;  /* 0x0000000b0c677220 */ /* 0x004fe20000410000 */
[----:B------:R-:W-:Y:S02]  /*5570*/  ISETP.GT.AND P2, PT, R101, 0x40, PT ;  /* 0x000000406500780c */ /* 0x000fe40003f44270 */
[----:B------:R-:W-:Y:S02]  /*5580*/  FMNMX.FTZ R5, R182, R5, !PT ;  /* 0x00000005b6057209 */ /* 0x000fe40007810000 */
[----:B------:R-:W-:Y:S01]  /*5590*/  FSEL R172, R172, -INF , P2 ;  /* 0xff800000acac7808 */ /* 0x000fe20001000000 */
[----:B------:R-:W1:Y:S01]  /*55a0*/  MUFU.TANH R127, R127 ;  /* 0x0000007f007f7308 */ /* 0x000e620000002400 */
[----:B---3--:R-:W-:-:S02]  /*55b0*/  FSEL R180, R119, -INF , P3 ;  /* 0xff80000077b47808 */ /* 0x008fc40001800000 */
[C---:B------:R-:W-:Y:S02]  /*55c0*/  ISETP.GT.AND P3, PT, R101.reuse, 0x41, PT ;  /* 0x000000416500780c */ /* 0x040fe40003f64270 */
[----:B------:R-:W-:Y:S02]  /*55d0*/  FMNMX.FTZ R5, R180, R5, !PT ;  /* 0x00000005b4057209 */ /* 0x000fe40007810000 */
[----:B------:R-:W-:Y:S01]  /*55e0*/  ISETP.GT.AND P2, PT, R101, 0x48, PT ;  /* 0x000000486500780c */ /* 0x000fe20003f44270 */
[----:B------:R-:W2:Y:S01]  /*55f0*/  MUFU.TANH R131, R131 ;  /* 0x0000008300837308 */ /* 0x000ea20000002400 */
[----:B0-----:R-:W-:Y:S02]  /*5600*/  FSEL R166, R123, -INF , P3 ;  /* 0xff8000007ba67808 */ /* 0x001fe40001800000 */
[----:B------:R-:W-:Y:S02]  /*5610*/  FMNMX.FTZ R5, R172, R5, !PT ;  /* 0x00000005ac057209 */ /* 0x000fe40007810000 */
[----:B------:R-:W-:-:S02]  /*5620*/  FSEL R107, R103, RZ, P1 ;  /* 0x000000ff676b7208 */ /* 0x000fc40000800000 */
[C---:B------:R-:W-:Y:S01]  /*5630*/  ISETP.GT.AND P3, PT, R101.reuse, 0x49, PT ;  /* 0x000000496500780c */ /* 0x040fe20003f64270 */
[----:B------:R-:W0:Y:S01]  /*5640*/  MUFU.TANH R135, R135 ;  /* 0x0000008700877308 */ /* 0x000e220000002400 */
[----:B------:R-:W-:Y:S01]  /*5650*/  FSEL R160, R160, -INF , P2 ;  /* 0xff800000a0a07808 */ /* 0x000fe20001000000 */
[--C-:B------:R-:W-:Y:S01]  /*5660*/  FFMA.FTZ R91, R120, R11, -R107.reuse ;  /* 0x0000000b785b7223 */ /* 0x100fe2000001086b */
[----:B------:R-:W-:Y:S01]  /*5670*/  FMNMX.FTZ R5, R166, R5, !PT ;  /* 0x00000005a6057209 */ /* 0x000fe20007810000 */
[-CC-:B------:R-:W-:Y:S01]  /*5680*/  FFMA.FTZ R156, R148, R11.reuse, -R107.reuse ;  /* 0x0000000b949c7223 */ /* 0x180fe2000001086b */
[----:B------:R-:W-:Y:S01]  /*5690*/  ISETP.GT.AND P2, PT, R101, 0x50, PT ;  /* 0x000000506500780c */ /* 0x000fe20003f44270 */
[-CC-:B------:R-:W-:Y:S01]  /*56a0*/  FFMA.FTZ R148, R110, R11.reuse, -R107.reuse ;  /* 0x0000000b6e947223 */ /* 0x180fe2000001086b */
[----:B-1----:R-:W-:Y:S01]  /*56b0*/  FSEL R120, R127, -INF , P3 ;  /* 0xff8000007f787808 */ /* 0x002fe20001800000 */
[--C-:B------:R-:W-:Y:S01]  /*56c0*/  FFMA.FTZ R93, R98, R11, -R107.reuse ;  /* 0x0000000b625d7223 */ /* 0x100fe2000001086b */
[----:B------:R-:W-:Y:S01]  /*56d0*/  FMNMX.FTZ R5, R160, R5, !PT ;  /* 0x00000005a0057209 */ /* 0x000fe20007810000 */
[-CC-:B------:R-:W-:Y:S01]  /*56e0*/  FFMA.FTZ R95, R88, R11.reuse, -R107.reuse ;  /* 0x0000000b585f7223 */ /* 0x180fe2000001086b */
[----:B------:R-:W-:Y:S01]  /*56f0*/  ISETP.GT.AND P3, PT, R101, 0x51, PT ;  /* 0x000000516500780c */ /* 0x000fe20003f64270 */
[-CC-:B------:R-:W-:Y:S01]  /*5700*/  FFMA.FTZ R150, R90, R11.reuse, -R107.reuse ;  /* 0x0000000b5a967223 */ /* 0x180fe2000001086b */
[----:B------:R-:W-:Y:S01]  /*5710*/  FSEL R22, R105, -INF , P2 ;  /* 0xff80000069167808 */ /* 0x000fe20001000000 */
[--C-:B------:R-:W-:Y:S01]  /*5720*/  FFMA.FTZ R21, R146, R11, -R107.reuse ;  /* 0x0000000b92157223 */ /* 0x100fe2000001086b */
[----:B------:R-:W-:Y:S01]  /*5730*/  FMNMX.FTZ R5, R120, R5, !PT ;  /* 0x0000000578057209 */ /* 0x000fe20007810000 */
[----:B------:R-:W-:Y:S01]  /*5740*/  MUFU.EX2 R156, R156 ;  /* 0x0000009c009c7308 */ /* 0x000fe20000000800 */
[----:B------:R-:W-:Y:S01]  /*5750*/  ISETP.GT.AND P2, PT, R101, 0x58, PT ;  /* 0x000000586500780c */ /* 0x000fe20003f44270 */
[-CC-:B------:R-:W-:Y:S01]  /*5760*/  FFMA.FTZ R158, R144, R11.reuse, -R107.reuse ;  /* 0x0000000b909e7223 */ /* 0x180fe2000001086b */
[----:B--2---:R-:W-:Y:S01]  /*5770*/  FSEL R110, R131, -INF , P3 ;  /* 0xff800000836e7808 */ /* 0x004fe20001800000 */
[--C-:B------:R-:W-:Y:S01]  /*5780*/  FFMA.FTZ R23, R142, R11, -R107.reuse ;  /* 0x0000000b8e177223 */ /* 0x100fe2000001086b */
[----:B------:R-:W-:Y:S01]  /*5790*/  FMNMX.FTZ R5, R22, R5, !PT ;  /* 0x0000000516057209 */ /* 0x000fe20007810000 */
[-CC-:B------:R-:W-:Y:S01]  /*57a0*/  FFMA.FTZ R152, R140, R11.reuse, -R107.reuse ;  /* 0x0000000b8c987223 */ /* 0x180fe2000001086b */
[----:B------:R-:W-:Y:S01]  /*57b0*/  ISETP.GT.AND P3, PT, R101, 0x59, PT ;  /* 0x000000596500780c */ /* 0x000fe20003f64270 */
[----:B------:R-:W-:Y:S01]  /*57c0*/  MUFU.EX2 R21, R21 ;  /* 0x0000001500157308 */ /* 0x000fe20000000800 */
[----:B------:R-:W-:Y:S01]  /*57d0*/  FSEL R118, R109, -INF , P2 ;  /* 0xff8000006d767808 */ /* 0x000fe20001000000 */
[--C-:B------:R-:W-:Y:S01]  /*57e0*/  FFMA.FTZ R89, R138, R11, -R107.reuse ;  /* 0x0000000b8a597223 */ /* 0x100fe2000001086b */
[----:B------:R-:W-:Y:S01]  /*57f0*/  FMNMX.FTZ R5, R110, R5, !PT ;  /* 0x000000056e057209 */ /* 0x000fe20007810000 */
[-CC-:B------:R-:W-:Y:S01]  /*5800*/  FFMA.FTZ R154, R136, R11.reuse, -R107.reuse ;  /* 0x0000000b889a7223 */ /* 0x180fe2000001086b */
[----:B0-----:R-:W-:Y:S01]  /*5810*/  FSEL R98, R135, -INF , P3 ;  /* 0xff80000087627808 */ /* 0x001fe20001800000 */
[--C-:B------:R-:W-:Y:S01]  /*5820*/  FFMA.FTZ R144, R92, R11, -R107.reuse ;  /* 0x0000000b5c907223 */ /* 0x100fe2000001086b */
[----:B------:R-:W-:Y:S01]  /*5830*/  FMNMX.FTZ R5, R118, R5, !PT ;  /* 0x0000000576057209 */ /* 0x000fe20007810000 */
[----:B------:R-:W-:Y:S01]  /*5840*/  MUFU.EX2 R158, R158 ;  /* 0x0000009e009e7308 */ /* 0x000fe20000000800 */
[-CC-:B------:R-:W-:Y:S01]  /*5850*/  FFMA.FTZ R97, R94, R11.reuse, -R107.reuse ;  /* 0x0000000b5e617223 */ /* 0x180fe2000001086b */
[--C-:B------:R-:W-:Y:S01]  /*5860*/  FFMA.FTZ R146, R96, R11, -R107.reuse ;  /* 0x0000000b60927223 */ /* 0x100fe2000001086b */
[----:B------:R-:W-:Y:S01]  /*5870*/  FMNMX.FTZ R5, R98, R5, !PT ;  /* 0x0000000562057209 */ /* 0x000fe20007810000 */
[-CC-:B------:R-:W-:Y:S01]  /*5880*/  FFMA.FTZ R99, R102, R11.reuse, -R107.reuse ;  /* 0x0000000b66637223 */ /* 0x180fe2000001086b */
[-CC-:B------:R-:W-:Y:S01]  /*5890*/  FFMA.FTZ R140, R104, R11.reuse, -R107.reuse ;  /* 0x0000000b688c7223 */ /* 0x180fe2000001086b */
[-CC-:B------:R-:W-:Y:S01]  /*58a0*/  FFMA.FTZ R101, R100, R11.reuse, -R107.reuse ;  /* 0x0000000b64657223 */ /* 0x180fe2000001086b */
[-CC-:B------:R-:W-:Y:S01]  /*58b0*/  FFMA.FTZ R142, R106, R11.reuse, -R107.reuse ;  /* 0x0000000b6a8e7223 */ /* 0x180fe2000001086b */
[----:B------:R-:W0:Y:S01]  /*58c0*/  SHFL.BFLY PT, R14, R5, 0x2, 0x1f ;  /* 0x0c401f00050e7f89 */ /* 0x000e2200000e0000 */
[----:B------:R-:W-:Y:S01]  /*58d0*/  MUFU.EX2 R23, R23 ;  /* 0x0000001700177308 */ /* 0x000fe20000000800 */
[-CC-:B------:R-:W-:Y:S01]  /*58e0*/  FFMA.FTZ R103, R108, R11.reuse, -R107.reuse ;  /* 0x0000000b6c677223 */ /* 0x180fe2000001086b */
[-CC-:B------:R-:W-:Y:S01]  /*58f0*/  FFMA.FTZ R136, R112, R11.reuse, -R107.reuse ;  /* 0x0000000b70887223 */ /* 0x180fe2000001086b */
[-CC-:B------:R-:W-:Y:S01]  /*5900*/  FFMA.FTZ R105, R114, R11.reuse, -R107.reuse ;  /* 0x0000000b72697223 */ /* 0x180fe2000001086b */
[-CC-:B------:R-:W-:Y:S01]  /*5910*/  FFMA.FTZ R138, R116, R11.reuse, -R107.reuse ;  /* 0x0000000b748a7223 */ /* 0x180fe2000001086b */
[----:B------:R-:W-:-:S03]  /*5920*/  FFMA.FTZ R107, R124, R11, -R107 ;  /* 0x0000000b7c6b7223 */ /* 0x000fc6000001086b */
[----:B------:R-:W-:Y:S08]  /*5930*/  MUFU.EX2 R152, R152 ;  /* 0x0000009800987308 */ /* 0x000ff00000000800 */
[----:B------:R-:W-:Y:S01]  /*5940*/  MUFU.EX2 R89, R89 ;  /* 0x0000005900597308 */ /* 0x000fe20000000800 */
[----:B0-----:R-:W-:-:S07]  /*5950*/  FMNMX.FTZ R88, R5, R14, !PT ;  /* 0x0000000e05587209 */ /* 0x001fce0007810000 */
[----:B------:R-:W-:Y:S01]  /*5960*/  MUFU.EX2 R154, R154 ;  /* 0x0000009a009a7308 */ /* 0x000fe20000000800 */
[----:B------:R-:W0:Y:S07]  /*5970*/  SHFL.BFLY PT, R5, R88, 0x1, 0x1f ;  /* 0x0c201f0058057f89 */ /* 0x000e2e00000e0000 */
[----:B------:R-:W-:Y:S08]  /*5980*/  MUFU.EX2 R91, R91 ;  /* 0x0000005b005b7308 */ /* 0x000ff00000000800 */
[----:B------:R-:W-:Y:S08]  /*5990*/  MUFU.EX2 R148, R148 ;  /* 0x0000009400947308 */ /* 0x000ff00000000800 */
[----:B------:R-:W-:Y:S01]  /*59a0*/  MUFU.EX2 R93, R93 ;  /* 0x0000005d005d7308 */ /* 0x000fe20000000800 */
[----:B0-----:R-:W-:-:S04]  /*59b0*/  FMNMX.FTZ R14, R88, R5, !PT ;  /* 0x00000005580e7209 */ /* 0x001fc80007810000 */
[C---:B------:R-:W-:Y:S01]  /*59c0*/  FSETP.NEU.FTZ.AND P2, PT, R14.reuse, -INF , PT ;  /* 0xff8000000e00780b */ /* 0x040fe20003f5d000 */
[C---:B------:R-:W-:Y:S02]  /*59d0*/  FMUL.FTZ R5, R14.reuse, R11 ;  /* 0x0000000b0e057220 */ /* 0x040fe40000410000 */
[----:B------:R-:W-:Y:S01]  /*59e0*/  MUFU.EX2 R150, R150 ;  /* 0x0000009600967308 */ /* 0x000fe20000000800 */
[----:B------:R-:W-:Y:S02]  /*59f0*/  FSEL R90, R14, RZ, P2 ;  /* 0x000000ff0e5a7208 */ /* 0x000fe40001000000 */
[----:B------:R-:W-:-:S03]  /*5a00*/  FSEL R109, R5, RZ, P2 ;  /* 0x000000ff056d7208 */ /* 0x000fc60001000000 */
[----:B------:R-:W-:Y:S02]  /*5a10*/  FADD.FTZ R90, -R90, R13 ;  /* 0x0000000d5a5a7221 */ /* 0x000fe40000010100 */
[----:B------:R-:W-:Y:S01]  /*5a20*/  MUFU.EX2 R95, R95 ;  /* 0x0000005f005f7308 */ /* 0x000fe20000000800 */
[-CC-:B------:R-:W-:Y:S01]  /*5a30*/  FFMA.FTZ R159, R6, R11.reuse, -R109.reuse ;  /* 0x0000000b069f7223 */ /* 0x180fe2000001086d */
[----:B------:R-:W-:Y:S01]  /*5a40*/  FSEL R6, R12, RZ, P1 ;  /* 0x000000ff0c067208 */ /* 0x000fe20000800000 */
[-CC-:B------:R-:W-:Y:S01]  /*5a50*/  FFMA.FTZ R157, R128, R11.reuse, -R109.reuse ;  /* 0x0000000b809d7223 */ /* 0x180fe2000001086d */
[-C--:B------:R-:W-:Y:S01]  /*5a60*/  FMUL.FTZ R90, R90, R11.reuse ;  /* 0x0000000b5a5a7220 */ /* 0x080fe20000410000 */
[-CC-:B------:R-:W-:Y:S01]  /*5a70*/  FFMA.FTZ R88, R122, R11.reuse, -R109.reuse ;  /* 0x0000000b7a587223 */ /* 0x180fe2000001086d */
[-C--:B------:R-:W-:Y:S01]  /*5a80*/  FFMA.FTZ R126, R126, R11.reuse, -R109 ;  /* 0x0000000b7e7e7223 */ /* 0x080fe2000001086d */
        /* <DEDUP_REMOVED lines=27> */
[----:B0-----:R-:W-:-:S04]  /*5c40*/  FFMA.FTZ R4, R5, R4, R156 ;  /* 0x0000000405047223 */ /* 0x001fc8000001009c */
[----:B------:R-:W-:-:S03]  /*5c50*/  FADD.FTZ R13, R21, R4 ;  /* 0x00000004150d7221 */ /* 0x000fc60000010000 */
[----:B------:R-:W0:Y:S01]  /*5c60*/  MUFU.EX2 R126, R126 ;  /* 0x0000007e007e7308 */ /* 0x000e220000000800 */
[----:B-1----:R-:W-:Y:S01]  /*5c70*/  FFMA.FTZ R3, R6, R3, R157 ;  /* 0x0000000306037223 */ /* 0x002fe2000001009d */
[----:B------:R-:W-:-:S06]  /*5c80*/  FADD.FTZ R90, R158, R13 ;  /* 0x0000000d9e5a7221 */ /* 0x000fcc0000010000 */
[----:B------:R-:W1:Y:S01]  /*5c90*/  MUFU.EX2 R153, R130 ;  /* 0x0000008200997308 */ /* 0x000e620000000800 */
[----:B--2---:R-:W-:Y:S01]  /*5ca0*/  FADD.FTZ R4, R88, R3 ;  /* 0x0000000358047221 */ /* 0x004fe20000010000 */
[----:B------:R-:W-:-:S03]  /*5cb0*/  FADD.FTZ R3, R23, R90 ;  /* 0x0000005a17037221 */ /* 0x000fc60000010000 */
[----:B------:R-:W-:Y:S01]  /*5cc0*/  FADD.FTZ R4, R159, R4 ;  /* 0x000000049f047221 */ /* 0x000fe20000010000 */
        /* <DEDUP_REMOVED lines=15> */
[----:B------:R-:W-:-:S06]  /*5dc0*/  FADD.FTZ R3, R95, R90 ;  /* 0x0000005a5f037221 */ /* 0x000fcc0000010000 */
        /* <DEDUP_REMOVED lines=32> */
[----:B------:R-:W-:Y:S08]  /*5fd0*/  MUFU.EX2 R103, R103 ;  /* 0x0000006700677308 */ /* 0x000ff00000000800 */
[----:B------:R-:W1:Y:S01]  /*5fe0*/  MUFU.EX2 R120, R120 ;  /* 0x0000007800787308 */ /* 0x000e620000000800 */
[----:B0-----:R-:W-:-:S07]  /*5ff0*/  FADD.FTZ R4, R143, R4 ;  /* 0x000000048f047221 */ /* 0x001fce0000010000 */
[----:B------:R-:W-:Y:S08]  /*6000*/  MUFU.EX2 R136, R136 ;  /* 0x0000008800887308 */ /* 0x000ff00000000800 */
[----:B------:R0:W2:Y:S01]  /*6010*/  MUFU.EX2 R137, R22 ;  /* 0x0000001600897308 */ /* 0x0000a20000000800 */
[----:B-1----:R-:W-:-:S07]  /*6020*/  FADD.FTZ R4, R120, R4 ;  /* 0x0000000478047221 */ /* 0x002fce0000010000 */
[----:B------:R-:W1:Y:S01]  /*6030*/  MUFU.EX2 R105, R105 ;  /* 0x0000006900697308 */ /* 0x000e620000000800 */
[----:B0-----:R-:W-:-:S04]  /*6040*/  FADD.FTZ R22, R140, R3 ;  /* 0x000000038c167221 */ /* 0x001fc80000010000 */
[----:B------:R-:W-:-:S03]  /*6050*/  FADD.FTZ R3, R101, R22 ;  /* 0x0000001665037221 */ /* 0x000fc60000010000 */
[----:B------:R-:W0:Y:S01]  /*6060*/  MUFU.EX2 R110, R110 ;  /* 0x0000006e006e7308 */ /* 0x000e220000000800 */
[----:B------:R-:W-:Y:S01]  /*6070*/  FADD.FTZ R22, R142, R3 ;  /* 0x000000038e167221 */ /* 0x000fe20000010000 */
[----:B--2---:R-:W-:-:S03]  /*6080*/  FADD.FTZ R4, R137, R4 ;  /* 0x0000000489047221 */ /* 0x004fc60000010000 */
[----:B------:R-:W-:-:S03]  /*6090*/  FADD.FTZ R3, R103, R22 ;  /* 0x0000001667037221 */ /* 0x000fc60000010000 */
[----:B------:R-:W2:Y:S01]  /*60a0*/  MUFU.EX2 R138, R138 ;  /* 0x0000008a008a7308 */ /* 0x000ea20000000800 */
[----:B------:R-:W-:-:S04]  /*60b0*/  FADD.FTZ R22, R136, R3 ;  /* 0x0000000388167221 */ /* 0x000fc80000010000 */
[----:B-1----:R-:W-:-:S03]  /*60c0*/  FADD.FTZ R3, R105, R22 ;  /* 0x0000001669037221 */ /* 0x002fc60000010000 */
[----:B------:R-:W1:Y:S01]  /*60d0*/  MUFU.EX2 R139, R118 ;  /* 0x00000076008b7308 */ /* 0x000e620000000800 */
[----:B0-----:R-:W-:-:S07]  /*60e0*/  FADD.FTZ R4, R110, R4 ;  /* 0x000000046e047221 */ /* 0x001fce0000010000 */
[----:B------:R-:W0:Y:S01]  /*60f0*/  MUFU.EX2 R107, R107 ;  /* 0x0000006b006b7308 */ /* 0x000e220000000800 */
[----:B--2---:R-:W-:-:S07]  /*6100*/  FADD.FTZ R22, R138, R3 ;  /* 0x000000038a167221 */ /* 0x004fce0000010000 */
[----:B------:R-:W2:Y:S01]  /*6110*/  MUFU.EX2 R98, R98 ;  /* 0x0000006200627308 */ /* 0x000ea20000000800 */
[----:B-1----:R-:W-:Y:S01]  /*6120*/  FADD.FTZ R3, R139, R4 ;  /* 0x000000048b037221 */ /* 0x002fe20000010000 */
[----:B0-----:R-:W-:-:S03]  /*6130*/  FADD.FTZ R4, R107, R22 ;  /* 0x000000166b047221 */ /* 0x001fc60000010000 */
[----:B--2---:R-:W-:Y:S01]  /*6140*/  FADD.FTZ R3, R98, R3 ;  /* 0x0000000362037221 */ /* 0x004fe20000010000 */
[----:B------:R-:W-:Y:S06]  /*6150*/  @!P0 BRA `(.L_x_2205) ;  /* 0x0000000000048947 */ /* 0x000fec0003800000 */
[----:B------:R-:W-:Y:S01]  /*6160*/  BPT.TRAP 0x1 ;  /* 0x000000040000795c */ /* 0x000fe20000300000 */
.L_x_2205:
[----:B------:R-:W-:Y:S01]  /*6170*/  UIADD3 UR10, UR10, 0x2a860, URZ ;  /* 0x0002a8600a0a7890 */ /* 0x000fe2000fffe03f */
[----:B------:R-:W-:Y:S01]  /*6180*/  ISETP.GT.AND P1, PT, R20, R15, PT ;  /* 0x0000000f1400720c */ /* 0x000fe20003f24270 */
[----:B------:R-:W-:Y:S01]  /*6190*/  UMOV UR5, UR4 ;  /* 0x0000000400057c82 */ /* 0x000fe20008000000 */
[----:B------:R-:W-:Y:S01]  /*61a0*/  F2FP.F16.F32.PACK_AB R156, R21, R156 ;  /* 0x0000009c159c723e */ /* 0x000fe200000000ff */
[----:B------:R-:W-:Y:S01]  /*61b0*/  UPRMT UR10, UR61, 0x654, UR10 ;  /* 0x000006543d0a7896 */ /* 0x000fe2000800000a */
[----:B------:R-:W-:Y:S01]  /*61c0*/  F2FP.F16.F32.PACK_AB R157, R88, R157 ;  /* 0x0000009d589d723e */ /* 0x000fe200000000ff */
[----:B------:R-:W-:Y:S01]  /*61d0*/  VIADD R20, R20, 0xffffffff ;  /* 0xffffffff14147836 */ /* 0x000fe20000000000 */
[----:B------:R-:W-:Y:S01]  /*61e0*/  F2FP.F16.F32.PACK_AB R158, R23, R158 ;  /* 0x0000009e179e723e */ /* 0x000fe200000000ff */
[----:B------:R-:W-:Y:S01]  /*61f0*/  IMAD.MOV.U32 R19, RZ, RZ, R12 ;  /* 0x000000ffff137224 */ /* 0x000fe200078e000c */
[----:B------:R-:W-:Y:S01]  /*6200*/  F2FP.F16.F32.PACK_AB R159, R126, R159 ;  /* 0x0000009f7e9f723e */ /* 0x000fe200000000ff */
[----:B------:R-:W-:Y:S01]  /*6210*/  IMAD.MOV.U32 R21, RZ, RZ, R0 ;  /* 0x000000ffff157224 */ /* 0x000fe200078e0000 */
        /* <DEDUP_REMOVED lines=21> */
[----:B------:R-:W-:Y:S01]  /*6370*/  MOV R13, R14 ;  /* 0x0000000e000d7202 */ /* 0x000fe20000000f00 */
[----:B------:R-:W-:Y:S06]  /*6380*/  @P1 BRA `(.L_x_2206) ;  /* 0xffffffd400cc1947 */ /* 0x000fec000383ffff */
.L_x_2195:
[----:B------:R-:W-:-:S13]  /*6390*/  ISETP.GE.AND P1, PT, R20, R17, PT ;  /* 0x000000111400720c */ /* 0x000fda0003f26270 */
[----:B------:R-:W-:Y:S05]  /*63a0*/  @!P1 BRA `(.L_x_2207) ;  /* 0x0000002000649947 */ /* 0x000fea0003800000 */
[----:B------:R-:W-:Y:S01]  /*63b0*/  MOV R13, R14 ;  /* 0x0000000e000d7202 */ /* 0x000fe20000000f00 */
[----:B------:R-:W-:Y:S01]  /*63c0*/  IMAD.MOV.U32 R7, RZ, RZ, R12 ;  /* 0x000000ffff077224 */ /* 0x000fe200078e000c */
[----:B------:R-:W-:Y:S01]  /*63d0*/  UMOV UR7, UR4 ;  /* 0x0000000400077c82 */ /* 0x000fe20008000000 */
[----:B------:R-:W-:Y:S01]  /*63e0*/  IMAD.MOV.U32 R10, RZ, RZ, R0 ;  /* 0x000000ffff0a7224 */ /* 0x000fe200078e0000 */
[----:B------:R-:W-:-:S06]  /*63f0*/  ULDC UR6, c[0x0][0x9d8] ;  /* 0x0002760000067ab9 */ /* 0x000fcc0000000800 */
.L_x_2218:
[----:B------:R-:W-:-:S04]  /*6400*/  UIADD3 UR4, UR7, 0x1, URZ ;  /* 0x0000000107047890 */ /* 0x000fc8000fffe03f */
[----:B------:R-:W-:-:S04]  /*6410*/  UISETP.NE.AND UP0, UPT, UR4, 0x2, UPT ;  /* 0x000000020400788c */ /* 0x000fc8000bf05270 */
[----:B------:R-:W-:Y:S02]  /*6420*/  USEL UR5, URZ, 0x1, UP0 ;  /* 0x000000013f057887 */ /* 0x000fe40008000000 */
[----:B------:R-:W-:-:S04]  /*6430*/  USEL UR4, UR4, URZ, UP0 ;  /* 0x0000003f04047287 */ /* 0x000fc80008000000 */
[----:B------:R-:W-:Y:S01]  /*6440*/  LOP3.LUT R0, R10, UR5, RZ, 0x3c, !PT ;  /* 0x000000050a007c12 */ /* 0x000fe2000f8e3cff */
[----:B------:R-:W-:Y:S07]  /*6450*/  @!P0 BRA `(.L_x_2208) ;  /* 0x0000000000048947 */ /* 0x000fee0003800000 */
[----:B------:R-:W-:Y:S01]  /*6460*/  BPT.TRAP 0x1 ;  /* 0x000000040000795c */ /* 0x000fe20000300000 */
.L_x_2208:
[----:B------:R-:W-:Y:S01]  /*6470*/  ULEA UR38, UR4, UR39, 0x3 ;  /* 0x0000002704267291 */ /* 0x000fe2000f8e183f */
[----:B------:R-:W-:-:S08]  /*6480*/  SHF.L.U32 R11, R0, 0x1f, RZ ;  /* 0x0000001f000b7819 */ /* 0x000fd000000006ff */
[----:B------:R0:W1:Y:S01]  /*6490*/  SYNCS.PHASECHK.TRANS64.TRYWAIT P1, [UR38+0x2a830], R11 ;  /* 0x02a8300bff0075a7 */ /* 0x0000620008020166 */
[----:B------:R-:W-:Y:S05]  /*64a0*/  @!P0 BRA `(.L_x_2209) ;  /* 0x0000000000048947 */ /* 0x000fea0003800000 */
[----:B------:R-:W-:Y:S01]  /*64b0*/  BPT.TRAP 0x1 ;  /* 0x000000040000795c */ /* 0x000fe20000300000 */
.L_x_2209:
[----:B-1----:R-:W-:Y:S05]  /*64c0*/  @P1 BRA `(.L_x_2210) ;  /* 0x0000000000081947 */ /* 0x002fea0003800000 */
[----:B------:R-:W1:Y:S02]  /*64d0*/  SYNCS.PHASECHK.TRANS64.TRYWAIT P1, [UR38+0x2a830], R11 ;  /* 0x02a8300bff0075a7 */ /* 0x000e640008020166 */
[----:B-1----:R-:W-:Y:S05]  /*64e0*/  @!P1 BRA `(.L_x_2211) ;  /* 0x0000008000789947 */ /* 0x002fea0003800000 */
.L_x_2210:
        /* <DEDUP_REMOVED lines=129> */
.L_x_2212:
[----:B------:R-:W-:Y:S01]  /*6d00*/  ULEA UR5, UR7, UR39, 0x3 ;  /* 0x0000002707057291 */ /* 0x000fe2000f8e183f */
[----:B------:R-:W-:-:S08]  /*6d10*/  SHF.L.U32 R5, R10, 0x1f, RZ ;  /* 0x0000001f0a057819 */ /* 0x000fd000000006ff */
[----:B------:R2:W3:Y:S01]  /*6d20*/  SYNCS.PHASECHK.TRANS64.TRYWAIT P1, [UR5+0x2a850], R5 ;  /* 0x02a85005ff0075a7 */ /* 0x0004e20008020145 */
[----:B------:R-:W-:Y:S05]  /*6d30*/  @!P0 BRA `(.L_x_2213) ;  /* 0x0000000000048947 */ /* 0x000fea0003800000 */
[----:B------:R-:W-:Y:S01]  /*6d40*/  BPT.TRAP 0x1 ;  /* 0x000000040000795c */ /* 0x000fe20000300000 */
.L_x_2213:
[----:B---3--:R-:W-:Y:S05]  /*6d50*/  @P1 BRA `(.L_x_2214) ;  /* 0x0000000000081947 */ /* 0x008fea0003800000 */
[----:B------:R-:W3:Y:S02]  /*6d60*/  SYNCS.PHASECHK.TRANS64.TRYWAIT P1, [UR5+0x2a850], R5 ;  /* 0x02a85005ff0075a7 */ /* 0x000ee40008020145 */
[----:B---3--:R-:W-:Y:S05]  /*6d70*/  @!P1 BRA `(.L_x_2215) ;  /* 0x00000078006c9947 */ /* 0x008fea0003800000 */
.L_x_2214:
        /* <DEDUP_REMOVED lines=36> */
.L_x_2216:
        /* <DEDUP_REMOVED lines=23> */
[----:B--23--:R-:W-:Y:S01]  /*7130*/  FMNMX.FTZ R5, R136, R7, !PT ;  /* 0x0000000788057209 */ /* 0x00cfe20007810000 */
        /* <DEDUP_REMOVED lines=34> */
[----:B------:R-:W-:-:S04]  /*7360*/  UIADD3 UR38, UR38, 0x2a840, URZ ;  /* 0x0002a84026267890 */ /* 0x000fc8000fffe03f */
[----:B------:R-:W2:Y:S01]  /*7370*/  MUFU.TANH R144, R144 ;  /* 0x0000009000907308 */ /* 0x000ea20000002400 */
[----:B0-----:R-:W-:Y:S01]  /*7380*/  FMNMX.FTZ R5, R142, R5, !PT ;  /* 0x000000058e057209 */ /* 0x001fe20007810000 */
[----:B------:R-:W-:-:S06]  /*7390*/  UPRMT UR38, UR61, 0x654, UR38 ;  /* 0x000006543d267896 */ /* 0x000fcc0008000026 */
[----:B------:R-:W0:Y:S01]  /*73a0*/  MUFU.TANH R88, R88 ;  /* 0x0000005800587308 */ /* 0x000e220000002400 */
[----:B-1----:R-:W-:Y:S02]  /*73b0*/  FMNMX.FTZ R11, R22, R11, !PT ;  /* 0x0000000b160b7209 */ /* 0x002fe40007810000 */
[----:B------:R-:W-:Y:S05]  /*73c0*/  SYNCS.ARRIVE.TRANS64.RED.A1T0 RZ, [UR38], RZ ;  /* 0x000000ffffff79a7 */ /* 0x000fea0008100426 */
        /* <DEDUP_REMOVED lines=49> */
[----:B--2---:R-:W-:Y:S01]  /*76e0*/  FMNMX.FTZ R15, R164, R5, !PT ;  /* 0x00000005a40f7209 */ /* 0x004fe20007810000 */
[----:B------:R-:W-:Y:S01]  /*76f0*/  FMUL.FTZ R5, R134, UR6 ;  /* 0x0000000686057c20 */ /* 0x000fe20008410000 */
[----:B------:R-:W-:-:S05]  /*7700*/  FMUL.FTZ R134, R135, UR6 ;  /* 0x0000000687867c20 */ /* 0x000fca0008410000 */
        /* <DEDUP_REMOVED lines=27> */
[----:B-1----:R-:W-:-:S05]  /*78c0*/  FMNMX.FTZ R15, R176, R15, !PT ;  /* 0x0000000fb00f7209 */ /* 0x002fca0007810000 */
[----:B------:R-:W1:Y:S01]  /*78d0*/  SHFL.BFLY PT, R6, R15, 0x2, 0x1f ;  /* 0x0c401f000f067f89 */ /* 0x000e6200000e0000 */
[----:B--2---:R-:W-:-:S04]  /*78e0*/  FMNMX.FTZ R11, R132, R11, !PT ;  /* 0x0000000b840b7209 */ /* 0x004fc80007810000 */
[----:B0-----:R-:W-:Y:S02]  /*78f0*/  FMNMX.FTZ R5, R134, R11, !PT ;  /* 0x0000000b86057209 */ /* 0x001fe40007810000 */
[----:B------:R-:W0:Y:S03]  /*7900*/  LDC R11, c[0x0][0x988] ;  /* 0x00026200ff0b7b82 */ /* 0x000e260000000800 */
[----:B------:R-:W2:Y:S01]  /*7910*/  SHFL.BFLY PT, R12, R5, 0x2, 0x1f ;  /* 0x0c401f00050c7f89 */ /* 0x000ea200000e0000 */
[----:B-1----:R-:W-:-:S05]  /*7920*/  FMNMX.FTZ R6, R15, R6, !PT ;  /* 0x000000060f067209 */ /* 0x002fca0007810000 */
[----:B------:R-:W1:Y:S01]  /*7930*/  SHFL.BFLY PT, R19, R6, 0x1, 0x1f ;  /* 0x0c201f0006137f89 */ /* 0x000e6200000e0000 */
[----:B--2---:R-:W-:-:S05]  /*7940*/  FMNMX.FTZ R21, R5, R12, !PT ;  /* 0x0000000c05157209 */ /* 0x004fca0007810000 */
[----:B------:R-:W2:Y:S01]  /*7950*/  SHFL.BFLY PT, R14, R21, 0x1, 0x1f ;  /* 0x0c201f00150e7f89 */ /* 0x000ea200000e0000 */
[----:B-1----:R-:W-:-:S05]  /*7960*/  FMNMX.FTZ R12, R6, R19, !PT ;  /* 0x00000013060c7209 */ /* 0x002fca0007810000 */
        /* <DEDUP_REMOVED lines=9> */
[----:B--2---:R-:W-:Y:S01]  /*7a00*/  FMNMX.FTZ R14, R21, R14, !PT ;  /* 0x0000000e150e7209 */ /* 0x004fe20007810000 */
        /* <DEDUP_REMOVED lines=145> */
.L_x_2217:
[----:B------:R-:W-:Y:S01]  /*8320*/  UIADD3 UR5, UR5, 0x2a860, URZ ;  /* 0x0002a86005057890 */ /* 0x000fe2000fffe03f */
[----:B------:R-:W-:Y:S01]  /*8330*/  ISETP.GT.AND P1, PT, R20, R17, PT ;  /* 0x000000111400720c */ /* 0x000fe20003f24270 */
[----:B------:R-:W-:Y:S01]  /*8340*/  UMOV UR7, UR4 ;  /* 0x0000000400077c82 */ /* 0x000fe20008000000 */
[----:B------:R-:W-:Y:S01]  /*8350*/  F2FP.F16.F32.PACK_AB R156, R7, R136 ;  /* 0x00000088079c723e */ /* 0x000fe200000000ff */
        /* <DEDUP_REMOVED lines=27> */
[----:B------:R-:W-:Y:S02]  /*8510*/  IADD3 R20, R20, -0x1, RZ ;  /* 0xffffffff14147810 */ /* 0x000fe40007ffe0ff */
[----:B------:R-:W-:Y:S01]  /*8520*/  MOV R10, R0 ;  /* 0x00000000000a7202 */ /* 0x000fe20000000f00 */
[----:B------:R-:W-:Y:S06]  /*8530*/  @P1 BRA `(.L_x_2218) ;  /* 0xffffffdc00b01947 */ /* 0x000fec000383ffff */
.L_x_2207:
        /* <DEDUP_REMOVED lines=67> */
.L_x_2219:
[----:B------:R-:W-:Y:S01]  /*8970*/  ULEA UR5, UR4, UR39, 0x3 ;  /* 0x0000002704057291 */ /* 0x000fe2000f8e183f */
[----:B------:R-:W-:-:S08]  /*8980*/  SHF.L.U32 R0, R0, 0x1f, RZ ;  /* 0x0000001f00007819 */ /* 0x000fd000000006ff */
[----:B------:R0:W1:Y:S01]  /*8990*/  SYNCS.PHASECHK.TRANS64.TRYWAIT P1, [UR5+0x2a850], R0 ;  /* 0x02a85000ff0075a7 */ /* 0x0000620008020145 */
[----:B------:R-:W-:Y:S05]  /*89a0*/  @!P0 BRA `(.L_x_2220) ;  /* 0x0000000000048947 */ /* 0x000fea0003800000 */
[----:B------:R-:W-:Y:S01]  /*89b0*/  BPT.TRAP 0x1 ;  /* 0x000000040000795c */ /* 0x000fe20000300000 */
.L_x_2220:
[----:B-1----:R-:W-:Y:S05]  /*89c0*/  @P1 BRA `(.L_x_2221) ;  /* 0x0000000000081947 */ /* 0x002fea0003800000 */
[----:B------:R-:W1:Y:S02]  /*89d0*/  SYNCS.PHASECHK.TRANS64.TRYWAIT P1, [UR5+0x2a850], R0 ;  /* 0x02a85000ff0075a7 */ /* 0x000e640008020145 */
[----:B-1----:R-:W-:Y:S05]  /*89e0*/  @!P1 BRA `(.L_x_2222) ;  /* 0x0000005c00689947 */ /* 0x002fea0003800000 */
.L_x_2221:
[----:B------:R-:W-:Y:S01]  /*89f0*/  UIADD3 UR39, UR39, 0x400, URZ ;  /* 0x0000040027277890 */ /* 0x000fe2000fffe03f */
[----:B------:R-:W-:Y:S01]  /*8a00*/  WARPGROUP.ARRIVE ;  /* 0x00000000000079c5 */ /* 0x000fe20000000000 */
[----:B------:R-:W-:Y:S01]  /*8a10*/  UMOV UR7, 0x40000040 ;  /* 0x4000004000077882 */ /* 0x000fe20000000000 */
[----:B-1----:R-:W1:Y:S01]  /*8a20*/  SHFL.BFLY PT, R5, R4, 0x2, 0x1f ;  /* 0x0c401f0004057f89 */ /* 0x002e6200000e0000 */
[----:B------:R-:W-:Y:S01]  /*8a30*/  USHF.R.U32.HI UR39, URZ, 0x4, UR39 ;  /* 0x000000043f277899 */ /* 0x000fe20008011627 */
[----:B------:R-:W-:Y:S02]  /*8a40*/  IMAD.MOV.U32 R8, RZ, RZ, RZ ;  /* 0x000000ffff087224 */ /* 0x000fe400078e00ff */
        /* <DEDUP_REMOVED lines=11> */
[----:B------:R-:W-:Y:S01]  /*8b00*/  MOV R3, 0xff800000 ;  /* 0xff80000000037802 */ /* 0x000fe20000000f00 */
        /* <DEDUP_REMOVED lines=44> */
.L_x_2223:
        /* <DEDUP_REMOVED lines=68> */
.L_x_2187:
[----:B------:R-:W-:Y:S05]  /*9210*/  @P0 BRA `(.L_x_2224) ;  /* 0x0000001400340947 */ /* 0x000fea0003800000 */
[----:B------:R-:W1:Y:S01]  /*9220*/  S2R R4, SR_TID.X ;  /* 0x0000000000047919 */ /* 0x000e620000002100 */
[----:B------:R-:W2:Y:S01]  /*9230*/  LDC R18, c[0x0][0xbe8] ;  /* 0x0002fa00ff127b82 */ /* 0x000ea20000000800 */
[----:B------:R-:W-:Y:S01]  /*9240*/  ULDC.64 UR4, c[0x0][0xbd0] ;  /* 0x0002f40000047ab9 */ /* 0x000fe20000000a00 */
[----:B------:R-:W-:Y:S01]  /*9250*/  ULDC.64 UR6, c[0x0][0xb38] ;  /* 0x0002ce0000067ab9 */ /* 0x000fe20000000a00 */
[----:B------:R-:W3:Y:S01]  /*9260*/  S2R R19, SR_CTAID.X ;  /* 0x0000000000137919 */ /* 0x000ee20000002500 */
[----:B------:R-:W-:Y:S04]  /*9270*/  BSSY B0, `(.L_x_2225) ;  /* 0x00000e3000007945 */ /* 0x000fe80003800000 */
[----:B------:R-:W4:Y:S08]  /*9280*/  S2UR UR9, SR_CTAID.Z ;  /* 0x00000000000979c3 */ /* 0x000f300000002700 */
[----:B------:R-:W5:Y:S08]  /*9290*/  LDC.64 R20, c[0x0][0xbd8] ;  /* 0x0002f600ff147b82 */ /* 0x000f700000000a00 */
[----:B------:R-:W-:Y:S01]  /*92a0*/  BAR.SYNC.DEFER_BLOCKING 0x1, 0x100 ;  /* 0x0044000000007b1d */ /* 0x000fe20000010000 */
[----:B--2---:R-:W-:-:S07]  /*92b0*/  ISETP.NE.AND P0, PT, R18, 0x1, PT ;  /* 0x000000011200780c */ /* 0x004fce0003f05270 */
[----:B------:R-:W2:Y:S01]  /*92c0*/  S2UR UR8, SR_CTAID.Y ;  /* 0x00000000000879c3 */ /* 0x000ea20000002600 */
[----:B-1----:R-:W-:-:S07]  /*92d0*/  VIADD R4, R4, 0xffffff80 ;  /* 0xffffff8004047836 */ /* 0x002fce0000000000 */
[----:B------:R-:W2:Y:S01]  /*92e0*/  LDC R17, c[0x0][0xc50] ;  /* 0x00031400ff117b82 */ /* 0x000ea20000000800 */
[----:B------:R-:W-:-:S04]  /*92f0*/  SHF.R.S32.HI R5, RZ, 0x1f, R4 ;  /* 0x0000001fff057819 */ /* 0x000fc80000011404 */
[----:B0-----:R-:W-:-:S03]  /*9300*/  LEA.HI R6, R5, R4, RZ, 0x7 ;  /* 0x0000000405067211 */ /* 0x001fc600078f38ff */
[----:B------:R-:W0:Y:S01]  /*9310*/  @P0 LDC R12, c[0x0][0xbec] ;  /* 0x0002fb00ff0c0b82 */ /* 0x000e220000000800 */
[----:B------:R-:W-:Y:S02]  /*9320*/  LEA.HI R5, R5, R4, RZ, 0x2 ;  /* 0x0000000405057211 */ /* 0x000fe400078f10ff */
[----:B------:R-:W-:Y:S02]  /*9330*/  LOP3.LUT R7, R6, 0xffffff80, RZ, 0xc0, !PT ;  /* 0xffffff8006077812 */ /* 0x000fe400078ec0ff */
[----:B------:R-:W-:Y:S02]  /*9340*/  LOP3.LUT R11, R5, 0xfffffffc, RZ, 0xc0, !PT ;  /* 0xfffffffc050b7812 */ /* 0x000fe400078ec0ff */
[C---:B------:R-:W-:Y:S01]  /*9350*/  IADD3 R88, R4.reuse, -R7, RZ ;  /* 0x8000000704587210 */ /* 0x040fe20007ffe0ff */
[----:B------:R-:W1:Y:S02]  /*9360*/  LDC.64 R22, c[0x0][0xb40] ;  /* 0x0002d000ff167b82 */ /* 0x000e640000000a00 */
[----:B------:R-:W-:Y:S01]  /*9370*/  IMAD.IADD R11, R4, 0x1, -R11 ;  /* 0x00000001040b7824 */ /* 0x000fe200078e0a0b */
[----:B------:R-:W-:-:S04]  /*9380*/  SHF.R.S32.HI R9, RZ, 0x1f, R88 ;  /* 0x0000001fff097819 */ /* 0x000fc80000011458 */
[CC--:B------:R-:W-:Y:S01]  /*9390*/  LEA.HI R89, R9.reuse, R88.reuse, RZ, 0x2 ;  /* 0x0000005809597211 */ /* 0x0c0fe200078f10ff */
[----:B------:R-:W1:Y:S01]  /*93a0*/  @P0 LDC R90, c[0x0][0xbec] ;  /* 0x0002fb00ff5a0b82 */ /* 0x000e620000000800 */
[----:B------:R-:W-:Y:S02]  /*93b0*/  LEA.HI R9, R9, R88, RZ, 0x5 ;  /* 0x0000005809097211 */ /* 0x000fe400078f28ff */
[--C-:B------:R-:W-:Y:S02]  /*93c0*/  SHF.R.S32.HI R8, RZ, 0x2, R89.reuse ;  /* 0x00000002ff087819 */ /* 0x100fe40000011459 */
[----:B------:R-:W-:Y:S02]  /*93d0*/  SHF.R.S32.HI R7, RZ, 0x1f, R89 ;  /* 0x0000001fff077819 */ /* 0x000fe40000011459 */
[----:B------:R-:W-:Y:S01]  /*93e0*/  LOP3.LUT R89, R89, 0x7ffffffc, RZ, 0xc0, !PT ;  /* 0x7ffffffc59597812 */ /* 0x000fe200078ec0ff */
[----:B------:R-:W1:Y:S01]  /*93f0*/  @P0 LDC R15, c[0x0][0xbf0] ;  /* 0x0002fc00ff0f0b82 */ /* 0x000e620000000800 */
[----:B------:R-:W-:-:S04]  /*9400*/  LEA.HI R7, R7, R8, RZ, 0x3 ;  /* 0x0000000807077211 */ /* 0x000fc800078f18ff */
[----:B------:R-:W-:Y:S02]  /*9410*/  LOP3.LUT R5, R7, 0xfffffff8, RZ, 0xc0, !PT ;  /* 0xfffffff807057812 */ /* 0x000fe400078ec0ff */
[----:B------:R-:W-:Y:S01]  /*9420*/  SHF.R.S32.HI R7, RZ, 0x7, R6 ;  /* 0x00000007ff077819 */ /* 0x000fe20000011406 */
[----:B------:R-:W1:Y:S02]  /*9430*/  @P0 LDC R91, c[0x0][0xbf0] ;  /* 0x0002fc00ff5b0b82 */ /* 0x000e640000000800 */
[----:B------:R-:W-:Y:S01]  /*9440*/  IMAD.IADD R5, R8, 0x1, -R5 ;  /* 0x0000000108057824 */ /* 0x000fe200078e0a05 */
[----:B------:R-:W-:Y:S02]  /*9450*/  LEA.HI R8, R11, R11, RZ, 0x1 ;  /* 0x0000000b0b087211 */ /* 0x000fe400078f08ff */
[----:B------:R-:W-:Y:S02]  /*9460*/  LEA.HI R4, R6, R7, RZ, 0x1 ;  /* 0x0000000706047211 */ /* 0x000fe400078f08ff */
[----:B------:R-:W-:-:S02]  /*9470*/  LOP3.LUT R8, R8, 0x1ffffffe, RZ, 0xc0, !PT ;  /* 0x1ffffffe08087812 */ /* 0x000fc400078ec0ff */
[----:B------:R-:W-:Y:S02]  /*9480*/  SHF.R.S32.HI R6, RZ, 0x5, R9 ;  /* 0x00000005ff067819 */ /* 0x000fe40000011409 */
[----:B------:R-:W-:Y:S01]  /*9490*/  LOP3.LUT R4, R4, 0x3fffffe, RZ, 0xc0, !PT ;  /* 0x03fffffe04047812 */ /* 0x000fe200078ec0ff */
[----:B------:R-:W-:Y:S01]  /*94a0*/  IMAD.IADD R13, R11, 0x1, -R8 ;  /* 0x000000010b0d7824 */ /* 0x000fe200078e0a08 */
[----:B------:R-:W-:Y:S01]  /*94b0*/  SHF.R.S32.HI R11, RZ, 0x1f, R16 ;  /* 0x0000001fff0b7819 */ /* 0x000fe20000011410 */
[----:B------:R-:W-:Y:S01]  /*94c0*/  IMAD R5, R6, 0x10, R5 ;  /* 0x0000001006057824 */ /* 0x000fe200078e0205 */
[----:B------:R-:W-:-:S03]  /*94d0*/  IADD3 R4, R7, -R4, RZ ;  /* 0x8000000407047210 */ /* 0x000fc60007ffe0ff */
[----:B------:R-:W-:Y:S01]  /*94e0*/  IMAD R7, R11, UR4, RZ ;  /* 0x000000040b077c24 */ /* 0x000fe2000f8e02ff */
[----:B------:R-:W-:Y:S01]  /*94f0*/  LEA R8, R4, R5, 0x6 ;  /* 0x0000000504087211 */ /* 0x000fe200078e30ff */
[----:B------:R-:W-:Y:S01]  /*9500*/  IMAD.WIDE.U32 R4, R16, UR4, RZ ;  /* 0x0000000410047c25 */ /* 0x000fe2000f8e00ff */
[----:B----4-:R-:W-:-:S03]  /*9510*/  USHF.R.S32.HI UR4, URZ, 0x1f, UR9 ;  /* 0x0000001f3f047899 */ /* 0x010fc60008011409 */
[C---:B------:R-:W-:Y:S02]  /*9520*/  IMAD R9, R16.reuse, UR5, R7 ;  /* 0x0000000510097c24 */ /* 0x040fe4000f8e0207 */
[----:B------:R-:W-:Y:S02]  /*9530*/  IMAD R11, R11, UR6, RZ ;  /* 0x000000060b0b7c24 */ /* 0x000fe4000f8e02ff */
[----:B------:R-:W-:Y:S02]  /*9540*/  IMAD.IADD R5, R5, 0x1, R9 ;  /* 0x0000000105057824 */ /* 0x000fe400078e0209 */
[----:B------:R-:W-:Y:S02]  /*9550*/  IMAD R9, R13, 0x8, R8 ;  /* 0x000000080d097824 */ /* 0x000fe400078e0208 */
[----:B------:R-:W-:-:S03]  /*9560*/  IMAD.WIDE.U32 R6, R16, UR6, RZ ;  /* 0x0000000610067c25 */ /* 0x000fc6000f8e00ff */
[----:B---3--:R-:W-:Y:S01]  /*9570*/  LEA R9, R19, R9, 0x7 ;  /* 0x0000000913097211 */ /* 0x008fe200078e38ff */
[----:B------:R-:W-:Y:S01]  /*9580*/  IMAD R11, R16, UR7, R11 ;  /* 0x00000007100b7c24 */ /* 0x000fe2000f8e020b */
[----:B------:R-:W-:Y:S01]  /*9590*/  ULDC.64 UR6, c[0x0][0xb48] ;  /* 0x0002d20000067ab9 */ /* 0x000fe20000000a00 */
[C---:B-----5:R-:W-:Y:S02]  /*95a0*/  IMAD R10, R20.reuse, UR4, RZ ;  /* 0x00000004140a7c24 */ /* 0x060fe4000f8e02ff */
[----:B------:R-:W-:Y:S02]  /*95b0*/  IMAD.MOV R16, RZ, RZ, -R16 ;  /* 0x000000ffff107224 */ /* 0x000fe400078e0a10 */
[----:B------:R-:W-:Y:S02]  /*95c0*/  IMAD R13, R21, UR9, R10 ;  /* 0x00000009150d7c24 */ /* 0x000fe4000f8e020a */
[----:B--2---:R-:W-:Y:S02]  /*95d0*/  IMAD R21, R17, R16, UR8 ;  /* 0x0000000811157e24 */ /* 0x004fe4000f8e0210 */
[----:B------:R-:W-:-:S03]  /*95e0*/  IMAD.WIDE.U32 R4, R20, UR9, R4 ;  /* 0x0000000914047c25 */ /* 0x000fc6000f8e0004 */
[----:B------:R-:W-:Y:S01]  /*95f0*/  SHF.R.S32.HI R14, RZ, 0x1f, R21 ;  /* 0x0000001fff0e7819 */ /* 0x000fe20000011415 */
[----:B0-----:R-:W-:-:S04]  /*9600*/  @P0 IMAD.HI.U32 R10, R9, R12, RZ ;  /* 0x0000000c090a0227 */ /* 0x001fc800078e00ff */
[----:B------:R-:W-:Y:S01]  /*9610*/  IMAD.IADD R7, R7, 0x1, R11 ;  /* 0x0000000107077824 */ /* 0x000fe200078e020b */
[----:B------:R-:W-:Y:S01]  /*9620*/  MOV R11, R9 ;  /* 0x00000009000b7202 */ /* 0x000fe20000000f00 */
[----:B-1----:R-:W-:Y:S01]  /*9630*/  IMAD R12, R22, UR4, RZ ;  /* 0x00000004160c7c24 */ /* 0x002fe2000f8e02ff */
[----:B------:R-:W-:Y:S01]  /*9640*/  @P0 SHF.R.U32.HI R11, RZ, R15, R10 ;  /* 0x0000000fff0b0219 */ /* 0x000fe2000001160a */
[----:B------:R-:W-:Y:S01]  /*9650*/  IMAD.IADD R5, R5, 0x1, R13 ;  /* 0x0000000105057824 */ /* 0x000fe200078e020d */
[----:B------:R-:W-:Y:S01]  /*9660*/  ULDC.64 UR4, c[0x0][0xbe0] ;  /* 0x0002f80000047ab9 */ /* 0x000fe20000000a00 */
[----:B------:R-:W-:-:S04]  /*9670*/  @P0 IMAD.HI.U32 R90, R9, R90, RZ ;  /* 0x0000005a095a0227 */ /* 0x000fc800078e00ff */
[----:B------:R-:W-:Y:S02]  /*9680*/  IMAD R15, R23, UR9, R12 ;  /* 0x00000009170f7c24 */ /* 0x000fe4000f8e020c */
[----:B------:R-:W-:Y:S01]  /*9690*/  IMAD.WIDE.U32 R6, R22, UR9, R6 ;  /* 0x0000000916067c25 */ /* 0x000fe2000f8e0006 */
[----:B------:R-:W-:-:S03]  /*96a0*/  ULDC.64 UR8, c[0x0][0xb28] ;  /* 0x0002ca0000087ab9 */ /* 0x000fc60000000a00 */
[----:B------:R-:W-:Y:S01]  /*96b0*/  IMAD.MOV.U32 R13, RZ, RZ, R9 ;  /* 0x000000ffff0d7224 */ /* 0x000fe200078e0009 */
[----:B------:R-:W-:Y:S01]  /*96c0*/  @P0 SHF.R.U32.HI R13, RZ, R91, R90 ;  /* 0x0000005bff0d0219 */ /* 0x000fe2000001165a */
[----:B------:R-:W-:Y:S01]  /*96d0*/  IMAD R10, R14, UR4, RZ ;  /* 0x000000040e0a7c24 */ /* 0x000fe2000f8e02ff */
[----:B------:R-:W-:Y:S01]  /*96e0*/  IADD3 R7, R7, R15, RZ ;  /* 0x0000000f07077210 */ /* 0x000fe20007ffe0ff */
[----:B------:R-:W-:Y:S01]  /*96f0*/  IMAD.WIDE.U32 R4, R21, UR4, R4 ;  /* 0x0000000415047c25 */ /* 0x000fe2000f8e0004 */
[----:B------:R-:W-:-:S03]  /*9700*/  SHF.R.S32.HI R15, RZ, 0x1f, R11 ;  /* 0x0000001fff0f7819 */ /* 0x000fc6000001140b */
[----:B------:R-:W-:Y:S01]  /*9710*/  IMAD R14, R14, UR6, RZ ;  /* 0x000000060e0e7c24 */ /* 0x000fe2000f8e02ff */
[----:B------:R-:W-:Y:S01]  /*9720*/  IADD3 R4, P0, R11, R4, RZ ;  /* 0x000000040b047210 */ /* 0x000fe20007f1e0ff */
[C---:B------:R-:W-:Y:S01]  /*9730*/  IMAD R12, R21.reuse, UR5, R10 ;  /* 0x00000005150c7c24 */ /* 0x040fe2000f8e020a */
[----:B------:R-:W-:Y:S01]  /*9740*/  SHF.R.S32.HI R10, RZ, 0x1f, R13 ;  /* 0x0000001fff0a7819 */ /* 0x000fe2000001140d */
[----:B------:R-:W-:Y:S01]  /*9750*/  IMAD.MOV R11, RZ, RZ, -R11 ;  /* 0x000000ffff0b7224 */ /* 0x000fe200078e0a0b */
[----:B------:R-:W-:Y:S01]  /*9760*/  ULDC.64 UR4, c[0x0][0xb30] ;  /* 0x0002cc0000047ab9 */ /* 0x000fe20000000a00 */
[----:B------:R-:W-:Y:S01]  /*9770*/  IMAD R17, R21, UR7, R14 ;  /* 0x0000000715117c24 */ /* 0x000fe2000f8e020e */
[----:B------:R-:W-:Y:S01]  /*9780*/  IADD3.X R5, R15, R5, R12, P0, !PT ;  /* 0x000000050f057210 */ /* 0x000fe200007fe40c */
[----:B------:R-:W-:Y:S01]  /*9790*/  IMAD.WIDE.U32 R6, R21, UR6, R6 ;  /* 0x0000000615067c25 */ /* 0x000fe2000f8e0006 */
[----:B------:R-:W-:Y:S01]  /*97a0*/  ULDC.64 UR6, c[0x0][0xbc8] ;  /* 0x0002f20000067ab9 */ /* 0x000fe20000000a00 */
[----:B------:R-:W-:-:S02]  /*97b0*/  IADD3 R21, R88, -R89, RZ ;  /* 0x8000005958157210 */ /* 0x000fc40007ffe0ff */
[----:B------:R-:W-:Y:S01]  /*97c0*/  IMAD.MOV R14, RZ, RZ, -R13 ;  /* 0x000000ffff0e7224 */ /* 0x000fe200078e0a0d */
[----:B------:R-:W-:Y:S01]  /*97d0*/  IADD3 R7, R7, R17, RZ ;  /* 0x0000001107077210 */ /* 0x000fe20007ffe0ff */
[----:B------:R-:W-:Y:S02]  /*97e0*/  IMAD R10, R10, UR4, RZ ;  /* 0x000000040a0a7c24 */ /* 0x000fe4000f8e02ff */
[C-C-:B------:R-:W-:Y:S02]  /*97f0*/  IMAD R11, R18.reuse, R11, R9.reuse ;  /* 0x0000000b120b7224 */ /* 0x140fe400078e0209 */
[----:B------:R-:W-:Y:S02]  /*9800*/  IMAD R9, R18, R14, R9 ;  /* 0x0000000e12097224 */ /* 0x000fe400078e0209 */
[C---:B------:R-:W-:Y:S01]  /*9810*/  IMAD R15, R13.reuse, UR5, R10 ;  /* 0x000000050d0f7c24 */ /* 0x040fe2000f8e020a */
[----:B------:R-:W-:Y:S01]  /*9820*/  SHF.R.S32.HI R10, RZ, 0x1f, R11 ;  /* 0x0000001fff0a7819 */ /* 0x000fe2000001140b */
[----:B------:R-:W-:Y:S01]  /*9830*/  IMAD.WIDE.U32 R6, R13, UR4, R6 ;  /* 0x000000040d067c25 */ /* 0x000fe2000f8e0006 */
[----:B------:R-:W-:Y:S01]  /*9840*/  SHF.R.S32.HI R12, RZ, 0x1f, R9 ;  /* 0x0000001fff0c7819 */ /* 0x000fe20000011409 */
[----:B------:R-:W0:Y:S01]  /*9850*/  S2UR UR5, SR_CgaCtaId ;  /* 0x00000000000579c3 */ /* 0x000e220000008800 */
[----:B------:R-:W-:Y:S01]  /*9860*/  UMOV UR4, 0x400 ;  /* 0x0000040000047882 */ /* 0x000fe20000000000 */
[----:B------:R-:W-:-:S02]  /*9870*/  IMAD R10, R10, UR6, RZ ;  /* 0x000000060a0a7c24 */ /* 0x000fc4000f8e02ff */
        /* <DEDUP_REMOVED lines=11> */
[----:B------:R-:W-:Y:S01]  /*9930*/  IADD3 R5, R7, R11, RZ ;  /* 0x0000000b07057210 */ /* 0x000fe20007ffe0ff */
[----:B------:R-:W-:Y:S01]  /*9940*/  IMAD R8, R19, 0x80, R8 ;  /* 0x0000008013087824 */ /* 0x000fe200078e0208 */
[----:B------:R-:W-:Y:S01]  /*9950*/  LEA R20, P1, R6, UR8, 0x2 ;  /* 0x0000000806147c11 */ /* 0x000fe2000f8210ff */
[----:B0-----:R-:W-:Y:S01]  /*9960*/  ULEA UR4, UR5, UR4, 0x18 ;  /* 0x0000000405047291 */ /* 0x001fe2000f8ec03f */
        /* <DEDUP_REMOVED lines=8> */
[-C--:B------:R-:W-:Y:S01]  /*99f0*/  ISETP.GE.OR P1, PT, R8, R19.reuse, P0 ;  /* 0x000000130800720c */ /* 0x080fe20000726670 */
[----:B------:R-:W-:Y:S01]  /*9a00*/  IMAD.SHL.U32 R21, R21, 0x2, RZ ;  /* 0x0000000215157824 */ /* 0x000fe200078e00ff */
[-C--:B------:R-:W-:Y:S01]  /*9a10*/  ISETP.GE.OR P0, PT, R18, R19.reuse, P0 ;  /* 0x000000131200720c */ /* 0x080fe20000706670 */
[----:B------:R-:W-:Y:S01]  /*9a20*/  SHFL.IDX PT, R6, R10, 0x1, 0x1c1f ;  /* 0x003c1f000a067f89 */ /* 0x000fe200000e0000 */
[----:B------:R-:W-:Y:S01]  /*9a30*/  UPRMT UR4, URZ, 0x654, UR4 ;  /* 0x000006543f047896 */ /* 0x000fe20008000004 */
[----:B------:R-:W-:-:S02]  /*9a40*/  ISETP.GE.AND P2, PT, R8, R19, PT ;  /* 0x000000130800720c */ /* 0x000fc40003f46270 */
[----:B------:R-:W1:Y:S04]  /*9a50*/  SHFL.IDX PT, R7, R9, 0x1, 0x1c1f ;  /* 0x003c1f0009077f89 */ /* 0x000e6800000e0000 */
[----:B------:R2:W3:Y:S02]  /*9a60*/  SHFL.IDX PT, R16, R20, RZ, 0x1c1f ;  /* 0x001c1fff14107589 */ /* 0x0004e400000e0000 */
[----:B------:R-:W-:Y:S02]  /*9a70*/  SYNCS.ARRIVE.TRANS64.RED.A1T0 RZ, [UR4], RZ ;  /* 0x000000ffffff79a7 */ /* 0x000fe40008100404 */
[----:B------:R2:W4:Y:S04]  /*9a80*/  SHFL.IDX PT, R17, R22, RZ, 0x1c1f ;  /* 0x001c1fff16117589 */ /* 0x00052800000e0000 */
[----:B0-----:R2:W-:Y:S04]  /*9a90*/  @!P1 ST.E desc[UR36][R4.64], R3 ;  /* 0x0000000304009985 */ /* 0x0015e8000c101924 */
[----:B-1----:R2:W-:Y:S01]  /*9aa0*/  @!P0 ST.E desc[UR36][R6.64], R0 ;  /* 0x0000000006008985 */ /* 0x0025e2000c101924 */
[----:B------:R-:W-:Y:S05]  /*9ab0*/  @P2 BRA `(.L_x_2226) ;  /* 0x0000000400782947 */ /* 0x000fea0003800000 */
[C---:B--2---:R-:W-:Y:S01]  /*9ac0*/  VIADD R0, R21.reuse, 0x8 ;  /* 0x0000000815007836 */ /* 0x044fe20000000000 */
[----:B------:R-:W-:Y:S01]  /*9ad0*/  ULDC UR4, c[0x0][0xac8] ;  /* 0x0002b20000047ab9 */ /* 0x000fe20000000800 */
[C---:B------:R-:W-:Y:S01]  /*9ae0*/  IADD3 R3, R21.reuse, 0x10, RZ ;  /* 0x0000001015037810 */ /* 0x040fe20007ffe0ff */
[C---:B------:R-:W-:Y:S01]  /*9af0*/  VIADD R8, R21.reuse, 0x18 ;  /* 0x0000001815087836 */ /* 0x040fe20000000000 */
[C---:B------:R-:W-:Y:S01]  /*9b00*/  ISETP.GE.AND P2, PT, R21.reuse, UR4, PT ;  /* 0x0000000415007c0c */ /* 0x040fe2000bf46270 */
[C---:B------:R-:W-:Y:S01]  /*9b10*/  VIADD R10, R21.reuse, 0x30 ;  /* 0x00000030150a7836 */ /* 0x040fe20000000000 */
[----:B------:R-:W-:Y:S01]  /*9b20*/  ISETP.GE.AND P3, PT, R0, UR4, PT ;  /* 0x0000000400007c0c */ /* 0x000fe2000bf66270 */
[----:B------:R-:W-:Y:S01]  /*9b30*/  VIADD R11, R21, 0x38 ;  /* 0x00000038150b7836 */ /* 0x000fe20000000000 */
[----:B------:R-:W-:Y:S01]  /*9b40*/  ISETP.GE.AND P0, PT, R3, UR4, PT ;  /* 0x0000000403007c0c */ /* 0x000fe2000bf06270 */
[C---:B------:R-:W-:Y:S01]  /*9b50*/  VIADD R15, R21.reuse, 0x60 ;  /* 0x00000060150f7836 */ /* 0x040fe20000000000 */
[----:B------:R-:W-:-:S02]  /*9b60*/  IADD3 R9, R21, 0x28, RZ ;  /* 0x0000002815097810 */ /* 0x000fc40007ffe0ff */
[----:B------:R-:W-:Y:S02]  /*9b70*/  ISETP.GE.AND P1, PT, R8, UR4, PT ;  /* 0x0000000408007c0c */ /* 0x000fe4000bf26270 */
[C---:B------:R-:W-:Y:S02]  /*9b80*/  IADD3 R12, R21.reuse, 0x40, RZ ;  /* 0x00000040150c7810 */ /* 0x040fe40007ffe0ff */
[----:B------:R-:W-:Y:S01]  /*9b90*/  ISETP.GE.AND P4, PT, R10, UR4, PT ;  /* 0x000000040a007c0c */ /* 0x000fe2000bf86270 */
[----:B---34-:R-:W-:Y:S01]  /*9ba0*/  @!P2 IMAD.WIDE R4, R21, 0x4, R16 ;  /* 0x000000041504a825 */ /* 0x018fe200078e0210 */
[----:B------:R-:W-:Y:S02]  /*9bb0*/  ISETP.GE.AND P5, PT, R11, UR4, PT ;  /* 0x000000040b007c0c */ /* 0x000fe4000bfa6270 */
[----:B------:R-:W-:Y:S02]  /*9bc0*/  @!P3 LEA.HI R0, R0, R0, RZ, 0x1 ;  /* 0x000000000000b211 */ /* 0x000fe400078f08ff */
[----:B------:R0:W-:Y:S01]  /*9bd0*/  @!P2 ST.E.64 desc[UR36][R4.64], R24 ;  /* 0x000000180400a985 */ /* 0x0001e2000c101b24 */
[----:B------:R-:W-:-:S02]  /*9be0*/  @!P0 LEA.HI R3, R3, R3, RZ, 0x1 ;  /* 0x0000000303038211 */ /* 0x000fc400078f08ff */
[----:B------:R-:W-:Y:S01]  /*9bf0*/  @!P3 LOP3.LUT R7, R0, 0xfffffffe, RZ, 0xc0, !PT ;  /* 0xfffffffe0007b812 */ /* 0x000fe200078ec0ff */
[----:B------:R-:W-:Y:S01]  /*9c00*/  VIADD R0, R21, 0x20 ;  /* 0x0000002015007836 */ /* 0x000fe20000000000 */
[----:B------:R-:W-:Y:S02]  /*9c10*/  ISETP.GE.AND P6, PT, R12, UR4, PT ;  /* 0x000000040c007c0c */ /* 0x000fe4000bfc6270 */
[----:B------:R-:W-:Y:S01]  /*9c20*/  @!P0 LOP3.LUT R3, R3, 0xfffffffe, RZ, 0xc0, !PT ;  /* 0xfffffffe03038812 */ /* 0x000fe200078ec0ff */
[--C-:B------:R-:W-:Y:S01]  /*9c30*/  @!P3 IMAD.WIDE R6, R7, 0x4, R16.reuse ;  /* 0x000000040706b825 */ /* 0x100fe200078e0210 */
[----:B------:R-:W-:Y:S02]  /*9c40*/  ISETP.GE.AND P2, PT, R0, UR4, PT ;  /* 0x0000000400007c0c */ /* 0x000fe4000bf46270 */
[----:B------:R-:W-:Y:S02]  /*9c50*/  @!P1 LEA.HI R8, R8, R8, RZ, 0x1 ;  /* 0x0000000808089211 */ /* 0x000fe400078f08ff */
[----:B------:R1:W-:Y:S01]  /*9c60*/  @!P3 ST.E.64 desc[UR36][R6.64], R28 ;  /* 0x0000001c0600b985 */ /* 0x0003e2000c101b24 */
[----:B------:R-:W-:Y:S01]  /*9c70*/  ISETP.GE.AND P3, PT, R9, UR4, PT ;  /* 0x0000000409007c0c */ /* 0x000fe2000bf66270 */
[----:B0-----:R-:W-:Y:S01]  /*9c80*/  @!P0 IMAD.WIDE R4, R3, 0x4, R16 ;  /* 0x0000000403048825 */ /* 0x001fe200078e0210 */
[----:B------:R-:W-:-:S02]  /*9c90*/  @!P4 LEA.HI R10, R10, R10, RZ, 0x1 ;  /* 0x0000000a0a0ac211 */ /* 0x000fc400078f08ff */
[----:B------:R-:W-:Y:S02]  /*9ca0*/  @!P6 LEA.HI R12, R12, R12, RZ, 0x1 ;  /* 0x0000000c0c0ce211 */ /* 0x000fe400078f08ff */
[----:B------:R0:W-:Y:S01]  /*9cb0*/  @!P0 ST.E.64 desc[UR36][R4.64], R32 ;  /* 0x0000002004008985 */ /* 0x0001e2000c101b24 */
[----:B------:R-:W-:Y:S02]  /*9cc0*/  IADD3 R14, R21, 0x58, RZ ;  /* 0x00000058150e7810 */ /* 0x000fe40007ffe0ff */
[----:B------:R-:W-:-:S04]  /*9cd0*/  @!P2 LEA.HI R0, R0, R0, RZ, 0x1 ;  /* 0x000000000000a211 */ /* 0x000fc800078f08ff */
[----:B------:R-:W-:Y:S02]  /*9ce0*/  @!P3 LEA.HI R3, R9, R9, RZ, 0x1 ;  /* 0x000000090903b211 */ /* 0x000fe400078f08ff */
[----:B-1----:R-:W-:Y:S02]  /*9cf0*/  @!P1 LOP3.LUT R7, R8, 0xfffffffe, RZ, 0xc0, !PT ;  /* 0xfffffffe08079812 */ /* 0x002fe400078ec0ff */
[----:B------:R-:W-:Y:S02]  /*9d00*/  @!P2 LOP3.LUT R9, R0, 0xfffffffe, RZ, 0xc0, !PT ;  /* 0xfffffffe0009a812 */ /* 0x000fe400078ec0ff */
[----:B------:R-:W-:Y:S01]  /*9d10*/  @!P3 LOP3.LUT R3, R3, 0xfffffffe, RZ, 0xc0, !PT ;  /* 0xfffffffe0303b812 */ /* 0x000fe200078ec0ff */
[--C-:B------:R-:W-:Y:S01]  /*9d20*/  @!P1 IMAD.WIDE R6, R7, 0x4, R16.reuse ;  /* 0x0000000407069825 */ /* 0x100fe200078e0210 */
[----:B------:R-:W-:Y:S02]  /*9d30*/  @!P5 LEA.HI R0, R11, R11, RZ, 0x1 ;  /* 0x0000000b0b00d211 */ /* 0x000fe400078f08ff */
[----:B------:R-:W-:Y:S01]  /*9d40*/  @!P4 LOP3.LUT R11, R10, 0xfffffffe, RZ, 0xc0, !PT ;  /* 0xfffffffe0a0bc812 */ /* 0x000fe200078ec0ff */
[--C-:B0-----:R-:W-:Y:S01]  /*9d50*/  @!P3 IMAD.WIDE R4, R3, 0x4, R16.reuse ;  /* 0x000000040304b825 */ /* 0x101fe200078e0210 */
[----:B------:R-:W-:Y:S01]  /*9d60*/  @!P5 LOP3.LUT R13, R0, 0xfffffffe, RZ, 0xc0, !PT ;  /* 0xfffffffe000dd812 */ /* 0x000fe200078ec0ff */
[----:B------:R0:W-:Y:S01]  /*9d70*/  @!P1 ST.E.64 desc[UR36][R6.64], R36 ;  /* 0x0000002406009985 */ /* 0x0001e2000c101b24 */
[----:B------:R-:W-:Y:S01]  /*9d80*/  @!P6 LOP3.LUT R3, R12, 0xfffffffe, RZ, 0xc0, !PT ;  /* 0xfffffffe0c03e812 */ /* 0x000fe200078ec0ff */
[----:B------:R-:W-:-:S04]  /*9d90*/  @!P2 IMAD.WIDE R8, R9, 0x4, R16 ;  /* 0x000000040908a825 */ /* 0x000fc800078e0210 */
[----:B------:R-:W-:Y:S01]  /*9da0*/  VIADD R0, R21, 0x48 ;  /* 0x0000004815007836 */ /* 0x000fe20000000000 */
[----:B------:R1:W-:Y:S01]  /*9db0*/  @!P2 ST.E.64 desc[UR36][R8.64], R40 ;  /* 0x000000280800a985 */ /* 0x0003e2000c101b24 */
[----:B------:R-:W-:-:S03]  /*9dc0*/  ISETP.GE.AND P2, PT, R14, UR4, PT ;  /* 0x000000040e007c0c */ /* 0x000fc6000bf46270 */
[----:B------:R2:W-:Y:S01]  /*9dd0*/  @!P3 ST.E.64 desc[UR36][R4.64], R44 ;  /* 0x0000002c0400b985 */ /* 0x0005e2000c101b24 */
[----:B------:R-:W-:Y:S01]  /*9de0*/  ISETP.GE.AND P0, PT, R0, UR4, PT ;  /* 0x0000000400007c0c */ /* 0x000fe2000bf06270 */
[----:B0-----:R-:W-:Y:S01]  /*9df0*/  @!P4 IMAD.WIDE R6, R11, 0x4, R16 ;  /* 0x000000040b06c825 */ /* 0x001fe200078e0210 */
[----:B------:R-:W-:-:S03]  /*9e00*/  ISETP.GE.AND P3, PT, R15, UR4, PT ;  /* 0x000000040f007c0c */ /* 0x000fc6000bf66270 */
[--C-:B------:R-:W-:Y:S01]  /*9e10*/  @!P5 IMAD.WIDE R10, R13, 0x4, R16.reuse ;  /* 0x000000040d0ad825 */ /* 0x100fe200078e0210 */
[----:B------:R0:W-:Y:S01]  /*9e20*/  @!P4 ST.E.64 desc[UR36][R6.64], R48 ;  /* 0x000000300600c985 */ /* 0x0001e2000c101b24 */
[----:B-1----:R-:W-:Y:S02]  /*9e30*/  IADD3 R9, R21, 0x70, RZ ;  /* 0x0000007015097810 */ /* 0x002fe40007ffe0ff */
[----:B------:R-:W-:Y:S01]  /*9e40*/  @!P6 IMAD.WIDE R12, R3, 0x4, R16 ;  /* 0x00000004030ce825 */ /* 0x000fe200078e0210 */
[----:B------:R1:W-:Y:S01]  /*9e50*/  @!P5 ST.E.64 desc[UR36][R10.64], R52 ;  /* 0x000000340a00d985 */ /* 0x0003e2000c101b24 */
[----:B------:R-:W-:Y:S02]  /*9e60*/  @!P2 LEA.HI R14, R14, R14, RZ, 0x1 ;  /* 0x0000000e0e0ea211 */ /* 0x000fe400078f08ff */
[C---:B------:R-:W-:Y:S01]  /*9e70*/  VIADD R3, R21.reuse, 0x50 ;  /* 0x0000005015037836 */ /* 0x040fe20000000000 */
[----:B------:R3:W-:Y:S01]  /*9e80*/  @!P6 ST.E.64 desc[UR36][R12.64], R56 ;  /* 0x000000380c00e985 */ /* 0x0007e2000c101b24 */
[----:B--2---:R-:W-:Y:S01]  /*9e90*/  VIADD R5, R21, 0x78 ;  /* 0x0000007815057836 */ /* 0x004fe20000000000 */
[----:B------:R-:W-:Y:S01]  /*9ea0*/  ISETP.GE.AND P5, PT, R9, UR4, PT ;  /* 0x0000000409007c0c */ /* 0x000fe2000bfa6270 */
[----:B------:R-:W-:Y:S01]  /*9eb0*/  VIADD R8, R21, 0x68 ;  /* 0x0000006815087836 */ /* 0x000fe20000000000 */
[----:B------:R-:W-:-:S02]  /*9ec0*/  ISETP.GE.AND P1, PT, R3, UR4, PT ;  /* 0x0000000403007c0c */ /* 0x000fc4000bf26270 */
[----:B------:R-:W-:Y:S02]  /*9ed0*/  ISETP.GE.AND P6, PT, R5, UR4, PT ;  /* 0x0000000405007c0c */ /* 0x000fe4000bfc6270 */
[----:B------:R-:W-:Y:S02]  /*9ee0*/  ISETP.GE.AND P4, PT, R8, UR4, PT ;  /* 0x0000000408007c0c */ /* 0x000fe4000bf86270 */
[----:B------:R-:W-:Y:S02]  /*9ef0*/  @!P0 LEA.HI R0, R0, R0, RZ, 0x1 ;  /* 0x0000000000008211 */ /* 0x000fe400078f08ff */
[----:B------:R-:W-:-:S03]  /*9f00*/  @!P3 LEA.HI R15, R15, R15, RZ, 0x1 ;  /* 0x0000000f0f0fb211 */ /* 0x000fc600078f08ff */
[----:B------:R-:W-:Y:S02]  /*9f10*/  @!P5 LEA.HI R4, R9, R9, RZ, 0x1 ;  /* 0x000000090904d211 */ /* 0x000fe400078f08ff */
[----:B------:R-:W-:Y:S02]  /*9f20*/  @!P1 LEA.HI R3, R3, R3, RZ, 0x1 ;  /* 0x0000000303039211 */ /* 0x000fe400078f08ff */
[----:B0-----:R-:W-:Y:S02]  /*9f30*/  @!P6 LEA.HI R6, R5, R5, RZ, 0x1 ;  /* 0x000000050506e211 */ /* 0x001fe400078f08ff */
[----:B------:R-:W-:Y:S02]  /*9f40*/  @!P4 LEA.HI R8, R8, R8, RZ, 0x1 ;  /* 0x000000080808c211 */ /* 0x000fe400078f08ff */
[----:B------:R-:W-:Y:S02]  /*9f50*/  @!P0 LOP3.LUT R5, R0, 0xfffffffe, RZ, 0xc0, !PT ;  /* 0xfffffffe00058812 */ /* 0x000fe400078ec0ff */
[----:B------:R-:W-:-:S02]  /*9f60*/  @!P1 LOP3.LUT R3, R3, 0xfffffffe, RZ, 0xc0, !PT ;  /* 0xfffffffe03039812 */ /* 0x000fc400078ec0ff */
[----:B------:R-:W-:Y:S02]  /*9f70*/  @!P2 LOP3.LUT R9, R14, 0xfffffffe, RZ, 0xc0, !PT ;  /* 0xfffffffe0e09a812 */ /* 0x000fe400078ec0ff */
[----:B-1----:R-:W-:Y:S02]  /*9f80*/  @!P3 LOP3.LUT R11, R15, 0xfffffffe, RZ, 0xc0, !PT ;  /* 0xfffffffe0f0bb812 */ /* 0x002fe400078ec0ff */
[----:B---3--:R-:W-:Y:S01]  /*9f90*/  @!P4 LOP3.LUT R13, R8, 0xfffffffe, RZ, 0xc0, !PT ;  /* 0xfffffffe080dc812 */ /* 0x008fe200078ec0ff */
        /* <DEDUP_REMOVED lines=16> */
.L_x_2226:
[----:B------:R-:W-:Y:S05]  /*a0a0*/  BSYNC B0 ;  /* 0x0000000000007941 */ /* 0x000fea0003800000 */
.L_x_2225:
[----:B------:R-:W-:Y:S01]  /*a0b0*/  ISETP.GE.AND P0, PT, R18, R19, PT ;  /* 0x000000131200720c */ /* 0x000fe20003f06270 */
[----:B0-----:R0:W1:Y:S04]  /*a0c0*/  SHFL.IDX PT, R15, R22, 0x1, 0x1c1f ;  /* 0x003c1f00160f7f89 */ /* 0x00106800000e0000 */
[----:B------:R0:W0:Y:S08]  /*a0d0*/  SHFL.IDX PT, R14, R20, 0x1, 0x1c1f ;  /* 0x003c1f00140e7f89 */ /* 0x00003000000e0000 */
[----:B------:R-:W-:Y:S05]  /*a0e0*/  @P0 BRA `(.L_x_2185) ;  /* 0x0000004400100947 */ /* 0x000fea0003800000 */
[----:B------:R-:W-:Y:S01]  /*a0f0*/  ULDC UR4, c[0x0][0xac8] ;  /* 0x0002b20000047ab9 */ /* 0x000fe20000000800 */
[C---:B--2---:R-:W-:Y:S01]  /*a100*/  VIADD R0, R21.reuse, 0x8 ;  /* 0x0000000815007836 */ /* 0x044fe20000000000 */
[C---:B------:R-:W-:Y:S01]  /*a110*/  ISETP.GE.AND P0, PT, R21.reuse, UR4, PT ;  /* 0x0000000415007c0c */ /* 0x040fe2000bf06270 */
[C---:B------:R-:W-:Y:S01]  /*a120*/  VIADD R8, R21.reuse, 0x18 ;  /* 0x0000001815087836 */ /* 0x040fe20000000000 */
[C---:B------:R-:W-:Y:S01]  /*a130*/  IADD3 R3, R21.reuse, 0x10, RZ ;  /* 0x0000001015037810 */ /* 0x040fe20007ffe0ff */
[C---:B------:R-:W-:Y:S01]  /*a140*/  VIADD R9, R21.reuse, 0x20 ;  /* 0x0000002015097836 */ /* 0x040fe20000000000 */
[----:B------:R-:W-:Y:S01]  /*a150*/  ISETP.GE.AND P5, PT, R0, UR4, PT ;  /* 0x0000000400007c0c */ /* 0x000fe2000bfa6270 */
[----:B------:R-:W-:Y:S01]  /*a160*/  VIADD R11, R21, 0x30 ;  /* 0x00000030150b7836 */ /* 0x000fe20000000000 */
[----:B------:R-:W-:Y:S01]  /*a170*/  ISETP.GE.AND P6, PT, R3, UR4, PT ;  /* 0x0000000403007c0c */ /* 0x000fe2000bfc6270 */
[C---:B------:R-:W-:Y:S01]  /*a180*/  VIADD R12, R21.reuse, 0x38 ;  /* 0x00000038150c7836 */ /* 0x040fe20000000000 */
[C---:B------:R-:W-:Y:S01]  /*a190*/  IADD3 R10, R21.reuse, 0x28, RZ ;  /* 0x00000028150a7810 */ /* 0x040fe20007ffe0ff */
[----:B------:R-:W-:Y:S01]  /*a1a0*/  VIADD R18, R21, 0x48 ;  /* 0x0000004815127836 */ /* 0x000fe20000000000 */
[----:B------:R-:W-:Y:S01]  /*a1b0*/  ISETP.GE.AND P4, PT, R9, UR4, PT ;  /* 0x0000000409007c0c */ /* 0x000fe2000bf86270 */
[C---:B------:R-:W-:Y:S01]  /*a1c0*/  VIADD R19, R21.reuse, 0x68 ;  /* 0x0000006815137836 */ /* 0x040fe20000000000 */
[----:B------:R-:W-:Y:S01]  /*a1d0*/  ISETP.GE.AND P3, PT, R10, UR4, PT ;  /* 0x000000040a007c0c */ /* 0x000fe2000bf66270 */
[----:B01----:R-:W-:Y:S01]  /*a1e0*/  @!P0 IMAD.WIDE R4, R21, 0x4, R14 ;  /* 0x0000000415048825 */ /* 0x003fe200078e020e */
        /* <DEDUP_REMOVED lines=14> */
[----:B------:R-:W-:Y:S01]  /*a2d0*/  @!P1 LEA.HI R12, R12, R12, RZ, 0x1 ;  /* 0x0000000c0c0c9211 */ /* 0x000fe200078f08ff */
[----:B------:R0:W-:Y:S01]  /*a2e0*/  @!P5 ST.E.64 desc[UR36][R4.64], R30 ;  /* 0x0000001e0400d985 */ /* 0x0001e2000c101b24 */
[----:B------:R-:W-:-:S02]  /*a2f0*/  @!P0 LOP3.LUT R3, R8, 0xfffffffe, RZ, 0xc0, !PT ;  /* 0xfffffffe08038812 */ /* 0x000fc400078ec0ff */
[----:B------:R-:W-:Y:S01]  /*a300*/  @!P4 LOP3.LUT R9, R9, 0xfffffffe, RZ, 0xc0, !PT ;  /* 0xfffffffe0909c812 */ /* 0x000fe200078ec0ff */
[----:B------:R1:W-:Y:S01]  /*a310*/  @!P6 ST.E.64 desc[UR36][R6.64], R34 ;  /* 0x000000220600e985 */ /* 0x0003e2000c101b24 */
[----:B------:R-:W-:Y:S02]  /*a320*/  @!P3 LOP3.LUT R11, R10, 0xfffffffe, RZ, 0xc0, !PT ;  /* 0xfffffffe0a0bb812 */ /* 0x000fe400078ec0ff */
[----:B------:R-:W-:Y:S01]  /*a330*/  @!P2 LOP3.LUT R13, R0, 0xfffffffe, RZ, 0xc0, !PT ;  /* 0xfffffffe000da812 */ /* 0x000fe200078ec0ff */
[C---:B------:R-:W-:Y:S01]  /*a340*/  VIADD R0, R21.reuse, 0x50 ;  /* 0x0000005015007836 */ /* 0x040fe20000000000 */
[----:B---3--:R-:W-:Y:S02]  /*a350*/  IADD3 R16, R21, 0x40, RZ ;  /* 0x0000004015107810 */ /* 0x008fe40007ffe0ff */
[----:B----4-:R-:W-:Y:S02]  /*a360*/  @!P1 LOP3.LUT R17, R12, 0xfffffffe, RZ, 0xc0, !PT ;  /* 0xfffffffe0c119812 */ /* 0x010fe400078ec0ff */
[----:B------:R-:W-:Y:S01]  /*a370*/  ISETP.GE.AND P5, PT, R16, UR4, PT ;  /* 0x0000000410007c0c */ /* 0x000fe2000bfa6270 */
[----:B0-----:R-:W-:Y:S01]  /*a380*/  @!P0 IMAD.WIDE R4, R3, 0x4, R14 ;  /* 0x0000000403048825 */ /* 0x001fe200078e020e */
[----:B------:R-:W-:-:S02]  /*a390*/  ISETP.GE.AND P6, PT, R18, UR4, PT ;  /* 0x0000000412007c0c */ /* 0x000fc4000bfc6270 */
[----:B------:R-:W-:Y:S01]  /*a3a0*/  IADD3 R3, R21, 0x58, RZ ;  /* 0x0000005815037810 */ /* 0x000fe20007ffe0ff */
[--C-:B-1----:R-:W-:Y:S01]  /*a3b0*/  @!P4 IMAD.WIDE R6, R9, 0x4, R14.reuse ;  /* 0x000000040906c825 */ /* 0x102fe200078e020e */
[----:B------:R0:W-:Y:S01]  /*a3c0*/  @!P0 ST.E.64 desc[UR36][R4.64], R38 ;  /* 0x0000002604008985 */ /* 0x0001e2000c101b24 */
[----:B------:R-:W-:Y:S02]  /*a3d0*/  IADD3 R20, R21, 0x70, RZ ;  /* 0x0000007015147810 */ /* 0x000fe40007ffe0ff */
[--C-:B------:R-:W-:Y:S01]  /*a3e0*/  @!P3 IMAD.WIDE R8, R11, 0x4, R14.reuse ;  /* 0x000000040b08b825 */ /* 0x100fe200078e020e */
[----:B------:R1:W-:Y:S01]  /*a3f0*/  @!P4 ST.E.64 desc[UR36][R6.64], R42 ;  /* 0x0000002a0600c985 */ /* 0x0003e2000c101b24 */
[----:B------:R-:W-:Y:S02]  /*a400*/  ISETP.GE.AND P0, PT, R0, UR4, PT ;  /* 0x0000000400007c0c */ /* 0x000fe4000bf06270 */
[----:B------:R-:W-:Y:S01]  /*a410*/  @!P2 IMAD.WIDE R10, R13, 0x4, R14 ;  /* 0x000000040d0aa825 */ /* 0x000fe200078e020e */
[----:B------:R2:W-:Y:S01]  /*a420*/  @!P3 ST.E.64 desc[UR36][R8.64], R46 ;  /* 0x0000002e0800b985 */ /* 0x0005e2000c101b24 */
[----:B------:R-:W-:-:S02]  /*a430*/  ISETP.GE.AND P3, PT, R19, UR4, PT ;  /* 0x0000000413007c0c */ /* 0x000fc4000bf66270 */
[----:B------:R-:W-:Y:S01]  /*a440*/  @!P1 IMAD.WIDE R12, R17, 0x4, R14 ;  /* 0x00000004110c9825 */ /* 0x000fe200078e020e */
[----:B------:R3:W-:Y:S01]  /*a450*/  @!P2 ST.E.64 desc[UR36][R10.64], R50 ;  /* 0x000000320a00a985 */ /* 0x0007e2000c101b24 */
[----:B------:R-:W-:Y:S02]  /*a460*/  ISETP.GE.AND P4, PT, R20, UR4, PT ;  /* 0x0000000414007c0c */ /* 0x000fe4000bf86270 */
[----:B------:R-:W-:Y:S01]  /*a470*/  VIADD R17, R21, 0x60 ;  /* 0x0000006015117836 */ /* 0x000fe20000000000 */
[----:B------:R4:W-:Y:S01]  /*a480*/  @!P1 ST.E.64 desc[UR36][R12.64], R54 ;  /* 0x000000360c009985 */ /* 0x0009e2000c101b24 */
[----:B------:R-:W-:Y:S01]  /*a490*/  ISETP.GE.AND P1, PT, R3, UR4, PT ;  /* 0x0000000403007c0c */ /* 0x000fe2000bf26270 */
[----:B------:R-:W-:Y:S01]  /*a4a0*/  VIADD R21, R21, 0x78 ;  /* 0x0000007815157836 */ /* 0x000fe20000000000 */
[----:B------:R-:W-:Y:S02]  /*a4b0*/  @!P5 LEA.HI R16, R16, R16, RZ, 0x1 ;  /* 0x000000101010d211 */ /* 0x000fe400078f08ff */
[----:B------:R-:W-:-:S02]  /*a4c0*/  ISETP.GE.AND P2, PT, R17, UR4, PT ;  /* 0x0000000411007c0c */ /* 0x000fc4000bf46270 */
[----:B------:R-:W-:Y:S02]  /*a4d0*/  @!P6 LEA.HI R18, R18, R18, RZ, 0x1 ;  /* 0x000000121212e211 */ /* 0x000fe400078f08ff */
[----:B0-----:R-:W-:Y:S02]  /*a4e0*/  @!P5 LOP3.LUT R5, R16, 0xfffffffe, RZ, 0xc0, !PT ;  /* 0xfffffffe1005d812 */ /* 0x001fe400078ec0ff */
[----:B-1----:R-:W-:Y:S02]  /*a4f0*/  @!P6 LOP3.LUT R7, R18, 0xfffffffe, RZ, 0xc0, !PT ;  /* 0xfffffffe1207e812 */ /* 0x002fe400078ec0ff */
[----:B------:R-:W-:Y:S01]  /*a500*/  @!P0 LEA.HI R0, R0, R0, RZ, 0x1 ;  /* 0x0000000000008211 */ /* 0x000fe200078f08ff */
[--C-:B------:R-:W-:Y:S01]  /*a510*/  @!P5 IMAD.WIDE R4, R5, 0x4, R14.reuse ;  /* 0x000000040504d825 */ /* 0x100fe200078e020e */
[----:B--2---:R-:W-:Y:S02]  /*a520*/  @!P1 LEA.HI R8, R3, R3, RZ, 0x1 ;  /* 0x0000000303089211 */ /* 0x004fe400078f08ff */
[----:B------:R-:W-:Y:S01]  /*a530*/  @!P3 LEA.HI R19, R19, R19, RZ, 0x1 ;  /* 0x000000131313b211 */ /* 0x000fe200078f08ff */
[----:B------:R-:W-:Y:S01]  /*a540*/  @!P6 IMAD.WIDE R6, R7, 0x4, R14 ;  /* 0x000000040706e825 */ /* 0x000fe200078e020e */
[----:B------:R-:W-:Y:S01]  /*a550*/  @!P2 LEA.HI R17, R17, R17, RZ, 0x1 ;  /* 0x000000111111a211 */ /* 0x000fe200078f08ff */
[----:B------:R0:W-:Y:S01]  /*a560*/  @!P5 ST.E.64 desc[UR36][R4.64], R58 ;  /* 0x0000003a0400d985 */ /* 0x0001e2000c101b24 */
[----:B------:R-:W-:-:S02]  /*a570*/  @!P4 LEA.HI R20, R20, R20, RZ, 0x1 ;  /* 0x000000141414c211 */ /* 0x000fc400078f08ff */
[----:B------:R-:W-:Y:S01]  /*a580*/  @!P0 LOP3.LUT R3, R0, 0xfffffffe, RZ, 0xc0, !PT ;  /* 0xfffffffe00038812 */ /* 0x000fe200078ec0ff */
[----:B------:R1:W-:Y:S01]  /*a590*/  @!P6 ST.E.64 desc[UR36][R6.64], R62 ;  /* 0x0000003e0600e985 */ /* 0x0003e2000c101b24 */
[----:B------:R-:W-:Y:S02]  /*a5a0*/  @!P1 LOP3.LUT R9, R8, 0xfffffffe, RZ, 0xc0, !PT ;  /* 0xfffffffe08099812 */ /* 0x000fe400078ec0ff */
[----:B------:R-:W-:Y:S02]  /*a5b0*/  @!P2 LOP3.LUT R17, R17, 0xfffffffe, RZ, 0xc0, !PT ;  /* 0xfffffffe1111a812 */ /* 0x000fe400078ec0ff */
[----:B---3--:R-:W-:Y:S02]  /*a5c0*/  @!P3 LOP3.LUT R11, R19, 0xfffffffe, RZ, 0xc0, !PT ;  /* 0xfffffffe130bb812 */ /* 0x008fe400078ec0ff */
        /* <DEDUP_REMOVED lines=18> */
.L_x_2224:
[----:B------:R-:W1:Y:S02]  /*a6f0*/  S2R R0, SR_TID.X ;  /* 0x0000000000007919 */ /* 0x000e640000002100 */
[----:B-1----:R-:W-:-:S05]  /*a700*/  VIADD R3, R0, 0xffffff80 ;  /* 0xffffff8000037836 */ /* 0x002fca0000000000 */
[----:B------:R-:W-:-:S13]  /*a710*/  ISETP.GT.AND P0, PT, R3, 0x7f, PT ;  /* 0x0000007f0300780c */ /* 0x000fda0003f04270 */
[----:B------:R-:W-:Y:S05]  /*a720*/  @P0 BRA `(.L_x_2185) ;  /* 0x0000003c00800947 */ /* 0x000fea0003800000 */
[----:B------:R-:W1:Y:S01]  /*a730*/  S2R R3, SR_CTAID.X ;  /* 0x0000000000037919 */ /* 0x000e620000002500 */
[----:B------:R-:W2:Y:S01]  /*a740*/  LDC R8, c[0x0][0xbe8] ;  /* 0x0002fa00ff087b82 */ /* 0x000ea20000000800 */
[----:B------:R-:W-:Y:S01]  /*a750*/  ULDC UR4, c[0x0][0xa88] ;  /* 0x0002a20000047ab9 */ /* 0x000fe20000000800 */
[----:B-1----:R-:W-:Y:S01]  /*a760*/  LEA R0, R3, R0, 0x7 ;  /* 0x0000000003007211 */ /* 0x002fe200078e38ff */
[----:B--2---:R-:W-:-:S04]  /*a770*/  IMAD R3, R8, UR4, RZ ;  /* 0x0000000408037c24 */ /* 0x004fc8000f8e02ff */
[----:B------:R-:W-:-:S05]  /*a780*/  VIADD R0, R0, 0xffffff80 ;  /* 0xffffff8000007836 */ /* 0x000fca0000000000 */
[----:B------:R-:W-:-:S13]  /*a790*/  ISETP.GE.AND P0, PT, R0, R3, PT ;  /* 0x000000030000720c */ /* 0x000fda0003f06270 */
[----:B------:R-:W-:Y:S05]  /*a7a0*/  @P0 BRA `(.L_x_2185) ;  /* 0x0000003c00600947 */ /* 0x000fea0003800000 */
[----:B------:R-:W-:Y:S01]  /*a7b0*/  ISETP.NE.AND P0, PT, R8, 0x1, PT ;  /* 0x000000010800780c */ /* 0x000fe20003f05270 */
[----:B------:R-:W1:Y:S01]  /*a7c0*/  S2UR UR4, SR_CTAID.Z ;  /* 0x00000000000479c3 */ /* 0x000e620000002700 */
[----:B------:R-:W-:Y:S01]  /*a7d0*/  SHF.R.S32.HI R3, RZ, 0x1f, R16 ;  /* 0x0000001fff037819 */ /* 0x000fe20000011410 */
[----:B------:R-:W-:Y:S02]  /*a7e0*/  ULDC.64 UR6, c[0x0][0xbd0] ;  /* 0x0002f40000067ab9 */ /* 0x000fe40000000a00 */
[----:B------:R-:W-:-:S04]  /*a7f0*/  IMAD.WIDE.U32 R4, R16, UR6, RZ ;  /* 0x0000000610047c25 */ /* 0x000fc8000f8e00ff */
[----:B------:R-:W2:Y:S01]  /*a800*/  LDC.64 R12, c[0x0][0xbd8] ;  /* 0x0002f600ff0c7b82 */ /* 0x000ea20000000a00 */
[----:B------:R-:W-:-:S04]  /*a810*/  IMAD R3, R3, UR6, RZ ;  /* 0x0000000603037c24 */ /* 0x000fc8000f8e02ff */
[----:B------:R-:W-:Y:S02]  /*a820*/  IMAD R3, R16, UR7, R3 ;  /* 0x0000000710037c24 */ /* 0x000fe4000f8e0203 */
[----:B------:R-:W-:Y:S01]  /*a830*/  IMAD.MOV R16, RZ, RZ, -R16 ;  /* 0x000000ffff107224 */ /* 0x000fe200078e0a10 */
[----:B------:R-:W0:Y:S02]  /*a840*/  @P0 LDC R9, c[0x0][0xbec] ;  /* 0x0002fb00ff090b82 */ /* 0x000e240000000800 */
[----:B------:R-:W-:Y:S01]  /*a850*/  IADD3 R5, R5, R3, RZ ;  /* 0x0000000305057210 */ /* 0x000fe20007ffe0ff */
[----:B------:R-:W-:-:S05]  /*a860*/  IMAD.MOV.U32 R3, RZ, RZ, R0 ;  /* 0x000000ffff037224 */ /* 0x000fca00078e0000 */
[----:B------:R-:W3:Y:S01]  /*a870*/  S2UR UR8, SR_CTAID.Y ;  /* 0x00000000000879c3 */ /* 0x000ee20000002600 */
[----:B-1----:R-:W-:-:S07]  /*a880*/  USHF.R.S32.HI UR5, URZ, 0x1f, UR4 ;  /* 0x0000001f3f057899 */ /* 0x002fce0008011404 */
[----:B------:R-:W3:Y:S01]  /*a890*/  LDC R7, c[0x0][0xc50] ;  /* 0x00031400ff077b82 */ /* 0x000ee20000000800 */
[C---:B--2---:R-:W-:Y:S02]  /*a8a0*/  IMAD R10, R12.reuse, UR5, RZ ;  /* 0x000000050c0a7c24 */ /* 0x044fe4000f8e02ff */
[----:B------:R-:W-:-:S04]  /*a8b0*/  IMAD.WIDE.U32 R4, R12, UR4, R4 ;  /* 0x000000040c047c25 */ /* 0x000fc8000f8e0004 */
[----:B------:R-:W-:Y:S01]  /*a8c0*/  IMAD R13, R13, UR4, R10 ;  /* 0x000000040d0d7c24 */ /* 0x000fe2000f8e020a */
[----:B------:R-:W1:Y:S01]  /*a8d0*/  @P0 LDC R11, c[0x0][0xbf0] ;  /* 0x0002fc00ff0b0b82 */ /* 0x000e620000000800 */
[----:B0-----:R-:W-:Y:S01]  /*a8e0*/  @P0 IMAD.HI.U32 R6, R0, R9, RZ ;  /* 0x0000000900060227 */ /* 0x001fe200078e00ff */
[----:B------:R-:W-:Y:S02]  /*a8f0*/  ULDC.64 UR4, c[0x0][0xbe0] ;  /* 0x0002f80000047ab9 */ /* 0x000fe40000000a00 */
[----:B------:R-:W-:Y:S01]  /*a900*/  IADD3 R5, R13, R5, RZ ;  /* 0x000000050d057210 */ /* 0x000fe20007ffe0ff */
[----:B---3--:R-:W-:-:S04]  /*a910*/  IMAD R9, R7, R16, UR8 ;  /* 0x0000000807097e24 */ /* 0x008fc8000f8e0210 */
[----:B------:R-:W-:Y:S01]  /*a920*/  IMAD.WIDE.U32 R4, R9, UR4, R4 ;  /* 0x0000000409047c25 */ /* 0x000fe2000f8e0004 */
[----:B-1----:R-:W-:Y:S02]  /*a930*/  @P0 SHF.R.U32.HI R3, RZ, R11, R6 ;  /* 0x0000000bff030219 */ /* 0x002fe40000011606 */
[----:B------:R-:W-:Y:S02]  /*a940*/  SHF.R.S32.HI R6, RZ, 0x1f, R9 ;  /* 0x0000001fff067819 */ /* 0x000fe40000011409 */
[----:B------:R-:W-:Y:S01]  /*a950*/  IADD3 R4, P0, R3, R4, RZ ;  /* 0x0000000403047210 */ /* 0x000fe20007f1e0ff */
[----:B------:R-:W-:Y:S02]  /*a960*/  IMAD.MOV R7, RZ, RZ, -R3 ;  /* 0x000000ffff077224 */ /* 0x000fe400078e0a03 */
[----:B------:R-:W-:Y:S02]  /*a970*/  IMAD R6, R6, UR4, RZ ;  /* 0x0000000406067c24 */ /* 0x000fe4000f8e02ff */
[----:B------:R-:W-:-:S02]  /*a980*/  IMAD R7, R8, R7, R0 ;  /* 0x0000000708077224 */ /* 0x000fc400078e0200 */
[----:B------:R-:W-:Y:S01]  /*a990*/  IMAD R6, R9, UR5, R6 ;  /* 0x0000000509067c24 */ /* 0x000fe2000f8e0206 */
[----:B------:R-:W-:Y:S01]  /*a9a0*/  SHF.R.S32.HI R9, RZ, 0x1f, R3 ;  /* 0x0000001fff097819 */ /* 0x000fe20000011403 */
[----:B------:R-:W-:Y:S01]  /*a9b0*/  ULDC.64 UR4, c[0x0][0xbc8] ;  /* 0x0002f20000047ab9 */ /* 0x000fe20000000a00 */
        /* <DEDUP_REMOVED lines=12> */
.L_x_2183:
        /* <DEDUP_REMOVED lines=18> */
.L_x_2227:
[----:B------:R-:W-:Y:S01]  /*aba0*/  ULDC UR44, c[0x0][0xc50] ;  /* 0x00031400002c7ab9 */ /* 0x000fe20000000800 */
[----:B------:R-:W-:Y:S01]  /*abb0*/  UMOV UR41, UR6 ;  /* 0x0000000600297c82 */ /* 0x000fe20008000000 */
[----:B------:R-:W-:-:S11]  /*abc0*/  UISETP.NE.AND UP0, UPT, UR44, 0x1, UPT ;  /* 0x000000012c00788c */ /* 0x000fd6000bf05270 */
[----:B------:R-:W-:Y:S01]  /*abd0*/  @UP0 ULDC UR4, c[0x0][0xc54] ;  /* 0x0003150000040ab9 */ /* 0x000fe20000000800 */
[----:B------:R-:W-:Y:S01]  /*abe0*/  @UP0 ULDC UR7, c[0x0][0xc58] ;  /* 0x0003160000070ab9 */ /* 0x000fe20000000800 */
[----:B------:R-:W-:-:S04]  /*abf0*/  UIMAD.WIDE.U32 UR4, UR6, UR4, URZ ;  /* 0x00000004060472a5 */ /* 0x000fc8000f8e003f */
[----:B------:R-:W-:-:S12]  /*ac00*/  @UP0 USHF.R.U32.HI UR41, URZ, UR7, UR5 ;  /* 0x000000073f290299 */ /* 0x000fd80008011605 */
.L_x_2228:
[----:B------:R-:W-:Y:S01]  /*ac10*/  ISETP.GE.AND P0, PT, R31, RZ, PT ;  /* 0x000000ff1f00720c */ /* 0x000fe20003f06270 */
[----:B------:R-:W-:Y:S01]  /*ac20*/  UIADD3 UR4, -UR41, URZ, URZ ;  /* 0x0000003f29047290 */ /* 0x000fe2000fffe13f */
[----:B------:R-:W-:Y:S01]  /*ac30*/  MOV R9, 0x1 ;  /* 0x0000000100097802 */ /* 0x000fe20000000f00 */
[----:B------:R-:W-:Y:S02]  /*ac40*/  IMAD.MOV.U32 R0, RZ, RZ, RZ ;  /* 0x000000ffff007224 */ /* 0x000fe400078e00ff */
[----:B------:R-:W-:Y:S01]  /*ac50*/  UIMAD UR44, UR44, UR4, UR6 ;  /* 0x000000042c2c72a4 */ /* 0x000fe2000f8e0206 */
[----:B------:R-:W-:-:S07]  /*ac60*/  IMAD.MOV.U32 R10, RZ, RZ, 0x1 ;  /* 0x00000001ff0a7424 */ /* 0x000fce00078e00ff */
[----:B------:R-:W-:Y:S05]  /*ac70*/  @!P0 BRA `(.L_x_2229) ;  /* 0x0000003400748947 */ /* 0x000fea0003800000 */
[----:B------:R-:W0:Y:S01]  /*ac80*/  LDC.64 R4, c[0x0][0xa28] ;  /* 0x00028a00ff047b82 */ /* 0x000e220000000a00 */
[----:B------:R-:W-:Y:S01]  /*ac90*/  ULDC UR4, c[0x0][0x448] ;  /* 0x0001120000047ab9 */ /* 0x000fe20000000800 */
[----:B------:R-:W-:Y:S01]  /*aca0*/  ULDC UR7, c[0x0][0x2f0] ;  /* 0x0000bc0000077ab9 */ /* 0x000fe20000000800 */
[----:B------:R-:W-:-:S05]  /*acb0*/  MOV R30, RZ ;  /* 0x000000ff001e7202 */ /* 0x000fca0000000f00 */
[----:B------:R-:W1:Y:S01]  /*acc0*/  S2UR UR48, SR_CTAID.X ;  /* 0x00000000003079c3 */ /* 0x000e620000002500 */
[----:B------:R-:W-:Y:S01]  /*acd0*/  UISETP.NE.AND UP1, UPT, UR4, 0x1, UPT ;  /* 0x000000010400788c */ /* 0x000fe2000bf25270 */
[----:B------:R-:W-:Y:S02]  /*ace0*/  ULDC UR8, c[0x0][0x288] ;  /* 0x0000a20000087ab9 */ /* 0x000fe40000000800 */
[----:B------:R-:W-:Y:S02]  /*acf0*/  ULDC.64 UR4, c[0x0][0x418] ;  /* 0x0001060000047ab9 */ /* 0x000fe40000000a00 */
[----:B------:R-:W-:-:S03]  /*ad00*/  UISETP.NE.U32.AND UP0, UPT, UR4, URZ, UPT ;  /* 0x0000003f0400728c */ /* 0x000fc6000bf05070 */
[----:B------:R-:W-:Y:S01]  /*ad10*/  ULDC UR4, c[0x0][0x424] ;  /* 0x0001090000047ab9 */ /* 0x000fe20000000800 */
[----:B------:R-:W-:-:S03]  /*ad20*/  UISETP.NE.AND.EX UP0, UPT, UR5, URZ, UPT, UP0 ;  /* 0x0000003f0500728c */ /* 0x000fc6000bf05300 */
[----:B------:R-:W-:Y:S01]  /*ad30*/  @UP1 ULDC UR5, c[0x0][0x44c] ;  /* 0x0001130000051ab9 */ /* 0x000fe20000000800 */
[----:B0-----:R-:W-:Y:S01]  /*ad40*/  ISETP.NE.U32.AND P0, PT, R4, RZ, PT ;  /* 0x000000ff0400720c */ /* 0x001fe20003f05070 */
[----:B------:R-:W-:-:S03]  /*ad50*/  USEL UR42, UR4, 0x1, UP0 ;  /* 0x00000001042a7887 */ /* 0x000fc60008000000 */
[----:B------:R-:W-:Y:S01]  /*ad60*/  ISETP.NE.AND.EX P0, PT, R5, RZ, PT, P0 ;  /* 0x000000ff0500720c */ /* 0x000fe20003f05300 */
[----:B-1----:R-:W-:Y:S02]  /*ad70*/  ULEA UR6, UR48, 0x7f, 0x7 ;  /* 0x0000007f30067891 */ /* 0x002fe4000f8e383f */
[----:B------:R-:W-:Y:S02]  /*ad80*/  UIMAD UR42, UR42, UR7, URZ ;  /* 0x000000072a2a72a4 */ /* 0x000fe4000f8e023f */
[----:B------:R-:W-:Y:S01]  /*ad90*/  UIMAD.WIDE.U32 UR4, UR6, UR5, URZ ;  /* 0x00000005060472a5 */ /* 0x000fe2000f8e003f */
[----:B------:R-:W-:-:S03]  /*ada0*/  @UP1 ULDC UR7, c[0x0][0x450] ;  /* 0x0001140000071ab9 */ /* 0x000fc60000000800 */
[----:B------:R-:W-:-:S04]  /*adb0*/  @UP1 USHF.R.U32.HI UR6, URZ, UR7, UR5 ;  /* 0x000000073f061299 */ /* 0x000fc80008011605 */
[----:B------:R-:W0:Y:S01]  /*adc0*/  @P0 LDC.64 R4, c[0x0][0xa28] ;  /* 0x00028a00ff040b82 */ /* 0x000e220000000a00 */
[----:B------:R-:W-:Y:S02]  /*add0*/  UIADD3 UR5, UR42, 0x60, -UR8 ;  /* 0x000000602a057890 */ /* 0x000fe4000fffe808 */
[----:B------:R-:W-:Y:S02]  /*ade0*/  UIADD3 UR4, UR42, 0x5f, URZ ;  /* 0x0000005f2a047890 */ /* 0x000fe4000fffe03f */
[----:B------:R-:W-:Y:S02]  /*adf0*/  UIADD3 UR6, UR5, UR6, URZ ;  /* 0x0000000605067290 */ /* 0x000fe4000fffe03f */
[----:B------:R-:W-:Y:S02]  /*ae00*/  UIMAD.WIDE UR4, UR4, 0x2aaaaaab, URZ ;  /* 0x2aaaaaab040478a5 */ /* 0x000fe4000f8e023f */
[----:B------:R-:W-:Y:S02]  /*ae10*/  UIMAD.WIDE UR6, UR6, 0x2aaaaaab, URZ ;  /* 0x2aaaaaab060678a5 */ /* 0x000fe4000f8e023f */
[----:B------:R-:W-:-:S02]  /*ae20*/  USHF.R.U32.HI UR43, URZ, 0x1f, UR5 ;  /* 0x0000001f3f2b7899 */ /* 0x000fc40008011605 */
[----:B------:R-:W-:Y:S02]  /*ae30*/  USHF.R.U32.HI UR45, URZ, 0x1f, UR7 ;  /* 0x0000001f3f2d7899 */ /* 0x000fe40008011607 */
[----:B------:R-:W-:Y:S02]  /*ae40*/  ULEA.HI.SX32 UR43, UR5, UR43, 0x1c ;  /* 0x0000002b052b7291 */ /* 0x000fe4000f8fe23f */
[----:B------:R-:W-:-:S04]  /*ae50*/  ULEA.HI.SX32 UR45, UR7, UR45, 0x1c ;  /* 0x0000002d072d7291 */ /* 0x000fc8000f8fe23f */
[----:B------:R-:W-:Y:S02]  /*ae60*/  UISETP.LT.AND UP0, UPT, UR43, UR45, UPT ;  /* 0x0000002d2b00728c */ /* 0x000fe4000bf01270 */
[----:B------:R-:W-:Y:S01]  /*ae70*/  UP2UR UR49, UPR, URZ, 0x2 ;  /* 0x000000023f317883 */ /* 0x000fe20008000000 */
[----:B0-----:R-:W-:Y:S01]  /*ae80*/  @P0 IMAD.WIDE R4, R31, 0x4, R4 ;  /* 0x000000041f040825 */ /* 0x001fe200078e0204 */
[----:B------:R-:W-:-:S04]  /*ae90*/  USEL UR11, UR43, UR45, UP0 ;  /* 0x0000002d2b0b7287 */ /* 0x000fc80008000000 */
[----:B------:R-:W-:Y:S01]  /*aea0*/  UISETP.GE.AND UP1, UPT, UR11, 0x1, UPT ;  /* 0x000000010b00788c */ /* 0x000fe2000bf26270 */
[----:B------:R0:W5:Y:S01]  /*aeb0*/  @P0 LDG.E R30, desc[UR36][R4.64] ;  /* 0x00000024041e0981 */ /* 0x000162000c1e1900 */
[----:B------:R-:W-:Y:S02]  /*aec0*/  USHF.R.U32.HI UR9, URZ, 0x10, UR44 ;  /* 0x000000103f097899 */ /* 0x000fe4000801162c */
[----:B------:R-:W-:Y:S02]  /*aed0*/  ULOP3.LUT UR44, UR44, 0xffff, URZ, 0xc0, !UPT ;  /* 0x0000ffff2c2c7892 */ /* 0x000fe4000f8ec03f */
[----:B------:R-:W-:Y:S01]  /*aee0*/  PLOP3.LUT P0, PT, PT, PT, UP1, 0x80, 0x0 ;  /* 0x000000000000781c */ /* 0x000fe20003f0f018 */
[----:B------:R-:W-:Y:S01]  /*aef0*/  UISETP.NE.AND UP0, UPT, UR9, URZ, UPT ;  /* 0x0000003f0900728c */ /* 0x000fe2000bf05270 */
[----:B------:R-:W-:-:S10]  /*af00*/  UMOV UR40, URZ ;  /* 0x0000003f00287c82 */ /* 0x000fd40008000000 */
[----:B------:R-:W-:Y:S01]  /*af10*/  @!UP0 ULDC UR9, c[0x0][0x9f0] ;  /* 0x00027c0000098ab9 */ /* 0x000fe20000000800 */
[----:B0-----:R-:W-:Y:S05]  /*af20*/  @!P0 BRA `(.L_x_2230) ;  /* 0x0000000000788947 */ /* 0x001fea0003800000 */
[----:B------:R-:W-:Y:S01]  /*af30*/  IABS R0, UR9 ;  /* 0x0000000900007c13 */ /* 0x000fe20008000000 */
[----:B------:R-:W-:Y:S02]  /*af40*/  UIADD3 UR6, UR9, -0x1, UR11 ;  /* 0xffffffff09067890 */ /* 0x000fe4000fffe00b */
[----:B------:R-:W-:Y:S01]  /*af50*/  IABS R5, UR9 ;  /* 0x0000000900057c13 */ /* 0x000fe20008000000 */
[----:B------:R-:W-:Y:S01]  /*af60*/  UMOV UR4, URZ ;  /* 0x0000003f00047c82 */ /* 0x000fe20008000000 */
[----:B------:R-:W-:Y:S02]  /*af70*/  R2UR UR10, R0 ;  /* 0x00000000000a72ca */ /* 0x000fe400000e0000 */
[----:B------:R-:W-:Y:S01]  /*af80*/  IABS R4, UR6 ;  /* 0x0000000600047c13 */ /* 0x000fe20008000000 */
[----:B------:R-:W-:-:S03]  /*af90*/  ULOP3.LUT UR6, UR6, UR9, URZ, 0x3c, !UPT ;  /* 0x0000000906067292 */ /* 0x000fc6000f8e3c3f */
[----:B------:R-:W-:-:S07]  /*afa0*/  R2UR UR8, R4 ;  /* 0x00000000040872ca */ /* 0x000fce00000e0000 */
        /* <DEDUP_REMOVED lines=22> */
.L_x_2230:
[----:B------:R-:W-:Y:S02]  /*b110*/  UIMAD UR50, UR44, UR40, URZ ;  /* 0x000000282c3272a4 */ /* 0x000fe4000f8e023f */
[----:B------:R-:W-:Y:S02]  /*b120*/  MOV R3, UR40 ;  /* 0x0000002800037c02 */ /* 0x000fe40008000f00 */
[----:B------:R-:W-:Y:S02]  /*b130*/  MOV R10, 0x1 ;  /* 0x00000001000a7802 */ /* 0x000fe40000000f00 */
[----:B------:R-:W-:-:S05]  /*b140*/  IMAD.U32 R0, RZ, RZ, UR50 ;  /* 0x00000032ff007e24 */ /* 0x000fca000f8e00ff */
        /* <DEDUP_REMOVED lines=22> */
[----:B------:R-:W-:Y:S01]  /*b2b0*/  MOV R11, UR5 ;  /* 0x00000005000b7c02 */ /* 0x000fe20008000f00 */
[----:B------:R-:W-:Y:S01]  /*b2c0*/  IMAD.U32 R10, RZ, RZ, UR4 ;  /* 0x00000004ff0a7e24 */ /* 0x000fe2000f8e00ff */
[----:B------:R-:W-:Y:S01]  /*b2d0*/  MOV R13, RZ ;  /* 0x000000ff000d7202 */ /* 0x000fe20000000f00 */
[----:B------:R-:W-:-:S02]  /*b2e0*/  IMAD.MOV.U32 R8, RZ, RZ, 0x70 ;  /* 0x00000070ff087424 */ /* 0x000fc400078e00ff */
[----:B------:R-:W-:-:S07]  /*b2f0*/  IMAD.MOV.U32 R12, RZ, RZ, 0x1 ;  /* 0x00000001ff0c7424 */ /* 0x000fce00078e00ff */
[----:B------:R-:W-:-:S07]  /*b300*/  LEPC R20, `(.L_x_2231) ;  /* 0x000000001014794e */ /* 0x000fce0000000000 */
[----:B0----5:R-:W-:Y:S05]  /*b310*/  CALL.ABS.NOINC R14 ;  /* 0x000000000e007343 */ /* 0x021fea0003c00000 */
.L_x_2231:
        /* <DEDUP_REMOVED lines=12> */
[----:B------:R-:W-:Y:S01]  /*b3e0*/  IMAD.U32 R7, RZ, RZ, UR7 ;  /* 0x00000007ff077e24 */ /* 0x000fe2000f8e00ff */
[----:B------:R-:W-:Y:S01]  /*b3f0*/  MOV R11, UR5 ;  /* 0x00000005000b7c02 */ /* 0x000fe20008000f00 */
[----:B------:R-:W-:Y:S01]  /*b400*/  IMAD.U32 R10, RZ, RZ, UR4 ;  /* 0x00000004ff0a7e24 */ /* 0x000fe2000f8e00ff */
[----:B------:R-:W-:Y:S01]  /*b410*/  MOV R13, RZ ;  /* 0x000000ff000d7202 */ /* 0x000fe20000000f00 */
[----:B------:R-:W-:-:S02]  /*b420*/  IMAD.MOV.U32 R8, RZ, RZ, 0x70 ;  /* 0x00000070ff087424 */ /* 0x000fc400078e00ff */
[----:B0-----:R-:W-:-:S07]  /*b430*/  IMAD.MOV.U32 R12, RZ, RZ, 0x1 ;  /* 0x00000001ff0c7424 */ /* 0x001fce00078e00ff */
[----:B------:R-:W-:-:S07]  /*b440*/  LEPC R20, `(.L_x_2233) ;  /* 0x000000001014794e */ /* 0x000fce0000000000 */
[----:B-1---5:R-:W-:Y:S05]  /*b450*/  CALL.ABS.NOINC R14 ;  /* 0x000000000e007343 */ /* 0x022fea0003c00000 */
.L_x_2233:
[----:B------:R0:W1:Y:S01]  /*b460*/  LDC.64 R14, c[0x4][R17] ;  /* 0x01000000110e7b82 */ /* 0x0000620000000a00 */
[----:B------:R-:W-:Y:S01]  /*b470*/  ULDC.64 UR4, c[0x4][0xf0] ;  /* 0x01003c0000047ab9 */ /* 0x000fe20000000a00 */
[----:B------:R-:W-:Y:S01]  /*b480*/  ULDC.64 UR6, c[0x4][0xf8] ;  /* 0x01003e0000067ab9 */ /* 0x000fe20000000a00 */
[----:B------:R-:W-:Y:S01]  /*b490*/  IMAD.U32 R4, RZ, RZ, UR4 ;  /* 0x00000004ff047e24 */ /* 0x000fe2000f8e00ff */
[----:B------:R-:W-:Y:S01]  /*b4a0*/  MOV R6, UR6 ;  /* 0x0000000600067c02 */ /* 0x000fe20008000f00 */
[----:B------:R-:W-:Y:S01]  /*b4b0*/  IMAD.U32 R5, RZ, RZ, UR5 ;  /* 0x00000005ff057e24 */ /* 0x000fe2000f8e00ff */
[----:B------:R-:W-:Y:S01]  /*b4c0*/  ULDC.64 UR4, c[0x4][0x80] ;  /* 0x0100200000047ab9 */ /* 0x000fe20000000a00 */
[----:B------:R-:W-:Y:S01]  /*b4d0*/  IMAD.U32 R7, RZ, RZ, UR7 ;  /* 0x00000007ff077e24 */ /* 0x000fe2000f8e00ff */
[----:B------:R-:W-:Y:S01]  /*b4e0*/  MOV R11, UR5 ;  /* 0x00000005000b7c02 */ /* 0x000fe20008000f00 */
[----:B------:R-:W-:Y:S01]  /*b4f0*/  IMAD.U32 R10, RZ, RZ, UR4 ;  /* 0x00000004ff0a7e24 */ /* 0x000fe2000f8e00ff */
[----:B------:R-:W-:Y:S01]  /*b500*/  MOV R13, RZ ;  /* 0x000000ff000d7202 */ /* 0x000fe20000000f00 */
[----:B------:R-:W-:-:S02]  /*b510*/  IMAD.MOV.U32 R8, RZ, RZ, 0x70 ;  /* 0x00000070ff087424 */ /* 0x000fc400078e00ff */
[----:B0-----:R-:W-:-:S07]  /*b520*/  IMAD.MOV.U32 R12, RZ, RZ, 0x1 ;  /* 0x00000001ff0c7424 */ /* 0x001fce00078e00ff */
[----:B------:R-:W-:-:S07]  /*b530*/  LEPC R20, `(.L_x_2232) ;  /* 0x000000001014794e */ /* 0x000fce0000000000 */
[----:B-1----:R-:W-:Y:S05]  /*b540*/  CALL.ABS.NOINC R14 ;  /* 0x000000000e007343 */ /* 0x002fea0003c00000 */
.L_x_2232:
[----:B------:R-:W0:Y:S01]  /*b550*/  LDC.64 R4, c[0x0][0x9f8] ;  /* 0x00027e00ff047b82 */ /* 0x000e220000000a00 */
[----:B------:R-:W-:Y:S01]  /*b560*/  IMAD.SHL.U32 R6, R19, 0x8, RZ ;  /* 0x0000000813067824 */ /* 0x000fe200078e00ff */
[----:B------:R-:W-:Y:S01]  /*b570*/  ULDC UR4, c[0x0][0x2f4] ;  /* 0x0000bd0000047ab9 */ /* 0x000fe20000000800 */
[----:B------:R-:W-:Y:S01]  /*b580*/  IMAD.MOV.U32 R29, RZ, RZ, R31 ;  /* 0x000000ffff1d7224 */ /* 0x000fe200078e001f */
        /* <DEDUP_REMOVED lines=12> */
[----:B------:R-:W-:Y:S01]  /*b650*/  UMOV UR6, 0xffffffff ;  /* 0xffffffff00067882 */ /* 0x000fe20000000000 */
[----:B------:R-:W-:Y:S02]  /*b660*/  LOP3.LUT R24, R27, 0x80, RZ, 0xfc, !PT ;  /* 0x000000801b187812 */ /* 0x000fe400078efcff */
[----:B------:R-:W-:Y:S02]  /*b670*/  SHF.L.U32 R26, R19, 0x4, RZ ;  /* 0x00000004131a7819 */ /* 0x000fe400000006ff */
[----:B------:R-:W-:Y:S02]  /*b680*/  ISETP.GE.AND P1, PT, R24, UR4, PT ;  /* 0x0000000418007c0c */ /* 0x000fe4000bf26270 */
[----:B------:R-:W-:Y:S02]  /*b690*/  ISETP.GE.AND P3, PT, R27, UR5, PT ;  /* 0x000000051b007c0c */ /* 0x000fe4000bf66270 */
[----:B------:R-:W-:-:S02]  /*b6a0*/  LOP3.LUT R7, R19, 0x7f, RZ, 0xc0, !PT ;  /* 0x0000007f13077812 */ /* 0x000fc400078ec0ff */
[----:B------:R-:W-:Y:S02]  /*b6b0*/  LOP3.LUT R26, R26, 0x70, RZ, 0xc0, !PT ;  /* 0x000000701a1a7812 */ /* 0x000fe400078ec0ff */
[----:B------:R-:W-:Y:S02]  /*b6c0*/  @P0 LOP3.LUT R36, R36, 0x4, RZ, 0xfc, !PT ;  /* 0x0000000424240812 */ /* 0x000fe400078efcff */
[----:B------:R-:W-:Y:S02]  /*b6d0*/  ISETP.GE.AND P0, PT, R25, UR5, PT ;  /* 0x0000000519007c0c */ /* 0x000fe4000bf06270 */
[----:B------:R-:W-:-:S04]  /*b6e0*/  LOP3.LUT R36, R36, 0xfffffffd, RZ, 0xc0, !PT ;  /* 0xfffffffd24247812 */ /* 0x000fc800078ec0ff */
[----:B------:R-:W-:-:S04]  /*b6f0*/  @P2 LOP3.LUT R36, R36, 0x2, RZ, 0xfc, !PT ;  /* 0x0000000224242812 */ /* 0x000fc800078efcff */
[----:B------:R-:W-:-:S04]  /*b700*/  LOP3.LUT R36, R36, 0xfffffffe, RZ, 0xc0, !PT ;  /* 0xfffffffe24247812 */ /* 0x000fc800078ec0ff */
[----:B------:R-:W-:Y:S01]  /*b710*/  @P1 LOP3.LUT R36, R36, 0x1, RZ, 0xfc, !PT ;  /* 0x0000000124241812 */ /* 0x000fe200078efcff */
[----:B01----:R-:W-:Y:S06]  /*b720*/  BRA.DIV UR6, `(.L_x_2234) ;  /* 0x0000003206307947 */ /* 0x003fec000b800000 */
.L_x_2276:
[----:B------:R-:W-:Y:S01]  /*b730*/  UIADD3 UR4, UR51, -0x1, URZ ;  /* 0xffffffff33047890 */ /* 0x000fe2000fffe03f */
[----:B------:R-:W-:Y:S02]  /*b740*/  SHF.R.U32.HI R23, RZ, 0x3, R7 ;  /* 0x00000003ff177819 */ /* 0x000fe40000011607 */
[----:B------:R-:W-:Y:S02]  /*b750*/  ISETP.NE.AND P2, PT, R28, 0x1, PT ;  /* 0x000000011c00780c */ /* 0x000fe40003f45270 */
[----:B------:R-:W-:Y:S01]  /*b760*/  LOP3.LUT R22, R26, R23, RZ, 0xfc, !PT ;  /* 0x000000171a167212 */ /* 0x000fe200078efcff */
[----:B------:R-:W-:Y:S01]  /*b770*/  IMAD.U32 R13, RZ, RZ, UR4 ;  /* 0x00000004ff0d7e24 */ /* 0x000fe2000f8e00ff */
[----:B-----5:R-:W-:Y:S02]  /*b780*/  SHF.R.S32.HI R33, RZ, 0x1f, R29 ;  /* 0x0000001fff217819 */ /* 0x020fe4000001141d */
[----:B------:R-:W-:Y:S01]  /*b790*/  LOP3.LUT R36, R36, 0xffffffdf, RZ, 0xc0, !PT ;  /* 0xffffffdf24247812 */ /* 0x000fe200078ec0ff */
[----:B------:R-:W-:Y:S01]  /*b7a0*/  IMAD R13, R13, 0x60, R22 ;  /* 0x000000600d0d7824 */ /* 0x000fe200078e0216 */
[----:B------:R-:W-:-:S04]  /*b7b0*/  R2UR UR5, R2 ;  /* 0x00000000020572ca */ /* 0x000fc800000e0000 */
[C---:B------:R-:W-:Y:S01]  /*b7c0*/  ISETP.GE.AND P1, PT, R13.reuse, UR42, PT ;  /* 0x0000002a0d007c0c */ /* 0x040fe2000bf26270 */
[----:B------:R-:W0:Y:S01]  /*b7d0*/  @P2 LDC R0, c[0x0][0x434] ;  /* 0x00010d00ff002b82 */ /* 0x000e220000000800 */
[----:B------:R-:W-:Y:S01]  /*b7e0*/  IMAD.IADD R13, R13, 0x1, R30 ;  /* 0x000000010d0d7824 */ /* 0x000fe200078e021e */
[----:B------:R-:W-:Y:S02]  /*b7f0*/  @P2 LOP3.LUT R36, R36, 0x20, RZ, 0xfc, !PT ;  /* 0x0000002024242812 */ /* 0x000fe400078efcff */
[----:B------:R-:W-:Y:S02]  /*b800*/  ISETP.GT.U32.OR P1, PT, R22, 0x5f, P1 ;  /* 0x0000005f1600780c */ /* 0x000fe40000f24470 */
[----:B------:R-:W-:Y:S02]  /*b810*/  MOV R10, R13 ;  /* 0x0000000d000a7202 */ /* 0x000fe40000000f00 */
[----:B------:R-:W1:Y:S09]  /*b820*/  @P2 LDC R3, c[0x0][0x438] ;  /* 0x00010e00ff032b82 */ /* 0x000e720000000800 */
[----:B------:R-:W2:Y:S01]  /*b830*/  @!P1 LDC.64 R4, c[0x0][0x428] ;  /* 0x00010a00ff049b82 */ /* 0x000ea20000000a00 */
[----:B0-----:R-:W-:-:S07]  /*b840*/  @P2 IMAD.HI.U32 R0, R13, R0, RZ ;  /* 0x000000000d002227 */ /* 0x001fce00078e00ff */
[----:B------:R-:W0:Y:S01]  /*b850*/  @!P1 LDC.64 R8, c[0x0][0x418] ;  /* 0x00010600ff089b82 */ /* 0x000e220000000a00 */
[----:B-1----:R-:W-:-:S04]  /*b860*/  @P2 SHF.R.U32.HI R10, RZ, R3, R0 ;  /* 0x00000003ff0a2219 */ /* 0x002fc80000011600 */
[----:B------:R-:W-:Y:S01]  /*b870*/  @!P1 SHF.R.S32.HI R11, RZ, 0x1f, R10 ;  /* 0x0000001fff0b9819 */ /* 0x000fe2000001140a */
[----:B--2---:R-:W-:-:S04]  /*b880*/  @!P1 IMAD R0, R33, R4, RZ ;  /* 0x0000000421009224 */ /* 0x004fc800078e02ff */
[C---:B------:R-:W-:Y:S02]  /*b890*/  @!P1 IMAD R3, R29.reuse, R5, R0 ;  /* 0x000000051d039224 */ /* 0x040fe400078e0200 */
[----:B------:R-:W-:-:S04]  /*b8a0*/  @!P1 IMAD.WIDE.U32 R4, R29, R4, R10 ;  /* 0x000000041d049225 */ /* 0x000fc800078e000a */
[----:B------:R-:W-:Y:S01]  /*b8b0*/  @!P1 IMAD.IADD R0, R5, 0x1, R3 ;  /* 0x0000000105009824 */ /* 0x000fe200078e0203 */
[----:B0-----:R-:W-:Y:S01]  /*b8c0*/  @!P1 LEA R8, P2, R4, R8, 0x2 ;  /* 0x0000000804089211 */ /* 0x001fe200078410ff */
[----:B------:R-:W-:-:S03]  /*b8d0*/  IMAD.MOV.U32 R3, RZ, RZ, RZ ;  /* 0x000000ffff037224 */ /* 0x000fc600078e00ff */
[----:B------:R-:W-:-:S05]  /*b8e0*/  @!P1 LEA.HI.X R9, R4, R9, R0, 0x2, P2 ;  /* 0x0000000904099211 */ /* 0x000fca00010f1400 */
[----:B------:R0:W5:Y:S01]  /*b8f0*/  @!P1 LDG.E R3, desc[UR36][R8.64] ;  /* 0x0000002408039981 */ /* 0x000162000c1e1900 */
[----:B------:R-:W-:Y:S01]  /*b900*/  ULOP3.LUT UR5, UR5, 0x2, URZ, 0xfc, !UPT ;  /* 0x0000000205057892 */ /* 0x000fe2000f8efc3f */
[----:B------:R-:W-:Y:S01]  /*b910*/  SEL R0, RZ, 0xffffffff, P0 ;  /* 0xffffffffff007807 */ /* 0x000fe20000000000 */
[----:B------:R-:W-:Y:S01]  /*b920*/  IMAD.MOV R10, RZ, RZ, -R10 ;  /* 0x000000ffff0a7224 */ /* 0x000fe200078e0a0a */
[----:B------:R-:W-:Y:S01]  /*b930*/  ISETP.GT.U32.AND P0, PT, R22, 0x5f, PT ;  /* 0x0000005f1600780c */ /* 0x000fe20003f04070 */
[----:B------:R-:W-:Y:S01]  /*b940*/  IMAD.U32 R35, RZ, RZ, UR4 ;  /* 0x00000004ff237e24 */ /* 0x000fe2000f8e00ff */
[----:B------:R-:W-:Y:S01]  /*b950*/  LOP3.LUT R36, R36, 0xffffffef, RZ, 0xc0, !PT ;  /* 0xffffffef24247812 */ /* 0x000fe200078ec0ff */
[----:B------:R-:W-:Y:S01]  /*b960*/  IMAD.SHL.U32 R5, R0, 0x2, RZ ;  /* 0x0000000200057824 */ /* 0x000fe200078e00ff */
[----:B------:R-:W-:Y:S01]  /*b970*/  MOV R4, UR5 ;  /* 0x0000000500047c02 */ /* 0x000fe20008000f00 */
[----:B------:R-:W-:Y:S01]  /*b980*/  IMAD R10, R28, R10, R13 ;  /* 0x0000000a1c0a7224 */ /* 0x000fe200078e020d */
[----:B------:R-:W-:-:S02]  /*b990*/  SEL R32, RZ, 0x1, P3 ;  /* 0x00000001ff207807 */ /* 0x000fc40001800000 */
[----:B------:R-:W-:Y:S02]  /*b9a0*/  ISETP.NE.AND P4, PT, R4, 0x3, PT ;  /* 0x000000030400780c */ /* 0x000fe40003f85270 */
[----:B------:R-:W-:Y:S02]  /*b9b0*/  MOV R34, UR41 ;  /* 0x0000002900227c02 */ /* 0x000fe40008000f00 */
[----:B------:R-:W-:Y:S02]  /*b9c0*/  LOP3.LUT R32, R5, 0x2, R32, 0xe2, !PT ;  /* 0x0000000205207812 */ /* 0x000fe400078ee220 */
[----:B------:R-:W-:-:S07]  /*b9d0*/  SHF.R.S32.HI R34, RZ, 0x1f, R34 ;  /* 0x0000001fff227819 */ /* 0x000fce0000011422 */
[----:B------:R-:W-:-:S04]  /*b9e0*/  @P4 LOP3.LUT R36, R36, 0x10, RZ, 0xfc, !PT ;  /* 0x0000001024244812 */ /* 0x000fc800078efcff */
[----:B------:R-:W-:-:S04]  /*b9f0*/  LOP3.LUT R36, R36, 0xfffffff7, RZ, 0xc0, !PT ;  /* 0xfffffff724247812 */ /* 0x000fc800078ec0ff */
[----:B------:R-:W-:Y:S01]  /*ba00*/  @P0 LOP3.LUT R36, R36, 0x8, RZ, 0xfc, !PT ;  /* 0x0000000824240812 */ /* 0x000fe200078efcff */
[----:B0-----:R-:W-:Y:S06]  /*ba10*/  @!P4 BRA `(.L_x_2235) ;  /* 0x000000000004c947 */ /* 0x001fec0003800000 */
[----:B------:R-:W-:Y:S01]  /*ba20*/  BPT.TRAP 0x1 ;  /* 0x000000040000795c */ /* 0x000fe20000300000 */
.L_x_2235:
        /* <DEDUP_REMOVED lines=26> */
.L_x_2277:
[----:B------:R-:W-:Y:S01]  /*bbd0*/  ULDC.64 UR4, c[0x0][0x300] ;  /* 0x0000c00000047ab9 */ /* 0x000fe20000000a00 */
[----:B------:R-:W-:Y:S01]  /*bbe0*/  R2UR UR6, R34 ;  /* 0x00000000220672ca */ /* 0x000fe200000e0000 */
[----:B0-----:R-:W-:Y:S01]  /*bbf0*/  IMAD R5, R8, UR4, RZ ;  /* 0x0000000408057c24 */ /* 0x001fe2000f8e02ff */
[C---:B------:R-:W-:Y:S01]  /*bc00*/  LOP3.LUT P3, RZ, R36.reuse, 0x4, RZ, 0xc0, !PT ;  /* 0x0000000424ff7812 */ /* 0x040fe2000786c0ff */
[----:B------:R-:W-:Y:S01]  /*bc10*/  IMAD.MOV.U32 R8, RZ, RZ, -0x60 ;  /* 0xffffffa0ff087424 */ /* 0x000fe200078e00ff */
[----:B------:R-:W-:Y:S01]  /*bc20*/  LOP3.LUT P2, RZ, R36, 0x2, RZ, 0xc0, !PT ;  /* 0x0000000224ff7812 */ /* 0x000fe2000784c0ff */
[----:B------:R-:W-:Y:S01]  /*bc30*/  IMAD R9, R10, UR5, R5 ;  /* 0x000000050a097c24 */ /* 0x000fe2000f8e0205 */
[----:B------:R-:W-:Y:S01]  /*bc40*/  LOP3.LUT P1, RZ, R36, 0x1, RZ, 0xc0, !PT ;  /* 0x0000000124ff7812 */ /* 0x000fe2000782c0ff */
[----:B------:R-:W-:Y:S01]  /*bc50*/  IMAD.WIDE.U32 R4, R10, UR4, RZ ;  /* 0x000000040a047c25 */ /* 0x000fe2000f8e00ff */
[----:B------:R-:W-:-:S03]  /*bc60*/  ULDC.64 UR4, c[0x0][0x310] ;  /* 0x0000c40000047ab9 */ /* 0x000fc60000000a00 */
[----:B------:R-:W-:Y:S02]  /*bc70*/  IMAD.IADD R5, R5, 0x1, R9 ;  /* 0x0000000105057824 */ /* 0x000fe400078e0209 */
[----:B------:R-:W-:Y:S02]  /*bc80*/  IMAD R0, R0, UR4, RZ ;  /* 0x0000000400007c24 */ /* 0x000fe4000f8e02ff */
[----:B------:R-:W-:-:S04]  /*bc90*/  IMAD.WIDE.U32 R4, R3, UR4, R4 ;  /* 0x0000000403047c25 */ /* 0x000fc8000f8e0004 */
[----:B------:R-:W-:Y:S01]  /*bca0*/  IMAD R9, R3, UR5, R0 ;  /* 0x0000000503097c24 */ /* 0x000fe2000f8e0200 */
[----:B------:R-:W-:Y:S01]  /*bcb0*/  ULDC.64 UR4, c[0x0][0x308] ;  /* 0x0000c20000047ab9 */ /* 0x000fe20000000a00 */
[----:B------:R-:W-:Y:S01]  /*bcc0*/  IMAD R8, R35, R8, UR42 ;  /* 0x0000002a23087e24 */ /* 0x000fe2000f8e0208 */
[----:B------:R-:W-:Y:S01]  /*bcd0*/  MOV R3, UR4 ;  /* 0x0000000400037c02 */ /* 0x000fe20008000f00 */
[----:B------:R-:W-:Y:S01]  /*bce0*/  UIMAD UR4, UR6, UR4, URZ ;  /* 0x00000004060472a4 */ /* 0x000fe2000f8e023f */
[----:B------:R-:W-:Y:S02]  /*bcf0*/  IMAD.IADD R5, R5, 0x1, R9 ;  /* 0x0000000105057824 */ /* 0x000fe400078e0209 */
[----:B------:R-:W-:Y:S01]  /*bd00*/  ULDC.64 UR6, c[0x0][0x2e8] ;  /* 0x0000ba0000067ab9 */ /* 0x000fe20000000a00 */
[----:B------:R-:W-:Y:S02]  /*bd10*/  UIMAD UR4, UR41, UR5, UR4 ;  /* 0x00000005290472a4 */ /* 0x000fe4000f8e0204 */
[----:B------:R-:W-:-:S04]  /*bd20*/  IMAD.WIDE.U32 R4, R3, UR41, R4 ;  /* 0x0000002903047c25 */ /* 0x000fc8000f8e0004 */
[----:B------:R-:W-:Y:S01]  /*bd30*/  IMAD.SHL.U32 R37, R7, 0x8, RZ ;  /* 0x0000000807257824 */ /* 0x000fe200078e00ff */
[----:B------:R-:W-:Y:S01]  /*bd40*/  LEA R0, P0, R4, UR6, 0x1 ;  /* 0x0000000604007c11 */ /* 0x000fe2000f8008ff */
[----:B------:R-:W-:Y:S01]  /*bd50*/  VIADD R3, R5, UR4 ;  /* 0x0000000405037c36 */ /* 0x000fe20008000000 */
[----:B------:R-:W-:Y:S01]  /*bd60*/  LOP3.LUT R5, R6, 0x1c0, RZ, 0xc0, !PT ;  /* 0x000001c006057812 */ /* 0x000fe200078ec0ff */
[----:B------:R-:W-:-:S03]  /*bd70*/  UMOV UR4, 0xffffffff ;  /* 0xffffffff00047882 */ /* 0x000fc60000000000 */
[----:B------:R-:W-:Y:S02]  /*bd80*/  LEA.HI.X R3, R4, UR7, R3, 0x1, P0 ;  /* 0x0000000704037c11 */ /* 0x000fe400080f0c03 */
[----:B------:R-:W-:Y:S02]  /*bd90*/  LOP3.LUT R4, R5, 0x38, R6, 0xf8, !PT ;  /* 0x0000003805047812 */ /* 0x000fe400078ef806 */
[----:B------:R-:W-:Y:S02]  /*bda0*/  IADD3 R6, -R23, R8, RZ ;  /* 0x0000000817067210 */ /* 0x000fe40007ffe1ff */
[----:B------:R-:W-:Y:S02]  /*bdb0*/  LOP3.LUT R4, R4, 0x38, R19, 0x78, !PT ;  /* 0x0000003804047812 */ /* 0x000fe400078e7813 */
[----:B------:R-:W-:Y:S02]  /*bdc0*/  ISETP.GE.AND P0, PT, R6, 0x1, PT ;  /* 0x000000010600780c */ /* 0x000fe40003f06270 */
[----:B------:R-:W-:Y:S01]  /*bdd0*/  LOP3.LUT R37, R4, 0x200, R37, 0xf8, !PT ;  /* 0x0000020004257812 */ /* 0x000fe200078ef825 */
[----:B------:R-:W-:Y:S10]  /*bde0*/  BRA.DIV UR4, `(.L_x_2237) ;  /* 0x0000002a04b87947 */ /* 0x000ff4000b800000 */
[----:B------:R-:W-:Y:S01]  /*bdf0*/  SHFL.IDX PT, R5, R3, RZ, 0x181f ;  /* 0x00181fff03057589 */ /* 0x000fe200000e0000 */
[----:B------:R-:W-:-:S03]  /*be00*/  @P0 LEA R19, R37, UR46, 0x1 ;  /* 0x0000002e25130c11 */ /* 0x000fc6000f8e08ff */
[----:B------:R-:W0:Y:S04]  /*be10*/  SHFL.IDX PT, R4, R0, RZ, 0x181f ;  /* 0x00181fff00047589 */ /* 0x000e2800000e0000 */
[----:B------:R-:W1:Y:S04]  /*be20*/  SHFL.IDX PT, R7, R3, 0x1, 0x181f ;  /* 0x00381f0003077f89 */ /* 0x000e6800000e0000 */
[----:B------:R-:W2:Y:S04]  /*be30*/  SHFL.IDX PT, R14, R0, 0x1, 0x181f ;  /* 0x00381f00000e7f89 */ /* 0x000ea800000e0000 */
[----:B------:R-:W-:Y:S04]  /*be40*/  SHFL.IDX PT, R10, R3, 0x2, 0x181f ;  /* 0x00581f00030a7f89 */ /* 0x000fe800000e0000 */
[----:B------:R-:W3:Y:S01]  /*be50*/  SHFL.IDX PT, R21, R0, 0x2, 0x181f ;  /* 0x00581f0000157f89 */ /* 0x000ee200000e0000 */
[----:B0-----:R-:W-:-:S05]  /*be60*/  @P0 IMAD.WIDE.U32 R4, R27, 0x2, R4 ;  /* 0x000000021b040825 */ /* 0x001fca00078e0004 */
[----:B------:R-:W-:Y:S04]  /*be70*/  @P0 LDGSTS.E.BYPASS.LTC128B.128 [R19+0x18400], desc[UR36][R4.64], !P3 ;  /* 0x1840000004130fae */ /* 0x000fe8000d901d64 */
[----:B------:R-:W-:Y:S04]  /*be80*/  @P0 LDGSTS.E.BYPASS.LTC128B.128 [R19+0x1b400], desc[UR36][R4.64+0x80], !P2 ;  /* 0x1b40008004130fae */ /* 0x000fe8000d101d64 */
[----:B------:R1:W-:Y:S01]  /*be90*/  @P0 LDGSTS.E.BYPASS.LTC128B.128 [R19+0x1e400], desc[UR36][R4.64+0x100], !P1 ;  /* 0x1e40010004130fae */ /* 0x0003e2000c901d64 */
[----:B------:R-:W-:Y:S02]  /*bea0*/  ISETP.GE.AND P0, PT, R6, 0x11, PT ;  /* 0x000000110600780c */ /* 0x000fe40003f06270 */
[----:B-1----:R-:W-:Y:S01]  /*beb0*/  MOV R5, R7 ;  /* 0x0000000700057202 */ /* 0x002fe20000000f00 */
[----:B--2---:R-:W-:-:S10]  /*bec0*/  IMAD.MOV.U32 R4, RZ, RZ, R14 ;  /* 0x000000ffff047224 */ /* 0x004fd400078e000e */
[----:B------:R-:W-:Y:S01]  /*bed0*/  @P0 LEA R20, R37, UR46, 0x1 ;  /* 0x0000002e25140c11 */ /* 0x000fe2000f8e08ff */
[----:B------:R-:W0:Y:S01]  /*bee0*/  SHFL.IDX PT, R14, R0, 0x3, 0x181f ;  /* 0x00781f00000e7f89 */ /* 0x000e2200000e0000 */
[----:B------:R-:W-:-:S03]  /*bef0*/  @P0 IMAD.WIDE.U32 R8, R27, 0x2, R4 ;  /* 0x000000021b080825 */ /* 0x000fc600078e0004 */
[----:B------:R-:W1:Y:S01]  /*bf00*/  SHFL.IDX PT, R7, R3, 0x3, 0x181f ;  /* 0x00781f0003077f89 */ /* 0x000e6200000e0000 */
[----:B---3--:R-:W-:-:S03]  /*bf10*/  IMAD.MOV.U32 R4, RZ, RZ, R21 ;  /* 0x000000ffff047224 */ /* 0x008fc600078e0015 */
[----:B------:R-:W-:Y:S01]  /*bf20*/  @P0 LDGSTS.E.BYPASS.LTC128B.128 [R20+0x18c00], desc[UR36][R8.64], !P3 ;  /* 0x18c0000008140fae */ /* 0x000fe2000d901d64 */
[----:B------:R-:W-:-:S03]  /*bf30*/  IMAD.MOV.U32 R5, RZ, RZ, R10 ;  /* 0x000000ffff057224 */ /* 0x000fc600078e000a */
[----:B------:R-:W-:Y:S04]  /*bf40*/  @P0 LDGSTS.E.BYPASS.LTC128B.128 [R20+0x1bc00], desc[UR36][R8.64+0x80], !P2 ;  /* 0x1bc0008008140fae */ /* 0x000fe8000d101d64 */
[----:B------:R-:W-:Y:S01]  /*bf50*/  @P0 LDGSTS.E.BYPASS.LTC128B.128 [R20+0x1ec00], desc[UR36][R8.64+0x100], !P1 ;  /* 0x1ec0010008140fae */ /* 0x000fe2000c901d64 */
[----:B------:R-:W-:-:S03]  /*bf60*/  ISETP.GE.AND P0, PT, R6, 0x21, PT ;  /* 0x000000210600780c */ /* 0x000fc60003f06270 */
[----:B------:R-:W2:Y:S04]  /*bf70*/  SHFL.IDX PT, R10, R3, 0x4, 0x181f ;  /* 0x00981f00030a7f89 */ /* 0x000ea800000e0000 */
[----:B------:R-:W3:Y:S04]  /*bf80*/  SHFL.IDX PT, R19, R0, 0x4, 0x181f ;  /* 0x00981f0000137f89 */ /* 0x000ee800000e0000 */
[----:B------:R-:W4:Y:S02]  /*bf90*/  SHFL.IDX PT, R3, R3, 0x5, 0x181f ;  /* 0x00b81f0003037f89 */ /* 0x000f2400000e0000 */
[----:B------:R-:W-:Y:S01]  /*bfa0*/  @P0 IMAD.WIDE.U32 R4, R27, 0x2, R4 ;  /* 0x000000021b040825 */ /* 0x000fe200078e0004 */
[----:B------:R-:W-:-:S05]  /*bfb0*/  @P0 LEA R21, R37, UR46, 0x1 ;  /* 0x0000002e25150c11 */ /* 0x000fca000f8e08ff */
[----:B------:R-:W-:Y:S04]  /*bfc0*/  @P0 LDGSTS.E.BYPASS.LTC128B.128 [R21+0x19400], desc[UR36][R4.64], !P3 ;  /* 0x1940000004150fae */ /* 0x000fe8000d901d64 */
[----:B------:R-:W-:Y:S04]  /*bfd0*/  @P0 LDGSTS.E.BYPASS.LTC128B.128 [R21+0x1c400], desc[UR36][R4.64+0x80], !P2 ;  /* 0x1c40008004150fae */ /* 0x000fe8000d101d64 */
[----:B------:R0:W-:Y:S01]  /*bfe0*/  @P0 LDGSTS.E.BYPASS.LTC128B.128 [R21+0x1f400], desc[UR36][R4.64+0x100], !P1 ;  /* 0x1f40010004150fae */ /* 0x0001e2000c901d64 */
[----:B------:R-:W-:Y:S02]  /*bff0*/  ISETP.GE.AND P0, PT, R6, 0x31, PT ;  /* 0x000000310600780c */ /* 0x000fe40003f06270 */
[----:B0-----:R-:W-:Y:S01]  /*c000*/  MOV R4, R14 ;  /* 0x0000000e00047202 */ /* 0x001fe20000000f00 */
[----:B-1----:R-:W-:-:S10]  /*c010*/  IMAD.MOV.U32 R5, RZ, RZ, R7 ;  /* 0x000000ffff057224 */ /* 0x002fd400078e0007 */
[----:B------:R-:W-:Y:S01]  /*c020*/  @P0 LEA R7, R37, UR46, 0x1 ;  /* 0x0000002e25070c11 */ /* 0x000fe2000f8e08ff */
[----:B------:R0:W1:Y:S01]  /*c030*/  SHFL.IDX PT, R14, R0, 0x5, 0x181f ;  /* 0x00b81f00000e7f89 */ /* 0x00006200000e0000 */
[----:B------:R-:W-:Y:S01]  /*c040*/  @P0 IMAD.WIDE.U32 R8, R27, 0x2, R4 ;  /* 0x000000021b080825 */ /* 0x000fe200078e0004 */
[----:B--2---:R-:W-:-:S03]  /*c050*/  MOV R5, R10 ;  /* 0x0000000a00057202 */ /* 0x004fc60000000f00 */
[----:B---3--:R-:W-:Y:S01]  /*c060*/  IMAD.MOV.U32 R4, RZ, RZ, R19 ;  /* 0x000000ffff047224 */ /* 0x008fe200078e0013 */
        /* <DEDUP_REMOVED lines=9> */
.L_x_2291:
        /* <DEDUP_REMOVED lines=18> */
.L_x_2238:
        /* <DEDUP_REMOVED lines=18> */
[----:B------:R-:W-:Y:S01]  /*c340*/  MOV R4, UR6 ;  /* 0x0000000600047c02 */ /* 0x000fe20008000f00 */
[----:B------:R-:W-:Y:S01]  /*c350*/  IMAD.U32 R5, RZ, RZ, UR7 ;  /* 0x00000007ff057e24 */ /* 0x000fe2000f8e00ff */
        /* <DEDUP_REMOVED lines=9> */
[----:B0-----:R-:W-:Y:S05]  /*c3f0*/  CALL.ABS.NOINC R14 ;  /* 0x000000000e007343 */ /* 0x001fea0003c00000 */
.L_x_2239:
[----:B------:R-:W-:Y:S01]  /*c400*/  UISETP.NE.AND UP0, UPT, UR49, URZ, UPT ;  /* 0x0000003f3100728c */ /* 0x000fe2000bf05270 */
[----:B------:R-:W-:Y:S01]  /*c410*/  MOV R3, UR48 ;  /* 0x0000003000037c02 */ /* 0x000fe20008000f00 */
[----:B------:R-:W0:Y:S01]  /*c420*/  LDC R8, c[0x0][0x448] ;  /* 0x00011200ff087b82 */ /* 0x000e220000000800 */
[----:B------:R-:W-:Y:S01]  /*c430*/  MOV R4, UR38 ;  /* 0x0000002600047c02 */ /* 0x000fe20008000f00 */
[----:B------:R-:W-:Y:S01]  /*c440*/  IMAD.U32 R7, RZ, RZ, UR47 ;  /* 0x0000002fff077e24 */ /* 0x000fe2000f8e00ff */
[----:B------:R-:W-:Y:S01]  /*c450*/  ULDC.64 UR4, c[0x0][0x2e0] ;  /* 0x0000b80000047ab9 */ /* 0x000fe20000000a00 */
[----:B------:R-:W-:Y:S01]  /*c460*/  PLOP3.LUT P0, PT, PT, PT, UP0, 0x80, 0x0 ;  /* 0x000000000000781c */ /* 0x000fe20003f0f008 */
[----:B------:R-:W-:Y:S02]  /*c470*/  IMAD R3, R3, 0x80, R22 ;  /* 0x0000008003037824 */ /* 0x000fe400078e0216 */
[----:B------:R-:W-:Y:S02]  /*c480*/  IMAD.MOV.U32 R6, RZ, RZ, R4 ;  /* 0x000000ffff067224 */ /* 0x000fe400078e0004 */
[----:B------:R-:W-:Y:S01]  /*c490*/  @UP0 ULDC UR6, c[0x0][0x44c] ;  /* 0x0001130000060ab9 */ /* 0x000fe20000000800 */
[----:B------:R-:W-:Y:S01]  /*c4a0*/  IMAD R0, R19, UR4, RZ ;  /* 0x0000000413007c24 */ /* 0x000fe2000f8e02ff */
[----:B------:R-:W-:Y:S01]  /*c4b0*/  MOV R9, R3 ;  /* 0x0000000300097202 */ /* 0x000fe20000000f00 */
[----:B------:R-:W-:Y:S01]  /*c4c0*/  IMAD.WIDE.U32 R6, R31, UR4, R6 ;  /* 0x000000041f067c25 */ /* 0x000fe2000f8e0006 */
[----:B------:R-:W-:-:S03]  /*c4d0*/  @UP0 ULDC UR4, c[0x0][0x450] ;  /* 0x0001140000040ab9 */ /* 0x000fc60000000800 */
[----:B------:R-:W-:Y:S02]  /*c4e0*/  IMAD.U32 R5, RZ, RZ, UR39 ;  /* 0x00000027ff057e24 */ /* 0x000fe4000f8e00ff */
        /* <DEDUP_REMOVED lines=29> */
[----:B------:R-:W-:Y:S01]  /*c6c0*/  IMAD.U32 R10, RZ, RZ, UR48 ;  /* 0x00000030ff0a7e24 */ /* 0x000fe2000f8e00ff */
[----:B------:R-:W-:Y:S02]  /*c6d0*/  ULDC UR4, c[0x0][0x288] ;  /* 0x0000a20000047ab9 */ /* 0x000fe40000000800 */
[----:B------:R-:W0:Y:S01]  /*c6e0*/  SHFL.IDX PT, R4, R3, RZ, 0x181f ;  /* 0x00181fff03047589 */ /* 0x000e2200000e0000 */
[----:B------:R-:W-:Y:S01]  /*c6f0*/  IMAD R6, R8, UR4, RZ ;  /* 0x0000000408067c24 */ /* 0x000fe2000f8e02ff */
[----:B------:R-:W-:Y:S02]  /*c700*/  LEA R7, R10, R23, 0x7 ;  /* 0x000000170a077211 */ /* 0x000fe400078e38ff */
[----:B------:R-:W-:Y:S02]  /*c710*/  SHFL.IDX PT, R8, R0, 0x1, 0x181f ;  /* 0x00381f0000087f89 */ /* 0x000fe400000e0000 */
[C---:B------:R-:W-:Y:S01]  /*c720*/  ISETP.GE.AND P1, PT, R7.reuse, R6, PT ;  /* 0x000000060700720c */ /* 0x040fe20003f26270 */
[C---:B------:R-:W-:Y:S01]  /*c730*/  VIADD R9, R7.reuse, 0x10 ;  /* 0x0000001007097836 */ /* 0x040fe20000000000 */
[----:B------:R-:W1:Y:S01]  /*c740*/  SHFL.IDX PT, R14, R3, 0x1, 0x181f ;  /* 0x00381f00030e7f89 */ /* 0x000e6200000e0000 */
[----:B------:R-:W-:-:S10]  /*c750*/  VIADD R11, R7, 0x20 ;  /* 0x00000020070b7836 */ /* 0x000fd40000000000 */
[----:B------:R-:W-:Y:S01]  /*c760*/  @!P1 LEA R19, R37, UR46, 0x1 ;  /* 0x0000002e25139c11 */ /* 0x000fe2000f8e08ff */
[----:B0-----:R-:W-:-:S05]  /*c770*/  @!P1 IMAD.WIDE.U32 R4, R27, 0x2, R4 ;  /* 0x000000021b049825 */ /* 0x001fca00078e0004 */
[----:B------:R-:W-:Y:S04]  /*c780*/  @!P1 LDGSTS.E.BYPASS.LTC128B.128 [R19+0xc400], desc[UR36][R4.64], !P3 ;  /* 0x0c40000004139fae */ /* 0x000fe8000d901d64 */
[----:B------:R-:W-:Y:S04]  /*c790*/  @!P1 LDGSTS.E.BYPASS.LTC128B.128 [R19+0x10400], desc[UR36][R4.64+0x80], !P2 ;  /* 0x1040008004139fae */ /* 0x000fe8000d101d64 */
[----:B------:R1:W-:Y:S01]  /*c7a0*/  @!P1 LDGSTS.E.BYPASS.LTC128B.128 [R19+0x14400], desc[UR36][R4.64+0x100], !P0 ;  /* 0x1440010004139fae */ /* 0x0003e2000c101d64 */
[----:B------:R-:W-:Y:S01]  /*c7b0*/  ISETP.GE.AND P1, PT, R9, R6, PT ;  /* 0x000000060900720c */ /* 0x000fe20003f26270 */
[----:B-1----:R-:W-:Y:S01]  /*c7c0*/  IMAD.MOV.U32 R4, RZ, RZ, R14 ;  /* 0x000000ffff047224 */ /* 0x002fe200078e000e */
[----:B------:R-:W-:Y:S01]  /*c7d0*/  MOV R5, R8 ;  /* 0x0000000800057202 */ /* 0x000fe20000000f00 */
[----:B------:R-:W-:Y:S10]  /*c7e0*/  SHFL.IDX PT, R14, R3, 0x3, 0x181f ;  /* 0x00781f00030e7f89 */ /* 0x000ff400000e0000 */
[----:B------:R-:W-:Y:S01]  /*c7f0*/  @!P1 LEA R21, R37, UR46, 0x1 ;  /* 0x0000002e25159c11 */ /* 0x000fe2000f8e08ff */
[----:B------:R-:W-:-:S02]  /*c800*/  @!P1 IMAD.WIDE.U32 R8, R27, 0x2, R4 ;  /* 0x000000021b089825 */ /* 0x000fc400078e0004 */
[----:B------:R-:W-:Y:S04]  /*c810*/  SHFL.IDX PT, R5, R0, 0x2, 0x181f ;  /* 0x00581f0000057f89 */ /* 0x000fe800000e0000 */
[----:B------:R-:W0:Y:S04]  /*c820*/  SHFL.IDX PT, R4, R3, 0x2, 0x181f ;  /* 0x00581f0003047f89 */ /* 0x000e2800000e0000 */
[----:B------:R-:W-:Y:S04]  /*c830*/  @!P1 LDGSTS.E.BYPASS.LTC128B.128 [R21+0xcc00], desc[UR36][R8.64], !P3 ;  /* 0x0cc0000008159fae */ /* 0x000fe8000d901d64 */
[----:B------:R-:W-:Y:S04]  /*c840*/  @!P1 LDGSTS.E.BYPASS.LTC128B.128 [R21+0x10c00], desc[UR36][R8.64+0x80], !P2 ;  /* 0x10c0008008159fae */ /* 0x000fe8000d101d64 */
[----:B------:R1:W-:Y:S01]  /*c850*/  @!P1 LDGSTS.E.BYPASS.LTC128B.128 [R21+0x14c00], desc[UR36][R8.64+0x100], !P0 ;  /* 0x14c0010008159fae */ /* 0x0003e2000c101d64 */
[----:B------:R-:W-:Y:S01]  /*c860*/  ISETP.GE.AND P1, PT, R11, R6, PT ;  /* 0x000000060b00720c */ /* 0x000fe20003f26270 */
[----:B------:R-:W-:-:S02]  /*c870*/  VIADD R11, R7, 0x40 ;  /* 0x00000040070b7836 */ /* 0x000fc40000000000 */
[----:B-1----:R-:W1:Y:S01]  /*c880*/  SHFL.IDX PT, R8, R0, 0x3, 0x181f ;  /* 0x00781f0000087f89 */ /* 0x002e6200000e0000 */
[----:B------:R-:W-:-:S09]  /*c890*/  VIADD R9, R7, 0x30 ;  /* 0x0000003007097836 */ /* 0x000fd20000000000 */
[----:B------:R-:W-:Y:S01]  /*c8a0*/  @!P1 LEA R19, R37, UR46, 0x1 ;  /* 0x0000002e25139c11 */ /* 0x000fe2000f8e08ff */
[----:B0-----:R-:W-:-:S05]  /*c8b0*/  @!P1 IMAD.WIDE.U32 R4, R27, 0x2, R4 ;  /* 0x000000021b049825 */ /* 0x001fca00078e0004 */
[----:B------:R-:W-:Y:S04]  /*c8c0*/  @!P1 LDGSTS.E.BYPASS.LTC128B.128 [R19+0xd400], desc[UR36][R4.64], !P3 ;  /* 0x0d40000004139fae */ /* 0x000fe8000d901d64 */
[----:B------:R-:W-:Y:S04]  /*c8d0*/  @!P1 LDGSTS.E.BYPASS.LTC128B.128 [R19+0x11400], desc[UR36][R4.64+0x80], !P2 ;  /* 0x1140008004139fae */ /* 0x000fe8000d101d64 */
[----:B------:R0:W-:Y:S01]  /*c8e0*/  @!P1 LDGSTS.E.BYPASS.LTC128B.128 [R19+0x15400], desc[UR36][R4.64+0x100], !P0 ;  /* 0x1540010004139fae */ /* 0x0001e2000c101d64 */
[----:B------:R-:W-:Y:S02]  /*c8f0*/  ISETP.GE.AND P1, PT, R9, R6, PT ;  /* 0x000000060900720c */ /* 0x000fe40003f26270 */
[----:B0-----:R-:W-:Y:S01]  /*c900*/  MOV R4, R14 ;  /* 0x0000000e00047202 */ /* 0x001fe20000000f00 */
[----:B-1----:R-:W-:-:S10]  /*c910*/  IMAD.MOV.U32 R5, RZ, RZ, R8 ;  /* 0x000000ffff057224 */ /* 0x002fd400078e0008 */
[----:B------:R-:W-:Y:S01]  /*c920*/  @!P1 LEA R21, R37, UR46, 0x1 ;  /* 0x0000002e25159c11 */ /* 0x000fe2000f8e08ff */
[----:B------:R-:W-:Y:S01]  /*c930*/  SHFL.IDX PT, R14, R3, 0x5, 0x181f ;  /* 0x00b81f00030e7f89 */ /* 0x000fe200000e0000 */
[----:B------:R-:W-:-:S03]  /*c940*/  @!P1 IMAD.WIDE.U32 R8, R27, 0x2, R4 ;  /* 0x000000021b089825 */ /* 0x000fc600078e0004 */
[----:B------:R-:W-:Y:S04]  /*c950*/  SHFL.IDX PT, R5, R0, 0x4, 0x181f ;  /* 0x00981f0000057f89 */ /* 0x000fe800000e0000 */
[----:B------:R-:W0:Y:S04]  /*c960*/  SHFL.IDX PT, R4, R3, 0x4, 0x181f ;  /* 0x00981f0003047f89 */ /* 0x000e2800000e0000 */
[----:B------:R-:W-:Y:S04]  /*c970*/  @!P1 LDGSTS.E.BYPASS.LTC128B.128 [R21+0xdc00], desc[UR36][R8.64], !P3 ;  /* 0x0dc0000008159fae */ /* 0x000fe8000d901d64 */
[----:B------:R-:W-:Y:S04]  /*c980*/  @!P1 LDGSTS.E.BYPASS.LTC128B.128 [R21+0x11c00], desc[UR36][R8.64+0x80], !P2 ;  /* 0x11c0008008159fae */ /* 0x000fe8000d101d64 */
[----:B------:R1:W-:Y:S01]  /*c990*/  @!P1 LDGSTS.E.BYPASS.LTC128B.128 [R21+0x15c00], desc[UR36][R8.64+0x100], !P0 ;  /* 0x15c0010008159fae */ /* 0x0003e2000c101d64 */
[----:B------:R-:W-:-:S02]  /*c9a0*/  ISETP.GE.AND P1, PT, R11, R6, PT ;  /* 0x000000060b00720c */ /* 0x000fc40003f26270 */
[C---:B------:R-:W-:Y:S01]  /*c9b0*/  IADD3 R11, R7.reuse, 0x60, RZ ;  /* 0x00000060070b7810 */ /* 0x040fe20007ffe0ff */
[----:B-1----:R-:W1:Y:S01]  /*c9c0*/  SHFL.IDX PT, R8, R0, 0x5, 0x181f ;  /* 0x00b81f0000087f89 */ /* 0x002e6200000e0000 */
[----:B------:R-:W-:-:S09]  /*c9d0*/  IADD3 R9, R7, 0x50, RZ ;  /* 0x0000005007097810 */ /* 0x000fd20007ffe0ff */
[----:B0-----:R-:W-:Y:S01]  /*c9e0*/  @!P1 IMAD.WIDE.U32 R4, R27, 0x2, R4 ;  /* 0x000000021b049825 */ /* 0x001fe200078e0004 */
[----:B------:R-:W-:-:S05]  /*c9f0*/  @!P1 LEA R19, R37, UR46, 0x1 ;  /* 0x0000002e25139c11 */ /* 0x000fca000f8e08ff */
[----:B------:R-:W-:Y:S04]  /*ca00*/  @!P1 LDGSTS.E.BYPASS.LTC128B.128 [R19+0xe400], desc[UR36][R4.64], !P3 ;  /* 0x0e40000004139fae */ /* 0x000fe8000d901d64 */
[----:B------:R-:W-:Y:S04]  /*ca10*/  @!P1 LDGSTS.E.BYPASS.LTC128B.128 [R19+0x12400], desc[UR36][R4.64+0x80], !P2 ;  /* 0x1240008004139fae */ /* 0x000fe8000d101d64 */
[----:B------:R0:W-:Y:S01]  /*ca20*/  @!P1 LDGSTS.E.BYPASS.LTC128B.128 [R19+0x16400], desc[UR36][R4.64+0x100], !P0 ;  /* 0x1640010004139fae */ /* 0x0001e2000c101d64 */
[----:B------:R-:W-:Y:S01]  /*ca30*/  ISETP.GE.AND P1, PT, R9, R6, PT ;  /* 0x000000060900720c */ /* 0x000fe20003f26270 */
[----:B0-----:R-:W-:-:S02]  /*ca40*/  IMAD.MOV.U32 R4, RZ, RZ, R14 ;  /* 0x000000ffff047224 */ /* 0x001fc400078e000e */
        /* <DEDUP_REMOVED lines=16> */
.L_x_2308:
[----:B------:R-:W-:Y:S01]  /*cb50*/  VIADD R7, R7, 0x70 ;  /* 0x0000007007077836 */ /* 0x000fe20000000000 */
[----:B------:R-:W-:Y:S01]  /*cb60*/  BSSY B0, `(.L_x_2241) ;  /* 0x000000d000007945 */ /* 0x000fe20003800000 */
[----:B-1----:R-:W-:Y:S01]  /*cb70*/  IMAD.MOV.U32 R4, RZ, RZ, R14 ;  /* 0x000000ffff047224 */ /* 0x002fe200078e000e */
[----:B--2---:R-:W-:Y:S02]  /*cb80*/  MOV R5, R8 ;  /* 0x0000000800057202 */ /* 0x004fe40000000f00 */
        /* <DEDUP_REMOVED lines=10> */
.L_x_2242:
[----:B------:R-:W-:Y:S05]  /*cc30*/  BSYNC B0 ;  /* 0x0000000000007941 */ /* 0x000fea0003800000 */
.L_x_2241:
[----:B------:R-:W-:Y:S01]  /*cc40*/  NOP ;  /* 0x0000000000007918 */ /* 0x000fe20000000000 */
[----:B------:R-:W-:Y:S01]  /*cc50*/  SYNCS.ARRIVE.TRANS64.RED.A0T1 RZ, [UR46+0x2a800], RZ ;  /* 0x02a800ffffff79a7 */ /* 0x000fe2000820042e */
[----:B------:R-:W-:Y:S01]  /*cc60*/  IMAD.MOV.U32 R0, RZ, RZ, 0x1 ;  /* 0x00000001ff007424 */ /* 0x000fe200078e00ff */
[----:B------:R-:W-:Y:S04]  /*cc70*/  ARRIVES.LDGSTSBAR.64.TRANSCNT [UR46+0x2a800] ;  /* 0x02a80000ff0079b0 */ /* 0x000fe80008000aae */
[----:B------:R-:W-:Y:S01]  /*cc80*/  SHF.L.U32 R0, R0, 0x1f, RZ ;  /* 0x0000001f00007819 */ /* 0x000fe200000006ff */
[----:B------:R-:W-:Y:S01]  /*cc90*/  NOP ;  /* 0x0000000000007918 */ /* 0x000fe20000000000 */
[----:B------:R-:W-:Y:S02]  /*cca0*/  SYNCS.ARRIVE.TRANS64.A1T0 RZ, [UR46+0x2a800], RZ ;  /* 0x02a800ffffff79a7 */ /* 0x000fe4000810002e */
[----:B------:R-:W1:Y:S02]  /*ccb0*/  SYNCS.PHASECHK.TRANS64.TRYWAIT P0, [UR46+0x2a820], R0 ;  /* 0x02a82000ff0075a7 */ /* 0x000e64000800016e */
[----:B-1----:R-:W-:Y:S05]  /*ccc0*/  @!P0 BRA `(.L_x_2243) ;  /* 0x0000002c00848947 */ /* 0x002fea0003800000 */
.L_x_2309:
[----:B------:R-:W-:Y:S01]  /*ccd0*/  UIADD3 UR4, UR51, -0x2, URZ ;  /* 0xfffffffe33047890 */ /* 0x000fe2000fffe03f */
[----:B------:R-:W-:Y:S01]  /*cce0*/  IMAD.MOV.U32 R9, RZ, RZ, 0x1 ;  /* 0x00000001ff097424 */ /* 0x000fe200078e00ff */
[----:B------:R-:W-:Y:S02]  /*ccf0*/  MOV R8, RZ ;  /* 0x000000ff00087202 */ /* 0x000fe40000000f00 */
[----:B------:R-:W-:-:S06]  /*cd00*/  UISETP.GE.AND UP0, UPT, UR4, UR50, UPT ;  /* 0x000000320400728c */ /* 0x000fcc000bf06270 */
[----:B------:R-:W-:-:S13]  /*cd10*/  PLOP3.LUT P0, PT, PT, PT, UP0, 0x80, 0x0 ;  /* 0x000000000000781c */ /* 0x000fda0003f0f008 */
[----:B------:R-:W-:Y:S05]  /*cd20*/  @!P0 BRA `(.L_x_2244) ;  /* 0x0000000c00dc8947 */ /* 0x000fea0003800000 */
[----:B------:R-:W-:Y:S01]  /*cd30*/  UIADD3 UR4, UR44, 0x1, URZ ;  /* 0x000000012c047890 */ /* 0x000fe2000fffe03f */
[----:B0-----:R-:W-:Y:S01]  /*cd40*/  LOP3.LUT R0, RZ, UR43, RZ, 0x33, !PT ;  /* 0x0000002bff007c12 */ /* 0x001fe2000f8e33ff */
[----:B------:R-:W-:Y:S01]  /*cd50*/  ULOP3.LUT UR5, URZ, UR45, URZ, 0x33, !UPT ;  /* 0x0000002d3f057292 */ /* 0x000fe2000f8e333f */
[----:B------:R-:W-:Y:S01]  /*cd60*/  IADD3 R26, R26, R30, R23 ;  /* 0x0000001e1a1a7210 */ /* 0x000fe20007ffe017 */
[----:B------:R-:W-:Y:S01]  /*cd70*/  UIMAD UR4, UR4, UR40, URZ ;  /* 0x00000028040472a4 */ /* 0x000fe2000f8e023f */
[----:B------:R-:W-:Y:S01]  /*cd80*/  IADD3 R5, -R23, UR42, RZ ;  /* 0x0000002a17057c10 */ /* 0x000fe2000fffe1ff */
[----:B------:R-:W-:Y:S01]  /*cd90*/  BSSY B0, `(.L_x_2244) ;  /* 0x00000f0000007945 */ /* 0x000fe20003800000 */
[----:B------:R-:W-:Y:S01]  /*cda0*/  IMAD.SHL.U32 R20, R27, 0x2, RZ ;  /* 0x000000021b147824 */ /* 0x000fe200078e00ff */
[----:B------:R-:W-:Y:S01]  /*cdb0*/  MOV R19, 0x1 ;  /* 0x0000000100137802 */ /* 0x000fe20000000f00 */
[----:B------:R-:W-:Y:S01]  /*cdc0*/  VIADD R7, R26, 0xfffffee0 ;  /* 0xfffffee01a077836 */ /* 0x000fe20000000000 */
[----:B------:R-:W-:Y:S01]  /*cdd0*/  LOP3.LUT R3, RZ, UR4, RZ, 0x33, !PT ;  /* 0x00000004ff037c12 */ /* 0x000fe2000f8e33ff */
[----:B------:R-:W-:-:S03]  /*cde0*/  IMAD.MOV.U32 R10, RZ, RZ, RZ ;  /* 0x000000ffff0a7224 */ /* 0x000fc600078e00ff */
[----:B------:R-:W-:-:S04]  /*cdf0*/  VIMNMX3 R0, R0, UR5, R3, !PT ;  /* 0x0000000500007c0f */ /* 0x000fc8000f800103 */
[C---:B------:R-:W-:Y:S01]  /*ce00*/  IADD3 R35, -R0.reuse, -0x2, RZ ;  /* 0xfffffffe00237810 */ /* 0x040fe20007ffe1ff */
[C---:B------:R-:W-:Y:S02]  /*ce10*/  IMAD R5, R0.reuse, 0x60, R5 ;  /* 0x0000006000057824 */ /* 0x040fe400078e0205 */
[----:B------:R-:W-:Y:S02]  /*ce20*/  IMAD R7, R0, -0x60, R7 ;  /* 0xffffffa000077824 */ /* 0x000fe400078e0207 */
[----:B------:R-:W-:-:S07]  /*ce30*/  VIADD R6, R5, 0xc0 ;  /* 0x000000c005067836 */ /* 0x000fce0000000000 */
.L_x_2257:
[----:B------:R-:W-:Y:S02]  /*ce40*/  ISETP.NE.AND P0, PT, R28, 0x1, PT ;  /* 0x000000011c00780c */ /* 0x000fe40003f05270 */
[----:B------:R-:W-:Y:S02]  /*ce50*/  ISETP.GT.U32.AND P2, PT, R22, 0x5f, PT ;  /* 0x0000005f1600780c */ /* 0x000fe40003f44070 */
[----:B------:R-:W-:Y:S02]  /*ce60*/  MOV R30, RZ ;  /* 0x000000ff001e7202 */ /* 0x000fe40000000f00 */
[----:B------:R-:W-:-:S07]  /*ce70*/  LOP3.LUT P1, RZ, R36, 0x10, RZ, 0xc0, !PT ;  /* 0x0000001024ff7812 */ /* 0x000fce000782c0ff */
[----:B------:R-:W0:Y:S08]  /*ce80*/  @P0 LDC R0, c[0x0][0x434] ;  /* 0x00010d00ff000b82 */ /* 0x000e300000000800 */
[----:B-1----:R-:W1:Y:S08]  /*ce90*/  @P0 LDC R12, c[0x0][0x438] ;  /* 0x00010e00ff0c0b82 */ /* 0x002e700000000800 */
[----:B------:R-:W2:Y:S08]  /*cea0*/  @!P2 LDC.64 R4, c[0x0][0x428] ;  /* 0x00010a00ff04ab82 */ /* 0x000eb00000000a00 */
[----:B------:R-:W3:Y:S01]  /*ceb0*/  @!P2 LDC.64 R8, c[0x0][0x418] ;  /* 0x00010600ff08ab82 */ /* 0x000ee20000000a00 */
[----:B0-----:R-:W-:Y:S01]  /*cec0*/  @P0 IMAD.HI.U32 R3, R7, R0, RZ ;  /* 0x0000000007030227 */ /* 0x001fe200078e00ff */
[----:B------:R-:W-:-:S04]  /*ced0*/  MOV R0, R7 ;  /* 0x0000000700007202 */ /* 0x000fc80000000f00 */
[----:B-1----:R-:W-:-:S04]  /*cee0*/  @P0 SHF.R.U32.HI R0, RZ, R12, R3 ;  /* 0x0000000cff000219 */ /* 0x002fc80000011603 */
[----:B------:R-:W-:Y:S01]  /*cef0*/  @!P2 SHF.R.S32.HI R13, RZ, 0x1f, R0 ;  /* 0x0000001fff0da819 */ /* 0x000fe20000011400 */
[----:B--2---:R-:W-:-:S04]  /*cf00*/  @!P2 IMAD R12, R33, R4, RZ ;  /* 0x00000004210ca224 */ /* 0x004fc800078e02ff */
[----:B------:R-:W-:Y:S02]  /*cf10*/  @!P2 IMAD R3, R29, R5, R12 ;  /* 0x000000051d03a224 */ /* 0x000fe400078e020c */
[----:B------:R-:W-:-:S04]  /*cf20*/  @!P2 IMAD.MOV.U32 R12, RZ, RZ, R0 ;  /* 0x000000ffff0ca224 */ /* 0x000fc800078e0000 */
[----:B------:R-:W-:-:S04]  /*cf30*/  @!P2 IMAD.WIDE.U32 R12, R29, R4, R12 ;  /* 0x000000041d0ca225 */ /* 0x000fc800078e000c */
[----:B------:R-:W-:Y:S01]  /*cf40*/  @!P2 IMAD.IADD R3, R3, 0x1, R13 ;  /* 0x000000010303a824 */ /* 0x000fe200078e020d */
[----:B---3--:R-:W-:-:S04]  /*cf50*/  @!P2 LEA R4, P0, R12, R8, 0x2 ;  /* 0x000000080c04a211 */ /* 0x008fc800078010ff */
        /* <DEDUP_REMOVED lines=9> */
.L_x_2245:
[----:B------:R-:W-:Y:S01]  /*cff0*/  LEA R26, R8, UR46, 0x3 ;  /* 0x0000002e081a7c11 */ /* 0x000fe2000f8e18ff */
[----:B------:R-:W-:Y:S01]  /*d000*/  BSSY B1, `(.L_x_2246) ;  /* 0x0000004000017945 */ /* 0x000fe20003800000 */
[----:B------:R-:W-:-:S04]  /*d010*/  SHF.L.U32 R3, R9, 0x1f, RZ ;  /* 0x0000001f09037819 */ /* 0x000fc800000006ff */
[----:B------:R-:W0:Y:S02]  /*d020*/  SYNCS.PHASECHK.TRANS64.TRYWAIT P0, [R26+URZ+0x2a840], R3 ;  /* 0x02a840031a0075a7 */ /* 0x000e24000800017f */
[----:B0-----:R-:W-:Y:S05]  /*d030*/  @!P0 BRA `(.L_x_2247) ;  /* 0x0000002800c08947 */ /* 0x001fea0003800000 */
.L_x_2310:
[----:B------:R-:W-:Y:S05]  /*d040*/  BSYNC B1 ;  /* 0x0000000000017941 */ /* 0x000fea0003800000 */
.L_x_2246:
[----:B------:R-:W-:Y:S01]  /*d050*/  ULDC UR4, c[0x0][0x430] ;  /* 0x00010c0000047ab9 */ /* 0x000fe20000000800 */
[----:B-----5:R-:W-:Y:S01]  /*d060*/  SHF.R.S32.HI R21, RZ, 0x1f, R30 ;  /* 0x0000001fff157819 */ /* 0x020fe2000001141e */
[----:B------:R-:W-:Y:S01]  /*d070*/  UIADD3 UR4, -UR4, URZ, URZ ;  /* 0x0000003f04047290 */ /* 0x000fe2000fffe13f */
[----:B------:R-:W-:Y:S02]  /*d080*/  R2UR UR6, R34 ;  /* 0x00000000220672ca */ /* 0x000fe400000e0000 */
[C---:B------:R-:W-:Y:S02]  /*d090*/  LOP3.LUT P3, RZ, R36.reuse, 0x4, RZ, 0xc0, !PT ;  /* 0x0000000424ff7812 */ /* 0x040fe4000786c0ff */
[----:B------:R-:W-:Y:S01]  /*d0a0*/  LOP3.LUT P2, RZ, R36, 0x2, RZ, 0xc0, !PT ;  /* 0x0000000224ff7812 */ /* 0x000fe2000784c0ff */
[----:B------:R-:W-:Y:S01]  /*d0b0*/  IMAD R25, R0, UR4, R7 ;  /* 0x0000000400197c24 */ /* 0x000fe2000f8e0207 */
[----:B------:R-:W-:Y:S01]  /*d0c0*/  ULDC.64 UR4, c[0x0][0x300] ;  /* 0x0000c00000047ab9 */ /* 0x000fe20000000a00 */
[----:B------:R-:W-:-:S02]  /*d0d0*/  LOP3.LUT P1, RZ, R36, 0x1, RZ, 0xc0, !PT ;  /* 0x0000000124ff7812 */ /* 0x000fc4000782c0ff */
[----:B------:R-:W-:Y:S01]  /*d0e0*/  IMAD.WIDE.U32 R4, R25, UR4, RZ ;  /* 0x0000000419047c25 */ /* 0x000fe2000f8e00ff */
[----:B------:R-:W-:-:S05]  /*d0f0*/  SHF.R.S32.HI R24, RZ, 0x1f, R25 ;  /* 0x0000001fff187819 */ /* 0x000fca0000011419 */
[----:B------:R-:W-:-:S04]  /*d100*/  IMAD R0, R24, UR4, RZ ;  /* 0x0000000418007c24 */ /* 0x000fc8000f8e02ff */
[----:B0-----:R-:W-:Y:S01]  /*d110*/  IMAD R3, R25, UR5, R0 ;  /* 0x0000000519037c24 */ /* 0x001fe2000f8e0200 */
        /* <DEDUP_REMOVED lines=16> */
[----:B------:R-:W-:Y:S01]  /*d220*/  IMAD R5, R8, 0x4800, R37 ;  /* 0x0000480008057824 */ /* 0x000fe200078e0225 */
[----:B------:R-:W-:Y:S06]  /*d230*/  BRA.DIV UR4, `(.L_x_2248) ;  /* 0x0000002a04547947 */ /* 0x000fec000b800000 */
[----:B------:R-:W0:Y:S01]  /*d240*/  SHFL.IDX PT, R14, R3, RZ, 0x181f ;  /* 0x00181fff030e7589 */ /* 0x000e2200000e0000 */
[----:B------:R-:W-:-:S03]  /*d250*/  LEA R5, R5, UR46, 0x1 ;  /* 0x0000002e05057c11 */ /* 0x000fc6000f8e08ff */
[----:B------:R-:W1:Y:S04]  /*d260*/  SHFL.IDX PT, R4, R0, RZ, 0x181f ;  /* 0x00181fff00047589 */ /* 0x000e6800000e0000 */
[----:B------:R-:W-:Y:S04]  /*d270*/  SHFL.IDX PT, R11, R3, 0x2, 0x181f ;  /* 0x00581f00030b7f89 */ /* 0x000fe800000e0000 */
[----:B------:R-:W-:Y:S01]  /*d280*/  SHFL.IDX PT, R31, R0, 0x2, 0x181f ;  /* 0x00581f00001f7f89 */ /* 0x000fe200000e0000 */
[----:B0-----:R-:W-:-:S03]  /*d290*/  IADD3 R12, P0, R14, R20, RZ ;  /* 0x000000140e0c7210 */ /* 0x001fc60007f1e0ff */
[----:B------:R-:W0:Y:S01]  /*d2a0*/  SHFL.IDX PT, R14, R3, 0x1, 0x181f ;  /* 0x00381f00030e7f89 */ /* 0x000e2200000e0000 */
[----:B-1----:R-:W-:-:S03]  /*d2b0*/  IADD3.X R13, RZ, R4, RZ, P0, !PT ;  /* 0x00000004ff0d7210 */ /* 0x002fc600007fe4ff */
[----:B------:R-:W1:Y:S04]  /*d2c0*/  SHFL.IDX PT, R4, R0, 0x1, 0x181f ;  /* 0x00381f0000047f89 */ /* 0x000e6800000e0000 */
[----:B------:R-:W-:Y:S04]  /*d2d0*/  LDGSTS.E.BYPASS.LTC128B.128 [R5+0x18400], desc[UR36][R12.64], !P3 ;  /* 0x184000000c057fae */ /* 0x000fe8000d901d64 */
[----:B------:R-:W-:Y:S04]  /*d2e0*/  LDGSTS.E.BYPASS.LTC128B.128 [R5+0x1b400], desc[UR36][R12.64+0x80], !P2 ;  /* 0x1b4000800c057fae */ /* 0x000fe8000d101d64 */
[----:B------:R-:W-:Y:S01]  /*d2f0*/  LDGSTS.E.BYPASS.LTC128B.128 [R5+0x1e400], desc[UR36][R12.64+0x100], !P1 ;  /* 0x1e4001000c057fae */ /* 0x000fe2000c901d64 */
[----:B0-----:R-:W-:-:S05]  /*d300*/  IADD3 R14, P0, R14, R20, RZ ;  /* 0x000000140e0e7210 */ /* 0x001fca0007f1e0ff */
[----:B-1----:R-:W-:Y:S02]  /*d310*/  IMAD.X R15, RZ, RZ, R4, P0 ;  /* 0x000000ffff0f7224 */ /* 0x002fe400000e0604 */
[----:B------:R-:W-:Y:S04]  /*d320*/  SHFL.IDX PT, R4, R0, 0x4, 0x181f ;  /* 0x00981f0000047f89 */ /* 0x000fe800000e0000 */
[----:B------:R-:W-:Y:S04]  /*d330*/  LDGSTS.E.BYPASS.LTC128B.128 [R5+0x18c00], desc[UR36][R14.64], !P3 ;  /* 0x18c000000e057fae */ /* 0x000fe8000d901d64 */
[----:B------:R-:W-:Y:S04]  /*d340*/  LDGSTS.E.BYPASS.LTC128B.128 [R5+0x1bc00], desc[UR36][R14.64+0x80], !P2 ;  /* 0x1bc000800e057fae */ /* 0x000fe8000d101d64 */
[----:B------:R0:W-:Y:S02]  /*d350*/  LDGSTS.E.BYPASS.LTC128B.128 [R5+0x1ec00], desc[UR36][R14.64+0x100], !P1 ;  /* 0x1ec001000e057fae */ /* 0x0001e4000c901d64 */
[----:B0-----:R-:W-:-:S02]  /*d360*/  IADD3 R14, P0, R11, R20, RZ ;  /* 0x000000140b0e7210 */ /* 0x001fc40007f1e0ff */
[----:B------:R-:W0:Y:S03]  /*d370*/  SHFL.IDX PT, R11, R3, 0x3, 0x181f ;  /* 0x00781f00030b7f89 */ /* 0x000e2600000e0000 */
[----:B------:R-:W-:Y:S02]  /*d380*/  IMAD.X R15, RZ, RZ, R31, P0 ;  /* 0x000000ffff0f7224 */ /* 0x000fe400000e061f */
[----:B------:R-:W1:Y:S04]  /*d390*/  SHFL.IDX PT, R31, R0, 0x3, 0x181f ;  /* 0x00781f00001f7f89 */ /* 0x000e6800000e0000 */
[----:B------:R-:W-:Y:S04]  /*d3a0*/  LDGSTS.E.BYPASS.LTC128B.128 [R5+0x19400], desc[UR36][R14.64], !P3 ;  /* 0x194000000e057fae */ /* 0x000fe8000d901d64 */
[----:B------:R-:W-:Y:S04]  /*d3b0*/  LDGSTS.E.BYPASS.LTC128B.128 [R5+0x1c400], desc[UR36][R14.64+0x80], !P2 ;  /* 0x1c4000800e057fae */ /* 0x000fe8000d101d64 */
[----:B------:R2:W-:Y:S04]  /*d3c0*/  LDGSTS.E.BYPASS.LTC128B.128 [R5+0x1f400], desc[UR36][R14.64+0x100], !P1 ;  /* 0x1f4001000e057fae */ /* 0x0005e8000c901d64 */
[----:B------:R-:W-:Y:S01]  /*d3d0*/  SHFL.IDX PT, R0, R0, 0x5, 0x181f ;  /* 0x00b81f0000007f89 */ /* 0x000fe200000e0000 */
[----:B0-----:R-:W-:-:S03]  /*d3e0*/  IADD3 R12, P0, R11, R20, RZ ;  /* 0x000000140b0c7210 */ /* 0x001fc60007f1e0ff */
[----:B--2---:R-:W0:Y:S01]  /*d3f0*/  SHFL.IDX PT, R14, R3, 0x4, 0x181f ;  /* 0x00981f00030e7f89 */ /* 0x004e2200000e0000 */
[----:B-1----:R-:W-:-:S03]  /*d400*/  IADD3.X R13, RZ, R31, RZ, P0, !PT ;  /* 0x0000001fff0d7210 */ /* 0x002fc600007fe4ff */
[----:B------:R-:W1:Y:S04]  /*d410*/  SHFL.IDX PT, R3, R3, 0x5, 0x181f ;  /* 0x00b81f0003037f89 */ /* 0x000e6800000e0000 */
[----:B------:R2:W-:Y:S04]  /*d420*/  LDGSTS.E.BYPASS.LTC128B.128 [R5+0x19c00], desc[UR36][R12.64], !P3 ;  /* 0x19c000000c057fae */ /* 0x0005e8000d901d64 */
[----:B------:R2:W-:Y:S04]  /*d430*/  LDGSTS.E.BYPASS.LTC128B.128 [R5+0x1cc00], desc[UR36][R12.64+0x80], !P2 ;  /* 0x1cc000800c057fae */ /* 0x0005e8000d101d64 */
[----:B------:R2:W-:Y:S01]  /*d440*/  LDGSTS.E.BYPASS.LTC128B.128 [R5+0x1fc00], desc[UR36][R12.64+0x100], !P1 ;  /* 0x1fc001000c057fae */ /* 0x0005e2000c901d64 */
[----:B0-----:R-:W-:-:S05]  /*d450*/  IADD3 R14, P0, R14, R20, RZ ;  /* 0x000000140e0e7210 */ /* 0x001fca0007f1e0ff */
[----:B------:R-:W-:-:S05]  /*d460*/  IMAD.X R15, RZ, RZ, R4, P0 ;  /* 0x000000ffff0f7224 */ /* 0x000fca00000e0604 */
[----:B------:R2:W-:Y:S04]  /*d470*/  LDGSTS.E.BYPASS.LTC128B.128 [R5+0x1a400], desc[UR36][R14.64], !P3 ;  /* 0x1a4000000e057fae */ /* 0x0005e8000d901d64 */
[----:B------:R2:W-:Y:S04]  /*d480*/  LDGSTS.E.BYPASS.LTC128B.128 [R5+0x1d400], desc[UR36][R14.64+0x80], !P2 ;  /* 0x1d4000800e057fae */ /* 0x0005e8000d101d64 */
[----:B-1----:R2:W-:Y:S02]  /*d490*/  LDGSTS.E.BYPASS.LTC128B.128 [R5+0x20400], desc[UR36][R14.64+0x100], !P1 ;  /* 0x204001000e057fae */ /* 0x0025e4000c901d64 */
.L_x_2324:
        /* <DEDUP_REMOVED lines=10> */
.L_x_2249:
        /* <DEDUP_REMOVED lines=10> */
.L_x_2250:
[----:B------:R1:W-:Y:S01]  /*d5e0*/  SYNCS.ARRIVE.TRANS64.A1T0 RZ, [R26+URZ+0x2a830], RZ ;  /* 0x02a830ff1aff79a7 */ /* 0x0003e2000810003f */
[----:B------:R-:W-:Y:S05]  /*d5f0*/  @!P2 BRA `(.L_x_2251) ;  /* 0x000000000004a947 */ /* 0x000fea0003800000 */
[----:B------:R-:W-:Y:S01]  /*d600*/  BPT.TRAP 0x1 ;  /* 0x000000040000795c */ /* 0x000fe20000300000 */
.L_x_2251:
[----:B------:R-:W-:Y:S01]  /*d610*/  SHF.L.U32 R3, R19, 0x1f, RZ ;  /* 0x0000001f13037819 */ /* 0x000fe200000006ff */
[----:B------:R-:W-:Y:S01]  /*d620*/  BSSY B1, `(.L_x_2252) ;  /* 0x0000004000017945 */ /* 0x000fe20003800000 */
[----:B------:R-:W-:-:S04]  /*d630*/  LEA R0, R10, UR46, 0x3 ;  /* 0x0000002e0a007c11 */ /* 0x000fc8000f8e18ff */
[----:B------:R-:W2:Y:S02]  /*d640*/  SYNCS.PHASECHK.TRANS64.TRYWAIT P0, [R0+URZ+0x2a860], R3 ;  /* 0x02a86003000075a7 */ /* 0x000ea4000800017f */
[----:B--2---:R-:W-:Y:S05]  /*d650*/  @!P0 BRA `(.L_x_2253) ;  /* 0x0000002c00288947 */ /* 0x004fea0003800000 */
.L_x_2325:
[----:B------:R-:W-:Y:S05]  /*d660*/  BSYNC B1 ;  /* 0x0000000000017941 */ /* 0x000fea0003800000 */
.L_x_2252:
[----:B------:R-:W-:Y:S01]  /*d670*/  UMOV UR4, 0xffffffff ;  /* 0xffffffff00047882 */ /* 0x000fe20000000000 */
[----:B------:R-:W-:Y:S01]  /*d680*/  LOP3.LUT P0, RZ, R32, 0x2, RZ, 0xc0, !PT ;  /* 0x0000000220ff7812 */ /* 0x000fe2000780c0ff */
[----:B------:R-:W-:Y:S01]  /*d690*/  IMAD R10, R10, 0x3000, R37 ;  /* 0x000030000a0a7824 */ /* 0x000fe200078e0225 */
[----:B------:R-:W-:Y:S11]  /*d6a0*/  BRA.DIV UR4, `(.L_x_2254) ;  /* 0x0000002e04287947 */ /* 0x000ff6000b800000 */
[----:B------:R-:W3:Y:S04]  /*d6b0*/  SHFL.IDX PT, R14, R17, RZ, 0x181f ;  /* 0x00181fff110e7589 */ /* 0x000ee800000e0000 */
[----:B--2---:R-:W0:Y:S04]  /*d6c0*/  SHFL.IDX PT, R3, R18, RZ, 0x181f ;  /* 0x00181fff12037589 */ /* 0x004e2800000e0000 */
[----:B------:R-:W-:Y:S01]  /*d6d0*/  SHFL.IDX PT, R19, R18, 0x1, 0x181f ;  /* 0x00381f0012137f89 */ /* 0x000fe200000e0000 */
[----:B---3--:R-:W-:-:S03]  /*d6e0*/  IADD3 R4, P1, R14, R20, RZ ;  /* 0x000000140e047210 */ /* 0x008fc60007f3e0ff */
[----:B------:R-:W2:Y:S01]  /*d6f0*/  SHFL.IDX PT, R14, R17, 0x1, 0x181f ;  /* 0x00381f00110e7f89 */ /* 0x000ea200000e0000 */
[----:B0-----:R-:W-:Y:S02]  /*d700*/  IADD3.X R5, RZ, R3, RZ, P1, !PT ;  /* 0x00000003ff057210 */ /* 0x001fe40000ffe4ff */
[----:B------:R-:W-:Y:S02]  /*d710*/  LOP3.LUT P1, RZ, R32, 0x1, RZ, 0xc0, !PT ;  /* 0x0000000120ff7812 */ /* 0x000fe4000782c0ff */
[----:B------:R-:W-:Y:S02]  /*d720*/  LEA R3, R10, UR46, 0x1 ;  /* 0x0000002e0a037c11 */ /* 0x000fe4000f8e08ff */
[----:B------:R-:W-:-:S13]  /*d730*/  ISETP.LT.OR P2, PT, R6, 0x1, !P1 ;  /* 0x000000010600780c */ /* 0x000fda0004f41670 */
[----:B------:R-:W-:Y:S01]  /*d740*/  LDGSTS.E.BYPASS.LTC128B.128 [R3+0x400], desc[UR36][R4.64], !P2 ;  /* 0x0040000004037fae */ /* 0x000fe2000d101d64 */
[----:B------:R-:W-:-:S13]  /*d750*/  ISETP.LT.OR P2, PT, R6, 0x1, !P0 ;  /* 0x000000010600780c */ /* 0x000fda0004741670 */
[----:B------:R0:W-:Y:S01]  /*d760*/  LDGSTS.E.BYPASS.LTC128B.128 [R3+0x3400], desc[UR36][R4.64+0x80], !P2 ;  /* 0x0340008004037fae */ /* 0x0001e2000d101d64 */
[----:B--2---:R-:W-:-:S03]  /*d770*/  IADD3 R10, P2, R14, R20, RZ ;  /* 0x000000140e0a7210 */ /* 0x004fc60007f5e0ff */
[----:B------:R-:W0:Y:S02]  /*d780*/  SHFL.IDX PT, R14, R17, 0x2, 0x181f ;  /* 0x00581f00110e7f89 */ /* 0x000e2400000e0000 */
[----:B------:R-:W-:Y:S01]  /*d790*/  IMAD.X R11, RZ, RZ, R19, P2 ;  /* 0x000000ffff0b7224 */ /* 0x000fe200010e0613 */
[----:B------:R-:W-:Y:S01]  /*d7a0*/  ISETP.LT.OR P2, PT, R6, 0x11, !P1 ;  /* 0x000000110600780c */ /* 0x000fe20004f41670 */
[----:B------:R-:W2:-:S12]  /*d7b0*/  SHFL.IDX PT, R19, R18, 0x2, 0x181f ;  /* 0x00581f0012137f89 */ /* 0x000e9800000e0000 */
[----:B------:R-:W-:Y:S01]  /*d7c0*/  LDGSTS.E.BYPASS.LTC128B.128 [R3+0xc00], desc[UR36][R10.64], !P2 ;  /* 0x00c000000a037fae */ /* 0x000fe2000d101d64 */
[----:B------:R-:W-:-:S13]  /*d7d0*/  ISETP.LT.OR P2, PT, R6, 0x11, !P0 ;  /* 0x000000110600780c */ /* 0x000fda0004741670 */
[----:B------:R3:W-:Y:S01]  /*d7e0*/  LDGSTS.E.BYPASS.LTC128B.128 [R3+0x3c00], desc[UR36][R10.64+0x80], !P2 ;  /* 0x03c000800a037fae */ /* 0x0007e2000d101d64 */
[----:B0-----:R-:W-:-:S03]  /*d7f0*/  IADD3 R4, P2, R14, R20, RZ ;  /* 0x000000140e047210 */ /* 0x001fc60007f5e0ff */
[----:B------:R-:W3:Y:S02]  /*d800*/  SHFL.IDX PT, R14, R17, 0x3, 0x181f ;  /* 0x00781f00110e7f89 */ /* 0x000ee400000e0000 */
[----:B--2---:R-:W-:Y:S01]  /*d810*/  IMAD.X R5, RZ, RZ, R19, P2 ;  /* 0x000000ffff057224 */ /* 0x004fe200010e0613 */
[----:B------:R-:W-:Y:S01]  /*d820*/  ISETP.LT.OR P2, PT, R6, 0x21, !P1 ;  /* 0x000000210600780c */ /* 0x000fe20004f41670 */
[----:B------:R-:W0:-:S12]  /*d830*/  SHFL.IDX PT, R19, R18, 0x3, 0x181f ;  /* 0x00781f0012137f89 */ /* 0x000e1800000e0000 */
[----:B------:R-:W-:Y:S01]  /*d840*/  LDGSTS.E.BYPASS.LTC128B.128 [R3+0x1400], desc[UR36][R4.64], !P2 ;  /* 0x0140000004037fae */ /* 0x000fe2000d101d64 */
[----:B------:R-:W-:-:S13]  /*d850*/  ISETP.LT.OR P2, PT, R6, 0x21, !P0 ;  /* 0x000000210600780c */ /* 0x000fda0004741670 */
[----:B------:R2:W-:Y:S01]  /*d860*/  LDGSTS.E.BYPASS.LTC128B.128 [R3+0x4400], desc[UR36][R4.64+0x80], !P2 ;  /* 0x0440008004037fae */ /* 0x0005e2000d101d64 */
[----:B---3--:R-:W-:-:S03]  /*d870*/  IADD3 R10, P2, R14, R20, RZ ;  /* 0x000000140e0a7210 */ /* 0x008fc60007f5e0ff */
[----:B------:R-:W2:Y:S01]  /*d880*/  SHFL.IDX PT, R14, R17, 0x4, 0x181f ;  /* 0x00981f00110e7f89 */ /* 0x000ea200000e0000 */
[----:B0-----:R-:W-:Y:S02]  /*d890*/  IADD3.X R11, RZ, R19, RZ, P2, !PT ;  /* 0x00000013ff0b7210 */ /* 0x001fe400017fe4ff */
[----:B------:R-:W-:Y:S01]  /*d8a0*/  ISETP.LT.OR P2, PT, R6, 0x31, !P1 ;  /* 0x000000310600780c */ /* 0x000fe20004f41670 */
[----:B------:R-:W0:-:S12]  /*d8b0*/  SHFL.IDX PT, R19, R18, 0x4, 0x181f ;  /* 0x00981f0012137f89 */ /* 0x000e1800000e0000 */
[----:B------:R3:W-:Y:S01]  /*d8c0*/  LDGSTS.E.BYPASS.LTC128B.128 [R3+0x1c00], desc[UR36][R10.64], !P2 ;  /* 0x01c000000a037fae */ /* 0x0007e2000d101d64 */
[----:B------:R-:W-:-:S13]  /*d8d0*/  ISETP.LT.OR P2, PT, R6, 0x31, !P0 ;  /* 0x000000310600780c */ /* 0x000fda0004741670 */
[----:B------:R3:W-:Y:S01]  /*d8e0*/  LDGSTS.E.BYPASS.LTC128B.128 [R3+0x4c00], desc[UR36][R10.64+0x80], !P2 ;  /* 0x04c000800a037fae */ /* 0x0007e2000d101d64 */
[----:B--2---:R-:W-:-:S03]  /*d8f0*/  IADD3 R4, P2, R14, R20, RZ ;  /* 0x000000140e047210 */ /* 0x004fc60007f5e0ff */
[----:B------:R3:W2:Y:S02]  /*d900*/  SHFL.IDX PT, R14, R17, 0x5, 0x181f ;  /* 0x00b81f00110e7f89 */ /* 0x0006a400000e0000 */
[----:B0-----:R-:W-:Y:S01]  /*d910*/  IMAD.X R5, RZ, RZ, R19, P2 ;  /* 0x000000ffff057224 */ /* 0x001fe200010e0613 */
[----:B------:R-:W-:Y:S01]  /*d920*/  ISETP.LT.OR P2, PT, R6, 0x41, !P1 ;  /* 0x000000410600780c */ /* 0x000fe20004f41670 */
[----:B------:R3:W4:-:S12]  /*d930*/  SHFL.IDX PT, R19, R18, 0x5, 0x181f ;  /* 0x00b81f0012137f89 */ /* 0x00071800000e0000 */
[----:B------:R3:W-:Y:S01]  /*d940*/  LDGSTS.E.BYPASS.LTC128B.128 [R3+0x2400], desc[UR36][R4.64], !P2 ;  /* 0x0240000004037fae */ /* 0x0007e2000d101d64 */
[----:B------:R-:W-:-:S13]  /*d950*/  ISETP.LT.OR P2, PT, R6, 0x41, !P0 ;  /* 0x000000410600780c */ /* 0x000fda0004741670 */
[----:B--2-4-:R3:W-:Y:S02]  /*d960*/  LDGSTS.E.BYPASS.LTC128B.128 [R3+0x5400], desc[UR36][R4.64+0x80], !P2 ;  /* 0x0540008004037fae */ /* 0x0147e4000d101d64 */
.L_x_2339:
[C---:B------:R-:W-:Y:S01]  /*d970*/  ISETP.LT.OR P1, PT, R6.reuse, 0x51, !P1 ;  /* 0x000000510600780c */ /* 0x040fe20004f21670 */
[----:B------:R-:W-:Y:S01]  /*d980*/  ULDC.64 UR4, c[0x0][0x328] ;  /* 0x0000ca0000047ab9 */ /* 0x000fe20000000a00 */
[----:B------:R-:W-:Y:S01]  /*d990*/  ISETP.LT.OR P0, PT, R6, 0x51, !P0 ;  /* 0x000000510600780c */ /* 0x000fe20004701670 */
[----:B------:R-:W-:Y:S01]  /*d9a0*/  IMAD R24, R24, UR4, RZ ;  /* 0x0000000418187c24 */ /* 0x000fe2000f8e02ff */
[----:B0--3--:R-:W-:Y:S01]  /*d9b0*/  IADD3 R4, P2, R14, R20, RZ ;  /* 0x000000140e047210 */ /* 0x009fe20007f5e0ff */
[----:B------:R-:W-:-:S04]  /*d9c0*/  IMAD.WIDE.U32 R10, R25, UR4, RZ ;  /* 0x00000004190a7c25 */ /* 0x000fc8000f8e00ff */
[----:B------:R-:W-:Y:S02]  /*d9d0*/  IMAD.X R5, RZ, RZ, R19, P2 ;  /* 0x000000ffff057224 */ /* 0x000fe400010e0613 */
[----:B------:R-:W-:Y:S01]  /*d9e0*/  IMAD R13, R25, UR5, R24 ;  /* 0x00000005190d7c24 */ /* 0x000fe2000f8e0218 */
[----:B------:R-:W-:Y:S02]  /*d9f0*/  ULDC.64 UR4, c[0x0][0x338] ;  /* 0x0000ce0000047ab9 */ /* 0x000fe40000000a00 */
[----:B------:R-:W-:Y:S01]  /*da00*/  @!PT LDS RZ, [RZ] ;  /* 0x00000000fffff984 */ /* 0x000fe20000000800 */
[----:B------:R-:W-:Y:S01]  /*da10*/  @!PT LDS RZ, [RZ] ;  /* 0x00000000fffff984 */ /* 0x000fe20000000800 */
[----:B------:R-:W-:Y:S01]  /*da20*/  @!PT LDS RZ, [RZ] ;  /* 0x00000000fffff984 */ /* 0x000fe20000000800 */
[----:B------:R0:W-:Y:S01]  /*da30*/  LDGSTS.E.BYPASS.LTC128B.128 [R3+0x2c00], desc[UR36][R4.64], !P1 ;  /* 0x02c0000004037fae */ /* 0x0001e2000c901d64 */
[----:B------:R-:W-:Y:S01]  /*da40*/  IMAD R21, R21, UR4, RZ ;  /* 0x0000000415157c24 */ /* 0x000fe2000f8e02ff */
[----:B------:R-:W-:Y:S02]  /*da50*/  IADD3 R11, R11, R13, RZ ;  /* 0x0000000d0b0b7210 */ /* 0x000fe40007ffe0ff */
[----:B------:R0:W-:Y:S01]  /*da60*/  LDGSTS.E.BYPASS.LTC128B.128 [R3+0x5c00], desc[UR36][R4.64+0x80], !P0 ;  /* 0x05c0008004037fae */ /* 0x0001e2000c101d64 */
[C---:B------:R-:W-:Y:S01]  /*da70*/  IMAD R21, R30.reuse, UR5, R21 ;  /* 0x000000051e157c24 */ /* 0x040fe2000f8e0215 */
[----:B------:R-:W-:Y:S01]  /*da80*/  PLOP3.LUT P0, PT, PT, PT, PT, 0x80, 0x0 ;  /* 0x000000000000781c */ /* 0x000fe20003f0f070 */
[----:B------:R-:W-:Y:S01]  /*da90*/  IMAD.WIDE.U32 R10, R30, UR4, R10 ;  /* 0x000000041e0a7c25 */ /* 0x000fe2000f8e000a */
[----:B------:R-:W-:-:S03]  /*daa0*/  NOP ;  /* 0x0000000000007918 */ /* 0x000fc60000000000 */
[----:B------:R-:W-:-:S08]  /*dab0*/  IMAD.IADD R21, R11, 0x1, R21 ;  /* 0x000000010b157824 */ /* 0x000fd000078e0215 */
.L_x_2255:
        /* <DEDUP_REMOVED lines=10> */
.L_x_2256:
[----:B------:R-:W-:Y:S01]  /*db60*/  R2UR UR4, R34 ;  /* 0x00000000220472ca */ /* 0x000fe200000e0000 */
[----:B------:R-:W-:Y:S01]  /*db70*/  ULDC.64 UR6, c[0x0][0x330] ;  /* 0x0000cc0000067ab9 */ /* 0x000fe20000000a00 */
[----:B------:R-:W-:Y:S01]  /*db80*/  MOV R11, R21 ;  /* 0x00000015000b7202 */ /* 0x000fe20000000f00 */
[----:B0-----:R-:W-:Y:S01]  /*db90*/  IMAD.U32 R3, RZ, RZ, UR6 ;  /* 0x00000006ff037e24 */ /* 0x001fe2000f8e00ff */
[----:B------:R0:W-:Y:S01]  /*dba0*/  SYNCS.ARRIVE.TRANS64.A1T0 RZ, [R0+URZ+0x2a850], RZ ;  /* 0x02a850ff00ff79a7 */ /* 0x0001e2000810003f */
[----:B------:R-:W-:Y:S01]  /*dbb0*/  VIADD R35, R35, 0xffffffff ;  /* 0xffffffff23237836 */ /* 0x000fe20000000000 */
[----:B------:R-:W-:Y:S01]  /*dbc0*/  IADD3 R6, R6, 0x60, RZ ;  /* 0x0000006006067810 */ /* 0x000fe20007ffe0ff */
[----:B------:R-:W-:-:S04]  /*dbd0*/  IMAD.WIDE.U32 R10, R3, UR41, R10 ;  /* 0x00000029030a7c25 */ /* 0x000fc8000f8e000a */
[----:B------:R-:W-:Y:S02]  /*dbe0*/  VIADD R7, R7, 0xffffffa0 ;  /* 0xffffffa007077836 */ /* 0x000fe40000000000 */
[----:B------:R-:W-:Y:S01]  /*dbf0*/  UIMAD UR4, UR4, UR6, URZ ;  /* 0x00000006040472a4 */ /* 0x000fe2000f8e023f */
[----:B------:R-:W-:-:S03]  /*dc00*/  IMAD.MOV.U32 R19, RZ, RZ, R9 ;  /* 0x000000ffff137224 */ /* 0x000fc600078e0009 */
[----:B------:R-:W-:-:S03]  /*dc10*/  UIMAD UR4, UR41, UR7, UR4 ;  /* 0x00000007290472a4 */ /* 0x000fc6000f8e0204 */
[----:B------:R-:W-:Y:S02]  /*dc20*/  ULDC.64 UR6, c[0x0][0x318] ;  /* 0x0000c60000067ab9 */ /* 0x000fe40000000a00 */
[----:B------:R-:W-:Y:S01]  /*dc30*/  LEA R17, P0, R10, UR6, 0x1 ;  /* 0x000000060a117c11 */ /* 0x000fe2000f8008ff */
[----:B------:R-:W-:-:S05]  /*dc40*/  VIADD R3, R11, UR4 ;  /* 0x000000040b037c36 */ /* 0x000fca0008000000 */
[----:B------:R-:W-:Y:S02]  /*dc50*/  LEA.HI.X R18, R10, UR7, R3, 0x1, P0 ;  /* 0x000000070a127c11 */ /* 0x000fe400080f0c03 */
[----:B------:R-:W-:Y:S02]  /*dc60*/  ISETP.GT.AND P0, PT, R35, UR50, PT ;  /* 0x0000003223007c0c */ /* 0x000fe4000bf04270 */
[----:B------:R-:W-:-:S11]  /*dc70*/  MOV R10, R8 ;  /* 0x00000008000a7202 */ /* 0x000fd60000000f00 */
[----:B0-----:R-:W-:Y:S05]  /*dc80*/  @P0 BRA `(.L_x_2257) ;  /* 0xfffffff0006c0947 */ /* 0x001fea000383ffff */
[----:B------:R-:W-:Y:S05]  /*dc90*/  BSYNC B0 ;  /* 0x0000000000007941 */ /* 0x000fea0003800000 */
.L_x_2244:
[----:B------:R-:W-:-:S13]  /*dca0*/  LOP3.LUT P0, RZ, R36, 0x10, RZ, 0xc0, !PT ;  /* 0x0000001024ff7812 */ /* 0x000fda000780c0ff */
[----:B------:R-:W-:Y:S05]  /*dcb0*/  @!P0 BRA `(.L_x_2258) ;  /* 0x0000000000048947 */ /* 0x000fea0003800000 */
[----:B------:R-:W-:Y:S01]  /*dcc0*/  BPT.TRAP 0x1 ;  /* 0x000000040000795c */ /* 0x000fe20000300000 */
.L_x_2258:
[C---:B0-----:R-:W-:Y:S01]  /*dcd0*/  LEA R0, R8.reuse, UR46, 0x3 ;  /* 0x0000002e08007c11 */ /* 0x041fe2000f8e18ff */
        /* <DEDUP_REMOVED lines=8> */
.L_x_2340:
[----:B------:R-:W-:Y:S05]  /*dd60*/  BSYNC B0 ;  /* 0x0000000000007941 */ /* 0x000fea0003800000 */
.L_x_2259:
[----:B------:R-:W-:-:S03]  /*dd70*/  UMOV UR4, 0xffffffff ;  /* 0xffffffff00047882 */ /* 0x000fc60000000000 */
[----:B------:R-:W-:Y:S05]  /*dd80*/  BRA.DIV UR4, `(.L_x_2261) ;  /* 0x0000002e048c7947 */ /* 0x000fea000b800000 */
[----:B------:R-:W-:Y:S01]  /*dd90*/  SHFL.IDX PT, R5, R18, RZ, 0x181f ;  /* 0x00181fff12057589 */ /* 0x000fe200000e0000 */
[C---:B0-----:R-:W-:Y:S02]  /*dda0*/  LOP3.LUT R3, R32.reuse, 0x1, RZ, 0xc0, !PT ;  /* 0x0000000120037812 */ /* 0x041fe400078ec0ff */
[----:B------:R-:W-:Y:S01]  /*ddb0*/  LOP3.LUT P0, RZ, R32, 0x2, RZ, 0xc0, !PT ;  /* 0x0000000220ff7812 */ /* 0x000fe2000780c0ff */
[----:B------:R-:W0:Y:S01]  /*ddc0*/  SHFL.IDX PT, R4, R17, RZ, 0x181f ;  /* 0x00181fff11047589 */ /* 0x000e2200000e0000 */
[----:B------:R-:W-:Y:S02]  /*ddd0*/  ISETP.NE.U32.AND P1, PT, R3, 0x1, PT ;  /* 0x000000010300780c */ /* 0x000fe40003f25070 */
[C---:B------:R-:W-:Y:S01]  /*dde0*/  ISETP.LT.OR P3, PT, R23.reuse, 0x1, !P0 ;  /* 0x000000011700780c */ /* 0x040fe20004761670 */
[----:B------:R-:W2:Y:S01]  /*ddf0*/  SHFL.IDX PT, R14, R17, 0x1, 0x181f ;  /* 0x00381f00110e7f89 */ /* 0x000ea200000e0000 */
[----:B------:R-:W-:Y:S02]  /*de00*/  ISETP.LT.OR P2, PT, R23, 0x1, P1 ;  /* 0x000000011700780c */ /* 0x000fe40000f41670 */
[----:B------:R-:W-:Y:S01]  /*de10*/  LEA R3, R37, UR46, 0x1 ;  /* 0x0000002e25037c11 */ /* 0x000fe2000f8e08ff */
[----:B------:R-:W3:Y:S01]  /*de20*/  SHFL.IDX PT, R6, R18, 0x1, 0x181f ;  /* 0x00381f0012067f89 */ /* 0x000ee200000e0000 */
[----:B------:R-:W-:-:S02]  /*de30*/  ISETP.LT.OR P4, PT, R23, 0x11, P1 ;  /* 0x000000111700780c */ /* 0x000fc40000f81670 */
[----:B------:R-:W-:Y:S01]  /*de40*/  ISETP.LT.OR P5, PT, R23, 0x11, !P0 ;  /* 0x000000111700780c */ /* 0x000fe200047a1670 */
[----:B------:R-:W4:Y:S04]  /*de50*/  SHFL.IDX PT, R20, R18, 0x2, 0x181f ;  /* 0x00581f0012147f89 */ /* 0x000f2800000e0000 */
[----:B------:R-:W5:Y:S04]  /*de60*/  SHFL.IDX PT, R10, R17, 0x2, 0x181f ;  /* 0x00581f00110a7f89 */ /* 0x000f6800000e0000 */
[----:B------:R-:W1:Y:S01]  /*de70*/  SHFL.IDX PT, R22, R17, 0x3, 0x181f ;  /* 0x00781f0011167f89 */ /* 0x000e6200000e0000 */
[----:B0-----:R-:W-:-:S03]  /*de80*/  IMAD.WIDE.U32 R4, R27, 0x2, R4 ;  /* 0x000000021b047825 */ /* 0x001fc600078e0004 */
[----:B------:R-:W-:Y:S01]  /*de90*/  SHFL.IDX PT, R19, R18, 0x4, 0x181f ;  /* 0x00981f0012137f89 */ /* 0x000fe200000e0000 */
[----:B--2---:R-:W-:-:S03]  /*dea0*/  MOV R12, R14 ;  /* 0x0000000e000c7202 */ /* 0x004fc60000000f00 */
[----:B------:R-:W0:Y:S01]  /*deb0*/  SHFL.IDX PT, R24, R17, 0x4, 0x181f ;  /* 0x00981f0011187f89 */ /* 0x000e2200000e0000 */
[----:B---3--:R-:W-:-:S03]  /*dec0*/  IMAD.MOV.U32 R13, RZ, RZ, R6 ;  /* 0x000000ffff0d7224 */ /* 0x008fc600078e0006 */
[----:B------:R-:W2:Y:S01]  /*ded0*/  SHFL.IDX PT, R7, R18, 0x3, 0x181f ;  /* 0x00781f0012077f89 */ /* 0x000ea200000e0000 */
[----:B----4-:R-:W-:-:S03]  /*dee0*/  IMAD.MOV.U32 R11, RZ, RZ, R20 ;  /* 0x000000ffff0b7224 */ /* 0x010fc600078e0014 */
[----:B------:R-:W-:Y:S01]  /*def0*/  LDGSTS.E.BYPASS.LTC128B.128 [R3+0x400], desc[UR36][R4.64], !P2 ;  /* 0x0040000004037fae */ /* 0x000fe2000d101d64 */
[----:B------:R-:W-:Y:S01]  /*df00*/  ISETP.LT.OR P2, PT, R23, 0x21, P1 ;  /* 0x000000211700780c */ /* 0x000fe20000f41670 */
[----:B------:R-:W-:Y:S02]  /*df10*/  IMAD.WIDE.U32 R12, R27, 0x2, R12 ;  /* 0x000000021b0c7825 */ /* 0x000fe400078e000c */
[----:B------:R0:W-:Y:S01]  /*df20*/  LDGSTS.E.BYPASS.LTC128B.128 [R3+0x3400], desc[UR36][R4.64+0x80], !P3 ;  /* 0x0340008004037fae */ /* 0x0001e2000d901d64 */
[----:B------:R-:W-:Y:S01]  /*df30*/  ISETP.LT.OR P3, PT, R23, 0x21, !P0 ;  /* 0x000000211700780c */ /* 0x000fe20004761670 */
[----:B-----5:R-:W-:Y:S01]  /*df40*/  IMAD.WIDE.U32 R10, R27, 0x2, R10 ;  /* 0x000000021b0a7825 */ /* 0x020fe200078e000a */
[----:B-1----:R-:W-:Y:S01]  /*df50*/  MOV R6, R22 ;  /* 0x0000001600067202 */ /* 0x002fe20000000f00 */
[----:B------:R-:W-:Y:S01]  /*df60*/  LDGSTS.E.BYPASS.LTC128B.128 [R3+0xc00], desc[UR36][R12.64], !P4 ;  /* 0x00c000000c037fae */ /* 0x000fe2000e101d64 */
[----:B------:R-:W-:-:S03]  /*df70*/  ISETP.LT.OR P4, PT, R23, 0x31, P1 ;  /* 0x000000311700780c */ /* 0x000fc60000f81670 */
[----:B------:R-:W-:Y:S01]  /*df80*/  LDGSTS.E.BYPASS.LTC128B.128 [R3+0x3c00], desc[UR36][R12.64+0x80], !P5 ;  /* 0x03c000800c037fae */ /* 0x000fe2000e901d64 */
[----:B------:R-:W-:-:S03]  /*df90*/  ISETP.LT.OR P5, PT, R23, 0x31, !P0 ;  /* 0x000000311700780c */ /* 0x000fc600047a1670 */
[----:B------:R-:W-:Y:S01]  /*dfa0*/  LDGSTS.E.BYPASS.LTC128B.128 [R3+0x1400], desc[UR36][R10.64], !P2 ;  /* 0x014000000a037fae */ /* 0x000fe2000d101d64 */
[C---:B------:R-:W-:Y:S01]  /*dfb0*/  ISETP.LT.OR P2, PT, R23.reuse, 0x41, P1 ;  /* 0x000000411700780c */ /* 0x040fe20000f41670 */
[----:B0-----:R-:W-:Y:S02]  /*dfc0*/  IMAD.MOV.U32 R4, RZ, RZ, R24 ;  /* 0x000000ffff047224 */ /* 0x001fe400078e0018 */
[----:B------:R0:W-:Y:S01]  /*dfd0*/  LDGSTS.E.BYPASS.LTC128B.128 [R3+0x4400], desc[UR36][R10.64+0x80], !P3 ;  /* 0x044000800a037fae */ /* 0x0001e2000d901d64 */
[----:B------:R-:W-:Y:S01]  /*dfe0*/  ISETP.LT.OR P3, PT, R23, 0x41, !P0 ;  /* 0x000000411700780c */ /* 0x000fe20004761670 */
[----:B------:R-:W-:Y:S02]  /*dff0*/  IMAD.MOV.U32 R5, RZ, RZ, R19 ;  /* 0x000000ffff057224 */ /* 0x000fe400078e0013 */
[C---:B--2---:R-:W-:Y:S01]  /*e000*/  IMAD.WIDE.U32 R6, R27.reuse, 0x2, R6 ;  /* 0x000000021b067825 */ /* 0x044fe200078e0006 */
[----:B------:R-:W1:Y:S03]  /*e010*/  SHFL.IDX PT, R18, R18, 0x5, 0x181f ;  /* 0x00b81f0012127f89 */ /* 0x000e6600000e0000 */
[----:B------:R-:W-:Y:S01]  /*e020*/  IMAD.WIDE.U32 R4, R27, 0x2, R4 ;  /* 0x000000021b047825 */ /* 0x000fe200078e0004 */
[----:B------:R2:W-:Y:S01]  /*e030*/  LDGSTS.E.BYPASS.LTC128B.128 [R3+0x1c00], desc[UR36][R6.64], !P4 ;  /* 0x01c0000006037fae */ /* 0x0005e2000e101d64 */
[----:B0-----:R-:W-:-:S03]  /*e040*/  MOV R10, RZ ;  /* 0x000000ff000a7202 */ /* 0x001fc60000000f00 */
[----:B------:R2:W-:Y:S04]  /*e050*/  LDGSTS.E.BYPASS.LTC128B.128 [R3+0x4c00], desc[UR36][R6.64+0x80], !P5 ;  /* 0x04c0008006037fae */ /* 0x0005e8000e901d64 */
[----:B------:R2:W-:Y:S04]  /*e060*/  LDGSTS.E.BYPASS.LTC128B.128 [R3+0x2400], desc[UR36][R4.64], !P2 ;  /* 0x0240000004037fae */ /* 0x0005e8000d101d64 */
[----:B------:R2:W0:Y:S04]  /*e070*/  SHFL.IDX PT, R14, R17, 0x5, 0x181f ;  /* 0x00b81f00110e7f89 */ /* 0x00042800000e0000 */
[----:B------:R2:W-:Y:S02]  /*e080*/  LDGSTS.E.BYPASS.LTC128B.128 [R3+0x5400], desc[UR36][R4.64+0x80], !P3 ;  /* 0x0540008004037fae */ /* 0x0005e4000d901d64 */
.L_x_2354:
[C---:B------:R-:W-:Y:S01]  /*e090*/  ISETP.LT.OR P1, PT, R23.reuse, 0x51, P1 ;  /* 0x000000511700780c */ /* 0x040fe20000f21670 */
[----:B0-2---:R-:W-:Y:S01]  /*e0a0*/  IMAD.MOV.U32 R4, RZ, RZ, R14 ;  /* 0x000000ffff047224 */ /* 0x005fe200078e000e */
[----:B------:R-:W-:Y:S01]  /*e0b0*/  ISETP.LT.OR P0, PT, R23, 0x51, !P0 ;  /* 0x000000511700780c */ /* 0x000fe20004701670 */
[----:B-1----:R-:W-:Y:S02]  /*e0c0*/  IMAD.MOV.U32 R5, RZ, RZ, R18 ;  /* 0x000000ffff057224 */ /* 0x002fe400078e0012 */
        /* <DEDUP_REMOVED lines=8> */
.L_x_2262:
        /* <DEDUP_REMOVED lines=10> */
.L_x_2263:
[----:B------:R1:W-:Y:S02]  /*e1f0*/  SYNCS.ARRIVE.TRANS64.A1T0 RZ, [R0+URZ+0x2a850], RZ ;  /* 0x02a850ff00ff79a7 */ /* 0x0003e4000810003f */
[----:B-1----:R-:W-:-:S04]  /*e200*/  IADD3 R0, R8, 0x1, RZ ;  /* 0x0000000108007810 */ /* 0x002fc80007ffe0ff */
[----:B------:R-:W-:-:S04]  /*e210*/  ISETP.NE.AND P0, PT, R0, 0x2, PT ;  /* 0x000000020000780c */ /* 0x000fc80003f05270 */
[----:B0-----:R-:W-:Y:S02]  /*e220*/  SEL R4, RZ, 0x1, P0 ;  /* 0x00000001ff047807 */ /* 0x001fe40000000000 */
[----:B------:R-:W-:Y:S02]  /*e230*/  SEL R0, R0, RZ, P0 ;  /* 0x000000ff00007207 */ /* 0x000fe40000000000 */
[----:B------:R-:W-:-:S07]  /*e240*/  LOP3.LUT R9, R9, R4, RZ, 0x3c, !PT ;  /* 0x0000000409097212 */ /* 0x000fce00078e3cff */
.L_x_2229:
[----:B------:R-:W0:Y:S01]  /*e250*/  S2R R4, SR_CgaCtaId ;  /* 0x0000000000047919 */ /* 0x000e220000008800 */
[----:B------:R-:W-:Y:S02]  /*e260*/  MOV R3, 0x400 ;  /* 0x0000040000037802 */ /* 0x000fe40000000f00 */
[----:B------:R-:W-:Y:S02]  /*e270*/  SHF.L.U32 R10, R10, 0x1f, RZ ;  /* 0x0000001f0a0a7819 */ /* 0x000fe400000006ff */
[----:B0-----:R-:W-:-:S04]  /*e280*/  LEA R5, R4, R3, 0x18 ;  /* 0x0000000304057211 */ /* 0x001fc800078ec0ff */
[----:B------:R-:W0:Y:S02]  /*e290*/  SYNCS.PHASECHK.TRANS64.TRYWAIT P0, [R5+URZ+0x2a820], R10 ;  /* 0x02a8200a050075a7 */ /* 0x000e24000800017f */
[----:B0-----:R-:W-:Y:S05]  /*e2a0*/  @!P0 BRA `(.L_x_2264) ;  /* 0x0000003000388947 */ /* 0x001fea0003800000 */
.L_x_2355:
[----:B------:R-:W-:-:S03]  /*e2b0*/  UMOV UR4, 0xffffffff ;  /* 0xffffffff00047882 */ /* 0x000fc60000000000 */
[----:B------:R-:W-:Y:S05]  /*e2c0*/  BRA.DIV UR4, `(.L_x_2265) ;  /* 0x0000003204447947 */ /* 0x000fea000b800000 */
[----:B------:R1:W2:Y:S02]  /*e2d0*/  SHFL.IDX PT, R14, R16, RZ, 0x1f ;  /* 0x00001fff100e7589 */ /* 0x0002a400000e0000 */
.L_x_2358:
[----:B--2---:R-:W-:-:S13]  /*e2e0*/  ISETP.NE.AND P0, PT, R14, RZ, PT ;  /* 0x000000ff0e00720c */ /* 0x004fda0003f05270 */
[----:B------:R-:W-:Y:S05]  /*e2f0*/  @P0 BRA `(.L_x_2185) ;  /* 0x00000000008c0947 */ /* 0x000fea0003800000 */
[----:B------:R-:W-:-:S03]  /*e300*/  UMOV UR4, 0xffffffff ;  /* 0xffffffff00047882 */ /* 0x000fc60000000000 */
[----:B------:R-:W-:Y:S05]  /*e310*/  BRA.DIV UR4, `(.L_x_2266) ;  /* 0x0000003204587947 */ /* 0x000fea000b800000 */
[----:B------:R-:W-:-:S13]  /*e320*/  ELECT P6, URZ, PT ;  /* 0x00000000003f782f */ /* 0x000fda00038c0000 */
.L_x_2361:
[----:B------:R-:W-:Y:S05]  /*e330*/  @!P6 BRA `(.L_x_2185) ;  /* 0x00000000007ce947 */ /* 0x000fea0003800000 */
[----:B------:R-:W-:-:S13]  /*e340*/  R2UR UR4, R2 ;  /* 0x00000000020472ca */ /* 0x000fda00000e0000 */
[----:B------:R-:W-:-:S06]  /*e350*/  ULOP3.LUT UR4, UR4, 0x2, URZ, 0xfc, !UPT ;  /* 0x0000000204047892 */ /* 0x000fcc000f8efc3f */
[----:B------:R-:W-:-:S05]  /*e360*/  IMAD.U32 R3, RZ, RZ, UR4 ;  /* 0x00000004ff037e24 */ /* 0x000fca000f8e00ff */
[----:B------:R-:W-:-:S13]  /*e370*/  ISETP.NE.AND P0, PT, R3, 0x3, PT ;  /* 0x000000030300780c */ /* 0x000fda0003f05270 */
[----:B------:R-:W-:Y:S05]  /*e380*/  @!P0 BRA `(.L_x_2267) ;  /* 0x0000000000048947 */ /* 0x000fea0003800000 */
[----:B------:R-:W-:Y:S01]  /*e390*/  BPT.TRAP 0x1 ;  /* 0x000000040000795c */ /* 0x000fe20000300000 */
.L_x_2267:
[C---:B------:R-:W-:Y:S01]  /*e3a0*/  IMAD R6, R0.reuse, 0x8, R5 ;  /* 0x0000000800067824 */ /* 0x040fe200078e0205 */
[----:B------:R-:W-:Y:S02]  /*e3b0*/  SHF.L.U32 R3, R9, 0x1f, RZ ;  /* 0x0000001f09037819 */ /* 0x000fe400000006ff */
[----:B------:R-:W-:Y:S02]  /*e3c0*/  IADD3 R0, R0, 0x1, RZ ;  /* 0x0000000100007810 */ /* 0x000fe40007ffe0ff */
[----:B------:R-:W2:Y:S02]  /*e3d0*/  SYNCS.PHASECHK.TRANS64.TRYWAIT P1, [R6+URZ+0x2a840], R3 ;  /* 0x02a84003060075a7 */ /* 0x000ea4000802017f */
[----:B------:R-:W-:-:S04]  /*e3e0*/  ISETP.NE.AND P2, PT, R0, 0x2, PT ;  /* 0x000000020000780c */ /* 0x000fc80003f45270 */
[----:B------:R-:W-:Y:S01]  /*e3f0*/  SEL R4, RZ, 0x1, P2 ;  /* 0x00000001ff047807 */ /* 0x000fe20001000000 */
[----:B--2---:R-:W-:Y:S08]  /*e400*/  @!P1 BRA `(.L_x_2268) ;  /* 0x00000030003c9947 */ /* 0x004ff00003800000 */
.L_x_2362:
[----:B------:R-:W-:Y:S02]  /*e410*/  SEL R0, R0, RZ, P2 ;  /* 0x000000ff00007207 */ /* 0x000fe40001000000 */
[----:B------:R-:W-:Y:S01]  /*e420*/  LOP3.LUT R4, R9, R4, RZ, 0x3c, !PT ;  /* 0x0000000409047212 */ /* 0x000fe200078e3cff */
[----:B------:R-:W-:Y:S06]  /*e430*/  @!P0 BRA `(.L_x_2269) ;  /* 0x0000000000048947 */ /* 0x000fec0003800000 */
[----:B------:R-:W-:Y:S01]  /*e440*/  BPT.TRAP 0x1 ;  /* 0x000000040000795c */ /* 0x000fe20000300000 */
.L_x_2269:
[----:B0-----:R-:W-:Y:S01]  /*e450*/  IMAD R5, R0, 0x8, R5 ;  /* 0x0000000800057824 */ /* 0x001fe200078e0205 */
[----:B------:R-:W-:-:S04]  /*e460*/  SHF.L.U32 R0, R4, 0x1f, RZ ;  /* 0x0000001f04007819 */ /* 0x000fc800000006ff */
[----:B------:R-:W0:Y:S02]  /*e470*/  SYNCS.PHASECHK.TRANS64.TRYWAIT P1, [R5+URZ+0x2a840], R0 ;  /* 0x02a84000050075a7 */ /* 0x000e24000802017f */
[----:B0-----:R-:W-:Y:S05]  /*e480*/  @!P1 BRA `(.L_x_2270) ;  /* 0x0000003000309947 */ /* 0x001fea0003800000 */
.L_x_2363:
[----:B------:R-:W-:Y:S05]  /*e490*/  @!P0 BRA `(.L_x_2271) ;  /* 0x0000000000048947 */ /* 0x000fea0003800000 */
[----:B------:R-:W-:Y:S01]  /*e4a0*/  BPT.TRAP 0x1 ;  /* 0x000000040000795c */ /* 0x000fe20000300000 */
.L_x_2271:
[----:B------:R-:W3:Y:S02]  /*e4b0*/  SYNCS.PHASECHK.TRANS64.TRYWAIT P1, [R6+URZ+0x2a860], R3 ;  /* 0x02a86003060075a7 */ /* 0x000ee4000802017f */
[----:B---3--:R-:W-:Y:S05]  /*e4c0*/  @!P1 BRA `(.L_x_2272) ;  /* 0x0000003000349947 */ /* 0x008fea0003800000 */
.L_x_2364:
[----:B------:R-:W-:Y:S05]  /*e4d0*/  @!P0 BRA `(.L_x_2273) ;  /* 0x0000000000048947 */ /* 0x000fea0003800000 */
[----:B------:R-:W-:Y:S01]  /*e4e0*/  BPT.TRAP 0x1 ;  /* 0x000000040000795c */ /* 0x000fe20000300000 */
.L_x_2273:
[----:B----4-:R4:W0:Y:S02]  /*e4f0*/  SYNCS.PHASECHK.TRANS64.TRYWAIT P0, [R5+URZ+0x2a860], R0 ;  /* 0x02a86000050075a7 */ /* 0x010824000800017f */
[----:B0-----:R-:W-:Y:S05]  /*e500*/  @!P0 NANOSLEEP.SYNCS 0x989680 ;  /* 0x009896800000895d */ /* 0x001fea0003900000 */
[----:B------:R-:W0:Y:S02]  /*e510*/  @!P0 SYNCS.PHASECHK.TRANS64 P0, [R5+URZ+0x2a860], R0 ;  /* 0x02a86000050085a7 */ /* 0x000e24000800007f */
[----:B0-----:R-:W-:Y:S05]  /*e520*/  @!P0 BRA `(.L_x_2273) ;  /* 0xfffffffc00f08947 */ /* 0x001fea000383ffff */
.L_x_2185:
[----:B------:R-:W-:Y:S05]  /*e530*/  BSYNC B6 ;  /* 0x0000000000067941 */ /* 0x000fea0003800000 */
.L_x_2182:
[----:B------:R-:W-:Y:S05]  /*e540*/  EXIT ;  /* 0x000000000000794d */ /* 0x000fea0003800000 */
.L_x_2189:
[----:B-1----:R-:W-:-:S04]  /*e550*/  IMAD.U32 R3, RZ, RZ, UR39 ;  /* 0x00000027ff037e24 */ /* 0x002fc8000f8e00ff */
[----:B------:R1:W2:Y:S03]  /*e560*/  SYNCS.PHASECHK.TRANS64.TRYWAIT P0, [R3+URZ+0x2a800], R0 ;  /* 0x02a80000030075a7 */ /* 0x0002a6000800017f */
[----:B--2---:R-:W-:Y:S05]  /*e570*/  @!P0 NANOSLEEP.SYNCS 0x989680 ;  /* 0x009896800000895d */ /* 0x004fea0003900000 */
[----:B------:R-:W2:Y:S02]  /*e580*/  @!P0 SYNCS.PHASECHK.TRANS64 P0, [R3+URZ+0x2a800], R0 ;  /* 0x02a80000030085a7 */ /* 0x000ea4000800007f */
[----:B--2---:R-:W-:Y:S05]  /*e590*/  @!P0 BRA `(.L_x_2189) ;  /* 0xfffffffc00ec8947 */ /* 0x004fea000383ffff */
[----:B------:R-:W-:Y:S05]  /*e5a0*/  BRA `(.L_x_2274) ;  /* 0xffffff2c003c7947 */ /* 0x000fea000383ffff */
.L_x_2193:
[----:B--2---:R-:W-:-:S04]  /*e5b0*/  MOV R3, UR39 ;  /* 0x0000002700037c02 */ /* 0x004fc80008000f00 */
[----:B------:R2:W3:Y:S03]  /*e5c0*/  SYNCS.PHASECHK.TRANS64.TRYWAIT P1, [R3+URZ+0x2a830], R0 ;  /* 0x02a83000030075a7 */ /* 0x0004e6000802017f */
[----:B---3--:R-:W-:Y:S05]  /*e5d0*/  @!P1 NANOSLEEP.SYNCS 0x989680 ;  /* 0x009896800000995d */ /* 0x008fea0003900000 */
[----:B------:R-:W3:Y:S02]  /*e5e0*/  @!P1 SYNCS.PHASECHK.TRANS64 P1, [R3+URZ+0x2a830], R0 ;  /* 0x02a83000030095a7 */ /* 0x000ee4000802007f */
[----:B---3--:R-:W-:Y:S05]  /*e5f0*/  @!P1 BRA `(.L_x_2193) ;  /* 0xfffffffc00ec9947 */ /* 0x008fea000383ffff */
[----:B------:R-:W-:Y:S05]  /*e600*/  BRA `(.L_x_2192) ;  /* 0xffffff2c005c7947 */ /* 0x000fea000383ffff */
.L_x_2199:
[----:B-1----:R-:W-:-:S04]  /*e610*/  IMAD.U32 R12, RZ, RZ, UR7 ;  /* 0x00000007ff0c7e24 */ /* 0x002fc8000f8e00ff */
[----:B------:R1:W2:Y:S03]  /*e620*/  SYNCS.PHASECHK.TRANS64.TRYWAIT P1, [R12+URZ+0x2a830], R11 ;  /* 0x02a8300b0c0075a7 */ /* 0x0002a6000802017f */
[----:B--2---:R-:W-:Y:S05]  /*e630*/  @!P1 NANOSLEEP.SYNCS 0x989680 ;  /* 0x009896800000995d */ /* 0x004fea0003900000 */
[----:B------:R-:W2:Y:S02]  /*e640*/  @!P1 SYNCS.PHASECHK.TRANS64 P1, [R12+URZ+0x2a830], R11 ;  /* 0x02a8300b0c0095a7 */ /* 0x000ea4000802007f */
[----:B--2---:R-:W-:Y:S05]  /*e650*/  @!P1 BRA `(.L_x_2199) ;  /* 0xfffffffc00ec9947 */ /* 0x004fea000383ffff */
[----:B------:R-:W-:Y:S05]  /*e660*/  BRA `(.L_x_2198) ;  /* 0xffffff5400547947 */ /* 0x000fea000383ffff */
.L_x_2203:
[----:B---3--:R-:W-:-:S04]  /*e670*/  IMAD.U32 R6, RZ, RZ, UR10 ;  /* 0x0000000aff067e24 */ /* 0x008fc8000f8e00ff */
[----:B------:R3:W4:Y:S03]  /*e680*/  SYNCS.PHASECHK.TRANS64.TRYWAIT P1, [R6+URZ+0x2a850], R5 ;  /* 0x02a85005060075a7 */ /* 0x000726000802017f */
[----:B----4-:R-:W-:Y:S05]  /*e690*/  @!P1 NANOSLEEP.SYNCS 0x989680 ;  /* 0x009896800000995d */ /* 0x010fea0003900000 */
[----:B------:R-:W4:Y:S02]  /*e6a0*/  @!P1 SYNCS.PHASECHK.TRANS64 P1, [R6+URZ+0x2a850], R5 ;  /* 0x02a85005060095a7 */ /* 0x000f24000802007f */
[----:B----4-:R-:W-:Y:S05]  /*e6b0*/  @!P1 BRA `(.L_x_2203) ;  /* 0xfffffffc00ec9947 */ /* 0x010fea000383ffff */
[----:B------:R-:W-:Y:S05]  /*e6c0*/  BRA `(.L_x_2202) ;  /* 0xffffff5c00607947 */ /* 0x000fea000383ffff */
.L_x_2211:
[----:B-1----:R-:W-:-:S04]  /*e6d0*/  MOV R12, UR38 ;  /* 0x00000026000c7c02 */ /* 0x002fc80008000f00 */
[----:B------:R1:W2:Y:S03]  /*e6e0*/  SYNCS.PHASECHK.TRANS64.TRYWAIT P1, [R12+URZ+0x2a830], R11 ;  /* 0x02a8300b0c0075a7 */ /* 0x0002a6000802017f */
[----:B--2---:R-:W-:Y:S05]  /*e6f0*/  @!P1 NANOSLEEP.SYNCS 0x989680 ;  /* 0x009896800000995d */ /* 0x004fea0003900000 */
[----:B------:R-:W2:Y:S02]  /*e700*/  @!P1 SYNCS.PHASECHK.TRANS64 P1, [R12+URZ+0x2a830], R11 ;  /* 0x02a8300b0c0095a7 */ /* 0x000ea4000802007f */
[----:B--2---:R-:W-:Y:S05]  /*e710*/  @!P1 BRA `(.L_x_2211) ;  /* 0xfffffffc00ec9947 */ /* 0x004fea000383ffff */
[----:B------:R-:W-:Y:S05]  /*e720*/  BRA `(.L_x_2210) ;  /* 0xffffff7c00707947 */ /* 0x000fea000383ffff */
.L_x_2215:
[----:B---3--:R-:W-:-:S04]  /*e730*/  IMAD.U32 R6, RZ, RZ, UR5 ;  /* 0x00000005ff067e24 */ /* 0x008fc8000f8e00ff */
[----:B------:R3:W4:Y:S03]  /*e740*/  SYNCS.PHASECHK.TRANS64.TRYWAIT P1, [R6+URZ+0x2a850], R5 ;  /* 0x02a85005060075a7 */ /* 0x000726000802017f */
[----:B----4-:R-:W-:Y:S05]  /*e750*/  @!P1 NANOSLEEP.SYNCS 0x989680 ;  /* 0x009896800000995d */ /* 0x010fea0003900000 */
[----:B------:R-:W4:Y:S02]  /*e760*/  @!P1 SYNCS.PHASECHK.TRANS64 P1, [R6+URZ+0x2a850], R5 ;  /* 0x02a85005060095a7 */ /* 0x000f24000802007f */
[----:B----4-:R-:W-:Y:S05]  /*e770*/  @!P1 BRA `(.L_x_2215) ;  /* 0xfffffffc00ec9947 */ /* 0x010fea000383ffff */
[----:B------:R-:W-:Y:S05]  /*e780*/  BRA `(.L_x_2214) ;  /* 0xffffff84007c7947 */ /* 0x000fea000383ffff */
.L_x_2222:
[----:B-1----:R-:W-:-:S04]  /*e790*/  IMAD.U32 R5, RZ, RZ, UR5 ;  /* 0x00000005ff057e24 */ /* 0x002fc8000f8e00ff */
[----:B------:R1:W2:Y:S03]  /*e7a0*/  SYNCS.PHASECHK.TRANS64.TRYWAIT P1, [R5+URZ+0x2a850], R0 ;  /* 0x02a85000050075a7 */ /* 0x0002a6000802017f */
[----:B--2---:R-:W-:Y:S05]  /*e7b0*/  @!P1 NANOSLEEP.SYNCS 0x989680 ;  /* 0x009896800000995d */ /* 0x004fea0003900000 */
[----:B------:R-:W2:Y:S02]  /*e7c0*/  @!P1 SYNCS.PHASECHK.TRANS64 P1, [R5+URZ+0x2a850], R0 ;  /* 0x02a85000050095a7 */ /* 0x000ea4000802007f */
[----:B--2---:R-:W-:Y:S05]  /*e7d0*/  @!P1 BRA `(.L_x_2222) ;  /* 0xfffffffc00ec9947 */ /* 0x004fea000383ffff */
[----:B------:R-:W-:Y:S05]  /*e7e0*/  BRA `(.L_x_2221) ;  /* 0xffffffa000807947 */ /* 0x000fea000383ffff */
.L_x_2234:
[----:B------:R-:W-:Y:S01]  /*e7f0*/  MOV R13, R16 ;  /* 0x00000010000d7202 */ /* 0x000fe20000000f00 */
[----:B------:R-:W-:Y:S01]  /*e800*/  IMAD.MOV.U32 R12, RZ, RZ, RZ ;  /* 0x000000ffff0c7224 */ /* 0x000fe200078e00ff */
[----:B------:R-:W-:Y:S01]  /*e810*/  MOV R15, 0xffffffff ;  /* 0xffffffff000f7802 */ /* 0x000fe20000000f00 */
[----:B------:R-:W-:-:S07]  /*e820*/  IMAD.MOV.U32 R11, RZ, RZ, 0x1f ;  /* 0x0000001fff0b7424 */ /* 0x000fce00078e00ff */
[----:B-----5:R-:W-:Y:S05]  /*e830*/  WARPSYNC.COLLECTIVE R15, `(.L_x_2275) ;  /* 0x000000000f087348 */ /* 0x020fea0003c00000 */
[----:B------:R0:W1:Y:S02]  /*e840*/  SHFL.IDX P6, R14, R13, R12, R11 ;  /* 0x0000000c0d0e7389 */ /* 0x00006400000c000b */
[----:B01---5:R-:W-:Y:S01]  /*e850*/  ENDCOLLECTIVE ;  /* 0x000000000000791b */ /* 0x023fe20003800000 */
.L_x_2275:
[----:B------:R-:W-:Y:S05]  /*e860*/  BRA `(.L_x_2276) ;  /* 0xffffffcc00b07947 */ /* 0x000fea000383ffff */
.L_x_2236:
[----:B0-----:R-:W-:-:S04]  /*e870*/  IMAD.U32 R5, RZ, RZ, UR46 ;  /* 0x0000002eff057e24 */ /* 0x001fc8000f8e00ff */
[----:B------:R0:W1:Y:S03]  /*e880*/  SYNCS.PHASECHK.TRANS64.TRYWAIT P0, [R5+URZ+0x2a840], R4 ;  /* 0x02a84004050075a7 */ /* 0x000066000800017f */
[----:B-1----:R-:W-:Y:S05]  /*e890*/  @!P0 NANOSLEEP.SYNCS 0x989680 ;  /* 0x009896800000895d */ /* 0x002fea0003900000 */
[----:B------:R-:W1:Y:S02]  /*e8a0*/  @!P0 SYNCS.PHASECHK.TRANS64 P0, [R5+URZ+0x2a840], R4 ;  /* 0x02a84004050085a7 */ /* 0x000e64000800007f */
[----:B-1----:R-:W-:Y:S05]  /*e8b0*/  @!P0 BRA `(.L_x_2236) ;  /* 0xfffffffc00ec8947 */ /* 0x002fea000383ffff */
[----:B------:R-:W-:Y:S05]  /*e8c0*/  BRA `(.L_x_2277) ;  /* 0xffffffd000c07947 */ /* 0x000fea000383ffff */
.L_x_2237:
[----:B------:R-:W-:Y:S01]  /*e8d0*/  BSSY B0, `(.L_x_2278) ;  /* 0x0000008000007945 */ /* 0x000fe20003800000 */
[----:B------:R-:W-:Y:S01]  /*e8e0*/  IMAD.MOV.U32 R13, RZ, RZ, R3 ;  /* 0x000000ffff0d7224 */ /* 0x000fe200078e0003 */
[----:B------:R-:W-:Y:S01]  /*e8f0*/  MOV R12, RZ ;  /* 0x000000ff000c7202 */ /* 0x000fe20000000f00 */
[----:B------:R-:W-:Y:S02]  /*e900*/  IMAD.MOV.U32 R11, RZ, RZ, 0x181f ;  /* 0x0000181fff0b7424 */ /* 0x000fe400078e00ff */
[----:B------:R-:W-:-:S07]  /*e910*/  IMAD.MOV.U32 R15, RZ, RZ, -0x1 ;  /* 0xffffffffff0f7424 */ /* 0x000fce00078e00ff */
[----:B------:R-:W-:Y:S05]  /*e920*/  WARPSYNC.COLLECTIVE R15, `(.L_x_2279) ;  /* 0x000000000f087348 */ /* 0x000fea0003c00000 */
[----:B------:R0:W1:Y:S02]  /*e930*/  SHFL.IDX P6, R14, R13, R12, R11 ;  /* 0x0000000c0d0e7389 */ /* 0x00006400000c000b */
[----:B01----:R-:W-:Y:S01]  /*e940*/  ENDCOLLECTIVE ;  /* 0x000000000000791b */ /* 0x003fe20003800000 */
.L_x_2279:
[----:B------:R-:W-:Y:S05]  /*e950*/  BSYNC B0 ;  /* 0x0000000000007941 */ /* 0x000fea0003800000 */
.L_x_2278:
[----:B------:R-:W-:Y:S01]  /*e960*/  IMAD.MOV.U32 R13, RZ, RZ, R0 ;  /* 0x000000ffff0d7224 */ /* 0x000fe200078e0000 */
[----:B------:R-:W-:Y:S01]  /*e970*/  MOV R11, 0x181f ;  /* 0x0000181f000b7802 */ /* 0x000fe20000000f00 */
[----:B------:R-:W-:Y:S01]  /*e980*/  IMAD.MOV.U32 R12, RZ, RZ, RZ ;  /* 0x000000ffff0c7224 */ /* 0x000fe200078e00ff */
[----:B------:R-:W-:Y:S01]  /*e990*/  MOV R5, R14 ;  /* 0x0000000e00057202 */ /* 0x000fe20000000f00 */
[----:B------:R-:W-:Y:S01]  /*e9a0*/  IMAD.MOV.U32 R15, RZ, RZ, -0x1 ;  /* 0xffffffffff0f7424 */ /* 0x000fe200078e00ff */
[----:B------:R-:W-:-:S07]  /*e9b0*/  @P0 LEA R19, R37, UR46, 0x1 ;  /* 0x0000002e25130c11 */ /* 0x000fce000f8e08ff */
[----:B------:R-:W-:Y:S05]  /*e9c0*/  WARPSYNC.COLLECTIVE R15, `(.L_x_2280) ;  /* 0x000000000f087348 */ /* 0x000fea0003c00000 */
[----:B------:R0:W1:Y:S02]  /*e9d0*/  SHFL.IDX P6, R14, R13, R12, R11 ;  /* 0x0000000c0d0e7389 */ /* 0x00006400000c000b */
[----:B01----:R-:W-:Y:S01]  /*e9e0*/  ENDCOLLECTIVE ;  /* 0x000000000000791b */ /* 0x003fe20003800000 */
.L_x_2280:
[----:B------:R-:W-:Y:S01]  /*e9f0*/  MOV R13, R3 ;  /* 0x00000003000d7202 */ /* 0x000fe20000000f00 */
[----:B------:R-:W-:Y:S02]  /*ea00*/  IMAD.MOV.U32 R12, RZ, RZ, 0x1 ;  /* 0x00000001ff0c7424 */ /* 0x000fe400078e00ff */
[----:B------:R-:W-:-:S07]  /*ea10*/  IMAD.MOV.U32 R4, RZ, RZ, R14 ;  /* 0x000000ffff047224 */ /* 0x000fce00078e000e */
[----:B------:R-:W-:Y:S05]  /*ea20*/  WARPSYNC.COLLECTIVE R15, `(.L_x_2281) ;  /* 0x000000000f087348 */ /* 0x000fea0003c00000 */
[----:B------:R0:W1:Y:S02]  /*ea30*/  SHFL.IDX P6, R14, R13, R12, R11 ;  /* 0x0000000c0d0e7389 */ /* 0x00006400000c000b */
[----:B01----:R-:W-:Y:S01]  /*ea40*/  ENDCOLLECTIVE ;  /* 0x000000000000791b */ /* 0x003fe20003800000 */
.L_x_2281:
        /* <DEDUP_REMOVED lines=13> */
.L_x_2282:
[----:B------:R-:W-:Y:S01]  /*eb20*/  IMAD.MOV.U32 R5, RZ, RZ, R7 ;  /* 0x000000ffff057224 */ /* 0x000fe200078e0007 */
[----:B------:R-:W-:Y:S02]  /*eb30*/  @P0 LEA R20, R37, UR46, 0x1 ;  /* 0x0000002e25140c11 */ /* 0x000fe4000f8e08ff */
[----:B------:R-:W-:Y:S01]  /*eb40*/  MOV R13, R3 ;  /* 0x00000003000d7202 */ /* 0x000fe20000000f00 */
[----:B------:R-:W-:Y:S02]  /*eb50*/  IMAD.MOV.U32 R12, RZ, RZ, 0x2 ;  /* 0x00000002ff0c7424 */ /* 0x000fe400078e00ff */
[----:B------:R-:W-:-:S07]  /*eb60*/  IMAD.MOV.U32 R4, RZ, RZ, R14 ;  /* 0x000000ffff047224 */ /* 0x000fce00078e000e */
[----:B------:R-:W-:Y:S05]  /*eb70*/  WARPSYNC.COLLECTIVE R15, `(.L_x_2283) ;  /* 0x000000000f087348 */ /* 0x000fea0003c00000 */
[----:B------:R0:W1:Y:S02]  /*eb80*/  SHFL.IDX P6, R14, R13, R12, R11 ;  /* 0x0000000c0d0e7389 */ /* 0x00006400000c000b */
[----:B01----:R-:W-:Y:S01]  /*eb90*/  ENDCOLLECTIVE ;  /* 0x000000000000791b */ /* 0x003fe20003800000 */
.L_x_2283:
        /* <DEDUP_REMOVED lines=13> */
.L_x_2284:
[----:B------:R-:W-:Y:S01]  /*ec70*/  MOV R5, R10 ;  /* 0x0000000a00057202 */ /* 0x000fe20000000f00 */
[----:B------:R-:W-:Y:S02]  /*ec80*/  IMAD.MOV.U32 R13, RZ, RZ, R3 ;  /* 0x000000ffff0d7224 */ /* 0x000fe400078e0003 */
[----:B------:R-:W-:Y:S02]  /*ec90*/  IMAD.MOV.U32 R12, RZ, RZ, 0x3 ;  /* 0x00000003ff0c7424 */ /* 0x000fe400078e00ff */
[----:B------:R-:W-:-:S07]  /*eca0*/  IMAD.MOV.U32 R21, RZ, RZ, R14 ;  /* 0x000000ffff157224 */ /* 0x000fce00078e000e */
[----:B------:R-:W-:Y:S05]  /*ecb0*/  WARPSYNC.COLLECTIVE R15, `(.L_x_2285) ;  /* 0x000000000f087348 */ /* 0x000fea0003c00000 */
[----:B------:R0:W1:Y:S02]  /*ecc0*/  SHFL.IDX P6, R14, R13, R12, R11 ;  /* 0x0000000c0d0e7389 */ /* 0x00006400000c000b */
[----:B01----:R-:W-:Y:S01]  /*ecd0*/  ENDCOLLECTIVE ;  /* 0x000000000000791b */ /* 0x003fe20003800000 */
.L_x_2285:
[----:B------:R-:W-:Y:S01]  /*ece0*/  IMAD.MOV.U32 R4, RZ, RZ, R21 ;  /* 0x000000ffff047224 */ /* 0x000fe200078e0015 */
[----:B------:R-:W-:-:S03]  /*ecf0*/  @P0 LEA R21, R37, UR46, 0x1 ;  /* 0x0000002e25150c11 */ /* 0x000fc6000f8e08ff */
        /* <DEDUP_REMOVED lines=8> */
[----:B------:R-:W-:Y:S02]  /*ed80*/  ISETP.GE.AND P0, PT, R6, 0x31, PT ;  /* 0x000000310600780c */ /* 0x000fe40003f06270 */
[----:B------:R-:W-:-:S11]  /*ed90*/  MOV R7, R14 ;  /* 0x0000000e00077202 */ /* 0x000fd60000000f00 */
[----:B0-----:R-:W-:Y:S05]  /*eda0*/  WARPSYNC.COLLECTIVE R15, `(.L_x_2286) ;  /* 0x000000000f087348 */ /* 0x001fea0003c00000 */
[----:B------:R1:W2:Y:S02]  /*edb0*/  SHFL.IDX P6, R14, R13, R12, R11 ;  /* 0x0000000c0d0e7389 */ /* 0x0002a400000c000b */
[----:B012---:R-:W-:Y:S01]  /*edc0*/  ENDCOLLECTIVE ;  /* 0x000000000000791b */ /* 0x007fe20003800000 */
.L_x_2286:
[----:B------:R-:W-:Y:S02]  /*edd0*/  MOV R5, R7 ;  /* 0x0000000700057202 */ /* 0x000fe40000000f00 */
[----:B------:R-:W-:Y:S01]  /*ede0*/  @P0 LEA R7, R37, UR46, 0x1 ;  /* 0x0000002e25070c11 */ /* 0x000fe2000f8e08ff */
[----:B------:R-:W-:Y:S02]  /*edf0*/  IMAD.MOV.U32 R13, RZ, RZ, R3 ;  /* 0x000000ffff0d7224 */ /* 0x000fe400078e0003 */
[----:B------:R-:W-:Y:S02]  /*ee00*/  IMAD.MOV.U32 R12, RZ, RZ, 0x4 ;  /* 0x00000004ff0c7424 */ /* 0x000fe400078e00ff */
[----:B------:R-:W-:-:S07]  /*ee10*/  IMAD.MOV.U32 R4, RZ, RZ, R14 ;  /* 0x000000ffff047224 */ /* 0x000fce00078e000e */
[----:B------:R-:W-:Y:S05]  /*ee20*/  WARPSYNC.COLLECTIVE R15, `(.L_x_2287) ;  /* 0x000000000f087348 */ /* 0x000fea0003c00000 */
[----:B------:R0:W1:Y:S02]  /*ee30*/  SHFL.IDX P6, R14, R13, R12, R11 ;  /* 0x0000000c0d0e7389 */ /* 0x00006400000c000b */
[----:B01----:R-:W-:Y:S01]  /*ee40*/  ENDCOLLECTIVE ;  /* 0x000000000000791b */ /* 0x003fe20003800000 */
.L_x_2287:
        /* <DEDUP_REMOVED lines=13> */
.L_x_2288:
[----:B------:R-:W-:Y:S02]  /*ef20*/  IMAD.MOV.U32 R5, RZ, RZ, R10 ;  /* 0x000000ffff057224 */ /* 0x000fe400078e000a */
[----:B------:R-:W-:Y:S01]  /*ef30*/  IMAD.MOV.U32 R13, RZ, RZ, R3 ;  /* 0x000000ffff0d7224 */ /* 0x000fe200078e0003 */
[----:B------:R-:W-:Y:S01]  /*ef40*/  MOV R12, 0x5 ;  /* 0x00000005000c7802 */ /* 0x000fe20000000f00 */
[----:B------:R-:W-:-:S07]  /*ef50*/  IMAD.MOV.U32 R19, RZ, RZ, R14 ;  /* 0x000000ffff137224 */ /* 0x000fce00078e000e */
[----:B------:R-:W-:Y:S05]  /*ef60*/  WARPSYNC.COLLECTIVE R15, `(.L_x_2289) ;  /* 0x000000000f087348 */ /* 0x000fea0003c00000 */
[----:B------:R0:W1:Y:S02]  /*ef70*/  SHFL.IDX P6, R14, R13, R12, R11 ;  /* 0x0000000c0d0e7389 */ /* 0x00006400000c000b */
[----:B01----:R-:W-:Y:S01]  /*ef80*/  ENDCOLLECTIVE ;  /* 0x000000000000791b */ /* 0x003fe20003800000 */
.L_x_2289:
[----:B------:R-:W-:Y:S02]  /*ef90*/  MOV R4, R19 ;  /* 0x0000001300047202 */ /* 0x000fe40000000f00 */
        /* <DEDUP_REMOVED lines=9> */
[----:B------:R-:W-:-:S07]  /*f030*/  IMAD.MOV.U32 R3, RZ, RZ, R14 ;  /* 0x000000ffff037224 */ /* 0x000fce00078e000e */
[----:B0-----:R-:W-:Y:S05]  /*f040*/  WARPSYNC.COLLECTIVE R15, `(.L_x_2290) ;  /* 0x000000000f087348 */ /* 0x001fea0003c00000 */
[----:B------:R1:W2:Y:S02]  /*f050*/  SHFL.IDX P6, R14, R13, R12, R11 ;  /* 0x0000000c0d0e7389 */ /* 0x0002a400000c000b */
[----:B012---:R-:W-:Y:S01]  /*f060*/  ENDCOLLECTIVE ;  /* 0x000000000000791b */ /* 0x007fe20003800000 */
.L_x_2290:
[----:B------:R-:W-:Y:S05]  /*f070*/  BRA `(.L_x_2291) ;  /* 0xffffffd000207947 */ /* 0x000fea000383ffff */
.L_x_2240:
[----:B------:R-:W-:Y:S01]  /*f080*/  MOV R13, R0 ;  /* 0x00000000000d7202 */ /* 0x000fe20000000f00 */
[----:B------:R-:W-:Y:S01]  /*f090*/  IMAD.MOV.U32 R12, RZ, RZ, RZ ;  /* 0x000000ffff0c7224 */ /* 0x000fe200078e00ff */
[----:B------:R-:W-:Y:S01]  /*f0a0*/  MOV R15, 0xffffffff ;  /* 0xffffffff000f7802 */ /* 0x000fe20000000f00 */
[----:B------:R-:W-:Y:S02]  /*f0b0*/  IMAD.MOV.U32 R11, RZ, RZ, 0x181f ;  /* 0x0000181fff0b7424 */ /* 0x000fe400078e00ff */
[----:B------:R-:W-:-:S07]  /*f0c0*/  IMAD.U32 R10, RZ, RZ, UR48 ;  /* 0x00000030ff0a7e24 */ /* 0x000fce000f8e00ff */
[----:B------:R-:W-:Y:S05]  /*f0d0*/  WARPSYNC.COLLECTIVE R15, `(.L_x_2292) ;  /* 0x000000000f087348 */ /* 0x000fea0003c00000 */
[----:B------:R0:W1:Y:S02]  /*f0e0*/  SHFL.IDX P6, R14, R13, R12, R11 ;  /* 0x0000000c0d0e7389 */ /* 0x00006400000c000b */
[----:B01----:R-:W-:Y:S01]  /*f0f0*/  ENDCOLLECTIVE ;  /* 0x000000000000791b */ /* 0x003fe20003800000 */
.L_x_2292:
[----:B------:R-:W-:-:S05]  /*f100*/  IMAD R7, R10, 0x80, R23 ;  /* 0x000000800a077824 */ /* 0x000fca00078e0217 */
[----:B------:R-:W-:Y:S01]  /*f110*/  IADD3 R9, R7, 0x10, RZ ;  /* 0x0000001007097810 */ /* 0x000fe20007ffe0ff */
[----:B------:R-:W-:Y:S02]  /*f120*/  IMAD.MOV.U32 R13, RZ, RZ, R3 ;  /* 0x000000ffff0d7224 */ /* 0x000fe400078e0003 */
[----:B------:R-:W-:-:S07]  /*f130*/  IMAD.MOV.U32 R5, RZ, RZ, R14 ;  /* 0x000000ffff057224 */ /* 0x000fce00078e000e */
[----:B------:R-:W-:Y:S05]  /*f140*/  WARPSYNC.COLLECTIVE R15, `(.L_x_2293) ;  /* 0x000000000f087348 */ /* 0x000fea0003c00000 */
[----:B------:R0:W1:Y:S02]  /*f150*/  SHFL.IDX P6, R14, R13, R12, R11 ;  /* 0x0000000c0d0e7389 */ /* 0x00006400000c000b */
[----:B01----:R-:W-:Y:S01]  /*f160*/  ENDCOLLECTIVE ;  /* 0x000000000000791b */ /* 0x003fe20003800000 */
.L_x_2293:
[----:B------:R-:W-:Y:S02]  /*f170*/  ULDC UR4, c[0x0][0x288] ;  /* 0x0000a20000047ab9 */ /* 0x000fe40000000800 */
[----:B------:R-:W-:-:S05]  /*f180*/  IMAD R6, R8, UR4, RZ ;  /* 0x0000000408067c24 */ /* 0x000fca000f8e02ff */
[----:B------:R-:W-:Y:S01]  /*f190*/  ISETP.GE.AND P1, PT, R7, R6, PT ;  /* 0x000000060700720c */ /* 0x000fe20003f26270 */
[----:B------:R-:W-:Y:S02]  /*f1a0*/  IMAD.MOV.U32 R13, RZ, RZ, R0 ;  /* 0x000000ffff0d7224 */ /* 0x000fe400078e0000 */
[----:B------:R-:W-:-:S10]  /*f1b0*/  IMAD.MOV.U32 R12, RZ, RZ, 0x1 ;  /* 0x00000001ff0c7424 */ /* 0x000fd400078e00ff */
[----:B------:R-:W-:Y:S02]  /*f1c0*/  @!P1 LEA R19, R37, UR46, 0x1 ;  /* 0x0000002e25139c11 */ /* 0x000fe4000f8e08ff */
[----:B------:R-:W-:-:S07]  /*f1d0*/  MOV R4, R14 ;  /* 0x0000000e00047202 */ /* 0x000fce0000000f00 */
[----:B------:R-:W-:Y:S05]  /*f1e0*/  WARPSYNC.COLLECTIVE R15, `(.L_x_2294) ;  /* 0x000000000f087348 */ /* 0x000fea0003c00000 */
[----:B------:R0:W1:Y:S02]  /*f1f0*/  SHFL.IDX P6, R14, R13, R12, R11 ;  /* 0x0000000c0d0e7389 */ /* 0x00006400000c000b */
[----:B01----:R-:W-:Y:S01]  /*f200*/  ENDCOLLECTIVE ;  /* 0x000000000000791b */ /* 0x003fe20003800000 */
.L_x_2294:
        /* <DEDUP_REMOVED lines=13> */
.L_x_2295:
[----:B------:R-:W-:Y:S02]  /*f2e0*/  MOV R5, R8 ;  /* 0x0000000800057202 */ /* 0x000fe40000000f00 */
[----:B------:R-:W-:Y:S01]  /*f2f0*/  @!P1 LEA R21, R37, UR46, 0x1 ;  /* 0x0000002e25159c11 */ /* 0x000fe2000f8e08ff */
[----:B------:R-:W-:Y:S01]  /*f300*/  IMAD.MOV.U32 R13, RZ, RZ, R0 ;  /* 0x000000ffff0d7224 */ /* 0x000fe200078e0000 */
[----:B------:R-:W-:Y:S01]  /*f310*/  MOV R12, 0x2 ;  /* 0x00000002000c7802 */ /* 0x000fe20000000f00 */
[----:B------:R-:W-:-:S07]  /*f320*/  IMAD.MOV.U32 R4, RZ, RZ, R14 ;  /* 0x000000ffff047224 */ /* 0x000fce00078e000e */
[----:B------:R-:W-:Y:S05]  /*f330*/  WARPSYNC.COLLECTIVE R15, `(.L_x_2296) ;  /* 0x000000000f087348 */ /* 0x000fea0003c00000 */
[----:B------:R0:W1:Y:S02]  /*f340*/  SHFL.IDX P6, R14, R13, R12, R11 ;  /* 0x0000000c0d0e7389 */ /* 0x00006400000c000b */
[----:B01----:R-:W-:Y:S01]  /*f350*/  ENDCOLLECTIVE ;  /* 0x000000000000791b */ /* 0x003fe20003800000 */
.L_x_2296:
[----:B------:R-:W-:-:S04]  /*f360*/  @!P1 IMAD.WIDE.U32 R8, R27, 0x2, R4 ;  /* 0x000000021b089825 */ /* 0x000fc800078e0004 */
[----:B------:R-:W-:Y:S01]  /*f370*/  VIADD R5, R7, 0x20 ;  /* 0x0000002007057836 */ /* 0x000fe20000000000 */
        /* <DEDUP_REMOVED lines=12> */
.L_x_2297:
[----:B------:R-:W-:Y:S01]  /*f440*/  VIADD R9, R7, 0x30 ;  /* 0x0000003007097836 */ /* 0x000fe20000000000 */
[----:B------:R-:W-:Y:S01]  /*f450*/  @!P1 LEA R19, R37, UR46, 0x1 ;  /* 0x0000002e25139c11 */ /* 0x000fe2000f8e08ff */
[----:B------:R-:W-:Y:S01]  /*f460*/  IMAD.MOV.U32 R13, RZ, RZ, R0 ;  /* 0x000000ffff0d7224 */ /* 0x000fe200078e0000 */
[----:B------:R-:W-:Y:S02]  /*f470*/  MOV R12, 0x3 ;  /* 0x00000003000c7802 */ /* 0x000fe40000000f00 */
[----:B------:R-:W-:-:S07]  /*f480*/  MOV R4, R14 ;  /* 0x0000000e00047202 */ /* 0x000fce0000000f00 */
[----:B------:R-:W-:Y:S05]  /*f490*/  WARPSYNC.COLLECTIVE R15, `(.L_x_2298) ;  /* 0x000000000f087348 */ /* 0x000fea0003c00000 */
[----:B------:R0:W1:Y:S02]  /*f4a0*/  SHFL.IDX P6, R14, R13, R12, R11 ;  /* 0x0000000c0d0e7389 */ /* 0x00006400000c000b */
[----:B01----:R-:W-:Y:S01]  /*f4b0*/  ENDCOLLECTIVE ;  /* 0x000000000000791b */ /* 0x003fe20003800000 */
.L_x_2298:
        /* <DEDUP_REMOVED lines=13> */
.L_x_2299:
[----:B------:R-:W-:Y:S01]  /*f590*/  IMAD.MOV.U32 R5, RZ, RZ, R8 ;  /* 0x000000ffff057224 */ /* 0x000fe200078e0008 */
[----:B------:R-:W-:Y:S02]  /*f5a0*/  @!P1 LEA R21, R37, UR46, 0x1 ;  /* 0x0000002e25159c11 */ /* 0x000fe4000f8e08ff */
[----:B------:R-:W-:Y:S01]  /*f5b0*/  MOV R13, R0 ;  /* 0x00000000000d7202 */ /* 0x000fe20000000f00 */
[----:B------:R-:W-:Y:S01]  /*f5c0*/  IMAD.MOV.U32 R12, RZ, RZ, 0x4 ;  /* 0x00000004ff0c7424 */ /* 0x000fe200078e00ff */
[----:B------:R-:W-:-:S07]  /*f5d0*/  MOV R4, R14 ;  /* 0x0000000e00047202 */ /* 0x000fce0000000f00 */
[----:B------:R-:W-:Y:S05]  /*f5e0*/  WARPSYNC.COLLECTIVE R15, `(.L_x_2300) ;  /* 0x000000000f087348 */ /* 0x000fea0003c00000 */
[----:B------:R0:W1:Y:S02]  /*f5f0*/  SHFL.IDX P6, R14, R13, R12, R11 ;  /* 0x0000000c0d0e7389 */ /* 0x00006400000c000b */
[----:B01----:R-:W-:Y:S01]  /*f600*/  ENDCOLLECTIVE ;  /* 0x000000000000791b */ /* 0x003fe20003800000 */
.L_x_2300:
[----:B------:R-:W-:-:S04]  /*f610*/  @!P1 IMAD.WIDE.U32 R8, R27, 0x2, R4 ;  /* 0x000000021b089825 */ /* 0x000fc800078e0004 */
[----:B------:R-:W-:Y:S01]  /*f620*/  VIADD R5, R7, 0x40 ;  /* 0x0000004007057836 */ /* 0x000fe20000000000 */
[----:B------:R-:W-:Y:S01]  /*f630*/  @!PT LDS RZ, [RZ] ;  /* 0x00000000fffff984 */ /* 0x000fe20000000800 */
[----:B------:R-:W-:Y:S01]  /*f640*/  @!PT LDS RZ, [RZ] ;  /* 0x00000000fffff984 */ /* 0x000fe20000000800 */
[----:B------:R-:W-:Y:S01]  /*f650*/  @!PT LDS RZ, [RZ] ;  /* 0x00000000fffff984 */ /* 0x000fe20000000800 */
[----:B------:R0:W-:Y:S04]  /*f660*/  @!P1 LDGSTS.E.BYPASS.LTC128B.128 [R21+0xdc00], desc[UR36][R8.64], !P3 ;  /* 0x0dc0000008159fae */ /* 0x0001e8000d901d64 */
[----:B------:R0:W-:Y:S01]  /*f670*/  @!P1 LDGSTS.E.BYPASS.LTC128B.128 [R21+0x11c00], desc[UR36][R8.64+0x80], !P2 ;  /* 0x11c0008008159fae */ /* 0x0001e2000d101d64 */
[----:B------:R-:W-:-:S03]  /*f680*/  MOV R13, R3 ;  /* 0x00000003000d7202 */ /* 0x000fc60000000f00 */
[----:B------:R0:W-:Y:S01]  /*f690*/  @!P1 LDGSTS.E.BYPASS.LTC128B.128 [R21+0x15c00], desc[UR36][R8.64+0x100], !P0 ;  /* 0x15c0010008159fae */ /* 0x0001e2000c101d64 */
[----:B------:R-:W-:Y:S01]  /*f6a0*/  ISETP.GE.AND P1, PT, R5, R6, PT ;  /* 0x000000060500720c */ /* 0x000fe20003f26270 */
[----:B------:R-:W-:-:S12]  /*f6b0*/  IMAD.MOV.U32 R5, RZ, RZ, R14 ;  /* 0x000000ffff057224 */ /* 0x000fd800078e000e */
[----:B0-----:R-:W-:Y:S05]  /*f6c0*/  WARPSYNC.COLLECTIVE R15, `(.L_x_2301) ;  /* 0x000000000f087348 */ /* 0x001fea0003c00000 */
[----:B------:R1:W2:Y:S02]  /*f6d0*/  SHFL.IDX P6, R14, R13, R12, R11 ;  /* 0x0000000c0d0e7389 */ /* 0x0002a400000c000b */
[----:B012---:R-:W-:Y:S01]  /*f6e0*/  ENDCOLLECTIVE ;  /* 0x000000000000791b */ /* 0x007fe20003800000 */
.L_x_2301:
        /* <DEDUP_REMOVED lines=8> */
.L_x_2302:
        /* <DEDUP_REMOVED lines=13> */
.L_x_2303:
[----:B------:R-:W-:Y:S02]  /*f840*/  MOV R5, R8 ;  /* 0x0000000800057202 */ /* 0x000fe40000000f00 */
[----:B------:R-:W-:Y:S02]  /*f850*/  @!P1 LEA R21, R37, UR46, 0x1 ;  /* 0x0000002e25159c11 */ /* 0x000fe4000f8e08ff */
[----:B------:R-:W-:Y:S01]  /*f860*/  MOV R13, R0 ;  /* 0x00000000000d7202 */ /* 0x000fe20000000f00 */
[----:B------:R-:W-:Y:S02]  /*f870*/  IMAD.MOV.U32 R12, RZ, RZ, 0x6 ;  /* 0x00000006ff0c7424 */ /* 0x000fe400078e00ff */
[----:B------:R-:W-:-:S07]  /*f880*/  IMAD.MOV.U32 R4, RZ, RZ, R14 ;  /* 0x000000ffff047224 */ /* 0x000fce00078e000e */
[----:B------:R-:W-:Y:S05]  /*f890*/  WARPSYNC.COLLECTIVE R15, `(.L_x_2304) ;  /* 0x000000000f087348 */ /* 0x000fea0003c00000 */
[----:B------:R0:W1:Y:S02]  /*f8a0*/  SHFL.IDX P6, R14, R13, R12, R11 ;  /* 0x0000000c0d0e7389 */ /* 0x00006400000c000b */
[----:B01----:R-:W-:Y:S01]  /*f8b0*/  ENDCOLLECTIVE ;  /* 0x000000000000791b */ /* 0x003fe20003800000 */
.L_x_2304:
        /* <DEDUP_REMOVED lines=14> */
.L_x_2305:
[----:B------:R-:W-:Y:S01]  /*f9a0*/  @!P1 LEA R19, R37, UR46, 0x1 ;  /* 0x0000002e25139c11 */ /* 0x000fe2000f8e08ff */
[----:B------:R-:W-:Y:S01]  /*f9b0*/  IMAD.MOV.U32 R13, RZ, RZ, R0 ;  /* 0x000000ffff0d7224 */ /* 0x000fe200078e0000 */
[----:B------:R-:W-:Y:S02]  /*f9c0*/  MOV R12, 0x7 ;  /* 0x00000007000c7802 */ /* 0x000fe40000000f00 */
[----:B------:R-:W-:-:S07]  /*f9d0*/  MOV R4, R14 ;  /* 0x0000000e00047202 */ /* 0x000fce0000000f00 */
[----:B------:R-:W-:Y:S05]  /*f9e0*/  WARPSYNC.COLLECTIVE R15, `(.L_x_2306) ;  /* 0x000000000f087348 */ /* 0x000fea0003c00000 */
[----:B------:R0:W1:Y:S02]  /*f9f0*/  SHFL.IDX P6, R14, R13, R12, R11 ;  /* 0x0000000c0d0e7389 */ /* 0x00006400000c000b */
[----:B01----:R-:W-:Y:S01]  /*fa00*/  ENDCOLLECTIVE ;  /* 0x000000000000791b */ /* 0x003fe20003800000 */
.L_x_2306:
        /* <DEDUP_REMOVED lines=12> */
.L_x_2307:
[----:B------:R-:W-:Y:S05]  /*fad0*/  BRA `(.L_x_2308) ;  /* 0xffffffd0001c7947 */ /* 0x000fea000383ffff */
.L_x_2243:
[----:B0-----:R-:W-:-:S04]  /*fae0*/  IMAD.U32 R3, RZ, RZ, UR46 ;  /* 0x0000002eff037e24 */ /* 0x001fc8000f8e00ff */
[----:B------:R0:W1:Y:S03]  /*faf0*/  SYNCS.PHASECHK.TRANS64.TRYWAIT P0, [R3+URZ+0x2a820], R0 ;  /* 0x02a82000030075a7 */ /* 0x000066000800017f */
[----:B-1----:R-:W-:Y:S05]  /*fb00*/  @!P0 NANOSLEEP.SYNCS 0x989680 ;  /* 0x009896800000895d */ /* 0x002fea0003900000 */
[----:B------:R-:W1:Y:S02]  /*fb10*/  @!P0 SYNCS.PHASECHK.TRANS64 P0, [R3+URZ+0x2a820], R0 ;  /* 0x02a82000030085a7 */ /* 0x000e64000800007f */
[----:B-1----:R-:W-:Y:S05]  /*fb20*/  @!P0 BRA `(.L_x_2243) ;  /* 0xfffffffc00ec8947 */ /* 0x002fea000383ffff */
[----:B------:R-:W-:Y:S05]  /*fb30*/  BRA `(.L_x_2309) ;  /* 0xffffffd000647947 */ /* 0x000fea000383ffff */
.L_x_2247:
[----:B0-----:R0:W1:Y:S02]  /*fb40*/  SYNCS.PHASECHK.TRANS64.TRYWAIT P0, [R26+URZ+0x2a840], R3 ;  /* 0x02a840031a0075a7 */ /* 0x001064000800017f */
[----:B-1----:R-:W-:Y:S05]  /*fb50*/  @!P0 NANOSLEEP.SYNCS 0x989680 ;  /* 0x009896800000895d */ /* 0x002fea0003900000 */
[----:B------:R-:W1:Y:S02]  /*fb60*/  @!P0 SYNCS.PHASECHK.TRANS64 P0, [R26+URZ+0x2a840], R3 ;  /* 0x02a840031a0085a7 */ /* 0x000e64000800007f */
[----:B-1----:R-:W-:Y:S05]  /*fb70*/  @!P0 BRA `(.L_x_2247) ;  /* 0xfffffffc00f08947 */ /* 0x002fea000383ffff */
[----:B------:R-:W-:Y:S05]  /*fb80*/  BRA `(.L_x_2310) ;  /* 0xffffffd4002c7947 */ /* 0x000fea000383ffff */
.L_x_2248:
        /* <DEDUP_REMOVED lines=8> */
.L_x_2312:
[----:B------:R-:W-:Y:S05]  /*fc10*/  BSYNC B1 ;  /* 0x0000000000017941 */ /* 0x000fea0003800000 */
.L_x_2311:
        /* <DEDUP_REMOVED lines=9> */
.L_x_2313:
[----:B------:R-:W-:Y:S01]  /*fcb0*/  MOV R13, R0 ;  /* 0x00000000000d7202 */ /* 0x000fe20000000f00 */
[----:B------:R-:W-:Y:S01]  /*fcc0*/  IMAD.MOV.U32 R12, RZ, RZ, 0x1 ;  /* 0x00000001ff0c7424 */ /* 0x000fe200078e00ff */
[----:B------:R-:W-:-:S05]  /*fcd0*/  IADD3 R14, P0, R14, R20, RZ ;  /* 0x000000140e0e7210 */ /* 0x000fca0007f1e0ff */
[----:B------:R-:W-:-:S05]  /*fce0*/  IMAD.X R15, RZ, RZ, R4, P0 ;  /* 0x000000ffff0f7224 */ /* 0x000fca00000e0604 */
[----:B------:R-:W-:Y:S01]  /*fcf0*/  @!PT LDS RZ, [RZ] ;  /* 0x00000000fffff984 */ /* 0x000fe20000000800 */
[----:B------:R-:W-:Y:S01]  /*fd00*/  @!PT LDS RZ, [RZ] ;  /* 0x00000000fffff984 */ /* 0x000fe20000000800 */
[----:B------:R-:W-:Y:S01]  /*fd10*/  @!PT LDS RZ, [RZ] ;  /* 0x00000000fffff984 */ /* 0x000fe20000000800 */
[----:B------:R-:W-:Y:S04]  /*fd20*/  LDGSTS.E.BYPASS.LTC128B.128 [R5+0x18400], desc[UR36][R14.64], !P3 ;  /* 0x184000000e057fae */ /* 0x000fe8000d901d64 */
[----:B------:R-:W-:Y:S04]  /*fd30*/  LDGSTS.E.BYPASS.LTC128B.128 [R5+0x1b400], desc[UR36][R14.64+0x80], !P2 ;  /* 0x1b4000800e057fae */ /* 0x000fe8000d101d64 */
[----:B------:R0:W-:Y:S02]  /*fd40*/  LDGSTS.E.BYPASS.LTC128B.128 [R5+0x1e400], desc[UR36][R14.64+0x100], !P1 ;  /* 0x1e4001000e057fae */ /* 0x0001e4000c901d64 */
[----:B0-----:R-:W-:-:S07]  /*fd50*/  MOV R15, 0xffffffff ;  /* 0xffffffff000f7802 */ /* 0x001fce0000000f00 */
[----:B------:R-:W-:Y:S05]  /*fd60*/  WARPSYNC.COLLECTIVE R15, `(.L_x_2314) ;  /* 0x000000000f087348 */ /* 0x000fea0003c00000 */
[----:B------:R0:W1:Y:S02]  /*fd70*/  SHFL.IDX P6, R14, R13, R12, R11 ;  /* 0x0000000c0d0e7389 */ /* 0x00006400000c000b */
[----:B01----:R-:W-:Y:S01]  /*fd80*/  ENDCOLLECTIVE ;  /* 0x000000000000791b */ /* 0x003fe20003800000 */
.L_x_2314:
[----:B------:R-:W-:Y:S01]  /*fd90*/  MOV R13, R3 ;  /* 0x00000003000d7202 */ /* 0x000fe20000000f00 */
[----:B------:R-:W-:-:S07]  /*fda0*/  IMAD.MOV.U32 R4, RZ, RZ, R14 ;  /* 0x000000ffff047224 */ /* 0x000fce00078e000e */
[----:B------:R-:W-:Y:S05]  /*fdb0*/  WARPSYNC.COLLECTIVE R15, `(.L_x_2315) ;  /* 0x000000000f087348 */ /* 0x000fea0003c00000 */
[----:B------:R0:W1:Y:S02]  /*fdc0*/  SHFL.IDX P6, R14, R13, R12, R11 ;  /* 0x0000000c0d0e7389 */ /* 0x00006400000c000b */
[----:B01----:R-:W-:Y:S01]  /*fdd0*/  ENDCOLLECTIVE ;  /* 0x000000000000791b */ /* 0x003fe20003800000 */
.L_x_2315:
        /* <DEDUP_REMOVED lines=14> */
.L_x_2316:
[----:B------:R-:W-:Y:S01]  /*fec0*/  MOV R13, R3 ;  /* 0x00000003000d7202 */ /* 0x000fe20000000f00 */
[----:B------:R-:W-:-:S07]  /*fed0*/  IMAD.MOV.U32 R31, RZ, RZ, R14 ;  /* 0x000000ffff1f7224 */ /* 0x000fce00078e000e */
[----:B------:R-:W-:Y:S05]  /*fee0*/  WARPSYNC.COLLECTIVE R15, `(.L_x_2317) ;  /* 0x000000000f087348 */ /* 0x000fea0003c00000 */
[----:B------:R0:W1:Y:S02]  /*fef0*/  SHFL.IDX P6, R14, R13, R12, R11 ;  /* 0x0000000c0d0e7389 */ /* 0x00006400000c000b */
[----:B01----:R-:W-:Y:S01]  /*ff00*/  ENDCOLLECTIVE ;  /* 0x000000000000791b */ /* 0x003fe20003800000 */
.L_x_2317:
[----:B------:R-:W-:Y:S01]  /*ff10*/  IMAD.MOV.U32 R13, RZ, RZ, R0 ;  /* 0x000000ffff0d7224 */ /* 0x000fe200078e0000 */
[----:B------:R-:W-:Y:S01]  /*ff20*/  MOV R12, 0x3 ;  /* 0x00000003000c7802 */ /* 0x000fe20000000f00 */
[----:B------:R-:W-:-:S05]  /*ff30*/  IMAD.MOV.U32 R11, RZ, RZ, R14 ;  /* 0x000000ffff0b7224 */ /* 0x000fca00078e000e */
[----:B------:R-:W-:Y:S01]  /*ff40*/  IADD3 R14, P0, R11, R20, RZ ;  /* 0x000000140b0e7210 */ /* 0x000fe20007f1e0ff */
[----:B------:R-:W-:-:S03]  /*ff50*/  IMAD.MOV.U32 R11, RZ, RZ, 0x181f ;  /* 0x0000181fff0b7424 */ /* 0x000fc600078e00ff */
[----:B------:R-:W-:-:S05]  /*ff60*/  IADD3.X R15, RZ, R31, RZ, P0, !PT ;  /* 0x0000001fff0f7210 */ /* 0x000fca00007fe4ff */
        /* <DEDUP_REMOVED lines=10> */
.L_x_2318:
[----:B------:R-:W-:Y:S01]  /*10010*/  MOV R13, R3 ;  /* 0x00000003000d7202 */ /* 0x000fe20000000f00 */
[----:B------:R-:W-:-:S07]  /*10020*/  IMAD.MOV.U32 R31, RZ, RZ, R14 ;  /* 0x000000ffff1f7224 */ /* 0x000fce00078e000e */
[----:B------:R-:W-:Y:S05]  /*10030*/  WARPSYNC.COLLECTIVE R15, `(.L_x_2319) ;  /* 0x000000000f087348 */ /* 0x000fea0003c00000 */
[----:B------:R0:W1:Y:S02]  /*10040*/  SHFL.IDX P6, R14, R13, R12, R11 ;  /* 0x0000000c0d0e7389 */ /* 0x00006400000c000b */
[----:B01----:R-:W-:Y:S01]  /*10050*/  ENDCOLLECTIVE ;  /* 0x000000000000791b */ /* 0x003fe20003800000 */
.L_x_2319:
        /* <DEDUP_REMOVED lines=16> */
.L_x_2320:
[----:B------:R-:W-:Y:S01]  /*10160*/  MOV R13, R3 ;  /* 0x00000003000d7202 */ /* 0x000fe20000000f00 */
[----:B------:R-:W-:-:S07]  /*10170*/  IMAD.MOV.U32 R4, RZ, RZ, R14 ;  /* 0x000000ffff047224 */ /* 0x000fce00078e000e */
[----:B------:R-:W-:Y:S05]  /*10180*/  WARPSYNC.COLLECTIVE R15, `(.L_x_2321) ;  /* 0x000000000f087348 */ /* 0x000fea0003c00000 */
[----:B------:R0:W1:Y:S02]  /*10190*/  SHFL.IDX P6, R14, R13, R12, R11 ;  /* 0x0000000c0d0e7389 */ /* 0x00006400000c000b */
[----:B01----:R-:W-:Y:S01]  /*101a0*/  ENDCOLLECTIVE ;  /* 0x000000000000791b */ /* 0x003fe20003800000 */
.L_x_2321:
        /* <DEDUP_REMOVED lines=14> */
.L_x_2322:
[----:B------:R-:W-:Y:S01]  /*10290*/  MOV R13, R3 ;  /* 0x00000003000d7202 */ /* 0x000fe20000000f00 */
[----:B------:R-:W-:-:S07]  /*102a0*/  IMAD.MOV.U32 R0, RZ, RZ, R14 ;  /* 0x000000ffff007224 */ /* 0x000fce00078e000e */
[----:B------:R-:W-:Y:S05]  /*102b0*/  WARPSYNC.COLLECTIVE R15, `(.L_x_2323) ;  /* 0x000000000f087348 */ /* 0x000fea0003c00000 */
[----:B------:R0:W1:Y:S02]  /*102c0*/  SHFL.IDX P6, R14, R13, R12, R11 ;  /* 0x0000000c0d0e7389 */ /* 0x00006400000c000b */
[----:B01----:R-:W-:Y:S01]  /*102d0*/  ENDCOLLECTIVE ;  /* 0x000000000000791b */ /* 0x003fe20003800000 */
.L_x_2323:
[----:B------:R-:W-:Y:S01]  /*102e0*/  IMAD.MOV.U32 R3, RZ, RZ, R14 ;  /* 0x000000ffff037224 */ /* 0x000fe200078e000e */
[----:B------:R-:W-:Y:S06]  /*102f0*/  BRA `(.L_x_2324) ;  /* 0xffffffd000687947 */ /* 0x000fec000383ffff */
.L_x_2253:
[----:B--2---:R2:W3:Y:S02]  /*10300*/  SYNCS.PHASECHK.TRANS64.TRYWAIT P0, [R0+URZ+0x2a860], R3 ;  /* 0x02a86003000075a7 */ /* 0x0044e4000800017f */
[----:B---3--:R-:W-:Y:S05]  /*10310*/  @!P0 NANOSLEEP.SYNCS 0x989680 ;  /* 0x009896800000895d */ /* 0x008fea0003900000 */
[----:B------:R-:W3:Y:S02]  /*10320*/  @!P0 SYNCS.PHASECHK.TRANS64 P0, [R0+URZ+0x2a860], R3 ;  /* 0x02a86003000085a7 */ /* 0x000ee4000800007f */
[----:B---3--:R-:W-:Y:S05]  /*10330*/  @!P0 BRA `(.L_x_2253) ;  /* 0xfffffffc00f08947 */ /* 0x008fea000383ffff */
[----:B------:R-:W-:Y:S05]  /*10340*/  BRA `(.L_x_2325) ;  /* 0xffffffd000c47947 */ /* 0x000fea000383ffff */
.L_x_2254:
[----:B------:R-:W-:Y:S01]  /*10350*/  BSSY B1, `(.L_x_2326) ;  /* 0x0000008000017945 */ /* 0x000fe20003800000 */
[----:B0-----:R-:W-:Y:S01]  /*10360*/  MOV R13, R18 ;  /* 0x00000012000d7202 */ /* 0x001fe20000000f00 */
[----:B------:R-:W-:Y:S01]  /*10370*/  IMAD.MOV.U32 R12, RZ, RZ, RZ ;  /* 0x000000ffff0c7224 */ /* 0x000fe200078e00ff */
[----:B------:R-:W-:Y:S01]  /*10380*/  MOV R11, 0x181f ;  /* 0x0000181f000b7802 */ /* 0x000fe20000000f00 */
[----:B------:R-:W-:-:S07]  /*10390*/  IMAD.MOV.U32 R15, RZ, RZ, -0x1 ;  /* 0xffffffffff0f7424 */ /* 0x000fce00078e00ff */
[----:B-12---:R-:W-:Y:S05]  /*103a0*/  WARPSYNC.COLLECTIVE R15, `(.L_x_2327) ;  /* 0x000000000f087348 */ /* 0x006fea0003c00000 */
[----:B------:R0:W3:Y:S02]  /*103b0*/  SHFL.IDX P6, R14, R13, R12, R11 ;  /* 0x0000000c0d0e7389 */ /* 0x0000e400000c000b */
[----:B0123--:R-:W-:Y:S01]  /*103c0*/  ENDCOLLECTIVE ;  /* 0x000000000000791b */ /* 0x00ffe20003800000 */
.L_x_2327:
[----:B------:R-:W-:Y:S05]  /*103d0*/  BSYNC B1 ;  /* 0x0000000000017941 */ /* 0x000fea0003800000 */
.L_x_2326:
[----:B------:R-:W-:Y:S01]  /*103e0*/  IMAD.MOV.U32 R13, RZ, RZ, R17 ;  /* 0x000000ffff0d7224 */ /* 0x000fe200078e0011 */
[----:B------:R-:W-:Y:S01]  /*103f0*/  MOV R12, RZ ;  /* 0x000000ff000c7202 */ /* 0x000fe20000000f00 */
[----:B------:R-:W-:Y:S01]  /*10400*/  IMAD.MOV.U32 R11, RZ, RZ, 0x181f ;  /* 0x0000181fff0b7424 */ /* 0x000fe200078e00ff */
[----:B------:R-:W-:Y:S02]  /*10410*/  MOV R15, 0xffffffff ;  /* 0xffffffff000f7802 */ /* 0x000fe40000000f00 */
[----:B------:R-:W-:-:S07]  /*10420*/  MOV R3, R14 ;  /* 0x0000000e00037202 */ /* 0x000fce0000000f00 */
[----:B------:R-:W-:Y:S05]  /*10430*/  WARPSYNC.COLLECTIVE R15, `(.L_x_2328) ;  /* 0x000000000f087348 */ /* 0x000fea0003c00000 */
[----:B------:R0:W1:Y:S02]  /*10440*/  SHFL.IDX P6, R14, R13, R12, R11 ;  /* 0x0000000c0d0e7389 */ /* 0x00006400000c000b */
[----:B01----:R-:W-:Y:S01]  /*10450*/  ENDCOLLECTIVE ;  /* 0x000000000000791b */ /* 0x003fe20003800000 */
.L_x_2328:
[----:B------:R-:W-:Y:S01]  /*10460*/  MOV R13, R18 ;  /* 0x00000012000d7202 */ /* 0x000fe20000000f00 */
[----:B------:R-:W-:Y:S01]  /*10470*/  IMAD.MOV.U32 R12, RZ, RZ, 0x1 ;  /* 0x00000001ff0c7424 */ /* 0x000fe200078e00ff */
[----:B------:R-:W-:-:S13]  /*10480*/  IADD3 R4, P1, R14, R20, RZ ;  /* 0x000000140e047210 */ /* 0x000fda0007f3e0ff */
[----:B------:R-:W-:Y:S05]  /*10490*/  WARPSYNC.COLLECTIVE R15, `(.L_x_2329) ;  /* 0x000000000f087348 */ /* 0x000fea0003c00000 */
[----:B------:R0:W1:Y:S02]  /*104a0*/  SHFL.IDX P6, R14, R13, R12, R11 ;  /* 0x0000000c0d0e7389 */ /* 0x00006400000c000b */
[----:B01----:R-:W-:Y:S01]  /*104b0*/  ENDCOLLECTIVE ;  /* 0x000000000000791b */ /* 0x003fe20003800000 */
.L_x_2329:
[----:B------:R-:W-:Y:S01]  /*104c0*/  IMAD.X R5, RZ, RZ, R3, P1 ;  /* 0x000000ffff057224 */ /* 0x000fe200008e0603 */
[----:B------:R-:W-:Y:S02]  /*104d0*/  LOP3.LUT P1, RZ, R32, 0x1, RZ, 0xc0, !PT ;  /* 0x0000000120ff7812 */ /* 0x000fe4000782c0ff */
[----:B------:R-:W-:Y:S02]  /*104e0*/  LEA R3, R10, UR46, 0x1 ;  /* 0x0000002e0a037c11 */ /* 0x000fe4000f8e08ff */
        /* <DEDUP_REMOVED lines=11> */
.L_x_2330:
        /* <DEDUP_REMOVED lines=10> */
.L_x_2331:
        /* <DEDUP_REMOVED lines=12> */
.L_x_2332:
        /* <DEDUP_REMOVED lines=10> */
.L_x_2333:
        /* <DEDUP_REMOVED lines=12> */
.L_x_2334:
        /* <DEDUP_REMOVED lines=10> */
.L_x_2335:
        /* <DEDUP_REMOVED lines=12> */
.L_x_2336:
        /* <DEDUP_REMOVED lines=10> */
.L_x_2337:
        /* <DEDUP_REMOVED lines=12> */
.L_x_2338:
[----:B------:R-:W-:Y:S01]  /*10b20*/  @!PT LDS RZ, [RZ] ;  /* 0x00000000fffff984 */ /* 0x000fe20000000800 */
[----:B------:R-:W-:Y:S01]  /*10b30*/  @!PT LDS RZ, [RZ] ;  /* 0x00000000fffff984 */ /* 0x000fe20000000800 */
[----:B------:R-:W-:Y:S01]  /*10b40*/  @!PT LDS RZ, [RZ] ;  /* 0x00000000fffff984 */ /* 0x000fe20000000800 */
[----:B------:R0:W-:Y:S01]  /*10b50*/  LDGSTS.E.BYPASS.LTC128B.128 [R3+0x5400], desc[UR36][R4.64+0x80], !P2 ;  /* 0x0540008004037fae */ /* 0x0001e2000d101d64 */
[----:B------:R-:W-:Y:S05]  /*10b60*/  BRA `(.L_x_2339) ;  /* 0xffffffcc00807947 */ /* 0x000fea000383ffff */
.L_x_2260:
[----:B0-----:R0:W2:Y:S02]  /*10b70*/  SYNCS.PHASECHK.TRANS64.TRYWAIT P0, [R0+URZ+0x2a860], R3 ;  /* 0x02a86003000075a7 */ /* 0x0010a4000800017f */
[----:B--2---:R-:W-:Y:S05]  /*10b80*/  @!P0 NANOSLEEP.SYNCS 0x989680 ;  /* 0x009896800000895d */ /* 0x004fea0003900000 */
[----:B------:R-:W2:Y:S02]  /*10b90*/  @!P0 SYNCS.PHASECHK.TRANS64 P0, [R0+URZ+0x2a860], R3 ;  /* 0x02a86003000085a7 */ /* 0x000ea4000800007f */
[----:B--2---:R-:W-:Y:S05]  /*10ba0*/  @!P0 BRA `(.L_x_2260) ;  /* 0xfffffffc00f08947 */ /* 0x004fea000383ffff */
[----:B------:R-:W-:Y:S05]  /*10bb0*/  BRA `(.L_x_2340) ;  /* 0xffffffd000687947 */ /* 0x000fea000383ffff */
.L_x_2261:
        /* <DEDUP_REMOVED lines=8> */
.L_x_2342:
[----:B------:R-:W-:Y:S05]  /*10c40*/  BSYNC B0 ;  /* 0x0000000000007941 */ /* 0x000fea0003800000 */
.L_x_2341:
        /* <DEDUP_REMOVED lines=9> */
.L_x_2343:
        /* <DEDUP_REMOVED lines=11> */
.L_x_2344:
        /* <DEDUP_REMOVED lines=13> */
.L_x_2345:
[----:B------:R-:W-:Y:S01]  /*10e60*/  IMAD.MOV.U32 R5, RZ, RZ, R6 ;  /* 0x000000ffff057224 */ /* 0x000fe200078e0006 */
[----:B------:R-:W-:Y:S01]  /*10e70*/  MOV R13, R18 ;  /* 0x00000012000d7202 */ /* 0x000fe20000000f00 */
[----:B------:R-:W-:Y:S01]  /*10e80*/  IMAD.MOV.U32 R12, RZ, RZ, 0x2 ;  /* 0x00000002ff0c7424 */ /* 0x000fe200078e00ff */
[----:B------:R-:W-:-:S07]  /*10e90*/  MOV R4, R14 ;  /* 0x0000000e00047202 */ /* 0x000fce0000000f00 */
[----:B------:R-:W-:Y:S05]  /*10ea0*/  WARPSYNC.COLLECTIVE R15, `(.L_x_2346) ;  /* 0x000000000f087348 */ /* 0x000fea0003c00000 */
[----:B------:R0:W1:Y:S02]  /*10eb0*/  SHFL.IDX P6, R14, R13, R12, R11 ;  /* 0x0000000c0d0e7389 */ /* 0x00006400000c000b */
[----:B01----:R-:W-:Y:S01]  /*10ec0*/  ENDCOLLECTIVE ;  /* 0x000000000000791b */ /* 0x003fe20003800000 */
.L_x_2346:
        /* <DEDUP_REMOVED lines=13> */
.L_x_2347:
[----:B------:R-:W-:Y:S01]  /*10fa0*/  MOV R5, R20 ;  /* 0x0000001400057202 */ /* 0x000fe20000000f00 */
[----:B------:R-:W-:Y:S01]  /*10fb0*/  IMAD.MOV.U32 R13, RZ, RZ, R18 ;  /* 0x000000ffff0d7224 */ /* 0x000fe200078e0012 */
[----:B------:R-:W-:Y:S02]  /*10fc0*/  MOV R12, 0x3 ;  /* 0x00000003000c7802 */ /* 0x000fe40000000f00 */
[----:B------:R-:W-:-:S07]  /*10fd0*/  MOV R10, R14 ;  /* 0x0000000e000a7202 */ /* 0x000fce0000000f00 */
[----:B------:R-:W-:Y:S05]  /*10fe0*/  WARPSYNC.COLLECTIVE R15, `(.L_x_2348) ;  /* 0x000000000f087348 */ /* 0x000fea0003c00000 */
[----:B------:R0:W1:Y:S02]  /*10ff0*/  SHFL.IDX P6, R14, R13, R12, R11 ;  /* 0x0000000c0d0e7389 */ /* 0x00006400000c000b */
[----:B01----:R-:W-:Y:S01]  /*11000*/  ENDCOLLECTIVE ;  /* 0x000000000000791b */ /* 0x003fe20003800000 */
.L_x_2348:
[----:B------:R-:W-:Y:S02]  /*11010*/  IMAD.MOV.U32 R4, RZ, RZ, R10 ;  /* 0x000000ffff047224 */ /* 0x000fe400078e000a */
[----:B------:R-:W-:Y:S02]  /*11020*/  IMAD.MOV.U32 R10, RZ, RZ, RZ ;  /* 0x000000ffff0a7224 */ /* 0x000fe400078e00ff */
        /* <DEDUP_REMOVED lines=13> */
.L_x_2349:
[----:B------:R-:W-:Y:S01]  /*11100*/  IMAD.MOV.U32 R5, RZ, RZ, R7 ;  /* 0x000000ffff057224 */ /* 0x000fe200078e0007 */
[----:B------:R-:W-:Y:S01]  /*11110*/  MOV R13, R18 ;  /* 0x00000012000d7202 */ /* 0x000fe20000000f00 */
[----:B------:R-:W-:Y:S02]  /*11120*/  IMAD.MOV.U32 R12, RZ, RZ, 0x4 ;  /* 0x00000004ff0c7424 */ /* 0x000fe400078e00ff */
[----:B------:R-:W-:-:S07]  /*11130*/  IMAD.MOV.U32 R22, RZ, RZ, R14 ;  /* 0x000000ffff167224 */ /* 0x000fce00078e000e */
[----:B------:R-:W-:Y:S05]  /*11140*/  WARPSYNC.COLLECTIVE R15, `(.L_x_2350) ;  /* 0x000000000f087348 */ /* 0x000fea0003c00000 */
[----:B------:R0:W1:Y:S02]  /*11150*/  SHFL.IDX P6, R14, R13, R12, R11 ;  /* 0x0000000c0d0e7389 */ /* 0x00006400000c000b */
[----:B01----:R-:W-:Y:S01]  /*11160*/  ENDCOLLECTIVE ;  /* 0x000000000000791b */ /* 0x003fe20003800000 */
.L_x_2350:
        /* <DEDUP_REMOVED lines=14> */
.L_x_2351:
[----:B------:R-:W-:Y:S01]  /*11250*/  MOV R5, R19 ;  /* 0x0000001300057202 */ /* 0x000fe20000000f00 */
[----:B------:R-:W-:Y:S01]  /*11260*/  IMAD.MOV.U32 R13, RZ, RZ, R18 ;  /* 0x000000ffff0d7224 */ /* 0x000fe200078e0012 */
[----:B------:R-:W-:Y:S02]  /*11270*/  MOV R12, 0x5 ;  /* 0x00000005000c7802 */ /* 0x000fe40000000f00 */
[----:B------:R-:W-:-:S07]  /*11280*/  MOV R24, R14 ;  /* 0x0000000e00187202 */ /* 0x000fce0000000f00 */
[----:B------:R-:W-:Y:S05]  /*11290*/  WARPSYNC.COLLECTIVE R15, `(.L_x_2352) ;  /* 0x000000000f087348 */ /* 0x000fea0003c00000 */
[----:B------:R0:W1:Y:S02]  /*112a0*/  SHFL.IDX P6, R14, R13, R12, R11 ;  /* 0x0000000c0d0e7389 */ /* 0x00006400000c000b */
[----:B01----:R-:W-:Y:S01]  /*112b0*/  ENDCOLLECTIVE ;  /* 0x000000000000791b */ /* 0x003fe20003800000 */
.L_x_2352:
        /* <DEDUP_REMOVED lines=12> */
.L_x_2353:
[----:B------:R-:W-:Y:S05]  /*11380*/  BRA `(.L_x_2354) ;  /* 0xffffffcc00407947 */ /* 0x000fea000383ffff */
.L_x_2264:
[----:B0-----:R0:W1:Y:S02]  /*11390*/  SYNCS.PHASECHK.TRANS64.TRYWAIT P0, [R5+URZ+0x2a820], R10 ;  /* 0x02a8200a050075a7 */ /* 0x001064000800017f */
[----:B-1----:R-:W-:Y:S05]  /*113a0*/  @!P0 NANOSLEEP.SYNCS 0x989680 ;  /* 0x009896800000895d */ /* 0x002fea0003900000 */
[----:B------:R-:W1:Y:S02]  /*113b0*/  @!P0 SYNCS.PHASECHK.TRANS64 P0, [R5+URZ+0x2a820], R10 ;  /* 0x02a8200a050085a7 */ /* 0x000e64000800007f */
[----:B-1----:R-:W-:Y:S05]  /*113c0*/  @!P0 BRA `(.L_x_2264) ;  /* 0xfffffffc00f08947 */ /* 0x002fea000383ffff */
[----:B------:R-:W-:Y:S05]  /*113d0*/  BRA `(.L_x_2355) ;  /* 0xffffffcc00b47947 */ /* 0x000fea000383ffff */
.L_x_2265:
[----:B------:R-:W-:Y:S01]  /*113e0*/  BSSY B0, `(.L_x_2356) ;  /* 0x0000008000007945 */ /* 0x000fe20003800000 */
[----:B------:R-:W-:Y:S01]  /*113f0*/  MOV R13, R16 ;  /* 0x00000010000d7202 */ /* 0x000fe20000000f00 */
[----:B------:R-:W-:Y:S01]  /*11400*/  IMAD.MOV.U32 R12, RZ, RZ, RZ ;  /* 0x000000ffff0c7224 */ /* 0x000fe200078e00ff */
[----:B------:R-:W-:Y:S01]  /*11410*/  MOV R11, 0x1f ;  /* 0x0000001f000b7802 */ /* 0x000fe20000000f00 */
[----:B------:R-:W-:-:S07]  /*11420*/  IMAD.MOV.U32 R15, RZ, RZ, -0x1 ;  /* 0xffffffffff0f7424 */ /* 0x000fce00078e00ff */
[----:B0----5:R-:W-:Y:S05]  /*11430*/  WARPSYNC.COLLECTIVE R15, `(.L_x_2357) ;  /* 0x000000000f087348 */ /* 0x021fea0003c00000 */
[----:B------:R1:W2:Y:S02]  /*11440*/  SHFL.IDX P6, R14, R13, R12, R11 ;  /* 0x0000000c0d0e7389 */ /* 0x0002a400000c000b */
[----:B012--5:R-:W-:Y:S01]  /*11450*/  ENDCOLLECTIVE ;  /* 0x000000000000791b */ /* 0x027fe20003800000 */
.L_x_2357:
[----:B------:R-:W-:Y:S05]  /*11460*/  BSYNC B0 ;  /* 0x0000000000007941 */ /* 0x000fea0003800000 */
.L_x_2356:
[----:B------:R-:W-:Y:S05]  /*11470*/  BRA `(.L_x_2358) ;  /* 0xffffffcc00987947 */ /* 0x000fea000383ffff */
.L_x_2266:
[----:B------:R-:W-:Y:S01]  /*11480*/  BSSY B0, `(.L_x_2359) ;  /* 0x0000006000007945 */ /* 0x000fe20003800000 */
[----:B------:R-:W-:-:S07]  /*11490*/  MOV R15, 0xffffffff ;  /* 0xffffffff000f7802 */ /* 0x000fce0000000f00 */
[----:B01---5:R-:W-:Y:S05]  /*114a0*/  WARPSYNC.COLLECTIVE R15, `(.L_x_2360) ;  /* 0x000000000f0c7348 */ /* 0x023fea0003c00000 */
[----:B------:R-:W-:Y:S02]  /*114b0*/  ELECT P6, UR62, PT ;  /* 0x00000000003e782f */ /* 0x000fe400038c0000 */
[----:B------:R-:W-:Y:S01]  /*114c0*/  MOV R14, UR62 ;  /* 0x0000003e000e7c02 */ /* 0x000fe20008000f00 */
[----:B01---5:R-:W-:Y:S10]  /*114d0*/  ENDCOLLECTIVE ;  /* 0x000000000000791b */ /* 0x023ff40003800000 */
.L_x_2360:
[----:B------:R-:W-:Y:S05]  /*114e0*/  BSYNC B0 ;  /* 0x0000000000007941 */ /* 0x000fea0003800000 */
.L_x_2359:
[----:B------:R-:W-:Y:S05]  /*114f0*/  BRA `(.L_x_2361) ;  /* 0xffffffcc008c7947 */ /* 0x000fea000383ffff */
.L_x_2268:
[----:B--2---:R2:W3:Y:S02]  /*11500*/  SYNCS.PHASECHK.TRANS64.TRYWAIT P1, [R6+URZ+0x2a840], R3 ;  /* 0x02a84003060075a7 */ /* 0x0044e4000802017f */
[----:B---3--:R-:W-:Y:S05]  /*11510*/  @!P1 NANOSLEEP.SYNCS 0x989680 ;  /* 0x009896800000995d */ /* 0x008fea0003900000 */
[----:B------:R-:W3:Y:S02]  /*11520*/  @!P1 SYNCS.PHASECHK.TRANS64 P1, [R6+URZ+0x2a840], R3 ;  /* 0x02a84003060095a7 */ /* 0x000ee4000802007f */
[----:B---3--:R-:W-:Y:S05]  /*11530*/  @!P1 BRA `(.L_x_2268) ;  /* 0xfffffffc00f09947 */ /* 0x008fea000383ffff */
[----:B------:R-:W-:Y:S05]  /*11540*/  BRA `(.L_x_2362) ;  /* 0xffffffcc00b07947 */ /* 0x000fea000383ffff */
.L_x_2270:
[----:B0-----:R0:W3:Y:S02]  /*11550*/  SYNCS.PHASECHK.TRANS64.TRYWAIT P1, [R5+URZ+0x2a840], R0 ;  /* 0x02a84000050075a7 */ /* 0x0010e4000802017f */
[----:B---3--:R-:W-:Y:S05]  /*11560*/  @!P1 NANOSLEEP.SYNCS 0x989680 ;  /* 0x009896800000995d */ /* 0x008fea0003900000 */
[----:B------:R-:W3:Y:S02]  /*11570*/  @!P1 SYNCS.PHASECHK.TRANS64 P1, [R5+URZ+0x2a840], R0 ;  /* 0x02a84000050095a7 */ /* 0x000ee4000802007f */
[----:B---3--:R-:W-:Y:S05]  /*11580*/  @!P1 BRA `(.L_x_2270) ;  /* 0xfffffffc00f09947 */ /* 0x008fea000383ffff */
[----:B------:R-:W-:Y:S05]  /*11590*/  BRA `(.L_x_2363) ;  /* 0xffffffcc00bc7947 */ /* 0x000fea000383ffff */
.L_x_2272:
[----:B---3--:R3:W4:Y:S02]  /*115a0*/  SYNCS.PHASECHK.TRANS64.TRYWAIT P1, [R6+URZ+0x2a860], R3 ;  /* 0x02a86003060075a7 */ /* 0x008724000802017f */
[----:B----4-:R-:W-:Y:S05]  /*115b0*/  @!P1 NANOSLEEP.SYNCS 0x989680 ;  /* 0x009896800000995d */ /* 0x010fea0003900000 */
[----:B------:R-:W4:Y:S02]  /*115c0*/  @!P1 SYNCS.PHASECHK.TRANS64 P1, [R6+URZ+0x2a860], R3 ;  /* 0x02a86003060095a7 */ /* 0x000f24000802007f */
[----:B----4-:R-:W-:Y:S05]  /*115d0*/  @!P1 BRA `(.L_x_2272) ;  /* 0xfffffffc00f09947 */ /* 0x010fea000383ffff */
[----:B------:R-:W-:Y:S05]  /*115e0*/  BRA `(.L_x_2364) ;  /* 0xffffffcc00b87947 */ /* 0x000fea000383ffff */
.L_x_2365:
        /* <DEDUP_REMOVED lines=9> */
.L_x_15738:


//--------------------- .text._ZN7cutlass13device_kernelIN5flash11enable_sm90INS1_16FlashAttnFwdSm90INS1_25CollectiveMainloopFwdSm90ILi2EN4cute5tupleIJNS5_1CILi1EEES8_S8_EEENS6_IJNS7_ILi128EEENS7_ILi96EEENS7_ILi192EEEEEELi128ENS_6half_tEfNS_4arch4Sm90ELb1ELb0ELb1ELb1ELb1ELb0ELb0ELb1ELb1ELb1ELb1ELb0EEENS1_21CollectiveEpilogueFwdINS6_IJSA_SA_SB_EEES9_SE_SG_Li256ELb1ELb1ELb1ELb0EEENS1_36VarlenDynamicPersistentTileSchedulerILi128ELi96ELi256ELi128ELb1ELb1ELb1ELb1ELb1ELb1EEEEEEEEEvNT_6ParamsE --------------------------
	.section	.text._ZN7cutlass13device_kernelIN5flash11enable_sm90INS1_16FlashAttnFwdSm90INS1_25CollectiveMainloopFwdSm90ILi2EN4cute5tupleIJNS5_1CILi1EEES8_S8_EEENS6_IJNS7_ILi128EEENS7_ILi96EEENS7_ILi192EEEEEELi128ENS_6half_tEfNS_4arch4Sm90ELb1ELb0ELb1ELb1ELb1ELb0ELb0ELb1ELb1ELb1ELb1ELb0EEENS1_21CollectiveEpilogueFwdINS6_IJSA_SA_SB_EEES9_SE_SG_Li256ELb1ELb1ELb1ELb0EEENS1_36VarlenDynamicPersistentTileSchedulerILi128ELi96ELi256ELi128ELb1ELb1ELb1ELb1ELb1ELb1EEEEEEEEEvNT_6ParamsE,"ax",@progbits
	.align	128
.text._ZN7cutlass13device_kernelIN5flash11enable_sm90INS1_16FlashAttnFwdSm90INS1_25CollectiveMainloopFwdSm90ILi2EN4cute5tupleIJNS5_1CILi1EEES8_S8_EEENS6_IJNS7_ILi128EEENS7_ILi96EEENS7_ILi192EEEEEELi128ENS_6half_tEfNS_4arch4Sm90ELb1ELb0ELb1ELb1ELb1ELb0ELb0ELb1ELb1ELb1ELb1ELb0EEENS1_21CollectiveEpilogueFwdINS6_IJSA_SA_SB_EEES9_SE_SG_Li256ELb1ELb1ELb1ELb0EEENS1_36VarlenDynamicPersistentTileSchedulerILi128ELi96ELi256ELi128ELb1ELb1ELb1ELb1ELb1ELb1EEEEEEEEEvNT_6ParamsE:
        .type           _ZN7cutlass13device_kernelIN5flash11enable_sm90INS1_16FlashAttnFwdSm90INS1_25CollectiveMainloopFwdSm90ILi2EN4cute5tupleIJNS5_1CILi1EEES8_S8_EEENS6_IJNS7_ILi128EEENS7_ILi96EEENS7_ILi192EEEEEELi128ENS_6half_tEfNS_4arch4Sm90ELb1ELb0ELb1ELb1ELb1ELb0ELb0ELb1ELb1ELb1ELb1ELb0EEENS1_21CollectiveEpilogueFwdINS6_IJSA_SA_SB_EEES9_SE_SG_Li256ELb1ELb1ELb1ELb0EEENS1_36VarlenDynamicPersistentTileSchedulerILi128ELi96ELi256ELi128ELb1ELb1ELb1ELb1ELb1ELb1EEEEEEEEEvNT_6ParamsE,@function
        .size           _ZN7cutlass13device_kernelIN5flash11enable_sm90INS1_16FlashAttnFwdSm90INS1_25CollectiveMainloopFwdSm90ILi2EN4cute5tupleIJNS5_1CILi1EEES8_S8_EEENS6_IJNS7_ILi128EEENS7_ILi96EEENS7_ILi192EEEEEELi128ENS_6half_tEfNS_4arch4Sm90ELb1ELb0ELb1ELb1ELb1ELb0ELb0ELb1ELb1ELb1ELb1ELb0EEENS1_21CollectiveEpilogueFwdINS6_IJSA_SA_SB_EEES9_SE_SG_Li256ELb1ELb1ELb1ELb0EEENS1_36VarlenDynamicPersistentTileSchedulerILi128ELi96ELi256ELi128ELb1ELb1ELb1ELb1ELb1ELb1EEEEEEEEEvNT_6ParamsE,(.L_x_15739 - _ZN7cutlass13device_kernelIN5flash11enable_sm90INS1_16FlashAttnFwdSm90INS1_25CollectiveMainloopFwdSm90ILi2EN4cute5tupleIJNS5_1CILi1EEES8_S8_EEENS6_IJNS7_ILi128EEENS7_ILi96EEENS7_ILi192EEEEEELi128ENS_6half_tEfNS_4arch4Sm90ELb1ELb0ELb1ELb1ELb1ELb0ELb0ELb1ELb1ELb1ELb1ELb0EEENS1_21CollectiveEpilogueFwdINS6_IJSA_SA_SB_EEES9_SE_SG_Li256ELb1ELb1ELb1ELb0EEENS1_36VarlenDynamicPersistentTileSchedulerILi128ELi96ELi256ELi128ELb1ELb1ELb1ELb1ELb1ELb1EEEEEEEEEvNT_6ParamsE)
        .other          _ZN7cutlass13device_kernelIN5flash11enable_sm90INS1_16FlashAttnFwdSm90INS1_25CollectiveMainloopFwdSm90ILi2EN4cute5tupleIJNS5_1CILi1EEES8_S8_EEENS6_IJNS7_ILi128EEENS7_ILi96EEENS7_ILi192EEEEEELi128ENS_6half_tEfNS_4arch4Sm90ELb1ELb0ELb1ELb1ELb1ELb0ELb0ELb1ELb1ELb1ELb1ELb0EEENS1_21CollectiveEpilogueFwdINS6_IJSA_SA_SB_EEES9_SE_SG_Li256ELb1ELb1ELb1ELb0EEENS1_36VarlenDynamicPersistentTileSchedulerILi128ELi96ELi256ELi128ELb1ELb1ELb1ELb1ELb1ELb1EEEEEEEEEvNT_6ParamsE,@"STO_CUDA_ENTRY STV_DEFAULT"
_ZN7cutlass13device_kernelIN5flash11enable_sm90INS1_16FlashAttnFwdSm90INS1_25CollectiveMainloopFwdSm90ILi2EN4cute5tupleIJNS5_1CILi1EEES8_S8_EEENS6_IJNS7_ILi128EEENS7_ILi96EEENS7_ILi192EEEEEELi128ENS_6half_tEfNS_4arch4Sm90ELb1ELb0ELb1ELb1ELb1ELb0ELb0ELb1ELb1ELb1ELb1ELb0EEENS1_21CollectiveEpilogueFwdINS6_IJSA_SA_SB_EEES9_SE_SG_Li256ELb1ELb1ELb1ELb0EEENS1_36VarlenDynamicPersistentTileSchedulerILi128ELi96ELi256ELi128ELb1ELb1ELb1ELb1ELb1ELb1EEEEEEEEEvNT_6ParamsE:
        /* <DEDUP_REMOVED lines=45> */
.L_x_2366:
        /* <DEDUP_REMOVED lines=22> */
.L_x_2367:
        /* <DEDUP_REMOVED lines=18> */
.L_x_2368:
        /* <DEDUP_REMOVED lines=22> */
.L_x_2369:
        /* <DEDUP_REMOVED lines=23> */
.L_x_2370:
        /* <DEDUP_REMOVED lines=10> */
.L_x_2372:
        /* <DEDUP_REMOVED lines=22> */
[----:B------:R-:W-:-:S04]  /*0a20*/  LEA.HI R3, R0, R203, RZ, 0x4 ;  /* 0x000000cb00037211 */ /* 0x000fc800078f20ff */
        /* <DEDUP_REMOVED lines=17> */
[----:B------:R-:W-:Y:S01]  /*0b40*/  LEA.HI R7, R8, R181, RZ, 0x2 ;  /* 0x000000b508077211 */ /* 0x000fe200078f10ff */
[----:B------:R-:W-:Y:S01]  /*0b50*/  IMAD.U32 R180, RZ, RZ, UR4 ;  /* 0x00000004ffb47e24 */ /* 0x000fe2000f8e00ff */
[----:B------:R-:W-:Y:S01]  /*0b60*/  LOP3.LUT R3, R3, 0x1ffffffe, RZ, 0xc0, !PT ;  /* 0x1ffffffe03037812 */ /* 0x000fe200078ec0ff */
[----:B------:R-:W-:Y:S01]  /*0b70*/  IMAD R4, R4, 0x40, R5 ;  /* 0x0000004004047824 */ /* 0x000fe200078e0205 */
[----:B------:R-:W-:-:S02]  /*0b80*/  LEA.HI R5, R0, R203, RZ, 0x2 ;  /* 0x000000cb00057211 */ /* 0x000fc400078f10ff */
[----:B------:R-:W-:Y:S01]  /*0b90*/  SHF.R.S32.HI R9, RZ, 0x2, R7 ;  /* 0x00000002ff097819 */ /* 0x000fe20000011407 */
[----:B------:R-:W-:Y:S01]  /*0ba0*/  IMAD.IADD R3, R6, 0x1, -R3 ;  /* 0x0000000106037824 */ /* 0x000fe200078e0a03 */
[----:B------:R-:W-:Y:S02]  /*0bb0*/  SHF.R.S32.HI R10, RZ, 0x1f, R7 ;  /* 0x0000001fff0a7819 */ /* 0x000fe40000011407 */
[----:B------:R-:W-:Y:S02]  /*0bc0*/  LOP3.LUT R6, R5, 0xfffffffc, RZ, 0xc0, !PT ;  /* 0xfffffffc05067812 */ /* 0x000fe400078ec0ff */
[----:B------:R-:W-:Y:S02]  /*0bd0*/  LEA.HI R0, R0, R203, RZ, 0x3 ;  /* 0x000000cb00007211 */ /* 0x000fe400078f18ff */
[----:B------:R-:W-:Y:S01]  /*0be0*/  LEA.HI R10, R10, R9, RZ, 0x3 ;  /* 0x000000090a0a7211 */ /* 0x000fe200078f18ff */
[----:B------:R-:W-:Y:S01]  /*0bf0*/  IMAD.IADD R6, R203, 0x1, -R6 ;  /* 0x00000001cb067824 */ /* 0x000fe200078e0a06 */
[----:B------:R-:W-:-:S02]  /*0c00*/  LEA R199, R3, R4, 0x3 ;  /* 0x0000000403c77211 */ /* 0x000fc400078e18ff */
[----:B------:R-:W-:Y:S02]  /*0c10*/  LOP3.LUT R22, R0, 0xfffffff8, RZ, 0xc0, !PT ;  /* 0xfffffff800167812 */ /* 0x000fe400078ec0ff */
[----:B------:R-:W-:Y:S02]  /*0c20*/  LOP3.LUT R4, R7, 0x7ffffffc, RZ, 0xc0, !PT ;  /* 0x7ffffffc07047812 */ /* 0x000fe400078ec0ff */
[----:B------:R-:W-:Y:S01]  /*0c30*/  LOP3.LUT R10, R10, 0xfffffff8, RZ, 0xc0, !PT ;  /* 0xfffffff80a0a7812 */ /* 0x000fe200078ec0ff */
[----:B------:R-:W-:Y:S01]  /*0c40*/  IMAD.IADD R22, R203, 0x1, -R22 ;  /* 0x00000001cb167824 */ /* 0x000fe200078e0a16 */
[----:B------:R-:W-:Y:S02]  /*0c50*/  LEA.HI R8, R8, R181, RZ, 0x5 ;  /* 0x000000b508087211 */ /* 0x000fe400078f28ff */
[----:B------:R-:W-:Y:S01]  /*0c60*/  IADD3 R4, R181, -R4, RZ ;  /* 0x80000004b5047210 */ /* 0x000fe20007ffe0ff */
[----:B------:R-:W-:Y:S01]  /*0c70*/  IMAD.IADD R9, R9, 0x1, -R10 ;  /* 0x0000000109097824 */ /* 0x000fe200078e0a0a */
[----:B------:R-:W-:Y:S01]  /*0c80*/  LEA.HI R3, R6, R6, RZ, 0x1 ;  /* 0x0000000606037211 */ /* 0x000fe200078f08ff */
[----:B------:R-:W-:Y:S01]  /*0c90*/  IMAD.SHL.U32 R16, R22, 0x8, RZ ;  /* 0x0000000816107824 */ /* 0x000fe200078e00ff */
[----:B------:R-:W-:Y:S01]  /*0ca0*/  SHF.R.S32.HI R8, RZ, 0x5, R8 ;  /* 0x00000005ff087819 */ /* 0x000fe20000011408 */
[----:B------:R-:W-:Y:S01]  /*0cb0*/  IMAD.SHL.U32 R17, R4, 0x2, RZ ;  /* 0x0000000204117824 */ /* 0x000fe200078e00ff */
[----:B------:R-:W-:Y:S01]  /*0cc0*/  LOP3.LUT R2, R2, 0x3fffffe, RZ, 0xc0, !PT ;  /* 0x03fffffe02027812 */ /* 0x000fe200078ec0ff */
[----:B------:R-:W-:Y:S01]  /*0cd0*/  VIADD R19, R16, 0x40 ;  /* 0x0000004010137836 */ /* 0x000fe20000000000 */
[----:B------:R-:W-:Y:S01]  /*0ce0*/  LOP3.LUT R3, R3, 0x1ffffffe, RZ, 0xc0, !PT ;  /* 0x1ffffffe03037812 */ /* 0x000fe200078ec0ff */
[----:B------:R-:W-:Y:S01]  /*0cf0*/  IMAD R9, R8, 0x10, R9 ;  /* 0x0000001008097824 */ /* 0x000fe200078e0209 */
[----:B------:R-:W-:Y:S01]  /*0d00*/  IADD3 R172, R17, 0x28, RZ ;  /* 0x0000002811ac7810 */ /* 0x000fe20007ffe0ff */
[----:B------:R-:W-:Y:S01]  /*0d10*/  IMAD.IADD R2, R197, 0x1, -R2 ;  /* 0x00000001c5027824 */ /* 0x000fe200078e0a02 */
        /* <DEDUP_REMOVED lines=30> */
[----:B------:R-:W-:-:S02]  /*0f00*/  SHF.R.S32.HI R185, RZ, 0x1f, R165 ;  /* 0x0000001fffb97819 */ /* 0x000fc400000114a5 */
[----:B------:R-:W-:Y:S01]  /*0f10*/  SHF.R.S32.HI R184, RZ, 0x1f, R164 ;  /* 0x0000001fffb87819 */ /* 0x000fe200000114a4 */
[----:B------:R-:W-:Y:S01]  /*0f20*/  IMAD R18, R3, 0x8, R198 ;  /* 0x0000000803127824 */ /* 0x000fe200078e02c6 */
[----:B------:R-:W-:Y:S02]  /*0f30*/  SHF.R.S32.HI R183, RZ, 0x1f, R163 ;  /* 0x0000001fffb77819 */ /* 0x000fe400000114a3 */
[----:B------:R-:W-:-:S07]  /*0f40*/  SHF.R.S32.HI R182, RZ, 0x1f, R162 ;  /* 0x0000001fffb67819 */ /* 0x000fce00000114a2 */
.L_x_2436:
[----:B01-34-:R-:W0:Y:S01]  /*0f50*/  LDC.64 R2, c[0x0][0xc88] ;  /* 0x00032200ff027b82 */ /* 0x01be220000000a00 */
[----:B------:R-:W-:Y:S01]  /*0f60*/  ULDC.64 UR8, c[0x0][0xa28] ;  /* 0x00028a0000087ab9 */ /* 0x000fe20000000a00 */
[----:B------:R-:W-:Y:S01]  /*0f70*/  ULDC.64 UR10, c[0x0][0xa18] ;  /* 0x00028600000a7ab9 */ /* 0x000fe20000000a00 */
[----:B0-----:R-:W-:-:S06]  /*0f80*/  IMAD.WIDE R2, R27, 0x4, R2 ;  /* 0x000000041b027825 */ /* 0x001fcc00078e0202 */
[----:B--2---:R-:W2:Y:S01]  /*0f90*/  LDG.E R2, desc[UR36][R2.64] ;  /* 0x0000002402027981 */ /* 0x004ea2000c1e1900 */
        /* <DEDUP_REMOVED lines=8> */
[----:B------:R-:W-:Y:S01]  /*1020*/  IMAD.U32 R161, RZ, RZ, UR4 ;  /* 0x00000004ffa17e24 */ /* 0x000fe2000f8e00ff */
[----:B------:R-:W-:-:S04]  /*1030*/  @UP0 ULEA UR8, UP2, UR4, UR8, 0x2 ;  /* 0x0000000804080291 */ /* 0x000fc8000f84103f */
[----:B------:R-:W-:Y:S02]  /*1040*/  @UP0 ULEA.HI.X UR9, UR4, UR9, UR7, 0x2, UP2 ;  /* 0x0000000904090291 */ /* 0x000fe400090f1407 */
[----:B------:R-:W-:Y:S01]  /*1050*/  IMAD.U32 R179, RZ, RZ, UR7 ;  /* 0x00000007ffb37e24 */ /* 0x000fe2000f8e00ff */
[----:B------:R-:W-:Y:S01]  /*1060*/  @UP1 ULEA UR10, UP0, UR4, UR10, 0x2 ;  /* 0x0000000a040a1291 */ /* 0x000fe2000f80103f */
[----:B------:R-:W-:-:S03]  /*1070*/  IMAD.U32 R2, RZ, RZ, UR8 ;  /* 0x00000008ff027e24 */ /* 0x000fc6000f8e00ff */
[----:B------:R-:W-:Y:S01]  /*1080*/  @UP1 ULEA.HI.X UR11, UR4, UR11, UR7, 0x2, UP0 ;  /* 0x0000000b040b1291 */ /* 0x000fe200080f1407 */
[----:B------:R-:W-:Y:S01]  /*1090*/  IMAD.U32 R3, RZ, RZ, UR9 ;  /* 0x00000009ff037e24 */ /* 0x000fe2000f8e00ff */
[----:B------:R-:W-:Y:S01]  /*10a0*/  ULDC.64 UR8, c[0x0][0x418] ;  /* 0x0001060000087ab9 */ /* 0x000fe20000000a00 */
[----:B------:R-:W-:Y:S01]  /*10b0*/  IMAD.U32 R4, RZ, RZ, UR10 ;  /* 0x0000000aff047e24 */ /* 0x000fe2000f8e00ff */
[----:B------:R-:W-:Y:S01]  /*10c0*/  ULDC UR4, c[0x0][0x424] ;  /* 0x0001090000047ab9 */ /* 0x000fe20000000800 */
[----:B------:R-:W-:Y:S01]  /*10d0*/  ULDC UR7, c[0x0][0x2f0] ;  /* 0x0000bc0000077ab9 */ /* 0x000fe20000000800 */
[----:B------:R-:W-:Y:S01]  /*10e0*/  IMAD.U32 R5, RZ, RZ, UR11 ;  /* 0x0000000bff057e24 */ /* 0x000fe2000f8e00ff */
[----:B------:R-:W2:Y:S01]  /*10f0*/  @P0 LDG.E R2, desc[UR36][R2.64] ;  /* 0x0000002402020981 */ /* 0x000ea2000c1e1900 */
[----:B------:R-:W-:Y:S01]  /*1100*/  UISETP.NE.U32.AND UP0, UPT, UR8, URZ, UPT ;  /* 0x0000003f0800728c */ /* 0x000fe2000bf05070 */
[----:B------:R-:W-:Y:S02]  /*1110*/  ULDC.64 UR10, c[0x0][0xa20] ;  /* 0x00028800000a7ab9 */ /* 0x000fe40000000a00 */
[----:B------:R-:W3:Y:S01]  /*1120*/  @P2 LDG.E R4, desc[UR36][R4.64] ;  /* 0x0000002404042981 */ /* 0x000ee2000c1e1900 */
[----:B------:R-:W-:Y:S01]  /*1130*/  UISETP.NE.AND.EX UP0, UPT, UR9, URZ, UPT, UP0 ;  /* 0x0000003f0900728c */ /* 0x000fe2000bf05300 */
[----:B------:R-:W-:Y:S01]  /*1140*/  ISETP.NE.U32.AND P1, PT, RZ, UR10, PT ;  /* 0x0000000aff007c0c */ /* 0x000fe2000bf25070 */
[----:B------:R-:W-:-:S02]  /*1150*/  ULOP3.LUT UR8, UR5, 0xffff, URZ, 0xc0, !UPT ;  /* 0x0000ffff05087892 */ /* 0x000fc4000f8ec03f */
[----:B------:R-:W-:Y:S01]  /*1160*/  USEL UR4, UR4, 0x1, UP0 ;  /* 0x0000000104047887 */ /* 0x000fe20008000000 */
[----:B------:R-:W-:Y:S01]  /*1170*/  ISETP.NE.AND.EX P1, PT, RZ, UR11, PT, P1 ;  /* 0x0000000bff007c0c */ /* 0x000fe2000bf25310 */
[----:B------:R-:W-:Y:S02]  /*1180*/  UMOV UR43, URZ ;  /* 0x0000003f002b7c82 */ /* 0x000fe40008000000 */
[----:B------:R-:W-:Y:S01]  /*1190*/  MOV R177, UR8 ;  /* 0x0000000800b17c02 */ /* 0x000fe20008000f00 */
[----:B------:R-:W-:Y:S01]  /*11a0*/  UIMAD UR4, UR4, UR7, URZ ;  /* 0x00000007040472a4 */ /* 0x000fe2000f8e023f */
[----:B--2---:R-:W-:Y:S02]  /*11b0*/  @P0 R2UR UR43, R2 ;  /* 0x00000000022b02ca */ /* 0x004fe400000e0000 */
[----:B---3--:R-:W-:Y:S01]  /*11c0*/  @P2 R2UR UR41, R4 ;  /* 0x00000000042922ca */ /* 0x008fe200000e0000 */
[----:B-----5:R-:W-:-:S14]  /*11d0*/  @P2 BRA `(.L_x_2373) ;  /* 0x00000000003c2947 */ /* 0x020fdc0003800000 */
[----:B------:R-:W-:Y:S01]  /*11e0*/  ULDC.64 UR8, c[0x0][0xa00] ;  /* 0x0002800000087ab9 */ /* 0x000fe20000000a00 */
[----:B------:R-:W-:Y:S01]  /*11f0*/  ULDC UR41, c[0x0][0x288] ;  /* 0x0000a20000297ab9 */ /* 0x000fe20000000800 */
[----:B------:R-:W-:-:S04]  /*1200*/  ISETP.NE.U32.AND P0, PT, RZ, UR8, PT ;  /* 0x00000008ff007c0c */ /* 0x000fc8000bf05070 */
[----:B------:R-:W-:-:S13]  /*1210*/  ISETP.NE.AND.EX P0, PT, RZ, UR9, PT, P0 ;  /* 0x00000009ff007c0c */ /* 0x000fda000bf05300 */
[----:B------:R-:W-:Y:S05]  /*1220*/  @!P0 BRA `(.L_x_2373) ;  /* 0x0000000000288947 */ /* 0x000fea0003800000 */
[----:B------:R-:W-:Y:S01]  /*1230*/  R2UR UR7, R161 ;  /* 0x00000000a10772ca */ /* 0x000fe200000e0000 */
[----:B------:R-:W-:-:S12]  /*1240*/  ULDC.64 UR8, c[0x0][0xa00] ;  /* 0x0002800000087ab9 */ /* 0x000fd80000000a00 */
        /* <DEDUP_REMOVED lines=8> */
.L_x_2373:
[----:B------:R-:W-:Y:S05]  /*12d0*/  @!P1 BRA `(.L_x_2374) ;  /* 0x0000000000249947 */ /* 0x000fea0003800000 */
[----:B------:R-:W-:Y:S02]  /*12e0*/  R2UR UR7, R161 ;  /* 0x00000000a10772ca */ /* 0x000fe400000e0000 */
[----:B------:R-:W-:-:S11]  /*12f0*/  R2UR UR8, R179 ;  /* 0x00000000b30872ca */ /* 0x000fd600000e0000 */
[----:B------:R-:W-:-:S04]  /*1300*/  ULEA UR4, UP0, UR7, UR10, 0x2 ;  /* 0x0000000a07047291 */ /* 0x000fc8000f80103f */
[----:B------:R-:W-:Y:S02]  /*1310*/  ULEA.HI.X UR7, UR7, UR11, UR8, 0x2, UP0 ;  /* 0x0000000b07077291 */ /* 0x000fe400080f1408 */
[----:B------:R-:W-:-:S04]  /*1320*/  IMAD.U32 R2, RZ, RZ, UR4 ;  /* 0x00000004ff027e24 */ /* 0x000fc8000f8e00ff */
[----:B------:R-:W-:-:S05]  /*1330*/  IMAD.U32 R3, RZ, RZ, UR7 ;  /* 0x00000007ff037e24 */ /* 0x000fca000f8e00ff */
[----:B------:R-:W2:Y:S02]  /*1340*/  LDG.E R2, desc[UR36][R2.64] ;  /* 0x0000002402027981 */ /* 0x000ea4000c1e1900 */
[----:B--2---:R-:W-:Y:S01]  /*1350*/  R2UR UR4, R2 ;  /* 0x00000000020472ca */ /* 0x004fe200000e0000 */
[----:B------:R-:W-:-:S14]  /*1360*/  BRA `(.L_x_2375) ;  /* 0x0000000000387947 */ /* 0x000fdc0003800000 */
.L_x_2374:
[----:B------:R-:W-:Y:S02]  /*1370*/  ULDC.64 UR8, c[0x0][0xa08] ;  /* 0x0002820000087ab9 */ /* 0x000fe40000000a00 */
        /* <DEDUP_REMOVED lines=13> */
.L_x_2375:
[----:B------:R-:W-:Y:S01]  /*1450*/  ULDC UR7, c[0x0][0x448] ;  /* 0x0001120000077ab9 */ /* 0x000fe20000000800 */
[----:B------:R-:W-:Y:S02]  /*1460*/  USHF.L.U32 UR42, UR6, 0x7, URZ ;  /* 0x00000007062a7899 */ /* 0x000fe4000800063f */
[----:B------:R-:W-:Y:S02]  /*1470*/  UISETP.NE.AND UP0, UPT, UR7, 0x1, UPT ;  /* 0x000000010700788c */ /* 0x000fe4000bf05270 */
[----:B------:R-:W-:Y:S02]  /*1480*/  UIADD3 UR8, UR42, 0x7f, URZ ;  /* 0x0000007f2a087890 */ /* 0x000fe4000fffe03f */
[----:B------:R-:W-:Y:S02]  /*1490*/  UIADD3 UR43, -UR43, UR4, URZ ;  /* 0x000000042b2b7290 */ /* 0x000fe4000fffe13f */
[----:B------:R-:W-:Y:S02]  /*14a0*/  UP2UR UR61, UPR, URZ, 0x1 ;  /* 0x000000013f3d7883 */ /* 0x000fe40008000000 */
[----:B------:R-:W-:-:S03]  /*14b0*/  UIADD3 UR4, UR43, 0x60, -UR41 ;  /* 0x000000602b047890 */ /* 0x000fc6000fffe829 */
[----:B------:R-:W-:Y:S01]  /*14c0*/  @UP0 ULDC UR6, c[0x0][0x44c] ;  /* 0x0001130000060ab9 */ /* 0x000fe20000000800 */
[----:B------:R-:W-:Y:S01]  /*14d0*/  @UP0 ULDC UR9, c[0x0][0x450] ;  /* 0x0001140000090ab9 */ /* 0x000fe20000000800 */
[----:B------:R-:W-:Y:S02]  /*14e0*/  UIMAD.WIDE.U32 UR6, UR8, UR6, URZ ;  /* 0x00000006080672a5 */ /* 0x000fe4000f8e003f */
[----:B------:R-:W-:Y:S02]  /*14f0*/  UIADD3 UR6, UR43, 0x5f, URZ ;  /* 0x0000005f2b067890 */ /* 0x000fe4000fffe03f */
[----:B------:R-:W-:Y:S02]  /*1500*/  @UP0 USHF.R.U32.HI UR8, URZ, UR9, UR7 ;  /* 0x000000093f080299 */ /* 0x000fe40008011607 */
[----:B------:R-:W-:Y:S02]  /*1510*/  UIMAD.WIDE UR6, UR6, 0x2aaaaaab, URZ ;  /* 0x2aaaaaab060678a5 */ /* 0x000fe4000f8e023f */
[----:B------:R-:W-:-:S02]  /*1520*/  UIADD3 UR8, UR4, UR8, URZ ;  /* 0x0000000804087290 */ /* 0x000fc4000fffe03f */
[----:B------:R-:W-:Y:S02]  /*1530*/  USHF.R.U32.HI UR4, URZ, 0x1f, UR7 ;  /* 0x0000001f3f047899 */ /* 0x000fe40008011607 */
[----:B------:R-:W-:Y:S02]  /*1540*/  UIMAD.WIDE UR8, UR8, 0x2aaaaaab, URZ ;  /* 0x2aaaaaab080878a5 */ /* 0x000fe4000f8e023f */
[----:B------:R-:W-:Y:S02]  /*1550*/  ULEA.HI.SX32 UR7, UR7, UR4, 0x1c ;  /* 0x0000000407077291 */ /* 0x000fe4000f8fe23f */
[----:B------:R-:W-:Y:S02]  /*1560*/  USHF.R.U32.HI UR6, URZ, 0x1f, UR9 ;  /* 0x0000001f3f067899 */ /* 0x000fe40008011609 */
[----:B------:R-:W-:Y:S02]  /*1570*/  ULOP3.LUT UR4, UR5, 0xff000000, URZ, 0xc0, !UPT ;  /* 0xff00000005047892 */ /* 0x000fe4000f8ec03f */
[----:B------:R-:W-:-:S02]  /*1580*/  ULEA.HI.SX32 UR6, UR9, UR6, 0x1c ;  /* 0x0000000609067291 */ /* 0x000fc4000f8fe23f */
[----:B------:R-:W-:Y:S02]  /*1590*/  ULOP3.LUT UR5, UR5, 0xff0000, URZ, 0xc0, !UPT ;  /* 0x00ff000005057892 */ /* 0x000fe4000f8ec03f */
[----:B------:R-:W-:Y:S02]  /*15a0*/  UISETP.LT.AND UP0, UPT, UR7, UR6, UPT ;  /* 0x000000060700728c */ /* 0x000fe4000bf01270 */
[----:B------:R-:W-:Y:S02]  /*15b0*/  USHF.R.U32.HI UR4, URZ, 0x8, UR4 ;  /* 0x000000083f047899 */ /* 0x000fe40008011604 */
[----:B------:R-:W-:Y:S02]  /*15c0*/  USEL UR9, UR7, UR6, UP0 ;  /* 0x0000000607097287 */ /* 0x000fe40008000000 */
[----:B------:R-:W-:Y:S02]  /*15d0*/  ULEA.HI UR5, UR5, UR4, URZ, 0x10 ;  /* 0x0000000405057291 */ /* 0x000fe4000f8f803f */
[----:B------:R-:W-:-:S02]  /*15e0*/  UISETP.GE.AND UP0, UPT, UR9, 0x1, UPT ;  /* 0x000000010900788c */ /* 0x000fc4000bf06270 */
[----:B------:R-:W-:Y:S02]  /*15f0*/  ULOP3.LUT UR6, UR5, 0xff, URZ, 0xc0, !UPT ;  /* 0x000000ff05067892 */ /* 0x000fe4000f8ec03f */
[----:B------:R-:W-:Y:S02]  /*1600*/  USHF.R.U32.HI UR5, URZ, 0x10, UR5 ;  /* 0x000000103f057899 */ /* 0x000fe40008011605 */
[----:B------:R-:W-:Y:S01]  /*1610*/  PLOP3.LUT P0, PT, PT, PT, UP0, 0x80, 0x0 ;  /* 0x000000000000781c */ /* 0x000fe20003f0f008 */
[----:B------:R-:W-:Y:S01]  /*1620*/  UMOV UR4, URZ ;  /* 0x0000003f00047c82 */ /* 0x000fe20008000000 */
[----:B------:R-:W-:Y:S02]  /*1630*/  IMAD.U32 R160, RZ, RZ, UR6 ;  /* 0x00000006ffa07e24 */ /* 0x000fe4000f8e00ff */
[----:B------:R-:W-:-:S09]  /*1640*/  IMAD.U32 R23, RZ, RZ, UR5 ;  /* 0x00000005ff177e24 */ /* 0x000fd2000f8e00ff */
[----:B------:R-:W-:Y:S05]  /*1650*/  @!P0 BRA `(.L_x_2376) ;  /* 0x0000000000948947 */ /* 0x000fea0003800000 */
[----:B------:R-:W-:Y:S01]  /*1660*/  R2UR UR5, R23 ;  /* 0x00000000170572ca */ /* 0x000fe200000e0000 */
[----:B------:R-:W-:-:S12]  /*1670*/  ULDC UR4, c[0x0][0x9f0] ;  /* 0x00027c0000047ab9 */ /* 0x000fd80000000800 */
[----:B------:R-:W-:-:S04]  /*1680*/  UISETP.NE.AND UP0, UPT, UR5, URZ, UPT ;  /* 0x0000003f0500728c */ /* 0x000fc8000bf05270 */
[----:B------:R-:W-:-:S03]  /*1690*/  USEL UR10, UR5, UR4, UP0 ;  /* 0x00000004050a7287 */ /* 0x000fc60008000000 */
[----:B------:R-:W-:Y:S01]  /*16a0*/  UMOV UR4, URZ ;  /* 0x0000003f00047c82 */ /* 0x000fe20008000000 */
[----:B------:R-:W-:Y:S02]  /*16b0*/  UIADD3 UR6, UR10, -0x1, UR9 ;  /* 0xffffffff0a067890 */ /* 0x000fe4000fffe009 */
[----:B------:R-:W-:-:S04]  /*16c0*/  MOV R3, UR10 ;  /* 0x0000000a00037c02 */ /* 0x000fc80008000f00 */
[-C--:B------:R-:W-:Y:S01]  /*16d0*/  IABS R0, R3.reuse ;  /* 0x0000000300007213 */ /* 0x080fe20000000000 */
[----:B------:R-:W-:Y:S01]  /*16e0*/  IMAD.U32 R4, RZ, RZ, UR6 ;  /* 0x00000006ff047e24 */ /* 0x000fe2000f8e00ff */
[----:B------:R-:W-:Y:S01]  /*16f0*/  IABS R5, R3 ;  /* 0x0000000300057213 */ /* 0x000fe20000000000 */
[----:B------:R-:W-:Y:S01]  /*1700*/  ULOP3.LUT UR6, UR6, UR10, URZ, 0x3c, !UPT ;  /* 0x0000000a06067292 */ /* 0x000fe2000f8e3c3f */
        /* <DEDUP_REMOVED lines=26> */
.L_x_2376:
[----:B------:R-:W-:Y:S01]  /*18b0*/  R2UR UR5, R160 ;  /* 0x00000000a00572ca */ /* 0x000fe200000e0000 */
[----:B------:R-:W-:Y:S01]  /*18c0*/  IMAD.U32 R0, RZ, RZ, UR9 ;  /* 0x00000009ff007e24 */ /* 0x000fe2000f8e00ff */
[----:B------:R-:W-:Y:S01]  /*18d0*/  PLOP3.LUT P0, PT, PT, PT, PT, 0x80, 0x0 ;  /* 0x000000000000781c */ /* 0x000fe20003f0f070 */
[----:B------:R-:W-:Y:S01]  /*18e0*/  IMAD.U32 R3, RZ, RZ, UR4 ;  /* 0x00000004ff037e24 */ /* 0x000fe2000f8e00ff */
[----:B------:R-:W-:Y:S01]  /*18f0*/  CS2R R86, SRZ ;  /* 0x0000000000567805 */ /* 0x000fe2000001ff00 */
[----:B------:R-:W-:Y:S01]  /*1900*/  IMAD.MOV.U32 R96, RZ, RZ, RZ ;  /* 0x000000ffff607224 */ /* 0x000fe200078e00ff */
[----:B------:R-:W-:Y:S02]  /*1910*/  CS2R R84, SRZ ;  /* 0x0000000000547805 */ /* 0x000fe4000001ff00 */
[----:B------:R-:W-:Y:S02]  /*1920*/  CS2R R82, SRZ ;  /* 0x0000000000527805 */ /* 0x000fe4000001ff00 */
[----:B------:R-:W-:-:S02]  /*1930*/  CS2R R80, SRZ ;  /* 0x0000000000507805 */ /* 0x000fc4000001ff00 */
[----:B------:R-:W-:Y:S02]  /*1940*/  CS2R R78, SRZ ;  /* 0x00000000004e7805 */ /* 0x000fe4000001ff00 */
[----:B------:R-:W-:Y:S02]  /*1950*/  CS2R R76, SRZ ;  /* 0x00000000004c7805 */ /* 0x000fe4000001ff00 */
[----:B------:R-:W-:Y:S02]  /*1960*/  CS2R R74, SRZ ;  /* 0x00000000004a7805 */ /* 0x000fe4000001ff00 */
[----:B------:R-:W-:Y:S01]  /*1970*/  CS2R R72, SRZ ;  /* 0x0000000000487805 */ /* 0x000fe2000001ff00 */
[----:B------:R-:W-:Y:S01]  /*1980*/  UIMAD UR60, UR5, UR4, URZ ;  /* 0x00000004053c72a4 */ /* 0x000fe2000f8e023f */
[----:B------:R-:W-:Y:S02]  /*1990*/  CS2R R70, SRZ ;  /* 0x0000000000467805 */ /* 0x000fe4000001ff00 */
[----:B------:R-:W-:-:S02]  /*19a0*/  CS2R R68, SRZ ;  /* 0x0000000000447805 */ /* 0x000fc4000001ff00 */
[----:B------:R-:W-:Y:S02]  /*19b0*/  CS2R R66, SRZ ;  /* 0x0000000000427805 */ /* 0x000fe4000001ff00 */
[----:B------:R-:W-:Y:S02]  /*19c0*/  CS2R R64, SRZ ;  /* 0x0000000000407805 */ /* 0x000fe4000001ff00 */
[----:B------:R-:W-:Y:S02]  /*19d0*/  CS2R R62, SRZ ;  /* 0x00000000003e7805 */ /* 0x000fe4000001ff00 */
[----:B------:R-:W-:Y:S01]  /*19e0*/  VIADDMNMX R3, R3, UR60, R0, PT ;  /* 0x0000003c03037c46 */ /* 0x000fe2000b800100 */
[----:B------:R-:W-:Y:S01]  /*19f0*/  IMAD.MOV.U32 R0, RZ, RZ, RZ ;  /* 0x000000ffff007224 */ /* 0x000fe200078e00ff */
[----:B------:R-:W-:Y:S02]  /*1a00*/  CS2R R60, SRZ ;  /* 0x00000000003c7805 */ /* 0x000fe4000001ff00 */
[----:B------:R-:W-:-:S02]  /*1a10*/  CS2R R58, SRZ ;  /* 0x00000000003a7805 */ /* 0x000fc4000001ff00 */
[----:B------:R-:W-:Y:S02]  /*1a20*/  R2UR UR5, R3 ;  /* 0x00000000030572ca */ /* 0x000fe400000e0000 */
        /* <DEDUP_REMOVED lines=13> */
[----:B------:R-:W-:Y:S02]  /*1b00*/  MOV R97, UR5 ;  /* 0x0000000500617c02 */ /* 0x000fe40008000f00 */
        /* <DEDUP_REMOVED lines=30> */
[----:B------:R-:W-:Y:S01]  /*1cf0*/  MOV R13, RZ ;  /* 0x000000ff000d7202 */ /* 0x000fe20000000f00 */
[----:B------:R-:W-:Y:S02]  /*1d00*/  IMAD.U32 R6, RZ, RZ, UR4 ;  /* 0x00000004ff067e24 */ /* 0x000fe4000f8e00ff */
[----:B------:R-:W-:-:S02]  /*1d10*/  IMAD.U32 R7, RZ, RZ, UR5 ;  /* 0x00000005ff077e24 */ /* 0x000fc4000f8e00ff */
[----:B------:R-:W-:Y:S02]  /*1d20*/  IMAD.U32 R11, RZ, RZ, UR7 ;  /* 0x00000007ff0b7e24 */ /* 0x000fe4000f8e00ff */
[----:B------:R-:W-:Y:S02]  /*1d30*/  IMAD.MOV.U32 R8, RZ, RZ, 0x70 ;  /* 0x00000070ff087424 */ /* 0x000fe400078e00ff */
[----:B0-----:R-:W-:-:S07]  /*1d40*/  IMAD.MOV.U32 R12, RZ, RZ, 0x1 ;  /* 0x00000001ff0c7424 */ /* 0x001fce00078e00ff */
[----:B------:R-:W-:-:S07]  /*1d50*/  LEPC R20, `(.L_x_2378) ;  /* 0x000000001014794e */ /* 0x000fce0000000000 */
[----:B-1----:R-:W-:Y:S05]  /*1d60*/  CALL.ABS.NOINC R2 ;  /* 0x0000000002007343 */ /* 0x002fea0003c00000 */
.L_x_2378:
        /* <DEDUP_REMOVED lines=11> */
.L_x_2525:
[----:B------:R-:W-:Y:S05]  /*1e20*/  @!P0 BRA `(.L_x_2380) ;  /* 0x0000000000048947 */ /* 0x000fea0003800000 */
[----:B------:R-:W-:Y:S01]  /*1e30*/  BPT.TRAP 0x1 ;  /* 0x000000040000795c */ /* 0x000fe20000300000 */
.L_x_2380:
[----:B0-----:R-:W-:Y:S02]  /*1e40*/  IMAD.U32 R0, RZ, RZ, UR39 ;  /* 0x00000027ff007e24 */ /* 0x001fe4000f8e00ff */
[----:B------:R-:W-:-:S03]  /*1e50*/  IMAD.U32 R3, RZ, RZ, UR38 ;  /* 0x00000026ff037e24 */ /* 0x000fc6000f8e00ff */
[----:B------:R-:W-:Y:S02]  /*1e60*/  LEA R0, R0, UR40, 0x3 ;  /* 0x0000002800007c11 */ /* 0x000fe4000f8e18ff */
[----:B------:R-:W-:-:S04]  /*1e70*/  SHF.L.U32 R3, R3, 0x1f, RZ ;  /* 0x0000001f03037819 */ /* 0x000fc800000006ff */
[----:B------:R0:W1:Y:S01]  /*1e80*/  SYNCS.PHASECHK.TRANS64.TRYWAIT P1, [R0+URZ+0x2a830], R3 ;  /* 0x02a83003000075a7 */ /* 0x000062000802017f */
[----:B------:R-:W-:Y:S05]  /*1e90*/  @!P0 BRA `(.L_x_2381) ;  /* 0x0000000000048947 */ /* 0x000fea0003800000 */
[----:B------:R-:W-:Y:S01]  /*1ea0*/  BPT.TRAP 0x1 ;  /* 0x000000040000795c */ /* 0x000fe20000300000 */
.L_x_2381:
[----:B-1----:R-:W-:Y:S05]  /*1eb0*/  @P1 BRA `(.L_x_2382) ;  /* 0x0000000000081947 */ /* 0x002fea0003800000 */
[----:B------:R-:W1:Y:S02]  /*1ec0*/  SYNCS.PHASECHK.TRANS64.TRYWAIT P1, [R0+URZ+0x2a830], R3 ;  /* 0x02a83003000075a7 */ /* 0x000e64000802017f */
[----:B-1----:R-:W-:Y:S05]  /*1ed0*/  @!P1 BRA `(.L_x_2383) ;  /* 0x0000011400009947 */ /* 0x002fea0003800000 */
.L_x_2382:
        /* <DEDUP_REMOVED lines=13> */
[----:B------:R-:W-:Y:S02]  /*1fb0*/  ULOP3.LUT UR4, UR44, 0x10000, URZ, 0xfc, !UPT ;  /* 0x000100002c047892 */ /* 0x000fe4000f8efc3f */
[----:B------:R-:W-:Y:S02]  /*1fc0*/  UIMAD UR5, UR39, 0x900, UR11 ;  /* 0x00000900270578a4 */ /* 0x000fe4000f8e020b */
[----:B------:R-:W-:Y:S02]  /*1fd0*/  UIADD3 UR6, UR4, 0x2, URZ ;  /* 0x0000000204067890 */ /* 0x000fe4000fffe03f */
[----:B------:R-:W-:Y:S01]  /*1fe0*/  UIADD3 UR7, UR5, 0x2, URZ ;  /* 0x0000000205077890 */ /* 0x000fe2000fffe03f */
[----:B------:R-:W-:Y:S02]  /*1ff0*/  UMOV UR12, UR4 ;  /* 0x00000004000c7c82 */ /* 0x000fe40008000000 */
[----:B------:R-:W-:Y:S01]  /*2000*/  UMOV UR14, UR5 ;  /* 0x00000005000e7c82 */ /* 0x000fe20008000000 */
[----:B------:R-:W-:Y:S01]  /*2010*/  IMAD.U32 R6, RZ, RZ, UR12 ;  /* 0x0000000cff067e24 */ /* 0x000fe2000f8e00ff */
[----:B------:R-:W-:Y:S01]  /*2020*/  HGMMA.64x96x16.F32 R24, gdesc[UR12], RZ, !UPT, gsb0 ;  /* 0x016000000c1879f0 */ /* 0x000fe2000c0008ff */
[----:B------:R-:W-:Y:S01]  /*2030*/  UMOV UR12, UR6 ;  /* 0x00000006000c7c82 */ /* 0x000fe20008000000 */
[----:B------:R-:W-:Y:S01]  /*2040*/  UMOV UR13, 0x40000040 ;  /* 0x40000040000d7882 */ /* 0x000fe20000000000 */
[----:B------:R-:W-:Y:S01]  /*2050*/  UMOV UR14, UR7 ;  /* 0x00000007000e7c82 */ /* 0x000fe20008000000 */
[----:B------:R-:W-:Y:S01]  /*2060*/  UMOV UR15, 0x40000040 ;  /* 0x40000040000f7882 */ /* 0x000fe20000000000 */
[----:B------:R-:W-:Y:S01]  /*2070*/  UIADD3 UR6, UR4, 0x4, URZ ;  /* 0x0000000404067890 */ /* 0x000fe2000fffe03f */
[----:B------:R-:W-:Y:S01]  /*2080*/  IMAD.U32 R4, RZ, RZ, UR12 ;  /* 0x0000000cff047e24 */ /* 0x000fe2000f8e00ff */
[----:B------:R-:W-:Y:S01]  /*2090*/  UIADD3 UR7, UR5, 0x4, URZ ;  /* 0x0000000405077890 */ /* 0x000fe2000fffe03f */
[----:B------:R-:W-:Y:S01]  /*20a0*/  IMAD.U32 R5, RZ, RZ, UR13 ;  /* 0x0000000dff057e24 */ /* 0x000fe2000f8e00ff */
[----:B------:R-:W-:-:S02]  /*20b0*/  UIADD3 UR56, UR4, 0x6, URZ ;  /* 0x0000000604387890 */ /* 0x000fc4000fffe03f */
        /* <DEDUP_REMOVED lines=29> */
[----:B------:R-:W-:Y:S01]  /*2290*/  HGMMA.64x96x16.F32 R24, gdesc[UR12], R24, gsb0 ;  /* 0x016000000c1879f0 */ /* 0x000fe20008000818 */
[----:B------:R-:W-:Y:S01]  /*22a0*/  UMOV UR12, UR6 ;  /* 0x00000006000c7c82 */ /* 0x000fe20008000000 */
[----:B------:R-:W-:Y:S01]  /*22b0*/  UMOV UR13, 0x40000040 ;  /* 0x40000040000d7882 */ /* 0x000fe20000000000 */
[----:B------:R-:W-:Y:S01]  /*22c0*/  UMOV UR14, UR7 ;  /* 0x00000007000e7c82 */ /* 0x000fe20008000000 */
[----:B------:R-:W-:Y:S01]  /*22d0*/  UMOV UR15, 0x40000040 ;  /* 0x40000040000f7882 */ /* 0x000fe20000000000 */
[----:B------:R-:W-:Y:S01]  /*22e0*/  MOV R2, UR12 ;  /* 0x0000000c00027c02 */ /* 0x000fe20008000f00 */
[----:B01----:R-:W-:Y:S01]  /*22f0*/  IMAD.U32 R3, RZ, RZ, UR13 ;  /* 0x0000000dff037e24 */ /* 0x003fe2000f8e00ff */
[----:B------:R-:W-:Y:S02]  /*2300*/  WARPGROUP.DEPBAR.LE gsb0, 0x0 ;  /* 0x00008000000079c5 */ /* 0x000fe40000010000 */
        /* <DEDUP_REMOVED lines=36> */
.L_x_2384:
[----:B------:R-:W-:Y:S01]  /*2550*/  UISETP.NE.AND UP0, UPT, UR61, URZ, UPT ;  /* 0x0000003f3d00728c */ /* 0x000fe2000bf05270 */
[----:B------:R-:W-:Y:S01]  /*2560*/  VIADD R12, R18, UR42 ;  /* 0x0000002a120c7c36 */ /* 0x000fe20008000000 */
[----:B------:R-:W-:Y:S01]  /*2570*/  R2UR UR7, R97 ;  /* 0x00000000610772ca */ /* 0x000fe200000e0000 */
[----:B------:R-:W-:Y:S01]  /*2580*/  ULDC UR6, c[0x0][0x9d8] ;  /* 0x0002760000067ab9 */ /* 0x000fe20000000800 */
[----:B------:R-:W-:Y:S02]  /*2590*/  IMAD.U32 R15, RZ, RZ, UR41 ;  /* 0x00000029ff0f7e24 */ /* 0x000fe4000f8e00ff */
[----:B------:R-:W-:Y:S01]  /*25a0*/  FMUL.FTZ R26, R26, UR6 ;  /* 0x000000061a1a7c20 */ /* 0x000fe20008410000 */
[----:B------:R-:W-:Y:S01]  /*25b0*/  PLOP3.LUT P1, PT, PT, PT, UP0, 0x80, 0x0 ;  /* 0x000000000000781c */ /* 0x000fe20003f2f008 */
[----:B------:R-:W-:Y:S01]  /*25c0*/  FMUL.FTZ R27, R27, UR6 ;  /* 0x000000061b1b7c20 */ /* 0x000fe20008410000 */
[----:B------:R-:W-:Y:S01]  /*25d0*/  PLOP3.LUT P2, PT, PT, PT, UP0, 0x80, 0x0 ;  /* 0x000000000000781c */ /* 0x000fe20003f4f008 */
[----:B------:R-:W-:Y:S01]  /*25e0*/  FMUL.FTZ R30, R30, UR6 ;  /* 0x000000061e1e7c20 */ /* 0x000fe20008410000 */
[----:B------:R-:W-:Y:S01]  /*25f0*/  FMUL.FTZ R35, R35, UR6 ;  /* 0x0000000623237c20 */ /* 0x000fe20008410000 */
[----:B------:R-:W-:Y:S01]  /*2600*/  @UP0 ULDC UR4, c[0x0][0x44c] ;  /* 0x0001130000040ab9 */ /* 0x000fe20000000800 */
[----:B------:R-:W0:Y:S01]  /*2610*/  MUFU.TANH R26, R26 ;  /* 0x0000001a001a7308 */ /* 0x000e220000002400 */
[----:B------:R-:W-:Y:S01]  /*2620*/  FMUL.FTZ R31, R31, UR6 ;  /* 0x000000061f1f7c20 */ /* 0x000fe20008410000 */
[----:B------:R-:W-:Y:S01]  /*2630*/  FMUL.FTZ R34, R34, UR6 ;  /* 0x0000000622227c20 */ /* 0x000fe20008410000 */
[----:B------:R-:W-:Y:S01]  /*2640*/  UIMAD UR5, UR7, -0x60, UR43 ;  /* 0xffffffa0070578a4 */ /* 0x000fe2000f8e022b */
[----:B------:R-:W-:Y:S01]  /*2650*/  FMUL.FTZ R38, R38, UR6 ;  /* 0x0000000626267c20 */ /* 0x000fe20008410000 */
[----:B------:R-:W-:Y:S01]  /*2660*/  FMUL.FTZ R39, R39, UR6 ;  /* 0x0000000627277c20 */ /* 0x000fe20008410000 */
[----:B------:R-:W-:Y:S01]  /*2670*/  FMUL.FTZ R42, R42, UR6 ;  /* 0x000000062a2a7c20 */ /* 0x000fe20008410000 */
[----:B------:R-:W-:Y:S01]  /*2680*/  @P1 IMAD.HI.U32 R8, R12, UR4, RZ ;  /* 0x000000040c081c27 */ /* 0x000fe2000f8e00ff */
[----:B------:R-:W-:Y:S01]  /*2690*/  @UP0 ULDC UR4, c[0x0][0x450] ;  /* 0x0001140000040ab9 */ /* 0x000fe20000000800 */
[----:B------:R-:W1:Y:S02]  /*26a0*/  MUFU.TANH R84, R27 ;  /* 0x0000001b00547308 */ /* 0x000e640000002400 */
[----:B------:R-:W-:Y:S01]  /*26b0*/  FMUL.FTZ R43, R43, UR6 ;  /* 0x000000062b2b7c20 */ /* 0x000fe20008410000 */
[----:B------:R-:W-:Y:S01]  /*26c0*/  IMAD.U32 R10, RZ, RZ, UR5 ;  /* 0x00000005ff0a7e24 */ /* 0x000fe2000f8e00ff */
[----:B------:R-:W-:Y:S01]  /*26d0*/  @P2 SHF.R.U32.HI R12, RZ, UR4, R8 ;  /* 0x00000004ff0c2c19 */ /* 0x000fe20008011608 */
[----:B------:R-:W-:Y:S01]  /*26e0*/  UIMAD UR4, UR7, -0x60, URZ ;  /* 0xffffffa0070478a4 */ /* 0x000fe2000f8e023f */
[----:B------:R-:W-:Y:S01]  /*26f0*/  FMUL.FTZ R46, R46, UR6 ;  /* 0x000000062e2e7c20 */ /* 0x000fe20008410000 */
[----:B------:R-:W-:Y:S01]  /*2700*/  FMUL.FTZ R11, R24, UR6 ;  /* 0x00000006180b7c20 */ /* 0x000fe20008410000 */
[----:B------:R-:W-:Y:S01]  /*2710*/  FMUL.FTZ R47, R47, UR6 ;  /* 0x000000062f2f7c20 */ /* 0x000fe20008410000 */
[----:B------:R-:W2:Y:S01]  /*2720*/  SHFL.IDX PT, R9, R12, 0x1, 0x1c1f ;  /* 0x003c1f000c097f89 */ /* 0x000ea200000e0000 */
[----:B------:R-:W3:Y:S01]  /*2730*/  MUFU.TANH R30, R30 ;  /* 0x0000001e001e7308 */ /* 0x000ee20000002400 */
[----:B------:R-:W-:-:S02]  /*2740*/  IMAD.U32 R8, RZ, RZ, UR4 ;  /* 0x00000004ff087e24 */ /* 0x000fc4000f8e00ff */
[----:B------:R-:W-:Y:S01]  /*2750*/  FMUL.FTZ R54, R54, UR6 ;  /* 0x0000000636367c20 */ /* 0x000fe20008410000 */
[----:B------:R-:W-:Y:S01]  /*2760*/  FMUL.FTZ R50, R50, UR6 ;  /* 0x0000000632327c20 */ /* 0x000fe20008410000 */
[----:B------:R-:W-:Y:S01]  /*2770*/  FMUL.FTZ R21, R33, UR6 ;  /* 0x0000000621157c20 */ /* 0x000fe20008410000 */
[----:B------:R-:W-:Y:S01]  /*2780*/  FMUL.FTZ R51, R51, UR6 ;  /* 0x0000000633337c20 */ /* 0x000fe20008410000 */
[----:B------:R-:W-:Y:S01]  /*2790*/  IADD3 R8, -R17, 0x61, R8 ;  /* 0x0000006111087810 */ /* 0x000fe20007ffe108 */
[----:B------:R-:W-:Y:S01]  /*27a0*/  FMUL.FTZ R33, R40, UR6 ;  /* 0x0000000628217c20 */ /* 0x000fe20008410000 */
[----:B------:R4:W-:Y:S01]  /*27b0*/  MUFU.TANH R72, R35 ;  /* 0x0000002300487308 */ /* 0x0009e20000002400 */
[----:B------:R-:W-:Y:S01]  /*27c0*/  FMUL.FTZ R55, R55, UR6 ;  /* 0x0000000637377c20 */ /* 0x000fe20008410000 */
[----:B------:R-:W-:Y:S01]  /*27d0*/  IADD3 R80, -R15, UR43, R8 ;  /* 0x0000002b0f507c10 */ /* 0x000fe2000fffe108 */
[----:B------:R-:W-:Y:S01]  /*27e0*/  FMUL.FTZ R8, R58, UR6 ;  /* 0x000000063a087c20 */ /* 0x000fe20008410000 */
[----:B------:R-:W-:Y:S01]  /*27f0*/  FMUL.FTZ R20, R29, UR6 ;  /* 0x000000061d147c20 */ /* 0x000fe20008410000 */
[----:B------:R-:W-:Y:S01]  /*2800*/  FMUL.FTZ R29, R36, UR6 ;  /* 0x00000006241d7c20 */ /* 0x000fe20008410000 */
[----:B------:R-:W-:Y:S01]  /*2810*/  FMUL.FTZ R59, R59, UR6 ;  /* 0x000000063b3b7c20 */ /* 0x000fe20008410000 */
[----:B------:R-:W-:Y:S01]  /*2820*/  FMUL.FTZ R62, R62, UR6 ;  /* 0x000000063e3e7c20 */ /* 0x000fe20008410000 */
[----:B------:R5:W5:Y:S01]  /*2830*/  MUFU.TANH R76, R31 ;  /* 0x0000001f004c7308 */ /* 0x000b620000002400 */
[----:B----4-:R-:W-:Y:S01]  /*2840*/  IADD3 R35, -R17, 0x60, R10 ;  /* 0x0000006011237810 */ /* 0x010fe20007ffe10a */
[----:B------:R-:W-:Y:S01]  /*2850*/  FMUL.FTZ R63, R63, UR6 ;  /* 0x000000063f3f7c20 */ /* 0x000fe20008410000 */
[----:B------:R-:W-:Y:S01]  /*2860*/  FMUL.FTZ R13, R25, UR6 ;  /* 0x00000006190d7c20 */ /* 0x000fe20008410000 */
[----:B------:R-:W-:Y:S01]  /*2870*/  FMUL.FTZ R66, R66, UR6 ;  /* 0x0000000642427c20 */ /* 0x000fe20008410000 */
[----:B------:R-:W-:Y:S01]  /*2880*/  FMUL.FTZ R25, R32, UR6 ;  /* 0x0000000620197c20 */ /* 0x000fe20008410000 */
[----:B------:R-:W-:Y:S01]  /*2890*/  FMUL.FTZ R67, R67, UR6 ;  /* 0x0000000643437c20 */ /* 0x000fe20008410000 */
[--C-:B--2---:R-:W-:Y:S01]  /*28a0*/  VIADDMNMX R10, R9, R80, R35.reuse, PT ;  /* 0x00000050090a7246 */ /* 0x104fe20003800123 */
[----:B------:R-:W2:Y:S01]  /*28b0*/  MUFU.TANH R34, R34 ;  /* 0x0000002200227308 */ /* 0x000ea20000002400 */
[----:B------:R-:W-:Y:S01]  /*28c0*/  FMUL.FTZ R14, R28, UR6 ;  /* 0x000000061c0e7c20 */ /* 0x000fe20008410000 */
[----:B------:R-:W-:Y:S01]  /*28d0*/  FMUL.FTZ R70, R70, UR6 ;  /* 0x0000000646467c20 */ /* 0x000fe20008410000 */
[C---:B------:R-:W-:Y:S01]  /*28e0*/  ISETP.GT.AND P1, PT, R10.reuse, RZ, PT ;  /* 0x000000ff0a00720c */ /* 0x040fe20003f24270 */
[----:B------:R-:W-:Y:S01]  /*28f0*/  FMUL.FTZ R71, R71, UR6 ;  /* 0x0000000647477c20 */ /* 0x000fe20008410000 */
[C---:B------:R-:W-:Y:S01]  /*2900*/  ISETP.GT.AND P2, PT, R10.reuse, 0x1, PT ;  /* 0x000000010a00780c */ /* 0x040fe20003f44270 */
[----:B------:R-:W-:Y:S01]  /*2910*/  FMUL.FTZ R27, R37, UR6 ;  /* 0x00000006251b7c20 */ /* 0x000fe20008410000 */
[----:B------:R-:W-:Y:S01]  /*2920*/  ISETP.GT.AND P3, PT, R10, 0x8, PT ;  /* 0x000000080a00780c */ /* 0x000fe20003f64270 */
[----:B------:R-:W4:Y:S01]  /*2930*/  MUFU.TANH R38, R38 ;  /* 0x0000002600267308 */ /* 0x000f220000002400 */
[----:B0-----:R-:W-:Y:S01]  /*2940*/  FSEL R82, R26, -INF , P1 ;  /* 0xff8000001a527808 */ /* 0x001fe20000800000 */
[----:B------:R-:W-:Y:S01]  /*2950*/  FMUL.FTZ R44, R44, UR6 ;  /* 0x000000062c2c7c20 */ /* 0x000fe20008410000 */
[----:B-1----:R-:W-:Y:S01]  /*2960*/  FSEL R84, R84, -INF , P2 ;  /* 0xff80000054547808 */ /* 0x002fe20001000000 */
[----:B------:R-:W0:Y:S01]  /*2970*/  SHFL.IDX PT, R12, R12, RZ, 0x1c1f ;  /* 0x001c1fff0c0c7589 */ /* 0x000e2200000e0000 */
[----:B------:R-:W-:Y:S01]  /*2980*/  ISETP.GT.AND P1, PT, R10, 0x9, PT ;  /* 0x000000090a00780c */ /* 0x000fe20003f24270 */
[----:B------:R-:W-:Y:S01]  /*2990*/  FMUL.FTZ R48, R48, UR6 ;  /* 0x0000000630307c20 */ /* 0x000fe20008410000 */
[----:B---3--:R-:W-:Y:S01]  /*29a0*/  FSEL R78, R30, -INF , P3 ;  /* 0xff8000001e4e7808 */ /* 0x008fe20001800000 */
[----:B------:R-:W-:Y:S01]  /*29b0*/  MUFU.TANH R39, R39 ;  /* 0x0000002700277308 */ /* 0x000fe20000002400 */
[----:B------:R-:W-:Y:S01]  /*29c0*/  FMNMX.FTZ R9, R82, R84, !PT ;  /* 0x0000005452097209 */ /* 0x000fe20007810000 */
[----:B-----5:R-:W-:Y:S01]  /*29d0*/  FMUL.FTZ R31, R41, UR6 ;  /* 0x00000006291f7c20 */ /* 0x020fe20008410000 */
[----:B------:R-:W-:Y:S01]  /*29e0*/  ISETP.GT.AND P2, PT, R10, 0x10, PT ;  /* 0x000000100a00780c */ /* 0x000fe20003f44270 */
[----:B------:R-:W-:Y:S01]  /*29f0*/  ULDC UR14, c[0x0][0x988] ;  /* 0x00026200000e7ab9 */ /* 0x000fe20000000800 */
[----:B------:R-:W-:Y:S01]  /*2a00*/  FSEL R76, R76, -INF , P1 ;  /* 0xff8000004c4c7808 */ /* 0x000fe20000800000 */
[----:B------:R-:W-:Y:S01]  /*2a10*/  FMUL.FTZ R45, R45, UR6 ;  /* 0x000000062d2d7c20 */ /* 0x000fe20008410000 */
[----:B------:R-:W-:Y:S01]  /*2a20*/  FMNMX.FTZ R9, R78, R9, !PT ;  /* 0x000000094e097209 */ /* 0x000fe20007810000 */
[----:B------:R-:W1:Y:S01]  /*2a30*/  MUFU.TANH R42, R42 ;  /* 0x0000002a002a7308 */ /* 0x000e620000002400 */
[----:B------:R-:W-:Y:S01]  /*2a40*/  ISETP.GT.AND P1, PT, R10, 0x11, PT ;  /* 0x000000110a00780c */ /* 0x000fe20003f24270 */
[----:B------:R-:W-:Y:S01]  /*2a50*/  FMUL.FTZ R49, R49, UR6 ;  /* 0x0000000631317c20 */ /* 0x000fe20008410000 */
[----:B--2---:R-:W-:Y:S01]  /*2a60*/  FSEL R74, R34, -INF , P2 ;  /* 0xff800000224a7808 */ /* 0x004fe20001000000 */
[----:B------:R-:W-:Y:S01]  /*2a70*/  FMUL.FTZ R52, R52, UR6 ;  /* 0x0000000634347c20 */ /* 0x000fe20008410000 */
[----:B------:R-:W-:Y:S01]  /*2a80*/  FMNMX.FTZ R9, R76, R9, !PT ;  /* 0x000000094c097209 */ /* 0x000fe20007810000 */
[----:B------:R-:W-:Y:S01]  /*2a90*/  FMUL.FTZ R53, R53, UR6 ;  /* 0x0000000635357c20 */ /* 0x000fe20008410000 */
[----:B------:R-:W-:Y:S01]  /*2aa0*/  ISETP.GT.AND P2, PT, R10, 0x18, PT ;  /* 0x000000180a00780c */ /* 0x000fe20003f44270 */
[----:B------:R-:W-:Y:S01]  /*2ab0*/  MUFU.TANH R24, R43 ;  /* 0x0000002b00187308 */ /* 0x000fe20000002400 */
[----:B------:R-:W-:Y:S01]  /*2ac0*/  FSEL R72, R72, -INF , P1 ;  /* 0xff80000048487808 */ /* 0x000fe20000800000 */
        /* <DEDUP_REMOVED lines=9> */
[----:B------:R-:W-:Y:S01]  /*2b60*/  ISETP.GT.AND P2, PT, R10, 0x20, PT ;  /* 0x000000200a00780c */ /* 0x000fe20003f44270 */
[----:B------:R-:W-:Y:S01]  /*2b70*/  FMUL.FTZ R64, R64, UR6 ;  /* 0x0000000640407c20 */ /* 0x000fe20008410000 */
[----:B------:R-:W-:Y:S01]  /*2b80*/  FMNMX.FTZ R9, R58, R9, !PT ;  /* 0x000000093a097209 */ /* 0x000fe20007810000 */
[----:B------:R-:W-:Y:S01]  /*2b90*/  FMUL.FTZ R65, R65, UR6 ;  /* 0x0000000641417c20 */ /* 0x000fe20008410000 */
[----:B-1----:R-:W-:Y:S01]  /*2ba0*/  FSEL R42, R42, -INF , P2 ;  /* 0xff8000002a2a7808 */ /* 0x002fe20001000000 */
[----:B------:R-:W1:Y:S01]  /*2bb0*/  MUFU.TANH R47, R47 ;  /* 0x0000002f002f7308 */ /* 0x000e620000002400 */
[----:B------:R-:W-:Y:S01]  /*2bc0*/  ISETP.GT.AND P2, PT, R10, 0x28, PT ;  /* 0x000000280a00780c */ /* 0x000fe20003f44270 */
[----:B------:R-:W-:Y:S01]  /*2bd0*/  FMUL.FTZ R68, R68, UR6 ;  /* 0x0000000644447c20 */ /* 0x000fe20008410000 */
[----:B0-----:R-:W-:Y:S01]  /*2be0*/  VIADDMNMX R35, R12, R80, R35, PT ;  /* 0x000000500c237246 */ /* 0x001fe20003800123 */
[----:B------:R-:W-:Y:S01]  /*2bf0*/  FMUL.FTZ R69, R69, UR6 ;  /* 0x0000000645457c20 */ /* 0x000fe20008410000 */
[----:B------:R-:W-:Y:S01]  /*2c00*/  R2UR UR8, R0 ;  /* 0x00000000000872ca */ /* 0x000fe200000e0000 */
[----:B------:R-:W-:Y:S01]  /*2c10*/  @UP0 ULDC UR6, c[0x0][0x44c] ;  /* 0x0001130000060ab9 */ /* 0x000fe20000000800 */
[----:B------:R-:W-:Y:S01]  /*2c20*/  ISETP.GT.AND P3, PT, R35, 0x8, PT ;  /* 0x000000082300780c */ /* 0x000fe20003f64270 */
[----:B------:R0:W-:Y:S01]  /*2c30*/  MUFU.TANH R15, R54 ;  /* 0x00000036000f7308 */ /* 0x0001e20000002400 */
[----:B--2---:R-:W-:Y:S01]  /*2c40*/  FSEL R26, R46, -INF , P2 ;  /* 0xff8000002e1a7808 */ /* 0x004fe20001000000 */
[----:B------:R-:W-:Y:S01]  /*2c50*/  UIADD3 UR4, UR7, -0x2, URZ ;  /* 0xfffffffe07047890 */ /* 0x000fe2000fffe03f */
[C---:B------:R-:W-:Y:S01]  /*2c60*/  ISETP.GT.AND P2, PT, R10.reuse, 0x30, PT ;  /* 0x000000300a00780c */ /* 0x040fe20003f44270 */
[----:B------:R-:W-:Y:S01]  /*2c70*/  UIMAD.WIDE.U32 UR6, UR42, UR6, URZ ;  /* 0x000000062a0672a5 */ /* 0x000fe2000f8e003f */
[----:B------:R-:W2:Y:S01]  /*2c80*/  S2UR UR10, SR_CgaCtaId ;  /* 0x00000000000a79c3 */ /* 0x000ea20000008800 */
[----:B------:R-:W-:Y:S01]  /*2c90*/  @UP0 ULDC UR9, c[0x0][0x450] ;  /* 0x0001140000090ab9 */ /* 0x000fe20000000800 */
[----:B------:R-:W-:Y:S01]  /*2ca0*/  UMOV UR5, UR42 ;  /* 0x0000002a00057c82 */ /* 0x000fe20008000000 */
[----:B------:R1:W3:Y:S01]  /*2cb0*/  MUFU.TANH R40, R50 ;  /* 0x0000003200287308 */ /* 0x0002e20000002400 */
[----:B0-----:R-:W-:Y:S01]  /*2cc0*/  FSEL R54, R39, -INF , P1 ;  /* 0xff80000027367808 */ /* 0x001fe20000800000 */
[----:B------:R-:W-:Y:S01]  /*2cd0*/  @UP0 USHF.R.U32.HI UR5, URZ, UR9, UR7 ;  /* 0x000000093f050299 */ /* 0x000fe20008011607 */
[----:B------:R-:W-:-:S02]  /*2ce0*/  ISETP.GT.AND P1, PT, R10, 0x21, PT ;  /* 0x000000210a00780c */ /* 0x000fc40003f24270 */
[----:B------:R-:W-:Y:S02]  /*2cf0*/  CS2R R86, SRZ ;  /* 0x0000000000567805 */ /* 0x000fe4000001ff00 */
[----:B------:R-:W-:Y:S01]  /*2d00*/  FMNMX.FTZ R9, R54, R9, !PT ;  /* 0x0000000936097209 */ /* 0x000fe20007810000 */
[----:B------:R-:W-:Y:S01]  /*2d10*/  UIADD3 UR6, UR5, UR43, -UR41 ;  /* 0x0000002b05067290 */ /* 0x000fe2000fffe829 */
[----:B------:R-:W-:Y:S01]  /*2d20*/  FSEL R24, R24, -INF , P1 ;  /* 0xff80000018187808 */ /* 0x000fe20000800000 */
[----:B------:R-:W0:Y:S01]  /*2d30*/  MUFU.TANH R51, R51 ;  /* 0x0000003300337308 */ /* 0x000e220000002400 */
[----:B------:R-:W-:Y:S01]  /*2d40*/  FMNMX.FTZ R9, R42, R9, !PT ;  /* 0x000000092a097209 */ /* 0x000fe20007810000 */
[----:B------:R-:W-:Y:S01]  /*2d50*/  UIMAD.WIDE UR6, UR6, 0x2aaaaaab, URZ ;  /* 0x2aaaaaab060678a5 */ /* 0x000fe2000f8e023f */
[----:B------:R-:W-:Y:S01]  /*2d60*/  ISETP.GT.AND P1, PT, R10, 0x29, PT ;  /* 0x000000290a00780c */ /* 0x000fe20003f24270 */
[----:B------:R-:W-:Y:S01]  /*2d70*/  UIADD3 UR5, UR8, 0x2a840, URZ ;  /* 0x0002a84008057890 */ /* 0x000fe2000fffe03f */
[----:B------:R-:W-:Y:S01]  /*2d80*/  FMNMX.FTZ R9, R24, R9, !PT ;  /* 0x0000000918097209 */ /* 0x000fe20007810000 */
[----:B------:R-:W-:Y:S01]  /*2d90*/  USHF.R.U32.HI UR6, URZ, 0x1f, UR7 ;  /* 0x0000001f3f067899 */ /* 0x000fe20008011607 */
[----:B-1----:R-:W-:Y:S01]  /*2da0*/  FSEL R50, R47, -INF , P1 ;  /* 0xff8000002f327808 */ /* 0x002fe20000800000 */
[----:B------:R-:W1:Y:S01]  /*2db0*/  MUFU.TANH R36, R55 ;  /* 0x0000003700247308 */ /* 0x000e620000002400 */
[----:B------:R-:W-:Y:S01]  /*2dc0*/  FMNMX.FTZ R9, R26, R9, !PT ;  /* 0x000000091a097209 */ /* 0x000fe20007810000 */
[----:B------:R-:W-:Y:S01]  /*2dd0*/  ULEA.HI.SX32 UR6, UR7, UR6, 0x1c ;  /* 0x0000000607067291 */ /* 0x000fe2000f8fe23f */
[----:B------:R-:W-:-:S02]  /*2de0*/  ISETP.GT.AND P1, PT, R10, 0x31, PT ;  /* 0x000000310a00780c */ /* 0x000fc40003f24270 */
[----:B------:R-:W-:Y:S02]  /*2df0*/  CS2R R80, SRZ ;  /* 0x0000000000507805 */ /* 0x000fe4000001ff00 */
[----:B---3--:R-:W-:Y:S01]  /*2e00*/  FSEL R40, R40, -INF , P2 ;  /* 0xff80000028287808 */ /* 0x008fe20001000000 */
[----:B------:R-:W-:Y:S01]  /*2e10*/  UISETP.LT.AND UP0, UPT, UR60, UR6, UPT ;  /* 0x000000063c00728c */ /* 0x000fe2000bf01270 */
[----:B------:R-:W-:Y:S01]  /*2e20*/  FMNMX.FTZ R9, R50, R9, !PT ;  /* 0x0000000932097209 */ /* 0x000fe20007810000 */
[----:B------:R-:W3:Y:S01]  /*2e30*/  MUFU.TANH R8, R8 ;  /* 0x0000000800087308 */ /* 0x000ee20000002400 */
[----:B------:R-:W-:Y:S01]  /*2e40*/  ISETP.GT.AND P2, PT, R10, 0x38, PT ;  /* 0x000000380a00780c */ /* 0x000fe20003f44270 */
[----:B--2---:R-:W-:Y:S01]  /*2e50*/  UPRMT UR5, UR10, 0x654, UR5 ;  /* 0x000006540a057896 */ /* 0x004fe20008000005 */
[----:B0-----:R-:W-:Y:S01]  /*2e60*/  FSEL R46, R51, -INF , P1 ;  /* 0xff800000332e7808 */ /* 0x001fe20000800000 */
[----:B------:R-:W-:Y:S01]  /*2e70*/  USEL UR10, UR60, UR6, !UP0 ;  /* 0x000000063c0a7287 */ /* 0x000fe2000c000000 */
[----:B------:R-:W-:-:S02]  /*2e80*/  FMNMX.FTZ R9, R40, R9, !PT ;  /* 0x0000000928097209 */ /* 0x000fc40007810000 */
[----:B------:R-:W-:Y:S01]  /*2e90*/  ISETP.GT.AND P1, PT, R10, 0x39, PT ;  /* 0x000000390a00780c */ /* 0x000fe20003f24270 */
[----:B------:R-:W0:Y:S01]  /*2ea0*/  MUFU.TANH R34, R59 ;  /* 0x0000003b00227308 */ /* 0x000e220000002400 */
[----:B------:R-:W-:Y:S01]  /*2eb0*/  FSEL R38, R15, -INF , P2 ;  /* 0xff8000000f267808 */ /* 0x000fe20001000000 */
[----:B------:R-:W-:Y:S01]  /*2ec0*/  UISETP.GE.AND UP0, UPT, UR4, UR10, UPT ;  /* 0x0000000a0400728c */ /* 0x000fe2000bf06270 */
[----:B------:R-:W-:Y:S01]  /*2ed0*/  FMNMX.FTZ R9, R46, R9, !PT ;  /* 0x000000092e097209 */ /* 0x000fe20007810000 */
[----:B------:R-:W-:Y:S01]  /*2ee0*/  SYNCS.ARRIVE.TRANS64.RED.A1T0 RZ, [UR5], RZ ;  /* 0x000000ffffff79a7 */ /* 0x000fe20008100405 */
[----:B------:R-:W-:Y:S02]  /*2ef0*/  ISETP.GT.AND P2, PT, R10, 0x40, PT ;  /* 0x000000400a00780c */ /* 0x000fe40003f44270 */
[----:B-1----:R-:W-:Y:S01]  /*2f00*/  FSEL R36, R36, -INF , P1 ;  /* 0xff80000024247808 */ /* 0x002fe20000800000 */
[----:B------:R-:W1:Y:S01]  /*2f10*/  MUFU.TANH R30, R62 ;  /* 0x0000003e001e7308 */ /* 0x000e620000002400 */
[----:B------:R-:W-:-:S02]  /*2f20*/  FMNMX.FTZ R9, R38, R9, !PT ;  /* 0x0000000926097209 */ /* 0x000fc40007810000 */
[----:B------:R-:W-:Y:S02]  /*2f30*/  ISETP.GT.AND P1, PT, R10, 0x41, PT ;  /* 0x000000410a00780c */ /* 0x000fe40003f24270 */
[----:B---3--:R-:W-:Y:S02]  /*2f40*/  FSEL R28, R8, -INF , P2 ;  /* 0xff800000081c7808 */ /* 0x008fe40001000000 */
[----:B------:R-:W-:Y:S01]  /*2f50*/  FMNMX.FTZ R9, R36, R9, !PT ;  /* 0x0000000924097209 */ /* 0x000fe20007810000 */
[----:B------:R-:W2:Y:S01]  /*2f60*/  MUFU.TANH R32, R63 ;  /* 0x0000003f00207308 */ /* 0x000ea20000002400 */
[----:B------:R-:W-:Y:S02]  /*2f70*/  ISETP.GT.AND P2, PT, R10, 0x48, PT ;  /* 0x000000480a00780c */ /* 0x000fe40003f44270 */
[----:B0-----:R-:W-:Y:S02]  /*2f80*/  FSEL R34, R34, -INF , P1 ;  /* 0xff80000022227808 */ /* 0x001fe40000800000 */
[----:B------:R-:W-:-:S02]  /*2f90*/  FMNMX.FTZ R9, R28, R9, !PT ;  /* 0x000000091c097209 */ /* 0x000fc40007810000 */
[----:B------:R-:W-:Y:S01]  /*2fa0*/  ISETP.GT.AND P1, PT, R10, 0x49, PT ;  /* 0x000000490a00780c */ /* 0x000fe20003f24270 */
[----:B------:R-:W0:Y:S01]  /*2fb0*/  MUFU.TANH R66, R66 ;  /* 0x0000004200427308 */ /* 0x000e220000002400 */
[----:B-1----:R-:W-:Y:S02]  /*2fc0*/  FSEL R30, R30, -INF , P2 ;  /* 0xff8000001e1e7808 */ /* 0x002fe40001000000 */
[----:B------:R-:W-:Y:S02]  /*2fd0*/  FMNMX.FTZ R9, R34, R9, !PT ;  /* 0x0000000922097209 */ /* 0x000fe40007810000 */
[----:B------:R-:W-:Y:S02]  /*2fe0*/  ISETP.GT.AND P2, PT, R10, 0x50, PT ;  /* 0x000000500a00780c */ /* 0x000fe40003f44270 */
[----:B------:R-:W-:Y:S01]  /*2ff0*/  FMNMX.FTZ R9, R30, R9, !PT ;  /* 0x000000091e097209 */ /* 0x000fe20007810000 */
[----:B------:R-:W1:Y:S01]  /*3000*/  MUFU.TANH R67, R67 ;  /* 0x0000004300437308 */ /* 0x000e620000002400 */
[----:B--2---:R-:W-:-:S02]  /*3010*/  FSEL R32, R32, -INF , P1 ;  /* 0xff80000020207808 */ /* 0x004fc40000800000 */
[----:B------:R-:W-:Y:S02]  /*3020*/  ISETP.GT.AND P1, PT, R10, 0x51, PT ;  /* 0x000000510a00780c */ /* 0x000fe40003f24270 */
[----:B------:R-:W-:-:S03]  /*3030*/  FMNMX.FTZ R8, R32, R9, !PT ;  /* 0x0000000920087209 */ /* 0x000fc60007810000 */
[----:B------:R-:W2:Y:S01]  /*3040*/  MUFU.TANH R70, R70 ;  /* 0x0000004600467308 */ /* 0x000ea20000002400 */
[----:B0-----:R-:W-:Y:S02]  /*3050*/  FSEL R15, R66, -INF , P2 ;  /* 0xff800000420f7808 */ /* 0x001fe40001000000 */
[----:B------:R-:W-:Y:S02]  /*3060*/  ISETP.GT.AND P2, PT, R10, 0x58, PT ;  /* 0x000000580a00780c */ /* 0x000fe40003f44270 */
[----:B------:R-:W-:-:S03]  /*3070*/  FMNMX.FTZ R8, R15, R8, !PT ;  /* 0x000000080f087209 */ /* 0x000fc60007810000 */
[----:B------:R-:W0:Y:S01]  /*3080*/  MUFU.TANH R71, R71 ;  /* 0x0000004700477308 */ /* 0x000e220000002400 */
[----:B-1----:R-:W-:Y:S02]  /*3090*/  FSEL R9, R67, -INF , P1 ;  /* 0xff80000043097808 */ /* 0x002fe40000800000 */
[----:B------:R-:W-:Y:S02]  /*30a0*/  CS2R R66, SRZ ;  /* 0x0000000000427805 */ /* 0x000fe4000001ff00 */
[----:B------:R-:W-:Y:S02]  /*30b0*/  ISETP.GT.AND P1, PT, R10, 0x59, PT ;  /* 0x000000590a00780c */ /* 0x000fe40003f24270 */
[----:B------:R-:W-:Y:S01]  /*30c0*/  FMNMX.FTZ R37, R9, R8, !PT ;  /* 0x0000000809257209 */ /* 0x000fe20007810000 */
[----:B------:R1:W-:Y:S01]  /*30d0*/  MUFU.TANH R43, R44 ;  /* 0x0000002c002b7308 */ /* 0x0003e20000002400 */
[----:B--2---:R-:W-:Y:S02]  /*30e0*/  FSEL R10, R70, -INF , P2 ;  /* 0xff800000460a7808 */ /* 0x004fe40001000000 */
[----:B------:R-:W-:-:S02]  /*30f0*/  ISETP.GT.AND P2, PT, R35, 0x1, PT ;  /* 0x000000012300780c */ /* 0x000fc40003f44270 */
[----:B------:R-:W-:-:S03]  /*3100*/  FMNMX.FTZ R37, R10, R37, !PT ;  /* 0x000000250a257209 */ /* 0x000fc60007810000 */
[----:B------:R-:W-:Y:S01]  /*3110*/  MUFU.TANH R11, R11 ;  /* 0x0000000b000b7308 */ /* 0x000fe20000002400 */
[----:B0-----:R-:W-:Y:S02]  /*3120*/  FSEL R8, R71, -INF , P1 ;  /* 0xff80000047087808 */ /* 0x001fe40000800000 */
[----:B------:R-:W-:Y:S02]  /*3130*/  CS2R R70, SRZ ;  /* 0x0000000000467805 */ /* 0x000fe4000001ff00 */
[----:B------:R-:W-:Y:S02]  /*3140*/  ISETP.GT.AND P1, PT, R35, RZ, PT ;  /* 0x000000ff2300720c */ /* 0x000fe40003f24270 */
[----:B------:R-:W-:Y:S01]  /*3150*/  FMNMX.FTZ R37, R8, R37, !PT ;  /* 0x0000002508257209 */ /* 0x000fe20007810000 */
[----:B------:R-:W-:Y:S04]  /*3160*/  MUFU.TANH R13, R13 ;  /* 0x0000000d000d7308 */ /* 0x000fe80000002400 */
[----:B-1----:R-:W0:Y:S04]  /*3170*/  SHFL.BFLY PT, R44, R37, 0x2, 0x1f ;  /* 0x0c401f00252c7f89 */ /* 0x002e2800000e0000 */
[----:B------:R-:W1:Y:S08]  /*3180*/  MUFU.TANH R14, R14 ;  /* 0x0000000e000e7308 */ /* 0x000e700000002400 */
[----:B------:R-:W2:Y:S08]  /*3190*/  MUFU.TANH R20, R20 ;  /* 0x0000001400147308 */ /* 0x000eb00000002400 */
[----:B------:R-:W3:Y:S01]  /*31a0*/  MUFU.TANH R25, R25 ;  /* 0x0000001900197308 */ /* 0x000ee20000002400 */
[----:B-1----:R-:W-:-:S02]  /*31b0*/  FSEL R39, R14, -INF , P3 ;  /* 0xff8000000e277808 */ /* 0x002fc40001800000 */
[----:B0-----:R-:W-:Y:S02]  /*31c0*/  FMNMX.FTZ R44, R37, R44, !PT ;  /* 0x0000002c252c7209 */ /* 0x001fe40007810000 */
[----:B------:R-:W-:-:S03]  /*31d0*/  ISETP.GT.AND P3, PT, R35, 0x18, PT ;  /* 0x000000182300780c */ /* 0x000fc60003f64270 */
[----:B------:R-:W0:Y:S01]  /*31e0*/  SHFL.BFLY PT, R37, R44, 0x1, 0x1f ;  /* 0x0c201f002c257f89 */ /* 0x000e2200000e0000 */
[----:B------:R-:W1:Y:S08]  /*31f0*/  MUFU.TANH R21, R21 ;  /* 0x0000001500157308 */ /* 0x000e700000002400 */
[----:B------:R4:W-:Y:S08]  /*3200*/  MUFU.TANH R47, R48 ;  /* 0x00000030002f7308 */ /* 0x0009f00000002400 */
[----:B------:R-:W5:Y:S01]  /*3210*/  MUFU.TANH R29, R29 ;  /* 0x0000001d001d7308 */ /* 0x000f620000002400 */
[----:B----4-:R-:W-:-:S02]  /*3220*/  FSEL R48, R13, -INF , P2 ;  /* 0xff8000000d307808 */ /* 0x010fc40001000000 */
[----:B------:R-:W-:Y:S02]  /*3230*/  ISETP.GT.AND P2, PT, R35, 0x10, PT ;  /* 0x000000102300780c */ /* 0x000fe40003f44270 */
[----:B0-----:R-:W-:-:S03]  /*3240*/  FMNMX.FTZ R12, R44, R37, !PT ;  /* 0x000000252c0c7209 */ /* 0x001fc60007810000 */
[----:B------:R-:W0:Y:S01]  /*3250*/  MUFU.TANH R27, R27 ;  /* 0x0000001b001b7308 */ /* 0x000e220000002400 */
[----:B------:R-:W-:Y:S02]  /*3260*/  FSEL R37, R11, -INF , P1 ;  /* 0xff8000000b257808 */ /* 0x000fe40000800000 */
[----:B------:R-:W-:Y:S01]  /*3270*/  ISETP.GT.AND P1, PT, R35, 0x9, PT ;  /* 0x000000092300780c */ /* 0x000fe20003f24270 */
[----:B------:R-:W-:Y:S01]  /*3280*/  FMUL.FTZ R13, R12, UR14 ;  /* 0x0000000e0c0d7c20 */ /* 0x000fe20008410000 */
[----:B------:R-:W-:Y:S02]  /*3290*/  FMNMX.FTZ R14, R37, R48, !PT ;  /* 0x00000030250e7209 */ /* 0x000fe40007810000 */
[----:B--2---:R-:W-:Y:S01]  /*32a0*/  FSEL R41, R20, -INF , P1 ;  /* 0xff80000014297808 */ /* 0x004fe20000800000 */
[----:B------:R-:W2:Y:S01]  /*32b0*/  MUFU.TANH R33, R33 ;  /* 0x0000002100217308 */ /* 0x000ea20000002400 */
[----:B------:R-:W-:Y:S02]  /*32c0*/  FMNMX.FTZ R14, R39, R14, !PT ;  /* 0x0000000e270e7209 */ /* 0x000fe40007810000 */
[----:B------:R-:W-:-:S02]  /*32d0*/  ISETP.GT.AND P1, PT, R35, 0x11, PT ;  /* 0x000000112300780c */ /* 0x000fc40003f24270 */
[----:B---3--:R-:W-:Y:S02]  /*32e0*/  FSEL R25, R25, -INF , P2 ;  /* 0xff80000019197808 */ /* 0x008fe40001000000 */
[----:B------:R-:W-:Y:S01]  /*32f0*/  FMNMX.FTZ R14, R41, R14, !PT ;  /* 0x0000000e290e7209 */ /* 0x000fe20007810000 */
[----:B------:R-:W3:Y:S01]  /*3300*/  MUFU.TANH R31, R31 ;  /* 0x0000001f001f7308 */ /* 0x000ee20000002400 */
[----:B-1----:R-:W-:Y:S02]  /*3310*/  FSEL R21, R21, -INF , P1 ;  /* 0xff80000015157808 */ /* 0x002fe40000800000 */
[----:B------:R-:W-:Y:S02]  /*3320*/  FMNMX.FTZ R14, R25, R14, !PT ;  /* 0x0000000e190e7209 */ /* 0x000fe40007810000 */
[----:B------:R-:W-:Y:S02]  /*3330*/  FSETP.NEU.FTZ.AND P2, PT, R12, -INF , PT ;  /* 0xff8000000c00780b */ /* 0x000fe40003f5d000 */
[----:B------:R-:W-:Y:S01]  /*3340*/  ISETP.GT.AND P1, PT, R35, 0x19, PT ;  /* 0x000000192300780c */ /* 0x000fe20003f24270 */
[----:B------:R-:W1:Y:S01]  /*3350*/  MUFU.TANH R45, R45 ;  /* 0x0000002d002d7308 */ /* 0x000e620000002400 */
[----:B-----5:R-:W-:-:S02]  /*3360*/  FSEL R29, R29, -INF , P3 ;  /* 0xff8000001d1d7808 */ /* 0x020fc40001800000 */
[----:B------:R-:W-:Y:S02]  /*3370*/  FMNMX.FTZ R14, R21, R14, !PT ;  /* 0x0000000e150e7209 */ /* 0x000fe40007810000 */
[----:B------:R-:W-:Y:S02]  /*3380*/  FSEL R13, R13, RZ, P2 ;  /* 0x000000ff0d0d7208 */ /* 0x000fe40001000000 */
[----:B------:R-:W-:Y:S01]  /*3390*/  ISETP.GT.AND P2, PT, R35, 0x20, PT ;  /* 0x000000202300780c */ /* 0x000fe20003f44270 */
[----:B------:R-:W4:Y:S01]  /*33a0*/  MUFU.TANH R49, R49 ;  /* 0x0000003100317308 */ /* 0x000f220000002400 */
[----:B0-----:R-:W-:Y:S01]  /*33b0*/  FSEL R27, R27, -INF , P1 ;  /* 0xff8000001b1b7808 */ /* 0x001fe20000800000 */
[--C-:B------:R-:W-:Y:S01]  /*33c0*/  FFMA.FTZ R62, R54, UR14, -R13.reuse ;  /* 0x0000000e363e7c23 */ /* 0x100fe2000801080d */
[----:B------:R-:W-:Y:S01]  /*33d0*/  FMNMX.FTZ R14, R29, R14, !PT ;  /* 0x0000000e1d0e7209 */ /* 0x000fe20007810000 */
[--C-:B------:R-:W-:Y:S01]  /*33e0*/  FFMA.FTZ R63, R42, UR14, -R13.reuse ;  /* 0x0000000e2a3f7c23 */ /* 0x100fe2000801080d */
[----:B------:R-:W-:Y:S01]  /*33f0*/  ISETP.GT.AND P1, PT, R35, 0x21, PT ;  /* 0x000000212300780c */ /* 0x000fe20003f24270 */
[--C-:B------:R-:W-:Y:S01]  /*3400*/  FFMA.FTZ R137, R15, UR14, -R13.reuse ;  /* 0x0000000e0f897c23 */ /* 0x100fe2000801080d */
[----:B--2---:R-:W-:Y:S01]  /*3410*/  FSEL R33, R33, -INF , P2 ;  /* 0xff80000021217808 */ /* 0x004fe20001000000 */
[----:B------:R-:W0:Y:S01]  /*3420*/  MUFU.TANH R51, R52 ;  /* 0x0000003400337308 */ /* 0x000e220000002400 */
[----:B------:R-:W-:Y:S01]  /*3430*/  FMNMX.FTZ R14, R27, R14, !PT ;  /* 0x0000000e1b0e7209 */ /* 0x000fe20007810000 */
[--C-:B------:R-:W-:Y:S01]  /*3440*/  FFMA.FTZ R143, R30, UR14, -R13.reuse ;  /* 0x0000000e1e8f7c23 */ /* 0x100fe2000801080d */
[----:B------:R-:W-:Y:S01]  /*3450*/  ISETP.GT.AND P2, PT, R35, 0x28, PT ;  /* 0x000000282300780c */ /* 0x000fe20003f44270 */
[--C-:B------:R-:W-:Y:S01]  /*3460*/  FFMA.FTZ R30, R32, UR14, -R13.reuse ;  /* 0x0000000e201e7c23 */ /* 0x100fe2000801080d */
[----:B---3--:R-:W-:Y:S01]  /*3470*/  FSEL R31, R31, -INF , P1 ;  /* 0xff8000001f1f7808 */ /* 0x008fe20000800000 */
[--C-:B------:R-:W-:Y:S01]  /*3480*/  FFMA.FTZ R157, R82, UR14, -R13.reuse ;  /* 0x0000000e529d7c23 */ /* 0x100fe2000801080d */
[----:B------:R-:W-:Y:S01]  /*3490*/  FMNMX.FTZ R20, R33, R14, !PT ;  /* 0x0000000e21147209 */ /* 0x000fe20007810000 */
[----:B------:R-:W2:Y:S01]  /*34a0*/  MUFU.TANH R53, R53 ;  /* 0x0000003500357308 */ /* 0x000ea20000002400 */
[----:B------:R-:W-:Y:S01]  /*34b0*/  ISETP.GT.AND P1, PT, R35, 0x29, PT ;  /* 0x000000292300780c */ /* 0x000fe20003f24270 */
[--C-:B------:R-:W-:Y:S01]  /*34c0*/  FFMA.FTZ R84, R84, UR14, -R13.reuse ;  /* 0x0000000e54547c23 */ /* 0x100fe2000801080d */
[----:B------:R-:W-:Y:S01]  /*34d0*/  FSEL R43, R43, -INF , P2 ;  /* 0xff8000002b2b7808 */ /* 0x000fe20001000000 */
[--C-:B------:R-:W-:Y:S01]  /*34e0*/  FFMA.FTZ R159, R78, UR14, -R13.reuse ;  /* 0x0000000e4e9f7c23 */ /* 0x100fe2000801080d */
[----:B------:R-:W-:Y:S01]  /*34f0*/  FMNMX.FTZ R20, R31, R20, !PT ;  /* 0x000000141f147209 */ /* 0x000fe20007810000 */
[--C-:B------:R-:W-:Y:S01]  /*3500*/  FFMA.FTZ R76, R76, UR14, -R13.reuse ;  /* 0x0000000e4c4c7c23 */ /* 0x100fe2000801080d */
[----:B------:R-:W-:Y:S01]  /*3510*/  ISETP.GT.AND P2, PT, R35, 0x30, PT ;  /* 0x000000302300780c */ /* 0x000fe20003f44270 */
[----:B------:R-:W3:Y:S01]  /*3520*/  MUFU.TANH R56, R56 ;  /* 0x0000003800387308 */ /* 0x000ee20000002400 */
[----:B-1----:R-:W-:Y:S01]  /*3530*/  FSEL R45, R45, -INF , P1 ;  /* 0xff8000002d2d7808 */ /* 0x002fe20000800000 */
[--C-:B------:R-:W-:Y:S01]  /*3540*/  FFMA.FTZ R153, R74, UR14, -R13.reuse ;  /* 0x0000000e4a997c23 */ /* 0x100fe2000801080d */
[----:B------:R-:W-:Y:S01]  /*3550*/  FMNMX.FTZ R20, R43, R20, !PT ;  /* 0x000000142b147209 */ /* 0x000fe20007810000 */
[--C-:B------:R-:W-:Y:S01]  /*3560*/  FFMA.FTZ R26, R26, UR14, -R13.reuse ;  /* 0x0000000e1a1a7c23 */ /* 0x100fe2000801080d */
[----:B------:R-:W-:Y:S01]  /*3570*/  ISETP.GT.AND P1, PT, R35, 0x31, PT ;  /* 0x000000312300780c */ /* 0x000fe20003f24270 */
[--C-:B------:R-:W-:Y:S01]  /*3580*/  FFMA.FTZ R72, R72, UR14, -R13.reuse ;  /* 0x0000000e48487c23 */ /* 0x100fe2000801080d */
[----:B------:R-:W-:Y:S01]  /*3590*/  FSEL R47, R47, -INF , P2 ;  /* 0xff8000002f2f7808 */ /* 0x000fe20001000000 */
[----:B------:R-:W1:Y:S01]  /*35a0*/  MUFU.TANH R55, R57 ;  /* 0x0000003900377308 */ /* 0x000e620000002400 */
[----:B------:R-:W-:Y:S01]  /*35b0*/  FMNMX.FTZ R20, R45, R20, !PT ;  /* 0x000000142d147209 */ /* 0x000fe20007810000 */
[--C-:B------:R-:W-:Y:S01]  /*35c0*/  FFMA.FTZ R36, R36, UR14, -R13.reuse ;  /* 0x0000000e24247c23 */ /* 0x100fe2000801080d */
[----:B------:R-:W-:Y:S01]  /*35d0*/  ISETP.GT.AND P2, PT, R35, 0x38, PT ;  /* 0x000000382300780c */ /* 0x000fe20003f44270 */
[--C-:B------:R-:W-:Y:S01]  /*35e0*/  FFMA.FTZ R9, R9, UR14, -R13.reuse ;  /* 0x0000000e09097c23 */ /* 0x100fe2000801080d */
[----:B----4-:R-:W-:Y:S01]  /*35f0*/  FSEL R49, R49, -INF , P1 ;  /* 0xff80000031317808 */ /* 0x010fe20000800000 */
[--C-:B------:R-:W-:Y:S01]  /*3600*/  FFMA.FTZ R139, R10, UR14, -R13.reuse ;  /* 0x0000000e0a8b7c23 */ /* 0x100fe2000801080d */
[----:B------:R-:W-:Y:S01]  /*3610*/  FMNMX.FTZ R44, R47, R20, !PT ;  /* 0x000000142f2c7209 */ /* 0x000fe20007810000 */
[----:B------:R4:W5:Y:S01]  /*3620*/  MUFU.TANH R59, R60 ;  /* 0x0000003c003b7308 */ /* 0x0009620000002400 */
[----:B------:R-:W-:Y:S01]  /*3630*/  ISETP.GT.AND P1, PT, R35, 0x39, PT ;  /* 0x000000392300780c */ /* 0x000fe20003f24270 */
[--C-:B------:R-:W-:Y:S01]  /*3640*/  FFMA.FTZ R141, R28, UR14, -R13.reuse ;  /* 0x0000000e1c8d7c23 */ /* 0x100fe2000801080d */
[----:B0-----:R-:W-:Y:S01]  /*3650*/  FSEL R51, R51, -INF , P2 ;  /* 0xff80000033337808 */ /* 0x001fe20001000000 */
[--C-:B------:R-:W-:Y:S01]  /*3660*/  FFMA.FTZ R28, R34, UR14, -R13.reuse ;  /* 0x0000000e221c7c23 */ /* 0x100fe2000801080d */
[----:B------:R-:W-:Y:S01]  /*3670*/  FMNMX.FTZ R44, R49, R44, !PT ;  /* 0x0000002c312c7209 */ /* 0x000fe20007810000 */
[--C-:B------:R-:W-:Y:S01]  /*3680*/  FFMA.FTZ R50, R50, UR14, -R13.reuse ;  /* 0x0000000e32327c23 */ /* 0x100fe2000801080d */
[----:B------:R-:W-:Y:S01]  /*3690*/  ISETP.GT.AND P2, PT, R35, 0x40, PT ;  /* 0x000000402300780c */ /* 0x000fe20003f44270 */
[----:B------:R-:W0:Y:S01]  /*36a0*/  MUFU.TANH R61, R61 ;  /* 0x0000003d003d7308 */ /* 0x000e220000002400 */
[----:B--2---:R-:W-:Y:S01]  /*36b0*/  FSEL R52, R53, -INF , P1 ;  /* 0xff80000035347808 */ /* 0x004fe20000800000 */
[--C-:B------:R-:W-:Y:S01]  /*36c0*/  FFMA.FTZ R145, R40, UR14, -R13.reuse ;  /* 0x0000000e28917c23 */ /* 0x100fe2000801080d */
[----:B------:R-:W-:Y:S01]  /*36d0*/  FMNMX.FTZ R11, R51, R44, !PT ;  /* 0x0000002c330b7209 */ /* 0x000fe20007810000 */
[--C-:B------:R-:W-:Y:S01]  /*36e0*/  FFMA.FTZ R147, R38, UR14, -R13.reuse ;  /* 0x0000000e26937c23 */ /* 0x100fe2000801080d */
[----:B------:R-:W-:Y:S01]  /*36f0*/  ISETP.GT.AND P1, PT, R35, 0x41, PT ;  /* 0x000000412300780c */ /* 0x000fe20003f24270 */
[----:B------:R-:W-:Y:S01]  /*3700*/  FFMA.FTZ R8, R8, UR14, -R13 ;  /* 0x0000000e08087c23 */ /* 0x000fe2000801080d */
[----:B---3--:R-:W-:Y:S01]  /*3710*/  FSEL R53, R56, -INF , P2 ;  /* 0xff80000038357808 */ /* 0x008fe20001000000 */
[----:B------:R-:W2:Y:S01]  /*3720*/  MUFU.TANH R64, R64 ;  /* 0x0000004000407308 */ /* 0x000ea20000002400 */
[----:B------:R-:W-:-:S02]  /*3730*/  FMNMX.FTZ R44, R52, R11, !PT ;  /* 0x0000000b342c7209 */ /* 0x000fc40007810000 */
[----:B------:R-:W-:Y:S02]  /*3740*/  CS2R R82, SRZ ;  /* 0x0000000000527805 */ /* 0x000fe4000001ff00 */
[----:B------:R-:W-:Y:S02]  /*3750*/  ISETP.GT.AND P2, PT, R35, 0x48, PT ;  /* 0x000000482300780c */ /* 0x000fe40003f44270 */
[----:B------:R-:W-:Y:S02]  /*3760*/  CS2R R78, SRZ ;  /* 0x00000000004e7805 */ /* 0x000fe4000001ff00 */
[----:B-1----:R-:W-:Y:S02]  /*3770*/  FSEL R55, R55, -INF , P1 ;  /* 0xff80000037377808 */ /* 0x002fe40000800000 */
[----:B------:R-:W-:Y:S02]  /*3780*/  CS2R R74, SRZ ;  /* 0x00000000004a7805 */ /* 0x000fe4000001ff00 */
[----:B----4-:R-:W-:Y:S01]  /*3790*/  FMNMX.FTZ R60, R53, R44, !PT ;  /* 0x0000002c353c7209 */ /* 0x010fe20007810000 */
[----:B------:R-:W1:Y:S01]  /*37a0*/  MUFU.TANH R65, R65 ;  /* 0x0000004100417308 */ /* 0x000e620000002400 */
[----:B------:R-:W-:-:S02]  /*37b0*/  ISETP.GT.AND P1, PT, R35, 0x49, PT ;  /* 0x000000492300780c */ /* 0x000fc40003f24270 */
[----:B-----5:R-:W-:Y:S02]  /*37c0*/  FSEL R56, R59, -INF , P2 ;  /* 0xff8000003b387808 */ /* 0x020fe40001000000 */
[----:B------:R-:W-:Y:S02]  /*37d0*/  FMNMX.FTZ R11, R55, R60, !PT ;  /* 0x0000003c370b7209 */ /* 0x000fe40007810000 */
[----:B------:R-:W-:Y:S01]  /*37e0*/  ISETP.GT.AND P2, PT, R35, 0x50, PT ;  /* 0x000000502300780c */ /* 0x000fe20003f44270 */
[----:B------:R-:W3:Y:S01]  /*37f0*/  MUFU.TANH R68, R68 ;  /* 0x0000004400447308 */ /* 0x000ee20000002400 */
[----:B0-----:R-:W-:Y:S01]  /*3800*/  FSEL R57, R61, -INF , P1 ;  /* 0xff8000003d397808 */ /* 0x001fe20000800000 */
[----:B------:R-:W-:Y:S01]  /*3810*/  FFMA.FTZ R61, R58, UR14, -R13 ;  /* 0x0000000e3a3d7c23 */ /* 0x000fe2000801080d */
[----:B------:R-:W-:Y:S02]  /*3820*/  FMNMX.FTZ R60, R56, R11, !PT ;  /* 0x0000000b383c7209 */ /* 0x000fe40007810000 */
[----:B------:R-:W-:-:S02]  /*3830*/  ISETP.GT.AND P1, PT, R35, 0x51, PT ;  /* 0x000000512300780c */ /* 0x000fc40003f24270 */
[----:B--2---:R-:W-:Y:S01]  /*3840*/  FSEL R58, R64, -INF , P2 ;  /* 0xff800000403a7808 */ /* 0x004fe20001000000 */
[----:B------:R-:W0:Y:S01]  /*3850*/  MUFU.TANH R69, R69 ;  /* 0x0000004500457308 */ /* 0x000e220000002400 */
[----:B------:R-:W-:Y:S02]  /*3860*/  FMNMX.FTZ R11, R57, R60, !PT ;  /* 0x0000003c390b7209 */ /* 0x000fe40007810000 */
[----:B------:R-:W-:Y:S02]  /*3870*/  ISETP.GT.AND P2, PT, R35, 0x58, PT ;  /* 0x000000582300780c */ /* 0x000fe40003f44270 */
[----:B-1----:R-:W-:Y:S02]  /*3880*/  FSEL R59, R65, -INF , P1 ;  /* 0xff800000413b7808 */ /* 0x002fe40000800000 */
[----:B------:R-:W-:Y:S02]  /*3890*/  CS2R R64, SRZ ;  /* 0x0000000000407805 */ /* 0x000fe4000001ff00 */
[----:B------:R-:W-:Y:S01]  /*38a0*/  FMNMX.FTZ R54, R58, R11, !PT ;  /* 0x0000000b3a367209 */ /* 0x000fe20007810000 */
[----:B------:R-:W-:Y:S01]  /*38b0*/  MUFU.EX2 R157, R157 ;  /* 0x0000009d009d7308 */ /* 0x000fe20000000800 */
[----:B------:R-:W-:-:S02]  /*38c0*/  ISETP.GT.AND P1, PT, R35, 0x59, PT ;  /* 0x000000592300780c */ /* 0x000fc40003f24270 */
[----:B---3--:R-:W-:Y:S02]  /*38d0*/  FSEL R35, R68, -INF , P2 ;  /* 0xff80000044237808 */ /* 0x008fe40001000000 */
[----:B------:R-:W-:-:S03]  /*38e0*/  FMNMX.FTZ R60, R59, R54, !PT ;  /* 0x000000363b3c7209 */ /* 0x000fc60007810000 */
[----:B------:R1:W2:Y:S01]  /*38f0*/  MUFU.EX2 R14, R84 ;  /* 0x00000054000e7308 */ /* 0x0002a20000000800 */
[----:B0-----:R-:W-:Y:S02]  /*3900*/  FSEL R54, R69, -INF , P1 ;  /* 0xff80000045367808 */ /* 0x001fe40000800000 */
[----:B------:R-:W-:Y:S02]  /*3910*/  CS2R R68, SRZ ;  /* 0x0000000000447805 */ /* 0x000fe4000001ff00 */
[----:B------:R-:W-:Y:S01]  /*3920*/  FMNMX.FTZ R11, R35, R60, !PT ;  /* 0x0000003c230b7209 */ /* 0x000fe20007810000 */
[--C-:B------:R-:W-:Y:S01]  /*3930*/  FFMA.FTZ R60, R24, UR14, -R13.reuse ;  /* 0x0000000e183c7c23 */ /* 0x100fe2000801080d */
[----:B------:R-:W-:Y:S02]  /*3940*/  FFMA.FTZ R24, R46, UR14, -R13 ;  /* 0x0000000e2e187c23 */ /* 0x000fe4000801080d */
[----:B------:R-:W-:Y:S01]  /*3950*/  FMNMX.FTZ R11, R54, R11, !PT ;  /* 0x0000000b360b7209 */ /* 0x000fe20007810000 */
[----:B------:R-:W0:Y:S01]  /*3960*/  MUFU.EX2 R159, R159 ;  /* 0x0000009f009f7308 */ /* 0x000e220000000800 */
[----:B-1----:R-:W-:-:S03]  /*3970*/  CS2R R84, SRZ ;  /* 0x0000000000547805 */ /* 0x002fc6000001ff00 */
[----:B------:R-:W1:Y:S04]  /*3980*/  SHFL.BFLY PT, R42, R11, 0x2, 0x1f ;  /* 0x0c401f000b2a7f89 */ /* 0x000e6800000e0000 */
[----:B------:R3:W4:Y:S08]  /*3990*/  MUFU.EX2 R20, R76 ;  /* 0x0000004c00147308 */ /* 0x0007300000000800 */
[----:B------:R-:W5:Y:S01]  /*39a0*/  MUFU.EX2 R153, R153 ;  /* 0x0000009900997308 */ /* 0x000f620000000800 */
[----:B---3--:R-:W-:-:S07]  /*39b0*/  CS2R R76, SRZ ;  /* 0x00000000004c7805 */ /* 0x008fce000001ff00 */
[----:B------:R-:W-:Y:S01]  /*39c0*/  MUFU.EX2 R151, R26 ;  /* 0x0000001a00977308 */ /* 0x000fe20000000800 */
[----:B-1----:R-:W-:-:S07]  /*39d0*/  FMNMX.FTZ R42, R11, R42, !PT ;  /* 0x0000002a0b2a7209 */ /* 0x002fce0007810000 */
[----:B------:R1:W3:Y:S01]  /*39e0*/  MUFU.EX2 R44, R72 ;  /* 0x00000048002c7308 */ /* 0x0002e20000000800 */
[----:B------:R-:W0:Y:S07]  /*39f0*/  SHFL.BFLY PT, R11, R42, 0x1, 0x1f ;  /* 0x0c201f002a0b7f89 */ /* 0x000e2e00000e0000 */
[----:B------:R2:W-:Y:S01]  /*3a00*/  MUFU.EX2 R26, R36 ;  /* 0x00000024001a7308 */ /* 0x0005e20000000800 */
[----:B-1----:R-:W-:-:S07]  /*3a10*/  CS2R R72, SRZ ;  /* 0x0000000000487805 */ /* 0x002fce000001ff00 */
[----:B------:R-:W-:Y:S01]  /*3a20*/  MUFU.EX2 R34, R9 ;  /* 0x0000000900227308 */ /* 0x000fe20000000800 */
[----:B--2---:R-:W-:Y:S01]  /*3a30*/  FADD.FTZ R36, R157, R14 ;  /* 0x0000000e9d247221 */ /* 0x004fe20000010000 */
[----:B------:R-:W-:-:S06]  /*3a40*/  F2FP.F16.F32.PACK_AB R157, R14, R157 ;  /* 0x0000009d0e9d723e */ /* 0x000fcc00000000ff */
[----:B------:R-:W-:Y:S01]  /*3a50*/  MUFU.EX2 R61, R61 ;  /* 0x0000003d003d7308 */ /* 0x000fe20000000800 */
[----:B0-----:R-:W-:-:S04]  /*3a60*/  FMNMX.FTZ R11, R42, R11, !PT ;  /* 0x0000000b2a0b7209 */ /* 0x001fc80007810000 */
[C---:B------:R-:W-:Y:S01]  /*3a70*/  FSETP.NEU.FTZ.AND P1, PT, R11.reuse, -INF , PT ;  /* 0xff8000000b00780b */ /* 0x040fe20003f3d000 */
[----:B------:R-:W-:Y:S02]  /*3a80*/  FMUL.FTZ R15, R11, UR14 ;  /* 0x0000000e0b0f7c20 */ /* 0x000fe40008410000 */
[----:B------:R-:W-:Y:S03]  /*3a90*/  MUFU.EX2 R62, R62 ;  /* 0x0000003e003e7308 */ /* 0x000fe60000000800 */
[----:B------:R-:W-:Y:S01]  /*3aa0*/  FSEL R32, R15, RZ, P1 ;  /* 0x000000ff0f207208 */ /* 0x000fe20000800000 */
[----:B------:R-:W-:Y:S01]  /*3ab0*/  FADD.FTZ R15, R159, R36 ;  /* 0x000000249f0f7221 */ /* 0x000fe20000010000 */
[----:B------:R-:W-:Y:S02]  /*3ac0*/  PLOP3.LUT P1, PT, PT, PT, UP0, 0x80, 0x0 ;  /* 0x000000000000781c */ /* 0x000fe40003f2f008 */
[----:B----4-:R-:W-:Y:S01]  /*3ad0*/  F2FP.F16.F32.PACK_AB R159, R20, R159 ;  /* 0x0000009f149f723e */ /* 0x010fe200000000ff */
[--C-:B------:R-:W-:Y:S01]  /*3ae0*/  FFMA.FTZ R37, R37, UR14, -R32.reuse ;  /* 0x0000000e25257c23 */ /* 0x100fe20008010820 */
[--C-:B------:R-:W-:Y:S01]  /*3af0*/  FFMA.FTZ R48, R48, UR14, -R32.reuse ;  /* 0x0000000e30307c23 */ /* 0x100fe20008010820 */
[--C-:B------:R-:W-:Y:S01]  /*3b00*/  FFMA.FTZ R39, R39, UR14, -R32.reuse ;  /* 0x0000000e27277c23 */ /* 0x100fe20008010820 */
[--C-:B------:R-:W-:Y:S01]  /*3b10*/  FFMA.FTZ R41, R41, UR14, -R32.reuse ;  /* 0x0000000e29297c23 */ /* 0x100fe20008010820 */
[--C-:B------:R-:W-:Y:S01]  /*3b20*/  FFMA.FTZ R25, R25, UR14, -R32.reuse ;  /* 0x0000000e19197c23 */ /* 0x100fe20008010820 */
[--C-:B------:R-:W-:Y:S01]  /*3b30*/  FFMA.FTZ R21, R21, UR14, -R32.reuse ;  /* 0x0000000e15157c23 */ /* 0x100fe20008010820 */
[----:B------:R-:W-:Y:S01]  /*3b40*/  MUFU.EX2 R37, R37 ;  /* 0x0000002500257308 */ /* 0x000fe20000000800 */
[--C-:B------:R-:W-:Y:S01]  /*3b50*/  FFMA.FTZ R29, R29, UR14, -R32.reuse ;  /* 0x0000000e1d1d7c23 */ /* 0x100fe20008010820 */
[--C-:B------:R-:W-:Y:S01]  /*3b60*/  FFMA.FTZ R27, R27, UR14, -R32.reuse ;  /* 0x0000000e1b1b7c23 */ /* 0x100fe20008010820 */
[--C-:B------:R-:W-:Y:S01]  /*3b70*/  FFMA.FTZ R33, R33, UR14, -R32.reuse ;  /* 0x0000000e21217c23 */ /* 0x100fe20008010820 */
[----:B------:R-:W-:Y:S01]  /*3b80*/  FADD.FTZ R36, R20, R15 ;  /* 0x0000000f14247221 */ /* 0x000fe20000010000 */
[--C-:B------:R-:W-:Y:S01]  /*3b90*/  FFMA.FTZ R31, R31, UR14, -R32.reuse ;  /* 0x0000000e1f1f7c23 */ /* 0x100fe20008010820 */
[--C-:B------:R-:W-:Y:S01]  /*3ba0*/  FFMA.FTZ R43, R43, UR14, -R32.reuse ;  /* 0x0000000e2b2b7c23 */ /* 0x100fe20008010820 */
[----:B------:R-:W-:Y:S01]  /*3bb0*/  FFMA.FTZ R45, R45, UR14, -R32 ;  /* 0x0000000e2d2d7c23 */ /* 0x000fe20008010820 */
[----:B------:R-:W0:Y:S01]  /*3bc0*/  MUFU.EX2 R48, R48 ;  /* 0x0000003000307308 */ /* 0x000e220000000800 */
[----:B-----5:R-:W-:Y:S01]  /*3bd0*/  FADD.FTZ R15, R153, R36 ;  /* 0x00000024990f7221 */ /* 0x020fe20000010000 */
[--C-:B------:R-:W-:Y:S01]  /*3be0*/  FFMA.FTZ R47, R47, UR14, -R32.reuse ;  /* 0x0000000e2f2f7c23 */ /* 0x100fe20008010820 */
[--C-:B------:R-:W-:Y:S01]  /*3bf0*/  FFMA.FTZ R49, R49, UR14, -R32.reuse ;  /* 0x0000000e31317c23 */ /* 0x100fe20008010820 */
[--C-:B------:R-:W-:Y:S01]  /*3c00*/  FFMA.FTZ R51, R51, UR14, -R32.reuse ;  /* 0x0000000e33337c23 */ /* 0x100fe20008010820 */
[--C-:B------:R-:W-:Y:S01]  /*3c10*/  FFMA.FTZ R52, R52, UR14, -R32.reuse ;  /* 0x0000000e34347c23 */ /* 0x100fe20008010820 */
[--C-:B------:R-:W-:Y:S01]  /*3c20*/  FFMA.FTZ R53, R53, UR14, -R32.reuse ;  /* 0x0000000e35357c23 */ /* 0x100fe20008010820 */
[--C-:B------:R-:W-:Y:S01]  /*3c30*/  FFMA.FTZ R55, R55, UR14, -R32.reuse ;  /* 0x0000000e37377c23 */ /* 0x100fe20008010820 */
[----:B------:R-:W1:Y:S01]  /*3c40*/  MUFU.EX2 R39, R39 ;  /* 0x0000002700277308 */ /* 0x000e620000000800 */
[--C-:B------:R-:W-:Y:S01]  /*3c50*/  FFMA.FTZ R56, R56, UR14, -R32.reuse ;  /* 0x0000000e38387c23 */ /* 0x100fe20008010820 */
[--C-:B------:R-:W-:Y:S01]  /*3c60*/  FFMA.FTZ R57, R57, UR14, -R32.reuse ;  /* 0x0000000e39397c23 */ /* 0x100fe20008010820 */
[--C-:B------:R-:W-:Y:S01]  /*3c70*/  FFMA.FTZ R58, R58, UR14, -R32.reuse ;  /* 0x0000000e3a3a7c23 */ /* 0x100fe20008010820 */
[--C-:B------:R-:W-:Y:S01]  /*3c80*/  FFMA.FTZ R59, R59, UR14, -R32.reuse ;  /* 0x0000000e3b3b7c23 */ /* 0x100fe20008010820 */
[--C-:B------:R-:W-:Y:S01]  /*3c90*/  FFMA.FTZ R35, R35, UR14, -R32.reuse ;  /* 0x0000000e23237c23 */ /* 0x100fe20008010820 */
[----:B------:R-:W-:Y:S01]  /*3ca0*/  FFMA.FTZ R32, R54, UR14, -R32 ;  /* 0x0000000e36207c23 */ /* 0x000fe20008010820 */
[----:B---3--:R-:W-:Y:S01]  /*3cb0*/  F2FP.F16.F32.PACK_AB R153, R44, R153 ;  /* 0x000000992c99723e */ /* 0x008fe200000000ff */
[----:B------:R2:W3:Y:S01]  /*3cc0*/  MUFU.EX2 R158, R41 ;  /* 0x00000029009e7308 */ /* 0x0004e20000000800 */
[----:B0-----:R-:W-:Y:S01]  /*3cd0*/  FADD.FTZ R10, R37, R48 ;  /* 0x00000030250a7221 */ /* 0x001fe20000010000 */
[----:B------:R-:W-:-:S02]  /*3ce0*/  F2FP.F16.F32.PACK_AB R155, R62, R61 ;  /* 0x0000003d3e9b723e */ /* 0x000fc400000000ff */
[----:B------:R-:W-:Y:S02]  /*3cf0*/  F2FP.F16.F32.PACK_AB R156, R48, R37 ;  /* 0x00000025309c723e */ /* 0x000fe400000000ff */
[----:B------:R-:W-:Y:S02]  /*3d00*/  CS2R R36, SRZ ;  /* 0x0000000000247805 */ /* 0x000fe4000001ff00 */
[----:B------:R-:W0:Y:S01]  /*3d10*/  MUFU.EX2 R25, R25 ;  /* 0x0000001900197308 */ /* 0x000e220000000800 */
[----:B-1----:R-:W-:Y:S01]  /*3d20*/  FADD.FTZ R9, R39, R10 ;  /* 0x0000000a27097221 */ /* 0x002fe20000010000 */
[----:B--2---:R-:W-:-:S06]  /*3d30*/  CS2R R40, SRZ ;  /* 0x0000000000287805 */ /* 0x004fcc000001ff00 */
[----:B------:R-:W1:Y:S01]  /*3d40*/  MUFU.EX2 R152, R21 ;  /* 0x0000001500987308 */ /* 0x000e620000000800 */
[C---:B---3--:R-:W-:Y:S01]  /*3d50*/  FADD.FTZ R10, R158.reuse, R9 ;  /* 0x000000099e0a7221 */ /* 0x048fe20000010000 */
[----:B------:R-:W-:Y:S02]  /*3d60*/  F2FP.F16.F32.PACK_AB R158, R158, R39 ;  /* 0x000000279e9e723e */ /* 0x000fe400000000ff */
[----:B------:R-:W-:-:S04]  /*3d70*/  CS2R R38, SRZ ;  /* 0x0000000000267805 */ /* 0x000fc8000001ff00 */
[----:B------:R-:W2:Y:S01]  /*3d80*/  MUFU.EX2 R29, R29 ;  /* 0x0000001d001d7308 */ /* 0x000ea20000000800 */
[----:B0-----:R-:W-:Y:S01]  /*3d90*/  FADD.FTZ R9, R25, R10 ;  /* 0x0000000a19097221 */ /* 0x001fe20000010000 */
[----:B------:R-:W-:-:S04]  /*3da0*/  FADD.FTZ R10, R44, R15 ;  /* 0x0000000f2c0a7221 */ /* 0x000fc80000010000 */
[----:B------:R-:W-:Y:S02]  /*3db0*/  FADD.FTZ R13, R61, R10 ;  /* 0x0000000a3d0d7221 */ /* 0x000fe40000010000 */
[----:B------:R-:W0:Y:S01]  /*3dc0*/  MUFU.EX2 R154, R27 ;  /* 0x0000001b009a7308 */ /* 0x000e220000000800 */
[----:B-1----:R-:W-:Y:S01]  /*3dd0*/  FADD.FTZ R0, R152, R9 ;  /* 0x0000000998007221 */ /* 0x002fe20000010000 */
[----:B------:R-:W-:Y:S01]  /*3de0*/  FADD.FTZ R10, R62, R13 ;  /* 0x0000000d3e0a7221 */ /* 0x000fe20000010000 */
[----:B------:R-:W-:-:S05]  /*3df0*/  F2FP.F16.F32.PACK_AB R152, R152, R25 ;  /* 0x000000199898723e */ /* 0x000fca00000000ff */
        /* <DEDUP_REMOVED lines=12> */
[----:B------:R0:W3:Y:S01]  /*3ec0*/  MUFU.EX2 R150, R45 ;  /* 0x0000002d00967308 */ /* 0x0000e20000000800 */
[C---:B-1----:R-:W-:Y:S01]  /*3ed0*/  FADD.FTZ R10, R60.reuse, R13 ;  /* 0x0000000d3c0a7221 */ /* 0x042fe20000010000 */
[----:B------:R-:W-:Y:S02]  /*3ee0*/  F2FP.F16.F32.PACK_AB R149, R60, R63 ;  /* 0x0000003f3c95723e */ /* 0x000fe400000000ff */
[----:B------:R-:W-:Y:S02]  /*3ef0*/  CS2R R62, SRZ ;  /* 0x00000000003e7805 */ /* 0x000fe4000001ff00 */
[----:B------:R-:W-:Y:S01]  /*3f00*/  CS2R R60, SRZ ;  /* 0x00000000003c7805 */ /* 0x000fe2000001ff00 */
[----:B------:R-:W-:Y:S01]  /*3f10*/  FADD.FTZ R13, R151, R10 ;  /* 0x0000000a970d7221 */ /* 0x000fe20000010000 */
        /* <DEDUP_REMOVED lines=9> */
[----:B------:R-:W-:-:S06]  /*3fb0*/  F2FP.F16.F32.PACK_AB R151, R50, R151 ;  /* 0x000000973297723e */ /* 0x000fcc00000000ff */
        /* <DEDUP_REMOVED lines=11> */
[----:B------:R-:W-:Y:S02]  /*4070*/  F2FP.F16.F32.PACK_AB R145, R24, R145 ;  /* 0x000000911891723e */ /* 0x000fe400000000ff */
[----:B------:R-:W-:-:S04]  /*4080*/  CS2R R24, SRZ ;  /* 0x0000000000187805 */ /* 0x000fc8000001ff00 */
[----:B------:R-:W0:Y:S01]  /*4090*/  MUFU.EX2 R52, R52 ;  /* 0x0000003400347308 */ /* 0x000e220000000800 */
[----:B-1----:R-:W-:-:S07]  /*40a0*/  FADD.FTZ R9, R51, R0 ;  /* 0x0000000033097221 */ /* 0x002fce0000010000 */
[----:B------:R-:W1:Y:S01]  /*40b0*/  MUFU.EX2 R53, R53 ;  /* 0x0000003500357308 */ /* 0x000e620000000800 */
[----:B--2---:R-:W-:Y:S01]  /*40c0*/  FADD.FTZ R13, R147, R10 ;  /* 0x0000000a930d7221 */ /* 0x004fe20000010000 */
[----:B------:R-:W-:-:S03]  /*40d0*/  F2FP.F16.F32.PACK_AB R147, R26, R147 ;  /* 0x000000931a93723e */ /* 0x000fc600000000ff */
[----:B------:R-:W-:Y:S01]  /*40e0*/  FADD.FTZ R10, R26, R13 ;  /* 0x0000000d1a0a7221 */ /* 0x000fe20000010000 */
[----:B------:R-:W-:Y:S02]  /*40f0*/  CS2R R26, SRZ ;  /* 0x00000000001a7805 */ /* 0x000fe4000001ff00 */
[----:B------:R-:W2:Y:S01]  /*4100*/  MUFU.EX2 R141, R141 ;  /* 0x0000008d008d7308 */ /* 0x000ea20000000800 */
[C---:B0-----:R-:W-:Y:S01]  /*4110*/  FADD.FTZ R0, R52.reuse, R9 ;  /* 0x0000000934007221 */ /* 0x041fe20000010000 */
[----:B------:R-:W-:Y:S02]  /*4120*/  F2FP.F16.F32.PACK_AB R146, R52, R51 ;  /* 0x000000333492723e */ /* 0x000fe400000000ff */
[----:B------:R-:W-:-:S04]  /*4130*/  CS2R R50, SRZ ;  /* 0x0000000000327805 */ /* 0x000fc8000001ff00 */
[----:B------:R0:W3:Y:S01]  /*4140*/  MUFU.EX2 R140, R55 ;  /* 0x00000037008c7308 */ /* 0x0000e20000000800 */
[----:B-1----:R-:W-:-:S07]  /*4150*/  FADD.FTZ R9, R53, R0 ;  /* 0x0000000035097221 */ /* 0x002fce0000010000 */
        /* <DEDUP_REMOVED lines=11> */
[----:B------:R-:W1:Y:S01]  /*4210*/  MUFU.EX2 R57, R57 ;  /* 0x0000003900397308 */ /* 0x000e620000000800 */
[----:B0-----:R-:W-:-:S07]  /*4220*/  FADD.FTZ R10, R56, R9 ;  /* 0x00000009380a7221 */ /* 0x001fce0000010000 */
[----:B------:R-:W0:Y:S01]  /*4230*/  MUFU.EX2 R30, R30 ;  /* 0x0000001e001e7308 */ /* 0x000e220000000800 */
[----:B--2---:R-:W-:-:S07]  /*4240*/  FADD.FTZ R9, R143, R0 ;  /* 0x000000008f097221 */ /* 0x004fce0000010000 */
[----:B------:R-:W2:Y:S01]  /*4250*/  MUFU.EX2 R137, R137 ;  /* 0x0000008900897308 */ /* 0x000ea20000000800 */
[C---:B-1----:R-:W-:Y:S01]  /*4260*/  FADD.FTZ R13, R57.reuse, R10 ;  /* 0x0000000a390d7221 */ /* 0x042fe20000010000 */
[----:B------:R-:W-:Y:S02]  /*4270*/  F2FP.F16.F32.PACK_AB R142, R57, R56 ;  /* 0x00000038398e723e */ /* 0x000fe400000000ff */
[----:B------:R-:W-:-:S04]  /*4280*/  CS2R R56, SRZ ;  /* 0x0000000000387805 */ /* 0x000fc8000001ff00 */
[----:B------:R-:W1:Y:S01]  /*4290*/  MUFU.EX2 R58, R58 ;  /* 0x0000003a003a7308 */ /* 0x000e620000000800 */
[C---:B0-----:R-:W-:Y:S01]  /*42a0*/  FADD.FTZ R10, R30.reuse, R9 ;  /* 0x000000091e0a7221 */ /* 0x041fe20000010000 */
[----:B------:R-:W-:Y:S02]  /*42b0*/  F2FP.F16.F32.PACK_AB R143, R30, R143 ;  /* 0x0000008f1e8f723e */ /* 0x000fe400000000ff */
[----:B------:R-:W-:-:S04]  /*42c0*/  CS2R R30, SRZ ;  /* 0x00000000001e7805 */ /* 0x000fc8000001ff00 */
[----:B------:R-:W0:Y:S01]  /*42d0*/  MUFU.EX2 R59, R59 ;  /* 0x0000003b003b7308 */ /* 0x000e220000000800 */
[----:B--2---:R-:W-:Y:S01]  /*42e0*/  FADD.FTZ R9, R137, R10 ;  /* 0x0000000a89097221 */ /* 0x004fe20000010000 */
[----:B------:R-:W-:-:S03]  /*42f0*/  F2FP.F16.F32.PACK_AB R137, R34, R137 ;  /* 0x000000892289723e */ /* 0x000fc600000000ff */
[----:B------:R-:W-:-:S03]  /*4300*/  FADD.FTZ R10, R34, R9 ;  /* 0x00000009220a7221 */ /* 0x000fc60000010000 */
[----:B------:R-:W2:Y:S01]  /*4310*/  MUFU.EX2 R139, R139 ;  /* 0x0000008b008b7308 */ /* 0x000ea20000000800 */
[----:B-1----:R-:W-:-:S07]  /*4320*/  FADD.FTZ R14, R58, R13 ;  /* 0x0000000d3a0e7221 */ /* 0x002fce0000010000 */
[----:B------:R-:W1:Y:S01]  /*4330*/  MUFU.EX2 R35, R35 ;  /* 0x0000002300237308 */ /* 0x000e620000000800 */
[C---:B0-----:R-:W-:Y:S01]  /*4340*/  FADD.FTZ R14, R59.reuse, R14 ;  /* 0x0000000e3b0e7221 */ /* 0x041fe20000010000 */
[----:B------:R-:W-:Y:S02]  /*4350*/  F2FP.F16.F32.PACK_AB R136, R59, R58 ;  /* 0x0000003a3b88723e */ /* 0x000fe400000000ff */
[----:B------:R-:W-:-:S04]  /*4360*/  CS2R R58, SRZ ;  /* 0x00000000003a7805 */ /* 0x000fc8000001ff00 */
[----:B------:R-:W0:Y:S01]  /*4370*/  MUFU.EX2 R32, R32 ;  /* 0x0000002000207308 */ /* 0x000e220000000800 */
[----:B--2---:R-:W-:Y:S01]  /*4380*/  FADD.FTZ R13, R139, R10 ;  /* 0x0000000a8b0d7221 */ /* 0x004fe20000010000 */
[----:B------:R-:W-:-:S06]  /*4390*/  IMAD.MOV.U32 R10, RZ, RZ, 0x3f800000 ;  /* 0x3f800000ff0a7424 */ /* 0x000fcc00078e00ff */
[----:B------:R-:W2:Y:S01]  /*43a0*/  MUFU.EX2 R0, R8 ;  /* 0x0000000800007308 */ /* 0x000ea20000000800 */
[----:B-1----:R-:W-:-:S04]  /*43b0*/  FADD.FTZ R9, R35, R14 ;  /* 0x0000000e23097221 */ /* 0x002fc80000010000 */
[C---:B0-----:R-:W-:Y:S01]  /*43c0*/  FADD.FTZ R9, R32.reuse, R9 ;  /* 0x0000000920097221 */ /* 0x041fe20000010000 */
[----:B------:R-:W-:Y:S02]  /*43d0*/  F2FP.F16.F32.PACK_AB R138, R32, R35 ;  /* 0x00000023208a723e */ /* 0x000fe400000000ff */
[----:B------:R-:W-:Y:S02]  /*43e0*/  CS2R R34, SRZ ;  /* 0x0000000000227805 */ /* 0x000fe4000001ff00 */
[----:B------:R-:W-:Y:S01]  /*43f0*/  CS2R R32, SRZ ;  /* 0x0000000000207805 */ /* 0x000fe2000001ff00 */
[C---:B--2---:R-:W-:Y:S01]  /*4400*/  FADD.FTZ R8, R0.reuse, R13 ;  /* 0x0000000d00087221 */ /* 0x044fe20000010000 */
[----:B------:R-:W-:Y:S01]  /*4410*/  F2FP.F16.F32.PACK_AB R139, R0, R139 ;  /* 0x0000008b008b723e */ /* 0x000fe200000000ff */
[----:B------:R-:W-:Y:S01]  /*4420*/  IMAD.MOV.U32 R0, RZ, RZ, 0x3f800000 ;  /* 0x3f800000ff007424 */ /* 0x000fe200078e00ff */
[----:B------:R-:W-:Y:S06]  /*4430*/  @!P1 BRA `(.L_x_2385) ;  /* 0x0000002800a09947 */ /* 0x000fec0003800000 */
[----:B------:R-:W-:Y:S01]  /*4440*/  MOV R13, R12 ;  /* 0x0000000c000d7202 */ /* 0x000fe20000000f00 */
[----:B------:R-:W-:Y:S01]  /*4450*/  IMAD.MOV.U32 R14, RZ, RZ, R11 ;  /* 0x000000ffff0e7224 */ /* 0x000fe200078e000b */
[----:B------:R-:W-:Y:S01]  /*4460*/  UMOV UR5, UR38 ;  /* 0x0000002600057c82 */ /* 0x000fe20008000000 */
[----:B------:R-:W-:Y:S01]  /*4470*/  IMAD.MOV.U32 R0, RZ, RZ, 0x3f800000 ;  /* 0x3f800000ff007424 */ /* 0x000fe200078e00ff */
[----:B------:R-:W-:Y:S01]  /*4480*/  UMOV UR6, UR39 ;  /* 0x0000002700067c82 */ /* 0x000fe20008000000 */
[----:B------:R-:W-:Y:S01]  /*4490*/  IMAD.MOV.U32 R87, RZ, RZ, RZ ;  /* 0x000000ffff577224 */ /* 0x000fe200078e00ff */
[----:B------:R-:W-:Y:S01]  /*44a0*/  ULDC UR7, c[0x0][0x9d8] ;  /* 0x0002760000077ab9 */ /* 0x000fe20000000800 */
[----:B------:R-:W-:-:S05]  /*44b0*/  ULDC UR34, c[0x0][0x988] ;  /* 0x0002620000227ab9 */ /* 0x000fca0000000800 */
.L_x_2396:
[----:B------:R-:W-:-:S04]  /*44c0*/  UISETP.NE.AND UP0, UPT, UR6, 0x1, UPT ;  /* 0x000000010600788c */ /* 0x000fc8000bf05270 */
[----:B------:R-:W-:-:S04]  /*44d0*/  USEL UR38, URZ, 0x1, UP0 ;  /* 0x000000013f267887 */ /* 0x000fc80008000000 */
[----:B------:R-:W-:Y:S01]  /*44e0*/  ULOP3.LUT UR38, UR5, UR38, URZ, 0x3c, !UPT ;  /* 0x0000002605267292 */ /* 0x000fe2000f8e3c3f */
[----:B------:R-:W-:Y:S11]  /*44f0*/  @!P0 BRA `(.L_x_2386) ;  /* 0x0000000000048947 */ /* 0x000ff60003800000 */
[----:B------:R-:W-:Y:S01]  /*4500*/  BPT.TRAP 0x1 ;  /* 0x000000040000795c */ /* 0x000fe20000300000 */
.L_x_2386:
        /* <DEDUP_REMOVED lines=9> */
.L_x_2387:
[----:B-1----:R-:W-:Y:S05]  /*45a0*/  @P1 BRA `(.L_x_2388) ;  /* 0x0000000000081947 */ /* 0x002fea0003800000 */
[----:B------:R-:W1:Y:S02]  /*45b0*/  SYNCS.PHASECHK.TRANS64.TRYWAIT P1, [UR8+0x2a830], R11 ;  /* 0x02a8300bff0075a7 */ /* 0x000e640008020148 */
[----:B-1----:R-:W-:Y:S05]  /*45c0*/  @!P1 BRA `(.L_x_2389) ;  /* 0x000000ec00589947 */ /* 0x002fea0003800000 */
.L_x_2388:
        /* <DEDUP_REMOVED lines=86> */
[----:B------:R-:W-:Y:S01]  /*4b30*/  R2UR UR28, R2 ;  /* 0x00000000021c72ca */ /* 0x000fe200000e0000 */
[----:B------:R-:W-:Y:S01]  /*4b40*/  UIADD3 UR30, UR9, 0x4, URZ ;  /* 0x00000004091e7890 */ /* 0x000fe2000fffe03f */
[----:B------:R-:W-:Y:S01]  /*4b50*/  R2UR UR29, R3 ;  /* 0x00000000031d72ca */ /* 0x000fe200000e0000 */
[----:B------:R-:W-:Y:S01]  /*4b60*/  UMOV UR31, 0x40000040 ;  /* 0x40000040001f7882 */ /* 0x000fe20000000000 */
[----:B------:R-:W-:Y:S02]  /*4b70*/  WARPGROUP.DEPBAR.LE gsb0, 0x0 ;  /* 0x00008000000079c5 */ /* 0x000fe40000010000 */
[----:B------:R-:W-:-:S09]  /*4b80*/  WARPGROUP.ARRIVE ;  /* 0x00000000000079c5 */ /* 0x000fd20000000000 */
        /* <DEDUP_REMOVED lines=51> */
.L_x_2390:
[----:B------:R-:W-:Y:S01]  /*4ec0*/  ULEA UR9, UR6, UR40, 0x3 ;  /* 0x0000002806097291 */ /* 0x000fe2000f8e183f */
[----:B------:R-:W-:-:S05]  /*4ed0*/  IMAD.U32 R0, RZ, RZ, UR5 ;  /* 0x00000005ff007e24 */ /* 0x000fca000f8e00ff */
[----:B------:R-:W-:-:S04]  /*4ee0*/  SHF.L.U32 R0, R0, 0x1f, RZ ;  /* 0x0000001f00007819 */ /* 0x000fc800000006ff */
[----:B------:R2:W3:Y:S01]  /*4ef0*/  SYNCS.PHASECHK.TRANS64.TRYWAIT P1, [UR9+0x2a850], R0 ;  /* 0x02a85000ff0075a7 */ /* 0x0004e20008020149 */
[----:B------:R-:W-:Y:S05]  /*4f00*/  @!P0 BRA `(.L_x_2391) ;  /* 0x0000000000048947 */ /* 0x000fea0003800000 */
[----:B------:R-:W-:Y:S01]  /*4f10*/  BPT.TRAP 0x1 ;  /* 0x000000040000795c */ /* 0x000fe20000300000 */
.L_x_2391:
[----:B---3--:R-:W-:Y:S05]  /*4f20*/  @P1 BRA `(.L_x_2392) ;  /* 0x0000000000081947 */ /* 0x008fea0003800000 */
[----:B------:R-:W3:Y:S02]  /*4f30*/  SYNCS.PHASECHK.TRANS64.TRYWAIT P1, [UR9+0x2a850], R0 ;  /* 0x02a85000ff0075a7 */ /* 0x000ee40008020149 */
[----:B---3--:R-:W-:Y:S05]  /*4f40*/  @!P1 BRA `(.L_x_2393) ;  /* 0x000000e400109947 */ /* 0x008fea0003800000 */
.L_x_2392:
        /* <DEDUP_REMOVED lines=37> */
.L_x_2394:
[----:B------:R-:W-:Y:S01]  /*51a0*/  UISETP.NE.AND UP0, UPT, UR61, URZ, UPT ;  /* 0x0000003f3d00728c */ /* 0x000fe2000bf05270 */
[----:B01----:R-:W-:Y:S01]  /*51b0*/  FMUL.FTZ R11, R97, UR7 ;  /* 0x00000007610b7c20 */ /* 0x003fe20008410000 */
[----:B------:R-:W-:Y:S01]  /*51c0*/  FMUL.FTZ R15, R100, UR7 ;  /* 0x00000007640f7c20 */ /* 0x000fe20008410000 */
[----:B------:R-:W-:Y:S01]  /*51d0*/  FMUL.FTZ R10, R88, UR7 ;  /* 0x00000007580a7c20 */ /* 0x000fe20008410000 */
[----:B------:R-:W-:Y:S01]  /*51e0*/  FMUL.FTZ R137, R91, UR7 ;  /* 0x000000075b897c20 */ /* 0x000fe20008410000 */
[----:B------:R0:W-:Y:S01]  /*51f0*/  MUFU.TANH R20, R11 ;  /* 0x0000000b00147308 */ /* 0x0001e20000002400 */
[----:B------:R-:W-:Y:S01]  /*5200*/  PLOP3.LUT P1, PT, PT, PT, UP0, 0x80, 0x0 ;  /* 0x000000000000781c */ /* 0x000fe20003f2f008 */
[----:B--2---:R-:W-:Y:S01]  /*5210*/  FMUL.FTZ R0, R89, UR7 ;  /* 0x0000000759007c20 */ /* 0x004fe20008410000 */
[----:B------:R-:W-:Y:S01]  /*5220*/  PLOP3.LUT P2, PT, PT, PT, UP0, 0x80, 0x0 ;  /* 0x000000000000781c */ /* 0x000fe20003f4f008 */
[----:B------:R-:W-:Y:S01]  /*5230*/  FMUL.FTZ R92, R92, UR7 ;  /* 0x000000075c5c7c20 */ /* 0x000fe20008410000 */
[----:B------:R-:W-:Y:S01]  /*5240*/  FMUL.FTZ R12, R93, UR7 ;  /* 0x000000075d0c7c20 */ /* 0x000fe20008410000 */
[----:B------:R-:W-:Y:S01]  /*5250*/  @UP0 ULDC UR5, c[0x0][0x44c] ;  /* 0x0001130000050ab9 */ /* 0x000fe20000000800 */
[----:B------:R-:W-:Y:S01]  /*5260*/  FMUL.FTZ R96, R96, UR7 ;  /* 0x0000000760607c20 */ /* 0x000fe20008410000 */
[----:B------:R1:W-:Y:S01]  /*5270*/  MUFU.TANH R88, R15 ;  /* 0x0000000f00587308 */ /* 0x0003e20000002400 */
[----:B0-----:R-:W-:-:S02]  /*5280*/  VIADD R11, R18, UR42 ;  /* 0x0000002a120b7c36 */ /* 0x001fc40008000000 */
[----:B------:R-:W-:Y:S01]  /*5290*/  FMUL.FTZ R112, R112, UR7 ;  /* 0x0000000770707c20 */ /* 0x000fe20008410000 */
[----:B------:R-:W-:Y:S01]  /*52a0*/  FMUL.FTZ R139, R94, UR7 ;  /* 0x000000075e8b7c20 */ /* 0x000fe20008410000 */
[----:B------:R-:W-:Y:S01]  /*52b0*/  FMUL.FTZ R104, R104, UR7 ;  /* 0x0000000768687c20 */ /* 0x000fe20008410000 */
[----:B------:R-:W-:Y:S01]  /*52c0*/  FMUL.FTZ R100, R103, UR7 ;  /* 0x0000000767647c20 */ /* 0x000fe20008410000 */
[----:B------:R-:W-:Y:S01]  /*52d0*/  FMUL.FTZ R101, R101, UR7 ;  /* 0x0000000765657c20 */ /* 0x000fe20008410000 */
[----:B------:R-:W-:Y:S01]  /*52e0*/  FMUL.FTZ R109, R109, UR7 ;  /* 0x000000076d6d7c20 */ /* 0x000fe20008410000 */
[----:B------:R-:W0:Y:S01]  /*52f0*/  MUFU.TANH R10, R10 ;  /* 0x0000000a000a7308 */ /* 0x000e220000002400 */
[----:B-1----:R-:W-:Y:S01]  /*5300*/  @P1 IMAD.HI.U32 R15, R11, UR5, RZ ;  /* 0x000000050b0f1c27 */ /* 0x002fe2000f8e00ff */
[----:B------:R-:W-:-:S03]  /*5310*/  @UP0 ULDC UR5, c[0x0][0x450] ;  /* 0x0001140000050ab9 */ /* 0x000fc60000000800 */
[----:B------:R-:W-:Y:S01]  /*5320*/  FMUL.FTZ R108, R108, UR7 ;  /* 0x000000076c6c7c20 */ /* 0x000fe20008410000 */
[----:B------:R-:W-:Y:S01]  /*5330*/  FMUL.FTZ R138, R95, UR7 ;  /* 0x000000075f8a7c20 */ /* 0x000fe20008410000 */
[----:B------:R-:W-:Y:S01]  /*5340*/  FMUL.FTZ R105, R105, UR7 ;  /* 0x0000000769697c20 */ /* 0x000fe20008410000 */
[----:B------:R-:W-:Y:S01]  /*5350*/  @P2 SHF.R.U32.HI R11, RZ, UR5, R15 ;  /* 0x00000005ff0b2c19 */ /* 0x000fe2000801160f */
[----:B------:R-:W-:Y:S01]  /*5360*/  UIMAD UR5, UR4, -0x60, URZ ;  /* 0xffffffa0040578a4 */ /* 0x000fe2000f8e023f */
[----:B------:R-:W-:Y:S01]  /*5370*/  MOV R15, UR41 ;  /* 0x00000029000f7c02 */ /* 0x000fe20008000f00 */
[----:B------:R-:W1:Y:S01]  /*5380*/  MUFU.TANH R0, R0 ;  /* 0x0000000000007308 */ /* 0x000e620000002400 */
[----:B------:R-:W-:Y:S01]  /*5390*/  FMUL.FTZ R97, R98, UR7 ;  /* 0x0000000762617c20 */ /* 0x000fe20008410000 */
[----:B------:R-:W2:Y:S01]  /*53a0*/  SHFL.IDX PT, R91, R11, RZ, 0x1c1f ;  /* 0x001c1fff0b5b7589 */ /* 0x000ea200000e0000 */
[----:B------:R-:W-:Y:S01]  /*53b0*/  FMUL.FTZ R98, R99, UR7 ;  /* 0x0000000763627c20 */ /* 0x000fe20008410000 */
[----:B------:R-:W-:-:S02]  /*53c0*/  IMAD.U32 R140, RZ, RZ, UR5 ;  /* 0x00000005ff8c7e24 */ /* 0x000fc4000f8e00ff */
[----:B------:R-:W-:Y:S01]  /*53d0*/  FMUL.FTZ R136, R90, UR7 ;  /* 0x000000075a887c20 */ /* 0x000fe20008410000 */
[----:B------:R-:W-:Y:S01]  /*53e0*/  FMUL.FTZ R99, R102, UR7 ;  /* 0x0000000766637c20 */ /* 0x000fe20008410000 */
[----:B------:R-:W-:Y:S01]  /*53f0*/  FMUL.FTZ R106, R106, UR7 ;  /* 0x000000076a6a7c20 */ /* 0x000fe20008410000 */
[----:B------:R-:W3:Y:S01]  /*5400*/  MUFU.TANH R92, R92 ;  /* 0x0000005c005c7308 */ /* 0x000ee20000002400 */
[----:B------:R-:W-:Y:S01]  /*5410*/  IADD3 R140, -R17, 0x1, R140 ;  /* 0x00000001118c7810 */ /* 0x000fe20007ffe18c */
[----:B------:R-:W-:Y:S01]  /*5420*/  FMUL.FTZ R102, R107, UR7 ;  /* 0x000000076b667c20 */ /* 0x000fe20008410000 */
[----:B------:R-:W-:Y:S01]  /*5430*/  FMUL.FTZ R116, R116, UR7 ;  /* 0x0000000774747c20 */ /* 0x000fe20008410000 */
[----:B------:R-:W-:Y:S01]  /*5440*/  FMUL.FTZ R117, R117, UR7 ;  /* 0x0000000775757c20 */ /* 0x000fe20008410000 */
[----:B------:R-:W-:Y:S01]  /*5450*/  IADD3 R140, -R15, UR43, R140 ;  /* 0x0000002b0f8c7c10 */ /* 0x000fe2000fffe18c */
        /* <DEDUP_REMOVED lines=11> */
[----:B------:R-:W4:Y:S01]  /*5510*/  SHFL.IDX PT, R11, R11, 0x1, 0x1c1f ;  /* 0x003c1f000b0b7f89 */ /* 0x000f2200000e0000 */
[----:B--2---:R-:W-:Y:S01]  /*5520*/  IMAD.IADD R91, R140, 0x1, R91 ;  /* 0x000000018c5b7824 */ /* 0x004fe200078e025b */
[----:B------:R-:W-:Y:S01]  /*5530*/  UMOV UR14, UR34 ;  /* 0x00000022000e7c82 */ /* 0x000fe20008000000 */
[----:B------:R-:W2:Y:S01]  /*5540*/  S2UR UR6, SR_CgaCtaId ;  /* 0x00000000000679c3 */ /* 0x000ea20000008800 */
[----:B------:R-:W-:-:S02]  /*5550*/  UIADD3 UR8, UR8, 0x2a840, URZ ;  /* 0x0002a84008087890 */ /* 0x000fc4000fffe03f */
[C---:B------:R-:W-:Y:S01]  /*5560*/  ISETP.GT.AND P1, PT, R91.reuse, RZ, PT ;  /* 0x000000ff5b00720c */ /* 0x040fe20003f24270 */
[----:B------:R1:W-:Y:S01]  /*5570*/  MUFU.TANH R94, R112 ;  /* 0x00000070005e7308 */ /* 0x0003e20000002400 */
[C---:B------:R-:W-:Y:S02]  /*5580*/  ISETP.GT.AND P2, PT, R91.reuse, 0x1, PT ;  /* 0x000000015b00780c */ /* 0x040fe40003f44270 */
[----:B0-----:R-:W-:Y:S02]  /*5590*/  FSEL R113, R10, -INF , P1 ;  /* 0xff8000000a717808 */ /* 0x001fe40000800000 */
[----:B------:R-:W-:Y:S02]  /*55a0*/  ISETP.GT.AND P1, PT, R91, 0x8, PT ;  /* 0x000000085b00780c */ /* 0x000fe40003f24270 */
[----:B------:R-:W-:Y:S01]  /*55b0*/  FMNMX.FTZ R21, R113, R14, !PT ;  /* 0x0000000e71157209 */ /* 0x000fe20007810000 */
[----:B------:R0:W-:Y:S01]  /*55c0*/  MUFU.TANH R103, R104 ;  /* 0x0000006800677308 */ /* 0x0001e20000002400 */
[----:B-1----:R-:W-:-:S02]  /*55d0*/  FSEL R112, R0, -INF , P2 ;  /* 0xff80000000707808 */ /* 0x002fc40001000000 */
[----:B------:R-:W-:Y:S02]  /*55e0*/  ISETP.GT.AND P2, PT, R91, 0x9, PT ;  /* 0x000000095b00780c */ /* 0x000fe40003f44270 */
[----:B------:R-:W-:-:S03]  /*55f0*/  FMNMX.FTZ R21, R112, R21, !PT ;  /* 0x0000001570157209 */ /* 0x000fc60007810000 */
[----:B------:R-:W1:Y:S01]  /*5600*/  MUFU.TANH R89, R101 ;  /* 0x0000006500597308 */ /* 0x000e620000002400 */
[----:B0-----:R-:W-:Y:S01]  /*5610*/  FMUL.FTZ R104, R110, UR7 ;  /* 0x000000076e687c20 */ /* 0x001fe20008410000 */
[----:B---3--:R-:W-:Y:S01]  /*5620*/  FSEL R110, R92, -INF , P1 ;  /* 0xff8000005c6e7808 */ /* 0x008fe20000800000 */
[----:B----4-:R-:W-:Y:S01]  /*5630*/  IMAD.IADD R140, R140, 0x1, R11 ;  /* 0x000000018c8c7824 */ /* 0x010fe200078e020b */
[----:B------:R-:W-:Y:S01]  /*5640*/  ISETP.GT.AND P1, PT, R91, 0x10, PT ;  /* 0x000000105b00780c */ /* 0x000fe20003f24270 */
[----:B--2---:R-:W-:Y:S01]  /*5650*/  UPRMT UR8, UR6, 0x654, UR8 ;  /* 0x0000065406087896 */ /* 0x004fe20008000008 */
[----:B------:R-:W-:Y:S02]  /*5660*/  FMNMX.FTZ R0, R110, R21, !PT ;  /* 0x000000156e007209 */ /* 0x000fe40007810000 */
[----:B------:R0:W-:Y:S01]  /*5670*/  MUFU.TANH R93, R109 ;  /* 0x0000006d005d7308 */ /* 0x0001e20000002400 */
[C---:B------:R-:W-:Y:S02]  /*5680*/  ISETP.GT.AND P3, PT, R140.reuse, 0x8, PT ;  /* 0x000000088c00780c */ /* 0x040fe40003f64270 */
[----:B------:R-:W-:-:S03]  /*5690*/  ISETP.GT.AND P4, PT, R140, 0x9, PT ;  /* 0x000000098c00780c */ /* 0x000fc60003f84270 */
[----:B------:R-:W-:Y:S02]  /*56a0*/  SYNCS.ARRIVE.TRANS64.RED.A1T0 RZ, [UR8], RZ ;  /* 0x000000ffffff79a7 */ /* 0x000fe40008100408 */
[----:B------:R5:W-:Y:S01]  /*56b0*/  MUFU.TANH R95, R108 ;  /* 0x0000006c005f7308 */ /* 0x000be20000002400 */
[----:B0-----:R-:W-:Y:S02]  /*56c0*/  FSEL R109, R12, -INF , P2 ;  /* 0xff8000000c6d7808 */ /* 0x001fe40001000000 */
[----:B------:R-:W-:-:S04]  /*56d0*/  ISETP.GT.AND P2, PT, R91, 0x11, PT ;  /* 0x000000115b00780c */ /* 0x000fc80003f44270 */
[----:B------:R-:W-:Y:S01]  /*56e0*/  FSEL R107, R20, -INF , P2 ;  /* 0xff800000146b7808 */ /* 0x000fe20001000000 */
[----:B------:R0:W-:Y:S01]  /*56f0*/  MUFU.TANH R141, R15 ;  /* 0x0000000f008d7308 */ /* 0x0001e20000002400 */
[----:B-----5:R-:W-:Y:S02]  /*5700*/  FSEL R108, R96, -INF , P1 ;  /* 0xff800000606c7808 */ /* 0x020fe40000800000 */
[C---:B------:R-:W-:Y:S02]  /*5710*/  ISETP.GT.AND P1, PT, R91.reuse, 0x18, PT ;  /* 0x000000185b00780c */ /* 0x040fe40003f24270 */
[----:B------:R-:W-:-:S03]  /*5720*/  ISETP.GT.AND P2, PT, R91, 0x19, PT ;  /* 0x000000195b00780c */ /* 0x000fc60003f44270 */
[----:B------:R1:W2:Y:S01]  /*5730*/  MUFU.TANH R90, R105 ;  /* 0x00000069005a7308 */ /* 0x0002a20000002400 */
[----:B0-----:R-:W-:-:S04]  /*5740*/  FMNMX.FTZ R15, R109, R0, !PT ;  /* 0x000000006d0f7209 */ /* 0x001fc80007810000 */
[----:B------:R-:W-:-:S03]  /*5750*/  FMNMX.FTZ R0, R108, R15, !PT ;  /* 0x0000000f6c007209 */ /* 0x000fc60007810000 */
[----:B------:R0:W-:Y:S01]  /*5760*/  MUFU.TANH R101, R106 ;  /* 0x0000006a00657308 */ /* 0x0001e20000002400 */
[----:B------:R-:W-:Y:S02]  /*5770*/  FMNMX.FTZ R15, R107, R0, !PT ;  /* 0x000000006b0f7209 */ /* 0x000fe40007810000 */
[----:B-1----:R-:W-:Y:S02]  /*5780*/  FSEL R105, R89, -INF , P2 ;  /* 0xff80000059697808 */ /* 0x002fe40001000000 */
[----:B------:R-:W-:-:S03]  /*5790*/  ISETP.GT.AND P2, PT, R91, 0x21, PT ;  /* 0x000000215b00780c */ /* 0x000fc60003f44270 */
[----:B------:R-:W1:Y:S01]  /*57a0*/  MUFU.TANH R116, R116 ;  /* 0x0000007400747308 */ /* 0x000e620000002400 */
[----:B0-----:R-:W-:Y:S02]  /*57b0*/  FSEL R106, R88, -INF , P1 ;  /* 0xff800000586a7808 */ /* 0x001fe40000800000 */
[----:B------:R-:W-:Y:S02]  /*57c0*/  ISETP.GT.AND P1, PT, R91, 0x20, PT ;  /* 0x000000205b00780c */ /* 0x000fe40003f24270 */
[----:B------:R-:W-:Y:S02]  /*57d0*/  FMNMX.FTZ R0, R106, R15, !PT ;  /* 0x0000000f6a007209 */ /* 0x000fe40007810000 */
[----:B------:R-:W-:Y:S01]  /*57e0*/  FSEL R103, R103, -INF , P1 ;  /* 0xff80000067677808 */ /* 0x000fe20000800000 */
[----:B------:R-:W0:Y:S01]  /*57f0*/  MUFU.TANH R117, R117 ;  /* 0x0000007500757308 */ /* 0x000e220000002400 */
[----:B------:R-:W-:Y:S02]  /*5800*/  FMNMX.FTZ R0, R105, R0, !PT ;  /* 0x0000000069007209 */ /* 0x000fe40007810000 */
[----:B------:R-:W-:-:S02]  /*5810*/  ISETP.GT.AND P1, PT, R91, 0x28, PT ;  /* 0x000000285b00780c */ /* 0x000fc40003f24270 */
[----:B--2---:R-:W-:Y:S02]  /*5820*/  FSEL R96, R90, -INF , P2 ;  /* 0xff8000005a607808 */ /* 0x004fe40001000000 */
[----:B------:R-:W-:Y:S01]  /*5830*/  FMNMX.FTZ R15, R103, R0, !PT ;  /* 0x00000000670f7209 */ /* 0x000fe20007810000 */
[----:B------:R-:W2:Y:S01]  /*5840*/  MUFU.TANH R10, R120 ;  /* 0x00000078000a7308 */ /* 0x000ea20000002400 */
[----:B------:R-:W-:Y:S02]  /*5850*/  ISETP.GT.AND P2, PT, R91, 0x29, PT ;  /* 0x000000295b00780c */ /* 0x000fe40003f44270 */
[----:B------:R-:W-:Y:S02]  /*5860*/  FSEL R95, R95, -INF , P1 ;  /* 0xff8000005f5f7808 */ /* 0x000fe40000800000 */
[----:B------:R-:W-:Y:S02]  /*5870*/  FMNMX.FTZ R0, R96, R15, !PT ;  /* 0x0000000f60007209 */ /* 0x000fe40007810000 */
[----:B------:R-:W-:Y:S01]  /*5880*/  ISETP.GT.AND P1, PT, R91, 0x30, PT ;  /* 0x000000305b00780c */ /* 0x000fe20003f24270 */
[----:B------:R3:W4:Y:S01]  /*5890*/  MUFU.TANH R12, R121 ;  /* 0x00000079000c7308 */ /* 0x0007220000002400 */
[----:B------:R-:W-:-:S02]  /*58a0*/  FSEL R93, R93, -INF , P2 ;  /* 0xff8000005d5d7808 */ /* 0x000fc40001000000 */
[----:B------:R-:W-:Y:S02]  /*58b0*/  FMNMX.FTZ R0, R95, R0, !PT ;  /* 0x000000005f007209 */ /* 0x000fe40007810000 */
[----:B------:R-:W-:Y:S02]  /*58c0*/  ISETP.GT.AND P2, PT, R91, 0x31, PT ;  /* 0x000000315b00780c */ /* 0x000fe40003f44270 */
[----:B------:R-:W-:Y:S01]  /*58d0*/  FSEL R94, R94, -INF , P1 ;  /* 0xff8000005e5e7808 */ /* 0x000fe20000800000 */
[----:B------:R-:W5:Y:S01]  /*58e0*/  MUFU.TANH R124, R124 ;  /* 0x0000007c007c7308 */ /* 0x000f620000002400 */
[----:B------:R-:W-:Y:S01]  /*58f0*/  FMNMX.FTZ R21, R93, R0, !PT ;  /* 0x000000005d157209 */ /* 0x000fe20007810000 */
[----:B---3--:R-:W-:Y:S01]  /*5900*/  FMUL.FTZ R121, R130, UR7 ;  /* 0x0000000782797c20 */ /* 0x008fe20008410000 */
[----:B------:R-:W-:Y:S02]  /*5910*/  ISETP.GT.AND P1, PT, R91, 0x38, PT ;  /* 0x000000385b00780c */ /* 0x000fe40003f24270 */
[----:B------:R-:W-:-:S02]  /*5920*/  FSEL R15, R141, -INF , P2 ;  /* 0xff8000008d0f7808 */ /* 0x000fc40001000000 */
[----:B------:R-:W-:Y:S01]  /*5930*/  FMNMX.FTZ R0, R94, R21, !PT ;  /* 0x000000155e007209 */ /* 0x000fe20007810000 */
[----:B------:R3:W5:Y:S01]  /*5940*/  MUFU.TANH R88, R125 ;  /* 0x0000007d00587308 */ /* 0x0007620000002400 */
[----:B------:R-:W-:Y:S02]  /*5950*/  ISETP.GT.AND P2, PT, R91, 0x39, PT ;  /* 0x000000395b00780c */ /* 0x000fe40003f44270 */
[----:B-1----:R-:W-:Y:S01]  /*5960*/  FSEL R20, R116, -INF , P1 ;  /* 0xff80000074147808 */ /* 0x002fe20000800000 */
[----:B------:R-:W-:Y:S01]  /*5970*/  FMUL.FTZ R116, R122, UR7 ;  /* 0x000000077a747c20 */ /* 0x000fe20008410000 */
[----:B------:R-:W-:Y:S01]  /*5980*/  FMNMX.FTZ R21, R15, R0, !PT ;  /* 0x000000000f157209 */ /* 0x000fe20007810000 */
[----:B------:R-:W-:Y:S01]  /*5990*/  FMUL.FTZ R122, R131, UR7 ;  /* 0x00000007837a7c20 */ /* 0x000fe20008410000 */
[----:B------:R-:W-:Y:S01]  /*59a0*/  ISETP.GT.AND P1, PT, R91, 0x40, PT ;  /* 0x000000405b00780c */ /* 0x000fe20003f24270 */
[----:B------:R-:W1:Y:S01]  /*59b0*/  MUFU.TANH R128, R128 ;  /* 0x0000008000807308 */ /* 0x000e620000002400 */
[----:B0-----:R-:W-:Y:S01]  /*59c0*/  FSEL R0, R117, -INF , P2 ;  /* 0xff80000075007808 */ /* 0x001fe20001000000 */
[----:B---3--:R-:W-:Y:S01]  /*59d0*/  FMUL.FTZ R125, R135, UR7 ;  /* 0x00000007877d7c20 */ /* 0x008fe20008410000 */
[----:B------:R-:W-:-:S02]  /*59e0*/  FMNMX.FTZ R21, R20, R21, !PT ;  /* 0x0000001514157209 */ /* 0x000fc40007810000 */
[C---:B------:R-:W-:Y:S02]  /*59f0*/  ISETP.GT.AND P2, PT, R91.reuse, 0x41, PT ;  /* 0x000000415b00780c */ /* 0x040fe40003f44270 */
[----:B--2---:R-:W-:Y:S01]  /*5a00*/  FSEL R10, R10, -INF , P1 ;  /* 0xff8000000a0a7808 */ /* 0x004fe20000800000 */
[----:B------:R-:W0:Y:S01]  /*5a10*/  MUFU.TANH R129, R129 ;  /* 0x0000008100817308 */ /* 0x000e220000002400 */
[----:B------:R-:W-:Y:S02]  /*5a20*/  FMNMX.FTZ R21, R0, R21, !PT ;  /* 0x0000001500157209 */ /* 0x000fe40007810000 */
[C---:B------:R-:W-:Y:S02]  /*5a30*/  ISETP.GT.AND P1, PT, R91.reuse, 0x48, PT ;  /* 0x000000485b00780c */ /* 0x040fe40003f24270 */
[----:B----4-:R-:W-:Y:S02]  /*5a40*/  FSEL R12, R12, -INF , P2 ;  /* 0xff8000000c0c7808 */ /* 0x010fe40001000000 */
[----:B------:R-:W-:Y:S01]  /*5a50*/  FMNMX.FTZ R89, R10, R21, !PT ;  /* 0x000000150a597209 */ /* 0x000fe20007810000 */
[----:B------:R-:W2:Y:S01]  /*5a60*/  MUFU.TANH R132, R132 ;  /* 0x0000008400847308 */ /* 0x000ea20000002400 */
[----:B------:R-:W-:-:S02]  /*5a70*/  ISETP.GT.AND P2, PT, R91, 0x49, PT ;  /* 0x000000495b00780c */ /* 0x000fc40003f44270 */
[----:B-----5:R-:W-:Y:S01]  /*5a80*/  FSEL R21, R124, -INF , P1 ;  /* 0xff8000007c157808 */ /* 0x020fe20000800000 */
[----:B------:R-:W-:Y:S01]  /*5a90*/  FMUL.FTZ R124, R111, UR7 ;  /* 0x000000076f7c7c20 */ /* 0x000fe20008410000 */
[----:B------:R-:W-:Y:S02]  /*5aa0*/  FMNMX.FTZ R90, R12, R89, !PT ;  /* 0x000000590c5a7209 */ /* 0x000fe40007810000 */
[----:B------:R-:W-:Y:S01]  /*5ab0*/  ISETP.GT.AND P1, PT, R91, 0x50, PT ;  /* 0x000000505b00780c */ /* 0x000fe20003f24270 */
[----:B------:R-:W3:Y:S01]  /*5ac0*/  MUFU.TANH R133, R133 ;  /* 0x0000008500857308 */ /* 0x000ee20000002400 */
[----:B------:R-:W-:Y:S02]  /*5ad0*/  FSEL R88, R88, -INF , P2 ;  /* 0xff80000058587808 */ /* 0x000fe40001000000 */
[----:B------:R-:W-:Y:S02]  /*5ae0*/  FMNMX.FTZ R117, R21, R90, !PT ;  /* 0x0000005a15757209 */ /* 0x000fe40007810000 */
[----:B------:R-:W-:-:S02]  /*5af0*/  ISETP.GT.AND P2, PT, R91, 0x51, PT ;  /* 0x000000515b00780c */ /* 0x000fc40003f44270 */
[----:B-1----:R-:W-:Y:S01]  /*5b00*/  FSEL R89, R128, -INF , P1 ;  /* 0xff80000080597808 */ /* 0x002fe20000800000 */
[----:B------:R-:W-:Y:S01]  /*5b10*/  FMUL.FTZ R128, R114, UR7 ;  /* 0x0000000772807c20 */ /* 0x000fe20008410000 */
[----:B------:R-:W-:Y:S01]  /*5b20*/  FMNMX.FTZ R92, R88, R117, !PT ;  /* 0x00000075585c7209 */ /* 0x000fe20007810000 */
[----:B------:R-:W-:Y:S01]  /*5b30*/  FMUL.FTZ R117, R119, UR7 ;  /* 0x0000000777757c20 */ /* 0x000fe20008410000 */
[----:B------:R-:W-:Y:S01]  /*5b40*/  ISETP.GT.AND P1, PT, R91, 0x58, PT ;  /* 0x000000585b00780c */ /* 0x000fe20003f24270 */
[----:B------:R-:W-:Y:S01]  /*5b50*/  FMUL.FTZ R119, R126, UR7 ;  /* 0x000000077e777c20 */ /* 0x000fe20008410000 */
[----:B0-----:R-:W-:Y:S01]  /*5b60*/  FSEL R90, R129, -INF , P2 ;  /* 0xff800000815a7808 */ /* 0x001fe20001000000 */
[----:B------:R-:W-:Y:S01]  /*5b70*/  FMUL.FTZ R129, R115, UR7 ;  /* 0x0000000773817c20 */ /* 0x000fe20008410000 */
[----:B------:R-:W-:Y:S01]  /*5b80*/  FMNMX.FTZ R111, R89, R92, !PT ;  /* 0x0000005c596f7209 */ /* 0x000fe20007810000 */
[----:B------:R-:W0:Y:S01]  /*5b90*/  MUFU.TANH R136, R136 ;  /* 0x0000008800887308 */ /* 0x000e220000002400 */
[----:B------:R-:W-:-:S02]  /*5ba0*/  ISETP.GT.AND P2, PT, R91, 0x59, PT ;  /* 0x000000595b00780c */ /* 0x000fc40003f44270 */
[----:B--2---:R-:W-:Y:S02]  /*5bb0*/  FSEL R91, R132, -INF , P1 ;  /* 0xff800000845b7808 */ /* 0x004fe40000800000 */
[----:B------:R-:W-:Y:S02]  /*5bc0*/  FMNMX.FTZ R114, R90, R111, !PT ;  /* 0x0000006f5a727209 */ /* 0x000fe40007810000 */
[----:B---3--:R-:W-:Y:S01]  /*5bd0*/  FSEL R92, R133, -INF , P2 ;  /* 0xff800000855c7808 */ /* 0x008fe20001000000 */
[----:B------:R-:W1:Y:S01]  /*5be0*/  MUFU.TANH R137, R137 ;  /* 0x0000008900897308 */ /* 0x000e620000002400 */
[----:B------:R-:W-:Y:S01]  /*5bf0*/  FMNMX.FTZ R111, R91, R114, !PT ;  /* 0x000000725b6f7209 */ /* 0x000fe20007810000 */
[----:B------:R-:W-:Y:S01]  /*5c00*/  FMUL.FTZ R114, R118, UR7 ;  /* 0x0000000776727c20 */ /* 0x000fe20008410000 */
[----:B------:R-:W-:Y:S01]  /*5c10*/  ISETP.GT.AND P1, PT, R140, RZ, PT ;  /* 0x000000ff8c00720c */ /* 0x000fe20003f24270 */
[----:B------:R-:W-:Y:S01]  /*5c20*/  FMUL.FTZ R118, R123, UR7 ;  /* 0x000000077b767c20 */ /* 0x000fe20008410000 */
[----:B------:R-:W-:Y:S01]  /*5c30*/  FMNMX.FTZ R111, R92, R111, !PT ;  /* 0x0000006f5c6f7209 */ /* 0x000fe20007810000 */
[----:B------:R-:W-:Y:S01]  /*5c40*/  FMUL.FTZ R123, R134, UR7 ;  /* 0x00000007867b7c20 */ /* 0x000fe20008410000 */
[----:B------:R-:W-:Y:S01]  /*5c50*/  ISETP.GT.AND P2, PT, R140, 0x1, PT ;  /* 0x000000018c00780c */ /* 0x000fe20003f44270 */
[----:B------:R-:W2:Y:S01]  /*5c60*/  MUFU.TANH R139, R139 ;  /* 0x0000008b008b7308 */ /* 0x000ea20000002400 */
[----:B0-----:R-:W-:Y:S01]  /*5c70*/  FSEL R136, R136, -INF , P1 ;  /* 0xff80000088887808 */ /* 0x001fe20000800000 */
[----:B------:R-:W0:Y:S06]  /*5c80*/  SHFL.BFLY PT, R120, R111, 0x2, 0x1f ;  /* 0x0c401f006f787f89 */ /* 0x000e2c00000e0000 */
[----:B------:R-:W3:Y:S01]  /*5c90*/  MUFU.TANH R138, R138 ;  /* 0x0000008a008a7308 */ /* 0x000ee20000002400 */
[----:B-1----:R-:W-:-:S02]  /*5ca0*/  FSEL R137, R137, -INF , P2 ;  /* 0xff80000089897808 */ /* 0x002fc40001000000 */
[----:B------:R-:W-:-:S05]  /*5cb0*/  ISETP.GT.AND P2, PT, R140, 0x10, PT ;  /* 0x000000108c00780c */ /* 0x000fca0003f44270 */
[----:B------:R-:W1:Y:S01]  /*5cc0*/  MUFU.TANH R97, R97 ;  /* 0x0000006100617308 */ /* 0x000e620000002400 */
[----:B--2---:R-:W-:Y:S02]  /*5cd0*/  FSEL R139, R139, -INF , P3 ;  /* 0xff8000008b8b7808 */ /* 0x004fe40001800000 */
[----:B------:R-:W-:-:S05]  /*5ce0*/  ISETP.GT.AND P3, PT, R140, 0x11, PT ;  /* 0x000000118c00780c */ /* 0x000fca0003f64270 */
[----:B------:R-:W2:Y:S01]  /*5cf0*/  MUFU.TANH R98, R98 ;  /* 0x0000006200627308 */ /* 0x000ea20000002400 */
[----:B---3--:R-:W-:Y:S02]  /*5d00*/  FSEL R138, R138, -INF , P4 ;  /* 0xff8000008a8a7808 */ /* 0x008fe40002000000 */
[----:B0-----:R-:W-:Y:S01]  /*5d10*/  FMNMX.FTZ R115, R111, R120, !PT ;  /* 0x000000786f737209 */ /* 0x001fe20007810000 */
[----:B------:R-:W-:-:S04]  /*5d20*/  FMUL.FTZ R120, R127, UR7 ;  /* 0x000000077f787c20 */ /* 0x000fc80008410000 */
[----:B------:R-:W0:Y:S01]  /*5d30*/  SHFL.BFLY PT, R126, R115, 0x1, 0x1f ;  /* 0x0c201f00737e7f89 */ /* 0x000e2200000e0000 */
[----:B------:R-:W-:Y:S01]  /*5d40*/  MUFU.TANH R99, R99 ;  /* 0x0000006300637308 */ /* 0x000fe20000002400 */
[----:B-1----:R-:W-:Y:S02]  /*5d50*/  FSEL R111, R97, -INF , P2 ;  /* 0xff800000616f7808 */ /* 0x002fe40001000000 */
[----:B------:R-:W-:-:S05]  /*5d60*/  ISETP.GT.AND P2, PT, R140, 0x18, PT ;  /* 0x000000188c00780c */ /* 0x000fca0003f44270 */
[----:B------:R-:W1:Y:S01]  /*5d70*/  MUFU.TANH R100, R100 ;  /* 0x0000006400647308 */ /* 0x000e620000002400 */
[----:B--2---:R-:W-:Y:S02]  /*5d80*/  FSEL R98, R98, -INF , P3 ;  /* 0xff80000062627808 */ /* 0x004fe40001800000 */
[----:B------:R-:W-:-:S05]  /*5d90*/  ISETP.GT.AND P3, PT, R140, 0x19, PT ;  /* 0x000000198c00780c */ /* 0x000fca0003f64270 */
[----:B------:R-:W2:Y:S01]  /*5da0*/  MUFU.TANH R102, R102 ;  /* 0x0000006600667308 */ /* 0x000ea20000002400 */
[----:B0-----:R-:W-:-:S07]  /*5db0*/  FMNMX.FTZ R11, R115, R126, !PT ;  /* 0x0000007e730b7209 */ /* 0x001fce0007810000 */
[----:B------:R-:W0:Y:S01]  /*5dc0*/  MUFU.TANH R104, R104 ;  /* 0x0000006800687308 */ /* 0x000e220000002400 */
[----:B------:R-:W-:Y:S02]  /*5dd0*/  FMNMX.FTZ R126, R136, R13, !PT ;  /* 0x0000000d887e7209 */ /* 0x000fe40007810000 */
[C---:B------:R-:W-:Y:S01]  /*5de0*/  FSETP.NEU.FTZ.AND P1, PT, R11.reuse, -INF , PT ;  /* 0xff8000000b00780b */ /* 0x040fe20003f3d000 */
[----:B------:R-:W-:Y:S01]  /*5df0*/  FMUL.FTZ R115, R11, UR14 ;  /* 0x0000000e0b737c20 */ /* 0x000fe20008410000 */
[----:B------:R-:W-:Y:S02]  /*5e00*/  FMNMX.FTZ R126, R137, R126, !PT ;  /* 0x0000007e897e7209 */ /* 0x000fe40007810000 */
[----:B-1----:R-:W-:Y:S01]  /*5e10*/  FSEL R100, R100, -INF , P3 ;  /* 0xff80000064647808 */ /* 0x002fe20001800000 */
[----:B------:R-:W1:Y:S01]  /*5e20*/  MUFU.TANH R124, R124 ;  /* 0x0000007c007c7308 */ /* 0x000e620000002400 */
[----:B------:R-:W-:Y:S02]  /*5e30*/  FMNMX.FTZ R127, R139, R126, !PT ;  /* 0x0000007e8b7f7209 */ /* 0x000fe40007810000 */
[----:B------:R-:W-:-:S02]  /*5e40*/  FSEL R115, R115, RZ, P1 ;  /* 0x000000ff73737208 */ /* 0x000fc40000800000 */
[----:B------:R-:W-:Y:S02]  /*5e50*/  FMNMX.FTZ R126, R138, R127, !PT ;  /* 0x0000007f8a7e7209 */ /* 0x000fe40007810000 */
[----:B------:R-:W-:Y:S01]  /*5e60*/  ISETP.GT.AND P3, PT, R140, 0x21, PT ;  /* 0x000000218c00780c */ /* 0x000fe20003f64270 */
[--C-:B------:R-:W-:Y:S01]  /*5e70*/  FFMA.FTZ R97, R113, UR14, -R115.reuse ;  /* 0x0000000e71617c23 */ /* 0x100fe20008010873 */
[----:B------:R-:W-:Y:S01]  /*5e80*/  FMNMX.FTZ R127, R111, R126, !PT ;  /* 0x0000007e6f7f7209 */ /* 0x000fe20007810000 */
[--C-:B------:R-:W-:Y:S01]  /*5e90*/  FFMA.FTZ R156, R112, UR14, -R115.reuse ;  /* 0x0000000e709c7c23 */ /* 0x100fe20008010873 */
[----:B------:R-:W-:Y:S01]  /*5ea0*/  FSEL R113, R99, -INF , P2 ;  /* 0xff80000063717808 */ /* 0x000fe20001000000 */
[----:B------:R-:W3:Y:S01]  /*5eb0*/  MUFU.TANH R128, R128 ;  /* 0x0000008000807308 */ /* 0x000ee20000002400 */
[----:B------:R-:W-:Y:S01]  /*5ec0*/  FMNMX.FTZ R112, R98, R127, !PT ;  /* 0x0000007f62707209 */ /* 0x000fe20007810000 */
[--C-:B------:R-:W-:Y:S01]  /*5ed0*/  FFMA.FTZ R158, R110, UR14, -R115.reuse ;  /* 0x0000000e6e9e7c23 */ /* 0x100fe20008010873 */
[----:B------:R-:W-:Y:S01]  /*5ee0*/  ISETP.GT.AND P2, PT, R140, 0x20, PT ;  /* 0x000000208c00780c */ /* 0x000fe20003f44270 */
[--C-:B------:R-:W-:Y:S01]  /*5ef0*/  FFMA.FTZ R126, R109, UR14, -R115.reuse ;  /* 0x0000000e6d7e7c23 */ /* 0x100fe20008010873 */
[----:B------:R-:W-:Y:S01]  /*5f00*/  FMNMX.FTZ R99, R113, R112, !PT ;  /* 0x0000007071637209 */ /* 0x000fe20007810000 */
[--C-:B------:R-:W-:Y:S01]  /*5f10*/  FFMA.FTZ R152, R108, UR14, -R115.reuse ;  /* 0x0000000e6c987c23 */ /* 0x100fe20008010873 */
[----:B------:R-:W-:Y:S01]  /*5f20*/  FSEL R112, R101, -INF , P2 ;  /* 0xff80000065707808 */ /* 0x000fe20001000000 */
[----:B------:R-:W4:Y:S01]  /*5f30*/  MUFU.TANH R129, R129 ;  /* 0x0000008100817308 */ /* 0x000f220000002400 */
[----:B------:R-:W-:Y:S01]  /*5f40*/  FMNMX.FTZ R99, R100, R99, !PT ;  /* 0x0000006364637209 */ /* 0x000fe20007810000 */
[--C-:B------:R-:W-:Y:S01]  /*5f50*/  FFMA.FTZ R154, R106, UR14, -R115.reuse ;  /* 0x0000000e6a9a7c23 */ /* 0x100fe20008010873 */
[----:B------:R-:W-:Y:S01]  /*5f60*/  ISETP.GT.AND P2, PT, R140, 0x28, PT ;  /* 0x000000288c00780c */ /* 0x000fe20003f44270 */
[--C-:B------:R-:W-:Y:S01]  /*5f70*/  FFMA.FTZ R148, R103, UR14, -R115.reuse ;  /* 0x0000000e67947c23 */ /* 0x100fe20008010873 */
[----:B--2---:R-:W-:Y:S01]  /*5f80*/  FSEL R102, R102, -INF , P3 ;  /* 0xff80000066667808 */ /* 0x004fe20001800000 */
[--C-:B------:R-:W-:Y:S01]  /*5f90*/  FFMA.FTZ R150, R95, UR14, -R115.reuse ;  /* 0x0000000e5f967c23 */ /* 0x100fe20008010873 */
[----:B------:R-:W-:Y:S01]  /*5fa0*/  FMNMX.FTZ R99, R112, R99, !PT ;  /* 0x0000006370637209 */ /* 0x000fe20007810000 */
[----:B------:R-:W2:Y:S01]  /*5fb0*/  MUFU.TANH R114, R114 ;  /* 0x0000007200727308 */ /* 0x000ea20000002400 */
        /* <DEDUP_REMOVED lines=8> */
[----:B-1----:R-:W-:Y:S01]  /*6040*/  FSEL R104, R124, -INF , P3 ;  /* 0xff8000007c687808 */ /* 0x002fe20001800000 */
[--C-:B------:R-:W-:Y:S01]  /*6050*/  FFMA.FTZ R21, R88, UR14, -R115.reuse ;  /* 0x0000000e58157c23 */ /* 0x100fe20008010873 */
[----:B------:R-:W-:Y:S01]  /*6060*/  FMNMX.FTZ R101, R110, R101, !PT ;  /* 0x000000656e657209 */ /* 0x000fe20007810000 */
[--C-:B------:R-:W-:Y:S01]  /*6070*/  FFMA.FTZ R20, R89, UR14, -R115.reuse ;  /* 0x0000000e59147c23 */ /* 0x100fe20008010873 */
[----:B------:R-:W-:Y:S01]  /*6080*/  ISETP.GT.AND P3, PT, R140, 0x31, PT ;  /* 0x000000318c00780c */ /* 0x000fe20003f64270 */
[--C-:B------:R-:W-:Y:S01]  /*6090*/  FFMA.FTZ R88, R91, UR14, -R115.reuse ;  /* 0x0000000e5b587c23 */ /* 0x100fe20008010873 */
[----:B---3--:R-:W-:Y:S01]  /*60a0*/  FSEL R109, R128, -INF , P2 ;  /* 0xff800000806d7808 */ /* 0x008fe20001000000 */
        /* <DEDUP_REMOVED lines=8> */
[----:B------:R-:W3:Y:S01]  /*6130*/  MUFU.TANH R118, R118 ;  /* 0x0000007600767308 */ /* 0x000ee20000002400 */
[----:B------:R-:W-:Y:S01]  /*6140*/  ISETP.GT.AND P3, PT, R140, 0x39, PT ;  /* 0x000000398c00780c */ /* 0x000fe20003f64270 */
[--C-:B------:R-:W-:Y:S01]  /*6150*/  FFMA.FTZ R15, R15, UR14, -R115.reuse ;  /* 0x0000000e0f0f7c23 */ /* 0x100fe20008010873 */
[----:B--2---:R-:W-:Y:S01]  /*6160*/  FSEL R114, R114, -INF , P2 ;  /* 0xff80000072727808 */ /* 0x004fe20001000000 */
[--C-:B------:R-:W-:Y:S01]  /*6170*/  FFMA.FTZ R89, R90, UR14, -R115.reuse ;  /* 0x0000000e5a597c23 */ /* 0x100fe20008010873 */
[----:B------:R-:W-:Y:S01]  /*6180*/  ISETP.GT.AND P2, PT, R140, 0x40, PT ;  /* 0x000000408c00780c */ /* 0x000fe20003f44270 */
[----:B------:R-:W-:Y:S01]  /*6190*/  FFMA.FTZ R91, R92, UR14, -R115 ;  /* 0x0000000e5c5b7c23 */ /* 0x000fe20008010873 */
[----:B0-----:R-:W-:Y:S01]  /*61a0*/  FSEL R117, R117, -INF , P3 ;  /* 0xff80000075757808 */ /* 0x001fe20001800000 */
[----:B------:R0:W-:Y:S01]  /*61b0*/  MUFU.EX2 R99, R126 ;  /* 0x0000007e00637308 */ /* 0x0001e20000000800 */
[----:B------:R-:W-:-:S02]  /*61c0*/  ISETP.GT.AND P3, PT, R140, 0x41, PT ;  /* 0x000000418c00780c */ /* 0x000fc40003f64270 */
[----:B-1----:R-:W-:Y:S02]  /*61d0*/  FSEL R116, R116, -INF , P2 ;  /* 0xff80000074747808 */ /* 0x002fe40001000000 */
[----:B------:R-:W-:-:S03]  /*61e0*/  ISETP.GT.AND P2, PT, R140, 0x48, PT ;  /* 0x000000488c00780c */ /* 0x000fc60003f44270 */
[----:B------:R-:W1:Y:S01]  /*61f0*/  MUFU.TANH R119, R119 ;  /* 0x0000007700777308 */ /* 0x000e620000002400 */
[----:B0-----:R-:W-:Y:S01]  /*6200*/  FFMA.FTZ R126, R107, UR14, -R115 ;  /* 0x0000000e6b7e7c23 */ /* 0x001fe20008010873 */
[----:B------:R-:W-:Y:S02]  /*6210*/  FMNMX.FTZ R107, R108, R101, !PT ;  /* 0x000000656c6b7209 */ /* 0x000fe40007810000 */
[----:B---3--:R-:W-:Y:S02]  /*6220*/  FSEL R118, R118, -INF , P3 ;  /* 0xff80000076767808 */ /* 0x008fe40001800000 */
[----:B------:R-:W-:Y:S02]  /*6230*/  FMNMX.FTZ R124, R114, R107, !PT ;  /* 0x0000006b727c7209 */ /* 0x000fe40007810000 */
[----:B------:R-:W0:Y:S01]  /*6240*/  MUFU.TANH R120, R120 ;  /* 0x0000007800787308 */ /* 0x000e220000002400 */
[----:B------:R-:W-:Y:S02]  /*6250*/  ISETP.GT.AND P3, PT, R140, 0x49, PT ;  /* 0x000000498c00780c */ /* 0x000fe40003f64270 */
[----:B------:R-:W-:-:S04]  /*6260*/  FMNMX.FTZ R107, R117, R124, !PT ;  /* 0x0000007c756b7209 */ /* 0x000fc80007810000 */
[----:B------:R-:W-:Y:S01]  /*6270*/  FMNMX.FTZ R107, R116, R107, !PT ;  /* 0x0000006b746b7209 */ /* 0x000fe20007810000 */
[----:B------:R-:W2:Y:S01]  /*6280*/  MUFU.TANH R121, R121 ;  /* 0x0000007900797308 */ /* 0x000ea20000002400 */
[----:B-1----:R-:W-:Y:S02]  /*6290*/  FSEL R119, R119, -INF , P2 ;  /* 0xff80000077777808 */ /* 0x002fe40001000000 */
[----:B------:R-:W-:Y:S02]  /*62a0*/  FMNMX.FTZ R106, R118, R107, !PT ;  /* 0x0000006b766a7209 */ /* 0x000fe40007810000 */
[----:B------:R-:W-:Y:S02]  /*62b0*/  ISETP.GT.AND P2, PT, R140, 0x50, PT ;  /* 0x000000508c00780c */ /* 0x000fe40003f44270 */
[----:B------:R-:W-:Y:S01]  /*62c0*/  FMNMX.FTZ R107, R119, R106, !PT ;  /* 0x0000006a776b7209 */ /* 0x000fe20007810000 */
[----:B------:R-:W1:Y:S01]  /*62d0*/  MUFU.TANH R122, R122 ;  /* 0x0000007a007a7308 */ /* 0x000e620000002400 */
[----:B0-----:R-:W-:-:S02]  /*62e0*/  FSEL R120, R120, -INF , P3 ;  /* 0xff80000078787808 */ /* 0x001fc40001800000 */
[----:B------:R-:W-:Y:S02]  /*62f0*/  ISETP.GT.AND P3, PT, R140, 0x51, PT ;  /* 0x000000518c00780c */ /* 0x000fe40003f64270 */
[----:B------:R-:W-:-:S03]  /*6300*/  FMNMX.FTZ R106, R120, R107, !PT ;  /* 0x0000006b786a7209 */ /* 0x000fc60007810000 */
[----:B------:R-:W0:Y:S01]  /*6310*/  MUFU.TANH R123, R123 ;  /* 0x0000007b007b7308 */ /* 0x000e220000002400 */
[----:B--2---:R-:W-:Y:S02]  /*6320*/  FSEL R121, R121, -INF , P2 ;  /* 0xff80000079797808 */ /* 0x004fe40001000000 */
[----:B------:R-:W-:Y:S02]  /*6330*/  ISETP.GT.AND P2, PT, R140, 0x58, PT ;  /* 0x000000588c00780c */ /* 0x000fe40003f44270 */
[----:B------:R-:W-:Y:S01]  /*6340*/  FMNMX.FTZ R103, R121, R106, !PT ;  /* 0x0000006a79677209 */ /* 0x000fe20007810000 */
[--C-:B------:R-:W-:Y:S02]  /*6350*/  FFMA.FTZ R106, R96, UR14, -R115.reuse ;  /* 0x0000000e606a7c23 */ /* 0x100fe40008010873 */
[----:B------:R-:W2:Y:S01]  /*6360*/  MUFU.TANH R125, R125 ;  /* 0x0000007d007d7308 */ /* 0x000ea20000002400 */
[----:B-1----:R-:W-:Y:S02]  /*6370*/  FSEL R122, R122, -INF , P3 ;  /* 0xff8000007a7a7808 */ /* 0x002fe40001800000 */
[----:B------:R-:W-:Y:S01]  /*6380*/  ISETP.GT.AND P3, PT, R140, 0x59, PT ;  /* 0x000000598c00780c */ /* 0x000fe20003f64270 */
[----:B------:R-:W-:Y:S01]  /*6390*/  FFMA.FTZ R140, R10, UR14, -R115 ;  /* 0x0000000e0a8c7c23 */ /* 0x000fe20008010873 */
[----:B------:R-:W-:-:S03]  /*63a0*/  FMNMX.FTZ R96, R122, R103, !PT ;  /* 0x000000677a607209 */ /* 0x000fc60007810000 */
[----:B------:R-:W-:Y:S01]  /*63b0*/  MUFU.EX2 R97, R97 ;  /* 0x0000006100617308 */ /* 0x000fe20000000800 */
[----:B0-----:R-:W-:-:S04]  /*63c0*/  FSEL R123, R123, -INF , P2 ;  /* 0xff8000007b7b7808 */ /* 0x001fc80001000000 */
[----:B------:R-:W-:-:S03]  /*63d0*/  FMNMX.FTZ R96, R123, R96, !PT ;  /* 0x000000607b607209 */ /* 0x000fc60007810000 */
[----:B------:R-:W-:Y:S01]  /*63e0*/  MUFU.EX2 R156, R156 ;  /* 0x0000009c009c7308 */ /* 0x000fe20000000800 */
[----:B--2---:R-:W-:-:S04]  /*63f0*/  FSEL R125, R125, -INF , P3 ;  /* 0xff8000007d7d7808 */ /* 0x004fc80001800000 */
[----:B------:R-:W-:-:S03]  /*6400*/  FMNMX.FTZ R96, R125, R96, !PT ;  /* 0x000000607d607209 */ /* 0x000fc60007810000 */
[----:B------:R-:W-:Y:S02]  /*6410*/  MUFU.EX2 R158, R158 ;  /* 0x0000009e009e7308 */ /* 0x000fe40000000800 */
[----:B------:R-:W0:Y:S06]  /*6420*/  SHFL.BFLY PT, R107, R96, 0x2, 0x1f ;  /* 0x0c401f00606b7f89 */ /* 0x000e2c00000e0000 */
[----:B------:R-:W-:Y:S08]  /*6430*/  MUFU.EX2 R152, R152 ;  /* 0x0000009800987308 */ /* 0x000ff00000000800 */
[----:B------:R-:W-:Y:S08]  /*6440*/  MUFU.EX2 R101, R126 ;  /* 0x0000007e00657308 */ /* 0x000ff00000000800 */
[----:B------:R-:W-:Y:S01]  /*6450*/  MUFU.EX2 R154, R154 ;  /* 0x0000009a009a7308 */ /* 0x000fe20000000800 */
[----:B0-----:R-:W-:Y:S01]  /*6460*/  FMNMX.FTZ R0, R96, R107, !PT ;  /* 0x0000006b60007209 */ /* 0x001fe20007810000 */
[----:B------:R-:W-:-:S04]  /*6470*/  FFMA.FTZ R107, R12, UR14, -R115 ;  /* 0x0000000e0c6b7c23 */ /* 0x000fc80008010873 */
[----:B------:R-:W0:Y:S02]  /*6480*/  SHFL.BFLY PT, R127, R0, 0x1, 0x1f ;  /* 0x0c201f00007f7f89 */ /* 0x000e2400000e0000 */
[----:B------:R-:W-:Y:S08]  /*6490*/  MUFU.EX2 R105, R105 ;  /* 0x0000006900697308 */ /* 0x000ff00000000800 */
[----:B------:R-:W-:Y:S08]  /*64a0*/  MUFU.EX2 R148, R148 ;  /* 0x0000009400947308 */ /* 0x000ff00000000800 */
[----:B------:R-:W-:Y:S01]  /*64b0*/  MUFU.EX2 R103, R106 ;  /* 0x0000006a00677308 */ /* 0x000fe20000000800 */
[----:B0-----:R-:W-:-:S07]  /*64c0*/  FMNMX.FTZ R12, R0, R127, !PT ;  /* 0x0000007f000c7209 */ /* 0x001fce0007810000 */
[----:B------:R-:W-:Y:S01]  /*64d0*/  MUFU.EX2 R150, R150 ;  /* 0x0000009600967308 */ /* 0x000fe20000000800 */
[C---:B------:R-:W-:Y:S01]  /*64e0*/  FSETP.NEU.FTZ.AND P2, PT, R12.reuse, -INF , PT ;  /* 0xff8000000c00780b */ /* 0x040fe20003f5d000 */
[----:B------:R-:W-:-:S06]  /*64f0*/  FMUL.FTZ R0, R12, UR14 ;  /* 0x0000000e0c007c20 */ /* 0x000fcc0008410000 */
[----:B------:R-:W-:Y:S01]  /*6500*/  MUFU.EX2 R93, R93 ;  /* 0x0000005d005d7308 */ /* 0x000fe20000000800 */
[----:B------:R-:W-:Y:S02]  /*6510*/  FSEL R115, R0, RZ, P2 ;  /* 0x000000ff00737208 */ /* 0x000fe40001000000 */
[----:B------:R-:W-:-:S03]  /*6520*/  FSEL R0, R12, RZ, P2 ;  /* 0x000000ff0c007208 */ /* 0x000fc60001000000 */
[----:B------:R-:W-:Y:S01]  /*6530*/  FFMA.FTZ R153, R111, UR14, -R115 ;  /* 0x0000000e6f997c23 */ /* 0x000fe20008010873 */
[----:B------:R-:W-:Y:S01]  /*6540*/  FSEL R111, R11, RZ, P1 ;  /* 0x000000ff0b6f7208 */ /* 0x000fe20000800000 */
[----:B------:R-:W-:Y:S01]  /*6550*/  FADD.FTZ R0, -R0, R13 ;  /* 0x0000000d00007221 */ /* 0x000fe20000010100 */
[--C-:B------:R-:W-:Y:S01]  /*6560*/  FFMA.FTZ R157, R136, UR14, -R115.reuse ;  /* 0x0000000e889d7c23 */ /* 0x100fe20008010873 */
[--C-:B------:R-:W-:Y:S01]  /*6570*/  FFMA.FTZ R90, R137, UR14, -R115.reuse ;  /* 0x0000000e895a7c23 */ /* 0x100fe20008010873 */
[--C-:B------:R-:W-:Y:S01]  /*6580*/  FFMA.FTZ R159, R139, UR14, -R115.reuse ;  /* 0x0000000e8b9f7c23 */ /* 0x100fe20008010873 */
[----:B------:R-:W-:Y:S01]  /*6590*/  FADD.FTZ R111, -R111, R14 ;  /* 0x0000000e6f6f7221 */ /* 0x000fe20000010100 */
[----:B------:R-:W-:Y:S01]  /*65a0*/  FMUL.FTZ R0, R0, UR14 ;  /* 0x0000000e00007c20 */ /* 0x000fe20008410000 */
[--C-:B------:R-:W-:Y:S01]  /*65b0*/  FFMA.FTZ R92, R138, UR14, -R115.reuse ;  /* 0x0000000e8a5c7c23 */ /* 0x100fe20008010873 */
[----:B------:R-:W-:Y:S01]  /*65c0*/  MUFU.EX2 R157, R157 ;  /* 0x0000009d009d7308 */ /* 0x000fe20000000800 */
[----:B------:R-:W-:Y:S01]  /*65d0*/  FMUL.FTZ R111, R111, UR14 ;  /* 0x0000000e6f6f7c20 */ /* 0x000fe20008410000 */
[--C-:B------:R-:W-:Y:S01]  /*65e0*/  FFMA.FTZ R94, R98, UR14, -R115.reuse ;  /* 0x0000000e625e7c23 */ /* 0x100fe20008010873 */
[--C-:B------:R-:W-:Y:S01]  /*65f0*/  FFMA.FTZ R155, R113, UR14, -R115.reuse ;  /* 0x0000000e719b7c23 */ /* 0x100fe20008010873 */
[--C-:B------:R-:W-:Y:S01]  /*6600*/  FFMA.FTZ R96, R100, UR14, -R115.reuse ;  /* 0x0000000e64607c23 */ /* 0x100fe20008010873 */
[--C-:B------:R-:W-:Y:S01]  /*6610*/  FFMA.FTZ R14, R104, UR14, -R115.reuse ;  /* 0x0000000e680e7c23 */ /* 0x100fe20008010873 */
[--C-:B------:R-:W-:Y:S01]  /*6620*/  FFMA.FTZ R149, R112, UR14, -R115.reuse ;  /* 0x0000000e70957c23 */ /* 0x100fe20008010873 */
[--C-:B------:R-:W-:Y:S01]  /*6630*/  FFMA.FTZ R98, R102, UR14, -R115.reuse ;  /* 0x0000000e66627c23 */ /* 0x100fe20008010873 */
[----:B------:R-:W0:Y:S01]  /*6640*/  MUFU.EX2 R10, R111 ;  /* 0x0000006f000a7308 */ /* 0x000e220000000800 */
[--C-:B------:R-:W-:Y:S01]  /*6650*/  FFMA.FTZ R151, R110, UR14, -R115.reuse ;  /* 0x0000000e6e977c23 */ /* 0x100fe20008010873 */
        /* <DEDUP_REMOVED lines=9> */
[----:B------:R-:W-:-:S05]  /*66f0*/  FFMA.FTZ R123, R123, UR14, -R115 ;  /* 0x0000000e7b7b7c23 */ /* 0x000fca0008010873 */
        /* <DEDUP_REMOVED lines=8> */
[----:B------:R-:W-:-:S04]  /*6780*/  FADD.FTZ R13, R99, R104 ;  /* 0x00000068630d7221 */ /* 0x000fc80000010000 */
[----:B------:R-:W-:Y:S02]  /*6790*/  FADD.FTZ R104, R152, R13 ;  /* 0x0000000d98687221 */ /* 0x000fe40000010000 */
[----:B------:R-:W2:Y:S01]  /*67a0*/  MUFU.EX2 R153, R153 ;  /* 0x0000009900997308 */ /* 0x000ea20000000800 */
[----:B0-----:R-:W-:Y:S01]  /*67b0*/  FADD.FTZ R9, R159, R8 ;  /* 0x000000089f097221 */ /* 0x001fe20000010000 */
[----:B------:R-:W-:Y:S01]  /*67c0*/  FADD.FTZ R13, R101, R104 ;  /* 0x00000068650d7221 */ /* 0x000fe20000010000 */
[----:B------:R-:W-:-:S03]  /*67d0*/  FFMA.FTZ R104, R118, UR14, -R115 ;  /* 0x0000000e76687c23 */ /* 0x000fc60008010873 */
[----:B------:R-:W-:Y:S02]  /*67e0*/  FADD.FTZ R106, R154, R13 ;  /* 0x0000000d9a6a7221 */ /* 0x000fe40000010000 */
[----:B------:R-:W0:Y:S01]  /*67f0*/  MUFU.EX2 R94, R94 ;  /* 0x0000005e005e7308 */ /* 0x000e220000000800 */
[----:B-1----:R-:W-:Y:S01]  /*6800*/  FADD.FTZ R8, R92, R9 ;  /* 0x000000095c087221 */ /* 0x002fe20000010000 */
[----:B------:R-:W-:-:S04]  /*6810*/  FADD.FTZ R13, R105, R106 ;  /* 0x0000006a690d7221 */ /* 0x000fc80000010000 */
[----:B------:R-:W-:Y:S02]  /*6820*/  FADD.FTZ R106, R148, R13 ;  /* 0x0000000d946a7221 */ /* 0x000fe40000010000 */
[----:B------:R-:W1:Y:S01]  /*6830*/  MUFU.EX2 R155, R155 ;  /* 0x0000009b009b7308 */ /* 0x000e620000000800 */
[----:B--2---:R-:W-:Y:S01]  /*6840*/  FADD.FTZ R9, R153, R8 ;  /* 0x0000000899097221 */ /* 0x004fe20000010000 */
[----:B------:R-:W-:Y:S01]  /*6850*/  FADD.FTZ R13, R103, R106 ;  /* 0x0000006a670d7221 */ /* 0x000fe20000010000 */
[--C-:B------:R-:W-:Y:S01]  /*6860*/  FFMA.FTZ R106, R120, UR14, -R115.reuse ;  /* 0x0000000e786a7c23 */ /* 0x100fe20008010873 */
[----:B------:R-:W-:Y:S02]  /*6870*/  FFMA.FTZ R115, R125, UR14, -R115 ;  /* 0x0000000e7d737c23 */ /* 0x000fe40008010873 */
        /* <DEDUP_REMOVED lines=64> */
.L_x_2395:
[----:B------:R-:W0:Y:S01]  /*6c80*/  S2UR UR5, SR_CgaCtaId ;  /* 0x00000000000579c3 */ /* 0x000e220000008800 */
[----:B------:R-:W-:Y:S01]  /*6c90*/  UISETP.GT.AND UP0, UPT, UR4, UR10, UPT ;  /* 0x0000000a0400728c */ /* 0x000fe2000bf04270 */
[----:B------:R-:W-:Y:S01]  /*6ca0*/  F2FP.F16.F32.PACK_AB R151, R14, R151 ;  /* 0x000000970e97723e */ /* 0x000fe200000000ff */
[----:B------:R-:W-:Y:S01]  /*6cb0*/  UIADD3 UR9, UR9, 0x2a860, URZ ;  /* 0x0002a86009097890 */ /* 0x000fe2000fffe03f */
[----:B------:R-:W-:Y:S01]  /*6cc0*/  F2FP.F16.F32.PACK_AB R156, R156, R97 ;  /* 0x000000619c9c723e */ /* 0x000fe200000000ff */
[----:B------:R-:W-:Y:S01]  /*6cd0*/  UIADD3 UR4, UR4, -0x1, URZ ;  /* 0xffffffff04047890 */ /* 0x000fe2000fffe03f */
[----:B------:R-:W-:Y:S01]  /*6ce0*/  F2FP.F16.F32.PACK_AB R157, R90, R157 ;  /* 0x0000009d5a9d723e */ /* 0x000fe200000000ff */
[----:B------:R-:W-:Y:S01]  /*6cf0*/  UMOV UR6, UR39 ;  /* 0x0000002700067c82 */ /* 0x000fe20008000000 */
[----:B------:R-:W-:Y:S01]  /*6d00*/  PLOP3.LUT P1, PT, PT, PT, UP0, 0x80, 0x0 ;  /* 0x000000000000781c */ /* 0x000fe20003f2f008 */
        /* <DEDUP_REMOVED lines=27> */
.L_x_2385:
[----:B------:R-:W-:-:S06]  /*6ec0*/  UISETP.GE.AND UP0, UPT, UR4, UR60, UPT ;  /* 0x0000003c0400728c */ /* 0x000fcc000bf06270 */
[----:B------:R-:W-:-:S13]  /*6ed0*/  PLOP3.LUT P1, PT, PT, PT, UP0, 0x80, 0x0 ;  /* 0x000000000000781c */ /* 0x000fda0003f2f008 */
[----:B------:R-:W-:Y:S05]  /*6ee0*/  @!P1 BRA `(.L_x_2397) ;  /* 0x0000002000c09947 */ /* 0x000fea0003800000 */
[----:B------:R-:W-:Y:S01]  /*6ef0*/  IMAD.MOV.U32 R13, RZ, RZ, R12 ;  /* 0x000000ffff0d7224 */ /* 0x000fe200078e000c */
[----:B------:R-:W-:Y:S01]  /*6f00*/  UMOV UR5, UR38 ;  /* 0x0000002600057c82 */ /* 0x000fe20008000000 */
[----:B------:R-:W-:Y:S01]  /*6f10*/  IMAD.MOV.U32 R14, RZ, RZ, R11 ;  /* 0x000000ffff0e7224 */ /* 0x000fe200078e000b */
[----:B------:R-:W-:Y:S01]  /*6f20*/  UMOV UR6, UR39 ;  /* 0x0000002700067c82 */ /* 0x000fe20008000000 */
[----:B------:R-:W-:Y:S01]  /*6f30*/  ULDC UR7, c[0x0][0x9d8] ;  /* 0x0002760000077ab9 */ /* 0x000fe20000000800 */
[----:B------:R-:W-:-:S05]  /*6f40*/  ULDC UR10, c[0x0][0x988] ;  /* 0x00026200000a7ab9 */ /* 0x000fca0000000800 */
.L_x_2408:
[----:B------:R-:W-:-:S04]  /*6f50*/  UIADD3 UR9, UR6, 0x1, URZ ;  /* 0x0000000106097890 */ /* 0x000fc8000fffe03f */
[----:B------:R-:W-:-:S04]  /*6f60*/  UISETP.NE.AND UP0, UPT, UR9, 0x2, UPT ;  /* 0x000000020900788c */ /* 0x000fc8000bf05270 */
[----:B------:R-:W-:Y:S02]  /*6f70*/  USEL UR9, UR9, URZ, UP0 ;  /* 0x0000003f09097287 */ /* 0x000fe40008000000 */
[----:B------:R-:W-:-:S04]  /*6f80*/  USEL UR38, URZ, 0x1, UP0 ;  /* 0x000000013f267887 */ /* 0x000fc80008000000 */
[----:B------:R-:W-:Y:S01]  /*6f90*/  ULOP3.LUT UR38, UR5, UR38, URZ, 0x3c, !UPT ;  /* 0x0000002605267292 */ /* 0x000fe2000f8e3c3f */
[----:B------:R-:W-:Y:S01]  /*6fa0*/  UMOV UR39, UR9 ;  /* 0x0000000900277c82 */ /* 0x000fe20008000000 */
[----:B------:R-:W-:Y:S10]  /*6fb0*/  @!P0 BRA `(.L_x_2398) ;  /* 0x0000000000048947 */ /* 0x000ff40003800000 */
[----:B------:R-:W-:Y:S01]  /*6fc0*/  BPT.TRAP 0x1 ;  /* 0x000000040000795c */ /* 0x000fe20000300000 */
.L_x_2398:
[----:B------:R-:W-:Y:S01]  /*6fd0*/  ULEA UR8, UR39, UR40, 0x3 ;  /* 0x0000002827087291 */ /* 0x000fe2000f8e183f */
[----:B------:R-:W-:-:S05]  /*6fe0*/  IMAD.U32 R11, RZ, RZ, UR38 ;  /* 0x00000026ff0b7e24 */ /* 0x000fca000f8e00ff */
[----:B------:R-:W-:-:S04]  /*6ff0*/  SHF.L.U32 R11, R11, 0x1f, RZ ;  /* 0x0000001f0b0b7819 */ /* 0x000fc800000006ff */
[----:B------:R0:W1:Y:S01]  /*7000*/  SYNCS.PHASECHK.TRANS64.TRYWAIT P1, [UR8+0x2a830], R11 ;  /* 0x02a8300bff0075a7 */ /* 0x0000620008020148 */
[----:B------:R-:W-:Y:S05]  /*7010*/  @!P0 BRA `(.L_x_2399) ;  /* 0x0000000000048947 */ /* 0x000fea0003800000 */
[----:B------:R-:W-:Y:S01]  /*7020*/  BPT.TRAP 0x1 ;  /* 0x000000040000795c */ /* 0x000fe20000300000 */
.L_x_2399:
[----:B-1----:R-:W-:Y:S05]  /*7030*/  @P1 BRA `(.L_x_2400) ;  /* 0x0000000000081947 */ /* 0x002fea0003800000 */
[----:B------:R-:W1:Y:S02]  /*7040*/  SYNCS.PHASECHK.TRANS64.TRYWAIT P1, [UR8+0x2a830], R11 ;  /* 0x02a8300bff0075a7 */ /* 0x000e640008020148 */
[----:B-1----:R-:W-:Y:S05]  /*7050*/  @!P1 BRA `(.L_x_2401) ;  /* 0x000000c000e49947 */ /* 0x002fea0003800000 */
.L_x_2400:
        /* <DEDUP_REMOVED lines=143> */
.L_x_2402:
[----:B------:R-:W-:Y:S01]  /*7950*/  ULEA UR8, UR6, UR40, 0x3 ;  /* 0x0000002806087291 */ /* 0x000fe2000f8e183f */
[----:B------:R-:W-:-:S04]  /*7960*/  MOV R0, UR5 ;  /* 0x0000000500007c02 */ /* 0x000fc80008000f00 */
[----:B------:R-:W-:-:S04]  /*7970*/  SHF.L.U32 R0, R0, 0x1f, RZ ;  /* 0x0000001f00007819 */ /* 0x000fc800000006ff */
[----:B------:R2:W3:Y:S01]  /*7980*/  SYNCS.PHASECHK.TRANS64.TRYWAIT P1, [UR8+0x2a850], R0 ;  /* 0x02a85000ff0075a7 */ /* 0x0004e20008020148 */
[----:B------:R-:W-:Y:S05]  /*7990*/  @!P0 BRA `(.L_x_2403) ;  /* 0x0000000000048947 */ /* 0x000fea0003800000 */
[----:B------:R-:W-:Y:S01]  /*79a0*/  BPT.TRAP 0x1 ;  /* 0x000000040000795c */ /* 0x000fe20000300000 */
.L_x_2403:
[----:B---3--:R-:W-:Y:S05]  /*79b0*/  @P1 BRA `(.L_x_2404) ;  /* 0x0000000000081947 */ /* 0x008fea0003800000 */
[----:B------:R-:W3:Y:S02]  /*79c0*/  SYNCS.PHASECHK.TRANS64.TRYWAIT P1, [UR8+0x2a850], R0 ;  /* 0x02a85000ff0075a7 */ /* 0x000ee40008020148 */
[----:B---3--:R-:W-:Y:S05]  /*79d0*/  @!P1 BRA `(.L_x_2405) ;  /* 0x000000b8009c9947 */ /* 0x008fea0003800000 */
.L_x_2404:
        /* <DEDUP_REMOVED lines=37> */
.L_x_2406:
        /* <DEDUP_REMOVED lines=58> */
[----:B------:R-:W-:Y:S01]  /*7fd0*/  UMOV UR14, UR10 ;  /* 0x0000000a000e7c82 */ /* 0x000fe20008000000 */
[----:B------:R-:W1:Y:S01]  /*7fe0*/  S2UR UR6, SR_CgaCtaId ;  /* 0x00000000000679c3 */ /* 0x000e620000008800 */
[----:B------:R-:W-:-:S02]  /*7ff0*/  ULEA UR5, UR9, UR40, 0x3 ;  /* 0x0000002809057291 */ /* 0x000fc4000f8e183f */
[----:B------:R-:W3:Y:S01]  /*8000*/  MUFU.TANH R88, R88 ;  /* 0x0000005800587308 */ /* 0x000ee20000002400 */
[----:B--2---:R-:W-:Y:S01]  /*8010*/  FMNMX.FTZ R11, R21, R0, !PT ;  /* 0x00000000150b7209 */ /* 0x004fe20007810000 */
[----:B------:R-:W-:-:S06]  /*8020*/  UIADD3 UR5, UR5, 0x2a840, URZ ;  /* 0x0002a84005057890 */ /* 0x000fcc000fffe03f */
[----:B------:R-:W2:Y:S01]  /*8030*/  MUFU.TANH R140, R140 ;  /* 0x0000008c008c7308 */ /* 0x000ea20000002400 */
[----:B0-----:R-:W-:-:S07]  /*8040*/  FMNMX.FTZ R111, R139, R10, !PT ;  /* 0x0000000a8b6f7209 */ /* 0x001fce0007810000 */
[----:B------:R-:W0:Y:S01]  /*8050*/  MUFU.TANH R89, R89 ;  /* 0x0000005900597308 */ /* 0x000e220000002400 */
[----:B---3--:R-:W-:Y:S01]  /*8060*/  FMNMX.FTZ R0, R88, R11, !PT ;  /* 0x0000000b58007209 */ /* 0x008fe20007810000 */
[----:B-1----:R-:W-:-:S06]  /*8070*/  UPRMT UR5, UR6, 0x654, UR5 ;  /* 0x0000065406057896 */ /* 0x002fcc0008000005 */
[----:B------:R-:W1:Y:S01]  /*8080*/  MUFU.TANH R141, R141 ;  /* 0x0000008d008d7308 */ /* 0x000e620000002400 */
[----:B--2---:R-:W-:Y:S02]  /*8090*/  FMNMX.FTZ R10, R140, R111, !PT ;  /* 0x0000006f8c0a7209 */ /* 0x004fe40007810000 */
        /* <DEDUP_REMOVED lines=25> */
[----:B------:R-:W-:-:S06]  /*8230*/  FMUL.FTZ R111, R131, UR7 ;  /* 0x00000007836f7c20 */ /* 0x000fcc0008410000 */
        /* <DEDUP_REMOVED lines=31> */
[----:B0-----:R-:W-:Y:S01]  /*8430*/  FMNMX.FTZ R10, R116, R121, !PT ;  /* 0x00000079740a7209 */ /* 0x001fe20007810000 */
[----:B------:R-:W-:-:S06]  /*8440*/  FMUL.FTZ R121, R135, UR7 ;  /* 0x0000000787797c20 */ /* 0x000fcc0008410000 */
        /* <DEDUP_REMOVED lines=20> */
[----:B---3--:R-:W-:-:S05]  /*8590*/  FMNMX.FTZ R10, R121, R10, !PT ;  /* 0x0000000a790a7209 */ /* 0x008fca0007810000 */
[----:B------:R-:W0:Y:S01]  /*85a0*/  SHFL.BFLY PT, R125, R10, 0x2, 0x1f ;  /* 0x0c401f000a7d7f89 */ /* 0x000e2200000e0000 */
[----:B--2---:R-:W-:-:S05]  /*85b0*/  FMNMX.FTZ R124, R0, R11, !PT ;  /* 0x0000000b007c7209 */ /* 0x004fca0007810000 */
[----:B------:R-:W1:Y:S01]  /*85c0*/  SHFL.BFLY PT, R11, R124, 0x1, 0x1f ;  /* 0x0c201f007c0b7f89 */ /* 0x000e6200000e0000 */
[----:B0-----:R-:W-:-:S05]  /*85d0*/  FMNMX.FTZ R125, R10, R125, !PT ;  /* 0x0000007d0a7d7209 */ /* 0x001fca0007810000 */
[----:B------:R-:W0:Y:S01]  /*85e0*/  SHFL.BFLY PT, R12, R125, 0x1, 0x1f ;  /* 0x0c201f007d0c7f89 */ /* 0x000e2200000e0000 */
[----:B-1----:R-:W-:-:S05]  /*85f0*/  FMNMX.FTZ R11, R124, R11, !PT ;  /* 0x0000000b7c0b7209 */ /* 0x002fca0007810000 */
[C---:B------:R-:W-:Y:S01]  /*8600*/  FADD.FTZ R14, -R11.reuse, R14 ;  /* 0x0000000e0b0e7221 */ /* 0x040fe20000010100 */
[----:B------:R-:W-:-:S03]  /*8610*/  FMUL.FTZ R126, R11, UR14 ;  /* 0x0000000e0b7e7c20 */ /* 0x000fc60008410000 */
[----:B------:R-:W-:Y:S01]  /*8620*/  FMUL.FTZ R14, R14, UR14 ;  /* 0x0000000e0e0e7c20 */ /* 0x000fe20008410000 */
[--C-:B------:R-:W-:Y:S01]  /*8630*/  FFMA.FTZ R156, R136, UR14, -R126.reuse ;  /* 0x0000000e889c7c23 */ /* 0x100fe2000801087e */
[--C-:B------:R-:W-:Y:S01]  /*8640*/  FFMA.FTZ R158, R138, UR14, -R126.reuse ;  /* 0x0000000e8a9e7c23 */ /* 0x100fe2000801087e */
[--C-:B------:R-:W-:Y:S01]  /*8650*/  FFMA.FTZ R152, R140, UR14, -R126.reuse ;  /* 0x0000000e8c987c23 */ /* 0x100fe2000801087e */
[----:B------:R1:W-:Y:S01]  /*8660*/  MUFU.EX2 R10, R14 ;  /* 0x0000000e000a7308 */ /* 0x0003e20000000800 */
[--C-:B------:R-:W-:Y:S01]  /*8670*/  FFMA.FTZ R127, R141, UR14, -R126.reuse ;  /* 0x0000000e8d7f7c23 */ /* 0x100fe2000801087e */
        /* <DEDUP_REMOVED lines=8> */
[----:B0-----:R-:W-:Y:S01]  /*8700*/  FMNMX.FTZ R12, R125, R12, !PT ;  /* 0x0000000c7d0c7209 */ /* 0x001fe20007810000 */
[--C-:B------:R-:W-:Y:S01]  /*8710*/  FFMA.FTZ R125, R139, UR14, -R126.reuse ;  /* 0x0000000e8b7d7c23 */ /* 0x100fe2000801087e */
[--C-:B------:R-:W-:Y:S01]  /*8720*/  FFMA.FTZ R109, R109, UR14, -R126.reuse ;  /* 0x0000000e6d6d7c23 */ /* 0x100fe2000801087e */
[--C-:B------:R-:W-:Y:S01]  /*8730*/  FFMA.FTZ R146, R112, UR14, -R126.reuse ;  /* 0x0000000e70927c23 */ /* 0x100fe2000801087e */
[--C-:B------:R-:W-:Y:S01]  /*8740*/  FFMA.FTZ R113, R113, UR14, -R126.reuse ;  /* 0x0000000e71717c23 */ /* 0x100fe2000801087e */
[C---:B------:R-:W-:Y:S01]  /*8750*/  FADD.FTZ R0, -R12.reuse, R13 ;  /* 0x0000000d0c007221 */ /* 0x040fe20000010100 */
[----:B-1----:R-:W-:Y:S01]  /*8760*/  FMUL.FTZ R14, R12, UR14 ;  /* 0x0000000e0c0e7c20 */ /* 0x002fe20008410000 */
[----:B------:R-:W-:Y:S01]  /*8770*/  FFMA.FTZ R13, R137, UR14, -R126 ;  /* 0x0000000e890d7c23 */ /* 0x000fe2000801087e */
        /* <DEDUP_REMOVED lines=19> */
[----:B------:R-:W-:Y:S01]  /*88b0*/  FFMA.FTZ R100, R100, UR14, -R14 ;  /* 0x0000000e64647c23 */ /* 0x000fe2000801080e */
[----:B------:R-:W-:Y:S01]  /*88c0*/  FFMA.FTZ R140, R114, UR14, -R126 ;  /* 0x0000000e728c7c23 */ /* 0x000fe2000801087e */
[----:B------:R-:W-:Y:S01]  /*88d0*/  FFMA.FTZ R141, R101, UR14, -R14 ;  /* 0x0000000e658d7c23 */ /* 0x000fe2000801080e */
[----:B------:R-:W-:Y:S01]  /*88e0*/  FFMA.FTZ R115, R115, UR14, -R126 ;  /* 0x0000000e73737c23 */ /* 0x000fe2000801087e */
[----:B------:R-:W-:Y:S01]  /*88f0*/  FFMA.FTZ R102, R102, UR14, -R14 ;  /* 0x0000000e66667c23 */ /* 0x000fe2000801080e */
[----:B------:R-:W1:Y:S01]  /*8900*/  MUFU.EX2 R157, R157 ;  /* 0x0000009d009d7308 */ /* 0x000e620000000800 */
[----:B0-----:R-:W-:Y:S01]  /*8910*/  FFMA.FTZ R9, R10, R9, R13 ;  /* 0x000000090a097223 */ /* 0x001fe2000001000d */
[----:B------:R-:W-:Y:S01]  /*8920*/  FFMA.FTZ R142, R116, UR14, -R126 ;  /* 0x0000000e748e7c23 */ /* 0x000fe2000801087e */
[----:B------:R-:W-:Y:S01]  /*8930*/  FFMA.FTZ R143, R103, UR14, -R14 ;  /* 0x0000000e678f7c23 */ /* 0x000fe2000801080e */
[----:B------:R-:W-:Y:S01]  /*8940*/  FFMA.FTZ R117, R117, UR14, -R126 ;  /* 0x0000000e75757c23 */ /* 0x000fe2000801087e */
[----:B------:R-:W-:Y:S01]  /*8950*/  FADD.FTZ R9, R156, R9 ;  /* 0x000000099c097221 */ /* 0x000fe20000010000 */
[----:B------:R-:W-:Y:S01]  /*8960*/  FFMA.FTZ R104, R104, UR14, -R14 ;  /* 0x0000000e68687c23 */ /* 0x000fe2000801080e */
[----:B------:R-:W-:Y:S01]  /*8970*/  FFMA.FTZ R136, R118, UR14, -R126 ;  /* 0x0000000e76887c23 */ /* 0x000fe2000801087e */
[----:B------:R-:W0:Y:S01]  /*8980*/  MUFU.EX2 R20, R20 ;  /* 0x0000001400147308 */ /* 0x000e220000000800 */
[----:B------:R-:W-:Y:S01]  /*8990*/  FADD.FTZ R106, R158, R9 ;  /* 0x000000099e6a7221 */ /* 0x000fe20000010000 */
[----:B------:R-:W-:Y:S01]  /*89a0*/  FFMA.FTZ R110, R110, UR14, -R14 ;  /* 0x0000000e6e6e7c23 */ /* 0x000fe2000801080e */
[----:B------:R-:W-:Y:S01]  /*89b0*/  FFMA.FTZ R119, R119, UR14, -R126 ;  /* 0x0000000e77777c23 */ /* 0x000fe2000801087e */
[----:B------:R-:W-:Y:S01]  /*89c0*/  FFMA.FTZ R111, R111, UR14, -R14 ;  /* 0x0000000e6f6f7c23 */ /* 0x000fe2000801080e */
[----:B------:R-:W-:Y:S01]  /*89d0*/  FFMA.FTZ R138, R122, UR14, -R126 ;  /* 0x0000000e7a8a7c23 */ /* 0x000fe2000801087e */
[----:B------:R-:W-:Y:S01]  /*89e0*/  FFMA.FTZ R120, R120, UR14, -R14 ;  /* 0x0000000e78787c23 */ /* 0x000fe2000801080e */
[----:B------:R-:W-:Y:S01]  /*89f0*/  FFMA.FTZ R123, R123, UR14, -R126 ;  /* 0x0000000e7b7b7c23 */ /* 0x000fe2000801087e */
[----:B------:R-:W2:Y:S01]  /*8a00*/  MUFU.EX2 R159, R159 ;  /* 0x0000009f009f7308 */ /* 0x000ea20000000800 */
[----:B-1----:R-:W-:Y:S01]  /*8a10*/  FFMA.FTZ R15, R0, R8, R157 ;  /* 0x00000008000f7223 */ /* 0x002fe2000001009d */
[----:B------:R-:W-:-:S06]  /*8a20*/  FFMA.FTZ R14, R121, UR14, -R14 ;  /* 0x0000000e790e7c23 */ /* 0x000fcc000801080e */
        /* <DEDUP_REMOVED lines=88> */
.L_x_2407:
        /* <DEDUP_REMOVED lines=36> */
.L_x_2397:
        /* <DEDUP_REMOVED lines=67> */
.L_x_2409:
[----:B------:R-:W-:Y:S01]  /*9620*/  ULEA UR5, UR39, UR40, 0x3 ;  /* 0x0000002827057291 */ /* 0x000fe2000f8e183f */
[----:B------:R-:W-:-:S05]  /*9630*/  IMAD.U32 R0, RZ, RZ, UR38 ;  /* 0x00000026ff007e24 */ /* 0x000fca000f8e00ff */
[----:B------:R-:W-:-:S04]  /*9640*/  SHF.L.U32 R0, R0, 0x1f, RZ ;  /* 0x0000001f00007819 */ /* 0x000fc800000006ff */
[----:B------:R0:W1:Y:S01]  /*9650*/  SYNCS.PHASECHK.TRANS64.TRYWAIT P1, [UR5+0x2a850], R0 ;  /* 0x02a85000ff0075a7 */ /* 0x0000620008020145 */
[----:B------:R-:W-:Y:S05]  /*9660*/  @!P0 BRA `(.L_x_2410) ;  /* 0x0000000000048947 */ /* 0x000fea0003800000 */
[----:B------:R-:W-:Y:S01]  /*9670*/  BPT.TRAP 0x1 ;  /* 0x000000040000795c */ /* 0x000fe20000300000 */
.L_x_2410:
[----:B-1----:R-:W-:Y:S05]  /*9680*/  @P1 BRA `(.L_x_2411) ;  /* 0x0000000000081947 */ /* 0x002fea0003800000 */
[----:B------:R-:W1:Y:S02]  /*9690*/  SYNCS.PHASECHK.TRANS64.TRYWAIT P1, [UR5+0x2a850], R0 ;  /* 0x02a85000ff0075a7 */ /* 0x000e640008020145 */
[----:B-1----:R-:W-:Y:S05]  /*96a0*/  @!P1 BRA `(.L_x_2412) ;  /* 0x0000009c00809947 */ /* 0x002fea0003800000 */
.L_x_2411:
[----:B------:R-:W-:Y:S01]  /*96b0*/  UIADD3 UR40, UR40, 0x400, URZ ;  /* 0x0000040028287890 */ /* 0x000fe2000fffe03f */
[----:B------:R-:W-:Y:S01]  /*96c0*/  WARPGROUP.ARRIVE ;  /* 0x00000000000079c5 */ /* 0x000fe20000000000 */
[----:B------:R-:W-:Y:S01]  /*96d0*/  UMOV UR7, 0x40000040 ;  /* 0x4000004000077882 */ /* 0x000fe20000000000 */
[----:B01----:R-:W0:Y:S01]  /*96e0*/  SHFL.BFLY PT, R0, R9, 0x2, 0x1f ;  /* 0x0c401f0009007f89 */ /* 0x003e2200000e0000 */
[----:B------:R-:W-:Y:S01]  /*96f0*/  USHF.R.U32.HI UR40, URZ, 0x4, UR40 ;  /* 0x000000043f287899 */ /* 0x000fe20008011628 */
[----:B------:R-:W-:Y:S02]  /*9700*/  IMAD.U32 R7, RZ, RZ, UR14 ;  /* 0x0000000eff077e24 */ /* 0x000fe4000f8e00ff */
[----:B------:R-:W1:Y:S01]  /*9710*/  SHFL.BFLY PT, R3, R8, 0x2, 0x1f ;  /* 0x0c401f0008037f89 */ /* 0x000e6200000e0000 */
[----:B------:R-:W-:Y:S01]  /*9720*/  ULOP3.LUT UR40, UR40, 0x3fff, URZ, 0xc0, !UPT ;  /* 0x00003fff28287892 */ /* 0x000fe2000f8ec03f */
[----:B------:R-:W-:-:S03]  /*9730*/  IMAD.MOV.U32 R96, RZ, RZ, -0x800000 ;  /* 0xff800000ff607424 */ /* 0x000fc600078e00ff */
[----:B------:R-:W-:-:S04]  /*9740*/  ULOP3.LUT UR4, UR40, 0x3000000, URZ, 0xfc, !UPT ;  /* 0x0300000028047892 */ /* 0x000fc8000f8efc3f */
[----:B------:R-:W-:-:S07]  /*9750*/  UIMAD UR4, UR39, 0x600, UR4 ;  /* 0x00000600270478a4 */ /* 0x000fce000f8e0204 */
[----:B------:R-:W-:Y:S02]  /*9760*/  UMOV UR6, UR4 ;  /* 0x0000000400067c82 */ /* 0x000fe40008000000 */
[----:B------:R-:W-:Y:S01]  /*9770*/  HGMMA.64x128x16.F32 R24, R156, gdesc[UR4].tnspB, R24, gsb0 ;  /* 0x41e000049c187df0 */ /* 0x000fe20008000818 */
[----:B------:R-:W-:Y:S01]  /*9780*/  UIADD3 UR6, UR4, 0x80, URZ ;  /* 0x0000008004067890 */ /* 0x000fe2000fffe03f */
[----:B0-----:R-:W-:Y:S01]  /*9790*/  FADD.FTZ R0, R0, R9 ;  /* 0x0000000900007221 */ /* 0x001fe20000010000 */
[----:B------:R-:W-:Y:S01]  /*97a0*/  UMOV UR7, 0x40000040 ;  /* 0x4000004000077882 */ /* 0x000fe20000000000 */
[----:B-1----:R-:W-:Y:S01]  /*97b0*/  FADD.FTZ R2, R3, R8 ;  /* 0x0000000803027221 */ /* 0x002fe20000010000 */
[----:B------:R-:W-:Y:S02]  /*97c0*/  IMAD.U32 R8, RZ, RZ, UR14 ;  /* 0x0000000eff087e24 */ /* 0x000fe4000f8e00ff */
[----:B------:R-:W0:Y:S04]  /*97d0*/  SHFL.BFLY PT, R3, R0, 0x1, 0x1f ;  /* 0x0c201f0000037f89 */ /* 0x000e2800000e0000 */
[----:B------:R-:W1:Y:S01]  /*97e0*/  SHFL.BFLY PT, R5, R2, 0x1, 0x1f ;  /* 0x0c201f0002057f89 */ /* 0x000e6200000e0000 */
[----:B0-----:R-:W-:Y:S01]  /*97f0*/  FADD.FTZ R10, R0, R3 ;  /* 0x00000003000a7221 */ /* 0x001fe20000010000 */
[----:B------:R-:W-:-:S02]  /*9800*/  IMAD.MOV.U32 R0, RZ, RZ, -0x800000 ;  /* 0xff800000ff007424 */ /* 0x000fc400078e00ff */
[----:B-1----:R-:W-:Y:S02]  /*9810*/  FADD.FTZ R13, R2, R5 ;  /* 0x00000005020d7221 */ /* 0x002fe40000010000 */
[----:B------:R-:W-:Y:S02]  /*9820*/  FSETP.NE.FTZ.AND P1, PT, R10, RZ, PT ;  /* 0x000000ff0a00720b */ /* 0x000fe40003f35000 */
[----:B------:R-:W-:Y:S02]  /*9830*/  CS2R R4, SRZ ;  /* 0x0000000000047805 */ /* 0x000fe4000001ff00 */
        /* <DEDUP_REMOVED lines=35> */
[----:B0-23--:R-:W-:Y:S05]  /*9a70*/  @!P0 BRA `(.L_x_2413) ;  /* 0x0000000000048947 */ /* 0x00dfea0003800000 */
[----:B------:R-:W-:Y:S01]  /*9a80*/  BPT.TRAP 0x1 ;  /* 0x000000040000795c */ /* 0x000fe20000300000 */
.L_x_2413:
        /* <DEDUP_REMOVED lines=18> */
[-C--:B------:R-:W-:Y:S01]  /*9bb0*/  FMUL.FTZ R49, R49, R4.reuse ;  /* 0x0000000431317220 */ /* 0x080fe20000410000 */
[----:B------:R-:W-:Y:S01]  /*9bc0*/  MOV R180, UR6 ;  /* 0x0000000600b47c02 */ /* 0x000fe20008000f00 */
        /* <DEDUP_REMOVED lines=57> */
.L_x_2377:
        /* <DEDUP_REMOVED lines=12> */
[----:B------:R-:W-:Y:S01]  /*a020*/  ULDC.64 UR10, c[0x0][0xc00] ;  /* 0x00030000000a7ab9 */ /* 0x000fe20000000a00 */
[----:B------:R-:W-:Y:S01]  /*a030*/  R2UR UR7, R161 ;  /* 0x00000000a10772ca */ /* 0x000fe200000e0000 */
[----:B------:R-:W-:Y:S01]  /*a040*/  ULDC.64 UR8, c[0x0][0xc00] ;  /* 0x0003000000087ab9 */ /* 0x000fe20000000a00 */
[----:B------:R-:W-:Y:S02]  /*a050*/  R2UR UR12, R179 ;  /* 0x00000000b30c72ca */ /* 0x000fe400000e0000 */
[----:B------:R-:W-:Y:S02]  /*a060*/  R2UR UR13, R160 ;  /* 0x00000000a00d72ca */ /* 0x000fe400000e0000 */
[----:B------:R-:W-:-:S07]  /*a070*/  R2UR UR19, R177 ;  /* 0x00000000b11372ca */ /* 0x000fce00000e0000 */
        /* <DEDUP_REMOVED lines=26> */
[----:B------:R-:W-:Y:S02]  /*a220*/  LOP3.LUT R30, R7, R8, RZ, 0x3c, !PT ;  /* 0x00000008071e7212 */ /* 0x000fe400078e3cff */
[----:B------:R-:W-:Y:S02]  /*a230*/  SHF.R.U64 R6, R6, 0x3, RZ ;  /* 0x0000000306067819 */ /* 0x000fe400000012ff */
[----:B------:R-:W-:-:S02]  /*a240*/  SHF.R.U64 R10, R10, 0x3, RZ ;  /* 0x000000030a0a7819 */ /* 0x000fc400000012ff */
[----:B------:R-:W-:Y:S02]  /*a250*/  LOP3.LUT R8, R101, 0x380, RZ, 0xc0, !PT ;  /* 0x0000038065087812 */ /* 0x000fe400078ec0ff */
[----:B------:R-:W-:Y:S02]  /*a260*/  SHF.R.U64 R12, R12, 0x3, RZ ;  /* 0x000000030c0c7819 */ /* 0x000fe400000012ff */
[----:B------:R-:W-:Y:S02]  /*a270*/  LOP3.LUT R32, R6, R23, RZ, 0x3c, !PT ;  /* 0x0000001706207212 */ /* 0x000fe400078e3cff */
[----:B------:R-:W-:Y:S02]  /*a280*/  LOP3.LUT R28, R10, R35, RZ, 0x3c, !PT ;  /* 0x000000230a1c7212 */ /* 0x000fe400078e3cff */
[----:B------:R-:W-:Y:S02]  /*a290*/  SHF.R.U64 R8, R8, 0x3, RZ ;  /* 0x0000000308087819 */ /* 0x000fe400000012ff */
[----:B------:R-:W-:-:S02]  /*a2a0*/  LOP3.LUT R10, R103, 0x380, RZ, 0xc0, !PT ;  /* 0x00000380670a7812 */ /* 0x000fc400078ec0ff */
[----:B------:R-:W-:Y:S02]  /*a2b0*/  LOP3.LUT R23, R34, 0x380, RZ, 0xc0, !PT ;  /* 0x0000038022177812 */ /* 0x000fe400078ec0ff */
[----:B------:R-:W-:Y:S02]  /*a2c0*/  LOP3.LUT R14, R12, R99, RZ, 0x3c, !PT ;  /* 0x000000630c0e7212 */ /* 0x000fe400078e3cff */
[----:B------:R-:W-:Y:S02]  /*a2d0*/  LOP3.LUT R12, R8, R101, RZ, 0x3c, !PT ;  /* 0x00000065080c7212 */ /* 0x000fe400078e3cff */
[----:B------:R-:W-:Y:S02]  /*a2e0*/  SHF.R.U64 R10, R10, 0x3, RZ ;  /* 0x000000030a0a7819 */ /* 0x000fe400000012ff */
[----:B------:R-:W-:Y:S02]  /*a2f0*/  SHF.R.U64 R23, R23, 0x3, RZ ;  /* 0x0000000317177819 */ /* 0x000fe400000012ff */
[----:B------:R-:W-:-:S02]  /*a300*/  MOV R26, R4 ;  /* 0x00000004001a7202 */ /* 0x000fc40000000f00 */
[----:B------:R-:W-:Y:S02]  /*a310*/  F2FP.F16.F32.PACK_AB R4, R3, R2 ;  /* 0x000000020304723e */ /* 0x000fe400000000ff */
[----:B------:R-:W-:Y:S02]  /*a320*/  F2FP.F16.F32.PACK_AB R5, R91, R90 ;  /* 0x0000005a5b05723e */ /* 0x000fe400000000ff */
[----:B------:R-:W-:Y:S02]  /*a330*/  F2FP.F16.F32.PACK_AB R6, R21, R20 ;  /* 0x000000141506723e */ /* 0x000fe400000000ff */
[----:B------:R-:W-:Y:S01]  /*a340*/  F2FP.F16.F32.PACK_AB R7, R93, R92 ;  /* 0x0000005c5d07723e */ /* 0x000fe200000000ff */
[----:B------:R-:W-:Y:S01]  /*a350*/  BAR.SYNC.DEFER_BLOCKING 0x1, 0x100 ;  /* 0x0044000000007b1d */ /* 0x000fe20000010000 */
[----:B------:R-:W-:Y:S02]  /*a360*/  MOV R99, R14 ;  /* 0x0000000e00637202 */ /* 0x000fe40000000f00 */
[----:B------:R-:W-:-:S02]  /*a370*/  MOV R98, R12 ;  /* 0x0000000c00627202 */ /* 0x000fc40000000f00 */
[----:B------:R-:W-:Y:S02]  /*a380*/  LOP3.LUT R10, R10, R103, RZ, 0x3c, !PT ;  /* 0x000000670a0a7212 */ /* 0x000fe400078e3cff */
[----:B------:R-:W-:Y:S02]  /*a390*/  LOP3.LUT R8, R23, R34, RZ, 0x3c, !PT ;  /* 0x0000002217087212 */ /* 0x000fe400078e3cff */
[----:B------:R-:W-:Y:S02]  /*a3a0*/  MOV R102, R32 ;  /* 0x0000002000667202 */ /* 0x000fe40000000f00 */
[----:B------:R-:W-:Y:S02]  /*a3b0*/  MOV R101, R30 ;  /* 0x0000001e00657202 */ /* 0x000fe40000000f00 */
[----:B------:R-:W-:Y:S02]  /*a3c0*/  MOV R100, R28 ;  /* 0x0000001c00647202 */ /* 0x000fe40000000f00 */
[----:B------:R-:W-:-:S02]  /*a3d0*/  F2FP.F16.F32.PACK_AB R12, R89, R88 ;  /* 0x00000058590c723e */ /* 0x000fc400000000ff */
[----:B------:R-:W-:Y:S02]  /*a3e0*/  F2FP.F16.F32.PACK_AB R13, R95, R94 ;  /* 0x0000005e5f0d723e */ /* 0x000fe400000000ff */
[----:B------:R-:W-:Y:S02]  /*a3f0*/  F2FP.F16.F32.PACK_AB R14, R37, R36 ;  /* 0x00000024250e723e */ /* 0x000fe400000000ff */
[----:B------:R-:W-:Y:S02]  /*a400*/  F2FP.F16.F32.PACK_AB R15, R39, R38 ;  /* 0x00000026270f723e */ /* 0x000fe400000000ff */
[----:B------:R-:W-:Y:S01]  /*a410*/  F2FP.F16.F32.PACK_AB R28, R41, R40 ;  /* 0x00000028291c723e */ /* 0x000fe200000000ff */
[----:B------:R0:W-:Y:S01]  /*a420*/  STSM.16.M88.4 [R26], R4 ;  /* 0x000000041a007844 */ /* 0x0001e20000000200 */
[----:B------:R-:W-:Y:S02]  /*a430*/  F2FP.F16.F32.PACK_AB R29, R43, R42 ;  /* 0x0000002a2b1d723e */ /* 0x000fe400000000ff */
[----:B------:R-:W-:Y:S01]  /*a440*/  F2FP.F16.F32.PACK_AB R30, R45, R44 ;  /* 0x0000002c2d1e723e */ /* 0x000fe200000000ff */
[----:B------:R-:W-:Y:S01]  /*a450*/  STSM.16.M88.4 [R102], R12 ;  /* 0x0000000c66007844 */ /* 0x000fe20000000200 */
[----:B------:R-:W-:-:S02]  /*a460*/  F2FP.F16.F32.PACK_AB R31, R47, R46 ;  /* 0x0000002e2f1f723e */ /* 0x000fc400000000ff */
[----:B------:R-:W-:Y:S02]  /*a470*/  F2FP.F16.F32.PACK_AB R32, R49, R48 ;  /* 0x000000303120723e */ /* 0x000fe400000000ff */
[----:B------:R-:W-:Y:S01]  /*a480*/  F2FP.F16.F32.PACK_AB R33, R51, R50 ;  /* 0x000000323321723e */ /* 0x000fe200000000ff */
[----:B------:R-:W-:Y:S01]  /*a490*/  STSM.16.M88.4 [R101], R28 ;  /* 0x0000001c65007844 */ /* 0x000fe20000000200 */
[----:B------:R-:W-:Y:S02]  /*a4a0*/  F2FP.F16.F32.PACK_AB R34, R53, R52 ;  /* 0x000000343522723e */ /* 0x000fe400000000ff */
        /* <DEDUP_REMOVED lines=32> */
[----:B------:R-:W-:Y:S01]  /*a6b0*/  UISETP.NE.U32.AND UP0, UPT, UR8, URZ, UPT ;  /* 0x0000003f0800728c */ /* 0x000fe2000bf05070 */
[----:B------:R-:W-:-:S03]  /*a6c0*/  ULDC UR4, c[0x0][0xa88] ;  /* 0x0002a20000047ab9 */ /* 0x000fc60000000800 */
[----:B------:R-:W-:Y:S01]  /*a6d0*/  UISETP.NE.AND.EX UP0, UPT, UR9, URZ, UPT, UP0 ;  /* 0x0000003f0900728c */ /* 0x000fe2000bf05300 */
[----:B------:R-:W-:Y:S01]  /*a6e0*/  IMAD.U32 R23, RZ, RZ, UR4 ;  /* 0x00000004ff177e24 */ /* 0x000fe2000f8e00ff */
[----:B------:R-:W-:-:S04]  /*a6f0*/  ULDC UR4, c[0x0][0xad4] ;  /* 0x0002b50000047ab9 */ /* 0x000fc80000000800 */
[----:B------:R-:W-:Y:S02]  /*a700*/  PLOP3.LUT P4, PT, PT, PT, UP0, 0x80, 0x0 ;  /* 0x000000000000781c */ /* 0x000fe40003f8f008 */
[----:B0-----:R-:W-:-:S03]  /*a710*/  ISETP.NE.AND P1, PT, R26, 0x1, PT ;  /* 0x000000011a00780c */ /* 0x001fc60003f25270 */
[----:B------:R-:W-:-:S04]  /*a720*/  @UP0 ULEA UR8, UP1, UR7, UR8, 0x2 ;  /* 0x0000000807080291 */ /* 0x000fc8000f82103f */
[----:B------:R-:W-:Y:S02]  /*a730*/  @UP0 ULEA.HI.X UR9, UR7, UR9, UR12, 0x2, UP1 ;  /* 0x0000000907090291 */ /* 0x000fe400088f140c */
[----:B------:R-:W-:Y:S01]  /*a740*/  UISETP.NE.AND UP0, UPT, UR14, URZ, UPT ;  /* 0x0000003f0e00728c */ /* 0x000fe2000bf05270 */
[----:B------:R-:W-:-:S03]  /*a750*/  IMAD.U32 R4, RZ, RZ, UR8 ;  /* 0x00000008ff047e24 */ /* 0x000fc6000f8e00ff */
[----:B------:R-:W0:Y:S01]  /*a760*/  @P1 LDC R6, c[0x0][0xbec] ;  /* 0x0002fb00ff061b82 */ /* 0x000e220000000800 */
[----:B------:R-:W-:Y:S01]  /*a770*/  USEL UR4, UR14, UR4, UP0 ;  /* 0x000000040e047287 */ /* 0x000fe20008000000 */
[----:B------:R-:W-:Y:S01]  /*a780*/  IMAD.U32 R5, RZ, RZ, UR9 ;  /* 0x00000009ff057e24 */ /* 0x000fe2000f8e00ff */
[----:B------:R-:W-:Y:S02]  /*a790*/  UMOV UR18, 0x9b8 ;  /* 0x000009b800127882 */ /* 0x000fe40000000000 */
[----:B------:R-:W-:-:S03]  /*a7a0*/  UISETP.GT.AND UP1, UPT, UR4, 0x1, UPT ;  /* 0x000000010400788c */ /* 0x000fc6000bf24270 */
[----:B------:R-:W1:Y:S01]  /*a7b0*/  @P1 LDC R9, c[0x0][0xbf0] ;  /* 0x0002fc00ff091b82 */ /* 0x000e620000000800 */
[----:B------:R-:W-:Y:S01]  /*a7c0*/  USEL UR18, UR18, 0x978, UP1 ;  /* 0x0000097812127887 */ /* 0x000fe20008800000 */
[----:B------:R-:W-:Y:S01]  /*a7d0*/  VIADD R11, R18, UR42 ;  /* 0x0000002a120b7c36 */ /* 0x000fe20008000000 */
[----:B------:R-:W-:Y:S01]  /*a7e0*/  UISETP.NE.U32.AND UP0, UPT, UR10, URZ, UPT ;  /* 0x0000003f0a00728c */ /* 0x000fe2000bf05070 */
[----:B------:R0:W5:Y:S01]  /*a7f0*/  @P4 LDG.E R23, desc[UR36][R4.64] ;  /* 0x0000002404174981 */ /* 0x000162000c1e1900 */
[----:B------:R-:W-:Y:S01]  /*a800*/  UMOV UR4, URZ ;  /* 0x0000003f00047c82 */ /* 0x000fe20008000000 */
[----:B------:R-:W-:Y:S01]  /*a810*/  USEL UR16, UR13, URZ, UP1 ;  /* 0x0000003f0d107287 */ /* 0x000fe20008800000 */
[----:B------:R-:W-:Y:S01]  /*a820*/  IMAD.MOV.U32 R7, RZ, RZ, R11 ;  /* 0x000000ffff077224 */ /* 0x000fe200078e000b */
[----:B------:R-:W-:-:S04]  /*a830*/  UISETP.NE.AND.EX UP0, UPT, UR11, URZ, UPT, UP0 ;  /* 0x0000003f0b00728c */ /* 0x000fc8000bf05300 */
[----:B------:R-:W-:Y:S01]  /*a840*/  USEL UR7, UR7, URZ, !UP0 ;  /* 0x0000003f07077287 */ /* 0x000fe2000c000000 */
[----:B------:R-:W-:Y:S01]  /*a850*/  ULDC.64 UR10, c[0x0][UR18+0x220] ;  /* 0x00008800120a7abb */ /* 0x000fe20008000a00 */
[----:B------:R-:W-:Y:S01]  /*a860*/  USEL UR17, UR12, URZ, !UP0 ;  /* 0x0000003f0c117287 */ /* 0x000fe2000c000000 */
[----:B0-----:R-:W-:Y:S01]  /*a870*/  @P1 IMAD.HI.U32 R4, R11, R6, RZ ;  /* 0x000000060b041227 */ /* 0x001fe200078e00ff */
[----:B------:R-:W-:Y:S01]  /*a880*/  ULDC.64 UR8, c[0x0][UR18+0x218] ;  /* 0x0000860012087abb */ /* 0x000fe20008000a00 */
[----:B------:R-:W-:Y:S01]  /*a890*/  UIMAD UR11, UR11, UR7, URZ ;  /* 0x000000070b0b72a4 */ /* 0x000fe2000f8e023f */
[----:B------:R-:W-:Y:S01]  /*a8a0*/  ULDC.64 UR12, c[0x0][UR18+0x228] ;  /* 0x00008a00120c7abb */ /* 0x000fe20008000a00 */
[----:B------:R-:W-:Y:S02]  /*a8b0*/  UIMAD.WIDE.U32 UR14, UR8, UR19, URZ ;  /* 0x00000013080e72a5 */ /* 0x000fe4000f8e003f */
[----:B------:R-:W-:Y:S01]  /*a8c0*/  UIMAD UR19, UR9, UR19, URZ ;  /* 0x00000013091372a4 */ /* 0x000fe2000f8e023f */
[----:B-1----:R-:W-:Y:S01]  /*a8d0*/  @P1 SHF.R.U32.HI R7, RZ, R9, R4 ;  /* 0x00000009ff071219 */ /* 0x002fe20000011604 */
[----:B------:R-:W-:-:S02]  /*a8e0*/  UIMAD.WIDE.U32 UR20, UR12, UR16, URZ ;  /* 0x000000100c1472a5 */ /* 0x000fc4000f8e003f */
[----:B------:R-:W-:Y:S02]  /*a8f0*/  UIMAD.WIDE.U32 UR8, UR10, UR7, URZ ;  /* 0x000000070a0872a5 */ /* 0x000fe4000f8e003f */
[----:B------:R-:W-:Y:S01]  /*a900*/  UIMAD UR12, UR13, UR16, URZ ;  /* 0x000000100d0c72a4 */ /* 0x000fe2000f8e023f */
[----:B------:R-:W-:Y:S01]  /*a910*/  IMAD.MOV R9, RZ, RZ, -R7 ;  /* 0x000000ffff097224 */ /* 0x000fe200078e0a07 */
[----:B------:R-:W-:Y:S01]  /*a920*/  UIMAD UR11, UR10, UR17, UR11 ;  /* 0x000000110a0b72a4 */ /* 0x000fe2000f8e020b */
[----:B------:R-:W-:Y:S01]  /*a930*/  MOV R4, UR20 ;  /* 0x0000001400047c02 */ /* 0x000fe20008000f00 */
[----:B------:R-:W-:Y:S02]  /*a940*/  UIADD3 UR12, UR21, UR12, URZ ;  /* 0x0000000c150c7290 */ /* 0x000fe4000fffe03f */
[----:B------:R-:W-:Y:S01]  /*a950*/  IMAD.U32 R5, RZ, RZ, UR21 ;  /* 0x00000015ff057e24 */ /* 0x000fe2000f8e00ff */
[----:B------:R-:W-:Y:S01]  /*a960*/  UIADD3 UR10, UR9, UR11, URZ ;  /* 0x0000000b090a7290 */ /* 0x000fe2000fffe03f */
[----:B------:R-:W-:Y:S01]  /*a970*/  IMAD R9, R26, R9, R11 ;  /* 0x000000091a097224 */ /* 0x000fe200078e020b */
[----:B------:R-:W-:Y:S01]  /*a980*/  UIADD3 UR19, UR15, UR19, URZ ;  /* 0x000000130f137290 */ /* 0x000fe2000fffe03f */
[----:B------:R-:W-:Y:S01]  /*a990*/  SHF.R.S32.HI R5, RZ, 0x1f, R7 ;  /* 0x0000001fff057819 */ /* 0x000fe20000011407 */
[----:B------:R-:W-:Y:S01]  /*a9a0*/  IMAD.U32 R8, RZ, RZ, UR12 ;  /* 0x0000000cff087e24 */ /* 0x000fe2000f8e00ff */
[----:B------:R-:W-:Y:S01]  /*a9b0*/  ULDC.64 UR12, c[0x0][0xba8] ;  /* 0x0002ea00000c7ab9 */ /* 0x000fe20000000a00 */
[----:B------:R-:W-:Y:S01]  /*a9c0*/  SHF.R.S32.HI R6, RZ, 0x1f, R9 ;  /* 0x0000001fff067819 */ /* 0x000fe20000011409 */
[----:B------:R-:W-:Y:S01]  /*a9d0*/  @!UP1 ULDC UR12, c[0x0][0xb50] ;  /* 0x0002d400000c9ab9 */ /* 0x000fe20000000800 */
[----:B------:R-:W-:Y:S01]  /*a9e0*/  @!UP1 ULDC UR13, c[0x0][0xb54] ;  /* 0x0002d500000d9ab9 */ /* 0x000fe20000000800 */
[----:B--2---:R-:W-:-:S13]  /*a9f0*/  @P0 R2UR UR4, R34 ;  /* 0x00000000220402ca */ /* 0x004fda00000e0000 */
[----:B------:R-:W-:Y:S02]  /*aa00*/  UIADD3 UR14, UP0, UP2, UR8, UR14, UR4 ;  /* 0x0000000e080e7290 */ /* 0x000fe4000fa1e004 */
[----:B------:R-:W-:Y:S01]  /*aa10*/  USHF.R.S32.HI UR11, URZ, 0x1f, UR4 ;  /* 0x0000001f3f0b7899 */ /* 0x000fe20008011404 */
[----:B------:R-:W-:-:S03]  /*aa20*/  ULDC.64 UR8, c[0x0][UR18+0x210] ;  /* 0x0000840012087abb */ /* 0x000fc60008000a00 */
[----:B------:R-:W-:Y:S01]  /*aa30*/  UIADD3.X UR10, UR10, UR19, UR11, UP0, UP2 ;  /* 0x000000130a0a7290 */ /* 0x000fe200087e440b */
[----:B------:R-:W-:Y:S01]  /*aa40*/  IADD3 R4, P2, P3, R7, UR14, R4 ;  /* 0x0000000e07047c10 */ /* 0x000fe2000fb5e004 */
[----:B------:R-:W-:-:S04]  /*aa50*/  IMAD R7, R9, UR9, RZ ;  /* 0x0000000909077c24 */ /* 0x000fc8000f8e02ff */
[----:B------:R-:W-:Y:S01]  /*aa60*/  IADD3.X R5, R5, UR10, R8, P2, P3 ;  /* 0x0000000a05057c10 */ /* 0x000fe200097e6408 */
[----:B------:R-:W-:Y:S02]  /*aa70*/  IMAD R7, R6, UR8, R7 ;  /* 0x0000000806077c24 */ /* 0x000fe4000f8e0207 */
        /* <DEDUP_REMOVED lines=9> */
.L_x_2416:
[----:B------:R-:W-:Y:S01]  /*ab10*/  SHFL.IDX PT, R4, R9, RZ, 0x1c1f ;  /* 0x001c1fff09047589 */ /* 0x000fe200000e0000 */
[----:B------:R-:W-:Y:S01]  /*ab20*/  VIADD R12, R198, UR42 ;  /* 0x0000002ac60c7c36 */ /* 0x000fe20008000000 */
[----:B------:R-:W-:Y:S01]  /*ab30*/  LOP3.LUT P0, RZ, R181, 0x3, RZ, 0xc0, !PT ;  /* 0x00000003b5ff7812 */ /* 0x000fe2000780c0ff */
[----:B-----5:R-:W-:Y:S01]  /*ab40*/  IMAD R23, R23, R26, RZ ;  /* 0x0000001a17177224 */ /* 0x020fe200078e02ff */
[----:B------:R-:W0:Y:S01]  /*ab50*/  SHFL.IDX PT, R5, R10, RZ, 0x1c1f ;  /* 0x001c1fff0a057589 */ /* 0x000e2200000e0000 */
[C---:B------:R-:W-:Y:S01]  /*ab60*/  VIADD R8, R12.reuse, 0x8 ;  /* 0x000000080c087836 */ /* 0x040fe20000000000 */
[----:B------:R-:W-:Y:S02]  /*ab70*/  PLOP3.LUT P3, PT, PT, PT, UP1, 0x80, 0x0 ;  /* 0x000000000000781c */ /* 0x000fe40003f6f018 */
[----:B------:R-:W-:Y:S01]  /*ab80*/  SHFL.IDX PT, R6, R9, 0x1, 0x1c1f ;  /* 0x003c1f0009067f89 */ /* 0x000fe200000e0000 */
[-C--:B------:R-:W-:Y:S02]  /*ab90*/  ISETP.GE.OR P2, PT, R12, R23.reuse, P0 ;  /* 0x000000170c00720c */ /* 0x080fe40000746670 */
[-C--:B------:R-:W-:Y:S01]  /*aba0*/  ISETP.GE.OR P0, PT, R8, R23.reuse, P0 ;  /* 0x000000170800720c */ /* 0x080fe20000706670 */
[----:B------:R-:W1:Y:S10]  /*abb0*/  SHFL.IDX PT, R7, R10, 0x1, 0x1c1f ;  /* 0x003c1f000a077f89 */ /* 0x000e7400000e0000 */
[----:B0-----:R0:W-:Y:S01]  /*abc0*/  @!P2 ST.E desc[UR36][R4.64], R96 ;  /* 0x000000600400a985 */ /* 0x0011e2000c101924 */
[----:B------:R-:W-:-:S03]  /*abd0*/  ISETP.GE.AND P2, PT, R12, R23, PT ;  /* 0x000000170c00720c */ /* 0x000fc60003f46270 */
[----:B-1----:R0:W-:Y:S01]  /*abe0*/  @!P0 ST.E desc[UR36][R6.64], R0 ;  /* 0x0000000006008985 */ /* 0x0021e2000c101924 */
[----:B------:R-:W-:Y:S01]  /*abf0*/  ISETP.GE.AND P0, PT, R8, R23, PT ;  /* 0x000000170800720c */ /* 0x000fe20003f06270 */
[----:B------:R-:W-:-:S12]  /*ac00*/  @P3 BRA `(.L_x_2417) ;  /* 0x00000008008c3947 */ /* 0x000fd80003800000 */
[----:B------:R-:W-:Y:S01]  /*ac10*/  IMAD R3, R178, 0x40, R16 ;  /* 0x00000040b2037824 */ /* 0x000fe200078e0210 */
[----:B------:R-:W-:Y:S01]  /*ac20*/  ULDC.64 UR12, c[0x0][0xaa0] ;  /* 0x0002a800000c7ab9 */ /* 0x000fe20000000a00 */
[----:B------:R-:W-:Y:S02]  /*ac30*/  R2UR UR14, R177 ;  /* 0x00000000b10e72ca */ /* 0x000fe400000e0000 */
[----:B------:R-:W-:-:S03]  /*ac40*/  IMAD.WIDE R24, R3, 0x2, R24 ;  /* 0x0000000203187825 */ /* 0x000fc600078e0218 */
[C---:B------:R-:W-:Y:S02]  /*ac50*/  IADD3 R9, P6, R24.reuse, 0x1000, RZ ;  /* 0x0000100018097810 */ /* 0x040fe40007fde0ff */
[C---:B------:R-:W-:Y:S02]  /*ac60*/  IADD3 R13, P5, R24.reuse, 0x2000, RZ ;  /* 0x00002000180d7810 */ /* 0x040fe40007fbe0ff */
[----:B------:R-:W-:Y:S02]  /*ac70*/  LOP3.LUT R8, R9, 0x380, RZ, 0xc0, !PT ;  /* 0x0000038009087812 */ /* 0x000fe400078ec0ff */
[----:B------:R-:W-:Y:S02]  /*ac80*/  IADD3 R29, P4, R24, 0x3000, RZ ;  /* 0x00003000181d7810 */ /* 0x000fe40007f9e0ff */
[----:B------:R-:W-:Y:S02]  /*ac90*/  SHF.R.U64 R8, R8, 0x3, RZ ;  /* 0x0000000308087819 */ /* 0x000fe400000012ff */
[----:B------:R-:W-:-:S02]  /*aca0*/  IADD3 R33, P3, R24, 0x4000, RZ ;  /* 0x0000400018217810 */ /* 0x000fc40007f7e0ff */
[----:B------:R-:W-:Y:S02]  /*acb0*/  LOP3.LUT R8, R8, R9, RZ, 0x3c, !PT ;  /* 0x0000000908087212 */ /* 0x000fe400078e3cff */
[----:B------:R-:W-:Y:S02]  /*acc0*/  IADD3.X R9, RZ, R25, RZ, P6, !PT ;  /* 0x00000019ff097210 */ /* 0x000fe400037fe4ff */
[C---:B------:R-:W-:Y:S02]  /*acd0*/  IADD3 R3, P6, R24.reuse, 0x7000, RZ ;  /* 0x0000700018037810 */ /* 0x040fe40007fde0ff */
[C---:B------:R-:W-:Y:S02]  /*ace0*/  IADD3 R37, P2, R24.reuse, 0x5000, RZ ;  /* 0x0000500018257810 */ /* 0x040fe40007f5e0ff */
[C---:B------:R-:W-:Y:S01]  /*acf0*/  IADD3 R41, P0, R24.reuse, 0x6000, RZ ;  /* 0x0000600018297810 */ /* 0x040fe20007f1e0ff */
[----:B------:R-:W-:Y:S01]  /*ad00*/  IMAD.X R45, RZ, RZ, R25, P6 ;  /* 0x000000ffff2d7224 */ /* 0x000fe200030e0619 */
[----:B0-----:R-:W-:Y:S01]  /*ad10*/  LOP3.LUT R5, R24, 0x380, RZ, 0xc0, !PT ;  /* 0x0000038018057812 */ /* 0x001fe200078ec0ff */
[----:B------:R-:W-:Y:S01]  /*ad20*/  UIMAD UR10, UR11, UR12, URZ ;  /* 0x0000000c0b0a72a4 */ /* 0x000fe2000f8e023f */
[----:B------:R-:W-:Y:S01]  /*ad30*/  LOP3.LUT R0, R3, 0x380, RZ, 0xc0, !PT ;  /* 0x0000038003007812 */ /* 0x000fe200078ec0ff */
[----:B------:R-:W-:Y:S01]  /*ad40*/  UIMAD.WIDE.U32 UR8, UR4, UR12, URZ ;  /* 0x0000000c040872a5 */ /* 0x000fe2000f8e003f */
[----:B------:R-:W-:Y:S01]  /*ad50*/  LOP3.LUT R12, R13, 0x380, RZ, 0xc0, !PT ;  /* 0x000003800d0c7812 */ /* 0x000fe200078ec0ff */
[----:B------:R-:W5:Y:S01]  /*ad60*/  LD.E.128 R8, desc[UR36][R8.64] ;  /* 0x0000002408087980 */ /* 0x000f62000c101d00 */
[----:B------:R-:W-:-:S02]  /*ad70*/  LOP3.LUT R28, R29, 0x380, RZ, 0xc0, !PT ;  /* 0x000003801d1c7812 */ /* 0x000fc400078ec0ff */
[----:B------:R-:W-:Y:S02]  /*ad80*/  LOP3.LUT R32, R33, 0x380, RZ, 0xc0, !PT ;  /* 0x0000038021207812 */ /* 0x000fe400078ec0ff */
[----:B------:R-:W-:Y:S02]  /*ad90*/  LOP3.LUT R36, R37, 0x380, RZ, 0xc0, !PT ;  /* 0x0000038025247812 */ /* 0x000fe400078ec0ff */
[----:B------:R-:W-:Y:S02]  /*ada0*/  LOP3.LUT R40, R41, 0x380, RZ, 0xc0, !PT ;  /* 0x0000038029287812 */ /* 0x000fe400078ec0ff */
[----:B------:R-:W-:Y:S02]  /*adb0*/  SHF.R.U64 R5, R5, 0x3, RZ ;  /* 0x0000000305057819 */ /* 0x000fe400000012ff */
[----:B------:R-:W-:Y:S02]  /*adc0*/  SHF.R.U64 R0, R0, 0x3, RZ ;  /* 0x0000000300007819 */ /* 0x000fe400000012ff */
[----:B------:R-:W-:-:S02]  /*add0*/  SHF.R.U64 R12, R12, 0x3, RZ ;  /* 0x000000030c0c7819 */ /* 0x000fc400000012ff */
[----:B------:R-:W-:Y:S02]  /*ade0*/  SHF.R.U64 R28, R28, 0x3, RZ ;  /* 0x000000031c1c7819 */ /* 0x000fe400000012ff */
[----:B------:R-:W-:Y:S02]  /*adf0*/  SHF.R.U64 R32, R32, 0x3, RZ ;  /* 0x0000000320207819 */ /* 0x000fe400000012ff */
[----:B------:R-:W-:Y:S02]  /*ae00*/  SHF.R.U64 R36, R36, 0x3, RZ ;  /* 0x0000000324247819 */ /* 0x000fe400000012ff */
[----:B------:R-:W-:Y:S02]  /*ae10*/  SHF.R.U64 R40, R40, 0x3, RZ ;  /* 0x0000000328287819 */ /* 0x000fe400000012ff */
[----:B------:R-:W-:Y:S02]  /*ae20*/  LOP3.LUT R24, R5, R24, RZ, 0x3c, !PT ;  /* 0x0000001805187212 */ /* 0x000fe400078e3cff */
[----:B------:R-:W-:-:S02]  /*ae30*/  LOP3.LUT R44, R0, R3, RZ, 0x3c, !PT ;  /* 0x00000003002c7212 */ /* 0x000fc400078e3cff */
[----:B------:R-:W0:Y:S01]  /*ae40*/  @P1 LDC R3, c[0x0][0xbec] ;  /* 0x0002fb00ff031b82 */ /* 0x000e220000000800 */
[----:B------:R-:W-:Y:S01]  /*ae50*/  LOP3.LUT R12, R12, R13, RZ, 0x3c, !PT ;  /* 0x0000000d0c0c7212 */ /* 0x000fe200078e3cff */
[--C-:B------:R-:W-:Y:S01]  /*ae60*/  IMAD.X R13, RZ, RZ, R25.reuse, P5 ;  /* 0x000000ffff0d7224 */ /* 0x100fe200028e0619 */
[----:B------:R-:W-:Y:S01]  /*ae70*/  LOP3.LUT R28, R28, R29, RZ, 0x3c, !PT ;  /* 0x0000001d1c1c7212 */ /* 0x000fe200078e3cff */
[--C-:B------:R-:W-:Y:S01]  /*ae80*/  IMAD.X R29, RZ, RZ, R25.reuse, P4 ;  /* 0x000000ffff1d7224 */ /* 0x100fe200020e0619 */
[----:B------:R-:W-:Y:S01]  /*ae90*/  LOP3.LUT R32, R32, R33, RZ, 0x3c, !PT ;  /* 0x0000002120207212 */ /* 0x000fe200078e3cff */
[--C-:B------:R-:W-:Y:S01]  /*aea0*/  IMAD.X R33, RZ, RZ, R25.reuse, P3 ;  /* 0x000000ffff217224 */ /* 0x100fe200018e0619 */
[----:B------:R-:W-:Y:S01]  /*aeb0*/  LOP3.LUT R36, R36, R37, RZ, 0x3c, !PT ;  /* 0x0000002524247212 */ /* 0x000fe200078e3cff */
[--C-:B------:R-:W-:Y:S01]  /*aec0*/  IMAD.X R37, RZ, RZ, R25.reuse, P2 ;  /* 0x000000ffff257224 */ /* 0x100fe200010e0619 */
[----:B------:R-:W-:Y:S01]  /*aed0*/  LOP3.LUT R40, R40, R41, RZ, 0x3c, !PT ;  /* 0x0000002928287212 */ /* 0x000fe200078e3cff */
[----:B------:R-:W-:Y:S01]  /*aee0*/  IMAD.X R41, RZ, RZ, R25, P0 ;  /* 0x000000ffff297224 */ /* 0x000fe200000e0619 */
[----:B------:R1:W5:Y:S01]  /*aef0*/  LD.E.128 R4, desc[UR36][R24.64] ;  /* 0x0000002418047980 */ /* 0x000362000c101d00 */
[----:B------:R-:W-:Y:S01]  /*af00*/  UIMAD UR10, UR4, UR13, UR10 ;  /* 0x0000000d040a72a4 */ /* 0x000fe2000f8e020a */
[----:B------:R-:W-:-:S02]  /*af10*/  IMAD R0, R22, 0x20, R178 ;  /* 0x0000002016007824 */ /* 0x000fc400078e02b2 */
[----:B------:R-:W5:Y:S04]  /*af20*/  LD.E.128 R12, desc[UR36][R12.64] ;  /* 0x000000240c0c7980 */ /* 0x000f68000c101d00 */
[----:B------:R-:W5:Y:S01]  /*af30*/  LD.E.128 R28, desc[UR36][R28.64] ;  /* 0x000000241c1c7980 */ /* 0x000f62000c101d00 */
[----:B-1----:R-:W1:Y:S01]  /*af40*/  @P1 LDC R25, c[0x0][0xbf0] ;  /* 0x0002fc00ff191b82 */ /* 0x002e620000000800 */
[----:B------:R-:W-:Y:S01]  /*af50*/  UIADD3 UR9, UR9, UR10, URZ ;  /* 0x0000000a09097290 */ /* 0x000fe2000fffe03f */
[----:B------:R-:W-:Y:S01]  /*af60*/  IADD3 R20, R0, UR42, RZ ;  /* 0x0000002a00147c10 */ /* 0x000fe2000fffe0ff */
[----:B------:R-:W5:Y:S01]  /*af70*/  LD.E.128 R32, desc[UR36][R32.64] ;  /* 0x0000002420207980 */ /* 0x000f62000c101d00 */
[----:B------:R-:W-:Y:S02]  /*af80*/  ULDC.64 UR10, c[0x0][0xae8] ;  /* 0x0002ba00000a7ab9 */ /* 0x000fe40000000a00 */
[----:B------:R-:W-:Y:S01]  /*af90*/  UIMAD.WIDE.U32 UR8, UR14, UR10, UR8 ;  /* 0x0000000a0e0872a5 */ /* 0x000fe2000f8e0008 */
[----:B------:R-:W5:Y:S01]  /*afa0*/  LD.E.128 R36, desc[UR36][R36.64] ;  /* 0x0000002424247980 */ /* 0x000f62000c101d00 */
[----:B------:R-:W-:Y:S01]  /*afb0*/  USHF.R.S32.HI UR4, URZ, 0x1f, UR7 ;  /* 0x0000001f3f047899 */ /* 0x000fe20008011407 */
[----:B0-----:R-:W-:Y:S01]  /*afc0*/  @P1 IMAD.HI.U32 R0, R20, R3, RZ ;  /* 0x0000000314001227 */ /* 0x001fe200078e00ff */
[----:B------:R-:W-:Y:S01]  /*afd0*/  UIMAD UR9, UR14, UR11, UR9 ;  /* 0x0000000b0e0972a4 */ /* 0x000fe2000f8e0209 */
[----:B------:R-:W5:Y:S02]  /*afe0*/  LD.E.128 R40, desc[UR36][R40.64] ;  /* 0x0000002428287980 */ /* 0x000f64000c101d00 */
[----:B------:R-:W-:-:S02]  /*aff0*/  ULDC.64 UR10, c[0x0][0xaf0] ;  /* 0x0002bc00000a7ab9 */ /* 0x000fc40000000a00 */
[----:B------:R-:W-:Y:S01]  /*b000*/  UIMAD UR4, UR4, UR10, URZ ;  /* 0x0000000a040472a4 */ /* 0x000fe2000f8e023f */
[----:B------:R-:W-:Y:S01]  /*b010*/  IMAD.MOV.U32 R21, RZ, RZ, R20 ;  /* 0x000000ffff157224 */ /* 0x000fe200078e0014 */
[----:B------:R-:W-:Y:S01]  /*b020*/  UIMAD.WIDE.U32 UR8, UR7, UR10, UR8 ;  /* 0x0000000a070872a5 */ /* 0x000fe2000f8e0008 */
[----:B------:R-:W5:Y:S01]  /*b030*/  LD.E.128 R44, desc[UR36][R44.64] ;  /* 0x000000242c2c7980 */ /* 0x000f62000c101d00 */
[----:B------:R-:W-:-:S03]  /*b040*/  UIMAD UR4, UR7, UR11, UR4 ;  /* 0x0000000b070472a4 */ /* 0x000fc6000f8e0204 */
[----:B------:R-:W-:Y:S01]  /*b050*/  ULDC.64 UR10, c[0x0][0xae0] ;  /* 0x0002b800000a7ab9 */ /* 0x000fe20000000a00 */
[----:B-1----:R-:W-:Y:S01]  /*b060*/  @P1 SHF.R.U32.HI R21, RZ, R25, R0 ;  /* 0x00000019ff151219 */ /* 0x002fe20000011600 */
[----:B------:R-:W-:Y:S02]  /*b070*/  UIADD3 UR4, UR9, UR4, URZ ;  /* 0x0000000409047290 */ /* 0x000fe4000fffe03f */
[----:B------:R-:W-:Y:S01]  /*b080*/  IMAD.U32 R3, RZ, RZ, UR9 ;  /* 0x00000009ff037e24 */ /* 0x000fe2000f8e00ff */
[----:B------:R-:W-:Y:S01]  /*b090*/  @!PT LDS RZ, [RZ] ;  /* 0x00000000fffff984 */ /* 0x000fe20000000800 */
[----:B------:R-:W-:Y:S01]  /*b0a0*/  @!PT LDS RZ, [RZ] ;  /* 0x00000000fffff984 */ /* 0x000fe20000000800 */
[----:B------:R-:W-:Y:S01]  /*b0b0*/  @!PT LDS RZ, [RZ] ;  /* 0x00000000fffff984 */ /* 0x000fe20000000800 */
[----:B------:R-:W-:Y:S01]  /*b0c0*/  @!PT LDS RZ, [RZ] ;  /* 0x00000000fffff984 */ /* 0x000fe20000000800 */
[----:B------:R0:W-:Y:S06]  /*b0d0*/  MEMBAR.ALL.CTA ;  /* 0x0000000000007992 */ /* 0x0001ec0000008000 */
[----:B0-----:R-:W0:Y:S01]  /*b0e0*/  FENCE.VIEW.ASYNC.S ;  /* 0x00000000000073c6 */ /* 0x001e220000000000 */
[--C-:B------:R-:W-:Y:S01]  /*b0f0*/  SHF.R.S32.HI R0, RZ, 0x1f, R21.reuse ;  /* 0x0000001fff007819 */ /* 0x100fe20000011415 */
[----:B------:R-:W-:-:S02]  /*b100*/  IMAD.MOV R25, RZ, RZ, -R21 ;  /* 0x000000ffff197224 */ /* 0x000fc400078e0a15 */
[----:B------:R-:W-:Y:S01]  /*b110*/  IMAD.U32 R2, RZ, RZ, UR8 ;  /* 0x00000008ff027e24 */ /* 0x000fe2000f8e00ff */
[----:B------:R-:W-:Y:S01]  /*b120*/  ULDC.64 UR8, c[0x0][0xad8] ;  /* 0x0002b60000087ab9 */ /* 0x000fe20000000a00 */
[----:B------:R-:W-:Y:S02]  /*b130*/  IMAD R0, R0, UR10, RZ ;  /* 0x0000000a00007c24 */ /* 0x000fe4000f8e02ff */
[----:B------:R-:W-:Y:S02]  /*b140*/  IMAD R25, R26, R25, R20 ;  /* 0x000000191a197224 */ /* 0x000fe400078e0214 */
[----:B------:R-:W-:Y:S02]  /*b150*/  IMAD.U32 R3, RZ, RZ, UR4 ;  /* 0x00000004ff037e24 */ /* 0x000fe4000f8e00ff */
[C---:B------:R-:W-:Y:S01]  /*b160*/  IMAD R49, R21.reuse, UR11, R0 ;  /* 0x0000000b15317c24 */ /* 0x040fe2000f8e0200 */
[----:B------:R-:W-:Y:S01]  /*b170*/  SHF.R.S32.HI R0, RZ, 0x1f, R25 ;  /* 0x0000001fff007819 */ /* 0x000fe20000011419 */
[----:B------:R-:W-:-:S04]  /*b180*/  IMAD.WIDE.U32 R2, R21, UR10, R2 ;  /* 0x0000000a15027c25 */ /* 0x000fc8000f8e0002 */
[----:B------:R-:W-:Y:S02]  /*b190*/  IMAD.IADD R3, R3, 0x1, R49 ;  /* 0x0000000103037824 */ /* 0x000fe400078e0231 */
[----:B------:R-:W-:Y:S02]  /*b1a0*/  IMAD R20, R0, UR8, RZ ;  /* 0x0000000800147c24 */ /* 0x000fe4000f8e02ff */
[----:B------:R-:W-:Y:S02]  /*b1b0*/  VIADD R26, R178, UR42 ;  /* 0x0000002ab21a7c36 */ /* 0x000fe40008000000 */
        /* <DEDUP_REMOVED lines=27> */
.L_x_2419:
[----:B------:R-:W-:Y:S05]  /*b370*/  BSYNC B1 ;  /* 0x0000000000017941 */ /* 0x000fea0003800000 */
.L_x_2418:
        /* <DEDUP_REMOVED lines=13> */
.L_x_2421:
[----:B------:R-:W-:Y:S05]  /*b450*/  BSYNC B1 ;  /* 0x0000000000017941 */ /* 0x000fea0003800000 */
.L_x_2420:
        /* <DEDUP_REMOVED lines=13> */
.L_x_2423:
[----:B------:R-:W-:Y:S05]  /*b530*/  BSYNC B1 ;  /* 0x0000000000017941 */ /* 0x000fea0003800000 */
.L_x_2422:
[----:B0-----:R-:W-:Y:S01]  /*b540*/  VIADD R0, R26, 0x60 ;  /* 0x000000601a007836 */ /* 0x001fe20000000000 */
[----:B--2-4-:R-:W4:Y:S04]  /*b550*/  SHFL.IDX PT, R25, R25, 0x3, 0x181f ;  /* 0x00781f0019197f89 */ /* 0x014f2800000e0000 */
[----:B------:R-:W-:Y:S01]  /*b560*/  ISETP.GE.AND P0, PT, R0, R23, PT ;  /* 0x000000170000720c */ /* 0x000fe20003f06270 */
[----:B------:R-:W0:-:S12]  /*b570*/  SHFL.IDX PT, R24, R24, 0x3, 0x181f ;  /* 0x00781f0018187f89 */ /* 0x000e1800000e0000 */
        /* <DEDUP_REMOVED lines=12> */
.L_x_2417:
        /* <DEDUP_REMOVED lines=12> */
[----:B------:R-:W-:Y:S01]  /*b700*/  BSSY B1, `(.L_x_2425) ;  /* 0x0000067000017945 */ /* 0x000fe20003800000 */
[----:B------:R-:W-:Y:S01]  /*b710*/  ULDC.64 UR10, c[0x0][0xb38] ;  /* 0x0002ce00000a7ab9 */ /* 0x000fe20000000a00 */
[----:B------:R-:W-:Y:S01]  /*b720*/  PRMT R97, RZ, 0x654, R97 ;  /* 0x00000654ff617816 */ /* 0x000fe20000000061 */
[----:B------:R-:W-:-:S04]  /*b730*/  UIMAD.WIDE.U32 UR8, UR15, UR10, UR8 ;  /* 0x0000000a0f0872a5 */ /* 0x000fc8000f8e0008 */
[----:B------:R-:W-:Y:S01]  /*b740*/  UIMAD UR9, UR15, UR11, UR9 ;  /* 0x0000000b0f0972a4 */ /* 0x000fe2000f8e0209 */
[----:B------:R2:W-:Y:S02]  /*b750*/  SYNCS.ARRIVE.TRANS64.RED.A1T0 RZ, [R97+URZ], RZ ;  /* 0x000000ff61ff79a7 */ /* 0x0005e4000810043f */
[----:B------:R-:W-:Y:S02]  /*b760*/  ULDC.64 UR10, c[0x0][0xb40] ;  /* 0x0002d000000a7ab9 */ /* 0x000fe40000000a00 */
[----:B------:R-:W-:Y:S02]  /*b770*/  UIMAD UR4, UR4, UR10, URZ ;  /* 0x0000000a040472a4 */ /* 0x000fe4000f8e023f */
[----:B------:R-:W-:Y:S01]  /*b780*/  UIMAD.WIDE.U32 UR8, UR7, UR10, UR8 ;  /* 0x0000000a070872a5 */ /* 0x000fe2000f8e0008 */
[----:B0-----:R-:W-:Y:S01]  /*b790*/  @P1 IMAD.HI.U32 R0, R11, R0, RZ ;  /* 0x000000000b001227 */ /* 0x001fe200078e00ff */
[----:B------:R-:W-:-:S03]  /*b7a0*/  UIMAD UR4, UR7, UR11, UR4 ;  /* 0x0000000b070472a4 */ /* 0x000fc6000f8e0204 */
[----:B------:R-:W-:Y:S01]  /*b7b0*/  ULDC.64 UR10, c[0x0][0xb48] ;  /* 0x0002d200000a7ab9 */ /* 0x000fe20000000a00 */
[----:B------:R-:W-:Y:S01]  /*b7c0*/  UIADD3 UR9, UR9, UR4, URZ ;  /* 0x0000000409097290 */ /* 0x000fe2000fffe03f */
[----:B-1----:R-:W-:-:S03]  /*b7d0*/  @P1 SHF.R.U32.HI R7, RZ, R5, R0 ;  /* 0x00000005ff071219 */ /* 0x002fc60000011600 */
[----:B------:R-:W-:Y:S01]  /*b7e0*/  UIMAD.WIDE.U32 UR8, UR14, UR10, UR8 ;  /* 0x0000000a0e0872a5 */ /* 0x000fe2000f8e0008 */
[--C-:B------:R-:W-:Y:S01]  /*b7f0*/  SHF.R.S32.HI R0, RZ, 0x1f, R7.reuse ;  /* 0x0000001fff007819 */ /* 0x100fe20000011407 */
[----:B------:R-:W-:Y:S02]  /*b800*/  IMAD.MOV R9, RZ, RZ, -R7 ;  /* 0x000000ffff097224 */ /* 0x000fe400078e0a07 */
        /* <DEDUP_REMOVED lines=86> */
.L_x_2426:
[----:B------:R-:W-:Y:S05]  /*bd70*/  BSYNC B1 ;  /* 0x0000000000017941 */ /* 0x000fea0003800000 */
.L_x_2425:
        /* <DEDUP_REMOVED lines=69> */
.L_x_2415:
[----:B------:R-:W-:Y:S01]  /*c1d0*/  R2UR UR4, R161 ;  /* 0x00000000a10472ca */ /* 0x000fe200000e0000 */
[----:B------:R-:W-:Y:S01]  /*c1e0*/  ULDC.64 UR8, c[0x0][0xc00] ;  /* 0x0003000000087ab9 */ /* 0x000fe20000000a00 */
[----:B------:R-:W-:Y:S01]  /*c1f0*/  R2UR UR10, R179 ;  /* 0x00000000b30a72ca */ /* 0x000fe200000e0000 */
[----:B------:R-:W-:Y:S01]  /*c200*/  UISETP.NE.U32.AND UP0, UPT, UR8, URZ, UPT ;  /* 0x0000003f0800728c */ /* 0x000fe2000bf05070 */
[----:B------:R-:W-:-:S03]  /*c210*/  R2UR UR7, R23 ;  /* 0x00000000170772ca */ /* 0x000fc600000e0000 */
[----:B------:R-:W-:-:S03]  /*c220*/  UISETP.NE.AND.EX UP0, UPT, UR9, URZ, UPT, UP0 ;  /* 0x0000003f0900728c */ /* 0x000fc6000bf05300 */
[----:B------:R-:W-:-:S03]  /*c230*/  ULDC.64 UR8, c[0x0][0xc00] ;  /* 0x0003000000087ab9 */ /* 0x000fc60000000a00 */
[----:B------:R-:W-:Y:S01]  /*c240*/  UIMAD.WIDE UR8, UR4, 0x4, UR8 ;  /* 0x00000004040878a5 */ /* 0x000fe2000f8e0208 */
[----:B------:R-:W-:-:S05]  /*c250*/  PLOP3.LUT P1, PT, PT, PT, UP0, 0x80, 0x0 ;  /* 0x000000000000781c */ /* 0x000fca0003f2f008 */
[----:B------:R-:W-:Y:S02]  /*c260*/  IMAD.U32 R2, RZ, RZ, UR8 ;  /* 0x00000008ff027e24 */ /* 0x000fe4000f8e00ff */
[----:B------:R-:W-:Y:S01]  /*c270*/  IMAD.U32 R3, RZ, RZ, UR9 ;  /* 0x00000009ff037e24 */ /* 0x000fe2000f8e00ff */
[----:B------:R-:W-:Y:S02]  /*c280*/  ULDC.64 UR8, c[0x0][0xc08] ;  /* 0x0003020000087ab9 */ /* 0x000fe40000000a00 */
[----:B------:R-:W-:-:S03]  /*c290*/  UISETP.NE.U32.AND UP1, UPT, UR8, URZ, UPT ;  /* 0x0000003f0800728c */ /* 0x000fc6000bf25070 */
[----:B------:R-:W2:Y:S01]  /*c2a0*/  @P1 LDG.E R6, desc[UR36][R2.64] ;  /* 0x0000002402061981 */ /* 0x000ea2000c1e1900 */
[----:B------:R-:W-:-:S06]  /*c2b0*/  UISETP.NE.AND.EX UP1, UPT, UR9, URZ, UPT, UP1 ;  /* 0x0000003f0900728c */ /* 0x000fcc000bf25310 */
[----:B------:R-:W-:-:S05]  /*c2c0*/  PLOP3.LUT P2, PT, PT, PT, UP1, 0x80, 0x0 ;  /* 0x000000000000781c */ /* 0x000fca0003f4f018 */
[----:B------:R-:W-:-:S04]  /*c2d0*/  @UP1 ULEA UR8, UP2, UR4, UR8, 0x2 ;  /* 0x0000000804081291 */ /* 0x000fc8000f84103f */
[----:B------:R-:W-:Y:S02]  /*c2e0*/  @UP1 ULEA.HI.X UR9, UR4, UR9, UR10, 0x2, UP2 ;  /* 0x0000000904091291 */ /* 0x000fe400090f140a */
[----:B------:R-:W-:Y:S01]  /*c2f0*/  MOV R4, UR8 ;  /* 0x0000000800047c02 */ /* 0x000fe20008000f00 */
        /* <DEDUP_REMOVED lines=16> */
.L_x_2427:
[----:B------:R-:W-:Y:S01]  /*c400*/  R2UR UR7, R161 ;  /* 0x00000000a10772ca */ /* 0x000fe200000e0000 */
[----:B------:R-:W-:Y:S01]  /*c410*/  BSSY B1, `(.L_x_2428) ;  /* 0x000003d000017945 */ /* 0x000fe20003800000 */
[----:B------:R-:W-:-:S11]  /*c420*/  R2UR UR8, R179 ;  /* 0x00000000b30872ca */ /* 0x000fd600000e0000 */
[----:B------:R-:W-:Y:S02]  /*c430*/  USEL UR7, UR7, URZ, !UP0 ;  /* 0x0000003f07077287 */ /* 0x000fe4000c000000 */
[----:B------:R-:W-:Y:S01]  /*c440*/  USEL UR10, UR8, URZ, !UP0 ;  /* 0x0000003f080a7287 */ /* 0x000fe2000c000000 */
[----:B------:R-:W-:Y:S11]  /*c450*/  @P0 BRA `(.L_x_2429) ;  /* 0x0000000000e00947 */ /* 0x000ff60003800000 */
[----:B------:R-:W0:Y:S01]  /*c460*/  S2R R3, SR_TID.X ;  /* 0x0000000000037919 */ /* 0x000e220000002100 */
[----:B------:R-:W1:Y:S01]  /*c470*/  LDC R9, c[0x0][0xbe8] ;  /* 0x0002fa00ff097b82 */ /* 0x000e620000000800 */
[----:B------:R-:W-:Y:S02]  /*c480*/  IMAD.U32 R4, RZ, RZ, UR42 ;  /* 0x0000002aff047e24 */ /* 0x000fe4000f8e00ff */
[----:B-1---5:R-:W-:-:S03]  /*c490*/  IMAD R2, R0, R9, RZ ;  /* 0x0000000900027224 */ /* 0x022fc600078e02ff */
        /* <DEDUP_REMOVED lines=17> */
[----:B------:R-:W-:Y:S02]  /*c5b0*/  UIMAD.WIDE.U32 UR16, UR8, UR19, URZ ;  /* 0x00000013081072a5 */ /* 0x000fe4000f8e003f */
[----:B------:R-:W-:Y:S01]  /*c5c0*/  UIMAD UR13, UR13, UR7, URZ ;  /* 0x000000070d0d72a4 */ /* 0x000fe2000f8e023f */
[----:B0-----:R-:W-:Y:S01]  /*c5d0*/  @P0 IMAD.HI.U32 R2, R4, R3, RZ ;  /* 0x0000000304020227 */ /* 0x001fe200078e00ff */
[----:B------:R-:W-:Y:S02]  /*c5e0*/  UIMAD UR19, UR9, UR19, URZ ;  /* 0x00000013091372a4 */ /* 0x000fe4000f8e023f */
[----:B------:R-:W-:Y:S02]  /*c5f0*/  UIMAD.WIDE.U32 UR8, UR12, UR7, URZ ;  /* 0x000000070c0872a5 */ /* 0x000fe4000f8e003f */
[----:B------:R-:W-:-:S02]  /*c600*/  UIMAD.WIDE.U32 UR22, UR14, UR11, URZ ;  /* 0x0000000b0e1672a5 */ /* 0x000fc4000f8e003f */
[----:B------:R-:W-:Y:S01]  /*c610*/  UIMAD UR11, UR15, UR11, URZ ;  /* 0x0000000b0f0b72a4 */ /* 0x000fe2000f8e023f */
[----:B-1----:R-:W-:Y:S01]  /*c620*/  @P0 SHF.R.U32.HI R5, RZ, R7, R2 ;  /* 0x00000007ff050219 */ /* 0x002fe20000011602 */
[----:B------:R-:W-:Y:S02]  /*c630*/  UIMAD UR13, UR12, UR10, UR13 ;  /* 0x0000000a0c0d72a4 */ /* 0x000fe4000f8e020d */
[----:B------:R-:W-:Y:S01]  /*c640*/  UIADD3 UR16, UP1, UP2, UR8, UR16, UR4 ;  /* 0x0000001008107290 */ /* 0x000fe2000fa3e004 */
[----:B------:R-:W-:Y:S01]  /*c650*/  IMAD.U32 R2, RZ, RZ, UR22 ;  /* 0x00000016ff027e24 */ /* 0x000fe2000f8e00ff */
[----:B------:R-:W-:Y:S01]  /*c660*/  UIADD3 UR8, UR23, UR11, URZ ;  /* 0x0000000b17087290 */ /* 0x000fe2000fffe03f */
[--C-:B------:R-:W-:Y:S01]  /*c670*/  IMAD.MOV R7, RZ, RZ, -R5.reuse ;  /* 0x000000ffff077224 */ /* 0x100fe200078e0a05 */
[----:B------:R-:W-:Y:S01]  /*c680*/  UIADD3 UR19, UR17, UR19, URZ ;  /* 0x0000001311137290 */ /* 0x000fe2000fffe03f */
[----:B------:R-:W-:Y:S01]  /*c690*/  MOV R3, UR23 ;  /* 0x0000001700037c02 */ /* 0x000fe20008000f00 */
[----:B------:R-:W-:Y:S01]  /*c6a0*/  UIADD3 UR11, UR9, UR13, URZ ;  /* 0x0000000d090b7290 */ /* 0x000fe2000fffe03f */
[----:B------:R-:W-:Y:S01]  /*c6b0*/  IMAD R7, R9, R7, R4 ;  /* 0x0000000709077224 */ /* 0x000fe200078e0204 */
[----:B------:R-:W-:Y:S01]  /*c6c0*/  IADD3 R2, P0, P1, R5, UR16, R2 ;  /* 0x0000001005027c10 */ /* 0x000fe2000f91e002 */
[----:B------:R-:W-:Y:S01]  /*c6d0*/  IMAD.U32 R6, RZ, RZ, UR8 ;  /* 0x00000008ff067e24 */ /* 0x000fe2000f8e00ff */
[----:B------:R-:W-:Y:S01]  /*c6e0*/  UIADD3.X UR11, UR11, UR19, UR20, UP1, UP2 ;  /* 0x000000130b0b7290 */ /* 0x000fe20008fe4414 */
[----:B------:R-:W-:Y:S01]  /*c6f0*/  SHF.R.S32.HI R5, RZ, 0x1f, R5 ;  /* 0x0000001fff057819 */ /* 0x000fe20000011405 */
[----:B------:R-:W-:Y:S01]  /*c700*/  ULDC.64 UR8, c[0x0][UR18+0x210] ;  /* 0x0000840012087abb */ /* 0x000fe20008000a00 */
[----:B------:R-:W-:Y:S01]  /*c710*/  SHF.R.S32.HI R4, RZ, 0x1f, R7 ;  /* 0x0000001fff047819 */ /* 0x000fe20000011407 */
[----:B------:R-:W-:Y:S01]  /*c720*/  IMAD R9, R7, UR9, RZ ;  /* 0x0000000907097c24 */ /* 0x000fe2000f8e02ff */
[----:B------:R-:W-:Y:S01]  /*c730*/  ULDC.64 UR12, c[0x0][0xba8] ;  /* 0x0002ea00000c7ab9 */ /* 0x000fe20000000a00 */
[----:B------:R-:W-:Y:S01]  /*c740*/  IADD3.X R3, R5, UR11, R6, P0, P1 ;  /* 0x0000000b05037c10 */ /* 0x000fe200087e2406 */
[----:B------:R-:W-:Y:S01]  /*c750*/  @!UP0 ULDC UR12, c[0x0][0xb50] ;  /* 0x0002d400000c8ab9 */ /* 0x000fe20000000800 */
[----:B------:R-:W-:Y:S01]  /*c760*/  IMAD R9, R4, UR8, R9 ;  /* 0x0000000804097c24 */ /* 0x000fe2000f8e0209 */
[----:B------:R-:W-:Y:S01]  /*c770*/  @!UP0 ULDC UR13, c[0x0][0xb54] ;  /* 0x0002d500000d8ab9 */ /* 0x000fe20000000800 */
[----:B------:R-:W-:-:S04]  /*c780*/  IMAD.WIDE.U32 R2, R7, UR8, R2 ;  /* 0x0000000807027c25 */ /* 0x000fc8000f8e0002 */
[----:B------:R-:W-:Y:S01]  /*c790*/  IMAD.IADD R3, R3, 0x1, R9 ;  /* 0x0000000103037824 */ /* 0x000fe200078e0209 */
[----:B------:R-:W-:-:S04]  /*c7a0*/  LEA R4, P0, R2, UR12, 0x2 ;  /* 0x0000000c02047c11 */ /* 0x000fc8000f8010ff */
[----:B------:R-:W-:Y:S01]  /*c7b0*/  LEA.HI.X R5, R2, UR13, R3, 0x2, P0 ;  /* 0x0000000d02057c11 */ /* 0x000fe200080f1403 */
[----:B------:R-:W-:-:S05]  /*c7c0*/  IMAD.MOV.U32 R3, RZ, RZ, -0x800000 ;  /* 0xff800000ff037424 */ /* 0x000fca00078e00ff */
[----:B------:R0:W-:Y:S03]  /*c7d0*/  STG.E desc[UR36][R4.64], R3 ;  /* 0x0000000304007986 */ /* 0x0001e6000c101924 */
.L_x_2429:
[----:B------:R-:W-:Y:S05]  /*c7e0*/  BSYNC B1 ;  /* 0x0000000000017941 */ /* 0x000fea0003800000 */
.L_x_2428:
[----:B------:R-:W-:-:S13]  /*c7f0*/  R2UR UR8, R23 ;  /* 0x00000000170872ca */ /* 0x000fda00000e0000 */
[----:B------:R-:W-:-:S06]  /*c800*/  UISETP.GT.AND UP0, UPT, UR8, 0x1, UPT ;  /* 0x000000010800788c */ /* 0x000fcc000bf04270 */
[----:B------:R-:W-:-:S13]  /*c810*/  PLOP3.LUT P0, PT, PT, PT, UP0, 0x80, 0x0 ;  /* 0x000000000000781c */ /* 0x000fda0003f0f008 */
[----:B------:R-:W-:Y:S05]  /*c820*/  @P0 BRA `(.L_x_2424) ;  /* 0x0000000400a80947 */ /* 0x000fea0003800000 */
[----:B------:R-:W1:Y:S01]  /*c830*/  LDC R11, c[0x0][0xbe8] ;  /* 0x0002fa00ff0b7b82 */ /* 0x000e620000000800 */
[----:B------:R-:W-:Y:S01]  /*c840*/  ULDC.64 UR12, c[0x0][0xaa0] ;  /* 0x0002a800000c7ab9 */ /* 0x000fe20000000a00 */
[----:B------:R-:W-:Y:S01]  /*c850*/  R2UR UR14, R177 ;  /* 0x00000000b10e72ca */ /* 0x000fe200000e0000 */
[----:B------:R-:W-:Y:S01]  /*c860*/  UIMAD UR11, UR20, UR12, URZ ;  /* 0x0000000c140b72a4 */ /* 0x000fe2000f8e023f */
[----:B------:R-:W-:Y:S01]  /*c870*/  IMAD R2, R22, 0x20, R178 ;  /* 0x0000002016027824 */ /* 0x000fe200078e02b2 */
[----:B------:R-:W-:Y:S01]  /*c880*/  UIMAD.WIDE.U32 UR8, UR4, UR12, URZ ;  /* 0x0000000c040872a5 */ /* 0x000fe2000f8e003f */
[----:B------:R-:W-:Y:S01]  /*c890*/  BSSY B1, `(.L_x_2430) ;  /* 0x0000039000017945 */ /* 0x000fe20003800000 */
[----:B------:R-:W-:Y:S01]  /*c8a0*/  UIMAD UR11, UR4, UR13, UR11 ;  /* 0x0000000d040b72a4 */ /* 0x000fe2000f8e020b */
[----:B------:R-:W-:Y:S02]  /*c8b0*/  VIADD R6, R2, UR42 ;  /* 0x0000002a02067c36 */ /* 0x000fe40008000000 */
[----:B------:R-:W-:Y:S01]  /*c8c0*/  ULDC.64 UR12, c[0x0][0xae8] ;  /* 0x0002ba00000c7ab9 */ /* 0x000fe20000000a00 */
[----:B------:R-:W-:Y:S01]  /*c8d0*/  UIADD3 UR9, UR9, UR11, URZ ;  /* 0x0000000b09097290 */ /* 0x000fe2000fffe03f */
[----:B0-----:R-:W-:-:S03]  /*c8e0*/  IMAD.MOV.U32 R5, RZ, RZ, R6 ;  /* 0x000000ffff057224 */ /* 0x001fc600078e0006 */
[----:B------:R-:W-:-:S04]  /*c8f0*/  UIMAD.WIDE.U32 UR8, UR14, UR12, UR8 ;  /* 0x0000000c0e0872a5 */ /* 0x000fc8000f8e0008 */
[----:B------:R-:W-:-:S03]  /*c900*/  UIMAD UR9, UR14, UR13, UR9 ;  /* 0x0000000d0e0972a4 */ /* 0x000fc6000f8e0209 */
[----:B------:R-:W-:Y:S01]  /*c910*/  ULDC.64 UR12, c[0x0][0xaf0] ;  /* 0x0002bc00000c7ab9 */ /* 0x000fe20000000a00 */
[----:B-1----:R-:W-:Y:S01]  /*c920*/  ISETP.NE.AND P0, PT, R11, 0x1, PT ;  /* 0x000000010b00780c */ /* 0x002fe20003f05270 */
[----:B------:R-:W-:Y:S02]  /*c930*/  UIMAD UR10, UR10, UR12, URZ ;  /* 0x0000000c0a0a72a4 */ /* 0x000fe4000f8e023f */
[----:B------:R-:W-:Y:S02]  /*c940*/  UIMAD.WIDE.U32 UR8, UR7, UR12, UR8 ;  /* 0x0000000c070872a5 */ /* 0x000fe4000f8e0008 */
[----:B------:R-:W-:-:S03]  /*c950*/  UIMAD UR4, UR7, UR13, UR10 ;  /* 0x0000000d070472a4 */ /* 0x000fc6000f8e020a */
[----:B------:R-:W-:Y:S01]  /*c960*/  ULDC.64 UR10, c[0x0][0xae0] ;  /* 0x0002b800000a7ab9 */ /* 0x000fe20000000a00 */
[----:B------:R-:W-:-:S04]  /*c970*/  UIADD3 UR4, UR9, UR4, URZ ;  /* 0x0000000409047290 */ /* 0x000fc8000fffe03f */
        /* <DEDUP_REMOVED lines=17> */
[----:B------:R-:W-:Y:S02]  /*ca90*/  VIADD R6, R178, UR42 ;  /* 0x0000002ab2067c36 */ /* 0x000fe40008000000 */
[----:B-----5:R-:W-:Y:S02]  /*caa0*/  IMAD R11, R0, R11, RZ ;  /* 0x0000000b000b7224 */ /* 0x020fe400078e02ff */
[C---:B------:R-:W-:Y:S02]  /*cab0*/  IMAD R5, R7.reuse, UR9, R4 ;  /* 0x0000000907057c24 */ /* 0x040fe4000f8e0204 */
[----:B------:R-:W-:Y:S01]  /*cac0*/  IMAD.WIDE.U32 R2, R7, UR8, R2 ;  /* 0x0000000807027c25 */ /* 0x000fe2000f8e0002 */
[----:B------:R-:W-:Y:S01]  /*cad0*/  ISETP.GE.AND P2, PT, R6, R11, PT ;  /* 0x0000000b0600720c */ /* 0x000fe20003f46270 */
[----:B------:R-:W-:-:S02]  /*cae0*/  ULDC.64 UR8, c[0x0][0xa80] ;  /* 0x0002a00000087ab9 */ /* 0x000fc40000000a00 */
[----:B------:R-:W-:Y:S01]  /*caf0*/  VIADD R0, R6, 0x20 ;  /* 0x0000002006007836 */ /* 0x000fe20000000000 */
[----:B------:R-:W-:Y:S01]  /*cb00*/  LEA R4, P3, R2, UR8, 0x1 ;  /* 0x0000000802047c11 */ /* 0x000fe2000f8608ff */
[----:B------:R-:W-:-:S03]  /*cb10*/  IMAD.IADD R3, R3, 0x1, R5 ;  /* 0x0000000103037824 */ /* 0x000fc600078e0205 */
[-C--:B------:R-:W-:Y:S01]  /*cb20*/  ISETP.GE.AND P1, PT, R0, R11.reuse, PT ;  /* 0x0000000b0000720c */ /* 0x080fe20003f26270 */
[----:B------:R-:W-:Y:S01]  /*cb30*/  VIADD R0, R6, 0x40 ;  /* 0x0000004006007836 */ /* 0x000fe20000000000 */
[----:B------:R-:W-:Y:S02]  /*cb40*/  LEA.HI.X R5, R2, UR9, R3, 0x1, P3 ;  /* 0x0000000902057c11 */ /* 0x000fe400098f0c03 */
[----:B------:R0:W1:Y:S02]  /*cb50*/  SHFL.IDX PT, R2, R4, RZ, 0x181f ;  /* 0x00181fff04027589 */ /* 0x00006400000e0000 */
[----:B------:R-:W-:Y:S02]  /*cb60*/  ISETP.GE.AND P0, PT, R0, R11, PT ;  /* 0x0000000b0000720c */ /* 0x000fe40003f06270 */
[----:B------:R0:W2:Y:S01]  /*cb70*/  SHFL.IDX PT, R0, R5, RZ, 0x181f ;  /* 0x00181fff05007589 */ /* 0x0000a200000e0000 */
        /* <DEDUP_REMOVED lines=8> */
[----:B------:R3:W-:Y:S04]  /*cc00*/  @!P4 ST.E.128 desc[UR36][R8.64], RZ ;  /* 0x000000ff0800c985 */ /* 0x0007e8000c101d24 */
[----:B------:R3:W-:Y:S02]  /*cc10*/  @!P5 ST.E.128 desc[UR36][R2.64], RZ ;  /* 0x000000ff0200d985 */ /* 0x0007e4000c101d24 */
.L_x_2431:
[----:B------:R-:W-:Y:S05]  /*cc20*/  BSYNC B1 ;  /* 0x0000000000017941 */ /* 0x000fea0003800000 */
.L_x_2430:
[----:B--2---:R2:W4:Y:S01]  /*cc30*/  SHFL.IDX PT, R0, R5, 0x1, 0x181f ;  /* 0x00381f0005007f89 */ /* 0x00452200000e0000 */
[----:B------:R-:W-:Y:S03]  /*cc40*/  BSSY B1, `(.L_x_2432) ;  /* 0x000000c000017945 */ /* 0x000fe60003800000 */
[----:B-1-3--:R2:W1:Y:S01]  /*cc50*/  SHFL.IDX PT, R2, R4, 0x1, 0x181f ;  /* 0x00381f0004027f89 */ /* 0x00a46200000e0000 */
[----:B------:R-:W-:Y:S05]  /*cc60*/  @P1 BRA `(.L_x_2433) ;  /* 0x0000000000241947 */ /* 0x000fea0003800000 */
[----:B------:R-:W-:Y:S02]  /*cc70*/  ULDC UR4, c[0x0][0xac8] ;  /* 0x0002b20000047ab9 */ /* 0x000fe40000000800 */
[----:B------:R-:W-:Y:S02]  /*cc80*/  ISETP.GE.AND P3, PT, R16, UR4, PT ;  /* 0x0000000410007c0c */ /* 0x000fe4000bf66270 */
[----:B------:R-:W-:-:S11]  /*cc90*/  ISETP.GE.AND P4, PT, R19, UR4, PT ;  /* 0x0000000413007c0c */ /* 0x000fd6000bf86270 */
[CC--:B-1----:R-:W-:Y:S02]  /*cca0*/  @!P3 LEA R8, P1, R16.reuse, R2.reuse, 0x1 ;  /* 0x000000021008b211 */ /* 0x0c2fe400078208ff */
[C---:B------:R-:W-:Y:S02]  /*ccb0*/  @!P4 LEA R2, P2, R19.reuse, R2, 0x1 ;  /* 0x000000021302c211 */ /* 0x040fe400078408ff */
[-C--:B----4-:R-:W-:Y:S02]  /*ccc0*/  @!P3 LEA.HI.X R9, R16, R0.reuse, R202, 0x1, P1 ;  /* 0x000000001009b211 */ /* 0x090fe400008f0cca */
[----:B------:R-:W-:-:S03]  /*ccd0*/  @!P4 LEA.HI.X R3, R19, R0, R201, 0x1, P2 ;  /* 0x000000001303c211 */ /* 0x000fc600010f0cc9 */
[----:B------:R3:W-:Y:S04]  /*cce0*/  @!P3 ST.E.128 desc[UR36][R8.64], RZ ;  /* 0x000000ff0800b985 */ /* 0x0007e8000c101d24 */
[----:B------:R3:W-:Y:S02]  /*ccf0*/  @!P4 ST.E.128 desc[UR36][R2.64], RZ ;  /* 0x000000ff0200c985 */ /* 0x0007e4000c101d24 */
.L_x_2433:
[----:B------:R-:W-:Y:S05]  /*cd00*/  BSYNC B1 ;  /* 0x0000000000017941 */ /* 0x000fea0003800000 */
.L_x_2432:
[----:B----4-:R4:W0:Y:S01]  /*cd10*/  SHFL.IDX PT, R0, R5, 0x2, 0x181f ;  /* 0x00581f0005007f89 */ /* 0x01082200000e0000 */
        /* <DEDUP_REMOVED lines=8> */
[-C--:B0-----:R-:W-:Y:S02]  /*cda0*/  @!P2 LEA.HI.X R9, R16, R0.reuse, R202, 0x1, P0 ;  /* 0x000000001009a211 */ /* 0x081fe400000f0cca */
[----:B------:R-:W-:-:S03]  /*cdb0*/  @!P3 LEA.HI.X R3, R19, R0, R201, 0x1, P1 ;  /* 0x000000001303b211 */ /* 0x000fc600008f0cc9 */
[----:B------:R3:W-:Y:S04]  /*cdc0*/  @!P2 ST.E.128 desc[UR36][R8.64], RZ ;  /* 0x000000ff0800a985 */ /* 0x0007e8000c101d24 */
[----:B------:R3:W-:Y:S02]  /*cdd0*/  @!P3 ST.E.128 desc[UR36][R2.64], RZ ;  /* 0x000000ff0200b985 */ /* 0x0007e4000c101d24 */
.L_x_2435:
[----:B------:R-:W-:Y:S05]  /*cde0*/  BSYNC B1 ;  /* 0x0000000000017941 */ /* 0x000fea0003800000 */
.L_x_2434:
[----:B0-----:R-:W-:Y:S01]  /*cdf0*/  IADD3 R0, R6, 0x60, RZ ;  /* 0x0000006006007810 */ /* 0x001fe20007ffe0ff */
[----:B--2-4-:R-:W2:Y:S03]  /*ce00*/  SHFL.IDX PT, R5, R5, 0x3, 0x181f ;  /* 0x00781f0005057f89 */ /* 0x014ea600000e0000 */
[----:B------:R-:W-:Y:S01]  /*ce10*/  ISETP.GE.AND P0, PT, R0, R11, PT ;  /* 0x0000000b0000720c */ /* 0x000fe20003f06270 */
[----:B-1-3--:R1:W3:-:S12]  /*ce20*/  SHFL.IDX PT, R2, R4, 0x3, 0x181f ;  /* 0x00781f0004027f89 */ /* 0x00a2d800000e0000 */
[----:B-1----:R-:W-:Y:S05]  /*ce30*/  @P0 BRA `(.L_x_2424) ;  /* 0x0000000000240947 */ /* 0x002fea0003800000 */
[----:B------:R-:W-:Y:S02]  /*ce40*/  ULDC UR4, c[0x0][0xac8] ;  /* 0x0002b20000047ab9 */ /* 0x000fe40000000800 */
[----:B------:R-:W-:Y:S02]  /*ce50*/  ISETP.GE.AND P2, PT, R16, UR4, PT ;  /* 0x0000000410007c0c */ /* 0x000fe4000bf46270 */
[----:B------:R-:W-:-:S11]  /*ce60*/  ISETP.GE.AND P3, PT, R19, UR4, PT ;  /* 0x0000000413007c0c */ /* 0x000fd6000bf66270 */
[CC--:B---3--:R-:W-:Y:S02]  /*ce70*/  @!P2 LEA R6, P0, R16.reuse, R2.reuse, 0x1 ;  /* 0x000000021006a211 */ /* 0x0c8fe400078008ff */
[C---:B------:R-:W-:Y:S02]  /*ce80*/  @!P3 LEA R2, P1, R19.reuse, R2, 0x1 ;  /* 0x000000021302b211 */ /* 0x040fe400078208ff */
[-C--:B--2---:R-:W-:Y:S02]  /*ce90*/  @!P2 LEA.HI.X R7, R16, R5.reuse, R202, 0x1, P0 ;  /* 0x000000051007a211 */ /* 0x084fe400000f0cca */
[----:B------:R-:W-:-:S03]  /*cea0*/  @!P3 LEA.HI.X R3, R19, R5, R201, 0x1, P1 ;  /* 0x000000051303b211 */ /* 0x000fc600008f0cc9 */
[----:B------:R1:W-:Y:S04]  /*ceb0*/  @!P2 ST.E.128 desc[UR36][R6.64], RZ ;  /* 0x000000ff0600a985 */ /* 0x0003e8000c101d24 */
[----:B------:R1:W-:Y:S02]  /*cec0*/  @!P3 ST.E.128 desc[UR36][R2.64], RZ ;  /* 0x000000ff0200b985 */ /* 0x0003e4000c101d24 */
.L_x_2424:
[----:B------:R-:W-:Y:S05]  /*ced0*/  BSYNC B0 ;  /* 0x0000000000007941 */ /* 0x000fea0003800000 */
.L_x_2414:
[----:B------:R-:W-:Y:S02]  /*cee0*/  ULDC UR4, c[0x0][0xc3c] ;  /* 0x00030f0000047ab9 */ /* 0x000fe40000000800 */
[----:B------:R-:W-:-:S13]  /*cef0*/  ISETP.GE.AND P0, PT, R27, UR4, PT ;  /* 0x000000041b007c0c */ /* 0x000fda000bf06270 */
[----:B------:R-:W-:Y:S05]  /*cf00*/  @!P0 BRA `(.L_x_2436) ;  /* 0xffffff4000108947 */ /* 0x000fea000383ffff */
[----:B------:R-:W-:Y:S05]  /*cf10*/  EXIT ;  /* 0x000000000000794d */ /* 0x000fea0003800000 */
.L_x_2371:
        /* <DEDUP_REMOVED lines=16> */
.L_x_2437:
        /* <DEDUP_REMOVED lines=44> */
.L_x_2441:
        /* <DEDUP_REMOVED lines=35> */
.L_x_2439:
        /* <DEDUP_REMOVED lines=13> */
.L_x_2442:
        /* <DEDUP_REMOVED lines=32> */
[----:B------:R-:W-:Y:S02]  /*d7e0*/  IABS R2, R9 ;  /* 0x0000000900027213 */ /* 0x000fe40000000000 */
[----:B0-----:R-:W-:Y:S01]  /*d7f0*/  IADD3 R11, RZ, -R3, RZ ;  /* 0x80000003ff0b7210 */ /* 0x001fe20007ffe0ff */
        /* <DEDUP_REMOVED lines=19> */
[----:B------:R-:W-:-:S06]  /*d930*/  @P0 IADD3 R2, R2, 0x1, RZ ;  /* 0x0000000102020810 */ /* 0x000fcc0007ffe0ff */
        /* <DEDUP_REMOVED lines=8> */
.L_x_2443:
[----:B------:R-:W0:Y:S02]  /*d9c0*/  LDC.64 R2, c[0x0][0xc90] ;  /* 0x00032400ff027b82 */ /* 0x000e240000000a00 */
[----:B0-----:R-:W-:-:S05]  /*d9d0*/  IMAD.WIDE R2, R19, 0x4, R2 ;  /* 0x0000000413027825 */ /* 0x001fca00078e0202 */
[----:B------:R0:W2:Y:S01]  /*d9e0*/  LDG.E R11, desc[UR36][R2.64] ;  /* 0x00000024020b7981 */ /* 0x0000a2000c1e1900 */
[----:B------:R-:W-:Y:S02]  /*d9f0*/  IABS R13, R5 ;  /* 0x00000005000d7213 */ /* 0x000fe40000000000 */
[----:B0-----:R-:W-:Y:S01]  /*da00*/  MOV R2, RZ ;  /* 0x000000ff00027202 */ /* 0x001fe20000000f00 */
        /* <DEDUP_REMOVED lines=23> */
[----:B------:R-:W-:Y:S01]  /*db80*/  IMAD R13, R11, R2, RZ ;  /* 0x000000020b0d7224 */ /* 0x000fe200078e02ff */
[----:B------:R-:W-:-:S03]  /*db90*/  IADD3 R2, -R2, RZ, RZ ;  /* 0x000000ff02027210 */ /* 0x000fc60007ffe1ff */
        /* <DEDUP_REMOVED lines=29> */
[----:B------:R-:W-:-:S05]  /*dd70*/  @!P1 LOP3.LUT R2, RZ, R11, RZ, 0x33, !PT ;  /* 0x0000000bff029212 */ /* 0x000fca00078e33ff */
[----:B------:R-:W-:-:S07]  /*dd80*/  IMAD R18, R2, R18, R3 ;  /* 0x0000001202127224 */ /* 0x000fce00078e0203 */
.L_x_2444:
[----:B------:R-:W-:-:S05]  /*dd90*/  LOP3.LUT R17, RZ, R2, RZ, 0x33, !PT ;  /* 0x00000002ff117212 */ /* 0x000fca00078e33ff */
[----:B------:R-:W-:Y:S01]  /*dda0*/  IMAD.IADD R17, R0, 0x1, R17 ;  /* 0x0000000100117824 */ /* 0x000fe200078e0211 */
[----:B------:R-:W-:Y:S06]  /*ddb0*/  BRA `(.L_x_2445) ;  /* 0x0000000000147947 */ /* 0x000fec0003800000 */
.L_x_2440:
[----:B------:R-:W-:Y:S01]  /*ddc0*/  ULDC UR4, c[0x0][0xc3c] ;  /* 0x00030f0000047ab9 */ /* 0x000fe20000000800 */
[----:B------:R-:W-:Y:S02]  /*ddd0*/  IMAD.MOV.U32 R17, RZ, RZ, RZ ;  /* 0x000000ffff117224 */ /* 0x000fe400078e00ff */
[----:B------:R-:W-:Y:S02]  /*dde0*/  IMAD.U32 R16, RZ, RZ, UR6 ;  /* 0x00000006ff107e24 */ /* 0x000fe4000f8e00ff */
[----:B------:R-:W-:Y:S02]  /*ddf0*/  IMAD.MOV.U32 R18, RZ, RZ, RZ ;  /* 0x000000ffff127224 */ /* 0x000fe400078e00ff */
[----:B------:R-:W-:-:S07]  /*de00*/  IMAD.U32 R19, RZ, RZ, UR4 ;  /* 0x00000004ff137e24 */ /* 0x000fce000f8e00ff */
.L_x_2445:
[----:B------:R-:W-:-:S13]  /*de10*/  ISETP.NE.AND P0, PT, R7, RZ, PT ;  /* 0x000000ff0700720c */ /* 0x000fda0003f05270 */
[----:B------:R-:W0:Y:S01]  /*de20*/  @!P0 S2R R3, SR_CgaCtaId ;  /* 0x0000000000038919 */ /* 0x000e220000008800 */
[----:B------:R-:W-:-:S04]  /*de30*/  @!P0 MOV R0, 0x400 ;  /* 0x0000040000008802 */ /* 0x000fc80000000f00 */
[----:B0-----:R-:W-:-:S05]  /*de40*/  @!P0 LEA R0, R3, R0, 0x18 ;  /* 0x0000000003008211 */ /* 0x001fca00078ec0ff */
[----:B------:R1:W-:Y:S01]  /*de50*/  @!P0 STS.128 [R0+0x2a8d0], R16 ;  /* 0x02a8d01000008388 */ /* 0x0003e20000000c00 */
[----:B------:R-:W-:Y:S06]  /*de60*/  BAR.ARV 0x5, 0x180 ;  /* 0x0146000000007b1d */ /* 0x000fec0000002000 */
.L_x_2438:
[----:B------:R2:W-:Y:S01]  /*de70*/  STL [R1+0x14], RZ ;  /* 0x000014ff01007387 */ /* 0x0005e20000100800 */
[----:B------:R-:W-:Y:S01]  /*de80*/  ULDC UR4, c[0x0][0xc3c] ;  /* 0x00030f0000047ab9 */ /* 0x000fe20000000800 */
[----:B------:R-:W-:Y:S01]  /*de90*/  IMAD.MOV.U32 R28, RZ, RZ, 0x1 ;  /* 0x00000001ff1c7424 */ /* 0x000fe200078e00ff */
[----:B0-----:R-:W-:Y:S02]  /*dea0*/  ISETP.GE.AND P0, PT, R19, UR4, PT ;  /* 0x0000000413007c0c */ /* 0x001fe4000bf06270 */
[----:B------:R-:W-:-:S11]  /*deb0*/  MOV R27, RZ ;  /* 0x000000ff001b7202 */ /* 0x000fd60000000f00 */
        /* <DEDUP_REMOVED lines=9> */
[C---:B-1----:R-:W-:Y:S02]  /*df50*/  LOP3.LUT R4, R5.reuse, 0x7f, RZ, 0xc0, !PT ;  /* 0x0000007f05047812 */ /* 0x042fe400078ec0ff */
[----:B--2---:R-:W-:Y:S01]  /*df60*/  R2UR UR4, R0 ;  /* 0x00000000000472ca */ /* 0x004fe200000e0000 */
[----:B------:R-:W-:-:S05]  /*df70*/  IMAD.SHL.U32 R0, R5, 0x8, RZ ;  /* 0x0000000805007824 */ /* 0x000fca00078e00ff */
        /* <DEDUP_REMOVED lines=14> */
.L_x_2511:
[----:B0-----:R-:W0:Y:S02]  /*e060*/  LDC.64 R30, c[0x0][0xc88] ;  /* 0x00032200ff1e7b82 */ /* 0x001e240000000a00 */
[----:B0-----:R-:W-:-:S06]  /*e070*/  IMAD.WIDE R30, R19, 0x4, R30 ;  /* 0x00000004131e7825 */ /* 0x001fcc00078e021e */
[----:B------:R-:W2:Y:S01]  /*e080*/  LDG.E R30, desc[UR36][R30.64] ;  /* 0x000000241e1e7981 */ /* 0x000ea2000c1e1900 */
        /* <DEDUP_REMOVED lines=13> */
[----:B-1----:R1:W5:Y:S01]  /*e160*/  @P0 LDG.E R37, desc[UR36][R2.64] ;  /* 0x0000002402250981 */ /* 0x002362000c1e1900 */
        /* <DEDUP_REMOVED lines=31> */
.L_x_2447:
        /* <DEDUP_REMOVED lines=9> */
.L_x_2448:
        /* <DEDUP_REMOVED lines=9> */
.L_x_2449:
[----:B------:R-:W4:Y:S01]  /*e480*/  LDL R4, [R1+0x4] ;  /* 0x0000040001047983 */ /* 0x000f220000100800 */
[----:B012---:R-:W0:Y:S01]  /*e490*/  LDC R0, c[0x0][0x448] ;  /* 0x00011200ff007b82 */ /* 0x007e220000000800 */
[----:B-----5:R-:W-:Y:S01]  /*e4a0*/  IMAD.IADD R34, R34, 0x1, -R37 ;  /* 0x0000000122227824 */ /* 0x020fe200078e0a25 */
[----:B------:R-:W-:Y:S01]  /*e4b0*/  LOP3.LUT R23, R23, 0xffffff7f, RZ, 0xc0, !PT ;  /* 0xffffff7f17177812 */ /* 0x000fe200078ec0ff */
[----:B------:R-:W-:Y:S01]  /*e4c0*/  BSSY B0, `(.L_x_2450) ;  /* 0x0000038000007945 */ /* 0x000fe20003800000 */
[----:B0-----:R-:W-:Y:S01]  /*e4d0*/  ISETP.NE.AND P0, PT, R0, 0x1, PT ;  /* 0x000000010000780c */ /* 0x001fe20003f05270 */
[----:B------:R-:W-:-:S05]  /*e4e0*/  IMAD.SHL.U32 R0, R17, 0x80, RZ ;  /* 0x0000008011007824 */ /* 0x000fca00078e00ff */
[----:B------:R-:W-:-:S07]  /*e4f0*/  IADD3 R0, R0, 0x7f, RZ ;  /* 0x0000007f00007810 */ /* 0x000fce0007ffe0ff */
[----:B---3--:R-:W0:Y:S01]  /*e500*/  @P0 LDC R3, c[0x0][0x44c] ;  /* 0x00011300ff030b82 */ /* 0x008e220000000800 */
[----:B------:R-:W-:-:S07]  /*e510*/  @P0 LOP3.LUT R23, R23, 0x80, RZ, 0xfc, !PT ;  /* 0x0000008017170812 */ /* 0x000fce00078efcff */
[----:B------:R-:W1:Y:S01]  /*e520*/  @P0 LDC R5, c[0x0][0x450] ;  /* 0x00011400ff050b82 */ /* 0x000e620000000800 */
[----:B0-----:R-:W-:-:S05]  /*e530*/  @P0 IMAD.HI.U32 R2, R0, R3, RZ ;  /* 0x0000000300020227 */ /* 0x001fca00078e00ff */
[----:B-1----:R-:W-:Y:S01]  /*e540*/  @P0 SHF.R.U32.HI R0, RZ, R5, R2 ;  /* 0x00000005ff000219 */ /* 0x002fe20000011602 */
[----:B------:R-:W-:-:S04]  /*e550*/  VIADD R2, R34, 0x5f ;  /* 0x0000005f22027836 */ /* 0x000fc80000000000 */
[----:B------:R-:W-:Y:S01]  /*e560*/  IMAD.HI R2, R2, 0x2aaaaaab, RZ ;  /* 0x2aaaaaab02027827 */ /* 0x000fe200078e02ff */
[----:B----4-:R-:W-:-:S05]  /*e570*/  IADD3 R3, R34, 0x60, -R4 ;  /* 0x0000006022037810 */ /* 0x010fca0007ffe804 */
[----:B------:R-:W-:Y:S01]  /*e580*/  IMAD.IADD R0, R3, 0x1, R0 ;  /* 0x0000000103007824 */ /* 0x000fe200078e0200 */
[----:B------:R-:W-:-:S03]  /*e590*/  SHF.R.U32.HI R3, RZ, 0x1f, R2 ;  /* 0x0000001fff037819 */ /* 0x000fc60000011602 */
[----:B------:R-:W-:Y:S01]  /*e5a0*/  IMAD.HI R4, R0, 0x2aaaaaab, RZ ;  /* 0x2aaaaaab00047827 */ /* 0x000fe200078e02ff */
[----:B------:R-:W-:Y:S02]  /*e5b0*/  LEA.HI.SX32 R0, R2, R3, 0x1c ;  /* 0x0000000302007211 */ /* 0x000fe400078fe2ff */
[----:B------:R-:W-:Y:S02]  /*e5c0*/  LOP3.LUT R2, R18, 0xff000000, RZ, 0xc0, !PT ;  /* 0xff00000012027812 */ /* 0x000fe400078ec0ff */
[----:B------:R-:W-:Y:S02]  /*e5d0*/  SHF.R.U32.HI R3, RZ, 0x1f, R4 ;  /* 0x0000001fff037819 */ /* 0x000fe40000011604 */
[----:B------:R-:W-:Y:S02]  /*e5e0*/  SHF.R.U32.HI R2, RZ, 0x8, R2 ;  /* 0x00000008ff027819 */ /* 0x000fe40000011602 */
[----:B------:R-:W-:-:S04]  /*e5f0*/  LEA.HI.SX32 R3, R4, R3, 0x1c ;  /* 0x0000000304037211 */ /* 0x000fc800078fe2ff */
[----:B------:R-:W-:Y:S02]  /*e600*/  VIMNMX R0, R0, R3, PT ;  /* 0x0000000300007248 */ /* 0x000fe40003fe0100 */
[----:B------:R-:W-:Y:S02]  /*e610*/  LOP3.LUT R3, R18, 0xff0000, RZ, 0xc0, !PT ;  /* 0x00ff000012037812 */ /* 0x000fe400078ec0ff */
[----:B------:R-:W-:Y:S02]  /*e620*/  ISETP.GE.AND P0, PT, R0, 0x1, PT ;  /* 0x000000010000780c */ /* 0x000fe40003f06270 */
[----:B------:R-:W-:Y:S01]  /*e630*/  LEA.HI R2, R3, R2, RZ, 0x10 ;  /* 0x0000000203027211 */ /* 0x000fe200078f80ff */
[----:B------:R-:W-:-:S03]  /*e640*/  IMAD.MOV.U32 R3, RZ, RZ, RZ ;  /* 0x000000ffff037224 */ /* 0x000fc600078e00ff */
[----:B------:R-:W-:-:S07]  /*e650*/  LOP3.LUT R36, R2, 0xff, RZ, 0xc0, !PT ;  /* 0x000000ff02247812 */ /* 0x000fce00078ec0ff */
[----:B------:R-:W-:Y:S05]  /*e660*/  @!P0 BRA `(.L_x_2451) ;  /* 0x0000000000748947 */ /* 0x000fea0003800000 */
[----:B------:R-:W-:-:S04]  /*e670*/  SHF.R.U32.HI R4, RZ, 0x10, R2 ;  /* 0x00000010ff047819 */ /* 0x000fc80000011602 */
[----:B------:R-:W-:-:S13]  /*e680*/  ISETP.NE.AND P0, PT, R4, RZ, PT ;  /* 0x000000ff0400720c */ /* 0x000fda0003f05270 */
[----:B------:R-:W0:Y:S02]  /*e690*/  @!P0 LDC R4, c[0x0][0x9f0] ;  /* 0x00027c00ff048b82 */ /* 0x000e240000000800 */
[-C--:B0-----:R-:W-:Y:S02]  /*e6a0*/  IABS R6, R4.reuse ;  /* 0x0000000400067213 */ /* 0x081fe40000000000 */
[----:B------:R-:W-:Y:S02]  /*e6b0*/  IADD3 R5, R4, -0x1, R0 ;  /* 0xffffffff04057810 */ /* 0x000fe40007ffe000 */
[----:B------:R-:W0:Y:S02]  /*e6c0*/  I2F.RP R8, R6 ;  /* 0x0000000600087306 */ /* 0x000e240000209400 */
[----:B------:R-:W-:-:S04]  /*e6d0*/  LOP3.LUT R2, R5, R4, RZ, 0x3c, !PT ;  /* 0x0000000405027212 */ /* 0x000fc800078e3cff */
[----:B------:R-:W-:Y:S02]  /*e6e0*/  ISETP.GE.AND P2, PT, R2, RZ, PT ;  /* 0x000000ff0200720c */ /* 0x000fe40003f46270 */
[----:B0-----:R-:W0:Y:S02]  /*e6f0*/  MUFU.RCP R8, R8 ;  /* 0x0000000800087308 */ /* 0x001e240000001000 */
[----:B0-----:R-:W-:-:S06]  /*e700*/  VIADD R3, R8, 0xffffffe ;  /* 0x0ffffffe08037836 */ /* 0x001fcc0000000000 */
[----:B------:R-:W0:Y:S02]  /*e710*/  F2I.FTZ.U32.TRUNC.NTZ R3, R3 ;  /* 0x0000000300037305 */ /* 0x000e24000021f000 */
[----:B0-----:R-:W-:-:S04]  /*e720*/  IMAD.MOV R2, RZ, RZ, -R3 ;  /* 0x000000ffff027224 */ /* 0x001fc800078e0a03 */
        /* <DEDUP_REMOVED lines=14> */
[----:B------:R-:W-:-:S04]  /*e810*/  IMAD.MOV.U32 R3, RZ, RZ, R7 ;  /* 0x000000ffff037224 */ /* 0x000fc800078e0007 */
[----:B------:R-:W-:Y:S01]  /*e820*/  @!P2 IMAD.MOV R3, RZ, RZ, -R3 ;  /* 0x000000ffff03a224 */ /* 0x000fe200078e0a03 */
[----:B------:R-:W-:-:S07]  /*e830*/  @!P1 LOP3.LUT R3, RZ, R4, RZ, 0x33, !PT ;  /* 0x00000004ff039212 */ /* 0x000fce00078e33ff */
.L_x_2451:
[----:B------:R-:W-:Y:S05]  /*e840*/  BSYNC B0 ;  /* 0x0000000000007941 */ /* 0x000fea0003800000 */
.L_x_2450:
        /* <DEDUP_REMOVED lines=23> */
.L_x_2453:
        /* <DEDUP_REMOVED lines=20> */
.L_x_2456:
[----:B------:R-:W-:Y:S05]  /*eb00*/  BSYNC B6 ;  /* 0x0000000000067941 */ /* 0x000fea0003800000 */
.L_x_2455:
[----:B------:R-:W-:Y:S01]  /*eb10*/  IADD3 R0, R22, 0x400, RZ ;  /* 0x0000040016007810 */ /* 0x000fe20007ffe0ff */
[----:B------:R-:W-:Y:S03]  /*eb20*/  BSSY B6, `(.L_x_2457) ;  /* 0x0000022000067945 */ /* 0x000fe60003800000 */
        /* <DEDUP_REMOVED lines=8> */
[----:B------:R-:W-:Y:S01]  /*ebb0*/  MOV R12, 0x1 ;  /* 0x00000001000c7802 */ /* 0x000fe20000000f00 */
[----:B------:R-:W-:Y:S02]  /*ebc0*/  IMAD.U32 R5, RZ, RZ, UR7 ;  /* 0x00000007ff057e24 */ /* 0x000fe4000f8e00ff */
[----:B------:R-:W-:Y:S02]  /*ebd0*/  IMAD.U32 R6, RZ, RZ, UR8 ;  /* 0x00000008ff067e24 */ /* 0x000fe4000f8e00ff */
[----:B------:R-:W-:-:S02]  /*ebe0*/  IMAD.U32 R7, RZ, RZ, UR9 ;  /* 0x00000009ff077e24 */ /* 0x000fc4000f8e00ff */
[----:B------:R-:W-:Y:S02]  /*ebf0*/  IMAD.U32 R10, RZ, RZ, UR4 ;  /* 0x00000004ff0a7e24 */ /* 0x000fe4000f8e00ff */
[----:B------:R-:W-:Y:S02]  /*ec00*/  IMAD.U32 R11, RZ, RZ, UR5 ;  /* 0x00000005ff0b7e24 */ /* 0x000fe4000f8e00ff */
[----:B------:R-:W-:Y:S02]  /*ec10*/  IMAD.MOV.U32 R8, RZ, RZ, 0x70 ;  /* 0x00000070ff087424 */ /* 0x000fe400078e00ff */
[----:B0-----:R-:W-:-:S07]  /*ec20*/  IMAD.MOV.U32 R13, RZ, RZ, RZ ;  /* 0x000000ffff0d7224 */ /* 0x001fce00078e00ff */
[----:B------:R-:W-:-:S07]  /*ec30*/  LEPC R20, `(.L_x_2459) ;  /* 0x000000001014794e */ /* 0x000fce0000000000 */
[----:B-1----:R-:W-:Y:S05]  /*ec40*/  CALL.ABS.NOINC R2 ;  /* 0x0000000002007343 */ /* 0x002fea0003c00000 */
.L_x_2459:
[----:B------:R0:W1:Y:S01]  /*ec50*/  LDC.64 R2, c[0x4][R26] ;  /* 0x010000001a027b82 */ /* 0x0000620000000a00 */
[----:B------:R-:W-:Y:S01]  /*ec60*/  ULDC.64 UR6, c[0x4][0xf0] ;  /* 0x01003c0000067ab9 */ /* 0x000fe20000000a00 */
[----:B------:R-:W-:Y:S01]  /*ec70*/  ULDC.64 UR8, c[0x4][0xf8] ;  /* 0x01003e0000087ab9 */ /* 0x000fe20000000a00 */
[----:B------:R-:W-:Y:S01]  /*ec80*/  ULDC.64 UR4, c[0x4][0x80] ;  /* 0x0100200000047ab9 */ /* 0x000fe20000000a00 */
        /* <DEDUP_REMOVED lines=11> */
.L_x_2458:
[----:B------:R-:W-:Y:S05]  /*ed40*/  BSYNC B6 ;  /* 0x0000000000067941 */ /* 0x000fea0003800000 */
.L_x_2457:
[----:B------:R-:W-:Y:S01]  /*ed50*/  ULDC.64 UR4, c[0x0][0x9f8] ;  /* 0x00027e0000047ab9 */ /* 0x000fe20000000a00 */
[----:B------:R-:W0:Y:S01]  /*ed60*/  S2R R2, SR_TID.X ;  /* 0x0000000000027919 */ /* 0x000e220000002100 */
[----:B------:R-:W-:Y:S01]  /*ed70*/  ISETP.NE.U32.AND P0, PT, RZ, UR4, PT ;  /* 0x00000004ff007c0c */ /* 0x000fe2000bf05070 */
[----:B------:R-:W1:Y:S03]  /*ed80*/  LDC R5, c[0x0][0x430] ;  /* 0x00010c00ff057b82 */ /* 0x000e660000000800 */
[----:B------:R-:W-:-:S13]  /*ed90*/  ISETP.NE.AND.EX P0, PT, RZ, UR5, PT, P0 ;  /* 0x00000005ff007c0c */ /* 0x000fda000bf05300 */
[----:B------:R-:W-:Y:S01]  /*eda0*/  @P0 IADD3 R24, P1, R24, UR4, RZ ;  /* 0x0000000418180c10 */ /* 0x000fe2000ff3e0ff */
[----:B------:R-:W2:Y:S01]  /*edb0*/  S2R R21, SR_TID.X ;  /* 0x0000000000157919 */ /* 0x000ea20000002100 */
[----:B------:R-:W-:Y:S01]  /*edc0*/  LOP3.LUT R23, R23, 0xffffffdf, RZ, 0xc0, !PT ;  /* 0xffffffdf17177812 */ /* 0x000fe200078ec0ff */
[----:B------:R-:W-:Y:S01]  /*edd0*/  ULDC UR4, c[0x0][0x320] ;  /* 0x0000c80000047ab9 */ /* 0x000fe20000000800 */
[----:B------:R-:W-:-:S05]  /*ede0*/  @P0 IADD3.X R25, R25, UR5, RZ, P1, !PT ;  /* 0x0000000519190c10 */ /* 0x000fca0008ffe4ff */
[----:B------:R3:W4:Y:S01]  /*edf0*/  @P0 LDG.E R31, desc[UR36][R24.64] ;  /* 0x00000024181f0981 */ /* 0x000722000c1e1900 */
[----:B-1----:R-:W-:Y:S01]  /*ee00*/  ISETP.NE.AND P2, PT, R5, 0x1, PT ;  /* 0x000000010500780c */ /* 0x002fe20003f45270 */
[----:B------:R-:W1:Y:S01]  /*ee10*/  S2R R26, SR_TID.X ;  /* 0x00000000001a7919 */ /* 0x000e620000002100 */
[----:B0-----:R-:W-:-:S04]  /*ee20*/  LOP3.LUT R2, R2, 0x7f, RZ, 0xc0, !PT ;  /* 0x0000007f02027812 */ /* 0x001fc800078ec0ff */
[----:B------:R-:W-:Y:S01]  /*ee30*/  SHF.R.U32.HI R2, RZ, 0x3, R2 ;  /* 0x00000003ff027819 */ /* 0x000fe20000011602 */
[----:B---3--:R-:W-:-:S06]  /*ee40*/  VIADD R25, R29, 0xffffffff ;  /* 0xffffffff1d197836 */ /* 0x008fcc0000000000 */
[----:B------:R-:W0:Y:S01]  /*ee50*/  @P2 LDC R3, c[0x0][0x434] ;  /* 0x00010d00ff032b82 */ /* 0x000e220000000800 */
[----:B------:R-:W-:Y:S01]  /*ee60*/  @P2 LOP3.LUT R23, R23, 0x20, RZ, 0xfc, !PT ;  /* 0x0000002017172812 */ /* 0x000fe200078efcff */
[----:B--2---:R-:W-:-:S05]  /*ee70*/  IMAD.SHL.U32 R20, R21, 0x10, RZ ;  /* 0x0000001015147824 */ /* 0x004fca00078e00ff */
[----:B------:R-:W-:Y:S02]  /*ee80*/  LOP3.LUT R20, R2, 0x70, R20, 0xf8, !PT ;  /* 0x0000007002147812 */ /* 0x000fe400078ef814 */
[----:B------:R-:W2:Y:S03]  /*ee90*/  @P2 LDC R2, c[0x0][0x438] ;  /* 0x00010e00ff022b82 */ /* 0x000ea60000000800 */
[----:B------:R-:W-:Y:S02]  /*eea0*/  IMAD R4, R25, 0x60, R20 ;  /* 0x0000006019047824 */ /* 0x000fe400078e0214 */
[----:B-1----:R-:W-:Y:S02]  /*eeb0*/  IMAD.SHL.U32 R9, R26, 0x8, RZ ;  /* 0x000000081a097824 */ /* 0x002fe400078e00ff */
[C---:B------:R-:W-:Y:S01]  /*eec0*/  IMAD.IADD R0, R4.reuse, 0x1, R37 ;  /* 0x0000000104007824 */ /* 0x040fe200078e0225 */
[----:B------:R-:W-:-:S02]  /*eed0*/  ISETP.GE.AND P0, PT, R4, R34, PT ;  /* 0x000000220400720c */ /* 0x000fc40003f06270 */
[----:B------:R-:W-:Y:S01]  /*eee0*/  LOP3.LUT R9, R9, 0x38, RZ, 0xc0, !PT ;  /* 0x0000003809097812 */ /* 0x000fe200078ec0ff */
[----:B0-----:R-:W-:Y:S01]  /*eef0*/  @P2 IMAD.HI.U32 R3, R0, R3, RZ ;  /* 0x0000000300032227 */ /* 0x001fe200078e00ff */
[----:B------:R-:W-:Y:S02]  /*ef00*/  ISETP.GT.U32.OR P0, PT, R20, 0x5f, P0 ;  /* 0x0000005f1400780c */ /* 0x000fe40000704470 */
[C---:B------:R-:W-:Y:S01]  /*ef10*/  LOP3.LUT R8, R9.reuse, 0x40, RZ, 0xfc, !PT ;  /* 0x0000004009087812 */ /* 0x040fe200078efcff */
[----:B------:R-:W-:Y:S01]  /*ef20*/  IMAD.MOV.U32 R4, RZ, RZ, R0 ;  /* 0x000000ffff047224 */ /* 0x000fe200078e0000 */
[----:B------:R-:W-:Y:S02]  /*ef30*/  ISETP.GE.AND P1, PT, R9, UR4, PT ;  /* 0x0000000409007c0c */ /* 0x000fe4000bf26270 */
[----:B--2---:R-:W-:Y:S02]  /*ef40*/  @P2 SHF.R.U32.HI R4, RZ, R2, R3 ;  /* 0x00000002ff042219 */ /* 0x004fe40000011603 */
[----:B------:R-:W-:Y:S01]  /*ef50*/  ISETP.GE.AND P2, PT, R8, UR4, PT ;  /* 0x0000000408007c0c */ /* 0x000fe2000bf46270 */
[----:B------:R-:W-:Y:S01]  /*ef60*/  ULDC UR4, c[0x0][0x2f4] ;  /* 0x0000bd0000047ab9 */ /* 0x000fe20000000800 */
[----:B------:R-:W-:-:S02]  /*ef70*/  IADD3 R3, -R4, RZ, RZ ;  /* 0x000000ff04037210 */ /* 0x000fc40007ffe1ff */
[----:B------:R-:W-:-:S03]  /*ef80*/  SEL R29, RZ, 0xffffffff, P2 ;  /* 0xffffffffff1d7807 */ /* 0x000fc60001000000 */
[----:B------:R-:W-:Y:S01]  /*ef90*/  IMAD R0, R5, R3, R0 ;  /* 0x0000000305007224 */ /* 0x000fe200078e0200 */
[----:B------:R-:W-:Y:S01]  /*efa0*/  SEL R5, RZ, 0x1, P1 ;  /* 0x00000001ff057807 */ /* 0x000fe20000800000 */
[----:B------:R-:W0:Y:S01]  /*efb0*/  @!P0 LDC.64 R2, c[0x0][0x428] ;  /* 0x00010a00ff028b82 */ /* 0x000e220000000a00 */
[----:B------:R-:W-:-:S05]  /*efc0*/  IMAD.SHL.U32 R29, R29, 0x2, RZ ;  /* 0x000000021d1d7824 */ /* 0x000fca00078e00ff */
[----:B------:R-:W-:Y:S02]  /*efd0*/  LOP3.LUT R29, R29, 0x2, R5, 0xe2, !PT ;  /* 0x000000021d1d7812 */ /* 0x000fe400078ee205 */
[----:B------:R-:W-:Y:S02]  /*efe0*/  @!P0 SHF.R.S32.HI R5, RZ, 0x1f, R4 ;  /* 0x0000001fff058819 */ /* 0x000fe40000011404 */
[----:B------:R-:W-:Y:S02]  /*eff0*/  ISETP.GE.AND P2, PT, R9, UR4, PT ;  /* 0x0000000409007c0c */ /* 0x000fe4000bf46270 */
[----:B------:R-:W-:Y:S02]  /*f000*/  LOP3.LUT R23, R23, 0xfffffffb, RZ, 0xc0, !PT ;  /* 0xfffffffb17177812 */ /* 0x000fe400078ec0ff */
[----:B------:R-:W-:-:S09]  /*f010*/  LOP3.LUT R7, R9, 0x80, RZ, 0xfc, !PT ;  /* 0x0000008009077812 */ /* 0x000fd200078efcff */
[----:B------:R-:W-:-:S04]  /*f020*/  @P2 LOP3.LUT R23, R23, 0x4, RZ, 0xfc, !PT ;  /* 0x0000000417172812 */ /* 0x000fc800078efcff */
[----:B------:R-:W-:Y:S01]  /*f030*/  LOP3.LUT R23, R23, 0xfffffffd, RZ, 0xc0, !PT ;  /* 0xfffffffd17177812 */ /* 0x000fe200078ec0ff */
[----:B------:R-:W-:Y:S01]  /*f040*/  UMOV UR5, 0xffffffff ;  /* 0xffffffff00057882 */ /* 0x000fe20000000000 */
[----:B------:R-:W-:Y:S02]  /*f050*/  LOP3.LUT R26, R18, 0xffff, RZ, 0xc0, !PT ;  /* 0x0000ffff121a7812 */ /* 0x000fe400078ec0ff */
[----:B----4-:R-:W-:Y:S01]  /*f060*/  SHF.R.S32.HI R6, RZ, 0x1f, R31 ;  /* 0x0000001fff067819 */ /* 0x010fe2000001141f */
[----:B0-----:R-:W-:-:S04]  /*f070*/  @!P0 IMAD.WIDE.U32 R4, R31, R2, R4 ;  /* 0x000000021f048225 */ /* 0x001fc800078e0004 */
[----:B------:R0:W-:Y:S02]  /*f080*/  STL [R1], R6 ;  /* 0x0000000601007387 */ /* 0x0001e40000100800 */
[----:B0-----:R-:W-:-:S04]  /*f090*/  @!P0 IMAD R6, R6, R2, RZ ;  /* 0x0000000206068224 */ /* 0x001fc800078e02ff */
[----:B------:R-:W-:Y:S02]  /*f0a0*/  @!P0 IMAD R6, R31, R3, R6 ;  /* 0x000000031f068224 */ /* 0x000fe400078e0206 */
[----:B------:R-:W0:Y:S02]  /*f0b0*/  @!P0 LDC.64 R2, c[0x0][0x418] ;  /* 0x00010600ff028b82 */ /* 0x000e240000000a00 */
[----:B------:R-:W-:Y:S01]  /*f0c0*/  @!P0 IMAD.IADD R6, R5, 0x1, R6 ;  /* 0x0000000105068824 */ /* 0x000fe200078e0206 */
[----:B0-----:R-:W-:-:S04]  /*f0d0*/  @!P0 LEA R2, P1, R4, R2, 0x2 ;  /* 0x0000000204028211 */ /* 0x001fc800078210ff */
[----:B------:R-:W-:Y:S01]  /*f0e0*/  @!P0 LEA.HI.X R3, R4, R3, R6, 0x2, P1 ;  /* 0x0000000304038211 */ /* 0x000fe200008f1406 */
[----:B------:R-:W-:Y:S01]  /*f0f0*/  IMAD.MOV.U32 R4, RZ, RZ, RZ ;  /* 0x000000ffff047224 */ /* 0x000fe200078e00ff */
[----:B------:R-:W-:-:S05]  /*f100*/  ISETP.GE.AND P1, PT, R8, UR4, PT ;  /* 0x0000000408007c0c */ /* 0x000fca000bf26270 */
[----:B------:R0:W5:Y:S01]  /*f110*/  @!P0 LDG.E R4, desc[UR36][R2.64] ;  /* 0x0000002402048981 */ /* 0x000162000c1e1900 */
[----:B------:R-:W-:-:S07]  /*f120*/  ISETP.GE.AND P0, PT, R7, UR4, PT ;  /* 0x0000000407007c0c */ /* 0x000fce000bf06270 */
[----:B------:R-:W-:Y:S01]  /*f130*/  @P1 LOP3.LUT R23, R23, 0x2, RZ, 0xfc, !PT ;  /* 0x0000000217171812 */ /* 0x000fe200078efcff */
[----:B0-----:R-:W-:-:S03]  /*f140*/  IMAD.U32 R2, RZ, RZ, UR38 ;  /* 0x00000026ff027e24 */ /* 0x001fc6000f8e00ff */
[----:B------:R-:W-:-:S04]  /*f150*/  LOP3.LUT R23, R23, 0xfffffffe, RZ, 0xc0, !PT ;  /* 0xfffffffe17177812 */ /* 0x000fc800078ec0ff */
[----:B------:R-:W-:Y:S01]  /*f160*/  @P0 LOP3.LUT R23, R23, 0x1, RZ, 0xfc, !PT ;  /* 0x0000000117170812 */ /* 0x000fe200078efcff */
[----:B------:R-:W-:Y:S06]  /*f170*/  BRA.DIV UR5, `(.L_x_2460) ;  /* 0x0000004205e47947 */ /* 0x000fec000b800000 */
.L_x_2528:
        /* <DEDUP_REMOVED lines=8> */
.L_x_2461:
[----:B------:R-:W-:Y:S01]  /*f200*/  SHF.R.S32.HI R5, RZ, 0x1f, R0 ;  /* 0x0000001fff057819 */ /* 0x000fe20000011400 */
[----:B------:R-:W-:Y:S01]  /*f210*/  ULDC.64 UR4, c[0x0][0x328] ;  /* 0x0000ca0000047ab9 */ /* 0x000fe20000000a00 */
[----:B------:R-:W-:Y:S01]  /*f220*/  ULDC.64 UR6, c[0x0][0x318] ;  /* 0x0000c60000067ab9 */ /* 0x000fe20000000a00 */
[----:B------:R-:W-:Y:S01]  /*f230*/  IMAD.WIDE.U32 R2, R0, UR4, RZ ;  /* 0x0000000400027c25 */ /* 0x000fe2000f8e00ff */
        /* <DEDUP_REMOVED lines=19> */
.L_x_2529:
[----:B------:R-:W-:Y:S05]  /*f370*/  BSYNC B0 ;  /* 0x0000000000007941 */ /* 0x000fea0003800000 */
.L_x_2462:
        /* <DEDUP_REMOVED lines=11> */
[----:B------:R-:W-:Y:S01]  /*f430*/  IADD3 R3, R3, R5, RZ ;  /* 0x0000000503037210 */ /* 0x000fe20007ffe0ff */
[----:B------:R-:W-:Y:S02]  /*f440*/  IMAD R5, R27, 0x4800, R32 ;  /* 0x000048001b057824 */ /* 0x000fe400078e0220 */
        /* <DEDUP_REMOVED lines=8> */
[----:B-1----:R-:W-:Y:S02]  /*f4d0*/  LOP3.LUT R8, R8, 0x7f, RZ, 0xc0, !PT ;  /* 0x0000007f08087812 */ /* 0x002fe400078ec0ff */
[C---:B------:R-:W-:Y:S02]  /*f4e0*/  LEA R4, P0, R2.reuse, UR6, 0x1 ;  /* 0x0000000602047c11 */ /* 0x040fe4000f8008ff */
[----:B------:R-:W-:Y:S02]  /*f4f0*/  SHF.R.U32.HI R9, RZ, 0x3, R8 ;  /* 0x00000003ff097819 */ /* 0x000fe40000011608 */
[----:B------:R-:W0:Y:S01]  /*f500*/  S2R R8, SR_TID.X ;  /* 0x0000000000087919 */ /* 0x000e220000002100 */
[----:B------:R-:W-:Y:S02]  /*f510*/  LEA.HI.X R0, R2, UR7, R0, 0x1, P0 ;  /* 0x0000000702007c11 */ /* 0x000fe400080f0c00 */
[----:B------:R-:W-:-:S05]  /*f520*/  IMAD.IADD R6, R6, 0x1, -R9 ;  /* 0x0000000106067824 */ /* 0x000fca00078e0a09 */
        /* <DEDUP_REMOVED lines=66> */
.L_x_2543:
        /* <DEDUP_REMOVED lines=12> */
.L_x_2465:
        /* <DEDUP_REMOVED lines=10> */
.L_x_2466:
        /* <DEDUP_REMOVED lines=24> */
[----:B------:R-:W-:Y:S01]  /*fc30*/  MOV R8, 0x70 ;  /* 0x0000007000087802 */ /* 0x000fe20000000f00 */
[----:B------:R-:W0:Y:S01]  /*fc40*/  LDC.64 R2, c[0x4][R2] ;  /* 0x0100000002027b82 */ /* 0x000e220000000a00 */
[----:B------:R-:W-:Y:S02]  /*fc50*/  IMAD.U32 R5, RZ, RZ, UR7 ;  /* 0x00000007ff057e24 */ /* 0x000fe4000f8e00ff */
[----:B------:R-:W-:Y:S02]  /*fc60*/  IMAD.U32 R6, RZ, RZ, UR8 ;  /* 0x00000008ff067e24 */ /* 0x000fe4000f8e00ff */
[----:B--2---:R-:W-:-:S02]  /*fc70*/  IMAD.U32 R7, RZ, RZ, UR9 ;  /* 0x00000009ff077e24 */ /* 0x004fc4000f8e00ff */
[----:B------:R-:W-:Y:S02]  /*fc80*/  IMAD.U32 R10, RZ, RZ, UR4 ;  /* 0x00000004ff0a7e24 */ /* 0x000fe4000f8e00ff */
[----:B------:R-:W-:Y:S02]  /*fc90*/  IMAD.U32 R11, RZ, RZ, UR5 ;  /* 0x00000005ff0b7e24 */ /* 0x000fe4000f8e00ff */
[----:B------:R-:W-:Y:S02]  /*fca0*/  IMAD.MOV.U32 R12, RZ, RZ, 0x1 ;  /* 0x00000001ff0c7424 */ /* 0x000fe400078e00ff */
[----:B------:R-:W-:-:S07]  /*fcb0*/  IMAD.MOV.U32 R13, RZ, RZ, RZ ;  /* 0x000000ffff0d7224 */ /* 0x000fce00078e00ff */
[----:B------:R-:W-:-:S07]  /*fcc0*/  LEPC R20, `(.L_x_2468) ;  /* 0x000000001014794e */ /* 0x000fce0000000000 */
[----:B0-----:R-:W-:Y:S05]  /*fcd0*/  CALL.ABS.NOINC R2 ;  /* 0x0000000002007343 */ /* 0x001fea0003c00000 */
.L_x_2468:
[----:B------:R-:W-:Y:S05]  /*fce0*/  BSYNC B6 ;  /* 0x0000000000067941 */ /* 0x000fea0003800000 */
.L_x_2467:
[----:B------:R-:W3:Y:S01]  /*fcf0*/  LDL.LU R2, [R1+0x18] ;  /* 0x0000180001027983 */ /* 0x000ee20000300800 */
[----:B------:R-:W-:Y:S01]  /*fd00*/  ULDC.64 UR6, c[0x0][0x2e0] ;  /* 0x0000b80000067ab9 */ /* 0x000fe20000000a00 */
[----:B------:R-:W-:Y:S01]  /*fd10*/  IMAD.MOV.U32 R3, RZ, RZ, R35 ;  /* 0x000000ffff037224 */ /* 0x000fe200078e0023 */
[----:B------:R-:W-:Y:S01]  /*fd20*/  ULDC.64 UR4, c[0x0][0x2d8] ;  /* 0x0000b60000047ab9 */ /* 0x000fe20000000a00 */
[----:B------:R-:W4:Y:S04]  /*fd30*/  LDL.LU.64 R20, [R1+0x8] ;  /* 0x0000080001147983 */ /* 0x000f280000300a00 */
[----:B------:R0:W5:Y:S01]  /*fd40*/  LDL R10, [R1+0x4] ;  /* 0x00000400010a7983 */ /* 0x0001620000100800 */
[----:B------:R-:W1:Y:S02]  /*fd50*/  S2R R11, SR_TID.X ;  /* 0x00000000000b7919 */ /* 0x000e640000002100 */
[----:B-1----:R-:W-:-:S05]  /*fd60*/  IMAD.SHL.U32 R8, R11, 0x8, RZ ;  /* 0x000000080b087824 */ /* 0x002fca00078e00ff */
[----:B------:R-:W-:Y:S01]  /*fd70*/  LOP3.LUT R8, R8, 0x38, RZ, 0xc0, !PT ;  /* 0x0000003808087812 */ /* 0x000fe200078ec0ff */
[----:B---3--:R-:W-:Y:S02]  /*fd80*/  IMAD.MOV.U32 R0, RZ, RZ, R2 ;  /* 0x000000ffff007224 */ /* 0x008fe400078e0002 */
[----:B----4-:R-:W-:Y:S01]  /*fd90*/  IMAD.MOV.U32 R2, RZ, RZ, R20 ;  /* 0x000000ffff027224 */ /* 0x010fe200078e0014 */
[----:B------:R-:W1:Y:S01]  /*fda0*/  S2R R21, SR_TID.X ;  /* 0x0000000000157919 */ /* 0x000e620000002100 */
[----:B------:R-:W3:Y:S01]  /*fdb0*/  LDC R20, c[0x0][0x448] ;  /* 0x00011200ff147b82 */ /* 0x000ee20000000800 */
[----:B------:R-:W-:Y:S02]  /*fdc0*/  IMAD R4, R0, UR6, RZ ;  /* 0x0000000600047c24 */ /* 0x000fe4000f8e02ff */
[----:B------:R-:W-:-:S04]  /*fdd0*/  IMAD.WIDE.U32 R2, R26, UR4, R2 ;  /* 0x000000041a027c25 */ /* 0x000fc8000f8e0002 */
[----:B------:R-:W-:Y:S01]  /*fde0*/  IMAD R3, R26, UR5, R3 ;  /* 0x000000051a037c24 */ /* 0x000fe2000f8e0203 */
[----:B------:R-:W-:Y:S01]  /*fdf0*/  ULDC.64 UR4, c[0x0][0x2d0] ;  /* 0x0000b40000047ab9 */ /* 0x000fe20000000a00 */
[C---:B------:R-:W-:Y:S02]  /*fe00*/  IMAD R4, R30.reuse, UR7, R4 ;  /* 0x000000071e047c24 */ /* 0x040fe4000f8e0204 */
[----:B------:R-:W-:Y:S01]  /*fe10*/  IMAD.WIDE.U32 R2, R30, UR6, R2 ;  /* 0x000000061e027c25 */ /* 0x000fe2000f8e0002 */
[----:B---3--:R-:W-:Y:S02]  /*fe20*/  ISETP.NE.AND P6, PT, R20, 0x1, PT ;  /* 0x000000011400780c */ /* 0x008fe40003fc5270 */
[----:B------:R-:W3:Y:S01]  /*fe30*/  S2R R20, SR_TID.X ;  /* 0x0000000000147919 */ /* 0x000ee20000002100 */
[----:B-1----:R-:W-:-:S04]  /*fe40*/  LOP3.LUT R21, R21, 0x7f, RZ, 0xc0, !PT ;  /* 0x0000007f15157812 */ /* 0x002fc800078ec0ff */
[----:B------:R-:W-:-:S06]  /*fe50*/  SHF.R.U32.HI R21, RZ, 0x3, R21 ;  /* 0x00000003ff157819 */ /* 0x000fcc0000011615 */
[----:B--2---:R-:W1:Y:S08]  /*fe60*/  @P6 LDC R7, c[0x0][0x44c] ;  /* 0x00011300ff076b82 */ /* 0x004e700000000800 */
[----:B------:R-:W2:Y:S01]  /*fe70*/  @P6 LDC R6, c[0x0][0x450] ;  /* 0x00011400ff066b82 */ /* 0x000ea20000000800 */
[----:B---3--:R-:W-:-:S05]  /*fe80*/  IMAD.SHL.U32 R20, R20, 0x10, RZ ;  /* 0x0000001014147824 */ /* 0x008fca00078e00ff */
[----:B------:R-:W-:-:S05]  /*fe90*/  LOP3.LUT R20, R21, 0x70, R20, 0xf8, !PT ;  /* 0x0000007015147812 */ /* 0x000fca00078ef814 */
[----:B------:R-:W-:-:S04]  /*fea0*/  IMAD R5, R17, 0x80, R20 ;  /* 0x0000008011057824 */ /* 0x000fc800078e0214 */
[----:B-1----:R-:W-:Y:S01]  /*feb0*/  @P6 IMAD.HI.U32 R7, R5, R7, RZ ;  /* 0x0000000705076227 */ /* 0x002fe200078e00ff */
[----:B------:R-:W-:-:S04]  /*fec0*/  MOV R0, R5 ;  /* 0x0000000500007202 */ /* 0x000fc80000000f00 */
[----:B--2---:R-:W-:Y:S02]  /*fed0*/  @P6 SHF.R.U32.HI R0, RZ, R6, R7 ;  /* 0x00000006ff006219 */ /* 0x004fe40000011607 */
[----:B------:R-:W1:Y:S01]  /*fee0*/  LDC R6, c[0x0][0x448] ;  /* 0x00011200ff067b82 */ /* 0x000e620000000800 */
[----:B------:R-:W-:Y:S02]  /*fef0*/  IMAD.IADD R3, R3, 0x1, R4 ;  /* 0x0000000103037824 */ /* 0x000fe400078e0204 */
[----:B------:R-:W-:Y:S02]  /*ff00*/  IMAD.MOV R4, RZ, RZ, -R0 ;  /* 0x000000ffff047224 */ /* 0x000fe400078e0a00 */
[----:B------:R-:W-:-:S04]  /*ff10*/  IMAD.WIDE.U32 R2, R0, UR4, R2 ;  /* 0x0000000400027c25 */ /* 0x000fc8000f8e0002 */
[----:B-1----:R-:W-:Y:S01]  /*ff20*/  IMAD R4, R6, R4, R5 ;  /* 0x0000000406047224 */ /* 0x002fe200078e0205 */
[----:B------:R-:W-:-:S05]  /*ff30*/  SHF.R.S32.HI R5, RZ, 0x1f, R0 ;  /* 0x0000001fff057819 */ /* 0x000fca0000011400 */
[----:B------:R-:W-:-:S04]  /*ff40*/  IMAD R5, R5, UR4, RZ ;  /* 0x0000000405057c24 */ /* 0x000fc8000f8e02ff */
[----:B------:R-:W-:Y:S01]  /*ff50*/  IMAD R5, R0, UR5, R5 ;  /* 0x0000000500057c24 */ /* 0x000fe2000f8e0205 */
[----:B------:R-:W-:Y:S01]  /*ff60*/  SHF.R.S32.HI R0, RZ, 0x1f, R4 ;  /* 0x0000001fff007819 */ /* 0x000fe20000011404 */
[----:B------:R-:W-:Y:S02]  /*ff70*/  ULDC.64 UR4, c[0x0][0x2c8] ;  /* 0x0000b20000047ab9 */ /* 0x000fe40000000a00 */
[----:B------:R-:W-:Y:S02]  /*ff80*/  IMAD.IADD R3, R3, 0x1, R5 ;  /* 0x0000000103037824 */ /* 0x000fe400078e0205 */
[----:B------:R-:W-:Y:S02]  /*ff90*/  IMAD R5, R0, UR4, RZ ;  /* 0x0000000400057c24 */ /* 0x000fe4000f8e02ff */
[----:B------:R-:W-:Y:S02]  /*ffa0*/  IMAD.SHL.U32 R21, R11, 0x8, RZ ;  /* 0x000000080b157824 */ /* 0x000fe400078e00ff */
[----:B------:R-:W-:-:S02]  /*ffb0*/  IMAD R0, R4, UR5, R5 ;  /* 0x0000000504007c24 */ /* 0x000fc4000f8e0205 */
[----:B------:R-:W-:Y:S01]  /*ffc0*/  IMAD.WIDE.U32 R2, R4, UR4, R2 ;  /* 0x0000000404027c25 */ /* 0x000fe2000f8e0002 */
        /* <DEDUP_REMOVED lines=14> */
[----:B0-----:R-:W-:Y:S10]  /*100b0*/  BRA.DIV UR5, `(.L_x_2469) ;  /* 0x0000003e05807947 */ /* 0x001ff4000b800000 */
[----:B------:R-:W0:Y:S01]  /*100c0*/  SHFL.IDX PT, R14, R0, RZ, 0x181f ;  /* 0x00181fff000e7589 */ /* 0x000e2200000e0000 */
[----:B-----5:R-:W-:Y:S02]  /*100d0*/  IMAD R5, R10, R6, RZ ;  /* 0x000000060a057224 */ /* 0x020fe400078e02ff */
[----:B------:R-:W-:Y:S01]  /*100e0*/  IMAD R17, R17, 0x80, R9 ;  /* 0x0000008011117824 */ /* 0x000fe200078e0209 */
[----:B------:R-:W1:Y:S03]  /*100f0*/  SHFL.IDX PT, R2, R4, RZ, 0x181f ;  /* 0x00181fff04027589 */ /* 0x000e6600000e0000 */
[C---:B------:R-:W-:Y:S01]  /*10100*/  VIADD R6, R17.reuse, 0x10 ;  /* 0x0000001011067836 */ /* 0x040fe20000000000 */
[----:B------:R-:W-:-:S13]  /*10110*/  ISETP.GE.AND P1, PT, R17, R5, PT ;  /* 0x000000051100720c */ /* 0x000fda0003f26270 */
[----:B0-----:R-:W-:-:S04]  /*10120*/  @!P1 LEA R14, P4, R8, R14, 0x1 ;  /* 0x0000000e080e9211 */ /* 0x001fc800078808ff */
[----:B-1----:R-:W-:Y:S01]  /*10130*/  @!P1 IADD3.X R3, RZ, R2, RZ, P4, !PT ;  /* 0x00000002ff039210 */ /* 0x002fe200027fe4ff */
[----:B------:R-:W-:Y:S02]  /*10140*/  @!P1 IMAD.MOV.U32 R2, RZ, RZ, R14 ;  /* 0x000000ffff029224 */ /* 0x000fe400078e000e */
[----:B------:R-:W0:Y:S04]  /*10150*/  SHFL.IDX PT, R14, R0, 0x1, 0x181f ;  /* 0x00381f00000e7f89 */ /* 0x000e2800000e0000 */
[----:B------:R-:W-:Y:S04]  /*10160*/  @!P1 LDGSTS.E.BYPASS.LTC128B.128 [R33+0xc400], desc[UR36][R2.64], !P3 ;  /* 0x0c40000002219fae */ /* 0x000fe8000d901d64 */
[----:B------:R-:W-:Y:S04]  /*10170*/  @!P1 LDGSTS.E.BYPASS.LTC128B.128 [R33+0x10400], desc[UR36][R2.64+0x80], !P2 ;  /* 0x1040008002219fae */ /* 0x000fe8000d101d64 */
[----:B------:R1:W-:Y:S01]  /*10180*/  @!P1 LDGSTS.E.BYPASS.LTC128B.128 [R33+0x14400], desc[UR36][R2.64+0x100], !P0 ;  /* 0x1440010002219fae */ /* 0x0003e2000c101d64 */
[----:B------:R-:W-:Y:S01]  /*10190*/  ISETP.GE.AND P1, PT, R6, R5, PT ;  /* 0x000000050600720c */ /* 0x000fe20003f26270 */
[----:B------:R-:W-:-:S02]  /*101a0*/  VIADD R6, R17, 0x20 ;  /* 0x0000002011067836 */ /* 0x000fc40000000000 */
[----:B-1----:R-:W1:Y:S10]  /*101b0*/  SHFL.IDX PT, R2, R4, 0x1, 0x181f ;  /* 0x00381f0004027f89 */ /* 0x002e7400000e0000 */
[----:B0-----:R-:W-:-:S05]  /*101c0*/  @!P1 LEA R14, P4, R8, R14, 0x1 ;  /* 0x0000000e080e9211 */ /* 0x001fca00078808ff */
[----:B-1----:R-:W-:Y:S02]  /*101d0*/  @!P1 IMAD.X R7, RZ, RZ, R2, P4 ;  /* 0x000000ffff079224 */ /* 0x002fe400020e0602 */
[----:B------:R-:W-:Y:S02]  /*101e0*/  @!P1 IMAD.MOV.U32 R2, RZ, RZ, R14 ;  /* 0x000000ffff029224 */ /* 0x000fe400078e000e */
[----:B------:R-:W-:Y:S01]  /*101f0*/  @!P1 IMAD.MOV.U32 R3, RZ, RZ, R7 ;  /* 0x000000ffff039224 */ /* 0x000fe200078e0007 */
        /* <DEDUP_REMOVED lines=8> */
[----:B-1----:R-:W-:Y:S01]  /*10280*/  @!P1 IMAD.X R7, RZ, RZ, R2, P4 ;  /* 0x000000ffff079224 */ /* 0x002fe200020e0602 */
[----:B------:R-:W-:Y:S02]  /*10290*/  @!P1 MOV R2, R14 ;  /* 0x0000000e00029202 */ /* 0x000fe40000000f00 */
[----:B------:R-:W0:Y:S01]  /*102a0*/  SHFL.IDX PT, R14, R0, 0x3, 0x181f ;  /* 0x00781f00000e7f89 */ /* 0x000e2200000e0000 */
[----:B------:R-:W-:-:S05]  /*102b0*/  @!P1 IMAD.MOV.U32 R3, RZ, RZ, R7 ;  /* 0x000000ffff039224 */ /* 0x000fca00078e0007 */
        /* <DEDUP_REMOVED lines=36> */
[----:B------:R-:W-:-:S03]  /*10500*/  ISETP.GE.AND P1, PT, R6, R5, PT ;  /* 0x000000050600720c */ /* 0x000fc60003f26270 */
[----:B-1----:R-:W1:Y:S10]  /*10510*/  SHFL.IDX PT, R2, R4, 0x6, 0x181f ;  /* 0x00d81f0004027f89 */ /* 0x002e7400000e0000 */
[----:B0-----:R-:W-:Y:S01]  /*10520*/  @!P1 LEA R14, P4, R8, R14, 0x1 ;  /* 0x0000000e080e9211 */ /* 0x001fe200078808ff */
[----:B------:R-:W0:Y:S04]  /*10530*/  SHFL.IDX PT, R4, R4, 0x7, 0x181f ;  /* 0x00f81f0004047f89 */ /* 0x000e2800000e0000 */
[----:B-1----:R-:W-:Y:S01]  /*10540*/  @!P1 IMAD.X R7, RZ, RZ, R2, P4 ;  /* 0x000000ffff079224 */ /* 0x002fe200020e0602 */
[----:B------:R-:W-:-:S02]  /*10550*/  @!P1 MOV R2, R14 ;  /* 0x0000000e00029202 */ /* 0x000fc40000000f00 */
[----:B------:R1:W2:Y:S01]  /*10560*/  SHFL.IDX PT, R14, R0, 0x7, 0x181f ;  /* 0x00f81f00000e7f89 */ /* 0x0002a200000e0000 */
[----:B------:R-:W-:-:S05]  /*10570*/  @!P1 IMAD.MOV.U32 R3, RZ, RZ, R7 ;  /* 0x000000ffff039224 */ /* 0x000fca00078e0007 */
[----:B------:R1:W-:Y:S04]  /*10580*/  @!P1 LDGSTS.E.BYPASS.LTC128B.128 [R33+0xf400], desc[UR36][R2.64], !P3 ;  /* 0x0f40000002219fae */ /* 0x0003e8000d901d64 */
[----:B------:R1:W-:Y:S04]  /*10590*/  @!P1 LDGSTS.E.BYPASS.LTC128B.128 [R33+0x13400], desc[UR36][R2.64+0x80], !P2 ;  /* 0x1340008002219fae */ /* 0x0003e8000d101d64 */
[----:B0-----:R1:W-:Y:S02]  /*105a0*/  @!P1 LDGSTS.E.BYPASS.LTC128B.128 [R33+0x17400], desc[UR36][R2.64+0x100], !P0 ;  /* 0x1740010002219fae */ /* 0x0013e4000c101d64 */
.L_x_2560:
[----:B-1----:R-:W-:Y:S01]  /*105b0*/  VIADD R0, R17, 0x70 ;  /* 0x0000007011007836 */ /* 0x002fe20000000000 */
[----:B------:R-:W-:Y:S04]  /*105c0*/  BSSY B0, `(.L_x_2470) ;  /* 0x000000b000007945 */ /* 0x000fe80003800000 */
        /* <DEDUP_REMOVED lines=10> */
.L_x_2471:
[----:B------:R-:W-:Y:S05]  /*10670*/  BSYNC B0 ;  /* 0x0000000000007941 */ /* 0x000fea0003800000 */
.L_x_2470:
[----:B------:R-:W-:Y:S01]  /*10680*/  NOP ;  /* 0x0000000000007918 */ /* 0x000fe20000000000 */
[----:B------:R-:W-:-:S13]  /*10690*/  PLOP3.LUT P0, PT, PT, PT, PT, 0x80, 0x0 ;  /* 0x000000000000781c */ /* 0x000fda0003f0f070 */
.L_x_2472:
        /* <DEDUP_REMOVED lines=20> */
.L_x_2561:
[----:B------:R-:W-:Y:S05]  /*107e0*/  BSYNC B0 ;  /* 0x0000000000007941 */ /* 0x000fea0003800000 */
.L_x_2473:
[----:B------:R-:W-:Y:S01]  /*107f0*/  ISETP.GE.AND P0, PT, R0, R36, PT ;  /* 0x000000240000720c */ /* 0x000fe20003f06270 */
[----:B------:R-:W-:-:S12]  /*10800*/  BSSY B0, `(.L_x_2475) ;  /* 0x00000f6000007945 */ /* 0x000fd80003800000 */
[----:B------:R-:W-:Y:S05]  /*10810*/  @!P0 BRA `(.L_x_2476) ;  /* 0x0000000c00d08947 */ /* 0x000fea0003800000 */
[----:B------:R-:W-:Y:S01]  /*10820*/  IMAD.MOV.U32 R10, RZ, RZ, R27 ;  /* 0x000000ffff0a7224 */ /* 0x000fe200078e001b */
[----:B------:R-:W-:Y:S01]  /*10830*/  MOV R17, R28 ;  /* 0x0000001c00117202 */ /* 0x000fe20000000f00 */
[----:B------:R-:W-:-:S07]  /*10840*/  IMAD.MOV.U32 R30, RZ, RZ, R25 ;  /* 0x000000ffff1e7224 */ /* 0x000fce00078e0019 */
.L_x_2489:
        /* <DEDUP_REMOVED lines=42> */
.L_x_2477:
[----:B------:R-:W-:Y:S01]  /*10af0*/  IMAD R6, R27, 0x8, R22 ;  /* 0x000000081b067824 */ /* 0x000fe200078e0216 */
[----:B------:R-:W-:Y:S01]  /*10b00*/  SHF.L.U32 R3, R28, 0x1f, RZ ;  /* 0x0000001f1c037819 */ /* 0x000fe200000006ff */
[----:B------:R-:W-:Y:S03]  /*10b10*/  BSSY B1, `(.L_x_2478) ;  /* 0x0000003000017945 */ /* 0x000fe60003800000 */
[----:B------:R-:W0:Y:S02]  /*10b20*/  SYNCS.PHASECHK.TRANS64.TRYWAIT P0, [R6+URZ+0x2a840], R3 ;  /* 0x02a84003060075a7 */ /* 0x000e24000800017f */
[----:B0-----:R-:W-:Y:S05]  /*10b30*/  @!P0 BRA `(.L_x_2479) ;  /* 0x0000003c00908947 */ /* 0x001fea0003800000 */
.L_x_2562:
[----:B------:R-:W-:Y:S05]  /*10b40*/  BSYNC B1 ;  /* 0x0000000000017941 */ /* 0x000fea0003800000 */
.L_x_2478:
        /* <DEDUP_REMOVED lines=30> */
[----:B------:R-:W-:-:S05]  /*10d30*/  LOP3.LUT R11, R11, 0x38, RZ, 0xc0, !PT ;  /* 0x000000380b0b7812 */ /* 0x000fca00078ec0ff */
[----:B------:R-:W-:-:S05]  /*10d40*/  IMAD.SHL.U32 R0, R11, 0x2, RZ ;  /* 0x000000020b007824 */ /* 0x000fca00078e00ff */
[----:B-1----:R-:W-:-:S04]  /*10d50*/  IADD3 R2, P0, R2, R0, RZ ;  /* 0x0000000002027210 */ /* 0x002fc80007f1e0ff */
[----:B0-----:R-:W-:-:S05]  /*10d60*/  IADD3.X R3, RZ, R3, RZ, P0, !PT ;  /* 0x00000003ff037210 */ /* 0x001fca00007fe4ff */
        /* <DEDUP_REMOVED lines=32> */
.L_x_2576:
        /* <DEDUP_REMOVED lines=10> */
.L_x_2481:
        /* <DEDUP_REMOVED lines=10> */
.L_x_2482:
[----:B------:R3:W-:Y:S01]  /*110b0*/  SYNCS.ARRIVE.TRANS64.A1T0 RZ, [R6+URZ+0x2a830], RZ ;  /* 0x02a830ff06ff79a7 */ /* 0x0007e2000810003f */
[----:B------:R-:W-:Y:S05]  /*110c0*/  @!P2 BRA `(.L_x_2483) ;  /* 0x000000000004a947 */ /* 0x000fea0003800000 */
[----:B------:R-:W-:Y:S01]  /*110d0*/  BPT.TRAP 0x1 ;  /* 0x000000040000795c */ /* 0x000fe20000300000 */
.L_x_2483:
[----:B-1----:R-:W-:Y:S01]  /*110e0*/  SHF.L.U32 R2, R17, 0x1f, RZ ;  /* 0x0000001f11027819 */ /* 0x002fe200000006ff */
[----:B------:R-:W-:Y:S01]  /*110f0*/  IMAD R4, R10, 0x8, R22 ;  /* 0x000000080a047824 */ /* 0x000fe200078e0216 */
[----:B------:R-:W-:Y:S03]  /*11100*/  BSSY B1, `(.L_x_2484) ;  /* 0x0000003000017945 */ /* 0x000fe60003800000 */
[----:B------:R-:W1:Y:S02]  /*11110*/  SYNCS.PHASECHK.TRANS64.TRYWAIT P0, [R4+URZ+0x2a860], R2 ;  /* 0x02a86002040075a7 */ /* 0x000e64000800017f */
[----:B-1----:R-:W-:Y:S05]  /*11120*/  @!P0 BRA `(.L_x_2485) ;  /* 0x0000004000048947 */ /* 0x002fea0003800000 */
.L_x_2577:
[----:B------:R-:W-:Y:S05]  /*11130*/  BSYNC B1 ;  /* 0x0000000000017941 */ /* 0x000fea0003800000 */
.L_x_2484:
[----:B------:R-:W4:Y:S01]  /*11140*/  S2R R3, SR_TID.X ;  /* 0x0000000000037919 */ /* 0x000f220000002100 */
[----:B---3--:R-:W-:Y:S01]  /*11150*/  IMAD R6, R30, -0x60, R34 ;  /* 0xffffffa01e067824 */ /* 0x008fe200078e0222 */
[----:B------:R-:W-:Y:S01]  /*11160*/  UMOV UR4, 0xffffffff ;  /* 0xffffffff00047882 */ /* 0x000fe20000000000 */
[----:B0-----:R-:W-:Y:S01]  /*11170*/  IMAD R5, R10, 0x3000, R32 ;  /* 0x000030000a057824 */ /* 0x001fe200078e0220 */
[----:B------:R-:W-:Y:S02]  /*11180*/  LOP3.LUT P0, RZ, R29, 0x2, RZ, 0xc0, !PT ;  /* 0x000000021dff7812 */ /* 0x000fe4000780c0ff */
[----:B----4-:R-:W-:-:S04]  /*11190*/  LOP3.LUT R3, R3, 0x7f, RZ, 0xc0, !PT ;  /* 0x0000007f03037812 */ /* 0x010fc800078ec0ff */
[----:B------:R-:W-:-:S04]  /*111a0*/  SHF.R.U32.HI R3, RZ, 0x3, R3 ;  /* 0x00000003ff037819 */ /* 0x000fc80000011603 */
[----:B------:R-:W-:Y:S01]  /*111b0*/  IADD3 R6, -R3, R6, RZ ;  /* 0x0000000603067210 */ /* 0x000fe20007ffe1ff */
        /* <DEDUP_REMOVED lines=45> */
.L_x_2591:
        /* <DEDUP_REMOVED lines=16> */
[----:B------:R-:W-:Y:S01]  /*11590*/  IMAD R21, R21, UR4, RZ ;  /* 0x0000000415157c24 */ /* 0x000fe2000f8e02ff */
[----:B------:R-:W-:-:S03]  /*115a0*/  IADD3 R3, R3, R9, RZ ;  /* 0x0000000903037210 */ /* 0x000fc60007ffe0ff */
[C---:B------:R-:W-:Y:S02]  /*115b0*/  IMAD R21, R8.reuse, UR5, R21 ;  /* 0x0000000508157c24 */ /* 0x040fe4000f8e0215 */
[----:B------:R-:W-:-:S04]  /*115c0*/  IMAD.WIDE.U32 R2, R8, UR4, R2 ;  /* 0x0000000408027c25 */ /* 0x000fc8000f8e0002 */
[----:B------:R-:W-:-:S07]  /*115d0*/  IMAD.IADD R21, R3, 0x1, R21 ;  /* 0x0000000103157824 */ /* 0x000fce00078e0215 */
.L_x_2487:
        /* <DEDUP_REMOVED lines=10> */
.L_x_2488:
        /* <DEDUP_REMOVED lines=14> */
.L_x_2476:
[----:B------:R-:W-:Y:S05]  /*11760*/  BSYNC B0 ;  /* 0x0000000000007941 */ /* 0x000fea0003800000 */
.L_x_2475:
        /* <DEDUP_REMOVED lines=17> */
.L_x_2491:
[----:B------:R-:W-:Y:S05]  /*11880*/  BSYNC B0 ;  /* 0x0000000000007941 */ /* 0x000fea0003800000 */
.L_x_2490:
[----:B------:R-:W-:-:S13]  /*11890*/  LOP3.LUT P0, RZ, R23, 0x10, RZ, 0xc0, !PT ;  /* 0x0000001017ff7812 */ /* 0x000fda000780c0ff */
[----:B------:R-:W-:Y:S05]  /*118a0*/  @!P0 BRA `(.L_x_2492) ;  /* 0x0000000000048947 */ /* 0x000fea0003800000 */
[----:B------:R-:W-:Y:S01]  /*118b0*/  BPT.TRAP 0x1 ;  /* 0x000000040000795c */ /* 0x000fe20000300000 */
.L_x_2492:
[----:B------:R-:W-:Y:S01]  /*118c0*/  IMAD R0, R27, 0x8, R22 ;  /* 0x000000081b007824 */ /* 0x000fe200078e0216 */
[----:B0-----:R-:W-:Y:S01]  /*118d0*/  SHF.L.U32 R3, R28, 0x1f, RZ ;  /* 0x0000001f1c037819 */ /* 0x001fe200000006ff */
[----:B------:R-:W-:Y:S01]  /*118e0*/  BSSY B0, `(.L_x_2493) ;  /* 0x0000004000007945 */ /* 0x000fe20003800000 */
[----:B------:R-:W-:Y:S02]  /*118f0*/  IMAD R6, R25, -0x60, R34 ;  /* 0xffffffa019067824 */ /* 0x000fe400078e0222 */
[----:B------:R-:W0:Y:S02]  /*11900*/  SYNCS.PHASECHK.TRANS64.TRYWAIT P0, [R0+URZ+0x2a860], R3 ;  /* 0x02a86003000075a7 */ /* 0x000e24000800017f */
[----:B0-----:R-:W-:Y:S05]  /*11910*/  @!P0 BRA `(.L_x_2494) ;  /* 0x0000004000088947 */ /* 0x001fea0003800000 */
.L_x_2592:
[----:B------:R-:W-:Y:S05]  /*11920*/  BSYNC B0 ;  /* 0x0000000000007941 */ /* 0x000fea0003800000 */
.L_x_2493:
[----:B------:R-:W1:Y:S01]  /*11930*/  S2R R2, SR_TID.X ;  /* 0x0000000000027919 */ /* 0x000e620000002100 */
[----:B------:R-:W-:Y:S01]  /*11940*/  UMOV UR4, 0xffffffff ;  /* 0xffffffff00047882 */ /* 0x000fe20000000000 */
[----:B------:R-:W-:Y:S01]  /*11950*/  IMAD R7, R27, 0x3000, R32 ;  /* 0x000030001b077824 */ /* 0x000fe200078e0220 */
[----:B-1----:R-:W-:-:S04]  /*11960*/  LOP3.LUT R2, R2, 0x7f, RZ, 0xc0, !PT ;  /* 0x0000007f02027812 */ /* 0x002fc800078ec0ff */
[----:B------:R-:W-:-:S04]  /*11970*/  SHF.R.U32.HI R2, RZ, 0x3, R2 ;  /* 0x00000003ff027819 */ /* 0x000fc80000011602 */
[----:B------:R-:W-:Y:S01]  /*11980*/  IADD3 R6, -R2, R6, RZ ;  /* 0x0000000602067210 */ /* 0x000fe20007ffe1ff */
        /* <DEDUP_REMOVED lines=47> */
[----:B--2---:R-:W-:-:S04]  /*11c80*/  IADD3 R2, P4, R10, R5, RZ ;  /* 0x000000050a027210 */ /* 0x004fc80007f9e0ff */
[----:B---3--:R-:W-:-:S05]  /*11c90*/  IADD3.X R3, RZ, R7, RZ, P4, !PT ;  /* 0x00000007ff037210 */ /* 0x008fca00027fe4ff */
[----:B------:R1:W-:Y:S04]  /*11ca0*/  LDGSTS.E.BYPASS.LTC128B.128 [R4+0x2400], desc[UR36][R2.64], !P2 ;  /* 0x0240000002047fae */ /* 0x0003e8000d101d64 */
[----:B0---4-:R1:W-:Y:S02]  /*11cb0*/  LDGSTS.E.BYPASS.LTC128B.128 [R4+0x5400], desc[UR36][R2.64+0x80], !P3 ;  /* 0x0540008002047fae */ /* 0x0113e4000d901d64 */
.L_x_2606:
        /* <DEDUP_REMOVED lines=11> */
.L_x_2496:
        /* <DEDUP_REMOVED lines=10> */
.L_x_2497:
[----:B------:R1:W-:Y:S01]  /*11e10*/  SYNCS.ARRIVE.TRANS64.A1T0 RZ, [R0+URZ+0x2a850], RZ ;  /* 0x02a850ff00ff79a7 */ /* 0x0003e2000810003f */
[----:B------:R-:W-:-:S05]  /*11e20*/  VIADD R27, R27, 0x1 ;  /* 0x000000011b1b7836 */ /* 0x000fca0000000000 */
[----:B------:R-:W-:-:S04]  /*11e30*/  ISETP.NE.AND P0, PT, R27, 0x2, PT ;  /* 0x000000021b00780c */ /* 0x000fc80003f05270 */
[----:B0-----:R-:W-:Y:S02]  /*11e40*/  SEL R3, RZ, 0x1, P0 ;  /* 0x00000001ff037807 */ /* 0x001fe40000000000 */
[----:B------:R-:W-:Y:S02]  /*11e50*/  SEL R27, R27, RZ, P0 ;  /* 0x000000ff1b1b7207 */ /* 0x000fe40000000000 */
[----:B-1----:R-:W-:-:S07]  /*11e60*/  LOP3.LUT R28, R28, R3, RZ, 0x3c, !PT ;  /* 0x000000031c1c7212 */ /* 0x002fce00078e3cff */
.L_x_2454:
[----:B------:R-:W-:Y:S05]  /*11e70*/  BSYNC B7 ;  /* 0x0000000000077941 */ /* 0x000fea0003800000 */
.L_x_2452:
        /* <DEDUP_REMOVED lines=8> */
[----:B------:R1:W2:Y:S01]  /*11f00*/  LDS.128 R16, [R22+0x2a8d0] ;  /* 0x02a8d00016107984 */ /* 0x0002a20000000c00 */
[----:B------:R-:W-:Y:S06]  /*11f10*/  BAR.ARV 0x4, 0x180 ;  /* 0x0106000000007b1d */ /* 0x000fec0000002000 */
[----:B------:R-:W-:Y:S05]  /*11f20*/  BRA `(.L_x_2499) ;  /* 0x0000000c00d47947 */ /* 0x000fea0003800000 */
.L_x_2498:
        /* <DEDUP_REMOVED lines=22> */
[----:B--2---:R-:W-:Y:S01]  /*12090*/  @!P1 MOV R8, R2 ;  /* 0x0000000200089202 */ /* 0x004fe20000000f00 */
        /* <DEDUP_REMOVED lines=20> */
.L_x_2616:
[----:B------:R-:W-:Y:S02]  /*121e0*/  ULDC UR4, c[0x0][0xc38] ;  /* 0x00030e0000047ab9 */ /* 0x000fe40000000800 */
[----:B------:R-:W-:-:S04]  /*121f0*/  IMAD.U32 R5, RZ, RZ, UR4 ;  /* 0x00000004ff057e24 */ /* 0x000fc8000f8e00ff */
[----:B-1----:R-:W-:-:S05]  /*12200*/  IMAD R14, R14, R5, RZ ;  /* 0x000000050e0e7224 */ /* 0x002fca00078e02ff */
[----:B------:R-:W-:-:S04]  /*12210*/  IADD3 R7, R7, R14, RZ ;  /* 0x0000000e07077210 */ /* 0x000fc80007ffe0ff */
[----:B------:R-:W-:-:S13]  /*12220*/  ISETP.GT.AND P6, PT, R7, R0, PT ;  /* 0x000000000700720c */ /* 0x000fda0003fc4270 */
[----:B------:R-:W-:Y:S05]  /*12230*/  @P6 BRA `(.L_x_2501) ;  /* 0x0000000000a46947 */ /* 0x000fea0003800000 */
.L_x_2504:
        /* <DEDUP_REMOVED lines=34> */
[----:B------:R0:W1:Y:S02]  /*12460*/  SHFL.IDX PT, R14, R2, 0x1f, 0x1f ;  /* 0x03e01f00020e7f89 */ /* 0x00006400000e0000 */
.L_x_2624:
[----:B------:R-:W-:Y:S02]  /*12470*/  ULDC UR4, c[0x0][0xc38] ;  /* 0x00030e0000047ab9 */ /* 0x000fe40000000800 */
[----:B------:R-:W-:-:S04]  /*12480*/  IMAD.U32 R5, RZ, RZ, UR4 ;  /* 0x00000004ff057e24 */ /* 0x000fc8000f8e00ff */
[----:B-1----:R-:W-:-:S04]  /*12490*/  IMAD R14, R14, R5, RZ ;  /* 0x000000050e0e7224 */ /* 0x002fc800078e02ff */
[----:B------:R-:W-:-:S05]  /*124a0*/  IMAD.IADD R7, R14, 0x1, R7 ;  /* 0x000000010e077824 */ /* 0x000fca00078e0207 */
[----:B------:R-:W-:-:S13]  /*124b0*/  ISETP.GT.AND P6, PT, R7, R0, PT ;  /* 0x000000000700720c */ /* 0x000fda0003fc4270 */
[----:B------:R-:W-:Y:S05]  /*124c0*/  @!P6 BRA `(.L_x_2504) ;  /* 0xfffffffc005ce947 */ /* 0x000fea000383ffff */
.L_x_2501:
        /* <DEDUP_REMOVED lines=10> */
.L_x_2629:
[----:B------:R-:W-:-:S13]  /*12570*/  ISETP.NE.AND P0, PT, R3, RZ, PT ;  /* 0x000000ff0300720c */ /* 0x000fda0003f05270 */
[----:B------:R-:W-:Y:S05]  /*12580*/  @!P0 BRA `(.L_x_2506) ;  /* 0x0000000000108947 */ /* 0x000fea0003800000 */
[----:B------:R-:W-:Y:S01]  /*12590*/  UMOV UR4, 0xffffffff ;  /* 0xffffffff00047882 */ /* 0x000fe20000000000 */
[----:B-1----:R-:W-:Y:S02]  /*125a0*/  VIADD R12, R12, 0xffffffff ;  /* 0xffffffff0c0c7836 */ /* 0x002fe40000000000 */
[----:B------:R-:W-:Y:S05]  /*125b0*/  BRA.DIV UR4, `(.L_x_2507) ;  /* 0x0000004604307947 */ /* 0x000fea000b800000 */
[----:B------:R4:W1:Y:S02]  /*125c0*/  SHFL.IDX PT, R6, R2, R12, 0x1f ;  /* 0x00001f0c02067589 */ /* 0x00086400000e0000 */
.L_x_2506:
[----:B---3--:R-:W-:Y:S01]  /*125d0*/  ISETP.NE.AND P0, PT, R8, 0x1, PT ;  /* 0x000000010800780c */ /* 0x008fe20003f05270 */
[----:B-1----:R-:W-:-:S04]  /*125e0*/  IMAD R16, R6, R5, R7 ;  /* 0x0000000506107224 */ /* 0x002fc800078e0207 */
[----:B------:R-:W-:-:S08]  /*125f0*/  IMAD.IADD R0, R0, 0x1, -R16 ;  /* 0x0000000100007824 */ /* 0x000fd000078e0a10 */
[----:B------:R-:W-:Y:S05]  /*12600*/  @!P0 BRA `(.L_x_2508) ;  /* 0x0000000000dc8947 */ /* 0x000fea0003800000 */
[----:B--2---:R-:W-:Y:S02]  /*12610*/  IABS R5, R17 ;  /* 0x0000001100057213 */ /* 0x004fe40000000000 */
[----:B------:R-:W-:Y:S02]  /*12620*/  IABS R4, R8 ;  /* 0x0000000800047213 */ /* 0x000fe40000000000 */
[----:B------:R-:W1:Y:S08]  /*12630*/  I2F.RP R6, R5 ;  /* 0x0000000500067306 */ /* 0x000e700000209400 */
[----:B------:R-:W2:Y:S08]  /*12640*/  I2F.RP R7, R4 ;  /* 0x0000000400077306 */ /* 0x000eb00000209400 */
[----:B-1----:R-:W0:Y:S08]  /*12650*/  MUFU.RCP R6, R6 ;  /* 0x0000000600067308 */ /* 0x002e300000001000 */
[----:B--2---:R-:W-:Y:S01]  /*12660*/  MUFU.RCP R7, R7 ;  /* 0x0000000700077308 */ /* 0x004fe20000001000 */
[----:B0---4-:R-:W-:-:S02]  /*12670*/  IADD3 R2, R6, 0xffffffe, RZ ;  /* 0x0ffffffe06027810 */ /* 0x011fc40007ffe0ff */
[----:B------:R-:W-:-:S05]  /*12680*/  IABS R6, R17 ;  /* 0x0000001100067213 */ /* 0x000fca0000000000 */
        /* <DEDUP_REMOVED lines=12> */
[----:B------:R-:W-:Y:S01]  /*12750*/  @!P1 IMAD.IADD R2, R2, 0x1, -R5 ;  /* 0x0000000102029824 */ /* 0x000fe200078e0a05 */
[----:B------:R-:W-:-:S02]  /*12760*/  @!P1 IADD3 R6, R6, 0x1, RZ ;  /* 0x0000000106069810 */ /* 0x000fc40007ffe0ff */
        /* <DEDUP_REMOVED lines=27> */
[----:B------:R-:W-:-:S04]  /*12920*/  @!P1 LOP3.LUT R5, RZ, R8, RZ, 0x33, !PT ;  /* 0x00000008ff059212 */ /* 0x000fc800078e33ff */
[----:B------:R-:W-:Y:S01]  /*12930*/  IADD3 R3, -R5, RZ, RZ ;  /* 0x000000ff05037210 */ /* 0x000fe20007ffe1ff */
[----:B------:R-:W-:-:S04]  /*12940*/  IMAD R5, R8, 0x1000000, R5 ;  /* 0x0100000008057824 */ /* 0x000fc800078e0205 */
[----:B------:R-:W-:-:S04]  /*12950*/  IMAD R8, R8, R3, R6 ;  /* 0x0000000308087224 */ /* 0x000fc800078e0206 */
[----:B------:R-:W-:Y:S01]  /*12960*/  IMAD R18, R8, 0x10000, R5 ;  /* 0x0001000008127824 */ /* 0x000fe200078e0205 */
[----:B------:R-:W-:Y:S06]  /*12970*/  BRA `(.L_x_2509) ;  /* 0x0000000000f07947 */ /* 0x000fec0003800000 */
.L_x_2508:
        /* <DEDUP_REMOVED lines=60> */
.L_x_2509:
[----:B------:R-:W-:-:S05]  /*12d40*/  LOP3.LUT R2, RZ, R2, RZ, 0x33, !PT ;  /* 0x00000002ff027212 */ /* 0x000fca00078e33ff */
[----:B------:R-:W-:Y:S01]  /*12d50*/  IMAD.IADD R17, R17, 0x1, R2 ;  /* 0x0000000111117824 */ /* 0x000fe200078e0202 */
[----:B------:R-:W-:Y:S06]  /*12d60*/  BRA `(.L_x_2510) ;  /* 0x00000000001c7947 */ /* 0x000fec0003800000 */
.L_x_2502:
[----:B------:R-:W-:Y:S01]  /*12d70*/  UMOV UR4, URZ ;  /* 0x0000003f00047c82 */ /* 0x000fe20008000000 */
[----:B------:R-:W-:Y:S01]  /*12d80*/  UMOV UR5, URZ ;  /* 0x0000003f00057c82 */ /* 0x000fe20008000000 */
[----:B------:R-:W-:Y:S01]  /*12d90*/  ULDC UR6, c[0x0][0xc3c] ;  /* 0x00030f0000067ab9 */ /* 0x000fe20000000800 */
[----:B------:R-:W-:Y:S01]  /*12da0*/  MOV R16, R0 ;  /* 0x0000000000107202 */ /* 0x000fe20000000f00 */
[----:B------:R-:W-:Y:S02]  /*12db0*/  IMAD.U32 R17, RZ, RZ, UR4 ;  /* 0x00000004ff117e24 */ /* 0x000fe4000f8e00ff */
[----:B------:R-:W-:Y:S02]  /*12dc0*/  IMAD.U32 R18, RZ, RZ, UR5 ;  /* 0x00000005ff127e24 */ /* 0x000fe4000f8e00ff */
[----:B------:R-:W-:-:S07]  /*12dd0*/  IMAD.U32 R19, RZ, RZ, UR6 ;  /* 0x00000006ff137e24 */ /* 0x000fce000f8e00ff */
.L_x_2510:
        /* <DEDUP_REMOVED lines=10> */
.L_x_2499:
[----:B------:R-:W-:Y:S02]  /*12e80*/  ULDC UR4, c[0x0][0xc3c] ;  /* 0x00030f0000047ab9 */ /* 0x000fe40000000800 */
[----:B--2---:R-:W-:-:S13]  /*12e90*/  ISETP.GE.AND P0, PT, R19, UR4, PT ;  /* 0x0000000413007c0c */ /* 0x004fda000bf06270 */
[----:B------:R-:W-:Y:S05]  /*12ea0*/  @!P0 BRA `(.L_x_2511) ;  /* 0xffffffb0006c8947 */ /* 0x000fea000383ffff */
[----:B------:R-:W-:Y:S05]  /*12eb0*/  BSYNC B8 ;  /* 0x0000000000087941 */ /* 0x000fea0003800000 */
.L_x_2446:
[----:B-1----:R-:W2:Y:S01]  /*12ec0*/  LDL.LU R0, [R1+0x14] ;  /* 0x0000140001007983 */ /* 0x002ea20000300800 */
[----:B------:R-:W-:Y:S01]  /*12ed0*/  BSSY B0, `(.L_x_2512) ;  /* 0x000000b000007945 */ /* 0x000fe20003800000 */
[----:B------:R-:W1:Y:S01]  /*12ee0*/  S2R R5, SR_CgaCtaId ;  /* 0x0000000000057919 */ /* 0x000e620000008800 */
[----:B--2---:R-:W-:-:S05]  /*12ef0*/  VIADD R0, R0, 0x1 ;  /* 0x0000000100007836 */ /* 0x004fca0000000000 */
        /* <DEDUP_REMOVED lines=8> */
.L_x_2632:
[----:B------:R-:W-:Y:S05]  /*12f80*/  BSYNC B0 ;  /* 0x0000000000007941 */ /* 0x000fea0003800000 */
.L_x_2512:
[----:B------:R-:W-:-:S03]  /*12f90*/  UMOV UR4, 0xffffffff ;  /* 0xffffffff00047882 */ /* 0x000fc60000000000 */
[----:B------:R-:W-:Y:S05]  /*12fa0*/  BRA.DIV UR4, `(.L_x_2514) ;  /* 0x0000003a04f07947 */ /* 0x000fea000b800000 */
[----:B-1----:R-:W1:Y:S02]  /*12fb0*/  S2R R0, SR_TID.X ;  /* 0x0000000000007919 */ /* 0x002e640000002100 */
[----:B-1----:R-:W-:-:S04]  /*12fc0*/  SHF.R.U32.HI R0, RZ, 0x5, R0 ;  /* 0x00000005ff007819 */ /* 0x002fc80000011600 */
[----:B------:R-:W-:-:S05]  /*12fd0*/  LOP3.LUT R0, R0, 0x3, RZ, 0xc0, !PT ;  /* 0x0000000300007812 */ /* 0x000fca00078ec0ff */
[----:B------:R1:W2:Y:S02]  /*12fe0*/  SHFL.IDX PT, R14, R0, RZ, 0x1f ;  /* 0x00001fff000e7589 */ /* 0x0002a400000e0000 */
.L_x_2635:
[----:B--2---:R-:W-:Y:S01]  /*12ff0*/  ISETP.NE.AND P0, PT, R14, RZ, PT ;  /* 0x000000ff0e00720c */ /* 0x004fe20003f05270 */
[----:B------:R-:W-:-:S12]  /*13000*/  BSSY B0, `(.L_x_2515) ;  /* 0x0000026000007945 */ /* 0x000fd80003800000 */
[----:B------:R-:W-:Y:S05]  /*13010*/  @P0 BRA `(.L_x_2516) ;  /* 0x0000000000900947 */ /* 0x000fea0003800000 */
[----:B------:R-:W-:-:S03]  /*13020*/  UMOV UR4, 0xffffffff ;  /* 0xffffffff00047882 */ /* 0x000fc60000000000 */
[----:B------:R-:W-:Y:S05]  /*13030*/  BRA.DIV UR4, `(.L_x_2517) ;  /* 0x0000003e04007947 */ /* 0x000fea000b800000 */
[----:B------:R-:W-:-:S13]  /*13040*/  ELECT P6, URZ, PT ;  /* 0x00000000003f782f */ /* 0x000fda00038c0000 */
.L_x_2638:
[----:B------:R-:W-:Y:S05]  /*13050*/  @!P6 BRA `(.L_x_2516) ;  /* 0x000000000080e947 */ /* 0x000fea0003800000 */
[----:B-1----:R-:W2:Y:S02]  /*13060*/  LDL R0, [R1+0x1c] ;  /* 0x00001c0001007983 */ /* 0x002ea40000100800 */
[----:B--2---:R-:W-:-:S13]  /*13070*/  R2UR UR4, R0 ;  /* 0x00000000000472ca */ /* 0x004fda00000e0000 */
[----:B------:R-:W-:-:S06]  /*13080*/  ULOP3.LUT UR4, UR4, 0x2, URZ, 0xfc, !UPT ;  /* 0x0000000204047892 */ /* 0x000fcc000f8efc3f */
[----:B------:R-:W-:-:S05]  /*13090*/  IMAD.U32 R0, RZ, RZ, UR4 ;  /* 0x00000004ff007e24 */ /* 0x000fca000f8e00ff */
[----:B------:R-:W-:-:S13]  /*130a0*/  ISETP.NE.AND P0, PT, R0, 0x3, PT ;  /* 0x000000030000780c */ /* 0x000fda0003f05270 */
[----:B------:R-:W-:Y:S05]  /*130b0*/  @!P0 BRA `(.L_x_2518) ;  /* 0x0000000000048947 */ /* 0x000fea0003800000 */
[----:B------:R-:W-:Y:S01]  /*130c0*/  BPT.TRAP 0x1 ;  /* 0x000000040000795c */ /* 0x000fe20000300000 */
.L_x_2518:
[C---:B------:R-:W-:Y:S01]  /*130d0*/  IMAD R5, R27.reuse, 0x8, R4 ;  /* 0x000000081b057824 */ /* 0x040fe200078e0204 */
[----:B------:R-:W-:Y:S02]  /*130e0*/  SHF.L.U32 R0, R28, 0x1f, RZ ;  /* 0x0000001f1c007819 */ /* 0x000fe400000006ff */
[----:B------:R-:W-:Y:S02]  /*130f0*/  IADD3 R27, R27, 0x1, RZ ;  /* 0x000000011b1b7810 */ /* 0x000fe40007ffe0ff */
[----:B------:R-:W1:Y:S02]  /*13100*/  SYNCS.PHASECHK.TRANS64.TRYWAIT P1, [R5+URZ+0x2a840], R0 ;  /* 0x02a84000050075a7 */ /* 0x000e64000802017f */
[----:B------:R-:W-:-:S04]  /*13110*/  ISETP.NE.AND P2, PT, R27, 0x2, PT ;  /* 0x000000021b00780c */ /* 0x000fc80003f45270 */
[----:B------:R-:W-:Y:S01]  /*13120*/  SEL R3, RZ, 0x1, P2 ;  /* 0x00000001ff037807 */ /* 0x000fe20001000000 */
[----:B-1----:R-:W-:Y:S08]  /*13130*/  @!P1 BRA `(.L_x_2519) ;  /* 0x0000003800e09947 */ /* 0x002ff00003800000 */
.L_x_2639:
[----:B------:R-:W-:Y:S02]  /*13140*/  SEL R27, R27, RZ, P2 ;  /* 0x000000ff1b1b7207 */ /* 0x000fe40001000000 */
[----:B------:R-:W-:Y:S01]  /*13150*/  LOP3.LUT R2, R28, R3, RZ, 0x3c, !PT ;  /* 0x000000031c027212 */ /* 0x000fe200078e3cff */
[----:B------:R-:W-:Y:S06]  /*13160*/  @!P0 BRA `(.L_x_2520) ;  /* 0x0000000000048947 */ /* 0x000fec0003800000 */
[----:B------:R-:W-:Y:S01]  /*13170*/  BPT.TRAP 0x1 ;  /* 0x000000040000795c */ /* 0x000fe20000300000 */
.L_x_2520:
[----:B------:R-:W-:Y:S01]  /*13180*/  IMAD R27, R27, 0x8, R4 ;  /* 0x000000081b1b7824 */ /* 0x000fe200078e0204 */
[----:B------:R-:W-:-:S04]  /*13190*/  SHF.L.U32 R2, R2, 0x1f, RZ ;  /* 0x0000001f02027819 */ /* 0x000fc800000006ff */
[----:B------:R-:W2:Y:S02]  /*131a0*/  SYNCS.PHASECHK.TRANS64.TRYWAIT P1, [R27+URZ+0x2a840], R2 ;  /* 0x02a840021b0075a7 */ /* 0x000ea4000802017f */
[----:B--2---:R-:W-:Y:S05]  /*131b0*/  @!P1 BRA `(.L_x_2521) ;  /* 0x0000003800d49947 */ /* 0x004fea0003800000 */
.L_x_2640:
[----:B------:R-:W-:Y:S05]  /*131c0*/  @!P0 BRA `(.L_x_2522) ;  /* 0x0000000000048947 */ /* 0x000fea0003800000 */
[----:B------:R-:W-:Y:S01]  /*131d0*/  BPT.TRAP 0x1 ;  /* 0x000000040000795c */ /* 0x000fe20000300000 */
.L_x_2522:
[----:B------:R-:W3:Y:S02]  /*131e0*/  SYNCS.PHASECHK.TRANS64.TRYWAIT P1, [R5+URZ+0x2a860], R0 ;  /* 0x02a86000050075a7 */ /* 0x000ee4000802017f */
[----:B---3--:R-:W-:Y:S05]  /*131f0*/  @!P1 BRA `(.L_x_2523) ;  /* 0x0000003800d89947 */ /* 0x008fea0003800000 */
.L_x_2641:
[----:B------:R-:W-:Y:S05]  /*13200*/  @!P0 BRA `(.L_x_2524) ;  /* 0x0000000000048947 */ /* 0x000fea0003800000 */
[----:B------:R-:W-:Y:S01]  /*13210*/  BPT.TRAP 0x1 ;  /* 0x000000040000795c */ /* 0x000fe20000300000 */
.L_x_2524:
[----:B----4-:R4:W0:Y:S02]  /*13220*/  SYNCS.PHASECHK.TRANS64.TRYWAIT P0, [R27+URZ+0x2a860], R2 ;  /* 0x02a860021b0075a7 */ /* 0x010824000800017f */
[----:B0-----:R-:W-:Y:S05]  /*13230*/  @!P0 NANOSLEEP.SYNCS 0x989680 ;  /* 0x009896800000895d */ /* 0x001fea0003900000 */
[----:B------:R-:W0:Y:S02]  /*13240*/  @!P0 SYNCS.PHASECHK.TRANS64 P0, [R27+URZ+0x2a860], R2 ;  /* 0x02a860021b0085a7 */ /* 0x000e24000800007f */
[----:B0-----:R-:W-:Y:S05]  /*13250*/  @!P0 BRA `(.L_x_2524) ;  /* 0xfffffffc00f08947 */ /* 0x001fea000383ffff */
.L_x_2516:
[----:B------:R-:W-:Y:S05]  /*13260*/  BSYNC B0 ;  /* 0x0000000000007941 */ /* 0x000fea0003800000 */
.L_x_2515:
[----:B------:R-:W-:Y:S05]  /*13270*/  EXIT ;  /* 0x000000000000794d */ /* 0x000fea0003800000 */
.L_x_2379:
[----:B0-----:R-:W-:-:S04]  /*13280*/  IMAD.U32 R3, RZ, RZ, UR40 ;  /* 0x00000028ff037e24 */ /* 0x001fc8000f8e00ff */
[----:B------:R0:W1:Y:S03]  /*13290*/  SYNCS.PHASECHK.TRANS64.TRYWAIT P1, [R3+URZ+0x2a800], R0 ;  /* 0x02a80000030075a7 */ /* 0x000066000802017f */
[----:B-1----:R-:W-:Y:S05]  /*132a0*/  @!P1 NANOSLEEP.SYNCS 0x989680 ;  /* 0x009896800000995d */ /* 0x002fea0003900000 */
[----:B------:R-:W1:Y:S02]  /*132b0*/  @!P1 SYNCS.PHASECHK.TRANS64 P1, [R3+URZ+0x2a800], R0 ;  /* 0x02a80000030095a7 */ /* 0x000e64000802007f */
[----:B-1----:R-:W-:Y:S05]  /*132c0*/  @!P1 BRA `(.L_x_2379) ;  /* 0xfffffffc00ec9947 */ /* 0x002fea000383ffff */
[----:B------:R-:W-:Y:S05]  /*132d0*/  BRA `(.L_x_2525) ;  /* 0xfffffee800d07947 */ /* 0x000fea000383ffff */
.L_x_2383:
[----:B-1----:R1:W2:Y:S02]  /*132e0*/  SYNCS.PHASECHK.TRANS64.TRYWAIT P1, [R0+URZ+0x2a830], R3 ;  /* 0x02a83003000075a7 */ /* 0x0022a4000802017f */
[----:B--2---:R-:W-:Y:S05]  /*132f0*/  @!P1 NANOSLEEP.SYNCS 0x989680 ;  /* 0x009896800000995d */ /* 0x004fea0003900000 */
[----:B------:R-:W2:Y:S02]  /*13300*/  @!P1 SYNCS.PHASECHK.TRANS64 P1, [R0+URZ+0x2a830], R3 ;  /* 0x02a83003000095a7 */ /* 0x000ea4000802007f */
[----:B--2---:R-:W-:Y:S05]  /*13310*/  @!P1 BRA `(.L_x_2383) ;  /* 0xfffffffc00f09947 */ /* 0x004fea000383ffff */
[----:B------:R-:W-:Y:S05]  /*13320*/  BRA `(.L_x_2382) ;  /* 0xfffffee800ec7947 */ /* 0x000fea000383ffff */
.L_x_2389:
[----:B-1----:R-:W-:-:S04]  /*13330*/  IMAD.U32 R12, RZ, RZ, UR8 ;  /* 0x00000008ff0c7e24 */ /* 0x002fc8000f8e00ff */
[----:B------:R1:W2:Y:S03]  /*13340*/  SYNCS.PHASECHK.TRANS64.TRYWAIT P1, [R12+URZ+0x2a830], R11 ;  /* 0x02a8300b0c0075a7 */ /* 0x0002a6000802017f */
[----:B--2---:R-:W-:Y:S05]  /*13350*/  @!P1 NANOSLEEP.SYNCS 0x989680 ;  /* 0x009896800000995d */ /* 0x004fea0003900000 */
[----:B------:R-:W2:Y:S02]  /*13360*/  @!P1 SYNCS.PHASECHK.TRANS64 P1, [R12+URZ+0x2a830], R11 ;  /* 0x02a8300b0c0095a7 */ /* 0x000ea4000802007f */
[----:B--2---:R-:W-:Y:S05]  /*13370*/  @!P1 BRA `(.L_x_2389) ;  /* 0xfffffffc00ec9947 */ /* 0x004fea000383ffff */
[----:B------:R-:W-:Y:S05]  /*13380*/  BRA `(.L_x_2388) ;  /* 0xffffff1000907947 */ /* 0x000fea000383ffff */
.L_x_2393:
[----:B01----:R-:W-:-:S04]  /*13390*/  IMAD.U32 R11, RZ, RZ, UR9 ;  /* 0x00000009ff0b7e24 */ /* 0x003fc8000f8e00ff */
[----:B------:R0:W1:Y:S03]  /*133a0*/  SYNCS.PHASECHK.TRANS64.TRYWAIT P1, [R11+URZ+0x2a850], R0 ;  /* 0x02a850000b0075a7 */ /* 0x000066000802017f */
[----:B-1----:R-:W-:Y:S05]  /*133b0*/  @!P1 NANOSLEEP.SYNCS 0x989680 ;  /* 0x009896800000995d */ /* 0x002fea0003900000 */
[----:B------:R-:W1:Y:S02]  /*133c0*/  @!P1 SYNCS.PHASECHK.TRANS64 P1, [R11+URZ+0x2a850], R0 ;  /* 0x02a850000b0095a7 */ /* 0x000e64000802007f */
[----:B-1----:R-:W-:Y:S05]  /*133d0*/  @!P1 BRA `(.L_x_2393) ;  /* 0xfffffffc00ec9947 */ /* 0x002fea000383ffff */
[----:B------:R-:W-:Y:S05]  /*133e0*/  BRA `(.L_x_2392) ;  /* 0xffffff1800d87947 */ /* 0x000fea000383ffff */
.L_x_2401:
[----:B-1----:R-:W-:-:S04]  /*133f0*/  IMAD.U32 R12, RZ, RZ, UR8 ;  /* 0x00000008ff0c7e24 */ /* 0x002fc8000f8e00ff */
[----:B------:R1:W2:Y:S03]  /*13400*/  SYNCS.PHASECHK.TRANS64.TRYWAIT P1, [R12+URZ+0x2a830], R11 ;  /* 0x02a8300b0c0075a7 */ /* 0x0002a6000802017f */
[----:B--2---:R-:W-:Y:S05]  /*13410*/  @!P1 NANOSLEEP.SYNCS 0x989680 ;  /* 0x009896800000995d */ /* 0x004fea0003900000 */
[----:B------:R-:W2:Y:S02]  /*13420*/  @!P1 SYNCS.PHASECHK.TRANS64 P1, [R12+URZ+0x2a830], R11 ;  /* 0x02a8300b0c0095a7 */ /* 0x000ea4000802007f */
[----:B--2---:R-:W-:Y:S05]  /*13430*/  @!P1 BRA `(.L_x_2401) ;  /* 0xfffffffc00ec9947 */ /* 0x004fea000383ffff */
[----:B------:R-:W-:Y:S05]  /*13440*/  BRA `(.L_x_2400) ;  /* 0xffffff3c00047947 */ /* 0x000fea000383ffff */
.L_x_2405:
[----:B01----:R-:W-:-:S04]  /*13450*/  IMAD.U32 R11, RZ, RZ, UR8 ;  /* 0x00000008ff0b7e24 */ /* 0x003fc8000f8e00ff */
[----:B------:R0:W1:Y:S03]  /*13460*/  SYNCS.PHASECHK.TRANS64.TRYWAIT P1, [R11+URZ+0x2a850], R0 ;  /* 0x02a850000b0075a7 */ /* 0x000066000802017f */
[----:B-1----:R-:W-:Y:S05]  /*13470*/  @!P1 NANOSLEEP.SYNCS 0x989680 ;  /* 0x009896800000995d */ /* 0x002fea0003900000 */
[----:B------:R-:W1:Y:S02]  /*13480*/  @!P1 SYNCS.PHASECHK.TRANS64 P1, [R11+URZ+0x2a850], R0 ;  /* 0x02a850000b0095a7 */ /* 0x000e64000802007f */
[----:B-1----:R-:W-:Y:S05]  /*13490*/  @!P1 BRA `(.L_x_2405) ;  /* 0xfffffffc00ec9947 */ /* 0x002fea000383ffff */
[----:B------:R-:W-:Y:S05]  /*134a0*/  BRA `(.L_x_2404) ;  /* 0xffffff44004c7947 */ /* 0x000fea000383ffff */
.L_x_2412:
[----:B-1----:R-:W-:-:S04]  /*134b0*/  IMAD.U32 R3, RZ, RZ, UR5 ;  /* 0x00000005ff037e24 */ /* 0x002fc8000f8e00ff */
[----:B------:R1:W2:Y:S03]  /*134c0*/  SYNCS.PHASECHK.TRANS64.TRYWAIT P1, [R3+URZ+0x2a850], R0 ;  /* 0x02a85000030075a7 */ /* 0x0002a6000802017f */
[----:B--2---:R-:W-:Y:S05]  /*134d0*/  @!P1 NANOSLEEP.SYNCS 0x989680 ;  /* 0x009896800000995d */ /* 0x004fea0003900000 */
[----:B------:R-:W2:Y:S02]  /*134e0*/  @!P1 SYNCS.PHASECHK.TRANS64 P1, [R3+URZ+0x2a850], R0 ;  /* 0x02a85000030095a7 */ /* 0x000ea4000802007f */
[----:B--2---:R-:W-:Y:S05]  /*134f0*/  @!P1 BRA `(.L_x_2412) ;  /* 0xfffffffc00ec9947 */ /* 0x004fea000383ffff */
[----:B------:R-:W-:Y:S05]  /*13500*/  BRA `(.L_x_2411) ;  /* 0xffffff6000687947 */ /* 0x000fea000383ffff */
.L_x_2460:
[----:B------:R-:W-:Y:S01]  /*13510*/  SHF.R.U32.HI R7, RZ, 0x5, R21 ;  /* 0x00000005ff077819 */ /* 0x000fe20000011615 */
[----:B------:R-:W-:Y:S01]  /*13520*/  BSSY B0, `(.L_x_2526) ;  /* 0x0000009000007945 */ /* 0x000fe20003800000 */
[----:B------:R-:W-:Y:S02]  /*13530*/  IMAD.MOV.U32 R12, RZ, RZ, RZ ;  /* 0x000000ffff0c7224 */ /* 0x000fe400078e00ff */
[----:B------:R-:W-:Y:S01]  /*13540*/  LOP3.LUT R7, R7, 0x3, RZ, 0xc0, !PT ;  /* 0x0000000307077812 */ /* 0x000fe200078ec0ff */
[----:B------:R-:W-:Y:S02]  /*13550*/  IMAD.MOV.U32 R11, RZ, RZ, 0x1f ;  /* 0x0000001fff0b7424 */ /* 0x000fe400078e00ff */
[----:B------:R-:W-:Y:S01]  /*13560*/  IMAD.MOV.U32 R15, RZ, RZ, -0x1 ;  /* 0xffffffffff0f7424 */ /* 0x000fe200078e00ff */
[----:B------:R-:W-:-:S07]  /*13570*/  MOV R13, R7 ;  /* 0x00000007000d7202 */ /* 0x000fce0000000f00 */
[----:B-----5:R-:W-:Y:S05]  /*13580*/  WARPSYNC.COLLECTIVE R15, `(.L_x_2527) ;  /* 0x000000000f087348 */ /* 0x020fea0003c00000 */
[----:B------:R0:W1:Y:S02]  /*13590*/  SHFL.IDX P6, R14, R13, R12, R11 ;  /* 0x0000000c0d0e7389 */ /* 0x00006400000c000b */
[----:B01---5:R-:W-:Y:S01]  /*135a0*/  ENDCOLLECTIVE ;  /* 0x000000000000791b */ /* 0x023fe20003800000 */
.L_x_2527:
[----:B------:R-:W-:Y:S05]  /*135b0*/  BSYNC B0 ;  /* 0x0000000000007941 */ /* 0x000fea0003800000 */
.L_x_2526:
[----:B------:R-:W-:Y:S05]  /*135c0*/  BRA `(.L_x_2528) ;  /* 0xffffffb800ec7947 */ /* 0x000fea000383ffff */
.L_x_2463:
[----:B0-----:R0:W1:Y:S02]  /*135d0*/  SYNCS.PHASECHK.TRANS64.TRYWAIT P0, [R7+URZ+0x2a840], R2 ;  /* 0x02a84002070075a7 */ /* 0x001064000800017f */
[----:B-1----:R-:W-:Y:S05]  /*135e0*/  @!P0 NANOSLEEP.SYNCS 0x989680 ;  /* 0x009896800000895d */ /* 0x002fea0003900000 */
[----:B------:R-:W1:Y:S02]  /*135f0*/  @!P0 SYNCS.PHASECHK.TRANS64 P0, [R7+URZ+0x2a840], R2 ;  /* 0x02a84002070085a7 */ /* 0x000e64000800007f */
[----:B-1----:R-:W-:Y:S05]  /*13600*/  @!P0 BRA `(.L_x_2463) ;  /* 0xfffffffc00f08947 */ /* 0x002fea000383ffff */
[----:B------:R-:W-:Y:S05]  /*13610*/  BRA `(.L_x_2529) ;  /* 0xffffffbc00547947 */ /* 0x000fea000383ffff */
.L_x_2464:
        /* <DEDUP_REMOVED lines=8> */
.L_x_2531:
[----:B------:R-:W-:Y:S05]  /*136a0*/  BSYNC B0 ;  /* 0x0000000000007941 */ /* 0x000fea0003800000 */
.L_x_2530:
[----:B------:R-:W-:Y:S01]  /*136b0*/  IMAD.MOV.U32 R13, RZ, RZ, R4 ;  /* 0x000000ffff0d7224 */ /* 0x000fe200078e0004 */
[----:B------:R-:W-:Y:S01]  /*136c0*/  MOV R2, R14 ;  /* 0x0000000e00027202 */ /* 0x000fe20000000f00 */
[----:B------:R-:W-:Y:S02]  /*136d0*/  IMAD.MOV.U32 R12, RZ, RZ, RZ ;  /* 0x000000ffff0c7224 */ /* 0x000fe400078e00ff */
[----:B------:R-:W-:Y:S02]  /*136e0*/  IMAD.MOV.U32 R11, RZ, RZ, 0x181f ;  /* 0x0000181fff0b7424 */ /* 0x000fe400078e00ff */
[----:B------:R-:W-:Y:S02]  /*136f0*/  IMAD.MOV.U32 R15, RZ, RZ, -0x1 ;  /* 0xffffffffff0f7424 */ /* 0x000fe400078e00ff */
[----:B------:R-:W-:-:S07]  /*13700*/  @P0 IMAD R8, R5, 0x2, R22 ;  /* 0x0000000205080824 */ /* 0x000fce00078e0216 */
[----:B------:R-:W-:Y:S05]  /*13710*/  WARPSYNC.COLLECTIVE R15, `(.L_x_2532) ;  /* 0x000000000f087348 */ /* 0x000fea0003c00000 */
[----:B------:R0:W1:Y:S02]  /*13720*/  SHFL.IDX P6, R14, R13, R12, R11 ;  /* 0x0000000c0d0e7389 */ /* 0x00006400000c000b */
[----:B01----:R-:W-:Y:S01]  /*13730*/  ENDCOLLECTIVE ;  /* 0x000000000000791b */ /* 0x003fe20003800000 */
.L_x_2532:
[----:B------:R-:W-:Y:S01]  /*13740*/  MOV R13, R0 ;  /* 0x00000000000d7202 */ /* 0x000fe20000000f00 */
[----:B------:R-:W-:Y:S02]  /*13750*/  IMAD.MOV.U32 R12, RZ, RZ, 0x1 ;  /* 0x00000001ff0c7424 */ /* 0x000fe400078e00ff */
[----:B------:R-:W-:-:S07]  /*13760*/  IMAD.MOV.U32 R3, RZ, RZ, R14 ;  /* 0x000000ffff037224 */ /* 0x000fce00078e000e */
[----:B------:R-:W-:Y:S05]  /*13770*/  WARPSYNC.COLLECTIVE R15, `(.L_x_2533) ;  /* 0x000000000f087348 */ /* 0x000fea0003c00000 */
[----:B------:R0:W1:Y:S02]  /*13780*/  SHFL.IDX P6, R14, R13, R12, R11 ;  /* 0x0000000c0d0e7389 */ /* 0x00006400000c000b */
[----:B01----:R-:W-:Y:S01]  /*13790*/  ENDCOLLECTIVE ;  /* 0x000000000000791b */ /* 0x003fe20003800000 */
.L_x_2533:
        /* <DEDUP_REMOVED lines=17> */
.L_x_2534:
[----:B------:R-:W-:Y:S02]  /*138b0*/  @P1 IMAD R8, R5, 0x2, R22 ;  /* 0x0000000205081824 */ /* 0x000fe400078e0216 */
[----:B------:R-:W-:Y:S01]  /*138c0*/  IMAD.MOV.U32 R13, RZ, RZ, R0 ;  /* 0x000000ffff0d7224 */ /* 0x000fe200078e0000 */
[----:B------:R-:W-:Y:S01]  /*138d0*/  MOV R12, 0x2 ;  /* 0x00000002000c7802 */ /* 0x000fe20000000f00 */
[----:B------:R-:W-:-:S07]  /*138e0*/  IMAD.MOV.U32 R3, RZ, RZ, R14 ;  /* 0x000000ffff037224 */ /* 0x000fce00078e000e */
[----:B------:R-:W-:Y:S05]  /*138f0*/  WARPSYNC.COLLECTIVE R15, `(.L_x_2535) ;  /* 0x000000000f087348 */ /* 0x000fea0003c00000 */
[----:B------:R0:W1:Y:S02]  /*13900*/  SHFL.IDX P6, R14, R13, R12, R11 ;  /* 0x0000000c0d0e7389 */ /* 0x00006400000c000b */
[----:B01----:R-:W-:Y:S01]  /*13910*/  ENDCOLLECTIVE ;  /* 0x000000000000791b */ /* 0x003fe20003800000 */
.L_x_2535:
        /* <DEDUP_REMOVED lines=17> */
.L_x_2536:
[----:B------:R-:W-:Y:S02]  /*13a30*/  @P1 IMAD R8, R5, 0x2, R22 ;  /* 0x0000000205081824 */ /* 0x000fe400078e0216 */
[----:B------:R-:W-:Y:S02]  /*13a40*/  IMAD.MOV.U32 R13, RZ, RZ, R0 ;  /* 0x000000ffff0d7224 */ /* 0x000fe400078e0000 */
[----:B------:R-:W-:Y:S02]  /*13a50*/  IMAD.MOV.U32 R12, RZ, RZ, 0x3 ;  /* 0x00000003ff0c7424 */ /* 0x000fe400078e00ff */
[----:B------:R-:W-:-:S07]  /*13a60*/  IMAD.MOV.U32 R3, RZ, RZ, R14 ;  /* 0x000000ffff037224 */ /* 0x000fce00078e000e */
[----:B------:R-:W-:Y:S05]  /*13a70*/  WARPSYNC.COLLECTIVE R15, `(.L_x_2537) ;  /* 0x000000000f087348 */ /* 0x000fea0003c00000 */
[----:B------:R0:W1:Y:S02]  /*13a80*/  SHFL.IDX P6, R14, R13, R12, R11 ;  /* 0x0000000c0d0e7389 */ /* 0x00006400000c000b */
[----:B01----:R-:W-:Y:S01]  /*13a90*/  ENDCOLLECTIVE ;  /* 0x000000000000791b */ /* 0x003fe20003800000 */
.L_x_2537:
        /* <DEDUP_REMOVED lines=17> */
.L_x_2538:
[----:B------:R-:W-:Y:S02]  /*13bb0*/  @P1 IMAD R8, R5, 0x2, R22 ;  /* 0x0000000205081824 */ /* 0x000fe400078e0216 */
[----:B------:R-:W-:Y:S02]  /*13bc0*/  IMAD.MOV.U32 R13, RZ, RZ, R0 ;  /* 0x000000ffff0d7224 */ /* 0x000fe400078e0000 */
[----:B------:R-:W-:Y:S02]  /*13bd0*/  IMAD.MOV.U32 R12, RZ, RZ, 0x4 ;  /* 0x00000004ff0c7424 */ /* 0x000fe400078e00ff */
[----:B------:R-:W-:-:S07]  /*13be0*/  IMAD.MOV.U32 R3, RZ, RZ, R14 ;  /* 0x000000ffff037224 */ /* 0x000fce00078e000e */
[----:B------:R-:W-:Y:S05]  /*13bf0*/  WARPSYNC.COLLECTIVE R15, `(.L_x_2539) ;  /* 0x000000000f087348 */ /* 0x000fea0003c00000 */
[----:B------:R0:W1:Y:S02]  /*13c00*/  SHFL.IDX P6, R14, R13, R12, R11 ;  /* 0x0000000c0d0e7389 */ /* 0x00006400000c000b */
[----:B01----:R-:W-:Y:S01]  /*13c10*/  ENDCOLLECTIVE ;  /* 0x000000000000791b */ /* 0x003fe20003800000 */
.L_x_2539:
        /* <DEDUP_REMOVED lines=17> */
.L_x_2540:
[----:B------:R-:W-:Y:S02]  /*13d30*/  @P1 IMAD R8, R5, 0x2, R22 ;  /* 0x0000000205081824 */ /* 0x000fe400078e0216 */
[----:B------:R-:W-:Y:S02]  /*13d40*/  IMAD.MOV.U32 R13, RZ, RZ, R0 ;  /* 0x000000ffff0d7224 */ /* 0x000fe400078e0000 */
[----:B------:R-:W-:Y:S02]  /*13d50*/  IMAD.MOV.U32 R12, RZ, RZ, 0x5 ;  /* 0x00000005ff0c7424 */ /* 0x000fe400078e00ff */
[----:B------:R-:W-:-:S07]  /*13d60*/  IMAD.MOV.U32 R3, RZ, RZ, R14 ;  /* 0x000000ffff037224 */ /* 0x000fce00078e000e */
[----:B------:R-:W-:Y:S05]  /*13d70*/  WARPSYNC.COLLECTIVE R15, `(.L_x_2541) ;  /* 0x000000000f087348 */ /* 0x000fea0003c00000 */
[----:B------:R0:W1:Y:S02]  /*13d80*/  SHFL.IDX P6, R14, R13, R12, R11 ;  /* 0x0000000c0d0e7389 */ /* 0x00006400000c000b */
[----:B01----:R-:W-:Y:S01]  /*13d90*/  ENDCOLLECTIVE ;  /* 0x000000000000791b */ /* 0x003fe20003800000 */
.L_x_2541:
        /* <DEDUP_REMOVED lines=10> */
.L_x_2542:
[----:B------:R-:W-:Y:S01]  /*13e40*/  @!PT LDS RZ, [RZ] ;  /* 0x00000000fffff984 */ /* 0x000fe20000000800 */
[----:B------:R-:W-:Y:S01]  /*13e50*/  @!PT LDS RZ, [RZ] ;  /* 0x00000000fffff984 */ /* 0x000fe20000000800 */
[----:B------:R-:W-:Y:S01]  /*13e60*/  @!PT LDS RZ, [RZ] ;  /* 0x00000000fffff984 */ /* 0x000fe20000000800 */
[----:B------:R-:W-:Y:S04]  /*13e70*/  @P1 LDGSTS.E.BYPASS.LTC128B.128 [R8+0x1a400], desc[UR36][R2.64], !P4 ;  /* 0x1a40000002081fae */ /* 0x000fe8000e101d64 */
[----:B------:R-:W-:Y:S04]  /*13e80*/  @P1 LDGSTS.E.BYPASS.LTC128B.128 [R8+0x1d400], desc[UR36][R2.64+0x80], !P3 ;  /* 0x1d40008002081fae */ /* 0x000fe8000d901d64 */
[----:B------:R0:W-:Y:S02]  /*13e90*/  @P1 LDGSTS.E.BYPASS.LTC128B.128 [R8+0x20400], desc[UR36][R2.64+0x100], !P2 ;  /* 0x2040010002081fae */ /* 0x0001e4000d101d64 */
[----:B0-----:R-:W-:Y:S01]  /*13ea0*/  MOV R2, R14 ;  /* 0x0000000e00027202 */ /* 0x001fe20000000f00 */
[----:B------:R-:W-:Y:S06]  /*13eb0*/  BRA `(.L_x_2543) ;  /* 0xffffffb800a47947 */ /* 0x000fec000383ffff */
.L_x_2469:
[----:B------:R-:W-:Y:S02]  /*13ec0*/  IMAD.MOV.U32 R13, RZ, RZ, R4 ;  /* 0x000000ffff0d7224 */ /* 0x000fe400078e0004 */
[----:B------:R-:W-:Y:S02]  /*13ed0*/  IMAD.MOV.U32 R12, RZ, RZ, RZ ;  /* 0x000000ffff0c7224 */ /* 0x000fe400078e00ff */
[----:B------:R-:W-:Y:S02]  /*13ee0*/  IMAD.MOV.U32 R11, RZ, RZ, 0x181f ;  /* 0x0000181fff0b7424 */ /* 0x000fe400078e00ff */
[----:B------:R-:W-:Y:S02]  /*13ef0*/  IMAD.MOV.U32 R15, RZ, RZ, -0x1 ;  /* 0xffffffffff0f7424 */ /* 0x000fe400078e00ff */
[----:B-----5:R-:W-:Y:S02]  /*13f00*/  IMAD R5, R10, R6, RZ ;  /* 0x000000060a057224 */ /* 0x020fe400078e02ff */
[----:B------:R-:W-:-:S07]  /*13f10*/  IMAD R17, R17, 0x80, R9 ;  /* 0x0000008011117824 */ /* 0x000fce00078e0209 */
[----:B------:R-:W-:Y:S05]  /*13f20*/  WARPSYNC.COLLECTIVE R15, `(.L_x_2544) ;  /* 0x000000000f087348 */ /* 0x000fea0003c00000 */
[----:B------:R0:W1:Y:S02]  /*13f30*/  SHFL.IDX P6, R14, R13, R12, R11 ;  /* 0x0000000c0d0e7389 */ /* 0x00006400000c000b */
[----:B01----:R-:W-:Y:S01]  /*13f40*/  ENDCOLLECTIVE ;  /* 0x000000000000791b */ /* 0x003fe20003800000 */
.L_x_2544:
[C---:B------:R-:W-:Y:S01]  /*13f50*/  VIADD R6, R17.reuse, 0x10 ;  /* 0x0000001011067836 */ /* 0x040fe20000000000 */
[----:B------:R-:W-:Y:S01]  /*13f60*/  ISETP.GE.AND P1, PT, R17, R5, PT ;  /* 0x000000051100720c */ /* 0x000fe20003f26270 */
[----:B------:R-:W-:Y:S02]  /*13f70*/  IMAD.MOV.U32 R13, RZ, RZ, R0 ;  /* 0x000000ffff0d7224 */ /* 0x000fe400078e0000 */
[----:B------:R-:W-:-:S10]  /*13f80*/  IMAD.MOV.U32 R2, RZ, RZ, R14 ;  /* 0x000000ffff027224 */ /* 0x000fd400078e000e */
[----:B------:R-:W-:Y:S05]  /*13f90*/  WARPSYNC.COLLECTIVE R15, `(.L_x_2545) ;  /* 0x000000000f087348 */ /* 0x000fea0003c00000 */
[----:B------:R0:W1:Y:S02]  /*13fa0*/  SHFL.IDX P6, R14, R13, R12, R11 ;  /* 0x0000000c0d0e7389 */ /* 0x00006400000c000b */
[----:B01----:R-:W-:Y:S01]  /*13fb0*/  ENDCOLLECTIVE ;  /* 0x000000000000791b */ /* 0x003fe20003800000 */
.L_x_2545:
        /* <DEDUP_REMOVED lines=8> */
.L_x_2546:
        /* <DEDUP_REMOVED lines=8> */
[----:B------:R-:W-:Y:S02]  /*140c0*/  VIADD R6, R17, 0x20 ;  /* 0x0000002011067836 */ /* 0x000fe40000000000 */
[----:B0-----:R-:W-:-:S08]  /*140d0*/  IMAD.MOV.U32 R2, RZ, RZ, R14 ;  /* 0x000000ffff027224 */ /* 0x001fd000078e000e */
[----:B------:R-:W-:Y:S05]  /*140e0*/  WARPSYNC.COLLECTIVE R15, `(.L_x_2547) ;  /* 0x000000000f087348 */ /* 0x000fea0003c00000 */
[----:B------:R0:W1:Y:S02]  /*140f0*/  SHFL.IDX P6, R14, R13, R12, R11 ;  /* 0x0000000c0d0e7389 */ /* 0x00006400000c000b */
[----:B01----:R-:W-:Y:S01]  /*14100*/  ENDCOLLECTIVE ;  /* 0x000000000000791b */ /* 0x003fe20003800000 */
.L_x_2547:
        /* <DEDUP_REMOVED lines=8> */
.L_x_2548:
[----:B------:R-:W-:-:S05]  /*14190*/  @!P1 IMAD.MOV.U32 R3, RZ, RZ, R7 ;  /* 0x000000ffff039224 */ /* 0x000fca00078e0007 */
        /* <DEDUP_REMOVED lines=8> */
[----:B------:R-:W-:Y:S02]  /*14220*/  VIADD R6, R17, 0x30 ;  /* 0x0000003011067836 */ /* 0x000fe40000000000 */
[----:B0-----:R-:W-:-:S10]  /*14230*/  IMAD.MOV.U32 R2, RZ, RZ, R14 ;  /* 0x000000ffff027224 */ /* 0x001fd400078e000e */
[----:B------:R-:W-:Y:S05]  /*14240*/  WARPSYNC.COLLECTIVE R15, `(.L_x_2549) ;  /* 0x000000000f087348 */ /* 0x000fea0003c00000 */
[----:B------:R0:W1:Y:S02]  /*14250*/  SHFL.IDX P6, R14, R13, R12, R11 ;  /* 0x0000000c0d0e7389 */ /* 0x00006400000c000b */
[----:B01----:R-:W-:Y:S01]  /*14260*/  ENDCOLLECTIVE ;  /* 0x000000000000791b */ /* 0x003fe20003800000 */
.L_x_2549:
        /* <DEDUP_REMOVED lines=8> */
.L_x_2550:
        /* <DEDUP_REMOVED lines=14> */
.L_x_2551:
        /* <DEDUP_REMOVED lines=8> */
.L_x_2552:
        /* <DEDUP_REMOVED lines=14> */
.L_x_2553:
        /* <DEDUP_REMOVED lines=8> */
.L_x_2554:
        /* <DEDUP_REMOVED lines=14> */
.L_x_2555:
        /* <DEDUP_REMOVED lines=8> */
.L_x_2556:
        /* <DEDUP_REMOVED lines=13> */
.L_x_2557:
        /* <DEDUP_REMOVED lines=8> */
.L_x_2558:
        /* <DEDUP_REMOVED lines=12> */
.L_x_2559:
[----:B------:R-:W-:Y:S05]  /*14920*/  BRA `(.L_x_2560) ;  /* 0xffffffbc00207947 */ /* 0x000fea000383ffff */
.L_x_2474:
[----:B0-----:R0:W1:Y:S02]  /*14930*/  SYNCS.PHASECHK.TRANS64.TRYWAIT P0, [R22+URZ+0x2a820], R3 ;  /* 0x02a82003160075a7 */ /* 0x001064000800017f */
[----:B-1----:R-:W-:Y:S05]  /*14940*/  @!P0 NANOSLEEP.SYNCS 0x989680 ;  /* 0x009896800000895d */ /* 0x002fea0003900000 */
[----:B------:R-:W1:Y:S02]  /*14950*/  @!P0 SYNCS.PHASECHK.TRANS64 P0, [R22+URZ+0x2a820], R3 ;  /* 0x02a82003160085a7 */ /* 0x000e64000800007f */
[----:B-1----:R-:W-:Y:S05]  /*14960*/  @!P0 BRA `(.L_x_2474) ;  /* 0xfffffffc00f08947 */ /* 0x002fea000383ffff */
[----:B------:R-:W-:Y:S05]  /*14970*/  BRA `(.L_x_2561) ;  /* 0xffffffbc00987947 */ /* 0x000fea000383ffff */
.L_x_2479:
[----:B0-----:R0:W1:Y:S02]  /*14980*/  SYNCS.PHASECHK.TRANS64.TRYWAIT P0, [R6+URZ+0x2a840], R3 ;  /* 0x02a84003060075a7 */ /* 0x001064000800017f */
[----:B-1----:R-:W-:Y:S05]  /*14990*/  @!P0 NANOSLEEP.SYNCS 0x989680 ;  /* 0x009896800000895d */ /* 0x002fea0003900000 */
[----:B------:R-:W1:Y:S02]  /*149a0*/  @!P0 SYNCS.PHASECHK.TRANS64 P0, [R6+URZ+0x2a840], R3 ;  /* 0x02a84003060085a7 */ /* 0x000e64000800007f */
[----:B-1----:R-:W-:Y:S05]  /*149b0*/  @!P0 BRA `(.L_x_2479) ;  /* 0xfffffffc00f08947 */ /* 0x002fea000383ffff */
[----:B------:R-:W-:Y:S05]  /*149c0*/  BRA `(.L_x_2562) ;  /* 0xffffffc0005c7947 */ /* 0x000fea000383ffff */
.L_x_2480:
[----:B------:R-:W-:Y:S01]  /*149d0*/  BSSY B1, `(.L_x_2563) ;  /* 0x0000008000017945 */ /* 0x000fe20003800000 */
[----:B------:R-:W-:Y:S01]  /*149e0*/  IMAD.MOV.U32 R13, RZ, RZ, R5 ;  /* 0x000000ffff0d7224 */ /* 0x000fe200078e0005 */
[----:B------:R-:W-:Y:S01]  /*149f0*/  MOV R11, 0x181f ;  /* 0x0000181f000b7802 */ /* 0x000fe20000000f00 */
[----:B------:R-:W-:Y:S02]  /*14a00*/  IMAD.MOV.U32 R12, RZ, RZ, RZ ;  /* 0x000000ffff0c7224 */ /* 0x000fe400078e00ff */
[----:B------:R-:W-:-:S07]  /*14a10*/  IMAD.MOV.U32 R15, RZ, RZ, -0x1 ;  /* 0xffffffffff0f7424 */ /* 0x000fce00078e00ff */
[----:B--2---:R-:W-:Y:S05]  /*14a20*/  WARPSYNC.COLLECTIVE R15, `(.L_x_2564) ;  /* 0x000000000f087348 */ /* 0x004fea0003c00000 */
[----:B--2---:R0:W1:Y:S02]  /*14a30*/  SHFL.IDX P6, R14, R13, R12, R11 ;  /* 0x0000000c0d0e7389 */ /* 0x00406400000c000b */
[----:B01----:R-:W-:Y:S01]  /*14a40*/  ENDCOLLECTIVE ;  /* 0x000000000000791b */ /* 0x003fe20003800000 */
.L_x_2564:
[----:B------:R-:W-:Y:S05]  /*14a50*/  BSYNC B1 ;  /* 0x0000000000017941 */ /* 0x000fea0003800000 */
.L_x_2563:
        /* <DEDUP_REMOVED lines=10> */
.L_x_2565:
[----:B------:R-:W-:Y:S02]  /*14b00*/  IMAD.MOV.U32 R13, RZ, RZ, R5 ;  /* 0x000000ffff0d7224 */ /* 0x000fe400078e0005 */
[----:B------:R-:W-:Y:S02]  /*14b10*/  IMAD.MOV.U32 R12, RZ, RZ, 0x1 ;  /* 0x00000001ff0c7424 */ /* 0x000fe400078e00ff */
[----:B------:R-:W-:Y:S01]  /*14b20*/  IMAD.SHL.U32 R35, R35, 0x8, RZ ;  /* 0x0000000823237824 */ /* 0x000fe200078e00ff */
[----:B------:R-:W-:-:S07]  /*14b30*/  MOV R2, R14 ;  /* 0x0000000e00027202 */ /* 0x000fce0000000f00 */
[----:B------:R-:W-:Y:S05]  /*14b40*/  WARPSYNC.COLLECTIVE R15, `(.L_x_2566) ;  /* 0x000000000f087348 */ /* 0x000fea0003c00000 */
[----:B------:R0:W1:Y:S02]  /*14b50*/  SHFL.IDX P6, R14, R13, R12, R11 ;  /* 0x0000000c0d0e7389 */ /* 0x00006400000c000b */
[----:B01----:R-:W-:Y:S01]  /*14b60*/  ENDCOLLECTIVE ;  /* 0x000000000000791b */ /* 0x003fe20003800000 */
.L_x_2566:
        /* <DEDUP_REMOVED lines=15> */
.L_x_2567:
[----:B------:R-:W-:Y:S02]  /*14c60*/  IMAD.MOV.U32 R13, RZ, RZ, R5 ;  /* 0x000000ffff0d7224 */ /* 0x000fe400078e0005 */
[----:B------:R-:W-:Y:S01]  /*14c70*/  IMAD.MOV.U32 R12, RZ, RZ, 0x2 ;  /* 0x00000002ff0c7424 */ /* 0x000fe200078e00ff */
[----:B------:R-:W-:-:S07]  /*14c80*/  MOV R2, R14 ;  /* 0x0000000e00027202 */ /* 0x000fce0000000f00 */
[----:B------:R-:W-:Y:S05]  /*14c90*/  WARPSYNC.COLLECTIVE R15, `(.L_x_2568) ;  /* 0x000000000f087348 */ /* 0x000fea0003c00000 */
[----:B------:R0:W1:Y:S02]  /*14ca0*/  SHFL.IDX P6, R14, R13, R12, R11 ;  /* 0x0000000c0d0e7389 */ /* 0x00006400000c000b */
[----:B01----:R-:W-:Y:S01]  /*14cb0*/  ENDCOLLECTIVE ;  /* 0x000000000000791b */ /* 0x003fe20003800000 */
.L_x_2568:
        /* <DEDUP_REMOVED lines=13> */
.L_x_2569:
[----:B------:R-:W-:Y:S01]  /*14d90*/  MOV R13, R5 ;  /* 0x00000005000d7202 */ /* 0x000fe20000000f00 */
[----:B------:R-:W-:Y:S02]  /*14da0*/  IMAD.MOV.U32 R12, RZ, RZ, 0x3 ;  /* 0x00000003ff0c7424 */ /* 0x000fe400078e00ff */
[----:B------:R-:W-:-:S07]  /*14db0*/  IMAD.MOV.U32 R2, RZ, RZ, R14 ;  /* 0x000000ffff027224 */ /* 0x000fce00078e000e */
[----:B------:R-:W-:Y:S05]  /*14dc0*/  WARPSYNC.COLLECTIVE R15, `(.L_x_2570) ;  /* 0x000000000f087348 */ /* 0x000fea0003c00000 */
[----:B------:R0:W1:Y:S02]  /*14dd0*/  SHFL.IDX P6, R14, R13, R12, R11 ;  /* 0x0000000c0d0e7389 */ /* 0x00006400000c000b */
[----:B01----:R-:W-:Y:S01]  /*14de0*/  ENDCOLLECTIVE ;  /* 0x000000000000791b */ /* 0x003fe20003800000 */
.L_x_2570:
        /* <DEDUP_REMOVED lines=13> */
.L_x_2571:
[----:B------:R-:W-:Y:S02]  /*14ec0*/  IMAD.MOV.U32 R13, RZ, RZ, R5 ;  /* 0x000000ffff0d7224 */ /* 0x000fe400078e0005 */
[----:B------:R-:W-:Y:S02]  /*14ed0*/  IMAD.MOV.U32 R12, RZ, RZ, 0x4 ;  /* 0x00000004ff0c7424 */ /* 0x000fe400078e00ff */
[----:B------:R-:W-:-:S07]  /*14ee0*/  IMAD.MOV.U32 R2, RZ, RZ, R14 ;  /* 0x000000ffff027224 */ /* 0x000fce00078e000e */
[----:B------:R-:W-:Y:S05]  /*14ef0*/  WARPSYNC.COLLECTIVE R15, `(.L_x_2572) ;  /* 0x000000000f087348 */ /* 0x000fea0003c00000 */
[----:B------:R0:W1:Y:S02]  /*14f00*/  SHFL.IDX P6, R14, R13, R12, R11 ;  /* 0x0000000c0d0e7389 */ /* 0x00006400000c000b */
[----:B01----:R-:W-:Y:S01]  /*14f10*/  ENDCOLLECTIVE ;  /* 0x000000000000791b */ /* 0x003fe20003800000 */
.L_x_2572:
        /* <DEDUP_REMOVED lines=13> */
.L_x_2573:
[----:B------:R-:W-:Y:S02]  /*14ff0*/  IMAD.MOV.U32 R13, RZ, RZ, R5 ;  /* 0x000000ffff0d7224 */ /* 0x000fe400078e0005 */
[----:B------:R-:W-:Y:S02]  /*15000*/  IMAD.MOV.U32 R12, RZ, RZ, 0x5 ;  /* 0x00000005ff0c7424 */ /* 0x000fe400078e00ff */
[----:B------:R-:W-:-:S07]  /*15010*/  IMAD.MOV.U32 R2, RZ, RZ, R14 ;  /* 0x000000ffff027224 */ /* 0x000fce00078e000e */
[----:B------:R-:W-:Y:S05]  /*15020*/  WARPSYNC.COLLECTIVE R15, `(.L_x_2574) ;  /* 0x000000000f087348 */ /* 0x000fea0003c00000 */
[----:B------:R0:W1:Y:S02]  /*15030*/  SHFL.IDX P6, R14, R13, R12, R11 ;  /* 0x0000000c0d0e7389 */ /* 0x00006400000c000b */
[----:B01----:R-:W-:Y:S01]  /*15040*/  ENDCOLLECTIVE ;  /* 0x000000000000791b */ /* 0x003fe20003800000 */
.L_x_2574:
        /* <DEDUP_REMOVED lines=13> */
.L_x_2575:
[----:B------:R-:W-:Y:S01]  /*15120*/  MOV R2, R14 ;  /* 0x0000000e00027202 */ /* 0x000fe20000000f00 */
[----:B------:R-:W-:Y:S06]  /*15130*/  BRA `(.L_x_2576) ;  /* 0xffffffbc008c7947 */ /* 0x000fec000383ffff */
.L_x_2485:
[----:B-1----:R1:W4:Y:S02]  /*15140*/  SYNCS.PHASECHK.TRANS64.TRYWAIT P0, [R4+URZ+0x2a860], R2 ;  /* 0x02a86002040075a7 */ /* 0x002324000800017f */
[----:B----4-:R-:W-:Y:S05]  /*15150*/  @!P0 NANOSLEEP.SYNCS 0x989680 ;  /* 0x009896800000895d */ /* 0x010fea0003900000 */
[----:B------:R-:W4:Y:S02]  /*15160*/  @!P0 SYNCS.PHASECHK.TRANS64 P0, [R4+URZ+0x2a860], R2 ;  /* 0x02a86002040085a7 */ /* 0x000f24000800007f */
[----:B----4-:R-:W-:Y:S05]  /*15170*/  @!P0 BRA `(.L_x_2485) ;  /* 0xfffffffc00f08947 */ /* 0x010fea000383ffff */
[----:B------:R-:W-:Y:S05]  /*15180*/  BRA `(.L_x_2577) ;  /* 0xffffffbc00e87947 */ /* 0x000fea000383ffff */
.L_x_2486:
        /* <DEDUP_REMOVED lines=8> */
.L_x_2579:
[----:B------:R-:W-:Y:S05]  /*15210*/  BSYNC B1 ;  /* 0x0000000000017941 */ /* 0x000fea0003800000 */
.L_x_2578:
        /* <DEDUP_REMOVED lines=9> */
.L_x_2580:
[----:B------:R-:W-:Y:S02]  /*152b0*/  IMAD.MOV.U32 R13, RZ, RZ, R24 ;  /* 0x000000ffff0d7224 */ /* 0x000fe400078e0018 */
[----:B------:R-:W-:Y:S02]  /*152c0*/  IMAD.MOV.U32 R12, RZ, RZ, 0x1 ;  /* 0x00000001ff0c7424 */ /* 0x000fe400078e00ff */
[----:B------:R-:W-:-:S07]  /*152d0*/  IMAD.MOV.U32 R2, RZ, RZ, R14 ;  /* 0x000000ffff027224 */ /* 0x000fce00078e000e */
[----:B------:R-:W-:Y:S05]  /*152e0*/  WARPSYNC.COLLECTIVE R15, `(.L_x_2581) ;  /* 0x000000000f087348 */ /* 0x000fea0003c00000 */
[----:B------:R0:W1:Y:S02]  /*152f0*/  SHFL.IDX P6, R14, R13, R12, R11 ;  /* 0x0000000c0d0e7389 */ /* 0x00006400000c000b */
[----:B01----:R-:W-:Y:S01]  /*15300*/  ENDCOLLECTIVE ;  /* 0x000000000000791b */ /* 0x003fe20003800000 */
.L_x_2581:
[----:B------:R-:W-:-:S05]  /*15310*/  IADD3 R2, P1, R2, R0, RZ ;  /* 0x0000000002027210 */ /* 0x000fca0007f3e0ff */
[----:B------:R-:W-:Y:S01]  /*15320*/  IMAD.X R3, RZ, RZ, R3, P1 ;  /* 0x000000ffff037224 */ /* 0x000fe200008e0603 */
[----:B------:R-:W-:-:S04]  /*15330*/  LOP3.LUT P1, RZ, R29, 0x1, RZ, 0xc0, !PT ;  /* 0x000000011dff7812 */ /* 0x000fc8000782c0ff */
        /* <DEDUP_REMOVED lines=12> */
.L_x_2582:
[----:B------:R-:W-:Y:S02]  /*15400*/  IMAD.MOV.U32 R13, RZ, RZ, R24 ;  /* 0x000000ffff0d7224 */ /* 0x000fe400078e0018 */
[----:B------:R-:W-:Y:S02]  /*15410*/  IMAD.MOV.U32 R12, RZ, RZ, 0x2 ;  /* 0x00000002ff0c7424 */ /* 0x000fe400078e00ff */
[----:B------:R-:W-:-:S07]  /*15420*/  IMAD.MOV.U32 R2, RZ, RZ, R14 ;  /* 0x000000ffff027224 */ /* 0x000fce00078e000e */
[----:B------:R-:W-:Y:S05]  /*15430*/  WARPSYNC.COLLECTIVE R15, `(.L_x_2583) ;  /* 0x000000000f087348 */ /* 0x000fea0003c00000 */
[----:B------:R0:W1:Y:S02]  /*15440*/  SHFL.IDX P6, R14, R13, R12, R11 ;  /* 0x0000000c0d0e7389 */ /* 0x00006400000c000b */
[----:B01----:R-:W-:Y:S01]  /*15450*/  ENDCOLLECTIVE ;  /* 0x000000000000791b */ /* 0x003fe20003800000 */
.L_x_2583:
        /* <DEDUP_REMOVED lines=14> */
.L_x_2584:
[----:B------:R-:W-:Y:S02]  /*15540*/  IMAD.MOV.U32 R13, RZ, RZ, R24 ;  /* 0x000000ffff0d7224 */ /* 0x000fe400078e0018 */
[----:B------:R-:W-:Y:S02]  /*15550*/  IMAD.MOV.U32 R12, RZ, RZ, 0x3 ;  /* 0x00000003ff0c7424 */ /* 0x000fe400078e00ff */
[----:B------:R-:W-:-:S07]  /*15560*/  IMAD.MOV.U32 R2, RZ, RZ, R14 ;  /* 0x000000ffff027224 */ /* 0x000fce00078e000e */
[----:B------:R-:W-:Y:S05]  /*15570*/  WARPSYNC.COLLECTIVE R15, `(.L_x_2585) ;  /* 0x000000000f087348 */ /* 0x000fea0003c00000 */
[----:B------:R0:W1:Y:S02]  /*15580*/  SHFL.IDX P6, R14, R13, R12, R11 ;  /* 0x0000000c0d0e7389 */ /* 0x00006400000c000b */
[----:B01----:R-:W-:Y:S01]  /*15590*/  ENDCOLLECTIVE ;  /* 0x000000000000791b */ /* 0x003fe20003800000 */
.L_x_2585:
        /* <DEDUP_REMOVED lines=14> */
.L_x_2586:
[----:B------:R-:W-:Y:S01]  /*15680*/  IMAD.MOV.U32 R13, RZ, RZ, R24 ;  /* 0x000000ffff0d7224 */ /* 0x000fe200078e0018 */
[----:B------:R-:W-:Y:S01]  /*15690*/  MOV R12, 0x4 ;  /* 0x00000004000c7802 */ /* 0x000fe20000000f00 */
[----:B------:R-:W-:-:S07]  /*156a0*/  IMAD.MOV.U32 R2, RZ, RZ, R14 ;  /* 0x000000ffff027224 */ /* 0x000fce00078e000e */
[----:B------:R-:W-:Y:S05]  /*156b0*/  WARPSYNC.COLLECTIVE R15, `(.L_x_2587) ;  /* 0x000000000f087348 */ /* 0x000fea0003c00000 */
[----:B------:R0:W1:Y:S02]  /*156c0*/  SHFL.IDX P6, R14, R13, R12, R11 ;  /* 0x0000000c0d0e7389 */ /* 0x00006400000c000b */
[----:B01----:R-:W-:Y:S01]  /*156d0*/  ENDCOLLECTIVE ;  /* 0x000000000000791b */ /* 0x003fe20003800000 */
.L_x_2587:
        /* <DEDUP_REMOVED lines=14> */
.L_x_2588:
[----:B------:R-:W-:Y:S02]  /*157c0*/  IMAD.MOV.U32 R13, RZ, RZ, R24 ;  /* 0x000000ffff0d7224 */ /* 0x000fe400078e0018 */
[----:B------:R-:W-:Y:S02]  /*157d0*/  IMAD.MOV.U32 R12, RZ, RZ, 0x5 ;  /* 0x00000005ff0c7424 */ /* 0x000fe400078e00ff */
[----:B------:R-:W-:-:S07]  /*157e0*/  IMAD.MOV.U32 R2, RZ, RZ, R14 ;  /* 0x000000ffff027224 */ /* 0x000fce00078e000e */
[----:B------:R-:W-:Y:S05]  /*157f0*/  WARPSYNC.COLLECTIVE R15, `(.L_x_2589) ;  /* 0x000000000f087348 */ /* 0x000fea0003c00000 */
[----:B------:R0:W1:Y:S02]  /*15800*/  SHFL.IDX P6, R14, R13, R12, R11 ;  /* 0x0000000c0d0e7389 */ /* 0x00006400000c000b */
[----:B01----:R-:W-:Y:S01]  /*15810*/  ENDCOLLECTIVE ;  /* 0x000000000000791b */ /* 0x003fe20003800000 */
.L_x_2589:
[----:B------:R-:W-:-:S05]  /*15820*/  IADD3 R2, P2, R2, R0, RZ ;  /* 0x0000000002027210 */ /* 0x000fca0007f5e0ff */
        /* <DEDUP_REMOVED lines=12> */
.L_x_2590:
[----:B------:R-:W-:Y:S01]  /*158f0*/  @!PT LDS RZ, [RZ] ;  /* 0x00000000fffff984 */ /* 0x000fe20000000800 */
[----:B------:R-:W-:Y:S01]  /*15900*/  @!PT LDS RZ, [RZ] ;  /* 0x00000000fffff984 */ /* 0x000fe20000000800 */
[----:B------:R-:W-:Y:S01]  /*15910*/  @!PT LDS RZ, [RZ] ;  /* 0x00000000fffff984 */ /* 0x000fe20000000800 */
[----:B------:R1:W-:Y:S01]  /*15920*/  LDGSTS.E.BYPASS.LTC128B.128 [R5+0x5400], desc[UR36][R2.64+0x80], !P2 ;  /* 0x0540008002057fae */ /* 0x0003e2000d101d64 */
[----:B------:R-:W-:Y:S05]  /*15930*/  BRA `(.L_x_2591) ;  /* 0xffffffb800d47947 */ /* 0x000fea000383ffff */
.L_x_2494:
[----:B0-----:R0:W1:Y:S02]  /*15940*/  SYNCS.PHASECHK.TRANS64.TRYWAIT P0, [R0+URZ+0x2a860], R3 ;  /* 0x02a86003000075a7 */ /* 0x001064000800017f */
[----:B-1----:R-:W-:Y:S05]  /*15950*/  @!P0 NANOSLEEP.SYNCS 0x989680 ;  /* 0x009896800000895d */ /* 0x002fea0003900000 */
[----:B------:R-:W1:Y:S02]  /*15960*/  @!P0 SYNCS.PHASECHK.TRANS64 P0, [R0+URZ+0x2a860], R3 ;  /* 0x02a86003000085a7 */ /* 0x000e64000800007f */
[----:B-1----:R-:W-:Y:S05]  /*15970*/  @!P0 BRA `(.L_x_2494) ;  /* 0xfffffffc00f08947 */ /* 0x002fea000383ffff */
[----:B------:R-:W-:Y:S05]  /*15980*/  BRA `(.L_x_2592) ;  /* 0xffffffbc00e47947 */ /* 0x000fea000383ffff */
.L_x_2495:
        /* <DEDUP_REMOVED lines=8> */
.L_x_2594:
[----:B------:R-:W-:Y:S05]  /*15a10*/  BSYNC B0 ;  /* 0x0000000000007941 */ /* 0x000fea0003800000 */
.L_x_2593:
        /* <DEDUP_REMOVED lines=12> */
.L_x_2595:
[C---:B------:R-:W-:Y:S02]  /*15ae0*/  ISETP.LT.OR P4, PT, R6.reuse, 0x1, !P0 ;  /* 0x000000010600780c */ /* 0x040fe40004781670 */
[----:B------:R-:W-:Y:S01]  /*15af0*/  ISETP.LT.OR P3, PT, R6, 0x1, P1 ;  /* 0x000000010600780c */ /* 0x000fe20000f61670 */
        /* <DEDUP_REMOVED lines=10> */
.L_x_2596:
        /* <DEDUP_REMOVED lines=13> */
.L_x_2597:
[----:B------:R-:W-:Y:S02]  /*15c70*/  IMAD.MOV.U32 R13, RZ, RZ, R24 ;  /* 0x000000ffff0d7224 */ /* 0x000fe400078e0018 */
[----:B------:R-:W-:Y:S01]  /*15c80*/  IMAD.MOV.U32 R12, RZ, RZ, 0x2 ;  /* 0x00000002ff0c7424 */ /* 0x000fe200078e00ff */
[----:B------:R-:W-:-:S13]  /*15c90*/  IADD3 R2, P2, R14, R5, RZ ;  /* 0x000000050e027210 */ /* 0x000fda0007f5e0ff */
[----:B------:R-:W-:Y:S05]  /*15ca0*/  WARPSYNC.COLLECTIVE R15, `(.L_x_2598) ;  /* 0x000000000f087348 */ /* 0x000fea0003c00000 */
[----:B------:R0:W1:Y:S02]  /*15cb0*/  SHFL.IDX P6, R14, R13, R12, R11 ;  /* 0x0000000c0d0e7389 */ /* 0x00006400000c000b */
[----:B01----:R-:W-:Y:S01]  /*15cc0*/  ENDCOLLECTIVE ;  /* 0x000000000000791b */ /* 0x003fe20003800000 */
.L_x_2598:
        /* <DEDUP_REMOVED lines=13> */
.L_x_2599:
[----:B------:R-:W-:Y:S02]  /*15da0*/  IMAD.MOV.U32 R13, RZ, RZ, R24 ;  /* 0x000000ffff0d7224 */ /* 0x000fe400078e0018 */
[----:B------:R-:W-:Y:S02]  /*15db0*/  IMAD.MOV.U32 R12, RZ, RZ, 0x3 ;  /* 0x00000003ff0c7424 */ /* 0x000fe400078e00ff */
[----:B------:R-:W-:-:S07]  /*15dc0*/  IMAD.MOV.U32 R10, RZ, RZ, R14 ;  /* 0x000000ffff0a7224 */ /* 0x000fce00078e000e */
[----:B------:R-:W-:Y:S05]  /*15dd0*/  WARPSYNC.COLLECTIVE R15, `(.L_x_2600) ;  /* 0x000000000f087348 */ /* 0x000fea0003c00000 */
[----:B------:R0:W1:Y:S02]  /*15de0*/  SHFL.IDX P6, R14, R13, R12, R11 ;  /* 0x0000000c0d0e7389 */ /* 0x00006400000c000b */
[----:B01----:R-:W-:Y:S01]  /*15df0*/  ENDCOLLECTIVE ;  /* 0x000000000000791b */ /* 0x003fe20003800000 */
.L_x_2600:
[----:B------:R-:W-:-:S04]  /*15e00*/  IADD3 R2, P2, R10, R5, RZ ;  /* 0x000000050a027210 */ /* 0x000fc80007f5e0ff */
[----:B------:R-:W-:-:S05]  /*15e10*/  IADD3.X R3, RZ, R7, RZ, P2, !PT ;  /* 0x00000007ff037210 */ /* 0x000fca00017fe4ff */
        /* <DEDUP_REMOVED lines=12> */
.L_x_2601:
[----:B------:R-:W-:Y:S02]  /*15ee0*/  IMAD.MOV.U32 R13, RZ, RZ, R24 ;  /* 0x000000ffff0d7224 */ /* 0x000fe400078e0018 */
[----:B------:R-:W-:Y:S01]  /*15ef0*/  IMAD.MOV.U32 R12, RZ, RZ, 0x4 ;  /* 0x00000004ff0c7424 */ /* 0x000fe200078e00ff */
[----:B------:R-:W-:-:S13]  /*15f00*/  IADD3 R2, P2, R14, R5, RZ ;  /* 0x000000050e027210 */ /* 0x000fda0007f5e0ff */
[----:B------:R-:W-:Y:S05]  /*15f10*/  WARPSYNC.COLLECTIVE R15, `(.L_x_2602) ;  /* 0x000000000f087348 */ /* 0x000fea0003c00000 */
[----:B------:R0:W1:Y:S02]  /*15f20*/  SHFL.IDX P6, R14, R13, R12, R11 ;  /* 0x0000000c0d0e7389 */ /* 0x00006400000c000b */
[----:B01----:R-:W-:Y:S01]  /*15f30*/  ENDCOLLECTIVE ;  /* 0x000000000000791b */ /* 0x003fe20003800000 */
.L_x_2602:
        /* <DEDUP_REMOVED lines=13> */
.L_x_2603:
[----:B------:R-:W-:Y:S02]  /*16010*/  IMAD.MOV.U32 R13, RZ, RZ, R24 ;  /* 0x000000ffff0d7224 */ /* 0x000fe400078e0018 */
[----:B------:R-:W-:Y:S02]  /*16020*/  IMAD.MOV.U32 R12, RZ, RZ, 0x5 ;  /* 0x00000005ff0c7424 */ /* 0x000fe400078e00ff */
[----:B------:R-:W-:-:S07]  /*16030*/  IMAD.MOV.U32 R10, RZ, RZ, R14 ;  /* 0x000000ffff0a7224 */ /* 0x000fce00078e000e */
[----:B------:R-:W-:Y:S05]  /*16040*/  WARPSYNC.COLLECTIVE R15, `(.L_x_2604) ;  /* 0x000000000f087348 */ /* 0x000fea0003c00000 */
[----:B------:R0:W1:Y:S02]  /*16050*/  SHFL.IDX P6, R14, R13, R12, R11 ;  /* 0x0000000c0d0e7389 */ /* 0x00006400000c000b */
[----:B01----:R-:W-:Y:S01]  /*16060*/  ENDCOLLECTIVE ;  /* 0x000000000000791b */ /* 0x003fe20003800000 */
.L_x_2604:
        /* <DEDUP_REMOVED lines=12> */
.L_x_2605:
[----:B------:R-:W-:Y:S05]  /*16130*/  BRA `(.L_x_2606) ;  /* 0xffffffb800e07947 */ /* 0x000fea000383ffff */
.L_x_2500:
        /* <DEDUP_REMOVED lines=8> */
.L_x_2608:
[----:B------:R-:W-:Y:S05]  /*161c0*/  BSYNC B0 ;  /* 0x0000000000007941 */ /* 0x000fea0003800000 */
.L_x_2607:
[----:B------:R-:W-:Y:S01]  /*161d0*/  IMAD.MOV.U32 R13, RZ, RZ, R16 ;  /* 0x000000ffff0d7224 */ /* 0x000fe200078e0010 */
[----:B------:R-:W-:Y:S01]  /*161e0*/  MOV R15, 0xffffffff ;  /* 0xffffffff000f7802 */ /* 0x000fe20000000f00 */
[----:B------:R-:W-:Y:S02]  /*161f0*/  IMAD.MOV.U32 R12, RZ, RZ, 0x1 ;  /* 0x00000001ff0c7424 */ /* 0x000fe400078e00ff */
[----:B------:R-:W-:Y:S02]  /*16200*/  IMAD.MOV.U32 R11, RZ, RZ, 0x1f ;  /* 0x0000001fff0b7424 */ /* 0x000fe400078e00ff */
[----:B------:R-:W-:Y:S02]  /*16210*/  IMAD.IADD R9, R19, 0x1, R10 ;  /* 0x0000000113097824 */ /* 0x000fe400078e020a */
[----:B------:R-:W-:-:S07]  /*16220*/  IMAD.MOV.U32 R0, RZ, RZ, R14 ;  /* 0x000000ffff007224 */ /* 0x000fce00078e000e */
[----:B------:R-:W-:Y:S05]  /*16230*/  WARPSYNC.COLLECTIVE R15, `(.L_x_2609) ;  /* 0x000000000f087348 */ /* 0x000fea0003c00000 */
[----:B------:R0:W1:Y:S02]  /*16240*/  SHFL.IDX P6, R14, R13, R12, R11 ;  /* 0x0000000c0d0e7389 */ /* 0x00006400000c000b */
[----:B01----:R-:W-:Y:S01]  /*16250*/  ENDCOLLECTIVE ;  /* 0x000000000000791b */ /* 0x003fe20003800000 */
.L_x_2609:
        /* <DEDUP_REMOVED lines=23> */
.L_x_2610:
[----:B------:R-:W-:Y:S01]  /*163d0*/  IMAD.MOV.U32 R12, RZ, RZ, 0x2 ;  /* 0x00000002ff0c7424 */ /* 0x000fe200078e00ff */
[----:B------:R-:W-:-:S04]  /*163e0*/  SEL R6, R14, RZ, P1 ;  /* 0x000000ff0e067207 */ /* 0x000fc80000800000 */
[----:B------:R-:W-:-:S05]  /*163f0*/  IADD3 R6, R13, R6, RZ ;  /* 0x000000060d067210 */ /* 0x000fca0007ffe0ff */
[----:B------:R-:W-:-:S07]  /*16400*/  IMAD.MOV.U32 R13, RZ, RZ, R6 ;  /* 0x000000ffff0d7224 */ /* 0x000fce00078e0006 */
[----:B------:R-:W-:Y:S05]  /*16410*/  WARPSYNC.COLLECTIVE R15, `(.L_x_2611) ;  /* 0x000000000f087348 */ /* 0x000fea0003c00000 */
[----:B------:R0:W1:Y:S02]  /*16420*/  SHFL.UP P6, R14, R13, R12, R11 ;  /* 0x0400000c0d0e7389 */ /* 0x00006400000c000b */
[----:B01----:R-:W-:Y:S01]  /*16430*/  ENDCOLLECTIVE ;  /* 0x000000000000791b */ /* 0x003fe20003800000 */
.L_x_2611:
[----:B------:R-:W-:Y:S01]  /*16440*/  IMAD.MOV.U32 R12, RZ, RZ, 0x4 ;  /* 0x00000004ff0c7424 */ /* 0x000fe200078e00ff */
[----:B------:R-:W-:-:S05]  /*16450*/  SEL R3, R14, RZ, P2 ;  /* 0x000000ff0e037207 */ /* 0x000fca0001000000 */
[----:B------:R-:W-:Y:S01]  /*16460*/  IMAD.IADD R2, R6, 0x1, R3 ;  /* 0x0000000106027824 */ /* 0x000fe200078e0203 */
[----:B------:R-:W-:-:S03]  /*16470*/  MOV R6, RZ ;  /* 0x000000ff00067202 */ /* 0x000fc60000000f00 */
[----:B------:R-:W-:-:S07]  /*16480*/  IMAD.MOV.U32 R13, RZ, RZ, R2 ;  /* 0x000000ffff0d7224 */ /* 0x000fce00078e0002 */
[----:B------:R-:W-:Y:S05]  /*16490*/  WARPSYNC.COLLECTIVE R15, `(.L_x_2612) ;  /* 0x000000000f087348 */ /* 0x000fea0003c00000 */
[----:B------:R0:W1:Y:S02]  /*164a0*/  SHFL.UP P6, R14, R13, R12, R11 ;  /* 0x0400000c0d0e7389 */ /* 0x00006400000c000b */
[----:B01----:R-:W-:Y:S01]  /*164b0*/  ENDCOLLECTIVE ;  /* 0x000000000000791b */ /* 0x003fe20003800000 */
.L_x_2612:
[----:B------:R-:W-:Y:S02]  /*164c0*/  MOV R12, 0x8 ;  /* 0x00000008000c7802 */ /* 0x000fe40000000f00 */
[----:B------:R-:W-:-:S05]  /*164d0*/  SEL R3, R14, RZ, P3 ;  /* 0x000000ff0e037207 */ /* 0x000fca0001800000 */
[----:B------:R-:W-:-:S04]  /*164e0*/  IMAD.IADD R3, R2, 0x1, R3 ;  /* 0x0000000102037824 */ /* 0x000fc800078e0203 */
[----:B------:R-:W-:-:S07]  /*164f0*/  IMAD.MOV.U32 R13, RZ, RZ, R3 ;  /* 0x000000ffff0d7224 */ /* 0x000fce00078e0003 */
[----:B------:R-:W-:Y:S05]  /*16500*/  WARPSYNC.COLLECTIVE R15, `(.L_x_2613) ;  /* 0x000000000f087348 */ /* 0x000fea0003c00000 */
[----:B------:R0:W1:Y:S02]  /*16510*/  SHFL.UP P6, R14, R13, R12, R11 ;  /* 0x0400000c0d0e7389 */ /* 0x00006400000c000b */
[----:B01----:R-:W-:Y:S01]  /*16520*/  ENDCOLLECTIVE ;  /* 0x000000000000791b */ /* 0x003fe20003800000 */
.L_x_2613:
[----:B------:R-:W-:Y:S01]  /*16530*/  IMAD.MOV.U32 R12, RZ, RZ, 0x10 ;  /* 0x00000010ff0c7424 */ /* 0x000fe200078e00ff */
[----:B------:R-:W-:-:S05]  /*16540*/  SEL R4, R14, RZ, P4 ;  /* 0x000000ff0e047207 */ /* 0x000fca0002000000 */
[----:B------:R-:W-:-:S04]  /*16550*/  IMAD.IADD R4, R3, 0x1, R4 ;  /* 0x0000000103047824 */ /* 0x000fc800078e0204 */
[----:B------:R-:W-:-:S07]  /*16560*/  IMAD.MOV.U32 R13, RZ, RZ, R4 ;  /* 0x000000ffff0d7224 */ /* 0x000fce00078e0004 */
[----:B------:R-:W-:Y:S05]  /*16570*/  WARPSYNC.COLLECTIVE R15, `(.L_x_2614) ;  /* 0x000000000f087348 */ /* 0x000fea0003c00000 */
[----:B------:R0:W1:Y:S02]  /*16580*/  SHFL.UP P6, R14, R13, R12, R11 ;  /* 0x0400000c0d0e7389 */ /* 0x00006400000c000b */
[----:B01----:R-:W-:Y:S01]  /*16590*/  ENDCOLLECTIVE ;  /* 0x000000000000791b */ /* 0x003fe20003800000 */
.L_x_2614:
        /* <DEDUP_REMOVED lines=8> */
.L_x_2615:
[----:B------:R-:W-:Y:S05]  /*16620*/  BRA `(.L_x_2616) ;  /* 0xffffffb800ec7947 */ /* 0x000fea000383ffff */
.L_x_2503:
[----:B------:R-:W-:Y:S01]  /*16630*/  BSSY B0, `(.L_x_2617) ;  /* 0x0000007000007945 */ /* 0x000fe20003800000 */
[----:B------:R-:W-:Y:S02]  /*16640*/  IMAD.MOV.U32 R12, RZ, RZ, 0x1 ;  /* 0x00000001ff0c7424 */ /* 0x000fe400078e00ff */
[----:B------:R-:W-:Y:S02]  /*16650*/  IMAD.MOV.U32 R11, RZ, RZ, RZ ;  /* 0x000000ffff0b7224 */ /* 0x000fe400078e00ff */
[----:B------:R-:W-:-:S07]  /*16660*/  IMAD.MOV.U32 R15, RZ, RZ, -0x1 ;  /* 0xffffffffff0f7424 */ /* 0x000fce00078e00ff */
[----:B------:R-:W-:Y:S05]  /*16670*/  WARPSYNC.COLLECTIVE R15, `(.L_x_2618) ;  /* 0x000000000f087348 */ /* 0x000fea0003c00000 */
[----:B------:R0:W1:Y:S02]  /*16680*/  SHFL.UP P6, R14, R13, R12, R11 ;  /* 0x0400000c0d0e7389 */ /* 0x00006400000c000b */
[----:B01----:R-:W-:Y:S01]  /*16690*/  ENDCOLLECTIVE ;  /* 0x000000000000791b */ /* 0x003fe20003800000 */
.L_x_2618:
[----:B------:R-:W-:Y:S05]  /*166a0*/  BSYNC B0 ;  /* 0x0000000000007941 */ /* 0x000fea0003800000 */
.L_x_2617:
        /* <DEDUP_REMOVED lines=8> */
.L_x_2619:
[----:B------:R-:W-:Y:S01]  /*16730*/  IMAD.MOV.U32 R12, RZ, RZ, 0x4 ;  /* 0x00000004ff0c7424 */ /* 0x000fe200078e00ff */
[----:B------:R-:W-:-:S04]  /*16740*/  SEL R2, R14, RZ, P2 ;  /* 0x000000ff0e027207 */ /* 0x000fc80001000000 */
[----:B------:R-:W-:-:S05]  /*16750*/  IADD3 R2, R13, R2, RZ ;  /* 0x000000020d027210 */ /* 0x000fca0007ffe0ff */
[----:B------:R-:W-:-:S07]  /*16760*/  IMAD.MOV.U32 R13, RZ, RZ, R2 ;  /* 0x000000ffff0d7224 */ /* 0x000fce00078e0002 */
[----:B------:R-:W-:Y:S05]  /*16770*/  WARPSYNC.COLLECTIVE R15, `(.L_x_2620) ;  /* 0x000000000f087348 */ /* 0x000fea0003c00000 */
[----:B------:R0:W1:Y:S02]  /*16780*/  SHFL.UP P6, R14, R13, R12, R11 ;  /* 0x0400000c0d0e7389 */ /* 0x00006400000c000b */
[----:B01----:R-:W-:Y:S01]  /*16790*/  ENDCOLLECTIVE ;  /* 0x000000000000791b */ /* 0x003fe20003800000 */
.L_x_2620:
[----:B------:R-:W-:Y:S01]  /*167a0*/  IMAD.MOV.U32 R12, RZ, RZ, 0x8 ;  /* 0x00000008ff0c7424 */ /* 0x000fe200078e00ff */
[----:B------:R-:W-:-:S05]  /*167b0*/  SEL R3, R14, RZ, P3 ;  /* 0x000000ff0e037207 */ /* 0x000fca0001800000 */
[----:B------:R-:W-:-:S04]  /*167c0*/  IMAD.IADD R3, R2, 0x1, R3 ;  /* 0x0000000102037824 */ /* 0x000fc800078e0203 */
[----:B------:R-:W-:-:S07]  /*167d0*/  IMAD.MOV.U32 R13, RZ, RZ, R3 ;  /* 0x000000ffff0d7224 */ /* 0x000fce00078e0003 */
[----:B------:R-:W-:Y:S05]  /*167e0*/  WARPSYNC.COLLECTIVE R15, `(.L_x_2621) ;  /* 0x000000000f087348 */ /* 0x000fea0003c00000 */
[----:B------:R0:W1:Y:S02]  /*167f0*/  SHFL.UP P6, R14, R13, R12, R11 ;  /* 0x0400000c0d0e7389 */ /* 0x00006400000c000b */
[----:B01----:R-:W-:Y:S01]  /*16800*/  ENDCOLLECTIVE ;  /* 0x000000000000791b */ /* 0x003fe20003800000 */
.L_x_2621:
[----:B------:R-:W-:Y:S02]  /*16810*/  MOV R12, 0x10 ;  /* 0x00000010000c7802 */ /* 0x000fe40000000f00 */
[----:B------:R-:W-:-:S05]  /*16820*/  SEL R4, R14, RZ, P4 ;  /* 0x000000ff0e047207 */ /* 0x000fca0002000000 */
[----:B------:R-:W-:-:S04]  /*16830*/  IMAD.IADD R4, R3, 0x1, R4 ;  /* 0x0000000103047824 */ /* 0x000fc800078e0204 */
[----:B------:R-:W-:-:S07]  /*16840*/  IMAD.MOV.U32 R13, RZ, RZ, R4 ;  /* 0x000000ffff0d7224 */ /* 0x000fce00078e0004 */
[----:B------:R-:W-:Y:S05]  /*16850*/  WARPSYNC.COLLECTIVE R15, `(.L_x_2622) ;  /* 0x000000000f087348 */ /* 0x000fea0003c00000 */
[----:B------:R0:W1:Y:S02]  /*16860*/  SHFL.UP P6, R14, R13, R12, R11 ;  /* 0x0400000c0d0e7389 */ /* 0x00006400000c000b */
[----:B01----:R-:W-:Y:S01]  /*16870*/  ENDCOLLECTIVE ;  /* 0x000000000000791b */ /* 0x003fe20003800000 */
.L_x_2622:
        /* <DEDUP_REMOVED lines=8> */
.L_x_2623:
[----:B------:R-:W-:Y:S05]  /*16900*/  BRA `(.L_x_2624) ;  /* 0xffffffb800d87947 */ /* 0x000fea000383ffff */
.L_x_2505:
[----:B------:R-:W-:Y:S01]  /*16910*/  BSSY B0, `(.L_x_2625) ;  /* 0x0000006000007945 */ /* 0x000fe20003800000 */
[----:B------:R-:W-:Y:S01]  /*16920*/  PLOP3.LUT P6, PT, P6, PT, PT, 0x8, 0x0 ;  /* 0x000000000000781c */ /* 0x000fe200037ce170 */
[----:B------:R-:W-:-:S12]  /*16930*/  IMAD.MOV.U32 R15, RZ, RZ, -0x1 ;  /* 0xffffffffff0f7424 */ /* 0x000fd800078e00ff */
[----:B0-----:R-:W-:Y:S05]  /*16940*/  WARPSYNC.COLLECTIVE R15, `(.L_x_2626) ;  /* 0x000000000f087348 */ /* 0x001fea0003c00000 */
[----:B------:R-:W-:Y:S01]  /*16950*/  VOTE.ANY R14, PT, P6 ;  /* 0x00000000000e7806 */ /* 0x000fe200030e0100 */
[----:B0-----:R-:W-:Y:S06]  /*16960*/  ENDCOLLECTIVE ;  /* 0x000000000000791b */ /* 0x001fec0003800000 */
.L_x_2626:
[----:B------:R-:W-:Y:S05]  /*16970*/  BSYNC B0 ;  /* 0x0000000000007941 */ /* 0x000fea0003800000 */
.L_x_2625:
[----:B------:R-:W-:Y:S01]  /*16980*/  IMAD.MOV.U32 R3, RZ, RZ, R14 ;  /* 0x000000ffff037224 */ /* 0x000fe200078e000e */
[----:B------:R-:W-:Y:S01]  /*16990*/  MOV R11, 0x1f ;  /* 0x0000001f000b7802 */ /* 0x000fe20000000f00 */
[----:B------:R-:W-:Y:S02]  /*169a0*/  IMAD.MOV.U32 R13, RZ, RZ, R17 ;  /* 0x000000ffff0d7224 */ /* 0x000fe400078e0011 */
[----:B------:R0:W1:Y:S01]  /*169b0*/  POPC R12, R3 ;  /* 0x00000003000c7309 */ /* 0x0000620000000000 */
[----:B------:R-:W-:-:S07]  /*169c0*/  IMAD.MOV.U32 R15, RZ, RZ, -0x1 ;  /* 0xffffffffff0f7424 */ /* 0x000fce00078e00ff */
[----:B01----:R-:W-:Y:S05]  /*169d0*/  WARPSYNC.COLLECTIVE R15, `(.L_x_2627) ;  /* 0x000000000f087348 */ /* 0x003fea0003c00000 */
[----:B-1----:R1:W2:Y:S02]  /*169e0*/  SHFL.IDX P6, R14, R13, R12, R11 ;  /* 0x0000000c0d0e7389 */ /* 0x0022a400000c000b */
[----:B012---:R-:W-:Y:S01]  /*169f0*/  ENDCOLLECTIVE ;  /* 0x000000000000791b */ /* 0x007fe20003800000 */
.L_x_2627:
[----:B------:R-:W-:Y:S02]  /*16a00*/  IMAD.IADD R19, R12, 0x1, R19 ;  /* 0x000000010c137824 */ /* 0x000fe400078e0213 */
[----:B------:R-:W-:Y:S02]  /*16a10*/  IMAD.MOV.U32 R13, RZ, RZ, R8 ;  /* 0x000000ffff0d7224 */ /* 0x000fe400078e0008 */
[----:B------:R-:W-:-:S07]  /*16a20*/  IMAD.MOV.U32 R17, RZ, RZ, R14 ;  /* 0x000000ffff117224 */ /* 0x000fce00078e000e */
[----:B------:R-:W-:Y:S05]  /*16a30*/  WARPSYNC.COLLECTIVE R15, `(.L_x_2628) ;  /* 0x000000000f087348 */ /* 0x000fea0003c00000 */
[----:B------:R0:W1:Y:S02]  /*16a40*/  SHFL.IDX P6, R14, R13, R12, R11 ;  /* 0x0000000c0d0e7389 */ /* 0x00006400000c000b */
[----:B01----:R-:W-:Y:S01]  /*16a50*/  ENDCOLLECTIVE ;  /* 0x000000000000791b */ /* 0x003fe20003800000 */
.L_x_2628:
[----:B------:R-:W-:Y:S01]  /*16a60*/  IMAD.MOV.U32 R8, RZ, RZ, R14 ;  /* 0x000000ffff087224 */ /* 0x000fe200078e000e */
[----:B------:R-:W-:Y:S06]  /*16a70*/  BRA `(.L_x_2629) ;  /* 0xffffffb800bc7947 */ /* 0x000fec000383ffff */
.L_x_2507:
[----:B------:R-:W-:Y:S01]  /*16a80*/  BSSY B0, `(.L_x_2630) ;  /* 0x0000007000007945 */ /* 0x000fe20003800000 */
[----:B------:R-:W-:Y:S01]  /*16a90*/  IMAD.MOV.U32 R13, RZ, RZ, R2 ;  /* 0x000000ffff0d7224 */ /* 0x000fe200078e0002 */
[----:B------:R-:W-:Y:S01]  /*16aa0*/  MOV R15, 0xffffffff ;  /* 0xffffffff000f7802 */ /* 0x000fe20000000f00 */
[----:B------:R-:W-:-:S07]  /*16ab0*/  IMAD.MOV.U32 R11, RZ, RZ, 0x1f ;  /* 0x0000001fff0b7424 */ /* 0x000fce00078e00ff */
[----:B0-23--:R-:W-:Y:S05]  /*16ac0*/  WARPSYNC.COLLECTIVE R15, `(.L_x_2631) ;  /* 0x000000000f087348 */ /* 0x00dfea0003c00000 */
[----:B------:R1:W4:Y:S02]  /*16ad0*/  SHFL.IDX P6, R14, R13, R12, R11 ;  /* 0x0000000c0d0e7389 */ /* 0x00032400000c000b */
[----:B01234-:R-:W-:Y:S01]  /*16ae0*/  ENDCOLLECTIVE ;  /* 0x000000000000791b */ /* 0x01ffe20003800000 */
.L_x_2631:
[----:B------:R-:W-:Y:S05]  /*16af0*/  BSYNC B0 ;  /* 0x0000000000007941 */ /* 0x000fea0003800000 */
.L_x_2630:
[----:B------:R-:W-:Y:S01]  /*16b00*/  IMAD.MOV.U32 R6, RZ, RZ, R14 ;  /* 0x000000ffff067224 */ /* 0x000fe200078e000e */
[----:B------:R-:W-:Y:S06]  /*16b10*/  BRA `(.L_x_2506) ;  /* 0xffffffb800ac7947 */ /* 0x000fec000383ffff */
.L_x_2513:
[----:B-1----:R1:W2:Y:S02]  /*16b20*/  SYNCS.PHASECHK.TRANS64.TRYWAIT P0, [R4+URZ+0x2a820], R0 ;  /* 0x02a82000040075a7 */ /* 0x0022a4000800017f */
[----:B--2---:R-:W-:Y:S05]  /*16b30*/  @!P0 NANOSLEEP.SYNCS 0x989680 ;  /* 0x009896800000895d */ /* 0x004fea0003900000 */
[----:B------:R-:W2:Y:S02]  /*16b40*/  @!P0 SYNCS.PHASECHK.TRANS64 P0, [R4+URZ+0x2a820], R0 ;  /* 0x02a82000040085a7 */ /* 0x000ea4000800007f */
[----:B--2---:R-:W-:Y:S05]  /*16b50*/  @!P0 BRA `(.L_x_2513) ;  /* 0xfffffffc00f08947 */ /* 0x004fea000383ffff */
[----:B------:R-:W-:Y:S05]  /*16b60*/  BRA `(.L_x_2632) ;  /* 0xffffffc400047947 */ /* 0x000fea000383ffff */
.L_x_2514:
[----:B------:R-:W2:Y:S01]  /*16b70*/  S2R R2, SR_TID.X ;  /* 0x0000000000027919 */ /* 0x000ea20000002100 */
[----:B------:R-:W-:Y:S01]  /*16b80*/  BSSY B0, `(.L_x_2633) ;  /* 0x000000a000007945 */ /* 0x000fe20003800000 */
[----:B------:R-:W-:Y:S02]  /*16b90*/  IMAD.MOV.U32 R12, RZ, RZ, RZ ;  /* 0x000000ffff0c7224 */ /* 0x000fe400078e00ff */
[----:B------:R-:W-:Y:S02]  /*16ba0*/  IMAD.MOV.U32 R11, RZ, RZ, 0x1f ;  /* 0x0000001fff0b7424 */ /* 0x000fe400078e00ff */
[----:B------:R-:W-:Y:S01]  /*16bb0*/  IMAD.MOV.U32 R15, RZ, RZ, -0x1 ;  /* 0xffffffffff0f7424 */ /* 0x000fe200078e00ff */
[----:B--2---:R-:W-:-:S04]  /*16bc0*/  SHF.R.U32.HI R2, RZ, 0x5, R2 ;  /* 0x00000005ff027819 */ /* 0x004fc80000011602 */
[----:B------:R-:W-:-:S05]  /*16bd0*/  LOP3.LUT R2, R2, 0x3, RZ, 0xc0, !PT ;  /* 0x0000000302027812 */ /* 0x000fca00078ec0ff */
[----:B------:R-:W-:-:S07]  /*16be0*/  IMAD.MOV.U32 R13, RZ, RZ, R2 ;  /* 0x000000ffff0d7224 */ /* 0x000fce00078e0002 */
[----:B01----:R-:W-:Y:S05]  /*16bf0*/  WARPSYNC.COLLECTIVE R15, `(.L_x_2634) ;  /* 0x000000000f087348 */ /* 0x003fea0003c00000 */
[----:B------:R2:W3:Y:S02]  /*16c00*/  SHFL.IDX P6, R14, R13, R12, R11 ;  /* 0x0000000c0d0e7389 */ /* 0x0004e400000c000b */
[----:B0123--:R-:W-:Y:S01]  /*16c10*/  ENDCOLLECTIVE ;  /* 0x000000000000791b */ /* 0x00ffe20003800000 */
.L_x_2634:
[----:B------:R-:W-:Y:S05]  /*16c20*/  BSYNC B0 ;  /* 0x0000000000007941 */ /* 0x000fea0003800000 */
.L_x_2633:
[----:B------:R-:W-:Y:S05]  /*16c30*/  BRA `(.L_x_2635) ;  /* 0xffffffc000ec7947 */ /* 0x000fea000383ffff */
.L_x_2517:
[----:B------:R-:W-:Y:S01]  /*16c40*/  BSSY B1, `(.L_x_2636) ;  /* 0x0000006000017945 */ /* 0x000fe20003800000 */
[----:B------:R-:W-:-:S07]  /*16c50*/  IMAD.MOV.U32 R15, RZ, RZ, -0x1 ;  /* 0xffffffffff0f7424 */ /* 0x000fce00078e00ff */
[----:B01----:R-:W-:Y:S05]  /*16c60*/  WARPSYNC.COLLECTIVE R15, `(.L_x_2637) ;  /* 0x000000000f0c7348 */ /* 0x003fea0003c00000 */
[----:B------:R-:W-:Y:S02]  /*16c70*/  ELECT P6, UR62, PT ;  /* 0x00000000003e782f */ /* 0x000fe400038c0000 */
[----:B------:R-:W-:Y:S01]  /*16c80*/  MOV R14, UR62 ;  /* 0x0000003e000e7c02 */ /* 0x000fe20008000f00 */
[----:B01----:R-:W-:Y:S10]  /*16c90*/  ENDCOLLECTIVE ;  /* 0x000000000000791b */ /* 0x003ff40003800000 */
.L_x_2637:
[----:B------:R-:W-:Y:S05]  /*16ca0*/  BSYNC B1 ;  /* 0x0000000000017941 */ /* 0x000fea0003800000 */
.L_x_2636:
[----:B------:R-:W-:Y:S05]  /*16cb0*/  BRA `(.L_x_2638) ;  /* 0xffffffc000e47947 */ /* 0x000fea000383ffff */
.L_x_2519:
[----:B-1----:R1:W2:Y:S02]  /*16cc0*/  SYNCS.PHASECHK.TRANS64.TRYWAIT P1, [R5+URZ+0x2a840], R0 ;  /* 0x02a84000050075a7 */ /* 0x0022a4000802017f */
[----:B--2---:R-:W-:Y:S05]  /*16cd0*/  @!P1 NANOSLEEP.SYNCS 0x989680 ;  /* 0x009896800000995d */ /* 0x004fea0003900000 */
[----:B------:R-:W2:Y:S02]  /*16ce0*/  @!P1 SYNCS.PHASECHK.TRANS64 P1, [R5+URZ+0x2a840], R0 ;  /* 0x02a84000050095a7 */ /* 0x000ea4000802007f */
[----:B--2---:R-:W-:Y:S05]  /*16cf0*/  @!P1 BRA `(.L_x_2519) ;  /* 0xfffffffc00f09947 */ /* 0x004fea000383ffff */
[----:B------:R-:W-:Y:S05]  /*16d00*/  BRA `(.L_x_2639) ;  /* 0xffffffc4000c7947 */ /* 0x000fea000383ffff */
.L_x_2521:
[----:B--2---:R2:W3:Y:S02]  /*16d10*/  SYNCS.PHASECHK.TRANS64.TRYWAIT P1, [R27+URZ+0x2a840], R2 ;  /* 0x02a840021b0075a7 */ /* 0x0044e4000802017f */
[----:B---3--:R-:W-:Y:S05]  /*16d20*/  @!P1 NANOSLEEP.SYNCS 0x989680 ;  /* 0x009896800000995d */ /* 0x008fea0003900000 */
[----:B------:R-:W3:Y:S02]  /*16d30*/  @!P1 SYNCS.PHASECHK.TRANS64 P1, [R27+URZ+0x2a840], R2 ;  /* 0x02a840021b0095a7 */ /* 0x000ee4000802007f */
[----:B---3--:R-:W-:Y:S05]  /*16d40*/  @!P1 BRA `(.L_x_2521) ;  /* 0xfffffffc00f09947 */ /* 0x008fea000383ffff */
[----:B------:R-:W-:Y:S05]  /*16d50*/  BRA `(.L_x_2640) ;  /* 0xffffffc400187947 */ /* 0x000fea000383ffff */
.L_x_2523:
[----:B---3--:R3:W4:Y:S02]  /*16d60*/  SYNCS.PHASECHK.TRANS64.TRYWAIT P1, [R5+URZ+0x2a860], R0 ;  /* 0x02a86000050075a7 */ /* 0x008724000802017f */
[----:B----4-:R-:W-:Y:S05]  /*16d70*/  @!P1 NANOSLEEP.SYNCS 0x989680 ;  /* 0x009896800000995d */ /* 0x010fea0003900000 */
[----:B------:R-:W4:Y:S02]  /*16d80*/  @!P1 SYNCS.PHASECHK.TRANS64 P1, [R5+URZ+0x2a860], R0 ;  /* 0x02a86000050095a7 */ /* 0x000f24000802007f */
[----:B----4-:R-:W-:Y:S05]  /*16d90*/  @!P1 BRA `(.L_x_2523) ;  /* 0xfffffffc00f09947 */ /* 0x010fea000383ffff */
[----:B------:R-:W-:Y:S05]  /*16da0*/  BRA `(.L_x_2641) ;  /* 0xffffffc400147947 */ /* 0x000fea000383ffff */
.L_x_2642:
        /* <DEDUP_REMOVED lines=13> */
.L_x_15739:


//--------------------- .text._ZN7cutlass13device_kernelIN5flash11enable_sm90INS1_16FlashAttnFwdSm90INS1_25CollectiveMainloopFwdSm90ILi2EN4cute5tupleIJNS5_1CILi1EEES8_S8_EEENS6_IJNS7_ILi128EEENS7_ILi96EEENS7_ILi192EEEEEELi128ENS_6half_tEfNS_4arch4Sm90ELb1ELb0ELb1ELb1ELb1ELb1ELb0ELb1ELb1ELb1ELb1ELb0EEENS1_21CollectiveEpilogueFwdINS6_IJSA_SA_SB_EEES9_SE_SG_Li256ELb1ELb1ELb1ELb0EEENS1_36VarlenDynamicPersistentTileSchedulerILi128ELi96ELi256ELi128ELb1ELb1ELb1ELb1ELb1ELb1EEEEEEEEEvNT_6ParamsE --------------------------
	.section	.text._ZN7cutlass13device_kernelIN5flash11enable_sm90INS1_16FlashAttnFwdSm90INS1_25CollectiveMainloopFwdSm90ILi2EN4cute5tupleIJNS5_1CILi1EEES8_S8_EEENS6_IJNS7_ILi128EEENS7_ILi96EEENS7_ILi192EEEEEELi128ENS_6half_tEfNS_4arch4Sm90ELb1ELb0ELb1ELb1ELb1ELb1ELb0ELb1ELb1ELb1ELb1ELb0EEENS1_21CollectiveEpilogueFwdINS6_IJSA_SA_SB_EEES9_SE_SG_Li256ELb1ELb1ELb1ELb0EEENS1_36VarlenDynamicPersistentTileSchedulerILi128ELi96ELi256ELi128ELb1ELb1ELb1ELb1ELb1ELb1EEEEEEEEEvNT_6ParamsE,"ax",@progbits
	.align	128
.text._ZN7cutlass13device_kernelIN5flash11enable_sm90INS1_16FlashAttnFwdSm90INS1_25CollectiveMainloopFwdSm90ILi2EN4cute5tupleIJNS5_1CILi1EEES8_S8_EEENS6_IJNS7_ILi128EEENS7_ILi96EEENS7_ILi192EEEEEELi128ENS_6half_tEfNS_4arch4Sm90ELb1ELb0ELb1ELb1ELb1ELb1ELb0ELb1ELb1ELb1ELb1ELb0EEENS1_21CollectiveEpilogueFwdINS6_IJSA_SA_SB_EEES9_SE_SG_Li256ELb1ELb1ELb1ELb0EEENS1_36VarlenDynamicPersistentTileSchedulerILi128ELi96ELi256ELi128ELb1ELb1ELb1ELb1ELb1ELb1EEEEEEEEEvNT_6ParamsE:
        .type           _ZN7cutlass13device_kernelIN5flash11enable_sm90INS1_16FlashAttnFwdSm90INS1_25CollectiveMainloopFwdSm90ILi2EN4cute5tupleIJNS5_1CILi1EEES8_S8_EEENS6_IJNS7_ILi128EEENS7_ILi96EEENS7_ILi192EEEEEELi128ENS_6half_tEfNS_4arch4Sm90ELb1ELb0ELb1ELb1ELb1ELb1ELb0ELb1ELb1ELb1ELb1ELb0EEENS1_21CollectiveEpilogueFwdINS6_IJSA_SA_SB_EEES9_SE_SG_Li256ELb1ELb1ELb1ELb0EEENS1_36VarlenDynamicPersistentTileSchedulerILi128ELi96ELi256ELi128ELb1ELb1ELb1ELb1ELb1ELb1EEEEEEEEEvNT_6ParamsE,@function
        .size           _ZN7cutlass13device_kernelIN5flash11enable_sm90INS1_16FlashAttnFwdSm90INS1_25CollectiveMainloopFwdSm90ILi2EN4cute5tupleIJNS5_1CILi1EEES8_S8_EEENS6_IJNS7_ILi128EEENS7_ILi96EEENS7_ILi192EEEEEELi128ENS_6half_tEfNS_4arch4Sm90ELb1ELb0ELb1ELb1ELb1ELb1ELb0ELb1ELb1ELb1ELb1ELb0EEENS1_21CollectiveEpilogueFwdINS6_IJSA_SA_SB_EEES9_SE_SG_Li256ELb1ELb1ELb1ELb0EEENS1_36VarlenDynamicPersistentTileSchedulerILi128ELi96ELi256ELi128ELb1ELb1ELb1ELb1ELb1ELb1EEEEEEEEEvNT_6ParamsE,(.L_x_15740 - _ZN7cutlass13device_kernelIN5flash11enable_sm90INS1_16FlashAttnFwdSm90INS1_25CollectiveMainloopFwdSm90ILi2EN4cute5tupleIJNS5_1CILi1EEES8_S8_EEENS6_IJNS7_ILi128EEENS7_ILi96EEENS7_ILi192EEEEEELi128ENS_6half_tEfNS_4arch4Sm90ELb1ELb0ELb1ELb1ELb1ELb1ELb0ELb1ELb1ELb1ELb1ELb0EEENS1_21CollectiveEpilogueFwdINS6_IJSA_SA_SB_EEES9_SE_SG_Li256ELb1ELb1ELb1ELb0EEENS1_36VarlenDynamicPersistentTileSchedulerILi128ELi96ELi256ELi128ELb1ELb1ELb1ELb1ELb1ELb1EEEEEEEEEvNT_6ParamsE)
        .other          _ZN7cutlass13device_kernelIN5flash11enable_sm90INS1_16FlashAttnFwdSm90INS1_25CollectiveMainloopFwdSm90ILi2EN4cute5tupleIJNS5_1CILi1EEES8_S8_EEENS6_IJNS7_ILi128EEENS7_ILi96EEENS7_ILi192EEEEEELi128ENS_6half_tEfNS_4arch4Sm90ELb1ELb0ELb1ELb1ELb1ELb1ELb0ELb1ELb1ELb1ELb1ELb0EEENS1_21CollectiveEpilogueFwdINS6_IJSA_SA_SB_EEES9_SE_SG_Li256ELb1ELb1ELb1ELb0EEENS1_36VarlenDynamicPersistentTileSchedulerILi128ELi96ELi256ELi128ELb1ELb1ELb1ELb1ELb1ELb1EEEEEEEEEvNT_6ParamsE,@"STO_CUDA_ENTRY STV_DEFAULT"
_ZN7cutlass13device_kernelIN5flash11enable_sm90INS1_16FlashAttnFwdSm90INS1_25CollectiveMainloopFwdSm90ILi2EN4cute5tupleIJNS5_1CILi1EEES8_S8_EEENS6_IJNS7_ILi128EEENS7_ILi96EEENS7_ILi192EEEEEELi128ENS_6half_tEfNS_4arch4Sm90ELb1ELb0ELb1ELb1ELb1ELb1ELb0ELb1ELb1ELb1ELb1ELb0EEENS1_21CollectiveEpilogueFwdINS6_IJSA_SA_SB_EEES9_SE_SG_Li256ELb1ELb1ELb1ELb0EEENS1_36VarlenDynamicPersistentTileSchedulerILi128ELi96ELi256ELi128ELb1ELb1ELb1ELb1ELb1ELb1EEEEEEEEEvNT_6ParamsE:
        /* <DEDUP_REMOVED lines=18> */
.L_x_2644:
[----:B------:R-:W-:Y:S05]  /*0120*/  BSYNC B0 ;  /* 0x0000000000007941 */ /* 0x000fea0003800000 */
.L_x_2643:
        /* <DEDUP_REMOVED lines=41> */
.L_x_2645:
        /* <DEDUP_REMOVED lines=22> */
.L_x_2646:
        /* <DEDUP_REMOVED lines=18> */
.L_x_2647:
        /* <DEDUP_REMOVED lines=22> */
.L_x_2648:
        /* <DEDUP_REMOVED lines=22> */
.L_x_2649:
        /* <DEDUP_REMOVED lines=10> */
.L_x_2652:
        /* <DEDUP_REMOVED lines=16> */
[----:B------:R-:W-:Y:S01]  /*0aa0*/  IADD3 R0, R0, -0x80, RZ ;  /* 0xffffff8000007810 */ /* 0x000fe20007ffe0ff */
[----:B------:R-:W-:Y:S01]  /*0ab0*/  IMAD.MOV.U32 R18, RZ, RZ, RZ ;  /* 0x000000ffff127224 */ /* 0x000fe200078e00ff */
[----:B------:R-:W-:Y:S01]  /*0ac0*/  R2UR UR4, R2 ;  /* 0x00000000020472ca */ /* 0x000fe200000e0000 */
[----:B------:R-:W-:Y:S01]  /*0ad0*/  IMAD.MOV.U32 R171, RZ, RZ, RZ ;  /* 0x000000ffffab7224 */ /* 0x000fe200078e00ff */
[----:B------:R-:W-:Y:S01]  /*0ae0*/  SHF.R.S32.HI R3, RZ, 0x1f, R0 ;  /* 0x0000001fff037819 */ /* 0x000fe20000011400 */
[----:B------:R-:W-:Y:S01]  /*0af0*/  IMAD.MOV.U32 R162, RZ, RZ, RZ ;  /* 0x000000ffffa27224 */ /* 0x000fe200078e00ff */
[----:B------:R-:W-:Y:S02]  /*0b00*/  MOV R205, RZ ;  /* 0x000000ff00cd7202 */ /* 0x000fe40000000f00 */
[CC--:B------:R-:W-:Y:S02]  /*0b10*/  LEA.HI R5, R3.reuse, R0.reuse, RZ, 0x4 ;  /* 0x0000000003057211 */ /* 0x0c0fe400078f20ff */
[----:B------:R-:W-:-:S02]  /*0b20*/  LEA.HI R224, R3, R0, RZ, 0x3 ;  /* 0x0000000003e07211 */ /* 0x000fc400078f18ff */
[----:B------:R-:W-:Y:S02]  /*0b30*/  SHF.R.S32.HI R6, RZ, 0x4, R5 ;  /* 0x00000004ff067819 */ /* 0x000fe40000011405 */
[----:B------:R-:W-:Y:S01]  /*0b40*/  LOP3.LUT R11, R224, 0xfffffff8, RZ, 0xc0, !PT ;  /* 0xfffffff8e00b7812 */ /* 0x000fe200078ec0ff */
[----:B------:R-:W-:Y:S01]  /*0b50*/  UIADD3 UR4, UR4, 0xc400, URZ ;  /* 0x0000c40004047890 */ /* 0x000fe2000fffe03f */
[C---:B------:R-:W-:Y:S02]  /*0b60*/  LEA.HI R7, R5.reuse, R6, RZ, 0x1 ;  /* 0x0000000605077211 */ /* 0x040fe400078f08ff */
[----:B------:R-:W-:Y:S02]  /*0b70*/  LOP3.LUT R5, R5, 0x3fffff0, RZ, 0xc0, !PT ;  /* 0x03fffff005057812 */ /* 0x000fe400078ec0ff */
[----:B------:R-:W-:Y:S02]  /*0b80*/  LOP3.LUT R7, R7, 0x1ffffffe, RZ, 0xc0, !PT ;  /* 0x1ffffffe07077812 */ /* 0x000fe400078ec0ff */
[C---:B------:R-:W-:Y:S01]  /*0b90*/  IADD3 R200, R0.reuse, -R11, RZ ;  /* 0x8000000b00c87210 */ /* 0x040fe20007ffe0ff */
[----:B------:R-:W-:Y:S01]  /*0ba0*/  IMAD.IADD R5, R0, 0x1, -R5 ;  /* 0x0000000100057824 */ /* 0x000fe200078e0a05 */
[----:B------:R-:W-:Y:S01]  /*0bb0*/  MOV R168, RZ ;  /* 0x000000ff00a87202 */ /* 0x000fe20000000f00 */
[----:B------:R-:W-:Y:S01]  /*0bc0*/  IMAD.IADD R7, R6, 0x1, -R7 ;  /* 0x0000000106077824 */ /* 0x000fe200078e0a07 */
[----:B------:R-:W-:-:S02]  /*0bd0*/  LEA.HI R6, R3, R0, RZ, 0x5 ;  /* 0x0000000003067211 */ /* 0x000fc400078f28ff */
[----:B------:R-:W-:Y:S02]  /*0be0*/  SHF.L.U32 R189, R200, 0x3, RZ ;  /* 0x00000003c8bd7819 */ /* 0x000fe400000006ff */
[----:B------:R-:W-:Y:S02]  /*0bf0*/  SHF.R.S32.HI R6, RZ, 0x5, R6 ;  /* 0x00000005ff067819 */ /* 0x000fe40000011406 */
[----:B------:R-:W-:Y:S01]  /*0c00*/  SHF.R.S32.HI R224, RZ, 0x3, R224 ;  /* 0x00000003ffe07819 */ /* 0x000fe200000114e0 */
[----:B------:R-:W-:Y:S02]  /*0c10*/  VIADD R192, R189, 0x40 ;  /* 0x00000040bdc07836 */ /* 0x000fe40000000000 */
[----:B------:R-:W-:Y:S01]  /*0c20*/  IMAD.SHL.U32 R183, R6, 0x200, RZ ;  /* 0x0000020006b77824 */ /* 0x000fe200078e00ff */
[----:B--2---:R-:W-:Y:S02]  /*0c30*/  R2UR UR5, R4 ;  /* 0x00000000040572ca */ /* 0x004fe400000e0000 */
[----:B------:R-:W-:-:S04]  /*0c40*/  LEA.HI R4, R3, R0, RZ, 0x7 ;  /* 0x0000000003047211 */ /* 0x000fc800078f38ff */
[----:B------:R-:W-:Y:S02]  /*0c50*/  LOP3.LUT R227, R4, 0xffffff80, RZ, 0xc0, !PT ;  /* 0xffffff8004e37812 */ /* 0x000fe400078ec0ff */
[----:B------:R-:W-:-:S03]  /*0c60*/  SHF.R.S32.HI R16, RZ, 0x7, R4 ;  /* 0x00000007ff107819 */ /* 0x000fc60000011404 */
[----:B------:R-:W-:Y:S01]  /*0c70*/  IMAD.IADD R227, R0, 0x1, -R227 ;  /* 0x0000000100e37824 */ /* 0x000fe200078e0ae3 */
[----:B------:R-:W-:Y:S01]  /*0c80*/  LEA.HI R4, R4, R16, RZ, 0x1 ;  /* 0x0000001004047211 */ /* 0x000fe200078f08ff */
[----:B------:R-:W-:Y:S01]  /*0c90*/  ULOP3.LUT UR5, UR5, 0x1, URZ, 0xfc, !UPT ;  /* 0x0000000105057892 */ /* 0x000fe2000f8efc3f */
[----:B------:R0:W-:Y:S02]  /*0ca0*/  STL [R1+0x54], R16 ;  /* 0x0000541001007387 */ /* 0x0001e40000100800 */
[----:B------:R-:W-:Y:S02]  /*0cb0*/  SHF.R.S32.HI R8, RZ, 0x1f, R227 ;  /* 0x0000001fff087819 */ /* 0x000fe400000114e3 */
[----:B------:R-:W-:Y:S02]  /*0cc0*/  LOP3.LUT R4, R4, 0x3fffffe, RZ, 0xc0, !PT ;  /* 0x03fffffe04047812 */ /* 0x000fe400078ec0ff */
[CC--:B------:R-:W-:Y:S02]  /*0cd0*/  LEA.HI R10, R8.reuse, R227.reuse, RZ, 0x2 ;  /* 0x000000e3080a7211 */ /* 0x0c0fe400078f10ff */
[----:B------:R-:W-:Y:S01]  /*0ce0*/  LEA.HI R8, R8, R227, RZ, 0x5 ;  /* 0x000000e308087211 */ /* 0x000fe200078f28ff */
[----:B------:R-:W-:Y:S01]  /*0cf0*/  IMAD.IADD R4, R16, 0x1, -R4 ;  /* 0x0000000110047824 */ /* 0x000fe200078e0a04 */
[----:B------:R-:W-:-:S02]  /*0d00*/  SHF.R.S32.HI R9, RZ, 0x2, R10 ;  /* 0x00000002ff097819 */ /* 0x000fc4000001140a */
[----:B------:R-:W-:Y:S02]  /*0d10*/  SHF.R.S32.HI R12, RZ, 0x1f, R10 ;  /* 0x0000001fff0c7819 */ /* 0x000fe4000001140a */
[----:B------:R-:W-:Y:S02]  /*0d20*/  SHF.R.S32.HI R8, RZ, 0x5, R8 ;  /* 0x00000005ff087819 */ /* 0x000fe40000011408 */
[----:B------:R-:W-:Y:S02]  /*0d30*/  LEA.HI R12, R12, R9, RZ, 0x3 ;  /* 0x000000090c0c7211 */ /* 0x000fe400078f18ff */
[----:B------:R-:W-:Y:S02]  /*0d40*/  LOP3.LUT R10, R10, 0x7ffffffc, RZ, 0xc0, !PT ;  /* 0x7ffffffc0a0a7812 */ /* 0x000fe400078ec0ff */
[----:B------:R-:W-:-:S03]  /*0d50*/  LOP3.LUT R12, R12, 0xfffffff8, RZ, 0xc0, !PT ;  /* 0xfffffff80c0c7812 */ /* 0x000fc600078ec0ff */
[----:B------:R-:W-:Y:S02]  /*0d60*/  IMAD.IADD R10, R227, 0x1, -R10 ;  /* 0x00000001e30a7824 */ /* 0x000fe400078e0a0a */
[----:B------:R-:W-:Y:S02]  /*0d70*/  IMAD.IADD R9, R9, 0x1, -R12 ;  /* 0x0000000109097824 */ /* 0x000fe400078e0a0c */
[----:B------:R-:W-:-:S03]  /*0d80*/  IMAD.SHL.U32 R190, R10, 0x2, RZ ;  /* 0x000000020abe7824 */ /* 0x000fc600078e00ff */
[----:B------:R-:W-:Y:S01]  /*0d90*/  LEA R17, R8, R9, 0x4 ;  /* 0x0000000908117211 */ /* 0x000fe200078e20ff */
[C---:B------:R-:W-:Y:S01]  /*0da0*/  VIADD R220, R190.reuse, 0x20 ;  /* 0x00000020bedc7836 */ /* 0x040fe20000000000 */
[----:B------:R-:W-:Y:S01]  /*0db0*/  LEA.HI R8, R3, R0, RZ, 0x2 ;  /* 0x0000000003087211 */ /* 0x000fe200078f10ff */
[C---:B------:R-:W-:Y:S01]  /*0dc0*/  VIADD R217, R190.reuse, 0x38 ;  /* 0x00000038bed97836 */ /* 0x040fe20000000000 */
[----:B------:R-:W-:Y:S01]  /*0dd0*/  IADD3 R211, R190, 0x68, RZ ;  /* 0x00000068bed37810 */ /* 0x000fe20007ffe0ff */
[----:B------:R-:W-:Y:S01]  /*0de0*/  IMAD R24, R4, 0x40, R17 ;  /* 0x0000004004187824 */ /* 0x000fe200078e0211 */
[----:B------:R-:W-:Y:S01]  /*0df0*/  LOP3.LUT R3, R8, 0xfffffffc, RZ, 0xc0, !PT ;  /* 0xfffffffc08037812 */ /* 0x000fe200078ec0ff */
[C---:B------:R-:W-:Y:S01]  /*0e00*/  VIADD R214, R190.reuse, 0x50 ;  /* 0x00000050bed67836 */ /* 0x040fe20000000000 */
[--C-:B------:R-:W-:Y:S01]  /*0e10*/  SHF.R.S32.HI R170, RZ, 0x2, R8.reuse ;  /* 0x00000002ffaa7819 */ /* 0x100fe20000011408 */
[----:B------:R-:W-:Y:S01]  /*0e20*/  VIADD R221, R190, 0x18 ;  /* 0x00000018bedd7836 */ /* 0x000fe20000000000 */
[----:B------:R-:W-:Y:S01]  /*0e30*/  SHF.R.S32.HI R9, RZ, 0x1f, R8 ;  /* 0x0000001fff097819 */ /* 0x000fe20000011408 */
[----:B------:R-:W-:Y:S01]  /*0e40*/  IMAD.IADD R206, R0, 0x1, -R3 ;  /* 0x0000000100ce7824 */ /* 0x000fe200078e0a03 */
[----:B------:R-:W-:Y:S01]  /*0e50*/  STL [R1+0x58], R24 ;  /* 0x0000581801007387 */ /* 0x000fe20000100800 */
[----:B------:R-:W-:Y:S01]  /*0e60*/  IMAD R8, R6, 0x10, R5 ;  /* 0x0000001006087824 */ /* 0x000fe200078e0205 */
[----:B------:R-:W-:Y:S01]  /*0e70*/  IADD3 R5, R170, 0x40, RZ ;  /* 0x00000040aa057810 */ /* 0x000fe20007ffe0ff */
[----:B------:R-:W-:Y:S01]  /*0e80*/  IMAD.SHL.U32 R160, R206, 0x4, RZ ;  /* 0x00000004cea07824 */ /* 0x000fe200078e00ff */
[----:B------:R-:W-:Y:S01]  /*0e90*/  LEA.HI R9, R9, R170, RZ, 0x3 ;  /* 0x000000aa09097211 */ /* 0x000fe200078f18ff */
[----:B------:R-:W-:Y:S01]  /*0ea0*/  IMAD R21, R8, 0x8, R7 ;  /* 0x0000000808157824 */ /* 0x000fe200078e0207 */
[----:B------:R-:W-:Y:S01]  /*0eb0*/  SHF.R.S32.HI R0, RZ, 0x1f, R5 ;  /* 0x0000001fff007819 */ /* 0x000fe20000011405 */
[C---:B------:R-:W-:Y:S01]  /*0ec0*/  VIADD R173, R160.reuse, 0x20 ;  /* 0x00000020a0ad7836 */ /* 0x040fe20000000000 */
[----:B------:R-:W-:Y:S01]  /*0ed0*/  LOP3.LUT R9, R9, 0xfffffff8, RZ, 0xc0, !PT ;  /* 0xfffffff809097812 */ /* 0x000fe200078ec0ff */
[----:B------:R-:W-:Y:S01]  /*0ee0*/  VIADD R172, R160, 0x40 ;  /* 0x00000040a0ac7836 */ /* 0x000fe20000000000 */
[----:B------:R-:W-:Y:S01]  /*0ef0*/  LEA.HI R0, R0, R5, RZ, 0x3 ;  /* 0x0000000500007211 */ /* 0x000fe200078f18ff */
[----:B------:R-:W-:Y:S01]  /*0f00*/  IMAD.SHL.U32 R177, R5, 0x40, RZ ;  /* 0x0000004005b17824 */ /* 0x000fe200078e00ff */
[C---:B------:R-:W-:Y:S01]  /*0f10*/  IADD3 R163, R160.reuse, R173, RZ ;  /* 0x000000ada0a37210 */ /* 0x040fe20007ffe0ff */
[----:B------:R-:W-:Y:S01]  /*0f20*/  IMAD.IADD R164, R160, 0x1, R172 ;  /* 0x00000001a0a47824 */ /* 0x000fe200078e02ac */
[----:B------:R-:W-:Y:S01]  /*0f30*/  IADD3 R226, R170, -R9, RZ ;  /* 0x80000009aae27210 */ /* 0x000fe20007ffe0ff */
[----:B------:R-:W-:Y:S01]  /*0f40*/  IMAD.SHL.U32 R184, R0, 0x40, RZ ;  /* 0x0000004000b87824 */ /* 0x000fe200078e00ff */
[----:B------:R-:W-:Y:S01]  /*0f50*/  SHF.R.S32.HI R0, RZ, 0x1f, R163 ;  /* 0x0000001fff007819 */ /* 0x000fe200000114a3 */
[----:B0-----:R-:W-:Y:S01]  /*0f60*/  IMAD.SHL.U32 R16, R206, 0x8, RZ ;  /* 0x00000008ce107824 */ /* 0x001fe200078e00ff */
[----:B------:R-:W-:Y:S01]  /*0f70*/  SHF.R.S32.HI R3, RZ, 0x1f, R164 ;  /* 0x0000001fff037819 */ /* 0x000fe200000114a4 */
[----:B------:R-:W-:Y:S01]  /*0f80*/  IMAD.SHL.U32 R181, R226, 0x40, RZ ;  /* 0x00000040e2b57824 */ /* 0x000fe200078e00ff */
[-C--:B------:R-:W-:Y:S01]  /*0f90*/  LEA.HI R166, R0, R163.reuse, RZ, 0x3 ;  /* 0x000000a300a67211 */ /* 0x080fe200078f18ff */
[----:B------:R-:W-:Y:S01]  /*0fa0*/  VIADD R218, R190, 0x30 ;  /* 0x00000030beda7836 */ /* 0x000fe20000000000 */
[----:B------:R-:W-:Y:S01]  /*0fb0*/  LEA.HI R0, R0, R163, RZ, 0x6 ;  /* 0x000000a300007211 */ /* 0x000fe200078f30ff */
[C---:B------:R-:W-:Y:S01]  /*0fc0*/  VIADD R212, R190.reuse, 0x60 ;  /* 0x00000060bed47836 */ /* 0x040fe20000000000 */
[----:B------:R-:W-:Y:S01]  /*0fd0*/  LOP3.LUT R177, R177, 0x1c0, RZ, 0xc0, !PT ;  /* 0x000001c0b1b17812 */ /* 0x000fe200078ec0ff */
[----:B------:R-:W-:Y:S01]  /*0fe0*/  VIADD R222, R190, 0x10 ;  /* 0x00000010bede7836 */ /* 0x000fe20000000000 */
[----:B------:R-:W-:Y:S01]  /*0ff0*/  LOP3.LUT R181, R181, 0x1c0, RZ, 0xc0, !PT ;  /* 0x000001c0b5b57812 */ /* 0x000fe200078ec0ff */
[----:B------:R-:W-:Y:S01]  /*1000*/  IMAD.SHL.U32 R0, R0, 0x80, RZ ;  /* 0x0000008000007824 */ /* 0x000fe200078e00ff */
[CC--:B------:R-:W-:Y:S01]  /*1010*/  LEA.HI R5, R3.reuse, R164.reuse, RZ, 0x6 ;  /* 0x000000a403057211 */ /* 0x0c0fe200078f30ff */
[----:B------:R-:W-:Y:S01]  /*1020*/  VIADD R216, R190, 0x40 ;  /* 0x00000040bed87836 */ /* 0x000fe20000000000 */
[----:B------:R-:W-:Y:S01]  /*1030*/  LEA.HI R4, R3, R164, RZ, 0x3 ;  /* 0x000000a403047211 */ /* 0x000fe200078f18ff */
[C---:B------:R-:W-:Y:S01]  /*1040*/  VIADD R19, R16.reuse, 0x60 ;  /* 0x0000006010137836 */ /* 0x040fe20000000000 */
[----:B------:R-:W-:Y:S01]  /*1050*/  SHF.R.U32.HI R25, RZ, 0x3, R177 ;  /* 0x00000003ff197819 */ /* 0x000fe200000116b1 */
[C---:B------:R-:W-:Y:S01]  /*1060*/  VIADD R22, R16.reuse, 0x80 ;  /* 0x0000008010167836 */ /* 0x040fe20000000000 */
[----:B------:R-:W-:Y:S01]  /*1070*/  SHF.R.U32.HI R182, RZ, 0x3, R181 ;  /* 0x00000003ffb67819 */ /* 0x000fe200000116b5 */
[----:B------:R-:W-:Y:S01]  /*1080*/  VIADD R23, R16, 0xa0 ;  /* 0x000000a010177836 */ /* 0x000fe20000000000 */
[--C-:B------:R-:W-:Y:S01]  /*1090*/  LOP3.LUT R3, R181, 0x38, R166.reuse, 0xf8, !PT ;  /* 0x00000038b5037812 */ /* 0x100fe200078ef8a6 */
[----:B------:R-:W-:Y:S01]  /*10a0*/  VIADD R176, R160, 0x50 ;  /* 0x00000050a0b07836 */ /* 0x000fe20000000000 */
[C---:B------:R-:W-:Y:S01]  /*10b0*/  LOP3.LUT R7, R177.reuse, 0x38, R166, 0xf8, !PT ;  /* 0x00000038b1077812 */ /* 0x040fe200078ef8a6 */
[C---:B------:R-:W-:Y:S01]  /*10c0*/  VIADD R213, R190.reuse, 0x58 ;  /* 0x00000058bed57836 */ /* 0x040fe20000000000 */
[----:B------:R-:W-:Y:S01]  /*10d0*/  LOP3.LUT R8, R177, 0x38, R4, 0xf8, !PT ;  /* 0x00000038b1087812 */ /* 0x000fe200078ef804 */
[----:B------:R-:W-:Y:S01]  /*10e0*/  VIADD R210, R190, 0x70 ;  /* 0x00000070bed27836 */ /* 0x000fe20000000000 */
[----:B------:R-:W-:Y:S01]  /*10f0*/  LOP3.LUT R184, R184, 0xfffffe00, RZ, 0xc0, !PT ;  /* 0xfffffe00b8b87812 */ /* 0x000fe200078ec0ff */
[----:B------:R-:W-:Y:S01]  /*1100*/  VIADD R209, R190, 0x78 ;  /* 0x00000078bed17836 */ /* 0x000fe20000000000 */
[----:B------:R-:W-:Y:S01]  /*1110*/  LOP3.LUT R0, R0, 0xffffe000, RZ, 0xc0, !PT ;  /* 0xffffe00000007812 */ /* 0x000fe200078ec0ff */
[----:B------:R-:W-:Y:S01]  /*1120*/  VIADD R174, R160, 0x30 ;  /* 0x00000030a0ae7836 */ /* 0x000fe20000000000 */
[----:B------:R-:W-:-:S02]  /*1130*/  LOP3.LUT R3, R3, R182, RZ, 0x3c, !PT ;  /* 0x000000b603037212 */ /* 0x000fc400078e3cff */
[-C--:B------:R-:W-:Y:S02]  /*1140*/  LOP3.LUT R7, R7, R25.reuse, RZ, 0x3c, !PT ;  /* 0x0000001907077212 */ /* 0x080fe400078e3cff */
[----:B------:R-:W-:Y:S02]  /*1150*/  SHF.L.U32 R6, R5, 0x7, RZ ;  /* 0x0000000705067819 */ /* 0x000fe400000006ff */
[----:B------:R-:W-:Y:S02]  /*1160*/  LOP3.LUT R9, R8, R25, RZ, 0x3c, !PT ;  /* 0x0000001908097212 */ /* 0x000fe400078e3cff */
[-C--:B------:R-:W-:Y:S02]  /*1170*/  IADD3 R8, R3, R0.reuse, R183 ;  /* 0x0000000003087210 */ /* 0x080fe40007ffe0b7 */
[----:B------:R-:W-:Y:S01]  /*1180*/  IADD3 R12, R7, R0, R184 ;  /* 0x00000000070c7210 */ /* 0x000fe20007ffe0b8 */
[----:B------:R-:W-:Y:S01]  /*1190*/  IMAD.U32 R0, RZ, RZ, UR5 ;  /* 0x00000005ff007e24 */ /* 0x000fe2000f8e00ff */
[----:B------:R-:W-:Y:S01]  /*11a0*/  LOP3.LUT R6, R6, 0xffffe000, RZ, 0xc0, !PT ;  /* 0xffffe00006067812 */ /* 0x000fe200078ec0ff */
[----:B------:R-:W-:Y:S01]  /*11b0*/  IMAD.MOV.U32 R7, RZ, RZ, R15 ;  /* 0x000000ffff077224 */ /* 0x000fe200078e000f */
[----:B------:R-:W-:-:S02]  /*11c0*/  LOP3.LUT R5, R181, 0x38, R4, 0xf8, !PT ;  /* 0x00000038b5057812 */ /* 0x000fc400078ef804 */
[----:B------:R-:W-:Y:S01]  /*11d0*/  IADD3 R20, R9, R6, R184 ;  /* 0x0000000609147210 */ /* 0x000fe20007ffe0b8 */
[----:B------:R0:W-:Y:S01]  /*11e0*/  STL [R1+0x30], R0 ;  /* 0x0000300001007387 */ /* 0x0001e20000100800 */
[----:B------:R-:W-:Y:S01]  /*11f0*/  IMAD.U32 R9, RZ, RZ, UR4 ;  /* 0x00000004ff097e24 */ /* 0x000fe2000f8e00ff */
[----:B------:R-:W-:Y:S02]  /*1200*/  LOP3.LUT R5, R5, R182, RZ, 0x3c, !PT ;  /* 0x000000b605057212 */ /* 0x000fe400078e3cff */
[----:B------:R-:W-:Y:S02]  /*1210*/  IADD3 R215, R190, 0x48, RZ ;  /* 0x00000048bed77810 */ /* 0x000fe40007ffe0ff */
[----:B------:R1:W-:Y:S01]  /*1220*/  STL [R1+0x4c], R9 ;  /* 0x00004c0901007387 */ /* 0x0003e20000100800 */
[----:B------:R-:W-:Y:S02]  /*1230*/  SHF.R.S32.HI R167, RZ, 0x3, R4 ;  /* 0x00000003ffa77819 */ /* 0x000fe40000011404 */
[----:B------:R-:W-:Y:S01]  /*1240*/  IADD3 R11, R5, R6, R183 ;  /* 0x00000006050b7210 */ /* 0x000fe20007ffe0b7 */
[----:B------:R-:W-:Y:S01]  /*1250*/  IMAD.MOV.U32 R5, RZ, RZ, R13 ;  /* 0x000000ffff057224 */ /* 0x000fe200078e000d */
[----:B0-----:R-:W-:Y:S01]  /*1260*/  LEA.HI R0, R206, R206, RZ, 0x1 ;  /* 0x000000cece007211 */ /* 0x001fe200078f08ff */
[----:B------:R-:W-:Y:S01]  /*1270*/  IMAD.MOV.U32 R6, RZ, RZ, R14 ;  /* 0x000000ffff067224 */ /* 0x000fe200078e000e */
[----:B------:R-:W-:-:S02]  /*1280*/  SHF.R.S32.HI R4, RZ, 0x1f, R221 ;  /* 0x0000001fff047819 */ /* 0x000fc400000114dd */
[----:B------:R-:W-:Y:S02]  /*1290*/  LOP3.LUT R3, R0, 0x1ffffffe, RZ, 0xc0, !PT ;  /* 0x1ffffffe00037812 */ /* 0x000fe400078ec0ff */
[----:B------:R-:W-:Y:S02]  /*12a0*/  SHF.R.S32.HI R0, RZ, 0x1f, R189 ;  /* 0x0000001fff007819 */ /* 0x000fe400000114bd */
[----:B-1----:R-:W-:Y:S02]  /*12b0*/  LOP3.LUT R9, R177, 0x38, R16, 0xf8, !PT ;  /* 0x00000038b1097812 */ /* 0x002fe400078ef810 */
[----:B------:R-:W-:Y:S01]  /*12c0*/  SHF.R.S32.HI R0, RZ, 0x1f, R192 ;  /* 0x0000001fff007819 */ /* 0x000fe200000114c0 */
[----:B------:R-:W-:Y:S01]  /*12d0*/  IMAD.SHL.U32 R0, R21, 0x8, RZ ;  /* 0x0000000815007824 */ /* 0x000fe200078e00ff */
[----:B------:R-:W-:Y:S02]  /*12e0*/  LOP3.LUT R9, R184, R9, R25, 0xf6, !PT ;  /* 0x00000009b8097212 */ /* 0x000fe400078ef619 */
[----:B------:R-:W-:-:S02]  /*12f0*/  SHF.R.S32.HI R4, RZ, 0x1f, R218 ;  /* 0x0000001fff047819 */ /* 0x000fc400000114da */
[----:B------:R0:W-:Y:S01]  /*1300*/  STL [R1+0x5c], R0 ;  /* 0x00005c0001007387 */ /* 0x0001e20000100800 */
[----:B------:R-:W-:Y:S02]  /*1310*/  SHF.R.S32.HI R4, RZ, 0x1f, R215 ;  /* 0x0000001fff047819 */ /* 0x000fe400000114d7 */
[----:B------:R-:W-:Y:S02]  /*1320*/  SHF.R.S32.HI R4, RZ, 0x1f, R212 ;  /* 0x0000001fff047819 */ /* 0x000fe400000114d4 */
[----:B------:R-:W-:Y:S02]  /*1330*/  LEA R4, R11, UR4, 0x1 ;  /* 0x000000040b047c11 */ /* 0x000fe4000f8e08ff */
[----:B------:R-:W-:Y:S02]  /*1340*/  IADD3 R219, R190, 0x28, RZ ;  /* 0x00000028bedb7810 */ /* 0x000fe40007ffe0ff */
[----:B------:R-:W-:Y:S02]  /*1350*/  IADD3 R3, R206, -R3, RZ ;  /* 0x80000003ce037210 */ /* 0x000fe40007ffe0ff */
[----:B0-----:R-:W-:-:S02]  /*1360*/  LEA R0, R9, UR4, 0x1 ;  /* 0x0000000409007c11 */ /* 0x001fc4000f8e08ff */
[----:B------:R-:W-:Y:S01]  /*1370*/  SHF.R.S32.HI R9, RZ, 0x1f, R222 ;  /* 0x0000001fff097819 */ /* 0x000fe200000114de */
[----:B------:R-:W-:Y:S01]  /*1380*/  IMAD R191, R3, 0x8, R24 ;  /* 0x0000000803bf7824 */ /* 0x000fe200078e0218 */
[----:B------:R-:W-:Y:S01]  /*1390*/  SHF.R.S32.HI R9, RZ, 0x1f, R219 ;  /* 0x0000001fff097819 */ /* 0x000fe200000114db */
[----:B------:R0:W-:Y:S01]  /*13a0*/  STL [R1+0x44], R0 ;  /* 0x0000440001007387 */ /* 0x0001e20000100800 */
[----:B------:R-:W-:Y:S02]  /*13b0*/  SHF.R.S32.HI R9, RZ, 0x1f, R216 ;  /* 0x0000001fff097819 */ /* 0x000fe400000114d8 */
[----:B------:R-:W-:Y:S02]  /*13c0*/  SHF.R.S32.HI R17, RZ, 0x1f, R16 ;  /* 0x0000001fff117819 */ /* 0x000fe40000011410 */
[----:B------:R-:W-:Y:S02]  /*13d0*/  IADD3 R175, R160, 0x10, RZ ;  /* 0x00000010a0af7810 */ /* 0x000fe40007ffe0ff */
        /* <DEDUP_REMOVED lines=8> */
[----:B------:R-:W-:Y:S01]  /*1460*/  SHF.R.S32.HI R179, RZ, 0x1f, R23 ;  /* 0x0000001fffb37819 */ /* 0x000fe20000011417 */
[----:B------:R0:W-:Y:S01]  /*1470*/  STL [R1+0x48], R0 ;  /* 0x0000480001007387 */ /* 0x0001e20000100800 */
[----:B------:R-:W-:Y:S02]  /*1480*/  SHF.R.S32.HI R225, RZ, 0x1f, R176 ;  /* 0x0000001fffe17819 */ /* 0x000fe400000114b0 */
[----:B------:R-:W-:Y:S01]  /*1490*/  SHF.R.S32.HI R166, RZ, 0x3, R166 ;  /* 0x00000003ffa67819 */ /* 0x000fe200000114a6 */
[----:B------:R1:W-:Y:S01]  /*14a0*/  STL [R1+0x3c], R8 ;  /* 0x00003c0801007387 */ /* 0x0003e20000100800 */
[----:B------:R-:W-:Y:S02]  /*14b0*/  IADD3 R208, R190, 0x8, RZ ;  /* 0x00000008bed07810 */ /* 0x000fe40007ffe0ff */
[----:B------:R-:W-:Y:S01]  /*14c0*/  SHF.R.S32.HI R9, RZ, 0x1f, R213 ;  /* 0x0000001fff097819 */ /* 0x000fe200000114d5 */
[----:B------:R1:W-:Y:S01]  /*14d0*/  STL [R1+0x40], R4 ;  /* 0x0000400401007387 */ /* 0x0003e20000100800 */
[----:B------:R-:W-:-:S02]  /*14e0*/  SHF.R.S32.HI R229, RZ, 0x1f, R210 ;  /* 0x0000001fffe57819 */ /* 0x000fc400000114d2 */
[----:B0-----:R-:W-:Y:S02]  /*14f0*/  LEA R0, R20, UR4, 0x1 ;  /* 0x0000000414007c11 */ /* 0x001fe4000f8e08ff */
[----:B------:R-:W-:-:S03]  /*1500*/  SHF.R.S32.HI R228, RZ, 0x1f, R209 ;  /* 0x0000001fffe47819 */ /* 0x000fc600000114d1 */
[----:B------:R1:W-:Y:S04]  /*1510*/  STL [R1+0x38], R0 ;  /* 0x0000380001007387 */ /* 0x0003e80000100800 */
.L_x_2896:
[----:B0-----:R-:W0:Y:S01]  /*1520*/  LDC.64 R202, c[0x0][0xc88] ;  /* 0x00032200ffca7b82 */ /* 0x001e220000000a00 */
[----:B------:R-:W-:Y:S01]  /*1530*/  ULDC.64 UR4, c[0x0][0xa28] ;  /* 0x00028a0000047ab9 */ /* 0x000fe20000000a00 */
[----:B------:R-:W-:Y:S01]  /*1540*/  ULDC.64 UR8, c[0x0][0xa18] ;  /* 0x0002860000087ab9 */ /* 0x000fe20000000a00 */
[----:B------:R-:W-:Y:S01]  /*1550*/  ULDC.64 UR6, c[0x0][0xa08] ;  /* 0x0002820000067ab9 */ /* 0x000fe20000000a00 */
[----:B0-----:R-:W-:-:S06]  /*1560*/  IMAD.WIDE R202, R7, 0x4, R202 ;  /* 0x0000000407ca7825 */ /* 0x001fcc00078e02ca */
[----:B--2---:R-:W2:Y:S01]  /*1570*/  LDG.E R202, desc[UR60][R202.64] ;  /* 0x0000003ccaca7981 */ /* 0x004ea2000c1e1900 */
[----:B------:R-:W-:Y:S01]  /*1580*/  ISETP.NE.U32.AND P2, PT, RZ, UR4, PT ;  /* 0x00000004ff007c0c */ /* 0x000fe2000bf45070 */
[----:B-1----:R-:W-:Y:S01]  /*1590*/  IMAD.MOV.U32 R4, RZ, RZ, RZ ;  /* 0x000000ffff047224 */ /* 0x002fe200078e00ff */
[----:B------:R-:W-:Y:S01]  /*15a0*/  ISETP.NE.U32.AND P1, PT, RZ, UR8, PT ;  /* 0x00000008ff007c0c */ /* 0x000fe2000bf25070 */
[----:B------:R-:W-:Y:S01]  /*15b0*/  IMAD.MOV.U32 R128, RZ, RZ, RZ ;  /* 0x000000ffff807224 */ /* 0x000fe200078e00ff */
[----:B------:R-:W-:Y:S02]  /*15c0*/  ISETP.NE.AND.EX P2, PT, RZ, UR5, PT, P2 ;  /* 0x00000005ff007c0c */ /* 0x000fe4000bf45320 */
[----:B------:R-:W-:Y:S02]  /*15d0*/  ISETP.NE.AND.EX P1, PT, RZ, UR9, PT, P1 ;  /* 0x00000009ff007c0c */ /* 0x000fe4000bf25310 */
[----:B------:R-:W-:-:S04]  /*15e0*/  ISETP.NE.U32.AND P0, PT, RZ, UR6, PT ;  /* 0x00000006ff007c0c */ /* 0x000fc8000bf05070 */
[----:B------:R-:W-:Y:S02]  /*15f0*/  ISETP.NE.AND.EX P0, PT, RZ, UR7, PT, P0 ;  /* 0x00000007ff007c0c */ /* 0x000fe4000bf05300 */
[----:B--2---:R-:W-:-:S03]  /*1600*/  SHF.R.S32.HI R223, RZ, 0x1f, R202 ;  /* 0x0000001fffdf7819 */ /* 0x004fc600000114ca */
[C---:B---34-:R-:W-:Y:S02]  /*1610*/  @P2 LEA R10, P3, R202.reuse, UR4, 0x2 ;  /* 0x00000004ca0a2c11 */ /* 0x058fe4000f8610ff */
[C---:B------:R-:W-:Y:S02]  /*1620*/  SHF.L.U32 R203, R202.reuse, 0x2, RZ ;  /* 0x00000002cacb7819 */ /* 0x040fe400000006ff */
[C-C-:B------:R-:W-:Y:S01]  /*1630*/  @P2 LEA.HI.X R11, R202.reuse, UR5, R223.reuse, 0x2, P3 ;  /* 0x00000005ca0b2c11 */ /* 0x140fe200098f14df */
[----:B------:R-:W-:Y:S01]  /*1640*/  ULDC UR4, c[0x0][0x288] ;  /* 0x0000a20000047ab9 */ /* 0x000fe20000000800 */
[----:B------:R-:W-:Y:S02]  /*1650*/  SHF.L.U64.HI R204, R202, 0x2, R223 ;  /* 0x00000002cacc7819 */ /* 0x000fe400000102df */
[C---:B------:R-:W-:Y:S01]  /*1660*/  IADD3 R8, P4, R203.reuse, UR6, RZ ;  /* 0x00000006cb087c10 */ /* 0x040fe2000ff9e0ff */
        /* <DEDUP_REMOVED lines=8> */
[C---:B------:R-:W-:Y:S01]  /*16f0*/  LOP3.LUT R3, R6.reuse, 0xff000000, RZ, 0xc0, !PT ;  /* 0xff00000006037812 */ /* 0x040fe200078ec0ff */
        /* <DEDUP_REMOVED lines=13> */
[----:B------:R-:W-:Y:S01]  /*17d0*/  LOP3.LUT R165, R6, 0xffff, RZ, 0xc0, !PT ;  /* 0x0000ffff06a57812 */ /* 0x000fe200078ec0ff */
[----:B0-----:R-:W-:Y:S08]  /*17e0*/  @P1 BRA `(.L_x_2654) ;  /* 0x0000000000241947 */ /* 0x001ff00003800000 */
        /* <DEDUP_REMOVED lines=8> */
[----:B--2---:R-:W-:-:S07]  /*1870*/  IADD3 R187, -R187, R0, RZ ;  /* 0x00000000bbbb7210 */ /* 0x004fce0007ffe1ff */
.L_x_2654:
[----:B------:R-:W-:Y:S02]  /*1880*/  IMAD.U32 R25, RZ, RZ, UR5 ;  /* 0x00000005ff197e24 */ /* 0x000fe4000f8e00ff */
[----:B------:R-:W-:Y:S01]  /*1890*/  IMAD.U32 R27, RZ, RZ, UR4 ;  /* 0x00000004ff1b7e24 */ /* 0x000fe2000f8e00ff */
[----:B------:R-:W-:Y:S06]  /*18a0*/  @!P2 BRA `(.L_x_2655) ;  /* 0x000000000010a947 */ /* 0x000fec0003800000 */
[----:B------:R-:W-:-:S04]  /*18b0*/  IADD3 R6, P0, R203, UR8, RZ ;  /* 0x00000008cb067c10 */ /* 0x000fc8000ff1e0ff */
[----:B------:R-:W-:-:S05]  /*18c0*/  IADD3.X R7, R204, UR9, RZ, P0, !PT ;  /* 0x00000009cc077c10 */ /* 0x000fca00087fe4ff */
[----:B------:R0:W5:Y:S01]  /*18d0*/  LDG.E R27, desc[UR60][R6.64] ;  /* 0x0000003c061b7981 */ /* 0x000162000c1e1900 */
[----:B------:R-:W-:Y:S05]  /*18e0*/  BRA `(.L_x_2656) ;  /* 0x0000000000107947 */ /* 0x000fea0003800000 */
.L_x_2655:
[----:B------:R-:W-:Y:S05]  /*18f0*/  @!P0 BRA `(.L_x_2656) ;  /* 0x00000000000c8947 */ /* 0x000fea0003800000 */
[----:B------:R-:W2:Y:S04]  /*1900*/  LDG.E R0, desc[UR60][R8.64] ;  /* 0x0000003c08007981 */ /* 0x000ea8000c1e1900 */
[----:B------:R-:W2:Y:S02]  /*1910*/  LDG.E R27, desc[UR60][R8.64+0x4] ;  /* 0x0000043c081b7981 */ /* 0x000ea4000c1e1900 */
[----:B--2---:R-:W-:-:S07]  /*1920*/  IMAD.IADD R27, R27, 0x1, -R0 ;  /* 0x000000011b1b7824 */ /* 0x004fce00078e0a00 */
.L_x_2656:
[----:B------:R-:W-:Y:S01]  /*1930*/  ULDC.64 UR4, c[0x0][0xa10] ;  /* 0x0002840000047ab9 */ /* 0x000fe20000000a00 */
[----:B------:R-:W1:Y:S01]  /*1940*/  LDC R10, c[0x0][0x448] ;  /* 0x00011200ff0a7b82 */ /* 0x000e620000000800 */
[----:B------:R-:W-:-:S04]  /*1950*/  ISETP.NE.U32.AND P0, PT, RZ, UR4, PT ;  /* 0x00000004ff007c0c */ /* 0x000fc8000bf05070 */
[----:B------:R-:W-:Y:S01]  /*1960*/  ISETP.NE.AND.EX P0, PT, RZ, UR5, PT, P0 ;  /* 0x00000005ff007c0c */ /* 0x000fe2000bf05300 */
[----:B------:R-:W-:-:S12]  /*1970*/  ULDC.64 UR4, c[0x0][0xa30] ;  /* 0x00028c0000047ab9 */ /* 0x000fd80000000a00 */
[----:B0-----:R-:W0:Y:S02]  /*1980*/  @P0 LDC.64 R6, c[0x0][0xa10] ;  /* 0x00028400ff060b82 */ /* 0x001e240000000a00 */
[----:B0-----:R-:W-:-:S05]  /*1990*/  @P0 IMAD.WIDE R6, R202, 0x4, R6 ;  /* 0x00000004ca060825 */ /* 0x001fca00078e0206 */
[----:B------:R-:W2:Y:S04]  /*19a0*/  @P0 LDG.E R0, desc[UR60][R6.64] ;  /* 0x0000003c06000981 */ /* 0x000ea8000c1e1900 */
[----:B------:R0:W2:Y:S01]  /*19b0*/  @P0 LDG.E R3, desc[UR60][R6.64+0x4] ;  /* 0x0000043c06030981 */ /* 0x0000a2000c1e1900 */
[----:B------:R-:W-:Y:S02]  /*19c0*/  ISETP.NE.U32.AND P1, PT, RZ, UR4, PT ;  /* 0x00000004ff007c0c */ /* 0x000fe4000bf25070 */
[----:B-----5:R-:W-:Y:S02]  /*19d0*/  MOV R140, R27 ;  /* 0x0000001b008c7202 */ /* 0x020fe40000000f00 */
[----:B------:R-:W-:-:S13]  /*19e0*/  ISETP.NE.AND.EX P1, PT, RZ, UR5, PT, P1 ;  /* 0x00000005ff007c0c */ /* 0x000fda000bf25310 */
[----:B------:R-:W-:-:S04]  /*19f0*/  @P1 IADD3 R8, P2, R203, UR4, RZ ;  /* 0x00000004cb081c10 */ /* 0x000fc8000ff5e0ff */
[----:B------:R-:W-:-:S05]  /*1a00*/  @P1 IADD3.X R9, R204, UR5, RZ, P2, !PT ;  /* 0x00000005cc091c10 */ /* 0x000fca00097fe4ff */
[----:B------:R3:W5:Y:S01]  /*1a10*/  @P1 LDG.E R140, desc[UR60][R8.64] ;  /* 0x0000003c088c1981 */ /* 0x000762000c1e1900 */
[----:B-1----:R-:W-:Y:S01]  /*1a20*/  ISETP.NE.AND P1, PT, R10, 0x1, PT ;  /* 0x000000010a00780c */ /* 0x002fe20003f25270 */
[----:B------:R-:W-:Y:S01]  /*1a30*/  IMAD.SHL.U32 R186, R5, 0x80, RZ ;  /* 0x0000008005ba7824 */ /* 0x000fe200078e00ff */
[----:B------:R-:W-:Y:S01]  /*1a40*/  IADD3 R12, R27, -R4, RZ ;  /* 0x800000041b0c7210 */ /* 0x000fe20007ffe0ff */
[----:B------:R-:W-:Y:S01]  /*1a50*/  BSSY B0, `(.L_x_2657) ;  /* 0x0000034000007945 */ /* 0x000fe20003800000 */
[----:B------:R-:W-:Y:S01]  /*1a60*/  LOP3.LUT R207, R201, 0xff, RZ, 0xc0, !PT ;  /* 0x000000ffc9cf7812 */ /* 0x000fe200078ec0ff */
[----:B------:R-:W-:Y:S01]  /*1a70*/  VIADD R5, R186, 0x7f ;  /* 0x0000007fba057836 */ /* 0x000fe20000000000 */
[----:B------:R-:W-:-:S07]  /*1a80*/  SHF.R.U32.HI R201, RZ, 0x10, R201 ;  /* 0x00000010ffc97819 */ /* 0x000fce00000116c9 */
[----:B------:R-:W1:Y:S08]  /*1a90*/  @P1 LDC R10, c[0x0][0x44c] ;  /* 0x00011300ff0a1b82 */ /* 0x000e700000000800 */
[----:B0-----:R-:W0:Y:S01]  /*1aa0*/  @P1 LDC R7, c[0x0][0x450] ;  /* 0x00011400ff071b82 */ /* 0x001e220000000800 */
[----:B--2---:R-:W-:Y:S02]  /*1ab0*/  @P0 IMAD.IADD R25, R3, 0x1, -R0 ;  /* 0x0000000103190824 */ /* 0x004fe400078e0a00 */
[----:B-1----:R-:W-:-:S04]  /*1ac0*/  @P1 IMAD.HI.U32 R0, R5, R10, RZ ;  /* 0x0000000a05001227 */ /* 0x002fc800078e00ff */
[----:B------:R-:W-:Y:S01]  /*1ad0*/  IMAD.IADD R188, R12, 0x1, R25 ;  /* 0x000000010cbc7824 */ /* 0x000fe200078e0219 */
[----:B0-----:R-:W-:-:S03]  /*1ae0*/  @P1 SHF.R.U32.HI R5, RZ, R7, R0 ;  /* 0x00000007ff051219 */ /* 0x001fc60000011600 */
[C---:B------:R-:W-:Y:S01]  /*1af0*/  VIADD R0, R188.reuse, 0x5f ;  /* 0x0000005fbc007836 */ /* 0x040fe20000000000 */
[----:B------:R-:W-:-:S03]  /*1b00*/  IADD3 R195, R188, 0x60, -R187 ;  /* 0x00000060bcc37810 */ /* 0x000fc60007ffe8bb */
[----:B------:R-:W-:-:S04]  /*1b10*/  IMAD.HI R0, R0, 0x2aaaaaab, RZ ;  /* 0x2aaaaaab00007827 */ /* 0x000fc800078e02ff */
[----:B------:R-:W-:Y:S01]  /*1b20*/  IMAD.IADD R5, R195, 0x1, R5 ;  /* 0x00000001c3057824 */ /* 0x000fe200078e0205 */
[----:B------:R-:W-:-:S03]  /*1b30*/  SHF.R.U32.HI R3, RZ, 0x1f, R0 ;  /* 0x0000001fff037819 */ /* 0x000fc60000011600 */
[----:B------:R-:W-:Y:S01]  /*1b40*/  IMAD.HI R5, R5, 0x2aaaaaab, RZ ;  /* 0x2aaaaaab05057827 */ /* 0x000fe200078e02ff */
[----:B------:R-:W-:Y:S02]  /*1b50*/  LEA.HI.SX32 R196, R0, R3, 0x1c ;  /* 0x0000000300c47211 */ /* 0x000fe400078fe2ff */
[----:B------:R-:W-:Y:S02]  /*1b60*/  MOV R0, RZ ;  /* 0x000000ff00007202 */ /* 0x000fe40000000f00 */
[----:B------:R-:W-:-:S04]  /*1b70*/  SHF.R.U32.HI R4, RZ, 0x1f, R5 ;  /* 0x0000001fff047819 */ /* 0x000fc80000011605 */
[----:B------:R-:W-:-:S04]  /*1b80*/  LEA.HI.SX32 R5, R5, R4, 0x1c ;  /* 0x0000000405057211 */ /* 0x000fc800078fe2ff */
[----:B---3--:R-:W-:-:S04]  /*1b90*/  VIMNMX R9, R196, R5, PT ;  /* 0x00000005c4097248 */ /* 0x008fc80003fe0100 */
[----:B------:R-:W-:-:S13]  /*1ba0*/  ISETP.GE.AND P0, PT, R9, 0x1, PT ;  /* 0x000000010900780c */ /* 0x000fda0003f06270 */
        /* <DEDUP_REMOVED lines=8> */
[----:B------:R-:W-:Y:S02]  /*1c30*/  IABS R8, R0 ;  /* 0x0000000000087213 */ /* 0x000fe40000000000 */
[----:B------:R-:W-:-:S04]  /*1c40*/  LOP3.LUT R0, R0, R10, RZ, 0x3c, !PT ;  /* 0x0000000a00007212 */ /* 0x000fc800078e3cff */
[----:B------:R-:W-:Y:S01]  /*1c50*/  ISETP.GE.AND P2, PT, R0, RZ, PT ;  /* 0x000000ff0000720c */ /* 0x000fe20003f46270 */
[----:B0-----:R-:W0:Y:S02]  /*1c60*/  MUFU.RCP R3, R3 ;  /* 0x0000000300037308 */ /* 0x001e240000001000 */
[----:B0-----:R-:W-:Y:S02]  /*1c70*/  VIADD R4, R3, 0xffffffe ;  /* 0x0ffffffe03047836 */ /* 0x001fe40000000000 */
[----:B------:R-:W-:-:S04]  /*1c80*/  IMAD.MOV R3, RZ, RZ, -R11 ;  /* 0x000000ffff037224 */ /* 0x000fc800078e0a0b */
        /* <DEDUP_REMOVED lines=12> */
[----:B------:R-:W-:-:S05]  /*1d50*/  @P0 VIADD R5, R5, 0x1 ;  /* 0x0000000105050836 */ /* 0x000fca0000000000 */
[----:B------:R-:W-:-:S05]  /*1d60*/  MOV R0, R5 ;  /* 0x0000000500007202 */ /* 0x000fca0000000f00 */
[----:B------:R-:W-:Y:S01]  /*1d70*/  @!P2 IMAD.MOV R0, RZ, RZ, -R0 ;  /* 0x000000ffff00a224 */ /* 0x000fe200078e0a00 */
[----:B------:R-:W-:-:S07]  /*1d80*/  @!P1 LOP3.LUT R0, RZ, R10, RZ, 0x33, !PT ;  /* 0x0000000aff009212 */ /* 0x000fce00078e33ff */
.L_x_2658:
[----:B------:R-:W-:Y:S05]  /*1d90*/  BSYNC B0 ;  /* 0x0000000000007941 */ /* 0x000fea0003800000 */
.L_x_2657:
[----:B------:R-:W-:-:S05]  /*1da0*/  IMAD R3, R207, R0, RZ ;  /* 0x00000000cf037224 */ /* 0x000fca00078e02ff */
        /* <DEDUP_REMOVED lines=16> */
[----:B------:R-:W-:Y:S01]  /*1eb0*/  IADD3 R121, R2, 0x18400, RZ ;  /* 0x0001840002797810 */ /* 0x000fe20007ffe0ff */
[----:B------:R-:W-:Y:S03]  /*1ec0*/  BSSY B6, `(.L_x_2660) ;  /* 0x0000013000067945 */ /* 0x000fe60003800000 */
[----:B------:R-:W-:-:S13]  /*1ed0*/  LOP3.LUT P0, RZ, R121, 0x3ff, RZ, 0xc0, !PT ;  /* 0x000003ff79ff7812 */ /* 0x000fda000780c0ff */
[----:B------:R-:W-:Y:S05]  /*1ee0*/  @!P0 BRA `(.L_x_2661) ;  /* 0x0000000000408947 */ /* 0x000fea0003800000 */
[----:B------:R-:W-:Y:S01]  /*1ef0*/  MOV R14, 0x0 ;  /* 0x00000000000e7802 */ /* 0x000fe20000000f00 */
[----:B------:R-:W-:Y:S01]  /*1f00*/  ULDC.64 UR4, c[0x4][0xf0] ;  /* 0x01003c0000047ab9 */ /* 0x000fe20000000a00 */
[----:B------:R-:W-:Y:S01]  /*1f10*/  ULDC.64 UR6, c[0x4][0x90] ;  /* 0x0100240000067ab9 */ /* 0x000fe20000000a00 */
[----:B------:R-:W-:Y:S01]  /*1f20*/  IMAD.U32 R4, RZ, RZ, UR4 ;  /* 0x00000004ff047e24 */ /* 0x000fe2000f8e00ff */
[----:B------:R-:W-:Y:S01]  /*1f30*/  MOV R12, 0x1 ;  /* 0x00000001000c7802 */ /* 0x000fe20000000f00 */
[----:B------:R-:W-:Y:S01]  /*1f40*/  IMAD.U32 R5, RZ, RZ, UR5 ;  /* 0x00000005ff057e24 */ /* 0x000fe2000f8e00ff */
[----:B------:R-:W0:Y:S01]  /*1f50*/  LDC.64 R14, c[0x4][R14] ;  /* 0x010000000e0e7b82 */ /* 0x000e220000000a00 */
[----:B------:R-:W-:Y:S01]  /*1f60*/  ULDC.64 UR4, c[0x4][0xf8] ;  /* 0x01003e0000047ab9 */ /* 0x000fe20000000a00 */
[----:B------:R-:W-:Y:S01]  /*1f70*/  IMAD.U32 R10, RZ, RZ, UR6 ;  /* 0x00000006ff0a7e24 */ /* 0x000fe2000f8e00ff */
[----:B------:R-:W-:Y:S01]  /*1f80*/  MOV R7, UR5 ;  /* 0x0000000500077c02 */ /* 0x000fe20008000f00 */
[----:B------:R-:W-:-:S02]  /*1f90*/  IMAD.U32 R6, RZ, RZ, UR4 ;  /* 0x00000004ff067e24 */ /* 0x000fc4000f8e00ff */
[----:B------:R-:W-:Y:S02]  /*1fa0*/  IMAD.U32 R11, RZ, RZ, UR7 ;  /* 0x00000007ff0b7e24 */ /* 0x000fe4000f8e00ff */
[----:B------:R-:W-:Y:S02]  /*1fb0*/  IMAD.MOV.U32 R8, RZ, RZ, 0x70 ;  /* 0x00000070ff087424 */ /* 0x000fe400078e00ff */
[----:B------:R-:W-:-:S07]  /*1fc0*/  IMAD.MOV.U32 R13, RZ, RZ, RZ ;  /* 0x000000ffff0d7224 */ /* 0x000fce00078e00ff */
[----:B------:R-:W-:-:S07]  /*1fd0*/  LEPC R20, `(.L_x_2661) ;  /* 0x000000001014794e */ /* 0x000fce0000000000 */
[----:B0----5:R-:W-:Y:S05]  /*1fe0*/  CALL.ABS.NOINC R14 ;  /* 0x000000000e007343 */ /* 0x021fea0003c00000 */
.L_x_2661:
[----:B------:R-:W-:Y:S05]  /*1ff0*/  BSYNC B6 ;  /* 0x0000000000067941 */ /* 0x000fea0003800000 */
.L_x_2660:
        /* <DEDUP_REMOVED lines=10> */
[----:B------:R-:W0:Y:S01]  /*20a0*/  LDC.64 R14, c[0x4][R14] ;  /* 0x010000000e0e7b82 */ /* 0x000e220000000a00 */
[----:B------:R-:W-:Y:S01]  /*20b0*/  IMAD.U32 R6, RZ, RZ, UR6 ;  /* 0x00000006ff067e24 */ /* 0x000fe2000f8e00ff */
[----:B------:R-:W-:Y:S01]  /*20c0*/  MOV R11, UR5 ;  /* 0x00000005000b7c02 */ /* 0x000fe20008000f00 */
[----:B------:R-:W-:Y:S02]  /*20d0*/  IMAD.U32 R7, RZ, RZ, UR7 ;  /* 0x00000007ff077e24 */ /* 0x000fe4000f8e00ff */
[----:B------:R-:W-:-:S02]  /*20e0*/  IMAD.U32 R10, RZ, RZ, UR4 ;  /* 0x00000004ff0a7e24 */ /* 0x000fc4000f8e00ff */
[----:B------:R-:W-:Y:S02]  /*20f0*/  IMAD.MOV.U32 R8, RZ, RZ, 0x70 ;  /* 0x00000070ff087424 */ /* 0x000fe400078e00ff */
[----:B------:R-:W-:Y:S02]  /*2100*/  IMAD.MOV.U32 R12, RZ, RZ, 0x1 ;  /* 0x00000001ff0c7424 */ /* 0x000fe400078e00ff */
[----:B------:R-:W-:-:S07]  /*2110*/  IMAD.MOV.U32 R13, RZ, RZ, RZ ;  /* 0x000000ffff0d7224 */ /* 0x000fce00078e00ff */
[----:B------:R-:W-:-:S07]  /*2120*/  LEPC R20, `(.L_x_2663) ;  /* 0x000000001014794e */ /* 0x000fce0000000000 */
[----:B0----5:R-:W-:Y:S05]  /*2130*/  CALL.ABS.NOINC R14 ;  /* 0x000000000e007343 */ /* 0x021fea0003c00000 */
.L_x_2663:
[----:B------:R-:W-:Y:S05]  /*2140*/  BSYNC B6 ;  /* 0x0000000000067941 */ /* 0x000fea0003800000 */
.L_x_2662:
[----:B------:R-:W-:Y:S01]  /*2150*/  ULDC.64 UR4, c[0x0][0x9f8] ;  /* 0x00027e0000047ab9 */ /* 0x000fe20000000a00 */
[----:B------:R-:W-:Y:S01]  /*2160*/  MOV R100, R202 ;  /* 0x000000ca00647202 */ /* 0x000fe20000000f00 */
[----:B------:R-:W0:Y:S01]  /*2170*/  LDC.64 R92, c[0x0][0x3f8] ;  /* 0x0000fe00ff5c7b82 */ /* 0x000e220000000a00 */
[----:B------:R-:W-:-:S04]  /*2180*/  ISETP.NE.U32.AND P0, PT, RZ, UR4, PT ;  /* 0x00000004ff007c0c */ /* 0x000fc8000bf05070 */
[----:B------:R-:W-:-:S03]  /*2190*/  ISETP.NE.AND.EX P0, PT, RZ, UR5, PT, P0 ;  /* 0x00000005ff007c0c */ /* 0x000fc6000bf05300 */
[----:B------:R-:W1:Y:S10]  /*21a0*/  LDC.64 R86, c[0x0][0x408] ;  /* 0x00010200ff567b82 */ /* 0x000e740000000a00 */
[----:B------:R-:W-:Y:S01]  /*21b0*/  @P0 IADD3 R4, P1, R203, UR4, RZ ;  /* 0x00000004cb040c10 */ /* 0x000fe2000ff3e0ff */
[----:B------:R-:W-:-:S03]  /*21c0*/  ULDC UR4, c[0x0][0x2f4] ;  /* 0x0000bd0000047ab9 */ /* 0x000fc60000000800 */
[----:B------:R-:W-:Y:S01]  /*21d0*/  @P0 IADD3.X R5, R204, UR5, RZ, P1, !PT ;  /* 0x00000005cc050c10 */ /* 0x000fe20008ffe4ff */
[----:B------:R-:W-:-:S04]  /*21e0*/  ULDC UR5, c[0x0][0x320] ;  /* 0x0000c80000057ab9 */ /* 0x000fc80000000800 */
[----:B------:R2:W3:Y:S01]  /*21f0*/  @P0 LDG.E R100, desc[UR60][R4.64] ;  /* 0x0000003c04640981 */ /* 0x0004e2000c1e1900 */
[C---:B------:R-:W-:Y:S01]  /*2200*/  ISETP.GE.AND P1, PT, R163.reuse, UR4, PT ;  /* 0x00000004a3007c0c */ /* 0x040fe2000bf26270 */
[--C-:B0-----:R-:W-:Y:S01]  /*2210*/  IMAD.WIDE.U32 R94, R170, R92, R16.reuse ;  /* 0x0000005caa5e7225 */ /* 0x101fe200078e0010 */
[----:B------:R-:W-:Y:S01]  /*2220*/  ISETP.GE.AND P0, PT, R16, UR4, PT ;  /* 0x0000000410007c0c */ /* 0x000fe2000bf06270 */
[----:B------:R-:W0:Y:S01]  /*2230*/  S2R R197, SR_TID.X ;  /* 0x0000000000c57919 */ /* 0x000e220000002100 */
[----:B------:R-:W-:Y:S01]  /*2240*/  SEL R3, RZ, 0xffffffff, P1 ;  /* 0xffffffffff037807 */ /* 0x000fe20000800000 */
[----:B-1----:R-:W-:Y:S01]  /*2250*/  IMAD.WIDE.U32 R88, R170, R86, R16 ;  /* 0x00000056aa587225 */ /* 0x002fe200078e0010 */
[----:B------:R-:W-:Y:S02]  /*2260*/  SEL R0, RZ, 0x1, P0 ;  /* 0x00000001ff007807 */ /* 0x000fe40000000000 */
[----:B------:R-:W-:Y:S01]  /*2270*/  ISETP.GE.AND P0, PT, R163, UR5, PT ;  /* 0x00000005a3007c0c */ /* 0x000fe2000bf06270 */
[----:B------:R-:W-:Y:S01]  /*2280*/  IMAD.SHL.U32 R3, R3, 0x2, RZ ;  /* 0x0000000203037824 */ /* 0x000fe200078e00ff */
[----:B------:R-:W-:Y:S01]  /*2290*/  ISETP.GE.AND P1, PT, R19, UR4, PT ;  /* 0x0000000413007c0c */ /* 0x000fe2000bf26270 */
[----:B------:R-:W-:Y:S01]  /*22a0*/  IMAD.MOV.U32 R126, RZ, RZ, 0x20 ;  /* 0x00000020ff7e7424 */ /* 0x000fe200078e00ff */
[----:B--2---:R-:W-:Y:S01]  /*22b0*/  SEL R4, RZ, 0xffffffff, P0 ;  /* 0xffffffffff047807 */ /* 0x004fe20000000000 */
[----:B------:R-:W-:Y:S01]  /*22c0*/  IMAD.SHL.U32 R108, R86, 0x40, RZ ;  /* 0x00000040566c7824 */ /* 0x000fe200078e00ff */
[----:B------:R-:W-:Y:S01]  /*22d0*/  LOP3.LUT R0, R3, 0x2, R0, 0xe2, !PT ;  /* 0x0000000203007812 */ /* 0x000fe200078ee200 */
[----:B------:R-:W-:Y:S01]  /*22e0*/  IMAD R129, R93, 0x60, RZ ;  /* 0x000000605d817824 */ /* 0x000fe200078e02ff */
[----:B------:R-:W1:Y:S01]  /*22f0*/  LDC R3, c[0x0][0x3f4] ;  /* 0x0000fd00ff037b82 */ /* 0x000e620000000800 */
[----:B------:R-:W-:Y:S01]  /*2300*/  ISETP.GE.AND P0, PT, R164, UR4, PT ;  /* 0x00000004a4007c0c */ /* 0x000fe2000bf06270 */
[----:B------:R-:W-:Y:S01]  /*2310*/  IMAD.SHL.U32 R7, R4, 0x2, RZ ;  /* 0x0000000204077824 */ /* 0x000fe200078e00ff */
[----:B------:R-:W-:Y:S01]  /*2320*/  ISETP.GE.AND P2, PT, R16, UR5, PT ;  /* 0x0000000510007c0c */ /* 0x000fe2000bf46270 */
[----:B------:R-:W-:Y:S01]  /*2330*/  IMAD.SHL.U32 R106, R92, 0x40, RZ ;  /* 0x000000405c6a7824 */ /* 0x000fe200078e00ff */
[----:B------:R-:W-:-:S02]  /*2340*/  SHF.R.S32.HI R9, RZ, 0x1f, R170 ;  /* 0x0000001fff097819 */ /* 0x000fc400000114aa */
[----:B------:R-:W-:Y:S02]  /*2350*/  SEL R5, RZ, 0x4, P0 ;  /* 0x00000004ff057807 */ /* 0x000fe40000000000 */
[----:B------:R-:W-:Y:S02]  /*2360*/  SEL R4, RZ, 0x8, P1 ;  /* 0x00000008ff047807 */ /* 0x000fe40000800000 */
[----:B------:R-:W-:Y:S02]  /*2370*/  SEL R6, RZ, 0x1, P2 ;  /* 0x00000001ff067807 */ /* 0x000fe40001000000 */
[----:B------:R-:W-:Y:S02]  /*2380*/  ISETP.GE.AND P0, PT, R22, UR4, PT ;  /* 0x0000000416007c0c */ /* 0x000fe4000bf06270 */
[----:B------:R-:W-:Y:S02]  /*2390*/  ISETP.GE.AND P1, PT, R164, UR5, PT ;  /* 0x00000005a4007c0c */ /* 0x000fe4000bf26270 */
[----:B------:R-:W-:-:S02]  /*23a0*/  SHF.R.S32.HI R161, RZ, 0x1f, R160 ;  /* 0x0000001fffa17819 */ /* 0x000fc400000114a0 */
[----:B------:R-:W-:Y:S01]  /*23b0*/  LOP3.LUT R0, R4, R0, R5, 0xfe, !PT ;  /* 0x0000000004007212 */ /* 0x000fe200078efe05 */
[-C--:B------:R-:W-:Y:S01]  /*23c0*/  IMAD R4, R9, R92.reuse, RZ ;  /* 0x0000005c09047224 */ /* 0x080fe200078e02ff */
[----:B------:R-:W-:Y:S01]  /*23d0*/  LOP3.LUT R6, R7, 0x2, R6, 0xe2, !PT ;  /* 0x0000000207067812 */ /* 0x000fe200078ee206 */
[C---:B------:R-:W-:Y:S01]  /*23e0*/  IMAD.WIDE.U32 R96, R170.reuse, R92, R160 ;  /* 0x0000005caa607225 */ /* 0x040fe200078e00a0 */
[----:B------:R-:W-:Y:S02]  /*23f0*/  SEL R7, RZ, 0x10, P0 ;  /* 0x00000010ff077807 */ /* 0x000fe40000000000 */
[----:B------:R-:W-:Y:S01]  /*2400*/  SEL R5, RZ, 0x4, P1 ;  /* 0x00000004ff057807 */ /* 0x000fe20000800000 */
[----:B------:R-:W-:Y:S01]  /*2410*/  IMAD R11, R170, R93, R4 ;  /* 0x0000005daa0b7224 */ /* 0x000fe200078e0204 */
[-C--:B-1----:R-:W-:Y:S01]  /*2420*/  ISETP.GE.AND P3, PT, R16, R3.reuse, PT ;  /* 0x000000031000720c */ /* 0x082fe20003f66270 */
[-C--:B------:R-:W-:Y:S01]  /*2430*/  IMAD R9, R9, R86.reuse, RZ ;  /* 0x0000005609097224 */ /* 0x080fe200078e02ff */
[----:B------:R-:W-:Y:S01]  /*2440*/  ISETP.GE.AND P2, PT, R163, R3, PT ;  /* 0x00000003a300720c */ /* 0x000fe20003f46270 */
[----:B------:R-:W-:Y:S01]  /*2450*/  IMAD.IADD R97, R97, 0x1, R11 ;  /* 0x0000000161617824 */ /* 0x000fe200078e020b */
[----:B------:R-:W-:Y:S01]  /*2460*/  LOP3.LUT R6, R6, R5, RZ, 0xfc, !PT ;  /* 0x0000000506067212 */ /* 0x000fe200078efcff */
[----:B------:R-:W-:Y:S01]  /*2470*/  IMAD.IADD R95, R11, 0x1, R95 ;  /* 0x000000010b5f7824 */ /* 0x000fe200078e025f */
[----:B------:R-:W-:Y:S01]  /*2480*/  LOP3.LUT R7, R0, R7, RZ, 0xfc, !PT ;  /* 0x0000000700077212 */ /* 0x000fe200078efcff */
[----:B------:R-:W-:Y:S01]  /*2490*/  IMAD R11, R170, R87, R9 ;  /* 0x00000057aa0b7224 */ /* 0x000fe200078e0209 */
[----:B------:R-:W-:Y:S01]  /*24a0*/  ISETP.GE.AND P1, PT, R164, R3, PT ;  /* 0x00000003a400720c */ /* 0x000fe20003f26270 */
[----:B------:R-:W-:Y:S01]  /*24b0*/  IMAD.WIDE.U32 R90, R170, R86, R160 ;  /* 0x00000056aa5a7225 */ /* 0x000fe200078e00a0 */
[----:B------:R-:W-:-:S02]  /*24c0*/  SEL R5, R3, RZ, P3 ;  /* 0x000000ff03057207 */ /* 0x000fc40001800000 */
[----:B------:R-:W-:Y:S01]  /*24d0*/  SEL R0, R3, RZ, P2 ;  /* 0x000000ff03007207 */ /* 0x000fe20001000000 */
[----:B------:R-:W-:Y:S01]  /*24e0*/  IMAD.IADD R91, R91, 0x1, R11 ;  /* 0x000000015b5b7824 */ /* 0x000fe200078e020b */
[----:B------:R-:W-:Y:S01]  /*24f0*/  SEL R9, R3, RZ, P1 ;  /* 0x000000ff03097207 */ /* 0x000fe20000800000 */
[----:B------:R-:W-:Y:S01]  /*2500*/  IMAD.IADD R89, R11, 0x1, R89 ;  /* 0x000000010b597824 */ /* 0x000fe200078e0259 */
[----:B------:R-:W-:Y:S01]  /*2510*/  IADD3 R5, R16, R5, RZ ;  /* 0x0000000510057210 */ /* 0x000fe20007ffe0ff */
[----:B------:R-:W-:Y:S01]  /*2520*/  IMAD.IADD R8, R163, 0x1, R0 ;  /* 0x00000001a3087824 */ /* 0x000fe200078e0200 */
[----:B------:R-:W-:Y:S01]  /*2530*/  SHF.R.U32.HI R21, RZ, 0x3, R177 ;  /* 0x00000003ff157819 */ /* 0x000fe200000116b1 */
[----:B------:R-:W-:Y:S01]  /*2540*/  IMAD.IADD R11, R164, 0x1, R9 ;  /* 0x00000001a40b7824 */ /* 0x000fe200078e0209 */
[----:B------:R-:W-:Y:S01]  /*2550*/  SHF.R.S32.HI R0, RZ, 0x1f, R5 ;  /* 0x0000001fff007819 */ /* 0x000fe20000011405 */
[----:B------:R-:W-:Y:S01]  /*2560*/  IMAD.SHL.U32 R124, R3, 0x2, RZ ;  /* 0x00000002037c7824 */ /* 0x000fe200078e00ff */
[----:B------:R-:W-:Y:S01]  /*2570*/  SHF.R.S32.HI R9, RZ, 0x1f, R8 ;  /* 0x0000001fff097819 */ /* 0x000fe20000011408 */
[----:B-----5:R-:W-:Y:S01]  /*2580*/  IMAD.WIDE.U32 R90, R140, R86, R90 ;  /* 0x000000568c5a7225 */ /* 0x020fe200078e005a */
[----:B------:R-:W-:-:S02]  /*2590*/  LEA.HI R4, R0, R5, RZ, 0x3 ;  /* 0x0000000500047211 */ /* 0x000fc400078f18ff */
[----:B------:R-:W-:Y:S01]  /*25a0*/  LEA.HI R0, R0, R5, RZ, 0x6 ;  /* 0x0000000500007211 */ /* 0x000fe200078f30ff */
[C---:B------:R-:W-:Y:S01]  /*25b0*/  IMAD.WIDE.U32 R88, R140.reuse, R86, R88 ;  /* 0x000000568c587225 */ /* 0x040fe200078e0058 */
[C---:B------:R-:W-:Y:S02]  /*25c0*/  LEA.HI R5, R9.reuse, R8, RZ, 0x6 ;  /* 0x0000000809057211 */ /* 0x040fe400078f30ff */
[----:B------:R-:W-:Y:S01]  /*25d0*/  SHF.R.S32.HI R14, RZ, 0x1f, R11 ;  /* 0x0000001fff0e7819 */ /* 0x000fe2000001140b */
[C---:B------:R-:W-:Y:S01]  /*25e0*/  IMAD.WIDE.U32 R96, R140.reuse, R92, R96 ;  /* 0x0000005c8c607225 */ /* 0x040fe200078e0060 */
[----:B------:R-:W-:Y:S02]  /*25f0*/  LEA.HI R12, R9, R8, RZ, 0x3 ;  /* 0x00000008090c7211 */ /* 0x000fe400078f18ff */
[----:B------:R-:W-:Y:S01]  /*2600*/  SHF.R.S32.HI R0, RZ, 0x6, R0 ;  /* 0x00000006ff007819 */ /* 0x000fe20000011400 */
[----:B------:R-:W-:Y:S01]  /*2610*/  IMAD.WIDE.U32 R94, R140, R92, R94 ;  /* 0x0000005c8c5e7225 */ /* 0x000fe200078e005e */
[----:B------:R-:W-:-:S02]  /*2620*/  SHF.R.S32.HI R8, RZ, 0x6, R5 ;  /* 0x00000006ff087819 */ /* 0x000fc40000011405 */
[----:B------:R-:W-:Y:S01]  /*2630*/  LOP3.LUT R5, R181, 0x38, R4, 0xf8, !PT ;  /* 0x00000038b5057812 */ /* 0x000fe200078ef804 */
[--C-:B------:R-:W-:Y:S01]  /*2640*/  IMAD R139, R0, 0x1800, R183.reuse ;  /* 0x00001800008b7824 */ /* 0x100fe200078e02b7 */
[-C--:B------:R-:W-:Y:S01]  /*2650*/  LEA.HI R20, R14, R11.reuse, RZ, 0x3 ;  /* 0x0000000b0e147211 */ /* 0x080fe200078f18ff */
[----:B------:R-:W-:Y:S01]  /*2660*/  IMAD R137, R0, 0x1800, R184 ;  /* 0x0000180000897824 */ /* 0x000fe200078e02b8 */
[----:B------:R-:W-:Y:S01]  /*2670*/  LOP3.LUT R10, R177, 0x38, R4, 0xf8, !PT ;  /* 0x00000038b10a7812 */ /* 0x000fe200078ef804 */
[----:B------:R-:W-:Y:S01]  /*2680*/  IMAD R138, R8, 0x1800, R183 ;  /* 0x00001800088a7824 */ /* 0x000fe200078e02b7 */
[----:B------:R-:W-:Y:S01]  /*2690*/  LEA.HI R11, R14, R11, RZ, 0x6 ;  /* 0x0000000b0e0b7211 */ /* 0x000fe200078f30ff */
[----:B------:R-:W-:Y:S01]  /*26a0*/  IMAD R134, R8, 0x1800, R184 ;  /* 0x0000180008867824 */ /* 0x000fe200078e02b8 */
[----:B------:R-:W-:Y:S02]  /*26b0*/  LOP3.LUT R9, R181, 0x38, R12, 0xf8, !PT ;  /* 0x00000038b5097812 */ /* 0x000fe400078ef80c */
[----:B------:R-:W-:-:S02]  /*26c0*/  LOP3.LUT R0, R5, R182, RZ, 0x3c, !PT ;  /* 0x000000b605007212 */ /* 0x000fc400078e3cff */
[----:B------:R-:W-:Y:S02]  /*26d0*/  LOP3.LUT R10, R10, R21, RZ, 0x3c, !PT ;  /* 0x000000150a0a7212 */ /* 0x000fe400078e3cff */
[----:B------:R-:W-:Y:S01]  /*26e0*/  SHF.R.S32.HI R11, RZ, 0x6, R11 ;  /* 0x00000006ff0b7819 */ /* 0x000fe2000001140b */
[----:B------:R-:W-:Y:S01]  /*26f0*/  IMAD.IADD R139, R139, 0x1, R0 ;  /* 0x000000018b8b7824 */ /* 0x000fe200078e0200 */
[----:B------:R-:W-:Y:S02]  /*2700*/  LOP3.LUT R5, R181, 0x38, R20, 0xf8, !PT ;  /* 0x00000038b5057812 */ /* 0x000fe400078ef814 */
[----:B------:R-:W-:Y:S01]  /*2710*/  LOP3.LUT R9, R9, R182, RZ, 0x3c, !PT ;  /* 0x000000b609097212 */ /* 0x000fe200078e3cff */
[----:B------:R-:W-:Y:S01]  /*2720*/  IMAD R136, R11, 0x1800, R183 ;  /* 0x000018000b887824 */ /* 0x000fe200078e02b7 */
[----:B------:R-:W-:Y:S01]  /*2730*/  IADD3 R137, R137, R10, RZ ;  /* 0x0000000a89897210 */ /* 0x000fe20007ffe0ff */
[----:B------:R-:W-:Y:S01]  /*2740*/  IMAD R132, R11, 0x1800, R184 ;  /* 0x000018000b847824 */ /* 0x000fe200078e02b8 */
[----:B------:R-:W-:Y:S01]  /*2750*/  SHF.R.S32.HI R13, RZ, 0x1f, R140 ;  /* 0x0000001fff0d7819 */ /* 0x000fe2000001148c */
[----:B------:R-:W-:Y:S01]  /*2760*/  IMAD.IADD R138, R138, 0x1, R9 ;  /* 0x000000018a8a7824 */ /* 0x000fe200078e0209 */
[----:B------:R-:W-:-:S02]  /*2770*/  LOP3.LUT R0, R177, 0x38, R12, 0xf8, !PT ;  /* 0x00000038b1007812 */ /* 0x000fc400078ef80c */
[----:B------:R-:W-:Y:S02]  /*2780*/  LOP3.LUT R10, R177, 0x38, R20, 0xf8, !PT ;  /* 0x00000038b10a7812 */ /* 0x000fe400078ef814 */
[----:B------:R-:W-:Y:S02]  /*2790*/  LOP3.LUT R5, R5, R182, RZ, 0x3c, !PT ;  /* 0x000000b605057212 */ /* 0x000fe400078e3cff */
[-C--:B------:R-:W-:Y:S01]  /*27a0*/  LOP3.LUT R9, R0, R21.reuse, RZ, 0x3c, !PT ;  /* 0x0000001500097212 */ /* 0x080fe200078e3cff */
[----:B------:R-:W-:Y:S01]  /*27b0*/  IMAD R0, R13, R92, RZ ;  /* 0x0000005c0d007224 */ /* 0x000fe200078e02ff */
[----:B------:R-:W-:Y:S01]  /*27c0*/  LOP3.LUT R11, R10, R21, RZ, 0x3c, !PT ;  /* 0x000000150a0b7212 */ /* 0x000fe200078e3cff */
[----:B------:R-:W-:Y:S01]  /*27d0*/  IMAD.IADD R136, R136, 0x1, R5 ;  /* 0x0000000188887824 */ /* 0x000fe200078e0205 */
[----:B------:R-:W-:Y:S01]  /*27e0*/  ISETP.GE.AND P4, PT, R19, UR5, PT ;  /* 0x0000000513007c0c */ /* 0x000fe2000bf86270 */
[----:B------:R-:W-:Y:S01]  /*27f0*/  IMAD R13, R13, R86, RZ ;  /* 0x000000560d0d7224 */ /* 0x000fe200078e02ff */
[----:B------:R-:W-:Y:S01]  /*2800*/  LOP3.LUT R5, R181, 0x18, R16, 0xf8, !PT ;  /* 0x00000018b5057812 */ /* 0x000fe200078ef810 */
[----:B------:R-:W-:Y:S01]  /*2810*/  IMAD.IADD R134, R134, 0x1, R9 ;  /* 0x0000000186867824 */ /* 0x000fe200078e0209 */
[----:B------:R-:W-:Y:S01]  /*2820*/  ISETP.GE.AND P0, PT, R23, UR4, PT ;  /* 0x0000000417007c0c */ /* 0x000fe2000bf06270 */
[----:B------:R-:W-:Y:S01]  /*2830*/  IMAD R9, R87, 0x60, RZ ;  /* 0x0000006057097824 */ /* 0x000fe200078e02ff */
[----:B------:R-:W-:Y:S01]  /*2840*/  IADD3 R132, R132, R11, RZ ;  /* 0x0000000b84847210 */ /* 0x000fe20007ffe0ff */
[C---:B------:R-:W-:Y:S01]  /*2850*/  IMAD R11, R140.reuse, R93, R0 ;  /* 0x0000005d8c0b7224 */ /* 0x040fe200078e0200 */
[----:B------:R-:W-:Y:S01]  /*2860*/  SEL R3, RZ, 0x8, P4 ;  /* 0x00000008ff037807 */ /* 0x000fe20002000000 */
[----:B------:R-:W-:Y:S01]  /*2870*/  IMAD R13, R140, R87, R13 ;  /* 0x000000578c0d7224 */ /* 0x000fe200078e020d */
[----:B------:R-:W-:Y:S01]  /*2880*/  LOP3.LUT P5, RZ, R226, 0x4, RZ, 0xc0, !PT ;  /* 0x00000004e2ff7812 */ /* 0x000fe200078ac0ff */
[----:B------:R-:W-:Y:S01]  /*2890*/  IMAD.IADD R104, R97, 0x1, R11 ;  /* 0x0000000161687824 */ /* 0x000fe200078e020b */
[----:B------:R-:W-:Y:S01]  /*28a0*/  LOP3.LUT R0, R5, R182, RZ, 0x3c, !PT ;  /* 0x000000b605007212 */ /* 0x000fe200078e3cff */
[----:B------:R-:W-:Y:S01]  /*28b0*/  IMAD.IADD R102, R11, 0x1, R95 ;  /* 0x000000010b667824 */ /* 0x000fe200078e025f */
[----:B------:R-:W-:Y:S01]  /*28c0*/  SEL R8, RZ, 0x20, P0 ;  /* 0x00000020ff087807 */ /* 0x000fe20000000000 */
[----:B------:R-:W-:Y:S01]  /*28d0*/  IMAD.IADD R101, R13, 0x1, R89 ;  /* 0x000000010d657824 */ /* 0x000fe200078e0259 */
[C---:B------:R-:W-:Y:S01]  /*28e0*/  SHF.L.U64.HI R107, R86.reuse, 0x6, R87 ;  /* 0x00000006566b7819 */ /* 0x040fe20000010257 */
[----:B------:R-:W-:Y:S01]  /*28f0*/  IMAD.WIDE.U32 R86, R86, 0x60, RZ ;  /* 0x0000006056567825 */ /* 0x000fe200078e00ff */
[----:B------:R-:W-:-:S02]  /*2900*/  LOP3.LUT R10, R6, R3, RZ, 0xfc, !PT ;  /* 0x00000003060a7212 */ /* 0x000fc400078efcff */
[C---:B------:R-:W-:Y:S01]  /*2910*/  SHF.L.U64.HI R105, R92.reuse, 0x6, R93 ;  /* 0x000000065c697819 */ /* 0x040fe2000001025d */
[----:B------:R-:W-:Y:S01]  /*2920*/  IMAD.WIDE.U32 R92, R92, 0x60, RZ ;  /* 0x000000605c5c7825 */ /* 0x000fe200078e00ff */
[----:B------:R-:W-:Y:S02]  /*2930*/  SEL R126, R126, 0xffffffe0, !P5 ;  /* 0xffffffe07e7e7807 */ /* 0x000fe40006800000 */
[----:B------:R-:W-:Y:S01]  /*2940*/  LOP3.LUT R3, R6, 0x1, RZ, 0xc0, !PT ;  /* 0x0000000106037812 */ /* 0x000fe200078ec0ff */
[----:B------:R-:W-:Y:S01]  /*2950*/  IMAD.IADD R0, R183, 0x1, R0 ;  /* 0x00000001b7007824 */ /* 0x000fe200078e0200 */
[----:B------:R-:W-:Y:S01]  /*2960*/  SHF.R.S32.HI R115, RZ, 0x3, R4 ;  /* 0x00000003ff737819 */ /* 0x000fe20000011404 */
[----:B------:R-:W-:Y:S01]  /*2970*/  IMAD.IADD R129, R93, 0x1, R129 ;  /* 0x000000015d817824 */ /* 0x000fe200078e0281 */
[----:B------:R-:W-:Y:S01]  /*2980*/  LOP3.LUT R26, R7, R8, RZ, 0xfc, !PT ;  /* 0x00000008071a7212 */ /* 0x000fe200078efcff */
[----:B------:R-:W-:Y:S01]  /*2990*/  IMAD.IADD R131, R126, 0x1, R0 ;  /* 0x000000017e837824 */ /* 0x000fe200078e0200 */
[----:B------:R-:W-:-:S02]  /*29a0*/  LOP3.LUT R4, R4, 0xfffffff8, RZ, 0xc0, !PT ;  /* 0xfffffff804047812 */ /* 0x000fc400078ec0ff */
[----:B------:R-:W-:Y:S02]  /*29b0*/  LOP3.LUT R5, R12, 0xfffffff8, RZ, 0xc0, !PT ;  /* 0xfffffff80c057812 */ /* 0x000fe400078ec0ff */
[----:B------:R-:W-:Y:S02]  /*29c0*/  LOP3.LUT R6, R20, 0xfffffff8, RZ, 0xc0, !PT ;  /* 0xfffffff814067812 */ /* 0x000fe400078ec0ff */
[----:B------:R-:W-:Y:S02]  /*29d0*/  IADD3 R130, R87, R9, RZ ;  /* 0x0000000957827210 */ /* 0x000fe40007ffe0ff */
[----:B------:R-:W-:Y:S02]  /*29e0*/  SHF.R.S32.HI R113, RZ, 0x3, R20 ;  /* 0x00000003ff717819 */ /* 0x000fe40000011414 */
[C---:B------:R-:W-:Y:S02]  /*29f0*/  LOP3.LUT R8, R10.reuse, 0x2, RZ, 0xc0, !PT ;  /* 0x000000020a087812 */ /* 0x040fe400078ec0ff */
[----:B------:R-:W-:-:S02]  /*2a00*/  LOP3.LUT R9, R10, 0x4, RZ, 0xc0, !PT ;  /* 0x000000040a097812 */ /* 0x000fc400078ec0ff */
[C---:B------:R-:W-:Y:S02]  /*2a10*/  LOP3.LUT R20, R26.reuse, 0x2, RZ, 0xc0, !PT ;  /* 0x000000021a147812 */ /* 0x040fe400078ec0ff */
[C---:B------:R-:W-:Y:S02]  /*2a20*/  LOP3.LUT R21, R26.reuse, 0x4, RZ, 0xc0, !PT ;  /* 0x000000041a157812 */ /* 0x040fe400078ec0ff */
[C---:B------:R-:W-:Y:S02]  /*2a30*/  LOP3.LUT R99, R26.reuse, 0x8, RZ, 0xc0, !PT ;  /* 0x000000081a637812 */ /* 0x040fe400078ec0ff */
[----:B------:R-:W-:Y:S02]  /*2a40*/  LOP3.LUT R98, R26, 0x10, RZ, 0xc0, !PT ;  /* 0x000000101a627812 */ /* 0x000fe400078ec0ff */
[----:B------:R-:W-:Y:S02]  /*2a50*/  IADD3 R128, R128, R27, RZ ;  /* 0x0000001b80807210 */ /* 0x000fe40007ffe0ff */
[----:B------:R-:W-:-:S02]  /*2a60*/  LEA R112, R206, R170, 0x6 ;  /* 0x000000aace707211 */ /* 0x000fc400078e30ff */
[----:B0-----:R-:W-:Y:S02]  /*2a70*/  LEA.HI R197, R197, 0x8, RZ, 0x19 ;  /* 0x00000008c5c57811 */ /* 0x001fe400078fc8ff */
[----:B------:R-:W-:Y:S02]  /*2a80*/  IADD3 R103, R91, R13, RZ ;  /* 0x0000000d5b677210 */ /* 0x000fe40007ffe0ff */
[----:B------:R-:W-:Y:S02]  /*2a90*/  SHF.R.S32.HI R114, RZ, 0x3, R12 ;  /* 0x00000003ff727819 */ /* 0x000fe4000001140c */
[----:B------:R-:W-:Y:S02]  /*2aa0*/  LOP3.LUT R7, R7, 0x1, RZ, 0xc0, !PT ;  /* 0x0000000107077812 */ /* 0x000fe400078ec0ff */
[----:B------:R-:W-:Y:S02]  /*2ab0*/  LOP3.LUT R10, R10, 0x8, RZ, 0xc0, !PT ;  /* 0x000000080a0a7812 */ /* 0x000fe400078ec0ff */
[----:B------:R-:W-:-:S02]  /*2ac0*/  SHF.R.S32.HI R111, RZ, 0x1f, R4 ;  /* 0x0000001fff6f7819 */ /* 0x000fc40000011404 */
[----:B------:R-:W-:Y:S02]  /*2ad0*/  SHF.R.S32.HI R110, RZ, 0x1f, R5 ;  /* 0x0000001fff6e7819 */ /* 0x000fe40000011405 */
[----:B------:R-:W-:Y:S02]  /*2ae0*/  SHF.R.S32.HI R109, RZ, 0x1f, R6 ;  /* 0x0000001fff6d7819 */ /* 0x000fe40000011406 */
[----:B------:R-:W-:Y:S02]  /*2af0*/  LOP3.LUT R26, R26, 0x20, RZ, 0xc0, !PT ;  /* 0x000000201a1a7812 */ /* 0x000fe400078ec0ff */
[----:B---3--:R-:W-:-:S07]  /*2b00*/  SHF.R.S32.HI R127, RZ, 0x1f, R100 ;  /* 0x0000001fff7f7819 */ /* 0x008fce0000011464 */
.L_x_2769:
[----:B0-----:R-:W0:Y:S01]  /*2b10*/  LDC R80, c[0x0][0x430] ;  /* 0x00010c00ff507b82 */ /* 0x001e220000000800 */
[----:B------:R-:W-:Y:S01]  /*2b20*/  VIADD R24, R24, 0xffffffff ;  /* 0xffffffff18187836 */ /* 0x000fe20000000000 */
[----:B------:R-:W-:-:S03]  /*2b30*/  MOV R27, RZ ;  /* 0x000000ff001b7202 */ /* 0x000fc60000000f00 */
[----:B------:R-:W-:-:S03]  /*2b40*/  IMAD R12, R24, 0x60, R112 ;  /* 0x00000060180c7824 */ /* 0x000fc600078e0270 */
[----:B-1----:R-:W1:Y:S02]  /*2b50*/  LDC R123, c[0x0][0x3f4] ;  /* 0x0000fd00ff7b7b82 */ /* 0x002e640000000800 */
[----:B------:R-:W-:Y:S02]  /*2b60*/  ISETP.GE.AND P0, PT, R12, R25, PT ;  /* 0x000000190c00720c */ /* 0x000fe40003f06270 */
[----:B------:R-:W-:Y:S02]  /*2b70*/  IADD3 R32, R128, R12, RZ ;  /* 0x0000000c80207210 */ /* 0x000fe40007ffe0ff */
[----:B------:R-:W-:-:S03]  /*2b80*/  ISETP.GT.OR P0, PT, R112, 0x5f, P0 ;  /* 0x0000005f7000780c */ /* 0x000fc60000704670 */
[----:B------:R-:W-:Y:S01]  /*2b90*/  IMAD.MOV.U32 R28, RZ, RZ, R32 ;  /* 0x000000ffff1c7224 */ /* 0x000fe200078e0020 */
[----:B0-----:R-:W-:-:S09]  /*2ba0*/  ISETP.NE.AND P4, PT, R80, 0x1, PT ;  /* 0x000000015000780c */ /* 0x001fd20003f85270 */
        /* <DEDUP_REMOVED lines=15> */
[----:B------:R-:W-:Y:S01]  /*2ca0*/  IMAD.MOV R11, RZ, RZ, -R28 ;  /* 0x000000ffff0b7224 */ /* 0x000fe200078e0a1c */
[----:B------:R-:W-:Y:S01]  /*2cb0*/  ISETP.GT.AND P4, PT, R24, R125, PT ;  /* 0x0000007d1800720c */ /* 0x000fe20003f84270 */
[C---:B------:R-:W-:Y:S01]  /*2cc0*/  IMAD R28, R18.reuse, 0x4800, R131 ;  /* 0x00004800121c7824 */ /* 0x040fe200078e0283 */
[----:B------:R-:W-:Y:S05]  /*2cd0*/  YIELD ;  /* 0x0000000000007946 */ /* 0x000fea0003800000 */
[----:B------:R-:W-:Y:S01]  /*2ce0*/  IMAD R14, R18, 0x4800, R0 ;  /* 0x00004800120e7824 */ /* 0x000fe200078e0200 */
[----:B------:R-:W-:Y:S01]  /*2cf0*/  BSSY B0, `(.L_x_2664) ;  /* 0x00007a8000007945 */ /* 0x000fe20003800000 */
[----:B------:R-:W-:Y:S01]  /*2d00*/  IMAD R80, R80, R11, R32 ;  /* 0x0000000b50507224 */ /* 0x000fe200078e0220 */
[----:B------:R-:W-:Y:S01]  /*2d10*/  P2R R122, PR, RZ, 0x10 ;  /* 0x00000010ff7a7803 */ /* 0x000fe20000000000 */
[----:B------:R-:W-:Y:S01]  /*2d20*/  IMAD R29, R14, 0x2, R121 ;  /* 0x000000020e1d7824 */ /* 0x000fe200078e0279 */
[----:B------:R-:W-:Y:S01]  /*2d30*/  LEA R28, R28, R121, 0x1 ;  /* 0x000000791c1c7211 */ /* 0x000fe200078e08ff */
        /* <DEDUP_REMOVED lines=55> */
[----:B------:R-:W-:Y:S02]  /*30b0*/  LEA R32, P5, R33, UR4, 0x1 ;  /* 0x0000000421207c11 */ /* 0x000fe4000f8a08ff */
[----:B------:R-:W-:Y:S02]  /*30c0*/  CS2R R70, SRZ ;  /* 0x0000000000467805 */ /* 0x000fe4000001ff00 */
[----:B------:R-:W-:-:S02]  /*30d0*/  IADD3.X R36, R78, R103, RZ, P0, !PT ;  /* 0x000000674e247210 */ /* 0x000fc400007fe4ff */
[----:B------:R-:W-:Y:S02]  /*30e0*/  CS2R R76, SRZ ;  /* 0x00000000004c7805 */ /* 0x000fe4000001ff00 */
[----:B------:R-:W-:Y:S02]  /*30f0*/  LEA.HI.X R33, R33, UR5, R34, 0x1, P5 ;  /* 0x0000000521217c11 */ /* 0x000fe4000a8f0c22 */
[----:B------:R-:W-:Y:S02]  /*3100*/  CS2R R72, SRZ ;  /* 0x0000000000487805 */ /* 0x000fe4000001ff00 */
[C---:B------:R-:W-:Y:S02]  /*3110*/  LEA R34, P5, R35.reuse, UR6, 0x1 ;  /* 0x0000000623227c11 */ /* 0x040fe4000f8a08ff */
[----:B------:R-:W-:Y:S02]  /*3120*/  ISETP.GE.AND P0, PT, R160, R123, PT ;  /* 0x0000007ba000720c */ /* 0x000fe40003f06270 */
[----:B------:R-:W-:-:S02]  /*3130*/  LEA.HI.X R35, R35, UR7, R36, 0x1, P5 ;  /* 0x0000000723237c11 */ /* 0x000fc4000a8f0c24 */
[----:B------:R-:W-:Y:S02]  /*3140*/  ISETP.GE.AND P5, PT, R175, R123, PT ;  /* 0x0000007baf00720c */ /* 0x000fe40003fa6270 */
[----:B------:R-:W-:-:S07]  /*3150*/  CS2R R66, SRZ ;  /* 0x0000000000427805 */ /* 0x000fce000001ff00 */
[----:B------:R0:W5:Y:S04]  /*3160*/  @!P0 LDG.E.64 R74, desc[UR60][R32.64] ;  /* 0x0000003c204a8981 */ /* 0x000168000c1e1b00 */
[----:B------:R0:W5:Y:S01]  /*3170*/  @!P0 LDG.E.64 R76, desc[UR60][R34.64] ;  /* 0x0000003c224c8981 */ /* 0x000162000c1e1b00 */
[----:B------:R-:W-:-:S03]  /*3180*/  ISETP.GE.AND P0, PT, R173, R123, PT ;  /* 0x0000007bad00720c */ /* 0x000fc60003f06270 */
[----:B------:R0:W5:Y:S04]  /*3190*/  @!P5 LDG.E.64 R70, desc[UR60][R32.64+0x20] ;  /* 0x0000203c2046d981 */ /* 0x000168000c1e1b00 */
[----:B------:R0:W5:Y:S01]  /*31a0*/  @!P5 LDG.E.64 R72, desc[UR60][R34.64+0x20] ;  /* 0x0000203c2248d981 */ /* 0x000162000c1e1b00 */
[-C--:B------:R-:W-:Y:S02]  /*31b0*/  ISETP.GE.AND P5, PT, R174, R123.reuse, PT ;  /* 0x0000007bae00720c */ /* 0x080fe40003fa6270 */
[----:B------:R-:W-:Y:S02]  /*31c0*/  CS2R R68, SRZ ;  /* 0x0000000000447805 */ /* 0x000fe4000001ff00 */
[----:B------:R-:W-:Y:S02]  /*31d0*/  CS2R R62, SRZ ;  /* 0x00000000003e7805 */ /* 0x000fe4000001ff00 */
        /* <DEDUP_REMOVED lines=15> */
.L_x_2668:
[----:B------:R-:W-:Y:S05]  /*32d0*/  BSYNC B1 ;  /* 0x0000000000017941 */ /* 0x000fea0003800000 */
.L_x_2667:
        /* <DEDUP_REMOVED lines=55> */
.L_x_2670:
[----:B------:R-:W-:Y:S05]  /*3650*/  BSYNC B1 ;  /* 0x0000000000017941 */ /* 0x000fea0003800000 */
.L_x_2669:
[----:B------:R-:W2:Y:S01]  /*3660*/  LDL R11, [R1+0x30] ;  /* 0x00003000010b7983 */ /* 0x000ea20000100800 */
[----:B0----5:R-:W-:Y:S02]  /*3670*/  IMAD.MOV.U32 R12, RZ, RZ, R54 ;  /* 0x000000ffff0c7224 */ /* 0x021fe400078e0036 */
[----:B------:R-:W-:Y:S02]  /*3680*/  IMAD.MOV.U32 R14, RZ, RZ, R58 ;  /* 0x000000ffff0e7224 */ /* 0x000fe400078e003a */
[----:B------:R-:W-:-:S05]  /*3690*/  IMAD.MOV.U32 R13, RZ, RZ, R59 ;  /* 0x000000ffff0d7224 */ /* 0x000fca00078e003b */
[----:B------:R-:W-:Y:S01]  /*36a0*/  PRMT R153, R13, 0x5410, R14 ;  /* 0x000054100d997816 */ /* 0x000fe2000000000e */
[----:B------:R-:W-:Y:S02]  /*36b0*/  IMAD.MOV.U32 R13, RZ, RZ, R70 ;  /* 0x000000ffff0d7224 */ /* 0x000fe400078e0046 */
[----:B------:R-:W-:-:S05]  /*36c0*/  IMAD.MOV.U32 R14, RZ, RZ, R71 ;  /* 0x000000ffff0e7224 */ /* 0x000fca00078e0047 */
[----:B------:R-:W-:Y:S02]  /*36d0*/  PRMT R158, R13, 0x5410, R14 ;  /* 0x000054100d9e7816 */ /* 0x000fe4000000000e */
[----:B--2---:R-:W-:Y:S02]  /*36e0*/  R2UR UR4, R11 ;  /* 0x000000000b0472ca */ /* 0x004fe400000e0000 */
[----:B------:R-:W-:-:S04]  /*36f0*/  MOV R11, R55 ;  /* 0x00000037000b7202 */ /* 0x000fc80000000f00 */
[----:B------:R-:W-:Y:S01]  /*3700*/  PRMT R151, R12, 0x5410, R11 ;  /* 0x000054100c977816 */ /* 0x000fe2000000000b */
[----:B------:R-:W-:Y:S01]  /*3710*/  IMAD.MOV.U32 R11, RZ, RZ, R63 ;  /* 0x000000ffff0b7224 */ /* 0x000fe200078e003f */
[----:B------:R-:W-:-:S04]  /*3720*/  MOV R12, R62 ;  /* 0x0000003e000c7202 */ /* 0x000fc80000000f00 */
[----:B------:R-:W-:Y:S01]  /*3730*/  PRMT R155, R11, 0x7610, R155 ;  /* 0x000076100b9b7816 */ /* 0x000fe2000000009b */
[----:B------:R-:W-:Y:S01]  /*3740*/  IMAD.MOV.U32 R11, RZ, RZ, R66 ;  /* 0x000000ffff0b7224 */ /* 0x000fe200078e0042 */
[----:B------:R-:W-:Y:S01]  /*3750*/  PRMT R156, R12, 0x7610, R156 ;  /* 0x000076100c9c7816 */ /* 0x000fe2000000009c */
[----:B------:R-:W-:Y:S01]  /*3760*/  UISETP.NE.AND UP0, UPT, UR4, 0x3, UPT ;  /* 0x000000030400788c */ /* 0x000fe2000bf05270 */
[----:B------:R-:W-:-:S04]  /*3770*/  MOV R12, R67 ;  /* 0x00000043000c7202 */ /* 0x000fc80000000f00 */
[----:B------:R-:W-:Y:S01]  /*3780*/  PRMT R157, R12, 0x5410, R11 ;  /* 0x000054100c9d7816 */ /* 0x000fe2000000000b */
[----:B------:R-:W-:Y:S01]  /*3790*/  IMAD.MOV.U32 R12, RZ, RZ, R75 ;  /* 0x000000ffff0c7224 */ /* 0x000fe200078e004b */
[----:B------:R-:W-:Y:S02]  /*37a0*/  MOV R11, R74 ;  /* 0x0000004a000b7202 */ /* 0x000fe40000000f00 */
[----:B------:R-:W-:Y:S02]  /*37b0*/  PLOP3.LUT P0, PT, PT, PT, UP0, 0x80, 0x0 ;  /* 0x000000000000781c */ /* 0x000fe40003f0f008 */
        /* <DEDUP_REMOVED lines=11> */
[----:B------:R-:W-:Y:S02]  /*3870*/  PRMT R156, R156, 0x5410, R12 ;  /* 0x000054109c9c7816 */ /* 0x000fe4000000000c */
        /* <DEDUP_REMOVED lines=49> */
.L_x_2671:
[----:B------:R-:W-:Y:S01]  /*3b90*/  IMAD R84, R18, 0x8, R2 ;  /* 0x0000000812547824 */ /* 0x000fe200078e0202 */
[----:B------:R-:W-:Y:S01]  /*3ba0*/  SHF.L.U32 R85, R171, 0x1f, RZ ;  /* 0x0000001fab557819 */ /* 0x000fe200000006ff */
[----:B------:R-:W-:Y:S03]  /*3bb0*/  BSSY B1, `(.L_x_2672) ;  /* 0x0000003000017945 */ /* 0x000fe60003800000 */
[----:B------:R-:W0:Y:S02]  /*3bc0*/  SYNCS.PHASECHK.TRANS64.TRYWAIT P6, [R84+URZ+0x2a890], R85 ;  /* 0x02a89055540075a7 */ /* 0x000e2400080c017f */
[----:B0-----:R-:W-:Y:S05]  /*3bd0*/  @!P6 BRA `(.L_x_2673) ;  /* 0x0000021c002ce947 */ /* 0x001fea0003800000 */
.L_x_3023:
[----:B------:R-:W-:Y:S05]  /*3be0*/  BSYNC B1 ;  /* 0x0000000000017941 */ /* 0x000fea0003800000 */
.L_x_2672:
[----:B------:R-:W-:-:S03]  /*3bf0*/  UMOV UR4, 0xffffffff ;  /* 0xffffffff00047882 */ /* 0x000fc60000000000 */
[----:B------:R-:W-:Y:S05]  /*3c00*/  BRA.DIV UR4, `(.L_x_2674) ;  /* 0x0000021e04347947 */ /* 0x000fea000b800000 */
[----:B------:R1:W2:Y:S04]  /*3c10*/  SHFL.IDX PT, R78, R118, RZ, 0x1c1f ;  /* 0x001c1fff764e7589 */ /* 0x0002a800000e0000 */
[----:B------:R1:W3:Y:S02]  /*3c20*/  SHFL.IDX PT, R11, R119, RZ, 0x1c1f ;  /* 0x001c1fff770b7589 */ /* 0x0002e400000e0000 */
.L_x_3027:
        /* <DEDUP_REMOVED lines=10> */
[----:B------:R-:W-:Y:S02]  /*3cd0*/  SHF.R.U32.HI R74, RZ, 0x10, R75 ;  /* 0x00000010ff4a7819 */ /* 0x000fe4000001164b */
[--C-:B------:R-:W-:Y:S01]  /*3ce0*/  SHF.R.U64 R145, R76, 0x10, R77.reuse ;  /* 0x000000104c917819 */ /* 0x100fe2000000124d */
[----:B------:R-:W-:Y:S01]  /*3cf0*/  HADD2.F32 R144, -RZ, R144.H0_H0 ;  /* 0x20000090ff907230 */ /* 0x000fe20000004100 */
[----:B0-----:R-:W-:Y:S02]  /*3d00*/  MOV R75, R13 ;  /* 0x0000000d004b7202 */ /* 0x001fe40000000f00 */
[----:B------:R-:W-:Y:S01]  /*3d10*/  SHF.R.U32.HI R76, RZ, 0x10, R77 ;  /* 0x00000010ff4c7819 */ /* 0x000fe2000001164d */
[----:B------:R-:W-:Y:S02]  /*3d20*/  HADD2.F32 R13, -RZ, R145.H0_H0 ;  /* 0x20000091ff0d7230 */ /* 0x000fe40000004100 */
[----:B------:R-:W-:-:S02]  /*3d30*/  HADD2.F32 R77, -RZ, R75.H1_H1 ;  /* 0x3000004bff4d7230 */ /* 0x000fc40000004100 */
        /* <DEDUP_REMOVED lines=35> */
.L_x_2680:
[----:B------:R-:W-:Y:S05]  /*3f70*/  BSYNC B3 ;  /* 0x0000000000037941 */ /* 0x000fea0003800000 */
.L_x_2679:
[----:B---3--:R-:W-:-:S04]  /*3f80*/  LEA R74, P4, R16, R11, 0x1 ;  /* 0x0000000b104a7211 */ /* 0x008fc800078808ff */
[----:B--2---:R-:W-:-:S05]  /*3f90*/  LEA.HI.X R75, R16, R78, R17, 0x1, P4 ;  /* 0x0000004e104b7211 */ /* 0x004fca00020f0c11 */
[----:B0-----:R4:W-:Y:S04]  /*3fa0*/  ST.E.128 desc[UR60][R74.64], R12 ;  /* 0x0000000c4a007985 */ /* 0x0019e8000c101d3c */
.L_x_2678:
[----:B------:R-:W-:Y:S05]  /*3fb0*/  BSYNC B2 ;  /* 0x0000000000027941 */ /* 0x000fea0003800000 */
.L_x_2677:
        /* <DEDUP_REMOVED lines=50> */
.L_x_2684:
[----:B------:R-:W-:Y:S05]  /*42e0*/  BSYNC B3 ;  /* 0x0000000000037941 */ /* 0x000fea0003800000 */
.L_x_2683:
[----:B------:R-:W-:Y:S01]  /*42f0*/  SHF.L.U32 R72, R166, 0x3, RZ ;  /* 0x00000003a6487819 */ /* 0x000fe200000006ff */
[----:B---3--:R-:W-:Y:S02]  /*4300*/  IMAD.MOV.U32 R70, RZ, RZ, R11 ;  /* 0x000000ffff467224 */ /* 0x008fe400078e000b */
[----:B--2---:R-:W-:Y:S02]  /*4310*/  IMAD.MOV.U32 R71, RZ, RZ, R78 ;  /* 0x000000ffff477224 */ /* 0x004fe400078e004e */
[----:B------:R-:W-:-:S05]  /*4320*/  IMAD.WIDE R70, R72, 0x2, R70 ;  /* 0x0000000248467825 */ /* 0x000fca00078e0246 */
[----:B0-----:R0:W-:Y:S02]  /*4330*/  ST.E.128 desc[UR60][R70.64], R12 ;  /* 0x0000000c46007985 */ /* 0x0011e4000c101d3c */
.L_x_2682:
[----:B------:R-:W-:Y:S05]  /*4340*/  BSYNC B2 ;  /* 0x0000000000027941 */ /* 0x000fea0003800000 */
.L_x_2681:
        /* <DEDUP_REMOVED lines=8> */
[----:B------:R-:W-:Y:S02]  /*43d0*/  SHF.R.U32.HI R66, RZ, 0x10, R67 ;  /* 0x00000010ff427819 */ /* 0x000fe40000011643 */
[--C-:B------:R-:W-:Y:S01]  /*43e0*/  SHF.R.U64 R71, R68, 0x10, R69.reuse ;  /* 0x0000001044477819 */ /* 0x100fe20000001245 */
[----:B------:R-:W-:Y:S01]  /*43f0*/  HADD2.F32 R70, -RZ, R70.H0_H0 ;  /* 0x20000046ff467230 */ /* 0x000fe20000004100 */
[----:B----4-:R-:W-:Y:S02]  /*4400*/  MOV R67, R13 ;  /* 0x0000000d00437202 */ /* 0x010fe40000000f00 */
        /* <DEDUP_REMOVED lines=38> */
.L_x_2688:
[----:B------:R-:W-:Y:S05]  /*4670*/  BSYNC B3 ;  /* 0x0000000000037941 */ /* 0x000fea0003800000 */
.L_x_2687:
[----:B------:R-:W-:Y:S01]  /*4680*/  SHF.L.U32 R68, R167, 0x3, RZ ;  /* 0x00000003a7447819 */ /* 0x000fe200000006ff */
[----:B---3--:R-:W-:Y:S02]  /*4690*/  IMAD.MOV.U32 R66, RZ, RZ, R11 ;  /* 0x000000ffff427224 */ /* 0x008fe400078e000b */
[----:B--2---:R-:W-:Y:S02]  /*46a0*/  IMAD.MOV.U32 R67, RZ, RZ, R78 ;  /* 0x000000ffff437224 */ /* 0x004fe400078e004e */
[----:B------:R-:W-:-:S05]  /*46b0*/  IMAD.WIDE R66, R68, 0x2, R66 ;  /* 0x0000000244427825 */ /* 0x000fca00078e0242 */
[----:B----4-:R0:W-:Y:S02]  /*46c0*/  ST.E.128 desc[UR60][R66.64], R12 ;  /* 0x0000000c42007985 */ /* 0x0101e4000c101d3c */
.L_x_2686:
[----:B------:R-:W-:Y:S05]  /*46d0*/  BSYNC B2 ;  /* 0x0000000000027941 */ /* 0x000fea0003800000 */
.L_x_2685:
        /* <DEDUP_REMOVED lines=50> */
.L_x_2692:
[----:B------:R-:W-:Y:S05]  /*4a00*/  BSYNC B3 ;  /* 0x0000000000037941 */ /* 0x000fea0003800000 */
.L_x_2691:
[----:B---3--:R-:W-:-:S04]  /*4a10*/  LEA R62, P4, R19, R11, 0x1 ;  /* 0x0000000b133e7211 */ /* 0x008fc800078808ff */
[----:B--2---:R-:W-:-:S05]  /*4a20*/  LEA.HI.X R63, R19, R78, R169, 0x1, P4 ;  /* 0x0000004e133f7211 */ /* 0x004fca00020f0ca9 */
[----:B----4-:R0:W-:Y:S04]  /*4a30*/  ST.E.128 desc[UR60][R62.64], R12 ;  /* 0x0000000c3e007985 */ /* 0x0101e8000c101d3c */
.L_x_2690:
[----:B------:R-:W-:Y:S05]  /*4a40*/  BSYNC B2 ;  /* 0x0000000000027941 */ /* 0x000fea0003800000 */
.L_x_2689:
        /* <DEDUP_REMOVED lines=9> */
[----:B----4-:R-:W-:Y:S01]  /*4ae0*/  MOV R61, R13 ;  /* 0x0000000d003d7202 */ /* 0x010fe20000000f00 */
[----:B------:R-:W-:Y:S01]  /*4af0*/  HADD2.F32 R62, -RZ, R62.H0_H0 ;  /* 0x2000003eff3e7230 */ /* 0x000fe20000004100 */
[--C-:B------:R-:W-:Y:S01]  /*4b00*/  SHF.R.U64 R58, R58, 0x10, R59.reuse ;  /* 0x000000103a3a7819 */ /* 0x100fe2000000123b */
[----:B------:R-:W-:Y:S01]  /*4b10*/  HADD2.F32 R60, -RZ, R60.H0_H0 ;  /* 0x2000003cff3c7230 */ /* 0x000fe20000004100 */
[----:B------:R-:W-:Y:S01]  /*4b20*/  SHF.R.U32.HI R59, RZ, 0x10, R59 ;  /* 0x00000010ff3b7819 */ /* 0x000fe2000001163b */
[--C-:B------:R-:W-:Y:S02]  /*4b30*/  HADD2.F32 R13, -RZ, R61.reuse.H1_H1 ;  /* 0x3000003dff0d7230 */ /* 0x100fe40000004100 */
[----:B------:R-:W-:-:S02]  /*4b40*/  HADD2.F32 R61, -RZ, R61.H0_H0 ;  /* 0x2000003dff3d7230 */ /* 0x000fc40000004100 */
[----:B------:R-:W-:Y:S02]  /*4b50*/  HADD2.F32 R58, -RZ, R58.H0_H0 ;  /* 0x2000003aff3a7230 */ /* 0x000fe40000004100 */
[-C--:B------:R-:W-:Y:S01]  /*4b60*/  FMUL.FTZ R63, R13, R62.reuse ;  /* 0x0000003e0d3f7220 */ /* 0x080fe20000410000 */
[----:B------:R-:W-:Y:S02]  /*4b70*/  HADD2.F32 R59, -RZ, R59.H0_H0 ;  /* 0x2000003bff3b7230 */ /* 0x000fe40000004100 */
[C---:B------:R-:W-:Y:S01]  /*4b80*/  FMUL.FTZ R62, R61.reuse, R62 ;  /* 0x0000003e3d3e7220 */ /* 0x040fe20000410000 */
[----:B------:R-:W-:-:S03]  /*4b90*/  FFMA.FTZ R63, R61, R58, -R63 ;  /* 0x0000003a3d3f7223 */ /* 0x000fc6000001083f */
[----:B------:R-:W-:Y:S01]  /*4ba0*/  FFMA.FTZ R62, R13, R58, R62 ;  /* 0x0000003a0d3e7223 */ /* 0x000fe2000001003e */
[--C-:B------:R-:W-:Y:S02]  /*4bb0*/  HADD2.F32 R13, -RZ, R15.reuse.H1_H1 ;  /* 0x3000000fff0d7230 */ /* 0x100fe40000004100 */
[----:B------:R-:W-:Y:S02]  /*4bc0*/  HADD2.F32 R15, -RZ, R15.H0_H0 ;  /* 0x2000000fff0f7230 */ /* 0x000fe40000004100 */
[----:B------:R-:W-:Y:S01]  /*4bd0*/  F2FP.F16.F32.PACK_AB R62, R62, R63 ;  /* 0x0000003f3e3e723e */ /* 0x000fe200000000ff */
[-C--:B------:R-:W-:Y:S02]  /*4be0*/  FMUL.FTZ R58, R13, R60.reuse ;  /* 0x0000003c0d3a7220 */ /* 0x080fe40000410000 */
[C---:B------:R-:W-:Y:S02]  /*4bf0*/  FMUL.FTZ R60, R15.reuse, R60 ;  /* 0x0000003c0f3c7220 */ /* 0x040fe40000410000 */
[----:B------:R-:W-:Y:S01]  /*4c00*/  FFMA.FTZ R58, R15, R59, -R58 ;  /* 0x0000003b0f3a7223 */ /* 0x000fe2000001083a */
[----:B------:R-:W-:-:S02]  /*4c10*/  HADD2.F32 R15, -RZ, R154.H1_H1 ;  /* 0x3000009aff0f7230 */ /* 0x000fc40000004100 */
[----:B------:R-:W-:Y:S01]  /*4c20*/  FFMA.FTZ R60, R13, R59, R60 ;  /* 0x0000003b0d3c7223 */ /* 0x000fe2000001003c */
[--C-:B------:R-:W-:Y:S02]  /*4c30*/  HADD2.F32 R13, -RZ, R12.reuse.H0_H0 ;  /* 0x2000000cff0d7230 */ /* 0x100fe40000004100 */
[----:B------:R-:W-:Y:S02]  /*4c40*/  HADD2.F32 R12, -RZ, R12.H1_H1 ;  /* 0x3000000cff0c7230 */ /* 0x000fe40000004100 */
[--C-:B------:R-:W-:Y:S01]  /*4c50*/  HADD2.F32 R59, -RZ, R153.reuse.H1_H1 ;  /* 0x30000099ff3b7230 */ /* 0x100fe20000004100 */
[----:B------:R-:W-:Y:S01]  /*4c60*/  F2FP.F16.F32.PACK_AB R58, R60, R58 ;  /* 0x0000003a3c3a723e */ /* 0x000fe200000000ff */
[----:B------:R-:W-:Y:S02]  /*4c70*/  HADD2.F32 R154, -RZ, R154.H0_H0 ;  /* 0x2000009aff9a7230 */ /* 0x000fe40000004100 */
[-C--:B------:R-:W-:Y:S01]  /*4c80*/  FMUL.FTZ R61, R12, R15.reuse ;  /* 0x0000000f0c3d7220 */ /* 0x080fe20000410000 */
[----:B------:R-:W-:Y:S01]  /*4c90*/  FMUL.FTZ R15, R13, R15 ;  /* 0x0000000f0d0f7220 */ /* 0x000fe20000410000 */
[----:B------:R-:W-:-:S02]  /*4ca0*/  HADD2.F32 R153, -RZ, R153.H0_H0 ;  /* 0x20000099ff997230 */ /* 0x000fc40000004100 */
        /* <DEDUP_REMOVED lines=11> */
[----:B------:R-:W-:Y:S01]  /*4d60*/  F2FP.F16.F32.PACK_AB R154, R154, R13 ;  /* 0x0000000d9a9a723e */ /* 0x000fe200000000ff */
[----:B------:R-:W-:-:S03]  /*4d70*/  IMAD.MOV.U32 R13, RZ, RZ, R62 ;  /* 0x000000ffff0d7224 */ /* 0x000fc600078e003e */
[----:B------:R-:W-:-:S07]  /*4d80*/  MOV R14, R154 ;  /* 0x0000009a000e7202 */ /* 0x000fce0000000f00 */
.L_x_2696:
[----:B------:R-:W-:Y:S05]  /*4d90*/  BSYNC B3 ;  /* 0x0000000000037941 */ /* 0x000fea0003800000 */
.L_x_2695:
[----:B---3--:R-:W-:-:S04]  /*4da0*/  LEA R58, P4, R22, R11, 0x1 ;  /* 0x0000000b163a7211 */ /* 0x008fc800078808ff */
[----:B--2---:R-:W-:-:S05]  /*4db0*/  LEA.HI.X R59, R22, R78, R180, 0x1, P4 ;  /* 0x0000004e163b7211 */ /* 0x004fca00020f0cb4 */
[----:B----4-:R0:W-:Y:S04]  /*4dc0*/  ST.E.128 desc[UR60][R58.64], R12 ;  /* 0x0000000c3a007985 */ /* 0x0101e8000c101d3c */
.L_x_2694:
[----:B------:R-:W-:Y:S05]  /*4dd0*/  BSYNC B2 ;  /* 0x0000000000027941 */ /* 0x000fea0003800000 */
.L_x_2693:
[----:B------:R-:W-:-:S13]  /*4de0*/  ISETP.NE.AND P4, PT, R26, RZ, PT ;  /* 0x000000ff1a00720c */ /* 0x000fda0003f85270 */
        /* <DEDUP_REMOVED lines=45> */
[----:B------:R-:W-:Y:S02]  /*50c0*/  MOV R12, R15 ;  /* 0x0000000f000c7202 */ /* 0x000fe40000000f00 */
[----:B------:R-:W-:Y:S02]  /*50d0*/  MOV R15, R55 ;  /* 0x00000037000f7202 */ /* 0x000fe40000000f00 */
[----:B------:R-:W-:Y:S01]  /*50e0*/  F2FP.F16.F32.PACK_AB R152, R152, R13 ;  /* 0x0000000d9898723e */ /* 0x000fe200000000ff */
[----:B------:R-:W-:-:S04]  /*50f0*/  IMAD.MOV.U32 R13, RZ, RZ, R58 ;  /* 0x000000ffff0d7224 */ /* 0x000fc800078e003a */
[----:B------:R-:W-:-:S07]  /*5100*/  IMAD.MOV.U32 R14, RZ, RZ, R152 ;  /* 0x000000ffff0e7224 */ /* 0x000fce00078e0098 */
.L_x_2698:
[----:B------:R-:W-:Y:S05]  /*5110*/  BSYNC B2 ;  /* 0x0000000000027941 */ /* 0x000fea0003800000 */
.L_x_2697:
[----:B---3--:R-:W-:-:S04]  /*5120*/  LEA R54, P4, R23, R11, 0x1 ;  /* 0x0000000b17367211 */ /* 0x008fc800078808ff */
[----:B--2---:R-:W-:-:S05]  /*5130*/  LEA.HI.X R55, R23, R78, R179, 0x1, P4 ;  /* 0x0000004e17377211 */ /* 0x004fca00020f0cb3 */
[----:B----4-:R0:W-:Y:S04]  /*5140*/  ST.E.128 desc[UR60][R54.64], R12 ;  /* 0x0000000c36007985 */ /* 0x0101e8000c101d3c */
.L_x_2676:
[----:B------:R-:W-:Y:S05]  /*5150*/  BSYNC B1 ;  /* 0x0000000000017941 */ /* 0x000fea0003800000 */
.L_x_2675:
[----:B------:R-:W-:-:S03]  /*5160*/  UMOV UR4, 0xffffffff ;  /* 0xffffffff00047882 */ /* 0x000fc60000000000 */
[----:B------:R-:W-:Y:S05]  /*5170*/  BRA.DIV UR4, `(.L_x_2699) ;  /* 0x0000020a04247947 */ /* 0x000fea000b800000 */
[----:B-1----:R-:W1:Y:S04]  /*5180*/  SHFL.IDX PT, R118, R118, 0x1, 0x1c1f ;  /* 0x003c1f0076767f89 */ /* 0x002e6800000e0000 */
[----:B------:R-:W0:Y:S02]  /*5190*/  SHFL.IDX PT, R119, R119, 0x1, 0x1c1f ;  /* 0x003c1f0077777f89 */ /* 0x000e2400000e0000 */
.L_x_3031:
        /* <DEDUP_REMOVED lines=23> */
[----:B------:R-:W-:Y:S01]  /*5310*/  IMAD.MOV.U32 R11, RZ, RZ, R15 ;  /* 0x000000ffff0b7224 */ /* 0x000fe200078e000f */
[----:B------:R-:W-:Y:S01]  /*5320*/  MOV R13, R12 ;  /* 0x0000000c000d7202 */ /* 0x000fe20000000f00 */
        /* <DEDUP_REMOVED lines=13> */
[-C--:B------:R-:W-:Y:S01]  /*5400*/  FMUL.FTZ R53, R15, R11.reuse ;  /* 0x0000000b0f357220 */ /* 0x080fe20000410000 */
        /* <DEDUP_REMOVED lines=13> */
[----:B------:R-:W-:Y:S02]  /*54e0*/  IMAD.MOV.U32 R12, RZ, RZ, R11 ;  /* 0x000000ffff0c7224 */ /* 0x000fe400078e000b */
[----:B------:R-:W-:Y:S02]  /*54f0*/  IMAD.MOV.U32 R13, RZ, RZ, R52 ;  /* 0x000000ffff0d7224 */ /* 0x000fe400078e0034 */
[----:B------:R-:W-:-:S04]  /*5500*/  F2FP.F16.F32.PACK_AB R15, R150, R15 ;  /* 0x0000000f960f723e */ /* 0x000fc800000000ff */
[----:B------:R-:W-:Y:S01]  /*5510*/  MOV R14, R15 ;  /* 0x0000000f000e7202 */ /* 0x000fe20000000f00 */
[----:B------:R-:W-:-:S07]  /*5520*/  IMAD.MOV.U32 R15, RZ, RZ, R51 ;  /* 0x000000ffff0f7224 */ /* 0x000fce00078e0033 */
.L_x_2704:
[----:B------:R-:W-:Y:S05]  /*5530*/  BSYNC B2 ;  /* 0x0000000000027941 */ /* 0x000fea0003800000 */
.L_x_2703:
[----:B----4-:R0:W-:Y:S02]  /*5540*/  ST.E.128 desc[UR60][R54.64], R12 ;  /* 0x0000000c36007985 */ /* 0x0101e4000c101d3c */
.L_x_2702:
[----:B------:R-:W-:Y:S05]  /*5550*/  BSYNC B1 ;  /* 0x0000000000017941 */ /* 0x000fea0003800000 */
.L_x_2701:
[----:B------:R-:W-:Y:S01]  /*5560*/  ISETP.NE.AND P4, PT, R20, RZ, PT ;  /* 0x000000ff1400720c */ /* 0x000fe20003f85270 */
[----:B------:R-:W-:-:S12]  /*5570*/  BSSY B1, `(.L_x_2705) ;  /* 0x0000035000017945 */ /* 0x000fd80003800000 */
[----:B------:R-:W-:Y:S05]  /*5580*/  @!P4 BRA `(.L_x_2706) ;  /* 0x0000000000ccc947 */ /* 0x000fea0003800000 */
[----:B0---4-:R0:W4:Y:S01]  /*5590*/  LDS.128 R12, [R28+0x2000] ;  /* 0x002000001c0c7984 */ /* 0x0111220000000c00 */
[----:B------:R-:W-:Y:S01]  /*55a0*/  ISETP.GE.AND P4, PT, R175, R123, PT ;  /* 0x0000007baf00720c */ /* 0x000fe20003f86270 */
[----:B---3--:R-:W-:Y:S01]  /*55b0*/  IMAD.SHL.U32 R11, R166, 0x8, RZ ;  /* 0x00000008a60b7824 */ /* 0x008fe200078e00ff */
[----:B------:R-:W-:Y:S01]  /*55c0*/  MOV R50, R119 ;  /* 0x0000007700327202 */ /* 0x000fe20000000f00 */
[----:B-1----:R-:W-:Y:S01]  /*55d0*/  IMAD.MOV.U32 R51, RZ, RZ, R118 ;  /* 0x000000ffff337224 */ /* 0x002fe200078e0076 */
        /* <DEDUP_REMOVED lines=24> */
[----:B------:R-:W-:Y:S01]  /*5760*/  HADD2.F32 R13, -RZ, R148.H0_H0 ;  /* 0x20000094ff0d7230 */ /* 0x000fe20000004100 */
        /* <DEDUP_REMOVED lines=19> */
.L_x_2708:
[----:B------:R-:W-:Y:S05]  /*58a0*/  BSYNC B2 ;  /* 0x0000000000027941 */ /* 0x000fea0003800000 */
.L_x_2707:
[----:B----4-:R0:W-:Y:S02]  /*58b0*/  ST.E.128 desc[UR60][R50.64], R12 ;  /* 0x0000000c32007985 */ /* 0x0101e4000c101d3c */
.L_x_2706:
[----:B------:R-:W-:Y:S05]  /*58c0*/  BSYNC B1 ;  /* 0x0000000000017941 */ /* 0x000fea0003800000 */
.L_x_2705:
        /* <DEDUP_REMOVED lines=16> */
[--C-:B------:R-:W-:Y:S01]  /*59d0*/  HADD2.F32 R13, -RZ, R15.reuse.H1_H1 ;  /* 0x3000000fff0d7230 */ /* 0x100fe20000004100 */
        /* <DEDUP_REMOVED lines=9> */
[C---:B------:R-:W-:Y:S01]  /*5a70*/  FMUL.FTZ R44, R15.reuse, R44 ;  /* 0x0000002c0f2c7220 */ /* 0x040fe20000410000 */
[-C--:B------:R-:W-:Y:S01]  /*5a80*/  FFMA.FTZ R45, R50, R11.reuse, -R45 ;  /* 0x0000000b322d7223 */ /* 0x080fe2000001082d */
[-C--:B------:R-:W-:Y:S01]  /*5a90*/  FFMA.FTZ R52, R15, R42.reuse, -R52 ;  /* 0x0000002a0f347223 */ /* 0x080fe20000010834 */
[----:B------:R-:W-:Y:S01]  /*5aa0*/  FFMA.FTZ R48, R48, R11, R43 ;  /* 0x0000000b30307223 */ /* 0x000fe2000001002b */
        /* <DEDUP_REMOVED lines=23> */
.L_x_2712:
[----:B------:R-:W-:Y:S05]  /*5c20*/  BSYNC B2 ;  /* 0x0000000000027941 */ /* 0x000fea0003800000 */
.L_x_2711:
[----:B----4-:R0:W-:Y:S02]  /*5c30*/  ST.E.128 desc[UR60][R46.64], R12 ;  /* 0x0000000c2e007985 */ /* 0x0101e4000c101d3c */
.L_x_2710:
[----:B------:R-:W-:Y:S05]  /*5c40*/  BSYNC B1 ;  /* 0x0000000000017941 */ /* 0x000fea0003800000 */
.L_x_2709:
        /* <DEDUP_REMOVED lines=9> */
[----:B------:R-:W-:Y:S02]  /*5ce0*/  SHF.R.U64 R38, R38, 0x10, R39 ;  /* 0x0000001026267819 */ /* 0x000fe40000001227 */
[--C-:B---3--:R-:W-:Y:S01]  /*5cf0*/  SHF.R.U64 R11, R40, 0x10, R41.reuse ;  /* 0x00000010280b7819 */ /* 0x108fe20000001229 */
[----:B----4-:R-:W-:Y:S01]  /*5d00*/  HADD2.F32 R40, -RZ, R15.H1_H1 ;  /* 0x3000000fff287230 */ /* 0x010fe20000004100 */
[----:B------:R-:W-:Y:S02]  /*5d10*/  SHF.R.U32.HI R44, RZ, 0x10, R41 ;  /* 0x00000010ff2c7819 */ /* 0x000fe40000011629 */
[----:B------:R-:W-:Y:S01]  /*5d20*/  SHF.R.U32.HI R45, RZ, 0x10, R39 ;  /* 0x00000010ff2d7819 */ /* 0x000fe20000011627 */
[----:B------:R-:W-:Y:S02]  /*5d30*/  HADD2.F32 R39, -RZ, R38.H0_H0 ;  /* 0x20000026ff277230 */ /* 0x000fe40000004100 */
[----:B------:R-:W-:Y:S02]  /*5d40*/  HADD2.F32 R41, -RZ, R11.H0_H0 ;  /* 0x2000000bff297230 */ /* 0x000fe40000004100 */
[----:B------:R-:W-:-:S02]  /*5d50*/  HADD2.F32 R38, -RZ, R13.H1_H1 ;  /* 0x3000000dff267230 */ /* 0x000fc40000004100 */
[----:B------:R-:W-:Y:S02]  /*5d60*/  HADD2.F32 R11, -RZ, R13.H0_H0 ;  /* 0x2000000dff0b7230 */ /* 0x000fe40000004100 */
[----:B------:R-:W-:Y:S02]  /*5d70*/  HADD2.F32 R44, -RZ, R44.H0_H0 ;  /* 0x2000002cff2c7230 */ /* 0x000fe40000004100 */
[-C--:B------:R-:W-:Y:S01]  /*5d80*/  FMUL.FTZ R46, R38, R41.reuse ;  /* 0x00000029262e7220 */ /* 0x080fe20000410000 */
[----:B------:R-:W-:Y:S02]  /*5d90*/  HADD2.F32 R13, -RZ, R15.H0_H0 ;  /* 0x2000000fff0d7230 */ /* 0x000fe40000004100 */
[C---:B------:R-:W-:Y:S01]  /*5da0*/  FMUL.FTZ R41, R11.reuse, R41 ;  /* 0x000000290b297220 */ /* 0x040fe20000410000 */
[----:B------:R-:W-:Y:S02]  /*5db0*/  HADD2.F32 R15, -RZ, R45.H0_H0 ;  /* 0x2000002dff0f7230 */ /* 0x000fe40000004100 */
[-C--:B------:R-:W-:Y:S01]  /*5dc0*/  FMUL.FTZ R48, R40, R44.reuse ;  /* 0x0000002c28307220 */ /* 0x080fe20000410000 */
[-C--:B------:R-:W-:Y:S01]  /*5dd0*/  FFMA.FTZ R11, R11, R39.reuse, -R46 ;  /* 0x000000270b0b7223 */ /* 0x080fe2000001082e */
[C---:B------:R-:W-:Y:S01]  /*5de0*/  FMUL.FTZ R45, R13.reuse, R44 ;  /* 0x0000002c0d2d7220 */ /* 0x040fe20000410000 */
[----:B------:R-:W-:Y:S01]  /*5df0*/  FFMA.FTZ R38, R38, R39, R41 ;  /* 0x0000002726267223 */ /* 0x000fe20000010029 */
[----:B------:R-:W-:Y:S01]  /*5e00*/  FFMA.FTZ R13, R13, R15, -R48 ;  /* 0x0000000f0d0d7223 */ /* 0x000fe20000010830 */
[----:B------:R-:W-:-:S02]  /*5e10*/  HADD2.F32 R44, -RZ, R141.H0_H0 ;  /* 0x2000008dff2c7230 */ /* 0x000fc40000004100 */
[----:B------:R-:W-:Y:S01]  /*5e20*/  FFMA.FTZ R40, R40, R15, R45 ;  /* 0x0000000f28287223 */ /* 0x000fe2000001002d */
[----:B------:R-:W-:Y:S01]  /*5e30*/  HADD2.F32 R15, -RZ, R12.H1_H1 ;  /* 0x3000000cff0f7230 */ /* 0x000fe20000004100 */
[----:B------:R-:W-:Y:S01]  /*5e40*/  F2FP.F16.F32.PACK_AB R11, R38, R11 ;  /* 0x0000000b260b723e */ /* 0x000fe200000000ff */
[----:B------:R-:W-:Y:S02]  /*5e50*/  HADD2.F32 R39, -RZ, R14.H1_H1 ;  /* 0x3000000eff277230 */ /* 0x000fe40000004100 */
[----:B------:R-:W-:Y:S02]  /*5e60*/  HADD2.F32 R141, -RZ, R141.H1_H1 ;  /* 0x3000008dff8d7230 */ /* 0x000fe40000004100 */
[----:B------:R-:W-:Y:S01]  /*5e70*/  FMUL.FTZ R45, R15, R44 ;  /* 0x0000002c0f2d7220 */ /* 0x000fe20000410000 */
[----:B------:R-:W-:Y:S02]  /*5e80*/  HADD2.F32 R12, -RZ, R12.H0_H0 ;  /* 0x2000000cff0c7230 */ /* 0x000fe40000004100 */
[----:B------:R-:W-:-:S02]  /*5e90*/  HADD2.F32 R14, -RZ, R14.H0_H0 ;  /* 0x2000000eff0e7230 */ /* 0x000fc40000004100 */
[-C--:B------:R-:W-:Y:S01]  /*5ea0*/  FMUL.FTZ R47, R39, R141.reuse ;  /* 0x0000008d272f7220 */ /* 0x080fe20000410000 */
        /* <DEDUP_REMOVED lines=11> */
[----:B------:R-:W-:-:S07]  /*5f60*/  F2FP.F16.F32.PACK_AB R14, R46, R47 ;  /* 0x0000002f2e0e723e */ /* 0x000fce00000000ff */
.L_x_2716:
[----:B------:R-:W-:Y:S05]  /*5f70*/  BSYNC B2 ;  /* 0x0000000000027941 */ /* 0x000fea0003800000 */
.L_x_2715:
[----:B----4-:R0:W-:Y:S02]  /*5f80*/  ST.E.128 desc[UR60][R42.64], R12 ;  /* 0x0000000c2a007985 */ /* 0x0101e4000c101d3c */
.L_x_2714:
[----:B------:R-:W-:Y:S05]  /*5f90*/  BSYNC B1 ;  /* 0x0000000000017941 */ /* 0x000fea0003800000 */
.L_x_2713:
        /* <DEDUP_REMOVED lines=49> */
.L_x_2720:
[----:B------:R-:W-:Y:S05]  /*62b0*/  BSYNC B2 ;  /* 0x0000000000027941 */ /* 0x000fea0003800000 */
.L_x_2719:
[----:B----4-:R0:W-:Y:S02]  /*62c0*/  ST.E.128 desc[UR60][R38.64], R12 ;  /* 0x0000000c26007985 */ /* 0x0101e4000c101d3c */
.L_x_2718:
[----:B------:R-:W-:Y:S05]  /*62d0*/  BSYNC B1 ;  /* 0x0000000000017941 */ /* 0x000fea0003800000 */
.L_x_2717:
        /* <DEDUP_REMOVED lines=48> */
.L_x_2722:
[----:B------:R-:W-:Y:S05]  /*65e0*/  BSYNC B1 ;  /* 0x0000000000017941 */ /* 0x000fea0003800000 */
.L_x_2721:
[----:B----4-:R0:W-:Y:S01]  /*65f0*/  ST.E.128 desc[UR60][R34.64], R12 ;  /* 0x0000000c22007985 */ /* 0x0101e2000c101d3c */
[----:B------:R-:W-:Y:S05]  /*6600*/  BRA `(.L_x_2700) ;  /* 0x0000004000587947 */ /* 0x000fea0003800000 */
.L_x_2666:
        /* <DEDUP_REMOVED lines=20> */
[----:B------:R-:W-:Y:S02]  /*6750*/  IADD3.X R30, R11, R102, RZ, P0, !PT ;  /* 0x000000660b1e7210 */ /* 0x000fe400007fe4ff */
[----:B------:R-:W-:Y:S02]  /*6760*/  CS2R R36, SRZ ;  /* 0x0000000000247805 */ /* 0x000fe4000001ff00 */
[----:B------:R-:W-:-:S02]  /*6770*/  LEA R52, P0, R29, UR4, 0x1 ;  /* 0x000000041d347c11 */ /* 0x000fc4000f8008ff */
[----:B------:R-:W-:Y:S02]  /*6780*/  CS2R R50, SRZ ;  /* 0x0000000000327805 */ /* 0x000fe4000001ff00 */
        /* <DEDUP_REMOVED lines=23> */
.L_x_2724:
[----:B------:R-:W-:Y:S05]  /*6900*/  BSYNC B1 ;  /* 0x0000000000017941 */ /* 0x000fea0003800000 */
.L_x_2723:
        /* <DEDUP_REMOVED lines=47> */
.L_x_2726:
[----:B------:R-:W-:Y:S05]  /*6c00*/  BSYNC B1 ;  /* 0x0000000000017941 */ /* 0x000fea0003800000 */
.L_x_2725:
[----:B------:R-:W2:Y:S01]  /*6c10*/  LDL R11, [R1+0x30] ;  /* 0x00003000010b7983 */ /* 0x000ea20000100800 */
[----:B0-----:R-:W-:Y:S02]  /*6c20*/  IMAD.MOV.U32 R13, RZ, RZ, R31 ;  /* 0x000000ffff0d7224 */ /* 0x001fe400078e001f */
[----:B------:R-:W-:Y:S02]  /*6c30*/  IMAD.MOV.U32 R12, RZ, RZ, R28 ;  /* 0x000000ffff0c7224 */ /* 0x000fe400078e001c */
[----:B------:R-:W-:Y:S01]  /*6c40*/  IMAD.MOV.U32 R14, RZ, RZ, R34 ;  /* 0x000000ffff0e7224 */ /* 0x000fe200078e0022 */
[----:B------:R-:W-:Y:S01]  /*6c50*/  PRMT R159, R76, 0x5410, R13 ;  /* 0x000054104c9f7816 */ /* 0x000fe2000000000d */
[----:B------:R-:W-:-:S03]  /*6c60*/  IMAD.MOV.U32 R13, RZ, RZ, R35 ;  /* 0x000000ffff0d7224 */ /* 0x000fc600078e0023 */
[----:B------:R-:W-:Y:S01]  /*6c70*/  PRMT R198, R14, 0x7610, R198 ;  /* 0x000076100ec67816 */ /* 0x000fe200000000c6 */
[----:B------:R-:W-:Y:S01]  /*6c80*/  IMAD.MOV.U32 R14, RZ, RZ, R37 ;  /* 0x000000ffff0e7224 */ /* 0x000fe200078e0025 */
[----:B------:R0:W-:Y:S04]  /*6c90*/  STL.S16 [R1+0x34], R13 ;  /* 0x0000340d01007387 */ /* 0x0001e80000100600 */
[----:B------:R-:W-:Y:S01]  /*6ca0*/  PRMT R152, R14, 0x7610, R152 ;  /* 0x000076100e987816 */ /* 0x000fe20000000098 */
[----:B0-----:R-:W-:Y:S01]  /*6cb0*/  IMAD.MOV.U32 R13, RZ, RZ, R36 ;  /* 0x000000ffff0d7224 */ /* 0x001fe200078e0024 */
[----:B--2---:R-:W-:Y:S02]  /*6cc0*/  R2UR UR4, R11 ;  /* 0x000000000b0472ca */ /* 0x004fe400000e0000 */
[----:B------:R-:W-:-:S04]  /*6cd0*/  MOV R11, R29 ;  /* 0x0000001d000b7202 */ /* 0x000fc80000000f00 */
[----:B------:R-:W-:Y:S01]  /*6ce0*/  PRMT R185, R12, 0x5410, R11 ;  /* 0x000054100cb97816 */ /* 0x000fe2000000000b */
[----:B------:R-:W-:Y:S01]  /*6cf0*/  IMAD.MOV.U32 R11, RZ, RZ, R33 ;  /* 0x000000ffff0b7224 */ /* 0x000fe200078e0021 */
[----:B------:R-:W-:-:S04]  /*6d00*/  MOV R12, R32 ;  /* 0x00000020000c7202 */ /* 0x000fc80000000f00 */
[----:B------:R0:W-:Y:S01]  /*6d10*/  STL.S16 [R1+0x50], R11 ;  /* 0x0000500b01007387 */ /* 0x0001e20000100600 */
[----:B------:R-:W-:Y:S01]  /*6d20*/  PRMT R199, R12, 0x7610, R199 ;  /* 0x000076100cc77816 */ /* 0x000fe200000000c7 */
[----:B------:R-:W-:Y:S01]  /*6d30*/  UISETP.NE.AND UP0, UPT, UR4, 0x3, UPT ;  /* 0x000000030400788c */ /* 0x000fe2000bf05270 */
[----:B------:R-:W-:-:S05]  /*6d40*/  MOV R12, R39 ;  /* 0x00000027000c7202 */ /* 0x000fca0000000f00 */
[----:B------:R-:W-:Y:S01]  /*6d50*/  PLOP3.LUT P0, PT, PT, PT, UP0, 0x80, 0x0 ;  /* 0x000000000000781c */ /* 0x000fe20003f0f008 */
[----:B0-----:R-:W-:-:S05]  /*6d60*/  IMAD.MOV.U32 R11, RZ, RZ, R38 ;  /* 0x000000ffff0b7224 */ /* 0x001fca00078e0026 */
[----:B------:R0:W-:Y:S04]  /*6d70*/  STL.S16 [R1+0x64], R11 ;  /* 0x0000640b01007387 */ /* 0x0001e80000100600 */
[----:B------:R1:W-:Y:S04]  /*6d80*/  STL.S16 [R1+0x66], R12 ;  /* 0x0000660c01007387 */ /* 0x0003e80000100600 */
[----:B------:R-:W-:Y:S01]  /*6d90*/  STL.S16 [R1+0x68], R13 ;  /* 0x0000680d01007387 */ /* 0x000fe20000100600 */
[----:B0-----:R-:W-:Y:S01]  /*6da0*/  IMAD.MOV.U32 R11, RZ, RZ, R43 ;  /* 0x000000ffff0b7224 */ /* 0x001fe200078e002b */
[----:B-1----:R-:W-:-:S04]  /*6db0*/  MOV R12, R42 ;  /* 0x0000002a000c7202 */ /* 0x002fc80000000f00 */
[----:B------:R-:W-:Y:S01]  /*6dc0*/  PRMT R193, R12, 0x5410, R11 ;  /* 0x000054100cc17816 */ /* 0x000fe2000000000b */
[----:B------:R-:W-:Y:S01]  /*6dd0*/  IMAD.MOV.U32 R12, RZ, RZ, R40 ;  /* 0x000000ffff0c7224 */ /* 0x000fe200078e0028 */
[----:B------:R-:W-:-:S04]  /*6de0*/  MOV R11, R41 ;  /* 0x00000029000b7202 */ /* 0x000fc80000000f00 */
[----:B------:R-:W-:Y:S01]  /*6df0*/  PRMT R194, R12, 0x5410, R11 ;  /* 0x000054100cc27816 */ /* 0x000fe2000000000b */
[----:B------:R-:W-:Y:S02]  /*6e00*/  IMAD.MOV.U32 R11, RZ, RZ, R47 ;  /* 0x000000ffff0b7224 */ /* 0x000fe400078e002f */
[----:B------:R-:W-:-:S03]  /*6e10*/  IMAD.MOV.U32 R12, RZ, RZ, R46 ;  /* 0x000000ffff0c7224 */ /* 0x000fc600078e002e */
[----:B------:R0:W-:Y:S02]  /*6e20*/  STL.S16 [R1+0x36], R11 ;  /* 0x0000360b01007387 */ /* 0x0001e40000100600 */
[----:B------:R-:W-:Y:S02]  /*6e30*/  PRMT R198, R198, 0x5410, R12 ;  /* 0x00005410c6c67816 */ /* 0x000fe4000000000c */
[----:B------:R-:W-:-:S04]  /*6e40*/  MOV R12, R44 ;  /* 0x0000002c000c7202 */ /* 0x000fc80000000f00 */
[----:B------:R-:W-:Y:S01]  /*6e50*/  PRMT R199, R199, 0x5410, R12 ;  /* 0x00005410c7c77816 */ /* 0x000fe2000000000c */
[----:B0-----:R-:W-:Y:S01]  /*6e60*/  IMAD.MOV.U32 R11, RZ, RZ, R45 ;  /* 0x000000ffff0b7224 */ /* 0x001fe200078e002d */
[----:B------:R-:W-:-:S04]  /*6e70*/  MOV R12, R51 ;  /* 0x00000033000c7202 */ /* 0x000fc80000000f00 */
[----:B------:R0:W-:Y:S02]  /*6e80*/  STL.S16 [R1+0x52], R11 ;  /* 0x0000520b01007387 */ /* 0x0001e40000100600 */
[----:B0-----:R-:W-:-:S05]  /*6e90*/  IMAD.MOV.U32 R11, RZ, RZ, R50 ;  /* 0x000000ffff0b7224 */ /* 0x001fca00078e0032 */
[----:B------:R0:W-:Y:S04]  /*6ea0*/  STL.S16 [R1+0x6a], R11 ;  /* 0x00006a0b01007387 */ /* 0x0001e80000100600 */
[----:B------:R1:W-:Y:S01]  /*6eb0*/  STL.S16 [R1+0x6c], R12 ;  /* 0x00006c0c01007387 */ /* 0x0003e20000100600 */
[----:B0-----:R-:W-:Y:S02]  /*6ec0*/  IMAD.MOV.U32 R11, RZ, RZ, R48 ;  /* 0x000000ffff0b7224 */ /* 0x001fe400078e0030 */
[----:B-1----:R-:W-:-:S03]  /*6ed0*/  IMAD.MOV.U32 R12, RZ, RZ, R49 ;  /* 0x000000ffff0c7224 */ /* 0x002fc600078e0031 */
[----:B------:R0:W-:Y:S02]  /*6ee0*/  STL.S16 [R1+0x6e], R11 ;  /* 0x00006e0b01007387 */ /* 0x0001e40000100600 */
[----:B------:R-:W-:Y:S02]  /*6ef0*/  PRMT R151, R12, 0x7610, R151 ;  /* 0x000076100c977816 */ /* 0x000fe40000000097 */
[----:B-----5:R-:W-:Y:S01]  /*6f00*/  MOV R12, R54 ;  /* 0x00000036000c7202 */ /* 0x020fe20000000f00 */
[----:B0-----:R-:W-:-:S05]  /*6f10*/  IMAD.MOV.U32 R11, RZ, RZ, R55 ;  /* 0x000000ffff0b7224 */ /* 0x001fca00078e0037 */
        /* <DEDUP_REMOVED lines=39> */
.L_x_2727:
[----:B------:R-:W-:Y:S01]  /*7190*/  LEA R84, R18, R2, 0x3 ;  /* 0x0000000212547211 */ /* 0x000fe200078e18ff */
[----:B------:R-:W-:Y:S01]  /*71a0*/  BSSY B1, `(.L_x_2728) ;  /* 0x0000004000017945 */ /* 0x000fe20003800000 */
[----:B------:R-:W-:-:S04]  /*71b0*/  SHF.L.U32 R85, R171, 0x1f, RZ ;  /* 0x0000001fab557819 */ /* 0x000fc800000006ff */
[----:B------:R-:W0:Y:S02]  /*71c0*/  SYNCS.PHASECHK.TRANS64.TRYWAIT P6, [R84+URZ+0x2a890], R85 ;  /* 0x02a89055540075a7 */ /* 0x000e2400080c017f */
[----:B0-----:R-:W-:Y:S05]  /*71d0*/  @!P6 BRA `(.L_x_2729) ;  /* 0x000001e80058e947 */ /* 0x001fea0003800000 */
.L_x_3032:
[----:B------:R-:W-:Y:S05]  /*71e0*/  BSYNC B1 ;  /* 0x0000000000017941 */ /* 0x000fea0003800000 */
.L_x_2728:
[----:B------:R-:W1:Y:S01]  /*71f0*/  LDC R133, c[0x0][0x2f4] ;  /* 0x0000bd00ff857b82 */ /* 0x000e620000000800 */
[----:B------:R-:W-:Y:S01]  /*7200*/  UMOV UR4, 0xffffffff ;  /* 0xffffffff00047882 */ /* 0x000fe20000000000 */
[----:B-1----:R-:W-:Y:S02]  /*7210*/  IMAD.IADD R135, R133, 0x1, -R124 ;  /* 0x0000000185877824 */ /* 0x002fe400078e0a7c */
[----:B------:R-:W-:Y:S05]  /*7220*/  BRA.DIV UR4, `(.L_x_2730) ;  /* 0x000001ea04587947 */ /* 0x000fea000b800000 */
[----:B------:R1:W2:Y:S04]  /*7230*/  SHFL.IDX PT, R117, R118, RZ, 0x1c1f ;  /* 0x001c1fff76757589 */ /* 0x0002a800000e0000 */
[----:B------:R1:W3:Y:S02]  /*7240*/  SHFL.IDX PT, R11, R119, RZ, 0x1c1f ;  /* 0x001c1fff770b7589 */ /* 0x0002e400000e0000 */
.L_x_3036:
        /* <DEDUP_REMOVED lines=27> */
[----:B---3--:R-:W-:Y:S02]  /*7400*/  IMAD.MOV.U32 R150, RZ, RZ, R77 ;  /* 0x000000ffff967224 */ /* 0x008fe400078e004d */
[----:B----4-:R-:W-:Y:S02]  /*7410*/  IMAD.MOV.U32 R149, RZ, RZ, R13 ;  /* 0x000000ffff957224 */ /* 0x010fe400078e000d */
[----:B------:R-:W-:Y:S02]  /*7420*/  HADD2.F32 R151, -RZ, R151.H0_H0 ;  /* 0x20000097ff977230 */ /* 0x000fe40000004100 */
[----:B------:R-:W-:Y:S02]  /*7430*/  HADD2.F32 R13, -RZ, R150.H0_H0 ;  /* 0x20000096ff0d7230 */ /* 0x000fe40000004100 */
[----:B------:R-:W-:Y:S02]  /*7440*/  HADD2.F32 R153, -RZ, R149.H0_H0 ;  /* 0x20000095ff997230 */ /* 0x000fe40000004100 */
[----:B------:R-:W-:-:S02]  /*7450*/  HADD2.F32 R152, -RZ, R152.H0_H0 ;  /* 0x20000098ff987230 */ /* 0x000fc40000004100 */
        /* <DEDUP_REMOVED lines=69> */
[----:B------:R-:W-:Y:S01]  /*78b0*/  F2FP.F16.F32.PACK_AB R12, R12, R150 ;  /* 0x000000960c0c723e */ /* 0x000fe200000000ff */
[----:B------:R-:W-:Y:S01]  /*78c0*/  IMAD.MOV.U32 R15, RZ, RZ, R79 ;  /* 0x000000ffff0f7224 */ /* 0x000fe200078e004f */
[----:B------:R-:W-:Y:S01]  /*78d0*/  MOV R13, R48 ;  /* 0x00000030000d7202 */ /* 0x000fe20000000f00 */
[----:B------:R-:W-:Y:S01]  /*78e0*/  IMAD.MOV.U32 R77, RZ, RZ, R37 ;  /* 0x000000ffff4d7224 */ /* 0x000fe200078e0025 */
[----:B------:R-:W-:Y:S01]  /*78f0*/  MOV R79, R151 ;  /* 0x00000097004f7202 */ /* 0x000fe20000000f00 */
[----:B---3--:R-:W-:-:S02]  /*7900*/  HADD2.F32 R149, -RZ, R149.H0_H0 ;  /* 0x20000095ff957230 */ /* 0x008fc40000004100 */
        /* <DEDUP_REMOVED lines=12> */
[----:B------:R-:W-:-:S03]  /*79d0*/  MOV R14, R49 ;  /* 0x00000031000e7202 */ /* 0x000fc60000000f00 */
[----:B------:R-:W-:-:S07]  /*79e0*/  IMAD.MOV.U32 R78, RZ, RZ, R39 ;  /* 0x000000ffff4e7224 */ /* 0x000fce00078e0027 */
.L_x_2736:
[----:B------:R-:W-:Y:S05]  /*79f0*/  BSYNC B3 ;  /* 0x0000000000037941 */ /* 0x000fea0003800000 */
.L_x_2735:
[----:B------:R-:W-:-:S04]  /*7a00*/  LEA R36, P4, R4, R11, 0x1 ;  /* 0x0000000b04247211 */ /* 0x000fc800078808ff */
[----:B--2---:R-:W-:Y:S02]  /*7a10*/  LEA.HI.X R37, R4, R117, R111, 0x1, P4 ;  /* 0x0000007504257211 */ /* 0x004fe400020f0c6f */
[----:B------:R-:W-:-:S03]  /*7a20*/  ISETP.GE.AND P4, PT, R148, R133, PT ;  /* 0x000000859400720c */ /* 0x000fc60003f86270 */
[----:B----4-:R2:W-:Y:S10]  /*7a30*/  ST.E.128 desc[UR60][R36.64], R12 ;  /* 0x0000000c24007985 */ /* 0x0105f4000c101d3c */
[----:B--2---:R-:W-:-:S05]  /*7a40*/  @!P4 IMAD.WIDE R12, R148, 0x2, R116 ;  /* 0x00000002940cc825 */ /* 0x004fca00078e0274 */
[----:B---3--:R3:W-:Y:S02]  /*7a50*/  @!P4 ST.E.128 desc[UR60][R12.64], R76 ;  /* 0x0000004c0c00c985 */ /* 0x0087e4000c101d3c */
.L_x_2734:
[----:B------:R-:W-:Y:S05]  /*7a60*/  BSYNC B2 ;  /* 0x0000000000027941 */ /* 0x000fea0003800000 */
.L_x_2733:
        /* <DEDUP_REMOVED lines=24> */
[----:B------:R-:W5:Y:S04]  /*7bf0*/  LDL.S16 R49, [R1+0x52] ;  /* 0x0000520001317983 */ /* 0x000f680000100600 */
[----:B------:R-:W2:Y:S04]  /*7c00*/  LDL.LU.S16 R76, [R1+0x50] ;  /* 0x00005000014c7983 */ /* 0x000ea80000300600 */
[----:B------:R-:W2:Y:S04]  /*7c10*/  LDL.S16 R79, [R1+0x36] ;  /* 0x00003600014f7983 */ /* 0x000ea80000100600 */
[----:B------:R-:W2:Y:S01]  /*7c20*/  LDL.LU.S16 R78, [R1+0x34] ;  /* 0x00003400014e7983 */ /* 0x000ea20000300600 */
[----:B---3--:R-:W-:Y:S01]  /*7c30*/  IMAD.MOV.U32 R50, RZ, RZ, R37 ;  /* 0x000000ffff327224 */ /* 0x008fe200078e0025 */
[----:B------:R-:W-:-:S02]  /*7c40*/  SHF.R.U64 R32, R32, 0x10, R33 ;  /* 0x0000001020207819 */ /* 0x000fc40000001221 */
[----:B------:R-:W-:Y:S02]  /*7c50*/  SHF.R.U32.HI R33, RZ, 0x10, R33 ;  /* 0x00000010ff217819 */ /* 0x000fe40000011621 */
[----:B------:R-:W-:Y:S01]  /*7c60*/  SHF.R.U64 R34, R34, 0x10, R35 ;  /* 0x0000001022227819 */ /* 0x000fe20000001223 */
[----:B------:R-:W-:Y:S02]  /*7c70*/  HADD2.F32 R32, -RZ, R32.H0_H0 ;  /* 0x20000020ff207230 */ /* 0x000fe40000004100 */
[----:B------:R-:W-:Y:S02]  /*7c80*/  HADD2.F32 R33, -RZ, R33.H0_H0 ;  /* 0x20000021ff217230 */ /* 0x000fe40000004100 */
[----:B------:R-:W-:Y:S02]  /*7c90*/  HADD2.F32 R34, -RZ, R34.H0_H0 ;  /* 0x20000022ff227230 */ /* 0x000fe40000004100 */
[----:B-----5:R-:W-:Y:S01]  /*7ca0*/  HADD2.F32 R51, -RZ, R49.H0_H0 ;  /* 0x20000031ff337230 */ /* 0x020fe20000004100 */
[----:B----4-:R-:W-:Y:S01]  /*7cb0*/  MOV R49, R13 ;  /* 0x0000000d00317202 */ /* 0x010fe20000000f00 */
[----:B------:R-:W-:-:S02]  /*7cc0*/  HADD2.F32 R13, -RZ, R50.H0_H0 ;  /* 0x20000032ff0d7230 */ /* 0x000fc40000004100 */
[----:B--2---:R-:W-:Y:S02]  /*7cd0*/  HADD2.F32 R76, -RZ, R76.H0_H0 ;  /* 0x2000004cff4c7230 */ /* 0x004fe40000004100 */
[----:B------:R-:W-:Y:S02]  /*7ce0*/  HADD2.F32 R77, -RZ, R49.H0_H0 ;  /* 0x20000031ff4d7230 */ /* 0x000fe40000004100 */
[-C--:B------:R-:W-:Y:S01]  /*7cf0*/  FMUL.FTZ R37, R13, R51.reuse ;  /* 0x000000330d257220 */ /* 0x080fe20000410000 */
[----:B------:R-:W-:Y:S02]  /*7d00*/  HADD2.F32 R50, -RZ, R50.H1_H1 ;  /* 0x30000032ff327230 */ /* 0x000fe40000004100 */
[C---:B------:R-:W-:Y:S01]  /*7d10*/  FMUL.FTZ R51, R77.reuse, R51 ;  /* 0x000000334d337220 */ /* 0x040fe20000410000 */
[----:B------:R-:W-:-:S03]  /*7d20*/  FFMA.FTZ R37, R77, R76, -R37 ;  /* 0x0000004c4d257223 */ /* 0x000fc60000010825 */
[----:B------:R-:W-:Y:S01]  /*7d30*/  FFMA.FTZ R13, R13, R76, R51 ;  /* 0x0000004c0d0d7223 */ /* 0x000fe20000010033 */
[--C-:B------:R-:W-:Y:S01]  /*7d40*/  SHF.R.U32.HI R51, RZ, 0x10, R45.reuse ;  /* 0x00000010ff337819 */ /* 0x100fe2000001162d */
[----:B------:R-:W-:Y:S01]  /*7d50*/  HADD2.F32 R76, -RZ, R79.H0_H0 ;  /* 0x2000004fff4c7230 */ /* 0x000fe20000004100 */
[----:B------:R-:W-:Y:S01]  /*7d60*/  SHF.R.U64 R45, R44, 0x10, R45 ;  /* 0x000000102c2d7819 */ /* 0x000fe2000000122d */
[----:B------:R-:W-:Y:S02]  /*7d70*/  HADD2.F32 R44, -RZ, R49.H1_H1 ;  /* 0x30000031ff2c7230 */ /* 0x000fe40000004100 */
[----:B------:R-:W-:Y:S02]  /*7d80*/  HADD2.F32 R51, -RZ, R51.H0_H0 ;  /* 0x20000033ff337230 */ /* 0x000fe40000004100 */
[----:B------:R-:W-:-:S03]  /*7d90*/  HADD2.F32 R45, -RZ, R45.H0_H0 ;  /* 0x2000002dff2d7230 */ /* 0x000fc60000004100 */
        /* <DEDUP_REMOVED lines=64> */
[----:B------:R-:W-:Y:S01]  /*81a0*/  IMAD.MOV.U32 R14, RZ, RZ, R46 ;  /* 0x000000ffff0e7224 */ /* 0x000fe200078e002e */
[----:B------:R-:W-:-:S07]  /*81b0*/  MOV R38, R35 ;  /* 0x0000002300267202 */ /* 0x000fce0000000f00 */
.L_x_2740:
[----:B------:R-:W-:Y:S05]  /*81c0*/  BSYNC B3 ;  /* 0x0000000000037941 */ /* 0x000fea0003800000 */
.L_x_2739:
[----:B------:R-:W-:-:S04]  /*81d0*/  LEA R32, P4, R5, R11, 0x1 ;  /* 0x0000000b05207211 */ /* 0x000fc800078808ff */
[----:B--2---:R-:W-:Y:S02]  /*81e0*/  LEA.HI.X R33, R5, R117, R110, 0x1, P4 ;  /* 0x0000007505217211 */ /* 0x004fe400020f0c6e */
[----:B------:R-:W-:-:S03]  /*81f0*/  ISETP.GE.AND P4, PT, R48, R133, PT ;  /* 0x000000853000720c */ /* 0x000fc60003f86270 */
[----:B----4-:R2:W-:Y:S10]  /*8200*/  ST.E.128 desc[UR60][R32.64], R12 ;  /* 0x0000000c20007985 */ /* 0x0105f4000c101d3c */
[----:B--2---:R-:W-:-:S05]  /*8210*/  @!P4 IMAD.WIDE R12, R48, 0x2, R116 ;  /* 0x00000002300cc825 */ /* 0x004fca00078e0274 */
[----:B---3--:R4:W-:Y:S02]  /*8220*/  @!P4 ST.E.128 desc[UR60][R12.64], R36 ;  /* 0x000000240c00c985 */ /* 0x0089e4000c101d3c */
.L_x_2738:
[----:B------:R-:W-:Y:S05]  /*8230*/  BSYNC B2 ;  /* 0x0000000000027941 */ /* 0x000fea0003800000 */
.L_x_2737:
        /* <DEDUP_REMOVED lines=23> */
[--C-:B------:R-:W-:Y:S01]  /*83b0*/  HADD2.F32 R38, -RZ, R194.reuse.H1_H1 ;  /* 0x300000c2ff267230 */ /* 0x100fe20000004100 */
        /* <DEDUP_REMOVED lines=24> */
[----:B------:R-:W-:Y:S01]  /*8540*/  MOV R33, R35 ;  /* 0x0000002300217202 */ /* 0x000fe20000000f00 */
[----:B------:R-:W-:Y:S02]  /*8550*/  HADD2.F32 R35, -RZ, R193.H1_H1 ;  /* 0x300000c1ff237230 */ /* 0x000fe40000004100 */
[----:B------:R-:W-:Y:S01]  /*8560*/  HADD2.F32 R39, -RZ, R159.H1_H1 ;  /* 0x3000009fff277230 */ /* 0x000fe20000004100 */
[----:B------:R-:W-:Y:S01]  /*8570*/  F2FP.F16.F32.PACK_AB R29, R29, R45 ;  /* 0x0000002d1d1d723e */ /* 0x000fe200000000ff */
[--C-:B------:R-:W-:Y:S01]  /*8580*/  HADD2.F32 R38, -RZ, R33.reuse.H0_H0 ;  /* 0x20000021ff267230 */ /* 0x100fe20000004100 */
[----:B------:R-:W-:Y:S01]  /*8590*/  F2FP.F16.F32.PACK_AB R37, R13, R37 ;  /* 0x000000250d25723e */ /* 0x000fe200000000ff */
[----:B------:R-:W-:-:S02]  /*85a0*/  HADD2.F32 R33, -RZ, R33.H1_H1 ;  /* 0x30000021ff217230 */ /* 0x000fc40000004100 */
        /* <DEDUP_REMOVED lines=53> */
[----:B------:R-:W-:Y:S02]  /*8900*/  MOV R32, R40 ;  /* 0x0000002800207202 */ /* 0x000fe40000000f00 */
[----:B------:R-:W-:-:S07]  /*8910*/  MOV R34, R31 ;  /* 0x0000001f00227202 */ /* 0x000fce0000000f00 */
.L_x_2742:
[----:B------:R-:W-:Y:S05]  /*8920*/  BSYNC B2 ;  /* 0x0000000000027941 */ /* 0x000fea0003800000 */
.L_x_2741:
[----:B------:R-:W-:-:S04]  /*8930*/  LEA R28, P4, R6, R11, 0x1 ;  /* 0x0000000b061c7211 */ /* 0x000fc800078808ff */
[----:B--2---:R-:W-:Y:S02]  /*8940*/  LEA.HI.X R29, R6, R117, R109, 0x1, P4 ;  /* 0x00000075061d7211 */ /* 0x004fe400020f0c6d */
[----:B------:R-:W-:-:S03]  /*8950*/  ISETP.GE.AND P4, PT, R36, R133, PT ;  /* 0x000000852400720c */ /* 0x000fc60003f86270 */
[----:B----4-:R2:W-:Y:S10]  /*8960*/  ST.E.128 desc[UR60][R28.64], R12 ;  /* 0x0000000c1c007985 */ /* 0x0105f4000c101d3c */
[----:B------:R-:W-:-:S05]  /*8970*/  @!P4 IMAD.WIDE R116, R36, 0x2, R116 ;  /* 0x000000022474c825 */ /* 0x000fca00078e0274 */
[----:B---3--:R2:W-:Y:S02]  /*8980*/  @!P4 ST.E.128 desc[UR60][R116.64], R32 ;  /* 0x000000207400c985 */ /* 0x0085e4000c101d3c */
.L_x_2732:
[----:B------:R-:W-:Y:S05]  /*8990*/  BSYNC B1 ;  /* 0x0000000000017941 */ /* 0x000fea0003800000 */
.L_x_2731:
[----:B------:R-:W-:-:S03]  /*89a0*/  UMOV UR4, 0xffffffff ;  /* 0xffffffff00047882 */ /* 0x000fc60000000000 */
[----:B------:R-:W-:Y:S05]  /*89b0*/  BRA.DIV UR4, `(.L_x_2743) ;  /* 0x000001d204c07947 */ /* 0x000fea000b800000 */
[----:B-1----:R-:W1:Y:S04]  /*89c0*/  SHFL.IDX PT, R118, R118, 0x1, 0x1c1f ;  /* 0x003c1f0076767f89 */ /* 0x002e6800000e0000 */
[----:B------:R-:W0:Y:S02]  /*89d0*/  SHFL.IDX PT, R119, R119, 0x1, 0x1c1f ;  /* 0x003c1f0077777f89 */ /* 0x000e2400000e0000 */
.L_x_3040:
        /* <DEDUP_REMOVED lines=20> */
[----:B------:R-:W-:Y:S02]  /*8b20*/  IMAD.IADD R11, R12, 0x1, R11 ;  /* 0x000000010c0b7824 */ /* 0x000fe400078e020b */
[C---:B------:R-:W-:Y:S02]  /*8b30*/  IMAD R12, R18.reuse, 0x4800, R137 ;  /* 0x00004800120c7824 */ /* 0x040fe400078e0289 */
[----:B------:R-:W-:Y:S02]  /*8b40*/  IMAD R28, R18, 0x4800, R11 ;  /* 0x00004800121c7824 */ /* 0x000fe400078e020b */
[----:B------:R-:W-:-:S03]  /*8b50*/  IMAD R12, R12, 0x2, R2 ;  /* 0x000000020c0c7824 */ /* 0x000fc600078e0202 */
[----:B------:R-:W-:-:S03]  /*8b60*/  LEA R28, R28, R2, 0x1 ;  /* 0x000000021c1c7211 */ /* 0x000fc600078e08ff */
        /* <DEDUP_REMOVED lines=88> */
[----:B------:R-:W-:Y:S01]  /*90f0*/  IMAD.MOV.U32 R13, RZ, RZ, R29 ;  /* 0x000000ffff0d7224 */ /* 0x000fe200078e001d */
[----:B------:R-:W-:Y:S01]  /*9100*/  MOV R29, R11 ;  /* 0x0000000b001d7202 */ /* 0x000fe20000000f00 */
[----:B------:R-:W-:-:S07]  /*9110*/  IMAD.MOV.U32 R30, RZ, RZ, R74 ;  /* 0x000000ffff1e7224 */ /* 0x000fce00078e004a */
.L_x_2747:
[----:B------:R-:W-:Y:S05]  /*9120*/  BSYNC B2 ;  /* 0x0000000000027941 */ /* 0x000fea0003800000 */
.L_x_2746:
[----:B------:R-:W-:Y:S02]  /*9130*/  ISETP.GE.AND P5, PT, R36, R133, PT ;  /* 0x000000852400720c */ /* 0x000fe40003fa6270 */
[----:B------:R-:W-:-:S04]  /*9140*/  LEA R34, P4, R4, R119, 0x1 ;  /* 0x0000007704227211 */ /* 0x000fc800078808ff */
[----:B------:R-:W-:-:S05]  /*9150*/  LEA.HI.X R35, R4, R118, R111, 0x1, P4 ;  /* 0x0000007604237211 */ /* 0x000fca00020f0c6f */
[----:B0-----:R0:W-:Y:S02]  /*9160*/  ST.E.128 desc[UR60][R34.64], R12 ;  /* 0x0000000c22007985 */ /* 0x0011e4000c101d3c */
[----:B------:R-:W-:-:S05]  /*9170*/  @!P5 IMAD.WIDE R36, R36, 0x2, R32 ;  /* 0x000000022424d825 */ /* 0x000fca00078e0220 */
[----:B-1----:R0:W-:Y:S02]  /*9180*/  @!P5 ST.E.128 desc[UR60][R36.64], R28 ;  /* 0x0000001c2400d985 */ /* 0x0021e4000c101d3c */
.L_x_2745:
[----:B------:R-:W-:Y:S05]  /*9190*/  BSYNC B1 ;  /* 0x0000000000017941 */ /* 0x000fea0003800000 */
.L_x_2744:
        /* <DEDUP_REMOVED lines=23> */
[----:B------:R-:W-:Y:S02]  /*9310*/  IMAD R11, R11, 0x2, R2 ;  /* 0x000000020b0b7824 */ /* 0x000fe400078e0202 */
[----:B------:R-:W-:Y:S01]  /*9320*/  @!P4 IMAD.WIDE R36, R36, 0x2, R32 ;  /* 0x000000022424c825 */ /* 0x000fe200078e0220 */
[----:B------:R-:W-:Y:S02]  /*9330*/  LEA R28, R13, R2, 0x1 ;  /* 0x000000020d1c7211 */ /* 0x000fe400078e08ff */
[----:B------:R0:W1:Y:S04]  /*9340*/  LDS.128 R12, [R11+0x18400] ;  /* 0x018400000b0c7984 */ /* 0x0000680000000c00 */
[----:B------:R-:W2:Y:S01]  /*9350*/  LDS.128 R28, [R28+0x18400] ;  /* 0x018400001c1c7984 */ /* 0x000ea20000000c00 */
[----:B------:R-:W-:Y:S05]  /*9360*/  @P5 BRA `(.L_x_2751) ;  /* 0x0000000400485947 */ /* 0x000fea0003800000 */
[--C-:B------:R-:W-:Y:S01]  /*9370*/  SHF.R.U64 R38, R68, 0x10, R69.reuse ;  /* 0x0000001044267819 */ /* 0x100fe20000001245 */
[----:B------:R-:W-:Y:S01]  /*9380*/  HADD2.F32 R41, -RZ, R154.H1_H1 ;  /* 0x3000009aff297230 */ /* 0x000fe20000004100 */
[----:B------:R-:W-:Y:S01]  /*9390*/  SHF.R.U32.HI R68, RZ, 0x10, R69 ;  /* 0x00000010ff447819 */ /* 0x000fe20000011645 */
[----:B--2---:R-:W-:Y:S01]  /*93a0*/  HADD2.F32 R42, -RZ, R29.H0_H0 ;  /* 0x2000001dff2a7230 */ /* 0x004fe20000004100 */
[--C-:B0-----:R-:W-:Y:S01]  /*93b0*/  SHF.R.U64 R11, R56, 0x10, R57.reuse ;  /* 0x00000010380b7819 */ /* 0x101fe20000001239 */
[----:B------:R-:W-:Y:S01]  /*93c0*/  HADD2.F32 R43, -RZ, R146.H1_H1 ;  /* 0x30000092ff2b7230 */ /* 0x000fe20000004100 */
[----:B------:R-:W-:Y:S01]  /*93d0*/  SHF.R.U32.HI R56, RZ, 0x10, R57 ;  /* 0x00000010ff387819 */ /* 0x000fe20000011639 */
[----:B-1----:R-:W-:Y:S01]  /*93e0*/  HADD2.F32 R44, -RZ, R13.H0_H0 ;  /* 0x2000000dff2c7230 */ /* 0x002fe20000004100 */
[----:B------:R-:W-:Y:S01]  /*93f0*/  SHF.R.U64 R40, R70, 0x10, R71 ;  /* 0x0000001046287819 */ /* 0x000fe20000001247 */
[----:B------:R-:W-:Y:S02]  /*9400*/  HADD2.F32 R45, -RZ, R29.H1_H1 ;  /* 0x3000001dff2d7230 */ /* 0x000fe40000004100 */
[----:B------:R-:W-:Y:S01]  /*9410*/  FMUL.FTZ R29, R42, R41 ;  /* 0x000000292a1d7220 */ /* 0x000fe20000410000 */
[----:B------:R-:W-:-:S02]  /*9420*/  HADD2.F32 R68, -RZ, R68.H0_H0 ;  /* 0x20000044ff447230 */ /* 0x000fc40000004100 */
[C---:B------:R-:W-:Y:S01]  /*9430*/  FMUL.FTZ R41, R44.reuse, R41 ;  /* 0x000000292c297220 */ /* 0x040fe20000410000 */
[----:B------:R-:W-:Y:S02]  /*9440*/  HADD2.F32 R13, -RZ, R13.H1_H1 ;  /* 0x3000000dff0d7230 */ /* 0x000fe40000004100 */
[-C--:B------:R-:W-:Y:S01]  /*9450*/  FFMA.FTZ R29, R44, R43.reuse, -R29 ;  /* 0x0000002b2c1d7223 */ /* 0x080fe2000001081d */
[----:B------:R-:W-:Y:S02]  /*9460*/  HADD2.F32 R56, -RZ, R56.H0_H0 ;  /* 0x20000038ff387230 */ /* 0x000fe40000004100 */
[-C--:B------:R-:W-:Y:S01]  /*9470*/  FMUL.FTZ R44, R45, R68.reuse ;  /* 0x000000442d2c7220 */ /* 0x080fe20000410000 */
[----:B------:R-:W-:Y:S01]  /*9480*/  SHF.R.U32.HI R70, RZ, 0x10, R71 ;  /* 0x00000010ff467819 */ /* 0x000fe20000011647 */
[----:B------:R-:W-:Y:S01]  /*9490*/  FMUL.FTZ R68, R13, R68 ;  /* 0x000000440d447220 */ /* 0x000fe20000410000 */
[----:B------:R-:W-:Y:S01]  /*94a0*/  FFMA.FTZ R41, R42, R43, R41 ;  /* 0x0000002b2a297223 */ /* 0x000fe20000010029 */
[----:B------:R-:W-:Y:S01]  /*94b0*/  SHF.R.U64 R39, R58, 0x10, R59 ;  /* 0x000000103a277819 */ /* 0x000fe2000000123b */
[----:B------:R-:W-:-:S02]  /*94c0*/  HADD2.F32 R43, -RZ, R31.H0_H0 ;  /* 0x2000001fff2b7230 */ /* 0x000fc40000004100 */
[-C--:B------:R-:W-:Y:S01]  /*94d0*/  FFMA.FTZ R68, R45, R56.reuse, R68 ;  /* 0x000000382d447223 */ /* 0x080fe20000010044 */
[----:B------:R-:W-:Y:S01]  /*94e0*/  HADD2.F32 R45, -RZ, R31.H1_H1 ;  /* 0x3000001fff2d7230 */ /* 0x000fe20000004100 */
[----:B------:R-:W-:Y:S01]  /*94f0*/  SHF.R.U32.HI R58, RZ, 0x10, R59 ;  /* 0x00000010ff3a7819 */ /* 0x000fe2000001163b */
[----:B------:R-:W-:Y:S02]  /*9500*/  HADD2.F32 R42, -RZ, R147.H1_H1 ;  /* 0x30000093ff2a7230 */ /* 0x000fe40000004100 */
[----:B------:R-:W-:Y:S01]  /*9510*/  FFMA.FTZ R44, R13, R56, -R44 ;  /* 0x000000380d2c7223 */ /* 0x000fe2000001082c */
[--C-:B------:R-:W-:Y:S02]  /*9520*/  HADD2.F32 R31, -RZ, R15.reuse.H0_H0 ;  /* 0x2000000fff1f7230 */ /* 0x100fe40000004100 */
[----:B------:R-:W-:Y:S02]  /*9530*/  HADD2.F32 R70, -RZ, R70.H0_H0 ;  /* 0x20000046ff467230 */ /* 0x000fe40000004100 */
[----:B------:R-:W-:Y:S01]  /*9540*/  FMUL.FTZ R46, R43, R42 ;  /* 0x0000002a2b2e7220 */ /* 0x000fe20000410000 */
[----:B------:R-:W-:-:S02]  /*9550*/  HADD2.F32 R15, -RZ, R15.H1_H1 ;  /* 0x3000000fff0f7230 */ /* 0x000fc40000004100 */
[----:B------:R-:W-:Y:S01]  /*9560*/  FMUL.FTZ R47, R31, R42 ;  /* 0x0000002a1f2f7220 */ /* 0x000fe20000410000 */
[----:B------:R-:W-:Y:S02]  /*9570*/  HADD2.F32 R58, -RZ, R58.H0_H0 ;  /* 0x2000003aff3a7230 */ /* 0x000fe40000004100 */
[-C--:B------:R-:W-:Y:S01]  /*9580*/  FMUL.FTZ R42, R45, R70.reuse ;  /* 0x000000462d2a7220 */ /* 0x080fe20000410000 */
[----:B------:R-:W-:Y:S02]  /*9590*/  HADD2.F32 R13, -RZ, R145.H1_H1 ;  /* 0x30000091ff0d7230 */ /* 0x000fe40000004100 */
[C---:B------:R-:W-:Y:S01]  /*95a0*/  FMUL.FTZ R70, R15.reuse, R70 ;  /* 0x000000460f467220 */ /* 0x040fe20000410000 */
[----:B------:R-:W-:Y:S02]  /*95b0*/  HADD2.F32 R154, -RZ, R154.H0_H0 ;  /* 0x2000009aff9a7230 */ /* 0x000fe40000004100 */
[----:B------:R-:W-:Y:S01]  /*95c0*/  FFMA.FTZ R42, R15, R58, -R42 ;  /* 0x0000003a0f2a7223 */ /* 0x000fe2000001082a */
[----:B------:R-:W-:-:S02]  /*95d0*/  HADD2.F32 R15, -RZ, R28.H0_H0 ;  /* 0x2000001cff0f7230 */ /* 0x000fc40000004100 */
[-C--:B------:R-:W-:Y:S01]  /*95e0*/  FFMA.FTZ R46, R31, R13.reuse, -R46 ;  /* 0x0000000d1f2e7223 */ /* 0x080fe2000001082e */
[----:B------:R-:W-:Y:S02]  /*95f0*/  HADD2.F32 R38, -RZ, R38.H0_H0 ;  /* 0x20000026ff267230 */ /* 0x000fe40000004100 */
[----:B------:R-:W-:Y:S01]  /*9600*/  FFMA.FTZ R47, R43, R13, R47 ;  /* 0x0000000d2b2f7223 */ /* 0x000fe2000001002f */
[----:B------:R-:W-:Y:S02]  /*9610*/  HADD2.F32 R28, -RZ, R28.H1_H1 ;  /* 0x3000001cff1c7230 */ /* 0x000fe40000004100 */
[----:B------:R-:W-:Y:S01]  /*9620*/  FFMA.FTZ R70, R45, R58, R70 ;  /* 0x0000003a2d467223 */ /* 0x000fe20000010046 */
[----:B------:R-:W-:Y:S01]  /*9630*/  HADD2.F32 R146, -RZ, R146.H0_H0 ;  /* 0x20000092ff927230 */ /* 0x000fe20000004100 */
[----:B------:R-:W-:Y:S01]  /*9640*/  F2FP.F16.F32.PACK_AB R42, R42, R46 ;  /* 0x0000002e2a2a723e */ /* 0x000fe200000000ff */
[----:B------:R-:W-:Y:S02]  /*9650*/  HADD2.F32 R13, -RZ, R12.H0_H0 ;  /* 0x2000000cff0d7230 */ /* 0x000fe40000004100 */
[----:B------:R-:W-:Y:S01]  /*9660*/  FMUL.FTZ R43, R28, R38 ;  /* 0x000000261c2b7220 */ /* 0x000fe20000410000 */
[----:B------:R-:W-:-:S02]  /*9670*/  HADD2.F32 R31, -RZ, R11.H0_H0 ;  /* 0x2000000bff1f7230 */ /* 0x000fc40000004100 */
[-C--:B------:R-:W-:Y:S01]  /*9680*/  FMUL.FTZ R11, R15, R154.reuse ;  /* 0x0000009a0f0b7220 */ /* 0x080fe20000410000 */
[----:B------:R-:W-:Y:S02]  /*9690*/  HADD2.F32 R12, -RZ, R12.H1_H1 ;  /* 0x3000000cff0c7230 */ /* 0x000fe40000004100 */
[C---:B------:R-:W-:Y:S01]  /*96a0*/  FMUL.FTZ R154, R13.reuse, R154 ;  /* 0x0000009a0d9a7220 */ /* 0x040fe20000410000 */
[----:B------:R-:W-:Y:S02]  /*96b0*/  HADD2.F32 R147, -RZ, R147.H0_H0 ;  /* 0x20000093ff937230 */ /* 0x000fe40000004100 */
[----:B------:R-:W-:Y:S01]  /*96c0*/  FFMA.FTZ R11, R13, R146, -R11 ;  /* 0x000000920d0b7223 */ /* 0x000fe2000001080b */
[----:B------:R-:W-:Y:S02]  /*96d0*/  HADD2.F32 R13, -RZ, R30.H0_H0 ;  /* 0x2000001eff0d7230 */ /* 0x000fe40000004100 */
[C---:B------:R-:W-:Y:S01]  /*96e0*/  FMUL.FTZ R38, R12.reuse, R38 ;  /* 0x000000260c267220 */ /* 0x040fe20000410000 */
[----:B------:R-:W-:Y:S01]  /*96f0*/  FFMA.FTZ R43, R12, R31, -R43 ;  /* 0x0000001f0c2b7223 */ /* 0x000fe2000001082b */
[----:B------:R-:W-:-:S02]  /*9700*/  HADD2.F32 R40, -RZ, R40.H0_H0 ;  /* 0x20000028ff287230 */ /* 0x000fc40000004100 */
[----:B------:R-:W-:Y:S01]  /*9710*/  FFMA.FTZ R154, R15, R146, R154 ;  /* 0x000000920f9a7223 */ /* 0x000fe2000001009a */
[----:B------:R-:W-:Y:S02]  /*9720*/  HADD2.F32 R12, -RZ, R14.H0_H0 ;  /* 0x2000000eff0c7230 */ /* 0x000fe40000004100 */
[----:B------:R-:W-:Y:S01]  /*9730*/  FFMA.FTZ R38, R28, R31, R38 ;  /* 0x0000001f1c267223 */ /* 0x000fe20000010026 */
[----:B------:R-:W-:Y:S02]  /*9740*/  HADD2.F32 R30, -RZ, R30.H1_H1 ;  /* 0x3000001eff1e7230 */ /* 0x000fe40000004100 */
[-C--:B------:R-:W-:Y:S01]  /*9750*/  FMUL.FTZ R15, R13, R147.reuse ;  /* 0x000000930d0f7220 */ /* 0x080fe20000410000 */
[----:B------:R-:W-:Y:S02]  /*9760*/  HADD2.F32 R14, -RZ, R14.H1_H1 ;  /* 0x3000000eff0e7230 */ /* 0x000fe40000004100 */
[----:B------:R-:W-:Y:S01]  /*9770*/  FMUL.FTZ R147, R12, R147 ;  /* 0x000000930c937220 */ /* 0x000fe20000410000 */
[----:B------:R-:W-:-:S02]  /*9780*/  HADD2.F32 R145, -RZ, R145.H0_H0 ;  /* 0x20000091ff917230 */ /* 0x000fc40000004100 */
        /* <DEDUP_REMOVED lines=8> */
[----:B------:R-:W-:Y:S02]  /*9810*/  F2FP.F16.F32.PACK_AB R13, R44, R29 ;  /* 0x0000001d2c0d723e */ /* 0x000fe400000000ff */
[----:B------:R-:W-:-:S02]  /*9820*/  F2FP.F16.F32.PACK_AB R29, R68, R41 ;  /* 0x00000029441d723e */ /* 0x000fc400000000ff */
[----:B------:R-:W-:Y:S01]  /*9830*/  F2FP.F16.F32.PACK_AB R14, R28, R15 ;  /* 0x0000000f1c0e723e */ /* 0x000fe200000000ff */
[----:B------:R-:W-:Y:S01]  /*9840*/  IMAD.MOV.U32 R28, RZ, RZ, R38 ;  /* 0x000000ffff1c7224 */ /* 0x000fe200078e0026 */
[----:B------:R-:W-:Y:S01]  /*9850*/  F2FP.F16.F32.PACK_AB R31, R70, R47 ;  /* 0x0000002f461f723e */ /* 0x000fe200000000ff */
[----:B------:R-:W-:Y:S01]  /*9860*/  IMAD.MOV.U32 R15, RZ, RZ, R42 ;  /* 0x000000ffff0f7224 */ /* 0x000fe200078e002a */
[----:B------:R-:W-:Y:S02]  /*9870*/  F2FP.F16.F32.PACK_AB R12, R43, R11 ;  /* 0x0000000b2b0c723e */ /* 0x000fe400000000ff */
[----:B------:R-:W-:-:S07]  /*9880*/  F2FP.F16.F32.PACK_AB R30, R40, R147 ;  /* 0x00000093281e723e */ /* 0x000fce00000000ff */
.L_x_2751:
[----:B------:R-:W-:Y:S05]  /*9890*/  BSYNC B2 ;  /* 0x0000000000027941 */ /* 0x000fea0003800000 */
.L_x_2750:
[----:B-1----:R1:W-:Y:S04]  /*98a0*/  ST.E.128 desc[UR60][R34.64], R12 ;  /* 0x0000000c22007985 */ /* 0x0023e8000c101d3c */
[----:B--2---:R1:W-:Y:S02]  /*98b0*/  @!P4 ST.E.128 desc[UR60][R36.64], R28 ;  /* 0x0000001c2400c985 */ /* 0x0043e4000c101d3c */
.L_x_2749:
[----:B------:R-:W-:Y:S05]  /*98c0*/  BSYNC B1 ;  /* 0x0000000000017941 */ /* 0x000fea0003800000 */
.L_x_2748:
        /* <DEDUP_REMOVED lines=11> */
[----:B------:R-:W-:Y:S02]  /*9980*/  SHF.R.S32.HI R11, RZ, 0x1f, R12 ;  /* 0x0000001fff0b7819 */ /* 0x000fe4000001140c */
[----:B------:R-:W-:Y:S02]  /*9990*/  SHF.L.U32 R36, R12, 0x3, RZ ;  /* 0x000000030c247819 */ /* 0x000fe400000006ff */
        /* <DEDUP_REMOVED lines=9> */
[----:B------:R-:W-:Y:S02]  /*9a30*/  LEA R28, R13, R2, 0x1 ;  /* 0x000000020d1c7211 */ /* 0x000fe400078e08ff */
[----:B------:R0:W1:Y:S04]  /*9a40*/  LDS.128 R12, [R11+0x18400] ;  /* 0x018400000b0c7984 */ /* 0x0000680000000c00 */
[----:B------:R-:W2:Y:S01]  /*9a50*/  LDS.128 R28, [R28+0x18400] ;  /* 0x018400001c1c7984 */ /* 0x000ea20000000c00 */
[----:B------:R-:W-:Y:S05]  /*9a60*/  @P5 BRA `(.L_x_2753) ;  /* 0x0000000400505947 */ /* 0x000fea0003800000 */
[----:B--2---:R-:W-:Y:S01]  /*9a70*/  IMAD.MOV.U32 R40, RZ, RZ, R29 ;  /* 0x000000ffff287224 */ /* 0x004fe200078e001d */
[----:B------:R-:W-:Y:S01]  /*9a80*/  SHF.R.U32.HI R45, RZ, 0x10, R65 ;  /* 0x00000010ff2d7819 */ /* 0x000fe20000011641 */
[----:B-1----:R-:W-:Y:S01]  /*9a90*/  IMAD.MOV.U32 R29, RZ, RZ, R15 ;  /* 0x000000ffff1d7224 */ /* 0x002fe200078e000f */
[--C-:B0-----:R-:W-:Y:S01]  /*9aa0*/  SHF.R.U64 R11, R52, 0x10, R53.reuse ;  /* 0x00000010340b7819 */ /* 0x101fe20000001235 */
[----:B------:R-:W-:Y:S01]  /*9ab0*/  HADD2.F32 R46, -RZ, R144.H1_H1 ;  /* 0x30000090ff2e7230 */ /* 0x000fe20000004100 */
[----:B------:R-:W-:Y:S01]  /*9ac0*/  SHF.R.U32.HI R52, RZ, 0x10, R53 ;  /* 0x00000010ff347819 */ /* 0x000fe20000011635 */
[--C-:B------:R-:W-:Y:S01]  /*9ad0*/  HADD2.F32 R41, -RZ, R40.reuse.H0_H0 ;  /* 0x20000028ff297230 */ /* 0x100fe20000004100 */
[--C-:B------:R-:W-:Y:S01]  /*9ae0*/  SHF.R.U64 R39, R66, 0x10, R67.reuse ;  /* 0x0000001042277819 */ /* 0x100fe20000001243 */
[----:B------:R-:W-:Y:S01]  /*9af0*/  HADD2.F32 R42, -RZ, R40.H1_H1 ;  /* 0x30000028ff2a7230 */ /* 0x000fe20000004100 */
[----:B------:R-:W-:Y:S01]  /*9b00*/  SHF.R.U32.HI R66, RZ, 0x10, R67 ;  /* 0x00000010ff427819 */ /* 0x000fe20000011643 */
[----:B------:R-:W-:-:S02]  /*9b10*/  HADD2.F32 R15, -RZ, R13.H0_H0 ;  /* 0x2000000dff0f7230 */ /* 0x000fc40000004100 */
[-C--:B------:R-:W-:Y:S01]  /*9b20*/  FMUL.FTZ R48, R41, R46.reuse ;  /* 0x0000002e29307220 */ /* 0x080fe20000410000 */
[----:B------:R-:W-:Y:S01]  /*9b30*/  HADD2.F32 R45, -RZ, R45.H0_H0 ;  /* 0x2000002dff2d7230 */ /* 0x000fe20000004100 */
[--C-:B------:R-:W-:Y:S01]  /*9b40*/  SHF.R.U64 R38, R54, 0x10, R55.reuse ;  /* 0x0000001036267819 */ /* 0x100fe20000001237 */
[----:B------:R-:W-:Y:S02]  /*9b50*/  HADD2.F32 R40, -RZ, R13.H1_H1 ;  /* 0x3000000dff287230 */ /* 0x000fe40000004100 */
[C---:B------:R-:W-:Y:S01]  /*9b60*/  FMUL.FTZ R46, R15.reuse, R46 ;  /* 0x0000002e0f2e7220 */ /* 0x040fe20000410000 */
[----:B------:R-:W-:Y:S02]  /*9b70*/  HADD2.F32 R44, -RZ, R142.H1_H1 ;  /* 0x3000008eff2c7230 */ /* 0x000fe40000004100 */
[-C--:B------:R-:W-:Y:S01]  /*9b80*/  FMUL.FTZ R47, R42, R45.reuse ;  /* 0x0000002d2a2f7220 */ /* 0x080fe20000410000 */
[----:B------:R-:W-:Y:S02]  /*9b90*/  HADD2.F32 R43, -RZ, R52.H0_H0 ;  /* 0x20000034ff2b7230 */ /* 0x000fe40000004100 */
[----:B------:R-:W-:Y:S01]  /*9ba0*/  FMUL.FTZ R45, R40, R45 ;  /* 0x0000002d282d7220 */ /* 0x000fe20000410000 */
[----:B------:R-:W-:Y:S01]  /*9bb0*/  SHF.R.U32.HI R54, RZ, 0x10, R55 ;  /* 0x00000010ff367819 */ /* 0x000fe20000011637 */
[-C--:B------:R-:W-:Y:S01]  /*9bc0*/  FFMA.FTZ R13, R15, R44.reuse, -R48 ;  /* 0x0000002c0f0d7223 */ /* 0x080fe20000010830 */
[----:B------:R-:W-:Y:S01]  /*9bd0*/  FFMA.FTZ R15, R41, R44, R46 ;  /* 0x0000002c290f7223 */ /* 0x000fe2000001002e */
[----:B------:R-:W-:Y:S01]  /*9be0*/  FFMA.FTZ R42, R42, R43, R45 ;  /* 0x0000002b2a2a7223 */ /* 0x000fe2000001002d */
[----:B------:R-:W-:-:S02]  /*9bf0*/  HADD2.F32 R50, -RZ, R143.H1_H1 ;  /* 0x3000008fff327230 */ /* 0x000fc40000004100 */
[----:B------:R-:W-:Y:S01]  /*9c00*/  FFMA.FTZ R40, R40, R43, -R47 ;  /* 0x0000002b28287223 */ /* 0x000fe2000001082f */
[--C-:B------:R-:W-:Y:S01]  /*9c10*/  HADD2.F32 R41, -RZ, R31.reuse.H0_H0 ;  /* 0x2000001fff297230 */ /* 0x100fe20000004100 */
[----:B------:R-:W-:Y:S01]  /*9c20*/  SHF.R.U64 R37, R64, 0x10, R65 ;  /* 0x0000001040257819 */ /* 0x000fe20000001241 */
[----:B------:R-:W-:Y:S02]  /*9c30*/  HADD2.F32 R46, -RZ, R31.H1_H1 ;  /* 0x3000001fff2e7230 */ /* 0x000fe40000004100 */
[--C-:B------:R-:W-:Y:S02]  /*9c40*/  HADD2.F32 R31, -RZ, R29.reuse.H0_H0 ;  /* 0x2000001dff1f7230 */ /* 0x100fe40000004100 */
[----:B------:R-:W-:Y:S01]  /*9c50*/  FMUL.FTZ R52, R41, R50 ;  /* 0x0000003229347220 */ /* 0x000fe20000410000 */
[----:B------:R-:W-:Y:S01]  /*9c60*/  HADD2.F32 R45, -RZ, R66.H0_H0 ;  /* 0x20000042ff2d7230 */ /* 0x000fe20000004100 */
[----:B------:R-:W-:Y:S01]  /*9c70*/  F2FP.F16.F32.PACK_AB R13, R40, R13 ;  /* 0x0000000d280d723e */ /* 0x000fe200000000ff */
[----:B------:R-:W-:-:S02]  /*9c80*/  HADD2.F32 R44, -RZ, R29.H1_H1 ;  /* 0x3000001dff2c7230 */ /* 0x000fc40000004100 */
[C---:B------:R-:W-:Y:S01]  /*9c90*/  FMUL.FTZ R50, R31.reuse, R50 ;  /* 0x000000321f327220 */ /* 0x040fe20000410000 */
[----:B------:R-:W-:Y:S02]  /*9ca0*/  HADD2.F32 R48, -RZ, R141.H1_H1 ;  /* 0x3000008dff307230 */ /* 0x000fe40000004100 */
[-C--:B------:R-:W-:Y:S01]  /*9cb0*/  FMUL.FTZ R47, R46, R45.reuse ;  /* 0x0000002d2e2f7220 */ /* 0x080fe20000410000 */
[----:B------:R-:W-:Y:S02]  /*9cc0*/  HADD2.F32 R43, -RZ, R54.H0_H0 ;  /* 0x20000036ff2b7230 */ /* 0x000fe40000004100 */
[C---:B------:R-:W-:Y:S01]  /*9cd0*/  FMUL.FTZ R45, R44.reuse, R45 ;  /* 0x0000002d2c2d7220 */ /* 0x040fe20000410000 */
[----:B------:R-:W-:Y:S02]  /*9ce0*/  HADD2.F32 R144, -RZ, R144.H0_H0 ;  /* 0x20000090ff907230 */ /* 0x000fe40000004100 */
[-C--:B------:R-:W-:Y:S01]  /*9cf0*/  FFMA.FTZ R29, R31, R48.reuse, -R52 ;  /* 0x000000301f1d7223 */ /* 0x080fe20000010834 */
[----:B------:R-:W-:Y:S01]  /*9d00*/  FFMA.FTZ R31, R41, R48, R50 ;  /* 0x00000030291f7223 */ /* 0x000fe20000010032 */
[-C--:B------:R-:W-:Y:S01]  /*9d10*/  FFMA.FTZ R44, R44, R43.reuse, -R47 ;  /* 0x0000002b2c2c7223 */ /* 0x080fe2000001082f */
[----:B------:R-:W-:Y:S01]  /*9d20*/  FFMA.FTZ R46, R46, R43, R45 ;  /* 0x0000002b2e2e7223 */ /* 0x000fe2000001002d */
[----:B------:R-:W-:-:S02]  /*9d30*/  HADD2.F32 R47, -RZ, R37.H0_H0 ;  /* 0x20000025ff2f7230 */ /* 0x000fc40000004100 */
[----:B------:R-:W-:Y:S01]  /*9d40*/  HADD2.F32 R41, -RZ, R28.H0_H0 ;  /* 0x2000001cff297230 */ /* 0x000fe20000004100 */
[----:B------:R-:W-:Y:S01]  /*9d50*/  F2FP.F16.F32.PACK_AB R44, R44, R29 ;  /* 0x0000001d2c2c723e */ /* 0x000fe200000000ff */
[----:B------:R-:W-:Y:S01]  /*9d60*/  HADD2.F32 R37, -RZ, R12.H0_H0 ;  /* 0x2000000cff257230 */ /* 0x000fe20000004100 */
[----:B------:R-:W-:Y:S01]  /*9d70*/  F2FP.F16.F32.PACK_AB R29, R42, R15 ;  /* 0x0000000f2a1d723e */ /* 0x000fe200000000ff */
[----:B------:R-:W-:Y:S01]  /*9d80*/  HADD2.F32 R43, -RZ, R28.H1_H1 ;  /* 0x3000001cff2b7230 */ /* 0x000fe20000004100 */
[----:B------:R-:W-:Y:S01]  /*9d90*/  F2FP.F16.F32.PACK_AB R31, R46, R31 ;  /* 0x0000001f2e1f723e */ /* 0x000fe200000000ff */
[----:B------:R-:W-:Y:S02]  /*9da0*/  HADD2.F32 R142, -RZ, R142.H0_H0 ;  /* 0x2000008eff8e7230 */ /* 0x000fe40000004100 */
[----:B------:R-:W-:Y:S02]  /*9db0*/  HADD2.F32 R28, -RZ, R12.H1_H1 ;  /* 0x3000000cff1c7230 */ /* 0x000fe40000004100 */
[----:B------:R-:W-:Y:S01]  /*9dc0*/  FMUL.FTZ R12, R41, R144 ;  /* 0x00000090290c7220 */ /* 0x000fe20000410000 */
[----:B------:R-:W-:-:S02]  /*9dd0*/  HADD2.F32 R45, -RZ, R11.H0_H0 ;  /* 0x2000000bff2d7230 */ /* 0x000fc40000004100 */
[----:B------:R-:W-:Y:S01]  /*9de0*/  FMUL.FTZ R144, R37, R144 ;  /* 0x0000009025907220 */ /* 0x000fe20000410000 */
[-C--:B------:R-:W-:Y:S01]  /*9df0*/  FMUL.FTZ R49, R43, R47.reuse ;  /* 0x0000002f2b317220 */ /* 0x080fe20000410000 */
[-C--:B------:R-:W-:Y:S01]  /*9e00*/  FFMA.FTZ R11, R37, R142.reuse, -R12 ;  /* 0x0000008e250b7223 */ /* 0x080fe2000001080c */
[C---:B------:R-:W-:Y:S01]  /*9e10*/  FMUL.FTZ R50, R28.reuse, R47 ;  /* 0x0000002f1c327220 */ /* 0x040fe20000410000 */
[----:B------:R-:W-:Y:S01]  /*9e20*/  FFMA.FTZ R12, R41, R142, R144 ;  /* 0x0000008e290c7223 */ /* 0x000fe20000010090 */
[-C--:B------:R-:W-:Y:S01]  /*9e30*/  FFMA.FTZ R48, R28, R45.reuse, -R49 ;  /* 0x0000002d1c307223 */ /* 0x080fe20000010831 */
[----:B------:R-:W-:Y:S02]  /*9e40*/  HADD2.F32 R37, -RZ, R30.H0_H0 ;  /* 0x2000001eff257230 */ /* 0x000fe40000004100 */
[----:B------:R-:W-:Y:S01]  /*9e50*/  FFMA.FTZ R43, R43, R45, R50 ;  /* 0x0000002d2b2b7223 */ /* 0x000fe20000010032 */
[----:B------:R-:W-:Y:S02]  /*9e60*/  HADD2.F32 R41, -RZ, R39.H0_H0 ;  /* 0x20000027ff297230 */ /* 0x000fe40000004100 */
[----:B------:R-:W-:Y:S01]  /*9e70*/  HADD2.F32 R28, -RZ, R14.H0_H0 ;  /* 0x2000000eff1c7230 */ /* 0x000fe20000004100 */
[----:B------:R-:W-:Y:S01]  /*9e80*/  F2FP.F16.F32.PACK_AB R48, R48, R11 ;  /* 0x0000000b3030723e */ /* 0x000fe200000000ff */
[----:B------:R-:W-:-:S02]  /*9e90*/  HADD2.F32 R30, -RZ, R30.H1_H1 ;  /* 0x3000001eff1e7230 */ /* 0x000fc40000004100 */
[----:B------:R-:W-:Y:S02]  /*9ea0*/  HADD2.F32 R143, -RZ, R143.H0_H0 ;  /* 0x2000008fff8f7230 */ /* 0x000fe40000004100 */
[----:B------:R-:W-:Y:S02]  /*9eb0*/  HADD2.F32 R14, -RZ, R14.H1_H1 ;  /* 0x3000000eff0e7230 */ /* 0x000fe40000004100 */
[----:B------:R-:W-:Y:S01]  /*9ec0*/  FMUL.FTZ R47, R30, R41 ;  /* 0x000000291e2f7220 */ /* 0x000fe20000410000 */
[----:B------:R-:W-:Y:S02]  /*9ed0*/  HADD2.F32 R141, -RZ, R141.H0_H0 ;  /* 0x2000008dff8d7230 */ /* 0x000fe40000004100 */
[-C--:B------:R-:W-:Y:S01]  /*9ee0*/  FMUL.FTZ R45, R37, R143.reuse ;  /* 0x0000008f252d7220 */ /* 0x080fe20000410000 */
[----:B------:R-:W-:Y:S02]  /*9ef0*/  HADD2.F32 R39, -RZ, R38.H0_H0 ;  /* 0x20000026ff277230 */ /* 0x000fe40000004100 */
[----:B------:R-:W-:Y:S01]  /*9f00*/  FMUL.FTZ R38, R28, R143 ;  /* 0x0000008f1c267220 */ /* 0x000fe20000410000 */
[----:B------:R-:W-:Y:S01]  /*9f10*/  FMUL.FTZ R41, R14, R41 ;  /* 0x000000290e297220 */ /* 0x000fe20000410000 */
[-C--:B------:R-:W-:Y:S01]  /*9f20*/  FFMA.FTZ R45, R28, R141.reuse, -R45 ;  /* 0x0000008d1c2d7223 */ /* 0x080fe2000001082d */
[----:B------:R-:W-:Y:S01]  /*9f30*/  F2FP.F16.F32.PACK_AB R28, R43, R12 ;  /* 0x0000000c2b1c723e */ /* 0x000fe200000000ff */
[----:B------:R-:W-:Y:S01]  /*9f40*/  FFMA.FTZ R38, R37, R141, R38 ;  /* 0x0000008d25267223 */ /* 0x000fe20000010026 */
[-C--:B------:R-:W-:Y:S01]  /*9f50*/  FFMA.FTZ R14, R14, R39.reuse, -R47 ;  /* 0x000000270e0e7223 */ /* 0x080fe2000001082f */
[----:B------:R-:W-:Y:S01]  /*9f60*/  FFMA.FTZ R41, R30, R39, R41 ;  /* 0x000000271e297223 */ /* 0x000fe20000010029 */
[----:B------:R-:W-:Y:S01]  /*9f70*/  MOV R12, R48 ;  /* 0x00000030000c7202 */ /* 0x000fe20000000f00 */
[----:B------:R-:W-:-:S02]  /*9f80*/  IMAD.MOV.U32 R15, RZ, RZ, R44 ;  /* 0x000000ffff0f7224 */ /* 0x000fc400078e002c */
[----:B------:R-:W-:Y:S02]  /*9f90*/  F2FP.F16.F32.PACK_AB R14, R14, R45 ;  /* 0x0000002d0e0e723e */ /* 0x000fe400000000ff */
[----:B------:R-:W-:-:S07]  /*9fa0*/  F2FP.F16.F32.PACK_AB R30, R41, R38 ;  /* 0x00000026291e723e */ /* 0x000fce00000000ff */
.L_x_2753:
[----:B------:R-:W-:Y:S05]  /*9fb0*/  BSYNC B1 ;  /* 0x0000000000017941 */ /* 0x000fea0003800000 */
.L_x_2752:
[----:B-1----:R1:W-:Y:S01]  /*9fc0*/  ST.E.128 desc[UR60][R34.64], R12 ;  /* 0x0000000c22007985 */ /* 0x0023e2000c101d3c */
[----:B------:R-:W-:-:S13]  /*9fd0*/  ISETP.GE.AND P4, PT, R36, R133, PT ;  /* 0x000000852400720c */ /* 0x000fda0003f86270 */
[----:B------:R-:W-:Y:S05]  /*9fe0*/  @P4 BRA `(.L_x_2700) ;  /* 0x0000000400e04947 */ /* 0x000fea0003800000 */
[----:B------:R-:W-:-:S05]  /*9ff0*/  IMAD.WIDE R32, R36, 0x2, R32 ;  /* 0x0000000224207825 */ /* 0x000fca00078e0220 */
[----:B--2---:R2:W-:Y:S01]  /*a000*/  ST.E.128 desc[UR60][R32.64], R28 ;  /* 0x0000001c20007985 */ /* 0x0045e2000c101d3c */
[----:B------:R-:W-:Y:S05]  /*a010*/  BRA `(.L_x_2700) ;  /* 0x0000000400d47947 */ /* 0x000fea0003800000 */
.L_x_2665:
[----:B------:R-:W2:Y:S02]  /*a020*/  LDL R11, [R1+0x30] ;  /* 0x00003000010b7983 */ /* 0x000ea40000100800 */
[----:B--2---:R-:W-:-:S13]  /*a030*/  R2UR UR4, R11 ;  /* 0x000000000b0472ca */ /* 0x004fda00000e0000 */
[----:B------:R-:W-:-:S06]  /*a040*/  UISETP.NE.AND UP0, UPT, UR4, 0x3, UPT ;  /* 0x000000030400788c */ /* 0x000fcc000bf05270 */
[----:B------:R-:W-:-:S13]  /*a050*/  PLOP3.LUT P0, PT, PT, PT, UP0, 0x80, 0x0 ;  /* 0x000000000000781c */ /* 0x000fda0003f0f008 */
[----:B------:R-:W-:Y:S05]  /*a060*/  @!P0 BRA `(.L_x_2754) ;  /* 0x0000000000048947 */ /* 0x000fea0003800000 */
[----:B------:R-:W-:Y:S01]  /*a070*/  BPT.TRAP 0x1 ;  /* 0x000000040000795c */ /* 0x000fe20000300000 */
.L_x_2754:
[----:B------:R-:W-:Y:S01]  /*a080*/  IMAD R84, R18, 0x8, R2 ;  /* 0x0000000812547824 */ /* 0x000fe200078e0202 */
[----:B------:R-:W-:Y:S01]  /*a090*/  SHF.L.U32 R85, R171, 0x1f, RZ ;  /* 0x0000001fab557819 */ /* 0x000fe200000006ff */
[----:B------:R-:W-:Y:S01]  /*a0a0*/  BSSY B1, `(.L_x_2755) ;  /* 0x0000004000017945 */ /* 0x000fe20003800000 */
[----:B------:R-:W-:Y:S02]  /*a0b0*/  SHF.R.S32.HI R81, RZ, 0x1f, R80 ;  /* 0x0000001fff517819 */ /* 0x000fe40000011450 */
[----:B------:R-:W0:Y:S02]  /*a0c0*/  SYNCS.PHASECHK.TRANS64.TRYWAIT P4, [R84+URZ+0x2a890], R85 ;  /* 0x02a89055540075a7 */ /* 0x000e24000808017f */
[----:B0-----:R-:W-:Y:S05]  /*a0d0*/  @!P4 BRA `(.L_x_2756) ;  /* 0x000001bc0044c947 */ /* 0x001fea0003800000 */
.L_x_3041:
[----:B------:R-:W-:Y:S05]  /*a0e0*/  BSYNC B1 ;  /* 0x0000000000017941 */ /* 0x000fea0003800000 */
.L_x_2755:
        /* <DEDUP_REMOVED lines=25> */
.L_x_3045:
        /* <DEDUP_REMOVED lines=8> */
[----:B------:R-:W-:Y:S01]  /*a300*/  @!P5 SHF.L.U32 R11, R166, 0x3, RZ ;  /* 0x00000003a60bd819 */ /* 0x000fe200000006ff */
        /* <DEDUP_REMOVED lines=28> */
.L_x_2759:
[----:B------:R-:W-:Y:S05]  /*a4d0*/  BSYNC B1 ;  /* 0x0000000000017941 */ /* 0x000fea0003800000 */
.L_x_2758:
[----:B------:R-:W-:-:S03]  /*a4e0*/  UMOV UR4, 0xffffffff ;  /* 0xffffffff00047882 */ /* 0x000fc60000000000 */
[----:B------:R-:W-:Y:S05]  /*a4f0*/  BRA.DIV UR4, `(.L_x_2760) ;  /* 0x000001ba049c7947 */ /* 0x000fea000b800000 */
[----:B-1----:R-:W1:Y:S04]  /*a500*/  SHFL.IDX PT, R33, R33, 0x1, 0x1c1f ;  /* 0x003c1f0021217f89 */ /* 0x002e6800000e0000 */
[----:B------:R-:W0:Y:S02]  /*a510*/  SHFL.IDX PT, R32, R32, 0x1, 0x1c1f ;  /* 0x003c1f0020207f89 */ /* 0x000e2400000e0000 */
.L_x_3049:
        /* <DEDUP_REMOVED lines=8> */
[----:B------:R-:W-:Y:S01]  /*a5a0*/  @!P5 SHF.L.U32 R11, R166, 0x3, RZ ;  /* 0x00000003a60bd819 */ /* 0x000fe200000006ff */
        /* <DEDUP_REMOVED lines=28> */
.L_x_2700:
[----:B------:R-:W-:Y:S05]  /*a770*/  BSYNC B0 ;  /* 0x0000000000007941 */ /* 0x000fea0003800000 */
.L_x_2664:
        /* <DEDUP_REMOVED lines=12> */
[----:B------:R-:W-:-:S04]  /*a840*/  @!P4 IADD3 R11, R84, 0x2a8a0, RZ ;  /* 0x0002a8a0540bc810 */ /* 0x000fc80007ffe0ff */
[----:B------:R-:W-:-:S04]  /*a850*/  @!P4 PRMT R11, RZ, 0x654, R11 ;  /* 0x00000654ff0bc816 */ /* 0x000fc8000000000b */
[----:B------:R0:W-:Y:S01]  /*a860*/  @!P4 SYNCS.ARRIVE.TRANS64.RED.A1T0 RZ, [R11+URZ], RZ ;  /* 0x000000ff0bffc9a7 */ /* 0x0001e2000810043f */
[----:B------:R-:W-:Y:S05]  /*a870*/  @!P0 BRA `(.L_x_2762) ;  /* 0x0000000000048947 */ /* 0x000fea0003800000 */
[----:B------:R-:W-:Y:S01]  /*a880*/  BPT.TRAP 0x1 ;  /* 0x000000040000795c */ /* 0x000fe20000300000 */
.L_x_2762:
[----:B------:R-:W-:Y:S05]  /*a890*/  BSYNC B0 ;  /* 0x0000000000007941 */ /* 0x000fea0003800000 */
.L_x_2761:
[----:B------:R-:W3:Y:S01]  /*a8a0*/  SYNCS.PHASECHK.TRANS64.TRYWAIT P0, [R84+URZ+0x2a8b0], R85 ;  /* 0x02a8b055540075a7 */ /* 0x000ee2000800017f */
[----:B------:R-:W-:Y:S04]  /*a8b0*/  BSSY B0, `(.L_x_2763) ;  /* 0x0000002000007945 */ /* 0x000fe80003800000 */
[----:B---3--:R-:W-:Y:S05]  /*a8c0*/  @!P0 BRA `(.L_x_2764) ;  /* 0x000001b400f48947 */ /* 0x008fea0003800000 */
.L_x_3050:
[----:B------:R-:W-:Y:S05]  /*a8d0*/  BSYNC B0 ;  /* 0x0000000000007941 */ /* 0x000fea0003800000 */
.L_x_2763:
        /* <DEDUP_REMOVED lines=20> */
[----:B------:R-:W-:Y:S01]  /*aa20*/  IMAD R33, R11, 0x2, R120 ;  /* 0x000000020b217824 */ /* 0x000fe200078e0278 */
[----:B------:R-:W-:Y:S01]  /*aa30*/  LEA.HI.X R32, R12, UR7, R15, 0x1, P5 ;  /* 0x000000070c207c11 */ /* 0x000fe2000a8f0c0f */
[----:B------:R0:W1:Y:S01]  /*aa40*/  SHFL.IDX PT, R28, R27, RZ, 0x1c1f ;  /* 0x001c1fff1b1c7589 */ /* 0x00006200000e0000 */
[----:B------:R-:W-:-:S03]  /*aa50*/  LEA R11, R13, R120, 0x1 ;  /* 0x000000780d0b7211 */ /* 0x000fc600078e08ff */
        /* <DEDUP_REMOVED lines=22> */
.L_x_2766:
[----:B------:R-:W-:Y:S05]  /*abc0*/  BSYNC B0 ;  /* 0x0000000000007941 */ /* 0x000fea0003800000 */
.L_x_2765:
        /* <DEDUP_REMOVED lines=25> */
.L_x_2768:
[----:B------:R-:W-:Y:S05]  /*ad60*/  BSYNC B0 ;  /* 0x0000000000007941 */ /* 0x000fea0003800000 */
.L_x_2767:
        /* <DEDUP_REMOVED lines=8> */
[----:B------:R-:W-:-:S03]  /*adf0*/  ISETP.NE.AND P5, PT, R122, RZ, PT ;  /* 0x000000ff7a00720c */ /* 0x000fc60003fa5270 */
[----:B------:R-:W-:Y:S02]  /*ae00*/  @!P4 PRMT R84, RZ, 0x654, R84 ;  /* 0x00000654ff54c816 */ /* 0x000fe40000000054 */
[----:B------:R-:W-:Y:S02]  /*ae10*/  IADD3 R18, R18, 0x1, RZ ;  /* 0x0000000112127810 */ /* 0x000fe40007ffe0ff */
[----:B------:R-:W-:Y:S01]  /*ae20*/  PLOP3.LUT P0, PT, PT, PT, PT, 0x8, 0x0 ;  /* 0x000000000000781c */ /* 0x000fe20003f0e170 */
[----:B------:R3:W-:Y:S01]  /*ae30*/  @!P4 SYNCS.ARRIVE.TRANS64.RED.A1T0 RZ, [R84+URZ], RZ ;  /* 0x000000ff54ffc9a7 */ /* 0x0007e2000810043f */
[----:B------:R-:W-:-:S04]  /*ae40*/  ISETP.NE.AND P4, PT, R18, 0x2, PT ;  /* 0x000000021200780c */ /* 0x000fc80003f85270 */
[----:B--2---:R-:W-:Y:S02]  /*ae50*/  SEL R12, RZ, 0x1, P4 ;  /* 0x00000001ff0c7807 */ /* 0x004fe40002000000 */
[----:B------:R-:W-:Y:S02]  /*ae60*/  SEL R18, R18, RZ, P4 ;  /* 0x000000ff12127207 */ /* 0x000fe40002000000 */
[----:B------:R-:W-:Y:S01]  /*ae70*/  LOP3.LUT R171, R171, R12, RZ, 0x3c, !PT ;  /* 0x0000000cabab7212 */ /* 0x000fe200078e3cff */
[----:B---3--:R-:W-:Y:S06]  /*ae80*/  @P5 BRA `(.L_x_2769) ;  /* 0xffffff7c00205947 */ /* 0x008fec000383ffff */
.L_x_2659:
[----:B------:R-:W2:Y:S01]  /*ae90*/  LDC R0, c[0x0][0x448] ;  /* 0x00011200ff007b82 */ /* 0x000ea20000000800 */
[----:B------:R-:W-:Y:S01]  /*aea0*/  BSSY B0, `(.L_x_2770) ;  /* 0x0000011000007945 */ /* 0x000fe20003800000 */
[----:B------:R-:W-:Y:S02]  /*aeb0*/  MOV R72, RZ ;  /* 0x000000ff00487202 */ /* 0x000fe40000000f00 */
[----:B--2---:R-:W-:Y:S01]  /*aec0*/  ISETP.NE.AND P1, PT, R0, 0x1, PT ;  /* 0x000000010000780c */ /* 0x004fe20003f25270 */
[----:B------:R-:W-:-:S12]  /*aed0*/  VIADD R0, R186, 0x7f ;  /* 0x0000007fba007836 */ /* 0x000fd80000000000 */
[----:B------:R-:W2:Y:S08]  /*aee0*/  @P1 LDC R3, c[0x0][0x44c] ;  /* 0x00011300ff031b82 */ /* 0x000eb00000000800 */
[----:B------:R-:W3:Y:S01]  /*aef0*/  @P1 LDC R4, c[0x0][0x450] ;  /* 0x00011400ff041b82 */ /* 0x000ee20000000800 */
[----:B--2---:R-:W-:-:S05]  /*af00*/  @P1 IMAD.HI.U32 R3, R0, R3, RZ ;  /* 0x0000000300031227 */ /* 0x004fca00078e00ff */
[----:B---3--:R-:W-:-:S05]  /*af10*/  @P1 SHF.R.U32.HI R0, RZ, R4, R3 ;  /* 0x00000004ff001219 */ /* 0x008fca0000011603 */
[----:B------:R-:W-:-:S04]  /*af20*/  IMAD.IADD R0, R195, 0x1, R0 ;  /* 0x00000001c3007824 */ /* 0x000fc800078e0200 */
[----:B------:R-:W-:-:S05]  /*af30*/  IMAD.HI R0, R0, 0x2aaaaaab, RZ ;  /* 0x2aaaaaab00007827 */ /* 0x000fca00078e02ff */
[----:B------:R-:W-:-:S04]  /*af40*/  SHF.R.U32.HI R3, RZ, 0x1f, R0 ;  /* 0x0000001fff037819 */ /* 0x000fc80000011600 */
[----:B------:R-:W-:-:S04]  /*af50*/  LEA.HI.SX32 R3, R0, R3, 0x1c ;  /* 0x0000000300037211 */ /* 0x000fc800078fe2ff */
[----:B------:R-:W-:-:S04]  /*af60*/  VIMNMX R196, R196, R3, PT ;  /* 0x00000003c4c47248 */ /* 0x000fc80003fe0100 */
[----:B------:R-:W-:Y:S01]  /*af70*/  ISETP.GE.AND P1, PT, R196, 0x1, PT ;  /* 0x00000001c400780c */ /* 0x000fe20003f26270 */
[----:B------:R-:W-:-:S12]  /*af80*/  @P0 BRA `(.L_x_2771) ;  /* 0x0000000000080947 */ /* 0x000fd80003800000 */
[----:B------:R-:W2:Y:S02]  /*af90*/  FENCE.VIEW.ASYNC.G ;  /* 0x00000000000073c6 */ /* 0x000ea40000000100 */
[----:B--2---:R-:W-:Y:S06]  /*afa0*/  BAR.ARV 0xc, 0x180 ;  /* 0x0306000000007b1d */ /* 0x004fec0000002000 */
.L_x_2771:
[----:B------:R-:W-:Y:S05]  /*afb0*/  BSYNC B0 ;  /* 0x0000000000007941 */ /* 0x000fea0003800000 */
.L_x_2770:
[----:B------:R-:W-:Y:S04]  /*afc0*/  BSSY B0, `(.L_x_2772) ;  /* 0x000001f000007945 */ /* 0x000fe80003800000 */
[----:B------:R-:W-:Y:S05]  /*afd0*/  @!P1 BRA `(.L_x_2773) ;  /* 0x0000000000749947 */ /* 0x000fea0003800000 */
[----:B------:R-:W-:Y:S01]  /*afe0*/  ISETP.NE.AND P0, PT, R201, RZ, PT ;  /* 0x000000ffc900720c */ /* 0x000fe20003f05270 */
[----:B------:R-:W-:-:S03]  /*aff0*/  ULDC UR4, c[0x0][0x9f0] ;  /* 0x00027c0000047ab9 */ /* 0x000fc60000000800 */
[----:B------:R-:W-:-:S04]  /*b000*/  SEL R9, R201, UR4, P0 ;  /* 0x00000004c9097c07 */ /* 0x000fc80008000000 */
[-C--:B------:R-:W-:Y:S02]  /*b010*/  IABS R6, R9.reuse ;  /* 0x0000000900067213 */ /* 0x080fe40000000000 */
[----:B------:R-:W-:Y:S02]  /*b020*/  IADD3 R0, R9, -0x1, R196 ;  /* 0xffffffff09007810 */ /* 0x000fe40007ffe0c4 */
[----:B------:R-:W2:Y:S01]  /*b030*/  I2F.RP R3, R6 ;  /* 0x0000000600037306 */ /* 0x000ea20000209400 */
[-C--:B------:R-:W-:Y:S02]  /*b040*/  IABS R10, R9.reuse ;  /* 0x00000009000a7213 */ /* 0x080fe40000000000 */
[----:B------:R-:W-:Y:S02]  /*b050*/  IABS R8, R0 ;  /* 0x0000000000087213 */ /* 0x000fe40000000000 */
[----:B------:R-:W-:-:S04]  /*b060*/  LOP3.LUT R0, R0, R9, RZ, 0x3c, !PT ;  /* 0x0000000900007212 */ /* 0x000fc800078e3cff */
[----:B------:R-:W-:Y:S01]  /*b070*/  ISETP.GE.AND P2, PT, R0, RZ, PT ;  /* 0x000000ff0000720c */ /* 0x000fe20003f46270 */
[----:B--2---:R-:W2:Y:S02]  /*b080*/  MUFU.RCP R3, R3 ;  /* 0x0000000300037308 */ /* 0x004ea40000001000 */
[----:B--2---:R-:W-:Y:S01]  /*b090*/  VIADD R4, R3, 0xffffffe ;  /* 0x0ffffffe03047836 */ /* 0x004fe20000000000 */
[----:B------:R-:W-:-:S05]  /*b0a0*/  IADD3 R3, RZ, -R10, RZ ;  /* 0x8000000aff037210 */ /* 0x000fca0007ffe0ff */
[----:B------:R2:W3:Y:S02]  /*b0b0*/  F2I.FTZ.U32.TRUNC.NTZ R5, R4 ;  /* 0x0000000400057305 */ /* 0x0004e4000021f000 */
[----:B--2---:R-:W-:Y:S02]  /*b0c0*/  IMAD.MOV.U32 R4, RZ, RZ, RZ ;  /* 0x000000ffff047224 */ /* 0x004fe400078e00ff */
[----:B---3--:R-:W-:-:S04]  /*b0d0*/  IMAD.MOV R7, RZ, RZ, -R5 ;  /* 0x000000ffff077224 */ /* 0x008fc800078e0a05 */
[----:B------:R-:W-:-:S04]  /*b0e0*/  IMAD R7, R7, R6, RZ ;  /* 0x0000000607077224 */ /* 0x000fc800078e02ff */
[----:B------:R-:W-:-:S06]  /*b0f0*/  IMAD.HI.U32 R5, R5, R7, R4 ;  /* 0x0000000705057227 */ /* 0x000fcc00078e0004 */
        /* <DEDUP_REMOVED lines=11> */
.L_x_2773:
[----:B------:R-:W-:Y:S05]  /*b1b0*/  BSYNC B0 ;  /* 0x0000000000007941 */ /* 0x000fea0003800000 */
.L_x_2772:
[-C--:B------:R-:W-:Y:S01]  /*b1c0*/  IMAD R185, R207, R72.reuse, RZ ;  /* 0x00000048cfb97224 */ /* 0x080fe200078e02ff */
        /* <DEDUP_REMOVED lines=43> */
[----:B--2---:R-:W-:-:S05]  /*b480*/  LEA.HI R3, R0, R0, RZ, 0x1 ;  /* 0x0000000000037211 */ /* 0x004fca00078f08ff */
[----:B------:R-:W-:Y:S02]  /*b490*/  PLOP3.LUT P0, PT, PT, PT, UP0, 0x80, 0x0 ;  /* 0x000000000000781c */ /* 0x000fe40003f0f008 */
[----:B------:R-:W-:-:S04]  /*b4a0*/  LOP3.LUT R3, R3, 0x1e, RZ, 0xc0, !PT ;  /* 0x0000001e03037812 */ /* 0x000fc800078ec0ff */
[----:B------:R-:W-:-:S04]  /*b4b0*/  IADD3 R3, R0, -R3, RZ ;  /* 0x8000000300037210 */ /* 0x000fc80007ffe0ff */
        /* <DEDUP_REMOVED lines=19> */
[----:B012-45:R-:W-:Y:S05]  /*b5f0*/  CALL.ABS.NOINC R14 ;  /* 0x000000000e007343 */ /* 0x037fea0003c00000 */
.L_x_2775:
        /* <DEDUP_REMOVED lines=12> */
.L_x_2779:
[----:B---3--:R3:W0:Y:S02]  /*b6c0*/  SYNCS.PHASECHK.TRANS64.TRYWAIT P0, [R2+URZ+0x2a800], R3 ;  /* 0x02a80003020075a7 */ /* 0x008624000800017f */
[----:B0-----:R-:W-:Y:S05]  /*b6d0*/  @!P0 NANOSLEEP.SYNCS 0x989680 ;  /* 0x009896800000895d */ /* 0x001fea0003900000 */
[----:B------:R-:W0:Y:S02]  /*b6e0*/  @!P0 SYNCS.PHASECHK.TRANS64 P0, [R2+URZ+0x2a800], R3 ;  /* 0x02a80003020085a7 */ /* 0x000e24000800007f */
[----:B0-----:R-:W-:Y:S05]  /*b6f0*/  @!P0 BRA `(.L_x_2779) ;  /* 0xfffffffc00f08947 */ /* 0x001fea000383ffff */
.L_x_2778:
[----:B------:R-:W-:Y:S05]  /*b700*/  BSYNC B0 ;  /* 0x0000000000007941 */ /* 0x000fea0003800000 */
.L_x_2777:
[----:B------:R-:W-:Y:S05]  /*b710*/  BRA `(.L_x_2780) ;  /* 0x0000006c005c7947 */ /* 0x000fea0003800000 */
.L_x_2776:
        /* <DEDUP_REMOVED lines=13> */
[----:B0-----:R-:W-:Y:S01]  /*b7f0*/  IMAD.IADD R27, R3, 0x1, R25 ;  /* 0x00000001031b7824 */ /* 0x001fe200078e0219 */
[----:B----4-:R-:W-:Y:S01]  /*b800*/  IADD3 R29, R5, R141, RZ ;  /* 0x0000008d051d7210 */ /* 0x010fe20007ffe0ff */
[----:B------:R-:W-:Y:S06]  /*b810*/  @!P0 BRA `(.L_x_2781) ;  /* 0x0000000000408947 */ /* 0x000fec0003800000 */
        /* <DEDUP_REMOVED lines=15> */
[----:B01----:R-:W-:Y:S05]  /*b910*/  CALL.ABS.NOINC R14 ;  /* 0x000000000e007343 */ /* 0x003fea0003c00000 */
.L_x_2781:
[----:B------:R-:W-:Y:S01]  /*b920*/  ULDC.U8 UR4, c[0x0][0x410] ;  /* 0x0001040000047ab9 */ /* 0x000fe20000000000 */
[----:B------:R-:W-:Y:S01]  /*b930*/  BSSY B0, `(.L_x_2782) ;  /* 0x00006ad000007945 */ /* 0x000fe20003800000 */
[----:B------:R-:W-:Y:S01]  /*b940*/  ISETP.NE.AND P0, PT, RZ, UR4, PT ;  /* 0x00000004ff007c0c */ /* 0x000fe2000bf05270 */
[----:B------:R-:W-:-:S12]  /*b950*/  IMAD.IADD R69, R170, 0x1, R186 ;  /* 0x00000001aa457824 */ /* 0x000fd800078e02ba */
[----:B------:R-:W-:Y:S05]  /*b960*/  @!P0 BRA `(.L_x_2783) ;  /* 0x0000003400848947 */ /* 0x000fea0003800000 */
[----:B------:R-:W0:Y:S01]  /*b970*/  LDC R10, c[0x0][0x448] ;  /* 0x00011200ff0a7b82 */ /* 0x000e220000000800 */
[----:B------:R-:W-:Y:S01]  /*b980*/  IMAD R3, R206, 0x40, R69 ;  /* 0x00000040ce037824 */ /* 0x000fe200078e0245 */
[----:B------:R-:W-:Y:S01]  /*b990*/  ULDC.64 UR4, c[0x0][0x3f8] ;  /* 0x0000fe0000047ab9 */ /* 0x000fe20000000a00 */
[----:B------:R-:W-:Y:S01]  /*b9a0*/  ULDC.64 UR6, c[0x0][0x408] ;  /* 0x0001020000067ab9 */ /* 0x000fe20000000a00 */
[----:B------:R-:W-:Y:S01]  /*b9b0*/  MOV R4, R24 ;  /* 0x0000001800047202 */ /* 0x000fe20000000f00 */
[----:B------:R-:W-:Y:S01]  /*b9c0*/  IMAD.MOV.U32 R6, RZ, RZ, R140 ;  /* 0x000000ffff067224 */ /* 0x000fe200078e008c */
[----:B------:R-:W-:Y:S02]  /*b9d0*/  MOV R7, R29 ;  /* 0x0000001d00077202 */ /* 0x000fe40000000f00 */
[----:B------:R-:W-:Y:S02]  /*b9e0*/  SHF.R.S32.HI R76, RZ, 0x1f, R175 ;  /* 0x0000001fff4c7819 */ /* 0x000fe400000114af */
[----:B------:R-:W-:-:S02]  /*b9f0*/  SHF.R.S32.HI R74, RZ, 0x1f, R173 ;  /* 0x0000001fff4a7819 */ /* 0x000fc400000114ad */
[----:B------:R-:W-:Y:S02]  /*ba00*/  SHF.R.S32.HI R73, RZ, 0x1f, R172 ;  /* 0x0000001fff497819 */ /* 0x000fe400000114ac */
[----:B------:R-:W-:Y:S02]  /*ba10*/  SHF.R.S32.HI R75, RZ, 0x1f, R174 ;  /* 0x0000001fff4b7819 */ /* 0x000fe400000114ae */
[----:B0-----:R-:W-:-:S13]  /*ba20*/  ISETP.NE.AND P0, PT, R10, 0x1, PT ;  /* 0x000000010a00780c */ /* 0x001fda0003f05270 */
[----:B------:R-:W0:Y:S08]  /*ba30*/  @P0 LDC R0, c[0x0][0x44c] ;  /* 0x00011300ff000b82 */ /* 0x000e300000000800 */
[----:B------:R-:W2:Y:S01]  /*ba40*/  @P0 LDC R5, c[0x0][0x450] ;  /* 0x00011400ff050b82 */ /* 0x000ea20000000800 */
[----:B0-----:R-:W-:-:S05]  /*ba50*/  @P0 IMAD.HI.U32 R0, R3, R0, RZ ;  /* 0x0000000003000227 */ /* 0x001fca00078e00ff */
[----:B--2---:R-:W-:Y:S01]  /*ba60*/  @P0 SHF.R.U32.HI R3, RZ, R5, R0 ;  /* 0x00000005ff030219 */ /* 0x004fe20000011600 */
        /* <DEDUP_REMOVED lines=18> */
[----:B------:R0:W2:Y:S04]  /*bb90*/  SHFL.IDX PT, R9, R0, RZ, 0x1c1f ;  /* 0x001c1fff00097589 */ /* 0x0000a800000e0000 */
[----:B------:R0:W3:Y:S04]  /*bba0*/  SHFL.IDX PT, R8, R65, RZ, 0x1c1f ;  /* 0x001c1fff41087589 */ /* 0x0000e800000e0000 */
[----:B------:R0:W4:Y:S04]  /*bbb0*/  SHFL.IDX PT, R30, R63, RZ, 0x1c1f ;  /* 0x001c1fff3f1e7589 */ /* 0x00012800000e0000 */
[----:B------:R0:W0:Y:S02]  /*bbc0*/  SHFL.IDX PT, R31, R3, RZ, 0x1c1f ;  /* 0x001c1fff031f7589 */ /* 0x00002400000e0000 */
.L_x_3056:
        /* <DEDUP_REMOVED lines=24> */
[C---:B------:R-:W-:Y:S02]  /*bd50*/  @!P3 SHF.L.U32 R26, R175.reuse, 0x1, RZ ;  /* 0x00000001af1ab819 */ /* 0x040fe400000006ff */
[----:B------:R-:W-:Y:S02]  /*bd60*/  @!P3 SHF.L.U64.HI R5, R175, 0x1, R76 ;  /* 0x00000001af05b819 */ /* 0x000fe4000001024c */
[C---:B------:R-:W-:Y:S01]  /*bd70*/  @!P2 IMAD.SHL.U32 R20, R173.reuse, 0x2, RZ ;  /* 0x00000002ad14a824 */ /* 0x040fe200078e00ff */
[----:B-1-3--:R-:W-:Y:S01]  /*bd80*/  @!P3 IADD3 R28, P6, R8, R26, RZ ;  /* 0x0000001a081cb210 */ /* 0x00afe20007fde0ff */
[----:B------:R-:W-:Y:S01]  /*bd90*/  @!P1 IMAD.SHL.U32 R12, R174, 0x2, RZ ;  /* 0x00000002ae0c9824 */ /* 0x000fe200078e00ff */
[----:B------:R-:W-:Y:S01]  /*bda0*/  @!P2 SHF.L.U64.HI R4, R173, 0x1, R74 ;  /* 0x00000001ad04a819 */ /* 0x000fe2000001024a */
[----:B------:R-:W-:Y:S01]  /*bdb0*/  @!P0 IMAD.SHL.U32 R32, R172, 0x2, RZ ;  /* 0x00000002ac208824 */ /* 0x000fe200078e00ff */
[----:B--2---:R-:W-:Y:S01]  /*bdc0*/  @!P3 IADD3.X R29, R9, R5, RZ, P6, !PT ;  /* 0x00000005091db210 */ /* 0x004fe200037fe4ff */
[----:B----4-:R-:W-:Y:S01]  /*bdd0*/  @!P4 IMAD.MOV.U32 R7, RZ, RZ, R30 ;  /* 0x000000ffff07c224 */ /* 0x010fe200078e001e */
[----:B------:R-:W-:-:S02]  /*bde0*/  @!P2 IADD3 R24, P6, R8, R20, RZ ;  /* 0x000000140818a210 */ /* 0x000fc40007fde0ff */
[----:B0-----:R-:W-:Y:S02]  /*bdf0*/  @!P3 IADD3 R26, P5, R31, R26, RZ ;  /* 0x0000001a1f1ab210 */ /* 0x001fe40007fbe0ff */
[----:B------:R-:W-:Y:S01]  /*be00*/  @!P1 SHF.L.U64.HI R6, R174, 0x1, R75 ;  /* 0x00000001ae069819 */ /* 0x000fe2000001024b */
[----:B------:R-:W-:Y:S01]  /*be10*/  @!P2 IMAD.X R25, R9, 0x1, R4, P6 ;  /* 0x000000010919a824 */ /* 0x000fe200030e0604 */
[----:B------:R-:W-:Y:S01]  /*be20*/  @!P1 IADD3 R14, P6, R8, R12, RZ ;  /* 0x0000000c080e9210 */ /* 0x000fe20007fde0ff */
[----:B------:R-:W-:Y:S01]  /*be30*/  @!P3 IMAD.X R27, R30, 0x1, R5, P5 ;  /* 0x000000011e1bb824 */ /* 0x000fe200028e0605 */
[----:B------:R-:W-:Y:S01]  /*be40*/  @!P2 IADD3 R20, P5, R31, R20, RZ ;  /* 0x000000141f14a210 */ /* 0x000fe20007fbe0ff */
[----:B------:R-:W-:Y:S01]  /*be50*/  @!P4 IMAD.MOV.U32 R5, RZ, RZ, R9 ;  /* 0x000000ffff05c224 */ /* 0x000fe200078e0009 */
[----:B------:R-:W-:Y:S01]  /*be60*/  @!P0 SHF.L.U64.HI R34, R172, 0x1, R73 ;  /* 0x00000001ac228819 */ /* 0x000fe20000010249 */
[----:B------:R-:W-:Y:S01]  /*be70*/  @!P1 IMAD.X R15, R9, 0x1, R6, P6 ;  /* 0x00000001090f9824 */ /* 0x000fe200030e0606 */
[----:B------:R-:W-:-:S02]  /*be80*/  @!P2 IADD3.X R21, R30, R4, RZ, P5, !PT ;  /* 0x000000041e15a210 */ /* 0x000fc40002ffe4ff */
[----:B------:R-:W-:Y:S02]  /*be90*/  ISETP.GE.AND P5, PT, R176, UR4, PT ;  /* 0x00000004b0007c0c */ /* 0x000fe4000bfa6270 */
[----:B------:R-:W-:Y:S02]  /*bea0*/  @!P1 IADD3 R12, P6, R31, R12, RZ ;  /* 0x0000000c1f0c9210 */ /* 0x000fe40007fde0ff */
[----:B------:R-:W-:-:S03]  /*beb0*/  @!P4 MOV R4, R8 ;  /* 0x000000080004c202 */ /* 0x000fc60000000f00 */
[----:B------:R-:W-:Y:S01]  /*bec0*/  @!P1 IMAD.X R13, R30, 0x1, R6, P6 ;  /* 0x000000011e0d9824 */ /* 0x000fe200030e0606 */
[----:B------:R-:W-:Y:S01]  /*bed0*/  @!P0 IADD3 R10, P6, R8, R32, RZ ;  /* 0x00000020080a8210 */ /* 0x000fe20007fde0ff */
[----:B------:R-:W-:Y:S01]  /*bee0*/  @!P4 IMAD.WIDE R4, R160, 0x2, R4 ;  /* 0x00000002a004c825 */ /* 0x000fe200078e0204 */
[----:B------:R-:W-:-:S03]  /*bef0*/  @!P4 MOV R6, R31 ;  /* 0x0000001f0006c202 */ /* 0x000fc60000000f00 */
[----:B------:R-:W-:Y:S01]  /*bf00*/  @!P0 IMAD.X R11, R9, 0x1, R34, P6 ;  /* 0x00000001090b8824 */ /* 0x000fe200030e0622 */
[----:B------:R0:W5:Y:S01]  /*bf10*/  @!P4 LD.E.64 R60, desc[UR60][R4.64] ;  /* 0x0000003c043cc980 */ /* 0x000162000c101b00 */
[----:B------:R-:W-:Y:S01]  /*bf20*/  @!P4 IMAD.WIDE R6, R160, 0x2, R6 ;  /* 0x00000002a006c825 */ /* 0x000fe200078e0206 */
[----:B------:R-:W-:-:S04]  /*bf30*/  @!P5 SHF.L.U64.HI R33, R176, 0x1, R225 ;  /* 0x00000001b021d819 */ /* 0x000fc800000102e1 */
[----:B------:R1:W5:Y:S01]  /*bf40*/  @!P4 LD.E.64 R58, desc[UR60][R6.64] ;  /* 0x0000003c063ac980 */ /* 0x000362000c101b00 */
[----:B0-----:R-:W-:Y:S02]  /*bf50*/  @!P0 IADD3 R4, P6, R31, R32, RZ ;  /* 0x000000201f048210 */ /* 0x001fe40007fde0ff */
[----:B------:R-:W-:-:S03]  /*bf60*/  @!P5 SHF.L.U32 R32, R176, 0x1, RZ ;  /* 0x00000001b020d819 */ /* 0x000fc600000006ff */
[----:B------:R-:W-:Y:S01]  /*bf70*/  @!P0 IMAD.X R5, R30, 0x1, R34, P6 ;  /* 0x000000011e058824 */ /* 0x000fe200030e0622 */
[-C--:B-1----:R-:W-:Y:S02]  /*bf80*/  @!P5 IADD3 R6, P4, R8, R32.reuse, RZ ;  /* 0x000000200806d210 */ /* 0x082fe40007f9e0ff */
[----:B------:R-:W-:Y:S02]  /*bf90*/  @!P5 IADD3 R8, P6, R31, R32, RZ ;  /* 0x000000201f08d210 */ /* 0x000fe40007fde0ff */
[----:B------:R-:W-:Y:S02]  /*bfa0*/  CS2R R56, SRZ ;  /* 0x0000000000387805 */ /* 0x000fe4000001ff00 */
[----:B------:R-:W-:Y:S01]  /*bfb0*/  CS2R R54, SRZ ;  /* 0x0000000000367805 */ /* 0x000fe2000001ff00 */
[----:B------:R-:W-:Y:S01]  /*bfc0*/  @!P5 IMAD.X R7, R9, 0x1, R33, P4 ;  /* 0x000000010907d824 */ /* 0x000fe200020e0621 */
        /* <DEDUP_REMOVED lines=19> */
.L_x_2786:
[----:B------:R-:W-:Y:S05]  /*c100*/  BSYNC B1 ;  /* 0x0000000000017941 */ /* 0x000fea0003800000 */
.L_x_2785:
[----:B0----5:R-:W-:Y:S01]  /*c110*/  IMAD.MOV.U32 R4, RZ, RZ, R58 ;  /* 0x000000ffff047224 */ /* 0x021fe200078e003a */
[----:B------:R-:W-:Y:S01]  /*c120*/  MOV R6, R54 ;  /* 0x0000003600067202 */ /* 0x000fe20000000f00 */
[----:B------:R-:W-:Y:S01]  /*c130*/  IMAD.MOV.U32 R7, RZ, RZ, R55 ;  /* 0x000000ffff077224 */ /* 0x000fe200078e0037 */
[----:B------:R-:W-:Y:S01]  /*c140*/  UMOV UR4, 0xffffffff ;  /* 0xffffffff00047882 */ /* 0x000fe20000000000 */
[----:B------:R-:W-:Y:S01]  /*c150*/  IMAD.MOV.U32 R5, RZ, RZ, R59 ;  /* 0x000000ffff057224 */ /* 0x000fe200078e003b */
[----:B------:R-:W-:Y:S01]  /*c160*/  PRMT R88, R4, 0x7610, R88 ;  /* 0x0000761004587816 */ /* 0x000fe20000000058 */
[----:B------:R-:W-:Y:S01]  /*c170*/  IMAD.MOV.U32 R4, RZ, RZ, R50 ;  /* 0x000000ffff047224 */ /* 0x000fe200078e0032 */
[----:B------:R-:W-:Y:S01]  /*c180*/  PRMT R83, R6, 0x5410, R7 ;  /* 0x0000541006537816 */ /* 0x000fe20000000007 */
[----:B------:R-:W-:Y:S01]  /*c190*/  IMAD.MOV.U32 R6, RZ, RZ, R46 ;  /* 0x000000ffff067224 */ /* 0x000fe200078e002e */
[----:B------:R-:W-:Y:S01]  /*c1a0*/  PRMT R87, R5, 0x7610, R87 ;  /* 0x0000761005577816 */ /* 0x000fe20000000057 */
[----:B------:R-:W-:Y:S01]  /*c1b0*/  IMAD.MOV.U32 R7, RZ, RZ, R47 ;  /* 0x000000ffff077224 */ /* 0x000fe200078e002f */
[----:B------:R-:W-:-:S02]  /*c1c0*/  MOV R5, R51 ;  /* 0x0000003300057202 */ /* 0x000fc40000000f00 */
[----:B----4-:R-:W-:Y:S02]  /*c1d0*/  CS2R R30, SRZ ;  /* 0x00000000001e7805 */ /* 0x010fe4000001ff00 */
[----:B------:R-:W-:Y:S01]  /*c1e0*/  PRMT R79, R5, 0x5410, R4 ;  /* 0x00005410054f7816 */ /* 0x000fe20000000004 */
[----:B------:R-:W-:Y:S01]  /*c1f0*/  IMAD.MOV.U32 R5, RZ, RZ, R43 ;  /* 0x000000ffff057224 */ /* 0x000fe200078e002b */
[----:B------:R-:W-:Y:S01]  /*c200*/  PRMT R77, R6, 0x5410, R7 ;  /* 0x00005410064d7816 */ /* 0x000fe20000000007 */
[----:B------:R-:W-:Y:S01]  /*c210*/  IMAD.MOV.U32 R6, RZ, RZ, R38 ;  /* 0x000000ffff067224 */ /* 0x000fe200078e0026 */
[----:B------:R-:W-:Y:S02]  /*c220*/  MOV R4, R42 ;  /* 0x0000002a00047202 */ /* 0x000fe40000000f00 */
        /* <DEDUP_REMOVED lines=18> */
[----:B------:R-:W-:Y:S02]  /*c350*/  MOV R4, R44 ;  /* 0x0000002c00047202 */ /* 0x000fe40000000f00 */
[----:B------:R-:W-:Y:S02]  /*c360*/  MOV R7, R37 ;  /* 0x0000002500077202 */ /* 0x000fe40000000f00 */
[----:B------:R-:W-:Y:S02]  /*c370*/  PRMT R71, R4, 0x5410, R5 ;  /* 0x0000541004477816 */ /* 0x000fe40000000005 */
[----:B------:R-:W-:Y:S01]  /*c380*/  PRMT R66, R6, 0x5410, R7 ;  /* 0x0000541006427816 */ /* 0x000fe20000000007 */
[----:B------:R-:W-:Y:S06]  /*c390*/  BRA.DIV UR4, `(.L_x_2787) ;  /* 0x0000019e04c87947 */ /* 0x000fec000b800000 */
[----:B------:R-:W0:Y:S04]  /*c3a0*/  SHFL.IDX PT, R0, R0, 0x1, 0x1c1f ;  /* 0x003c1f0000007f89 */ /* 0x000e2800000e0000 */
[----:B------:R-:W4:Y:S04]  /*c3b0*/  SHFL.IDX PT, R65, R65, 0x1, 0x1c1f ;  /* 0x003c1f0041417f89 */ /* 0x000f2800000e0000 */
[----:B------:R-:W0:Y:S04]  /*c3c0*/  SHFL.IDX PT, R63, R63, 0x1, 0x1c1f ;  /* 0x003c1f003f3f7f89 */ /* 0x000e2800000e0000 */
[----:B------:R0:W0:Y:S02]  /*c3d0*/  SHFL.IDX PT, R62, R3, 0x1, 0x1c1f ;  /* 0x003c1f00033e7f89 */ /* 0x00002400000e0000 */
.L_x_3062:
[----:B------:R-:W-:Y:S01]  /*c3e0*/  VIADD R4, R69, 0x40 ;  /* 0x0000004045047836 */ /* 0x000fe20000000000 */
[----:B0-----:R-:W-:Y:S01]  /*c3f0*/  LOP3.LUT R3, R181, 0x18, R16, 0xf8, !PT ;  /* 0x00000018b5037812 */ /* 0x001fe200078ef810 */
[----:B------:R-:W-:Y:S01]  /*c400*/  BSSY B1, `(.L_x_2788) ;  /* 0x0000055000017945 */ /* 0x000fe20003800000 */
[----:B------:R-:W-:Y:S02]  /*c410*/  LOP3.LUT P0, RZ, R226, 0x4, RZ, 0xc0, !PT ;  /* 0x00000004e2ff7812 */ /* 0x000fe4000780c0ff */
[----:B------:R-:W-:Y:S02]  /*c420*/  CS2R R32, SRZ ;  /* 0x0000000000207805 */ /* 0x000fe4000001ff00 */
[----:B------:R-:W-:Y:S02]  /*c430*/  ISETP.GE.AND P1, PT, R4, R67, PT ;  /* 0x000000430400720c */ /* 0x000fe40003f26270 */
[----:B------:R-:W-:Y:S02]  /*c440*/  CS2R R26, SRZ ;  /* 0x00000000001a7805 */ /* 0x000fe4000001ff00 */
[----:B------:R-:W-:-:S02]  /*c450*/  LOP3.LUT R4, R3, R182, RZ, 0x3c, !PT ;  /* 0x000000b603047212 */ /* 0x000fc400078e3cff */
[----:B------:R-:W-:Y:S02]  /*c460*/  CS2R R20, SRZ ;  /* 0x0000000000147805 */ /* 0x000fe4000001ff00 */
[----:B------:R-:W-:Y:S02]  /*c470*/  CS2R R12, SRZ ;  /* 0x00000000000c7805 */ /* 0x000fe4000001ff00 */
[----:B--23--:R-:W-:Y:S02]  /*c480*/  CS2R R8, SRZ ;  /* 0x0000000000087805 */ /* 0x00cfe4000001ff00 */
[----:B------:R-:W-:Y:S01]  /*c490*/  CS2R R40, SRZ ;  /* 0x0000000000287805 */ /* 0x000fe2000001ff00 */
[----:B------:R-:W-:Y:S01]  /*c4a0*/  IMAD.IADD R3, R183, 0x1, R4 ;  /* 0x00000001b7037824 */ /* 0x000fe200078e0204 */
[----:B------:R-:W-:Y:S02]  /*c4b0*/  CS2R R34, SRZ ;  /* 0x0000000000227805 */ /* 0x000fe4000001ff00 */
[----:B-1----:R-:W-:-:S02]  /*c4c0*/  CS2R R28, SRZ ;  /* 0x00000000001c7805 */ /* 0x002fc4000001ff00 */
[----:B------:R-:W-:Y:S02]  /*c4d0*/  CS2R R24, SRZ ;  /* 0x0000000000187805 */ /* 0x000fe4000001ff00 */
[----:B------:R-:W-:Y:S02]  /*c4e0*/  CS2R R14, SRZ ;  /* 0x00000000000e7805 */ /* 0x000fe4000001ff00 */
[----:B------:R-:W-:Y:S02]  /*c4f0*/  LEA R3, R3, R2, 0x1 ;  /* 0x0000000203037211 */ /* 0x000fe400078e08ff */
        /* <DEDUP_REMOVED lines=14> */
[CC--:B----4-:R-:W-:Y:S01]  /*c5e0*/  @!P4 IADD3 R26, P5, R65.reuse, R24.reuse, RZ ;  /* 0x00000018411ac210 */ /* 0x0d0fe20007fbe0ff */
[----:B------:R-:W-:Y:S01]  /*c5f0*/  @!P1 IMAD.SHL.U32 R4, R172, 0x2, RZ ;  /* 0x00000002ac049824 */ /* 0x000fe200078e00ff */
[----:B------:R-:W-:Y:S02]  /*c600*/  @!P4 IADD3 R24, P6, R62, R24, RZ ;  /* 0x000000183e18c210 */ /* 0x000fe40007fde0ff */
[----:B------:R-:W-:Y:S02]  /*c610*/  @!P4 IADD3.X R27, R0, R76, RZ, P5, !PT ;  /* 0x0000004c001bc210 */ /* 0x000fe40002ffe4ff */
[-C--:B------:R-:W-:Y:S01]  /*c620*/  @!P3 IADD3 R20, P5, R65, R14.reuse, RZ ;  /* 0x0000000e4114b210 */ /* 0x080fe20007fbe0ff */
[----:B------:R-:W-:Y:S01]  /*c630*/  @!P4 IMAD.X R25, R63, 0x1, R76, P6 ;  /* 0x000000013f19c824 */ /* 0x000fe200030e064c */
[----:B------:R-:W-:-:S02]  /*c640*/  @!P3 IADD3 R14, P6, R62, R14, RZ ;  /* 0x0000000e3e0eb210 */ /* 0x000fc40007fde0ff */
[----:B------:R-:W-:Y:S02]  /*c650*/  @!P3 IADD3.X R21, R0, R74, RZ, P5, !PT ;  /* 0x0000004a0015b210 */ /* 0x000fe40002ffe4ff */
[----:B------:R-:W-:Y:S01]  /*c660*/  @!P2 SHF.L.U64.HI R75, R174, 0x1, R75 ;  /* 0x00000001ae4ba819 */ /* 0x000fe2000001024b */
[----:B------:R-:W-:Y:S01]  /*c670*/  @!P3 IMAD.X R15, R63, 0x1, R74, P6 ;  /* 0x000000013f0fb824 */ /* 0x000fe200030e064a */
[-C--:B------:R-:W-:Y:S02]  /*c680*/  @!P2 IADD3 R12, P5, R65, R10.reuse, RZ ;  /* 0x0000000a410ca210 */ /* 0x080fe40007fbe0ff */
[----:B------:R-:W-:Y:S02]  /*c690*/  @!P2 IADD3 R10, P6, R62, R10, RZ ;  /* 0x0000000a3e0aa210 */ /* 0x000fe40007fde0ff */
[----:B------:R-:W-:Y:S02]  /*c6a0*/  @!P2 IADD3.X R13, R0, R75, RZ, P5, !PT ;  /* 0x0000004b000da210 */ /* 0x000fe40002ffe4ff */
[----:B------:R-:W-:Y:S01]  /*c6b0*/  @!P1 SHF.L.U64.HI R73, R172, 0x1, R73 ;  /* 0x00000001ac499819 */ /* 0x000fe20000010249 */
[----:B------:R-:W-:Y:S01]  /*c6c0*/  @!P2 IMAD.X R11, R63, 0x1, R75, P6 ;  /* 0x000000013f0ba824 */ /* 0x000fe200030e064b */
[----:B------:R-:W-:-:S02]  /*c6d0*/  @!P1 IADD3 R8, P5, R65, R4, RZ ;  /* 0x0000000441089210 */ /* 0x000fc40007fbe0ff */
[----:B------:R-:W-:-:S03]  /*c6e0*/  ISETP.GE.AND P6, PT, R160, UR4, PT ;  /* 0x00000004a0007c0c */ /* 0x000fc6000bfc6270 */
[----:B------:R-:W-:Y:S01]  /*c6f0*/  @!P1 IMAD.X R9, R0, 0x1, R73, P5 ;  /* 0x0000000100099824 */ /* 0x000fe200028e0649 */
[----:B------:R-:W-:-:S04]  /*c700*/  @!P1 IADD3 R4, P5, R62, R4, RZ ;  /* 0x000000043e049210 */ /* 0x000fc80007fbe0ff */
[----:B------:R-:W-:Y:S02]  /*c710*/  @!P1 IADD3.X R5, R63, R73, RZ, P5, !PT ;  /* 0x000000493f059210 */ /* 0x000fe40002ffe4ff */
[----:B------:R-:W-:-:S03]  /*c720*/  ISETP.GE.AND P5, PT, R176, UR4, PT ;  /* 0x00000004b0007c0c */ /* 0x000fc6000bfa6270 */
        /* <DEDUP_REMOVED lines=9> */
[----:B------:R-:W-:Y:S02]  /*c7c0*/  @!P5 SHF.L.U64.HI R32, R176, 0x1, R225 ;  /* 0x00000001b020d819 */ /* 0x000fe400000102e1 */
[----:B------:R-:W-:Y:S02]  /*c7d0*/  CS2R R34, SRZ ;  /* 0x0000000000227805 */ /* 0x000fe4000001ff00 */
[----:B0-----:R-:W-:-:S04]  /*c7e0*/  CS2R R28, SRZ ;  /* 0x00000000001c7805 */ /* 0x001fc8000001ff00 */
[----:B------:R0:W5:Y:S01]  /*c7f0*/  @!P4 LD.E.64 R34, desc[UR60][R26.64] ;  /* 0x0000003c1a22c980 */ /* 0x000162000c101b00 */
[----:B-1----:R-:W-:-:S03]  /*c800*/  @!P5 IADD3 R6, P6, R65, R33, RZ ;  /* 0x000000214106d210 */ /* 0x002fc60007fde0ff */
[----:B------:R1:W5:Y:S01]  /*c810*/  @!P3 LD.E.64 R28, desc[UR60][R20.64] ;  /* 0x0000003c141cb980 */ /* 0x000362000c101b00 */
[----:B------:R-:W-:Y:S02]  /*c820*/  @!P5 IADD3.X R7, R0, R32, RZ, P6, !PT ;  /* 0x000000200007d210 */ /* 0x000fe400037fe4ff */
[----:B------:R-:W-:Y:S02]  /*c830*/  @!P5 IADD3 R62, P6, R62, R33, RZ ;  /* 0x000000213e3ed210 */ /* 0x000fe40007fde0ff */
[----:B0-----:R-:W-:-:S03]  /*c840*/  CS2R R26, SRZ ;  /* 0x00000000001a7805 */ /* 0x001fc6000001ff00 */
[----:B------:R-:W-:Y:S01]  /*c850*/  @!P5 IMAD.X R63, R63, 0x1, R32, P6 ;  /* 0x000000013f3fd824 */ /* 0x000fe200030e0620 */
[----:B------:R-:W-:Y:S02]  /*c860*/  CS2R R32, SRZ ;  /* 0x0000000000207805 */ /* 0x000fe4000001ff00 */
[----:B-1----:R-:W-:Y:S01]  /*c870*/  CS2R R20, SRZ ;  /* 0x0000000000147805 */ /* 0x002fe2000001ff00 */
[----:B------:R0:W5:Y:S04]  /*c880*/  @!P3 LD.E.64 R26, desc[UR60][R14.64] ;  /* 0x0000003c0e1ab980 */ /* 0x000168000c101b00 */
[----:B------:R1:W5:Y:S04]  /*c890*/  @!P4 LD.E.64 R32, desc[UR60][R24.64] ;  /* 0x0000003c1820c980 */ /* 0x000368000c101b00 */
[----:B------:R2:W5:Y:S01]  /*c8a0*/  @!P2 LD.E.64 R20, desc[UR60][R10.64] ;  /* 0x0000003c0a14a980 */ /* 0x000562000c101b00 */
[----:B0-----:R-:W-:-:S02]  /*c8b0*/  CS2R R14, SRZ ;  /* 0x00000000000e7805 */ /* 0x001fc4000001ff00 */
        /* <DEDUP_REMOVED lines=9> */
.L_x_2789:
[----:B------:R-:W-:Y:S05]  /*c950*/  BSYNC B1 ;  /* 0x0000000000017941 */ /* 0x000fea0003800000 */
.L_x_2788:
[----:B--2---:R-:W-:Y:S01]  /*c960*/  LEA.HI R4, R205, R205, RZ, 0x1 ;  /* 0x000000cdcd047211 */ /* 0x004fe200078f08ff */
[----:B-----5:R-:W-:Y:S01]  /*c970*/  IMAD.MOV.U32 R5, RZ, RZ, R30 ;  /* 0x000000ffff057224 */ /* 0x020fe200078e001e */
[C---:B------:R-:W-:Y:S01]  /*c980*/  IADD3 R0, R3.reuse, 0xc440, RZ ;  /* 0x0000c44003007810 */ /* 0x040fe20007ffe0ff */
[----:B------:R-:W-:Y:S01]  /*c990*/  VIADD R6, R3, 0xc400 ;  /* 0x0000c40003067836 */ /* 0x000fe20000000000 */
[----:B------:R-:W-:Y:S01]  /*c9a0*/  LOP3.LUT R4, R4, 0xfffffffe, RZ, 0xc0, !PT ;  /* 0xfffffffe04047812 */ /* 0x000fe200078ec0ff */
[----:B------:R-:W-:Y:S01]  /*c9b0*/  IMAD.MOV.U32 R7, RZ, RZ, R33 ;  /* 0x000000ffff077224 */ /* 0x000fe200078e0021 */
[----:B------:R-:W-:Y:S01]  /*c9c0*/  PRMT R85, R5, 0x7610, R85 ;  /* 0x0000761005557816 */ /* 0x000fe20000000055 */
[----:B------:R-:W-:Y:S01]  /*c9d0*/  @P0 VIADD R0, R6, 0xffffffc0 ;  /* 0xffffffc006000836 */ /* 0x000fe20000000000 */
[----:B------:R-:W-:Y:S01]  /*c9e0*/  MOV R5, R31 ;  /* 0x0000001f00057202 */ /* 0x000fe20000000f00 */
[----:B------:R-:W-:Y:S01]  /*c9f0*/  IMAD.MOV.U32 R6, RZ, RZ, R32 ;  /* 0x000000ffff067224 */ /* 0x000fe200078e0020 */
[----:B------:R-:W-:Y:S01]  /*ca00*/  IADD3 R4, R205, -R4, RZ ;  /* 0x80000004cd047210 */ /* 0x000fe20007ffe0ff */
[----:B------:R-:W-:Y:S01]  /*ca10*/  IMAD.MOV.U32 R63, RZ, RZ, R34 ;  /* 0x000000ffff3f7224 */ /* 0x000fe200078e0022 */
[----:B------:R-:W-:Y:S01]  /*ca20*/  PRMT R85, R85, 0x5410, R5 ;  /* 0x0000541055557816 */ /* 0x000fe20000000005 */
[----:B------:R-:W-:Y:S01]  /*ca30*/  BSSY B1, `(.L_x_2790) ;  /* 0x0000026000017945 */ /* 0x000fe20003800000 */
[----:B------:R-:W-:Y:S01]  /*ca40*/  SHF.L.U32 R5, R4, 0x1f, RZ ;  /* 0x0000001f04057819 */ /* 0x000fe200000006ff */
[----:B------:R-:W-:Y:S01]  /*ca50*/  IMAD.MOV.U32 R4, RZ, RZ, R21 ;  /* 0x000000ffff047224 */ /* 0x000fe200078e0015 */
[----:B------:R-:W-:Y:S01]  /*ca60*/  PRMT R81, R6, 0x5410, R7 ;  /* 0x0000541006517816 */ /* 0x000fe20000000007 */
[----:B------:R-:W-:Y:S01]  /*ca70*/  IMAD.MOV.U32 R6, RZ, RZ, R26 ;  /* 0x000000ffff067224 */ /* 0x000fe200078e001a */
[----:B------:R-:W0:Y:S01]  /*ca80*/  SYNCS.PHASECHK.TRANS64.TRYWAIT P0, [R2+URZ+0x2a800], R5 ;  /* 0x02a80005020075a7 */ /* 0x000e22000800017f */
[----:B------:R-:W-:Y:S01]  /*ca90*/  IMAD.MOV.U32 R7, RZ, RZ, R27 ;  /* 0x000000ffff077224 */ /* 0x000fe200078e001b */
[----:B------:R-:W-:-:S02]  /*caa0*/  MOV R62, R20 ;  /* 0x00000014003e7202 */ /* 0x000fc40000000f00 */
[----:B------:R-:W-:Y:S02]  /*cab0*/  PRMT R82, R63, 0x7610, R82 ;  /* 0x000076103f527816 */ /* 0x000fe40000000052 */
[----:B------:R-:W-:Y:S01]  /*cac0*/  PRMT R75, R7, 0x5410, R6 ;  /* 0x00005410074b7816 */ /* 0x000fe20000000006 */
[----:B------:R-:W-:Y:S01]  /*cad0*/  IMAD.MOV.U32 R6, RZ, RZ, R12 ;  /* 0x000000ffff067224 */ /* 0x000fe200078e000c */
[----:B------:R-:W-:Y:S02]  /*cae0*/  MOV R7, R13 ;  /* 0x0000000d00077202 */ /* 0x000fe40000000f00 */
[----:B------:R-:W-:Y:S01]  /*caf0*/  PRMT R73, R73, 0x5410, R62 ;  /* 0x0000541049497816 */ /* 0x000fe2000000003e */
[----:B------:R-:W-:Y:S01]  /*cb00*/  IMAD.MOV.U32 R62, RZ, RZ, R8 ;  /* 0x000000ffff3e7224 */ /* 0x000fe200078e0008 */
[----:B----4-:R-:W-:Y:S01]  /*cb10*/  PRMT R65, R7, 0x5410, R6 ;  /* 0x0000541007417816 */ /* 0x010fe20000000006 */
[----:B------:R-:W-:Y:S01]  /*cb20*/  IMAD.MOV.U32 R7, RZ, RZ, R41 ;  /* 0x000000ffff077224 */ /* 0x000fe200078e0029 */
[----:B------:R-:W-:Y:S01]  /*cb30*/  PRMT R73, R4, 0x7610, R73 ;  /* 0x0000761004497816 */ /* 0x000fe20000000049 */
[----:B------:R-:W-:Y:S01]  /*cb40*/  IMAD.MOV.U32 R4, RZ, RZ, R9 ;  /* 0x000000ffff047224 */ /* 0x000fe200078e0009 */
[----:B------:R-:W-:-:S02]  /*cb50*/  MOV R6, R40 ;  /* 0x0000002800067202 */ /* 0x000fc40000000f00 */
[----:B------:R-:W-:Y:S02]  /*cb60*/  PRMT R62, R62, 0x5410, R62 ;  /* 0x000054103e3e7816 */ /* 0x000fe4000000003e */
[----:B------:R-:W-:Y:S01]  /*cb70*/  PRMT R86, R6, 0x5410, R7 ;  /* 0x0000541006567816 */ /* 0x000fe20000000007 */
[----:B------:R-:W-:Y:S01]  /*cb80*/  IMAD.MOV.U32 R6, RZ, RZ, R28 ;  /* 0x000000ffff067224 */ /* 0x000fe200078e001c */
[----:B------:R-:W-:Y:S01]  /*cb90*/  PRMT R62, R4, 0x7610, R62 ;  /* 0x00007610043e7816 */ /* 0x000fe2000000003e */
[----:B------:R-:W-:Y:S01]  /*cba0*/  IMAD.MOV.U32 R7, RZ, RZ, R29 ;  /* 0x000000ffff077224 */ /* 0x000fe200078e001d */
[----:B------:R-:W-:Y:S02]  /*cbb0*/  MOV R4, R35 ;  /* 0x0000002300047202 */ /* 0x000fe40000000f00 */
[----:B------:R-:W-:Y:S02]  /*cbc0*/  VIADDMNMX R67, R67, -R186, 0x80, PT ;  /* 0x0000008043437446 */ /* 0x000fe400038009ba */
[----:B------:R-:W-:Y:S01]  /*cbd0*/  PRMT R76, R6, 0x5410, R7 ;  /* 0x00005410064c7816 */ /* 0x000fe20000000007 */
[----:B------:R-:W-:Y:S01]  /*cbe0*/  IMAD.MOV.U32 R6, RZ, RZ, R25 ;  /* 0x000000ffff067224 */ /* 0x000fe200078e0019 */
[----:B------:R-:W-:Y:S01]  /*cbf0*/  PRMT R82, R82, 0x5410, R4 ;  /* 0x0000541052527816 */ /* 0x000fe20000000004 */
[----:B------:R-:W-:Y:S01]  /*cc00*/  IMAD.MOV.U32 R7, RZ, RZ, R14 ;  /* 0x000000ffff077224 */ /* 0x000fe200078e000e */
[----:B------:R-:W-:-:S02]  /*cc10*/  MOV R4, R24 ;  /* 0x0000001800047202 */ /* 0x000fc40000000f00 */
[----:B------:R-:W-:Y:S02]  /*cc20*/  MOV R63, R15 ;  /* 0x0000000f003f7202 */ /* 0x000fe40000000f00 */
[----:B------:R-:W-:Y:S01]  /*cc30*/  PRMT R74, R4, 0x5410, R6 ;  /* 0x00005410044a7816 */ /* 0x000fe20000000006 */
[----:B------:R-:W-:Y:S01]  /*cc40*/  IMAD.MOV.U32 R4, RZ, RZ, R10 ;  /* 0x000000ffff047224 */ /* 0x000fe200078e000a */
[----:B------:R-:W-:Y:S01]  /*cc50*/  ISETP.GE.AND P1, PT, R170, R67, PT ;  /* 0x00000043aa00720c */ /* 0x000fe20003f26270 */
[----:B------:R-:W-:Y:S01]  /*cc60*/  IMAD.MOV.U32 R6, RZ, RZ, R11 ;  /* 0x000000ffff067224 */ /* 0x000fe200078e000b */
[----:B------:R-:W-:Y:S01]  /*cc70*/  PRMT R69, R7, 0x5410, R63 ;  /* 0x0000541007457816 */ /* 0x000fe2000000003f */
[----:B0-----:R-:W-:Y:S10]  /*cc80*/  @!P0 BRA `(.L_x_2791) ;  /* 0x0000019800008947 */ /* 0x001ff40003800000 */
.L_x_3063:
[----:B------:R-:W-:Y:S05]  /*cc90*/  BSYNC B1 ;  /* 0x0000000000017941 */ /* 0x000fea0003800000 */
.L_x_2790:
        /* <DEDUP_REMOVED lines=14> */
[----:B------:R-:W-:Y:S01]  /*cd80*/  HADD2.F32 R89, -RZ, R89.H0_H0 ;  /* 0x20000059ff597230 */ /* 0x000fe20000004100 */
[--C-:B------:R-:W-:Y:S02]  /*cd90*/  SHF.R.U32.HI R91, RZ, 0x10, R61.reuse ;  /* 0x00000010ff5b7819 */ /* 0x100fe4000001163d */
[----:B------:R-:W-:Y:S01]  /*cda0*/  SHF.R.U64 R60, R60, 0x10, R61 ;  /* 0x000000103c3c7819 */ /* 0x000fe2000000123d */
[----:B------:R-:W-:Y:S01]  /*cdb0*/  HADD2.F32 R93, -RZ, R93.H0_H0 ;  /* 0x2000005dff5d7230 */ /* 0x000fe20000004100 */
[----:B------:R-:W-:Y:S01]  /*cdc0*/  SHF.R.U64 R58, R58, 0x10, R59 ;  /* 0x000000103a3a7819 */ /* 0x000fe2000000123b */
[----:B------:R-:W-:Y:S02]  /*cdd0*/  HADD2.F32 R91, -RZ, R91.H0_H0 ;  /* 0x2000005bff5b7230 */ /* 0x000fe40000004100 */
[----:B------:R-:W-:-:S02]  /*cde0*/  HADD2.F32 R59, -RZ, R88.H0_H0 ;  /* 0x20000058ff3b7230 */ /* 0x000fc40000004100 */
[----:B------:R-:W-:Y:S02]  /*cdf0*/  HADD2.F32 R58, -RZ, R58.H0_H0 ;  /* 0x2000003aff3a7230 */ /* 0x000fe40000004100 */
[----:B------:R-:W-:Y:S02]  /*ce00*/  HADD2.F32 R60, -RZ, R60.H0_H0 ;  /* 0x2000003cff3c7230 */ /* 0x000fe40000004100 */
[--C-:B0-----:R-:W-:Y:S02]  /*ce10*/  HADD2.F32 R61, -RZ, R7.reuse.H1_H1 ;  /* 0x30000007ff3d7230 */ /* 0x101fe40000004100 */
[----:B------:R-:W-:Y:S02]  /*ce20*/  HADD2.F32 R90, -RZ, R7.H0_H0 ;  /* 0x20000007ff5a7230 */ /* 0x000fe40000004100 */
[----:B------:R-:W-:Y:S02]  /*ce30*/  HADD2.F32 R92, -RZ, R4.H1_H1 ;  /* 0x30000004ff5c7230 */ /* 0x000fe40000004100 */
[C---:B------:R-:W-:Y:S01]  /*ce40*/  FMUL.FTZ R97, R61.reuse, R93 ;  /* 0x0000005d3d617220 */ /* 0x040fe20000410000 */
[----:B------:R-:W-:Y:S01]  /*ce50*/  FMUL.FTZ R94, R61, R91 ;  /* 0x0000005b3d5e7220 */ /* 0x000fe20000410000 */
[----:B------:R-:W-:-:S02]  /*ce60*/  HADD2.F32 R7, -RZ, R5.H0_H0 ;  /* 0x20000005ff077230 */ /* 0x000fc40000004100 */
[----:B------:R-:W-:Y:S02]  /*ce70*/  HADD2.F32 R61, -RZ, R5.H1_H1 ;  /* 0x30000005ff3d7230 */ /* 0x000fe40000004100 */
[----:B------:R-:W-:Y:S01]  /*ce80*/  FFMA.FTZ R5, R90, R91, -R97 ;  /* 0x0000005b5a057223 */ /* 0x000fe20000010861 */
[----:B------:R-:W-:Y:S02]  /*ce90*/  HADD2.F32 R88, -RZ, R4.H0_H0 ;  /* 0x20000004ff587230 */ /* 0x000fe40000004100 */
[----:B------:R-:W-:Y:S01]  /*cea0*/  FMUL.FTZ R95, R92, R59 ;  /* 0x0000003b5c5f7220 */ /* 0x000fe20000410000 */
[--C-:B------:R-:W-:Y:S02]  /*ceb0*/  HADD2.F32 R4, -RZ, R6.reuse.H0_H0 ;  /* 0x20000006ff047230 */ /* 0x100fe40000004100 */
[----:B------:R-:W-:Y:S01]  /*cec0*/  FFMA.FTZ R90, R90, R93, R94 ;  /* 0x0000005d5a5a7223 */ /* 0x000fe2000001005e */
[----:B------:R-:W-:Y:S02]  /*ced0*/  HADD2.F32 R91, -RZ, R87.H0_H0 ;  /* 0x20000057ff5b7230 */ /* 0x000fe40000004100 */
[----:B------:R-:W-:Y:S01]  /*cee0*/  FMUL.FTZ R93, R92, R89 ;  /* 0x000000595c5d7220 */ /* 0x000fe20000410000 */
[----:B------:R-:W-:-:S02]  /*cef0*/  HADD2.F32 R6, -RZ, R6.H1_H1 ;  /* 0x30000006ff067230 */ /* 0x000fc40000004100 */
[C---:B------:R-:W-:Y:S01]  /*cf00*/  FFMA.FTZ R89, R88.reuse, R89, -R95 ;  /* 0x0000005958597223 */ /* 0x040fe2000001085f */
[----:B------:R-:W-:Y:S02]  /*cf10*/  HADD2.F32 R87, -RZ, R87.H1_H1 ;  /* 0x30000057ff577230 */ /* 0x000fe40000004100 */
[----:B------:R-:W-:Y:S01]  /*cf20*/  FFMA.FTZ R88, R88, R59, R93 ;  /* 0x0000003b58587223 */ /* 0x000fe2000001005d */
[C---:B------:R-:W-:Y:S02]  /*cf30*/  FMUL.FTZ R59, R6.reuse, R91 ;  /* 0x0000005b063b7220 */ /* 0x040fe40000410000 */
        /* <DEDUP_REMOVED lines=12> */
.L_x_2795:
[----:B------:R-:W-:Y:S05]  /*d000*/  BSYNC B2 ;  /* 0x0000000000027941 */ /* 0x000fea0003800000 */
.L_x_2794:
[----:B------:R-:W-:Y:S04]  /*d010*/  BSSY B2, `(.L_x_2796) ;  /* 0x000002c000027945 */ /* 0x000fe80003800000 */
[----:B------:R-:W-:Y:S05]  /*d020*/  @P1 BRA `(.L_x_2797) ;  /* 0x0000000000a81947 */ /* 0x000fea0003800000 */
[----:B0-----:R-:W0:Y:S01]  /*d030*/  LDS.128 R4, [R0] ;  /* 0x0000000000047984 */ /* 0x001e220000000c00 */
[----:B------:R-:W-:Y:S01]  /*d040*/  SHF.R.U32.HI R61, RZ, 0x10, R57 ;  /* 0x00000010ff3d7819 */ /* 0x000fe20000011639 */
[----:B------:R-:W-:Y:S01]  /*d050*/  HADD2.F32 R88, -RZ, R83.H0_H0 ;  /* 0x20000053ff587230 */ /* 0x000fe20000004100 */
[----:B------:R-:W-:Y:S01]  /*d060*/  SHF.R.U32.HI R87, RZ, 0x10, R55 ;  /* 0x00000010ff577819 */ /* 0x000fe20000011637 */
[----:B------:R-:W-:Y:S01]  /*d070*/  HADD2.F32 R60, -RZ, R84.H0_H0 ;  /* 0x20000054ff3c7230 */ /* 0x000fe20000004100 */
[----:B------:R-:W-:Y:S01]  /*d080*/  SHF.R.U64 R56, R56, 0x10, R57 ;  /* 0x0000001038387819 */ /* 0x000fe20000001239 */
[----:B------:R-:W-:Y:S01]  /*d090*/  HADD2.F32 R61, -RZ, R61.H0_H0 ;  /* 0x2000003dff3d7230 */ /* 0x000fe20000004100 */
[----:B------:R-:W-:Y:S01]  /*d0a0*/  SHF.R.U64 R54, R54, 0x10, R55 ;  /* 0x0000001036367819 */ /* 0x000fe20000001237 */
[----:B------:R-:W-:Y:S02]  /*d0b0*/  HADD2.F32 R87, -RZ, R87.H0_H0 ;  /* 0x20000057ff577230 */ /* 0x000fe40000004100 */
[----:B------:R-:W-:-:S02]  /*d0c0*/  HADD2.F32 R83, -RZ, R83.H1_H1 ;  /* 0x30000053ff537230 */ /* 0x000fc40000004100 */
[----:B------:R-:W-:Y:S02]  /*d0d0*/  HADD2.F32 R84, -RZ, R84.H1_H1 ;  /* 0x30000054ff547230 */ /* 0x000fe40000004100 */
[----:B------:R-:W-:Y:S02]  /*d0e0*/  HADD2.F32 R54, -RZ, R54.H0_H0 ;  /* 0x20000036ff367230 */ /* 0x000fe40000004100 */
[----:B------:R-:W-:Y:S02]  /*d0f0*/  HADD2.F32 R56, -RZ, R56.H0_H0 ;  /* 0x20000038ff387230 */ /* 0x000fe40000004100 */
[--C-:B0-----:R-:W-:Y:S02]  /*d100*/  HADD2.F32 R59, -RZ, R7.reuse.H1_H1 ;  /* 0x30000007ff3b7230 */ /* 0x101fe40000004100 */
[----:B------:R-:W-:Y:S02]  /*d110*/  HADD2.F32 R58, -RZ, R7.H0_H0 ;  /* 0x20000007ff3a7230 */ /* 0x000fe40000004100 */
[----:B------:R-:W-:-:S02]  /*d120*/  HADD2.F32 R57, -RZ, R4.H1_H1 ;  /* 0x30000004ff397230 */ /* 0x000fc40000004100 */
[C---:B------:R-:W-:Y:S01]  /*d130*/  FMUL.FTZ R89, R59.reuse, R87 ;  /* 0x000000573b597220 */ /* 0x040fe20000410000 */
[-C--:B------:R-:W-:Y:S01]  /*d140*/  FMUL.FTZ R92, R59, R61.reuse ;  /* 0x0000003d3b5c7220 */ /* 0x080fe20000410000 */
[----:B------:R-:W-:Y:S02]  /*d150*/  HADD2.F32 R55, -RZ, R4.H0_H0 ;  /* 0x20000004ff377230 */ /* 0x000fe40000004100 */
[--C-:B------:R-:W-:Y:S02]  /*d160*/  HADD2.F32 R7, -RZ, R6.reuse.H0_H0 ;  /* 0x20000006ff077230 */ /* 0x100fe40000004100 */
[----:B------:R-:W-:Y:S01]  /*d170*/  FMUL.FTZ R90, R57, R88 ;  /* 0x00000058395a7220 */ /* 0x000fe20000410000 */
[----:B------:R-:W-:Y:S02]  /*d180*/  HADD2.F32 R4, -RZ, R5.H0_H0 ;  /* 0x20000005ff047230 */ /* 0x000fe40000004100 */
[C---:B------:R-:W-:Y:S01]  /*d190*/  FFMA.FTZ R89, R58.reuse, R61, -R89 ;  /* 0x0000003d3a597223 */ /* 0x040fe20000010859 */
[----:B------:R-:W-:Y:S01]  /*d1a0*/  FFMA.FTZ R92, R58, R87, R92 ;  /* 0x000000573a5c7223 */ /* 0x000fe2000001005c */
[----:B------:R-:W-:-:S02]  /*d1b0*/  HADD2.F32 R6, -RZ, R6.H1_H1 ;  /* 0x30000006ff067230 */ /* 0x000fc40000004100 */
[-C--:B------:R-:W-:Y:S01]  /*d1c0*/  FMUL.FTZ R58, R57, R60.reuse ;  /* 0x0000003c393a7220 */ /* 0x080fe20000410000 */
[----:B------:R-:W-:Y:S02]  /*d1d0*/  HADD2.F32 R5, -RZ, R5.H1_H1 ;  /* 0x30000005ff057230 */ /* 0x000fe40000004100 */
[C---:B------:R-:W-:Y:S01]  /*d1e0*/  FFMA.FTZ R90, R55.reuse, R60, -R90 ;  /* 0x0000003c375a7223 */ /* 0x040fe2000001085a */
[----:B------:R-:W-:Y:S01]  /*d1f0*/  FFMA.FTZ R55, R55, R88, R58 ;  /* 0x0000005837377223 */ /* 0x000fe2000001003a */
        /* <DEDUP_REMOVED lines=12> */
[----:B------:R1:W-:Y:S02]  /*d2c0*/  STS.128 [R0], R4 ;  /* 0x0000000400007388 */ /* 0x0003e40000000c00 */
.L_x_2797:
[----:B------:R-:W-:Y:S05]  /*d2d0*/  BSYNC B2 ;  /* 0x0000000000027941 */ /* 0x000fea0003800000 */
.L_x_2796:
        /* <DEDUP_REMOVED lines=44> */
.L_x_2799:
[----:B------:R-:W-:Y:S05]  /*d5a0*/  BSYNC B2 ;  /* 0x0000000000027941 */ /* 0x000fea0003800000 */
.L_x_2798:
[----:B------:R-:W-:Y:S04]  /*d5b0*/  BSSY B2, `(.L_x_2800) ;  /* 0x000002c000027945 */ /* 0x000fe80003800000 */
[----:B------:R-:W-:Y:S05]  /*d5c0*/  @P3 BRA `(.L_x_2801) ;  /* 0x0000000000a83947 */ /* 0x000fea0003800000 */
[----:B012---:R-:W0:Y:S01]  /*d5d0*/  LDS.128 R4, [R0+0x4000] ;  /* 0x0040000000047984 */ /* 0x007e220000000c00 */
        /* <DEDUP_REMOVED lines=41> */
.L_x_2801:
[----:B------:R-:W-:Y:S05]  /*d870*/  BSYNC B2 ;  /* 0x0000000000027941 */ /* 0x000fea0003800000 */
.L_x_2800:
        /* <DEDUP_REMOVED lines=44> */
.L_x_2803:
[----:B------:R-:W-:Y:S05]  /*db40*/  BSYNC B2 ;  /* 0x0000000000027941 */ /* 0x000fea0003800000 */
.L_x_2802:
[----:B------:R-:W-:Y:S05]  /*db50*/  @P5 BRA `(.L_x_2793) ;  /* 0x0000000000a85947 */ /* 0x000fea0003800000 */
[----:B01234-:R-:W0:Y:S01]  /*db60*/  LDS.128 R4, [R0+0x8000] ;  /* 0x0080000000047984 */ /* 0x01fe220000000c00 */
[----:B------:R-:W-:Y:S01]  /*db70*/  SHF.R.U32.HI R43, RZ, 0x10, R37 ;  /* 0x00000010ff2b7819 */ /* 0x000fe20000011625 */
[----:B------:R-:W-:Y:S01]  /*db80*/  HADD2.F32 R42, -RZ, R66.H0_H0 ;  /* 0x20000042ff2a7230 */ /* 0x000fe20000004100 */
[--C-:B------:R-:W-:Y:S01]  /*db90*/  SHF.R.U32.HI R45, RZ, 0x10, R39.reuse ;  /* 0x00000010ff2d7819 */ /* 0x100fe20000011627 */
        /* <DEDUP_REMOVED lines=38> */
.L_x_2793:
[----:B------:R-:W-:Y:S05]  /*de00*/  BSYNC B1 ;  /* 0x0000000000017941 */ /* 0x000fea0003800000 */
.L_x_2792:
        /* <DEDUP_REMOVED lines=54> */
.L_x_2806:
[----:B------:R-:W-:Y:S05]  /*e170*/  BSYNC B1 ;  /* 0x0000000000017941 */ /* 0x000fea0003800000 */
.L_x_2805:
[----:B------:R-:W-:Y:S04]  /*e180*/  BSSY B1, `(.L_x_2807) ;  /* 0x000002c000017945 */ /* 0x000fe80003800000 */
[----:B------:R-:W-:Y:S05]  /*e190*/  @P1 BRA `(.L_x_2808) ;  /* 0x0000000000a81947 */ /* 0x000fea0003800000 */
[----:B0-----:R-:W0:Y:S01]  /*e1a0*/  LDS.128 R4, [R0+0x2000] ;  /* 0x0020000000047984 */ /* 0x001e220000000c00 */
        /* <DEDUP_REMOVED lines=41> */
.L_x_2808:
[----:B------:R-:W-:Y:S05]  /*e440*/  BSYNC B1 ;  /* 0x0000000000017941 */ /* 0x000fea0003800000 */
.L_x_2807:
        /* <DEDUP_REMOVED lines=44> */
.L_x_2810:
[----:B------:R-:W-:Y:S05]  /*e710*/  BSYNC B1 ;  /* 0x0000000000017941 */ /* 0x000fea0003800000 */
.L_x_2809:
        /* <DEDUP_REMOVED lines=44> */
.L_x_2812:
[----:B------:R-:W-:Y:S05]  /*e9e0*/  BSYNC B1 ;  /* 0x0000000000017941 */ /* 0x000fea0003800000 */
.L_x_2811:
[----:B------:R-:W-:Y:S04]  /*e9f0*/  BSSY B1, `(.L_x_2813) ;  /* 0x000002c000017945 */ /* 0x000fe80003800000 */
[----:B------:R-:W-:Y:S05]  /*ea00*/  @P4 BRA `(.L_x_2814) ;  /* 0x0000000000a84947 */ /* 0x000fea0003800000 */
[----:B0123--:R-:W0:Y:S01]  /*ea10*/  LDS.128 R4, [R3+0x16400] ;  /* 0x0164000003047984 */ /* 0x00fe220000000c00 */
        /* <DEDUP_REMOVED lines=41> */
.L_x_2814:
[----:B------:R-:W-:Y:S05]  /*ecb0*/  BSYNC B1 ;  /* 0x0000000000017941 */ /* 0x000fea0003800000 */
.L_x_2813:
[----:B------:R-:W-:Y:S05]  /*ecc0*/  @P5 BRA `(.L_x_2804) ;  /* 0x0000003400cc5947 */ /* 0x000fea0003800000 */
[----:B01234-:R-:W0:Y:S01]  /*ecd0*/  LDS.128 R4, [R0+0xa000] ;  /* 0x00a0000000047984 */ /* 0x01fe220000000c00 */
[----:B------:R-:W-:Y:S01]  /*ece0*/  SHF.R.U32.HI R14, RZ, 0x10, R9 ;  /* 0x00000010ff0e7819 */ /* 0x000fe20000011609 */
[--C-:B------:R-:W-:Y:S01]  /*ecf0*/  HADD2.F32 R13, -RZ, R62.reuse.H1_H1 ;  /* 0x3000003eff0d7230 */ /* 0x100fe20000004100 */
[--C-:B------:R-:W-:Y:S01]  /*ed00*/  SHF.R.U32.HI R12, RZ, 0x10, R11.reuse ;  /* 0x00000010ff0c7819 */ /* 0x100fe2000001160b */
[----:B------:R-:W-:Y:S01]  /*ed10*/  HADD2.F32 R62, -RZ, R62.H0_H0 ;  /* 0x2000003eff3e7230 */ /* 0x000fe20000004100 */
        /* <DEDUP_REMOVED lines=38> */
.L_x_2783:
[----:B------:R-:W0:Y:S01]  /*ef80*/  LDC R64, c[0x0][0x448] ;  /* 0x00011200ff407b82 */ /* 0x000e220000000800 */
[----:B------:R-:W-:Y:S01]  /*ef90*/  IMAD R3, R206, 0x40, R69 ;  /* 0x00000040ce037824 */ /* 0x000fe200078e0245 */
[----:B------:R-:W-:Y:S01]  /*efa0*/  ULDC.64 UR4, c[0x0][0x3f8] ;  /* 0x0000fe0000047ab9 */ /* 0x000fe20000000a00 */
[----:B------:R-:W-:Y:S01]  /*efb0*/  ULDC.64 UR6, c[0x0][0x408] ;  /* 0x0001020000067ab9 */ /* 0x000fe20000000a00 */
[----:B------:R-:W-:Y:S02]  /*efc0*/  IMAD.MOV.U32 R4, RZ, RZ, R24 ;  /* 0x000000ffff047224 */ /* 0x000fe400078e0018 */
[----:B------:R-:W-:Y:S02]  /*efd0*/  IMAD.MOV.U32 R6, RZ, RZ, R140 ;  /* 0x000000ffff067224 */ /* 0x000fe400078e008c */
[----:B------:R-:W-:Y:S01]  /*efe0*/  IMAD.MOV.U32 R7, RZ, RZ, R29 ;  /* 0x000000ffff077224 */ /* 0x000fe200078e001d */
[----:B0-----:R-:W-:-:S13]  /*eff0*/  ISETP.NE.AND P0, PT, R64, 0x1, PT ;  /* 0x000000014000780c */ /* 0x001fda0003f05270 */
[----:B------:R-:W0:Y:S08]  /*f000*/  @P0 LDC R0, c[0x0][0x44c] ;  /* 0x00011300ff000b82 */ /* 0x000e300000000800 */
[----:B------:R-:W2:Y:S01]  /*f010*/  @P0 LDC R5, c[0x0][0x450] ;  /* 0x00011400ff050b82 */ /* 0x000ea20000000800 */
[----:B0-----:R-:W-:-:S05]  /*f020*/  @P0 IMAD.HI.U32 R0, R3, R0, RZ ;  /* 0x0000000003000227 */ /* 0x001fca00078e00ff */
[----:B--2---:R-:W-:Y:S02]  /*f030*/  @P0 SHF.R.U32.HI R3, RZ, R5, R0 ;  /* 0x00000005ff030219 */ /* 0x004fe40000011600 */
[----:B------:R-:W-:Y:S02]  /*f040*/  MOV R5, R27 ;  /* 0x0000001b00057202 */ /* 0x000fe40000000f00 */
[----:B------:R-:W-:Y:S01]  /*f050*/  SHF.R.S32.HI R0, RZ, 0x1f, R3 ;  /* 0x0000001fff007819 */ /* 0x000fe20000011403 */
[----:B------:R-:W-:-:S04]  /*f060*/  IMAD.WIDE.U32 R6, R3, UR6, R6 ;  /* 0x0000000603067c25 */ /* 0x000fc8000f8e0006 */
[C---:B------:R-:W-:Y:S02]  /*f070*/  IMAD R8, R0.reuse, UR4, RZ ;  /* 0x0000000400087c24 */ /* 0x040fe4000f8e02ff */
[----:B------:R-:W-:Y:S02]  /*f080*/  IMAD R0, R0, UR6, RZ ;  /* 0x0000000600007c24 */ /* 0x000fe4000f8e02ff */
[----:B------:R-:W-:-:S04]  /*f090*/  IMAD.WIDE.U32 R4, R3, UR4, R4 ;  /* 0x0000000403047c25 */ /* 0x000fc8000f8e0004 */
[C---:B------:R-:W-:Y:S01]  /*f0a0*/  IMAD R21, R3.reuse, UR5, R8 ;  /* 0x0000000503157c24 */ /* 0x040fe2000f8e0208 */
[----:B------:R-:W-:Y:S01]  /*f0b0*/  ULDC.64 UR4, c[0x0][0x3e8] ;  /* 0x0000fa0000047ab9 */ /* 0x000fe20000000a00 */
[----:B------:R-:W-:Y:S01]  /*f0c0*/  IMAD R61, R3, UR7, R0 ;  /* 0x00000007033d7c24 */ /* 0x000fe2000f8e0200 */
[----:B------:R-:W-:Y:S01]  /*f0d0*/  ULDC.64 UR6, c[0x0][0x400] ;  /* 0x0001000000067ab9 */ /* 0x000fe20000000a00 */
[----:B------:R-:W-:Y:S01]  /*f0e0*/  LEA R3, P0, R4, UR4, 0x1 ;  /* 0x0000000404037c11 */ /* 0x000fe2000f8008ff */
[----:B------:R-:W-:Y:S01]  /*f0f0*/  UMOV UR4, 0xffffffff ;  /* 0xffffffff00047882 */ /* 0x000fe20000000000 */
[----:B------:R-:W-:Y:S01]  /*f100*/  IMAD.IADD R61, R7, 0x1, R61 ;  /* 0x00000001073d7824 */ /* 0x000fe200078e023d */
[----:B------:R-:W-:Y:S02]  /*f110*/  IADD3 R21, R5, R21, RZ ;  /* 0x0000001505157210 */ /* 0x000fe40007ffe0ff */
[----:B------:R-:W-:Y:S02]  /*f120*/  LEA R0, P1, R6, UR6, 0x1 ;  /* 0x0000000606007c11 */ /* 0x000fe4000f8208ff */
[----:B------:R-:W-:-:S02]  /*f130*/  LEA.HI.X R21, R4, UR5, R21, 0x1, P0 ;  /* 0x0000000504157c11 */ /* 0x000fc400080f0c15 */
[----:B------:R-:W-:Y:S01]  /*f140*/  LEA.HI.X R61, R6, UR7, R61, 0x1, P1 ;  /* 0x00000007063d7c11 */ /* 0x000fe200088f0c3d */
[----:B------:R-:W-:Y:S08]  /*f150*/  BRA.DIV UR4, `(.L_x_2815) ;  /* 0x0000017204e07947 */ /* 0x000ff0000b800000 */
[----:B------:R0:W2:Y:S04]  /*f160*/  SHFL.IDX PT, R5, R21, RZ, 0x1c1f ;  /* 0x001c1fff15057589 */ /* 0x0000a800000e0000 */
[----:B------:R0:W3:Y:S04]  /*f170*/  SHFL.IDX PT, R4, R3, RZ, 0x1c1f ;  /* 0x001c1fff03047589 */ /* 0x0000e800000e0000 */
[----:B------:R0:W4:Y:S04]  /*f180*/  SHFL.IDX PT, R7, R61, RZ, 0x1c1f ;  /* 0x001c1fff3d077589 */ /* 0x00012800000e0000 */
[----:B------:R0:W0:Y:S02]  /*f190*/  SHFL.IDX PT, R8, R0, RZ, 0x1c1f ;  /* 0x001c1fff00087589 */ /* 0x00002400000e0000 */
.L_x_3069:
        /* <DEDUP_REMOVED lines=18> */
[----:B--2---:R-:W-:Y:S01]  /*f2c0*/  IMAD.MOV.U32 R13, RZ, RZ, R5 ;  /* 0x000000ffff0d7224 */ /* 0x004fe200078e0005 */
[----:B------:R-:W-:Y:S02]  /*f2d0*/  ISETP.GE.AND P2, PT, R16, UR4, PT ;  /* 0x0000000410007c0c */ /* 0x000fe4000bf46270 */
[----:B------:R-:W-:Y:S02]  /*f2e0*/  CS2R R28, SRZ ;  /* 0x00000000001c7805 */ /* 0x000fe4000001ff00 */
[----:B------:R-:W-:Y:S02]  /*f2f0*/  ISETP.GE.AND P3, PT, R163, UR4, PT ;  /* 0x00000004a3007c0c */ /* 0x000fe4000bf66270 */
[----:B------:R-:W-:Y:S02]  /*f300*/  CS2R R30, SRZ ;  /* 0x00000000001e7805 */ /* 0x000fe4000001ff00 */
[----:B------:R-:W-:-:S02]  /*f310*/  ISETP.GE.AND P4, PT, R164, UR4, PT ;  /* 0x00000004a4007c0c */ /* 0x000fc4000bf86270 */
[----:B------:R-:W-:Y:S02]  /*f320*/  CS2R R40, SRZ ;  /* 0x0000000000287805 */ /* 0x000fe4000001ff00 */
[----:B------:R-:W-:Y:S02]  /*f330*/  CS2R R42, SRZ ;  /* 0x00000000002a7805 */ /* 0x000fe4000001ff00 */
[----:B------:R-:W-:Y:S01]  /*f340*/  CS2R R26, SRZ ;  /* 0x00000000001a7805 */ /* 0x000fe2000001ff00 */
[C---:B------:R-:W-:Y:S01]  /*f350*/  @!P2 IMAD.SHL.U32 R9, R16.reuse, 0x2, RZ ;  /* 0x000000021009a824 */ /* 0x040fe200078e00ff */
[----:B------:R-:W-:Y:S01]  /*f360*/  @!P2 SHF.L.U64.HI R20, R16, 0x1, R17 ;  /* 0x000000011014a819 */ /* 0x000fe20000010211 */
[----:B------:R-:W-:-:S04]  /*f370*/  @!P3 IMAD.SHL.U32 R15, R166, 0x8, RZ ;  /* 0x00000008a60fb824 */ /* 0x000fc800078e00ff */
[----:B------:R-:W-:Y:S02]  /*f380*/  @!P4 SHF.L.U32 R25, R167, 0x3, RZ ;  /* 0x00000003a719c819 */ /* 0x000fe400000006ff */
[-C--:B------:R-:W-:Y:S01]  /*f390*/  @!P2 IADD3 R4, P0, R4, R9.reuse, RZ ;  /* 0x000000090404a210 */ /* 0x080fe20007f1e0ff */
[----:B------:R-:W-:Y:S01]  /*f3a0*/  @!P3 IMAD.WIDE R10, R15, 0x2, R12 ;  /* 0x000000020f0ab825 */ /* 0x000fe200078e020c */
[----:B0-----:R-:W-:-:S03]  /*f3b0*/  @!P2 IADD3 R6, P1, R8, R9, RZ ;  /* 0x000000090806a210 */ /* 0x001fc60007f3e0ff */
[----:B----4-:R-:W-:Y:S01]  /*f3c0*/  IMAD.MOV.U32 R9, RZ, RZ, R7 ;  /* 0x000000ffff097224 */ /* 0x010fe200078e0007 */
[----:B------:R-:W-:Y:S01]  /*f3d0*/  CS2R R36, SRZ ;  /* 0x0000000000247805 */ /* 0x000fe2000001ff00 */
[----:B------:R-:W-:Y:S01]  /*f3e0*/  @!P4 IMAD.WIDE R12, R25, 0x2, R12 ;  /* 0x00000002190cc825 */ /* 0x000fe200078e020c */
[----:B------:R-:W-:Y:S02]  /*f3f0*/  CS2R R38, SRZ ;  /* 0x0000000000267805 */ /* 0x000fe4000001ff00 */
[----:B------:R-:W-:Y:S02]  /*f400*/  CS2R R32, SRZ ;  /* 0x0000000000207805 */ /* 0x000fe4000001ff00 */
[----:B------:R-:W-:Y:S01]  /*f410*/  CS2R R34, SRZ ;  /* 0x0000000000227805 */ /* 0x000fe2000001ff00 */
[----:B------:R-:W-:Y:S01]  /*f420*/  @!P3 IMAD.WIDE R14, R15, 0x2, R8 ;  /* 0x000000020f0eb825 */ /* 0x000fe200078e0208 */
[----:B------:R-:W-:Y:S02]  /*f430*/  CS2R R44, SRZ ;  /* 0x00000000002c7805 */ /* 0x000fe4000001ff00 */
[----:B------:R-:W-:-:S02]  /*f440*/  CS2R R46, SRZ ;  /* 0x00000000002e7805 */ /* 0x000fc4000001ff00 */
[----:B------:R-:W-:Y:S01]  /*f450*/  @!P2 IADD3.X R7, R7, R20, RZ, P1, !PT ;  /* 0x000000140707a210 */ /* 0x000fe20000ffe4ff */
[----:B------:R-:W-:Y:S01]  /*f460*/  @!P4 IMAD.WIDE R8, R25, 0x2, R8 ;  /* 0x000000021908c825 */ /* 0x000fe200078e0208 */
[----:B------:R-:W-:Y:S01]  /*f470*/  CS2R R24, SRZ ;  /* 0x0000000000187805 */ /* 0x000fe2000001ff00 */
[----:B------:R1:W5:Y:S02]  /*f480*/  @!P3 LD.E.128 R28, desc[UR60][R10.64] ;  /* 0x0000003c0a1cb980 */ /* 0x000364000c101d00 */
[----:B------:R-:W-:Y:S02]  /*f490*/  @!P2 IMAD.X R5, R5, 0x1, R20, P0 ;  /* 0x000000010505a824 */ /* 0x000fe400000e0614 */
[----:B------:R1:W5:Y:S04]  /*f4a0*/  @!P3 LD.E.128 R40, desc[UR60][R14.64] ;  /* 0x0000003c0e28b980 */ /* 0x000368000c101d00 */
[----:B------:R1:W5:Y:S04]  /*f4b0*/  @!P4 LD.E.128 R24, desc[UR60][R12.64] ;  /* 0x0000003c0c18c980 */ /* 0x000368000c101d00 */
[----:B------:R1:W5:Y:S04]  /*f4c0*/  @!P4 LD.E.128 R36, desc[UR60][R8.64] ;  /* 0x0000003c0824c980 */ /* 0x000368000c101d00 */
[----:B------:R1:W5:Y:S04]  /*f4d0*/  @!P2 LD.E.128 R32, desc[UR60][R4.64] ;  /* 0x0000003c0420a980 */ /* 0x000368000c101d00 */
[----:B------:R1:W5:Y:S02]  /*f4e0*/  @!P2 LD.E.128 R44, desc[UR60][R6.64] ;  /* 0x0000003c062ca980 */ /* 0x000364000c101d00 */
.L_x_2817:
[----:B------:R-:W-:Y:S05]  /*f4f0*/  BSYNC B1 ;  /* 0x0000000000017941 */ /* 0x000fea0003800000 */
.L_x_2816:
[----:B-1-3-5:R-:W-:Y:S01]  /*f500*/  IMAD.MOV.U32 R4, RZ, RZ, R44 ;  /* 0x000000ffff047224 */ /* 0x02afe200078e002c */
[----:B------:R-:W-:Y:S01]  /*f510*/  MOV R6, R46 ;  /* 0x0000002e00067202 */ /* 0x000fe20000000f00 */
[----:B----4-:R-:W-:Y:S01]  /*f520*/  IMAD.MOV.U32 R7, RZ, RZ, R47 ;  /* 0x000000ffff077224 */ /* 0x010fe200078e002f */
[----:B------:R-:W-:Y:S01]  /*f530*/  UMOV UR4, 0xffffffff ;  /* 0xffffffff00047882 */ /* 0x000fe20000000000 */
[----:B--2---:R-:W-:Y:S01]  /*f540*/  IMAD.MOV.U32 R5, RZ, RZ, R45 ;  /* 0x000000ffff057224 */ /* 0x004fe200078e002d */
        /* <DEDUP_REMOVED lines=24> */
[----:B------:R-:W-:Y:S01]  /*f6d0*/  PRMT R99, R99, 0x5410, R6 ;  /* 0x0000541063637816 */ /* 0x000fe20000000006 */
[----:B------:R-:W-:Y:S01]  /*f6e0*/  IMAD.MOV.U32 R6, RZ, RZ, R30 ;  /* 0x000000ffff067224 */ /* 0x000fe200078e001e */
[----:B------:R-:W-:Y:S02]  /*f6f0*/  MOV R5, R29 ;  /* 0x0000001d00057202 */ /* 0x000fe40000000f00 */
[----:B------:R-:W-:Y:S02]  /*f700*/  PRMT R103, R103, 0x5410, R7 ;  /* 0x0000541067677816 */ /* 0x000fe40000000007 */
[----:B------:R-:W-:Y:S01]  /*f710*/  PRMT R88, R4, 0x5410, R5 ;  /* 0x0000541004587816 */ /* 0x000fe20000000005 */
[----:B------:R-:W-:Y:S01]  /*f720*/  IMAD.MOV.U32 R5, RZ, RZ, R25 ;  /* 0x000000ffff057224 */ /* 0x000fe200078e0019 */
[----:B------:R-:W-:Y:S01]  /*f730*/  PRMT R89, R6, 0x7610, R89 ;  /* 0x0000761006597816 */ /* 0x000fe20000000059 */
[----:B------:R-:W-:Y:S01]  /*f740*/  IMAD.MOV.U32 R6, RZ, RZ, R26 ;  /* 0x000000ffff067224 */ /* 0x000fe200078e001a */
[----:B------:R-:W-:-:S02]  /*f750*/  MOV R4, R24 ;  /* 0x0000001800047202 */ /* 0x000fc40000000f00 */
[----:B------:R-:W-:Y:S02]  /*f760*/  MOV R7, R27 ;  /* 0x0000001b00077202 */ /* 0x000fe40000000f00 */
[----:B------:R-:W-:Y:S02]  /*f770*/  PRMT R78, R4, 0x5410, R5 ;  /* 0x00005410044e7816 */ /* 0x000fe40000000005 */
[----:B------:R-:W-:Y:S02]  /*f780*/  CS2R R4, SRZ ;  /* 0x0000000000047805 */ /* 0x000fe4000001ff00 */
[----:B------:R-:W-:Y:S01]  /*f790*/  PRMT R79, R6, 0x5410, R7 ;  /* 0x00005410064f7816 */ /* 0x000fe20000000007 */
[----:B------:R-:W-:Y:S06]  /*f7a0*/  BRA.DIV UR4, `(.L_x_2818) ;  /* 0x0000016e04c07947 */ /* 0x000fec000b800000 */
[----:B0-----:R-:W0:Y:S04]  /*f7b0*/  SHFL.IDX PT, R21, R21, 0x1, 0x1c1f ;  /* 0x003c1f0015157f89 */ /* 0x001e2800000e0000 */
[----:B------:R1:W2:Y:S04]  /*f7c0*/  SHFL.IDX PT, R20, R3, 0x1, 0x1c1f ;  /* 0x003c1f0003147f89 */ /* 0x0002a800000e0000 */
[----:B------:R-:W3:Y:S04]  /*f7d0*/  SHFL.IDX PT, R61, R61, 0x1, 0x1c1f ;  /* 0x003c1f003d3d7f89 */ /* 0x000ee800000e0000 */
[----:B-1----:R-:W4:Y:S02]  /*f7e0*/  SHFL.IDX PT, R0, R0, 0x1, 0x1c1f ;  /* 0x003c1f0000007f89 */ /* 0x002f2400000e0000 */
.L_x_3075:
        /* <DEDUP_REMOVED lines=16> */
[----:B--2---:R-:W-:Y:S01]  /*f8f0*/  MOV R6, R20 ;  /* 0x0000001400067202 */ /* 0x004fe20000000f00 */
[----:B0-----:R-:W-:Y:S01]  /*f900*/  IMAD.MOV.U32 R7, RZ, RZ, R21 ;  /* 0x000000ffff077224 */ /* 0x001fe200078e0015 */
[----:B------:R-:W-:Y:S01]  /*f910*/  ISETP.GE.AND P3, PT, R163, UR4, PT ;  /* 0x00000004a3007c0c */ /* 0x000fe2000bf66270 */
[----:B----4-:R-:W-:Y:S01]  /*f920*/  IMAD.MOV.U32 R8, RZ, RZ, R0 ;  /* 0x000000ffff087224 */ /* 0x010fe200078e0000 */
[----:B------:R-:W-:Y:S01]  /*f930*/  ISETP.GE.AND P4, PT, R164, UR4, PT ;  /* 0x00000004a4007c0c */ /* 0x000fe2000bf86270 */
[----:B---3--:R-:W-:Y:S01]  /*f940*/  IMAD.MOV.U32 R9, RZ, RZ, R61 ;  /* 0x000000ffff097224 */ /* 0x008fe200078e003d */
[----:B------:R-:W-:Y:S02]  /*f950*/  ISETP.GE.AND P2, PT, R16, UR4, PT ;  /* 0x0000000410007c0c */ /* 0x000fe4000bf46270 */
[----:B------:R-:W-:Y:S02]  /*f960*/  CS2R R52, SRZ ;  /* 0x0000000000347805 */ /* 0x000fe4000001ff00 */
[----:B------:R-:W-:-:S02]  /*f970*/  CS2R R54, SRZ ;  /* 0x0000000000367805 */ /* 0x000fc4000001ff00 */
[----:B------:R-:W-:Y:S02]  /*f980*/  CS2R R10, SRZ ;  /* 0x00000000000a7805 */ /* 0x000fe4000001ff00 */
[----:B------:R-:W-:Y:S02]  /*f990*/  CS2R R56, SRZ ;  /* 0x0000000000387805 */ /* 0x000fe4000001ff00 */
[----:B------:R-:W-:Y:S01]  /*f9a0*/  CS2R R58, SRZ ;  /* 0x00000000003a7805 */ /* 0x000fe2000001ff00 */
[----:B------:R-:W-:Y:S01]  /*f9b0*/  @!P3 IMAD.SHL.U32 R13, R166, 0x8, RZ ;  /* 0x00000008a60db824 */ /* 0x000fe200078e00ff */
[----:B------:R-:W-:Y:S01]  /*f9c0*/  @!P4 SHF.L.U32 R63, R167, 0x3, RZ ;  /* 0x00000003a73fc819 */ /* 0x000fe200000006ff */
[----:B------:R-:W-:Y:S02]  /*f9d0*/  @!P2 IMAD.SHL.U32 R3, R16, 0x2, RZ ;  /* 0x000000021003a824 */ /* 0x000fe400078e00ff */
[----:B------:R-:W-:-:S03]  /*f9e0*/  @!P3 IMAD.WIDE R4, R13, 0x2, R6 ;  /* 0x000000020d04b825 */ /* 0x000fc600078e0206 */
[-C--:B------:R-:W-:Y:S01]  /*f9f0*/  @!P2 IADD3 R60, P1, R0, R3.reuse, RZ ;  /* 0x00000003003ca210 */ /* 0x080fe20007f3e0ff */
[----:B------:R-:W-:Y:S01]  /*fa00*/  @!P4 IMAD.WIDE R6, R63, 0x2, R6 ;  /* 0x000000023f06c825 */ /* 0x000fe200078e0206 */
[----:B------:R-:W-:Y:S01]  /*fa10*/  @!P2 SHF.L.U64.HI R0, R16, 0x1, R17 ;  /* 0x000000011000a819 */ /* 0x000fe20000010211 */
[----:B------:R0:W5:Y:S01]  /*fa20*/  @!P3 LD.E.128 R52, desc[UR60][R4.64] ;  /* 0x0000003c0434b980 */ /* 0x000162000c101d00 */
[----:B------:R-:W-:Y:S01]  /*fa30*/  @!P2 IADD3 R20, P0, R20, R3, RZ ;  /* 0x000000031414a210 */ /* 0x000fe20007f1e0ff */
[--C-:B------:R-:W-:Y:S01]  /*fa40*/  @!P3 IMAD.WIDE R12, R13, 0x2, R8.reuse ;  /* 0x000000020d0cb825 */ /* 0x100fe200078e0208 */
[----:B------:R-:W-:Y:S01]  /*fa50*/  CS2R R14, SRZ ;  /* 0x00000000000e7805 */ /* 0x000fe2000001ff00 */
[----:B------:R1:W5:Y:S01]  /*fa60*/  @!P4 LD.E.128 R56, desc[UR60][R6.64] ;  /* 0x0000003c0638c980 */ /* 0x000362000c101d00 */
[----:B------:R-:W-:Y:S01]  /*fa70*/  CS2R R48, SRZ ;  /* 0x0000000000307805 */ /* 0x000fe2000001ff00 */
[----:B------:R-:W-:Y:S01]  /*fa80*/  @!P4 IMAD.WIDE R62, R63, 0x2, R8 ;  /* 0x000000023f3ec825 */ /* 0x000fe200078e0208 */
[----:B------:R-:W-:-:S02]  /*fa90*/  CS2R R8, SRZ ;  /* 0x0000000000087805 */ /* 0x000fc4000001ff00 */
[----:B------:R-:W-:Y:S02]  /*faa0*/  CS2R R50, SRZ ;  /* 0x0000000000327805 */ /* 0x000fe4000001ff00 */
[----:B------:R-:W-:Y:S02]  /*fab0*/  @!P2 IADD3.X R21, R21, R0, RZ, P0, !PT ;  /* 0x000000001515a210 */ /* 0x000fe400007fe4ff */
[----:B0-----:R-:W-:Y:S01]  /*fac0*/  CS2R R4, SRZ ;  /* 0x0000000000047805 */ /* 0x001fe2000001ff00 */
[----:B------:R-:W-:Y:S01]  /*fad0*/  @!P2 IMAD.X R61, R61, 0x1, R0, P1 ;  /* 0x000000013d3da824 */ /* 0x000fe200008e0600 */
[----:B------:R0:W5:Y:S01]  /*fae0*/  @!P3 LD.E.128 R8, desc[UR60][R12.64] ;  /* 0x0000003c0c08b980 */ /* 0x000162000c101d00 */
[----:B-1----:R-:W-:-:S03]  /*faf0*/  CS2R R6, SRZ ;  /* 0x0000000000067805 */ /* 0x002fc6000001ff00 */
[----:B------:R1:W5:Y:S04]  /*fb00*/  @!P2 LD.E.128 R48, desc[UR60][R20.64] ;  /* 0x0000003c1430a980 */ /* 0x000368000c101d00 */
[----:B------:R1:W5:Y:S01]  /*fb10*/  @!P2 LD.E.128 R4, desc[UR60][R60.64] ;  /* 0x0000003c3c04a980 */ /* 0x000362000c101d00 */
[----:B0-----:R-:W-:-:S06]  /*fb20*/  CS2R R12, SRZ ;  /* 0x00000000000c7805 */ /* 0x001fcc000001ff00 */
[----:B------:R1:W5:Y:S02]  /*fb30*/  @!P4 LD.E.128 R12, desc[UR60][R62.64] ;  /* 0x0000003c3e0cc980 */ /* 0x000364000c101d00 */
.L_x_2820:
[----:B------:R-:W-:Y:S05]  /*fb40*/  BSYNC B1 ;  /* 0x0000000000017941 */ /* 0x000fea0003800000 */
.L_x_2819:
[----:B----4-:R-:W-:Y:S01]  /*fb50*/  LEA.HI R0, R205, R205, RZ, 0x1 ;  /* 0x000000cdcd007211 */ /* 0x010fe200078f08ff */
[----:B-----5:R-:W-:Y:S01]  /*fb60*/  IMAD.MOV.U32 R3, RZ, RZ, R4 ;  /* 0x000000ffff037224 */ /* 0x020fe200078e0004 */
[----:B-12---:R-:W-:Y:S01]  /*fb70*/  MOV R20, R5 ;  /* 0x0000000500147202 */ /* 0x006fe20000000f00 */
[----:B0-----:R-:W-:Y:S01]  /*fb80*/  IMAD.MOV.U32 R21, RZ, RZ, R7 ;  /* 0x000000ffff157224 */ /* 0x001fe200078e0007 */
[----:B------:R-:W-:Y:S01]  /*fb90*/  LOP3.LUT R0, R0, 0xfffffffe, RZ, 0xc0, !PT ;  /* 0xfffffffe00007812 */ /* 0x000fe200078ec0ff */
[----:B------:R-:W-:Y:S01]  /*fba0*/  IMAD.MOV.U32 R60, RZ, RZ, R49 ;  /* 0x000000ffff3c7224 */ /* 0x000fe200078e0031 */
[----:B------:R-:W-:Y:S01]  /*fbb0*/  PRMT R82, R3, 0x5410, R20 ;  /* 0x0000541003527816 */ /* 0x000fe20000000014 */
[----:B------:R-:W-:Y:S01]  /*fbc0*/  IMAD.MOV.U32 R3, RZ, RZ, R6 ;  /* 0x000000ffff037224 */ /* 0x000fe200078e0006 */
[----:B------:R-:W-:Y:S01]  /*fbd0*/  IADD3 R0, R205, -R0, RZ ;  /* 0x80000000cd007210 */ /* 0x000fe20007ffe0ff */
[----:B------:R-:W-:Y:S01]  /*fbe0*/  IMAD.MOV.U32 R20, RZ, RZ, R9 ;  /* 0x000000ffff147224 */ /* 0x000fe200078e0009 */
[----:B------:R-:W-:Y:S01]  /*fbf0*/  MOV R63, R57 ;  /* 0x00000039003f7202 */ /* 0x000fe20000000f00 */
[----:B------:R-:W-:Y:S01]  /*fc00*/  IMAD.MOV.U32 R62, RZ, RZ, R50 ;  /* 0x000000ffff3e7224 */ /* 0x000fe200078e0032 */
[----:B---3--:R-:W-:Y:S01]  /*fc10*/  SHF.L.U32 R61, R0, 0x1f, RZ ;  /* 0x0000001f003d7819 */ /* 0x008fe200000006ff */
[----:B------:R-:W-:Y:S01]  /*fc20*/  IMAD.MOV.U32 R0, RZ, RZ, R11 ;  /* 0x000000ffff007224 */ /* 0x000fe200078e000b */
[----:B------:R-:W-:Y:S01]  /*fc30*/  PRMT R83, R3, 0x5410, R21 ;  /* 0x0000541003537816 */ /* 0x000fe20000000015 */
[----:B------:R-:W-:Y:S01]  /*fc40*/  IMAD.MOV.U32 R3, RZ, RZ, R8 ;  /* 0x000000ffff037224 */ /* 0x000fe200078e0008 */
[----:B------:R-:W0:Y:S01]  /*fc50*/  SYNCS.PHASECHK.TRANS64.TRYWAIT P0, [R2+URZ+0x2a800], R61 ;  /* 0x02a8003d020075a7 */ /* 0x000e22000800017f */
[----:B------:R-:W-:Y:S01]  /*fc60*/  MOV R21, R10 ;  /* 0x0000000a00157202 */ /* 0x000fe20000000f00 */
[----:B------:R-:W-:Y:S01]  /*fc70*/  BSSY B1, `(.L_x_2821) ;  /* 0x000001d000017945 */ /* 0x000fe20003800000 */
[----:B------:R-:W-:Y:S01]  /*fc80*/  PRMT R85, R62, 0x7610, R85 ;  /* 0x000076103e557816 */ /* 0x000fe20000000055 */
[----:B------:R-:W-:Y:S01]  /*fc90*/  IMAD.MOV.U32 R62, RZ, RZ, R53 ;  /* 0x000000ffff3e7224 */ /* 0x000fe200078e0035 */
[----:B------:R-:W-:Y:S01]  /*fca0*/  PRMT R70, R3, 0x5410, R20 ;  /* 0x0000541003467816 */ /* 0x000fe20000000014 */
[----:B------:R-:W-:Y:S01]  /*fcb0*/  IMAD.MOV.U32 R3, RZ, RZ, R12 ;  /* 0x000000ffff037224 */ /* 0x000fe200078e000c */
[----:B------:R-:W-:Y:S01]  /*fcc0*/  PRMT R73, R21, 0x7610, R73 ;  /* 0x0000761015497816 */ /* 0x000fe20000000049 */
[----:B------:R-:W-:Y:S01]  /*fcd0*/  IMAD.MOV.U32 R21, RZ, RZ, R14 ;  /* 0x000000ffff157224 */ /* 0x000fe200078e000e */
[----:B------:R-:W-:-:S02]  /*fce0*/  MOV R20, R13 ;  /* 0x0000000d00147202 */ /* 0x000fc40000000f00 */
[----:B------:R-:W-:Y:S02]  /*fcf0*/  PRMT R73, R73, 0x5410, R0 ;  /* 0x0000541049497816 */ /* 0x000fe40000000000 */
[--C-:B------:R-:W-:Y:S01]  /*fd00*/  PRMT R0, R3, 0x5410, R20.reuse ;  /* 0x0000541003007816 */ /* 0x100fe20000000014 */
[----:B------:R-:W-:Y:S01]  /*fd10*/  IMAD.MOV.U32 R3, RZ, RZ, R15 ;  /* 0x000000ffff037224 */ /* 0x000fe200078e000f */
[----:B------:R-:W-:Y:S02]  /*fd20*/  PRMT R20, R21, 0x7610, R20 ;  /* 0x0000761015147816 */ /* 0x000fe40000000014 */
[----:B------:R-:W-:Y:S02]  /*fd30*/  MOV R21, R48 ;  /* 0x0000003000157202 */ /* 0x000fe40000000f00 */
[----:B------:R-:W-:Y:S02]  /*fd40*/  PRMT R20, R20, 0x5410, R3 ;  /* 0x0000541014147816 */ /* 0x000fe40000000003 */
[----:B------:R-:W-:Y:S01]  /*fd50*/  PRMT R84, R21, 0x5410, R60 ;  /* 0x0000541015547816 */ /* 0x000fe2000000003c */
[----:B------:R-:W-:Y:S01]  /*fd60*/  IMAD.MOV.U32 R60, RZ, RZ, R52 ;  /* 0x000000ffff3c7224 */ /* 0x000fe200078e0034 */
[----:B------:R-:W-:-:S02]  /*fd70*/  MOV R21, R51 ;  /* 0x0000003300157202 */ /* 0x000fc40000000f00 */
[----:B------:R-:W-:Y:S02]  /*fd80*/  VIADDMNMX R3, R64, -R186, 0x80, PT ;  /* 0x0000008040037446 */ /* 0x000fe400038009ba */
        /* <DEDUP_REMOVED lines=8> */
[----:B------:R-:W-:Y:S01]  /*fe10*/  PRMT R21, R62, 0x5410, R63 ;  /* 0x000054103e157816 */ /* 0x000fe2000000003f */
[----:B------:R-:W-:Y:S01]  /*fe20*/  IMAD.MOV.U32 R62, RZ, RZ, R59 ;  /* 0x000000ffff3e7224 */ /* 0x000fe200078e003b */
[----:B0-----:R-:W-:Y:S07]  /*fe30*/  @!P0 BRA `(.L_x_2822) ;  /* 0x0000016800908947 */ /* 0x001fee0003800000 */
.L_x_3076:
[----:B------:R-:W-:Y:S05]  /*fe40*/  BSYNC B1 ;  /* 0x0000000000017941 */ /* 0x000fea0003800000 */
.L_x_2821:
        /* <DEDUP_REMOVED lines=13> */
[----:B------:R-:W-:Y:S02]  /*ff20*/  SHF.R.S32.HI R63, RZ, 0x1f, R62 ;  /* 0x0000001fff3f7819 */ /* 0x000fe4000001143e */
[----:B------:R-:W-:Y:S02]  /*ff30*/  SHF.L.U32 R64, R62, 0x3, RZ ;  /* 0x000000033e407819 */ /* 0x000fe400000006ff */
[----:B------:R-:W-:Y:S02]  /*ff40*/  LEA.HI R62, R63, R62, RZ, 0x3 ;  /* 0x0000003e3f3e7211 */ /* 0x000fe400078f18ff */
[----:B------:R-:W-:-:S02]  /*ff50*/  LOP3.LUT R63, R181, 0x38, R64, 0xf8, !PT ;  /* 0x00000038b53f7812 */ /* 0x000fc400078ef840 */
[-C--:B------:R-:W-:Y:S01]  /*ff60*/  LOP3.LUT R60, R61, R182.reuse, RZ, 0x3c, !PT ;  /* 0x000000b63d3c7212 */ /* 0x080fe200078e3cff */
[----:B------:R-:W-:Y:S01]  /*ff70*/  IMAD.SHL.U32 R62, R62, 0x400, RZ ;  /* 0x000004003e3e7824 */ /* 0x000fe200078e00ff */
[----:B------:R-:W-:Y:S02]  /*ff80*/  LOP3.LUT R65, R63, R182, RZ, 0x3c, !PT ;  /* 0x000000b63f417212 */ /* 0x000fe400078e3cff */
[--C-:B------:R-:W-:Y:S01]  /*ff90*/  SHF.R.U64 R32, R32, 0x10, R33.reuse ;  /* 0x0000001020207819 */ /* 0x100fe20000001221 */
[----:B------:R-:W-:Y:S01]  /*ffa0*/  IMAD.IADD R61, R183, 0x1, R60 ;  /* 0x00000001b73d7824 */ /* 0x000fe200078e023c */
[----:B------:R-:W-:Y:S02]  /*ffb0*/  LOP3.LUT R64, R62, 0x7fffe000, RZ, 0xc0, !PT ;  /* 0x7fffe0003e407812 */ /* 0x000fe400078ec0ff */
[----:B------:R-:W-:Y:S02]  /*ffc0*/  SHF.R.U32.HI R90, RZ, 0x10, R33 ;  /* 0x00000010ff5a7819 */ /* 0x000fe40000011621 */
[----:B------:R-:W-:-:S02]  /*ffd0*/  IADD3 R65, R65, R64, R183 ;  /* 0x0000004041417210 */ /* 0x000fc40007ffe0b7 */
[----:B------:R-:W-:Y:S01]  /*ffe0*/  LEA R80, R61, R2, 0x1 ;  /* 0x000000023d507211 */ /* 0x000fe200078e08ff */
[----:B------:R-:W-:Y:S01]  /*fff0*/  HADD2.F32 R90, -RZ, R90.H0_H0 ;  /* 0x2000005aff5a7230 */ /* 0x000fe20000004100 */
[--C-:B------:R-:W-:Y:S01]  /*10000*/  SHF.R.U64 R33, R44, 0x10, R45.reuse ;  /* 0x000000102c217819 */ /* 0x100fe2000000122d */
[----:B------:R-:W-:Y:S01]  /*10010*/  IMAD R81, R65, 0x2, R2 ;  /* 0x0000000241517824 */ /* 0x000fe200078e0202 */
[----:B------:R-:W-:Y:S01]  /*10020*/  SHF.R.U32.HI R44, RZ, 0x10, R45 ;  /* 0x00000010ff2c7819 */ /* 0x000fe2000001162d */
[----:B------:R-:W0:Y:S01]  /*10030*/  LDS.128 R60, [R80+0xc400] ;  /* 0x00c40000503c7984 */ /* 0x000e220000000c00 */
[--C-:B------:R-:W-:Y:S02]  /*10040*/  SHF.R.U64 R34, R34, 0x10, R35.reuse ;  /* 0x0000001022227819 */ /* 0x100fe40000001223 */
[----:B------:R-:W-:Y:S01]  /*10050*/  SHF.R.U32.HI R45, RZ, 0x10, R35 ;  /* 0x00000010ff2d7819 */ /* 0x000fe20000011623 */
[----:B------:R-:W1:Y:S01]  /*10060*/  LDS.128 R64, [R81+0xc400] ;  /* 0x00c4000051407984 */ /* 0x000e620000000c00 */
[--C-:B------:R-:W-:Y:S01]  /*10070*/  SHF.R.U64 R35, R46, 0x10, R47.reuse ;  /* 0x000000102e237819 */ /* 0x100fe2000000122f */
[----:B------:R-:W-:Y:S01]  /*10080*/  HADD2.F32 R44, -RZ, R44.H0_H0 ;  /* 0x2000002cff2c7230 */ /* 0x000fe20000004100 */
[----:B------:R-:W-:Y:S01]  /*10090*/  SHF.R.U32.HI R46, RZ, 0x10, R47 ;  /* 0x00000010ff2e7819 */ /* 0x000fe2000001162f */
[----:B0-----:R-:W-:-:S02]  /*100a0*/  HADD2.F32 R93, -RZ, R63.H0_H0 ;  /* 0x2000003fff5d7230 */ /* 0x001fc40000004100 */
[----:B------:R-:W-:Y:S02]  /*100b0*/  HADD2.F32 R94, -RZ, R63.H1_H1 ;  /* 0x3000003fff5e7230 */ /* 0x000fe40000004100 */
[----:B-1----:R-:W-:Y:S02]  /*100c0*/  HADD2.F32 R63, -RZ, R65.H0_H0 ;  /* 0x20000041ff3f7230 */ /* 0x002fe40000004100 */
[----:B------:R-:W-:Y:S02]  /*100d0*/  HADD2.F32 R47, -RZ, R61.H0_H0 ;  /* 0x2000003dff2f7230 */ /* 0x000fe40000004100 */
[----:B------:R-:W-:Y:S02]  /*100e0*/  HADD2.F32 R65, -RZ, R65.H1_H1 ;  /* 0x30000041ff417230 */ /* 0x000fe40000004100 */
[C---:B------:R-:W-:Y:S01]  /*100f0*/  FMUL.FTZ R100, R63.reuse, R96 ;  /* 0x000000603f647220 */ /* 0x040fe20000410000 */
[----:B------:R-:W-:Y:S01]  /*10100*/  FMUL.FTZ R104, R63, R98 ;  /* 0x000000623f687220 */ /* 0x000fe20000410000 */
[----:B------:R-:W-:-:S02]  /*10110*/  HADD2.F32 R61, -RZ, R61.H1_H1 ;  /* 0x3000003dff3d7230 */ /* 0x000fc40000004100 */
[----:B------:R-:W-:Y:S01]  /*10120*/  FFMA.FTZ R100, R47, R98, -R100 ;  /* 0x000000622f647223 */ /* 0x000fe20000010864 */
[----:B------:R-:W-:Y:S02]  /*10130*/  HADD2.F32 R95, -RZ, R64.H0_H0 ;  /* 0x20000040ff5f7230 */ /* 0x000fe40000004100 */
[----:B------:R-:W-:Y:S01]  /*10140*/  FMUL.FTZ R106, R65, R44 ;  /* 0x0000002c416a7220 */ /* 0x000fe20000410000 */
[----:B------:R-:W-:Y:S02]  /*10150*/  HADD2.F32 R98, -RZ, R103.H0_H0 ;  /* 0x20000067ff627230 */ /* 0x000fe40000004100 */
[----:B------:R-:W-:Y:S01]  /*10160*/  FFMA.FTZ R104, R47, R96, R104 ;  /* 0x000000602f687223 */ /* 0x000fe20000010068 */
[----:B------:R-:W-:Y:S02]  /*10170*/  HADD2.F32 R96, -RZ, R101.H0_H0 ;  /* 0x20000065ff607230 */ /* 0x000fe40000004100 */
[-C--:B------:R-:W-:Y:S01]  /*10180*/  FMUL.FTZ R108, R65, R90.reuse ;  /* 0x0000005a416c7220 */ /* 0x080fe20000410000 */
[----:B------:R-:W-:Y:S01]  /*10190*/  FFMA.FTZ R47, R61, R90, -R106 ;  /* 0x0000005a3d2f7223 */ /* 0x000fe2000001086a */
[----:B------:R-:W-:-:S02]  /*101a0*/  HADD2.F32 R91, -RZ, R60.H0_H0 ;  /* 0x2000003cff5b7230 */ /* 0x000fc40000004100 */
[C---:B------:R-:W-:Y:S01]  /*101b0*/  FMUL.FTZ R90, R95.reuse, R98 ;  /* 0x000000625f5a7220 */ /* 0x040fe20000410000 */
[----:B------:R-:W-:Y:S02]  /*101c0*/  HADD2.F32 R97, -RZ, R66.H0_H0 ;  /* 0x20000042ff617230 */ /* 0x000fe40000004100 */
[----:B------:R-:W-:Y:S01]  /*101d0*/  FMUL.FTZ R95, R95, R96 ;  /* 0x000000605f5f7220 */ /* 0x000fe20000410000 */
[----:B------:R-:W-:Y:S02]  /*101e0*/  HADD2.F32 R63, -RZ, R89.H1_H1 ;  /* 0x30000059ff3f7230 */ /* 0x000fe40000004100 */
[----:B------:R-:W-:Y:S01]  /*101f0*/  FFMA.FTZ R61, R61, R44, R108 ;  /* 0x0000002c3d3d7223 */ /* 0x000fe2000001006c */
[----:B------:R-:W-:Y:S02]  /*10200*/  HADD2.F32 R65, -RZ, R99.H1_H1 ;  /* 0x30000063ff417230 */ /* 0x000fe40000004100 */
[----:B------:R-:W-:Y:S01]  /*10210*/  FFMA.FTZ R90, R91, R96, -R90 ;  /* 0x000000605b5a7223 */ /* 0x000fe2000001085a */
[----:B------:R-:W-:-:S02]  /*10220*/  HADD2.F32 R92, -RZ, R62.H0_H0 ;  /* 0x2000003eff5c7230 */ /* 0x000fc40000004100 */
[----:B------:R-:W-:Y:S01]  /*10230*/  FFMA.FTZ R44, R91, R98, R95 ;  /* 0x000000625b2c7223 */ /* 0x000fe2000001005f */
[C---:B------:R-:W-:Y:S01]  /*10240*/  FMUL.FTZ R91, R97.reuse, R63 ;  /* 0x0000003f615b7220 */ /* 0x040fe20000410000 */
[-C--:B------:R-:W-:Y:S01]  /*10250*/  FMUL.FTZ R97, R97, R65.reuse ;  /* 0x0000004161617220 */ /* 0x080fe20000410000 */
[--C-:B------:R-:W-:Y:S02]  /*10260*/  HADD2.F32 R102, -RZ, R67.reuse.H0_H0 ;  /* 0x20000043ff667230 */ /* 0x100fe40000004100 */
[C---:B------:R-:W-:Y:S01]  /*10270*/  FFMA.FTZ R65, R92.reuse, R65, -R91 ;  /* 0x000000415c417223 */ /* 0x040fe2000001085b */
[----:B------:R-:W-:Y:S02]  /*10280*/  HADD2.F32 R67, -RZ, R67.H1_H1 ;  /* 0x30000043ff437230 */ /* 0x000fe40000004100 */
[----:B------:R-:W-:Y:S02]  /*10290*/  HADD2.F32 R91, -RZ, R46.H0_H0 ;  /* 0x2000002eff5b7230 */ /* 0x000fe40000004100 */
[----:B------:R-:W-:Y:S01]  /*102a0*/  FFMA.FTZ R46, R92, R63, R97 ;  /* 0x0000003f5c2e7223 */ /* 0x000fe20000010061 */
[----:B------:R-:W-:-:S02]  /*102b0*/  HADD2.F32 R95, -RZ, R45.H0_H0 ;  /* 0x2000002dff5f7230 */ /* 0x000fc40000004100 */
[----:B------:R-:W-:Y:S02]  /*102c0*/  HADD2.F32 R64, -RZ, R64.H1_H1 ;  /* 0x30000040ff407230 */ /* 0x000fe40000004100 */
[C---:B------:R-:W-:Y:S01]  /*102d0*/  FMUL.FTZ R63, R67.reuse, R91 ;  /* 0x0000005b433f7220 */ /* 0x040fe20000410000 */
[----:B------:R-:W-:Y:S02]  /*102e0*/  HADD2.F32 R66, -RZ, R66.H1_H1 ;  /* 0x30000042ff427230 */ /* 0x000fe40000004100 */
[-C--:B------:R-:W-:Y:S01]  /*102f0*/  FMUL.FTZ R97, R67, R95.reuse ;  /* 0x0000005f43617220 */ /* 0x080fe20000410000 */
[----:B------:R-:W-:Y:S02]  /*10300*/  HADD2.F32 R99, -RZ, R99.H0_H0 ;  /* 0x20000063ff637230 */ /* 0x000fe40000004100 */
[C---:B------:R-:W-:Y:S01]  /*10310*/  FFMA.FTZ R92, R94.reuse, R95, -R63 ;  /* 0x0000005f5e5c7223 */ /* 0x040fe2000001083f */
[----:B------:R-:W-:Y:S02]  /*10320*/  HADD2.F32 R63, -RZ, R33.H0_H0 ;  /* 0x20000021ff3f7230 */ /* 0x000fe40000004100 */
[----:B------:R-:W-:Y:S01]  /*10330*/  FFMA.FTZ R94, R94, R91, R97 ;  /* 0x0000005b5e5e7223 */ /* 0x000fe20000010061 */
[----:B------:R-:W-:-:S02]  /*10340*/  HADD2.F32 R67, -RZ, R35.H0_H0 ;  /* 0x20000023ff437230 */ /* 0x000fc40000004100 */
[----:B------:R-:W-:Y:S01]  /*10350*/  FMUL.FTZ R96, R102, R99 ;  /* 0x0000006366607220 */ /* 0x000fe20000410000 */
[----:B------:R-:W-:Y:S02]  /*10360*/  HADD2.F32 R101, -RZ, R101.H1_H1 ;  /* 0x30000065ff657230 */ /* 0x000fe40000004100 */
[----:B------:R-:W-:Y:S01]  /*10370*/  FMUL.FTZ R91, R64, R63 ;  /* 0x0000003f405b7220 */ /* 0x000fe20000410000 */
[----:B------:R-:W-:Y:S02]  /*10380*/  HADD2.F32 R33, -RZ, R32.H0_H0 ;  /* 0x20000020ff217230 */ /* 0x000fe40000004100 */
[----:B------:R-:W-:Y:S01]  /*10390*/  FMUL.FTZ R95, R66, R67 ;  /* 0x00000043425f7220 */ /* 0x000fe20000410000 */
[----:B------:R-:W-:Y:S02]  /*103a0*/  HADD2.F32 R35, -RZ, R34.H0_H0 ;  /* 0x20000022ff237230 */ /* 0x000fe40000004100 */
[----:B------:R-:W-:Y:S01]  /*103b0*/  FMUL.FTZ R102, R102, R101 ;  /* 0x0000006566667220 */ /* 0x000fe20000410000 */
[----:B------:R-:W-:-:S02]  /*103c0*/  HADD2.F32 R60, -RZ, R60.H1_H1 ;  /* 0x3000003cff3c7230 */ /* 0x000fc40000004100 */
[----:B------:R-:W-:Y:S01]  /*103d0*/  FMUL.FTZ R64, R64, R33 ;  /* 0x0000002140407220 */ /* 0x000fe20000410000 */
[----:B------:R-:W-:Y:S02]  /*103e0*/  HADD2.F32 R62, -RZ, R62.H1_H1 ;  /* 0x3000003eff3e7230 */ /* 0x000fe40000004100 */
[----:B------:R-:W-:Y:S01]  /*103f0*/  FMUL.FTZ R66, R66, R35 ;  /* 0x0000002342427220 */ /* 0x000fe20000410000 */
[C---:B------:R-:W-:Y:S01]  /*10400*/  FFMA.FTZ R45, R93.reuse, R101, -R96 ;  /* 0x000000655d2d7223 */ /* 0x040fe20000010860 */
[----:B------:R-:W-:Y:S01]  /*10410*/  FFMA.FTZ R91, R60, R33, -R91 ;  /* 0x000000213c5b7223 */ /* 0x000fe2000001085b */
[----:B------:R-:W-:Y:S01]  /*10420*/  FFMA.FTZ R93, R93, R99, R102 ;  /* 0x000000635d5d7223 */ /* 0x000fe20000010066 */
[----:B------:R-:W-:Y:S01]  /*10430*/  FFMA.FTZ R34, R62, R35, -R95 ;  /* 0x000000233e227223 */ /* 0x000fe2000001085f */
        /* <DEDUP_REMOVED lines=12> */
.L_x_2826:
[----:B------:R-:W-:Y:S05]  /*10500*/  BSYNC B2 ;  /* 0x0000000000027941 */ /* 0x000fea0003800000 */
.L_x_2825:
[----:B------:R-:W-:Y:S04]  /*10510*/  BSSY B2, `(.L_x_2827) ;  /* 0x0000061000027945 */ /* 0x000fe80003800000 */
[----:B------:R-:W-:Y:S05]  /*10520*/  @P1 BRA `(.L_x_2828) ;  /* 0x00000004007c1947 */ /* 0x000fea0003800000 */
[----:B------:R-:W2:Y:S01]  /*10530*/  LDL R95, [R1+0x48] ;  /* 0x00004800015f7983 */ /* 0x000ea20000100800 */
[----:B-1----:R-:W-:Y:S01]  /*10540*/  LEA.HI R32, R71, R166, RZ, 0x1d ;  /* 0x000000a647207211 */ /* 0x002fe200078fe8ff */
[----:B------:R-:W-:Y:S01]  /*10550*/  HADD2.F32 R93, -RZ, R86.H1_H1 ;  /* 0x30000056ff5d7230 */ /* 0x000fe20000004100 */
[----:B------:R-:W-:Y:S01]  /*10560*/  SHF.R.U32.HI R90, RZ, 0x10, R41 ;  /* 0x00000010ff5a7819 */ /* 0x000fe20000011629 */
[----:B------:R-:W-:Y:S01]  /*10570*/  HADD2.F32 R91, -RZ, R88.H1_H1 ;  /* 0x30000058ff5b7230 */ /* 0x000fe20000004100 */
        /* <DEDUP_REMOVED lines=8> */
[----:B------:R-:W-:Y:S01]  /*10600*/  SHF.L.U32 R32, R32, 0xa, RZ ;  /* 0x0000000a20207819 */ /* 0x000fe200000006ff */
[----:B------:R-:W-:Y:S01]  /*10610*/  HADD2.F32 R88, -RZ, R88.H0_H0 ;  /* 0x20000058ff587230 */ /* 0x000fe20000004100 */
[----:B------:R-:W-:Y:S01]  /*10620*/  LOP3.LUT R45, R33, R182, RZ, 0x3c, !PT ;  /* 0x000000b6212d7212 */ /* 0x000fe200078e3cff */
[----:B------:R-:W-:Y:S01]  /*10630*/  HADD2.F32 R92, -RZ, R87.H0_H0 ;  /* 0x20000057ff5c7230 */ /* 0x000fe20000004100 */
[----:B------:R-:W-:-:S02]  /*10640*/  LOP3.LUT R44, R32, 0x7fffe000, RZ, 0xc0, !PT ;  /* 0x7fffe000202c7812 */ /* 0x000fc400078ec0ff */
[----:B------:R-:W-:Y:S02]  /*10650*/  SHF.R.U64 R28, R28, 0x10, R29 ;  /* 0x000000101c1c7819 */ /* 0x000fe4000000121d */
[----:B------:R-:W-:Y:S02]  /*10660*/  IADD3 R45, R45, R44, R183 ;  /* 0x0000002c2d2d7210 */ /* 0x000fe40007ffe0b7 */
[----:B------:R-:W-:Y:S02]  /*10670*/  SHF.R.U64 R29, R40, 0x10, R41 ;  /* 0x00000010281d7819 */ /* 0x000fe40000001229 */
[--C-:B------:R-:W-:Y:S01]  /*10680*/  SHF.R.U64 R30, R30, 0x10, R31.reuse ;  /* 0x000000101e1e7819 */ /* 0x100fe2000000121f */
[----:B------:R-:W-:Y:S01]  /*10690*/  IMAD R60, R45, 0x2, R2 ;  /* 0x000000022d3c7824 */ /* 0x000fe200078e0202 */
[----:B------:R-:W-:Y:S02]  /*106a0*/  SHF.R.U32.HI R40, RZ, 0x10, R31 ;  /* 0x00000010ff287819 */ /* 0x000fe4000001161f */
[----:B------:R-:W-:-:S02]  /*106b0*/  SHF.R.U64 R31, R42, 0x10, R43 ;  /* 0x000000102a1f7819 */ /* 0x000fc4000000122b */
[----:B------:R-:W1:Y:S01]  /*106c0*/  LDS.128 R44, [R60+0xc400] ;  /* 0x00c400003c2c7984 */ /* 0x000e620000000c00 */
[----:B------:R-:W-:Y:S01]  /*106d0*/  SHF.R.U32.HI R42, RZ, 0x10, R43 ;  /* 0x00000010ff2a7819 */ /* 0x000fe2000001162b */
[----:B------:R-:W-:-:S04]  /*106e0*/  HADD2.F32 R40, -RZ, R40.H0_H0 ;  /* 0x20000028ff287230 */ /* 0x000fc80000004100 */
[----:B------:R-:W-:Y:S02]  /*106f0*/  HADD2.F32 R42, -RZ, R42.H0_H0 ;  /* 0x2000002aff2a7230 */ /* 0x000fe40000004100 */
[--C-:B-1----:R-:W-:Y:S02]  /*10700*/  HADD2.F32 R80, -RZ, R45.reuse.H0_H0 ;  /* 0x2000002dff507230 */ /* 0x102fe40000004100 */
[----:B------:R-:W-:Y:S02]  /*10710*/  HADD2.F32 R81, -RZ, R45.H1_H1 ;  /* 0x3000002dff517230 */ /* 0x000fe40000004100 */
[--C-:B0-----:R-:W-:Y:S02]  /*10720*/  HADD2.F32 R61, -RZ, R47.reuse.H0_H0 ;  /* 0x2000002fff3d7230 */ /* 0x101fe40000004100 */
[C---:B------:R-:W-:Y:S01]  /*10730*/  FMUL.FTZ R45, R80.reuse, R93 ;  /* 0x0000005d502d7220 */ /* 0x040fe20000410000 */
[----:B------:R-:W-:Y:S02]  /*10740*/  HADD2.F32 R63, -RZ, R47.H1_H1 ;  /* 0x3000002fff3f7230 */ /* 0x000fe40000004100 */
[----:B------:R-:W-:Y:S01]  /*10750*/  FMUL.FTZ R47, R80, R91 ;  /* 0x0000005b502f7220 */ /* 0x000fe20000410000 */
[----:B------:R-:W-:-:S02]  /*10760*/  HADD2.F32 R67, -RZ, R44.H0_H0 ;  /* 0x2000002cff437230 */ /* 0x000fc40000004100 */
[----:B------:R-:W-:Y:S02]  /*10770*/  HADD2.F32 R65, -RZ, R46.H0_H0 ;  /* 0x2000002eff417230 */ /* 0x000fe40000004100 */
[----:B------:R-:W-:Y:S02]  /*10780*/  HADD2.F32 R80, -RZ, R89.H0_H0 ;  /* 0x20000059ff507230 */ /* 0x000fe40000004100 */
[----:B------:R-:W-:Y:S02]  /*10790*/  HADD2.F32 R44, -RZ, R44.H1_H1 ;  /* 0x3000002cff2c7230 */ /* 0x000fe40000004100 */
[----:B------:R-:W-:Y:S02]  /*107a0*/  HADD2.F32 R46, -RZ, R46.H1_H1 ;  /* 0x3000002eff2e7230 */ /* 0x000fe40000004100 */
[----:B------:R-:W-:Y:S01]  /*107b0*/  FMUL.FTZ R94, R65, R80 ;  /* 0x00000050415e7220 */ /* 0x000fe20000410000 */
[----:B--2---:R-:W0:Y:S02]  /*107c0*/  LDS.128 R32, [R95] ;  /* 0x000000005f207984 */ /* 0x004e240000000c00 */
[----:B0-----:R-:W-:-:S02]  /*107d0*/  HADD2.F32 R66, -RZ, R33.H0_H0 ;  /* 0x20000021ff427230 */ /* 0x001fc40000004100 */
[----:B------:R-:W-:Y:S02]  /*107e0*/  HADD2.F32 R62, -RZ, R33.H1_H1 ;  /* 0x30000021ff3e7230 */ /* 0x000fe40000004100 */
[----:B------:R-:W-:Y:S02]  /*107f0*/  HADD2.F32 R43, -RZ, R32.H0_H0 ;  /* 0x20000020ff2b7230 */ /* 0x000fe40000004100 */
[C---:B------:R-:W-:Y:S01]  /*10800*/  FFMA.FTZ R45, R66.reuse, R91, -R45 ;  /* 0x0000005b422d7223 */ /* 0x040fe2000001082d */
[C---:B------:R-:W-:Y:S01]  /*10810*/  FMUL.FTZ R91, R81.reuse, R90 ;  /* 0x0000005a515b7220 */ /* 0x040fe20000410000 */
[----:B------:R-:W-:Y:S01]  /*10820*/  FFMA.FTZ R47, R66, R93, R47 ;  /* 0x0000005d422f7223 */ /* 0x000fe2000001002f */
[----:B------:R-:W-:Y:S01]  /*10830*/  FMUL.FTZ R81, R81, R64 ;  /* 0x0000004051517220 */ /* 0x000fe20000410000 */
[C---:B------:R-:W-:Y:S01]  /*10840*/  FMUL.FTZ R66, R67.reuse, R86 ;  /* 0x0000005643427220 */ /* 0x040fe20000410000 */
[----:B------:R-:W-:Y:S01]  /*10850*/  FMUL.FTZ R67, R67, R88 ;  /* 0x0000005843437220 */ /* 0x000fe20000410000 */
[----:B------:R-:W-:Y:S01]  /*10860*/  FFMA.FTZ R64, R62, R64, -R91 ;  /* 0x000000403e407223 */ /* 0x000fe2000001085b */
[----:B------:R-:W-:-:S02]  /*10870*/  HADD2.F32 R33, -RZ, R34.H0_H0 ;  /* 0x20000022ff217230 */ /* 0x000fc40000004100 */
[----:B------:R-:W-:Y:S01]  /*10880*/  FFMA.FTZ R62, R62, R90, R81 ;  /* 0x0000005a3e3e7223 */ /* 0x000fe20000010051 */
[C---:B------:R-:W-:Y:S01]  /*10890*/  FFMA.FTZ R66, R43.reuse, R88, -R66 ;  /* 0x000000582b427223 */ /* 0x040fe20000010842 */
[----:B------:R-:W-:Y:S01]  /*108a0*/  FFMA.FTZ R43, R43, R86, R67 ;  /* 0x000000562b2b7223 */ /* 0x000fe20000010043 */
[-C--:B------:R-:W-:Y:S01]  /*108b0*/  FMUL.FTZ R90, R65, R92.reuse ;  /* 0x0000005c415a7220 */ /* 0x080fe20000410000 */
[----:B------:R-:W-:Y:S02]  /*108c0*/  HADD2.F32 R88, -RZ, R87.H1_H1 ;  /* 0x30000057ff587230 */ /* 0x000fe40000004100 */
[C---:B------:R-:W-:Y:S01]  /*108d0*/  FFMA.FTZ R94, R33.reuse, R92, R94 ;  /* 0x0000005c215e7223 */ /* 0x040fe2000001005e */
[----:B------:R-:W-:Y:S02]  /*108e0*/  HADD2.F32 R86, -RZ, R103.H1_H1 ;  /* 0x30000067ff567230 */ /* 0x000fe40000004100 */
[----:B------:R-:W-:Y:S01]  /*108f0*/  FFMA.FTZ R65, R33, R80, -R90 ;  /* 0x0000005021417223 */ /* 0x000fe2000001085a */
[----:B------:R-:W-:-:S02]  /*10900*/  HADD2.F32 R41, -RZ, R35.H0_H0 ;  /* 0x20000023ff297230 */ /* 0x000fc40000004100 */
[C---:B------:R-:W-:Y:S01]  /*10910*/  FMUL.FTZ R80, R61.reuse, R88 ;  /* 0x000000583d507220 */ /* 0x040fe20000410000 */
[----:B------:R-:W-:Y:S02]  /*10920*/  HADD2.F32 R35, -RZ, R35.H1_H1 ;  /* 0x30000023ff237230 */ /* 0x000fe40000004100 */
[----:B------:R-:W-:Y:S01]  /*10930*/  FMUL.FTZ R61, R61, R86 ;  /* 0x000000563d3d7220 */ /* 0x000fe20000410000 */
[----:B------:R-:W-:Y:S01]  /*10940*/  FMUL.FTZ R90, R63, R42 ;  /* 0x0000002a3f5a7220 */ /* 0x000fe20000410000 */
[----:B------:R-:W-:Y:S01]  /*10950*/  FFMA.FTZ R80, R41, R86, -R80 ;  /* 0x0000005629507223 */ /* 0x000fe20000010850 */
[----:B------:R-:W-:Y:S01]  /*10960*/  FMUL.FTZ R86, R63, R40 ;  /* 0x000000283f567220 */ /* 0x000fe20000410000 */
[----:B------:R-:W-:Y:S01]  /*10970*/  FFMA.FTZ R88, R41, R88, R61 ;  /* 0x0000005829587223 */ /* 0x000fe2000001003d */
[----:B------:R-:W-:Y:S02]  /*10980*/  HADD2.F32 R33, -RZ, R29.H0_H0 ;  /* 0x2000001dff217230 */ /* 0x000fe40000004100 */
[----:B------:R-:W-:Y:S01]  /*10990*/  FFMA.FTZ R67, R35, R40, -R90 ;  /* 0x0000002823437223 */ /* 0x000fe2000001085a */
[----:B------:R-:W-:-:S02]  /*109a0*/  HADD2.F32 R41, -RZ, R31.H0_H0 ;  /* 0x2000001fff297230 */ /* 0x000fc40000004100 */
[----:B------:R-:W-:Y:S01]  /*109b0*/  FFMA.FTZ R81, R35, R42, R86 ;  /* 0x0000002a23517223 */ /* 0x000fe20000010056 */
        /* <DEDUP_REMOVED lines=22> */
.L_x_2828:
[----:B------:R-:W-:Y:S05]  /*10b20*/  BSYNC B2 ;  /* 0x0000000000027941 */ /* 0x000fea0003800000 */
.L_x_2827:
[----:B------:R-:W-:Y:S05]  /*10b30*/  @P2 BRA `(.L_x_2824) ;  /* 0x00000004007c2947 */ /* 0x000fea0003800000 */
[----:B------:R-:W3:Y:S01]  /*10b40*/  LDL R67, [R1+0x40] ;  /* 0x0000400001437983 */ /* 0x000ee20000100800 */
[----:B------:R-:W-:Y:S01]  /*10b50*/  LEA.HI R71, R71, R167, RZ, 0x1d ;  /* 0x000000a747477211 */ /* 0x000fe200078fe8ff */
[----:B------:R-:W-:Y:S01]  /*10b60*/  HADD2.F32 R62, -RZ, R76.H1_H1 ;  /* 0x3000004cff3e7230 */ /* 0x000fe20000004100 */
[----:B------:R-:W-:Y:S01]  /*10b70*/  SHF.R.U64 R24, R24, 0x10, R25 ;  /* 0x0000001018187819 */ /* 0x000fe20000001219 */
[----:B--2---:R-:W-:Y:S01]  /*10b80*/  HADD2.F32 R60, -RZ, R78.H1_H1 ;  /* 0x3000004eff3c7230 */ /* 0x004fe20000004100 */
[----:B------:R-:W-:Y:S01]  /*10b90*/  SHF.R.S32.HI R30, RZ, 0x1f, R71 ;  /* 0x0000001fff1e7819 */ /* 0x000fe20000011447 */
[----:B------:R-:W-:Y:S01]  /*10ba0*/  IMAD.SHL.U32 R28, R71, 0x8, RZ ;  /* 0x00000008471c7824 */ /* 0x000fe200078e00ff */
[----:B-1----:R-:W-:Y:S01]  /*10bb0*/  SHF.R.U32.HI R47, RZ, 0x10, R25 ;  /* 0x00000010ff2f7819 */ /* 0x002fe20000011619 */
[----:B------:R-:W-:Y:S01]  /*10bc0*/  HADD2.F32 R76, -RZ, R76.H0_H0 ;  /* 0x2000004cff4c7230 */ /* 0x000fe20000004100 */
[----:B------:R-:W-:Y:S01]  /*10bd0*/  LEA.HI R30, R30, R71, RZ, 0x3 ;  /* 0x000000471e1e7211 */ /* 0x000fe200078f18ff */
[----:B------:R-:W-:Y:S01]  /*10be0*/  HADD2.F32 R78, -RZ, R78.H0_H0 ;  /* 0x2000004eff4e7230 */ /* 0x000fe20000004100 */
[----:B------:R-:W-:Y:S01]  /*10bf0*/  LOP3.LUT R29, R181, 0x38, R28, 0xf8, !PT ;  /* 0x00000038b51d7812 */ /* 0x000fe200078ef81c */
[----:B------:R-:W-:Y:S01]  /*10c00*/  HADD2.F32 R47, -RZ, R47.H0_H0 ;  /* 0x2000002fff2f7230 */ /* 0x000fe20000004100 */
[----:B------:R-:W-:Y:S01]  /*10c10*/  SHF.L.U32 R30, R30, 0xa, RZ ;  /* 0x0000000a1e1e7819 */ /* 0x000fe200000006ff */
[----:B------:R-:W-:Y:S01]  /*10c20*/  HADD2.F32 R24, -RZ, R24.H0_H0 ;  /* 0x20000018ff187230 */ /* 0x000fe20000004100 */
[----:B------:R-:W-:-:S02]  /*10c30*/  LOP3.LUT R33, R29, R182, RZ, 0x3c, !PT ;  /* 0x000000b61d217212 */ /* 0x000fc400078e3cff */
[----:B------:R-:W-:Y:S02]  /*10c40*/  LOP3.LUT R32, R30, 0x7fffe000, RZ, 0xc0, !PT ;  /* 0x7fffe0001e207812 */ /* 0x000fe400078ec0ff */
[----:B------:R-:W-:Y:S02]  /*10c50*/  SHF.R.U64 R25, R26, 0x10, R27 ;  /* 0x000000101a197819 */ /* 0x000fe4000000121b */
[----:B------:R-:W-:Y:S02]  /*10c60*/  IADD3 R33, R33, R32, R183 ;  /* 0x0000002021217210 */ /* 0x000fe40007ffe0b7 */
[--C-:B------:R-:W-:Y:S01]  /*10c70*/  SHF.R.U64 R26, R38, 0x10, R39.reuse ;  /* 0x00000010261a7819 */ /* 0x100fe20000001227 */
[----:B------:R-:W-:Y:S01]  /*10c80*/  HADD2.F32 R25, -RZ, R25.H0_H0 ;  /* 0x20000019ff197230 */ /* 0x000fe20000004100 */
[----:B------:R-:W-:Y:S01]  /*10c90*/  SHF.R.U32.HI R66, RZ, 0x10, R39 ;  /* 0x00000010ff427819 */ /* 0x000fe20000011627 */
[----:B------:R-:W-:Y:S01]  /*10ca0*/  IMAD R40, R33, 0x2, R2 ;  /* 0x0000000221287824 */ /* 0x000fe200078e0202 */
[----:B0-----:R-:W-:-:S02]  /*10cb0*/  SHF.R.U32.HI R61, RZ, 0x10, R37 ;  /* 0x00000010ff3d7819 */ /* 0x001fc40000011625 */
[----:B------:R-:W-:Y:S02]  /*10cc0*/  SHF.R.U32.HI R41, RZ, 0x10, R27 ;  /* 0x00000010ff297819 */ /* 0x000fe4000001161b */
[----:B------:R-:W0:Y:S01]  /*10cd0*/  LDS.128 R32, [R40+0xc400] ;  /* 0x00c4000028207984 */ /* 0x000e220000000c00 */
[----:B------:R-:W-:Y:S01]  /*10ce0*/  HADD2.F32 R61, -RZ, R61.H0_H0 ;  /* 0x2000003dff3d7230 */ /* 0x000fe20000004100 */
[----:B------:R-:W-:-:S05]  /*10cf0*/  SHF.R.U64 R36, R36, 0x10, R37 ;  /* 0x0000001024247819 */ /* 0x000fca0000001225 */
[----:B------:R-:W-:Y:S02]  /*10d00*/  HADD2.F32 R36, -RZ, R36.H0_H0 ;  /* 0x20000024ff247230 */ /* 0x000fe40000004100 */
[----:B0-----:R-:W-:Y:S02]  /*10d10*/  HADD2.F32 R44, -RZ, R33.H1_H1 ;  /* 0x30000021ff2c7230 */ /* 0x001fe40000004100 */
[----:B------:R-:W-:Y:S02]  /*10d20*/  HADD2.F32 R27, -RZ, R32.H1_H1 ;  /* 0x30000020ff1b7230 */ /* 0x000fe40000004100 */
[----:B------:R-:W-:Y:S02]  /*10d30*/  HADD2.F32 R45, -RZ, R34.H0_H0 ;  /* 0x20000022ff2d7230 */ /* 0x000fe40000004100 */
[C---:B------:R-:W-:Y:S01]  /*10d40*/  FMUL.FTZ R63, R44.reuse, R61 ;  /* 0x0000003d2c3f7220 */ /* 0x040fe20000410000 */
[----:B------:R-:W-:Y:S01]  /*10d50*/  FMUL.FTZ R65, R44, R47 ;  /* 0x0000002f2c417220 */ /* 0x000fe20000410000 */
[----:B------:R-:W-:-:S02]  /*10d60*/  HADD2.F32 R44, -RZ, R77.H0_H0 ;  /* 0x2000004dff2c7230 */ /* 0x000fc40000004100 */
[----:B------:R-:W-:Y:S02]  /*10d70*/  HADD2.F32 R46, -RZ, R35.H0_H0 ;  /* 0x20000023ff2e7230 */ /* 0x000fe40000004100 */
[----:B------:R-:W-:Y:S02]  /*10d80*/  HADD2.F32 R77, -RZ, R77.H1_H1 ;  /* 0x3000004dff4d7230 */ /* 0x000fe40000004100 */
[----:B------:R-:W-:Y:S02]  /*10d90*/  HADD2.F32 R35, -RZ, R35.H1_H1 ;  /* 0x30000023ff237230 */ /* 0x000fe40000004100 */
[----:B------:R-:W-:Y:S01]  /*10da0*/  HADD2.F32 R34, -RZ, R34.H1_H1 ;  /* 0x30000022ff227230 */ /* 0x000fe20000004100 */
[----:B---3--:R-:W0:Y:S02]  /*10db0*/  LDS.128 R28, [R67] ;  /* 0x00000000431c7984 */ /* 0x008e240000000c00 */
[--C-:B0-----:R-:W-:Y:S02]  /*10dc0*/  HADD2.F32 R39, -RZ, R29.reuse.H0_H0 ;  /* 0x2000001dff277230 */ /* 0x101fe40000004100 */
[----:B------:R-:W-:-:S02]  /*10dd0*/  HADD2.F32 R42, -RZ, R29.H1_H1 ;  /* 0x3000001dff2a7230 */ /* 0x000fc40000004100 */
[----:B------:R-:W-:Y:S02]  /*10de0*/  HADD2.F32 R29, -RZ, R33.H0_H0 ;  /* 0x20000021ff1d7230 */ /* 0x000fe40000004100 */
[----:B------:R-:W-:Y:S02]  /*10df0*/  HADD2.F32 R33, -RZ, R32.H0_H0 ;  /* 0x20000020ff217230 */ /* 0x000fe40000004100 */
[C---:B------:R-:W-:Y:S01]  /*10e00*/  FFMA.FTZ R65, R42.reuse, R61, R65 ;  /* 0x0000003d2a417223 */ /* 0x040fe20000010041 */
[----:B------:R-:W-:Y:S02]  /*10e10*/  HADD2.F32 R38, -RZ, R28.H0_H0 ;  /* 0x2000001cff267230 */ /* 0x000fe40000004100 */
[C---:B------:R-:W-:Y:S01]  /*10e20*/  FMUL.FTZ R32, R29.reuse, R62 ;  /* 0x0000003e1d207220 */ /* 0x040fe20000410000 */
[-C--:B------:R-:W-:Y:S01]  /*10e30*/  FMUL.FTZ R64, R29, R60.reuse ;  /* 0x0000003c1d407220 */ /* 0x080fe20000410000 */
[----:B------:R-:W-:Y:S02]  /*10e40*/  HADD2.F32 R43, -RZ, R30.H0_H0 ;  /* 0x2000001eff2b7230 */ /* 0x000fe40000004100 */
[C---:B------:R-:W-:Y:S01]  /*10e50*/  FFMA.FTZ R29, R39.reuse, R60, -R32 ;  /* 0x0000003c271d7223 */ /* 0x040fe20000010820 */
[----:B------:R-:W-:Y:S01]  /*10e60*/  FFMA.FTZ R32, R39, R62, R64 ;  /* 0x0000003e27207223 */ /* 0x000fe20000010040 */
[C---:B------:R-:W-:Y:S01]  /*10e70*/  FMUL.FTZ R39, R33.reuse, R76 ;  /* 0x0000004c21277220 */ /* 0x040fe20000410000 */
[----:B------:R-:W-:Y:S01]  /*10e80*/  FMUL.FTZ R33, R33, R78 ;  /* 0x0000004e21217220 */ /* 0x000fe20000410000 */
[----:B------:R-:W-:Y:S01]  /*10e90*/  FFMA.FTZ R60, R42, R47, -R63 ;  /* 0x0000002f2a3c7223 */ /* 0x000fe2000001083f */
        /* <DEDUP_REMOVED lines=11> */
[----:B------:R-:W-:Y:S01]  /*10f50*/  FFMA.FTZ R62, R43, R44, R62 ;  /* 0x0000002c2b3e7223 */ /* 0x000fe2000001003e */
[----:B------:R-:W-:Y:S02]  /*10f60*/  HADD2.F32 R31, -RZ, R31.H1_H1 ;  /* 0x3000001fff1f7230 */ /* 0x000fe40000004100 */
[-C--:B------:R-:W-:Y:S01]  /*10f70*/  FMUL.FTZ R46, R46, R79.reuse ;  /* 0x0000004f2e2e7220 */ /* 0x080fe20000410000 */
[C---:B------:R-:W-:Y:S01]  /*10f80*/  FMUL.FTZ R44, R35.reuse, R42 ;  /* 0x0000002a232c7220 */ /* 0x040fe20000410000 */
[----:B------:R-:W-:Y:S01]  /*10f90*/  FMUL.FTZ R66, R35, R38 ;  /* 0x0000002623427220 */ /* 0x000fe20000410000 */
[----:B------:R-:W-:Y:S02]  /*10fa0*/  HADD2.F32 R33, -RZ, R26.H0_H0 ;  /* 0x2000001aff217230 */ /* 0x000fe40000004100 */
[C---:B------:R-:W-:Y:S01]  /*10fb0*/  FFMA.FTZ R64, R37.reuse, R79, -R64 ;  /* 0x0000004f25407223 */ /* 0x040fe20000010840 */
[----:B------:R-:W-:Y:S02]  /*10fc0*/  HADD2.F32 R28, -RZ, R28.H1_H1 ;  /* 0x3000001cff1c7230 */ /* 0x000fe40000004100 */
[----:B------:R-:W-:Y:S01]  /*10fd0*/  FFMA.FTZ R46, R37, R77, R46 ;  /* 0x0000004d252e7223 */ /* 0x000fe2000001002e */
[----:B------:R-:W-:-:S02]  /*10fe0*/  HADD2.F32 R30, -RZ, R30.H1_H1 ;  /* 0x3000001eff1e7230 */ /* 0x000fc40000004100 */
        /* <DEDUP_REMOVED lines=20> */
.L_x_2824:
[----:B------:R-:W-:Y:S05]  /*11130*/  BSYNC B1 ;  /* 0x0000000000017941 */ /* 0x000fea0003800000 */
.L_x_2823:
[----:B---3--:R-:W-:-:S05]  /*11140*/  VIADD R24, R170, 0x40 ;  /* 0x00000040aa187836 */ /* 0x008fca0000000000 */
[----:B------:R-:W-:-:S13]  /*11150*/  ISETP.GE.AND P0, PT, R24, R3, PT ;  /* 0x000000031800720c */ /* 0x000fda0003f06270 */
[----:B------:R-:W-:Y:S05]  /*11160*/  @P0 BRA `(.L_x_2804) ;  /* 0x0000001000a40947 */ /* 0x000fea0003800000 */
[----:B------:R-:W3:Y:S01]  /*11170*/  LDC R3, c[0x0][0x3f4] ;  /* 0x0000fd00ff037b82 */ /* 0x000ee20000000800 */
[----:B------:R-:W-:Y:S01]  /*11180*/  BSSY B1, `(.L_x_2829) ;  /* 0x0000065000017945 */ /* 0x000fe20003800000 */
[----:B--2---:R-:W-:Y:S02]  /*11190*/  SHF.R.U32.HI R60, RZ, 0x3, R177 ;  /* 0x00000003ff3c7819 */ /* 0x004fe400000116b1 */
[-C--:B---3--:R-:W-:Y:S02]  /*111a0*/  ISETP.GE.AND P0, PT, R16, R3.reuse, PT ;  /* 0x000000031000720c */ /* 0x088fe40003f06270 */
[-C--:B------:R-:W-:Y:S02]  /*111b0*/  ISETP.GE.AND P1, PT, R163, R3.reuse, PT ;  /* 0x00000003a300720c */ /* 0x080fe40003f26270 */
[----:B------:R-:W-:-:S09]  /*111c0*/  ISETP.GE.AND P2, PT, R164, R3, PT ;  /* 0x00000003a400720c */ /* 0x000fd20003f46270 */
[----:B------:R-:W-:Y:S05]  /*111d0*/  @P0 BRA `(.L_x_2830) ;  /* 0x00000004007c0947 */ /* 0x000fea0003800000 */
[----:B0-----:R-:W2:Y:S01]  /*111e0*/  LDL R61, [R1+0x44] ;  /* 0x00004400013d7983 */ /* 0x001ea20000100800 */
[----:B------:R-:W-:Y:S01]  /*111f0*/  LEA.HI R24, R3, R206, RZ, 0x1d ;  /* 0x000000ce03187211 */ /* 0x000fe200078fe8ff */
[----:B------:R-:W-:Y:S01]  /*11200*/  HADD2.F32 R38, -RZ, R84.H1_H1 ;  /* 0x30000054ff267230 */ /* 0x000fe20000004100 */
[----:B------:R-:W-:Y:S01]  /*11210*/  SHF.R.U32.HI R40, RZ, 0x10, R5 ;  /* 0x00000010ff287819 */ /* 0x000fe20000011605 */
[--C-:B------:R-:W-:Y:S01]  /*11220*/  HADD2.F32 R39, -RZ, R82.reuse.H1_H1 ;  /* 0x30000052ff277230 */ /* 0x100fe20000004100 */
[----:B------:R-:W-:Y:S01]  /*11230*/  SHF.R.S32.HI R25, RZ, 0x1f, R24 ;  /* 0x0000001fff197819 */ /* 0x000fe20000011418 */
[----:B------:R-:W-:Y:S01]  /*11240*/  HADD2.F32 R82, -RZ, R82.H0_H0 ;  /* 0x20000052ff527230 */ /* 0x000fe20000004100 */
[----:B------:R-:W-:Y:S01]  /*11250*/  SHF.L.U32 R26, R24, 0x3, RZ ;  /* 0x00000003181a7819 */ /* 0x000fe200000006ff */
[----:B------:R-:W-:Y:S01]  /*11260*/  HADD2.F32 R40, -RZ, R40.H0_H0 ;  /* 0x20000028ff287230 */ /* 0x000fe20000004100 */
[----:B------:R-:W-:Y:S01]  /*11270*/  LEA.HI R25, R25, R24, RZ, 0x3 ;  /* 0x0000001819197211 */ /* 0x000fe200078f18ff */
[----:B------:R-:W-:Y:S01]  /*11280*/  HADD2.F32 R84, -RZ, R84.H0_H0 ;  /* 0x20000054ff547230 */ /* 0x000fe20000004100 */
[----:B------:R-:W-:-:S02]  /*11290*/  LOP3.LUT R24, R177, 0x38, R26, 0xf8, !PT ;  /* 0x00000038b1187812 */ /* 0x000fc400078ef81a */
[----:B-1----:R-:W-:Y:S01]  /*112a0*/  SHF.R.U64 R33, R48, 0x10, R49 ;  /* 0x0000001030217819 */ /* 0x002fe20000001231 */
[----:B------:R-:W-:Y:S01]  /*112b0*/  IMAD.SHL.U32 R25, R25, 0x400, RZ ;  /* 0x0000040019197824 */ /* 0x000fe200078e00ff */
[----:B------:R-:W-:Y:S02]  /*112c0*/  LOP3.LUT R29, R24, R60, RZ, 0x3c, !PT ;  /* 0x0000003c181d7212 */ /* 0x000fe400078e3cff */
[----:B------:R-:W-:Y:S01]  /*112d0*/  SHF.R.U64 R48, R4, 0x10, R5 ;  /* 0x0000001004307819 */ /* 0x000fe20000001205 */
[----:B------:R-:W-:Y:S01]  /*112e0*/  HADD2.F32 R33, -RZ, R33.H0_H0 ;  /* 0x20000021ff217230 */ /* 0x000fe20000004100 */
[----:B------:R-:W-:Y:S02]  /*112f0*/  LOP3.LUT R28, R25, 0x7fffe000, RZ, 0xc0, !PT ;  /* 0x7fffe000191c7812 */ /* 0x000fe400078ec0ff */
[----:B------:R-:W-:Y:S02]  /*11300*/  SHF.R.U32.HI R41, RZ, 0x10, R49 ;  /* 0x00000010ff297819 */ /* 0x000fe40000011631 */
[----:B------:R-:W-:-:S02]  /*11310*/  IADD3 R29, R29, R28, R184 ;  /* 0x0000001c1d1d7210 */ /* 0x000fc40007ffe0b8 */
[--C-:B------:R-:W-:Y:S02]  /*11320*/  SHF.R.U64 R49, R50, 0x10, R51.reuse ;  /* 0x0000001032317819 */ /* 0x100fe40000001233 */
[----:B------:R-:W-:Y:S01]  /*11330*/  SHF.R.U32.HI R50, RZ, 0x10, R51 ;  /* 0x00000010ff327819 */ /* 0x000fe20000011633 */
[----:B------:R-:W-:Y:S01]  /*11340*/  IMAD R32, R29, 0x2, R2 ;  /* 0x000000021d207824 */ /* 0x000fe200078e0202 */
[--C-:B------:R-:W-:Y:S02]  /*11350*/  SHF.R.U32.HI R45, RZ, 0x10, R7.reuse ;  /* 0x00000010ff2d7819 */ /* 0x100fe40000011607 */
[----:B------:R-:W-:Y:S02]  /*11360*/  SHF.R.U64 R47, R6, 0x10, R7 ;  /* 0x00000010062f7819 */ /* 0x000fe40000001207 */
[----:B------:R-:W0:Y:S02]  /*11370*/  LDS.128 R28, [R32+0xc400] ;  /* 0x00c40000201c7984 */ /* 0x000e240000000c00 */
[----:B0-----:R-:W-:-:S02]  /*11380*/  HADD2.F32 R34, -RZ, R29.H0_H0 ;  /* 0x2000001dff227230 */ /* 0x001fc40000004100 */
[----:B------:R-:W-:Y:S02]  /*11390*/  HADD2.F32 R35, -RZ, R29.H1_H1 ;  /* 0x3000001dff237230 */ /* 0x000fe40000004100 */
[----:B------:R-:W-:Y:S02]  /*113a0*/  HADD2.F32 R29, -RZ, R28.H0_H0 ;  /* 0x2000001cff1d7230 */ /* 0x000fe40000004100 */
[C---:B------:R-:W-:Y:S01]  /*113b0*/  FMUL.FTZ R42, R34.reuse, R39 ;  /* 0x00000027222a7220 */ /* 0x040fe20000410000 */
[----:B------:R-:W-:Y:S01]  /*113c0*/  FMUL.FTZ R44, R34, R38 ;  /* 0x00000026222c7220 */ /* 0x000fe20000410000 */
[----:B------:R-:W-:Y:S02]  /*113d0*/  HADD2.F32 R34, -RZ, R41.H0_H0 ;  /* 0x20000029ff227230 */ /* 0x000fe40000004100 */
[----:B------:R-:W-:Y:S02]  /*113e0*/  HADD2.F32 R36, -RZ, R30.H0_H0 ;  /* 0x2000001eff247230 */ /* 0x000fe40000004100 */
[----:B------:R-:W-:-:S02]  /*113f0*/  HADD2.F32 R37, -RZ, R31.H0_H0 ;  /* 0x2000001fff257230 */ /* 0x000fc40000004100 */
[----:B------:R-:W-:Y:S01]  /*11400*/  FMUL.FTZ R46, R35, R34 ;  /* 0x00000022232e7220 */ /* 0x000fe20000410000 */
[----:B------:R-:W-:Y:S02]  /*11410*/  HADD2.F32 R31, -RZ, R31.H1_H1 ;  /* 0x3000001fff1f7230 */ /* 0x000fe40000004100 */
[----:B------:R-:W-:Y:S02]  /*11420*/  HADD2.F32 R28, -RZ, R28.H1_H1 ;  /* 0x3000001cff1c7230 */ /* 0x000fe40000004100 */
[----:B------:R-:W-:Y:S01]  /*11430*/  HADD2.F32 R30, -RZ, R30.H1_H1 ;  /* 0x3000001eff1e7230 */ /* 0x000fe20000004100 */
[----:B--2---:R-:W0:Y:S02]  /*11440*/  LDS.128 R24, [R61] ;  /* 0x000000003d187984 */ /* 0x004e240000000c00 */
[--C-:B0-----:R-:W-:Y:S02]  /*11450*/  HADD2.F32 R5, -RZ, R25.reuse.H0_H0 ;  /* 0x20000019ff057230 */ /* 0x101fe40000004100 */
[----:B------:R-:W-:-:S02]  /*11460*/  HADD2.F32 R25, -RZ, R25.H1_H1 ;  /* 0x30000019ff197230 */ /* 0x000fc40000004100 */
[----:B------:R-:W-:Y:S02]  /*11470*/  HADD2.F32 R4, -RZ, R24.H0_H0 ;  /* 0x20000018ff047230 */ /* 0x000fe40000004100 */
[C---:B------:R-:W-:Y:S01]  /*11480*/  FFMA.FTZ R42, R5.reuse, R38, -R42 ;  /* 0x00000026052a7223 */ /* 0x040fe2000001082a */
[----:B------:R-:W-:Y:S01]  /*11490*/  FFMA.FTZ R44, R5, R39, R44 ;  /* 0x00000027052c7223 */ /* 0x000fe2000001002c */
[----:B------:R-:W-:Y:S01]  /*114a0*/  FMUL.FTZ R38, R35, R40 ;  /* 0x0000002823267220 */ /* 0x000fe20000410000 */
[C---:B------:R-:W-:Y:S01]  /*114b0*/  FMUL.FTZ R5, R29.reuse, R82 ;  /* 0x000000521d057220 */ /* 0x040fe20000410000 */
[----:B------:R-:W-:Y:S01]  /*114c0*/  FMUL.FTZ R29, R29, R84 ;  /* 0x000000541d1d7220 */ /* 0x000fe20000410000 */
[----:B------:R-:W-:Y:S02]  /*114d0*/  HADD2.F32 R35, -RZ, R83.H0_H0 ;  /* 0x20000053ff237230 */ /* 0x000fe40000004100 */
[----:B------:R-:W-:Y:S01]  /*114e0*/  FFMA.FTZ R39, R25, R34, -R38 ;  /* 0x0000002219277223 */ /* 0x000fe20000010826 */
[----:B------:R-:W-:Y:S01]  /*114f0*/  FFMA.FTZ R84, R4, R84, -R5 ;  /* 0x0000005404547223 */ /* 0x000fe20000010805 */
[----:B------:R-:W-:-:S02]  /*11500*/  HADD2.F32 R5, -RZ, R85.H0_H0 ;  /* 0x20000055ff057230 */ /* 0x000fc40000004100 */
[----:B------:R-:W-:Y:S01]  /*11510*/  FFMA.FTZ R29, R4, R82, R29 ;  /* 0x00000052041d7223 */ /* 0x000fe2000001001d */
[----:B------:R-:W-:Y:S02]  /*11520*/  HADD2.F32 R38, -RZ, R83.H1_H1 ;  /* 0x30000053ff267230 */ /* 0x000fe40000004100 */
[----:B------:R-:W-:Y:S01]  /*11530*/  FFMA.FTZ R41, R25, R40, R46 ;  /* 0x0000002819297223 */ /* 0x000fe2000001002e */
[----:B------:R-:W-:Y:S02]  /*11540*/  HADD2.F32 R4, -RZ, R85.H1_H1 ;  /* 0x30000055ff047230 */ /* 0x000fe40000004100 */
[C---:B------:R-:W-:Y:S01]  /*11550*/  FMUL.FTZ R25, R36.reuse, R35 ;  /* 0x0000002324197220 */ /* 0x040fe20000410000 */
[----:B------:R-:W-:Y:S02]  /*11560*/  HADD2.F32 R6, -RZ, R26.H0_H0 ;  /* 0x2000001aff067230 */ /* 0x000fe40000004100 */
[----:B------:R-:W-:Y:S01]  /*11570*/  FMUL.FTZ R43, R36, R5 ;  /* 0x00000005242b7220 */ /* 0x000fe20000410000 */
[----:B------:R-:W-:-:S02]  /*11580*/  HADD2.F32 R7, -RZ, R27.H0_H0 ;  /* 0x2000001bff077230 */ /* 0x000fc40000004100 */
[C---:B------:R-:W-:Y:S01]  /*11590*/  FMUL.FTZ R46, R37.reuse, R38 ;  /* 0x00000026252e7220 */ /* 0x040fe20000410000 */
[----:B------:R-:W-:Y:S02]  /*115a0*/  HADD2.F32 R36, -RZ, R45.H0_H0 ;  /* 0x2000002dff247230 */ /* 0x000fe40000004100 */
[-C--:B------:R-:W-:Y:S01]  /*115b0*/  FMUL.FTZ R37, R37, R4.reuse ;  /* 0x0000000425257220 */ /* 0x080fe20000410000 */
[----:B------:R-:W-:Y:S02]  /*115c0*/  HADD2.F32 R34, -RZ, R50.H0_H0 ;  /* 0x20000032ff227230 */ /* 0x000fe40000004100 */
[C---:B------:R-:W-:Y:S01]  /*115d0*/  FFMA.FTZ R40, R6.reuse, R5, -R25 ;  /* 0x0000000506287223 */ /* 0x040fe20000010819 */
[----:B------:R-:W-:Y:S02]  /*115e0*/  HADD2.F32 R27, -RZ, R27.H1_H1 ;  /* 0x3000001bff1b7230 */ /* 0x000fe40000004100 */
[----:B------:R-:W-:Y:S01]  /*115f0*/  FFMA.FTZ R43, R6, R35, R43 ;  /* 0x00000023062b7223 */ /* 0x000fe2000001002b */
[C---:B------:R-:W-:Y:S01]  /*11600*/  FFMA.FTZ R46, R7.reuse, R4, -R46 ;  /* 0x00000004072e7223 */ /* 0x040fe2000001082e */
[----:B------:R-:W-:Y:S01]  /*11610*/  FFMA.FTZ R37, R7, R38, R37 ;  /* 0x0000002607257223 */ /* 0x000fe20000010025 */
[C---:B------:R-:W-:Y:S01]  /*11620*/  FMUL.FTZ R6, R31.reuse, R36 ;  /* 0x000000241f067220 */ /* 0x040fe20000410000 */
[----:B------:R-:W-:Y:S01]  /*11630*/  FMUL.FTZ R4, R31, R34 ;  /* 0x000000221f047220 */ /* 0x000fe20000410000 */
[----:B------:R-:W-:-:S02]  /*11640*/  HADD2.F32 R7, -RZ, R48.H0_H0 ;  /* 0x20000030ff077230 */ /* 0x000fc40000004100 */
[----:B------:R-:W-:Y:S02]  /*11650*/  HADD2.F32 R25, -RZ, R47.H0_H0 ;  /* 0x2000002fff197230 */ /* 0x000fe40000004100 */
[C---:B------:R-:W-:Y:S01]  /*11660*/  FFMA.FTZ R35, R27.reuse, R34, -R6 ;  /* 0x000000221b237223 */ /* 0x040fe20000010806 */
[----:B------:R-:W-:Y:S02]  /*11670*/  HADD2.F32 R5, -RZ, R49.H0_H0 ;  /* 0x20000031ff057230 */ /* 0x000fe40000004100 */
[----:B------:R-:W-:Y:S01]  /*11680*/  FFMA.FTZ R4, R27, R36, R4 ;  /* 0x000000241b047223 */ /* 0x000fe20000010004 */
[----:B------:R-:W-:Y:S02]  /*11690*/  HADD2.F32 R24, -RZ, R24.H1_H1 ;  /* 0x30000018ff187230 */ /* 0x000fe40000004100 */
[----:B------:R-:W-:Y:S01]  /*116a0*/  FMUL.FTZ R27, R28, R7 ;  /* 0x000000071c1b7220 */ /* 0x000fe20000410000 */
[----:B------:R-:W-:Y:S02]  /*116b0*/  HADD2.F32 R26, -RZ, R26.H1_H1 ;  /* 0x3000001aff1a7230 */ /* 0x000fe40000004100 */
[----:B------:R-:W-:Y:S01]  /*116c0*/  FMUL.FTZ R31, R30, R25 ;  /* 0x000000191e1f7220 */ /* 0x000fe20000410000 */
[----:B------:R-:W-:Y:S01]  /*116d0*/  FMUL.FTZ R28, R28, R33 ;  /* 0x000000211c1c7220 */ /* 0x000fe20000410000 */
[----:B------:R-:W-:Y:S01]  /*116e0*/  FMUL.FTZ R30, R30, R5 ;  /* 0x000000051e1e7220 */ /* 0x000fe20000410000 */
        /* <DEDUP_REMOVED lines=9> */
[----:B------:R-:W-:Y:S02]  /*11780*/  F2FP.F16.F32.PACK_AB R25, R41, R44 ;  /* 0x0000002c2919723e */ /* 0x000fe400000000ff */
[----:B------:R-:W-:Y:S01]  /*11790*/  F2FP.F16.F32.PACK_AB R24, R24, R29 ;  /* 0x0000001d1818723e */ /* 0x000fe200000000ff */
[----:B------:R2:W-:Y:S01]  /*117a0*/  STS.128 [R61], R4 ;  /* 0x000000043d007388 */ /* 0x0005e20000000c00 */
[----:B------:R-:W-:-:S05]  /*117b0*/  F2FP.F16.F32.PACK_AB R26, R26, R43 ;  /* 0x0000002b1a1a723e */ /* 0x000fca00000000ff */
[----:B------:R2:W-:Y:S02]  /*117c0*/  STS.128 [R32+0xc400], R24 ;  /* 0x00c4001820007388 */ /* 0x0005e40000000c00 */
.L_x_2830:
[----:B------:R-:W-:Y:S05]  /*117d0*/  BSYNC B1 ;  /* 0x0000000000017941 */ /* 0x000fea0003800000 */
.L_x_2829:
[----:B------:R-:W-:Y:S04]  /*117e0*/  BSSY B1, `(.L_x_2831) ;  /* 0x0000061000017945 */ /* 0x000fe80003800000 */
[----:B------:R-:W-:Y:S05]  /*117f0*/  @P1 BRA `(.L_x_2832) ;  /* 0x00000004007c1947 */ /* 0x000fea0003800000 */
[----:B-1----:R-:W3:Y:S01]  /*11800*/  LDL R46, [R1+0x3c] ;  /* 0x00003c00012e7983 */ /* 0x002ee20000100800 */
[----:B--2---:R-:W-:Y:S01]  /*11810*/  LEA.HI R4, R3, R166, RZ, 0x1d ;  /* 0x000000a603047211 */ /* 0x004fe200078fe8ff */
        /* <DEDUP_REMOVED lines=10> */
[--C-:B------:R-:W-:Y:S01]  /*118c0*/  SHF.R.U64 R45, R52, 0x10, R53.reuse ;  /* 0x00000010342d7819 */ /* 0x100fe20000001235 */
[----:B------:R-:W-:Y:S01]  /*118d0*/  IMAD.SHL.U32 R5, R5, 0x400, RZ ;  /* 0x0000040005057824 */ /* 0x000fe200078e00ff */
[----:B------:R-:W-:Y:S02]  /*118e0*/  LOP3.LUT R25, R4, R60, RZ, 0x3c, !PT ;  /* 0x0000003c04197212 */ /* 0x000fe400078e3cff */
[----:B------:R-:W-:Y:S02]  /*118f0*/  SHF.R.U32.HI R52, RZ, 0x10, R53 ;  /* 0x00000010ff347819 */ /* 0x000fe40000011635 */
[----:B------:R-:W-:Y:S02]  /*11900*/  LOP3.LUT R24, R5, 0x7fffe000, RZ, 0xc0, !PT ;  /* 0x7fffe00005187812 */ /* 0x000fe400078ec0ff */
[----:B------:R-:W-:Y:S02]  /*11910*/  SHF.R.U64 R43, R8, 0x10, R9 ;  /* 0x00000010082b7819 */ /* 0x000fe40000001209 */
[----:B------:R-:W-:-:S02]  /*11920*/  IADD3 R25, R25, R24, R184 ;  /* 0x0000001819197210 */ /* 0x000fc40007ffe0b8 */
[--C-:B------:R-:W-:Y:S02]  /*11930*/  SHF.R.U64 R41, R10, 0x10, R11.reuse ;  /* 0x000000100a297819 */ /* 0x100fe4000000120b */
[----:B------:R-:W-:Y:S01]  /*11940*/  SHF.R.U32.HI R38, RZ, 0x10, R11 ;  /* 0x00000010ff267819 */ /* 0x000fe2000001160b */
[----:B------:R-:W-:Y:S01]  /*11950*/  IMAD R28, R25, 0x2, R2 ;  /* 0x00000002191c7824 */ /* 0x000fe200078e0202 */
[--C-:B------:R-:W-:Y:S02]  /*11960*/  SHF.R.U64 R44, R54, 0x10, R55.reuse ;  /* 0x00000010362c7819 */ /* 0x100fe40000001237 */
[----:B------:R-:W-:Y:S02]  /*11970*/  SHF.R.U32.HI R54, RZ, 0x10, R55 ;  /* 0x00000010ff367819 */ /* 0x000fe40000011637 */
[----:B------:R-:W1:Y:S02]  /*11980*/  LDS.128 R24, [R28+0xc400] ;  /* 0x00c400001c187984 */ /* 0x000e640000000c00 */
[----:B-1----:R-:W-:-:S02]  /*11990*/  HADD2.F32 R29, -RZ, R25.H0_H0 ;  /* 0x20000019ff1d7230 */ /* 0x002fc40000004100 */
[----:B------:R-:W-:Y:S02]  /*119a0*/  HADD2.F32 R30, -RZ, R25.H1_H1 ;  /* 0x30000019ff1e7230 */ /* 0x000fe40000004100 */
[----:B------:R-:W-:Y:S02]  /*119b0*/  HADD2.F32 R25, -RZ, R24.H0_H0 ;  /* 0x20000018ff197230 */ /* 0x000fe40000004100 */
[C---:B------:R-:W-:Y:S01]  /*119c0*/  FMUL.FTZ R37, R29.reuse, R34 ;  /* 0x000000221d257220 */ /* 0x040fe20000410000 */
[----:B------:R-:W-:Y:S01]  /*119d0*/  FMUL.FTZ R39, R29, R33 ;  /* 0x000000211d277220 */ /* 0x000fe20000410000 */
[----:B------:R-:W-:Y:S02]  /*119e0*/  HADD2.F32 R29, -RZ, R52.H0_H0 ;  /* 0x20000034ff1d7230 */ /* 0x000fe40000004100 */
[----:B------:R-:W-:Y:S01]  /*119f0*/  FMUL.FTZ R36, R30, R35 ;  /* 0x000000231e247220 */ /* 0x000fe20000410000 */
[----:B------:R-:W-:Y:S02]  /*11a00*/  HADD2.F32 R31, -RZ, R26.H0_H0 ;  /* 0x2000001aff1f7230 */ /* 0x000fe40000004100 */
[----:B------:R-:W-:-:S02]  /*11a10*/  HADD2.F32 R32, -RZ, R27.H0_H0 ;  /* 0x2000001bff207230 */ /* 0x000fc40000004100 */
[----:B------:R-:W-:Y:S01]  /*11a20*/  FMUL.FTZ R30, R30, R29 ;  /* 0x0000001d1e1e7220 */ /* 0x000fe20000410000 */
[----:B------:R-:W-:Y:S02]  /*11a30*/  HADD2.F32 R27, -RZ, R27.H1_H1 ;  /* 0x3000001bff1b7230 */ /* 0x000fe40000004100 */
[----:B------:R-:W-:Y:S02]  /*11a40*/  HADD2.F32 R24, -RZ, R24.H1_H1 ;  /* 0x30000018ff187230 */ /* 0x000fe40000004100 */
[----:B------:R-:W-:Y:S01]  /*11a50*/  HADD2.F32 R26, -RZ, R26.H1_H1 ;  /* 0x3000001aff1a7230 */ /* 0x000fe20000004100 */
[----:B---3--:R-:W1:Y:S02]  /*11a60*/  LDS.128 R4, [R46] ;  /* 0x000000002e047984 */ /* 0x008e640000000c00 */
[--C-:B-1----:R-:W-:Y:S02]  /*11a70*/  HADD2.F32 R8, -RZ, R5.reuse.H0_H0 ;  /* 0x20000005ff087230 */ /* 0x102fe40000004100 */
[----:B------:R-:W-:-:S02]  /*11a80*/  HADD2.F32 R9, -RZ, R5.H1_H1 ;  /* 0x30000005ff097230 */ /* 0x000fc40000004100 */
[----:B------:R-:W-:Y:S02]  /*11a90*/  HADD2.F32 R5, -RZ, R4.H0_H0 ;  /* 0x20000004ff057230 */ /* 0x000fe40000004100 */
[C---:B------:R-:W-:Y:S01]  /*11aa0*/  FFMA.FTZ R37, R8.reuse, R33, -R37 ;  /* 0x0000002108257223 */ /* 0x040fe20000010825 */
[----:B------:R-:W-:Y:S01]  /*11ab0*/  FFMA.FTZ R39, R8, R34, R39 ;  /* 0x0000002208277223 */ /* 0x000fe20000010027 */
[----:B------:R-:W-:Y:S01]  /*11ac0*/  FMUL.FTZ R8, R25, R70 ;  /* 0x0000004619087220 */ /* 0x000fe20000410000 */
[----:B------:R-:W-:Y:S01]  /*11ad0*/  FFMA.FTZ R36, R9, R29, -R36 ;  /* 0x0000001d09247223 */ /* 0x000fe20000010824 */
[----:B------:R-:W-:Y:S02]  /*11ae0*/  HADD2.F32 R29, -RZ, R73.H0_H0 ;  /* 0x20000049ff1d7230 */ /* 0x000fe40000004100 */
[-C--:B------:R-:W-:Y:S01]  /*11af0*/  FMUL.FTZ R25, R25, R74.reuse ;  /* 0x0000004a19197220 */ /* 0x080fe20000410000 */
[----:B------:R-:W-:Y:S01]  /*11b00*/  FFMA.FTZ R74, R5, R74, -R8 ;  /* 0x0000004a054a7223 */ /* 0x000fe20000010808 */
[----:B------:R-:W-:-:S02]  /*11b10*/  HADD2.F32 R8, -RZ, R75.H0_H0 ;  /* 0x2000004bff087230 */ /* 0x000fc40000004100 */
[----:B------:R-:W-:Y:S01]  /*11b20*/  FFMA.FTZ R34, R9, R35, R30 ;  /* 0x0000002309227223 */ /* 0x000fe2000001001e */
[----:B------:R-:W-:Y:S02]  /*11b30*/  HADD2.F32 R10, -RZ, R6.H0_H0 ;  /* 0x20000006ff0a7230 */ /* 0x000fe40000004100 */
[----:B------:R-:W-:Y:S01]  /*11b40*/  FFMA.FTZ R70, R5, R70, R25 ;  /* 0x0000004605467223 */ /* 0x000fe20000010019 */
[----:B------:R-:W-:Y:S02]  /*11b50*/  HADD2.F32 R73, -RZ, R73.H1_H1 ;  /* 0x30000049ff497230 */ /* 0x000fe40000004100 */
[C---:B------:R-:W-:Y:S01]  /*11b60*/  FMUL.FTZ R5, R31.reuse, R29 ;  /* 0x0000001d1f057220 */ /* 0x040fe20000410000 */
[----:B------:R-:W-:Y:S02]  /*11b70*/  HADD2.F32 R75, -RZ, R75.H1_H1 ;  /* 0x3000004bff4b7230 */ /* 0x000fe40000004100 */
[----:B------:R-:W-:Y:S01]  /*11b80*/  FMUL.FTZ R9, R31, R8 ;  /* 0x000000081f097220 */ /* 0x000fe20000410000 */
[----:B------:R-:W-:-:S02]  /*11b90*/  HADD2.F32 R30, -RZ, R38.H0_H0 ;  /* 0x20000026ff1e7230 */ /* 0x000fc40000004100 */
[----:B------:R-:W-:Y:S01]  /*11ba0*/  FFMA.FTZ R31, R10, R8, -R5 ;  /* 0x000000080a1f7223 */ /* 0x000fe20000010805 */
[--C-:B------:R-:W-:Y:S02]  /*11bb0*/  HADD2.F32 R11, -RZ, R7.reuse.H0_H0 ;  /* 0x20000007ff0b7230 */ /* 0x100fe40000004100 */
[C---:B------:R-:W-:Y:S01]  /*11bc0*/  FMUL.FTZ R38, R32.reuse, R73 ;  /* 0x0000004920267220 */ /* 0x040fe20000410000 */
[----:B------:R-:W-:Y:S02]  /*11bd0*/  HADD2.F32 R8, -RZ, R54.H0_H0 ;  /* 0x20000036ff087230 */ /* 0x000fe40000004100 */
[-C--:B------:R-:W-:Y:S01]  /*11be0*/  FMUL.FTZ R32, R32, R75.reuse ;  /* 0x0000004b20207220 */ /* 0x080fe20000410000 */
[----:B------:R-:W-:Y:S02]  /*11bf0*/  HADD2.F32 R7, -RZ, R7.H1_H1 ;  /* 0x30000007ff077230 */ /* 0x000fe40000004100 */
[----:B------:R-:W-:Y:S01]  /*11c00*/  FFMA.FTZ R38, R11, R75, -R38 ;  /* 0x0000004b0b267223 */ /* 0x000fe20000010826 */
[----:B------:R-:W-:Y:S01]  /*11c10*/  FMUL.FTZ R40, R27, R30 ;  /* 0x0000001e1b287220 */ /* 0x000fe20000410000 */
[----:B------:R-:W-:Y:S01]  /*11c20*/  FFMA.FTZ R32, R11, R73, R32 ;  /* 0x000000490b207223 */ /* 0x000fe20000010020 */
[----:B------:R-:W-:Y:S01]  /*11c30*/  FMUL.FTZ R42, R27, R8 ;  /* 0x000000081b2a7220 */ /* 0x000fe20000410000 */
        /* <DEDUP_REMOVED lines=17> */
[----:B------:R-:W-:Y:S02]  /*11d50*/  F2FP.F16.F32.PACK_AB R7, R35, R38 ;  /* 0x000000262307723e */ /* 0x000fe400000000ff */
        /* <DEDUP_REMOVED lines=9> */
.L_x_2832:
[----:B------:R-:W-:Y:S05]  /*11df0*/  BSYNC B1 ;  /* 0x0000000000017941 */ /* 0x000fea0003800000 */
.L_x_2831:
[----:B------:R-:W-:Y:S05]  /*11e00*/  @P2 BRA `(.L_x_2804) ;  /* 0x00000004007c2947 */ /* 0x000fea0003800000 */
[----:B------:R-:W4:Y:S01]  /*11e10*/  LDL R41, [R1+0x38] ;  /* 0x0000380001297983 */ /* 0x000f220000100800 */
[----:B------:R-:W-:Y:S01]  /*11e20*/  LEA.HI R3, R3, R167, RZ, 0x1d ;  /* 0x000000a703037211 */ /* 0x000fe200078fe8ff */
[--C-:B------:R-:W-:Y:S01]  /*11e30*/  HADD2.F32 R29, -RZ, R21.reuse.H1_H1 ;  /* 0x30000015ff1d7230 */ /* 0x100fe20000004100 */
[----:B------:R-:W-:Y:S01]  /*11e40*/  SHF.R.U64 R40, R56, 0x10, R57 ;  /* 0x0000001038287819 */ /* 0x000fe20000001239 */
[--C-:B------:R-:W-:Y:S01]  /*11e50*/  HADD2.F32 R31, -RZ, R0.reuse.H1_H1 ;  /* 0x30000000ff1f7230 */ /* 0x100fe20000004100 */
[----:B--23--:R-:W-:Y:S01]  /*11e60*/  SHF.R.S32.HI R6, RZ, 0x1f, R3 ;  /* 0x0000001fff067819 */ /* 0x00cfe20000011403 */
[----:B------:R-:W-:Y:S01]  /*11e70*/  HADD2.F32 R28, -RZ, R0.H0_H0 ;  /* 0x20000000ff1c7230 */ /* 0x000fe20000004100 */
[----:B------:R-:W-:Y:S01]  /*11e80*/  SHF.L.U32 R4, R3, 0x3, RZ ;  /* 0x0000000303047819 */ /* 0x000fe200000006ff */
[----:B------:R-:W-:Y:S01]  /*11e90*/  HADD2.F32 R0, -RZ, R21.H0_H0 ;  /* 0x20000015ff007230 */ /* 0x000fe20000004100 */
[----:B------:R-:W-:Y:S01]  /*11ea0*/  LEA.HI R6, R6, R3, RZ, 0x3 ;  /* 0x0000000306067211 */ /* 0x000fe200078f18ff */
[--C-:B------:R-:W-:Y:S01]  /*11eb0*/  HADD2.F32 R21, -RZ, R20.reuse.H0_H0 ;  /* 0x20000014ff157230 */ /* 0x100fe20000004100 */
[----:B------:R-:W-:Y:S01]  /*11ec0*/  LOP3.LUT R3, R177, 0x38, R4, 0xf8, !PT ;  /* 0x00000038b1037812 */ /* 0x000fe200078ef804 */
[----:B------:R-:W-:Y:S01]  /*11ed0*/  HADD2.F32 R20, -RZ, R20.H1_H1 ;  /* 0x30000014ff147230 */ /* 0x000fe20000004100 */
[----:B------:R-:W-:Y:S01]  /*11ee0*/  SHF.R.U32.HI R30, RZ, 0x10, R13 ;  /* 0x00000010ff1e7819 */ /* 0x000fe2000001160d */
[----:B------:R-:W-:Y:S01]  /*11ef0*/  IMAD.SHL.U32 R6, R6, 0x400, RZ ;  /* 0x0000040006067824 */ /* 0x000fe200078e00ff */
[----:B------:R-:W-:-:S02]  /*11f00*/  LOP3.LUT R3, R3, R60, RZ, 0x3c, !PT ;  /* 0x0000003c03037212 */ /* 0x000fc400078e3cff */
[----:B------:R-:W-:Y:S01]  /*11f10*/  SHF.R.U32.HI R56, RZ, 0x10, R57 ;  /* 0x00000010ff387819 */ /* 0x000fe20000011639 */
[----:B------:R-:W-:Y:S01]  /*11f20*/  HADD2.F32 R30, -RZ, R30.H0_H0 ;  /* 0x2000001eff1e7230 */ /* 0x000fe20000004100 */
[----:B------:R-:W-:Y:S02]  /*11f30*/  LOP3.LUT R8, R6, 0x7fffe000, RZ, 0xc0, !PT ;  /* 0x7fffe00006087812 */ /* 0x000fe400078ec0ff */
[----:B------:R-:W-:Y:S02]  /*11f40*/  SHF.R.U64 R38, R12, 0x10, R13 ;  /* 0x000000100c267819 */ /* 0x000fe4000000120d */
[----:B------:R-:W-:Y:S02]  /*11f50*/  IADD3 R3, R3, R8, R184 ;  /* 0x0000000803037210 */ /* 0x000fe40007ffe0b8 */
[--C-:B------:R-:W-:Y:S02]  /*11f60*/  SHF.R.U64 R39, R58, 0x10, R59.reuse ;  /* 0x000000103a277819 */ /* 0x100fe4000000123b */
[----:B------:R-:W-:Y:S01]  /*11f70*/  SHF.R.U32.HI R58, RZ, 0x10, R59 ;  /* 0x00000010ff3a7819 */ /* 0x000fe2000001163b */
[----:B------:R-:W-:Y:S01]  /*11f80*/  IMAD R3, R3, 0x2, R2 ;  /* 0x0000000203037824 */ /* 0x000fe200078e0202 */
[----:B------:R-:W-:-:S02]  /*11f90*/  SHF.R.U32.HI R36, RZ, 0x10, R15 ;  /* 0x00000010ff247819 */ /* 0x000fc4000001160f */
[----:B------:R-:W-:Y:S02]  /*11fa0*/  SHF.R.U64 R37, R14, 0x10, R15 ;  /* 0x000000100e257819 */ /* 0x000fe4000000120f */
[----:B------:R-:W2:Y:S02]  /*11fb0*/  LDS.128 R8, [R3+0xc400] ;  /* 0x00c4000003087984 */ /* 0x000ea40000000c00 */
[--C-:B--2---:R-:W-:Y:S02]  /*11fc0*/  HADD2.F32 R24, -RZ, R9.reuse.H0_H0 ;  /* 0x20000009ff187230 */ /* 0x104fe40000004100 */
[----:B------:R-:W-:Y:S02]  /*11fd0*/  HADD2.F32 R25, -RZ, R9.H1_H1 ;  /* 0x30000009ff197230 */ /* 0x000fe40000004100 */
[----:B------:R-:W-:Y:S02]  /*11fe0*/  HADD2.F32 R9, -RZ, R8.H0_H0 ;  /* 0x20000008ff097230 */ /* 0x000fe40000004100 */
[C---:B-1----:R-:W-:Y:S01]  /*11ff0*/  FMUL.FTZ R33, R24.reuse, R31 ;  /* 0x0000001f18217220 */ /* 0x042fe20000410000 */
[----:B------:R-:W-:Y:S01]  /*12000*/  FMUL.FTZ R35, R24, R29 ;  /* 0x0000001d18237220 */ /* 0x000fe20000410000 */
[----:B------:R-:W-:-:S02]  /*12010*/  HADD2.F32 R24, -RZ, R56.H0_H0 ;  /* 0x20000038ff187230 */ /* 0x000fc40000004100 */
[C---:B------:R-:W-:Y:S01]  /*12020*/  FMUL.FTZ R32, R25.reuse, R30 ;  /* 0x0000001e19207220 */ /* 0x040fe20000410000 */
[----:B------:R-:W-:Y:S02]  /*12030*/  HADD2.F32 R26, -RZ, R10.H0_H0 ;  /* 0x2000000aff1a7230 */ /* 0x000fe40000004100 */
[--C-:B------:R-:W-:Y:S02]  /*12040*/  HADD2.F32 R27, -RZ, R11.reuse.H0_H0 ;  /* 0x2000000bff1b7230 */ /* 0x100fe40000004100 */
[----:B------:R-:W-:Y:S01]  /*12050*/  FMUL.FTZ R34, R25, R24 ;  /* 0x0000001819227220 */ /* 0x000fe20000410000 */
[----:B------:R-:W-:Y:S02]  /*12060*/  HADD2.F32 R11, -RZ, R11.H1_H1 ;  /* 0x3000000bff0b7230 */ /* 0x000fe40000004100 */
[----:B------:R-:W-:Y:S02]  /*12070*/  HADD2.F32 R8, -RZ, R8.H1_H1 ;  /* 0x30000008ff087230 */ /* 0x000fe40000004100 */
[----:B------:R-:W-:Y:S01]  /*12080*/  HADD2.F32 R10, -RZ, R10.H1_H1 ;  /* 0x3000000aff0a7230 */ /* 0x000fe20000004100 */
[----:B----4-:R-:W1:Y:S02]  /*12090*/  LDS.128 R4, [R41] ;  /* 0x0000000029047984 */ /* 0x010e640000000c00 */
[----:B-1----:R-:W-:-:S02]  /*120a0*/  HADD2.F32 R12, -RZ, R5.H0_H0 ;  /* 0x20000005ff0c7230 */ /* 0x002fc40000004100 */
[----:B------:R-:W-:Y:S02]  /*120b0*/  HADD2.F32 R13, -RZ, R5.H1_H1 ;  /* 0x30000005ff0d7230 */ /* 0x000fe40000004100 */
[----:B------:R-:W-:Y:S02]  /*120c0*/  HADD2.F32 R5, -RZ, R4.H0_H0 ;  /* 0x20000004ff057230 */ /* 0x000fe40000004100 */
[C---:B------:R-:W-:Y:S01]  /*120d0*/  FFMA.FTZ R33, R12.reuse, R29, -R33 ;  /* 0x0000001d0c217223 */ /* 0x040fe20000010821 */
[----:B------:R-:W-:Y:S01]  /*120e0*/  FFMA.FTZ R35, R12, R31, R35 ;  /* 0x0000001f0c237223 */ /* 0x000fe20000010023 */
[C---:B------:R-:W-:Y:S01]  /*120f0*/  FMUL.FTZ R12, R9.reuse, R28 ;  /* 0x0000001c090c7220 */ /* 0x040fe20000410000 */
[----:B------:R-:W-:Y:S01]  /*12100*/  FMUL.FTZ R29, R9, R0 ;  /* 0x00000000091d7220 */ /* 0x000fe20000410000 */
[----:B------:R-:W-:Y:S02]  /*12110*/  HADD2.F32 R9, -RZ, R69.H0_H0 ;  /* 0x20000045ff097230 */ /* 0x000fe40000004100 */
[----:B------:R-:W-:Y:S01]  /*12120*/  FFMA.FTZ R32, R13, R24, -R32 ;  /* 0x000000180d207223 */ /* 0x000fe20000010820 */
[----:B------:R-:W-:Y:S01]  /*12130*/  FFMA.FTZ R25, R5, R0, -R12 ;  /* 0x0000000005197223 */ /* 0x000fe2000001080c */
[----:B------:R-:W-:-:S02]  /*12140*/  HADD2.F32 R14, -RZ, R6.H0_H0 ;  /* 0x20000006ff0e7230 */ /* 0x000fc40000004100 */
[----:B------:R-:W-:Y:S01]  /*12150*/  FFMA.FTZ R29, R5, R28, R29 ;  /* 0x0000001c051d7223 */ /* 0x000fe2000001001d */
[----:B------:R-:W-:Y:S02]  /*12160*/  HADD2.F32 R15, -RZ, R7.H0_H0 ;  /* 0x20000007ff0f7230 */ /* 0x000fe40000004100 */
[----:B------:R-:W-:Y:S01]  /*12170*/  FFMA.FTZ R34, R13, R30, R34 ;  /* 0x0000001e0d227223 */ /* 0x000fe20000010022 */
[----:B------:R-:W-:Y:S02]  /*12180*/  HADD2.F32 R0, -RZ, R69.H1_H1 ;  /* 0x30000045ff007230 */ /* 0x000fe40000004100 */
[----:B------:R-:W-:Y:S01]  /*12190*/  FMUL.FTZ R5, R26, R21 ;  /* 0x000000151a057220 */ /* 0x000fe20000410000 */
[----:B------:R-:W-:Y:S02]  /*121a0*/  HADD2.F32 R24, -RZ, R36.H0_H0 ;  /* 0x20000024ff187230 */ /* 0x000fe40000004100 */
[----:B------:R-:W-:Y:S01]  /*121b0*/  FMUL.FTZ R28, R27, R20 ;  /* 0x000000141b1c7220 */ /* 0x000fe20000410000 */
[----:B------:R-:W-:-:S02]  /*121c0*/  HADD2.F32 R12, -RZ, R58.H0_H0 ;  /* 0x2000003aff0c7230 */ /* 0x000fc40000004100 */
[-C--:B------:R-:W-:Y:S01]  /*121d0*/  FMUL.FTZ R13, R26, R9.reuse ;  /* 0x000000091a0d7220 */ /* 0x080fe20000410000 */
[C---:B------:R-:W-:Y:S01]  /*121e0*/  FFMA.FTZ R26, R14.reuse, R9, -R5 ;  /* 0x000000090e1a7223 */ /* 0x040fe20000010805 */
[-C--:B------:R-:W-:Y:S01]  /*121f0*/  FMUL.FTZ R27, R27, R0.reuse ;  /* 0x000000001b1b7220 */ /* 0x080fe20000410000 */
[----:B------:R-:W-:Y:S01]  /*12200*/  FFMA.FTZ R28, R15, R0, -R28 ;  /* 0x000000000f1c7223 */ /* 0x000fe2000001081c */
[----:B------:R-:W-:Y:S02]  /*12210*/  HADD2.F32 R7, -RZ, R7.H1_H1 ;  /* 0x30000007ff077230 */ /* 0x000fe40000004100 */
[----:B------:R-:W-:Y:S01]  /*12220*/  FFMA.FTZ R14, R14, R21, R13 ;  /* 0x000000150e0e7223 */ /* 0x000fe2000001000d */
[C---:B------:R-:W-:Y:S01]  /*12230*/  FMUL.FTZ R30, R11.reuse, R24 ;  /* 0x000000180b1e7220 */ /* 0x040fe20000410000 */
[----:B------:R-:W-:Y:S01]  /*12240*/  FMUL.FTZ R0, R11, R12 ;  /* 0x0000000c0b007220 */ /* 0x000fe20000410000 */
[----:B------:R-:W-:Y:S02]  /*12250*/  HADD2.F32 R11, -RZ, R38.H0_H0 ;  /* 0x20000026ff0b7230 */ /* 0x000fe40000004100 */
[----:B------:R-:W-:Y:S01]  /*12260*/  FFMA.FTZ R27, R15, R20, R27 ;  /* 0x000000140f1b7223 */ /* 0x000fe2000001001b */
[----:B------:R-:W-:-:S02]  /*12270*/  HADD2.F32 R13, -RZ, R37.H0_H0 ;  /* 0x20000025ff0d7230 */ /* 0x000fc40000004100 */
[C---:B------:R-:W-:Y:S01]  /*12280*/  FFMA.FTZ R21, R7.reuse, R12, -R30 ;  /* 0x0000000c07157223 */ /* 0x040fe2000001081e */
[----:B------:R-:W-:Y:S02]  /*12290*/  HADD2.F32 R5, -RZ, R40.H0_H0 ;  /* 0x20000028ff057230 */ /* 0x000fe40000004100 */
[----:B------:R-:W-:Y:S01]  /*122a0*/  FFMA.FTZ R24, R7, R24, R0 ;  /* 0x0000001807187223 */ /* 0x000fe20000010000 */
[----:B------:R-:W-:Y:S02]  /*122b0*/  HADD2.F32 R9, -RZ, R39.H0_H0 ;  /* 0x20000027ff097230 */ /* 0x000fe40000004100 */
[----:B------:R-:W-:Y:S01]  /*122c0*/  FMUL.FTZ R7, R8, R11 ;  /* 0x0000000b08077220 */ /* 0x000fe20000410000 */
[----:B------:R-:W-:Y:S02]  /*122d0*/  HADD2.F32 R4, -RZ, R4.H1_H1 ;  /* 0x30000004ff047230 */ /* 0x000fe40000004100 */
[----:B------:R-:W-:Y:S01]  /*122e0*/  FMUL.FTZ R15, R10, R13 ;  /* 0x0000000d0a0f7220 */ /* 0x000fe20000410000 */
[----:B------:R-:W-:-:S02]  /*122f0*/  HADD2.F32 R6, -RZ, R6.H1_H1 ;  /* 0x30000006ff067230 */ /* 0x000fc40000004100 */
[----:B------:R-:W-:Y:S01]  /*12300*/  FMUL.FTZ R8, R8, R5 ;  /* 0x0000000508087220 */ /* 0x000fe20000410000 */
[----:B------:R-:W-:Y:S01]  /*12310*/  FMUL.FTZ R10, R10, R9 ;  /* 0x000000090a0a7220 */ /* 0x000fe20000410000 */
[----:B------:R-:W-:Y:S01]  /*12320*/  FFMA.FTZ R0, R4, R5, -R7 ;  /* 0x0000000504007223 */ /* 0x000fe20000010807 */
[----:B------:R-:W-:Y:S01]  /*12330*/  F2FP.F16.F32.PACK_AB R7, R21, R28 ;  /* 0x0000001c1507723e */ /* 0x000fe200000000ff */
[----:B------:R-:W-:Y:S01]  /*12340*/  FFMA.FTZ R15, R6, R9, -R15 ;  /* 0x00000009060f7223 */ /* 0x000fe2000001080f */
        /* <DEDUP_REMOVED lines=11> */
.L_x_2804:
[----:B------:R-:W-:Y:S05]  /*12400*/  BSYNC B0 ;  /* 0x0000000000007941 */ /* 0x000fea0003800000 */
.L_x_2782:
        /* <DEDUP_REMOVED lines=8> */
.L_x_2780:
[----:B01-3--:R-:W3:Y:S02]  /*12490*/  LDL R0, [R1+0x30] ;  /* 0x0000300001007983 */ /* 0x00bee40000100800 */
[----:B---3--:R-:W-:-:S13]  /*124a0*/  R2UR UR4, R0 ;  /* 0x00000000000472ca */ /* 0x008fda00000e0000 */
[----:B------:R-:W-:-:S04]  /*124b0*/  MOV R0, UR4 ;  /* 0x0000000400007c02 */ /* 0x000fc80008000f00 */
[----:B------:R-:W-:-:S13]  /*124c0*/  ISETP.NE.AND P0, PT, R0, 0x3, PT ;  /* 0x000000030000780c */ /* 0x000fda0003f05270 */
[----:B------:R-:W-:Y:S05]  /*124d0*/  @!P0 BRA `(.L_x_2833) ;  /* 0x0000000000048947 */ /* 0x000fea0003800000 */
[----:B------:R-:W-:Y:S01]  /*124e0*/  BPT.TRAP 0x1 ;  /* 0x000000040000795c */ /* 0x000fe20000300000 */
.L_x_2833:
[----:B------:R-:W-:Y:S01]  /*124f0*/  IMAD R0, R162, 0x8, R2 ;  /* 0x00000008a2007824 */ /* 0x000fe200078e0202 */
[----:B--2-4-:R-:W-:-:S04]  /*12500*/  SHF.L.U32 R3, R168, 0x1f, RZ ;  /* 0x0000001fa8037819 */ /* 0x014fc800000006ff */
[----:B------:R0:W1:Y:S01]  /*12510*/  SYNCS.PHASECHK.TRANS64.TRYWAIT P1, [R0+URZ+0x2a830], R3 ;  /* 0x02a83003000075a7 */ /* 0x000062000802017f */
[----:B------:R-:W-:Y:S05]  /*12520*/  @!P0 BRA `(.L_x_2834) ;  /* 0x0000000000048947 */ /* 0x000fea0003800000 */
[----:B------:R-:W-:Y:S01]  /*12530*/  BPT.TRAP 0x1 ;  /* 0x000000040000795c */ /* 0x000fe20000300000 */
.L_x_2834:
[----:B-1----:R-:W-:Y:S05]  /*12540*/  @P1 BRA `(.L_x_2835) ;  /* 0x0000000000081947 */ /* 0x002fea0003800000 */
[----:B------:R-:W1:Y:S02]  /*12550*/  SYNCS.PHASECHK.TRANS64.TRYWAIT P1, [R0+URZ+0x2a830], R3 ;  /* 0x02a83003000075a7 */ /* 0x000e64000802017f */
[----:B-1----:R-:W-:Y:S05]  /*12560*/  @!P1 BRA `(.L_x_2836) ;  /* 0x0000014000d89947 */ /* 0x002fea0003800000 */
.L_x_2835:
        /* <DEDUP_REMOVED lines=43> */
[----:B------:R-:W-:-:S04]  /*12820*/  UMOV UR37, 0x40000040 ;  /* 0x4000004000257882 */ /* 0x000fc80000000000 */
        /* <DEDUP_REMOVED lines=49> */
[----:B0-----:R-:W-:Y:S01]  /*12b40*/  IMAD.U32 R11, RZ, RZ, UR9 ;  /* 0x00000009ff0b7e24 */ /* 0x001fe2000f8e00ff */
[----:B------:R-:W-:Y:S02]  /*12b50*/  MOV R10, UR8 ;  /* 0x00000008000a7c02 */ /* 0x000fe40008000f00 */
[----:B------:R-:W-:Y:S01]  /*12b60*/  R2UR UR58, R8 ;  /* 0x00000000083a72ca */ /* 0x000fe200000e0000 */
[----:B------:R-:W-:Y:S01]  /*12b70*/  VIADD R8, R6, 0x306 ;  /* 0x0000030606087836 */ /* 0x000fe20000000000 */
[----:B------:R-:W-:Y:S01]  /*12b80*/  R2UR UR59, R9 ;  /* 0x00000000093b72ca */ /* 0x000fe200000e0000 */
[----:B------:R-:W-:Y:S01]  /*12b90*/  IMAD.MOV.U32 R9, RZ, RZ, 0x40000040 ;  /* 0x40000040ff097424 */ /* 0x000fe200078e00ff */
[----:B------:R0:W-:Y:S02]  /*12ba0*/  STL.64 [R1], R10 ;  /* 0x0000000a01007387 */ /* 0x0001e40000100a00 */
[----:B------:R-:W-:-:S02]  /*12bb0*/  R2UR UR54, R8 ;  /* 0x00000000083672ca */ /* 0x000fc400000e0000 */
[----:B------:R-:W-:Y:S01]  /*12bc0*/  R2UR UR55, R9 ;  /* 0x00000000093772ca */ /* 0x000fe200000e0000 */
[----:B------:R-:W-:Y:S01]  /*12bd0*/  IMAD.MOV.U32 R9, RZ, RZ, 0x40000040 ;  /* 0x40000040ff097424 */ /* 0x000fe200078e00ff */
[----:B------:R-:W-:-:S04]  /*12be0*/  IADD3 R8, R6, 0x600, RZ ;  /* 0x0000060006087810 */ /* 0x000fc80007ffe0ff */
[----:B------:R-:W-:Y:S01]  /*12bf0*/  R2UR UR50, R8 ;  /* 0x00000000083272ca */ /* 0x000fe200000e0000 */
[----:B------:R-:W-:Y:S01]  /*12c00*/  VIADD R8, R6, 0x602 ;  /* 0x0000060206087836 */ /* 0x000fe20000000000 */
[----:B------:R-:W-:Y:S02]  /*12c10*/  R2UR UR51, R9 ;  /* 0x00000000093372ca */ /* 0x000fe400000e0000 */
[----:B------:R-:W-:Y:S02]  /*12c20*/  MOV R9, 0x40000040 ;  /* 0x4000004000097802 */ /* 0x000fe40000000f00 */
[----:B------:R-:W-:Y:S01]  /*12c30*/  R2UR UR46, R8 ;  /* 0x00000000082e72ca */ /* 0x000fe200000e0000 */
[C---:B------:R-:W-:Y:S01]  /*12c40*/  VIADD R8, R6.reuse, 0x604 ;  /* 0x0000060406087836 */ /* 0x040fe20000000000 */
[----:B------:R-:W-:Y:S01]  /*12c50*/  R2UR UR47, R9 ;  /* 0x00000000092f72ca */ /* 0x000fe200000e0000 */
[----:B------:R-:W-:Y:S01]  /*12c60*/  IMAD.MOV.U32 R9, RZ, RZ, 0x40000040 ;  /* 0x40000040ff097424 */ /* 0x000fe200078e00ff */
[----:B------:R-:W-:-:S02]  /*12c70*/  IADD3 R6, R6, 0x606, RZ ;  /* 0x0000060606067810 */ /* 0x000fc40007ffe0ff */
        /* <DEDUP_REMOVED lines=27> */
.L_x_2837:
[----:B------:R-:W0:Y:S01]  /*12e30*/  LDC R6, c[0x0][0x448] ;  /* 0x00011200ff067b82 */ /* 0x000e220000000800 */
[----:B------:R-:W-:Y:S01]  /*12e40*/  IMAD.IADD R8, R191, 0x1, R186 ;  /* 0x00000001bf087824 */ /* 0x000fe200078e02ba */
[----:B------:R-:W-:Y:S01]  /*12e50*/  ULDC UR4, c[0x0][0x9d8] ;  /* 0x0002760000047ab9 */ /* 0x000fe20000000800 */
[----:B------:R-:W-:Y:S01]  /*12e60*/  ULDC UR38, c[0x0][0x9d8] ;  /* 0x0002760000267ab9 */ /* 0x000fe20000000800 */
        /* <DEDUP_REMOVED lines=20> */
[----:B0-----:R-:W-:Y:S01]  /*12fb0*/  ISETP.NE.AND P1, PT, R6, 0x1, PT ;  /* 0x000000010600780c */ /* 0x001fe20003f25270 */
        /* <DEDUP_REMOVED lines=12> */
[----:B------:R-:W4:Y:S01]  /*13080*/  @P1 LDC R9, c[0x0][0x44c] ;  /* 0x00011300ff091b82 */ /* 0x000f220000000800 */
[----:B------:R-:W-:Y:S01]  /*13090*/  FMUL.FTZ R71, R71, UR4 ;  /* 0x0000000447477c20 */ /* 0x000fe20008410000 */
[----:B------:R-:W-:Y:S01]  /*130a0*/  FMUL.FTZ R44, R44, UR4 ;  /* 0x000000042c2c7c20 */ /* 0x000fe20008410000 */
[----:B------:R-:W-:Y:S01]  /*130b0*/  FMUL.FTZ R10, R29, UR4 ;  /* 0x000000041d0a7c20 */ /* 0x000fe20008410000 */
[----:B------:R-:W-:Y:S01]  /*130c0*/  FMUL.FTZ R12, R33, UR4 ;  /* 0x00000004210c7c20 */ /* 0x000fe20008410000 */
[----:B------:R-:W3:Y:S01]  /*130d0*/  MUFU.TANH R34, R34 ;  /* 0x0000002200227308 */ /* 0x000ee20000002400 */
[----:B------:R-:W-:Y:S01]  /*130e0*/  FMUL.FTZ R14, R37, UR4 ;  /* 0x00000004250e7c20 */ /* 0x000fe20008410000 */
[----:B------:R-:W-:Y:S01]  /*130f0*/  FMUL.FTZ R15, R41, UR4 ;  /* 0x00000004290f7c20 */ /* 0x000fe20008410000 */
[----:B------:R-:W1:Y:S01]  /*13100*/  @P1 LDC R21, c[0x0][0x450] ;  /* 0x00011400ff151b82 */ /* 0x000e620000000800 */
        /* <DEDUP_REMOVED lines=15> */
[----:B----4-:R-:W-:Y:S01]  /*13200*/  @P1 IMAD.HI.U32 R6, R8, R9, RZ ;  /* 0x0000000908061227 */ /* 0x010fe200078e00ff */
[----:B------:R-:W-:Y:S01]  /*13210*/  ULDC UR39, c[0x0][0x9d8] ;  /* 0x0002760000277ab9 */ /* 0x000fe20000000800 */
[----:B------:R-:W-:Y:S01]  /*13220*/  ULDC UR42, c[0x0][0x988] ;  /* 0x00026200002a7ab9 */ /* 0x000fe20000000800 */
[----:B------:R-:W-:Y:S01]  /*13230*/  ULDC UR43, c[0x0][0x988] ;  /* 0x00026200002b7ab9 */ /* 0x000fe20000000800 */
[C---:B------:R-:W-:Y:S01]  /*13240*/  IMAD R9, R72.reuse, -0x60, RZ ;  /* 0xffffffa048097824 */ /* 0x040fe200078e02ff */
[----:B------:R-:W4:Y:S01]  /*13250*/  MUFU.TANH R39, R39 ;  /* 0x0000002700277308 */ /* 0x000f220000002400 */
[----:B------:R-:W-:Y:S01]  /*13260*/  BSSY B0, `(.L_x_2838) ;  /* 0x000048c000007945 */ /* 0x000fe20003800000 */
[----:B-1----:R-:W-:Y:S01]  /*13270*/  @P1 SHF.R.U32.HI R8, RZ, R21, R6 ;  /* 0x00000015ff081219 */ /* 0x002fe20000011606 */
[----:B------:R-:W-:Y:S01]  /*13280*/  IMAD R21, R72, -0x60, R188 ;  /* 0xffffffa048157824 */ /* 0x000fe200078e02bc */
[----:B------:R-:W-:-:S03]  /*13290*/  IADD3 R88, -R190, 0x61, R9 ;  /* 0x00000061be587810 */ /* 0x000fc60007ffe109 */
[----:B------:R-:W1:Y:S01]  /*132a0*/  SHFL.IDX PT, R6, R8, 0x1, 0x1c1f ;  /* 0x003c1f0008067f89 */ /* 0x000e6200000e0000 */
[----:B------:R-:W-:Y:S01]  /*132b0*/  IADD3 R9, -R190, 0x60, R21 ;  /* 0x00000060be097810 */ /* 0x000fe20007ffe115 */
[----:B------:R-:W4:Y:S01]  /*132c0*/  MUFU.TANH R42, R42 ;  /* 0x0000002a002a7308 */ /* 0x000f220000002400 */
[----:B------:R-:W-:Y:S01]  /*132d0*/  IADD3 R88, -R187, R88, R188 ;  /* 0x00000058bb587210 */ /* 0x000fe20007ffe1bc */
[----:B------:R-:W-:Y:S06]  /*132e0*/  SHFL.IDX PT, R8, R8, RZ, 0x1c1f ;  /* 0x001c1fff08087589 */ /* 0x000fec00000e0000 */
[----:B------:R-:W4:Y:S08]  /*132f0*/  MUFU.TANH R40, R43 ;  /* 0x0000002b00287308 */ /* 0x000f300000002400 */
[----:B------:R-:W4:Y:S01]  /*13300*/  MUFU.TANH R46, R46 ;  /* 0x0000002e002e7308 */ /* 0x000f220000002400 */
[----:B-1----:R-:W-:Y:S01]  /*13310*/  VIADDMNMX R25, R6, R88, R9, PT ;  /* 0x0000005806197246 */ /* 0x002fe20003800109 */
[----:B------:R-:W-:-:S06]  /*13320*/  FMUL.FTZ R6, R62, UR4 ;  /* 0x000000043e067c20 */ /* 0x000fcc0008410000 */
[----:B------:R-:W1:Y:S01]  /*13330*/  MUFU.TANH R47, R47 ;  /* 0x0000002f002f7308 */ /* 0x000e620000002400 */
[----:B------:R-:W-:Y:S01]  /*13340*/  ULDC UR4, c[0x0][0x988] ;  /* 0x0002620000047ab9 */ /* 0x000fe20000000800 */
[C---:B------:R-:W-:Y:S02]  /*13350*/  ISETP.GT.AND P2, PT, R25.reuse, RZ, PT ;  /* 0x000000ff1900720c */ /* 0x040fe40003f44270 */
[C---:B------:R-:W-:Y:S02]  /*13360*/  ISETP.GT.AND P3, PT, R25.reuse, 0x1, PT ;  /* 0x000000011900780c */ /* 0x040fe40003f64270 */
[----:B------:R-:W-:Y:S02]  /*13370*/  ISETP.GT.AND P4, PT, R25, 0x8, PT ;  /* 0x000000081900780c */ /* 0x000fe40003f84270 */
[----:B------:R-:W-:Y:S01]  /*13380*/  FSEL R21, R26, -INF , P2 ;  /* 0xff8000001a157808 */ /* 0x000fe20001000000 */
[----:B------:R1:W1:Y:S01]  /*13390*/  MUFU.TANH R24, R50 ;  /* 0x0000003200187308 */ /* 0x0002620000002400 */
[----:B--2---:R-:W-:-:S02]  /*133a0*/  FSEL R86, R27, -INF , P3 ;  /* 0xff8000001b567808 */ /* 0x004fc40001800000 */
[----:B------:R-:W-:Y:S02]  /*133b0*/  ISETP.GT.AND P2, PT, R25, 0x9, PT ;  /* 0x000000091900780c */ /* 0x000fe40003f44270 */
[----:B0-----:R-:W-:Y:S02]  /*133c0*/  FSEL R84, R30, -INF , P4 ;  /* 0xff8000001e547808 */ /* 0x001fe40002000000 */
[----:B------:R-:W-:Y:S01]  /*133d0*/  FMNMX.FTZ R27, R21, R86, !PT ;  /* 0x00000056151b7209 */ /* 0x000fe20007810000 */
[----:B------:R-:W0:Y:S01]  /*133e0*/  MUFU.TANH R51, R51 ;  /* 0x0000003300337308 */ /* 0x000e220000002400 */
[----:B------:R-:W-:Y:S02]  /*133f0*/  ISETP.GT.AND P3, PT, R25, 0x10, PT ;  /* 0x000000101900780c */ /* 0x000fe40003f64270 */
[----:B---3--:R-:W-:Y:S02]  /*13400*/  FSEL R82, R31, -INF , P2 ;  /* 0xff8000001f527808 */ /* 0x008fe40001000000 */
[----:B------:R-:W-:-:S02]  /*13410*/  FMNMX.FTZ R27, R84, R27, !PT ;  /* 0x0000001b541b7209 */ /* 0x000fc40007810000 */
[C---:B------:R-:W-:Y:S01]  /*13420*/  ISETP.GT.AND P2, PT, R25.reuse, 0x11, PT ;  /* 0x000000111900780c */ /* 0x040fe20003f44270 */
[----:B------:R-:W2:Y:S01]  /*13430*/  MUFU.TANH R32, R54 ;  /* 0x0000003600207308 */ /* 0x000ea20000002400 */
[----:B------:R-:W-:Y:S02]  /*13440*/  FSEL R80, R34, -INF , P3 ;  /* 0xff80000022507808 */ /* 0x000fe40001800000 */
[----:B------:R-:W-:Y:S02]  /*13450*/  FMNMX.FTZ R27, R82, R27, !PT ;  /* 0x0000001b521b7209 */ /* 0x000fe40007810000 */
[----:B------:R-:W-:Y:S02]  /*13460*/  ISETP.GT.AND P3, PT, R25, 0x18, PT ;  /* 0x000000181900780c */ /* 0x000fe40003f64270 */
[----:B------:R-:W-:Y:S01]  /*13470*/  FSEL R78, R35, -INF , P2 ;  /* 0xff800000234e7808 */ /* 0x000fe20001000000 */
[----:B------:R-:W3:Y:S01]  /*13480*/  MUFU.TANH R55, R55 ;  /* 0x0000003700377308 */ /* 0x000ee20000002400 */
[----:B------:R-:W-:-:S02]  /*13490*/  FMNMX.FTZ R27, R80, R27, !PT ;  /* 0x0000001b501b7209 */ /* 0x000fc40007810000 */
[C---:B------:R-:W-:Y:S02]  /*134a0*/  ISETP.GT.AND P2, PT, R25.reuse, 0x19, PT ;  /* 0x000000191900780c */ /* 0x040fe40003f44270 */
[----:B------:R-:W-:Y:S02]  /*134b0*/  FSEL R76, R38, -INF , P3 ;  /* 0xff800000264c7808 */ /* 0x000fe40001800000 */
[----:B------:R-:W-:Y:S01]  /*134c0*/  FMNMX.FTZ R27, R78, R27, !PT ;  /* 0x0000001b4e1b7209 */ /* 0x000fe20007810000 */
[----:B------:R0:W3:Y:S01]  /*134d0*/  MUFU.TANH R34, R58 ;  /* 0x0000003a00227308 */ /* 0x0000e20000002400 */
[----:B------:R-:W-:Y:S02]  /*134e0*/  ISETP.GT.AND P3, PT, R25, 0x20, PT ;  /* 0x000000201900780c */ /* 0x000fe40003f64270 */
[----:B----4-:R-:W-:Y:S02]  /*134f0*/  FSEL R74, R39, -INF , P2 ;  /* 0xff800000274a7808 */ /* 0x010fe40001000000 */
[----:B------:R-:W-:-:S02]  /*13500*/  FMNMX.FTZ R27, R76, R27, !PT ;  /* 0x0000001b4c1b7209 */ /* 0x000fc40007810000 */
[C---:B------:R-:W-:Y:S01]  /*13510*/  ISETP.GT.AND P2, PT, R25.reuse, 0x21, PT ;  /* 0x000000211900780c */ /* 0x040fe20003f44270 */
[----:B------:R-:W4:Y:S01]  /*13520*/  MUFU.TANH R59, R59 ;  /* 0x0000003b003b7308 */ /* 0x000f220000002400 */
[----:B-1----:R-:W-:Y:S02]  /*13530*/  FSEL R50, R42, -INF , P3 ;  /* 0xff8000002a327808 */ /* 0x002fe40001800000 */
[----:B------:R-:W-:Y:S02]  /*13540*/  FMNMX.FTZ R27, R74, R27, !PT ;  /* 0x0000001b4a1b7209 */ /* 0x000fe40007810000 */
[----:B------:R-:W-:Y:S02]  /*13550*/  ISETP.GT.AND P3, PT, R25, 0x28, PT ;  /* 0x000000281900780c */ /* 0x000fe40003f64270 */
[----:B------:R-:W-:Y:S01]  /*13560*/  FSEL R40, R40, -INF , P2 ;  /* 0xff80000028287808 */ /* 0x000fe20001000000 */
[----:B------:R-:W1:Y:S01]  /*13570*/  MUFU.TANH R6, R6 ;  /* 0x0000000600067308 */ /* 0x000e620000002400 */
[----:B------:R-:W-:-:S02]  /*13580*/  FMNMX.FTZ R27, R50, R27, !PT ;  /* 0x0000001b321b7209 */ /* 0x000fc40007810000 */
[C---:B------:R-:W-:Y:S02]  /*13590*/  ISETP.GT.AND P2, PT, R25.reuse, 0x29, PT ;  /* 0x000000291900780c */ /* 0x040fe40003f44270 */
[----:B------:R-:W-:Y:S02]  /*135a0*/  FSEL R38, R46, -INF , P3 ;  /* 0xff8000002e267808 */ /* 0x000fe40001800000 */
[----:B------:R-:W-:Y:S01]  /*135b0*/  FMNMX.FTZ R27, R40, R27, !PT ;  /* 0x0000001b281b7209 */ /* 0x000fe20007810000 */
[----:B------:R-:W1:Y:S01]  /*135c0*/  MUFU.TANH R42, R63 ;  /* 0x0000003f002a7308 */ /* 0x000e620000002400 */
[----:B------:R-:W-:Y:S02]  /*135d0*/  ISETP.GT.AND P3, PT, R25, 0x30, PT ;  /* 0x000000301900780c */ /* 0x000fe40003f64270 */
[----:B------:R-:W-:Y:S02]  /*135e0*/  FSEL R62, R47, -INF , P2 ;  /* 0xff8000002f3e7808 */ /* 0x000fe40001000000 */
[----:B------:R-:W-:-:S02]  /*135f0*/  FMNMX.FTZ R27, R38, R27, !PT ;  /* 0x0000001b261b7209 */ /* 0x000fc40007810000 */
[C---:B------:R-:W-:Y:S01]  /*13600*/  ISETP.GT.AND P2, PT, R25.reuse, 0x31, PT ;  /* 0x000000311900780c */ /* 0x040fe20003f44270 */
[----:B------:R-:W-:Y:S01]  /*13610*/  MUFU.TANH R28, R67 ;  /* 0x00000043001c7308 */ /* 0x000fe20000002400 */
[----:B------:R-:W-:Y:S02]  /*13620*/  FSEL R30, R24, -INF , P3 ;  /* 0xff800000181e7808 */ /* 0x000fe40001800000 */
[----:B------:R-:W-:Y:S02]  /*13630*/  FMNMX.FTZ R27, R62, R27, !PT ;  /* 0x0000001b3e1b7209 */ /* 0x000fe40007810000 */
[----:B------:R-:W-:Y:S02]  /*13640*/  ISETP.GT.AND P3, PT, R25, 0x38, PT ;  /* 0x000000381900780c */ /* 0x000fe40003f64270 */
[----:B0-----:R-:W-:Y:S01]  /*13650*/  FSEL R58, R51, -INF , P2 ;  /* 0xff800000333a7808 */ /* 0x001fe20001000000 */
[----:B------:R-:W0:Y:S01]  /*13660*/  MUFU.TANH R24, R66 ;  /* 0x0000004200187308 */ /* 0x000e220000002400 */
[----:B------:R-:W-:-:S02]  /*13670*/  FMNMX.FTZ R27, R30, R27, !PT ;  /* 0x0000001b1e1b7209 */ /* 0x000fc40007810000 */
[C---:B------:R-:W-:Y:S02]  /*13680*/  ISETP.GT.AND P2, PT, R25.reuse, 0x39, PT ;  /* 0x000000391900780c */ /* 0x040fe40003f44270 */
[----:B--2---:R-:W-:Y:S02]  /*13690*/  FSEL R32, R32, -INF , P3 ;  /* 0xff80000020207808 */ /* 0x004fe40001800000 */
[----:B------:R-:W-:Y:S01]  /*136a0*/  FMNMX.FTZ R27, R58, R27, !PT ;  /* 0x0000001b3a1b7209 */ /* 0x000fe20007810000 */
[----:B------:R-:W2:Y:S01]  /*136b0*/  MUFU.TANH R26, R70 ;  /* 0x00000046001a7308 */ /* 0x000ea20000002400 */
[----:B------:R-:W-:Y:S02]  /*136c0*/  ISETP.GT.AND P3, PT, R25, 0x40, PT ;  /* 0x000000401900780c */ /* 0x000fe40003f64270 */
[----:B---3--:R-:W-:Y:S02]  /*136d0*/  FSEL R54, R55, -INF , P2 ;  /* 0xff80000037367808 */ /* 0x008fe40001000000 */
[----:B------:R-:W-:-:S02]  /*136e0*/  FMNMX.FTZ R27, R32, R27, !PT ;  /* 0x0000001b201b7209 */ /* 0x000fc40007810000 */
[C---:B------:R-:W-:Y:S01]  /*136f0*/  ISETP.GT.AND P2, PT, R25.reuse, 0x41, PT ;  /* 0x000000411900780c */ /* 0x040fe20003f44270 */
[----:B------:R-:W-:Y:S01]  /*13700*/  MUFU.TANH R29, R44 ;  /* 0x0000002c001d7308 */ /* 0x000fe20000002400 */
[----:B------:R-:W-:Y:S02]  /*13710*/  FSEL R34, R34, -INF , P3 ;  /* 0xff80000022227808 */ /* 0x000fe40001800000 */
[----:B------:R-:W-:Y:S02]  /*13720*/  FMNMX.FTZ R27, R54, R27, !PT ;  /* 0x0000001b361b7209 */ /* 0x000fe40007810000 */
[----:B------:R-:W-:Y:S02]  /*13730*/  ISETP.GT.AND P3, PT, R25, 0x48, PT ;  /* 0x000000481900780c */ /* 0x000fe40003f64270 */
[----:B----4-:R-:W-:Y:S01]  /*13740*/  FSEL R46, R59, -INF , P2 ;  /* 0xff8000003b2e7808 */ /* 0x010fe20001000000 */
[----:B------:R-:W-:Y:S01]  /*13750*/  MUFU.TANH R3, R3 ;  /* 0x0000000300037308 */ /* 0x000fe20000002400 */
[----:B------:R-:W-:-:S02]  /*13760*/  FMNMX.FTZ R27, R34, R27, !PT ;  /* 0x0000001b221b7209 */ /* 0x000fc40007810000 */
[C---:B------:R-:W-:Y:S02]  /*13770*/  ISETP.GT.AND P2, PT, R25.reuse, 0x49, PT ;  /* 0x000000491900780c */ /* 0x040fe40003f44270 */
[----:B-1----:R-:W-:Y:S02]  /*13780*/  FSEL R36, R6, -INF , P3 ;  /* 0xff80000006247808 */ /* 0x002fe40001800000 */
[----:B------:R-:W-:Y:S01]  /*13790*/  FMNMX.FTZ R27, R46, R27, !PT ;  /* 0x0000001b2e1b7209 */ /* 0x000fe20007810000 */
[----:B------:R-:W1:Y:S01]  /*137a0*/  MUFU.TANH R6, R71 ;  /* 0x0000004700067308 */ /* 0x000e620000002400 */
[----:B------:R-:W-:Y:S02]  /*137b0*/  ISETP.GT.AND P3, PT, R25, 0x50, PT ;  /* 0x000000501900780c */ /* 0x000fe40003f64270 */
[----:B------:R-:W-:Y:S02]  /*137c0*/  FSEL R42, R42, -INF , P2 ;  /* 0xff8000002a2a7808 */ /* 0x000fe40001000000 */
[----:B------:R-:W-:-:S02]  /*137d0*/  FMNMX.FTZ R27, R36, R27, !PT ;  /* 0x0000001b241b7209 */ /* 0x000fc40007810000 */
[C---:B------:R-:W-:Y:S01]  /*137e0*/  ISETP.GT.AND P2, PT, R25.reuse, 0x51, PT ;  /* 0x000000511900780c */ /* 0x040fe20003f44270 */
[----:B------:R-:W3:Y:S01]  /*137f0*/  MUFU.TANH R5, R5 ;  /* 0x0000000500057308 */ /* 0x000ee20000002400 */
[----:B0-----:R-:W-:Y:S02]  /*13800*/  FSEL R24, R24, -INF , P3 ;  /* 0xff80000018187808 */ /* 0x001fe40001800000 */
[----:B------:R-:W-:Y:S02]  /*13810*/  FMNMX.FTZ R27, R42, R27, !PT ;  /* 0x0000001b2a1b7209 */ /* 0x000fe40007810000 */
[----:B------:R-:W-:Y:S02]  /*13820*/  ISETP.GT.AND P3, PT, R25, 0x58, PT ;  /* 0x000000581900780c */ /* 0x000fe40003f64270 */
[----:B------:R-:W-:Y:S01]  /*13830*/  FSEL R28, R28, -INF , P2 ;  /* 0xff8000001c1c7808 */ /* 0x000fe20001000000 */
[----:B------:R-:W0:Y:S01]  /*13840*/  MUFU.TANH R7, R7 ;  /* 0x0000000700077308 */ /* 0x000e220000002400 */
[----:B------:R-:W-:-:S02]  /*13850*/  FMNMX.FTZ R27, R24, R27, !PT ;  /* 0x0000001b181b7209 */ /* 0x000fc40007810000 */
[----:B------:R-:W-:Y:S02]  /*13860*/  ISETP.GT.AND P2, PT, R25, 0x59, PT ;  /* 0x000000591900780c */ /* 0x000fe40003f44270 */
[----:B--2---:R-:W-:Y:S02]  /*13870*/  FSEL R26, R26, -INF , P3 ;  /* 0xff8000001a1a7808 */ /* 0x004fe40001800000 */
[----:B------:R-:W-:Y:S01]  /*13880*/  FMNMX.FTZ R27, R28, R27, !PT ;  /* 0x0000001b1c1b7209 */ /* 0x000fe20007810000 */
[----:B------:R-:W-:Y:S01]  /*13890*/  MUFU.TANH R10, R10 ;  /* 0x0000000a000a7308 */ /* 0x000fe20000002400 */
[----:B-1----:R-:W-:Y:S02]  /*138a0*/  FSEL R6, R6, -INF , P2 ;  /* 0xff80000006067808 */ /* 0x002fe40001000000 */
[----:B------:R-:W-:-:S04]  /*138b0*/  FMNMX.FTZ R27, R26, R27, !PT ;  /* 0x0000001b1a1b7209 */ /* 0x000fc80007810000 */
[----:B------:R-:W-:Y:S01]  /*138c0*/  FMNMX.FTZ R27, R6, R27, !PT ;  /* 0x0000001b061b7209 */ /* 0x000fe20007810000 */
[----:B------:R-:W1:Y:S04]  /*138d0*/  MUFU.TANH R11, R11 ;  /* 0x0000000b000b7308 */ /* 0x000e680000002400 */
[----:B------:R-:W2:Y:S04]  /*138e0*/  SHFL.BFLY PT, R44, R27, 0x2, 0x1f ;  /* 0x0c401f001b2c7f89 */ /* 0x000ea800000e0000 */
[----:B------:R-:W-:Y:S08]  /*138f0*/  MUFU.TANH R12, R12 ;  /* 0x0000000c000c7308 */ /* 0x000ff00000002400 */
[----:B------:R-:W4:Y:S08]  /*13900*/  MUFU.TANH R13, R13 ;  /* 0x0000000d000d7308 */ /* 0x000f300000002400 */
[----:B------:R-:W4:Y:S01]  /*13910*/  MUFU.TANH R14, R14 ;  /* 0x0000000e000e7308 */ /* 0x000f220000002400 */
[----:B--2---:R-:W-:-:S02]  /*13920*/  FMNMX.FTZ R44, R27, R44, !PT ;  /* 0x0000002c1b2c7209 */ /* 0x004fc40007810000 */
[----:B------:R-:W-:-:S05]  /*13930*/  VIADDMNMX R27, R8, R88, R9, PT ;  /* 0x00000058081b7246 */ /* 0x000fca0003800109 */
[----:B------:R-:W2:Y:S01]  /*13940*/  MUFU.TANH R20, R20 ;  /* 0x0000001400147308 */ /* 0x000ea20000002400 */
[----:B------:R-:W2:Y:S01]  /*13950*/  SHFL.BFLY PT, R25, R44, 0x1, 0x1f ;  /* 0x0c201f002c197f89 */ /* 0x000ea200000e0000 */
[C---:B------:R-:W-:Y:S02]  /*13960*/  ISETP.GT.AND P2, PT, R27.reuse, RZ, PT ;  /* 0x000000ff1b00720c */ /* 0x040fe40003f44270 */
[C---:B------:R-:W-:Y:S02]  /*13970*/  ISETP.GT.AND P3, PT, R27.reuse, 0x1, PT ;  /* 0x000000011b00780c */ /* 0x040fe40003f64270 */
[----:B------:R-:W-:Y:S02]  /*13980*/  ISETP.GT.AND P4, PT, R27, 0x8, PT ;  /* 0x000000081b00780c */ /* 0x000fe40003f84270 */
[----:B---3--:R-:W-:Y:S01]  /*13990*/  FSEL R100, R5, -INF , P3 ;  /* 0xff80000005647808 */ /* 0x008fe20001800000 */
[----:B------:R-:W3:Y:S01]  /*139a0*/  MUFU.TANH R15, R15 ;  /* 0x0000000f000f7308 */ /* 0x000ee20000002400 */
[----:B0-----:R-:W-:-:S02]  /*139b0*/  FSEL R90, R7, -INF , P4 ;  /* 0xff800000075a7808 */ /* 0x001fc40002000000 */
[----:B------:R-:W-:Y:S02]  /*139c0*/  ISETP.GT.AND P3, PT, R27, 0x10, PT ;  /* 0x000000101b00780c */ /* 0x000fe40003f64270 */
[----:B------:R-:W-:Y:S02]  /*139d0*/  MOV R9, UR4 ;  /* 0x0000000400097c02 */ /* 0x000fe40008000f00 */
[----:B-1----:R-:W-:Y:S01]  /*139e0*/  FSEL R88, R11, -INF , P3 ;  /* 0xff8000000b587808 */ /* 0x002fe20001800000 */
[----:B------:R-:W0:Y:S01]  /*139f0*/  MUFU.TANH R45, R45 ;  /* 0x0000002d002d7308 */ /* 0x000e220000002400 */
[----:B------:R-:W-:-:S04]  /*13a00*/  ISETP.GT.AND P4, PT, R27, 0x18, PT ;  /* 0x000000181b00780c */ /* 0x000fc80003f84270 */
[----:B----4-:R-:W-:Y:S02]  /*13a10*/  FSEL R96, R13, -INF , P4 ;  /* 0xff8000000d607808 */ /* 0x010fe40002000000 */
[----:B--2---:R-:W-:Y:S01]  /*13a20*/  FMNMX.FTZ R8, R44, R25, !PT ;  /* 0x000000192c087209 */ /* 0x004fe20007810000 */
[----:B------:R-:W1:Y:S01]  /*13a30*/  MUFU.TANH R48, R48 ;  /* 0x0000003000307308 */ /* 0x000e620000002400 */
[----:B------:R-:W-:Y:S02]  /*13a40*/  FSEL R25, R3, -INF , P2 ;  /* 0xff80000003197808 */ /* 0x000fe40001000000 */
[----:B------:R-:W-:Y:S01]  /*13a50*/  ISETP.GT.AND P2, PT, R27, 0x9, PT ;  /* 0x000000091b00780c */ /* 0x000fe20003f44270 */
[----:B------:R-:W-:Y:S01]  /*13a60*/  FMUL.FTZ R7, R8, R9 ;  /* 0x0000000908077220 */ /* 0x000fe20000410000 */
[----:B------:R-:W-:Y:S02]  /*13a70*/  FMNMX.FTZ R3, R25, R100, !PT ;  /* 0x0000006419037209 */ /* 0x000fe40007810000 */
[----:B------:R-:W-:Y:S01]  /*13a80*/  FSEL R92, R10, -INF , P2 ;  /* 0xff8000000a5c7808 */ /* 0x000fe20001000000 */
[----:B------:R-:W2:Y:S01]  /*13a90*/  MUFU.TANH R49, R49 ;  /* 0x0000003100317308 */ /* 0x000ea20000002400 */
[----:B------:R-:W-:-:S02]  /*13aa0*/  FMNMX.FTZ R3, R90, R3, !PT ;  /* 0x000000035a037209 */ /* 0x000fc40007810000 */
[C---:B------:R-:W-:Y:S02]  /*13ab0*/  ISETP.GT.AND P2, PT, R27.reuse, 0x11, PT ;  /* 0x000000111b00780c */ /* 0x040fe40003f44270 */
[----:B------:R-:W-:Y:S02]  /*13ac0*/  FMNMX.FTZ R3, R92, R3, !PT ;  /* 0x000000035c037209 */ /* 0x000fe40007810000 */
[----:B------:R-:W-:Y:S01]  /*13ad0*/  FSEL R94, R12, -INF , P2 ;  /* 0xff8000000c5e7808 */ /* 0x000fe20001000000 */
[----:B------:R-:W4:Y:S01]  /*13ae0*/  MUFU.TANH R52, R52 ;  /* 0x0000003400347308 */ /* 0x000f220000002400 */
[----:B------:R-:W-:Y:S02]  /*13af0*/  FMNMX.FTZ R5, R88, R3, !PT ;  /* 0x0000000358057209 */ /* 0x000fe40007810000 */
[----:B------:R-:W-:Y:S02]  /*13b00*/  FSETP.NEU.FTZ.AND P3, PT, R8, -INF , PT ;  /* 0xff8000000800780b */ /* 0x000fe40003f7d000 */
[----:B------:R-:W-:-:S02]  /*13b10*/  ISETP.GT.AND P2, PT, R27, 0x19, PT ;  /* 0x000000191b00780c */ /* 0x000fc40003f44270 */
[----:B------:R-:W-:Y:S01]  /*13b20*/  FMNMX.FTZ R5, R94, R5, !PT ;  /* 0x000000055e057209 */ /* 0x000fe20007810000 */
[----:B------:R-:W4:Y:S01]  /*13b30*/  MUFU.TANH R53, R53 ;  /* 0x0000003500357308 */ /* 0x000f220000002400 */
[----:B------:R-:W-:Y:S02]  /*13b40*/  FSEL R3, R7, RZ, P3 ;  /* 0x000000ff07037208 */ /* 0x000fe40001800000 */
[C---:B------:R-:W-:Y:S02]  /*13b50*/  ISETP.GT.AND P3, PT, R27.reuse, 0x20, PT ;  /* 0x000000201b00780c */ /* 0x040fe40003f64270 */
[----:B------:R-:W-:Y:S01]  /*13b60*/  FSEL R98, R14, -INF , P2 ;  /* 0xff8000000e627808 */ /* 0x000fe20001000000 */
[--C-:B------:R-:W-:Y:S01]  /*13b70*/  FFMA.FTZ R12, R86, R9, -R3.reuse ;  /* 0x00000009560c7223 */ /* 0x100fe20000010803 */
[----:B------:R-:W-:Y:S01]  /*13b80*/  FMNMX.FTZ R5, R96, R5, !PT ;  /* 0x0000000560057209 */ /* 0x000fe20007810000 */
[----:B------:R2:W4:Y:S01]  /*13b90*/  MUFU.TANH R31, R56 ;  /* 0x00000038001f7308 */ /* 0x0005220000002400 */
[C---:B------:R-:W-:Y:S01]  /*13ba0*/  ISETP.GT.AND P2, PT, R27.reuse, 0x21, PT ;  /* 0x000000211b00780c */ /* 0x040fe20003f44270 */
[-CC-:B------:R-:W-:Y:S01]  /*13bb0*/  FFMA.FTZ R159, R84, R9.reuse, -R3.reuse ;  /* 0x00000009549f7223 */ /* 0x180fe20000010803 */
[----:B------:R-:W-:Y:S01]  /*13bc0*/  FSEL R102, R20, -INF , P3 ;  /* 0xff80000014667808 */ /* 0x000fe20001800000 */
[--C-:B------:R-:W-:Y:S01]  /*13bd0*/  FFMA.FTZ R66, R74, R9, -R3.reuse ;  /* 0x000000094a427223 */ /* 0x100fe20000010803 */
[----:B------:R-:W-:Y:S01]  /*13be0*/  FMNMX.FTZ R5, R98, R5, !PT ;  /* 0x0000000562057209 */ /* 0x000fe20007810000 */
[-CC-:B------:R-:W-:Y:S01]  /*13bf0*/  FFMA.FTZ R155, R76, R9.reuse, -R3.reuse ;  /* 0x000000094c9b7223 */ /* 0x180fe20000010803 */
[----:B------:R-:W-:Y:S01]  /*13c00*/  ISETP.GT.AND P3, PT, R27, 0x28, PT ;  /* 0x000000281b00780c */ /* 0x000fe20003f64270 */
[----:B------:R-:W4:Y:S01]  /*13c10*/  MUFU.TANH R57, R57 ;  /* 0x0000003900397308 */ /* 0x000f220000002400 */
[----:B---3--:R-:W-:Y:S01]  /*13c20*/  FSEL R106, R15, -INF , P2 ;  /* 0xff8000000f6a7808 */ /* 0x008fe20001000000 */
[--C-:B------:R-:W-:Y:S01]  /*13c30*/  FFMA.FTZ R20, R78, R9, -R3.reuse ;  /* 0x000000094e147223 */ /* 0x100fe20000010803 */
[----:B------:R-:W-:Y:S01]  /*13c40*/  FMNMX.FTZ R5, R102, R5, !PT ;  /* 0x0000000566057209 */ /* 0x000fe20007810000 */
[-CC-:B------:R-:W-:Y:S01]  /*13c50*/  FFMA.FTZ R157, R21, R9.reuse, -R3.reuse ;  /* 0x00000009159d7223 */ /* 0x180fe20000010803 */
[----:B------:R-:W-:Y:S01]  /*13c60*/  ISETP.GT.AND P2, PT, R27, 0x29, PT ;  /* 0x000000291b00780c */ /* 0x000fe20003f44270 */
[--C-:B------:R-:W-:Y:S01]  /*13c70*/  FFMA.FTZ R14, R82, R9, -R3.reuse ;  /* 0x00000009520e7223 */ /* 0x100fe20000010803 */
[----:B------:R-:W-:Y:S01]  /*13c80*/  FSEL R86, R29, -INF , P3 ;  /* 0xff8000001d567808 */ /* 0x000fe20001800000 */
[----:B------:R-:W3:Y:S01]  /*13c90*/  MUFU.TANH R60, R60 ;  /* 0x0000003c003c7308 */ /* 0x000ee20000002400 */
[----:B------:R-:W-:Y:S01]  /*13ca0*/  FMNMX.FTZ R5, R106, R5, !PT ;  /* 0x000000056a057209 */ /* 0x000fe20007810000 */
[-CC-:B------:R-:W-:Y:S01]  /*13cb0*/  FFMA.FTZ R153, R80, R9.reuse, -R3.reuse ;  /* 0x0000000950997223 */ /* 0x180fe20000010803 */
[----:B------:R-:W-:Y:S01]  /*13cc0*/  ISETP.GT.AND P3, PT, R27, 0x30, PT ;  /* 0x000000301b00780c */ /* 0x000fe20003f64270 */
[-CC-:B------:R-:W-:Y:S01]  /*13cd0*/  FFMA.FTZ R137, R24, R9.reuse, -R3.reuse ;  /* 0x0000000918897223 */ /* 0x180fe20000010803 */
[----:B0-----:R-:W-:Y:S01]  /*13ce0*/  FSEL R104, R45, -INF , P2 ;  /* 0xff8000002d687808 */ /* 0x001fe20001000000 */
[--C-:B------:R-:W-:Y:S01]  /*13cf0*/  FFMA.FTZ R24, R28, R9, -R3.reuse ;  /* 0x000000091c187223 */ /* 0x100fe20000010803 */
[----:B------:R-:W-:Y:S01]  /*13d00*/  FMNMX.FTZ R5, R86, R5, !PT ;  /* 0x0000000556057209 */ /* 0x000fe20007810000 */
[----:B------:R-:W0:Y:S01]  /*13d10*/  MUFU.TANH R61, R61 ;  /* 0x0000003d003d7308 */ /* 0x000e220000002400 */
[C---:B------:R-:W-:Y:S01]  /*13d20*/  ISETP.GT.AND P2, PT, R27.reuse, 0x31, PT ;  /* 0x000000311b00780c */ /* 0x040fe20003f44270 */
[----:B------:R-:W-:Y:S01]  /*13d30*/  VIADD R29, R0, 0x2a840 ;  /* 0x0002a840001d7836 */ /* 0x000fe20000000000 */
[----:B-1----:R-:W-:Y:S01]  /*13d40*/  FSEL R84, R48, -INF , P3 ;  /* 0xff80000030547808 */ /* 0x002fe20001800000 */
[--C-:B------:R-:W-:Y:S01]  /*13d50*/  FFMA.FTZ R139, R26, R9, -R3.reuse ;  /* 0x000000091a8b7223 */ /* 0x100fe20000010803 */
[----:B------:R-:W-:Y:S01]  /*13d60*/  FMNMX.FTZ R5, R104, R5, !PT ;  /* 0x0000000568057209 */ /* 0x000fe20007810000 */
[----:B------:R-:W-:Y:S01]  /*13d70*/  IMAD.MOV.U32 R26, RZ, RZ, R186 ;  /* 0x000000ffff1a7224 */ /* 0x000fe200078e00ba */
[----:B------:R-:W-:Y:S01]  /*13d80*/  ISETP.GT.AND P3, PT, R27, 0x38, PT ;  /* 0x000000381b00780c */ /* 0x000fe20003f64270 */
[----:B------:R0:W1:Y:S01]  /*13d90*/  MUFU.TANH R33, R64 ;  /* 0x0000004000217308 */ /* 0x0000620000002400 */
[----:B--2---:R-:W-:Y:S01]  /*13da0*/  FSEL R56, R49, -INF , P2 ;  /* 0xff80000031387808 */ /* 0x004fe20001000000 */
[--C-:B------:R-:W-:Y:S01]  /*13db0*/  FFMA.FTZ R149, R50, R9, -R3.reuse ;  /* 0x0000000932957223 */ /* 0x100fe20000010803 */
[----:B------:R-:W-:Y:S01]  /*13dc0*/  FMNMX.FTZ R5, R84, R5, !PT ;  /* 0x0000000554057209 */ /* 0x000fe20007810000 */
[-CC-:B------:R-:W-:Y:S01]  /*13dd0*/  FFMA.FTZ R40, R40, R9.reuse, -R3.reuse ;  /* 0x0000000928287223 */ /* 0x180fe20000010803 */
[C---:B------:R-:W-:Y:S01]  /*13de0*/  ISETP.GT.AND P2, PT, R27.reuse, 0x39, PT ;  /* 0x000000391b00780c */ /* 0x040fe20003f44270 */
[--C-:B------:R-:W-:Y:S01]  /*13df0*/  FFMA.FTZ R151, R38, R9, -R3.reuse ;  /* 0x0000000926977223 */ /* 0x100fe20000010803 */
[----:B----4-:R-:W-:Y:S01]  /*13e00*/  FSEL R52, R52, -INF , P3 ;  /* 0xff80000034347808 */ /* 0x010fe20001800000 */
[----:B------:R-:W2:Y:S01]  /*13e10*/  MUFU.TANH R65, R65 ;  /* 0x0000004100417308 */ /* 0x000ea20000002400 */
[----:B------:R-:W-:Y:S01]  /*13e20*/  FMNMX.FTZ R5, R56, R5, !PT ;  /* 0x0000000538057209 */ /* 0x000fe20007810000 */
[-CC-:B------:R-:W-:Y:S01]  /*13e30*/  FFMA.FTZ R145, R30, R9.reuse, -R3.reuse ;  /* 0x000000091e917223 */ /* 0x180fe20000010803 */
[----:B------:R-:W-:Y:S01]  /*13e40*/  ISETP.GT.AND P3, PT, R27, 0x40, PT ;  /* 0x000000401b00780c */ /* 0x000fe20003f64270 */
[-CC-:B------:R-:W-:Y:S01]  /*13e50*/  FFMA.FTZ R147, R32, R9.reuse, -R3.reuse ;  /* 0x0000000920937223 */ /* 0x180fe20000010803 */
[----:B------:R-:W-:Y:S01]  /*13e60*/  FSEL R44, R53, -INF , P2 ;  /* 0xff800000352c7808 */ /* 0x000fe20001000000 */
[--C-:B------:R-:W-:Y:S01]  /*13e70*/  FFMA.FTZ R38, R62, R9, -R3.reuse ;  /* 0x000000093e267223 */ /* 0x100fe20000010803 */
[----:B------:R-:W-:Y:S01]  /*13e80*/  FMNMX.FTZ R5, R52, R5, !PT ;  /* 0x0000000534057209 */ /* 0x000fe20007810000 */
[----:B------:R1:W4:Y:S01]  /*13e90*/  MUFU.TANH R35, R68 ;  /* 0x0000004400237308 */ /* 0x0003220000002400 */
[----:B------:R-:W-:Y:S01]  /*13ea0*/  ISETP.GT.AND P2, PT, R27, 0x41, PT ;  /* 0x000000411b00780c */ /* 0x000fe20003f44270 */
[-CC-:B------:R-:W-:Y:S01]  /*13eb0*/  FFMA.FTZ R50, R58, R9.reuse, -R3.reuse ;  /* 0x000000093a327223 */ /* 0x180fe20000010803 */
[----:B------:R-:W-:Y:S01]  /*13ec0*/  FSEL R48, R31, -INF , P3 ;  /* 0xff8000001f307808 */ /* 0x000fe20001800000 */
[--C-:B------:R-:W-:Y:S01]  /*13ed0*/  FFMA.FTZ R54, R54, R9, -R3.reuse ;  /* 0x0000000936367223 */ /* 0x100fe20000010803 */
[----:B------:R-:W-:Y:S01]  /*13ee0*/  FMNMX.FTZ R5, R44, R5, !PT ;  /* 0x000000052c057209 */ /* 0x000fe20007810000 */
[-CC-:B------:R-:W-:Y:S01]  /*13ef0*/  FFMA.FTZ R141, R34, R9.reuse, -R3.reuse ;  /* 0x00000009228d7223 */ /* 0x180fe20000010803 */
[----:B------:R-:W-:Y:S01]  /*13f00*/  ISETP.GT.AND P3, PT, R27, 0x48, PT ;  /* 0x000000481b00780c */ /* 0x000fe20003f64270 */
[----:B------:R-:W4:Y:S01]  /*13f10*/  MUFU.TANH R69, R69 ;  /* 0x0000004500457308 */ /* 0x000f220000002400 */
[----:B------:R-:W-:Y:S01]  /*13f20*/  FSEL R10, R57, -INF , P2 ;  /* 0xff800000390a7808 */ /* 0x000fe20001000000 */
[--C-:B------:R-:W-:Y:S01]  /*13f30*/  FFMA.FTZ R30, R46, R9, -R3.reuse ;  /* 0x000000092e1e7223 */ /* 0x100fe20000010803 */
[----:B------:R-:W-:Y:S01]  /*13f40*/  FMNMX.FTZ R5, R48, R5, !PT ;  /* 0x0000000530057209 */ /* 0x000fe20007810000 */
[-CC-:B------:R-:W-:Y:S01]  /*13f50*/  FFMA.FTZ R143, R36, R9.reuse, -R3.reuse ;  /* 0x00000009248f7223 */ /* 0x180fe20000010803 */
[C---:B------:R-:W-:Y:S01]  /*13f60*/  ISETP.GT.AND P2, PT, R27.reuse, 0x49, PT ;  /* 0x000000491b00780c */ /* 0x040fe20003f44270 */
[--C-:B------:R-:W-:Y:S01]  /*13f70*/  FFMA.FTZ R32, R42, R9, -R3.reuse ;  /* 0x000000092a207223 */ /* 0x100fe20000010803 */
[----:B---3--:R-:W-:Y:S01]  /*13f80*/  FSEL R60, R60, -INF , P3 ;  /* 0xff8000003c3c7808 */ /* 0x008fe20001800000 */
[----:B------:R-:W-:Y:S01]  /*13f90*/  MUFU.EX2 R157, R157 ;  /* 0x0000009d009d7308 */ /* 0x000fe20000000800 */
[----:B------:R-:W-:Y:S01]  /*13fa0*/  FMNMX.FTZ R5, R10, R5, !PT ;  /* 0x000000050a057209 */ /* 0x000fe20007810000 */
[----:B------:R-:W-:Y:S01]  /*13fb0*/  FFMA.FTZ R3, R6, R9, -R3 ;  /* 0x0000000906037223 */ /* 0x000fe20000010803 */
[----:B------:R-:W-:-:S02]  /*13fc0*/  ISETP.GT.AND P3, PT, R27, 0x50, PT ;  /* 0x000000501b00780c */ /* 0x000fc40003f64270 */
[----:B------:R-:W-:Y:S02]  /*13fd0*/  CS2R R82, SRZ ;  /* 0x0000000000527805 */ /* 0x000fe4000001ff00 */
[----:B0-----:R-:W-:Y:S02]  /*13fe0*/  FSEL R64, R61, -INF , P2 ;  /* 0xff8000003d407808 */ /* 0x001fe40001000000 */
[----:B------:R-:W-:Y:S02]  /*13ff0*/  CS2R R80, SRZ ;  /* 0x0000000000507805 */ /* 0x000fe4000001ff00 */
[----:B------:R-:W-:Y:S01]  /*14000*/  FMNMX.FTZ R5, R60, R5, !PT ;  /* 0x000000053c057209 */ /* 0x000fe20007810000 */
[----:B------:R-:W0:Y:S01]  /*14010*/  MUFU.EX2 R12, R12 ;  /* 0x0000000c000c7308 */ /* 0x000e220000000800 */
[----:B------:R-:W-:Y:S02]  /*14020*/  ISETP.GT.AND P2, PT, R27, 0x51, PT ;  /* 0x000000511b00780c */ /* 0x000fe40003f44270 */
[----:B------:R-:W-:-:S02]  /*14030*/  CS2R R62, SRZ ;  /* 0x00000000003e7805 */ /* 0x000fc4000001ff00 */
[----:B-1----:R-:W-:Y:S02]  /*14040*/  FSEL R68, R33, -INF , P3 ;  /* 0xff80000021447808 */ /* 0x002fe40001800000 */
[----:B------:R-:W-:Y:S02]  /*14050*/  CS2R R58, SRZ ;  /* 0x00000000003a7805 */ /* 0x000fe4000001ff00 */
[----:B------:R-:W-:Y:S01]  /*14060*/  FMNMX.FTZ R5, R64, R5, !PT ;  /* 0x0000000540057209 */ /* 0x000fe20007810000 */
[----:B------:R-:W1:Y:S01]  /*14070*/  @P1 LDC R33, c[0x0][0x44c] ;  /* 0x00011300ff211b82 */ /* 0x000e620000000800 */
[----:B------:R-:W-:Y:S01]  /*14080*/  ISETP.GT.AND P3, PT, R27, 0x58, PT ;  /* 0x000000581b00780c */ /* 0x000fe20003f64270 */
[----:B------:R-:W3:Y:S01]  /*14090*/  MUFU.EX2 R159, R159 ;  /* 0x0000009f009f7308 */ /* 0x000ee20000000800 */
[----:B--2---:R-:W-:Y:S02]  /*140a0*/  FSEL R70, R65, -INF , P2 ;  /* 0xff80000041467808 */ /* 0x004fe40001000000 */
[----:B------:R-:W-:-:S02]  /*140b0*/  CS2R R46, SRZ ;  /* 0x00000000002e7805 */ /* 0x000fc4000001ff00 */
[----:B------:R-:W-:Y:S02]  /*140c0*/  FMNMX.FTZ R5, R68, R5, !PT ;  /* 0x0000000544057209 */ /* 0x000fe40007810000 */
[----:B------:R-:W-:Y:S02]  /*140d0*/  CS2R R42, SRZ ;  /* 0x00000000002a7805 */ /* 0x000fe4000001ff00 */
[----:B------:R-:W-:Y:S02]  /*140e0*/  ISETP.GT.AND P2, PT, R27, 0x59, PT ;  /* 0x000000591b00780c */ /* 0x000fe40003f44270 */
[----:B----4-:R-:W-:Y:S01]  /*140f0*/  FSEL R74, R35, -INF , P3 ;  /* 0xff800000234a7808 */ /* 0x010fe20001800000 */
[----:B------:R-:W2:Y:S01]  /*14100*/  MUFU.EX2 R14, R14 ;  /* 0x0000000e000e7308 */ /* 0x000ea20000000800 */
[----:B------:R-:W-:Y:S01]  /*14110*/  FMNMX.FTZ R5, R70, R5, !PT ;  /* 0x0000000546057209 */ /* 0x000fe20007810000 */
[----:B------:R-:W4:Y:S01]  /*14120*/  @P1 LDC R35, c[0x0][0x450] ;  /* 0x00011400ff231b82 */ /* 0x000f220000000800 */
[----:B------:R-:W-:Y:S01]  /*14130*/  FSEL R76, R69, -INF , P2 ;  /* 0xff800000454c7808 */ /* 0x000fe20001000000 */
[----:B0-----:R-:W-:Y:S01]  /*14140*/  FADD.FTZ R0, R157, R12 ;  /* 0x0000000c9d007221 */ /* 0x001fe20000010000 */
[----:B------:R-:W-:-:S02]  /*14150*/  FMNMX.FTZ R5, R74, R5, !PT ;  /* 0x000000054a057209 */ /* 0x000fc40007810000 */
[----:B------:R-:W-:Y:S01]  /*14160*/  PRMT R29, R178, 0x654, R29 ;  /* 0x00000654b21d7816 */ /* 0x000fe2000000001d */
[----:B------:R-:W0:Y:S01]  /*14170*/  MUFU.EX2 R153, R153 ;  /* 0x0000009900997308 */ /* 0x000e220000000800 */
[----:B------:R-:W-:Y:S02]  /*14180*/  FMNMX.FTZ R5, R76, R5, !PT ;  /* 0x000000054c057209 */ /* 0x000fe40007810000 */
[----:B------:R0:W-:Y:S01]  /*14190*/  SYNCS.ARRIVE.TRANS64.RED.A1T0 RZ, [R29+URZ], RZ ;  /* 0x000000ff1dff79a7 */ /* 0x0001e2000810043f */
[----:B------:R-:W-:Y:S02]  /*141a0*/  F2FP.F16.F32.PACK_AB R157, R12, R157 ;  /* 0x0000009d0c9d723e */ /* 0x000fe400000000ff */
[----:B------:R-:W0:Y:S01]  /*141b0*/  SHFL.BFLY PT, R78, R5, 0x2, 0x1f ;  /* 0x0c401f00054e7f89 */ /* 0x000e2200000e0000 */
[----:B-1----:R-:W-:Y:S01]  /*141c0*/  @P1 IMAD.HI.U32 R28, R186, R33, RZ ;  /* 0x00000021ba1c1227 */ /* 0x002fe200078e00ff */
[----:B------:R-:W1:Y:S08]  /*141d0*/  MUFU.EX2 R20, R20 ;  /* 0x0000001400147308 */ /* 0x000e700000000800 */
[----:B------:R-:W1:Y:S01]  /*141e0*/  MUFU.EX2 R155, R155 ;  /* 0x0000009b009b7308 */ /* 0x000e620000000800 */
[----:B----4-:R-:W-:Y:S01]  /*141f0*/  @P1 SHF.R.U32.HI R26, RZ, R35, R28 ;  /* 0x00000023ff1a1219 */ /* 0x010fe2000001161c */
[----:B---3--:R-:W-:Y:S01]  /*14200*/  FADD.FTZ R35, R159, R0 ;  /* 0x000000009f237221 */ /* 0x008fe20000010000 */
[----:B--2---:R-:W-:-:S02]  /*14210*/  F2FP.F16.F32.PACK_AB R159, R14, R159 ;  /* 0x0000009f0e9f723e */ /* 0x004fc400000000ff */
[----:B------:R-:W-:Y:S01]  /*14220*/  IADD3 R28, R26, R188, -R187 ;  /* 0x000000bc1a1c7210 */ /* 0x000fe20007ffe8bb */
[----:B------:R-:W-:Y:S02]  /*14230*/  FADD.FTZ R26, R14, R35 ;  /* 0x000000230e1a7221 */ /* 0x000fe40000010000 */
[----:B------:R-:W2:Y:S02]  /*14240*/  MUFU.EX2 R66, R66 ;  /* 0x0000004200427308 */ /* 0x000ea40000000800 */
[----:B0-----:R-:W-:Y:S01]  /*14250*/  FADD.FTZ R35, R153, R26 ;  /* 0x0000001a99237221 */ /* 0x001fe20000010000 */
[----:B------:R-:W-:Y:S01]  /*14260*/  IMAD.HI R28, R28, 0x2aaaaaab, RZ ;  /* 0x2aaaaaab1c1c7827 */ /* 0x000fe200078e02ff */
[C---:B-1----:R-:W-:Y:S02]  /*14270*/  F2FP.F16.F32.PACK_AB R153, R20.reuse, R153 ;  /* 0x000000991499723e */ /* 0x042fe400000000ff */
[----:B------:R-:W-:Y:S02]  /*14280*/  FMNMX.FTZ R78, R5, R78, !PT ;  /* 0x0000004e054e7209 */ /* 0x000fe40007810000 */
[----:B------:R-:W0:Y:S01]  /*14290*/  MUFU.EX2 R149, R149 ;  /* 0x0000009500957308 */ /* 0x000e220000000800 */
[----:B------:R-:W-:Y:S01]  /*142a0*/  FADD.FTZ R6, R20, R35 ;  /* 0x0000002314067221 */ /* 0x000fe20000010000 */
[----:B------:R-:W-:Y:S01]  /*142b0*/  SHF.R.U32.HI R39, RZ, 0x1f, R28 ;  /* 0x0000001fff277819 */ /* 0x000fe2000001161c */
[----:B------:R-:W1:Y:S02]  /*142c0*/  SHFL.BFLY PT, R15, R78, 0x1, 0x1f ;  /* 0x0c201f004e0f7f89 */ /* 0x000e6400000e0000 */
[----:B------:R-:W-:-:S03]  /*142d0*/  FADD.FTZ R37, R155, R6 ;  /* 0x000000069b257221 */ /* 0x000fc60000010000 */
[----:B------:R-:W3:Y:S01]  /*142e0*/  MUFU.EX2 R40, R40 ;  /* 0x0000002800287308 */ /* 0x000ee20000000800 */
[C---:B--2---:R-:W-:Y:S01]  /*142f0*/  FADD.FTZ R6, R66.reuse, R37 ;  /* 0x0000002542067221 */ /* 0x044fe20000010000 */
[----:B------:R-:W-:Y:S02]  /*14300*/  F2FP.F16.F32.PACK_AB R155, R66, R155 ;  /* 0x0000009b429b723e */ /* 0x000fe400000000ff */
[----:B------:R-:W-:-:S04]  /*14310*/  CS2R R66, SRZ ;  /* 0x0000000000427805 */ /* 0x000fc8000001ff00 */
[----:B------:R-:W2:Y:S01]  /*14320*/  MUFU.EX2 R151, R151 ;  /* 0x0000009700977308 */ /* 0x000ea20000000800 */
[----:B0-----:R-:W-:-:S07]  /*14330*/  FADD.FTZ R37, R149, R6 ;  /* 0x0000000695257221 */ /* 0x001fce0000010000 */
[----:B------:R-:W0:Y:S01]  /*14340*/  MUFU.EX2 R38, R38 ;  /* 0x0000002600267308 */ /* 0x000e220000000800 */
[C---:B---3--:R-:W-:Y:S01]  /*14350*/  FADD.FTZ R6, R40.reuse, R37 ;  /* 0x0000002528067221 */ /* 0x048fe20000010000 */
[----:B------:R-:W-:Y:S02]  /*14360*/  F2FP.F16.F32.PACK_AB R149, R40, R149 ;  /* 0x000000952895723e */ /* 0x000fe400000000ff */
[----:B------:R-:W-:Y:S02]  /*14370*/  CS2R R40, SRZ ;  /* 0x0000000000287805 */ /* 0x000fe4000001ff00 */
[----:B-1----:R-:W-:Y:S02]  /*14380*/  FMNMX.FTZ R15, R78, R15, !PT ;  /* 0x0000000f4e0f7209 */ /* 0x002fe40007810000 */
[----:B------:R-:W-:Y:S02]  /*14390*/  CS2R R78, SRZ ;  /* 0x00000000004e7805 */ /* 0x000fe4000001ff00 */
[C---:B------:R-:W-:Y:S01]  /*143a0*/  FSETP.NEU.FTZ.AND P2, PT, R15.reuse, -INF , PT ;  /* 0xff8000000f00780b */ /* 0x040fe20003f5d000 */
[----:B------:R-:W-:Y:S01]  /*143b0*/  FMUL.FTZ R31, R15, R9 ;  /* 0x000000090f1f7220 */ /* 0x000fe20000410000 */
[----:B------:R-:W1:Y:S01]  /*143c0*/  MUFU.EX2 R145, R145 ;  /* 0x0000009100917308 */ /* 0x000e620000000800 */
[----:B--2---:R-:W-:-:S03]  /*143d0*/  FADD.FTZ R37, R151, R6 ;  /* 0x0000000697257221 */ /* 0x004fc60000010000 */
[----:B------:R-:W-:Y:S01]  /*143e0*/  FSEL R31, R31, RZ, P2 ;  /* 0x000000ff1f1f7208 */ /* 0x000fe20001000000 */
[----:B0-----:R-:W-:-:S03]  /*143f0*/  FADD.FTZ R6, R38, R37 ;  /* 0x0000002526067221 */ /* 0x001fc60000010000 */
        /* <DEDUP_REMOVED lines=19> */
[-CC-:B-----5:R-:W-:Y:S01]  /*14530*/  FFMA.FTZ R140, R48, R9.reuse, -R31.reuse ;  /* 0x00000009308c7223 */ /* 0x1a0fe2000001081f */
[-CC-:B------:R-:W-:Y:S01]  /*14540*/  FFMA.FTZ R10, R10, R9.reuse, -R31.reuse ;  /* 0x000000090a0a7223 */ /* 0x180fe2000001081f */
[----:B-1----:R-:W-:Y:S01]  /*14550*/  FADD.FTZ R37, R145, R6 ;  /* 0x0000000691257221 */ /* 0x002fe20000010000 */
[-CC-:B------:R-:W-:Y:S01]  /*14560*/  FFMA.FTZ R60, R60, R9.reuse, -R31.reuse ;  /* 0x000000093c3c7223 */ /* 0x180fe2000001081f */
[-C--:B------:R-:W-:Y:S01]  /*14570*/  FFMA.FTZ R64, R64, R9.reuse, -R31 ;  /* 0x0000000940407223 */ /* 0x080fe2000001081f */
[----:B------:R-:W1:Y:S01]  /*14580*/  MUFU.EX2 R158, R158 ;  /* 0x0000009e009e7308 */ /* 0x000e620000000800 */
[----:B0-----:R-:W-:Y:S01]  /*14590*/  FADD.FTZ R6, R50, R37 ;  /* 0x0000002532067221 */ /* 0x001fe20000010000 */
[-CC-:B------:R-:W-:Y:S01]  /*145a0*/  FFMA.FTZ R68, R68, R9.reuse, -R31.reuse ;  /* 0x0000000944447223 */ /* 0x180fe2000001081f */
[-CC-:B------:R-:W-:Y:S01]  /*145b0*/  FFMA.FTZ R70, R70, R9.reuse, -R31.reuse ;  /* 0x0000000946467223 */ /* 0x180fe2000001081f */
[-CC-:B------:R-:W-:Y:S01]  /*145c0*/  FFMA.FTZ R74, R74, R9.reuse, -R31.reuse ;  /* 0x000000094a4a7223 */ /* 0x180fe2000001081f */
[----:B------:R-:W-:Y:S01]  /*145d0*/  FFMA.FTZ R76, R76, R9, -R31 ;  /* 0x000000094c4c7223 */ /* 0x000fe2000001081f */
[----:B------:R-:W-:Y:S01]  /*145e0*/  F2FP.F16.F32.PACK_AB R151, R38, R151 ;  /* 0x000000972697723e */ /* 0x000fe200000000ff */
[----:B------:R-:W-:Y:S01]  /*145f0*/  IMAD.MOV.U32 R94, RZ, RZ, 0x3f800000 ;  /* 0x3f800000ff5e7424 */ /* 0x000fe200078e00ff */
[----:B------:R-:W0:Y:S01]  /*14600*/  MUFU.EX2 R7, R7 ;  /* 0x0000000700077308 */ /* 0x000e220000000800 */
[----:B--2---:R-:W-:Y:S01]  /*14610*/  FADD.FTZ R33, R156, R5 ;  /* 0x000000059c217221 */ /* 0x004fe20000010000 */
[----:B------:R-:W-:-:S02]  /*14620*/  F2FP.F16.F32.PACK_AB R156, R5, R156 ;  /* 0x0000009c059c723e */ /* 0x000fc400000000ff */
[----:B------:R-:W-:Y:S02]  /*14630*/  CS2R R86, SRZ ;  /* 0x0000000000567805 */ /* 0x000fe4000001ff00 */
[----:B------:R-:W-:Y:S02]  /*14640*/  F2FP.F16.F32.PACK_AB R145, R50, R145 ;  /* 0x000000913291723e */ /* 0x000fe400000000ff */
[----:B------:R-:W-:Y:S02]  /*14650*/  CS2R R84, SRZ ;  /* 0x0000000000547805 */ /* 0x000fe4000001ff00 */
[----:B------:R-:W-:Y:S02]  /*14660*/  CS2R R56, SRZ ;  /* 0x0000000000387805 */ /* 0x000fe4000001ff00 */
[----:B------:R-:W-:Y:S01]  /*14670*/  CS2R R52, SRZ ;  /* 0x0000000000347805 */ /* 0x000fe2000001ff00 */
[----:B------:R-:W2:Y:S01]  /*14680*/  MUFU.EX2 R152, R152 ;  /* 0x0000009800987308 */ /* 0x000ea20000000800 */
[----:B-1----:R-:W-:Y:S01]  /*14690*/  FADD.FTZ R0, R158, R33 ;  /* 0x000000219e007221 */ /* 0x002fe20000010000 */
[----:B------:R-:W-:-:S02]  /*146a0*/  CS2R R50, SRZ ;  /* 0x0000000000327805 */ /* 0x000fc4000001ff00 */
[----:B------:R-:W-:Y:S02]  /*146b0*/  CS2R R48, SRZ ;  /* 0x0000000000307805 */ /* 0x000fe4000001ff00 */
[----:B------:R-:W-:Y:S02]  /*146c0*/  CS2R R44, SRZ ;  /* 0x00000000002c7805 */ /* 0x000fe4000001ff00 */
[----:B------:R-:W1:Y:S01]  /*146d0*/  MUFU.EX2 R11, R11 ;  /* 0x0000000b000b7308 */ /* 0x000e620000000800 */
[C---:B0-----:R-:W-:Y:S01]  /*146e0*/  FADD.FTZ R33, R7.reuse, R0 ;  /* 0x0000000007217221 */ /* 0x041fe20000010000 */
[----:B------:R-:W-:-:S06]  /*146f0*/  F2FP.F16.F32.PACK_AB R158, R7, R158 ;  /* 0x0000009e079e723e */ /* 0x000fcc00000000ff */
[----:B------:R-:W0:Y:S01]  /*14700*/  MUFU.EX2 R154, R154 ;  /* 0x0000009a009a7308 */ /* 0x000e220000000800 */
[----:B--2---:R-:W-:-:S07]  /*14710*/  FADD.FTZ R0, R152, R33 ;  /* 0x0000002198007221 */ /* 0x004fce0000010000 */
[----:B------:R-:W2:Y:S01]  /*14720*/  MUFU.EX2 R13, R13 ;  /* 0x0000000d000d7308 */ /* 0x000ea20000000800 */
[C---:B-1----:R-:W-:Y:S01]  /*14730*/  FADD.FTZ R35, R11.reuse, R0 ;  /* 0x000000000b237221 */ /* 0x042fe20000010000 */
[----:B------:R-:W-:-:S06]  /*14740*/  F2FP.F16.F32.PACK_AB R152, R11, R152 ;  /* 0x000000980b98723e */ /* 0x000fcc00000000ff */
[----:B------:R-:W1:Y:S01]  /*14750*/  MUFU.EX2 R148, R148 ;  /* 0x0000009400947308 */ /* 0x000e620000000800 */
[----:B0-----:R-:W-:-:S07]  /*14760*/  FADD.FTZ R0, R154, R35 ;  /* 0x000000239a007221 */ /* 0x001fce0000010000 */
[----:B------:R-:W0:Y:S01]  /*14770*/  MUFU.EX2 R21, R21 ;  /* 0x0000001500157308 */ /* 0x000e220000000800 */
[C---:B--2---:R-:W-:Y:S01]  /*14780*/  FADD.FTZ R35, R13.reuse, R0 ;  /* 0x000000000d237221 */ /* 0x044fe20000010000 */
[----:B------:R-:W-:Y:S02]  /*14790*/  F2FP.F16.F32.PACK_AB R154, R13, R154 ;  /* 0x0000009a0d9a723e */ /* 0x000fe400000000ff */
[----:B------:R-:W-:Y:S02]  /*147a0*/  IADD3 R13, R72, -0x2, RZ ;  /* 0xfffffffe480d7810 */ /* 0x000fe40007ffe0ff */
[----:B------:R-:W-:Y:S02]  /*147b0*/  CS2R R72, SRZ ;  /* 0x0000000000487805 */ /* 0x000fe4000001ff00 */
[----:B------:R-:W2:Y:S01]  /*147c0*/  MUFU.EX2 R150, R150 ;  /* 0x0000009600967308 */ /* 0x000ea20000000800 */
[----:B-1----:R-:W-:-:S07]  /*147d0*/  FADD.FTZ R0, R148, R35 ;  /* 0x0000002394007221 */ /* 0x002fce0000010000 */
        /* <DEDUP_REMOVED lines=10> */
[----:B------:R-:W-:Y:S01]  /*14880*/  MUFU.EX2 R147, R147 ;  /* 0x0000009300937308 */ /* 0x000fe20000000800 */
[C---:B--2---:R-:W-:Y:S01]  /*14890*/  FADD.FTZ R37, R27.reuse, R0 ;  /* 0x000000001b257221 */ /* 0x044fe20000010000 */
[----:B------:R-:W-:Y:S02]  /*148a0*/  F2FP.F16.F32.PACK_AB R144, R27, R144 ;  /* 0x000000901b90723e */ /* 0x000fe400000000ff */
[----:B------:R-:W-:-:S04]  /*148b0*/  CS2R R26, SRZ ;  /* 0x00000000001a7805 */ /* 0x000fc8000001ff00 */
[----:B------:R-:W0:Y:S01]  /*148c0*/  MUFU.EX2 R29, R29 ;  /* 0x0000001d001d7308 */ /* 0x000e220000000800 */
[----:B-1----:R-:W-:-:S07]  /*148d0*/  FADD.FTZ R0, R146, R37 ;  /* 0x0000002592007221 */ /* 0x002fce0000010000 */
[----:B------:R-:W-:Y:S08]  /*148e0*/  MUFU.EX2 R54, R54 ;  /* 0x0000003600367308 */ /* 0x000ff00000000800 */
[----:B------:R-:W1:Y:S01]  /*148f0*/  MUFU.EX2 R140, R140 ;  /* 0x0000008c008c7308 */ /* 0x000e620000000800 */
[C---:B0-----:R-:W-:Y:S01]  /*14900*/  FADD.FTZ R37, R29.reuse, R0 ;  /* 0x000000001d257221 */ /* 0x041fe20000010000 */
[----:B------:R-:W-:-:S06]  /*14910*/  F2FP.F16.F32.PACK_AB R146, R29, R146 ;  /* 0x000000921d92723e */ /* 0x000fcc00000000ff */
[----:B------:R-:W-:Y:S08]  /*14920*/  MUFU.EX2 R141, R141 ;  /* 0x0000008d008d7308 */ /* 0x000ff00000000800 */
[----:B------:R0:W2:Y:S01]  /*14930*/  MUFU.EX2 R33, R10 ;  /* 0x0000000a00217308 */ /* 0x0000a20000000800 */
[----:B-1----:R-:W-:Y:S01]  /*14940*/  FADD.FTZ R0, R140, R37 ;  /* 0x000000258c007221 */ /* 0x002fe20000010000 */
[----:B------:R-:W-:-:S06]  /*14950*/  CS2R R36, SRZ ;  /* 0x0000000000247805 */ /* 0x000fcc000001ff00 */
[----:B------:R-:W1:Y:S01]  /*14960*/  MUFU.EX2 R30, R30 ;  /* 0x0000001e001e7308 */ /* 0x000e620000000800 */
[----:B0-----:R-:W-:Y:S01]  /*14970*/  LEA.HI.SX32 R10, R28, R39, 0x1c ;  /* 0x000000271c0a7211 */ /* 0x001fe200078fe2ff */
[----:B------:R-:W-:Y:S01]  /*14980*/  FADD.FTZ R39, R147, R6 ;  /* 0x0000000693277221 */ /* 0x000fe20000010000 */
[C---:B------:R-:W-:Y:S02]  /*14990*/  F2FP.F16.F32.PACK_AB R147, R54.reuse, R147 ;  /* 0x000000933693723e */ /* 0x040fe400000000ff */
[----:B------:R-:W-:Y:S02]  /*149a0*/  CS2R R28, SRZ ;  /* 0x00000000001c7805 */ /* 0x000fe4000001ff00 */
[----:B------:R-:W-:Y:S01]  /*149b0*/  VIMNMX R10, R185, R10, !PT ;  /* 0x0000000ab90a7248 */ /* 0x000fe20007fe0100 */
[----:B------:R-:W-:Y:S01]  /*149c0*/  FADD.FTZ R6, R54, R39 ;  /* 0x0000002736067221 */ /* 0x000fe20000010000 */
[----:B------:R-:W-:Y:S01]  /*149d0*/  CS2R R54, SRZ ;  /* 0x0000000000367805 */ /* 0x000fe2000001ff00 */
[----:B------:R-:W0:Y:S01]  /*149e0*/  MUFU.EX2 R60, R60 ;  /* 0x0000003c003c7308 */ /* 0x000e220000000800 */
[----:B--2---:R-:W-:Y:S01]  /*149f0*/  FADD.FTZ R11, R33, R0 ;  /* 0x00000000210b7221 */ /* 0x004fe20000010000 */
[----:B------:R-:W-:Y:S01]  /*14a00*/  FADD.FTZ R7, R141, R6 ;  /* 0x000000068d077221 */ /* 0x000fe20000010000 */
[----:B------:R-:W-:-:S02]  /*14a10*/  ISETP.GE.AND P2, PT, R13, R10, PT ;  /* 0x0000000a0d00720c */ /* 0x000fc40003f46270 */
[----:B------:R-:W-:Y:S02]  /*14a20*/  CS2R R38, SRZ ;  /* 0x0000000000267805 */ /* 0x000fe4000001ff00 */
[----:B------:R-:W-:Y:S01]  /*14a30*/  F2FP.F16.F32.PACK_AB R140, R33, R140 ;  /* 0x0000008c218c723e */ /* 0x000fe200000000ff */
        /* <DEDUP_REMOVED lines=11> */
[----:B------:R-:W-:Y:S02]  /*14af0*/  CS2R R60, SRZ ;  /* 0x00000000003c7805 */ /* 0x000fe4000001ff00 */
[----:B------:R-:W-:Y:S02]  /*14b00*/  CS2R R30, SRZ ;  /* 0x00000000001e7805 */ /* 0x000fe4000001ff00 */
[----:B------:R-:W2:Y:S01]  /*14b10*/  MUFU.EX2 R137, R137 ;  /* 0x0000008900897308 */ /* 0x000ea20000000800 */
[C---:B0-----:R-:W-:Y:S01]  /*14b20*/  FADD.FTZ R0, R32.reuse, R7 ;  /* 0x0000000720007221 */ /* 0x041fe20000010000 */
[----:B------:R-:W-:-:S02]  /*14b30*/  F2FP.F16.F32.PACK_AB R143, R32, R143 ;  /* 0x0000008f208f723e */ /* 0x000fc400000000ff */
        /* <DEDUP_REMOVED lines=9> */
[----:B------:R-:W-:Y:S02]  /*14bd0*/  CS2R R68, SRZ ;  /* 0x0000000000447805 */ /* 0x000fe4000001ff00 */
[----:B------:R-:W-:Y:S02]  /*14be0*/  CS2R R34, SRZ ;  /* 0x0000000000227805 */ /* 0x000fe4000001ff00 */
[----:B------:R-:W2:Y:S01]  /*14bf0*/  MUFU.EX2 R139, R139 ;  /* 0x0000008b008b7308 */ /* 0x000ea20000000800 */
[C---:B-1----:R-:W-:Y:S01]  /*14c00*/  FADD.FTZ R0, R24.reuse, R7 ;  /* 0x0000000718007221 */ /* 0x042fe20000010000 */
[----:B------:R-:W-:-:S02]  /*14c10*/  F2FP.F16.F32.PACK_AB R137, R24, R137 ;  /* 0x000000891889723e */ /* 0x000fc400000000ff */
[----:B------:R-:W-:-:S04]  /*14c20*/  CS2R R24, SRZ ;  /* 0x0000000000187805 */ /* 0x000fc8000001ff00 */
[----:B------:R1:W3:Y:S01]  /*14c30*/  MUFU.EX2 R5, R76 ;  /* 0x0000004c00057308 */ /* 0x0002e20000000800 */
[----:B0-----:R-:W-:-:S07]  /*14c40*/  FADD.FTZ R12, R74, R11 ;  /* 0x0000000b4a0c7221 */ /* 0x001fce0000010000 */
[----:B------:R3:W0:Y:S01]  /*14c50*/  MUFU.EX2 R6, R3 ;  /* 0x0000000300067308 */ /* 0x0006220000000800 */
[----:B--2---:R-:W-:Y:S01]  /*14c60*/  FADD.FTZ R7, R139, R0 ;  /* 0x000000008b077221 */ /* 0x004fe20000010000 */
[----:B-1----:R-:W-:Y:S01]  /*14c70*/  CS2R R76, SRZ ;  /* 0x00000000004c7805 */ /* 0x002fe2000001ff00 */
[C---:B---3--:R-:W-:Y:S01]  /*14c80*/  FADD.FTZ R3, R5.reuse, R12 ;  /* 0x0000000c05037221 */ /* 0x048fe20000010000 */
[----:B------:R-:W-:Y:S01]  /*14c90*/  F2FP.F16.F32.PACK_AB R138, R5, R74 ;  /* 0x0000004a058a723e */ /* 0x000fe200000000ff */
[----:B------:R-:W-:Y:S01]  /*14ca0*/  IMAD.MOV.U32 R5, RZ, RZ, 0x3f800000 ;  /* 0x3f800000ff057424 */ /* 0x000fe200078e00ff */
[----:B------:R-:W-:Y:S01]  /*14cb0*/  CS2R R74, SRZ ;  /* 0x00000000004a7805 */ /* 0x000fe2000001ff00 */
[C---:B0-----:R-:W-:Y:S01]  /*14cc0*/  FADD.FTZ R0, R6.reuse, R7 ;  /* 0x0000000706007221 */ /* 0x041fe20000010000 */
[----:B------:R-:W-:Y:S01]  /*14cd0*/  F2FP.F16.F32.PACK_AB R139, R6, R139 ;  /* 0x0000008b068b723e */ /* 0x000fe200000000ff */
[----:B------:R-:W-:Y:S06]  /*14ce0*/  @!P2 BRA `(.L_x_2839) ;  /* 0x0000002c008ca947 */ /* 0x000fec0003800000 */
[----:B------:R-:W-:Y:S01]  /*14cf0*/  BSSY B1, `(.L_x_2839) ;  /* 0x00002e2000017945 */ /* 0x000fe20003800000 */
[----:B------:R-:W-:Y:S01]  /*14d00*/  MOV R11, R8 ;  /* 0x00000008000b7202 */ /* 0x000fe20000000f00 */
[----:B------:R-:W-:Y:S01]  /*14d10*/  IMAD.MOV.U32 R12, RZ, RZ, R15 ;  /* 0x000000ffff0c7224 */ /* 0x000fe200078e000f */
[----:B------:R-:W-:Y:S01]  /*14d20*/  MOV R7, R162 ;  /* 0x000000a200077202 */ /* 0x000fe20000000f00 */
[----:B------:R-:W-:Y:S02]  /*14d30*/  IMAD.MOV.U32 R6, RZ, RZ, R168 ;  /* 0x000000ffff067224 */ /* 0x000fe400078e00a8 */
[----:B------:R-:W-:Y:S02]  /*14d40*/  IMAD.MOV.U32 R5, RZ, RZ, 0x3f800000 ;  /* 0x3f800000ff057424 */ /* 0x000fe400078e00ff */
[----:B------:R-:W-:-:S07]  /*14d50*/  IMAD.MOV.U32 R87, RZ, RZ, RZ ;  /* 0x000000ffff577224 */ /* 0x000fce00078e00ff */
.L_x_2852:
[----:B------:R-:W-:-:S04]  /*14d60*/  ISETP.NE.AND P2, PT, R7, 0x1, PT ;  /* 0x000000010700780c */ /* 0x000fc80003f45270 */
[----:B------:R-:W-:-:S04]  /*14d70*/  SEL R9, RZ, 0x1, P2 ;  /* 0x00000001ff097807 */ /* 0x000fc80001000000 */
[----:B------:R-:W-:Y:S01]  /*14d80*/  LOP3.LUT R168, R6, R9, RZ, 0x3c, !PT ;  /* 0x0000000906a87212 */ /* 0x000fe200078e3cff */
[----:B------:R-:W-:Y:S06]  /*14d90*/  @!P0 BRA `(.L_x_2840) ;  /* 0x0000000000048947 */ /* 0x000fec0003800000 */
[----:B------:R-:W-:Y:S01]  /*14da0*/  BPT.TRAP 0x1 ;  /* 0x000000040000795c */ /* 0x000fe20000300000 */
.L_x_2840:
        /* <DEDUP_REMOVED lines=8> */
.L_x_2841:
[----:B------:R-:W-:Y:S01]  /*14e30*/  IMAD R95, R162, 0x900, R4 ;  /* 0x00000900a25f7824 */ /* 0x000fe200078e0204 */
[----:B------:R-:W-:Y:S03]  /*14e40*/  BSSY B2, `(.L_x_2842) ;  /* 0x0000006000027945 */ /* 0x000fe60003800000 */
[C---:B------:R-:W-:Y:S01]  /*14e50*/  VIADD R90, R95.reuse, 0x2 ;  /* 0x000000025f5a7836 */ /* 0x040fe20000000000 */
[----:B------:R-:W-:Y:S01]  /*14e60*/  IADD3 R92, R95, 0x4, RZ ;  /* 0x000000045f5c7810 */ /* 0x000fe20007ffe0ff */
[----:B-1----:R-:W-:Y:S06]  /*14e70*/  @P2 BRA `(.L_x_2843) ;  /* 0x0000000000082947 */ /* 0x002fec0003800000 */
[----:B------:R-:W1:Y:S02]  /*14e80*/  SYNCS.PHASECHK.TRANS64.TRYWAIT P2, [R14+URZ+0x2a830], R9 ;  /* 0x02a830090e0075a7 */ /* 0x000e64000804017f */
[----:B-1----:R-:W-:Y:S05]  /*14e90*/  @!P2 BRA `(.L_x_2844) ;  /* 0x0000011800a0a947 */ /* 0x002fea0003800000 */
.L_x_2843:
[----:B------:R-:W-:Y:S05]  /*14ea0*/  BSYNC B2 ;  /* 0x0000000000027941 */ /* 0x000fea0003800000 */
.L_x_2842:
[----:B------:R-:W2:Y:S01]  /*14eb0*/  LDL.64 R96, [R1+0x28] ;  /* 0x0000280001607983 */ /* 0x000ea20000100a00 */
[----:B------:R-:W-:Y:S01]  /*14ec0*/  IMAD.MOV.U32 R88, RZ, RZ, R95 ;  /* 0x000000ffff587224 */ /* 0x000fe200078e005f */
[----:B------:R-:W-:Y:S01]  /*14ed0*/  R2UR UR46, R90 ;  /* 0x000000005a2e72ca */ /* 0x000fe200000e0000 */
[----:B------:R-:W-:Y:S01]  /*14ee0*/  IMAD.MOV.U32 R90, RZ, RZ, R92 ;  /* 0x000000ffff5a7224 */ /* 0x000fe200078e005c */
[----:B------:R-:W-:Y:S01]  /*14ef0*/  MOV R193, UR42 ;  /* 0x0000002a00c17c02 */ /* 0x000fe20008000f00 */
[----:B------:R-:W-:Y:S01]  /*14f00*/  IMAD.MOV.U32 R89, RZ, RZ, 0x40000040 ;  /* 0x40000040ff597424 */ /* 0x000fe200078e00ff */
[----:B------:R-:W-:Y:S01]  /*14f10*/  R2UR UR50, R88 ;  /* 0x00000000583272ca */ /* 0x000fe200000e0000 */
[C---:B------:R-:W-:Y:S01]  /*14f20*/  VIADD R88, R95.reuse, 0x6 ;  /* 0x000000065f587836 */ /* 0x040fe20000000000 */
[----:B01----:R-:W-:Y:S01]  /*14f30*/  MOV R9, UR38 ;  /* 0x0000002600097c02 */ /* 0x003fe20008000f00 */
[C---:B------:R-:W-:Y:S01]  /*14f40*/  VIADD R92, R95.reuse, 0x302 ;  /* 0x000003025f5c7836 */ /* 0x040fe20000000000 */
        /* <DEDUP_REMOVED lines=26> */
[----:B------:R-:W-:Y:S01]  /*150f0*/  MOV R93, 0x40000040 ;  /* 0x40000040005d7802 */ /* 0x000fe20000000f00 */
        /* <DEDUP_REMOVED lines=89> */
[----:B------:R-:W2:Y:S11]  /*15690*/  LDL.64 R198, [R1+0x8] ;  /* 0x0000080001c67983 */ /* 0x000eb60000100a00 */
[----:B------:R-:W-:Y:S01]  /*156a0*/  HGMMA.64x96x16.F32 R88, gdesc[UR44], R88, gsb0 ;  /* 0x016000002c5879f0 */ /* 0x000fe20008000858 */
[----:B------:R-:W-:-:S02]  /*156b0*/  R2UR UR45, R196 ;  /* 0x00000000c42d72ca */ /* 0x000fc400000e0000 */
[----:B------:R-:W-:Y:S02]  /*156c0*/  R2UR UR44, R197 ;  /* 0x00000000c52c72ca */ /* 0x000fe400000e0000 */
[----:B------:R-:W3:Y:S01]  /*156d0*/  LDL.64 R196, [R1+0x18] ;  /* 0x0000180001c47983 */ /* 0x000ee20000100a00 */
[----:B------:R-:W-:Y:S02]  /*156e0*/  WARPGROUP.DEPBAR.LE gsb0, 0x0 ;  /* 0x00008000000079c5 */ /* 0x000fe40000010000 */
[----:B------:R-:W-:Y:S01]  /*156f0*/  WARPGROUP.ARRIVE ;  /* 0x00000000000079c5 */ /* 0x000fe20000000000 */
[----:B---3--:R-:W-:Y:S02]  /*15700*/  R2UR UR40, R196 ;  /* 0x00000000c42872ca */ /* 0x008fe400000e0000 */
[----:B------:R-:W-:Y:S02]  /*15710*/  R2UR UR41, R197 ;  /* 0x00000000c52972ca */ /* 0x000fe400000e0000 */
[----:B------:R-:W3:Y:S11]  /*15720*/  LDL.64 R196, [R1] ;  /* 0x0000000001c47983 */ /* 0x000ef60000100a00 */
[----:B------:R-:W-:Y:S01]  /*15730*/  HGMMA.64x96x16.F32 R88, gdesc[UR40], R88, gsb0 ;  /* 0x01600000285879f0 */ /* 0x000fe20008000858 */
[----:B------:R-:W-:-:S02]  /*15740*/  R2UR UR41, R194 ;  /* 0x00000000c22972ca */ /* 0x000fc400000e0000 */
[----:B------:R-:W-:Y:S02]  /*15750*/  R2UR UR40, R195 ;  /* 0x00000000c32872ca */ /* 0x000fe400000e0000 */
[----:B------:R-:W4:Y:S01]  /*15760*/  LDL.64 R194, [R1+0x10] ;  /* 0x0000100001c27983 */ /* 0x000f220000100a00 */
[----:B--2---:R-:W-:Y:S02]  /*15770*/  R2UR UR32, R198 ;  /* 0x00000000c62072ca */ /* 0x004fe400000e0000 */
[----:B------:R-:W-:Y:S01]  /*15780*/  R2UR UR33, R199 ;  /* 0x00000000c72172ca */ /* 0x000fe200000e0000 */
[----:B------:R-:W-:Y:S02]  /*15790*/  WARPGROUP.DEPBAR.LE gsb0, 0x0 ;  /* 0x00008000000079c5 */ /* 0x000fe40000010000 */
[----:B------:R-:W-:Y:S01]  /*157a0*/  WARPGROUP.ARRIVE ;  /* 0x00000000000079c5 */ /* 0x000fe20000000000 */
[----:B----4-:R-:W-:Y:S02]  /*157b0*/  R2UR UR36, R194 ;  /* 0x00000000c22472ca */ /* 0x010fe400000e0000 */
[----:B------:R-:W-:-:S13]  /*157c0*/  R2UR UR37, R195 ;  /* 0x00000000c32572ca */ /* 0x000fda00000e0000 */
[----:B------:R-:W-:Y:S01]  /*157d0*/  HGMMA.64x96x16.F32 R88, gdesc[UR36], R88, gsb0 ;  /* 0x01600000245879f0 */ /* 0x000fe20008000858 */
[----:B---3--:R-:W-:Y:S02]  /*157e0*/  R2UR UR28, R196 ;  /* 0x00000000c41c72ca */ /* 0x008fe400000e0000 */
        /* <DEDUP_REMOVED lines=46> */
.L_x_2845:
[----:B------:R-:W-:Y:S02]  /*15ad0*/  SHF.L.U32 R5, R6, 0x1f, RZ ;  /* 0x0000001f06057819 */ /* 0x000fe400000006ff */
[----:B------:R-:W-:-:S04]  /*15ae0*/  LEA R20, R7, R2, 0x3 ;  /* 0x0000000207147211 */ /* 0x000fc800078e18ff */
[----:B------:R0:W1:Y:S01]  /*15af0*/  SYNCS.PHASECHK.TRANS64.TRYWAIT P2, [R20+URZ+0x2a850], R5 ;  /* 0x02a85005140075a7 */ /* 0x000062000804017f */
[----:B------:R-:W-:Y:S05]  /*15b00*/  @!P0 BRA `(.L_x_2846) ;  /* 0x0000000000048947 */ /* 0x000fea0003800000 */
[----:B------:R-:W-:Y:S01]  /*15b10*/  BPT.TRAP 0x1 ;  /* 0x000000040000795c */ /* 0x000fe20000300000 */
.L_x_2846:
[----:B------:R-:W-:Y:S04]  /*15b20*/  BSSY B2, `(.L_x_2847) ;  /* 0x0000004000027945 */ /* 0x000fe80003800000 */
[----:B-1----:R-:W-:Y:S05]  /*15b30*/  @P2 BRA `(.L_x_2848) ;  /* 0x0000000000082947 */ /* 0x002fea0003800000 */
[----:B------:R-:W1:Y:S02]  /*15b40*/  SYNCS.PHASECHK.TRANS64.TRYWAIT P2, [R20+URZ+0x2a850], R5 ;  /* 0x02a85005140075a7 */ /* 0x000e64000804017f */
[----:B-1----:R-:W-:Y:S05]  /*15b50*/  @!P2 BRA `(.L_x_2849) ;  /* 0x0000010c0084a947 */ /* 0x002fea0003800000 */
.L_x_2848:
[----:B------:R-:W-:Y:S05]  /*15b60*/  BSYNC B2 ;  /* 0x0000000000027941 */ /* 0x000fea0003800000 */
.L_x_2847:
[----:B01----:R-:W-:Y:S01]  /*15b70*/  VIADD R5, R2, 0x400 ;  /* 0x0000040002057836 */ /* 0x003fe20000000000 */
[----:B------:R-:W-:Y:S01]  /*15b80*/  WARPGROUP.ARRIVE ;  /* 0x00000000000079c5 */ /* 0x000fe20000000000 */
[----:B------:R-:W-:-:S03]  /*15b90*/  IMAD.MOV.U32 R9, RZ, RZ, 0x40000040 ;  /* 0x40000040ff097424 */ /* 0x000fc600078e00ff */
[----:B------:R-:W-:-:S04]  /*15ba0*/  SHF.R.U32.HI R5, RZ, 0x4, R5 ;  /* 0x00000004ff057819 */ /* 0x000fc80000011605 */
[----:B------:R-:W-:-:S04]  /*15bb0*/  LOP3.LUT R5, R5, 0x3fff, RZ, 0xc0, !PT ;  /* 0x00003fff05057812 */ /* 0x000fc800078ec0ff */
[----:B------:R-:W-:-:S05]  /*15bc0*/  LOP3.LUT R5, R5, 0x3000000, RZ, 0xfc, !PT ;  /* 0x0300000005057812 */ /* 0x000fca00078efcff */
[----:B------:R-:W-:Y:S02]  /*15bd0*/  IMAD R6, R7, 0x600, R5 ;  /* 0x0000060007067824 */ /* 0x000fe400078e0205 */
[----:B------:R-:W-:-:S03]  /*15be0*/  IMAD.MOV.U32 R7, RZ, RZ, 0x40000040 ;  /* 0x40000040ff077424 */ /* 0x000fc600078e00ff */
[C---:B------:R-:W-:Y:S02]  /*15bf0*/  R2UR UR6, R6.reuse ;  /* 0x00000000060672ca */ /* 0x040fe400000e0000 */
[----:B------:R-:W-:Y:S02]  /*15c00*/  R2UR UR7, R7 ;  /* 0x00000000070772ca */ /* 0x000fe400000e0000 */
[----:B------:R-:W-:Y:S02]  /*15c10*/  IADD3 R8, R6, 0x80, RZ ;  /* 0x0000008006087810 */ /* 0x000fe40007ffe0ff */
[----:B------:R-:W-:-:S09]  /*15c20*/  MOV R7, 0x40000040 ;  /* 0x4000004000077802 */ /* 0x000fd20000000f00 */
        /* <DEDUP_REMOVED lines=36> */
.L_x_2850:
[----:B------:R-:W0:Y:S01]  /*15e70*/  @P1 LDC R7, c[0x0][0x44c] ;  /* 0x00011300ff071b82 */ /* 0x000e220000000800 */
[----:B------:R-:W-:Y:S02]  /*15e80*/  IMAD.IADD R5, R191, 0x1, R186 ;  /* 0x00000001bf057824 */ /* 0x000fe400078e02ba */
[----:B------:R-:W-:Y:S01]  /*15e90*/  FMUL.FTZ R137, R89, UR39 ;  /* 0x0000002759897c20 */ /* 0x000fe20008410000 */
[----:B------:R-:W-:Y:S01]  /*15ea0*/  FMUL.FTZ R89, R102, UR39 ;  /* 0x0000002766597c20 */ /* 0x000fe20008410000 */
[----:B------:R-:W-:Y:S01]  /*15eb0*/  FMUL.FTZ R102, R113, UR39 ;  /* 0x0000002771667c20 */ /* 0x000fe20008410000 */
[----:B------:R-:W-:Y:S01]  /*15ec0*/  FMUL.FTZ R136, R88, UR39 ;  /* 0x0000002758887c20 */ /* 0x000fe20008410000 */
[----:B------:R-:W-:Y:S02]  /*15ed0*/  IMAD R15, R13, -0x60, RZ ;  /* 0xffffffa00d0f7824 */ /* 0x000fe400078e02ff */
[----:B------:R-:W-:Y:S01]  /*15ee0*/  FMUL.FTZ R8, R94, UR39 ;  /* 0x000000275e087c20 */ /* 0x000fe20008410000 */
[----:B------:R-:W1:Y:S01]  /*15ef0*/  @P1 LDC R6, c[0x0][0x450] ;  /* 0x00011400ff061b82 */ /* 0x000e620000000800 */
[----:B------:R-:W-:Y:S01]  /*15f00*/  FMUL.FTZ R94, R97, UR39 ;  /* 0x00000027615e7c20 */ /* 0x000fe20008410000 */
[----:B------:R-:W-:Y:S01]  /*15f10*/  FMUL.FTZ R9, R95, UR39 ;  /* 0x000000275f097c20 */ /* 0x000fe20008410000 */
[----:B------:R-:W-:Y:S01]  /*15f20*/  IADD3 R15, -R190, 0x1, R15 ;  /* 0x00000001be0f7810 */ /* 0x000fe20007ffe10f */
[----:B------:R-:W2:Y:S01]  /*15f30*/  MUFU.TANH R136, R136 ;  /* 0x0000008800887308 */ /* 0x000ea20000002400 */
[----:B------:R-:W-:Y:S01]  /*15f40*/  FMUL.FTZ R95, R100, UR39 ;  /* 0x00000027645f7c20 */ /* 0x000fe20008410000 */
[----:B------:R-:W-:Y:S01]  /*15f50*/  FMUL.FTZ R97, R104, UR39 ;  /* 0x0000002768617c20 */ /* 0x000fe20008410000 */
[----:B------:R-:W-:Y:S01]  /*15f60*/  FMUL.FTZ R21, R98, UR39 ;  /* 0x0000002762157c20 */ /* 0x000fe20008410000 */
[----:B------:R-:W-:Y:S01]  /*15f70*/  IADD3 R15, -R187, R15, R188 ;  /* 0x0000000fbb0f7210 */ /* 0x000fe20007ffe1bc */
[----:B------:R-:W-:Y:S01]  /*15f80*/  FMUL.FTZ R98, R108, UR39 ;  /* 0x000000276c627c20 */ /* 0x000fe20008410000 */
[----:B------:R-:W-:Y:S01]  /*15f90*/  FMUL.FTZ R138, R112, UR39 ;  /* 0x00000027708a7c20 */ /* 0x000fe20008410000 */
[----:B------:R-:W-:Y:S01]  /*15fa0*/  FMUL.FTZ R105, R105, UR39 ;  /* 0x0000002769697c20 */ /* 0x000fe20008410000 */
[----:B------:R-:W-:Y:S01]  /*15fb0*/  MUFU.TANH R137, R137 ;  /* 0x0000008900897308 */ /* 0x000fe20000002400 */
[----:B------:R-:W-:Y:S01]  /*15fc0*/  FMUL.FTZ R109, R109, UR39 ;  /* 0x000000276d6d7c20 */ /* 0x000fe20008410000 */
[----:B------:R-:W-:Y:S01]  /*15fd0*/  FMUL.FTZ R88, R99, UR39 ;  /* 0x0000002763587c20 */ /* 0x000fe20008410000 */
[----:B------:R-:W-:Y:S01]  /*15fe0*/  FMUL.FTZ R100, R117, UR39 ;  /* 0x0000002775647c20 */ /* 0x000fe20008410000 */
[----:B0-----:R-:W-:-:S04]  /*15ff0*/  @P1 IMAD.HI.U32 R7, R5, R7, RZ ;  /* 0x0000000705071227 */ /* 0x001fc800078e00ff */
[----:B------:R-:W-:Y:S01]  /*16000*/  FMUL.FTZ R104, R121, UR39 ;  /* 0x0000002779687c20 */ /* 0x000fe20008410000 */
[----:B------:R-:W-:Y:S01]  /*16010*/  FMUL.FTZ R99, R116, UR39 ;  /* 0x0000002774637c20 */ /* 0x000fe20008410000 */
[----:B------:R-:W-:Y:S01]  /*16020*/  FMUL.FTZ R117, R124, UR39 ;  /* 0x000000277c757c20 */ /* 0x000fe20008410000 */
[----:B------:R-:W-:Y:S01]  /*16030*/  MUFU.TANH R94, R94 ;  /* 0x0000005e005e7308 */ /* 0x000fe20000002400 */
        /* <DEDUP_REMOVED lines=10> */
[----:B------:R-:W-:Y:S01]  /*160e0*/  MUFU.TANH R95, R95 ;  /* 0x0000005f005f7308 */ /* 0x000fe20000002400 */
        /* <DEDUP_REMOVED lines=12> */
[----:B------:R-:W-:-:S03]  /*161b0*/  VIADD R14, R14, 0x2a840 ;  /* 0x0002a8400e0e7836 */ /* 0x000fc60000000000 */
[----:B------:R-:W3:Y:S02]  /*161c0*/  MUFU.TANH R92, R92 ;  /* 0x0000005c005c7308 */ /* 0x000ee40000002400 */
[----:B------:R-:W-:Y:S01]  /*161d0*/  PRMT R14, R178, 0x654, R14 ;  /* 0x00000654b20e7816 */ /* 0x000fe2000000000e */
[----:B0-----:R-:W-:-:S03]  /*161e0*/  IMAD.IADD R113, R15, 0x1, R113 ;  /* 0x000000010f717824 */ /* 0x001fc600078e0271 */
[----:B------:R0:W-:Y:S02]  /*161f0*/  SYNCS.ARRIVE.TRANS64.RED.A1T0 RZ, [R14+URZ], RZ ;  /* 0x000000ff0eff79a7 */ /* 0x0001e4000810043f */
[----:B------:R-:W4:Y:S01]  /*16200*/  MUFU.TANH R96, R96 ;  /* 0x0000006000607308 */ /* 0x000f220000002400 */
[C---:B------:R-:W-:Y:S02]  /*16210*/  ISETP.GT.AND P5, PT, R113.reuse, RZ, PT ;  /* 0x000000ff7100720c */ /* 0x040fe40003fa4270 */
[C---:B------:R-:W-:Y:S02]  /*16220*/  ISETP.GT.AND P4, PT, R113.reuse, 0x8, PT ;  /* 0x000000087100780c */ /* 0x040fe40003f84270 */
[----:B------:R-:W-:-:S03]  /*16230*/  ISETP.GT.AND P2, PT, R113, 0x1, PT ;  /* 0x000000017100780c */ /* 0x000fc60003f44270 */
[----:B------:R-:W5:Y:S01]  /*16240*/  MUFU.TANH R93, R93 ;  /* 0x0000005d005d7308 */ /* 0x000f620000002400 */
[C---:B------:R-:W-:Y:S02]  /*16250*/  ISETP.GT.AND P3, PT, R113.reuse, 0x9, PT ;  /* 0x000000097100780c */ /* 0x040fe40003f64270 */
[----:B--2---:R-:W-:Y:S02]  /*16260*/  FSEL R108, R136, -INF , P5 ;  /* 0xff800000886c7808 */ /* 0x004fe40002800000 */
[----:B------:R-:W-:Y:S02]  /*16270*/  ISETP.GT.AND P5, PT, R113, 0x11, PT ;  /* 0x000000117100780c */ /* 0x000fe40003fa4270 */
[----:B-1----:R-:W-:Y:S01]  /*16280*/  FSEL R91, R91, -INF , P4 ;  /* 0xff8000005b5b7808 */ /* 0x002fe20002000000 */
[----:B------:R-:W1:Y:S01]  /*16290*/  MUFU.TANH R97, R97 ;  /* 0x0000006100617308 */ /* 0x000e620000002400 */
[----:B------:R-:W-:Y:S02]  /*162a0*/  FSEL R90, R137, -INF , P2 ;  /* 0xff800000895a7808 */ /* 0x000fe40001000000 */
[----:B------:R-:W-:-:S02]  /*162b0*/  ISETP.GT.AND P4, PT, R113, 0x19, PT ;  /* 0x000000197100780c */ /* 0x000fc40003f84270 */
[----:B---3--:R-:W-:Y:S02]  /*162c0*/  FSEL R92, R92, -INF , P3 ;  /* 0xff8000005c5c7808 */ /* 0x008fe40001800000 */
[C---:B------:R-:W-:Y:S01]  /*162d0*/  ISETP.GT.AND P6, PT, R113.reuse, 0x10, PT ;  /* 0x000000107100780c */ /* 0x040fe20003fc4270 */
[----:B------:R-:W2:Y:S01]  /*162e0*/  MUFU.TANH R98, R98 ;  /* 0x0000006200627308 */ /* 0x000ea20000002400 */
[C---:B------:R-:W-:Y:S02]  /*162f0*/  ISETP.GT.AND P2, PT, R113.reuse, 0x18, PT ;  /* 0x000000187100780c */ /* 0x040fe40003f44270 */
[C---:B------:R-:W-:Y:S02]  /*16300*/  ISETP.GT.AND P3, PT, R113.reuse, 0x20, PT ;  /* 0x000000207100780c */ /* 0x040fe40003f64270 */
[----:B------:R-:W-:Y:S02]  /*16310*/  FSEL R94, R94, -INF , P5 ;  /* 0xff8000005e5e7808 */ /* 0x000fe40002800000 */
[----:B------:R-:W-:Y:S01]  /*16320*/  ISETP.GT.AND P5, PT, R113, 0x28, PT ;  /* 0x000000287100780c */ /* 0x000fe20003fa4270 */
[----:B------:R-:W3:Y:S01]  /*16330*/  MUFU.TANH R138, R138 ;  /* 0x0000008a008a7308 */ /* 0x000ee20000002400 */
[----:B----4-:R-:W-:-:S02]  /*16340*/  FSEL R96, R96, -INF , P4 ;  /* 0xff80000060607808 */ /* 0x010fc40002000000 */
[----:B-----5:R-:W-:Y:S02]  /*16350*/  FSEL R93, R93, -INF , P6 ;  /* 0xff8000005d5d7808 */ /* 0x020fe40003000000 */
[----:B------:R-:W-:Y:S02]  /*16360*/  FSEL R95, R95, -INF , P2 ;  /* 0xff8000005f5f7808 */ /* 0x000fe40001000000 */
[----:B------:R-:W-:Y:S01]  /*16370*/  ISETP.GT.AND P4, PT, R113, 0x30, PT ;  /* 0x000000307100780c */ /* 0x000fe20003f84270 */
[----:B------:R-:W4:Y:S01]  /*16380*/  MUFU.TANH R105, R105 ;  /* 0x0000006900697308 */ /* 0x000f220000002400 */
[----:B-1----:R-:W-:Y:S02]  /*16390*/  FSEL R97, R97, -INF , P3 ;  /* 0xff80000061617808 */ /* 0x002fe40001800000 */
[C---:B------:R-:W-:Y:S02]  /*163a0*/  ISETP.GT.AND P6, PT, R113.reuse, 0x21, PT ;  /* 0x000000217100780c */ /* 0x040fe40003fc4270 */
[----:B------:R-:W-:-:S02]  /*163b0*/  ISETP.GT.AND P2, PT, R113, 0x29, PT ;  /* 0x000000297100780c */ /* 0x000fc40003f44270 */
[C---:B------:R-:W-:Y:S01]  /*163c0*/  ISETP.GT.AND P3, PT, R113.reuse, 0x31, PT ;  /* 0x000000317100780c */ /* 0x040fe20003f64270 */
[----:B------:R-:W1:Y:S01]  /*163d0*/  MUFU.TANH R109, R109 ;  /* 0x0000006d006d7308 */ /* 0x000e620000002400 */
[----:B--2---:R-:W-:Y:S02]  /*163e0*/  FSEL R112, R98, -INF , P5 ;  /* 0xff80000062707808 */ /* 0x004fe40002800000 */
[----:B---3--:R-:W-:Y:S02]  /*163f0*/  FSEL R98, R138, -INF , P4 ;  /* 0xff8000008a627808 */ /* 0x008fe40002000000 */
[C---:B------:R-:W-:Y:S02]  /*16400*/  ISETP.GT.AND P4, PT, R113.reuse, 0x41, PT ;  /* 0x000000417100780c */ /* 0x040fe40003f84270 */
[----:B------:R-:W-:Y:S01]  /*16410*/  ISETP.GT.AND P5, PT, R113, 0x39, PT ;  /* 0x000000397100780c */ /* 0x000fe20003fa4270 */
[----:B------:R-:W2:Y:S01]  /*16420*/  MUFU.TANH R102, R102 ;  /* 0x0000006600667308 */ /* 0x000ea20000002400 */
[----:B----4-:R-:W-:-:S02]  /*16430*/  FSEL R105, R105, -INF , P6 ;  /* 0xff80000069697808 */ /* 0x010fc40003000000 */
[----:B------:R-:W-:-:S05]  /*16440*/  ISETP.GT.AND P6, PT, R113, 0x38, PT ;  /* 0x000000387100780c */ /* 0x000fca0003fc4270 */
[----:B------:R-:W3:Y:S01]  /*16450*/  MUFU.TANH R104, R104 ;  /* 0x0000006800687308 */ /* 0x000ee20000002400 */
[----:B-1----:R-:W-:Y:S02]  /*16460*/  FSEL R109, R109, -INF , P2 ;  /* 0xff8000006d6d7808 */ /* 0x002fe40001000000 */
[----:B------:R-:W-:-:S05]  /*16470*/  ISETP.GT.AND P2, PT, R113, 0x40, PT ;  /* 0x000000407100780c */ /* 0x000fca0003f44270 */
[----:B------:R-:W1:Y:S01]  /*16480*/  MUFU.TANH R99, R99 ;  /* 0x0000006300637308 */ /* 0x000e620000002400 */
[----:B--2---:R-:W-:Y:S02]  /*16490*/  FSEL R102, R102, -INF , P3 ;  /* 0xff80000066667808 */ /* 0x004fe40001800000 */
[----:B------:R-:W-:-:S05]  /*164a0*/  ISETP.GT.AND P3, PT, R113, 0x48, PT ;  /* 0x000000487100780c */ /* 0x000fca0003f64270 */
[----:B------:R-:W2:Y:S01]  /*164b0*/  MUFU.TANH R100, R100 ;  /* 0x0000006400647308 */ /* 0x000ea20000002400 */
[----:B---3--:R-:W-:Y:S02]  /*164c0*/  FSEL R103, R104, -INF , P4 ;  /* 0xff80000068677808 */ /* 0x008fe40002000000 */
[----:B------:R-:W-:-:S05]  /*164d0*/  ISETP.GT.AND P4, PT, R113, 0x58, PT ;  /* 0x000000587100780c */ /* 0x000fca0003f84270 */
[----:B------:R-:W3:Y:S01]  /*164e0*/  MUFU.TANH R101, R101 ;  /* 0x0000006500657308 */ /* 0x000ee20000002400 */
[----:B-1----:R-:W-:Y:S02]  /*164f0*/  FSEL R99, R99, -INF , P6 ;  /* 0xff80000063637808 */ /* 0x002fe40003000000 */
[----:B------:R-:W-:-:S05]  /*16500*/  ISETP.GT.AND P6, PT, R113, 0x49, PT ;  /* 0x000000497100780c */ /* 0x000fca0003fc4270 */
[----:B------:R-:W1:Y:S01]  /*16510*/  MUFU.TANH R117, R117 ;  /* 0x0000007500757308 */ /* 0x000e620000002400 */
[----:B--2---:R-:W-:Y:S02]  /*16520*/  FSEL R100, R100, -INF , P5 ;  /* 0xff80000064647808 */ /* 0x004fe40002800000 */
[----:B------:R-:W-:-:S05]  /*16530*/  ISETP.GT.AND P5, PT, R113, 0x50, PT ;  /* 0x000000507100780c */ /* 0x000fca0003fa4270 */
[----:B------:R-:W-:Y:S01]  /*16540*/  MUFU.TANH R124, R124 ;  /* 0x0000007c007c7308 */ /* 0x000fe20000002400 */
[----:B---3--:R-:W-:Y:S02]  /*16550*/  FSEL R101, R101, -INF , P2 ;  /* 0xff80000065657808 */ /* 0x008fe40001000000 */
[----:B------:R-:W-:-:S05]  /*16560*/  ISETP.GT.AND P2, PT, R113, 0x51, PT ;  /* 0x000000517100780c */ /* 0x000fca0003f44270 */
[----:B------:R-:W-:Y:S01]  /*16570*/  MUFU.TANH R21, R21 ;  /* 0x0000001500157308 */ /* 0x000fe20000002400 */
[----:B-1----:R-:W-:Y:S02]  /*16580*/  FSEL R104, R117, -INF , P3 ;  /* 0xff80000075687808 */ /* 0x002fe40001800000 */
[----:B------:R-:W-:-:S05]  /*16590*/  ISETP.GT.AND P3, PT, R113, 0x59, PT ;  /* 0x000000597100780c */ /* 0x000fca0003f64270 */
[----:B------:R1:W-:Y:S08]  /*165a0*/  MUFU.TANH R113, R116 ;  /* 0x0000007400717308 */ /* 0x0003f00000002400 */
[----:B------:R-:W-:Y:S01]  /*165b0*/  MUFU.TANH R107, R107 ;  /* 0x0000006b006b7308 */ /* 0x000fe20000002400 */
[----:B-1----:R-:W-:-:S04]  /*165c0*/  FMNMX.FTZ R116, R108, R12, !PT ;  /* 0x0000000c6c747209 */ /* 0x002fc80007810000 */
[----:B------:R-:W-:-:S03]  /*165d0*/  FMNMX.FTZ R116, R90, R116, !PT ;  /* 0x000000745a747209 */ /* 0x000fc60007810000 */
[----:B------:R-:W-:Y:S01]  /*165e0*/  MUFU.TANH R6, R6 ;  /* 0x0000000600067308 */ /* 0x000fe20000002400 */
[----:B------:R-:W-:-:S04]  /*165f0*/  FMNMX.FTZ R116, R91, R116, !PT ;  /* 0x000000745b747209 */ /* 0x000fc80007810000 */
        /* <DEDUP_REMOVED lines=10> */
[----:B------:R1:W2:Y:S01]  /*166a0*/  MUFU.TANH R116, R125 ;  /* 0x0000007d00747308 */ /* 0x0002a20000002400 */
[----:B------:R-:W-:-:S04]  /*166b0*/  FMNMX.FTZ R117, R112, R117, !PT ;  /* 0x0000007570757209 */ /* 0x000fc80007810000 */
[----:B------:R-:W-:-:S03]  /*166c0*/  FMNMX.FTZ R120, R109, R117, !PT ;  /* 0x000000756d787209 */ /* 0x000fc60007810000 */
[----:B------:R-:W3:Y:S01]  /*166d0*/  MUFU.TANH R117, R128 ;  /* 0x0000008000757308 */ /* 0x000ee20000002400 */
[----:B------:R-:W-:Y:S01]  /*166e0*/  FMNMX.FTZ R120, R98, R120, !PT ;  /* 0x0000007862787209 */ /* 0x000fe20007810000 */
[----:B-1----:R-:W-:-:S03]  /*166f0*/  FMUL.FTZ R125, R133, UR39 ;  /* 0x00000027857d7c20 */ /* 0x002fc60008410000 */
[----:B------:R-:W-:-:S03]  /*16700*/  FMNMX.FTZ R121, R102, R120, !PT ;  /* 0x0000007866797209 */ /* 0x000fc60007810000 */
[----:B------:R-:W1:Y:S01]  /*16710*/  MUFU.TANH R120, R129 ;  /* 0x0000008100787308 */ /* 0x000e620000002400 */
[----:B------:R-:W-:Y:S02]  /*16720*/  FMNMX.FTZ R121, R99, R121, !PT ;  /* 0x0000007963797209 */ /* 0x000fe40007810000 */
[----:B--2---:R-:W-:Y:S02]  /*16730*/  FSEL R116, R116, -INF , P6 ;  /* 0xff80000074747808 */ /* 0x004fe40003000000 */
[----:B------:R-:W-:-:S03]  /*16740*/  FMNMX.FTZ R121, R100, R121, !PT ;  /* 0x0000007964797209 */ /* 0x000fc60007810000 */
[----:B------:R-:W2:Y:S01]  /*16750*/  MUFU.TANH R125, R125 ;  /* 0x0000007d007d7308 */ /* 0x000ea20000002400 */
[----:B------:R-:W-:Y:S02]  /*16760*/  FMNMX.FTZ R121, R101, R121, !PT ;  /* 0x0000007965797209 */ /* 0x000fe40007810000 */
[----:B---3--:R-:W-:Y:S02]  /*16770*/  FSEL R117, R117, -INF , P5 ;  /* 0xff80000075757808 */ /* 0x008fe40002800000 */
[----:B------:R-:W-:-:S03]  /*16780*/  FMNMX.FTZ R121, R103, R121, !PT ;  /* 0x0000007967797209 */ /* 0x000fc60007810000 */
[----:B------:R-:W-:Y:S01]  /*16790*/  MUFU.TANH R88, R88 ;  /* 0x0000005800587308 */ /* 0x000fe20000002400 */
[----:B------:R-:W-:Y:S02]  /*167a0*/  FMNMX.FTZ R121, R104, R121, !PT ;  /* 0x0000007968797209 */ /* 0x000fe40007810000 */
[----:B-1----:R-:W-:Y:S02]  /*167b0*/  FSEL R120, R120, -INF , P2 ;  /* 0xff80000078787808 */ /* 0x002fe40001000000 */
[----:B------:R-:W-:-:S03]  /*167c0*/  FMNMX.FTZ R128, R116, R121, !PT ;  /* 0x0000007974807209 */ /* 0x000fc60007810000 */
[----:B------:R1:W-:Y:S01]  /*167d0*/  MUFU.TANH R121, R114 ;  /* 0x0000007200797308 */ /* 0x0003e20000002400 */
[----:B------:R-:W-:-:S04]  /*167e0*/  FMNMX.FTZ R128, R117, R128, !PT ;  /* 0x0000008075807209 */ /* 0x000fc80007810000 */
[----:B------:R-:W-:-:S03]  /*167f0*/  FMNMX.FTZ R128, R120, R128, !PT ;  /* 0x0000008078807209 */ /* 0x000fc60007810000 */
[----:B------:R-:W-:Y:S01]  /*16800*/  MUFU.TANH R89, R89 ;  /* 0x0000005900597308 */ /* 0x000fe20000002400 */
[----:B-1----:R-:W-:-:S04]  /*16810*/  FSEL R114, R124, -INF , P4 ;  /* 0xff8000007c727808 */ /* 0x002fc80002000000 */
[----:B------:R-:W-:-:S03]  /*16820*/  FMNMX.FTZ R128, R114, R128, !PT ;  /* 0x0000008072807209 */ /* 0x000fc60007810000 */
[----:B------:R2:W-:Y:S08]  /*16830*/  MUFU.TANH R124, R115 ;  /* 0x00000073007c7308 */ /* 0x0005f00000002400 */
[----:B------:R-:W-:Y:S01]  /*16840*/  MUFU.TANH R106, R106 ;  /* 0x0000006a006a7308 */ /* 0x000fe20000002400 */
[----:B--2---:R-:W-:Y:S01]  /*16850*/  FSEL R115, R125, -INF , P3 ;  /* 0xff8000007d737808 */ /* 0x004fe20001800000 */
[----:B------:R-:W-:Y:S01]  /*16860*/  FMUL.FTZ R125, R118, UR39 ;  /* 0x00000027767d7c20 */ /* 0x000fe20008410000 */
[----:B------:R-:W-:Y:S01]  /*16870*/  FMUL.FTZ R118, R119, UR39 ;  /* 0x0000002777767c20 */ /* 0x000fe20008410000 */
[----:B------:R-:W-:Y:S01]  /*16880*/  FMUL.FTZ R119, R122, UR39 ;  /* 0x000000277a777c20 */ /* 0x000fe20008410000 */
[----:B------:R-:W-:Y:S01]  /*16890*/  FMNMX.FTZ R128, R115, R128, !PT ;  /* 0x0000008073807209 */ /* 0x000fe20007810000 */
[----:B------:R-:W-:Y:S01]  /*168a0*/  FMUL.FTZ R122, R123, UR39 ;  /* 0x000000277b7a7c20 */ /* 0x000fe20008410000 */
[----:B------:R-:W-:Y:S01]  /*168b0*/  FMUL.FTZ R123, R126, UR39 ;  /* 0x000000277e7b7c20 */ /* 0x000fe20008410000 */
[----:B------:R-:W1:Y:S01]  /*168c0*/  MUFU.TANH R125, R125 ;  /* 0x0000007d007d7308 */ /* 0x000e620000002400 */
[----:B------:R-:W-:Y:S01]  /*168d0*/  FMUL.FTZ R126, R130, UR39 ;  /* 0x00000027827e7c20 */ /* 0x000fe20008410000 */
[----:B------:R-:W2:Y:S01]  /*168e0*/  SHFL.BFLY PT, R129, R128, 0x2, 0x1f ;  /* 0x0c401f0080817f89 */ /* 0x000ea200000e0000 */
[----:B------:R-:W-:-:S05]  /*168f0*/  FMUL.FTZ R130, R135, UR39 ;  /* 0x0000002787827c20 */ /* 0x000fca0008410000 */
[----:B------:R-:W-:Y:S08]  /*16900*/  MUFU.TANH R110, R110 ;  /* 0x0000006e006e7308 */ /* 0x000ff00000002400 */
[----:B------:R-:W-:Y:S08]  /*16910*/  MUFU.TANH R111, R111 ;  /* 0x0000006f006f7308 */ /* 0x000ff00000002400 */
[----:B------:R-:W-:Y:S01]  /*16920*/  MUFU.TANH R118, R118 ;  /* 0x0000007600767308 */ /* 0x000fe20000002400 */
[----:B--2---:R-:W-:Y:S01]  /*16930*/  FMNMX.FTZ R132, R128, R129, !PT ;  /* 0x0000008180847209 */ /* 0x004fe20007810000 */
[----:B------:R-:W-:Y:S01]  /*16940*/  FMUL.FTZ R128, R134, UR39 ;  /* 0x0000002786807c20 */ /* 0x000fe20008410000 */
[----:B------:R2:W3:Y:S04]  /*16950*/  SHFL.IDX PT, R129, R5, 0x1, 0x1c1f ;  /* 0x003c1f0005817f89 */ /* 0x0004e800000e0000 */
[----:B------:R-:W4:Y:S01]  /*16960*/  SHFL.BFLY PT, R133, R132, 0x1, 0x1f ;  /* 0x0c201f0084857f89 */ /* 0x000f2200000e0000 */
[----:B------:R-:W-:Y:S08]  /*16970*/  MUFU.TANH R119, R119 ;  /* 0x0000007700777308 */ /* 0x000ff00000002400 */
[----:B--2---:R2:W5:Y:S08]  /*16980*/  MUFU.TANH R5, R127 ;  /* 0x0000007f00057308 */ /* 0x0045700000002400 */
[----:B------:R-:W0:Y:S01]  /*16990*/  MUFU.TANH R122, R122 ;  /* 0x0000007a007a7308 */ /* 0x000e220000002400 */
[----:B--2---:R-:W-:Y:S01]  /*169a0*/  FMUL.FTZ R127, R131, UR39 ;  /* 0x00000027837f7c20 */ /* 0x004fe20008410000 */
[----:B---3--:R-:W-:-:S04]  /*169b0*/  IADD3 R129, R15, R129, RZ ;  /* 0x000000810f817210 */ /* 0x008fc80007ffe0ff */
[C---:B------:R-:W-:Y:S02]  /*169c0*/  ISETP.GT.AND P6, PT, R129.reuse, 0x10, PT ;  /* 0x000000108100780c */ /* 0x040fe40003fc4270 */
[----:B------:R-:W2:Y:S01]  /*169d0*/  MUFU.TANH R123, R123 ;  /* 0x0000007b007b7308 */ /* 0x000ea20000002400 */
[----:B------:R-:W-:Y:S02]  /*169e0*/  ISETP.GT.AND P5, PT, R129, RZ, PT ;  /* 0x000000ff8100720c */ /* 0x000fe40003fa4270 */
[----:B------:R-:W-:Y:S02]  /*169f0*/  FSEL R21, R21, -INF , P6 ;  /* 0xff80000015157808 */ /* 0x000fe40003000000 */
[C---:B------:R-:W-:Y:S02]  /*16a00*/  ISETP.GT.AND P6, PT, R129.reuse, 0x21, PT ;  /* 0x000000218100780c */ /* 0x040fe40003fc4270 */
[----:B------:R-:W-:Y:S01]  /*16a10*/  ISETP.GT.AND P3, PT, R129, 0x1, PT ;  /* 0x000000018100780c */ /* 0x000fe20003f64270 */
[----:B------:R-:W3:Y:S01]  /*16a20*/  MUFU.TANH R126, R126 ;  /* 0x0000007e007e7308 */ /* 0x000ee20000002400 */
[----:B------:R-:W-:-:S02]  /*16a30*/  FSEL R107, R107, -INF , P6 ;  /* 0xff8000006b6b7808 */ /* 0x000fc40003000000 */
[----:B------:R-:W-:Y:S02]  /*16a40*/  ISETP.GT.AND P6, PT, R129, 0x38, PT ;  /* 0x000000388100780c */ /* 0x000fe40003fc4270 */
[----:B------:R-:W-:Y:S02]  /*16a50*/  FSEL R6, R6, -INF , P5 ;  /* 0xff80000006067808 */ /* 0x000fe40002800000 */
[----:B-1----:R-:W-:Y:S01]  /*16a60*/  FSEL R125, R125, -INF , P6 ;  /* 0xff8000007d7d7808 */ /* 0x002fe20003000000 */
[----:B------:R-:W1:Y:S01]  /*16a70*/  MUFU.TANH R127, R127 ;  /* 0x0000007f007f7308 */ /* 0x000e620000002400 */
[----:B------:R-:W-:Y:S02]  /*16a80*/  ISETP.GT.AND P6, PT, R129, 0x49, PT ;  /* 0x000000498100780c */ /* 0x000fe40003fc4270 */
[----:B----4-:R-:W-:Y:S02]  /*16a90*/  FMNMX.FTZ R15, R132, R133, !PT ;  /* 0x00000085840f7209 */ /* 0x010fe40007810000 */
[----:B-----5:R-:W-:-:S02]  /*16aa0*/  FSEL R133, R5, -INF , P6 ;  /* 0xff80000005857808 */ /* 0x020fc40003000000 */
[----:B------:R-:W-:Y:S01]  /*16ab0*/  ISETP.GT.AND P4, PT, R129, 0x8, PT ;  /* 0x000000088100780c */ /* 0x000fe20003f84270 */
[----:B------:R-:W4:Y:S01]  /*16ac0*/  MUFU.TANH R128, R128 ;  /* 0x0000008000807308 */ /* 0x000f220000002400 */
[----:B------:R-:W-:Y:S02]  /*16ad0*/  FSEL R7, R7, -INF , P3 ;  /* 0xff80000007077808 */ /* 0x000fe40001800000 */
[----:B------:R-:W-:Y:S02]  /*16ae0*/  FMNMX.FTZ R5, R6, R11, !PT ;  /* 0x0000000b06057209 */ /* 0x000fe40007810000 */
[----:B------:R-:W-:Y:S02]  /*16af0*/  ISETP.GT.AND P2, PT, R129, 0x9, PT ;  /* 0x000000098100780c */ /* 0x000fe40003f44270 */
[----:B------:R-:W-:Y:S01]  /*16b00*/  FSEL R131, R8, -INF , P4 ;  /* 0xff80000008837808 */ /* 0x000fe20002000000 */
[----:B------:R-:W5:Y:S01]  /*16b10*/  MUFU.TANH R130, R130 ;  /* 0x0000008200827308 */ /* 0x000f620000002400 */
[----:B------:R-:W-:-:S02]  /*16b20*/  FMNMX.FTZ R5, R7, R5, !PT ;  /* 0x0000000507057209 */ /* 0x000fc40007810000 */
[----:B------:R-:W-:Y:S01]  /*16b30*/  FSEL R132, R9, -INF , P2 ;  /* 0xff80000009847808 */ /* 0x000fe20001000000 */
[----:B------:R-:W-:Y:S01]  /*16b40*/  IMAD.U32 R9, RZ, RZ, UR43 ;  /* 0x0000002bff097e24 */ /* 0x000fe2000f8e00ff */
[----:B------:R-:W-:Y:S02]  /*16b50*/  FMNMX.FTZ R5, R131, R5, !PT ;  /* 0x0000000583057209 */ /* 0x000fe40007810000 */
[----:B------:R-:W-:Y:S01]  /*16b60*/  ISETP.GT.AND P5, PT, R129, 0x11, PT ;  /* 0x000000118100780c */ /* 0x000fe20003fa4270 */
[----:B------:R-:W-:Y:S01]  /*16b70*/  FMUL.FTZ R134, R15, R9 ;  /* 0x000000090f867220 */ /* 0x000fe20000410000 */
[----:B------:R-:W-:Y:S02]  /*16b80*/  FMNMX.FTZ R5, R132, R5, !PT ;  /* 0x0000000584057209 */ /* 0x000fe40007810000 */
[----:B------:R-:W-:Y:S02]  /*16b90*/  ISETP.GT.AND P3, PT, R129, 0x18, PT ;  /* 0x000000188100780c */ /* 0x000fe40003f64270 */
[----:B------:R-:W-:-:S02]  /*16ba0*/  FSEL R88, R88, -INF , P5 ;  /* 0xff80000058587808 */ /* 0x000fc40002800000 */
[----:B------:R-:W-:Y:S02]  /*16bb0*/  FMNMX.FTZ R5, R21, R5, !PT ;  /* 0x0000000515057209 */ /* 0x000fe40007810000 */
[----:B------:R-:W-:Y:S02]  /*16bc0*/  ISETP.GT.AND P4, PT, R129, 0x19, PT ;  /* 0x000000198100780c */ /* 0x000fe40003f84270 */
[----:B------:R-:W-:Y:S02]  /*16bd0*/  FSEL R89, R89, -INF , P3 ;  /* 0xff80000059597808 */ /* 0x000fe40001800000 */
[----:B------:R-:W-:Y:S02]  /*16be0*/  FMNMX.FTZ R5, R88, R5, !PT ;  /* 0x0000000558057209 */ /* 0x000fe40007810000 */
[----:B------:R-:W-:Y:S02]  /*16bf0*/  ISETP.GT.AND P2, PT, R129, 0x20, PT ;  /* 0x000000208100780c */ /* 0x000fe40003f44270 */
[----:B------:R-:W-:-:S02]  /*16c00*/  FSEL R113, R113, -INF , P4 ;  /* 0xff80000071717808 */ /* 0x000fc40002000000 */
[----:B------:R-:W-:Y:S02]  /*16c10*/  FMNMX.FTZ R5, R89, R5, !PT ;  /* 0x0000000559057209 */ /* 0x000fe40007810000 */
[----:B------:R-:W-:Y:S02]  /*16c20*/  FSEL R106, R106, -INF , P2 ;  /* 0xff8000006a6a7808 */ /* 0x000fe40001000000 */
[----:B------:R-:W-:Y:S02]  /*16c30*/  FMNMX.FTZ R5, R113, R5, !PT ;  /* 0x0000000571057209 */ /* 0x000fe40007810000 */
[C---:B------:R-:W-:Y:S02]  /*16c40*/  ISETP.GT.AND P5, PT, R129.reuse, 0x28, PT ;  /* 0x000000288100780c */ /* 0x040fe40003fa4270 */
[----:B------:R-:W-:Y:S02]  /*16c50*/  FMNMX.FTZ R5, R106, R5, !PT ;  /* 0x000000056a057209 */ /* 0x000fe40007810000 */
[----:B------:R-:W-:-:S02]  /*16c60*/  ISETP.GT.AND P3, PT, R129, 0x29, PT ;  /* 0x000000298100780c */ /* 0x000fc40003f64270 */
[----:B------:R-:W-:Y:S02]  /*16c70*/  FSEL R110, R110, -INF , P5 ;  /* 0xff8000006e6e7808 */ /* 0x000fe40002800000 */
[----:B------:R-:W-:Y:S02]  /*16c80*/  FMNMX.FTZ R5, R107, R5, !PT ;  /* 0x000000056b057209 */ /* 0x000fe40007810000 */
[----:B------:R-:W-:Y:S02]  /*16c90*/  ISETP.GT.AND P4, PT, R129, 0x30, PT ;  /* 0x000000308100780c */ /* 0x000fe40003f84270 */
[----:B------:R-:W-:Y:S02]  /*16ca0*/  FSEL R111, R111, -INF , P3 ;  /* 0xff8000006f6f7808 */ /* 0x000fe40001800000 */
[----:B------:R-:W-:Y:S02]  /*16cb0*/  FMNMX.FTZ R5, R110, R5, !PT ;  /* 0x000000056e057209 */ /* 0x000fe40007810000 */
[----:B------:R-:W-:-:S02]  /*16cc0*/  ISETP.GT.AND P2, PT, R129, 0x31, PT ;  /* 0x000000318100780c */ /* 0x000fc40003f44270 */
[----:B------:R-:W-:Y:S02]  /*16cd0*/  FSEL R121, R121, -INF , P4 ;  /* 0xff80000079797808 */ /* 0x000fe40002000000 */
[----:B------:R-:W-:Y:S02]  /*16ce0*/  FMNMX.FTZ R5, R111, R5, !PT ;  /* 0x000000056f057209 */ /* 0x000fe40007810000 */
[----:B------:R-:W-:Y:S02]  /*16cf0*/  FSEL R124, R124, -INF , P2 ;  /* 0xff8000007c7c7808 */ /* 0x000fe40001000000 */
[----:B------:R-:W-:Y:S02]  /*16d00*/  FMNMX.FTZ R5, R121, R5, !PT ;  /* 0x0000000579057209 */ /* 0x000fe40007810000 */
[----:B------:R-:W-:Y:S02]  /*16d10*/  ISETP.GT.AND P5, PT, R129, 0x39, PT ;  /* 0x000000398100780c */ /* 0x000fe40003fa4270 */
[----:B------:R-:W-:-:S02]  /*16d20*/  FMNMX.FTZ R5, R124, R5, !PT ;  /* 0x000000057c057209 */ /* 0x000fc40007810000 */
[----:B------:R-:W-:Y:S02]  /*16d30*/  ISETP.GT.AND P3, PT, R129, 0x40, PT ;  /* 0x000000408100780c */ /* 0x000fe40003f64270 */
[----:B------:R-:W-:Y:S02]  /*16d40*/  FSEL R118, R118, -INF , P5 ;  /* 0xff80000076767808 */ /* 0x000fe40002800000 */
[----:B------:R-:W-:Y:S02]  /*16d50*/  FMNMX.FTZ R5, R125, R5, !PT ;  /* 0x000000057d057209 */ /* 0x000fe40007810000 */
[----:B------:R-:W-:Y:S02]  /*16d60*/  ISETP.GT.AND P4, PT, R129, 0x41, PT ;  /* 0x000000418100780c */ /* 0x000fe40003f84270 */
[----:B------:R-:W-:Y:S02]  /*16d70*/  FSEL R119, R119, -INF , P3 ;  /* 0xff80000077777808 */ /* 0x000fe40001800000 */
[----:B------:R-:W-:-:S02]  /*16d80*/  FMNMX.FTZ R5, R118, R5, !PT ;  /* 0x0000000576057209 */ /* 0x000fc40007810000 */
[----:B------:R-:W-:Y:S02]  /*16d90*/  ISETP.GT.AND P2, PT, R129, 0x48, PT ;  /* 0x000000488100780c */ /* 0x000fe40003f44270 */
[----:B0-----:R-:W-:Y:S02]  /*16da0*/  FSEL R122, R122, -INF , P4 ;  /* 0xff8000007a7a7808 */ /* 0x001fe40002000000 */
[----:B------:R-:W-:Y:S02]  /*16db0*/  FMNMX.FTZ R5, R119, R5, !PT ;  /* 0x0000000577057209 */ /* 0x000fe40007810000 */
[----:B--2---:R-:W-:Y:S02]  /*16dc0*/  FSEL R123, R123, -INF , P2 ;  /* 0xff8000007b7b7808 */ /* 0x004fe40001000000 */
[----:B------:R-:W-:Y:S02]  /*16dd0*/  FMNMX.FTZ R5, R122, R5, !PT ;  /* 0x000000057a057209 */ /* 0x000fe40007810000 */
[----:B------:R-:W-:-:S02]  /*16de0*/  ISETP.GT.AND P5, PT, R129, 0x50, PT ;  /* 0x000000508100780c */ /* 0x000fc40003fa4270 */
[----:B------:R-:W-:Y:S02]  /*16df0*/  FMNMX.FTZ R5, R123, R5, !PT ;  /* 0x000000057b057209 */ /* 0x000fe40007810000 */
[----:B------:R-:W-:Y:S02]  /*16e00*/  ISETP.GT.AND P4, PT, R129, 0x51, PT ;  /* 0x000000518100780c */ /* 0x000fe40003f84270 */
[----:B---3--:R-:W-:Y:S02]  /*16e10*/  FSEL R126, R126, -INF , P5 ;  /* 0xff8000007e7e7808 */ /* 0x008fe40002800000 */
[----:B------:R-:W-:Y:S02]  /*16e20*/  FMNMX.FTZ R5, R133, R5, !PT ;  /* 0x0000000585057209 */ /* 0x000fe40007810000 */
[----:B------:R-:W-:Y:S02]  /*16e30*/  ISETP.GT.AND P2, PT, R129, 0x58, PT ;  /* 0x000000588100780c */ /* 0x000fe40003f44270 */
[----:B-1----:R-:W-:-:S02]  /*16e40*/  FSEL R127, R127, -INF , P4 ;  /* 0xff8000007f7f7808 */ /* 0x002fc40002000000 */
[----:B------:R-:W-:Y:S02]  /*16e50*/  FMNMX.FTZ R5, R126, R5, !PT ;  /* 0x000000057e057209 */ /* 0x000fe40007810000 */
[----:B------:R-:W-:Y:S02]  /*16e60*/  ISETP.GT.AND P6, PT, R129, 0x59, PT ;  /* 0x000000598100780c */ /* 0x000fe40003fc4270 */
[----:B----4-:R-:W-:Y:S02]  /*16e70*/  FSEL R128, R128, -INF , P2 ;  /* 0xff80000080807808 */ /* 0x010fe40001000000 */
[----:B------:R-:W-:Y:S02]  /*16e80*/  FMNMX.FTZ R5, R127, R5, !PT ;  /* 0x000000057f057209 */ /* 0x000fe40007810000 */
[----:B-----5:R-:W-:Y:S02]  /*16e90*/  FSEL R130, R130, -INF , P6 ;  /* 0xff80000082827808 */ /* 0x020fe40003000000 */
[----:B------:R-:W-:-:S02]  /*16ea0*/  FMNMX.FTZ R5, R128, R5, !PT ;  /* 0x0000000580057209 */ /* 0x000fc40007810000 */
[----:B------:R-:W-:Y:S02]  /*16eb0*/  FSETP.NEU.FTZ.AND P3, PT, R15, -INF , PT ;  /* 0xff8000000f00780b */ /* 0x000fe40003f7d000 */
[----:B------:R-:W-:Y:S02]  /*16ec0*/  FMNMX.FTZ R5, R130, R5, !PT ;  /* 0x0000000582057209 */ /* 0x000fe40007810000 */
[----:B------:R-:W-:-:S03]  /*16ed0*/  FSEL R134, R134, RZ, P3 ;  /* 0x000000ff86867208 */ /* 0x000fc60001800000 */
[----:B------:R-:W0:Y:S02]  /*16ee0*/  SHFL.BFLY PT, R8, R5, 0x2, 0x1f ;  /* 0x0c401f0005087f89 */ /* 0x000e2400000e0000 */
        /* <DEDUP_REMOVED lines=22> */
[----:B0-----:R-:W-:Y:S01]  /*17050*/  FMNMX.FTZ R5, R5, R8, !PT ;  /* 0x0000000805057209 */ /* 0x001fe20007810000 */
[-CC-:B------:R-:W-:Y:S01]  /*17060*/  FFMA.FTZ R136, R117, R9.reuse, -R134.reuse ;  /* 0x0000000975887223 */ /* 0x180fe20000010886 */
[----:B------:R-:W-:Y:S01]  /*17070*/  MUFU.EX2 R158, R158 ;  /* 0x0000009e009e7308 */ /* 0x000fe20000000800 */
[-CC-:B------:R-:W-:Y:S01]  /*17080*/  FFMA.FTZ R95, R120, R9.reuse, -R134.reuse ;  /* 0x00000009785f7223 */ /* 0x180fe20000010886 */
[-CC-:B------:R-:W-:Y:S01]  /*17090*/  FFMA.FTZ R138, R114, R9.reuse, -R134.reuse ;  /* 0x00000009728a7223 */ /* 0x180fe20000010886 */
[----:B------:R-:W0:Y:S01]  /*170a0*/  SHFL.BFLY PT, R8, R5, 0x1, 0x1f ;  /* 0x0c201f0005087f89 */ /* 0x000e2200000e0000 */
[----:B------:R-:W-:-:S04]  /*170b0*/  FFMA.FTZ R99, R115, R9, -R134 ;  /* 0x0000000973637223 */ /* 0x000fc80000010886 */
[----:B------:R-:W-:Y:S08]  /*170c0*/  MUFU.EX2 R92, R92 ;  /* 0x0000005c005c7308 */ /* 0x000ff00000000800 */
[----:B------:R-:W-:Y:S08]  /*170d0*/  MUFU.EX2 R152, R152 ;  /* 0x0000009800987308 */ /* 0x000ff00000000800 */
[----:B------:R-:W-:Y:S01]  /*170e0*/  MUFU.EX2 R91, R91 ;  /* 0x0000005b005b7308 */ /* 0x000fe20000000800 */
[----:B0-----:R-:W-:-:S02]  /*170f0*/  FMNMX.FTZ R8, R5, R8, !PT ;  /* 0x0000000805087209 */ /* 0x001fc40007810000 */
[----:B------:R-:W-:Y:S02]  /*17100*/  FSEL R5, R15, RZ, P3 ;  /* 0x000000ff0f057208 */ /* 0x000fe40001800000 */
[C---:B------:R-:W-:Y:S01]  /*17110*/  FSETP.NEU.FTZ.AND P2, PT, R8.reuse, -INF , PT ;  /* 0xff8000000800780b */ /* 0x040fe20003f5d000 */
[-C--:B------:R-:W-:Y:S02]  /*17120*/  FMUL.FTZ R100, R8, R9.reuse ;  /* 0x0000000908647220 */ /* 0x080fe40000410000 */
[----:B------:R-:W-:Y:S01]  /*17130*/  MUFU.EX2 R154, R154 ;  /* 0x0000009a009a7308 */ /* 0x000fe20000000800 */
[----:B------:R-:W-:Y:S02]  /*17140*/  FADD.FTZ R5, -R5, R12 ;  /* 0x0000000c05057221 */ /* 0x000fe40000010100 */
[----:B------:R-:W-:Y:S02]  /*17150*/  FSEL R100, R100, RZ, P2 ;  /* 0x000000ff64647208 */ /* 0x000fe40001000000 */
[----:B------:R-:W-:-:S03]  /*17160*/  FMUL.FTZ R5, R5, R9 ;  /* 0x0000000905057220 */ /* 0x000fc60000410000 */
[----:B------:R-:W-:Y:S01]  /*17170*/  MUFU.EX2 R90, R90 ;  /* 0x0000005a005a7308 */ /* 0x000fe20000000800 */
[-CC-:B------:R-:W-:Y:S01]  /*17180*/  FFMA.FTZ R153, R21, R9.reuse, -R100.reuse ;  /* 0x0000000915997223 */ /* 0x180fe20000010864 */
[-CC-:B------:R-:W-:Y:S01]  /*17190*/  FFMA.FTZ R21, R88, R9.reuse, -R100.reuse ;  /* 0x0000000958157223 */ /* 0x180fe20000010864 */
[----:B------:R-:W-:Y:S01]  /*171a0*/  FSEL R88, R8, RZ, P2 ;  /* 0x000000ff08587208 */ /* 0x000fe20001000000 */
[-CC-:B------:R-:W-:Y:S01]  /*171b0*/  FFMA.FTZ R157, R6, R9.reuse, -R100.reuse ;  /* 0x00000009069d7223 */ /* 0x180fe20000010864 */
[-CC-:B------:R-:W-:Y:S01]  /*171c0*/  FFMA.FTZ R103, R7, R9.reuse, -R100.reuse ;  /* 0x0000000907677223 */ /* 0x180fe20000010864 */
[-CC-:B------:R-:W-:Y:S01]  /*171d0*/  FFMA.FTZ R159, R131, R9.reuse, -R100.reuse ;  /* 0x00000009839f7223 */ /* 0x180fe20000010864 */
[-CC-:B------:R-:W-:Y:S01]  /*171e0*/  FFMA.FTZ R101, R132, R9.reuse, -R100.reuse ;  /* 0x0000000984657223 */ /* 0x180fe20000010864 */
[----:B------:R-:W-:Y:S01]  /*171f0*/  FADD.FTZ R88, -R88, R11 ;  /* 0x0000000b58587221 */ /* 0x000fe20000010100 */
[----:B------:R-:W0:Y:S01]  /*17200*/  MUFU.EX2 R94, R5 ;  /* 0x00000005005e7308 */ /* 0x000e220000000800 */
        /* <DEDUP_REMOVED lines=15> */
[----:B------:R1:W2:Y:S01]  /*17300*/  MUFU.EX2 R5, R88 ;  /* 0x0000005800057308 */ /* 0x0002a20000000800 */
[----:B0-----:R-:W-:Y:S01]  /*17310*/  FFMA.FTZ R3, R94, R3, R156 ;  /* 0x000000035e037223 */ /* 0x001fe2000001009c */
[-CC-:B------:R-:W-:Y:S01]  /*17320*/  FFMA.FTZ R137, R126, R9.reuse, -R100.reuse ;  /* 0x000000097e897223 */ /* 0x180fe20000010864 */
[-CC-:B------:R-:W-:Y:S01]  /*17330*/  FFMA.FTZ R14, R127, R9.reuse, -R100.reuse ;  /* 0x000000097f0e7223 */ /* 0x180fe20000010864 */
[-CC-:B------:R-:W-:Y:S01]  /*17340*/  FFMA.FTZ R139, R128, R9.reuse, -R100.reuse ;  /* 0x00000009808b7223 */ /* 0x180fe20000010864 */
[----:B------:R-:W-:Y:S01]  /*17350*/  FFMA.FTZ R11, R130, R9, -R100 ;  /* 0x00000009820b7223 */ /* 0x000fe20000010864 */
[----:B------:R-:W-:-:S02]  /*17360*/  FADD.FTZ R3, R108, R3 ;  /* 0x000000036c037221 */ /* 0x000fc40000010000 */
[----:B------:R-:W0:Y:S01]  /*17370*/  MUFU.EX2 R103, R103 ;  /* 0x0000006700677308 */ /* 0x000e220000000800 */
[----:B-1----:R-:W-:-:S07]  /*17380*/  FFMA.FTZ R88, R133, R9, -R100 ;  /* 0x0000000985587223 */ /* 0x002fce0000010864 */
[----:B------:R-:W1:Y:S01]  /*17390*/  MUFU.EX2 R159, R159 ;  /* 0x0000009f009f7308 */ /* 0x000e620000000800 */
[----:B--2---:R-:W-:-:S07]  /*173a0*/  FFMA.FTZ R0, R5, R0, R157 ;  /* 0x0000000005007223 */ /* 0x004fce000001009d */
        /* <DEDUP_REMOVED lines=84> */
.L_x_2851:
        /* <DEDUP_REMOVED lines=9> */
[----:B------:R-:W-:-:S02]  /*17980*/  F2FP.F16.F32.PACK_AB R151, R12, R151 ;  /* 0x000000970c97723e */ /* 0x000fc400000000ff */
[----:B------:R-:W-:Y:S01]  /*17990*/  F2FP.F16.F32.PACK_AB R139, R11, R139 ;  /* 0x0000008b0b8b723e */ /* 0x000fe200000000ff */
[----:B------:R-:W-:Y:S01]  /*179a0*/  IMAD.MOV.U32 R11, RZ, RZ, R8 ;  /* 0x000000ffff0b7224 */ /* 0x000fe200078e0008 */
        /* <DEDUP_REMOVED lines=20> */
[----:B------:R-:W-:Y:S01]  /*17af0*/  MOV R12, R15 ;  /* 0x0000000f000c7202 */ /* 0x000fe20000000f00 */
[----:B0-----:R-:W-:Y:S06]  /*17b00*/  @P2 BRA `(.L_x_2852) ;  /* 0xffffffd000942947 */ /* 0x001fec000383ffff */
[----:B------:R-:W-:Y:S05]  /*17b10*/  BSYNC B1 ;  /* 0x0000000000017941 */ /* 0x000fea0003800000 */
.L_x_2839:
[----:B------:R-:W-:Y:S05]  /*17b20*/  BSYNC B0 ;  /* 0x0000000000007941 */ /* 0x000fea0003800000 */
.L_x_2838:
[----:B------:R-:W-:Y:S01]  /*17b30*/  ISETP.GE.AND P1, PT, R13, R185, PT ;  /* 0x000000b90d00720c */ /* 0x000fe20003f26270 */
[----:B------:R-:W-:-:S12]  /*17b40*/  BSSY B0, `(.L_x_2853) ;  /* 0x0000270000007945 */ /* 0x000fd80003800000 */
[----:B------:R-:W-:Y:S05]  /*17b50*/  @!P1 BRA `(.L_x_2854) ;  /* 0x0000002400b89947 */ /* 0x000fea0003800000 */
[----:B------:R-:W-:Y:S01]  /*17b60*/  MOV R10, R8 ;  /* 0x00000008000a7202 */ /* 0x000fe20000000f00 */
[----:B------:R-:W-:Y:S01]  /*17b70*/  IMAD.MOV.U32 R11, RZ, RZ, R15 ;  /* 0x000000ffff0b7224 */ /* 0x000fe200078e000f */
[----:B------:R-:W-:Y:S01]  /*17b80*/  MOV R7, R162 ;  /* 0x000000a200077202 */ /* 0x000fe20000000f00 */
[----:B------:R-:W-:-:S07]  /*17b90*/  IMAD.MOV.U32 R6, RZ, RZ, R168 ;  /* 0x000000ffff067224 */ /* 0x000fce00078e00a8 */
.L_x_2867:
[----:B------:R-:W-:-:S05]  /*17ba0*/  VIADD R12, R7, 0x1 ;  /* 0x00000001070c7836 */ /* 0x000fca0000000000 */
[----:B------:R-:W-:-:S04]  /*17bb0*/  ISETP.NE.AND P1, PT, R12, 0x2, PT ;  /* 0x000000020c00780c */ /* 0x000fc80003f25270 */
[----:B------:R-:W-:Y:S02]  /*17bc0*/  SEL R12, R12, RZ, P1 ;  /* 0x000000ff0c0c7207 */ /* 0x000fe40000800000 */
[----:B------:R-:W-:-:S03]  /*17bd0*/  SEL R9, RZ, 0x1, P1 ;  /* 0x00000001ff097807 */ /* 0x000fc60000800000 */
[----:B------:R-:W-:Y:S01]  /*17be0*/  IMAD.MOV.U32 R162, RZ, RZ, R12 ;  /* 0x000000ffffa27224 */ /* 0x000fe200078e000c */
[----:B------:R-:W-:Y:S01]  /*17bf0*/  LOP3.LUT R168, R6, R9, RZ, 0x3c, !PT ;  /* 0x0000000906a87212 */ /* 0x000fe200078e3cff */
[----:B------:R-:W-:Y:S06]  /*17c00*/  @!P0 BRA `(.L_x_2855) ;  /* 0x0000000000048947 */ /* 0x000fec0003800000 */
[----:B------:R-:W-:Y:S01]  /*17c10*/  BPT.TRAP 0x1 ;  /* 0x000000040000795c */ /* 0x000fe20000300000 */
.L_x_2855:
[----:B------:R-:W-:Y:S02]  /*17c20*/  LEA R8, R162, R2, 0x3 ;  /* 0x00000002a2087211 */ /* 0x000fe400078e18ff */
[----:B------:R-:W-:-:S04]  /*17c30*/  SHF.L.U32 R9, R168, 0x1f, RZ ;  /* 0x0000001fa8097819 */ /* 0x000fc800000006ff */
[----:B------:R0:W1:Y:S01]  /*17c40*/  SYNCS.PHASECHK.TRANS64.TRYWAIT P1, [R8+URZ+0x2a830], R9 ;  /* 0x02a83009080075a7 */ /* 0x000062000802017f */
[----:B------:R-:W-:Y:S05]  /*17c50*/  @!P0 BRA `(.L_x_2856) ;  /* 0x0000000000048947 */ /* 0x000fea0003800000 */
[----:B------:R-:W-:Y:S01]  /*17c60*/  BPT.TRAP 0x1 ;  /* 0x000000040000795c */ /* 0x000fe20000300000 */
.L_x_2856:
[----:B------:R-:W-:Y:S01]  /*17c70*/  IMAD R95, R162, 0x900, R4 ;  /* 0x00000900a25f7824 */ /* 0x000fe200078e0204 */
[----:B------:R-:W-:Y:S03]  /*17c80*/  BSSY B1, `(.L_x_2857) ;  /* 0x0000006000017945 */ /* 0x000fe60003800000 */
[C---:B------:R-:W-:Y:S02]  /*17c90*/  VIADD R90, R95.reuse, 0x2 ;  /* 0x000000025f5a7836 */ /* 0x040fe40000000000 */
[----:B------:R-:W-:Y:S01]  /*17ca0*/  VIADD R92, R95, 0x4 ;  /* 0x000000045f5c7836 */ /* 0x000fe20000000000 */
[----:B-1----:R-:W-:Y:S06]  /*17cb0*/  @P1 BRA `(.L_x_2858) ;  /* 0x0000000000081947 */ /* 0x002fec0003800000 */
[----:B------:R-:W1:Y:S02]  /*17cc0*/  SYNCS.PHASECHK.TRANS64.TRYWAIT P1, [R8+URZ+0x2a830], R9 ;  /* 0x02a83009080075a7 */ /* 0x000e64000802017f */
[----:B-1----:R-:W-:Y:S05]  /*17cd0*/  @!P1 BRA `(.L_x_2859) ;  /* 0x000000ec00389947 */ /* 0x002fea0003800000 */
.L_x_2858:
[----:B------:R-:W-:Y:S05]  /*17ce0*/  BSYNC B1 ;  /* 0x0000000000017941 */ /* 0x000fea0003800000 */
.L_x_2857:
[----:B------:R-:W2:Y:S01]  /*17cf0*/  LDL.64 R96, [R1+0x28] ;  /* 0x0000280001607983 */ /* 0x000ea20000100a00 */
[----:B------:R-:W-:Y:S01]  /*17d00*/  MOV R88, R95 ;  /* 0x0000005f00587202 */ /* 0x000fe20000000f00 */
[----:B------:R-:W-:Y:S01]  /*17d10*/  IMAD.MOV.U32 R89, RZ, RZ, 0x40000040 ;  /* 0x40000040ff597424 */ /* 0x000fe200078e00ff */
[----:B------:R-:W-:Y:S01]  /*17d20*/  R2UR UR46, R90 ;  /* 0x000000005a2e72ca */ /* 0x000fe200000e0000 */
[----:B------:R-:W-:Y:S01]  /*17d30*/  IMAD.MOV.U32 R90, RZ, RZ, R92 ;  /* 0x000000ffff5a7224 */ /* 0x000fe200078e005c */
[----:B------:R-:W-:Y:S01]  /*17d40*/  R2UR UR50, R88 ;  /* 0x00000000583272ca */ /* 0x000fe200000e0000 */
[----:B------:R-:W-:Y:S01]  /*17d50*/  IMAD.MOV.U32 R91, RZ, RZ, 0x40000040 ;  /* 0x40000040ff5b7424 */ /* 0x000fe200078e00ff */
[----:B------:R-:W-:Y:S01]  /*17d60*/  IADD3 R88, R95, 0x6, RZ ;  /* 0x000000065f587810 */ /* 0x000fe20007ffe0ff */
[----:B------:R-:W-:Y:S01]  /*17d70*/  IMAD.MOV.U32 R93, RZ, RZ, 0x40000040 ;  /* 0x40000040ff5d7424 */ /* 0x000fe200078e00ff */
[----:B01----:R-:W-:Y:S01]  /*17d80*/  MOV R9, UR38 ;  /* 0x0000002600097c02 */ /* 0x003fe20008000f00 */
[-C--:B------:R-:W-:Y:S01]  /*17d90*/  FMUL.FTZ R24, R24, R94.reuse ;  /* 0x0000005e18187220 */ /* 0x080fe20000410000 */
[----:B------:R-:W-:Y:S01]  /*17da0*/  MOV R21, UR42 ;  /* 0x0000002a00157c02 */ /* 0x000fe20008000f00 */
[-C--:B------:R-:W-:Y:S01]  /*17db0*/  FMUL.FTZ R25, R25, R94.reuse ;  /* 0x0000005e19197220 */ /* 0x080fe20000410000 */
[----:B------:R-:W-:Y:S01]  /*17dc0*/  R2UR UR38, R88 ;  /* 0x00000000582672ca */ /* 0x000fe200000e0000 */
[C---:B------:R-:W-:Y:S01]  /*17dd0*/  VIADD R88, R95.reuse, 0x304 ;  /* 0x000003045f587836 */ /* 0x040fe20000000000 */
[----:B------:R-:W-:Y:S01]  /*17de0*/  R2UR UR42, R90 ;  /* 0x000000005a2a72ca */ /* 0x000fe200000e0000 */
[C---:B------:R-:W-:Y:S01]  /*17df0*/  VIADD R90, R95.reuse, 0x300 ;  /* 0x000003005f5a7836 */ /* 0x040fe20000000000 */
[C---:B------:R-:W-:Y:S01]  /*17e00*/  IADD3 R92, R95.reuse, 0x302, RZ ;  /* 0x000003025f5c7810 */ /* 0x040fe20007ffe0ff */
        /* <DEDUP_REMOVED lines=25> */
[C---:B------:R-:W-:Y:S01]  /*17fa0*/  R2UR UR47, R91.reuse ;  /* 0x000000005b2f72ca */ /* 0x040fe200000e0000 */
        /* <DEDUP_REMOVED lines=32> */
[----:B------:R-:W3:Y:S01]  /*181b0*/  LDL.64 R198, [R1+0x10] ;  /* 0x0000100001c67983 */ /* 0x000ee20000100a00 */
        /* <DEDUP_REMOVED lines=44> */
[----:B------:R-:W2:Y:S01]  /*18480*/  LDL.64 R196, [R1+0x20] ;  /* 0x0000200001c47983 */ /* 0x000ea20000100a00 */
[----:B------:R-:W-:Y:S01]  /*18490*/  R2UR UR49, R195 ;  /* 0x00000000c33172ca */ /* 0x000fe200000e0000 */
[----:B------:R-:W-:Y:S02]  /*184a0*/  WARPGROUP.DEPBAR.LE gsb0, 0x0 ;  /* 0x00008000000079c5 */ /* 0x000fe40000010000 */
[----:B------:R-:W-:Y:S01]  /*184b0*/  WARPGROUP.ARRIVE ;  /* 0x00000000000079c5 */ /* 0x000fe20000000000 */
[----:B--2---:R-:W-:Y:S02]  /*184c0*/  R2UR UR44, R196 ;  /* 0x00000000c42c72ca */ /* 0x004fe400000e0000 */
[----:B------:R-:W-:-:S02]  /*184d0*/  R2UR UR45, R197 ;  /* 0x00000000c52d72ca */ /* 0x000fc400000e0000 */
[----:B------:R-:W2:Y:S11]  /*184e0*/  LDL.64 R196, [R1+0x8] ;  /* 0x0000080001c47983 */ /* 0x000eb60000100a00 */
[----:B------:R-:W-:Y:S01]  /*184f0*/  HGMMA.64x96x16.F32 R88, gdesc[UR44], R88, gsb0 ;  /* 0x016000002c5879f0 */ /* 0x000fe20008000858 */
[----:B------:R-:W-:-:S02]  /*18500*/  R2UR UR44, R194 ;  /* 0x00000000c22c72ca */ /* 0x000fc400000e0000 */
[----:B------:R-:W4:Y:S01]  /*18510*/  LDL.64 R194, [R1+0x18] ;  /* 0x0000180001c27983 */ /* 0x000f220000100a00 */
[----:B---3--:R-:W-:Y:S02]  /*18520*/  R2UR UR36, R198 ;  /* 0x00000000c62472ca */ /* 0x008fe400000e0000 */
[----:B------:R-:W-:Y:S01]  /*18530*/  R2UR UR37, R199 ;  /* 0x00000000c72572ca */ /* 0x000fe200000e0000 */
[----:B------:R-:W-:Y:S02]  /*18540*/  WARPGROUP.DEPBAR.LE gsb0, 0x0 ;  /* 0x00008000000079c5 */ /* 0x000fe40000010000 */
[----:B------:R-:W-:Y:S01]  /*18550*/  WARPGROUP.ARRIVE ;  /* 0x00000000000079c5 */ /* 0x000fe20000000000 */
[----:B----4-:R-:W-:Y:S02]  /*18560*/  R2UR UR40, R194 ;  /* 0x00000000c22872ca */ /* 0x010fe400000e0000 */
[----:B------:R-:W-:Y:S02]  /*18570*/  R2UR UR41, R195 ;  /* 0x00000000c32972ca */ /* 0x000fe400000e0000 */
[----:B------:R-:W3:Y:S11]  /*18580*/  LDL.64 R194, [R1] ;  /* 0x0000000001c27983 */ /* 0x000ef60000100a00 */
[----:B------:R-:W-:Y:S01]  /*18590*/  HGMMA.64x96x16.F32 R88, gdesc[UR40], R88, gsb0 ;  /* 0x01600000285879f0 */ /* 0x000fe20008000858 */
[----:B--2---:R-:W-:-:S02]  /*185a0*/  R2UR UR32, R196 ;  /* 0x00000000c42072ca */ /* 0x004fc400000e0000 */
[----:B------:R-:W-:Y:S01]  /*185b0*/  R2UR UR33, R197 ;  /* 0x00000000c52172ca */ /* 0x000fe200000e0000 */
[----:B------:R-:W-:Y:S02]  /*185c0*/  WARPGROUP.DEPBAR.LE gsb0, 0x0 ;  /* 0x00008000000079c5 */ /* 0x000fe40000010000 */
[----:B------:R-:W-:-:S06]  /*185d0*/  WARPGROUP.ARRIVE ;  /* 0x00000000000079c5 */ /* 0x000fcc0000000000 */
[----:B------:R-:W-:Y:S03]  /*185e0*/  HGMMA.64x96x16.F32 R88, gdesc[UR36], R88, gsb0 ;  /* 0x01600000245879f0 */ /* 0x000fe60008000858 */
[----:B------:R-:W-:Y:S02]  /*185f0*/  WARPGROUP.DEPBAR.LE gsb0, 0x0 ;  /* 0x00008000000079c5 */ /* 0x000fe40000010000 */
[----:B------:R-:W-:-:S06]  /*18600*/  WARPGROUP.ARRIVE ;  /* 0x00000000000079c5 */ /* 0x000fcc0000000000 */
[----:B------:R-:W-:Y:S01]  /*18610*/  HGMMA.64x96x16.F32 R88, gdesc[UR32], R88, gsb0 ;  /* 0x01600000205879f0 */ /* 0x000fe20008000858 */
[----:B---3--:R-:W-:Y:S02]  /*18620*/  R2UR UR28, R194 ;  /* 0x00000000c21c72ca */ /* 0x008fe400000e0000 */
[----:B------:R-:W-:Y:S01]  /*18630*/  R2UR UR29, R195 ;  /* 0x00000000c31d72ca */ /* 0x000fe200000e0000 */
[----:B------:R-:W-:Y:S02]  /*18640*/  WARPGROUP.DEPBAR.LE gsb0, 0x0 ;  /* 0x00008000000079c5 */ /* 0x000fe40000010000 */
[----:B------:R-:W-:-:S10]  /*18650*/  WARPGROUP.ARRIVE ;  /* 0x00000000000079c5 */ /* 0x000fd40000000000 */
        /* <DEDUP_REMOVED lines=17> */
[----:B------:R-:W-:-:S03]  /*18770*/  UMOV UR12, UR44 ;  /* 0x0000002c000c7c82 */ /* 0x000fc60008000000 */
        /* <DEDUP_REMOVED lines=25> */
.L_x_2860:
[----:B------:R-:W-:Y:S01]  /*18910*/  SHF.L.U32 R5, R6, 0x1f, RZ ;  /* 0x0000001f06057819 */ /* 0x000fe200000006ff */
[----:B------:R-:W-:-:S04]  /*18920*/  IMAD R14, R7, 0x8, R2 ;  /* 0x00000008070e7824 */ /* 0x000fc800078e0202 */
[----:B------:R0:W1:Y:S01]  /*18930*/  SYNCS.PHASECHK.TRANS64.TRYWAIT P1, [R14+URZ+0x2a850], R5 ;  /* 0x02a850050e0075a7 */ /* 0x000062000802017f */
[----:B------:R-:W-:Y:S05]  /*18940*/  @!P0 BRA `(.L_x_2861) ;  /* 0x0000000000048947 */ /* 0x000fea0003800000 */
[----:B------:R-:W-:Y:S01]  /*18950*/  BPT.TRAP 0x1 ;  /* 0x000000040000795c */ /* 0x000fe20000300000 */
.L_x_2861:
[----:B------:R-:W-:Y:S04]  /*18960*/  BSSY B1, `(.L_x_2862) ;  /* 0x0000004000017945 */ /* 0x000fe80003800000 */
[----:B-1----:R-:W-:Y:S05]  /*18970*/  @P1 BRA `(.L_x_2863) ;  /* 0x0000000000081947 */ /* 0x002fea0003800000 */
[----:B------:R-:W1:Y:S02]  /*18980*/  SYNCS.PHASECHK.TRANS64.TRYWAIT P1, [R14+URZ+0x2a850], R5 ;  /* 0x02a850050e0075a7 */ /* 0x000e64000802017f */
[----:B-1----:R-:W-:Y:S05]  /*18990*/  @!P1 BRA `(.L_x_2864) ;  /* 0x000000e0001c9947 */ /* 0x002fea0003800000 */
.L_x_2863:
[----:B------:R-:W-:Y:S05]  /*189a0*/  BSYNC B1 ;  /* 0x0000000000017941 */ /* 0x000fea0003800000 */
.L_x_2862:
[----:B01----:R-:W-:Y:S01]  /*189b0*/  IADD3 R5, R2, 0x400, RZ ;  /* 0x0000040002057810 */ /* 0x003fe20007ffe0ff */
[----:B------:R-:W-:Y:S01]  /*189c0*/  WARPGROUP.ARRIVE ;  /* 0x00000000000079c5 */ /* 0x000fe20000000000 */
[----:B------:R-:W-:Y:S02]  /*189d0*/  MOV R9, 0x40000040 ;  /* 0x4000004000097802 */ /* 0x000fe40000000f00 */
        /* <DEDUP_REMOVED lines=45> */
.L_x_2865:
        /* <DEDUP_REMOVED lines=60> */
[----:B------:R-:W-:-:S02]  /*19070*/  IMAD R12, R12, 0x8, R2 ;  /* 0x000000080c0c7824 */ /* 0x000fc400078e0202 */
        /* <DEDUP_REMOVED lines=81> */
[----:B0-----:R-:W-:Y:S02]  /*19590*/  FMNMX.FTZ R5, R131, R5, !PT ;  /* 0x0000000583057209 */ /* 0x001fe40007810000 */
[----:B-1----:R-:W-:-:S05]  /*195a0*/  FMNMX.FTZ R15, R130, R8, !PT ;  /* 0x00000008820f7209 */ /* 0x002fca0007810000 */
[----:B------:R-:W0:Y:S01]  /*195b0*/  SHFL.BFLY PT, R9, R15, 0x2, 0x1f ;  /* 0x0c401f000f097f89 */ /* 0x000e2200000e0000 */
[----:B--2---:R-:W-:-:S05]  /*195c0*/  FMNMX.FTZ R8, R132, R5, !PT ;  /* 0x0000000584087209 */ /* 0x004fca0007810000 */
[----:B------:R-:W1:Y:S01]  /*195d0*/  SHFL.BFLY PT, R5, R8, 0x2, 0x1f ;  /* 0x0c401f0008057f89 */ /* 0x000e6200000e0000 */
[----:B0-----:R-:W-:-:S05]  /*195e0*/  FMNMX.FTZ R15, R15, R9, !PT ;  /* 0x000000090f0f7209 */ /* 0x001fca0007810000 */
[----:B------:R-:W0:Y:S01]  /*195f0*/  SHFL.BFLY PT, R9, R15, 0x1, 0x1f ;  /* 0x0c201f000f097f89 */ /* 0x000e2200000e0000 */
[----:B-1----:R-:W-:-:S05]  /*19600*/  FMNMX.FTZ R8, R8, R5, !PT ;  /* 0x0000000508087209 */ /* 0x002fca0007810000 */
[----:B------:R-:W1:Y:S01]  /*19610*/  SHFL.BFLY PT, R5, R8, 0x1, 0x1f ;  /* 0x0c201f0008057f89 */ /* 0x000e6200000e0000 */
[----:B0-----:R-:W-:Y:S02]  /*19620*/  FMNMX.FTZ R15, R15, R9, !PT ;  /* 0x000000090f0f7209 */ /* 0x001fe40007810000 */
[----:B------:R-:W-:-:S03]  /*19630*/  MOV R9, UR42 ;  /* 0x0000002a00097c02 */ /* 0x000fc60008000f00 */
[----:B------:R-:W-:Y:S01]  /*19640*/  FADD.FTZ R94, -R15, R11 ;  /* 0x0000000b0f5e7221 */ /* 0x000fe20000010100 */
[----:B-1----:R-:W-:-:S03]  /*19650*/  FMNMX.FTZ R8, R8, R5, !PT ;  /* 0x0000000508087209 */ /* 0x002fc60007810000 */
[-C--:B------:R-:W-:Y:S02]  /*19660*/  FMUL.FTZ R94, R94, R9.reuse ;  /* 0x000000095e5e7220 */ /* 0x080fe40000410000 */
[----:B------:R-:W-:Y:S01]  /*19670*/  FADD.FTZ R5, -R8, R10 ;  /* 0x0000000a08057221 */ /* 0x000fe20000010100 */
[----:B------:R-:W-:-:S03]  /*19680*/  FMUL.FTZ R10, R15, R9 ;  /* 0x000000090f0a7220 */ /* 0x000fc60000410000 */
[----:B------:R-:W-:Y:S01]  /*19690*/  MUFU.EX2 R94, R94 ;  /* 0x0000005e005e7308 */ /* 0x000fe20000000800 */
[-C--:B------:R-:W-:Y:S01]  /*196a0*/  FMUL.FTZ R5, R5, R9.reuse ;  /* 0x0000000905057220 */ /* 0x080fe20000410000 */
[-CC-:B------:R-:W-:Y:S01]  /*196b0*/  FFMA.FTZ R154, R97, R9.reuse, -R10.reuse ;  /* 0x00000009619a7223 */ /* 0x180fe2000001080a */
[-CC-:B------:R-:W-:Y:S01]  /*196c0*/  FFMA.FTZ R97, R98, R9.reuse, -R10.reuse ;  /* 0x0000000962617223 */ /* 0x180fe2000001080a */
[-C--:B------:R-:W-:Y:S01]  /*196d0*/  FMUL.FTZ R98, R8, R9.reuse ;  /* 0x0000000908627220 */ /* 0x080fe20000410000 */
[-CC-:B------:R-:W-:Y:S01]  /*196e0*/  FFMA.FTZ R156, R6, R9.reuse, -R10.reuse ;  /* 0x00000009069c7223 */ /* 0x180fe2000001080a */
[-CC-:B------:R-:W-:Y:S01]  /*196f0*/  FFMA.FTZ R135, R7, R9.reuse, -R10.reuse ;  /* 0x0000000907877223 */ /* 0x180fe2000001080a */
[-C--:B------:R-:W-:Y:S01]  /*19700*/  FFMA.FTZ R148, R101, R9.reuse, -R10 ;  /* 0x0000000965947223 */ /* 0x080fe2000001080a */
[-CC-:B------:R-:W-:Y:S01]  /*19710*/  FFMA.FTZ R157, R20, R9.reuse, -R98.reuse ;  /* 0x00000009149d7223 */ /* 0x180fe20000010862 */
[-C--:B------:R-:W-:Y:S01]  /*19720*/  FFMA.FTZ R101, R21, R9.reuse, -R98 ;  /* 0x0000000915657223 */ /* 0x080fe20000010862 */
[----:B------:R-:W-:Y:S01]  /*19730*/  MUFU.EX2 R5, R5 ;  /* 0x0000000500057308 */ /* 0x000fe20000000800 */
[-C--:B------:R-:W-:Y:S01]  /*19740*/  FFMA.FTZ R158, R88, R9.reuse, -R10 ;  /* 0x00000009589e7223 */ /* 0x080fe2000001080a */
[-C--:B------:R-:W-:Y:S01]  /*19750*/  FFMA.FTZ R159, R90, R9.reuse, -R98 ;  /* 0x000000095a9f7223 */ /* 0x080fe20000010862 */
[-C--:B------:R-:W-:Y:S01]  /*19760*/  FFMA.FTZ R134, R89, R9.reuse, -R10 ;  /* 0x0000000959867223 */ /* 0x080fe2000001080a */
[-C--:B------:R-:W-:Y:S01]  /*19770*/  FFMA.FTZ R91, R91, R9.reuse, -R98 ;  /* 0x000000095b5b7223 */ /* 0x080fe20000010862 */
[-C--:B------:R-:W-:Y:S01]  /*19780*/  FFMA.FTZ R152, R92, R9.reuse, -R10 ;  /* 0x000000095c987223 */ /* 0x080fe2000001080a */
[-C--:B------:R-:W-:Y:S01]  /*19790*/  FFMA.FTZ R153, R95, R9.reuse, -R98 ;  /* 0x000000095f997223 */ /* 0x080fe20000010862 */
[----:B------:R-:W-:Y:S01]  /*197a0*/  VIADD R95, R12, 0x2a840 ;  /* 0x0002a8400c5f7836 */ /* 0x000fe20000000000 */
[----:B------:R-:W0:Y:S01]  /*197b0*/  MUFU.EX2 R156, R156 ;  /* 0x0000009c009c7308 */ /* 0x000e220000000800 */
[-C--:B------:R-:W-:Y:S01]  /*197c0*/  FFMA.FTZ R133, R93, R9.reuse, -R10 ;  /* 0x000000095d857223 */ /* 0x080fe2000001080a */
[-CC-:B------:R-:W-:Y:S01]  /*197d0*/  FFMA.FTZ R90, R96, R9.reuse, -R98.reuse ;  /* 0x00000009605a7223 */ /* 0x180fe20000010862 */
[-C--:B------:R-:W-:Y:S01]  /*197e0*/  FFMA.FTZ R155, R99, R9.reuse, -R98 ;  /* 0x00000009639b7223 */ /* 0x080fe20000010862 */
[----:B------:R-:W-:Y:S01]  /*197f0*/  PRMT R95, R178, 0x654, R95 ;  /* 0x00000654b25f7816 */ /* 0x000fe2000000005f */
[-C--:B------:R-:W-:Y:S01]  /*19800*/  FFMA.FTZ R93, R102, R9.reuse, -R10 ;  /* 0x00000009665d7223 */ /* 0x080fe2000001080a */
[-CC-:B------:R-:W-:Y:S01]  /*19810*/  FFMA.FTZ R21, R100, R9.reuse, -R98.reuse ;  /* 0x0000000964157223 */ /* 0x180fe20000010862 */
[-CC-:B------:R-:W-:Y:S01]  /*19820*/  FFMA.FTZ R149, R103, R9.reuse, -R98.reuse ;  /* 0x0000000967957223 */ /* 0x180fe20000010862 */
[----:B------:R-:W1:Y:S01]  /*19830*/  MUFU.EX2 R157, R157 ;  /* 0x0000009d009d7308 */ /* 0x000e620000000800 */
[----:B------:R2:W-:Y:S01]  /*19840*/  SYNCS.ARRIVE.TRANS64.RED.A1T0 RZ, [R95+URZ], RZ ;  /* 0x000000ff5fff79a7 */ /* 0x0005e2000810043f */
[-CC-:B------:R-:W-:Y:S01]  /*19850*/  FFMA.FTZ R20, R104, R9.reuse, -R98.reuse ;  /* 0x0000000968147223 */ /* 0x180fe20000010862 */
[-CC-:B------:R-:W-:Y:S01]  /*19860*/  FFMA.FTZ R151, R107, R9.reuse, -R98.reuse ;  /* 0x000000096b977223 */ /* 0x180fe20000010862 */
[-CC-:B------:R-:W-:Y:S01]  /*19870*/  FFMA.FTZ R108, R108, R9.reuse, -R98.reuse ;  /* 0x000000096c6c7223 */ /* 0x180fe20000010862 */
[-CC-:B------:R-:W-:Y:S01]  /*19880*/  FFMA.FTZ R145, R111, R9.reuse, -R98.reuse ;  /* 0x000000096f917223 */ /* 0x180fe20000010862 */
[-CC-:B------:R-:W-:Y:S01]  /*19890*/  FFMA.FTZ R99, R112, R9.reuse, -R98.reuse ;  /* 0x0000000970637223 */ /* 0x180fe20000010862 */
[----:B------:R-:W-:Y:S01]  /*198a0*/  FFMA.FTZ R147, R115, R9, -R98 ;  /* 0x0000000973937223 */ /* 0x000fe20000010862 */
[----:B------:R-:W3:Y:S01]  /*198b0*/  MUFU.EX2 R135, R135 ;  /* 0x0000008700877308 */ /* 0x000ee20000000800 */
        /* <DEDUP_REMOVED lines=8> */
[----:B-1----:R-:W-:Y:S01]  /*19940*/  FFMA.FTZ R0, R5, R0, R157 ;  /* 0x0000000005007223 */ /* 0x002fe2000001009d */
[-CC-:B------:R-:W-:Y:S01]  /*19950*/  FFMA.FTZ R96, R128, R9.reuse, -R98.reuse ;  /* 0x0000000980607223 */ /* 0x180fe20000010862 */
[-CC-:B------:R-:W-:Y:S01]  /*19960*/  FFMA.FTZ R139, R131, R9.reuse, -R98.reuse ;  /* 0x00000009838b7223 */ /* 0x180fe20000010862 */
[-C--:B--2---:R-:W-:Y:S01]  /*19970*/  FFMA.FTZ R95, R132, R9.reuse, -R98 ;  /* 0x00000009845f7223 */ /* 0x084fe20000010862 */
[-CC-:B------:R-:W-:Y:S01]  /*19980*/  FFMA.FTZ R150, R105, R9.reuse, -R10.reuse ;  /* 0x0000000969967223 */ /* 0x180fe2000001080a */
[-CC-:B------:R-:W-:Y:S01]  /*19990*/  FFMA.FTZ R92, R106, R9.reuse, -R10.reuse ;  /* 0x000000096a5c7223 */ /* 0x180fe2000001080a */
[-CC-:B------:R-:W-:Y:S01]  /*199a0*/  FFMA.FTZ R144, R109, R9.reuse, -R10.reuse ;  /* 0x000000096d907223 */ /* 0x180fe2000001080a */
[----:B------:R-:W1:Y:S01]  /*199b0*/  MUFU.EX2 R158, R158 ;  /* 0x0000009e009e7308 */ /* 0x000e620000000800 */
[----:B---3--:R-:W-:Y:S01]  /*199c0*/  FADD.FTZ R3, R135, R3 ;  /* 0x0000000387037221 */ /* 0x008fe20000010000 */
[-CC-:B------:R-:W-:Y:S01]  /*199d0*/  FFMA.FTZ R89, R110, R9.reuse, -R10.reuse ;  /* 0x000000096e597223 */ /* 0x180fe2000001080a */
[-CC-:B------:R-:W-:Y:S01]  /*199e0*/  FFMA.FTZ R146, R113, R9.reuse, -R10.reuse ;  /* 0x0000000971927223 */ /* 0x180fe2000001080a */
[-CC-:B------:R-:W-:Y:S01]  /*199f0*/  FFMA.FTZ R88, R114, R9.reuse, -R10.reuse ;  /* 0x0000000972587223 */ /* 0x180fe2000001080a */
[-CC-:B------:R-:W-:Y:S01]  /*19a00*/  FFMA.FTZ R140, R117, R9.reuse, -R10.reuse ;  /* 0x00000009758c7223 */ /* 0x180fe2000001080a */
[-CC-:B------:R-:W-:Y:S01]  /*19a10*/  FFMA.FTZ R11, R118, R9.reuse, -R10.reuse ;  /* 0x00000009760b7223 */ /* 0x180fe2000001080a */
[-C--:B------:R-:W-:Y:S01]  /*19a20*/  FFMA.FTZ R142, R121, R9.reuse, -R10 ;  /* 0x00000009798e7223 */ /* 0x080fe2000001080a */
[----:B------:R-:W2:Y:S01]  /*19a30*/  MUFU.EX2 R159, R159 ;  /* 0x0000009f009f7308 */ /* 0x000ea20000000800 */
[----:B0-----:R-:W-:Y:S01]  /*19a40*/  FADD.FTZ R98, R101, R0 ;  /* 0x0000000065627221 */ /* 0x001fe20000010000 */
[-CC-:B------:R-:W-:Y:S01]  /*19a50*/  FFMA.FTZ R7, R122, R9.reuse, -R10.reuse ;  /* 0x000000097a077223 */ /* 0x180fe2000001080a */
[-CC-:B------:R-:W-:Y:S01]  /*19a60*/  FFMA.FTZ R136, R125, R9.reuse, -R10.reuse ;  /* 0x000000097d887223 */ /* 0x180fe2000001080a */
[-CC-:B------:R-:W-:Y:S01]  /*19a70*/  FFMA.FTZ R6, R126, R9.reuse, -R10.reuse ;  /* 0x000000097e067223 */ /* 0x180fe2000001080a */
[-CC-:B------:R-:W-:Y:S01]  /*19a80*/  FFMA.FTZ R138, R129, R9.reuse, -R10.reuse ;  /* 0x00000009818a7223 */ /* 0x180fe2000001080a */
[----:B------:R-:W-:-:S02]  /*19a90*/  FFMA.FTZ R10, R130, R9, -R10 ;  /* 0x00000009820a7223 */ /* 0x000fc4000001080a */
        /* <DEDUP_REMOVED lines=88> */
.L_x_2866:
[C---:B------:R-:W-:Y:S01]  /*1a020*/  ISETP.GT.AND P1, PT, R13.reuse, R185, PT ;  /* 0x000000b90d00720c */ /* 0x040fe20003f24270 */
[----:B------:R-:W-:Y:S01]  /*1a030*/  VIADD R13, R13, 0xffffffff ;  /* 0xffffffff0d0d7836 */ /* 0x000fe20000000000 */
[----:B------:R-:W-:Y:S02]  /*1a040*/  IADD3 R14, R14, 0x2a860, RZ ;  /* 0x0002a8600e0e7810 */ /* 0x000fe40007ffe0ff */
[----:B------:R-:W-:Y:S02]  /*1a050*/  F2FP.F16.F32.PACK_AB R140, R11, R140 ;  /* 0x0000008c0b8c723e */ /* 0x000fe400000000ff */
[----:B------:R-:W-:Y:S02]  /*1a060*/  PRMT R14, R178, 0x654, R14 ;  /* 0x00000654b20e7816 */ /* 0x000fe4000000000e */
[----:B------:R-:W-:Y:S01]  /*1a070*/  F2FP.F16.F32.PACK_AB R142, R7, R142 ;  /* 0x0000008e078e723e */ /* 0x000fe200000000ff */
[----:B------:R-:W-:Y:S01]  /*1a080*/  IMAD.MOV.U32 R7, RZ, RZ, R162 ;  /* 0x000000ffff077224 */ /* 0x000fe200078e00a2 */
[----:B------:R0:W-:Y:S01]  /*1a090*/  SYNCS.ARRIVE.TRANS64.RED.A1T0 RZ, [R14+URZ], RZ ;  /* 0x000000ff0eff79a7 */ /* 0x0001e2000810043f */
        /* <DEDUP_REMOVED lines=25> */
[----:B0-----:R-:W-:Y:S06]  /*1a230*/  @P1 BRA `(.L_x_2867) ;  /* 0xffffffd800581947 */ /* 0x001fec000383ffff */
.L_x_2854:
[----:B------:R-:W-:Y:S05]  /*1a240*/  BSYNC B0 ;  /* 0x0000000000007941 */ /* 0x000fea0003800000 */
.L_x_2853:
        /* <DEDUP_REMOVED lines=67> */
.L_x_2868:
[----:B------:R-:W-:Y:S02]  /*1a680*/  LEA R6, R162, R2, 0x3 ;  /* 0x00000002a2067211 */ /* 0x000fe400078e18ff */
[----:B------:R-:W-:-:S04]  /*1a690*/  SHF.L.U32 R5, R168, 0x1f, RZ ;  /* 0x0000001fa8057819 */ /* 0x000fc800000006ff */
[----:B------:R0:W1:Y:S01]  /*1a6a0*/  SYNCS.PHASECHK.TRANS64.TRYWAIT P1, [R6+URZ+0x2a850], R5 ;  /* 0x02a85005060075a7 */ /* 0x000062000802017f */
[----:B------:R-:W-:Y:S05]  /*1a6b0*/  @!P0 BRA `(.L_x_2869) ;  /* 0x0000000000048947 */ /* 0x000fea0003800000 */
[----:B------:R-:W-:Y:S01]  /*1a6c0*/  BPT.TRAP 0x1 ;  /* 0x000000040000795c */ /* 0x000fe20000300000 */
.L_x_2869:
        /* <DEDUP_REMOVED lines=9> */
.L_x_2871:
[----:B------:R-:W-:Y:S05]  /*1a760*/  BSYNC B0 ;  /* 0x0000000000007941 */ /* 0x000fea0003800000 */
.L_x_2870:
[----:B------:R-:W-:Y:S01]  /*1a770*/  IMAD.MOV.U32 R4, RZ, RZ, R2 ;  /* 0x000000ffff047224 */ /* 0x000fe200078e0002 */
[----:B01----:R-:W-:Y:S01]  /*1a780*/  MOV R5, 0x40000040 ;  /* 0x4000004000057802 */ /* 0x003fe20000000f00 */
        /* <DEDUP_REMOVED lines=39> */
[----:B------:R-:W0:Y:S02]  /*1aa00*/  SHFL.BFLY PT, R5, R0, 0x2, 0x1f ;  /* 0x0c401f0000057f89 */ /* 0x000e2400000e0000 */
[----:B0-----:R-:W-:Y:S01]  /*1aa10*/  FADD.FTZ R7, R5, R0 ;  /* 0x0000000005077221 */ /* 0x001fe20000010000 */
[----:B------:R-:W-:Y:S01]  /*1aa20*/  IMAD.MOV.U32 R0, RZ, RZ, -0x800000 ;  /* 0xff800000ff007424 */ /* 0x000fe200078e00ff */
[----:B------:R-:W0:Y:S04]  /*1aa30*/  SHFL.BFLY PT, R5, R4, 0x1, 0x1f ;  /* 0x0c201f0004057f89 */ /* 0x000e2800000e0000 */
[----:B------:R-:W1:Y:S01]  /*1aa40*/  SHFL.BFLY PT, R2, R7, 0x1, 0x1f ;  /* 0x0c201f0007027f89 */ /* 0x000e6200000e0000 */
[----:B0-----:R-:W-:Y:S01]  /*1aa50*/  FADD.FTZ R12, R4, R5 ;  /* 0x00000005040c7221 */ /* 0x001fe20000010000 */
[----:B------:R-:W-:-:S02]  /*1aa60*/  IMAD.MOV.U32 R5, RZ, RZ, RZ ;  /* 0x000000ffff057224 */ /* 0x000fc400078e00ff */
[----:B-1----:R-:W-:Y:S02]  /*1aa70*/  FADD.FTZ R13, R7, R2 ;  /* 0x00000002070d7221 */ /* 0x002fe40000010000 */
        /* <DEDUP_REMOVED lines=19> */
.L_x_2873:
        /* <DEDUP_REMOVED lines=37> */
[----:B------:R-:W-:Y:S01]  /*1ae00*/  SEL R5, RZ, 0x1, P1 ;  /* 0x00000001ff057807 */ /* 0x000fe20000800000 */
[-C--:B0-----:R-:W-:Y:S01]  /*1ae10*/  FMUL.FTZ R96, R26, R2.reuse ;  /* 0x000000021a607220 */ /* 0x081fe20000410000 */
        /* <DEDUP_REMOVED lines=34> */
[----:B--2---:R-:W-:-:S07]  /*1b040*/  SEL R162, R162, RZ, P1 ;  /* 0x000000ffa2a27207 */ /* 0x004fce0000800000 */
.L_x_2774:
[----:B------:R-:W2:Y:S08]  /*1b050*/  S2UR UR4, SR_CgaCtaId ;  /* 0x00000000000479c3 */ /* 0x000eb00000008800 */
[----:B------:R-:W-:Y:S01]  /*1b060*/  BAR.SYNC.DEFER_BLOCKING 0x5, 0x180 ;  /* 0x0146000000007b1d */ /* 0x000fe20000010000 */
[----:B------:R-:W-:-:S05]  /*1b070*/  MOV R5, 0x400 ;  /* 0x0000040000057802 */ /* 0x000fca0000000f00 */
[----:B------:R-:W-:Y:S01]  /*1b080*/  BSSY B0, `(.L_x_2874) ;  /* 0x00002d5000007945 */ /* 0x000fe20003800000 */
[----:B--2---:R-:W-:-:S04]  /*1b090*/  MOV R178, UR4 ;  /* 0x0000000400b27c02 */ /* 0x004fc80008000f00 */
[----:B------:R-:W-:-:S05]  /*1b0a0*/  LEA R2, R178, R5, 0x18 ;  /* 0x00000005b2027211 */ /* 0x000fca00078ec0ff */
[----:B------:R2:W3:Y:S01]  /*1b0b0*/  LDS.128 R4, [R2+0x2a8d0] ;  /* 0x02a8d00002047984 */ /* 0x0004e20000000c00 */
[----:B------:R-:W-:Y:S06]  /*1b0c0*/  BAR.ARV 0x4, 0x180 ;  /* 0x0106000000007b1d */ /* 0x000fec0000002000 */
[----:B------:R-:W-:Y:S05]  /*1b0d0*/  @P0 BRA `(.L_x_2875) ;  /* 0x0000002000580947 */ /* 0x000fea0003800000 */
[----:B------:R-:W4:Y:S01]  /*1b0e0*/  LDL R8, [R1+0x5c] ;  /* 0x00005c0001087983 */ /* 0x000f220000100800 */
[----:B------:R-:W-:Y:S01]  /*1b0f0*/  F2FP.F16.F32.PACK_AB R36, R95, R94 ;  /* 0x0000005e5f24723e */ /* 0x000fe200000000ff */
[----:B------:R-:W-:Y:S01]  /*1b100*/  ULDC.64 UR6, c[0x0][0xc00] ;  /* 0x0003000000067ab9 */ /* 0x000fe20000000a00 */
[----:B------:R-:W-:Y:S01]  /*1b110*/  ULDC.64 UR4, c[0x0][0xc08] ;  /* 0x0003020000047ab9 */ /* 0x000fe20000000a00 */
[----:B------:R-:W0:Y:S01]  /*1b120*/  S2R R9, SR_SWINHI ;  /* 0x0000000000097919 */ /* 0x000e220000002f00 */
[----:B------:R-:W-:Y:S02]  /*1b130*/  MOV R72, R2 ;  /* 0x0000000200487202 */ /* 0x000fe40000000f00 */
[----:B0-----:R-:W-:Y:S01]  /*1b140*/  MOV R73, R9 ;  /* 0x0000000900497202 */ /* 0x001fe20000000f00 */
[----:B------:R-:W-:Y:S02]  /*1b150*/  BAR.SYNC.DEFER_BLOCKING 0x1, 0x100 ;  /* 0x0044000000007b1d */ /* 0x000fe40000010000 */
[----:B----4-:R-:W-:-:S03]  /*1b160*/  IMAD.WIDE R12, R8, 0x2, R72 ;  /* 0x00000002080c7825 */ /* 0x010fc600078e0248 */
[C---:B------:R-:W-:Y:S02]  /*1b170*/  LOP3.LUT R15, R12.reuse, 0x380, RZ, 0xc0, !PT ;  /* 0x000003800c0f7812 */ /* 0x040fe400078ec0ff */
[C---:B------:R-:W-:Y:S02]  /*1b180*/  IADD3 R35, P6, R12.reuse, 0x20, RZ ;  /* 0x000000200c237810 */ /* 0x040fe40007fde0ff */
[----:B------:R-:W-:Y:S02]  /*1b190*/  SHF.R.U64 R15, R15, 0x3, RZ ;  /* 0x000000030f0f7819 */ /* 0x000fe400000012ff */
[C---:B------:R-:W-:Y:S01]  /*1b1a0*/  IADD3 R39, P4, R12.reuse, 0x60, RZ ;  /* 0x000000600c277810 */ /* 0x040fe20007f9e0ff */
[----:B------:R-:W-:Y:S01]  /*1b1b0*/  IMAD.X R9, RZ, RZ, R13, P6 ;  /* 0x000000ffff097224 */ /* 0x000fe200030e060d */
[C---:B------:R-:W-:Y:S02]  /*1b1c0*/  IADD3 R26, P3, R12.reuse, 0x4000, RZ ;  /* 0x000040000c1a7810 */ /* 0x040fe40007f7e0ff */
[----:B------:R-:W-:-:S02]  /*1b1d0*/  IADD3 R37, P5, R12, 0x40, RZ ;  /* 0x000000400c257810 */ /* 0x000fc40007fbe0ff */
[----:B---3--:R-:W-:Y:S01]  /*1b1e0*/  LOP3.LUT R4, R35, 0x380, RZ, 0xc0, !PT ;  /* 0x0000038023047812 */ /* 0x008fe200078ec0ff */
[--C-:B------:R-:W-:Y:S01]  /*1b1f0*/  IMAD.X R27, RZ, RZ, R13.reuse, P3 ;  /* 0x000000ffff1b7224 */ /* 0x100fe200018e060d */
[C---:B------:R-:W-:Y:S01]  /*1b200*/  IADD3 R105, P2, R12.reuse, 0x4020, RZ ;  /* 0x000040200c697810 */ /* 0x040fe20007f5e0ff */
[--C-:B------:R-:W-:Y:S01]  /*1b210*/  IMAD.X R11, RZ, RZ, R13.reuse, P5 ;  /* 0x000000ffff0b7224 */ /* 0x100fe200028e060d */
[C---:B------:R-:W-:Y:S02]  /*1b220*/  IADD3 R107, P1, R12.reuse, 0x4040, RZ ;  /* 0x000040400c6b7810 */ /* 0x040fe40007f3e0ff */
[----:B------:R-:W-:Y:S01]  /*1b230*/  IADD3 R109, P0, R12, 0x4060, RZ ;  /* 0x000040600c6d7810 */ /* 0x000fe20007f1e0ff */
[--C-:B------:R-:W-:Y:S01]  /*1b240*/  IMAD.X R29, RZ, RZ, R13.reuse, P2 ;  /* 0x000000ffff1d7224 */ /* 0x100fe200010e060d */
[----:B------:R-:W-:Y:S02]  /*1b250*/  LOP3.LUT R12, R15, R12, RZ, 0x3c, !PT ;  /* 0x0000000c0f0c7212 */ /* 0x000fe400078e3cff */
[----:B------:R-:W-:Y:S01]  /*1b260*/  LOP3.LUT R14, R39, 0x380, RZ, 0xc0, !PT ;  /* 0x00000380270e7812 */ /* 0x000fe200078ec0ff */
[----:B------:R-:W-:Y:S01]  /*1b270*/  IMAD.X R33, RZ, RZ, R13, P0 ;  /* 0x000000ffff217224 */ /* 0x000fe200000e060d */
[----:B------:R-:W-:-:S02]  /*1b280*/  LOP3.LUT R15, R26, 0x380, RZ, 0xc0, !PT ;  /* 0x000003801a0f7812 */ /* 0x000fc400078ec0ff */
[----:B------:R-:W-:Y:S02]  /*1b290*/  LOP3.LUT R10, R37, 0x380, RZ, 0xc0, !PT ;  /* 0x00000380250a7812 */ /* 0x000fe400078ec0ff */
[----:B------:R-:W-:Y:S02]  /*1b2a0*/  SHF.R.U64 R4, R4, 0x3, RZ ;  /* 0x0000000304047819 */ /* 0x000fe400000012ff */
[----:B------:R-:W-:Y:S02]  /*1b2b0*/  SHF.R.U64 R14, R14, 0x3, RZ ;  /* 0x000000030e0e7819 */ /* 0x000fe400000012ff */
[----:B------:R-:W-:Y:S02]  /*1b2c0*/  SHF.R.U64 R15, R15, 0x3, RZ ;  /* 0x000000030f0f7819 */ /* 0x000fe400000012ff */
[----:B------:R-:W-:Y:S02]  /*1b2d0*/  SHF.R.U64 R10, R10, 0x3, RZ ;  /* 0x000000030a0a7819 */ /* 0x000fe400000012ff */
[----:B------:R-:W-:-:S02]  /*1b2e0*/  LOP3.LUT R8, R4, R35, RZ, 0x3c, !PT ;  /* 0x0000002304087212 */ /* 0x000fc400078e3cff */
[----:B------:R-:W-:Y:S02]  /*1b2f0*/  LOP3.LUT R4, R105, 0x380, RZ, 0xc0, !PT ;  /* 0x0000038069047812 */ /* 0x000fe400078ec0ff */
[----:B------:R-:W-:Y:S02]  /*1b300*/  LOP3.LUT R30, R107, 0x380, RZ, 0xc0, !PT ;  /* 0x000003806b1e7812 */ /* 0x000fe400078ec0ff */
[-C--:B------:R-:W-:Y:S02]  /*1b310*/  IADD3.X R25, RZ, R13.reuse, RZ, P4, !PT ;  /* 0x0000000dff197210 */ /* 0x080fe400027fe4ff */
[----:B------:R-:W-:Y:S02]  /*1b320*/  IADD3.X R31, RZ, R13, RZ, P1, !PT ;  /* 0x0000000dff1f7210 */ /* 0x000fe40000ffe4ff */
[----:B------:R-:W-:Y:S02]  /*1b330*/  LOP3.LUT R24, R14, R39, RZ, 0x3c, !PT ;  /* 0x000000270e187212 */ /* 0x000fe400078e3cff */
[----:B------:R-:W-:-:S02]  /*1b340*/  LOP3.LUT R26, R15, R26, RZ, 0x3c, !PT ;  /* 0x0000001a0f1a7212 */ /* 0x000fc400078e3cff */
[----:B------:R-:W-:Y:S02]  /*1b350*/  MOV R34, R12 ;  /* 0x0000000c00227202 */ /* 0x000fe40000000f00 */
[----:B------:R-:W-:Y:S02]  /*1b360*/  LOP3.LUT R32, R109, 0x380, RZ, 0xc0, !PT ;  /* 0x000003806d207812 */ /* 0x000fe400078ec0ff */
[----:B------:R-:W-:Y:S02]  /*1b370*/  LOP3.LUT R10, R10, R37, RZ, 0x3c, !PT ;  /* 0x000000250a0a7212 */ /* 0x000fe400078e3cff */
[----:B------:R-:W-:Y:S02]  /*1b380*/  F2FP.F16.F32.PACK_AB R12, R21, R20 ;  /* 0x00000014150c723e */ /* 0x000fe400000000ff */
[----:B------:R-:W-:Y:S02]  /*1b390*/  F2FP.F16.F32.PACK_AB R13, R97, R96 ;  /* 0x00000060610d723e */ /* 0x000fe400000000ff */
[----:B------:R-:W-:-:S02]  /*1b3a0*/  F2FP.F16.F32.PACK_AB R14, R89, R88 ;  /* 0x00000058590e723e */ /* 0x000fc400000000ff */
[----:B------:R-:W-:Y:S02]  /*1b3b0*/  F2FP.F16.F32.PACK_AB R15, R99, R98 ;  /* 0x00000062630f723e */ /* 0x000fe400000000ff */
[----:B------:R-:W-:Y:S02]  /*1b3c0*/  SHF.R.U64 R4, R4, 0x3, RZ ;  /* 0x0000000304047819 */ /* 0x000fe400000012ff */
[----:B------:R-:W-:Y:S01]  /*1b3d0*/  SHF.R.U64 R30, R30, 0x3, RZ ;  /* 0x000000031e1e7819 */ /* 0x000fe200000012ff */
[----:B------:R0:W-:Y:S01]  /*1b3e0*/  STSM.16.M88.4 [R34], R12 ;  /* 0x0000000c22007844 */ /* 0x0001e20000000200 */
[----:B------:R-:W-:Y:S02]  /*1b3f0*/  SHF.R.U64 R32, R32, 0x3, RZ ;  /* 0x0000000320207819 */ /* 0x000fe400000012ff */
[----:B------:R-:W-:Y:S02]  /*1b400*/  MOV R37, R8 ;  /* 0x0000000800257202 */ /* 0x000fe40000000f00 */
[----:B------:R-:W-:-:S02]  /*1b410*/  MOV R38, R10 ;  /* 0x0000000a00267202 */ /* 0x000fc40000000f00 */
[----:B-1----:R-:W-:Y:S02]  /*1b420*/  LOP3.LUT R28, R4, R105, RZ, 0x3c, !PT ;  /* 0x00000069041c7212 */ /* 0x002fe400078e3cff */
[----:B------:R-:W-:Y:S02]  /*1b430*/  F2FP.F16.F32.PACK_AB R8, R91, R90 ;  /* 0x0000005a5b08723e */ /* 0x000fe400000000ff */
[----:B------:R-:W-:Y:S02]  /*1b440*/  F2FP.F16.F32.PACK_AB R9, R101, R100 ;  /* 0x000000646509723e */ /* 0x000fe400000000ff */
[----:B------:R-:W-:Y:S02]  /*1b450*/  F2FP.F16.F32.PACK_AB R10, R93, R92 ;  /* 0x0000005c5d0a723e */ /* 0x000fe400000000ff */
[----:B------:R-:W-:Y:S02]  /*1b460*/  F2FP.F16.F32.PACK_AB R11, R103, R102 ;  /* 0x00000066670b723e */ /* 0x000fe400000000ff */
[----:B------:R-:W-:-:S02]  /*1b470*/  LOP3.LUT R30, R30, R107, RZ, 0x3c, !PT ;  /* 0x0000006b1e1e7212 */ /* 0x000fc400078e3cff */
[----:B------:R-:W-:Y:S01]  /*1b480*/  MOV R39, R24 ;  /* 0x0000001800277202 */ /* 0x000fe20000000f00 */
[----:B------:R-:W-:Y:S01]  /*1b490*/  STSM.16.M88.4 [R37], R8 ;  /* 0x0000000825007844 */ /* 0x000fe20000000200 */
[----:B------:R-:W-:Y:S02]  /*1b4a0*/  MOV R4, R26 ;  /* 0x0000001a00047202 */ /* 0x000fe40000000f00 */
[----:B0-----:R-:W-:Y:S02]  /*1b4b0*/  F2FP.F16.F32.PACK_AB R12, R41, R40 ;  /* 0x00000028290c723e */ /* 0x001fe400000000ff */
[----:B------:R-:W-:Y:S02]  /*1b4c0*/  F2FP.F16.F32.PACK_AB R13, R43, R42 ;  /* 0x0000002a2b0d723e */ /* 0x000fe400000000ff */
[----:B------:R-:W-:Y:S02]  /*1b4d0*/  F2FP.F16.F32.PACK_AB R14, R45, R44 ;  /* 0x0000002c2d0e723e */ /* 0x000fe400000000ff */
[----:B------:R-:W-:-:S02]  /*1b4e0*/  F2FP.F16.F32.PACK_AB R15, R47, R46 ;  /* 0x0000002e2f0f723e */ /* 0x000fc400000000ff */
[----:B------:R-:W-:Y:S02]  /*1b4f0*/  LOP3.LUT R32, R32, R109, RZ, 0x3c, !PT ;  /* 0x0000006d20207212 */ /* 0x000fe400078e3cff */
[----:B------:R-:W-:Y:S01]  /*1b500*/  F2FP.F16.F32.PACK_AB R24, R49, R48 ;  /* 0x000000303118723e */ /* 0x000fe200000000ff */
[----:B------:R-:W-:Y:S01]  /*1b510*/  STSM.16.M88.4 [R38], R12 ;  /* 0x0000000c26007844 */ /* 0x000fe20000000200 */
[----:B------:R-:W-:Y:S02]  /*1b520*/  F2FP.F16.F32.PACK_AB R25, R51, R50 ;  /* 0x000000323319723e */ /* 0x000fe400000000ff */
[----:B------:R-:W-:Y:S02]  /*1b530*/  F2FP.F16.F32.PACK_AB R26, R53, R52 ;  /* 0x00000034351a723e */ /* 0x000fe400000000ff */
[----:B------:R-:W-:Y:S02]  /*1b540*/  F2FP.F16.F32.PACK_AB R27, R55, R54 ;  /* 0x00000036371b723e */ /* 0x000fe400000000ff */
[----:B------:R-:W-:-:S02]  /*1b550*/  MOV R104, R28 ;  /* 0x0000001c00687202 */ /* 0x000fc40000000f00 */
[----:B------:R-:W-:Y:S01]  /*1b560*/  MOV R106, R30 ;  /* 0x0000001e006a7202 */ /* 0x000fe20000000f00 */
[----:B------:R0:W-:Y:S01]  /*1b570*/  STSM.16.M88.4 [R39], R24 ;  /* 0x0000001827007844 */ /* 0x0001e20000000200 */
[----:B------:R-:W-:Y:S02]  /*1b580*/  F2FP.F16.F32.PACK_AB R28, R57, R56 ;  /* 0x00000038391c723e */ /* 0x000fe400000000ff */
[----:B------:R-:W-:Y:S02]  /*1b590*/  F2FP.F16.F32.PACK_AB R29, R59, R58 ;  /* 0x0000003a3b1d723e */ /* 0x000fe400000000ff */
[----:B------:R-:W-:Y:S02]  /*1b5a0*/  F2FP.F16.F32.PACK_AB R30, R61, R60 ;  /* 0x0000003c3d1e723e */ /* 0x000fe400000000ff */
[----:B------:R-:W-:Y:S02]  /*1b5b0*/  F2FP.F16.F32.PACK_AB R31, R63, R62 ;  /* 0x0000003e3f1f723e */ /* 0x000fe400000000ff */
[----:B------:R-:W-:-:S02]  /*1b5c0*/  MOV R105, R32 ;  /* 0x0000002000697202 */ /* 0x000fc40000000f00 */
[----:B------:R-:W-:Y:S01]  /*1b5d0*/  F2FP.F16.F32.PACK_AB R32, R65, R64 ;  /* 0x000000404120723e */ /* 0x000fe200000000ff */
[----:B------:R1:W-:Y:S01]  /*1b5e0*/  STSM.16.M88.4 [R4], R28 ;  /* 0x0000001c04007844 */ /* 0x0003e20000000200 */
[----:B------:R-:W-:Y:S02]  /*1b5f0*/  F2FP.F16.F32.PACK_AB R33, R67, R66 ;  /* 0x000000424321723e */ /* 0x000fe400000000ff */
[----:B------:R-:W-:Y:S01]  /*1b600*/  F2FP.F16.F32.PACK_AB R34, R69, R68 ;  /* 0x000000444522723e */ /* 0x000fe200000000ff */
[----:B0-----:R-:W0:Y:S01]  /*1b610*/  LDC.64 R26, c[0x0][0xba8] ;  /* 0x0002ea00ff1a7b82 */ /* 0x001e220000000a00 */
[----:B------:R-:W-:Y:S02]  /*1b620*/  F2FP.F16.F32.PACK_AB R35, R71, R70 ;  /* 0x000000464723723e */ /* 0x000fe400000000ff */
[----:B------:R-:W-:Y:S02]  /*1b630*/  F2FP.F16.F32.PACK_AB R37, R75, R74 ;  /* 0x0000004a4b25723e */ /* 0x000fe400000000ff */
[----:B------:R-:W-:Y:S01]  /*1b640*/  F2FP.F16.F32.PACK_AB R38, R77, R76 ;  /* 0x0000004c4d26723e */ /* 0x000fe200000000ff */
[----:B------:R-:W-:Y:S01]  /*1b650*/  STSM.16.M88.4 [R104], R32 ;  /* 0x0000002068007844 */ /* 0x000fe20000000200 */
[----:B------:R-:W-:-:S02]  /*1b660*/  F2FP.F16.F32.PACK_AB R39, R79, R78 ;  /* 0x0000004e4f27723e */ /* 0x000fc400000000ff */
[----:B------:R-:W-:Y:S02]  /*1b670*/  F2FP.F16.F32.PACK_AB R8, R81, R80 ;  /* 0x000000505108723e */ /* 0x000fe400000000ff */
[----:B------:R-:W-:Y:S01]  /*1b680*/  F2FP.F16.F32.PACK_AB R9, R83, R82 ;  /* 0x000000525309723e */ /* 0x000fe200000000ff */
[----:B------:R-:W-:Y:S01]  /*1b690*/  STSM.16.M88.4 [R106], R36 ;  /* 0x000000246a007844 */ /* 0x000fe20000000200 */
[----:B------:R-:W-:Y:S01]  /*1b6a0*/  F2FP.F16.F32.PACK_AB R10, R85, R84 ;  /* 0x00000054550a723e */ /* 0x000fe200000000ff */
[----:B-1----:R-:W-:Y:S01]  /*1b6b0*/  IMAD.MOV.U32 R4, RZ, RZ, RZ ;  /* 0x000000ffff047224 */ /* 0x002fe200078e00ff */
[----:B------:R-:W-:Y:S02]  /*1b6c0*/  F2FP.F16.F32.PACK_AB R11, R87, R86 ;  /* 0x00000056570b723e */ /* 0x000fe400000000ff */
[----:B------:R-:W-:Y:S02]  /*1b6d0*/  ISETP.NE.U32.AND P0, PT, RZ, UR6, PT ;  /* 0x00000006ff007c0c */ /* 0x000fe4000bf05070 */
[----:B------:R-:W-:Y:S01]  /*1b6e0*/  IADD3 R12, P1, R203, UR6, RZ ;  /* 0x00000006cb0c7c10 */ /* 0x000fe2000ff3e0ff */
[----:B------:R1:W-:Y:S01]  /*1b6f0*/  STSM.16.M88.4 [R105], R8 ;  /* 0x0000000869007844 */ /* 0x0003e20000000200 */
[----:B------:R-:W-:Y:S01]  /*1b700*/  BAR.SYNC.DEFER_BLOCKING 0x1, 0x100 ;  /* 0x0044000000007b1d */ /* 0x000fe20000010000 */
[----:B------:R-:W-:-:S02]  /*1b710*/  ISETP.NE.AND.EX P0, PT, RZ, UR7, PT, P0 ;  /* 0x00000007ff007c0c */ /* 0x000fc4000bf05300 */
[----:B------:R-:W-:Y:S01]  /*1b720*/  IADD3.X R13, R204, UR7, RZ, P1, !PT ;  /* 0x00000007cc0d7c10 */ /* 0x000fe20008ffe4ff */
[----:B------:R-:W-:-:S04]  /*1b730*/  IMAD.MOV.U32 R30, RZ, RZ, 0x9b8 ;  /* 0x000009b8ff1e7424 */ /* 0x000fc800078e00ff */
[----:B-1----:R-:W1:Y:S06]  /*1b740*/  LDC R105, c[0x0][0xbe8] ;  /* 0x0002fa00ff697b82 */ /* 0x002e6c0000000800 */
[----:B------:R-:W3:Y:S01]  /*1b750*/  @P0 LDG.E R4, desc[UR60][R12.64] ;  /* 0x0000003c0c040981 */ /* 0x000ee2000c1e1900 */
[----:B------:R-:W-:-:S04]  /*1b760*/  ISETP.NE.U32.AND P1, PT, RZ, UR4, PT ;  /* 0x00000004ff007c0c */ /* 0x000fc8000bf25070 */
[----:B------:R-:W-:-:S13]  /*1b770*/  ISETP.NE.AND.EX P1, PT, RZ, UR5, PT, P1 ;  /* 0x00000005ff007c0c */ /* 0x000fda000bf25310 */
[----:B------:R-:W-:Y:S01]  /*1b780*/  @P1 IADD3 R8, P2, R203, UR4, RZ ;  /* 0x00000004cb081c10 */ /* 0x000fe2000ff5e0ff */
[----:B------:R-:W-:Y:S02]  /*1b790*/  ULDC UR4, c[0x0][0xa88] ;  /* 0x0002a20000047ab9 */ /* 0x000fe40000000800 */
[----:B------:R-:W-:Y:S01]  /*1b7a0*/  MOV R104, UR4 ;  /* 0x0000000400687c02 */ /* 0x000fe20008000f00 */
[----:B------:R-:W-:Y:S01]  /*1b7b0*/  ULDC UR4, c[0x0][0xad4] ;  /* 0x0002b50000047ab9 */ /* 0x000fe20000000800 */
[----:B------:R-:W-:Y:S02]  /*1b7c0*/  @P1 IADD3.X R9, R204, UR5, RZ, P2, !PT ;  /* 0x00000005cc091c10 */ /* 0x000fe400097fe4ff */
[----:B------:R-:W-:Y:S02]  /*1b7d0*/  ISETP.NE.AND P2, PT, R201, RZ, PT ;  /* 0x000000ffc900720c */ /* 0x000fe40003f45270 */
[----:B-1----:R-:W-:Y:S01]  /*1b7e0*/  ISETP.NE.AND P4, PT, R105, 0x1, PT ;  /* 0x000000016900780c */ /* 0x002fe20003f85270 */
[----:B------:R1:W5:Y:S01]  /*1b7f0*/  @P1 LDG.E R104, desc[UR60][R8.64] ;  /* 0x0000003c08681981 */ /* 0x000362000c1e1900 */
[----:B------:R-:W-:Y:S01]  /*1b800*/  SEL R201, R201, UR4, P2 ;  /* 0x00000004c9c97c07 */ /* 0x000fe20009000000 */
[----:B------:R-:W-:Y:S01]  /*1b810*/  IMAD.IADD R28, R191, 0x1, R186 ;  /* 0x00000001bf1c7824 */ /* 0x000fe200078e02ba */
[----:B------:R-:W-:-:S02]  /*1b820*/  ISETP.NE.U32.AND P2, PT, RZ, UR6, PT ;  /* 0x00000006ff007c0c */ /* 0x000fc4000bf45070 */
[----:B------:R-:W-:Y:S02]  /*1b830*/  ISETP.GT.AND P3, PT, R201, 0x1, PT ;  /* 0x00000001c900780c */ /* 0x000fe40003f64270 */
[----:B------:R-:W-:Y:S02]  /*1b840*/  ISETP.NE.AND.EX P2, PT, RZ, UR7, PT, P2 ;  /* 0x00000007ff007c0c */ /* 0x000fe4000bf45320 */
[----:B------:R-:W-:Y:S02]  /*1b850*/  SEL R30, R30, 0x978, P3 ;  /* 0x000009781e1e7807 */ /* 0x000fe40001800000 */
[----:B------:R-:W-:Y:S01]  /*1b860*/  SEL R202, R202, RZ, !P2 ;  /* 0x000000ffcaca7207 */ /* 0x000fe20005000000 */
[----:B------:R-:W4:Y:S01]  /*1b870*/  @P4 LDC R33, c[0x0][0xbec] ;  /* 0x0002fb00ff214b82 */ /* 0x000f220000000800 */
[----:B------:R-:W-:Y:S02]  /*1b880*/  SEL R223, R223, RZ, !P2 ;  /* 0x000000ffdfdf7207 */ /* 0x000fe40005000000 */
[----:B------:R-:W-:-:S05]  /*1b890*/  SEL R29, R207, RZ, P3 ;  /* 0x000000ffcf1d7207 */ /* 0x000fca0001800000 */
[----:B------:R-:W2:Y:S08]  /*1b8a0*/  LDC.64 R10, c[0x0][R30+0x220] ;  /* 0x000088001e0a7b82 */ /* 0x000eb00000000a00 */
[----:B------:R-:W4:Y:S08]  /*1b8b0*/  LDC.64 R14, c[0x0][R30+0x218] ;  /* 0x000086001e0e7b82 */ /* 0x000f300000000a00 */
[----:B------:R-:W4:Y:S08]  /*1b8c0*/  LDC.64 R24, c[0x0][R30+0x228] ;  /* 0x00008a001e187b82 */ /* 0x000f300000000a00 */
[----:B-1----:R-:W1:Y:S08]  /*1b8d0*/  LDC.64 R8, c[0x0][R30+0x210] ;  /* 0x000084001e087b82 */ /* 0x002e700000000a00 */
[----:B------:R-:W1:Y:S08]  /*1b8e0*/  @P4 LDC R35, c[0x0][0xbf0] ;  /* 0x0002fc00ff234b82 */ /* 0x000e700000000800 */
[----:B0-----:R-:W0:Y:S01]  /*1b8f0*/  @!P3 LDC R26, c[0x0][0xb50] ;  /* 0x0002d400ff1abb82 */ /* 0x001e220000000800 */
[----:B--2---:R-:W-:-:S07]  /*1b900*/  IMAD R11, R11, R202, RZ ;  /* 0x000000ca0b0b7224 */ /* 0x004fce00078e02ff */
[----:B------:R-:W2:Y:S01]  /*1b910*/  @!P3 LDC R27, c[0x0][0xb54] ;  /* 0x0002d500ff1bbb82 */ /* 0x000ea20000000800 */
[C---:B------:R-:W-:Y:S02]  /*1b920*/  IMAD R223, R10.reuse, R223, R11 ;  /* 0x000000df0adf7224 */ /* 0x040fe400078e020b */
[----:B------:R-:W-:-:S04]  /*1b930*/  IMAD.WIDE.U32 R10, R10, R202, RZ ;  /* 0x000000ca0a0a7225 */ /* 0x000fc800078e00ff */
[-C--:B----4-:R-:W-:Y:S02]  /*1b940*/  IMAD R31, R15, R165.reuse, RZ ;  /* 0x000000a50f1f7224 */ /* 0x090fe400078e02ff */
[----:B------:R-:W-:-:S04]  /*1b950*/  IMAD.WIDE.U32 R14, R14, R165, RZ ;  /* 0x000000a50e0e7225 */ /* 0x000fc800078e00ff */
[----:B------:R-:W-:Y:S01]  /*1b960*/  IMAD.IADD R223, R11, 0x1, R223 ;  /* 0x000000010bdf7824 */ /* 0x000fe200078e02df */
[----:B------:R-:W-:Y:S01]  /*1b970*/  IADD3 R15, R15, R31, RZ ;  /* 0x0000001f0f0f7210 */ /* 0x000fe20007ffe0ff */
[----:B------:R-:W-:Y:S02]  /*1b980*/  IMAD.MOV.U32 R11, RZ, RZ, R28 ;  /* 0x000000ffff0b7224 */ /* 0x000fe400078e001c */
[-C--:B------:R-:W-:Y:S02]  /*1b990*/  IMAD R31, R25, R29.reuse, RZ ;  /* 0x0000001d191f7224 */ /* 0x080fe400078e02ff */
[----:B------:R-:W-:-:S04]  /*1b9a0*/  IMAD.WIDE.U32 R24, R24, R29, RZ ;  /* 0x0000001d18187225 */ /* 0x000fc800078e00ff */
[----:B------:R-:W-:Y:S01]  /*1b9b0*/  IMAD.IADD R31, R25, 0x1, R31 ;  /* 0x00000001191f7824 */ /* 0x000fe200078e021f */
[--C-:B---3--:R-:W-:Y:S01]  /*1b9c0*/  IADD3 R14, P2, P5, R10, R14, R4.reuse ;  /* 0x0000000e0a0e7210 */ /* 0x108fe20007d5e004 */
[----:B------:R-:W-:Y:S01]  /*1b9d0*/  @P4 IMAD.HI.U32 R10, R28, R33, RZ ;  /* 0x000000211c0a4227 */ /* 0x000fe200078e00ff */
[----:B------:R-:W-:-:S04]  /*1b9e0*/  SHF.R.S32.HI R106, RZ, 0x1f, R4 ;  /* 0x0000001fff6a7819 */ /* 0x000fc80000011404 */
[----:B-1----:R-:W-:Y:S02]  /*1b9f0*/  @P4 SHF.R.U32.HI R11, RZ, R35, R10 ;  /* 0x00000023ff0b4219 */ /* 0x002fe4000001160a */
[----:B------:R-:W-:Y:S02]  /*1ba00*/  IADD3.X R15, R223, R15, R106, P2, P5 ;  /* 0x0000000fdf0f7210 */ /* 0x000fe400017ea46a */
[C---:B------:R-:W-:Y:S02]  /*1ba10*/  IADD3 R29, -R11.reuse, RZ, RZ ;  /* 0x000000ff0b1d7210 */ /* 0x040fe40007ffe1ff */
        /* <DEDUP_REMOVED lines=10> */
[----:B--2---:R-:W-:Y:S01]  /*1bac0*/  LEA.HI.X R27, R24, R27, R8, 0x2, P2 ;  /* 0x0000001b181b7211 */ /* 0x004fe200010f1408 */
[----:B------:R-:W-:Y:S06]  /*1bad0*/  @P1 BRA `(.L_x_2876) ;  /* 0x0000000000101947 */ /* 0x000fec0003800000 */
[----:B------:R-:W-:Y:S05]  /*1bae0*/  @!P0 BRA `(.L_x_2876) ;  /* 0x00000000000c8947 */ /* 0x000fea0003800000 */
[----:B------:R-:W2:Y:S04]  /*1baf0*/  LDG.E R9, desc[UR60][R12.64] ;  /* 0x0000003c0c097981 */ /* 0x000ea8000c1e1900 */
[----:B-----5:R-:W2:Y:S02]  /*1bb00*/  LDG.E R104, desc[UR60][R12.64+0x4] ;  /* 0x0000043c0c687981 */ /* 0x020ea4000c1e1900 */
[----:B--2---:R-:W-:-:S07]  /*1bb10*/  IADD3 R104, -R9, R104, RZ ;  /* 0x0000006809687210 */ /* 0x004fce0007ffe1ff */
.L_x_2876:
[----:B------:R-:W2:Y:S01]  /*1bb20*/  LDL R12, [R1+0x58] ;  /* 0x00005800010c7983 */ /* 0x000ea20000100800 */
[----:B-----5:R-:W-:Y:S01]  /*1bb30*/  IMAD R104, R104, R105, RZ ;  /* 0x0000006968687224 */ /* 0x020fe200078e02ff */
[----:B------:R-:W-:Y:S02]  /*1bb40*/  LOP3.LUT P0, RZ, R227, 0x3, RZ, 0xc0, !PT ;  /* 0x00000003e3ff7812 */ /* 0x000fe4000780c0ff */
[----:B------:R-:W-:Y:S04]  /*1bb50*/  SHFL.IDX PT, R8, R26, RZ, 0x1c1f ;  /* 0x001c1fff1a087589 */ /* 0x000fe800000e0000 */
[----:B------:R-:W0:Y:S04]  /*1bb60*/  SHFL.IDX PT, R9, R27, RZ, 0x1c1f ;  /* 0x001c1fff1b097589 */ /* 0x000e2800000e0000 */
[----:B------:R-:W-:Y:S04]  /*1bb70*/  SHFL.IDX PT, R10, R26, 0x1, 0x1c1f ;  /* 0x003c1f001a0a7f89 */ /* 0x000fe800000e0000 */
[----:B------:R-:W1:Y:S01]  /*1bb80*/  SHFL.IDX PT, R11, R27, 0x1, 0x1c1f ;  /* 0x003c1f001b0b7f89 */ /* 0x000e6200000e0000 */
[----:B--2---:R-:W-:-:S04]  /*1bb90*/  IMAD.IADD R13, R12, 0x1, R186 ;  /* 0x000000010c0d7824 */ /* 0x004fc800078e02ba */
        /* <DEDUP_REMOVED lines=11> */
[----:B------:R-:W-:Y:S01]  /*1bc50*/  IADD3 R13, P6, R72, 0x1000, RZ ;  /* 0x00001000480d7810 */ /* 0x000fe20007fde0ff */
[----:B------:R-:W-:Y:S01]  /*1bc60*/  IMAD.WIDE.U32 R20, R4, UR4, RZ ;  /* 0x0000000404147c25 */ /* 0x000fe2000f8e00ff */
[C---:B------:R-:W-:Y:S02]  /*1bc70*/  IADD3 R25, P5, R72.reuse, 0x2000, RZ ;  /* 0x0000200048197810 */ /* 0x040fe40007fbe0ff */
[----:B------:R-:W-:Y:S02]  /*1bc80*/  LOP3.LUT R12, R13, 0x380, RZ, 0xc0, !PT ;  /* 0x000003800d0c7812 */ /* 0x000fe400078ec0ff */
[----:B------:R-:W-:Y:S02]  /*1bc90*/  IADD3 R29, P3, R72, 0x3000, RZ ;  /* 0x00003000481d7810 */ /* 0x000fe40007f7e0ff */
[----:B------:R-:W-:Y:S02]  /*1bca0*/  SHF.R.U64 R12, R12, 0x3, RZ ;  /* 0x000000030c0c7819 */ /* 0x000fe400000012ff */
[----:B------:R-:W-:-:S02]  /*1bcb0*/  IADD3 R33, P2, R72, 0x4000, RZ ;  /* 0x0000400048217810 */ /* 0x000fc40007f5e0ff */
        /* <DEDUP_REMOVED lines=16> */
[----:B------:R-:W-:Y:S01]  /*1bdc0*/  LOP3.LUT R36, R37, 0x380, RZ, 0xc0, !PT ;  /* 0x0000038025247812 */ /* 0x000fe200078ec0ff */
[----:B------:R-:W5:Y:S01]  /*1bdd0*/  LD.E.128 R44, desc[UR60][R44.64] ;  /* 0x0000003c2c2c7980 */ /* 0x000f62000c101d00 */
[----:B------:R-:W-:Y:S01]  /*1bde0*/  IMAD.IADD R21, R21, 0x1, R3 ;  /* 0x0000000115157824 */ /* 0x000fe200078e0203 */
[----:B------:R-:W-:-:S02]  /*1bdf0*/  LEA R3, R200, R224, 0x5 ;  /* 0x000000e0c8037211 */ /* 0x000fc400078e28ff */
[----:B------:R-:W-:Y:S02]  /*1be00*/  LOP3.LUT R40, R41, 0x380, RZ, 0xc0, !PT ;  /* 0x0000038029287812 */ /* 0x000fe400078ec0ff */
[----:B------:R-:W-:Y:S01]  /*1be10*/  SHF.R.S32.HI R49, RZ, 0x1f, R202 ;  /* 0x0000001fff317819 */ /* 0x000fe200000114ca */
[----:B------:R-:W-:Y:S01]  /*1be20*/  IMAD.IADD R48, R186, 0x1, R3 ;  /* 0x00000001ba307824 */ /* 0x000fe200078e0203 */
[----:B------:R-:W-:Y:S01]  /*1be30*/  LOP3.LUT R9, R72, 0x380, RZ, 0xc0, !PT ;  /* 0x0000038048097812 */ /* 0x000fe200078ec0ff */
[----:B------:R-:W-:Y:S01]  /*1be40*/  IMAD.WIDE.U32 R20, R165, UR4, R20 ;  /* 0x00000004a5147c25 */ /* 0x000fe2000f8e0014 */
[----:B------:R-:W-:Y:S02]  /*1be50*/  SHF.R.U64 R24, R24, 0x3, RZ ;  /* 0x0000000318187819 */ /* 0x000fe400000012ff */
[----:B------:R-:W-:Y:S01]  /*1be60*/  SHF.R.U64 R28, R28, 0x3, RZ ;  /* 0x000000031c1c7819 */ /* 0x000fe200000012ff */
[----:B0-----:R-:W-:Y:S01]  /*1be70*/  @P4 IMAD.HI.U32 R0, R48, R51, RZ ;  /* 0x0000003330004227 */ /* 0x001fe200078e00ff */
[----:B------:R-:W-:-:S02]  /*1be80*/  SHF.R.U64 R32, R32, 0x3, RZ ;  /* 0x0000000320207819 */ /* 0x000fc400000012ff */
[----:B------:R-:W-:Y:S01]  /*1be90*/  SHF.R.U64 R36, R36, 0x3, RZ ;  /* 0x0000000324247819 */ /* 0x000fe200000012ff */
[----:B------:R-:W-:Y:S01]  /*1bea0*/  IMAD R21, R165, UR5, R21 ;  /* 0x00000005a5157c24 */ /* 0x000fe2000f8e0215 */
[----:B------:R-:W-:Y:S01]  /*1beb0*/  ULDC.64 UR4, c[0x0][0xaf0] ;  /* 0x0002bc0000047ab9 */ /* 0x000fe20000000a00 */
[----:B------:R-:W-:Y:S01]  /*1bec0*/  IMAD.MOV.U32 R3, RZ, RZ, R48 ;  /* 0x000000ffff037224 */ /* 0x000fe200078e0030 */
[----:B------:R-:W-:Y:S01]  /*1bed0*/  SHF.R.U64 R40, R40, 0x3, RZ ;  /* 0x0000000328287819 */ /* 0x000fe200000012ff */
[----:B------:R-:W-:Y:S01]  /*1bee0*/  IMAD R49, R49, UR4, RZ ;  /* 0x0000000431317c24 */ /* 0x000fe2000f8e02ff */
[----:B-1----:R-:W-:Y:S02]  /*1bef0*/  @P4 SHF.R.U32.HI R3, RZ, R53, R0 ;  /* 0x00000035ff034219 */ /* 0x002fe40000011600 */
[----:B------:R-:W-:Y:S01]  /*1bf00*/  SHF.R.U64 R9, R9, 0x3, RZ ;  /* 0x0000000309097819 */ /* 0x000fe200000012ff */
        /* <DEDUP_REMOVED lines=10> */
[----:B------:R-:W-:Y:S01]  /*1bfb0*/  IMAD.X R37, RZ, RZ, R73, P1 ;  /* 0x000000ffff257224 */ /* 0x000fe200008e0649 */
[----:B------:R-:W-:Y:S01]  /*1bfc0*/  SHF.R.S32.HI R0, RZ, 0x1f, R3 ;  /* 0x0000001fff007819 */ /* 0x000fe20000011403 */
[----:B------:R-:W5:Y:S01]  /*1bfd0*/  LD.E.128 R24, desc[UR60][R24.64] ;  /* 0x0000003c18187980 */ /* 0x000f62000c101d00 */
[----:B------:R-:W-:-:S02]  /*1bfe0*/  IADD3 R4, -R3, RZ, RZ ;  /* 0x000000ff03047210 */ /* 0x000fc40007ffe1ff */
[-C--:B------:R-:W-:Y:S02]  /*1bff0*/  IADD3.X R29, RZ, R73.reuse, RZ, P3, !PT ;  /* 0x00000049ff1d7210 */ /* 0x080fe40001ffe4ff */
[----:B------:R-:W-:Y:S01]  /*1c000*/  LOP3.LUT R72, R9, R72, RZ, 0x3c, !PT ;  /* 0x0000004809487212 */ /* 0x000fe200078e3cff */
[----:B------:R-:W-:Y:S01]  /*1c010*/  IMAD.IADD R21, R21, 0x1, R49 ;  /* 0x0000000115157824 */ /* 0x000fe200078e0231 */
[----:B------:R-:W-:Y:S01]  /*1c020*/  IADD3.X R41, RZ, R73, RZ, P0, !PT ;  /* 0x00000049ff297210 */ /* 0x000fe200007fe4ff */
[----:B------:R-:W-:Y:S01]  /*1c030*/  IMAD R0, R0, UR4, RZ ;  /* 0x0000000400007c24 */ /* 0x000fe2000f8e02ff */
[----:B------:R-:W5:Y:S01]  /*1c040*/  LD.E.128 R28, desc[UR60][R28.64] ;  /* 0x0000003c1c1c7980 */ /* 0x000f62000c101d00 */
[----:B------:R-:W-:-:S03]  /*1c050*/  IMAD R105, R105, R4, R48 ;  /* 0x0000000469697224 */ /* 0x000fc600078e0230 */
[----:B------:R0:W5:Y:S01]  /*1c060*/  LD.E.128 R8, desc[UR60][R72.64] ;  /* 0x0000003c48087980 */ /* 0x000162000c101d00 */
[----:B------:R-:W-:-:S03]  /*1c070*/  IMAD R49, R3, UR5, R0 ;  /* 0x0000000503317c24 */ /* 0x000fc6000f8e0200 */
[----:B------:R-:W5:Y:S01]  /*1c080*/  LD.E.128 R32, desc[UR60][R32.64] ;  /* 0x0000003c20207980 */ /* 0x000f62000c101d00 */
[----:B------:R-:W-:-:S03]  /*1c090*/  IMAD.WIDE.U32 R20, R3, UR4, R20 ;  /* 0x0000000403147c25 */ /* 0x000fc6000f8e0014 */
[----:B------:R-:W5:Y:S01]  /*1c0a0*/  LD.E.128 R36, desc[UR60][R36.64] ;  /* 0x0000003c24247980 */ /* 0x000f62000c101d00 */
[----:B------:R-:W-:Y:S01]  /*1c0b0*/  SHF.R.S32.HI R0, RZ, 0x1f, R105 ;  /* 0x0000001fff007819 */ /* 0x000fe20000011469 */
[----:B------:R-:W-:Y:S02]  /*1c0c0*/  ULDC.64 UR4, c[0x0][0xad8] ;  /* 0x0002b60000047ab9 */ /* 0x000fe40000000a00 */
        /* <DEDUP_REMOVED lines=39> */
.L_x_2879:
[----:B------:R-:W-:Y:S05]  /*1c340*/  BSYNC B1 ;  /* 0x0000000000017941 */ /* 0x000fea0003800000 */
.L_x_2878:
        /* <DEDUP_REMOVED lines=13> */
.L_x_2881:
[----:B------:R-:W-:Y:S05]  /*1c420*/  BSYNC B1 ;  /* 0x0000000000017941 */ /* 0x000fea0003800000 */
.L_x_2880:
        /* <DEDUP_REMOVED lines=13> */
.L_x_2883:
[----:B------:R-:W-:Y:S05]  /*1c500*/  BSYNC B1 ;  /* 0x0000000000017941 */ /* 0x000fea0003800000 */
.L_x_2882:
        /* <DEDUP_REMOVED lines=16> */
.L_x_2877:
[----:B------:R-:W-:Y:S01]  /*1c610*/  ULDC.64 UR4, c[0x0][0xb08] ;  /* 0x0002c20000047ab9 */ /* 0x000fe20000000a00 */
[----:B------:R-:W1:Y:S01]  /*1c620*/  @P4 LDC R15, c[0x0][0xbec] ;  /* 0x0002fb00ff0f4b82 */ /* 0x000e620000000800 */
[----:B0-----:R-:W-:Y:S01]  /*1c630*/  IMAD R3, R106, UR4, RZ ;  /* 0x000000046a037c24 */ /* 0x001fe2000f8e02ff */
[----:B------:R-:W-:Y:S01]  /*1c640*/  ULDC.64 UR6, c[0x0][0xb30] ;  /* 0x0002cc0000067ab9 */ /* 0x000fe20000000a00 */
[C---:B------:R-:W-:Y:S01]  /*1c650*/  IMAD.WIDE.U32 R8, R4.reuse, UR4, RZ ;  /* 0x0000000404087c25 */ /* 0x040fe2000f8e00ff */
[----:B------:R-:W-:Y:S01]  /*1c660*/  ISETP.GE.AND P0, PT, R13, R104, PT ;  /* 0x000000680d00720c */ /* 0x000fe20003f06270 */
[----:B------:R-:W-:Y:S01]  /*1c670*/  BSSY B1, `(.L_x_2885) ;  /* 0x0000076000017945 */ /* 0x000fe20003800000 */
[----:B------:R-:W-:Y:S01]  /*1c680*/  SHF.R.S32.HI R25, RZ, 0x1f, R208 ;  /* 0x0000001fff197819 */ /* 0x000fe200000114d0 */
[----:B------:R-:W-:Y:S01]  /*1c690*/  IMAD R3, R4, UR5, R3 ;  /* 0x0000000504037c24 */ /* 0x000fe2000f8e0203 */
[----:B------:R-:W0:Y:S01]  /*1c6a0*/  @P4 LDC R0, c[0x0][0xbf0] ;  /* 0x0002fc00ff004b82 */ /* 0x000e220000000800 */
[----:B------:R-:W-:Y:S01]  /*1c6b0*/  ULDC.64 UR4, c[0x0][0xb38] ;  /* 0x0002ce0000047ab9 */ /* 0x000fe20000000a00 */
[----:B------:R-:W-:-:S02]  /*1c6c0*/  SHF.R.S32.HI R29, RZ, 0x1f, R211 ;  /* 0x0000001fff1d7819 */ /* 0x000fc400000114d3 */
[----:B------:R-:W-:Y:S02]  /*1c6d0*/  IADD3 R9, R9, R3, RZ ;  /* 0x0000000309097210 */ /* 0x000fe40007ffe0ff */
[----:B------:R-:W-:Y:S02]  /*1c6e0*/  SHF.R.S32.HI R3, RZ, 0x1f, R202 ;  /* 0x0000001fff037819 */ /* 0x000fe400000114ca */
        /* <DEDUP_REMOVED lines=18> */
[----:B0-----:R-:W-:Y:S01]  /*1c810*/  @P4 SHF.R.U32.HI R3, RZ, R0, R15 ;  /* 0x00000000ff034219 */ /* 0x001fe2000001160f */
[----:B------:R-:W-:Y:S01]  /*1c820*/  IMAD.IADD R9, R9, 0x1, R11 ;  /* 0x0000000109097824 */ /* 0x000fe200078e020b */
[----:B------:R-:W-:-:S02]  /*1c830*/  SHF.R.S32.HI R26, RZ, 0x1f, R221 ;  /* 0x0000001fff1a7819 */ /* 0x000fc400000114dd */
[----:B------:R-:W-:Y:S01]  /*1c840*/  IADD3 R4, -R3, RZ, RZ ;  /* 0x000000ff03047210 */ /* 0x000fe20007ffe1ff */
[----:B------:R-:W-:Y:S01]  /*1c850*/  IMAD.WIDE.U32 R8, R207, UR4, R8 ;  /* 0x00000004cf087c25 */ /* 0x000fe2000f8e0008 */
[----:B------:R-:W-:Y:S02]  /*1c860*/  SHF.R.S32.HI R0, RZ, 0x1f, R3 ;  /* 0x0000001fff007819 */ /* 0x000fe40000011403 */
[----:B------:R-:W-:Y:S01]  /*1c870*/  SHF.R.S32.HI R27, RZ, 0x1f, R222 ;  /* 0x0000001fff1b7819 */ /* 0x000fe200000114de */
[----:B------:R-:W-:Y:S02]  /*1c880*/  IMAD R105, R105, R4, R28 ;  /* 0x0000000469697224 */ /* 0x000fe400078e021c */
        /* <DEDUP_REMOVED lines=11> */
[----:B------:R-:W-:Y:S01]  /*1c940*/  VIADD R4, R2, 0x2a820 ;  /* 0x0002a82002047836 */ /* 0x000fe20000000000 */
[----:B------:R-:W-:Y:S02]  /*1c950*/  IADD3 R3, R9, R3, RZ ;  /* 0x0000000309037210 */ /* 0x000fe40007ffe0ff */
[C---:B------:R-:W-:Y:S02]  /*1c960*/  LEA R0, P1, R8.reuse, UR4, 0x2 ;  /* 0x0000000408007c11 */ /* 0x040fe4000f8210ff */
[----:B------:R-:W-:Y:S02]  /*1c970*/  PRMT R4, RZ, 0x654, R4 ;  /* 0x00000654ff047816 */ /* 0x000fe40000000004 */
[----:B------:R-:W-:Y:S02]  /*1c980*/  LEA.HI.X R3, R8, UR5, R3, 0x2, P1 ;  /* 0x0000000508037c11 */ /* 0x000fe400088f1403 */
[----:B------:R0:W-:Y:S01]  /*1c990*/  SYNCS.ARRIVE.TRANS64.RED.A1T0 RZ, [R4+URZ], RZ ;  /* 0x000000ff04ff79a7 */ /* 0x0001e2000810043f */
[----:B------:R0:W1:Y:S04]  /*1c9a0*/  SHFL.IDX PT, R8, R0, RZ, 0x1c1f ;  /* 0x001c1fff00087589 */ /* 0x00006800000e0000 */
        /* <DEDUP_REMOVED lines=8> */
[----:B-12---:R-:W-:-:S04]  /*1ca30*/  @!P3 IMAD.WIDE R10, R190, 0x4, R8 ;  /* 0x00000004be0ab825 */ /* 0x006fc800078e0208 */
[-C--:B------:R-:W-:Y:S01]  /*1ca40*/  @!P1 LEA R12, P5, R222, R8.reuse, 0x2 ;  /* 0x00000008de0c9211 */ /* 0x080fe200078a10ff */
[----:B------:R1:W-:Y:S01]  /*1ca50*/  @!P3 ST.E.64 desc[UR60][R10.64], R20 ;  /* 0x000000140a00b985 */ /* 0x0003e2000c101b3c */
[----:B------:R-:W-:Y:S02]  /*1ca60*/  ISETP.GE.AND P3, PT, R220, UR4, PT ;  /* 0x00000004dc007c0c */ /* 0x000fe4000bf66270 */
[----:B------:R-:W-:Y:S02]  /*1ca70*/  @!P1 LEA.HI.X R13, R222, R9, R27, 0x2, P5 ;  /* 0x00000009de0d9211 */ /* 0x000fe400028f141b */
[----:B------:R-:W-:Y:S02]  /*1ca80*/  ISETP.GE.AND P5, PT, R218, UR4, PT ;  /* 0x00000004da007c0c */ /* 0x000fe4000bfa6270 */
[----:B-1----:R-:W-:-:S04]  /*1ca90*/  @!P2 LEA R10, P6, R208, R8, 0x2 ;  /* 0x00000008d00aa211 */ /* 0x002fc800078c10ff */
        /* <DEDUP_REMOVED lines=8> */
[CC--:B-1----:R-:W-:Y:S02]  /*1cb20*/  @!P3 LEA R10, P6, R220.reuse, R8.reuse, 0x2 ;  /* 0x00000008dc0ab211 */ /* 0x0c2fe400078c10ff */
[CC--:B--2---:R-:W-:Y:S02]  /*1cb30*/  @!P4 LEA R12, P0, R219.reuse, R8.reuse, 0x2 ;  /* 0x00000008db0cc211 */ /* 0x0c4fe400078010ff */
[-C--:B------:R-:W-:Y:S02]  /*1cb40*/  @!P3 LEA.HI.X R11, R220, R9.reuse, R38, 0x2, P6 ;  /* 0x00000009dc0bb211 */ /* 0x080fe400030f1426 */
[----:B------:R-:W-:Y:S02]  /*1cb50*/  @!P4 LEA.HI.X R13, R219, R9, R37, 0x2, P0 ;  /* 0x00000009db0dc211 */ /* 0x000fe400000f1425 */
[----:B------:R-:W-:Y:S01]  /*1cb60*/  ISETP.GE.AND P0, PT, R215, UR4, PT ;  /* 0x00000004d7007c0c */ /* 0x000fe2000bf06270 */
[----:B------:R1:W-:Y:S01]  /*1cb70*/  @!P3 ST.E.64 desc[UR60][R10.64], R40 ;  /* 0x000000280a00b985 */ /* 0x0003e2000c101b3c */
[----:B---3--:R-:W-:-:S02]  /*1cb80*/  @!P5 LEA R14, P6, R218, R8, 0x2 ;  /* 0x00000008da0ed211 */ /* 0x008fc400078c10ff */
[----:B------:R-:W-:Y:S01]  /*1cb90*/  ISETP.GE.AND P3, PT, R214, UR4, PT ;  /* 0x00000004d6007c0c */ /* 0x000fe2000bf66270 */
[----:B------:R2:W-:Y:S01]  /*1cba0*/  @!P4 ST.E.64 desc[UR60][R12.64], R44 ;  /* 0x0000002c0c00c985 */ /* 0x0005e2000c101b3c */
[----:B------:R-:W-:-:S05]  /*1cbb0*/  @!P5 LEA.HI.X R15, R218, R9, R36, 0x2, P6 ;  /* 0x00000009da0fd211 */ /* 0x000fca00030f1424 */
[----:B------:R3:W-:Y:S01]  /*1cbc0*/  @!P5 ST.E.64 desc[UR60][R14.64], R48 ;  /* 0x000000300e00d985 */ /* 0x0007e2000c101b3c */
[CC--:B-1----:R-:W-:Y:S02]  /*1cbd0*/  @!P2 LEA R10, P4, R217.reuse, R8.reuse, 0x2 ;  /* 0x00000008d90aa211 */ /* 0x0c2fe400078810ff */
[CC--:B--2---:R-:W-:Y:S02]  /*1cbe0*/  @!P1 LEA R12, P5, R216.reuse, R8.reuse, 0x2 ;  /* 0x00000008d80c9211 */ /* 0x0c4fe400078a10ff */
[-C--:B------:R-:W-:Y:S02]  /*1cbf0*/  @!P2 LEA.HI.X R11, R217, R9.reuse, R35, 0x2, P4 ;  /* 0x00000009d90ba211 */ /* 0x080fe400020f1423 */
[----:B------:R-:W-:Y:S02]  /*1cc00*/  ISETP.GE.AND P4, PT, R213, UR4, PT ;  /* 0x00000004d5007c0c */ /* 0x000fe4000bf86270 */
[----:B---3--:R-:W-:Y:S01]  /*1cc10*/  @!P0 LEA R14, P6, R215, R8, 0x2 ;  /* 0x00000008d70e8211 */ /* 0x008fe200078c10ff */
        /* <DEDUP_REMOVED lines=8> */
[----:B-1----:R-:W-:-:S04]  /*1cca0*/  @!P3 LEA R10, P5, R214, R8, 0x2 ;  /* 0x00000008d60ab211 */ /* 0x002fc800078a10ff */
[-C--:B------:R-:W-:Y:S02]  /*1ccb0*/  @!P3 LEA.HI.X R11, R214, R9.reuse, R32, 0x2, P5 ;  /* 0x00000009d60bb211 */ /* 0x080fe400028f1420 */
[----:B------:R-:W-:Y:S02]  /*1ccc0*/  ISETP.GE.AND P5, PT, R209, UR4, PT ;  /* 0x00000004d1007c0c */ /* 0x000fe4000bfa6270 */
[CC--:B--2---:R-:W-:Y:S01]  /*1ccd0*/  @!P4 LEA R12, P6, R213.reuse, R8.reuse, 0x2 ;  /* 0x00000008d50cc211 */ /* 0x0c4fe200078c10ff */
[----:B------:R1:W-:Y:S03]  /*1cce0*/  @!P3 ST.E.64 desc[UR60][R10.64], R64 ;  /* 0x000000400a00b985 */ /* 0x0003e6000c101b3c */
[----:B------:R-:W-:Y:S02]  /*1ccf0*/  @!P4 LEA.HI.X R13, R213, R9, R31, 0x2, P6 ;  /* 0x00000009d50dc211 */ /* 0x000fe400030f141f */
[----:B---3--:R-:W-:-:S03]  /*1cd00*/  @!P1 LEA R14, P6, R211, R8, 0x2 ;  /* 0x00000008d30e9211 */ /* 0x008fc600078c10ff */
[----:B------:R2:W-:Y:S01]  /*1cd10*/  @!P4 ST.E.64 desc[UR60][R12.64], R68 ;  /* 0x000000440c00c985 */ /* 0x0005e2000c101b3c */
[----:B------:R-:W-:Y:S02]  /*1cd20*/  @!P1 LEA.HI.X R15, R211, R9, R29, 0x2, P6 ;  /* 0x00000009d30f9211 */ /* 0x000fe400030f141d */
[----:B-1----:R-:W-:-:S04]  /*1cd30*/  @!P2 LEA R10, P3, R212, R8, 0x2 ;  /* 0x00000008d40aa211 */ /* 0x002fc800078610ff */
[----:B------:R-:W-:Y:S02]  /*1cd40*/  @!P2 LEA.HI.X R11, R212, R9, R30, 0x2, P3 ;  /* 0x00000009d40ba211 */ /* 0x000fe400018f141e */
[----:B--2---:R-:W-:-:S03]  /*1cd50*/  @!P0 LEA R12, P4, R210, R8, 0x2 ;  /* 0x00000008d20c8211 */ /* 0x004fc600078810ff */
[----:B------:R3:W-:Y:S01]  /*1cd60*/  @!P2 ST.E.64 desc[UR60][R10.64], R94 ;  /* 0x0000005e0a00a985 */ /* 0x0007e2000c101b3c */
[C---:B------:R-:W-:Y:S02]  /*1cd70*/  @!P5 LEA R8, P3, R209.reuse, R8, 0x2 ;  /* 0x00000008d108d211 */ /* 0x040fe400078610ff */
[-C--:B------:R-:W-:Y:S01]  /*1cd80*/  @!P0 LEA.HI.X R13, R210, R9.reuse, R229, 0x2, P4 ;  /* 0x00000009d20d8211 */ /* 0x080fe200020f14e5 */
[----:B------:R3:W-:Y:S01]  /*1cd90*/  @!P1 ST.E.64 desc[UR60][R14.64], R76 ;  /* 0x0000004c0e009985 */ /* 0x0007e2000c101b3c */
[----:B------:R-:W-:-:S03]  /*1cda0*/  @!P5 LEA.HI.X R9, R209, R9, R228, 0x2, P3 ;  /* 0x00000009d109d211 */ /* 0x000fc600018f14e4 */
[----:B------:R3:W-:Y:S04]  /*1cdb0*/  @!P0 ST.E.64 desc[UR60][R12.64], R80 ;  /* 0x000000500c008985 */ /* 0x0007e8000c101b3c */
[----:B------:R3:W-:Y:S02]  /*1cdc0*/  @!P5 ST.E.64 desc[UR60][R8.64], R84 ;  /* 0x000000540800d985 */ /* 0x0007e4000c101b3c */
.L_x_2886:
[----:B------:R-:W-:Y:S05]  /*1cdd0*/  BSYNC B1 ;  /* 0x0000000000017941 */ /* 0x000fea0003800000 */
.L_x_2885:
        /* <DEDUP_REMOVED lines=31> */
[-C--:B-1----:R-:W-:Y:S02]  /*1cfd0*/  @!P0 LEA R10, P4, R218, R8.reuse, 0x2 ;  /* 0x00000008da0a8211 */ /* 0x082fe400078810ff */
[-C--:B--2---:R-:W-:Y:S01]  /*1cfe0*/  @!P2 LEA R14, P6, R216, R8.reuse, 0x2 ;  /* 0x00000008d80ea211 */ /* 0x084fe200078c10ff */
[----:B------:R-:W-:Y:S01]  /*1cff0*/  @!P5 ST.E.64 desc[UR60][R26.64], R46 ;  /* 0x0000002e1a00d985 */ /* 0x000fe2000c101b3c */
[----:B------:R-:W-:Y:S02]  /*1d000*/  @!P1 LEA R12, P5, R217, R8, 0x2 ;  /* 0x00000008d90c9211 */ /* 0x000fe400078a10ff */
[----:B------:R-:W-:-:S02]  /*1d010*/  @!P0 LEA.HI.X R11, R218, R9, R36, 0x2, P4 ;  /* 0x00000009da0b8211 */ /* 0x000fc400020f1424 */
[-C--:B------:R-:W-:Y:S02]  /*1d020*/  @!P1 LEA.HI.X R13, R217, R9.reuse, R35, 0x2, P5 ;  /* 0x00000009d90d9211 */ /* 0x080fe400028f1423 */
[----:B------:R-:W-:Y:S01]  /*1d030*/  ISETP.GE.AND P4, PT, R214, UR4, PT ;  /* 0x00000004d6007c0c */ /* 0x000fe2000bf86270 */
[----:B------:R-:W-:Y:S01]  /*1d040*/  @!P0 ST.E.64 desc[UR60][R10.64], R50 ;  /* 0x000000320a008985 */ /* 0x000fe2000c101b3c */
[----:B------:R-:W-:Y:S02]  /*1d050*/  @!P2 LEA.HI.X R15, R216, R9, R34, 0x2, P6 ;  /* 0x00000009d80fa211 */ /* 0x000fe400030f1422 */
[----:B---3--:R-:W-:Y:S01]  /*1d060*/  @!P3 LEA R20, P5, R215, R8, 0x2 ;  /* 0x00000008d714b211 */ /* 0x008fe200078a10ff */
[----:B------:R1:W-:Y:S01]  /*1d070*/  @!P1 ST.E.64 desc[UR60][R12.64], R54 ;  /* 0x000000360c009985 */ /* 0x0003e2000c101b3c */
[----:B------:R-:W-:Y:S02]  /*1d080*/  ISETP.GE.AND P1, PT, R212, UR4, PT ;  /* 0x00000004d4007c0c */ /* 0x000fe4000bf26270 */
[----:B------:R-:W-:Y:S01]  /*1d090*/  ISETP.GE.AND P0, PT, R211, UR4, PT ;  /* 0x00000004d3007c0c */ /* 0x000fe2000bf06270 */
[----:B------:R2:W-:Y:S01]  /*1d0a0*/  @!P2 ST.E.64 desc[UR60][R14.64], R58 ;  /* 0x0000003a0e00a985 */ /* 0x0005e2000c101b3c */
[----:B------:R-:W-:-:S02]  /*1d0b0*/  ISETP.GE.AND P2, PT, R213, UR4, PT ;  /* 0x00000004d5007c0c */ /* 0x000fc4000bf46270 */
[-C--:B------:R-:W-:Y:S02]  /*1d0c0*/  @!P3 LEA.HI.X R21, R215, R9.reuse, R33, 0x2, P5 ;  /* 0x00000009d715b211 */ /* 0x080fe400028f1421 */
[----:B------:R-:W-:Y:S02]  /*1d0d0*/  ISETP.GE.AND P5, PT, R210, UR4, PT ;  /* 0x00000004d2007c0c */ /* 0x000fe4000bfa6270 */
[CC--:B----4-:R-:W-:Y:S01]  /*1d0e0*/  @!P4 LEA R24, P6, R214.reuse, R8.reuse, 0x2 ;  /* 0x00000008d618c211 */ /* 0x0d0fe200078c10ff */
[----:B------:R4:W-:Y:S03]  /*1d0f0*/  @!P3 ST.E.64 desc[UR60][R20.64], R62 ;  /* 0x0000003e1400b985 */ /* 0x0009e6000c101b3c */
[----:B------:R-:W-:Y:S02]  /*1d100*/  @!P4 LEA.HI.X R25, R214, R9, R32, 0x2, P6 ;  /* 0x00000009d619c211 */ /* 0x000fe400030f1420 */
[----:B-1----:R-:W-:-:S02]  /*1d110*/  @!P1 LEA R12, P6, R212, R8, 0x2 ;  /* 0x00000008d40c9211 */ /* 0x002fc400078c10ff */
[-C--:B------:R-:W-:Y:S01]  /*1d120*/  @!P2 LEA R10, P3, R213, R8.reuse, 0x2 ;  /* 0x00000008d50aa211 */ /* 0x080fe200078610ff */
[----:B------:R4:W-:Y:S01]  /*1d130*/  @!P4 ST.E.64 desc[UR60][R24.64], R66 ;  /* 0x000000421800c985 */ /* 0x0009e2000c101b3c */
[-C--:B--2---:R-:W-:Y:S02]  /*1d140*/  @!P0 LEA R14, P4, R211, R8.reuse, 0x2 ;  /* 0x00000008d30e8211 */ /* 0x084fe400078810ff */
        /* <DEDUP_REMOVED lines=15> */
.L_x_2875:
[----:B------:R-:W-:Y:S01]  /*1d240*/  ULDC.64 UR6, c[0x0][0xc08] ;  /* 0x0003020000067ab9 */ /* 0x000fe20000000a00 */
[----:B------:R-:W-:Y:S01]  /*1d250*/  ULDC.64 UR4, c[0x0][0xc00] ;  /* 0x0003000000047ab9 */ /* 0x000fe20000000a00 */
[----:B------:R-:W-:Y:S01]  /*1d260*/  ISETP.NE.U32.AND P1, PT, RZ, UR6, PT ;  /* 0x00000006ff007c0c */ /* 0x000fe2000bf25070 */
[----:B------:R-:W-:Y:S01]  /*1d270*/  IMAD.MOV.U32 R3, RZ, RZ, RZ ;  /* 0x000000ffff037224 */ /* 0x000fe200078e00ff */
[----:B------:R-:W-:Y:S02]  /*1d280*/  ISETP.NE.U32.AND P0, PT, RZ, UR4, PT ;  /* 0x00000004ff007c0c */ /* 0x000fe4000bf05070 */
[----:B------:R-:W-:Y:S02]  /*1d290*/  ISETP.NE.AND.EX P1, PT, RZ, UR7, PT, P1 ;  /* 0x00000007ff007c0c */ /* 0x000fe4000bf25310 */
[----:B------:R-:W-:Y:S02]  /*1d2a0*/  IADD3 R8, P2, R203, UR4, RZ ;  /* 0x00000004cb087c10 */ /* 0x000fe4000ff5e0ff */
[----:B------:R-:W-:-:S02]  /*1d2b0*/  ISETP.NE.AND.EX P0, PT, RZ, UR5, PT, P0 ;  /* 0x00000005ff007c0c */ /* 0x000fc4000bf05300 */
[----:B------:R-:W-:Y:S01]  /*1d2c0*/  IADD3.X R9, R204, UR5, RZ, P2, !PT ;  /* 0x00000005cc097c10 */ /* 0x000fe200097fe4ff */
[----:B------:R-:W-:Y:S02]  /*1d2d0*/  ULDC UR4, c[0x0][0xa88] ;  /* 0x0002a20000047ab9 */ /* 0x000fe40000000800 */
[----:B------:R-:W-:-:S04]  /*1d2e0*/  IMAD.U32 R0, RZ, RZ, UR4 ;  /* 0x00000004ff007e24 */ /* 0x000fc8000f8e00ff */
[----:B------:R-:W-:-:S04]  /*1d2f0*/  @P1 IADD3 R10, P2, R203, UR6, RZ ;  /* 0x00000006cb0a1c10 */ /* 0x000fc8000ff5e0ff */
[----:B------:R-:W-:Y:S01]  /*1d300*/  @P1 IADD3.X R11, R204, UR7, RZ, P2, !PT ;  /* 0x00000007cc0b1c10 */ /* 0x000fe200097fe4ff */
[----:B------:R0:W5:Y:S04]  /*1d310*/  @P0 LDG.E R3, desc[UR60][R8.64] ;  /* 0x0000003c08030981 */ /* 0x000168000c1e1900 */
[----:B------:R0:W5:Y:S01]  /*1d320*/  @P1 LDG.E R0, desc[UR60][R10.64] ;  /* 0x0000003c0a001981 */ /* 0x000162000c1e1900 */
[----:B------:R-:W-:Y:S01]  /*1d330*/  ISETP.NE.AND P2, PT, R201, RZ, PT ;  /* 0x000000ffc900720c */ /* 0x000fe20003f45270 */
[----:B------:R-:W3:-:S12]  /*1d340*/  S2R R33, SR_TID.X ;  /* 0x0000000000217919 */ /* 0x000ed80000002100 */
[----:B------:R-:W1:Y:S01]  /*1d350*/  @!P2 LDC R201, c[0x0][0xad4] ;  /* 0x0002b500ffc9ab82 */ /* 0x000e620000000800 */
[----:B---3--:R-:W-:Y:S02]  /*1d360*/  IADD3 R4, R33, -0x80, RZ ;  /* 0xffffff8021047810 */ /* 0x008fe40007ffe0ff */
[----:B-1----:R-:W-:Y:S02]  /*1d370*/  ISETP.GT.AND P2, PT, R201, 0x1, PT ;  /* 0x00000001c900780c */ /* 0x002fe40003f44270 */
[----:B------:R-:W-:Y:S01]  /*1d380*/  ISETP.GT.AND P3, PT, R4, 0x7f, PT ;  /* 0x0000007f0400780c */ /* 0x000fe20003f64270 */
[----:B0-----:R-:W-:-:S12]  /*1d390*/  @P1 BRA `(.L_x_2887) ;  /* 0x0000000000101947 */ /* 0x001fd80003800000 */
[----:B------:R-:W-:Y:S05]  /*1d3a0*/  @!P0 BRA `(.L_x_2887) ;  /* 0x00000000000c8947 */ /* 0x000fea0003800000 */
[----:B------:R-:W3:Y:S04]  /*1d3b0*/  LDG.E R11, desc[UR60][R8.64] ;  /* 0x0000003c080b7981 */ /* 0x000ee8000c1e1900 */
[----:B-----5:R-:W3:Y:S02]  /*1d3c0*/  LDG.E R0, desc[UR60][R8.64+0x4] ;  /* 0x0000043c08007981 */ /* 0x020ee4000c1e1900 */
[----:B---3--:R-:W-:-:S07]  /*1d3d0*/  IMAD.IADD R0, R0, 0x1, -R11 ;  /* 0x0000000100007824 */ /* 0x008fce00078e0a0b */
.L_x_2887:
[----:B------:R-:W-:Y:S01]  /*1d3e0*/  BSSY B1, `(.L_x_2888) ;  /* 0x0000035000017945 */ /* 0x000fe20003800000 */
[----:B------:R-:W-:Y:S02]  /*1d3f0*/  SEL R31, R202, RZ, !P0 ;  /* 0x000000ffca1f7207 */ /* 0x000fe40004000000 */
        /* <DEDUP_REMOVED lines=11> */
[----:B------:R-:W-:Y:S02]  /*1d4b0*/  ISETP.NE.AND P1, PT, R35, 0x1, PT ;  /* 0x000000012300780c */ /* 0x000fe40003f25270 */
[----:B------:R-:W-:Y:S02]  /*1d4c0*/  SEL R26, R26, 0x978, P0 ;  /* 0x000009781a1a7807 */ /* 0x000fe40000000000 */
[----:B------:R-:W-:Y:S02]  /*1d4d0*/  MOV R27, R33 ;  /* 0x00000021001b7202 */ /* 0x000fe40000000f00 */
[----:B------:R-:W-:Y:S01]  /*1d4e0*/  SEL R207, R207, RZ, P0 ;  /* 0x000000ffcfcf7207 */ /* 0x000fe20000000000 */
[----:B------:R-:W1:Y:S08]  /*1d4f0*/  LDC.64 R24, c[0x0][R26+0x220] ;  /* 0x000088001a187b82 */ /* 0x000e700000000a00 */
[----:B------:R-:W4:Y:S08]  /*1d500*/  LDC.64 R20, c[0x0][R26+0x218] ;  /* 0x000086001a147b82 */ /* 0x000f300000000a00 */
[----:B------:R-:W3:Y:S08]  /*1d510*/  LDC.64 R12, c[0x0][R26+0x228] ;  /* 0x00008a001a0c7b82 */ /* 0x000ef00000000a00 */
[----:B------:R-:W5:Y:S08]  /*1d520*/  LDC.64 R10, c[0x0][R26+0x210] ;  /* 0x000084001a0a7b82 */ /* 0x000f700000000a00 */
[----:B------:R-:W2:Y:S08]  /*1d530*/  @P1 LDC R4, c[0x0][0xbec] ;  /* 0x0002fb00ff041b82 */ /* 0x000eb00000000800 */
[----:B------:R-:W3:Y:S01]  /*1d540*/  @P1 LDC R37, c[0x0][0xbf0] ;  /* 0x0002fc00ff251b82 */ /* 0x000ee20000000800 */
[----:B-1----:R-:W-:-:S07]  /*1d550*/  IMAD R25, R25, R31, RZ ;  /* 0x0000001f19197224 */ /* 0x002fce00078e02ff */
[----:B0-----:R-:W0:Y:S01]  /*1d560*/  @!P0 LDC R8, c[0x0][0xb50] ;  /* 0x0002d400ff088b82 */ /* 0x001e220000000800 */
[----:B------:R-:W-:-:S04]  /*1d570*/  IMAD.WIDE.U32 R14, R24, R31, RZ ;  /* 0x0000001f180e7225 */ /* 0x000fc800078e00ff */
[----:B------:R-:W-:Y:S02]  /*1d580*/  IMAD R25, R24, R223, R25 ;  /* 0x000000df18197224 */ /* 0x000fe400078e0219 */
[----:B--2---:R-:W-:Y:S01]  /*1d590*/  @P1 IMAD.HI.U32 R4, R33, R4, RZ ;  /* 0x0000000421041227 */ /* 0x004fe200078e00ff */
[----:B------:R-:W1:Y:S02]  /*1d5a0*/  @!P0 LDC R9, c[0x0][0xb54] ;  /* 0x0002d500ff098b82 */ /* 0x000e640000000800 */
[----:B------:R-:W-:Y:S01]  /*1d5b0*/  IADD3 R25, R15, R25, RZ ;  /* 0x000000190f197210 */ /* 0x000fe20007ffe0ff */
[-C--:B----4-:R-:W-:Y:S02]  /*1d5c0*/  IMAD R29, R21, R165.reuse, RZ ;  /* 0x000000a5151d7224 */ /* 0x090fe400078e02ff */
[----:B------:R-:W-:Y:S01]  /*1d5d0*/  IMAD.WIDE.U32 R20, R20, R165, RZ ;  /* 0x000000a514147225 */ /* 0x000fe200078e00ff */
[----:B---3--:R-:W-:-:S03]  /*1d5e0*/  @P1 SHF.R.U32.HI R27, RZ, R37, R4 ;  /* 0x00000025ff1b1219 */ /* 0x008fc60000011604 */
[----:B------:R-:W-:Y:S01]  /*1d5f0*/  IMAD.IADD R29, R21, 0x1, R29 ;  /* 0x00000001151d7824 */ /* 0x000fe200078e021d */
[----:B------:R-:W-:Y:S01]  /*1d600*/  IADD3 R20, P1, P3, R14, R20, R3 ;  /* 0x000000140e147210 */ /* 0x000fe20007b3e003 */
[-C--:B------:R-:W-:Y:S02]  /*1d610*/  IMAD R21, R13, R207.reuse, RZ ;  /* 0x000000cf0d157224 */ /* 0x080fe400078e02ff */
[----:B------:R-:W-:Y:S02]  /*1d620*/  IMAD.MOV R4, RZ, RZ, -R27 ;  /* 0x000000ffff047224 */ /* 0x000fe400078e0a1b */
[----:B------:R-:W-:-:S04]  /*1d630*/  IMAD.WIDE.U32 R12, R12, R207, RZ ;  /* 0x000000cf0c0c7225 */ /* 0x000fc800078e00ff */
[----:B------:R-:W-:Y:S01]  /*1d640*/  IMAD R15, R35, R4, R33 ;  /* 0x00000004230f7224 */ /* 0x000fe200078e0221 */
[----:B------:R-:W-:Y:S01]  /*1d650*/  IADD3.X R4, R25, R29, R28, P1, P3 ;  /* 0x0000001d19047210 */ /* 0x000fe20000fe641c */
[----:B------:R-:W-:Y:S01]  /*1d660*/  IMAD.IADD R21, R13, 0x1, R21 ;  /* 0x000000010d157824 */ /* 0x000fe200078e0215 */
[----:B------:R-:W-:Y:S02]  /*1d670*/  IADD3 R12, P0, P1, R27, R20, R12 ;  /* 0x000000141b0c7210 */ /* 0x000fe4000791e00c */
[----:B------:R-:W-:-:S04]  /*1d680*/  SHF.R.S32.HI R27, RZ, 0x1f, R27 ;  /* 0x0000001fff1b7819 */ /* 0x000fc8000001141b */
[----:B------:R-:W-:Y:S01]  /*1d690*/  IADD3.X R13, R27, R4, R21, P0, P1 ;  /* 0x000000041b0d7210 */ /* 0x000fe200007e2415 */
[----:B-----5:R-:W-:Y:S01]  /*1d6a0*/  IMAD R4, R11, R15, RZ ;  /* 0x0000000f0b047224 */ /* 0x020fe200078e02ff */
[----:B------:R-:W-:-:S05]  /*1d6b0*/  SHF.R.S32.HI R21, RZ, 0x1f, R15 ;  /* 0x0000001fff157819 */ /* 0x000fca000001140f */
[C---:B------:R-:W-:Y:S02]  /*1d6c0*/  IMAD R21, R10.reuse, R21, R4 ;  /* 0x000000150a157224 */ /* 0x040fe400078e0204 */
[----:B------:R-:W-:-:S04]  /*1d6d0*/  IMAD.WIDE.U32 R10, R10, R15, R12 ;  /* 0x0000000f0a0a7225 */ /* 0x000fc800078e000c */
[----:B------:R-:W-:Y:S01]  /*1d6e0*/  IMAD.IADD R4, R11, 0x1, R21 ;  /* 0x000000010b047824 */ /* 0x000fe200078e0215 */
[C---:B0-----:R-:W-:Y:S02]  /*1d6f0*/  LEA R8, P0, R10.reuse, R8, 0x2 ;  /* 0x000000080a087211 */ /* 0x041fe400078010ff */
[----:B------:R-:W-:Y:S02]  /*1d700*/  MOV R11, 0xff800000 ;  /* 0xff800000000b7802 */ /* 0x000fe40000000f00 */
[----:B-1----:R-:W-:-:S05]  /*1d710*/  LEA.HI.X R9, R10, R9, R4, 0x2, P0 ;  /* 0x000000090a097211 */ /* 0x002fca00000f1404 */
[----:B------:R0:W-:Y:S04]  /*1d720*/  STG.E desc[UR60][R8.64], R11 ;  /* 0x0000000b08007986 */ /* 0x0001e8000c10193c */
.L_x_2889:
[----:B------:R-:W-:Y:S05]  /*1d730*/  BSYNC B1 ;  /* 0x0000000000017941 */ /* 0x000fea0003800000 */
.L_x_2888:
[----:B------:R-:W-:Y:S05]  /*1d740*/  @P2 BRA `(.L_x_2884) ;  /* 0x0000000400a02947 */ /* 0x000fea0003800000 */
[----:B------:R-:W1:Y:S01]  /*1d750*/  LDC R15, c[0x0][0xbe8] ;  /* 0x0002fa00ff0f7b82 */ /* 0x000e620000000800 */
[----:B------:R-:W-:Y:S01]  /*1d760*/  ULDC.64 UR4, c[0x0][0xaa0] ;  /* 0x0002a80000047ab9 */ /* 0x000fe20000000a00 */
[----:B------:R-:W-:Y:S01]  /*1d770*/  ULDC.64 UR6, c[0x0][0xaf0] ;  /* 0x0002bc0000067ab9 */ /* 0x000fe20000000a00 */
[----:B------:R-:W-:Y:S01]  /*1d780*/  IMAD R4, R28, UR4, RZ ;  /* 0x000000041c047c24 */ /* 0x000fe2000f8e02ff */
[----:B------:R-:W-:Y:S01]  /*1d790*/  BSSY B1, `(.L_x_2890) ;  /* 0x0000039000017945 */ /* 0x000fe20003800000 */
[C---:B0-----:R-:W-:Y:S01]  /*1d7a0*/  IMAD.WIDE.U32 R8, R3.reuse, UR4, RZ ;  /* 0x0000000403087c25 */ /* 0x041fe2000f8e00ff */
[----:B------:R-:W-:Y:S02]  /*1d7b0*/  SHF.R.S32.HI R12, RZ, 0x1f, R192 ;  /* 0x0000001fff0c7819 */ /* 0x000fe400000114c0 */
[----:B------:R-:W-:Y:S01]  /*1d7c0*/  SHF.R.S32.HI R14, RZ, 0x1f, R189 ;  /* 0x0000001fff0e7819 */ /* 0x000fe200000114bd */
[----:B------:R-:W-:Y:S01]  /*1d7d0*/  IMAD R11, R3, UR5, R4 ;  /* 0x00000005030b7c24 */ /* 0x000fe2000f8e0204 */
[----:B------:R-:W-:Y:S01]  /*1d7e0*/  ULDC.64 UR4, c[0x0][0xae8] ;  /* 0x0002ba0000047ab9 */ /* 0x000fe20000000a00 */
[----:B------:R-:W-:-:S02]  /*1d7f0*/  IMAD R3, R200, 0x20, R224 ;  /* 0x00000020c8037824 */ /* 0x000fc400078e02e0 */
[----:B------:R-:W-:-:S03]  /*1d800*/  IMAD.IADD R9, R9, 0x1, R11 ;  /* 0x0000000109097824 */ /* 0x000fc600078e020b */
[----:B------:R-:W-:Y:S01]  /*1d810*/  IADD3 R13, R186, R3, RZ ;  /* 0x00000003ba0d7210 */ /* 0x000fe20007ffe0ff */
[----:B------:R-:W-:-:S04]  /*1d820*/  IMAD.WIDE.U32 R8, R165, UR4, R8 ;  /* 0x00000004a5087c25 */ /* 0x000fc8000f8e0008 */
[----:B------:R-:W-:Y:S02]  /*1d830*/  IMAD.MOV.U32 R3, RZ, RZ, R13 ;  /* 0x000000ffff037224 */ /* 0x000fe400078e000d */
[----:B------:R-:W-:Y:S01]  /*1d840*/  IMAD R9, R165, UR5, R9 ;  /* 0x00000005a5097c24 */ /* 0x000fe2000f8e0209 */
[----:B-1----:R-:W-:Y:S01]  /*1d850*/  ISETP.NE.AND P0, PT, R15, 0x1, PT ;  /* 0x000000010f00780c */ /* 0x002fe20003f05270 */
[----:B------:R-:W-:Y:S01]  /*1d860*/  ULDC.64 UR4, c[0x0][0xae0] ;  /* 0x0002b80000047ab9 */ /* 0x000fe20000000a00 */
[----:B------:R-:W-:Y:S02]  /*1d870*/  IMAD.IADD R186, R224, 0x1, R186 ;  /* 0x00000001e0ba7824 */ /* 0x000fe400078e02ba */
[----:B------:R-:W-:-:S09]  /*1d880*/  IMAD.WIDE.U32 R8, R31, UR6, R8 ;  /* 0x000000061f087c25 */ /* 0x000fd2000f8e0008 */
[----:B------:R-:W0:Y:S08]  /*1d890*/  @P0 LDC R10, c[0x0][0xbec] ;  /* 0x0002fb00ff0a0b82 */ /* 0x000e300000000800 */
[----:B------:R-:W1:Y:S01]  /*1d8a0*/  @P0 LDC R21, c[0x0][0xbf0] ;  /* 0x0002fc00ff150b82 */ /* 0x000e620000000800 */
[----:B0-----:R-:W-:-:S04]  /*1d8b0*/  @P0 IMAD.HI.U32 R4, R13, R10, RZ ;  /* 0x0000000a0d040227 */ /* 0x001fc800078e00ff */
[----:B------:R-:W-:Y:S01]  /*1d8c0*/  IMAD R10, R223, UR6, RZ ;  /* 0x00000006df0a7c24 */ /* 0x000fe2000f8e02ff */
[----:B-1----:R-:W-:-:S03]  /*1d8d0*/  @P0 SHF.R.U32.HI R3, RZ, R21, R4 ;  /* 0x00000015ff030219 */ /* 0x002fc60000011604 */
[----:B------:R-:W-:Y:S01]  /*1d8e0*/  IMAD R11, R31, UR7, R10 ;  /* 0x000000071f0b7c24 */ /* 0x000fe2000f8e020a */
[--C-:B------:R-:W-:Y:S01]  /*1d8f0*/  SHF.R.S32.HI R4, RZ, 0x1f, R3.reuse ;  /* 0x0000001fff047819 */ /* 0x100fe20000011403 */
[----:B------:R-:W-:-:S03]  /*1d900*/  IMAD.MOV R10, RZ, RZ, -R3 ;  /* 0x000000ffff0a7224 */ /* 0x000fc600078e0a03 */
[----:B------:R-:W-:Y:S01]  /*1d910*/  IADD3 R9, R9, R11, RZ ;  /* 0x0000000b09097210 */ /* 0x000fe20007ffe0ff */
[----:B------:R-:W-:Y:S02]  /*1d920*/  IMAD R4, R4, UR4, RZ ;  /* 0x0000000404047c24 */ /* 0x000fe4000f8e02ff */
[----:B------:R-:W-:Y:S02]  /*1d930*/  IMAD R11, R15, R10, R13 ;  /* 0x0000000a0f0b7224 */ /* 0x000fe400078e020d */
[C---:B------:R-:W-:Y:S02]  /*1d940*/  IMAD R13, R3.reuse, UR5, R4 ;  /* 0x00000005030d7c24 */ /* 0x040fe4000f8e0204 */
[----:B------:R-:W-:Y:S01]  /*1d950*/  IMAD.WIDE.U32 R8, R3, UR4, R8 ;  /* 0x0000000403087c25 */ /* 0x000fe2000f8e0008 */
[----:B------:R-:W-:Y:S01]  /*1d960*/  SHF.R.S32.HI R3, RZ, 0x1f, R11 ;  /* 0x0000001fff037819 */ /* 0x000fe2000001140b */
[----:B------:R-:W-:Y:S02]  /*1d970*/  ULDC.64 UR4, c[0x0][0xad8] ;  /* 0x0002b60000047ab9 */ /* 0x000fe40000000a00 */
[----:B------:R-:W-:-:S02]  /*1d980*/  IMAD.IADD R9, R9, 0x1, R13 ;  /* 0x0000000109097824 */ /* 0x000fc400078e020d */
[----:B------:R-:W-:Y:S02]  /*1d990*/  IMAD R4, R3, UR4, RZ ;  /* 0x0000000403047c24 */ /* 0x000fe4000f8e02ff */
[----:B------:R-:W-:Y:S01]  /*1d9a0*/  IMAD R15, R0, R15, RZ ;  /* 0x0000000f000f7224 */ /* 0x000fe200078e02ff */
[C---:B------:R-:W-:Y:S01]  /*1d9b0*/  IADD3 R0, R186.reuse, 0x20, RZ ;  /* 0x00000020ba007810 */ /* 0x040fe20007ffe0ff */
[C---:B------:R-:W-:Y:S02]  /*1d9c0*/  IMAD R3, R11.reuse, UR5, R4 ;  /* 0x000000050b037c24 */ /* 0x040fe4000f8e0204 */
[----:B------:R-:W-:Y:S01]  /*1d9d0*/  IMAD.WIDE.U32 R8, R11, UR4, R8 ;  /* 0x000000040b087c25 */ /* 0x000fe2000f8e0008 */
[-C--:B------:R-:W-:Y:S01]  /*1d9e0*/  ISETP.GE.AND P2, PT, R186, R15.reuse, PT ;  /* 0x0000000fba00720c */ /* 0x080fe20003f46270 */
[----:B------:R-:W-:Y:S01]  /*1d9f0*/  ULDC.64 UR4, c[0x0][0xa80] ;  /* 0x0002a00000047ab9 */ /* 0x000fe20000000a00 */
[----:B------:R-:W-:Y:S01]  /*1da00*/  ISETP.GE.AND P1, PT, R0, R15, PT ;  /* 0x0000000f0000720c */ /* 0x000fe20003f26270 */
[----:B------:R-:W-:Y:S01]  /*1da10*/  IMAD.IADD R3, R9, 0x1, R3 ;  /* 0x0000000109037824 */ /* 0x000fe200078e0203 */
[----:B------:R-:W-:Y:S01]  /*1da20*/  LEA R4, P3, R8, UR4, 0x1 ;  /* 0x0000000408047c11 */ /* 0x000fe2000f8608ff */
[----:B------:R-:W-:-:S03]  /*1da30*/  VIADD R0, R186, 0x40 ;  /* 0x00000040ba007836 */ /* 0x000fc60000000000 */
[----:B------:R-:W-:Y:S02]  /*1da40*/  LEA.HI.X R3, R8, UR5, R3, 0x1, P3 ;  /* 0x0000000508037c11 */ /* 0x000fe400098f0c03 */
[----:B------:R-:W-:Y:S01]  /*1da50*/  ISETP.GE.AND P0, PT, R0, R15, PT ;  /* 0x0000000f0000720c */ /* 0x000fe20003f06270 */
[----:B------:R0:W1:Y:S04]  /*1da60*/  SHFL.IDX PT, R8, R4, RZ, 0x181f ;  /* 0x00181fff04087589 */ /* 0x00006800000e0000 */
[----:B------:R0:W3:Y:S01]  /*1da70*/  SHFL.IDX PT, R0, R3, RZ, 0x181f ;  /* 0x00181fff03007589 */ /* 0x0000e200000e0000 */
[----:B------:R-:W-:Y:S07]  /*1da80*/  @P2 BRA `(.L_x_2891) ;  /* 0x0000000000242947 */ /* 0x000fee0003800000 */
[----:B------:R-:W-:Y:S02]  /*1da90*/  ULDC UR4, c[0x0][0xac8] ;  /* 0x0002b20000047ab9 */ /* 0x000fe40000000800 */
[----:B------:R-:W-:Y:S02]  /*1daa0*/  ISETP.GE.AND P4, PT, R189, UR4, PT ;  /* 0x00000004bd007c0c */ /* 0x000fe4000bf86270 */
[----:B------:R-:W-:-:S11]  /*1dab0*/  ISETP.GE.AND P5, PT, R192, UR4, PT ;  /* 0x00000004c0007c0c */ /* 0x000fd6000bfa6270 */
[CC--:B-1----:R-:W-:Y:S02]  /*1dac0*/  @!P4 LEA R10, P2, R189.reuse, R8.reuse, 0x1 ;  /* 0x00000008bd0ac211 */ /* 0x0c2fe400078408ff */
[C---:B------:R-:W-:Y:S02]  /*1dad0*/  @!P5 LEA R8, P3, R192.reuse, R8, 0x1 ;  /* 0x00000008c008d211 */ /* 0x040fe400078608ff */
[-C--:B---3--:R-:W-:Y:S02]  /*1dae0*/  @!P4 LEA.HI.X R11, R189, R0.reuse, R14, 0x1, P2 ;  /* 0x00000000bd0bc211 */ /* 0x088fe400010f0c0e */
[----:B------:R-:W-:-:S03]  /*1daf0*/  @!P5 LEA.HI.X R9, R192, R0, R12, 0x1, P3 ;  /* 0x00000000c009d211 */ /* 0x000fc600018f0c0c */
[----:B------:R1:W-:Y:S04]  /*1db00*/  @!P4 ST.E.128 desc[UR60][R10.64], RZ ;  /* 0x000000ff0a00c985 */ /* 0x0003e8000c101d3c */
[----:B------:R1:W-:Y:S02]  /*1db10*/  @!P5 ST.E.128 desc[UR60][R8.64], RZ ;  /* 0x000000ff0800d985 */ /* 0x0003e4000c101d3c */
.L_x_2891:
[----:B------:R-:W-:Y:S05]  /*1db20*/  BSYNC B1 ;  /* 0x0000000000017941 */ /* 0x000fea0003800000 */
.L_x_2890:
[----:B---3--:R3:W0:Y:S01]  /*1db30*/  SHFL.IDX PT, R0, R3, 0x1, 0x181f ;  /* 0x00381f0003007f89 */ /* 0x00862200000e0000 */
[----:B------:R-:W-:Y:S03]  /*1db40*/  BSSY B1, `(.L_x_2892) ;  /* 0x000000c000017945 */ /* 0x000fe60003800000 */
[----:B-1----:R3:W1:Y:S01]  /*1db50*/  SHFL.IDX PT, R8, R4, 0x1, 0x181f ;  /* 0x00381f0004087f89 */ /* 0x00266200000e0000 */
        /* <DEDUP_REMOVED lines=10> */
.L_x_2893:
[----:B------:R-:W-:Y:S05]  /*1dc00*/  BSYNC B1 ;  /* 0x0000000000017941 */ /* 0x000fea0003800000 */
.L_x_2892:
[----:B0-----:R0:W0:Y:S01]  /*1dc10*/  SHFL.IDX PT, R0, R3, 0x2, 0x181f ;  /* 0x00581f0003007f89 */ /* 0x00102200000e0000 */
[----:B------:R-:W-:Y:S03]  /*1dc20*/  BSSY B1, `(.L_x_2894) ;  /* 0x000000c000017945 */ /* 0x000fe60003800000 */
[----:B-1----:R1:W0:Y:S01]  /*1dc30*/  SHFL.IDX PT, R8, R4, 0x2, 0x181f ;  /* 0x00581f0004087f89 */ /* 0x00222200000e0000 */
        /* <DEDUP_REMOVED lines=10> */
.L_x_2895:
[----:B------:R-:W-:Y:S05]  /*1dce0*/  BSYNC B1 ;  /* 0x0000000000017941 */ /* 0x000fea0003800000 */
.L_x_2894:
[----:B0-----:R-:W-:Y:S01]  /*1dcf0*/  IADD3 R0, R186, 0x60, RZ ;  /* 0x00000060ba007810 */ /* 0x001fe20007ffe0ff */
[----:B---3--:R-:W0:Y:S03]  /*1dd00*/  SHFL.IDX PT, R3, R3, 0x3, 0x181f ;  /* 0x00781f0003037f89 */ /* 0x008e2600000e0000 */
[----:B------:R-:W-:Y:S01]  /*1dd10*/  ISETP.GE.AND P0, PT, R0, R15, PT ;  /* 0x0000000f0000720c */ /* 0x000fe20003f06270 */
[----:B-1----:R-:W1:-:S12]  /*1dd20*/  SHFL.IDX PT, R4, R4, 0x3, 0x181f ;  /* 0x00781f0004047f89 */ /* 0x002e5800000e0000 */
        /* <DEDUP_REMOVED lines=10> */
.L_x_2884:
[----:B------:R-:W-:Y:S05]  /*1ddd0*/  BSYNC B0 ;  /* 0x0000000000007941 */ /* 0x000fea0003800000 */
.L_x_2874:
[----:B------:R-:W-:Y:S02]  /*1dde0*/  ULDC UR4, c[0x0][0xc3c] ;  /* 0x00030f0000047ab9 */ /* 0x000fe40000000800 */
[----:B------:R-:W-:-:S13]  /*1ddf0*/  ISETP.GE.AND P0, PT, R7, UR4, PT ;  /* 0x0000000407007c0c */ /* 0x000fda000bf06270 */
[----:B------:R-:W-:Y:S05]  /*1de00*/  @!P0 BRA `(.L_x_2896) ;  /* 0xfffffe3400c48947 */ /* 0x000fea000383ffff */
[----:B------:R-:W-:Y:S05]  /*1de10*/  BRA `(.L_x_2653) ;  /* 0x0000007800947947 */ /* 0x000fea0003800000 */
.L_x_2651:
        /* <DEDUP_REMOVED lines=16> */
.L_x_2897:
        /* <DEDUP_REMOVED lines=40> */
[----:B------:R-:W-:Y:S01]  /*1e1a0*/  MOV R9, R4 ;  /* 0x0000000400097202 */ /* 0x000fe20000000f00 */
[----:B------:R-:W-:Y:S01]  /*1e1b0*/  UMOV UR4, URZ ;  /* 0x0000003f00047c82 */ /* 0x000fe20008000000 */
[----:B------:R-:W-:-:S05]  /*1e1c0*/  ULDC UR5, c[0x0][0xc38] ;  /* 0x00030e0000057ab9 */ /* 0x000fca0000000800 */
.L_x_2901:
[----:B------:R-:W0:Y:S01]  /*1e1d0*/  LDC R2, c[0x0][0xc3c] ;  /* 0x00030f00ff027b82 */ /* 0x000e220000000800 */
[----:B------:R-:W-:Y:S01]  /*1e1e0*/  UIADD3 UR4, UR4, 0x1f, URZ ;  /* 0x0000001f04047890 */ /* 0x000fe2000fffe03f */
[----:B------:R-:W-:Y:S02]  /*1e1f0*/  ULDC UR7, c[0x0][0xc3c] ;  /* 0x00030f0000077ab9 */ /* 0x000fe40000000800 */
[----:B------:R-:W-:-:S03]  /*1e200*/  IMAD.U32 R19, RZ, RZ, UR7 ;  /* 0x00000007ff137e24 */ /* 0x000fc6000f8e00ff */
[----:B0-----:R-:W-:-:S13]  /*1e210*/  ISETP.LE.AND P6, PT, R2, UR4, PT ;  /* 0x0000000402007c0c */ /* 0x001fda000bfc3270 */
[----:B------:R-:W-:Y:S05]  /*1e220*/  @P6 BRA `(.L_x_2900) ;  /* 0x0000000800a86947 */ /* 0x000fea0003800000 */
[----:B------:R-:W-:Y:S01]  /*1e230*/  VIADD R11, R6, UR4 ;  /* 0x00000004060b7c36 */ /* 0x000fe20008000000 */
[----:B------:R-:W-:Y:S01]  /*1e240*/  MOV R7, RZ ;  /* 0x000000ff00077202 */ /* 0x000fe20000000f00 */
[----:B------:R-:W-:-:S03]  /*1e250*/  IMAD.MOV.U32 R8, RZ, RZ, RZ ;  /* 0x000000ffff087224 */ /* 0x000fc600078e00ff */
        /* <DEDUP_REMOVED lines=23> */
[----:B------:R-:W0:Y:S02]  /*1e3d0*/  SHFL.IDX PT, R4, R2, 0x1f, 0x1f ;  /* 0x03e01f0002047f89 */ /* 0x000e2400000e0000 */
[----:B0-----:R-:W-:-:S04]  /*1e3e0*/  IMAD R4, R4, UR5, RZ ;  /* 0x0000000504047c24 */ /* 0x001fc8000f8e02ff */
[----:B------:R-:W-:-:S05]  /*1e3f0*/  IMAD.IADD R9, R4, 0x1, R9 ;  /* 0x0000000104097824 */ /* 0x000fca00078e0209 */
[----:B------:R-:W-:-:S13]  /*1e400*/  ISETP.GT.AND P6, PT, R9, UR6, PT ;  /* 0x0000000609007c0c */ /* 0x000fda000bfc4270 */
[----:B------:R-:W-:Y:S05]  /*1e410*/  @!P6 BRA `(.L_x_2901) ;  /* 0xfffffffc006ce947 */ /* 0x000fea000383ffff */
.L_x_2899:
[----:B------:R-:W-:Y:S01]  /*1e420*/  IMAD.IADD R5, R9, 0x1, -R4 ;  /* 0x0000000109057824 */ /* 0x000fe200078e0a04 */
        /* <DEDUP_REMOVED lines=12> */
.L_x_2902:
        /* <DEDUP_REMOVED lines=11> */
[----:B0-----:R-:W-:-:S02]  /*1e5a0*/  IADD3 R2, R9, 0xffffffe, RZ ;  /* 0x0ffffffe09027810 */ /* 0x001fc40007ffe0ff */
[----:B------:R-:W-:-:S05]  /*1e5b0*/  IABS R9, R4 ;  /* 0x0000000400097213 */ /* 0x000fca0000000000 */
[----:B------:R0:W1:Y:S02]  /*1e5c0*/  F2I.FTZ.U32.TRUNC.NTZ R3, R2 ;  /* 0x0000000200037305 */ /* 0x000064000021f000 */
[----:B0-----:R-:W-:Y:S02]  /*1e5d0*/  IMAD.MOV.U32 R2, RZ, RZ, RZ ;  /* 0x000000ffff027224 */ /* 0x001fe400078e00ff */
[----:B-1----:R-:W-:-:S04]  /*1e5e0*/  IMAD.MOV R11, RZ, RZ, -R3 ;  /* 0x000000ffff0b7224 */ /* 0x002fc800078e0a03 */
[----:B------:R-:W-:-:S04]  /*1e5f0*/  IMAD R11, R11, R12, RZ ;  /* 0x0000000c0b0b7224 */ /* 0x000fc800078e02ff */
[----:B------:R-:W-:Y:S01]  /*1e600*/  IMAD.HI.U32 R3, R3, R11, R2 ;  /* 0x0000000b03037227 */ /* 0x000fe200078e0002 */
[----:B------:R-:W-:-:S05]  /*1e610*/  IADD3 R11, RZ, -R13, RZ ;  /* 0x8000000dff0b7210 */ /* 0x000fca0007ffe0ff */
        /* <DEDUP_REMOVED lines=11> */
[----:B------:R-:W-:-:S05]  /*1e6d0*/  IABS R12, R8 ;  /* 0x00000008000c7213 */ /* 0x000fca0000000000 */
[----:B------:R-:W-:-:S05]  /*1e6e0*/  IMAD.MOV R12, RZ, RZ, -R12 ;  /* 0x000000ffff0c7224 */ /* 0x000fca00078e0a0c */
[----:B------:R-:W-:-:S04]  /*1e6f0*/  @P0 VIADD R2, R2, 0x1 ;  /* 0x0000000102020836 */ /* 0x000fc80000000000 */
[----:B------:R-:W-:Y:S01]  /*1e700*/  IMAD.MOV.U32 R13, RZ, RZ, R2 ;  /* 0x000000ffff0d7224 */ /* 0x000fe200078e0002 */
[----:B0-----:R-:W-:-:S03]  /*1e710*/  IADD3 R2, RZ, -R3, RZ ;  /* 0x80000003ff027210 */ /* 0x001fc60007ffe0ff */
[----:B------:R-:W-:Y:S01]  /*1e720*/  @!P2 IMAD.MOV R13, RZ, RZ, -R13 ;  /* 0x000000ffff0da224 */ /* 0x000fe200078e0a0d */
[----:B------:R-:W-:Y:S01]  /*1e730*/  @!P1 LOP3.LUT R13, RZ, R7, RZ, 0x33, !PT ;  /* 0x00000007ff0d9212 */ /* 0x000fe200078e33ff */
[----:B------:R-:W-:Y:S01]  /*1e740*/  IMAD R9, R2, R5, RZ ;  /* 0x0000000502097224 */ /* 0x000fe200078e02ff */
[----:B------:R-:W-:Y:S02]  /*1e750*/  MOV R2, RZ ;  /* 0x000000ff00027202 */ /* 0x000fe40000000f00 */
        /* <DEDUP_REMOVED lines=12> */
[----:B------:R-:W-:Y:S01]  /*1e820*/  ISETP.GE.U32.AND P0, PT, R10, R5, PT ;  /* 0x000000050a00720c */ /* 0x000fe20003f06070 */
[----:B------:R-:W-:-:S12]  /*1e830*/  IMAD.MOV R5, RZ, RZ, -R13 ;  /* 0x000000ffff057224 */ /* 0x000fd800078e0a0d */
[----:B------:R-:W-:-:S05]  /*1e840*/  @P0 VIADD R2, R2, 0x1 ;  /* 0x0000000102020836 */ /* 0x000fca0000000000 */
[----:B------:R-:W-:Y:S02]  /*1e850*/  @!P2 IADD3 R2, -R2, RZ, RZ ;  /* 0x000000ff0202a210 */ /* 0x000fe40007ffe1ff */
[----:B------:R-:W-:-:S05]  /*1e860*/  @!P1 LOP3.LUT R2, RZ, R8, RZ, 0x33, !PT ;  /* 0x00000008ff029212 */ /* 0x000fca00078e33ff */
[----:B------:R-:W-:-:S04]  /*1e870*/  IMAD.MOV R3, RZ, RZ, -R2 ;  /* 0x000000ffff037224 */ /* 0x000fc800078e0a02 */
[C---:B------:R-:W-:Y:S01]  /*1e880*/  IMAD R18, R8.reuse, R3, R13 ;  /* 0x0000000308127224 */ /* 0x040fe200078e020d */
[----:B------:R-:W-:Y:S01]  /*1e890*/  LEA R3, R8, R2, 0x18 ;  /* 0x0000000208037211 */ /* 0x000fe200078ec0ff */
[----:B------:R-:W-:-:S04]  /*1e8a0*/  IMAD R2, R7, R5, R4 ;  /* 0x0000000507027224 */ /* 0x000fc800078e0204 */
[----:B------:R-:W-:Y:S01]  /*1e8b0*/  IMAD R18, R18, 0x10000, R3 ;  /* 0x0001000012127824 */ /* 0x000fe200078e0203 */
[----:B------:R-:W-:Y:S06]  /*1e8c0*/  BRA `(.L_x_2904) ;  /* 0x0000000000f47947 */ /* 0x000fec0003800000 */
.L_x_2903:
        /* <DEDUP_REMOVED lines=12> */
[----:B0-----:R-:W-:-:S05]  /*1e990*/  IADD3 R11, RZ, -R3, RZ ;  /* 0x80000003ff0b7210 */ /* 0x001fca0007ffe0ff */
[----:B------:R-:W-:-:S04]  /*1e9a0*/  IMAD R11, R11, R10, RZ ;  /* 0x0000000a0b0b7224 */ /* 0x000fc800078e02ff */
[----:B------:R-:W-:-:S04]  /*1e9b0*/  IMAD.HI.U32 R2, R3, R11, R2 ;  /* 0x0000000b03027227 */ /* 0x000fc800078e0002 */
[----:B------:R-:W-:Y:S02]  /*1e9c0*/  IMAD.MOV R3, RZ, RZ, -R12 ;  /* 0x000000ffff037224 */ /* 0x000fe400078e0a0c */
[----:B------:R-:W-:-:S04]  /*1e9d0*/  IMAD.HI.U32 R2, R2, R15, RZ ;  /* 0x0000000f02027227 */ /* 0x000fc800078e00ff */
        /* <DEDUP_REMOVED lines=11> */
[----:B------:R-:W-:Y:S01]  /*1ea90*/  IMAD R9, R13, R2, RZ ;  /* 0x000000020d097224 */ /* 0x000fe200078e02ff */
[----:B------:R-:W-:-:S03]  /*1eaa0*/  IADD3 R2, -R2, RZ, RZ ;  /* 0x000000ff02027210 */ /* 0x000fc60007ffe1ff */
[----:B------:R-:W-:Y:S02]  /*1eab0*/  IMAD.MOV R8, RZ, RZ, -R9 ;  /* 0x000000ffff087224 */ /* 0x000fe400078e0a09 */
[----:B------:R-:W-:Y:S01]  /*1eac0*/  IMAD R4, R5, R2, R4 ;  /* 0x0000000205047224 */ /* 0x000fe200078e0204 */
[----:B------:R-:W-:Y:S02]  /*1ead0*/  MOV R2, RZ ;  /* 0x000000ff00027202 */ /* 0x000fe40000000f00 */
[----:B------:R-:W-:Y:S02]  /*1eae0*/  VIADDMNMX R8, R8, UR5, R13, PT ;  /* 0x0000000508087c46 */ /* 0x000fe4000b80010d */
[----:B------:R-:W-:Y:S02]  /*1eaf0*/  IADD3 R9, R9, 0x1000000, R4 ;  /* 0x0100000009097810 */ /* 0x000fe40007ffe004 */
[-C--:B------:R-:W-:Y:S02]  /*1eb00*/  IABS R12, R8.reuse ;  /* 0x00000008000c7213 */ /* 0x080fe40000000000 */
[----:B------:R-:W-:-:S02]  /*1eb10*/  IABS R13, R8 ;  /* 0x00000008000d7213 */ /* 0x000fc40000000000 */
[----:B------:R-:W0:Y:S01]  /*1eb20*/  I2F.RP R10, R12 ;  /* 0x0000000c000a7306 */ /* 0x000e220000209400 */
[----:B------:R-:W-:-:S07]  /*1eb30*/  IADD3 R18, -R8, RZ, RZ ;  /* 0x000000ff08127210 */ /* 0x000fce0007ffe1ff */
        /* <DEDUP_REMOVED lines=21> */
[----:B------:R-:W-:-:S07]  /*1ec90*/  IMAD R18, R2, R18, R9 ;  /* 0x0000001202127224 */ /* 0x000fce00078e0209 */
.L_x_2904:
[----:B------:R-:W-:-:S05]  /*1eca0*/  LOP3.LUT R2, RZ, R2, RZ, 0x33, !PT ;  /* 0x00000002ff027212 */ /* 0x000fca00078e33ff */
[----:B------:R-:W-:Y:S01]  /*1ecb0*/  IMAD.IADD R17, R7, 0x1, R2 ;  /* 0x0000000107117824 */ /* 0x000fe200078e0202 */
[----:B------:R-:W-:Y:S06]  /*1ecc0*/  BRA `(.L_x_2905) ;  /* 0x00000000000c7947 */ /* 0x000fec0003800000 */
.L_x_2900:
[----:B------:R-:W-:Y:S01]  /*1ecd0*/  IMAD.MOV.U32 R17, RZ, RZ, RZ ;  /* 0x000000ffff117224 */ /* 0x000fe200078e00ff */
[----:B------:R-:W-:Y:S01]  /*1ece0*/  MOV R16, UR6 ;  /* 0x0000000600107c02 */ /* 0x000fe20008000f00 */
[----:B------:R-:W-:-:S07]  /*1ecf0*/  IMAD.MOV.U32 R18, RZ, RZ, RZ ;  /* 0x000000ffff127224 */ /* 0x000fce00078e00ff */
.L_x_2905:
[----:B------:R-:W-:-:S13]  /*1ed00*/  ISETP.NE.AND P0, PT, R6, RZ, PT ;  /* 0x000000ff0600720c */ /* 0x000fda0003f05270 */
[----:B------:R-:W0:Y:S01]  /*1ed10*/  @!P0 S2R R3, SR_CgaCtaId ;  /* 0x0000000000038919 */ /* 0x000e220000008800 */
[----:B------:R-:W-:-:S04]  /*1ed20*/  @!P0 MOV R2, 0x400 ;  /* 0x0000040000028802 */ /* 0x000fc80000000f00 */
[----:B0-----:R-:W-:-:S05]  /*1ed30*/  @!P0 LEA R2, R3, R2, 0x18 ;  /* 0x0000000203028211 */ /* 0x001fca00078ec0ff */
[----:B------:R1:W-:Y:S01]  /*1ed40*/  @!P0 STS.128 [R2+0x2a8d0], R16 ;  /* 0x02a8d01002008388 */ /* 0x0003e20000000c00 */
[----:B------:R-:W-:Y:S06]  /*1ed50*/  BAR.ARV 0x5, 0x180 ;  /* 0x0146000000007b1d */ /* 0x000fec0000002000 */
.L_x_2898:
        /* <DEDUP_REMOVED lines=8> */
[----:B------:R-:W-:Y:S01]  /*1ede0*/  LOP3.LUT R4, R0, 0x7f, RZ, 0xc0, !PT ;  /* 0x0000007f00047812 */ /* 0x000fe200078ec0ff */
[----:B------:R-:W-:Y:S01]  /*1edf0*/  BSSY B8, `(.L_x_2906) ;  /* 0x000066e000087945 */ /* 0x000fe20003800000 */
[----:B------:R1:W-:Y:S01]  /*1ee00*/  STL [R1+0x24], RZ ;  /* 0x000024ff01007387 */ /* 0x0003e20000100800 */
[----:B------:R-:W-:Y:S01]  /*1ee10*/  IMAD.MOV.U32 R31, RZ, RZ, 0x1 ;  /* 0x00000001ff1f7424 */ /* 0x000fe200078e00ff */
[----:B------:R-:W-:Y:S01]  /*1ee20*/  MOV R28, RZ ;  /* 0x000000ff001c7202 */ /* 0x000fe20000000f00 */
[----:B------:R-:W-:Y:S01]  /*1ee30*/  IMAD.SHL.U32 R34, R4, 0x8, RZ ;  /* 0x0000000804227824 */ /* 0x000fe200078e00ff */
[----:B------:R-:W-:Y:S01]  /*1ee40*/  ULDC.64 UR36, c[0x0][0x198] ;  /* 0x0000660000247ab9 */ /* 0x000fe20000000a00 */
[----:B------:R-:W-:Y:S01]  /*1ee50*/  IMAD.MOV.U32 R26, RZ, RZ, RZ ;  /* 0x000000ffff1a7224 */ /* 0x000fe200078e00ff */
[----:B------:R-:W-:Y:S01]  /*1ee60*/  ULDC UR38, c[0x0][0xc] ;  /* 0x0000030000267ab9 */ /* 0x000fe20000000800 */
        /* <DEDUP_REMOVED lines=13> */
[C---:B------:R-:W-:Y:S01]  /*1ef40*/  LOP3.LUT R3, R2.reuse, 0x40, RZ, 0xfc, !PT ;  /* 0x0000004002037812 */ /* 0x040fe200078efcff */
[----:B------:R-:W-:Y:S01]  /*1ef50*/  IMAD.U32 R22, RZ, RZ, UR4 ;  /* 0x00000004ff167e24 */ /* 0x000fe2000f8e00ff */
[----:B------:R-:W-:-:S04]  /*1ef60*/  LOP3.LUT R0, R2, 0x80, RZ, 0xfc, !PT ;  /* 0x0000008002007812 */ /* 0x000fc800078efcff */
[----:B-1----:R-:W-:-:S07]  /*1ef70*/  LEA R36, R34, R22, 0x1 ;  /* 0x0000001622247211 */ /* 0x002fce00078e08ff */
.L_x_3011:
[----:B0-----:R-:W0:Y:S02]  /*1ef80*/  LDC.64 R32, c[0x0][0xc88] ;  /* 0x00032200ff207b82 */ /* 0x001e240000000a00 */
[----:B0-----:R-:W-:-:S06]  /*1ef90*/  IMAD.WIDE R32, R19, 0x4, R32 ;  /* 0x0000000413207825 */ /* 0x001fcc00078e0220 */
        /* <DEDUP_REMOVED lines=9> */
[----:B------:R-:W-:Y:S02]  /*1f030*/  ISETP.NE.AND.EX P2, PT, RZ, UR9, PT, P2 ;  /* 0x00000009ff007c0c */ /* 0x000fe4000bf45320 */
[----:B------:R-:W-:Y:S02]  /*1f040*/  MOV R35, RZ ;  /* 0x000000ff00237202 */ /* 0x000fe40000000f00 */
[----:B--2---:R-:W-:-:S03]  /*1f050*/  SHF.R.S32.HI R0, RZ, 0x1f, R32 ;  /* 0x0000001fff007819 */ /* 0x004fc60000011420 */
[C---:B------:R-:W-:Y:S01]  /*1f060*/  @P0 LEA R2, P1, R32.reuse, UR4, 0x2 ;  /* 0x0000000420020c11 */ /* 0x040fe2000f8210ff */
[C---:B------:R-:W-:Y:S01]  /*1f070*/  IMAD.SHL.U32 R24, R32.reuse, 0x4, RZ ;  /* 0x0000000420187824 */ /* 0x040fe200078e00ff */
[C-C-:B------:R-:W-:Y:S01]  /*1f080*/  SHF.L.U64.HI R25, R32.reuse, 0x2, R0.reuse ;  /* 0x0000000220197819 */ /* 0x140fe20000010200 */
[----:B------:R0:W-:Y:S01]  /*1f090*/  STL [R1+0x18], R0 ;  /* 0x0000180001007387 */ /* 0x0001e20000100800 */
[----:B------:R-:W-:Y:S01]  /*1f0a0*/  @P0 LEA.HI.X R3, R32, UR5, R0, 0x2, P1 ;  /* 0x0000000520030c11 */ /* 0x000fe200088f1400 */
[----:B------:R-:W-:-:S04]  /*1f0b0*/  ULDC.64 UR4, c[0x0][0xa00] ;  /* 0x0002800000047ab9 */ /* 0x000fc80000000a00 */
[----:B------:R1:W2:Y:S01]  /*1f0c0*/  @P0 LDG.E R12, desc[UR60][R2.64] ;  /* 0x0000003c020c0981 */ /* 0x0002a2000c1e1900 */
[----:B------:R-:W-:Y:S02]  /*1f0d0*/  ISETP.NE.U32.AND P0, PT, RZ, UR4, PT ;  /* 0x00000004ff007c0c */ /* 0x000fe4000bf05070 */
[----:B------:R-:W-:Y:S01]  /*1f0e0*/  ISETP.NE.U32.AND P1, PT, RZ, UR6, PT ;  /* 0x00000006ff007c0c */ /* 0x000fe2000bf25070 */
[----:B0-----:R-:W-:Y:S01]  /*1f0f0*/  IMAD.MOV.U32 R0, RZ, RZ, RZ ;  /* 0x000000ffff007224 */ /* 0x001fe200078e00ff */
[----:B------:R-:W-:Y:S02]  /*1f100*/  ISETP.NE.AND.EX P0, PT, RZ, UR5, PT, P0 ;  /* 0x00000005ff007c0c */ /* 0x000fe4000bf05300 */
[----:B------:R-:W-:Y:S02]  /*1f110*/  ISETP.NE.AND.EX P1, PT, RZ, UR7, PT, P1 ;  /* 0x00000007ff007c0c */ /* 0x000fe4000bf25310 */
[C---:B------:R-:W-:Y:S02]  /*1f120*/  IADD3 R4, P4, R24.reuse, UR6, RZ ;  /* 0x0000000618047c10 */ /* 0x040fe4000ff9e0ff */
[----:B-1----:R-:W-:Y:S01]  /*1f130*/  IADD3 R2, P3, R24, UR4, RZ ;  /* 0x0000000418027c10 */ /* 0x002fe2000ff7e0ff */
[----:B------:R-:W-:Y:S01]  /*1f140*/  ULDC UR4, c[0x0][0x288] ;  /* 0x0000a20000047ab9 */ /* 0x000fe20000000800 */
[----:B------:R-:W-:-:S02]  /*1f150*/  IADD3.X R5, R25, UR7, RZ, P4, !PT ;  /* 0x0000000719057c10 */ /* 0x000fc4000a7fe4ff */
[C---:B------:R-:W-:Y:S02]  /*1f160*/  IADD3.X R3, R25.reuse, UR5, RZ, P3, !PT ;  /* 0x0000000519037c10 */ /* 0x040fe40009ffe4ff */
[----:B------:R-:W-:Y:S01]  /*1f170*/  @P2 IADD3 R6, P3, R24, UR8, RZ ;  /* 0x0000000818062c10 */ /* 0x000fe2000ff7e0ff */
[----:B------:R-:W-:Y:S01]  /*1f180*/  IMAD.U32 R8, RZ, RZ, UR4 ;  /* 0x00000004ff087e24 */ /* 0x000fe2000f8e00ff */
[----:B------:R-:W-:Y:S01]  /*1f190*/  ULDC.64 UR4, c[0x0][0x418] ;  /* 0x0001060000047ab9 */ /* 0x000fe20000000a00 */
[----:B------:R-:W5:Y:S01]  /*1f1a0*/  @P0 LDG.E R35, desc[UR60][R2.64] ;  /* 0x0000003c02230981 */ /* 0x000f62000c1e1900 */
[----:B------:R-:W-:-:S03]  /*1f1b0*/  @P2 IADD3.X R7, R25, UR9, RZ, P3, !PT ;  /* 0x0000000919072c10 */ /* 0x000fc60009ffe4ff */
[----:B------:R-:W5:Y:S04]  /*1f1c0*/  @P1 LDG.E R0, desc[UR60][R4.64] ;  /* 0x0000003c04001981 */ /* 0x000f68000c1e1900 */
        /* <DEDUP_REMOVED lines=8> */
[----:B0-----:R-:W-:Y:S02]  /*1f250*/  IMAD.U32 R6, RZ, RZ, UR5 ;  /* 0x00000005ff067e24 */ /* 0x001fe4000f8e00ff */
[----:B------:R-:W-:Y:S01]  /*1f260*/  IMAD.U32 R10, RZ, RZ, UR4 ;  /* 0x00000004ff0a7e24 */ /* 0x000fe2000f8e00ff */
[----:B---3--:R0:W-:Y:S01]  /*1f270*/  STL [R1+0x10], R8 ;  /* 0x0000100801007387 */ /* 0x0081e20000100800 */
[----:B------:R-:W-:-:S03]  /*1f280*/  MOV R11, R8 ;  /* 0x00000008000b7202 */ /* 0x000fc60000000f00 */
[----:B--2---:R0:W-:Y:S01]  /*1f290*/  STL [R1+0x4], R12 ;  /* 0x0000040c01007387 */ /* 0x0041e20000100800 */
[----:B------:R-:W-:Y:S05]  /*1f2a0*/  @P2 BRA `(.L_x_2907) ;  /* 0x0000000000142947 */ /* 0x000fea0003800000 */
[----:B------:R-:W-:Y:S05]  /*1f2b0*/  @!P0 BRA `(.L_x_2907) ;  /* 0x0000000000108947 */ /* 0x000fea0003800000 */
[----:B0-----:R-:W2:Y:S04]  /*1f2c0*/  LDG.E R8, desc[UR60][R2.64] ;  /* 0x0000003c02087981 */ /* 0x001ea8000c1e1900 */
[----:B------:R-:W2:Y:S02]  /*1f2d0*/  LDG.E R7, desc[UR60][R2.64+0x4] ;  /* 0x0000043c02077981 */ /* 0x000ea4000c1e1900 */
[----:B--2---:R-:W-:-:S05]  /*1f2e0*/  IADD3 R11, -R8, R7, RZ ;  /* 0x00000007080b7210 */ /* 0x004fca0007ffe1ff */
[----:B------:R1:W-:Y:S02]  /*1f2f0*/  STL [R1+0x10], R11 ;  /* 0x0000100b01007387 */ /* 0x0003e40000100800 */
.L_x_2907:
[----:B------:R-:W-:Y:S01]  /*1f300*/  ULDC.64 UR4, c[0x0][0xa20] ;  /* 0x0002880000047ab9 */ /* 0x000fe20000000a00 */
[C---:B------:R-:W-:Y:S01]  /*1f310*/  LOP3.LUT R2, R18.reuse, 0xff000000, RZ, 0xc0, !PT ;  /* 0xff00000012027812 */ /* 0x040fe200078ec0ff */
        /* <DEDUP_REMOVED lines=12> */
.L_x_2908:
[----:B------:R-:W-:Y:S02]  /*1f3e0*/  ULDC.64 UR4, c[0x0][0xa08] ;  /* 0x0002820000047ab9 */ /* 0x000fe40000000a00 */
[----:B------:R-:W-:-:S04]  /*1f3f0*/  ISETP.NE.U32.AND P0, PT, RZ, UR4, PT ;  /* 0x00000004ff007c0c */ /* 0x000fc8000bf05070 */
[----:B------:R-:W-:-:S13]  /*1f400*/  ISETP.NE.AND.EX P0, PT, RZ, UR5, PT, P0 ;  /* 0x00000005ff007c0c */ /* 0x000fda000bf05300 */
[----:B------:R-:W-:Y:S05]  /*1f410*/  @!P0 BRA `(.L_x_2909) ;  /* 0x0000000000148947 */ /* 0x000fea0003800000 */
[----:B------:R-:W2:Y:S02]  /*1f420*/  LDC.64 R2, c[0x0][0xa08] ;  /* 0x00028200ff027b82 */ /* 0x000ea40000000a00 */
[----:B--2---:R-:W-:-:S05]  /*1f430*/  IMAD.WIDE R2, R33, 0x4, R2 ;  /* 0x0000000421027825 */ /* 0x004fca00078e0202 */
[----:B------:R-:W2:Y:S04]  /*1f440*/  LDG.E R10, desc[UR60][R2.64] ;  /* 0x0000003c020a7981 */ /* 0x000ea8000c1e1900 */
[----:B------:R-:W2:Y:S02]  /*1f450*/  LDG.E R7, desc[UR60][R2.64+0x4] ;  /* 0x0000043c02077981 */ /* 0x000ea4000c1e1900 */
[----:B--2---:R-:W-:-:S07]  /*1f460*/  IMAD.IADD R10, R7, 0x1, -R10 ;  /* 0x00000001070a7824 */ /* 0x004fce00078e0a0a */
.L_x_2909:
[----:B--2---:R-:W2:Y:S01]  /*1f470*/  @P1 LDG.E R2, desc[UR60][R4.64] ;  /* 0x0000003c04021981 */ /* 0x004ea2000c1e1900 */
[----:B------:R-:W3:Y:S03]  /*1f480*/  LDC R3, c[0x0][0x448] ;  /* 0x00011200ff037b82 */ /* 0x000ee60000000800 */
[----:B------:R4:W2:Y:S01]  /*1f490*/  @P1 LDG.E R5, desc[UR60][R4.64+0x4] ;  /* 0x0000043c04051981 */ /* 0x0008a2000c1e1900 */
[----:B-----5:R-:W-:Y:S01]  /*1f4a0*/  IADD3 R10, -R12, R10, RZ ;  /* 0x0000000a0c0a7210 */ /* 0x020fe20007ffe1ff */
[----:B------:R-:W-:Y:S01]  /*1f4b0*/  BSSY B0, `(.L_x_2910) ;  /* 0x0000035000007945 */ /* 0x000fe20003800000 */
[----:B------:R-:W-:Y:S01]  /*1f4c0*/  IMAD.MOV.U32 R14, RZ, RZ, RZ ;  /* 0x000000ffff0e7224 */ /* 0x000fe200078e00ff */
[----:B---3--:R-:W-:-:S13]  /*1f4d0*/  ISETP.NE.AND P0, PT, R3, 0x1, PT ;  /* 0x000000010300780c */ /* 0x008fda0003f05270 */
[----:B----4-:R-:W3:Y:S08]  /*1f4e0*/  @P0 LDC R4, c[0x0][0x44c] ;  /* 0x00011300ff040b82 */ /* 0x010ef00000000800 */
[----:B------:R-:W4:Y:S01]  /*1f4f0*/  @P0 LDC R3, c[0x0][0x450] ;  /* 0x00011400ff030b82 */ /* 0x000f220000000800 */
[----:B--2---:R-:W-:Y:S01]  /*1f500*/  @P1 IADD3 R6, -R2, R5, RZ ;  /* 0x0000000502061210 */ /* 0x004fe20007ffe1ff */
[----:B------:R-:W-:Y:S01]  /*1f510*/  IMAD.SHL.U32 R2, R17, 0x80, RZ ;  /* 0x0000008011027824 */ /* 0x000fe200078e00ff */
[----:B------:R-:W-:-:S03]  /*1f520*/  SHF.R.U32.HI R5, RZ, 0x10, R9 ;  /* 0x00000010ff057819 */ /* 0x000fc60000011609 */
[----:B------:R-:W-:Y:S02]  /*1f530*/  VIADD R2, R2, 0x7f ;  /* 0x0000007f02027836 */ /* 0x000fe40000000000 */
[----:B------:R-:W-:Y:S02]  /*1f540*/  IMAD.IADD R37, R10, 0x1, R6 ;  /* 0x000000010a257824 */ /* 0x000fe400078e0206 */
[----:B---3--:R-:W-:-:S03]  /*1f550*/  @P0 IMAD.HI.U32 R4, R2, R4, RZ ;  /* 0x0000000402040227 */ /* 0x008fc600078e00ff */
[C---:B0-----:R-:W-:Y:S01]  /*1f560*/  IADD3 R8, R37.reuse, 0x60, -R11 ;  /* 0x0000006025087810 */ /* 0x041fe20007ffe80b */
[----:B------:R-:W-:Y:S01]  /*1f570*/  VIADD R7, R37, 0x5f ;  /* 0x0000005f25077836 */ /* 0x000fe20000000000 */
[----:B----4-:R-:W-:Y:S02]  /*1f580*/  @P0 SHF.R.U32.HI R2, RZ, R3, R4 ;  /* 0x00000003ff020219 */ /* 0x010fe40000011604 */
[----:B------:R-:W-:Y:S01]  /*1f590*/  LOP3.LUT R4, R9, 0xff, RZ, 0xc0, !PT ;  /* 0x000000ff09047812 */ /* 0x000fe200078ec0ff */
[----:B------:R-:W-:Y:S01]  /*1f5a0*/  IMAD.HI R7, R7, 0x2aaaaaab, RZ ;  /* 0x2aaaaaab07077827 */ /* 0x000fe200078e02ff */
[----:B------:R-:W-:-:S04]  /*1f5b0*/  IADD3 R2, R8, R2, RZ ;  /* 0x0000000208027210 */ /* 0x000fc80007ffe0ff */
[----:B------:R-:W-:Y:S01]  /*1f5c0*/  SHF.R.U32.HI R3, RZ, 0x1f, R7 ;  /* 0x0000001fff037819 */ /* 0x000fe20000011607 */
[----:B------:R-:W-:-:S03]  /*1f5d0*/  IMAD.HI R2, R2, 0x2aaaaaab, RZ ;  /* 0x2aaaaaab02027827 */ /* 0x000fc600078e02ff */
[----:B------:R-:W-:Y:S02]  /*1f5e0*/  LEA.HI.SX32 R7, R7, R3, 0x1c ;  /* 0x0000000307077211 */ /* 0x000fe400078fe2ff */
[----:B------:R-:W-:-:S04]  /*1f5f0*/  SHF.R.U32.HI R3, RZ, 0x1f, R2 ;  /* 0x0000001fff037819 */ /* 0x000fc80000011602 */
[----:B------:R-:W-:-:S04]  /*1f600*/  LEA.HI.SX32 R3, R2, R3, 0x1c ;  /* 0x0000000302037211 */ /* 0x000fc800078fe2ff */
[----:B-1----:R-:W-:-:S04]  /*1f610*/  VIMNMX R11, R7, R3, PT ;  /* 0x00000003070b7248 */ /* 0x002fc80003fe0100 */
[----:B------:R-:W-:-:S13]  /*1f620*/  ISETP.GE.AND P0, PT, R11, 0x1, PT ;  /* 0x000000010b00780c */ /* 0x000fda0003f06270 */
[----:B------:R-:W-:Y:S05]  /*1f630*/  @!P0 BRA `(.L_x_2911) ;  /* 0x0000000000708947 */ /* 0x000fea0003800000 */
        /* <DEDUP_REMOVED lines=26> */
[----:B------:R-:W-:Y:S02]  /*1f7e0*/  @!P3 IADD3 R14, -R14, RZ, RZ ;  /* 0x000000ff0e0eb210 */ /* 0x000fe40007ffe1ff */
[----:B------:R-:W-:-:S07]  /*1f7f0*/  @!P2 LOP3.LUT R14, RZ, R9, RZ, 0x33, !PT ;  /* 0x00000009ff0ea212 */ /* 0x000fce00078e33ff */
.L_x_2911:
[----:B------:R-:W-:Y:S05]  /*1f800*/  BSYNC B0 ;  /* 0x0000000000007941 */ /* 0x000fea0003800000 */
.L_x_2910:
[-C--:B------:R-:W-:Y:S01]  /*1f810*/  IMAD R2, R4, R14.reuse, RZ ;  /* 0x0000000e04027224 */ /* 0x080fe200078e02ff */
[----:B------:R-:W-:Y:S04]  /*1f820*/  BSSY B0, `(.L_x_2912) ;  /* 0x0000133000007945 */ /* 0x000fe80003800000 */
[C---:B------:R-:W-:Y:S01]  /*1f830*/  VIADDMNMX R11, R2.reuse, R14, R11, PT ;  /* 0x0000000e020b7246 */ /* 0x040fe2000380010b */
[----:B------:R-:W-:-:S04]  /*1f840*/  IMAD R2, R2, 0x60, -R10 ;  /* 0x0000006002027824 */ /* 0x000fc800078e0a0a */
[----:B------:R-:W-:Y:S01]  /*1f850*/  IMAD R11, R11, 0x60, -R10 ;  /* 0x000000600b0b7824 */ /* 0x000fe200078e0a0a */
[----:B------:R-:W-:-:S04]  /*1f860*/  VIMNMX R2, RZ, R2, !PT ;  /* 0x00000002ff027248 */ /* 0x000fc80007fe0100 */
[----:B------:R-:W-:-:S04]  /*1f870*/  VIMNMX R11, R11, R6, PT ;  /* 0x000000060b0b7248 */ /* 0x000fc80003fe0100 */
[----:B------:R-:W-:Y:S01]  /*1f880*/  ISETP.GT.AND P0, PT, R11, R2, PT ;  /* 0x000000020b00720c */ /* 0x000fe20003f04270 */
[----:B------:R-:W-:-:S05]  /*1f890*/  IMAD.WIDE.U32 R2, R2, -0x55555555, RZ ;  /* 0xaaaaaaab02027825 */ /* 0x000fca00078e00ff */
[----:B------:R-:W-:-:S05]  /*1f8a0*/  SHF.R.U32.HI R6, RZ, 0x6, R3 ;  /* 0x00000006ff067819 */ /* 0x000fca0000011603 */
[----:B------:R-:W-:Y:S02]  /*1f8b0*/  IMAD.MOV.U32 R3, RZ, RZ, R6 ;  /* 0x000000ffff037224 */ /* 0x000fe400078e0006 */
[----:B------:R-:W-:-:S04]  /*1f8c0*/  @P0 VIADD R9, R11, 0x5f ;  /* 0x0000005f0b090836 */ /* 0x000fc80000000000 */
[----:B------:R-:W-:-:S05]  /*1f8d0*/  @P0 IMAD.HI R9, R9, 0x2aaaaaab, RZ ;  /* 0x2aaaaaab09090827 */ /* 0x000fca00078e02ff */
[----:B------:R-:W-:-:S04]  /*1f8e0*/  @P0 SHF.R.U32.HI R2, RZ, 0x1f, R9 ;  /* 0x0000001fff020819 */ /* 0x000fc80000011609 */
        /* <DEDUP_REMOVED lines=11> */
.L_x_3079:
[----:B-1----:R-:W-:Y:S02]  /*1f9a0*/  ISETP.NE.AND P0, PT, R14, RZ, PT ;  /* 0x000000ff0e00720c */ /* 0x002fe40003f05270 */
[----:B------:R-:W-:-:S11]  /*1f9b0*/  PLOP3.LUT P6, PT, PT, PT, PT, 0x8, 0x0 ;  /* 0x000000000000781c */ /* 0x000fd60003fce170 */
[----:B------:R-:W-:Y:S05]  /*1f9c0*/  @P0 BRA `(.L_x_2915) ;  /* 0x00000000000c0947 */ /* 0x000fea0003800000 */
[----:B------:R-:W-:-:S03]  /*1f9d0*/  UMOV UR4, 0xffffffff ;  /* 0xffffffff00047882 */ /* 0x000fc60000000000 */
[----:B------:R-:W-:Y:S05]  /*1f9e0*/  BRA.DIV UR4, `(.L_x_2916) ;  /* 0x0000007204647947 */ /* 0x000fea000b800000 */
[----:B------:R-:W-:-:S13]  /*1f9f0*/  ELECT P6, URZ, PT ;  /* 0x00000000003f782f */ /* 0x000fda00038c0000 */
.L_x_2915:
[----:B0-----:R-:W2:Y:S01]  /*1fa00*/  LDL R9, [R1+0x24] ;  /* 0x0000240001097983 */ /* 0x001ea20000100800 */
[----:B------:R-:W-:Y:S01]  /*1fa10*/  BSSY B1, `(.L_x_2917) ;  /* 0x0000008000017945 */ /* 0x000fe20003800000 */
[----:B--2---:R-:W-:-:S04]  /*1fa20*/  IADD3 R9, R9, 0x1, RZ ;  /* 0x0000000109097810 */ /* 0x004fc80007ffe0ff */
[----:B------:R-:W-:-:S04]  /*1fa30*/  LEA.HI R10, R9, R9, RZ, 0x1 ;  /* 0x00000009090a7211 */ /* 0x000fc800078f08ff */
[----:B------:R-:W-:-:S05]  /*1fa40*/  LOP3.LUT R10, R10, 0xfffffffe, RZ, 0xc0, !PT ;  /* 0xfffffffe0a0a7812 */ /* 0x000fca00078ec0ff */
[----:B------:R-:W-:-:S05]  /*1fa50*/  IMAD.IADD R9, R9, 0x1, -R10 ;  /* 0x0000000109097824 */ /* 0x000fca00078e0a0a */
[----:B------:R-:W-:-:S04]  /*1fa60*/  SHF.L.U32 R9, R9, 0x1f, RZ ;  /* 0x0000001f09097819 */ /* 0x000fc800000006ff */
[----:B------:R-:W0:Y:S02]  /*1fa70*/  SYNCS.PHASECHK.TRANS64.TRYWAIT P0, [R22+URZ+0x2a820], R9 ;  /* 0x02a82009160075a7 */ /* 0x000e24000800017f */
[----:B0-----:R-:W-:Y:S05]  /*1fa80*/  @!P0 BRA `(.L_x_2918) ;  /* 0x00000070005c8947 */ /* 0x001fea0003800000 */
.L_x_3082:
[----:B------:R-:W-:Y:S05]  /*1fa90*/  BSYNC B1 ;  /* 0x0000000000017941 */ /* 0x000fea0003800000 */
.L_x_2917:
        /* <DEDUP_REMOVED lines=10> */
.L_x_3083:
[----:B------:R-:W-:Y:S05]  /*1fb40*/  BSYNC B2 ;  /* 0x0000000000027941 */ /* 0x000fea0003800000 */
.L_x_2921:
[----:B------:R-:W-:Y:S04]  /*1fb50*/  BSSY B2, `(.L_x_2923) ;  /* 0x0000009000027945 */ /* 0x000fe80003800000 */
[----:B------:R-:W-:Y:S05]  /*1fb60*/  @P1 BRA `(.L_x_2924) ;  /* 0x00000000001c1947 */ /* 0x000fea0003800000 */
[----:B------:R-:W2:Y:S01]  /*1fb70*/  S2R R10, SR_TID.X ;  /* 0x00000000000a7919 */ /* 0x000ea20000002100 */
[----:B0-----:R-:W-:-:S04]  /*1fb80*/  MOV R9, 0x9000 ;  /* 0x0000900000097802 */ /* 0x001fc80000000f00 */
[----:B------:R3:W-:Y:S01]  /*1fb90*/  SYNCS.ARRIVE.TRANS64 RZ, [R13+URZ+0x2a890], R9 ;  /* 0x02a890090dff79a7 */ /* 0x0007e2000800003f */
[----:B--2---:R-:W-:-:S04]  /*1fba0*/  LOP3.LUT R10, R10, 0x1f, RZ, 0xc0, !PT ;  /* 0x0000001f0a0a7812 */ /* 0x004fc800078ec0ff */
[----:B------:R-:W-:-:S13]  /*1fbb0*/  ISETP.NE.AND P0, PT, R10, RZ, PT ;  /* 0x000000ff0a00720c */ /* 0x000fda0003f05270 */
[----:B---3--:R-:W-:Y:S05]  /*1fbc0*/  @!P0 BRA `(.L_x_2924) ;  /* 0x0000000000048947 */ /* 0x008fea0003800000 */
[----:B------:R-:W-:Y:S01]  /*1fbd0*/  BPT.TRAP 0x1 ;  /* 0x000000040000795c */ /* 0x000fe20000300000 */
.L_x_2924:
[----:B------:R-:W-:Y:S05]  /*1fbe0*/  BSYNC B2 ;  /* 0x0000000000027941 */ /* 0x000fea0003800000 */
.L_x_2923:
[----:B------:R-:W-:Y:S01]  /*1fbf0*/  IMAD.MOV.U32 R20, RZ, RZ, RZ ;  /* 0x000000ffff147224 */ /* 0x000fe200078e00ff */
[----:B------:R-:W-:Y:S01]  /*1fc00*/  UIADD3 UR4, UP0, UR36, 0x570, URZ ;  /* 0x0000057024047890 */ /* 0x000fe2000ff1e03f */
[----:B------:R-:W-:Y:S01]  /*1fc10*/  IMAD R10, R3, 0x60, R0 ;  /* 0x00000060030a7824 */ /* 0x000fe200078e0200 */
[----:B------:R-:W-:Y:S01]  /*1fc20*/  PLOP3.LUT P0, PT, PT, PT, PT, 0x80, 0x0 ;  /* 0x000000000000781c */ /* 0x000fe20003f0f070 */
[----:B------:R-:W-:Y:S01]  /*1fc30*/  IMAD R11, R26, 0x9000, R22 ;  /* 0x000090001a0b7824 */ /* 0x000fe200078e0216 */
[----:B------:R-:W-:Y:S01]  /*1fc40*/  R2UR UR10, R20 ;  /* 0x00000000140a72ca */ /* 0x000fe200000e0000 */
[----:B------:R-:W-:Y:S01]  /*1fc50*/  VIADD R10, R10, 0xffffffa0 ;  /* 0xffffffa00a0a7836 */ /* 0x000fe20000000000 */
[----:B0-----:R-:W-:Y:S01]  /*1fc60*/  IADD3 R9, R13, 0x2a890, RZ ;  /* 0x0002a8900d097810 */ /* 0x001fe20007ffe0ff */
[----:B------:R-:W-:Y:S01]  /*1fc70*/  VIADD R14, R11, 0x18400 ;  /* 0x000184000b0e7836 */ /* 0x000fe20000000000 */
[----:B------:R-:W-:Y:S01]  /*1fc80*/  UIADD3.X UR5, URZ, UR37, URZ, UP0, !UPT ;  /* 0x000000253f057290 */ /* 0x000fe200087fe43f */
[----:B------:R-:W-:Y:S01]  /*1fc90*/  UMOV UR6, 0x0 ;  /* 0x0000000000067882 */ /* 0x000fe20000000000 */
[----:B------:R-:W-:-:S10]  /*1fca0*/  UMOV UR7, 0x12f00000 ;  /* 0x12f0000000077882 */ /* 0x000fd40000000000 */
.L_x_2925:
        /* <DEDUP_REMOVED lines=12> */
[----:B------:R-:W-:Y:S01]  /*1fd70*/  UMOV UR6, 0x0 ;  /* 0x0000000000067882 */ /* 0x000fe20000000000 */
[----:B------:R-:W-:Y:S01]  /*1fd80*/  IADD3 R14, R11, 0x1b400, RZ ;  /* 0x0001b4000b0e7810 */ /* 0x000fe20007ffe0ff */
[----:B------:R-:W-:Y:S01]  /*1fd90*/  UMOV UR7, 0x12f00000 ;  /* 0x12f0000000077882 */ /* 0x000fe20000000000 */
[----:B------:R-:W-:-:S15]  /*1fda0*/  R2UR UR10, R21 ;  /* 0x00000000150a72ca */ /* 0x000fde00000e0000 */
.L_x_2926:
        /* <DEDUP_REMOVED lines=15> */
.L_x_2927:
        /* <DEDUP_REMOVED lines=13> */
.L_x_3084:
[----:B------:R-:W-:Y:S05]  /*1ff70*/  BSYNC B2 ;  /* 0x0000000000027941 */ /* 0x000fea0003800000 */
.L_x_2928:
[----:B------:R-:W-:Y:S01]  /*1ff80*/  BSSY B2, `(.L_x_2930) ;  /* 0x000000b000027945 */ /* 0x000fe20003800000 */
[----:B------:R-:W-:Y:S01]  /*1ff90*/  IMAD.MOV.U32 R14, RZ, RZ, 0x0 ;  /* 0x00000000ff0e7424 */ /* 0x000fe200078e00ff */
[----:B------:R-:W-:Y:S02]  /*1ffa0*/  MOV R15, 0x12f00000 ;  /* 0x12f00000000f7802 */ /* 0x000fe40000000f00 */
        /* <DEDUP_REMOVED lines=8> */
.L_x_2931:
[----:B------:R-:W-:Y:S05]  /*20030*/  BSYNC B2 ;  /* 0x0000000000027941 */ /* 0x000fea0003800000 */
.L_x_2930:
[----:B------:R-:W-:Y:S01]  /*20040*/  R2UR UR10, R20 ;  /* 0x00000000140a72ca */ /* 0x000fe200000e0000 */
[----:B------:R-:W-:Y:S01]  /*20050*/  IMAD R9, R26, 0x6000, R22 ;  /* 0x000060001a097824 */ /* 0x000fe200078e0216 */
[----:B------:R-:W-:Y:S01]  /*20060*/  R2UR UR6, R14 ;  /* 0x000000000e0672ca */ /* 0x000fe200000e0000 */
[----:B------:R-:W-:Y:S01]  /*20070*/  UIADD3 UR4, UP0, UR36, 0x670, URZ ;  /* 0x0000067024047890 */ /* 0x000fe2000ff1e03f */
[----:B------:R-:W-:Y:S01]  /*20080*/  R2UR UR7, R15 ;  /* 0x000000000f0772ca */ /* 0x000fe200000e0000 */
[----:B01----:R-:W-:Y:S01]  /*20090*/  VIADD R13, R13, 0x2a8b0 ;  /* 0x0002a8b00d0d7836 */ /* 0x003fe20000000000 */
[----:B------:R-:W-:Y:S01]  /*200a0*/  PLOP3.LUT P0, PT, PT, PT, PT, 0x80, 0x0 ;  /* 0x000000000000781c */ /* 0x000fe20003f0f070 */
[----:B------:R-:W-:Y:S01]  /*200b0*/  UIADD3.X UR5, URZ, UR37, URZ, UP0, !UPT ;  /* 0x000000253f057290 */ /* 0x000fe200087fe43f */
[----:B------:R-:W-:-:S11]  /*200c0*/  IADD3 R11, R9, 0x400, RZ ;  /* 0x00000400090b7810 */ /* 0x000fd60007ffe0ff */
.L_x_2932:
        /* <DEDUP_REMOVED lines=15> */
.L_x_2933:
        /* <DEDUP_REMOVED lines=10> */
.L_x_2920:
[----:B------:R-:W-:Y:S05]  /*20260*/  BSYNC B1 ;  /* 0x0000000000017941 */ /* 0x000fea0003800000 */
.L_x_2919:
        /* <DEDUP_REMOVED lines=9> */
.L_x_2949:
        /* <DEDUP_REMOVED lines=11> */
.L_x_3085:
[----:B------:R-:W-:Y:S05]  /*203b0*/  BSYNC B2 ;  /* 0x0000000000027941 */ /* 0x000fea0003800000 */
.L_x_2936:
[----:B------:R-:W-:Y:S04]  /*203c0*/  BSSY B2, `(.L_x_2938) ;  /* 0x0000009000027945 */ /* 0x000fe80003800000 */
[----:B------:R-:W-:Y:S05]  /*203d0*/  @P2 BRA `(.L_x_2939) ;  /* 0x00000000001c2947 */ /* 0x000fea0003800000 */
[----:B0-----:R-:W0:Y:S01]  /*203e0*/  S2R R9, SR_TID.X ;  /* 0x0000000000097919 */ /* 0x001e220000002100 */
[----:B------:R-:W-:-:S04]  /*203f0*/  IMAD.MOV.U32 R3, RZ, RZ, 0x9000 ;  /* 0x00009000ff037424 */ /* 0x000fc800078e00ff */
[----:B------:R2:W-:Y:S01]  /*20400*/  SYNCS.ARRIVE.TRANS64 RZ, [R12+URZ+0x2a890], R3 ;  /* 0x02a890030cff79a7 */ /* 0x0005e2000800003f */
[----:B0-----:R-:W-:-:S04]  /*20410*/  LOP3.LUT R9, R9, 0x1f, RZ, 0xc0, !PT ;  /* 0x0000001f09097812 */ /* 0x001fc800078ec0ff */
[----:B------:R-:W-:-:S13]  /*20420*/  ISETP.NE.AND P1, PT, R9, RZ, PT ;  /* 0x000000ff0900720c */ /* 0x000fda0003f25270 */
[----:B--2---:R-:W-:Y:S05]  /*20430*/  @!P1 BRA `(.L_x_2939) ;  /* 0x0000000000049947 */ /* 0x004fea0003800000 */
[----:B------:R-:W-:Y:S01]  /*20440*/  BPT.TRAP 0x1 ;  /* 0x000000040000795c */ /* 0x000fe20000300000 */
.L_x_2939:
[----:B------:R-:W-:Y:S05]  /*20450*/  BSYNC B2 ;  /* 0x0000000000027941 */ /* 0x000fea0003800000 */
.L_x_2938:
[----:B------:R-:W-:Y:S01]  /*20460*/  MOV R20, RZ ;  /* 0x000000ff00147202 */ /* 0x000fe20000000f00 */
[----:B------:R-:W-:Y:S01]  /*20470*/  IMAD R10, R26, 0x9000, R22 ;  /* 0x000090001a0a7824 */ /* 0x000fe200078e0216 */
[----:B------:R-:W-:Y:S01]  /*20480*/  UIADD3 UR4, UP0, UR36, 0x570, URZ ;  /* 0x0000057024047890 */ /* 0x000fe2000ff1e03f */
[----:B------:R-:W-:Y:S01]  /*20490*/  PLOP3.LUT P1, PT, PT, PT, PT, 0x80, 0x0 ;  /* 0x000000000000781c */ /* 0x000fe20003f2f070 */
[----:B0-----:R-:W-:Y:S01]  /*204a0*/  IMAD R9, R13, 0x60, R0 ;  /* 0x000000600d097824 */ /* 0x001fe200078e0200 */
[----:B------:R-:W-:Y:S01]  /*204b0*/  R2UR UR10, R20 ;  /* 0x00000000140a72ca */ /* 0x000fe200000e0000 */
[----:B------:R-:W-:Y:S01]  /*204c0*/  VIADD R3, R12, 0x2a890 ;  /* 0x0002a8900c037836 */ /* 0x000fe20000000000 */
[----:B------:R-:W-:Y:S01]  /*204d0*/  UIADD3.X UR5, URZ, UR37, URZ, UP0, !UPT ;  /* 0x000000253f057290 */ /* 0x000fe200087fe43f */
[----:B------:R-:W-:Y:S01]  /*204e0*/  VIADD R14, R10, 0x18400 ;  /* 0x000184000a0e7836 */ /* 0x000fe20000000000 */
[----:B------:R-:W-:Y:S01]  /*204f0*/  UMOV UR6, 0x0 ;  /* 0x0000000000067882 */ /* 0x000fe20000000000 */
[----:B------:R-:W-:-:S10]  /*20500*/  UMOV UR7, 0x12f00000 ;  /* 0x12f0000000077882 */ /* 0x000fd40000000000 */
.L_x_2940:
        /* <DEDUP_REMOVED lines=16> */
.L_x_2941:
        /* <DEDUP_REMOVED lines=15> */
.L_x_2942:
        /* <DEDUP_REMOVED lines=13> */
.L_x_3086:
[----:B------:R-:W-:Y:S05]  /*207d0*/  BSYNC B2 ;  /* 0x0000000000027941 */ /* 0x000fea0003800000 */
.L_x_2943:
        /* <DEDUP_REMOVED lines=11> */
.L_x_2946:
[----:B------:R-:W-:Y:S05]  /*20890*/  BSYNC B2 ;  /* 0x0000000000027941 */ /* 0x000fea0003800000 */
.L_x_2945:
        /* <DEDUP_REMOVED lines=9> */
.L_x_2947:
        /* <DEDUP_REMOVED lines=15> */
.L_x_2948:
        /* <DEDUP_REMOVED lines=10> */
.L_x_2935:
[----:B------:R-:W-:Y:S05]  /*20ac0*/  BSYNC B1 ;  /* 0x0000000000017941 */ /* 0x000fea0003800000 */
.L_x_2934:
        /* <DEDUP_REMOVED lines=8> */
.L_x_2913:
[----:B------:R-:W-:Y:S05]  /*20b50*/  BSYNC B0 ;  /* 0x0000000000007941 */ /* 0x000fea0003800000 */
.L_x_2912:
[----:B------:R-:W1:Y:S01]  /*20b60*/  LDC R0, c[0x0][0x448] ;  /* 0x00011200ff007b82 */ /* 0x000e620000000800 */
[----:B------:R-:W-:Y:S01]  /*20b70*/  LEA R2, R17, 0x7f, 0x7 ;  /* 0x0000007f11027811 */ /* 0x000fe200078e38ff */
[----:B------:R-:W-:Y:S06]  /*20b80*/  @!P0 WARPSYNC.ALL ;  /* 0x0000000000008948 */ /* 0x000fec0003800000 */
[----:B------:R-:W-:Y:S01]  /*20b90*/  @!P0 BAR.SYNC.DEFER_BLOCKING 0xc, 0x180 ;  /* 0x0306000000008b1d */ /* 0x000fe20000010000 */
[----:B------:R-:W-:-:S05]  /*20ba0*/  ISETP.NE.AND P2, PT, R5, RZ, PT ;  /* 0x000000ff0500720c */ /* 0x000fca0003f45270 */
[----:B------:R-:W-:Y:S08]  /*20bb0*/  BSSY B0, `(.L_x_2950) ;  /* 0x0000029000007945 */ /* 0x000ff00003800000 */
[----:B------:R-:W2:Y:S01]  /*20bc0*/  @!P2 LDC R5, c[0x0][0x9f0] ;  /* 0x00027c00ff05ab82 */ /* 0x000ea20000000800 */
[----:B-1----:R-:W-:-:S13]  /*20bd0*/  ISETP.NE.AND P1, PT, R0, 0x1, PT ;  /* 0x000000010000780c */ /* 0x002fda0003f25270 */
[----:B------:R-:W1:Y:S08]  /*20be0*/  @P1 LDC R3, c[0x0][0x44c] ;  /* 0x00011300ff031b82 */ /* 0x000e700000000800 */
[----:B------:R-:W3:Y:S01]  /*20bf0*/  @P1 LDC R0, c[0x0][0x450] ;  /* 0x00011400ff001b82 */ /* 0x000ee20000000800 */
[----:B-1----:R-:W-:-:S05]  /*20c00*/  @P1 IMAD.HI.U32 R3, R2, R3, RZ ;  /* 0x0000000302031227 */ /* 0x002fca00078e00ff */
[----:B---3--:R-:W-:Y:S02]  /*20c10*/  @P1 SHF.R.U32.HI R2, RZ, R0, R3 ;  /* 0x00000000ff021219 */ /* 0x008fe40000011603 */
[----:B------:R-:W-:-:S03]  /*20c20*/  MOV R0, RZ ;  /* 0x000000ff00007202 */ /* 0x000fc60000000f00 */
[----:B------:R-:W-:-:S04]  /*20c30*/  IMAD.IADD R2, R8, 0x1, R2 ;  /* 0x0000000108027824 */ /* 0x000fc800078e0202 */
[----:B------:R-:W-:-:S05]  /*20c40*/  IMAD.HI R2, R2, 0x2aaaaaab, RZ ;  /* 0x2aaaaaab02027827 */ /* 0x000fca00078e02ff */
[----:B------:R-:W-:-:S04]  /*20c50*/  SHF.R.U32.HI R3, RZ, 0x1f, R2 ;  /* 0x0000001fff037819 */ /* 0x000fc80000011602 */
[----:B------:R-:W-:-:S04]  /*20c60*/  LEA.HI.SX32 R2, R2, R3, 0x1c ;  /* 0x0000000302027211 */ /* 0x000fc800078fe2ff */
[----:B------:R-:W-:-:S04]  /*20c70*/  VIMNMX R7, R7, R2, PT ;  /* 0x0000000207077248 */ /* 0x000fc80003fe0100 */
[----:B------:R-:W-:-:S13]  /*20c80*/  ISETP.GE.AND P1, PT, R7, 0x1, PT ;  /* 0x000000010700780c */ /* 0x000fda0003f26270 */
[----:B--2---:R-:W-:Y:S05]  /*20c90*/  @!P1 BRA `(.L_x_2951) ;  /* 0x0000000000689947 */ /* 0x004fea0003800000 */
[-C--:B------:R-:W-:Y:S02]  /*20ca0*/  IABS R0, R5.reuse ;  /* 0x0000000500007213 */ /* 0x080fe40000000000 */
[----:B------:R-:W-:Y:S02]  /*20cb0*/  IABS R8, R5 ;  /* 0x0000000500087213 */ /* 0x000fe40000000000 */
[----:B0-----:R-:W0:Y:S03]  /*20cc0*/  I2F.RP R9, R0 ;  /* 0x0000000000097306 */ /* 0x001e260000209400 */
[----:B------:R-:W-:-:S05]  /*20cd0*/  IMAD.MOV R8, RZ, RZ, -R8 ;  /* 0x000000ffff087224 */ /* 0x000fca00078e0a08 */
[----:B0-----:R-:W0:Y:S02]  /*20ce0*/  MUFU.RCP R9, R9 ;  /* 0x0000000900097308 */ /* 0x001e240000001000 */
[----:B0-----:R-:W-:-:S06]  /*20cf0*/  VIADD R10, R9, 0xffffffe ;  /* 0x0ffffffe090a7836 */ /* 0x001fcc0000000000 */
[----:B------:R-:W0:Y:S02]  /*20d00*/  F2I.FTZ.U32.TRUNC.NTZ R3, R10 ;  /* 0x0000000a00037305 */ /* 0x000e24000021f000 */
[----:B0-----:R-:W-:-:S04]  /*20d10*/  IMAD.MOV R2, RZ, RZ, -R3 ;  /* 0x000000ffff027224 */ /* 0x001fc800078e0a03 */
[----:B------:R-:W-:Y:S01]  /*20d20*/  IMAD R6, R2, R0, RZ ;  /* 0x0000000002067224 */ /* 0x000fe200078e02ff */
[----:B------:R-:W-:-:S05]  /*20d30*/  MOV R2, RZ ;  /* 0x000000ff00027202 */ /* 0x000fca0000000f00 */
[----:B------:R-:W-:Y:S01]  /*20d40*/  IMAD.HI.U32 R6, R3, R6, R2 ;  /* 0x0000000603067227 */ /* 0x000fe200078e0002 */
[----:B------:R-:W-:-:S04]  /*20d50*/  IADD3 R3, R5, -0x1, R7 ;  /* 0xffffffff05037810 */ /* 0x000fc80007ffe007 */
[----:B------:R-:W-:Y:S02]  /*20d60*/  IABS R2, R3 ;  /* 0x0000000300027213 */ /* 0x000fe40000000000 */
[----:B------:R-:W-:-:S03]  /*20d70*/  LOP3.LUT R3, R3, R5, RZ, 0x3c, !PT ;  /* 0x0000000503037212 */ /* 0x000fc600078e3cff */
        /* <DEDUP_REMOVED lines=12> */
.L_x_2951:
[----:B------:R-:W-:Y:S05]  /*20e40*/  BSYNC B0 ;  /* 0x0000000000007941 */ /* 0x000fea0003800000 */
.L_x_2950:
[-C--:B------:R-:W-:Y:S01]  /*20e50*/  IMAD R2, R4, R0.reuse, RZ ;  /* 0x0000000004027224 */ /* 0x080fe200078e02ff */
[----:B------:R-:W-:Y:S04]  /*20e60*/  BSSY B7, `(.L_x_2952) ;  /* 0x0000363000077945 */ /* 0x000fe80003800000 */
[----:B------:R-:W-:Y:S01]  /*20e70*/  VIADDMNMX R30, R2, R0, R7, PT ;  /* 0x00000000021e7246 */ /* 0x000fe20003800107 */
[----:B------:R1:W-:Y:S03]  /*20e80*/  STL [R1], R2 ;  /* 0x0000000201007387 */ /* 0x0003e60000100800 */
        /* <DEDUP_REMOVED lines=16> */
[----:B------:R-:W1:Y:S01]  /*20f90*/  POPC R7, R4 ;  /* 0x0000000400077309 */ /* 0x000e620000000000 */
[----:B--2---:R-:W1:Y:S02]  /*20fa0*/  SHFL.IDX PT, R0, R3, R0, 0x1f ;  /* 0x00001f0003007589 */ /* 0x004e6400000e0000 */
[----:B-1----:R-:W-:Y:S01]  /*20fb0*/  IADD3 R16, R0, UR38, R7 ;  /* 0x0000002600107c10 */ /* 0x002fe2000fffe007 */
[----:B------:R-:W-:Y:S06]  /*20fc0*/  BRA `(.L_x_2954) ;  /* 0x0000003400307947 */ /* 0x000fec0003800000 */
.L_x_2953:
        /* <DEDUP_REMOVED lines=19> */
[----:B01----:R-:W-:Y:S05]  /*21100*/  CALL.ABS.NOINC R2 ;  /* 0x0000000002007343 */ /* 0x003fea0003c00000 */
.L_x_2956:
[----:B------:R-:W-:Y:S05]  /*21110*/  BSYNC B6 ;  /* 0x0000000000067941 */ /* 0x000fea0003800000 */
.L_x_2955:
        /* <DEDUP_REMOVED lines=11> */
[----:B------:R-:W-:Y:S01]  /*211d0*/  MOV R7, UR9 ;  /* 0x0000000900077c02 */ /* 0x000fe20008000f00 */
[----:B------:R-:W-:Y:S01]  /*211e0*/  IMAD.U32 R6, RZ, RZ, UR8 ;  /* 0x00000008ff067e24 */ /* 0x000fe2000f8e00ff */
[----:B------:R-:W-:Y:S01]  /*211f0*/  MOV R8, 0x70 ;  /* 0x0000007000087802 */ /* 0x000fe20000000f00 */
[----:B------:R-:W-:-:S02]  /*21200*/  IMAD.U32 R10, RZ, RZ, UR4 ;  /* 0x00000004ff0a7e24 */ /* 0x000fc4000f8e00ff */
[----:B------:R-:W-:Y:S02]  /*21210*/  IMAD.U32 R11, RZ, RZ, UR5 ;  /* 0x00000005ff0b7e24 */ /* 0x000fe4000f8e00ff */
[----:B------:R-:W-:Y:S02]  /*21220*/  IMAD.MOV.U32 R12, RZ, RZ, 0x1 ;  /* 0x00000001ff0c7424 */ /* 0x000fe400078e00ff */
[----:B-1----:R-:W-:-:S07]  /*21230*/  IMAD.MOV.U32 R13, RZ, RZ, RZ ;  /* 0x000000ffff0d7224 */ /* 0x002fce00078e00ff */
[----:B------:R-:W-:-:S07]  /*21240*/  LEPC R20, `(.L_x_2959) ;  /* 0x000000001014794e */ /* 0x000fce0000000000 */
[----:B0-2---:R-:W-:Y:S05]  /*21250*/  CALL.ABS.NOINC R2 ;  /* 0x0000000002007343 */ /* 0x005fea0003c00000 */
.L_x_2959:
        /* <DEDUP_REMOVED lines=15> */
.L_x_2958:
[----:B------:R-:W-:Y:S05]  /*21350*/  BSYNC B6 ;  /* 0x0000000000067941 */ /* 0x000fea0003800000 */
.L_x_2957:
[----:B------:R-:W2:Y:S01]  /*21360*/  LDL R20, [R1+0x4] ;  /* 0x0000040001147983 */ /* 0x000ea20000100800 */
[----:B------:R-:W-:Y:S01]  /*21370*/  ULDC.64 UR4, c[0x0][0x9f8] ;  /* 0x00027e0000047ab9 */ /* 0x000fe20000000a00 */
[----:B------:R-:W1:Y:S01]  /*21380*/  LDC R0, c[0x0][0x430] ;  /* 0x00010c00ff007b82 */ /* 0x000e620000000800 */
[----:B------:R-:W-:Y:S01]  /*21390*/  ISETP.NE.U32.AND P0, PT, RZ, UR4, PT ;  /* 0x00000004ff007c0c */ /* 0x000fe2000bf05070 */
[----:B------:R-:W3:Y:S03]  /*213a0*/  S2R R2, SR_TID.X ;  /* 0x0000000000027919 */ /* 0x000ee60000002100 */
[----:B------:R-:W-:-:S13]  /*213b0*/  ISETP.NE.AND.EX P0, PT, RZ, UR5, PT, P0 ;  /* 0x00000005ff007c0c */ /* 0x000fda000bf05300 */
[----:B------:R-:W-:Y:S01]  /*213c0*/  @P0 IADD3 R24, P1, R24, UR4, RZ ;  /* 0x0000000418180c10 */ /* 0x000fe2000ff3e0ff */
[----:B------:R-:W4:Y:S01]  /*213d0*/  S2R R7, SR_TID.X ;  /* 0x0000000000077919 */ /* 0x000f220000002100 */
[----:B------:R-:W-:Y:S01]  /*213e0*/  VIADD R27, R30, 0xffffffff ;  /* 0xffffffff1e1b7836 */ /* 0x000fe20000000000 */
[----:B------:R-:W-:Y:S01]  /*213f0*/  ULDC UR4, c[0x0][0x320] ;  /* 0x0000c80000047ab9 */ /* 0x000fe20000000800 */
[----:B------:R-:W-:-:S05]  /*21400*/  @P0 IADD3.X R25, R25, UR5, RZ, P1, !PT ;  /* 0x0000000519190c10 */ /* 0x000fca0008ffe4ff */
[----:B------:R-:W2:Y:S01]  /*21410*/  @P0 LDG.E R33, desc[UR60][R24.64] ;  /* 0x0000003c18210981 */ /* 0x000ea2000c1e1900 */
[----:B-1----:R-:W-:Y:S02]  /*21420*/  ISETP.NE.AND P1, PT, R0, 0x1, PT ;  /* 0x000000010000780c */ /* 0x002fe40003f25270 */
[----:B---3--:R-:W-:-:S04]  /*21430*/  LOP3.LUT R2, R2, 0x7f, RZ, 0xc0, !PT ;  /* 0x0000007f02027812 */ /* 0x008fc800078ec0ff */
[----:B------:R-:W-:-:S07]  /*21440*/  SHF.R.U32.HI R2, RZ, 0x3, R2 ;  /* 0x00000003ff027819 */ /* 0x000fce0000011602 */
[----:B------:R-:W1:Y:S01]  /*21450*/  @P1 LDC R6, c[0x0][0x434] ;  /* 0x00010d00ff061b82 */ /* 0x000e620000000800 */
[----:B------:R-:W3:Y:S01]  /*21460*/  S2R R21, SR_TID.X ;  /* 0x0000000000157919 */ /* 0x000ee20000002100 */
[----:B----4-:R-:W-:-:S04]  /*21470*/  SHF.L.U32 R7, R7, 0x4, RZ ;  /* 0x0000000407077819 */ /* 0x010fc800000006ff */
[----:B------:R-:W-:Y:S02]  /*21480*/  LOP3.LUT R7, R2, 0x70, R7, 0xf8, !PT ;  /* 0x0000007002077812 */ /* 0x000fe400078ef807 */
[----:B------:R-:W4:Y:S03]  /*21490*/  @P1 LDC R2, c[0x0][0x438] ;  /* 0x00010e00ff021b82 */ /* 0x000f260000000800 */
[----:B------:R-:W-:-:S05]  /*214a0*/  IMAD R4, R27, 0x60, R7 ;  /* 0x000000601b047824 */ /* 0x000fca00078e0207 */
[----:B------:R-:W-:-:S04]  /*214b0*/  ISETP.GE.AND P0, PT, R4, R37, PT ;  /* 0x000000250400720c */ /* 0x000fc80003f06270 */
[----:B------:R-:W-:Y:S01]  /*214c0*/  ISETP.GT.U32.OR P0, PT, R7, 0x5f, P0 ;  /* 0x0000005f0700780c */ /* 0x000fe20000704470 */
[----:B---3--:R-:W-:-:S05]  /*214d0*/  IMAD.SHL.U32 R21, R21, 0x8, RZ ;  /* 0x0000000815157824 */ /* 0x008fca00078e00ff */
[----:B------:R-:W-:Y:S02]  /*214e0*/  LOP3.LUT R21, R21, 0x38, RZ, 0xc0, !PT ;  /* 0x0000003815157812 */ /* 0x000fe400078ec0ff */
        /* <DEDUP_REMOVED lines=8> */
[----:B------:R-:W1:Y:S01]  /*21570*/  @!P0 LDC.64 R2, c[0x0][0x428] ;  /* 0x00010a00ff028b82 */ /* 0x000e620000000a00 */
[----:B------:R-:W-:-:S04]  /*21580*/  LOP3.LUT R20, R21, 0x40, RZ, 0xfc, !PT ;  /* 0x0000004015147812 */ /* 0x000fc800078efcff */
[----:B------:R-:W-:Y:S02]  /*21590*/  ISETP.GE.AND P2, PT, R20, UR4, PT ;  /* 0x0000000414007c0c */ /* 0x000fe4000bf46270 */
[----:B------:R-:W-:Y:S01]  /*215a0*/  ISETP.GE.AND P1, PT, R21, UR4, PT ;  /* 0x0000000415007c0c */ /* 0x000fe2000bf26270 */
[----:B------:R-:W-:Y:S01]  /*215b0*/  ULDC UR4, c[0x0][0x2f4] ;  /* 0x0000bd0000047ab9 */ /* 0x000fe20000000800 */
[----:B------:R-:W-:Y:S02]  /*215c0*/  SEL R30, RZ, 0xffffffff, P2 ;  /* 0xffffffffff1e7807 */ /* 0x000fe40001000000 */
[----:B------:R-:W-:Y:S02]  /*215d0*/  SEL R5, RZ, 0x1, P1 ;  /* 0x00000001ff057807 */ /* 0x000fe40000800000 */
[----:B------:R-:W-:Y:S02]  /*215e0*/  SHF.L.U32 R30, R30, 0x1, RZ ;  /* 0x000000011e1e7819 */ /* 0x000fe400000006ff */
[----:B------:R-:W-:-:S02]  /*215f0*/  SHF.R.S32.HI R8, RZ, 0x1f, R33 ;  /* 0x0000001fff087819 */ /* 0x000fc40000011421 */
[----:B------:R-:W-:Y:S02]  /*21600*/  LOP3.LUT R30, R30, 0x2, R5, 0xe2, !PT ;  /* 0x000000021e1e7812 */ /* 0x000fe400078ee205 */
[--C-:B------:R-:W-:Y:S01]  /*21610*/  @!P0 SHF.R.S32.HI R5, RZ, 0x1f, R4.reuse ;  /* 0x0000001fff058819 */ /* 0x100fe20000011404 */
[-C--:B-1----:R-:W-:Y:S02]  /*21620*/  @!P0 IMAD R6, R8, R2.reuse, RZ ;  /* 0x0000000208068224 */ /* 0x082fe400078e02ff */
[----:B------:R-:W-:-:S04]  /*21630*/  @!P0 IMAD.WIDE.U32 R4, R33, R2, R4 ;  /* 0x0000000221048225 */ /* 0x000fc800078e0004 */
        /* <DEDUP_REMOVED lines=10> */
[----:B------:R-:W-:-:S09]  /*216e0*/  ISETP.GE.AND P2, PT, R21, UR4, PT ;  /* 0x0000000415007c0c */ /* 0x000fd2000bf46270 */
[----:B------:R-:W-:-:S04]  /*216f0*/  @P0 LOP3.LUT R23, R23, 0x8, RZ, 0xfc, !PT ;  /* 0x0000000817170812 */ /* 0x000fc800078efcff */
[----:B------:R-:W-:-:S04]  /*21700*/  LOP3.LUT R23, R23, 0xffffffef, RZ, 0xc0, !PT ;  /* 0xffffffef17177812 */ /* 0x000fc800078ec0ff */
[----:B------:R-:W-:Y:S01]  /*21710*/  @P3 LOP3.LUT R23, R23, 0x10, RZ, 0xfc, !PT ;  /* 0x0000001017173812 */ /* 0x000fe200078efcff */
[----:B------:R1:W-:Y:S03]  /*21720*/  STL [R1+0x8], R8 ;  /* 0x0000080801007387 */ /* 0x0003e60000100800 */
[----:B------:R-:W-:Y:S02]  /*21730*/  LOP3.LUT R23, R23, 0xfffffffb, RZ, 0xc0, !PT ;  /* 0xfffffffb17177812 */ /* 0x000fe400078ec0ff */
[----:B------:R-:W-:Y:S02]  /*21740*/  LOP3.LUT R7, R21, 0x80, RZ, 0xfc, !PT ;  /* 0x0000008015077812 */ /* 0x000fe400078efcff */
[----:B------:R-:W-:Y:S02]  /*21750*/  ISETP.GE.AND P1, PT, R20, UR4, PT ;  /* 0x0000000414007c0c */ /* 0x000fe4000bf26270 */
[----:B------:R-:W-:-:S02]  /*21760*/  @P2 LOP3.LUT R23, R23, 0x4, RZ, 0xfc, !PT ;  /* 0x0000000417172812 */ /* 0x000fc400078efcff */
[----:B------:R-:W-:Y:S02]  /*21770*/  ISETP.GE.AND P0, PT, R7, UR4, PT ;  /* 0x0000000407007c0c */ /* 0x000fe4000bf06270 */
[----:B------:R-:W-:-:S04]  /*21780*/  LOP3.LUT R23, R23, 0xfffffffe, RZ, 0xc0, !PT ;  /* 0xfffffffe17177812 */ /* 0x000fc800078ec0ff */
[----:B------:R-:W-:-:S04]  /*21790*/  LOP3.LUT R23, R23, 0xfffffffd, RZ, 0xc0, !PT ;  /* 0xfffffffd17177812 */ /* 0x000fc800078ec0ff */
[----:B------:R-:W-:-:S04]  /*217a0*/  @P1 LOP3.LUT R23, R23, 0x2, RZ, 0xfc, !PT ;  /* 0x0000000217171812 */ /* 0x000fc800078efcff */
[----:B------:R-:W-:Y:S01]  /*217b0*/  @P0 LOP3.LUT R23, R23, 0x1, RZ, 0xfc, !PT ;  /* 0x0000000117170812 */ /* 0x000fe200078efcff */
[----:B-1----:R-:W-:Y:S06]  /*217c0*/  BRA.DIV UR5, `(.L_x_2960) ;  /* 0x0000005605707947 */ /* 0x002fec000b800000 */
.L_x_3089:
[----:B------:R-:W-:Y:S05]  /*217d0*/  @!P3 BRA `(.L_x_2961) ;  /* 0x000000000004b947 */ /* 0x000fea0003800000 */
[----:B------:R-:W-:Y:S01]  /*217e0*/  BPT.TRAP 0x1 ;  /* 0x000000040000795c */ /* 0x000fe20000300000 */
.L_x_2961:
        /* <DEDUP_REMOVED lines=21> */
[----:B------:R-:W1:Y:S02]  /*21940*/  SYNCS.PHASECHK.TRANS64.TRYWAIT P0, [R7+URZ+0x2a840], R2 ;  /* 0x02a84002070075a7 */ /* 0x000e64000800017f */
[----:B-1----:R-:W-:Y:S05]  /*21950*/  @!P0 BRA `(.L_x_2963) ;  /* 0x0000005400408947 */ /* 0x002fea0003800000 */
.L_x_3090:
[----:B------:R-:W-:Y:S05]  /*21960*/  BSYNC B0 ;  /* 0x0000000000007941 */ /* 0x000fea0003800000 */
.L_x_2962:
[----:B------:R-:W2:Y:S01]  /*21970*/  S2R R8, SR_TID.X ;  /* 0x0000000000087919 */ /* 0x000ea20000002100 */
[----:B------:R-:W-:Y:S01]  /*21980*/  ULDC.64 UR4, c[0x0][0x300] ;  /* 0x0000c00000047ab9 */ /* 0x000fe20000000a00 */
[----:B------:R-:W-:Y:S01]  /*21990*/  ULDC.64 UR6, c[0x0][0x2e8] ;  /* 0x0000ba0000067ab9 */ /* 0x000fe20000000a00 */
[----:B------:R-:W-:Y:S01]  /*219a0*/  IMAD R5, R5, UR4, RZ ;  /* 0x0000000405057c24 */ /* 0x000fe2000f8e02ff */
[----:B0-----:R-:W0:Y:S01]  /*219b0*/  S2R R9, SR_TID.X ;  /* 0x0000000000097919 */ /* 0x001e220000002100 */
[C---:B-1----:R-:W-:Y:S01]  /*219c0*/  IMAD.WIDE.U32 R2, R0.reuse, UR4, RZ ;  /* 0x0000000400027c25 */ /* 0x042fe2000f8e00ff */
        /* <DEDUP_REMOVED lines=17> */
[----:B--2---:R-:W-:Y:S02]  /*21ae0*/  LOP3.LUT R8, R8, 0x7f, RZ, 0xc0, !PT ;  /* 0x0000007f08087812 */ /* 0x004fe400078ec0ff */
[----:B------:R-:W-:Y:S01]  /*21af0*/  LEA.HI.X R0, R2, UR7, R0, 0x1, P0 ;  /* 0x0000000702007c11 */ /* 0x000fe200080f0c00 */
[----:B0-----:R-:W-:Y:S01]  /*21b00*/  IMAD.SHL.U32 R9, R9, 0x8, RZ ;  /* 0x0000000809097824 */ /* 0x001fe200078e00ff */
[----:B------:R-:W-:-:S04]  /*21b10*/  SHF.R.U32.HI R8, RZ, 0x3, R8 ;  /* 0x00000003ff087819 */ /* 0x000fc80000011608 */
[----:B------:R-:W-:Y:S02]  /*21b20*/  IADD3 R6, -R8, R6, RZ ;  /* 0x0000000608067210 */ /* 0x000fe40007ffe1ff */
[----:B------:R-:W-:Y:S02]  /*21b30*/  LOP3.LUT R9, R9, 0x38, RZ, 0xc0, !PT ;  /* 0x0000003809097812 */ /* 0x000fe400078ec0ff */
        /* <DEDUP_REMOVED lines=64> */
.L_x_3104:
        /* <DEDUP_REMOVED lines=12> */
.L_x_2965:
        /* <DEDUP_REMOVED lines=10> */
.L_x_2966:
        /* <DEDUP_REMOVED lines=37> */
.L_x_2968:
[----:B------:R-:W-:Y:S05]  /*222f0*/  BSYNC B6 ;  /* 0x0000000000067941 */ /* 0x000fea0003800000 */
.L_x_2967:
[----:B------:R-:W2:Y:S01]  /*22300*/  LDL.LU R20, [R1+0x28] ;  /* 0x0000280001147983 */ /* 0x000ea20000300800 */
[----:B------:R-:W-:Y:S01]  /*22310*/  ULDC.64 UR4, c[0x0][0x2d8] ;  /* 0x0000b60000047ab9 */ /* 0x000fe20000000a00 */
[----:B-1----:R-:W1:Y:S02]  /*22320*/  LDC R7, c[0x0][0x448] ;  /* 0x00011200ff077b82 */ /* 0x002e640000000800 */
[----:B0-----:R-:W3:Y:S04]  /*22330*/  LDL.LU.64 R2, [R1+0x18] ;  /* 0x0000180001027983 */ /* 0x001ee80000300a00 */
[----:B------:R0:W5:Y:S01]  /*22340*/  LDL R10, [R1+0x10] ;  /* 0x00001000010a7983 */ /* 0x0001620000100800 */
[----:B-1----:R-:W-:-:S13]  /*22350*/  ISETP.NE.AND P0, PT, R7, 0x1, PT ;  /* 0x000000010700780c */ /* 0x002fda0003f05270 */
[----:B------:R-:W1:Y:S01]  /*22360*/  @P0 LDC R6, c[0x0][0x44c] ;  /* 0x00011300ff060b82 */ /* 0x000e620000000800 */
[----:B------:R-:W4:Y:S02]  /*22370*/  S2R R8, SR_TID.X ;  /* 0x0000000000087919 */ /* 0x000f240000002100 */
[----:B----4-:R-:W-:-:S04]  /*22380*/  SHF.L.U32 R8, R8, 0x3, RZ ;  /* 0x0000000308087819 */ /* 0x010fc800000006ff */
[----:B------:R-:W-:Y:S01]  /*22390*/  LOP3.LUT R8, R8, 0x38, RZ, 0xc0, !PT ;  /* 0x0000003808087812 */ /* 0x000fe200078ec0ff */
[----:B---3--:R-:W-:Y:S02]  /*223a0*/  IMAD.MOV.U32 R3, RZ, RZ, R35 ;  /* 0x000000ffff037224 */ /* 0x008fe400078e0023 */
        /* <DEDUP_REMOVED lines=14> */
[----:B------:R-:W-:-:S05]  /*22490*/  LOP3.LUT R20, R21, 0x70, R20, 0xf8, !PT ;  /* 0x0000007015147812 */ /* 0x000fca00078ef814 */
[----:B------:R-:W-:Y:S01]  /*224a0*/  IMAD R5, R17, 0x80, R20 ;  /* 0x0000008011057824 */ /* 0x000fe200078e0214 */
[----:B------:R-:W2:Y:S03]  /*224b0*/  S2R R21, SR_TID.X ;  /* 0x0000000000157919 */ /* 0x000ea60000002100 */
        /* <DEDUP_REMOVED lines=111> */
.L_x_3121:
[----:B------:R-:W-:Y:S01]  /*22bb0*/  VIADD R0, R17, 0x70 ;  /* 0x0000007011007836 */ /* 0x000fe20000000000 */
[----:B------:R-:W-:Y:S04]  /*22bc0*/  BSSY B0, `(.L_x_2970) ;  /* 0x000000b000007945 */ /* 0x000fe80003800000 */
[----:B------:R-:W-:-:S13]  /*22bd0*/  ISETP.GE.AND P1, PT, R0, R5, PT ;  /* 0x000000050000720c */ /* 0x000fda0003f26270 */
[----:B------:R-:W-:Y:S05]  /*22be0*/  @P1 BRA `(.L_x_2971) ;  /* 0x0000000000201947 */ /* 0x000fea0003800000 */
[----:B0-----:R-:W-:-:S04]  /*22bf0*/  LEA R2, P1, R8, R14, 0x1 ;  /* 0x0000000e08027211 */ /* 0x001fc800078208ff */
[----:B------:R-:W-:-:S05]  /*22c00*/  IADD3.X R3, RZ, R4, RZ, P1, !PT ;  /* 0x00000004ff037210 */ /* 0x000fca0000ffe4ff */
[----:B------:R-:W-:Y:S01]  /*22c10*/  @!PT LDS RZ, [RZ] ;  /* 0x00000000fffff984 */ /* 0x000fe20000000800 */
[----:B------:R-:W-:Y:S01]  /*22c20*/  @!PT LDS RZ, [RZ] ;  /* 0x00000000fffff984 */ /* 0x000fe20000000800 */
[----:B------:R-:W-:Y:S01]  /*22c30*/  @!PT LDS RZ, [RZ] ;  /* 0x00000000fffff984 */ /* 0x000fe20000000800 */
[----:B------:R1:W-:Y:S04]  /*22c40*/  LDGSTS.E.BYPASS.LTC128B.128 [R36+0xfc00], desc[UR60][R2.64], !P3 ;  /* 0x0fc0000002247fae */ /* 0x0003e8000d901d7c */
[----:B------:R1:W-:Y:S04]  /*22c50*/  LDGSTS.E.BYPASS.LTC128B.128 [R36+0x13c00], desc[UR60][R2.64+0x80], !P2 ;  /* 0x13c0008002247fae */ /* 0x0003e8000d101d7c */
[----:B------:R1:W-:Y:S02]  /*22c60*/  LDGSTS.E.BYPASS.LTC128B.128 [R36+0x17c00], desc[UR60][R2.64+0x100], !P0 ;  /* 0x17c0010002247fae */ /* 0x0003e4000c101d7c */
.L_x_2971:
[----:B------:R-:W-:Y:S05]  /*22c70*/  BSYNC B0 ;  /* 0x0000000000007941 */ /* 0x000fea0003800000 */
.L_x_2970:
[----:B------:R-:W-:Y:S01]  /*22c80*/  NOP ;  /* 0x0000000000007918 */ /* 0x000fe20000000000 */
[----:B------:R-:W-:-:S13]  /*22c90*/  PLOP3.LUT P0, PT, PT, PT, PT, 0x80, 0x0 ;  /* 0x000000000000781c */ /* 0x000fda0003f0f070 */
.L_x_2972:
[----:B------:R-:W-:Y:S02]  /*22ca0*/  PLOP3.LUT P1, PT, P1, P0, PT, 0xa2, 0x0 ;  /* 0x000000000000781c */ /* 0x000fe40000f21472 */
[----:B------:R-:W-:-:S08]  /*22cb0*/  @P0 R2UR P1, UR4, R22 ;  /* 0x00000000160402ca */ /* 0x000fd00000020000 */
[----:B------:R-:W-:-:S05]  /*22cc0*/  @P0 PLOP3.LUT P0, PT, P1, PT, PT, 0x80, 0x0 ;  /* 0x000000000000081c */ /* 0x000fca0000f0f070 */
[----:B------:R-:W-:Y:S01]  /*22cd0*/  @!P1 SYNCS.ARRIVE.TRANS64.RED.A0T1 RZ, [UR4+0x2a800], RZ ;  /* 0x02a800ffffff99a7 */ /* 0x000fe20008200404 */
[----:B------:R-:W-:Y:S07]  /*22ce0*/  @!P1 ARRIVES.LDGSTSBAR.64.TRANSCNT [UR4+0x2a800] ;  /* 0x02a80000ff0099b0 */ /* 0x000fee0008000a84 */
[----:B------:R-:W-:Y:S05]  /*22cf0*/  @P0 BRA.U.ANY `(.L_x_2972) ;  /* 0xfffffffd00e80947 */ /* 0x000fea000393ffff */
[----:B01----:R-:W2:Y:S02]  /*22d00*/  LDL.LU R2, [R1+0x24] ;  /* 0x0000240001027983 */ /* 0x003ea40000300800 */
        /* <DEDUP_REMOVED lines=13> */
.L_x_3122:
[----:B------:R-:W-:Y:S05]  /*22de0*/  BSYNC B0 ;  /* 0x0000000000007941 */ /* 0x000fea0003800000 */
.L_x_2973:
[----:B------:R-:W2:Y:S01]  /*22df0*/  LDL R2, [R1] ;  /* 0x0000000001027983 */ /* 0x000ea20000100800 */
[----:B------:R-:W-:Y:S01]  /*22e00*/  BSSY B0, `(.L_x_2975) ;  /* 0x00000f8000007945 */ /* 0x000fe20003800000 */
[----:B--2---:R-:W-:-:S13]  /*22e10*/  ISETP.GE.AND P0, PT, R0, R2, PT ;  /* 0x000000020000720c */ /* 0x004fda0003f06270 */
[----:B------:R-:W-:Y:S05]  /*22e20*/  @!P0 BRA `(.L_x_2976) ;  /* 0x0000000c00d48947 */ /* 0x000fea0003800000 */
[----:B------:R-:W-:Y:S01]  /*22e30*/  IMAD.MOV.U32 R10, RZ, RZ, R28 ;  /* 0x000000ffff0a7224 */ /* 0x000fe200078e001c */
[----:B------:R-:W-:Y:S01]  /*22e40*/  MOV R32, R27 ;  /* 0x0000001b00207202 */ /* 0x000fe20000000f00 */
[----:B------:R-:W-:-:S07]  /*22e50*/  IMAD.MOV.U32 R17, RZ, RZ, R29 ;  /* 0x000000ffff117224 */ /* 0x000fce00078e001d */
.L_x_2989:
[----:B------:R-:W2:Y:S01]  /*22e60*/  LDL R2, [R1+0x4] ;  /* 0x0000040001027983 */ /* 0x000ea20000100800 */
[----:B------:R-:W1:Y:S03]  /*22e70*/  LDC R7, c[0x0][0x430] ;  /* 0x00010c00ff077b82 */ /* 0x000e660000000800 */
[----:B------:R-:W3:Y:S01]  /*22e80*/  LDL R8, [R1+0x8] ;  /* 0x0000080001087983 */ /* 0x000ee20000100800 */
[----:B0-----:R-:W0:Y:S01]  /*22e90*/  S2R R3, SR_TID.X ;  /* 0x0000000000037919 */ /* 0x001e220000002100 */
[----:B------:R-:W4:Y:S01]  /*22ea0*/  S2R R9, SR_TID.X ;  /* 0x0000000000097919 */ /* 0x000f220000002100 */
[----:B-1----:R-:W-:-:S13]  /*22eb0*/  ISETP.NE.AND P0, PT, R7, 0x1, PT ;  /* 0x000000010700780c */ /* 0x002fda0003f05270 */
[----:B------:R-:W1:Y:S01]  /*22ec0*/  @P0 LDC R5, c[0x0][0x434] ;  /* 0x00010d00ff050b82 */ /* 0x000e620000000800 */
[----:B0-----:R-:W-:-:S04]  /*22ed0*/  LOP3.LUT R3, R3, 0x7f, RZ, 0xc0, !PT ;  /* 0x0000007f03037812 */ /* 0x001fc800078ec0ff */
[----:B------:R-:W-:Y:S01]  /*22ee0*/  SHF.R.U32.HI R3, RZ, 0x3, R3 ;  /* 0x00000003ff037819 */ /* 0x000fe20000011603 */
[----:B----4-:R-:W-:-:S05]  /*22ef0*/  IMAD.SHL.U32 R9, R9, 0x10, RZ ;  /* 0x0000001009097824 */ /* 0x010fca00078e00ff */
[----:B------:R-:W-:Y:S02]  /*22f00*/  LOP3.LUT R9, R3, 0x70, R9, 0xf8, !PT ;  /* 0x0000007003097812 */ /* 0x000fe400078ef809 */
[----:B------:R-:W0:Y:S02]  /*22f10*/  @P0 LDC R3, c[0x0][0x438] ;  /* 0x00010e00ff030b82 */ /* 0x000e240000000800 */
[----:B------:R-:W-:Y:S01]  /*22f20*/  ISETP.GT.U32.AND P2, PT, R9, 0x5f, PT ;  /* 0x0000005f0900780c */ /* 0x000fe20003f44070 */
        /* <DEDUP_REMOVED lines=28> */
.L_x_2977:
[----:B------:R-:W-:Y:S01]  /*230f0*/  LEA R5, R28, R22, 0x3 ;  /* 0x000000161c057211 */ /* 0x000fe200078e18ff */
[----:B------:R-:W-:Y:S01]  /*23100*/  BSSY B1, `(.L_x_2978) ;  /* 0x0000004000017945 */ /* 0x000fe20003800000 */
[----:B------:R-:W-:-:S04]  /*23110*/  SHF.L.U32 R0, R29, 0x1f, RZ ;  /* 0x0000001f1d007819 */ /* 0x000fc800000006ff */
[----:B------:R-:W0:Y:S02]  /*23120*/  SYNCS.PHASECHK.TRANS64.TRYWAIT P0, [R5+URZ+0x2a840], R0 ;  /* 0x02a84000050075a7 */ /* 0x000e24000800017f */
[----:B0-----:R-:W-:Y:S05]  /*23130*/  @!P0 BRA `(.L_x_2979) ;  /* 0x00000050005c8947 */ /* 0x001fea0003800000 */
.L_x_3123:
[----:B------:R-:W-:Y:S05]  /*23140*/  BSYNC B1 ;  /* 0x0000000000017941 */ /* 0x000fea0003800000 */
.L_x_2978:
[----:B------:R-:W-:Y:S01]  /*23150*/  SHF.R.S32.HI R20, RZ, 0x1f, R7 ;  /* 0x0000001fff147819 */ /* 0x000fe20000011407 */
[----:B------:R-:W-:Y:S01]  /*23160*/  ULDC.64 UR4, c[0x0][0x300] ;  /* 0x0000c00000047ab9 */ /* 0x000fe20000000a00 */
[----:B-----5:R-:W-:Y:S01]  /*23170*/  SHF.R.S32.HI R21, RZ, 0x1f, R6 ;  /* 0x0000001fff157819 */ /* 0x020fe20000011406 */
[----:B------:R-:W-:Y:S01]  /*23180*/  IMAD.WIDE.U32 R2, R7, UR4, RZ ;  /* 0x0000000407027c25 */ /* 0x000fe2000f8e00ff */
[----:B------:R-:W-:Y:S01]  /*23190*/  ULDC.64 UR6, c[0x0][0x2e8] ;  /* 0x0000ba0000067ab9 */ /* 0x000fe20000000a00 */
[C---:B------:R-:W-:Y:S02]  /*231a0*/  LOP3.LUT P3, RZ, R23.reuse, 0x4, RZ, 0xc0, !PT ;  /* 0x0000000417ff7812 */ /* 0x040fe4000786c0ff */
[----:B0-----:R-:W-:Y:S01]  /*231b0*/  IMAD R0, R20, UR4, RZ ;  /* 0x0000000414007c24 */ /* 0x001fe2000f8e02ff */
        /* <DEDUP_REMOVED lines=22> */
[----:B0-----:R-:W-:-:S04]  /*23320*/  SHF.L.U32 R11, R11, 0x3, RZ ;  /* 0x000000030b0b7819 */ /* 0x001fc800000006ff */
        /* <DEDUP_REMOVED lines=36> */
.L_x_3137:
        /* <DEDUP_REMOVED lines=10> */
.L_x_2981:
        /* <DEDUP_REMOVED lines=10> */
.L_x_2982:
[----:B------:R2:W-:Y:S01]  /*236b0*/  SYNCS.ARRIVE.TRANS64.A1T0 RZ, [R5+URZ+0x2a830], RZ ;  /* 0x02a830ff05ff79a7 */ /* 0x0005e2000810003f */
[----:B------:R-:W-:Y:S05]  /*236c0*/  @!P2 BRA `(.L_x_2983) ;  /* 0x000000000004a947 */ /* 0x000fea0003800000 */
[----:B------:R-:W-:Y:S01]  /*236d0*/  BPT.TRAP 0x1 ;  /* 0x000000040000795c */ /* 0x000fe20000300000 */
.L_x_2983:
[----:B-1----:R-:W-:Y:S01]  /*236e0*/  SHF.L.U32 R2, R17, 0x1f, RZ ;  /* 0x0000001f11027819 */ /* 0x002fe200000006ff */
[----:B------:R-:W-:Y:S01]  /*236f0*/  BSSY B1, `(.L_x_2984) ;  /* 0x0000004000017945 */ /* 0x000fe20003800000 */
[----:B--2---:R-:W-:-:S04]  /*23700*/  LEA R5, R10, R22, 0x3 ;  /* 0x000000160a057211 */ /* 0x004fc800078e18ff */
[----:B------:R-:W1:Y:S02]  /*23710*/  SYNCS.PHASECHK.TRANS64.TRYWAIT P0, [R5+URZ+0x2a860], R2 ;  /* 0x02a86002050075a7 */ /* 0x000e64000800017f */
[----:B-1----:R-:W-:Y:S05]  /*23720*/  @!P0 BRA `(.L_x_2985) ;  /* 0x0000005000d08947 */ /* 0x002fea0003800000 */
.L_x_3138:
[----:B------:R-:W-:Y:S05]  /*23730*/  BSYNC B1 ;  /* 0x0000000000017941 */ /* 0x000fea0003800000 */
.L_x_2984:
        /* <DEDUP_REMOVED lines=10> */
[----:B------:R-:W-:-:S03]  /*237e0*/  LEA R4, R4, R22, 0x1 ;  /* 0x0000001604047211 */ /* 0x000fc600078e08ff */
        /* <DEDUP_REMOVED lines=43> */
.L_x_3152:
[C---:B------:R-:W-:Y:S01]  /*23aa0*/  ISETP.LT.OR P1, PT, R8.reuse, 0x51, !P1 ;  /* 0x000000510800780c */ /* 0x040fe20004f21670 */
[----:B------:R-:W-:Y:S01]  /*23ab0*/  ULDC.64 UR4, c[0x0][0x328] ;  /* 0x0000ca0000047ab9 */ /* 0x000fe20000000a00 */
[----:B------:R-:W-:Y:S01]  /*23ac0*/  ISETP.LT.OR P0, PT, R8, 0x51, !P0 ;  /* 0x000000510800780c */ /* 0x000fe20004701670 */
[----:B------:R-:W-:Y:S01]  /*23ad0*/  IMAD R20, R20, UR4, RZ ;  /* 0x0000000414147c24 */ /* 0x000fe2000f8e02ff */
[----:B-1----:R-:W-:-:S03]  /*23ae0*/  IADD3 R2, P2, R2, R0, RZ ;  /* 0x0000000002027210 */ /* 0x002fc60007f5e0ff */
        /* <DEDUP_REMOVED lines=16> */
.L_x_2987:
        /* <DEDUP_REMOVED lines=10> */
.L_x_2988:
        /* <DEDUP_REMOVED lines=12> */
[C---:B--2---:R-:W-:Y:S02]  /*23d50*/  ISETP.GT.AND P0, PT, R27.reuse, R0, PT ;  /* 0x000000001b00720c */ /* 0x044fe40003f04270 */
[----:B------:R-:W-:-:S11]  /*23d60*/  IADD3 R0, R27, -0x1, RZ ;  /* 0xffffffff1b007810 */ /* 0x000fd60007ffe0ff */
[----:B-1----:R-:W-:Y:S05]  /*23d70*/  @P0 BRA `(.L_x_2989) ;  /* 0xfffffff000380947 */ /* 0x002fea000383ffff */
.L_x_2976:
[----:B------:R-:W-:Y:S05]  /*23d80*/  BSYNC B0 ;  /* 0x0000000000007941 */ /* 0x000fea0003800000 */
.L_x_2975:
        /* <DEDUP_REMOVED lines=17> */
.L_x_2991:
[----:B------:R-:W-:Y:S05]  /*23ea0*/  BSYNC B0 ;  /* 0x0000000000007941 */ /* 0x000fea0003800000 */
.L_x_2990:
[----:B------:R-:W-:-:S13]  /*23eb0*/  LOP3.LUT P0, RZ, R23, 0x10, RZ, 0xc0, !PT ;  /* 0x0000001017ff7812 */ /* 0x000fda000780c0ff */
[----:B------:R-:W-:Y:S05]  /*23ec0*/  @!P0 BRA `(.L_x_2992) ;  /* 0x0000000000048947 */ /* 0x000fea0003800000 */
[----:B------:R-:W-:Y:S01]  /*23ed0*/  BPT.TRAP 0x1 ;  /* 0x000000040000795c */ /* 0x000fe20000300000 */
.L_x_2992:
[----:B------:R-:W-:Y:S01]  /*23ee0*/  IMAD R0, R28, 0x8, R22 ;  /* 0x000000081c007824 */ /* 0x000fe200078e0216 */
[----:B0-----:R-:W-:Y:S01]  /*23ef0*/  SHF.L.U32 R3, R29, 0x1f, RZ ;  /* 0x0000001f1d037819 */ /* 0x001fe200000006ff */
[----:B------:R-:W-:Y:S01]  /*23f00*/  BSSY B0, `(.L_x_2993) ;  /* 0x0000004000007945 */ /* 0x000fe20003800000 */
[----:B------:R-:W-:Y:S02]  /*23f10*/  IMAD R6, R27, -0x60, R37 ;  /* 0xffffffa01b067824 */ /* 0x000fe400078e0225 */
[----:B------:R-:W0:Y:S02]  /*23f20*/  SYNCS.PHASECHK.TRANS64.TRYWAIT P0, [R0+URZ+0x2a860], R3 ;  /* 0x02a86003000075a7 */ /* 0x000e24000800017f */
[----:B0-----:R-:W-:Y:S05]  /*23f30*/  @!P0 BRA `(.L_x_2994) ;  /* 0x0000005000d08947 */ /* 0x001fea0003800000 */
.L_x_3153:
[----:B------:R-:W-:Y:S05]  /*23f40*/  BSYNC B0 ;  /* 0x0000000000007941 */ /* 0x000fea0003800000 */
.L_x_2993:
        /* <DEDUP_REMOVED lines=8> */
[C---:B------:R-:W-:Y:S02]  /*23fd0*/  LOP3.LUT R2, R30.reuse, 0x1, RZ, 0xc0, !PT ;  /* 0x000000011e027812 */ /* 0x040fe400078ec0ff */
[----:B------:R-:W-:Y:S01]  /*23fe0*/  LOP3.LUT P0, RZ, R30, 0x2, RZ, 0xc0, !PT ;  /* 0x000000021eff7812 */ /* 0x000fe2000780c0ff */
[----:B------:R-:W2:Y:S01]  /*23ff0*/  SHFL.IDX PT, R14, R24, RZ, 0x181f ;  /* 0x00181fff180e7589 */ /* 0x000ea200000e0000 */
[----:B------:R-:W-:Y:S02]  /*24000*/  ISETP.NE.U32.AND P1, PT, R2, 0x1, PT ;  /* 0x000000010200780c */ /* 0x000fe40003f25070 */
[C---:B------:R-:W-:Y:S01]  /*24010*/  ISETP.LT.OR P3, PT, R6.reuse, 0x1, !P0 ;  /* 0x000000010600780c */ /* 0x040fe20004761670 */
[----:B0-----:R-:W0:Y:S01]  /*24020*/  SHFL.IDX PT, R3, R25, RZ, 0x181f ;  /* 0x00181fff19037589 */ /* 0x001e2200000e0000 */
[----:B------:R-:W-:Y:S02]  /*24030*/  ISETP.LT.OR P2, PT, R6, 0x1, P1 ;  /* 0x000000010600780c */ /* 0x000fe40000f41670 */
[----:B------:R-:W-:Y:S01]  /*24040*/  LEA R4, R4, R22, 0x1 ;  /* 0x0000001604047211 */ /* 0x000fe200078e08ff */
[----:B------:R-:W-:Y:S04]  /*24050*/  SHFL.IDX PT, R8, R25, 0x1, 0x181f ;  /* 0x00381f0019087f89 */ /* 0x000fe800000e0000 */
[----:B------:R-:W-:Y:S01]  /*24060*/  SHFL.IDX PT, R10, R24, 0x2, 0x181f ;  /* 0x00581f00180a7f89 */ /* 0x000fe200000e0000 */
[----:B-1----:R-:W-:-:S04]  /*24070*/  SHF.L.U32 R7, R7, 0x3, RZ ;  /* 0x0000000307077819 */ /* 0x002fc800000006ff */
        /* <DEDUP_REMOVED lines=38> */
.L_x_3167:
        /* <DEDUP_REMOVED lines=11> */
.L_x_2996:
        /* <DEDUP_REMOVED lines=10> */
.L_x_2997:
[----:B------:R-:W-:Y:S01]  /*24430*/  IADD3 R28, R28, 0x1, RZ ;  /* 0x000000011c1c7810 */ /* 0x000fe20007ffe0ff */
[----:B------:R1:W-:Y:S03]  /*24440*/  SYNCS.ARRIVE.TRANS64.A1T0 RZ, [R0+URZ+0x2a850], RZ ;  /* 0x02a850ff00ff79a7 */ /* 0x0003e6000810003f */
[----:B------:R-:W-:-:S04]  /*24450*/  ISETP.NE.AND P0, PT, R28, 0x2, PT ;  /* 0x000000021c00780c */ /* 0x000fc80003f05270 */
[----:B------:R-:W-:Y:S02]  /*24460*/  SEL R28, R28, RZ, P0 ;  /* 0x000000ff1c1c7207 */ /* 0x000fe40000000000 */
[----:B-1----:R-:W-:-:S04]  /*24470*/  SEL R0, RZ, 0x1, P0 ;  /* 0x00000001ff007807 */ /* 0x002fc80000000000 */
[----:B------:R-:W-:-:S07]  /*24480*/  LOP3.LUT R29, R29, R0, RZ, 0x3c, !PT ;  /* 0x000000001d1d7212 */ /* 0x000fce00078e3cff */
.L_x_2954:
[----:B------:R-:W-:Y:S05]  /*24490*/  BSYNC B7 ;  /* 0x0000000000077941 */ /* 0x000fea0003800000 */
.L_x_2952:
[----:B------:R-:W-:-:S13]  /*244a0*/  LOP3.LUT P0, RZ, R23, 0x20, RZ, 0xc0, !PT ;  /* 0x0000002017ff7812 */ /* 0x000fda000780c0ff */
[----:B------:R-:W-:Y:S05]  /*244b0*/  @!P0 BRA `(.L_x_2998) ;  /* 0x0000000000248947 */ /* 0x000fea0003800000 */
[----:B------:R-:W-:Y:S05]  /*244c0*/  WARPSYNC.ALL ;  /* 0x0000000000007948 */ /* 0x000fea0003800000 */
[----:B------:R-:W1:Y:S08]  /*244d0*/  S2UR UR5, SR_CgaCtaId ;  /* 0x00000000000579c3 */ /* 0x000e700000008800 */
[----:B------:R-:W-:Y:S06]  /*244e0*/  BAR.SYNC.DEFER_BLOCKING 0x5, 0x180 ;  /* 0x0146000000007b1d */ /* 0x000fec0000010000 */
[----:B------:R-:W-:-:S02]  /*244f0*/  UMOV UR4, 0x400 ;  /* 0x0000040000047882 */ /* 0x000fc40000000000 */
[----:B-1----:R-:W-:-:S06]  /*24500*/  ULEA UR4, UR5, UR4, 0x18 ;  /* 0x0000000405047291 */ /* 0x002fcc000f8ec03f */
[----:B0-----:R-:W-:-:S05]  /*24510*/  IMAD.U32 R22, RZ, RZ, UR4 ;  /* 0x00000004ff167e24 */ /* 0x001fca000f8e00ff */
[----:B------:R0:W1:Y:S01]  /*24520*/  LDS.128 R16, [R22+0x2a8d0] ;  /* 0x02a8d00016107984 */ /* 0x0000620000000c00 */
[----:B------:R-:W-:Y:S06]  /*24530*/  BAR.ARV 0x4, 0x180 ;  /* 0x0106000000007b1d */ /* 0x000fec0000002000 */
[----:B------:R-:W-:Y:S05]  /*24540*/  BRA `(.L_x_2999) ;  /* 0x0000000c00d47947 */ /* 0x000fea0003800000 */
.L_x_2998:
[----:B------:R-:W1:Y:S01]  /*24550*/  S2R R8, SR_TID.X ;  /* 0x0000000000087919 */ /* 0x000e620000002100 */
[----:B------:R-:W-:Y:S01]  /*24560*/  UMOV UR4, 0xffffffff ;  /* 0xffffffff00047882 */ /* 0x000fe20000000000 */
[----:B-1----:R-:W-:-:S04]  /*24570*/  LOP3.LUT R8, R8, 0x1f, RZ, 0xc0, !PT ;  /* 0x0000001f08087812 */ /* 0x002fc800078ec0ff */
[----:B------:R-:W-:Y:S01]  /*24580*/  ISETP.NE.AND P0, PT, R8, 0x1f, PT ;  /* 0x0000001f0800780c */ /* 0x000fe20003f05270 */
[----:B------:R-:W-:-:S12]  /*24590*/  BRA.DIV UR4, `(.L_x_3000) ;  /* 0x0000005604387947 */ /* 0x000fd8000b800000 */
[----:B------:R-:W-:Y:S01]  /*245a0*/  IMAD.IADD R7, R19, 0x1, R8 ;  /* 0x0000000113077824 */ /* 0x000fe200078e0208 */
[----:B------:R-:W-:-:S04]  /*245b0*/  ULDC UR4, c[0x0][0xc3c] ;  /* 0x00030f0000047ab9 */ /* 0x000fc80000000800 */
[----:B------:R-:W-:-:S13]  /*245c0*/  ISETP.GE.OR P1, PT, R7, UR4, !P0 ;  /* 0x0000000407007c0c */ /* 0x000fda000c726670 */
[----:B0-----:R-:W0:Y:S08]  /*245d0*/  @!P1 LDC.64 R2, c[0x0][0xc80] ;  /* 0x00032000ff029b82 */ /* 0x001e300000000a00 */
[----:B------:R-:W1:Y:S01]  /*245e0*/  @!P1 LDC.64 R4, c[0x0][0xc78] ;  /* 0x00031e00ff049b82 */ /* 0x000e620000000a00 */
[----:B0-----:R-:W-:-:S05]  /*245f0*/  @!P1 IMAD.WIDE R2, R7, 0x4, R2 ;  /* 0x0000000407029825 */ /* 0x001fca00078e0202 */
[----:B------:R1:W2:Y:S02]  /*24600*/  @!P1 LDG.E R6, desc[UR60][R2.64] ;  /* 0x0000003c02069981 */ /* 0x0002a4000c1e1900 */
[----:B-1----:R-:W-:-:S05]  /*24610*/  @!P1 IMAD.WIDE R2, R7, 0x4, R4 ;  /* 0x0000000407029825 */ /* 0x002fca00078e0204 */
[----:B------:R-:W3:Y:S01]  /*24620*/  @!P1 LDG.E R5, desc[UR60][R2.64] ;  /* 0x0000003c02059981 */ /* 0x000ee2000c1e1900 */
[----:B------:R-:W-:Y:S01]  /*24630*/  IMAD.MOV.U32 R4, RZ, RZ, RZ ;  /* 0x000000ffff047224 */ /* 0x000fe200078e00ff */
[----:B------:R-:W-:Y:S02]  /*24640*/  MOV R17, RZ ;  /* 0x000000ff00117202 */ /* 0x000fe40000000f00 */
[C---:B------:R-:W-:Y:S01]  /*24650*/  ISETP.GE.U32.AND P2, PT, R8.reuse, 0x2, PT ;  /* 0x000000020800780c */ /* 0x040fe20003f46070 */
[----:B------:R-:W-:Y:S01]  /*24660*/  SHFL.IDX PT, R0, R16, RZ, 0x1f ;  /* 0x00001fff10007589 */ /* 0x000fe200000e0000 */
[C---:B------:R-:W-:Y:S02]  /*24670*/  ISETP.GE.U32.AND P3, PT, R8.reuse, 0x4, PT ;  /* 0x000000040800780c */ /* 0x040fe40003f66070 */
[C---:B------:R-:W-:Y:S01]  /*24680*/  ISETP.GE.U32.AND P4, PT, R8.reuse, 0x8, PT ;  /* 0x000000080800780c */ /* 0x040fe20003f86070 */
[----:B------:R-:W-:Y:S01]  /*24690*/  SHFL.IDX PT, R7, R16, 0x1, 0x1f ;  /* 0x00201f0010077f89 */ /* 0x000fe200000e0000 */
[----:B------:R-:W-:Y:S01]  /*246a0*/  ISETP.GE.U32.AND P5, PT, R8, 0x10, PT ;  /* 0x000000100800780c */ /* 0x000fe20003fa6070 */
[----:B--2---:R-:W-:Y:S01]  /*246b0*/  @!P1 IMAD.MOV.U32 R17, RZ, RZ, R6 ;  /* 0x000000ffff119224 */ /* 0x004fe200078e0006 */
[----:B------:R-:W-:-:S02]  /*246c0*/  MOV R6, RZ ;  /* 0x000000ff00067202 */ /* 0x000fc40000000f00 */
[----:B---3--:R-:W-:Y:S02]  /*246d0*/  @!P1 MOV R4, R5 ;  /* 0x0000000500049202 */ /* 0x008fe40000000f00 */
[----:B------:R-:W-:-:S03]  /*246e0*/  ISETP.NE.AND P1, PT, R8, RZ, PT ;  /* 0x000000ff0800720c */ /* 0x000fc60003f25270 */
[----:B------:R-:W-:-:S05]  /*246f0*/  IMAD R13, R4, R17, RZ ;  /* 0x00000011040d7224 */ /* 0x000fca00078e02ff */
        /* <DEDUP_REMOVED lines=16> */
.L_x_3177:
[----:B------:R-:W-:Y:S02]  /*24800*/  ULDC UR4, c[0x0][0xc38] ;  /* 0x00030e0000047ab9 */ /* 0x000fe40000000800 */
[----:B------:R-:W-:-:S04]  /*24810*/  IMAD.U32 R5, RZ, RZ, UR4 ;  /* 0x00000004ff057e24 */ /* 0x000fc8000f8e00ff */
[----:B-1----:R-:W-:-:S04]  /*24820*/  IMAD R14, R14, R5, RZ ;  /* 0x000000050e0e7224 */ /* 0x002fc800078e02ff */
[----:B------:R-:W-:-:S05]  /*24830*/  IMAD.IADD R7, R7, 0x1, R14 ;  /* 0x0000000107077824 */ /* 0x000fca00078e020e */
[----:B------:R-:W-:-:S13]  /*24840*/  ISETP.GT.AND P6, PT, R7, R0, PT ;  /* 0x000000000700720c */ /* 0x000fda0003fc4270 */
[----:B------:R-:W-:Y:S05]  /*24850*/  @P6 BRA `(.L_x_3001) ;  /* 0x0000000000a46947 */ /* 0x000fea0003800000 */
.L_x_3004:
[----:B0-----:R-:W0:Y:S01]  /*24860*/  LDC R2, c[0x0][0xc3c] ;  /* 0x00030f00ff027b82 */ /* 0x001e220000000800 */
[----:B------:R-:W-:-:S04]  /*24870*/  IADD3 R19, R19, 0x1f, RZ ;  /* 0x0000001f13137810 */ /* 0x000fc80007ffe0ff */
        /* <DEDUP_REMOVED lines=9> */
[----:B0-----:R-:W-:-:S05]  /*24910*/  @!P6 IMAD.WIDE R2, R9, 0x4, R2 ;  /* 0x000000040902e825 */ /* 0x001fca00078e0202 */
[----:B------:R1:W2:Y:S02]  /*24920*/  @!P6 LDG.E R17, desc[UR60][R2.64] ;  /* 0x0000003c0211e981 */ /* 0x0002a4000c1e1900 */
[----:B-1----:R-:W-:Y:S01]  /*24930*/  @!P6 IMAD.WIDE R2, R9, 0x4, R4 ;  /* 0x000000040902e825 */ /* 0x002fe200078e0204 */
[----:B------:R-:W-:-:S06]  /*24940*/  MOV R4, RZ ;  /* 0x000000ff00047202 */ /* 0x000fcc0000000f00 */
        /* <DEDUP_REMOVED lines=20> */
.L_x_3185:
[----:B------:R-:W-:Y:S02]  /*24a90*/  ULDC UR4, c[0x0][0xc38] ;  /* 0x00030e0000047ab9 */ /* 0x000fe40000000800 */
[----:B------:R-:W-:-:S05]  /*24aa0*/  MOV R5, UR4 ;  /* 0x0000000400057c02 */ /* 0x000fca0008000f00 */
[----:B-1----:R-:W-:-:S04]  /*24ab0*/  IMAD R14, R14, R5, RZ ;  /* 0x000000050e0e7224 */ /* 0x002fc800078e02ff */
[----:B------:R-:W-:-:S05]  /*24ac0*/  IMAD.IADD R7, R14, 0x1, R7 ;  /* 0x000000010e077824 */ /* 0x000fca00078e0207 */
[----:B------:R-:W-:-:S13]  /*24ad0*/  ISETP.GT.AND P6, PT, R7, R0, PT ;  /* 0x000000000700720c */ /* 0x000fda0003fc4270 */
[----:B------:R-:W-:Y:S05]  /*24ae0*/  @!P6 BRA `(.L_x_3004) ;  /* 0xfffffffc005ce947 */ /* 0x000fea000383ffff */
.L_x_3001:
        /* <DEDUP_REMOVED lines=8> */
[----:B------:R-:W-:-:S03]  /*24b70*/  IADD3 R19, R12, R19, RZ ;  /* 0x000000130c137210 */ /* 0x000fc60007ffe0ff */
[----:B------:R1:W3:Y:S04]  /*24b80*/  SHFL.IDX PT, R4, R4, R12, 0x1f ;  /* 0x00001f0c04047589 */ /* 0x0002e800000e0000 */
.L_x_3190:
[----:B------:R-:W-:-:S13]  /*24b90*/  ISETP.NE.AND P0, PT, R3, RZ, PT ;  /* 0x000000ff0300720c */ /* 0x000fda0003f05270 */
[----:B------:R-:W-:Y:S05]  /*24ba0*/  @!P0 BRA `(.L_x_3006) ;  /* 0x0000000000108947 */ /* 0x000fea0003800000 */
[----:B------:R-:W-:Y:S01]  /*24bb0*/  UMOV UR4, 0xffffffff ;  /* 0xffffffff00047882 */ /* 0x000fe20000000000 */
[----:B-1----:R-:W-:Y:S02]  /*24bc0*/  VIADD R12, R12, 0xffffffff ;  /* 0xffffffff0c0c7836 */ /* 0x002fe40000000000 */
[----:B------:R-:W-:Y:S05]  /*24bd0*/  BRA.DIV UR4, `(.L_x_3007) ;  /* 0x0000005604f87947 */ /* 0x000fea000b800000 */
[----:B------:R4:W1:Y:S02]  /*24be0*/  SHFL.IDX PT, R6, R2, R12, 0x1f ;  /* 0x00001f0c02067589 */ /* 0x00086400000e0000 */
.L_x_3006:
        /* <DEDUP_REMOVED lines=17> */
[----:B------:R-:W-:Y:S02]  /*24d00*/  IABS R2, R0 ;  /* 0x0000000000027213 */ /* 0x000fe40000000000 */
[----:B------:R-:W-:-:S03]  /*24d10*/  IADD3 R9, RZ, -R7, RZ ;  /* 0x80000007ff097210 */ /* 0x000fc60007ffe0ff */
        /* <DEDUP_REMOVED lines=9> */
[----:B------:R-:W-:Y:S01]  /*24db0*/  IMAD.MOV.U32 R2, RZ, RZ, RZ ;  /* 0x000000ffff027224 */ /* 0x000fe200078e00ff */
[----:B0-----:R-:W-:-:S05]  /*24dc0*/  IADD3 R5, RZ, -R3, RZ ;  /* 0x80000003ff057210 */ /* 0x001fca0007ffe0ff */
[----:B------:R-:W-:-:S04]  /*24dd0*/  IMAD R5, R5, R6, RZ ;  /* 0x0000000605057224 */ /* 0x000fc800078e02ff */
[----:B------:R-:W-:Y:S01]  /*24de0*/  IMAD.HI.U32 R5, R3, R5, R2 ;  /* 0x0000000503057227 */ /* 0x000fe200078e0002 */
[----:B------:R-:W-:Y:S02]  /*24df0*/  LOP3.LUT R2, R0, R17, RZ, 0x3c, !PT ;  /* 0x0000001100027212 */ /* 0x000fe400078e3cff */
[----:B------:R-:W-:Y:S02]  /*24e00*/  @P0 IADD3 R7, R7, 0x1, RZ ;  /* 0x0000000107070810 */ /* 0x000fe40007ffe0ff */
[----:B------:R-:W-:Y:S02]  /*24e10*/  ISETP.GE.AND P2, PT, R2, RZ, PT ;  /* 0x000000ff0200720c */ /* 0x000fe40003f46270 */
[----:B------:R-:W-:-:S05]  /*24e20*/  IABS R3, R4 ;  /* 0x0000000400037213 */ /* 0x000fca0000000000 */
[----:B------:R-:W-:-:S06]  /*24e30*/  IMAD.MOV R3, RZ, RZ, -R3 ;  /* 0x000000ffff037224 */ /* 0x000fcc00078e0a03 */
        /* <DEDUP_REMOVED lines=15> */
[--C-:B------:R-:W-:Y:S02]  /*24f30*/  IMAD.MOV R2, RZ, RZ, -R5.reuse ;  /* 0x000000ffff027224 */ /* 0x100fe400078e0a05 */
[C---:B------:R-:W-:Y:S02]  /*24f40*/  IMAD R5, R4.reuse, 0x1000000, R5 ;  /* 0x0100000004057824 */ /* 0x040fe400078e0205 */
[----:B------:R-:W-:Y:S01]  /*24f50*/  IMAD R4, R4, R2, R7 ;  /* 0x0000000204047224 */ /* 0x000fe200078e0207 */
[----:B------:R-:W-:-:S03]  /*24f60*/  IADD3 R2, -R7, RZ, RZ ;  /* 0x000000ff07027210 */ /* 0x000fc60007ffe1ff */
[----:B------:R-:W-:Y:S02]  /*24f70*/  IMAD R18, R4, 0x10000, R5 ;  /* 0x0001000004127824 */ /* 0x000fe400078e0205 */
[----:B------:R-:W-:Y:S01]  /*24f80*/  IMAD R2, R17, R2, R0 ;  /* 0x0000000211027224 */ /* 0x000fe200078e0200 */
[----:B------:R-:W-:Y:S06]  /*24f90*/  BRA `(.L_x_3009) ;  /* 0x0000000000f07947 */ /* 0x000fec0003800000 */
.L_x_3008:
        /* <DEDUP_REMOVED lines=10> */
[----:B0-----:R-:W-:-:S05]  /*25040*/  IADD3 R11, RZ, -R3, RZ ;  /* 0x80000003ff0b7210 */ /* 0x001fca0007ffe0ff */
        /* <DEDUP_REMOVED lines=32> */
[----:B------:R-:W-:Y:S02]  /*25250*/  IABS R7, R0 ;  /* 0x0000000000077213 */ /* 0x000fe40000000000 */
[----:B------:R-:W-:-:S03]  /*25260*/  IADD3 R3, RZ, -R8, RZ ;  /* 0x80000008ff037210 */ /* 0x000fc60007ffe0ff */
        /* <DEDUP_REMOVED lines=10> */
[----:B------:R-:W-:-:S06]  /*25310*/  @P0 IADD3 R2, R2, 0x1, RZ ;  /* 0x0000000102020810 */ /* 0x000fcc0007ffe0ff */
[----:B------:R-:W-:Y:S01]  /*25320*/  @!P2 IMAD.MOV R2, RZ, RZ, -R2 ;  /* 0x000000ffff02a224 */ /* 0x000fe200078e0a02 */
[----:B------:R-:W-:Y:S01]  /*25330*/  @!P1 LOP3.LUT R2, RZ, R5, RZ, 0x33, !PT ;  /* 0x00000005ff029212 */ /* 0x000fe200078e33ff */
[----:B------:R-:W-:-:S04]  /*25340*/  IMAD.MOV R5, RZ, RZ, -R5 ;  /* 0x000000ffff057224 */ /* 0x000fc800078e0a05 */
[----:B------:R-:W-:-:S07]  /*25350*/  IMAD R18, R2, R5, R3 ;  /* 0x0000000502127224 */ /* 0x000fce00078e0203 */
.L_x_3009:
[----:B------:R-:W-:-:S04]  /*25360*/  LOP3.LUT R2, RZ, R2, RZ, 0x33, !PT ;  /* 0x00000002ff027212 */ /* 0x000fc800078e33ff */
[----:B------:R-:W-:Y:S01]  /*25370*/  IADD3 R17, R17, R2, RZ ;  /* 0x0000000211117210 */ /* 0x000fe20007ffe0ff */
[----:B------:R-:W-:Y:S06]  /*25380*/  BRA `(.L_x_3010) ;  /* 0x00000000001c7947 */ /* 0x000fec0003800000 */
.L_x_3002:
[----:B------:R-:W-:Y:S01]  /*25390*/  UMOV UR4, URZ ;  /* 0x0000003f00047c82 */ /* 0x000fe20008000000 */
[----:B------:R-:W-:Y:S01]  /*253a0*/  UMOV UR5, URZ ;  /* 0x0000003f00057c82 */ /* 0x000fe20008000000 */
[----:B------:R-:W-:Y:S01]  /*253b0*/  ULDC UR6, c[0x0][0xc3c] ;  /* 0x00030f0000067ab9 */ /* 0x000fe20000000800 */
[----:B------:R-:W-:Y:S01]  /*253c0*/  IMAD.MOV.U32 R16, RZ, RZ, R0 ;  /* 0x000000ffff107224 */ /* 0x000fe200078e0000 */
[----:B------:R-:W-:Y:S01]  /*253d0*/  MOV R18, UR5 ;  /* 0x0000000500127c02 */ /* 0x000fe20008000f00 */
[----:B------:R-:W-:Y:S02]  /*253e0*/  IMAD.U32 R17, RZ, RZ, UR4 ;  /* 0x00000004ff117e24 */ /* 0x000fe4000f8e00ff */
[----:B------:R-:W-:-:S07]  /*253f0*/  IMAD.U32 R19, RZ, RZ, UR6 ;  /* 0x00000006ff137e24 */ /* 0x000fce000f8e00ff */
.L_x_3010:
        /* <DEDUP_REMOVED lines=10> */
.L_x_2999:
[----:B------:R-:W-:Y:S02]  /*254a0*/  ULDC UR4, c[0x0][0xc3c] ;  /* 0x00030f0000047ab9 */ /* 0x000fe40000000800 */
[----:B-1----:R-:W-:-:S13]  /*254b0*/  ISETP.GE.AND P0, PT, R19, UR4, PT ;  /* 0x0000000413007c0c */ /* 0x002fda000bf06270 */
[----:B------:R-:W-:Y:S05]  /*254c0*/  @!P0 BRA `(.L_x_3011) ;  /* 0xffffff9800ac8947 */ /* 0x000fea000383ffff */
[----:B------:R-:W-:Y:S05]  /*254d0*/  BSYNC B8 ;  /* 0x0000000000087941 */ /* 0x000fea0003800000 */
.L_x_2906:
[----:B------:R-:W3:Y:S01]  /*254e0*/  LDL.LU R0, [R1+0x24] ;  /* 0x0000240001007983 */ /* 0x000ee20000300800 */
[----:B------:R-:W-:Y:S01]  /*254f0*/  BSSY B0, `(.L_x_3012) ;  /* 0x000000b000007945 */ /* 0x000fe20003800000 */
[----:B------:R-:W4:Y:S01]  /*25500*/  S2R R5, SR_CgaCtaId ;  /* 0x0000000000057919 */ /* 0x000f220000008800 */
[----:B---3--:R-:W-:-:S05]  /*25510*/  VIADD R0, R0, 0x1 ;  /* 0x0000000100007836 */ /* 0x008fca0000000000 */
[----:B-1----:R-:W-:-:S04]  /*25520*/  LEA.HI R2, R0, R0, RZ, 0x1 ;  /* 0x0000000000027211 */ /* 0x002fc800078f08ff */
[----:B------:R-:W-:Y:S02]  /*25530*/  LOP3.LUT R3, R2, 0xfffffffe, RZ, 0xc0, !PT ;  /* 0xfffffffe02037812 */ /* 0x000fe400078ec0ff */
[----:B------:R-:W-:Y:S02]  /*25540*/  MOV R2, 0x400 ;  /* 0x0000040000027802 */ /* 0x000fe40000000f00 */
[----:B------:R-:W-:Y:S02]  /*25550*/  IADD3 R0, R0, -R3, RZ ;  /* 0x8000000300007210 */ /* 0x000fe40007ffe0ff */
[----:B----4-:R-:W-:Y:S02]  /*25560*/  LEA R5, R5, R2, 0x18 ;  /* 0x0000000205057211 */ /* 0x010fe400078ec0ff */
[----:B------:R-:W-:-:S04]  /*25570*/  SHF.L.U32 R0, R0, 0x1f, RZ ;  /* 0x0000001f00007819 */ /* 0x000fc800000006ff */
[----:B------:R-:W1:Y:S02]  /*25580*/  SYNCS.PHASECHK.TRANS64.TRYWAIT P0, [R5+URZ+0x2a820], R0 ;  /* 0x02a82000050075a7 */ /* 0x000e64000800017f */
[----:B-1----:R-:W-:Y:S05]  /*25590*/  @!P0 BRA `(.L_x_3013) ;  /* 0x0000004c00b08947 */ /* 0x002fea0003800000 */
.L_x_3193:
[----:B------:R-:W-:Y:S05]  /*255a0*/  BSYNC B0 ;  /* 0x0000000000007941 */ /* 0x000fea0003800000 */
.L_x_3012:
[----:B------:R-:W-:-:S03]  /*255b0*/  UMOV UR4, 0xffffffff ;  /* 0xffffffff00047882 */ /* 0x000fc60000000000 */
[----:B------:R-:W-:Y:S05]  /*255c0*/  BRA.DIV UR4, `(.L_x_3014) ;  /* 0x0000004e04b87947 */ /* 0x000fea000b800000 */
[----:B-1----:R-:W1:Y:S02]  /*255d0*/  S2R R0, SR_TID.X ;  /* 0x0000000000007919 */ /* 0x002e640000002100 */
[----:B-1----:R-:W-:-:S04]  /*255e0*/  SHF.R.U32.HI R0, RZ, 0x5, R0 ;  /* 0x00000005ff007819 */ /* 0x002fc80000011600 */
[----:B------:R-:W-:-:S05]  /*255f0*/  LOP3.LUT R0, R0, 0x3, RZ, 0xc0, !PT ;  /* 0x0000000300007812 */ /* 0x000fca00078ec0ff */
[----:B------:R1:W3:Y:S02]  /*25600*/  SHFL.IDX PT, R14, R0, RZ, 0x1f ;  /* 0x00001fff000e7589 */ /* 0x0002e400000e0000 */
.L_x_3196:
[----:B---3--:R-:W-:-:S13]  /*25610*/  ISETP.NE.AND P0, PT, R14, RZ, PT ;  /* 0x000000ff0e00720c */ /* 0x008fda0003f05270 */
[----:B------:R-:W-:Y:S05]  /*25620*/  @P0 BRA `(.L_x_2653) ;  /* 0x0000000000900947 */ /* 0x000fea0003800000 */
[----:B------:R-:W-:-:S03]  /*25630*/  UMOV UR4, 0xffffffff ;  /* 0xffffffff00047882 */ /* 0x000fc60000000000 */
[----:B------:R-:W-:Y:S05]  /*25640*/  BRA.DIV UR4, `(.L_x_3015) ;  /* 0x0000004e04cc7947 */ /* 0x000fea000b800000 */
[----:B------:R-:W-:-:S13]  /*25650*/  ELECT P6, URZ, PT ;  /* 0x00000000003f782f */ /* 0x000fda00038c0000 */
.L_x_3199:
[----:B------:R-:W-:Y:S05]  /*25660*/  @!P6 BRA `(.L_x_2653) ;  /* 0x000000000080e947 */ /* 0x000fea0003800000 */
[----:B-1----:R-:W3:Y:S02]  /*25670*/  LDL R0, [R1+0x60] ;  /* 0x0000600001007983 */ /* 0x002ee40000100800 */
[----:B---3--:R-:W-:-:S13]  /*25680*/  R2UR UR4, R0 ;  /* 0x00000000000472ca */ /* 0x008fda00000e0000 */
[----:B------:R-:W-:-:S06]  /*25690*/  ULOP3.LUT UR4, UR4, 0x2, URZ, 0xfc, !UPT ;  /* 0x0000000204047892 */ /* 0x000fcc000f8efc3f */
[----:B------:R-:W-:-:S05]  /*256a0*/  IMAD.U32 R0, RZ, RZ, UR4 ;  /* 0x00000004ff007e24 */ /* 0x000fca000f8e00ff */
[----:B------:R-:W-:-:S13]  /*256b0*/  ISETP.NE.AND P0, PT, R0, 0x3, PT ;  /* 0x000000030000780c */ /* 0x000fda0003f05270 */
[----:B------:R-:W-:Y:S05]  /*256c0*/  @!P0 BRA `(.L_x_3016) ;  /* 0x0000000000048947 */ /* 0x000fea0003800000 */
[----:B------:R-:W-:Y:S01]  /*256d0*/  BPT.TRAP 0x1 ;  /* 0x000000040000795c */ /* 0x000fe20000300000 */
.L_x_3016:
[C---:B------:R-:W-:Y:S01]  /*256e0*/  IMAD R3, R28.reuse, 0x8, R5 ;  /* 0x000000081c037824 */ /* 0x040fe200078e0205 */
[----:B------:R-:W-:Y:S02]  /*256f0*/  SHF.L.U32 R2, R29, 0x1f, RZ ;  /* 0x0000001f1d027819 */ /* 0x000fe400000006ff */
[----:B------:R-:W-:Y:S02]  /*25700*/  IADD3 R28, R28, 0x1, RZ ;  /* 0x000000011c1c7810 */ /* 0x000fe40007ffe0ff */
[----:B------:R-:W1:Y:S02]  /*25710*/  SYNCS.PHASECHK.TRANS64.TRYWAIT P1, [R3+URZ+0x2a840], R2 ;  /* 0x02a84002030075a7 */ /* 0x000e64000802017f */
[----:B------:R-:W-:-:S04]  /*25720*/  ISETP.NE.AND P2, PT, R28, 0x2, PT ;  /* 0x000000021c00780c */ /* 0x000fc80003f45270 */
[----:B------:R-:W-:Y:S01]  /*25730*/  SEL R0, RZ, 0x1, P2 ;  /* 0x00000001ff007807 */ /* 0x000fe20001000000 */
[----:B-1----:R-:W-:Y:S08]  /*25740*/  @!P1 BRA `(.L_x_3017) ;  /* 0x0000004c00ac9947 */ /* 0x002ff00003800000 */
.L_x_3200:
[----:B------:R-:W-:Y:S02]  /*25750*/  SEL R28, R28, RZ, P2 ;  /* 0x000000ff1c1c7207 */ /* 0x000fe40001000000 */
[----:B------:R-:W-:Y:S01]  /*25760*/  LOP3.LUT R0, R29, R0, RZ, 0x3c, !PT ;  /* 0x000000001d007212 */ /* 0x000fe200078e3cff */
[----:B------:R-:W-:Y:S06]  /*25770*/  @!P0 BRA `(.L_x_3018) ;  /* 0x0000000000048947 */ /* 0x000fec0003800000 */
[----:B------:R-:W-:Y:S01]  /*25780*/  BPT.TRAP 0x1 ;  /* 0x000000040000795c */ /* 0x000fe20000300000 */
.L_x_3018:
[----:B------:R-:W-:Y:S01]  /*25790*/  IMAD R5, R28, 0x8, R5 ;  /* 0x000000081c057824 */ /* 0x000fe200078e0205 */
[----:B------:R-:W-:-:S04]  /*257a0*/  SHF.L.U32 R0, R0, 0x1f, RZ ;  /* 0x0000001f00007819 */ /* 0x000fc800000006ff */
[----:B------:R-:W3:Y:S02]  /*257b0*/  SYNCS.PHASECHK.TRANS64.TRYWAIT P1, [R5+URZ+0x2a840], R0 ;  /* 0x02a84000050075a7 */ /* 0x000ee4000802017f */
[----:B---3--:R-:W-:Y:S05]  /*257c0*/  @!P1 BRA `(.L_x_3019) ;  /* 0x0000004c00a09947 */ /* 0x008fea0003800000 */
.L_x_3201:
[----:B------:R-:W-:Y:S05]  /*257d0*/  @!P0 BRA `(.L_x_3020) ;  /* 0x0000000000048947 */ /* 0x000fea0003800000 */
[----:B------:R-:W-:Y:S01]  /*257e0*/  BPT.TRAP 0x1 ;  /* 0x000000040000795c */ /* 0x000fe20000300000 */
.L_x_3020:
[----:B------:R-:W4:Y:S02]  /*257f0*/  SYNCS.PHASECHK.TRANS64.TRYWAIT P1, [R3+URZ+0x2a860], R2 ;  /* 0x02a86002030075a7 */ /* 0x000f24000802017f */
[----:B----4-:R-:W-:Y:S05]  /*25800*/  @!P1 BRA `(.L_x_3021) ;  /* 0x0000004c00a49947 */ /* 0x010fea0003800000 */
.L_x_3202:
[----:B------:R-:W-:Y:S05]  /*25810*/  @!P0 BRA `(.L_x_3022) ;  /* 0x0000000000048947 */ /* 0x000fea0003800000 */
[----:B------:R-:W-:Y:S01]  /*25820*/  BPT.TRAP 0x1 ;  /* 0x000000040000795c */ /* 0x000fe20000300000 */
.L_x_3022:
[----:B------:R0:W0:Y:S02]  /*25830*/  SYNCS.PHASECHK.TRANS64.TRYWAIT P0, [R5+URZ+0x2a860], R0 ;  /* 0x02a86000050075a7 */ /* 0x000024000800017f */
[----:B0-----:R-:W-:Y:S05]  /*25840*/  @!P0 NANOSLEEP.SYNCS 0x989680 ;  /* 0x009896800000895d */ /* 0x001fea0003900000 */
[----:B------:R-:W0:Y:S02]  /*25850*/  @!P0 SYNCS.PHASECHK.TRANS64 P0, [R5+URZ+0x2a860], R0 ;  /* 0x02a86000050085a7 */ /* 0x000e24000800007f */
[----:B0-----:R-:W-:Y:S05]  /*25860*/  @!P0 BRA `(.L_x_3022) ;  /* 0xfffffffc00f08947 */ /* 0x001fea000383ffff */
.L_x_2653:
[----:B------:R-:W-:Y:S05]  /*25870*/  BSYNC B9 ;  /* 0x0000000000097941 */ /* 0x000fea0003800000 */
.L_x_2650:
[----:B------:R-:W-:Y:S05]  /*25880*/  EXIT ;  /* 0x000000000000794d */ /* 0x000fea0003800000 */
.L_x_2673:
[----:B0-----:R0:W1:Y:S02]  /*25890*/  SYNCS.PHASECHK.TRANS64.TRYWAIT P6, [R84+URZ+0x2a890], R85 ;  /* 0x02a89055540075a7 */ /* 0x00106400080c017f */
[----:B-1----:R-:W-:Y:S05]  /*258a0*/  @!P6 NANOSLEEP.SYNCS 0x989680 ;  /* 0x009896800000e95d */ /* 0x002fea0003900000 */
[----:B------:R-:W1:Y:S02]  /*258b0*/  @!P6 SYNCS.PHASECHK.TRANS64 P6, [R84+URZ+0x2a890], R85 ;  /* 0x02a890555400e5a7 */ /* 0x000e6400080c007f */
[----:B-1----:R-:W-:Y:S05]  /*258c0*/  @!P6 BRA `(.L_x_2673) ;  /* 0xfffffffc00f0e947 */ /* 0x002fea000383ffff */
[----:B------:R-:W-:Y:S05]  /*258d0*/  BRA `(.L_x_3023) ;  /* 0xfffffde000c07947 */ /* 0x000fea000383ffff */
.L_x_2674:
        /* <DEDUP_REMOVED lines=8> */
.L_x_3025:
[----:B------:R-:W-:Y:S05]  /*25960*/  BSYNC B1 ;  /* 0x0000000000017941 */ /* 0x000fea0003800000 */
.L_x_3024:
[----:B------:R-:W-:Y:S01]  /*25970*/  IMAD.MOV.U32 R13, RZ, RZ, R119 ;  /* 0x000000ffff0d7224 */ /* 0x000fe200078e0077 */
[----:B------:R-:W-:Y:S01]  /*25980*/  MOV R11, 0x1c1f ;  /* 0x00001c1f000b7802 */ /* 0x000fe20000000f00 */
[----:B------:R-:W-:Y:S01]  /*25990*/  IMAD.MOV.U32 R12, RZ, RZ, RZ ;  /* 0x000000ffff0c7224 */ /* 0x000fe200078e00ff */
[----:B------:R-:W-:Y:S01]  /*259a0*/  MOV R78, R14 ;  /* 0x0000000e004e7202 */ /* 0x000fe20000000f00 */
[----:B------:R-:W-:-:S07]  /*259b0*/  IMAD.MOV.U32 R15, RZ, RZ, -0x1 ;  /* 0xffffffffff0f7424 */ /* 0x000fce00078e00ff */
[----:B------:R-:W-:Y:S05]  /*259c0*/  WARPSYNC.COLLECTIVE R15, `(.L_x_3026) ;  /* 0x000000000f087348 */ /* 0x000fea0003c00000 */
[----:B------:R0:W1:Y:S02]  /*259d0*/  SHFL.IDX P6, R14, R13, R12, R11 ;  /* 0x0000000c0d0e7389 */ /* 0x00006400000c000b */
[----:B01----:R-:W-:Y:S01]  /*259e0*/  ENDCOLLECTIVE ;  /* 0x000000000000791b */ /* 0x003fe20003800000 */
.L_x_3026:
[----:B------:R-:W-:Y:S01]  /*259f0*/  IMAD.MOV.U32 R11, RZ, RZ, R14 ;  /* 0x000000ffff0b7224 */ /* 0x000fe200078e000e */
[----:B------:R-:W-:Y:S06]  /*25a00*/  BRA `(.L_x_3027) ;  /* 0xfffffde000887947 */ /* 0x000fec000383ffff */
.L_x_2699:
[----:B------:R-:W-:Y:S01]  /*25a10*/  BSSY B1, `(.L_x_3028) ;  /* 0x0000008000017945 */ /* 0x000fe20003800000 */
[----:B0---4-:R-:W-:Y:S01]  /*25a20*/  MOV R13, R118 ;  /* 0x00000076000d7202 */ /* 0x011fe20000000f00 */
[----:B------:R-:W-:Y:S01]  /*25a30*/  IMAD.MOV.U32 R12, RZ, RZ, 0x1 ;  /* 0x00000001ff0c7424 */ /* 0x000fe200078e00ff */
[----:B------:R-:W-:Y:S01]  /*25a40*/  MOV R15, 0xffffffff ;  /* 0xffffffff000f7802 */ /* 0x000fe20000000f00 */
[----:B---3--:R-:W-:-:S07]  /*25a50*/  IMAD.MOV.U32 R11, RZ, RZ, 0x1c1f ;  /* 0x00001c1fff0b7424 */ /* 0x008fce00078e00ff */
[----:B-12---:R-:W-:Y:S05]  /*25a60*/  WARPSYNC.COLLECTIVE R15, `(.L_x_3029) ;  /* 0x000000000f087348 */ /* 0x006fea0003c00000 */
[----:B------:R0:W3:Y:S02]  /*25a70*/  SHFL.IDX P6, R14, R13, R12, R11 ;  /* 0x0000000c0d0e7389 */ /* 0x0000e400000c000b */
[----:B0123--:R-:W-:Y:S01]  /*25a80*/  ENDCOLLECTIVE ;  /* 0x000000000000791b */ /* 0x00ffe20003800000 */
.L_x_3029:
[----:B------:R-:W-:Y:S05]  /*25a90*/  BSYNC B1 ;  /* 0x0000000000017941 */ /* 0x000fea0003800000 */
.L_x_3028:
        /* <DEDUP_REMOVED lines=8> */
.L_x_3030:
[----:B------:R-:W-:Y:S01]  /*25b20*/  MOV R119, R14 ;  /* 0x0000000e00777202 */ /* 0x000fe20000000f00 */
[----:B------:R-:W-:Y:S06]  /*25b30*/  BRA `(.L_x_3031) ;  /* 0xfffffdf400987947 */ /* 0x000fec000383ffff */
.L_x_2729:
[----:B0-----:R0:W1:Y:S02]  /*25b40*/  SYNCS.PHASECHK.TRANS64.TRYWAIT P6, [R84+URZ+0x2a890], R85 ;  /* 0x02a89055540075a7 */ /* 0x00106400080c017f */
[----:B-1----:R-:W-:Y:S05]  /*25b50*/  @!P6 NANOSLEEP.SYNCS 0x989680 ;  /* 0x009896800000e95d */ /* 0x002fea0003900000 */
[----:B------:R-:W1:Y:S02]  /*25b60*/  @!P6 SYNCS.PHASECHK.TRANS64 P6, [R84+URZ+0x2a890], R85 ;  /* 0x02a890555400e5a7 */ /* 0x000e6400080c007f */
[----:B-1----:R-:W-:Y:S05]  /*25b70*/  @!P6 BRA `(.L_x_2729) ;  /* 0xfffffffc00f0e947 */ /* 0x002fea000383ffff */
[----:B------:R-:W-:Y:S05]  /*25b80*/  BRA `(.L_x_3032) ;  /* 0xfffffe1400947947 */ /* 0x000fea000383ffff */
.L_x_2730:
        /* <DEDUP_REMOVED lines=8> */
.L_x_3034:
[----:B------:R-:W-:Y:S05]  /*25c10*/  BSYNC B1 ;  /* 0x0000000000017941 */ /* 0x000fea0003800000 */
.L_x_3033:
[----:B------:R-:W-:Y:S01]  /*25c20*/  MOV R13, R119 ;  /* 0x00000077000d7202 */ /* 0x000fe20000000f00 */
[----:B------:R-:W-:Y:S01]  /*25c30*/  IMAD.MOV.U32 R12, RZ, RZ, RZ ;  /* 0x000000ffff0c7224 */ /* 0x000fe200078e00ff */
[----:B------:R-:W-:Y:S01]  /*25c40*/  MOV R15, 0xffffffff ;  /* 0xffffffff000f7802 */ /* 0x000fe20000000f00 */
[----:B------:R-:W-:Y:S02]  /*25c50*/  IMAD.MOV.U32 R11, RZ, RZ, 0x1c1f ;  /* 0x00001c1fff0b7424 */ /* 0x000fe400078e00ff */
[----:B------:R-:W-:-:S07]  /*25c60*/  IMAD.MOV.U32 R117, RZ, RZ, R14 ;  /* 0x000000ffff757224 */ /* 0x000fce00078e000e */
[----:B------:R-:W-:Y:S05]  /*25c70*/  WARPSYNC.COLLECTIVE R15, `(.L_x_3035) ;  /* 0x000000000f087348 */ /* 0x000fea0003c00000 */
[----:B------:R0:W1:Y:S02]  /*25c80*/  SHFL.IDX P6, R14, R13, R12, R11 ;  /* 0x0000000c0d0e7389 */ /* 0x00006400000c000b */
[----:B01----:R-:W-:Y:S01]  /*25c90*/  ENDCOLLECTIVE ;  /* 0x000000000000791b */ /* 0x003fe20003800000 */
.L_x_3035:
[----:B------:R-:W-:Y:S01]  /*25ca0*/  IMAD.MOV.U32 R11, RZ, RZ, R14 ;  /* 0x000000ffff0b7224 */ /* 0x000fe200078e000e */
[----:B------:R-:W-:Y:S06]  /*25cb0*/  BRA `(.L_x_3036) ;  /* 0xfffffe1400647947 */ /* 0x000fec000383ffff */
.L_x_2743:
        /* <DEDUP_REMOVED lines=8> */
.L_x_3038:
[----:B------:R-:W-:Y:S05]  /*25d40*/  BSYNC B1 ;  /* 0x0000000000017941 */ /* 0x000fea0003800000 */
.L_x_3037:
[----:B------:R-:W-:Y:S01]  /*25d50*/  IMAD.MOV.U32 R13, RZ, RZ, R119 ;  /* 0x000000ffff0d7224 */ /* 0x000fe200078e0077 */
[----:B------:R-:W-:Y:S01]  /*25d60*/  MOV R11, 0x1c1f ;  /* 0x00001c1f000b7802 */ /* 0x000fe20000000f00 */
[----:B------:R-:W-:Y:S01]  /*25d70*/  IMAD.MOV.U32 R12, RZ, RZ, 0x1 ;  /* 0x00000001ff0c7424 */ /* 0x000fe200078e00ff */
[----:B------:R-:W-:Y:S01]  /*25d80*/  MOV R118, R14 ;  /* 0x0000000e00767202 */ /* 0x000fe20000000f00 */
[----:B------:R-:W-:-:S07]  /*25d90*/  IMAD.MOV.U32 R15, RZ, RZ, -0x1 ;  /* 0xffffffffff0f7424 */ /* 0x000fce00078e00ff */
[----:B------:R-:W-:Y:S05]  /*25da0*/  WARPSYNC.COLLECTIVE R15, `(.L_x_3039) ;  /* 0x000000000f087348 */ /* 0x000fea0003c00000 */
[----:B------:R0:W1:Y:S02]  /*25db0*/  SHFL.IDX P6, R14, R13, R12, R11 ;  /* 0x0000000c0d0e7389 */ /* 0x00006400000c000b */
[----:B01----:R-:W-:Y:S01]  /*25dc0*/  ENDCOLLECTIVE ;  /* 0x000000000000791b */ /* 0x003fe20003800000 */
.L_x_3039:
[----:B------:R-:W-:Y:S01]  /*25dd0*/  IMAD.MOV.U32 R119, RZ, RZ, R14 ;  /* 0x000000ffff777224 */ /* 0x000fe200078e000e */
[----:B------:R-:W-:Y:S06]  /*25de0*/  BRA `(.L_x_3040) ;  /* 0xfffffe2800fc7947 */ /* 0x000fec000383ffff */
.L_x_2756:
[----:B0-----:R0:W1:Y:S02]  /*25df0*/  SYNCS.PHASECHK.TRANS64.TRYWAIT P4, [R84+URZ+0x2a890], R85 ;  /* 0x02a89055540075a7 */ /* 0x001064000808017f */
[----:B-1----:R-:W-:Y:S05]  /*25e00*/  @!P4 NANOSLEEP.SYNCS 0x989680 ;  /* 0x009896800000c95d */ /* 0x002fea0003900000 */
[----:B------:R-:W1:Y:S02]  /*25e10*/  @!P4 SYNCS.PHASECHK.TRANS64 P4, [R84+URZ+0x2a890], R85 ;  /* 0x02a890555400c5a7 */ /* 0x000e64000808007f */
[----:B-1----:R-:W-:Y:S05]  /*25e20*/  @!P4 BRA `(.L_x_2756) ;  /* 0xfffffffc00f0c947 */ /* 0x002fea000383ffff */
[----:B------:R-:W-:Y:S05]  /*25e30*/  BRA `(.L_x_3041) ;  /* 0xfffffe4000a87947 */ /* 0x000fea000383ffff */
.L_x_2757:
[----:B------:R-:W-:Y:S01]  /*25e40*/  BSSY B1, `(.L_x_3042) ;  /* 0x0000008000017945 */ /* 0x000fe20003800000 */
[----:B------:R-:W-:Y:S01]  /*25e50*/  MOV R13, R33 ;  /* 0x00000021000d7202 */ /* 0x000fe20000000f00 */
[----:B------:R-:W-:Y:S01]  /*25e60*/  IMAD.MOV.U32 R12, RZ, RZ, RZ ;  /* 0x000000ffff0c7224 */ /* 0x000fe200078e00ff */
[----:B------:R-:W-:Y:S01]  /*25e70*/  MOV R15, 0xffffffff ;  /* 0xffffffff000f7802 */ /* 0x000fe20000000f00 */
[----:B------:R-:W-:-:S07]  /*25e80*/  IMAD.MOV.U32 R11, RZ, RZ, 0x1c1f ;  /* 0x00001c1fff0b7424 */ /* 0x000fce00078e00ff */
[----:B0-----:R-:W-:Y:S05]  /*25e90*/  WARPSYNC.COLLECTIVE R15, `(.L_x_3043) ;  /* 0x000000000f087348 */ /* 0x001fea0003c00000 */
[----:B------:R1:W2:Y:S02]  /*25ea0*/  SHFL.IDX P6, R14, R13, R12, R11 ;  /* 0x0000000c0d0e7389 */ /* 0x0002a400000c000b */
[----:B012---:R-:W-:Y:S01]  /*25eb0*/  ENDCOLLECTIVE ;  /* 0x000000000000791b */ /* 0x007fe20003800000 */
.L_x_3043:
[----:B------:R-:W-:Y:S05]  /*25ec0*/  BSYNC B1 ;  /* 0x0000000000017941 */ /* 0x000fea0003800000 */
.L_x_3042:
[----:B------:R-:W-:Y:S01]  /*25ed0*/  IMAD.MOV.U32 R13, RZ, RZ, R32 ;  /* 0x000000ffff0d7224 */ /* 0x000fe200078e0020 */
[----:B------:R-:W-:Y:S01]  /*25ee0*/  MOV R12, RZ ;  /* 0x000000ff000c7202 */ /* 0x000fe20000000f00 */
[----:B------:R-:W-:Y:S02]  /*25ef0*/  IMAD.MOV.U32 R11, RZ, RZ, 0x1c1f ;  /* 0x00001c1fff0b7424 */ /* 0x000fe400078e00ff */
[----:B------:R-:W-:Y:S02]  /*25f00*/  IMAD.MOV.U32 R15, RZ, RZ, -0x1 ;  /* 0xffffffffff0f7424 */ /* 0x000fe400078e00ff */
[----:B------:R-:W-:-:S07]  /*25f10*/  IMAD.MOV.U32 R34, RZ, RZ, R14 ;  /* 0x000000ffff227224 */ /* 0x000fce00078e000e */
[----:B------:R-:W-:Y:S05]  /*25f20*/  WARPSYNC.COLLECTIVE R15, `(.L_x_3044) ;  /* 0x000000000f087348 */ /* 0x000fea0003c00000 */
[----:B------:R0:W1:Y:S02]  /*25f30*/  SHFL.IDX P6, R14, R13, R12, R11 ;  /* 0x0000000c0d0e7389 */ /* 0x00006400000c000b */
[----:B01----:R-:W-:Y:S01]  /*25f40*/  ENDCOLLECTIVE ;  /* 0x000000000000791b */ /* 0x003fe20003800000 */
.L_x_3044:
[----:B------:R-:W-:Y:S01]  /*25f50*/  MOV R37, R14 ;  /* 0x0000000e00257202 */ /* 0x000fe20000000f00 */
[----:B------:R-:W-:Y:S06]  /*25f60*/  BRA `(.L_x_3045) ;  /* 0xfffffe4000c47947 */ /* 0x000fec000383ffff */
.L_x_2760:
        /* <DEDUP_REMOVED lines=8> */
.L_x_3047:
[----:B------:R-:W-:Y:S05]  /*25ff0*/  BSYNC B1 ;  /* 0x0000000000017941 */ /* 0x000fea0003800000 */
.L_x_3046:
[----:B------:R-:W-:Y:S01]  /*26000*/  MOV R13, R32 ;  /* 0x00000020000d7202 */ /* 0x000fe20000000f00 */
[----:B------:R-:W-:Y:S01]  /*26010*/  IMAD.MOV.U32 R12, RZ, RZ, 0x1 ;  /* 0x00000001ff0c7424 */ /* 0x000fe200078e00ff */
[----:B------:R-:W-:Y:S01]  /*26020*/  MOV R15, 0xffffffff ;  /* 0xffffffff000f7802 */ /* 0x000fe20000000f00 */
[----:B------:R-:W-:Y:S02]  /*26030*/  IMAD.MOV.U32 R11, RZ, RZ, 0x1c1f ;  /* 0x00001c1fff0b7424 */ /* 0x000fe400078e00ff */
[----:B------:R-:W-:-:S07]  /*26040*/  IMAD.MOV.U32 R33, RZ, RZ, R14 ;  /* 0x000000ffff217224 */ /* 0x000fce00078e000e */
[----:B------:R-:W-:Y:S05]  /*26050*/  WARPSYNC.COLLECTIVE R15, `(.L_x_3048) ;  /* 0x000000000f087348 */ /* 0x000fea0003c00000 */
[----:B------:R0:W1:Y:S02]  /*26060*/  SHFL.IDX P6, R14, R13, R12, R11 ;  /* 0x0000000c0d0e7389 */ /* 0x00006400000c000b */
[----:B01----:R-:W-:Y:S01]  /*26070*/  ENDCOLLECTIVE ;  /* 0x000000000000791b */ /* 0x003fe20003800000 */
.L_x_3048:
[----:B------:R-:W-:Y:S01]  /*26080*/  IMAD.MOV.U32 R32, RZ, RZ, R14 ;  /* 0x000000ffff207224 */ /* 0x000fe200078e000e */
[----:B------:R-:W-:Y:S06]  /*26090*/  BRA `(.L_x_3049) ;  /* 0xfffffe4400207947 */ /* 0x000fec000383ffff */
.L_x_2764:
[----:B---3--:R3:W0:Y:S02]  /*260a0*/  SYNCS.PHASECHK.TRANS64.TRYWAIT P0, [R84+URZ+0x2a8b0], R85 ;  /* 0x02a8b055540075a7 */ /* 0x008624000800017f */
[----:B0-----:R-:W-:Y:S05]  /*260b0*/  @!P0 NANOSLEEP.SYNCS 0x989680 ;  /* 0x009896800000895d */ /* 0x001fea0003900000 */
[----:B------:R-:W0:Y:S02]  /*260c0*/  @!P0 SYNCS.PHASECHK.TRANS64 P0, [R84+URZ+0x2a8b0], R85 ;  /* 0x02a8b055540085a7 */ /* 0x000e24000800007f */
[----:B0-----:R-:W-:Y:S05]  /*260d0*/  @!P0 BRA `(.L_x_2764) ;  /* 0xfffffffc00f08947 */ /* 0x001fea000383ffff */
[----:B------:R-:W-:Y:S05]  /*260e0*/  BRA `(.L_x_3050) ;  /* 0xfffffe4400f87947 */ /* 0x000fea000383ffff */
.L_x_2784:
[----:B------:R-:W-:Y:S01]  /*260f0*/  BSSY B1, `(.L_x_3051) ;  /* 0x0000008000017945 */ /* 0x000fe20003800000 */
[----:B------:R-:W-:Y:S01]  /*26100*/  IMAD.MOV.U32 R13, RZ, RZ, R0 ;  /* 0x000000ffff0d7224 */ /* 0x000fe200078e0000 */
[----:B------:R-:W-:Y:S01]  /*26110*/  MOV R12, RZ ;  /* 0x000000ff000c7202 */ /* 0x000fe20000000f00 */
[----:B------:R-:W-:Y:S02]  /*26120*/  IMAD.MOV.U32 R11, RZ, RZ, 0x1c1f ;  /* 0x00001c1fff0b7424 */ /* 0x000fe400078e00ff */
[----:B------:R-:W-:-:S07]  /*26130*/  IMAD.MOV.U32 R15, RZ, RZ, -0x1 ;  /* 0xffffffffff0f7424 */ /* 0x000fce00078e00ff */
[----:B-1----:R-:W-:Y:S05]  /*26140*/  WARPSYNC.COLLECTIVE R15, `(.L_x_3052) ;  /* 0x000000000f087348 */ /* 0x002fea0003c00000 */
[----:B------:R0:W2:Y:S02]  /*26150*/  SHFL.IDX P6, R14, R13, R12, R11 ;  /* 0x0000000c0d0e7389 */ /* 0x0000a400000c000b */
[----:B012---:R-:W-:Y:S01]  /*26160*/  ENDCOLLECTIVE ;  /* 0x000000000000791b */ /* 0x007fe20003800000 */
.L_x_3052:
[----:B------:R-:W-:Y:S05]  /*26170*/  BSYNC B1 ;  /* 0x0000000000017941 */ /* 0x000fea0003800000 */
.L_x_3051:
        /* <DEDUP_REMOVED lines=8> */
.L_x_3053:
[----:B------:R-:W-:Y:S01]  /*26200*/  MOV R13, R63 ;  /* 0x0000003f000d7202 */ /* 0x000fe20000000f00 */
[----:B------:R-:W-:-:S07]  /*26210*/  IMAD.MOV.U32 R8, RZ, RZ, R14 ;  /* 0x000000ffff087224 */ /* 0x000fce00078e000e */
[----:B------:R-:W-:Y:S05]  /*26220*/  WARPSYNC.COLLECTIVE R15, `(.L_x_3054) ;  /* 0x000000000f087348 */ /* 0x000fea0003c00000 */
[----:B------:R0:W1:Y:S02]  /*26230*/  SHFL.IDX P6, R14, R13, R12, R11 ;  /* 0x0000000c0d0e7389 */ /* 0x00006400000c000b */
[----:B01----:R-:W-:Y:S01]  /*26240*/  ENDCOLLECTIVE ;  /* 0x000000000000791b */ /* 0x003fe20003800000 */
.L_x_3054:
[----:B------:R-:W-:Y:S02]  /*26250*/  IMAD.MOV.U32 R13, RZ, RZ, R3 ;  /* 0x000000ffff0d7224 */ /* 0x000fe400078e0003 */
[----:B------:R-:W-:-:S07]  /*26260*/  IMAD.MOV.U32 R30, RZ, RZ, R14 ;  /* 0x000000ffff1e7224 */ /* 0x000fce00078e000e */
[----:B------:R-:W-:Y:S05]  /*26270*/  WARPSYNC.COLLECTIVE R15, `(.L_x_3055) ;  /* 0x000000000f087348 */ /* 0x000fea0003c00000 */
[----:B------:R0:W1:Y:S02]  /*26280*/  SHFL.IDX P6, R14, R13, R12, R11 ;  /* 0x0000000c0d0e7389 */ /* 0x00006400000c000b */
[----:B01----:R-:W-:Y:S01]  /*26290*/  ENDCOLLECTIVE ;  /* 0x000000000000791b */ /* 0x003fe20003800000 */
.L_x_3055:
[----:B------:R-:W-:Y:S01]  /*262a0*/  MOV R31, R14 ;  /* 0x0000000e001f7202 */ /* 0x000fe20000000f00 */
[----:B------:R-:W-:Y:S06]  /*262b0*/  BRA `(.L_x_3056) ;  /* 0xfffffe5800447947 */ /* 0x000fec000383ffff */
.L_x_2787:
[----:B------:R-:W-:Y:S01]  /*262c0*/  BSSY B1, `(.L_x_3057) ;  /* 0x0000008000017945 */ /* 0x000fe20003800000 */
[----:B------:R-:W-:Y:S01]  /*262d0*/  IMAD.MOV.U32 R13, RZ, RZ, R0 ;  /* 0x000000ffff0d7224 */ /* 0x000fe200078e0000 */
[----:B------:R-:W-:Y:S01]  /*262e0*/  MOV R11, 0x1c1f ;  /* 0x00001c1f000b7802 */ /* 0x000fe20000000f00 */
[----:B------:R-:W-:Y:S02]  /*262f0*/  IMAD.MOV.U32 R12, RZ, RZ, 0x1 ;  /* 0x00000001ff0c7424 */ /* 0x000fe400078e00ff */
[----:B------:R-:W-:-:S07]  /*26300*/  IMAD.MOV.U32 R15, RZ, RZ, -0x1 ;  /* 0xffffffffff0f7424 */ /* 0x000fce00078e00ff */
[----:B-123--:R-:W-:Y:S05]  /*26310*/  WARPSYNC.COLLECTIVE R15, `(.L_x_3058) ;  /* 0x000000000f087348 */ /* 0x00efea0003c00000 */
[----:B------:R0:W4:Y:S02]  /*26320*/  SHFL.IDX P6, R14, R13, R12, R11 ;  /* 0x0000000c0d0e7389 */ /* 0x00012400000c000b */
[----:B01234-:R-:W-:Y:S01]  /*26330*/  ENDCOLLECTIVE ;  /* 0x000000000000791b */ /* 0x01ffe20003800000 */
.L_x_3058:
[----:B------:R-:W-:Y:S05]  /*26340*/  BSYNC B1 ;  /* 0x0000000000017941 */ /* 0x000fea0003800000 */
.L_x_3057:
        /* <DEDUP_REMOVED lines=8> */
.L_x_3059:
[----:B------:R-:W-:Y:S02]  /*263d0*/  IMAD.MOV.U32 R13, RZ, RZ, R63 ;  /* 0x000000ffff0d7224 */ /* 0x000fe400078e003f */
[----:B------:R-:W-:-:S07]  /*263e0*/  IMAD.MOV.U32 R65, RZ, RZ, R14 ;  /* 0x000000ffff417224 */ /* 0x000fce00078e000e */
[----:B------:R-:W-:Y:S05]  /*263f0*/  WARPSYNC.COLLECTIVE R15, `(.L_x_3060) ;  /* 0x000000000f087348 */ /* 0x000fea0003c00000 */
[----:B------:R0:W1:Y:S02]  /*26400*/  SHFL.IDX P6, R14, R13, R12, R11 ;  /* 0x0000000c0d0e7389 */ /* 0x00006400000c000b */
[----:B01----:R-:W-:Y:S01]  /*26410*/  ENDCOLLECTIVE ;  /* 0x000000000000791b */ /* 0x003fe20003800000 */
.L_x_3060:
[----:B------:R-:W-:Y:S01]  /*26420*/  IMAD.MOV.U32 R13, RZ, RZ, R3 ;  /* 0x000000ffff0d7224 */ /* 0x000fe200078e0003 */
[----:B------:R-:W-:-:S07]  /*26430*/  MOV R63, R14 ;  /* 0x0000000e003f7202 */ /* 0x000fce0000000f00 */
[----:B------:R-:W-:Y:S05]  /*26440*/  WARPSYNC.COLLECTIVE R15, `(.L_x_3061) ;  /* 0x000000000f087348 */ /* 0x000fea0003c00000 */
[----:B------:R0:W1:Y:S02]  /*26450*/  SHFL.IDX P6, R14, R13, R12, R11 ;  /* 0x0000000c0d0e7389 */ /* 0x00006400000c000b */
[----:B01----:R-:W-:Y:S01]  /*26460*/  ENDCOLLECTIVE ;  /* 0x000000000000791b */ /* 0x003fe20003800000 */
.L_x_3061:
[----:B------:R-:W-:Y:S01]  /*26470*/  IMAD.MOV.U32 R62, RZ, RZ, R14 ;  /* 0x000000ffff3e7224 */ /* 0x000fe200078e000e */
[----:B------:R-:W-:Y:S06]  /*26480*/  BRA `(.L_x_3062) ;  /* 0xfffffe5c00d47947 */ /* 0x000fec000383ffff */
.L_x_2791:
[----:B0-----:R0:W1:Y:S02]  /*26490*/  SYNCS.PHASECHK.TRANS64.TRYWAIT P0, [R2+URZ+0x2a800], R5 ;  /* 0x02a80005020075a7 */ /* 0x001064000800017f */
[----:B-1----:R-:W-:Y:S05]  /*264a0*/  @!P0 NANOSLEEP.SYNCS 0x989680 ;  /* 0x009896800000895d */ /* 0x002fea0003900000 */
[----:B------:R-:W1:Y:S02]  /*264b0*/  @!P0 SYNCS.PHASECHK.TRANS64 P0, [R2+URZ+0x2a800], R5 ;  /* 0x02a80005020085a7 */ /* 0x000e64000800007f */
[----:B-1----:R-:W-:Y:S05]  /*264c0*/  @!P0 BRA `(.L_x_2791) ;  /* 0xfffffffc00f08947 */ /* 0x002fea000383ffff */
[----:B------:R-:W-:Y:S05]  /*264d0*/  BRA `(.L_x_3063) ;  /* 0xfffffe6400ec7947 */ /* 0x000fea000383ffff */
.L_x_2815:
[----:B------:R-:W-:Y:S01]  /*264e0*/  BSSY B1, `(.L_x_3064) ;  /* 0x0000008000017945 */ /* 0x000fe20003800000 */
[----:B------:R-:W-:Y:S01]  /*264f0*/  MOV R13, R21 ;  /* 0x00000015000d7202 */ /* 0x000fe20000000f00 */
[----:B------:R-:W-:Y:S01]  /*26500*/  IMAD.MOV.U32 R12, RZ, RZ, RZ ;  /* 0x000000ffff0c7224 */ /* 0x000fe200078e00ff */
[----:B------:R-:W-:Y:S01]  /*26510*/  MOV R15, 0xffffffff ;  /* 0xffffffff000f7802 */ /* 0x000fe20000000f00 */
[----:B------:R-:W-:-:S07]  /*26520*/  IMAD.MOV.U32 R11, RZ, RZ, 0x1c1f ;  /* 0x00001c1fff0b7424 */ /* 0x000fce00078e00ff */
[----:B-1----:R-:W-:Y:S05]  /*26530*/  WARPSYNC.COLLECTIVE R15, `(.L_x_3065) ;  /* 0x000000000f087348 */ /* 0x002fea0003c00000 */
[----:B------:R0:W2:Y:S02]  /*26540*/  SHFL.IDX P6, R14, R13, R12, R11 ;  /* 0x0000000c0d0e7389 */ /* 0x0000a400000c000b */
[----:B012---:R-:W-:Y:S01]  /*26550*/  ENDCOLLECTIVE ;  /* 0x000000000000791b */ /* 0x007fe20003800000 */
.L_x_3065:
[----:B------:R-:W-:Y:S05]  /*26560*/  BSYNC B1 ;  /* 0x0000000000017941 */ /* 0x000fea0003800000 */
.L_x_3064:
        /* <DEDUP_REMOVED lines=8> */
.L_x_3066:
[----:B------:R-:W-:Y:S01]  /*265f0*/  IMAD.MOV.U32 R13, RZ, RZ, R61 ;  /* 0x000000ffff0d7224 */ /* 0x000fe200078e003d */
[----:B------:R-:W-:-:S07]  /*26600*/  MOV R4, R14 ;  /* 0x0000000e00047202 */ /* 0x000fce0000000f00 */
[----:B------:R-:W-:Y:S05]  /*26610*/  WARPSYNC.COLLECTIVE R15, `(.L_x_3067) ;  /* 0x000000000f087348 */ /* 0x000fea0003c00000 */
[----:B------:R0:W1:Y:S02]  /*26620*/  SHFL.IDX P6, R14, R13, R12, R11 ;  /* 0x0000000c0d0e7389 */ /* 0x00006400000c000b */
[----:B01----:R-:W-:Y:S01]  /*26630*/  ENDCOLLECTIVE ;  /* 0x000000000000791b */ /* 0x003fe20003800000 */
.L_x_3067:
[----:B------:R-:W-:Y:S01]  /*26640*/  MOV R13, R0 ;  /* 0x00000000000d7202 */ /* 0x000fe20000000f00 */
[----:B------:R-:W-:-:S07]  /*26650*/  IMAD.MOV.U32 R7, RZ, RZ, R14 ;  /* 0x000000ffff077224 */ /* 0x000fce00078e000e */
[----:B------:R-:W-:Y:S05]  /*26660*/  WARPSYNC.COLLECTIVE R15, `(.L_x_3068) ;  /* 0x000000000f087348 */ /* 0x000fea0003c00000 */
[----:B------:R0:W1:Y:S02]  /*26670*/  SHFL.IDX P6, R14, R13, R12, R11 ;  /* 0x0000000c0d0e7389 */ /* 0x00006400000c000b */
[----:B01----:R-:W-:Y:S01]  /*26680*/  ENDCOLLECTIVE ;  /* 0x000000000000791b */ /* 0x003fe20003800000 */
.L_x_3068:
[----:B------:R-:W-:Y:S01]  /*26690*/  IMAD.MOV.U32 R8, RZ, RZ, R14 ;  /* 0x000000ffff087224 */ /* 0x000fe200078e000e */
[----:B------:R-:W-:Y:S06]  /*266a0*/  BRA `(.L_x_3069) ;  /* 0xfffffe8800bc7947 */ /* 0x000fec000383ffff */
.L_x_2818:
[----:B------:R-:W-:Y:S01]  /*266b0*/  BSSY B1, `(.L_x_3070) ;  /* 0x0000008000017945 */ /* 0x000fe20003800000 */
[----:B------:R-:W-:Y:S01]  /*266c0*/  IMAD.MOV.U32 R13, RZ, RZ, R21 ;  /* 0x000000ffff0d7224 */ /* 0x000fe200078e0015 */
[----:B------:R-:W-:Y:S01]  /*266d0*/  MOV R12, 0x1 ;  /* 0x00000001000c7802 */ /* 0x000fe20000000f00 */
[----:B------:R-:W-:Y:S02]  /*266e0*/  IMAD.MOV.U32 R11, RZ, RZ, 0x1c1f ;  /* 0x00001c1fff0b7424 */ /* 0x000fe400078e00ff */
[----:B------:R-:W-:-:S07]  /*266f0*/  IMAD.MOV.U32 R15, RZ, RZ, -0x1 ;  /* 0xffffffffff0f7424 */ /* 0x000fce00078e00ff */
[----:B0-----:R-:W-:Y:S05]  /*26700*/  WARPSYNC.COLLECTIVE R15, `(.L_x_3071) ;  /* 0x000000000f087348 */ /* 0x001fea0003c00000 */
[----:B------:R1:W2:Y:S02]  /*26710*/  SHFL.IDX P6, R14, R13, R12, R11 ;  /* 0x0000000c0d0e7389 */ /* 0x0002a400000c000b */
[----:B012---:R-:W-:Y:S01]  /*26720*/  ENDCOLLECTIVE ;  /* 0x000000000000791b */ /* 0x007fe20003800000 */
.L_x_3071:
[----:B------:R-:W-:Y:S05]  /*26730*/  BSYNC B1 ;  /* 0x0000000000017941 */ /* 0x000fea0003800000 */
.L_x_3070:
        /* <DEDUP_REMOVED lines=8> */
.L_x_3072:
[----:B------:R-:W-:Y:S01]  /*267c0*/  MOV R13, R61 ;  /* 0x0000003d000d7202 */ /* 0x000fe20000000f00 */
[----:B------:R-:W-:-:S07]  /*267d0*/  IMAD.MOV.U32 R20, RZ, RZ, R14 ;  /* 0x000000ffff147224 */ /* 0x000fce00078e000e */
[----:B------:R-:W-:Y:S05]  /*267e0*/  WARPSYNC.COLLECTIVE R15, `(.L_x_3073) ;  /* 0x000000000f087348 */ /* 0x000fea0003c00000 */
[----:B------:R0:W1:Y:S02]  /*267f0*/  SHFL.IDX P6, R14, R13, R12, R11 ;  /* 0x0000000c0d0e7389 */ /* 0x00006400000c000b */
[----:B01----:R-:W-:Y:S01]  /*26800*/  ENDCOLLECTIVE ;  /* 0x000000000000791b */ /* 0x003fe20003800000 */
.L_x_3073:
[----:B------:R-:W-:Y:S02]  /*26810*/  IMAD.MOV.U32 R13, RZ, RZ, R0 ;  /* 0x000000ffff0d7224 */ /* 0x000fe400078e0000 */
[----:B------:R-:W-:-:S07]  /*26820*/  IMAD.MOV.U32 R61, RZ, RZ, R14 ;  /* 0x000000ffff3d7224 */ /* 0x000fce00078e000e */
[----:B------:R-:W-:Y:S05]  /*26830*/  WARPSYNC.COLLECTIVE R15, `(.L_x_3074) ;  /* 0x000000000f087348 */ /* 0x000fea0003c00000 */
[----:B------:R0:W1:Y:S02]  /*26840*/  SHFL.IDX P6, R14, R13, R12, R11 ;  /* 0x0000000c0d0e7389 */ /* 0x00006400000c000b */
[----:B01----:R-:W-:Y:S01]  /*26850*/  ENDCOLLECTIVE ;  /* 0x000000000000791b */ /* 0x003fe20003800000 */
.L_x_3074:
[----:B------:R-:W-:Y:S01]  /*26860*/  MOV R0, R14 ;  /* 0x0000000e00007202 */ /* 0x000fe20000000f00 */
[----:B------:R-:W-:Y:S06]  /*26870*/  BRA `(.L_x_3075) ;  /* 0xfffffe8c00dc7947 */ /* 0x000fec000383ffff */
.L_x_2822:
[----:B0-----:R0:W1:Y:S02]  /*26880*/  SYNCS.PHASECHK.TRANS64.TRYWAIT P0, [R2+URZ+0x2a800], R61 ;  /* 0x02a8003d020075a7 */ /* 0x001064000800017f */
[----:B-1----:R-:W-:Y:S05]  /*26890*/  @!P0 NANOSLEEP.SYNCS 0x989680 ;  /* 0x009896800000895d */ /* 0x002fea0003900000 */
[----:B------:R-:W1:Y:S02]  /*268a0*/  @!P0 SYNCS.PHASECHK.TRANS64 P0, [R2+URZ+0x2a800], R61 ;  /* 0x02a8003d020085a7 */ /* 0x000e64000800007f */
[----:B-1----:R-:W-:Y:S05]  /*268b0*/  @!P0 BRA `(.L_x_2822) ;  /* 0xfffffffc00f08947 */ /* 0x002fea000383ffff */
[----:B------:R-:W-:Y:S05]  /*268c0*/  BRA `(.L_x_3076) ;  /* 0xfffffe94005c7947 */ /* 0x000fea000383ffff */
.L_x_2836:
[----:B-1----:R1:W2:Y:S02]  /*268d0*/  SYNCS.PHASECHK.TRANS64.TRYWAIT P1, [R0+URZ+0x2a830], R3 ;  /* 0x02a83003000075a7 */ /* 0x0022a4000802017f */
[----:B--2---:R-:W-:Y:S05]  /*268e0*/  @!P1 NANOSLEEP.SYNCS 0x989680 ;  /* 0x009896800000995d */ /* 0x004fea0003900000 */
[----:B------:R-:W2:Y:S02]  /*268f0*/  @!P1 SYNCS.PHASECHK.TRANS64 P1, [R0+URZ+0x2a830], R3 ;  /* 0x02a83003000095a7 */ /* 0x000ea4000802007f */
[----:B--2---:R-:W-:Y:S05]  /*26900*/  @!P1 BRA `(.L_x_2836) ;  /* 0xfffffffc00f09947 */ /* 0x004fea000383ffff */
[----:B------:R-:W-:Y:S05]  /*26910*/  BRA `(.L_x_2835) ;  /* 0xfffffebc00147947 */ /* 0x000fea000383ffff */
.L_x_2844:
[----:B-1----:R1:W2:Y:S02]  /*26920*/  SYNCS.PHASECHK.TRANS64.TRYWAIT P2, [R14+URZ+0x2a830], R9 ;  /* 0x02a830090e0075a7 */ /* 0x0022a4000804017f */
[----:B--2---:R-:W-:Y:S05]  /*26930*/  @!P2 NANOSLEEP.SYNCS 0x989680 ;  /* 0x009896800000a95d */ /* 0x004fea0003900000 */
[----:B------:R-:W2:Y:S02]  /*26940*/  @!P2 SYNCS.PHASECHK.TRANS64 P2, [R14+URZ+0x2a830], R9 ;  /* 0x02a830090e00a5a7 */ /* 0x000ea4000804007f */
[----:B--2---:R-:W-:Y:S05]  /*26950*/  @!P2 BRA `(.L_x_2844) ;  /* 0xfffffffc00f0a947 */ /* 0x004fea000383ffff */
[----:B------:R-:W-:Y:S05]  /*26960*/  BRA `(.L_x_2843) ;  /* 0xfffffee4004c7947 */ /* 0x000fea000383ffff */
.L_x_2849:
[----:B-1----:R1:W2:Y:S02]  /*26970*/  SYNCS.PHASECHK.TRANS64.TRYWAIT P2, [R20+URZ+0x2a850], R5 ;  /* 0x02a85005140075a7 */ /* 0x0022a4000804017f */
[----:B--2---:R-:W-:Y:S05]  /*26980*/  @!P2 NANOSLEEP.SYNCS 0x989680 ;  /* 0x009896800000a95d */ /* 0x004fea0003900000 */
[----:B------:R-:W2:Y:S02]  /*26990*/  @!P2 SYNCS.PHASECHK.TRANS64 P2, [R20+URZ+0x2a850], R5 ;  /* 0x02a850051400a5a7 */ /* 0x000ea4000804007f */
[----:B--2---:R-:W-:Y:S05]  /*269a0*/  @!P2 BRA `(.L_x_2849) ;  /* 0xfffffffc00f0a947 */ /* 0x004fea000383ffff */
[----:B------:R-:W-:Y:S05]  /*269b0*/  BRA `(.L_x_2848) ;  /* 0xfffffef000687947 */ /* 0x000fea000383ffff */
.L_x_2859:
[----:B-1----:R1:W2:Y:S02]  /*269c0*/  SYNCS.PHASECHK.TRANS64.TRYWAIT P1, [R8+URZ+0x2a830], R9 ;  /* 0x02a83009080075a7 */ /* 0x0022a4000802017f */
[----:B--2---:R-:W-:Y:S05]  /*269d0*/  @!P1 NANOSLEEP.SYNCS 0x989680 ;  /* 0x009896800000995d */ /* 0x004fea0003900000 */
[----:B------:R-:W2:Y:S02]  /*269e0*/  @!P1 SYNCS.PHASECHK.TRANS64 P1, [R8+URZ+0x2a830], R9 ;  /* 0x02a83009080095a7 */ /* 0x000ea4000802007f */
[----:B--2---:R-:W-:Y:S05]  /*269f0*/  @!P1 BRA `(.L_x_2859) ;  /* 0xfffffffc00f09947 */ /* 0x004fea000383ffff */
[----:B------:R-:W-:Y:S05]  /*26a00*/  BRA `(.L_x_2858) ;  /* 0xffffff1000b47947 */ /* 0x000fea000383ffff */
.L_x_2864:
[----:B-1----:R1:W2:Y:S02]  /*26a10*/  SYNCS.PHASECHK.TRANS64.TRYWAIT P1, [R14+URZ+0x2a850], R5 ;  /* 0x02a850050e0075a7 */ /* 0x0022a4000802017f */
[----:B--2---:R-:W-:Y:S05]  /*26a20*/  @!P1 NANOSLEEP.SYNCS 0x989680 ;  /* 0x009896800000995d */ /* 0x004fea0003900000 */
[----:B------:R-:W2:Y:S02]  /*26a30*/  @!P1 SYNCS.PHASECHK.TRANS64 P1, [R14+URZ+0x2a850], R5 ;  /* 0x02a850050e0095a7 */ /* 0x000ea4000802007f */
[----:B--2---:R-:W-:Y:S05]  /*26a40*/  @!P1 BRA `(.L_x_2864) ;  /* 0xfffffffc00f09947 */ /* 0x004fea000383ffff */
[----:B------:R-:W-:Y:S05]  /*26a50*/  BRA `(.L_x_2863) ;  /* 0xffffff1c00d07947 */ /* 0x000fea000383ffff */
.L_x_2872:
[----:B-1----:R1:W2:Y:S02]  /*26a60*/  SYNCS.PHASECHK.TRANS64.TRYWAIT P1, [R6+URZ+0x2a850], R5 ;  /* 0x02a85005060075a7 */ /* 0x0022a4000802017f */
[----:B--2---:R-:W-:Y:S05]  /*26a70*/  @!P1 NANOSLEEP.SYNCS 0x989680 ;  /* 0x009896800000995d */ /* 0x004fea0003900000 */
[----:B------:R-:W2:Y:S02]  /*26a80*/  @!P1 SYNCS.PHASECHK.TRANS64 P1, [R6+URZ+0x2a850], R5 ;  /* 0x02a85005060095a7 */ /* 0x000ea4000802007f */
[----:B--2---:R-:W-:Y:S05]  /*26a90*/  @!P1 BRA `(.L_x_2872) ;  /* 0xfffffffc00f09947 */ /* 0x004fea000383ffff */
[----:B------:R-:W-:Y:S05]  /*26aa0*/  BRA `(.L_x_2871) ;  /* 0xffffff3c002c7947 */ /* 0x000fea000383ffff */
.L_x_2914:
        /* <DEDUP_REMOVED lines=11> */
.L_x_3078:
[----:B------:R-:W-:Y:S05]  /*26b60*/  BSYNC B1 ;  /* 0x0000000000017941 */ /* 0x000fea0003800000 */
.L_x_3077:
[----:B------:R-:W-:Y:S05]  /*26b70*/  BRA `(.L_x_3079) ;  /* 0xffffff8c00887947 */ /* 0x000fea000383ffff */
.L_x_2916:
[----:B------:R-:W-:Y:S01]  /*26b80*/  BSSY B1, `(.L_x_3080) ;  /* 0x0000006000017945 */ /* 0x000fe20003800000 */
[----:B------:R-:W-:-:S07]  /*26b90*/  IMAD.MOV.U32 R15, RZ, RZ, -0x1 ;  /* 0xffffffffff0f7424 */ /* 0x000fce00078e00ff */
[----:B0-----:R-:W-:Y:S05]  /*26ba0*/  WARPSYNC.COLLECTIVE R15, `(.L_x_3081) ;  /* 0x000000000f0c7348 */ /* 0x001fea0003c00000 */
[----:B------:R-:W-:Y:S02]  /*26bb0*/  ELECT P6, UR62, PT ;  /* 0x00000000003e782f */ /* 0x000fe400038c0000 */
[----:B------:R-:W-:Y:S01]  /*26bc0*/  MOV R14, UR62 ;  /* 0x0000003e000e7c02 */ /* 0x000fe20008000f00 */
[----:B0-----:R-:W-:Y:S10]  /*26bd0*/  ENDCOLLECTIVE ;  /* 0x000000000000791b */ /* 0x001ff40003800000 */
.L_x_3081:
[----:B------:R-:W-:Y:S05]  /*26be0*/  BSYNC B1 ;  /* 0x0000000000017941 */ /* 0x000fea0003800000 */
.L_x_3080:
[----:B------:R-:W-:Y:S05]  /*26bf0*/  BRA `(.L_x_2915) ;  /* 0xffffff8c00807947 */ /* 0x000fea000383ffff */
.L_x_2918:
[----:B0-----:R0:W1:Y:S02]  /*26c00*/  SYNCS.PHASECHK.TRANS64.TRYWAIT P0, [R22+URZ+0x2a820], R9 ;  /* 0x02a82009160075a7 */ /* 0x001064000800017f */
[----:B-1----:R-:W-:Y:S05]  /*26c10*/  @!P0 NANOSLEEP.SYNCS 0x989680 ;  /* 0x009896800000895d */ /* 0x002fea0003900000 */
[----:B------:R-:W1:Y:S02]  /*26c20*/  @!P0 SYNCS.PHASECHK.TRANS64 P0, [R22+URZ+0x2a820], R9 ;  /* 0x02a82009160085a7 */ /* 0x000e64000800007f */
[----:B-1----:R-:W-:Y:S05]  /*26c30*/  @!P0 BRA `(.L_x_2918) ;  /* 0xfffffffc00f08947 */ /* 0x002fea000383ffff */
[----:B------:R-:W-:Y:S05]  /*26c40*/  BRA `(.L_x_3082) ;  /* 0xffffff8c00907947 */ /* 0x000fea000383ffff */
.L_x_2922:
[----:B-1----:R1:W2:Y:S02]  /*26c50*/  SYNCS.PHASECHK.TRANS64.TRYWAIT P0, [R13+URZ+0x2a8a0], R12 ;  /* 0x02a8a00c0d0075a7 */ /* 0x0022a4000800017f */
[----:B--2---:R-:W-:Y:S05]  /*26c60*/  @!P0 NANOSLEEP.SYNCS 0x989680 ;  /* 0x009896800000895d */ /* 0x004fea0003900000 */
[----:B------:R-:W2:Y:S02]  /*26c70*/  @!P0 SYNCS.PHASECHK.TRANS64 P0, [R13+URZ+0x2a8a0], R12 ;  /* 0x02a8a00c0d0085a7 */ /* 0x000ea4000800007f */
[----:B--2---:R-:W-:Y:S05]  /*26c80*/  @!P0 BRA `(.L_x_2922) ;  /* 0xfffffffc00f08947 */ /* 0x004fea000383ffff */
[----:B------:R-:W-:Y:S05]  /*26c90*/  BRA `(.L_x_3083) ;  /* 0xffffff8c00a87947 */ /* 0x000fea000383ffff */
.L_x_2929:
[----:B0-----:R0:W2:Y:S02]  /*26ca0*/  SYNCS.PHASECHK.TRANS64.TRYWAIT P0, [R13+URZ+0x2a8c0], R12 ;  /* 0x02a8c00c0d0075a7 */ /* 0x0010a4000800017f */
[----:B--2---:R-:W-:Y:S05]  /*26cb0*/  @!P0 NANOSLEEP.SYNCS 0x989680 ;  /* 0x009896800000895d */ /* 0x004fea0003900000 */
[----:B------:R-:W2:Y:S02]  /*26cc0*/  @!P0 SYNCS.PHASECHK.TRANS64 P0, [R13+URZ+0x2a8c0], R12 ;  /* 0x02a8c00c0d0085a7 */ /* 0x000ea4000800007f */
[----:B--2---:R-:W-:Y:S05]  /*26cd0*/  @!P0 BRA `(.L_x_2929) ;  /* 0xfffffffc00f08947 */ /* 0x004fea000383ffff */
[----:B------:R-:W-:Y:S05]  /*26ce0*/  BRA `(.L_x_3084) ;  /* 0xffffff9000a07947 */ /* 0x000fea000383ffff */
.L_x_2937:
[----:B-1----:R1:W2:Y:S02]  /*26cf0*/  SYNCS.PHASECHK.TRANS64.TRYWAIT P1, [R12+URZ+0x2a8a0], R11 ;  /* 0x02a8a00b0c0075a7 */ /* 0x0022a4000802017f */
[----:B--2---:R-:W-:Y:S05]  /*26d00*/  @!P1 NANOSLEEP.SYNCS 0x989680 ;  /* 0x009896800000995d */ /* 0x004fea0003900000 */
[----:B------:R-:W2:Y:S02]  /*26d10*/  @!P1 SYNCS.PHASECHK.TRANS64 P1, [R12+URZ+0x2a8a0], R11 ;  /* 0x02a8a00b0c0095a7 */ /* 0x000ea4000802007f */
[----:B--2---:R-:W-:Y:S05]  /*26d20*/  @!P1 BRA `(.L_x_2937) ;  /* 0xfffffffc00f09947 */ /* 0x004fea000383ffff */
[----:B------:R-:W-:Y:S05]  /*26d30*/  BRA `(.L_x_3085) ;  /* 0xffffff94009c7947 */ /* 0x000fea000383ffff */
.L_x_2944:
[----:B0-----:R0:W2:Y:S02]  /*26d40*/  SYNCS.PHASECHK.TRANS64.TRYWAIT P1, [R12+URZ+0x2a8c0], R11 ;  /* 0x02a8c00b0c0075a7 */ /* 0x0010a4000802017f */
[----:B--2---:R-:W-:Y:S05]  /*26d50*/  @!P1 NANOSLEEP.SYNCS 0x989680 ;  /* 0x009896800000995d */ /* 0x004fea0003900000 */
[----:B------:R-:W2:Y:S02]  /*26d60*/  @!P1 SYNCS.PHASECHK.TRANS64 P1, [R12+URZ+0x2a8c0], R11 ;  /* 0x02a8c00b0c0095a7 */ /* 0x000ea4000802007f */
[----:B--2---:R-:W-:Y:S05]  /*26d70*/  @!P1 BRA `(.L_x_2944) ;  /* 0xfffffffc00f09947 */ /* 0x004fea000383ffff */
[----:B------:R-:W-:Y:S05]  /*26d80*/  BRA `(.L_x_3086) ;  /* 0xffffff9800907947 */ /* 0x000fea000383ffff */
.L_x_2960:
[----:B------:R-:W1:Y:S01]  /*26d90*/  S2R R7, SR_TID.X ;  /* 0x0000000000077919 */ /* 0x000e620000002100 */
[----:B------:R-:W-:Y:S01]  /*26da0*/  BSSY B0, `(.L_x_3087) ;  /* 0x000000a000007945 */ /* 0x000fe20003800000 */
[----:B------:R-:W-:Y:S01]  /*26db0*/  IMAD.MOV.U32 R12, RZ, RZ, RZ ;  /* 0x000000ffff0c7224 */ /* 0x000fe200078e00ff */
[----:B------:R-:W-:Y:S01]  /*26dc0*/  MOV R15, 0xffffffff ;  /* 0xffffffff000f7802 */ /* 0x000fe20000000f00 */
[----:B------:R-:W-:Y:S01]  /*26dd0*/  IMAD.MOV.U32 R11, RZ, RZ, 0x1f ;  /* 0x0000001fff0b7424 */ /* 0x000fe200078e00ff */
[----:B-1----:R-:W-:-:S04]  /*26de0*/  SHF.R.U32.HI R7, RZ, 0x5, R7 ;  /* 0x00000005ff077819 */ /* 0x002fc80000011607 */
[----:B------:R-:W-:-:S04]  /*26df0*/  LOP3.LUT R7, R7, 0x3, RZ, 0xc0, !PT ;  /* 0x0000000307077812 */ /* 0x000fc800078ec0ff */
[----:B------:R-:W-:-:S07]  /*26e00*/  MOV R13, R7 ;  /* 0x00000007000d7202 */ /* 0x000fce0000000f00 */
[----:B0----5:R-:W-:Y:S05]  /*26e10*/  WARPSYNC.COLLECTIVE R15, `(.L_x_3088) ;  /* 0x000000000f087348 */ /* 0x021fea0003c00000 */
[----:B------:R1:W2:Y:S02]  /*26e20*/  SHFL.IDX P6, R14, R13, R12, R11 ;  /* 0x0000000c0d0e7389 */ /* 0x0002a400000c000b */
[----:B012--5:R-:W-:Y:S01]  /*26e30*/  ENDCOLLECTIVE ;  /* 0x000000000000791b */ /* 0x027fe20003800000 */
.L_x_3088:
[----:B------:R-:W-:Y:S05]  /*26e40*/  BSYNC B0 ;  /* 0x0000000000007941 */ /* 0x000fea0003800000 */
.L_x_3087:
[----:B------:R-:W-:Y:S05]  /*26e50*/  BRA `(.L_x_3089) ;  /* 0xffffffa8005c7947 */ /* 0x000fea000383ffff */
.L_x_2963:
[----:B-1----:R1:W2:Y:S02]  /*26e60*/  SYNCS.PHASECHK.TRANS64.TRYWAIT P0, [R7+URZ+0x2a840], R2 ;  /* 0x02a84002070075a7 */ /* 0x0022a4000800017f */
[----:B--2---:R-:W-:Y:S05]  /*26e70*/  @!P0 NANOSLEEP.SYNCS 0x989680 ;  /* 0x009896800000895d */ /* 0x004fea0003900000 */
[----:B------:R-:W2:Y:S02]  /*26e80*/  @!P0 SYNCS.PHASECHK.TRANS64 P0, [R7+URZ+0x2a840], R2 ;  /* 0x02a84002070085a7 */ /* 0x000ea4000800007f */
[----:B--2---:R-:W-:Y:S05]  /*26e90*/  @!P0 BRA `(.L_x_2963) ;  /* 0xfffffffc00f08947 */ /* 0x004fea000383ffff */
[----:B------:R-:W-:Y:S05]  /*26ea0*/  BRA `(.L_x_3090) ;  /* 0xffffffa800ac7947 */ /* 0x000fea000383ffff */
.L_x_2964:
        /* <DEDUP_REMOVED lines=8> */
.L_x_3092:
[----:B------:R-:W-:Y:S05]  /*26f30*/  BSYNC B0 ;  /* 0x0000000000007941 */ /* 0x000fea0003800000 */
.L_x_3091:
[----:B------:R-:W-:Y:S01]  /*26f40*/  MOV R13, R4 ;  /* 0x00000004000d7202 */ /* 0x000fe20000000f00 */
[----:B------:R-:W-:Y:S01]  /*26f50*/  IMAD.MOV.U32 R12, RZ, RZ, RZ ;  /* 0x000000ffff0c7224 */ /* 0x000fe200078e00ff */
[----:B------:R-:W-:Y:S01]  /*26f60*/  MOV R15, 0xffffffff ;  /* 0xffffffff000f7802 */ /* 0x000fe20000000f00 */
[----:B------:R-:W-:Y:S01]  /*26f70*/  IMAD.MOV.U32 R11, RZ, RZ, 0x181f ;  /* 0x0000181fff0b7424 */ /* 0x000fe200078e00ff */
[----:B------:R-:W-:Y:S01]  /*26f80*/  @P0 LEA R8, R5, R22, 0x1 ;  /* 0x0000001605080211 */ /* 0x000fe200078e08ff */
[----:B------:R-:W-:-:S07]  /*26f90*/  IMAD.MOV.U32 R2, RZ, RZ, R14 ;  /* 0x000000ffff027224 */ /* 0x000fce00078e000e */
[----:B------:R-:W-:Y:S05]  /*26fa0*/  WARPSYNC.COLLECTIVE R15, `(.L_x_3093) ;  /* 0x000000000f087348 */ /* 0x000fea0003c00000 */
[----:B------:R0:W1:Y:S02]  /*26fb0*/  SHFL.IDX P6, R14, R13, R12, R11 ;  /* 0x0000000c0d0e7389 */ /* 0x00006400000c000b */
[----:B01----:R-:W-:Y:S01]  /*26fc0*/  ENDCOLLECTIVE ;  /* 0x000000000000791b */ /* 0x003fe20003800000 */
.L_x_3093:
[----:B------:R-:W-:Y:S02]  /*26fd0*/  IMAD.MOV.U32 R13, RZ, RZ, R0 ;  /* 0x000000ffff0d7224 */ /* 0x000fe400078e0000 */
[----:B------:R-:W-:Y:S02]  /*26fe0*/  IMAD.MOV.U32 R12, RZ, RZ, 0x1 ;  /* 0x00000001ff0c7424 */ /* 0x000fe400078e00ff */
[----:B------:R-:W-:-:S07]  /*26ff0*/  IMAD.MOV.U32 R3, RZ, RZ, R14 ;  /* 0x000000ffff037224 */ /* 0x000fce00078e000e */
[----:B------:R-:W-:Y:S05]  /*27000*/  WARPSYNC.COLLECTIVE R15, `(.L_x_3094) ;  /* 0x000000000f087348 */ /* 0x000fea0003c00000 */
[----:B------:R0:W1:Y:S02]  /*27010*/  SHFL.IDX P6, R14, R13, R12, R11 ;  /* 0x0000000c0d0e7389 */ /* 0x00006400000c000b */
[----:B01----:R-:W-:Y:S01]  /*27020*/  ENDCOLLECTIVE ;  /* 0x000000000000791b */ /* 0x003fe20003800000 */
.L_x_3094:
        /* <DEDUP_REMOVED lines=13> */
[----:B0-----:R-:W-:Y:S01]  /*27100*/  MOV R2, R14 ;  /* 0x0000000e00027202 */ /* 0x001fe20000000f00 */
[----:B------:R-:W-:-:S07]  /*27110*/  @P1 IMAD R8, R5, 0x2, R22 ;  /* 0x0000000205081824 */ /* 0x000fce00078e0216 */
[----:B------:R-:W-:Y:S05]  /*27120*/  WARPSYNC.COLLECTIVE R15, `(.L_x_3095) ;  /* 0x000000000f087348 */ /* 0x000fea0003c00000 */
[----:B------:R0:W1:Y:S02]  /*27130*/  SHFL.IDX P6, R14, R13, R12, R11 ;  /* 0x0000000c0d0e7389 */ /* 0x00006400000c000b */
[----:B01----:R-:W-:Y:S01]  /*27140*/  ENDCOLLECTIVE ;  /* 0x000000000000791b */ /* 0x003fe20003800000 */
.L_x_3095:
[----:B------:R-:W-:Y:S01]  /*27150*/  IMAD.MOV.U32 R13, RZ, RZ, R0 ;  /* 0x000000ffff0d7224 */ /* 0x000fe200078e0000 */
[----:B------:R-:W-:Y:S01]  /*27160*/  MOV R12, 0x2 ;  /* 0x00000002000c7802 */ /* 0x000fe20000000f00 */
[----:B------:R-:W-:-:S07]  /*27170*/  IMAD.MOV.U32 R3, RZ, RZ, R14 ;  /* 0x000000ffff037224 */ /* 0x000fce00078e000e */
[----:B------:R-:W-:Y:S05]  /*27180*/  WARPSYNC.COLLECTIVE R15, `(.L_x_3096) ;  /* 0x000000000f087348 */ /* 0x000fea0003c00000 */
[----:B------:R0:W1:Y:S02]  /*27190*/  SHFL.IDX P6, R14, R13, R12, R11 ;  /* 0x0000000c0d0e7389 */ /* 0x00006400000c000b */
[----:B01----:R-:W-:Y:S01]  /*271a0*/  ENDCOLLECTIVE ;  /* 0x000000000000791b */ /* 0x003fe20003800000 */
.L_x_3096:
        /* <DEDUP_REMOVED lines=17> */
.L_x_3097:
[----:B------:R-:W-:Y:S01]  /*272c0*/  @P1 IMAD R8, R5, 0x2, R22 ;  /* 0x0000000205081824 */ /* 0x000fe200078e0216 */
[----:B------:R-:W-:Y:S01]  /*272d0*/  MOV R13, R0 ;  /* 0x00000000000d7202 */ /* 0x000fe20000000f00 */
[----:B------:R-:W-:Y:S01]  /*272e0*/  IMAD.MOV.U32 R12, RZ, RZ, 0x3 ;  /* 0x00000003ff0c7424 */ /* 0x000fe200078e00ff */
[----:B------:R-:W-:-:S07]  /*272f0*/  MOV R3, R14 ;  /* 0x0000000e00037202 */ /* 0x000fce0000000f00 */
[----:B------:R-:W-:Y:S05]  /*27300*/  WARPSYNC.COLLECTIVE R15, `(.L_x_3098) ;  /* 0x000000000f087348 */ /* 0x000fea0003c00000 */
[----:B------:R0:W1:Y:S02]  /*27310*/  SHFL.IDX P6, R14, R13, R12, R11 ;  /* 0x0000000c0d0e7389 */ /* 0x00006400000c000b */
[----:B01----:R-:W-:Y:S01]  /*27320*/  ENDCOLLECTIVE ;  /* 0x000000000000791b */ /* 0x003fe20003800000 */
.L_x_3098:
        /* <DEDUP_REMOVED lines=17> */
.L_x_3099:
[----:B------:R-:W-:Y:S01]  /*27440*/  @P1 LEA R8, R5, R22, 0x1 ;  /* 0x0000001605081211 */ /* 0x000fe200078e08ff */
[----:B------:R-:W-:Y:S02]  /*27450*/  IMAD.MOV.U32 R13, RZ, RZ, R0 ;  /* 0x000000ffff0d7224 */ /* 0x000fe400078e0000 */
[----:B------:R-:W-:Y:S02]  /*27460*/  IMAD.MOV.U32 R12, RZ, RZ, 0x4 ;  /* 0x00000004ff0c7424 */ /* 0x000fe400078e00ff */
[----:B------:R-:W-:-:S07]  /*27470*/  IMAD.MOV.U32 R3, RZ, RZ, R14 ;  /* 0x000000ffff037224 */ /* 0x000fce00078e000e */
[----:B------:R-:W-:Y:S05]  /*27480*/  WARPSYNC.COLLECTIVE R15, `(.L_x_3100) ;  /* 0x000000000f087348 */ /* 0x000fea0003c00000 */
[----:B------:R0:W1:Y:S02]  /*27490*/  SHFL.IDX P6, R14, R13, R12, R11 ;  /* 0x0000000c0d0e7389 */ /* 0x00006400000c000b */
[----:B01----:R-:W-:Y:S01]  /*274a0*/  ENDCOLLECTIVE ;  /* 0x000000000000791b */ /* 0x003fe20003800000 */
.L_x_3100:
        /* <DEDUP_REMOVED lines=17> */
.L_x_3101:
[----:B------:R-:W-:Y:S02]  /*275c0*/  @P1 IMAD R8, R5, 0x2, R22 ;  /* 0x0000000205081824 */ /* 0x000fe400078e0216 */
[----:B------:R-:W-:Y:S01]  /*275d0*/  IMAD.MOV.U32 R13, RZ, RZ, R0 ;  /* 0x000000ffff0d7224 */ /* 0x000fe200078e0000 */
[----:B------:R-:W-:Y:S01]  /*275e0*/  MOV R12, 0x5 ;  /* 0x00000005000c7802 */ /* 0x000fe20000000f00 */
[----:B------:R-:W-:-:S07]  /*275f0*/  IMAD.MOV.U32 R3, RZ, RZ, R14 ;  /* 0x000000ffff037224 */ /* 0x000fce00078e000e */
[----:B------:R-:W-:Y:S05]  /*27600*/  WARPSYNC.COLLECTIVE R15, `(.L_x_3102) ;  /* 0x000000000f087348 */ /* 0x000fea0003c00000 */
[----:B------:R0:W1:Y:S02]  /*27610*/  SHFL.IDX P6, R14, R13, R12, R11 ;  /* 0x0000000c0d0e7389 */ /* 0x00006400000c000b */
[----:B01----:R-:W-:Y:S01]  /*27620*/  ENDCOLLECTIVE ;  /* 0x000000000000791b */ /* 0x003fe20003800000 */
.L_x_3102:
[----:B------:R-:W-:-:S04]  /*27630*/  @P1 LEA R3, P0, R9, R3, 0x1 ;  /* 0x0000000309031211 */ /* 0x000fc800078008ff */
[----:B------:R-:W-:-:S04]  /*27640*/  @P1 IADD3.X R2, RZ, R2, RZ, P0, !PT ;  /* 0x00000002ff021210 */ /* 0x000fc800007fe4ff */
[----:B------:R-:W-:Y:S01]  /*27650*/  @P1 LOP3.LUT R3, R3, R2, RZ, 0x3c, !PT ;  /* 0x0000000203031212 */ /* 0x000fe200078e3cff */
[----:B------:R-:W-:-:S03]  /*27660*/  IMAD.MOV.U32 R13, RZ, RZ, R4 ;  /* 0x000000ffff0d7224 */ /* 0x000fc600078e0004 */
        /* <DEDUP_REMOVED lines=10> */
.L_x_3103:
[----:B------:R-:W-:Y:S01]  /*27710*/  @!PT LDS RZ, [RZ] ;  /* 0x00000000fffff984 */ /* 0x000fe20000000800 */
[----:B------:R-:W-:Y:S01]  /*27720*/  @!PT LDS RZ, [RZ] ;  /* 0x00000000fffff984 */ /* 0x000fe20000000800 */
[----:B------:R-:W-:Y:S01]  /*27730*/  @!PT LDS RZ, [RZ] ;  /* 0x00000000fffff984 */ /* 0x000fe20000000800 */
[----:B------:R-:W-:Y:S04]  /*27740*/  @P1 LDGSTS.E.BYPASS.LTC128B.128 [R8+0x1d400], desc[UR60][R2.64+0x80], !P3 ;  /* 0x1d40008002081fae */ /* 0x000fe8000d901d7c */
[----:B------:R0:W-:Y:S02]  /*27750*/  @P1 LDGSTS.E.BYPASS.LTC128B.128 [R8+0x20400], desc[UR60][R2.64+0x100], !P2 ;  /* 0x2040010002081fae */ /* 0x0001e4000d101d7c */
[----:B0-----:R-:W-:Y:S01]  /*27760*/  MOV R2, R14 ;  /* 0x0000000e00027202 */ /* 0x001fe20000000f00 */
[----:B------:R-:W-:Y:S06]  /*27770*/  BRA `(.L_x_3104) ;  /* 0xffffffa400f07947 */ /* 0x000fec000383ffff */
.L_x_2969:
[----:B------:R-:W-:Y:S01]  /*27780*/  IMAD.MOV.U32 R13, RZ, RZ, R4 ;  /* 0x000000ffff0d7224 */ /* 0x000fe200078e0004 */
[----:B------:R-:W-:Y:S01]  /*27790*/  MOV R11, 0x181f ;  /* 0x0000181f000b7802 */ /* 0x000fe20000000f00 */
[----:B------:R-:W-:Y:S02]  /*277a0*/  IMAD.MOV.U32 R12, RZ, RZ, RZ ;  /* 0x000000ffff0c7224 */ /* 0x000fe400078e00ff */
[----:B------:R-:W-:Y:S02]  /*277b0*/  IMAD.MOV.U32 R15, RZ, RZ, -0x1 ;  /* 0xffffffffff0f7424 */ /* 0x000fe400078e00ff */
[----:B-----5:R-:W-:Y:S02]  /*277c0*/  IMAD R5, R10, R7, RZ ;  /* 0x000000070a057224 */ /* 0x020fe400078e02ff */
[----:B------:R-:W-:-:S07]  /*277d0*/  IMAD R17, R17, 0x80, R9 ;  /* 0x0000008011117824 */ /* 0x000fce00078e0209 */
[----:B------:R-:W-:Y:S05]  /*277e0*/  WARPSYNC.COLLECTIVE R15, `(.L_x_3105) ;  /* 0x000000000f087348 */ /* 0x000fea0003c00000 */
[----:B------:R0:W1:Y:S02]  /*277f0*/  SHFL.IDX P6, R14, R13, R12, R11 ;  /* 0x0000000c0d0e7389 */ /* 0x00006400000c000b */
[----:B01----:R-:W-:Y:S01]  /*27800*/  ENDCOLLECTIVE ;  /* 0x000000000000791b */ /* 0x003fe20003800000 */
.L_x_3105:
[----:B------:R-:W-:Y:S02]  /*27810*/  ISETP.GE.AND P1, PT, R17, R5, PT ;  /* 0x000000051100720c */ /* 0x000fe40003f26270 */
[----:B------:R-:W-:Y:S01]  /*27820*/  MOV R13, R0 ;  /* 0x00000000000d7202 */ /* 0x000fe20000000f00 */
[----:B------:R-:W-:-:S10]  /*27830*/  IMAD.MOV.U32 R2, RZ, RZ, R14 ;  /* 0x000000ffff027224 */ /* 0x000fd400078e000e */
[----:B------:R-:W-:Y:S05]  /*27840*/  WARPSYNC.COLLECTIVE R15, `(.L_x_3106) ;  /* 0x000000000f087348 */ /* 0x000fea0003c00000 */
[----:B------:R0:W1:Y:S02]  /*27850*/  SHFL.IDX P6, R14, R13, R12, R11 ;  /* 0x0000000c0d0e7389 */ /* 0x00006400000c000b */
[----:B01----:R-:W-:Y:S01]  /*27860*/  ENDCOLLECTIVE ;  /* 0x000000000000791b */ /* 0x003fe20003800000 */
.L_x_3106:
[----:B------:R-:W-:Y:S01]  /*27870*/  MOV R13, R4 ;  /* 0x00000004000d7202 */ /* 0x000fe20000000f00 */
[----:B------:R-:W-:Y:S02]  /*27880*/  IMAD.MOV.U32 R12, RZ, RZ, 0x1 ;  /* 0x00000001ff0c7424 */ /* 0x000fe400078e00ff */
[----:B------:R-:W-:-:S07]  /*27890*/  IMAD.MOV.U32 R3, RZ, RZ, R14 ;  /* 0x000000ffff037224 */ /* 0x000fce00078e000e */
[----:B------:R-:W-:Y:S05]  /*278a0*/  WARPSYNC.COLLECTIVE R15, `(.L_x_3107) ;  /* 0x000000000f087348 */ /* 0x000fea0003c00000 */
[----:B------:R0:W1:Y:S02]  /*278b0*/  SHFL.IDX P6, R14, R13, R12, R11 ;  /* 0x0000000c0d0e7389 */ /* 0x00006400000c000b */
[----:B01----:R-:W-:Y:S01]  /*278c0*/  ENDCOLLECTIVE ;  /* 0x000000000000791b */ /* 0x003fe20003800000 */
.L_x_3107:
        /* <DEDUP_REMOVED lines=8> */
[----:B------:R-:W-:-:S03]  /*27950*/  MOV R13, R0 ;  /* 0x00000000000d7202 */ /* 0x000fc60000000f00 */
[----:B------:R-:W-:Y:S04]  /*27960*/  @!P1 LDGSTS.E.BYPASS.LTC128B.128 [R36+0x10400], desc[UR60][R2.64+0x80], !P2 ;  /* 0x1040008002249fae */ /* 0x000fe8000d101d7c */
[----:B------:R0:W-:Y:S01]  /*27970*/  @!P1 LDGSTS.E.BYPASS.LTC128B.128 [R36+0x14400], desc[UR60][R2.64+0x100], !P0 ;  /* 0x1440010002249fae */ /* 0x0001e2000c101d7c */
[----:B------:R-:W-:Y:S01]  /*27980*/  ISETP.GE.AND P1, PT, R6, R5, PT ;  /* 0x000000050600720c */ /* 0x000fe20003f26270 */
[----:B0-----:R-:W-:-:S12]  /*27990*/  IMAD.MOV.U32 R2, RZ, RZ, R14 ;  /* 0x000000ffff027224 */ /* 0x001fd800078e000e */
[----:B------:R-:W-:Y:S05]  /*279a0*/  WARPSYNC.COLLECTIVE R15, `(.L_x_3108) ;  /* 0x000000000f087348 */ /* 0x000fea0003c00000 */
[----:B------:R0:W1:Y:S02]  /*279b0*/  SHFL.IDX P6, R14, R13, R12, R11 ;  /* 0x0000000c0d0e7389 */ /* 0x00006400000c000b */
[----:B01----:R-:W-:Y:S01]  /*279c0*/  ENDCOLLECTIVE ;  /* 0x000000000000791b */ /* 0x003fe20003800000 */
.L_x_3108:
[----:B------:R-:W-:Y:S01]  /*279d0*/  MOV R13, R4 ;  /* 0x00000004000d7202 */ /* 0x000fe20000000f00 */
[----:B------:R-:W-:Y:S02]  /*279e0*/  IMAD.MOV.U32 R12, RZ, RZ, 0x2 ;  /* 0x00000002ff0c7424 */ /* 0x000fe400078e00ff */
[----:B------:R-:W-:-:S07]  /*279f0*/  IMAD.MOV.U32 R3, RZ, RZ, R14 ;  /* 0x000000ffff037224 */ /* 0x000fce00078e000e */
[----:B------:R-:W-:Y:S05]  /*27a00*/  WARPSYNC.COLLECTIVE R15, `(.L_x_3109) ;  /* 0x000000000f087348 */ /* 0x000fea0003c00000 */
[----:B------:R0:W1:Y:S02]  /*27a10*/  SHFL.IDX P6, R14, R13, R12, R11 ;  /* 0x0000000c0d0e7389 */ /* 0x00006400000c000b */
[----:B01----:R-:W-:Y:S01]  /*27a20*/  ENDCOLLECTIVE ;  /* 0x000000000000791b */ /* 0x003fe20003800000 */
.L_x_3109:
[----:B------:R-:W-:-:S05]  /*27a30*/  @!P1 LEA R6, P4, R8, R3, 0x1 ;  /* 0x0000000308069211 */ /* 0x000fca00078808ff */
[----:B------:R-:W-:Y:S01]  /*27a40*/  @!P1 IMAD.X R7, RZ, RZ, R2, P4 ;  /* 0x000000ffff079224 */ /* 0x000fe200020e0602 */
[----:B------:R-:W-:Y:S01]  /*27a50*/  @!P1 MOV R2, R6 ;  /* 0x0000000600029202 */ /* 0x000fe20000000f00 */
[----:B------:R-:W-:Y:S02]  /*27a60*/  VIADD R6, R17, 0x20 ;  /* 0x0000002011067836 */ /* 0x000fe40000000000 */
        /* <DEDUP_REMOVED lines=13> */
.L_x_3110:
[----:B------:R-:W-:Y:S01]  /*27b40*/  MOV R13, R4 ;  /* 0x00000004000d7202 */ /* 0x000fe20000000f00 */
[----:B------:R-:W-:Y:S02]  /*27b50*/  IMAD.MOV.U32 R12, RZ, RZ, 0x3 ;  /* 0x00000003ff0c7424 */ /* 0x000fe400078e00ff */
[----:B------:R-:W-:-:S07]  /*27b60*/  IMAD.MOV.U32 R3, RZ, RZ, R14 ;  /* 0x000000ffff037224 */ /* 0x000fce00078e000e */
[----:B------:R-:W-:Y:S05]  /*27b70*/  WARPSYNC.COLLECTIVE R15, `(.L_x_3111) ;  /* 0x000000000f087348 */ /* 0x000fea0003c00000 */
[----:B------:R0:W1:Y:S02]  /*27b80*/  SHFL.IDX P6, R14, R13, R12, R11 ;  /* 0x0000000c0d0e7389 */ /* 0x00006400000c000b */
[----:B01----:R-:W-:Y:S01]  /*27b90*/  ENDCOLLECTIVE ;  /* 0x000000000000791b */ /* 0x003fe20003800000 */
.L_x_3111:
        /* <DEDUP_REMOVED lines=17> */
.L_x_3112:
[----:B------:R-:W-:Y:S01]  /*27cb0*/  MOV R13, R4 ;  /* 0x00000004000d7202 */ /* 0x000fe20000000f00 */
[----:B------:R-:W-:Y:S02]  /*27cc0*/  IMAD.MOV.U32 R12, RZ, RZ, 0x4 ;  /* 0x00000004ff0c7424 */ /* 0x000fe400078e00ff */
[----:B------:R-:W-:-:S07]  /*27cd0*/  IMAD.MOV.U32 R3, RZ, RZ, R14 ;  /* 0x000000ffff037224 */ /* 0x000fce00078e000e */
[----:B------:R-:W-:Y:S05]  /*27ce0*/  WARPSYNC.COLLECTIVE R15, `(.L_x_3113) ;  /* 0x000000000f087348 */ /* 0x000fea0003c00000 */
[----:B------:R0:W1:Y:S02]  /*27cf0*/  SHFL.IDX P6, R14, R13, R12, R11 ;  /* 0x0000000c0d0e7389 */ /* 0x00006400000c000b */
[----:B01----:R-:W-:Y:S01]  /*27d00*/  ENDCOLLECTIVE ;  /* 0x000000000000791b */ /* 0x003fe20003800000 */
.L_x_3113:
        /* <DEDUP_REMOVED lines=17> */
.L_x_3114:
[----:B------:R-:W-:Y:S01]  /*27e20*/  MOV R13, R4 ;  /* 0x00000004000d7202 */ /* 0x000fe20000000f00 */
[----:B------:R-:W-:Y:S02]  /*27e30*/  IMAD.MOV.U32 R12, RZ, RZ, 0x5 ;  /* 0x00000005ff0c7424 */ /* 0x000fe400078e00ff */
[----:B------:R-:W-:-:S07]  /*27e40*/  IMAD.MOV.U32 R3, RZ, RZ, R14 ;  /* 0x000000ffff037224 */ /* 0x000fce00078e000e */
[----:B------:R-:W-:Y:S05]  /*27e50*/  WARPSYNC.COLLECTIVE R15, `(.L_x_3115) ;  /* 0x000000000f087348 */ /* 0x000fea0003c00000 */
[----:B------:R0:W1:Y:S02]  /*27e60*/  SHFL.IDX P6, R14, R13, R12, R11 ;  /* 0x0000000c0d0e7389 */ /* 0x00006400000c000b */
[----:B01----:R-:W-:Y:S01]  /*27e70*/  ENDCOLLECTIVE ;  /* 0x000000000000791b */ /* 0x003fe20003800000 */
.L_x_3115:
        /* <DEDUP_REMOVED lines=17> */
.L_x_3116:
[----:B------:R-:W-:Y:S01]  /*27f90*/  MOV R13, R4 ;  /* 0x00000004000d7202 */ /* 0x000fe20000000f00 */
[----:B------:R-:W-:Y:S02]  /*27fa0*/  IMAD.MOV.U32 R12, RZ, RZ, 0x6 ;  /* 0x00000006ff0c7424 */ /* 0x000fe400078e00ff */
[----:B------:R-:W-:-:S07]  /*27fb0*/  IMAD.MOV.U32 R3, RZ, RZ, R14 ;  /* 0x000000ffff037224 */ /* 0x000fce00078e000e */
[----:B------:R-:W-:Y:S05]  /*27fc0*/  WARPSYNC.COLLECTIVE R15, `(.L_x_3117) ;  /* 0x000000000f087348 */ /* 0x000fea0003c00000 */
[----:B------:R0:W1:Y:S02]  /*27fd0*/  SHFL.IDX P6, R14, R13, R12, R11 ;  /* 0x0000000c0d0e7389 */ /* 0x00006400000c000b */
[----:B01----:R-:W-:Y:S01]  /*27fe0*/  ENDCOLLECTIVE ;  /* 0x000000000000791b */ /* 0x003fe20003800000 */
.L_x_3117:
        /* <DEDUP_REMOVED lines=17> */
.L_x_3118:
[----:B------:R-:W-:Y:S01]  /*28100*/  IMAD.MOV.U32 R13, RZ, RZ, R4 ;  /* 0x000000ffff0d7224 */ /* 0x000fe200078e0004 */
[----:B------:R-:W-:Y:S01]  /*28110*/  MOV R12, 0x7 ;  /* 0x00000007000c7802 */ /* 0x000fe20000000f00 */
[----:B------:R-:W-:-:S07]  /*28120*/  IMAD.MOV.U32 R3, RZ, RZ, R14 ;  /* 0x000000ffff037224 */ /* 0x000fce00078e000e */
[----:B------:R-:W-:Y:S05]  /*28130*/  WARPSYNC.COLLECTIVE R15, `(.L_x_3119) ;  /* 0x000000000f087348 */ /* 0x000fea0003c00000 */
[----:B------:R0:W1:Y:S02]  /*28140*/  SHFL.IDX P6, R14, R13, R12, R11 ;  /* 0x0000000c0d0e7389 */ /* 0x00006400000c000b */
[----:B01----:R-:W-:Y:S01]  /*28150*/  ENDCOLLECTIVE ;  /* 0x000000000000791b */ /* 0x003fe20003800000 */
.L_x_3119:
[----:B------:R-:W-:-:S05]  /*28160*/  @!P1 LEA R6, P4, R8, R3, 0x1 ;  /* 0x0000000308069211 */ /* 0x000fca00078808ff */
[----:B------:R-:W-:Y:S01]  /*28170*/  @!P1 IMAD.X R7, RZ, RZ, R2, P4 ;  /* 0x000000ffff079224 */ /* 0x000fe200020e0602 */
[----:B------:R-:W-:-:S03]  /*28180*/  @!P1 MOV R2, R6 ;  /* 0x0000000600029202 */ /* 0x000fc60000000f00 */
[----:B------:R-:W-:Y:S02]  /*28190*/  @!P1 IMAD.MOV.U32 R3, RZ, RZ, R7 ;  /* 0x000000ffff039224 */ /* 0x000fe400078e0007 */
[----:B------:R-:W-:-:S03]  /*281a0*/  IMAD.MOV.U32 R13, RZ, RZ, R0 ;  /* 0x000000ffff0d7224 */ /* 0x000fc600078e0000 */
        /* <DEDUP_REMOVED lines=10> */
.L_x_3120:
[----:B------:R-:W-:Y:S05]  /*28250*/  BRA `(.L_x_3121) ;  /* 0xffffffa800547947 */ /* 0x000fea000383ffff */
.L_x_2974:
[----:B0-----:R0:W1:Y:S02]  /*28260*/  SYNCS.PHASECHK.TRANS64.TRYWAIT P0, [R22+URZ+0x2a820], R3 ;  /* 0x02a82003160075a7 */ /* 0x001064000800017f */
[----:B-1----:R-:W-:Y:S05]  /*28270*/  @!P0 NANOSLEEP.SYNCS 0x989680 ;  /* 0x009896800000895d */ /* 0x002fea0003900000 */
[----:B------:R-:W1:Y:S02]  /*28280*/  @!P0 SYNCS.PHASECHK.TRANS64 P0, [R22+URZ+0x2a820], R3 ;  /* 0x02a82003160085a7 */ /* 0x000e64000800007f */
[----:B-1----:R-:W-:Y:S05]  /*28290*/  @!P0 BRA `(.L_x_2974) ;  /* 0xfffffffc00f08947 */ /* 0x002fea000383ffff */
[----:B------:R-:W-:Y:S05]  /*282a0*/  BRA `(.L_x_3122) ;  /* 0xffffffa800cc7947 */ /* 0x000fea000383ffff */
.L_x_2979:
[----:B0-----:R0:W1:Y:S02]  /*282b0*/  SYNCS.PHASECHK.TRANS64.TRYWAIT P0, [R5+URZ+0x2a840], R0 ;  /* 0x02a84000050075a7 */ /* 0x001064000800017f */
[----:B-1----:R-:W-:Y:S05]  /*282c0*/  @!P0 NANOSLEEP.SYNCS 0x989680 ;  /* 0x009896800000895d */ /* 0x002fea0003900000 */
[----:B------:R-:W1:Y:S02]  /*282d0*/  @!P0 SYNCS.PHASECHK.TRANS64 P0, [R5+URZ+0x2a840], R0 ;  /* 0x02a84000050085a7 */ /* 0x000e64000800007f */
[----:B-1----:R-:W-:Y:S05]  /*282e0*/  @!P0 BRA `(.L_x_2979) ;  /* 0xfffffffc00f08947 */ /* 0x002fea000383ffff */
[----:B------:R-:W-:Y:S05]  /*282f0*/  BRA `(.L_x_3123) ;  /* 0xffffffac00907947 */ /* 0x000fea000383ffff */
.L_x_2980:
[----:B------:R-:W-:Y:S01]  /*28300*/  BSSY B1, `(.L_x_3124) ;  /* 0x0000008000017945 */ /* 0x000fe20003800000 */
[----:B------:R-:W-:Y:S01]  /*28310*/  MOV R13, R8 ;  /* 0x00000008000d7202 */ /* 0x000fe20000000f00 */
[----:B------:R-:W-:Y:S01]  /*28320*/  IMAD.MOV.U32 R12, RZ, RZ, RZ ;  /* 0x000000ffff0c7224 */ /* 0x000fe200078e00ff */
[----:B------:R-:W-:Y:S01]  /*28330*/  MOV R15, 0xffffffff ;  /* 0xffffffff000f7802 */ /* 0x000fe20000000f00 */
[----:B------:R-:W-:-:S07]  /*28340*/  IMAD.MOV.U32 R11, RZ, RZ, 0x181f ;  /* 0x0000181fff0b7424 */ /* 0x000fce00078e00ff */
[----:B------:R-:W-:Y:S05]  /*28350*/  WARPSYNC.COLLECTIVE R15, `(.L_x_3125) ;  /* 0x000000000f087348 */ /* 0x000fea0003c00000 */
[----:B------:R0:W1:Y:S02]  /*28360*/  SHFL.IDX P6, R14, R13, R12, R11 ;  /* 0x0000000c0d0e7389 */ /* 0x00006400000c000b */
[----:B01----:R-:W-:Y:S01]  /*28370*/  ENDCOLLECTIVE ;  /* 0x000000000000791b */ /* 0x003fe20003800000 */
.L_x_3125:
[----:B------:R-:W-:Y:S05]  /*28380*/  BSYNC B1 ;  /* 0x0000000000017941 */ /* 0x000fea0003800000 */
.L_x_3124:
[----:B------:R-:W0:Y:S01]  /*28390*/  S2R R35, SR_TID.X ;  /* 0x0000000000237919 */ /* 0x000e220000002100 */
[----:B------:R-:W-:Y:S01]  /*283a0*/  IMAD.MOV.U32 R13, RZ, RZ, R9 ;  /* 0x000000ffff0d7224 */ /* 0x000fe200078e0009 */
[----:B------:R-:W-:Y:S01]  /*283b0*/  MOV R12, RZ ;  /* 0x000000ff000c7202 */ /* 0x000fe20000000f00 */
[----:B------:R-:W-:Y:S01]  /*283c0*/  IMAD.MOV.U32 R11, RZ, RZ, 0x181f ;  /* 0x0000181fff0b7424 */ /* 0x000fe200078e00ff */
[----:B------:R-:W-:Y:S01]  /*283d0*/  MOV R15, 0xffffffff ;  /* 0xffffffff000f7802 */ /* 0x000fe20000000f00 */
[----:B------:R-:W-:Y:S02]  /*283e0*/  IMAD.MOV.U32 R3, RZ, RZ, R14 ;  /* 0x000000ffff037224 */ /* 0x000fe400078e000e */
[----:B------:R-:W-:-:S07]  /*283f0*/  IMAD R4, R4, 0x2, R22 ;  /* 0x0000000204047824 */ /* 0x000fce00078e0216 */
[----:B0-----:R-:W-:Y:S05]  /*28400*/  WARPSYNC.COLLECTIVE R15, `(.L_x_3126) ;  /* 0x000000000f087348 */ /* 0x001fea0003c00000 */
[----:B------:R1:W2:Y:S02]  /*28410*/  SHFL.IDX P6, R14, R13, R12, R11 ;  /* 0x0000000c0d0e7389 */ /* 0x0002a400000c000b */
[----:B012---:R-:W-:Y:S01]  /*28420*/  ENDCOLLECTIVE ;  /* 0x000000000000791b */ /* 0x007fe20003800000 */
.L_x_3126:
[----:B------:R-:W-:Y:S01]  /*28430*/  IMAD.MOV.U32 R13, RZ, RZ, R8 ;  /* 0x000000ffff0d7224 */ /* 0x000fe200078e0008 */
[----:B------:R-:W-:Y:S01]  /*28440*/  MOV R12, 0x1 ;  /* 0x00000001000c7802 */ /* 0x000fe20000000f00 */
[----:B------:R-:W-:Y:S02]  /*28450*/  IMAD.SHL.U32 R35, R35, 0x8, RZ ;  /* 0x0000000823237824 */ /* 0x000fe400078e00ff */
[----:B------:R-:W-:-:S07]  /*28460*/  IMAD.MOV.U32 R2, RZ, RZ, R14 ;  /* 0x000000ffff027224 */ /* 0x000fce00078e000e */
[----:B------:R-:W-:Y:S05]  /*28470*/  WARPSYNC.COLLECTIVE R15, `(.L_x_3127) ;  /* 0x000000000f087348 */ /* 0x000fea0003c00000 */
[----:B------:R0:W1:Y:S02]  /*28480*/  SHFL.IDX P6, R14, R13, R12, R11 ;  /* 0x0000000c0d0e7389 */ /* 0x00006400000c000b */
[----:B01----:R-:W-:Y:S01]  /*28490*/  ENDCOLLECTIVE ;  /* 0x000000000000791b */ /* 0x003fe20003800000 */
.L_x_3127:
        /* <DEDUP_REMOVED lines=15> */
.L_x_3128:
[----:B------:R-:W-:Y:S01]  /*28590*/  IMAD.MOV.U32 R13, RZ, RZ, R8 ;  /* 0x000000ffff0d7224 */ /* 0x000fe200078e0008 */
[----:B------:R-:W-:Y:S02]  /*285a0*/  MOV R12, 0x2 ;  /* 0x00000002000c7802 */ /* 0x000fe40000000f00 */
[----:B------:R-:W-:-:S07]  /*285b0*/  MOV R2, R14 ;  /* 0x0000000e00027202 */ /* 0x000fce0000000f00 */
[----:B------:R-:W-:Y:S05]  /*285c0*/  WARPSYNC.COLLECTIVE R15, `(.L_x_3129) ;  /* 0x000000000f087348 */ /* 0x000fea0003c00000 */
[----:B------:R0:W1:Y:S02]  /*285d0*/  SHFL.IDX P6, R14, R13, R12, R11 ;  /* 0x0000000c0d0e7389 */ /* 0x00006400000c000b */
[----:B01----:R-:W-:Y:S01]  /*285e0*/  ENDCOLLECTIVE ;  /* 0x000000000000791b */ /* 0x003fe20003800000 */
.L_x_3129:
        /* <DEDUP_REMOVED lines=13> */
.L_x_3130:
[----:B------:R-:W-:Y:S01]  /*286c0*/  IMAD.MOV.U32 R13, RZ, RZ, R8 ;  /* 0x000000ffff0d7224 */ /* 0x000fe200078e0008 */
[----:B------:R-:W-:Y:S02]  /*286d0*/  MOV R12, 0x3 ;  /* 0x00000003000c7802 */ /* 0x000fe40000000f00 */
[----:B------:R-:W-:-:S07]  /*286e0*/  MOV R2, R14 ;  /* 0x0000000e00027202 */ /* 0x000fce0000000f00 */
[----:B------:R-:W-:Y:S05]  /*286f0*/  WARPSYNC.COLLECTIVE R15, `(.L_x_3131) ;  /* 0x000000000f087348 */ /* 0x000fea0003c00000 */
[----:B------:R0:W1:Y:S02]  /*28700*/  SHFL.IDX P6, R14, R13, R12, R11 ;  /* 0x0000000c0d0e7389 */ /* 0x00006400000c000b */
[----:B01----:R-:W-:Y:S01]  /*28710*/  ENDCOLLECTIVE ;  /* 0x000000000000791b */ /* 0x003fe20003800000 */
.L_x_3131:
        /* <DEDUP_REMOVED lines=13> */
.L_x_3132:
[----:B------:R-:W-:Y:S01]  /*287f0*/  IMAD.MOV.U32 R13, RZ, RZ, R8 ;  /* 0x000000ffff0d7224 */ /* 0x000fe200078e0008 */
[----:B------:R-:W-:Y:S02]  /*28800*/  MOV R12, 0x4 ;  /* 0x00000004000c7802 */ /* 0x000fe40000000f00 */
[----:B------:R-:W-:-:S07]  /*28810*/  MOV R2, R14 ;  /* 0x0000000e00027202 */ /* 0x000fce0000000f00 */
[----:B------:R-:W-:Y:S05]  /*28820*/  WARPSYNC.COLLECTIVE R15, `(.L_x_3133) ;  /* 0x000000000f087348 */ /* 0x000fea0003c00000 */
[----:B------:R0:W1:Y:S02]  /*28830*/  SHFL.IDX P6, R14, R13, R12, R11 ;  /* 0x0000000c0d0e7389 */ /* 0x00006400000c000b */
[----:B01----:R-:W-:Y:S01]  /*28840*/  ENDCOLLECTIVE ;  /* 0x000000000000791b */ /* 0x003fe20003800000 */
.L_x_3133:
        /* <DEDUP_REMOVED lines=13> */
.L_x_3134:
[----:B------:R-:W-:Y:S01]  /*28920*/  IMAD.MOV.U32 R13, RZ, RZ, R8 ;  /* 0x000000ffff0d7224 */ /* 0x000fe200078e0008 */
[----:B------:R-:W-:Y:S02]  /*28930*/  MOV R12, 0x5 ;  /* 0x00000005000c7802 */ /* 0x000fe40000000f00 */
[----:B------:R-:W-:-:S07]  /*28940*/  MOV R2, R14 ;  /* 0x0000000e00027202 */ /* 0x000fce0000000f00 */
[----:B------:R-:W-:Y:S05]  /*28950*/  WARPSYNC.COLLECTIVE R15, `(.L_x_3135) ;  /* 0x000000000f087348 */ /* 0x000fea0003c00000 */
[----:B------:R0:W1:Y:S02]  /*28960*/  SHFL.IDX P6, R14, R13, R12, R11 ;  /* 0x0000000c0d0e7389 */ /* 0x00006400000c000b */
[----:B01----:R-:W-:Y:S01]  /*28970*/  ENDCOLLECTIVE ;  /* 0x000000000000791b */ /* 0x003fe20003800000 */
.L_x_3135:
        /* <DEDUP_REMOVED lines=13> */
.L_x_3136:
[----:B------:R-:W-:Y:S01]  /*28a50*/  MOV R2, R14 ;  /* 0x0000000e00027202 */ /* 0x000fe20000000f00 */
[----:B------:R-:W-:Y:S06]  /*28a60*/  BRA `(.L_x_3137) ;  /* 0xffffffa800c07947 */ /* 0x000fec000383ffff */
.L_x_2985:
[----:B-1----:R1:W2:Y:S02]  /*28a70*/  SYNCS.PHASECHK.TRANS64.TRYWAIT P0, [R5+URZ+0x2a860], R2 ;  /* 0x02a86002050075a7 */ /* 0x0022a4000800017f */
[----:B--2---:R-:W-:Y:S05]  /*28a80*/  @!P0 NANOSLEEP.SYNCS 0x989680 ;  /* 0x009896800000895d */ /* 0x004fea0003900000 */
[----:B------:R-:W2:Y:S02]  /*28a90*/  @!P0 SYNCS.PHASECHK.TRANS64 P0, [R5+URZ+0x2a860], R2 ;  /* 0x02a86002050085a7 */ /* 0x000ea4000800007f */
[----:B--2---:R-:W-:Y:S05]  /*28aa0*/  @!P0 BRA `(.L_x_2985) ;  /* 0xfffffffc00f08947 */ /* 0x004fea000383ffff */
[----:B------:R-:W-:Y:S05]  /*28ab0*/  BRA `(.L_x_3138) ;  /* 0xffffffac001c7947 */ /* 0x000fea000383ffff */
.L_x_2986:
        /* <DEDUP_REMOVED lines=8> */
.L_x_3140:
[----:B------:R-:W-:Y:S05]  /*28b40*/  BSYNC B1 ;  /* 0x0000000000017941 */ /* 0x000fea0003800000 */
.L_x_3139:
[----:B------:R-:W-:Y:S01]  /*28b50*/  MOV R13, R24 ;  /* 0x00000018000d7202 */ /* 0x000fe20000000f00 */
[----:B------:R-:W-:Y:S01]  /*28b60*/  IMAD.MOV.U32 R12, RZ, RZ, RZ ;  /* 0x000000ffff0c7224 */ /* 0x000fe200078e00ff */
[----:B------:R-:W-:Y:S01]  /*28b70*/  MOV R15, 0xffffffff ;  /* 0xffffffff000f7802 */ /* 0x000fe20000000f00 */
[----:B------:R-:W-:Y:S01]  /*28b80*/  IMAD.MOV.U32 R11, RZ, RZ, 0x181f ;  /* 0x0000181fff0b7424 */ /* 0x000fe200078e00ff */
[----:B------:R-:W-:Y:S01]  /*28b90*/  LEA R4, R4, R22, 0x1 ;  /* 0x0000001604047211 */ /* 0x000fe200078e08ff */
[----:B------:R-:W-:-:S07]  /*28ba0*/  IMAD.MOV.U32 R3, RZ, RZ, R14 ;  /* 0x000000ffff037224 */ /* 0x000fce00078e000e */
[----:B------:R-:W-:Y:S05]  /*28bb0*/  WARPSYNC.COLLECTIVE R15, `(.L_x_3141) ;  /* 0x000000000f087348 */ /* 0x000fea0003c00000 */
[----:B------:R0:W1:Y:S02]  /*28bc0*/  SHFL.IDX P6, R14, R13, R12, R11 ;  /* 0x0000000c0d0e7389 */ /* 0x00006400000c000b */
[----:B01----:R-:W-:Y:S01]  /*28bd0*/  ENDCOLLECTIVE ;  /* 0x000000000000791b */ /* 0x003fe20003800000 */
.L_x_3141:
[----:B------:R-:W-:Y:S02]  /*28be0*/  IMAD.MOV.U32 R13, RZ, RZ, R25 ;  /* 0x000000ffff0d7224 */ /* 0x000fe400078e0019 */
[----:B------:R-:W-:Y:S02]  /*28bf0*/  IMAD.MOV.U32 R12, RZ, RZ, 0x1 ;  /* 0x00000001ff0c7424 */ /* 0x000fe400078e00ff */
[----:B------:R-:W-:-:S07]  /*28c00*/  IMAD.MOV.U32 R2, RZ, RZ, R14 ;  /* 0x000000ffff027224 */ /* 0x000fce00078e000e */
[----:B------:R-:W-:Y:S05]  /*28c10*/  WARPSYNC.COLLECTIVE R15, `(.L_x_3142) ;  /* 0x000000000f087348 */ /* 0x000fea0003c00000 */
[----:B------:R0:W1:Y:S02]  /*28c20*/  SHFL.IDX P6, R14, R13, R12, R11 ;  /* 0x0000000c0d0e7389 */ /* 0x00006400000c000b */
[----:B01----:R-:W-:Y:S01]  /*28c30*/  ENDCOLLECTIVE ;  /* 0x000000000000791b */ /* 0x003fe20003800000 */
.L_x_3142:
        /* <DEDUP_REMOVED lines=15> */
.L_x_3143:
[----:B------:R-:W-:Y:S02]  /*28d30*/  IMAD.MOV.U32 R13, RZ, RZ, R25 ;  /* 0x000000ffff0d7224 */ /* 0x000fe400078e0019 */
[----:B------:R-:W-:Y:S02]  /*28d40*/  IMAD.MOV.U32 R12, RZ, RZ, 0x2 ;  /* 0x00000002ff0c7424 */ /* 0x000fe400078e00ff */
[----:B------:R-:W-:-:S07]  /*28d50*/  IMAD.MOV.U32 R2, RZ, RZ, R14 ;  /* 0x000000ffff027224 */ /* 0x000fce00078e000e */
[----:B------:R-:W-:Y:S05]  /*28d60*/  WARPSYNC.COLLECTIVE R15, `(.L_x_3144) ;  /* 0x000000000f087348 */ /* 0x000fea0003c00000 */
[----:B------:R0:W1:Y:S02]  /*28d70*/  SHFL.IDX P6, R14, R13, R12, R11 ;  /* 0x0000000c0d0e7389 */ /* 0x00006400000c000b */
[----:B01----:R-:W-:Y:S01]  /*28d80*/  ENDCOLLECTIVE ;  /* 0x000000000000791b */ /* 0x003fe20003800000 */
.L_x_3144:
        /* <DEDUP_REMOVED lines=14> */
.L_x_3145:
[----:B------:R-:W-:Y:S02]  /*28e70*/  IMAD.MOV.U32 R13, RZ, RZ, R25 ;  /* 0x000000ffff0d7224 */ /* 0x000fe400078e0019 */
[----:B------:R-:W-:Y:S02]  /*28e80*/  IMAD.MOV.U32 R12, RZ, RZ, 0x3 ;  /* 0x00000003ff0c7424 */ /* 0x000fe400078e00ff */
[----:B------:R-:W-:-:S07]  /*28e90*/  IMAD.MOV.U32 R2, RZ, RZ, R14 ;  /* 0x000000ffff027224 */ /* 0x000fce00078e000e */
[----:B------:R-:W-:Y:S05]  /*28ea0*/  WARPSYNC.COLLECTIVE R15, `(.L_x_3146) ;  /* 0x000000000f087348 */ /* 0x000fea0003c00000 */
[----:B------:R0:W1:Y:S02]  /*28eb0*/  SHFL.IDX P6, R14, R13, R12, R11 ;  /* 0x0000000c0d0e7389 */ /* 0x00006400000c000b */
[----:B01----:R-:W-:Y:S01]  /*28ec0*/  ENDCOLLECTIVE ;  /* 0x000000000000791b */ /* 0x003fe20003800000 */
.L_x_3146:
        /* <DEDUP_REMOVED lines=14> */
.L_x_3147:
[----:B------:R-:W-:Y:S02]  /*28fb0*/  IMAD.MOV.U32 R13, RZ, RZ, R25 ;  /* 0x000000ffff0d7224 */ /* 0x000fe400078e0019 */
[----:B------:R-:W-:Y:S02]  /*28fc0*/  IMAD.MOV.U32 R12, RZ, RZ, 0x4 ;  /* 0x00000004ff0c7424 */ /* 0x000fe400078e00ff */
[----:B------:R-:W-:-:S07]  /*28fd0*/  IMAD.MOV.U32 R2, RZ, RZ, R14 ;  /* 0x000000ffff027224 */ /* 0x000fce00078e000e */
[----:B------:R-:W-:Y:S05]  /*28fe0*/  WARPSYNC.COLLECTIVE R15, `(.L_x_3148) ;  /* 0x000000000f087348 */ /* 0x000fea0003c00000 */
[----:B------:R0:W1:Y:S02]  /*28ff0*/  SHFL.IDX P6, R14, R13, R12, R11 ;  /* 0x0000000c0d0e7389 */ /* 0x00006400000c000b */
[----:B01----:R-:W-:Y:S01]  /*29000*/  ENDCOLLECTIVE ;  /* 0x000000000000791b */ /* 0x003fe20003800000 */
.L_x_3148:
        /* <DEDUP_REMOVED lines=14> */
.L_x_3149:
[----:B------:R-:W-:Y:S02]  /*290f0*/  IMAD.MOV.U32 R13, RZ, RZ, R25 ;  /* 0x000000ffff0d7224 */ /* 0x000fe400078e0019 */
[----:B------:R-:W-:Y:S02]  /*29100*/  IMAD.MOV.U32 R12, RZ, RZ, 0x5 ;  /* 0x00000005ff0c7424 */ /* 0x000fe400078e00ff */
[----:B------:R-:W-:-:S07]  /*29110*/  IMAD.MOV.U32 R2, RZ, RZ, R14 ;  /* 0x000000ffff027224 */ /* 0x000fce00078e000e */
[----:B------:R-:W-:Y:S05]  /*29120*/  WARPSYNC.COLLECTIVE R15, `(.L_x_3150) ;  /* 0x000000000f087348 */ /* 0x000fea0003c00000 */
[----:B------:R0:W1:Y:S02]  /*29130*/  SHFL.IDX P6, R14, R13, R12, R11 ;  /* 0x0000000c0d0e7389 */ /* 0x00006400000c000b */
[----:B01----:R-:W-:Y:S01]  /*29140*/  ENDCOLLECTIVE ;  /* 0x000000000000791b */ /* 0x003fe20003800000 */
.L_x_3150:
        /* <DEDUP_REMOVED lines=13> */
.L_x_3151:
[----:B------:R-:W-:Y:S01]  /*29220*/  @!PT LDS RZ, [RZ] ;  /* 0x00000000fffff984 */ /* 0x000fe20000000800 */
[----:B------:R-:W-:Y:S01]  /*29230*/  @!PT LDS RZ, [RZ] ;  /* 0x00000000fffff984 */ /* 0x000fe20000000800 */
[----:B------:R-:W-:Y:S01]  /*29240*/  @!PT LDS RZ, [RZ] ;  /* 0x00000000fffff984 */ /* 0x000fe20000000800 */
[----:B------:R0:W-:Y:S02]  /*29250*/  LDGSTS.E.BYPASS.LTC128B.128 [R4+0x5400], desc[UR60][R2.64+0x80], !P2 ;  /* 0x0540008002047fae */ /* 0x0001e4000d101d7c */
[----:B0-----:R-:W-:Y:S01]  /*29260*/  IMAD.MOV.U32 R2, RZ, RZ, R14 ;  /* 0x000000ffff027224 */ /* 0x001fe200078e000e */
[----:B------:R-:W-:Y:S06]  /*29270*/  BRA `(.L_x_3152) ;  /* 0xffffffa800087947 */ /* 0x000fec000383ffff */
.L_x_2994:
[----:B0-----:R0:W1:Y:S02]  /*29280*/  SYNCS.PHASECHK.TRANS64.TRYWAIT P0, [R0+URZ+0x2a860], R3 ;  /* 0x02a86003000075a7 */ /* 0x001064000800017f */
[----:B-1----:R-:W-:Y:S05]  /*29290*/  @!P0 NANOSLEEP.SYNCS 0x989680 ;  /* 0x009896800000895d */ /* 0x002fea0003900000 */
[----:B------:R-:W1:Y:S02]  /*292a0*/  @!P0 SYNCS.PHASECHK.TRANS64 P0, [R0+URZ+0x2a860], R3 ;  /* 0x02a86003000085a7 */ /* 0x000e64000800007f */
[----:B-1----:R-:W-:Y:S05]  /*292b0*/  @!P0 BRA `(.L_x_2994) ;  /* 0xfffffffc00f08947 */ /* 0x002fea000383ffff */
[----:B------:R-:W-:Y:S05]  /*292c0*/  BRA `(.L_x_3153) ;  /* 0xffffffac001c7947 */ /* 0x000fea000383ffff */
.L_x_2995:
        /* <DEDUP_REMOVED lines=8> */
.L_x_3155:
[----:B------:R-:W-:Y:S05]  /*29350*/  BSYNC B0 ;  /* 0x0000000000007941 */ /* 0x000fea0003800000 */
.L_x_3154:
        /* <DEDUP_REMOVED lines=12> */
.L_x_3156:
[C---:B------:R-:W-:Y:S02]  /*29420*/  ISETP.LT.OR P4, PT, R6.reuse, 0x1, !P0 ;  /* 0x000000010600780c */ /* 0x040fe40004781670 */
[----:B------:R-:W-:Y:S02]  /*29430*/  ISETP.LT.OR P3, PT, R6, 0x1, P1 ;  /* 0x000000010600780c */ /* 0x000fe40000f61670 */
[----:B------:R-:W-:Y:S01]  /*29440*/  LEA R4, R4, R22, 0x1 ;  /* 0x0000001604047211 */ /* 0x000fe200078e08ff */
[----:B------:R-:W-:Y:S02]  /*29450*/  IMAD.MOV.U32 R13, RZ, RZ, R25 ;  /* 0x000000ffff0d7224 */ /* 0x000fe400078e0019 */
        /* <DEDUP_REMOVED lines=8> */
.L_x_3157:
        /* <DEDUP_REMOVED lines=13> */
.L_x_3158:
[----:B------:R-:W-:Y:S01]  /*295b0*/  MOV R13, R25 ;  /* 0x00000019000d7202 */ /* 0x000fe20000000f00 */
[----:B------:R-:W-:Y:S01]  /*295c0*/  IMAD.MOV.U32 R12, RZ, RZ, 0x2 ;  /* 0x00000002ff0c7424 */ /* 0x000fe200078e00ff */
[----:B------:R-:W-:-:S13]  /*295d0*/  IADD3 R2, P2, R14, R5, RZ ;  /* 0x000000050e027210 */ /* 0x000fda0007f5e0ff */
[----:B------:R-:W-:Y:S05]  /*295e0*/  WARPSYNC.COLLECTIVE R15, `(.L_x_3159) ;  /* 0x000000000f087348 */ /* 0x000fea0003c00000 */
[----:B------:R0:W1:Y:S02]  /*295f0*/  SHFL.IDX P6, R14, R13, R12, R11 ;  /* 0x0000000c0d0e7389 */ /* 0x00006400000c000b */
[----:B01----:R-:W-:Y:S01]  /*29600*/  ENDCOLLECTIVE ;  /* 0x000000000000791b */ /* 0x003fe20003800000 */
.L_x_3159:
        /* <DEDUP_REMOVED lines=13> */
.L_x_3160:
[----:B------:R-:W-:Y:S01]  /*296e0*/  MOV R13, R25 ;  /* 0x00000019000d7202 */ /* 0x000fe20000000f00 */
[----:B------:R-:W-:Y:S02]  /*296f0*/  IMAD.MOV.U32 R12, RZ, RZ, 0x3 ;  /* 0x00000003ff0c7424 */ /* 0x000fe400078e00ff */
[----:B------:R-:W-:-:S07]  /*29700*/  IMAD.MOV.U32 R10, RZ, RZ, R14 ;  /* 0x000000ffff0a7224 */ /* 0x000fce00078e000e */
[----:B------:R-:W-:Y:S05]  /*29710*/  WARPSYNC.COLLECTIVE R15, `(.L_x_3161) ;  /* 0x000000000f087348 */ /* 0x000fea0003c00000 */
[----:B------:R0:W1:Y:S02]  /*29720*/  SHFL.IDX P6, R14, R13, R12, R11 ;  /* 0x0000000c0d0e7389 */ /* 0x00006400000c000b */
[----:B01----:R-:W-:Y:S01]  /*29730*/  ENDCOLLECTIVE ;  /* 0x000000000000791b */ /* 0x003fe20003800000 */
.L_x_3161:
[----:B------:R-:W-:-:S05]  /*29740*/  IADD3 R2, P2, R10, R5, RZ ;  /* 0x000000050a027210 */ /* 0x000fca0007f5e0ff */
[----:B------:R-:W-:-:S05]  /*29750*/  IMAD.X R3, RZ, RZ, R7, P2 ;  /* 0x000000ffff037224 */ /* 0x000fca00010e0607 */
[----:B------:R-:W-:Y:S01]  /*29760*/  @!PT LDS RZ, [RZ] ;  /* 0x00000000fffff984 */ /* 0x000fe20000000800 */
[----:B------:R-:W-:Y:S01]  /*29770*/  @!PT LDS RZ, [RZ] ;  /* 0x00000000fffff984 */ /* 0x000fe20000000800 */
[----:B------:R-:W-:Y:S01]  /*29780*/  @!PT LDS RZ, [RZ] ;  /* 0x00000000fffff984 */ /* 0x000fe20000000800 */
[----:B------:R0:W-:Y:S01]  /*29790*/  LDGSTS.E.BYPASS.LTC128B.128 [R4+0x1400], desc[UR60][R2.64], !P3 ;  /* 0x0140000002047fae */ /* 0x0001e2000d901d7c */
[----:B------:R-:W-:Y:S02]  /*297a0*/  MOV R13, R24 ;  /* 0x00000018000d7202 */ /* 0x000fe40000000f00 */
[C---:B------:R-:W-:Y:S01]  /*297b0*/  ISETP.LT.OR P3, PT, R6.reuse, 0x31, P1 ;  /* 0x000000310600780c */ /* 0x040fe20000f61670 */
[----:B------:R0:W-:Y:S01]  /*297c0*/  LDGSTS.E.BYPASS.LTC128B.128 [R4+0x4400], desc[UR60][R2.64+0x80], !P4 ;  /* 0x0440008002047fae */ /* 0x0001e2000e101d7c */
[----:B------:R-:W-:Y:S01]  /*297d0*/  ISETP.LT.OR P4, PT, R6, 0x31, !P0 ;  /* 0x000000310600780c */ /* 0x000fe20004781670 */
[----:B------:R-:W-:-:S12]  /*297e0*/  IMAD.MOV.U32 R8, RZ, RZ, R14 ;  /* 0x000000ffff087224 */ /* 0x000fd800078e000e */
[----:B0-----:R-:W-:Y:S05]  /*297f0*/  WARPSYNC.COLLECTIVE R15, `(.L_x_3162) ;  /* 0x000000000f087348 */ /* 0x001fea0003c00000 */
[----:B------:R1:W2:Y:S02]  /*29800*/  SHFL.IDX P6, R14, R13, R12, R11 ;  /* 0x0000000c0d0e7389 */ /* 0x0002a400000c000b */
[----:B012---:R-:W-:Y:S01]  /*29810*/  ENDCOLLECTIVE ;  /* 0x000000000000791b */ /* 0x007fe20003800000 */
.L_x_3162:
[----:B------:R-:W-:Y:S01]  /*29820*/  IMAD.MOV.U32 R13, RZ, RZ, R25 ;  /* 0x000000ffff0d7224 */ /* 0x000fe200078e0019 */
[----:B------:R-:W-:Y:S02]  /*29830*/  MOV R12, 0x4 ;  /* 0x00000004000c7802 */ /* 0x000fe40000000f00 */
[----:B------:R-:W-:-:S13]  /*29840*/  IADD3 R2, P2, R14, R5, RZ ;  /* 0x000000050e027210 */ /* 0x000fda0007f5e0ff */
[----:B------:R-:W-:Y:S05]  /*29850*/  WARPSYNC.COLLECTIVE R15, `(.L_x_3163) ;  /* 0x000000000f087348 */ /* 0x000fea0003c00000 */
[----:B------:R0:W1:Y:S02]  /*29860*/  SHFL.IDX P6, R14, R13, R12, R11 ;  /* 0x0000000c0d0e7389 */ /* 0x00006400000c000b */
[----:B01----:R-:W-:Y:S01]  /*29870*/  ENDCOLLECTIVE ;  /* 0x000000000000791b */ /* 0x003fe20003800000 */
.L_x_3163:
        /* <DEDUP_REMOVED lines=13> */
.L_x_3164:
[----:B------:R-:W-:Y:S01]  /*29950*/  IMAD.MOV.U32 R13, RZ, RZ, R25 ;  /* 0x000000ffff0d7224 */ /* 0x000fe200078e0019 */
[----:B------:R-:W-:Y:S02]  /*29960*/  MOV R12, 0x5 ;  /* 0x00000005000c7802 */ /* 0x000fe40000000f00 */
[----:B------:R-:W-:-:S07]  /*29970*/  MOV R10, R14 ;  /* 0x0000000e000a7202 */ /* 0x000fce0000000f00 */
[----:B------:R-:W-:Y:S05]  /*29980*/  WARPSYNC.COLLECTIVE R15, `(.L_x_3165) ;  /* 0x000000000f087348 */ /* 0x000fea0003c00000 */
[----:B------:R0:W1:Y:S02]  /*29990*/  SHFL.IDX P6, R14, R13, R12, R11 ;  /* 0x0000000c0d0e7389 */ /* 0x00006400000c000b */
[----:B01----:R-:W-:Y:S01]  /*299a0*/  ENDCOLLECTIVE ;  /* 0x000000000000791b */ /* 0x003fe20003800000 */
.L_x_3165:
        /* <DEDUP_REMOVED lines=12> */
.L_x_3166:
[----:B------:R-:W-:Y:S05]  /*29a70*/  BRA `(.L_x_3167) ;  /* 0xffffffa800187947 */ /* 0x000fea000383ffff */
.L_x_3000:
        /* <DEDUP_REMOVED lines=8> */
.L_x_3169:
[----:B------:R-:W-:Y:S05]  /*29b00*/  BSYNC B0 ;  /* 0x0000000000007941 */ /* 0x000fea0003800000 */
.L_x_3168:
        /* <DEDUP_REMOVED lines=9> */
.L_x_3170:
[----:B------:R-:W-:Y:S02]  /*29ba0*/  ULDC UR4, c[0x0][0xc3c] ;  /* 0x00030f0000047ab9 */ /* 0x000fe40000000800 */
[----:B------:R-:W-:-:S13]  /*29bb0*/  ISETP.GE.OR P1, PT, R9, UR4, !P0 ;  /* 0x0000000409007c0c */ /* 0x000fda000c726670 */
[----:B------:R-:W0:Y:S08]  /*29bc0*/  @!P1 LDC.64 R2, c[0x0][0xc80] ;  /* 0x00032000ff029b82 */ /* 0x000e300000000a00 */
[----:B------:R-:W1:Y:S01]  /*29bd0*/  @!P1 LDC.64 R4, c[0x0][0xc78] ;  /* 0x00031e00ff049b82 */ /* 0x000e620000000a00 */
[----:B------:R-:W-:Y:S01]  /*29be0*/  IMAD.MOV.U32 R17, RZ, RZ, RZ ;  /* 0x000000ffff117224 */ /* 0x000fe200078e00ff */
[----:B------:R-:W-:-:S02]  /*29bf0*/  MOV R11, RZ ;  /* 0x000000ff000b7202 */ /* 0x000fc40000000f00 */
[----:B------:R-:W-:Y:S01]  /*29c00*/  MOV R7, R14 ;  /* 0x0000000e00077202 */ /* 0x000fe20000000f00 */
        /* <DEDUP_REMOVED lines=9> */
[----:B--2---:R-:W-:Y:S01]  /*29ca0*/  @!P1 MOV R17, R6 ;  /* 0x0000000600119202 */ /* 0x004fe20000000f00 */
[----:B------:R-:W-:-:S02]  /*29cb0*/  IMAD.MOV.U32 R6, RZ, RZ, RZ ;  /* 0x000000ffff067224 */ /* 0x000fc400078e00ff */
[----:B---3--:R-:W-:Y:S01]  /*29cc0*/  @!P1 IMAD.MOV.U32 R4, RZ, RZ, R5 ;  /* 0x000000ffff049224 */ /* 0x008fe200078e0005 */
[----:B------:R-:W-:-:S03]  /*29cd0*/  ISETP.NE.AND P1, PT, R8, RZ, PT ;  /* 0x000000ff0800720c */ /* 0x000fc60003f25270 */
[----:B------:R-:W-:-:S10]  /*29ce0*/  IMAD R13, R4, R17, RZ ;  /* 0x00000011040d7224 */ /* 0x000fd400078e02ff */
[----:B------:R-:W-:Y:S05]  /*29cf0*/  WARPSYNC.COLLECTIVE R15, `(.L_x_3171) ;  /* 0x000000000f087348 */ /* 0x000fea0003c00000 */
[----:B------:R0:W1:Y:S02]  /*29d00*/  SHFL.UP P6, R14, R13, R12, R11 ;  /* 0x0400000c0d0e7389 */ /* 0x00006400000c000b */
[----:B01----:R-:W-:Y:S01]  /*29d10*/  ENDCOLLECTIVE ;  /* 0x000000000000791b */ /* 0x003fe20003800000 */
.L_x_3171:
[----:B------:R-:W-:Y:S02]  /*29d20*/  MOV R12, 0x2 ;  /* 0x00000002000c7802 */ /* 0x000fe40000000f00 */
[----:B------:R-:W-:-:S05]  /*29d30*/  SEL R14, R14, RZ, P1 ;  /* 0x000000ff0e0e7207 */ /* 0x000fca0000800000 */
[----:B------:R-:W-:-:S04]  /*29d40*/  IMAD.IADD R5, R13, 0x1, R14 ;  /* 0x000000010d057824 */ /* 0x000fc800078e020e */
[----:B------:R-:W-:-:S07]  /*29d50*/  IMAD.MOV.U32 R13, RZ, RZ, R5 ;  /* 0x000000ffff0d7224 */ /* 0x000fce00078e0005 */
[----:B------:R-:W-:Y:S05]  /*29d60*/  WARPSYNC.COLLECTIVE R15, `(.L_x_3172) ;  /* 0x000000000f087348 */ /* 0x000fea0003c00000 */
[----:B------:R0:W1:Y:S02]  /*29d70*/  SHFL.UP P6, R14, R13, R12, R11 ;  /* 0x0400000c0d0e7389 */ /* 0x00006400000c000b */
[----:B01----:R-:W-:Y:S01]  /*29d80*/  ENDCOLLECTIVE ;  /* 0x000000000000791b */ /* 0x003fe20003800000 */
.L_x_3172:
[----:B------:R-:W-:Y:S02]  /*29d90*/  MOV R12, 0x4 ;  /* 0x00000004000c7802 */ /* 0x000fe40000000f00 */
[----:B------:R-:W-:-:S05]  /*29da0*/  SEL R2, R14, RZ, P2 ;  /* 0x000000ff0e027207 */ /* 0x000fca0001000000 */
[----:B------:R-:W-:-:S04]  /*29db0*/  IMAD.IADD R2, R5, 0x1, R2 ;  /* 0x0000000105027824 */ /* 0x000fc800078e0202 */
[----:B------:R-:W-:-:S07]  /*29dc0*/  IMAD.MOV.U32 R13, RZ, RZ, R2 ;  /* 0x000000ffff0d7224 */ /* 0x000fce00078e0002 */
[----:B------:R-:W-:Y:S05]  /*29dd0*/  WARPSYNC.COLLECTIVE R15, `(.L_x_3173) ;  /* 0x000000000f087348 */ /* 0x000fea0003c00000 */
[----:B------:R0:W1:Y:S02]  /*29de0*/  SHFL.UP P6, R14, R13, R12, R11 ;  /* 0x0400000c0d0e7389 */ /* 0x00006400000c000b */
[----:B01----:R-:W-:Y:S01]  /*29df0*/  ENDCOLLECTIVE ;  /* 0x000000000000791b */ /* 0x003fe20003800000 */
.L_x_3173:
[----:B------:R-:W-:Y:S02]  /*29e00*/  MOV R12, 0x8 ;  /* 0x00000008000c7802 */ /* 0x000fe40000000f00 */
[----:B------:R-:W-:-:S05]  /*29e10*/  SEL R3, R14, RZ, P3 ;  /* 0x000000ff0e037207 */ /* 0x000fca0001800000 */
[----:B------:R-:W-:-:S04]  /*29e20*/  IMAD.IADD R3, R2, 0x1, R3 ;  /* 0x0000000102037824 */ /* 0x000fc800078e0203 */
[----:B------:R-:W-:-:S07]  /*29e30*/  IMAD.MOV.U32 R13, RZ, RZ, R3 ;  /* 0x000000ffff0d7224 */ /* 0x000fce00078e0003 */
[----:B------:R-:W-:Y:S05]  /*29e40*/  WARPSYNC.COLLECTIVE R15, `(.L_x_3174) ;  /* 0x000000000f087348 */ /* 0x000fea0003c00000 */
[----:B------:R0:W1:Y:S02]  /*29e50*/  SHFL.UP P6, R14, R13, R12, R11 ;  /* 0x0400000c0d0e7389 */ /* 0x00006400000c000b */
[----:B01----:R-:W-:Y:S01]  /*29e60*/  ENDCOLLECTIVE ;  /* 0x000000000000791b */ /* 0x003fe20003800000 */
.L_x_3174:
[----:B------:R-:W-:Y:S02]  /*29e70*/  MOV R12, 0x10 ;  /* 0x00000010000c7802 */ /* 0x000fe40000000f00 */
[----:B------:R-:W-:-:S05]  /*29e80*/  SEL R14, R14, RZ, P4 ;  /* 0x000000ff0e0e7207 */ /* 0x000fca0002000000 */
[----:B------:R-:W-:-:S04]  /*29e90*/  IMAD.IADD R5, R3, 0x1, R14 ;  /* 0x0000000103057824 */ /* 0x000fc800078e020e */
[----:B------:R-:W-:-:S07]  /*29ea0*/  IMAD.MOV.U32 R13, RZ, RZ, R5 ;  /* 0x000000ffff0d7224 */ /* 0x000fce00078e0005 */
[----:B------:R-:W-:Y:S05]  /*29eb0*/  WARPSYNC.COLLECTIVE R15, `(.L_x_3175) ;  /* 0x000000000f087348 */ /* 0x000fea0003c00000 */
[----:B------:R0:W1:Y:S02]  /*29ec0*/  SHFL.UP P6, R14, R13, R12, R11 ;  /* 0x0400000c0d0e7389 */ /* 0x00006400000c000b */
[----:B01----:R-:W-:Y:S01]  /*29ed0*/  ENDCOLLECTIVE ;  /* 0x000000000000791b */ /* 0x003fe20003800000 */
.L_x_3175:
        /* <DEDUP_REMOVED lines=8> */
.L_x_3176:
[----:B------:R-:W-:Y:S05]  /*29f60*/  BRA `(.L_x_3177) ;  /* 0xffffffa800247947 */ /* 0x000fea000383ffff */
.L_x_3003:
[----:B------:R-:W-:Y:S01]  /*29f70*/  BSSY B0, `(.L_x_3178) ;  /* 0x0000007000007945 */ /* 0x000fe20003800000 */
[----:B------:R-:W-:Y:S01]  /*29f80*/  MOV R12, 0x1 ;  /* 0x00000001000c7802 */ /* 0x000fe20000000f00 */
[----:B------:R-:W-:Y:S02]  /*29f90*/  IMAD.MOV.U32 R11, RZ, RZ, RZ ;  /* 0x000000ffff0b7224 */ /* 0x000fe400078e00ff */
[----:B------:R-:W-:-:S07]  /*29fa0*/  IMAD.MOV.U32 R15, RZ, RZ, -0x1 ;  /* 0xffffffffff0f7424 */ /* 0x000fce00078e00ff */
[----:B------:R-:W-:Y:S05]  /*29fb0*/  WARPSYNC.COLLECTIVE R15, `(.L_x_3179) ;  /* 0x000000000f087348 */ /* 0x000fea0003c00000 */
[----:B------:R0:W1:Y:S02]  /*29fc0*/  SHFL.UP P6, R14, R13, R12, R11 ;  /* 0x0400000c0d0e7389 */ /* 0x00006400000c000b */
[----:B01----:R-:W-:Y:S01]  /*29fd0*/  ENDCOLLECTIVE ;  /* 0x000000000000791b */ /* 0x003fe20003800000 */
.L_x_3179:
[----:B------:R-:W-:Y:S05]  /*29fe0*/  BSYNC B0 ;  /* 0x0000000000007941 */ /* 0x000fea0003800000 */
.L_x_3178:
[----:B------:R-:W-:Y:S01]  /*29ff0*/  SEL R14, R14, RZ, P1 ;  /* 0x000000ff0e0e7207 */ /* 0x000fe20000800000 */
[----:B------:R-:W-:Y:S01]  /*2a000*/  IMAD.MOV.U32 R12, RZ, RZ, 0x2 ;  /* 0x00000002ff0c7424 */ /* 0x000fe200078e00ff */
[----:B------:R-:W-:Y:S01]  /*2a010*/  MOV R15, 0xffffffff ;  /* 0xffffffff000f7802 */ /* 0x000fe20000000f00 */
[----:B------:R-:W-:Y:S01]  /*2a020*/  IMAD.MOV.U32 R11, RZ, RZ, RZ ;  /* 0x000000ffff0b7224 */ /* 0x000fe200078e00ff */
[----:B------:R-:W-:-:S07]  /*2a030*/  IADD3 R13, R13, R14, RZ ;  /* 0x0000000e0d0d7210 */ /* 0x000fce0007ffe0ff */
[----:B------:R-:W-:Y:S05]  /*2a040*/  WARPSYNC.COLLECTIVE R15, `(.L_x_3180) ;  /* 0x000000000f087348 */ /* 0x000fea0003c00000 */
[----:B------:R0:W1:Y:S02]  /*2a050*/  SHFL.UP P6, R14, R13, R12, R11 ;  /* 0x0400000c0d0e7389 */ /* 0x00006400000c000b */
[----:B01----:R-:W-:Y:S01]  /*2a060*/  ENDCOLLECTIVE ;  /* 0x000000000000791b */ /* 0x003fe20003800000 */
.L_x_3180:
[----:B------:R-:W-:Y:S02]  /*2a070*/  MOV R12, 0x4 ;  /* 0x00000004000c7802 */ /* 0x000fe40000000f00 */
[----:B------:R-:W-:-:S05]  /*2a080*/  SEL R2, R14, RZ, P2 ;  /* 0x000000ff0e027207 */ /* 0x000fca0001000000 */
[----:B------:R-:W-:-:S04]  /*2a090*/  IMAD.IADD R2, R13, 0x1, R2 ;  /* 0x000000010d027824 */ /* 0x000fc800078e0202 */
[----:B------:R-:W-:-:S07]  /*2a0a0*/  IMAD.MOV.U32 R13, RZ, RZ, R2 ;  /* 0x000000ffff0d7224 */ /* 0x000fce00078e0002 */
[----:B------:R-:W-:Y:S05]  /*2a0b0*/  WARPSYNC.COLLECTIVE R15, `(.L_x_3181) ;  /* 0x000000000f087348 */ /* 0x000fea0003c00000 */
[----:B------:R0:W1:Y:S02]  /*2a0c0*/  SHFL.UP P6, R14, R13, R12, R11 ;  /* 0x0400000c0d0e7389 */ /* 0x00006400000c000b */
[----:B01----:R-:W-:Y:S01]  /*2a0d0*/  ENDCOLLECTIVE ;  /* 0x000000000000791b */ /* 0x003fe20003800000 */
.L_x_3181:
[----:B------:R-:W-:Y:S02]  /*2a0e0*/  MOV R12, 0x8 ;  /* 0x00000008000c7802 */ /* 0x000fe40000000f00 */
[----:B------:R-:W-:-:S05]  /*2a0f0*/  SEL R3, R14, RZ, P3 ;  /* 0x000000ff0e037207 */ /* 0x000fca0001800000 */
[----:B------:R-:W-:-:S04]  /*2a100*/  IMAD.IADD R3, R2, 0x1, R3 ;  /* 0x0000000102037824 */ /* 0x000fc800078e0203 */
[----:B------:R-:W-:-:S07]  /*2a110*/  IMAD.MOV.U32 R13, RZ, RZ, R3 ;  /* 0x000000ffff0d7224 */ /* 0x000fce00078e0003 */
[----:B------:R-:W-:Y:S05]  /*2a120*/  WARPSYNC.COLLECTIVE R15, `(.L_x_3182) ;  /* 0x000000000f087348 */ /* 0x000fea0003c00000 */
[----:B------:R0:W1:Y:S02]  /*2a130*/  SHFL.UP P6, R14, R13, R12, R11 ;  /* 0x0400000c0d0e7389 */ /* 0x00006400000c000b */
[----:B01----:R-:W-:Y:S01]  /*2a140*/  ENDCOLLECTIVE ;  /* 0x000000000000791b */ /* 0x003fe20003800000 */
.L_x_3182:
[----:B------:R-:W-:Y:S02]  /*2a150*/  MOV R12, 0x10 ;  /* 0x00000010000c7802 */ /* 0x000fe40000000f00 */
[----:B------:R-:W-:-:S05]  /*2a160*/  SEL R14, R14, RZ, P4 ;  /* 0x000000ff0e0e7207 */ /* 0x000fca0002000000 */
[----:B------:R-:W-:-:S04]  /*2a170*/  IMAD.IADD R5, R3, 0x1, R14 ;  /* 0x0000000103057824 */ /* 0x000fc800078e020e */
[----:B------:R-:W-:-:S07]  /*2a180*/  IMAD.MOV.U32 R13, RZ, RZ, R5 ;  /* 0x000000ffff0d7224 */ /* 0x000fce00078e0005 */
[----:B------:R-:W-:Y:S05]  /*2a190*/  WARPSYNC.COLLECTIVE R15, `(.L_x_3183) ;  /* 0x000000000f087348 */ /* 0x000fea0003c00000 */
[----:B------:R0:W1:Y:S02]  /*2a1a0*/  SHFL.UP P6, R14, R13, R12, R11 ;  /* 0x0400000c0d0e7389 */ /* 0x00006400000c000b */
[----:B01----:R-:W-:Y:S01]  /*2a1b0*/  ENDCOLLECTIVE ;  /* 0x000000000000791b */ /* 0x003fe20003800000 */
.L_x_3183:
        /* <DEDUP_REMOVED lines=8> */
.L_x_3184:
[----:B------:R-:W-:Y:S05]  /*2a240*/  BRA `(.L_x_3185) ;  /* 0xffffffa800107947 */ /* 0x000fea000383ffff */
.L_x_3005:
[----:B------:R-:W-:Y:S01]  /*2a250*/  BSSY B0, `(.L_x_3186) ;  /* 0x0000006000007945 */ /* 0x000fe20003800000 */
[----:B------:R-:W-:Y:S01]  /*2a260*/  PLOP3.LUT P6, PT, P6, PT, PT, 0x8, 0x0 ;  /* 0x000000000000781c */ /* 0x000fe200037ce170 */
[----:B------:R-:W-:-:S12]  /*2a270*/  IMAD.MOV.U32 R15, RZ, RZ, -0x1 ;  /* 0xffffffffff0f7424 */ /* 0x000fd800078e00ff */
[----:B0-----:R-:W-:Y:S05]  /*2a280*/  WARPSYNC.COLLECTIVE R15, `(.L_x_3187) ;  /* 0x000000000f087348 */ /* 0x001fea0003c00000 */
[----:B------:R-:W-:Y:S01]  /*2a290*/  VOTE.ANY R14, PT, P6 ;  /* 0x00000000000e7806 */ /* 0x000fe200030e0100 */
[----:B0-----:R-:W-:Y:S06]  /*2a2a0*/  ENDCOLLECTIVE ;  /* 0x000000000000791b */ /* 0x001fec0003800000 */
.L_x_3187:
[----:B------:R-:W-:Y:S05]  /*2a2b0*/  BSYNC B0 ;  /* 0x0000000000007941 */ /* 0x000fea0003800000 */
.L_x_3186:
[----:B------:R-:W-:Y:S01]  /*2a2c0*/  MOV R3, R14 ;  /* 0x0000000e00037202 */ /* 0x000fe20000000f00 */
[----:B------:R-:W-:Y:S01]  /*2a2d0*/  IMAD.MOV.U32 R13, RZ, RZ, R17 ;  /* 0x000000ffff0d7224 */ /* 0x000fe200078e0011 */
[----:B------:R-:W-:Y:S01]  /*2a2e0*/  MOV R15, 0xffffffff ;  /* 0xffffffff000f7802 */ /* 0x000fe20000000f00 */
[----:B------:R-:W-:Y:S01]  /*2a2f0*/  IMAD.MOV.U32 R11, RZ, RZ, 0x1f ;  /* 0x0000001fff0b7424 */ /* 0x000fe200078e00ff */
[----:B------:R0:W1:Y:S06]  /*2a300*/  POPC R12, R3 ;  /* 0x00000003000c7309 */ /* 0x00006c0000000000 */
[----:B01----:R-:W-:Y:S05]  /*2a310*/  WARPSYNC.COLLECTIVE R15, `(.L_x_3188) ;  /* 0x000000000f087348 */ /* 0x003fea0003c00000 */
[----:B-1----:R1:W2:Y:S02]  /*2a320*/  SHFL.IDX P6, R14, R13, R12, R11 ;  /* 0x0000000c0d0e7389 */ /* 0x0022a400000c000b */
[----:B012---:R-:W-:Y:S01]  /*2a330*/  ENDCOLLECTIVE ;  /* 0x000000000000791b */ /* 0x007fe20003800000 */
.L_x_3188:
[----:B------:R-:W-:Y:S02]  /*2a340*/  IMAD.IADD R19, R12, 0x1, R19 ;  /* 0x000000010c137824 */ /* 0x000fe400078e0213 */
[----:B------:R-:W-:Y:S02]  /*2a350*/  IMAD.MOV.U32 R13, RZ, RZ, R4 ;  /* 0x000000ffff0d7224 */ /* 0x000fe400078e0004 */
[----:B------:R-:W-:-:S07]  /*2a360*/  IMAD.MOV.U32 R17, RZ, RZ, R14 ;  /* 0x000000ffff117224 */ /* 0x000fce00078e000e */
[----:B------:R-:W-:Y:S05]  /*2a370*/  WARPSYNC.COLLECTIVE R15, `(.L_x_3189) ;  /* 0x000000000f087348 */ /* 0x000fea0003c00000 */
[----:B------:R0:W1:Y:S02]  /*2a380*/  SHFL.IDX P6, R14, R13, R12, R11 ;  /* 0x0000000c0d0e7389 */ /* 0x00006400000c000b */
[----:B01----:R-:W-:Y:S01]  /*2a390*/  ENDCOLLECTIVE ;  /* 0x000000000000791b */ /* 0x003fe20003800000 */
.L_x_3189:
[----:B------:R-:W-:Y:S01]  /*2a3a0*/  MOV R4, R14 ;  /* 0x0000000e00047202 */ /* 0x000fe20000000f00 */
[----:B------:R-:W-:Y:S06]  /*2a3b0*/  BRA `(.L_x_3190) ;  /* 0xffffffa400f47947 */ /* 0x000fec000383ffff */
.L_x_3007:
[----:B------:R-:W-:Y:S01]  /*2a3c0*/  BSSY B0, `(.L_x_3191) ;  /* 0x0000007000007945 */ /* 0x000fe20003800000 */
[----:B------:R-:W-:Y:S01]  /*2a3d0*/  IMAD.MOV.U32 R13, RZ, RZ, R2 ;  /* 0x000000ffff0d7224 */ /* 0x000fe200078e0002 */
[----:B------:R-:W-:Y:S01]  /*2a3e0*/  MOV R11, 0x1f ;  /* 0x0000001f000b7802 */ /* 0x000fe20000000f00 */
[----:B------:R-:W-:-:S07]  /*2a3f0*/  IMAD.MOV.U32 R15, RZ, RZ, -0x1 ;  /* 0xffffffffff0f7424 */ /* 0x000fce00078e00ff */
[----:B0-23--:R-:W-:Y:S05]  /*2a400*/  WARPSYNC.COLLECTIVE R15, `(.L_x_3192) ;  /* 0x000000000f087348 */ /* 0x00dfea0003c00000 */
[----:B------:R1:W4:Y:S02]  /*2a410*/  SHFL.IDX P6, R14, R13, R12, R11 ;  /* 0x0000000c0d0e7389 */ /* 0x00032400000c000b */
[----:B01234-:R-:W-:Y:S01]  /*2a420*/  ENDCOLLECTIVE ;  /* 0x000000000000791b */ /* 0x01ffe20003800000 */
.L_x_3192:
[----:B------:R-:W-:Y:S05]  /*2a430*/  BSYNC B0 ;  /* 0x0000000000007941 */ /* 0x000fea0003800000 */
.L_x_3191:
[----:B------:R-:W-:Y:S01]  /*2a440*/  IMAD.MOV.U32 R6, RZ, RZ, R14 ;  /* 0x000000ffff067224 */ /* 0x000fe200078e000e */
[----:B------:R-:W-:Y:S06]  /*2a450*/  BRA `(.L_x_3006) ;  /* 0xffffffa400e47947 */ /* 0x000fec000383ffff */
.L_x_3013:
[----:B-1----:R1:W3:Y:S02]  /*2a460*/  SYNCS.PHASECHK.TRANS64.TRYWAIT P0, [R5+URZ+0x2a820], R0 ;  /* 0x02a82000050075a7 */ /* 0x0022e4000800017f */
[----:B---3--:R-:W-:Y:S05]  /*2a470*/  @!P0 NANOSLEEP.SYNCS 0x989680 ;  /* 0x009896800000895d */ /* 0x008fea0003900000 */
[----:B------:R-:W3:Y:S02]  /*2a480*/  @!P0 SYNCS.PHASECHK.TRANS64 P0, [R5+URZ+0x2a820], R0 ;  /* 0x02a82000050085a7 */ /* 0x000ee4000800007f */
[----:B---3--:R-:W-:Y:S05]  /*2a490*/  @!P0 BRA `(.L_x_3013) ;  /* 0xfffffffc00f08947 */ /* 0x008fea000383ffff */
[----:B------:R-:W-:Y:S05]  /*2a4a0*/  BRA `(.L_x_3193) ;  /* 0xffffffb0003c7947 */ /* 0x000fea000383ffff */
.L_x_3014:
[----:B------:R-:W3:Y:S01]  /*2a4b0*/  S2R R2, SR_TID.X ;  /* 0x0000000000027919 */ /* 0x000ee20000002100 */
[----:B------:R-:W-:Y:S01]  /*2a4c0*/  BSSY B0, `(.L_x_3194) ;  /* 0x000000a000007945 */ /* 0x000fe20003800000 */
[----:B------:R-:W-:Y:S01]  /*2a4d0*/  IMAD.MOV.U32 R12, RZ, RZ, RZ ;  /* 0x000000ffff0c7224 */ /* 0x000fe200078e00ff */
[----:B------:R-:W-:Y:S01]  /*2a4e0*/  MOV R15, 0xffffffff ;  /* 0xffffffff000f7802 */ /* 0x000fe20000000f00 */
[----:B------:R-:W-:Y:S01]  /*2a4f0*/  IMAD.MOV.U32 R11, RZ, RZ, 0x1f ;  /* 0x0000001fff0b7424 */ /* 0x000fe200078e00ff */
[----:B---3--:R-:W-:-:S04]  /*2a500*/  SHF.R.U32.HI R2, RZ, 0x5, R2 ;  /* 0x00000005ff027819 */ /* 0x008fc80000011602 */
[----:B------:R-:W-:-:S04]  /*2a510*/  LOP3.LUT R2, R2, 0x3, RZ, 0xc0, !PT ;  /* 0x0000000302027812 */ /* 0x000fc800078ec0ff */
[----:B------:R-:W-:-:S07]  /*2a520*/  MOV R13, R2 ;  /* 0x00000002000d7202 */ /* 0x000fce0000000f00 */
[----:B012---:R-:W-:Y:S05]  /*2a530*/  WARPSYNC.COLLECTIVE R15, `(.L_x_3195) ;  /* 0x000000000f087348 */ /* 0x007fea0003c00000 */
[----:B------:R3:W4:Y:S02]  /*2a540*/  SHFL.IDX P6, R14, R13, R12, R11 ;  /* 0x0000000c0d0e7389 */ /* 0x00072400000c000b */
[----:B01234-:R-:W-:Y:S01]  /*2a550*/  ENDCOLLECTIVE ;  /* 0x000000000000791b */ /* 0x01ffe20003800000 */
.L_x_3195:
[----:B------:R-:W-:Y:S05]  /*2a560*/  BSYNC B0 ;  /* 0x0000000000007941 */ /* 0x000fea0003800000 */
.L_x_3194:
[----:B------:R-:W-:Y:S05]  /*2a570*/  BRA `(.L_x_3196) ;  /* 0xffffffb000247947 */ /* 0x000fea000383ffff */
.L_x_3015:
[----:B------:R-:W-:Y:S01]  /*2a580*/  BSSY B0, `(.L_x_3197) ;  /* 0x0000006000007945 */ /* 0x000fe20003800000 */
[----:B------:R-:W-:-:S07]  /*2a590*/  IMAD.MOV.U32 R15, RZ, RZ, -0x1 ;  /* 0xffffffffff0f7424 */ /* 0x000fce00078e00ff */
[----:B012---:R-:W-:Y:S05]  /*2a5a0*/  WARPSYNC.COLLECTIVE R15, `(.L_x_3198) ;  /* 0x000000000f0c7348 */ /* 0x007fea0003c00000 */
[----:B------:R-:W-:Y:S02]  /*2a5b0*/  ELECT P6, UR62, PT ;  /* 0x00000000003e782f */ /* 0x000fe400038c0000 */
[----:B------:R-:W-:Y:S01]  /*2a5c0*/  MOV R14, UR62 ;  /* 0x0000003e000e7c02 */ /* 0x000fe20008000f00 */
[----:B012---:R-:W-:Y:S10]  /*2a5d0*/  ENDCOLLECTIVE ;  /* 0x000000000000791b */ /* 0x007ff40003800000 */
.L_x_3198:
[----:B------:R-:W-:Y:S05]  /*2a5e0*/  BSYNC B0 ;  /* 0x0000000000007941 */ /* 0x000fea0003800000 */
.L_x_3197:
[----:B------:R-:W-:Y:S05]  /*2a5f0*/  BRA `(.L_x_3199) ;  /* 0xffffffb000187947 */ /* 0x000fea000383ffff */
.L_x_3017:
[----:B-1----:R1:W3:Y:S02]  /*2a600*/  SYNCS.PHASECHK.TRANS64.TRYWAIT P1, [R3+URZ+0x2a840], R2 ;  /* 0x02a84002030075a7 */ /* 0x0022e4000802017f */
[----:B---3--:R-:W-:Y:S05]  /*2a610*/  @!P1 NANOSLEEP.SYNCS 0x989680 ;  /* 0x009896800000995d */ /* 0x008fea0003900000 */
[----:B------:R-:W3:Y:S02]  /*2a620*/  @!P1 SYNCS.PHASECHK.TRANS64 P1, [R3+URZ+0x2a840], R2 ;  /* 0x02a84002030095a7 */ /* 0x000ee4000802007f */
[----:B---3--:R-:W-:Y:S05]  /*2a630*/  @!P1 BRA `(.L_x_3017) ;  /* 0xfffffffc00f09947 */ /* 0x008fea000383ffff */
[----:B------:R-:W-:Y:S05]  /*2a640*/  BRA `(.L_x_3200) ;  /* 0xffffffb000407947 */ /* 0x000fea000383ffff */
.L_x_3019:
[----:B---3--:R3:W4:Y:S02]  /*2a650*/  SYNCS.PHASECHK.TRANS64.TRYWAIT P1, [R5+URZ+0x2a840], R0 ;  /* 0x02a84000050075a7 */ /* 0x008724000802017f */
[----:B----4-:R-:W-:Y:S05]  /*2a660*/  @!P1 NANOSLEEP.SYNCS 0x989680 ;  /* 0x009896800000995d */ /* 0x010fea0003900000 */
[----:B------:R-:W4:Y:S02]  /*2a670*/  @!P1 SYNCS.PHASECHK.TRANS64 P1, [R5+URZ+0x2a840], R0 ;  /* 0x02a84000050095a7 */ /* 0x000f24000802007f */
[----:B----4-:R-:W-:Y:S05]  /*2a680*/  @!P1 BRA `(.L_x_3019) ;  /* 0xfffffffc00f09947 */ /* 0x010fea000383ffff */
[----:B------:R-:W-:Y:S05]  /*2a690*/  BRA `(.L_x_3201) ;  /* 0xffffffb0004c7947 */ /* 0x000fea000383ffff */
.L_x_3021:
[----:B----4-:R4:W0:Y:S02]  /*2a6a0*/  SYNCS.PHASECHK.TRANS64.TRYWAIT P1, [R3+URZ+0x2a860], R2 ;  /* 0x02a86002030075a7 */ /* 0x010824000802017f */
[----:B0-----:R-:W-:Y:S05]  /*2a6b0*/  @!P1 NANOSLEEP.SYNCS 0x989680 ;  /* 0x009896800000995d */ /* 0x001fea0003900000 */
[----:B------:R-:W0:Y:S02]  /*2a6c0*/  @!P1 SYNCS.PHASECHK.TRANS64 P1, [R3+URZ+0x2a860], R2 ;  /* 0x02a86002030095a7 */ /* 0x000e24000802007f */
[----:B0-----:R-:W-:Y:S05]  /*2a6d0*/  @!P1 BRA `(.L_x_3021) ;  /* 0xfffffffc00f09947 */ /* 0x001fea000383ffff */
[----:B------:R-:W-:Y:S05]  /*2a6e0*/  BRA `(.L_x_3202) ;  /* 0xffffffb000487947 */ /* 0x000fea000383ffff */
.L_x_3203:
        /* <DEDUP_REMOVED lines=9> */
.L_x_15740:


//--------------------- .text._ZN7cutlass13device_kernelIN5flash11enable_sm90INS1_16FlashAttnFwdSm90INS1_25CollectiveMainloopFwdSm90ILi2EN4cute5tupleIJNS5_1CILi1EEES8_S8_EEENS6_IJNS7_ILi64EEESA_SA_EEELi512ENS_6half_tEfNS_4arch4Sm90ELb0ELb0ELb1ELb0ELb1ELb0ELb0ELb0ELb0ELb1ELb1ELb0EEENS1_21CollectiveEpilogueFwdINS6_IJSA_NS7_ILi512EEESA_EEES9_SC_SE_Li256ELb0ELb1ELb1ELb0EEENS1_19SingleTileSchedulerILb0ELb1ELb1ELi64EEEEEEEEEvNT_6ParamsE --------------------------
	.section	.text._ZN7cutlass13device_kernelIN5flash11enable_sm90INS1_16FlashAttnFwdSm90INS1_25CollectiveMainloopFwdSm90ILi2EN4cute5tupleIJNS5_1CILi1EEES8_S8_EEENS6_IJNS7_ILi64EEESA_SA_EEELi512ENS_6half_tEfNS_4arch4Sm90ELb0ELb0ELb1ELb0ELb1ELb0ELb0ELb0ELb0ELb1ELb1ELb0EEENS1_21CollectiveEpilogueFwdINS6_IJSA_NS7_ILi512EEESA_EEES9_SC_SE_Li256ELb0ELb1ELb1ELb0EEENS1_19SingleTileSchedulerILb0ELb1ELb1ELi64EEEEEEEEEvNT_6ParamsE,"ax",@progbits
	.align	128
.text._ZN7cutlass13device_kernelIN5flash11enable_sm90INS1_16FlashAttnFwdSm90INS1_25CollectiveMainloopFwdSm90ILi2EN4cute5tupleIJNS5_1CILi1EEES8_S8_EEENS6_IJNS7_ILi64EEESA_SA_EEELi512ENS_6half_tEfNS_4arch4Sm90ELb0ELb0ELb1ELb0ELb1ELb0ELb0ELb0ELb0ELb1ELb1ELb0EEENS1_21CollectiveEpilogueFwdINS6_IJSA_NS7_ILi512EEESA_EEES9_SC_SE_Li256ELb0ELb1ELb1ELb0EEENS1_19SingleTileSchedulerILb0ELb1ELb1ELi64EEEEEEEEEvNT_6ParamsE:
        .type           _ZN7cutlass13device_kernelIN5flash11enable_sm90INS1_16FlashAttnFwdSm90INS1_25CollectiveMainloopFwdSm90ILi2EN4cute5tupleIJNS5_1CILi1EEES8_S8_EEENS6_IJNS7_ILi64EEESA_SA_EEELi512ENS_6half_tEfNS_4arch4Sm90ELb0ELb0ELb1ELb0ELb1ELb0ELb0ELb0ELb0ELb1ELb1ELb0EEENS1_21CollectiveEpilogueFwdINS6_IJSA_NS7_ILi512EEESA_EEES9_SC_SE_Li256ELb0ELb1ELb1ELb0EEENS1_19SingleTileSchedulerILb0ELb1ELb1ELi64EEEEEEEEEvNT_6ParamsE,@function
        .size           _ZN7cutlass13device_kernelIN5flash11enable_sm90INS1_16FlashAttnFwdSm90INS1_25CollectiveMainloopFwdSm90ILi2EN4cute5tupleIJNS5_1CILi1EEES8_S8_EEENS6_IJNS7_ILi64EEESA_SA_EEELi512ENS_6half_tEfNS_4arch4Sm90ELb0ELb0ELb1ELb0ELb1ELb0ELb0ELb0ELb0ELb1ELb1ELb0EEENS1_21CollectiveEpilogueFwdINS6_IJSA_NS7_ILi512EEESA_EEES9_SC_SE_Li256ELb0ELb1ELb1ELb0EEENS1_19SingleTileSchedulerILb0ELb1ELb1ELi64EEEEEEEEEvNT_6ParamsE,(.L_x_15741 - _ZN7cutlass13device_kernelIN5flash11enable_sm90INS1_16FlashAttnFwdSm90INS1_25CollectiveMainloopFwdSm90ILi2EN4cute5tupleIJNS5_1CILi1EEES8_S8_EEENS6_IJNS7_ILi64EEESA_SA_EEELi512ENS_6half_tEfNS_4arch4Sm90ELb0ELb0ELb1ELb0ELb1ELb0ELb0ELb0ELb0ELb1ELb1ELb0EEENS1_21CollectiveEpilogueFwdINS6_IJSA_NS7_ILi512EEESA_EEES9_SC_SE_Li256ELb0ELb1ELb1ELb0EEENS1_19SingleTileSchedulerILb0ELb1ELb1ELi64EEEEEEEEEvNT_6ParamsE)
        .other          _ZN7cutlass13device_kernelIN5flash11enable_sm90INS1_16FlashAttnFwdSm90INS1_25CollectiveMainloopFwdSm90ILi2EN4cute5tupleIJNS5_1CILi1EEES8_S8_EEENS6_IJNS7_ILi64EEESA_SA_EEELi512ENS_6half_tEfNS_4arch4Sm90ELb0ELb0ELb1ELb0ELb1ELb0ELb0ELb0ELb0ELb1ELb1ELb0EEENS1_21CollectiveEpilogueFwdINS6_IJSA_NS7_ILi512EEESA_EEES9_SC_SE_Li256ELb0ELb1ELb1ELb0EEENS1_19SingleTileSchedulerILb0ELb1ELb1ELi64EEEEEEEEEvNT_6ParamsE,@"STO_CUDA_ENTRY STV_DEFAULT"
_ZN7cutlass13device_kernelIN5flash11enable_sm90INS1_16FlashAttnFwdSm90INS1_25CollectiveMainloopFwdSm90ILi2EN4cute5tupleIJNS5_1CILi1EEES8_S8_EEENS6_IJNS7_ILi64EEESA_SA_EEELi512ENS_6half_tEfNS_4arch4Sm90ELb0ELb0ELb1ELb0ELb1ELb0ELb0ELb0ELb0ELb1ELb1ELb0EEENS1_21CollectiveEpilogueFwdINS6_IJSA_NS7_ILi512EEESA_EEES9_SC_SE_Li256ELb0ELb1ELb1ELb0EEENS1_19SingleTileSchedulerILb0ELb1ELb1ELi64EEEEEEEEEvNT_6ParamsE:
        /* <DEDUP_REMOVED lines=35> */
[----:B0-----:R0:W1:Y:S01]  /*0230*/  SYNCS.EXCH.64 URZ, [UR6+0x28c30], UR4 ;  /* 0x028c3004063f75b2 */ /* 0x0010620008000100 */
[----:B------:R0:W2:Y:S01]  /*0240*/  SYNCS.EXCH.64 URZ, [UR6+0x28c40], UR4 ;  /* 0x028c4004063f75b2 */ /* 0x0000a20008000100 */
[----:B------:R0:W0:Y:S01]  /*0250*/  SYNCS.EXCH.64 URZ, [UR6+0x28c38], UR4 ;  /* 0x028c3804063f75b2 */ /* 0x0000220008000100 */
[----:B------:R0:W0:Y:S01]  /*0260*/  SYNCS.EXCH.64 URZ, [UR6+0x28c48], UR4 ;  /* 0x028c4804063f75b2 */ /* 0x0000220008000100 */
[----:B------:R-:W-:Y:S01]  /*0270*/  NOP ;  /* 0x0000000000007918 */ /* 0x000fe20000000000 */
.L_x_3204:
        /* <DEDUP_REMOVED lines=22> */
.L_x_3205:
        /* <DEDUP_REMOVED lines=18> */
.L_x_3206:
        /* <DEDUP_REMOVED lines=22> */
.L_x_3207:
        /* <DEDUP_REMOVED lines=23> */
.L_x_3208:
        /* <DEDUP_REMOVED lines=9> */
.L_x_3211:
[----:B------:R-:W-:-:S08]  /*0860*/  NOP ;  /* 0x0000000000007918 */ /* 0x000fd00000000000 */
[----:B------:R-:W0:Y:S02]  /*0870*/  USETMAXREG.TRY_ALLOC.CTAPOOL UP0, 0xe8 ;  /* 0x000000e8000079c8 */ /* 0x000e240008000600 */
[----:B0-----:R-:W-:-:S13]  /*0880*/  PLOP3.LUT P0, PT, PT, PT, UP0, 0x80, 0x0 ;  /* 0x000000000000781c */ /* 0x001fda0003f0f008 */
[----:B------:R-:W-:Y:S05]  /*0890*/  @!P0 BRA `(.L_x_3211) ;  /* 0xfffffffc00f08947 */ /* 0x000fea000383ffff */
[----:B------:R-:W-:Y:S01]  /*08a0*/  LOP3.LUT R0, R30, 0xffffff80, RZ, 0xc0, !PT ;  /* 0xffffff801e007812 */ /* 0x000fe200078ec0ff */
[----:B------:R-:W0:Y:S01]  /*08b0*/  S2UR UR6, SR_CTAID.Y ;  /* 0x00000000000679c3 */ /* 0x000e220000002600 */
[----:B------:R-:W-:Y:S02]  /*08c0*/  ULDC UR7, c[0x0][0xc50] ;  /* 0x0003140000077ab9 */ /* 0x000fe40000000800 */
[----:B------:R-:W-:Y:S01]  /*08d0*/  ISETP.NE.AND P0, PT, R0, 0x80, PT ;  /* 0x000000800000780c */ /* 0x000fe20003f05270 */
[----:B------:R-:W-:-:S04]  /*08e0*/  UISETP.NE.AND UP0, UPT, UR7, 0x1, UPT ;  /* 0x000000010700788c */ /* 0x000fc8000bf05270 */
[----:B------:R-:W1:Y:S07]  /*08f0*/  S2UR UR8, SR_CTAID.Z ;  /* 0x00000000000879c3 */ /* 0x000e6e0000002700 */
[----:B------:R-:W-:Y:S01]  /*0900*/  @UP0 ULDC UR4, c[0x0][0xc54] ;  /* 0x0003150000040ab9 */ /* 0x000fe20000000800 */
[----:B------:R-:W-:Y:S06]  /*0910*/  @!P0 BAR.ARV 0x8, 0x100 ;  /* 0x0204000000008b1d */ /* 0x000fec0000002000 */
[----:B------:R-:W-:Y:S01]  /*0920*/  ISETP.GE.U32.AND P0, PT, R30, 0x100, PT ;  /* 0x000001001e00780c */ /* 0x000fe20003f06070 */
[----:B------:R-:W-:Y:S01]  /*0930*/  @UP0 ULDC UR10, c[0x0][0xc58] ;  /* 0x00031600000a0ab9 */ /* 0x000fe20000000800 */
[----:B0-----:R-:W-:-:S02]  /*0940*/  UIMAD.WIDE.U32 UR4, UR6, UR4, URZ ;  /* 0x00000004060472a5 */ /* 0x001fc4000f8e003f */
[----:B------:R-:W-:Y:S02]  /*0950*/  UMOV UR38, UR6 ;  /* 0x0000000600267c82 */ /* 0x000fe40008000000 */
[----:B------:R-:W-:-:S04]  /*0960*/  @UP0 USHF.R.U32.HI UR38, URZ, UR10, UR5 ;  /* 0x0000000a3f260299 */ /* 0x000fc80008011605 */
[----:B------:R-:W-:-:S03]  /*0970*/  UIADD3 UR4, -UR38, URZ, URZ ;  /* 0x0000003f26047290 */ /* 0x000fc6000fffe13f */
[----:B------:R-:W-:Y:S06]  /*0980*/  @P0 BAR.ARV 0xf, 0x100 ;  /* 0x03c4000000000b1d */ /* 0x000fec0000002000 */
[----:B-1----:R-:W-:Y:S01]  /*0990*/  ISETP.LE.AND P0, PT, RZ, UR8, PT ;  /* 0x00000008ff007c0c */ /* 0x002fe2000bf03270 */
[----:B------:R-:W-:-:S12]  /*09a0*/  UIMAD UR7, UR7, UR4, UR6 ;  /* 0x00000004070772a4 */ /* 0x000fd8000f8e0206 */
[----:B------:R-:W-:Y:S05]  /*09b0*/  @!P0 BRA `(.L_x_3212) ;  /* 0x000000c800bc8947 */ /* 0x000fea0003800000 */
[----:B------:R-:W-:Y:S01]  /*09c0*/  ULDC.64 UR4, c[0x0][0x418] ;  /* 0x0001060000047ab9 */ /* 0x000fe20000000a00 */
[----:B------:R-:W-:Y:S01]  /*09d0*/  ULDC UR43, c[0x0][0x424] ;  /* 0x00010900002b7ab9 */ /* 0x000fe20000000800 */
[----:B------:R-:W-:Y:S01]  /*09e0*/  UISETP.NE.U32.AND UP0, UPT, UR4, URZ, UPT ;  /* 0x0000003f0400728c */ /* 0x000fe2000bf05070 */
[----:B------:R-:W0:Y:S01]  /*09f0*/  S2UR UR42, SR_CgaCtaId ;  /* 0x00000000002a79c3 */ /* 0x000e220000008800 */
[----:B------:R-:W-:Y:S01]  /*0a00*/  UISETP.NE.AND UP1, UPT, UR9, 0x1, UPT ;  /* 0x000000010900788c */ /* 0x000fe2000bf25270 */
[----:B------:R-:W-:Y:S01]  /*0a10*/  VIADD R16, R30, 0xffffff80 ;  /* 0xffffff801e107836 */ /* 0x000fe20000000000 */
[----:B------:R-:W-:Y:S01]  /*0a20*/  UISETP.NE.AND.EX UP0, UPT, UR5, URZ, UPT, UP0 ;  /* 0x0000003f0500728c */ /* 0x000fe2000bf05300 */
[----:B------:R-:W-:Y:S01]  /*0a30*/  ULDC UR4, c[0x0][0x2f0] ;  /* 0x0000bc0000047ab9 */ /* 0x000fe20000000800 */
[----:B------:R-:W-:Y:S02]  /*0a40*/  USHF.R.U32.HI UR11, URZ, 0x10, UR7 ;  /* 0x000000103f0b7899 */ /* 0x000fe40008011607 */
[----:B------:R-:W-:Y:S01]  /*0a50*/  PLOP3.LUT P0, PT, PT, PT, UP1, 0x80, 0x0 ;  /* 0x000000000000781c */ /* 0x000fe20003f0f018 */
[----:B------:R-:W-:-:S02]  /*0a60*/  USEL UR43, UR43, 0x1, UP0 ;  /* 0x000000012b2b7887 */ /* 0x000fc40008000000 */
[----:B------:R-:W-:Y:S02]  /*0a70*/  UISETP.NE.AND UP0, UPT, UR11, URZ, UPT ;  /* 0x0000003f0b00728c */ /* 0x000fe4000bf05270 */
[----:B------:R-:W-:Y:S02]  /*0a80*/  UIMAD UR43, UR43, UR4, URZ ;  /* 0x000000042b2b72a4 */ /* 0x000fe4000f8e023f */
[----:B------:R-:W-:Y:S02]  /*0a90*/  ULOP3.LUT UR7, UR7, 0xffff, URZ, 0xc0, !UPT ;  /* 0x0000ffff07077892 */ /* 0x000fe4000f8ec03f */
[----:B------:R-:W-:-:S04]  /*0aa0*/  UIADD3 UR4, UR43, 0x3f, URZ ;  /* 0x0000003f2b047890 */ /* 0x000fc8000fffe03f */
[----:B------:R-:W-:Y:S01]  /*0ab0*/  USHF.R.S32.HI UR5, URZ, 0x1f, UR4 ;  /* 0x0000001f3f057899 */ /* 0x000fe20008011404 */
[----:B------:R-:W-:-:S03]  /*0ac0*/  @!UP0 ULDC UR11, c[0x0][0x9f0] ;  /* 0x00027c00000b8ab9 */ /* 0x000fc60000000800 */
[----:B------:R-:W-:-:S04]  /*0ad0*/  ULEA.HI UR5, UR5, UR4, URZ, 0x6 ;  /* 0x0000000405057291 */ /* 0x000fc8000f8f303f */
[----:B------:R-:W-:Y:S01]  /*0ae0*/  USHF.R.S32.HI UR6, URZ, 0x6, UR5 ;  /* 0x000000063f067899 */ /* 0x000fe20008011405 */
[----:B0-----:R-:W-:Y:S11]  /*0af0*/  @!P0 BRA `(.L_x_3213) ;  /* 0x0000001c00e48947 */ /* 0x001ff60003800000 */
[----:B------:R-:W-:Y:S01]  /*0b00*/  UISETP.GE.AND UP0, UPT, UR43, 0x1, UPT ;  /* 0x000000012b00788c */ /* 0x000fe2000bf06270 */
[----:B------:R-:W-:Y:S02]  /*0b10*/  PLOP3.LUT P0, PT, PT, PT, PT, 0x80, 0x0 ;  /* 0x000000000000781c */ /* 0x000fe40003f0f070 */
[----:B------:R-:W-:Y:S02]  /*0b20*/  CS2R R4, SRZ ;  /* 0x0000000000047805 */ /* 0x000fe4000001ff00 */
[----:B------:R-:W-:Y:S02]  /*0b30*/  CS2R R150, SRZ ;  /* 0x0000000000967805 */ /* 0x000fe4000001ff00 */
[----:B------:R-:W-:Y:S02]  /*0b40*/  CS2R R148, SRZ ;  /* 0x0000000000947805 */ /* 0x000fe4000001ff00 */
[----:B------:R-:W-:Y:S02]  /*0b50*/  CS2R R146, SRZ ;  /* 0x0000000000927805 */ /* 0x000fe4000001ff00 */
[----:B------:R-:W-:-:S02]  /*0b60*/  PLOP3.LUT P1, PT, PT, PT, UP0, 0x80, 0x0 ;  /* 0x000000000000781c */ /* 0x000fc40003f2f008 */
        /* <DEDUP_REMOVED lines=54> */
[----:B------:R-:W-:Y:S01]  /*0ed0*/  IMAD.MOV.U32 R37, RZ, RZ, RZ ;  /* 0x000000ffff257224 */ /* 0x000fe200078e00ff */
[----:B------:R-:W-:Y:S01]  /*0ee0*/  MOV R3, RZ ;  /* 0x000000ff00037202 */ /* 0x000fe20000000f00 */
[----:B------:R-:W-:Y:S06]  /*0ef0*/  @!P1 BRA `(.L_x_3214) ;  /* 0x0000000000709947 */ /* 0x000fec0003800000 */
[----:B------:R-:W-:Y:S01]  /*0f00*/  IMAD.U32 R6, RZ, RZ, UR11 ;  /* 0x0000000bff067e24 */ /* 0x000fe2000f8e00ff */
[----:B------:R-:W-:-:S04]  /*0f10*/  UIADD3 UR4, UR6, -0x1, UR11 ;  /* 0xffffffff06047890 */ /* 0x000fc8000fffe00b */
[-C--:B------:R-:W-:Y:S02]  /*0f20*/  IABS R7, R6.reuse ;  /* 0x0000000600077213 */ /* 0x080fe40000000000 */
[----:B------:R-:W-:Y:S01]  /*0f30*/  IMAD.U32 R8, RZ, RZ, UR4 ;  /* 0x00000004ff087e24 */ /* 0x000fe2000f8e00ff */
[----:B------:R-:W-:Y:S01]  /*0f40*/  IABS R6, R6 ;  /* 0x0000000600067213 */ /* 0x000fe20000000000 */
[----:B------:R-:W0:Y:S01]  /*0f50*/  I2F.RP R0, R7 ;  /* 0x0000000700007306 */ /* 0x000e220000209400 */
[----:B------:R-:W-:-:S03]  /*0f60*/  ULOP3.LUT UR4, UR4, UR11, URZ, 0x3c, !UPT ;  /* 0x0000000b04047292 */ /* 0x000fc6000f8e3c3f */
[----:B------:R-:W-:-:S03]  /*0f70*/  IMAD.MOV R6, RZ, RZ, -R6 ;  /* 0x000000ffff067224 */ /* 0x000fc600078e0a06 */
[----:B------:R-:W-:Y:S01]  /*0f80*/  ISETP.LE.AND P3, PT, RZ, UR4, PT ;  /* 0x00000004ff007c0c */ /* 0x000fe2000bf63270 */
[----:B0-----:R-:W0:Y:S02]  /*0f90*/  MUFU.RCP R0, R0 ;  /* 0x0000000000007308 */ /* 0x001e240000001000 */
[----:B0-----:R-:W-:Y:S01]  /*0fa0*/  VIADD R2, R0, 0xffffffe ;  /* 0x0ffffffe00027836 */ /* 0x001fe20000000000 */
[----:B------:R-:W-:-:S05]  /*0fb0*/  IABS R0, R8 ;  /* 0x0000000800007213 */ /* 0x000fca0000000000 */
[----:B------:R0:W1:Y:S02]  /*0fc0*/  F2I.FTZ.U32.TRUNC.NTZ R3, R2 ;  /* 0x0000000200037305 */ /* 0x000064000021f000 */
[----:B0-----:R-:W-:Y:S02]  /*0fd0*/  MOV R2, RZ ;  /* 0x000000ff00027202 */ /* 0x001fe40000000f00 */
[----:B-1----:R-:W-:-:S05]  /*0fe0*/  IADD3 R10, RZ, -R3, RZ ;  /* 0x80000003ff0a7210 */ /* 0x002fca0007ffe0ff */
        /* <DEDUP_REMOVED lines=8> */
[----:B------:R-:W-:Y:S02]  /*1070*/  ISETP.NE.AND P2, PT, RZ, UR11, PT ;  /* 0x0000000bff007c0c */ /* 0x000fe4000bf45270 */
[----:B------:R-:W-:-:S13]  /*1080*/  ISETP.GE.U32.AND P1, PT, R0, R7, PT ;  /* 0x000000070000720c */ /* 0x000fda0003f26070 */
[----:B------:R-:W-:-:S04]  /*1090*/  @P1 VIADD R3, R3, 0x1 ;  /* 0x0000000103031836 */ /* 0x000fc80000000000 */
[----:B------:R-:W-:Y:S01]  /*10a0*/  @!P3 IMAD.MOV R3, RZ, RZ, -R3 ;  /* 0x000000ffff03b224 */ /* 0x000fe200078e0a03 */
[----:B------:R-:W-:-:S07]  /*10b0*/  @!P2 LOP3.LUT R3, RZ, UR11, RZ, 0x33, !PT ;  /* 0x0000000bff03ac12 */ /* 0x000fce000f8e33ff */
.L_x_3214:
[----:B------:R-:W-:Y:S01]  /*10c0*/  IMAD R0, R3, UR7, RZ ;  /* 0x0000000703007c24 */ /* 0x000fe2000f8e02ff */
[----:B------:R-:W-:Y:S02]  /*10d0*/  MOV R36, RZ ;  /* 0x000000ff00247202 */ /* 0x000fe40000000f00 */
[----:B------:R-:W-:Y:S02]  /*10e0*/  CS2R R34, SRZ ;  /* 0x0000000000227805 */ /* 0x000fe4000001ff00 */
[----:B------:R-:W-:Y:S02]  /*10f0*/  CS2R R32, SRZ ;  /* 0x0000000000207805 */ /* 0x000fe4000001ff00 */
[----:B------:R-:W-:Y:S02]  /*1100*/  CS2R R30, SRZ ;  /* 0x00000000001e7805 */ /* 0x000fe4000001ff00 */
[----:B------:R-:W-:Y:S02]  /*1110*/  VIADDMNMX R3, R0, R3, UR6, PT ;  /* 0x0000000600037e46 */ /* 0x000fe4000b800103 */
[----:B------:R-:W-:-:S02]  /*1120*/  CS2R R28, SRZ ;  /* 0x00000000001c7805 */ /* 0x000fc4000001ff00 */
[----:B------:R-:W-:Y:S02]  /*1130*/  CS2R R26, SRZ ;  /* 0x00000000001a7805 */ /* 0x000fe4000001ff00 */
[----:B------:R-:W-:Y:S02]  /*1140*/  CS2R R24, SRZ ;  /* 0x0000000000187805 */ /* 0x000fe4000001ff00 */
[----:B------:R-:W-:-:S13]  /*1150*/  ISETP.GT.AND P1, PT, R3, R0, PT ;  /* 0x000000000300720c */ /* 0x000fda0003f24270 */
[----:B------:R-:W-:Y:S05]  /*1160*/  @!P1 BRA `(.L_x_3215) ;  /* 0x00000064001c9947 */ /* 0x000fea0003800000 */
[----:B------:R-:W-:Y:S01]  /*1170*/  SHF.R.S32.HI R5, RZ, 0x1f, R16 ;  /* 0x0000001fff057819 */ /* 0x000fe20000011410 */
[----:B------:R-:W-:-:S03]  /*1180*/  UMOV UR7, 0x400 ;  /* 0x0000040000077882 */ /* 0x000fc60000000000 */
[----:B------:R-:W-:-:S04]  /*1190*/  LEA.HI R5, R5, R16, RZ, 0x7 ;  /* 0x0000001005057211 */ /* 0x000fc800078f38ff */
[----:B------:R-:W-:Y:S02]  /*11a0*/  SHF.R.S32.HI R2, RZ, 0x7, R5 ;  /* 0x00000007ff027819 */ /* 0x000fe40000011405 */
[----:B------:R-:W-:-:S04]  /*11b0*/  LOP3.LUT R5, R5, 0xffffff80, RZ, 0xc0, !PT ;  /* 0xffffff8005057812 */ /* 0x000fc800078ec0ff */
[----:B------:R-:W0:Y:S01]  /*11c0*/  SHFL.IDX PT, R2, R2, RZ, 0x1f ;  /* 0x00001fff02027589 */ /* 0x000e2200000e0000 */
[----:B------:R-:W-:-:S05]  /*11d0*/  IMAD.IADD R5, R16, 0x1, -R5 ;  /* 0x0000000110057824 */ /* 0x000fca00078e0a05 */
[----:B------:R-:W-:-:S04]  /*11e0*/  SHF.R.S32.HI R4, RZ, 0x1f, R5 ;  /* 0x0000001fff047819 */ /* 0x000fc80000011405 */
[CC--:B------:R-:W-:Y:S02]  /*11f0*/  LEA.HI R6, R4.reuse, R5.reuse, RZ, 0x2 ;  /* 0x0000000504067211 */ /* 0x0c0fe400078f10ff */
[----:B------:R-:W-:Y:S02]  /*1200*/  LEA.HI R4, R4, R5, RZ, 0x5 ;  /* 0x0000000504047211 */ /* 0x000fe400078f28ff */
[----:B------:R-:W-:Y:S02]  /*1210*/  SHF.R.S32.HI R7, RZ, 0x1f, R6 ;  /* 0x0000001fff077819 */ /* 0x000fe40000011406 */
[----:B------:R-:W-:Y:S02]  /*1220*/  SHF.R.S32.HI R4, RZ, 0x5, R4 ;  /* 0x00000005ff047819 */ /* 0x000fe40000011404 */
[----:B0-----:R-:W-:Y:S02]  /*1230*/  R2UR UR4, R2 ;  /* 0x00000000020472ca */ /* 0x001fe400000e0000 */
[----:B------:R-:W-:-:S04]  /*1240*/  SHF.R.S32.HI R2, RZ, 0x2, R6 ;  /* 0x00000002ff027819 */ /* 0x000fc80000011406 */
[----:B------:R-:W-:-:S04]  /*1250*/  LEA.HI R7, R7, R2, RZ, 0x3 ;  /* 0x0000000207077211 */ /* 0x000fc800078f18ff */
[----:B------:R-:W-:-:S03]  /*1260*/  LOP3.LUT R7, R7, 0xfffffff8, RZ, 0xc0, !PT ;  /* 0xfffffff807077812 */ /* 0x000fc600078ec0ff */
[----:B------:R-:W-:Y:S02]  /*1270*/  ULEA.HI UR5, UR4, UR4, URZ, 0x1 ;  /* 0x0000000404057291 */ /* 0x000fe4000f8f083f */
[----:B------:R-:W-:Y:S02]  /*1280*/  IMAD.IADD R7, R2, 0x1, -R7 ;  /* 0x0000000102077824 */ /* 0x000fe400078e0a07 */
[----:B------:R-:W-:Y:S02]  /*1290*/  ULOP3.LUT UR6, UR5, 0x1fffe, URZ, 0xc0, !UPT ;  /* 0x0001fffe05067892 */ /* 0x000fe4000f8ec03f */
[----:B------:R-:W-:Y:S01]  /*12a0*/  ULEA UR5, UR42, UR7, 0x18 ;  /* 0x000000072a057291 */ /* 0x000fe2000f8ec03f */
[----:B------:R-:W-:Y:S01]  /*12b0*/  LEA R4, R4, R7, 0x4 ;  /* 0x0000000704047211 */ /* 0x000fe200078e20ff */
[----:B------:R-:W-:Y:S02]  /*12c0*/  UIADD3 UR6, UR4, -UR6, URZ ;  /* 0x8000000604067290 */ /* 0x000fe4000fffe03f */
[----:B------:R-:W-:-:S02]  /*12d0*/  ULOP3.LUT UR4, UR39, 0x1, URZ, 0xfc, !UPT ;  /* 0x0000000127047892 */ /* 0x000fc4000f8efc3f */
[----:B------:R-:W-:Y:S02]  /*12e0*/  ULEA UR6, UR6, UR5, 0xf ;  /* 0x0000000506067291 */ /* 0x000fe4000f8e783f */
[----:B------:R-:W-:Y:S02]  /*12f0*/  UISETP.NE.AND UP0, UPT, UR4, 0x3, UPT ;  /* 0x000000030400788c */ /* 0x000fe4000bf05270 */
[----:B------:R-:W-:-:S04]  /*1300*/  UIADD3 UR6, UR6, 0x400, URZ ;  /* 0x0000040006067890 */ /* 0x000fc8000fffe03f */
[----:B------:R-:W-:Y:S01]  /*1310*/  PLOP3.LUT P0, PT, PT, PT, UP0, 0x80, 0x0 ;  /* 0x000000000000781c */ /* 0x000fe20003f0f008 */
[----:B------:R-:W-:-:S04]  /*1320*/  USHF.R.U32.HI UR6, URZ, 0x4, UR6 ;  /* 0x000000043f067899 */ /* 0x000fc80008011606 */
[----:B------:R-:W-:-:S04]  /*1330*/  ULOP3.LUT UR6, UR6, 0x3fff, URZ, 0xc0, !UPT ;  /* 0x00003fff06067892 */ /* 0x000fc8000f8ec03f */
[----:B------:R-:W-:-:S04]  /*1340*/  ULOP3.LUT UR6, UR6, 0x2000000, URZ, 0xfc, !UPT ;  /* 0x0200000006067892 */ /* 0x000fc8000f8efc3f */
[----:B------:R-:W-:Y:S08]  /*1350*/  @!P0 BRA `(.L_x_3216) ;  /* 0x0000000000048947 */ /* 0x000ff00003800000 */
[----:B------:R-:W-:Y:S01]  /*1360*/  BPT.TRAP 0x1 ;  /* 0x000000040000795c */ /* 0x000fe20000300000 */
.L_x_3216:
[----:B------:R-:W-:-:S04]  /*1370*/  SHF.L.U32 R2, RZ, 0x1f, RZ ;  /* 0x0000001fff027819 */ /* 0x000fc800000006ff */
[----:B------:R-:W0:Y:S02]  /*1380*/  SYNCS.PHASECHK.TRANS64.TRYWAIT P1, [UR5+0x28c50], R2 ;  /* 0x028c5002ff0075a7 */ /* 0x000e240008020145 */
[----:B0-----:R-:W-:Y:S05]  /*1390*/  @!P1 BRA `(.L_x_3217) ;  /* 0x000000c0004c9947 */ /* 0x001fea0003800000 */
.L_x_3301:
[----:B------:R-:W-:Y:S01]  /*13a0*/  BAR.SYNC.DEFER_BLOCKING 0xe, 0x100 ;  /* 0x0384000000007b1d */ /* 0x000fe20000010000 */
[----:B------:R-:W-:Y:S02]  /*13b0*/  UIADD3 UR4, UR5, 0x26800, URZ ;  /* 0x0002680005047890 */ /* 0x000fe4000fffe03f */
[----:B------:R-:W-:Y:S02]  /*13c0*/  UIADD3 UR14, UR6, 0x80, URZ ;  /* 0x00000080060e7890 */ /* 0x000fe4000fffe03f */
[----:B------:R-:W-:Y:S01]  /*13d0*/  USHF.R.U32.HI UR4, URZ, 0x4, UR4 ;  /* 0x000000043f047899 */ /* 0x000fe20008011604 */
[----:B------:R-:W-:Y:S01]  /*13e0*/  UMOV UR9, 0x40000040 ;  /* 0x4000004000097882 */ /* 0x000fe20000000000 */
[----:B------:R-:W-:Y:S02]  /*13f0*/  UMOV UR10, UR6 ;  /* 0x00000006000a7c82 */ /* 0x000fe40008000000 */
[----:B------:R-:W-:Y:S01]  /*1400*/  ULOP3.LUT UR4, UR4, 0x3fff, URZ, 0xc0, !UPT ;  /* 0x00003fff04047892 */ /* 0x000fe2000f8ec03f */
[----:B------:R-:W-:Y:S01]  /*1410*/  UMOV UR11, 0x40000040 ;  /* 0x40000040000b7882 */ /* 0x000fe20000000000 */
[----:B------:R-:W-:-:S02]  /*1420*/  UMOV UR13, 0x40000040 ;  /* 0x40000040000d7882 */ /* 0x000fc40000000000 */
[----:B------:R-:W-:Y:S01]  /*1430*/  ULOP3.LUT UR4, UR4, 0x10000, URZ, 0xfc, !UPT ;  /* 0x0001000004047892 */ /* 0x000fe2000f8efc3f */
[----:B------:R-:W-:Y:S01]  /*1440*/  UMOV UR15, 0x40000040 ;  /* 0x40000040000f7882 */ /* 0x000fe20000000000 */
[----:B------:R-:W-:Y:S02]  /*1450*/  UIADD3 UR18, UR6, 0x100, URZ ;  /* 0x0000010006127890 */ /* 0x000fe4000fffe03f */
[----:B------:R-:W-:-:S03]  /*1460*/  UIADD3 UR12, UR4, 0x2, URZ ;  /* 0x00000002040c7890 */ /* 0x000fc6000fffe03f */
[----:B------:R-:W-:Y:S01]  /*1470*/  UMOV UR8, UR4 ;  /* 0x0000000400087c82 */ /* 0x000fe20008000000 */
[----:B------:R-:W-:Y:S01]  /*1480*/  UIADD3 UR16, UR4, 0x4, URZ ;  /* 0x0000000404107890 */ /* 0x000fe2000fffe03f */
[----:B------:R-:W-:Y:S01]  /*1490*/  UMOV UR17, 0x40000040 ;  /* 0x4000004000117882 */ /* 0x000fe20000000000 */
[----:B------:R-:W-:Y:S01]  /*14a0*/  WARPGROUP.ARRIVE ;  /* 0x00000000000079c5 */ /* 0x000fe20000000000 */
[----:B------:R-:W-:Y:S01]  /*14b0*/  UMOV UR19, 0x40000040 ;  /* 0x4000004000137882 */ /* 0x000fe20000000000 */
[----:B------:R-:W-:Y:S02]  /*14c0*/  UIADD3 UR20, UR4, 0x6, URZ ;  /* 0x0000000604147890 */ /* 0x000fe4000fffe03f */
[----:B------:R-:W-:Y:S02]  /*14d0*/  UIADD3 UR22, UR6, 0x180, URZ ;  /* 0x0000018006167890 */ /* 0x000fe4000fffe03f */
[----:B------:R-:W-:Y:S01]  /*14e0*/  HGMMA.64x256x16.F32 R24, gdesc[UR8].tnspB, RZ, !UPT, gsb0 ;  /* 0x43e00000081879f0 */ /* 0x000fe2000c0008ff */
[----:B------:R-:W-:Y:S01]  /*14f0*/  UMOV UR21, 0x40000040 ;  /* 0x4000004000157882 */ /* 0x000fe20000000000 */
[----:B------:R-:W-:Y:S01]  /*1500*/  UMOV UR23, 0x40000040 ;  /* 0x4000004000177882 */ /* 0x000fe20000000000 */
[----:B------:R-:W-:-:S02]  /*1510*/  WARPGROUP.DEPBAR.LE gsb0, 0x0 ;  /* 0x00008000000079c5 */ /* 0x000fc40000010000 */
[----:B------:R-:W-:-:S15]  /*1520*/  WARPGROUP.ARRIVE ;  /* 0x00000000000079c5 */ /* 0x000fde0000000000 */
[----:B------:R-:W-:-:S08]  /*1530*/  NOP ;  /* 0x0000000000007918 */ /* 0x000fd00000000000 */
[----:B------:R-:W-:Y:S03]  /*1540*/  HGMMA.64x256x16.F32 R24, gdesc[UR12].tnspB, R24, gsb0 ;  /* 0x43e000000c1879f0 */ /* 0x000fe60008000818 */
[----:B------:R-:W-:Y:S02]  /*1550*/  WARPGROUP.DEPBAR.LE gsb0, 0x0 ;  /* 0x00008000000079c5 */ /* 0x000fe40000010000 */
        /* <DEDUP_REMOVED lines=8> */
[----:B------:R-:W-:Y:S06]  /*15e0*/  BAR.ARV 0xf, 0x100 ;  /* 0x03c4000000007b1d */ /* 0x000fec0000002000 */
[----:B------:R-:W-:Y:S05]  /*15f0*/  @!P0 BRA `(.L_x_3218) ;  /* 0x0000000000048947 */ /* 0x000fea0003800000 */
[----:B------:R-:W-:Y:S01]  /*1600*/  BPT.TRAP 0x1 ;  /* 0x000000040000795c */ /* 0x000fe20000300000 */
.L_x_3218:
[----:B------:R-:W-:Y:S01]  /*1610*/  VIADD R3, R3, 0xfffffffe ;  /* 0xfffffffe03037836 */ /* 0x000fe20000000000 */
[----:B------:R-:W-:-:S04]  /*1620*/  UIADD3 UR4, UR5, 0x28c60, URZ ;  /* 0x00028c6005047890 */ /* 0x000fc8000fffe03f */
[----:B------:R-:W-:Y:S01]  /*1630*/  ISETP.GE.AND P1, PT, R3, R0, PT ;  /* 0x000000000300720c */ /* 0x000fe20003f26270 */
[----:B------:R-:W-:-:S09]  /*1640*/  UPRMT UR4, UR42, 0x654, UR4 ;  /* 0x000006542a047896 */ /* 0x000fd20008000004 */
[----:B------:R-:W-:Y:S01]  /*1650*/  SYNCS.ARRIVE.TRANS64.RED.A1T0 RZ, [UR4], RZ ;  /* 0x000000ffffff79a7 */ /* 0x000fe20008100404 */
[----:B------:R-:W-:Y:S02]  /*1660*/  UMOV UR4, URZ ;  /* 0x0000003f00047c82 */ /* 0x000fe40008000000 */
[----:B------:R-:W-:Y:S05]  /*1670*/  @!P1 BRA `(.L_x_3219) ;  /* 0x0000000800e09947 */ /* 0x000fea0003800000 */
[----:B------:R-:W-:Y:S01]  /*1680*/  IMAD.MOV.U32 R7, RZ, RZ, RZ ;  /* 0x000000ffff077224 */ /* 0x000fe200078e00ff */
[----:B------:R-:W-:-:S06]  /*1690*/  UMOV UR4, URZ ;  /* 0x0000003f00047c82 */ /* 0x000fcc0008000000 */
.L_x_3225:
[----:B------:R-:W-:Y:S01]  /*16a0*/  BAR.SYNC.DEFER_BLOCKING 0xe, 0x100 ;  /* 0x0384000000007b1d */ /* 0x000fe20000010000 */
[----:B01----:R-:W-:Y:S01]  /*16b0*/  MOV R5, UR4 ;  /* 0x0000000400057c02 */ /* 0x003fe20008000f00 */
[----:B------:R-:W-:Y:S01]  /*16c0*/  UIADD3 UR4, UR4, 0x1, URZ ;  /* 0x0000000104047890 */ /* 0x000fe2000fffe03f */
[C---:B------:R-:W-:Y:S01]  /*16d0*/  ISETP.GT.AND P2, PT, R3.reuse, R0, PT ;  /* 0x000000000300720c */ /* 0x040fe20003f44270 */
[----:B------:R-:W-:Y:S02]  /*16e0*/  VIADD R3, R3, 0xffffffff ;  /* 0xffffffff03037836 */ /* 0x000fe40000000000 */
[----:B------:R-:W-:Y:S01]  /*16f0*/  IMAD R2, R5, 0x40, R4 ;  /* 0x0000004005027824 */ /* 0x000fe200078e0204 */
[----:B------:R-:W-:-:S04]  /*1700*/  UISETP.NE.AND UP0, UPT, UR4, 0x2, UPT ;  /* 0x000000020400788c */ /* 0x000fc8000bf05270 */
[----:B------:R-:W-:Y:S01]  /*1710*/  LEA R2, R2, UR5, 0x2 ;  /* 0x0000000502027c11 */ /* 0x000fe2000f8e10ff */
[----:B------:R-:W-:Y:S02]  /*1720*/  USEL UR7, URZ, 0x1, UP0 ;  /* 0x000000013f077887 */ /* 0x000fe40008000000 */
[----:B------:R-:W-:-:S04]  /*1730*/  USEL UR4, UR4, URZ, UP0 ;  /* 0x0000003f04047287 */ /* 0x000fc80008000000 */
[----:B------:R-:W-:Y:S01]  /*1740*/  LOP3.LUT R7, R7, UR7, RZ, 0x3c, !PT ;  /* 0x0000000707077c12 */ /* 0x000fe2000f8e3cff */
[----:B------:R-:W0:Y:S04]  /*1750*/  LDS R5, [R2+0x28800] ;  /* 0x0288000002057984 */ /* 0x000e280000000800 */
[----:B------:R-:W1:Y:S01]  /*1760*/  LDS R6, [R2+0x28820] ;  /* 0x0288200002067984 */ /* 0x000e620000000800 */
        /* <DEDUP_REMOVED lines=64> */
[-C--:B-1----:R-:W-:Y:S01]  /*1b70*/  FMUL.FTZ R26, R26, R6.reuse ;  /* 0x000000061a1a7220 */ /* 0x082fe20000410000 */
        /* <DEDUP_REMOVED lines=65> */
.L_x_3220:
[----:B------:R-:W-:Y:S01]  /*1f90*/  ULEA UR7, UR4, UR5, 0x3 ;  /* 0x0000000504077291 */ /* 0x000fe2000f8e183f */
[----:B------:R-:W-:-:S08]  /*1fa0*/  SHF.L.U32 R2, R7, 0x1f, RZ ;  /* 0x0000001f07027819 */ /* 0x000fd000000006ff */
[----:B------:R0:W1:Y:S01]  /*1fb0*/  SYNCS.PHASECHK.TRANS64.TRYWAIT P1, [UR7+0x28c50], R2 ;  /* 0x028c5002ff0075a7 */ /* 0x0000620008020147 */
[----:B------:R-:W-:Y:S05]  /*1fc0*/  @!P0 BRA `(.L_x_3221) ;  /* 0x0000000000048947 */ /* 0x000fea0003800000 */
[----:B------:R-:W-:Y:S01]  /*1fd0*/  BPT.TRAP 0x1 ;  /* 0x000000040000795c */ /* 0x000fe20000300000 */
.L_x_3221:
[----:B-1----:R-:W-:Y:S05]  /*1fe0*/  @P1 BRA `(.L_x_3222) ;  /* 0x0000000000081947 */ /* 0x002fea0003800000 */
[----:B------:R-:W1:Y:S02]  /*1ff0*/  SYNCS.PHASECHK.TRANS64.TRYWAIT P1, [UR7+0x28c50], R2 ;  /* 0x028c5002ff0075a7 */ /* 0x000e640008020147 */
[----:B-1----:R-:W-:Y:S05]  /*2000*/  @!P1 BRA `(.L_x_3223) ;  /* 0x000000b400489947 */ /* 0x002fea0003800000 */
.L_x_3222:
[----:B------:R-:W-:Y:S01]  /*2010*/  ULEA UR10, UR4, UR6, 0xc ;  /* 0x00000006040a7291 */ /* 0x000fe2000f8e603f */
[----:B------:R-:W-:Y:S01]  /*2020*/  WARPGROUP.ARRIVE ;  /* 0x00000000000079c5 */ /* 0x000fe20000000000 */
[----:B------:R-:W-:Y:S01]  /*2030*/  UMOV UR11, 0x40000040 ;  /* 0x40000040000b7882 */ /* 0x000fe20000000000 */
[----:B------:R-:W-:Y:S01]  /*2040*/  UMOV UR15, 0x40000040 ;  /* 0x40000040000f7882 */ /* 0x000fe20000000000 */
[----:B------:R-:W-:Y:S02]  /*2050*/  UIADD3 UR14, UR10, 0x80, URZ ;  /* 0x000000800a0e7890 */ /* 0x000fe4000fffe03f */
[----:B------:R-:W-:Y:S01]  /*2060*/  UIADD3 UR18, UR10, 0x100, URZ ;  /* 0x000001000a127890 */ /* 0x000fe2000fffe03f */
[----:B------:R-:W-:Y:S02]  /*2070*/  UMOV UR19, 0x40000040 ;  /* 0x4000004000137882 */ /* 0x000fe40000000000 */
[----:B------:R-:W-:Y:S01]  /*2080*/  HGMMA.64x256x16.F32 R24, gdesc[UR8].tnspB, R24, gsb0 ;  /* 0x43e00000081879f0 */ /* 0x000fe20008000818 */
[----:B------:R-:W-:Y:S01]  /*2090*/  UIADD3 UR22, UR10, 0x180, URZ ;  /* 0x000001800a167890 */ /* 0x000fe2000fffe03f */
        /* <DEDUP_REMOVED lines=17> */
.L_x_3224:
[----:B------:R-:W-:-:S04]  /*21b0*/  UIADD3 UR7, UR7, 0x28c60, URZ ;  /* 0x00028c6007077890 */ /* 0x000fc8000fffe03f */
[----:B------:R-:W-:-:S09]  /*21c0*/  UPRMT UR7, UR42, 0x654, UR7 ;  /* 0x000006542a077896 */ /* 0x000fd20008000007 */
[----:B------:R-:W-:Y:S01]  /*21d0*/  SYNCS.ARRIVE.TRANS64.RED.A1T0 RZ, [UR7], RZ ;  /* 0x000000ffffff79a7 */ /* 0x000fe20008100407 */
[----:B------:R-:W-:Y:S05]  /*21e0*/  @P2 BRA `(.L_x_3225) ;  /* 0xfffffff4002c2947 */ /* 0x000fea000383ffff */
[----:B------:R-:W-:-:S12]  /*21f0*/  USHF.L.U32 UR4, UR4, 0x6, URZ ;  /* 0x0000000604047899 */ /* 0x000fd8000800063f */
.L_x_3219:
[----:B------:R-:W-:Y:S01]  /*2200*/  BAR.SYNC.DEFER_BLOCKING 0xe, 0x100 ;  /* 0x0384000000007b1d */ /* 0x000fe20000010000 */
[----:B------:R-:W-:Y:S02]  /*2210*/  IADD3 R4, R4, UR4, RZ ;  /* 0x0000000404047c10 */ /* 0x000fe4000fffe0ff */
[----:B------:R-:W-:Y:S02]  /*2220*/  PLOP3.LUT P0, PT, PT, PT, PT, 0x8, 0x0 ;  /* 0x000000000000781c */ /* 0x000fe40003f0e170 */
[----:B------:R-:W-:-:S05]  /*2230*/  LEA R4, R4, UR5, 0x2 ;  /* 0x0000000504047c11 */ /* 0x000fca000f8e10ff */
[----:B01----:R-:W0:Y:S04]  /*2240*/  LDS R2, [R4+0x28800] ;  /* 0x0288000004027984 */ /* 0x003e280000000800 */
[----:B------:R1:W2:Y:S02]  /*2250*/  LDS R0, [R4+0x28820] ;  /* 0x0288200004007984 */ /* 0x0002a40000000800 */
[----:B-1----:R-:W-:Y:S01]  /*2260*/  CS2R R4, SRZ ;  /* 0x0000000000047805 */ /* 0x002fe2000001ff00 */
        /* <DEDUP_REMOVED lines=64> */
[-C--:B--2---:R-:W-:Y:S01]  /*2670*/  FMUL.FTZ R26, R26, R0.reuse ;  /* 0x000000001a1a7220 */ /* 0x084fe20000410000 */
        /* <DEDUP_REMOVED lines=63> */
[----:B------:R-:W-:Y:S06]  /*2a70*/  BAR.ARV 0xf, 0x100 ;  /* 0x03c4000000007b1d */ /* 0x000fec0000002000 */
[----:B------:R-:W-:Y:S05]  /*2a80*/  BRA `(.L_x_3215) ;  /* 0x0000004800d47947 */ /* 0x000fea0003800000 */
.L_x_3213:
[----:B------:R-:W-:Y:S01]  /*2a90*/  UISETP.GE.AND UP0, UPT, UR43, 0x1, UPT ;  /* 0x000000012b00788c */ /* 0x000fe2000bf06270 */
[----:B------:R-:W-:-:S05]  /*2aa0*/  UMOV UR4, URZ ;  /* 0x0000003f00047c82 */ /* 0x000fca0008000000 */
[----:B------:R-:W-:-:S13]  /*2ab0*/  PLOP3.LUT P0, PT, PT, PT, UP0, 0x80, 0x0 ;  /* 0x000000000000781c */ /* 0x000fda0003f0f008 */
[----:B------:R-:W-:Y:S05]  /*2ac0*/  @!P0 BRA `(.L_x_3226) ;  /* 0x0000000000848947 */ /* 0x000fea0003800000 */
[----:B------:R-:W-:Y:S01]  /*2ad0*/  IMAD.U32 R3, RZ, RZ, UR11 ;  /* 0x0000000bff037e24 */ /* 0x000fe2000f8e00ff */
[----:B------:R-:W-:Y:S01]  /*2ae0*/  UIADD3 UR8, UR6, -0x1, UR11 ;  /* 0xffffffff06087890 */ /* 0x000fe2000fffe00b */
[----:B------:R-:W-:-:S03]  /*2af0*/  UMOV UR4, URZ ;  /* 0x0000003f00047c82 */ /* 0x000fc60008000000 */
[-C--:B------:R-:W-:Y:S02]  /*2b00*/  IABS R0, R3.reuse ;  /* 0x0000000300007213 */ /* 0x080fe40000000000 */
[----:B------:R-:W-:Y:S01]  /*2b10*/  MOV R4, UR8 ;  /* 0x0000000800047c02 */ /* 0x000fe20008000f00 */
[----:B------:R-:W-:Y:S01]  /*2b20*/  ULOP3.LUT UR8, UR8, UR11, URZ, 0x3c, !UPT ;  /* 0x0000000b08087292 */ /* 0x000fe2000f8e3c3f */
[----:B------:R-:W-:Y:S02]  /*2b30*/  R2UR UR12, R0 ;  /* 0x00000000000c72ca */ /* 0x000fe400000e0000 */
[----:B------:R-:W-:Y:S02]  /*2b40*/  IABS R4, R4 ;  /* 0x0000000400047213 */ /* 0x000fe40000000000 */
[----:B------:R-:W-:-:S03]  /*2b50*/  IABS R5, R3 ;  /* 0x0000000300057213 */ /* 0x000fc60000000000 */
        /* <DEDUP_REMOVED lines=24> */
.L_x_3226:
[----:B------:R-:W-:Y:S02]  /*2ce0*/  UIMAD UR40, UR7, UR4, URZ ;  /* 0x00000004072872a4 */ /* 0x000fe4000f8e023f */
[----:B------:R-:W-:Y:S01]  /*2cf0*/  IMAD.U32 R3, RZ, RZ, UR4 ;  /* 0x00000004ff037e24 */ /* 0x000fe2000f8e00ff */
[----:B------:R-:W-:Y:S02]  /*2d00*/  MOV R0, UR6 ;  /* 0x0000000600007c02 */ /* 0x000fe40008000f00 */
[----:B------:R-:W-:Y:S02]  /*2d10*/  CS2R R4, SRZ ;  /* 0x0000000000047805 */ /* 0x000fe4000001ff00 */
[----:B------:R-:W-:Y:S02]  /*2d20*/  PLOP3.LUT P0, PT, PT, PT, PT, 0x80, 0x0 ;  /* 0x000000000000781c */ /* 0x000fe40003f0f070 */
[----:B------:R-:W-:Y:S02]  /*2d30*/  CS2R R150, SRZ ;  /* 0x0000000000967805 */ /* 0x000fe4000001ff00 */
[----:B------:R-:W-:-:S02]  /*2d40*/  VIADDMNMX R0, R3, UR40, R0, PT ;  /* 0x0000002803007c46 */ /* 0x000fc4000b800100 */
[----:B------:R-:W-:Y:S02]  /*2d50*/  CS2R R148, SRZ ;  /* 0x0000000000947805 */ /* 0x000fe4000001ff00 */
[----:B------:R-:W-:Y:S02]  /*2d60*/  CS2R R146, SRZ ;  /* 0x0000000000927805 */ /* 0x000fe4000001ff00 */
[----:B------:R-:W-:Y:S02]  /*2d70*/  CS2R R144, SRZ ;  /* 0x0000000000907805 */ /* 0x000fe4000001ff00 */
[----:B------:R-:W-:Y:S02]  /*2d80*/  R2UR UR44, R0 ;  /* 0x00000000002c72ca */ /* 0x000fe400000e0000 */
        /* <DEDUP_REMOVED lines=12> */
[----:B------:R-:W-:Y:S01]  /*2e50*/  UISETP.GT.AND UP0, UPT, UR44, UR40, UPT ;  /* 0x000000282c00728c */ /* 0x000fe2000bf04270 */
[----:B------:R-:W-:Y:S02]  /*2e60*/  CS2R R118, SRZ ;  /* 0x0000000000767805 */ /* 0x000fe4000001ff00 */
[----:B------:R-:W-:-:S02]  /*2e70*/  CS2R R116, SRZ ;  /* 0x0000000000747805 */ /* 0x000fc4000001ff00 */
[----:B------:R-:W-:Y:S02]  /*2e80*/  CS2R R114, SRZ ;  /* 0x0000000000727805 */ /* 0x000fe4000001ff00 */
[----:B------:R-:W-:Y:S02]  /*2e90*/  CS2R R112, SRZ ;  /* 0x0000000000707805 */ /* 0x000fe4000001ff00 */
[----:B------:R-:W-:Y:S02]  /*2ea0*/  CS2R R110, SRZ ;  /* 0x00000000006e7805 */ /* 0x000fe4000001ff00 */
[----:B------:R-:W-:Y:S02]  /*2eb0*/  PLOP3.LUT P1, PT, PT, PT, UP0, 0x80, 0x0 ;  /* 0x000000000000781c */ /* 0x000fe40003f2f008 */
        /* <DEDUP_REMOVED lines=45> */
[----:B------:R-:W-:Y:S02]  /*3190*/  UMOV UR41, 0x400 ;  /* 0x0000040000297882 */ /* 0x000fe40000000000 */
[----:B------:R-:W-:Y:S01]  /*31a0*/  ULEA UR41, UR42, UR41, 0x18 ;  /* 0x000000292a297291 */ /* 0x000fe2000f8ec03f */
[----:B------:R-:W-:-:S04]  /*31b0*/  LEA.HI R18, R17, R16, RZ, 0x7 ;  /* 0x0000001011127211 */ /* 0x000fc800078f38ff */
[----:B------:R-:W-:-:S05]  /*31c0*/  SHF.R.S32.HI R19, RZ, 0x7, R18 ;  /* 0x00000007ff137819 */ /* 0x000fca0000011412 */
[----:B------:R-:W0:Y:S02]  /*31d0*/  SHFL.IDX PT, R0, R19, RZ, 0x1f ;  /* 0x00001fff13007589 */ /* 0x000e2400000e0000 */
[----:B0-----:R-:W-:-:S13]  /*31e0*/  R2UR UR4, R0 ;  /* 0x00000000000472ca */ /* 0x001fda00000e0000 */
[----:B------:R-:W-:-:S04]  /*31f0*/  ULEA.HI UR5, UR4, UR4, URZ, 0x1 ;  /* 0x0000000404057291 */ /* 0x000fc8000f8f083f */
[----:B------:R-:W-:-:S04]  /*3200*/  ULOP3.LUT UR5, UR5, 0x1fffe, URZ, 0xc0, !UPT ;  /* 0x0001fffe05057892 */ /* 0x000fc8000f8ec03f */
[----:B------:R-:W-:Y:S02]  /*3210*/  UIADD3 UR5, UR4, -UR5, URZ ;  /* 0x8000000504057290 */ /* 0x000fe4000fffe03f */
[----:B------:R-:W-:Y:S02]  /*3220*/  UIADD3 UR4, UR41, 0x26800, URZ ;  /* 0x0002680029047890 */ /* 0x000fe4000fffe03f */
[----:B------:R-:W-:Y:S02]  /*3230*/  ULEA UR5, UR5, UR41, 0xf ;  /* 0x0000002905057291 */ /* 0x000fe4000f8e783f */
[----:B------:R-:W-:Y:S02]  /*3240*/  ULOP3.LUT UP0, URZ, UR4, 0x3ff, URZ, 0xc0, !UPT ;  /* 0x000003ff043f7892 */ /* 0x000fe4000f80c03f */
[----:B------:R-:W-:-:S04]  /*3250*/  UIADD3 UR5, UR5, 0x400, URZ ;  /* 0x0000040005057890 */ /* 0x000fc8000fffe03f */
[----:B------:R-:W-:Y:S01]  /*3260*/  PLOP3.LUT P0, PT, PT, PT, UP0, 0x80, 0x0 ;  /* 0x000000000000781c */ /* 0x000fe20003f0f008 */
[----:B------:R-:W-:-:S04]  /*3270*/  USHF.R.U32.HI UR5, URZ, 0x4, UR5 ;  /* 0x000000043f057899 */ /* 0x000fc80008011605 */
[----:B------:R-:W-:-:S08]  /*3280*/  ULOP3.LUT UR45, UR5, 0x3fff, URZ, 0xc0, !UPT ;  /* 0x00003fff052d7892 */ /* 0x000fd0000f8ec03f */
[----:B------:R-:W-:Y:S05]  /*3290*/  @!P0 BRA `(.L_x_3227) ;  /* 0x0000000000408947 */ /* 0x000fea0003800000 */
[----:B------:R-:W-:Y:S01]  /*32a0*/  MOV R0, 0x0 ;  /* 0x0000000000007802 */ /* 0x000fe20000000f00 */
[----:B------:R-:W-:Y:S01]  /*32b0*/  ULDC.64 UR4, c[0x4][0xf0] ;  /* 0x01003c0000047ab9 */ /* 0x000fe20000000a00 */
[----:B------:R-:W-:Y:S01]  /*32c0*/  ULDC.64 UR6, c[0x4][0x58] ;  /* 0x0100160000067ab9 */ /* 0x000fe20000000a00 */
[----:B------:R-:W-:Y:S01]  /*32d0*/  IMAD.U32 R4, RZ, RZ, UR4 ;  /* 0x00000004ff047e24 */ /* 0x000fe2000f8e00ff */
[----:B------:R0:W1:Y:S01]  /*32e0*/  LDC.64 R2, c[0x4][R0] ;  /* 0x0100000000027b82 */ /* 0x0000620000000a00 */
[----:B------:R-:W-:Y:S01]  /*32f0*/  MOV R5, UR5 ;  /* 0x0000000500057c02 */ /* 0x000fe20008000f00 */
[----:B------:R-:W-:Y:S01]  /*3300*/  ULDC.64 UR4, c[0x4][0xf8] ;  /* 0x01003e0000047ab9 */ /* 0x000fe20000000a00 */
[----:B------:R-:W-:Y:S01]  /*3310*/  MOV R10, UR6 ;  /* 0x00000006000a7c02 */ /* 0x000fe20008000f00 */
[----:B------:R-:W-:Y:S01]  /*3320*/  IMAD.U32 R6, RZ, RZ, UR4 ;  /* 0x00000004ff067e24 */ /* 0x000fe2000f8e00ff */
[----:B------:R-:W-:Y:S01]  /*3330*/  MOV R12, 0x1 ;  /* 0x00000001000c7802 */ /* 0x000fe20000000f00 */
[----:B------:R-:W-:-:S02]  /*3340*/  IMAD.U32 R7, RZ, RZ, UR5 ;  /* 0x00000005ff077e24 */ /* 0x000fc4000f8e00ff */
[----:B------:R-:W-:Y:S02]  /*3350*/  IMAD.U32 R11, RZ, RZ, UR7 ;  /* 0x00000007ff0b7e24 */ /* 0x000fe4000f8e00ff */
[----:B------:R-:W-:Y:S02]  /*3360*/  IMAD.MOV.U32 R8, RZ, RZ, 0x70 ;  /* 0x00000070ff087424 */ /* 0x000fe400078e00ff */
[----:B0-----:R-:W-:-:S07]  /*3370*/  IMAD.MOV.U32 R13, RZ, RZ, RZ ;  /* 0x000000ffff0d7224 */ /* 0x001fce00078e00ff */
[----:B------:R-:W-:-:S07]  /*3380*/  LEPC R20, `(.L_x_3227) ;  /* 0x000000001014794e */ /* 0x000fce0000000000 */
[----:B-1----:R-:W-:Y:S05]  /*3390*/  CALL.ABS.NOINC R2 ;  /* 0x0000000002007343 */ /* 0x002fea0003c00000 */
.L_x_3227:
[----:B------:R-:W-:Y:S02]  /*33a0*/  SHF.L.U32 R11, RZ, 0x1f, RZ ;  /* 0x0000001fff0b7819 */ /* 0x000fe400000006ff */
[----:B------:R-:W-:Y:S02]  /*33b0*/  LOP3.LUT R3, R18, 0xffffff80, RZ, 0xc0, !PT ;  /* 0xffffff8012037812 */ /* 0x000fe400078ec0ff */
[----:B------:R-:W0:Y:S01]  /*33c0*/  SYNCS.PHASECHK.TRANS64.TRYWAIT P0, [UR41+0x28c00], R11 ;  /* 0x028c000bff0075a7 */ /* 0x000e220008000169 */
[----:B------:R-:W-:Y:S02]  /*33d0*/  LEA.HI R0, R19, R19, RZ, 0x1 ;  /* 0x0000001313007211 */ /* 0x000fe400078f08ff */
[----:B------:R-:W-:Y:S02]  /*33e0*/  IMAD.IADD R5, R16, 0x1, -R3 ;  /* 0x0000000110057824 */ /* 0x000fe400078e0a03 */
[----:B------:R-:W-:-:S03]  /*33f0*/  LOP3.LUT R2, R0, 0xfffffe, RZ, 0xc0, !PT ;  /* 0x00fffffe00027812 */ /* 0x000fc600078ec0ff */
[----:B------:R-:W-:-:S04]  /*3400*/  SHF.R.S32.HI R4, RZ, 0x1f, R5 ;  /* 0x0000001fff047819 */ /* 0x000fc80000011405 */
[----:B------:R-:W-:-:S04]  /*3410*/  LEA.HI R3, R4, R5, RZ, 0x2 ;  /* 0x0000000504037211 */ /* 0x000fc800078f10ff */
[--C-:B------:R-:W-:Y:S02]  /*3420*/  SHF.R.S32.HI R6, RZ, 0x2, R3.reuse ;  /* 0x00000002ff067819 */ /* 0x100fe40000011403 */
[----:B------:R-:W-:Y:S01]  /*3430*/  SHF.R.S32.HI R7, RZ, 0x1f, R3 ;  /* 0x0000001fff077819 */ /* 0x000fe20000011403 */
[----:B0-----:R-:W-:Y:S06]  /*3440*/  @!P0 BRA `(.L_x_3228) ;  /* 0x000000a000508947 */ /* 0x001fec0003800000 */
.L_x_3302:
[----:B------:R-:W-:Y:S01]  /*3450*/  ULOP3.LUT UR4, UR39, 0x1, URZ, 0xfc, !UPT ;  /* 0x0000000127047892 */ /* 0x000fe2000f8efc3f */
[----:B0-----:R-:W-:Y:S02]  /*3460*/  LOP3.LUT R0, R3, 0x7ffffffc, RZ, 0xc0, !PT ;  /* 0x7ffffffc03007812 */ /* 0x001fe400078ec0ff */
[----:B------:R-:W-:Y:S02]  /*3470*/  IADD3 R3, -R2, R19, RZ ;  /* 0x0000001302037210 */ /* 0x000fe40007ffe1ff */
[----:B------:R-:W-:Y:S01]  /*3480*/  LEA.HI R7, R7, R6, RZ, 0x3 ;  /* 0x0000000607077211 */ /* 0x000fe200078f18ff */
[----:B------:R-:W-:Y:S01]  /*3490*/  IMAD.U32 R2, RZ, RZ, UR4 ;  /* 0x00000004ff027e24 */ /* 0x000fe2000f8e00ff */
[----:B------:R-:W-:Y:S01]  /*34a0*/  LEA.HI R4, R4, R5, RZ, 0x5 ;  /* 0x0000000504047211 */ /* 0x000fe200078f28ff */
[----:B------:R-:W-:Y:S01]  /*34b0*/  IMAD.IADD R0, R5, 0x1, -R0 ;  /* 0x0000000105007824 */ /* 0x000fe200078e0a00 */
[----:B------:R-:W-:Y:S02]  /*34c0*/  LOP3.LUT R7, R7, 0xfffffff8, RZ, 0xc0, !PT ;  /* 0xfffffff807077812 */ /* 0x000fe400078ec0ff */
[----:B------:R-:W-:Y:S01]  /*34d0*/  ISETP.NE.AND P0, PT, R2, 0x3, PT ;  /* 0x000000030200780c */ /* 0x000fe20003f05270 */
[----:B------:R-:W-:Y:S01]  /*34e0*/  IMAD.SHL.U32 R0, R0, 0x2, RZ ;  /* 0x0000000200007824 */ /* 0x000fe200078e00ff */
[----:B------:R-:W-:-:S02]  /*34f0*/  IADD3 R7, R6, -R7, RZ ;  /* 0x8000000706077210 */ /* 0x000fc40007ffe0ff */
[----:B------:R-:W-:Y:S01]  /*3500*/  SHF.R.S32.HI R4, RZ, 0x5, R4 ;  /* 0x00000005ff047819 */ /* 0x000fe20000011404 */
[----:B------:R-:W-:-:S03]  /*3510*/  IMAD R3, R3, 0x100, R0 ;  /* 0x0000010003037824 */ /* 0x000fc600078e0200 */
[----:B------:R-:W-:-:S05]  /*3520*/  LEA R4, R4, R7, 0x4 ;  /* 0x0000000704047211 */ /* 0x000fca00078e20ff */
[----:B------:R-:W-:Y:S05]  /*3530*/  @!P0 BRA `(.L_x_3229) ;  /* 0x0000000000048947 */ /* 0x000fea0003800000 */
[----:B------:R-:W-:Y:S01]  /*3540*/  BPT.TRAP 0x1 ;  /* 0x000000040000795c */ /* 0x000fe20000300000 */
.L_x_3229:
[----:B------:R0:W1:Y:S01]  /*3550*/  SYNCS.PHASECHK.TRANS64.TRYWAIT P1, [UR41+0x28c30], R11 ;  /* 0x028c300bff0075a7 */ /* 0x0000620008020169 */
[----:B------:R-:W-:Y:S05]  /*3560*/  @!P0 BRA `(.L_x_3230) ;  /* 0x0000000000048947 */ /* 0x000fea0003800000 */
[----:B------:R-:W-:Y:S01]  /*3570*/  BPT.TRAP 0x1 ;  /* 0x000000040000795c */ /* 0x000fe20000300000 */
.L_x_3230:
[----:B-1----:R-:W-:Y:S05]  /*3580*/  @P1 BRA `(.L_x_3231) ;  /* 0x0000000000081947 */ /* 0x002fea0003800000 */
[----:B------:R-:W1:Y:S02]  /*3590*/  SYNCS.PHASECHK.TRANS64.TRYWAIT P1, [UR41+0x28c30], R11 ;  /* 0x028c300bff0075a7 */ /* 0x000e640008020169 */
[----:B-1----:R-:W-:Y:S05]  /*35a0*/  @!P1 BRA `(.L_x_3232) ;  /* 0x000000a000109947 */ /* 0x002fea0003800000 */
.L_x_3231:
[----:B------:R-:W-:Y:S05]  /*35b0*/  WARPSYNC.ALL ;  /* 0x0000000000007948 */ /* 0x000fea0003800000 */
[----:B------:R-:W-:Y:S01]  /*35c0*/  UIADD3 UR4, UR41, 0x20400, URZ ;  /* 0x0002040029047890 */ /* 0x000fe2000fffe03f */
[----:B------:R-:W-:Y:S01]  /*35d0*/  WARPGROUP.ARRIVE ;  /* 0x00000000000079c5 */ /* 0x000fe20000000000 */
[----:B------:R-:W-:Y:S02]  /*35e0*/  UIADD3 UR5, UR41, 0x22400, URZ ;  /* 0x0002240029057890 */ /* 0x000fe4000fffe03f */
[----:B------:R-:W-:Y:S02]  /*35f0*/  USHF.R.U32.HI UR4, URZ, 0x4, UR4 ;  /* 0x000000043f047899 */ /* 0x000fe40008011604 */
[----:B------:R-:W-:-:S02]  /*3600*/  USHF.R.U32.HI UR5, URZ, 0x4, UR5 ;  /* 0x000000043f057899 */ /* 0x000fc40008011605 */
[----:B------:R-:W-:Y:S02]  /*3610*/  ULOP3.LUT UR4, UR4, 0x3fff, URZ, 0xc0, !UPT ;  /* 0x00003fff04047892 */ /* 0x000fe4000f8ec03f */
[----:B------:R-:W-:Y:S02]  /*3620*/  ULOP3.LUT UR5, UR5, 0x3fff, URZ, 0xc0, !UPT ;  /* 0x00003fff05057892 */ /* 0x000fe4000f8ec03f */
[----:B------:R-:W-:Y:S02]  /*3630*/  ULOP3.LUT UR8, UR4, 0x10000, URZ, 0xfc, !UPT ;  /* 0x0001000004087892 */ /* 0x000fe4000f8efc3f */
[----:B------:R-:W-:Y:S01]  /*3640*/  ULOP3.LUT UR6, UR5, 0x10000, URZ, 0xfc, !UPT ;  /* 0x0001000005067892 */ /* 0x000fe2000f8efc3f */
[----:B------:R-:W-:Y:S01]  /*3650*/  UMOV UR9, 0x40000040 ;  /* 0x4000004000097882 */ /* 0x000fe20000000000 */
[----:B------:R-:W-:Y:S01]  /*3660*/  UMOV UR7, 0x40000040 ;  /* 0x4000004000077882 */ /* 0x000fe20000000000 */
[----:B------:R-:W-:Y:S02]  /*3670*/  UMOV UR5, UR9 ;  /* 0x0000000900057c82 */ /* 0x000fe40008000000 */
[----:B------:R-:W-:Y:S01]  /*3680*/  UMOV UR4, UR8 ;  /* 0x0000000800047c82 */ /* 0x000fe20008000000 */
[----:B------:R-:W-:-:S02]  /*3690*/  UIADD3 UR12, UR8, 0x2, URZ ;  /* 0x00000002080c7890 */ /* 0x000fc4000fffe03f */
[----:B------:R-:W-:Y:S02]  /*36a0*/  UIADD3 UR14, UR6, 0x2, URZ ;  /* 0x00000002060e7890 */ /* 0x000fe4000fffe03f */
[----:B------:R-:W-:Y:S01]  /*36b0*/  HGMMA.64x64x16.F32 R24, gdesc[UR4], RZ, !UPT, gsb0 ;  /* 0x00e00000041879f0 */ /* 0x000fe2000c0008ff */
        /* <DEDUP_REMOVED lines=12> */
[----:B------:R-:W-:Y:S03]  /*3780*/  HGMMA.64x64x16.F32 R24, gdesc[UR12], R24, gsb0 ;  /* 0x00e000000c1879f0 */ /* 0x000fe60008000818 */
[----:B------:R-:W-:Y:S02]  /*3790*/  WARPGROUP.DEPBAR.LE gsb0, 0x0 ;  /* 0x00008000000079c5 */ /* 0x000fe40000010000 */
[----:B------:R-:W-:-:S06]  /*37a0*/  WARPGROUP.ARRIVE ;  /* 0x00000000000079c5 */ /* 0x000fcc0000000000 */
[----:B------:R-:W-:Y:S03]  /*37b0*/  HGMMA.64x64x16.F32 R24, gdesc[UR16], R24, gsb0 ;  /* 0x00e00000101879f0 */ /* 0x000fe60008000818 */
[----:B------:R-:W-:Y:S02]  /*37c0*/  WARPGROUP.DEPBAR.LE gsb0, 0x0 ;  /* 0x00008000000079c5 */ /* 0x000fe40000010000 */
[----:B------:R-:W-:-:S06]  /*37d0*/  WARPGROUP.ARRIVE ;  /* 0x00000000000079c5 */ /* 0x000fcc0000000000 */
[----:B------:R-:W-:Y:S03]  /*37e0*/  HGMMA.64x64x16.F32 R24, gdesc[UR20], R24, gsb0 ;  /* 0x00e00000141879f0 */ /* 0x000fe60008000818 */
[----:B------:R-:W-:Y:S02]  /*37f0*/  WARPGROUP.DEPBAR.LE gsb0, 0x0 ;  /* 0x00008000000079c5 */ /* 0x000fe40000010000 */
[----:B------:R-:W-:Y:S05]  /*3800*/  @!P0 BRA `(.L_x_3233) ;  /* 0x0000000000048947 */ /* 0x000fea0003800000 */
[----:B------:R-:W-:Y:S01]  /*3810*/  BPT.TRAP 0x1 ;  /* 0x000000040000795c */ /* 0x000fe20000300000 */
.L_x_3233:
[----:B------:R-:W-:Y:S01]  /*3820*/  ULDC UR4, c[0x0][0x9d8] ;  /* 0x0002760000047ab9 */ /* 0x000fe20000000800 */
[----:B------:R-:W-:Y:S01]  /*3830*/  UIMAD UR43, UR44, -0x40, UR43 ;  /* 0xffffffc02c2b78a4 */ /* 0x000fe2000f8e022b */
[----:B------:R-:W-:Y:S01]  /*3840*/  FMUL.FTZ R24, R24, UR4 ;  /* 0x0000000418187c20 */ /* 0x000fe20008410000 */
[----:B------:R-:W-:Y:S01]  /*3850*/  FMUL.FTZ R25, R25, UR4 ;  /* 0x0000000419197c20 */ /* 0x000fe20008410000 */
[----:B------:R-:W-:Y:S01]  /*3860*/  FMUL.FTZ R28, R28, UR4 ;  /* 0x000000041c1c7c20 */ /* 0x000fe20008410000 */
[----:B------:R-:W-:Y:S01]  /*3870*/  FMUL.FTZ R29, R29, UR4 ;  /* 0x000000041d1d7c20 */ /* 0x000fe20008410000 */
[----:B------:R-:W-:Y:S01]  /*3880*/  FMUL.FTZ R32, R32, UR4 ;  /* 0x0000000420207c20 */ /* 0x000fe20008410000 */
[----:B------:R-:W-:Y:S01]  /*3890*/  IMAD.U32 R5, RZ, RZ, UR43 ;  /* 0x0000002bff057e24 */ /* 0x000fe2000f8e00ff */
[----:B------:R-:W2:Y:S01]  /*38a0*/  MUFU.TANH R24, R24 ;  /* 0x0000001800187308 */ /* 0x000ea20000002400 */
[----:B------:R-:W-:Y:S01]  /*38b0*/  FMUL.FTZ R26, R26, UR4 ;  /* 0x000000041a1a7c20 */ /* 0x000fe20008410000 */
[----:B------:R-:W-:Y:S01]  /*38c0*/  FMUL.FTZ R33, R33, UR4 ;  /* 0x0000000421217c20 */ /* 0x000fe20008410000 */
[----:B------:R-:W-:Y:S01]  /*38d0*/  FMUL.FTZ R27, R27, UR4 ;  /* 0x000000041b1b7c20 */ /* 0x000fe20008410000 */
[----:B------:R-:W-:Y:S01]  /*38e0*/  IADD3 R0, -R0, 0x40, R5 ;  /* 0x0000004000007810 */ /* 0x000fe20007ffe105 */
[----:B------:R-:W-:Y:S01]  /*38f0*/  FMUL.FTZ R36, R36, UR4 ;  /* 0x0000000424247c20 */ /* 0x000fe20008410000 */
[----:B------:R-:W-:Y:S01]  /*3900*/  FMUL.FTZ R30, R30, UR4 ;  /* 0x000000041e1e7c20 */ /* 0x000fe20008410000 */
[----:B------:R-:W-:Y:S01]  /*3910*/  FMUL.FTZ R37, R37, UR4 ;  /* 0x0000000425257c20 */ /* 0x000fe20008410000 */
[----:B------:R-:W3:Y:S01]  /*3920*/  MUFU.TANH R25, R25 ;  /* 0x0000001900197308 */ /* 0x000ee20000002400 */
[C---:B------:R-:W-:Y:S01]  /*3930*/  ISETP.GT.AND P5, PT, R0.reuse, RZ, PT ;  /* 0x000000ff0000720c */ /* 0x040fe20003fa4270 */
[----:B------:R-:W-:Y:S01]  /*3940*/  FMUL.FTZ R31, R31, UR4 ;  /* 0x000000041f1f7c20 */ /* 0x000fe20008410000 */
[----:B------:R-:W-:Y:S01]  /*3950*/  ISETP.GT.AND P4, PT, R0, 0x1, PT ;  /* 0x000000010000780c */ /* 0x000fe20003f84270 */
[----:B------:R-:W-:Y:S01]  /*3960*/  FMUL.FTZ R40, R40, UR4 ;  /* 0x0000000428287c20 */ /* 0x000fe20008410000 */
[----:B------:R-:W-:Y:S01]  /*3970*/  ISETP.GT.AND P3, PT, R0, 0x8, PT ;  /* 0x000000080000780c */ /* 0x000fe20003f64270 */
[----:B------:R-:W-:Y:S01]  /*3980*/  FMUL.FTZ R34, R34, UR4 ;  /* 0x0000000422227c20 */ /* 0x000fe20008410000 */
[----:B------:R-:W-:Y:S01]  /*3990*/  ISETP.GT.AND P2, PT, R0, 0x9, PT ;  /* 0x000000090000780c */ /* 0x000fe20003f44270 */
[----:B------:R-:W4:Y:S01]  /*39a0*/  MUFU.TANH R28, R28 ;  /* 0x0000001c001c7308 */ /* 0x000f220000002400 */
[----:B--2---:R-:W-:Y:S01]  /*39b0*/  FSEL R24, R24, -INF , P5 ;  /* 0xff80000018187808 */ /* 0x004fe20002800000 */
[----:B------:R-:W-:Y:S01]  /*39c0*/  FMUL.FTZ R41, R41, UR4 ;  /* 0x0000000429297c20 */ /* 0x000fe20008410000 */
[C---:B------:R-:W-:Y:S01]  /*39d0*/  ISETP.GT.AND P1, PT, R0.reuse, 0x10, PT ;  /* 0x000000100000780c */ /* 0x040fe20003f24270 */
[----:B------:R-:W-:Y:S01]  /*39e0*/  FMUL.FTZ R35, R35, UR4 ;  /* 0x0000000423237c20 */ /* 0x000fe20008410000 */
[----:B------:R-:W-:Y:S01]  /*39f0*/  ISETP.GT.AND P6, PT, R0, 0x11, PT ;  /* 0x000000110000780c */ /* 0x000fe20003fc4270 */
[----:B------:R-:W-:Y:S01]  /*3a00*/  FMUL.FTZ R44, R44, UR4 ;  /* 0x000000042c2c7c20 */ /* 0x000fe20008410000 */
[----:B------:R-:W-:Y:S01]  /*3a10*/  FMUL.FTZ R38, R38, UR4 ;  /* 0x0000000426267c20 */ /* 0x000fe20008410000 */
[----:B------:R-:W2:Y:S01]  /*3a20*/  MUFU.TANH R29, R29 ;  /* 0x0000001d001d7308 */ /* 0x000ea20000002400 */
[----:B---3--:R-:W-:Y:S01]  /*3a30*/  FSEL R25, R25, -INF , P4 ;  /* 0xff80000019197808 */ /* 0x008fe20002000000 */
[----:B------:R-:W-:Y:S01]  /*3a40*/  FMUL.FTZ R45, R45, UR4 ;  /* 0x000000042d2d7c20 */ /* 0x000fe20008410000 */
[----:B------:R-:W-:Y:S01]  /*3a50*/  FMUL.FTZ R39, R39, UR4 ;  /* 0x0000000427277c20 */ /* 0x000fe20008410000 */
[----:B------:R-:W-:Y:S01]  /*3a60*/  FMUL.FTZ R48, R48, UR4 ;  /* 0x0000000430307c20 */ /* 0x000fe20008410000 */
[----:B------:R-:W-:Y:S01]  /*3a70*/  FMNMX.FTZ R5, R24, R25, !PT ;  /* 0x0000001918057209 */ /* 0x000fe20007810000 */
[----:B------:R-:W-:Y:S01]  /*3a80*/  FMUL.FTZ R42, R42, UR4 ;  /* 0x000000042a2a7c20 */ /* 0x000fe20008410000 */
[----:B------:R-:W-:Y:S01]  /*3a90*/  FMUL.FTZ R49, R49, UR4 ;  /* 0x0000000431317c20 */ /* 0x000fe20008410000 */
[----:B------:R-:W3:Y:S01]  /*3aa0*/  MUFU.TANH R32, R32 ;  /* 0x0000002000207308 */ /* 0x000ee20000002400 */
[----:B----4-:R-:W-:Y:S01]  /*3ab0*/  FSEL R28, R28, -INF , P3 ;  /* 0xff8000001c1c7808 */ /* 0x010fe20001800000 */
[----:B------:R-:W-:Y:S01]  /*3ac0*/  FMUL.FTZ R43, R43, UR4 ;  /* 0x000000042b2b7c20 */ /* 0x000fe20008410000 */
[----:B------:R-:W-:Y:S01]  /*3ad0*/  FMUL.FTZ R52, R52, UR4 ;  /* 0x0000000434347c20 */ /* 0x000fe20008410000 */
[----:B------:R-:W-:Y:S01]  /*3ae0*/  FMUL.FTZ R53, R53, UR4 ;  /* 0x0000000435357c20 */ /* 0x000fe20008410000 */
[----:B-1----:R-:W-:Y:S01]  /*3af0*/  FMNMX.FTZ R2, R28, R5, !PT ;  /* 0x000000051c027209 */ /* 0x002fe20007810000 */
        /* <DEDUP_REMOVED lines=9> */
[----:B------:R-:W-:Y:S01]  /*3b90*/  ULDC UR7, c[0x0][0x988] ;  /* 0x0002620000077ab9 */ /* 0x000fe20000000800 */
[----:B------:R-:W2:Y:S01]  /*3ba0*/  MUFU.TANH R33, R33 ;  /* 0x0000002100217308 */ /* 0x000ea20000002400 */
[----:B---3--:R-:W-:Y:S01]  /*3bb0*/  FSEL R32, R32, -INF , P1 ;  /* 0xff80000020207808 */ /* 0x008fe20000800000 */
[----:B------:R-:W-:Y:S01]  /*3bc0*/  UIADD3 UR4, UR41, 0x28c40, URZ ;  /* 0x00028c4029047890 */ /* 0x000fe2000fffe03f */
[----:B------:R-:W-:-:S02]  /*3bd0*/  IMAD.MOV.U32 R19, RZ, RZ, 0x20 ;  /* 0x00000020ff137424 */ /* 0x000fc400078e00ff */
[----:B------:R-:W-:Y:S01]  /*3be0*/  FMNMX.FTZ R2, R32, R5, !PT ;  /* 0x0000000520027209 */ /* 0x000fe20007810000 */
[----:B------:R-:W-:Y:S02]  /*3bf0*/  UPRMT UR4, UR42, 0x654, UR4 ;  /* 0x000006542a047896 */ /* 0x000fe40008000004 */
[----:B------:R-:W3:Y:S01]  /*3c00*/  MUFU.TANH R27, R27 ;  /* 0x0000001b001b7308 */ /* 0x000ee20000002400 */
[----:B-1----:R-:W-:Y:S02]  /*3c10*/  FSEL R26, R26, -INF , P5 ;  /* 0xff8000001a1a7808 */ /* 0x002fe40002800000 */
[----:B------:R-:W-:-:S04]  /*3c20*/  ISETP.GT.AND P5, PT, R0, 0x18, PT ;  /* 0x000000180000780c */ /* 0x000fc80003fa4270 */
[----:B------:R-:W-:Y:S01]  /*3c30*/  SYNCS.ARRIVE.TRANS64.RED.A1T0 RZ, [UR4], RZ ;  /* 0x000000ffffff79a7 */ /* 0x000fe20008100404 */
[----:B------:R-:W1:Y:S01]  /*3c40*/  MUFU.TANH R36, R36 ;  /* 0x0000002400247308 */ /* 0x000e620000002400 */
[----:B--2---:R-:W-:-:S04]  /*3c50*/  FSEL R33, R33, -INF , P6 ;  /* 0xff80000021217808 */ /* 0x004fc80003000000 */
[----:B------:R-:W-:-:S03]  /*3c60*/  FMNMX.FTZ R5, R33, R2, !PT ;  /* 0x0000000221057209 */ /* 0x000fc60007810000 */
[----:B------:R-:W2:Y:S01]  /*3c70*/  MUFU.TANH R30, R30 ;  /* 0x0000001e001e7308 */ /* 0x000ea20000002400 */
[----:B---3--:R-:W-:Y:S02]  /*3c80*/  FSEL R27, R27, -INF , P4 ;  /* 0xff8000001b1b7808 */ /* 0x008fe40002000000 */
[----:B------:R-:W-:-:S05]  /*3c90*/  ISETP.GT.AND P4, PT, R0, 0x19, PT ;  /* 0x000000190000780c */ /* 0x000fca0003f84270 */
[----:B------:R-:W3:Y:S01]  /*3ca0*/  MUFU.TANH R37, R37 ;  /* 0x0000002500257308 */ /* 0x000ee20000002400 */
[----:B-1----:R-:W-:-:S04]  /*3cb0*/  FSEL R36, R36, -INF , P5 ;  /* 0xff80000024247808 */ /* 0x002fc80002800000 */
[----:B------:R-:W-:-:S03]  /*3cc0*/  FMNMX.FTZ R2, R36, R5, !PT ;  /* 0x0000000524027209 */ /* 0x000fc60007810000 */
[----:B------:R-:W1:Y:S01]  /*3cd0*/  MUFU.TANH R31, R31 ;  /* 0x0000001f001f7308 */ /* 0x000e620000002400 */
[----:B--2---:R-:W-:Y:S02]  /*3ce0*/  FSEL R30, R30, -INF , P3 ;  /* 0xff8000001e1e7808 */ /* 0x004fe40001800000 */
[----:B------:R-:W-:-:S05]  /*3cf0*/  ISETP.GT.AND P3, PT, R0, 0x20, PT ;  /* 0x000000200000780c */ /* 0x000fca0003f64270 */
[----:B------:R-:W2:Y:S01]  /*3d00*/  MUFU.TANH R40, R40 ;  /* 0x0000002800287308 */ /* 0x000ea20000002400 */
[----:B---3--:R-:W-:-:S04]  /*3d10*/  FSEL R37, R37, -INF , P4 ;  /* 0xff80000025257808 */ /* 0x008fc80002000000 */
[----:B------:R-:W-:-:S03]  /*3d20*/  FMNMX.FTZ R5, R37, R2, !PT ;  /* 0x0000000225057209 */ /* 0x000fc60007810000 */
[----:B------:R-:W3:Y:S01]  /*3d30*/  MUFU.TANH R34, R34 ;  /* 0x0000002200227308 */ /* 0x000ee20000002400 */
[----:B-1----:R-:W-:Y:S02]  /*3d40*/  FSEL R31, R31, -INF , P2 ;  /* 0xff8000001f1f7808 */ /* 0x002fe40001000000 */
[----:B------:R-:W-:-:S05]  /*3d50*/  ISETP.GT.AND P2, PT, R0, 0x21, PT ;  /* 0x000000210000780c */ /* 0x000fca0003f44270 */
        /* <DEDUP_REMOVED lines=40> */
[----:B---3--:R-:W-:-:S04]  /*3fe0*/  FSEL R53, R53, -INF , P2 ;  /* 0xff80000035357808 */ /* 0x008fc80001000000 */
[----:B------:R-:W-:-:S03]  /*3ff0*/  FMNMX.FTZ R2, R53, R0, !PT ;  /* 0x0000000035027209 */ /* 0x000fc60007810000 */
[----:B------:R-:W3:Y:S01]  /*4000*/  MUFU.TANH R50, R50 ;  /* 0x0000003200327308 */ /* 0x000ee20000002400 */
[----:B-1----:R-:W-:Y:S01]  /*4010*/  FSEL R46, R46, -INF , P1 ;  /* 0xff8000002e2e7808 */ /* 0x002fe20000800000 */
[----:B------:R-:W1:Y:S06]  /*4020*/  SHFL.BFLY PT, R5, R2, 0x2, 0x1f ;  /* 0x0c401f0002057f89 */ /* 0x000e6c00000e0000 */
[----:B------:R-:W4:Y:S01]  /*4030*/  MUFU.TANH R51, R51 ;  /* 0x0000003300337308 */ /* 0x000f220000002400 */
[----:B--2---:R-:W-:-:S07]  /*4040*/  FSEL R47, R47, -INF , P6 ;  /* 0xff8000002f2f7808 */ /* 0x004fce0003000000 */
[----:B------:R-:W2:Y:S01]  /*4050*/  MUFU.TANH R54, R54 ;  /* 0x0000003600367308 */ /* 0x000ea20000002400 */
[----:B---3--:R-:W-:-:S07]  /*4060*/  FSEL R50, R50, -INF , P5 ;  /* 0xff80000032327808 */ /* 0x008fce0002800000 */
[----:B------:R-:W3:Y:S01]  /*4070*/  MUFU.TANH R55, R55 ;  /* 0x0000003700377308 */ /* 0x000ee20000002400 */
[----:B----4-:R-:W-:Y:S02]  /*4080*/  FSEL R51, R51, -INF , P4 ;  /* 0xff80000033337808 */ /* 0x010fe40002000000 */
[----:B-1----:R-:W-:Y:S02]  /*4090*/  FMNMX.FTZ R6, R2, R5, !PT ;  /* 0x0000000502067209 */ /* 0x002fe40007810000 */
[----:B------:R-:W-:-:S03]  /*40a0*/  FMNMX.FTZ R5, R26, R27, !PT ;  /* 0x0000001b1a057209 */ /* 0x000fc60007810000 */
[----:B------:R-:W1:Y:S01]  /*40b0*/  SHFL.BFLY PT, R7, R6, 0x1, 0x1f ;  /* 0x0c201f0006077f89 */ /* 0x000e6200000e0000 */
[----:B------:R-:W-:Y:S02]  /*40c0*/  FMNMX.FTZ R0, R30, R5, !PT ;  /* 0x000000051e007209 */ /* 0x000fe40007810000 */
[----:B--2---:R-:W-:Y:S02]  /*40d0*/  FSEL R54, R54, -INF , P3 ;  /* 0xff80000036367808 */ /* 0x004fe40001800000 */
[----:B------:R-:W-:-:S04]  /*40e0*/  FMNMX.FTZ R5, R31, R0, !PT ;  /* 0x000000001f057209 */ /* 0x000fc80007810000 */
[----:B------:R-:W-:Y:S02]  /*40f0*/  FMNMX.FTZ R0, R34, R5, !PT ;  /* 0x0000000522007209 */ /* 0x000fe40007810000 */
[----:B---3--:R-:W-:Y:S02]  /*4100*/  FSEL R55, R55, -INF , P2 ;  /* 0xff80000037377808 */ /* 0x008fe40001000000 */
[----:B------:R-:W-:-:S04]  /*4110*/  FMNMX.FTZ R5, R35, R0, !PT ;  /* 0x0000000023057209 */ /* 0x000fc80007810000 */
[----:B------:R-:W-:-:S04]  /*4120*/  FMNMX.FTZ R2, R38, R5, !PT ;  /* 0x0000000526027209 */ /* 0x000fc80007810000 */
[----:B------:R-:W-:Y:S02]  /*4130*/  FMNMX.FTZ R5, R39, R2, !PT ;  /* 0x0000000227057209 */ /* 0x000fe40007810000 */
[----:B-1----:R-:W-:Y:S02]  /*4140*/  FMNMX.FTZ R0, R6, R7, !PT ;  /* 0x0000000706007209 */ /* 0x002fe40007810000 */
[----:B------:R-:W-:Y:S01]  /*4150*/  FMNMX.FTZ R2, R42, R5, !PT ;  /* 0x000000052a027209 */ /* 0x000fe20007810000 */
[----:B------:R-:W-:Y:S01]  /*4160*/  BAR.SYNC.DEFER_BLOCKING 0xf, 0x100 ;  /* 0x03c4000000007b1d */ /* 0x000fe20000010000 */
[C---:B------:R-:W-:Y:S01]  /*4170*/  FSETP.NEU.FTZ.AND P1, PT, R0.reuse, -INF , PT ;  /* 0xff8000000000780b */ /* 0x040fe20003f3d000 */
[----:B------:R-:W-:Y:S01]  /*4180*/  FMUL.FTZ R6, R0, UR7 ;  /* 0x0000000700067c20 */ /* 0x000fe20008410000 */
[----:B------:R-:W-:-:S04]  /*4190*/  FMNMX.FTZ R5, R43, R2, !PT ;  /* 0x000000022b057209 */ /* 0x000fc80007810000 */
[----:B------:R-:W-:Y:S02]  /*41a0*/  FMNMX.FTZ R2, R46, R5, !PT ;  /* 0x000000052e027209 */ /* 0x000fe40007810000 */
[----:B------:R-:W-:Y:S02]  /*41b0*/  FSEL R6, R6, RZ, P1 ;  /* 0x000000ff06067208 */ /* 0x000fe40000800000 */
[----:B------:R-:W-:-:S03]  /*41c0*/  FMNMX.FTZ R5, R47, R2, !PT ;  /* 0x000000022f057209 */ /* 0x000fc60007810000 */
[--C-:B------:R-:W-:Y:S01]  /*41d0*/  FFMA.FTZ R24, R24, UR7, -R6.reuse ;  /* 0x0000000718187c23 */ /* 0x100fe20008010806 */
[----:B------:R-:W-:Y:S01]  /*41e0*/  FMNMX.FTZ R2, R50, R5, !PT ;  /* 0x0000000532027209 */ /* 0x000fe20007810000 */
[--C-:B------:R-:W-:Y:S01]  /*41f0*/  FFMA.FTZ R25, R25, UR7, -R6.reuse ;  /* 0x0000000719197c23 */ /* 0x100fe20008010806 */
[--C-:B------:R-:W-:Y:S01]  /*4200*/  FFMA.FTZ R28, R28, UR7, -R6.reuse ;  /* 0x000000071c1c7c23 */ /* 0x100fe20008010806 */
        /* <DEDUP_REMOVED lines=13> */
[--C-:B------:R-:W-:Y:S01]  /*42e0*/  FFMA.FTZ R49, R49, UR7, -R6.reuse ;  /* 0x0000000731317c23 */ /* 0x100fe20008010806 */
[----:B------:R-:W1:Y:S01]  /*42f0*/  SHFL.BFLY PT, R5, R2, 0x2, 0x1f ;  /* 0x0c401f0002057f89 */ /* 0x000e6200000e0000 */
[--C-:B------:R-:W-:Y:S01]  /*4300*/  FFMA.FTZ R52, R52, UR7, -R6.reuse ;  /* 0x0000000734347c23 */ /* 0x100fe20008010806 */
[----:B------:R-:W-:Y:S01]  /*4310*/  FFMA.FTZ R6, R53, UR7, -R6 ;  /* 0x0000000735067c23 */ /* 0x000fe20008010806 */
[----:B------:R-:W-:Y:S08]  /*4320*/  MUFU.EX2 R24, R24 ;  /* 0x0000001800187308 */ /* 0x000ff00000000800 */
[----:B------:R-:W-:Y:S08]  /*4330*/  MUFU.EX2 R9, R6 ;  /* 0x0000000600097308 */ /* 0x000ff00000000800 */
[----:B------:R-:W2:Y:S01]  /*4340*/  MUFU.EX2 R25, R25 ;  /* 0x0000001900197308 */ /* 0x000ea20000000800 */
[----:B-1----:R-:W-:-:S07]  /*4350*/  FMNMX.FTZ R5, R2, R5, !PT ;  /* 0x0000000502057209 */ /* 0x002fce0007810000 */
[----:B------:R-:W-:Y:S01]  /*4360*/  MUFU.EX2 R28, R28 ;  /* 0x0000001c001c7308 */ /* 0x000fe20000000800 */
[----:B------:R-:W1:Y:S07]  /*4370*/  SHFL.BFLY PT, R2, R5, 0x1, 0x1f ;  /* 0x0c201f0005027f89 */ /* 0x000e6e00000e0000 */
[----:B------:R-:W3:Y:S01]  /*4380*/  MUFU.EX2 R29, R29 ;  /* 0x0000001d001d7308 */ /* 0x000ee20000000800 */
[----:B--2---:R-:W-:-:S07]  /*4390*/  F2FP.F16.F32.PACK_AB R152, R25, R24 ;  /* 0x000000181998723e */ /* 0x004fce00000000ff */
[----:B------:R-:W-:Y:S08]  /*43a0*/  MUFU.EX2 R32, R32 ;  /* 0x0000002000207308 */ /* 0x000ff00000000800 */
[----:B------:R-:W-:Y:S01]  /*43b0*/  MUFU.EX2 R33, R33 ;  /* 0x0000002100217308 */ /* 0x000fe20000000800 */
[----:B---3--:R-:W-:Y:S02]  /*43c0*/  F2FP.F16.F32.PACK_AB R154, R29, R28 ;  /* 0x0000001c1d9a723e */ /* 0x008fe400000000ff */
[----:B-1----:R-:W-:-:S04]  /*43d0*/  FMNMX.FTZ R2, R5, R2, !PT ;  /* 0x0000000205027209 */ /* 0x002fc80007810000 */
[C---:B------:R-:W-:Y:S01]  /*43e0*/  FSETP.NEU.FTZ.AND P1, PT, R2.reuse, -INF , PT ;  /* 0xff8000000200780b */ /* 0x040fe20003f3d000 */
[----:B------:R-:W-:Y:S01]  /*43f0*/  FMUL.FTZ R5, R2, UR7 ;  /* 0x0000000702057c20 */ /* 0x000fe20008410000 */
[----:B------:R-:W-:Y:S04]  /*4400*/  MUFU.EX2 R36, R36 ;  /* 0x0000002400247308 */ /* 0x000fe80000000800 */
[----:B------:R-:W-:Y:S02]  /*4410*/  FSEL R10, R5, RZ, P1 ;  /* 0x000000ff050a7208 */ /* 0x000fe40000800000 */
[-C--:B------:R-:W-:Y:S02]  /*4420*/  LEA.HI R5, R17, R16.reuse, RZ, 0x4 ;  /* 0x0000001011057211 */ /* 0x080fe400078f20ff */
[----:B------:R-:W-:Y:S01]  /*4430*/  MUFU.EX2 R37, R37 ;  /* 0x0000002500257308 */ /* 0x000fe20000000800 */
[--C-:B------:R-:W-:Y:S01]  /*4440*/  FFMA.FTZ R26, R26, UR7, -R10.reuse ;  /* 0x000000071a1a7c23 */ /* 0x100fe2000801080a */
[----:B------:R-:W-:Y:S01]  /*4450*/  LOP3.LUT R7, R5, 0xfffffff0, RZ, 0xc0, !PT ;  /* 0xfffffff005077812 */ /* 0x000fe200078ec0ff */
[--C-:B------:R-:W-:Y:S01]  /*4460*/  FFMA.FTZ R27, R27, UR7, -R10.reuse ;  /* 0x000000071b1b7c23 */ /* 0x100fe2000801080a */
[--C-:B------:R-:W-:Y:S01]  /*4470*/  FFMA.FTZ R30, R30, UR7, -R10.reuse ;  /* 0x000000071e1e7c23 */ /* 0x100fe2000801080a */
[--C-:B------:R-:W-:Y:S01]  /*4480*/  FFMA.FTZ R31, R31, UR7, -R10.reuse ;  /* 0x000000071f1f7c23 */ /* 0x100fe2000801080a */
[--C-:B------:R-:W-:Y:S01]  /*4490*/  FFMA.FTZ R34, R34, UR7, -R10.reuse ;  /* 0x0000000722227c23 */ /* 0x100fe2000801080a */
[----:B------:R-:W-:Y:S01]  /*44a0*/  IMAD.IADD R7, R16, 0x1, -R7 ;  /* 0x0000000110077824 */ /* 0x000fe200078e0a07 */
[----:B------:R-:W-:Y:S01]  /*44b0*/  MUFU.EX2 R26, R26 ;  /* 0x0000001a001a7308 */ /* 0x000fe20000000800 */
[----:B------:R-:W-:Y:S01]  /*44c0*/  LEA.HI R16, R17, R16, RZ, 0x5 ;  /* 0x0000001011107211 */ /* 0x000fe200078f28ff */
[--C-:B------:R-:W-:Y:S01]  /*44d0*/  FFMA.FTZ R35, R35, UR7, -R10.reuse ;  /* 0x0000000723237c23 */ /* 0x100fe2000801080a */
[--C-:B------:R-:W-:Y:S01]  /*44e0*/  FFMA.FTZ R38, R38, UR7, -R10.reuse ;  /* 0x0000000726267c23 */ /* 0x100fe2000801080a */
[----:B------:R-:W-:Y:S01]  /*44f0*/  SHF.R.S32.HI R6, RZ, 0x1f, R7 ;  /* 0x0000001fff067819 */ /* 0x000fe20000011407 */
[--C-:B------:R-:W-:Y:S01]  /*4500*/  FFMA.FTZ R39, R39, UR7, -R10.reuse ;  /* 0x0000000727277c23 */ /* 0x100fe2000801080a */
[----:B------:R-:W-:Y:S01]  /*4510*/  SHF.L.U32 R16, R16, 0x5, RZ ;  /* 0x0000000510107819 */ /* 0x000fe200000006ff */
[--C-:B------:R-:W-:Y:S01]  /*4520*/  FFMA.FTZ R42, R42, UR7, -R10.reuse ;  /* 0x000000072a2a7c23 */ /* 0x100fe2000801080a */
[----:B------:R-:W-:Y:S01]  /*4530*/  LEA.HI R6, R6, R7, RZ, 0x3 ;  /* 0x0000000706067211 */ /* 0x000fe200078f18ff */
[----:B------:R-:W1:Y:S01]  /*4540*/  MUFU.EX2 R27, R27 ;  /* 0x0000001b001b7308 */ /* 0x000e620000000800 */
[----:B------:R-:W-:Y:S01]  /*4550*/  LOP3.LUT R16, R16, 0x7ffffc00, RZ, 0xc0, !PT ;  /* 0x7ffffc0010107812 */ /* 0x000fe200078ec0ff */
[--C-:B------:R-:W-:Y:S01]  /*4560*/  FFMA.FTZ R43, R43, UR7, -R10.reuse ;  /* 0x000000072b2b7c23 */ /* 0x100fe2000801080a */
[----:B------:R-:W-:Y:S01]  /*4570*/  LOP3.LUT R8, R6, 0xfffffff8, RZ, 0xc0, !PT ;  /* 0xfffffff806087812 */ /* 0x000fe200078ec0ff */
[--C-:B------:R-:W-:Y:S01]  /*4580*/  FFMA.FTZ R46, R46, UR7, -R10.reuse ;  /* 0x000000072e2e7c23 */ /* 0x100fe2000801080a */
[--C-:B------:R-:W-:Y:S01]  /*4590*/  FFMA.FTZ R47, R47, UR7, -R10.reuse ;  /* 0x000000072f2f7c23 */ /* 0x100fe2000801080a */
[--C-:B------:R-:W-:Y:S01]  /*45a0*/  FFMA.FTZ R50, R50, UR7, -R10.reuse ;  /* 0x0000000732327c23 */ /* 0x100fe2000801080a */
[----:B------:R-:W-:Y:S01]  /*45b0*/  IADD3 R8, R7, -R8, RZ ;  /* 0x8000000807087210 */ /* 0x000fe20007ffe0ff */
[----:B------:R-:W-:Y:S01]  /*45c0*/  MUFU.EX2 R30, R30 ;  /* 0x0000001e001e7308 */ /* 0x000fe20000000800 */
[----:B------:R-:W-:Y:S01]  /*45d0*/  SHF.R.S32.HI R7, RZ, 0x4, R5 ;  /* 0x00000004ff077819 */ /* 0x000fe20000011405 */
[----:B------:R-:W-:Y:S01]  /*45e0*/  FFMA.FTZ R51, R51, UR7, -R10 ;  /* 0x0000000733337c23 */ /* 0x000fe2000801080a */
[C---:B------:R-:W-:Y:S01]  /*45f0*/  LOP3.LUT P1, RZ, R8.reuse, 0x2, RZ, 0xc0, !PT ;  /* 0x0000000208ff7812 */ /* 0x040fe2000782c0ff */
[C---:B------:R-:W-:Y:S01]  /*4600*/  IMAD.SHL.U32 R5, R8.reuse, 0x40, RZ ;  /* 0x0000004008057824 */ /* 0x040fe200078e00ff */
[----:B------:R-:W-:Y:S01]  /*4610*/  LOP3.LUT P2, RZ, R8, 0x4, RZ, 0xc0, !PT ;  /* 0x0000000408ff7812 */ /* 0x000fe2000784c0ff */
[----:B------:R-:W-:-:S02]  /*4620*/  IMAD.SHL.U32 R12, R7, 0x8, RZ ;  /* 0x00000008070c7824 */ /* 0x000fc400078e00ff */
[--C-:B------:R-:W-:Y:S01]  /*4630*/  FFMA.FTZ R54, R54, UR7, -R10.reuse ;  /* 0x0000000736367c23 */ /* 0x100fe2000801080a */
[----:B------:R-:W-:Y:S01]  /*4640*/  IMAD.SHL.U32 R7, R6, 0x40, RZ ;  /* 0x0000004006077824 */ /* 0x000fe200078e00ff */
[----:B------:R-:W-:Y:S01]  /*4650*/  LOP3.LUT R5, R5, 0x1c0, RZ, 0xc0, !PT ;  /* 0x000001c005057812 */ /* 0x000fe200078ec0ff */
[----:B------:R-:W2:Y:S01]  /*4660*/  MUFU.EX2 R31, R31 ;  /* 0x0000001f001f7308 */ /* 0x000ea20000000800 */
[----:B------:R-:W-:Y:S01]  /*4670*/  FFMA.FTZ R10, R55, UR7, -R10 ;  /* 0x00000007370a7c23 */ /* 0x000fe2000801080a */
[----:B------:R-:W-:Y:S02]  /*4680*/  SEL R19, R19, 0xffffffe0, !P1 ;  /* 0xffffffe013137807 */ /* 0x000fe40004800000 */
[----:B------:R-:W-:Y:S02]  /*4690*/  LOP3.LUT R12, R5, 0x8, R12, 0xf8, !PT ;  /* 0x00000008050c7812 */ /* 0x000fe400078ef80c */
[----:B------:R-:W-:Y:S02]  /*46a0*/  SHF.R.U32.HI R5, RZ, 0x3, R5 ;  /* 0x00000003ff057819 */ /* 0x000fe40000011605 */
[----:B------:R-:W-:Y:S01]  /*46b0*/  MUFU.EX2 R34, R34 ;  /* 0x0000002200227308 */ /* 0x000fe20000000800 */
[----:B------:R-:W-:-:S02]  /*46c0*/  LOP3.LUT R7, R7, 0x7ffffe00, RZ, 0xc0, !PT ;  /* 0x7ffffe0007077812 */ /* 0x000fc400078ec0ff */
[----:B------:R-:W-:Y:S01]  /*46d0*/  LOP3.LUT R12, R12, R5, RZ, 0x3c, !PT ;  /* 0x000000050c0c7212 */ /* 0x000fe200078e3cff */
[----:B------:R-:W-:Y:S01]  /*46e0*/  FADD.FTZ R5, R24, R25 ;  /* 0x0000001918057221 */ /* 0x000fe20000010000 */
[----:B-1----:R-:W-:Y:S02]  /*46f0*/  F2FP.F16.F32.PACK_AB R153, R27, R26 ;  /* 0x0000001a1b99723e */ /* 0x002fe400000000ff */
[----:B------:R-:W-:Y:S01]  /*4700*/  IADD3 R12, R12, R7, R16 ;  /* 0x000000070c0c7210 */ /* 0x000fe20007ffe010 */
[----:B------:R-:W-:Y:S01]  /*4710*/  FADD.FTZ R6, R28, R5 ;  /* 0x000000051c067221 */ /* 0x000fe20000010000 */
[----:B------:R-:W1:Y:S01]  /*4720*/  MUFU.EX2 R35, R35 ;  /* 0x0000002300237308 */ /* 0x000e620000000800 */
[----:B--2---:R-:W-:Y:S02]  /*4730*/  F2FP.F16.F32.PACK_AB R155, R31, R30 ;  /* 0x0000001e1f9b723e */ /* 0x004fe400000000ff */
[----:B------:R-:W-:Y:S01]  /*4740*/  FADD.FTZ R5, R29, R6 ;  /* 0x000000061d057221 */ /* 0x000fe20000010000 */
[----:B------:R-:W-:-:S02]  /*4750*/  F2FP.F16.F32.PACK_AB R156, R33, R32 ;  /* 0x00000020219c723e */ /* 0x000fc400000000ff */
[----:B------:R-:W-:Y:S01]  /*4760*/  F2FP.F16.F32.PACK_AB R158, R37, R36 ;  /* 0x00000024259e723e */ /* 0x000fe200000000ff */
[----:B------:R-:W-:Y:S01]  /*4770*/  FADD.FTZ R6, R32, R5 ;  /* 0x0000000520067221 */ /* 0x000fe20000010000 */
[----:B------:R-:W-:Y:S01]  /*4780*/  FADD.FTZ R5, R26, R27 ;  /* 0x0000001b1a057221 */ /* 0x000fe20000010000 */
[----:B------:R-:W2:Y:S02]  /*4790*/  MUFU.EX2 R38, R38 ;  /* 0x0000002600267308 */ /* 0x000ea40000000800 */
[----:B------:R-:W-:Y:S01]  /*47a0*/  FADD.FTZ R7, R33, R6 ;  /* 0x0000000621077221 */ /* 0x000fe20000010000 */
[----:B------:R-:W-:-:S03]  /*47b0*/  FADD.FTZ R6, R30, R5 ;  /* 0x000000051e067221 */ /* 0x000fc60000010000 */
[----:B------:R-:W-:Y:S01]  /*47c0*/  FADD.FTZ R8, R36, R7 ;  /* 0x0000000724087221 */ /* 0x000fe20000010000 */
[----:B------:R-:W-:Y:S01]  /*47d0*/  FADD.FTZ R5, R31, R6 ;  /* 0x000000061f057221 */ /* 0x000fe20000010000 */
[----:B------:R-:W3:Y:S01]  /*47e0*/  MUFU.EX2 R40, R40 ;  /* 0x0000002800287308 */ /* 0x000ee20000000800 */
[----:B-1----:R-:W-:Y:S01]  /*47f0*/  F2FP.F16.F32.PACK_AB R157, R35, R34 ;  /* 0x00000022239d723e */ /* 0x002fe200000000ff */
[----:B------:R-:W-:Y:S01]  /*4800*/  FADD.FTZ R7, R37, R8 ;  /* 0x0000000825077221 */ /* 0x000fe20000010000 */
[----:B------:R-:W-:-:S04]  /*4810*/  FADD.FTZ R6, R34, R5 ;  /* 0x0000000522067221 */ /* 0x000fc80000010000 */
[----:B------:R-:W-:Y:S01]  /*4820*/  FADD.FTZ R5, R35, R6 ;  /* 0x0000000623057221 */ /* 0x000fe20000010000 */
[----:B------:R-:W1:Y:S03]  /*4830*/  MUFU.EX2 R39, R39 ;  /* 0x0000002700277308 */ /* 0x000e660000000800 */
[----:B--2---:R-:W-:Y:S01]  /*4840*/  FADD.FTZ R6, R38, R5 ;  /* 0x0000000526067221 */ /* 0x004fe20000010000 */
[----:B------:R-:W-:-:S04]  /*4850*/  LEA R5, R12, UR41, 0x1 ;  /* 0x000000290c057c11 */ /* 0x000fc8000f8e08ff */
[----:B------:R-:W2:Y:S01]  /*4860*/  MUFU.EX2 R41, R41 ;  /* 0x0000002900297308 */ /* 0x000ea20000000800 */
[----:B---3--:R-:W-:Y:S01]  /*4870*/  FADD.FTZ R8, R40, R7 ;  /* 0x0000000728087221 */ /* 0x008fe20000010000 */
[----:B------:R-:W-:Y:S01]  /*4880*/  IADD3 R12, R5, 0x26800, RZ ;  /* 0x00026800050c7810 */ /* 0x000fe20007ffe0ff */
[----:B------:R3:W-:Y:S05]  /*4890*/  STSM.16.M88.4 [R5+0x26800], R152 ;  /* 0x0268009805007844 */ /* 0x0007ea0000000200 */
[----:B------:R-:W4:Y:S01]  /*48a0*/  MUFU.EX2 R42, R42 ;  /* 0x0000002a002a7308 */ /* 0x000f220000000800 */
[----:B-1----:R-:W-:Y:S01]  /*48b0*/  FADD.FTZ R7, R39, R6 ;  /* 0x0000000627077221 */ /* 0x002fe20000010000 */
[----:B------:R-:W-:Y:S01]  /*48c0*/  VIADD R6, R5, 0x26840 ;  /* 0x0002684005067836 */ /* 0x000fe20000000000 */
[----:B------:R-:W-:Y:S01]  /*48d0*/  F2FP.F16.F32.PACK_AB R159, R39, R38 ;  /* 0x00000026279f723e */ /* 0x000fe200000000ff */
[----:B------:R-:W-:-:S04]  /*48e0*/  @P2 VIADD R6, R12, 0xffffffc0 ;  /* 0xffffffc00c062836 */ /* 0x000fc80000000000 */
[----:B------:R-:W1:Y:S01]  /*48f0*/  MUFU.EX2 R43, R43 ;  /* 0x0000002b002b7308 */ /* 0x000e620000000800 */
[C---:B--2---:R-:W-:Y:S01]  /*4900*/  FADD.FTZ R15, R41.reuse, R8 ;  /* 0x00000008290f7221 */ /* 0x044fe20000010000 */
[----:B------:R-:W-:-:S06]  /*4910*/  F2FP.F16.F32.PACK_AB R160, R41, R40 ;  /* 0x0000002829a0723e */ /* 0x000fcc00000000ff */
[----:B------:R-:W2:Y:S01]  /*4920*/  MUFU.EX2 R44, R44 ;  /* 0x0000002c002c7308 */ /* 0x000ea20000000800 */
[----:B----4-:R-:W-:Y:S01]  /*4930*/  FADD.FTZ R8, R42, R7 ;  /* 0x000000072a087221 */ /* 0x010fe20000010000 */
[----:B------:R-:W-:-:S05]  /*4940*/  IADD3 R7, R12, R19, RZ ;  /* 0x000000130c077210 */ /* 0x000fca0007ffe0ff */
[----:B------:R3:W-:Y:S01]  /*4950*/  STSM.16.M88.4 [R7], R156 ;  /* 0x0000009c07007844 */ /* 0x0007e20000000200 */
[----:B------:R-:W-:Y:S01]  /*4960*/  MUFU.EX2 R46, R46 ;  /* 0x0000002e002e7308 */ /* 0x000fe20000000800 */
[C---:B-1----:R-:W-:Y:S01]  /*4970*/  FADD.FTZ R17, R43.reuse, R8 ;  /* 0x000000082b117221 */ /* 0x042fe20000010000 */
[----:B------:R-:W-:Y:S01]  /*4980*/  F2FP.F16.F32.PACK_AB R161, R43, R42 ;  /* 0x0000002a2ba1723e */ /* 0x000fe200000000ff */
[----:B------:R-:W-:-:S05]  /*4990*/  IMAD.IADD R8, R19, 0x1, R6 ;  /* 0x0000000113087824 */ /* 0x000fca00078e0206 */
[----:B------:R-:W1:Y:S01]  /*49a0*/  MUFU.EX2 R45, R45 ;  /* 0x0000002d002d7308 */ /* 0x000e620000000800 */
[----:B--2---:R-:W-:-:S07]  /*49b0*/  FADD.FTZ R12, R44, R15 ;  /* 0x0000000f2c0c7221 */ /* 0x004fce0000010000 */
[----:B------:R-:W2:Y:S08]  /*49c0*/  MUFU.EX2 R47, R47 ;  /* 0x0000002f002f7308 */ /* 0x000eb00000000800 */
[----:B------:R-:W-:Y:S01]  /*49d0*/  MUFU.EX2 R48, R48 ;  /* 0x0000003000307308 */ /* 0x000fe20000000800 */
[C---:B-1----:R-:W-:Y:S01]  /*49e0*/  F2FP.F16.F32.PACK_AB R162, R45.reuse, R44 ;  /* 0x0000002c2da2723e */ /* 0x042fe200000000ff */
[----:B------:R-:W-:-:S06]  /*49f0*/  FADD.FTZ R45, R45, R12 ;  /* 0x0000000c2d2d7221 */ /* 0x000fcc0000010000 */
[----:B------:R-:W1:Y:S01]  /*4a00*/  MUFU.EX2 R49, R49 ;  /* 0x0000003100317308 */ /* 0x000e620000000800 */
[----:B--2---:R-:W-:-:S05]  /*4a10*/  F2FP.F16.F32.PACK_AB R163, R47, R46 ;  /* 0x0000002e2fa3723e */ /* 0x004fca00000000ff */
[----:B------:R3:W-:Y:S02]  /*4a20*/  STSM.16.M88.4 [R6], R160 ;  /* 0x000000a006007844 */ /* 0x0007e40000000200 */
[----:B------:R-:W-:Y:S08]  /*4a30*/  MUFU.EX2 R50, R50 ;  /* 0x0000003200327308 */ /* 0x000ff00000000800 */
[----:B------:R-:W2:Y:S01]  /*4a40*/  MUFU.EX2 R51, R51 ;  /* 0x0000003300337308 */ /* 0x000ea20000000800 */
[----:B-1----:R-:W-:Y:S01]  /*4a50*/  F2FP.F16.F32.PACK_AB R164, R49, R48 ;  /* 0x0000003031a4723e */ /* 0x002fe200000000ff */
[----:B------:R-:W-:-:S04]  /*4a60*/  FADD.FTZ R48, R48, R45 ;  /* 0x0000002d30307221 */ /* 0x000fc80000010000 */
[----:B------:R-:W-:Y:S02]  /*4a70*/  FADD.FTZ R49, R49, R48 ;  /* 0x0000003031317221 */ /* 0x000fe40000010000 */
[----:B------:R-:W1:Y:S08]  /*4a80*/  MUFU.EX2 R52, R52 ;  /* 0x0000003400347308 */ /* 0x000e700000000800 */
[----:B------:R-:W-:Y:S01]  /*4a90*/  MUFU.EX2 R54, R54 ;  /* 0x0000003600367308 */ /* 0x000fe20000000800 */
[----:B--2---:R-:W-:-:S07]  /*4aa0*/  F2FP.F16.F32.PACK_AB R165, R51, R50 ;  /* 0x0000003233a5723e */ /* 0x004fce00000000ff */
[----:B------:R2:W4:Y:S01]  /*4ab0*/  MUFU.EX2 R13, R10 ;  /* 0x0000000a000d7308 */ /* 0x0005220000000800 */
[----:B-1----:R-:W-:Y:S01]  /*4ac0*/  F2FP.F16.F32.PACK_AB R166, R9, R52 ;  /* 0x0000003409a6723e */ /* 0x002fe200000000ff */
[----:B--2---:R-:W-:-:S04]  /*4ad0*/  FADD.FTZ R10, R46, R17 ;  /* 0x000000112e0a7221 */ /* 0x004fc80000010000 */
[----:B------:R-:W-:Y:S01]  /*4ae0*/  FADD.FTZ R47, R47, R10 ;  /* 0x0000000a2f2f7221 */ /* 0x000fe20000010000 */
[----:B------:R-:W-:-:S03]  /*4af0*/  FADD.FTZ R10, R52, R49 ;  /* 0x00000031340a7221 */ /* 0x000fc60000010000 */
[----:B------:R-:W-:Y:S01]  /*4b00*/  FADD.FTZ R50, R50, R47 ;  /* 0x0000002f32327221 */ /* 0x000fe20000010000 */
[----:B----4-:R-:W-:Y:S01]  /*4b10*/  F2FP.F16.F32.PACK_AB R167, R13, R54 ;  /* 0x000000360da7723e */ /* 0x010fe200000000ff */
[----:B------:R-:W-:Y:S02]  /*4b20*/  FADD.FTZ R10, R9, R10 ;  /* 0x0000000a090a7221 */ /* 0x000fe40000010000 */
[----:B------:R-:W-:Y:S02]  /*4b30*/  FADD.FTZ R51, R51, R50 ;  /* 0x0000003233337221 */ /* 0x000fe40000010000 */
[----:B------:R3:W-:Y:S02]  /*4b40*/  STSM.16.M88.4 [R8], R164 ;  /* 0x000000a408007844 */ /* 0x0007e40000000200 */
[----:B------:R-:W-:-:S04]  /*4b50*/  FADD.FTZ R54, R54, R51 ;  /* 0x0000003336367221 */ /* 0x000fc80000010000 */
[----:B------:R-:W-:Y:S01]  /*4b60*/  FADD.FTZ R9, R13, R54 ;  /* 0x000000360d097221 */ /* 0x000fe20000010000 */
[----:B------:R-:W-:Y:S06]  /*4b70*/  @!P0 BRA `(.L_x_3234) ;  /* 0x0000000000048947 */ /* 0x000fec0003800000 */
[----:B------:R-:W-:Y:S01]  /*4b80*/  BPT.TRAP 0x1 ;  /* 0x000000040000795c */ /* 0x000fe20000300000 */
.L_x_3234:
[----:B------:R1:W2:Y:S01]  /*4b90*/  SYNCS.PHASECHK.TRANS64.TRYWAIT P1, [UR41+0x28c50], R11 ;  /* 0x028c500bff0075a7 */ /* 0x0002a20008020169 */
[----:B------:R-:W-:Y:S05]  /*4ba0*/  @!P0 BRA `(.L_x_3235) ;  /* 0x0000000000048947 */ /* 0x000fea0003800000 */
[----:B------:R-:W-:Y:S01]  /*4bb0*/  BPT.TRAP 0x1 ;  /* 0x000000040000795c */ /* 0x000fe20000300000 */
.L_x_3235:
[----:B------:R-:W-:Y:S01]  /*4bc0*/  ULOP3.LUT UR24, UR45, 0x2000000, URZ, 0xfc, !UPT ;  /* 0x020000002d187892 */ /* 0x000fe2000f8efc3f */
[----:B--2---:R-:W-:Y:S11]  /*4bd0*/  @P1 BRA `(.L_x_3236) ;  /* 0x0000000000081947 */ /* 0x004ff60003800000 */
[----:B------:R-:W2:Y:S02]  /*4be0*/  SYNCS.PHASECHK.TRANS64.TRYWAIT P1, [UR41+0x28c50], R11 ;  /* 0x028c500bff0075a7 */ /* 0x000ea40008020169 */
[----:B--2---:R-:W-:Y:S05]  /*4bf0*/  @!P1 BRA `(.L_x_3237) ;  /* 0x0000008800949947 */ /* 0x004fea0003800000 */
.L_x_3236:
[----:B------:R-:W-:Y:S01]  /*4c00*/  WARPGROUP.ARRIVE ;  /* 0x00000000000079c5 */ /* 0x000fe20000000000 */
[----:B------:R-:W-:Y:S01]  /*4c10*/  UMOV UR10, UR24 ;  /* 0x00000018000a7c82 */ /* 0x000fe20008000000 */
[----:B------:R-:W-:Y:S01]  /*4c20*/  UMOV UR11, 0x40000040 ;  /* 0x40000040000b7882 */ /* 0x000fe20000000000 */
[----:B------:R-:W-:-:S03]  /*4c30*/  UIADD3 UR4, UR24, 0x80, URZ ;  /* 0x0000008018047890 */ /* 0x000fc6000fffe03f */
[----:B------:R-:W-:Y:S01]  /*4c40*/  HGMMA.64x256x16.F32 R24, R152, gdesc[UR8].tnspB, RZ, !UPT, gsb0 ;  /* 0x43e0000898187df0 */ /* 0x000fe2000c0008ff */
[----:B------:R-:W-:-:S03]  /*4c50*/  UMOV UR11, 0x40000040 ;  /* 0x40000040000b7882 */ /* 0x000fc60000000000 */
[----:B------:R-:W-:Y:S01]  /*4c60*/  UMOV UR10, UR4 ;  /* 0x00000004000a7c82 */ /* 0x000fe20008000000 */
[----:B------:R-:W-:Y:S01]  /*4c70*/  UIADD3 UR4, UR24, 0x100, URZ ;  /* 0x0000010018047890 */ /* 0x000fe2000fffe03f */
[----:B------:R-:W-:Y:S02]  /*4c80*/  WARPGROUP.DEPBAR.LE gsb0, 0x0 ;  /* 0x00008000000079c5 */ /* 0x000fe40000010000 */
[----:B------:R-:W-:-:S15]  /*4c90*/  WARPGROUP.ARRIVE ;  /* 0x00000000000079c5 */ /* 0x000fde0000000000 */
[----:B------:R-:W-:-:S05]  /*4ca0*/  NOP ;  /* 0x0000000000007918 */ /* 0x000fca0000000000 */
[----:B------:R-:W-:Y:S01]  /*4cb0*/  HGMMA.64x256x16.F32 R24, R156, gdesc[UR8].tnspB, R24, gsb0 ;  /* 0x43e000089c187df0 */ /* 0x000fe20008000818 */
[----:B------:R-:W-:Y:S01]  /*4cc0*/  UMOV UR10, UR4 ;  /* 0x00000004000a7c82 */ /* 0x000fe20008000000 */
[----:B------:R-:W-:Y:S01]  /*4cd0*/  UMOV UR11, 0x40000040 ;  /* 0x40000040000b7882 */ /* 0x000fe20000000000 */
[----:B------:R-:W-:Y:S01]  /*4ce0*/  UIADD3 UR4, UR24, 0x180, URZ ;  /* 0x0000018018047890 */ /* 0x000fe2000fffe03f */
[----:B------:R-:W-:Y:S02]  /*4cf0*/  WARPGROUP.DEPBAR.LE gsb0, 0x0 ;  /* 0x00008000000079c5 */ /* 0x000fe40000010000 */
[----:B------:R-:W-:-:S15]  /*4d00*/  WARPGROUP.ARRIVE ;  /* 0x00000000000079c5 */ /* 0x000fde0000000000 */
[----:B------:R-:W-:-:S07]  /*4d10*/  NOP ;  /* 0x0000000000007918 */ /* 0x000fce0000000000 */
[----:B------:R-:W-:Y:S01]  /*4d20*/  HGMMA.64x256x16.F32 R24, R160, gdesc[UR8].tnspB, R24, gsb0 ;  /* 0x43e00008a0187df0 */ /* 0x000fe20008000818 */
[----:B------:R-:W-:Y:S01]  /*4d30*/  UMOV UR10, UR4 ;  /* 0x00000004000a7c82 */ /* 0x000fe20008000000 */
[----:B------:R-:W-:Y:S01]  /*4d40*/  UMOV UR11, 0x40000040 ;  /* 0x40000040000b7882 */ /* 0x000fe20000000000 */
[----:B------:R-:W-:Y:S01]  /*4d50*/  UMOV UR4, URZ ;  /* 0x0000003f00047c82 */ /* 0x000fe20008000000 */
[----:B------:R-:W-:Y:S02]  /*4d60*/  WARPGROUP.DEPBAR.LE gsb0, 0x0 ;  /* 0x00008000000079c5 */ /* 0x000fe40000010000 */
[----:B------:R-:W-:-:S15]  /*4d70*/  WARPGROUP.ARRIVE ;  /* 0x00000000000079c5 */ /* 0x000fde0000000000 */
[----:B------:R-:W-:-:S07]  /*4d80*/  NOP ;  /* 0x0000000000007918 */ /* 0x000fce0000000000 */
[----:B------:R-:W-:Y:S03]  /*4d90*/  HGMMA.64x256x16.F32 R24, R164, gdesc[UR8].tnspB, R24, gsb0 ;  /* 0x43e00008a4187df0 */ /* 0x000fe60008000818 */
[----:B------:R-:W-:Y:S02]  /*4da0*/  WARPGROUP.DEPBAR.LE gsb0, 0x0 ;  /* 0x00008000000079c5 */ /* 0x000fe40000010000 */
[----:B------:R-:W-:Y:S01]  /*4db0*/  @!PT LDS RZ, [RZ] ;  /* 0x00000000fffff984 */ /* 0x000fe20000000800 */
[----:B------:R-:W-:Y:S01]  /*4dc0*/  @!PT LDS RZ, [RZ] ;  /* 0x00000000fffff984 */ /* 0x000fe20000000800 */
[----:B------:R-:W-:Y:S01]  /*4dd0*/  @!PT LDS RZ, [RZ] ;  /* 0x00000000fffff984 */ /* 0x000fe20000000800 */
[----:B------:R-:W-:Y:S01]  /*4de0*/  @!PT LDS RZ, [RZ] ;  /* 0x00000000fffff984 */ /* 0x000fe20000000800 */
[----:B------:R4:W-:Y:S06]  /*4df0*/  MEMBAR.ALL.CTA ;  /* 0x0000000000007992 */ /* 0x0009ec0000008000 */
[----:B----4-:R-:W4:Y:S02]  /*4e00*/  FENCE.VIEW.ASYNC.S ;  /* 0x00000000000073c6 */ /* 0x010f240000000000 */
[----:B----4-:R-:W-:Y:S01]  /*4e10*/  NOP ;  /* 0x0000000000007918 */ /* 0x010fe20000000000 */
[----:B------:R-:W-:Y:S06]  /*4e20*/  BAR.ARV 0xe, 0x100 ;  /* 0x0384000000007b1d */ /* 0x000fec0000002000 */
[----:B------:R-:W-:Y:S05]  /*4e30*/  @!P0 BRA `(.L_x_3238) ;  /* 0x0000000000048947 */ /* 0x000fea0003800000 */
[----:B------:R-:W-:Y:S01]  /*4e40*/  BPT.TRAP 0x1 ;  /* 0x000000040000795c */ /* 0x000fe20000300000 */
.L_x_3238:
[----:B------:R-:W-:Y:S02]  /*4e50*/  UIADD3 UR44, UR44, -0x2, URZ ;  /* 0xfffffffe2c2c7890 */ /* 0x000fe4000fffe03f */
[----:B------:R-:W-:Y:S02]  /*4e60*/  UIADD3 UR5, UR41, 0x28c60, URZ ;  /* 0x00028c6029057890 */ /* 0x000fe4000fffe03f */
[----:B------:R-:W-:Y:S02]  /*4e70*/  UISETP.GE.AND UP0, UPT, UR44, UR40, UPT ;  /* 0x000000282c00728c */ /* 0x000fe4000bf06270 */
[----:B------:R-:W-:-:S04]  /*4e80*/  UPRMT UR5, UR42, 0x654, UR5 ;  /* 0x000006542a057896 */ /* 0x000fc80008000005 */
[----:B------:R-:W-:-:S05]  /*4e90*/  PLOP3.LUT P1, PT, PT, PT, UP0, 0x80, 0x0 ;  /* 0x000000000000781c */ /* 0x000fca0003f2f008 */
[----:B------:R-:W-:Y:S08]  /*4ea0*/  SYNCS.ARRIVE.TRANS64.RED.A1T0 RZ, [UR5], RZ ;  /* 0x000000ffffff79a7 */ /* 0x000ff00008100405 */
[----:B------:R-:W-:Y:S05]  /*4eb0*/  @!P1 BRA `(.L_x_3239) ;  /* 0x0000001c003c9947 */ /* 0x000fea0003800000 */
[----:B------:R-:W-:Y:S01]  /*4ec0*/  UMOV UR4, URZ ;  /* 0x0000003f00047c82 */ /* 0x000fe20008000000 */
[----:B------:R-:W-:Y:S01]  /*4ed0*/  UMOV UR5, URZ ;  /* 0x0000003f00057c82 */ /* 0x000fe20008000000 */
[----:B------:R-:W-:Y:S01]  /*4ee0*/  ULDC UR28, c[0x0][0x9d8] ;  /* 0x00027600001c7ab9 */ /* 0x000fe20000000800 */
[----:B------:R-:W-:-:S05]  /*4ef0*/  ULDC UR27, c[0x0][0x988] ;  /* 0x00026200001b7ab9 */ /* 0x000fca0000000800 */
.L_x_3250:
[----:B------:R-:W-:Y:S01]  /*4f00*/  UIADD3 UR7, UR5, 0x1, URZ ;  /* 0x0000000105077890 */ /* 0x000fe2000fffe03f */
[----:B012---:R-:W-:Y:S01]  /*4f10*/  IMAD.U32 R11, RZ, RZ, UR44 ;  /* 0x0000002cff0b7e24 */ /* 0x007fe2000f8e00ff */
[----:B------:R-:W-:Y:S02]  /*4f20*/  UIADD3 UR44, UR44, -0x1, URZ ;  /* 0xffffffff2c2c7890 */ /* 0x000fe4000fffe03f */
[----:B------:R-:W-:Y:S02]  /*4f30*/  UISETP.NE.AND UP0, UPT, UR7, 0x2, UPT ;  /* 0x000000020700788c */ /* 0x000fe4000bf05270 */
[----:B------:R-:W-:Y:S02]  /*4f40*/  ISETP.GT.AND P1, PT, R11, UR40, PT ;  /* 0x000000280b007c0c */ /* 0x000fe4000bf24270 */
[----:B------:R-:W-:Y:S02]  /*4f50*/  USEL UR10, URZ, 0x1, UP0 ;  /* 0x000000013f0a7887 */ /* 0x000fe40008000000 */
[----:B------:R-:W-:-:S02]  /*4f60*/  USEL UR25, UR7, URZ, UP0 ;  /* 0x0000003f07197287 */ /* 0x000fc40008000000 */
[----:B------:R-:W-:Y:S01]  /*4f70*/  ULOP3.LUT UR4, UR4, UR10, URZ, 0x3c, !UPT ;  /* 0x0000000a04047292 */ /* 0x000fe2000f8e3c3f */
[----:B------:R-:W-:Y:S11]  /*4f80*/  @!P0 BRA `(.L_x_3240) ;  /* 0x0000000000048947 */ /* 0x000ff60003800000 */
[----:B------:R-:W-:Y:S01]  /*4f90*/  BPT.TRAP 0x1 ;  /* 0x000000040000795c */ /* 0x000fe20000300000 */
.L_x_3240:
[----:B------:R-:W-:Y:S01]  /*4fa0*/  ULEA UR26, UR25, UR41, 0x3 ;  /* 0x00000029191a7291 */ /* 0x000fe2000f8e183f */
[----:B------:R-:W-:-:S04]  /*4fb0*/  MOV R11, UR4 ;  /* 0x00000004000b7c02 */ /* 0x000fc80008000f00 */
[----:B------:R-:W-:-:S04]  /*4fc0*/  SHF.L.U32 R11, R11, 0x1f, RZ ;  /* 0x0000001f0b0b7819 */ /* 0x000fc800000006ff */
[----:B------:R0:W1:Y:S01]  /*4fd0*/  SYNCS.PHASECHK.TRANS64.TRYWAIT P2, [UR26+0x28c30], R11 ;  /* 0x028c300bff0075a7 */ /* 0x000062000804015a */
[----:B------:R-:W-:Y:S05]  /*4fe0*/  @!P0 BRA `(.L_x_3241) ;  /* 0x0000000000048947 */ /* 0x000fea0003800000 */
[----:B------:R-:W-:Y:S01]  /*4ff0*/  BPT.TRAP 0x1 ;  /* 0x000000040000795c */ /* 0x000fe20000300000 */
.L_x_3241:
[----:B-1----:R-:W-:Y:S05]  /*5000*/  @P2 BRA `(.L_x_3242) ;  /* 0x0000000000082947 */ /* 0x002fea0003800000 */
[----:B------:R-:W1:Y:S02]  /*5010*/  SYNCS.PHASECHK.TRANS64.TRYWAIT P2, [UR26+0x28c30], R11 ;  /* 0x028c300bff0075a7 */ /* 0x000e64000804015a */
[----:B-1----:R-:W-:Y:S05]  /*5020*/  @!P2 BRA `(.L_x_3243) ;  /* 0x0000008400a0a947 */ /* 0x002fea0003800000 */
.L_x_3242:
[----:B------:R-:W-:Y:S01]  /*5030*/  ULEA UR10, UR25, UR6, 0x9 ;  /* 0x00000006190a7291 */ /* 0x000fe2000f8e483f */
[----:B---3--:R-:W-:Y:S01]  /*5040*/  WARPGROUP.ARRIVE ;  /* 0x00000000000079c5 */ /* 0x008fe20000000000 */
[----:B------:R-:W-:Y:S01]  /*5050*/  UMOV UR11, 0x40000040 ;  /* 0x40000040000b7882 */ /* 0x000fe20000000000 */
[----:B------:R-:W-:Y:S01]  /*5060*/  UMOV UR15, 0x40000040 ;  /* 0x40000040000f7882 */ /* 0x000fe20000000000 */
[----:B------:R-:W-:Y:S02]  /*5070*/  UIADD3 UR14, UR10, 0x2, URZ ;  /* 0x000000020a0e7890 */ /* 0x000fe4000fffe03f */
[----:B------:R-:W-:Y:S01]  /*5080*/  UIADD3 UR18, UR10, 0x4, URZ ;  /* 0x000000040a127890 */ /* 0x000fe2000fffe03f */
[----:B------:R-:W-:Y:S02]  /*5090*/  UMOV UR19, 0x40000040 ;  /* 0x4000004000137882 */ /* 0x000fe40000000000 */
[----:B------:R-:W-:Y:S01]  /*50a0*/  HGMMA.64x64x16.F32 R152, gdesc[UR8], RZ, !UPT, gsb0 ;  /* 0x00e00000089879f0 */ /* 0x000fe2000c0008ff */
[----:B------:R-:W-:Y:S01]  /*50b0*/  UIADD3 UR22, UR10, 0x6, URZ ;  /* 0x000000060a167890 */ /* 0x000fe2000fffe03f */
[----:B------:R-:W-:Y:S01]  /*50c0*/  UMOV UR23, 0x40000040 ;  /* 0x4000004000177882 */ /* 0x000fe20000000000 */
[----:B------:R-:W-:-:S02]  /*50d0*/  WARPGROUP.DEPBAR.LE gsb0, 0x0 ;  /* 0x00008000000079c5 */ /* 0x000fc40000010000 */
        /* <DEDUP_REMOVED lines=11> */
.L_x_3244:
        /* <DEDUP_REMOVED lines=16> */
[----:B-1----:R-:W-:Y:S01]  /*5290*/  FMUL.FTZ R12, R155, UR28 ;  /* 0x0000001c9b0c7c20 */ /* 0x002fe20008410000 */
[----:B------:R-:W-:Y:S01]  /*52a0*/  FMUL.FTZ R155, R173, UR28 ;  /* 0x0000001cad9b7c20 */ /* 0x000fe20008410000 */
[----:B------:R-:W-:Y:S01]  /*52b0*/  FMUL.FTZ R156, R176, UR28 ;  /* 0x0000001cb09c7c20 */ /* 0x000fe20008410000 */
[----:B------:R-:W-:Y:S01]  /*52c0*/  FMUL.FTZ R165, R171, UR28 ;  /* 0x0000001caba57c20 */ /* 0x000fe20008410000 */
[----:B------:R-:W-:Y:S01]  /*52d0*/  UMOV UR7, UR27 ;  /* 0x0000001b00077c82 */ /* 0x000fe20008000000 */
[----:B------:R-:W-:Y:S01]  /*52e0*/  FMUL.FTZ R172, R182, UR28 ;  /* 0x0000001cb6ac7c20 */ /* 0x000fe20008410000 */
[----:B------:R-:W1:Y:S01]  /*52f0*/  MUFU.TANH R18, R18 ;  /* 0x0000001200127308 */ /* 0x000e620000002400 */
[----:B--2---:R-:W-:Y:S01]  /*5300*/  FMNMX.FTZ R157, R17, R0, !PT ;  /* 0x00000000119d7209 */ /* 0x004fe20007810000 */
[----:B------:R-:W-:Y:S01]  /*5310*/  FMUL.FTZ R173, R183, UR28 ;  /* 0x0000001cb7ad7c20 */ /* 0x000fe20008410000 */
[----:B------:R-:W-:Y:S01]  /*5320*/  ISETP.NE.AND P2, PT, R3, RZ, PT ;  /* 0x000000ff0300720c */ /* 0x000fe20003f45270 */
[----:B------:R-:W-:-:S04]  /*5330*/  UIADD3 UR10, UR26, 0x28c40, URZ ;  /* 0x00028c401a0a7890 */ /* 0x000fc8000fffe03f */
[----:B------:R-:W2:Y:S01]  /*5340*/  MUFU.TANH R19, R19 ;  /* 0x0000001300137308 */ /* 0x000ea20000002400 */
[----:B---3--:R-:W-:Y:S01]  /*5350*/  FMNMX.FTZ R157, R16, R157, !PT ;  /* 0x0000009d109d7209 */ /* 0x008fe20007810000 */
[----:B------:R-:W-:-:S06]  /*5360*/  UPRMT UR10, UR42, 0x654, UR10 ;  /* 0x000006542a0a7896 */ /* 0x000fcc000800000a */
[----:B------:R-:W3:Y:S01]  /*5370*/  MUFU.TANH R20, R20 ;  /* 0x0000001400147308 */ /* 0x000ee20000002400 */
[----:B-1----:R-:W-:Y:S02]  /*5380*/  FMNMX.FTZ R158, R18, R157, !PT ;  /* 0x0000009d129e7209 */ /* 0x002fe40007810000 */
[----:B------:R-:W-:Y:S05]  /*5390*/  SYNCS.ARRIVE.TRANS64.RED.A1T0 RZ, [UR10], RZ ;  /* 0x000000ffffff79a7 */ /* 0x000fea000810040a */
[----:B------:R-:W1:Y:S01]  /*53a0*/  MUFU.TANH R21, R21 ;  /* 0x0000001500157308 */ /* 0x000e620000002400 */
[----:B--2---:R-:W-:-:S07]  /*53b0*/  FMNMX.FTZ R157, R19, R158, !PT ;  /* 0x0000009e139d7209 */ /* 0x004fce0007810000 */
[----:B------:R-:W2:Y:S01]  /*53c0*/  MUFU.TANH R22, R22 ;  /* 0x0000001600167308 */ /* 0x000ea20000002400 */
[----:B---3--:R-:W-:Y:S01]  /*53d0*/  FMNMX.FTZ R158, R20, R157, !PT ;  /* 0x0000009d149e7209 */ /* 0x008fe20007810000 */
[----:B------:R-:W-:-:S06]  /*53e0*/  FMUL.FTZ R157, R177, UR28 ;  /* 0x0000001cb19d7c20 */ /* 0x000fcc0008410000 */
[----:B------:R-:W3:Y:S01]  /*53f0*/  MUFU.TANH R23, R23 ;  /* 0x0000001700177308 */ /* 0x000ee20000002400 */
[----:B-1----:R-:W-:Y:S01]  /*5400*/  FMNMX.FTZ R159, R21, R158, !PT ;  /* 0x0000009e159f7209 */ /* 0x002fe20007810000 */
[----:B------:R-:W-:-:S06]  /*5410*/  FMUL.FTZ R158, R180, UR28 ;  /* 0x0000001cb49e7c20 */ /* 0x000fcc0008410000 */
[----:B------:R-:W1:Y:S01]  /*5420*/  MUFU.TANH R152, R152 ;  /* 0x0000009800987308 */ /* 0x000e620000002400 */
[----:B--2---:R-:W-:-:S07]  /*5430*/  FMNMX.FTZ R160, R22, R159, !PT ;  /* 0x0000009f16a07209 */ /* 0x004fce0007810000 */
[----:B------:R-:W2:Y:S01]  /*5440*/  MUFU.TANH R153, R153 ;  /* 0x0000009900997308 */ /* 0x000ea20000002400 */
[----:B---3--:R-:W-:-:S07]  /*5450*/  FMNMX.FTZ R159, R23, R160, !PT ;  /* 0x000000a0179f7209 */ /* 0x008fce0007810000 */
[----:B------:R-:W3:Y:S01]  /*5460*/  MUFU.TANH R154, R154 ;  /* 0x0000009a009a7308 */ /* 0x000ee20000002400 */
[----:B-1----:R-:W-:Y:S01]  /*5470*/  FMNMX.FTZ R160, R152, R159, !PT ;  /* 0x0000009f98a07209 */ /* 0x002fe20007810000 */
[----:B------:R-:W-:-:S06]  /*5480*/  FMUL.FTZ R159, R181, UR28 ;  /* 0x0000001cb59f7c20 */ /* 0x000fcc0008410000 */
[----:B------:R-:W1:Y:S01]  /*5490*/  MUFU.TANH R155, R155 ;  /* 0x0000009b009b7308 */ /* 0x000e620000002400 */
[----:B--2---:R-:W-:Y:S01]  /*54a0*/  FMNMX.FTZ R161, R153, R160, !PT ;  /* 0x000000a099a17209 */ /* 0x004fe20007810000 */
[----:B------:R-:W-:-:S06]  /*54b0*/  FMUL.FTZ R160, R162, UR28 ;  /* 0x0000001ca2a07c20 */ /* 0x000fcc0008410000 */
[----:B------:R-:W2:Y:S01]  /*54c0*/  MUFU.TANH R156, R156 ;  /* 0x0000009c009c7308 */ /* 0x000ea20000002400 */
[----:B---3--:R-:W-:-:S07]  /*54d0*/  FMNMX.FTZ R164, R154, R161, !PT ;  /* 0x000000a19aa47209 */ /* 0x008fce0007810000 */
[----:B------:R-:W3:Y:S01]  /*54e0*/  MUFU.TANH R157, R157 ;  /* 0x0000009d009d7308 */ /* 0x000ee20000002400 */
[----:B-1----:R-:W-:-:S07]  /*54f0*/  FMNMX.FTZ R161, R155, R164, !PT ;  /* 0x000000a49ba17209 */ /* 0x002fce0007810000 */
[----:B------:R-:W1:Y:S01]  /*5500*/  MUFU.TANH R158, R158 ;  /* 0x0000009e009e7308 */ /* 0x000e620000002400 */
[----:B--2---:R-:W-:Y:S01]  /*5510*/  FMNMX.FTZ R162, R156, R161, !PT ;  /* 0x000000a19ca27209 */ /* 0x004fe20007810000 */
[----:B------:R-:W-:-:S06]  /*5520*/  FMUL.FTZ R161, R163, UR28 ;  /* 0x0000001ca3a17c20 */ /* 0x000fcc0008410000 */
[----:B------:R-:W2:Y:S01]  /*5530*/  MUFU.TANH R159, R159 ;  /* 0x0000009f009f7308 */ /* 0x000ea20000002400 */
[----:B---3--:R-:W-:Y:S01]  /*5540*/  FMNMX.FTZ R163, R157, R162, !PT ;  /* 0x000000a29da37209 */ /* 0x008fe20007810000 */
[----:B------:R-:W-:Y:S01]  /*5550*/  FMUL.FTZ R162, R166, UR28 ;  /* 0x0000001ca6a27c20 */ /* 0x000fe20008410000 */
[----:B------:R-:W-:-:S05]  /*5560*/  FMUL.FTZ R166, R174, UR28 ;  /* 0x0000001caea67c20 */ /* 0x000fca0008410000 */
[----:B------:R-:W3:Y:S01]  /*5570*/  MUFU.TANH R13, R13 ;  /* 0x0000000d000d7308 */ /* 0x000ee20000002400 */
[----:B-1----:R-:W-:Y:S01]  /*5580*/  FMNMX.FTZ R164, R158, R163, !PT ;  /* 0x000000a39ea47209 */ /* 0x002fe20007810000 */
[----:B------:R-:W-:Y:S01]  /*5590*/  FMUL.FTZ R163, R167, UR28 ;  /* 0x0000001ca7a37c20 */ /* 0x000fe20008410000 */
[----:B------:R-:W-:-:S05]  /*55a0*/  FMUL.FTZ R167, R175, UR28 ;  /* 0x0000001cafa77c20 */ /* 0x000fca0008410000 */
[----:B------:R-:W1:Y:S01]  /*55b0*/  MUFU.TANH R12, R12 ;  /* 0x0000000c000c7308 */ /* 0x000e620000002400 */
[----:B--2---:R-:W-:Y:S01]  /*55c0*/  FMNMX.FTZ R168, R159, R164, !PT ;  /* 0x000000a49fa87209 */ /* 0x004fe20007810000 */
[----:B------:R-:W-:Y:S01]  /*55d0*/  FMUL.FTZ R164, R170, UR28 ;  /* 0x0000001caaa47c20 */ /* 0x000fe20008410000 */
[----:B------:R-:W-:-:S03]  /*55e0*/  FMUL.FTZ R170, R179, UR28 ;  /* 0x0000001cb3aa7c20 */ /* 0x000fc60008410000 */
[----:B------:R-:W2:Y:S02]  /*55f0*/  SHFL.BFLY PT, R169, R168, 0x2, 0x1f ;  /* 0x0c401f00a8a97f89 */ /* 0x000ea400000e0000 */
[----:B------:R-:W4:Y:S08]  /*5600*/  MUFU.TANH R14, R14 ;  /* 0x0000000e000e7308 */ /* 0x000f300000002400 */
[----:B------:R-:W5:Y:S08]  /*5610*/  MUFU.TANH R15, R15 ;  /* 0x0000000f000f7308 */ /* 0x000f700000002400 */
[----:B------:R-:W0:Y:S01]  /*5620*/  MUFU.TANH R160, R160 ;  /* 0x000000a000a07308 */ /* 0x000e220000002400 */
[----:B--2---:R-:W-:Y:S01]  /*5630*/  FMNMX.FTZ R171, R168, R169, !PT ;  /* 0x000000a9a8ab7209 */ /* 0x004fe20007810000 */
[----:B------:R-:W-:Y:S01]  /*5640*/  FMUL.FTZ R168, R178, UR28 ;  /* 0x0000001cb2a87c20 */ /* 0x000fe20008410000 */
[----:B---3--:R-:W-:-:S05]  /*5650*/  FMNMX.FTZ R169, R13, R2, !PT ;  /* 0x000000020da97209 */ /* 0x008fca0007810000 */
[----:B------:R-:W2:Y:S01]  /*5660*/  MUFU.TANH R161, R161 ;  /* 0x000000a100a17308 */ /* 0x000ea20000002400 */
[----:B------:R-:W3:Y:S01]  /*5670*/  SHFL.BFLY PT, R176, R171, 0x1, 0x1f ;  /* 0x0c201f00abb07f89 */ /* 0x000ee200000e0000 */
[----:B-1----:R-:W-:-:S04]  /*5680*/  FMNMX.FTZ R169, R12, R169, !PT ;  /* 0x000000a90ca97209 */ /* 0x002fc80007810000 */
[----:B----4-:R-:W-:Y:S02]  /*5690*/  FMNMX.FTZ R174, R14, R169, !PT ;  /* 0x000000a90eae7209 */ /* 0x010fe40007810000 */
[----:B------:R-:W1:Y:S02]  /*56a0*/  MUFU.TANH R162, R162 ;  /* 0x000000a200a27308 */ /* 0x000e640000002400 */
[----:B-----5:R-:W-:-:S04]  /*56b0*/  FMNMX.FTZ R169, R15, R174, !PT ;  /* 0x000000ae0fa97209 */ /* 0x020fc80007810000 */
[----:B0-----:R-:W-:Y:S02]  /*56c0*/  FMNMX.FTZ R174, R160, R169, !PT ;  /* 0x000000a9a0ae7209 */ /* 0x001fe40007810000 */
[----:B------:R-:W0:Y:S08]  /*56d0*/  MUFU.TANH R163, R163 ;  /* 0x000000a300a37308 */ /* 0x000e300000002400 */
[----:B------:R-:W4:Y:S01]  /*56e0*/  MUFU.TANH R164, R164 ;  /* 0x000000a400a47308 */ /* 0x000f220000002400 */
[----:B---3--:R-:W-:-:S02]  /*56f0*/  FMNMX.FTZ R169, R171, R176, !PT ;  /* 0x000000b0aba97209 */ /* 0x008fc40007810000 */
[----:B--2---:R-:W-:-:S03]  /*5700*/  FMNMX.FTZ R171, R161, R174, !PT ;  /* 0x000000aea1ab7209 */ /* 0x004fc60007810000 */
[C---:B------:R-:W-:Y:S02]  /*5710*/  FADD.FTZ R174, -R169.reuse, R0 ;  /* 0x00000000a9ae7221 */ /* 0x040fe40000010100 */
[----:B------:R-:W2:Y:S01]  /*5720*/  MUFU.TANH R165, R165 ;  /* 0x000000a500a57308 */ /* 0x000ea20000002400 */
[----:B-1----:R-:W-:Y:S01]  /*5730*/  FMNMX.FTZ R0, R162, R171, !PT ;  /* 0x000000aba2007209 */ /* 0x002fe20007810000 */
[----:B------:R-:W-:Y:S01]  /*5740*/  FMUL.FTZ R180, R169, UR7 ;  /* 0x00000007a9b47c20 */ /* 0x000fe20008410000 */
[----:B------:R-:W-:Y:S02]  /*5750*/  FMUL.FTZ R171, R174, UR7 ;  /* 0x00000007aeab7c20 */ /* 0x000fe40008410000 */
[----:B0-----:R-:W-:Y:S01]  /*5760*/  FMNMX.FTZ R175, R163, R0, !PT ;  /* 0x00000000a3af7209 */ /* 0x001fe20007810000 */
[--C-:B------:R-:W-:Y:S01]  /*5770*/  FFMA.FTZ R176, R17, UR7, -R180.reuse ;  /* 0x0000000711b07c23 */ /* 0x100fe200080108b4 */
[--C-:B------:R-:W-:Y:S01]  /*5780*/  FFMA.FTZ R19, R19, UR7, -R180.reuse ;  /* 0x0000000713137c23 */ /* 0x100fe200080108b4 */
[----:B------:R-:W0:Y:S01]  /*5790*/  MUFU.TANH R166, R166 ;  /* 0x000000a600a67308 */ /* 0x000e220000002400 */
[----:B----4-:R-:W-:Y:S01]  /*57a0*/  FMNMX.FTZ R0, R164, R175, !PT ;  /* 0x000000afa4007209 */ /* 0x010fe20007810000 */
[--C-:B------:R-:W-:Y:S01]  /*57b0*/  FFMA.FTZ R21, R21, UR7, -R180.reuse ;  /* 0x0000000715157c23 */ /* 0x100fe200080108b4 */
[----:B------:R-:W-:Y:S01]  /*57c0*/  FFMA.FTZ R179, R155, UR7, -R180 ;  /* 0x000000079bb37c23 */ /* 0x000fe200080108b4 */
[----:B------:R-:W-:-:S02]  /*57d0*/  IMAD.U32 R155, RZ, RZ, UR5 ;  /* 0x00000005ff9b7e24 */ /* 0x000fc4000f8e00ff */
[--C-:B------:R-:W-:Y:S01]  /*57e0*/  FFMA.FTZ R181, R157, UR7, -R180.reuse ;  /* 0x000000079db57c23 */ /* 0x100fe200080108b4 */
[--C-:B------:R-:W-:Y:S01]  /*57f0*/  FFMA.FTZ R178, R158, UR7, -R180.reuse ;  /* 0x000000079eb27c23 */ /* 0x100fe200080108b4 */
[--C-:B------:R-:W-:Y:S01]  /*5800*/  FFMA.FTZ R23, R23, UR7, -R180.reuse ;  /* 0x0000000717177c23 */ /* 0x100fe200080108b4 */
[----:B------:R-:W1:Y:S01]  /*5810*/  MUFU.TANH R167, R167 ;  /* 0x000000a700a77308 */ /* 0x000e620000002400 */
[----:B--2---:R-:W-:Y:S01]  /*5820*/  FMNMX.FTZ R17, R165, R0, !PT ;  /* 0x00000000a5117209 */ /* 0x004fe20007810000 */
[----:B------:R-:W-:-:S06]  /*5830*/  FFMA.FTZ R183, R159, UR7, -R180 ;  /* 0x000000079fb77c23 */ /* 0x000fcc00080108b4 */
[----:B------:R-:W2:Y:S01]  /*5840*/  MUFU.TANH R168, R168 ;  /* 0x000000a800a87308 */ /* 0x000ea20000002400 */
[----:B0-----:R-:W-:Y:S01]  /*5850*/  FMNMX.FTZ R174, R166, R17, !PT ;  /* 0x00000011a6ae7209 */ /* 0x001fe20007810000 */
[--C-:B------:R-:W-:Y:S01]  /*5860*/  FFMA.FTZ R17, R16, UR7, -R180.reuse ;  /* 0x0000000710117c23 */ /* 0x100fe200080108b4 */
[----:B------:R-:W-:-:S05]  /*5870*/  FFMA.FTZ R16, R18, UR7, -R180 ;  /* 0x0000000712107c23 */ /* 0x000fca00080108b4 */
[----:B------:R-:W0:Y:S01]  /*5880*/  MUFU.TANH R170, R170 ;  /* 0x000000aa00aa7308 */ /* 0x000e220000002400 */
[----:B-1----:R-:W-:-:S07]  /*5890*/  FMNMX.FTZ R175, R167, R174, !PT ;  /* 0x000000aea7af7209 */ /* 0x002fce0007810000 */
[----:B------:R-:W1:Y:S01]  /*58a0*/  MUFU.TANH R172, R172 ;  /* 0x000000ac00ac7308 */ /* 0x000e620000002400 */
[----:B--2---:R-:W-:-:S07]  /*58b0*/  FMNMX.FTZ R175, R168, R175, !PT ;  /* 0x000000afa8af7209 */ /* 0x004fce0007810000 */
[----:B------:R-:W2:Y:S01]  /*58c0*/  MUFU.TANH R173, R173 ;  /* 0x000000ad00ad7308 */ /* 0x000ea20000002400 */
[----:B0-----:R-:W-:-:S07]  /*58d0*/  FMNMX.FTZ R175, R170, R175, !PT ;  /* 0x000000afaaaf7209 */ /* 0x001fce0007810000 */
[----:B------:R-:W0:Y:S01]  /*58e0*/  MUFU.EX2 R171, R171 ;  /* 0x000000ab00ab7308 */ /* 0x000e220000000800 */
[----:B-1----:R-:W-:-:S07]  /*58f0*/  FMNMX.FTZ R18, R172, R175, !PT ;  /* 0x000000afac127209 */ /* 0x002fce0007810000 */
[----:B------:R1:W3:Y:S01]  /*5900*/  MUFU.EX2 R0, R176 ;  /* 0x000000b000007308 */ /* 0x0002e20000000800 */
[----:B--2---:R-:W-:Y:S01]  /*5910*/  FMNMX.FTZ R174, R173, R18, !PT ;  /* 0x00000012adae7209 */ /* 0x004fe20007810000 */
[--C-:B------:R-:W-:Y:S01]  /*5920*/  FFMA.FTZ R18, R20, UR7, -R180.reuse ;  /* 0x0000000714127c23 */ /* 0x100fe200080108b4 */
[--C-:B------:R-:W-:Y:S01]  /*5930*/  FFMA.FTZ R20, R22, UR7, -R180.reuse ;  /* 0x0000000716147c23 */ /* 0x100fe200080108b4 */
[--C-:B------:R-:W-:Y:S02]  /*5940*/  FFMA.FTZ R22, R152, UR7, -R180.reuse ;  /* 0x0000000798167c23 */ /* 0x100fe400080108b4 */
[----:B------:R-:W2:Y:S02]  /*5950*/  SHFL.BFLY PT, R175, R174, 0x2, 0x1f ;  /* 0x0c401f00aeaf7f89 */ /* 0x000ea400000e0000 */
[----:B------:R-:W-:Y:S01]  /*5960*/  MUFU.EX2 R17, R17 ;  /* 0x0000001100117308 */ /* 0x000fe20000000800 */
[----:B-1----:R-:W-:Y:S01]  /*5970*/  FFMA.FTZ R176, R156, UR7, -R180 ;  /* 0x000000079cb07c23 */ /* 0x002fe200080108b4 */
[-C--:B0-----:R-:W-:Y:S01]  /*5980*/  FMUL.FTZ R24, R24, R171.reuse ;  /* 0x000000ab18187220 */ /* 0x081fe20000410000 */
[-C--:B------:R-:W-:Y:S01]  /*5990*/  FMUL.FTZ R25, R25, R171.reuse ;  /* 0x000000ab19197220 */ /* 0x080fe20000410000 */
[-C--:B------:R-:W-:Y:S01]  /*59a0*/  FMUL.FTZ R28, R28, R171.reuse ;  /* 0x000000ab1c1c7220 */ /* 0x080fe20000410000 */
[-C--:B------:R-:W-:Y:S01]  /*59b0*/  FMUL.FTZ R29, R29, R171.reuse ;  /* 0x000000ab1d1d7220 */ /* 0x080fe20000410000 */
[-C--:B------:R-:W-:Y:S01]  /*59c0*/  FMUL.FTZ R32, R32, R171.reuse ;  /* 0x000000ab20207220 */ /* 0x080fe20000410000 */
[-C--:B------:R-:W-:Y:S01]  /*59d0*/  FMUL.FTZ R33, R33, R171.reuse ;  /* 0x000000ab21217220 */ /* 0x080fe20000410000 */
[----:B------:R-:W-:Y:S01]  /*59e0*/  MUFU.EX2 R16, R16 ;  /* 0x0000001000107308 */ /* 0x000fe20000000800 */
[----:B---3--:R-:W-:Y:S01]  /*59f0*/  FFMA.FTZ R10, R171, R10, R0 ;  /* 0x0000000aab0a7223 */ /* 0x008fe20000010000 */
[-C--:B------:R-:W-:Y:S01]  /*5a00*/  FMUL.FTZ R36, R36, R171.reuse ;  /* 0x000000ab24247220 */ /* 0x080fe20000410000 */
[-C--:B------:R-:W-:Y:S01]  /*5a10*/  FMUL.FTZ R37, R37, R171.reuse ;  /* 0x000000ab25257220 */ /* 0x080fe20000410000 */
[-C--:B------:R-:W-:Y:S01]  /*5a20*/  FMUL.FTZ R40, R40, R171.reuse ;  /* 0x000000ab28287220 */ /* 0x080fe20000410000 */
[-C--:B------:R-:W-:Y:S01]  /*5a30*/  FMUL.FTZ R41, R41, R171.reuse ;  /* 0x000000ab29297220 */ /* 0x080fe20000410000 */
[-C--:B------:R-:W-:Y:S01]  /*5a40*/  FMUL.FTZ R44, R44, R171.reuse ;  /* 0x000000ab2c2c7220 */ /* 0x080fe20000410000 */
[-C--:B------:R-:W-:Y:S01]  /*5a50*/  FMUL.FTZ R45, R45, R171.reuse ;  /* 0x000000ab2d2d7220 */ /* 0x080fe20000410000 */
[----:B------:R-:W-:Y:S01]  /*5a60*/  MUFU.EX2 R19, R19 ;  /* 0x0000001300137308 */ /* 0x000fe20000000800 */
[-C--:B------:R-:W-:Y:S01]  /*5a70*/  FMUL.FTZ R48, R48, R171.reuse ;  /* 0x000000ab30307220 */ /* 0x080fe20000410000 */
[-C--:B------:R-:W-:Y:S01]  /*5a80*/  FMUL.FTZ R49, R49, R171.reuse ;  /* 0x000000ab31317220 */ /* 0x080fe20000410000 */
[-C--:B------:R-:W-:Y:S01]  /*5a90*/  FMUL.FTZ R52, R52, R171.reuse ;  /* 0x000000ab34347220 */ /* 0x080fe20000410000 */
[-C--:B------:R-:W-:Y:S01]  /*5aa0*/  FMUL.FTZ R53, R53, R171.reuse ;  /* 0x000000ab35357220 */ /* 0x080fe20000410000 */
[----:B------:R-:W-:Y:S01]  /*5ab0*/  FMUL.FTZ R56, R56, R171 ;  /* 0x000000ab38387220 */ /* 0x000fe20000410000 */
[----:B--2---:R-:W-:Y:S01]  /*5ac0*/  FMNMX.FTZ R152, R174, R175, !PT ;  /* 0x000000afae987209 */ /* 0x004fe20007810000 */
[--C-:B------:R-:W-:Y:S01]  /*5ad0*/  FFMA.FTZ R175, R153, UR7, -R180.reuse ;  /* 0x0000000799af7c23 */ /* 0x100fe200080108b4 */
[----:B------:R-:W-:Y:S01]  /*5ae0*/  MUFU.EX2 R18, R18 ;  /* 0x0000001200127308 */ /* 0x000fe20000000800 */
[----:B------:R-:W-:Y:S01]  /*5af0*/  FFMA.FTZ R174, R154, UR7, -R180 ;  /* 0x000000079aae7c23 */ /* 0x000fe200080108b4 */
[-C--:B------:R-:W-:Y:S01]  /*5b00*/  FMUL.FTZ R57, R57, R171.reuse ;  /* 0x000000ab39397220 */ /* 0x080fe20000410000 */
[----:B------:R-:W0:Y:S01]  /*5b10*/  SHFL.BFLY PT, R177, R152, 0x1, 0x1f ;  /* 0x0c201f0098b17f89 */ /* 0x000e2200000e0000 */
        /* <DEDUP_REMOVED lines=22> */
[----:B------:R-:W-:Y:S01]  /*5c80*/  FMUL.FTZ R97, R97, R171 ;  /* 0x000000ab61617220 */ /* 0x000fe20000410000 */
[----:B0-----:R-:W-:Y:S01]  /*5c90*/  FMNMX.FTZ R177, R152, R177, !PT ;  /* 0x000000b198b17209 */ /* 0x001fe20007810000 */
[-C--:B------:R-:W-:Y:S01]  /*5ca0*/  FMUL.FTZ R100, R100, R171.reuse ;  /* 0x000000ab64647220 */ /* 0x080fe20000410000 */
[-C--:B------:R-:W-:Y:S01]  /*5cb0*/  FMUL.FTZ R101, R101, R171.reuse ;  /* 0x000000ab65657220 */ /* 0x080fe20000410000 */
[-C--:B------:R-:W-:Y:S01]  /*5cc0*/  FMUL.FTZ R104, R104, R171.reuse ;  /* 0x000000ab68687220 */ /* 0x080fe20000410000 */
[-C--:B------:R-:W-:Y:S01]  /*5cd0*/  FMUL.FTZ R105, R105, R171.reuse ;  /* 0x000000ab69697220 */ /* 0x080fe20000410000 */
[C---:B------:R-:W-:Y:S01]  /*5ce0*/  FADD.FTZ R2, -R177.reuse, R2 ;  /* 0x00000002b1027221 */ /* 0x040fe20000010100 */
[----:B------:R-:W-:Y:S01]  /*5cf0*/  FMUL.FTZ R153, R177, UR7 ;  /* 0x00000007b1997c20 */ /* 0x000fe20008410000 */
[----:B------:R-:W-:Y:S01]  /*5d00*/  MUFU.EX2 R22, R22 ;  /* 0x0000001600167308 */ /* 0x000fe20000000800 */
[-C--:B------:R-:W-:Y:S01]  /*5d10*/  FMUL.FTZ R108, R108, R171.reuse ;  /* 0x000000ab6c6c7220 */ /* 0x080fe20000410000 */
[----:B------:R-:W-:Y:S01]  /*5d20*/  FMUL.FTZ R2, R2, UR7 ;  /* 0x0000000702027c20 */ /* 0x000fe20008410000 */
        /* <DEDUP_REMOVED lines=17> */
[----:B------:R-:W-:Y:S01]  /*5e40*/  FFMA.FTZ R173, R173, UR7, -R153 ;  /* 0x00000007adad7c23 */ /* 0x000fe20008010899 */
[-C--:B------:R-:W-:Y:S01]  /*5e50*/  FMUL.FTZ R109, R109, R171.reuse ;  /* 0x000000ab6d6d7220 */ /* 0x080fe20000410000 */
[-C--:B------:R-:W-:Y:S01]  /*5e60*/  FMUL.FTZ R112, R112, R171.reuse ;  /* 0x000000ab70707220 */ /* 0x080fe20000410000 */
[-C--:B------:R-:W-:Y:S01]  /*5e70*/  FMUL.FTZ R113, R113, R171.reuse ;  /* 0x000000ab71717220 */ /* 0x080fe20000410000 */
[----:B------:R1:W2:Y:S01]  /*5e80*/  MUFU.EX2 R156, R12 ;  /* 0x0000000c009c7308 */ /* 0x0002a20000000800 */
[-C--:B------:R-:W-:Y:S01]  /*5e90*/  FMUL.FTZ R116, R116, R171.reuse ;  /* 0x000000ab74747220 */ /* 0x080fe20000410000 */
[-C--:B------:R-:W-:Y:S01]  /*5ea0*/  FMUL.FTZ R117, R117, R171.reuse ;  /* 0x000000ab75757220 */ /* 0x080fe20000410000 */
[-C--:B------:R-:W-:Y:S01]  /*5eb0*/  FMUL.FTZ R120, R120, R171.reuse ;  /* 0x000000ab78787220 */ /* 0x080fe20000410000 */
[-C--:B------:R-:W-:Y:S01]  /*5ec0*/  FMUL.FTZ R121, R121, R171.reuse ;  /* 0x000000ab79797220 */ /* 0x080fe20000410000 */
[-C--:B------:R-:W-:Y:S01]  /*5ed0*/  FMUL.FTZ R124, R124, R171.reuse ;  /* 0x000000ab7c7c7220 */ /* 0x080fe20000410000 */
[-C--:B------:R-:W-:Y:S01]  /*5ee0*/  FMUL.FTZ R125, R125, R171.reuse ;  /* 0x000000ab7d7d7220 */ /* 0x080fe20000410000 */
[----:B------:R-:W-:Y:S01]  /*5ef0*/  FMUL.FTZ R128, R128, R171 ;  /* 0x000000ab80807220 */ /* 0x000fe20000410000 */
[----:B------:R-:W3:Y:S01]  /*5f00*/  MUFU.EX2 R14, R14 ;  /* 0x0000000e000e7308 */ /* 0x000ee20000000800 */
[----:B0-----:R-:W-:Y:S01]  /*5f10*/  FFMA.FTZ R9, R2, R9, R13 ;  /* 0x0000000902097223 */ /* 0x001fe2000001000d */
[----:B-1----:R-:W-:-:S02]  /*5f20*/  @!P2 IMAD R12, R155, 0x40, R4 ;  /* 0x000000409b0ca824 */ /* 0x002fc400078e0204 */
[----:B------:R-:W-:Y:S01]  /*5f30*/  FADD.FTZ R155, R17, R10 ;  /* 0x0000000a119b7221 */ /* 0x000fe20000010000 */
[-C--:B------:R-:W-:Y:S01]  /*5f40*/  FMUL.FTZ R129, R129, R171.reuse ;  /* 0x000000ab81817220 */ /* 0x080fe20000410000 */
[-C--:B------:R-:W-:Y:S01]  /*5f50*/  FMUL.FTZ R132, R132, R171.reuse ;  /* 0x000000ab84847220 */ /* 0x080fe20000410000 */
[-C--:B------:R-:W-:Y:S01]  /*5f60*/  FMUL.FTZ R133, R133, R171.reuse ;  /* 0x000000ab85857220 */ /* 0x080fe20000410000 */
[----:B------:R-:W-:Y:S01]  /*5f70*/  FADD.FTZ R10, R16, R155 ;  /* 0x0000009b100a7221 */ /* 0x000fe20000010000 */
[----:B------:R-:W0:Y:S01]  /*5f80*/  MUFU.EX2 R15, R15 ;  /* 0x0000000f000f7308 */ /* 0x000e220000000800 */
[----:B--2---:R-:W-:Y:S01]  /*5f90*/  FADD.FTZ R9, R156, R9 ;  /* 0x000000099c097221 */ /* 0x004fe20000010000 */
[----:B------:R-:W-:Y:S01]  /*5fa0*/  @!P2 LEA R12, R12, UR41, 0x2 ;  /* 0x000000290c0cac11 */ /* 0x000fe2000f8e10ff */
[-C--:B------:R-:W-:Y:S01]  /*5fb0*/  FMUL.FTZ R136, R136, R171.reuse ;  /* 0x000000ab88887220 */ /* 0x080fe20000410000 */
[-C--:B------:R-:W-:Y:S01]  /*5fc0*/  FMUL.FTZ R137, R137, R171.reuse ;  /* 0x000000ab89897220 */ /* 0x080fe20000410000 */
[-C--:B------:R-:W-:Y:S01]  /*5fd0*/  FMUL.FTZ R140, R140, R171.reuse ;  /* 0x000000ab8c8c7220 */ /* 0x080fe20000410000 */
[-C--:B------:R-:W-:Y:S01]  /*5fe0*/  FMUL.FTZ R141, R141, R171.reuse ;  /* 0x000000ab8d8d7220 */ /* 0x080fe20000410000 */
[----:B------:R-:W-:Y:S01]  /*5ff0*/  @!P2 STS [R12+0x28800], R171 ;  /* 0x028800ab0c00a388 */ /* 0x000fe20000000800 */
[----:B------:R-:W1:Y:S01]  /*6000*/  MUFU.EX2 R157, R160 ;  /* 0x000000a0009d7308 */ /* 0x000e620000000800 */
[----:B---3--:R-:W-:Y:S01]  /*6010*/  FADD.FTZ R152, R14, R9 ;  /* 0x000000090e987221 */ /* 0x008fe20000010000 */
[----:B------:R-:W-:Y:S01]  /*6020*/  FADD.FTZ R9, R19, R10 ;  /* 0x0000000a13097221 */ /* 0x000fe20000010000 */
[----:B------:R2:W-:Y:S01]  /*6030*/  @!P2 STS [R12+0x28820], R2 ;  /* 0x028820020c00a388 */ /* 0x0005e20000000800 */
[-C--:B------:R-:W-:Y:S01]  /*6040*/  FMUL.FTZ R144, R144, R171.reuse ;  /* 0x000000ab90907220 */ /* 0x080fe20000410000 */
[-C--:B------:R-:W-:Y:S01]  /*6050*/  FMUL.FTZ R145, R145, R171.reuse ;  /* 0x000000ab91917220 */ /* 0x080fe20000410000 */
[----:B------:R-:W-:Y:S01]  /*6060*/  FADD.FTZ R154, R18, R9 ;  /* 0x00000009129a7221 */ /* 0x000fe20000010000 */
[-C--:B------:R-:W-:Y:S01]  /*6070*/  FMUL.FTZ R148, R148, R171.reuse ;  /* 0x000000ab94947220 */ /* 0x080fe20000410000 */
[----:B------:R-:W3:Y:S01]  /*6080*/  MUFU.EX2 R158, R161 ;  /* 0x000000a1009e7308 */ /* 0x000ee20000000800 */
[----:B0-----:R-:W-:Y:S01]  /*6090*/  FADD.FTZ R152, R15, R152 ;  /* 0x000000980f987221 */ /* 0x001fe20000010000 */
[----:B------:R-:W-:Y:S01]  /*60a0*/  FADD.FTZ R153, R21, R154 ;  /* 0x0000009a15997221 */ /* 0x000fe20000010000 */
[----:B------:R-:W-:Y:S01]  /*60b0*/  F2FP.F16.F32.PACK_AB R155, R15, R14 ;  /* 0x0000000e0f9b723e */ /* 0x000fe200000000ff */
[----:B------:R-:W-:Y:S01]  /*60c0*/  FMUL.FTZ R149, R149, R171 ;  /* 0x000000ab95957220 */ /* 0x000fe20000410000 */
[----:B------:R-:W-:Y:S01]  /*60d0*/  FMUL.FTZ R26, R26, R2 ;  /* 0x000000021a1a7220 */ /* 0x000fe20000410000 */
[----:B------:R-:W-:Y:S01]  /*60e0*/  FADD.FTZ R154, R20, R153 ;  /* 0x00000099149a7221 */ /* 0x000fe20000010000 */
[----:B------:R-:W-:Y:S01]  /*60f0*/  F2FP.F16.F32.PACK_AB R153, R156, R13 ;  /* 0x0000000d9c99723e */ /* 0x000fe200000000ff */
[----:B------:R-:W0:Y:S01]  /*6100*/  MUFU.EX2 R159, R162 ;  /* 0x000000a2009f7308 */ /* 0x000e220000000800 */
[----:B-1----:R-:W-:Y:S01]  /*6110*/  FADD.FTZ R9, R157, R152 ;  /* 0x000000989d097221 */ /* 0x002fe20000010000 */
[----:B------:R-:W-:Y:S01]  /*6120*/  F2FP.F16.F32.PACK_AB R156, R21, R18 ;  /* 0x00000012159c723e */ /* 0x000fe200000000ff */
[-C--:B------:R-:W-:Y:S01]  /*6130*/  FMUL.FTZ R27, R27, R2.reuse ;  /* 0x000000021b1b7220 */ /* 0x080fe20000410000 */
[-C--:B------:R-:W-:Y:S01]  /*6140*/  FMUL.FTZ R30, R30, R2.reuse ;  /* 0x000000021e1e7220 */ /* 0x080fe20000410000 */
[-C--:B------:R-:W-:Y:S01]  /*6150*/  FMUL.FTZ R31, R31, R2.reuse ;  /* 0x000000021f1f7220 */ /* 0x080fe20000410000 */
[-C--:B------:R-:W-:Y:S01]  /*6160*/  FMUL.FTZ R34, R34, R2.reuse ;  /* 0x0000000222227220 */ /* 0x080fe20000410000 */
[-C--:B------:R-:W-:Y:S01]  /*6170*/  FMUL.FTZ R35, R35, R2.reuse ;  /* 0x0000000223237220 */ /* 0x080fe20000410000 */
[----:B------:R-:W1:Y:S01]  /*6180*/  MUFU.EX2 R180, R163 ;  /* 0x000000a300b47308 */ /* 0x000e620000000800 */
[C---:B---3--:R-:W-:Y:S01]  /*6190*/  FADD.FTZ R152, R158.reuse, R9 ;  /* 0x000000099e987221 */ /* 0x048fe20000010000 */
[----:B------:R-:W-:Y:S01]  /*61a0*/  F2FP.F16.F32.PACK_AB R157, R158, R157 ;  /* 0x0000009d9e9d723e */ /* 0x000fe200000000ff */
[----:B------:R-:W-:Y:S01]  /*61b0*/  FMUL.FTZ R38, R38, R2 ;  /* 0x0000000226267220 */ /* 0x000fe20000410000 */
[----:B------:R-:W-:Y:S01]  /*61c0*/  F2FP.F16.F32.PACK_AB R158, R23, R20 ;  /* 0x00000014179e723e */ /* 0x000fe200000000ff */
[-C--:B------:R-:W-:Y:S01]  /*61d0*/  FMUL.FTZ R39, R39, R2.reuse ;  /* 0x0000000227277220 */ /* 0x080fe20000410000 */
[-C--:B------:R-:W-:Y:S01]  /*61e0*/  FMUL.FTZ R42, R42, R2.reuse ;  /* 0x000000022a2a7220 */ /* 0x080fe20000410000 */
[----:B------:R-:W-:Y:S01]  /*61f0*/  FMUL.FTZ R43, R43, R2 ;  /* 0x000000022b2b7220 */ /* 0x000fe20000410000 */
[----:B------:R-:W3:Y:S01]  /*6200*/  MUFU.EX2 R164, R164 ;  /* 0x000000a400a47308 */ /* 0x000ee20000000800 */
[----:B0-----:R-:W-:Y:S01]  /*6210*/  FADD.FTZ R9, R159, R152 ;  /* 0x000000989f097221 */ /* 0x001fe20000010000 */
[----:B------:R-:W-:Y:S01]  /*6220*/  F2FP.F16.F32.PACK_AB R152, R17, R0 ;  /* 0x000000001198723e */ /* 0x000fe200000000ff */
[----:B------:R-:W-:Y:S01]  /*6230*/  FADD.FTZ R17, R23, R154 ;  /* 0x0000009a17117221 */ /* 0x000fe20000010000 */
[----:B------:R-:W-:Y:S01]  /*6240*/  F2FP.F16.F32.PACK_AB R154, R19, R16 ;  /* 0x00000010139a723e */ /* 0x000fe200000000ff */
[----:B------:R-:W-:Y:S01]  /*6250*/  BAR.SYNC.DEFER_BLOCKING 0xf, 0x100 ;  /* 0x03c4000000007b1d */ /* 0x000fe20000010000 */
[-C--:B------:R-:W-:Y:S01]  /*6260*/  FMUL.FTZ R46, R46, R2.reuse ;  /* 0x000000022e2e7220 */ /* 0x080fe20000410000 */
[----:B------:R-:W-:Y:S01]  /*6270*/  FADD.FTZ R0, R22, R17 ;  /* 0x0000001116007221 */ /* 0x000fe20000010000 */
[-C--:B------:R-:W-:Y:S01]  /*6280*/  FMUL.FTZ R47, R47, R2.reuse ;  /* 0x000000022f2f7220 */ /* 0x080fe20000410000 */
[C---:B-1----:R-:W-:Y:S01]  /*6290*/  FADD.FTZ R9, R180.reuse, R9 ;  /* 0x00000009b4097221 */ /* 0x042fe20000010000 */
[----:B------:R-:W-:Y:S01]  /*62a0*/  F2FP.F16.F32.PACK_AB R159, R180, R159 ;  /* 0x0000009fb49f723e */ /* 0x000fe200000000ff */
[----:B------:R-:W0:Y:S01]  /*62b0*/  MUFU.EX2 R175, R175 ;  /* 0x000000af00af7308 */ /* 0x000e220000000800 */
[-C--:B------:R-:W-:Y:S01]  /*62c0*/  FMUL.FTZ R50, R50, R2.reuse ;  /* 0x0000000232327220 */ /* 0x080fe20000410000 */
[-C--:B------:R-:W-:Y:S01]  /*62d0*/  FMUL.FTZ R51, R51, R2.reuse ;  /* 0x0000000233337220 */ /* 0x080fe20000410000 */
[-C--:B------:R-:W-:Y:S01]  /*62e0*/  FMUL.FTZ R54, R54, R2.reuse ;  /* 0x0000000236367220 */ /* 0x080fe20000410000 */
[-C--:B------:R-:W-:Y:S01]  /*62f0*/  FMUL.FTZ R55, R55, R2.reuse ;  /* 0x0000000237377220 */ /* 0x080fe20000410000 */
[-C--:B------:R-:W-:Y:S01]  /*6300*/  FMUL.FTZ R58, R58, R2.reuse ;  /* 0x000000023a3a7220 */ /* 0x080fe20000410000 */
[----:B---3--:R-:W-:Y:S01]  /*6310*/  FADD.FTZ R16, R164, R9 ;  /* 0x00000009a4107221 */ /* 0x008fe20000010000 */
[-C--:B------:R-:W-:Y:S01]  /*6320*/  FMUL.FTZ R59, R59, R2.reuse ;  /* 0x000000023b3b7220 */ /* 0x080fe20000410000 */
[----:B------:R-:W1:Y:S01]  /*6330*/  MUFU.EX2 R174, R174 ;  /* 0x000000ae00ae7308 */ /* 0x000e620000000800 */
        /* <DEDUP_REMOVED lines=8> */
[C---:B0-----:R-:W-:Y:S01]  /*63c0*/  FADD.FTZ R9, R175.reuse, R0 ;  /* 0x00000000af097221 */ /* 0x041fe20000010000 */
[----:B------:R-:W-:Y:S01]  /*63d0*/  F2FP.F16.F32.PACK_AB R160, R175, R22 ;  /* 0x00000016afa0723e */ /* 0x000fe200000000ff */
[----:B------:R0:W-:Y:S01]  /*63e0*/  STSM.16.M88.4 [R5+0x26800], R152 ;  /* 0x0268009805007844 */ /* 0x0001e20000000200 */
[-C--:B------:R-:W-:Y:S01]  /*63f0*/  FMUL.FTZ R75, R75, R2.reuse ;  /* 0x000000024b4b7220 */ /* 0x080fe20000410000 */
[-C--:B------:R-:W-:Y:S01]  /*6400*/  FMUL.FTZ R78, R78, R2.reuse ;  /* 0x000000024e4e7220 */ /* 0x080fe20000410000 */
[-C--:B------:R-:W-:Y:S01]  /*6410*/  FMUL.FTZ R79, R79, R2.reuse ;  /* 0x000000024f4f7220 */ /* 0x080fe20000410000 */
[----:B------:R0:W-:Y:S01]  /*6420*/  STSM.16.M88.4 [R7], R156 ;  /* 0x0000009c07007844 */ /* 0x0001e20000000200 */
[----:B------:R-:W4:Y:S01]  /*6430*/  MUFU.EX2 R179, R179 ;  /* 0x000000b300b37308 */ /* 0x000f220000000800 */
[----:B-1----:R-:W-:Y:S01]  /*6440*/  FADD.FTZ R0, R174, R9 ;  /* 0x00000009ae007221 */ /* 0x002fe20000010000 */
[-C--:B------:R-:W-:Y:S01]  /*6450*/  FMUL.FTZ R82, R82, R2.reuse ;  /* 0x0000000252527220 */ /* 0x080fe20000410000 */
[-C--:B------:R-:W-:Y:S01]  /*6460*/  FMUL.FTZ R83, R83, R2.reuse ;  /* 0x0000000253537220 */ /* 0x080fe20000410000 */
[-C--:B------:R-:W-:Y:S01]  /*6470*/  FMUL.FTZ R86, R86, R2.reuse ;  /* 0x0000000256567220 */ /* 0x080fe20000410000 */
[-C--:B------:R-:W-:Y:S01]  /*6480*/  FMUL.FTZ R87, R87, R2.reuse ;  /* 0x0000000257577220 */ /* 0x080fe20000410000 */
[-C--:B------:R-:W-:Y:S01]  /*6490*/  FMUL.FTZ R90, R90, R2.reuse ;  /* 0x000000025a5a7220 */ /* 0x080fe20000410000 */
[----:B------:R-:W-:Y:S01]  /*64a0*/  FMUL.FTZ R91, R91, R2 ;  /* 0x000000025b5b7220 */ /* 0x000fe20000410000 */
[----:B------:R-:W1:Y:S01]  /*64b0*/  MUFU.EX2 R163, R166 ;  /* 0x000000a600a37308 */ /* 0x000e620000000800 */
[C---:B---3--:R-:W-:Y:S01]  /*64c0*/  FADD.FTZ R16, R161.reuse, R16 ;  /* 0x00000010a1107221 */ /* 0x048fe20000010000 */
[----:B------:R-:W-:Y:S01]  /*64d0*/  F2FP.F16.F32.PACK_AB R161, R161, R164 ;  /* 0x000000a4a1a1723e */ /* 0x000fe200000000ff */
[-C--:B------:R-:W-:Y:S01]  /*64e0*/  FMUL.FTZ R94, R94, R2.reuse ;  /* 0x000000025e5e7220 */ /* 0x080fe20000410000 */
[-C--:B------:R-:W-:Y:S01]  /*64f0*/  FMUL.FTZ R95, R95, R2.reuse ;  /* 0x000000025f5f7220 */ /* 0x080fe20000410000 */
[-C--:B------:R-:W-:Y:S01]  /*6500*/  FMUL.FTZ R98, R98, R2.reuse ;  /* 0x0000000262627220 */ /* 0x080fe20000410000 */
[-C--:B------:R-:W-:Y:S01]  /*6510*/  FMUL.FTZ R99, R99, R2.reuse ;  /* 0x0000000263637220 */ /* 0x080fe20000410000 */
[----:B------:R-:W-:Y:S01]  /*6520*/  FMUL.FTZ R102, R102, R2 ;  /* 0x0000000266667220 */ /* 0x000fe20000410000 */
[----:B------:R-:W2:Y:S01]  /*6530*/  MUFU.EX2 R10, R167 ;  /* 0x000000a7000a7308 */ /* 0x000ea20000000800 */
[C---:B----4-:R-:W-:Y:S01]  /*6540*/  FADD.FTZ R13, R179.reuse, R0 ;  /* 0x00000000b30d7221 */ /* 0x050fe20000010000 */
[----:B------:R-:W-:Y:S01]  /*6550*/  F2FP.F16.F32.PACK_AB R162, R179, R174 ;  /* 0x000000aeb3a2723e */ /* 0x000fe200000000ff */
[-C--:B------:R-:W-:Y:S01]  /*6560*/  FMUL.FTZ R103, R103, R2.reuse ;  /* 0x0000000267677220 */ /* 0x080fe20000410000 */
[-C--:B------:R-:W-:Y:S01]  /*6570*/  FMUL.FTZ R106, R106, R2.reuse ;  /* 0x000000026a6a7220 */ /* 0x080fe20000410000 */
[-C--:B------:R-:W-:Y:S01]  /*6580*/  FMUL.FTZ R107, R107, R2.reuse ;  /* 0x000000026b6b7220 */ /* 0x080fe20000410000 */
[-C--:B------:R-:W-:Y:S01]  /*6590*/  FMUL.FTZ R110, R110, R2.reuse ;  /* 0x000000026e6e7220 */ /* 0x080fe20000410000 */
[-C--:B------:R-:W-:Y:S01]  /*65a0*/  FMUL.FTZ R111, R111, R2.reuse ;  /* 0x000000026f6f7220 */ /* 0x080fe20000410000 */
[----:B------:R-:W3:Y:S01]  /*65b0*/  MUFU.EX2 R165, R168 ;  /* 0x000000a800a57308 */ /* 0x000ee20000000800 */
[----:B-1----:R-:W-:Y:S01]  /*65c0*/  FADD.FTZ R9, R163, R16 ;  /* 0x00000010a3097221 */ /* 0x002fe20000010000 */
[-C--:B------:R-:W-:Y:S01]  /*65d0*/  FMUL.FTZ R114, R114, R2.reuse ;  /* 0x0000000272727220 */ /* 0x080fe20000410000 */
[-C--:B------:R-:W-:Y:S01]  /*65e0*/  FMUL.FTZ R115, R115, R2.reuse ;  /* 0x0000000273737220 */ /* 0x080fe20000410000 */
[-C--:B------:R-:W-:Y:S01]  /*65f0*/  FMUL.FTZ R118, R118, R2.reuse ;  /* 0x0000000276767220 */ /* 0x080fe20000410000 */
[-C--:B------:R-:W-:Y:S01]  /*6600*/  FMUL.FTZ R119, R119, R2.reuse ;  /* 0x0000000277777220 */ /* 0x080fe20000410000 */
[-C--:B------:R-:W-:Y:S01]  /*6610*/  FMUL.FTZ R122, R122, R2.reuse ;  /* 0x000000027a7a7220 */ /* 0x080fe20000410000 */
[-C--:B------:R-:W-:Y:S01]  /*6620*/  FMUL.FTZ R123, R123, R2.reuse ;  /* 0x000000027b7b7220 */ /* 0x080fe20000410000 */
[----:B------:R-:W1:Y:S01]  /*6630*/  MUFU.EX2 R170, R170 ;  /* 0x000000aa00aa7308 */ /* 0x000e620000000800 */
[C---:B--2---:R-:W-:Y:S01]  /*6640*/  FADD.FTZ R12, R10.reuse, R9 ;  /* 0x000000090a0c7221 */ /* 0x044fe20000010000 */
[----:B------:R-:W-:Y:S01]  /*6650*/  F2FP.F16.F32.PACK_AB R163, R10, R163 ;  /* 0x000000a30aa3723e */ /* 0x000fe200000000ff */
[-C--:B------:R-:W-:Y:S01]  /*6660*/  FMUL.FTZ R126, R126, R2.reuse ;  /* 0x000000027e7e7220 */ /* 0x080fe20000410000 */
[-C--:B------:R-:W-:Y:S01]  /*6670*/  FMUL.FTZ R127, R127, R2.reuse ;  /* 0x000000027f7f7220 */ /* 0x080fe20000410000 */
[-C--:B------:R-:W-:Y:S01]  /*6680*/  FMUL.FTZ R130, R130, R2.reuse ;  /* 0x0000000282827220 */ /* 0x080fe20000410000 */
[-C--:B------:R-:W-:Y:S01]  /*6690*/  FMUL.FTZ R131, R131, R2.reuse ;  /* 0x0000000283837220 */ /* 0x080fe20000410000 */
[----:B------:R0:W-:Y:S01]  /*66a0*/  STSM.16.M88.4 [R6], R160 ;  /* 0x000000a006007844 */ /* 0x0001e20000000200 */
[----:B------:R-:W2:Y:S01]  /*66b0*/  MUFU.EX2 R176, R176 ;  /* 0x000000b000b07308 */ /* 0x000ea20000000800 */
[----:B---3--:R-:W-:Y:S01]  /*66c0*/  FADD.FTZ R9, R165, R12 ;  /* 0x0000000ca5097221 */ /* 0x008fe20000010000 */
[-C--:B------:R-:W-:Y:S01]  /*66d0*/  FMUL.FTZ R134, R134, R2.reuse ;  /* 0x0000000286867220 */ /* 0x080fe20000410000 */
[-C--:B------:R-:W-:Y:S01]  /*66e0*/  FMUL.FTZ R135, R135, R2.reuse ;  /* 0x0000000287877220 */ /* 0x080fe20000410000 */
[-C--:B------:R-:W-:Y:S01]  /*66f0*/  FMUL.FTZ R138, R138, R2.reuse ;  /* 0x000000028a8a7220 */ /* 0x080fe20000410000 */
[-C--:B------:R-:W-:Y:S01]  /*6700*/  FMUL.FTZ R139, R139, R2.reuse ;  /* 0x000000028b8b7220 */ /* 0x080fe20000410000 */
[-C--:B------:R-:W-:Y:S01]  /*6710*/  FMUL.FTZ R142, R142, R2.reuse ;  /* 0x000000028e8e7220 */ /* 0x080fe20000410000 */
[-C--:B------:R-:W-:Y:S01]  /*6720*/  FMUL.FTZ R143, R143, R2.reuse ;  /* 0x000000028f8f7220 */ /* 0x080fe20000410000 */
[----:B------:R-:W3:Y:S01]  /*6730*/  MUFU.EX2 R167, R172 ;  /* 0x000000ac00a77308 */ /* 0x000ee20000000800 */
[C---:B-1----:R-:W-:Y:S01]  /*6740*/  FADD.FTZ R12, R170.reuse, R9 ;  /* 0x00000009aa0c7221 */ /* 0x042fe20000010000 */
[----:B------:R-:W-:Y:S01]  /*6750*/  F2FP.F16.F32.PACK_AB R165, R170, R165 ;  /* 0x000000a5aaa5723e */ /* 0x000fe200000000ff */
[-C--:B------:R-:W-:Y:S01]  /*6760*/  FMUL.FTZ R146, R146, R2.reuse ;  /* 0x0000000292927220 */ /* 0x080fe20000410000 */
[-C--:B------:R-:W-:Y:S01]  /*6770*/  FMUL.FTZ R147, R147, R2.reuse ;  /* 0x0000000293937220 */ /* 0x080fe20000410000 */
[-C--:B------:R-:W-:Y:S01]  /*6780*/  FMUL.FTZ R150, R150, R2.reuse ;  /* 0x0000000296967220 */ /* 0x080fe20000410000 */
[----:B------:R-:W-:-:S02]  /*6790*/  FMUL.FTZ R151, R151, R2 ;  /* 0x0000000297977220 */ /* 0x000fc40000410000 */
[----:B------:R-:W1:Y:S01]  /*67a0*/  MUFU.EX2 R181, R181 ;  /* 0x000000b500b57308 */ /* 0x000e620000000800 */
[----:B--2---:R-:W-:-:S07]  /*67b0*/  FADD.FTZ R14, R176, R13 ;  /* 0x0000000db00e7221 */ /* 0x004fce0000010000 */
[----:B------:R-:W2:Y:S01]  /*67c0*/  MUFU.EX2 R178, R178 ;  /* 0x000000b200b27308 */ /* 0x000ea20000000800 */
[----:B---3--:R-:W-:-:S07]  /*67d0*/  FADD.FTZ R9, R167, R12 ;  /* 0x0000000ca7097221 */ /* 0x008fce0000010000 */
[----:B------:R-:W3:Y:S01]  /*67e0*/  MUFU.EX2 R183, R183 ;  /* 0x000000b700b77308 */ /* 0x000ee20000000800 */
[C---:B-1----:R-:W-:Y:S01]  /*67f0*/  FADD.FTZ R13, R181.reuse, R14 ;  /* 0x0000000eb50d7221 */ /* 0x042fe20000010000 */
[----:B------:R-:W-:-:S06]  /*6800*/  F2FP.F16.F32.PACK_AB R164, R181, R176 ;  /* 0x000000b0b5a4723e */ /* 0x000fcc00000000ff */
[----:B------:R-:W1:Y:S01]  /*6810*/  MUFU.EX2 R0, R173 ;  /* 0x000000ad00007308 */ /* 0x000e620000000800 */
[----:B--2---:R-:W-:Y:S01]  /*6820*/  FADD.FTZ R10, R178, R13 ;  /* 0x0000000db20a7221 */ /* 0x004fe20000010000 */
[----:B---3--:R-:W-:-:S03]  /*6830*/  F2FP.F16.F32.PACK_AB R166, R183, R178 ;  /* 0x000000b2b7a6723e */ /* 0x008fc600000000ff */
[----:B------:R-:W-:Y:S01]  /*6840*/  FADD.FTZ R10, R183, R10 ;  /* 0x0000000ab70a7221 */ /* 0x000fe20000010000 */
[C---:B-1----:R-:W-:Y:S01]  /*6850*/  F2FP.F16.F32.PACK_AB R167, R0.reuse, R167 ;  /* 0x000000a700a7723e */ /* 0x042fe200000000ff */
[----:B------:R-:W-:-:S04]  /*6860*/  FADD.FTZ R9, R0, R9 ;  /* 0x0000000900097221 */ /* 0x000fc80000010000 */
[----:B------:R0:W-:Y:S01]  /*6870*/  STSM.16.M88.4 [R8], R164 ;  /* 0x000000a408007844 */ /* 0x0001e20000000200 */
[----:B------:R-:W-:Y:S05]  /*6880*/  @!P0 BRA `(.L_x_3245) ;  /* 0x0000000000048947 */ /* 0x000fea0003800000 */
[----:B------:R-:W-:Y:S01]  /*6890*/  BPT.TRAP 0x1 ;  /* 0x000000040000795c */ /* 0x000fe20000300000 */
.L_x_3245:
[----:B------:R1:W2:Y:S01]  /*68a0*/  SYNCS.PHASECHK.TRANS64.TRYWAIT P2, [UR26+0x28c50], R11 ;  /* 0x028c500bff0075a7 */ /* 0x0002a2000804015a */
[----:B------:R-:W-:Y:S05]  /*68b0*/  @!P0 BRA `(.L_x_3246) ;  /* 0x0000000000048947 */ /* 0x000fea0003800000 */
[----:B------:R-:W-:Y:S01]  /*68c0*/  BPT.TRAP 0x1 ;  /* 0x000000040000795c */ /* 0x000fe20000300000 */
.L_x_3246:
[----:B--2---:R-:W-:Y:S05]  /*68d0*/  @P2 BRA `(.L_x_3247) ;  /* 0x0000000000082947 */ /* 0x004fea0003800000 */
[----:B------:R-:W2:Y:S02]  /*68e0*/  SYNCS.PHASECHK.TRANS64.TRYWAIT P2, [UR26+0x28c50], R11 ;  /* 0x028c500bff0075a7 */ /* 0x000ea4000804015a */
[----:B--2---:R-:W-:Y:S05]  /*68f0*/  @!P2 BRA `(.L_x_3248) ;  /* 0x0000006c0084a947 */ /* 0x004fea0003800000 */
.L_x_3247:
[----:B------:R-:W-:Y:S01]  /*6900*/  ULEA UR10, UR25, UR24, 0xc ;  /* 0x00000018190a7291 */ /* 0x000fe2000f8e603f */
[----:B------:R-:W-:Y:S01]  /*6910*/  WARPGROUP.ARRIVE ;  /* 0x00000000000079c5 */ /* 0x000fe20000000000 */
[----:B------:R-:W-:Y:S01]  /*6920*/  UMOV UR11, 0x40000040 ;  /* 0x40000040000b7882 */ /* 0x000fe20000000000 */
[----:B------:R-:W-:Y:S01]  /*6930*/  UMOV UR15, 0x40000040 ;  /* 0x40000040000f7882 */ /* 0x000fe20000000000 */
[----:B------:R-:W-:-:S05]  /*6940*/  UIADD3 UR14, UR10, 0x80, URZ ;  /* 0x000000800a0e7890 */ /* 0x000fca000fffe03f */
[----:B------:R-:W-:Y:S01]  /*6950*/  HGMMA.64x256x16.F32 R24, R152, gdesc[UR8].tnspB, R24, gsb0 ;  /* 0x43e0000898187df0 */ /* 0x000fe20008000818 */
[----:B------:R-:W-:Y:S02]  /*6960*/  UMOV UR11, 0x40000040 ;  /* 0x40000040000b7882 */ /* 0x000fe40000000000 */
[----:B------:R-:W-:Y:S02]  /*6970*/  WARPGROUP.DEPBAR.LE gsb0, 0x0 ;  /* 0x00008000000079c5 */ /* 0x000fe40000010000 */
[----:B------:R-:W-:-:S15]  /*6980*/  WARPGROUP.ARRIVE ;  /* 0x00000000000079c5 */ /* 0x000fde0000000000 */
[----:B------:R-:W-:-:S08]  /*6990*/  NOP ;  /* 0x0000000000007918 */ /* 0x000fd00000000000 */
[----:B------:R-:W-:Y:S01]  /*69a0*/  HGMMA.64x256x16.F32 R24, R156, gdesc[UR12].tnspB, R24, gsb0 ;  /* 0x43e0000c9c187df0 */ /* 0x000fe20008000818 */
[----:B------:R-:W-:Y:S01]  /*69b0*/  UIADD3 UR14, UR10, 0x100, URZ ;  /* 0x000001000a0e7890 */ /* 0x000fe2000fffe03f */
[----:B------:R-:W-:Y:S01]  /*69c0*/  UMOV UR15, 0x40000040 ;  /* 0x40000040000f7882 */ /* 0x000fe20000000000 */
[----:B------:R-:W-:Y:S01]  /*69d0*/  UIADD3 UR10, UR10, 0x180, URZ ;  /* 0x000001800a0a7890 */ /* 0x000fe2000fffe03f */
[----:B------:R-:W-:Y:S02]  /*69e0*/  WARPGROUP.DEPBAR.LE gsb0, 0x0 ;  /* 0x00008000000079c5 */ /* 0x000fe40000010000 */
[----:B------:R-:W-:-:S15]  /*69f0*/  WARPGROUP.ARRIVE ;  /* 0x00000000000079c5 */ /* 0x000fde0000000000 */
[----:B------:R-:W-:-:S07]  /*6a00*/  NOP ;  /* 0x0000000000007918 */ /* 0x000fce0000000000 */
[----:B------:R-:W-:Y:S03]  /*6a10*/  HGMMA.64x256x16.F32 R24, R160, gdesc[UR12].tnspB, R24, gsb0 ;  /* 0x43e0000ca0187df0 */ /* 0x000fe60008000818 */
[----:B------:R-:W-:Y:S02]  /*6a20*/  WARPGROUP.DEPBAR.LE gsb0, 0x0 ;  /* 0x00008000000079c5 */ /* 0x000fe40000010000 */
[----:B------:R-:W-:-:S15]  /*6a30*/  WARPGROUP.ARRIVE ;  /* 0x00000000000079c5 */ /* 0x000fde0000000000 */
[----:B------:R-:W-:-:S08]  /*6a40*/  NOP ;  /* 0x0000000000007918 */ /* 0x000fd00000000000 */
[----:B------:R-:W-:Y:S03]  /*6a50*/  HGMMA.64x256x16.F32 R24, R164, gdesc[UR8].tnspB, R24, gsb0 ;  /* 0x43e00008a4187df0 */ /* 0x000fe60008000818 */
[----:B------:R-:W-:Y:S02]  /*6a60*/  WARPGROUP.DEPBAR.LE gsb0, 0x0 ;  /* 0x00008000000079c5 */ /* 0x000fe40000010000 */
[----:B------:R-:W-:Y:S01]  /*6a70*/  @!PT LDS RZ, [RZ] ;  /* 0x00000000fffff984 */ /* 0x000fe20000000800 */
[----:B------:R-:W-:Y:S01]  /*6a80*/  @!PT LDS RZ, [RZ] ;  /* 0x00000000fffff984 */ /* 0x000fe20000000800 */
[----:B------:R-:W-:Y:S01]  /*6a90*/  @!PT LDS RZ, [RZ] ;  /* 0x00000000fffff984 */ /* 0x000fe20000000800 */
[----:B------:R-:W-:Y:S01]  /*6aa0*/  @!PT LDS RZ, [RZ] ;  /* 0x00000000fffff984 */ /* 0x000fe20000000800 */
[----:B------:R3:W-:Y:S06]  /*6ab0*/  MEMBAR.ALL.CTA ;  /* 0x0000000000007992 */ /* 0x0007ec0000008000 */
[----:B---3--:R-:W3:Y:S02]  /*6ac0*/  FENCE.VIEW.ASYNC.S ;  /* 0x00000000000073c6 */ /* 0x008ee40000000000 */
[----:B---3--:R-:W-:Y:S01]  /*6ad0*/  NOP ;  /* 0x0000000000007918 */ /* 0x008fe20000000000 */
[----:B------:R-:W-:Y:S06]  /*6ae0*/  BAR.ARV 0xe, 0x100 ;  /* 0x0384000000007b1d */ /* 0x000fec0000002000 */
[----:B------:R-:W-:Y:S05]  /*6af0*/  @!P0 BRA `(.L_x_3249) ;  /* 0x0000000000048947 */ /* 0x000fea0003800000 */
[----:B------:R-:W-:Y:S01]  /*6b00*/  BPT.TRAP 0x1 ;  /* 0x000000040000795c */ /* 0x000fe20000300000 */
.L_x_3249:
[----:B------:R-:W-:Y:S01]  /*6b10*/  UIADD3 UR5, UR26, 0x28c60, URZ ;  /* 0x00028c601a057890 */ /* 0x000fe2000fffe03f */
[----:B------:R-:W-:Y:S01]  /*6b20*/  MOV R2, R177 ;  /* 0x000000b100027202 */ /* 0x000fe20000000f00 */
[----:B--2---:R-:W-:Y:S02]  /*6b30*/  IMAD.MOV.U32 R0, RZ, RZ, R169 ;  /* 0x000000ffff007224 */ /* 0x004fe400078e00a9 */
[----:B------:R-:W-:-:S09]  /*6b40*/  UPRMT UR5, UR42, 0x654, UR5 ;  /* 0x000006542a057896 */ /* 0x000fd20008000005 */
[----:B------:R-:W-:Y:S01]  /*6b50*/  SYNCS.ARRIVE.TRANS64.RED.A1T0 RZ, [UR5], RZ ;  /* 0x000000ffffff79a7 */ /* 0x000fe20008100405 */
[----:B------:R-:W-:Y:S01]  /*6b60*/  UMOV UR5, UR25 ;  /* 0x0000001900057c82 */ /* 0x000fe20008000000 */
[----:B------:R-:W-:Y:S05]  /*6b70*/  @P1 BRA `(.L_x_3250) ;  /* 0xffffffe000e01947 */ /* 0x000fea000383ffff */
[----:B------:R-:W-:Y:S01]  /*6b80*/  IMAD.MOV.U32 R2, RZ, RZ, R177 ;  /* 0x000000ffff027224 */ /* 0x000fe200078e00b1 */
[----:B------:R-:W-:Y:S01]  /*6b90*/  MOV R0, R169 ;  /* 0x000000a900007202 */ /* 0x000fe20000000f00 */
[----:B------:R-:W-:-:S12]  /*6ba0*/  USHF.L.U32 UR4, UR25, 0x6, URZ ;  /* 0x0000000619047899 */ /* 0x000fd8000800063f */
.L_x_3239:
[----:B0--3--:R-:W0:Y:S01]  /*6bb0*/  SHFL.BFLY PT, R5, R10, 0x2, 0x1f ;  /* 0x0c401f000a057f89 */ /* 0x009e2200000e0000 */
[----:B------:R-:W-:Y:S08]  /*6bc0*/  BAR.ARV 0x8, 0x100 ;  /* 0x0204000000007b1d */ /* 0x000ff00000002000 */
[----:B------:R-:W-:Y:S01]  /*6bd0*/  BAR.SYNC.DEFER_BLOCKING 0xf, 0x100 ;  /* 0x03c4000000007b1d */ /* 0x000fe20000010000 */
[----:B------:R-:W-:Y:S01]  /*6be0*/  ISETP.NE.AND P0, PT, R3, RZ, PT ;  /* 0x000000ff0300720c */ /* 0x000fe20003f05270 */
[----:B------:R-:W-:Y:S01]  /*6bf0*/  IMAD.MOV.U32 R3, RZ, RZ, RZ ;  /* 0x000000ffff037224 */ /* 0x000fe200078e00ff */
[----:B------:R-:W-:-:S03]  /*6c00*/  IADD3 R4, R4, UR4, RZ ;  /* 0x0000000404047c10 */ /* 0x000fc6000fffe0ff */
[----:B------:R-:W3:Y:S01]  /*6c10*/  SHFL.BFLY PT, R8, R9, 0x2, 0x1f ;  /* 0x0c401f0009087f89 */ /* 0x000ee200000e0000 */
[----:B0-----:R-:W-:-:S07]  /*6c20*/  FADD.FTZ R5, R5, R10 ;  /* 0x0000000a05057221 */ /* 0x001fce0000010000 */
[----:B------:R-:W-:Y:S01]  /*6c30*/  @!P0 LEA R4, R4, UR41, 0x2 ;  /* 0x0000002904048c11 */ /* 0x000fe2000f8e10ff */
[----:B------:R-:W1:Y:S01]  /*6c40*/  SHFL.BFLY PT, R6, R5, 0x1, 0x1f ;  /* 0x0c201f0005067f89 */ /* 0x000e6200000e0000 */
[----:B---3--:R-:W-:-:S05]  /*6c50*/  FADD.FTZ R8, R8, R9 ;  /* 0x0000000908087221 */ /* 0x008fca0000010000 */
[----:B------:R-:W0:Y:S01]  /*6c60*/  SHFL.BFLY PT, R7, R8, 0x1, 0x1f ;  /* 0x0c201f0008077f89 */ /* 0x000e2200000e0000 */
[----:B-12---:R-:W-:Y:S01]  /*6c70*/  FADD.FTZ R11, R5, R6 ;  /* 0x00000006050b7221 */ /* 0x006fe20000010000 */
[----:B------:R-:W-:Y:S01]  /*6c80*/  IMAD.MOV.U32 R6, RZ, RZ, RZ ;  /* 0x000000ffff067224 */ /* 0x000fe200078e00ff */
[----:B------:R-:W-:-:S03]  /*6c90*/  MOV R5, 0xff800000 ;  /* 0xff80000000057802 */ /* 0x000fc60000000f00 */
[----:B------:R-:W-:-:S13]  /*6ca0*/  FSETP.NE.FTZ.AND P1, PT, R11, RZ, PT ;  /* 0x000000ff0b00720b */ /* 0x000fda0003f35000 */
[----:B------:R-:W1:Y:S01]  /*6cb0*/  @P1 MUFU.RCP R6, R11 ;  /* 0x0000000b00061308 */ /* 0x000e620000001000 */
[----:B0-----:R-:W-:-:S05]  /*6cc0*/  FADD.FTZ R7, R8, R7 ;  /* 0x0000000708077221 */ /* 0x001fca0000010000 */
[----:B------:R-:W-:Y:S02]  /*6cd0*/  FSETP.NE.FTZ.AND P2, PT, R7, RZ, PT ;  /* 0x000000ff0700720b */ /* 0x000fe40003f55000 */
[----:B------:R-:W-:Y:S01]  /*6ce0*/  @P1 MUFU.LG2 R8, R11 ;  /* 0x0000000b00081308 */ /* 0x000fe20000000c00 */
[----:B-1----:R0:W-:Y:S01]  /*6cf0*/  @!P0 STS [R4+0x28800], R6 ;  /* 0x0288000604008388 */ /* 0x0021e20000000800 */
[-C--:B------:R-:W-:Y:S01]  /*6d00*/  FMUL.FTZ R24, R24, R6.reuse ;  /* 0x0000000618187220 */ /* 0x080fe20000410000 */
[----:B------:R-:W-:-:S08]  /*6d10*/  FMUL.FTZ R25, R25, R6 ;  /* 0x0000000619197220 */ /* 0x000fd00000410000 */
[----:B------:R-:W1:Y:S01]  /*6d20*/  @P2 MUFU.RCP R3, R7 ;  /* 0x0000000700032308 */ /* 0x000e620000001000 */
[-C--:B------:R-:W-:Y:S01]  /*6d30*/  FMUL.FTZ R28, R28, R6.reuse ;  /* 0x000000061c1c7220 */ /* 0x080fe20000410000 */
[-C--:B------:R-:W-:Y:S01]  /*6d40*/  FMUL.FTZ R29, R29, R6.reuse ;  /* 0x000000061d1d7220 */ /* 0x080fe20000410000 */
[-C--:B------:R-:W-:Y:S01]  /*6d50*/  FMUL.FTZ R32, R32, R6.reuse ;  /* 0x0000000620207220 */ /* 0x080fe20000410000 */
[-C--:B------:R-:W-:Y:S01]  /*6d60*/  FMUL.FTZ R33, R33, R6.reuse ;  /* 0x0000000621217220 */ /* 0x080fe20000410000 */
[-C--:B------:R-:W-:Y:S01]  /*6d70*/  FMUL.FTZ R36, R36, R6.reuse ;  /* 0x0000000624247220 */ /* 0x080fe20000410000 */
[-C--:B------:R-:W-:Y:S01]  /*6d80*/  FMUL.FTZ R37, R37, R6.reuse ;  /* 0x0000000625257220 */ /* 0x080fe20000410000 */
[-C--:B------:R-:W-:Y:S01]  /*6d90*/  FMUL.FTZ R40, R40, R6.reuse ;  /* 0x0000000628287220 */ /* 0x080fe20000410000 */
[----:B------:R2:W3:Y:S01]  /*6da0*/  @P2 MUFU.LG2 R9, R7 ;  /* 0x0000000700092308 */ /* 0x0004e20000000c00 */
        /* <DEDUP_REMOVED lines=8> */
[----:B-1----:R1:W-:Y:S01]  /*6e30*/  @!P0 STS [R4+0x28820], R3 ;  /* 0x0288200304008388 */ /* 0x0023e20000000800 */
        /* <DEDUP_REMOVED lines=47> */
[----:B--2---:R-:W-:-:S02]  /*7130*/  IMAD.U32 R7, RZ, RZ, UR7 ;  /* 0x00000007ff077e24 */ /* 0x004fc4000f8e00ff */
[----:B------:R-:W-:Y:S01]  /*7140*/  @P1 FMUL.FTZ R8, R8, 0.69314718246459960938 ;  /* 0x3f31721808081820 */ /* 0x000fe20000410000 */
[----:B0-----:R-:W-:Y:S02]  /*7150*/  IMAD.U32 R6, RZ, RZ, UR7 ;  /* 0x00000007ff067e24 */ /* 0x001fe4000f8e00ff */
[----:B---3--:R-:W-:Y:S01]  /*7160*/  @P2 FMUL.FTZ R9, R9, 0.69314718246459960938 ;  /* 0x3f31721809092820 */ /* 0x008fe20000410000 */
[----:B------:R-:W-:Y:S01]  /*7170*/  @P1 FMUL.FTZ R7, R7, 0.69314718246459960938 ;  /* 0x3f31721807071820 */ /* 0x000fe20000410000 */
[----:B-1----:R-:W-:Y:S02]  /*7180*/  IMAD.MOV.U32 R4, RZ, RZ, -0x800000 ;  /* 0xff800000ff047424 */ /* 0x002fe400078e00ff */
[----:B------:R-:W-:Y:S01]  /*7190*/  @P2 FMUL.FTZ R6, R6, 0.69314718246459960938 ;  /* 0x3f31721806062820 */ /* 0x000fe20000410000 */
        /* <DEDUP_REMOVED lines=65> */
[----:B------:R-:W-:Y:S01]  /*75b0*/  @P1 FFMA.FTZ R5, R7, R0, R8 ;  /* 0x0000000007051223 */ /* 0x000fe20000010008 */
[----:B------:R-:W-:Y:S01]  /*75c0*/  @P2 FFMA.FTZ R4, R6, R2, R9 ;  /* 0x0000000206042223 */ /* 0x000fe20000010009 */
[----:B------:R-:W-:Y:S06]  /*75d0*/  BAR.ARV 0xe, 0x100 ;  /* 0x0384000000007b1d */ /* 0x000fec0000002000 */
.L_x_3215:
[----:B------:R-:W-:Y:S05]  /*75e0*/  @P0 BRA `(.L_x_3251) ;  /* 0x0000002000f80947 */ /* 0x000fea0003800000 */
[----:B------:R-:W0:Y:S01]  /*75f0*/  S2R R0, SR_TID.X ;  /* 0x0000000000007919 */ /* 0x000e220000002100 */
[----:B------:R-:W1:Y:S01]  /*7600*/  S2UR UR5, SR_CgaCtaId ;  /* 0x00000000000579c3 */ /* 0x000e620000008800 */
[----:B------:R-:W-:Y:S01]  /*7610*/  UMOV UR4, 0x400 ;  /* 0x0000040000047882 */ /* 0x000fe20000000000 */
[----:B------:R-:W-:-:S06]  /*7620*/  IADD3 R2, RZ, -UR38, RZ ;  /* 0x80000026ff027c10 */ /* 0x000fcc000fffe0ff */
[----:B------:R-:W-:Y:S08]  /*7630*/  BAR.SYNC.DEFER_BLOCKING 0x1, 0x100 ;  /* 0x0044000000007b1d */ /* 0x000ff00000010000 */
[----:B------:R-:W2:Y:S08]  /*7640*/  S2UR UR6, SR_CTAID.Y ;  /* 0x00000000000679c3 */ /* 0x000eb00000002600 */
[----:B------:R-:W2:Y:S01]  /*7650*/  LDC R3, c[0x0][0xc50] ;  /* 0x00031400ff037b82 */ /* 0x000ea20000000800 */
[----:B-1----:R-:W-:-:S07]  /*7660*/  ULEA UR4, UR5, UR4, 0x18 ;  /* 0x0000000405047291 */ /* 0x002fce000f8ec03f */
[----:B------:R-:W1:Y:S01]  /*7670*/  LDC R6, c[0x0][0xbe8] ;  /* 0x0002fa00ff067b82 */ /* 0x000e620000000800 */
[----:B------:R-:W-:Y:S01]  /*7680*/  UIADD3 UR4, UR4, 0x28c20, URZ ;  /* 0x00028c2004047890 */ /* 0x000fe2000fffe03f */
[----:B0-----:R-:W-:-:S03]  /*7690*/  VIADD R22, R0, 0xffffff80 ;  /* 0xffffff8000167836 */ /* 0x001fc60000000000 */
[----:B------:R-:W-:Y:S02]  /*76a0*/  UPRMT UR4, URZ, 0x654, UR4 ;  /* 0x000006543f047896 */ /* 0x000fe40008000004 */
[----:B------:R-:W-:-:S04]  /*76b0*/  SHF.R.S32.HI R19, RZ, 0x1f, R22 ;  /* 0x0000001fff137819 */ /* 0x000fc80000011416 */
[----:B------:R-:W-:Y:S01]  /*76c0*/  LEA.HI R9, R19, R22, RZ, 0x7 ;  /* 0x0000001613097211 */ /* 0x000fe200078f38ff */
[----:B--2---:R-:W-:Y:S01]  /*76d0*/  IMAD R2, R3, R2, UR6 ;  /* 0x0000000603027e24 */ /* 0x004fe2000f8e0202 */
[----:B------:R-:W-:Y:S01]  /*76e0*/  USHF.R.S32.HI UR6, URZ, 0x1f, UR38 ;  /* 0x0000001f3f067899 */ /* 0x000fe20008011426 */
[----:B------:R-:W-:Y:S01]  /*76f0*/  SYNCS.ARRIVE.TRANS64.RED.A1T0 RZ, [UR4], RZ ;  /* 0x000000ffffff79a7 */ /* 0x000fe20008100404 */
[----:B------:R-:W-:Y:S02]  /*7700*/  SHF.R.S32.HI R0, RZ, 0x7, R9 ;  /* 0x00000007ff007819 */ /* 0x000fe40000011409 */
[----:B------:R-:W-:Y:S02]  /*7710*/  LOP3.LUT R7, R9, 0xffffff80, RZ, 0xc0, !PT ;  /* 0xffffff8009077812 */ /* 0x000fe400078ec0ff */
[----:B------:R-:W-:Y:S01]  /*7720*/  SHF.R.S32.HI R3, RZ, 0x1f, R2 ;  /* 0x0000001fff037819 */ /* 0x000fe20000011402 */
[----:B------:R-:W0:Y:S01]  /*7730*/  SHFL.IDX PT, R10, R0, RZ, 0x1f ;  /* 0x00001fff000a7589 */ /* 0x000e2200000e0000 */
[----:B-1----:R-:W-:Y:S01]  /*7740*/  ISETP.NE.AND P1, PT, R6, 0x1, PT ;  /* 0x000000010600780c */ /* 0x002fe20003f25270 */
[----:B------:R-:W-:-:S05]  /*7750*/  IMAD.IADD R8, R22, 0x1, -R7 ;  /* 0x0000000116087824 */ /* 0x000fca00078e0a07 */
[----:B------:R-:W-:-:S04]  /*7760*/  SHF.R.S32.HI R155, RZ, 0x1f, R8 ;  /* 0x0000001fff9b7819 */ /* 0x000fc80000011408 */
[----:B------:R-:W-:-:S04]  /*7770*/  LEA.HI R7, R155, R8, RZ, 0x2 ;  /* 0x000000089b077211 */ /* 0x000fc800078f10ff */
[----:B------:R-:W-:Y:S02]  /*7780*/  SHF.R.S32.HI R154, RZ, 0x2, R7 ;  /* 0x00000002ff9a7819 */ /* 0x000fe40000011407 */
[----:B0-----:R-:W-:-:S13]  /*7790*/  ISETP.NE.AND P0, PT, R10, RZ, PT ;  /* 0x000000ff0a00720c */ /* 0x001fda0003f05270 */
[----:B------:R-:W-:Y:S05]  /*77a0*/  @P0 BRA `(.L_x_3252) ;  /* 0x0000000400440947 */ /* 0x000fea0003800000 */
[----:B------:R-:W0:Y:S01]  /*77b0*/  LDC R18, c[0x0][0xbe8] ;  /* 0x0002fa00ff127b82 */ /* 0x000e220000000800 */
[----:B------:R-:W-:Y:S01]  /*77c0*/  LOP3.LUT R9, R9, 0xffffff80, RZ, 0xc0, !PT ;  /* 0xffffff8009097812 */ /* 0x000fe200078ec0ff */
[----:B------:R-:W1:Y:S01]  /*77d0*/  S2R R14, SR_CTAID.X ;  /* 0x00000000000e7919 */ /* 0x000e620000002500 */
[----:B------:R-:W-:Y:S02]  /*77e0*/  ULDC.64 UR4, c[0x0][0xbd0] ;  /* 0x0002f40000047ab9 */ /* 0x000fe40000000a00 */
[----:B------:R-:W-:Y:S01]  /*77f0*/  UIMAD.WIDE.U32 UR8, UR38, UR4, URZ ;  /* 0x00000004260872a5 */ /* 0x000fe2000f8e003f */
[----:B------:R-:W-:Y:S01]  /*7800*/  IMAD.IADD R23, R22, 0x1, -R9 ;  /* 0x0000000116177824 */ /* 0x000fe200078e0a09 */
[----:B------:R-:W-:Y:S01]  /*7810*/  LEA.HI R9, R19, R22, RZ, 0x2 ;  /* 0x0000001613097211 */ /* 0x000fe200078f10ff */
[----:B------:R-:W2:Y:S01]  /*7820*/  S2UR UR7, SR_CTAID.Z ;  /* 0x00000000000779c3 */ /* 0x000ea20000002700 */
[----:B------:R-:W-:Y:S02]  /*7830*/  UIMAD UR4, UR6, UR4, URZ ;  /* 0x00000004060472a4 */ /* 0x000fe4000f8e023f */
[----:B------:R-:W-:-:S02]  /*7840*/  SHF.R.S32.HI R12, RZ, 0x1f, R23 ;  /* 0x0000001fff0c7819 */ /* 0x000fc40000011417 */
[----:B------:R-:W-:Y:S01]  /*7850*/  LOP3.LUT R9, R9, 0xfffffffc, RZ, 0xc0, !PT ;  /* 0xfffffffc09097812 */ /* 0x000fe200078ec0ff */
[----:B------:R-:W-:Y:S01]  /*7860*/  UIMAD UR4, UR38, UR5, UR4 ;  /* 0x00000005260472a4 */ /* 0x000fe2000f8e0204 */
[----:B------:R-:W-:Y:S01]  /*7870*/  LEA.HI R152, R12, R23, RZ, 0x2 ;  /* 0x000000170c987211 */ /* 0x000fe200078f10ff */
[----:B------:R-:W3:Y:S01]  /*7880*/  LDC.64 R20, c[0x0][0xbd8] ;  /* 0x0002f600ff147b82 */ /* 0x000ee20000000a00 */
[----:B------:R-:W-:Y:S01]  /*7890*/  IADD3 R9, R22, -R9, RZ ;  /* 0x8000000916097210 */ /* 0x000fe20007ffe0ff */
[----:B------:R-:W-:Y:S01]  /*78a0*/  UIADD3 UR4, UR9, UR4, URZ ;  /* 0x0000000409047290 */ /* 0x000fe2000fffe03f */
[--C-:B------:R-:W-:Y:S02]  /*78b0*/  SHF.R.S32.HI R10, RZ, 0x2, R152.reuse ;  /* 0x00000002ff0a7819 */ /* 0x100fe40000011498 */
[----:B------:R-:W-:Y:S02]  /*78c0*/  SHF.R.S32.HI R11, RZ, 0x1f, R152 ;  /* 0x0000001fff0b7819 */ /* 0x000fe40000011498 */
[----:B------:R-:W-:-:S02]  /*78d0*/  LEA.HI R12, R12, R23, RZ, 0x5 ;  /* 0x000000170c0c7211 */ /* 0x000fc400078f28ff */
[----:B0-----:R-:W-:Y:S02]  /*78e0*/  ISETP.NE.AND P0, PT, R18, 0x1, PT ;  /* 0x000000011200780c */ /* 0x001fe40003f05270 */
[----:B------:R-:W-:Y:S02]  /*78f0*/  LEA.HI R11, R11, R10, RZ, 0x3 ;  /* 0x0000000a0b0b7211 */ /* 0x000fe400078f18ff */
[----:B------:R-:W-:Y:S02]  /*7900*/  SHF.R.S32.HI R12, RZ, 0x5, R12 ;  /* 0x00000005ff0c7819 */ /* 0x000fe4000001140c */
[----:B------:R-:W-:Y:S01]  /*7910*/  LOP3.LUT R11, R11, 0xfffffff8, RZ, 0xc0, !PT ;  /* 0xfffffff80b0b7812 */ /* 0x000fe200078ec0ff */
[----:B--2---:R-:W-:Y:S01]  /*7920*/  USHF.R.S32.HI UR5, URZ, 0x1f, UR7 ;  /* 0x0000001f3f057899 */ /* 0x004fe20008011407 */
[----:B------:R-:W-:-:S03]  /*7930*/  LOP3.LUT R152, R152, 0x7ffffffc, RZ, 0xc0, !PT ;  /* 0x7ffffffc98987812 */ /* 0x000fc600078ec0ff */
[----:B------:R-:W-:Y:S01]  /*7940*/  IMAD.IADD R11, R10, 0x1, -R11 ;  /* 0x000000010a0b7824 */ /* 0x000fe200078e0a0b */
[----:B------:R-:W-:Y:S01]  /*7950*/  LEA.HI R10, R9, R9, RZ, 0x1 ;  /* 0x00000009090a7211 */ /* 0x000fe200078f08ff */
[----:B------:R-:W0:Y:S01]  /*7960*/  @P0 LDC R16, c[0x0][0xbec] ;  /* 0x0002fb00ff100b82 */ /* 0x000e220000000800 */
[----:B------:R-:W-:Y:S02]  /*7970*/  IMAD.IADD R152, R23, 0x1, -R152 ;  /* 0x0000000117987824 */ /* 0x000fe400078e0a98 */
[----:B------:R-:W-:Y:S02]  /*7980*/  LOP3.LUT R10, R10, 0x1ffffffe, RZ, 0xc0, !PT ;  /* 0x1ffffffe0a0a7812 */ /* 0x000fe400078ec0ff */
[----:B------:R-:W-:Y:S01]  /*7990*/  LEA R153, R12, R11, 0x4 ;  /* 0x0000000b0c997211 */ /* 0x000fe200078e20ff */
[----:B---3--:R-:W-:Y:S02]  /*79a0*/  IMAD R12, R20, UR5, RZ ;  /* 0x00000005140c7c24 */ /* 0x008fe4000f8e02ff */
[----:B------:R-:W2:Y:S01]  /*79b0*/  @P0 LDC R17, c[0x0][0xbf0] ;  /* 0x0002fc00ff110b82 */ /* 0x000ea20000000800 */
[----:B------:R-:W-:-:S02]  /*79c0*/  IMAD.IADD R9, R9, 0x1, -R10 ;  /* 0x0000000109097824 */ /* 0x000fc400078e0a0a */
[----:B------:R-:W-:Y:S02]  /*79d0*/  IMAD R15, R21, UR7, R12 ;  /* 0x00000007150f7c24 */ /* 0x000fe4000f8e020c */
[----:B------:R-:W-:Y:S01]  /*79e0*/  IMAD.U32 R11, RZ, RZ, UR9 ;  /* 0x00000009ff0b7e24 */ /* 0x000fe2000f8e00ff */
[----:B------:R-:W-:Y:S01]  /*79f0*/  LEA R9, R9, R153, 0x3 ;  /* 0x0000009909097211 */ /* 0x000fe200078e18ff */
[----:B------:R-:W-:Y:S02]  /*7a00*/  IMAD.U32 R10, RZ, RZ, UR8 ;  /* 0x00000008ff0a7e24 */ /* 0x000fe4000f8e00ff */
[----:B------:R-:W-:Y:S01]  /*7a10*/  IMAD.U32 R11, RZ, RZ, UR4 ;  /* 0x00000004ff0b7e24 */ /* 0x000fe2000f8e00ff */
[----:B------:R-:W-:Y:S01]  /*7a20*/  ULDC.64 UR4, c[0x0][0xbe0] ;  /* 0x0002f80000047ab9 */ /* 0x000fe20000000a00 */
[----:B-1----:R-:W-:Y:S02]  /*7a30*/  IMAD R9, R14, 0x40, R9 ;  /* 0x000000400e097824 */ /* 0x002fe400078e0209 */
[----:B------:R-:W-:-:S03]  /*7a40*/  IMAD.WIDE.U32 R10, R20, UR7, R10 ;  /* 0x00000007140a7c25 */ /* 0x000fc6000f8e000a */
[----:B------:R-:W-:Y:S01]  /*7a50*/  MOV R13, R9 ;  /* 0x00000009000d7202 */ /* 0x000fe20000000f00 */
[----:B0-----:R-:W-:-:S04]  /*7a60*/  @P0 IMAD.HI.U32 R12, R9, R16, RZ ;  /* 0x00000010090c0227 */ /* 0x001fc800078e00ff */
[----:B------:R-:W-:Y:S02]  /*7a70*/  IMAD.IADD R11, R11, 0x1, R15 ;  /* 0x000000010b0b7824 */ /* 0x000fe400078e020f */
[----:B------:R-:W-:Y:S01]  /*7a80*/  IMAD R15, R3, UR4, RZ ;  /* 0x00000004030f7c24 */ /* 0x000fe2000f8e02ff */
[----:B--2---:R-:W-:Y:S01]  /*7a90*/  @P0 SHF.R.U32.HI R13, RZ, R17, R12 ;  /* 0x00000011ff0d0219 */ /* 0x004fe2000001160c */
[----:B------:R-:W-:-:S04]  /*7aa0*/  IMAD.WIDE.U32 R10, R2, UR4, R10 ;  /* 0x00000004020a7c25 */ /* 0x000fc8000f8e000a */
[----:B------:R-:W-:Y:S01]  /*7ab0*/  IMAD.MOV R12, RZ, RZ, -R13 ;  /* 0x000000ffff0c7224 */ /* 0x000fe200078e0a0d */
[----:B------:R-:W-:Y:S01]  /*7ac0*/  IADD3 R10, P0, R13, R10, RZ ;  /* 0x0000000a0d0a7210 */ /* 0x000fe20007f1e0ff */
[----:B------:R-:W-:Y:S01]  /*7ad0*/  IMAD R16, R2, UR5, R15 ;  /* 0x0000000502107c24 */ /* 0x000fe2000f8e020f */
[----:B------:R-:W-:Y:S01]  /*7ae0*/  SHF.R.S32.HI R15, RZ, 0x1f, R13 ;  /* 0x0000001fff0f7819 */ /* 0x000fe2000001140d */
[----:B------:R-:W-:Y:S01]  /*7af0*/  IMAD R9, R18, R12, R9 ;  /* 0x0000000c12097224 */ /* 0x000fe200078e0209 */
[----:B------:R-:W-:Y:S01]  /*7b00*/  ULDC.64 UR4, c[0x0][0xbc8] ;  /* 0x0002f20000047ab9 */ /* 0x000fe20000000a00 */
[----:B------:R-:W-:Y:S01]  /*7b10*/  IMAD.SHL.U32 R152, R152, 0x2, RZ ;  /* 0x0000000298987824 */ /* 0x000fe200078e00ff */
[----:B------:R-:W-:Y:S02]  /*7b20*/  IADD3.X R11, R15, R11, R16, P0, !PT ;  /* 0x0000000b0f0b7210 */ /* 0x000fe400007fe410 */
[----:B------:R-:W-:Y:S01]  /*7b30*/  SHF.R.S32.HI R12, RZ, 0x1f, R9 ;  /* 0x0000001fff0c7819 */ /* 0x000fe20000011409 */
[----:B------:R-:W-:-:S04]  /*7b40*/  IMAD.WIDE.U32 R10, R9, UR4, R10 ;  /* 0x00000004090a7c25 */ /* 0x000fc8000f8e000a */
[----:B------:R-:W-:-:S04]  /*7b50*/  IMAD R12, R12, UR4, RZ ;  /* 0x000000040c0c7c24 */ /* 0x000fc8000f8e02ff */
[----:B------:R-:W-:Y:S01]  /*7b60*/  IMAD R9, R9, UR5, R12 ;  /* 0x0000000509097c24 */ /* 0x000fe2000f8e020c */
[----:B------:R-:W-:Y:S01]  /*7b70*/  LEA.HI R12, R0, R0, RZ, 0x1 ;  /* 0x00000000000c7211 */ /* 0x000fe200078f08ff */
[----:B------:R-:W-:Y:S02]  /*7b80*/  ULDC.64 UR4, c[0x0][0xba8] ;  /* 0x0002ea0000047ab9 */ /* 0x000fe40000000a00 */
[----:B------:R-:W-:Y:S01]  /*7b90*/  LEA R16, P0, R10, UR4, 0x2 ;  /* 0x000000040a107c11 */ /* 0x000fe2000f8010ff */
[----:B------:R-:W-:Y:S01]  /*7ba0*/  ULDC UR4, c[0x0][0xa88] ;  /* 0x0002a20000047ab9 */ /* 0x000fe20000000800 */
[----:B------:R-:W-:Y:S02]  /*7bb0*/  IADD3 R9, R11, R9, RZ ;  /* 0x000000090b097210 */ /* 0x000fe40007ffe0ff */
[----:B------:R-:W-:Y:S02]  /*7bc0*/  LOP3.LUT R11, R12, 0xfffffe, RZ, 0xc0, !PT ;  /* 0x00fffffe0c0b7812 */ /* 0x000fe400078ec0ff */
[----:B------:R-:W-:Y:S01]  /*7bd0*/  LEA.HI.X R17, R10, UR5, R9, 0x2, P0 ;  /* 0x000000050a117c11 */ /* 0x000fe200080f1409 */
[----:B------:R-:W-:Y:S01]  /*7be0*/  SHFL.IDX PT, R12, R16, 0x1, 0x1c1f ;  /* 0x003c1f00100c7f89 */ /* 0x000fe200000e0000 */
[----:B------:R-:W-:Y:S01]  /*7bf0*/  LEA R9, R14, R153, 0x6 ;  /* 0x000000990e097211 */ /* 0x000fe200078e30ff */
[----:B------:R-:W-:-:S02]  /*7c00*/  IMAD.IADD R15, R0, 0x1, -R11 ;  /* 0x00000001000f7824 */ /* 0x000fc400078e0a0b */
[----:B------:R-:W-:Y:S01]  /*7c10*/  SHFL.IDX PT, R10, R16, RZ, 0x1c1f ;  /* 0x001c1fff100a7589 */ /* 0x000fe200000e0000 */
[----:B------:R-:W-:Y:S02]  /*7c20*/  IMAD R14, R18, UR4, RZ ;  /* 0x00000004120e7c24 */ /* 0x000fe4000f8e02ff */
[----:B------:R-:W-:Y:S01]  /*7c30*/  IMAD.U32 R15, R15, -0x100, RZ ;  /* 0xffffff000f0f7824 */ /* 0x000fe200078e00ff */
[----:B------:R-:W0:Y:S04]  /*7c40*/  SHFL.IDX PT, R11, R17, RZ, 0x1c1f ;  /* 0x001c1fff110b7589 */ /* 0x000e2800000e0000 */
[----:B------:R-:W1:Y:S01]  /*7c50*/  SHFL.IDX PT, R13, R17, 0x1, 0x1c1f ;  /* 0x003c1f00110d7f89 */ /* 0x000e6200000e0000 */
[----:B------:R-:W-:Y:S02]  /*7c60*/  ISETP.NE.AND P0, PT, R152, R15, PT ;  /* 0x0000000f9800720c */ /* 0x000fe40003f05270 */
[----:B------:R-:W-:-:S02]  /*7c70*/  IADD3 R15, R9, 0x8, RZ ;  /* 0x00000008090f7810 */ /* 0x000fc40007ffe0ff */
[-C--:B------:R-:W-:Y:S02]  /*7c80*/  ISETP.GE.OR P2, PT, R9, R14.reuse, P0 ;  /* 0x0000000e0900720c */ /* 0x080fe40000746670 */
[----:B------:R-:W-:-:S11]  /*7c90*/  ISETP.GE.OR P0, PT, R15, R14, P0 ;  /* 0x0000000e0f00720c */ /* 0x000fd60000706670 */
[----:B0-----:R0:W-:Y:S04]  /*7ca0*/  @!P2 ST.E desc[UR36][R10.64], R5 ;  /* 0x000000050a00a985 */ /* 0x0011e8000c101924 */
[----:B-1----:R0:W-:Y:S02]  /*7cb0*/  @!P0 ST.E desc[UR36][R12.64], R4 ;  /* 0x000000040c008985 */ /* 0x0021e4000c101924 */
.L_x_3252:
[----:B------:R-:W1:Y:S01]  /*7cc0*/  S2R R14, SR_CTAID.X ;  /* 0x00000000000e7919 */ /* 0x000e620000002500 */
[----:B------:R-:W-:Y:S01]  /*7cd0*/  LEA.HI R19, R19, R22, RZ, 0x2 ;  /* 0x0000001613137211 */ /* 0x000fe200078f10ff */
[----:B------:R-:W2:Y:S01]  /*7ce0*/  S2UR UR7, SR_CTAID.Z ;  /* 0x00000000000779c3 */ /* 0x000ea20000002700 */
[----:B0-----:R-:W-:Y:S01]  /*7cf0*/  SHF.R.S32.HI R5, RZ, 0x1f, R7 ;  /* 0x0000001fff057819 */ /* 0x001fe20000011407 */
[----:B------:R-:W-:Y:S01]  /*7d00*/  ULDC.64 UR8, c[0x0][0xb38] ;  /* 0x0002ce0000087ab9 */ /* 0x000fe20000000a00 */
[----:B------:R-:W-:Y:S01]  /*7d10*/  LOP3.LUT R19, R19, 0xfffffffc, RZ, 0xc0, !PT ;  /* 0xfffffffc13137812 */ /* 0x000fe200078ec0ff */
[----:B------:R-:W-:Y:S01]  /*7d20*/  UIMAD UR6, UR6, UR8, URZ ;  /* 0x00000008060672a4 */ /* 0x000fe2000f8e023f */
[----:B------:R-:W-:Y:S01]  /*7d30*/  LEA.HI R5, R5, R154, RZ, 0x3 ;  /* 0x0000009a05057211 */ /* 0x000fe200078f18ff */
[----:B------:R-:W-:Y:S01]  /*7d40*/  UIMAD.WIDE.U32 UR4, UR38, UR8, URZ ;  /* 0x00000008260472a5 */ /* 0x000fe2000f8e003f */
[----:B------:R-:W-:Y:S01]  /*7d50*/  LEA.HI R155, R155, R8, RZ, 0x5 ;  /* 0x000000089b9b7211 */ /* 0x000fe200078f28ff */
[----:B------:R-:W-:Y:S01]  /*7d60*/  IMAD.IADD R19, R22, 0x1, -R19 ;  /* 0x0000000116137824 */ /* 0x000fe200078e0a13 */
[----:B------:R-:W0:Y:S01]  /*7d70*/  LDC.64 R12, c[0x0][0xb40] ;  /* 0x0002d000ff0c7b82 */ /* 0x000e220000000a00 */
[----:B------:R-:W-:Y:S01]  /*7d80*/  LOP3.LUT R5, R5, 0xfffffff8, RZ, 0xc0, !PT ;  /* 0xfffffff805057812 */ /* 0x000fe200078ec0ff */
[----:B------:R-:W-:Y:S01]  /*7d90*/  UIMAD UR6, UR38, UR9, UR6 ;  /* 0x00000009260672a4 */ /* 0x000fe2000f8e0206 */
[----:B------:R-:W-:Y:S01]  /*7da0*/  SHF.R.S32.HI R155, RZ, 0x5, R155 ;  /* 0x00000005ff9b7819 */ /* 0x000fe2000001149b */
[----:B------:R-:W-:Y:S01]  /*7db0*/  BSSY B0, `(.L_x_3253) ;  /* 0x00000fa000007945 */ /* 0x000fe20003800000 */
[----:B------:R-:W-:Y:S01]  /*7dc0*/  LEA.HI R4, R19, R19, RZ, 0x1 ;  /* 0x0000001313047211 */ /* 0x000fe200078f08ff */
[----:B------:R-:W-:Y:S01]  /*7dd0*/  IMAD.IADD R154, R154, 0x1, -R5 ;  /* 0x000000019a9a7824 */ /* 0x000fe200078e0a05 */
[----:B------:R-:W-:Y:S01]  /*7de0*/  UIADD3 UR6, UR5, UR6, URZ ;  /* 0x0000000605067290 */ /* 0x000fe2000fffe03f */
[----:B------:R-:W3:Y:S01]  /*7df0*/  @P1 LDC R16, c[0x0][0xbec] ;  /* 0x0002fb00ff101b82 */ /* 0x000ee20000000800 */
[----:B------:R-:W-:Y:S01]  /*7e00*/  LOP3.LUT R4, R4, 0x1ffffffe, RZ, 0xc0, !PT ;  /* 0x1ffffffe04047812 */ /* 0x000fe200078ec0ff */
[----:B------:R-:W-:-:S02]  /*7e10*/  IMAD R155, R155, 0x10, R154 ;  /* 0x000000109b9b7824 */ /* 0x000fc400078e029a */
[----:B------:R-:W-:Y:S01]  /*7e20*/  IMAD.U32 R5, RZ, RZ, UR5 ;  /* 0x00000005ff057e24 */ /* 0x000fe2000f8e00ff */
[----:B------:R-:W-:Y:S01]  /*7e30*/  IADD3 R4, R19, -R4, RZ ;  /* 0x8000000413047210 */ /* 0x000fe20007ffe0ff */
[----:B------:R-:W-:Y:S01]  /*7e40*/  IMAD.U32 R5, RZ, RZ, UR6 ;  /* 0x00000006ff057e24 */ /* 0x000fe2000f8e00ff */
[----:B--2---:R-:W-:Y:S01]  /*7e50*/  USHF.R.S32.HI UR8, URZ, 0x1f, UR7 ;  /* 0x0000001f3f087899 */ /* 0x004fe20008011407 */
[----:B------:R-:W2:Y:S02]  /*7e60*/  @P1 LDC R17, c[0x0][0xbf0] ;  /* 0x0002fc00ff111b82 */ /* 0x000ea40000000800 */
[----:B------:R-:W-:Y:S01]  /*7e70*/  IMAD R9, R4, 0x8, R155 ;  /* 0x0000000804097824 */ /* 0x000fe200078e029b */
[----:B------:R-:W-:Y:S01]  /*7e80*/  MOV R4, UR4 ;  /* 0x0000000400047c02 */ /* 0x000fe20008000f00 */
[----:B------:R-:W-:Y:S02]  /*7e90*/  ULDC.64 UR4, c[0x0][0xb48] ;  /* 0x0002d20000047ab9 */ /* 0x000fe40000000a00 */
[----:B------:R-:W-:Y:S01]  /*7ea0*/  IMAD R3, R3, UR4, RZ ;  /* 0x0000000403037c24 */ /* 0x000fe2000f8e02ff */
[----:B-1----:R-:W-:Y:S01]  /*7eb0*/  LEA R15, R14, R9, 0x6 ;  /* 0x000000090e0f7211 */ /* 0x002fe200078e30ff */
[----:B0-----:R-:W-:-:S02]  /*7ec0*/  IMAD R10, R12, UR8, RZ ;  /* 0x000000080c0a7c24 */ /* 0x001fc4000f8e02ff */
[----:B------:R-:W-:-:S04]  /*7ed0*/  IMAD.WIDE.U32 R4, R12, UR7, R4 ;  /* 0x000000070c047c25 */ /* 0x000fc8000f8e0004 */
[----:B------:R-:W-:Y:S02]  /*7ee0*/  IMAD R11, R13, UR7, R10 ;  /* 0x000000070d0b7c24 */ /* 0x000fe4000f8e020a */
[----:B---3--:R-:W-:-:S04]  /*7ef0*/  @P1 IMAD.HI.U32 R16, R15, R16, RZ ;  /* 0x000000100f101227 */ /* 0x008fc800078e00ff */
[----:B------:R-:W-:Y:S02]  /*7f00*/  IMAD.MOV.U32 R9, RZ, RZ, R15 ;  /* 0x000000ffff097224 */ /* 0x000fe400078e000f */
[----:B------:R-:W-:Y:S01]  /*7f10*/  IMAD.IADD R5, R5, 0x1, R11 ;  /* 0x0000000105057824 */ /* 0x000fe200078e020b */
[----:B--2---:R-:W-:Y:S01]  /*7f20*/  @P1 SHF.R.U32.HI R9, RZ, R17, R16 ;  /* 0x00000011ff091219 */ /* 0x004fe20000011610 */
[C---:B------:R-:W-:Y:S02]  /*7f30*/  IMAD R11, R2.reuse, UR5, R3 ;  /* 0x00000005020b7c24 */ /* 0x040fe4000f8e0203 */
[----:B------:R-:W-:Y:S01]  /*7f40*/  IMAD.WIDE.U32 R2, R2, UR4, R4 ;  /* 0x0000000402027c25 */ /* 0x000fe2000f8e0004 */
[----:B------:R-:W-:Y:S01]  /*7f50*/  IADD3 R13, -R9, RZ, RZ ;  /* 0x000000ff090d7210 */ /* 0x000fe20007ffe1ff */
[----:B------:R-:W-:Y:S01]  /*7f60*/  ULDC.64 UR4, c[0x0][0xb30] ;  /* 0x0002cc0000047ab9 */ /* 0x000fe20000000a00 */
[----:B------:R-:W-:Y:S01]  /*7f70*/  SHF.R.S32.HI R10, RZ, 0x1f, R9 ;  /* 0x0000001fff0a7819 */ /* 0x000fe20000011409 */
[----:B------:R-:W-:-:S02]  /*7f80*/  IMAD.IADD R3, R3, 0x1, R11 ;  /* 0x0000000103037824 */ /* 0x000fc400078e020b */
[----:B------:R-:W-:Y:S02]  /*7f90*/  IMAD R5, R6, R13, R15 ;  /* 0x0000000d06057224 */ /* 0x000fe400078e020f */
[----:B------:R-:W-:Y:S02]  /*7fa0*/  IMAD R10, R10, UR4, RZ ;  /* 0x000000040a0a7c24 */ /* 0x000fe4000f8e02ff */
[----:B------:R-:W-:Y:S01]  /*7fb0*/  IMAD.WIDE.U32 R2, R9, UR4, R2 ;  /* 0x0000000409027c25 */ /* 0x000fe2000f8e0002 */
[----:B------:R-:W-:-:S03]  /*7fc0*/  SHF.R.S32.HI R4, RZ, 0x1f, R5 ;  /* 0x0000001fff047819 */ /* 0x000fc60000011405 */
[----:B------:R-:W-:Y:S01]  /*7fd0*/  IMAD R11, R9, UR5, R10 ;  /* 0x00000005090b7c24 */ /* 0x000fe2000f8e020a */
[----:B------:R-:W-:Y:S02]  /*7fe0*/  ULDC.64 UR4, c[0x0][0xb28] ;  /* 0x0002ca0000047ab9 */ /* 0x000fe40000000a00 */
[----:B------:R-:W-:Y:S02]  /*7ff0*/  IMAD R4, R4, UR4, RZ ;  /* 0x0000000404047c24 */ /* 0x000fe4000f8e02ff */
[----:B------:R-:W-:Y:S02]  /*8000*/  IMAD.IADD R3, R3, 0x1, R11 ;  /* 0x0000000103037824 */ /* 0x000fe400078e020b */
[C---:B------:R-:W-:Y:S02]  /*8010*/  IMAD R9, R5.reuse, UR5, R4 ;  /* 0x0000000505097c24 */ /* 0x040fe4000f8e0204 */
[----:B------:R-:W-:Y:S01]  /*8020*/  IMAD.WIDE.U32 R2, R5, UR4, R2 ;  /* 0x0000000405027c25 */ /* 0x000fe2000f8e0002 */
[----:B------:R-:W-:-:S04]  /*8030*/  ULDC.64 UR4, c[0x0][0xb00] ;  /* 0x0002c00000047ab9 */ /* 0x000fc80000000a00 */
[----:B------:R-:W-:Y:S02]  /*8040*/  IADD3 R5, R3, R9, RZ ;  /* 0x0000000903057210 */ /* 0x000fe40007ffe0ff */
[----:B------:R-:W-:Y:S02]  /*8050*/  LEA.HI R9, R0, R0, RZ, 0x1 ;  /* 0x0000000000097211 */ /* 0x000fe400078f08ff */
[----:B------:R-:W-:Y:S01]  /*8060*/  LEA R4, P0, R2, UR4, 0x2 ;  /* 0x0000000402047c11 */ /* 0x000fe2000f8010ff */
[----:B------:R-:W-:Y:S01]  /*8070*/  ULDC UR4, c[0x0][0xa88] ;  /* 0x0002a20000047ab9 */ /* 0x000fe20000000800 */
[----:B------:R-:W-:Y:S01]  /*8080*/  LOP3.LUT R11, R9, 0xfffffe, RZ, 0xc0, !PT ;  /* 0x00fffffe090b7812 */ /* 0x000fe200078ec0ff */
[----:B------:R-:W-:Y:S01]  /*8090*/  IMAD R6, R6, UR4, RZ ;  /* 0x0000000406067c24 */ /* 0x000fe2000f8e02ff */
[----:B------:R-:W-:Y:S01]  /*80a0*/  LOP3.LUT R9, R7, 0x7ffffffc, RZ, 0xc0, !PT ;  /* 0x7ffffffc07097812 */ /* 0x000fe200078ec0ff */
[----:B------:R-:W-:Y:S01]  /*80b0*/  IMAD R7, R14, 0x40, R155 ;  /* 0x000000400e077824 */ /* 0x000fe200078e029b */
[----:B------:R-:W-:Y:S01]  /*80c0*/  LEA.HI.X R5, R2, UR5, R5, 0x2, P0 ;  /* 0x0000000502057c11 */ /* 0x000fe200080f1405 */
[----:B------:R-:W-:Y:S01]  /*80d0*/  IMAD.IADD R11, R0, 0x1, -R11 ;  /* 0x00000001000b7824 */ /* 0x000fe200078e0a0b */
[----:B------:R-:W-:Y:S01]  /*80e0*/  IADD3 R0, -R9, R8, RZ ;  /* 0x0000000809007210 */ /* 0x000fe20007ffe1ff */
[----:B------:R0:W1:Y:S01]  /*80f0*/  SHFL.IDX PT, R2, R4, RZ, 0x1c1f ;  /* 0x001c1fff04027589 */ /* 0x00006200000e0000 */
[----:B------:R-:W-:-:S03]  /*8100*/  ISETP.GE.AND P0, PT, R7, R6, PT ;  /* 0x000000060700720c */ /* 0x000fc60003f06270 */
[----:B------:R-:W-:Y:S01]  /*8110*/  IMAD R0, R11, 0x80, R0 ;  /* 0x000000800b007824 */ /* 0x000fe200078e0200 */
[----:B------:R0:W2:Y:S03]  /*8120*/  SHFL.IDX PT, R3, R5, RZ, 0x1c1f ;  /* 0x001c1fff05037589 */ /* 0x0000a600000e0000 */
[----:B------:R-:W-:-:S06]  /*8130*/  IMAD.SHL.U32 R0, R0, 0x2, RZ ;  /* 0x0000000200007824 */ /* 0x000fcc00078e00ff */
[----:B0-----:R-:W-:Y:S05]  /*8140*/  @P0 BRA `(.L_x_3254) ;  /* 0x0000000c00000947 */ /* 0x001fea0003800000 */
[C---:B------:R-:W-:Y:S01]  /*8150*/  IADD3 R9, R0.reuse, 0x8, RZ ;  /* 0x0000000800097810 */ /* 0x040fe20007ffe0ff */
[C---:B------:R-:W-:Y:S01]  /*8160*/  VIADD R11, R0.reuse, 0x10 ;  /* 0x00000010000b7836 */ /* 0x040fe20000000000 */
[----:B------:R-:W-:Y:S01]  /*8170*/  ULDC UR4, c[0x0][0xac8] ;  /* 0x0002b20000047ab9 */ /* 0x000fe20000000800 */
[C---:B------:R-:W-:Y:S01]  /*8180*/  VIADD R13, R0.reuse, 0x18 ;  /* 0x00000018000d7836 */ /* 0x040fe20000000000 */
[C---:B------:R-:W-:Y:S01]  /*8190*/  ISETP.GE.AND P2, PT, R0.reuse, UR4, PT ;  /* 0x0000000400007c0c */ /* 0x040fe2000bf46270 */
[C---:B------:R-:W-:Y:S01]  /*81a0*/  VIADD R17, R0.reuse, 0x28 ;  /* 0x0000002800117836 */ /* 0x040fe20000000000 */
[----:B------:R-:W-:Y:S01]  /*81b0*/  ISETP.GE.AND P3, PT, R9, UR4, PT ;  /* 0x0000000409007c0c */ /* 0x000fe2000bf66270 */
[C---:B------:R-:W-:Y:S01]  /*81c0*/  VIADD R18, R0.reuse, 0x30 ;  /* 0x0000003000127836 */ /* 0x040fe20000000000 */
[----:B------:R-:W-:Y:S01]  /*81d0*/  ISETP.GE.AND P4, PT, R11, UR4, PT ;  /* 0x000000040b007c0c */ /* 0x000fe2000bf86270 */
[C---:B------:R-:W-:Y:S01]  /*81e0*/  VIADD R20, R0.reuse, 0x40 ;  /* 0x0000004000147836 */ /* 0x040fe20000000000 */
[----:B------:R-:W-:Y:S01]  /*81f0*/  ISETP.GE.AND P5, PT, R13, UR4, PT ;  /* 0x000000040d007c0c */ /* 0x000fe2000bfa6270 */
[C---:B------:R-:W-:Y:S01]  /*8200*/  VIADD R21, R0.reuse, 0x48 ;  /* 0x0000004800157836 */ /* 0x040fe20000000000 */
[C---:B------:R-:W-:Y:S01]  /*8210*/  IADD3 R16, R0.reuse, 0x20, RZ ;  /* 0x0000002000107810 */ /* 0x040fe20007ffe0ff */
[----:B------:R-:W-:Y:S01]  /*8220*/  VIADD R23, R0, 0x58 ;  /* 0x0000005800177836 */ /* 0x000fe20000000000 */
[----:B------:R-:W-:-:S02]  /*8230*/  ISETP.GE.AND P1, PT, R17, UR4, PT ;  /* 0x0000000411007c0c */ /* 0x000fc4000bf26270 */
[----:B------:R-:W-:Y:S02]  /*8240*/  ISETP.GE.AND P0, PT, R16, UR4, PT ;  /* 0x0000000410007c0c */ /* 0x000fe4000bf06270 */
[----:B------:R-:W-:Y:S02]  /*8250*/  @!P2 LEA.HI R8, R0, R0, RZ, 0x1 ;  /* 0x000000000008a211 */ /* 0x000fe400078f08ff */
[----:B------:R-:W-:Y:S02]  /*8260*/  @!P3 LEA.HI R10, R9, R9, RZ, 0x1 ;  /* 0x00000009090ab211 */ /* 0x000fe400078f08ff */
[----:B------:R-:W-:Y:S02]  /*8270*/  @!P4 LEA.HI R12, R11, R11, RZ, 0x1 ;  /* 0x0000000b0b0cc211 */ /* 0x000fe400078f08ff */
[----:B------:R-:W-:Y:S02]  /*8280*/  @!P5 LEA.HI R14, R13, R13, RZ, 0x1 ;  /* 0x0000000d0d0ed211 */ /* 0x000fe400078f08ff */
[----:B------:R-:W-:-:S02]  /*8290*/  @!P2 LOP3.LUT R9, R8, 0xfffffffe, RZ, 0xc0, !PT ;  /* 0xfffffffe0809a812 */ /* 0x000fc400078ec0ff */
[----:B------:R-:W-:Y:S02]  /*82a0*/  @!P3 LOP3.LUT R11, R10, 0xfffffffe, RZ, 0xc0, !PT ;  /* 0xfffffffe0a0bb812 */ /* 0x000fe400078ec0ff */
[----:B------:R-:W-:Y:S01]  /*82b0*/  @!P4 LOP3.LUT R13, R12, 0xfffffffe, RZ, 0xc0, !PT ;  /* 0xfffffffe0c0dc812 */ /* 0x000fe200078ec0ff */
[--C-:B-12---:R-:W-:Y:S01]  /*82c0*/  @!P2 IMAD.WIDE R8, R9, 0x4, R2.reuse ;  /* 0x000000040908a825 */ /* 0x106fe200078e0202 */
[----:B------:R-:W-:Y:S02]  /*82d0*/  @!P5 LOP3.LUT R15, R14, 0xfffffffe, RZ, 0xc0, !PT ;  /* 0xfffffffe0e0fd812 */ /* 0x000fe400078ec0ff */
[C---:B------:R-:W-:Y:S01]  /*82e0*/  IADD3 R19, R0.reuse, 0x38, RZ ;  /* 0x0000003800137810 */ /* 0x040fe20007ffe0ff */
[--C-:B------:R-:W-:Y:S01]  /*82f0*/  @!P3 IMAD.WIDE R10, R11, 0x4, R2.reuse ;  /* 0x000000040b0ab825 */ /* 0x100fe200078e0202 */
[----:B------:R0:W-:Y:S01]  /*8300*/  @!P2 ST.E.64 desc[UR36][R8.64], R24 ;  /* 0x000000180800a985 */ /* 0x0001e2000c101b24 */
[----:B------:R-:W-:Y:S02]  /*8310*/  IADD3 R22, R0, 0x50, RZ ;  /* 0x0000005000167810 */ /* 0x000fe40007ffe0ff */
[----:B------:R-:W-:Y:S01]  /*8320*/  @!P4 IMAD.WIDE R12, R13, 0x4, R2 ;  /* 0x000000040d0cc825 */ /* 0x000fe200078e0202 */
[----:B------:R1:W-:Y:S01]  /*8330*/  @!P3 ST.E.64 desc[UR36][R10.64], R28 ;  /* 0x0000001c0a00b985 */ /* 0x0003e2000c101b24 */
[----:B------:R-:W-:-:S02]  /*8340*/  ISETP.GE.AND P2, PT, R18, UR4, PT ;  /* 0x0000000412007c0c */ /* 0x000fc4000bf46270 */
[----:B------:R-:W-:Y:S01]  /*8350*/  @!P5 IMAD.WIDE R14, R15, 0x4, R2 ;  /* 0x000000040f0ed825 */ /* 0x000fe200078e0202 */
[----:B------:R2:W-:Y:S01]  /*8360*/  @!P4 ST.E.64 desc[UR36][R12.64], R32 ;  /* 0x000000200c00c985 */ /* 0x0005e2000c101b24 */
[----:B------:R-:W-:Y:S02]  /*8370*/  ISETP.GE.AND P3, PT, R19, UR4, PT ;  /* 0x0000000413007c0c */ /* 0x000fe4000bf66270 */
[----:B------:R-:W-:Y:S01]  /*8380*/  ISETP.GE.AND P4, PT, R20, UR4, PT ;  /* 0x0000000414007c0c */ /* 0x000fe2000bf86270 */
[----:B------:R3:W-:Y:S01]  /*8390*/  @!P5 ST.E.64 desc[UR36][R14.64], R36 ;  /* 0x000000240e00d985 */ /* 0x0007e2000c101b24 */
[----:B------:R-:W-:Y:S01]  /*83a0*/  ISETP.GE.AND P5, PT, R21, UR4, PT ;  /* 0x0000000415007c0c */ /* 0x000fe2000bfa6270 */
[----:B0-----:R-:W-:Y:S01]  /*83b0*/  VIADD R24, R0, 0x60 ;  /* 0x0000006000187836 */ /* 0x001fe20000000000 */
[----:B------:R-:W-:Y:S02]  /*83c0*/  ISETP.GE.AND P6, PT, R22, UR4, PT ;  /* 0x0000000416007c0c */ /* 0x000fe4000bfc6270 */
[----:B------:R-:W-:-:S02]  /*83d0*/  @!P0 LEA.HI R16, R16, R16, RZ, 0x1 ;  /* 0x0000001010108211 */ /* 0x000fc400078f08ff */
[----:B------:R-:W-:Y:S02]  /*83e0*/  @!P1 LEA.HI R17, R17, R17, RZ, 0x1 ;  /* 0x0000001111119211 */ /* 0x000fe400078f08ff */
[----:B------:R-:W-:Y:S02]  /*83f0*/  @!P0 LOP3.LUT R9, R16, 0xfffffffe, RZ, 0xc0, !PT ;  /* 0xfffffffe10098812 */ /* 0x000fe400078ec0ff */
        /* <DEDUP_REMOVED lines=11> */
[----:B------:R-:W-:Y:S02]  /*84b0*/  @!P3 LOP3.LUT R19, R19, 0xfffffffe, RZ, 0xc0, !PT ;  /* 0xfffffffe1313b812 */ /* 0x000fe400078ec0ff */
[----:B---3--:R-:W-:Y:S01]  /*84c0*/  @!P4 LOP3.LUT R15, R20, 0xfffffffe, RZ, 0xc0, !PT ;  /* 0xfffffffe140fc812 */ /* 0x008fe200078ec0ff */
[----:B------:R-:W-:Y:S01]  /*84d0*/  VIADD R20, R0, 0x78 ;  /* 0x0000007800147836 */ /* 0x000fe20000000000 */
[----:B------:R-:W-:Y:S02]  /*84e0*/  @!P5 LOP3.LUT R21, R21, 0xfffffffe, RZ, 0xc0, !PT ;  /* 0xfffffffe1515d812 */ /* 0x000fe400078ec0ff */
[----:B------:R-:W-:Y:S01]  /*84f0*/  @!P6 LOP3.LUT R17, R22, 0xfffffffe, RZ, 0xc0, !PT ;  /* 0xfffffffe1611e812 */ /* 0x000fe200078ec0ff */
[----:B------:R-:W-:Y:S01]  /*8500*/  VIADD R22, R0, 0x88 ;  /* 0x0000008800167836 */ /* 0x000fe20000000000 */
[----:B------:R-:W-:Y:S01]  /*8510*/  ISETP.GE.AND P1, PT, R23, UR4, PT ;  /* 0x0000000417007c0c */ /* 0x000fe2000bf26270 */
[----:B0-----:R-:W-:Y:S01]  /*8520*/  @!P2 IMAD.WIDE R8, R13, 0x4, R2 ;  /* 0x000000040d08a825 */ /* 0x001fe200078e0202 */
[----:B------:R-:W-:-:S02]  /*8530*/  ISETP.GE.AND P0, PT, R24, UR4, PT ;  /* 0x0000000418007c0c */ /* 0x000fc4000bf06270 */
[----:B------:R-:W-:Y:S01]  /*8540*/  IADD3 R18, R0, 0x68, RZ ;  /* 0x0000006800127810 */ /* 0x000fe20007ffe0ff */
[--C-:B-1----:R-:W-:Y:S01]  /*8550*/  @!P3 IMAD.WIDE R10, R19, 0x4, R2.reuse ;  /* 0x00000004130ab825 */ /* 0x102fe200078e0202 */
[----:B------:R0:W-:Y:S02]  /*8560*/  @!P2 ST.E.64 desc[UR36][R8.64], R48 ;  /* 0x000000300800a985 */ /* 0x0001e4000c101b24 */
[----:B------:R-:W-:Y:S01]  /*8570*/  ISETP.GE.AND P2, PT, R18, UR4, PT ;  /* 0x0000000412007c0c */ /* 0x000fe2000bf46270 */
[--C-:B------:R-:W-:Y:S01]  /*8580*/  @!P4 IMAD.WIDE R12, R15, 0x4, R2.reuse ;  /* 0x000000040f0cc825 */ /* 0x100fe200078e0202 */
[----:B------:R1:W-:Y:S01]  /*8590*/  @!P3 ST.E.64 desc[UR36][R10.64], R52 ;  /* 0x000000340a00b985 */ /* 0x0003e2000c101b24 */
[----:B------:R-:W-:Y:S02]  /*85a0*/  ISETP.GE.AND P3, PT, R22, UR4, PT ;  /* 0x0000000416007c0c */ /* 0x000fe4000bf66270 */
[----:B------:R-:W-:Y:S01]  /*85b0*/  @!P5 IMAD.WIDE R14, R21, 0x4, R2 ;  /* 0x00000004150ed825 */ /* 0x000fe200078e0202 */
[----:B------:R2:W-:Y:S01]  /*85c0*/  @!P4 ST.E.64 desc[UR36][R12.64], R56 ;  /* 0x000000380c00c985 */ /* 0x0005e2000c101b24 */
[----:B------:R-:W-:-:S02]  /*85d0*/  IADD3 R21, R0, 0x80, RZ ;  /* 0x0000008000157810 */ /* 0x000fc40007ffe0ff */
[----:B------:R-:W-:Y:S01]  /*85e0*/  @!P6 IMAD.WIDE R16, R17, 0x4, R2 ;  /* 0x000000041110e825 */ /* 0x000fe200078e0202 */
[----:B------:R3:W-:Y:S01]  /*85f0*/  @!P5 ST.E.64 desc[UR36][R14.64], R60 ;  /* 0x0000003c0e00d985 */ /* 0x0007e2000c101b24 */
[----:B------:R-:W-:Y:S02]  /*8600*/  ISETP.GE.AND P5, PT, R20, UR4, PT ;  /* 0x0000000414007c0c */ /* 0x000fe4000bfa6270 */
[----:B------:R-:W-:Y:S01]  /*8610*/  VIADD R19, R0, 0x70 ;  /* 0x0000007000137836 */ /* 0x000fe20000000000 */
[----:B------:R4:W-:Y:S01]  /*8620*/  @!P6 ST.E.64 desc[UR36][R16.64], R64 ;  /* 0x000000401000e985 */ /* 0x0009e2000c101b24 */
[----:B------:R-:W-:Y:S02]  /*8630*/  ISETP.GE.AND P4, PT, R21, UR4, PT ;  /* 0x0000000415007c0c */ /* 0x000fe4000bf86270 */
[----:B------:R-:W-:Y:S02]  /*8640*/  @!P1 LEA.HI R23, R23, R23, RZ, 0x1 ;  /* 0x0000001717179211 */ /* 0x000fe400078f08ff */
[----:B------:R-:W-:-:S02]  /*8650*/  ISETP.GE.AND P6, PT, R19, UR4, PT ;  /* 0x0000000413007c0c */ /* 0x000fc4000bfc6270 */
[----:B------:R-:W-:Y:S02]  /*8660*/  @!P0 LEA.HI R24, R24, R24, RZ, 0x1 ;  /* 0x0000001818188211 */ /* 0x000fe400078f08ff */
[----:B0-----:R-:W-:Y:S01]  /*8670*/  @!P1 LOP3.LUT R9, R23, 0xfffffffe, RZ, 0xc0, !PT ;  /* 0xfffffffe17099812 */ /* 0x001fe200078ec0ff */
[----:B------:R-:W-:Y:S01]  /*8680*/  VIADD R23, R0, 0x90 ;  /* 0x0000009000177836 */ /* 0x000fe20000000000 */
        /* <DEDUP_REMOVED lines=11> */
[----:B------:R-:W-:Y:S01]  /*8740*/  @!P6 LOP3.LUT R19, R19, 0xfffffffe, RZ, 0xc0, !PT ;  /* 0xfffffffe1313e812 */ /* 0x000fe200078ec0ff */
[----:B------:R-:W-:Y:S01]  /*8750*/  VIADD R18, R0, 0xa0 ;  /* 0x000000a000127836 */ /* 0x000fe20000000000 */
[----:B---3--:R-:W-:Y:S02]  /*8760*/  @!P5 LOP3.LUT R15, R20, 0xfffffffe, RZ, 0xc0, !PT ;  /* 0xfffffffe140fd812 */ /* 0x008fe400078ec0ff */
[----:B------:R-:W-:Y:S02]  /*8770*/  @!P4 LOP3.LUT R21, R21, 0xfffffffe, RZ, 0xc0, !PT ;  /* 0xfffffffe1515c812 */ /* 0x000fe400078ec0ff */
[----:B----4-:R-:W-:Y:S01]  /*8780*/  @!P3 LOP3.LUT R17, R22, 0xfffffffe, RZ, 0xc0, !PT ;  /* 0xfffffffe1611b812 */ /* 0x010fe200078ec0ff */
[C---:B------:R-:W-:Y:S01]  /*8790*/  VIADD R22, R0.reuse, 0xc0 ;  /* 0x000000c000167836 */ /* 0x040fe20000000000 */
[----:B------:R-:W-:Y:S01]  /*87a0*/  IADD3 R24, R0, 0x98, RZ ;  /* 0x0000009800187810 */ /* 0x000fe20007ffe0ff */
[----:B0-----:R-:W-:Y:S01]  /*87b0*/  @!P2 IMAD.WIDE R8, R13, 0x4, R2 ;  /* 0x000000040d08a825 */ /* 0x001fe200078e0202 */
[----:B------:R-:W-:-:S02]  /*87c0*/  ISETP.GE.AND P0, PT, R23, UR4, PT ;  /* 0x0000000417007c0c */ /* 0x000fc4000bf06270 */
[----:B------:R-:W-:Y:S01]  /*87d0*/  ISETP.GE.AND P1, PT, R24, UR4, PT ;  /* 0x0000000418007c0c */ /* 0x000fe2000bf26270 */
        /* <DEDUP_REMOVED lines=12> */
[C---:B------:R-:W-:Y:S01]  /*88a0*/  VIADD R19, R0.reuse, 0xa8 ;  /* 0x000000a800137836 */ /* 0x040fe20000000000 */
[----:B------:R4:W-:Y:S01]  /*88b0*/  @!P3 ST.E.64 desc[UR36][R16.64], R92 ;  /* 0x0000005c1000b985 */ /* 0x0009e2000c101b24 */
[----:B------:R-:W-:Y:S01]  /*88c0*/  VIADD R21, R0, 0xb8 ;  /* 0x000000b800157836 */ /* 0x000fe20000000000 */
[----:B------:R-:W-:Y:S02]  /*88d0*/  @!P0 LEA.HI R23, R23, R23, RZ, 0x1 ;  /* 0x0000001717178211 */ /* 0x000fe400078f08ff */
[----:B------:R-:W-:Y:S02]  /*88e0*/  ISETP.GE.AND P3, PT, R19, UR4, PT ;  /* 0x0000000413007c0c */ /* 0x000fe4000bf66270 */
[----:B------:R-:W-:-:S02]  /*88f0*/  ISETP.GE.AND P5, PT, R21, UR4, PT ;  /* 0x0000000415007c0c */ /* 0x000fc4000bfa6270 */
[----:B------:R-:W-:Y:S02]  /*8900*/  @!P1 LEA.HI R24, R24, R24, RZ, 0x1 ;  /* 0x0000001818189211 */ /* 0x000fe400078f08ff */
[----:B0-----:R-:W-:Y:S02]  /*8910*/  @!P0 LOP3.LUT R9, R23, 0xfffffffe, RZ, 0xc0, !PT ;  /* 0xfffffffe17098812 */ /* 0x001fe400078ec0ff */
[----:B------:R-:W-:Y:S02]  /*8920*/  @!P2 LEA.HI R18, R18, R18, RZ, 0x1 ;  /* 0x000000121212a211 */ /* 0x000fe400078f08ff */
[----:B-1----:R-:W-:Y:S01]  /*8930*/  @!P1 LOP3.LUT R11, R24, 0xfffffffe, RZ, 0xc0, !PT ;  /* 0xfffffffe180b9812 */ /* 0x002fe200078ec0ff */
[--C-:B------:R-:W-:Y:S01]  /*8940*/  @!P0 IMAD.WIDE R8, R9, 0x4, R2.reuse ;  /* 0x0000000409088825 */ /* 0x100fe200078e0202 */
[----:B------:R-:W-:Y:S02]  /*8950*/  @!P4 LEA.HI R20, R20, R20, RZ, 0x1 ;  /* 0x000000141414c211 */ /* 0x000fe400078f08ff */
[----:B------:R-:W-:Y:S01]  /*8960*/  @!P3 LEA.HI R19, R19, R19, RZ, 0x1 ;  /* 0x000000131313b211 */ /* 0x000fe200078f08ff */
[----:B------:R-:W-:Y:S01]  /*8970*/  @!P1 IMAD.WIDE R10, R11, 0x4, R2 ;  /* 0x000000040b0a9825 */ /* 0x000fe200078e0202 */
[----:B--2---:R-:W-:Y:S01]  /*8980*/  @!P2 LOP3.LUT R13, R18, 0xfffffffe, RZ, 0xc0, !PT ;  /* 0xfffffffe120da812 */ /* 0x004fe200078ec0ff */
[----:B------:R0:W-:Y:S01]  /*8990*/  @!P0 ST.E.64 desc[UR36][R8.64], R96 ;  /* 0x0000006008008985 */ /* 0x0001e2000c101b24 */
[----:B------:R-:W-:-:S02]  /*89a0*/  @!P5 LEA.HI R21, R21, R21, RZ, 0x1 ;  /* 0x000000151515d211 */ /* 0x000fc400078f08ff */
[----:B------:R-:W-:Y:S01]  /*89b0*/  @!P3 LOP3.LUT R19, R19, 0xfffffffe, RZ, 0xc0, !PT ;  /* 0xfffffffe1313b812 */ /* 0x000fe200078ec0ff */
[--C-:B------:R-:W-:Y:S01]  /*89c0*/  @!P2 IMAD.WIDE R12, R13, 0x4, R2.reuse ;  /* 0x000000040d0ca825 */ /* 0x100fe200078e0202 */
[----:B------:R-:W-:Y:S01]  /*89d0*/  @!P6 LEA.HI R22, R22, R22, RZ, 0x1 ;  /* 0x000000161616e211 */ /* 0x000fe200078f08ff */
[----:B------:R1:W-:Y:S01]  /*89e0*/  @!P1 ST.E.64 desc[UR36][R10.64], R100 ;  /* 0x000000640a009985 */ /* 0x0003e2000c101b24 */
[----:B---3--:R-:W-:Y:S01]  /*89f0*/  @!P4 LOP3.LUT R15, R20, 0xfffffffe, RZ, 0xc0, !PT ;  /* 0xfffffffe140fc812 */ /* 0x008fe200078ec0ff */
[----:B------:R-:W-:Y:S01]  /*8a00*/  VIADD R20, R0, 0xd8 ;  /* 0x000000d800147836 */ /* 0x000fe20000000000 */
[----:B------:R-:W-:Y:S01]  /*8a10*/  @!P5 LOP3.LUT R21, R21, 0xfffffffe, RZ, 0xc0, !PT ;  /* 0xfffffffe1515d812 */ /* 0x000fe200078ec0ff */
[----:B------:R2:W-:Y:S01]  /*8a20*/  @!P2 ST.E.64 desc[UR36][R12.64], R104 ;  /* 0x000000680c00a985 */ /* 0x0005e2000c101b24 */
[----:B----4-:R-:W-:Y:S02]  /*8a30*/  @!P6 LOP3.LUT R17, R22, 0xfffffffe, RZ, 0xc0, !PT ;  /* 0xfffffffe1611e812 */ /* 0x010fe400078ec0ff */
[----:B------:R-:W-:Y:S01]  /*8a40*/  IADD3 R18, R0, 0xc8, RZ ;  /* 0x000000c800127810 */ /* 0x000fe20007ffe0ff */
[----:B0-----:R-:W-:Y:S01]  /*8a50*/  @!P3 IMAD.WIDE R8, R19, 0x4, R2 ;  /* 0x000000041308b825 */ /* 0x001fe200078e0202 */
[----:B------:R-:W-:-:S02]  /*8a60*/  ISETP.GE.AND P2, PT, R20, UR4, PT ;  /* 0x0000000414007c0c */ /* 0x000fc4000bf46270 */
[----:B------:R-:W-:Y:S01]  /*8a70*/  ISETP.GE.AND P0, PT, R18, UR4, PT ;  /* 0x0000000412007c0c */ /* 0x000fe2000bf06270 */
[----:B------:R-:W-:Y:S01]  /*8a80*/  VIADD R19, R0, 0xd0 ;  /* 0x000000d000137836 */ /* 0x000fe20000000000 */
[----:B------:R0:W-:Y:S01]  /*8a90*/  @!P3 ST.E.64 desc[UR36][R8.64], R108 ;  /* 0x0000006c0800b985 */ /* 0x0001e2000c101b24 */
[----:B-1----:R-:W-:-:S03]  /*8aa0*/  @!P4 IMAD.WIDE R10, R15, 0x4, R2 ;  /* 0x000000040f0ac825 */ /* 0x002fc600078e0202 */
[----:B------:R-:W-:Y:S01]  /*8ab0*/  ISETP.GE.AND P1, PT, R19, UR4, PT ;  /* 0x0000000413007c0c */ /* 0x000fe2000bf26270 */
[--C-:B------:R-:W-:Y:S01]  /*8ac0*/  @!P5 IMAD.WIDE R14, R21, 0x4, R2.reuse ;  /* 0x00000004150ed825 */ /* 0x100fe200078e0202 */
[----:B------:R-:W-:Y:S01]  /*8ad0*/  IADD3 R21, R0, 0xe0, RZ ;  /* 0x000000e000157810 */ /* 0x000fe20007ffe0ff */
[----:B------:R1:W-:Y:S02]  /*8ae0*/  @!P4 ST.E.64 desc[UR36][R10.64], R112 ;  /* 0x000000700a00c985 */ /* 0x0003e4000c101b24 */
[----:B------:R-:W-:Y:S01]  /*8af0*/  @!P6 IMAD.WIDE R16, R17, 0x4, R2 ;  /* 0x000000041110e825 */ /* 0x000fe200078e0202 */
[----:B------:R-:W-:Y:S01]  /*8b00*/  ISETP.GE.AND P3, PT, R21, UR4, PT ;  /* 0x0000000415007c0c */ /* 0x000fe2000bf66270 */
[----:B------:R3:W-:Y:S01]  /*8b10*/  @!P5 ST.E.64 desc[UR36][R14.64], R116 ;  /* 0x000000740e00d985 */ /* 0x0007e2000c101b24 */
[----:B------:R-:W-:Y:S01]  /*8b20*/  @!P0 LEA.HI R18, R18, R18, RZ, 0x1 ;  /* 0x0000001212128211 */ /* 0x000fe200078f08ff */
[C---:B--2---:R-:W-:Y:S01]  /*8b30*/  VIADD R12, R0.reuse, 0xe8 ;  /* 0x000000e8000c7836 */ /* 0x044fe20000000000 */
[C---:B0-----:R-:W-:Y:S01]  /*8b40*/  IADD3 R9, R0.reuse, 0xf8, RZ ;  /* 0x000000f800097810 */ /* 0x041fe20007ffe0ff */
[----:B------:R-:W-:Y:S01]  /*8b50*/  VIADD R13, R0, 0xf0 ;  /* 0x000000f0000d7836 */ /* 0x000fe20000000000 */
[----:B------:R0:W-:Y:S01]  /*8b60*/  @!P6 ST.E.64 desc[UR36][R16.64], R120 ;  /* 0x000000781000e985 */ /* 0x0001e2000c101b24 */
[----:B------:R-:W-:-:S02]  /*8b70*/  @!P1 LEA.HI R19, R19, R19, RZ, 0x1 ;  /* 0x0000001313139211 */ /* 0x000fc400078f08ff */
[----:B------:R-:W-:Y:S02]  /*8b80*/  ISETP.GE.AND P6, PT, R9, UR4, PT ;  /* 0x0000000409007c0c */ /* 0x000fe4000bfc6270 */
[----:B------:R-:W-:Y:S02]  /*8b90*/  ISETP.GE.AND P4, PT, R12, UR4, PT ;  /* 0x000000040c007c0c */ /* 0x000fe4000bf86270 */
[----:B------:R-:W-:Y:S02]  /*8ba0*/  ISETP.GE.AND P5, PT, R13, UR4, PT ;  /* 0x000000040d007c0c */ /* 0x000fe4000bfa6270 */
[----:B------:R-:W-:Y:S02]  /*8bb0*/  @!P2 LEA.HI R20, R20, R20, RZ, 0x1 ;  /* 0x000000141414a211 */ /* 0x000fe400078f08ff */
[----:B------:R-:W-:Y:S02]  /*8bc0*/  @!P3 LEA.HI R21, R21, R21, RZ, 0x1 ;  /* 0x000000151515b211 */ /* 0x000fe400078f08ff */
[----:B-1----:R-:W-:-:S02]  /*8bd0*/  @!P1 LOP3.LUT R11, R19, 0xfffffffe, RZ, 0xc0, !PT ;  /* 0xfffffffe130b9812 */ /* 0x002fc400078ec0ff */
[----:B---3--:R-:W-:Y:S02]  /*8be0*/  @!P3 LOP3.LUT R15, R21, 0xfffffffe, RZ, 0xc0, !PT ;  /* 0xfffffffe150fb812 */ /* 0x008fe400078ec0ff */
[----:B------:R-:W-:Y:S02]  /*8bf0*/  @!P6 LEA.HI R10, R9, R9, RZ, 0x1 ;  /* 0x00000009090ae211 */ /* 0x000fe400078f08ff */
[----:B------:R-:W-:Y:S01]  /*8c00*/  @!P4 LEA.HI R12, R12, R12, RZ, 0x1 ;  /* 0x0000000c0c0cc211 */ /* 0x000fe200078f08ff */
[----:B------:R-:W-:Y:S01]  /*8c10*/  @!P3 IMAD.WIDE R14, R15, 0x4, R2 ;  /* 0x000000040f0eb825 */ /* 0x000fe200078e0202 */
[----:B------:R-:W-:Y:S02]  /*8c20*/  @!P5 LEA.HI R8, R13, R13, RZ, 0x1 ;  /* 0x0000000d0d08d211 */ /* 0x000fe400078f08ff */
[----:B------:R-:W-:Y:S02]  /*8c30*/  @!P0 LOP3.LUT R9, R18, 0xfffffffe, RZ, 0xc0, !PT ;  /* 0xfffffffe12098812 */ /* 0x000fe400078ec0ff */
[----:B------:R-:W-:-:S02]  /*8c40*/  @!P2 LOP3.LUT R13, R20, 0xfffffffe, RZ, 0xc0, !PT ;  /* 0xfffffffe140da812 */ /* 0x000fc400078ec0ff */
[----:B0-----:R-:W-:Y:S02]  /*8c50*/  @!P4 LOP3.LUT R17, R12, 0xfffffffe, RZ, 0xc0, !PT ;  /* 0xfffffffe0c11c812 */ /* 0x001fe400078ec0ff */
        /* <DEDUP_REMOVED lines=15> */
.L_x_3254:
[----:B------:R-:W-:Y:S05]  /*8d50*/  BSYNC B0 ;  /* 0x0000000000007941 */ /* 0x000fea0003800000 */
.L_x_3253:
[----:B------:R-:W-:Y:S01]  /*8d60*/  VIADD R7, R7, 0x8 ;  /* 0x0000000807077836 */ /* 0x000fe20000000000 */
[----:B0-2---:R2:W3:Y:S04]  /*8d70*/  SHFL.IDX PT, R3, R5, 0x1, 0x1c1f ;  /* 0x003c1f0005037f89 */ /* 0x0054e800000e0000 */
[----:B------:R-:W-:Y:S01]  /*8d80*/  ISETP.GE.AND P0, PT, R7, R6, PT ;  /* 0x000000060700720c */ /* 0x000fe20003f06270 */
[----:B-1----:R2:W1:-:S12]  /*8d90*/  SHFL.IDX PT, R2, R4, 0x1, 0x1c1f ;  /* 0x003c1f0004027f89 */ /* 0x00245800000e0000 */
[----:B--2---:R-:W-:Y:S05]  /*8da0*/  @P0 BRA `(.L_x_3212) ;  /* 0x0000004400c00947 */ /* 0x004fea0003800000 */
[C---:B------:R-:W-:Y:S01]  /*8db0*/  VIADD R5, R0.reuse, 0x8 ;  /* 0x0000000800057836 */ /* 0x040fe20000000000 */
        /* <DEDUP_REMOVED lines=11> */
[----:B------:R-:W-:Y:S01]  /*8e70*/  ISETP.GE.AND P6, PT, R11, UR4, PT ;  /* 0x000000040b007c0c */ /* 0x000fe2000bfc6270 */
[C---:B------:R-:W-:Y:S01]  /*8e80*/  VIADD R18, R0.reuse, 0x50 ;  /* 0x0000005000127836 */ /* 0x040fe20000000000 */
[C---:B------:R-:W-:Y:S01]  /*8e90*/  IADD3 R12, R0.reuse, 0x28, RZ ;  /* 0x00000028000c7810 */ /* 0x040fe20007ffe0ff */
[C---:B------:R-:W-:Y:S01]  /*8ea0*/  VIADD R20, R0.reuse, 0x80 ;  /* 0x0000008000147836 */ /* 0x040fe20000000000 */
[----:B------:R-:W-:-:S02]  /*8eb0*/  IADD3 R15, R0, 0x40, RZ ;  /* 0x00000040000f7810 */ /* 0x000fc40007ffe0ff */
[----:B------:R-:W-:Y:S02]  /*8ec0*/  @!P0 LEA.HI R4, R0, R0, RZ, 0x1 ;  /* 0x0000000000048211 */ /* 0x000fe400078f08ff */
[----:B------:R-:W-:Y:S02]  /*8ed0*/  @!P1 LEA.HI R6, R5, R5, RZ, 0x1 ;  /* 0x0000000505069211 */ /* 0x000fe400078f08ff */
[----:B------:R-:W-:Y:S02]  /*8ee0*/  @!P2 LEA.HI R8, R7, R7, RZ, 0x1 ;  /* 0x000000070708a211 */ /* 0x000fe400078f08ff */
[----:B------:R-:W-:Y:S02]  /*8ef0*/  @!P0 LOP3.LUT R5, R4, 0xfffffffe, RZ, 0xc0, !PT ;  /* 0xfffffffe04058812 */ /* 0x000fe400078ec0ff */
[----:B------:R-:W-:Y:S02]  /*8f00*/  @!P1 LOP3.LUT R7, R6, 0xfffffffe, RZ, 0xc0, !PT ;  /* 0xfffffffe06079812 */ /* 0x000fe400078ec0ff */
[----:B------:R-:W-:Y:S01]  /*8f10*/  @!P2 LOP3.LUT R9, R8, 0xfffffffe, RZ, 0xc0, !PT ;  /* 0xfffffffe0809a812 */ /* 0x000fe200078ec0ff */
[----:B-1-3--:R-:W-:Y:S01]  /*8f20*/  @!P0 IMAD.WIDE R4, R5, 0x4, R2 ;  /* 0x0000000405048825 */ /* 0x00afe200078e0202 */
[----:B------:R-:W-:-:S02]  /*8f30*/  ISETP.GE.AND P3, PT, R15, UR4, PT ;  /* 0x000000040f007c0c */ /* 0x000fc4000bf66270 */
[----:B------:R-:W-:Y:S01]  /*8f40*/  ISETP.GE.AND P4, PT, R16, UR4, PT ;  /* 0x0000000410007c0c */ /* 0x000fe2000bf86270 */
[--C-:B------:R-:W-:Y:S01]  /*8f50*/  @!P1 IMAD.WIDE R6, R7, 0x4, R2.reuse ;  /* 0x0000000407069825 */ /* 0x100fe200078e0202 */
[----:B------:R0:W-:Y:S01]  /*8f60*/  @!P0 ST.E.64 desc[UR36][R4.64], R26 ;  /* 0x0000001a04008985 */ /* 0x0001e2000c101b24 */
[----:B------:R-:W-:Y:S02]  /*8f70*/  ISETP.GE.AND P0, PT, R12, UR4, PT ;  /* 0x000000040c007c0c */ /* 0x000fe4000bf06270 */
[----:B------:R-:W-:Y:S01]  /*8f80*/  @!P2 IMAD.WIDE R8, R9, 0x4, R2 ;  /* 0x000000040908a825 */ /* 0x000fe200078e0202 */
[----:B------:R1:W-:Y:S01]  /*8f90*/  @!P1 ST.E.64 desc[UR36][R6.64], R30 ;  /* 0x0000001e06009985 */ /* 0x0003e2000c101b24 */
[----:B------:R-:W-:Y:S02]  /*8fa0*/  ISETP.GE.AND P1, PT, R13, UR4, PT ;  /* 0x000000040d007c0c */ /* 0x000fe4000bf26270 */
[----:B------:R-:W-:Y:S01]  /*8fb0*/  @!P5 LEA.HI R10, R10, R10, RZ, 0x1 ;  /* 0x0000000a0a0ad211 */ /* 0x000fe200078f08ff */
[----:B------:R2:W-:Y:S01]  /*8fc0*/  @!P2 ST.E.64 desc[UR36][R8.64], R34 ;  /* 0x000000220800a985 */ /* 0x0005e2000c101b24 */
[----:B------:R-:W-:-:S02]  /*8fd0*/  ISETP.GE.AND P2, PT, R14, UR4, PT ;  /* 0x000000040e007c0c */ /* 0x000fc4000bf46270 */
[----:B------:R-:W-:Y:S02]  /*8fe0*/  @!P6 LEA.HI R11, R11, R11, RZ, 0x1 ;  /* 0x0000000b0b0be211 */ /* 0x000fe400078f08ff */
[----:B------:R-:W-:Y:S02]  /*8ff0*/  @!P3 LEA.HI R15, R15, R15, RZ, 0x1 ;  /* 0x0000000f0f0fb211 */ /* 0x000fe400078f08ff */
[----:B0-----:R-:W-:Y:S02]  /*9000*/  @!P5 LOP3.LUT R5, R10, 0xfffffffe, RZ, 0xc0, !PT ;  /* 0xfffffffe0a05d812 */ /* 0x001fe400078ec0ff */
[----:B------:R-:W-:Y:S02]  /*9010*/  @!P0 LEA.HI R12, R12, R12, RZ, 0x1 ;  /* 0x0000000c0c0c8211 */ /* 0x000fe400078f08ff */
[----:B-1----:R-:W-:Y:S01]  /*9020*/  @!P6 LOP3.LUT R7, R11, 0xfffffffe, RZ, 0xc0, !PT ;  /* 0xfffffffe0b07e812 */ /* 0x002fe200078ec0ff */
[----:B------:R-:W-:Y:S01]  /*9030*/  @!P5 IMAD.WIDE R4, R5, 0x4, R2 ;  /* 0x000000040504d825 */ /* 0x000fe200078e0202 */
[----:B------:R-:W-:-:S02]  /*9040*/  @!P1 LEA.HI R13, R13, R13, RZ, 0x1 ;  /* 0x0000000d0d0d9211 */ /* 0x000fc400078f08ff */
[----:B------:R-:W-:Y:S01]  /*9050*/  @!P2 LEA.HI R14, R14, R14, RZ, 0x1 ;  /* 0x0000000e0e0ea211 */ /* 0x000fe200078f08ff */
[----:B------:R-:W-:Y:S01]  /*9060*/  @!P6 IMAD.WIDE R6, R7, 0x4, R2 ;  /* 0x000000040706e825 */ /* 0x000fe200078e0202 */
[----:B------:R-:W-:Y:S01]  /*9070*/  @!P4 LEA.HI R16, R16, R16, RZ, 0x1 ;  /* 0x000000101010c211 */ /* 0x000fe200078f08ff */
[----:B------:R0:W-:Y:S01]  /*9080*/  @!P5 ST.E.64 desc[UR36][R4.64], R38 ;  /* 0x000000260400d985 */ /* 0x0001e2000c101b24 */
[----:B--2---:R-:W-:Y:S02]  /*9090*/  @!P0 LOP3.LUT R9, R12, 0xfffffffe, RZ, 0xc0, !PT ;  /* 0xfffffffe0c098812 */ /* 0x004fe400078ec0ff */
[----:B------:R-:W-:Y:S01]  /*90a0*/  @!P1 LOP3.LUT R13, R13, 0xfffffffe, RZ, 0xc0, !PT ;  /* 0xfffffffe0d0d9812 */ /* 0x000fe200078ec0ff */
[----:B------:R1:W-:Y:S01]  /*90b0*/  @!P6 ST.E.64 desc[UR36][R6.64], R42 ;  /* 0x0000002a0600e985 */ /* 0x0003e2000c101b24 */
[----:B------:R-:W-:Y:S01]  /*90c0*/  @!P2 LOP3.LUT R11, R14, 0xfffffffe, RZ, 0xc0, !PT ;  /* 0xfffffffe0e0ba812 */ /* 0x000fe200078ec0ff */
[----:B------:R-:W-:Y:S01]  /*90d0*/  VIADD R14, R0, 0x60 ;  /* 0x00000060000e7836 */ /* 0x000fe20000000000 */
[----:B------:R-:W-:-:S02]  /*90e0*/  @!P3 LOP3.LUT R15, R15, 0xfffffffe, RZ, 0xc0, !PT ;  /* 0xfffffffe0f0fb812 */ /* 0x000fc400078ec0ff */
[----:B------:R-:W-:Y:S02]  /*90f0*/  @!P4 LOP3.LUT R17, R16, 0xfffffffe, RZ, 0xc0, !PT ;  /* 0xfffffffe1011c812 */ /* 0x000fe400078ec0ff */
[----:B------:R-:W-:Y:S02]  /*9100*/  IADD3 R19, R0, 0x58, RZ ;  /* 0x0000005800137810 */ /* 0x000fe40007ffe0ff */
[----:B------:R-:W-:Y:S01]  /*9110*/  ISETP.GE.AND P5, PT, R18, UR4, PT ;  /* 0x0000000412007c0c */ /* 0x000fe2000bfa6270 */
[--C-:B0-----:R-:W-:Y:S01]  /*9120*/  @!P0 IMAD.WIDE R4, R9, 0x4, R2.reuse ;  /* 0x0000000409048825 */ /* 0x101fe200078e0202 */
[----:B------:R-:W-:Y:S02]  /*9130*/  ISETP.GE.AND P6, PT, R19, UR4, PT ;  /* 0x0000000413007c0c */ /* 0x000fe4000bfc6270 */
[----:B------:R-:W-:Y:S01]  /*9140*/  IADD3 R16, R0, 0x70, RZ ;  /* 0x0000007000107810 */ /* 0x000fe20007ffe0ff */
[----:B-1----:R-:W-:Y:S01]  /*9150*/  @!P1 IMAD.WIDE R6, R13, 0x4, R2 ;  /* 0x000000040d069825 */ /* 0x002fe200078e0202 */
[----:B------:R0:W-:Y:S01]  /*9160*/  @!P0 ST.E.64 desc[UR36][R4.64], R46 ;  /* 0x0000002e04008985 */ /* 0x0001e2000c101b24 */
[----:B------:R-:W-:-:S02]  /*9170*/  ISETP.GE.AND P0, PT, R20, UR4, PT ;  /* 0x0000000414007c0c */ /* 0x000fc4000bf06270 */
[--C-:B------:R-:W-:Y:S01]  /*9180*/  @!P2 IMAD.WIDE R8, R11, 0x4, R2.reuse ;  /* 0x000000040b08a825 */ /* 0x100fe200078e0202 */
[----:B------:R1:W-:Y:S03]  /*9190*/  @!P1 ST.E.64 desc[UR36][R6.64], R50 ;  /* 0x0000003206009985 */ /* 0x0003e6000c101b24 */
[--C-:B------:R-:W-:Y:S01]  /*91a0*/  @!P3 IMAD.WIDE R10, R15, 0x4, R2.reuse ;  /* 0x000000040f0ab825 */ /* 0x100fe200078e0202 */
[----:B------:R2:W-:Y:S01]  /*91b0*/  @!P2 ST.E.64 desc[UR36][R8.64], R54 ;  /* 0x000000360800a985 */ /* 0x0005e2000c101b24 */
[----:B------:R-:W-:Y:S02]  /*91c0*/  ISETP.GE.AND P2, PT, R16, UR4, PT ;  /* 0x0000000410007c0c */ /* 0x000fe4000bf46270 */
[----:B------:R-:W-:Y:S01]  /*91d0*/  @!P4 IMAD.WIDE R12, R17, 0x4, R2 ;  /* 0x00000004110cc825 */ /* 0x000fe200078e0202 */
[----:B------:R3:W-:Y:S01]  /*91e0*/  @!P3 ST.E.64 desc[UR36][R10.64], R58 ;  /* 0x0000003a0a00b985 */ /* 0x0007e2000c101b24 */
[----:B------:R-:W-:-:S02]  /*91f0*/  @!P5 LEA.HI R18, R18, R18, RZ, 0x1 ;  /* 0x000000121212d211 */ /* 0x000fc400078f08ff */
[C---:B------:R-:W-:Y:S01]  /*9200*/  VIADD R15, R0.reuse, 0x68 ;  /* 0x00000068000f7836 */ /* 0x040fe20000000000 */
[----:B------:R4:W-:Y:S01]  /*9210*/  @!P4 ST.E.64 desc[UR36][R12.64], R62 ;  /* 0x0000003e0c00c985 */ /* 0x0009e2000c101b24 */
[----:B------:R-:W-:Y:S01]  /*9220*/  VIADD R17, R0, 0x78 ;  /* 0x0000007800117836 */ /* 0x000fe20000000000 */
[----:B------:R-:W-:Y:S02]  /*9230*/  ISETP.GE.AND P4, PT, R14, UR4, PT ;  /* 0x000000040e007c0c */ /* 0x000fe4000bf86270 */
[----:B------:R-:W-:Y:S02]  /*9240*/  ISETP.GE.AND P3, PT, R15, UR4, PT ;  /* 0x000000040f007c0c */ /* 0x000fe4000bf66270 */
[----:B------:R-:W-:Y:S02]  /*9250*/  ISETP.GE.AND P1, PT, R17, UR4, PT ;  /* 0x0000000411007c0c */ /* 0x000fe4000bf26270 */
[----:B------:R-:W-:Y:S02]  /*9260*/  @!P6 LEA.HI R19, R19, R19, RZ, 0x1 ;  /* 0x000000131313e211 */ /* 0x000fe400078f08ff */
[----:B0-----:R-:W-:-:S02]  /*9270*/  @!P5 LOP3.LUT R5, R18, 0xfffffffe, RZ, 0xc0, !PT ;  /* 0xfffffffe1205d812 */ /* 0x001fc400078ec0ff */
[----:B-1----:R-:W-:Y:S01]  /*9280*/  @!P6 LOP3.LUT R7, R19, 0xfffffffe, RZ, 0xc0, !PT ;  /* 0xfffffffe1307e812 */ /* 0x002fe200078ec0ff */
[----:B------:R-:W-:Y:S01]  /*9290*/  VIADD R19, R0, 0x90 ;  /* 0x0000009000137836 */ /* 0x000fe20000000000 */
        /* <DEDUP_REMOVED lines=12> */
[----:B---3--:R-:W-:Y:S01]  /*9360*/  @!P2 LOP3.LUT R11, R16, 0xfffffffe, RZ, 0xc0, !PT ;  /* 0xfffffffe100ba812 */ /* 0x008fe200078ec0ff */
[----:B------:R-:W-:Y:S01]  /*9370*/  VIADD R16, R0, 0xa8 ;  /* 0x000000a800107836 */ /* 0x000fe20000000000 */
[----:B------:R-:W-:Y:S02]  /*9380*/  @!P1 LOP3.LUT R17, R17, 0xfffffffe, RZ, 0xc0, !PT ;  /* 0xfffffffe11119812 */ /* 0x000fe400078ec0ff */
[----:B----4-:R-:W-:Y:S02]  /*9390*/  @!P0 LOP3.LUT R13, R20, 0xfffffffe, RZ, 0xc0, !PT ;  /* 0xfffffffe140d8812 */ /* 0x010fe400078ec0ff */
[----:B------:R-:W-:Y:S01]  /*93a0*/  IADD3 R18, R0, 0x88, RZ ;  /* 0x0000008800127810 */ /* 0x000fe20007ffe0ff */
[----:B0-----:R-:W-:Y:S01]  /*93b0*/  @!P4 IMAD.WIDE R4, R9, 0x4, R2 ;  /* 0x000000040904c825 */ /* 0x001fe200078e0202 */
[----:B------:R-:W-:-:S02]  /*93c0*/  ISETP.GE.AND P5, PT, R19, UR4, PT ;  /* 0x0000000413007c0c */ /* 0x000fc4000bfa6270 */
[----:B------:R-:W-:Y:S01]  /*93d0*/  ISETP.GE.AND P6, PT, R18, UR4, PT ;  /* 0x0000000412007c0c */ /* 0x000fe2000bfc6270 */
[--C-:B-1----:R-:W-:Y:S01]  /*93e0*/  @!P3 IMAD.WIDE R6, R15, 0x4, R2.reuse ;  /* 0x000000040f06b825 */ /* 0x102fe200078e0202 */
[----:B------:R0:W-:Y:S01]  /*93f0*/  @!P4 ST.E.64 desc[UR36][R4.64], R74 ;  /* 0x0000004a0400c985 */ /* 0x0001e2000c101b24 */
[C---:B------:R-:W-:Y:S02]  /*9400*/  IADD3 R15, R0.reuse, 0xa0, RZ ;  /* 0x000000a0000f7810 */ /* 0x040fe40007ffe0ff */
        /* <DEDUP_REMOVED lines=11> */
[----:B------:R-:W-:Y:S02]  /*94c0*/  ISETP.GE.AND P0, PT, R14, UR4, PT ;  /* 0x000000040e007c0c */ /* 0x000fe4000bf06270 */
[----:B------:R-:W-:Y:S02]  /*94d0*/  ISETP.GE.AND P1, PT, R20, UR4, PT ;  /* 0x0000000414007c0c */ /* 0x000fe4000bf26270 */
[----:B------:R-:W-:-:S02]  /*94e0*/  ISETP.GE.AND P2, PT, R17, UR4, PT ;  /* 0x0000000411007c0c */ /* 0x000fc4000bf46270 */
[----:B------:R-:W-:Y:S02]  /*94f0*/  @!P6 LEA.HI R18, R18, R18, RZ, 0x1 ;  /* 0x000000121212e211 */ /* 0x000fe400078f08ff */
[----:B------:R-:W-:Y:S02]  /*9500*/  @!P5 LEA.HI R19, R19, R19, RZ, 0x1 ;  /* 0x000000131313d211 */ /* 0x000fe400078f08ff */
[----:B0-----:R-:W-:Y:S01]  /*9510*/  @!P6 LOP3.LUT R5, R18, 0xfffffffe, RZ, 0xc0, !PT ;  /* 0xfffffffe1205e812 */ /* 0x001fe200078ec0ff */
[C---:B------:R-:W-:Y:S01]  /*9520*/  VIADD R18, R0.reuse, 0xc0 ;  /* 0x000000c000127836 */ /* 0x040fe20000000000 */
[----:B-1----:R-:W-:Y:S01]  /*9530*/  @!P5 LOP3.LUT R7, R19, 0xfffffffe, RZ, 0xc0, !PT ;  /* 0xfffffffe1307d812 */ /* 0x002fe200078ec0ff */
[----:B------:R-:W-:Y:S01]  /*9540*/  VIADD R19, R0, 0xc8 ;  /* 0x000000c800137836 */ /* 0x000fe20000000000 */
[----:B------:R-:W-:Y:S01]  /*9550*/  @!P0 LEA.HI R14, R14, R14, RZ, 0x1 ;  /* 0x0000000e0e0e8211 */ /* 0x000fe200078f08ff */
[----:B------:R-:W-:Y:S01]  /*9560*/  @!P6 IMAD.WIDE R4, R5, 0x4, R2 ;  /* 0x000000040504e825 */ /* 0x000fe200078e0202 */
[----:B------:R-:W-:-:S02]  /*9570*/  @!P4 LEA.HI R15, R15, R15, RZ, 0x1 ;  /* 0x0000000f0f0fc211 */ /* 0x000fc400078f08ff */
[----:B------:R-:W-:Y:S01]  /*9580*/  @!P3 LEA.HI R16, R16, R16, RZ, 0x1 ;  /* 0x000000101010b211 */ /* 0x000fe200078f08ff */
[----:B------:R-:W-:Y:S01]  /*9590*/  @!P5 IMAD.WIDE R6, R7, 0x4, R2 ;  /* 0x000000040706d825 */ /* 0x000fe200078e0202 */
[----:B------:R-:W-:Y:S01]  /*95a0*/  @!P2 LEA.HI R17, R17, R17, RZ, 0x1 ;  /* 0x000000111111a211 */ /* 0x000fe200078f08ff */
[----:B------:R0:W-:Y:S01]  /*95b0*/  @!P6 ST.E.64 desc[UR36][R4.64], R94 ;  /* 0x0000005e0400e985 */ /* 0x0001e2000c101b24 */
[----:B------:R-:W-:Y:S02]  /*95c0*/  @!P1 LEA.HI R20, R20, R20, RZ, 0x1 ;  /* 0x0000001414149211 */ /* 0x000fe400078f08ff */
[----:B--2---:R-:W-:Y:S01]  /*95d0*/  @!P0 LOP3.LUT R9, R14, 0xfffffffe, RZ, 0xc0, !PT ;  /* 0xfffffffe0e098812 */ /* 0x004fe200078ec0ff */
[----:B------:R1:W-:Y:S01]  /*95e0*/  @!P5 ST.E.64 desc[UR36][R6.64], R98 ;  /* 0x000000620600d985 */ /* 0x0003e2000c101b24 */
[----:B------:R-:W-:Y:S02]  /*95f0*/  @!P4 LOP3.LUT R15, R15, 0xfffffffe, RZ, 0xc0, !PT ;  /* 0xfffffffe0f0fc812 */ /* 0x000fe400078ec0ff */
[----:B---3--:R-:W-:Y:S01]  /*9600*/  @!P3 LOP3.LUT R11, R16, 0xfffffffe, RZ, 0xc0, !PT ;  /* 0xfffffffe100bb812 */ /* 0x008fe200078ec0ff */
[----:B------:R-:W-:Y:S01]  /*9610*/  VIADD R16, R0, 0xe0 ;  /* 0x000000e000107836 */ /* 0x000fe20000000000 */
[----:B------:R-:W-:-:S02]  /*9620*/  @!P2 LOP3.LUT R17, R17, 0xfffffffe, RZ, 0xc0, !PT ;  /* 0xfffffffe1111a812 */ /* 0x000fc400078ec0ff */
[----:B----4-:R-:W-:Y:S01]  /*9630*/  @!P1 LOP3.LUT R13, R20, 0xfffffffe, RZ, 0xc0, !PT ;  /* 0xfffffffe140d9812 */ /* 0x010fe200078ec0ff */
[----:B------:R-:W-:Y:S01]  /*9640*/  VIADD R20, R0, 0xf0 ;  /* 0x000000f000147836 */ /* 0x000fe20000000000 */
[----:B------:R-:W-:Y:S01]  /*9650*/  ISETP.GE.AND P5, PT, R18, UR4, PT ;  /* 0x0000000412007c0c */ /* 0x000fe2000bfa6270 */
[--C-:B0-----:R-:W-:Y:S01]  /*9660*/  @!P0 IMAD.WIDE R4, R9, 0x4, R2.reuse ;  /* 0x0000000409048825 */ /* 0x101fe200078e0202 */
[----:B------:R-:W-:Y:S02]  /*9670*/  ISETP.GE.AND P6, PT, R19, UR4, PT ;  /* 0x0000000413007c0c */ /* 0x000fe4000bfc6270 */
[----:B------:R-:W-:Y:S01]  /*9680*/  IADD3 R14, R0, 0xd0, RZ ;  /* 0x000000d0000e7810 */ /* 0x000fe20007ffe0ff */
[--C-:B-1----:R-:W-:Y:S01]  /*9690*/  @!P4 IMAD.WIDE R6, R15, 0x4, R2.reuse ;  /* 0x000000040f06c825 */ /* 0x102fe200078e0202 */
[----:B------:R0:W-:Y:S02]  /*96a0*/  @!P0 ST.E.64 desc[UR36][R4.64], R102 ;  /* 0x0000006604008985 */ /* 0x0001e4000c101b24 */
[----:B------:R-:W-:Y:S01]  /*96b0*/  ISETP.GE.AND P0, PT, R14, UR4, PT ;  /* 0x000000040e007c0c */ /* 0x000fe2000bf06270 */
[----:B------:R-:W-:Y:S01]  /*96c0*/  @!P3 IMAD.WIDE R8, R11, 0x4, R2 ;  /* 0x000000040b08b825 */ /* 0x000fe200078e0202 */
[----:B------:R1:W-:Y:S01]  /*96d0*/  @!P4 ST.E.64 desc[UR36][R6.64], R106 ;  /* 0x0000006a0600c985 */ /* 0x0003e2000c101b24 */
[----:B------:R-:W-:-:S02]  /*96e0*/  ISETP.GE.AND P4, PT, R20, UR4, PT ;  /* 0x0000000414007c0c */ /* 0x000fc4000bf86270 */
[--C-:B------:R-:W-:Y:S01]  /*96f0*/  @!P2 IMAD.WIDE R10, R17, 0x4, R2.reuse ;  /* 0x00000004110aa825 */ /* 0x100fe200078e0202 */
[----:B------:R2:W-:Y:S01]  /*9700*/  @!P3 ST.E.64 desc[UR36][R8.64], R110 ;  /* 0x0000006e0800b985 */ /* 0x0005e2000c101b24 */
[----:B------:R-:W-:Y:S02]  /*9710*/  IADD3 R17, R0, 0xe8, RZ ;  /* 0x000000e800117810 */ /* 0x000fe40007ffe0ff */
[----:B------:R-:W-:Y:S01]  /*9720*/  @!P1 IMAD.WIDE R12, R13, 0x4, R2 ;  /* 0x000000040d0c9825 */ /* 0x000fe200078e0202 */
[----:B------:R3:W-:Y:S01]  /*9730*/  @!P2 ST.E.64 desc[UR36][R10.64], R114 ;  /* 0x000000720a00a985 */ /* 0x0007e2000c101b24 */
[----:B------:R-:W-:Y:S02]  /*9740*/  ISETP.GE.AND P2, PT, R16, UR4, PT ;  /* 0x0000000410007c0c */ /* 0x000fe4000bf46270 */
[C---:B------:R-:W-:Y:S01]  /*9750*/  VIADD R15, R0.reuse, 0xd8 ;  /* 0x000000d8000f7836 */ /* 0x040fe20000000000 */
[----:B------:R4:W-:Y:S01]  /*9760*/  @!P1 ST.E.64 desc[UR36][R12.64], R118 ;  /* 0x000000760c009985 */ /* 0x0009e2000c101b24 */
[----:B------:R-:W-:Y:S01]  /*9770*/  ISETP.GE.AND P3, PT, R17, UR4, PT ;  /* 0x0000000411007c0c */ /* 0x000fe2000bf66270 */
[----:B------:R-:W-:Y:S01]  /*9780*/  VIADD R0, R0, 0xf8 ;  /* 0x000000f800007836 */ /* 0x000fe20000000000 */
[----:B------:R-:W-:-:S02]  /*9790*/  @!P5 LEA.HI R18, R18, R18, RZ, 0x1 ;  /* 0x000000121212d211 */ /* 0x000fc400078f08ff */
[----:B------:R-:W-:Y:S02]  /*97a0*/  ISETP.GE.AND P1, PT, R15, UR4, PT ;  /* 0x000000040f007c0c */ /* 0x000fe4000bf26270 */
[----:B------:R-:W-:Y:S02]  /*97b0*/  @!P6 LEA.HI R19, R19, R19, RZ, 0x1 ;  /* 0x000000131313e211 */ /* 0x000fe400078f08ff */
[----:B0-----:R-:W-:Y:S02]  /*97c0*/  @!P5 LOP3.LUT R5, R18, 0xfffffffe, RZ, 0xc0, !PT ;  /* 0xfffffffe1205d812 */ /* 0x001fe400078ec0ff */
[----:B-1----:R-:W-:Y:S02]  /*97d0*/  @!P6 LOP3.LUT R7, R19, 0xfffffffe, RZ, 0xc0, !PT ;  /* 0xfffffffe1307e812 */ /* 0x002fe400078ec0ff */
        /* <DEDUP_REMOVED lines=11> */
[----:B---3--:R-:W-:-:S02]  /*9890*/  @!P2 LOP3.LUT R11, R16, 0xfffffffe, RZ, 0xc0, !PT ;  /* 0xfffffffe100ba812 */ /* 0x008fc400078ec0ff */
        /* <DEDUP_REMOVED lines=15> */
[----:B--2---:R-:W-:-:S05]  /*9990*/  LOP3.LUT R5, R0, 0xfffffffe, RZ, 0xc0, !PT ;  /* 0xfffffffe00057812 */ /* 0x004fca00078ec0ff */
[----:B------:R-:W-:-:S05]  /*99a0*/  IMAD.WIDE R2, R5, 0x4, R2 ;  /* 0x0000000405027825 */ /* 0x000fca00078e0202 */
[----:B------:R4:W-:Y:S01]  /*99b0*/  ST.E.64 desc[UR36][R2.64], R150 ;  /* 0x0000009602007985 */ /* 0x0009e2000c101b24 */
[----:B------:R-:W-:Y:S05]  /*99c0*/  BRA `(.L_x_3212) ;  /* 0x0000003800b87947 */ /* 0x000fea0003800000 */
.L_x_3251:
        /* <DEDUP_REMOVED lines=14> */
[----:B------:R-:W-:Y:S01]  /*9ab0*/  USHF.R.S32.HI UR6, URZ, 0x1f, UR38 ;  /* 0x0000001f3f067899 */ /* 0x000fe20008011426 */
[----:B------:R-:W-:Y:S01]  /*9ac0*/  MOV R5, R0 ;  /* 0x0000000000057202 */ /* 0x000fe20000000f00 */
[----:B------:R-:W-:Y:S02]  /*9ad0*/  ULDC.64 UR8, c[0x0][0xbd0] ;  /* 0x0002f40000087ab9 */ /* 0x000fe40000000a00 */
[----:B------:R-:W-:Y:S02]  /*9ae0*/  UIMAD UR6, UR6, UR8, URZ ;  /* 0x00000008060672a4 */ /* 0x000fe4000f8e023f */
[----:B------:R-:W-:Y:S01]  /*9af0*/  UIMAD.WIDE.U32 UR4, UR38, UR8, URZ ;  /* 0x00000008260472a5 */ /* 0x000fe2000f8e003f */
[----:B------:R-:W1:Y:S01]  /*9b00*/  LDC.64 R10, c[0x0][0xbd8] ;  /* 0x0002f600ff0a7b82 */ /* 0x000e620000000a00 */
[----:B------:R-:W-:-:S04]  /*9b10*/  UIMAD UR6, UR38, UR9, UR6 ;  /* 0x00000009260672a4 */ /* 0x000fc8000f8e0206 */
[----:B------:R-:W-:Y:S02]  /*9b20*/  UIADD3 UR6, UR5, UR6, URZ ;  /* 0x0000000605067290 */ /* 0x000fe4000fffe03f */
[----:B------:R-:W-:Y:S01]  /*9b30*/  IMAD.U32 R3, RZ, RZ, UR5 ;  /* 0x00000005ff037e24 */ /* 0x000fe2000f8e00ff */
[----:B------:R-:W2:Y:S01]  /*9b40*/  @P0 LDC R7, c[0x0][0xbec] ;  /* 0x0002fb00ff070b82 */ /* 0x000ea20000000800 */
[----:B------:R-:W-:Y:S01]  /*9b50*/  IMAD.U32 R2, RZ, RZ, UR4 ;  /* 0x00000004ff027e24 */ /* 0x000fe2000f8e00ff */
[----:B------:R-:W-:Y:S01]  /*9b60*/  ULDC.64 UR4, c[0x0][0xbe0] ;  /* 0x0002f80000047ab9 */ /* 0x000fe20000000a00 */
[----:B------:R-:W-:-:S05]  /*9b70*/  MOV R3, UR6 ;  /* 0x0000000600037c02 */ /* 0x000fca0008000f00 */
[----:B------:R-:W3:Y:S01]  /*9b80*/  @P0 LDC R9, c[0x0][0xbf0] ;  /* 0x0002fc00ff090b82 */ /* 0x000ee20000000800 */
[----:B0-----:R-:W-:-:S07]  /*9b90*/  USHF.R.S32.HI UR8, URZ, 0x1f, UR7 ;  /* 0x0000001f3f087899 */ /* 0x001fce0008011407 */
[----:B------:R-:W0:Y:S01]  /*9ba0*/  S2UR UR10, SR_CTAID.Y ;  /* 0x00000000000a79c3 */ /* 0x000e220000002600 */
[C---:B-1----:R-:W-:Y:S02]  /*9bb0*/  IMAD R12, R10.reuse, UR8, RZ ;  /* 0x000000080a0c7c24 */ /* 0x042fe4000f8e02ff */
[----:B------:R-:W-:-:S04]  /*9bc0*/  IMAD.WIDE.U32 R2, R10, UR7, R2 ;  /* 0x000000070a027c25 */ /* 0x000fc8000f8e0002 */
[----:B------:R-:W-:Y:S01]  /*9bd0*/  IMAD R11, R11, UR7, R12 ;  /* 0x000000070b0b7c24 */ /* 0x000fe2000f8e020c */
[----:B------:R-:W0:Y:S01]  /*9be0*/  LDC R8, c[0x0][0xc50] ;  /* 0x00031400ff087b82 */ /* 0x000e220000000800 */
[----:B--2---:R-:W-:-:S03]  /*9bf0*/  @P0 IMAD.HI.U32 R4, R0, R7, RZ ;  /* 0x0000000700040227 */ /* 0x004fc600078e00ff */
[----:B------:R-:W-:Y:S01]  /*9c00*/  IADD3 R3, R11, R3, RZ ;  /* 0x000000030b037210 */ /* 0x000fe20007ffe0ff */
[----:B------:R-:W-:Y:S01]  /*9c10*/  IMAD R7, RZ, RZ, -UR38 ;  /* 0x80000026ff077e24 */ /* 0x000fe2000f8e02ff */
[----:B---3--:R-:W-:-:S03]  /*9c20*/  @P0 SHF.R.U32.HI R5, RZ, R9, R4 ;  /* 0x00000009ff050219 */ /* 0x008fc60000011604 */
[----:B0-----:R-:W-:Y:S02]  /*9c30*/  IMAD R9, R8, R7, UR10 ;  /* 0x0000000a08097e24 */ /* 0x001fe4000f8e0207 */
[----:B------:R-:W-:Y:S02]  /*9c40*/  IMAD.MOV R7, RZ, RZ, -R5 ;  /* 0x000000ffff077224 */ /* 0x000fe400078e0a05 */
[----:B------:R-:W-:Y:S01]  /*9c50*/  IMAD.WIDE.U32 R2, R9, UR4, R2 ;  /* 0x0000000409027c25 */ /* 0x000fe2000f8e0002 */
[----:B------:R-:W-:-:S03]  /*9c60*/  SHF.R.S32.HI R4, RZ, 0x1f, R9 ;  /* 0x0000001fff047819 */ /* 0x000fc60000011409 */
[----:B------:R-:W-:Y:S01]  /*9c70*/  IMAD R7, R6, R7, R0 ;  /* 0x0000000706077224 */ /* 0x000fe200078e0200 */
[----:B------:R-:W-:Y:S01]  /*9c80*/  IADD3 R2, P0, R5, R2, RZ ;  /* 0x0000000205027210 */ /* 0x000fe20007f1e0ff */
[----:B------:R-:W-:-:S03]  /*9c90*/  IMAD R4, R4, UR4, RZ ;  /* 0x0000000404047c24 */ /* 0x000fc6000f8e02ff */
[----:B------:R-:W-:Y:S01]  /*9ca0*/  SHF.R.S32.HI R0, RZ, 0x1f, R7 ;  /* 0x0000001fff007819 */ /* 0x000fe20000011407 */
[----:B------:R-:W-:Y:S01]  /*9cb0*/  IMAD R4, R9, UR5, R4 ;  /* 0x0000000509047c24 */ /* 0x000fe2000f8e0204 */
[----:B------:R-:W-:Y:S01]  /*9cc0*/  SHF.R.S32.HI R9, RZ, 0x1f, R5 ;  /* 0x0000001fff097819 */ /* 0x000fe20000011405 */
[----:B------:R-:W-:Y:S02]  /*9cd0*/  ULDC.64 UR4, c[0x0][0xbc8] ;  /* 0x0002f20000047ab9 */ /* 0x000fe40000000a00 */
[----:B------:R-:W-:Y:S01]  /*9ce0*/  IMAD R0, R0, UR4, RZ ;  /* 0x0000000400007c24 */ /* 0x000fe2000f8e02ff */
[----:B------:R-:W-:-:S03]  /*9cf0*/  IADD3.X R3, R9, R3, R4, P0, !PT ;  /* 0x0000000309037210 */ /* 0x000fc600007fe404 */
[C---:B------:R-:W-:Y:S02]  /*9d00*/  IMAD R5, R7.reuse, UR5, R0 ;  /* 0x0000000507057c24 */ /* 0x040fe4000f8e0200 */
[----:B------:R-:W-:Y:S01]  /*9d10*/  IMAD.WIDE.U32 R2, R7, UR4, R2 ;  /* 0x0000000407027c25 */ /* 0x000fe2000f8e0002 */
[----:B------:R-:W-:-:S03]  /*9d20*/  ULDC.64 UR4, c[0x0][0xba8] ;  /* 0x0002ea0000047ab9 */ /* 0x000fc60000000a00 */
[----:B------:R-:W-:Y:S01]  /*9d30*/  IMAD.IADD R3, R3, 0x1, R5 ;  /* 0x0000000103037824 */ /* 0x000fe200078e0205 */
[----:B------:R-:W-:-:S04]  /*9d40*/  LEA R4, P0, R2, UR4, 0x2 ;  /* 0x0000000402047c11 */ /* 0x000fc8000f8010ff */
[----:B------:R-:W-:Y:S01]  /*9d50*/  LEA.HI.X R5, R2, UR5, R3, 0x2, P0 ;  /* 0x0000000502057c11 */ /* 0x000fe200080f1403 */
[----:B------:R-:W-:-:S05]  /*9d60*/  IMAD.MOV.U32 R3, RZ, RZ, -0x800000 ;  /* 0xff800000ff037424 */ /* 0x000fca00078e00ff */
[----:B------:R0:W-:Y:S01]  /*9d70*/  STG.E desc[UR36][R4.64], R3 ;  /* 0x0000000304007986 */ /* 0x0001e2000c101924 */
[----:B------:R-:W-:Y:S05]  /*9d80*/  BRA `(.L_x_3212) ;  /* 0x0000003400c87947 */ /* 0x000fea0003800000 */
.L_x_3210:
        /* <DEDUP_REMOVED lines=18> */
.L_x_3255:
[----:B------:R-:W-:Y:S01]  /*9eb0*/  ULDC UR7, c[0x0][0xc50] ;  /* 0x0003140000077ab9 */ /* 0x000fe20000000800 */
[----:B------:R-:W-:Y:S01]  /*9ec0*/  UMOV UR40, UR6 ;  /* 0x0000000600287c82 */ /* 0x000fe20008000000 */
[----:B------:R-:W-:-:S11]  /*9ed0*/  UISETP.NE.AND UP0, UPT, UR7, 0x1, UPT ;  /* 0x000000010700788c */ /* 0x000fd6000bf05270 */
[----:B------:R-:W-:Y:S01]  /*9ee0*/  @UP0 ULDC UR4, c[0x0][0xc54] ;  /* 0x0003150000040ab9 */ /* 0x000fe20000000800 */
[----:B------:R-:W-:Y:S01]  /*9ef0*/  @UP0 ULDC UR8, c[0x0][0xc58] ;  /* 0x0003160000080ab9 */ /* 0x000fe20000000800 */
[----:B------:R-:W-:-:S04]  /*9f00*/  UIMAD.WIDE.U32 UR4, UR6, UR4, URZ ;  /* 0x00000004060472a5 */ /* 0x000fc8000f8e003f */
[----:B------:R-:W-:-:S12]  /*9f10*/  @UP0 USHF.R.U32.HI UR40, URZ, UR8, UR5 ;  /* 0x000000083f280299 */ /* 0x000fd80008011605 */
.L_x_3256:
        /* <DEDUP_REMOVED lines=8> */
[----:B------:R-:W-:Y:S01]  /*9fa0*/  ULDC.64 UR6, c[0x0][0x418] ;  /* 0x0001060000067ab9 */ /* 0x000fe20000000a00 */
[----:B------:R-:W-:Y:S01]  /*9fb0*/  ULDC UR5, c[0x0][0x424] ;  /* 0x0001090000057ab9 */ /* 0x000fe20000000800 */
[----:B------:R-:W-:Y:S01]  /*9fc0*/  ULDC UR41, c[0x0][0x2f0] ;  /* 0x0000bc0000297ab9 */ /* 0x000fe20000000800 */
[----:B------:R-:W-:Y:S02]  /*9fd0*/  MOV R28, RZ ;  /* 0x000000ff001c7202 */ /* 0x000fe40000000f00 */
[----:B0-----:R-:W-:-:S04]  /*9fe0*/  ISETP.NE.U32.AND P0, PT, R2, RZ, PT ;  /* 0x000000ff0200720c */ /* 0x001fc80003f05070 */
[----:B------:R-:W-:Y:S01]  /*9ff0*/  ISETP.NE.AND.EX P0, PT, R3, RZ, PT, P0 ;  /* 0x000000ff0300720c */ /* 0x000fe20003f05300 */
[----:B------:R-:W-:-:S12]  /*a000*/  UISETP.NE.U32.AND UP0, UPT, UR6, URZ, UPT ;  /* 0x0000003f0600728c */ /* 0x000fd8000bf05070 */
        /* <DEDUP_REMOVED lines=10> */
[----:B------:R-:W-:Y:S02]  /*a0b0*/  USHF.R.S32.HI UR6, URZ, 0x1f, UR5 ;  /* 0x0000001f3f067899 */ /* 0x000fe40008011405 */
[----:B------:R-:W-:Y:S02]  /*a0c0*/  ULOP3.LUT UR44, UR4, 0xffff, URZ, 0xc0, !UPT ;  /* 0x0000ffff042c7892 */ /* 0x000fe4000f8ec03f */
[----:B------:R-:W-:Y:S01]  /*a0d0*/  ULEA.HI UR6, UR6, UR5, URZ, 0x6 ;  /* 0x0000000506067291 */ /* 0x000fe2000f8f303f */
[----:B------:R-:W-:-:S03]  /*a0e0*/  UMOV UR38, URZ ;  /* 0x0000003f00267c82 */ /* 0x000fc60008000000 */
[----:B------:R-:W-:-:S04]  /*a0f0*/  USHF.R.S32.HI UR42, URZ, 0x6, UR6 ;  /* 0x000000063f2a7899 */ /* 0x000fc80008011406 */
[----:B01----:R-:W-:Y:S08]  /*a100*/  @!P0 BRA `(.L_x_3258) ;  /* 0x0000000000848947 */ /* 0x003ff00003800000 */
[----:B------:R-:W-:-:S03]  /*a110*/  USHF.R.U32.HI UR6, URZ, 0x10, UR4 ;  /* 0x000000103f067899 */ /* 0x000fc60008011604 */
[----:B------:R-:W-:Y:S01]  /*a120*/  UMOV UR4, URZ ;  /* 0x0000003f00047c82 */ /* 0x000fe20008000000 */
        /* <DEDUP_REMOVED lines=31> */
.L_x_3258:
[----:B------:R-:W-:Y:S02]  /*a320*/  UIMAD UR45, UR44, UR38, URZ ;  /* 0x000000262c2d72a4 */ /* 0x000fe4000f8e023f */
[----:B------:R-:W-:Y:S02]  /*a330*/  MOV R0, UR38 ;  /* 0x0000002600007c02 */ /* 0x000fe40008000f00 */
[----:B------:R-:W-:Y:S02]  /*a340*/  MOV R4, 0x1 ;  /* 0x0000000100047802 */ /* 0x000fe40000000f00 */
        /* <DEDUP_REMOVED lines=28> */
.L_x_3259:
        /* <DEDUP_REMOVED lines=20> */
.L_x_3261:
        /* <DEDUP_REMOVED lines=15> */
.L_x_3260:
[----:B------:R-:W0:Y:S01]  /*a740*/  LDC.64 R2, c[0x0][0x9f8] ;  /* 0x00027e00ff027b82 */ /* 0x000e220000000a00 */
[----:B------:R-:W-:-:S07]  /*a750*/  IMAD.MOV.U32 R24, RZ, RZ, R17 ;  /* 0x000000ffff187224 */ /* 0x000fce00078e0011 */
[----:B------:R-:W1:Y:S01]  /*a760*/  LDC R11, c[0x0][0x430] ;  /* 0x00010c00ff0b7b82 */ /* 0x000e620000000800 */
[C---:B------:R-:W-:Y:S01]  /*a770*/  IMAD.SHL.U32 R37, R30.reuse, 0x10, RZ ;  /* 0x000000101e257824 */ /* 0x040fe200078e00ff */
[----:B------:R-:W-:Y:S01]  /*a780*/  LOP3.LUT R6, R30, 0x7f, RZ, 0xc0, !PT ;  /* 0x0000007f1e067812 */ /* 0x000fe200078ec0ff */
        /* <DEDUP_REMOVED lines=8> */
[----:B------:R-:W-:Y:S02]  /*a810*/  LEA R18, R25, 0xffffffc0, 0x6 ;  /* 0xffffffc019127811 */ /* 0x000fe400078e30ff */
[----:B------:R-:W-:Y:S02]  /*a820*/  LOP3.LUT R31, R37, R36, RZ, 0xfc, !PT ;  /* 0x00000024251f7212 */ /* 0x000fe400078efcff */
[----:B-1----:R-:W-:Y:S02]  /*a830*/  ISETP.NE.AND P1, PT, R11, 0x1, PT ;  /* 0x000000010b00780c */ /* 0x002fe40003f25270 */
[----:B------:R-:W-:-:S02]  /*a840*/  IADD3 R5, R31, R18, RZ ;  /* 0x000000121f057210 */ /* 0x000fc40007ffe0ff */
[----:B------:R-:W-:Y:S02]  /*a850*/  LOP3.LUT R16, R16, 0xfffffbff, RZ, 0xc0, !PT ;  /* 0xfffffbff10107812 */ /* 0x000fe400078ec0ff */
[C---:B------:R-:W-:Y:S01]  /*a860*/  ISETP.GE.AND P0, PT, R5.reuse, UR41, PT ;  /* 0x0000002905007c0c */ /* 0x040fe2000bf06270 */
[----:B-----5:R-:W-:-:S03]  /*a870*/  IMAD.IADD R10, R5, 0x1, R28 ;  /* 0x00000001050a7824 */ /* 0x020fc600078e021c */
[----:B------:R-:W-:Y:S01]  /*a880*/  ISETP.GT.U32.OR P0, PT, R31, 0x3f, P0 ;  /* 0x0000003f1f00780c */ /* 0x000fe20000704470 */
[----:B------:R-:W-:Y:S02]  /*a890*/  IMAD.MOV.U32 R7, RZ, RZ, R10 ;  /* 0x000000ffff077224 */ /* 0x000fe400078e000a */
[----:B------:R-:W1:Y:S01]  /*a8a0*/  @P1 LDC R0, c[0x0][0x434] ;  /* 0x00010d00ff001b82 */ /* 0x000e620000000800 */
[----:B------:R-:W-:-:S07]  /*a8b0*/  @P1 LOP3.LUT R16, R16, 0x400, RZ, 0xfc, !PT ;  /* 0x0000040010101812 */ /* 0x000fce00078efcff */
[----:B0-----:R-:W0:Y:S08]  /*a8c0*/  @P1 LDC R3, c[0x0][0x438] ;  /* 0x00010e00ff031b82 */ /* 0x001e300000000800 */
[----:B------:R-:W3:Y:S08]  /*a8d0*/  @!P0 LDC.64 R8, c[0x0][0x428] ;  /* 0x00010a00ff088b82 */ /* 0x000ef00000000a00 */
[----:B------:R-:W4:Y:S01]  /*a8e0*/  @!P0 LDC.64 R4, c[0x0][0x418] ;  /* 0x00010600ff048b82 */ /* 0x000f220000000a00 */
[----:B-1----:R-:W-:-:S05]  /*a8f0*/  @P1 IMAD.HI.U32 R0, R10, R0, RZ ;  /* 0x000000000a001227 */ /* 0x002fca00078e00ff */
[----:B0-----:R-:W-:-:S04]  /*a900*/  @P1 SHF.R.U32.HI R7, RZ, R3, R0 ;  /* 0x00000003ff071219 */ /* 0x001fc80000011600 */
[----:B------:R-:W-:Y:S02]  /*a910*/  @!P0 SHF.R.S32.HI R3, RZ, 0x1f, R7 ;  /* 0x0000001fff038819 */ /* 0x000fe40000011407 */
[----:B------:R-:W-:Y:S02]  /*a920*/  @!P0 MOV R2, R7 ;  /* 0x0000000700028202 */ /* 0x000fe40000000f00 */
[----:B--2---:R-:W-:-:S03]  /*a930*/  SHF.R.S32.HI R32, RZ, 0x1f, R24 ;  /* 0x0000001fff207819 */ /* 0x004fc60000011418 */
[----:B---3--:R-:W-:-:S04]  /*a940*/  @!P0 IMAD.WIDE.U32 R2, R24, R8, R2 ;  /* 0x0000000818028225 */ /* 0x008fc800078e0002 */
[----:B------:R-:W-:Y:S01]  /*a950*/  @!P0 IMAD R0, R32, R8, RZ ;  /* 0x0000000820008224 */ /* 0x000fe200078e02ff */
[----:B----4-:R-:W-:-:S03]  /*a960*/  @!P0 LEA R4, P1, R2, R4, 0x2 ;  /* 0x0000000402048211 */ /* 0x010fc600078210ff */
[----:B------:R-:W-:-:S04]  /*a970*/  @!P0 IMAD R9, R24, R9, R0 ;  /* 0x0000000918098224 */ /* 0x000fc800078e0200 */
[----:B------:R-:W-:-:S05]  /*a980*/  @!P0 IMAD.IADD R0, R3, 0x1, R9 ;  /* 0x0000000103008824 */ /* 0x000fca00078e0209 */
[----:B------:R-:W-:-:S06]  /*a990*/  @!P0 LEA.HI.X R5, R2, R5, R0, 0x2, P1 ;  /* 0x0000000502058211 */ /* 0x000fcc00008f1400 */
[----:B------:R0:W2:Y:S01]  /*a9a0*/  @!P0 LDG.E R5, desc[UR36][R4.64] ;  /* 0x0000002404058981 */ /* 0x0000a2000c1e1900 */
[----:B------:R-:W-:Y:S02]  /*a9b0*/  LOP3.LUT R16, R16, 0xffffffdf, RZ, 0xc0, !PT ;  /* 0xffffffdf10107812 */ /* 0x000fe400078ec0ff */
[----:B------:R-:W-:Y:S01]  /*a9c0*/  CS2R R26, SRZ ;  /* 0x00000000001a7805 */ /* 0x000fe2000001ff00 */
[----:B------:R-:W-:-:S04]  /*a9d0*/  IMAD.MOV R19, RZ, RZ, -R7 ;  /* 0x000000ffff137224 */ /* 0x000fc800078e0a07 */
[----:B------:R-:W-:Y:S01]  /*a9e0*/  IMAD R19, R11, R19, R10 ;  /* 0x000000130b137224 */ /* 0x000fe200078e020a */
[----:B0-----:R-:W-:-:S04]  /*a9f0*/  SHF.L.U32 R4, R30, 0x3, RZ ;  /* 0x000000031e047819 */ /* 0x001fc800000006ff */
[----:B------:R-:W-:-:S04]  /*aa00*/  LOP3.LUT R22, R4, 0x38, RZ, 0xc0, !PT ;  /* 0x0000003804167812 */ /* 0x000fc800078ec0ff */
[C---:B------:R-:W-:Y:S02]  /*aa10*/  LOP3.LUT R0, R22.reuse, 0x40, RZ, 0xfc, !PT ;  /* 0x0000004016007812 */ /* 0x040fe400078efcff */
[----:B------:R-:W-:Y:S02]  /*aa20*/  LOP3.LUT R2, R22, 0x80, RZ, 0xfc, !PT ;  /* 0x0000008016027812 */ /* 0x000fe400078efcff */
[----:B------:R-:W-:Y:S02]  /*aa30*/  ISETP.GE.AND P1, PT, R0, UR4, PT ;  /* 0x0000000400007c0c */ /* 0x000fe4000bf26270 */
[----:B------:R-:W-:Y:S02]  /*aa40*/  ISETP.GE.AND P5, PT, R2, UR4, PT ;  /* 0x0000000402007c0c */ /* 0x000fe4000bfa6270 */
[C---:B------:R-:W-:Y:S02]  /*aa50*/  LOP3.LUT R0, R22.reuse, 0xc0, RZ, 0xfc, !PT ;  /* 0x000000c016007812 */ /* 0x040fe400078efcff */
[----:B------:R-:W-:-:S02]  /*aa60*/  LOP3.LUT R2, R22, 0x180, RZ, 0xfc, !PT ;  /* 0x0000018016027812 */ /* 0x000fc400078efcff */
[----:B------:R-:W-:Y:S02]  /*aa70*/  ISETP.GE.AND P4, PT, R0, UR4, PT ;  /* 0x0000000400007c0c */ /* 0x000fe4000bf86270 */
[C---:B------:R-:W-:Y:S02]  /*aa80*/  LOP3.LUT R0, R22.reuse, 0x100, RZ, 0xfc, !PT ;  /* 0x0000010016007812 */ /* 0x040fe400078efcff */
[----:B------:R-:W-:Y:S02]  /*aa90*/  ISETP.GE.AND P6, PT, R22, UR4, PT ;  /* 0x0000000416007c0c */ /* 0x000fe4000bfc6270 */
[----:B------:R-:W-:Y:S02]  /*aaa0*/  @P1 LOP3.LUT R16, R16, 0x20, RZ, 0xfc, !PT ;  /* 0x0000002010101812 */ /* 0x000fe400078efcff */
[----:B------:R-:W-:Y:S02]  /*aab0*/  ISETP.GE.AND P3, PT, R0, UR4, PT ;  /* 0x0000000400007c0c */ /* 0x000fe4000bf66270 */
[----:B------:R-:W-:-:S02]  /*aac0*/  LOP3.LUT R16, R16, 0xffffffef, RZ, 0xc0, !PT ;  /* 0xffffffef10107812 */ /* 0x000fc400078ec0ff */
[----:B------:R-:W-:Y:S02]  /*aad0*/  LOP3.LUT R0, R22, 0x140, RZ, 0xfc, !PT ;  /* 0x0000014016007812 */ /* 0x000fe400078efcff */
[----:B------:R-:W-:Y:S02]  /*aae0*/  @P5 LOP3.LUT R16, R16, 0x10, RZ, 0xfc, !PT ;  /* 0x0000001010105812 */ /* 0x000fe400078efcff */
[----:B------:R-:W-:Y:S02]  /*aaf0*/  ISETP.GE.AND P2, PT, R0, UR4, PT ;  /* 0x0000000400007c0c */ /* 0x000fe4000bf46270 */
[----:B------:R-:W-:Y:S02]  /*ab00*/  LOP3.LUT R16, R16, 0xfffffff7, RZ, 0xc0, !PT ;  /* 0xfffffff710107812 */ /* 0x000fe400078ec0ff */
[----:B------:R-:W-:Y:S02]  /*ab10*/  SEL R0, RZ, 0xffffffff, P1 ;  /* 0xffffffffff007807 */ /* 0x000fe40000800000 */
[----:B------:R-:W-:-:S03]  /*ab20*/  @P4 LOP3.LUT R16, R16, 0x8, RZ, 0xfc, !PT ;  /* 0x0000000810104812 */ /* 0x000fc600078efcff */
[----:B------:R-:W-:Y:S01]  /*ab30*/  IMAD.SHL.U32 R3, R0, 0x2, RZ ;  /* 0x0000000200037824 */ /* 0x000fe200078e00ff */
[----:B------:R-:W-:Y:S02]  /*ab40*/  LOP3.LUT R16, R16, 0xfffffffb, RZ, 0xc0, !PT ;  /* 0xfffffffb10107812 */ /* 0x000fe400078ec0ff */
[----:B------:R-:W-:Y:S02]  /*ab50*/  SEL R0, RZ, 0x1, P6 ;  /* 0x00000001ff007807 */ /* 0x000fe40003000000 */
[----:B------:R-:W-:Y:S02]  /*ab60*/  @P3 LOP3.LUT R16, R16, 0x4, RZ, 0xfc, !PT ;  /* 0x0000000410103812 */ /* 0x000fe400078efcff */
[----:B------:R-:W-:Y:S02]  /*ab70*/  LOP3.LUT R0, R3, 0x2, R0, 0xe2, !PT ;  /* 0x0000000203007812 */ /* 0x000fe400078ee200 */
[----:B------:R-:W-:Y:S02]  /*ab80*/  LOP3.LUT R16, R16, 0xfffffffd, RZ, 0xc0, !PT ;  /* 0xfffffffd10107812 */ /* 0x000fe400078ec0ff */
[----:B------:R-:W-:-:S02]  /*ab90*/  SEL R3, RZ, 0x4, P5 ;  /* 0x00000004ff037807 */ /* 0x000fc40002800000 */
[----:B------:R-:W-:-:S04]  /*aba0*/  LOP3.LUT R16, R16, 0xffffffbf, RZ, 0xc0, !PT ;  /* 0xffffffbf10107812 */ /* 0x000fc800078ec0ff */
[----:B------:R-:W-:-:S04]  /*abb0*/  @P6 LOP3.LUT R16, R16, 0x40, RZ, 0xfc, !PT ;  /* 0x0000004010106812 */ /* 0x000fc800078efcff */
[----:B------:R-:W-:Y:S02]  /*abc0*/  @P2 LOP3.LUT R16, R16, 0x2, RZ, 0xfc, !PT ;  /* 0x0000000210102812 */ /* 0x000fe400078efcff */
[--C-:B--2---:R-:W-:Y:S01]  /*abd0*/  @!P0 SHF.R.S32.HI R27, RZ, 0x1f, R5.reuse ;  /* 0x0000001fff1b8819 */ /* 0x104fe20000011405 */
[----:B------:R-:W-:Y:S01]  /*abe0*/  @!P0 IMAD.MOV.U32 R26, RZ, RZ, R5 ;  /* 0x000000ffff1a8224 */ /* 0x000fe200078e0005 */
[----:B------:R-:W-:Y:S02]  /*abf0*/  ISETP.GE.AND P0, PT, R2, UR4, PT ;  /* 0x0000000402007c0c */ /* 0x000fe4000bf06270 */
[----:B------:R-:W-:Y:S02]  /*ac00*/  LOP3.LUT R2, R22, 0x1c0, RZ, 0xfc, !PT ;  /* 0x000001c016027812 */ /* 0x000fe400078efcff */
[----:B------:R-:W-:Y:S02]  /*ac10*/  SEL R34, RZ, 0x40, P0 ;  /* 0x00000040ff227807 */ /* 0x000fe40000000000 */
[----:B------:R-:W-:Y:S01]  /*ac20*/  ISETP.GE.AND P0, PT, R2, UR4, PT ;  /* 0x0000000402007c0c */ /* 0x000fe2000bf06270 */
[----:B------:R-:W-:Y:S01]  /*ac30*/  UMOV UR4, 0xffffffff ;  /* 0xffffffff00047882 */ /* 0x000fe20000000000 */
[----:B------:R-:W-:-:S02]  /*ac40*/  SEL R2, RZ, 0x8, P4 ;  /* 0x00000008ff027807 */ /* 0x000fc40002000000 */
[----:B------:R-:W-:Y:S02]  /*ac50*/  SEL R17, RZ, 0x80, P0 ;  /* 0x00000080ff117807 */ /* 0x000fe40000000000 */
[----:B------:R-:W-:Y:S02]  /*ac60*/  LOP3.LUT R0, R2, R0, R3, 0xfe, !PT ;  /* 0x0000000002007212 */ /* 0x000fe400078efe03 */
[----:B------:R-:W-:Y:S02]  /*ac70*/  SEL R3, RZ, 0x10, P3 ;  /* 0x00000010ff037807 */ /* 0x000fe40001800000 */
[----:B------:R-:W-:-:S04]  /*ac80*/  SEL R2, RZ, 0x20, P2 ;  /* 0x00000020ff027807 */ /* 0x000fc80001000000 */
[----:B------:R-:W-:Y:S01]  /*ac90*/  LOP3.LUT R3, R2, R0, R3, 0xfe, !PT ;  /* 0x0000000002037212 */ /* 0x000fe200078efe03 */
[----:B------:R-:W-:Y:S06]  /*aca0*/  BRA.DIV UR4, `(.L_x_3262) ;  /* 0x0000002a04b07947 */ /* 0x000fec000b800000 */
.L_x_3304:
[----:B------:R-:W-:Y:S01]  /*acb0*/  ULOP3.LUT UR4, UR39, 0x2, URZ, 0xfc, !UPT ;  /* 0x0000000227047892 */ /* 0x000fe2000f8efc3f */
[----:B------:R-:W-:Y:S02]  /*acc0*/  ISETP.GT.U32.AND P1, PT, R31, 0x3f, PT ;  /* 0x0000003f1f00780c */ /* 0x000fe40003f24070 */
[----:B------:R-:W-:Y:S02]  /*acd0*/  LOP3.LUT R16, R16, 0xffffff7f, RZ, 0xc0, !PT ;  /* 0xffffff7f10107812 */ /* 0x000fe400078ec0ff */
[----:B------:R-:W-:Y:S01]  /*ace0*/  LOP3.LUT R34, R3, R34, RZ, 0xfc, !PT ;  /* 0x0000002203227212 */ /* 0x000fe200078efcff */
[----:B------:R-:W-:Y:S01]  /*acf0*/  IMAD.U32 R33, RZ, RZ, UR4 ;  /* 0x00000004ff217e24 */ /* 0x000fe2000f8e00ff */
[----:B------:R-:W-:Y:S02]  /*ad00*/  MOV R23, UR40 ;  /* 0x0000002800177c02 */ /* 0x000fe40008000f00 */
[----:B------:R-:W-:Y:S02]  /*ad10*/  LOP3.LUT R17, R34, R17, RZ, 0xfc, !PT ;  /* 0x0000001122117212 */ /* 0x000fe400078efcff */
[----:B------:R-:W-:-:S02]  /*ad20*/  ISETP.NE.AND P0, PT, R33, 0x3, PT ;  /* 0x000000032100780c */ /* 0x000fc40003f05270 */
[----:B------:R-:W-:-:S11]  /*ad30*/  SHF.R.S32.HI R23, RZ, 0x1f, R23 ;  /* 0x0000001fff177819 */ /* 0x000fd60000011417 */
[----:B------:R-:W-:-:S04]  /*ad40*/  @P0 LOP3.LUT R16, R16, 0x80, RZ, 0xfc, !PT ;  /* 0x0000008010100812 */ /* 0x000fc800078efcff */
[----:B------:R-:W-:-:S04]  /*ad50*/  LOP3.LUT R16, R16, 0xfffff7ff, RZ, 0xc0, !PT ;  /* 0xfffff7ff10107812 */ /* 0x000fc800078ec0ff */
[----:B------:R-:W-:Y:S01]  /*ad60*/  @P1 LOP3.LUT R16, R16, 0x800, RZ, 0xfc, !PT ;  /* 0x0000080010101812 */ /* 0x000fe200078efcff */
[----:B------:R-:W-:Y:S06]  /*ad70*/  @!P0 BRA `(.L_x_3263) ;  /* 0x0000000000048947 */ /* 0x000fec0003800000 */
[----:B------:R-:W-:Y:S01]  /*ad80*/  BPT.TRAP 0x1 ;  /* 0x000000040000795c */ /* 0x000fe20000300000 */
.L_x_3263:
[----:B------:R-:W-:-:S05]  /*ad90*/  IMAD.MOV.U32 R0, RZ, RZ, 0x1 ;  /* 0x00000001ff007424 */ /* 0x000fca00078e00ff */
[----:B------:R-:W-:-:S04]  /*ada0*/  SHF.L.U32 R0, R0, 0x1f, RZ ;  /* 0x0000001f00007819 */ /* 0x000fc800000006ff */
[----:B------:R-:W0:Y:S02]  /*adb0*/  SYNCS.PHASECHK.TRANS64.TRYWAIT P0, [UR43+0x28c40], R0 ;  /* 0x028c4000ff0075a7 */ /* 0x000e24000800016b */
[----:B0-----:R-:W-:Y:S05]  /*adc0*/  @!P0 BRA `(.L_x_3264) ;  /* 0x0000002800888947 */ /* 0x001fea0003800000 */
.L_x_3305:
[----:B------:R-:W-:Y:S01]  /*add0*/  SHF.R.S32.HI R29, RZ, 0x1f, R19 ;  /* 0x0000001fff1d7819 */ /* 0x000fe20000011413 */
[----:B------:R-:W-:Y:S01]  /*ade0*/  ULDC.64 UR4, c[0x0][0x300] ;  /* 0x0000c00000047ab9 */ /* 0x000fe20000000a00 */
[----:B------:R-:W-:Y:S01]  /*adf0*/  R2UR UR6, R23 ;  /* 0x00000000170672ca */ /* 0x000fe200000e0000 */
[----:B0-----:R-:W-:Y:S01]  /*ae00*/  IMAD.WIDE.U32 R2, R19, UR4, RZ ;  /* 0x0000000413027c25 */ /* 0x001fe2000f8e00ff */
[----:B------:R-:W-:Y:S02]  /*ae10*/  IADD3 R18, -R36, UR41, -R18 ;  /* 0x0000002924127c10 */ /* 0x000fe4000fffe912 */
[----:B------:R-:W-:Y:S01]  /*ae20*/  LOP3.LUT R16, R16, 0xfffffffe, RZ, 0xc0, !PT ;  /* 0xfffffffe10107812 */ /* 0x000fe200078ec0ff */
[----:B------:R-:W-:-:S04]  /*ae30*/  IMAD R0, R29, UR4, RZ ;  /* 0x000000041d007c24 */ /* 0x000fc8000f8e02ff */
        /* <DEDUP_REMOVED lines=8> */
[----:B------:R-:W-:Y:S01]  /*aec0*/  IMAD.U32 R5, RZ, RZ, UR4 ;  /* 0x00000004ff057e24 */ /* 0x000fe2000f8e00ff */
[----:B------:R-:W-:-:S03]  /*aed0*/  UIMAD UR4, UR6, UR4, URZ ;  /* 0x00000004060472a4 */ /* 0x000fc6000f8e023f */
[----:B------:R-:W-:Y:S01]  /*aee0*/  IMAD.WIDE.U32 R2, R5, UR40, R2 ;  /* 0x0000002805027c25 */ /* 0x000fe2000f8e0002 */
[----:B------:R-:W-:Y:S01]  /*aef0*/  UIMAD UR4, UR40, UR5, UR4 ;  /* 0x00000005280472a4 */ /* 0x000fe2000f8e0204 */
[----:B------:R-:W-:Y:S02]  /*af00*/  ULDC.64 UR6, c[0x0][0x2e8] ;  /* 0x0000ba0000067ab9 */ /* 0x000fe40000000a00 */
[----:B------:R-:W-:Y:S01]  /*af10*/  UMOV UR5, 0xffffffff ;  /* 0xffffffff00057882 */ /* 0x000fe20000000000 */
[----:B------:R-:W-:Y:S02]  /*af20*/  LEA R0, P0, R2, UR6, 0x1 ;  /* 0x0000000602007c11 */ /* 0x000fe4000f8008ff */
[----:B------:R-:W-:Y:S01]  /*af30*/  IADD3 R5, R3, UR4, RZ ;  /* 0x0000000403057c10 */ /* 0x000fe2000fffe0ff */
[----:B------:R-:W-:Y:S01]  /*af40*/  ULDC UR4, c[0x0][0x2f4] ;  /* 0x0000bd0000047ab9 */ /* 0x000fe20000000800 */
[----:B------:R-:W-:Y:S02]  /*af50*/  LOP3.LUT R3, R4, 0x1c0, RZ, 0xc0, !PT ;  /* 0x000001c004037812 */ /* 0x000fe400078ec0ff */
[----:B------:R-:W-:-:S02]  /*af60*/  ISETP.GE.AND P2, PT, R22, UR4, PT ;  /* 0x0000000416007c0c */ /* 0x000fc4000bf46270 */
[----:B------:R-:W-:Y:S02]  /*af70*/  LOP3.LUT R3, R3, 0x38, R4, 0xf8, !PT ;  /* 0x0000003803037812 */ /* 0x000fe400078ef804 */
[----:B------:R-:W-:Y:S02]  /*af80*/  LEA.HI.X R5, R2, UR7, R5, 0x1, P0 ;  /* 0x0000000702057c11 */ /* 0x000fe400080f0c05 */
[----:B------:R-:W-:Y:S01]  /*af90*/  LOP3.LUT R3, R3, 0x38, R30, 0x78, !PT ;  /* 0x0000003803037812 */ /* 0x000fe200078e781e */
[----:B------:R-:W-:Y:S01]  /*afa0*/  IMAD.SHL.U32 R30, R6, 0x8, RZ ;  /* 0x00000008061e7824 */ /* 0x000fe200078e00ff */
[----:B------:R-:W-:-:S04]  /*afb0*/  ISETP.GE.AND P0, PT, R18, 0x1, PT ;  /* 0x000000011200780c */ /* 0x000fc80003f06270 */
[----:B------:R-:W-:Y:S02]  /*afc0*/  LOP3.LUT R30, R3, 0x200, R30, 0xf8, !PT ;  /* 0x00000200031e7812 */ /* 0x000fe400078ef81e */
[----:B------:R-:W-:Y:S01]  /*afd0*/  @P2 LOP3.LUT R16, R16, 0x1, RZ, 0xfc, !PT ;  /* 0x0000000110102812 */ /* 0x000fe200078efcff */
[----:B------:R-:W-:Y:S06]  /*afe0*/  BRA.DIV UR5, `(.L_x_3265) ;  /* 0x0000002a05187947 */ /* 0x000fec000b800000 */
[----:B------:R-:W0:Y:S01]  /*aff0*/  SHFL.IDX PT, R14, R0, RZ, 0x181f ;  /* 0x00181fff000e7589 */ /* 0x000e2200000e0000 */
[----:B------:R-:W-:-:S03]  /*b000*/  @P0 LEA R7, R30, UR43, 0x1 ;  /* 0x0000002b1e070c11 */ /* 0x000fc6000f8e08ff */
[----:B------:R-:W1:Y:S04]  /*b010*/  SHFL.IDX PT, R2, R5, RZ, 0x181f ;  /* 0x00181fff05027589 */ /* 0x000e6800000e0000 */
[----:B------:R-:W-:Y:S01]  /*b020*/  SHFL.IDX PT, R4, R5, 0x1, 0x181f ;  /* 0x00381f0005047f89 */ /* 0x000fe200000e0000 */
[----:B0-----:R-:W-:-:S05]  /*b030*/  @P0 LEA R14, P1, R22, R14, 0x1 ;  /* 0x0000000e160e0211 */ /* 0x001fca00078208ff */
[----:B-1----:R-:W-:Y:S01]  /*b040*/  @P0 IMAD.X R3, RZ, RZ, R2, P1 ;  /* 0x000000ffff030224 */ /* 0x002fe200008e0602 */
[----:B------:R-:W-:Y:S02]  /*b050*/  @P0 MOV R2, R14 ;  /* 0x0000000e00020202 */ /* 0x000fe40000000f00 */
[----:B------:R-:W0:Y:S04]  /*b060*/  SHFL.IDX PT, R14, R0, 0x1, 0x181f ;  /* 0x00381f00000e7f89 */ /* 0x000e2800000e0000 */
[----:B------:R0:W-:Y:S01]  /*b070*/  @P0 LDGSTS.E.BYPASS.LTC128B.128 [R7+0x22400], desc[UR36][R2.64], !P2 ;  /* 0x2240000002070fae */ /* 0x0001e2000d101d64 */
[----:B------:R-:W-:-:S13]  /*b080*/  ISETP.GE.AND P0, PT, R18, 0x11, PT ;  /* 0x000000111200780c */ /* 0x000fda0003f06270 */
[----:B------:R-:W-:Y:S02]  /*b090*/  @P0 LEA R9, R30, UR43, 0x1 ;  /* 0x0000002b1e090c11 */ /* 0x000fe4000f8e08ff */
[----:B0-----:R-:W-:Y:S02]  /*b0a0*/  @P0 LEA R2, P1, R22, R14, 0x1 ;  /* 0x0000000e16020211 */ /* 0x001fe400078208ff */
[----:B------:R-:W0:Y:S03]  /*b0b0*/  SHFL.IDX PT, R14, R0, 0x2, 0x181f ;  /* 0x00581f00000e7f89 */ /* 0x000e2600000e0000 */
[----:B------:R-:W-:Y:S02]  /*b0c0*/  @P0 IMAD.X R3, RZ, RZ, R4, P1 ;  /* 0x000000ffff030224 */ /* 0x000fe400008e0604 */
[----:B------:R-:W1:Y:S04]  /*b0d0*/  SHFL.IDX PT, R4, R5, 0x2, 0x181f ;  /* 0x00581f0005047f89 */ /* 0x000e6800000e0000 */
[----:B------:R0:W-:Y:S01]  /*b0e0*/  @P0 LDGSTS.E.BYPASS.LTC128B.128 [R9+0x22c00], desc[UR36][R2.64], !P2 ;  /* 0x22c0000002090fae */ /* 0x0001e2000d101d64 */
[----:B------:R-:W-:-:S13]  /*b0f0*/  ISETP.GE.AND P0, PT, R18, 0x21, PT ;  /* 0x000000211200780c */ /* 0x000fda0003f06270 */
[----:B------:R-:W-:Y:S02]  /*b100*/  @P0 LEA R7, R30, UR43, 0x1 ;  /* 0x0000002b1e070c11 */ /* 0x000fe4000f8e08ff */
[----:B0-----:R-:W-:Y:S02]  /*b110*/  @P0 LEA R2, P1, R22, R14, 0x1 ;  /* 0x0000000e16020211 */ /* 0x001fe400078208ff */
[----:B------:R0:W2:Y:S03]  /*b120*/  SHFL.IDX PT, R14, R0, 0x3, 0x181f ;  /* 0x00781f00000e7f89 */ /* 0x0000a600000e0000 */
[----:B-1----:R-:W-:Y:S02]  /*b130*/  @P0 IMAD.X R3, RZ, RZ, R4, P1 ;  /* 0x000000ffff030224 */ /* 0x002fe400008e0604 */
[----:B------:R0:W1:Y:S04]  /*b140*/  SHFL.IDX PT, R4, R5, 0x3, 0x181f ;  /* 0x00781f0005047f89 */ /* 0x00006800000e0000 */
[----:B------:R0:W-:Y:S02]  /*b150*/  @P0 LDGSTS.E.BYPASS.LTC128B.128 [R7+0x23400], desc[UR36][R2.64], !P2 ;  /* 0x2340000002070fae */ /* 0x0001e4000d101d64 */
.L_x_3315:
[----:B------:R-:W-:-:S13]  /*b160*/  ISETP.GE.AND P0, PT, R18, 0x31, PT ;  /* 0x000000311200780c */ /* 0x000fda0003f06270 */
[----:B0-2---:R-:W-:Y:S02]  /*b170*/  @P0 LEA R2, P1, R22, R14, 0x1 ;  /* 0x0000000e16020211 */ /* 0x005fe400078208ff */
[----:B------:R-:W-:Y:S02]  /*b180*/  @P0 LEA R5, R30, UR43, 0x1 ;  /* 0x0000002b1e050c11 */ /* 0x000fe4000f8e08ff */
[----:B-1----:R-:W-:-:S05]  /*b190*/  @P0 IADD3.X R3, RZ, R4, RZ, P1, !PT ;  /* 0x00000004ff030210 */ /* 0x002fca0000ffe4ff */
[----:B------:R-:W-:Y:S01]  /*b1a0*/  @!PT LDS RZ, [RZ] ;  /* 0x00000000fffff984 */ /* 0x000fe20000000800 */
[----:B------:R-:W-:Y:S01]  /*b1b0*/  @!PT LDS RZ, [RZ] ;  /* 0x00000000fffff984 */ /* 0x000fe20000000800 */
[----:B------:R-:W-:Y:S01]  /*b1c0*/  @!PT LDS RZ, [RZ] ;  /* 0x00000000fffff984 */ /* 0x000fe20000000800 */
        /* <DEDUP_REMOVED lines=8> */
.L_x_3266:
[----:B------:R-:W-:Y:S01]  /*b250*/  SYNCS.ARRIVE.TRANS64.A1T0 RZ, [UR43+0x28c30], RZ ;  /* 0x028c30ffffff79a7 */ /* 0x000fe2000810002b */
[----:B------:R-:W-:Y:S05]  /*b260*/  WARPSYNC.ALL ;  /* 0x0000000000007948 */ /* 0x000fea0003800000 */
[----:B------:R-:W-:-:S04]  /*b270*/  UIADD3 UR4, UR43, 0x20400, URZ ;  /* 0x000204002b047890 */ /* 0x000fc8000fffe03f */
[----:B------:R-:W-:Y:S01]  /*b280*/  ULOP3.LUT UP0, URZ, UR4, 0x3ff, URZ, 0xc0, !UPT ;  /* 0x000003ff043f7892 */ /* 0x000fe2000f80c03f */
[----:B------:R-:W-:Y:S05]  /*b290*/  BAR.SYNC.DEFER_BLOCKING 0x8, 0x100 ;  /* 0x0204000000007b1d */ /* 0x000fea0000010000 */
[----:B------:R-:W-:-:S13]  /*b2a0*/  PLOP3.LUT P0, PT, PT, PT, UP0, 0x80, 0x0 ;  /* 0x000000000000781c */ /* 0x000fda0003f0f008 */
        /* <DEDUP_REMOVED lines=17> */
.L_x_3267:
[----:B------:R-:W0:Y:S01]  /*b3c0*/  LDC R0, c[0x0][0x448] ;  /* 0x00011200ff007b82 */ /* 0x000e220000000800 */
[----:B------:R-:W1:Y:S01]  /*b3d0*/  S2R R20, SR_CTAID.Z ;  /* 0x0000000000147919 */ /* 0x000e620000002700 */
[----:B------:R-:W-:Y:S01]  /*b3e0*/  R2UR UR6, R23 ;  /* 0x00000000170672ca */ /* 0x000fe200000e0000 */
[----:B------:R-:W-:Y:S01]  /*b3f0*/  ULDC.64 UR8, c[0x0][0x2d8] ;  /* 0x0000b60000087ab9 */ /* 0x000fe20000000a00 */
[----:B------:R-:W-:Y:S01]  /*b400*/  IMAD R9, R35, 0x40, R31 ;  /* 0x0000004023097824 */ /* 0x000fe200078e021f */
[----:B------:R-:W-:-:S03]  /*b410*/  UIMAD.WIDE.U32 UR4, UR40, UR8, URZ ;  /* 0x00000008280472a5 */ /* 0x000fc6000f8e003f */
[----:B------:R-:W-:-:S03]  /*b420*/  IMAD.MOV.U32 R7, RZ, RZ, R9 ;  /* 0x000000ffff077224 */ /* 0x000fc600078e0009 */
[----:B------:R-:W-:Y:S02]  /*b430*/  IMAD.U32 R4, RZ, RZ, UR4 ;  /* 0x00000004ff047e24 */ /* 0x000fe4000f8e00ff */
[----:B------:R-:W-:Y:S02]  /*b440*/  IMAD.U32 R5, RZ, RZ, UR5 ;  /* 0x00000005ff057e24 */ /* 0x000fe4000f8e00ff */
[----:B------:R-:W-:-:S04]  /*b450*/  UIMAD UR6, UR6, UR8, URZ ;  /* 0x00000008060672a4 */ /* 0x000fc8000f8e023f */
[----:B------:R-:W-:-:S03]  /*b460*/  UIMAD UR6, UR40, UR9, UR6 ;  /* 0x00000009280672a4 */ /* 0x000fc6000f8e0206 */
[----:B------:R-:W-:Y:S01]  /*b470*/  ULDC.64 UR8, c[0x0][0x2e0] ;  /* 0x0000b80000087ab9 */ /* 0x000fe20000000a00 */
[----:B------:R-:W-:Y:S01]  /*b480*/  UIADD3 UR6, UR5, UR6, URZ ;  /* 0x0000000605067290 */ /* 0x000fe2000fffe03f */
[----:B0-----:R-:W-:Y:S02]  /*b490*/  ISETP.NE.AND P0, PT, R0, 0x1, PT ;  /* 0x000000010000780c */ /* 0x001fe40003f05270 */
[----:B------:R-:W-:Y:S01]  /*b4a0*/  ULDC.64 UR4, c[0x0][0x2d0] ;  /* 0x0000b40000047ab9 */ /* 0x000fe20000000a00 */
[----:B-1----:R-:W-:-:S10]  /*b4b0*/  SHF.R.S32.HI R6, RZ, 0x1f, R20 ;  /* 0x0000001fff067819 */ /* 0x002fd40000011414 */
[----:B------:R-:W0:Y:S01]  /*b4c0*/  @P0 LDC R2, c[0x0][0x44c] ;  /* 0x00011300ff020b82 */ /* 0x000e220000000800 */
[----:B------:R-:W-:-:S04]  /*b4d0*/  IMAD R6, R6, UR8, RZ ;  /* 0x0000000806067c24 */ /* 0x000fc8000f8e02ff */
[----:B------:R-:W-:-:S03]  /*b4e0*/  IMAD R5, R20, UR9, R6 ;  /* 0x0000000914057c24 */ /* 0x000fc6000f8e0206 */
[----:B------:R-:W1:Y:S01]  /*b4f0*/  @P0 LDC R3, c[0x0][0x450] ;  /* 0x00011400ff030b82 */ /* 0x000e620000000800 */
[----:B0-----:R-:W-:-:S05]  /*b500*/  @P0 IMAD.HI.U32 R2, R9, R2, RZ ;  /* 0x0000000209020227 */ /* 0x001fca00078e00ff */
[----:B-1----:R-:W-:Y:S02]  /*b510*/  @P0 SHF.R.U32.HI R7, RZ, R3, R2 ;  /* 0x00000003ff070219 */ /* 0x002fe40000011602 */
[----:B------:R-:W-:Y:S02]  /*b520*/  MOV R3, UR6 ;  /* 0x0000000600037c02 */ /* 0x000fe40008000f00 */
[----:B------:R-:W-:Y:S02]  /*b530*/  MOV R2, R4 ;  /* 0x0000000400027202 */ /* 0x000fe40000000f00 */
[----:B------:R-:W-:-:S03]  /*b540*/  SHF.R.S32.HI R4, RZ, 0x1f, R7 ;  /* 0x0000001fff047819 */ /* 0x000fc60000011407 */
[----:B------:R-:W-:-:S04]  /*b550*/  IMAD.WIDE.U32 R2, R20, UR8, R2 ;  /* 0x0000000814027c25 */ /* 0x000fc8000f8e0002 */
[----:B------:R-:W-:Y:S02]  /*b560*/  IMAD.IADD R3, R3, 0x1, R5 ;  /* 0x0000000103037824 */ /* 0x000fe400078e0205 */
[----:B------:R-:W-:Y:S02]  /*b570*/  IMAD.MOV R5, RZ, RZ, -R7 ;  /* 0x000000ffff057224 */ /* 0x000fe400078e0a07 */
[----:B------:R-:W-:Y:S02]  /*b580*/  IMAD R4, R4, UR4, RZ ;  /* 0x0000000404047c24 */ /* 0x000fe4000f8e02ff */
[----:B------:R-:W-:Y:S02]  /*b590*/  IMAD R5, R0, R5, R9 ;  /* 0x0000000500057224 */ /* 0x000fe400078e0209 */
[C---:B------:R-:W-:Y:S02]  /*b5a0*/  IMAD R9, R7.reuse, UR5, R4 ;  /* 0x0000000507097c24 */ /* 0x040fe4000f8e0204 */
[----:B------:R-:W-:Y:S01]  /*b5b0*/  IMAD.WIDE.U32 R2, R7, UR4, R2 ;  /* 0x0000000407027c25 */ /* 0x000fe2000f8e0002 */
        /* <DEDUP_REMOVED lines=8> */
[----:B------:R-:W-:Y:S01]  /*b640*/  LEA R4, P0, R2, UR4, 0x1 ;  /* 0x0000000402047c11 */ /* 0x000fe2000f8008ff */
[----:B------:R-:W-:Y:S02]  /*b650*/  ULDC UR4, c[0x0][0x2b8] ;  /* 0x0000ae0000047ab9 */ /* 0x000fe40000000800 */
[----:B------:R-:W-:Y:S02]  /*b660*/  ISETP.GE.AND P1, PT, R22, UR4, PT ;  /* 0x0000000416007c0c */ /* 0x000fe4000bf26270 */
[----:B------:R-:W-:Y:S01]  /*b670*/  LEA.HI.X R5, R2, UR5, R5, 0x1, P0 ;  /* 0x0000000502057c11 */ /* 0x000fe200080f0c05 */
[----:B------:R-:W-:-:S03]  /*b680*/  UMOV UR5, 0xffffffff ;  /* 0xffffffff00057882 */ /* 0x000fc60000000000 */
[----:B------:R-:W-:Y:S07]  /*b690*/  BRA.DIV UR5, `(.L_x_3268) ;  /* 0x00000026058c7947 */ /* 0x000fee000b800000 */
[----:B------:R-:W0:Y:S01]  /*b6a0*/  SHFL.IDX PT, R14, R4, RZ, 0x181f ;  /* 0x00181fff040e7589 */ /* 0x000e2200000e0000 */
[----:B------:R-:W-:Y:S01]  /*b6b0*/  ULDC UR4, c[0x0][0x288] ;  /* 0x0000a20000047ab9 */ /* 0x000fe20000000800 */
[----:B------:R-:W-:Y:S02]  /*b6c0*/  IMAD R35, R35, 0x40, R36 ;  /* 0x0000004023237824 */ /* 0x000fe400078e0224 */
[----:B------:R-:W1:Y:S01]  /*b6d0*/  SHFL.IDX PT, R2, R5, RZ, 0x181f ;  /* 0x00181fff05027589 */ /* 0x000e6200000e0000 */
[----:B------:R-:W-:Y:S02]  /*b6e0*/  IMAD R0, R0, UR4, RZ ;  /* 0x0000000400007c24 */ /* 0x000fe4000f8e02ff */
[C---:B------:R-:W-:Y:S01]  /*b6f0*/  VIADD R9, R35.reuse, 0x10 ;  /* 0x0000001023097836 */ /* 0x040fe20000000000 */
[----:B------:R-:W-:Y:S02]  /*b700*/  SHFL.IDX PT, R6, R5, 0x1, 0x181f ;  /* 0x00381f0005067f89 */ /* 0x000fe400000e0000 */
[----:B------:R-:W-:-:S13]  /*b710*/  ISETP.GE.AND P0, PT, R35, R0, PT ;  /* 0x000000002300720c */ /* 0x000fda0003f06270 */
[----:B------:R-:W-:Y:S02]  /*b720*/  @!P0 LEA R7, R30, UR43, 0x1 ;  /* 0x0000002b1e078c11 */ /* 0x000fe4000f8e08ff */
[----:B0-----:R-:W-:-:S04]  /*b730*/  @!P0 LEA R14, P2, R22, R14, 0x1 ;  /* 0x0000000e160e8211 */ /* 0x001fc800078408ff */
[----:B-1----:R-:W-:Y:S01]  /*b740*/  @!P0 IADD3.X R3, RZ, R2, RZ, P2, !PT ;  /* 0x00000002ff038210 */ /* 0x002fe200017fe4ff */
[----:B------:R-:W-:Y:S02]  /*b750*/  @!P0 IMAD.MOV.U32 R2, RZ, RZ, R14 ;  /* 0x000000ffff028224 */ /* 0x000fe400078e000e */
[----:B------:R-:W0:Y:S04]  /*b760*/  SHFL.IDX PT, R14, R4, 0x1, 0x181f ;  /* 0x00381f00040e7f89 */ /* 0x000e2800000e0000 */
[----:B------:R1:W-:Y:S01]  /*b770*/  @!P0 LDGSTS.E.BYPASS.LTC128B.128 [R7+0x20400], desc[UR36][R2.64], !P1 ;  /* 0x2040000002078fae */ /* 0x0003e2000c901d64 */
[----:B------:R-:W-:Y:S01]  /*b780*/  ISETP.GE.AND P0, PT, R9, R0, PT ;  /* 0x000000000900720c */ /* 0x000fe20003f06270 */
[----:B-1----:R-:W-:-:S12]  /*b790*/  VIADD R7, R35, 0x20 ;  /* 0x0000002023077836 */ /* 0x002fd80000000000 */
[----:B------:R-:W-:Y:S02]  /*b7a0*/  @!P0 LEA R9, R30, UR43, 0x1 ;  /* 0x0000002b1e098c11 */ /* 0x000fe4000f8e08ff */
[----:B0-----:R-:W-:Y:S02]  /*b7b0*/  @!P0 LEA R2, P2, R22, R14, 0x1 ;  /* 0x0000000e16028211 */ /* 0x001fe400078408ff */
[----:B------:R-:W0:Y:S02]  /*b7c0*/  SHFL.IDX PT, R14, R4, 0x2, 0x181f ;  /* 0x00581f00040e7f89 */ /* 0x000e2400000e0000 */
[----:B------:R-:W-:Y:S02]  /*b7d0*/  @!P0 IADD3.X R3, RZ, R6, RZ, P2, !PT ;  /* 0x00000006ff038210 */ /* 0x000fe400017fe4ff */
[----:B------:R-:W1:Y:S04]  /*b7e0*/  SHFL.IDX PT, R6, R5, 0x2, 0x181f ;  /* 0x00581f0005067f89 */ /* 0x000e6800000e0000 */
[----:B------:R0:W-:Y:S01]  /*b7f0*/  @!P0 LDGSTS.E.BYPASS.LTC128B.128 [R9+0x20c00], desc[UR36][R2.64], !P1 ;  /* 0x20c0000002098fae */ /* 0x0001e2000c901d64 */
[----:B------:R-:W-:-:S13]  /*b800*/  ISETP.GE.AND P0, PT, R7, R0, PT ;  /* 0x000000000700720c */ /* 0x000fda0003f06270 */
[----:B------:R-:W-:Y:S02]  /*b810*/  @!P0 LEA R7, R30, UR43, 0x1 ;  /* 0x0000002b1e078c11 */ /* 0x000fe4000f8e08ff */
[----:B0-----:R-:W-:Y:S02]  /*b820*/  @!P0 LEA R2, P2, R22, R14, 0x1 ;  /* 0x0000000e16028211 */ /* 0x001fe400078408ff */
[----:B------:R0:W2:Y:S03]  /*b830*/  SHFL.IDX PT, R14, R4, 0x3, 0x181f ;  /* 0x00781f00040e7f89 */ /* 0x0000a600000e0000 */
[----:B-1----:R-:W-:Y:S02]  /*b840*/  @!P0 IMAD.X R3, RZ, RZ, R6, P2 ;  /* 0x000000ffff038224 */ /* 0x002fe400010e0606 */
[----:B------:R0:W1:Y:S04]  /*b850*/  SHFL.IDX PT, R6, R5, 0x3, 0x181f ;  /* 0x00781f0005067f89 */ /* 0x00006800000e0000 */
[----:B------:R0:W-:Y:S02]  /*b860*/  @!P0 LDGSTS.E.BYPASS.LTC128B.128 [R7+0x21400], desc[UR36][R2.64], !P1 ;  /* 0x2140000002078fae */ /* 0x0001e4000c901d64 */
.L_x_3324:
[----:B------:R-:W-:-:S04]  /*b870*/  IADD3 R35, R35, 0x30, RZ ;  /* 0x0000003023237810 */ /* 0x000fc80007ffe0ff */
[----:B------:R-:W-:Y:S01]  /*b880*/  ISETP.GE.AND P0, PT, R35, R0, PT ;  /* 0x000000002300720c */ /* 0x000fe20003f06270 */
[----:B------:R-:W-:-:S05]  /*b890*/  IMAD.MOV.U32 R0, RZ, RZ, 0x1 ;  /* 0x00000001ff007424 */ /* 0x000fca00078e00ff */
[----:B------:R-:W-:-:S07]  /*b8a0*/  SHF.L.U32 R0, R0, 0x1f, RZ ;  /* 0x0000001f00007819 */ /* 0x000fce00000006ff */
[----:B0-2---:R-:W-:Y:S02]  /*b8b0*/  @!P0 LEA R2, P2, R22, R14, 0x1 ;  /* 0x0000000e16028211 */ /* 0x005fe400078408ff */
[----:B------:R-:W-:-:S03]  /*b8c0*/  @!P0 LEA R5, R30, UR43, 0x1 ;  /* 0x0000002b1e058c11 */ /* 0x000fc6000f8e08ff */
[----:B-1----:R-:W-:-:S05]  /*b8d0*/  @!P0 IMAD.X R3, RZ, RZ, R6, P2 ;  /* 0x000000ffff038224 */ /* 0x002fca00010e0606 */
[----:B------:R-:W-:Y:S01]  /*b8e0*/  @!PT LDS RZ, [RZ] ;  /* 0x00000000fffff984 */ /* 0x000fe20000000800 */
[----:B------:R-:W-:Y:S01]  /*b8f0*/  @!PT LDS RZ, [RZ] ;  /* 0x00000000fffff984 */ /* 0x000fe20000000800 */
[----:B------:R-:W-:Y:S01]  /*b900*/  @!PT LDS RZ, [RZ] ;  /* 0x00000000fffff984 */ /* 0x000fe20000000800 */
[----:B------:R0:W-:Y:S01]  /*b910*/  @!P0 LDGSTS.E.BYPASS.LTC128B.128 [R5+0x21c00], desc[UR36][R2.64], !P1 ;  /* 0x21c0000002058fae */ /* 0x0001e2000c901d64 */
[----:B------:R-:W-:Y:S01]  /*b920*/  NOP ;  /* 0x0000000000007918 */ /* 0x000fe20000000000 */
[----:B------:R-:W-:Y:S02]  /*b930*/  SYNCS.ARRIVE.TRANS64.RED.A0T1 RZ, [UR43+0x28c00], RZ ;  /* 0x028c00ffffff79a7 */ /* 0x000fe4000820042b */
[----:B------:R-:W-:Y:S01]  /*b940*/  ARRIVES.LDGSTSBAR.64.TRANSCNT [UR43+0x28c00] ;  /* 0x028c0000ff0079b0 */ /* 0x000fe20008000aab */
[----:B------:R-:W-:Y:S01]  /*b950*/  NOP ;  /* 0x0000000000007918 */ /* 0x000fe20000000000 */
[----:B------:R-:W-:Y:S01]  /*b960*/  SYNCS.ARRIVE.TRANS64.A1T0 RZ, [UR43+0x28c00], RZ ;  /* 0x028c00ffffff79a7 */ /* 0x000fe2000810002b */
[----:B------:R-:W1:Y:S02]  /*b970*/  SYNCS.PHASECHK.TRANS64.TRYWAIT P0, [UR43+0x28c20], R0 ;  /* 0x028c2000ff0075a7 */ /* 0x000e64000800016b */
[----:B01----:R-:W-:Y:S05]  /*b980*/  @!P0 BRA `(.L_x_3269) ;  /* 0x0000002400f48947 */ /* 0x003fea0003800000 */
.L_x_3325:
[----:B------:R-:W-:-:S13]  /*b990*/  ISETP.NE.AND P0, PT, R33, 0x3, PT ;  /* 0x000000032100780c */ /* 0x000fda0003f05270 */
[----:B------:R-:W-:Y:S05]  /*b9a0*/  @!P0 BRA `(.L_x_3270) ;  /* 0x0000000000048947 */ /* 0x000fea0003800000 */
[----:B------:R-:W-:Y:S01]  /*b9b0*/  BPT.TRAP 0x1 ;  /* 0x000000040000795c */ /* 0x000fe20000300000 */
.L_x_3270:
[----:B------:R-:W1:Y:S02]  /*b9c0*/  SYNCS.PHASECHK.TRANS64.TRYWAIT P0, [UR43+0x28c60], R0 ;  /* 0x028c6000ff0075a7 */ /* 0x000e64000800016b */
[----:B-1----:R-:W-:Y:S05]  /*b9d0*/  @!P0 BRA `(.L_x_3271) ;  /* 0x0000002400f88947 */ /* 0x002fea0003800000 */
.L_x_3326:
[----:B------:R-:W-:Y:S01]  /*b9e0*/  ULDC.64 UR4, c[0x0][0x328] ;  /* 0x0000ca0000047ab9 */ /* 0x000fe20000000a00 */
[----:B------:R-:W-:Y:S01]  /*b9f0*/  ULDC.64 UR6, c[0x0][0x338] ;  /* 0x0000ce0000067ab9 */ /* 0x000fe20000000a00 */
[----:B0-----:R-:W-:Y:S02]  /*ba00*/  IMAD R0, R29, UR4, RZ ;  /* 0x000000041d007c24 */ /* 0x001fe4000f8e02ff */
[----:B------:R-:W-:Y:S01]  /*ba10*/  IMAD.WIDE.U32 R2, R19, UR4, RZ ;  /* 0x0000000413027c25 */ /* 0x000fe2000f8e00ff */
[----:B------:R-:W-:-:S03]  /*ba20*/  R2UR UR4, R23 ;  /* 0x00000000170472ca */ /* 0x000fc600000e0000 */
[----:B------:R-:W-:Y:S02]  /*ba30*/  IMAD R19, R19, UR5, R0 ;  /* 0x0000000513137c24 */ /* 0x000fe4000f8e0200 */
[----:B------:R-:W-:-:S03]  /*ba40*/  IMAD R5, R27, UR6, RZ ;  /* 0x000000061b057c24 */ /* 0x000fc6000f8e02ff */
[----:B------:R-:W-:Y:S01]  /*ba50*/  IADD3 R3, R3, R19, RZ ;  /* 0x0000001303037210 */ /* 0x000fe20007ffe0ff */
[C---:B------:R-:W-:Y:S02]  /*ba60*/  IMAD R5, R26.reuse, UR7, R5 ;  /* 0x000000071a057c24 */ /* 0x040fe4000f8e0205 */
[----:B------:R-:W-:Y:S01]  /*ba70*/  IMAD.WIDE.U32 R2, R26, UR6, R2 ;  /* 0x000000061a027c25 */ /* 0x000fe2000f8e0002 */
[----:B------:R-:W-:Y:S02]  /*ba80*/  ULDC.64 UR6, c[0x0][0x330] ;  /* 0x0000cc0000067ab9 */ /* 0x000fe40000000a00 */
[----:B------:R-:W-:Y:S01]  /*ba90*/  UIMAD UR4, UR4, UR6, URZ ;  /* 0x00000006040472a4 */ /* 0x000fe2000f8e023f */
[----:B------:R-:W-:Y:S02]  /*baa0*/  IMAD.IADD R3, R3, 0x1, R5 ;  /* 0x0000000103037824 */ /* 0x000fe400078e0205 */
[----:B------:R-:W-:Y:S01]  /*bab0*/  IMAD.U32 R5, RZ, RZ, UR6 ;  /* 0x00000006ff057e24 */ /* 0x000fe2000f8e00ff */
[----:B------:R-:W-:-:S03]  /*bac0*/  UIMAD UR4, UR40, UR7, UR4 ;  /* 0x00000007280472a4 */ /* 0x000fc6000f8e0204 */
[----:B------:R-:W-:Y:S01]  /*bad0*/  IMAD.WIDE.U32 R2, R5, UR40, R2 ;  /* 0x0000002805027c25 */ /* 0x000fe2000f8e0002 */
[----:B------:R-:W-:-:S04]  /*bae0*/  ULDC.64 UR6, c[0x0][0x318] ;  /* 0x0000c60000067ab9 */ /* 0x000fc80000000a00 */
[----:B------:R-:W-:Y:S01]  /*baf0*/  IADD3 R3, R3, UR4, RZ ;  /* 0x0000000403037c10 */ /* 0x000fe2000fffe0ff */
[----:B------:R-:W-:Y:S01]  /*bb00*/  UMOV UR4, 0xffffffff ;  /* 0xffffffff00047882 */ /* 0x000fe20000000000 */
[----:B------:R-:W-:-:S04]  /*bb10*/  LEA R0, P0, R2, UR6, 0x1 ;  /* 0x0000000602007c11 */ /* 0x000fc8000f8008ff */
[----:B------:R-:W-:Y:S01]  /*bb20*/  LEA.HI.X R6, R2, UR7, R3, 0x1, P0 ;  /* 0x0000000702067c11 */ /* 0x000fe200080f0c03 */
[----:B------:R-:W-:Y:S08]  /*bb30*/  BRA.DIV UR4, `(.L_x_3272) ;  /* 0x0000002604b87947 */ /* 0x000ff0000b800000 */
[----:B------:R-:W0:Y:S01]  /*bb40*/  SHFL.IDX PT, R14, R0, RZ, 0x181f ;  /* 0x00181fff000e7589 */ /* 0x000e2200000e0000 */
[----:B------:R-:W-:Y:S01]  /*bb50*/  IMAD.SHL.U32 R8, R22, 0x2, RZ ;  /* 0x0000000216087824 */ /* 0x000fe200078e00ff */
[C---:B------:R-:W-:Y:S02]  /*bb60*/  LOP3.LUT R4, R17.reuse, 0x1, RZ, 0xc0, !PT ;  /* 0x0000000111047812 */ /* 0x040fe400078ec0ff */
[----:B------:R-:W1:Y:S01]  /*bb70*/  SHFL.IDX PT, R3, R6, RZ, 0x181f ;  /* 0x00181fff06037589 */ /* 0x000e6200000e0000 */
[----:B------:R-:W-:Y:S02]  /*bb80*/  LEA R7, R30, UR43, 0x1 ;  /* 0x0000002b1e077c11 */ /* 0x000fe4000f8e08ff */
[----:B------:R-:W-:Y:S01]  /*bb90*/  ISETP.NE.U32.AND P1, PT, R4, 0x1, PT ;  /* 0x000000010400780c */ /* 0x000fe20003f25070 */
[----:B------:R-:W-:Y:S01]  /*bba0*/  SHFL.IDX PT, R5, R6, 0x1, 0x181f ;  /* 0x00381f0006057f89 */ /* 0x000fe200000e0000 */
[C---:B------:R-:W-:Y:S02]  /*bbb0*/  LOP3.LUT P5, RZ, R17.reuse, 0x2, RZ, 0xc0, !PT ;  /* 0x0000000211ff7812 */ /* 0x040fe400078ac0ff */
[C---:B------:R-:W-:Y:S01]  /*bbc0*/  LOP3.LUT P4, RZ, R17.reuse, 0x4, RZ, 0xc0, !PT ;  /* 0x0000000411ff7812 */ /* 0x040fe2000788c0ff */
[----:B------:R-:W-:Y:S01]  /*bbd0*/  SHFL.IDX PT, R9, R6, 0x2, 0x181f ;  /* 0x00581f0006097f89 */ /* 0x000fe200000e0000 */
[----:B------:R-:W-:-:S02]  /*bbe0*/  LOP3.LUT P3, RZ, R17, 0x8, RZ, 0xc0, !PT ;  /* 0x0000000811ff7812 */ /* 0x000fc4000786c0ff */
[C---:B------:R-:W-:Y:S01]  /*bbf0*/  LOP3.LUT P2, RZ, R17.reuse, 0x10, RZ, 0xc0, !PT ;  /* 0x0000001011ff7812 */ /* 0x040fe2000784c0ff */
[----:B------:R-:W-:Y:S01]  /*bc00*/  SHFL.IDX PT, R6, R6, 0x3, 0x181f ;  /* 0x00781f0006067f89 */ /* 0x000fe200000e0000 */
[----:B------:R-:W-:Y:S02]  /*bc10*/  LOP3.LUT R16, R16, 0xfffffeff, RZ, 0xc0, !PT ;  /* 0xfffffeff10107812 */ /* 0x000fe400078ec0ff */
[----:B------:R-:W-:Y:S02]  /*bc20*/  PRMT R4, R17, 0x8880, RZ ;  /* 0x0000888011047816 */ /* 0x000fe400000000ff */
[----:B------:R-:W-:Y:S02]  /*bc30*/  @P1 LOP3.LUT R16, R16, 0x100, RZ, 0xfc, !PT ;  /* 0x0000010010101812 */ /* 0x000fe400078efcff */
[----:B0-----:R-:W-:Y:S02]  /*bc40*/  IADD3 R2, P0, R14, R8, RZ ;  /* 0x000000080e027210 */ /* 0x001fe40007f1e0ff */
[----:B------:R-:W0:Y:S01]  /*bc50*/  SHFL.IDX PT, R14, R0, 0x1, 0x181f ;  /* 0x00381f00000e7f89 */ /* 0x000e2200000e0000 */
[----:B------:R-:W-:-:S02]  /*bc60*/  LOP3.LUT R16, R16, 0xfffffdff, RZ, 0xc0, !PT ;  /* 0xfffffdff10107812 */ /* 0x000fc400078ec0ff */
[----:B-1----:R-:W-:Y:S01]  /*bc70*/  IMAD.X R3, RZ, RZ, R3, P0 ;  /* 0x000000ffff037224 */ /* 0x002fe200000e0603 */
[----:B------:R-:W-:Y:S02]  /*bc80*/  ISETP.LT.OR P0, PT, R18, 0x1, P1 ;  /* 0x000000011200780c */ /* 0x000fe40000f01670 */
[----:B------:R-:W-:-:S11]  /*bc90*/  LOP3.LUT P1, RZ, R17, 0x20, RZ, 0xc0, !PT ;  /* 0x0000002011ff7812 */ /* 0x000fd6000782c0ff */
[----:B------:R-:W-:Y:S01]  /*bca0*/  LDGSTS.E.BYPASS.LTC128B.128 [R7+0x400], desc[UR36][R2.64], !P0 ;  /* 0x0040000002077fae */ /* 0x000fe2000c101d64 */
[----:B------:R-:W-:-:S13]  /*bcb0*/  ISETP.LT.OR P0, PT, R18, 0x1, !P5 ;  /* 0x000000011200780c */ /* 0x000fda0006f01670 */
        /* <DEDUP_REMOVED lines=9> */
[----:B------:R-:W-:-:S04]  /*bd50*/  LOP3.LUT P0, RZ, R17, 0x40, RZ, 0xc0, !PT ;  /* 0x0000004011ff7812 */ /* 0x000fc8000780c0ff */
[----:B------:R-:W-:-:S13]  /*bd60*/  ISETP.LT.OR P6, PT, R18, 0x1, !P0 ;  /* 0x000000011200780c */ /* 0x000fda00047c1670 */
[----:B------:R-:W-:Y:S01]  /*bd70*/  LDGSTS.E.BYPASS.LTC128B.128 [R7+0xc400], desc[UR36][R2.64+0x300], !P6 ;  /* 0x0c40030002077fae */ /* 0x000fe2000f101d64 */
[----:B------:R-:W-:-:S13]  /*bd80*/  ISETP.GT.AND P6, PT, R4, -0x1, PT ;  /* 0xffffffff0400780c */ /* 0x000fda0003fc4270 */
[----:B------:R-:W-:Y:S02]  /*bd90*/  @P6 LOP3.LUT R16, R16, 0x200, RZ, 0xfc, !PT ;  /* 0x0000020010106812 */ /* 0x000fe400078efcff */
[----:B------:R-:W-:-:S13]  /*bda0*/  ISETP.LT.OR P6, PT, R18, 0x1, P6 ;  /* 0x000000011200780c */ /* 0x000fda00037c1670 */
[----:B------:R1:W-:Y:S01]  /*bdb0*/  LDGSTS.E.BYPASS.LTC128B.128 [R7+0xe400], desc[UR36][R2.64+0x380], !P6 ;  /* 0x0e40038002077fae */ /* 0x0003e2000f101d64 */
[----:B0-----:R-:W-:-:S03]  /*bdc0*/  IADD3 R4, P6, R14, R8, RZ ;  /* 0x000000080e047210 */ /* 0x001fc60007fde0ff */
[----:B------:R-:W1:Y:S01]  /*bdd0*/  SHFL.IDX PT, R14, R0, 0x2, 0x181f ;  /* 0x00581f00000e7f89 */ /* 0x000e6200000e0000 */
[----:B------:R-:W-:Y:S02]  /*bde0*/  IADD3.X R5, RZ, R5, RZ, P6, !PT ;  /* 0x00000005ff057210 */ /* 0x000fe400037fe4ff */
[----:B-1----:R-:W-:Y:S02]  /*bdf0*/  IADD3 R2, P6, R14, R8, RZ ;  /* 0x000000080e027210 */ /* 0x002fe40007fde0ff */
[----:B------:R0:W1:Y:S03]  /*be00*/  SHFL.IDX PT, R14, R0, 0x3, 0x181f ;  /* 0x00781f00000e7f89 */ /* 0x00006600000e0000 */
[----:B------:R-:W-:Y:S01]  /*be10*/  IMAD.X R3, RZ, RZ, R9, P6 ;  /* 0x000000ffff037224 */ /* 0x000fe200030e0609 */
[----:B------:R-:W-:-:S04]  /*be20*/  LOP3.LUT P6, RZ, R16, 0x100, RZ, 0xc0, !PT ;  /* 0x0000010010ff7812 */ /* 0x000fc800078cc0ff */
[----:B------:R-:W-:-:S13]  /*be30*/  ISETP.LT.OR P6, PT, R18, 0x11, P6 ;  /* 0x000000111200780c */ /* 0x000fda00037c1670 */
        /* <DEDUP_REMOVED lines=14> */
[----:B------:R-:W-:-:S13]  /*bf20*/  ISETP.LT.OR P6, PT, R18, 0x11, P6 ;  /* 0x000000111200780c */ /* 0x000fda00037c1670 */
[----:B------:R2:W-:Y:S01]  /*bf30*/  LDGSTS.E.BYPASS.LTC128B.128 [R7+0xec00], desc[UR36][R4.64+0x380], !P6 ;  /* 0x0ec0038004077fae */ /* 0x0005e2000f101d64 */
[----:B------:R-:W-:-:S04]  /*bf40*/  LOP3.LUT P6, RZ, R16, 0x100, RZ, 0xc0, !PT ;  /* 0x0000010010ff7812 */ /* 0x000fc800078cc0ff */
[----:B------:R-:W-:Y:S01]  /*bf50*/  ISETP.LT.OR P6, PT, R18, 0x21, P6 ;  /* 0x000000211200780c */ /* 0x000fe200037c1670 */
[----:B--2---:R-:W-:-:S12]  /*bf60*/  IMAD.MOV.U32 R4, RZ, RZ, RZ ;  /* 0x000000ffff047224 */ /* 0x004fd800078e00ff */
[----:B------:R0:W-:Y:S01]  /*bf70*/  LDGSTS.E.BYPASS.LTC128B.128 [R7+0x1400], desc[UR36][R2.64], !P6 ;  /* 0x0140000002077fae */ /* 0x0001e2000f101d64 */
[----:B------:R-:W-:-:S13]  /*bf80*/  ISETP.LT.OR P6, PT, R18, 0x21, !P5 ;  /* 0x000000211200780c */ /* 0x000fda0006fc1670 */
        /* <DEDUP_REMOVED lines=11> */
[----:B------:R-:W-:-:S04]  /*c040*/  LOP3.LUT P6, RZ, R16, 0x200, RZ, 0xc0, !PT ;  /* 0x0000020010ff7812 */ /* 0x000fc800078cc0ff */
[----:B------:R-:W-:-:S13]  /*c050*/  ISETP.LT.OR P6, PT, R18, 0x21, P6 ;  /* 0x000000211200780c */ /* 0x000fda00037c1670 */
[----:B-1----:R0:W-:Y:S02]  /*c060*/  LDGSTS.E.BYPASS.LTC128B.128 [R7+0xf400], desc[UR36][R2.64+0x380], !P6 ;  /* 0x0f40038002077fae */ /* 0x0021e4000f101d64 */
.L_x_3336:
[----:B0-----:R-:W-:Y:S02]  /*c070*/  IADD3 R2, P6, R14, R8, RZ ;  /* 0x000000080e027210 */ /* 0x001fe40007fde0ff */
[----:B------:R-:W-:Y:S02]  /*c080*/  ISETP.LT.OR P5, PT, R18, 0x31, !P5 ;  /* 0x000000311200780c */ /* 0x000fe40006fa1670 */
[----:B------:R-:W-:Y:S02]  /*c090*/  IADD3.X R3, RZ, R6, RZ, P6, !PT ;  /* 0x00000006ff037210 */ /* 0x000fe400037fe4ff */
[----:B------:R-:W-:Y:S02]  /*c0a0*/  LOP3.LUT P6, RZ, R16, 0x100, RZ, 0xc0, !PT ;  /* 0x0000010010ff7812 */ /* 0x000fe400078cc0ff */
[C---:B------:R-:W-:Y:S02]  /*c0b0*/  ISETP.LT.OR P4, PT, R18.reuse, 0x31, !P4 ;  /* 0x000000311200780c */ /* 0x040fe40006781670 */
[----:B------:R-:W-:-:S02]  /*c0c0*/  ISETP.LT.OR P6, PT, R18, 0x31, P6 ;  /* 0x000000311200780c */ /* 0x000fc400037c1670 */
[C---:B------:R-:W-:Y:S02]  /*c0d0*/  ISETP.LT.OR P3, PT, R18.reuse, 0x31, !P3 ;  /* 0x000000311200780c */ /* 0x040fe40005f61670 */
[C---:B------:R-:W-:Y:S02]  /*c0e0*/  ISETP.LT.OR P2, PT, R18.reuse, 0x31, !P2 ;  /* 0x000000311200780c */ /* 0x040fe40005741670 */
[C---:B------:R-:W-:Y:S02]  /*c0f0*/  ISETP.LT.OR P1, PT, R18.reuse, 0x31, !P1 ;  /* 0x000000311200780c */ /* 0x040fe40004f21670 */
[----:B------:R-:W-:-:S05]  /*c100*/  ISETP.LT.OR P0, PT, R18, 0x31, !P0 ;  /* 0x000000311200780c */ /* 0x000fca0004701670 */
[----:B------:R-:W-:Y:S01]  /*c110*/  @!PT LDS RZ, [RZ] ;  /* 0x00000000fffff984 */ /* 0x000fe20000000800 */
[----:B------:R-:W-:Y:S01]  /*c120*/  @!PT LDS RZ, [RZ] ;  /* 0x00000000fffff984 */ /* 0x000fe20000000800 */
[----:B------:R-:W-:Y:S01]  /*c130*/  @!PT LDS RZ, [RZ] ;  /* 0x00000000fffff984 */ /* 0x000fe20000000800 */
[----:B------:R0:W-:Y:S01]  /*c140*/  LDGSTS.E.BYPASS.LTC128B.128 [R7+0x1c00], desc[UR36][R2.64], !P6 ;  /* 0x01c0000002077fae */ /* 0x0001e2000f101d64 */
[----:B------:R-:W-:-:S03]  /*c150*/  LOP3.LUT P6, RZ, R16, 0x200, RZ, 0xc0, !PT ;  /* 0x0000020010ff7812 */ /* 0x000fc600078cc0ff */
[----:B------:R0:W-:Y:S04]  /*c160*/  LDGSTS.E.BYPASS.LTC128B.128 [R7+0x3c00], desc[UR36][R2.64+0x80], !P5 ;  /* 0x03c0008002077fae */ /* 0x0001e8000e901d64 */
[----:B------:R0:W-:Y:S04]  /*c170*/  LDGSTS.E.BYPASS.LTC128B.128 [R7+0x5c00], desc[UR36][R2.64+0x100], !P4 ;  /* 0x05c0010002077fae */ /* 0x0001e8000e101d64 */
[----:B------:R0:W-:Y:S04]  /*c180*/  LDGSTS.E.BYPASS.LTC128B.128 [R7+0x7c00], desc[UR36][R2.64+0x180], !P3 ;  /* 0x07c0018002077fae */ /* 0x0001e8000d901d64 */
[----:B------:R0:W-:Y:S04]  /*c190*/  LDGSTS.E.BYPASS.LTC128B.128 [R7+0x9c00], desc[UR36][R2.64+0x200], !P2 ;  /* 0x09c0020002077fae */ /* 0x0001e8000d101d64 */
[----:B------:R0:W-:Y:S04]  /*c1a0*/  LDGSTS.E.BYPASS.LTC128B.128 [R7+0xbc00], desc[UR36][R2.64+0x280], !P1 ;  /* 0x0bc0028002077fae */ /* 0x0001e8000c901d64 */
[----:B------:R0:W-:Y:S01]  /*c1b0*/  LDGSTS.E.BYPASS.LTC128B.128 [R7+0xdc00], desc[UR36][R2.64+0x300], !P0 ;  /* 0x0dc0030002077fae */ /* 0x0001e2000c101d64 */
[----:B------:R-:W-:-:S13]  /*c1c0*/  ISETP.LT.OR P0, PT, R18, 0x31, P6 ;  /* 0x000000311200780c */ /* 0x000fda0003701670 */
[----:B------:R0:W-:Y:S01]  /*c1d0*/  LDGSTS.E.BYPASS.LTC128B.128 [R7+0xfc00], desc[UR36][R2.64+0x380], !P0 ;  /* 0x0fc0038002077fae */ /* 0x0001e2000c101d64 */
[----:B------:R-:W-:Y:S01]  /*c1e0*/  NOP ;  /* 0x0000000000007918 */ /* 0x000fe20000000000 */
[----:B------:R-:W-:Y:S02]  /*c1f0*/  SYNCS.ARRIVE.TRANS64.RED.A0T1 RZ, [UR43+0x28c50], RZ ;  /* 0x028c50ffffff79a7 */ /* 0x000fe4000820042b */
[----:B------:R-:W-:Y:S01]  /*c200*/  ARRIVES.LDGSTSBAR.64.TRANSCNT [UR43+0x28c50] ;  /* 0x028c5000ff0079b0 */ /* 0x000fe20008000aab */
[----:B------:R-:W-:Y:S01]  /*c210*/  NOP ;  /* 0x0000000000007918 */ /* 0x000fe20000000000 */
[----:B------:R-:W-:-:S13]  /*c220*/  ISETP.NE.AND P6, PT, R33, 0x3, PT ;  /* 0x000000032100780c */ /* 0x000fda0003fc5270 */
[----:B0-----:R-:W-:Y:S05]  /*c230*/  @!P6 BRA `(.L_x_3273) ;  /* 0x000000000004e947 */ /* 0x001fea0003800000 */
[----:B------:R-:W-:Y:S01]  /*c240*/  BPT.TRAP 0x1 ;  /* 0x000000040000795c */ /* 0x000fe20000300000 */
.L_x_3273:
[----:B------:R-:W-:Y:S01]  /*c250*/  VIADD R25, R25, 0xfffffffe ;  /* 0xfffffffe19197836 */ /* 0x000fe20000000000 */
[----:B------:R-:W-:Y:S01]  /*c260*/  SYNCS.ARRIVE.TRANS64.A1T0 RZ, [UR43+0x28c50], RZ ;  /* 0x028c50ffffff79a7 */ /* 0x000fe2000810002b */
[----:B------:R-:W-:Y:S01]  /*c270*/  BSSY B0, `(.L_x_3257) ;  /* 0x00000f1000007945 */ /* 0x000fe20003800000 */
[----:B------:R-:W-:Y:S01]  /*c280*/  IMAD.MOV.U32 R0, RZ, RZ, 0x1 ;  /* 0x00000001ff007424 */ /* 0x000fe200078e00ff */
[----:B------:R-:W-:Y:S02]  /*c290*/  MOV R21, 0x1 ;  /* 0x0000000100157802 */ /* 0x000fe40000000f00 */
[----:B------:R-:W-:-:S13]  /*c2a0*/  ISETP.GE.AND P0, PT, R25, UR45, PT ;  /* 0x0000002d19007c0c */ /* 0x000fda000bf06270 */
[----:B------:R-:W-:Y:S05]  /*c2b0*/  @!P0 BRA `(.L_x_3274) ;  /* 0x0000000c00b08947 */ /* 0x000fea0003800000 */
[----:B------:R-:W-:Y:S01]  /*c2c0*/  UIADD3 UR4, UR44, 0x1, URZ ;  /* 0x000000012c047890 */ /* 0x000fe2000fffe03f */
[----:B------:R-:W-:Y:S01]  /*c2d0*/  LOP3.LUT R3, RZ, UR42, RZ, 0x33, !PT ;  /* 0x0000002aff037c12 */ /* 0x000fe2000f8e33ff */
[----:B------:R-:W-:Y:S01]  /*c2e0*/  IMAD.MOV.U32 R21, RZ, RZ, 0x1 ;  /* 0x00000001ff157424 */ /* 0x000fe200078e00ff */
[----:B------:R-:W-:Y:S01]  /*c2f0*/  IADD3 R36, R37, R28, R36 ;  /* 0x0000001c25247210 */ /* 0x000fe20007ffe024 */
[----:B------:R-:W-:Y:S01]  /*c300*/  UIMAD UR4, UR4, UR38, URZ ;  /* 0x00000026040472a4 */ /* 0x000fe2000f8e023f */
[----:B------:R-:W-:Y:S02]  /*c310*/  LOP3.LUT R28, R34, 0x40, RZ, 0xc0, !PT ;  /* 0x00000040221c7812 */ /* 0x000fe400078ec0ff */
[----:B------:R-:W-:Y:S01]  /*c320*/  LOP3.LUT R25, R17, 0x80, RZ, 0xc0, !PT ;  /* 0x0000008011197812 */ /* 0x000fe200078ec0ff */
[----:B------:R-:W-:Y:S01]  /*c330*/  VIADD R36, R36, 0xffffff40 ;  /* 0xffffff4024247836 */ /* 0x000fe20000000000 */
[----:B------:R-:W-:Y:S02]  /*c340*/  SHF.R.U32.HI R28, RZ, 0x2, R28 ;  /* 0x00000002ff1c7819 */ /* 0x000fe4000001161c */
[----:B------:R-:W-:-:S02]  /*c350*/  LOP3.LUT R0, RZ, UR4, RZ, 0x33, !PT ;  /* 0x00000004ff007c12 */ /* 0x000fc4000f8e33ff */
[----:B------:R-:W-:Y:S02]  /*c360*/  SHF.R.U32.HI R25, RZ, 0x3, R25 ;  /* 0x00000003ff197819 */ /* 0x000fe40000011619 */
[----:B------:R-:W-:Y:S02]  /*c370*/  VIMNMX R3, R0, R3, !PT ;  /* 0x0000000300037248 */ /* 0x000fe40007fe0100 */
[----:B------:R-:W-:Y:S02]  /*c380*/  MOV R0, 0x1 ;  /* 0x0000000100007802 */ /* 0x000fe40000000f00 */
[C---:B------:R-:W-:Y:S01]  /*c390*/  IADD3 R22, -R3.reuse, -0x2, RZ ;  /* 0xfffffffe03167810 */ /* 0x040fe20007ffe1ff */
[----:B------:R-:W-:-:S07]  /*c3a0*/  IMAD R9, R3, -0x40, R36 ;  /* 0xffffffc003097824 */ /* 0x000fce00078e0224 */
.L_x_3289:
[----:B------:R-:W0:Y:S01]  /*c3b0*/  LDC R2, c[0x0][0x430] ;  /* 0x00010c00ff027b82 */ /* 0x000e220000000800 */
[----:B------:R-:W-:Y:S01]  /*c3c0*/  ISETP.GT.U32.AND P0, PT, R31, 0x3f, PT ;  /* 0x0000003f1f00780c */ /* 0x000fe20003f04070 */
[----:B------:R-:W-:Y:S01]  /*c3d0*/  BSSY B1, `(.L_x_3275) ;  /* 0x0000014000017945 */ /* 0x000fe20003800000 */
[----:B------:R-:W-:Y:S02]  /*c3e0*/  IMAD.MOV.U32 R7, RZ, RZ, R9 ;  /* 0x000000ffff077224 */ /* 0x000fe400078e0009 */
[----:B------:R-:W-:Y:S01]  /*c3f0*/  IMAD.MOV.U32 R6, RZ, RZ, RZ ;  /* 0x000000ffff067224 */ /* 0x000fe200078e00ff */
[----:B0-----:R-:W-:-:S13]  /*c400*/  ISETP.NE.AND P1, PT, R2, 0x1, PT ;  /* 0x000000010200780c */ /* 0x001fda0003f25270 */
[----:B------:R-:W0:Y:S08]  /*c410*/  @P1 LDC R2, c[0x0][0x434] ;  /* 0x00010d00ff021b82 */ /* 0x000e300000000800 */
[----:B------:R-:W1:Y:S01]  /*c420*/  @P1 LDC R3, c[0x0][0x438] ;  /* 0x00010e00ff031b82 */ /* 0x000e620000000800 */
[----:B0-----:R-:W-:-:S05]  /*c430*/  @P1 IMAD.HI.U32 R2, R9, R2, RZ ;  /* 0x0000000209021227 */ /* 0x001fca00078e00ff */
[----:B-1----:R-:W-:Y:S01]  /*c440*/  @P1 SHF.R.U32.HI R7, RZ, R3, R2 ;  /* 0x00000003ff071219 */ /* 0x002fe20000011602 */
[----:B--2---:R-:W-:Y:S06]  /*c450*/  @P0 BRA `(.L_x_3276) ;  /* 0x00000000002c0947 */ /* 0x004fec0003800000 */
[----:B------:R-:W-:Y:S01]  /*c460*/  ULDC.64 UR4, c[0x0][0x428] ;  /* 0x00010a0000047ab9 */ /* 0x000fe20000000a00 */
[----:B------:R-:W-:Y:S01]  /*c470*/  SHF.R.S32.HI R3, RZ, 0x1f, R7 ;  /* 0x0000001fff037819 */ /* 0x000fe20000011407 */
[----:B------:R-:W-:Y:S01]  /*c480*/  IMAD R5, R32, UR4, RZ ;  /* 0x0000000420057c24 */ /* 0x000fe2000f8e02ff */
[----:B------:R-:W-:-:S03]  /*c490*/  MOV R2, R7 ;  /* 0x0000000700027202 */ /* 0x000fc60000000f00 */
[C---:B------:R-:W-:Y:S02]  /*c4a0*/  IMAD R5, R24.reuse, UR5, R5 ;  /* 0x0000000518057c24 */ /* 0x040fe4000f8e0205 */
[----:B------:R-:W-:Y:S01]  /*c4b0*/  IMAD.WIDE.U32 R2, R24, UR4, R2 ;  /* 0x0000000418027c25 */ /* 0x000fe2000f8e0002 */
[----:B------:R-:W-:-:S03]  /*c4c0*/  ULDC.64 UR4, c[0x0][0x418] ;  /* 0x0001060000047ab9 */ /* 0x000fc60000000a00 */
[----:B------:R-:W-:Y:S01]  /*c4d0*/  IMAD.IADD R3, R5, 0x1, R3 ;  /* 0x0000000105037824 */ /* 0x000fe200078e0203 */
[----:B------:R-:W-:-:S04]  /*c4e0*/  LEA R4, P0, R2, UR4, 0x2 ;  /* 0x0000000402047c11 */ /* 0x000fc8000f8010ff */
[----:B------:R-:W-:-:S05]  /*c4f0*/  LEA.HI.X R5, R2, UR5, R3, 0x2, P0 ;  /* 0x0000000502057c11 */ /* 0x000fca00080f1403 */
[----:B------:R0:W5:Y:S04]  /*c500*/  LDG.E R6, desc[UR36][R4.64] ;  /* 0x0000002404067981 */ /* 0x000168000c1e1900 */
.L_x_3276:
[----:B------:R-:W-:Y:S05]  /*c510*/  BSYNC B1 ;  /* 0x0000000000017941 */ /* 0x000fea0003800000 */
.L_x_3275:
[----:B------:R-:W-:-:S13]  /*c520*/  ISETP.NE.AND P0, PT, R33, 0x3, PT ;  /* 0x000000032100780c */ /* 0x000fda0003f05270 */
[----:B------:R-:W-:Y:S05]  /*c530*/  @!P0 BRA `(.L_x_3277) ;  /* 0x0000000000048947 */ /* 0x000fea0003800000 */
[----:B------:R-:W-:Y:S01]  /*c540*/  BPT.TRAP 0x1 ;  /* 0x000000040000795c */ /* 0x000fe20000300000 */
.L_x_3277:
[----:B------:R-:W-:Y:S01]  /*c550*/  LEA R10, R0, UR43, 0x3 ;  /* 0x0000002b000a7c11 */ /* 0x000fe2000f8e18ff */
[----:B------:R-:W-:Y:S01]  /*c560*/  BSSY B1, `(.L_x_3278) ;  /* 0x0000004000017945 */ /* 0x000fe20003800000 */
[----:B------:R-:W-:-:S04]  /*c570*/  SHF.L.U32 R20, R21, 0x1f, RZ ;  /* 0x0000001f15147819 */ /* 0x000fc800000006ff */
[----:B------:R-:W1:Y:S02]  /*c580*/  SYNCS.PHASECHK.TRANS64.TRYWAIT P0, [R10+URZ+0x28c40], R20 ;  /* 0x028c40140a0075a7 */ /* 0x000e64000800017f */
[----:B-1----:R-:W-:Y:S05]  /*c590*/  @!P0 BRA `(.L_x_3279) ;  /* 0x0000002400308947 */ /* 0x002fea0003800000 */
.L_x_3337:
[----:B------:R-:W-:Y:S05]  /*c5a0*/  BSYNC B1 ;  /* 0x0000000000017941 */ /* 0x000fea0003800000 */
.L_x_3278:
[----:B------:R-:W-:Y:S01]  /*c5b0*/  ULDC UR4, c[0x0][0x430] ;  /* 0x00010c0000047ab9 */ /* 0x000fe20000000800 */
[----:B-----5:R-:W-:Y:S01]  /*c5c0*/  SHF.R.S32.HI R18, RZ, 0x1f, R6 ;  /* 0x0000001fff127819 */ /* 0x020fe20000011406 */
[----:B------:R-:W-:Y:S01]  /*c5d0*/  UIADD3 UR4, -UR4, URZ, URZ ;  /* 0x0000003f04047290 */ /* 0x000fe2000fffe13f */
[----:B------:R-:W-:Y:S02]  /*c5e0*/  R2UR UR6, R23 ;  /* 0x00000000170672ca */ /* 0x000fe400000e0000 */
[----:B------:R-:W-:Y:S02]  /*c5f0*/  LOP3.LUT P1, RZ, R16, 0x1, RZ, 0xc0, !PT ;  /* 0x0000000110ff7812 */ /* 0x000fe4000782c0ff */
[----:B------:R-:W-:Y:S01]  /*c600*/  LEA R17, R0, R30, 0xc ;  /* 0x0000001e00117211 */ /* 0x000fe200078e60ff */
[----:B------:R-:W-:Y:S01]  /*c610*/  IMAD R7, R7, UR4, R9 ;  /* 0x0000000407077c24 */ /* 0x000fe2000f8e0209 */
[----:B------:R-:W-:-:S04]  /*c620*/  ULDC.64 UR4, c[0x0][0x300] ;  /* 0x0000c00000047ab9 */ /* 0x000fc80000000a00 */
[----:B------:R-:W-:-:S05]  /*c630*/  SHF.R.S32.HI R19, RZ, 0x1f, R7 ;  /* 0x0000001fff137819 */ /* 0x000fca0000011407 */
[----:B------:R-:W-:-:S04]  /*c640*/  IMAD R2, R19, UR4, RZ ;  /* 0x0000000413027c24 */ /* 0x000fc8000f8e02ff */
[C---:B0-----:R-:W-:Y:S02]  /*c650*/  IMAD R5, R7.reuse, UR5, R2 ;  /* 0x0000000507057c24 */ /* 0x041fe4000f8e0202 */
        /* <DEDUP_REMOVED lines=20> */
[----:B------:R-:W2:Y:S04]  /*c7a0*/  SHFL.IDX PT, R3, R29, RZ, 0x181f ;  /* 0x00181fff1d037589 */ /* 0x000ea800000e0000 */
[----:B------:R-:W-:Y:S01]  /*c7b0*/  SHFL.IDX PT, R34, R29, 0x3, 0x181f ;  /* 0x00781f001d227f89 */ /* 0x000fe200000e0000 */
[----:B0-----:R-:W-:-:S03]  /*c7c0*/  IADD3 R12, P0, R14, R8, RZ ;  /* 0x000000080e0c7210 */ /* 0x001fc60007f1e0ff */
[----:B------:R-:W0:Y:S02]  /*c7d0*/  SHFL.IDX PT, R14, R26, 0x1, 0x181f ;  /* 0x00381f001a0e7f89 */ /* 0x000e2400000e0000 */
[----:B--2---:R-:W-:Y:S02]  /*c7e0*/  IMAD.X R13, RZ, RZ, R3, P0 ;  /* 0x000000ffff0d7224 */ /* 0x004fe400000e0603 */
[----:B------:R-:W2:Y:S04]  /*c7f0*/  SHFL.IDX PT, R3, R29, 0x1, 0x181f ;  /* 0x00381f001d037f89 */ /* 0x000ea800000e0000 */
[----:B------:R3:W-:Y:S01]  /*c800*/  LDGSTS.E.BYPASS.LTC128B.128 [R27+0x22400], desc[UR36][R12.64], !P1 ;  /* 0x224000000c1b7fae */ /* 0x0007e2000c901d64 */
[----:B0-----:R-:W-:-:S03]  /*c810*/  IADD3 R4, P0, R14, R8, RZ ;  /* 0x000000080e047210 */ /* 0x001fc60007f1e0ff */
[----:B------:R-:W0:Y:S02]  /*c820*/  SHFL.IDX PT, R14, R26, 0x2, 0x181f ;  /* 0x00581f001a0e7f89 */ /* 0x000e2400000e0000 */
[----:B--2---:R-:W-:Y:S02]  /*c830*/  IMAD.X R5, RZ, RZ, R3, P0 ;  /* 0x000000ffff057224 */ /* 0x004fe400000e0603 */
[----:B------:R-:W2:Y:S04]  /*c840*/  SHFL.IDX PT, R3, R29, 0x2, 0x181f ;  /* 0x00581f001d037f89 */ /* 0x000ea800000e0000 */
[----:B------:R3:W-:Y:S01]  /*c850*/  LDGSTS.E.BYPASS.LTC128B.128 [R27+0x22c00], desc[UR36][R4.64], !P1 ;  /* 0x22c00000041b7fae */ /* 0x0007e2000c901d64 */
[----:B0-----:R-:W-:-:S03]  /*c860*/  IADD3 R2, P0, R14, R8, RZ ;  /* 0x000000080e027210 */ /* 0x001fc60007f1e0ff */
[----:B------:R3:W0:Y:S01]  /*c870*/  SHFL.IDX PT, R14, R26, 0x3, 0x181f ;  /* 0x00781f001a0e7f89 */ /* 0x00062200000e0000 */
[----:B--2---:R-:W-:-:S05]  /*c880*/  IADD3.X R3, RZ, R3, RZ, P0, !PT ;  /* 0x00000003ff037210 */ /* 0x004fca00007fe4ff */
[----:B------:R3:W-:Y:S04]  /*c890*/  LDGSTS.E.BYPASS.LTC128B.128 [R27+0x23400], desc[UR36][R2.64], !P1 ;  /* 0x23400000021b7fae */ /* 0x0007e8000c901d64 */
.L_x_3347:
[----:B0--3--:R-:W-:-:S05]  /*c8a0*/  IADD3 R2, P0, R14, R8, RZ ;  /* 0x000000080e027210 */ /* 0x009fca0007f1e0ff */
[----:B------:R-:W-:Y:S01]  /*c8b0*/  IMAD.X R3, RZ, RZ, R34, P0 ;  /* 0x000000ffff037224 */ /* 0x000fe200000e0622 */
[----:B------:R-:W-:-:S04]  /*c8c0*/  PLOP3.LUT P0, PT, PT, PT, PT, 0x80, 0x0 ;  /* 0x000000000000781c */ /* 0x000fc80003f0f070 */
[----:B------:R-:W-:Y:S01]  /*c8d0*/  @!PT LDS RZ, [RZ] ;  /* 0x00000000fffff984 */ /* 0x000fe20000000800 */
[----:B------:R-:W-:Y:S01]  /*c8e0*/  @!PT LDS RZ, [RZ] ;  /* 0x00000000fffff984 */ /* 0x000fe20000000800 */
[----:B------:R-:W-:Y:S01]  /*c8f0*/  @!PT LDS RZ, [RZ] ;  /* 0x00000000fffff984 */ /* 0x000fe20000000800 */
[----:B------:R0:W-:Y:S01]  /*c900*/  LDGSTS.E.BYPASS.LTC128B.128 [R27+0x23c00], desc[UR36][R2.64], !P1 ;  /* 0x23c00000021b7fae */ /* 0x0001e2000c901d64 */
[----:B------:R-:W-:-:S08]  /*c910*/  NOP ;  /* 0x0000000000007918 */ /* 0x000fd00000000000 */
.L_x_3281:
        /* <DEDUP_REMOVED lines=10> */
.L_x_3282:
[----:B------:R2:W-:Y:S01]  /*c9c0*/  SYNCS.ARRIVE.TRANS64.A1T0 RZ, [R10+URZ+0x28c30], RZ ;  /* 0x028c30ff0aff79a7 */ /* 0x0005e2000810003f */
[----:B------:R-:W-:Y:S05]  /*c9d0*/  @!P2 BRA `(.L_x_3283) ;  /* 0x000000000004a947 */ /* 0x000fea0003800000 */
[----:B------:R-:W-:Y:S01]  /*c9e0*/  BPT.TRAP 0x1 ;  /* 0x000000040000795c */ /* 0x000fe20000300000 */
.L_x_3283:
[----:B------:R-:W3:Y:S01]  /*c9f0*/  SYNCS.PHASECHK.TRANS64.TRYWAIT P0, [R10+URZ+0x28c60], R20 ;  /* 0x028c60140a0075a7 */ /* 0x000ee2000800017f */
[----:B------:R-:W-:Y:S04]  /*ca00*/  BSSY B1, `(.L_x_3284) ;  /* 0x0000002000017945 */ /* 0x000fe80003800000 */
[----:B---3--:R-:W-:Y:S05]  /*ca10*/  @!P0 BRA `(.L_x_3285) ;  /* 0x0000002400308947 */ /* 0x008fea0003800000 */
.L_x_3348:
[----:B------:R-:W-:Y:S05]  /*ca20*/  BSYNC B1 ;  /* 0x0000000000017941 */ /* 0x000fea0003800000 */
.L_x_3284:
[----:B------:R-:W-:Y:S01]  /*ca30*/  ULDC.64 UR4, c[0x0][0x328] ;  /* 0x0000ca0000047ab9 */ /* 0x000fe20000000a00 */
[----:B------:R-:W-:Y:S01]  /*ca40*/  ULDC.64 UR6, c[0x0][0x338] ;  /* 0x0000ce0000067ab9 */ /* 0x000fe20000000a00 */
[----:B0-----:R-:W-:Y:S01]  /*ca50*/  IMAD R2, R19, UR4, RZ ;  /* 0x0000000413027c24 */ /* 0x001fe2000f8e02ff */
[----:B------:R-:W-:Y:S01]  /*ca60*/  LOP3.LUT P5, RZ, R16, 0x8, RZ, 0xc0, !PT ;  /* 0x0000000810ff7812 */ /* 0x000fe200078ac0ff */
[----:B------:R-:W-:Y:S01]  /*ca70*/  IMAD R17, R0, 0x7000, R17 ;  /* 0x0000700000117824 */ /* 0x000fe200078e0211 */
[C---:B------:R-:W-:Y:S01]  /*ca80*/  LOP3.LUT P4, RZ, R16.reuse, 0x4, RZ, 0xc0, !PT ;  /* 0x0000000410ff7812 */ /* 0x040fe2000788c0ff */
[C---:B------:R-:W-:Y:S01]  /*ca90*/  IMAD R5, R7.reuse, UR5, R2 ;  /* 0x0000000507057c24 */ /* 0x040fe2000f8e0202 */
[----:B------:R-:W-:Y:S01]  /*caa0*/  LOP3.LUT P3, RZ, R16, 0x2, RZ, 0xc0, !PT ;  /* 0x0000000210ff7812 */ /* 0x000fe2000786c0ff */
[----:B------:R-:W-:Y:S01]  /*cab0*/  IMAD.WIDE.U32 R2, R7, UR4, RZ ;  /* 0x0000000407027c25 */ /* 0x000fe2000f8e00ff */
[----:B------:R-:W-:-:S03]  /*cac0*/  R2UR UR4, R23 ;  /* 0x00000000170472ca */ /* 0x000fc600000e0000 */
[----:B------:R-:W-:Y:S02]  /*cad0*/  IMAD R7, R18, UR6, RZ ;  /* 0x0000000612077c24 */ /* 0x000fe4000f8e02ff */
[----:B------:R-:W-:Y:S02]  /*cae0*/  IMAD.IADD R3, R3, 0x1, R5 ;  /* 0x0000000103037824 */ /* 0x000fe400078e0205 */
[C---:B------:R-:W-:Y:S02]  /*caf0*/  IMAD R7, R6.reuse, UR7, R7 ;  /* 0x0000000706077c24 */ /* 0x040fe4000f8e0207 */
[----:B------:R-:W-:Y:S01]  /*cb00*/  IMAD.WIDE.U32 R2, R6, UR6, R2 ;  /* 0x0000000606027c25 */ /* 0x000fe2000f8e0002 */
[----:B------:R-:W-:-:S03]  /*cb10*/  ULDC.64 UR6, c[0x0][0x330] ;  /* 0x0000cc0000067ab9 */ /* 0x000fc60000000a00 */
[----:B------:R-:W-:Y:S01]  /*cb20*/  UIMAD UR4, UR4, UR6, URZ ;  /* 0x00000006040472a4 */ /* 0x000fe2000f8e023f */
[----:B------:R-:W-:Y:S01]  /*cb30*/  IADD3 R3, R3, R7, RZ ;  /* 0x0000000703037210 */ /* 0x000fe20007ffe0ff */
[----:B------:R-:W-:Y:S02]  /*cb40*/  IMAD.U32 R5, RZ, RZ, UR6 ;  /* 0x00000006ff057e24 */ /* 0x000fe4000f8e00ff */
[----:B------:R-:W-:Y:S02]  /*cb50*/  UIMAD UR4, UR40, UR7, UR4 ;  /* 0x00000007280472a4 */ /* 0x000fe4000f8e0204 */
[----:B------:R-:W-:Y:S01]  /*cb60*/  IMAD.WIDE.U32 R2, R5, UR40, R2 ;  /* 0x0000002805027c25 */ /* 0x000fe2000f8e0002 */
[----:B------:R-:W-:-:S03]  /*cb70*/  ULDC.64 UR6, c[0x0][0x318] ;  /* 0x0000c60000067ab9 */ /* 0x000fc60000000a00 */
[----:B------:R-:W-:Y:S01]  /*cb80*/  VIADD R19, R3, UR4 ;  /* 0x0000000403137c36 */ /* 0x000fe20008000000 */
[----:B------:R-:W-:Y:S01]  /*cb90*/  LEA R18, P0, R2, UR6, 0x1 ;  /* 0x0000000602127c11 */ /* 0x000fe2000f8008ff */
[----:B------:R-:W-:-:S03]  /*cba0*/  UMOV UR4, 0xffffffff ;  /* 0xffffffff00047882 */ /* 0x000fc60000000000 */
[----:B------:R-:W-:Y:S01]  /*cbb0*/  LEA.HI.X R19, R2, UR7, R19, 0x1, P0 ;  /* 0x0000000702137c11 */ /* 0x000fe200080f0c13 */
[----:B------:R-:W-:Y:S08]  /*cbc0*/  BRA.DIV UR4, `(.L_x_3286) ;  /* 0x0000002204d87947 */ /* 0x000ff0000b800000 */
[----:B------:R-:W0:Y:S01]  /*cbd0*/  SHFL.IDX PT, R14, R18, RZ, 0x181f ;  /* 0x00181fff120e7589 */ /* 0x000e2200000e0000 */
[C---:B------:R-:W-:Y:S02]  /*cbe0*/  LOP3.LUT P1, RZ, R16.reuse, 0x40, RZ, 0xc0, !PT ;  /* 0x0000004010ff7812 */ /* 0x040fe4000782c0ff */
[C---:B------:R-:W-:Y:S01]  /*cbf0*/  LOP3.LUT P6, RZ, R16.reuse, 0x20, RZ, 0xc0, !PT ;  /* 0x0000002010ff7812 */ /* 0x040fe200078cc0ff */
[----:B------:R-:W4:Y:S01]  /*cc00*/  SHFL.IDX PT, R3, R19, RZ, 0x181f ;  /* 0x00181fff13037589 */ /* 0x000f2200000e0000 */
[----:B------:R-:W-:Y:S02]  /*cc10*/  LEA R17, R17, UR43, 0x1 ;  /* 0x0000002b11117c11 */ /* 0x000fe4000f8e08ff */
[----:B------:R-:W-:Y:S01]  /*cc20*/  LOP3.LUT P2, RZ, R16, 0x10, RZ, 0xc0, !PT ;  /* 0x0000001010ff7812 */ /* 0x000fe2000784c0ff */
[----:B------:R-:W-:Y:S01]  /*cc30*/  SHFL.IDX PT, R5, R19, 0x1, 0x181f ;  /* 0x00381f0013057f89 */ /* 0x000fe200000e0000 */
[----:B------:R-:W-:-:S03]  /*cc40*/  P2R R11, PR, RZ, 0x40 ;  /* 0x00000040ff0b7803 */ /* 0x000fc60000000000 */
[----:B-1-3--:R-:W-:Y:S04]  /*cc50*/  SHFL.IDX PT, R20, R19, 0x2, 0x181f ;  /* 0x00581f0013147f89 */ /* 0x00afe800000e0000 */
[----:B------:R-:W-:Y:S01]  /*cc60*/  SHFL.IDX PT, R19, R19, 0x3, 0x181f ;  /* 0x00781f0013137f89 */ /* 0x000fe200000e0000 */
[----:B0-----:R-:W-:-:S03]  /*cc70*/  IADD3 R6, P0, R14, R8, RZ ;  /* 0x000000080e067210 */ /* 0x001fc60007f1e0ff */
[----:B------:R-:W0:Y:S01]  /*cc80*/  SHFL.IDX PT, R14, R18, 0x1, 0x181f ;  /* 0x00381f00120e7f89 */ /* 0x000e2200000e0000 */
[----:B----4-:R-:W-:-:S05]  /*cc90*/  IADD3.X R7, RZ, R3, RZ, P0, !PT ;  /* 0x00000003ff077210 */ /* 0x010fca00007fe4ff */
[----:B------:R-:W-:Y:S01]  /*cca0*/  LDGSTS.E.BYPASS.LTC128B.128 [R17+0x400], desc[UR36][R6.64], !P1 ;  /* 0x0040000006117fae */ /* 0x000fe2000c901d64 */
[----:B------:R-:W-:-:S03]  /*ccb0*/  ISETP.NE.U32.AND P1, PT, R25, RZ, PT ;  /* 0x000000ff1900720c */ /* 0x000fc60003f25070 */
[----:B------:R-:W-:Y:S01]  /*ccc0*/  LDGSTS.E.BYPASS.LTC128B.128 [R17+0x2400], desc[UR36][R6.64+0x80], !P6 ;  /* 0x0240008006117fae */ /* 0x000fe2000f101d64 */
[----:B------:R-:W-:-:S03]  /*ccd0*/  LOP3.LUT P6, RZ, R16, 0x40, RZ, 0xc0, !PT ;  /* 0x0000004010ff7812 */ /* 0x000fc600078cc0ff */
[----:B------:R-:W-:Y:S04]  /*cce0*/  LDGSTS.E.BYPASS.LTC128B.128 [R17+0x4400], desc[UR36][R6.64+0x100], !P2 ;  /* 0x0440010006117fae */ /* 0x000fe8000d101d64 */
[----:B------:R-:W-:Y:S04]  /*ccf0*/  LDGSTS.E.BYPASS.LTC128B.128 [R17+0x6400], desc[UR36][R6.64+0x180], !P5 ;  /* 0x0640018006117fae */ /* 0x000fe8000e901d64 */
[----:B------:R-:W-:Y:S01]  /*cd00*/  LDGSTS.E.BYPASS.LTC128B.128 [R17+0x8400], desc[UR36][R6.64+0x200], !P4 ;  /* 0x0840020006117fae */ /* 0x000fe2000e101d64 */
[----:B0-----:R-:W-:-:S03]  /*cd10*/  IADD3 R4, P0, R14, R8, RZ ;  /* 0x000000080e047210 */ /* 0x001fc60007f1e0ff */
[----:B------:R-:W0:Y:S02]  /*cd20*/  SHFL.IDX PT, R14, R18, 0x2, 0x181f ;  /* 0x00581f00120e7f89 */ /* 0x000e2400000e0000 */
[----:B------:R-:W-:Y:S02]  /*cd30*/  IMAD.X R5, RZ, RZ, R5, P0 ;  /* 0x000000ffff057224 */ /* 0x000fe400000e0605 */
[----:B------:R-:W-:Y:S01]  /*cd40*/  LDGSTS.E.BYPASS.LTC128B.128 [R17+0xa400], desc[UR36][R6.64+0x280], !P3 ;  /* 0x0a40028006117fae */ /* 0x000fe2000d901d64 */
[----:B0-----:R-:W-:-:S03]  /*cd50*/  IADD3 R2, P0, R14, R8, RZ ;  /* 0x000000080e027210 */ /* 0x001fc60007f1e0ff */
[----:B------:R0:W1:Y:S02]  /*cd60*/  SHFL.IDX PT, R14, R18, 0x3, 0x181f ;  /* 0x00781f00120e7f89 */ /* 0x00006400000e0000 */
[----:B------:R-:W-:Y:S01]  /*cd70*/  IMAD.X R3, RZ, RZ, R20, P0 ;  /* 0x000000ffff037224 */ /* 0x000fe200000e0614 */
[----:B------:R-:W-:-:S13]  /*cd80*/  ISETP.NE.U32.AND P0, PT, R28, RZ, PT ;  /* 0x000000ff1c00720c */ /* 0x000fda0003f05070 */
[----:B------:R-:W-:Y:S04]  /*cd90*/  LDGSTS.E.BYPASS.LTC128B.128 [R17+0xc400], desc[UR36][R6.64+0x300], P0 ;  /* 0x0c40030006117fae */ /* 0x000fe80008101d64 */
[----:B------:R3:W-:Y:S04]  /*cda0*/  LDGSTS.E.BYPASS.LTC128B.128 [R17+0xe400], desc[UR36][R6.64+0x380], P1 ;  /* 0x0e40038006117fae */ /* 0x0007e80008901d64 */
[----:B------:R-:W-:Y:S01]  /*cdb0*/  LDGSTS.E.BYPASS.LTC128B.128 [R17+0xc00], desc[UR36][R4.64], !P6 ;  /* 0x00c0000004117fae */ /* 0x000fe2000f101d64 */
[----:B------:R-:W-:-:S04]  /*cdc0*/  ISETP.NE.AND P6, PT, R11, RZ, PT ;  /* 0x000000ff0b00720c */ /* 0x000fc80003fc5270 */
[----:B---3--:R-:W-:-:S09]  /*cdd0*/  P2R R6, PR, RZ, 0x40 ;  /* 0x00000040ff067803 */ /* 0x008fd20000000000 */
[----:B------:R-:W-:Y:S01]  /*cde0*/  LDGSTS.E.BYPASS.LTC128B.128 [R17+0x2c00], desc[UR36][R4.64+0x80], !P6 ;  /* 0x02c0008004117fae */ /* 0x000fe2000f101d64 */
[----:B------:R-:W-:-:S03]  /*cdf0*/  LOP3.LUT P6, RZ, R16, 0x40, RZ, 0xc0, !PT ;  /* 0x0000004010ff7812 */ /* 0x000fc600078cc0ff */
[----:B------:R-:W-:Y:S04]  /*ce00*/  LDGSTS.E.BYPASS.LTC128B.128 [R17+0x4c00], desc[UR36][R4.64+0x100], !P2 ;  /* 0x04c0010004117fae */ /* 0x000fe8000d101d64 */
[----:B------:R-:W-:Y:S04]  /*ce10*/  LDGSTS.E.BYPASS.LTC128B.128 [R17+0x6c00], desc[UR36][R4.64+0x180], !P5 ;  /* 0x06c0018004117fae */ /* 0x000fe8000e901d64 */
[----:B------:R-:W-:Y:S04]  /*ce20*/  LDGSTS.E.BYPASS.LTC128B.128 [R17+0x8c00], desc[UR36][R4.64+0x200], !P4 ;  /* 0x08c0020004117fae */ /* 0x000fe8000e101d64 */
[----:B------:R-:W-:Y:S04]  /*ce30*/  LDGSTS.E.BYPASS.LTC128B.128 [R17+0xac00], desc[UR36][R4.64+0x280], !P3 ;  /* 0x0ac0028004117fae */ /* 0x000fe8000d901d64 */
[----:B------:R-:W-:Y:S04]  /*ce40*/  LDGSTS.E.BYPASS.LTC128B.128 [R17+0xcc00], desc[UR36][R4.64+0x300], P0 ;  /* 0x0cc0030004117fae */ /* 0x000fe80008101d64 */
[----:B------:R3:W-:Y:S04]  /*ce50*/  LDGSTS.E.BYPASS.LTC128B.128 [R17+0xec00], desc[UR36][R4.64+0x380], P1 ;  /* 0x0ec0038004117fae */ /* 0x0007e80008901d64 */
[----:B------:R0:W-:Y:S01]  /*ce60*/  LDGSTS.E.BYPASS.LTC128B.128 [R17+0x1400], desc[UR36][R2.64], !P6 ;  /* 0x0140000002117fae */ /* 0x0001e2000f101d64 */
[----:B------:R-:W-:-:S02]  /*ce70*/  ISETP.NE.AND P6, PT, R6, RZ, PT ;  /* 0x000000ff0600720c */ /* 0x000fc40003fc5270 */
[----:B---3--:R-:W-:-:S11]  /*ce80*/  MOV R4, RZ ;  /* 0x000000ff00047202 */ /* 0x008fd60000000f00 */
[----:B------:R0:W-:Y:S04]  /*ce90*/  LDGSTS.E.BYPASS.LTC128B.128 [R17+0x3400], desc[UR36][R2.64+0x80], !P6 ;  /* 0x0340008002117fae */ /* 0x0001e8000f101d64 */
[----:B------:R0:W-:Y:S04]  /*cea0*/  LDGSTS.E.BYPASS.LTC128B.128 [R17+0x5400], desc[UR36][R2.64+0x100], !P2 ;  /* 0x0540010002117fae */ /* 0x0001e8000d101d64 */
[----:B------:R0:W-:Y:S04]  /*ceb0*/  LDGSTS.E.BYPASS.LTC128B.128 [R17+0x7400], desc[UR36][R2.64+0x180], !P5 ;  /* 0x0740018002117fae */ /* 0x0001e8000e901d64 */
[----:B------:R0:W-:Y:S04]  /*cec0*/  LDGSTS.E.BYPASS.LTC128B.128 [R17+0x9400], desc[UR36][R2.64+0x200], !P4 ;  /* 0x0940020002117fae */ /* 0x0001e8000e101d64 */
[----:B------:R0:W-:Y:S04]  /*ced0*/  LDGSTS.E.BYPASS.LTC128B.128 [R17+0xb400], desc[UR36][R2.64+0x280], !P3 ;  /* 0x0b40028002117fae */ /* 0x0001e8000d901d64 */
[----:B------:R0:W-:Y:S04]  /*cee0*/  LDGSTS.E.BYPASS.LTC128B.128 [R17+0xd400], desc[UR36][R2.64+0x300], P0 ;  /* 0x0d40030002117fae */ /* 0x0001e80008101d64 */
[----:B-1----:R0:W-:Y:S02]  /*cef0*/  LDGSTS.E.BYPASS.LTC128B.128 [R17+0xf400], desc[UR36][R2.64+0x380], P1 ;  /* 0x0f40038002117fae */ /* 0x0021e40008901d64 */
.L_x_3358:
[----:B------:R-:W-:Y:S02]  /*cf00*/  P2R R5, PR, RZ, 0x2 ;  /* 0x00000002ff057803 */ /* 0x000fe40000000000 */
[----:B------:R-:W-:Y:S02]  /*cf10*/  LOP3.LUT P1, RZ, R16, 0x40, RZ, 0xc0, !PT ;  /* 0x0000004010ff7812 */ /* 0x000fe4000782c0ff */
[----:B0-----:R-:W-:Y:S02]  /*cf20*/  IADD3 R2, P2, R14, R8, RZ ;  /* 0x000000080e027210 */ /* 0x001fe40007f5e0ff */
[----:B------:R-:W-:-:S03]  /*cf30*/  LOP3.LUT P6, RZ, R16, 0x10, RZ, 0xc0, !PT ;  /* 0x0000001010ff7812 */ /* 0x000fc600078cc0ff */
[----:B------:R-:W-:Y:S01]  /*cf40*/  IMAD.X R3, RZ, RZ, R19, P2 ;  /* 0x000000ffff037224 */ /* 0x000fe200010e0613 */
[----:B------:R-:W-:-:S05]  /*cf50*/  LOP3.LUT P2, RZ, R16, 0x20, RZ, 0xc0, !PT ;  /* 0x0000002010ff7812 */ /* 0x000fca000784c0ff */
[----:B------:R-:W-:Y:S01]  /*cf60*/  @!PT LDS RZ, [RZ] ;  /* 0x00000000fffff984 */ /* 0x000fe20000000800 */
[----:B------:R-:W-:Y:S01]  /*cf70*/  @!PT LDS RZ, [RZ] ;  /* 0x00000000fffff984 */ /* 0x000fe20000000800 */
[----:B------:R-:W-:Y:S01]  /*cf80*/  @!PT LDS RZ, [RZ] ;  /* 0x00000000fffff984 */ /* 0x000fe20000000800 */
[----:B------:R0:W-:Y:S01]  /*cf90*/  LDGSTS.E.BYPASS.LTC128B.128 [R17+0x1c00], desc[UR36][R2.64], !P1 ;  /* 0x01c0000002117fae */ /* 0x0001e2000c901d64 */
[----:B------:R-:W-:-:S07]  /*cfa0*/  ISETP.NE.AND P1, PT, R5, RZ, PT ;  /* 0x000000ff0500720c */ /* 0x000fce0003f25270 */
[----:B------:R0:W-:Y:S04]  /*cfb0*/  LDGSTS.E.BYPASS.LTC128B.128 [R17+0x3c00], desc[UR36][R2.64+0x80], !P2 ;  /* 0x03c0008002117fae */ /* 0x0001e8000d101d64 */
[----:B------:R0:W-:Y:S04]  /*cfc0*/  LDGSTS.E.BYPASS.LTC128B.128 [R17+0x5c00], desc[UR36][R2.64+0x100], !P6 ;  /* 0x05c0010002117fae */ /* 0x0001e8000f101d64 */
[----:B------:R0:W-:Y:S04]  /*cfd0*/  LDGSTS.E.BYPASS.LTC128B.128 [R17+0x7c00], desc[UR36][R2.64+0x180], !P5 ;  /* 0x07c0018002117fae */ /* 0x0001e8000e901d64 */
[----:B------:R0:W-:Y:S04]  /*cfe0*/  LDGSTS.E.BYPASS.LTC128B.128 [R17+0x9c00], desc[UR36][R2.64+0x200], !P4 ;  /* 0x09c0020002117fae */ /* 0x0001e8000e101d64 */
[----:B------:R0:W-:Y:S04]  /*cff0*/  LDGSTS.E.BYPASS.LTC128B.128 [R17+0xbc00], desc[UR36][R2.64+0x280], !P3 ;  /* 0x0bc0028002117fae */ /* 0x0001e8000d901d64 */
[----:B------:R0:W-:Y:S01]  /*d000*/  LDGSTS.E.BYPASS.LTC128B.128 [R17+0xdc00], desc[UR36][R2.64+0x300], P0 ;  /* 0x0dc0030002117fae */ /* 0x0001e20008101d64 */
[----:B------:R-:W-:-:S03]  /*d010*/  PLOP3.LUT P0, PT, PT, PT, PT, 0x80, 0x0 ;  /* 0x000000000000781c */ /* 0x000fc60003f0f070 */
[----:B------:R0:W-:Y:S01]  /*d020*/  LDGSTS.E.BYPASS.LTC128B.128 [R17+0xfc00], desc[UR36][R2.64+0x380], P1 ;  /* 0x0fc0038002117fae */ /* 0x0001e20008901d64 */
[----:B------:R-:W-:-:S09]  /*d030*/  NOP ;  /* 0x0000000000007918 */ /* 0x000fd20000000000 */
.L_x_3287:
        /* <DEDUP_REMOVED lines=10> */
.L_x_3288:
[----:B------:R-:W-:Y:S01]  /*d0e0*/  VIADD R0, R0, 0x1 ;  /* 0x0000000100007836 */ /* 0x000fe20000000000 */
[----:B------:R-:W-:Y:S01]  /*d0f0*/  IADD3 R22, R22, -0x1, RZ ;  /* 0xffffffff16167810 */ /* 0x000fe20007ffe0ff */
[----:B------:R1:W-:Y:S01]  /*d100*/  SYNCS.ARRIVE.TRANS64.A1T0 RZ, [R10+URZ+0x28c50], RZ ;  /* 0x028c50ff0aff79a7 */ /* 0x0003e2000810003f */
[----:B------:R-:W-:Y:S02]  /*d110*/  VIADD R9, R9, 0xffffffc0 ;  /* 0xffffffc009097836 */ /* 0x000fe40000000000 */
[----:B------:R-:W-:-:S04]  /*d120*/  ISETP.NE.AND P0, PT, R0, 0x2, PT ;  /* 0x000000020000780c */ /* 0x000fc80003f05270 */
[----:B------:R-:W-:Y:S02]  /*d130*/  SEL R0, R0, RZ, P0 ;  /* 0x000000ff00007207 */ /* 0x000fe40000000000 */
[----:B0-----:R-:W-:Y:S02]  /*d140*/  SEL R2, RZ, 0x1, P0 ;  /* 0x00000001ff027807 */ /* 0x001fe40000000000 */
[----:B------:R-:W-:Y:S02]  /*d150*/  ISETP.GT.AND P0, PT, R22, UR45, PT ;  /* 0x0000002d16007c0c */ /* 0x000fe4000bf04270 */
[----:B------:R-:W-:-:S11]  /*d160*/  LOP3.LUT R21, R21, R2, RZ, 0x3c, !PT ;  /* 0x0000000215157212 */ /* 0x000fd600078e3cff */
[----:B-1----:R-:W-:Y:S05]  /*d170*/  @P0 BRA `(.L_x_3289) ;  /* 0xfffffff0008c0947 */ /* 0x002fea000383ffff */
.L_x_3274:
[----:B------:R-:W-:Y:S05]  /*d180*/  BSYNC B0 ;  /* 0x0000000000007941 */ /* 0x000fea0003800000 */
.L_x_3257:
[----:B------:R-:W0:Y:S01]  /*d190*/  S2R R3, SR_CgaCtaId ;  /* 0x0000000000037919 */ /* 0x000e220000008800 */
[----:B------:R-:W-:Y:S01]  /*d1a0*/  MOV R2, 0x400 ;  /* 0x0000040000027802 */ /* 0x000fe20000000f00 */
[----:B------:R-:W-:Y:S01]  /*d1b0*/  BSSY B0, `(.L_x_3290) ;  /* 0x0000005000007945 */ /* 0x000fe20003800000 */
[----:B------:R-:W-:Y:S02]  /*d1c0*/  SHF.L.U32 R4, R4, 0x1f, RZ ;  /* 0x0000001f04047819 */ /* 0x000fe400000006ff */
[----:B0-----:R-:W-:-:S04]  /*d1d0*/  LEA R5, R3, R2, 0x18 ;  /* 0x0000000203057211 */ /* 0x001fc800078ec0ff */
[----:B------:R-:W0:Y:S02]  /*d1e0*/  SYNCS.PHASECHK.TRANS64.TRYWAIT P0, [R5+URZ+0x28c20], R4 ;  /* 0x028c2004050075a7 */ /* 0x000e24000800017f */
[----:B0-----:R-:W-:Y:S05]  /*d1f0*/  @!P0 BRA `(.L_x_3291) ;  /* 0x0000002400108947 */ /* 0x001fea0003800000 */
.L_x_3359:
[----:B------:R-:W-:Y:S05]  /*d200*/  BSYNC B0 ;  /* 0x0000000000007941 */ /* 0x000fea0003800000 */
.L_x_3290:
[----:B------:R-:W-:-:S03]  /*d210*/  UMOV UR4, 0xffffffff ;  /* 0xffffffff00047882 */ /* 0x000fc60000000000 */
[----:B------:R-:W-:Y:S05]  /*d220*/  BRA.DIV UR4, `(.L_x_3292) ;  /* 0x0000002604187947 */ /* 0x000fea000b800000 */
[----:B------:R-:W1:Y:S02]  /*d230*/  S2R R2, SR_TID.X ;  /* 0x0000000000027919 */ /* 0x000e640000002100 */
[----:B-1----:R-:W-:-:S04]  /*d240*/  SHF.R.U32.HI R2, RZ, 0x5, R2 ;  /* 0x00000005ff027819 */ /* 0x002fc80000011602 */
[----:B------:R-:W-:-:S05]  /*d250*/  LOP3.LUT R2, R2, 0x3, RZ, 0xc0, !PT ;  /* 0x0000000302027812 */ /* 0x000fca00078ec0ff */
[----:B------:R1:W3:Y:S02]  /*d260*/  SHFL.IDX PT, R14, R2, RZ, 0x1f ;  /* 0x00001fff020e7589 */ /* 0x0002e400000e0000 */
.L_x_3362:
[----:B---3--:R-:W-:-:S13]  /*d270*/  ISETP.NE.AND P0, PT, R14, RZ, PT ;  /* 0x000000ff0e00720c */ /* 0x008fda0003f05270 */
[----:B------:R-:W-:Y:S05]  /*d280*/  @P0 BRA `(.L_x_3212) ;  /* 0x0000000000880947 */ /* 0x000fea0003800000 */
[----:B------:R-:W-:-:S03]  /*d290*/  UMOV UR4, 0xffffffff ;  /* 0xffffffff00047882 */ /* 0x000fc60000000000 */
[----:B------:R-:W-:Y:S05]  /*d2a0*/  BRA.DIV UR4, `(.L_x_3293) ;  /* 0x00000026042c7947 */ /* 0x000fea000b800000 */
[----:B------:R-:W-:-:S13]  /*d2b0*/  ELECT P6, URZ, PT ;  /* 0x00000000003f782f */ /* 0x000fda00038c0000 */
.L_x_3365:
[----:B------:R-:W-:Y:S05]  /*d2c0*/  @!P6 BRA `(.L_x_3212) ;  /* 0x000000000078e947 */ /* 0x000fea0003800000 */
[----:B------:R-:W-:-:S06]  /*d2d0*/  ULOP3.LUT UR4, UR39, 0x2, URZ, 0xfc, !UPT ;  /* 0x0000000227047892 */ /* 0x000fcc000f8efc3f */
[----:B-1----:R-:W-:-:S05]  /*d2e0*/  IMAD.U32 R2, RZ, RZ, UR4 ;  /* 0x00000004ff027e24 */ /* 0x002fca000f8e00ff */
[----:B------:R-:W-:-:S13]  /*d2f0*/  ISETP.NE.AND P0, PT, R2, 0x3, PT ;  /* 0x000000030200780c */ /* 0x000fda0003f05270 */
[----:B------:R-:W-:Y:S05]  /*d300*/  @!P0 BRA `(.L_x_3294) ;  /* 0x0000000000048947 */ /* 0x000fea0003800000 */
[----:B------:R-:W-:Y:S01]  /*d310*/  BPT.TRAP 0x1 ;  /* 0x000000040000795c */ /* 0x000fe20000300000 */
.L_x_3294:
[C---:B0-----:R-:W-:Y:S01]  /*d320*/  LEA R4, R0.reuse, R5, 0x3 ;  /* 0x0000000500047211 */ /* 0x041fe200078e18ff */
[----:B------:R-:W-:Y:S01]  /*d330*/  VIADD R0, R0, 0x1 ;  /* 0x0000000100007836 */ /* 0x000fe20000000000 */
[----:B------:R-:W-:-:S04]  /*d340*/  SHF.L.U32 R3, R21, 0x1f, RZ ;  /* 0x0000001f15037819 */ /* 0x000fc800000006ff */
[----:B------:R-:W0:Y:S01]  /*d350*/  SYNCS.PHASECHK.TRANS64.TRYWAIT P1, [R4+URZ+0x28c40], R3 ;  /* 0x028c4003040075a7 */ /* 0x000e22000802017f */
[----:B------:R-:W-:-:S04]  /*d360*/  ISETP.NE.AND P2, PT, R0, 0x2, PT ;  /* 0x000000020000780c */ /* 0x000fc80003f45270 */
[----:B------:R-:W-:Y:S01]  /*d370*/  SEL R2, RZ, 0x1, P2 ;  /* 0x00000001ff027807 */ /* 0x000fe20001000000 */
[----:B0-----:R-:W-:Y:S08]  /*d380*/  @!P1 BRA `(.L_x_3295) ;  /* 0x0000002400149947 */ /* 0x001ff00003800000 */
.L_x_3366:
[----:B------:R-:W-:Y:S02]  /*d390*/  SEL R0, R0, RZ, P2 ;  /* 0x000000ff00007207 */ /* 0x000fe40001000000 */
[----:B------:R-:W-:Y:S01]  /*d3a0*/  LOP3.LUT R2, R21, R2, RZ, 0x3c, !PT ;  /* 0x0000000215027212 */ /* 0x000fe200078e3cff */
[----:B------:R-:W-:Y:S06]  /*d3b0*/  @!P0 BRA `(.L_x_3296) ;  /* 0x0000000000048947 */ /* 0x000fec0003800000 */
[----:B------:R-:W-:Y:S01]  /*d3c0*/  BPT.TRAP 0x1 ;  /* 0x000000040000795c */ /* 0x000fe20000300000 */
.L_x_3296:
[----:B------:R-:W-:Y:S01]  /*d3d0*/  IMAD R5, R0, 0x8, R5 ;  /* 0x0000000800057824 */ /* 0x000fe200078e0205 */
[----:B------:R-:W-:-:S04]  /*d3e0*/  SHF.L.U32 R0, R2, 0x1f, RZ ;  /* 0x0000001f02007819 */ /* 0x000fc800000006ff */
[----:B------:R-:W1:Y:S02]  /*d3f0*/  SYNCS.PHASECHK.TRANS64.TRYWAIT P1, [R5+URZ+0x28c40], R0 ;  /* 0x028c4000050075a7 */ /* 0x000e64000802017f */
[----:B-1----:R-:W-:Y:S05]  /*d400*/  @!P1 BRA `(.L_x_3297) ;  /* 0x0000002400089947 */ /* 0x002fea0003800000 */
.L_x_3367:
[----:B------:R-:W-:Y:S05]  /*d410*/  @!P0 BRA `(.L_x_3298) ;  /* 0x0000000000048947 */ /* 0x000fea0003800000 */
[----:B------:R-:W-:Y:S01]  /*d420*/  BPT.TRAP 0x1 ;  /* 0x000000040000795c */ /* 0x000fe20000300000 */
.L_x_3298:
[----:B------:R-:W3:Y:S02]  /*d430*/  SYNCS.PHASECHK.TRANS64.TRYWAIT P1, [R4+URZ+0x28c60], R3 ;  /* 0x028c6003040075a7 */ /* 0x000ee4000802017f */
[----:B---3--:R-:W-:Y:S05]  /*d440*/  @!P1 BRA `(.L_x_3299) ;  /* 0x00000024000c9947 */ /* 0x008fea0003800000 */
.L_x_3368:
[----:B------:R-:W-:Y:S05]  /*d450*/  @!P0 BRA `(.L_x_3300) ;  /* 0x0000000000048947 */ /* 0x000fea0003800000 */
[----:B------:R-:W-:Y:S01]  /*d460*/  BPT.TRAP 0x1 ;  /* 0x000000040000795c */ /* 0x000fe20000300000 */
.L_x_3300:
[----:B----4-:R4:W0:Y:S02]  /*d470*/  SYNCS.PHASECHK.TRANS64.TRYWAIT P0, [R5+URZ+0x28c60], R0 ;  /* 0x028c6000050075a7 */ /* 0x010824000800017f */
[----:B0-----:R-:W-:Y:S05]  /*d480*/  @!P0 NANOSLEEP.SYNCS 0x989680 ;  /* 0x009896800000895d */ /* 0x001fea0003900000 */
[----:B------:R-:W0:Y:S02]  /*d490*/  @!P0 SYNCS.PHASECHK.TRANS64 P0, [R5+URZ+0x28c60], R0 ;  /* 0x028c6000050085a7 */ /* 0x000e24000800007f */
[----:B0-----:R-:W-:Y:S05]  /*d4a0*/  @!P0 BRA `(.L_x_3300) ;  /* 0xfffffffc00f08947 */ /* 0x001fea000383ffff */
.L_x_3212:
[----:B------:R-:W-:Y:S05]  /*d4b0*/  BSYNC B6 ;  /* 0x0000000000067941 */ /* 0x000fea0003800000 */
.L_x_3209:
[----:B------:R-:W-:Y:S05]  /*d4c0*/  EXIT ;  /* 0x000000000000794d */ /* 0x000fea0003800000 */
.L_x_3217:
[----:B0-----:R-:W-:-:S04]  /*d4d0*/  MOV R5, UR5 ;  /* 0x0000000500057c02 */ /* 0x001fc80008000f00 */
[----:B------:R0:W1:Y:S03]  /*d4e0*/  SYNCS.PHASECHK.TRANS64.TRYWAIT P1, [R5+URZ+0x28c50], R2 ;  /* 0x028c5002050075a7 */ /* 0x000066000802017f */
[----:B-1----:R-:W-:Y:S05]  /*d4f0*/  @!P1 NANOSLEEP.SYNCS 0x989680 ;  /* 0x009896800000995d */ /* 0x002fea0003900000 */
[----:B------:R-:W1:Y:S02]  /*d500*/  @!P1 SYNCS.PHASECHK.TRANS64 P1, [R5+URZ+0x28c50], R2 ;  /* 0x028c5002050095a7 */ /* 0x000e64000802007f */
[----:B-1----:R-:W-:Y:S05]  /*d510*/  @!P1 BRA `(.L_x_3217) ;  /* 0xfffffffc00ec9947 */ /* 0x002fea000383ffff */
[----:B------:R-:W-:Y:S05]  /*d520*/  BRA `(.L_x_3301) ;  /* 0xffffff3c009c7947 */ /* 0x000fea000383ffff */
.L_x_3223:
[----:B-1----:R-:W-:-:S04]  /*d530*/  IMAD.U32 R5, RZ, RZ, UR7 ;  /* 0x00000007ff057e24 */ /* 0x002fc8000f8e00ff */
[----:B------:R1:W2:Y:S03]  /*d540*/  SYNCS.PHASECHK.TRANS64.TRYWAIT P1, [R5+URZ+0x28c50], R2 ;  /* 0x028c5002050075a7 */ /* 0x0002a6000802017f */
[----:B--2---:R-:W-:Y:S05]  /*d550*/  @!P1 NANOSLEEP.SYNCS 0x989680 ;  /* 0x009896800000995d */ /* 0x004fea0003900000 */
[----:B------:R-:W2:Y:S02]  /*d560*/  @!P1 SYNCS.PHASECHK.TRANS64 P1, [R5+URZ+0x28c50], R2 ;  /* 0x028c5002050095a7 */ /* 0x000ea4000802007f */
[----:B--2---:R-:W-:Y:S05]  /*d570*/  @!P1 BRA `(.L_x_3223) ;  /* 0xfffffffc00ec9947 */ /* 0x004fea000383ffff */
[----:B------:R-:W-:Y:S05]  /*d580*/  BRA `(.L_x_3222) ;  /* 0xffffff4800a07947 */ /* 0x000fea000383ffff */
.L_x_3228:
[----:B0-----:R-:W-:-:S04]  /*d590*/  IMAD.U32 R0, RZ, RZ, UR41 ;  /* 0x00000029ff007e24 */ /* 0x001fc8000f8e00ff */
[----:B------:R0:W1:Y:S03]  /*d5a0*/  SYNCS.PHASECHK.TRANS64.TRYWAIT P0, [R0+URZ+0x28c00], R11 ;  /* 0x028c000b000075a7 */ /* 0x000066000800017f */
[----:B-1----:R-:W-:Y:S05]  /*d5b0*/  @!P0 NANOSLEEP.SYNCS 0x989680 ;  /* 0x009896800000895d */ /* 0x002fea0003900000 */
[----:B------:R-:W1:Y:S02]  /*d5c0*/  @!P0 SYNCS.PHASECHK.TRANS64 P0, [R0+URZ+0x28c00], R11 ;  /* 0x028c000b000085a7 */ /* 0x000e64000800007f */
[----:B-1----:R-:W-:Y:S05]  /*d5d0*/  @!P0 BRA `(.L_x_3228) ;  /* 0xfffffffc00ec8947 */ /* 0x002fea000383ffff */
[----:B------:R-:W-:Y:S05]  /*d5e0*/  BRA `(.L_x_3302) ;  /* 0xffffff5c00987947 */ /* 0x000fea000383ffff */
.L_x_3232:
[----:B-1----:R-:W-:-:S04]  /*d5f0*/  MOV R2, UR41 ;  /* 0x0000002900027c02 */ /* 0x002fc80008000f00 */
[----:B------:R1:W2:Y:S03]  /*d600*/  SYNCS.PHASECHK.TRANS64.TRYWAIT P1, [R2+URZ+0x28c30], R11 ;  /* 0x028c300b020075a7 */ /* 0x0002a6000802017f */
[----:B--2---:R-:W-:Y:S05]  /*d610*/  @!P1 NANOSLEEP.SYNCS 0x989680 ;  /* 0x009896800000995d */ /* 0x004fea0003900000 */
[----:B------:R-:W2:Y:S02]  /*d620*/  @!P1 SYNCS.PHASECHK.TRANS64 P1, [R2+URZ+0x28c30], R11 ;  /* 0x028c300b020095a7 */ /* 0x000ea4000802007f */
[----:B--2---:R-:W-:Y:S05]  /*d630*/  @!P1 BRA `(.L_x_3232) ;  /* 0xfffffffc00ec9947 */ /* 0x004fea000383ffff */
[----:B------:R-:W-:Y:S05]  /*d640*/  BRA `(.L_x_3231) ;  /* 0xffffff5c00d87947 */ /* 0x000fea000383ffff */
.L_x_3237:
[----:B--2---:R-:W-:-:S04]  /*d650*/  IMAD.U32 R12, RZ, RZ, UR41 ;  /* 0x00000029ff0c7e24 */ /* 0x004fc8000f8e00ff */
[----:B------:R2:W4:Y:S03]  /*d660*/  SYNCS.PHASECHK.TRANS64.TRYWAIT P1, [R12+URZ+0x28c50], R11 ;  /* 0x028c500b0c0075a7 */ /* 0x000526000802017f */
[----:B----4-:R-:W-:Y:S05]  /*d670*/  @!P1 NANOSLEEP.SYNCS 0x989680 ;  /* 0x009896800000995d */ /* 0x010fea0003900000 */
[----:B------:R-:W4:Y:S02]  /*d680*/  @!P1 SYNCS.PHASECHK.TRANS64 P1, [R12+URZ+0x28c50], R11 ;  /* 0x028c500b0c0095a7 */ /* 0x000f24000802007f */
[----:B----4-:R-:W-:Y:S05]  /*d690*/  @!P1 BRA `(.L_x_3237) ;  /* 0xfffffffc00ec9947 */ /* 0x010fea000383ffff */
[----:B------:R-:W-:Y:S05]  /*d6a0*/  BRA `(.L_x_3236) ;  /* 0xffffff7400547947 */ /* 0x000fea000383ffff */
.L_x_3243:
[----:B-1----:R-:W-:-:S04]  /*d6b0*/  IMAD.U32 R12, RZ, RZ, UR26 ;  /* 0x0000001aff0c7e24 */ /* 0x002fc8000f8e00ff */
[----:B------:R1:W2:Y:S03]  /*d6c0*/  SYNCS.PHASECHK.TRANS64.TRYWAIT P2, [R12+URZ+0x28c30], R11 ;  /* 0x028c300b0c0075a7 */ /* 0x0002a6000804017f */
[----:B--2---:R-:W-:Y:S05]  /*d6d0*/  @!P2 NANOSLEEP.SYNCS 0x989680 ;  /* 0x009896800000a95d */ /* 0x004fea0003900000 */
[----:B------:R-:W2:Y:S02]  /*d6e0*/  @!P2 SYNCS.PHASECHK.TRANS64 P2, [R12+URZ+0x28c30], R11 ;  /* 0x028c300b0c00a5a7 */ /* 0x000ea4000804007f */
[----:B--2---:R-:W-:Y:S05]  /*d6f0*/  @!P2 BRA `(.L_x_3243) ;  /* 0xfffffffc00eca947 */ /* 0x004fea000383ffff */
[----:B------:R-:W-:Y:S05]  /*d700*/  BRA `(.L_x_3242) ;  /* 0xffffff7800487947 */ /* 0x000fea000383ffff */
.L_x_3248:
[----:B--2---:R-:W-:-:S04]  /*d710*/  MOV R0, UR26 ;  /* 0x0000001a00007c02 */ /* 0x004fc80008000f00 */
[----:B------:R2:W3:Y:S03]  /*d720*/  SYNCS.PHASECHK.TRANS64.TRYWAIT P2, [R0+URZ+0x28c50], R11 ;  /* 0x028c500b000075a7 */ /* 0x0004e6000804017f */
[----:B---3--:R-:W-:Y:S05]  /*d730*/  @!P2 NANOSLEEP.SYNCS 0x989680 ;  /* 0x009896800000a95d */ /* 0x008fea0003900000 */
[----:B------:R-:W3:Y:S02]  /*d740*/  @!P2 SYNCS.PHASECHK.TRANS64 P2, [R0+URZ+0x28c50], R11 ;  /* 0x028c500b0000a5a7 */ /* 0x000ee4000804007f */
[----:B---3--:R-:W-:Y:S05]  /*d750*/  @!P2 BRA `(.L_x_3248) ;  /* 0xfffffffc00eca947 */ /* 0x008fea000383ffff */
[----:B------:R-:W-:Y:S05]  /*d760*/  BRA `(.L_x_3247) ;  /* 0xffffff9000647947 */ /* 0x000fea000383ffff */
.L_x_3262:
[----:B------:R-:W-:Y:S01]  /*d770*/  IMAD.MOV.U32 R13, RZ, RZ, R23 ;  /* 0x000000ffff0d7224 */ /* 0x000fe200078e0017 */
[----:B------:R-:W-:Y:S01]  /*d780*/  MOV R11, 0x1f ;  /* 0x0000001f000b7802 */ /* 0x000fe20000000f00 */
[----:B------:R-:W-:Y:S02]  /*d790*/  IMAD.MOV.U32 R12, RZ, RZ, RZ ;  /* 0x000000ffff0c7224 */ /* 0x000fe400078e00ff */
[----:B------:R-:W-:-:S07]  /*d7a0*/  IMAD.MOV.U32 R15, RZ, RZ, -0x1 ;  /* 0xffffffffff0f7424 */ /* 0x000fce00078e00ff */
[----:B------:R-:W-:Y:S05]  /*d7b0*/  WARPSYNC.COLLECTIVE R15, `(.L_x_3303) ;  /* 0x000000000f087348 */ /* 0x000fea0003c00000 */
[----:B------:R0:W1:Y:S02]  /*d7c0*/  SHFL.IDX P6, R14, R13, R12, R11 ;  /* 0x0000000c0d0e7389 */ /* 0x00006400000c000b */
[----:B01----:R-:W-:Y:S01]  /*d7d0*/  ENDCOLLECTIVE ;  /* 0x000000000000791b */ /* 0x003fe20003800000 */
.L_x_3303:
[----:B------:R-:W-:Y:S05]  /*d7e0*/  BRA `(.L_x_3304) ;  /* 0xffffffd400307947 */ /* 0x000fea000383ffff */
.L_x_3264:
[----:B0-----:R-:W-:-:S04]  /*d7f0*/  IMAD.U32 R3, RZ, RZ, UR43 ;  /* 0x0000002bff037e24 */ /* 0x001fc8000f8e00ff */
[----:B------:R0:W1:Y:S03]  /*d800*/  SYNCS.PHASECHK.TRANS64.TRYWAIT P0, [R3+URZ+0x28c40], R0 ;  /* 0x028c4000030075a7 */ /* 0x000066000800017f */
[----:B-1----:R-:W-:Y:S05]  /*d810*/  @!P0 NANOSLEEP.SYNCS 0x989680 ;  /* 0x009896800000895d */ /* 0x002fea0003900000 */
[----:B------:R-:W1:Y:S02]  /*d820*/  @!P0 SYNCS.PHASECHK.TRANS64 P0, [R3+URZ+0x28c40], R0 ;  /* 0x028c4000030085a7 */ /* 0x000e64000800007f */
[----:B-1----:R-:W-:Y:S05]  /*d830*/  @!P0 BRA `(.L_x_3264) ;  /* 0xfffffffc00ec8947 */ /* 0x002fea000383ffff */
[----:B------:R-:W-:Y:S05]  /*d840*/  BRA `(.L_x_3305) ;  /* 0xffffffd400607947 */ /* 0x000fea000383ffff */
.L_x_3265:
        /* <DEDUP_REMOVED lines=8> */
.L_x_3307:
[----:B------:R-:W-:Y:S05]  /*d8d0*/  BSYNC B0 ;  /* 0x0000000000007941 */ /* 0x000fea0003800000 */
.L_x_3306:
[----:B------:R-:W-:Y:S01]  /*d8e0*/  IMAD.MOV.U32 R13, RZ, RZ, R0 ;  /* 0x000000ffff0d7224 */ /* 0x000fe200078e0000 */
[----:B------:R-:W-:Y:S01]  /*d8f0*/  MOV R12, RZ ;  /* 0x000000ff000c7202 */ /* 0x000fe20000000f00 */
[----:B------:R-:W-:Y:S01]  /*d900*/  IMAD.MOV.U32 R11, RZ, RZ, 0x181f ;  /* 0x0000181fff0b7424 */ /* 0x000fe200078e00ff */
[----:B------:R-:W-:Y:S01]  /*d910*/  @P0 LEA R7, R30, UR43, 0x1 ;  /* 0x0000002b1e070c11 */ /* 0x000fe2000f8e08ff */
[----:B------:R-:W-:Y:S02]  /*d920*/  IMAD.MOV.U32 R15, RZ, RZ, -0x1 ;  /* 0xffffffffff0f7424 */ /* 0x000fe400078e00ff */
[----:B------:R-:W-:-:S07]  /*d930*/  IMAD.MOV.U32 R2, RZ, RZ, R14 ;  /* 0x000000ffff027224 */ /* 0x000fce00078e000e */
[----:B------:R-:W-:Y:S05]  /*d940*/  WARPSYNC.COLLECTIVE R15, `(.L_x_3308) ;  /* 0x000000000f087348 */ /* 0x000fea0003c00000 */
[----:B------:R0:W1:Y:S02]  /*d950*/  SHFL.IDX P6, R14, R13, R12, R11 ;  /* 0x0000000c0d0e7389 */ /* 0x00006400000c000b */
[----:B01----:R-:W-:Y:S01]  /*d960*/  ENDCOLLECTIVE ;  /* 0x000000000000791b */ /* 0x003fe20003800000 */
.L_x_3308:
[----:B------:R-:W-:Y:S01]  /*d970*/  IMAD.MOV.U32 R13, RZ, RZ, R5 ;  /* 0x000000ffff0d7224 */ /* 0x000fe200078e0005 */
[----:B------:R-:W-:Y:S02]  /*d980*/  MOV R12, 0x1 ;  /* 0x00000001000c7802 */ /* 0x000fe40000000f00 */
[----:B------:R-:W-:-:S04]  /*d990*/  @P0 LEA R14, P1, R22, R14, 0x1 ;  /* 0x0000000e160e0211 */ /* 0x000fc800078208ff */
[----:B------:R-:W-:Y:S01]  /*d9a0*/  @P0 IADD3.X R3, RZ, R2, RZ, P1, !PT ;  /* 0x00000002ff030210 */ /* 0x000fe20000ffe4ff */
[----:B------:R-:W-:-:S08]  /*d9b0*/  @P0 IMAD.MOV.U32 R2, RZ, RZ, R14 ;  /* 0x000000ffff020224 */ /* 0x000fd000078e000e */
[----:B------:R-:W-:Y:S05]  /*d9c0*/  WARPSYNC.COLLECTIVE R15, `(.L_x_3309) ;  /* 0x000000000f087348 */ /* 0x000fea0003c00000 */
[----:B------:R0:W1:Y:S02]  /*d9d0*/  SHFL.IDX P6, R14, R13, R12, R11 ;  /* 0x0000000c0d0e7389 */ /* 0x00006400000c000b */
[----:B01----:R-:W-:Y:S01]  /*d9e0*/  ENDCOLLECTIVE ;  /* 0x000000000000791b */ /* 0x003fe20003800000 */
.L_x_3309:
[----:B------:R-:W-:Y:S01]  /*d9f0*/  @!PT LDS RZ, [RZ] ;  /* 0x00000000fffff984 */ /* 0x000fe20000000800 */
[----:B------:R-:W-:Y:S01]  /*da00*/  @!PT LDS RZ, [RZ] ;  /* 0x00000000fffff984 */ /* 0x000fe20000000800 */
[----:B------:R-:W-:Y:S01]  /*da10*/  @!PT LDS RZ, [RZ] ;  /* 0x00000000fffff984 */ /* 0x000fe20000000800 */
[----:B------:R0:W-:Y:S01]  /*da20*/  @P0 LDGSTS.E.BYPASS.LTC128B.128 [R7+0x22400], desc[UR36][R2.64], !P2 ;  /* 0x2240000002070fae */ /* 0x0001e2000d101d64 */
[----:B------:R-:W-:Y:S01]  /*da30*/  ISETP.GE.AND P0, PT, R18, 0x11, PT ;  /* 0x000000111200780c */ /* 0x000fe20003f06270 */
[----:B------:R-:W-:-:S12]  /*da40*/  IMAD.MOV.U32 R13, RZ, RZ, R0 ;  /* 0x000000ffff0d7224 */ /* 0x000fd800078e0000 */
[----:B------:R-:W-:Y:S01]  /*da50*/  @P0 LEA R9, R30, UR43, 0x1 ;  /* 0x0000002b1e090c11 */ /* 0x000fe2000f8e08ff */
[----:B0-----:R-:W-:-:S07]  /*da60*/  IMAD.MOV.U32 R4, RZ, RZ, R14 ;  /* 0x000000ffff047224 */ /* 0x001fce00078e000e */
[----:B------:R-:W-:Y:S05]  /*da70*/  WARPSYNC.COLLECTIVE R15, `(.L_x_3310) ;  /* 0x000000000f087348 */ /* 0x000fea0003c00000 */
[----:B------:R0:W1:Y:S02]  /*da80*/  SHFL.IDX P6, R14, R13, R12, R11 ;  /* 0x0000000c0d0e7389 */ /* 0x00006400000c000b */
[----:B01----:R-:W-:Y:S01]  /*da90*/  ENDCOLLECTIVE ;  /* 0x000000000000791b */ /* 0x003fe20003800000 */
.L_x_3310:
[----:B------:R-:W-:Y:S02]  /*daa0*/  IMAD.MOV.U32 R13, RZ, RZ, R5 ;  /* 0x000000ffff0d7224 */ /* 0x000fe400078e0005 */
[----:B------:R-:W-:Y:S01]  /*dab0*/  IMAD.MOV.U32 R12, RZ, RZ, 0x2 ;  /* 0x00000002ff0c7424 */ /* 0x000fe200078e00ff */
[----:B------:R-:W-:-:S13]  /*dac0*/  @P0 LEA R2, P1, R22, R14, 0x1 ;  /* 0x0000000e16020211 */ /* 0x000fda00078208ff */
[----:B------:R-:W-:Y:S05]  /*dad0*/  WARPSYNC.COLLECTIVE R15, `(.L_x_3311) ;  /* 0x000000000f087348 */ /* 0x000fea0003c00000 */
[----:B------:R0:W1:Y:S02]  /*dae0*/  SHFL.IDX P6, R14, R13, R12, R11 ;  /* 0x0000000c0d0e7389 */ /* 0x00006400000c000b */
[----:B01----:R-:W-:Y:S01]  /*daf0*/  ENDCOLLECTIVE ;  /* 0x000000000000791b */ /* 0x003fe20003800000 */
.L_x_3311:
[----:B------:R-:W-:-:S05]  /*db00*/  @P0 IADD3.X R3, RZ, R4, RZ, P1, !PT ;  /* 0x00000004ff030210 */ /* 0x000fca0000ffe4ff */
[----:B------:R-:W-:Y:S01]  /*db10*/  @!PT LDS RZ, [RZ] ;  /* 0x00000000fffff984 */ /* 0x000fe20000000800 */
[----:B------:R-:W-:Y:S01]  /*db20*/  @!PT LDS RZ, [RZ] ;  /* 0x00000000fffff984 */ /* 0x000fe20000000800 */
[----:B------:R-:W-:Y:S01]  /*db30*/  @!PT LDS RZ, [RZ] ;  /* 0x00000000fffff984 */ /* 0x000fe20000000800 */
[----:B------:R0:W-:Y:S01]  /*db40*/  @P0 LDGSTS.E.BYPASS.LTC128B.128 [R9+0x22c00], desc[UR36][R2.64], !P2 ;  /* 0x22c0000002090fae */ /* 0x0001e2000d101d64 */
[----:B------:R-:W-:Y:S01]  /*db50*/  ISETP.GE.AND P0, PT, R18, 0x21, PT ;  /* 0x000000211200780c */ /* 0x000fe20003f06270 */
[----:B------:R-:W-:-:S12]  /*db60*/  IMAD.MOV.U32 R13, RZ, RZ, R0 ;  /* 0x000000ffff0d7224 */ /* 0x000fd800078e0000 */
[----:B------:R-:W-:Y:S02]  /*db70*/  @P0 LEA R7, R30, UR43, 0x1 ;  /* 0x0000002b1e070c11 */ /* 0x000fe4000f8e08ff */
[----:B0-----:R-:W-:-:S07]  /*db80*/  MOV R4, R14 ;  /* 0x0000000e00047202 */ /* 0x001fce0000000f00 */
[----:B------:R-:W-:Y:S05]  /*db90*/  WARPSYNC.COLLECTIVE R15, `(.L_x_3312) ;  /* 0x000000000f087348 */ /* 0x000fea0003c00000 */
[----:B------:R0:W1:Y:S02]  /*dba0*/  SHFL.IDX P6, R14, R13, R12, R11 ;  /* 0x0000000c0d0e7389 */ /* 0x00006400000c000b */
[----:B01----:R-:W-:Y:S01]  /*dbb0*/  ENDCOLLECTIVE ;  /* 0x000000000000791b */ /* 0x003fe20003800000 */
.L_x_3312:
[----:B------:R-:W-:Y:S01]  /*dbc0*/  MOV R13, R5 ;  /* 0x00000005000d7202 */ /* 0x000fe20000000f00 */
[----:B------:R-:W-:Y:S01]  /*dbd0*/  IMAD.MOV.U32 R12, RZ, RZ, 0x3 ;  /* 0x00000003ff0c7424 */ /* 0x000fe200078e00ff */
[----:B------:R-:W-:-:S13]  /*dbe0*/  @P0 LEA R2, P1, R22, R14, 0x1 ;  /* 0x0000000e16020211 */ /* 0x000fda00078208ff */
[----:B------:R-:W-:Y:S05]  /*dbf0*/  WARPSYNC.COLLECTIVE R15, `(.L_x_3313) ;  /* 0x000000000f087348 */ /* 0x000fea0003c00000 */
[----:B------:R0:W1:Y:S02]  /*dc00*/  SHFL.IDX P6, R14, R13, R12, R11 ;  /* 0x0000000c0d0e7389 */ /* 0x00006400000c000b */
[----:B01----:R-:W-:Y:S01]  /*dc10*/  ENDCOLLECTIVE ;  /* 0x000000000000791b */ /* 0x003fe20003800000 */
.L_x_3313:
[----:B------:R-:W-:-:S05]  /*dc20*/  @P0 IMAD.X R3, RZ, RZ, R4, P1 ;  /* 0x000000ffff030224 */ /* 0x000fca00008e0604 */
[----:B------:R-:W-:Y:S01]  /*dc30*/  @!PT LDS RZ, [RZ] ;  /* 0x00000000fffff984 */ /* 0x000fe20000000800 */
[----:B------:R-:W-:Y:S01]  /*dc40*/  @!PT LDS RZ, [RZ] ;  /* 0x00000000fffff984 */ /* 0x000fe20000000800 */
[----:B------:R-:W-:Y:S01]  /*dc50*/  @!PT LDS RZ, [RZ] ;  /* 0x00000000fffff984 */ /* 0x000fe20000000800 */
[----:B------:R0:W-:Y:S01]  /*dc60*/  @P0 LDGSTS.E.BYPASS.LTC128B.128 [R7+0x23400], desc[UR36][R2.64], !P2 ;  /* 0x2340000002070fae */ /* 0x0001e2000d101d64 */
[----:B------:R-:W-:Y:S01]  /*dc70*/  MOV R13, R0 ;  /* 0x00000000000d7202 */ /* 0x000fe20000000f00 */
[----:B------:R-:W-:-:S07]  /*dc80*/  IMAD.MOV.U32 R4, RZ, RZ, R14 ;  /* 0x000000ffff047224 */ /* 0x000fce00078e000e */
[----:B0-----:R-:W-:Y:S05]  /*dc90*/  WARPSYNC.COLLECTIVE R15, `(.L_x_3314) ;  /* 0x000000000f087348 */ /* 0x001fea0003c00000 */
[----:B------:R1:W2:Y:S02]  /*dca0*/  SHFL.IDX P6, R14, R13, R12, R11 ;  /* 0x0000000c0d0e7389 */ /* 0x0002a400000c000b */
[----:B012---:R-:W-:Y:S01]  /*dcb0*/  ENDCOLLECTIVE ;  /* 0x000000000000791b */ /* 0x007fe20003800000 */
.L_x_3314:
[----:B------:R-:W-:Y:S05]  /*dcc0*/  BRA `(.L_x_3315) ;  /* 0xffffffd400247947 */ /* 0x000fea000383ffff */
.L_x_3268:
[----:B------:R-:W-:Y:S01]  /*dcd0*/  IMAD.MOV.U32 R13, RZ, RZ, R5 ;  /* 0x000000ffff0d7224 */ /* 0x000fe200078e0005 */
[----:B------:R-:W-:Y:S01]  /*dce0*/  MOV R11, 0x181f ;  /* 0x0000181f000b7802 */ /* 0x000fe20000000f00 */
[----:B------:R-:W-:Y:S02]  /*dcf0*/  IMAD.MOV.U32 R12, RZ, RZ, RZ ;  /* 0x000000ffff0c7224 */ /* 0x000fe400078e00ff */
[----:B------:R-:W-:Y:S02]  /*dd00*/  IMAD.MOV.U32 R15, RZ, RZ, -0x1 ;  /* 0xffffffffff0f7424 */ /* 0x000fe400078e00ff */
[----:B------:R-:W-:-:S07]  /*dd10*/  IMAD R35, R35, 0x40, R36 ;  /* 0x0000004023237824 */ /* 0x000fce00078e0224 */
[----:B------:R-:W-:Y:S05]  /*dd20*/  WARPSYNC.COLLECTIVE R15, `(.L_x_3316) ;  /* 0x000000000f087348 */ /* 0x000fea0003c00000 */
[----:B------:R0:W1:Y:S02]  /*dd30*/  SHFL.IDX P6, R14, R13, R12, R11 ;  /* 0x0000000c0d0e7389 */ /* 0x00006400000c000b */
[----:B01----:R-:W-:Y:S01]  /*dd40*/  ENDCOLLECTIVE ;  /* 0x000000000000791b */ /* 0x003fe20003800000 */
.L_x_3316:
[----:B------:R-:W-:Y:S01]  /*dd50*/  VIADD R9, R35, 0x10 ;  /* 0x0000001023097836 */ /* 0x000fe20000000000 */
[----:B------:R-:W-:Y:S01]  /*dd60*/  MOV R13, R4 ;  /* 0x00000004000d7202 */ /* 0x000fe20000000f00 */
[----:B------:R-:W-:-:S07]  /*dd70*/  IMAD.MOV.U32 R2, RZ, RZ, R14 ;  /* 0x000000ffff027224 */ /* 0x000fce00078e000e */
[----:B------:R-:W-:Y:S05]  /*dd80*/  WARPSYNC.COLLECTIVE R15, `(.L_x_3317) ;  /* 0x000000000f087348 */ /* 0x000fea0003c00000 */
[----:B------:R0:W1:Y:S02]  /*dd90*/  SHFL.IDX P6, R14, R13, R12, R11 ;  /* 0x0000000c0d0e7389 */ /* 0x00006400000c000b */
[----:B01----:R-:W-:Y:S01]  /*dda0*/  ENDCOLLECTIVE ;  /* 0x000000000000791b */ /* 0x003fe20003800000 */
.L_x_3317:
[----:B------:R-:W-:Y:S02]  /*ddb0*/  ULDC UR4, c[0x0][0x288] ;  /* 0x0000a20000047ab9 */ /* 0x000fe40000000800 */
[----:B------:R-:W-:-:S05]  /*ddc0*/  IMAD R0, R0, UR4, RZ ;  /* 0x0000000400007c24 */ /* 0x000fca000f8e02ff */
[----:B------:R-:W-:Y:S01]  /*ddd0*/  ISETP.GE.AND P0, PT, R35, R0, PT ;  /* 0x000000002300720c */ /* 0x000fe20003f06270 */
[----:B------:R-:W-:Y:S01]  /*dde0*/  IMAD.MOV.U32 R13, RZ, RZ, R5 ;  /* 0x000000ffff0d7224 */ /* 0x000fe200078e0005 */
[----:B------:R-:W-:-:S11]  /*ddf0*/  MOV R12, 0x1 ;  /* 0x00000001000c7802 */ /* 0x000fd60000000f00 */
[----:B------:R-:W-:Y:S02]  /*de00*/  @!P0 LEA R7, R30, UR43, 0x1 ;  /* 0x0000002b1e078c11 */ /* 0x000fe4000f8e08ff */
[----:B------:R-:W-:-:S05]  /*de10*/  @!P0 LEA R14, P2, R22, R14, 0x1 ;  /* 0x0000000e160e8211 */ /* 0x000fca00078408ff */
[----:B------:R-:W-:Y:S01]  /*de20*/  @!P0 IMAD.X R3, RZ, RZ, R2, P2 ;  /* 0x000000ffff038224 */ /* 0x000fe200010e0602 */
[----:B------:R-:W-:-:S07]  /*de30*/  @!P0 MOV R2, R14 ;  /* 0x0000000e00028202 */ /* 0x000fce0000000f00 */
[----:B------:R-:W-:Y:S05]  /*de40*/  WARPSYNC.COLLECTIVE R15, `(.L_x_3318) ;  /* 0x000000000f087348 */ /* 0x000fea0003c00000 */
[----:B------:R0:W1:Y:S02]  /*de50*/  SHFL.IDX P6, R14, R13, R12, R11 ;  /* 0x0000000c0d0e7389 */ /* 0x00006400000c000b */
[----:B01----:R-:W-:Y:S01]  /*de60*/  ENDCOLLECTIVE ;  /* 0x000000000000791b */ /* 0x003fe20003800000 */
.L_x_3318:
[----:B------:R-:W-:Y:S01]  /*de70*/  @!PT LDS RZ, [RZ] ;  /* 0x00000000fffff984 */ /* 0x000fe20000000800 */
[----:B------:R-:W-:Y:S01]  /*de80*/  @!PT LDS RZ, [RZ] ;  /* 0x00000000fffff984 */ /* 0x000fe20000000800 */
[----:B------:R-:W-:Y:S01]  /*de90*/  @!PT LDS RZ, [RZ] ;  /* 0x00000000fffff984 */ /* 0x000fe20000000800 */
[----:B------:R0:W-:Y:S01]  /*dea0*/  @!P0 LDGSTS.E.BYPASS.LTC128B.128 [R7+0x20400], desc[UR36][R2.64], !P1 ;  /* 0x2040000002078fae */ /* 0x0001e2000c901d64 */
[----:B------:R-:W-:Y:S01]  /*deb0*/  ISETP.GE.AND P0, PT, R9, R0, PT ;  /* 0x000000000900720c */ /* 0x000fe20003f06270 */
[----:B------:R-:W-:Y:S02]  /*dec0*/  IMAD.MOV.U32 R13, RZ, RZ, R4 ;  /* 0x000000ffff0d7224 */ /* 0x000fe400078e0004 */
[----:B0-----:R-:W-:-:S10]  /*ded0*/  VIADD R7, R35, 0x20 ;  /* 0x0000002023077836 */ /* 0x001fd40000000000 */
[----:B------:R-:W-:Y:S01]  /*dee0*/  @!P0 LEA R9, R30, UR43, 0x1 ;  /* 0x0000002b1e098c11 */ /* 0x000fe2000f8e08ff */
[----:B------:R-:W-:-:S07]  /*def0*/  IMAD.MOV.U32 R6, RZ, RZ, R14 ;  /* 0x000000ffff067224 */ /* 0x000fce00078e000e */
[----:B------:R-:W-:Y:S05]  /*df00*/  WARPSYNC.COLLECTIVE R15, `(.L_x_3319) ;  /* 0x000000000f087348 */ /* 0x000fea0003c00000 */
[----:B------:R0:W1:Y:S02]  /*df10*/  SHFL.IDX P6, R14, R13, R12, R11 ;  /* 0x0000000c0d0e7389 */ /* 0x00006400000c000b */
[----:B01----:R-:W-:Y:S01]  /*df20*/  ENDCOLLECTIVE ;  /* 0x000000000000791b */ /* 0x003fe20003800000 */
.L_x_3319:
[----:B------:R-:W-:Y:S01]  /*df30*/  IMAD.MOV.U32 R13, RZ, RZ, R5 ;  /* 0x000000ffff0d7224 */ /* 0x000fe200078e0005 */
[----:B------:R-:W-:Y:S02]  /*df40*/  MOV R12, 0x2 ;  /* 0x00000002000c7802 */ /* 0x000fe40000000f00 */
[----:B------:R-:W-:-:S13]  /*df50*/  @!P0 LEA R2, P2, R22, R14, 0x1 ;  /* 0x0000000e16028211 */ /* 0x000fda00078408ff */
[----:B------:R-:W-:Y:S05]  /*df60*/  WARPSYNC.COLLECTIVE R15, `(.L_x_3320) ;  /* 0x000000000f087348 */ /* 0x000fea0003c00000 */
[----:B------:R0:W1:Y:S02]  /*df70*/  SHFL.IDX P6, R14, R13, R12, R11 ;  /* 0x0000000c0d0e7389 */ /* 0x00006400000c000b */
[----:B01----:R-:W-:Y:S01]  /*df80*/  ENDCOLLECTIVE ;  /* 0x000000000000791b */ /* 0x003fe20003800000 */
.L_x_3320:
[----:B------:R-:W-:-:S05]  /*df90*/  @!P0 IADD3.X R3, RZ, R6, RZ, P2, !PT ;  /* 0x00000006ff038210 */ /* 0x000fca00017fe4ff */
[----:B------:R-:W-:Y:S01]  /*dfa0*/  @!PT LDS RZ, [RZ] ;  /* 0x00000000fffff984 */ /* 0x000fe20000000800 */
[----:B------:R-:W-:Y:S01]  /*dfb0*/  @!PT LDS RZ, [RZ] ;  /* 0x00000000fffff984 */ /* 0x000fe20000000800 */
[----:B------:R-:W-:Y:S01]  /*dfc0*/  @!PT LDS RZ, [RZ] ;  /* 0x00000000fffff984 */ /* 0x000fe20000000800 */
[----:B------:R0:W-:Y:S01]  /*dfd0*/  @!P0 LDGSTS.E.BYPASS.LTC128B.128 [R9+0x20c00], desc[UR36][R2.64], !P1 ;  /* 0x20c0000002098fae */ /* 0x0001e2000c901d64 */
[----:B------:R-:W-:Y:S01]  /*dfe0*/  ISETP.GE.AND P0, PT, R7, R0, PT ;  /* 0x000000000700720c */ /* 0x000fe20003f06270 */
[----:B------:R-:W-:-:S12]  /*dff0*/  IMAD.MOV.U32 R13, RZ, RZ, R4 ;  /* 0x000000ffff0d7224 */ /* 0x000fd800078e0004 */
[----:B------:R-:W-:Y:S01]  /*e000*/  @!P0 LEA R7, R30, UR43, 0x1 ;  /* 0x0000002b1e078c11 */ /* 0x000fe2000f8e08ff */
[----:B0-----:R-:W-:-:S07]  /*e010*/  IMAD.MOV.U32 R6, RZ, RZ, R14 ;  /* 0x000000ffff067224 */ /* 0x001fce00078e000e */
[----:B------:R-:W-:Y:S05]  /*e020*/  WARPSYNC.COLLECTIVE R15, `(.L_x_3321) ;  /* 0x000000000f087348 */ /* 0x000fea0003c00000 */
[----:B------:R0:W1:Y:S02]  /*e030*/  SHFL.IDX P6, R14, R13, R12, R11 ;  /* 0x0000000c0d0e7389 */ /* 0x00006400000c000b */
[----:B01----:R-:W-:Y:S01]  /*e040*/  ENDCOLLECTIVE ;  /* 0x000000000000791b */ /* 0x003fe20003800000 */
.L_x_3321:
[----:B------:R-:W-:Y:S02]  /*e050*/  IMAD.MOV.U32 R13, RZ, RZ, R5 ;  /* 0x000000ffff0d7224 */ /* 0x000fe400078e0005 */
[----:B------:R-:W-:Y:S01]  /*e060*/  IMAD.MOV.U32 R12, RZ, RZ, 0x3 ;  /* 0x00000003ff0c7424 */ /* 0x000fe200078e00ff */
[----:B------:R-:W-:-:S13]  /*e070*/  @!P0 LEA R2, P2, R22, R14, 0x1 ;  /* 0x0000000e16028211 */ /* 0x000fda00078408ff */
[----:B------:R-:W-:Y:S05]  /*e080*/  WARPSYNC.COLLECTIVE R15, `(.L_x_3322) ;  /* 0x000000000f087348 */ /* 0x000fea0003c00000 */
[----:B------:R0:W1:Y:S02]  /*e090*/  SHFL.IDX P6, R14, R13, R12, R11 ;  /* 0x0000000c0d0e7389 */ /* 0x00006400000c000b */
[----:B01----:R-:W-:Y:S01]  /*e0a0*/  ENDCOLLECTIVE ;  /* 0x000000000000791b */ /* 0x003fe20003800000 */
.L_x_3322:
[----:B------:R-:W-:-:S05]  /*e0b0*/  @!P0 IADD3.X R3, RZ, R6, RZ, P2, !PT ;  /* 0x00000006ff038210 */ /* 0x000fca00017fe4ff */
[----:B------:R-:W-:Y:S01]  /*e0c0*/  @!PT LDS RZ, [RZ] ;  /* 0x00000000fffff984 */ /* 0x000fe20000000800 */
[----:B------:R-:W-:Y:S01]  /*e0d0*/  @!PT LDS RZ, [RZ] ;  /* 0x00000000fffff984 */ /* 0x000fe20000000800 */
[----:B------:R-:W-:Y:S01]  /*e0e0*/  @!PT LDS RZ, [RZ] ;  /* 0x00000000fffff984 */ /* 0x000fe20000000800 */
[----:B------:R0:W-:Y:S01]  /*e0f0*/  @!P0 LDGSTS.E.BYPASS.LTC128B.128 [R7+0x21400], desc[UR36][R2.64], !P1 ;  /* 0x2140000002078fae */ /* 0x0001e2000c901d64 */
[----:B------:R-:W-:Y:S01]  /*e100*/  IMAD.MOV.U32 R13, RZ, RZ, R4 ;  /* 0x000000ffff0d7224 */ /* 0x000fe200078e0004 */
[----:B------:R-:W-:-:S07]  /*e110*/  MOV R6, R14 ;  /* 0x0000000e00067202 */ /* 0x000fce0000000f00 */
[----:B0-----:R-:W-:Y:S05]  /*e120*/  WARPSYNC.COLLECTIVE R15, `(.L_x_3323) ;  /* 0x000000000f087348 */ /* 0x001fea0003c00000 */
[----:B------:R1:W2:Y:S02]  /*e130*/  SHFL.IDX P6, R14, R13, R12, R11 ;  /* 0x0000000c0d0e7389 */ /* 0x0002a400000c000b */
[----:B012---:R-:W-:Y:S01]  /*e140*/  ENDCOLLECTIVE ;  /* 0x000000000000791b */ /* 0x007fe20003800000 */
.L_x_3323:
[----:B------:R-:W-:Y:S05]  /*e150*/  BRA `(.L_x_3324) ;  /* 0xffffffd400c47947 */ /* 0x000fea000383ffff */
.L_x_3269:
[----:B0-----:R-:W-:-:S04]  /*e160*/  IMAD.U32 R3, RZ, RZ, UR43 ;  /* 0x0000002bff037e24 */ /* 0x001fc8000f8e00ff */
[----:B------:R0:W1:Y:S03]  /*e170*/  SYNCS.PHASECHK.TRANS64.TRYWAIT P0, [R3+URZ+0x28c20], R0 ;  /* 0x028c2000030075a7 */ /* 0x000066000800017f */
[----:B-1----:R-:W-:Y:S05]  /*e180*/  @!P0 NANOSLEEP.SYNCS 0x989680 ;  /* 0x009896800000895d */ /* 0x002fea0003900000 */
[----:B------:R-:W1:Y:S02]  /*e190*/  @!P0 SYNCS.PHASECHK.TRANS64 P0, [R3+URZ+0x28c20], R0 ;  /* 0x028c2000030085a7 */ /* 0x000e64000800007f */
[----:B-1----:R-:W-:Y:S05]  /*e1a0*/  @!P0 BRA `(.L_x_3269) ;  /* 0xfffffffc00ec8947 */ /* 0x002fea000383ffff */
[----:B------:R-:W-:Y:S05]  /*e1b0*/  BRA `(.L_x_3325) ;  /* 0xffffffd400f47947 */ /* 0x000fea000383ffff */
.L_x_3271:
[----:B0-----:R-:W-:-:S04]  /*e1c0*/  MOV R3, UR43 ;  /* 0x0000002b00037c02 */ /* 0x001fc80008000f00 */
[----:B------:R0:W1:Y:S03]  /*e1d0*/  SYNCS.PHASECHK.TRANS64.TRYWAIT P0, [R3+URZ+0x28c60], R0 ;  /* 0x028c6000030075a7 */ /* 0x000066000800017f */
[----:B-1----:R-:W-:Y:S05]  /*e1e0*/  @!P0 NANOSLEEP.SYNCS 0x989680 ;  /* 0x009896800000895d */ /* 0x002fea0003900000 */
[----:B------:R-:W1:Y:S02]  /*e1f0*/  @!P0 SYNCS.PHASECHK.TRANS64 P0, [R3+URZ+0x28c60], R0 ;  /* 0x028c6000030085a7 */ /* 0x000e64000800007f */
[----:B-1----:R-:W-:Y:S05]  /*e200*/  @!P0 BRA `(.L_x_3271) ;  /* 0xfffffffc00ec8947 */ /* 0x002fea000383ffff */
[----:B------:R-:W-:Y:S05]  /*e210*/  BRA `(.L_x_3326) ;  /* 0xffffffd400f07947 */ /* 0x000fea000383ffff */
.L_x_3272:
        /* <DEDUP_REMOVED lines=8> */
.L_x_3328:
[----:B------:R-:W-:Y:S05]  /*e2a0*/  BSYNC B0 ;  /* 0x0000000000007941 */ /* 0x000fea0003800000 */
.L_x_3327:
[----:B------:R-:W-:Y:S01]  /*e2b0*/  MOV R13, R0 ;  /* 0x00000000000d7202 */ /* 0x000fe20000000f00 */
[----:B------:R-:W-:Y:S01]  /*e2c0*/  IMAD.MOV.U32 R12, RZ, RZ, RZ ;  /* 0x000000ffff0c7224 */ /* 0x000fe200078e00ff */
[----:B------:R-:W-:Y:S01]  /*e2d0*/  MOV R15, 0xffffffff ;  /* 0xffffffff000f7802 */ /* 0x000fe20000000f00 */
[----:B------:R-:W-:Y:S01]  /*e2e0*/  IMAD.MOV.U32 R11, RZ, RZ, 0x181f ;  /* 0x0000181fff0b7424 */ /* 0x000fe200078e00ff */
[----:B------:R-:W-:Y:S01]  /*e2f0*/  LOP3.LUT R4, R17, 0x1, RZ, 0xc0, !PT ;  /* 0x0000000111047812 */ /* 0x000fe200078ec0ff */
[----:B------:R-:W-:Y:S01]  /*e300*/  IMAD.MOV.U32 R3, RZ, RZ, R14 ;  /* 0x000000ffff037224 */ /* 0x000fe200078e000e */
[----:B------:R-:W-:Y:S01]  /*e310*/  LEA R7, R30, UR43, 0x1 ;  /* 0x0000002b1e077c11 */ /* 0x000fe2000f8e08ff */
[----:B------:R-:W-:-:S07]  /*e320*/  IMAD.SHL.U32 R8, R22, 0x2, RZ ;  /* 0x0000000216087824 */ /* 0x000fce00078e00ff */
[----:B------:R-:W-:Y:S05]  /*e330*/  WARPSYNC.COLLECTIVE R15, `(.L_x_3329) ;  /* 0x000000000f087348 */ /* 0x000fea0003c00000 */
[----:B------:R0:W1:Y:S02]  /*e340*/  SHFL.IDX P6, R14, R13, R12, R11 ;  /* 0x0000000c0d0e7389 */ /* 0x00006400000c000b */
[----:B01----:R-:W-:Y:S01]  /*e350*/  ENDCOLLECTIVE ;  /* 0x000000000000791b */ /* 0x003fe20003800000 */
.L_x_3329:
[----:B------:R-:W-:Y:S02]  /*e360*/  ISETP.NE.U32.AND P1, PT, R4, 0x1, PT ;  /* 0x000000010400780c */ /* 0x000fe40003f25070 */
[C---:B------:R-:W-:Y:S02]  /*e370*/  LOP3.LUT P5, RZ, R17.reuse, 0x2, RZ, 0xc0, !PT ;  /* 0x0000000211ff7812 */ /* 0x040fe400078ac0ff */
[C---:B------:R-:W-:Y:S02]  /*e380*/  LOP3.LUT P4, RZ, R17.reuse, 0x4, RZ, 0xc0, !PT ;  /* 0x0000000411ff7812 */ /* 0x040fe4000788c0ff */
[C---:B------:R-:W-:Y:S02]  /*e390*/  LOP3.LUT P3, RZ, R17.reuse, 0x8, RZ, 0xc0, !PT ;  /* 0x0000000811ff7812 */ /* 0x040fe4000786c0ff */
[----:B------:R-:W-:Y:S02]  /*e3a0*/  LOP3.LUT P2, RZ, R17, 0x10, RZ, 0xc0, !PT ;  /* 0x0000001011ff7812 */ /* 0x000fe4000784c0ff */
[----:B------:R-:W-:-:S02]  /*e3b0*/  LOP3.LUT R16, R16, 0xfffffeff, RZ, 0xc0, !PT ;  /* 0xfffffeff10107812 */ /* 0x000fc400078ec0ff */
[----:B------:R-:W-:Y:S01]  /*e3c0*/  PRMT R4, R17, 0x8880, RZ ;  /* 0x0000888011047816 */ /* 0x000fe200000000ff */
[----:B------:R-:W-:Y:S01]  /*e3d0*/  IMAD.MOV.U32 R12, RZ, RZ, 0x1 ;  /* 0x00000001ff0c7424 */ /* 0x000fe200078e00ff */
[----:B------:R-:W-:Y:S02]  /*e3e0*/  @P1 LOP3.LUT R16, R16, 0x100, RZ, 0xfc, !PT ;  /* 0x0000010010101812 */ /* 0x000fe400078efcff */
[----:B------:R-:W-:Y:S02]  /*e3f0*/  MOV R13, R6 ;  /* 0x00000006000d7202 */ /* 0x000fe40000000f00 */
[----:B------:R-:W-:Y:S02]  /*e400*/  LOP3.LUT R16, R16, 0xfffffdff, RZ, 0xc0, !PT ;  /* 0xfffffdff10107812 */ /* 0x000fe400078ec0ff */
[----:B------:R-:W-:-:S05]  /*e410*/  IADD3 R2, P0, R14, R8, RZ ;  /* 0x000000080e027210 */ /* 0x000fca0007f1e0ff */
[----:B------:R-:W-:Y:S01]  /*e420*/  IMAD.X R3, RZ, RZ, R3, P0 ;  /* 0x000000ffff037224 */ /* 0x000fe200000e0603 */
[----:B------:R-:W-:Y:S02]  /*e430*/  ISETP.LT.OR P0, PT, R18, 0x1, P1 ;  /* 0x000000011200780c */ /* 0x000fe40000f01670 */
[----:B------:R-:W-:-:S11]  /*e440*/  LOP3.LUT P1, RZ, R17, 0x20, RZ, 0xc0, !PT ;  /* 0x0000002011ff7812 */ /* 0x000fd6000782c0ff */
[----:B------:R-:W-:Y:S01]  /*e450*/  @!PT LDS RZ, [RZ] ;  /* 0x00000000fffff984 */ /* 0x000fe20000000800 */
[----:B------:R-:W-:Y:S01]  /*e460*/  @!PT LDS RZ, [RZ] ;  /* 0x00000000fffff984 */ /* 0x000fe20000000800 */
[----:B------:R-:W-:Y:S01]  /*e470*/  @!PT LDS RZ, [RZ] ;  /* 0x00000000fffff984 */ /* 0x000fe20000000800 */
        /* <DEDUP_REMOVED lines=12> */
[----:B------:R-:W-:-:S13]  /*e540*/  ISETP.LT.OR P6, PT, R18, 0x1, !P0 ;  /* 0x000000011200780c */ /* 0x000fda00047c1670 */
[----:B------:R0:W-:Y:S01]  /*e550*/  LDGSTS.E.BYPASS.LTC128B.128 [R7+0xc400], desc[UR36][R2.64+0x300], !P6 ;  /* 0x0c40030002077fae */ /* 0x0001e2000f101d64 */
[----:B------:R-:W-:Y:S01]  /*e560*/  ISETP.GT.AND P6, PT, R4, -0x1, PT ;  /* 0xffffffff0400780c */ /* 0x000fe20003fc4270 */
[----:B------:R-:W-:-:S12]  /*e570*/  IMAD.MOV.U32 R4, RZ, RZ, RZ ;  /* 0x000000ffff047224 */ /* 0x000fd800078e00ff */
[----:B------:R-:W-:Y:S02]  /*e580*/  @P6 LOP3.LUT R16, R16, 0x200, RZ, 0xfc, !PT ;  /* 0x0000020010106812 */ /* 0x000fe400078efcff */
[----:B------:R-:W-:-:S13]  /*e590*/  ISETP.LT.OR P6, PT, R18, 0x1, P6 ;  /* 0x000000011200780c */ /* 0x000fda00037c1670 */
[----:B------:R0:W-:Y:S02]  /*e5a0*/  LDGSTS.E.BYPASS.LTC128B.128 [R7+0xe400], desc[UR36][R2.64+0x380], !P6 ;  /* 0x0e40038002077fae */ /* 0x0001e4000f101d64 */
[----:B0-----:R-:W-:Y:S05]  /*e5b0*/  WARPSYNC.COLLECTIVE R15, `(.L_x_3330) ;  /* 0x000000000f087348 */ /* 0x001fea0003c00000 */
[----:B------:R1:W2:Y:S02]  /*e5c0*/  SHFL.IDX P6, R14, R13, R12, R11 ;  /* 0x0000000c0d0e7389 */ /* 0x0002a400000c000b */
[----:B012---:R-:W-:Y:S01]  /*e5d0*/  ENDCOLLECTIVE ;  /* 0x000000000000791b */ /* 0x007fe20003800000 */
.L_x_3330:
[----:B------:R-:W-:Y:S01]  /*e5e0*/  MOV R13, R0 ;  /* 0x00000000000d7202 */ /* 0x000fe20000000f00 */
[----:B------:R-:W-:-:S07]  /*e5f0*/  IMAD.MOV.U32 R5, RZ, RZ, R14 ;  /* 0x000000ffff057224 */ /* 0x000fce00078e000e */
[----:B------:R-:W-:Y:S05]  /*e600*/  WARPSYNC.COLLECTIVE R15, `(.L_x_3331) ;  /* 0x000000000f087348 */ /* 0x000fea0003c00000 */
[----:B------:R0:W1:Y:S02]  /*e610*/  SHFL.IDX P6, R14, R13, R12, R11 ;  /* 0x0000000c0d0e7389 */ /* 0x00006400000c000b */
[----:B01----:R-:W-:Y:S01]  /*e620*/  ENDCOLLECTIVE ;  /* 0x000000000000791b */ /* 0x003fe20003800000 */
.L_x_3331:
[----:B------:R-:W-:Y:S01]  /*e630*/  IMAD.MOV.U32 R13, RZ, RZ, R6 ;  /* 0x000000ffff0d7224 */ /* 0x000fe200078e0006 */
[----:B------:R-:W-:Y:S02]  /*e640*/  MOV R12, 0x2 ;  /* 0x00000002000c7802 */ /* 0x000fe40000000f00 */
[----:B------:R-:W-:-:S05]  /*e650*/  IADD3 R2, P6, R14, R8, RZ ;  /* 0x000000080e027210 */ /* 0x000fca0007fde0ff */
[----:B------:R-:W-:Y:S01]  /*e660*/  IMAD.X R3, RZ, RZ, R5, P6 ;  /* 0x000000ffff037224 */ /* 0x000fe200030e0605 */
[----:B------:R-:W-:-:S04]  /*e670*/  LOP3.LUT P6, RZ, R16, 0x100, RZ, 0xc0, !PT ;  /* 0x0000010010ff7812 */ /* 0x000fc800078cc0ff */
[----:B------:R-:W-:-:S13]  /*e680*/  ISETP.LT.OR P6, PT, R18, 0x11, P6 ;  /* 0x000000111200780c */ /* 0x000fda00037c1670 */
        /* <DEDUP_REMOVED lines=18> */
[----:B------:R0:W-:Y:S02]  /*e7b0*/  LDGSTS.E.BYPASS.LTC128B.128 [R7+0xec00], desc[UR36][R2.64+0x380], !P6 ;  /* 0x0ec0038002077fae */ /* 0x0001e4000f101d64 */
[----:B0-----:R-:W-:Y:S05]  /*e7c0*/  WARPSYNC.COLLECTIVE R15, `(.L_x_3332) ;  /* 0x000000000f087348 */ /* 0x001fea0003c00000 */
[----:B------:R1:W2:Y:S02]  /*e7d0*/  SHFL.IDX P6, R14, R13, R12, R11 ;  /* 0x0000000c0d0e7389 */ /* 0x0002a400000c000b */
[----:B012---:R-:W-:Y:S01]  /*e7e0*/  ENDCOLLECTIVE ;  /* 0x000000000000791b */ /* 0x007fe20003800000 */
.L_x_3332:
[----:B------:R-:W-:Y:S02]  /*e7f0*/  IMAD.MOV.U32 R13, RZ, RZ, R0 ;  /* 0x000000ffff0d7224 */ /* 0x000fe400078e0000 */
[----:B------:R-:W-:-:S07]  /*e800*/  IMAD.MOV.U32 R9, RZ, RZ, R14 ;  /* 0x000000ffff097224 */ /* 0x000fce00078e000e */
[----:B------:R-:W-:Y:S05]  /*e810*/  WARPSYNC.COLLECTIVE R15, `(.L_x_3333) ;  /* 0x000000000f087348 */ /* 0x000fea0003c00000 */
[----:B------:R0:W1:Y:S02]  /*e820*/  SHFL.IDX P6, R14, R13, R12, R11 ;  /* 0x0000000c0d0e7389 */ /* 0x00006400000c000b */
[----:B01----:R-:W-:Y:S01]  /*e830*/  ENDCOLLECTIVE ;  /* 0x000000000000791b */ /* 0x003fe20003800000 */
.L_x_3333:
[----:B------:R-:W-:Y:S02]  /*e840*/  IMAD.MOV.U32 R13, RZ, RZ, R6 ;  /* 0x000000ffff0d7224 */ /* 0x000fe400078e0006 */
[----:B------:R-:W-:Y:S01]  /*e850*/  IMAD.MOV.U32 R12, RZ, RZ, 0x3 ;  /* 0x00000003ff0c7424 */ /* 0x000fe200078e00ff */
[----:B------:R-:W-:-:S04]  /*e860*/  IADD3 R2, P6, R14, R8, RZ ;  /* 0x000000080e027210 */ /* 0x000fc80007fde0ff */
[----:B------:R-:W-:Y:S02]  /*e870*/  IADD3.X R3, RZ, R9, RZ, P6, !PT ;  /* 0x00000009ff037210 */ /* 0x000fe400037fe4ff */
        /* <DEDUP_REMOVED lines=24> */
.L_x_3334:
[----:B------:R-:W-:Y:S01]  /*ea00*/  IMAD.MOV.U32 R13, RZ, RZ, R0 ;  /* 0x000000ffff0d7224 */ /* 0x000fe200078e0000 */
[----:B------:R-:W-:-:S07]  /*ea10*/  MOV R6, R14 ;  /* 0x0000000e00067202 */ /* 0x000fce0000000f00 */
[----:B------:R-:W-:Y:S05]  /*ea20*/  WARPSYNC.COLLECTIVE R15, `(.L_x_3335) ;  /* 0x000000000f087348 */ /* 0x000fea0003c00000 */
[----:B------:R0:W1:Y:S02]  /*ea30*/  SHFL.IDX P6, R14, R13, R12, R11 ;  /* 0x0000000c0d0e7389 */ /* 0x00006400000c000b */
[----:B01----:R-:W-:Y:S01]  /*ea40*/  ENDCOLLECTIVE ;  /* 0x000000000000791b */ /* 0x003fe20003800000 */
.L_x_3335:
[----:B------:R-:W-:Y:S05]  /*ea50*/  BRA `(.L_x_3336) ;  /* 0xffffffd400847947 */ /* 0x000fea000383ffff */
.L_x_3279:
[----:B-1----:R1:W2:Y:S02]  /*ea60*/  SYNCS.PHASECHK.TRANS64.TRYWAIT P0, [R10+URZ+0x28c40], R20 ;  /* 0x028c40140a0075a7 */ /* 0x0022a4000800017f */
[----:B--2---:R-:W-:Y:S05]  /*ea70*/  @!P0 NANOSLEEP.SYNCS 0x989680 ;  /* 0x009896800000895d */ /* 0x004fea0003900000 */
[----:B------:R-:W2:Y:S02]  /*ea80*/  @!P0 SYNCS.PHASECHK.TRANS64 P0, [R10+URZ+0x28c40], R20 ;  /* 0x028c40140a0085a7 */ /* 0x000ea4000800007f */
[----:B--2---:R-:W-:Y:S05]  /*ea90*/  @!P0 BRA `(.L_x_3279) ;  /* 0xfffffffc00f08947 */ /* 0x004fea000383ffff */
[----:B------:R-:W-:Y:S05]  /*eaa0*/  BRA `(.L_x_3337) ;  /* 0xffffffd800bc7947 */ /* 0x000fea000383ffff */
.L_x_3280:
        /* <DEDUP_REMOVED lines=8> */
.L_x_3339:
[----:B------:R-:W-:Y:S05]  /*eb30*/  BSYNC B1 ;  /* 0x0000000000017941 */ /* 0x000fea0003800000 */
.L_x_3338:
        /* <DEDUP_REMOVED lines=9> */
.L_x_3340:
[----:B------:R-:W-:Y:S02]  /*ebd0*/  IMAD.MOV.U32 R13, RZ, RZ, R29 ;  /* 0x000000ffff0d7224 */ /* 0x000fe400078e001d */
[----:B------:R-:W-:Y:S01]  /*ebe0*/  IMAD.MOV.U32 R12, RZ, RZ, 0x1 ;  /* 0x00000001ff0c7424 */ /* 0x000fe200078e00ff */
[----:B------:R-:W-:-:S13]  /*ebf0*/  IADD3 R2, P0, R14, R8, RZ ;  /* 0x000000080e027210 */ /* 0x000fda0007f1e0ff */
[----:B------:R-:W-:Y:S05]  /*ec00*/  WARPSYNC.COLLECTIVE R15, `(.L_x_3341) ;  /* 0x000000000f087348 */ /* 0x000fea0003c00000 */
[----:B------:R0:W1:Y:S02]  /*ec10*/  SHFL.IDX P6, R14, R13, R12, R11 ;  /* 0x0000000c0d0e7389 */ /* 0x00006400000c000b */
[----:B01----:R-:W-:Y:S01]  /*ec20*/  ENDCOLLECTIVE ;  /* 0x000000000000791b */ /* 0x003fe20003800000 */
.L_x_3341:
[----:B------:R-:W-:-:S05]  /*ec30*/  IADD3.X R3, RZ, R3, RZ, P0, !PT ;  /* 0x00000003ff037210 */ /* 0x000fca00007fe4ff */
[----:B------:R-:W-:Y:S01]  /*ec40*/  @!PT LDS RZ, [RZ] ;  /* 0x00000000fffff984 */ /* 0x000fe20000000800 */
[----:B------:R-:W-:Y:S01]  /*ec50*/  @!PT LDS RZ, [RZ] ;  /* 0x00000000fffff984 */ /* 0x000fe20000000800 */
[----:B------:R-:W-:Y:S01]  /*ec60*/  @!PT LDS RZ, [RZ] ;  /* 0x00000000fffff984 */ /* 0x000fe20000000800 */
[----:B------:R0:W-:Y:S01]  /*ec70*/  LDGSTS.E.BYPASS.LTC128B.128 [R27+0x22400], desc[UR36][R2.64], !P1 ;  /* 0x22400000021b7fae */ /* 0x0001e2000c901d64 */
[----:B------:R-:W-:Y:S01]  /*ec80*/  IMAD.MOV.U32 R13, RZ, RZ, R26 ;  /* 0x000000ffff0d7224 */ /* 0x000fe200078e001a */
[----:B0-----:R-:W-:-:S07]  /*ec90*/  MOV R3, R14 ;  /* 0x0000000e00037202 */ /* 0x001fce0000000f00 */
[----:B------:R-:W-:Y:S05]  /*eca0*/  WARPSYNC.COLLECTIVE R15, `(.L_x_3342) ;  /* 0x000000000f087348 */ /* 0x000fea0003c00000 */
[----:B------:R0:W1:Y:S02]  /*ecb0*/  SHFL.IDX P6, R14, R13, R12, R11 ;  /* 0x0000000c0d0e7389 */ /* 0x00006400000c000b */
[----:B01----:R-:W-:Y:S01]  /*ecc0*/  ENDCOLLECTIVE ;  /* 0x000000000000791b */ /* 0x003fe20003800000 */
.L_x_3342:
[----:B------:R-:W-:Y:S01]  /*ecd0*/  MOV R13, R29 ;  /* 0x0000001d000d7202 */ /* 0x000fe20000000f00 */
[----:B------:R-:W-:Y:S01]  /*ece0*/  IMAD.MOV.U32 R12, RZ, RZ, 0x2 ;  /* 0x00000002ff0c7424 */ /* 0x000fe200078e00ff */
[----:B------:R-:W-:-:S13]  /*ecf0*/  IADD3 R2, P0, R14, R8, RZ ;  /* 0x000000080e027210 */ /* 0x000fda0007f1e0ff */
[----:B------:R-:W-:Y:S05]  /*ed00*/  WARPSYNC.COLLECTIVE R15, `(.L_x_3343) ;  /* 0x000000000f087348 */ /* 0x000fea0003c00000 */
[----:B------:R0:W1:Y:S02]  /*ed10*/  SHFL.IDX P6, R14, R13, R12, R11 ;  /* 0x0000000c0d0e7389 */ /* 0x00006400000c000b */
[----:B01----:R-:W-:Y:S01]  /*ed20*/  ENDCOLLECTIVE ;  /* 0x000000000000791b */ /* 0x003fe20003800000 */
.L_x_3343:
[----:B------:R-:W-:-:S05]  /*ed30*/  IMAD.X R3, RZ, RZ, R3, P0 ;  /* 0x000000ffff037224 */ /* 0x000fca00000e0603 */
[----:B------:R-:W-:Y:S01]  /*ed40*/  @!PT LDS RZ, [RZ] ;  /* 0x00000000fffff984 */ /* 0x000fe20000000800 */
[----:B------:R-:W-:Y:S01]  /*ed50*/  @!PT LDS RZ, [RZ] ;  /* 0x00000000fffff984 */ /* 0x000fe20000000800 */
[----:B------:R-:W-:Y:S01]  /*ed60*/  @!PT LDS RZ, [RZ] ;  /* 0x00000000fffff984 */ /* 0x000fe20000000800 */
[----:B------:R0:W-:Y:S01]  /*ed70*/  LDGSTS.E.BYPASS.LTC128B.128 [R27+0x22c00], desc[UR36][R2.64], !P1 ;  /* 0x22c00000021b7fae */ /* 0x0001e2000c901d64 */
[----:B------:R-:W-:Y:S01]  /*ed80*/  MOV R13, R26 ;  /* 0x0000001a000d7202 */ /* 0x000fe20000000f00 */
[----:B0-----:R-:W-:-:S07]  /*ed90*/  IMAD.MOV.U32 R3, RZ, RZ, R14 ;  /* 0x000000ffff037224 */ /* 0x001fce00078e000e */
[----:B------:R-:W-:Y:S05]  /*eda0*/  WARPSYNC.COLLECTIVE R15, `(.L_x_3344) ;  /* 0x000000000f087348 */ /* 0x000fea0003c00000 */
[----:B------:R0:W1:Y:S02]  /*edb0*/  SHFL.IDX P6, R14, R13, R12, R11 ;  /* 0x0000000c0d0e7389 */ /* 0x00006400000c000b */
[----:B01----:R-:W-:Y:S01]  /*edc0*/  ENDCOLLECTIVE ;  /* 0x000000000000791b */ /* 0x003fe20003800000 */
.L_x_3344:
[----:B------:R-:W-:Y:S01]  /*edd0*/  IMAD.MOV.U32 R13, RZ, RZ, R29 ;  /* 0x000000ffff0d7224 */ /* 0x000fe200078e001d */
[----:B------:R-:W-:Y:S02]  /*ede0*/  MOV R12, 0x3 ;  /* 0x00000003000c7802 */ /* 0x000fe40000000f00 */
[----:B------:R-:W-:-:S13]  /*edf0*/  IADD3 R2, P0, R14, R8, RZ ;  /* 0x000000080e027210 */ /* 0x000fda0007f1e0ff */
[----:B------:R-:W-:Y:S05]  /*ee00*/  WARPSYNC.COLLECTIVE R15, `(.L_x_3345) ;  /* 0x000000000f087348 */ /* 0x000fea0003c00000 */
[----:B------:R0:W1:Y:S02]  /*ee10*/  SHFL.IDX P6, R14, R13, R12, R11 ;  /* 0x0000000c0d0e7389 */ /* 0x00006400000c000b */
[----:B01----:R-:W-:Y:S01]  /*ee20*/  ENDCOLLECTIVE ;  /* 0x000000000000791b */ /* 0x003fe20003800000 */
.L_x_3345:
[----:B------:R-:W-:-:S05]  /*ee30*/  IMAD.X R3, RZ, RZ, R3, P0 ;  /* 0x000000ffff037224 */ /* 0x000fca00000e0603 */
[----:B------:R-:W-:Y:S01]  /*ee40*/  @!PT LDS RZ, [RZ] ;  /* 0x00000000fffff984 */ /* 0x000fe20000000800 */
[----:B------:R-:W-:Y:S01]  /*ee50*/  @!PT LDS RZ, [RZ] ;  /* 0x00000000fffff984 */ /* 0x000fe20000000800 */
[----:B------:R-:W-:Y:S01]  /*ee60*/  @!PT LDS RZ, [RZ] ;  /* 0x00000000fffff984 */ /* 0x000fe20000000800 */
[----:B------:R0:W-:Y:S01]  /*ee70*/  LDGSTS.E.BYPASS.LTC128B.128 [R27+0x23400], desc[UR36][R2.64], !P1 ;  /* 0x23400000021b7fae */ /* 0x0001e2000c901d64 */
[----:B------:R-:W-:Y:S02]  /*ee80*/  IMAD.MOV.U32 R13, RZ, RZ, R26 ;  /* 0x000000ffff0d7224 */ /* 0x000fe400078e001a */
[----:B------:R-:W-:-:S07]  /*ee90*/  IMAD.MOV.U32 R34, RZ, RZ, R14 ;  /* 0x000000ffff227224 */ /* 0x000fce00078e000e */
[----:B0-----:R-:W-:Y:S05]  /*eea0*/  WARPSYNC.COLLECTIVE R15, `(.L_x_3346) ;  /* 0x000000000f087348 */ /* 0x001fea0003c00000 */
[----:B------:R1:W2:Y:S02]  /*eeb0*/  SHFL.IDX P6, R14, R13, R12, R11 ;  /* 0x0000000c0d0e7389 */ /* 0x0002a400000c000b */
[----:B012---:R-:W-:Y:S01]  /*eec0*/  ENDCOLLECTIVE ;  /* 0x000000000000791b */ /* 0x007fe20003800000 */
.L_x_3346:
[----:B------:R-:W-:Y:S05]  /*eed0*/  BRA `(.L_x_3347) ;  /* 0xffffffd800707947 */ /* 0x000fea000383ffff */
.L_x_3285:
[----:B---3--:R3:W4:Y:S02]  /*eee0*/  SYNCS.PHASECHK.TRANS64.TRYWAIT P0, [R10+URZ+0x28c60], R20 ;  /* 0x028c60140a0075a7 */ /* 0x008724000800017f */
[----:B----4-:R-:W-:Y:S05]  /*eef0*/  @!P0 NANOSLEEP.SYNCS 0x989680 ;  /* 0x009896800000895d */ /* 0x010fea0003900000 */
[----:B------:R-:W4:Y:S02]  /*ef00*/  @!P0 SYNCS.PHASECHK.TRANS64 P0, [R10+URZ+0x28c60], R20 ;  /* 0x028c60140a0085a7 */ /* 0x000f24000800007f */
[----:B----4-:R-:W-:Y:S05]  /*ef10*/  @!P0 BRA `(.L_x_3285) ;  /* 0xfffffffc00f08947 */ /* 0x010fea000383ffff */
[----:B------:R-:W-:Y:S05]  /*ef20*/  BRA `(.L_x_3348) ;  /* 0xffffffd800bc7947 */ /* 0x000fea000383ffff */
.L_x_3286:
[----:B------:R-:W-:Y:S01]  /*ef30*/  BSSY B1, `(.L_x_3349) ;  /* 0x0000008000017945 */ /* 0x000fe20003800000 */
[----:B------:R-:W-:Y:S01]  /*ef40*/  MOV R13, R19 ;  /* 0x00000013000d7202 */ /* 0x000fe20000000f00 */
[----:B------:R-:W-:Y:S01]  /*ef50*/  IMAD.MOV.U32 R12, RZ, RZ, RZ ;  /* 0x000000ffff0c7224 */ /* 0x000fe200078e00ff */
[----:B------:R-:W-:Y:S01]  /*ef60*/  MOV R15, 0xffffffff ;  /* 0xffffffff000f7802 */ /* 0x000fe20000000f00 */
[----:B------:R-:W-:-:S07]  /*ef70*/  IMAD.MOV.U32 R11, RZ, RZ, 0x181f ;  /* 0x0000181fff0b7424 */ /* 0x000fce00078e00ff */
[----:B-123--:R-:W-:Y:S05]  /*ef80*/  WARPSYNC.COLLECTIVE R15, `(.L_x_3350) ;  /* 0x000000000f087348 */ /* 0x00efea0003c00000 */
[----:B------:R0:W4:Y:S02]  /*ef90*/  SHFL.IDX P6, R14, R13, R12, R11 ;  /* 0x0000000c0d0e7389 */ /* 0x00012400000c000b */
[----:B01234-:R-:W-:Y:S01]  /*efa0*/  ENDCOLLECTIVE ;  /* 0x000000000000791b */ /* 0x01ffe20003800000 */
.L_x_3350:
[----:B------:R-:W-:Y:S05]  /*efb0*/  BSYNC B1 ;  /* 0x0000000000017941 */ /* 0x000fea0003800000 */
.L_x_3349:
[----:B------:R-:W-:Y:S01]  /*efc0*/  MOV R13, R18 ;  /* 0x00000012000d7202 */ /* 0x000fe20000000f00 */
[----:B------:R-:W-:Y:S01]  /*efd0*/  IMAD.MOV.U32 R12, RZ, RZ, RZ ;  /* 0x000000ffff0c7224 */ /* 0x000fe200078e00ff */
[----:B------:R-:W-:Y:S01]  /*efe0*/  MOV R11, 0x181f ;  /* 0x0000181f000b7802 */ /* 0x000fe20000000f00 */
[----:B------:R-:W-:Y:S01]  /*eff0*/  IMAD.MOV.U32 R15, RZ, RZ, -0x1 ;  /* 0xffffffffff0f7424 */ /* 0x000fe200078e00ff */
[----:B------:R-:W-:Y:S01]  /*f000*/  LEA R17, R17, UR43, 0x1 ;  /* 0x0000002b11117c11 */ /* 0x000fe2000f8e08ff */
[----:B------:R-:W-:Y:S01]  /*f010*/  IMAD.MOV.U32 R3, RZ, RZ, R14 ;  /* 0x000000ffff037224 */ /* 0x000fe200078e000e */
[----:B------:R-:W-:-:S13]  /*f020*/  LOP3.LUT P2, RZ, R16, 0x20, RZ, 0xc0, !PT ;  /* 0x0000002010ff7812 */ /* 0x000fda000784c0ff */
[----:B------:R-:W-:Y:S05]  /*f030*/  WARPSYNC.COLLECTIVE R15, `(.L_x_3351) ;  /* 0x000000000f087348 */ /* 0x000fea0003c00000 */
[----:B------:R0:W1:Y:S02]  /*f040*/  SHFL.IDX P6, R14, R13, R12, R11 ;  /* 0x0000000c0d0e7389 */ /* 0x00006400000c000b */
[----:B01----:R-:W-:Y:S01]  /*f050*/  ENDCOLLECTIVE ;  /* 0x000000000000791b */ /* 0x003fe20003800000 */
.L_x_3351:
[C---:B------:R-:W-:Y:S02]  /*f060*/  LOP3.LUT P1, RZ, R16.reuse, 0x10, RZ, 0xc0, !PT ;  /* 0x0000001010ff7812 */ /* 0x040fe4000782c0ff */
[----:B------:R-:W-:Y:S01]  /*f070*/  P2R R4, PR, RZ, 0x20 ;  /* 0x00000020ff047803 */ /* 0x000fe20000000000 */
[----:B------:R-:W-:Y:S01]  /*f080*/  IMAD.MOV.U32 R13, RZ, RZ, R19 ;  /* 0x000000ffff0d7224 */ /* 0x000fe200078e0013 */
[----:B------:R-:W-:Y:S02]  /*f090*/  MOV R12, 0x1 ;  /* 0x00000001000c7802 */ /* 0x000fe40000000f00 */
[----:B------:R-:W-:Y:S02]  /*f0a0*/  LOP3.LUT P6, RZ, R16, 0x40, RZ, 0xc0, !PT ;  /* 0x0000004010ff7812 */ /* 0x000fe400078cc0ff */
[----:B------:R-:W-:-:S04]  /*f0b0*/  IADD3 R2, P0, R14, R8, RZ ;  /* 0x000000080e027210 */ /* 0x000fc80007f1e0ff */
[----:B------:R-:W-:Y:S02]  /*f0c0*/  IADD3.X R3, RZ, R3, RZ, P0, !PT ;  /* 0x00000003ff037210 */ /* 0x000fe400007fe4ff */
[----:B------:R-:W-:-:S05]  /*f0d0*/  ISETP.NE.U32.AND P0, PT, R28, RZ, PT ;  /* 0x000000ff1c00720c */ /* 0x000fca0003f05070 */
[----:B------:R-:W-:Y:S01]  /*f0e0*/  @!PT LDS RZ, [RZ] ;  /* 0x00000000fffff984 */ /* 0x000fe20000000800 */
[----:B------:R-:W-:Y:S01]  /*f0f0*/  @!PT LDS RZ, [RZ] ;  /* 0x00000000fffff984 */ /* 0x000fe20000000800 */
[----:B------:R-:W-:Y:S01]  /*f100*/  @!PT LDS RZ, [RZ] ;  /* 0x00000000fffff984 */ /* 0x000fe20000000800 */
[----:B------:R0:W-:Y:S08]  /*f110*/  LDGSTS.E.BYPASS.LTC128B.128 [R17+0x400], desc[UR36][R2.64], !P6 ;  /* 0x0040000002117fae */ /* 0x0001f0000f101d64 */
[----:B0-----:R-:W-:Y:S05]  /*f120*/  WARPSYNC.COLLECTIVE R15, `(.L_x_3352) ;  /* 0x000000000f087348 */ /* 0x001fea0003c00000 */
[----:B------:R1:W2:Y:S02]  /*f130*/  SHFL.IDX P6, R14, R13, R12, R11 ;  /* 0x0000000c0d0e7389 */ /* 0x0002a400000c000b */
[----:B012---:R-:W-:Y:S01]  /*f140*/  ENDCOLLECTIVE ;  /* 0x000000000000791b */ /* 0x007fe20003800000 */
.L_x_3352:
[----:B------:R-:W-:Y:S01]  /*f150*/  @!PT LDS RZ, [RZ] ;  /* 0x00000000fffff984 */ /* 0x000fe20000000800 */
[----:B------:R-:W-:Y:S01]  /*f160*/  @!PT LDS RZ, [RZ] ;  /* 0x00000000fffff984 */ /* 0x000fe20000000800 */
[----:B------:R-:W-:Y:S01]  /*f170*/  @!PT LDS RZ, [RZ] ;  /* 0x00000000fffff984 */ /* 0x000fe20000000800 */
[----:B------:R0:W-:Y:S04]  /*f180*/  LDGSTS.E.BYPASS.LTC128B.128 [R17+0x2400], desc[UR36][R2.64+0x80], !P2 ;  /* 0x0240008002117fae */ /* 0x0001e8000d101d64 */
[----:B------:R0:W-:Y:S01]  /*f190*/  LDGSTS.E.BYPASS.LTC128B.128 [R17+0x4400], desc[UR36][R2.64+0x100], !P1 ;  /* 0x0440010002117fae */ /* 0x0001e2000c901d64 */
[----:B------:R-:W-:-:S03]  /*f1a0*/  ISETP.NE.U32.AND P1, PT, R25, RZ, PT ;  /* 0x000000ff1900720c */ /* 0x000fc60003f25070 */
[----:B------:R0:W-:Y:S01]  /*f1b0*/  LDGSTS.E.BYPASS.LTC128B.128 [R17+0x6400], desc[UR36][R2.64+0x180], !P5 ;  /* 0x0640018002117fae */ /* 0x0001e2000e901d64 */
[----:B------:R-:W-:Y:S02]  /*f1c0*/  LOP3.LUT P5, RZ, R16, 0x40, RZ, 0xc0, !PT ;  /* 0x0000004010ff7812 */ /* 0x000fe400078ac0ff */
[----:B------:R-:W-:Y:S01]  /*f1d0*/  MOV R13, R18 ;  /* 0x00000012000d7202 */ /* 0x000fe20000000f00 */
[----:B------:R0:W-:Y:S04]  /*f1e0*/  LDGSTS.E.BYPASS.LTC128B.128 [R17+0x8400], desc[UR36][R2.64+0x200], !P4 ;  /* 0x0840020002117fae */ /* 0x0001e8000e101d64 */
[----:B------:R0:W-:Y:S01]  /*f1f0*/  LDGSTS.E.BYPASS.LTC128B.128 [R17+0xa400], desc[UR36][R2.64+0x280], !P3 ;  /* 0x0a40028002117fae */ /* 0x0001e2000d901d64 */
[----:B------:R-:W-:-:S03]  /*f200*/  IMAD.MOV.U32 R5, RZ, RZ, R14 ;  /* 0x000000ffff057224 */ /* 0x000fc600078e000e */
[----:B------:R0:W-:Y:S04]  /*f210*/  LDGSTS.E.BYPASS.LTC128B.128 [R17+0xc400], desc[UR36][R2.64+0x300], P0 ;  /* 0x0c40030002117fae */ /* 0x0001e80008101d64 */
[----:B0-----:R-:W-:Y:S05]  /*f220*/  WARPSYNC.COLLECTIVE R15, `(.L_x_3353) ;  /* 0x000000000f087348 */ /* 0x001fea0003c00000 */
[----:B------:R1:W2:Y:S02]  /*f230*/  SHFL.IDX P6, R14, R13, R12, R11 ;  /* 0x0000000c0d0e7389 */ /* 0x0002a400000c000b */
[----:B012---:R-:W-:Y:S01]  /*f240*/  ENDCOLLECTIVE ;  /* 0x000000000000791b */ /* 0x007fe20003800000 */
.L_x_3353:
[----:B------:R-:W-:Y:S01]  /*f250*/  @!PT LDS RZ, [RZ] ;  /* 0x00000000fffff984 */ /* 0x000fe20000000800 */
[----:B------:R-:W-:Y:S01]  /*f260*/  @!PT LDS RZ, [RZ] ;  /* 0x00000000fffff984 */ /* 0x000fe20000000800 */
[----:B------:R-:W-:Y:S01]  /*f270*/  @!PT LDS RZ, [RZ] ;  /* 0x00000000fffff984 */ /* 0x000fe20000000800 */
[----:B------:R0:W-:Y:S01]  /*f280*/  LDGSTS.E.BYPASS.LTC128B.128 [R17+0xe400], desc[UR36][R2.64+0x380], P1 ;  /* 0x0e40038002117fae */ /* 0x0001e20008901d64 */
[----:B------:R-:W-:Y:S01]  /*f290*/  MOV R13, R19 ;  /* 0x00000013000d7202 */ /* 0x000fe20000000f00 */
[----:B------:R-:W-:Y:S01]  /*f2a0*/  IMAD.MOV.U32 R12, RZ, RZ, 0x2 ;  /* 0x00000002ff0c7424 */ /* 0x000fe200078e00ff */
[----:B0-----:R-:W-:Y:S02]  /*f2b0*/  IADD3 R2, P2, R14, R8, RZ ;  /* 0x000000080e027210 */ /* 0x001fe40007f5e0ff */
[----:B------:R-:W-:-:S03]  /*f2c0*/  LOP3.LUT P6, RZ, R16, 0x10, RZ, 0xc0, !PT ;  /* 0x0000001010ff7812 */ /* 0x000fc600078cc0ff */
[----:B------:R-:W-:Y:S01]  /*f2d0*/  IMAD.X R3, RZ, RZ, R5, P2 ;  /* 0x000000ffff037224 */ /* 0x000fe200010e0605 */
[----:B------:R-:W-:-:S04]  /*f2e0*/  LOP3.LUT P2, RZ, R16, 0x20, RZ, 0xc0, !PT ;  /* 0x0000002010ff7812 */ /* 0x000fc8000784c0ff */
[----:B------:R0:W-:Y:S01]  /*f2f0*/  LDGSTS.E.BYPASS.LTC128B.128 [R17+0xc00], desc[UR36][R2.64], !P5 ;  /* 0x00c0000002117fae */ /* 0x0001e2000e901d64 */
[----:B------:R-:W-:-:S04]  /*f300*/  ISETP.NE.AND P5, PT, R4, RZ, PT ;  /* 0x000000ff0400720c */ /* 0x000fc80003fa5270 */
[----:B------:R-:W-:-:S04]  /*f310*/  P2R R4, PR, RZ, 0x20 ;  /* 0x00000020ff047803 */ /* 0x000fc80000000000 */
[----:B------:R0:W-:Y:S04]  /*f320*/  LDGSTS.E.BYPASS.LTC128B.128 [R17+0x2c00], desc[UR36][R2.64+0x80], !P2 ;  /* 0x02c0008002117fae */ /* 0x0001e8000d101d64 */
[----:B------:R0:W-:Y:S02]  /*f330*/  LDGSTS.E.BYPASS.LTC128B.128 [R17+0x4c00], desc[UR36][R2.64+0x100], !P6 ;  /* 0x04c0010002117fae */ /* 0x0001e4000f101d64 */
[----:B0-----:R-:W-:Y:S05]  /*f340*/  WARPSYNC.COLLECTIVE R15, `(.L_x_3354) ;  /* 0x000000000f087348 */ /* 0x001fea0003c00000 */
[----:B------:R1:W2:Y:S02]  /*f350*/  SHFL.IDX P6, R14, R13, R12, R11 ;  /* 0x0000000c0d0e7389 */ /* 0x0002a400000c000b */
[----:B012---:R-:W-:Y:S01]  /*f360*/  ENDCOLLECTIVE ;  /* 0x000000000000791b */ /* 0x007fe20003800000 */
.L_x_3354:
[----:B------:R-:W-:Y:S01]  /*f370*/  @!PT LDS RZ, [RZ] ;  /* 0x00000000fffff984 */ /* 0x000fe20000000800 */
[----:B------:R-:W-:Y:S01]  /*f380*/  @!PT LDS RZ, [RZ] ;  /* 0x00000000fffff984 */ /* 0x000fe20000000800 */
[----:B------:R-:W-:Y:S01]  /*f390*/  @!PT LDS RZ, [RZ] ;  /* 0x00000000fffff984 */ /* 0x000fe20000000800 */
[----:B------:R0:W-:Y:S01]  /*f3a0*/  LDGSTS.E.BYPASS.LTC128B.128 [R17+0x6c00], desc[UR36][R2.64+0x180], !P5 ;  /* 0x06c0018002117fae */ /* 0x0001e2000e901d64 */
[----:B------:R-:W-:-:S03]  /*f3b0*/  LOP3.LUT P5, RZ, R16, 0x40, RZ, 0xc0, !PT ;  /* 0x0000004010ff7812 */ /* 0x000fc600078ac0ff */
[----:B------:R0:W-:Y:S04]  /*f3c0*/  LDGSTS.E.BYPASS.LTC128B.128 [R17+0x8c00], desc[UR36][R2.64+0x200], !P4 ;  /* 0x08c0020002117fae */ /* 0x0001e8000e101d64 */
[----:B------:R0:W-:Y:S01]  /*f3d0*/  LDGSTS.E.BYPASS.LTC128B.128 [R17+0xac00], desc[UR36][R2.64+0x280], !P3 ;  /* 0x0ac0028002117fae */ /* 0x0001e2000d901d64 */
[----:B------:R-:W-:-:S03]  /*f3e0*/  IMAD.MOV.U32 R13, RZ, RZ, R18 ;  /* 0x000000ffff0d7224 */ /* 0x000fc600078e0012 */
[----:B------:R0:W-:Y:S04]  /*f3f0*/  LDGSTS.E.BYPASS.LTC128B.128 [R17+0xcc00], desc[UR36][R2.64+0x300], P0 ;  /* 0x0cc0030002117fae */ /* 0x0001e80008101d64 */
[----:B------:R0:W-:Y:S01]  /*f400*/  LDGSTS.E.BYPASS.LTC128B.128 [R17+0xec00], desc[UR36][R2.64+0x380], P1 ;  /* 0x0ec0038002117fae */ /* 0x0001e20008901d64 */
[----:B------:R-:W-:-:S07]  /*f410*/  MOV R20, R14 ;  /* 0x0000000e00147202 */ /* 0x000fce0000000f00 */
[----:B0-----:R-:W-:Y:S05]  /*f420*/  WARPSYNC.COLLECTIVE R15, `(.L_x_3355) ;  /* 0x000000000f087348 */ /* 0x001fea0003c00000 */
[----:B------:R1:W2:Y:S02]  /*f430*/  SHFL.IDX P6, R14, R13, R12, R11 ;  /* 0x0000000c0d0e7389 */ /* 0x0002a400000c000b */
[----:B012---:R-:W-:Y:S01]  /*f440*/  ENDCOLLECTIVE ;  /* 0x000000000000791b */ /* 0x007fe20003800000 */
.L_x_3355:
[----:B------:R-:W-:Y:S01]  /*f450*/  IMAD.MOV.U32 R13, RZ, RZ, R19 ;  /* 0x000000ffff0d7224 */ /* 0x000fe200078e0013 */
[----:B------:R-:W-:Y:S02]  /*f460*/  MOV R12, 0x3 ;  /* 0x00000003000c7802 */ /* 0x000fe40000000f00 */
[----:B------:R-:W-:Y:S02]  /*f470*/  IADD3 R2, P2, R14, R8, RZ ;  /* 0x000000080e027210 */ /* 0x000fe40007f5e0ff */
[C---:B------:R-:W-:Y:S02]  /*f480*/  LOP3.LUT P6, RZ, R16.reuse, 0x10, RZ, 0xc0, !PT ;  /* 0x0000001010ff7812 */ /* 0x040fe400078cc0ff */
[----:B------:R-:W-:Y:S02]  /*f490*/  IADD3.X R3, RZ, R20, RZ, P2, !PT ;  /* 0x00000014ff037210 */ /* 0x000fe400017fe4ff */
[----:B------:R-:W-:-:S03]  /*f4a0*/  LOP3.LUT P2, RZ, R16, 0x20, RZ, 0xc0, !PT ;  /* 0x0000002010ff7812 */ /* 0x000fc6000784c0ff */
[----:B------:R-:W-:Y:S01]  /*f4b0*/  @!PT LDS RZ, [RZ] ;  /* 0x00000000fffff984 */ /* 0x000fe20000000800 */
[----:B------:R-:W-:Y:S01]  /*f4c0*/  @!PT LDS RZ, [RZ] ;  /* 0x00000000fffff984 */ /* 0x000fe20000000800 */
[----:B------:R-:W-:Y:S01]  /*f4d0*/  @!PT LDS RZ, [RZ] ;  /* 0x00000000fffff984 */ /* 0x000fe20000000800 */
[----:B------:R0:W-:Y:S01]  /*f4e0*/  LDGSTS.E.BYPASS.LTC128B.128 [R17+0x1400], desc[UR36][R2.64], !P5 ;  /* 0x0140000002117fae */ /* 0x0001e2000e901d64 */
[----:B------:R-:W-:Y:S01]  /*f4f0*/  ISETP.NE.AND P5, PT, R4, RZ, PT ;  /* 0x000000ff0400720c */ /* 0x000fe20003fa5270 */
[----:B------:R-:W-:-:S08]  /*f500*/  IMAD.MOV.U32 R4, RZ, RZ, RZ ;  /* 0x000000ffff047224 */ /* 0x000fd000078e00ff */
[----:B------:R0:W-:Y:S04]  /*f510*/  LDGSTS.E.BYPASS.LTC128B.128 [R17+0x3400], desc[UR36][R2.64+0x80], !P2 ;  /* 0x0340008002117fae */ /* 0x0001e8000d101d64 */
[----:B------:R0:W-:Y:S02]  /*f520*/  LDGSTS.E.BYPASS.LTC128B.128 [R17+0x5400], desc[UR36][R2.64+0x100], !P6 ;  /* 0x0540010002117fae */ /* 0x0001e4000f101d64 */
[----:B0-----:R-:W-:Y:S05]  /*f530*/  WARPSYNC.COLLECTIVE R15, `(.L_x_3356) ;  /* 0x000000000f087348 */ /* 0x001fea0003c00000 */
[----:B------:R1:W2:Y:S02]  /*f540*/  SHFL.IDX P6, R14, R13, R12, R11 ;  /* 0x0000000c0d0e7389 */ /* 0x0002a400000c000b */
[----:B012---:R-:W-:Y:S01]  /*f550*/  ENDCOLLECTIVE ;  /* 0x000000000000791b */ /* 0x007fe20003800000 */
.L_x_3356:
[----:B------:R-:W-:Y:S01]  /*f560*/  @!PT LDS RZ, [RZ] ;  /* 0x00000000fffff984 */ /* 0x000fe20000000800 */
[----:B------:R-:W-:Y:S01]  /*f570*/  @!PT LDS RZ, [RZ] ;  /* 0x00000000fffff984 */ /* 0x000fe20000000800 */
[----:B------:R-:W-:Y:S01]  /*f580*/  @!PT LDS RZ, [RZ] ;  /* 0x00000000fffff984 */ /* 0x000fe20000000800 */
[----:B------:R0:W-:Y:S04]  /*f590*/  LDGSTS.E.BYPASS.LTC128B.128 [R17+0x7400], desc[UR36][R2.64+0x180], !P5 ;  /* 0x0740018002117fae */ /* 0x0001e8000e901d64 */
[----:B------:R0:W-:Y:S04]  /*f5a0*/  LDGSTS.E.BYPASS.LTC128B.128 [R17+0x9400], desc[UR36][R2.64+0x200], !P4 ;  /* 0x0940020002117fae */ /* 0x0001e8000e101d64 */
[----:B------:R0:W-:Y:S01]  /*f5b0*/  LDGSTS.E.BYPASS.LTC128B.128 [R17+0xb400], desc[UR36][R2.64+0x280], !P3 ;  /* 0x0b40028002117fae */ /* 0x0001e2000d901d64 */
[----:B------:R-:W-:-:S03]  /*f5c0*/  MOV R13, R18 ;  /* 0x00000012000d7202 */ /* 0x000fc60000000f00 */
[----:B------:R0:W-:Y:S04]  /*f5d0*/  LDGSTS.E.BYPASS.LTC128B.128 [R17+0xd400], desc[UR36][R2.64+0x300], P0 ;  /* 0x0d40030002117fae */ /* 0x0001e80008101d64 */
[----:B------:R0:W-:Y:S01]  /*f5e0*/  LDGSTS.E.BYPASS.LTC128B.128 [R17+0xf400], desc[UR36][R2.64+0x380], P1 ;  /* 0x0f40038002117fae */ /* 0x0001e20008901d64 */
[----:B------:R-:W-:-:S07]  /*f5f0*/  IMAD.MOV.U32 R19, RZ, RZ, R14 ;  /* 0x000000ffff137224 */ /* 0x000fce00078e000e */
[----:B0-----:R-:W-:Y:S05]  /*f600*/  WARPSYNC.COLLECTIVE R15, `(.L_x_3357) ;  /* 0x000000000f087348 */ /* 0x001fea0003c00000 */
[----:B------:R1:W2:Y:S02]  /*f610*/  SHFL.IDX P6, R14, R13, R12, R11 ;  /* 0x0000000c0d0e7389 */ /* 0x0002a400000c000b */
[----:B012---:R-:W-:Y:S01]  /*f620*/  ENDCOLLECTIVE ;  /* 0x000000000000791b */ /* 0x007fe20003800000 */
.L_x_3357:
[----:B------:R-:W-:Y:S05]  /*f630*/  BRA `(.L_x_3358) ;  /* 0xffffffd800307947 */ /* 0x000fea000383ffff */
.L_x_3291:
[----:B0-----:R0:W1:Y:S02]  /*f640*/  SYNCS.PHASECHK.TRANS64.TRYWAIT P0, [R5+URZ+0x28c20], R4 ;  /* 0x028c2004050075a7 */ /* 0x001064000800017f */
[----:B-1----:R-:W-:Y:S05]  /*f650*/  @!P0 NANOSLEEP.SYNCS 0x989680 ;  /* 0x009896800000895d */ /* 0x002fea0003900000 */
[----:B------:R-:W1:Y:S02]  /*f660*/  @!P0 SYNCS.PHASECHK.TRANS64 P0, [R5+URZ+0x28c20], R4 ;  /* 0x028c2004050085a7 */ /* 0x000e64000800007f */
[----:B-1----:R-:W-:Y:S05]  /*f670*/  @!P0 BRA `(.L_x_3291) ;  /* 0xfffffffc00f08947 */ /* 0x002fea000383ffff */
[----:B------:R-:W-:Y:S05]  /*f680*/  BRA `(.L_x_3359) ;  /* 0xffffffd800dc7947 */ /* 0x000fea000383ffff */
.L_x_3292:
        /* <DEDUP_REMOVED lines=8> */
[----:B0-2--5:R-:W-:Y:S05]  /*f710*/  WARPSYNC.COLLECTIVE R15, `(.L_x_3361) ;  /* 0x000000000f087348 */ /* 0x025fea0003c00000 */
[----:B------:R1:W3:Y:S02]  /*f720*/  SHFL.IDX P6, R14, R13, R12, R11 ;  /* 0x0000000c0d0e7389 */ /* 0x0002e400000c000b */
[----:B0123-5:R-:W-:Y:S01]  /*f730*/  ENDCOLLECTIVE ;  /* 0x000000000000791b */ /* 0x02ffe20003800000 */
.L_x_3361:
[----:B------:R-:W-:Y:S05]  /*f740*/  BSYNC B0 ;  /* 0x0000000000007941 */ /* 0x000fea0003800000 */
.L_x_3360:
[----:B------:R-:W-:Y:S05]  /*f750*/  BRA `(.L_x_3362) ;  /* 0xffffffd800c47947 */ /* 0x000fea000383ffff */
.L_x_3293:
[----:B------:R-:W-:Y:S01]  /*f760*/  BSSY B0, `(.L_x_3363) ;  /* 0x0000006000007945 */ /* 0x000fe20003800000 */
[----:B------:R-:W-:-:S07]  /*f770*/  MOV R15, 0xffffffff ;  /* 0xffffffff000f7802 */ /* 0x000fce0000000f00 */
[----:B012--5:R-:W-:Y:S05]  /*f780*/  WARPSYNC.COLLECTIVE R15, `(.L_x_3364) ;  /* 0x000000000f0c7348 */ /* 0x027fea0003c00000 */
[----:B------:R-:W-:Y:S02]  /*f790*/  ELECT P6, UR62, PT ;  /* 0x00000000003e782f */ /* 0x000fe400038c0000 */
[----:B------:R-:W-:Y:S01]  /*f7a0*/  MOV R14, UR62 ;  /* 0x0000003e000e7c02 */ /* 0x000fe20008000f00 */
[----:B012--5:R-:W-:Y:S10]  /*f7b0*/  ENDCOLLECTIVE ;  /* 0x000000000000791b */ /* 0x027ff40003800000 */
.L_x_3364:
[----:B------:R-:W-:Y:S05]  /*f7c0*/  BSYNC B0 ;  /* 0x0000000000007941 */ /* 0x000fea0003800000 */
.L_x_3363:
[----:B------:R-:W-:Y:S05]  /*f7d0*/  BRA `(.L_x_3365) ;  /* 0xffffffd800b87947 */ /* 0x000fea000383ffff */
.L_x_3295:
[----:B0-----:R0:W1:Y:S02]  /*f7e0*/  SYNCS.PHASECHK.TRANS64.TRYWAIT P1, [R4+URZ+0x28c40], R3 ;  /* 0x028c4003040075a7 */ /* 0x001064000802017f */
[----:B-1----:R-:W-:Y:S05]  /*f7f0*/  @!P1 NANOSLEEP.SYNCS 0x989680 ;  /* 0x009896800000995d */ /* 0x002fea0003900000 */
[----:B------:R-:W1:Y:S02]  /*f800*/  @!P1 SYNCS.PHASECHK.TRANS64 P1, [R4+URZ+0x28c40], R3 ;  /* 0x028c4003040095a7 */ /* 0x000e64000802007f */
[----:B-1----:R-:W-:Y:S05]  /*f810*/  @!P1 BRA `(.L_x_3295) ;  /* 0xfffffffc00f09947 */ /* 0x002fea000383ffff */
[----:B------:R-:W-:Y:S05]  /*f820*/  BRA `(.L_x_3366) ;  /* 0xffffffd800d87947 */ /* 0x000fea000383ffff */
.L_x_3297:
[----:B-1----:R1:W3:Y:S02]  /*f830*/  SYNCS.PHASECHK.TRANS64.TRYWAIT P1, [R5+URZ+0x28c40], R0 ;  /* 0x028c4000050075a7 */ /* 0x0022e4000802017f */
[----:B---3--:R-:W-:Y:S05]  /*f840*/  @!P1 NANOSLEEP.SYNCS 0x989680 ;  /* 0x009896800000995d */ /* 0x008fea0003900000 */
[----:B------:R-:W3:Y:S02]  /*f850*/  @!P1 SYNCS.PHASECHK.TRANS64 P1, [R5+URZ+0x28c40], R0 ;  /* 0x028c4000050095a7 */ /* 0x000ee4000802007f */
[----:B---3--:R-:W-:Y:S05]  /*f860*/  @!P1 BRA `(.L_x_3297) ;  /* 0xfffffffc00f09947 */ /* 0x008fea000383ffff */
[----:B------:R-:W-:Y:S05]  /*f870*/  BRA `(.L_x_3367) ;  /* 0xffffffd800e47947 */ /* 0x000fea000383ffff */
.L_x_3299:
[----:B---3--:R3:W4:Y:S02]  /*f880*/  SYNCS.PHASECHK.TRANS64.TRYWAIT P1, [R4+URZ+0x28c60], R3 ;  /* 0x028c6003040075a7 */ /* 0x008724000802017f */
[----:B----4-:R-:W-:Y:S05]  /*f890*/  @!P1 NANOSLEEP.SYNCS 0x989680 ;  /* 0x009896800000995d */ /* 0x010fea0003900000 */
[----:B------:R-:W4:Y:S02]  /*f8a0*/  @!P1 SYNCS.PHASECHK.TRANS64 P1, [R4+URZ+0x28c60], R3 ;  /* 0x028c6003040095a7 */ /* 0x000f24000802007f */
[----:B----4-:R-:W-:Y:S05]  /*f8b0*/  @!P1 BRA `(.L_x_3299) ;  /* 0xfffffffc00f09947 */ /* 0x010fea000383ffff */
[----:B------:R-:W-:Y:S05]  /*f8c0*/  BRA `(.L_x_3368) ;  /* 0xffffffd800e07947 */ /* 0x000fea000383ffff */
.L_x_3369:
        /* <DEDUP_REMOVED lines=11> */
.L_x_15741:


//--------------------- .text._ZN7cutlass13device_kernelIN5flash11enable_sm90INS1_16FlashAttnFwdSm90INS1_25CollectiveMainloopFwdSm90ILi2EN4cute5tupleIJNS5_1CILi1EEES8_S8_EEENS6_IJNS7_ILi64EEESA_SA_EEELi512ENS_6half_tEfNS_4arch4Sm90ELb0ELb0ELb1ELb0ELb1ELb0ELb1ELb0ELb0ELb1ELb1ELb0EEENS1_21CollectiveEpilogueFwdINS6_IJSA_NS7_ILi512EEESA_EEES9_SC_SE_Li256ELb0ELb1ELb1ELb0EEENS1_19SingleTileSchedulerILb0ELb1ELb1ELi64EEEEEEEEEvNT_6ParamsE --------------------------
	.section	.text._ZN7cutlass13device_kernelIN5flash11enable_sm90INS1_16FlashAttnFwdSm90INS1_25CollectiveMainloopFwdSm90ILi2EN4cute5tupleIJNS5_1CILi1EEES8_S8_EEENS6_IJNS7_ILi64EEESA_SA_EEELi512ENS_6half_tEfNS_4arch4Sm90ELb0ELb0ELb1ELb0ELb1ELb0ELb1ELb0ELb0ELb1ELb1ELb0EEENS1_21CollectiveEpilogueFwdINS6_IJSA_NS7_ILi512EEESA_EEES9_SC_SE_Li256ELb0ELb1ELb1ELb0EEENS1_19SingleTileSchedulerILb0ELb1ELb1ELi64EEEEEEEEEvNT_6ParamsE,"ax",@progbits
	.align	128
.text._ZN7cutlass13device_kernelIN5flash11enable_sm90INS1_16FlashAttnFwdSm90INS1_25CollectiveMainloopFwdSm90ILi2EN4cute5tupleIJNS5_1CILi1EEES8_S8_EEENS6_IJNS7_ILi64EEESA_SA_EEELi512ENS_6half_tEfNS_4arch4Sm90ELb0ELb0ELb1ELb0ELb1ELb0ELb1ELb0ELb0ELb1ELb1ELb0EEENS1_21CollectiveEpilogueFwdINS6_IJSA_NS7_ILi512EEESA_EEES9_SC_SE_Li256ELb0ELb1ELb1ELb0EEENS1_19SingleTileSchedulerILb0ELb1ELb1ELi64EEEEEEEEEvNT_6ParamsE:
        .type           _ZN7cutlass13device_kernelIN5flash11enable_sm90INS1_16FlashAttnFwdSm90INS1_25CollectiveMainloopFwdSm90ILi2EN4cute5tupleIJNS5_1CILi1EEES8_S8_EEENS6_IJNS7_ILi64EEESA_SA_EEELi512ENS_6half_tEfNS_4arch4Sm90ELb0ELb0ELb1ELb0ELb1ELb0ELb1ELb0ELb0ELb1ELb1ELb0EEENS1_21CollectiveEpilogueFwdINS6_IJSA_NS7_ILi512EEESA_EEES9_SC_SE_Li256ELb0ELb1ELb1ELb0EEENS1_19SingleTileSchedulerILb0ELb1ELb1ELi64EEEEEEEEEvNT_6ParamsE,@function
        .size           _ZN7cutlass13device_kernelIN5flash11enable_sm90INS1_16FlashAttnFwdSm90INS1_25CollectiveMainloopFwdSm90ILi2EN4cute5tupleIJNS5_1CILi1EEES8_S8_EEENS6_IJNS7_ILi64EEESA_SA_EEELi512ENS_6half_tEfNS_4arch4Sm90ELb0ELb0ELb1ELb0ELb1ELb0ELb1ELb0ELb0ELb1ELb1ELb0EEENS1_21CollectiveEpilogueFwdINS6_IJSA_NS7_ILi512EEESA_EEES9_SC_SE_Li256ELb0ELb1ELb1ELb0EEENS1_19SingleTileSchedulerILb0ELb1ELb1ELi64EEEEEEEEEvNT_6ParamsE,(.L_x_15742 - _ZN7cutlass13device_kernelIN5flash11enable_sm90INS1_16FlashAttnFwdSm90INS1_25CollectiveMainloopFwdSm90ILi2EN4cute5tupleIJNS5_1CILi1EEES8_S8_EEENS6_IJNS7_ILi64EEESA_SA_EEELi512ENS_6half_tEfNS_4arch4Sm90ELb0ELb0ELb1ELb0ELb1ELb0ELb1ELb0ELb0ELb1ELb1ELb0EEENS1_21CollectiveEpilogueFwdINS6_IJSA_NS7_ILi512EEESA_EEES9_SC_SE_Li256ELb0ELb1ELb1ELb0EEENS1_19SingleTileSchedulerILb0ELb1ELb1ELi64EEEEEEEEEvNT_6ParamsE)
        .other          _ZN7cutlass13device_kernelIN5flash11enable_sm90INS1_16FlashAttnFwdSm90INS1_25CollectiveMainloopFwdSm90ILi2EN4cute5tupleIJNS5_1CILi1EEES8_S8_EEENS6_IJNS7_ILi64EEESA_SA_EEELi512ENS_6half_tEfNS_4arch4Sm90ELb0ELb0ELb1ELb0ELb1ELb0ELb1ELb0ELb0ELb1ELb1ELb0EEENS1_21CollectiveEpilogueFwdINS6_IJSA_NS7_ILi512EEESA_EEES9_SC_SE_Li256ELb0ELb1ELb1ELb0EEENS1_19SingleTileSchedulerILb0ELb1ELb1ELi64EEEEEEEEEvNT_6ParamsE,@"STO_CUDA_ENTRY STV_DEFAULT"
_ZN7cutlass13device_kernelIN5flash11enable_sm90INS1_16FlashAttnFwdSm90INS1_25CollectiveMainloopFwdSm90ILi2EN4cute5tupleIJNS5_1CILi1EEES8_S8_EEENS6_IJNS7_ILi64EEESA_SA_EEELi512ENS_6half_tEfNS_4arch4Sm90ELb0ELb0ELb1ELb0ELb1ELb0ELb1ELb0ELb0ELb1ELb1ELb0EEENS1_21CollectiveEpilogueFwdINS6_IJSA_NS7_ILi512EEESA_EEES9_SC_SE_Li256ELb0ELb1ELb1ELb0EEENS1_19SingleTileSchedulerILb0ELb1ELb1ELi64EEEEEEEEEvNT_6ParamsE:
[----:B------:R-:W0:Y:S02]  /*0000*/  LDC R1, c[0x0][0x28] ;  /* 0x00000a00ff017b82 */ /* 0x000e240000000800 */
[----:B0-----:R-:W-:Y:S01]  /*0010*/  VIADD R1, R1, 0xfffffff8 ;  /* 0xfffffff801017836 */ /* 0x001fe20000000000 */
[----:B------:R-:W0:Y:S01]  /*0020*/  S2R R24, SR_TID.X ;  /* 0x0000000000187919 */ /* 0x000e220000002100 */
[----:B------:R-:W-:Y:S01]  /*0030*/  ELECT P0, URZ, PT ;  /* 0x00000000003f782f */ /* 0x000fe20003800000 */
[----:B------:R-:W-:Y:S01]  /*0040*/  UMOV UR4, 0x80 ;  /* 0x0000008000047882 */ /* 0x000fe20000000000 */
[----:B------:R-:W-:Y:S01]  /*0050*/  UMOV UR7, 0x100 ;  /* 0x0000010000077882 */ /* 0x000fe20000000000 */
[--C-:B0-----:R-:W-:Y:S02]  /*0060*/  SHF.R.U32.HI R0, RZ, 0x5, R24.reuse ;  /* 0x00000005ff007819 */ /* 0x101fe40000011618 */
[----:B------:R-:W-:-:S03]  /*0070*/  SHF.R.U32.HI R3, RZ, 0x7, R24 ;  /* 0x00000007ff037819 */ /* 0x000fc60000011618 */
[----:B------:R-:W0:Y:S04]  /*0080*/  SHFL.IDX PT, R2, R0, RZ, 0x1f ;  /* 0x00001fff00027589 */ /* 0x000e2800000e0000 */
[----:B------:R-:W1:Y:S01]  /*0090*/  SHFL.IDX PT, R3, R3, RZ, 0x1f ;  /* 0x00001fff03037589 */ /* 0x000e6200000e0000 */
[C---:B0-----:R-:W-:Y:S02]  /*00a0*/  ISETP.NE.OR P0, PT, R2.reuse, RZ, !P0 ;  /* 0x000000ff0200720c */ /* 0x041fe40004705670 */
[----:B------:R-:W-:-:S11]  /*00b0*/  ISETP.NE.AND P1, PT, R2, RZ, PT ;  /* 0x000000ff0200720c */ /* 0x000fd60003f25270 */
[----:B------:R-:W-:Y:S01]  /*00c0*/  VOTEU.ALL UP0, P0 ;  /* 0x00000000003f7886 */ /* 0x000fe20000000000 */
[----:B------:R-:W-:Y:S01]  /*00d0*/  VOTEU.ALL UP1, P0 ;  /* 0x00000000003f7886 */ /* 0x000fe20000020000 */
[----:B------:R-:W-:-:S03]  /*00e0*/  VOTEU.ALL UP2, P0 ;  /* 0x00000000003f7886 */ /* 0x000fc60000040000 */
[----:B------:R-:W0:Y:S01]  /*00f0*/  @!UP0 S2UR UR8, SR_CgaCtaId ;  /* 0x00000000000889c3 */ /* 0x000e220000008800 */
[----:B------:R-:W-:Y:S01]  /*0100*/  @!UP0 UMOV UR6, 0x400 ;  /* 0x0000040000068882 */ /* 0x000fe20000000000 */
[----:B------:R-:W-:-:S04]  /*0110*/  @!UP0 UIADD3 UR4, -UR4, 0x100000, URZ ;  /* 0x0010000004048890 */ /* 0x000fc8000fffe13f */
[----:B------:R-:W-:Y:S02]  /*0120*/  @!UP0 USHF.L.U32 UR5, UR4, 0xb, URZ ;  /* 0x0000000b04058899 */ /* 0x000fe4000800063f */
[----:B------:R-:W-:Y:S02]  /*0130*/  @!UP0 USHF.L.U32 UR4, UR4, 0x1, URZ ;  /* 0x0000000104048899 */ /* 0x000fe4000800063f */
[----:B0-----:R-:W-:Y:S02]  /*0140*/  @!UP0 ULEA UR8, UR8, UR6, 0x18 ;  /* 0x0000000608088291 */ /* 0x001fe4000f8ec03f */
[----:B------:R-:W-:-:S04]  /*0150*/  @!UP0 UIADD3 UR6, -UR7, 0x100000, URZ ;  /* 0x0010000007068890 */ /* 0x000fc8000fffe13f */
[----:B------:R-:W-:Y:S02]  /*0160*/  @!UP0 USHF.L.U32 UR7, UR6, 0xb, URZ ;  /* 0x0000000b06078899 */ /* 0x000fe4000800063f */
[----:B------:R-:W-:Y:S01]  /*0170*/  @!UP0 USHF.L.U32 UR6, UR6, 0x1, URZ ;  /* 0x0000000106068899 */ /* 0x000fe2000800063f */
[----:B------:R-:W-:-:S05]  /*0180*/  VOTEU.ALL UP0, P0 ;  /* 0x00000000003f7886 */ /* 0x000fca0000000000 */
[----:B------:R0:W2:Y:S01]  /*0190*/  @!UP0 SYNCS.EXCH.64 URZ, [UR8+0x38800], UR4 ;  /* 0x03880004083f85b2 */ /* 0x0000a20008000100 */
[----:B------:R0:W3:Y:S05]  /*01a0*/  @!UP1 SYNCS.EXCH.64 URZ, [UR8+0x38810], UR4 ;  /* 0x03881004083f95b2 */ /* 0x0000ea0008000100 */
[----:B------:R0:W4:Y:S02]  /*01b0*/  @!UP2 SYNCS.EXCH.64 URZ, [UR8+0x38820], UR6 ;  /* 0x03882006083fa5b2 */ /* 0x0001240008000100 */
[----:B01----:R-:W-:Y:S05]  /*01c0*/  @P1 BRA `(.L_x_3370) ;  /* 0x0000000000381947 */ /* 0x003fea0003800000 */
        /* <DEDUP_REMOVED lines=10> */
[----:B------:R0:W0:Y:S01]  /*0270*/  SYNCS.EXCH.64 URZ, [UR6+0x38840], UR4 ;  /* 0x03884004063f75b2 */ /* 0x0000220008000100 */
[----:B------:R0:W0:Y:S01]  /*0280*/  SYNCS.EXCH.64 URZ, [UR6+0x38838], UR4 ;  /* 0x03883804063f75b2 */ /* 0x0000220008000100 */
[----:B------:R0:W0:Y:S01]  /*0290*/  SYNCS.EXCH.64 URZ, [UR6+0x38848], UR4 ;  /* 0x03884804063f75b2 */ /* 0x0000220008000100 */
[----:B------:R-:W-:Y:S01]  /*02a0*/  NOP ;  /* 0x0000000000007918 */ /* 0x000fe20000000000 */
.L_x_3370:
        /* <DEDUP_REMOVED lines=22> */
.L_x_3371:
        /* <DEDUP_REMOVED lines=18> */
.L_x_3372:
        /* <DEDUP_REMOVED lines=22> */
.L_x_3373:
        /* <DEDUP_REMOVED lines=23> */
.L_x_3374:
        /* <DEDUP_REMOVED lines=11> */
.L_x_3377:
[----:B------:R-:W-:-:S08]  /*08b0*/  NOP ;  /* 0x0000000000007918 */ /* 0x000fd00000000000 */
[----:B------:R-:W1:Y:S02]  /*08c0*/  USETMAXREG.TRY_ALLOC.CTAPOOL UP0, 0xe8 ;  /* 0x000000e8000079c8 */ /* 0x000e640008000600 */
[----:B-1----:R-:W-:-:S13]  /*08d0*/  PLOP3.LUT P0, PT, PT, PT, UP0, 0x80, 0x0 ;  /* 0x000000000000781c */ /* 0x002fda0003f0f008 */
[----:B------:R-:W-:Y:S05]  /*08e0*/  @!P0 BRA `(.L_x_3377) ;  /* 0xfffffffc00f08947 */ /* 0x000fea000383ffff */
[----:B------:R-:W-:Y:S01]  /*08f0*/  LOP3.LUT R0, R24, 0xffffff80, RZ, 0xc0, !PT ;  /* 0xffffff8018007812 */ /* 0x000fe200078ec0ff */
[----:B------:R-:W1:Y:S01]  /*0900*/  S2UR UR6, SR_CTAID.Y ;  /* 0x00000000000679c3 */ /* 0x000e620000002600 */
[----:B------:R-:W-:Y:S02]  /*0910*/  ULDC UR7, c[0x0][0xd50] ;  /* 0x0003540000077ab9 */ /* 0x000fe40000000800 */
[----:B------:R-:W-:Y:S01]  /*0920*/  ISETP.NE.AND P0, PT, R0, 0x80, PT ;  /* 0x000000800000780c */ /* 0x000fe20003f05270 */
[----:B------:R-:W-:-:S04]  /*0930*/  UISETP.NE.AND UP0, UPT, UR7, 0x1, UPT ;  /* 0x000000010700788c */ /* 0x000fc8000bf05270 */
[----:B------:R-:W2:Y:S07]  /*0940*/  S2UR UR8, SR_CTAID.Z ;  /* 0x00000000000879c3 */ /* 0x000eae0000002700 */
[----:B------:R-:W-:Y:S01]  /*0950*/  @UP0 ULDC UR4, c[0x0][0xd54] ;  /* 0x0003550000040ab9 */ /* 0x000fe20000000800 */
[----:B------:R-:W-:Y:S06]  /*0960*/  @!P0 BAR.ARV 0x8, 0x100 ;  /* 0x0204000000008b1d */ /* 0x000fec0000002000 */
[----:B------:R-:W-:Y:S01]  /*0970*/  ISETP.GE.U32.AND P0, PT, R24, 0x100, PT ;  /* 0x000001001800780c */ /* 0x000fe20003f06070 */
[----:B------:R-:W-:Y:S01]  /*0980*/  @UP0 ULDC UR10, c[0x0][0xd58] ;  /* 0x00035600000a0ab9 */ /* 0x000fe20000000800 */
[----:B-1----:R-:W-:-:S02]  /*0990*/  UIMAD.WIDE.U32 UR4, UR6, UR4, URZ ;  /* 0x00000004060472a5 */ /* 0x002fc4000f8e003f */
[----:B------:R-:W-:Y:S02]  /*09a0*/  UMOV UR61, UR6 ;  /* 0x00000006003d7c82 */ /* 0x000fe40008000000 */
[----:B------:R-:W-:-:S04]  /*09b0*/  @UP0 USHF.R.U32.HI UR61, URZ, UR10, UR5 ;  /* 0x0000000a3f3d0299 */ /* 0x000fc80008011605 */
[----:B------:R-:W-:-:S03]  /*09c0*/  UIADD3 UR4, -UR61, URZ, URZ ;  /* 0x0000003f3d047290 */ /* 0x000fc6000fffe13f */
[----:B------:R-:W-:Y:S06]  /*09d0*/  @P0 BAR.ARV 0xf, 0x100 ;  /* 0x03c4000000000b1d */ /* 0x000fec0000002000 */
[----:B--2---:R-:W-:Y:S01]  /*09e0*/  ISETP.LE.AND P0, PT, RZ, UR8, PT ;  /* 0x00000008ff007c0c */ /* 0x004fe2000bf03270 */
[----:B------:R-:W-:-:S12]  /*09f0*/  UIMAD UR7, UR7, UR4, UR6 ;  /* 0x00000004070772a4 */ /* 0x000fd8000f8e0206 */
[----:B------:R-:W-:Y:S05]  /*0a00*/  @!P0 BRA `(.L_x_3378) ;  /* 0x00000104007c8947 */ /* 0x000fea0003800000 */
[----:B------:R-:W-:Y:S01]  /*0a10*/  ULDC.64 UR4, c[0x0][0x418] ;  /* 0x0001060000047ab9 */ /* 0x000fe20000000a00 */
[----:B------:R-:W-:Y:S01]  /*0a20*/  ULDC UR38, c[0x0][0x424] ;  /* 0x0001090000267ab9 */ /* 0x000fe20000000800 */
[----:B------:R-:W-:Y:S01]  /*0a30*/  UISETP.NE.U32.AND UP0, UPT, UR4, URZ, UPT ;  /* 0x0000003f0400728c */ /* 0x000fe2000bf05070 */
[----:B------:R-:W-:Y:S01]  /*0a40*/  VIADD R152, R24, 0xffffff80 ;  /* 0xffffff8018987836 */ /* 0x000fe20000000000 */
[----:B------:R-:W-:Y:S02]  /*0a50*/  UISETP.NE.AND UP1, UPT, UR9, 0x1, UPT ;  /* 0x000000010900788c */ /* 0x000fe4000bf25270 */
        /* <DEDUP_REMOVED lines=13> */
[----:B------:R-:W-:Y:S11]  /*0b30*/  @!P0 BRA `(.L_x_3379) ;  /* 0x0000001c00b88947 */ /* 0x000ff60003800000 */
[----:B------:R-:W-:Y:S01]  /*0b40*/  UISETP.GE.AND UP0, UPT, UR38, 0x1, UPT ;  /* 0x000000012600788c */ /* 0x000fe2000bf06270 */
[----:B------:R-:W-:Y:S02]  /*0b50*/  PLOP3.LUT P0, PT, PT, PT, PT, 0x80, 0x0 ;  /* 0x000000000000781c */ /* 0x000fe40003f0f070 */
[----:B0-----:R-:W-:Y:S01]  /*0b60*/  CS2R R2, SRZ ;  /* 0x0000000000027805 */ /* 0x001fe2000001ff00 */
[----:B------:R-:W-:Y:S01]  /*0b70*/  IMAD.MOV.U32 R4, RZ, RZ, RZ ;  /* 0x000000ffff047224 */ /* 0x000fe200078e00ff */
[----:B------:R-:W-:Y:S02]  /*0b80*/  CS2R R150, SRZ ;  /* 0x0000000000967805 */ /* 0x000fe4000001ff00 */
[----:B------:R-:W-:Y:S02]  /*0b90*/  CS2R R148, SRZ ;  /* 0x0000000000947805 */ /* 0x000fe4000001ff00 */
[----:B------:R-:W-:Y:S02]  /*0ba0*/  PLOP3.LUT P1, PT, PT, PT, UP0, 0x80, 0x0 ;  /* 0x000000000000781c */ /* 0x000fe40003f2f008 */
        /* <DEDUP_REMOVED lines=56> */
[----:B------:R-:W-:Y:S06]  /*0f30*/  @!P1 BRA `(.L_x_3380) ;  /* 0x0000000000749947 */ /* 0x000fec0003800000 */
[----:B------:R-:W-:Y:S01]  /*0f40*/  IMAD.U32 R5, RZ, RZ, UR11 ;  /* 0x0000000bff057e24 */ /* 0x000fe2000f8e00ff */
[----:B------:R-:W-:-:S04]  /*0f50*/  UIADD3 UR4, UR6, -0x1, UR11 ;  /* 0xffffffff06047890 */ /* 0x000fc8000fffe00b */
[-C--:B------:R-:W-:Y:S02]  /*0f60*/  IABS R3, R5.reuse ;  /* 0x0000000500037213 */ /* 0x080fe40000000000 */
[----:B------:R-:W-:Y:S01]  /*0f70*/  IABS R9, R5 ;  /* 0x0000000500097213 */ /* 0x000fe20000000000 */
[----:B------:R-:W-:Y:S01]  /*0f80*/  IMAD.U32 R8, RZ, RZ, UR4 ;  /* 0x00000004ff087e24 */ /* 0x000fe2000f8e00ff */
[----:B------:R-:W0:Y:S01]  /*0f90*/  I2F.RP R0, R3 ;  /* 0x0000000300007306 */ /* 0x000e220000209400 */
[----:B------:R-:W-:Y:S01]  /*0fa0*/  ULOP3.LUT UR4, UR4, UR11, URZ, 0x3c, !UPT ;  /* 0x0000000b04047292 */ /* 0x000fe2000f8e3c3f */
[----:B------:R-:W-:-:S05]  /*0fb0*/  IADD3 R9, RZ, -R9, RZ ;  /* 0x80000009ff097210 */ /* 0x000fca0007ffe0ff */
[----:B------:R-:W-:Y:S01]  /*0fc0*/  ISETP.LE.AND P3, PT, RZ, UR4, PT ;  /* 0x00000004ff007c0c */ /* 0x000fe2000bf63270 */
[----:B0-----:R-:W0:Y:S02]  /*0fd0*/  MUFU.RCP R0, R0 ;  /* 0x0000000000007308 */ /* 0x001e240000001000 */
[----:B0-----:R-:W-:Y:S01]  /*0fe0*/  VIADD R6, R0, 0xffffffe ;  /* 0x0ffffffe00067836 */ /* 0x001fe20000000000 */
[----:B------:R-:W-:-:S05]  /*0ff0*/  IABS R0, R8 ;  /* 0x0000000800007213 */ /* 0x000fca0000000000 */
[----:B------:R0:W1:Y:S02]  /*1000*/  F2I.FTZ.U32.TRUNC.NTZ R7, R6 ;  /* 0x0000000600077305 */ /* 0x000064000021f000 */
[----:B0-----:R-:W-:Y:S02]  /*1010*/  IMAD.MOV.U32 R6, RZ, RZ, RZ ;  /* 0x000000ffff067224 */ /* 0x001fe400078e00ff */
[----:B-1----:R-:W-:-:S04]  /*1020*/  IMAD.MOV R10, RZ, RZ, -R7 ;  /* 0x000000ffff0a7224 */ /* 0x002fc800078e0a07 */
[----:B------:R-:W-:-:S04]  /*1030*/  IMAD R5, R10, R3, RZ ;  /* 0x000000030a057224 */ /* 0x000fc800078e02ff */
[----:B------:R-:W-:-:S04]  /*1040*/  IMAD.HI.U32 R7, R7, R5, R6 ;  /* 0x0000000507077227 */ /* 0x000fc800078e0006 */
[----:B------:R-:W-:Y:S02]  /*1050*/  IMAD.MOV.U32 R5, RZ, RZ, R9 ;  /* 0x000000ffff057224 */ /* 0x000fe400078e0009 */
[----:B------:R-:W-:-:S04]  /*1060*/  IMAD.HI.U32 R7, R7, R0, RZ ;  /* 0x0000000007077227 */ /* 0x000fc800078e00ff */
[----:B------:R-:W-:-:S05]  /*1070*/  IMAD R0, R7, R5, R0 ;  /* 0x0000000507007224 */ /* 0x000fca00078e0200 */
[----:B------:R-:W-:-:S13]  /*1080*/  ISETP.GT.U32.AND P2, PT, R3, R0, PT ;  /* 0x000000000300720c */ /* 0x000fda0003f44070 */
[----:B------:R-:W-:Y:S02]  /*1090*/  @!P2 IMAD.IADD R0, R0, 0x1, -R3 ;  /* 0x000000010000a824 */ /* 0x000fe400078e0a03 */
[----:B------:R-:W-:Y:S01]  /*10a0*/  @!P2 VIADD R7, R7, 0x1 ;  /* 0x000000010707a836 */ /* 0x000fe20000000000 */
[----:B------:R-:W-:Y:S02]  /*10b0*/  ISETP.NE.AND P2, PT, RZ, UR11, PT ;  /* 0x0000000bff007c0c */ /* 0x000fe4000bf45270 */
[----:B------:R-:W-:-:S13]  /*10c0*/  ISETP.GE.U32.AND P1, PT, R0, R3, PT ;  /* 0x000000030000720c */ /* 0x000fda0003f26070 */
[----:B------:R-:W-:-:S04]  /*10d0*/  @P1 VIADD R7, R7, 0x1 ;  /* 0x0000000107071836 */ /* 0x000fc80000000000 */
[----:B------:R-:W-:-:S04]  /*10e0*/  IMAD.MOV.U32 R3, RZ, RZ, R7 ;  /* 0x000000ffff037224 */ /* 0x000fc800078e0007 */
[----:B------:R-:W-:Y:S01]  /*10f0*/  @!P3 IMAD.MOV R3, RZ, RZ, -R3 ;  /* 0x000000ffff03b224 */ /* 0x000fe200078e0a03 */
[----:B------:R-:W-:-:S07]  /*1100*/  @!P2 LOP3.LUT R3, RZ, UR11, RZ, 0x33, !PT ;  /* 0x0000000bff03ac12 */ /* 0x000fce000f8e33ff */
.L_x_3380:
[----:B------:R-:W-:Y:S01]  /*1110*/  IMAD R0, R3, UR7, RZ ;  /* 0x0000000703007c24 */ /* 0x000fe2000f8e02ff */
[----:B------:R-:W-:Y:S01]  /*1120*/  CS2R R34, SRZ ;  /* 0x0000000000227805 */ /* 0x000fe2000001ff00 */
[----:B------:R-:W-:Y:S01]  /*1130*/  IMAD.MOV.U32 R36, RZ, RZ, RZ ;  /* 0x000000ffff247224 */ /* 0x000fe200078e00ff */
[----:B------:R-:W-:Y:S02]  /*1140*/  CS2R R32, SRZ ;  /* 0x0000000000207805 */ /* 0x000fe4000001ff00 */
[----:B------:R-:W-:Y:S02]  /*1150*/  CS2R R30, SRZ ;  /* 0x00000000001e7805 */ /* 0x000fe4000001ff00 */
[----:B------:R-:W-:Y:S02]  /*1160*/  VIADDMNMX R3, R0, R3, UR6, PT ;  /* 0x0000000600037e46 */ /* 0x000fe4000b800103 */
[----:B------:R-:W-:Y:S02]  /*1170*/  CS2R R28, SRZ ;  /* 0x00000000001c7805 */ /* 0x000fe4000001ff00 */
[----:B------:R-:W-:-:S02]  /*1180*/  CS2R R26, SRZ ;  /* 0x00000000001a7805 */ /* 0x000fc4000001ff00 */
[----:B------:R-:W-:Y:S02]  /*1190*/  CS2R R24, SRZ ;  /* 0x0000000000187805 */ /* 0x000fe4000001ff00 */
[----:B------:R-:W-:-:S13]  /*11a0*/  ISETP.GT.AND P1, PT, R3, R0, PT ;  /* 0x000000000300720c */ /* 0x000fda0003f24270 */
[----:B------:R-:W-:Y:S05]  /*11b0*/  @!P1 BRA `(.L_x_3381) ;  /* 0x0000009000389947 */ /* 0x000fea0003800000 */
[----:B------:R-:W-:Y:S01]  /*11c0*/  SHF.R.S32.HI R5, RZ, 0x1f, R152 ;  /* 0x0000001fff057819 */ /* 0x000fe20000011498 */
[----:B------:R-:W0:Y:S08]  /*11d0*/  S2UR UR7, SR_CgaCtaId ;  /* 0x00000000000779c3 */ /* 0x000e300000008800 */
[----:B------:R-:W-:Y:S01]  /*11e0*/  BAR.SYNC.DEFER_BLOCKING 0xe, 0x100 ;  /* 0x0384000000007b1d */ /* 0x000fe20000010000 */
[----:B------:R-:W-:-:S04]  /*11f0*/  LEA.HI R5, R5, R152, RZ, 0x7 ;  /* 0x0000009805057211 */ /* 0x000fc800078f38ff */
[----:B------:R-:W-:Y:S01]  /*1200*/  SHF.R.S32.HI R2, RZ, 0x7, R5 ;  /* 0x00000007ff027819 */ /* 0x000fe20000011405 */
[----:B------:R-:W2:Y:S01]  /*1210*/  LDL R6, [R1] ;  /* 0x0000000001067983 */ /* 0x000ea20000100800 */
[----:B------:R-:W-:Y:S01]  /*1220*/  UMOV UR9, 0x40000040 ;  /* 0x4000004000097882 */ /* 0x000fe20000000000 */
[----:B------:R-:W-:Y:S01]  /*1230*/  UMOV UR11, 0x40000040 ;  /* 0x40000040000b7882 */ /* 0x000fe20000000000 */
[----:B------:R-:W-:Y:S02]  /*1240*/  UMOV UR13, 0x40000040 ;  /* 0x40000040000d7882 */ /* 0x000fe40000000000 */
[----:B------:R-:W1:Y:S01]  /*1250*/  SHFL.IDX PT, R2, R2, RZ, 0x1f ;  /* 0x00001fff02027589 */ /* 0x000e6200000e0000 */
[----:B------:R-:W-:Y:S01]  /*1260*/  UMOV UR15, 0x40000040 ;  /* 0x40000040000f7882 */ /* 0x000fe20000000000 */
[----:B------:R-:W-:Y:S01]  /*1270*/  UMOV UR17, 0x40000040 ;  /* 0x4000004000117882 */ /* 0x000fe20000000000 */
[----:B------:R-:W-:Y:S01]  /*1280*/  UMOV UR19, 0x40000040 ;  /* 0x4000004000137882 */ /* 0x000fe20000000000 */
[----:B------:R-:W-:Y:S01]  /*1290*/  UMOV UR21, 0x40000040 ;  /* 0x4000004000157882 */ /* 0x000fe20000000000 */
[----:B------:R-:W-:Y:S01]  /*12a0*/  UMOV UR23, 0x40000040 ;  /* 0x4000004000177882 */ /* 0x000fe20000000000 */
[----:B------:R-:W-:-:S05]  /*12b0*/  LOP3.LUT R5, R5, 0xffffff80, RZ, 0xc0, !PT ;  /* 0xffffff8005057812 */ /* 0x000fca00078ec0ff */
[----:B------:R-:W-:Y:S01]  /*12c0*/  IMAD.IADD R5, R152, 0x1, -R5 ;  /* 0x0000000198057824 */ /* 0x000fe200078e0a05 */
[----:B------:R-:W-:Y:S01]  /*12d0*/  WARPGROUP.ARRIVE ;  /* 0x00000000000079c5 */ /* 0x000fe20000000000 */
[----:B-1----:R-:W-:-:S03]  /*12e0*/  R2UR UR4, R2 ;  /* 0x00000000020472ca */ /* 0x002fc600000e0000 */
[----:B------:R-:W-:-:S04]  /*12f0*/  SHF.R.S32.HI R2, RZ, 0x1f, R5 ;  /* 0x0000001fff027819 */ /* 0x000fc80000011405 */
[CC--:B------:R-:W-:Y:S02]  /*1300*/  LEA.HI R4, R2.reuse, R5.reuse, RZ, 0x2 ;  /* 0x0000000502047211 */ /* 0x0c0fe400078f10ff */
[----:B------:R-:W-:Y:S02]  /*1310*/  LEA.HI R2, R2, R5, RZ, 0x5 ;  /* 0x0000000502027211 */ /* 0x000fe400078f28ff */
[----:B------:R-:W-:Y:S02]  /*1320*/  SHF.R.S32.HI R7, RZ, 0x1f, R4 ;  /* 0x0000001fff077819 */ /* 0x000fe40000011404 */
[----:B------:R-:W-:Y:S01]  /*1330*/  SHF.R.S32.HI R2, RZ, 0x5, R2 ;  /* 0x00000005ff027819 */ /* 0x000fe20000011402 */
[----:B------:R-:W-:-:S04]  /*1340*/  ULEA.HI UR5, UR4, UR4, URZ, 0x1 ;  /* 0x0000000404057291 */ /* 0x000fc8000f8f083f */
[----:B------:R-:W-:-:S03]  /*1350*/  ULOP3.LUT UR6, UR5, 0x1fffe, URZ, 0xc0, !UPT ;  /* 0x0001fffe05067892 */ /* 0x000fc6000f8ec03f */
[----:B------:R-:W-:Y:S01]  /*1360*/  UMOV UR5, 0x400 ;  /* 0x0000040000057882 */ /* 0x000fe20000000000 */
[----:B------:R-:W-:Y:S02]  /*1370*/  UIADD3 UR6, UR4, -UR6, URZ ;  /* 0x8000000604067290 */ /* 0x000fe4000fffe03f */
[----:B0-----:R-:W-:-:S04]  /*1380*/  ULEA UR5, UR7, UR5, 0x18 ;  /* 0x0000000507057291 */ /* 0x001fc8000f8ec03f */
[----:B------:R-:W-:Y:S02]  /*1390*/  ULEA UR6, UR6, UR5, 0xf ;  /* 0x0000000506067291 */ /* 0x000fe4000f8e783f */
[----:B------:R-:W-:Y:S02]  /*13a0*/  UIADD3 UR4, UR5, 0x36400, URZ ;  /* 0x0003640005047890 */ /* 0x000fe4000fffe03f */
[----:B------:R-:W-:Y:S02]  /*13b0*/  UIADD3 UR6, UR6, 0x400, URZ ;  /* 0x0000040006067890 */ /* 0x000fe4000fffe03f */
[----:B------:R-:W-:Y:S02]  /*13c0*/  USHF.R.U32.HI UR4, URZ, 0x4, UR4 ;  /* 0x000000043f047899 */ /* 0x000fe40008011604 */
[----:B------:R-:W-:Y:S02]  /*13d0*/  USHF.R.U32.HI UR6, URZ, 0x4, UR6 ;  /* 0x000000043f067899 */ /* 0x000fe40008011606 */
[----:B------:R-:W-:-:S02]  /*13e0*/  ULOP3.LUT UR4, UR4, 0x3fff, URZ, 0xc0, !UPT ;  /* 0x00003fff04047892 */ /* 0x000fc4000f8ec03f */
[----:B------:R-:W-:Y:S02]  /*13f0*/  ULOP3.LUT UR6, UR6, 0x3fff, URZ, 0xc0, !UPT ;  /* 0x00003fff06067892 */ /* 0x000fe4000f8ec03f */
[----:B------:R-:W-:Y:S02]  /*1400*/  ULOP3.LUT UR4, UR4, 0x10000, URZ, 0xfc, !UPT ;  /* 0x0001000004047892 */ /* 0x000fe4000f8efc3f */
[----:B------:R-:W-:Y:S02]  /*1410*/  ULOP3.LUT UR6, UR6, 0x2000000, URZ, 0xfc, !UPT ;  /* 0x0200000006067892 */ /* 0x000fe4000f8efc3f */
[----:B------:R-:W-:Y:S02]  /*1420*/  UIADD3 UR12, UR4, 0x2, URZ ;  /* 0x00000002040c7890 */ /* 0x000fe4000fffe03f */
[----:B------:R-:W-:Y:S01]  /*1430*/  UIADD3 UR14, UR6, 0x80, URZ ;  /* 0x00000080060e7890 */ /* 0x000fe2000fffe03f */
[----:B------:R-:W-:Y:S02]  /*1440*/  UMOV UR8, UR4 ;  /* 0x0000000400087c82 */ /* 0x000fe40008000000 */
[----:B------:R-:W-:Y:S01]  /*1450*/  UMOV UR10, UR6 ;  /* 0x00000006000a7c82 */ /* 0x000fe20008000000 */
[----:B------:R-:W-:Y:S01]  /*1460*/  UIADD3 UR16, UR4, 0x4, URZ ;  /* 0x0000000404107890 */ /* 0x000fe2000fffe03f */
[----:B------:R-:W-:Y:S01]  /*1470*/  HGMMA.64x256x16.F32 R24, gdesc[UR8].tnspB, RZ, !UPT, gsb0 ;  /* 0x43e00000081879f0 */ /* 0x000fe2000c0008ff */
[----:B------:R-:W-:-:S02]  /*1480*/  UIADD3 UR18, UR6, 0x100, URZ ;  /* 0x0000010006127890 */ /* 0x000fc4000fffe03f */
[----:B------:R-:W-:Y:S02]  /*1490*/  UIADD3 UR20, UR4, 0x6, URZ ;  /* 0x0000000604147890 */ /* 0x000fe4000fffe03f */
[----:B------:R-:W-:Y:S01]  /*14a0*/  UIADD3 UR22, UR6, 0x180, URZ ;  /* 0x0000018006167890 */ /* 0x000fe2000fffe03f */
[----:B--2---:R-:W-:Y:S02]  /*14b0*/  R2UR UR7, R6 ;  /* 0x00000000060772ca */ /* 0x004fe400000e0000 */
[----:B------:R-:W-:-:S04]  /*14c0*/  SHF.R.S32.HI R6, RZ, 0x2, R4 ;  /* 0x00000002ff067819 */ /* 0x000fc80000011404 */
[----:B------:R-:W-:-:S04]  /*14d0*/  LEA.HI R7, R7, R6, RZ, 0x3 ;  /* 0x0000000607077211 */ /* 0x000fc800078f18ff */
[----:B------:R-:W-:-:S03]  /*14e0*/  LOP3.LUT R7, R7, 0xfffffff8, RZ, 0xc0, !PT ;  /* 0xfffffff807077812 */ /* 0x000fc600078ec0ff */
[----:B------:R-:W-:Y:S01]  /*14f0*/  ULOP3.LUT UR4, UR7, 0x1, URZ, 0xfc, !UPT ;  /* 0x0000000107047892 */ /* 0x000fe2000f8efc3f */
[----:B------:R-:W-:-:S03]  /*1500*/  IADD3 R7, R6, -R7, RZ ;  /* 0x8000000706077210 */ /* 0x000fc60007ffe0ff */
[----:B------:R-:W-:Y:S02]  /*1510*/  UISETP.NE.AND UP0, UPT, UR4, 0x3, UPT ;  /* 0x000000030400788c */ /* 0x000fe4000bf05270 */
[----:B------:R-:W-:Y:S01]  /*1520*/  IMAD R2, R2, 0x10, R7 ;  /* 0x0000001002027824 */ /* 0x000fe200078e0207 */
[----:B------:R-:W-:-:S03]  /*1530*/  UMOV UR4, URZ ;  /* 0x0000003f00047c82 */ /* 0x000fc60008000000 */
[----:B------:R-:W-:Y:S01]  /*1540*/  PLOP3.LUT P1, PT, PT, PT, UP0, 0x80, 0x0 ;  /* 0x000000000000781c */ /* 0x000fe20003f2f008 */
[----:B------:R-:W-:Y:S02]  /*1550*/  WARPGROUP.DEPBAR.LE gsb0, 0x0 ;  /* 0x00008000000079c5 */ /* 0x000fe40000010000 */
[----:B------:R-:W-:-:S06]  /*1560*/  WARPGROUP.ARRIVE ;  /* 0x00000000000079c5 */ /* 0x000fcc0000000000 */
        /* <DEDUP_REMOVED lines=13> */
.L_x_3382:
[----:B------:R-:W0:Y:S01]  /*1640*/  S2UR UR10, SR_CgaCtaId ;  /* 0x00000000000a79c3 */ /* 0x000e220000008800 */
[----:B------:R-:W-:Y:S01]  /*1650*/  VIADD R3, R3, 0xfffffffe ;  /* 0xfffffffe03037836 */ /* 0x000fe20000000000 */
[----:B------:R-:W-:-:S04]  /*1660*/  UIADD3 UR7, UR5, 0x38860, URZ ;  /* 0x0003886005077890 */ /* 0x000fc8000fffe03f */
[----:B------:R-:W-:Y:S01]  /*1670*/  ISETP.GE.AND P0, PT, R3, R0, PT ;  /* 0x000000000300720c */ /* 0x000fe20003f06270 */
[----:B0-----:R-:W-:-:S09]  /*1680*/  UPRMT UR7, UR10, 0x654, UR7 ;  /* 0x000006540a077896 */ /* 0x001fd20008000007 */
[----:B------:R-:W-:Y:S03]  /*1690*/  SYNCS.ARRIVE.TRANS64.RED.A1T0 RZ, [UR7], RZ ;  /* 0x000000ffffff79a7 */ /* 0x000fe60008100407 */
[----:B------:R-:W-:Y:S05]  /*16a0*/  @!P0 BRA `(.L_x_3383) ;  /* 0x0000000800b48947 */ /* 0x000fea0003800000 */
[----:B------:R-:W-:-:S05]  /*16b0*/  UMOV UR4, URZ ;  /* 0x0000003f00047c82 */ /* 0x000fca0008000000 */
.L_x_3385:
[----:B------:R-:W-:Y:S01]  /*16c0*/  BAR.SYNC.DEFER_BLOCKING 0xe, 0x100 ;  /* 0x0384000000007b1d */ /* 0x000fe20000010000 */
[----:B------:R-:W-:Y:S01]  /*16d0*/  IMAD.U32 R5, RZ, RZ, UR4 ;  /* 0x00000004ff057e24 */ /* 0x000fe2000f8e00ff */
[----:B------:R-:W-:Y:S01]  /*16e0*/  UIADD3 UR4, UR4, 0x1, URZ ;  /* 0x0000000104047890 */ /* 0x000fe2000fffe03f */
[C---:B------:R-:W-:Y:S01]  /*16f0*/  ISETP.GT.AND P0, PT, R3.reuse, R0, PT ;  /* 0x000000000300720c */ /* 0x040fe20003f04270 */
[----:B------:R-:W-:Y:S02]  /*1700*/  VIADD R3, R3, 0xffffffff ;  /* 0xffffffff03037836 */ /* 0x000fe40000000000 */
[----:B------:R-:W-:Y:S01]  /*1710*/  IMAD R4, R5, 0x40, R2 ;  /* 0x0000004005047824 */ /* 0x000fe200078e0202 */
[----:B------:R-:W-:Y:S01]  /*1720*/  UISETP.NE.AND UP0, UPT, UR4, 0x2, UPT ;  /* 0x000000020400788c */ /* 0x000fe2000bf05270 */
[----:B------:R-:W-:Y:S01]  /*1730*/  UMOV UR11, 0x40000040 ;  /* 0x40000040000b7882 */ /* 0x000fe20000000000 */
[----:B------:R-:W-:Y:S02]  /*1740*/  UMOV UR15, 0x40000040 ;  /* 0x40000040000f7882 */ /* 0x000fe40000000000 */
[----:B------:R-:W-:Y:S01]  /*1750*/  LEA R4, R4, UR5, 0x2 ;  /* 0x0000000504047c11 */ /* 0x000fe2000f8e10ff */
[----:B------:R-:W-:Y:S01]  /*1760*/  USEL UR4, UR4, URZ, UP0 ;  /* 0x0000003f04047287 */ /* 0x000fe20008000000 */
[----:B------:R-:W-:Y:S01]  /*1770*/  UMOV UR19, 0x40000040 ;  /* 0x4000004000137882 */ /* 0x000fe20000000000 */
[----:B------:R-:W-:-:S02]  /*1780*/  UMOV UR23, 0x40000040 ;  /* 0x4000004000177882 */ /* 0x000fc40000000000 */
[----:B------:R-:W-:-:S04]  /*1790*/  ULEA UR10, UR4, UR6, 0xc ;  /* 0x00000006040a7291 */ /* 0x000fc8000f8e603f */
[----:B------:R-:W-:Y:S02]  /*17a0*/  UIADD3 UR14, UR10, 0x80, URZ ;  /* 0x000000800a0e7890 */ /* 0x000fe4000fffe03f */
[----:B------:R-:W-:Y:S01]  /*17b0*/  UIADD3 UR18, UR10, 0x100, URZ ;  /* 0x000001000a127890 */ /* 0x000fe2000fffe03f */
[----:B------:R-:W0:Y:S01]  /*17c0*/  LDS R5, [R4+0x38400] ;  /* 0x0384000004057984 */ /* 0x000e220000000800 */
[----:B------:R-:W-:-:S03]  /*17d0*/  UIADD3 UR22, UR10, 0x180, URZ ;  /* 0x000001800a167890 */ /* 0x000fc6000fffe03f */
        /* <DEDUP_REMOVED lines=128> */
[----:B------:R-:W-:-:S06]  /*1fe0*/  FMUL.FTZ R151, R151, R6 ;  /* 0x0000000697977220 */ /* 0x000fcc0000410000 */
        /* <DEDUP_REMOVED lines=18> */
.L_x_3384:
[----:B------:R-:W0:Y:S01]  /*2110*/  S2UR UR10, SR_CgaCtaId ;  /* 0x00000000000a79c3 */ /* 0x000e220000008800 */
[----:B------:R-:W-:-:S04]  /*2120*/  ULEA UR7, UR4, UR5, 0x3 ;  /* 0x0000000504077291 */ /* 0x000fc8000f8e183f */
[----:B------:R-:W-:-:S04]  /*2130*/  UIADD3 UR7, UR7, 0x38860, URZ ;  /* 0x0003886007077890 */ /* 0x000fc8000fffe03f */
[----:B0-----:R-:W-:-:S09]  /*2140*/  UPRMT UR7, UR10, 0x654, UR7 ;  /* 0x000006540a077896 */ /* 0x001fd20008000007 */
[----:B------:R-:W-:Y:S01]  /*2150*/  SYNCS.ARRIVE.TRANS64.RED.A1T0 RZ, [UR7], RZ ;  /* 0x000000ffffff79a7 */ /* 0x000fe20008100407 */
[----:B------:R-:W-:Y:S05]  /*2160*/  @P0 BRA `(.L_x_3385) ;  /* 0xfffffff400540947 */ /* 0x000fea000383ffff */
[----:B------:R-:W-:-:S12]  /*2170*/  USHF.L.U32 UR4, UR4, 0x6, URZ ;  /* 0x0000000604047899 */ /* 0x000fd8000800063f */
.L_x_3383:
[----:B------:R-:W-:Y:S01]  /*2180*/  BAR.SYNC.DEFER_BLOCKING 0xe, 0x100 ;  /* 0x0384000000007b1d */ /* 0x000fe20000010000 */
[----:B------:R-:W-:Y:S01]  /*2190*/  VIADD R2, R2, UR4 ;  /* 0x0000000402027c36 */ /* 0x000fe20008000000 */
[----:B------:R-:W-:Y:S01]  /*21a0*/  PLOP3.LUT P0, PT, PT, PT, PT, 0x8, 0x0 ;  /* 0x000000000000781c */ /* 0x000fe20003f0e170 */
[----:B------:R-:W-:-:S03]  /*21b0*/  IMAD.MOV.U32 R4, RZ, RZ, RZ ;  /* 0x000000ffff047224 */ /* 0x000fc600078e00ff */
[----:B------:R-:W-:-:S05]  /*21c0*/  LEA R2, R2, UR5, 0x2 ;  /* 0x0000000502027c11 */ /* 0x000fca000f8e10ff */
[----:B------:R-:W0:Y:S04]  /*21d0*/  LDS R3, [R2+0x38400] ;  /* 0x0384000002037984 */ /* 0x000e280000000800 */
[----:B------:R1:W2:Y:S02]  /*21e0*/  LDS R0, [R2+0x38420] ;  /* 0x0384200002007984 */ /* 0x0002a40000000800 */
[----:B-1----:R-:W-:Y:S02]  /*21f0*/  IMAD.MOV.U32 R2, RZ, RZ, RZ ;  /* 0x000000ffff027224 */ /* 0x002fe400078e00ff */
        /* <DEDUP_REMOVED lines=130> */
.L_x_3379:
        /* <DEDUP_REMOVED lines=8> */
[----:B------:R-:W-:Y:S01]  /*2aa0*/  IMAD.U32 R4, RZ, RZ, UR8 ;  /* 0x00000008ff047e24 */ /* 0x000fe2000f8e00ff */
[----:B------:R-:W-:Y:S01]  /*2ab0*/  IABS R5, R3 ;  /* 0x0000000300057213 */ /* 0x000fe20000000000 */
[----:B------:R-:W-:Y:S01]  /*2ac0*/  ULOP3.LUT UR8, UR8, UR11, URZ, 0x3c, !UPT ;  /* 0x0000000b08087292 */ /* 0x000fe2000f8e3c3f */
[----:B------:R-:W-:Y:S02]  /*2ad0*/  R2UR UR12, R0 ;  /* 0x00000000000c72ca */ /* 0x000fe400000e0000 */
[----:B------:R-:W-:-:S05]  /*2ae0*/  IABS R4, R4 ;  /* 0x0000000400047213 */ /* 0x000fca0000000000 */
[----:B------:R-:W-:-:S05]  /*2af0*/  IMAD.MOV.U32 R3, RZ, RZ, R4 ;  /* 0x000000ffff037224 */ /* 0x000fca00078e0004 */
[----:B------:R-:W-:Y:S01]  /*2b00*/  R2UR UR10, R3 ;  /* 0x00000000030a72ca */ /* 0x000fe200000e0000 */
[----:B------:R-:W1:Y:S08]  /*2b10*/  I2F.RP R0, UR12 ;  /* 0x0000000c00007d06 */ /* 0x000e700008209400 */
[----:B-1----:R-:W0:Y:S02]  /*2b20*/  MUFU.RCP R0, R0 ;  /* 0x0000000000007308 */ /* 0x002e240000001000 */
        /* <DEDUP_REMOVED lines=20> */
.L_x_3386:
[----:B------:R-:W-:Y:S01]  /*2c70*/  UIMAD UR60, UR7, UR4, URZ ;  /* 0x00000004073c72a4 */ /* 0x000fe2000f8e023f */
[----:B------:R-:W-:Y:S01]  /*2c80*/  IMAD.U32 R0, RZ, RZ, UR6 ;  /* 0x00000006ff007e24 */ /* 0x000fe2000f8e00ff */
[----:B------:R-:W-:Y:S01]  /*2c90*/  PLOP3.LUT P0, PT, PT, PT, PT, 0x80, 0x0 ;  /* 0x000000000000781c */ /* 0x000fe20003f0f070 */
[----:B------:R-:W-:Y:S01]  /*2ca0*/  IMAD.U32 R3, RZ, RZ, UR4 ;  /* 0x00000004ff037e24 */ /* 0x000fe2000f8e00ff */
[----:B------:R-:W-:Y:S01]  /*2cb0*/  CS2R R150, SRZ ;  /* 0x0000000000967805 */ /* 0x000fe2000001ff00 */
[----:B0-----:R-:W-:Y:S01]  /*2cc0*/  IMAD.MOV.U32 R2, RZ, RZ, RZ ;  /* 0x000000ffff027224 */ /* 0x001fe200078e00ff */
[----:B------:R-:W-:Y:S01]  /*2cd0*/  CS2R R148, SRZ ;  /* 0x0000000000947805 */ /* 0x000fe2000001ff00 */
[----:B------:R-:W-:Y:S01]  /*2ce0*/  IMAD.MOV.U32 R4, RZ, RZ, RZ ;  /* 0x000000ffff047224 */ /* 0x000fe200078e00ff */
[----:B------:R-:W-:Y:S02]  /*2cf0*/  VIADDMNMX R0, R3, UR60, R0, PT ;  /* 0x0000003c03007c46 */ /* 0x000fe4000b800100 */
[----:B------:R-:W-:-:S02]  /*2d00*/  CS2R R146, SRZ ;  /* 0x0000000000927805 */ /* 0x000fc4000001ff00 */
[----:B------:R-:W-:Y:S02]  /*2d10*/  CS2R R144, SRZ ;  /* 0x0000000000907805 */ /* 0x000fe4000001ff00 */
[----:B------:R-:W-:Y:S02]  /*2d20*/  CS2R R142, SRZ ;  /* 0x00000000008e7805 */ /* 0x000fe4000001ff00 */
[----:B------:R-:W-:Y:S02]  /*2d30*/  R2UR UR39, R0 ;  /* 0x00000000002772ca */ /* 0x000fe400000e0000 */
        /* <DEDUP_REMOVED lines=12> */
[----:B------:R-:W-:Y:S01]  /*2e00*/  UISETP.GT.AND UP0, UPT, UR39, UR60, UPT ;  /* 0x0000003c2700728c */ /* 0x000fe2000bf04270 */
[----:B------:R-:W-:Y:S02]  /*2e10*/  CS2R R116, SRZ ;  /* 0x0000000000747805 */ /* 0x000fe4000001ff00 */
[----:B------:R-:W-:Y:S02]  /*2e20*/  CS2R R114, SRZ ;  /* 0x0000000000727805 */ /* 0x000fe4000001ff00 */
[----:B------:R-:W-:-:S02]  /*2e30*/  CS2R R112, SRZ ;  /* 0x0000000000707805 */ /* 0x000fc4000001ff00 */
[----:B------:R-:W-:Y:S02]  /*2e40*/  CS2R R110, SRZ ;  /* 0x00000000006e7805 */ /* 0x000fe4000001ff00 */
[----:B------:R-:W-:Y:S02]  /*2e50*/  CS2R R108, SRZ ;  /* 0x00000000006c7805 */ /* 0x000fe4000001ff00 */
[----:B------:R-:W-:Y:S02]  /*2e60*/  PLOP3.LUT P1, PT, PT, PT, UP0, 0x80, 0x0 ;  /* 0x000000000000781c */ /* 0x000fe40003f2f008 */
        /* <DEDUP_REMOVED lines=42> */
[----:B------:R-:W-:Y:S06]  /*3110*/  @!P1 BRA `(.L_x_3381) ;  /* 0x0000007000609947 */ /* 0x000fec0003800000 */
[----:B------:R-:W-:Y:S01]  /*3120*/  SHF.R.S32.HI R57, RZ, 0x1f, R152 ;  /* 0x0000001fff397819 */ /* 0x000fe20000011498 */
[----:B------:R-:W0:Y:S01]  /*3130*/  S2UR UR4, SR_CgaCtaId ;  /* 0x00000000000479c3 */ /* 0x000e220000008800 */
[----:B------:R-:W-:Y:S02]  /*3140*/  MOV R4, 0x400 ;  /* 0x0000040000047802 */ /* 0x000fe40000000f00 */
[----:B------:R-:W-:-:S04]  /*3150*/  LEA.HI R16, R57, R152, RZ, 0x7 ;  /* 0x0000009839107211 */ /* 0x000fc800078f38ff */
[----:B------:R-:W-:-:S05]  /*3160*/  SHF.R.S32.HI R18, RZ, 0x7, R16 ;  /* 0x00000007ff127819 */ /* 0x000fca0000011410 */
[----:B------:R-:W1:Y:S01]  /*3170*/  SHFL.IDX PT, R0, R18, RZ, 0x1f ;  /* 0x00001fff12007589 */ /* 0x000e6200000e0000 */
[----:B0-----:R-:W-:Y:S01]  /*3180*/  IMAD.U32 R5, RZ, RZ, UR4 ;  /* 0x00000004ff057e24 */ /* 0x001fe2000f8e00ff */
[----:B-1----:R-:W-:-:S04]  /*3190*/  LEA.HI R2, R0, R0, RZ, 0x1 ;  /* 0x0000000000027211 */ /* 0x002fc800078f08ff */
[----:B------:R-:W-:Y:S02]  /*31a0*/  LOP3.LUT R3, R2, 0x1fffe, RZ, 0xc0, !PT ;  /* 0x0001fffe02037812 */ /* 0x000fe400078ec0ff */
[----:B------:R-:W-:-:S03]  /*31b0*/  LEA R2, R5, R4, 0x18 ;  /* 0x0000000405027211 */ /* 0x000fc600078ec0ff */
[----:B------:R-:W-:Y:S02]  /*31c0*/  IMAD.IADD R3, R0, 0x1, -R3 ;  /* 0x0000000100037824 */ /* 0x000fe400078e0a03 */
[----:B------:R-:W-:-:S03]  /*31d0*/  VIADD R0, R2, 0x36400 ;  /* 0x0003640002007836 */ /* 0x000fc60000000000 */
[----:B------:R-:W-:Y:S02]  /*31e0*/  LEA R3, R3, R2, 0xf ;  /* 0x0000000203037211 */ /* 0x000fe400078e78ff */
[----:B------:R-:W-:-:S03]  /*31f0*/  LOP3.LUT P0, RZ, R0, 0x3ff, RZ, 0xc0, !PT ;  /* 0x000003ff00ff7812 */ /* 0x000fc6000780c0ff */
[----:B------:R-:W-:-:S05]  /*3200*/  VIADD R3, R3, 0x400 ;  /* 0x0000040003037836 */ /* 0x000fca0000000000 */
[----:B------:R-:W-:-:S04]  /*3210*/  SHF.R.U32.HI R3, RZ, 0x4, R3 ;  /* 0x00000004ff037819 */ /* 0x000fc80000011603 */
[----:B------:R-:W-:Y:S01]  /*3220*/  LOP3.LUT R193, R3, 0x3fff, RZ, 0xc0, !PT ;  /* 0x00003fff03c17812 */ /* 0x000fe200078ec0ff */
[----:B------:R-:W-:Y:S06]  /*3230*/  @!P0 BRA `(.L_x_3387) ;  /* 0x0000000000408947 */ /* 0x000fec0003800000 */
        /* <DEDUP_REMOVED lines=8> */
[----:B------:R-:W-:Y:S01]  /*32c0*/  MOV R12, 0x1 ;  /* 0x00000001000c7802 */ /* 0x000fe20000000f00 */
[----:B------:R-:W-:Y:S02]  /*32d0*/  IMAD.U32 R6, RZ, RZ, UR4 ;  /* 0x00000004ff067e24 */ /* 0x000fe4000f8e00ff */
[----:B------:R-:W-:-:S02]  /*32e0*/  IMAD.U32 R7, RZ, RZ, UR5 ;  /* 0x00000005ff077e24 */ /* 0x000fc4000f8e00ff */
[----:B------:R-:W-:Y:S02]  /*32f0*/  IMAD.U32 R11, RZ, RZ, UR7 ;  /* 0x00000007ff0b7e24 */ /* 0x000fe4000f8e00ff */
[----:B------:R-:W-:Y:S02]  /*3300*/  IMAD.MOV.U32 R8, RZ, RZ, 0x70 ;  /* 0x00000070ff087424 */ /* 0x000fe400078e00ff */
[----:B0-----:R-:W-:-:S07]  /*3310*/  IMAD.MOV.U32 R13, RZ, RZ, RZ ;  /* 0x000000ffff0d7224 */ /* 0x001fce00078e00ff */
[----:B------:R-:W-:-:S07]  /*3320*/  LEPC R20, `(.L_x_3387) ;  /* 0x000000001014794e */ /* 0x000fce0000000000 */
[----:B-1----:R-:W-:Y:S05]  /*3330*/  CALL.ABS.NOINC R14 ;  /* 0x000000000e007343 */ /* 0x002fea0003c00000 */
.L_x_3387:
[----:B------:R-:W-:Y:S02]  /*3340*/  SHF.L.U32 R5, RZ, 0x1f, RZ ;  /* 0x0000001fff057819 */ /* 0x000fe400000006ff */
[----:B------:R-:W-:Y:S02]  /*3350*/  LOP3.LUT R3, R16, 0xffffff80, RZ, 0xc0, !PT ;  /* 0xffffff8010037812 */ /* 0x000fe400078ec0ff */
[----:B------:R-:W0:Y:S01]  /*3360*/  SYNCS.PHASECHK.TRANS64.TRYWAIT P0, [R2+URZ+0x38800], R5 ;  /* 0x03880005020075a7 */ /* 0x000e22000800017f */
        /* <DEDUP_REMOVED lines=8> */
.L_x_3466:
[----:B------:R-:W2:Y:S01]  /*33f0*/  LDL R0, [R1] ;  /* 0x0000000001007983 */ /* 0x000ea20000100800 */
[----:B------:R-:W-:Y:S01]  /*3400*/  LEA.HI R9, R9, R8, RZ, 0x3 ;  /* 0x0000000809097211 */ /* 0x000fe200078f18ff */
[----:B------:R-:W-:Y:S01]  /*3410*/  IMAD.IADD R3, R18, 0x1, -R3 ;  /* 0x0000000112037824 */ /* 0x000fe200078e0a03 */
[----:B------:R-:W-:Y:S02]  /*3420*/  LEA.HI R4, R4, R7, RZ, 0x5 ;  /* 0x0000000704047211 */ /* 0x000fe400078f28ff */
[----:B------:R-:W-:Y:S02]  /*3430*/  LOP3.LUT R9, R9, 0xfffffff8, RZ, 0xc0, !PT ;  /* 0xfffffff809097812 */ /* 0x000fe400078ec0ff */
[----:B------:R-:W-:-:S03]  /*3440*/  SHF.R.S32.HI R4, RZ, 0x5, R4 ;  /* 0x00000005ff047819 */ /* 0x000fc60000011404 */
[----:B------:R-:W-:-:S04]  /*3450*/  IMAD.IADD R9, R8, 0x1, -R9 ;  /* 0x0000000108097824 */ /* 0x000fc800078e0a09 */
[----:B------:R-:W-:Y:S01]  /*3460*/  IMAD R185, R4, 0x10, R9 ;  /* 0x0000001004b97824 */ /* 0x000fe200078e0209 */
[----:B--2---:R-:W-:Y:S02]  /*3470*/  R2UR UR4, R0 ;  /* 0x00000000000472ca */ /* 0x004fe400000e0000 */
[----:B------:R-:W-:-:S05]  /*3480*/  LOP3.LUT R0, R6, 0x7ffffffc, RZ, 0xc0, !PT ;  /* 0x7ffffffc06007812 */ /* 0x000fca00078ec0ff */
[----:B------:R-:W-:-:S04]  /*3490*/  IMAD.IADD R0, R7, 0x1, -R0 ;  /* 0x0000000107007824 */ /* 0x000fc800078e0a00 */
[----:B------:R-:W-:Y:S02]  /*34a0*/  IMAD.SHL.U32 R56, R0, 0x2, RZ ;  /* 0x0000000200387824 */ /* 0x000fe400078e00ff */
[----:B------:R-:W-:Y:S02]  /*34b0*/  ULOP3.LUT UR4, UR4, 0x1, URZ, 0xfc, !UPT ;  /* 0x0000000104047892 */ /* 0x000fe4000f8efc3f */
[----:B------:R-:W-:-:S04]  /*34c0*/  IMAD R186, R3, 0x100, R56 ;  /* 0x0000010003ba7824 */ /* 0x000fc800078e0238 */
[----:B------:R-:W-:-:S05]  /*34d0*/  IMAD.U32 R6, RZ, RZ, UR4 ;  /* 0x00000004ff067e24 */ /* 0x000fca000f8e00ff */
[----:B------:R-:W-:-:S13]  /*34e0*/  ISETP.NE.AND P0, PT, R6, 0x3, PT ;  /* 0x000000030600780c */ /* 0x000fda0003f05270 */
[----:B------:R-:W-:Y:S05]  /*34f0*/  @!P0 BRA `(.L_x_3389) ;  /* 0x0000000000048947 */ /* 0x000fea0003800000 */
[----:B------:R-:W-:Y:S01]  /*3500*/  BPT.TRAP 0x1 ;  /* 0x000000040000795c */ /* 0x000fe20000300000 */
.L_x_3389:
[----:B------:R1:W2:Y:S01]  /*3510*/  SYNCS.PHASECHK.TRANS64.TRYWAIT P1, [R2+URZ+0x38830], R5 ;  /* 0x03883005020075a7 */ /* 0x0002a2000802017f */
[----:B------:R-:W-:Y:S05]  /*3520*/  @!P0 BRA `(.L_x_3390) ;  /* 0x0000000000048947 */ /* 0x000fea0003800000 */
[----:B------:R-:W-:Y:S01]  /*3530*/  BPT.TRAP 0x1 ;  /* 0x000000040000795c */ /* 0x000fe20000300000 */
.L_x_3390:
[----:B--2---:R-:W-:Y:S05]  /*3540*/  @P1 BRA `(.L_x_3391) ;  /* 0x0000000000081947 */ /* 0x004fea0003800000 */
[----:B------:R-:W2:Y:S02]  /*3550*/  SYNCS.PHASECHK.TRANS64.TRYWAIT P1, [R2+URZ+0x38830], R5 ;  /* 0x03883005020075a7 */ /* 0x000ea4000802017f */
[----:B--2---:R-:W-:Y:S05]  /*3560*/  @!P1 BRA `(.L_x_3392) ;  /* 0x000000d800c09947 */ /* 0x004fea0003800000 */
.L_x_3391:
[----:B------:R-:W-:Y:S05]  /*3570*/  WARPSYNC.ALL ;  /* 0x0000000000007948 */ /* 0x000fea0003800000 */
[C---:B------:R-:W-:Y:S01]  /*3580*/  IADD3 R0, R2.reuse, 0x20400, RZ ;  /* 0x0002040002007810 */ /* 0x040fe20007ffe0ff */
[----:B------:R-:W-:Y:S01]  /*3590*/  VIADD R3, R2, 0x22400 ;  /* 0x0002240002037836 */ /* 0x000fe20000000000 */
[----:B------:R-:W-:Y:S01]  /*35a0*/  WARPGROUP.ARRIVE ;  /* 0x00000000000079c5 */ /* 0x000fe20000000000 */
[----:B------:R-:W-:Y:S01]  /*35b0*/  UMOV UR9, 0x40000040 ;  /* 0x4000004000097882 */ /* 0x000fe20000000000 */
[----:B------:R-:W-:Y:S01]  /*35c0*/  SHF.R.U32.HI R0, RZ, 0x4, R0 ;  /* 0x00000004ff007819 */ /* 0x000fe20000011600 */
[----:B------:R-:W-:Y:S01]  /*35d0*/  UMOV UR5, UR9 ;  /* 0x0000000900057c82 */ /* 0x000fe20008000000 */
[----:B------:R-:W-:Y:S01]  /*35e0*/  SHF.R.U32.HI R3, RZ, 0x4, R3 ;  /* 0x00000004ff037819 */ /* 0x000fe20000011603 */
[----:B------:R-:W-:Y:S01]  /*35f0*/  UMOV UR7, 0x40000040 ;  /* 0x4000004000077882 */ /* 0x000fe20000000000 */
[----:B------:R-:W-:Y:S01]  /*3600*/  LOP3.LUT R0, R0, 0x3fff, RZ, 0xc0, !PT ;  /* 0x00003fff00007812 */ /* 0x000fe200078ec0ff */
[----:B------:R-:W-:Y:S01]  /*3610*/  IMAD.U32 R23, RZ, RZ, UR9 ;  /* 0x00000009ff177e24 */ /* 0x000fe2000f8e00ff */
[----:B------:R-:W-:Y:S01]  /*3620*/  LOP3.LUT R3, R3, 0x3fff, RZ, 0xc0, !PT ;  /* 0x00003fff03037812 */ /* 0x000fe200078ec0ff */
[----:B------:R-:W-:Y:S01]  /*3630*/  UMOV UR9, 0x40000040 ;  /* 0x4000004000097882 */ /* 0x000fe20000000000 */
[----:B------:R-:W-:Y:S01]  /*3640*/  LOP3.LUT R0, R0, 0x10000, RZ, 0xfc, !PT ;  /* 0x0001000000007812 */ /* 0x000fe200078efcff */
[----:B------:R-:W-:Y:S01]  /*3650*/  IMAD.U32 R9, RZ, RZ, UR9 ;  /* 0x00000009ff097e24 */ /* 0x000fe2000f8e00ff */
[----:B------:R-:W-:-:S02]  /*3660*/  LOP3.LUT R184, R3, 0x10000, RZ, 0xfc, !PT ;  /* 0x0001000003b87812 */ /* 0x000fc400078efcff */
[C---:B------:R-:W-:Y:S01]  /*3670*/  R2UR UR4, R0.reuse ;  /* 0x00000000000472ca */ /* 0x040fe200000e0000 */
[----:B------:R-:W-:Y:S01]  /*3680*/  VIADD R3, R0, 0x2 ;  /* 0x0000000200037836 */ /* 0x000fe20000000000 */
[C---:B------:R-:W-:Y:S01]  /*3690*/  R2UR UR6, R184.reuse ;  /* 0x00000000b80672ca */ /* 0x040fe200000e0000 */
[----:B------:R-:W-:-:S10]  /*36a0*/  VIADD R4, R184, 0x2 ;  /* 0x00000002b8047836 */ /* 0x000fd40000000000 */
[----:B------:R-:W-:Y:S02]  /*36b0*/  UMOV UR8, UR4 ;  /* 0x0000000400087c82 */ /* 0x000fe40008000000 */
[----:B------:R-:W-:Y:S01]  /*36c0*/  UMOV UR4, UR8 ;  /* 0x0000000800047c82 */ /* 0x000fe20008000000 */
[----:B------:R-:W-:Y:S01]  /*36d0*/  IMAD.U32 R22, RZ, RZ, UR8 ;  /* 0x00000008ff167e24 */ /* 0x000fe2000f8e00ff */
[----:B------:R-:W-:Y:S01]  /*36e0*/  HGMMA.64x64x16.F32 R24, gdesc[UR4], RZ, !UPT, gsb0 ;  /* 0x00e00000041879f0 */ /* 0x000fe2000c0008ff */
[----:B------:R-:W-:Y:S01]  /*36f0*/  R2UR UR4, R3 ;  /* 0x00000000030472ca */ /* 0x000fe200000e0000 */
[----:B------:R-:W-:Y:S01]  /*3700*/  UMOV UR5, UR9 ;  /* 0x0000000900057c82 */ /* 0x000fe20008000000 */
[----:B------:R-:W-:Y:S01]  /*3710*/  R2UR UR6, R4 ;  /* 0x00000000040672ca */ /* 0x000fe200000e0000 */
[----:B------:R-:W-:Y:S01]  /*3720*/  UMOV UR7, 0x40000040 ;  /* 0x4000004000077882 */ /* 0x000fe20000000000 */
[----:B------:R-:W-:Y:S01]  /*3730*/  VIADD R3, R0, 0x4 ;  /* 0x0000000400037836 */ /* 0x000fe20000000000 */
[----:B------:R-:W-:Y:S01]  /*3740*/  UMOV UR9, 0x40000040 ;  /* 0x4000004000097882 */ /* 0x000fe20000000000 */
[----:B------:R-:W-:-:S02]  /*3750*/  VIADD R4, R184, 0x4 ;  /* 0x00000004b8047836 */ /* 0x000fc40000000000 */
[----:B------:R-:W-:Y:S02]  /*3760*/  VIADD R0, R0, 0x6 ;  /* 0x0000000600007836 */ /* 0x000fe40000000000 */
[----:B------:R-:W-:-:S03]  /*3770*/  IMAD.U32 R11, RZ, RZ, UR9 ;  /* 0x00000009ff0b7e24 */ /* 0x000fc6000f8e00ff */
[----:B------:R-:W-:Y:S02]  /*3780*/  UMOV UR8, UR4 ;  /* 0x0000000400087c82 */ /* 0x000fe40008000000 */
[----:B------:R-:W-:Y:S01]  /*3790*/  UMOV UR4, UR8 ;  /* 0x0000000800047c82 */ /* 0x000fe20008000000 */
[----:B------:R-:W-:Y:S01]  /*37a0*/  IMAD.U32 R8, RZ, RZ, UR8 ;  /* 0x00000008ff087e24 */ /* 0x000fe2000f8e00ff */
[----:B------:R-:W-:Y:S02]  /*37b0*/  WARPGROUP.DEPBAR.LE gsb0, 0x0 ;  /* 0x00008000000079c5 */ /* 0x000fe40000010000 */
[----:B------:R-:W-:-:S06]  /*37c0*/  WARPGROUP.ARRIVE ;  /* 0x00000000000079c5 */ /* 0x000fcc0000000000 */
[----:B------:R-:W-:Y:S01]  /*37d0*/  HGMMA.64x64x16.F32 R24, gdesc[UR4], R24, gsb0 ;  /* 0x00e00000041879f0 */ /* 0x000fe20008000818 */
[----:B------:R-:W-:Y:S01]  /*37e0*/  R2UR UR4, R3 ;  /* 0x00000000030472ca */ /* 0x000fe200000e0000 */
[----:B------:R-:W-:Y:S01]  /*37f0*/  UMOV UR5, UR9 ;  /* 0x0000000900057c82 */ /* 0x000fe20008000000 */
[----:B------:R-:W-:Y:S01]  /*3800*/  R2UR UR6, R4 ;  /* 0x00000000040672ca */ /* 0x000fe200000e0000 */
[----:B------:R-:W-:Y:S01]  /*3810*/  UMOV UR7, 0x40000040 ;  /* 0x4000004000077882 */ /* 0x000fe20000000000 */
[----:B------:R-:W-:Y:S01]  /*3820*/  VIADD R3, R184, 0x6 ;  /* 0x00000006b8037836 */ /* 0x000fe20000000000 */
[----:B------:R-:W-:Y:S02]  /*3830*/  UMOV UR9, 0x40000040 ;  /* 0x4000004000097882 */ /* 0x000fe40000000000 */
[----:B------:R-:W-:-:S06]  /*3840*/  IMAD.U32 R13, RZ, RZ, UR9 ;  /* 0x00000009ff0d7e24 */ /* 0x000fcc000f8e00ff */
[----:B------:R-:W-:Y:S02]  /*3850*/  UMOV UR8, UR4 ;  /* 0x0000000400087c82 */ /* 0x000fe40008000000 */
[----:B------:R-:W-:Y:S01]  /*3860*/  UMOV UR4, UR8 ;  /* 0x0000000800047c82 */ /* 0x000fe20008000000 */
[----:B------:R-:W-:Y:S01]  /*3870*/  MOV R10, UR8 ;  /* 0x00000008000a7c02 */ /* 0x000fe20008000f00 */
[----:B------:R-:W-:Y:S02]  /*3880*/  WARPGROUP.DEPBAR.LE gsb0, 0x0 ;  /* 0x00008000000079c5 */ /* 0x000fe40000010000 */
[----:B------:R-:W-:-:S06]  /*3890*/  WARPGROUP.ARRIVE ;  /* 0x00000000000079c5 */ /* 0x000fcc0000000000 */
[----:B------:R-:W-:Y:S01]  /*38a0*/  HGMMA.64x64x16.F32 R24, gdesc[UR4], R24, gsb0 ;  /* 0x00e00000041879f0 */ /* 0x000fe20008000818 */
[----:B------:R-:W-:Y:S01]  /*38b0*/  R2UR UR4, R0 ;  /* 0x00000000000472ca */ /* 0x000fe200000e0000 */
[----:B------:R-:W-:Y:S01]  /*38c0*/  UMOV UR5, UR9 ;  /* 0x0000000900057c82 */ /* 0x000fe20008000000 */
[----:B------:R-:W-:Y:S01]  /*38d0*/  R2UR UR6, R3 ;  /* 0x00000000030672ca */ /* 0x000fe200000e0000 */
[----:B------:R-:W-:-:S10]  /*38e0*/  UMOV UR7, 0x40000040 ;  /* 0x4000004000077882 */ /* 0x000fd40000000000 */
[----:B------:R-:W-:Y:S02]  /*38f0*/  UMOV UR8, UR4 ;  /* 0x0000000400087c82 */ /* 0x000fe40008000000 */
[----:B------:R-:W-:Y:S01]  /*3900*/  UMOV UR4, UR8 ;  /* 0x0000000800047c82 */ /* 0x000fe20008000000 */
[----:B------:R-:W-:Y:S01]  /*3910*/  IMAD.U32 R12, RZ, RZ, UR8 ;  /* 0x00000008ff0c7e24 */ /* 0x000fe2000f8e00ff */
[----:B------:R-:W-:Y:S02]  /*3920*/  WARPGROUP.DEPBAR.LE gsb0, 0x0 ;  /* 0x00008000000079c5 */ /* 0x000fe40000010000 */
[----:B------:R-:W-:-:S06]  /*3930*/  WARPGROUP.ARRIVE ;  /* 0x00000000000079c5 */ /* 0x000fcc0000000000 */
[----:B------:R-:W-:Y:S03]  /*3940*/  HGMMA.64x64x16.F32 R24, gdesc[UR4], R24, gsb0 ;  /* 0x00e00000041879f0 */ /* 0x000fe60008000818 */
[----:B------:R-:W-:Y:S02]  /*3950*/  WARPGROUP.DEPBAR.LE gsb0, 0x0 ;  /* 0x00008000000079c5 */ /* 0x000fe40000010000 */
[----:B------:R-:W3:Y:S02]  /*3960*/  SYNCS.PHASECHK.TRANS64.TRYWAIT P1, [R2+URZ+0x38810], R5 ;  /* 0x03881005020075a7 */ /* 0x000ee4000802017f */
[----:B---3--:R-:W-:Y:S05]  /*3970*/  @!P1 BRA `(.L_x_3393) ;  /* 0x000000d400d09947 */ /* 0x008fea0003800000 */
.L_x_3467:
[----:B------:R-:W-:Y:S05]  /*3980*/  @!P0 BRA `(.L_x_3394) ;  /* 0x0000000000048947 */ /* 0x000fea0003800000 */
[----:B------:R-:W-:Y:S01]  /*3990*/  BPT.TRAP 0x1 ;  /* 0x000000040000795c */ /* 0x000fe20000300000 */
.L_x_3394:
[----:B------:R4:W0:Y:S01]  /*39a0*/  SYNCS.PHASECHK.TRANS64.TRYWAIT P1, [R2+URZ+0x38850], R5 ;  /* 0x03885005020075a7 */ /* 0x000822000802017f */
[----:B------:R-:W-:Y:S05]  /*39b0*/  @!P0 BRA `(.L_x_3395) ;  /* 0x0000000000048947 */ /* 0x000fea0003800000 */
[----:B------:R-:W-:Y:S01]  /*39c0*/  BPT.TRAP 0x1 ;  /* 0x000000040000795c */ /* 0x000fe20000300000 */
.L_x_3395:
[C---:B------:R-:W-:Y:S02]  /*39d0*/  VIADD R0, R2.reuse, 0x26400 ;  /* 0x0002640002007836 */ /* 0x040fe40000000000 */
[----:B------:R-:W-:-:S03]  /*39e0*/  VIADD R3, R2, 0x400 ;  /* 0x0000040002037836 */ /* 0x000fc60000000000 */
[----:B------:R-:W-:Y:S02]  /*39f0*/  SHF.R.U32.HI R0, RZ, 0x4, R0 ;  /* 0x00000004ff007819 */ /* 0x000fe40000011600 */
[----:B------:R-:W-:Y:S02]  /*3a00*/  SHF.R.U32.HI R3, RZ, 0x4, R3 ;  /* 0x00000004ff037819 */ /* 0x000fe40000011603 */
[----:B------:R-:W-:Y:S02]  /*3a10*/  LOP3.LUT R0, R0, 0x3fff, RZ, 0xc0, !PT ;  /* 0x00003fff00007812 */ /* 0x000fe400078ec0ff */
[----:B------:R-:W-:Y:S02]  /*3a20*/  LOP3.LUT R3, R3, 0x3fff, RZ, 0xc0, !PT ;  /* 0x00003fff03037812 */ /* 0x000fe400078ec0ff */
[----:B------:R-:W-:Y:S02]  /*3a30*/  LOP3.LUT R0, R0, 0x10000, RZ, 0xfc, !PT ;  /* 0x0001000000007812 */ /* 0x000fe400078efcff */
[----:B------:R-:W-:Y:S01]  /*3a40*/  LOP3.LUT R3, R3, 0x10000, RZ, 0xfc, !PT ;  /* 0x0001000003037812 */ /* 0x000fe200078efcff */
[----:B0-----:R-:W-:Y:S06]  /*3a50*/  @P1 BRA `(.L_x_3396) ;  /* 0x0000000000081947 */ /* 0x001fec0003800000 */
[----:B------:R-:W0:Y:S02]  /*3a60*/  SYNCS.PHASECHK.TRANS64.TRYWAIT P1, [R2+URZ+0x38850], R5 ;  /* 0x03885005020075a7 */ /* 0x000e24000802017f */
[----:B0-----:R-:W-:Y:S05]  /*3a70*/  @!P1 BRA `(.L_x_3397) ;  /* 0x000000d400a49947 */ /* 0x001fea0003800000 */
.L_x_3396:
[C---:B------:R-:W-:Y:S01]  /*3a80*/  R2UR UR4, R0.reuse ;  /* 0x00000000000472ca */ /* 0x040fe200000e0000 */
[----:B------:R-:W-:Y:S01]  /*3a90*/  WARPGROUP.ARRIVE ;  /* 0x00000000000079c5 */ /* 0x000fe20000000000 */
[C---:B------:R-:W-:Y:S01]  /*3aa0*/  R2UR UR6, R3.reuse ;  /* 0x00000000030672ca */ /* 0x040fe200000e0000 */
[----:B------:R-:W-:Y:S01]  /*3ab0*/  UMOV UR9, 0x40000040 ;  /* 0x4000004000097882 */ /* 0x000fe20000000000 */
[----:B------:R-:W-:Y:S01]  /*3ac0*/  UMOV UR7, 0x40000040 ;  /* 0x4000004000077882 */ /* 0x000fe20000000000 */
[----:B------:R-:W-:Y:S01]  /*3ad0*/  UMOV UR5, UR9 ;  /* 0x0000000900057c82 */ /* 0x000fe20008000000 */
[----:B------:R-:W-:Y:S01]  /*3ae0*/  IADD3 R4, R0, 0x2, RZ ;  /* 0x0000000200047810 */ /* 0x000fe20007ffe0ff */
[----:B-1234-:R-:W-:Y:S01]  /*3af0*/  VIADD R5, R3, 0x2 ;  /* 0x0000000203057836 */ /* 0x01efe20000000000 */
[----:B------:R-:W-:Y:S01]  /*3b00*/  UMOV UR11, 0x40000040 ;  /* 0x40000040000b7882 */ /* 0x000fe20000000000 */
[----:B------:R-:W-:Y:S01]  /*3b10*/  IMAD.U32 R15, RZ, RZ, UR9 ;  /* 0x00000009ff0f7e24 */ /* 0x000fe2000f8e00ff */
[----:B------:R-:W-:Y:S01]  /*3b20*/  UMOV UR9, 0x40000040 ;  /* 0x4000004000097882 */ /* 0x000fe20000000000 */
[----:B------:R-:W-:Y:S01]  /*3b30*/  UMOV UR13, 0x40000040 ;  /* 0x40000040000d7882 */ /* 0x000fe20000000000 */
[----:B------:R-:W-:Y:S01]  /*3b40*/  IMAD.U32 R17, RZ, RZ, UR9 ;  /* 0x00000009ff117e24 */ /* 0x000fe2000f8e00ff */
[----:B------:R-:W-:Y:S01]  /*3b50*/  UMOV UR8, UR4 ;  /* 0x0000000400087c82 */ /* 0x000fe20008000000 */
[----:B------:R-:W-:Y:S01]  /*3b60*/  UMOV UR15, 0x40000040 ;  /* 0x40000040000f7882 */ /* 0x000fe20000000000 */
[----:B------:R-:W-:Y:S01]  /*3b70*/  UMOV UR4, UR8 ;  /* 0x0000000800047c82 */ /* 0x000fe20008000000 */
[----:B------:R-:W-:Y:S01]  /*3b80*/  IMAD.U32 R14, RZ, RZ, UR8 ;  /* 0x00000008ff0e7e24 */ /* 0x000fe2000f8e00ff */
[----:B------:R-:W-:Y:S01]  /*3b90*/  HGMMA.64x64x16.F32 R24, gdesc[UR4], R24, gsb0 ;  /* 0x00e00000041879f0 */ /* 0x000fe20008000818 */
[----:B------:R-:W-:Y:S01]  /*3ba0*/  R2UR UR4, R4 ;  /* 0x00000000040472ca */ /* 0x000fe200000e0000 */
[----:B------:R-:W-:Y:S01]  /*3bb0*/  UMOV UR5, UR9 ;  /* 0x0000000900057c82 */ /* 0x000fe20008000000 */
[----:B------:R-:W-:Y:S01]  /*3bc0*/  R2UR UR6, R5 ;  /* 0x00000000050672ca */ /* 0x000fe200000e0000 */
[----:B------:R-:W-:Y:S01]  /*3bd0*/  UMOV UR7, 0x40000040 ;  /* 0x4000004000077882 */ /* 0x000fe20000000000 */
[----:B------:R-:W-:Y:S01]  /*3be0*/  VIADD R4, R0, 0x4 ;  /* 0x0000000400047836 */ /* 0x000fe20000000000 */
[----:B------:R-:W-:Y:S01]  /*3bf0*/  UMOV UR9, 0x40000040 ;  /* 0x4000004000097882 */ /* 0x000fe20000000000 */
[----:B------:R-:W-:Y:S01]  /*3c00*/  VIADD R5, R3, 0x4 ;  /* 0x0000000403057836 */ /* 0x000fe20000000000 */
[----:B------:R-:W-:Y:S01]  /*3c10*/  UMOV UR17, 0x40000040 ;  /* 0x4000004000117882 */ /* 0x000fe20000000000 */
[----:B------:R-:W-:Y:S01]  /*3c20*/  IMAD.U32 R19, RZ, RZ, UR9 ;  /* 0x00000009ff137e24 */ /* 0x000fe2000f8e00ff */
[----:B------:R-:W-:Y:S01]  /*3c30*/  UMOV UR19, 0x40000040 ;  /* 0x4000004000137882 */ /* 0x000fe20000000000 */
[----:B------:R-:W-:Y:S01]  /*3c40*/  UMOV UR21, 0x40000040 ;  /* 0x4000004000157882 */ /* 0x000fe20000000000 */
[----:B------:R-:W-:Y:S01]  /*3c50*/  UMOV UR23, 0x40000040 ;  /* 0x4000004000177882 */ /* 0x000fe20000000000 */
[----:B------:R-:W-:Y:S01]  /*3c60*/  UMOV UR25, 0x40000040 ;  /* 0x4000004000197882 */ /* 0x000fe20000000000 */
[----:B------:R-:W-:Y:S01]  /*3c70*/  UMOV UR8, UR4 ;  /* 0x0000000400087c82 */ /* 0x000fe20008000000 */
[----:B------:R-:W-:Y:S01]  /*3c80*/  UMOV UR27, 0x40000040 ;  /* 0x40000040001b7882 */ /* 0x000fe20000000000 */
[----:B------:R-:W-:Y:S01]  /*3c90*/  UMOV UR4, UR8 ;  /* 0x0000000800047c82 */ /* 0x000fe20008000000 */
[----:B------:R-:W-:Y:S01]  /*3ca0*/  IMAD.U32 R16, RZ, RZ, UR8 ;  /* 0x00000008ff107e24 */ /* 0x000fe2000f8e00ff */
        /* <DEDUP_REMOVED lines=10> */
[----:B------:R-:W0:Y:S01]  /*3d50*/  S2R R6, SR_TID.X ;  /* 0x0000000000067919 */ /* 0x000e220000002100 */
[----:B------:R-:W-:Y:S01]  /*3d60*/  UMOV UR53, 0x40000040 ;  /* 0x4000004000357882 */ /* 0x000fe20000000000 */
[----:B------:R-:W-:Y:S01]  /*3d70*/  UMOV UR55, 0x40000040 ;  /* 0x4000004000377882 */ /* 0x000fe20000000000 */
[----:B------:R-:W-:Y:S01]  /*3d80*/  UMOV UR57, 0x40000040 ;  /* 0x4000004000397882 */ /* 0x000fe20000000000 */
[----:B------:R-:W-:Y:S01]  /*3d90*/  UMOV UR59, 0x40000040 ;  /* 0x40000040003b7882 */ /* 0x000fe20000000000 */
[----:B------:R-:W-:-:S02]  /*3da0*/  MOV R62, 0x4 ;  /* 0x00000004003e7802 */ /* 0x000fc40000000f00 */
[----:B0-----:R-:W-:Y:S01]  /*3db0*/  SHF.R.U32.HI R6, RZ, 0x7, R6 ;  /* 0x00000007ff067819 */ /* 0x001fe20000011606 */
        /* <DEDUP_REMOVED lines=8> */
[----:B------:R-:W-:Y:S01]  /*3e40*/  UMOV UR9, 0x40000040 ;  /* 0x4000004000097882 */ /* 0x000fe20000000000 */
[----:B------:R-:W-:Y:S02]  /*3e50*/  VIADD R5, R3, 0x6 ;  /* 0x0000000603057836 */ /* 0x000fe40000000000 */
[----:B------:R-:W-:-:S05]  /*3e60*/  IMAD.U32 R21, RZ, RZ, UR9 ;  /* 0x00000009ff157e24 */ /* 0x000fca000f8e00ff */
        /* <DEDUP_REMOVED lines=12> */
[----:B------:R-:W-:-:S07]  /*3f30*/  VIADD R5, R3, 0x200 ;  /* 0x0000020003057836 */ /* 0x000fce0000000000 */
[----:B------:R-:W-:Y:S02]  /*3f40*/  UMOV UR8, UR4 ;  /* 0x0000000400087c82 */ /* 0x000fe40008000000 */
[----:B------:R-:W-:Y:S01]  /*3f50*/  UMOV UR4, UR8 ;  /* 0x0000000800047c82 */ /* 0x000fe20008000000 */
[----:B------:R-:W-:Y:S01]  /*3f60*/  MOV R20, UR8 ;  /* 0x0000000800147c02 */ /* 0x000fe20008000f00 */
[----:B------:R-:W-:Y:S02]  /*3f70*/  WARPGROUP.DEPBAR.LE gsb0, 0x0 ;  /* 0x00008000000079c5 */ /* 0x000fe40000010000 */
[----:B------:R-:W-:-:S06]  /*3f80*/  WARPGROUP.ARRIVE ;  /* 0x00000000000079c5 */ /* 0x000fcc0000000000 */
[----:B------:R-:W-:Y:S01]  /*3f90*/  HGMMA.64x64x16.F32 R24, gdesc[UR4], R24, gsb0 ;  /* 0x00e00000041879f0 */ /* 0x000fe20008000818 */
[----:B------:R-:W-:Y:S01]  /*3fa0*/  R2UR UR4, R4 ;  /* 0x00000000040472ca */ /* 0x000fe200000e0000 */
[----:B------:R-:W-:Y:S01]  /*3fb0*/  UMOV UR5, 0x40000040 ;  /* 0x4000004000057882 */ /* 0x000fe20000000000 */
[----:B------:R-:W-:Y:S01]  /*3fc0*/  R2UR UR6, R5 ;  /* 0x00000000050672ca */ /* 0x000fe200000e0000 */
[----:B------:R-:W-:Y:S01]  /*3fd0*/  UMOV UR7, 0x40000040 ;  /* 0x4000004000077882 */ /* 0x000fe20000000000 */
[----:B------:R-:W-:Y:S02]  /*3fe0*/  VIADD R4, R0, 0x202 ;  /* 0x0000020200047836 */ /* 0x000fe40000000000 */
[----:B------:R-:W-:-:S03]  /*3ff0*/  VIADD R5, R3, 0x202 ;  /* 0x0000020203057836 */ /* 0x000fc60000000000 */
[----:B------:R-:W-:Y:S01]  /*4000*/  R2UR UR8, R4 ;  /* 0x00000000040872ca */ /* 0x000fe200000e0000 */
[----:B------:R-:W-:Y:S01]  /*4010*/  VIADD R4, R0, 0x204 ;  /* 0x0000020400047836 */ /* 0x000fe20000000000 */
[----:B------:R-:W-:Y:S01]  /*4020*/  R2UR UR10, R5 ;  /* 0x00000000050a72ca */ /* 0x000fe200000e0000 */
[----:B------:R-:W-:-:S03]  /*4030*/  VIADD R5, R3, 0x204 ;  /* 0x0000020403057836 */ /* 0x000fc60000000000 */
[----:B------:R-:W-:Y:S01]  /*4040*/  R2UR UR12, R4 ;  /* 0x00000000040c72ca */ /* 0x000fe200000e0000 */
[----:B------:R-:W-:Y:S01]  /*4050*/  VIADD R4, R0, 0x206 ;  /* 0x0000020600047836 */ /* 0x000fe20000000000 */
[----:B------:R-:W-:Y:S01]  /*4060*/  R2UR UR14, R5 ;  /* 0x00000000050e72ca */ /* 0x000fe200000e0000 */
[----:B------:R-:W-:-:S03]  /*4070*/  VIADD R5, R3, 0x206 ;  /* 0x0000020603057836 */ /* 0x000fc60000000000 */
[----:B------:R-:W-:Y:S02]  /*4080*/  R2UR UR16, R4 ;  /* 0x00000000041072ca */ /* 0x000fe400000e0000 */
[----:B------:R-:W-:Y:S01]  /*4090*/  R2UR UR18, R5 ;  /* 0x00000000051272ca */ /* 0x000fe200000e0000 */
[----:B------:R-:W-:Y:S01]  /*40a0*/  VIADD R5, R3, 0x400 ;  /* 0x0000040003057836 */ /* 0x000fe20000000000 */
[----:B------:R-:W-:-:S04]  /*40b0*/  IADD3 R4, R0, 0x400, RZ ;  /* 0x0000040000047810 */ /* 0x000fc80007ffe0ff */
        /* <DEDUP_REMOVED lines=29> */
[----:B------:R-:W-:Y:S02]  /*4290*/  WARPGROUP.DEPBAR.LE gsb0, 0x0 ;  /* 0x00008000000079c5 */ /* 0x000fe40000010000 */
[----:B------:R-:W-:Y:S01]  /*42a0*/  WARPGROUP.ARRIVE ;  /* 0x00000000000079c5 */ /* 0x000fe20000000000 */
[----:B------:R-:W-:Y:S01]  /*42b0*/  R2UR UR54, R5 ;  /* 0x00000000053672ca */ /* 0x000fe200000e0000 */
[----:B------:R-:W0:Y:S01]  /*42c0*/  SHFL.IDX PT, R4, R6, RZ, 0x1f ;  /* 0x00001fff06047589 */ /* 0x000e2200000e0000 */
[----:B------:R-:W-:-:S03]  /*42d0*/  VIADD R5, R3, 0x800 ;  /* 0x0000080003057836 */ /* 0x000fc60000000000 */
[----:B------:R-:W-:Y:S01]  /*42e0*/  HGMMA.64x64x16.F32 R24, gdesc[UR4], R24, gsb0 ;  /* 0x00e00000041879f0 */ /* 0x000fe20008000818 */
[----:B0-----:R-:W-:Y:S01]  /*42f0*/  ISETP.GT.AND P1, PT, R4, 0x7f, PT ;  /* 0x0000007f0400780c */ /* 0x001fe20003f24270 */
[----:B------:R-:W-:-:S03]  /*4300*/  VIADD R4, R0, 0x800 ;  /* 0x0000080000047836 */ /* 0x000fc60000000000 */
[----:B------:R-:W-:Y:S02]  /*4310*/  SEL R58, RZ, 0x2, !P1 ;  /* 0x00000002ff3a7807 */ /* 0x000fe40004800000 */
[C---:B------:R-:W-:Y:S02]  /*4320*/  SEL R60, R62.reuse, 0x2, P1 ;  /* 0x000000023e3c7807 */ /* 0x040fe40000800000 */
[----:B------:R-:W-:Y:S01]  /*4330*/  SEL R62, R62, 0x6, !P1 ;  /* 0x000000063e3e7807 */ /* 0x000fe20004800000 */
[C---:B------:R-:W-:Y:S02]  /*4340*/  IMAD.IADD R6, R58.reuse, 0x1, R4 ;  /* 0x000000013a067824 */ /* 0x040fe400078e0204 */
[----:B------:R-:W-:-:S03]  /*4350*/  IMAD.IADD R7, R58, 0x1, R5 ;  /* 0x000000013a077824 */ /* 0x000fc600078e0205 */
[----:B------:R-:W-:Y:S01]  /*4360*/  R2UR UR56, R6 ;  /* 0x00000000063872ca */ /* 0x000fe200000e0000 */
[--C-:B------:R-:W-:Y:S01]  /*4370*/  IMAD.IADD R6, R4, 0x1, R60.reuse ;  /* 0x0000000104067824 */ /* 0x100fe200078e023c */
[----:B------:R-:W-:Y:S01]  /*4380*/  R2UR UR58, R7 ;  /* 0x00000000073a72ca */ /* 0x000fe200000e0000 */
[C---:B------:R-:W-:Y:S02]  /*4390*/  IMAD.IADD R7, R5.reuse, 0x1, R60 ;  /* 0x0000000105077824 */ /* 0x040fe400078e023c */
[----:B------:R-:W-:Y:S01]  /*43a0*/  IMAD.IADD R5, R5, 0x1, R62 ;  /* 0x0000000105057824 */ /* 0x000fe200078e023e */
        /* <DEDUP_REMOVED lines=35> */
[----:B------:R-:W-:Y:S01]  /*45e0*/  HGMMA.64x64x16.F32 R24, gdesc[UR56], R24, gsb0 ;  /* 0x00e00000381879f0 */ /* 0x000fe20008000818 */
[----:B------:R-:W-:Y:S01]  /*45f0*/  R2UR UR56, R6 ;  /* 0x00000000063872ca */ /* 0x000fe200000e0000 */
[----:B------:R-:W-:Y:S01]  /*4600*/  UMOV UR57, 0x40000040 ;  /* 0x4000004000397882 */ /* 0x000fe20000000000 */
[----:B------:R-:W-:Y:S01]  /*4610*/  R2UR UR58, R7 ;  /* 0x00000000073a72ca */ /* 0x000fe200000e0000 */
[----:B------:R-:W-:Y:S01]  /*4620*/  UMOV UR59, 0x40000040 ;  /* 0x40000040003b7882 */ /* 0x000fe20000000000 */
[----:B------:R-:W-:Y:S01]  /*4630*/  IMAD.IADD R6, R4, 0x1, R62 ;  /* 0x0000000104067824 */ /* 0x000fe200078e023e */
[----:B------:R-:W-:Y:S02]  /*4640*/  WARPGROUP.DEPBAR.LE gsb0, 0x0 ;  /* 0x00008000000079c5 */ /* 0x000fe40000010000 */
[----:B------:R-:W-:-:S08]  /*4650*/  WARPGROUP.ARRIVE ;  /* 0x00000000000079c5 */ /* 0x000fd00000000000 */
[----:B------:R-:W-:Y:S01]  /*4660*/  HGMMA.64x64x16.F32 R24, gdesc[UR56], R24, gsb0 ;  /* 0x00e00000381879f0 */ /* 0x000fe20008000818 */
[----:B------:R-:W-:Y:S01]  /*4670*/  R2UR UR58, R5 ;  /* 0x00000000053a72ca */ /* 0x000fe200000e0000 */
[----:B------:R-:W-:Y:S01]  /*4680*/  UMOV UR59, 0x40000040 ;  /* 0x40000040003b7882 */ /* 0x000fe20000000000 */
[----:B------:R-:W-:Y:S01]  /*4690*/  R2UR UR56, R6 ;  /* 0x00000000063872ca */ /* 0x000fe200000e0000 */
[----:B------:R-:W-:Y:S01]  /*46a0*/  UMOV UR57, 0x40000040 ;  /* 0x4000004000397882 */ /* 0x000fe20000000000 */
[----:B------:R-:W-:Y:S02]  /*46b0*/  IMAD.MOV.U32 R5, RZ, RZ, 0x28 ;  /* 0x00000028ff057424 */ /* 0x000fe400078e00ff */
[----:B------:R-:W-:-:S03]  /*46c0*/  IMAD.MOV.U32 R6, RZ, RZ, 0xa00 ;  /* 0x00000a00ff067424 */ /* 0x000fc600078e00ff */
[----:B------:R-:W-:Y:S02]  /*46d0*/  SEL R5, R5, 0x26, P1 ;  /* 0x0000002605057807 */ /* 0x000fe40000800000 */
[----:B------:R-:W-:Y:S02]  /*46e0*/  SEL R6, R6, 0x980, P1 ;  /* 0x0000098006067807 */ /* 0x000fe40000800000 */
[----:B------:R-:W-:Y:S02]  /*46f0*/  LOP3.LUT R5, R5, 0x6, RZ, 0xc0, !PT ;  /* 0x0000000605057812 */ /* 0x000fe400078ec0ff */
[----:B------:R-:W-:-:S04]  /*4700*/  LOP3.LUT R6, R6, 0xa00, RZ, 0xc0, !PT ;  /* 0x00000a0006067812 */ /* 0x000fc800078ec0ff */
[CC--:B------:R-:W-:Y:S02]  /*4710*/  IADD3 R7, R5.reuse, R6.reuse, R0 ;  /* 0x0000000605077210 */ /* 0x0c0fe40007ffe000 */
[----:B------:R-:W-:Y:S01]  /*4720*/  IADD3 R5, R5, R6, R3 ;  /* 0x0000000605057210 */ /* 0x000fe20007ffe003 */
        /* <DEDUP_REMOVED lines=8> */
[----:B------:R-:W-:Y:S02]  /*47b0*/  VIADD R5, R0, 0xa00 ;  /* 0x00000a0000057836 */ /* 0x000fe40000000000 */
[----:B------:R-:W-:-:S03]  /*47c0*/  IMAD.IADD R59, R58, 0x1, R7 ;  /* 0x000000013a3b7824 */ /* 0x000fc600078e0207 */
[----:B------:R-:W-:Y:S01]  /*47d0*/  IADD3 R6, R58, R5, RZ ;  /* 0x000000053a067210 */ /* 0x000fe20007ffe0ff */
[----:B------:R-:W-:Y:S02]  /*47e0*/  WARPGROUP.DEPBAR.LE gsb0, 0x0 ;  /* 0x00008000000079c5 */ /* 0x000fe40000010000 */
[----:B------:R-:W-:-:S06]  /*47f0*/  WARPGROUP.ARRIVE ;  /* 0x00000000000079c5 */ /* 0x000fcc0000000000 */
[----:B------:R-:W-:Y:S01]  /*4800*/  HGMMA.64x64x16.F32 R24, gdesc[UR56], R24, gsb0 ;  /* 0x00e00000381879f0 */ /* 0x000fe20008000818 */
[----:B------:R-:W-:Y:S01]  /*4810*/  R2UR UR58, R59 ;  /* 0x000000003b3a72ca */ /* 0x000fe200000e0000 */
[----:B------:R-:W-:Y:S01]  /*4820*/  UMOV UR59, 0x40000040 ;  /* 0x40000040003b7882 */ /* 0x000fe20000000000 */
[----:B------:R-:W-:Y:S01]  /*4830*/  R2UR UR56, R6 ;  /* 0x00000000063872ca */ /* 0x000fe200000e0000 */
[----:B------:R-:W-:Y:S01]  /*4840*/  UMOV UR57, 0x40000040 ;  /* 0x4000004000397882 */ /* 0x000fe20000000000 */
[C---:B------:R-:W-:Y:S02]  /*4850*/  IMAD.IADD R59, R60.reuse, 0x1, R7 ;  /* 0x000000013c3b7824 */ /* 0x040fe400078e0207 */
[----:B------:R-:W-:Y:S02]  /*4860*/  IMAD.IADD R6, R60, 0x1, R5 ;  /* 0x000000013c067824 */ /* 0x000fe400078e0205 */
[----:B------:R-:W-:Y:S01]  /*4870*/  IMAD.IADD R7, R62, 0x1, R7 ;  /* 0x000000013e077824 */ /* 0x000fe200078e0207 */
[----:B------:R-:W-:-:S02]  /*4880*/  WARPGROUP.DEPBAR.LE gsb0, 0x0 ;  /* 0x00008000000079c5 */ /* 0x000fc40000010000 */
        /* <DEDUP_REMOVED lines=22> */
[----:B------:R-:W-:-:S04]  /*49f0*/  VIADD R7, R3, 0xc00 ;  /* 0x00000c0003077836 */ /* 0x000fc80000000000 */
[----:B------:R-:W-:Y:S01]  /*4a00*/  IMAD.IADD R61, R58, 0x1, R7 ;  /* 0x000000013a3d7824 */ /* 0x000fe200078e0207 */
[----:B------:R-:W-:Y:S02]  /*4a10*/  WARPGROUP.DEPBAR.LE gsb0, 0x0 ;  /* 0x00008000000079c5 */ /* 0x000fe40000010000 */
[----:B------:R-:W-:-:S06]  /*4a20*/  WARPGROUP.ARRIVE ;  /* 0x00000000000079c5 */ /* 0x000fcc0000000000 */
[----:B------:R-:W-:Y:S01]  /*4a30*/  HGMMA.64x64x16.F32 R24, gdesc[UR56], R24, gsb0 ;  /* 0x00e00000381879f0 */ /* 0x000fe20008000818 */
[----:B------:R-:W-:Y:S01]  /*4a40*/  R2UR UR56, R59 ;  /* 0x000000003b3872ca */ /* 0x000fe200000e0000 */
[----:B------:R-:W-:Y:S01]  /*4a50*/  UMOV UR57, 0x40000040 ;  /* 0x4000004000397882 */ /* 0x000fe20000000000 */
[----:B------:R-:W-:Y:S01]  /*4a60*/  R2UR UR58, R6 ;  /* 0x00000000063a72ca */ /* 0x000fe200000e0000 */
[----:B------:R-:W-:Y:S01]  /*4a70*/  UMOV UR59, 0x40000040 ;  /* 0x40000040003b7882 */ /* 0x000fe20000000000 */
[----:B------:R-:W-:-:S05]  /*4a80*/  VIADD R6, R0, 0xc00 ;  /* 0x00000c0000067836 */ /* 0x000fca0000000000 */
        /* <DEDUP_REMOVED lines=8> */
[C-C-:B------:R-:W-:Y:S02]  /*4b10*/  IMAD.IADD R61, R60.reuse, 0x1, R7.reuse ;  /* 0x000000013c3d7824 */ /* 0x140fe400078e0207 */
        /* <DEDUP_REMOVED lines=44> */
[--C-:B------:R-:W-:Y:S02]  /*4de0*/  IMAD.IADD R60, R60, 0x1, R59.reuse ;  /* 0x000000013c3c7824 */ /* 0x100fe400078e023b */
        /* <DEDUP_REMOVED lines=31> */
[----:B------:R-:W-:Y:S02]  /*4fe0*/  WARPGROUP.DEPBAR.LE gsb0, 0x0 ;  /* 0x00008000000079c5 */ /* 0x000fe40000010000 */
[----:B------:R-:W-:-:S09]  /*4ff0*/  WARPGROUP.ARRIVE ;  /* 0x00000000000079c5 */ /* 0x000fd20000000000 */
[----:B------:R-:W-:Y:S03]  /*5000*/  HGMMA.64x64x16.F32 R24, gdesc[UR56], R24, gsb0 ;  /* 0x00e00000381879f0 */ /* 0x000fe60008000818 */
[----:B------:R-:W-:Y:S02]  /*5010*/  WARPGROUP.DEPBAR.LE gsb0, 0x0 ;  /* 0x00008000000079c5 */ /* 0x000fe40000010000 */
[----:B------:R-:W-:Y:S05]  /*5020*/  @!P0 BRA `(.L_x_3398) ;  /* 0x0000000000048947 */ /* 0x000fea0003800000 */
[----:B------:R-:W-:Y:S01]  /*5030*/  BPT.TRAP 0x1 ;  /* 0x000000040000795c */ /* 0x000fe20000300000 */
.L_x_3398:
        /* <DEDUP_REMOVED lines=8> */
[----:B------:R-:W0:Y:S01]  /*50c0*/  MUFU.TANH R24, R24 ;  /* 0x0000001800187308 */ /* 0x000e220000002400 */
[----:B------:R-:W-:Y:S01]  /*50d0*/  FMUL.FTZ R26, R26, UR6 ;  /* 0x000000061a1a7c20 */ /* 0x000fe20008410000 */
[----:B------:R-:W-:Y:S01]  /*50e0*/  FMUL.FTZ R33, R33, UR6 ;  /* 0x0000000621217c20 */ /* 0x000fe20008410000 */
[----:B------:R-:W-:Y:S01]  /*50f0*/  FMUL.FTZ R27, R27, UR6 ;  /* 0x000000061b1b7c20 */ /* 0x000fe20008410000 */
[----:B------:R-:W-:Y:S01]  /*5100*/  IADD3 R56, -R56, 0x40, R59 ;  /* 0x0000004038387810 */ /* 0x000fe20007ffe13b */
[----:B------:R-:W-:Y:S01]  /*5110*/  FMUL.FTZ R36, R36, UR6 ;  /* 0x0000000624247c20 */ /* 0x000fe20008410000 */
[----:B------:R-:W-:Y:S01]  /*5120*/  FMUL.FTZ R30, R30, UR6 ;  /* 0x000000061e1e7c20 */ /* 0x000fe20008410000 */
[----:B------:R-:W-:Y:S01]  /*5130*/  FMUL.FTZ R37, R37, UR6 ;  /* 0x0000000625257c20 */ /* 0x000fe20008410000 */
[----:B------:R-:W1:Y:S01]  /*5140*/  MUFU.TANH R25, R25 ;  /* 0x0000001900197308 */ /* 0x000e620000002400 */
[C---:B------:R-:W-:Y:S01]  /*5150*/  ISETP.GT.AND P5, PT, R56.reuse, RZ, PT ;  /* 0x000000ff3800720c */ /* 0x040fe20003fa4270 */
[----:B------:R-:W-:Y:S01]  /*5160*/  FMUL.FTZ R31, R31, UR6 ;  /* 0x000000061f1f7c20 */ /* 0x000fe20008410000 */
[----:B------:R-:W-:Y:S01]  /*5170*/  ISETP.GT.AND P4, PT, R56, 0x1, PT ;  /* 0x000000013800780c */ /* 0x000fe20003f84270 */
[----:B------:R-:W-:Y:S01]  /*5180*/  FMUL.FTZ R40, R40, UR6 ;  /* 0x0000000628287c20 */ /* 0x000fe20008410000 */
[----:B------:R-:W-:Y:S01]  /*5190*/  ISETP.GT.AND P3, PT, R56, 0x8, PT ;  /* 0x000000083800780c */ /* 0x000fe20003f64270 */
[----:B------:R-:W-:Y:S01]  /*51a0*/  FMUL.FTZ R34, R34, UR6 ;  /* 0x0000000622227c20 */ /* 0x000fe20008410000 */
[----:B------:R-:W-:Y:S01]  /*51b0*/  ISETP.GT.AND P2, PT, R56, 0x9, PT ;  /* 0x000000093800780c */ /* 0x000fe20003f44270 */
[----:B------:R-:W2:Y:S01]  /*51c0*/  MUFU.TANH R28, R28 ;  /* 0x0000001c001c7308 */ /* 0x000ea20000002400 */
[----:B0-----:R-:W-:Y:S01]  /*51d0*/  FSEL R24, R24, -INF , P5 ;  /* 0xff80000018187808 */ /* 0x001fe20002800000 */
[----:B------:R-:W-:Y:S01]  /*51e0*/  FMUL.FTZ R41, R41, UR6 ;  /* 0x0000000629297c20 */ /* 0x000fe20008410000 */
[C---:B------:R-:W-:Y:S01]  /*51f0*/  ISETP.GT.AND P1, PT, R56.reuse, 0x10, PT ;  /* 0x000000103800780c */ /* 0x040fe20003f24270 */
[----:B------:R-:W-:Y:S01]  /*5200*/  FMUL.FTZ R35, R35, UR6 ;  /* 0x0000000623237c20 */ /* 0x000fe20008410000 */
[----:B------:R-:W-:Y:S01]  /*5210*/  ISETP.GT.AND P6, PT, R56, 0x11, PT ;  /* 0x000000113800780c */ /* 0x000fe20003fc4270 */
[----:B------:R-:W-:Y:S01]  /*5220*/  FMUL.FTZ R44, R44, UR6 ;  /* 0x000000062c2c7c20 */ /* 0x000fe20008410000 */
[----:B------:R-:W-:Y:S01]  /*5230*/  FMUL.FTZ R38, R38, UR6 ;  /* 0x0000000626267c20 */ /* 0x000fe20008410000 */
        /* <DEDUP_REMOVED lines=19> */
[----:B------:R-:W-:Y:S01]  /*5370*/  FMUL.FTZ R51, R51, UR6 ;  /* 0x0000000633337c20 */ /* 0x000fe20008410000 */
[----:B------:R-:W-:Y:S01]  /*5380*/  FMUL.FTZ R54, R54, UR6 ;  /* 0x0000000636367c20 */ /* 0x000fe20008410000 */
[----:B------:R-:W-:Y:S01]  /*5390*/  FMNMX.FTZ R59, R29, R58, !PT ;  /* 0x0000003a1d3b7209 */ /* 0x000fe20007810000 */
[----:B------:R-:W-:Y:S01]  /*53a0*/  FMUL.FTZ R55, R55, UR6 ;  /* 0x0000000637377c20 */ /* 0x000fe20008410000 */
[----:B------:R-:W-:Y:S01]  /*53b0*/  ULDC UR6, c[0x0][0xa80] ;  /* 0x0002a00000067ab9 */ /* 0x000fe20000000800 */
[----:B------:R-:W0:Y:S01]  /*53c0*/  MUFU.TANH R33, R33 ;  /* 0x0000002100217308 */ /* 0x000e220000002400 */
[----:B-1----:R-:W-:Y:S01]  /*53d0*/  FSEL R32, R32, -INF , P1 ;  /* 0xff80000020207808 */ /* 0x002fe20000800000 */
[----:B------:R-:W1:Y:S01]  /*53e0*/  S2UR UR11, SR_CgaCtaId ;  /* 0x00000000000b79c3 */ /* 0x000e620000008800 */
[----:B------:R-:W-:Y:S01]  /*53f0*/  R2UR UR7, R2 ;  /* 0x00000000020772ca */ /* 0x000fe200000e0000 */
[----:B------:R-:W-:Y:S01]  /*5400*/  IMAD.MOV.U32 R189, RZ, RZ, 0x20 ;  /* 0x00000020ffbd7424 */ /* 0x000fe200078e00ff */
[----:B------:R-:W-:-:S02]  /*5410*/  FMNMX.FTZ R58, R32, R59, !PT ;  /* 0x0000003b203a7209 */ /* 0x000fc40007810000 */
[----:B------:R-:W-:Y:S01]  /*5420*/  LOP3.LUT R193, R193, 0x2000000, RZ, 0xfc, !PT ;  /* 0x02000000c1c17812 */ /* 0x000fe200078efcff */
[----:B------:R-:W3:Y:S01]  /*5430*/  MUFU.TANH R27, R27 ;  /* 0x0000001b001b7308 */ /* 0x000ee20000002400 */
[----:B--2---:R-:W-:Y:S02]  /*5440*/  FSEL R26, R26, -INF , P5 ;  /* 0xff8000001a1a7808 */ /* 0x004fe40002800000 */
[----:B------:R-:W-:Y:S02]  /*5450*/  ISETP.GT.AND P5, PT, R56, 0x18, PT ;  /* 0x000000183800780c */ /* 0x000fe40003fa4270 */
[C---:B------:R-:W-:Y:S02]  /*5460*/  R2UR UR10, R193.reuse ;  /* 0x00000000c10a72ca */ /* 0x040fe400000e0000 */
[----:B------:R-:W-:Y:S01]  /*5470*/  IADD3 R210, R193, 0x80, RZ ;  /* 0x00000080c1d27810 */ /* 0x000fe20007ffe0ff */
[----:B------:R-:W2:Y:S01]  /*5480*/  MUFU.TANH R36, R36 ;  /* 0x0000002400247308 */ /* 0x000ea20000002400 */
[----:B0-----:R-:W-:Y:S01]  /*5490*/  FSEL R33, R33, -INF , P6 ;  /* 0xff80000021217808 */ /* 0x001fe20003000000 */
[----:B------:R-:W-:-:S03]  /*54a0*/  UIADD3 UR7, UR7, 0x38840, URZ ;  /* 0x0003884007077890 */ /* 0x000fc6000fffe03f */
[----:B------:R-:W-:-:S03]  /*54b0*/  FMNMX.FTZ R59, R33, R58, !PT ;  /* 0x0000003a213b7209 */ /* 0x000fc60007810000 */
[----:B------:R-:W0:Y:S01]  /*54c0*/  MUFU.TANH R30, R30 ;  /* 0x0000001e001e7308 */ /* 0x000e220000002400 */
[----:B---3--:R-:W-:Y:S01]  /*54d0*/  FSEL R27, R27, -INF , P4 ;  /* 0xff8000001b1b7808 */ /* 0x008fe20002000000 */
[----:B-1----:R-:W-:Y:S01]  /*54e0*/  UPRMT UR7, UR11, 0x654, UR7 ;  /* 0x000006540b077896 */ /* 0x002fe20008000007 */
[----:B------:R-:W-:Y:S02]  /*54f0*/  ISETP.GT.AND P4, PT, R56, 0x19, PT ;  /* 0x000000193800780c */ /* 0x000fe40003f84270 */
[----:B------:R-:W-:-:S03]  /*5500*/  UMOV UR11, 0x40000040 ;  /* 0x40000040000b7882 */ /* 0x000fc60000000000 */
[----:B------:R-:W1:Y:S01]  /*5510*/  MUFU.TANH R37, R37 ;  /* 0x0000002500257308 */ /* 0x000e620000002400 */
[----:B--2---:R-:W-:Y:S02]  /*5520*/  FSEL R36, R36, -INF , P5 ;  /* 0xff80000024247808 */ /* 0x004fe40002800000 */
[----:B------:R-:W-:Y:S02]  /*5530*/  SYNCS.ARRIVE.TRANS64.RED.A1T0 RZ, [UR7], RZ ;  /* 0x000000ffffff79a7 */ /* 0x000fe40008100407 */
        /* <DEDUP_REMOVED lines=50> */
[----:B-1----:R-:W-:-:S04]  /*5860*/  FSEL R53, R53, -INF , P2 ;  /* 0xff80000035357808 */ /* 0x002fc80001000000 */
[----:B------:R-:W-:-:S03]  /*5870*/  FMNMX.FTZ R58, R53, R56, !PT ;  /* 0x00000038353a7209 */ /* 0x000fc60007810000 */
[----:B------:R-:W1:Y:S01]  /*5880*/  MUFU.TANH R50, R50 ;  /* 0x0000003200327308 */ /* 0x000e620000002400 */
[----:B--2---:R-:W-:Y:S01]  /*5890*/  FSEL R46, R46, -INF , P1 ;  /* 0xff8000002e2e7808 */ /* 0x004fe20000800000 */
[----:B------:R-:W2:Y:S06]  /*58a0*/  SHFL.BFLY PT, R59, R58, 0x2, 0x1f ;  /* 0x0c401f003a3b7f89 */ /* 0x000eac00000e0000 */
[----:B------:R-:W3:Y:S01]  /*58b0*/  MUFU.TANH R51, R51 ;  /* 0x0000003300337308 */ /* 0x000ee20000002400 */
[----:B0-----:R-:W-:-:S07]  /*58c0*/  FSEL R47, R47, -INF , P6 ;  /* 0xff8000002f2f7808 */ /* 0x001fce0003000000 */
[----:B------:R-:W0:Y:S01]  /*58d0*/  MUFU.TANH R54, R54 ;  /* 0x0000003600367308 */ /* 0x000e220000002400 */
[----:B-1----:R-:W-:-:S07]  /*58e0*/  FSEL R50, R50, -INF , P5 ;  /* 0xff80000032327808 */ /* 0x002fce0002800000 */
[----:B------:R-:W1:Y:S01]  /*58f0*/  MUFU.TANH R55, R55 ;  /* 0x0000003700377308 */ /* 0x000e620000002400 */
[----:B---3--:R-:W-:Y:S02]  /*5900*/  FSEL R51, R51, -INF , P4 ;  /* 0xff80000033337808 */ /* 0x008fe40002000000 */
[----:B--2---:R-:W-:Y:S02]  /*5910*/  FMNMX.FTZ R187, R58, R59, !PT ;  /* 0x0000003b3abb7209 */ /* 0x004fe40007810000 */
[----:B------:R-:W-:-:S03]  /*5920*/  FMNMX.FTZ R59, R26, R27, !PT ;  /* 0x0000001b1a3b7209 */ /* 0x000fc60007810000 */
[----:B------:R-:W2:Y:S01]  /*5930*/  SHFL.BFLY PT, R60, R187, 0x1, 0x1f ;  /* 0x0c201f00bb3c7f89 */ /* 0x000ea200000e0000 */
[----:B------:R-:W-:Y:S02]  /*5940*/  FMNMX.FTZ R56, R30, R59, !PT ;  /* 0x0000003b1e387209 */ /* 0x000fe40007810000 */
[----:B0-----:R-:W-:Y:S02]  /*5950*/  FSEL R54, R54, -INF , P3 ;  /* 0xff80000036367808 */ /* 0x001fe40001800000 */
[----:B------:R-:W-:-:S04]  /*5960*/  FMNMX.FTZ R59, R31, R56, !PT ;  /* 0x000000381f3b7209 */ /* 0x000fc80007810000 */
[----:B------:R-:W-:Y:S02]  /*5970*/  FMNMX.FTZ R56, R34, R59, !PT ;  /* 0x0000003b22387209 */ /* 0x000fe40007810000 */
[----:B-1----:R-:W-:Y:S02]  /*5980*/  FSEL R55, R55, -INF , P2 ;  /* 0xff80000037377808 */ /* 0x002fe40001000000 */
[----:B------:R-:W-:-:S04]  /*5990*/  FMNMX.FTZ R59, R35, R56, !PT ;  /* 0x00000038233b7209 */ /* 0x000fc80007810000 */
[----:B------:R-:W-:-:S04]  /*59a0*/  FMNMX.FTZ R56, R38, R59, !PT ;  /* 0x0000003b26387209 */ /* 0x000fc80007810000 */
[----:B------:R-:W-:Y:S02]  /*59b0*/  FMNMX.FTZ R59, R39, R56, !PT ;  /* 0x00000038273b7209 */ /* 0x000fe40007810000 */
[----:B--2---:R-:W-:Y:S02]  /*59c0*/  FMNMX.FTZ R187, R187, R60, !PT ;  /* 0x0000003cbbbb7209 */ /* 0x004fe40007810000 */
        /* <DEDUP_REMOVED lines=26> */
[----:B------:R-:W0:Y:S01]  /*5b70*/  SHFL.BFLY PT, R25, R24, 0x2, 0x1f ;  /* 0x0c401f0018197f89 */ /* 0x000e2200000e0000 */
[--C-:B------:R-:W-:Y:S01]  /*5b80*/  FFMA.FTZ R182, R52, UR6, -R58.reuse ;  /* 0x0000000634b67c23 */ /* 0x100fe2000801083a */
[----:B------:R-:W-:Y:S01]  /*5b90*/  FFMA.FTZ R183, R53, UR6, -R58 ;  /* 0x0000000635b77c23 */ /* 0x000fe2000801083a */
[----:B------:R-:W-:Y:S08]  /*5ba0*/  MUFU.EX2 R168, R168 ;  /* 0x000000a800a87308 */ /* 0x000ff00000000800 */
[----:B------:R-:W-:Y:S08]  /*5bb0*/  MUFU.EX2 R169, R169 ;  /* 0x000000a900a97308 */ /* 0x000ff00000000800 */
[----:B------:R-:W-:Y:S01]  /*5bc0*/  MUFU.EX2 R170, R170 ;  /* 0x000000aa00aa7308 */ /* 0x000fe20000000800 */
[----:B0-----:R-:W-:-:S07]  /*5bd0*/  FMNMX.FTZ R25, R24, R25, !PT ;  /* 0x0000001918197209 */ /* 0x001fce0007810000 */
[----:B------:R-:W0:Y:S01]  /*5be0*/  MUFU.EX2 R171, R171 ;  /* 0x000000ab00ab7308 */ /* 0x000e220000000800 */
[----:B------:R-:W1:Y:S07]  /*5bf0*/  SHFL.BFLY PT, R188, R25, 0x1, 0x1f ;  /* 0x0c201f0019bc7f89 */ /* 0x000e6e00000e0000 */
[----:B------:R-:W-:Y:S08]  /*5c00*/  MUFU.EX2 R172, R172 ;  /* 0x000000ac00ac7308 */ /* 0x000ff00000000800 */
[----:B------:R-:W2:Y:S01]  /*5c10*/  MUFU.EX2 R173, R173 ;  /* 0x000000ad00ad7308 */ /* 0x000ea20000000800 */
[----:B0-----:R-:W-:-:S07]  /*5c20*/  F2FP.F16.F32.PACK_AB R154, R171, R170 ;  /* 0x000000aaab9a723e */ /* 0x001fce00000000ff */
[----:B------:R-:W-:Y:S01]  /*5c30*/  MUFU.EX2 R174, R174 ;  /* 0x000000ae00ae7308 */ /* 0x000fe20000000800 */
[----:B-1----:R-:W-:-:S04]  /*5c40*/  FMNMX.FTZ R188, R25, R188, !PT ;  /* 0x000000bc19bc7209 */ /* 0x002fc80007810000 */
[C---:B------:R-:W-:Y:S01]  /*5c50*/  FSETP.NEU.FTZ.AND P1, PT, R188.reuse, -INF , PT ;  /* 0xff800000bc00780b */ /* 0x040fe20003f3d000 */
[----:B------:R-:W-:Y:S02]  /*5c60*/  FMUL.FTZ R24, R188, UR6 ;  /* 0x00000006bc187c20 */ /* 0x000fe40008410000 */
[----:B------:R-:W0:Y:S01]  /*5c70*/  MUFU.EX2 R175, R175 ;  /* 0x000000af00af7308 */ /* 0x000e220000000800 */
[----:B--2---:R-:W-:Y:S02]  /*5c80*/  F2FP.F16.F32.PACK_AB R156, R173, R172 ;  /* 0x000000acad9c723e */ /* 0x004fe400000000ff */
[----:B------:R-:W-:Y:S02]  /*5c90*/  FSEL R29, R24, RZ, P1 ;  /* 0x000000ff181d7208 */ /* 0x000fe40000800000 */
[CC--:B------:R-:W-:Y:S02]  /*5ca0*/  LEA.HI R24, R57.reuse, R152.reuse, RZ, 0x4 ;  /* 0x0000009839187211 */ /* 0x0c0fe400078f20ff */
[----:B------:R-:W-:Y:S01]  /*5cb0*/  LEA.HI R57, R57, R152, RZ, 0x5 ;  /* 0x0000009839397211 */ /* 0x000fe200078f28ff */
[--C-:B------:R-:W-:Y:S01]  /*5cc0*/  FFMA.FTZ R194, R26, UR6, -R29.reuse ;  /* 0x000000061ac27c23 */ /* 0x100fe2000801081d */
[----:B------:R-:W-:Y:S01]  /*5cd0*/  LOP3.LUT R25, R24, 0xfffffff0, RZ, 0xc0, !PT ;  /* 0xfffffff018197812 */ /* 0x000fe200078ec0ff */
[--C-:B------:R-:W-:Y:S01]  /*5ce0*/  FFMA.FTZ R195, R27, UR6, -R29.reuse ;  /* 0x000000061bc37c23 */ /* 0x100fe2000801081d */
[----:B------:R-:W-:Y:S01]  /*5cf0*/  SHF.R.U32.HI R24, RZ, 0x1, R24 ;  /* 0x00000001ff187819 */ /* 0x000fe20000011618 */
[--C-:B------:R-:W-:Y:S01]  /*5d00*/  FFMA.FTZ R196, R30, UR6, -R29.reuse ;  /* 0x000000061ec47c23 */ /* 0x100fe2000801081d */
[----:B------:R-:W-:Y:S01]  /*5d10*/  FFMA.FTZ R197, R31, UR6, -R29 ;  /* 0x000000061fc57c23 */ /* 0x000fe2000801081d */
[----:B------:R-:W-:-:S02]  /*5d20*/  IMAD.IADD R25, R152, 0x1, -R25 ;  /* 0x0000000198197824 */ /* 0x000fc400078e0a19 */
[--C-:B------:R-:W-:Y:S01]  /*5d30*/  FFMA.FTZ R198, R34, UR6, -R29.reuse ;  /* 0x0000000622c67c23 */ /* 0x100fe2000801081d */
[----:B------:R-:W-:Y:S02]  /*5d40*/  IMAD.SHL.U32 R57, R57, 0x20, RZ ;  /* 0x0000002039397824 */ /* 0x000fe400078e00ff */
[--C-:B------:R-:W-:Y:S01]  /*5d50*/  FFMA.FTZ R199, R35, UR6, -R29.reuse ;  /* 0x0000000623c77c23 */ /* 0x100fe2000801081d */
[----:B------:R-:W-:Y:S01]  /*5d60*/  FFMA.FTZ R200, R38, UR6, -R29 ;  /* 0x0000000626c87c23 */ /* 0x000fe2000801081d */
[----:B------:R-:W-:Y:S01]  /*5d70*/  SHF.R.S32.HI R26, RZ, 0x1f, R25 ;  /* 0x0000001fff1a7819 */ /* 0x000fe20000011419 */
[--C-:B------:R-:W-:Y:S01]  /*5d80*/  FFMA.FTZ R201, R39, UR6, -R29.reuse ;  /* 0x0000000627c97c23 */ /* 0x100fe2000801081d */
[--C-:B------:R-:W-:Y:S01]  /*5d90*/  FFMA.FTZ R202, R42, UR6, -R29.reuse ;  /* 0x000000062aca7c23 */ /* 0x100fe2000801081d */
[--C-:B------:R-:W-:Y:S01]  /*5da0*/  FFMA.FTZ R203, R43, UR6, -R29.reuse ;  /* 0x000000062bcb7c23 */ /* 0x100fe2000801081d */
[----:B------:R-:W-:Y:S01]  /*5db0*/  LEA.HI R26, R26, R25, RZ, 0x3 ;  /* 0x000000191a1a7211 */ /* 0x000fe200078f18ff */
[--C-:B------:R-:W-:Y:S01]  /*5dc0*/  FFMA.FTZ R204, R46, UR6, -R29.reuse ;  /* 0x000000062ecc7c23 */ /* 0x100fe2000801081d */
[--C-:B------:R-:W-:Y:S01]  /*5dd0*/  FFMA.FTZ R205, R47, UR6, -R29.reuse ;  /* 0x000000062fcd7c23 */ /* 0x100fe2000801081d */
[----:B------:R-:W-:Y:S01]  /*5de0*/  FFMA.FTZ R206, R50, UR6, -R29 ;  /* 0x0000000632ce7c23 */ /* 0x000fe2000801081d */
[C---:B------:R-:W-:Y:S01]  /*5df0*/  LOP3.LUT R28, R26.reuse, 0xfffffff8, RZ, 0xc0, !PT ;  /* 0xfffffff81a1c7812 */ /* 0x040fe200078ec0ff */
[----:B------:R-:W-:-:S02]  /*5e00*/  IMAD.SHL.U32 R26, R26, 0x40, RZ ;  /* 0x000000401a1a7824 */ /* 0x000fc400078e00ff */
[--C-:B------:R-:W-:Y:S01]  /*5e10*/  FFMA.FTZ R207, R51, UR6, -R29.reuse ;  /* 0x0000000633cf7c23 */ /* 0x100fe2000801081d */
[--C-:B------:R-:W-:Y:S01]  /*5e20*/  FFMA.FTZ R208, R54, UR6, -R29.reuse ;  /* 0x0000000636d07c23 */ /* 0x100fe2000801081d */
[----:B------:R-:W-:Y:S01]  /*5e30*/  FFMA.FTZ R209, R55, UR6, -R29 ;  /* 0x0000000637d17c23 */ /* 0x000fe2000801081d */
[----:B------:R-:W-:Y:S01]  /*5e40*/  IMAD.IADD R28, R25, 0x1, -R28 ;  /* 0x00000001191c7824 */ /* 0x000fe200078e0a1c */
[----:B------:R-:W-:Y:S01]  /*5e50*/  LOP3.LUT R57, R57, 0x7ffffc00, RZ, 0xc0, !PT ;  /* 0x7ffffc0039397812 */ /* 0x000fe200078ec0ff */
[----:B------:R-:W-:Y:S01]  /*5e60*/  MUFU.EX2 R194, R194 ;  /* 0x000000c200c27308 */ /* 0x000fe20000000800 */
[----:B------:R-:W-:Y:S02]  /*5e70*/  LOP3.LUT R26, R26, 0x7ffffe00, RZ, 0xc0, !PT ;  /* 0x7ffffe001a1a7812 */ /* 0x000fe400078ec0ff */
[C---:B------:R-:W-:Y:S02]  /*5e80*/  SHF.L.U32 R25, R28.reuse, 0x6, RZ ;  /* 0x000000061c197819 */ /* 0x040fe400000006ff */
[----:B------:R-:W-:-:S02]  /*5e90*/  LOP3.LUT P2, RZ, R28, 0x4, RZ, 0xc0, !PT ;  /* 0x000000041cff7812 */ /* 0x000fc4000784c0ff */
[----:B------:R-:W-:Y:S01]  /*5ea0*/  LOP3.LUT R25, R25, 0x1c0, RZ, 0xc0, !PT ;  /* 0x000001c019197812 */ /* 0x000fe200078ec0ff */
[----:B------:R-:W1:Y:S01]  /*5eb0*/  MUFU.EX2 R195, R195 ;  /* 0x000000c300c37308 */ /* 0x000e620000000800 */
[----:B------:R-:W-:Y:S02]  /*5ec0*/  LOP3.LUT P1, RZ, R28, 0x2, RZ, 0xc0, !PT ;  /* 0x000000021cff7812 */ /* 0x000fe4000782c0ff */
[----:B------:R-:W-:Y:S02]  /*5ed0*/  LOP3.LUT R24, R25, 0x8, R24, 0xf8, !PT ;  /* 0x0000000819187812 */ /* 0x000fe400078ef818 */
[----:B------:R-:W-:Y:S02]  /*5ee0*/  SHF.R.U32.HI R25, RZ, 0x3, R25 ;  /* 0x00000003ff197819 */ /* 0x000fe40000011619 */
[----:B------:R-:W-:Y:S01]  /*5ef0*/  SEL R189, R189, 0xffffffe0, !P1 ;  /* 0xffffffe0bdbd7807 */ /* 0x000fe20004800000 */
[----:B------:R-:W-:Y:S01]  /*5f00*/  MUFU.EX2 R196, R196 ;  /* 0x000000c400c47308 */ /* 0x000fe20000000800 */
[----:B------:R-:W-:-:S02]  /*5f10*/  LOP3.LUT R24, R24, R25, RZ, 0x3c, !PT ;  /* 0x0000001918187212 */ /* 0x000fc400078e3cff */
[----:B------:R-:W-:Y:S01]  /*5f20*/  F2FP.F16.F32.PACK_AB R152, R169, R168 ;  /* 0x000000a8a998723e */ /* 0x000fe200000000ff */
[----:B------:R-:W-:Y:S01]  /*5f30*/  FADD.FTZ R169, R168, R169 ;  /* 0x000000a9a8a97221 */ /* 0x000fe20000010000 */
[----:B------:R-:W-:Y:S02]  /*5f40*/  IADD3 R57, R24, R26, R57 ;  /* 0x0000001a18397210 */ /* 0x000fe40007ffe039 */
[----:B0-----:R-:W-:Y:S01]  /*5f50*/  F2FP.F16.F32.PACK_AB R158, R175, R174 ;  /* 0x000000aeaf9e723e */ /* 0x001fe200000000ff */
[----:B------:R-:W0:Y:S01]  /*5f60*/  MUFU.EX2 R197, R197 ;  /* 0x000000c500c57308 */ /* 0x000e220000000800 */
[----:B-1----:R-:W-:Y:S01]  /*5f70*/  F2FP.F16.F32.PACK_AB R153, R195, R194 ;  /* 0x000000c2c399723e */ /* 0x002fe200000000ff */
[----:B------:R-:W-:Y:S02]  /*5f80*/  IMAD R192, R57, 0x2, R2 ;  /* 0x0000000239c07824 */ /* 0x000fe400078e0202 */
[----:B------:R-:W-:Y:S01]  /*5f90*/  FADD.FTZ R195, R194, R195 ;  /* 0x000000c3c2c37221 */ /* 0x000fe20000010000 */
[----:B------:R-:W-:Y:S01]  /*5fa0*/  FADD.FTZ R170, R170, R169 ;  /* 0x000000a9aaaa7221 */ /* 0x000fe20000010000 */
[----:B------:R-:W-:-:S02]  /*5fb0*/  VIADD R190, R192, 0x36400 ;  /* 0x00036400c0be7836 */ /* 0x000fc40000000000 */
[----:B------:R-:W-:Y:S01]  /*5fc0*/  MUFU.EX2 R198, R198 ;  /* 0x000000c600c67308 */ /* 0x000fe20000000800 */
[----:B------:R-:W-:Y:S02]  /*5fd0*/  VIADD R191, R192, 0x36440 ;  /* 0x00036440c0bf7836 */ /* 0x000fe40000000000 */
[----:B------:R-:W-:Y:S01]  /*5fe0*/  FADD.FTZ R171, R171, R170 ;  /* 0x000000aaabab7221 */ /* 0x000fe20000010000 */
[C---:B------:R-:W-:Y:S02]  /*5ff0*/  @P2 VIADD R191, R190.reuse, 0xffffffc0 ;  /* 0xffffffc0bebf2836 */ /* 0x040fe40000000000 */
[----:B------:R-:W-:Y:S02]  /*6000*/  IMAD.IADD R190, R190, 0x1, R189 ;  /* 0x00000001bebe7824 */ /* 0x000fe400078e02bd */
[----:B------:R-:W-:Y:S01]  /*6010*/  FADD.FTZ R172, R172, R171 ;  /* 0x000000abacac7221 */ /* 0x000fe20000010000 */
[----:B------:R-:W-:Y:S01]  /*6020*/  IMAD.IADD R189, R189, 0x1, R191 ;  /* 0x00000001bdbd7824 */ /* 0x000fe200078e02bf */
[----:B------:R-:W1:Y:S01]  /*6030*/  MUFU.EX2 R199, R199 ;  /* 0x000000c700c77308 */ /* 0x000e620000000800 */
[----:B0-----:R-:W-:Y:S01]  /*6040*/  F2FP.F16.F32.PACK_AB R155, R197, R196 ;  /* 0x000000c4c59b723e */ /* 0x001fe200000000ff */
[----:B------:R-:W-:Y:S01]  /*6050*/  FADD.FTZ R196, R196, R195 ;  /* 0x000000c3c4c47221 */ /* 0x000fe20000010000 */
[----:B------:R-:W-:-:S03]  /*6060*/  FADD.FTZ R173, R173, R172 ;  /* 0x000000acadad7221 */ /* 0x000fc60000010000 */
[----:B------:R0:W-:Y:S01]  /*6070*/  STSM.16.M88.4 [R192+0x36400], R152 ;  /* 0x03640098c0007844 */ /* 0x0001e20000000200 */
[----:B------:R-:W-:Y:S01]  /*6080*/  FADD.FTZ R197, R197, R196 ;  /* 0x000000c4c5c57221 */ /* 0x000fe20000010000 */
[----:B------:R-:W-:Y:S01]  /*6090*/  MUFU.EX2 R200, R200 ;  /* 0x000000c800c87308 */ /* 0x000fe20000000800 */
[----:B------:R-:W-:-:S04]  /*60a0*/  FADD.FTZ R174, R174, R173 ;  /* 0x000000adaeae7221 */ /* 0x000fc80000010000 */
[----:B------:R-:W-:-:S03]  /*60b0*/  FADD.FTZ R175, R175, R174 ;  /* 0x000000aeafaf7221 */ /* 0x000fc60000010000 */
[----:B------:R-:W2:Y:S01]  /*60c0*/  MUFU.EX2 R201, R201 ;  /* 0x000000c900c97308 */ /* 0x000ea20000000800 */
[----:B-1----:R-:W-:Y:S01]  /*60d0*/  F2FP.F16.F32.PACK_AB R157, R199, R198 ;  /* 0x000000c6c79d723e */ /* 0x002fe200000000ff */
[----:B------:R-:W-:-:S04]  /*60e0*/  FADD.FTZ R198, R198, R197 ;  /* 0x000000c5c6c67221 */ /* 0x000fc80000010000 */
[----:B------:R-:W-:Y:S02]  /*60f0*/  FADD.FTZ R199, R199, R198 ;  /* 0x000000c6c7c77221 */ /* 0x000fe40000010000 */
[----:B------:R-:W-:Y:S08]  /*6100*/  MUFU.EX2 R176, R176 ;  /* 0x000000b000b07308 */ /* 0x000ff00000000800 */
[----:B------:R-:W1:Y:S01]  /*6110*/  MUFU.EX2 R177, R177 ;  /* 0x000000b100b17308 */ /* 0x000e620000000800 */
[----:B--2---:R-:W-:Y:S01]  /*6120*/  F2FP.F16.F32.PACK_AB R159, R201, R200 ;  /* 0x000000c8c99f723e */ /* 0x004fe200000000ff */
[----:B------:R-:W-:-:S04]  /*6130*/  FADD.FTZ R200, R200, R199 ;  /* 0x000000c7c8c87221 */ /* 0x000fc80000010000 */
[----:B------:R2:W-:Y:S01]  /*6140*/  STSM.16.M88.4 [R190], R156 ;  /* 0x0000009cbe007844 */ /* 0x0005e20000000200 */
[----:B------:R-:W-:Y:S01]  /*6150*/  FADD.FTZ R201, R201, R200 ;  /* 0x000000c8c9c97221 */ /* 0x000fe20000010000 */
[----:B------:R-:W-:Y:S08]  /*6160*/  MUFU.EX2 R178, R178 ;  /* 0x000000b200b27308 */ /* 0x000ff00000000800 */
[----:B------:R-:W3:Y:S01]  /*6170*/  MUFU.EX2 R179, R179 ;  /* 0x000000b300b37308 */ /* 0x000ee20000000800 */
[----:B-1----:R-:W-:Y:S01]  /*6180*/  F2FP.F16.F32.PACK_AB R160, R177, R176 ;  /* 0x000000b0b1a0723e */ /* 0x002fe200000000ff */
[----:B------:R-:W-:-:S04]  /*6190*/  FADD.FTZ R176, R176, R175 ;  /* 0x000000afb0b07221 */ /* 0x000fc80000010000 */
[----:B------:R-:W-:Y:S02]  /*61a0*/  FADD.FTZ R177, R177, R176 ;  /* 0x000000b0b1b17221 */ /* 0x000fe40000010000 */
[----:B------:R-:W-:Y:S08]  /*61b0*/  MUFU.EX2 R202, R202 ;  /* 0x000000ca00ca7308 */ /* 0x000ff00000000800 */
[----:B------:R-:W1:Y:S01]  /*61c0*/  MUFU.EX2 R203, R203 ;  /* 0x000000cb00cb7308 */ /* 0x000e620000000800 */
[----:B---3--:R-:W-:Y:S01]  /*61d0*/  F2FP.F16.F32.PACK_AB R162, R179, R178 ;  /* 0x000000b2b3a2723e */ /* 0x008fe200000000ff */
[----:B------:R-:W-:-:S04]  /*61e0*/  FADD.FTZ R178, R178, R177 ;  /* 0x000000b1b2b27221 */ /* 0x000fc80000010000 */
[----:B------:R-:W-:Y:S02]  /*61f0*/  FADD.FTZ R179, R179, R178 ;  /* 0x000000b2b3b37221 */ /* 0x000fe40000010000 */
        /* <DEDUP_REMOVED lines=25> */
[----:B------:R-:W-:Y:S01]  /*6390*/  FADD.FTZ R207, R207, R206 ;  /* 0x000000cecfcf7221 */ /* 0x000fe20000010000 */
[----:B---3--:R-:W-:-:S03]  /*63a0*/  F2FP.F16.F32.PACK_AB R167, R209, R208 ;  /* 0x000000d0d1a7723e */ /* 0x008fc600000000ff */
[----:B------:R-:W-:Y:S02]  /*63b0*/  FADD.FTZ R208, R208, R207 ;  /* 0x000000cfd0d07221 */ /* 0x000fe40000010000 */
[----:B------:R2:W-:Y:S01]  /*63c0*/  STSM.16.M88.4 [R189], R164 ;  /* 0x000000a4bd007844 */ /* 0x0005e20000000200 */
[----:B------:R-:W-:Y:S01]  /*63d0*/  WARPGROUP.ARRIVE ;  /* 0x00000000000079c5 */ /* 0x000fe20000000000 */
[----:B------:R-:W-:-:S05]  /*63e0*/  FADD.FTZ R195, R209, R208 ;  /* 0x000000d0d1c37221 */ /* 0x000fca0000010000 */
[----:B------:R-:W-:Y:S01]  /*63f0*/  HGMMA.64x256x16.F32 R24, R152, gdesc[UR8].tnspB, RZ, !UPT, gsb0 ;  /* 0x43e0000898187df0 */ /* 0x000fe2000c0008ff */
[----:B------:R-:W-:Y:S01]  /*6400*/  R2UR UR10, R210 ;  /* 0x00000000d20a72ca */ /* 0x000fe200000e0000 */
[----:B------:R-:W-:Y:S01]  /*6410*/  UMOV UR11, 0x40000040 ;  /* 0x40000040000b7882 */ /* 0x000fe20000000000 */
[C---:B------:R-:W-:Y:S01]  /*6420*/  VIADD R210, R193.reuse, 0x100 ;  /* 0x00000100c1d27836 */ /* 0x040fe20000000000 */
[----:B------:R-:W-:Y:S02]  /*6430*/  WARPGROUP.DEPBAR.LE gsb0, 0x0 ;  /* 0x00008000000079c5 */ /* 0x000fe40000010000 */
[----:B------:R-:W-:Y:S01]  /*6440*/  WARPGROUP.ARRIVE ;  /* 0x00000000000079c5 */ /* 0x000fe20000000000 */
[----:B0-----:R-:W-:-:S15]  /*6450*/  VIADD R152, R193, 0x180 ;  /* 0x00000180c1987836 */ /* 0x001fde0000000000 */
[----:B------:R-:W-:-:S06]  /*6460*/  NOP ;  /* 0x0000000000007918 */ /* 0x000fcc0000000000 */
[----:B------:R-:W-:Y:S01]  /*6470*/  HGMMA.64x256x16.F32 R24, R156, gdesc[UR8].tnspB, R24, gsb0 ;  /* 0x43e000089c187df0 */ /* 0x000fe20008000818 */
[----:B------:R-:W-:Y:S01]  /*6480*/  R2UR UR10, R210 ;  /* 0x00000000d20a72ca */ /* 0x000fe200000e0000 */
[----:B------:R-:W-:Y:S01]  /*6490*/  UMOV UR11, 0x40000040 ;  /* 0x40000040000b7882 */ /* 0x000fe20000000000 */
[----:B------:R-:W-:Y:S02]  /*64a0*/  WARPGROUP.DEPBAR.LE gsb0, 0x0 ;  /* 0x00008000000079c5 */ /* 0x000fe40000010000 */
[----:B------:R-:W-:-:S15]  /*64b0*/  WARPGROUP.ARRIVE ;  /* 0x00000000000079c5 */ /* 0x000fde0000000000 */
[----:B------:R-:W-:-:S08]  /*64c0*/  NOP ;  /* 0x0000000000007918 */ /* 0x000fd00000000000 */
[----:B------:R-:W-:Y:S01]  /*64d0*/  HGMMA.64x256x16.F32 R24, R160, gdesc[UR8].tnspB, R24, gsb0 ;  /* 0x43e00008a0187df0 */ /* 0x000fe20008000818 */
[----:B------:R-:W-:Y:S01]  /*64e0*/  R2UR UR10, R152 ;  /* 0x00000000980a72ca */ /* 0x000fe200000e0000 */
[----:B------:R-:W-:Y:S01]  /*64f0*/  UMOV UR11, 0x40000040 ;  /* 0x40000040000b7882 */ /* 0x000fe20000000000 */
[----:B------:R-:W-:Y:S02]  /*6500*/  WARPGROUP.DEPBAR.LE gsb0, 0x0 ;  /* 0x00008000000079c5 */ /* 0x000fe40000010000 */
[----:B------:R-:W-:-:S15]  /*6510*/  WARPGROUP.ARRIVE ;  /* 0x00000000000079c5 */ /* 0x000fde0000000000 */
[----:B------:R-:W-:-:S08]  /*6520*/  NOP ;  /* 0x0000000000007918 */ /* 0x000fd00000000000 */
[----:B------:R-:W-:Y:S03]  /*6530*/  HGMMA.64x256x16.F32 R24, R164, gdesc[UR8].tnspB, R24, gsb0 ;  /* 0x43e00008a4187df0 */ /* 0x000fe60008000818 */
[----:B------:R-:W-:Y:S02]  /*6540*/  WARPGROUP.DEPBAR.LE gsb0, 0x0 ;  /* 0x00008000000079c5 */ /* 0x000fe40000010000 */
[----:B------:R-:W-:Y:S01]  /*6550*/  @!PT LDS RZ, [RZ] ;  /* 0x00000000fffff984 */ /* 0x000fe20000000800 */
[----:B------:R-:W-:Y:S01]  /*6560*/  @!PT LDS RZ, [RZ] ;  /* 0x00000000fffff984 */ /* 0x000fe20000000800 */
[----:B------:R0:W-:Y:S06]  /*6570*/  MEMBAR.ALL.CTA ;  /* 0x0000000000007992 */ /* 0x0001ec0000008000 */
[----:B0-----:R-:W0:Y:S02]  /*6580*/  FENCE.VIEW.ASYNC.S ;  /* 0x00000000000073c6 */ /* 0x001e240000000000 */
[----:B0-----:R-:W-:Y:S01]  /*6590*/  NOP ;  /* 0x0000000000007918 */ /* 0x001fe20000000000 */
[----:B------:R-:W-:Y:S06]  /*65a0*/  BAR.ARV 0xe, 0x100 ;  /* 0x0384000000007b1d */ /* 0x000fec0000002000 */
[----:B--2---:R-:W-:Y:S05]  /*65b0*/  @!P0 BRA `(.L_x_3399) ;  /* 0x0000000000048947 */ /* 0x004fea0003800000 */
[----:B------:R-:W-:Y:S01]  /*65c0*/  BPT.TRAP 0x1 ;  /* 0x000000040000795c */ /* 0x000fe20000300000 */
.L_x_3399:
[----:B------:R-:W0:Y:S01]  /*65d0*/  S2UR UR10, SR_CgaCtaId ;  /* 0x00000000000a79c3 */ /* 0x000e220000008800 */
[----:B------:R-:W-:Y:S01]  /*65e0*/  R2UR UR7, R2 ;  /* 0x00000000020772ca */ /* 0x000fe200000e0000 */
[----:B------:R-:W-:Y:S01]  /*65f0*/  UIADD3 UR39, UR39, -0x2, URZ ;  /* 0xfffffffe27277890 */ /* 0x000fe2000fffe03f */
[----:B------:R-:W-:-:S03]  /*6600*/  IMAD.MOV.U32 R152, RZ, RZ, RZ ;  /* 0x000000ffff987224 */ /* 0x000fc600078e00ff */
[----:B------:R-:W-:-:S06]  /*6610*/  UISETP.GE.AND UP0, UPT, UR39, UR60, UPT ;  /* 0x0000003c2700728c */ /* 0x000fcc000bf06270 */
[----:B------:R-:W-:Y:S02]  /*6620*/  PLOP3.LUT P1, PT, PT, PT, UP0, 0x80, 0x0 ;  /* 0x000000000000781c */ /* 0x000fe40003f2f008 */
[----:B------:R-:W-:-:S04]  /*6630*/  UIADD3 UR7, UR7, 0x38860, URZ ;  /* 0x0003886007077890 */ /* 0x000fc8000fffe03f */
[----:B0-----:R-:W-:-:S09]  /*6640*/  UPRMT UR7, UR10, 0x654, UR7 ;  /* 0x000006540a077896 */ /* 0x001fd20008000007 */
[----:B------:R-:W-:Y:S01]  /*6650*/  SYNCS.ARRIVE.TRANS64.RED.A1T0 RZ, [UR7], RZ ;  /* 0x000000ffffff79a7 */ /* 0x000fe20008100407 */
[----:B------:R-:W-:Y:S05]  /*6660*/  @!P1 BRA `(.L_x_3400) ;  /* 0x0000003000809947 */ /* 0x000fea0003800000 */
[----:B------:R-:W-:Y:S01]  /*6670*/  IMAD.MOV.U32 R198, RZ, RZ, RZ ;  /* 0x000000ffffc67224 */ /* 0x000fe200078e00ff */
[----:B------:R-:W-:Y:S01]  /*6680*/  ULDC UR38, c[0x0][0xad0] ;  /* 0x0002b40000267ab9 */ /* 0x000fe20000000800 */
[----:B------:R-:W-:-:S07]  /*6690*/  IMAD.MOV.U32 R200, RZ, RZ, RZ ;  /* 0x000000ffffc87224 */ /* 0x000fce00078e00ff */
.L_x_3411:
[----:B------:R-:W-:Y:S02]  /*66a0*/  VIADD R197, R200, 0x1 ;  /* 0x00000001c8c57836 */ /* 0x000fe40000000000 */
[----:B------:R-:W-:Y:S01]  /*66b0*/  IMAD.U32 R152, RZ, RZ, UR39 ;  /* 0x00000027ff987e24 */ /* 0x000fe2000f8e00ff */
[----:B------:R-:W-:Y:S02]  /*66c0*/  UIADD3 UR39, UR39, -0x1, URZ ;  /* 0xffffffff27277890 */ /* 0x000fe4000fffe03f */
[C---:B------:R-:W-:Y:S02]  /*66d0*/  ISETP.NE.AND P2, PT, R197.reuse, 0x2, PT ;  /* 0x00000002c500780c */ /* 0x040fe40003f45270 */
[----:B------:R-:W-:Y:S02]  /*66e0*/  ISETP.GT.AND P1, PT, R152, UR60, PT ;  /* 0x0000003c98007c0c */ /* 0x000fe4000bf24270 */
[----:B------:R-:W-:Y:S02]  /*66f0*/  SEL R153, RZ, 0x1, P2 ;  /* 0x00000001ff997807 */ /* 0x000fe40001000000 */
[----:B------:R-:W-:-:S02]  /*6700*/  SEL R197, R197, RZ, P2 ;  /* 0x000000ffc5c57207 */ /* 0x000fc40001000000 */
[----:B------:R-:W-:Y:S01]  /*6710*/  LOP3.LUT R198, R198, R153, RZ, 0x3c, !PT ;  /* 0x00000099c6c67212 */ /* 0x000fe200078e3cff */
[----:B------:R-:W-:Y:S06]  /*6720*/  @!P0 BRA `(.L_x_3401) ;  /* 0x0000000000048947 */ /* 0x000fec0003800000 */
[----:B------:R-:W-:Y:S01]  /*6730*/  BPT.TRAP 0x1 ;  /* 0x000000040000795c */ /* 0x000fe20000300000 */
.L_x_3401:
[----:B------:R-:W-:Y:S01]  /*6740*/  IMAD R196, R197, 0x8, R2 ;  /* 0x00000008c5c47824 */ /* 0x000fe200078e0202 */
[----:B------:R-:W-:-:S04]  /*6750*/  SHF.L.U32 R201, R198, 0x1f, RZ ;  /* 0x0000001fc6c97819 */ /* 0x000fc800000006ff */
[----:B------:R0:W1:Y:S01]  /*6760*/  SYNCS.PHASECHK.TRANS64.TRYWAIT P2, [R196+URZ+0x38830], R201 ;  /* 0x038830c9c40075a7 */ /* 0x000062000804017f */
[----:B------:R-:W-:Y:S05]  /*6770*/  @!P0 BRA `(.L_x_3402) ;  /* 0x0000000000048947 */ /* 0x000fea0003800000 */
[----:B------:R-:W-:Y:S01]  /*6780*/  BPT.TRAP 0x1 ;  /* 0x000000040000795c */ /* 0x000fe20000300000 */
.L_x_3402:
[----:B------:R-:W-:Y:S01]  /*6790*/  IMAD R199, R197, 0x200, R184 ;  /* 0x00000200c5c77824 */ /* 0x000fe200078e02b8 */
[----:B-1----:R-:W-:Y:S06]  /*67a0*/  @P2 BRA `(.L_x_3403) ;  /* 0x0000000000082947 */ /* 0x002fec0003800000 */
[----:B------:R-:W1:Y:S02]  /*67b0*/  SYNCS.PHASECHK.TRANS64.TRYWAIT P2, [R196+URZ+0x38830], R201 ;  /* 0x038830c9c40075a7 */ /* 0x000e64000804017f */
[----:B-1----:R-:W-:Y:S05]  /*67c0*/  @!P2 BRA `(.L_x_3404) ;  /* 0x000000a80064a947 */ /* 0x002fea0003800000 */
.L_x_3403:
[----:B------:R-:W-:Y:S01]  /*67d0*/  R2UR UR6, R199 ;  /* 0x00000000c70672ca */ /* 0x000fe200000e0000 */
[----:B------:R-:W-:Y:S01]  /*67e0*/  WARPGROUP.ARRIVE ;  /* 0x00000000000079c5 */ /* 0x000fe20000000000 */
[----:B------:R-:W-:Y:S01]  /*67f0*/  MOV R202, UR17 ;  /* 0x0000001100ca7c02 */ /* 0x000fe20008000f00 */
[----:B------:R-:W-:Y:S01]  /*6800*/  UMOV UR19, 0x40000040 ;  /* 0x4000004000137882 */ /* 0x000fe20000000000 */
[----:B------:R-:W-:Y:S01]  /*6810*/  MOV R203, UR16 ;  /* 0x0000001000cb7c02 */ /* 0x000fe20008000f00 */
[----:B------:R-:W-:Y:S01]  /*6820*/  UMOV UR15, 0x40000040 ;  /* 0x40000040000f7882 */ /* 0x000fe20000000000 */
[----:B------:R-:W-:Y:S01]  /*6830*/  R2UR UR16, R22 ;  /* 0x00000000161072ca */ /* 0x000fe200000e0000 */
[----:B------:R-:W-:Y:S01]  /*6840*/  UMOV UR11, 0x40000040 ;  /* 0x40000040000b7882 */ /* 0x000fe20000000000 */
[----:B------:R-:W-:Y:S01]  /*6850*/  R2UR UR17, R23 ;  /* 0x00000000171172ca */ /* 0x000fe200000e0000 */
[----:B------:R-:W-:Y:S01]  /*6860*/  UMOV UR59, 0x40000040 ;  /* 0x40000040003b7882 */ /* 0x000fe20000000000 */
[----:B------:R-:W-:-:S02]  /*6870*/  MOV R204, UR13 ;  /* 0x0000000d00cc7c02 */ /* 0x000fc40008000f00 */
[----:B------:R-:W-:Y:S01]  /*6880*/  MOV R205, UR12 ;  /* 0x0000000c00cd7c02 */ /* 0x000fe20008000f00 */
[----:B------:R-:W-:Y:S01]  /*6890*/  UMOV UR18, UR6 ;  /* 0x0000000600127c82 */ /* 0x000fe20008000000 */
[----:B------:R-:W-:Y:S02]  /*68a0*/  R2UR UR12, R8 ;  /* 0x00000000080c72ca */ /* 0x000fe400000e0000 */
[----:B------:R-:W-:Y:S02]  /*68b0*/  R2UR UR13, R9 ;  /* 0x00000000090d72ca */ /* 0x000fe400000e0000 */
[----:B------:R-:W-:Y:S02]  /*68c0*/  MOV R206, UR9 ;  /* 0x0000000900ce7c02 */ /* 0x000fe40008000f00 */
[----:B------:R-:W-:Y:S01]  /*68d0*/  MOV R207, UR8 ;  /* 0x0000000800cf7c02 */ /* 0x000fe20008000f00 */
[----:B------:R-:W-:Y:S01]  /*68e0*/  HGMMA.64x64x16.F32 R152, gdesc[UR16], RZ, !UPT, gsb0 ;  /* 0x00e00000109879f0 */ /* 0x000fe2000c0008ff */
[----:B------:R-:W-:-:S02]  /*68f0*/  R2UR UR17, R202 ;  /* 0x00000000ca1172ca */ /* 0x000fc400000e0000 */
[C---:B------:R-:W-:Y:S02]  /*6900*/  IADD3 R202, R199.reuse, 0x2, RZ ;  /* 0x00000002c7ca7810 */ /* 0x040fe40007ffe0ff */
[----:B------:R-:W-:Y:S02]  /*6910*/  R2UR UR8, R10 ;  /* 0x000000000a0872ca */ /* 0x000fe400000e0000 */
[----:B------:R-:W-:Y:S01]  /*6920*/  R2UR UR6, R202 ;  /* 0x00000000ca0672ca */ /* 0x000fe200000e0000 */
[----:B------:R-:W-:Y:S01]  /*6930*/  VIADD R202, R199, 0x4 ;  /* 0x00000004c7ca7836 */ /* 0x000fe20000000000 */
[----:B------:R-:W-:Y:S01]  /*6940*/  R2UR UR9, R11 ;  /* 0x000000000b0972ca */ /* 0x000fe200000e0000 */
[----:B------:R-:W-:Y:S01]  /*6950*/  VIADD R199, R199, 0x6 ;  /* 0x00000006c7c77836 */ /* 0x000fe20000000000 */
[----:B------:R-:W-:Y:S02]  /*6960*/  R2UR UR56, R12 ;  /* 0x000000000c3872ca */ /* 0x000fe400000e0000 */
[----:B------:R-:W-:-:S02]  /*6970*/  R2UR UR57, R13 ;  /* 0x000000000d3972ca */ /* 0x000fc400000e0000 */
[----:B------:R-:W-:-:S05]  /*6980*/  R2UR UR16, R203 ;  /* 0x00000000cb1072ca */ /* 0x000fca00000e0000 */
[----:B------:R-:W-:Y:S01]  /*6990*/  UMOV UR14, UR6 ;  /* 0x00000006000e7c82 */ /* 0x000fe20008000000 */
[----:B------:R-:W-:-:S13]  /*69a0*/  R2UR UR6, R202 ;  /* 0x00000000ca0672ca */ /* 0x000fda00000e0000 */
[----:B------:R-:W-:Y:S01]  /*69b0*/  UMOV UR10, UR6 ;  /* 0x00000006000a7c82 */ /* 0x000fe20008000000 */
[----:B------:R-:W-:-:S13]  /*69c0*/  R2UR UR6, R199 ;  /* 0x00000000c70672ca */ /* 0x000fda00000e0000 */
[----:B------:R-:W-:Y:S01]  /*69d0*/  UMOV UR58, UR6 ;  /* 0x00000006003a7c82 */ /* 0x000fe20008000000 */
[----:B------:R-:W-:Y:S02]  /*69e0*/  WARPGROUP.DEPBAR.LE gsb0, 0x0 ;  /* 0x00008000000079c5 */ /* 0x000fe40000010000 */
[----:B------:R-:W-:-:S06]  /*69f0*/  WARPGROUP.ARRIVE ;  /* 0x00000000000079c5 */ /* 0x000fcc0000000000 */
[----:B------:R-:W-:Y:S01]  /*6a00*/  HGMMA.64x64x16.F32 R152, gdesc[UR12], R152, gsb0 ;  /* 0x00e000000c9879f0 */ /* 0x000fe20008000898 */
[----:B------:R-:W-:Y:S02]  /*6a10*/  R2UR UR13, R204 ;  /* 0x00000000cc0d72ca */ /* 0x000fe400000e0000 */
[----:B------:R-:W-:Y:S01]  /*6a20*/  R2UR UR12, R205 ;  /* 0x00000000cd0c72ca */ /* 0x000fe200000e0000 */
[----:B------:R-:W-:Y:S02]  /*6a30*/  WARPGROUP.DEPBAR.LE gsb0, 0x0 ;  /* 0x00008000000079c5 */ /* 0x000fe40000010000 */
[----:B------:R-:W-:-:S06]  /*6a40*/  WARPGROUP.ARRIVE ;  /* 0x00000000000079c5 */ /* 0x000fcc0000000000 */
[----:B------:R-:W-:Y:S01]  /*6a50*/  HGMMA.64x64x16.F32 R152, gdesc[UR8], R152, gsb0 ;  /* 0x00e00000089879f0 */ /* 0x000fe20008000898 */
[----:B------:R-:W-:Y:S02]  /*6a60*/  R2UR UR9, R206 ;  /* 0x00000000ce0972ca */ /* 0x000fe400000e0000 */
[----:B------:R-:W-:Y:S01]  /*6a70*/  R2UR UR8, R207 ;  /* 0x00000000cf0872ca */ /* 0x000fe200000e0000 */
[----:B------:R-:W-:Y:S02]  /*6a80*/  WARPGROUP.DEPBAR.LE gsb0, 0x0 ;  /* 0x00008000000079c5 */ /* 0x000fe40000010000 */
[----:B------:R-:W-:-:S06]  /*6a90*/  WARPGROUP.ARRIVE ;  /* 0x00000000000079c5 */ /* 0x000fcc0000000000 */
[----:B------:R-:W-:Y:S03]  /*6aa0*/  HGMMA.64x64x16.F32 R152, gdesc[UR56], R152, gsb0 ;  /* 0x00e00000389879f0 */ /* 0x000fe60008000898 */
[----:B------:R-:W-:Y:S02]  /*6ab0*/  WARPGROUP.DEPBAR.LE gsb0, 0x0 ;  /* 0x00008000000079c5 */ /* 0x000fe40000010000 */
[----:B------:R-:W-:Y:S05]  /*6ac0*/  @!P0 BRA `(.L_x_3405) ;  /* 0x0000000000048947 */ /* 0x000fea0003800000 */
[----:B------:R-:W-:Y:S01]  /*6ad0*/  BPT.TRAP 0x1 ;  /* 0x000000040000795c */ /* 0x000fe20000300000 */
.L_x_3405:
[----:B------:R2:W3:Y:S01]  /*6ae0*/  SYNCS.PHASECHK.TRANS64.TRYWAIT P2, [R196+URZ+0x38850], R201 ;  /* 0x038850c9c40075a7 */ /* 0x0004e2000804017f */
[----:B------:R-:W-:Y:S05]  /*6af0*/  @!P0 BRA `(.L_x_3406) ;  /* 0x0000000000048947 */ /* 0x000fea0003800000 */
[----:B------:R-:W-:Y:S01]  /*6b00*/  BPT.TRAP 0x1 ;  /* 0x000000040000795c */ /* 0x000fe20000300000 */
.L_x_3406:
[----:B------:R-:W-:Y:S01]  /*6b10*/  IMAD R199, R197, 0x1000, R3 ;  /* 0x00001000c5c77824 */ /* 0x000fe200078e0203 */
[----:B---3--:R-:W-:Y:S06]  /*6b20*/  @P2 BRA `(.L_x_3407) ;  /* 0x0000000000082947 */ /* 0x008fec0003800000 */
[----:B------:R-:W3:Y:S02]  /*6b30*/  SYNCS.PHASECHK.TRANS64.TRYWAIT P2, [R196+URZ+0x38850], R201 ;  /* 0x038850c9c40075a7 */ /* 0x000ee4000804017f */
[----:B---3--:R-:W-:Y:S05]  /*6b40*/  @!P2 BRA `(.L_x_3408) ;  /* 0x000000a40098a947 */ /* 0x008fea0003800000 */
.L_x_3407:
[----:B------:R-:W-:Y:S01]  /*6b50*/  R2UR UR6, R199 ;  /* 0x00000000c70672ca */ /* 0x000fe200000e0000 */
[----:B------:R-:W-:Y:S01]  /*6b60*/  WARPGROUP.ARRIVE ;  /* 0x00000000000079c5 */ /* 0x000fe20000000000 */
[----:B0123--:R-:W-:Y:S01]  /*6b70*/  MOV R201, UR49 ;  /* 0x0000003100c97c02 */ /* 0x00ffe20008000f00 */
[----:B------:R-:W-:Y:S01]  /*6b80*/  UMOV UR51, 0x40000040 ;  /* 0x4000004000337882 */ /* 0x000fe20000000000 */
[----:B------:R-:W-:Y:S01]  /*6b90*/  MOV R202, UR48 ;  /* 0x0000003000ca7c02 */ /* 0x000fe20008000f00 */
[----:B------:R-:W-:Y:S01]  /*6ba0*/  UMOV UR55, 0x40000040 ;  /* 0x4000004000377882 */ /* 0x000fe20000000000 */
[----:B------:R-:W-:Y:S01]  /*6bb0*/  R2UR UR48, R14 ;  /* 0x000000000e3072ca */ /* 0x000fe200000e0000 */
[----:B------:R-:W-:Y:S01]  /*6bc0*/  UMOV UR59, 0x40000040 ;  /* 0x40000040003b7882 */ /* 0x000fe20000000000 */
[----:B------:R-:W-:Y:S01]  /*6bd0*/  R2UR UR49, R15 ;  /* 0x000000000f3172ca */ /* 0x000fe200000e0000 */
[----:B------:R-:W-:Y:S01]  /*6be0*/  UMOV UR7, 0x40000040 ;  /* 0x4000004000077882 */ /* 0x000fe20000000000 */
[----:B------:R-:W-:Y:S01]  /*6bf0*/  MOV R203, UR53 ;  /* 0x0000003500cb7c02 */ /* 0x000fe20008000f00 */
[----:B------:R-:W-:Y:S01]  /*6c00*/  UMOV UR11, 0x40000040 ;  /* 0x40000040000b7882 */ /* 0x000fe20000000000 */
[----:B------:R-:W-:Y:S01]  /*6c10*/  MOV R204, UR52 ;  /* 0x0000003400cc7c02 */ /* 0x000fe20008000f00 */
[----:B------:R-:W-:Y:S01]  /*6c20*/  UMOV UR50, UR6 ;  /* 0x0000000600327c82 */ /* 0x000fe20008000000 */
[----:B------:R-:W-:Y:S01]  /*6c30*/  R2UR UR52, R16 ;  /* 0x00000000103472ca */ /* 0x000fe200000e0000 */
[----:B------:R-:W-:Y:S01]  /*6c40*/  UMOV UR15, 0x40000040 ;  /* 0x40000040000f7882 */ /* 0x000fe20000000000 */
[----:B------:R-:W-:Y:S01]  /*6c50*/  R2UR UR53, R17 ;  /* 0x00000000113572ca */ /* 0x000fe200000e0000 */
[----:B------:R-:W-:Y:S01]  /*6c60*/  UMOV UR19, 0x40000040 ;  /* 0x4000004000137882 */ /* 0x000fe20000000000 */
[----:B------:R-:W-:Y:S01]  /*6c70*/  MOV R207, UR37 ;  /* 0x0000002500cf7c02 */ /* 0x000fe20008000f00 */
[----:B------:R-:W-:Y:S01]  /*6c80*/  UMOV UR23, 0x40000040 ;  /* 0x4000004000177882 */ /* 0x000fe20000000000 */
[----:B------:R-:W-:Y:S01]  /*6c90*/  MOV R208, UR36 ;  /* 0x0000002400d07c02 */ /* 0x000fe20008000f00 */
[----:B------:R-:W-:Y:S01]  /*6ca0*/  HGMMA.64x64x16.F32 R152, gdesc[UR48], R152, gsb0 ;  /* 0x00e00000309879f0 */ /* 0x000fe20008000898 */
[----:B------:R-:W-:Y:S01]  /*6cb0*/  R2UR UR49, R201 ;  /* 0x00000000c93172ca */ /* 0x000fe200000e0000 */
[----:B------:R-:W-:Y:S01]  /*6cc0*/  VIADD R201, R199, 0x2 ;  /* 0x00000002c7c97836 */ /* 0x000fe20000000000 */
[----:B------:R-:W-:Y:S01]  /*6cd0*/  R2UR UR36, R18 ;  /* 0x00000000122472ca */ /* 0x000fe200000e0000 */
[----:B------:R-:W-:Y:S01]  /*6ce0*/  UMOV UR27, 0x40000040 ;  /* 0x40000040001b7882 */ /* 0x000fe20000000000 */
[----:B------:R-:W-:Y:S01]  /*6cf0*/  R2UR UR37, R19 ;  /* 0x00000000132572ca */ /* 0x000fe200000e0000 */
[----:B------:R-:W-:Y:S01]  /*6d00*/  UMOV UR31, 0x40000040 ;  /* 0x40000040001f7882 */ /* 0x000fe20000000000 */
[----:B------:R-:W-:Y:S01]  /*6d10*/  R2UR UR6, R201 ;  /* 0x00000000c90672ca */ /* 0x000fe200000e0000 */
[----:B------:R-:W-:Y:S01]  /*6d20*/  VIADD R201, R199, 0x4 ;  /* 0x00000004c7c97836 */ /* 0x000fe20000000000 */
        /* <DEDUP_REMOVED lines=8> */
[----:B------:R-:W-:Y:S01]  /*6db0*/  R2UR UR48, R202 ;  /* 0x00000000ca3072ca */ /* 0x000fe200000e0000 */
[----:B------:R-:W-:Y:S01]  /*6dc0*/  UMOV UR51, 0x40000040 ;  /* 0x4000004000337882 */ /* 0x000fe20000000000 */
[----:B------:R-:W0:Y:S01]  /*6dd0*/  S2R R209, SR_TID.X ;  /* 0x0000000000d17919 */ /* 0x000e220000002100 */
[----:B------:R-:W-:Y:S01]  /*6de0*/  UMOV UR54, UR6 ;  /* 0x0000000600367c82 */ /* 0x000fe20008000000 */
[----:B------:R-:W-:Y:S01]  /*6df0*/  R2UR UR6, R201 ;  /* 0x00000000c90672ca */ /* 0x000fe200000e0000 */
[----:B------:R-:W-:-:S12]  /*6e00*/  VIADD R201, R199, 0x6 ;  /* 0x00000006c7c97836 */ /* 0x000fd80000000000 */
[----:B------:R-:W-:Y:S01]  /*6e10*/  UMOV UR38, UR6 ;  /* 0x0000000600267c82 */ /* 0x000fe20008000000 */
[----:B------:R-:W-:Y:S01]  /*6e20*/  R2UR UR6, R201 ;  /* 0x00000000c90672ca */ /* 0x000fe200000e0000 */
[----:B------:R-:W-:-:S12]  /*6e30*/  VIADD R201, R199, 0x200 ;  /* 0x00000200c7c97836 */ /* 0x000fd80000000000 */
[----:B------:R-:W-:Y:S01]  /*6e40*/  UMOV UR58, UR6 ;  /* 0x00000006003a7c82 */ /* 0x000fe20008000000 */
[----:B------:R-:W-:Y:S01]  /*6e50*/  R2UR UR6, R201 ;  /* 0x00000000c90672ca */ /* 0x000fe200000e0000 */
[----:B------:R-:W-:Y:S01]  /*6e60*/  VIADD R201, R199, 0x202 ;  /* 0x00000202c7c97836 */ /* 0x000fe20000000000 */
[----:B0-----:R-:W-:-:S04]  /*6e70*/  SHF.R.U32.HI R209, RZ, 0x7, R209 ;  /* 0x00000007ffd17819 */ /* 0x001fc800000116d1 */
[----:B------:R-:W-:Y:S01]  /*6e80*/  R2UR UR10, R201 ;  /* 0x00000000c90a72ca */ /* 0x000fe200000e0000 */
[----:B------:R-:W-:-:S05]  /*6e90*/  VIADD R201, R199, 0x204 ;  /* 0x00000204c7c97836 */ /* 0x000fca0000000000 */
[----:B------:R-:W-:Y:S02]  /*6ea0*/  R2UR UR14, R201 ;  /* 0x00000000c90e72ca */ /* 0x000fe400000e0000 */
[----:B------:R-:W-:-:S04]  /*6eb0*/  IADD3 R201, R199, 0x206, RZ ;  /* 0x00000206c7c97810 */ /* 0x000fc80007ffe0ff */
[----:B------:R-:W-:Y:S01]  /*6ec0*/  R2UR UR18, R201 ;  /* 0x00000000c91272ca */ /* 0x000fe200000e0000 */
[----:B------:R-:W-:-:S05]  /*6ed0*/  VIADD R201, R199, 0x400 ;  /* 0x00000400c7c97836 */ /* 0x000fca0000000000 */
[----:B------:R-:W-:Y:S01]  /*6ee0*/  R2UR UR22, R201 ;  /* 0x00000000c91672ca */ /* 0x000fe200000e0000 */
[----:B------:R-:W-:Y:S01]  /*6ef0*/  VIADD R201, R199, 0x402 ;  /* 0x00000402c7c97836 */ /* 0x000fe20000000000 */
[----:B------:R-:W-:Y:S02]  /*6f00*/  WARPGROUP.DEPBAR.LE gsb0, 0x0 ;  /* 0x00008000000079c5 */ /* 0x000fe40000010000 */
[----:B------:R-:W-:Y:S02]  /*6f10*/  WARPGROUP.ARRIVE ;  /* 0x00000000000079c5 */ /* 0x000fe40000000000 */
[----:B------:R-:W-:Y:S01]  /*6f20*/  R2UR UR26, R201 ;  /* 0x00000000c91a72ca */ /* 0x000fe200000e0000 */
[----:B------:R-:W-:-:S03]  /*6f30*/  VIADD R201, R199, 0x404 ;  /* 0x00000404c7c97836 */ /* 0x000fc60000000000 */
[----:B------:R-:W-:Y:S02]  /*6f40*/  HGMMA.64x64x16.F32 R152, gdesc[UR52], R152, gsb0 ;  /* 0x00e00000349879f0 */ /* 0x000fe40008000898 */
[----:B------:R-:W-:Y:S01]  /*6f50*/  R2UR UR30, R201 ;  /* 0x00000000c91e72ca */ /* 0x000fe200000e0000 */
[----:B------:R-:W-:Y:S01]  /*6f60*/  VIADD R201, R199, 0x406 ;  /* 0x00000406c7c97836 */ /* 0x000fe20000000000 */
[----:B------:R-:W-:Y:S01]  /*6f70*/  R2UR UR53, R203 ;  /* 0x00000000cb3572ca */ /* 0x000fe200000e0000 */
[----:B------:R-:W-:Y:S01]  /*6f80*/  UMOV UR55, 0x40000040 ;  /* 0x4000004000377882 */ /* 0x000fe20000000000 */
[----:B------:R-:W-:Y:S01]  /*6f90*/  R2UR UR52, R204 ;  /* 0x00000000cc3472ca */ /* 0x000fe200000e0000 */
[----:B------:R-:W-:Y:S01]  /*6fa0*/  VIADD R204, R199, 0x800 ;  /* 0x00000800c7cc7836 */ /* 0x000fe20000000000 */
[----:B------:R-:W-:Y:S01]  /*6fb0*/  R2UR UR34, R201 ;  /* 0x00000000c92272ca */ /* 0x000fe200000e0000 */
[----:B------:R-:W-:-:S05]  /*6fc0*/  VIADD R201, R199, 0x600 ;  /* 0x00000600c7c97836 */ /* 0x000fca0000000000 */
[----:B------:R-:W-:Y:S01]  /*6fd0*/  R2UR UR42, R201 ;  /* 0x00000000c92a72ca */ /* 0x000fe200000e0000 */
[----:B------:R-:W-:-:S05]  /*6fe0*/  VIADD R201, R199, 0x602 ;  /* 0x00000602c7c97836 */ /* 0x000fca0000000000 */
[----:B------:R-:W-:Y:S01]  /*6ff0*/  R2UR UR46, R201 ;  /* 0x00000000c92e72ca */ /* 0x000fe200000e0000 */
[----:B------:R-:W-:-:S05]  /*7000*/  VIADD R201, R199, 0x604 ;  /* 0x00000604c7c97836 */ /* 0x000fca0000000000 */
[----:B------:R-:W-:Y:S01]  /*7010*/  R2UR UR50, R201 ;  /* 0x00000000c93272ca */ /* 0x000fe200000e0000 */
[----:B------:R-:W-:-:S05]  /*7020*/  VIADD R201, R199, 0x606 ;  /* 0x00000606c7c97836 */ /* 0x000fca0000000000 */
[----:B------:R-:W-:Y:S02]  /*7030*/  R2UR UR54, R201 ;  /* 0x00000000c93672ca */ /* 0x000fe400000e0000 */
[----:B------:R-:W0:Y:S02]  /*7040*/  SHFL.IDX PT, R201, R209, RZ, 0x1f ;  /* 0x00001fffd1c97589 */ /* 0x000e2400000e0000 */
[----:B0-----:R-:W-:-:S04]  /*7050*/  ISETP.GT.AND P2, PT, R201, 0x7f, PT ;  /* 0x0000007fc900780c */ /* 0x001fc80003f44270 */
[----:B------:R-:W-:-:S04]  /*7060*/  SEL R201, RZ, 0x2, !P2 ;  /* 0x00000002ffc97807 */ /* 0x000fc80005000000 */
[----:B------:R-:W-:Y:S01]  /*7070*/  IADD3 R202, R4, R201, RZ ;  /* 0x000000c904ca7210 */ /* 0x000fe20007ffe0ff */
[----:B------:R-:W-:Y:S01]  /*7080*/  IMAD.IADD R203, R201, 0x1, R204 ;  /* 0x00000001c9cb7824 */ /* 0x000fe200078e02cc */
[----:B------:R-:W-:Y:S02]  /*7090*/  WARPGROUP.DEPBAR.LE gsb0, 0x0 ;  /* 0x00008000000079c5 */ /* 0x000fe40000010000 */
[----:B------:R-:W-:-:S06]  /*70a0*/  WARPGROUP.ARRIVE ;  /* 0x00000000000079c5 */ /* 0x000fcc0000000000 */
[----:B------:R-:W-:Y:S01]  /*70b0*/  HGMMA.64x64x16.F32 R152, gdesc[UR36], R152, gsb0 ;  /* 0x00e00000249879f0 */ /* 0x000fe20008000898 */
[----:B------:R-:W-:Y:S02]  /*70c0*/  R2UR UR39, R205 ;  /* 0x00000000cd2772ca */ /* 0x000fe400000e0000 */
[----:B------:R-:W-:Y:S02]  /*70d0*/  R2UR UR38, R206 ;  /* 0x00000000ce2672ca */ /* 0x000fe400000e0000 */
[----:B------:R-:W-:Y:S02]  /*70e0*/  R2UR UR37, R207 ;  /* 0x00000000cf2572ca */ /* 0x000fe400000e0000 */
[----:B------:R-:W-:Y:S01]  /*70f0*/  R2UR UR36, R208 ;  /* 0x00000000d02472ca */ /* 0x000fe200000e0000 */
[----:B------:R-:W-:Y:S02]  /*7100*/  WARPGROUP.DEPBAR.LE gsb0, 0x0 ;  /* 0x00008000000079c5 */ /* 0x000fe40000010000 */
[----:B------:R-:W-:-:S06]  /*7110*/  WARPGROUP.ARRIVE ;  /* 0x00000000000079c5 */ /* 0x000fcc0000000000 */
[----:B------:R-:W-:Y:S01]  /*7120*/  HGMMA.64x64x16.F32 R152, gdesc[UR56], R152, gsb0 ;  /* 0x00e00000389879f0 */ /* 0x000fe20008000898 */
[----:B------:R-:W-:Y:S01]  /*7130*/  R2UR UR56, R202 ;  /* 0x00000000ca3872ca */ /* 0x000fe200000e0000 */
[----:B------:R-:W-:Y:S01]  /*7140*/  UMOV UR57, 0x40000040 ;  /* 0x4000004000397882 */ /* 0x000fe20000000000 */
[----:B------:R-:W-:Y:S01]  /*7150*/  R2UR UR58, R203 ;  /* 0x00000000cb3a72ca */ /* 0x000fe200000e0000 */
[----:B------:R-:W-:Y:S01]  /*7160*/  UMOV UR59, 0x40000040 ;  /* 0x40000040003b7882 */ /* 0x000fe20000000000 */
[----:B------:R-:W-:-:S05]  /*7170*/  IMAD.MOV.U32 R202, RZ, RZ, 0x4 ;  /* 0x00000004ffca7424 */ /* 0x000fca00078e00ff */
[C---:B------:R-:W-:Y:S02]  /*7180*/  SEL R203, R202.reuse, 0x2, P2 ;  /* 0x00000002cacb7807 */ /* 0x040fe40001000000 */
[----:B------:R-:W-:-:S03]  /*7190*/  SEL R202, R202, 0x6, !P2 ;  /* 0x00000006caca7807 */ /* 0x000fc60005000000 */
[--C-:B------:R-:W-:Y:S02]  /*71a0*/  IMAD.IADD R205, R4, 0x1, R203.reuse ;  /* 0x0000000104cd7824 */ /* 0x100fe400078e02cb */
        /* <DEDUP_REMOVED lines=60> */
[----:B------:R-:W-:Y:S02]  /*7570*/  IADD3 R204, R204, R205, R199 ;  /* 0x000000cdcccc7210 */ /* 0x000fe40007ffe0c7 */
        /* <DEDUP_REMOVED lines=17> */
[----:B------:R-:W-:Y:S02]  /*7690*/  IMAD.IADD R205, R5, 0x1, R203 ;  /* 0x0000000105cd7824 */ /* 0x000fe400078e02cb */
        /* <DEDUP_REMOVED lines=85> */
[----:B------:R-:W-:Y:S01]  /*7bf0*/  IADD3 R201, R7, R203, RZ ;  /* 0x000000cb07c97210 */ /* 0x000fe20007ffe0ff */
[----:B------:R-:W-:Y:S01]  /*7c00*/  IMAD.IADD R203, R203, 0x1, R204 ;  /* 0x00000001cbcb7824 */ /* 0x000fe200078e02cc */
[----:B------:R-:W-:Y:S02]  /*7c10*/  WARPGROUP.DEPBAR.LE gsb0, 0x0 ;  /* 0x00008000000079c5 */ /* 0x000fe40000010000 */
[----:B------:R-:W-:-:S07]  /*7c20*/  WARPGROUP.ARRIVE ;  /* 0x00000000000079c5 */ /* 0x000fce0000000000 */
[----:B------:R-:W-:Y:S01]  /*7c30*/  HGMMA.64x64x16.F32 R152, gdesc[UR56], R152, gsb0 ;  /* 0x00e00000389879f0 */ /* 0x000fe20008000898 */
[----:B------:R-:W-:Y:S01]  /*7c40*/  R2UR UR56, R201 ;  /* 0x00000000c93872ca */ /* 0x000fe200000e0000 */
[----:B------:R-:W-:Y:S01]  /*7c50*/  UMOV UR57, 0x40000040 ;  /* 0x4000004000397882 */ /* 0x000fe20000000000 */
[----:B------:R-:W-:Y:S01]  /*7c60*/  R2UR UR58, R203 ;  /* 0x00000000cb3a72ca */ /* 0x000fe200000e0000 */
[----:B------:R-:W-:Y:S01]  /*7c70*/  UMOV UR59, 0x40000040 ;  /* 0x40000040003b7882 */ /* 0x000fe20000000000 */
[----:B------:R-:W-:Y:S02]  /*7c80*/  IMAD.IADD R201, R7, 0x1, R202 ;  /* 0x0000000107c97824 */ /* 0x000fe400078e02ca */
        /* <DEDUP_REMOVED lines=29> */
.L_x_3409:
        /* <DEDUP_REMOVED lines=34> */
[----:B------:R-:W-:Y:S01]  /*8080*/  ULDC UR6, c[0x0][0xa80] ;  /* 0x0002a00000067ab9 */ /* 0x000fe20000000800 */
[----:B------:R-:W-:Y:S01]  /*8090*/  FMUL.FTZ R209, R179, UR38 ;  /* 0x00000026b3d17c20 */ /* 0x000fe20008410000 */
[----:B------:R-:W-:Y:S01]  /*80a0*/  FMUL.FTZ R210, R182, UR38 ;  /* 0x00000026b6d27c20 */ /* 0x000fe20008410000 */
[----:B------:R-:W-:Y:S01]  /*80b0*/  FMUL.FTZ R211, R183, UR38 ;  /* 0x00000026b7d37c20 */ /* 0x000fe20008410000 */
[----:B------:R-:W1:Y:S01]  /*80c0*/  MUFU.TANH R159, R159 ;  /* 0x0000009f009f7308 */ /* 0x000e620000002400 */
[----:B--2---:R-:W-:Y:S01]  /*80d0*/  FMNMX.FTZ R158, R156, R169, !PT ;  /* 0x000000a99c9e7209 */ /* 0x004fe20007810000 */
[----:B------:R-:W2:Y:S01]  /*80e0*/  S2UR UR11, SR_CgaCtaId ;  /* 0x00000000000b79c3 */ /* 0x000ea20000008800 */
[----:B------:R-:W-:Y:S01]  /*80f0*/  R2UR UR7, R196 ;  /* 0x00000000c40772ca */ /* 0x000fe200000e0000 */
[----:B------:R-:W-:Y:S01]  /*8100*/  IMAD R217, R197, 0x1000, R193 ;  /* 0x00001000c5d97824 */ /* 0x000fe200078e02c1 */
[----:B------:R-:W-:-:S03]  /*8110*/  ISETP.NE.AND P2, PT, R186, RZ, PT ;  /* 0x000000ffba00720c */ /* 0x000fc60003f45270 */
[----:B------:R-:W3:Y:S01]  /*8120*/  MUFU.TANH R160, R160 ;  /* 0x000000a000a07308 */ /* 0x000ee20000002400 */
[----:B0-----:R-:W-:Y:S02]  /*8130*/  FMNMX.FTZ R158, R157, R158, !PT ;  /* 0x0000009e9d9e7209 */ /* 0x001fe40007810000 */
[----:B------:R-:W-:-:S05]  /*8140*/  R2UR UR10, R217 ;  /* 0x00000000d90a72ca */ /* 0x000fca00000e0000 */
[----:B------:R-:W0:Y:S01]  /*8150*/  MUFU.TANH R161, R161 ;  /* 0x000000a100a17308 */ /* 0x000e220000002400 */
[----:B-1----:R-:W-:Y:S01]  /*8160*/  FMNMX.FTZ R169, R159, R158, !PT ;  /* 0x0000009e9fa97209 */ /* 0x002fe20007810000 */
[----:B------:R-:W-:-:S06]  /*8170*/  UIADD3 UR7, UR7, 0x38840, URZ ;  /* 0x0003884007077890 */ /* 0x000fcc000fffe03f */
[----:B------:R-:W1:Y:S01]  /*8180*/  MUFU.TANH R164, R164 ;  /* 0x000000a400a47308 */ /* 0x000e620000002400 */
[----:B---3--:R-:W-:Y:S01]  /*8190*/  FMNMX.FTZ R158, R160, R169, !PT ;  /* 0x000000a9a09e7209 */ /* 0x008fe20007810000 */
[----:B--2---:R-:W-:-:S03]  /*81a0*/  UPRMT UR7, UR11, 0x654, UR7 ;  /* 0x000006540b077896 */ /* 0x004fc60008000007 */
[----:B------:R-:W-:-:S03]  /*81b0*/  UMOV UR11, 0x40000040 ;  /* 0x40000040000b7882 */ /* 0x000fc60000000000 */
[----:B------:R-:W2:Y:S01]  /*81c0*/  MUFU.TANH R165, R165 ;  /* 0x000000a500a57308 */ /* 0x000ea20000002400 */
[----:B0-----:R-:W-:Y:S02]  /*81d0*/  FMNMX.FTZ R169, R161, R158, !PT ;  /* 0x0000009ea1a97209 */ /* 0x001fe40007810000 */
[----:B------:R-:W-:Y:S05]  /*81e0*/  SYNCS.ARRIVE.TRANS64.RED.A1T0 RZ, [UR7], RZ ;  /* 0x000000ffffff79a7 */ /* 0x000fea0008100407 */
        /* <DEDUP_REMOVED lines=19> */
[----:B------:R-:W0:Y:S02]  /*8320*/  SHFL.BFLY PT, R168, R169, 0x2, 0x1f ;  /* 0x0c401f00a9a87f89 */ /* 0x000e2400000e0000 */
[----:B------:R-:W3:Y:S08]  /*8330*/  MUFU.TANH R154, R154 ;  /* 0x0000009a009a7308 */ /* 0x000ef00000002400 */
[----:B------:R-:W4:Y:S08]  /*8340*/  MUFU.TANH R155, R155 ;  /* 0x0000009b009b7308 */ /* 0x000f300000002400 */
[----:B------:R-:W5:Y:S01]  /*8350*/  MUFU.TANH R162, R162 ;  /* 0x000000a200a27308 */ /* 0x000f620000002400 */
[----:B0-----:R-:W-:-:S02]  /*8360*/  FMNMX.FTZ R171, R169, R168, !PT ;  /* 0x000000a8a9ab7209 */ /* 0x001fc40007810000 */
[----:B-1----:R-:W-:-:S05]  /*8370*/  FMNMX.FTZ R169, R153, R188, !PT ;  /* 0x000000bc99a97209 */ /* 0x002fca0007810000 */
[----:B------:R-:W0:Y:S01]  /*8380*/  MUFU.TANH R163, R163 ;  /* 0x000000a300a37308 */ /* 0x000e220000002400 */
[----:B------:R-:W1:Y:S01]  /*8390*/  SHFL.BFLY PT, R174, R171, 0x1, 0x1f ;  /* 0x0c201f00abae7f89 */ /* 0x000e6200000e0000 */
[----:B--2---:R-:W-:-:S04]  /*83a0*/  FMNMX.FTZ R169, R152, R169, !PT ;  /* 0x000000a998a97209 */ /* 0x004fc80007810000 */
[----:B---3--:R-:W-:Y:S02]  /*83b0*/  FMNMX.FTZ R168, R154, R169, !PT ;  /* 0x000000a99aa87209 */ /* 0x008fe40007810000 */
[----:B------:R-:W2:Y:S02]  /*83c0*/  MUFU.TANH R166, R166 ;  /* 0x000000a600a67308 */ /* 0x000ea40000002400 */
[----:B----4-:R-:W-:-:S04]  /*83d0*/  FMNMX.FTZ R169, R155, R168, !PT ;  /* 0x000000a89ba97209 */ /* 0x010fc80007810000 */
[----:B-----5:R-:W-:Y:S02]  /*83e0*/  FMNMX.FTZ R170, R162, R169, !PT ;  /* 0x000000a9a2aa7209 */ /* 0x020fe40007810000 */
[----:B------:R-:W3:Y:S02]  /*83f0*/  MUFU.TANH R167, R167 ;  /* 0x000000a700a77308 */ /* 0x000ee40000002400 */
[----:B0-----:R-:W-:-:S06]  /*8400*/  FMNMX.FTZ R169, R163, R170, !PT ;  /* 0x000000aaa3a97209 */ /* 0x001fcc0007810000 */
[----:B------:R-:W0:Y:S01]  /*8410*/  MUFU.TANH R204, R204 ;  /* 0x000000cc00cc7308 */ /* 0x000e220000002400 */
[----:B--2---:R-:W-:Y:S02]  /*8420*/  FMNMX.FTZ R170, R166, R169, !PT ;  /* 0x000000a9a6aa7209 */ /* 0x004fe40007810000 */
[----:B-1----:R-:W-:-:S05]  /*8430*/  FMNMX.FTZ R168, R171, R174, !PT ;  /* 0x000000aeaba87209 */ /* 0x002fca0007810000 */
[----:B------:R-:W1:Y:S01]  /*8440*/  MUFU.TANH R205, R205 ;  /* 0x000000cd00cd7308 */ /* 0x000e620000002400 */
[C---:B------:R-:W-:Y:S01]  /*8450*/  FADD.FTZ R171, -R168.reuse, R187 ;  /* 0x000000bba8ab7221 */ /* 0x040fe20000010100 */
[----:B------:R-:W-:-:S03]  /*8460*/  FMUL.FTZ R212, R168, UR6 ;  /* 0x00000006a8d47c20 */ /* 0x000fc60008410000 */
[----:B------:R-:W-:Y:S01]  /*8470*/  FMUL.FTZ R169, R171, UR6 ;  /* 0x00000006aba97c20 */ /* 0x000fe20008410000 */
[----:B---3--:R-:W-:Y:S01]  /*8480*/  FMNMX.FTZ R171, R167, R170, !PT ;  /* 0x000000aaa7ab7209 */ /* 0x008fe20007810000 */
[--C-:B------:R-:W-:Y:S01]  /*8490*/  FFMA.FTZ R180, R156, UR6, -R212.reuse ;  /* 0x000000069cb47c23 */ /* 0x100fe200080108d4 */
[----:B------:R-:W2:Y:S01]  /*84a0*/  MUFU.TANH R206, R206 ;  /* 0x000000ce00ce7308 */ /* 0x000ea20000002400 */
[--C-:B------:R-:W-:Y:S01]  /*84b0*/  FFMA.FTZ R183, R201, UR6, -R212.reuse ;  /* 0x00000006c9b77c23 */ /* 0x100fe200080108d4 */
[----:B0-----:R-:W-:Y:S01]  /*84c0*/  FMNMX.FTZ R170, R204, R171, !PT ;  /* 0x000000abccaa7209 */ /* 0x001fe20007810000 */
[--C-:B------:R-:W-:Y:S01]  /*84d0*/  FFMA.FTZ R202, R202, UR6, -R212.reuse ;  /* 0x00000006caca7c23 */ /* 0x100fe200080108d4 */
[--C-:B------:R-:W-:Y:S01]  /*84e0*/  FFMA.FTZ R178, R159, UR6, -R212.reuse ;  /* 0x000000069fb27c23 */ /* 0x100fe200080108d4 */
[--C-:B------:R-:W-:Y:S01]  /*84f0*/  FFMA.FTZ R179, R160, UR6, -R212.reuse ;  /* 0x00000006a0b37c23 */ /* 0x100fe200080108d4 */
[--C-:B------:R-:W-:Y:S01]  /*8500*/  FFMA.FTZ R161, R161, UR6, -R212.reuse ;  /* 0x00000006a1a17c23 */ /* 0x100fe200080108d4 */
[--C-:B------:R-:W-:Y:S01]  /*8510*/  FFMA.FTZ R181, R164, UR6, -R212.reuse ;  /* 0x00000006a4b57c23 */ /* 0x100fe200080108d4 */
[----:B------:R-:W0:Y:S01]  /*8520*/  MUFU.TANH R207, R207 ;  /* 0x000000cf00cf7308 */ /* 0x000e220000002400 */
[----:B-1----:R-:W-:Y:S01]  /*8530*/  FMNMX.FTZ R171, R205, R170, !PT ;  /* 0x000000aacdab7209 */ /* 0x002fe20007810000 */
[--C-:B------:R-:W-:Y:S01]  /*8540*/  FFMA.FTZ R182, R165, UR6, -R212.reuse ;  /* 0x00000006a5b67c23 */ /* 0x100fe200080108d4 */
[--C-:B------:R-:W-:Y:S01]  /*8550*/  FFMA.FTZ R187, R203, UR6, -R212.reuse ;  /* 0x00000006cbbb7c23 */ /* 0x100fe200080108d4 */
[--C-:B------:R-:W-:Y:S01]  /*8560*/  FFMA.FTZ R172, R172, UR6, -R212.reuse ;  /* 0x00000006acac7c23 */ /* 0x100fe200080108d4 */
[--C-:B------:R-:W-:Y:S01]  /*8570*/  FFMA.FTZ R173, R173, UR6, -R212.reuse ;  /* 0x00000006adad7c23 */ /* 0x100fe200080108d4 */
[----:B------:R-:W-:-:S02]  /*8580*/  FFMA.FTZ R176, R176, UR6, -R212 ;  /* 0x00000006b0b07c23 */ /* 0x000fc400080108d4 */
[----:B------:R-:W1:Y:S01]  /*8590*/  MUFU.TANH R208, R208 ;  /* 0x000000d000d07308 */ /* 0x000e620000002400 */
[----:B--2---:R-:W-:Y:S01]  /*85a0*/  FMNMX.FTZ R174, R206, R171, !PT ;  /* 0x000000abceae7209 */ /* 0x004fe20007810000 */
[--C-:B------:R-:W-:Y:S01]  /*85b0*/  FFMA.FTZ R171, R199, UR6, -R212.reuse ;  /* 0x00000006c7ab7c23 */ /* 0x100fe200080108d4 */
[----:B------:R-:W-:-:S05]  /*85c0*/  FFMA.FTZ R199, R177, UR6, -R212 ;  /* 0x00000006b1c77c23 */ /* 0x000fca00080108d4 */
[----:B------:R-:W2:Y:S01]  /*85d0*/  MUFU.TANH R209, R209 ;  /* 0x000000d100d17308 */ /* 0x000ea20000002400 */
[----:B0-----:R-:W-:-:S07]  /*85e0*/  FMNMX.FTZ R175, R207, R174, !PT ;  /* 0x000000aecfaf7209 */ /* 0x001fce0007810000 */
[----:B------:R-:W0:Y:S01]  /*85f0*/  MUFU.TANH R210, R210 ;  /* 0x000000d200d27308 */ /* 0x000e220000002400 */
[----:B-1----:R-:W-:-:S07]  /*8600*/  FMNMX.FTZ R174, R208, R175, !PT ;  /* 0x000000afd0ae7209 */ /* 0x002fce0007810000 */
[----:B------:R-:W1:Y:S01]  /*8610*/  MUFU.TANH R211, R211 ;  /* 0x000000d300d37308 */ /* 0x000e620000002400 */
[----:B--2---:R-:W-:-:S07]  /*8620*/  FMNMX.FTZ R175, R209, R174, !PT ;  /* 0x000000aed1af7209 */ /* 0x004fce0007810000 */
[----:B------:R-:W2:Y:S01]  /*8630*/  MUFU.EX2 R169, R169 ;  /* 0x000000a900a97308 */ /* 0x000ea20000000800 */
[----:B0-----:R-:W-:Y:S01]  /*8640*/  FMNMX.FTZ R156, R210, R175, !PT ;  /* 0x000000afd29c7209 */ /* 0x001fe20007810000 */
[----:B------:R-:W-:-:S06]  /*8650*/  FFMA.FTZ R175, R157, UR6, -R212 ;  /* 0x000000069daf7c23 */ /* 0x000fcc00080108d4 */
[----:B------:R0:W-:Y:S01]  /*8660*/  MUFU.EX2 R170, R202 ;  /* 0x000000ca00aa7308 */ /* 0x0001e20000000800 */
[----:B-1----:R-:W-:-:S05]  /*8670*/  FMNMX.FTZ R156, R211, R156, !PT ;  /* 0x0000009cd39c7209 */ /* 0x002fca0007810000 */
[----:B------:R-:W1:Y:S02]  /*8680*/  SHFL.BFLY PT, R157, R156, 0x2, 0x1f ;  /* 0x0c401f009c9d7f89 */ /* 0x000e6400000e0000 */
[----:B------:R-:W3:Y:S01]  /*8690*/  MUFU.EX2 R171, R171 ;  /* 0x000000ab00ab7308 */ /* 0x000ee20000000800 */
[----:B0-----:R-:W-:Y:S01]  /*86a0*/  FFMA.FTZ R202, R158, UR6, -R212 ;  /* 0x000000069eca7c23 */ /* 0x001fe200080108d4 */
[-C--:B--2---:R-:W-:Y:S01]  /*86b0*/  FMUL.FTZ R24, R24, R169.reuse ;  /* 0x000000a918187220 */ /* 0x084fe20000410000 */
        /* <DEDUP_REMOVED lines=19> */
[----:B-1----:R-:W-:Y:S01]  /*87f0*/  FMNMX.FTZ R157, R156, R157, !PT ;  /* 0x0000009d9c9d7209 */ /* 0x002fe20007810000 */
[-C--:B------:R-:W-:Y:S01]  /*8800*/  FMUL.FTZ R60, R60, R169.reuse ;  /* 0x000000a93c3c7220 */ /* 0x080fe20000410000 */
[----:B------:R-:W-:Y:S01]  /*8810*/  MUFU.EX2 R178, R178 ;  /* 0x000000b200b27308 */ /* 0x000fe20000000800 */
[-C--:B------:R-:W-:Y:S01]  /*8820*/  FMUL.FTZ R61, R61, R169.reuse ;  /* 0x000000a93d3d7220 */ /* 0x080fe20000410000 */
        /* <DEDUP_REMOVED lines=25> */
[----:B0-----:R-:W-:Y:S01]  /*89c0*/  FMNMX.FTZ R177, R157, R156, !PT ;  /* 0x0000009c9db17209 */ /* 0x001fe20007810000 */
[-C--:B------:R-:W-:Y:S01]  /*89d0*/  FMUL.FTZ R105, R105, R169.reuse ;  /* 0x000000a969697220 */ /* 0x080fe20000410000 */
[-C--:B------:R-:W-:Y:S01]  /*89e0*/  FMUL.FTZ R108, R108, R169.reuse ;  /* 0x000000a96c6c7220 */ /* 0x080fe20000410000 */
[-C--:B------:R-:W-:Y:S01]  /*89f0*/  FMUL.FTZ R109, R109, R169.reuse ;  /* 0x000000a96d6d7220 */ /* 0x080fe20000410000 */
[-C--:B------:R-:W-:Y:S01]  /*8a00*/  FMUL.FTZ R112, R112, R169.reuse ;  /* 0x000000a970707220 */ /* 0x080fe20000410000 */
[----:B------:R-:W-:Y:S01]  /*8a10*/  FADD.FTZ R156, -R177, R188 ;  /* 0x000000bcb19c7221 */ /* 0x000fe20000010100 */
[----:B------:R-:W-:Y:S01]  /*8a20*/  MUFU.EX2 R182, R182 ;  /* 0x000000b600b67308 */ /* 0x000fe20000000800 */
[-C--:B------:R-:W-:Y:S01]  /*8a30*/  FMUL.FTZ R113, R113, R169.reuse ;  /* 0x000000a971717220 */ /* 0x080fe20000410000 */
[-C--:B------:R-:W-:Y:S01]  /*8a40*/  FMUL.FTZ R116, R116, R169.reuse ;  /* 0x000000a974747220 */ /* 0x080fe20000410000 */
[----:B------:R-:W-:Y:S01]  /*8a50*/  FMUL.FTZ R188, R156, UR6 ;  /* 0x000000069cbc7c20 */ /* 0x000fe20008410000 */
[----:B------:R-:W-:Y:S01]  /*8a60*/  FMUL.FTZ R156, R177, UR6 ;  /* 0x00000006b19c7c20 */ /* 0x000fe20008410000 */
[-C--:B------:R-:W-:Y:S01]  /*8a70*/  FMUL.FTZ R117, R117, R169.reuse ;  /* 0x000000a975757220 */ /* 0x080fe20000410000 */
[-C--:B------:R-:W-:Y:S01]  /*8a80*/  FMUL.FTZ R120, R120, R169.reuse ;  /* 0x000000a978787220 */ /* 0x080fe20000410000 */
[----:B------:R-:W-:Y:S01]  /*8a90*/  FMUL.FTZ R121, R121, R169 ;  /* 0x000000a979797220 */ /* 0x000fe20000410000 */
[----:B------:R-:W-:Y:S01]  /*8aa0*/  FFMA.FTZ R201, R153, UR6, -R156 ;  /* 0x0000000699c97c23 */ /* 0x000fe2000801089c */
[----:B------:R-:W0:Y:S01]  /*8ab0*/  MUFU.EX2 R188, R188 ;  /* 0x000000bc00bc7308 */ /* 0x000e220000000800 */
[----:B------:R-:W-:-:S02]  /*8ac0*/  @!P2 IMAD R153, R200, 0x40, R185 ;  /* 0x00000040c899a824 */ /* 0x000fc400078e02b9 */
[--C-:B------:R-:W-:Y:S01]  /*8ad0*/  FFMA.FTZ R212, R152, UR6, -R156.reuse ;  /* 0x0000000698d47c23 */ /* 0x100fe2000801089c */
[--C-:B------:R-:W-:Y:S01]  /*8ae0*/  FFMA.FTZ R203, R154, UR6, -R156.reuse ;  /* 0x000000069acb7c23 */ /* 0x100fe2000801089c */
[----:B------:R-:W-:Y:S01]  /*8af0*/  FFMA.FTZ R214, R155, UR6, -R156 ;  /* 0x000000069bd67c23 */ /* 0x000fe2000801089c */
[----:B------:R-:W-:Y:S02]  /*8b00*/  @!P2 IMAD R153, R153, 0x4, R2 ;  /* 0x000000049999a824 */ /* 0x000fe400078e0202 */
[--C-:B------:R-:W-:Y:S01]  /*8b10*/  FFMA.FTZ R213, R162, UR6, -R156.reuse ;  /* 0x00000006a2d57c23 */ /* 0x100fe2000801089c */
        /* <DEDUP_REMOVED lines=10> */
[----:B------:R-:W-:Y:S01]  /*8bc0*/  FFMA.FTZ R211, R211, UR6, -R156 ;  /* 0x00000006d3d37c23 */ /* 0x000fe2000801089c */
[----:B------:R-:W-:Y:S01]  /*8bd0*/  @!P2 STS [R153+0x38400], R169 ;  /* 0x038400a99900a388 */ /* 0x000fe20000000800 */
[----:B------:R-:W-:Y:S01]  /*8be0*/  MUFU.EX2 R201, R201 ;  /* 0x000000c900c97308 */ /* 0x000fe20000000800 */
[----:B---3--:R-:W-:Y:S01]  /*8bf0*/  F2FP.F16.F32.PACK_AB R152, R171, R170 ;  /* 0x000000aaab98723e */ /* 0x008fe200000000ff */
[----:B0-----:R-:W-:Y:S01]  /*8c00*/  FMUL.FTZ R26, R26, R188 ;  /* 0x000000bc1a1a7220 */ /* 0x001fe20000410000 */
[----:B------:R0:W-:Y:S01]  /*8c10*/  @!P2 STS [R153+0x38420], R188 ;  /* 0x038420bc9900a388 */ /* 0x0001e20000000800 */
[----:B------:R-:W-:Y:S01]  /*8c20*/  F2FP.F16.F32.PACK_AB R154, R175, R174 ;  /* 0x000000aeaf9a723e */ /* 0x000fe200000000ff */
[----:B------:R-:W-:Y:S01]  /*8c30*/  FMUL.FTZ R27, R27, R188 ;  /* 0x000000bc1b1b7220 */ /* 0x000fe20000410000 */
[----:B------:R-:W-:Y:S01]  /*8c40*/  F2FP.F16.F32.PACK_AB R156, R179, R178 ;  /* 0x000000b2b39c723e */ /* 0x000fe200000000ff */
[----:B------:R-:W-:Y:S01]  /*8c50*/  FMUL.FTZ R30, R30, R188 ;  /* 0x000000bc1e1e7220 */ /* 0x000fe20000410000 */
[----:B------:R-:W0:Y:S01]  /*8c60*/  MUFU.EX2 R212, R212 ;  /* 0x000000d400d47308 */ /* 0x000e220000000800 */
[----:B------:R-:W-:Y:S01]  /*8c70*/  F2FP.F16.F32.PACK_AB R158, R181, R180 ;  /* 0x000000b4b59e723e */ /* 0x000fe200000000ff */
        /* <DEDUP_REMOVED lines=14> */
[----:B------:R-:W1:Y:S01]  /*8d60*/  MUFU.EX2 R214, R214 ;  /* 0x000000d600d67308 */ /* 0x000e620000000800 */
[----:B0-----:R-:W-:Y:S01]  /*8d70*/  F2FP.F16.F32.PACK_AB R153, R212, R201 ;  /* 0x000000c9d499723e */ /* 0x001fe200000000ff */
        /* <DEDUP_REMOVED lines=14> */
[----:B------:R-:W0:Y:S01]  /*8e60*/  MUFU.EX2 R216, R216 ;  /* 0x000000d800d87308 */ /* 0x000e220000000800 */
[----:B-1----:R-:W-:Y:S01]  /*8e70*/  F2FP.F16.F32.PACK_AB R155, R214, R203 ;  /* 0x000000cbd69b723e */ /* 0x002fe200000000ff */
[----:B------:R-:W-:Y:S01]  /*8e80*/  BAR.SYNC.DEFER_BLOCKING 0xf, 0x100 ;  /* 0x03c4000000007b1d */ /* 0x000fe20000010000 */
        /* <DEDUP_REMOVED lines=21> */
[----:B------:R-:W0:Y:S01]  /*8fe0*/  MUFU.EX2 R183, R183 ;  /* 0x000000b700b77308 */ /* 0x000e220000000800 */
[-C--:B------:R-:W-:Y:S01]  /*8ff0*/  FMUL.FTZ R119, R119, R188.reuse ;  /* 0x000000bc77777220 */ /* 0x080fe20000410000 */
[-C--:B------:R-:W-:Y:S01]  /*9000*/  FMUL.FTZ R122, R122, R188.reuse ;  /* 0x000000bc7a7a7220 */ /* 0x080fe20000410000 */
[-C--:B------:R-:W-:Y:S01]  /*9010*/  FMUL.FTZ R123, R123, R188.reuse ;  /* 0x000000bc7b7b7220 */ /* 0x080fe20000410000 */
[-C--:B------:R-:W-:Y:S01]  /*9020*/  FMUL.FTZ R124, R124, R169.reuse ;  /* 0x000000a97c7c7220 */ /* 0x080fe20000410000 */
[----:B------:R-:W-:Y:S01]  /*9030*/  FMUL.FTZ R125, R125, R169 ;  /* 0x000000a97d7d7220 */ /* 0x000fe20000410000 */
[-C--:B------:R-:W-:Y:S01]  /*9040*/  FMUL.FTZ R126, R126, R188.reuse ;  /* 0x000000bc7e7e7220 */ /* 0x080fe20000410000 */
[-C--:B------:R-:W-:Y:S01]  /*9050*/  FMUL.FTZ R127, R127, R188.reuse ;  /* 0x000000bc7f7f7220 */ /* 0x080fe20000410000 */
[----:B------:R-:W-:Y:S01]  /*9060*/  MUFU.EX2 R187, R187 ;  /* 0x000000bb00bb7308 */ /* 0x000fe20000000800 */
[----:B-1----:R-:W-:Y:S01]  /*9070*/  F2FP.F16.F32.PACK_AB R159, R218, R215 ;  /* 0x000000d7da9f723e */ /* 0x002fe200000000ff */
[-C--:B------:R-:W-:Y:S01]  /*9080*/  FMUL.FTZ R128, R128, R169.reuse ;  /* 0x000000a980807220 */ /* 0x080fe20000410000 */
[-C--:B------:R-:W-:Y:S01]  /*9090*/  FMUL.FTZ R129, R129, R169.reuse ;  /* 0x000000a981817220 */ /* 0x080fe20000410000 */
[-C--:B------:R-:W-:Y:S01]  /*90a0*/  FMUL.FTZ R130, R130, R188.reuse ;  /* 0x000000bc82827220 */ /* 0x080fe20000410000 */
[----:B------:R-:W-:Y:S01]  /*90b0*/  FMUL.FTZ R131, R131, R188 ;  /* 0x000000bc83837220 */ /* 0x000fe20000410000 */
        /* <DEDUP_REMOVED lines=16> */
[----:B------:R-:W-:Y:S01]  /*91c0*/  FMUL.FTZ R145, R145, R169 ;  /* 0x000000a991917220 */ /* 0x000fe20000410000 */
[-C--:B------:R-:W-:Y:S01]  /*91d0*/  FMUL.FTZ R146, R146, R188.reuse ;  /* 0x000000bc92927220 */ /* 0x080fe20000410000 */
[----:B------:R-:W0:Y:S01]  /*91e0*/  MUFU.EX2 R205, R205 ;  /* 0x000000cd00cd7308 */ /* 0x000e220000000800 */
[----:B-1----:R-:W-:Y:S01]  /*91f0*/  F2FP.F16.F32.PACK_AB R162, R172, R187 ;  /* 0x000000bbaca2723e */ /* 0x002fe200000000ff */
[-C--:B------:R-:W-:Y:S01]  /*9200*/  FMUL.FTZ R147, R147, R188.reuse ;  /* 0x000000bc93937220 */ /* 0x080fe20000410000 */
[-C--:B------:R-:W-:Y:S01]  /*9210*/  FMUL.FTZ R148, R148, R169.reuse ;  /* 0x000000a994947220 */ /* 0x080fe20000410000 */
[----:B------:R-:W-:Y:S01]  /*9220*/  FMUL.FTZ R149, R149, R169 ;  /* 0x000000a995957220 */ /* 0x000fe20000410000 */
[-C--:B------:R-:W-:Y:S01]  /*9230*/  FMUL.FTZ R150, R150, R188.reuse ;  /* 0x000000bc96967220 */ /* 0x080fe20000410000 */
[----:B------:R-:W-:Y:S01]  /*9240*/  FMUL.FTZ R151, R151, R188 ;  /* 0x000000bc97977220 */ /* 0x000fe20000410000 */
[----:B------:R1:W-:Y:S01]  /*9250*/  STSM.16.M88.4 [R192+0x36400], R152 ;  /* 0x03640098c0007844 */ /* 0x0003e20000000200 */
[----:B------:R-:W-:Y:S01]  /*9260*/  MUFU.EX2 R206, R206 ;  /* 0x000000ce00ce7308 */ /* 0x000fe20000000800 */
[----:B------:R-:W-:-:S02]  /*9270*/  VIADD R210, R217, 0x80 ;  /* 0x00000080d9d27836 */ /* 0x000fc40000000000 */
[----:B------:R-:W-:Y:S01]  /*9280*/  FFMA.FTZ R170, R169, R194, R170 ;  /* 0x000000c2a9aa7223 */ /* 0x000fe200000100aa */
[----:B------:R1:W-:Y:S01]  /*9290*/  STSM.16.M88.4 [R190], R156 ;  /* 0x0000009cbe007844 */ /* 0x0003e20000000200 */
[----:B------:R-:W-:Y:S02]  /*92a0*/  FFMA.FTZ R195, R188, R195, R201 ;  /* 0x000000c3bcc37223 */ /* 0x000fe400000100c9 */
[----:B------:R-:W-:Y:S01]  /*92b0*/  FADD.FTZ R171, R171, R170 ;  /* 0x000000aaabab7221 */ /* 0x000fe20000010000 */
[----:B------:R-:W2:Y:S01]  /*92c0*/  MUFU.EX2 R207, R207 ;  /* 0x000000cf00cf7308 */ /* 0x000ea20000000800 */
[----:B0-----:R-:W-:Y:S01]  /*92d0*/  F2FP.F16.F32.PACK_AB R161, R205, R204 ;  /* 0x000000cccda1723e */ /* 0x001fe200000000ff */
[----:B------:R-:W-:Y:S01]  /*92e0*/  FADD.FTZ R212, R212, R195 ;  /* 0x000000c3d4d47221 */ /* 0x000fe20000010000 */
[----:B------:R-:W-:-:S03]  /*92f0*/  FADD.FTZ R174, R174, R171 ;  /* 0x000000abaeae7221 */ /* 0x000fc60000010000 */
[----:B------:R-:W-:Y:S01]  /*9300*/  FADD.FTZ R203, R203, R212 ;  /* 0x000000d4cbcb7221 */ /* 0x000fe20000010000 */
[----:B------:R-:W-:Y:S01]  /*9310*/  FADD.FTZ R175, R175, R174 ;  /* 0x000000aeafaf7221 */ /* 0x000fe20000010000 */
[----:B------:R-:W-:Y:S02]  /*9320*/  MUFU.EX2 R173, R173 ;  /* 0x000000ad00ad7308 */ /* 0x000fe40000000800 */
[----:B------:R-:W-:Y:S01]  /*9330*/  FADD.FTZ R214, R214, R203 ;  /* 0x000000cbd6d67221 */ /* 0x000fe20000010000 */
[----:B------:R-:W-:-:S03]  /*9340*/  FADD.FTZ R178, R178, R175 ;  /* 0x000000afb2b27221 */ /* 0x000fc60000010000 */
[----:B------:R-:W-:Y:S01]  /*9350*/  FADD.FTZ R213, R213, R214 ;  /* 0x000000d6d5d57221 */ /* 0x000fe20000010000 */
[----:B------:R-:W-:Y:S01]  /*9360*/  FADD.FTZ R179, R179, R178 ;  /* 0x000000b2b3b37221 */ /* 0x000fe20000010000 */
[----:B------:R-:W0:Y:S01]  /*9370*/  MUFU.EX2 R176, R176 ;  /* 0x000000b000b07308 */ /* 0x000e220000000800 */
[----:B--2---:R-:W-:Y:S01]  /*9380*/  F2FP.F16.F32.PACK_AB R163, R207, R206 ;  /* 0x000000cecfa3723e */ /* 0x004fe200000000ff */
[----:B------:R-:W-:Y:S01]  /*9390*/  FADD.FTZ R216, R216, R213 ;  /* 0x000000d5d8d87221 */ /* 0x000fe20000010000 */
[----:B------:R-:W-:-:S03]  /*93a0*/  FADD.FTZ R180, R180, R179 ;  /* 0x000000b3b4b47221 */ /* 0x000fc60000010000 */
[----:B------:R1:W-:Y:S01]  /*93b0*/  STSM.16.M88.4 [R191], R160 ;  /* 0x000000a0bf007844 */ /* 0x0003e20000000200 */
[----:B------:R-:W-:Y:S01]  /*93c0*/  FADD.FTZ R215, R215, R216 ;  /* 0x000000d8d7d77221 */ /* 0x000fe20000010000 */
[----:B------:R-:W-:Y:S01]  /*93d0*/  MUFU.EX2 R199, R199 ;  /* 0x000000c700c77308 */ /* 0x000fe20000000800 */
[----:B------:R-:W-:Y:S02]  /*93e0*/  FADD.FTZ R181, R181, R180 ;  /* 0x000000b4b5b57221 */ /* 0x000fe40000010000 */
[----:B------:R-:W-:Y:S02]  /*93f0*/  FADD.FTZ R215, R218, R215 ;  /* 0x000000d7dad77221 */ /* 0x000fe40000010000 */
[----:B------:R-:W-:Y:S02]  /*9400*/  FADD.FTZ R182, R182, R181 ;  /* 0x000000b5b6b67221 */ /* 0x000fe40000010000 */
        /* <DEDUP_REMOVED lines=10> */
[----:B------:R-:W-:Y:S02]  /*94b0*/  FADD.FTZ R173, R173, R172 ;  /* 0x000000acadad7221 */ /* 0x000fe40000010000 */
[----:B------:R-:W0:Y:S01]  /*94c0*/  MUFU.EX2 R209, R209 ;  /* 0x000000d100d17308 */ /* 0x000e220000000800 */
[----:B--2---:R-:W-:Y:S01]  /*94d0*/  F2FP.F16.F32.PACK_AB R166, R202, R199 ;  /* 0x000000c7caa6723e */ /* 0x004fe200000000ff */
[----:B------:R-:W-:-:S04]  /*94e0*/  FADD.FTZ R176, R176, R173 ;  /* 0x000000adb0b07221 */ /* 0x000fc80000010000 */
[----:B------:R-:W-:Y:S02]  /*94f0*/  FADD.FTZ R199, R199, R176 ;  /* 0x000000b0c7c77221 */ /* 0x000fe40000010000 */
[----:B------:R-:W-:Y:S02]  /*9500*/  MUFU.EX2 R200, R200 ;  /* 0x000000c800c87308 */ /* 0x000fe40000000800 */
[----:B------:R-:W-:-:S06]  /*9510*/  FADD.FTZ R194, R202, R199 ;  /* 0x000000c7cac27221 */ /* 0x000fcc0000010000 */
[----:B------:R-:W2:Y:S01]  /*9520*/  MUFU.EX2 R211, R211 ;  /* 0x000000d300d37308 */ /* 0x000ea20000000800 */
[----:B0-----:R-:W-:Y:S01]  /*9530*/  F2FP.F16.F32.PACK_AB R165, R209, R208 ;  /* 0x000000d0d1a5723e */ /* 0x001fe200000000ff */
[----:B------:R-:W-:-:S04]  /*9540*/  FADD.FTZ R208, R208, R207 ;  /* 0x000000cfd0d07221 */ /* 0x000fc80000010000 */
[----:B------:R-:W-:Y:S01]  /*9550*/  FADD.FTZ R209, R209, R208 ;  /* 0x000000d0d1d17221 */ /* 0x000fe20000010000 */
[----:B--2---:R-:W-:-:S03]  /*9560*/  F2FP.F16.F32.PACK_AB R167, R211, R200 ;  /* 0x000000c8d3a7723e */ /* 0x004fc600000000ff */
[----:B------:R-:W-:Y:S02]  /*9570*/  FADD.FTZ R200, R200, R209 ;  /* 0x000000d1c8c87221 */ /* 0x000fe40000010000 */
[----:B------:R1:W-:Y:S01]  /*9580*/  STSM.16.M88.4 [R189], R164 ;  /* 0x000000a4bd007844 */ /* 0x0003e20000000200 */
[----:B------:R-:W-:Y:S01]  /*9590*/  WARPGROUP.ARRIVE ;  /* 0x00000000000079c5 */ /* 0x000fe20000000000 */
[----:B------:R-:W-:-:S05]  /*95a0*/  FADD.FTZ R195, R211, R200 ;  /* 0x000000c8d3c37221 */ /* 0x000fca0000010000 */
[----:B------:R-:W-:Y:S01]  /*95b0*/  HGMMA.64x256x16.F32 R24, R152, gdesc[UR8].tnspB, R24, gsb0 ;  /* 0x43e0000898187df0 */ /* 0x000fe20008000818 */
[----:B------:R-:W-:Y:S01]  /*95c0*/  R2UR UR10, R210 ;  /* 0x00000000d20a72ca */ /* 0x000fe200000e0000 */
[----:B------:R-:W-:Y:S01]  /*95d0*/  UMOV UR11, 0x40000040 ;  /* 0x40000040000b7882 */ /* 0x000fe20000000000 */
[C---:B------:R-:W-:Y:S01]  /*95e0*/  IADD3 R210, R217.reuse, 0x100, RZ ;  /* 0x00000100d9d27810 */ /* 0x040fe20007ffe0ff */
[----:B------:R-:W-:Y:S01]  /*95f0*/  VIADD R217, R217, 0x180 ;  /* 0x00000180d9d97836 */ /* 0x000fe20000000000 */
[----:B------:R-:W-:Y:S02]  /*9600*/  WARPGROUP.DEPBAR.LE gsb0, 0x0 ;  /* 0x00008000000079c5 */ /* 0x000fe40000010000 */
[----:B------:R-:W-:-:S15]  /*9610*/  WARPGROUP.ARRIVE ;  /* 0x00000000000079c5 */ /* 0x000fde0000000000 */
        /* <DEDUP_REMOVED lines=20> */
[----:B0-----:R-:W0:Y:S02]  /*9760*/  FENCE.VIEW.ASYNC.S ;  /* 0x00000000000073c6 */ /* 0x001e240000000000 */
[----:B0-----:R-:W-:Y:S01]  /*9770*/  NOP ;  /* 0x0000000000007918 */ /* 0x001fe20000000000 */
[----:B------:R-:W-:Y:S06]  /*9780*/  BAR.ARV 0xe, 0x100 ;  /* 0x0384000000007b1d */ /* 0x000fec0000002000 */
[----:B-1----:R-:W-:Y:S05]  /*9790*/  @!P0 BRA `(.L_x_3410) ;  /* 0x0000000000048947 */ /* 0x002fea0003800000 */
[----:B------:R-:W-:Y:S01]  /*97a0*/  BPT.TRAP 0x1 ;  /* 0x000000040000795c */ /* 0x000fe20000300000 */
.L_x_3410:
[----:B------:R-:W0:Y:S01]  /*97b0*/  S2UR UR10, SR_CgaCtaId ;  /* 0x00000000000a79c3 */ /* 0x000e220000008800 */
[----:B------:R-:W-:Y:S01]  /*97c0*/  R2UR UR7, R196 ;  /* 0x00000000c40772ca */ /* 0x000fe200000e0000 */
[----:B------:R-:W-:Y:S02]  /*97d0*/  IMAD.MOV.U32 R188, RZ, RZ, R177 ;  /* 0x000000ffffbc7224 */ /* 0x000fe400078e00b1 */
[----:B------:R-:W-:Y:S02]  /*97e0*/  IMAD.MOV.U32 R187, RZ, RZ, R168 ;  /* 0x000000ffffbb7224 */ /* 0x000fe400078e00a8 */
[----:B------:R-:W-:-:S08]  /*97f0*/  IMAD.MOV.U32 R200, RZ, RZ, R197 ;  /* 0x000000ffffc87224 */ /* 0x000fd000078e00c5 */
[----:B------:R-:W-:-:S04]  /*9800*/  UIADD3 UR7, UR7, 0x38860, URZ ;  /* 0x0003886007077890 */ /* 0x000fc8000fffe03f */
[----:B0-----:R-:W-:-:S09]  /*9810*/  UPRMT UR7, UR10, 0x654, UR7 ;  /* 0x000006540a077896 */ /* 0x001fd20008000007 */
[----:B------:R-:W-:Y:S01]  /*9820*/  SYNCS.ARRIVE.TRANS64.RED.A1T0 RZ, [UR7], RZ ;  /* 0x000000ffffff79a7 */ /* 0x000fe20008100407 */
[----:B------:R-:W-:Y:S05]  /*9830*/  @P1 BRA `(.L_x_3411) ;  /* 0xffffffcc00981947 */ /* 0x000fea000383ffff */
[----:B------:R-:W-:Y:S02]  /*9840*/  IMAD.SHL.U32 R152, R197, 0x40, RZ ;  /* 0x00000040c5987824 */ /* 0x000fe400078e00ff */
[----:B------:R-:W-:Y:S02]  /*9850*/  IMAD.MOV.U32 R188, RZ, RZ, R177 ;  /* 0x000000ffffbc7224 */ /* 0x000fe400078e00b1 */
[----:B------:R-:W-:-:S07]  /*9860*/  IMAD.MOV.U32 R187, RZ, RZ, R168 ;  /* 0x000000ffffbb7224 */ /* 0x000fce00078e00a8 */
.L_x_3400:
[----:B------:R-:W0:Y:S01]  /*9870*/  SHFL.BFLY PT, R3, R194, 0x2, 0x1f ;  /* 0x0c401f00c2037f89 */ /* 0x000e2200000e0000 */
[----:B------:R-:W-:Y:S08]  /*9880*/  BAR.ARV 0x8, 0x100 ;  /* 0x0204000000007b1d */ /* 0x000ff00000002000 */
[----:B------:R-:W-:Y:S01]  /*9890*/  BAR.SYNC.DEFER_BLOCKING 0xf, 0x100 ;  /* 0x03c4000000007b1d */ /* 0x000fe20000010000 */
[----:B------:R-:W-:-:S02]  /*98a0*/  ISETP.NE.AND P0, PT, R186, RZ, PT ;  /* 0x000000ffba00720c */ /* 0x000fc40003f05270 */
[----:B------:R-:W-:-:S03]  /*98b0*/  IADD3 R185, R185, R152, RZ ;  /* 0x00000098b9b97210 */ /* 0x000fc60007ffe0ff */
[----:B------:R-:W1:Y:S01]  /*98c0*/  SHFL.BFLY PT, R4, R195, 0x2, 0x1f ;  /* 0x0c401f00c3047f89 */ /* 0x000e6200000e0000 */
[----:B0-----:R-:W-:-:S07]  /*98d0*/  FADD.FTZ R3, R3, R194 ;  /* 0x000000c203037221 */ /* 0x001fce0000010000 */
[----:B------:R-:W-:Y:S01]  /*98e0*/  @!P0 IMAD R2, R185, 0x4, R2 ;  /* 0x00000004b9028824 */ /* 0x000fe200078e0202 */
[----:B------:R-:W0:Y:S01]  /*98f0*/  SHFL.BFLY PT, R0, R3, 0x1, 0x1f ;  /* 0x0c201f0003007f89 */ /* 0x000e2200000e0000 */
[----:B-1----:R-:W-:-:S05]  /*9900*/  FADD.FTZ R4, R4, R195 ;  /* 0x000000c304047221 */ /* 0x002fca0000010000 */
[----:B------:R-:W1:Y:S01]  /*9910*/  SHFL.BFLY PT, R5, R4, 0x1, 0x1f ;  /* 0x0c201f0004057f89 */ /* 0x000e6200000e0000 */
[----:B0-----:R-:W-:Y:S01]  /*9920*/  FADD.FTZ R6, R3, R0 ;  /* 0x0000000003067221 */ /* 0x001fe20000010000 */
[----:B------:R-:W-:-:S04]  /*9930*/  IMAD.MOV.U32 R0, RZ, RZ, RZ ;  /* 0x000000ffff007224 */ /* 0x000fc800078e00ff */
[----:B------:R-:W-:-:S13]  /*9940*/  FSETP.NE.FTZ.AND P1, PT, R6, RZ, PT ;  /* 0x000000ff0600720b */ /* 0x000fda0003f35000 */
[----:B------:R-:W0:Y:S01]  /*9950*/  @P1 MUFU.LG2 R3, R6 ;  /* 0x0000000600031308 */ /* 0x000e220000000c00 */
[----:B-1----:R-:W-:Y:S01]  /*9960*/  FADD.FTZ R8, R4, R5 ;  /* 0x0000000504087221 */ /* 0x002fe20000010000 */
[----:B------:R-:W-:Y:S02]  /*9970*/  IMAD.MOV.U32 R5, RZ, RZ, RZ ;  /* 0x000000ffff057224 */ /* 0x000fe400078e00ff */
[----:B------:R-:W-:Y:S02]  /*9980*/  IMAD.MOV.U32 R4, RZ, RZ, -0x800000 ;  /* 0xff800000ff047424 */ /* 0x000fe400078e00ff */
[----:B------:R-:W-:Y:S02]  /*9990*/  FSETP.NE.FTZ.AND P2, PT, R8, RZ, PT ;  /* 0x000000ff0800720b */ /* 0x000fe40003f55000 */
[----:B------:R1:W2:Y:S01]  /*99a0*/  @P1 MUFU.RCP R5, R6 ;  /* 0x0000000600051308 */ /* 0x0002a20000001000 */
[----:B0-----:R-:W-:Y:S01]  /*99b0*/  @P1 FMUL.FTZ R3, R3, 0.69314718246459960938 ;  /* 0x3f31721803031820 */ /* 0x001fe20000410000 */
[----:B-1----:R-:W-:-:S09]  /*99c0*/  IMAD.U32 R6, RZ, RZ, UR6 ;  /* 0x00000006ff067e24 */ /* 0x002fd2000f8e00ff */
[----:B------:R-:W0:Y:S01]  /*99d0*/  @P2 MUFU.RCP R0, R8 ;  /* 0x0000000800002308 */ /* 0x000e220000001000 */
[----:B------:R-:W-:Y:S01]  /*99e0*/  @P1 FMUL.FTZ R6, R6, 0.69314718246459960938 ;  /* 0x3f31721806061820 */ /* 0x000fe20000410000 */
[----:B--2---:R-:W-:Y:S01]  /*99f0*/  @!P0 STS [R2+0x38400], R5 ;  /* 0x0384000502008388 */ /* 0x004fe20000000800 */
[----:B------:R-:W-:-:S05]  /*9a00*/  FMUL.FTZ R24, R24, R5 ;  /* 0x0000000518187220 */ /* 0x000fca0000410000 */
[----:B------:R1:W2:Y:S01]  /*9a10*/  @P2 MUFU.LG2 R7, R8 ;  /* 0x0000000800072308 */ /* 0x0002a20000000c00 */
        /* <DEDUP_REMOVED lines=8> */
[----:B0-----:R0:W-:Y:S01]  /*9aa0*/  @!P0 STS [R2+0x38420], R0 ;  /* 0x0384200002008388 */ /* 0x0011e20000000800 */
[----:B-1----:R-:W-:-:S02]  /*9ab0*/  IMAD.U32 R8, RZ, RZ, UR6 ;  /* 0x00000006ff087e24 */ /* 0x002fc4000f8e00ff */
[-C--:B------:R-:W-:Y:S01]  /*9ac0*/  FMUL.FTZ R41, R41, R5.reuse ;  /* 0x0000000529297220 */ /* 0x080fe20000410000 */
[-C--:B------:R-:W-:Y:S01]  /*9ad0*/  FMUL.FTZ R44, R44, R5.reuse ;  /* 0x000000052c2c7220 */ /* 0x080fe20000410000 */
[-C--:B------:R-:W-:Y:S01]  /*9ae0*/  FMUL.FTZ R45, R45, R5.reuse ;  /* 0x000000052d2d7220 */ /* 0x080fe20000410000 */
[----:B------:R-:W-:Y:S01]  /*9af0*/  @P2 FMUL.FTZ R8, R8, 0.69314718246459960938 ;  /* 0x3f31721808082820 */ /* 0x000fe20000410000 */
[-C--:B------:R-:W-:Y:S01]  /*9b00*/  FMUL.FTZ R48, R48, R5.reuse ;  /* 0x0000000530307220 */ /* 0x080fe20000410000 */
[-C--:B------:R-:W-:Y:S01]  /*9b10*/  FMUL.FTZ R49, R49, R5.reuse ;  /* 0x0000000531317220 */ /* 0x080fe20000410000 */
[----:B--2---:R-:W-:Y:S01]  /*9b20*/  @P2 FMUL.FTZ R7, R7, 0.69314718246459960938 ;  /* 0x3f31721807072820 */ /* 0x004fe20000410000 */
[-C--:B------:R-:W-:Y:S01]  /*9b30*/  FMUL.FTZ R52, R52, R5.reuse ;  /* 0x0000000534347220 */ /* 0x080fe20000410000 */
[----:B0-----:R-:W-:Y:S02]  /*9b40*/  IMAD.MOV.U32 R2, RZ, RZ, -0x800000 ;  /* 0xff800000ff027424 */ /* 0x001fe400078e00ff */
        /* <DEDUP_REMOVED lines=117> */
.L_x_3381:
[----:B------:R-:W-:Y:S05]  /*a2a0*/  @P0 BRA `(.L_x_3412) ;  /* 0x0000002000f80947 */ /* 0x000fea0003800000 */
[----:B------:R-:W0:Y:S01]  /*a2b0*/  S2R R0, SR_TID.X ;  /* 0x0000000000007919 */ /* 0x000e220000002100 */
[----:B------:R-:W1:Y:S01]  /*a2c0*/  S2UR UR5, SR_CgaCtaId ;  /* 0x00000000000579c3 */ /* 0x000e620000008800 */
[----:B------:R-:W-:Y:S01]  /*a2d0*/  UMOV UR4, 0x400 ;  /* 0x0000040000047882 */ /* 0x000fe20000000000 */
[----:B------:R-:W-:-:S06]  /*a2e0*/  IMAD R3, RZ, RZ, -UR61 ;  /* 0x8000003dff037e24 */ /* 0x000fcc000f8e02ff */
        /* <DEDUP_REMOVED lines=14> */
[----:B------:R-:W-:-:S03]  /*a3d0*/  LOP3.LUT R5, R9, 0xffffff80, RZ, 0xc0, !PT ;  /* 0xffffff8009057812 */ /* 0x000fc600078ec0ff */
[----:B------:R-:W0:Y:S01]  /*a3e0*/  SHFL.IDX PT, R7, R0, RZ, 0x1f ;  /* 0x00001fff00077589 */ /* 0x000e2200000e0000 */
[----:B-1----:R-:W-:Y:S01]  /*a3f0*/  ISETP.NE.AND P1, PT, R6, 0x1, PT ;  /* 0x000000010600780c */ /* 0x002fe20003f25270 */
[----:B------:R-:W-:Y:S01]  /*a400*/  IMAD.IADD R8, R22, 0x1, -R5 ;  /* 0x0000000116087824 */ /* 0x000fe200078e0a05 */
[----:B------:R-:W-:-:S04]  /*a410*/  SHF.R.S32.HI R5, RZ, 0x1f, R3 ;  /* 0x0000001fff057819 */ /* 0x000fc80000011403 */
[----:B------:R-:W-:Y:S02]  /*a420*/  SHF.R.S32.HI R155, RZ, 0x1f, R8 ;  /* 0x0000001fff9b7819 */ /* 0x000fe40000011408 */
[----:B0-----:R-:W-:Y:S02]  /*a430*/  ISETP.NE.AND P0, PT, R7, RZ, PT ;  /* 0x000000ff0700720c */ /* 0x001fe40003f05270 */
[----:B------:R-:W-:-:S04]  /*a440*/  LEA.HI R7, R155, R8, RZ, 0x2 ;  /* 0x000000089b077211 */ /* 0x000fc800078f10ff */
[----:B------:R-:W-:-:S07]  /*a450*/  SHF.R.S32.HI R154, RZ, 0x2, R7 ;  /* 0x00000002ff9a7819 */ /* 0x000fce0000011407 */
        /* <DEDUP_REMOVED lines=30> */
[----:B------:R-:W-:Y:S01]  /*a640*/  LOP3.LUT R10, R10, 0x1ffffffe, RZ, 0xc0, !PT ;  /* 0x1ffffffe0a0a7812 */ /* 0x000fe200078ec0ff */
[----:B------:R-:W-:Y:S02]  /*a650*/  IMAD R153, R12, 0x10, R11 ;  /* 0x000000100c997824 */ /* 0x000fe400078e020b */
[----:B---3--:R-:W-:Y:S02]  /*a660*/  IMAD R12, R20, UR5, RZ ;  /* 0x00000005140c7c24 */ /* 0x008fe4000f8e02ff */
[----:B------:R-:W2:Y:S01]  /*a670*/  @P0 LDC R17, c[0x0][0xcf0] ;  /* 0x00033c00ff110b82 */ /* 0x000ea20000000800 */
[----:B------:R-:W-:-:S02]  /*a680*/  IMAD.IADD R9, R9, 0x1, -R10 ;  /* 0x0000000109097824 */ /* 0x000fc400078e0a0a */
[----:B------:R-:W-:Y:S02]  /*a690*/  IMAD.U32 R11, RZ, RZ, UR9 ;  /* 0x00000009ff0b7e24 */ /* 0x000fe4000f8e00ff */
[----:B------:R-:W-:Y:S02]  /*a6a0*/  IMAD R9, R9, 0x8, R153 ;  /* 0x0000000809097824 */ /* 0x000fe400078e0299 */
[----:B------:R-:W-:Y:S02]  /*a6b0*/  IMAD.U32 R10, RZ, RZ, UR8 ;  /* 0x00000008ff0a7e24 */ /* 0x000fe4000f8e00ff */
[----:B-1----:R-:W-:Y:S02]  /*a6c0*/  IMAD R9, R14, 0x40, R9 ;  /* 0x000000400e097824 */ /* 0x002fe400078e0209 */
[----:B------:R-:W-:Y:S01]  /*a6d0*/  IMAD.U32 R11, RZ, RZ, UR4 ;  /* 0x00000004ff0b7e24 */ /* 0x000fe2000f8e00ff */
[----:B------:R-:W-:Y:S01]  /*a6e0*/  ULDC.64 UR4, c[0x0][0xce0] ;  /* 0x0003380000047ab9 */ /* 0x000fe20000000a00 */
[----:B------:R-:W-:-:S02]  /*a6f0*/  IMAD R15, R21, UR7, R12 ;  /* 0x00000007150f7c24 */ /* 0x000fc4000f8e020c */
[----:B------:R-:W-:-:S04]  /*a700*/  IMAD.WIDE.U32 R10, R20, UR7, R10 ;  /* 0x00000007140a7c25 */ /* 0x000fc8000f8e000a */
[----:B0-----:R-:W-:Y:S01]  /*a710*/  @P0 IMAD.HI.U32 R12, R9, R16, RZ ;  /* 0x00000010090c0227 */ /* 0x001fe200078e00ff */
[----:B------:R-:W-:-:S03]  /*a720*/  IADD3 R11, R11, R15, RZ ;  /* 0x0000000f0b0b7210 */ /* 0x000fc60007ffe0ff */
[----:B------:R-:W-:Y:S01]  /*a730*/  IMAD.MOV.U32 R13, RZ, RZ, R9 ;  /* 0x000000ffff0d7224 */ /* 0x000fe200078e0009 */
[----:B--2---:R-:W-:Y:S01]  /*a740*/  @P0 SHF.R.U32.HI R13, RZ, R17, R12 ;  /* 0x00000011ff0d0219 */ /* 0x004fe2000001160c */
[----:B------:R-:W-:Y:S02]  /*a750*/  IMAD R12, R5, UR4, RZ ;  /* 0x00000004050c7c24 */ /* 0x000fe4000f8e02ff */
[----:B------:R-:W-:-:S04]  /*a760*/  IMAD.WIDE.U32 R10, R3, UR4, R10 ;  /* 0x00000004030a7c25 */ /* 0x000fc8000f8e000a */
[----:B------:R-:W-:Y:S01]  /*a770*/  IMAD.MOV R15, RZ, RZ, -R13 ;  /* 0x000000ffff0f7224 */ /* 0x000fe200078e0a0d */
[----:B------:R-:W-:Y:S01]  /*a780*/  IADD3 R10, P0, R13, R10, RZ ;  /* 0x0000000a0d0a7210 */ /* 0x000fe20007f1e0ff */
[----:B------:R-:W-:Y:S01]  /*a790*/  IMAD R16, R3, UR5, R12 ;  /* 0x0000000503107c24 */ /* 0x000fe2000f8e020c */
[----:B------:R-:W-:Y:S01]  /*a7a0*/  ULDC.64 UR4, c[0x0][0xcc8] ;  /* 0x0003320000047ab9 */ /* 0x000fe20000000a00 */
[----:B------:R-:W-:Y:S01]  /*a7b0*/  IMAD R9, R18, R15, R9 ;  /* 0x0000000f12097224 */ /* 0x000fe200078e0209 */
[----:B------:R-:W-:Y:S01]  /*a7c0*/  SHF.R.S32.HI R15, RZ, 0x1f, R13 ;  /* 0x0000001fff0f7819 */ /* 0x000fe2000001140d */
[----:B------:R-:W-:-:S03]  /*a7d0*/  IMAD.SHL.U32 R152, R152, 0x2, RZ ;  /* 0x0000000298987824 */ /* 0x000fc600078e00ff */
[----:B------:R-:W-:Y:S02]  /*a7e0*/  SHF.R.S32.HI R12, RZ, 0x1f, R9 ;  /* 0x0000001fff0c7819 */ /* 0x000fe40000011409 */
[----:B------:R-:W-:-:S03]  /*a7f0*/  IADD3.X R11, R15, R11, R16, P0, !PT ;  /* 0x0000000b0f0b7210 */ /* 0x000fc600007fe410 */
[----:B------:R-:W-:Y:S02]  /*a800*/  IMAD R12, R12, UR4, RZ ;  /* 0x000000040c0c7c24 */ /* 0x000fe4000f8e02ff */
[----:B------:R-:W-:-:S04]  /*a810*/  IMAD.WIDE.U32 R10, R9, UR4, R10 ;  /* 0x00000004090a7c25 */ /* 0x000fc8000f8e000a */
[----:B------:R-:W-:Y:S01]  /*a820*/  IMAD R9, R9, UR5, R12 ;  /* 0x0000000509097c24 */ /* 0x000fe2000f8e020c */
[----:B------:R-:W-:Y:S01]  /*a830*/  LEA.HI R12, R0, R0, RZ, 0x1 ;  /* 0x00000000000c7211 */ /* 0x000fe200078f08ff */
[----:B------:R-:W-:Y:S02]  /*a840*/  ULDC.64 UR4, c[0x0][0xca8] ;  /* 0x00032a0000047ab9 */ /* 0x000fe40000000a00 */
[----:B------:R-:W-:Y:S01]  /*a850*/  IMAD.IADD R9, R11, 0x1, R9 ;  /* 0x000000010b097824 */ /* 0x000fe200078e0209 */
[----:B------:R-:W-:Y:S01]  /*a860*/  LEA R16, P0, R10, UR4, 0x2 ;  /* 0x000000040a107c11 */ /* 0x000fe2000f8010ff */
[----:B------:R-:W-:Y:S01]  /*a870*/  ULDC UR4, c[0x0][0xb88] ;  /* 0x0002e20000047ab9 */ /* 0x000fe20000000800 */
[----:B------:R-:W-:Y:S02]  /*a880*/  LOP3.LUT R11, R12, 0xfffffe, RZ, 0xc0, !PT ;  /* 0x00fffffe0c0b7812 */ /* 0x000fe400078ec0ff */
[----:B------:R-:W-:Y:S01]  /*a890*/  LEA.HI.X R17, R10, UR5, R9, 0x2, P0 ;  /* 0x000000050a117c11 */ /* 0x000fe200080f1409 */
[----:B------:R-:W-:Y:S01]  /*a8a0*/  SHFL.IDX PT, R12, R16, 0x1, 0x1c1f ;  /* 0x003c1f00100c7f89 */ /* 0x000fe200000e0000 */
[----:B------:R-:W-:-:S02]  /*a8b0*/  IMAD R9, R14, 0x40, R153 ;  /* 0x000000400e097824 */ /* 0x000fc400078e0299 */
[----:B------:R-:W-:Y:S01]  /*a8c0*/  IMAD.IADD R15, R0, 0x1, -R11 ;  /* 0x00000001000f7824 */ /* 0x000fe200078e0a0b */
[----:B------:R-:W-:Y:S01]  /*a8d0*/  SHFL.IDX PT, R10, R16, RZ, 0x1c1f ;  /* 0x001c1fff100a7589 */ /* 0x000fe200000e0000 */
[----:B------:R-:W-:Y:S02]  /*a8e0*/  IMAD R14, R18, UR4, RZ ;  /* 0x00000004120e7c24 */ /* 0x000fe4000f8e02ff */
[----:B------:R-:W-:Y:S01]  /*a8f0*/  IMAD.U32 R15, R15, -0x100, RZ ;  /* 0xffffff000f0f7824 */ /* 0x000fe200078e00ff */
[----:B------:R-:W0:Y:S04]  /*a900*/  SHFL.IDX PT, R11, R17, RZ, 0x1c1f ;  /* 0x001c1fff110b7589 */ /* 0x000e2800000e0000 */
[----:B------:R-:W1:Y:S01]  /*a910*/  SHFL.IDX PT, R13, R17, 0x1, 0x1c1f ;  /* 0x003c1f00110d7f89 */ /* 0x000e6200000e0000 */
[----:B------:R-:W-:Y:S01]  /*a920*/  ISETP.NE.AND P0, PT, R152, R15, PT ;  /* 0x0000000f9800720c */ /* 0x000fe20003f05270 */
[----:B------:R-:W-:-:S03]  /*a930*/  VIADD R15, R9, 0x8 ;  /* 0x00000008090f7836 */ /* 0x000fc60000000000 */
[-C--:B------:R-:W-:Y:S02]  /*a940*/  ISETP.GE.OR P2, PT, R9, R14.reuse, P0 ;  /* 0x0000000e0900720c */ /* 0x080fe40000746670 */
[----:B------:R-:W-:-:S11]  /*a950*/  ISETP.GE.OR P0, PT, R15, R14, P0 ;  /* 0x0000000e0f00720c */ /* 0x000fd60000706670 */
[----:B0-----:R0:W-:Y:S04]  /*a960*/  @!P2 ST.E desc[UR36][R10.64], R4 ;  /* 0x000000040a00a985 */ /* 0x0011e8000c101924 */
[----:B-1----:R0:W-:Y:S02]  /*a970*/  @!P0 ST.E desc[UR36][R12.64], R2 ;  /* 0x000000020c008985 */ /* 0x0021e4000c101924 */
.L_x_3413:
[----:B------:R-:W1:Y:S01]  /*a980*/  S2R R14, SR_CTAID.X ;  /* 0x00000000000e7919 */ /* 0x000e620000002500 */
[----:B------:R-:W-:Y:S01]  /*a990*/  LEA.HI R19, R19, R22, RZ, 0x2 ;  /* 0x0000001613137211 */ /* 0x000fe200078f10ff */
[----:B------:R-:W2:Y:S01]  /*a9a0*/  S2UR UR7, SR_CTAID.Z ;  /* 0x00000000000779c3 */ /* 0x000ea20000002700 */
[----:B------:R-:W-:Y:S01]  /*a9b0*/  SHF.R.S32.HI R9, RZ, 0x1f, R7 ;  /* 0x0000001fff097819 */ /* 0x000fe20000011407 */
[----:B------:R-:W-:Y:S01]  /*a9c0*/  ULDC.64 UR8, c[0x0][0xc38] ;  /* 0x00030e0000087ab9 */ /* 0x000fe20000000a00 */
[----:B------:R-:W-:Y:S01]  /*a9d0*/  LOP3.LUT R19, R19, 0xfffffffc, RZ, 0xc0, !PT ;  /* 0xfffffffc13137812 */ /* 0x000fe200078ec0ff */
[----:B------:R-:W-:Y:S01]  /*a9e0*/  UIMAD UR6, UR6, UR8, URZ ;  /* 0x00000008060672a4 */ /* 0x000fe2000f8e023f */
[----:B------:R-:W-:Y:S01]  /*a9f0*/  LEA.HI R9, R9, R154, RZ, 0x3 ;  /* 0x0000009a09097211 */ /* 0x000fe200078f18ff */
[----:B------:R-:W-:Y:S01]  /*aa00*/  UIMAD.WIDE.U32 UR4, UR61, UR8, URZ ;  /* 0x000000083d0472a5 */ /* 0x000fe2000f8e003f */
[----:B------:R-:W-:Y:S01]  /*aa10*/  LEA.HI R155, R155, R8, RZ, 0x5 ;  /* 0x000000089b9b7211 */ /* 0x000fe200078f28ff */
[----:B------:R-:W-:Y:S01]  /*aa20*/  IMAD.IADD R19, R22, 0x1, -R19 ;  /* 0x0000000116137824 */ /* 0x000fe200078e0a13 */
[----:B0-----:R-:W0:Y:S01]  /*aa30*/  LDC.64 R12, c[0x0][0xc40] ;  /* 0x00031000ff0c7b82 */ /* 0x001e220000000a00 */
[----:B------:R-:W-:Y:S01]  /*aa40*/  LOP3.LUT R9, R9, 0xfffffff8, RZ, 0xc0, !PT ;  /* 0xfffffff809097812 */ /* 0x000fe200078ec0ff */
[----:B------:R-:W-:Y:S01]  /*aa50*/  UIMAD UR6, UR61, UR9, UR6 ;  /* 0x000000093d0672a4 */ /* 0x000fe2000f8e0206 */
[----:B------:R-:W-:Y:S01]  /*aa60*/  SHF.R.S32.HI R155, RZ, 0x5, R155 ;  /* 0x00000005ff9b7819 */ /* 0x000fe2000001149b */
[----:B------:R-:W-:Y:S01]  /*aa70*/  IMAD.U32 R11, RZ, RZ, UR5 ;  /* 0x00000005ff0b7e24 */ /* 0x000fe2000f8e00ff */
[----:B------:R-:W-:Y:S01]  /*aa80*/  LEA.HI R2, R19, R19, RZ, 0x1 ;  /* 0x0000001313027211 */ /* 0x000fe200078f08ff */
[----:B------:R-:W-:Y:S01]  /*aa90*/  UIADD3 UR6, UR5, UR6, URZ ;  /* 0x0000000605067290 */ /* 0x000fe2000fffe03f */
[----:B------:R-:W-:Y:S01]  /*aaa0*/  IADD3 R154, R154, -R9, RZ ;  /* 0x800000099a9a7210 */ /* 0x000fe20007ffe0ff */
[----:B------:R-:W3:Y:S01]  /*aab0*/  @P1 LDC R16, c[0x0][0xcec] ;  /* 0x00033b00ff101b82 */ /* 0x000ee20000000800 */
[----:B------:R-:W-:Y:S01]  /*aac0*/  LOP3.LUT R2, R2, 0x1ffffffe, RZ, 0xc0, !PT ;  /* 0x1ffffffe02027812 */ /* 0x000fe200078ec0ff */
[----:B------:R-:W-:Y:S01]  /*aad0*/  IMAD.U32 R10, RZ, RZ, UR4 ;  /* 0x00000004ff0a7e24 */ /* 0x000fe2000f8e00ff */
[----:B------:R-:W-:Y:S01]  /*aae0*/  ULDC.64 UR4, c[0x0][0xc48] ;  /* 0x0003120000047ab9 */ /* 0x000fe20000000a00 */
[----:B------:R-:W-:Y:S01]  /*aaf0*/  IMAD R155, R155, 0x10, R154 ;  /* 0x000000109b9b7824 */ /* 0x000fe200078e029a */
[----:B------:R-:W-:Y:S01]  /*ab00*/  BSSY B0, `(.L_x_3414) ;  /* 0x00000f1000007945 */ /* 0x000fe20003800000 */
[----:B------:R-:W-:Y:S01]  /*ab10*/  IMAD.IADD R2, R19, 0x1, -R2 ;  /* 0x0000000113027824 */ /* 0x000fe200078e0a02 */
[----:B--2---:R-:W-:Y:S01]  /*ab20*/  USHF.R.S32.HI UR8, URZ, 0x1f, UR7 ;  /* 0x0000001f3f087899 */ /* 0x004fe20008011407 */
[----:B------:R-:W2:Y:S01]  /*ab30*/  @P1 LDC R17, c[0x0][0xcf0] ;  /* 0x00033c00ff111b82 */ /* 0x000ea20000000800 */
[----:B------:R-:W-:-:S02]  /*ab40*/  IMAD.U32 R11, RZ, RZ, UR6 ;  /* 0x00000006ff0b7e24 */ /* 0x000fc4000f8e00ff */
[----:B------:R-:W-:-:S04]  /*ab50*/  IMAD R4, R2, 0x8, R155 ;  /* 0x0000000802047824 */ /* 0x000fc800078e029b */
[----:B-1----:R-:W-:Y:S02]  /*ab60*/  IMAD R15, R14, 0x40, R4 ;  /* 0x000000400e0f7824 */ /* 0x002fe400078e0204 */
[C---:B0-----:R-:W-:Y:S02]  /*ab70*/  IMAD R2, R12.reuse, UR8, RZ ;  /* 0x000000080c027c24 */ /* 0x041fe4000f8e02ff */
[----:B------:R-:W-:-:S04]  /*ab80*/  IMAD.WIDE.U32 R10, R12, UR7, R10 ;  /* 0x000000070c0a7c25 */ /* 0x000fc8000f8e000a */
[----:B------:R-:W-:Y:S02]  /*ab90*/  IMAD R13, R13, UR7, R2 ;  /* 0x000000070d0d7c24 */ /* 0x000fe4000f8e0202 */
[----:B---3--:R-:W-:-:S04]  /*aba0*/  @P1 IMAD.HI.U32 R16, R15, R16, RZ ;  /* 0x000000100f101227 */ /* 0x008fc800078e00ff */
[----:B------:R-:W-:Y:S02]  /*abb0*/  IMAD.MOV.U32 R9, RZ, RZ, R15 ;  /* 0x000000ffff097224 */ /* 0x000fe400078e000f */
[----:B------:R-:W-:Y:S01]  /*abc0*/  IMAD R2, R5, UR4, RZ ;  /* 0x0000000405027c24 */ /* 0x000fe2000f8e02ff */
[----:B--2---:R-:W-:Y:S01]  /*abd0*/  @P1 SHF.R.U32.HI R9, RZ, R17, R16 ;  /* 0x00000011ff091219 */ /* 0x004fe20000011610 */
[----:B------:R-:W-:Y:S02]  /*abe0*/  IMAD.IADD R11, R11, 0x1, R13 ;  /* 0x000000010b0b7824 */ /* 0x000fe400078e020d */
[----:B------:R-:W-:Y:S01]  /*abf0*/  IMAD R13, R3, UR5, R2 ;  /* 0x00000005030d7c24 */ /* 0x000fe2000f8e0202 */
[----:B------:R-:W-:Y:S01]  /*ac00*/  IADD3 R5, -R9, RZ, RZ ;  /* 0x000000ff09057210 */ /* 0x000fe20007ffe1ff */
[----:B------:R-:W-:Y:S01]  /*ac10*/  IMAD.WIDE.U32 R2, R3, UR4, R10 ;  /* 0x0000000403027c25 */ /* 0x000fe2000f8e000a */
[----:B------:R-:W-:Y:S01]  /*ac20*/  SHF.R.S32.HI R4, RZ, 0x1f, R9 ;  /* 0x0000001fff047819 */ /* 0x000fe20000011409 */
[----:B------:R-:W-:-:S02]  /*ac30*/  ULDC.64 UR4, c[0x0][0xc30] ;  /* 0x00030c0000047ab9 */ /* 0x000fc40000000a00 */
[----:B------:R-:W-:Y:S02]  /*ac40*/  IMAD R5, R6, R5, R15 ;  /* 0x0000000506057224 */ /* 0x000fe400078e020f */
[----:B------:R-:W-:Y:S02]  /*ac50*/  IMAD R4, R4, UR4, RZ ;  /* 0x0000000404047c24 */ /* 0x000fe4000f8e02ff */
[----:B------:R-:W-:Y:S02]  /*ac60*/  IMAD.IADD R3, R3, 0x1, R13 ;  /* 0x0000000103037824 */ /* 0x000fe400078e020d */
[C---:B------:R-:W-:Y:S01]  /*ac70*/  IMAD R11, R9.reuse, UR5, R4 ;  /* 0x00000005090b7c24 */ /* 0x040fe2000f8e0204 */
[----:B------:R-:W-:Y:S01]  /*ac80*/  SHF.R.S32.HI R4, RZ, 0x1f, R5 ;  /* 0x0000001fff047819 */ /* 0x000fe20000011405 */
[----:B------:R-:W-:Y:S01]  /*ac90*/  IMAD.WIDE.U32 R2, R9, UR4, R2 ;  /* 0x0000000409027c25 */ /* 0x000fe2000f8e0002 */
[----:B------:R-:W-:-:S03]  /*aca0*/  ULDC.64 UR4, c[0x0][0xc28] ;  /* 0x00030a0000047ab9 */ /* 0x000fc60000000a00 */
[----:B------:R-:W-:Y:S02]  /*acb0*/  IMAD R4, R4, UR4, RZ ;  /* 0x0000000404047c24 */ /* 0x000fe4000f8e02ff */
[----:B------:R-:W-:Y:S02]  /*acc0*/  IMAD.IADD R3, R3, 0x1, R11 ;  /* 0x0000000103037824 */ /* 0x000fe400078e020b */
[C---:B------:R-:W-:Y:S02]  /*acd0*/  IMAD R9, R5.reuse, UR5, R4 ;  /* 0x0000000505097c24 */ /* 0x040fe4000f8e0204 */
[----:B------:R-:W-:Y:S01]  /*ace0*/  IMAD.WIDE.U32 R2, R5, UR4, R2 ;  /* 0x0000000405027c25 */ /* 0x000fe2000f8e0002 */
[----:B------:R-:W-:-:S03]  /*acf0*/  ULDC.64 UR4, c[0x0][0xc00] ;  /* 0x0003000000047ab9 */ /* 0x000fc60000000a00 */
[----:B------:R-:W-:Y:S01]  /*ad00*/  IMAD.IADD R5, R3, 0x1, R9 ;  /* 0x0000000103057824 */ /* 0x000fe200078e0209 */
        /* <DEDUP_REMOVED lines=9> */
[----:B------:R0:W1:Y:S01]  /*ada0*/  SHFL.IDX PT, R2, R4, RZ, 0x1c1f ;  /* 0x001c1fff04027589 */ /* 0x00006200000e0000 */
[----:B------:R-:W-:Y:S01]  /*adb0*/  IMAD.IADD R0, R8, 0x1, -R9 ;  /* 0x0000000108007824 */ /* 0x000fe200078e0a09 */
[----:B------:R-:W-:-:S02]  /*adc0*/  ISETP.GE.AND P0, PT, R7, R6, PT ;  /* 0x000000060700720c */ /* 0x000fc40003f06270 */
[----:B------:R0:W2:Y:S01]  /*add0*/  SHFL.IDX PT, R3, R5, RZ, 0x1c1f ;  /* 0x001c1fff05037589 */ /* 0x0000a200000e0000 */
[----:B------:R-:W-:-:S04]  /*ade0*/  IMAD R0, R11, 0x80, R0 ;  /* 0x000000800b007824 */ /* 0x000fc800078e0200 */
[----:B------:R-:W-:-:S06]  /*adf0*/  IMAD.SHL.U32 R0, R0, 0x2, RZ ;  /* 0x0000000200007824 */ /* 0x000fcc00078e00ff */
[----:B0-----:R-:W-:Y:S05]  /*ae00*/  @P0 BRA `(.L_x_3415) ;  /* 0x0000000c00000947 */ /* 0x001fea0003800000 */
        /* <DEDUP_REMOVED lines=15> */
[----:B------:R-:W-:-:S02]  /*af00*/  VIADD R21, R0, 0x48 ;  /* 0x0000004800157836 */ /* 0x000fc40000000000 */
[C---:B------:R-:W-:Y:S01]  /*af10*/  @!P2 LEA.HI R8, R0.reuse, R0, RZ, 0x1 ;  /* 0x000000000008a211 */ /* 0x040fe200078f08ff */
[C---:B------:R-:W-:Y:S01]  /*af20*/  VIADD R22, R0.reuse, 0x50 ;  /* 0x0000005000167836 */ /* 0x040fe20000000000 */
[----:B------:R-:W-:Y:S01]  /*af30*/  @!P3 LEA.HI R10, R9, R9, RZ, 0x1 ;  /* 0x00000009090ab211 */ /* 0x000fe200078f08ff */
[----:B------:R-:W-:Y:S01]  /*af40*/  VIADD R23, R0, 0x58 ;  /* 0x0000005800177836 */ /* 0x000fe20000000000 */
[----:B------:R-:W-:Y:S02]  /*af50*/  @!P4 LEA.HI R12, R11, R11, RZ, 0x1 ;  /* 0x0000000b0b0cc211 */ /* 0x000fe400078f08ff */
[----:B------:R-:W-:Y:S02]  /*af60*/  @!P5 LEA.HI R14, R13, R13, RZ, 0x1 ;  /* 0x0000000d0d0ed211 */ /* 0x000fe400078f08ff */
[----:B------:R-:W-:Y:S02]  /*af70*/  @!P2 LOP3.LUT R9, R8, 0xfffffffe, RZ, 0xc0, !PT ;  /* 0xfffffffe0809a812 */ /* 0x000fe400078ec0ff */
[----:B------:R-:W-:-:S02]  /*af80*/  @!P3 LOP3.LUT R11, R10, 0xfffffffe, RZ, 0xc0, !PT ;  /* 0xfffffffe0a0bb812 */ /* 0x000fc400078ec0ff */
[----:B------:R-:W-:Y:S01]  /*af90*/  @!P4 LOP3.LUT R13, R12, 0xfffffffe, RZ, 0xc0, !PT ;  /* 0xfffffffe0c0dc812 */ /* 0x000fe200078ec0ff */
[--C-:B-12---:R-:W-:Y:S01]  /*afa0*/  @!P2 IMAD.WIDE R8, R9, 0x4, R2.reuse ;  /* 0x000000040908a825 */ /* 0x106fe200078e0202 */
[----:B------:R-:W-:Y:S02]  /*afb0*/  @!P5 LOP3.LUT R15, R14, 0xfffffffe, RZ, 0xc0, !PT ;  /* 0xfffffffe0e0fd812 */ /* 0x000fe400078ec0ff */
[----:B------:R-:W-:Y:S01]  /*afc0*/  ISETP.GE.AND P6, PT, R22, UR4, PT ;  /* 0x0000000416007c0c */ /* 0x000fe2000bfc6270 */
        /* <DEDUP_REMOVED lines=9> */
[----:B------:R-:W-:Y:S01]  /*b060*/  @!P0 LEA.HI R16, R16, R16, RZ, 0x1 ;  /* 0x0000001010108211 */ /* 0x000fe200078f08ff */
[----:B------:R3:W-:Y:S01]  /*b070*/  @!P5 ST.E.64 desc[UR36][R14.64], R36 ;  /* 0x000000240e00d985 */ /* 0x0007e2000c101b24 */
[----:B------:R-:W-:Y:S02]  /*b080*/  ISETP.GE.AND P5, PT, R21, UR4, PT ;  /* 0x0000000415007c0c */ /* 0x000fe4000bfa6270 */
[----:B------:R-:W-:Y:S02]  /*b090*/  @!P1 LEA.HI R17, R17, R17, RZ, 0x1 ;  /* 0x0000001111119211 */ /* 0x000fe400078f08ff */
[----:B0-----:R-:W-:-:S02]  /*b0a0*/  @!P0 LOP3.LUT R9, R16, 0xfffffffe, RZ, 0xc0, !PT ;  /* 0xfffffffe10098812 */ /* 0x001fc400078ec0ff */
        /* <DEDUP_REMOVED lines=16> */
[----:B------:R-:W-:Y:S01]  /*b1b0*/  @!P6 LOP3.LUT R17, R22, 0xfffffffe, RZ, 0xc0, !PT ;  /* 0xfffffffe1611e812 */ /* 0x000fe200078ec0ff */
[C---:B------:R-:W-:Y:S01]  /*b1c0*/  VIADD R22, R0.reuse, 0x88 ;  /* 0x0000008800167836 */ /* 0x040fe20000000000 */
[----:B------:R-:W-:Y:S01]  /*b1d0*/  IADD3 R24, R0, 0x60, RZ ;  /* 0x0000006000187810 */ /* 0x000fe20007ffe0ff */
[----:B0-----:R-:W-:Y:S01]  /*b1e0*/  @!P2 IMAD.WIDE R8, R13, 0x4, R2 ;  /* 0x000000040d08a825 */ /* 0x001fe200078e0202 */
[----:B------:R-:W-:-:S02]  /*b1f0*/  ISETP.GE.AND P1, PT, R23, UR4, PT ;  /* 0x0000000417007c0c */ /* 0x000fc4000bf26270 */
[----:B------:R-:W-:Y:S01]  /*b200*/  ISETP.GE.AND P0, PT, R24, UR4, PT ;  /* 0x0000000418007c0c */ /* 0x000fe2000bf06270 */
        /* <DEDUP_REMOVED lines=18> */
[----:B0-----:R-:W-:Y:S01]  /*b330*/  @!P1 LOP3.LUT R9, R23, 0xfffffffe, RZ, 0xc0, !PT ;  /* 0xfffffffe17099812 */ /* 0x001fe200078ec0ff */
[----:B------:R-:W-:Y:S01]  /*b340*/  VIADD R23, R0, 0x90 ;  /* 0x0000009000177836 */ /* 0x000fe20000000000 */
        /* <DEDUP_REMOVED lines=17> */
[----:B------:R-:W-:Y:S01]  /*b460*/  VIADD R22, R0, 0xc0 ;  /* 0x000000c000167836 */ /* 0x000fe20000000000 */
[----:B------:R-:W-:Y:S01]  /*b470*/  ISETP.GE.AND P0, PT, R23, UR4, PT ;  /* 0x0000000417007c0c */ /* 0x000fe2000bf06270 */
[----:B0-----:R-:W-:Y:S01]  /*b480*/  @!P2 IMAD.WIDE R8, R13, 0x4, R2 ;  /* 0x000000040d08a825 */ /* 0x001fe200078e0202 */
[----:B------:R-:W-:-:S02]  /*b490*/  ISETP.GE.AND P1, PT, R24, UR4, PT ;  /* 0x0000000418007c0c */ /* 0x000fc4000bf26270 */
[----:B------:R-:W-:Y:S01]  /*b4a0*/  IADD3 R20, R0, 0xb0, RZ ;  /* 0x000000b000147810 */ /* 0x000fe20007ffe0ff */
        /* <DEDUP_REMOVED lines=18> */
[----:B0-----:R-:W-:Y:S02]  /*b5d0*/  @!P0 LOP3.LUT R9, R23, 0xfffffffe, RZ, 0xc0, !PT ;  /* 0xfffffffe17098812 */ /* 0x001fe400078ec0ff */
[----:B------:R-:W-:Y:S02]  /*b5e0*/  @!P2 LEA.HI R18, R18, R18, RZ, 0x1 ;  /* 0x000000121212a211 */ /* 0x000fe400078f08ff */
[----:B-1----:R-:W-:Y:S01]  /*b5f0*/  @!P1 LOP3.LUT R11, R24, 0xfffffffe, RZ, 0xc0, !PT ;  /* 0xfffffffe180b9812 */ /* 0x002fe200078ec0ff */
[--C-:B------:R-:W-:Y:S01]  /*b600*/  @!P0 IMAD.WIDE R8, R9, 0x4, R2.reuse ;  /* 0x0000000409088825 */ /* 0x100fe200078e0202 */
[----:B------:R-:W-:Y:S02]  /*b610*/  @!P4 LEA.HI R20, R20, R20, RZ, 0x1 ;  /* 0x000000141414c211 */ /* 0x000fe400078f08ff */
[----:B--2---:R-:W-:Y:S01]  /*b620*/  @!P2 LOP3.LUT R13, R18, 0xfffffffe, RZ, 0xc0, !PT ;  /* 0xfffffffe120da812 */ /* 0x004fe200078ec0ff */
[--C-:B------:R-:W-:Y:S01]  /*b630*/  @!P1 IMAD.WIDE R10, R11, 0x4, R2.reuse ;  /* 0x000000040b0a9825 */ /* 0x100fe200078e0202 */
[----:B------:R-:W-:Y:S01]  /*b640*/  @!P3 LEA.HI R19, R19, R19, RZ, 0x1 ;  /* 0x000000131313b211 */ /* 0x000fe200078f08ff */
[----:B------:R0:W-:Y:S01]  /*b650*/  @!P0 ST.E.64 desc[UR36][R8.64], R96 ;  /* 0x0000006008008985 */ /* 0x0001e2000c101b24 */
[----:B------:R-:W-:Y:S01]  /*b660*/  @!P5 LEA.HI R21, R21, R21, RZ, 0x1 ;  /* 0x000000151515d211 */ /* 0x000fe200078f08ff */
[----:B------:R-:W-:Y:S01]  /*b670*/  @!P2 IMAD.WIDE R12, R13, 0x4, R2 ;  /* 0x000000040d0ca825 */ /* 0x000fe200078e0202 */
[----:B------:R-:W-:Y:S01]  /*b680*/  @!P3 LOP3.LUT R19, R19, 0xfffffffe, RZ, 0xc0, !PT ;  /* 0xfffffffe1313b812 */ /* 0x000fe200078ec0ff */
[----:B------:R1:W-:Y:S01]  /*b690*/  @!P1 ST.E.64 desc[UR36][R10.64], R100 ;  /* 0x000000640a009985 */ /* 0x0003e2000c101b24 */
[----:B------:R-:W-:Y:S01]  /*b6a0*/  @!P6 LEA.HI R22, R22, R22, RZ, 0x1 ;  /* 0x000000161616e211 */ /* 0x000fe200078f08ff */
[----:B------:R-:W-:Y:S01]  /*b6b0*/  VIADD R18, R0, 0xc8 ;  /* 0x000000c800127836 */ /* 0x000fe20000000000 */
[----:B---3--:R-:W-:Y:S01]  /*b6c0*/  @!P4 LOP3.LUT R15, R20, 0xfffffffe, RZ, 0xc0, !PT ;  /* 0xfffffffe140fc812 */ /* 0x008fe200078ec0ff */
[----:B------:R-:W-:Y:S01]  /*b6d0*/  @!P2 ST.E.64 desc[UR36][R12.64], R104 ;  /* 0x000000680c00a985 */ /* 0x000fe2000c101b24 */
[----:B------:R-:W-:Y:S01]  /*b6e0*/  @!P5 LOP3.LUT R21, R21, 0xfffffffe, RZ, 0xc0, !PT ;  /* 0xfffffffe1515d812 */ /* 0x000fe200078ec0ff */
[----:B------:R-:W-:Y:S01]  /*b6f0*/  VIADD R20, R0, 0xd8 ;  /* 0x000000d800147836 */ /* 0x000fe20000000000 */
[----:B----4-:R-:W-:-:S02]  /*b700*/  @!P6 LOP3.LUT R17, R22, 0xfffffffe, RZ, 0xc0, !PT ;  /* 0xfffffffe1611e812 */ /* 0x010fc400078ec0ff */
[----:B------:R-:W-:Y:S01]  /*b710*/  ISETP.GE.AND P0, PT, R18, UR4, PT ;  /* 0x0000000412007c0c */ /* 0x000fe2000bf06270 */
[----:B0-----:R-:W-:Y:S01]  /*b720*/  @!P3 IMAD.WIDE R8, R19, 0x4, R2 ;  /* 0x000000041308b825 */ /* 0x001fe200078e0202 */
[----:B------:R-:W-:-:S03]  /*b730*/  ISETP.GE.AND P2, PT, R20, UR4, PT ;  /* 0x0000000414007c0c */ /* 0x000fc6000bf46270 */
[--C-:B-1----:R-:W-:Y:S01]  /*b740*/  @!P4 IMAD.WIDE R10, R15, 0x4, R2.reuse ;  /* 0x000000040f0ac825 */ /* 0x102fe200078e0202 */
[----:B------:R0:W-:Y:S03]  /*b750*/  @!P3 ST.E.64 desc[UR36][R8.64], R108 ;  /* 0x0000006c0800b985 */ /* 0x0001e6000c101b24 */
[--C-:B------:R-:W-:Y:S01]  /*b760*/  @!P5 IMAD.WIDE R14, R21, 0x4, R2.reuse ;  /* 0x00000004150ed825 */ /* 0x100fe200078e0202 */
[----:B------:R1:W-:Y:S03]  /*b770*/  @!P4 ST.E.64 desc[UR36][R10.64], R112 ;  /* 0x000000700a00c985 */ /* 0x0003e6000c101b24 */
[----:B------:R-:W-:Y:S01]  /*b780*/  VIADD R19, R0, 0xd0 ;  /* 0x000000d000137836 */ /* 0x000fe20000000000 */
[----:B------:R2:W-:Y:S01]  /*b790*/  @!P5 ST.E.64 desc[UR36][R14.64], R116 ;  /* 0x000000740e00d985 */ /* 0x0005e2000c101b24 */
[----:B------:R-:W-:Y:S01]  /*b7a0*/  @!P6 IMAD.WIDE R16, R17, 0x4, R2 ;  /* 0x000000041110e825 */ /* 0x000fe200078e0202 */
[----:B------:R-:W-:-:S02]  /*b7b0*/  @!P0 LEA.HI R18, R18, R18, RZ, 0x1 ;  /* 0x0000001212128211 */ /* 0x000fc400078f08ff */
[----:B------:R-:W-:Y:S01]  /*b7c0*/  ISETP.GE.AND P1, PT, R19, UR4, PT ;  /* 0x0000000413007c0c */ /* 0x000fe2000bf26270 */
[C---:B------:R-:W-:Y:S01]  /*b7d0*/  VIADD R21, R0.reuse, 0xe0 ;  /* 0x000000e000157836 */ /* 0x040fe20000000000 */
[----:B------:R3:W-:Y:S01]  /*b7e0*/  @!P6 ST.E.64 desc[UR36][R16.64], R120 ;  /* 0x000000781000e985 */ /* 0x0007e2000c101b24 */
[----:B0-----:R-:W-:Y:S01]  /*b7f0*/  VIADD R9, R0, 0xf8 ;  /* 0x000000f800097836 */ /* 0x001fe20000000000 */
[----:B------:R-:W-:Y:S01]  /*b800*/  @!P2 LEA.HI R20, R20, R20, RZ, 0x1 ;  /* 0x000000141414a211 */ /* 0x000fe200078f08ff */
[C---:B------:R-:W-:Y:S01]  /*b810*/  VIADD R12, R0.reuse, 0xe8 ;  /* 0x000000e8000c7836 */ /* 0x040fe20000000000 */
[----:B------:R-:W-:Y:S01]  /*b820*/  ISETP.GE.AND P3, PT, R21, UR4, PT ;  /* 0x0000000415007c0c */ /* 0x000fe2000bf66270 */
[----:B------:R-:W-:Y:S01]  /*b830*/  VIADD R13, R0, 0xf0 ;  /* 0x000000f0000d7836 */ /* 0x000fe20000000000 */
[----:B------:R-:W-:Y:S02]  /*b840*/  ISETP.GE.AND P6, PT, R9, UR4, PT ;  /* 0x0000000409007c0c */ /* 0x000fe4000bfc6270 */
[----:B------:R-:W-:-:S02]  /*b850*/  ISETP.GE.AND P4, PT, R12, UR4, PT ;  /* 0x000000040c007c0c */ /* 0x000fc4000bf86270 */
[----:B------:R-:W-:Y:S02]  /*b860*/  ISETP.GE.AND P5, PT, R13, UR4, PT ;  /* 0x000000040d007c0c */ /* 0x000fe4000bfa6270 */
[----:B------:R-:W-:-:S04]  /*b870*/  @!P1 LEA.HI R19, R19, R19, RZ, 0x1 ;  /* 0x0000001313139211 */ /* 0x000fc800078f08ff */
[----:B-1----:R-:W-:Y:S02]  /*b880*/  @!P1 LOP3.LUT R11, R19, 0xfffffffe, RZ, 0xc0, !PT ;  /* 0xfffffffe130b9812 */ /* 0x002fe400078ec0ff */
[----:B------:R-:W-:Y:S02]  /*b890*/  @!P3 LEA.HI R21, R21, R21, RZ, 0x1 ;  /* 0x000000151515b211 */ /* 0x000fe400078f08ff */
[----:B------:R-:W-:Y:S02]  /*b8a0*/  @!P6 LEA.HI R10, R9, R9, RZ, 0x1 ;  /* 0x00000009090ae211 */ /* 0x000fe400078f08ff */
[----:B------:R-:W-:Y:S02]  /*b8b0*/  @!P4 LEA.HI R12, R12, R12, RZ, 0x1 ;  /* 0x0000000c0c0cc211 */ /* 0x000fe400078f08ff */
[----:B------:R-:W-:Y:S02]  /*b8c0*/  @!P5 LEA.HI R8, R13, R13, RZ, 0x1 ;  /* 0x0000000d0d08d211 */ /* 0x000fe400078f08ff */
[----:B------:R-:W-:-:S02]  /*b8d0*/  @!P0 LOP3.LUT R9, R18, 0xfffffffe, RZ, 0xc0, !PT ;  /* 0xfffffffe12098812 */ /* 0x000fc400078ec0ff */
[----:B------:R-:W-:Y:S02]  /*b8e0*/  @!P2 LOP3.LUT R13, R20, 0xfffffffe, RZ, 0xc0, !PT ;  /* 0xfffffffe140da812 */ /* 0x000fe400078ec0ff */
[----:B--2---:R-:W-:Y:S02]  /*b8f0*/  @!P3 LOP3.LUT R15, R21, 0xfffffffe, RZ, 0xc0, !PT ;  /* 0xfffffffe150fb812 */ /* 0x004fe400078ec0ff */
        /* <DEDUP_REMOVED lines=17> */
.L_x_3415:
[----:B------:R-:W-:Y:S05]  /*ba10*/  BSYNC B0 ;  /* 0x0000000000007941 */ /* 0x000fea0003800000 */
.L_x_3414:
[----:B------:R-:W-:Y:S01]  /*ba20*/  IADD3 R7, R7, 0x8, RZ ;  /* 0x0000000807077810 */ /* 0x000fe20007ffe0ff */
[----:B0-2---:R2:W3:Y:S03]  /*ba30*/  SHFL.IDX PT, R3, R5, 0x1, 0x1c1f ;  /* 0x003c1f0005037f89 */ /* 0x0054e600000e0000 */
[----:B------:R-:W-:Y:S01]  /*ba40*/  ISETP.GE.AND P0, PT, R7, R6, PT ;  /* 0x000000060700720c */ /* 0x000fe20003f06270 */
[----:B-1----:R2:W4:-:S12]  /*ba50*/  SHFL.IDX PT, R2, R4, 0x1, 0x1c1f ;  /* 0x003c1f0004027f89 */ /* 0x00251800000e0000 */
[----:B--2---:R-:W-:Y:S05]  /*ba60*/  @P0 BRA `(.L_x_3378) ;  /* 0x0000005400640947 */ /* 0x004fea0003800000 */
        /* <DEDUP_REMOVED lines=14> */
[----:B------:R-:W-:-:S02]  /*bb50*/  VIADD R15, R0, 0x40 ;  /* 0x00000040000f7836 */ /* 0x000fc40000000000 */
[C---:B------:R-:W-:Y:S01]  /*bb60*/  @!P0 LEA.HI R4, R0.reuse, R0, RZ, 0x1 ;  /* 0x0000000000048211 */ /* 0x040fe200078f08ff */
[C---:B------:R-:W-:Y:S01]  /*bb70*/  VIADD R16, R0.reuse, 0x48 ;  /* 0x0000004800107836 */ /* 0x040fe20000000000 */
[----:B------:R-:W-:Y:S01]  /*bb80*/  @!P1 LEA.HI R6, R5, R5, RZ, 0x1 ;  /* 0x0000000505069211 */ /* 0x000fe200078f08ff */
[C---:B------:R-:W-:Y:S01]  /*bb90*/  VIADD R19, R0.reuse, 0x58 ;  /* 0x0000005800137836 */ /* 0x040fe20000000000 */
[----:B------:R-:W-:Y:S01]  /*bba0*/  @!P2 LEA.HI R8, R7, R7, RZ, 0x1 ;  /* 0x000000070708a211 */ /* 0x000fe200078f08ff */
[----:B------:R-:W-:Y:S01]  /*bbb0*/  VIADD R20, R0, 0x80 ;  /* 0x0000008000147836 */ /* 0x000fe20000000000 */
[----:B------:R-:W-:Y:S02]  /*bbc0*/  @!P0 LOP3.LUT R5, R4, 0xfffffffe, RZ, 0xc0, !PT ;  /* 0xfffffffe04058812 */ /* 0x000fe400078ec0ff */
[----:B------:R-:W-:Y:S02]  /*bbd0*/  @!P1 LOP3.LUT R7, R6, 0xfffffffe, RZ, 0xc0, !PT ;  /* 0xfffffffe06079812 */ /* 0x000fe400078ec0ff */
[----:B------:R-:W-:Y:S01]  /*bbe0*/  @!P2 LOP3.LUT R9, R8, 0xfffffffe, RZ, 0xc0, !PT ;  /* 0xfffffffe0809a812 */ /* 0x000fe200078ec0ff */
[----:B---34-:R-:W-:Y:S01]  /*bbf0*/  @!P0 IMAD.WIDE R4, R5, 0x4, R2 ;  /* 0x0000000405048825 */ /* 0x018fe200078e0202 */
        /* <DEDUP_REMOVED lines=28> */
[----:B------:R-:W-:Y:S01]  /*bdc0*/  @!P4 LOP3.LUT R17, R16, 0xfffffffe, RZ, 0xc0, !PT ;  /* 0xfffffffe1011c812 */ /* 0x000fe200078ec0ff */
[----:B------:R-:W-:Y:S01]  /*bdd0*/  VIADD R16, R0, 0x70 ;  /* 0x0000007000107836 */ /* 0x000fe20000000000 */
[----:B------:R-:W-:Y:S02]  /*bde0*/  ISETP.GE.AND P5, PT, R18, UR4, PT ;  /* 0x0000000412007c0c */ /* 0x000fe4000bfa6270 */
[----:B------:R-:W-:Y:S01]  /*bdf0*/  ISETP.GE.AND P6, PT, R19, UR4, PT ;  /* 0x0000000413007c0c */ /* 0x000fe2000bfc6270 */
[----:B0-----:R-:W-:-:S04]  /*be00*/  @!P0 IMAD.WIDE R4, R9, 0x4, R2 ;  /* 0x0000000409048825 */ /* 0x001fc800078e0202 */
[--C-:B-1----:R-:W-:Y:S01]  /*be10*/  @!P1 IMAD.WIDE R6, R13, 0x4, R2.reuse ;  /* 0x000000040d069825 */ /* 0x102fe200078e0202 */
[----:B------:R0:W-:Y:S01]  /*be20*/  @!P0 ST.E.64 desc[UR36][R4.64], R46 ;  /* 0x0000002e04008985 */ /* 0x0001e2000c101b24 */
[----:B------:R-:W-:Y:S02]  /*be30*/  ISETP.GE.AND P0, PT, R20, UR4, PT ;  /* 0x0000000414007c0c */ /* 0x000fe4000bf06270 */
[--C-:B------:R-:W-:Y:S01]  /*be40*/  @!P2 IMAD.WIDE R8, R11, 0x4, R2.reuse ;  /* 0x000000040b08a825 */ /* 0x100fe200078e0202 */
[----:B------:R1:W-:Y:S01]  /*be50*/  @!P1 ST.E.64 desc[UR36][R6.64], R50 ;  /* 0x0000003206009985 */ /* 0x0003e2000c101b24 */
[----:B------:R-:W-:Y:S02]  /*be60*/  @!P5 LEA.HI R18, R18, R18, RZ, 0x1 ;  /* 0x000000121212d211 */ /* 0x000fe400078f08ff */
[----:B------:R-:W-:Y:S01]  /*be70*/  @!P3 IMAD.WIDE R10, R15, 0x4, R2 ;  /* 0x000000040f0ab825 */ /* 0x000fe200078e0202 */
[----:B------:R2:W-:Y:S01]  /*be80*/  @!P2 ST.E.64 desc[UR36][R8.64], R54 ;  /* 0x000000360800a985 */ /* 0x0005e2000c101b24 */
[----:B------:R-:W-:-:S02]  /*be90*/  ISETP.GE.AND P2, PT, R16, UR4, PT ;  /* 0x0000000410007c0c */ /* 0x000fc4000bf46270 */
[----:B------:R-:W-:Y:S01]  /*bea0*/  @!P4 IMAD.WIDE R12, R17, 0x4, R2 ;  /* 0x00000004110cc825 */ /* 0x000fe200078e0202 */
[----:B------:R3:W-:Y:S01]  /*beb0*/  @!P3 ST.E.64 desc[UR36][R10.64], R58 ;  /* 0x0000003a0a00b985 */ /* 0x0007e2000c101b24 */
[----:B------:R-:W-:Y:S02]  /*bec0*/  @!P6 LEA.HI R19, R19, R19, RZ, 0x1 ;  /* 0x000000131313e211 */ /* 0x000fe400078f08ff */
[C---:B------:R-:W-:Y:S01]  /*bed0*/  VIADD R15, R0.reuse, 0x68 ;  /* 0x00000068000f7836 */ /* 0x040fe20000000000 */
[----:B------:R4:W-:Y:S01]  /*bee0*/  @!P4 ST.E.64 desc[UR36][R12.64], R62 ;  /* 0x0000003e0c00c985 */ /* 0x0009e2000c101b24 */
[----:B------:R-:W-:Y:S01]  /*bef0*/  VIADD R17, R0, 0x78 ;  /* 0x0000007800117836 */ /* 0x000fe20000000000 */
[----:B------:R-:W-:Y:S02]  /*bf00*/  ISETP.GE.AND P4, PT, R14, UR4, PT ;  /* 0x000000040e007c0c */ /* 0x000fe4000bf86270 */
[----:B------:R-:W-:Y:S02]  /*bf10*/  ISETP.GE.AND P3, PT, R15, UR4, PT ;  /* 0x000000040f007c0c */ /* 0x000fe4000bf66270 */
[----:B------:R-:W-:-:S02]  /*bf20*/  ISETP.GE.AND P1, PT, R17, UR4, PT ;  /* 0x0000000411007c0c */ /* 0x000fc4000bf26270 */
[----:B0-----:R-:W-:Y:S01]  /*bf30*/  @!P5 LOP3.LUT R5, R18, 0xfffffffe, RZ, 0xc0, !PT ;  /* 0xfffffffe1205d812 */ /* 0x001fe200078ec0ff */
[C---:B------:R-:W-:Y:S01]  /*bf40*/  VIADD R18, R0.reuse, 0x88 ;  /* 0x0000008800127836 */ /* 0x040fe20000000000 */
        /* <DEDUP_REMOVED lines=17> */
[----:B----4-:R-:W-:Y:S01]  /*c060*/  @!P0 LOP3.LUT R13, R20, 0xfffffffe, RZ, 0xc0, !PT ;  /* 0xfffffffe140d8812 */ /* 0x010fe200078ec0ff */
[----:B------:R-:W-:Y:S01]  /*c070*/  VIADD R20, R0, 0xb8 ;  /* 0x000000b800147836 */ /* 0x000fe20000000000 */
[----:B------:R-:W-:Y:S01]  /*c080*/  ISETP.GE.AND P6, PT, R18, UR4, PT ;  /* 0x0000000412007c0c */ /* 0x000fe2000bfc6270 */
[----:B0-----:R-:W-:Y:S01]  /*c090*/  @!P4 IMAD.WIDE R4, R9, 0x4, R2 ;  /* 0x000000040904c825 */ /* 0x001fe200078e0202 */
[----:B------:R-:W-:-:S03]  /*c0a0*/  ISETP.GE.AND P5, PT, R19, UR4, PT ;  /* 0x0000000413007c0c */ /* 0x000fc6000bfa6270 */
        /* <DEDUP_REMOVED lines=56> */
[C---:B------:R-:W-:Y:S01]  /*c430*/  VIADD R17, R0.reuse, 0xe8 ;  /* 0x000000e800117836 */ /* 0x040fe20000000000 */
[----:B------:R-:W-:Y:S01]  /*c440*/  @!P6 LEA.HI R19, R19, R19, RZ, 0x1 ;  /* 0x000000131313e211 */ /* 0x000fe200078f08ff */
        /* <DEDUP_REMOVED lines=16> */
[----:B---3--:R-:W-:Y:S02]  /*c550*/  @!P2 LOP3.LUT R11, R16, 0xfffffffe, RZ, 0xc0, !PT ;  /* 0xfffffffe100ba812 */ /* 0x008fe400078ec0ff */
        /* <DEDUP_REMOVED lines=19> */
.L_x_3412:
        /* <DEDUP_REMOVED lines=15> */
[----:B------:R-:W-:Y:S01]  /*c780*/  IMAD.MOV.U32 R5, RZ, RZ, R0 ;  /* 0x000000ffff057224 */ /* 0x000fe200078e0000 */
        /* <DEDUP_REMOVED lines=10> */
[----:B------:R-:W-:-:S05]  /*c830*/  IMAD.U32 R3, RZ, RZ, UR6 ;  /* 0x00000006ff037e24 */ /* 0x000fca000f8e00ff */
[----:B------:R-:W3:Y:S01]  /*c840*/  @P0 LDC R9, c[0x0][0xcf0] ;  /* 0x00033c00ff090b82 */ /* 0x000ee20000000800 */
[----:B0-----:R-:W-:-:S07]  /*c850*/  USHF.R.S32.HI UR8, URZ, 0x1f, UR7 ;  /* 0x0000001f3f087899 */ /* 0x001fce0008011407 */
[----:B------:R-:W0:Y:S01]  /*c860*/  S2UR UR10, SR_CTAID.Y ;  /* 0x00000000000a79c3 */ /* 0x000e220000002600 */
[C---:B-1----:R-:W-:Y:S02]  /*c870*/  IMAD R12, R10.reuse, UR8, RZ ;  /* 0x000000080a0c7c24 */ /* 0x042fe4000f8e02ff */
[----:B------:R-:W-:-:S04]  /*c880*/  IMAD.WIDE.U32 R2, R10, UR7, R2 ;  /* 0x000000070a027c25 */ /* 0x000fc8000f8e0002 */
[----:B------:R-:W-:Y:S01]  /*c890*/  IMAD R11, R11, UR7, R12 ;  /* 0x000000070b0b7c24 */ /* 0x000fe2000f8e020c */
[----:B------:R-:W0:Y:S01]  /*c8a0*/  LDC R8, c[0x0][0xd50] ;  /* 0x00035400ff087b82 */ /* 0x000e220000000800 */
[----:B--2---:R-:W-:-:S04]  /*c8b0*/  @P0 IMAD.HI.U32 R4, R0, R7, RZ ;  /* 0x0000000700040227 */ /* 0x004fc800078e00ff */
[----:B------:R-:W-:Y:S02]  /*c8c0*/  IMAD R7, RZ, RZ, -UR61 ;  /* 0x8000003dff077e24 */ /* 0x000fe4000f8e02ff */
[----:B------:R-:W-:Y:S01]  /*c8d0*/  IMAD.IADD R3, R11, 0x1, R3 ;  /* 0x000000010b037824 */ /* 0x000fe200078e0203 */
[----:B---3--:R-:W-:Y:S01]  /*c8e0*/  @P0 SHF.R.U32.HI R5, RZ, R9, R4 ;  /* 0x00000009ff050219 */ /* 0x008fe20000011604 */
[----:B0-----:R-:W-:-:S03]  /*c8f0*/  IMAD R9, R8, R7, UR10 ;  /* 0x0000000a08097e24 */ /* 0x001fc6000f8e0207 */
[----:B------:R-:W-:Y:S01]  /*c900*/  IADD3 R7, -R5, RZ, RZ ;  /* 0x000000ff05077210 */ /* 0x000fe20007ffe1ff */
        /* <DEDUP_REMOVED lines=20> */
.L_x_3376:
[----:B------:R-:W-:-:S08]  /*ca50*/  NOP ;  /* 0x0000000000007918 */ /* 0x000fd00000000000 */
[----:B0-----:R-:W0:-:S00]  /*ca60*/  USETMAXREG.DEALLOC.CTAPOOL 0x28 ;  /* 0x00000028000079c8 */ /* 0x001e0000080e0500 */
[----:B0-----:R-:W-:-:S06]  /*ca70*/  LOP3.LUT R17, R0, 0x3, RZ, 0xc0, !PT ;  /* 0x0000000300117812 */ /* 0x001fcc00078ec0ff */
[----:B------:R-:W0:Y:S01]  /*ca80*/  S2UR UR6, SR_CTAID.Y ;  /* 0x00000000000679c3 */ /* 0x000e220000002600 */
[----:B------:R-:W1:Y:S07]  /*ca90*/  SHFL.IDX PT, R0, R17, RZ, 0x1f ;  /* 0x00001fff11007589 */ /* 0x000e6e00000e0000 */
[----:B------:R-:W2:Y:S01]  /*caa0*/  S2UR UR43, SR_CTAID.Z ;  /* 0x00000000002b79c3 */ /* 0x000ea20000002700 */
[----:B-1----:R-:W-:-:S13]  /*cab0*/  ISETP.NE.AND P0, PT, R0, RZ, PT ;  /* 0x000000ff0000720c */ /* 0x002fda0003f05270 */
[----:B0-2---:R-:W-:Y:S05]  /*cac0*/  @!P0 BRA `(.L_x_3416) ;  /* 0x0000000000288947 */ /* 0x005fea0003800000 */
        /* <DEDUP_REMOVED lines=10> */
.L_x_3416:
[----:B------:R-:W-:Y:S01]  /*cb70*/  ULDC UR7, c[0x0][0xd50] ;  /* 0x0003540000077ab9 */ /* 0x000fe20000000800 */
[----:B------:R-:W-:Y:S01]  /*cb80*/  UMOV UR39, UR6 ;  /* 0x0000000600277c82 */ /* 0x000fe20008000000 */
[----:B------:R-:W-:-:S11]  /*cb90*/  UISETP.NE.AND UP0, UPT, UR7, 0x1, UPT ;  /* 0x000000010700788c */ /* 0x000fd6000bf05270 */
[----:B------:R-:W-:Y:S01]  /*cba0*/  @UP0 ULDC UR4, c[0x0][0xd54] ;  /* 0x0003550000040ab9 */ /* 0x000fe20000000800 */
[----:B------:R-:W-:Y:S01]  /*cbb0*/  @UP0 ULDC UR8, c[0x0][0xd58] ;  /* 0x0003560000080ab9 */ /* 0x000fe20000000800 */
[----:B------:R-:W-:-:S04]  /*cbc0*/  UIMAD.WIDE.U32 UR4, UR6, UR4, URZ ;  /* 0x00000004060472a5 */ /* 0x000fc8000f8e003f */
[----:B------:R-:W-:-:S12]  /*cbd0*/  @UP0 USHF.R.U32.HI UR39, URZ, UR8, UR5 ;  /* 0x000000083f270299 */ /* 0x000fd80008011605 */
.L_x_3417:
[----:B------:R-:W-:Y:S01]  /*cbe0*/  ISETP.LE.AND P0, PT, RZ, UR43, PT ;  /* 0x0000002bff007c0c */ /* 0x000fe2000bf03270 */
[----:B------:R-:W-:Y:S01]  /*cbf0*/  UIADD3 UR4, -UR39, URZ, URZ ;  /* 0x0000003f27047290 */ /* 0x000fe2000fffe13f */
[----:B------:R-:W-:Y:S02]  /*cc00*/  IMAD.MOV.U32 R21, RZ, RZ, 0x1 ;  /* 0x00000001ff157424 */ /* 0x000fe400078e00ff */
[----:B------:R-:W-:Y:S01]  /*cc10*/  IMAD.MOV.U32 R8, RZ, RZ, RZ ;  /* 0x000000ffff087224 */ /* 0x000fe200078e00ff */
[----:B------:R-:W-:Y:S01]  /*cc20*/  UIMAD UR6, UR7, UR4, UR6 ;  /* 0x00000004070672a4 */ /* 0x000fe2000f8e0206 */
[----:B------:R-:W-:-:S07]  /*cc30*/  IMAD.MOV.U32 R4, RZ, RZ, 0x1 ;  /* 0x00000001ff047424 */ /* 0x000fce00078e00ff */
[----:B------:R-:W-:Y:S05]  /*cc40*/  @!P0 BRA `(.L_x_3418) ;  /* 0x00000040001c8947 */ /* 0x000fea0003800000 */
[----:B------:R-:W-:Y:S01]  /*cc50*/  ULDC.64 UR4, c[0x0][0xb20] ;  /* 0x0002c80000047ab9 */ /* 0x000fe20000000a00 */
[----:B------:R-:W-:Y:S01]  /*cc60*/  ULDC UR41, c[0x0][0x2f0] ;  /* 0x0000bc0000297ab9 */ /* 0x000fe20000000800 */
[----:B------:R-:W-:Y:S01]  /*cc70*/  UISETP.NE.U32.AND UP0, UPT, UR4, URZ, UPT ;  /* 0x0000003f0400728c */ /* 0x000fe2000bf05070 */
[----:B------:R-:W-:-:S03]  /*cc80*/  IMAD.MOV.U32 R29, RZ, RZ, RZ ;  /* 0x000000ffff1d7224 */ /* 0x000fc600078e00ff */
[----:B------:R-:W-:-:S06]  /*cc90*/  UISETP.NE.AND.EX UP0, UPT, UR5, URZ, UPT, UP0 ;  /* 0x0000003f0500728c */ /* 0x000fcc000bf05300 */
[----:B------:R-:W-:-:S05]  /*cca0*/  PLOP3.LUT P0, PT, PT, PT, UP0, 0x80, 0x0 ;  /* 0x000000000000781c */ /* 0x000fca0003f0f008 */
[----:B------:R-:W-:Y:S02]  /*ccb0*/  @UP0 ULDC.64 UR4, c[0x0][0xb20] ;  /* 0x0002c80000040ab9 */ /* 0x000fe40000000a00 */
[----:B------:R-:W-:-:S06]  /*ccc0*/  @UP0 UIMAD.WIDE UR4, UR43, 0x4, UR4 ;  /* 0x000000042b0408a5 */ /* 0x000fcc000f8e0204 */
[----:B------:R-:W-:Y:S02]  /*ccd0*/  IMAD.U32 R2, RZ, RZ, UR4 ;  /* 0x00000004ff027e24 */ /* 0x000fe4000f8e00ff */
[----:B------:R-:W-:Y:S01]  /*cce0*/  IMAD.U32 R3, RZ, RZ, UR5 ;  /* 0x00000005ff037e24 */ /* 0x000fe2000f8e00ff */
[----:B------:R-:W-:Y:S02]  /*ccf0*/  ULDC.64 UR4, c[0x0][0x418] ;  /* 0x0001060000047ab9 */ /* 0x000fe40000000a00 */
[----:B------:R-:W-:Y:S02]  /*cd00*/  UISETP.NE.U32.AND UP0, UPT, UR4, URZ, UPT ;  /* 0x0000003f0400728c */ /* 0x000fe4000bf05070 */
[----:B------:R0:W5:Y:S01]  /*cd10*/  @P0 LDG.E R29, desc[UR36][R2.64] ;  /* 0x00000024021d0981 */ /* 0x000162000c1e1900 */
[----:B------:R-:W-:Y:S01]  /*cd20*/  ULDC UR4, c[0x0][0x424] ;  /* 0x0001090000047ab9 */ /* 0x000fe20000000800 */
[----:B------:R-:W-:Y:S02]  /*cd30*/  UISETP.NE.AND.EX UP0, UPT, UR5, URZ, UPT, UP0 ;  /* 0x0000003f0500728c */ /* 0x000fe4000bf05300 */
[----:B------:R-:W-:-:S02]  /*cd40*/  ULOP3.LUT UR44, UR6, 0xffff, URZ, 0xc0, !UPT ;  /* 0x0000ffff062c7892 */ /* 0x000fc4000f8ec03f */
[----:B------:R-:W-:Y:S01]  /*cd50*/  USEL UR4, UR4, 0x1, UP0 ;  /* 0x0000000104047887 */ /* 0x000fe20008000000 */
[----:B------:R-:W-:-:S03]  /*cd60*/  UMOV UR38, URZ ;  /* 0x0000003f00267c82 */ /* 0x000fc60008000000 */
[----:B------:R-:W-:-:S04]  /*cd70*/  UIMAD UR41, UR4, UR41, URZ ;  /* 0x00000029042972a4 */ /* 0x000fc8000f8e023f */
[----:B------:R-:W-:Y:S02]  /*cd80*/  UISETP.GE.AND UP0, UPT, UR41, 0x1, UPT ;  /* 0x000000012900788c */ /* 0x000fe4000bf06270 */
[----:B------:R-:W-:-:S04]  /*cd90*/  UIADD3 UR4, UR41, 0x3f, URZ ;  /* 0x0000003f29047890 */ /* 0x000fc8000fffe03f */
[----:B------:R-:W-:Y:S01]  /*cda0*/  PLOP3.LUT P0, PT, PT, PT, UP0, 0x80, 0x0 ;  /* 0x000000000000781c */ /* 0x000fe20003f0f008 */
[----:B------:R-:W-:-:S04]  /*cdb0*/  USHF.R.S32.HI UR5, URZ, 0x1f, UR4 ;  /* 0x0000001f3f057899 */ /* 0x000fc80008011404 */
[----:B------:R-:W-:-:S04]  /*cdc0*/  ULEA.HI UR5, UR5, UR4, URZ, 0x6 ;  /* 0x0000000405057291 */ /* 0x000fc8000f8f303f */
[----:B------:R-:W-:-:S04]  /*cdd0*/  USHF.R.S32.HI UR40, URZ, 0x6, UR5 ;  /* 0x000000063f287899 */ /* 0x000fc80008011405 */
[----:B0-----:R-:W-:Y:S08]  /*cde0*/  @!P0 BRA `(.L_x_3419) ;  /* 0x0000000000848947 */ /* 0x001ff00003800000 */
        /* <DEDUP_REMOVED lines=33> */
.L_x_3419:
[----:B------:R-:W-:Y:S02]  /*d000*/  UIMAD UR45, UR44, UR38, URZ ;  /* 0x000000262c2d72a4 */ /* 0x000fe4000f8e023f */
[----:B------:R-:W-:Y:S02]  /*d010*/  IMAD.U32 R3, RZ, RZ, UR38 ;  /* 0x00000026ff037e24 */ /* 0x000fe4000f8e00ff */
[----:B------:R-:W-:Y:S02]  /*d020*/  IMAD.MOV.U32 R8, RZ, RZ, RZ ;  /* 0x000000ffff087224 */ /* 0x000fe400078e00ff */
[----:B------:R-:W-:Y:S02]  /*d030*/  IMAD.MOV.U32 R4, RZ, RZ, 0x1 ;  /* 0x00000001ff047424 */ /* 0x000fe400078e00ff */
[----:B------:R-:W-:-:S05]  /*d040*/  IMAD.U32 R28, RZ, RZ, UR45 ;  /* 0x0000002dff1c7e24 */ /* 0x000fca000f8e00ff */
[----:B------:R-:W-:-:S04]  /*d050*/  VIADDMNMX R28, R28, R3, UR40, PT ;  /* 0x000000281c1c7e46 */ /* 0x000fc8000b800103 */
        /* <DEDUP_REMOVED lines=21> */
[----:B------:R-:W-:Y:S02]  /*d1b0*/  IMAD.MOV.U32 R12, RZ, RZ, 0x1 ;  /* 0x00000001ff0c7424 */ /* 0x000fe400078e00ff */
[----:B------:R-:W-:-:S07]  /*d1c0*/  IMAD.MOV.U32 R13, RZ, RZ, RZ ;  /* 0x000000ffff0d7224 */ /* 0x000fce00078e00ff */
[----:B------:R-:W-:-:S07]  /*d1d0*/  LEPC R20, `(.L_x_3420) ;  /* 0x000000001014794e */ /* 0x000fce0000000000 */
[----:B0----5:R-:W-:Y:S05]  /*d1e0*/  CALL.ABS.NOINC R2 ;  /* 0x0000000002007343 */ /* 0x021fea0003c00000 */
.L_x_3420:
        /* <DEDUP_REMOVED lines=20> */
.L_x_3422:
[----:B------:R0:W1:Y:S01]  /*d330*/  LDC.64 R2, c[0x4][R16] ;  /* 0x0100000010027b82 */ /* 0x0000620000000a00 */
[----:B------:R-:W-:Y:S01]  /*d340*/  ULDC.64 UR4, c[0x4][0xf0] ;  /* 0x01003c0000047ab9 */ /* 0x000fe20000000a00 */
[----:B------:R-:W-:Y:S01]  /*d350*/  ULDC.64 UR6, c[0x4][0xf8] ;  /* 0x01003e0000067ab9 */ /* 0x000fe20000000a00 */
[----:B------:R-:W-:Y:S01]  /*d360*/  IMAD.U32 R4, RZ, RZ, UR4 ;  /* 0x00000004ff047e24 */ /* 0x000fe2000f8e00ff */
[----:B------:R-:W-:Y:S01]  /*d370*/  MOV R8, 0x70 ;  /* 0x0000007000087802 */ /* 0x000fe20000000f00 */
[----:B------:R-:W-:Y:S01]  /*d380*/  IMAD.U32 R5, RZ, RZ, UR5 ;  /* 0x00000005ff057e24 */ /* 0x000fe2000f8e00ff */
[----:B------:R-:W-:Y:S01]  /*d390*/  ULDC.64 UR4, c[0x4][0x50] ;  /* 0x0100140000047ab9 */ /* 0x000fe20000000a00 */
[----:B------:R-:W-:Y:S02]  /*d3a0*/  IMAD.U32 R6, RZ, RZ, UR6 ;  /* 0x00000006ff067e24 */ /* 0x000fe4000f8e00ff */
[----:B------:R-:W-:Y:S02]  /*d3b0*/  IMAD.U32 R7, RZ, RZ, UR7 ;  /* 0x00000007ff077e24 */ /* 0x000fe4000f8e00ff */
[----:B------:R-:W-:-:S02]  /*d3c0*/  IMAD.U32 R10, RZ, RZ, UR4 ;  /* 0x00000004ff0a7e24 */ /* 0x000fc4000f8e00ff */
[----:B------:R-:W-:Y:S02]  /*d3d0*/  IMAD.U32 R11, RZ, RZ, UR5 ;  /* 0x00000005ff0b7e24 */ /* 0x000fe4000f8e00ff */
[----:B------:R-:W-:Y:S02]  /*d3e0*/  IMAD.MOV.U32 R12, RZ, RZ, 0x1 ;  /* 0x00000001ff0c7424 */ /* 0x000fe400078e00ff */
[----:B0-----:R-:W-:-:S07]  /*d3f0*/  IMAD.MOV.U32 R13, RZ, RZ, RZ ;  /* 0x000000ffff0d7224 */ /* 0x001fce00078e00ff */
[----:B------:R-:W-:-:S07]  /*d400*/  LEPC R20, `(.L_x_3421) ;  /* 0x000000001014794e */ /* 0x000fce0000000000 */
[----:B-1----:R-:W-:Y:S05]  /*d410*/  CALL.ABS.NOINC R2 ;  /* 0x0000000002007343 */ /* 0x002fea0003c00000 */
.L_x_3421:
[----:B------:R-:W-:Y:S01]  /*d420*/  ULDC.64 UR4, c[0x0][0xaf0] ;  /* 0x0002bc0000047ab9 */ /* 0x000fe20000000a00 */
[----:B------:R-:W-:Y:S01]  /*d430*/  IMAD.U32 R25, RZ, RZ, UR43 ;  /* 0x0000002bff197e24 */ /* 0x000fe2000f8e00ff */
[----:B------:R-:W-:Y:S01]  /*d440*/  UISETP.NE.U32.AND UP0, UPT, UR4, URZ, UPT ;  /* 0x0000003f0400728c */ /* 0x000fe2000bf05070 */
[----:B------:R-:W0:Y:S03]  /*d450*/  LDC R11, c[0x0][0x430] ;  /* 0x00010c00ff0b7b82 */ /* 0x000e260000000800 */
[----:B------:R-:W-:-:S06]  /*d460*/  UISETP.NE.AND.EX UP0, UPT, UR5, URZ, UPT, UP0 ;  /* 0x0000003f0500728c */ /* 0x000fcc000bf05300 */
[----:B------:R-:W-:-:S05]  /*d470*/  PLOP3.LUT P0, PT, PT, PT, UP0, 0x80, 0x0 ;  /* 0x000000000000781c */ /* 0x000fca0003f0f008 */
[----:B------:R-:W-:Y:S02]  /*d480*/  @UP0 ULDC.64 UR4, c[0x0][0xaf0] ;  /* 0x0002bc0000040ab9 */ /* 0x000fe40000000a00 */
[----:B------:R-:W-:-:S06]  /*d490*/  @UP0 UIMAD.WIDE UR4, UR43, 0x4, UR4 ;  /* 0x000000042b0408a5 */ /* 0x000fcc000f8e0204 */
[----:B------:R-:W-:Y:S01]  /*d4a0*/  IMAD.U32 R2, RZ, RZ, UR4 ;  /* 0x00000004ff027e24 */ /* 0x000fe2000f8e00ff */
[C---:B------:R-:W-:Y:S01]  /*d4b0*/  LOP3.LUT R6, R24.reuse, 0x7f, RZ, 0xc0, !PT ;  /* 0x0000007f18067812 */ /* 0x040fe200078ec0ff */
[----:B------:R-:W-:Y:S02]  /*d4c0*/  IMAD.U32 R3, RZ, RZ, UR5 ;  /* 0x00000005ff037e24 */ /* 0x000fe4000f8e00ff */
[----:B------:R-:W-:Y:S01]  /*d4d0*/  IMAD.SHL.U32 R0, R24, 0x10, RZ ;  /* 0x0000001018007824 */ /* 0x000fe200078e00ff */
[----:B------:R-:W-:Y:S01]  /*d4e0*/  LEA R18, R28, 0xffffffc0, 0x6 ;  /* 0xffffffc01c127811 */ /* 0x000fe200078e30ff */
[----:B------:R-:W-:Y:S01]  /*d4f0*/  ULDC UR4, c[0x0][0x320] ;  /* 0x0000c80000047ab9 */ /* 0x000fe20000000800 */
[----:B------:R1:W2:Y:S01]  /*d500*/  @P0 LDG.E R25, desc[UR36][R2.64] ;  /* 0x0000002402190981 */ /* 0x0002a2000c1e1900 */
[----:B------:R-:W-:Y:S02]  /*d510*/  SHF.R.U32.HI R5, RZ, 0x3, R6 ;  /* 0x00000003ff057819 */ /* 0x000fe40000011606 */
[----:B------:R-:W-:-:S02]  /*d520*/  LOP3.LUT R4, R0, 0x70, RZ, 0xc0, !PT ;  /* 0x0000007000047812 */ /* 0x000fc400078ec0ff */
[----:B0-----:R-:W-:Y:S02]  /*d530*/  ISETP.NE.AND P1, PT, R11, 0x1, PT ;  /* 0x000000010b00780c */ /* 0x001fe40003f25270 */
[----:B------:R-:W-:Y:S02]  /*d540*/  LOP3.LUT R31, R4, R5, RZ, 0xfc, !PT ;  /* 0x00000005041f7212 */ /* 0x000fe400078efcff */
[----:B------:R-:W-:-:S03]  /*d550*/  LOP3.LUT R16, R16, 0xffffefff, RZ, 0xc0, !PT ;  /* 0xffffefff10107812 */ /* 0x000fc600078ec0ff */
[----:B------:R-:W-:-:S04]  /*d560*/  IMAD.IADD R4, R31, 0x1, R18 ;  /* 0x000000011f047824 */ /* 0x000fc800078e0212 */
[C---:B-----5:R-:W-:Y:S01]  /*d570*/  IMAD.IADD R10, R4.reuse, 0x1, R29 ;  /* 0x00000001040a7824 */ /* 0x060fe200078e021d */
[----:B------:R-:W-:Y:S01]  /*d580*/  ISETP.GE.AND P0, PT, R4, UR41, PT ;  /* 0x0000002904007c0c */ /* 0x000fe2000bf06270 */
[----:B------:R-:W0:Y:S01]  /*d590*/  @P1 LDC R0, c[0x0][0x434] ;  /* 0x00010d00ff001b82 */ /* 0x000e220000000800 */
[----:B------:R-:W-:Y:S01]  /*d5a0*/  @P1 LOP3.LUT R16, R16, 0x1000, RZ, 0xfc, !PT ;  /* 0x0000100010101812 */ /* 0x000fe200078efcff */
[----:B------:R-:W-:Y:S01]  /*d5b0*/  IMAD.MOV.U32 R7, RZ, RZ, R10 ;  /* 0x000000ffff077224 */ /* 0x000fe200078e000a */
[----:B------:R-:W-:-:S05]  /*d5c0*/  ISETP.GT.U32.OR P0, PT, R31, 0x3f, P0 ;  /* 0x0000003f1f00780c */ /* 0x000fca0000704470 */
[----:B-1----:R-:W1:Y:S08]  /*d5d0*/  @P1 LDC R3, c[0x0][0x438] ;  /* 0x00010e00ff031b82 */ /* 0x002e700000000800 */
[----:B------:R-:W3:Y:S08]  /*d5e0*/  @!P0 LDC.64 R8, c[0x0][0x428] ;  /* 0x00010a00ff088b82 */ /* 0x000ef00000000a00 */
[----:B------:R-:W4:Y:S01]  /*d5f0*/  @!P0 LDC.64 R4, c[0x0][0x418] ;  /* 0x00010600ff048b82 */ /* 0x000f220000000a00 */
[----:B0-----:R-:W-:-:S05]  /*d600*/  @P1 IMAD.HI.U32 R0, R10, R0, RZ ;  /* 0x000000000a001227 */ /* 0x001fca00078e00ff */
[----:B-1----:R-:W-:-:S04]  /*d610*/  @P1 SHF.R.U32.HI R7, RZ, R3, R0 ;  /* 0x00000003ff071219 */ /* 0x002fc80000011600 */
        /* <DEDUP_REMOVED lines=8> */
[----:B------:R-:W-:-:S05]  /*d6a0*/  @!P0 LEA.HI.X R5, R2, R5, R0, 0x2, P1 ;  /* 0x0000000502058211 */ /* 0x000fca00008f1400 */
[----:B------:R0:W2:Y:S01]  /*d6b0*/  @!P0 LDG.E R3, desc[UR36][R4.64] ;  /* 0x0000002404038981 */ /* 0x0000a2000c1e1900 */
[----:B------:R-:W-:Y:S02]  /*d6c0*/  CS2R R26, SRZ ;  /* 0x00000000001a7805 */ /* 0x000fe4000001ff00 */
[----:B------:R-:W-:Y:S01]  /*d6d0*/  LOP3.LUT R16, R16, 0xffffffdf, RZ, 0xc0, !PT ;  /* 0xffffffdf10107812 */ /* 0x000fe200078ec0ff */
[----:B------:R-:W-:-:S04]  /*d6e0*/  IMAD.MOV R19, RZ, RZ, -R7 ;  /* 0x000000ffff137224 */ /* 0x000fc800078e0a07 */
[----:B------:R-:W-:Y:S02]  /*d6f0*/  IMAD R19, R11, R19, R10 ;  /* 0x000000130b137224 */ /* 0x000fe400078e020a */
[----:B0-----:R-:W-:-:S05]  /*d700*/  IMAD.SHL.U32 R5, R24, 0x8, RZ ;  /* 0x0000000818057824 */ /* 0x001fca00078e00ff */
[----:B------:R-:W-:-:S04]  /*d710*/  LOP3.LUT R22, R5, 0x38, RZ, 0xc0, !PT ;  /* 0x0000003805167812 */ /* 0x000fc800078ec0ff */
[C---:B------:R-:W-:Y:S02]  /*d720*/  LOP3.LUT R0, R22.reuse, 0x40, RZ, 0xfc, !PT ;  /* 0x0000004016007812 */ /* 0x040fe400078efcff */
[----:B------:R-:W-:Y:S02]  /*d730*/  LOP3.LUT R2, R22, 0x80, RZ, 0xfc, !PT ;  /* 0x0000008016027812 */ /* 0x000fe400078efcff */
[----:B------:R-:W-:Y:S02]  /*d740*/  ISETP.GE.AND P2, PT, R0, UR4, PT ;  /* 0x0000000400007c0c */ /* 0x000fe4000bf46270 */
[----:B------:R-:W-:Y:S02]  /*d750*/  ISETP.GE.AND P1, PT, R2, UR4, PT ;  /* 0x0000000402007c0c */ /* 0x000fe4000bf26270 */
[----:B------:R-:W-:Y:S02]  /*d760*/  SEL R0, RZ, 0xffffffff, P2 ;  /* 0xffffffffff007807 */ /* 0x000fe40001000000 */
[----:B------:R-:W-:-:S02]  /*d770*/  LOP3.LUT R2, R22, 0xc0, RZ, 0xfc, !PT ;  /* 0x000000c016027812 */ /* 0x000fc400078efcff */
[C---:B------:R-:W-:Y:S02]  /*d780*/  LOP3.LUT R35, R22.reuse, 0x100, RZ, 0xfc, !PT ;  /* 0x0000010016237812 */ /* 0x040fe400078efcff */
[C---:B------:R-:W-:Y:S02]  /*d790*/  LOP3.LUT R34, R22.reuse, 0x140, RZ, 0xfc, !PT ;  /* 0x0000014016227812 */ /* 0x040fe400078efcff */
[----:B------:R-:W-:Y:S02]  /*d7a0*/  LOP3.LUT R4, R22, 0x180, RZ, 0xfc, !PT ;  /* 0x0000018016047812 */ /* 0x000fe400078efcff */
[----:B------:R-:W-:Y:S02]  /*d7b0*/  @P2 LOP3.LUT R16, R16, 0x20, RZ, 0xfc, !PT ;  /* 0x0000002010102812 */ /* 0x000fe400078efcff */
[----:B------:R-:W-:Y:S02]  /*d7c0*/  ISETP.GE.AND P2, PT, R35, UR4, PT ;  /* 0x0000000423007c0c */ /* 0x000fe4000bf46270 */
[----:B------:R-:W-:-:S02]  /*d7d0*/  LOP3.LUT R16, R16, 0xfffffdff, RZ, 0xc0, !PT ;  /* 0xfffffdff10107812 */ /* 0x000fc400078ec0ff */
[C---:B------:R-:W-:Y:S02]  /*d7e0*/  LOP3.LUT R37, R22.reuse, 0x1c0, RZ, 0xfc, !PT ;  /* 0x000001c016257812 */ /* 0x040fe400078efcff */
[--C-:B--2---:R-:W-:Y:S01]  /*d7f0*/  @!P0 SHF.R.S32.HI R27, RZ, 0x1f, R3.reuse ;  /* 0x0000001fff1b8819 */ /* 0x104fe20000011403 */
[----:B------:R-:W-:Y:S01]  /*d800*/  @!P0 IMAD.MOV.U32 R26, RZ, RZ, R3 ;  /* 0x000000ffff1a8224 */ /* 0x000fe200078e0003 */
[----:B------:R-:W-:Y:S01]  /*d810*/  ISETP.GE.AND P0, PT, R22, UR4, PT ;  /* 0x0000000416007c0c */ /* 0x000fe2000bf06270 */
[----:B------:R-:W-:-:S03]  /*d820*/  IMAD.SHL.U32 R3, R0, 0x2, RZ ;  /* 0x0000000200037824 */ /* 0x000fc600078e00ff */
[----:B------:R-:W-:-:S04]  /*d830*/  SEL R0, RZ, 0x1, P0 ;  /* 0x00000001ff007807 */ /* 0x000fc80000000000 */
[----:B------:R-:W-:Y:S02]  /*d840*/  LOP3.LUT R0, R3, 0x2, R0, 0xe2, !PT ;  /* 0x0000000203007812 */ /* 0x000fe400078ee200 */
[----:B------:R-:W-:-:S03]  /*d850*/  SEL R3, RZ, 0x4, P1 ;  /* 0x00000004ff037807 */ /* 0x000fc60000800000 */
[----:B------:R-:W-:Y:S02]  /*d860*/  @P0 LOP3.LUT R16, R16, 0x200, RZ, 0xfc, !PT ;  /* 0x0000020010100812 */ /* 0x000fe400078efcff */
[----:B------:R-:W-:Y:S02]  /*d870*/  ISETP.GE.AND P0, PT, R2, UR4, PT ;  /* 0x0000000402007c0c */ /* 0x000fe4000bf06270 */
[----:B------:R-:W-:Y:S02]  /*d880*/  LOP3.LUT R16, R16, 0xffffffef, RZ, 0xc0, !PT ;  /* 0xffffffef10107812 */ /* 0x000fe400078ec0ff */
[----:B------:R-:W-:Y:S02]  /*d890*/  SEL R2, RZ, 0x8, P0 ;  /* 0x00000008ff027807 */ /* 0x000fe40000000000 */
[----:B------:R-:W-:Y:S02]  /*d8a0*/  @P1 LOP3.LUT R16, R16, 0x10, RZ, 0xfc, !PT ;  /* 0x0000001010101812 */ /* 0x000fe400078efcff */
[----:B------:R-:W-:-:S02]  /*d8b0*/  ISETP.GE.AND P1, PT, R34, UR4, PT ;  /* 0x0000000422007c0c */ /* 0x000fc4000bf26270 */
[----:B------:R-:W-:Y:S02]  /*d8c0*/  LOP3.LUT R16, R16, 0xfffffff7, RZ, 0xc0, !PT ;  /* 0xfffffff710107812 */ /* 0x000fe400078ec0ff */
[----:B------:R-:W-:Y:S02]  /*d8d0*/  LOP3.LUT R2, R2, R0, R3, 0xfe, !PT ;  /* 0x0000000002027212 */ /* 0x000fe400078efe03 */
[----:B------:R-:W-:Y:S02]  /*d8e0*/  @P0 LOP3.LUT R16, R16, 0x8, RZ, 0xfc, !PT ;  /* 0x0000000810100812 */ /* 0x000fe400078efcff */
[----:B------:R-:W-:Y:S02]  /*d8f0*/  ISETP.GE.AND P0, PT, R4, UR4, PT ;  /* 0x0000000404007c0c */ /* 0x000fe4000bf06270 */
[----:B------:R-:W-:Y:S02]  /*d900*/  LOP3.LUT R16, R16, 0xfffffffb, RZ, 0xc0, !PT ;  /* 0xfffffffb10107812 */ /* 0x000fe400078ec0ff */
[----:B------:R-:W-:-:S02]  /*d910*/  SEL R33, RZ, 0x40, P0 ;  /* 0x00000040ff217807 */ /* 0x000fc40000000000 */
[----:B------:R-:W-:Y:S02]  /*d920*/  @P2 LOP3.LUT R16, R16, 0x4, RZ, 0xfc, !PT ;  /* 0x0000000410102812 */ /* 0x000fe400078efcff */
[----:B------:R-:W-:Y:S01]  /*d930*/  ISETP.GE.AND P0, PT, R37, UR4, PT ;  /* 0x0000000425007c0c */ /* 0x000fe2000bf06270 */
[----:B------:R-:W-:Y:S01]  /*d940*/  UMOV UR4, 0xffffffff ;  /* 0xffffffff00047882 */ /* 0x000fe20000000000 */
[----:B------:R-:W-:Y:S02]  /*d950*/  SEL R3, RZ, 0x10, P2 ;  /* 0x00000010ff037807 */ /* 0x000fe40001000000 */
[----:B------:R-:W-:Y:S02]  /*d960*/  LOP3.LUT R16, R16, 0xfffffffd, RZ, 0xc0, !PT ;  /* 0xfffffffd10107812 */ /* 0x000fe400078ec0ff */
[----:B------:R-:W-:Y:S02]  /*d970*/  SEL R4, RZ, 0x20, P1 ;  /* 0x00000020ff047807 */ /* 0x000fe40000800000 */
[----:B------:R-:W-:-:S02]  /*d980*/  SEL R0, RZ, 0x80, P0 ;  /* 0x00000080ff007807 */ /* 0x000fc40000000000 */
[----:B------:R-:W-:Y:S02]  /*d990*/  @P1 LOP3.LUT R16, R16, 0x2, RZ, 0xfc, !PT ;  /* 0x0000000210101812 */ /* 0x000fe400078efcff */
[----:B------:R-:W-:Y:S01]  /*d9a0*/  LOP3.LUT R2, R4, R2, R3, 0xfe, !PT ;  /* 0x0000000204027212 */ /* 0x000fe200078efe03 */
[----:B------:R-:W-:Y:S06]  /*d9b0*/  BRA.DIV UR4, `(.L_x_3423) ;  /* 0x0000003a04107947 */ /* 0x000fec000b800000 */
.L_x_3469:
[----:B------:R-:W2:Y:S01]  /*d9c0*/  LDL R3, [R1] ;  /* 0x0000000001037983 */ /* 0x000ea20000100800 */
[----:B------:R-:W-:Y:S01]  /*d9d0*/  LOP3.LUT R33, R2, R33, RZ, 0xfc, !PT ;  /* 0x0000002102217212 */ /* 0x000fe200078efcff */
[----:B------:R-:W-:Y:S01]  /*d9e0*/  IMAD.U32 R23, RZ, RZ, UR39 ;  /* 0x00000027ff177e24 */ /* 0x000fe2000f8e00ff */
[----:B------:R-:W-:Y:S02]  /*d9f0*/  ISETP.GT.U32.AND P1, PT, R31, 0x3f, PT ;  /* 0x0000003f1f00780c */ /* 0x000fe40003f24070 */
[----:B------:R-:W-:Y:S02]  /*da00*/  LOP3.LUT R16, R16, 0xfffffbff, RZ, 0xc0, !PT ;  /* 0xfffffbff10107812 */ /* 0x000fe400078ec0ff */
[----:B------:R-:W-:Y:S02]  /*da10*/  SHF.R.S32.HI R23, RZ, 0x1f, R23 ;  /* 0x0000001fff177819 */ /* 0x000fe40000011417 */
[----:B------:R-:W-:Y:S02]  /*da20*/  LOP3.LUT R17, R33, R0, RZ, 0xfc, !PT ;  /* 0x0000000021117212 */ /* 0x000fe400078efcff */
[----:B--2---:R-:W-:-:S13]  /*da30*/  R2UR UR4, R3 ;  /* 0x00000000030472ca */ /* 0x004fda00000e0000 */
[----:B------:R-:W-:-:S06]  /*da40*/  ULOP3.LUT UR4, UR4, 0x2, URZ, 0xfc, !UPT ;  /* 0x0000000204047892 */ /* 0x000fcc000f8efc3f */
[----:B------:R-:W-:-:S05]  /*da50*/  IMAD.U32 R2, RZ, RZ, UR4 ;  /* 0x00000004ff027e24 */ /* 0x000fca000f8e00ff */
[----:B------:R-:W-:-:S13]  /*da60*/  ISETP.NE.AND P0, PT, R2, 0x3, PT ;  /* 0x000000030200780c */ /* 0x000fda0003f05270 */
[----:B------:R-:W-:-:S04]  /*da70*/  @P0 LOP3.LUT R16, R16, 0x400, RZ, 0xfc, !PT ;  /* 0x0000040010100812 */ /* 0x000fc800078efcff */
[----:B------:R-:W-:-:S04]  /*da80*/  LOP3.LUT R16, R16, 0xffffbfff, RZ, 0xc0, !PT ;  /* 0xffffbfff10107812 */ /* 0x000fc800078ec0ff */
[----:B------:R-:W-:Y:S01]  /*da90*/  @P1 LOP3.LUT R16, R16, 0x4000, RZ, 0xfc, !PT ;  /* 0x0000400010101812 */ /* 0x000fe200078efcff */
[----:B------:R-:W-:Y:S06]  /*daa0*/  @!P0 BRA `(.L_x_3424) ;  /* 0x0000000000048947 */ /* 0x000fec0003800000 */
[----:B------:R-:W-:Y:S01]  /*dab0*/  BPT.TRAP 0x1 ;  /* 0x000000040000795c */ /* 0x000fe20000300000 */
.L_x_3424:
[----:B------:R-:W-:-:S05]  /*dac0*/  IMAD.MOV.U32 R0, RZ, RZ, 0x1 ;  /* 0x00000001ff007424 */ /* 0x000fca00078e00ff */
[----:B------:R-:W-:-:S04]  /*dad0*/  SHF.L.U32 R0, R0, 0x1f, RZ ;  /* 0x0000001f00007819 */ /* 0x000fc800000006ff */
[----:B------:R-:W0:Y:S02]  /*dae0*/  SYNCS.PHASECHK.TRANS64.TRYWAIT P0, [UR42+0x38840], R0 ;  /* 0x03884000ff0075a7 */ /* 0x000e24000800016a */
[----:B0-----:R-:W-:Y:S05]  /*daf0*/  @!P0 BRA `(.L_x_3425) ;  /* 0x0000003400e08947 */ /* 0x001fea0003800000 */
.L_x_3470:
[----:B------:R-:W-:Y:S01]  /*db00*/  SHF.R.S32.HI R30, RZ, 0x1f, R19 ;  /* 0x0000001fff1e7819 */ /* 0x000fe20000011413 */
[----:B------:R-:W-:Y:S01]  /*db10*/  ULDC.64 UR4, c[0x0][0x300] ;  /* 0x0000c00000047ab9 */ /* 0x000fe20000000a00 */
[----:B------:R-:W-:Y:S01]  /*db20*/  R2UR UR6, R23 ;  /* 0x00000000170672ca */ /* 0x000fe200000e0000 */
[----:B0-----:R-:W-:Y:S01]  /*db30*/  IMAD.WIDE.U32 R2, R19, UR4, RZ ;  /* 0x0000000413027c25 */ /* 0x001fe2000f8e00ff */
[----:B------:R-:W-:Y:S02]  /*db40*/  SHF.R.U32.HI R8, RZ, 0x3, R6 ;  /* 0x00000003ff087819 */ /* 0x000fe40000011606 */
[----:B------:R-:W-:Y:S01]  /*db50*/  LOP3.LUT R16, R16, 0xfffffffe, RZ, 0xc0, !PT ;  /* 0xfffffffe10107812 */ /* 0x000fe200078ec0ff */
[----:B------:R-:W-:Y:S01]  /*db60*/  IMAD R0, R30, UR4, RZ ;  /* 0x000000041e007c24 */ /* 0x000fe2000f8e02ff */
[----:B------:R-:W-:-:S03]  /*db70*/  IADD3 R18, -R8, UR41, -R18 ;  /* 0x0000002908127c10 */ /* 0x000fc6000fffe912 */
[----:B------:R-:W-:Y:S01]  /*db80*/  IMAD R7, R19, UR5, R0 ;  /* 0x0000000513077c24 */ /* 0x000fe2000f8e0200 */
        /* <DEDUP_REMOVED lines=12> */
[----:B------:R-:W-:Y:S01]  /*dc50*/  UMOV UR5, 0xffffffff ;  /* 0xffffffff00057882 */ /* 0x000fe20000000000 */
[----:B------:R-:W-:Y:S02]  /*dc60*/  LEA R0, P0, R2, UR6, 0x1 ;  /* 0x0000000602007c11 */ /* 0x000fe4000f8008ff */
[----:B------:R-:W-:Y:S01]  /*dc70*/  VIADD R3, R3, UR4 ;  /* 0x0000000403037c36 */ /* 0x000fe20008000000 */
[----:B------:R-:W-:Y:S02]  /*dc80*/  ULDC UR4, c[0x0][0x2f4] ;  /* 0x0000bd0000047ab9 */ /* 0x000fe40000000800 */
[----:B------:R-:W-:-:S02]  /*dc90*/  ISETP.GE.AND P2, PT, R22, UR4, PT ;  /* 0x0000000416007c0c */ /* 0x000fc4000bf46270 */
[----:B------:R-:W-:Y:S02]  /*dca0*/  LEA.HI.X R4, R2, UR7, R3, 0x1, P0 ;  /* 0x0000000702047c11 */ /* 0x000fe400080f0c03 */
[----:B------:R-:W-:Y:S02]  /*dcb0*/  LOP3.LUT R2, R5, 0x1c0, RZ, 0xc0, !PT ;  /* 0x000001c005027812 */ /* 0x000fe400078ec0ff */
[----:B------:R-:W-:Y:S02]  /*dcc0*/  ISETP.GE.AND P0, PT, R18, 0x1, PT ;  /* 0x000000011200780c */ /* 0x000fe40003f06270 */
[----:B------:R-:W-:-:S04]  /*dcd0*/  LOP3.LUT R5, R2, 0x38, R5, 0xf8, !PT ;  /* 0x0000003802057812 */ /* 0x000fc800078ef805 */
[----:B------:R-:W-:Y:S01]  /*dce0*/  LOP3.LUT R5, R5, 0x38, R24, 0x78, !PT ;  /* 0x0000003805057812 */ /* 0x000fe200078e7818 */
[----:B------:R-:W-:Y:S01]  /*dcf0*/  IMAD.SHL.U32 R24, R6, 0x8, RZ ;  /* 0x0000000806187824 */ /* 0x000fe200078e00ff */
[----:B------:R-:W-:-:S04]  /*dd00*/  @P2 LOP3.LUT R16, R16, 0x1, RZ, 0xfc, !PT ;  /* 0x0000000110102812 */ /* 0x000fc800078efcff */
[----:B------:R-:W-:Y:S01]  /*dd10*/  LOP3.LUT R24, R5, 0x200, R24, 0xf8, !PT ;  /* 0x0000020005187812 */ /* 0x000fe200078ef818 */
[----:B------:R-:W-:Y:S06]  /*dd20*/  BRA.DIV UR5, `(.L_x_3426) ;  /* 0x00000036056c7947 */ /* 0x000fec000b800000 */
[----:B------:R-:W0:Y:S01]  /*dd30*/  SHFL.IDX PT, R14, R0, RZ, 0x181f ;  /* 0x00181fff000e7589 */ /* 0x000e2200000e0000 */
[----:B------:R-:W-:-:S03]  /*dd40*/  @P0 LEA R7, R24, UR42, 0x1 ;  /* 0x0000002a18070c11 */ /* 0x000fc6000f8e08ff */
[----:B------:R-:W1:Y:S04]  /*dd50*/  SHFL.IDX PT, R2, R4, RZ, 0x181f ;  /* 0x00181fff04027589 */ /* 0x000e6800000e0000 */
[----:B------:R-:W-:Y:S01]  /*dd60*/  SHFL.IDX PT, R5, R4, 0x1, 0x181f ;  /* 0x00381f0004057f89 */ /* 0x000fe200000e0000 */
[----:B0-----:R-:W-:-:S05]  /*dd70*/  @P0 LEA R14, P1, R22, R14, 0x1 ;  /* 0x0000000e160e0211 */ /* 0x001fca00078208ff */
[----:B-1----:R-:W-:Y:S02]  /*dd80*/  @P0 IMAD.X R3, RZ, RZ, R2, P1 ;  /* 0x000000ffff030224 */ /* 0x002fe400008e0602 */
[----:B------:R-:W-:Y:S02]  /*dd90*/  @P0 IMAD.MOV.U32 R2, RZ, RZ, R14 ;  /* 0x000000ffff020224 */ /* 0x000fe400078e000e */
        /* <DEDUP_REMOVED lines=9> */
[----:B------:R-:W-:-:S03]  /*de30*/  ISETP.GE.AND P0, PT, R18, 0x21, PT ;  /* 0x000000211200780c */ /* 0x000fc60003f06270 */
[----:B------:R-:W2:Y:S10]  /*de40*/  SHFL.IDX PT, R4, R4, 0x3, 0x181f ;  /* 0x00781f0004047f89 */ /* 0x000eb400000e0000 */
[----:B0-----:R-:W-:-:S02]  /*de50*/  @P0 LEA R2, P1, R22, R14, 0x1 ;  /* 0x0000000e16020211 */ /* 0x001fc400078208ff */
[----:B------:R0:W3:Y:S03]  /*de60*/  SHFL.IDX PT, R14, R0, 0x3, 0x181f ;  /* 0x00781f00000e7f89 */ /* 0x0000e600000e0000 */
[----:B-1----:R-:W-:Y:S01]  /*de70*/  @P0 IMAD.X R3, RZ, RZ, R5, P1 ;  /* 0x000000ffff030224 */ /* 0x002fe200008e0605 */
[----:B------:R-:W-:-:S05]  /*de80*/  @P0 LEA R5, R24, UR42, 0x1 ;  /* 0x0000002a18050c11 */ /* 0x000fca000f8e08ff */
[----:B------:R0:W-:Y:S02]  /*de90*/  @P0 LDGSTS.E.BYPASS.LTC128B.128 [R5+0x23400], desc[UR36][R2.64], !P2 ;  /* 0x2340000002050fae */ /* 0x0001e4000d101d64 */
.L_x_3480:
[----:B------:R-:W-:-:S13]  /*dea0*/  ISETP.GE.AND P0, PT, R18, 0x31, PT ;  /* 0x000000311200780c */ /* 0x000fda0003f06270 */
[----:B0--3--:R-:W-:Y:S02]  /*deb0*/  @P0 LEA R2, P1, R22, R14, 0x1 ;  /* 0x0000000e16020211 */ /* 0x009fe400078208ff */
[----:B------:R-:W-:-:S03]  /*dec0*/  @P0 LEA R5, R24, UR42, 0x1 ;  /* 0x0000002a18050c11 */ /* 0x000fc6000f8e08ff */
[----:B--2---:R-:W-:-:S05]  /*ded0*/  @P0 IMAD.X R3, RZ, RZ, R4, P1 ;  /* 0x000000ffff030224 */ /* 0x004fca00008e0604 */
        /* <DEDUP_REMOVED lines=11> */
.L_x_3427:
[----:B------:R-:W-:Y:S01]  /*df90*/  SYNCS.ARRIVE.TRANS64.A1T0 RZ, [UR42+0x38830], RZ ;  /* 0x038830ffffff79a7 */ /* 0x000fe2000810002a */
[----:B------:R-:W-:Y:S05]  /*dfa0*/  WARPSYNC.ALL ;  /* 0x0000000000007948 */ /* 0x000fea0003800000 */
[----:B------:R-:W-:Y:S01]  /*dfb0*/  UIADD3 UR4, UR42, 0x20400, URZ ;  /* 0x000204002a047890 */ /* 0x000fe2000fffe03f */
[----:B------:R-:W-:Y:S01]  /*dfc0*/  BAR.SYNC.DEFER_BLOCKING 0x8, 0x100 ;  /* 0x0204000000007b1d */ /* 0x000fe20000010000 */
[----:B------:R-:W-:Y:S02]  /*dfd0*/  USHF.R.S32.HI UR46, URZ, 0x1f, UR43 ;  /* 0x0000001f3f2e7899 */ /* 0x000fe4000801142b */
[----:B------:R-:W-:-:S06]  /*dfe0*/  ULOP3.LUT UP0, URZ, UR4, 0x3ff, URZ, 0xc0, !UPT ;  /* 0x000003ff043f7892 */ /* 0x000fcc000f80c03f */
        /* <DEDUP_REMOVED lines=18> */
.L_x_3428:
[----:B------:R-:W0:Y:S01]  /*e110*/  LDC R8, c[0x0][0x448] ;  /* 0x00011200ff087b82 */ /* 0x000e220000000800 */
[----:B------:R-:W1:Y:S01]  /*e120*/  S2R R20, SR_CTAID.X ;  /* 0x0000000000147919 */ /* 0x000e620000002500 */
[----:B------:R-:W-:Y:S01]  /*e130*/  R2UR UR6, R23 ;  /* 0x00000000170672ca */ /* 0x000fe200000e0000 */
[----:B------:R-:W-:Y:S01]  /*e140*/  ULDC.64 UR8, c[0x0][0x2d8] ;  /* 0x0000b60000087ab9 */ /* 0x000fe20000000a00 */
[----:B------:R-:W-:Y:S01]  /*e150*/  LOP3.LUT R16, R16, 0xfffff7ff, RZ, 0xc0, !PT ;  /* 0xfffff7ff10107812 */ /* 0x000fe200078ec0ff */
[----:B------:R-:W-:Y:S01]  /*e160*/  UIMAD.WIDE.U32 UR4, UR39, UR8, URZ ;  /* 0x00000008270472a5 */ /* 0x000fe2000f8e003f */
[----:B------:R-:W2:Y:S09]  /*e170*/  S2R R21, SR_TID.X ;  /* 0x0000000000157919 */ /* 0x000eb20000002100 */
[----:B------:R-:W-:-:S04]  /*e180*/  UIMAD UR6, UR6, UR8, URZ ;  /* 0x00000008060672a4 */ /* 0x000fc8000f8e023f */
[----:B------:R-:W-:-:S03]  /*e190*/  UIMAD UR6, UR39, UR9, UR6 ;  /* 0x00000009270672a4 */ /* 0x000fc6000f8e0206 */
[----:B------:R-:W-:Y:S01]  /*e1a0*/  ULDC.64 UR8, c[0x0][0x2e0] ;  /* 0x0000b80000087ab9 */ /* 0x000fe20000000a00 */
[----:B------:R-:W-:Y:S01]  /*e1b0*/  UIADD3 UR5, UR5, UR6, URZ ;  /* 0x0000000605057290 */ /* 0x000fe2000fffe03f */
[----:B0-----:R-:W-:Y:S01]  /*e1c0*/  ISETP.NE.AND P0, PT, R8, 0x1, PT ;  /* 0x000000010800780c */ /* 0x001fe20003f05270 */
[----:B------:R-:W-:Y:S02]  /*e1d0*/  UIMAD UR6, UR46, UR8, URZ ;  /* 0x000000082e0672a4 */ /* 0x000fe4000f8e023f */
[----:B------:R-:W-:Y:S02]  /*e1e0*/  UIMAD.WIDE.U32 UR4, UR43, UR8, UR4 ;  /* 0x000000082b0472a5 */ /* 0x000fe4000f8e0004 */
[----:B------:R-:W-:Y:S01]  /*e1f0*/  UIMAD UR6, UR43, UR9, UR6 ;  /* 0x000000092b0672a4 */ /* 0x000fe2000f8e0206 */
[----:B-1----:R-:W-:-:S03]  /*e200*/  IMAD R36, R20, 0x40, R31 ;  /* 0x0000004014247824 */ /* 0x002fc600078e021f */
[----:B------:R-:W-:Y:S01]  /*e210*/  UIADD3 UR6, UR5, UR6, URZ ;  /* 0x0000000605067290 */ /* 0x000fe2000fffe03f */
[----:B------:R-:W-:-:S03]  /*e220*/  IMAD.U32 R4, RZ, RZ, UR4 ;  /* 0x00000004ff047e24 */ /* 0x000fc6000f8e00ff */
[----:B------:R-:W0:Y:S01]  /*e230*/  @P0 LDC R3, c[0x0][0x44c] ;  /* 0x00011300ff030b82 */ /* 0x000e220000000800 */
[----:B------:R-:W-:Y:S01]  /*e240*/  IMAD.MOV.U32 R6, RZ, RZ, R36 ;  /* 0x000000ffff067224 */ /* 0x000fe200078e0024 */
[----:B------:R-:W-:Y:S01]  /*e250*/  @P0 LOP3.LUT R16, R16, 0x800, RZ, 0xfc, !PT ;  /* 0x0000080010100812 */ /* 0x000fe200078efcff */
[----:B------:R-:W-:Y:S01]  /*e260*/  IMAD.MOV.U32 R2, RZ, RZ, R4 ;  /* 0x000000ffff027224 */ /* 0x000fe200078e0004 */
[----:B--2---:R-:W-:-:S04]  /*e270*/  LOP3.LUT R21, R21, 0x7f, RZ, 0xc0, !PT ;  /* 0x0000007f15157812 */ /* 0x004fc800078ec0ff */
[----:B------:R-:W1:Y:S01]  /*e280*/  @P0 LDC R5, c[0x0][0x450] ;  /* 0x00011400ff050b82 */ /* 0x000e620000000800 */
[----:B------:R-:W-:Y:S01]  /*e290*/  SHF.R.U32.HI R21, RZ, 0x3, R21 ;  /* 0x00000003ff157819 */ /* 0x000fe20000011615 */
[----:B0-----:R-:W-:Y:S01]  /*e2a0*/  @P0 IMAD.HI.U32 R0, R36, R3, RZ ;  /* 0x0000000324000227 */ /* 0x001fe200078e00ff */
[----:B------:R-:W-:-:S04]  /*e2b0*/  MOV R3, UR6 ;  /* 0x0000000600037c02 */ /* 0x000fc80008000f00 */
[----:B-1----:R-:W-:Y:S01]  /*e2c0*/  @P0 SHF.R.U32.HI R6, RZ, R5, R0 ;  /* 0x00000005ff060219 */ /* 0x002fe20000011600 */
[----:B------:R-:W-:Y:S01]  /*e2d0*/  IMAD.U32 R5, RZ, RZ, UR5 ;  /* 0x00000005ff057e24 */ /* 0x000fe2000f8e00ff */
[----:B------:R-:W-:Y:S02]  /*e2e0*/  ULDC.64 UR4, c[0x0][0x2d0] ;  /* 0x0000b40000047ab9 */ /* 0x000fe40000000a00 */
[--C-:B------:R-:W-:Y:S01]  /*e2f0*/  SHF.R.S32.HI R0, RZ, 0x1f, R6.reuse ;  /* 0x0000001fff007819 */ /* 0x100fe20000011406 */
[----:B------:R-:W-:Y:S02]  /*e300*/  IMAD.MOV R7, RZ, RZ, -R6 ;  /* 0x000000ffff077224 */ /* 0x000fe400078e0a06 */
[----:B------:R-:W-:-:S04]  /*e310*/  IMAD.WIDE.U32 R2, R6, UR4, R2 ;  /* 0x0000000406027c25 */ /* 0x000fc8000f8e0002 */
[----:B------:R-:W-:Y:S02]  /*e320*/  IMAD R5, R0, UR4, RZ ;  /* 0x0000000400057c24 */ /* 0x000fe4000f8e02ff */
[----:B------:R-:W-:Y:S02]  /*e330*/  IMAD R0, R8, R7, R36 ;  /* 0x0000000708007224 */ /* 0x000fe400078e0224 */
[----:B------:R-:W-:Y:S01]  /*e340*/  IMAD R4, R6, UR5, R5 ;  /* 0x0000000506047c24 */ /* 0x000fe2000f8e0205 */
[----:B------:R-:W-:Y:S02]  /*e350*/  ULDC.64 UR4, c[0x0][0x2c8] ;  /* 0x0000b20000047ab9 */ /* 0x000fe40000000a00 */
[----:B------:R-:W-:Y:S01]  /*e360*/  SHF.R.S32.HI R5, RZ, 0x1f, R0 ;  /* 0x0000001fff057819 */ /* 0x000fe20000011400 */
[----:B------:R-:W-:-:S04]  /*e370*/  IMAD.IADD R3, R3, 0x1, R4 ;  /* 0x0000000103037824 */ /* 0x000fc800078e0204 */
[----:B------:R-:W-:Y:S02]  /*e380*/  IMAD R5, R5, UR4, RZ ;  /* 0x0000000405057c24 */ /* 0x000fe4000f8e02ff */
[----:B------:R-:W-:-:S04]  /*e390*/  IMAD.WIDE.U32 R2, R0, UR4, R2 ;  /* 0x0000000400027c25 */ /* 0x000fc8000f8e0002 */
[----:B------:R-:W-:Y:S01]  /*e3a0*/  IMAD R5, R0, UR5, R5 ;  /* 0x0000000500057c24 */ /* 0x000fe2000f8e0205 */
[----:B------:R-:W-:Y:S02]  /*e3b0*/  ULDC.64 UR4, c[0x0][0x280] ;  /* 0x0000a00000047ab9 */ /* 0x000fe40000000a00 */
[----:B------:R-:W-:Y:S01]  /*e3c0*/  LEA R0, P0, R2, UR4, 0x1 ;  /* 0x0000000402007c11 */ /* 0x000fe2000f8008ff */
[----:B------:R-:W-:Y:S01]  /*e3d0*/  IMAD.IADD R3, R3, 0x1, R5 ;  /* 0x0000000103037824 */ /* 0x000fe200078e0205 */
[----:B------:R-:W-:-:S04]  /*e3e0*/  ULDC UR4, c[0x0][0x2b8] ;  /* 0x0000ae0000047ab9 */ /* 0x000fc80000000800 */
[----:B------:R-:W-:Y:S01]  /*e3f0*/  LEA.HI.X R4, R2, UR5, R3, 0x1, P0 ;  /* 0x0000000502047c11 */ /* 0x000fe200080f0c03 */
[----:B------:R-:W-:Y:S01]  /*e400*/  UMOV UR5, 0xffffffff ;  /* 0xffffffff00057882 */ /* 0x000fe20000000000 */
[----:B------:R-:W-:Y:S02]  /*e410*/  ISETP.GE.AND P0, PT, R22, UR4, PT ;  /* 0x0000000416007c0c */ /* 0x000fe4000bf06270 */
[----:B------:R-:W-:Y:S11]  /*e420*/  BRA.DIV UR5, `(.L_x_3429) ;  /* 0x0000003205cc7947 */ /* 0x000ff6000b800000 */
[----:B------:R-:W0:Y:S01]  /*e430*/  LDC R3, c[0x0][0x448] ;  /* 0x00011200ff037b82 */ /* 0x000e220000000800 */
[----:B------:R-:W1:Y:S01]  /*e440*/  SHFL.IDX PT, R14, R0, RZ, 0x181f ;  /* 0x00181fff000e7589 */ /* 0x000e6200000e0000 */
[----:B------:R-:W-:Y:S01]  /*e450*/  ULDC UR4, c[0x0][0x288] ;  /* 0x0000a20000047ab9 */ /* 0x000fe20000000800 */
[----:B------:R-:W-:Y:S01]  /*e460*/  IMAD R6, R20, 0x40, R21 ;  /* 0x0000004014067824 */ /* 0x000fe200078e0215 */
[----:B------:R-:W-:Y:S01]  /*e470*/  LOP3.LUT R16, R16, 0xfffffeff, RZ, 0xc0, !PT ;  /* 0xfffffeff10107812 */ /* 0x000fe200078ec0ff */
[----:B------:R-:W2:Y:S02]  /*e480*/  SHFL.IDX PT, R2, R4, RZ, 0x181f ;  /* 0x00181fff04027589 */ /* 0x000ea400000e0000 */
[----:B------:R-:W-:Y:S02]  /*e490*/  VIADD R8, R6, 0x10 ;  /* 0x0000001006087836 */ /* 0x000fe40000000000 */
[----:B------:R-:W3:Y:S04]  /*e4a0*/  SHFL.IDX PT, R7, R0, 0x1, 0x181f ;  /* 0x00381f0000077f89 */ /* 0x000ee800000e0000 */
[----:B------:R-:W4:Y:S01]  /*e4b0*/  SHFL.IDX PT, R9, R4, 0x1, 0x181f ;  /* 0x00381f0004097f89 */ /* 0x000f2200000e0000 */
[----:B0-----:R-:W-:-:S05]  /*e4c0*/  IMAD R5, R3, UR4, RZ ;  /* 0x0000000403057c24 */ /* 0x001fca000f8e02ff */
[-C--:B------:R-:W-:Y:S02]  /*e4d0*/  ISETP.GE.AND P2, PT, R6, R5.reuse, PT ;  /* 0x000000050600720c */ /* 0x080fe40003f46270 */
[----:B------:R-:W-:-:S11]  /*e4e0*/  ISETP.GE.AND P3, PT, R8, R5, PT ;  /* 0x000000050800720c */ /* 0x000fd60003f66270 */
[----:B-1----:R-:W-:Y:S02]  /*e4f0*/  @!P2 LEA R3, P1, R22, R14, 0x1 ;  /* 0x0000000e1603a211 */ /* 0x002fe400078208ff */
[----:B------:R-:W-:Y:S01]  /*e500*/  @!P2 LEA R8, R24, UR42, 0x1 ;  /* 0x0000002a1808ac11 */ /* 0x000fe2000f8e08ff */
[----:B------:R-:W-:Y:S01]  /*e510*/  SHFL.IDX PT, R14, R0, 0x3, 0x181f ;  /* 0x00781f00000e7f89 */ /* 0x000fe200000e0000 */
[----:B------:R-:W-:Y:S01]  /*e520*/  @P2 LOP3.LUT R16, R16, 0x100, RZ, 0xfc, !PT ;  /* 0x0000010010102812 */ /* 0x000fe200078efcff */
[----:B--2---:R-:W-:Y:S01]  /*e530*/  @!P2 IMAD.X R2, RZ, RZ, R2, P1 ;  /* 0x000000ffff02a224 */ /* 0x004fe200008e0602 */
[----:B---3--:R-:W-:Y:S02]  /*e540*/  @!P3 LEA R7, P1, R22, R7, 0x1 ;  /* 0x000000071607b211 */ /* 0x008fe400078208ff */
[----:B------:R-:W-:Y:S02]  /*e550*/  @!P3 LEA R10, R24, UR42, 0x1 ;  /* 0x0000002a180abc11 */ /* 0x000fe4000f8e08ff */
[----:B------:R-:W-:-:S02]  /*e560*/  @!P2 LOP3.LUT R3, R3, R2, RZ, 0x3c, !PT ;  /* 0x000000020303a212 */ /* 0x000fc400078e3cff */
[----:B----4-:R-:W-:Y:S02]  /*e570*/  @!P3 IADD3.X R9, RZ, R9, RZ, P1, !PT ;  /* 0x00000009ff09b210 */ /* 0x010fe40000ffe4ff */
[C---:B------:R-:W-:Y:S02]  /*e580*/  @!P2 LOP3.LUT R2, R3.reuse, R2, RZ, 0x3c, !PT ;  /* 0x000000020302a212 */ /* 0x040fe400078e3cff */
[----:B------:R-:W-:Y:S02]  /*e590*/  LOP3.LUT R16, R16, 0xffffff7f, RZ, 0xc0, !PT ;  /* 0xffffff7f10107812 */ /* 0x000fe400078ec0ff */
[----:B------:R-:W-:Y:S02]  /*e5a0*/  @!P2 LOP3.LUT R3, R3, R2, RZ, 0x3c, !PT ;  /* 0x000000020303a212 */ /* 0x000fe400078e3cff */
[----:B------:R-:W-:-:S03]  /*e5b0*/  @P3 LOP3.LUT R16, R16, 0x80, RZ, 0xfc, !PT ;  /* 0x0000008010103812 */ /* 0x000fc600078efcff */
[----:B------:R0:W-:Y:S01]  /*e5c0*/  @!P2 LDGSTS.E.BYPASS.LTC128B.128 [R8+0x20400], desc[UR36][R2.64], !P0 ;  /* 0x204000000208afae */ /* 0x0001e2000c101d64 */
[----:B------:R-:W-:-:S03]  /*e5d0*/  LOP3.LUT R16, R16, 0xffffffbf, RZ, 0xc0, !PT ;  /* 0xffffffbf10107812 */ /* 0x000fc600078ec0ff */
[----:B0-----:R-:W0:Y:S01]  /*e5e0*/  SHFL.IDX PT, R8, R0, 0x2, 0x181f ;  /* 0x00581f0000087f89 */ /* 0x001e2200000e0000 */
[----:B------:R-:W-:-:S03]  /*e5f0*/  VIADD R3, R6, 0x20 ;  /* 0x0000002006037836 */ /* 0x000fc60000000000 */
[----:B------:R-:W1:Y:S02]  /*e600*/  SHFL.IDX PT, R2, R4, 0x2, 0x181f ;  /* 0x00581f0004027f89 */ /* 0x000e6400000e0000 */
[----:B------:R-:W-:Y:S01]  /*e610*/  ISETP.GE.AND P2, PT, R3, R5, PT ;  /* 0x000000050300720c */ /* 0x000fe20003f46270 */
[----:B------:R-:W-:Y:S01]  /*e620*/  @!P3 IMAD.MOV.U32 R3, RZ, RZ, R9 ;  /* 0x000000ffff03b224 */ /* 0x000fe200078e0009 */
[----:B------:R-:W2:Y:S11]  /*e630*/  SHFL.IDX PT, R4, R4, 0x3, 0x181f ;  /* 0x00781f0004047f89 */ /* 0x000eb600000e0000 */
[----:B------:R-:W-:-:S02]  /*e640*/  @P2 LOP3.LUT R16, R16, 0x40, RZ, 0xfc, !PT ;  /* 0x0000004010102812 */ /* 0x000fc400078efcff */
[----:B0-----:R-:W-:-:S05]  /*e650*/  @!P2 LEA R8, P1, R22, R8, 0x1 ;  /* 0x000000081608a211 */ /* 0x001fca00078208ff */
[----:B-1----:R-:W-:Y:S02]  /*e660*/  @!P2 IMAD.X R11, RZ, RZ, R2, P1 ;  /* 0x000000ffff0ba224 */ /* 0x002fe400008e0602 */
[----:B------:R-:W-:Y:S01]  /*e670*/  @!P3 IMAD.MOV.U32 R2, RZ, RZ, R7 ;  /* 0x000000ffff02b224 */ /* 0x000fe200078e0007 */
[----:B------:R-:W-:-:S04]  /*e680*/  @!P2 LEA R7, R24, UR42, 0x1 ;  /* 0x0000002a1807ac11 */ /* 0x000fc8000f8e08ff */
[----:B------:R0:W-:Y:S02]  /*e690*/  @!P3 LDGSTS.E.BYPASS.LTC128B.128 [R10+0x20c00], desc[UR36][R2.64], !P0 ;  /* 0x20c00000020abfae */ /* 0x0001e4000c101d64 */
[----:B0-----:R-:W-:Y:S02]  /*e6a0*/  @!P2 IMAD.MOV.U32 R2, RZ, RZ, R8 ;  /* 0x000000ffff02a224 */ /* 0x001fe400078e0008 */
[----:B------:R-:W-:-:S05]  /*e6b0*/  @!P2 IMAD.MOV.U32 R3, RZ, RZ, R11 ;  /* 0x000000ffff03a224 */ /* 0x000fca00078e000b */
[----:B--2---:R0:W-:Y:S02]  /*e6c0*/  @!P2 LDGSTS.E.BYPASS.LTC128B.128 [R7+0x21400], desc[UR36][R2.64], !P0 ;  /* 0x214000000207afae */ /* 0x0041e4000c101d64 */
.L_x_3489:
[----:B------:R-:W-:Y:S01]  /*e6d0*/  VIADD R6, R6, 0x30 ;  /* 0x0000003006067836 */ /* 0x000fe20000000000 */
[----:B------:R-:W-:-:S04]  /*e6e0*/  LOP3.LUT R16, R16, 0xffffdfff, RZ, 0xc0, !PT ;  /* 0xffffdfff10107812 */ /* 0x000fc800078ec0ff */
[----:B------:R-:W-:-:S13]  /*e6f0*/  ISETP.GE.AND P2, PT, R6, R5, PT ;  /* 0x000000050600720c */ /* 0x000fda0003f46270 */
[----:B0-----:R-:W-:Y:S02]  /*e700*/  @!P2 LEA R2, P1, R22, R14, 0x1 ;  /* 0x0000000e1602a211 */ /* 0x001fe400078208ff */
[----:B------:R-:W-:Y:S02]  /*e710*/  @!P2 LEA R5, R24, UR42, 0x1 ;  /* 0x0000002a1805ac11 */ /* 0x000fe4000f8e08ff */
[----:B------:R-:W-:Y:S01]  /*e720*/  @P2 LOP3.LUT R16, R16, 0x2000, RZ, 0xfc, !PT ;  /* 0x0000200010102812 */ /* 0x000fe200078efcff */
[----:B------:R-:W-:-:S05]  /*e730*/  @!P2 IMAD.X R3, RZ, RZ, R4, P1 ;  /* 0x000000ffff03a224 */ /* 0x000fca00008e0604 */
        /* <DEDUP_REMOVED lines=8> */
[----:B------:R-:W-:Y:S02]  /*e7c0*/  UIADD3 UR4, UR42, 0x26400, URZ ;  /* 0x000264002a047890 */ /* 0x000fe4000fffe03f */
[----:B------:R-:W-:Y:S02]  /*e7d0*/  SYNCS.ARRIVE.TRANS64.A1T0 RZ, [UR42+0x38800], RZ ;  /* 0x038800ffffff79a7 */ /* 0x000fe4000810002a */
[----:B------:R-:W-:-:S06]  /*e7e0*/  ULOP3.LUT UP0, URZ, UR4, 0x3ff, URZ, 0xc0, !UPT ;  /* 0x000003ff043f7892 */ /* 0x000fcc000f80c03f */
[----:B------:R-:W-:-:S13]  /*e7f0*/  PLOP3.LUT P0, PT, PT, PT, UP0, 0x80, 0x0 ;  /* 0x000000000000781c */ /* 0x000fda0003f0f008 */
[----:B0-----:R-:W-:Y:S05]  /*e800*/  @!P0 BRA `(.L_x_3430) ;  /* 0x0000000000408947 */ /* 0x001fea0003800000 */
        /* <DEDUP_REMOVED lines=16> */
.L_x_3430:
[----:B------:R-:W0:Y:S01]  /*e910*/  LDC R2, c[0x0][0x448] ;  /* 0x00011200ff027b82 */ /* 0x000e220000000800 */
[----:B------:R-:W-:Y:S01]  /*e920*/  R2UR UR6, R23 ;  /* 0x00000000170672ca */ /* 0x000fe200000e0000 */
[----:B------:R-:W-:Y:S01]  /*e930*/  ULDC.64 UR8, c[0x0][0x3d8] ;  /* 0x0000f60000087ab9 */ /* 0x000fe20000000a00 */
[----:B------:R-:W-:Y:S01]  /*e940*/  ULDC UR7, c[0x0][0x448] ;  /* 0x0001120000077ab9 */ /* 0x000fe20000000800 */
[----:B------:R-:W-:Y:S01]  /*e950*/  UIMAD.WIDE.U32 UR4, UR39, UR8, URZ ;  /* 0x00000008270472a5 */ /* 0x000fe2000f8e003f */
[C---:B------:R-:W-:Y:S02]  /*e960*/  LOP3.LUT R10, R22.reuse, 0x80, RZ, 0xfc, !PT ;  /* 0x00000080160a7812 */ /* 0x040fe400078efcff */
[C---:B------:R-:W-:Y:S02]  /*e970*/  LOP3.LUT R8, R22.reuse, 0x40, RZ, 0xfc, !PT ;  /* 0x0000004016087812 */ /* 0x040fe400078efcff */
[----:B------:R-:W-:Y:S02]  /*e980*/  LOP3.LUT R6, R22, 0x180, RZ, 0xfc, !PT ;  /* 0x0000018016067812 */ /* 0x000fe400078efcff */
[----:B------:R-:W-:-:S03]  /*e990*/  LOP3.LUT R16, R16, 0xfffff7ff, RZ, 0xc0, !PT ;  /* 0xfffff7ff10107812 */ /* 0x000fc600078ec0ff */
[----:B------:R-:W-:-:S04]  /*e9a0*/  UIMAD UR6, UR6, UR8, URZ ;  /* 0x00000008060672a4 */ /* 0x000fc8000f8e023f */
[----:B------:R-:W-:-:S03]  /*e9b0*/  UIMAD UR6, UR39, UR9, UR6 ;  /* 0x00000009270672a4 */ /* 0x000fc6000f8e0206 */
[----:B------:R-:W-:Y:S01]  /*e9c0*/  ULDC.64 UR8, c[0x0][0x3e0] ;  /* 0x0000f80000087ab9 */ /* 0x000fe20000000a00 */
[----:B------:R-:W-:Y:S01]  /*e9d0*/  UIADD3 UR5, UR5, UR6, URZ ;  /* 0x0000000605057290 */ /* 0x000fe2000fffe03f */
[----:B0-----:R-:W-:Y:S01]  /*e9e0*/  ISETP.NE.AND P6, PT, R2, 0x1, PT ;  /* 0x000000010200780c */ /* 0x001fe20003fc5270 */
[----:B------:R-:W-:Y:S01]  /*e9f0*/  IMAD.MOV.U32 R2, RZ, RZ, R36 ;  /* 0x000000ffff027224 */ /* 0x000fe200078e0024 */
[----:B------:R-:W-:Y:S02]  /*ea00*/  UIMAD UR6, UR46, UR8, URZ ;  /* 0x000000082e0672a4 */ /* 0x000fe4000f8e023f */
[----:B------:R-:W-:Y:S02]  /*ea10*/  UIMAD.WIDE.U32 UR4, UR43, UR8, UR4 ;  /* 0x000000082b0472a5 */ /* 0x000fe4000f8e0004 */
[----:B------:R-:W-:-:S03]  /*ea20*/  UIMAD UR6, UR43, UR9, UR6 ;  /* 0x000000092b0672a4 */ /* 0x000fc6000f8e0206 */
[----:B------:R-:W-:Y:S01]  /*ea30*/  ULDC.64 UR8, c[0x0][0x3d0] ;  /* 0x0000f40000087ab9 */ /* 0x000fe20000000a00 */
[----:B------:R-:W-:Y:S01]  /*ea40*/  UIADD3 UR5, UR5, UR6, URZ ;  /* 0x0000000605057290 */ /* 0x000fe2000fffe03f */
[----:B------:R-:W-:Y:S02]  /*ea50*/  MOV R9, UR8 ;  /* 0x0000000800097c02 */ /* 0x000fe40008000f00 */
[----:B------:R-:W0:Y:S08]  /*ea60*/  @P6 LDC R3, c[0x0][0x44c] ;  /* 0x00011300ff036b82 */ /* 0x000e300000000800 */
[----:B------:R-:W1:Y:S01]  /*ea70*/  @P6 LDC R0, c[0x0][0x450] ;  /* 0x00011400ff006b82 */ /* 0x000e620000000800 */
[----:B0-----:R-:W-:-:S05]  /*ea80*/  @P6 IMAD.HI.U32 R3, R36, R3, RZ ;  /* 0x0000000324036227 */ /* 0x001fca00078e00ff */
[----:B-1----:R-:W-:-:S04]  /*ea90*/  @P6 SHF.R.U32.HI R2, RZ, R0, R3 ;  /* 0x00000000ff026219 */ /* 0x002fc80000011603 */
[--C-:B------:R-:W-:Y:S01]  /*eaa0*/  SHF.R.S32.HI R0, RZ, 0x1f, R2.reuse ;  /* 0x0000001fff007819 */ /* 0x100fe20000011402 */
[----:B------:R-:W-:-:S04]  /*eab0*/  IMAD.MOV R5, RZ, RZ, -R2 ;  /* 0x000000ffff057224 */ /* 0x000fc800078e0a02 */
[----:B------:R-:W-:Y:S02]  /*eac0*/  IMAD R3, R0, UR8, RZ ;  /* 0x0000000800037c24 */ /* 0x000fe4000f8e02ff */
[----:B------:R-:W-:Y:S02]  /*ead0*/  IMAD R5, R5, UR7, R36 ;  /* 0x0000000705057c24 */ /* 0x000fe4000f8e0224 */
[C---:B------:R-:W-:Y:S02]  /*eae0*/  IMAD R7, R2.reuse, UR9, R3 ;  /* 0x0000000902077c24 */ /* 0x040fe4000f8e0203 */
[----:B------:R-:W-:Y:S01]  /*eaf0*/  IMAD.WIDE.U32 R2, R2, R9, UR4 ;  /* 0x0000000402027e25 */ /* 0x000fe2000f8e0009 */
[----:B------:R-:W-:Y:S01]  /*eb00*/  SHF.R.S32.HI R0, RZ, 0x1f, R5 ;  /* 0x0000001fff007819 */ /* 0x000fe20000011405 */
[----:B------:R-:W-:Y:S02]  /*eb10*/  ULDC.64 UR4, c[0x0][0x3c8] ;  /* 0x0000f20000047ab9 */ /* 0x000fe40000000a00 */
[----:B------:R-:W-:-:S02]  /*eb20*/  IMAD.IADD R3, R3, 0x1, R7 ;  /* 0x0000000103037824 */ /* 0x000fc400078e0207 */
[----:B------:R-:W-:Y:S02]  /*eb30*/  IMAD R0, R0, UR4, RZ ;  /* 0x0000000400007c24 */ /* 0x000fe4000f8e02ff */
[----:B------:R-:W-:-:S04]  /*eb40*/  IMAD.WIDE.U32 R2, R5, UR4, R2 ;  /* 0x0000000405027c25 */ /* 0x000fc8000f8e0002 */
[----:B------:R-:W-:Y:S01]  /*eb50*/  IMAD R7, R5, UR5, R0 ;  /* 0x0000000505077c24 */ /* 0x000fe2000f8e0200 */
[----:B------:R-:W-:Y:S02]  /*eb60*/  ULDC.64 UR4, c[0x0][0x390] ;  /* 0x0000e40000047ab9 */ /* 0x000fe40000000a00 */
[----:B------:R-:W-:Y:S01]  /*eb70*/  LEA R0, P0, R2, UR4, 0x1 ;  /* 0x0000000402007c11 */ /* 0x000fe2000f8008ff */
[----:B------:R-:W-:Y:S01]  /*eb80*/  ULDC UR4, c[0x0][0x3b8] ;  /* 0x0000ee0000047ab9 */ /* 0x000fe20000000800 */
[----:B------:R-:W-:Y:S01]  /*eb90*/  IMAD.IADD R3, R3, 0x1, R7 ;  /* 0x0000000103037824 */ /* 0x000fe200078e0207 */
[----:B------:R-:W-:Y:S02]  /*eba0*/  ISETP.GE.AND P1, PT, R22, UR4, PT ;  /* 0x0000000416007c0c */ /* 0x000fe4000bf26270 */
[----:B------:R-:W-:Y:S02]  /*ebb0*/  ISETP.GE.AND P4, PT, R10, UR4, PT ;  /* 0x000000040a007c0c */ /* 0x000fe4000bf86270 */
[----:B------:R-:W-:-:S02]  /*ebc0*/  ISETP.GE.AND P5, PT, R8, UR4, PT ;  /* 0x0000000408007c0c */ /* 0x000fc4000bfa6270 */
[----:B------:R-:W-:Y:S02]  /*ebd0*/  LOP3.LUT R8, R22, 0xc0, RZ, 0xfc, !PT ;  /* 0x000000c016087812 */ /* 0x000fe400078efcff */
[----:B------:R-:W-:Y:S02]  /*ebe0*/  LEA.HI.X R4, R2, UR5, R3, 0x1, P0 ;  /* 0x0000000502047c11 */ /* 0x000fe400080f0c03 */
[----:B------:R-:W-:Y:S02]  /*ebf0*/  SEL R2, RZ, 0x1, P1 ;  /* 0x00000001ff027807 */ /* 0x000fe40000800000 */
[----:B------:R-:W-:Y:S02]  /*ec00*/  SEL R3, RZ, 0x4, P4 ;  /* 0x00000004ff037807 */ /* 0x000fe40002000000 */
[----:B------:R-:W-:Y:S02]  /*ec10*/  SEL R7, RZ, 0x2, P5 ;  /* 0x00000002ff077807 */ /* 0x000fe40002800000 */
[----:B------:R-:W-:-:S02]  /*ec20*/  ISETP.GE.AND P2, PT, R35, UR4, PT ;  /* 0x0000000423007c0c */ /* 0x000fc4000bf46270 */
[----:B------:R-:W-:Y:S02]  /*ec30*/  ISETP.GE.AND P3, PT, R8, UR4, PT ;  /* 0x0000000408007c0c */ /* 0x000fe4000bf66270 */
[----:B------:R-:W-:Y:S02]  /*ec40*/  IADD3 R7, R3, R7, R2 ;  /* 0x0000000703077210 */ /* 0x000fe40007ffe002 */
[----:B------:R-:W-:Y:S02]  /*ec50*/  ISETP.GE.AND P0, PT, R6, UR4, PT ;  /* 0x0000000406007c0c */ /* 0x000fe4000bf06270 */
[----:B------:R-:W-:Y:S02]  /*ec60*/  @P1 LOP3.LUT R16, R16, 0x800, RZ, 0xfc, !PT ;  /* 0x0000080010101812 */ /* 0x000fe400078efcff */
[----:B------:R-:W-:Y:S02]  /*ec70*/  SEL R2, RZ, 0x10, P2 ;  /* 0x00000010ff027807 */ /* 0x000fe40001000000 */
[----:B------:R-:W-:-:S02]  /*ec80*/  SEL R3, RZ, 0x8, P3 ;  /* 0x00000008ff037807 */ /* 0x000fc40001800000 */
[----:B------:R-:W-:Y:S02]  /*ec90*/  ISETP.GE.AND P1, PT, R34, UR4, PT ;  /* 0x0000000422007c0c */ /* 0x000fe4000bf26270 */
[----:B------:R-:W-:Y:S02]  /*eca0*/  SEL R5, RZ, 0x40, P0 ;  /* 0x00000040ff057807 */ /* 0x000fe40000000000 */
[----:B------:R-:W-:Y:S02]  /*ecb0*/  IADD3 R3, R2, R7, R3 ;  /* 0x0000000702037210 */ /* 0x000fe40007ffe003 */
[----:B------:R-:W-:Y:S01]  /*ecc0*/  ISETP.GE.AND P0, PT, R37, UR4, PT ;  /* 0x0000000425007c0c */ /* 0x000fe2000bf06270 */
[----:B------:R-:W-:Y:S01]  /*ecd0*/  UMOV UR4, 0xffffffff ;  /* 0xffffffff00047882 */ /* 0x000fe20000000000 */
[----:B------:R-:W-:Y:S02]  /*ece0*/  SEL R2, RZ, 0x20, P1 ;  /* 0x00000020ff027807 */ /* 0x000fe40000800000 */
[----:B------:R-:W-:-:S02]  /*ecf0*/  SEL R6, RZ, 0x80, P0 ;  /* 0x00000080ff067807 */ /* 0x000fc40000000000 */
[----:B------:R-:W-:-:S05]  /*ed00*/  IADD3 R5, R5, R3, R2 ;  /* 0x0000000305057210 */ /* 0x000fca0007ffe002 */
[----:B------:R-:W-:Y:S01]  /*ed10*/  IMAD.IADD R6, R5, 0x1, R6 ;  /* 0x0000000105067824 */ /* 0x000fe200078e0206 */
[----:B------:R-:W-:Y:S06]  /*ed20*/  BRA.DIV UR4, `(.L_x_3431) ;  /* 0x0000002e04ec7947 */ /* 0x000fec000b800000 */
[----:B------:R-:W0:Y:S01]  /*ed30*/  SHFL.IDX PT, R14, R0, RZ, 0x181f ;  /* 0x00181fff000e7589 */ /* 0x000e2200000e0000 */
[----:B------:R-:W-:Y:S02]  /*ed40*/  LOP3.LUT P6, RZ, R16, 0x100, RZ, 0xc0, !PT ;  /* 0x0000010010ff7812 */ /* 0x000fe400078cc0ff */
[----:B------:R-:W-:Y:S01]  /*ed50*/  P2R R8, PR, RZ, 0x20 ;  /* 0x00000020ff087803 */ /* 0x000fe20000000000 */
[----:B------:R-:W1:Y:S10]  /*ed60*/  SHFL.IDX PT, R2, R4, RZ, 0x181f ;  /* 0x00181fff04027589 */ /* 0x000e7400000e0000 */
[----:B------:R-:W-:-:S02]  /*ed70*/  @!P6 LEA R7, R24, UR42, 0x1 ;  /* 0x0000002a1807ec11 */ /* 0x000fc4000f8e08ff */
[----:B0-----:R-:W-:-:S05]  /*ed80*/  @!P6 LEA R14, P0, R22, R14, 0x1 ;  /* 0x0000000e160ee211 */ /* 0x001fca00078008ff */
[----:B-1----:R-:W-:Y:S01]  /*ed90*/  @!P6 IMAD.X R21, RZ, RZ, R2, P0 ;  /* 0x000000ffff15e224 */ /* 0x002fe200000e0602 */
[----:B------:R-:W-:Y:S02]  /*eda0*/  LOP3.LUT P0, RZ, R16, 0x800, RZ, 0xc0, !PT ;  /* 0x0000080010ff7812 */ /* 0x000fe4000780c0ff */
[----:B------:R-:W-:Y:S01]  /*edb0*/  @!P6 LOP3.LUT R2, R5, 0x40, RZ, 0xc0, !PT ;  /* 0x000000400502e812 */ /* 0x000fe200078ec0ff */
[----:B------:R-:W-:-:S03]  /*edc0*/  @!P6 IMAD.MOV.U32 R3, RZ, RZ, R21 ;  /* 0x000000ffff03e224 */ /* 0x000fc600078e0015 */
[----:B------:R-:W-:Y:S01]  /*edd0*/  @!P6 SHF.R.U32.HI R9, RZ, 0x2, R2 ;  /* 0x00000002ff09e819 */ /* 0x000fe20000011602 */
[----:B------:R-:W-:Y:S02]  /*ede0*/  @!P6 IMAD.MOV.U32 R2, RZ, RZ, R14 ;  /* 0x000000ffff02e224 */ /* 0x000fe400078e000e */
[----:B------:R-:W0:Y:S04]  /*edf0*/  SHFL.IDX PT, R14, R0, 0x1, 0x181f ;  /* 0x00381f00000e7f89 */ /* 0x000e2800000e0000 */
[----:B------:R-:W-:Y:S04]  /*ee00*/  @!P6 LDGSTS.E.BYPASS.LTC128B.128 [R7+0x26400], desc[UR36][R2.64], !P0 ;  /* 0x264000000207efae */ /* 0x000fe8000c101d64 */
[----:B------:R-:W-:Y:S01]  /*ee10*/  @!P6 LDGSTS.E.BYPASS.LTC128B.128 [R7+0x28400], desc[UR36][R2.64+0x80], !P5 ;  /* 0x284000800207efae */ /* 0x000fe2000e901d64 */
[----:B------:R-:W-:-:S13]  /*ee20*/  LOP3.LUT P5, RZ, R16, 0x100, RZ, 0xc0, !PT ;  /* 0x0000010010ff7812 */ /* 0x000fda00078ac0ff */
[----:B------:R-:W-:Y:S01]  /*ee30*/  @!P5 ISETP.NE.U32.AND P6, PT, R9, RZ, PT ;  /* 0x000000ff0900d20c */ /* 0x000fe20003fc5070 */
[----:B------:R-:W-:Y:S01]  /*ee40*/  @!P5 LDGSTS.E.BYPASS.LTC128B.128 [R7+0x2a400], desc[UR36][R2.64+0x100], !P4 ;  /* 0x2a4001000207dfae */ /* 0x000fe2000e101d64 */
[----:B------:R-:W-:-:S03]  /*ee50*/  @!P5 LOP3.LUT R9, R6, 0x80, RZ, 0xc0, !PT ;  /* 0x000000800609d812 */ /* 0x000fc600078ec0ff */
[----:B------:R-:W-:Y:S01]  /*ee60*/  @!P5 LDGSTS.E.BYPASS.LTC128B.128 [R7+0x2c400], desc[UR36][R2.64+0x180], !P3 ;  /* 0x2c4001800207dfae */ /* 0x000fe2000d901d64 */
[----:B------:R-:W-:-:S03]  /*ee70*/  @!P5 SHF.R.U32.HI R9, RZ, 0x3, R9 ;  /* 0x00000003ff09d819 */ /* 0x000fc60000011609 */
[----:B------:R-:W-:Y:S01]  /*ee80*/  @!P5 LDGSTS.E.BYPASS.LTC128B.128 [R7+0x2e400], desc[UR36][R2.64+0x200], !P2 ;  /* 0x2e4002000207dfae */ /* 0x000fe2000d101d64 */
[----:B------:R-:W-:-:S03]  /*ee90*/  @!P5 ISETP.NE.U32.AND P0, PT, R9, RZ, PT ;  /* 0x000000ff0900d20c */ /* 0x000fc60003f05070 */
[----:B------:R-:W1:Y:S04]  /*eea0*/  SHFL.IDX PT, R9, R4, 0x1, 0x181f ;  /* 0x00381f0004097f89 */ /* 0x000e6800000e0000 */
[----:B------:R-:W-:Y:S04]  /*eeb0*/  @!P5 LDGSTS.E.BYPASS.LTC128B.128 [R7+0x30400], desc[UR36][R2.64+0x280], !P1 ;  /* 0x304002800207dfae */ /* 0x000fe8000c901d64 */
[----:B------:R-:W-:Y:S01]  /*eec0*/  @!P5 LDGSTS.E.BYPASS.LTC128B.128 [R7+0x32400], desc[UR36][R2.64+0x300], P6 ;  /* 0x324003000207dfae */ /* 0x000fe2000b101d64 */
[----:B------:R-:W-:-:S03]  /*eed0*/  LOP3.LUT P6, RZ, R16, 0x80, RZ, 0xc0, !PT ;  /* 0x0000008010ff7812 */ /* 0x000fc600078cc0ff */
[----:B------:R2:W-:Y:S01]  /*eee0*/  @!P5 LDGSTS.E.BYPASS.LTC128B.128 [R7+0x34400], desc[UR36][R2.64+0x380], P0 ;  /* 0x344003800207dfae */ /* 0x0005e20008101d64 */
[----:B------:R-:W-:-:S04]  /*eef0*/  ISETP.NE.AND P5, PT, R8, RZ, PT ;  /* 0x000000ff0800720c */ /* 0x000fc80003fa5270 */
[----:B------:R-:W-:-:S05]  /*ef00*/  P2R R10, PR, RZ, 0x20 ;  /* 0x00000020ff0a7803 */ /* 0x000fca0000000000 */
[----:B0-----:R-:W-:Y:S02]  /*ef10*/  @!P6 LEA R14, P0, R22, R14, 0x1 ;  /* 0x0000000e160ee211 */ /* 0x001fe400078008ff */
[----:B------:R-:W-:-:S03]  /*ef20*/  @!P6 LOP3.LUT R20, R5, 0x40, RZ, 0xc0, !PT ;  /* 0x000000400514e812 */ /* 0x000fc600078ec0ff */
[----:B-1----:R-:W-:Y:S01]  /*ef30*/  @!P6 IMAD.X R21, RZ, RZ, R9, P0 ;  /* 0x000000ffff15e224 */ /* 0x002fe200000e0609 */
[----:B------:R-:W-:Y:S01]  /*ef40*/  LOP3.LUT P0, RZ, R16, 0x800, RZ, 0xc0, !PT ;  /* 0x0000080010ff7812 */ /* 0x000fe2000780c0ff */
[----:B--2---:R-:W-:Y:S01]  /*ef50*/  @!P6 IMAD.MOV.U32 R2, RZ, RZ, R14 ;  /* 0x000000ffff02e224 */ /* 0x004fe200078e000e */
[----:B------:R-:W-:Y:S01]  /*ef60*/  @!P6 LEA R9, R24, UR42, 0x1 ;  /* 0x0000002a1809ec11 */ /* 0x000fe2000f8e08ff */
[----:B------:R-:W-:Y:S01]  /*ef70*/  @!P6 IMAD.MOV.U32 R3, RZ, RZ, R21 ;  /* 0x000000ffff03e224 */ /* 0x000fe200078e0015 */
[----:B------:R-:W-:Y:S01]  /*ef80*/  @!P6 SHF.R.U32.HI R20, RZ, 0x2, R20 ;  /* 0x00000002ff14e819 */ /* 0x000fe20000011614 */
[----:B------:R-:W0:Y:S08]  /*ef90*/  SHFL.IDX PT, R14, R0, 0x2, 0x181f ;  /* 0x00581f00000e7f89 */ /* 0x000e3000000e0000 */
[----:B------:R-:W-:Y:S04]  /*efa0*/  @!P6 LDGSTS.E.BYPASS.LTC128B.128 [R9+0x26c00], desc[UR36][R2.64], !P0 ;  /* 0x26c000000209efae */ /* 0x000fe8000c101d64 */
[----:B------:R-:W-:Y:S01]  /*efb0*/  @!P6 LDGSTS.E.BYPASS.LTC128B.128 [R9+0x28c00], desc[UR36][R2.64+0x80], !P5 ;  /* 0x28c000800209efae */ /* 0x000fe2000e901d64 */
[----:B------:R-:W-:-:S04]  /*efc0*/  LOP3.LUT P5, RZ, R16, 0x40, RZ, 0xc0, !PT ;  /* 0x0000004010ff7812 */ /* 0x000fc800078ac0ff */
[----:B------:R-:W-:Y:S02]  /*efd0*/  P2R R8, PR, RZ, 0x20 ;  /* 0x00000020ff087803 */ /* 0x000fe40000000000 */
[----:B------:R-:W-:-:S13]  /*efe0*/  LOP3.LUT P5, RZ, R16, 0x80, RZ, 0xc0, !PT ;  /* 0x0000008010ff7812 */ /* 0x000fda00078ac0ff */
[----:B------:R-:W-:Y:S01]  /*eff0*/  @!P5 LOP3.LUT R7, R6, 0x80, RZ, 0xc0, !PT ;  /* 0x000000800607d812 */ /* 0x000fe200078ec0ff */
[----:B------:R-:W-:Y:S01]  /*f000*/  @!P5 LDGSTS.E.BYPASS.LTC128B.128 [R9+0x2ac00], desc[UR36][R2.64+0x100], !P4 ;  /* 0x2ac001000209dfae */ /* 0x000fe2000e101d64 */
[----:B------:R-:W-:Y:S02]  /*f010*/  @!P5 ISETP.NE.U32.AND P6, PT, R20, RZ, PT ;  /* 0x000000ff1400d20c */ /* 0x000fe40003fc5070 */
[----:B------:R-:W-:Y:S01]  /*f020*/  @!P5 SHF.R.U32.HI R7, RZ, 0x3, R7 ;  /* 0x00000003ff07d819 */ /* 0x000fe20000011607 */
[----:B------:R-:W-:Y:S03]  /*f030*/  @!P5 LDGSTS.E.BYPASS.LTC128B.128 [R9+0x2cc00], desc[UR36][R2.64+0x180], !P3 ;  /* 0x2cc001800209dfae */ /* 0x000fe6000d901d64 */
[----:B------:R-:W-:Y:S01]  /*f040*/  @!P5 ISETP.NE.U32.AND P0, PT, R7, RZ, PT ;  /* 0x000000ff0700d20c */ /* 0x000fe20003f05070 */
[----:B------:R-:W-:Y:S04]  /*f050*/  @!P5 LDGSTS.E.BYPASS.LTC128B.128 [R9+0x2ec00], desc[UR36][R2.64+0x200], !P2 ;  /* 0x2ec002000209dfae */ /* 0x000fe8000d101d64 */
[----:B------:R-:W1:Y:S04]  /*f060*/  SHFL.IDX PT, R7, R4, 0x2, 0x181f ;  /* 0x00581f0004077f89 */ /* 0x000e6800000e0000 */
[----:B------:R-:W-:Y:S04]  /*f070*/  @!P5 LDGSTS.E.BYPASS.LTC128B.128 [R9+0x30c00], desc[UR36][R2.64+0x280], !P1 ;  /* 0x30c002800209dfae */ /* 0x000fe8000c901d64 */
[----:B------:R-:W-:Y:S01]  /*f080*/  @!P5 LDGSTS.E.BYPASS.LTC128B.128 [R9+0x32c00], desc[UR36][R2.64+0x300], P6 ;  /* 0x32c003000209dfae */ /* 0x000fe2000b101d64 */
[----:B------:R-:W-:-:S03]  /*f090*/  LOP3.LUT P6, RZ, R16, 0x800, RZ, 0xc0, !PT ;  /* 0x0000080010ff7812 */ /* 0x000fc600078cc0ff */
[----:B------:R2:W-:Y:S01]  /*f0a0*/  @!P5 LDGSTS.E.BYPASS.LTC128B.128 [R9+0x34c00], desc[UR36][R2.64+0x380], P0 ;  /* 0x34c003800209dfae */ /* 0x0005e20008101d64 */
[----:B------:R-:W-:-:S03]  /*f0b0*/  ISETP.NE.AND P5, PT, R8, RZ, PT ;  /* 0x000000ff0800720c */ /* 0x000fc60003fa5270 */
[----:B------:R-:W3:Y:S10]  /*f0c0*/  SHFL.IDX PT, R4, R4, 0x3, 0x181f ;  /* 0x00781f0004047f89 */ /* 0x000ef400000e0000 */
[----:B0-----:R-:W-:-:S04]  /*f0d0*/  @!P5 LEA R14, P0, R22, R14, 0x1 ;  /* 0x0000000e160ed211 */ /* 0x001fc800078008ff */
[----:B-1----:R-:W-:Y:S02]  /*f0e0*/  @!P5 IADD3.X R7, RZ, R7, RZ, P0, !PT ;  /* 0x00000007ff07d210 */ /* 0x002fe400007fe4ff */
[----:B------:R-:W-:Y:S02]  /*f0f0*/  LOP3.LUT P0, RZ, R16, 0x40, RZ, 0xc0, !PT ;  /* 0x0000004010ff7812 */ /* 0x000fe4000780c0ff */
[----:B------:R-:W-:-:S11]  /*f100*/  ISETP.NE.AND P5, PT, R10, RZ, PT ;  /* 0x000000ff0a00720c */ /* 0x000fd60003fa5270 */
[----:B------:R-:W-:Y:S01]  /*f110*/  @!P0 LOP3.LUT R20, R5, 0x40, RZ, 0xc0, !PT ;  /* 0x0000004005148812 */ /* 0x000fe200078ec0ff */
[----:B--2---:R-:W-:Y:S01]  /*f120*/  @!P0 IMAD.MOV.U32 R2, RZ, RZ, R14 ;  /* 0x000000ffff028224 */ /* 0x004fe200078e000e */
[----:B------:R-:W-:Y:S01]  /*f130*/  @!P0 LEA R21, R24, UR42, 0x1 ;  /* 0x0000002a18158c11 */ /* 0x000fe2000f8e08ff */
[----:B------:R-:W-:Y:S01]  /*f140*/  @!P0 IMAD.MOV.U32 R3, RZ, RZ, R7 ;  /* 0x000000ffff038224 */ /* 0x000fe200078e0007 */
[----:B------:R-:W-:Y:S01]  /*f150*/  @!P0 SHF.R.U32.HI R20, RZ, 0x2, R20 ;  /* 0x00000002ff148819 */ /* 0x000fe20000011614 */
[----:B------:R0:W1:Y:S04]  /*f160*/  SHFL.IDX PT, R14, R0, 0x3, 0x181f ;  /* 0x00781f00000e7f89 */ /* 0x00006800000e0000 */
[----:B------:R0:W-:Y:S01]  /*f170*/  @!P0 LDGSTS.E.BYPASS.LTC128B.128 [R21+0x27400], desc[UR36][R2.64], !P6 ;  /* 0x2740000002158fae */ /* 0x0001e2000f101d64 */
[----:B------:R-:W-:-:S03]  /*f180*/  @!P0 ISETP.NE.U32.AND P6, PT, R20, RZ, PT ;  /* 0x000000ff1400820c */ /* 0x000fc60003fc5070 */
[----:B------:R0:W-:Y:S04]  /*f190*/  @!P0 LDGSTS.E.BYPASS.LTC128B.128 [R21+0x29400], desc[UR36][R2.64+0x80], !P5 ;  /* 0x2940008002158fae */ /* 0x0001e8000e901d64 */
[----:B------:R0:W-:Y:S04]  /*f1a0*/  @!P0 LDGSTS.E.BYPASS.LTC128B.128 [R21+0x2b400], desc[UR36][R2.64+0x100], !P4 ;  /* 0x2b40010002158fae */ /* 0x0001e8000e101d64 */
[----:B------:R0:W-:Y:S04]  /*f1b0*/  @!P0 LDGSTS.E.BYPASS.LTC128B.128 [R21+0x2d400], desc[UR36][R2.64+0x180], !P3 ;  /* 0x2d40018002158fae */ /* 0x0001e8000d901d64 */
[----:B------:R0:W-:Y:S04]  /*f1c0*/  @!P0 LDGSTS.E.BYPASS.LTC128B.128 [R21+0x2f400], desc[UR36][R2.64+0x200], !P2 ;  /* 0x2f40020002158fae */ /* 0x0001e8000d101d64 */
[----:B------:R0:W-:Y:S04]  /*f1d0*/  @!P0 LDGSTS.E.BYPASS.LTC128B.128 [R21+0x31400], desc[UR36][R2.64+0x280], !P1 ;  /* 0x3140028002158fae */ /* 0x0001e8000c901d64 */
[----:B------:R0:W-:Y:S01]  /*f1e0*/  @!P0 LDGSTS.E.BYPASS.LTC128B.128 [R21+0x33400], desc[UR36][R2.64+0x300], P6 ;  /* 0x3340030002158fae */ /* 0x0001e2000b101d64 */
[----:B------:R-:W-:-:S13]  /*f1f0*/  LOP3.LUT P6, RZ, R16, 0x40, RZ, 0xc0, !PT ;  /* 0x0000004010ff7812 */ /* 0x000fda00078cc0ff */
[----:B------:R-:W-:-:S04]  /*f200*/  @!P6 LOP3.LUT R9, R6, 0x80, RZ, 0xc0, !PT ;  /* 0x000000800609e812 */ /* 0x000fc800078ec0ff */
[----:B------:R-:W-:-:S04]  /*f210*/  @!P6 SHF.R.U32.HI R9, RZ, 0x3, R9 ;  /* 0x00000003ff09e819 */ /* 0x000fc80000011609 */
[----:B------:R-:W-:-:S13]  /*f220*/  @!P6 ISETP.NE.U32.AND P0, PT, R9, RZ, PT ;  /* 0x000000ff0900e20c */ /* 0x000fda0003f05070 */
[----:B-1-3--:R0:W-:Y:S02]  /*f230*/  @!P6 LDGSTS.E.BYPASS.LTC128B.128 [R21+0x35400], desc[UR36][R2.64+0x380], P0 ;  /* 0x354003800215efae */ /* 0x00a1e40008101d64 */
.L_x_3499:
[----:B------:R-:W-:Y:S01]  /*f240*/  LOP3.LUT P0, RZ, R16, 0x2000, RZ, 0xc0, !PT ;  /* 0x0000200010ff7812 */ /* 0x000fe2000780c0ff */
[----:B------:R-:W-:-:S12]  /*f250*/  BSSY B0, `(.L_x_3432) ;  /* 0x0000017000007945 */ /* 0x000fd80003800000 */
[----:B------:R-:W-:Y:S05]  /*f260*/  @P0 BRA `(.L_x_3433) ;  /* 0x0000000000540947 */ /* 0x000fea0003800000 */
[----:B------:R-:W-:Y:S02]  /*f270*/  LOP3.LUT R5, R5, 0x40, RZ, 0xc0, !PT ;  /* 0x0000004005057812 */ /* 0x000fe400078ec0ff */
[----:B------:R-:W-:Y:S02]  /*f280*/  LOP3.LUT P6, RZ, R16, 0x800, RZ, 0xc0, !PT ;  /* 0x0000080010ff7812 */ /* 0x000fe400078cc0ff */
[----:B0-----:R-:W-:Y:S02]  /*f290*/  LEA R2, P0, R22, R14, 0x1 ;  /* 0x0000000e16027211 */ /* 0x001fe400078008ff */
[----:B------:R-:W-:Y:S02]  /*f2a0*/  SHF.R.U32.HI R5, RZ, 0x2, R5 ;  /* 0x00000002ff057819 */ /* 0x000fe40000011605 */
[----:B------:R-:W-:Y:S01]  /*f2b0*/  LEA R7, R24, UR42, 0x1 ;  /* 0x0000002a18077c11 */ /* 0x000fe2000f8e08ff */
[----:B------:R-:W-:Y:S01]  /*f2c0*/  IMAD.X R3, RZ, RZ, R4, P0 ;  /* 0x000000ffff037224 */ /* 0x000fe200000e0604 */
[----:B------:R-:W-:-:S02]  /*f2d0*/  ISETP.NE.U32.AND P0, PT, R5, RZ, PT ;  /* 0x000000ff0500720c */ /* 0x000fc40003f05070 */
[----:B------:R-:W-:-:S03]  /*f2e0*/  LOP3.LUT R6, R6, 0x80, RZ, 0xc0, !PT ;  /* 0x0000008006067812 */ /* 0x000fc600078ec0ff */
[----:B------:R-:W-:Y:S01]  /*f2f0*/  @!PT LDS RZ, [RZ] ;  /* 0x00000000fffff984 */ /* 0x000fe20000000800 */
[----:B------:R-:W-:Y:S01]  /*f300*/  @!PT LDS RZ, [RZ] ;  /* 0x00000000fffff984 */ /* 0x000fe20000000800 */
[----:B------:R-:W-:Y:S01]  /*f310*/  @!PT LDS RZ, [RZ] ;  /* 0x00000000fffff984 */ /* 0x000fe20000000800 */
[----:B------:R1:W-:Y:S01]  /*f320*/  LDGSTS.E.BYPASS.LTC128B.128 [R7+0x27c00], desc[UR36][R2.64], !P6 ;  /* 0x27c0000002077fae */ /* 0x0003e2000f101d64 */
[----:B------:R-:W-:-:S03]  /*f330*/  SHF.R.U32.HI R6, RZ, 0x3, R6 ;  /* 0x00000003ff067819 */ /* 0x000fc60000011606 */
[----:B------:R1:W-:Y:S04]  /*f340*/  LDGSTS.E.BYPASS.LTC128B.128 [R7+0x29c00], desc[UR36][R2.64+0x80], !P5 ;  /* 0x29c0008002077fae */ /* 0x0003e8000e901d64 */
[----:B------:R1:W-:Y:S04]  /*f350*/  LDGSTS.E.BYPASS.LTC128B.128 [R7+0x2bc00], desc[UR36][R2.64+0x100], !P4 ;  /* 0x2bc0010002077fae */ /* 0x0003e8000e101d64 */
[----:B------:R1:W-:Y:S04]  /*f360*/  LDGSTS.E.BYPASS.LTC128B.128 [R7+0x2dc00], desc[UR36][R2.64+0x180], !P3 ;  /* 0x2dc0018002077fae */ /* 0x0003e8000d901d64 */
[----:B------:R1:W-:Y:S04]  /*f370*/  LDGSTS.E.BYPASS.LTC128B.128 [R7+0x2fc00], desc[UR36][R2.64+0x200], !P2 ;  /* 0x2fc0020002077fae */ /* 0x0003e8000d101d64 */
[----:B------:R1:W-:Y:S04]  /*f380*/  LDGSTS.E.BYPASS.LTC128B.128 [R7+0x31c00], desc[UR36][R2.64+0x280], !P1 ;  /* 0x31c0028002077fae */ /* 0x0003e8000c901d64 */
[----:B------:R1:W-:Y:S01]  /*f390*/  LDGSTS.E.BYPASS.LTC128B.128 [R7+0x33c00], desc[UR36][R2.64+0x300], P0 ;  /* 0x33c0030002077fae */ /* 0x0003e20008101d64 */
[----:B------:R-:W-:-:S13]  /*f3a0*/  ISETP.NE.U32.AND P0, PT, R6, RZ, PT ;  /* 0x000000ff0600720c */ /* 0x000fda0003f05070 */
[----:B------:R1:W-:Y:S02]  /*f3b0*/  LDGSTS.E.BYPASS.LTC128B.128 [R7+0x35c00], desc[UR36][R2.64+0x380], P0 ;  /* 0x35c0038002077fae */ /* 0x0003e40008101d64 */
.L_x_3433:
[----:B------:R-:W-:Y:S05]  /*f3c0*/  BSYNC B0 ;  /* 0x0000000000007941 */ /* 0x000fea0003800000 */
.L_x_3432:
[----:B------:R-:W-:Y:S01]  /*f3d0*/  NOP ;  /* 0x0000000000007918 */ /* 0x000fe20000000000 */
[----:B------:R-:W-:Y:S01]  /*f3e0*/  SYNCS.ARRIVE.TRANS64.RED.A0T1 RZ, [UR42+0x38810], RZ ;  /* 0x038810ffffff79a7 */ /* 0x000fe2000820042a */
[----:B0-----:R-:W-:Y:S01]  /*f3f0*/  IMAD.MOV.U32 R0, RZ, RZ, 0x1 ;  /* 0x00000001ff007424 */ /* 0x001fe200078e00ff */
[----:B------:R-:W-:Y:S04]  /*f400*/  ARRIVES.LDGSTSBAR.64.TRANSCNT [UR42+0x38810] ;  /* 0x03881000ff0079b0 */ /* 0x000fe80008000aaa */
[----:B------:R-:W-:Y:S01]  /*f410*/  SHF.L.U32 R0, R0, 0x1f, RZ ;  /* 0x0000001f00007819 */ /* 0x000fe200000006ff */
[----:B------:R-:W-:Y:S01]  /*f420*/  NOP ;  /* 0x0000000000007918 */ /* 0x000fe20000000000 */
[----:B------:R-:W-:Y:S02]  /*f430*/  SYNCS.ARRIVE.TRANS64.A1T0 RZ, [UR42+0x38810], RZ ;  /* 0x038810ffffff79a7 */ /* 0x000fe4000810002a */
[----:B------:R-:W0:Y:S02]  /*f440*/  SYNCS.PHASECHK.TRANS64.TRYWAIT P0, [UR42+0x38820], R0 ;  /* 0x03882000ff0075a7 */ /* 0x000e24000800016a */
[----:B0-----:R-:W-:Y:S05]  /*f450*/  @!P0 BRA `(.L_x_3434) ;  /* 0x0000003000608947 */ /* 0x001fea0003800000 */
.L_x_3500:
[----:B------:R-:W-:-:S13]  /*f460*/  LOP3.LUT P0, RZ, R16, 0x400, RZ, 0xc0, !PT ;  /* 0x0000040010ff7812 */ /* 0x000fda000780c0ff */
[----:B------:R-:W-:Y:S05]  /*f470*/  @!P0 BRA `(.L_x_3435) ;  /* 0x0000000000048947 */ /* 0x000fea0003800000 */
[----:B------:R-:W-:Y:S01]  /*f480*/  BPT.TRAP 0x1 ;  /* 0x000000040000795c */ /* 0x000fe20000300000 */
.L_x_3435:
[----:B------:R-:W2:Y:S02]  /*f490*/  SYNCS.PHASECHK.TRANS64.TRYWAIT P0, [UR42+0x38860], R0 ;  /* 0x03886000ff0075a7 */ /* 0x000ea4000800016a */
[----:B--2---:R-:W-:Y:S05]  /*f4a0*/  @!P0 BRA `(.L_x_3436) ;  /* 0x0000003000648947 */ /* 0x004fea0003800000 */
.L_x_3501:
[----:B------:R-:W-:Y:S01]  /*f4b0*/  ULDC.64 UR4, c[0x0][0x328] ;  /* 0x0000ca0000047ab9 */ /* 0x000fe20000000a00 */
[----:B------:R-:W-:Y:S01]  /*f4c0*/  ULDC.64 UR6, c[0x0][0x338] ;  /* 0x0000ce0000067ab9 */ /* 0x000fe20000000a00 */
[----:B------:R-:W-:Y:S02]  /*f4d0*/  IMAD R30, R30, UR4, RZ ;  /* 0x000000041e1e7c24 */ /* 0x000fe4000f8e02ff */
[----:B01----:R-:W-:Y:S01]  /*f4e0*/  IMAD.WIDE.U32 R2, R19, UR4, RZ ;  /* 0x0000000413027c25 */ /* 0x003fe2000f8e00ff */
[----:B------:R-:W-:-:S03]  /*f4f0*/  R2UR UR4, R23 ;  /* 0x00000000170472ca */ /* 0x000fc600000e0000 */
[----:B------:R-:W-:Y:S02]  /*f500*/  IMAD R19, R19, UR5, R30 ;  /* 0x0000000513137c24 */ /* 0x000fe4000f8e021e */
[----:B------:R-:W-:Y:S02]  /*f510*/  IMAD R5, R27, UR6, RZ ;  /* 0x000000061b057c24 */ /* 0x000fe4000f8e02ff */
[----:B------:R-:W-:Y:S02]  /*f520*/  IMAD.IADD R3, R3, 0x1, R19 ;  /* 0x0000000103037824 */ /* 0x000fe400078e0213 */
[C---:B------:R-:W-:Y:S02]  /*f530*/  IMAD R5, R26.reuse, UR7, R5 ;  /* 0x000000071a057c24 */ /* 0x040fe4000f8e0205 */
[----:B------:R-:W-:Y:S01]  /*f540*/  IMAD.WIDE.U32 R2, R26, UR6, R2 ;  /* 0x000000061a027c25 */ /* 0x000fe2000f8e0002 */
[----:B------:R-:W-:Y:S02]  /*f550*/  ULDC.64 UR6, c[0x0][0x330] ;  /* 0x0000cc0000067ab9 */ /* 0x000fe40000000a00 */
[----:B------:R-:W-:Y:S01]  /*f560*/  UIMAD UR4, UR4, UR6, URZ ;  /* 0x00000006040472a4 */ /* 0x000fe2000f8e023f */
[----:B------:R-:W-:-:S02]  /*f570*/  IMAD.IADD R3, R3, 0x1, R5 ;  /* 0x0000000103037824 */ /* 0x000fc400078e0205 */
[----:B------:R-:W-:Y:S01]  /*f580*/  IMAD.U32 R5, RZ, RZ, UR6 ;  /* 0x00000006ff057e24 */ /* 0x000fe2000f8e00ff */
[----:B------:R-:W-:-:S03]  /*f590*/  UIMAD UR4, UR39, UR7, UR4 ;  /* 0x00000007270472a4 */ /* 0x000fc6000f8e0204 */
        /* <DEDUP_REMOVED lines=8> */
[----:B------:R-:W-:Y:S02]  /*f620*/  SHF.L.U32 R0, R22, 0x1, RZ ;  /* 0x0000000116007819 */ /* 0x000fe400000006ff */
[C---:B------:R-:W-:Y:S01]  /*f630*/  LOP3.LUT R4, R17.reuse, 0x1, RZ, 0xc0, !PT ;  /* 0x0000000111047812 */ /* 0x040fe200078ec0ff */
        /* <DEDUP_REMOVED lines=38> */
[----:B------:R-:W1:Y:S02]  /*f8a0*/  SHFL.IDX PT, R14, R6, 0x2, 0x181f ;  /* 0x00581f00060e7f89 */ /* 0x000e6400000e0000 */
[----:B------:R-:W-:Y:S01]  /*f8b0*/  IMAD.X R5, RZ, RZ, R5, P6 ;  /* 0x000000ffff057224 */ /* 0x000fe200030e0605 */
        /* <DEDUP_REMOVED lines=40> */
.L_x_3511:
[----:B0-----:R-:W-:Y:S02]  /*fb40*/  IADD3 R2, P6, R14, R0, RZ ;  /* 0x000000000e027210 */ /* 0x001fe40007fde0ff */
[C---:B------:R-:W-:Y:S02]  /*fb50*/  ISETP.LT.OR P5, PT, R18.reuse, 0x31, !P5 ;  /* 0x000000311200780c */ /* 0x040fe40006fa1670 */
[----:B------:R-:W-:Y:S01]  /*fb60*/  ISETP.LT.OR P4, PT, R18, 0x31, !P4 ;  /* 0x000000311200780c */ /* 0x000fe20006781670 */
[----:B------:R-:W-:Y:S01]  /*fb70*/  IMAD.X R3, RZ, RZ, R8, P6 ;  /* 0x000000ffff037224 */ /* 0x000fe200030e0608 */
[----:B------:R-:W-:Y:S02]  /*fb80*/  LOP3.LUT P6, RZ, R16, 0x40, RZ, 0xc0, !PT ;  /* 0x0000004010ff7812 */ /* 0x000fe400078cc0ff */
[C---:B------:R-:W-:Y:S02]  /*fb90*/  ISETP.LT.OR P3, PT, R18.reuse, 0x31, !P3 ;  /* 0x000000311200780c */ /* 0x040fe40005f61670 */
[----:B------:R-:W-:-:S02]  /*fba0*/  ISETP.LT.OR P6, PT, R18, 0x31, P6 ;  /* 0x000000311200780c */ /* 0x000fc400037c1670 */
[C---:B------:R-:W-:Y:S02]  /*fbb0*/  ISETP.LT.OR P2, PT, R18.reuse, 0x31, !P2 ;  /* 0x000000311200780c */ /* 0x040fe40005741670 */
[C---:B------:R-:W-:Y:S02]  /*fbc0*/  ISETP.LT.OR P1, PT, R18.reuse, 0x31, !P1 ;  /* 0x000000311200780c */ /* 0x040fe40004f21670 */
[----:B------:R-:W-:-:S07]  /*fbd0*/  ISETP.LT.OR P0, PT, R18, 0x31, !P0 ;  /* 0x000000311200780c */ /* 0x000fce0004701670 */
        /* <DEDUP_REMOVED lines=17> */
[----:B------:R-:W-:-:S13]  /*fcf0*/  LOP3.LUT P6, RZ, R16, 0x400, RZ, 0xc0, !PT ;  /* 0x0000040010ff7812 */ /* 0x000fda00078cc0ff */
[----:B0-----:R-:W-:Y:S05]  /*fd00*/  @!P6 BRA `(.L_x_3438) ;  /* 0x000000000004e947 */ /* 0x001fea0003800000 */
[----:B------:R-:W-:Y:S01]  /*fd10*/  BPT.TRAP 0x1 ;  /* 0x000000040000795c */ /* 0x000fe20000300000 */
.L_x_3438:
[----:B------:R-:W-:Y:S01]  /*fd20*/  VIADD R28, R28, 0xfffffffe ;  /* 0xfffffffe1c1c7836 */ /* 0x000fe20000000000 */
[----:B------:R-:W-:Y:S01]  /*fd30*/  SYNCS.ARRIVE.TRANS64.A1T0 RZ, [UR42+0x38850], RZ ;  /* 0x038850ffffff79a7 */ /* 0x000fe2000810002a */
[----:B------:R-:W-:Y:S01]  /*fd40*/  BSSY B0, `(.L_x_3418) ;  /* 0x00000f7000007945 */ /* 0x000fe20003800000 */
[----:B------:R-:W-:Y:S02]  /*fd50*/  IMAD.MOV.U32 R8, RZ, RZ, 0x1 ;  /* 0x00000001ff087424 */ /* 0x000fe400078e00ff */
[----:B------:R-:W-:Y:S01]  /*fd60*/  ISETP.GE.AND P0, PT, R28, UR45, PT ;  /* 0x0000002d1c007c0c */ /* 0x000fe2000bf06270 */
[----:B------:R-:W-:-:S12]  /*fd70*/  IMAD.MOV.U32 R21, RZ, RZ, 0x1 ;  /* 0x00000001ff157424 */ /* 0x000fd800078e00ff */
[----:B------:R-:W-:Y:S05]  /*fd80*/  @!P0 BRA `(.L_x_3439) ;  /* 0x0000000c00c88947 */ /* 0x000fea0003800000 */
[----:B------:R-:W0:Y:S01]  /*fd90*/  S2R R5, SR_TID.X ;  /* 0x0000000000057919 */ /* 0x000e220000002100 */
[----:B------:R-:W-:Y:S01]  /*fda0*/  UIADD3 UR4, UR44, 0x1, URZ ;  /* 0x000000012c047890 */ /* 0x000fe2000fffe03f */
[----:B------:R-:W-:Y:S01]  /*fdb0*/  LOP3.LUT R3, RZ, UR40, RZ, 0x33, !PT ;  /* 0x00000028ff037c12 */ /* 0x000fe2000f8e33ff */
[----:B------:R-:W-:Y:S01]  /*fdc0*/  IMAD.MOV.U32 R21, RZ, RZ, 0x1 ;  /* 0x00000001ff157424 */ /* 0x000fe200078e00ff */
[----:B------:R-:W1:Y:S01]  /*fdd0*/  S2R R6, SR_TID.X ;  /* 0x0000000000067919 */ /* 0x000e620000002100 */
[----:B------:R-:W-:Y:S01]  /*fde0*/  UIMAD UR4, UR4, UR38, URZ ;  /* 0x00000026040472a4 */ /* 0x000fe2000f8e023f */
[----:B------:R-:W-:Y:S01]  /*fdf0*/  LOP3.LUT R30, R33, 0x40, RZ, 0xc0, !PT ;  /* 0x00000040211e7812 */ /* 0x000fe200078ec0ff */
[----:B------:R-:W-:Y:S01]  /*fe00*/  IMAD.MOV.U32 R8, RZ, RZ, 0x1 ;  /* 0x00000001ff087424 */ /* 0x000fe200078e00ff */
[----:B------:R-:W-:Y:S02]  /*fe10*/  LOP3.LUT R28, R17, 0x80, RZ, 0xc0, !PT ;  /* 0x00000080111c7812 */ /* 0x000fe400078ec0ff */
[----:B------:R-:W-:-:S02]  /*fe20*/  SHF.R.U32.HI R30, RZ, 0x2, R30 ;  /* 0x00000002ff1e7819 */ /* 0x000fc4000001161e */
[----:B------:R-:W-:Y:S02]  /*fe30*/  LOP3.LUT R2, RZ, UR4, RZ, 0x33, !PT ;  /* 0x00000004ff027c12 */ /* 0x000fe4000f8e33ff */
[----:B------:R-:W-:Y:S02]  /*fe40*/  SHF.R.U32.HI R28, RZ, 0x3, R28 ;  /* 0x00000003ff1c7819 */ /* 0x000fe4000001161c */
[----:B------:R-:W-:-:S04]  /*fe50*/  VIMNMX R2, R2, R3, !PT ;  /* 0x0000000302027248 */ /* 0x000fc80007fe0100 */
[----:B------:R-:W-:Y:S02]  /*fe60*/  IADD3 R22, -R2, -0x2, RZ ;  /* 0xfffffffe02167810 */ /* 0x000fe40007ffe1ff */
[----:B0-----:R-:W-:Y:S02]  /*fe70*/  SHF.L.U32 R5, R5, 0x4, RZ ;  /* 0x0000000405057819 */ /* 0x001fe400000006ff */
[----:B-1----:R-:W-:Y:S02]  /*fe80*/  LOP3.LUT R6, R6, 0x7f, RZ, 0xc0, !PT ;  /* 0x0000007f06067812 */ /* 0x002fe400078ec0ff */
[----:B------:R-:W-:Y:S02]  /*fe90*/  LOP3.LUT R5, R5, 0x70, RZ, 0xc0, !PT ;  /* 0x0000007005057812 */ /* 0x000fe400078ec0ff */
[----:B------:R-:W-:-:S04]  /*fea0*/  SHF.R.U32.HI R6, RZ, 0x3, R6 ;  /* 0x00000003ff067819 */ /* 0x000fc80000011606 */
[----:B------:R-:W-:-:S05]  /*feb0*/  IADD3 R29, R5, R29, R6 ;  /* 0x0000001d051d7210 */ /* 0x000fca0007ffe006 */
[----:B------:R-:W-:-:S04]  /*fec0*/  VIADD R29, R29, 0xffffff40 ;  /* 0xffffff401d1d7836 */ /* 0x000fc80000000000 */
[----:B------:R-:W-:-:S07]  /*fed0*/  IMAD R9, R2, -0x40, R29 ;  /* 0xffffffc002097824 */ /* 0x000fce00078e021d */
.L_x_3454:
        /* <DEDUP_REMOVED lines=12> */
[--C-:B------:R-:W-:Y:S01]  /*ffa0*/  SHF.R.S32.HI R3, RZ, 0x1f, R7.reuse ;  /* 0x0000001fff037819 */ /* 0x100fe20000011407 */
[----:B------:R-:W-:Y:S02]  /*ffb0*/  IMAD R4, R32, UR4, RZ ;  /* 0x0000000420047c24 */ /* 0x000fe4000f8e02ff */
[----:B------:R-:W-:Y:S02]  /*ffc0*/  IMAD.MOV.U32 R2, RZ, RZ, R7 ;  /* 0x000000ffff027224 */ /* 0x000fe400078e0007 */
[C---:B------:R-:W-:Y:S02]  /*ffd0*/  IMAD R5, R25.reuse, UR5, R4 ;  /* 0x0000000519057c24 */ /* 0x040fe4000f8e0204 */
[----:B------:R-:W-:Y:S01]  /*ffe0*/  IMAD.WIDE.U32 R2, R25, UR4, R2 ;  /* 0x0000000419027c25 */ /* 0x000fe2000f8e0002 */
[----:B------:R-:W-:-:S03]  /*fff0*/  ULDC.64 UR4, c[0x0][0x418] ;  /* 0x0001060000047ab9 */ /* 0x000fc60000000a00 */
[----:B------:R-:W-:Y:S01]  /*10000*/  IMAD.IADD R3, R5, 0x1, R3 ;  /* 0x0000000105037824 */ /* 0x000fe200078e0203 */
[----:B------:R-:W-:-:S04]  /*10010*/  LEA R4, P0, R2, UR4, 0x2 ;  /* 0x0000000402047c11 */ /* 0x000fc8000f8010ff */
[----:B------:R-:W-:-:S05]  /*10020*/  LEA.HI.X R5, R2, UR5, R3, 0x2, P0 ;  /* 0x0000000502057c11 */ /* 0x000fca00080f1403 */
[----:B------:R0:W5:Y:S04]  /*10030*/  LDG.E R6, desc[UR36][R4.64] ;  /* 0x0000002404067981 */ /* 0x000168000c1e1900 */
.L_x_3441:
[----:B------:R-:W-:Y:S05]  /*10040*/  BSYNC B1 ;  /* 0x0000000000017941 */ /* 0x000fea0003800000 */
.L_x_3440:
[----:B------:R-:W-:-:S13]  /*10050*/  LOP3.LUT P0, RZ, R16, 0x400, RZ, 0xc0, !PT ;  /* 0x0000040010ff7812 */ /* 0x000fda000780c0ff */
[----:B------:R-:W-:Y:S05]  /*10060*/  @!P0 BRA `(.L_x_3442) ;  /* 0x0000000000048947 */ /* 0x000fea0003800000 */
[----:B------:R-:W-:Y:S01]  /*10070*/  BPT.TRAP 0x1 ;  /* 0x000000040000795c */ /* 0x000fe20000300000 */
.L_x_3442:
[----:B------:R-:W-:Y:S01]  /*10080*/  LEA R10, R8, UR42, 0x3 ;  /* 0x0000002a080a7c11 */ /* 0x000fe2000f8e18ff */
[----:B------:R-:W-:Y:S01]  /*10090*/  BSSY B1, `(.L_x_3443) ;  /* 0x0000004000017945 */ /* 0x000fe20003800000 */
[----:B------:R-:W-:-:S04]  /*100a0*/  SHF.L.U32 R20, R21, 0x1f, RZ ;  /* 0x0000001f15147819 */ /* 0x000fc800000006ff */
[----:B------:R-:W1:Y:S02]  /*100b0*/  SYNCS.PHASECHK.TRANS64.TRYWAIT P0, [R10+URZ+0x38840], R20 ;  /* 0x038840140a0075a7 */ /* 0x000e64000800017f */
[----:B-1----:R-:W-:Y:S05]  /*100c0*/  @!P0 BRA `(.L_x_3444) ;  /* 0x0000002c00848947 */ /* 0x002fea0003800000 */
.L_x_3512:
[----:B------:R-:W-:Y:S05]  /*100d0*/  BSYNC B1 ;  /* 0x0000000000017941 */ /* 0x000fea0003800000 */
.L_x_3443:
[----:B------:R-:W-:Y:S01]  /*100e0*/  ULDC UR4, c[0x0][0x430] ;  /* 0x00010c0000047ab9 */ /* 0x000fe20000000800 */
[----:B-----5:R-:W-:Y:S01]  /*100f0*/  SHF.R.S32.HI R18, RZ, 0x1f, R6 ;  /* 0x0000001fff127819 */ /* 0x020fe20000011406 */
[----:B------:R-:W-:Y:S01]  /*10100*/  UIADD3 UR4, -UR4, URZ, URZ ;  /* 0x0000003f04047290 */ /* 0x000fe2000fffe13f */
[----:B------:R-:W-:Y:S01]  /*10110*/  R2UR UR6, R23 ;  /* 0x00000000170672ca */ /* 0x000fe200000e0000 */
[----:B------:R-:W-:Y:S01]  /*10120*/  IMAD R17, R8, 0x1000, R24 ;  /* 0x0000100008117824 */ /* 0x000fe200078e0218 */
[----:B------:R-:W-:-:S03]  /*10130*/  LOP3.LUT P1, RZ, R16, 0x1, RZ, 0xc0, !PT ;  /* 0x0000000110ff7812 */ /* 0x000fc6000782c0ff */
        /* <DEDUP_REMOVED lines=38> */
[----:B------:R3:W0:Y:S02]  /*103a0*/  SHFL.IDX PT, R14, R26, 0x3, 0x181f ;  /* 0x00781f001a0e7f89 */ /* 0x00062400000e0000 */
[----:B--2---:R-:W-:-:S05]  /*103b0*/  IMAD.X R3, RZ, RZ, R3, P0 ;  /* 0x000000ffff037224 */ /* 0x004fca00000e0603 */
[----:B------:R3:W-:Y:S03]  /*103c0*/  LDGSTS.E.BYPASS.LTC128B.128 [R27+0x23400], desc[UR36][R2.64], !P1 ;  /* 0x23400000021b7fae */ /* 0x0007e6000c901d64 */
.L_x_3522:
        /* <DEDUP_REMOVED lines=8> */
.L_x_3446:
        /* <DEDUP_REMOVED lines=10> */
.L_x_3447:
[----:B------:R2:W-:Y:S01]  /*104f0*/  SYNCS.ARRIVE.TRANS64.A1T0 RZ, [R10+URZ+0x38830], RZ ;  /* 0x038830ff0aff79a7 */ /* 0x0005e2000810003f */
[----:B------:R-:W-:Y:S05]  /*10500*/  @!P2 BRA `(.L_x_3448) ;  /* 0x000000000004a947 */ /* 0x000fea0003800000 */
[----:B------:R-:W-:Y:S01]  /*10510*/  BPT.TRAP 0x1 ;  /* 0x000000040000795c */ /* 0x000fe20000300000 */
.L_x_3448:
[----:B------:R-:W3:Y:S01]  /*10520*/  SYNCS.PHASECHK.TRANS64.TRYWAIT P0, [R10+URZ+0x38860], R20 ;  /* 0x038860140a0075a7 */ /* 0x000ee2000800017f */
[----:B------:R-:W-:Y:S04]  /*10530*/  BSSY B1, `(.L_x_3449) ;  /* 0x0000002000017945 */ /* 0x000fe80003800000 */
[----:B---3--:R-:W-:Y:S05]  /*10540*/  @!P0 BRA `(.L_x_3450) ;  /* 0x0000002c00848947 */ /* 0x008fea0003800000 */
.L_x_3523:
[----:B------:R-:W-:Y:S05]  /*10550*/  BSYNC B1 ;  /* 0x0000000000017941 */ /* 0x000fea0003800000 */
.L_x_3449:
        /* <DEDUP_REMOVED lines=37> */
[----:B------:R-:W0:Y:S02]  /*107b0*/  SHFL.IDX PT, R14, R18, 0x1, 0x181f ;  /* 0x00381f00120e7f89 */ /* 0x000e2400000e0000 */
[----:B----4-:R-:W-:-:S05]  /*107c0*/  IMAD.X R7, RZ, RZ, R3, P0 ;  /* 0x000000ffff077224 */ /* 0x010fca00000e0603 */
[----:B------:R-:W-:Y:S01]  /*107d0*/  LDGSTS.E.BYPASS.LTC128B.128 [R17+0x400], desc[UR36][R6.64], !P1 ;  /* 0x0040000006117fae */ /* 0x000fe2000c901d64 */
[----:B------:R-:W-:-:S03]  /*107e0*/  ISETP.NE.U32.AND P1, PT, R28, RZ, PT ;  /* 0x000000ff1c00720c */ /* 0x000fc60003f25070 */
[----:B------:R-:W-:Y:S01]  /*107f0*/  LDGSTS.E.BYPASS.LTC128B.128 [R17+0x2400], desc[UR36][R6.64+0x80], !P6 ;  /* 0x0240008006117fae */ /* 0x000fe2000f101d64 */
[----:B------:R-:W-:-:S03]  /*10800*/  LOP3.LUT P6, RZ, R16, 0x200, RZ, 0xc0, !PT ;  /* 0x0000020010ff7812 */ /* 0x000fc600078cc0ff */
[----:B------:R-:W-:Y:S04]  /*10810*/  LDGSTS.E.BYPASS.LTC128B.128 [R17+0x4400], desc[UR36][R6.64+0x100], !P2 ;  /* 0x0440010006117fae */ /* 0x000fe8000d101d64 */
[----:B------:R-:W-:Y:S01]  /*10820*/  LDGSTS.E.BYPASS.LTC128B.128 [R17+0x6400], desc[UR36][R6.64+0x180], !P5 ;  /* 0x0640018006117fae */ /* 0x000fe2000e901d64 */
[----:B0-----:R-:W-:-:S03]  /*10830*/  IADD3 R4, P0, R14, R0, RZ ;  /* 0x000000000e047210 */ /* 0x001fc60007f1e0ff */
[----:B------:R-:W-:Y:S04]  /*10840*/  LDGSTS.E.BYPASS.LTC128B.128 [R17+0x8400], desc[UR36][R6.64+0x200], !P4 ;  /* 0x0840020006117fae */ /* 0x000fe8000e101d64 */
[----:B------:R-:W0:Y:S01]  /*10850*/  SHFL.IDX PT, R14, R18, 0x2, 0x181f ;  /* 0x00581f00120e7f89 */ /* 0x000e2200000e0000 */
[----:B------:R-:W-:-:S03]  /*10860*/  IMAD.X R5, RZ, RZ, R5, P0 ;  /* 0x000000ffff057224 */ /* 0x000fc600000e0605 */
        /* <DEDUP_REMOVED lines=19> */
[----:B------:R-:W-:Y:S01]  /*109a0*/  ISETP.NE.AND P6, PT, R6, RZ, PT ;  /* 0x000000ff0600720c */ /* 0x000fe20003fc5270 */
[----:B---3--:R-:W-:-:S12]  /*109b0*/  IMAD.MOV.U32 R4, RZ, RZ, RZ ;  /* 0x000000ffff047224 */ /* 0x008fd800078e00ff */
[----:B------:R0:W-:Y:S04]  /*109c0*/  LDGSTS.E.BYPASS.LTC128B.128 [R17+0x3400], desc[UR36][R2.64+0x80], !P6 ;  /* 0x0340008002117fae */ /* 0x0001e8000f101d64 */
[----:B------:R0:W-:Y:S04]  /*109d0*/  LDGSTS.E.BYPASS.LTC128B.128 [R17+0x5400], desc[UR36][R2.64+0x100], !P2 ;  /* 0x0540010002117fae */ /* 0x0001e8000d101d64 */
[----:B------:R0:W-:Y:S04]  /*109e0*/  LDGSTS.E.BYPASS.LTC128B.128 [R17+0x7400], desc[UR36][R2.64+0x180], !P5 ;  /* 0x0740018002117fae */ /* 0x0001e8000e901d64 */
[----:B------:R0:W-:Y:S04]  /*109f0*/  LDGSTS.E.BYPASS.LTC128B.128 [R17+0x9400], desc[UR36][R2.64+0x200], !P4 ;  /* 0x0940020002117fae */ /* 0x0001e8000e101d64 */
[----:B------:R0:W-:Y:S04]  /*10a00*/  LDGSTS.E.BYPASS.LTC128B.128 [R17+0xb400], desc[UR36][R2.64+0x280], !P3 ;  /* 0x0b40028002117fae */ /* 0x0001e8000d901d64 */
[----:B------:R0:W-:Y:S04]  /*10a10*/  LDGSTS.E.BYPASS.LTC128B.128 [R17+0xd400], desc[UR36][R2.64+0x300], P0 ;  /* 0x0d40030002117fae */ /* 0x0001e80008101d64 */
[----:B-1----:R0:W-:Y:S02]  /*10a20*/  LDGSTS.E.BYPASS.LTC128B.128 [R17+0xf400], desc[UR36][R2.64+0x380], P1 ;  /* 0x0f40038002117fae */ /* 0x0021e40008901d64 */
.L_x_3533:
        /* <DEDUP_REMOVED lines=20> */
.L_x_3452:
        /* <DEDUP_REMOVED lines=10> */
.L_x_3453:
        /* <DEDUP_REMOVED lines=10> */
.L_x_3439:
[----:B------:R-:W-:Y:S05]  /*10cb0*/  BSYNC B0 ;  /* 0x0000000000007941 */ /* 0x000fea0003800000 */
.L_x_3418:
[----:B------:R-:W0:Y:S01]  /*10cc0*/  S2R R3, SR_CgaCtaId ;  /* 0x0000000000037919 */ /* 0x000e220000008800 */
[----:B------:R-:W-:Y:S01]  /*10cd0*/  MOV R0, 0x400 ;  /* 0x0000040000007802 */ /* 0x000fe20000000f00 */
[----:B------:R-:W-:Y:S01]  /*10ce0*/  BSSY B0, `(.L_x_3455) ;  /* 0x0000005000007945 */ /* 0x000fe20003800000 */
[----:B------:R-:W-:Y:S02]  /*10cf0*/  SHF.L.U32 R4, R4, 0x1f, RZ ;  /* 0x0000001f04047819 */ /* 0x000fe400000006ff */
[----:B0-----:R-:W-:-:S04]  /*10d00*/  LEA R5, R3, R0, 0x18 ;  /* 0x0000000003057211 */ /* 0x001fc800078ec0ff */
[----:B------:R-:W0:Y:S02]  /*10d10*/  SYNCS.PHASECHK.TRANS64.TRYWAIT P0, [R5+URZ+0x38820], R4 ;  /* 0x03882004050075a7 */ /* 0x000e24000800017f */
[----:B0-----:R-:W-:Y:S05]  /*10d20*/  @!P0 BRA `(.L_x_3456) ;  /* 0x0000002c00648947 */ /* 0x001fea0003800000 */
.L_x_3534:
[----:B------:R-:W-:Y:S05]  /*10d30*/  BSYNC B0 ;  /* 0x0000000000007941 */ /* 0x000fea0003800000 */
.L_x_3455:
[----:B------:R-:W-:-:S03]  /*10d40*/  UMOV UR4, 0xffffffff ;  /* 0xffffffff00047882 */ /* 0x000fc60000000000 */
[----:B------:R-:W-:Y:S05]  /*10d50*/  BRA.DIV UR4, `(.L_x_3457) ;  /* 0x0000002e046c7947 */ /* 0x000fea000b800000 */
[----:B------:R-:W1:Y:S02]  /*10d60*/  S2R R0, SR_TID.X ;  /* 0x0000000000007919 */ /* 0x000e640000002100 */
[----:B-1----:R-:W-:-:S04]  /*10d70*/  SHF.R.U32.HI R0, RZ, 0x5, R0 ;  /* 0x00000005ff007819 */ /* 0x002fc80000011600 */
[----:B------:R-:W-:-:S05]  /*10d80*/  LOP3.LUT R0, R0, 0x3, RZ, 0xc0, !PT ;  /* 0x0000000300007812 */ /* 0x000fca00078ec0ff */
[----:B------:R1:W3:Y:S02]  /*10d90*/  SHFL.IDX PT, R14, R0, RZ, 0x1f ;  /* 0x00001fff000e7589 */ /* 0x0002e400000e0000 */
.L_x_3537:
[----:B---3--:R-:W-:-:S13]  /*10da0*/  ISETP.NE.AND P0, PT, R14, RZ, PT ;  /* 0x000000ff0e00720c */ /* 0x008fda0003f05270 */
[----:B------:R-:W-:Y:S05]  /*10db0*/  @P0 BRA `(.L_x_3378) ;  /* 0x0000000000900947 */ /* 0x000fea0003800000 */
[----:B------:R-:W-:-:S03]  /*10dc0*/  UMOV UR4, 0xffffffff ;  /* 0xffffffff00047882 */ /* 0x000fc60000000000 */
[----:B------:R-:W-:Y:S05]  /*10dd0*/  BRA.DIV UR4, `(.L_x_3458) ;  /* 0x0000002e04807947 */ /* 0x000fea000b800000 */
[----:B------:R-:W-:-:S13]  /*10de0*/  ELECT P6, URZ, PT ;  /* 0x00000000003f782f */ /* 0x000fda00038c0000 */
.L_x_3540:
[----:B------:R-:W-:Y:S05]  /*10df0*/  @!P6 BRA `(.L_x_3378) ;  /* 0x000000000080e947 */ /* 0x000fea0003800000 */
[----:B-1----:R-:W3:Y:S02]  /*10e00*/  LDL R0, [R1] ;  /* 0x0000000001007983 */ /* 0x002ee40000100800 */
[----:B---3--:R-:W-:-:S13]  /*10e10*/  R2UR UR4, R0 ;  /* 0x00000000000472ca */ /* 0x008fda00000e0000 */
[----:B------:R-:W-:-:S06]  /*10e20*/  ULOP3.LUT UR4, UR4, 0x2, URZ, 0xfc, !UPT ;  /* 0x0000000204047892 */ /* 0x000fcc000f8efc3f */
[----:B------:R-:W-:-:S05]  /*10e30*/  IMAD.U32 R0, RZ, RZ, UR4 ;  /* 0x00000004ff007e24 */ /* 0x000fca000f8e00ff */
[----:B------:R-:W-:-:S13]  /*10e40*/  ISETP.NE.AND P0, PT, R0, 0x3, PT ;  /* 0x000000030000780c */ /* 0x000fda0003f05270 */
[----:B------:R-:W-:Y:S05]  /*10e50*/  @!P0 BRA `(.L_x_3459) ;  /* 0x0000000000048947 */ /* 0x000fea0003800000 */
[----:B------:R-:W-:Y:S01]  /*10e60*/  BPT.TRAP 0x1 ;  /* 0x000000040000795c */ /* 0x000fe20000300000 */
.L_x_3459:
[C---:B------:R-:W-:Y:S01]  /*10e70*/  IMAD R3, R8.reuse, 0x8, R5 ;  /* 0x0000000808037824 */ /* 0x040fe200078e0205 */
[----:B------:R-:W-:Y:S01]  /*10e80*/  SHF.L.U32 R2, R21, 0x1f, RZ ;  /* 0x0000001f15027819 */ /* 0x000fe200000006ff */
[----:B------:R-:W-:-:S03]  /*10e90*/  VIADD R8, R8, 0x1 ;  /* 0x0000000108087836 */ /* 0x000fc60000000000 */
[----:B------:R-:W1:Y:S02]  /*10ea0*/  SYNCS.PHASECHK.TRANS64.TRYWAIT P1, [R3+URZ+0x38840], R2 ;  /* 0x03884002030075a7 */ /* 0x000e64000802017f */
[----:B------:R-:W-:-:S04]  /*10eb0*/  ISETP.NE.AND P2, PT, R8, 0x2, PT ;  /* 0x000000020800780c */ /* 0x000fc80003f45270 */
[----:B------:R-:W-:Y:S01]  /*10ec0*/  SEL R0, RZ, 0x1, P2 ;  /* 0x00000001ff007807 */ /* 0x000fe20001000000 */
[----:B-1----:R-:W-:Y:S08]  /*10ed0*/  @!P1 BRA `(.L_x_3460) ;  /* 0x0000002c00609947 */ /* 0x002ff00003800000 */
.L_x_3541:
[----:B------:R-:W-:Y:S02]  /*10ee0*/  SEL R8, R8, RZ, P2 ;  /* 0x000000ff08087207 */ /* 0x000fe40001000000 */
[----:B------:R-:W-:Y:S01]  /*10ef0*/  LOP3.LUT R0, R21, R0, RZ, 0x3c, !PT ;  /* 0x0000000015007212 */ /* 0x000fe200078e3cff */
[----:B------:R-:W-:Y:S06]  /*10f00*/  @!P0 BRA `(.L_x_3461) ;  /* 0x0000000000048947 */ /* 0x000fec0003800000 */
[----:B------:R-:W-:Y:S01]  /*10f10*/  BPT.TRAP 0x1 ;  /* 0x000000040000795c */ /* 0x000fe20000300000 */
.L_x_3461:
[----:B0-----:R-:W-:Y:S01]  /*10f20*/  IMAD R5, R8, 0x8, R5 ;  /* 0x0000000808057824 */ /* 0x001fe200078e0205 */
[----:B------:R-:W-:-:S04]  /*10f30*/  SHF.L.U32 R0, R0, 0x1f, RZ ;  /* 0x0000001f00007819 */ /* 0x000fc800000006ff */
[----:B------:R-:W0:Y:S02]  /*10f40*/  SYNCS.PHASECHK.TRANS64.TRYWAIT P1, [R5+URZ+0x38840], R0 ;  /* 0x03884000050075a7 */ /* 0x000e24000802017f */
[----:B0-----:R-:W-:Y:S05]  /*10f50*/  @!P1 BRA `(.L_x_3462) ;  /* 0x0000002c00549947 */ /* 0x001fea0003800000 */
.L_x_3542:
[----:B------:R-:W-:Y:S05]  /*10f60*/  @!P0 BRA `(.L_x_3463) ;  /* 0x0000000000048947 */ /* 0x000fea0003800000 */
[----:B------:R-:W-:Y:S01]  /*10f70*/  BPT.TRAP 0x1 ;  /* 0x000000040000795c */ /* 0x000fe20000300000 */
.L_x_3463:
[----:B------:R-:W3:Y:S02]  /*10f80*/  SYNCS.PHASECHK.TRANS64.TRYWAIT P1, [R3+URZ+0x38860], R2 ;  /* 0x03886002030075a7 */ /* 0x000ee4000802017f */
[----:B---3--:R-:W-:Y:S05]  /*10f90*/  @!P1 BRA `(.L_x_3464) ;  /* 0x0000002c00589947 */ /* 0x008fea0003800000 */
.L_x_3543:
[----:B------:R-:W-:Y:S05]  /*10fa0*/  @!P0 BRA `(.L_x_3465) ;  /* 0x0000000000048947 */ /* 0x000fea0003800000 */
[----:B------:R-:W-:Y:S01]  /*10fb0*/  BPT.TRAP 0x1 ;  /* 0x000000040000795c */ /* 0x000fe20000300000 */
.L_x_3465:
[----:B----4-:R4:W0:Y:S02]  /*10fc0*/  SYNCS.PHASECHK.TRANS64.TRYWAIT P0, [R5+URZ+0x38860], R0 ;  /* 0x03886000050075a7 */ /* 0x010824000800017f */
[----:B0-----:R-:W-:Y:S05]  /*10fd0*/  @!P0 NANOSLEEP.SYNCS 0x989680 ;  /* 0x009896800000895d */ /* 0x001fea0003900000 */
[----:B------:R-:W0:Y:S02]  /*10fe0*/  @!P0 SYNCS.PHASECHK.TRANS64 P0, [R5+URZ+0x38860], R0 ;  /* 0x03886000050085a7 */ /* 0x000e24000800007f */
[----:B0-----:R-:W-:Y:S05]  /*10ff0*/  @!P0 BRA `(.L_x_3465) ;  /* 0xfffffffc00f08947 */ /* 0x001fea000383ffff */
.L_x_3378:
[----:B------:R-:W-:Y:S05]  /*11000*/  BSYNC B6 ;  /* 0x0000000000067941 */ /* 0x000fea0003800000 */
.L_x_3375:
[----:B------:R-:W-:Y:S05]  /*11010*/  EXIT ;  /* 0x000000000000794d */ /* 0x000fea0003800000 */
.L_x_3388:
[----:B0-----:R0:W1:Y:S02]  /*11020*/  SYNCS.PHASECHK.TRANS64.TRYWAIT P0, [R2+URZ+0x38800], R5 ;  /* 0x03880005020075a7 */ /* 0x001064000800017f */
[----:B-1----:R-:W-:Y:S05]  /*11030*/  @!P0 NANOSLEEP.SYNCS 0x989680 ;  /* 0x009896800000895d */ /* 0x002fea0003900000 */
[----:B------:R-:W1:Y:S02]  /*11040*/  @!P0 SYNCS.PHASECHK.TRANS64 P0, [R2+URZ+0x38800], R5 ;  /* 0x03880005020085a7 */ /* 0x000e64000800007f */
[----:B-1----:R-:W-:Y:S05]  /*11050*/  @!P0 BRA `(.L_x_3388) ;  /* 0xfffffffc00f08947 */ /* 0x002fea000383ffff */
[----:B------:R-:W-:Y:S05]  /*11060*/  BRA `(.L_x_3466) ;  /* 0xffffff2000e07947 */ /* 0x000fea000383ffff */
.L_x_3392:
[----:B--2---:R2:W3:Y:S02]  /*11070*/  SYNCS.PHASECHK.TRANS64.TRYWAIT P1, [R2+URZ+0x38830], R5 ;  /* 0x03883005020075a7 */ /* 0x0044e4000802017f */
[----:B---3--:R-:W-:Y:S05]  /*11080*/  @!P1 NANOSLEEP.SYNCS 0x989680 ;  /* 0x009896800000995d */ /* 0x008fea0003900000 */
[----:B------:R-:W3:Y:S02]  /*11090*/  @!P1 SYNCS.PHASECHK.TRANS64 P1, [R2+URZ+0x38830], R5 ;  /* 0x03883005020095a7 */ /* 0x000ee4000802007f */
[----:B---3--:R-:W-:Y:S05]  /*110a0*/  @!P1 BRA `(.L_x_3392) ;  /* 0xfffffffc00f09947 */ /* 0x008fea000383ffff */
[----:B------:R-:W-:Y:S05]  /*110b0*/  BRA `(.L_x_3391) ;  /* 0xffffff24002c7947 */ /* 0x000fea000383ffff */
.L_x_3393:
[----:B---3--:R3:W4:Y:S02]  /*110c0*/  SYNCS.PHASECHK.TRANS64.TRYWAIT P1, [R2+URZ+0x38810], R5 ;  /* 0x03881005020075a7 */ /* 0x008724000802017f */
[----:B----4-:R-:W-:Y:S05]  /*110d0*/  @!P1 NANOSLEEP.SYNCS 0x989680 ;  /* 0x009896800000995d */ /* 0x010fea0003900000 */
[----:B------:R-:W4:Y:S02]  /*110e0*/  @!P1 SYNCS.PHASECHK.TRANS64 P1, [R2+URZ+0x38810], R5 ;  /* 0x03881005020095a7 */ /* 0x000f24000802007f */
[----:B----4-:R-:W-:Y:S05]  /*110f0*/  @!P1 BRA `(.L_x_3393) ;  /* 0xfffffffc00f09947 */ /* 0x010fea000383ffff */
[----:B------:R-:W-:Y:S05]  /*11100*/  BRA `(.L_x_3467) ;  /* 0xffffff28001c7947 */ /* 0x000fea000383ffff */
.L_x_3397:
[----:B------:R0:W0:Y:S02]  /*11110*/  SYNCS.PHASECHK.TRANS64.TRYWAIT P1, [R2+URZ+0x38850], R5 ;  /* 0x03885005020075a7 */ /* 0x000024000802017f */
[----:B0-----:R-:W-:Y:S05]  /*11120*/  @!P1 NANOSLEEP.SYNCS 0x989680 ;  /* 0x009896800000995d */ /* 0x001fea0003900000 */
[----:B------:R-:W0:Y:S02]  /*11130*/  @!P1 SYNCS.PHASECHK.TRANS64 P1, [R2+URZ+0x38850], R5 ;  /* 0x03885005020095a7 */ /* 0x000e24000802007f */
[----:B0-----:R-:W-:Y:S05]  /*11140*/  @!P1 BRA `(.L_x_3397) ;  /* 0xfffffffc00f09947 */ /* 0x001fea000383ffff */
[----:B------:R-:W-:Y:S05]  /*11150*/  BRA `(.L_x_3396) ;  /* 0xffffff2800487947 */ /* 0x000fea000383ffff */
.L_x_3404:
[----:B-1----:R1:W2:Y:S02]  /*11160*/  SYNCS.PHASECHK.TRANS64.TRYWAIT P2, [R196+URZ+0x38830], R201 ;  /* 0x038830c9c40075a7 */ /* 0x0022a4000804017f */
[----:B--2---:R-:W-:Y:S05]  /*11170*/  @!P2 NANOSLEEP.SYNCS 0x989680 ;  /* 0x009896800000a95d */ /* 0x004fea0003900000 */
[----:B------:R-:W2:Y:S02]  /*11180*/  @!P2 SYNCS.PHASECHK.TRANS64 P2, [R196+URZ+0x38830], R201 ;  /* 0x038830c9c400a5a7 */ /* 0x000ea4000804007f */
[----:B--2---:R-:W-:Y:S05]  /*11190*/  @!P2 BRA `(.L_x_3404) ;  /* 0xfffffffc00f0a947 */ /* 0x004fea000383ffff */
[----:B------:R-:W-:Y:S05]  /*111a0*/  BRA `(.L_x_3403) ;  /* 0xffffff5400887947 */ /* 0x000fea000383ffff */
.L_x_3408:
[----:B---3--:R3:W4:Y:S02]  /*111b0*/  SYNCS.PHASECHK.TRANS64.TRYWAIT P2, [R196+URZ+0x38850], R201 ;  /* 0x038850c9c40075a7 */ /* 0x008724000804017f */
[----:B----4-:R-:W-:Y:S05]  /*111c0*/  @!P2 NANOSLEEP.SYNCS 0x989680 ;  /* 0x009896800000a95d */ /* 0x010fea0003900000 */
[----:B------:R-:W4:Y:S02]  /*111d0*/  @!P2 SYNCS.PHASECHK.TRANS64 P2, [R196+URZ+0x38850], R201 ;  /* 0x038850c9c400a5a7 */ /* 0x000f24000804007f */
[----:B----4-:R-:W-:Y:S05]  /*111e0*/  @!P2 BRA `(.L_x_3408) ;  /* 0xfffffffc00f0a947 */ /* 0x010fea000383ffff */
[----:B------:R-:W-:Y:S05]  /*111f0*/  BRA `(.L_x_3407) ;  /* 0xffffff5800547947 */ /* 0x000fea000383ffff */
.L_x_3423:
[----:B------:R-:W-:Y:S01]  /*11200*/  IMAD.MOV.U32 R13, RZ, RZ, R17 ;  /* 0x000000ffff0d7224 */ /* 0x000fe200078e0011 */
[----:B------:R-:W-:Y:S01]  /*11210*/  MOV R15, 0xffffffff ;  /* 0xffffffff000f7802 */ /* 0x000fe20000000f00 */
[----:B------:R-:W-:Y:S02]  /*11220*/  IMAD.MOV.U32 R12, RZ, RZ, RZ ;  /* 0x000000ffff0c7224 */ /* 0x000fe400078e00ff */
[----:B------:R-:W-:-:S07]  /*11230*/  IMAD.MOV.U32 R11, RZ, RZ, 0x1f ;  /* 0x0000001fff0b7424 */ /* 0x000fce00078e00ff */
[----:B------:R-:W-:Y:S05]  /*11240*/  WARPSYNC.COLLECTIVE R15, `(.L_x_3468) ;  /* 0x000000000f087348 */ /* 0x000fea0003c00000 */
[----:B------:R0:W1:Y:S02]  /*11250*/  SHFL.IDX P6, R14, R13, R12, R11 ;  /* 0x0000000c0d0e7389 */ /* 0x00006400000c000b */
[----:B01----:R-:W-:Y:S01]  /*11260*/  ENDCOLLECTIVE ;  /* 0x000000000000791b */ /* 0x003fe20003800000 */
.L_x_3468:
[----:B------:R-:W-:Y:S05]  /*11270*/  BRA `(.L_x_3469) ;  /* 0xffffffc400d07947 */ /* 0x000fea000383ffff */
.L_x_3425:
[----:B0-----:R-:W-:-:S04]  /*11280*/  IMAD.U32 R3, RZ, RZ, UR42 ;  /* 0x0000002aff037e24 */ /* 0x001fc8000f8e00ff */
[----:B------:R0:W1:Y:S03]  /*11290*/  SYNCS.PHASECHK.TRANS64.TRYWAIT P0, [R3+URZ+0x38840], R0 ;  /* 0x03884000030075a7 */ /* 0x000066000800017f */
[----:B-1----:R-:W-:Y:S05]  /*112a0*/  @!P0 NANOSLEEP.SYNCS 0x989680 ;  /* 0x009896800000895d */ /* 0x002fea0003900000 */
[----:B------:R-:W1:Y:S02]  /*112b0*/  @!P0 SYNCS.PHASECHK.TRANS64 P0, [R3+URZ+0x38840], R0 ;  /* 0x03884000030085a7 */ /* 0x000e64000800007f */
[----:B-1----:R-:W-:Y:S05]  /*112c0*/  @!P0 BRA `(.L_x_3425) ;  /* 0xfffffffc00ec8947 */ /* 0x002fea000383ffff */
[----:B------:R-:W-:Y:S05]  /*112d0*/  BRA `(.L_x_3470) ;  /* 0xffffffc800087947 */ /* 0x000fea000383ffff */
.L_x_3426:
        /* <DEDUP_REMOVED lines=8> */
.L_x_3472:
[----:B------:R-:W-:Y:S05]  /*11360*/  BSYNC B0 ;  /* 0x0000000000007941 */ /* 0x000fea0003800000 */
.L_x_3471:
[----:B------:R-:W-:Y:S01]  /*11370*/  IMAD.MOV.U32 R13, RZ, RZ, R0 ;  /* 0x000000ffff0d7224 */ /* 0x000fe200078e0000 */
[----:B------:R-:W-:Y:S01]  /*11380*/  MOV R11, 0x181f ;  /* 0x0000181f000b7802 */ /* 0x000fe20000000f00 */
[----:B------:R-:W-:Y:S01]  /*11390*/  IMAD.MOV.U32 R12, RZ, RZ, RZ ;  /* 0x000000ffff0c7224 */ /* 0x000fe200078e00ff */
[----:B------:R-:W-:Y:S01]  /*113a0*/  @P0 LEA R7, R24, UR42, 0x1 ;  /* 0x0000002a18070c11 */ /* 0x000fe2000f8e08ff */
[----:B------:R-:W-:Y:S02]  /*113b0*/  IMAD.MOV.U32 R15, RZ, RZ, -0x1 ;  /* 0xffffffffff0f7424 */ /* 0x000fe400078e00ff */
[----:B------:R-:W-:-:S07]  /*113c0*/  IMAD.MOV.U32 R2, RZ, RZ, R14 ;  /* 0x000000ffff027224 */ /* 0x000fce00078e000e */
[----:B------:R-:W-:Y:S05]  /*113d0*/  WARPSYNC.COLLECTIVE R15, `(.L_x_3473) ;  /* 0x000000000f087348 */ /* 0x000fea0003c00000 */
[----:B------:R0:W1:Y:S02]  /*113e0*/  SHFL.IDX P6, R14, R13, R12, R11 ;  /* 0x0000000c0d0e7389 */ /* 0x00006400000c000b */
[----:B01----:R-:W-:Y:S01]  /*113f0*/  ENDCOLLECTIVE ;  /* 0x000000000000791b */ /* 0x003fe20003800000 */
.L_x_3473:
[----:B------:R-:W-:Y:S02]  /*11400*/  IMAD.MOV.U32 R13, RZ, RZ, R4 ;  /* 0x000000ffff0d7224 */ /* 0x000fe400078e0004 */
[----:B------:R-:W-:Y:S01]  /*11410*/  IMAD.MOV.U32 R12, RZ, RZ, 0x1 ;  /* 0x00000001ff0c7424 */ /* 0x000fe200078e00ff */
[----:B------:R-:W-:-:S05]  /*11420*/  @P0 LEA R14, P1, R22, R14, 0x1 ;  /* 0x0000000e160e0211 */ /* 0x000fca00078208ff */
[----:B------:R-:W-:Y:S02]  /*11430*/  @P0 IMAD.X R3, RZ, RZ, R2, P1 ;  /* 0x000000ffff030224 */ /* 0x000fe400008e0602 */
[----:B------:R-:W-:-:S07]  /*11440*/  @P0 IMAD.MOV.U32 R2, RZ, RZ, R14 ;  /* 0x000000ffff020224 */ /* 0x000fce00078e000e */
[----:B------:R-:W-:Y:S05]  /*11450*/  WARPSYNC.COLLECTIVE R15, `(.L_x_3474) ;  /* 0x000000000f087348 */ /* 0x000fea0003c00000 */
[----:B------:R0:W1:Y:S02]  /*11460*/  SHFL.IDX P6, R14, R13, R12, R11 ;  /* 0x0000000c0d0e7389 */ /* 0x00006400000c000b */
[----:B01----:R-:W-:Y:S01]  /*11470*/  ENDCOLLECTIVE ;  /* 0x000000000000791b */ /* 0x003fe20003800000 */
.L_x_3474:
        /* <DEDUP_REMOVED lines=11> */
.L_x_3475:
[----:B------:R-:W-:Y:S01]  /*11530*/  MOV R13, R4 ;  /* 0x00000004000d7202 */ /* 0x000fe20000000f00 */
[----:B------:R-:W-:Y:S01]  /*11540*/  IMAD.MOV.U32 R12, RZ, RZ, 0x2 ;  /* 0x00000002ff0c7424 */ /* 0x000fe200078e00ff */
[----:B------:R-:W-:-:S13]  /*11550*/  @P0 LEA R2, P1, R22, R14, 0x1 ;  /* 0x0000000e16020211 */ /* 0x000fda00078208ff */
[----:B------:R-:W-:Y:S05]  /*11560*/  WARPSYNC.COLLECTIVE R15, `(.L_x_3476) ;  /* 0x000000000f087348 */ /* 0x000fea0003c00000 */
[----:B------:R0:W1:Y:S02]  /*11570*/  SHFL.IDX P6, R14, R13, R12, R11 ;  /* 0x0000000c0d0e7389 */ /* 0x00006400000c000b */
[----:B01----:R-:W-:Y:S01]  /*11580*/  ENDCOLLECTIVE ;  /* 0x000000000000791b */ /* 0x003fe20003800000 */
.L_x_3476:
[----:B------:R-:W-:-:S05]  /*11590*/  @P0 IMAD.X R3, RZ, RZ, R5, P1 ;  /* 0x000000ffff030224 */ /* 0x000fca00008e0605 */
[----:B------:R-:W-:Y:S01]  /*115a0*/  @!PT LDS RZ, [RZ] ;  /* 0x00000000fffff984 */ /* 0x000fe20000000800 */
[----:B------:R-:W-:Y:S01]  /*115b0*/  @!PT LDS RZ, [RZ] ;  /* 0x00000000fffff984 */ /* 0x000fe20000000800 */
[----:B------:R-:W-:Y:S01]  /*115c0*/  @!PT LDS RZ, [RZ] ;  /* 0x00000000fffff984 */ /* 0x000fe20000000800 */
[----:B------:R0:W-:Y:S01]  /*115d0*/  @P0 LDGSTS.E.BYPASS.LTC128B.128 [R9+0x22c00], desc[UR36][R2.64], !P2 ;  /* 0x22c0000002090fae */ /* 0x0001e2000d101d64 */
[----:B------:R-:W-:Y:S01]  /*115e0*/  ISETP.GE.AND P0, PT, R18, 0x21, PT ;  /* 0x000000211200780c */ /* 0x000fe20003f06270 */
[----:B------:R-:W-:Y:S02]  /*115f0*/  IMAD.MOV.U32 R13, RZ, RZ, R0 ;  /* 0x000000ffff0d7224 */ /* 0x000fe400078e0000 */
[----:B------:R-:W-:-:S10]  /*11600*/  IMAD.MOV.U32 R5, RZ, RZ, R14 ;  /* 0x000000ffff057224 */ /* 0x000fd400078e000e */
[----:B0-----:R-:W-:Y:S05]  /*11610*/  WARPSYNC.COLLECTIVE R15, `(.L_x_3477) ;  /* 0x000000000f087348 */ /* 0x001fea0003c00000 */
[----:B------:R1:W2:Y:S02]  /*11620*/  SHFL.IDX P6, R14, R13, R12, R11 ;  /* 0x0000000c0d0e7389 */ /* 0x0002a400000c000b */
[----:B012---:R-:W-:Y:S01]  /*11630*/  ENDCOLLECTIVE ;  /* 0x000000000000791b */ /* 0x007fe20003800000 */
.L_x_3477:
[----:B------:R-:W-:Y:S02]  /*11640*/  IMAD.MOV.U32 R13, RZ, RZ, R4 ;  /* 0x000000ffff0d7224 */ /* 0x000fe400078e0004 */
[----:B------:R-:W-:Y:S01]  /*11650*/  IMAD.MOV.U32 R12, RZ, RZ, 0x3 ;  /* 0x00000003ff0c7424 */ /* 0x000fe200078e00ff */
[----:B------:R-:W-:-:S13]  /*11660*/  @P0 LEA R2, P1, R22, R14, 0x1 ;  /* 0x0000000e16020211 */ /* 0x000fda00078208ff */
[----:B------:R-:W-:Y:S05]  /*11670*/  WARPSYNC.COLLECTIVE R15, `(.L_x_3478) ;  /* 0x000000000f087348 */ /* 0x000fea0003c00000 */
[----:B------:R0:W1:Y:S02]  /*11680*/  SHFL.IDX P6, R14, R13, R12, R11 ;  /* 0x0000000c0d0e7389 */ /* 0x00006400000c000b */
[----:B01----:R-:W-:Y:S01]  /*11690*/  ENDCOLLECTIVE ;  /* 0x000000000000791b */ /* 0x003fe20003800000 */
.L_x_3478:
[----:B------:R-:W-:Y:S01]  /*116a0*/  @P0 IMAD.X R3, RZ, RZ, R5, P1 ;  /* 0x000000ffff030224 */ /* 0x000fe200008e0605 */
[----:B------:R-:W-:-:S05]  /*116b0*/  @P0 LEA R5, R24, UR42, 0x1 ;  /* 0x0000002a18050c11 */ /* 0x000fca000f8e08ff */
[----:B------:R-:W-:Y:S01]  /*116c0*/  @!PT LDS RZ, [RZ] ;  /* 0x00000000fffff984 */ /* 0x000fe20000000800 */
[----:B------:R-:W-:Y:S01]  /*116d0*/  @!PT LDS RZ, [RZ] ;  /* 0x00000000fffff984 */ /* 0x000fe20000000800 */
[----:B------:R-:W-:Y:S01]  /*116e0*/  @!PT LDS RZ, [RZ] ;  /* 0x00000000fffff984 */ /* 0x000fe20000000800 */
[----:B------:R0:W-:Y:S01]  /*116f0*/  @P0 LDGSTS.E.BYPASS.LTC128B.128 [R5+0x23400], desc[UR36][R2.64], !P2 ;  /* 0x2340000002050fae */ /* 0x0001e2000d101d64 */
[----:B------:R-:W-:Y:S02]  /*11700*/  IMAD.MOV.U32 R13, RZ, RZ, R0 ;  /* 0x000000ffff0d7224 */ /* 0x000fe400078e0000 */
[----:B------:R-:W-:-:S07]  /*11710*/  IMAD.MOV.U32 R4, RZ, RZ, R14 ;  /* 0x000000ffff047224 */ /* 0x000fce00078e000e */
[----:B0-----:R-:W-:Y:S05]  /*11720*/  WARPSYNC.COLLECTIVE R15, `(.L_x_3479) ;  /* 0x000000000f087348 */ /* 0x001fea0003c00000 */
[----:B------:R1:W2:Y:S02]  /*11730*/  SHFL.IDX P6, R14, R13, R12, R11 ;  /* 0x0000000c0d0e7389 */ /* 0x0002a400000c000b */
[----:B012---:R-:W-:Y:S01]  /*11740*/  ENDCOLLECTIVE ;  /* 0x000000000000791b */ /* 0x007fe20003800000 */
.L_x_3479:
[----:B------:R-:W-:Y:S05]  /*11750*/  BRA `(.L_x_3480) ;  /* 0xffffffc400d07947 */ /* 0x000fea000383ffff */
.L_x_3429:
[----:B------:R-:W-:Y:S01]  /*11760*/  MOV R13, R4 ;  /* 0x00000004000d7202 */ /* 0x000fe20000000f00 */
[----:B------:R-:W-:Y:S01]  /*11770*/  IMAD.MOV.U32 R12, RZ, RZ, RZ ;  /* 0x000000ffff0c7224 */ /* 0x000fe200078e00ff */
[----:B------:R-:W-:Y:S01]  /*11780*/  LOP3.LUT R16, R16, 0xfffffeff, RZ, 0xc0, !PT ;  /* 0xfffffeff10107812 */ /* 0x000fe200078ec0ff */
[----:B------:R-:W-:Y:S02]  /*11790*/  IMAD.MOV.U32 R11, RZ, RZ, 0x181f ;  /* 0x0000181fff0b7424 */ /* 0x000fe400078e00ff */
[----:B------:R-:W-:Y:S02]  /*117a0*/  IMAD.MOV.U32 R15, RZ, RZ, -0x1 ;  /* 0xffffffffff0f7424 */ /* 0x000fe400078e00ff */
[----:B------:R-:W-:-:S07]  /*117b0*/  IMAD R6, R20, 0x40, R21 ;  /* 0x0000004014067824 */ /* 0x000fce00078e0215 */
[----:B------:R-:W-:Y:S05]  /*117c0*/  WARPSYNC.COLLECTIVE R15, `(.L_x_3481) ;  /* 0x000000000f087348 */ /* 0x000fea0003c00000 */
[----:B------:R0:W1:Y:S02]  /*117d0*/  SHFL.IDX P6, R14, R13, R12, R11 ;  /* 0x0000000c0d0e7389 */ /* 0x00006400000c000b */
[----:B01----:R-:W-:Y:S01]  /*117e0*/  ENDCOLLECTIVE ;  /* 0x000000000000791b */ /* 0x003fe20003800000 */
.L_x_3481:
[----:B------:R-:W-:Y:S02]  /*117f0*/  VIADD R10, R6, 0x10 ;  /* 0x00000010060a7836 */ /* 0x000fe40000000000 */
[----:B------:R-:W-:Y:S02]  /*11800*/  IMAD.MOV.U32 R13, RZ, RZ, R0 ;  /* 0x000000ffff0d7224 */ /* 0x000fe400078e0000 */
[----:B------:R-:W-:-:S07]  /*11810*/  IMAD.MOV.U32 R2, RZ, RZ, R14 ;  /* 0x000000ffff027224 */ /* 0x000fce00078e000e */
[----:B------:R-:W-:Y:S05]  /*11820*/  WARPSYNC.COLLECTIVE R15, `(.L_x_3482) ;  /* 0x000000000f087348 */ /* 0x000fea0003c00000 */
[----:B------:R0:W1:Y:S02]  /*11830*/  SHFL.IDX P6, R14, R13, R12, R11 ;  /* 0x0000000c0d0e7389 */ /* 0x00006400000c000b */
[----:B01----:R-:W-:Y:S01]  /*11840*/  ENDCOLLECTIVE ;  /* 0x000000000000791b */ /* 0x003fe20003800000 */
.L_x_3482:
[----:B------:R-:W-:Y:S02]  /*11850*/  ULDC UR4, c[0x0][0x288] ;  /* 0x0000a20000047ab9 */ /* 0x000fe40000000800 */
[----:B------:R-:W-:-:S05]  /*11860*/  IMAD R5, R8, UR4, RZ ;  /* 0x0000000408057c24 */ /* 0x000fca000f8e02ff */
[----:B------:R-:W-:Y:S02]  /*11870*/  ISETP.GE.AND P2, PT, R6, R5, PT ;  /* 0x000000050600720c */ /* 0x000fe40003f46270 */
[----:B------:R-:W-:Y:S01]  /*11880*/  MOV R13, R4 ;  /* 0x00000004000d7202 */ /* 0x000fe20000000f00 */
[----:B------:R-:W-:-:S10]  /*11890*/  IMAD.MOV.U32 R12, RZ, RZ, 0x1 ;  /* 0x00000001ff0c7424 */ /* 0x000fd400078e00ff */
[----:B------:R-:W-:Y:S02]  /*118a0*/  @!P2 LEA R8, R24, UR42, 0x1 ;  /* 0x0000002a1808ac11 */ /* 0x000fe4000f8e08ff */
[----:B------:R-:W-:Y:S02]  /*118b0*/  @P2 LOP3.LUT R16, R16, 0x100, RZ, 0xfc, !PT ;  /* 0x0000010010102812 */ /* 0x000fe400078efcff */
[----:B------:R-:W-:-:S13]  /*118c0*/  @!P2 LEA R3, P1, R22, R14, 0x1 ;  /* 0x0000000e1603a211 */ /* 0x000fda00078208ff */
[----:B------:R-:W-:Y:S05]  /*118d0*/  WARPSYNC.COLLECTIVE R15, `(.L_x_3483) ;  /* 0x000000000f087348 */ /* 0x000fea0003c00000 */
[----:B------:R0:W1:Y:S02]  /*118e0*/  SHFL.IDX P6, R14, R13, R12, R11 ;  /* 0x0000000c0d0e7389 */ /* 0x00006400000c000b */
[----:B01----:R-:W-:Y:S01]  /*118f0*/  ENDCOLLECTIVE ;  /* 0x000000000000791b */ /* 0x003fe20003800000 */
.L_x_3483:
[----:B------:R-:W-:Y:S01]  /*11900*/  LOP3.LUT R16, R16, 0xffffff7f, RZ, 0xc0, !PT ;  /* 0xffffff7f10107812 */ /* 0x000fe200078ec0ff */
[----:B------:R-:W-:-:S05]  /*11910*/  @!P2 IMAD.X R2, RZ, RZ, R2, P1 ;  /* 0x000000ffff02a224 */ /* 0x000fca00008e0602 */
[----:B------:R-:W-:-:S04]  /*11920*/  @!P2 LOP3.LUT R3, R3, R2, RZ, 0x3c, !PT ;  /* 0x000000020303a212 */ /* 0x000fc800078e3cff */
[----:B------:R-:W-:Y:S01]  /*11930*/  @!P2 LOP3.LUT R2, R3, R2, RZ, 0x3c, !PT ;  /* 0x000000020302a212 */ /* 0x000fe200078e3cff */
[----:B------:R-:W-:-:S03]  /*11940*/  IMAD.MOV.U32 R13, RZ, RZ, R0 ;  /* 0x000000ffff0d7224 */ /* 0x000fc600078e0000 */
[----:B------:R-:W-:-:S05]  /*11950*/  @!P2 LOP3.LUT R3, R3, R2, RZ, 0x3c, !PT ;  /* 0x000000020303a212 */ /* 0x000fca00078e3cff */
[----:B------:R-:W-:Y:S01]  /*11960*/  @!PT LDS RZ, [RZ] ;  /* 0x00000000fffff984 */ /* 0x000fe20000000800 */
[----:B------:R-:W-:Y:S01]  /*11970*/  @!PT LDS RZ, [RZ] ;  /* 0x00000000fffff984 */ /* 0x000fe20000000800 */
[----:B------:R-:W-:Y:S01]  /*11980*/  @!PT LDS RZ, [RZ] ;  /* 0x00000000fffff984 */ /* 0x000fe20000000800 */
[----:B------:R0:W-:Y:S01]  /*11990*/  @!P2 LDGSTS.E.BYPASS.LTC128B.128 [R8+0x20400], desc[UR36][R2.64], !P0 ;  /* 0x204000000208afae */ /* 0x0001e2000c101d64 */
[----:B------:R-:W-:Y:S01]  /*119a0*/  ISETP.GE.AND P2, PT, R10, R5, PT ;  /* 0x000000050a00720c */ /* 0x000fe20003f46270 */
[----:B------:R-:W-:-:S12]  /*119b0*/  IMAD.MOV.U32 R9, RZ, RZ, R14 ;  /* 0x000000ffff097224 */ /* 0x000fd800078e000e */
[----:B0-----:R-:W-:Y:S05]  /*119c0*/  WARPSYNC.COLLECTIVE R15, `(.L_x_3484) ;  /* 0x000000000f087348 */ /* 0x001fea0003c00000 */
[----:B------:R1:W2:Y:S02]  /*119d0*/  SHFL.IDX P6, R14, R13, R12, R11 ;  /* 0x0000000c0d0e7389 */ /* 0x0002a400000c000b */
[----:B012---:R-:W-:Y:S01]  /*119e0*/  ENDCOLLECTIVE ;  /* 0x000000000000791b */ /* 0x007fe20003800000 */
.L_x_3484:
[----:B------:R-:W-:Y:S01]  /*119f0*/  VIADD R8, R6, 0x20 ;  /* 0x0000002006087836 */ /* 0x000fe20000000000 */
[----:B------:R-:W-:Y:S02]  /*11a00*/  @!P2 LEA R10, R24, UR42, 0x1 ;  /* 0x0000002a180aac11 */ /* 0x000fe4000f8e08ff */
[----:B------:R-:W-:Y:S02]  /*11a10*/  @P2 LOP3.LUT R16, R16, 0x80, RZ, 0xfc, !PT ;  /* 0x0000008010102812 */ /* 0x000fe400078efcff */
[----:B------:R-:W-:Y:S01]  /*11a20*/  MOV R13, R4 ;  /* 0x00000004000d7202 */ /* 0x000fe20000000f00 */
[----:B------:R-:W-:Y:S01]  /*11a30*/  IMAD.MOV.U32 R12, RZ, RZ, 0x2 ;  /* 0x00000002ff0c7424 */ /* 0x000fe200078e00ff */
[----:B------:R-:W-:Y:S01]  /*11a40*/  LOP3.LUT R16, R16, 0xffffffbf, RZ, 0xc0, !PT ;  /* 0xffffffbf10107812 */ /* 0x000fe200078ec0ff */
[----:B------:R-:W-:-:S07]  /*11a50*/  IMAD.MOV.U32 R7, RZ, RZ, R14 ;  /* 0x000000ffff077224 */ /* 0x000fce00078e000e */
[----:B------:R-:W-:Y:S05]  /*11a60*/  WARPSYNC.COLLECTIVE R15, `(.L_x_3485) ;  /* 0x000000000f087348 */ /* 0x000fea0003c00000 */
[----:B------:R0:W1:Y:S02]  /*11a70*/  SHFL.IDX P6, R14, R13, R12, R11 ;  /* 0x0000000c0d0e7389 */ /* 0x00006400000c000b */
[----:B01----:R-:W-:Y:S01]  /*11a80*/  ENDCOLLECTIVE ;  /* 0x000000000000791b */ /* 0x003fe20003800000 */
.L_x_3485:
[----:B------:R-:W-:-:S05]  /*11a90*/  @!P2 LEA R7, P1, R22, R7, 0x1 ;  /* 0x000000071607a211 */ /* 0x000fca00078208ff */
[----:B------:R-:W-:Y:S02]  /*11aa0*/  @!P2 IMAD.X R9, RZ, RZ, R9, P1 ;  /* 0x000000ffff09a224 */ /* 0x000fe400008e0609 */
[----:B------:R-:W-:Y:S02]  /*11ab0*/  @!P2 IMAD.MOV.U32 R2, RZ, RZ, R7 ;  /* 0x000000ffff02a224 */ /* 0x000fe400078e0007 */
[----:B------:R-:W-:Y:S02]  /*11ac0*/  @!P2 IMAD.MOV.U32 R3, RZ, RZ, R9 ;  /* 0x000000ffff03a224 */ /* 0x000fe400078e0009 */
[----:B------:R-:W-:-:S03]  /*11ad0*/  IMAD.MOV.U32 R13, RZ, RZ, R0 ;  /* 0x000000ffff0d7224 */ /* 0x000fc600078e0000 */
[----:B------:R-:W-:Y:S01]  /*11ae0*/  @!PT LDS RZ, [RZ] ;  /* 0x00000000fffff984 */ /* 0x000fe20000000800 */
[----:B------:R-:W-:Y:S01]  /*11af0*/  @!PT LDS RZ, [RZ] ;  /* 0x00000000fffff984 */ /* 0x000fe20000000800 */
[----:B------:R-:W-:Y:S01]  /*11b00*/  @!PT LDS RZ, [RZ] ;  /* 0x00000000fffff984 */ /* 0x000fe20000000800 */
[----:B------:R0:W-:Y:S01]  /*11b10*/  @!P2 LDGSTS.E.BYPASS.LTC128B.128 [R10+0x20c00], desc[UR36][R2.64], !P0 ;  /* 0x20c00000020aafae */ /* 0x0001e2000c101d64 */
[----:B------:R-:W-:Y:S01]  /*11b20*/  ISETP.GE.AND P2, PT, R8, R5, PT ;  /* 0x000000050800720c */ /* 0x000fe20003f46270 */
[----:B0-----:R-:W-:-:S12]  /*11b30*/  IMAD.MOV.U32 R2, RZ, RZ, R14 ;  /* 0x000000ffff027224 */ /* 0x001fd800078e000e */
[----:B------:R-:W-:Y:S05]  /*11b40*/  WARPSYNC.COLLECTIVE R15, `(.L_x_3486) ;  /* 0x000000000f087348 */ /* 0x000fea0003c00000 */
[----:B------:R0:W1:Y:S02]  /*11b50*/  SHFL.IDX P6, R14, R13, R12, R11 ;  /* 0x0000000c0d0e7389 */ /* 0x00006400000c000b */
[----:B01----:R-:W-:Y:S01]  /*11b60*/  ENDCOLLECTIVE ;  /* 0x000000000000791b */ /* 0x003fe20003800000 */
.L_x_3486:
[----:B------:R-:W-:Y:S02]  /*11b70*/  @!P2 LEA R7, R24, UR42, 0x1 ;  /* 0x0000002a1807ac11 */ /* 0x000fe4000f8e08ff */
[----:B------:R-:W-:Y:S01]  /*11b80*/  @P2 LOP3.LUT R16, R16, 0x40, RZ, 0xfc, !PT ;  /* 0x0000004010102812 */ /* 0x000fe200078efcff */
[----:B------:R-:W-:Y:S01]  /*11b90*/  IMAD.MOV.U32 R13, RZ, RZ, R4 ;  /* 0x000000ffff0d7224 */ /* 0x000fe200078e0004 */
[----:B------:R-:W-:Y:S01]  /*11ba0*/  MOV R12, 0x3 ;  /* 0x00000003000c7802 */ /* 0x000fe20000000f00 */
[----:B------:R-:W-:-:S05]  /*11bb0*/  IMAD.MOV.U32 R8, RZ, RZ, R14 ;  /* 0x000000ffff087224 */ /* 0x000fca00078e000e */
[----:B------:R-:W-:-:S05]  /*11bc0*/  @!P2 LEA R8, P1, R22, R8, 0x1 ;  /* 0x000000081608a211 */ /* 0x000fca00078208ff */
[----:B------:R-:W-:Y:S02]  /*11bd0*/  @!P2 IMAD.X R11, RZ, RZ, R2, P1 ;  /* 0x000000ffff0ba224 */ /* 0x000fe400008e0602 */
[----:B------:R-:W-:Y:S02]  /*11be0*/  @!P2 IMAD.MOV.U32 R2, RZ, RZ, R8 ;  /* 0x000000ffff02a224 */ /* 0x000fe400078e0008 */
[----:B------:R-:W-:Y:S02]  /*11bf0*/  @!P2 IMAD.MOV.U32 R3, RZ, RZ, R11 ;  /* 0x000000ffff03a224 */ /* 0x000fe400078e000b */
[----:B------:R-:W-:-:S03]  /*11c00*/  IMAD.MOV.U32 R11, RZ, RZ, 0x181f ;  /* 0x0000181fff0b7424 */ /* 0x000fc600078e00ff */
[----:B------:R-:W-:Y:S01]  /*11c10*/  @!PT LDS RZ, [RZ] ;  /* 0x00000000fffff984 */ /* 0x000fe20000000800 */
[----:B------:R-:W-:Y:S01]  /*11c20*/  @!PT LDS RZ, [RZ] ;  /* 0x00000000fffff984 */ /* 0x000fe20000000800 */
[----:B------:R-:W-:Y:S01]  /*11c30*/  @!PT LDS RZ, [RZ] ;  /* 0x00000000fffff984 */ /* 0x000fe20000000800 */
[----:B------:R0:W-:Y:S04]  /*11c40*/  @!P2 LDGSTS.E.BYPASS.LTC128B.128 [R7+0x21400], desc[UR36][R2.64], !P0 ;  /* 0x214000000207afae */ /* 0x0001e8000c101d64 */
[----:B0-----:R-:W-:Y:S05]  /*11c50*/  WARPSYNC.COLLECTIVE R15, `(.L_x_3487) ;  /* 0x000000000f087348 */ /* 0x001fea0003c00000 */
[----:B------:R1:W2:Y:S02]  /*11c60*/  SHFL.IDX P6, R14, R13, R12, R11 ;  /* 0x0000000c0d0e7389 */ /* 0x0002a400000c000b */
[----:B012---:R-:W-:Y:S01]  /*11c70*/  ENDCOLLECTIVE ;  /* 0x000000000000791b */ /* 0x007fe20003800000 */
.L_x_3487:
[----:B------:R-:W-:Y:S02]  /*11c80*/  IMAD.MOV.U32 R13, RZ, RZ, R0 ;  /* 0x000000ffff0d7224 */ /* 0x000fe400078e0000 */
[----:B------:R-:W-:-:S07]  /*11c90*/  IMAD.MOV.U32 R4, RZ, RZ, R14 ;  /* 0x000000ffff047224 */ /* 0x000fce00078e000e */
[----:B------:R-:W-:Y:S05]  /*11ca0*/  WARPSYNC.COLLECTIVE R15, `(.L_x_3488) ;  /* 0x000000000f087348 */ /* 0x000fea0003c00000 */
[----:B------:R0:W1:Y:S02]  /*11cb0*/  SHFL.IDX P6, R14, R13, R12, R11 ;  /* 0x0000000c0d0e7389 */ /* 0x00006400000c000b */
[----:B01----:R-:W-:Y:S01]  /*11cc0*/  ENDCOLLECTIVE ;  /* 0x000000000000791b */ /* 0x003fe20003800000 */
.L_x_3488:
[----:B------:R-:W-:Y:S05]  /*11cd0*/  BRA `(.L_x_3489) ;  /* 0xffffffc8007c7947 */ /* 0x000fea000383ffff */
.L_x_3431:
        /* <DEDUP_REMOVED lines=8> */
.L_x_3491:
[----:B------:R-:W-:Y:S05]  /*11d60*/  BSYNC B0 ;  /* 0x0000000000007941 */ /* 0x000fea0003800000 */
.L_x_3490:
[----:B------:R-:W-:Y:S01]  /*11d70*/  MOV R13, R0 ;  /* 0x00000000000d7202 */ /* 0x000fe20000000f00 */
[----:B------:R-:W-:Y:S01]  /*11d80*/  IMAD.MOV.U32 R12, RZ, RZ, RZ ;  /* 0x000000ffff0c7224 */ /* 0x000fe200078e00ff */
[----:B------:R-:W-:Y:S01]  /*11d90*/  P2R R3, PR, RZ, 0x4 ;  /* 0x00000004ff037803 */ /* 0x000fe20000000000 */
[----:B------:R-:W-:Y:S01]  /*11da0*/  IMAD.MOV.U32 R11, RZ, RZ, 0x181f ;  /* 0x0000181fff0b7424 */ /* 0x000fe200078e00ff */
[C---:B------:R-:W-:Y:S01]  /*11db0*/  LOP3.LUT P2, RZ, R16.reuse, 0x100, RZ, 0xc0, !PT ;  /* 0x0000010010ff7812 */ /* 0x040fe2000784c0ff */
[----:B------:R-:W-:Y:S01]  /*11dc0*/  IMAD.MOV.U32 R15, RZ, RZ, -0x1 ;  /* 0xffffffffff0f7424 */ /* 0x000fe200078e00ff */
[----:B------:R-:W-:Y:S01]  /*11dd0*/  P2R R8, PR, RZ, 0x2 ;  /* 0x00000002ff087803 */ /* 0x000fe20000000000 */
[----:B------:R-:W-:Y:S01]  /*11de0*/  IMAD.MOV.U32 R2, RZ, RZ, R14 ;  /* 0x000000ffff027224 */ /* 0x000fe200078e000e */
[----:B------:R-:W-:-:S13]  /*11df0*/  LOP3.LUT P1, RZ, R16, 0x800, RZ, 0xc0, !PT ;  /* 0x0000080010ff7812 */ /* 0x000fda000782c0ff */
[----:B------:R-:W-:Y:S05]  /*11e00*/  WARPSYNC.COLLECTIVE R15, `(.L_x_3492) ;  /* 0x000000000f087348 */ /* 0x000fea0003c00000 */
[----:B------:R0:W1:Y:S02]  /*11e10*/  SHFL.IDX P6, R14, R13, R12, R11 ;  /* 0x0000000c0d0e7389 */ /* 0x00006400000c000b */
[----:B01----:R-:W-:Y:S01]  /*11e20*/  ENDCOLLECTIVE ;  /* 0x000000000000791b */ /* 0x003fe20003800000 */
.L_x_3492:
[----:B------:R-:W-:Y:S01]  /*11e30*/  P2R R10, PR, RZ, 0x8 ;  /* 0x00000008ff0a7803 */ /* 0x000fe20000000000 */
[----:B------:R-:W-:Y:S02]  /*11e40*/  IMAD.MOV.U32 R13, RZ, RZ, R4 ;  /* 0x000000ffff0d7224 */ /* 0x000fe400078e0004 */
[----:B------:R-:W-:Y:S01]  /*11e50*/  IMAD.MOV.U32 R12, RZ, RZ, 0x1 ;  /* 0x00000001ff0c7424 */ /* 0x000fe200078e00ff */
[----:B------:R-:W-:-:S05]  /*11e60*/  @!P2 LEA R14, P0, R22, R14, 0x1 ;  /* 0x0000000e160ea211 */ /* 0x000fca00078008ff */
[----:B------:R-:W-:Y:S01]  /*11e70*/  @!P2 IMAD.X R21, RZ, RZ, R2, P0 ;  /* 0x000000ffff15a224 */ /* 0x000fe200000e0602 */
[----:B------:R-:W-:-:S04]  /*11e80*/  @!P2 LOP3.LUT R2, R5, 0x40, RZ, 0xc0, !PT ;  /* 0x000000400502a812 */ /* 0x000fc800078ec0ff */
[----:B------:R-:W-:-:S04]  /*11e90*/  @!P2 SHF.R.U32.HI R9, RZ, 0x2, R2 ;  /* 0x00000002ff09a819 */ /* 0x000fc80000011602 */
[----:B------:R-:W-:Y:S02]  /*11ea0*/  @!P2 ISETP.NE.U32.AND P6, PT, R9, RZ, PT ;  /* 0x000000ff0900a20c */ /* 0x000fe40003fc5070 */
[----:B------:R-:W-:-:S04]  /*11eb0*/  @!P2 LOP3.LUT R9, R6, 0x80, RZ, 0xc0, !PT ;  /* 0x000000800609a812 */ /* 0x000fc800078ec0ff */
[----:B------:R-:W-:-:S04]  /*11ec0*/  @!P2 SHF.R.U32.HI R9, RZ, 0x3, R9 ;  /* 0x00000003ff09a819 */ /* 0x000fc80000011609 */
[----:B------:R-:W-:Y:S02]  /*11ed0*/  @!P2 ISETP.NE.U32.AND P0, PT, R9, RZ, PT ;  /* 0x000000ff0900a20c */ /* 0x000fe40003f05070 */
[----:B------:R-:W-:Y:S02]  /*11ee0*/  ISETP.NE.AND P2, PT, R3, RZ, PT ;  /* 0x000000ff0300720c */ /* 0x000fe40003f45270 */
[----:B------:R-:W-:Y:S02]  /*11ef0*/  P2R R9, PR, RZ, 0x1 ;  /* 0x00000001ff097803 */ /* 0x000fe40000000000 */
[----:B------:R-:W-:-:S13]  /*11f00*/  LOP3.LUT P0, RZ, R16, 0x100, RZ, 0xc0, !PT ;  /* 0x0000010010ff7812 */ /* 0x000fda000780c0ff */
[----:B------:R-:W-:Y:S01]  /*11f10*/  @!P0 LEA R7, R24, UR42, 0x1 ;  /* 0x0000002a18078c11 */ /* 0x000fe2000f8e08ff */
[----:B------:R-:W-:Y:S02]  /*11f20*/  @!P0 IMAD.MOV.U32 R2, RZ, RZ, R14 ;  /* 0x000000ffff028224 */ /* 0x000fe400078e000e */
[----:B------:R-:W-:-:S05]  /*11f30*/  @!P0 IMAD.MOV.U32 R3, RZ, RZ, R21 ;  /* 0x000000ffff038224 */ /* 0x000fca00078e0015 */
[----:B------:R-:W-:Y:S01]  /*11f40*/  @!PT LDS RZ, [RZ] ;  /* 0x00000000fffff984 */ /* 0x000fe20000000800 */
[----:B------:R-:W-:Y:S01]  /*11f50*/  @!PT LDS RZ, [RZ] ;  /* 0x00000000fffff984 */ /* 0x000fe20000000800 */
[----:B------:R-:W-:Y:S01]  /*11f60*/  @!PT LDS RZ, [RZ] ;  /* 0x00000000fffff984 */ /* 0x000fe20000000800 */
[----:B------:R0:W-:Y:S01]  /*11f70*/  @!P0 LDGSTS.E.BYPASS.LTC128B.128 [R7+0x26400], desc[UR36][R2.64], !P1 ;  /* 0x2640000002078fae */ /* 0x0001e2000c901d64 */
[----:B------:R-:W-:Y:S02]  /*11f80*/  ISETP.NE.AND P1, PT, R8, RZ, PT ;  /* 0x000000ff0800720c */ /* 0x000fe40003f25270 */
[----:B------:R-:W-:Y:S01]  /*11f90*/  P2R R8, PR, RZ, 0x20 ;  /* 0x00000020ff087803 */ /* 0x000fe20000000000 */
[----:B------:R0:W-:Y:S01]  /*11fa0*/  @!P0 LDGSTS.E.BYPASS.LTC128B.128 [R7+0x28400], desc[UR36][R2.64+0x80], !P5 ;  /* 0x2840008002078fae */ /* 0x0001e2000e901d64 */
[----:B------:R-:W-:-:S03]  /*11fb0*/  LOP3.LUT P5, RZ, R16, 0x800, RZ, 0xc0, !PT ;  /* 0x0000080010ff7812 */ /* 0x000fc600078ac0ff */
[----:B------:R0:W-:Y:S04]  /*11fc0*/  @!P0 LDGSTS.E.BYPASS.LTC128B.128 [R7+0x2a400], desc[UR36][R2.64+0x100], !P4 ;  /* 0x2a40010002078fae */ /* 0x0001e8000e101d64 */
[----:B------:R0:W-:Y:S01]  /*11fd0*/  @!P0 LDGSTS.E.BYPASS.LTC128B.128 [R7+0x2c400], desc[UR36][R2.64+0x180], !P3 ;  /* 0x2c40018002078fae */ /* 0x0001e2000d901d64 */
[----:B------:R-:W-:-:S03]  /*11fe0*/  LOP3.LUT P3, RZ, R16, 0x80, RZ, 0xc0, !PT ;  /* 0x0000008010ff7812 */ /* 0x000fc6000786c0ff */
[----:B------:R0:W-:Y:S04]  /*11ff0*/  @!P0 LDGSTS.E.BYPASS.LTC128B.128 [R7+0x2e400], desc[UR36][R2.64+0x200], !P2 ;  /* 0x2e40020002078fae */ /* 0x0001e8000d101d64 */
[----:B------:R0:W-:Y:S04]  /*12000*/  @!P0 LDGSTS.E.BYPASS.LTC128B.128 [R7+0x30400], desc[UR36][R2.64+0x280], !P1 ;  /* 0x3040028002078fae */ /* 0x0001e8000c901d64 */
[----:B------:R0:W-:Y:S01]  /*12010*/  @!P0 LDGSTS.E.BYPASS.LTC128B.128 [R7+0x32400], desc[UR36][R2.64+0x300], P6 ;  /* 0x3240030002078fae */ /* 0x0001e2000b101d64 */
[----:B------:R-:W-:Y:S02]  /*12020*/  ISETP.NE.AND P0, PT, R9, RZ, PT ;  /* 0x000000ff0900720c */ /* 0x000fe40003f05270 */
[----:B------:R-:W-:-:S02]  /*12030*/  LOP3.LUT P6, RZ, R16, 0x100, RZ, 0xc0, !PT ;  /* 0x0000010010ff7812 */ /* 0x000fc400078cc0ff */
[----:B------:R-:W-:-:S04]  /*12040*/  @!P3 LOP3.LUT R20, R5, 0x40, RZ, 0xc0, !PT ;  /* 0x000000400514b812 */ /* 0x000fc800078ec0ff */
[----:B------:R-:W-:-:S07]  /*12050*/  @!P3 SHF.R.U32.HI R20, RZ, 0x2, R20 ;  /* 0x00000002ff14b819 */ /* 0x000fce0000011614 */
[----:B------:R0:W-:Y:S02]  /*12060*/  @!P6 LDGSTS.E.BYPASS.LTC128B.128 [R7+0x34400], desc[UR36][R2.64+0x380], P0 ;  /* 0x344003800207efae */ /* 0x0001e40008101d64 */
[----:B0-----:R-:W-:Y:S05]  /*12070*/  WARPSYNC.COLLECTIVE R15, `(.L_x_3493) ;  /* 0x000000000f087348 */ /* 0x001fea0003c00000 */
[----:B------:R1:W2:Y:S02]  /*12080*/  SHFL.IDX P6, R14, R13, R12, R11 ;  /* 0x0000000c0d0e7389 */ /* 0x0002a400000c000b */
[----:B012---:R-:W-:Y:S01]  /*12090*/  ENDCOLLECTIVE ;  /* 0x000000000000791b */ /* 0x007fe20003800000 */
.L_x_3493:
[----:B------:R-:W-:-:S04]  /*120a0*/  @!P3 LOP3.LUT R7, R6, 0x80, RZ, 0xc0, !PT ;  /* 0x000000800607b812 */ /* 0x000fc800078ec0ff */
[----:B------:R-:W-:Y:S01]  /*120b0*/  @!P3 SHF.R.U32.HI R7, RZ, 0x3, R7 ;  /* 0x00000003ff07b819 */ /* 0x000fe20000011607 */
[----:B------:R-:W-:Y:S01]  /*120c0*/  IMAD.MOV.U32 R13, RZ, RZ, R0 ;  /* 0x000000ffff0d7224 */ /* 0x000fe200078e0000 */
[----:B------:R-:W-:-:S07]  /*120d0*/  MOV R9, R14 ;  /* 0x0000000e00097202 */ /* 0x000fce0000000f00 */
[----:B------:R-:W-:Y:S05]  /*120e0*/  WARPSYNC.COLLECTIVE R15, `(.L_x_3494) ;  /* 0x000000000f087348 */ /* 0x000fea0003c00000 */
[----:B------:R0:W1:Y:S02]  /*120f0*/  SHFL.IDX P6, R14, R13, R12, R11 ;  /* 0x0000000c0d0e7389 */ /* 0x00006400000c000b */
[----:B01----:R-:W-:Y:S01]  /*12100*/  ENDCOLLECTIVE ;  /* 0x000000000000791b */ /* 0x003fe20003800000 */
.L_x_3494:
[----:B------:R-:W-:Y:S02]  /*12110*/  IMAD.MOV.U32 R13, RZ, RZ, R4 ;  /* 0x000000ffff0d7224 */ /* 0x000fe400078e0004 */
[----:B------:R-:W-:Y:S01]  /*12120*/  IMAD.MOV.U32 R12, RZ, RZ, 0x2 ;  /* 0x00000002ff0c7424 */ /* 0x000fe200078e00ff */
[----:B------:R-:W-:Y:S02]  /*12130*/  @!P3 LEA R14, P0, R22, R14, 0x1 ;  /* 0x0000000e160eb211 */ /* 0x000fe400078008ff */
[----:B------:R-:W-:-:S03]  /*12140*/  @!P3 ISETP.NE.U32.AND P6, PT, R20, RZ, PT ;  /* 0x000000ff1400b20c */ /* 0x000fc60003fc5070 */
[----:B------:R-:W-:Y:S01]  /*12150*/  @!P3 IMAD.X R21, RZ, RZ, R9, P0 ;  /* 0x000000ffff15b224 */ /* 0x000fe200000e0609 */
[----:B------:R-:W-:Y:S02]  /*12160*/  @!P3 ISETP.NE.U32.AND P0, PT, R7, RZ, PT ;  /* 0x000000ff0700b20c */ /* 0x000fe40003f05070 */
[----:B------:R-:W-:Y:S02]  /*12170*/  ISETP.NE.AND P3, PT, R10, RZ, PT ;  /* 0x000000ff0a00720c */ /* 0x000fe40003f65270 */
[----:B------:R-:W-:Y:S02]  /*12180*/  P2R R7, PR, RZ, 0x1 ;  /* 0x00000001ff077803 */ /* 0x000fe40000000000 */
[----:B------:R-:W-:Y:S02]  /*12190*/  LOP3.LUT P0, RZ, R16, 0x80, RZ, 0xc0, !PT ;  /* 0x0000008010ff7812 */ /* 0x000fe4000780c0ff */
[----:B------:R-:W-:-:S11]  /*121a0*/  P2R R10, PR, RZ, 0x2 ;  /* 0x00000002ff0a7803 */ /* 0x000fd60000000000 */
[----:B------:R-:W-:Y:S01]  /*121b0*/  @!P0 LEA R9, R24, UR42, 0x1 ;  /* 0x0000002a18098c11 */ /* 0x000fe2000f8e08ff */
[----:B------:R-:W-:Y:S02]  /*121c0*/  @!P0 IMAD.MOV.U32 R2, RZ, RZ, R14 ;  /* 0x000000ffff028224 */ /* 0x000fe400078e000e */
[----:B------:R-:W-:-:S05]  /*121d0*/  @!P0 IMAD.MOV.U32 R3, RZ, RZ, R21 ;  /* 0x000000ffff038224 */ /* 0x000fca00078e0015 */
[----:B------:R-:W-:Y:S01]  /*121e0*/  @!PT LDS RZ, [RZ] ;  /* 0x00000000fffff984 */ /* 0x000fe20000000800 */
[----:B------:R-:W-:Y:S01]  /*121f0*/  @!PT LDS RZ, [RZ] ;  /* 0x00000000fffff984 */ /* 0x000fe20000000800 */
[----:B------:R-:W-:Y:S01]  /*12200*/  @!PT LDS RZ, [RZ] ;  /* 0x00000000fffff984 */ /* 0x000fe20000000800 */
[----:B------:R0:W-:Y:S01]  /*12210*/  @!P0 LDGSTS.E.BYPASS.LTC128B.128 [R9+0x26c00], desc[UR36][R2.64], !P5 ;  /* 0x26c0000002098fae */ /* 0x0001e2000e901d64 */
[----:B------:R-:W-:-:S04]  /*12220*/  ISETP.NE.AND P5, PT, R8, RZ, PT ;  /* 0x000000ff0800720c */ /* 0x000fc80003fa5270 */
[----:B------:R-:W-:-:S09]  /*12230*/  P2R R8, PR, RZ, 0x20 ;  /* 0x00000020ff087803 */ /* 0x000fd20000000000 */
[----:B------:R0:W-:Y:S01]  /*12240*/  @!P0 LDGSTS.E.BYPASS.LTC128B.128 [R9+0x28c00], desc[UR36][R2.64+0x80], !P5 ;  /* 0x28c0008002098fae */ /* 0x0001e2000e901d64 */
[----:B------:R-:W-:-:S03]  /*12250*/  LOP3.LUT P5, RZ, R16, 0x800, RZ, 0xc0, !PT ;  /* 0x0000080010ff7812 */ /* 0x000fc600078ac0ff */
[----:B------:R0:W-:Y:S04]  /*12260*/  @!P0 LDGSTS.E.BYPASS.LTC128B.128 [R9+0x2ac00], desc[UR36][R2.64+0x100], !P4 ;  /* 0x2ac0010002098fae */ /* 0x0001e8000e101d64 */
[----:B------:R0:W-:Y:S04]  /*12270*/  @!P0 LDGSTS.E.BYPASS.LTC128B.128 [R9+0x2cc00], desc[UR36][R2.64+0x180], !P3 ;  /* 0x2cc0018002098fae */ /* 0x0001e8000d901d64 */
[----:B------:R0:W-:Y:S04]  /*12280*/  @!P0 LDGSTS.E.BYPASS.LTC128B.128 [R9+0x2ec00], desc[UR36][R2.64+0x200], !P2 ;  /* 0x2ec0020002098fae */ /* 0x0001e8000d101d64 */
[----:B------:R0:W-:Y:S01]  /*12290*/  @!P0 LDGSTS.E.BYPASS.LTC128B.128 [R9+0x30c00], desc[UR36][R2.64+0x280], !P1 ;  /* 0x30c0028002098fae */ /* 0x0001e2000c901d64 */
[----:B------:R-:W-:-:S03]  /*122a0*/  LOP3.LUT P1, RZ, R16, 0x40, RZ, 0xc0, !PT ;  /* 0x0000004010ff7812 */ /* 0x000fc6000782c0ff */
[----:B------:R0:W-:Y:S01]  /*122b0*/  @!P0 LDGSTS.E.BYPASS.LTC128B.128 [R9+0x32c00], desc[UR36][R2.64+0x300], P6 ;  /* 0x32c0030002098fae */ /* 0x0001e2000b101d64 */
[----:B------:R-:W-:Y:S02]  /*122c0*/  ISETP.NE.AND P0, PT, R7, RZ, PT ;  /* 0x000000ff0700720c */ /* 0x000fe40003f05270 */
[----:B------:R-:W-:-:S07]  /*122d0*/  LOP3.LUT P6, RZ, R16, 0x80, RZ, 0xc0, !PT ;  /* 0x0000008010ff7812 */ /* 0x000fce00078cc0ff */
[----:B------:R-:W-:-:S04]  /*122e0*/  @!P1 LOP3.LUT R20, R5, 0x40, RZ, 0xc0, !PT ;  /* 0x0000004005149812 */ /* 0x000fc800078ec0ff */
[----:B------:R-:W-:Y:S02]  /*122f0*/  @!P1 SHF.R.U32.HI R20, RZ, 0x2, R20 ;  /* 0x00000002ff149819 */ /* 0x000fe40000011614 */
[----:B------:R0:W-:Y:S05]  /*12300*/  @!P6 LDGSTS.E.BYPASS.LTC128B.128 [R9+0x34c00], desc[UR36][R2.64+0x380], P0 ;  /* 0x34c003800209efae */ /* 0x0001ea0008101d64 */
[----:B0-----:R-:W-:Y:S05]  /*12310*/  WARPSYNC.COLLECTIVE R15, `(.L_x_3495) ;  /* 0x000000000f087348 */ /* 0x001fea0003c00000 */
[----:B------:R1:W2:Y:S02]  /*12320*/  SHFL.IDX P6, R14, R13, R12, R11 ;  /* 0x0000000c0d0e7389 */ /* 0x0002a400000c000b */
[----:B012---:R-:W-:Y:S01]  /*12330*/  ENDCOLLECTIVE ;  /* 0x000000000000791b */ /* 0x007fe20003800000 */
.L_x_3495:
[----:B------:R-:W-:-:S04]  /*12340*/  @!P1 LOP3.LUT R9, R6, 0x80, RZ, 0xc0, !PT ;  /* 0x0000008006099812 */ /* 0x000fc800078ec0ff */
[----:B------:R-:W-:Y:S01]  /*12350*/  @!P1 SHF.R.U32.HI R9, RZ, 0x3, R9 ;  /* 0x00000003ff099819 */ /* 0x000fe20000011609 */
[----:B------:R-:W-:Y:S02]  /*12360*/  IMAD.MOV.U32 R13, RZ, RZ, R0 ;  /* 0x000000ffff0d7224 */ /* 0x000fe400078e0000 */
[----:B------:R-:W-:-:S07]  /*12370*/  IMAD.MOV.U32 R7, RZ, RZ, R14 ;  /* 0x000000ffff077224 */ /* 0x000fce00078e000e */
[----:B------:R-:W-:Y:S05]  /*12380*/  WARPSYNC.COLLECTIVE R15, `(.L_x_3496) ;  /* 0x000000000f087348 */ /* 0x000fea0003c00000 */
[----:B------:R0:W1:Y:S02]  /*12390*/  SHFL.IDX P6, R14, R13, R12, R11 ;  /* 0x0000000c0d0e7389 */ /* 0x00006400000c000b */
[----:B01----:R-:W-:Y:S01]  /*123a0*/  ENDCOLLECTIVE ;  /* 0x000000000000791b */ /* 0x003fe20003800000 */
.L_x_3496:
[----:B------:R-:W-:Y:S02]  /*123b0*/  IMAD.MOV.U32 R13, RZ, RZ, R4 ;  /* 0x000000ffff0d7224 */ /* 0x000fe400078e0004 */
[----:B------:R-:W-:Y:S01]  /*123c0*/  IMAD.MOV.U32 R12, RZ, RZ, 0x3 ;  /* 0x00000003ff0c7424 */ /* 0x000fe200078e00ff */
[----:B------:R-:W-:Y:S02]  /*123d0*/  @!P1 LEA R14, P0, R22, R14, 0x1 ;  /* 0x0000000e160e9211 */ /* 0x000fe400078008ff */
[----:B------:R-:W-:Y:S02]  /*123e0*/  @!P1 ISETP.NE.U32.AND P6, PT, R20, RZ, PT ;  /* 0x000000ff1400920c */ /* 0x000fe40003fc5070 */
[----:B------:R-:W-:Y:S02]  /*123f0*/  @!P1 IADD3.X R7, RZ, R7, RZ, P0, !PT ;  /* 0x00000007ff079210 */ /* 0x000fe400007fe4ff */
[----:B------:R-:W-:Y:S02]  /*12400*/  @!P1 ISETP.NE.U32.AND P0, PT, R9, RZ, PT ;  /* 0x000000ff0900920c */ /* 0x000fe40003f05070 */
[----:B------:R-:W-:-:S02]  /*12410*/  ISETP.NE.AND P1, PT, R10, RZ, PT ;  /* 0x000000ff0a00720c */ /* 0x000fc40003f25270 */
        /* <DEDUP_REMOVED lines=9> */
[----:B------:R-:W-:-:S13]  /*124b0*/  ISETP.NE.AND P5, PT, R8, RZ, PT ;  /* 0x000000ff0800720c */ /* 0x000fda0003fa5270 */
[----:B------:R0:W-:Y:S04]  /*124c0*/  @!P0 LDGSTS.E.BYPASS.LTC128B.128 [R21+0x29400], desc[UR36][R2.64+0x80], !P5 ;  /* 0x2940008002158fae */ /* 0x0001e8000e901d64 */
[----:B------:R0:W-:Y:S04]  /*124d0*/  @!P0 LDGSTS.E.BYPASS.LTC128B.128 [R21+0x2b400], desc[UR36][R2.64+0x100], !P4 ;  /* 0x2b40010002158fae */ /* 0x0001e8000e101d64 */
[----:B------:R0:W-:Y:S04]  /*124e0*/  @!P0 LDGSTS.E.BYPASS.LTC128B.128 [R21+0x2d400], desc[UR36][R2.64+0x180], !P3 ;  /* 0x2d40018002158fae */ /* 0x0001e8000d901d64 */
[----:B------:R0:W-:Y:S04]  /*124f0*/  @!P0 LDGSTS.E.BYPASS.LTC128B.128 [R21+0x2f400], desc[UR36][R2.64+0x200], !P2 ;  /* 0x2f40020002158fae */ /* 0x0001e8000d101d64 */
[----:B------:R0:W-:Y:S04]  /*12500*/  @!P0 LDGSTS.E.BYPASS.LTC128B.128 [R21+0x31400], desc[UR36][R2.64+0x280], !P1 ;  /* 0x3140028002158fae */ /* 0x0001e8000c901d64 */
[----:B------:R0:W-:Y:S01]  /*12510*/  @!P0 LDGSTS.E.BYPASS.LTC128B.128 [R21+0x33400], desc[UR36][R2.64+0x300], P6 ;  /* 0x3340030002158fae */ /* 0x0001e2000b101d64 */
[----:B------:R-:W-:-:S02]  /*12520*/  ISETP.NE.AND P0, PT, R9, RZ, PT ;  /* 0x000000ff0900720c */ /* 0x000fc40003f05270 */
[----:B------:R-:W-:-:S13]  /*12530*/  LOP3.LUT P6, RZ, R16, 0x40, RZ, 0xc0, !PT ;  /* 0x0000004010ff7812 */ /* 0x000fda00078cc0ff */
[----:B------:R0:W-:Y:S02]  /*12540*/  @!P6 LDGSTS.E.BYPASS.LTC128B.128 [R21+0x35400], desc[UR36][R2.64+0x380], P0 ;  /* 0x354003800215efae */ /* 0x0001e40008101d64 */
[----:B0-----:R-:W-:Y:S05]  /*12550*/  WARPSYNC.COLLECTIVE R15, `(.L_x_3497) ;  /* 0x000000000f087348 */ /* 0x001fea0003c00000 */
[----:B------:R1:W2:Y:S02]  /*12560*/  SHFL.IDX P6, R14, R13, R12, R11 ;  /* 0x0000000c0d0e7389 */ /* 0x0002a400000c000b */
[----:B012---:R-:W-:Y:S01]  /*12570*/  ENDCOLLECTIVE ;  /* 0x000000000000791b */ /* 0x007fe20003800000 */
.L_x_3497:
[----:B------:R-:W-:Y:S02]  /*12580*/  IMAD.MOV.U32 R13, RZ, RZ, R0 ;  /* 0x000000ffff0d7224 */ /* 0x000fe400078e0000 */
[----:B------:R-:W-:-:S07]  /*12590*/  IMAD.MOV.U32 R4, RZ, RZ, R14 ;  /* 0x000000ffff047224 */ /* 0x000fce00078e000e */
[----:B------:R-:W-:Y:S05]  /*125a0*/  WARPSYNC.COLLECTIVE R15, `(.L_x_3498) ;  /* 0x000000000f087348 */ /* 0x000fea0003c00000 */
[----:B------:R0:W1:Y:S02]  /*125b0*/  SHFL.IDX P6, R14, R13, R12, R11 ;  /* 0x0000000c0d0e7389 */ /* 0x00006400000c000b */
[----:B01----:R-:W-:Y:S01]  /*125c0*/  ENDCOLLECTIVE ;  /* 0x000000000000791b */ /* 0x003fe20003800000 */
.L_x_3498:
[----:B------:R-:W-:Y:S05]  /*125d0*/  BRA `(.L_x_3499) ;  /* 0xffffffcc00187947 */ /* 0x000fea000383ffff */
.L_x_3434:
[----:B01----:R-:W-:-:S04]  /*125e0*/  IMAD.U32 R3, RZ, RZ, UR42 ;  /* 0x0000002aff037e24 */ /* 0x003fc8000f8e00ff */
[----:B------:R0:W1:Y:S03]  /*125f0*/  SYNCS.PHASECHK.TRANS64.TRYWAIT P0, [R3+URZ+0x38820], R0 ;  /* 0x03882000030075a7 */ /* 0x000066000800017f */
[----:B-1----:R-:W-:Y:S05]  /*12600*/  @!P0 NANOSLEEP.SYNCS 0x989680 ;  /* 0x009896800000895d */ /* 0x002fea0003900000 */
[----:B------:R-:W1:Y:S02]  /*12610*/  @!P0 SYNCS.PHASECHK.TRANS64 P0, [R3+URZ+0x38820], R0 ;  /* 0x03882000030085a7 */ /* 0x000e64000800007f */
[----:B-1----:R-:W-:Y:S05]  /*12620*/  @!P0 BRA `(.L_x_3434) ;  /* 0xfffffffc00ec8947 */ /* 0x002fea000383ffff */
[----:B------:R-:W-:Y:S05]  /*12630*/  BRA `(.L_x_3500) ;  /* 0xffffffcc00887947 */ /* 0x000fea000383ffff */
.L_x_3436:
[----:B01----:R-:W-:-:S04]  /*12640*/  IMAD.U32 R3, RZ, RZ, UR42 ;  /* 0x0000002aff037e24 */ /* 0x003fc8000f8e00ff */
[----:B------:R0:W1:Y:S03]  /*12650*/  SYNCS.PHASECHK.TRANS64.TRYWAIT P0, [R3+URZ+0x38860], R0 ;  /* 0x03886000030075a7 */ /* 0x000066000800017f */
[----:B-1----:R-:W-:Y:S05]  /*12660*/  @!P0 NANOSLEEP.SYNCS 0x989680 ;  /* 0x009896800000895d */ /* 0x002fea0003900000 */
[----:B------:R-:W1:Y:S02]  /*12670*/  @!P0 SYNCS.PHASECHK.TRANS64 P0, [R3+URZ+0x38860], R0 ;  /* 0x03886000030085a7 */ /* 0x000e64000800007f */
[----:B-1----:R-:W-:Y:S05]  /*12680*/  @!P0 BRA `(.L_x_3436) ;  /* 0xfffffffc00ec8947 */ /* 0x002fea000383ffff */
[----:B------:R-:W-:Y:S05]  /*12690*/  BRA `(.L_x_3501) ;  /* 0xffffffcc00847947 */ /* 0x000fea000383ffff */
.L_x_3437:
        /* <DEDUP_REMOVED lines=8> */
.L_x_3503:
[----:B------:R-:W-:Y:S05]  /*12720*/  BSYNC B0 ;  /* 0x0000000000007941 */ /* 0x000fea0003800000 */
.L_x_3502:
[----:B------:R-:W-:Y:S01]  /*12730*/  IMAD.MOV.U32 R13, RZ, RZ, R6 ;  /* 0x000000ffff0d7224 */ /* 0x000fe200078e0006 */
[----:B------:R-:W-:Y:S01]  /*12740*/  SHF.L.U32 R0, R22, 0x1, RZ ;  /* 0x0000000116007819 */ /* 0x000fe200000006ff */
[----:B------:R-:W-:Y:S01]  /*12750*/  IMAD.MOV.U32 R12, RZ, RZ, RZ ;  /* 0x000000ffff0c7224 */ /* 0x000fe200078e00ff */
[C---:B------:R-:W-:Y:S01]  /*12760*/  LOP3.LUT R4, R17.reuse, 0x1, RZ, 0xc0, !PT ;  /* 0x0000000111047812 */ /* 0x040fe200078ec0ff */
[----:B------:R-:W-:Y:S01]  /*12770*/  IMAD.MOV.U32 R11, RZ, RZ, 0x181f ;  /* 0x0000181fff0b7424 */ /* 0x000fe200078e00ff */
[----:B------:R-:W-:Y:S01]  /*12780*/  LEA R7, R24, UR42, 0x1 ;  /* 0x0000002a18077c11 */ /* 0x000fe2000f8e08ff */
[----:B------:R-:W-:Y:S01]  /*12790*/  IMAD.MOV.U32 R15, RZ, RZ, -0x1 ;  /* 0xffffffffff0f7424 */ /* 0x000fe200078e00ff */
[----:B------:R-:W-:Y:S01]  /*127a0*/  ISETP.NE.U32.AND P1, PT, R4, 0x1, PT ;  /* 0x000000010400780c */ /* 0x000fe20003f25070 */
[----:B------:R-:W-:Y:S01]  /*127b0*/  IMAD.MOV.U32 R3, RZ, RZ, R14 ;  /* 0x000000ffff037224 */ /* 0x000fe200078e000e */
[----:B------:R-:W-:-:S13]  /*127c0*/  LOP3.LUT P5, RZ, R17, 0x2, RZ, 0xc0, !PT ;  /* 0x0000000211ff7812 */ /* 0x000fda00078ac0ff */
[----:B------:R-:W-:Y:S05]  /*127d0*/  WARPSYNC.COLLECTIVE R15, `(.L_x_3504) ;  /* 0x000000000f087348 */ /* 0x000fea0003c00000 */
[----:B------:R0:W1:Y:S02]  /*127e0*/  SHFL.IDX P6, R14, R13, R12, R11 ;  /* 0x0000000c0d0e7389 */ /* 0x00006400000c000b */
[----:B01----:R-:W-:Y:S01]  /*127f0*/  ENDCOLLECTIVE ;  /* 0x000000000000791b */ /* 0x003fe20003800000 */
.L_x_3504:
[C---:B------:R-:W-:Y:S02]  /*12800*/  LOP3.LUT P4, RZ, R17.reuse, 0x4, RZ, 0xc0, !PT ;  /* 0x0000000411ff7812 */ /* 0x040fe4000788c0ff */
[C---:B------:R-:W-:Y:S02]  /*12810*/  LOP3.LUT P3, RZ, R17.reuse, 0x8, RZ, 0xc0, !PT ;  /* 0x0000000811ff7812 */ /* 0x040fe4000786c0ff */
[C---:B------:R-:W-:Y:S02]  /*12820*/  LOP3.LUT P2, RZ, R17.reuse, 0x10, RZ, 0xc0, !PT ;  /* 0x0000001011ff7812 */ /* 0x040fe4000784c0ff */
[----:B------:R-:W-:Y:S02]  /*12830*/  LOP3.LUT R16, R16, 0xffffffbf, RZ, 0xc0, !PT ;  /* 0xffffffbf10107812 */ /* 0x000fe400078ec0ff */
[----:B------:R-:W-:Y:S02]  /*12840*/  PRMT R4, R17, 0x8880, RZ ;  /* 0x0000888011047816 */ /* 0x000fe400000000ff */
[----:B------:R-:W-:Y:S01]  /*12850*/  @P1 LOP3.LUT R16, R16, 0x40, RZ, 0xfc, !PT ;  /* 0x0000004010101812 */ /* 0x000fe200078efcff */
[----:B------:R-:W-:-:S03]  /*12860*/  IMAD.MOV.U32 R13, RZ, RZ, R8 ;  /* 0x000000ffff0d7224 */ /* 0x000fc600078e0008 */
[----:B------:R-:W-:Y:S01]  /*12870*/  LOP3.LUT R16, R16, 0xffffff7f, RZ, 0xc0, !PT ;  /* 0xffffff7f10107812 */ /* 0x000fe200078ec0ff */
[----:B------:R-:W-:Y:S01]  /*12880*/  IMAD.MOV.U32 R12, RZ, RZ, 0x1 ;  /* 0x00000001ff0c7424 */ /* 0x000fe200078e00ff */
        /* <DEDUP_REMOVED lines=29> */
.L_x_3505:
[----:B------:R-:W-:Y:S02]  /*12a60*/  IMAD.MOV.U32 R13, RZ, RZ, R6 ;  /* 0x000000ffff0d7224 */ /* 0x000fe400078e0006 */
[----:B------:R-:W-:-:S07]  /*12a70*/  IMAD.MOV.U32 R5, RZ, RZ, R14 ;  /* 0x000000ffff057224 */ /* 0x000fce00078e000e */
[----:B------:R-:W-:Y:S05]  /*12a80*/  WARPSYNC.COLLECTIVE R15, `(.L_x_3506) ;  /* 0x000000000f087348 */ /* 0x000fea0003c00000 */
[----:B------:R0:W1:Y:S02]  /*12a90*/  SHFL.IDX P6, R14, R13, R12, R11 ;  /* 0x0000000c0d0e7389 */ /* 0x00006400000c000b */
[----:B01----:R-:W-:Y:S01]  /*12aa0*/  ENDCOLLECTIVE ;  /* 0x000000000000791b */ /* 0x003fe20003800000 */
.L_x_3506:
[----:B------:R-:W-:Y:S02]  /*12ab0*/  IMAD.MOV.U32 R13, RZ, RZ, R8 ;  /* 0x000000ffff0d7224 */ /* 0x000fe400078e0008 */
[----:B------:R-:W-:Y:S01]  /*12ac0*/  IMAD.MOV.U32 R12, RZ, RZ, 0x2 ;  /* 0x00000002ff0c7424 */ /* 0x000fe200078e00ff */
        /* <DEDUP_REMOVED lines=26> */
.L_x_3507:
[----:B------:R-:W-:Y:S01]  /*12c70*/  IMAD.MOV.U32 R13, RZ, RZ, R6 ;  /* 0x000000ffff0d7224 */ /* 0x000fe200078e0006 */
[----:B------:R-:W-:-:S07]  /*12c80*/  MOV R9, R14 ;  /* 0x0000000e00097202 */ /* 0x000fce0000000f00 */
[----:B------:R-:W-:Y:S05]  /*12c90*/  WARPSYNC.COLLECTIVE R15, `(.L_x_3508) ;  /* 0x000000000f087348 */ /* 0x000fea0003c00000 */
[----:B------:R0:W1:Y:S02]  /*12ca0*/  SHFL.IDX P6, R14, R13, R12, R11 ;  /* 0x0000000c0d0e7389 */ /* 0x00006400000c000b */
[----:B01----:R-:W-:Y:S01]  /*12cb0*/  ENDCOLLECTIVE ;  /* 0x000000000000791b */ /* 0x003fe20003800000 */
.L_x_3508:
        /* <DEDUP_REMOVED lines=28> */
.L_x_3509:
[----:B------:R-:W-:Y:S02]  /*12e80*/  IMAD.MOV.U32 R13, RZ, RZ, R6 ;  /* 0x000000ffff0d7224 */ /* 0x000fe400078e0006 */
[----:B------:R-:W-:-:S07]  /*12e90*/  IMAD.MOV.U32 R8, RZ, RZ, R14 ;  /* 0x000000ffff087224 */ /* 0x000fce00078e000e */
[----:B------:R-:W-:Y:S05]  /*12ea0*/  WARPSYNC.COLLECTIVE R15, `(.L_x_3510) ;  /* 0x000000000f087348 */ /* 0x000fea0003c00000 */
[----:B------:R0:W1:Y:S02]  /*12eb0*/  SHFL.IDX P6, R14, R13, R12, R11 ;  /* 0x0000000c0d0e7389 */ /* 0x00006400000c000b */
[----:B01----:R-:W-:Y:S01]  /*12ec0*/  ENDCOLLECTIVE ;  /* 0x000000000000791b */ /* 0x003fe20003800000 */
.L_x_3510:
[----:B------:R-:W-:Y:S05]  /*12ed0*/  BRA `(.L_x_3511) ;  /* 0xffffffcc00187947 */ /* 0x000fea000383ffff */
.L_x_3444:
[----:B-1----:R1:W2:Y:S02]  /*12ee0*/  SYNCS.PHASECHK.TRANS64.TRYWAIT P0, [R10+URZ+0x38840], R20 ;  /* 0x038840140a0075a7 */ /* 0x0022a4000800017f */
[----:B--2---:R-:W-:Y:S05]  /*12ef0*/  @!P0 NANOSLEEP.SYNCS 0x989680 ;  /* 0x009896800000895d */ /* 0x004fea0003900000 */
[----:B------:R-:W2:Y:S02]  /*12f00*/  @!P0 SYNCS.PHASECHK.TRANS64 P0, [R10+URZ+0x38840], R20 ;  /* 0x038840140a0085a7 */ /* 0x000ea4000800007f */
[----:B--2---:R-:W-:Y:S05]  /*12f10*/  @!P0 BRA `(.L_x_3444) ;  /* 0xfffffffc00f08947 */ /* 0x004fea000383ffff */
[----:B------:R-:W-:Y:S05]  /*12f20*/  BRA `(.L_x_3512) ;  /* 0xffffffd000687947 */ /* 0x000fea000383ffff */
.L_x_3445:
        /* <DEDUP_REMOVED lines=8> */
.L_x_3514:
[----:B------:R-:W-:Y:S05]  /*12fb0*/  BSYNC B1 ;  /* 0x0000000000017941 */ /* 0x000fea0003800000 */
.L_x_3513:
        /* <DEDUP_REMOVED lines=9> */
.L_x_3515:
[----:B------:R-:W-:Y:S01]  /*13050*/  MOV R13, R29 ;  /* 0x0000001d000d7202 */ /* 0x000fe20000000f00 */
[----:B------:R-:W-:Y:S01]  /*13060*/  IMAD.MOV.U32 R12, RZ, RZ, 0x1 ;  /* 0x00000001ff0c7424 */ /* 0x000fe200078e00ff */
[----:B------:R-:W-:-:S13]  /*13070*/  IADD3 R2, P0, R14, R0, RZ ;  /* 0x000000000e027210 */ /* 0x000fda0007f1e0ff */
[----:B------:R-:W-:Y:S05]  /*13080*/  WARPSYNC.COLLECTIVE R15, `(.L_x_3516) ;  /* 0x000000000f087348 */ /* 0x000fea0003c00000 */
[----:B------:R0:W1:Y:S02]  /*13090*/  SHFL.IDX P6, R14, R13, R12, R11 ;  /* 0x0000000c0d0e7389 */ /* 0x00006400000c000b */
[----:B01----:R-:W-:Y:S01]  /*130a0*/  ENDCOLLECTIVE ;  /* 0x000000000000791b */ /* 0x003fe20003800000 */
.L_x_3516:
[----:B------:R-:W-:-:S05]  /*130b0*/  IMAD.X R3, RZ, RZ, R3, P0 ;  /* 0x000000ffff037224 */ /* 0x000fca00000e0603 */
[----:B------:R-:W-:Y:S01]  /*130c0*/  @!PT LDS RZ, [RZ] ;  /* 0x00000000fffff984 */ /* 0x000fe20000000800 */
[----:B------:R-:W-:Y:S01]  /*130d0*/  @!PT LDS RZ, [RZ] ;  /* 0x00000000fffff984 */ /* 0x000fe20000000800 */
[----:B------:R-:W-:Y:S01]  /*130e0*/  @!PT LDS RZ, [RZ] ;  /* 0x00000000fffff984 */ /* 0x000fe20000000800 */
[----:B------:R0:W-:Y:S01]  /*130f0*/  LDGSTS.E.BYPASS.LTC128B.128 [R27+0x22400], desc[UR36][R2.64], !P1 ;  /* 0x22400000021b7fae */ /* 0x0001e2000c901d64 */
[----:B------:R-:W-:Y:S02]  /*13100*/  IMAD.MOV.U32 R13, RZ, RZ, R26 ;  /* 0x000000ffff0d7224 */ /* 0x000fe400078e001a */
[----:B0-----:R-:W-:-:S07]  /*13110*/  IMAD.MOV.U32 R3, RZ, RZ, R14 ;  /* 0x000000ffff037224 */ /* 0x001fce00078e000e */
[----:B------:R-:W-:Y:S05]  /*13120*/  WARPSYNC.COLLECTIVE R15, `(.L_x_3517) ;  /* 0x000000000f087348 */ /* 0x000fea0003c00000 */
[----:B------:R0:W1:Y:S02]  /*13130*/  SHFL.IDX P6, R14, R13, R12, R11 ;  /* 0x0000000c0d0e7389 */ /* 0x00006400000c000b */
[----:B01----:R-:W-:Y:S01]  /*13140*/  ENDCOLLECTIVE ;  /* 0x000000000000791b */ /* 0x003fe20003800000 */
.L_x_3517:
[----:B------:R-:W-:Y:S02]  /*13150*/  IMAD.MOV.U32 R13, RZ, RZ, R29 ;  /* 0x000000ffff0d7224 */ /* 0x000fe400078e001d */
[----:B------:R-:W-:Y:S01]  /*13160*/  IMAD.MOV.U32 R12, RZ, RZ, 0x2 ;  /* 0x00000002ff0c7424 */ /* 0x000fe200078e00ff */
[----:B------:R-:W-:-:S13]  /*13170*/  IADD3 R2, P0, R14, R0, RZ ;  /* 0x000000000e027210 */ /* 0x000fda0007f1e0ff */
[----:B------:R-:W-:Y:S05]  /*13180*/  WARPSYNC.COLLECTIVE R15, `(.L_x_3518) ;  /* 0x000000000f087348 */ /* 0x000fea0003c00000 */
[----:B------:R0:W1:Y:S02]  /*13190*/  SHFL.IDX P6, R14, R13, R12, R11 ;  /* 0x0000000c0d0e7389 */ /* 0x00006400000c000b */
[----:B01----:R-:W-:Y:S01]  /*131a0*/  ENDCOLLECTIVE ;  /* 0x000000000000791b */ /* 0x003fe20003800000 */
.L_x_3518:
        /* <DEDUP_REMOVED lines=10> */
.L_x_3519:
[----:B------:R-:W-:Y:S02]  /*13250*/  IMAD.MOV.U32 R13, RZ, RZ, R29 ;  /* 0x000000ffff0d7224 */ /* 0x000fe400078e001d */
[----:B------:R-:W-:Y:S01]  /*13260*/  IMAD.MOV.U32 R12, RZ, RZ, 0x3 ;  /* 0x00000003ff0c7424 */ /* 0x000fe200078e00ff */
[----:B------:R-:W-:-:S13]  /*13270*/  IADD3 R2, P0, R14, R0, RZ ;  /* 0x000000000e027210 */ /* 0x000fda0007f1e0ff */
[----:B------:R-:W-:Y:S05]  /*13280*/  WARPSYNC.COLLECTIVE R15, `(.L_x_3520) ;  /* 0x000000000f087348 */ /* 0x000fea0003c00000 */
[----:B------:R0:W1:Y:S02]  /*13290*/  SHFL.IDX P6, R14, R13, R12, R11 ;  /* 0x0000000c0d0e7389 */ /* 0x00006400000c000b */
[----:B01----:R-:W-:Y:S01]  /*132a0*/  ENDCOLLECTIVE ;  /* 0x000000000000791b */ /* 0x003fe20003800000 */
.L_x_3520:
[----:B------:R-:W-:-:S05]  /*132b0*/  IADD3.X R3, RZ, R3, RZ, P0, !PT ;  /* 0x00000003ff037210 */ /* 0x000fca00007fe4ff */
        /* <DEDUP_REMOVED lines=9> */
.L_x_3521:
[----:B------:R-:W-:Y:S05]  /*13350*/  BRA `(.L_x_3522) ;  /* 0xffffffd0001c7947 */ /* 0x000fea000383ffff */
.L_x_3450:
[----:B---3--:R3:W4:Y:S02]  /*13360*/  SYNCS.PHASECHK.TRANS64.TRYWAIT P0, [R10+URZ+0x38860], R20 ;  /* 0x038860140a0075a7 */ /* 0x008724000800017f */
[----:B----4-:R-:W-:Y:S05]  /*13370*/  @!P0 NANOSLEEP.SYNCS 0x989680 ;  /* 0x009896800000895d */ /* 0x010fea0003900000 */
[----:B------:R-:W4:Y:S02]  /*13380*/  @!P0 SYNCS.PHASECHK.TRANS64 P0, [R10+URZ+0x38860], R20 ;  /* 0x038860140a0085a7 */ /* 0x000f24000800007f */
[----:B----4-:R-:W-:Y:S05]  /*13390*/  @!P0 BRA `(.L_x_3450) ;  /* 0xfffffffc00f08947 */ /* 0x010fea000383ffff */
[----:B------:R-:W-:Y:S05]  /*133a0*/  BRA `(.L_x_3523) ;  /* 0xffffffd000687947 */ /* 0x000fea000383ffff */
.L_x_3451:
[----:B------:R-:W-:Y:S01]  /*133b0*/  BSSY B1, `(.L_x_3524) ;  /* 0x0000008000017945 */ /* 0x000fe20003800000 */
[----:B------:R-:W-:Y:S02]  /*133c0*/  IMAD.MOV.U32 R13, RZ, RZ, R19 ;  /* 0x000000ffff0d7224 */ /* 0x000fe400078e0013 */
[----:B------:R-:W-:Y:S02]  /*133d0*/  IMAD.MOV.U32 R12, RZ, RZ, RZ ;  /* 0x000000ffff0c7224 */ /* 0x000fe400078e00ff */
[----:B------:R-:W-:Y:S02]  /*133e0*/  IMAD.MOV.U32 R11, RZ, RZ, 0x181f ;  /* 0x0000181fff0b7424 */ /* 0x000fe400078e00ff */
[----:B------:R-:W-:-:S07]  /*133f0*/  IMAD.MOV.U32 R15, RZ, RZ, -0x1 ;  /* 0xffffffffff0f7424 */ /* 0x000fce00078e00ff */
[----:B-123--:R-:W-:Y:S05]  /*13400*/  WARPSYNC.COLLECTIVE R15, `(.L_x_3525) ;  /* 0x000000000f087348 */ /* 0x00efea0003c00000 */
[----:B------:R0:W4:Y:S02]  /*13410*/  SHFL.IDX P6, R14, R13, R12, R11 ;  /* 0x0000000c0d0e7389 */ /* 0x00012400000c000b */
[----:B01234-:R-:W-:Y:S01]  /*13420*/  ENDCOLLECTIVE ;  /* 0x000000000000791b */ /* 0x01ffe20003800000 */
.L_x_3525:
[----:B------:R-:W-:Y:S05]  /*13430*/  BSYNC B1 ;  /* 0x0000000000017941 */ /* 0x000fea0003800000 */
.L_x_3524:
[----:B------:R-:W-:Y:S01]  /*13440*/  IMAD.MOV.U32 R13, RZ, RZ, R18 ;  /* 0x000000ffff0d7224 */ /* 0x000fe200078e0012 */
[----:B------:R-:W-:Y:S01]  /*13450*/  MOV R3, R14 ;  /* 0x0000000e00037202 */ /* 0x000fe20000000f00 */
[----:B------:R-:W-:Y:S01]  /*13460*/  IMAD.MOV.U32 R12, RZ, RZ, RZ ;  /* 0x000000ffff0c7224 */ /* 0x000fe200078e00ff */
[----:B------:R-:W-:Y:S01]  /*13470*/  LEA R17, R17, UR42, 0x1 ;  /* 0x0000002a11117c11 */ /* 0x000fe2000f8e08ff */
[----:B------:R-:W-:Y:S01]  /*13480*/  IMAD.MOV.U32 R11, RZ, RZ, 0x181f ;  /* 0x0000181fff0b7424 */ /* 0x000fe200078e00ff */
[C---:B------:R-:W-:Y:S01]  /*13490*/  LOP3.LUT P2, RZ, R16.reuse, 0x20, RZ, 0xc0, !PT ;  /* 0x0000002010ff7812 */ /* 0x040fe2000784c0ff */
[----:B------:R-:W-:Y:S01]  /*134a0*/  IMAD.MOV.U32 R15, RZ, RZ, -0x1 ;  /* 0xffffffffff0f7424 */ /* 0x000fe200078e00ff */
[----:B------:R-:W-:Y:S02]  /*134b0*/  LOP3.LUT P1, RZ, R16, 0x10, RZ, 0xc0, !PT ;  /* 0x0000001010ff7812 */ /* 0x000fe4000782c0ff */
[----:B------:R-:W-:-:S11]  /*134c0*/  P2R R4, PR, RZ, 0x20 ;  /* 0x00000020ff047803 */ /* 0x000fd60000000000 */
[----:B------:R-:W-:Y:S05]  /*134d0*/  WARPSYNC.COLLECTIVE R15, `(.L_x_3526) ;  /* 0x000000000f087348 */ /* 0x000fea0003c00000 */
[----:B------:R0:W1:Y:S02]  /*134e0*/  SHFL.IDX P6, R14, R13, R12, R11 ;  /* 0x0000000c0d0e7389 */ /* 0x00006400000c000b */
[----:B01----:R-:W-:Y:S01]  /*134f0*/  ENDCOLLECTIVE ;  /* 0x000000000000791b */ /* 0x003fe20003800000 */
.L_x_3526:
[----:B------:R-:W-:Y:S02]  /*13500*/  IMAD.MOV.U32 R13, RZ, RZ, R19 ;  /* 0x000000ffff0d7224 */ /* 0x000fe400078e0013 */
[----:B------:R-:W-:Y:S01]  /*13510*/  IMAD.MOV.U32 R12, RZ, RZ, 0x1 ;  /* 0x00000001ff0c7424 */ /* 0x000fe200078e00ff */
[----:B------:R-:W-:Y:S02]  /*13520*/  LOP3.LUT P6, RZ, R16, 0x200, RZ, 0xc0, !PT ;  /* 0x0000020010ff7812 */ /* 0x000fe400078cc0ff */
[----:B------:R-:W-:-:S05]  /*13530*/  IADD3 R2, P0, R14, R0, RZ ;  /* 0x000000000e027210 */ /* 0x000fca0007f1e0ff */
[----:B------:R-:W-:Y:S01]  /*13540*/  IMAD.X R3, RZ, RZ, R3, P0 ;  /* 0x000000ffff037224 */ /* 0x000fe200000e0603 */
        /* <DEDUP_REMOVED lines=8> */
.L_x_3527:
        /* <DEDUP_REMOVED lines=16> */
.L_x_3528:
[----:B------:R-:W-:Y:S01]  /*136d0*/  @!PT LDS RZ, [RZ] ;  /* 0x00000000fffff984 */ /* 0x000fe20000000800 */
[----:B------:R-:W-:Y:S01]  /*136e0*/  @!PT LDS RZ, [RZ] ;  /* 0x00000000fffff984 */ /* 0x000fe20000000800 */
[----:B------:R-:W-:Y:S01]  /*136f0*/  @!PT LDS RZ, [RZ] ;  /* 0x00000000fffff984 */ /* 0x000fe20000000800 */
[----:B------:R0:W-:Y:S01]  /*13700*/  LDGSTS.E.BYPASS.LTC128B.128 [R17+0xe400], desc[UR36][R2.64+0x380], P1 ;  /* 0x0e40038002117fae */ /* 0x0001e20008901d64 */
[----:B------:R-:W-:Y:S02]  /*13710*/  IMAD.MOV.U32 R13, RZ, RZ, R19 ;  /* 0x000000ffff0d7224 */ /* 0x000fe400078e0013 */
        /* <DEDUP_REMOVED lines=13> */
.L_x_3529:
        /* <DEDUP_REMOVED lines=10> */
[----:B------:R-:W-:-:S07]  /*13890*/  IMAD.MOV.U32 R20, RZ, RZ, R14 ;  /* 0x000000ffff147224 */ /* 0x000fce00078e000e */
[----:B0-----:R-:W-:Y:S05]  /*138a0*/  WARPSYNC.COLLECTIVE R15, `(.L_x_3530) ;  /* 0x000000000f087348 */ /* 0x001fea0003c00000 */
[----:B------:R1:W2:Y:S02]  /*138b0*/  SHFL.IDX P6, R14, R13, R12, R11 ;  /* 0x0000000c0d0e7389 */ /* 0x0002a400000c000b */
[----:B012---:R-:W-:Y:S01]  /*138c0*/  ENDCOLLECTIVE ;  /* 0x000000000000791b */ /* 0x007fe20003800000 */
.L_x_3530:
[----:B------:R-:W-:Y:S02]  /*138d0*/  IMAD.MOV.U32 R13, RZ, RZ, R19 ;  /* 0x000000ffff0d7224 */ /* 0x000fe400078e0013 */
[----:B------:R-:W-:Y:S01]  /*138e0*/  IMAD.MOV.U32 R12, RZ, RZ, 0x3 ;  /* 0x00000003ff0c7424 */ /* 0x000fe200078e00ff */
[----:B------:R-:W-:Y:S02]  /*138f0*/  IADD3 R2, P2, R14, R0, RZ ;  /* 0x000000000e027210 */ /* 0x000fe40007f5e0ff */
[----:B------:R-:W-:-:S03]  /*13900*/  LOP3.LUT P6, RZ, R16, 0x10, RZ, 0xc0, !PT ;  /* 0x0000001010ff7812 */ /* 0x000fc600078cc0ff */
[----:B------:R-:W-:Y:S01]  /*13910*/  IMAD.X R3, RZ, RZ, R20, P2 ;  /* 0x000000ffff037224 */ /* 0x000fe200010e0614 */
[----:B------:R-:W-:-:S04]  /*13920*/  LOP3.LUT P2, RZ, R16, 0x20, RZ, 0xc0, !PT ;  /* 0x0000002010ff7812 */ /* 0x000fc8000784c0ff */
[----:B------:R-:W-:Y:S01]  /*13930*/  @!PT LDS RZ, [RZ] ;  /* 0x00000000fffff984 */ /* 0x000fe20000000800 */
[----:B------:R-:W-:Y:S01]  /*13940*/  @!PT LDS RZ, [RZ] ;  /* 0x00000000fffff984 */ /* 0x000fe20000000800 */
[----:B------:R-:W-:Y:S01]  /*13950*/  @!PT LDS RZ, [RZ] ;  /* 0x00000000fffff984 */ /* 0x000fe20000000800 */
[----:B------:R0:W-:Y:S01]  /*13960*/  LDGSTS.E.BYPASS.LTC128B.128 [R17+0x1400], desc[UR36][R2.64], !P5 ;  /* 0x0140000002117fae */ /* 0x0001e2000e901d64 */
[----:B------:R-:W-:Y:S01]  /*13970*/  ISETP.NE.AND P5, PT, R4, RZ, PT ;  /* 0x000000ff0400720c */ /* 0x000fe20003fa5270 */
[----:B------:R-:W-:-:S07]  /*13980*/  IMAD.MOV.U32 R4, RZ, RZ, RZ ;  /* 0x000000ffff047224 */ /* 0x000fce00078e00ff */
[----:B------:R0:W-:Y:S04]  /*13990*/  LDGSTS.E.BYPASS.LTC128B.128 [R17+0x3400], desc[UR36][R2.64+0x80], !P2 ;  /* 0x0340008002117fae */ /* 0x0001e8000d101d64 */
[----:B------:R0:W-:Y:S02]  /*139a0*/  LDGSTS.E.BYPASS.LTC128B.128 [R17+0x5400], desc[UR36][R2.64+0x100], !P6 ;  /* 0x0540010002117fae */ /* 0x0001e4000f101d64 */
[----:B0-----:R-:W-:Y:S05]  /*139b0*/  WARPSYNC.COLLECTIVE R15, `(.L_x_3531) ;  /* 0x000000000f087348 */ /* 0x001fea0003c00000 */
[----:B------:R1:W2:Y:S02]  /*139c0*/  SHFL.IDX P6, R14, R13, R12, R11 ;  /* 0x0000000c0d0e7389 */ /* 0x0002a400000c000b */
[----:B012---:R-:W-:Y:S01]  /*139d0*/  ENDCOLLECTIVE ;  /* 0x000000000000791b */ /* 0x007fe20003800000 */
.L_x_3531:
[----:B------:R-:W-:Y:S01]  /*139e0*/  @!PT LDS RZ, [RZ] ;  /* 0x00000000fffff984 */ /* 0x000fe20000000800 */
[----:B------:R-:W-:Y:S01]  /*139f0*/  @!PT LDS RZ, [RZ] ;  /* 0x00000000fffff984 */ /* 0x000fe20000000800 */
[----:B------:R-:W-:Y:S01]  /*13a00*/  @!PT LDS RZ, [RZ] ;  /* 0x00000000fffff984 */ /* 0x000fe20000000800 */
[----:B------:R0:W-:Y:S04]  /*13a10*/  LDGSTS.E.BYPASS.LTC128B.128 [R17+0x7400], desc[UR36][R2.64+0x180], !P5 ;  /* 0x0740018002117fae */ /* 0x0001e8000e901d64 */
        /* <DEDUP_REMOVED lines=9> */
.L_x_3532:
[----:B------:R-:W-:Y:S05]  /*13ab0*/  BRA `(.L_x_3533) ;  /* 0xffffffcc00dc7947 */ /* 0x000fea000383ffff */
.L_x_3456:
[----:B0-----:R0:W1:Y:S02]  /*13ac0*/  SYNCS.PHASECHK.TRANS64.TRYWAIT P0, [R5+URZ+0x38820], R4 ;  /* 0x03882004050075a7 */ /* 0x001064000800017f */
[----:B-1----:R-:W-:Y:S05]  /*13ad0*/  @!P0 NANOSLEEP.SYNCS 0x989680 ;  /* 0x009896800000895d */ /* 0x002fea0003900000 */
[----:B------:R-:W1:Y:S02]  /*13ae0*/  @!P0 SYNCS.PHASECHK.TRANS64 P0, [R5+URZ+0x38820], R4 ;  /* 0x03882004050085a7 */ /* 0x000e64000800007f */
[----:B-1----:R-:W-:Y:S05]  /*13af0*/  @!P0 BRA `(.L_x_3456) ;  /* 0xfffffffc00f08947 */ /* 0x002fea000383ffff */
[----:B------:R-:W-:Y:S05]  /*13b00*/  BRA `(.L_x_3534) ;  /* 0xffffffd000887947 */ /* 0x000fea000383ffff */
.L_x_3457:
        /* <DEDUP_REMOVED lines=8> */
[----:B0-2--5:R-:W-:Y:S05]  /*13b90*/  WARPSYNC.COLLECTIVE R15, `(.L_x_3536) ;  /* 0x000000000f087348 */ /* 0x025fea0003c00000 */
[----:B------:R1:W3:Y:S02]  /*13ba0*/  SHFL.IDX P6, R14, R13, R12, R11 ;  /* 0x0000000c0d0e7389 */ /* 0x0002e400000c000b */
[----:B0123-5:R-:W-:Y:S01]  /*13bb0*/  ENDCOLLECTIVE ;  /* 0x000000000000791b */ /* 0x02ffe20003800000 */
.L_x_3536:
[----:B------:R-:W-:Y:S05]  /*13bc0*/  BSYNC B0 ;  /* 0x0000000000007941 */ /* 0x000fea0003800000 */
.L_x_3535:
[----:B------:R-:W-:Y:S05]  /*13bd0*/  BRA `(.L_x_3537) ;  /* 0xffffffd000707947 */ /* 0x000fea000383ffff */
.L_x_3458:
[----:B------:R-:W-:Y:S01]  /*13be0*/  BSSY B0, `(.L_x_3538) ;  /* 0x0000006000007945 */ /* 0x000fe20003800000 */
[----:B------:R-:W-:-:S07]  /*13bf0*/  IMAD.MOV.U32 R15, RZ, RZ, -0x1 ;  /* 0xffffffffff0f7424 */ /* 0x000fce00078e00ff */
[----:B012--5:R-:W-:Y:S05]  /*13c00*/  WARPSYNC.COLLECTIVE R15, `(.L_x_3539) ;  /* 0x000000000f0c7348 */ /* 0x027fea0003c00000 */
[----:B------:R-:W-:Y:S02]  /*13c10*/  ELECT P6, UR62, PT ;  /* 0x00000000003e782f */ /* 0x000fe400038c0000 */
[----:B------:R-:W-:Y:S01]  /*13c20*/  MOV R14, UR62 ;  /* 0x0000003e000e7c02 */ /* 0x000fe20008000f00 */
[----:B012--5:R-:W-:Y:S10]  /*13c30*/  ENDCOLLECTIVE ;  /* 0x000000000000791b */ /* 0x027ff40003800000 */
.L_x_3539:
[----:B------:R-:W-:Y:S05]  /*13c40*/  BSYNC B0 ;  /* 0x0000000000007941 */ /* 0x000fea0003800000 */
.L_x_3538:
[----:B------:R-:W-:Y:S05]  /*13c50*/  BRA `(.L_x_3540) ;  /* 0xffffffd000647947 */ /* 0x000fea000383ffff */
.L_x_3460:
[----:B-1----:R1:W3:Y:S02]  /*13c60*/  SYNCS.PHASECHK.TRANS64.TRYWAIT P1, [R3+URZ+0x38840], R2 ;  /* 0x03884002030075a7 */ /* 0x0022e4000802017f */
[----:B---3--:R-:W-:Y:S05]  /*13c70*/  @!P1 NANOSLEEP.SYNCS 0x989680 ;  /* 0x009896800000995d */ /* 0x008fea0003900000 */
[----:B------:R-:W3:Y:S02]  /*13c80*/  @!P1 SYNCS.PHASECHK.TRANS64 P1, [R3+URZ+0x38840], R2 ;  /* 0x03884002030095a7 */ /* 0x000ee4000802007f */
[----:B---3--:R-:W-:Y:S05]  /*13c90*/  @!P1 BRA `(.L_x_3460) ;  /* 0xfffffffc00f09947 */ /* 0x008fea000383ffff */
[----:B------:R-:W-:Y:S05]  /*13ca0*/  BRA `(.L_x_3541) ;  /* 0xffffffd0008c7947 */ /* 0x000fea000383ffff */
.L_x_3462:
[----:B0-----:R0:W3:Y:S02]  /*13cb0*/  SYNCS.PHASECHK.TRANS64.TRYWAIT P1, [R5+URZ+0x38840], R0 ;  /* 0x03884000050075a7 */ /* 0x0010e4000802017f */
[----:B---3--:R-:W-:Y:S05]  /*13cc0*/  @!P1 NANOSLEEP.SYNCS 0x989680 ;  /* 0x009896800000995d */ /* 0x008fea0003900000 */
[----:B------:R-:W3:Y:S02]  /*13cd0*/  @!P1 SYNCS.PHASECHK.TRANS64 P1, [R5+URZ+0x38840], R0 ;  /* 0x03884000050095a7 */ /* 0x000ee4000802007f */
[----:B---3--:R-:W-:Y:S05]  /*13ce0*/  @!P1 BRA `(.L_x_3462) ;  /* 0xfffffffc00f09947 */ /* 0x008fea000383ffff */
[----:B------:R-:W-:Y:S05]  /*13cf0*/  BRA `(.L_x_3542) ;  /* 0xffffffd000987947 */ /* 0x000fea000383ffff */
.L_x_3464:
[----:B---3--:R3:W4:Y:S02]  /*13d00*/  SYNCS.PHASECHK.TRANS64.TRYWAIT P1, [R3+URZ+0x38860], R2 ;  /* 0x03886002030075a7 */ /* 0x008724000802017f */
[----:B----4-:R-:W-:Y:S05]  /*13d10*/  @!P1 NANOSLEEP.SYNCS 0x989680 ;  /* 0x009896800000995d */ /* 0x010fea0003900000 */
[----:B------:R-:W4:Y:S02]  /*13d20*/  @!P1 SYNCS.PHASECHK.TRANS64 P1, [R3+URZ+0x38860], R2 ;  /* 0x03886002030095a7 */ /* 0x000f24000802007f */
[----:B----4-:R-:W-:Y:S05]  /*13d30*/  @!P1 BRA `(.L_x_3464) ;  /* 0xfffffffc00f09947 */ /* 0x010fea000383ffff */
[----:B------:R-:W-:Y:S05]  /*13d40*/  BRA `(.L_x_3543) ;  /* 0xffffffd000947947 */ /* 0x000fea000383ffff */
.L_x_3544:
        /* <DEDUP_REMOVED lines=11> */
.L_x_15742:


//--------------------- .text._ZN7cutlass13device_kernelIN5flash11enable_sm90INS1_16FlashAttnFwdSm90INS1_25CollectiveMainloopFwdSm90ILi2EN4cute5tupleIJNS5_1CILi1EEES8_S8_EEENS6_IJNS7_ILi64EEESA_SA_EEELi512ENS_6half_tEfNS_4arch4Sm90ELb0ELb0ELb1ELb1ELb1ELb0ELb0ELb0ELb0ELb1ELb1ELb0EEENS1_21CollectiveEpilogueFwdINS6_IJSA_NS7_ILi512EEESA_EEES9_SC_SE_Li256ELb1ELb1ELb1ELb0EEENS1_36VarlenDynamicPersistentTileSchedulerILi64ELi64ELi256ELi128ELb1ELb1ELb1ELb0ELb1ELb1EEEEEEEEEvNT_6ParamsE --------------------------
	.section	.text._ZN7cutlass13device_kernelIN5flash11enable_sm90INS1_16FlashAttnFwdSm90INS1_25CollectiveMainloopFwdSm90ILi2EN4cute5tupleIJNS5_1CILi1EEES8_S8_EEENS6_IJNS7_ILi64EEESA_SA_EEELi512ENS_6half_tEfNS_4arch4Sm90ELb0ELb0ELb1ELb1ELb1ELb0ELb0ELb0ELb0ELb1ELb1ELb0EEENS1_21CollectiveEpilogueFwdINS6_IJSA_NS7_ILi512EEESA_EEES9_SC_SE_Li256ELb1ELb1ELb1ELb0EEENS1_36VarlenDynamicPersistentTileSchedulerILi64ELi64ELi256ELi128ELb1ELb1ELb1ELb0ELb1ELb1EEEEEEEEEvNT_6ParamsE,"ax",@progbits
	.align	128
.text._ZN7cutlass13device_kernelIN5flash11enable_sm90INS1_16FlashAttnFwdSm90INS1_25CollectiveMainloopFwdSm90ILi2EN4cute5tupleIJNS5_1CILi1EEES8_S8_EEENS6_IJNS7_ILi64EEESA_SA_EEELi512ENS_6half_tEfNS_4arch4Sm90ELb0ELb0ELb1ELb1ELb1ELb0ELb0ELb0ELb0ELb1ELb1ELb0EEENS1_21CollectiveEpilogueFwdINS6_IJSA_NS7_ILi512EEESA_EEES9_SC_SE_Li256ELb1ELb1ELb1ELb0EEENS1_36VarlenDynamicPersistentTileSchedulerILi64ELi64ELi256ELi128ELb1ELb1ELb1ELb0ELb1ELb1EEEEEEEEEvNT_6ParamsE:
        .type           _ZN7cutlass13device_kernelIN5flash11enable_sm90INS1_16FlashAttnFwdSm90INS1_25CollectiveMainloopFwdSm90ILi2EN4cute5tupleIJNS5_1CILi1EEES8_S8_EEENS6_IJNS7_ILi64EEESA_SA_EEELi512ENS_6half_tEfNS_4arch4Sm90ELb0ELb0ELb1ELb1ELb1ELb0ELb0ELb0ELb0ELb1ELb1ELb0EEENS1_21CollectiveEpilogueFwdINS6_IJSA_NS7_ILi512EEESA_EEES9_SC_SE_Li256ELb1ELb1ELb1ELb0EEENS1_36VarlenDynamicPersistentTileSchedulerILi64ELi64ELi256ELi128ELb1ELb1ELb1ELb0ELb1ELb1EEEEEEEEEvNT_6ParamsE,@function
        .size           _ZN7cutlass13device_kernelIN5flash11enable_sm90INS1_16FlashAttnFwdSm90INS1_25CollectiveMainloopFwdSm90ILi2EN4cute5tupleIJNS5_1CILi1EEES8_S8_EEENS6_IJNS7_ILi64EEESA_SA_EEELi512ENS_6half_tEfNS_4arch4Sm90ELb0ELb0ELb1ELb1ELb1ELb0ELb0ELb0ELb0ELb1ELb1ELb0EEENS1_21CollectiveEpilogueFwdINS6_IJSA_NS7_ILi512EEESA_EEES9_SC_SE_Li256ELb1ELb1ELb1ELb0EEENS1_36VarlenDynamicPersistentTileSchedulerILi64ELi64ELi256ELi128ELb1ELb1ELb1ELb0ELb1ELb1EEEEEEEEEvNT_6ParamsE,(.L_x_15743 - _ZN7cutlass13device_kernelIN5flash11enable_sm90INS1_16FlashAttnFwdSm90INS1_25CollectiveMainloopFwdSm90ILi2EN4cute5tupleIJNS5_1CILi1EEES8_S8_EEENS6_IJNS7_ILi64EEESA_SA_EEELi512ENS_6half_tEfNS_4arch4Sm90ELb0ELb0ELb1ELb1ELb1ELb0ELb0ELb0ELb0ELb1ELb1ELb0EEENS1_21CollectiveEpilogueFwdINS6_IJSA_NS7_ILi512EEESA_EEES9_SC_SE_Li256ELb1ELb1ELb1ELb0EEENS1_36VarlenDynamicPersistentTileSchedulerILi64ELi64ELi256ELi128ELb1ELb1ELb1ELb0ELb1ELb1EEEEEEEEEvNT_6ParamsE)
        .other          _ZN7cutlass13device_kernelIN5flash11enable_sm90INS1_16FlashAttnFwdSm90INS1_25CollectiveMainloopFwdSm90ILi2EN4cute5tupleIJNS5_1CILi1EEES8_S8_EEENS6_IJNS7_ILi64EEESA_SA_EEELi512ENS_6half_tEfNS_4arch4Sm90ELb0ELb0ELb1ELb1ELb1ELb0ELb0ELb0ELb0ELb1ELb1ELb0EEENS1_21CollectiveEpilogueFwdINS6_IJSA_NS7_ILi512EEESA_EEES9_SC_SE_Li256ELb1ELb1ELb1ELb0EEENS1_36VarlenDynamicPersistentTileSchedulerILi64ELi64ELi256ELi128ELb1ELb1ELb1ELb0ELb1ELb1EEEEEEEEEvNT_6ParamsE,@"STO_CUDA_ENTRY STV_DEFAULT"
_ZN7cutlass13device_kernelIN5flash11enable_sm90INS1_16FlashAttnFwdSm90INS1_25CollectiveMainloopFwdSm90ILi2EN4cute5tupleIJNS5_1CILi1EEES8_S8_EEENS6_IJNS7_ILi64EEESA_SA_EEELi512ENS_6half_tEfNS_4arch4Sm90ELb0ELb0ELb1ELb1ELb1ELb0ELb0ELb0ELb0ELb1ELb1ELb0EEENS1_21CollectiveEpilogueFwdINS6_IJSA_NS7_ILi512EEESA_EEES9_SC_SE_Li256ELb1ELb1ELb1ELb0EEENS1_36VarlenDynamicPersistentTileSchedulerILi64ELi64ELi256ELi128ELb1ELb1ELb1ELb0ELb1ELb1EEEEEEEEEvNT_6ParamsE:
        /* <DEDUP_REMOVED lines=37> */
[----:B------:R0:W4:Y:S01]  /*0250*/  SYNCS.EXCH.64 URZ, [UR6+0x28c40], UR4 ;  /* 0x028c4004063f75b2 */ /* 0x0001220008000100 */
[----:B------:R0:W0:Y:S01]  /*0260*/  SYNCS.EXCH.64 URZ, [UR6+0x28c38], UR4 ;  /* 0x028c3804063f75b2 */ /* 0x0000220008000100 */
[----:B------:R0:W0:Y:S01]  /*0270*/  SYNCS.EXCH.64 URZ, [UR6+0x28c48], UR4 ;  /* 0x028c4804063f75b2 */ /* 0x0000220008000100 */
[----:B------:R-:W-:Y:S01]  /*0280*/  NOP ;  /* 0x0000000000007918 */ /* 0x000fe20000000000 */
.L_x_3545:
        /* <DEDUP_REMOVED lines=22> */
.L_x_3546:
        /* <DEDUP_REMOVED lines=18> */
.L_x_3547:
        /* <DEDUP_REMOVED lines=22> */
.L_x_3548:
        /* <DEDUP_REMOVED lines=23> */
.L_x_3549:
[----:B------:R-:W-:Y:S01]  /*07e0*/  UISETP.NE.AND UP0, UPT, UR47, URZ, UPT ;  /* 0x0000003f2f00728c */ /* 0x000fe2000bf05270 */
[----:B------:R-:W-:Y:S01]  /*07f0*/  NOP ;  /* 0x0000000000007918 */ /* 0x000fe20000000000 */
[----:B------:R-:W-:Y:S01]  /*0800*/  UMOV UR37, 0x1 ;  /* 0x0000000100257882 */ /* 0x000fe20000000000 */
[----:B------:R-:W-:Y:S01]  /*0810*/  ULDC.64 UR50, c[0x0][0x208] ;  /* 0x0000820000327ab9 */ /* 0x000fe20000000a00 */
[----:B------:R-:W-:Y:S01]  /*0820*/  USEL UR37, UR37, 0x2, !UP0 ;  /* 0x0000000225257887 */ /* 0x000fe2000c000000 */
[----:B01234-:R-:W-:Y:S01]  /*0830*/  BAR.SYNC.DEFER_BLOCKING 0x0 ;  /* 0x0000000000007b1d */ /* 0x01ffe20000010000 */
[----:B------:R-:W-:-:S13]  /*0840*/  PLOP3.LUT P0, PT, PT, PT, UP0, 0x80, 0x0 ;  /* 0x000000000000781c */ /* 0x000fda0003f0f008 */
[----:B------:R-:W-:Y:S05]  /*0850*/  @!P0 BRA `(.L_x_3550) ;  /* 0x000000c000cc8947 */ /* 0x000fea0003800000 */
.L_x_3551:
[----:B------:R-:W-:-:S08]  /*0860*/  NOP ;  /* 0x0000000000007918 */ /* 0x000fd00000000000 */
[----:B------:R-:W0:Y:S02]  /*0870*/  USETMAXREG.TRY_ALLOC.CTAPOOL UP0, 0xe8 ;  /* 0x000000e8000079c8 */ /* 0x000e240008000600 */
[----:B0-----:R-:W-:-:S13]  /*0880*/  PLOP3.LUT P0, PT, PT, PT, UP0, 0x80, 0x0 ;  /* 0x000000000000781c */ /* 0x001fda0003f0f008 */
[----:B------:R-:W-:Y:S05]  /*0890*/  @!P0 BRA `(.L_x_3551) ;  /* 0xfffffffc00f08947 */ /* 0x000fea000383ffff */
[----:B------:R-:W-:Y:S01]  /*08a0*/  LOP3.LUT R2, R0, 0xffffff80, RZ, 0xc0, !PT ;  /* 0xffffff8000027812 */ /* 0x000fe200078ec0ff */
[----:B------:R-:W0:Y:S01]  /*08b0*/  S2UR UR38, SR_CgaCtaId ;  /* 0x00000000002679c3 */ /* 0x000e220000008800 */
[----:B------:R-:W-:Y:S01]  /*08c0*/  UMOV UR39, 0x400 ;  /* 0x0000040000277882 */ /* 0x000fe20000000000 */
[----:B------:R-:W-:Y:S01]  /*08d0*/  ULDC UR4, c[0x0][0xc3c] ;  /* 0x00030f0000047ab9 */ /* 0x000fe20000000800 */
[----:B------:R-:W-:-:S13]  /*08e0*/  ISETP.NE.AND P0, PT, R2, 0x80, PT ;  /* 0x000000800200780c */ /* 0x000fda0003f05270 */
[----:B------:R-:W-:Y:S06]  /*08f0*/  @!P0 BAR.ARV 0x8, 0x100 ;  /* 0x0204000000008b1d */ /* 0x000fec0000002000 */
[----:B------:R-:W-:Y:S01]  /*0900*/  ISETP.GE.U32.AND P0, PT, R0, 0x100, PT ;  /* 0x000001000000780c */ /* 0x000fe20003f06070 */
[----:B0-----:R-:W-:-:S12]  /*0910*/  ULEA UR39, UR38, UR39, 0x18 ;  /* 0x0000002726277291 */ /* 0x001fd8000f8ec03f */
[----:B------:R-:W-:Y:S08]  /*0920*/  @P0 BAR.ARV 0xf, 0x100 ;  /* 0x03c4000000000b1d */ /* 0x000ff00000002000 */
[----:B------:R-:W-:Y:S06]  /*0930*/  BAR.SYNC.DEFER_BLOCKING 0x5, 0x180 ;  /* 0x0146000000007b1d */ /* 0x000fec0000010000 */
[----:B------:R-:W0:Y:S02]  /*0940*/  LDS.128 R4, [UR39+0x28cd0] ;  /* 0x028cd027ff047984 */ /* 0x000e240008000c00 */
[----:B------:R-:W-:Y:S06]  /*0950*/  BAR.ARV 0x4, 0x180 ;  /* 0x0106000000007b1d */ /* 0x000fec0000002000 */
[----:B0-----:R-:W-:-:S13]  /*0960*/  ISETP.GE.AND P0, PT, R7, UR4, PT ;  /* 0x0000000407007c0c */ /* 0x001fda000bf06270 */
[----:B------:R-:W-:Y:S05]  /*0970*/  @P0 EXIT ;  /* 0x000000000000094d */ /* 0x000fea0003800000 */
[----:B------:R-:W-:Y:S01]  /*0980*/  VIADD R0, R0, 0xffffff80 ;  /* 0xffffff8000007836 */ /* 0x000fe20000000000 */
[----:B------:R-:W-:Y:S01]  /*0990*/  R2UR UR5, R5 ;  /* 0x00000000050572ca */ /* 0x000fe200000e0000 */
[----:B------:R-:W-:Y:S01]  /*09a0*/  IMAD.MOV.U32 R22, RZ, RZ, 0x20 ;  /* 0x00000020ff167424 */ /* 0x000fe200078e00ff */
[----:B------:R-:W-:Y:S01]  /*09b0*/  R2UR UR6, R6 ;  /* 0x00000000060672ca */ /* 0x000fe200000e0000 */
[----:B------:R-:W-:Y:S01]  /*09c0*/  UMOV UR46, URZ ;  /* 0x0000003f002e7c82 */ /* 0x000fe20008000000 */
[----:B------:R-:W-:Y:S01]  /*09d0*/  SHF.R.S32.HI R3, RZ, 0x1f, R0 ;  /* 0x0000001fff037819 */ /* 0x000fe20000011400 */
[----:B------:R-:W-:Y:S01]  /*09e0*/  UMOV UR36, URZ ;  /* 0x0000003f00247c82 */ /* 0x000fe20008000000 */
[----:B------:R-:W-:Y:S01]  /*09f0*/  R2UR UR7, R7 ;  /* 0x00000000070772ca */ /* 0x000fe200000e0000 */
[----:B------:R-:W-:Y:S01]  /*0a00*/  UMOV UR48, URZ ;  /* 0x0000003f00307c82 */ /* 0x000fe20008000000 */
[CC--:B------:R-:W-:Y:S02]  /*0a10*/  LEA.HI R5, R3.reuse, R0.reuse, RZ, 0x5 ;  /* 0x0000000003057211 */ /* 0x0c0fe400078f28ff */
[----:B------:R-:W-:-:S02]  /*0a20*/  LEA.HI R4, R3, R0, RZ, 0x4 ;  /* 0x0000000003047211 */ /* 0x000fc400078f20ff */
[CC--:B------:R-:W-:Y:S02]  /*0a30*/  LEA.HI R8, R3.reuse, R0.reuse, RZ, 0x2 ;  /* 0x0000000003087211 */ /* 0x0c0fe400078f10ff */
[--C-:B------:R-:W-:Y:S02]  /*0a40*/  SHF.R.S32.HI R10, RZ, 0x5, R5.reuse ;  /* 0x00000005ff0a7819 */ /* 0x100fe40000011405 */
[----:B------:R-:W-:Y:S02]  /*0a50*/  SHF.R.S32.HI R9, RZ, 0x1f, R5 ;  /* 0x0000001fff097819 */ /* 0x000fe40000011405 */
[CC--:B------:R-:W-:Y:S02]  /*0a60*/  LEA.HI R2, R3.reuse, R0.reuse, RZ, 0x7 ;  /* 0x0000000003027211 */ /* 0x0c0fe400078f38ff */
[----:B------:R-:W-:Y:S02]  /*0a70*/  LEA.HI R6, R3, R0, RZ, 0x3 ;  /* 0x0000000003067211 */ /* 0x000fe400078f18ff */
[----:B------:R-:W-:-:S02]  /*0a80*/  SHF.R.S32.HI R7, RZ, 0x4, R4 ;  /* 0x00000004ff077819 */ /* 0x000fc40000011404 */
[----:B------:R-:W-:Y:S02]  /*0a90*/  LOP3.LUT R5, R4, 0xfffffff0, RZ, 0xc0, !PT ;  /* 0xfffffff004057812 */ /* 0x000fe400078ec0ff */
[----:B------:R-:W-:Y:S02]  /*0aa0*/  LOP3.LUT R13, R8, 0xfffffffc, RZ, 0xc0, !PT ;  /* 0xfffffffc080d7812 */ /* 0x000fe400078ec0ff */
[----:B------:R-:W-:Y:S01]  /*0ab0*/  LOP3.LUT R11, R6, 0xfffffff8, RZ, 0xc0, !PT ;  /* 0xfffffff8060b7812 */ /* 0x000fe200078ec0ff */
[----:B------:R-:W-:Y:S01]  /*0ac0*/  IMAD.IADD R6, R0, 0x1, -R5 ;  /* 0x0000000100067824 */ /* 0x000fe200078e0a05 */
[----:B------:R-:W-:Y:S01]  /*0ad0*/  LOP3.LUT R3, R2, 0xffffff80, RZ, 0xc0, !PT ;  /* 0xffffff8002037812 */ /* 0x000fe200078ec0ff */
[----:B------:R-:W-:Y:S01]  /*0ae0*/  IMAD.IADD R13, R0, 0x1, -R13 ;  /* 0x00000001000d7824 */ /* 0x000fe200078e0a0d */
[----:B------:R-:W-:Y:S01]  /*0af0*/  LEA.HI R4, R4, R7, RZ, 0x1 ;  /* 0x0000000704047211 */ /* 0x000fe200078f08ff */
[C---:B------:R-:W-:Y:S01]  /*0b00*/  IMAD.IADD R11, R0.reuse, 0x1, -R11 ;  /* 0x00000001000b7824 */ /* 0x040fe200078e0a0b */
[----:B------:R-:W-:Y:S01]  /*0b10*/  LEA.HI R9, R9, R10, RZ, 0x2 ;  /* 0x0000000a09097211 */ /* 0x000fe200078f10ff */
[----:B------:R-:W-:Y:S01]  /*0b20*/  IMAD.IADD R3, R0, 0x1, -R3 ;  /* 0x0000000100037824 */ /* 0x000fe200078e0a03 */
[----:B------:R-:W-:-:S02]  /*0b30*/  LOP3.LUT R4, R4, 0x1ffffffe, RZ, 0xc0, !PT ;  /* 0x1ffffffe04047812 */ /* 0x000fc400078ec0ff */
[----:B------:R-:W-:Y:S02]  /*0b40*/  SHF.R.S32.HI R5, RZ, 0x1f, R6 ;  /* 0x0000001fff057819 */ /* 0x000fe40000011406 */
[----:B------:R-:W-:Y:S01]  /*0b50*/  LEA.HI R0, R13, R13, RZ, 0x1 ;  /* 0x0000000d0d007211 */ /* 0x000fe200078f08ff */
[----:B------:R-:W-:Y:S01]  /*0b60*/  IMAD.IADD R8, R7, 0x1, -R4 ;  /* 0x0000000107087824 */ /* 0x000fe200078e0a04 */
[----:B------:R-:W-:Y:S02]  /*0b70*/  SHF.R.S32.HI R217, RZ, 0x7, R2 ;  /* 0x00000007ffd97819 */ /* 0x000fe40000011402 */
[----:B------:R-:W-:Y:S01]  /*0b80*/  LOP3.LUT R9, R9, 0x3ffffc, RZ, 0xc0, !PT ;  /* 0x003ffffc09097812 */ /* 0x000fe200078ec0ff */
[----:B------:R-:W-:Y:S01]  /*0b90*/  IMAD.SHL.U32 R8, R8, 0x8, RZ ;  /* 0x0000000808087824 */ /* 0x000fe200078e00ff */
[----:B------:R-:W-:Y:S01]  /*0ba0*/  LEA.HI R5, R5, R6, RZ, 0x3 ;  /* 0x0000000605057211 */ /* 0x000fe200078f18ff */
[----:B------:R-:W-:Y:S01]  /*0bb0*/  IMAD R12, R217, 0x100, R6 ;  /* 0x00000100d90c7824 */ /* 0x000fe200078e0206 */
[----:B------:R-:W-:Y:S01]  /*0bc0*/  LOP3.LUT R4, R0, 0x1ffffffe, RZ, 0xc0, !PT ;  /* 0x1ffffffe00047812 */ /* 0x000fe200078ec0ff */
[----:B------:R-:W-:Y:S01]  /*0bd0*/  IMAD.IADD R9, R10, 0x1, -R9 ;  /* 0x000000010a097824 */ /* 0x000fe200078e0a09 */
[----:B------:R-:W-:-:S02]  /*0be0*/  SHF.R.S32.HI R0, RZ, 0x1f, R3 ;  /* 0x0000001fff007819 */ /* 0x000fc40000011403 */
[----:B------:R-:W-:Y:S01]  /*0bf0*/  LOP3.LUT R7, R5, 0xfffffff8, RZ, 0xc0, !PT ;  /* 0xfffffff805077812 */ /* 0x000fe200078ec0ff */
[----:B------:R-:W-:Y:S01]  /*0c00*/  IMAD.IADD R13, R13, 0x1, -R4 ;  /* 0x000000010d0d7824 */ /* 0x000fe200078e0a04 */
[----:B------:R-:W-:Y:S01]  /*0c10*/  LEA.HI R4, R0, R3, RZ, 0x2 ;  /* 0x0000000300047211 */ /* 0x000fe200078f10ff */
[----:B------:R-:W-:Y:S01]  /*0c20*/  IMAD R15, R9, 0x10, R12 ;  /* 0x00000010090f7824 */ /* 0x000fe200078e020c */
[----:B------:R-:W-:Y:S01]  /*0c30*/  LEA.HI R2, R2, R217, RZ, 0x1 ;  /* 0x000000d902027211 */ /* 0x000fe200078f08ff */
[----:B------:R-:W-:Y:S01]  /*0c40*/  IMAD.IADD R6, R6, 0x1, -R7 ;  /* 0x0000000106067824 */ /* 0x000fe200078e0a07 */
[----:B------:R-:W-:Y:S01]  /*0c50*/  LOP3.LUT R12, R4, 0x7ffffffc, RZ, 0xc0, !PT ;  /* 0x7ffffffc040c7812 */ /* 0x000fe200078ec0ff */
[----:B------:R-:W-:Y:S01]  /*0c60*/  IMAD.SHL.U32 R7, R5, 0x40, RZ ;  /* 0x0000004005077824 */ /* 0x000fe200078e00ff */
[----:B------:R-:W-:Y:S02]  /*0c70*/  LEA.HI R5, R0, R3, RZ, 0x5 ;  /* 0x0000000300057211 */ /* 0x000fe400078f28ff */
[----:B------:R-:W-:Y:S01]  /*0c80*/  SHF.R.S32.HI R0, RZ, 0x2, R4 ;  /* 0x00000002ff007819 */ /* 0x000fe20000011404 */
[----:B------:R-:W-:Y:S01]  /*0c90*/  IMAD.IADD R12, R3, 0x1, -R12 ;  /* 0x00000001030c7824 */ /* 0x000fe200078e0a0c */
[----:B------:R-:W-:Y:S01]  /*0ca0*/  LOP3.LUT R9, R7, 0x7ffffe00, RZ, 0xc0, !PT ;  /* 0x7ffffe0007097812 */ /* 0x000fe200078ec0ff */
[----:B------:R-:W-:Y:S01]  /*0cb0*/  IMAD.SHL.U32 R3, R6, 0x40, RZ ;  /* 0x0000004006037824 */ /* 0x000fe200078e00ff */
[----:B------:R-:W-:Y:S01]  /*0cc0*/  SHF.R.S32.HI R7, RZ, 0x1f, R4 ;  /* 0x0000001fff077819 */ /* 0x000fe20000011404 */
[----:B------:R-:W-:Y:S01]  /*0cd0*/  IMAD.U32 R4, R15, 0x40, R8 ;  /* 0x000000400f047824 */ /* 0x000fe200078e0008 */
[----:B------:R-:W-:Y:S01]  /*0ce0*/  LOP3.LUT R2, R2, 0xfffffe, RZ, 0xc0, !PT ;  /* 0x00fffffe02027812 */ /* 0x000fe200078ec0ff */
[----:B------:R-:W-:Y:S01]  /*0cf0*/  IMAD R9, R10, 0x400, R9 ;  /* 0x000004000a097824 */ /* 0x000fe200078e0209 */
[----:B------:R-:W-:Y:S01]  /*0d00*/  LEA.HI R7, R7, R0, RZ, 0x3 ;  /* 0x0000000007077211 */ /* 0x000fe200078f18ff */
[----:B------:R-:W-:Y:S01]  /*0d10*/  IMAD.SHL.U32 R218, R12, 0x2, RZ ;  /* 0x000000020cda7824 */ /* 0x000fe200078e00ff */
[----:B------:R-:W-:Y:S01]  /*0d20*/  LOP3.LUT R3, R3, 0x1c0, RZ, 0xc0, !PT ;  /* 0x000001c003037812 */ /* 0x000fe200078ec0ff */
[----:B------:R0:W-:Y:S01]  /*0d30*/  STL [R1+0x38], R4 ;  /* 0x0000380401007387 */ /* 0x0001e20000100800 */
[----:B------:R-:W-:-:S02]  /*0d40*/  LOP3.LUT R7, R7, 0xfffffff8, RZ, 0xc0, !PT ;  /* 0xfffffff807077812 */ /* 0x000fc400078ec0ff */
[----:B------:R-:W-:Y:S02]  /*0d50*/  LOP3.LUT R8, R3, 0x8, R8, 0xf8, !PT ;  /* 0x0000000803087812 */ /* 0x000fe400078ef808 */
[----:B------:R-:W-:Y:S01]  /*0d60*/  SHF.R.U32.HI R3, RZ, 0x3, R3 ;  /* 0x00000003ff037819 */ /* 0x000fe20000011603 */
[----:B------:R-:W-:Y:S01]  /*0d70*/  IMAD.IADD R16, R0, 0x1, -R7 ;  /* 0x0000000100107824 */ /* 0x000fe200078e0a07 */
[----:B------:R-:W-:Y:S01]  /*0d80*/  SHF.R.S32.HI R5, RZ, 0x5, R5 ;  /* 0x00000005ff057819 */ /* 0x000fe20000011405 */
[----:B------:R-:W-:Y:S01]  /*0d90*/  IMAD.IADD R0, R217, 0x1, -R2 ;  /* 0x00000001d9007824 */ /* 0x000fe200078e0a02 */
[----:B------:R-:W-:Y:S01]  /*0da0*/  LOP3.LUT R8, R8, R3, RZ, 0x3c, !PT ;  /* 0x0000000308087212 */ /* 0x000fe200078e3cff */
[----:B------:R-:W-:Y:S01]  /*0db0*/  IMAD.SHL.U32 R2, R11, 0x8, RZ ;  /* 0x000000080b027824 */ /* 0x000fe200078e00ff */
[----:B------:R-:W-:Y:S01]  /*0dc0*/  R2P PR, R6, 0x6 ;  /* 0x0000000606007804 */ /* 0x000fe20000000000 */
[----:B0-----:R-:W-:Y:S02]  /*0dd0*/  IMAD.SHL.U32 R4, R0, 0x100, RZ ;  /* 0x0000010000047824 */ /* 0x001fe400078e00ff */
[----:B------:R-:W-:-:S02]  /*0de0*/  IMAD.IADD R8, R9, 0x1, R8 ;  /* 0x0000000109087824 */ /* 0x000fc400078e0208 */
[----:B------:R-:W-:Y:S01]  /*0df0*/  IMAD R16, R5, 0x10, R16 ;  /* 0x0000001005107824 */ /* 0x000fe200078e0210 */
[----:B------:R0:W-:Y:S01]  /*0e00*/  STL [R1+0x34], R4 ;  /* 0x0000340401007387 */ /* 0x0001e20000100800 */
[----:B------:R-:W-:Y:S01]  /*0e10*/  IMAD.IADD R17, R218, 0x1, R4 ;  /* 0x00000001da117824 */ /* 0x000fe200078e0204 */
[----:B------:R-:W-:Y:S01]  /*0e20*/  LEA R18, R8, UR39, 0x1 ;  /* 0x0000002708127c11 */ /* 0x000fe2000f8e08ff */
[----:B------:R-:W-:Y:S01]  /*0e30*/  VIADD R185, R2, 0x40 ;  /* 0x0000004002b97836 */ /* 0x000fe20000000000 */
[----:B------:R-:W-:Y:S01]  /*0e40*/  SEL R22, R22, 0xffffffe0, !P1 ;  /* 0xffffffe016167807 */ /* 0x000fe20004800000 */
[C---:B------:R-:W-:Y:S01]  /*0e50*/  VIADD R216, R17.reuse, 0x8 ;  /* 0x0000000811d87836 */ /* 0x040fe20000000000 */
[----:B------:R-:W-:Y:S01]  /*0e60*/  SHF.R.S32.HI R0, RZ, 0x1f, R17 ;  /* 0x0000001fff007819 */ /* 0x000fe20000011411 */
[C---:B------:R-:W-:Y:S01]  /*0e70*/  VIADD R215, R17.reuse, 0x10 ;  /* 0x0000001011d77836 */ /* 0x040fe20000000000 */
[----:B------:R-:W-:Y:S01]  /*0e80*/  SHF.R.S32.HI R3, RZ, 0x1f, R185 ;  /* 0x0000001fff037819 */ /* 0x000fe200000114b9 */
[----:B------:R-:W-:Y:S01]  /*0e90*/  VIADD R214, R17, 0x18 ;  /* 0x0000001811d67836 */ /* 0x000fe20000000000 */
[----:B------:R-:W-:Y:S01]  /*0ea0*/  SHF.R.S32.HI R3, RZ, 0x1f, R216 ;  /* 0x0000001fff037819 */ /* 0x000fe200000114d8 */
[----:B0-----:R-:W-:Y:S01]  /*0eb0*/  IMAD R4, R13, 0x8, R16 ;  /* 0x000000080d047824 */ /* 0x001fe200078e0210 */
[----:B------:R-:W-:Y:S01]  /*0ec0*/  SHF.R.S32.HI R0, RZ, 0x1f, R215 ;  /* 0x0000001fff007819 */ /* 0x000fe200000114d7 */
[----:B------:R-:W-:-:S02]  /*0ed0*/  VIADD R213, R17, 0x20 ;  /* 0x0000002011d57836 */ /* 0x000fc40000000000 */
[C---:B------:R-:W-:Y:S01]  /*0ee0*/  VIADD R212, R17.reuse, 0x28 ;  /* 0x0000002811d47836 */ /* 0x040fe20000000000 */
[----:B------:R0:W-:Y:S01]  /*0ef0*/  STL [R1+0x30], R4 ;  /* 0x0000300401007387 */ /* 0x0001e20000100800 */
[C---:B------:R-:W-:Y:S01]  /*0f00*/  VIADD R211, R17.reuse, 0x30 ;  /* 0x0000003011d37836 */ /* 0x040fe20000000000 */
[----:B------:R-:W-:Y:S01]  /*0f10*/  SHF.R.S32.HI R3, RZ, 0x1f, R213 ;  /* 0x0000001fff037819 */ /* 0x000fe200000114d5 */
[C---:B------:R-:W-:Y:S01]  /*0f20*/  VIADD R210, R17.reuse, 0x38 ;  /* 0x0000003811d27836 */ /* 0x040fe20000000000 */
[----:B------:R-:W-:Y:S01]  /*0f30*/  SHF.R.S32.HI R0, RZ, 0x1f, R212 ;  /* 0x0000001fff007819 */ /* 0x000fe200000114d4 */
[C---:B------:R-:W-:Y:S02]  /*0f40*/  VIADD R209, R17.reuse, 0x40 ;  /* 0x0000004011d17836 */ /* 0x040fe40000000000 */
        /* <DEDUP_REMOVED lines=48> */
[----:B------:R-:W-:Y:S01]  /*1250*/  VIADD R19, R18, 0x26840 ;  /* 0x0002684012137836 */ /* 0x000fe20000000000 */
[----:B------:R-:W-:Y:S01]  /*1260*/  SHF.R.S32.HI R221, RZ, 0x1f, R188 ;  /* 0x0000001fffdd7819 */ /* 0x000fe200000114bc */
[C---:B------:R-:W-:Y:S01]  /*1270*/  @P2 VIADD R19, R23.reuse, 0xffffffc0 ;  /* 0xffffffc017132836 */ /* 0x040fe20000000000 */
[----:B------:R-:W-:Y:S01]  /*1280*/  SHF.R.S32.HI R220, RZ, 0x1f, R187 ;  /* 0x0000001fffdc7819 */ /* 0x000fe200000114bb */
[----:B------:R-:W-:Y:S01]  /*1290*/  IMAD.IADD R23, R23, 0x1, R22 ;  /* 0x0000000117177824 */ /* 0x000fe200078e0216 */
[----:B------:R-:W-:Y:S01]  /*12a0*/  SHF.R.S32.HI R219, RZ, 0x1f, R186 ;  /* 0x0000001fffdb7819 */ /* 0x000fe200000114ba */
[----:B------:R-:W-:-:S02]  /*12b0*/  VIADD R184, R2, 0x80 ;  /* 0x0000008002b87836 */ /* 0x000fc40000000000 */
[----:B------:R-:W-:-:S07]  /*12c0*/  IMAD.IADD R22, R22, 0x1, R19 ;  /* 0x0000000116167824 */ /* 0x000fce00078e0213 */
.L_x_3606:
[----:B------:R-:W-:Y:S01]  /*12d0*/  ULDC.64 UR8, c[0x0][0xc88] ;  /* 0x0003220000087ab9 */ /* 0x000fe20000000a00 */
[----:B------:R-:W-:Y:S01]  /*12e0*/  ULDC.64 UR10, c[0x0][0xa20] ;  /* 0x00028800000a7ab9 */ /* 0x000fe20000000a00 */
[----:B------:R-:W-:-:S06]  /*12f0*/  UIMAD.WIDE UR8, UR7, 0x4, UR8 ;  /* 0x00000004070878a5 */ /* 0x000fcc000f8e0208 */
[----:B01-3--:R-:W-:Y:S02]  /*1300*/  IMAD.U32 R4, RZ, RZ, UR8 ;  /* 0x00000008ff047e24 */ /* 0x00bfe4000f8e00ff */
[----:B----4-:R-:W-:Y:S01]  /*1310*/  IMAD.U32 R5, RZ, RZ, UR9 ;  /* 0x00000009ff057e24 */ /* 0x010fe2000f8e00ff */
[----:B------:R-:W-:-:S04]  /*1320*/  ULDC.64 UR8, c[0x0][0xa28] ;  /* 0x00028a0000087ab9 */ /* 0x000fc80000000a00 */
        /* <DEDUP_REMOVED lines=11> */
[----:B------:R-:W-:Y:S01]  /*13e0*/  @UP1 ULEA UR10, UP0, UR40, UR10, 0x2 ;  /* 0x0000000a280a1291 */ /* 0x000fe2000f80103f */
[----:B------:R-:W-:-:S03]  /*13f0*/  IMAD.U32 R4, RZ, RZ, UR8 ;  /* 0x00000008ff047e24 */ /* 0x000fc6000f8e00ff */
[----:B------:R-:W-:Y:S01]  /*1400*/  @UP1 ULEA.HI.X UR11, UR40, UR11, UR41, 0x2, UP0 ;  /* 0x0000000b280b1291 */ /* 0x000fe200080f1429 */
[----:B------:R-:W-:Y:S01]  /*1410*/  IMAD.U32 R5, RZ, RZ, UR9 ;  /* 0x00000009ff057e24 */ /* 0x000fe2000f8e00ff */
[----:B------:R-:W-:Y:S01]  /*1420*/  ULDC.64 UR8, c[0x0][0x418] ;  /* 0x0001060000087ab9 */ /* 0x000fe20000000a00 */
[----:B------:R-:W-:-:S03]  /*1430*/  IMAD.U32 R6, RZ, RZ, UR10 ;  /* 0x0000000aff067e24 */ /* 0x000fc6000f8e00ff */
[----:B------:R-:W-:Y:S01]  /*1440*/  IMAD.U32 R7, RZ, RZ, UR11 ;  /* 0x0000000bff077e24 */ /* 0x000fe2000f8e00ff */
[----:B------:R-:W2:Y:S04]  /*1450*/  @P0 LDG.E R4, desc[UR50][R4.64] ;  /* 0x0000003204040981 */ /* 0x000ea8000c1e1900 */
[----:B------:R-:W3:Y:S01]  /*1460*/  @P1 LDG.E R6, desc[UR50][R6.64] ;  /* 0x0000003206061981 */ /* 0x000ee2000c1e1900 */
[----:B------:R-:W-:Y:S02]  /*1470*/  ULOP3.LUT UR4, UR6, 0xff000000, URZ, 0xc0, !UPT ;  /* 0xff00000006047892 */ /* 0x000fe4000f8ec03f */
[----:B------:R-:W-:Y:S02]  /*1480*/  UISETP.NE.U32.AND UP0, UPT, UR8, URZ, UPT ;  /* 0x0000003f0800728c */ /* 0x000fe4000bf05070 */
[----:B------:R-:W-:-:S02]  /*1490*/  USHF.R.U32.HI UR7, URZ, 0x8, UR4 ;  /* 0x000000083f077899 */ /* 0x000fc40008011604 */
[----:B------:R-:W-:Y:S02]  /*14a0*/  UISETP.NE.AND.EX UP0, UPT, UR9, URZ, UPT, UP0 ;  /* 0x0000003f0900728c */ /* 0x000fe4000bf05300 */
[----:B------:R-:W-:Y:S02]  /*14b0*/  ULOP3.LUT UR42, UR6, 0xffff, URZ, 0xc0, !UPT ;  /* 0x0000ffff062a7892 */ /* 0x000fe4000f8ec03f */
[----:B------:R-:W-:Y:S01]  /*14c0*/  ULOP3.LUT UR6, UR6, 0xff0000, URZ, 0xc0, !UPT ;  /* 0x00ff000006067892 */ /* 0x000fe2000f8ec03f */
[----:B------:R-:W-:Y:S01]  /*14d0*/  ULDC UR4, c[0x0][0x424] ;  /* 0x0001090000047ab9 */ /* 0x000fe20000000800 */
[----:B------:R-:W-:Y:S01]  /*14e0*/  UMOV UR53, URZ ;  /* 0x0000003f00357c82 */ /* 0x000fe20008000000 */
[----:B------:R-:W-:Y:S02]  /*14f0*/  USEL UR4, UR4, 0x1, UP0 ;  /* 0x0000000104047887 */ /* 0x000fe40008000000 */
[----:B------:R-:W-:Y:S01]  /*1500*/  ULEA.HI UR6, UR6, UR7, URZ, 0x10 ;  /* 0x0000000706067291 */ /* 0x000fe2000f8f803f */
[----:B------:R-:W-:-:S02]  /*1510*/  UMOV UR43, UR5 ;  /* 0x00000005002b7c82 */ /* 0x000fc40008000000 */
[----:B------:R-:W-:Y:S02]  /*1520*/  ULDC UR7, c[0x0][0x2f0] ;  /* 0x0000bc0000077ab9 */ /* 0x000fe40000000800 */
[----:B------:R-:W-:-:S03]  /*1530*/  UIMAD UR4, UR4, UR7, URZ ;  /* 0x00000007040472a4 */ /* 0x000fc6000f8e023f */
[----:B------:R-:W-:Y:S01]  /*1540*/  ULDC UR7, c[0x0][0x9f0] ;  /* 0x00027c0000077ab9 */ /* 0x000fe20000000800 */
[----:B--2---:R-:W-:-:S03]  /*1550*/  @P0 R2UR UR53, R4 ;  /* 0x00000000043502ca */ /* 0x004fc600000e0000 */
[----:B---3--:R-:W-:Y:S01]  /*1560*/  @P1 R2UR UR4, R6 ;  /* 0x00000000060412ca */ /* 0x008fe200000e0000 */
[----:B-----5:R-:W-:-:S14]  /*1570*/  @P1 BRA `(.L_x_3552) ;  /* 0x0000000000341947 */ /* 0x020fdc0003800000 */
        /* <DEDUP_REMOVED lines=13> */
.L_x_3552:
[----:B------:R-:W-:Y:S02]  /*1650*/  UISETP.NE.AND UP1, UPT, UR47, 0x1, UPT ;  /* 0x000000012f00788c */ /* 0x000fe4000bf25270 */
[----:B------:R-:W-:Y:S02]  /*1660*/  UIADD3 UR53, -UR53, UR4, URZ ;  /* 0x0000000435357290 */ /* 0x000fe4000fffe13f */
[----:B------:R-:W-:Y:S02]  /*1670*/  USHF.R.U32.HI UR45, URZ, 0x10, UR6 ;  /* 0x000000103f2d7899 */ /* 0x000fe40008011606 */
[----:B------:R-:W-:Y:S01]  /*1680*/  UIADD3 UR4, UR53, 0x3f, URZ ;  /* 0x0000003f35047890 */ /* 0x000fe2000fffe03f */
[----:B------:R-:W-:Y:S01]  /*1690*/  PLOP3.LUT P0, PT, PT, PT, UP1, 0x80, 0x0 ;  /* 0x000000000000781c */ /* 0x000fe20003f0f018 */
[----:B------:R-:W-:Y:S02]  /*16a0*/  UISETP.NE.AND UP0, UPT, UR45, URZ, UPT ;  /* 0x0000003f2d00728c */ /* 0x000fe4000bf05270 */
[----:B------:R-:W-:-:S02]  /*16b0*/  USHF.R.S32.HI UR5, URZ, 0x1f, UR4 ;  /* 0x0000001f3f057899 */ /* 0x000fc40008011404 */
[----:B------:R-:W-:Y:S02]  /*16c0*/  ULOP3.LUT UR44, UR6, 0xff, URZ, 0xc0, !UPT ;  /* 0x000000ff062c7892 */ /* 0x000fe4000f8ec03f */
[----:B------:R-:W-:Y:S02]  /*16d0*/  ULEA.HI UR5, UR5, UR4, URZ, 0x6 ;  /* 0x0000000405057291 */ /* 0x000fe4000f8f303f */
[----:B------:R-:W-:Y:S02]  /*16e0*/  USEL UR10, UR45, UR7, UP0 ;  /* 0x000000072d0a7287 */ /* 0x000fe40008000000 */
[----:B------:R-:W-:Y:S02]  /*16f0*/  USHF.R.S32.HI UR9, URZ, 0x6, UR5 ;  /* 0x000000063f097899 */ /* 0x000fe40008011405 */
[----:B------:R-:W-:Y:S10]  /*1700*/  @!P0 BRA `(.L_x_3553) ;  /* 0x0000002000048947 */ /* 0x000ff40003800000 */
        /* <DEDUP_REMOVED lines=37> */
.L_x_3554:
[----:B------:R-:W-:Y:S01]  /*1960*/  UIMAD UR21, UR44, UR4, URZ ;  /* 0x000000042c1572a4 */ /* 0x000fe2000f8e023f */
[----:B------:R-:W-:Y:S01]  /*1970*/  IMAD.U32 R0, RZ, RZ, UR9 ;  /* 0x00000009ff007e24 */ /* 0x000fe2000f8e00ff */
[----:B------:R-:W-:Y:S01]  /*1980*/  PLOP3.LUT P0, PT, PT, PT, PT, 0x80, 0x0 ;  /* 0x000000000000781c */ /* 0x000fe20003f0f070 */
[----:B------:R-:W-:Y:S01]  /*1990*/  IMAD.U32 R3, RZ, RZ, UR4 ;  /* 0x00000004ff037e24 */ /* 0x000fe2000f8e00ff */
[----:B------:R-:W-:Y:S02]  /*19a0*/  CS2R R12, SRZ ;  /* 0x00000000000c7805 */ /* 0x000fe4000001ff00 */
[----:B------:R-:W-:Y:S02]  /*19b0*/  CS2R R150, SRZ ;  /* 0x0000000000967805 */ /* 0x000fe4000001ff00 */
[----:B------:R-:W-:Y:S02]  /*19c0*/  CS2R R148, SRZ ;  /* 0x0000000000947805 */ /* 0x000fe4000001ff00 */
[----:B------:R-:W-:-:S02]  /*19d0*/  CS2R R146, SRZ ;  /* 0x0000000000927805 */ /* 0x000fc4000001ff00 */
[----:B------:R-:W-:Y:S02]  /*19e0*/  VIADDMNMX R0, R3, UR21, R0, PT ;  /* 0x0000001503007c46 */ /* 0x000fe4000b800100 */
[----:B------:R-:W-:Y:S02]  /*19f0*/  CS2R R144, SRZ ;  /* 0x0000000000907805 */ /* 0x000fe4000001ff00 */
[----:B------:R-:W-:Y:S02]  /*1a00*/  CS2R R142, SRZ ;  /* 0x00000000008e7805 */ /* 0x000fe4000001ff00 */
[----:B------:R-:W-:Y:S02]  /*1a10*/  CS2R R140, SRZ ;  /* 0x00000000008c7805 */ /* 0x000fe4000001ff00 */
[----:B------:R-:W-:Y:S02]  /*1a20*/  R2UR UR16, R0 ;  /* 0x00000000001072ca */ /* 0x000fe400000e0000 */
        /* <DEDUP_REMOVED lines=12> */
[----:B------:R-:W-:Y:S01]  /*1af0*/  UISETP.GT.AND UP0, UPT, UR16, UR21, UPT ;  /* 0x000000151000728c */ /* 0x000fe2000bf04270 */
[----:B------:R-:W-:-:S02]  /*1b00*/  CS2R R114, SRZ ;  /* 0x0000000000727805 */ /* 0x000fc4000001ff00 */
[----:B------:R-:W-:Y:S02]  /*1b10*/  CS2R R112, SRZ ;  /* 0x0000000000707805 */ /* 0x000fe4000001ff00 */
[----:B------:R-:W-:Y:S02]  /*1b20*/  CS2R R110, SRZ ;  /* 0x00000000006e7805 */ /* 0x000fe4000001ff00 */
        /* <DEDUP_REMOVED lines=45> */
[----:B------:R-:W0:Y:S01]  /*1e00*/  SHFL.IDX PT, R0, R217, RZ, 0x1f ;  /* 0x00001fffd9007589 */ /* 0x000e2200000e0000 */
[----:B------:R-:W-:Y:S02]  /*1e10*/  ISETP.NE.AND P0, PT, RZ, UR47, PT ;  /* 0x0000002fff007c0c */ /* 0x000fe4000bf05270 */
[----:B0-----:R-:W-:Y:S01]  /*1e20*/  R2UR UR4, R0 ;  /* 0x00000000000472ca */ /* 0x001fe200000e0000 */
[----:B------:R-:W-:-:S05]  /*1e30*/  IMAD.MOV.U32 R0, RZ, RZ, 0x1 ;  /* 0x00000001ff007424 */ /* 0x000fca00078e00ff */
[----:B------:R-:W-:-:S04]  /*1e40*/  SEL R0, R0, 0x2, !P0 ;  /* 0x0000000200007807 */ /* 0x000fc80004000000 */
[----:B------:R-:W-:-:S03]  /*1e50*/  LOP3.LUT R0, R0, 0x1, RZ, 0xfc, !PT ;  /* 0x0000000100007812 */ /* 0x000fc600078efcff */
[----:B------:R-:W-:Y:S01]  /*1e60*/  ULEA.HI UR5, UR4, UR4, URZ, 0x1 ;  /* 0x0000000404057291 */ /* 0x000fe2000f8f083f */
[----:B------:R-:W-:-:S03]  /*1e70*/  ISETP.NE.AND P0, PT, R0, 0x3, PT ;  /* 0x000000030000780c */ /* 0x000fc60003f05270 */
[----:B------:R-:W-:-:S04]  /*1e80*/  ULOP3.LUT UR5, UR5, 0x1fffe, URZ, 0xc0, !UPT ;  /* 0x0001fffe05057892 */ /* 0x000fc8000f8ec03f */
[----:B------:R-:W-:-:S04]  /*1e90*/  UIADD3 UR5, UR4, -UR5, URZ ;  /* 0x8000000504057290 */ /* 0x000fc8000fffe03f */
[----:B------:R-:W-:-:S04]  /*1ea0*/  ULEA UR5, UR5, UR39, 0xf ;  /* 0x0000002705057291 */ /* 0x000fc8000f8e783f */
[----:B------:R-:W-:-:S04]  /*1eb0*/  UIADD3 UR5, UR5, 0x400, URZ ;  /* 0x0000040005057890 */ /* 0x000fc8000fffe03f */
[----:B------:R-:W-:-:S04]  /*1ec0*/  USHF.R.U32.HI UR5, URZ, 0x4, UR5 ;  /* 0x000000043f057899 */ /* 0x000fc80008011605 */
[----:B------:R-:W-:-:S04]  /*1ed0*/  ULOP3.LUT UR5, UR5, 0x3fff, URZ, 0xc0, !UPT ;  /* 0x00003fff05057892 */ /* 0x000fc8000f8ec03f */
[----:B------:R-:W-:Y:S01]  /*1ee0*/  ULOP3.LUT UR20, UR5, 0x2000000, URZ, 0xfc, !UPT ;  /* 0x0200000005147892 */ /* 0x000fe2000f8efc3f */
[----:B------:R-:W-:Y:S11]  /*1ef0*/  @!P0 BRA `(.L_x_3556) ;  /* 0x0000000000048947 */ /* 0x000ff60003800000 */
[----:B------:R-:W-:Y:S01]  /*1f00*/  BPT.TRAP 0x1 ;  /* 0x000000040000795c */ /* 0x000fe20000300000 */
.L_x_3556:
[----:B------:R-:W-:Y:S01]  /*1f10*/  ULEA UR17, UR48, UR39, 0x3 ;  /* 0x0000002730117291 */ /* 0x000fe2000f8e183f */
[----:B------:R-:W-:-:S05]  /*1f20*/  IMAD.U32 R0, RZ, RZ, UR36 ;  /* 0x00000024ff007e24 */ /* 0x000fca000f8e00ff */
[----:B------:R-:W-:-:S04]  /*1f30*/  SHF.L.U32 R0, R0, 0x1f, RZ ;  /* 0x0000001f00007819 */ /* 0x000fc800000006ff */
[----:B------:R-:W0:Y:S02]  /*1f40*/  SYNCS.PHASECHK.TRANS64.TRYWAIT P1, [UR17+0x28c50], R0 ;  /* 0x028c5000ff0075a7 */ /* 0x000e240008020151 */
[----:B0-----:R-:W-:Y:S05]  /*1f50*/  @!P1 BRA `(.L_x_3557) ;  /* 0x0000010400949947 */ /* 0x001fea0003800000 */
.L_x_3689:
[----:B------:R-:W-:Y:S01]  /*1f60*/  BAR.SYNC.DEFER_BLOCKING 0xe, 0x100 ;  /* 0x0384000000007b1d */ /* 0x000fe20000010000 */
[----:B------:R-:W-:Y:S02]  /*1f70*/  UIADD3 UR4, UR39, 0x26800, URZ ;  /* 0x0002680027047890 */ /* 0x000fe4000fffe03f */
[----:B------:R-:W-:Y:S02]  /*1f80*/  ULEA UR12, UR48, UR20, 0xc ;  /* 0x00000014300c7291 */ /* 0x000fe4000f8e603f */
[----:B------:R-:W-:Y:S01]  /*1f90*/  USHF.R.U32.HI UR4, URZ, 0x4, UR4 ;  /* 0x000000043f047899 */ /* 0x000fe20008011604 */
[----:B------:R-:W-:Y:S01]  /*1fa0*/  UMOV UR7, 0x40000040 ;  /* 0x4000004000077882 */ /* 0x000fe20000000000 */
[----:B------:R-:W-:Y:S02]  /*1fb0*/  UMOV UR5, 0x40000040 ;  /* 0x4000004000057882 */ /* 0x000fe40000000000 */
[----:B------:R-:W-:Y:S01]  /*1fc0*/  ULOP3.LUT UR4, UR4, 0x3fff, URZ, 0xc0, !UPT ;  /* 0x00003fff04047892 */ /* 0x000fe2000f8ec03f */
[----:B------:R-:W-:Y:S01]  /*1fd0*/  UMOV UR6, UR12 ;  /* 0x0000000c00067c82 */ /* 0x000fe20008000000 */
[----:B------:R-:W-:-:S02]  /*1fe0*/  UIADD3 UR10, UR12, 0x100, URZ ;  /* 0x000001000c0a7890 */ /* 0x000fc4000fffe03f */
[----:B------:R-:W-:Y:S01]  /*1ff0*/  ULOP3.LUT UR13, UR4, 0x10000, URZ, 0xfc, !UPT ;  /* 0x00010000040d7892 */ /* 0x000fe2000f8efc3f */
[----:B------:R-:W-:Y:S01]  /*2000*/  UMOV UR11, 0x40000040 ;  /* 0x40000040000b7882 */ /* 0x000fe20000000000 */
[----:B------:R-:W-:Y:S02]  /*2010*/  UMOV UR9, 0x40000040 ;  /* 0x4000004000097882 */ /* 0x000fe40000000000 */
[----:B------:R-:W-:Y:S02]  /*2020*/  UIADD3 UR8, UR13, 0x4, URZ ;  /* 0x000000040d087890 */ /* 0x000fe4000fffe03f */
[----:B------:R-:W-:Y:S01]  /*2030*/  UIADD3 UR14, UR12, 0x180, URZ ;  /* 0x000001800c0e7890 */ /* 0x000fe2000fffe03f */
[----:B------:R-:W-:Y:S01]  /*2040*/  UMOV UR4, UR13 ;  /* 0x0000000d00047c82 */ /* 0x000fe20008000000 */
[----:B------:R-:W-:Y:S01]  /*2050*/  UMOV UR15, 0x40000040 ;  /* 0x40000040000f7882 */ /* 0x000fe20000000000 */
[----:B------:R-:W-:-:S06]  /*2060*/  WARPGROUP.ARRIVE ;  /* 0x00000000000079c5 */ /* 0x000fcc0000000000 */
[----:B------:R-:W-:Y:S01]  /*2070*/  HGMMA.64x256x16.F32 R24, gdesc[UR4].tnspB, RZ, !UPT, gsb0 ;  /* 0x43e00000041879f0 */ /* 0x000fe2000c0008ff */
[----:B------:R-:W-:Y:S02]  /*2080*/  UIADD3 UR6, UR12, 0x80, URZ ;  /* 0x000000800c067890 */ /* 0x000fe4000fffe03f */
[----:B------:R-:W-:Y:S01]  /*2090*/  UIADD3 UR4, UR13, 0x2, URZ ;  /* 0x000000020d047890 */ /* 0x000fe2000fffe03f */
[----:B------:R-:W-:Y:S01]  /*20a0*/  UMOV UR7, 0x40000040 ;  /* 0x4000004000077882 */ /* 0x000fe20000000000 */
[----:B------:R-:W-:Y:S01]  /*20b0*/  UMOV UR5, 0x40000040 ;  /* 0x4000004000057882 */ /* 0x000fe20000000000 */
[----:B------:R-:W-:-:S03]  /*20c0*/  UIADD3 UR12, UR13, 0x6, URZ ;  /* 0x000000060d0c7890 */ /* 0x000fc6000fffe03f */
[----:B------:R-:W-:Y:S01]  /*20d0*/  UMOV UR13, 0x40000040 ;  /* 0x40000040000d7882 */ /* 0x000fe20000000000 */
[----:B------:R-:W-:Y:S02]  /*20e0*/  WARPGROUP.DEPBAR.LE gsb0, 0x0 ;  /* 0x00008000000079c5 */ /* 0x000fe40000010000 */
[----:B------:R-:W-:-:S15]  /*20f0*/  WARPGROUP.ARRIVE ;  /* 0x00000000000079c5 */ /* 0x000fde0000000000 */
[----:B------:R-:W-:-:S01]  /*2100*/  NOP ;  /* 0x0000000000007918 */ /* 0x000fc20000000000 */
        /* <DEDUP_REMOVED lines=13> */
.L_x_3558:
[----:B------:R-:W-:-:S04]  /*21e0*/  UIADD3 UR6, UR17, 0x28c60, URZ ;  /* 0x00028c6011067890 */ /* 0x000fc8000fffe03f */
[----:B------:R-:W-:-:S09]  /*21f0*/  UPRMT UR6, UR38, 0x654, UR6 ;  /* 0x0000065426067896 */ /* 0x000fd20008000006 */
[----:B------:R-:W-:Y:S01]  /*2200*/  SYNCS.ARRIVE.TRANS64.RED.A1T0 RZ, [UR6], RZ ;  /* 0x000000ffffff79a7 */ /* 0x000fe20008100406 */
[----:B------:R-:W-:-:S04]  /*2210*/  UIADD3 UR6, UR16, -0x2, URZ ;  /* 0xfffffffe10067890 */ /* 0x000fc8000fffe03f */
[----:B------:R-:W-:-:S06]  /*2220*/  UISETP.GE.AND UP0, UPT, UR6, UR21, UPT ;  /* 0x000000150600728c */ /* 0x000fcc000bf06270 */
[----:B------:R-:W-:-:S13]  /*2230*/  PLOP3.LUT P1, PT, PT, PT, UP0, 0x80, 0x0 ;  /* 0x000000000000781c */ /* 0x000fda0003f2f008 */
[----:B------:R-:W-:Y:S05]  /*2240*/  @!P1 BRA `(.L_x_3559) ;  /* 0x0000000800f89947 */ /* 0x000fea0003800000 */
[----:B------:R-:W-:-:S05]  /*2250*/  UMOV UR22, UR6 ;  /* 0x0000000600167c82 */ /* 0x000fca0008000000 */
.L_x_3565:
[----:B------:R-:W-:Y:S01]  /*2260*/  BAR.SYNC.DEFER_BLOCKING 0xe, 0x100 ;  /* 0x0384000000007b1d */ /* 0x000fe20000010000 */
[----:B01----:R-:W-:Y:S01]  /*2270*/  IMAD.U32 R3, RZ, RZ, UR48 ;  /* 0x00000030ff037e24 */ /* 0x003fe2000f8e00ff */
[----:B------:R-:W-:-:S03]  /*2280*/  UIADD3 UR48, UR48, 0x1, URZ ;  /* 0x0000000130307890 */ /* 0x000fc6000fffe03f */
[----:B------:R-:W-:Y:S01]  /*2290*/  IMAD R0, R3, 0x40, R16 ;  /* 0x0000004003007824 */ /* 0x000fe200078e0210 */
[----:B------:R-:W-:-:S04]  /*22a0*/  UISETP.NE.AND UP0, UPT, UR48, 0x2, UPT ;  /* 0x000000023000788c */ /* 0x000fc8000bf05270 */
[----:B------:R-:W-:Y:S01]  /*22b0*/  LEA R0, R0, UR39, 0x2 ;  /* 0x0000002700007c11 */ /* 0x000fe2000f8e10ff */
[----:B------:R-:W-:Y:S02]  /*22c0*/  USEL UR6, URZ, 0x1, UP0 ;  /* 0x000000013f067887 */ /* 0x000fe40008000000 */
[----:B------:R-:W-:Y:S02]  /*22d0*/  USEL UR48, UR48, URZ, UP0 ;  /* 0x0000003f30307287 */ /* 0x000fe40008000000 */
[----:B------:R-:W-:Y:S01]  /*22e0*/  ULOP3.LUT UR36, UR36, UR6, URZ, 0x3c, !UPT ;  /* 0x0000000624247292 */ /* 0x000fe2000f8e3c3f */
        /* <DEDUP_REMOVED lines=132> */
.L_x_3560:
[----:B------:R-:W-:Y:S01]  /*2b30*/  ULEA UR6, UR48, UR39, 0x3 ;  /* 0x0000002730067291 */ /* 0x000fe2000f8e183f */
[----:B------:R-:W-:-:S05]  /*2b40*/  IMAD.U32 R0, RZ, RZ, UR36 ;  /* 0x00000024ff007e24 */ /* 0x000fca000f8e00ff */
[----:B------:R-:W-:-:S04]  /*2b50*/  SHF.L.U32 R0, R0, 0x1f, RZ ;  /* 0x0000001f00007819 */ /* 0x000fc800000006ff */
[----:B------:R0:W1:Y:S01]  /*2b60*/  SYNCS.PHASECHK.TRANS64.TRYWAIT P1, [UR6+0x28c50], R0 ;  /* 0x028c5000ff0075a7 */ /* 0x0000620008020146 */
[----:B------:R-:W-:Y:S05]  /*2b70*/  @!P0 BRA `(.L_x_3561) ;  /* 0x0000000000048947 */ /* 0x000fea0003800000 */
[----:B------:R-:W-:Y:S01]  /*2b80*/  BPT.TRAP 0x1 ;  /* 0x000000040000795c */ /* 0x000fe20000300000 */
.L_x_3561:
[----:B-1----:R-:W-:Y:S05]  /*2b90*/  @P1 BRA `(.L_x_3562) ;  /* 0x0000000000081947 */ /* 0x002fea0003800000 */
[----:B------:R-:W1:Y:S02]  /*2ba0*/  SYNCS.PHASECHK.TRANS64.TRYWAIT P1, [UR6+0x28c50], R0 ;  /* 0x028c5000ff0075a7 */ /* 0x000e640008020146 */
[----:B-1----:R-:W-:Y:S05]  /*2bb0*/  @!P1 BRA `(.L_x_3563) ;  /* 0x000000f800949947 */ /* 0x002fea0003800000 */
.L_x_3562:
[----:B------:R-:W-:Y:S01]  /*2bc0*/  UIADD3 UR6, UR39, 0x26800, URZ ;  /* 0x0002680027067890 */ /* 0x000fe2000fffe03f */
[----:B------:R-:W-:Y:S01]  /*2bd0*/  WARPGROUP.ARRIVE ;  /* 0x00000000000079c5 */ /* 0x000fe20000000000 */
[----:B------:R-:W-:Y:S02]  /*2be0*/  ULEA UR18, UR48, UR20, 0xc ;  /* 0x0000001430127291 */ /* 0x000fe4000f8e603f */
[----:B------:R-:W-:Y:S01]  /*2bf0*/  USHF.R.U32.HI UR6, URZ, 0x4, UR6 ;  /* 0x000000043f067899 */ /* 0x000fe20008011606 */
[----:B------:R-:W-:Y:S01]  /*2c00*/  UMOV UR19, 0x40000040 ;  /* 0x4000004000137882 */ /* 0x000fe20000000000 */
[----:B------:R-:W-:Y:S02]  /*2c10*/  UMOV UR17, 0x40000040 ;  /* 0x4000004000117882 */ /* 0x000fe40000000000 */
[----:B------:R-:W-:Y:S01]  /*2c20*/  ULOP3.LUT UR6, UR6, 0x3fff, URZ, 0xc0, !UPT ;  /* 0x00003fff06067892 */ /* 0x000fe2000f8ec03f */
[----:B------:R-:W-:Y:S01]  /*2c30*/  UMOV UR7, 0x40000040 ;  /* 0x4000004000077882 */ /* 0x000fe20000000000 */
[----:B------:R-:W-:-:S02]  /*2c40*/  UIADD3 UR10, UR18, 0x100, URZ ;  /* 0x00000100120a7890 */ /* 0x000fc4000fffe03f */
[----:B------:R-:W-:Y:S02]  /*2c50*/  ULOP3.LUT UR16, UR6, 0x10000, URZ, 0xfc, !UPT ;  /* 0x0001000006107892 */ /* 0x000fe4000f8efc3f */
[----:B------:R-:W-:Y:S01]  /*2c60*/  UIADD3 UR6, UR18, 0x80, URZ ;  /* 0x0000008012067890 */ /* 0x000fe2000fffe03f */
[----:B------:R-:W-:Y:S01]  /*2c70*/  UMOV UR11, 0x40000040 ;  /* 0x40000040000b7882 */ /* 0x000fe20000000000 */
[----:B------:R-:W-:Y:S01]  /*2c80*/  UIADD3 UR14, UR18, 0x180, URZ ;  /* 0x00000180120e7890 */ /* 0x000fe2000fffe03f */
[----:B------:R-:W-:-:S04]  /*2c90*/  UMOV UR15, 0x40000040 ;  /* 0x40000040000f7882 */ /* 0x000fc80000000000 */
        /* <DEDUP_REMOVED lines=17> */
.L_x_3564:
[----:B------:R-:W-:Y:S02]  /*2db0*/  UISETP.GT.AND UP0, UPT, UR22, UR21, UPT ;  /* 0x000000151600728c */ /* 0x000fe4000bf04270 */
[----:B------:R-:W-:Y:S02]  /*2dc0*/  ULEA UR6, UR48, UR39, 0x3 ;  /* 0x0000002730067291 */ /* 0x000fe4000f8e183f */
[----:B------:R-:W-:Y:S02]  /*2dd0*/  UIADD3 UR22, UR22, -0x1, URZ ;  /* 0xffffffff16167890 */ /* 0x000fe4000fffe03f */
[----:B------:R-:W-:Y:S01]  /*2de0*/  UIADD3 UR6, UR6, 0x28c60, URZ ;  /* 0x00028c6006067890 */ /* 0x000fe2000fffe03f */
[----:B------:R-:W-:-:S03]  /*2df0*/  PLOP3.LUT P1, PT, PT, PT, UP0, 0x80, 0x0 ;  /* 0x000000000000781c */ /* 0x000fc60003f2f008 */
[----:B------:R-:W-:-:S09]  /*2e00*/  UPRMT UR6, UR38, 0x654, UR6 ;  /* 0x0000065426067896 */ /* 0x000fd20008000006 */
[----:B------:R-:W-:Y:S01]  /*2e10*/  SYNCS.ARRIVE.TRANS64.RED.A1T0 RZ, [UR6], RZ ;  /* 0x000000ffffff79a7 */ /* 0x000fe20008100406 */
[----:B------:R-:W-:Y:S05]  /*2e20*/  @P1 BRA `(.L_x_3565) ;  /* 0xfffffff4000c1947 */ /* 0x000fea000383ffff */
.L_x_3559:
[----:B------:R-:W-:Y:S01]  /*2e30*/  BAR.SYNC.DEFER_BLOCKING 0xe, 0x100 ;  /* 0x0384000000007b1d */ /* 0x000fe20000010000 */
[----:B01----:R-:W-:Y:S01]  /*2e40*/  IMAD.U32 R3, RZ, RZ, UR48 ;  /* 0x00000030ff037e24 */ /* 0x003fe2000f8e00ff */
[----:B------:R-:W-:Y:S01]  /*2e50*/  UIADD3 UR48, UR48, 0x1, URZ ;  /* 0x0000000130307890 */ /* 0x000fe2000fffe03f */
[----:B------:R-:W-:Y:S02]  /*2e60*/  PLOP3.LUT P0, PT, PT, PT, PT, 0x8, 0x0 ;  /* 0x000000000000781c */ /* 0x000fe40003f0e170 */
[----:B------:R-:W-:Y:S01]  /*2e70*/  CS2R R12, SRZ ;  /* 0x00000000000c7805 */ /* 0x000fe2000001ff00 */
        /* <DEDUP_REMOVED lines=138> */
.L_x_3553:
        /* <DEDUP_REMOVED lines=37> */
.L_x_3566:
        /* <DEDUP_REMOVED lines=103> */
.L_x_3567:
[----:B------:R-:W-:Y:S01]  /*3fe0*/  ULEA.HI UR4, UR46, UR46, URZ, 0x1 ;  /* 0x0000002e2e047291 */ /* 0x000fe2000f8f083f */
[----:B------:R-:W-:Y:S01]  /*3ff0*/  IMAD.MOV.U32 R3, RZ, RZ, 0x1 ;  /* 0x00000001ff037424 */ /* 0x000fe200078e00ff */
[----:B------:R-:W-:Y:S02]  /*4000*/  ISETP.NE.AND P0, PT, RZ, UR47, PT ;  /* 0x0000002fff007c0c */ /* 0x000fe4000bf05270 */
[----:B------:R-:W-:Y:S02]  /*4010*/  ULOP3.LUT UR4, UR4, 0xfffffffe, URZ, 0xc0, !UPT ;  /* 0xfffffffe04047892 */ /* 0x000fe4000f8ec03f */
[----:B------:R-:W-:Y:S02]  /*4020*/  SEL R3, R3, 0x2, !P0 ;  /* 0x0000000203037807 */ /* 0x000fe40004000000 */
[----:B------:R-:W-:Y:S02]  /*4030*/  UIADD3 UR4, UR46, -UR4, URZ ;  /* 0x800000042e047290 */ /* 0x000fe4000fffe03f */
[----:B------:R-:W-:-:S04]  /*4040*/  LOP3.LUT R3, R3, 0x1, RZ, 0xfc, !PT ;  /* 0x0000000103037812 */ /* 0x000fc800078efcff */
[----:B------:R-:W-:Y:S01]  /*4050*/  IMAD.U32 R0, RZ, RZ, UR4 ;  /* 0x00000004ff007e24 */ /* 0x000fe2000f8e00ff */
[----:B------:R-:W-:-:S04]  /*4060*/  ISETP.NE.AND P0, PT, R3, 0x3, PT ;  /* 0x000000030300780c */ /* 0x000fc80003f05270 */
[----:B------:R-:W-:-:S04]  /*4070*/  SHF.L.U32 R0, R0, 0x1f, RZ ;  /* 0x0000001f00007819 */ /* 0x000fc800000006ff */
[----:B------:R-:W0:Y:S02]  /*4080*/  SYNCS.PHASECHK.TRANS64.TRYWAIT P1, [UR39+0x28c00], R0 ;  /* 0x028c0000ff0075a7 */ /* 0x000e240008020167 */
[----:B0-----:R-:W-:Y:S05]  /*4090*/  @!P1 BRA `(.L_x_3568) ;  /* 0x000000e400749947 */ /* 0x001fea0003800000 */
.L_x_3690:
[----:B------:R-:W-:Y:S05]  /*40a0*/  @!P0 BRA `(.L_x_3569) ;  /* 0x0000000000048947 */ /* 0x000fea0003800000 */
[----:B------:R-:W-:Y:S01]  /*40b0*/  BPT.TRAP 0x1 ;  /* 0x000000040000795c */ /* 0x000fe20000300000 */
.L_x_3569:
[----:B------:R-:W-:Y:S02]  /*40c0*/  IMAD.U32 R6, RZ, RZ, UR48 ;  /* 0x00000030ff067e24 */ /* 0x000fe4000f8e00ff */
[----:B------:R-:W-:-:S03]  /*40d0*/  IMAD.U32 R9, RZ, RZ, UR36 ;  /* 0x00000024ff097e24 */ /* 0x000fc6000f8e00ff */
[----:B------:R-:W-:Y:S02]  /*40e0*/  LEA R6, R6, UR39, 0x3 ;  /* 0x0000002706067c11 */ /* 0x000fe4000f8e18ff */
[----:B------:R-:W-:-:S04]  /*40f0*/  SHF.L.U32 R9, R9, 0x1f, RZ ;  /* 0x0000001f09097819 */ /* 0x000fc800000006ff */
[----:B------:R1:W2:Y:S01]  /*4100*/  SYNCS.PHASECHK.TRANS64.TRYWAIT P1, [R6+URZ+0x28c30], R9 ;  /* 0x028c3009060075a7 */ /* 0x0002a2000802017f */
[----:B------:R-:W-:Y:S05]  /*4110*/  @!P0 BRA `(.L_x_3570) ;  /* 0x0000000000048947 */ /* 0x000fea0003800000 */
[----:B------:R-:W-:Y:S01]  /*4120*/  BPT.TRAP 0x1 ;  /* 0x000000040000795c */ /* 0x000fe20000300000 */
.L_x_3570:
[----:B--2---:R-:W-:Y:S05]  /*4130*/  @P1 BRA `(.L_x_3571) ;  /* 0x0000000000081947 */ /* 0x004fea0003800000 */
[----:B------:R-:W2:Y:S02]  /*4140*/  SYNCS.PHASECHK.TRANS64.TRYWAIT P1, [R6+URZ+0x28c30], R9 ;  /* 0x028c3009060075a7 */ /* 0x000ea4000802017f */
[----:B--2---:R-:W-:Y:S05]  /*4150*/  @!P1 BRA `(.L_x_3572) ;  /* 0x000000e4005c9947 */ /* 0x004fea0003800000 */
.L_x_3571:
[----:B------:R-:W-:-:S04]  /*4160*/  UIADD3 UR4, UR39, 0x22400, URZ ;  /* 0x0002240027047890 */ /* 0x000fc8000fffe03f */
[----:B------:R-:W-:-:S04]  /*4170*/  USHF.R.U32.HI UR4, URZ, 0x4, UR4 ;  /* 0x000000043f047899 */ /* 0x000fc80008011604 */
[----:B------:R-:W-:-:S06]  /*4180*/  ULOP3.LUT UR4, UR4, 0x3fff, URZ, 0xc0, !UPT ;  /* 0x00003fff04047892 */ /* 0x000fcc000f8ec03f */
[----:B0-----:R-:W-:Y:S01]  /*4190*/  IMAD.U32 R3, RZ, RZ, UR4 ;  /* 0x00000004ff037e24 */ /* 0x001fe2000f8e00ff */
[----:B------:R-:W-:Y:S05]  /*41a0*/  WARPSYNC.ALL ;  /* 0x0000000000007948 */ /* 0x000fea0003800000 */
[----:B------:R-:W-:-:S04]  /*41b0*/  LOP3.LUT R3, R3, 0x10000, RZ, 0xfc, !PT ;  /* 0x0001000003037812 */ /* 0x000fc800078efcff */
[----:B------:R-:W-:Y:S01]  /*41c0*/  R2UR UR12, R3 ;  /* 0x00000000030c72ca */ /* 0x000fe200000e0000 */
[----:B------:R-:W-:Y:S01]  /*41d0*/  UIADD3 UR4, UR39, 0x20400, URZ ;  /* 0x0002040027047890 */ /* 0x000fe2000fffe03f */
[----:B------:R-:W-:Y:S01]  /*41e0*/  WARPGROUP.ARRIVE ;  /* 0x00000000000079c5 */ /* 0x000fe20000000000 */
[----:B------:R-:W-:Y:S01]  /*41f0*/  UMOV UR7, 0x40000040 ;  /* 0x4000004000077882 */ /* 0x000fe20000000000 */
[----:B------:R-:W-:Y:S01]  /*4200*/  UMOV UR5, 0x40000040 ;  /* 0x4000004000057882 */ /* 0x000fe20000000000 */
[----:B------:R-:W-:Y:S01]  /*4210*/  USHF.R.U32.HI UR4, URZ, 0x4, UR4 ;  /* 0x000000043f047899 */ /* 0x000fe20008011604 */
[----:B------:R-:W-:Y:S01]  /*4220*/  UMOV UR11, 0x40000040 ;  /* 0x40000040000b7882 */ /* 0x000fe20000000000 */
[----:B------:R-:W-:Y:S02]  /*4230*/  UMOV UR9, 0x40000040 ;  /* 0x4000004000097882 */ /* 0x000fe40000000000 */
[----:B------:R-:W-:Y:S01]  /*4240*/  ULOP3.LUT UR4, UR4, 0x3fff, URZ, 0xc0, !UPT ;  /* 0x00003fff04047892 */ /* 0x000fe2000f8ec03f */
[----:B------:R-:W-:-:S03]  /*4250*/  UMOV UR15, 0x40000040 ;  /* 0x40000040000f7882 */ /* 0x000fc60000000000 */
[----:B------:R-:W-:Y:S02]  /*4260*/  ULEA UR12, UR48, UR12, 0x9 ;  /* 0x0000000c300c7291 */ /* 0x000fe4000f8e483f */
[----:B------:R-:W-:Y:S02]  /*4270*/  ULOP3.LUT UR13, UR4, 0x10000, URZ, 0xfc, !UPT ;  /* 0x00010000040d7892 */ /* 0x000fe4000f8efc3f */
[----:B------:R-:W-:Y:S02]  /*4280*/  UIADD3 UR10, UR12, 0x4, URZ ;  /* 0x000000040c0a7890 */ /* 0x000fe4000fffe03f */
[----:B------:R-:W-:Y:S01]  /*4290*/  UIADD3 UR8, UR13, 0x4, URZ ;  /* 0x000000040d087890 */ /* 0x000fe2000fffe03f */
[----:B------:R-:W-:Y:S02]  /*42a0*/  UMOV UR6, UR12 ;  /* 0x0000000c00067c82 */ /* 0x000fe40008000000 */
[----:B------:R-:W-:Y:S01]  /*42b0*/  UMOV UR4, UR13 ;  /* 0x0000000d00047c82 */ /* 0x000fe20008000000 */
[----:B------:R-:W-:Y:S01]  /*42c0*/  UIADD3 UR14, UR12, 0x6, URZ ;  /* 0x000000060c0e7890 */ /* 0x000fe2000fffe03f */
[----:B------:R-:W-:Y:S01]  /*42d0*/  HGMMA.64x64x16.F32 R24, gdesc[UR4], RZ, !UPT, gsb0 ;  /* 0x00e00000041879f0 */ /* 0x000fe2000c0008ff */
[----:B------:R-:W-:-:S02]  /*42e0*/  UIADD3 UR6, UR12, 0x2, URZ ;  /* 0x000000020c067890 */ /* 0x000fc4000fffe03f */
[----:B------:R-:W-:Y:S01]  /*42f0*/  UIADD3 UR4, UR13, 0x2, URZ ;  /* 0x000000020d047890 */ /* 0x000fe2000fffe03f */
[----:B------:R-:W-:Y:S01]  /*4300*/  UMOV UR7, 0x40000040 ;  /* 0x4000004000077882 */ /* 0x000fe20000000000 */
[----:B------:R-:W-:Y:S01]  /*4310*/  UMOV UR5, 0x40000040 ;  /* 0x4000004000057882 */ /* 0x000fe20000000000 */
[----:B------:R-:W-:-:S03]  /*4320*/  UIADD3 UR12, UR13, 0x6, URZ ;  /* 0x000000060d0c7890 */ /* 0x000fc6000fffe03f */
        /* <DEDUP_REMOVED lines=13> */
.L_x_3573:
        /* <DEDUP_REMOVED lines=45> */
[----:B------:R-:W-:Y:S01]  /*46d0*/  FMNMX.FTZ R4, R28, R5, !PT ;  /* 0x000000051c047209 */ /* 0x000fe20007810000 */
[----:B------:R-:W-:Y:S01]  /*46e0*/  FMUL.FTZ R46, R46, UR6 ;  /* 0x000000062e2e7c20 */ /* 0x000fe20008410000 */
[----:B------:R-:W-:Y:S01]  /*46f0*/  FMUL.FTZ R47, R47, UR6 ;  /* 0x000000062f2f7c20 */ /* 0x000fe20008410000 */
[----:B------:R-:W4:Y:S01]  /*4700*/  MUFU.TANH R26, R26 ;  /* 0x0000001a001a7308 */ /* 0x000f220000002400 */
        /* <DEDUP_REMOVED lines=8> */
[----:B---3--:R-:W-:-:S02]  /*4790*/  FSEL R32, R32, -INF , P1 ;  /* 0xff80000020207808 */ /* 0x008fc40000800000 */
[----:B------:R-:W-:Y:S02]  /*47a0*/  R2UR UR6, R6 ;  /* 0x00000000060672ca */ /* 0x000fe400000e0000 */
[----:B------:R-:W-:-:S03]  /*47b0*/  FMNMX.FTZ R4, R32, R5, !PT ;  /* 0x0000000520047209 */ /* 0x000fc60007810000 */
[----:B------:R-:W3:Y:S01]  /*47c0*/  MUFU.TANH R27, R27 ;  /* 0x0000001b001b7308 */ /* 0x000ee20000002400 */
[----:B----4-:R-:W-:Y:S02]  /*47d0*/  FSEL R26, R26, -INF , P5 ;  /* 0xff8000001a1a7808 */ /* 0x010fe40002800000 */
[----:B------:R-:W-:-:S05]  /*47e0*/  ISETP.GT.AND P5, PT, R0, 0x18, PT ;  /* 0x000000180000780c */ /* 0x000fca0003fa4270 */
[----:B------:R-:W4:Y:S01]  /*47f0*/  MUFU.TANH R36, R36 ;  /* 0x0000002400247308 */ /* 0x000f220000002400 */
[----:B0-----:R-:W-:Y:S01]  /*4800*/  FSEL R33, R33, -INF , P6 ;  /* 0xff80000021217808 */ /* 0x001fe20003000000 */
[----:B------:R-:W-:-:S03]  /*4810*/  UIADD3 UR6, UR6, 0x28c40, URZ ;  /* 0x00028c4006067890 */ /* 0x000fc6000fffe03f */
[----:B------:R-:W-:Y:S01]  /*4820*/  FMNMX.FTZ R5, R33, R4, !PT ;  /* 0x0000000421057209 */ /* 0x000fe20007810000 */
[----:B------:R-:W-:Y:S02]  /*4830*/  UPRMT UR6, UR38, 0x654, UR6 ;  /* 0x0000065426067896 */ /* 0x000fe40008000006 */
[----:B------:R-:W0:Y:S01]  /*4840*/  MUFU.TANH R30, R30 ;  /* 0x0000001e001e7308 */ /* 0x000e220000002400 */
[----:B---3--:R-:W-:Y:S02]  /*4850*/  FSEL R27, R27, -INF , P4 ;  /* 0xff8000001b1b7808 */ /* 0x008fe40002000000 */
[----:B------:R-:W-:-:S04]  /*4860*/  ISETP.GT.AND P4, PT, R0, 0x19, PT ;  /* 0x000000190000780c */ /* 0x000fc80003f84270 */
[----:B------:R-:W-:Y:S01]  /*4870*/  SYNCS.ARRIVE.TRANS64.RED.A1T0 RZ, [UR6], RZ ;  /* 0x000000ffffff79a7 */ /* 0x000fe20008100406 */
[----:B------:R-:W3:Y:S01]  /*4880*/  MUFU.TANH R37, R37 ;  /* 0x0000002500257308 */ /* 0x000ee20000002400 */
[----:B----4-:R-:W-:-:S04]  /*4890*/  FSEL R36, R36, -INF , P5 ;  /* 0xff80000024247808 */ /* 0x010fc80002800000 */
[----:B------:R-:W-:-:S03]  /*48a0*/  FMNMX.FTZ R4, R36, R5, !PT ;  /* 0x0000000524047209 */ /* 0x000fc60007810000 */
[----:B------:R-:W4:Y:S01]  /*48b0*/  MUFU.TANH R31, R31 ;  /* 0x0000001f001f7308 */ /* 0x000f220000002400 */
[----:B0-----:R-:W-:Y:S02]  /*48c0*/  FSEL R30, R30, -INF , P3 ;  /* 0xff8000001e1e7808 */ /* 0x001fe40001800000 */
[----:B------:R-:W-:-:S05]  /*48d0*/  ISETP.GT.AND P3, PT, R0, 0x20, PT ;  /* 0x000000200000780c */ /* 0x000fca0003f64270 */
[----:B------:R-:W0:Y:S01]  /*48e0*/  MUFU.TANH R40, R40 ;  /* 0x0000002800287308 */ /* 0x000e220000002400 */
[----:B---3--:R-:W-:-:S04]  /*48f0*/  FSEL R37, R37, -INF , P4 ;  /* 0xff80000025257808 */ /* 0x008fc80002000000 */
[----:B------:R-:W-:-:S03]  /*4900*/  FMNMX.FTZ R5, R37, R4, !PT ;  /* 0x0000000425057209 */ /* 0x000fc60007810000 */
[----:B------:R-:W3:Y:S01]  /*4910*/  MUFU.TANH R34, R34 ;  /* 0x0000002200227308 */ /* 0x000ee20000002400 */
[----:B----4-:R-:W-:Y:S02]  /*4920*/  FSEL R31, R31, -INF , P2 ;  /* 0xff8000001f1f7808 */ /* 0x010fe40001000000 */
[----:B------:R-:W-:-:S05]  /*4930*/  ISETP.GT.AND P2, PT, R0, 0x21, PT ;  /* 0x000000210000780c */ /* 0x000fca0003f44270 */
[----:B------:R-:W4:Y:S01]  /*4940*/  MUFU.TANH R41, R41 ;  /* 0x0000002900297308 */ /* 0x000f220000002400 */
[----:B0-----:R-:W-:-:S04]  /*4950*/  FSEL R40, R40, -INF , P3 ;  /* 0xff80000028287808 */ /* 0x001fc80001800000 */
[----:B------:R-:W-:-:S03]  /*4960*/  FMNMX.FTZ R4, R40, R5, !PT ;  /* 0x0000000528047209 */ /* 0x000fc60007810000 */
[----:B------:R-:W0:Y:S01]  /*4970*/  MUFU.TANH R35, R35 ;  /* 0x0000002300237308 */ /* 0x000e220000002400 */
[----:B---3--:R-:W-:Y:S02]  /*4980*/  FSEL R34, R34, -INF , P1 ;  /* 0xff80000022227808 */ /* 0x008fe40000800000 */
[----:B------:R-:W-:-:S05]  /*4990*/  ISETP.GT.AND P1, PT, R0, 0x28, PT ;  /* 0x000000280000780c */ /* 0x000fca0003f24270 */
        /* <DEDUP_REMOVED lines=34> */
[----:B---3--:R-:W-:-:S04]  /*4bc0*/  FSEL R53, R53, -INF , P2 ;  /* 0xff80000035357808 */ /* 0x008fc80001000000 */
[----:B------:R-:W-:-:S03]  /*4bd0*/  FMNMX.FTZ R4, R53, R0, !PT ;  /* 0x0000000035047209 */ /* 0x000fc60007810000 */
[----:B------:R-:W3:Y:S01]  /*4be0*/  MUFU.TANH R50, R50 ;  /* 0x0000003200327308 */ /* 0x000ee20000002400 */
[----:B----4-:R-:W-:Y:S01]  /*4bf0*/  FSEL R46, R46, -INF , P1 ;  /* 0xff8000002e2e7808 */ /* 0x010fe20000800000 */
[----:B------:R-:W4:Y:S06]  /*4c00*/  SHFL.BFLY PT, R5, R4, 0x2, 0x1f ;  /* 0x0c401f0004057f89 */ /* 0x000f2c00000e0000 */
[----:B------:R-:W5:Y:S01]  /*4c10*/  MUFU.TANH R51, R51 ;  /* 0x0000003300337308 */ /* 0x000f620000002400 */
[----:B0-----:R-:W-:-:S07]  /*4c20*/  FSEL R47, R47, -INF , P6 ;  /* 0xff8000002f2f7808 */ /* 0x001fce0003000000 */
[----:B------:R-:W0:Y:S01]  /*4c30*/  MUFU.TANH R54, R54 ;  /* 0x0000003600367308 */ /* 0x000e220000002400 */
[----:B---3--:R-:W-:-:S07]  /*4c40*/  FSEL R50, R50, -INF , P5 ;  /* 0xff80000032327808 */ /* 0x008fce0002800000 */
[----:B------:R-:W3:Y:S01]  /*4c50*/  MUFU.TANH R55, R55 ;  /* 0x0000003700377308 */ /* 0x000ee20000002400 */
[----:B-----5:R-:W-:Y:S02]  /*4c60*/  FSEL R51, R51, -INF , P4 ;  /* 0xff80000033337808 */ /* 0x020fe40002000000 */
[----:B----4-:R-:W-:Y:S02]  /*4c70*/  FMNMX.FTZ R7, R4, R5, !PT ;  /* 0x0000000504077209 */ /* 0x010fe40007810000 */
[----:B------:R-:W-:-:S03]  /*4c80*/  FMNMX.FTZ R5, R26, R27, !PT ;  /* 0x0000001b1a057209 */ /* 0x000fc60007810000 */
[----:B------:R-:W4:Y:S01]  /*4c90*/  SHFL.BFLY PT, R8, R7, 0x1, 0x1f ;  /* 0x0c201f0007087f89 */ /* 0x000f2200000e0000 */
[----:B------:R-:W-:Y:S02]  /*4ca0*/  FMNMX.FTZ R0, R30, R5, !PT ;  /* 0x000000051e007209 */ /* 0x000fe40007810000 */
[----:B0-----:R-:W-:Y:S02]  /*4cb0*/  FSEL R54, R54, -INF , P3 ;  /* 0xff80000036367808 */ /* 0x001fe40001800000 */
[----:B------:R-:W-:-:S04]  /*4cc0*/  FMNMX.FTZ R5, R31, R0, !PT ;  /* 0x000000001f057209 */ /* 0x000fc80007810000 */
[----:B------:R-:W-:Y:S02]  /*4cd0*/  FMNMX.FTZ R0, R34, R5, !PT ;  /* 0x0000000522007209 */ /* 0x000fe40007810000 */
[----:B---3--:R-:W-:Y:S02]  /*4ce0*/  FSEL R55, R55, -INF , P2 ;  /* 0xff80000037377808 */ /* 0x008fe40001000000 */
[----:B------:R-:W-:-:S04]  /*4cf0*/  FMNMX.FTZ R5, R35, R0, !PT ;  /* 0x0000000023057209 */ /* 0x000fc80007810000 */
[----:B------:R-:W-:-:S04]  /*4d00*/  FMNMX.FTZ R0, R38, R5, !PT ;  /* 0x0000000526007209 */ /* 0x000fc80007810000 */
[----:B------:R-:W-:Y:S02]  /*4d10*/  FMNMX.FTZ R5, R39, R0, !PT ;  /* 0x0000000027057209 */ /* 0x000fe40007810000 */
[----:B----4-:R-:W-:Y:S02]  /*4d20*/  FMNMX.FTZ R7, R7, R8, !PT ;  /* 0x0000000807077209 */ /* 0x010fe40007810000 */
        /* <DEDUP_REMOVED lines=14> */
[----:B------:R-:W-:Y:S01]  /*4e10*/  MUFU.EX2 R24, R24 ;  /* 0x0000001800187308 */ /* 0x000fe20000000800 */
[--C-:B------:R-:W-:Y:S01]  /*4e20*/  FFMA.FTZ R32, R32, UR10, -R4.reuse ;  /* 0x0000000a20207c23 */ /* 0x100fe20008010804 */
[--C-:B------:R-:W-:Y:S01]  /*4e30*/  FFMA.FTZ R33, R33, UR10, -R4.reuse ;  /* 0x0000000a21217c23 */ /* 0x100fe20008010804 */
[----:B------:R-:W-:Y:S01]  /*4e40*/  FMNMX.FTZ R0, R54, R5, !PT ;  /* 0x0000000536007209 */ /* 0x000fe20007810000 */
[--C-:B------:R-:W-:Y:S01]  /*4e50*/  FFMA.FTZ R36, R36, UR10, -R4.reuse ;  /* 0x0000000a24247c23 */ /* 0x100fe20008010804 */
[--C-:B------:R-:W-:Y:S01]  /*4e60*/  FFMA.FTZ R37, R37, UR10, -R4.reuse ;  /* 0x0000000a25257c23 */ /* 0x100fe20008010804 */
[--C-:B------:R-:W-:Y:S01]  /*4e70*/  FFMA.FTZ R40, R40, UR10, -R4.reuse ;  /* 0x0000000a28287c23 */ /* 0x100fe20008010804 */
[----:B------:R-:W-:Y:S01]  /*4e80*/  FMNMX.FTZ R0, R55, R0, !PT ;  /* 0x0000000037007209 */ /* 0x000fe20007810000 */
[----:B------:R-:W0:Y:S01]  /*4e90*/  MUFU.EX2 R25, R25 ;  /* 0x0000001900197308 */ /* 0x000e220000000800 */
[--C-:B------:R-:W-:Y:S01]  /*4ea0*/  FFMA.FTZ R41, R41, UR10, -R4.reuse ;  /* 0x0000000a29297c23 */ /* 0x100fe20008010804 */
[--C-:B------:R-:W-:Y:S01]  /*4eb0*/  FFMA.FTZ R44, R44, UR10, -R4.reuse ;  /* 0x0000000a2c2c7c23 */ /* 0x100fe20008010804 */
[--C-:B------:R-:W-:Y:S01]  /*4ec0*/  FFMA.FTZ R45, R45, UR10, -R4.reuse ;  /* 0x0000000a2d2d7c23 */ /* 0x100fe20008010804 */
[----:B------:R-:W3:Y:S01]  /*4ed0*/  SHFL.BFLY PT, R5, R0, 0x2, 0x1f ;  /* 0x0c401f0000057f89 */ /* 0x000ee200000e0000 */
[--C-:B------:R-:W-:Y:S01]  /*4ee0*/  FFMA.FTZ R48, R48, UR10, -R4.reuse ;  /* 0x0000000a30307c23 */ /* 0x100fe20008010804 */
[--C-:B------:R-:W-:Y:S01]  /*4ef0*/  FFMA.FTZ R49, R49, UR10, -R4.reuse ;  /* 0x0000000a31317c23 */ /* 0x100fe20008010804 */
[--C-:B------:R-:W-:Y:S01]  /*4f00*/  FFMA.FTZ R52, R52, UR10, -R4.reuse ;  /* 0x0000000a34347c23 */ /* 0x100fe20008010804 */
[----:B------:R-:W-:Y:S01]  /*4f10*/  MUFU.EX2 R28, R28 ;  /* 0x0000001c001c7308 */ /* 0x000fe20000000800 */
[----:B------:R-:W-:-:S07]  /*4f20*/  FFMA.FTZ R4, R53, UR10, -R4 ;  /* 0x0000000a35047c23 */ /* 0x000fce0008010804 */
[----:B------:R-:W4:Y:S01]  /*4f30*/  MUFU.EX2 R29, R29 ;  /* 0x0000001d001d7308 */ /* 0x000f220000000800 */
[----:B0-----:R-:W-:Y:S01]  /*4f40*/  FADD.FTZ R11, R24, R25 ;  /* 0x00000019180b7221 */ /* 0x001fe20000010000 */
[----:B------:R-:W-:-:S06]  /*4f50*/  F2FP.F16.F32.PACK_AB R152, R25, R24 ;  /* 0x000000181998723e */ /* 0x000fcc00000000ff */
[----:B------:R-:W-:Y:S01]  /*4f60*/  MUFU.EX2 R32, R32 ;  /* 0x0000002000207308 */ /* 0x000fe20000000800 */
[----:B---3--:R-:W-:-:S07]  /*4f70*/  FMNMX.FTZ R5, R0, R5, !PT ;  /* 0x0000000500057209 */ /* 0x008fce0007810000 */
[----:B------:R-:W0:Y:S01]  /*4f80*/  MUFU.EX2 R33, R33 ;  /* 0x0000002100217308 */ /* 0x000e220000000800 */
[----:B------:R-:W3:Y:S01]  /*4f90*/  SHFL.BFLY PT, R0, R5, 0x1, 0x1f ;  /* 0x0c201f0005007f89 */ /* 0x000ee200000e0000 */
[----:B----4-:R-:W-:-:S06]  /*4fa0*/  F2FP.F16.F32.PACK_AB R154, R29, R28 ;  /* 0x0000001c1d9a723e */ /* 0x010fcc00000000ff */
[----:B------:R-:W-:Y:S08]  /*4fb0*/  MUFU.EX2 R36, R36 ;  /* 0x0000002400247308 */ /* 0x000ff00000000800 */
[----:B------:R-:W4:Y:S01]  /*4fc0*/  MUFU.EX2 R37, R37 ;  /* 0x0000002500257308 */ /* 0x000f220000000800 */
[----:B0-----:R-:W-:-:S07]  /*4fd0*/  F2FP.F16.F32.PACK_AB R156, R33, R32 ;  /* 0x00000020219c723e */ /* 0x001fce00000000ff */
[----:B------:R-:W-:Y:S01]  /*4fe0*/  MUFU.EX2 R40, R40 ;  /* 0x0000002800287308 */ /* 0x000fe20000000800 */
[----:B---3--:R-:W-:-:S04]  /*4ff0*/  FMNMX.FTZ R0, R5, R0, !PT ;  /* 0x0000000005007209 */ /* 0x008fc80007810000 */
[C---:B------:R-:W-:Y:S01]  /*5000*/  FSETP.NEU.FTZ.AND P1, PT, R0.reuse, -INF , PT ;  /* 0xff8000000000780b */ /* 0x040fe20003f3d000 */
[----:B------:R-:W-:Y:S02]  /*5010*/  FMUL.FTZ R5, R0, UR10 ;  /* 0x0000000a00057c20 */ /* 0x000fe40008410000 */
[----:B------:R-:W0:Y:S01]  /*5020*/  MUFU.EX2 R41, R41 ;  /* 0x0000002900297308 */ /* 0x000e220000000800 */
[----:B----4-:R-:W-:Y:S02]  /*5030*/  F2FP.F16.F32.PACK_AB R158, R37, R36 ;  /* 0x00000024259e723e */ /* 0x010fe400000000ff */
[----:B------:R-:W-:-:S05]  /*5040*/  FSEL R8, R5, RZ, P1 ;  /* 0x000000ff05087208 */ /* 0x000fca0000800000 */
        /* <DEDUP_REMOVED lines=14> */
[----:B------:R-:W3:Y:S01]  /*5130*/  MUFU.EX2 R27, R27 ;  /* 0x0000001b001b7308 */ /* 0x000ee20000000800 */
[--C-:B------:R-:W-:Y:S01]  /*5140*/  FFMA.FTZ R51, R51, UR10, -R8.reuse ;  /* 0x0000000a33337c23 */ /* 0x100fe20008010808 */
[--C-:B------:R-:W-:Y:S01]  /*5150*/  FFMA.FTZ R54, R54, UR10, -R8.reuse ;  /* 0x0000000a36367c23 */ /* 0x100fe20008010808 */
[----:B------:R-:W-:Y:S01]  /*5160*/  FFMA.FTZ R8, R55, UR10, -R8 ;  /* 0x0000000a37087c23 */ /* 0x000fe20008010808 */
[----:B0-----:R-:W-:-:S04]  /*5170*/  F2FP.F16.F32.PACK_AB R160, R41, R40 ;  /* 0x0000002829a0723e */ /* 0x001fc800000000ff */
[----:B------:R-:W-:Y:S08]  /*5180*/  MUFU.EX2 R30, R30 ;  /* 0x0000001e001e7308 */ /* 0x000ff00000000800 */
[----:B------:R-:W0:Y:S01]  /*5190*/  MUFU.EX2 R31, R31 ;  /* 0x0000001f001f7308 */ /* 0x000e220000000800 */
[----:B---3--:R-:W-:-:S07]  /*51a0*/  F2FP.F16.F32.PACK_AB R153, R27, R26 ;  /* 0x0000001a1b99723e */ /* 0x008fce00000000ff */
[----:B------:R-:W3:Y:S08]  /*51b0*/  MUFU.EX2 R34, R34 ;  /* 0x0000002200227308 */ /* 0x000ef00000000800 */
[----:B------:R4:W-:Y:S01]  /*51c0*/  MUFU.EX2 R5, R4 ;  /* 0x0000000400057308 */ /* 0x0009e20000000800 */
[----:B0-----:R-:W-:-:S05]  /*51d0*/  F2FP.F16.F32.PACK_AB R155, R31, R30 ;  /* 0x0000001e1f9b723e */ /* 0x001fca00000000ff */
[----:B------:R0:W-:Y:S02]  /*51e0*/  STSM.16.M88.4 [R18+0x26800], R152 ;  /* 0x0268009812007844 */ /* 0x0001e40000000200 */
[----:B------:R-:W5:Y:S01]  /*51f0*/  MUFU.EX2 R35, R35 ;  /* 0x0000002300237308 */ /* 0x000f620000000800 */
[----:B----4-:R-:W-:Y:S01]  /*5200*/  FADD.FTZ R4, R28, R11 ;  /* 0x0000000b1c047221 */ /* 0x010fe20000010000 */
[----:B------:R-:W-:-:S03]  /*5210*/  FADD.FTZ R11, R26, R27 ;  /* 0x0000001b1a0b7221 */ /* 0x000fc60000010000 */
[----:B------:R-:W-:Y:S01]  /*5220*/  FADD.FTZ R13, R29, R4 ;  /* 0x000000041d0d7221 */ /* 0x000fe20000010000 */
[----:B------:R-:W-:Y:S02]  /*5230*/  FADD.FTZ R4, R30, R11 ;  /* 0x0000000b1e047221 */ /* 0x000fe40000010000 */
[----:B------:R-:W4:Y:S01]  /*5240*/  MUFU.EX2 R38, R38 ;  /* 0x0000002600267308 */ /* 0x000f220000000800 */
[----:B------:R-:W-:Y:S01]  /*5250*/  FADD.FTZ R10, R32, R13 ;  /* 0x0000000d200a7221 */ /* 0x000fe20000010000 */
[----:B------:R-:W-:-:S03]  /*5260*/  FADD.FTZ R11, R31, R4 ;  /* 0x000000041f0b7221 */ /* 0x000fc60000010000 */
[----:B------:R-:W-:Y:S01]  /*5270*/  FADD.FTZ R13, R33, R10 ;  /* 0x0000000a210d7221 */ /* 0x000fe20000010000 */
[----:B---3--:R-:W-:Y:S02]  /*5280*/  FADD.FTZ R4, R34, R11 ;  /* 0x0000000b22047221 */ /* 0x008fe40000010000 */
[----:B------:R-:W3:Y:S01]  /*5290*/  MUFU.EX2 R39, R39 ;  /* 0x0000002700277308 */ /* 0x000ee20000000800 */
[----:B------:R-:W-:Y:S01]  /*52a0*/  FADD.FTZ R10, R36, R13 ;  /* 0x0000000d240a7221 */ /* 0x000fe20000010000 */
[C---:B-----5:R-:W-:Y:S01]  /*52b0*/  FADD.FTZ R11, R35.reuse, R4 ;  /* 0x00000004230b7221 */ /* 0x060fe20000010000 */
[----:B------:R-:W-:Y:S02]  /*52c0*/  F2FP.F16.F32.PACK_AB R157, R35, R34 ;  /* 0x00000022239d723e */ /* 0x000fe400000000ff */
[----:B------:R-:W-:-:S03]  /*52d0*/  FADD.FTZ R13, R37, R10 ;  /* 0x0000000a250d7221 */ /* 0x000fc60000010000 */
[----:B------:R-:W5:Y:S01]  /*52e0*/  MUFU.EX2 R42, R42 ;  /* 0x0000002a002a7308 */ /* 0x000f620000000800 */
[----:B----4-:R-:W-:Y:S01]  /*52f0*/  FADD.FTZ R4, R38, R11 ;  /* 0x0000000b26047221 */ /* 0x010fe20000010000 */
[----:B------:R-:W-:-:S04]  /*5300*/  FADD.FTZ R10, R40, R13 ;  /* 0x0000000d280a7221 */ /* 0x000fc80000010000 */
[----:B------:R-:W-:Y:S02]  /*5310*/  FADD.FTZ R15, R41, R10 ;  /* 0x0000000a290f7221 */ /* 0x000fe40000010000 */
[----:B------:R-:W4:Y:S01]  /*5320*/  MUFU.EX2 R43, R43 ;  /* 0x0000002b002b7308 */ /* 0x000f220000000800 */
[C---:B---3--:R-:W-:Y:S01]  /*5330*/  FADD.FTZ R13, R39.reuse, R4 ;  /* 0x00000004270d7221 */ /* 0x048fe20000010000 */
[----:B------:R-:W-:-:S05]  /*5340*/  F2FP.F16.F32.PACK_AB R159, R39, R38 ;  /* 0x00000026279f723e */ /* 0x000fca00000000ff */
[----:B------:R0:W-:Y:S01]  /*5350*/  STSM.16.M88.4 [R23], R156 ;  /* 0x0000009c17007844 */ /* 0x0001e20000000200 */
[----:B------:R-:W3:Y:S01]  /*5360*/  MUFU.EX2 R44, R44 ;  /* 0x0000002c002c7308 */ /* 0x000ee20000000800 */
[----:B-----5:R-:W-:-:S07]  /*5370*/  FADD.FTZ R4, R42, R13 ;  /* 0x0000000d2a047221 */ /* 0x020fce0000010000 */
[----:B------:R-:W-:Y:S01]  /*5380*/  MUFU.EX2 R46, R46 ;  /* 0x0000002e002e7308 */ /* 0x000fe20000000800 */
[C---:B----4-:R-:W-:Y:S01]  /*5390*/  FADD.FTZ R13, R43.reuse, R4 ;  /* 0x000000042b0d7221 */ /* 0x050fe20000010000 */
[----:B------:R-:W-:-:S06]  /*53a0*/  F2FP.F16.F32.PACK_AB R161, R43, R42 ;  /* 0x0000002a2ba1723e */ /* 0x000fcc00000000ff */
[----:B------:R-:W4:Y:S01]  /*53b0*/  MUFU.EX2 R45, R45 ;  /* 0x0000002d002d7308 */ /* 0x000f220000000800 */
[----:B---3--:R-:W-:-:S07]  /*53c0*/  FADD.FTZ R4, R44, R15 ;  /* 0x0000000f2c047221 */ /* 0x008fce0000010000 */
[----:B------:R-:W3:Y:S08]  /*53d0*/  MUFU.EX2 R47, R47 ;  /* 0x0000002f002f7308 */ /* 0x000ef00000000800 */
[----:B------:R-:W-:Y:S01]  /*53e0*/  MUFU.EX2 R48, R48 ;  /* 0x0000003000307308 */ /* 0x000fe20000000800 */
[C---:B----4-:R-:W-:Y:S01]  /*53f0*/  F2FP.F16.F32.PACK_AB R162, R45.reuse, R44 ;  /* 0x0000002c2da2723e */ /* 0x050fe200000000ff */
[----:B------:R-:W-:-:S06]  /*5400*/  FADD.FTZ R45, R45, R4 ;  /* 0x000000042d2d7221 */ /* 0x000fcc0000010000 */
[----:B------:R-:W4:Y:S01]  /*5410*/  MUFU.EX2 R49, R49 ;  /* 0x0000003100317308 */ /* 0x000f220000000800 */
[----:B---3--:R-:W-:-:S05]  /*5420*/  F2FP.F16.F32.PACK_AB R163, R47, R46 ;  /* 0x0000002e2fa3723e */ /* 0x008fca00000000ff */
[----:B------:R0:W-:Y:S02]  /*5430*/  STSM.16.M88.4 [R19], R160 ;  /* 0x000000a013007844 */ /* 0x0001e40000000200 */
[----:B------:R-:W-:Y:S08]  /*5440*/  MUFU.EX2 R50, R50 ;  /* 0x0000003200327308 */ /* 0x000ff00000000800 */
[----:B------:R-:W3:Y:S01]  /*5450*/  MUFU.EX2 R51, R51 ;  /* 0x0000003300337308 */ /* 0x000ee20000000800 */
[----:B----4-:R-:W-:Y:S01]  /*5460*/  F2FP.F16.F32.PACK_AB R164, R49, R48 ;  /* 0x0000003031a4723e */ /* 0x010fe200000000ff */
[----:B------:R-:W-:-:S04]  /*5470*/  FADD.FTZ R48, R48, R45 ;  /* 0x0000002d30307221 */ /* 0x000fc80000010000 */
[----:B------:R-:W-:Y:S02]  /*5480*/  FADD.FTZ R49, R49, R48 ;  /* 0x0000003031317221 */ /* 0x000fe40000010000 */
[----:B------:R-:W4:Y:S08]  /*5490*/  MUFU.EX2 R52, R52 ;  /* 0x0000003400347308 */ /* 0x000f300000000800 */
[----:B------:R-:W-:Y:S01]  /*54a0*/  MUFU.EX2 R54, R54 ;  /* 0x0000003600367308 */ /* 0x000fe20000000800 */
[----:B---3--:R-:W-:-:S07]  /*54b0*/  F2FP.F16.F32.PACK_AB R165, R51, R50 ;  /* 0x0000003233a5723e */ /* 0x008fce00000000ff */
[----:B------:R3:W5:Y:S01]  /*54c0*/  MUFU.EX2 R11, R8 ;  /* 0x00000008000b7308 */ /* 0x0007620000000800 */
[----:B----4-:R-:W-:Y:S01]  /*54d0*/  F2FP.F16.F32.PACK_AB R166, R5, R52 ;  /* 0x0000003405a6723e */ /* 0x010fe200000000ff */
[----:B------:R-:W-:-:S04]  /*54e0*/  FADD.FTZ R4, R52, R49 ;  /* 0x0000003134047221 */ /* 0x000fc80000010000 */
[----:B------:R-:W-:Y:S01]  /*54f0*/  FADD.FTZ R4, R5, R4 ;  /* 0x0000000405047221 */ /* 0x000fe20000010000 */
[----:B---3--:R-:W-:-:S04]  /*5500*/  FADD.FTZ R8, R46, R13 ;  /* 0x0000000d2e087221 */ /* 0x008fc80000010000 */
[----:B------:R-:W-:-:S04]  /*5510*/  FADD.FTZ R47, R47, R8 ;  /* 0x000000082f2f7221 */ /* 0x000fc80000010000 */
[----:B------:R-:W-:Y:S01]  /*5520*/  FADD.FTZ R50, R50, R47 ;  /* 0x0000002f32327221 */ /* 0x000fe20000010000 */
[----:B-----5:R-:W-:-:S03]  /*5530*/  F2FP.F16.F32.PACK_AB R167, R11, R54 ;  /* 0x000000360ba7723e */ /* 0x020fc600000000ff */
[----:B------:R-:W-:Y:S02]  /*5540*/  FADD.FTZ R51, R51, R50 ;  /* 0x0000003233337221 */ /* 0x000fe40000010000 */
[----:B------:R0:W-:Y:S02]  /*5550*/  STSM.16.M88.4 [R22], R164 ;  /* 0x000000a416007844 */ /* 0x0001e40000000200 */
[----:B------:R-:W-:-:S04]  /*5560*/  FADD.FTZ R54, R54, R51 ;  /* 0x0000003336367221 */ /* 0x000fc80000010000 */
[----:B------:R-:W-:Y:S01]  /*5570*/  FADD.FTZ R5, R11, R54 ;  /* 0x000000360b057221 */ /* 0x000fe20000010000 */
[----:B------:R-:W-:Y:S06]  /*5580*/  @!P0 BRA `(.L_x_3574) ;  /* 0x0000000000048947 */ /* 0x000fec0003800000 */
[----:B------:R-:W-:Y:S01]  /*5590*/  BPT.TRAP 0x1 ;  /* 0x000000040000795c */ /* 0x000fe20000300000 */
.L_x_3574:
[----:B------:R3:W4:Y:S01]  /*55a0*/  SYNCS.PHASECHK.TRANS64.TRYWAIT P1, [R6+URZ+0x28c50], R9 ;  /* 0x028c5009060075a7 */ /* 0x000722000802017f */
[----:B------:R-:W-:Y:S05]  /*55b0*/  @!P0 BRA `(.L_x_3575) ;  /* 0x0000000000048947 */ /* 0x000fea0003800000 */
[----:B------:R-:W-:Y:S01]  /*55c0*/  BPT.TRAP 0x1 ;  /* 0x000000040000795c */ /* 0x000fe20000300000 */
.L_x_3575:
[----:B------:R-:W-:Y:S01]  /*55d0*/  ULOP3.LUT UR54, UR54, 0x2000000, URZ, 0xfc, !UPT ;  /* 0x0200000036367892 */ /* 0x000fe2000f8efc3f */
[----:B----4-:R-:W-:Y:S11]  /*55e0*/  @P1 BRA `(.L_x_3576) ;  /* 0x0000000000081947 */ /* 0x010ff60003800000 */
[----:B------:R-:W4:Y:S02]  /*55f0*/  SYNCS.PHASECHK.TRANS64.TRYWAIT P1, [R6+URZ+0x28c50], R9 ;  /* 0x028c5009060075a7 */ /* 0x000f24000802017f */
[----:B----4-:R-:W-:Y:S05]  /*5600*/  @!P1 BRA `(.L_x_3577) ;  /* 0x000000d000449947 */ /* 0x010fea0003800000 */
.L_x_3576:
[----:B------:R-:W-:Y:S01]  /*5610*/  ULEA UR11, UR48, UR54, 0xc ;  /* 0x00000036300b7291 */ /* 0x000fe2000f8e603f */
[----:B------:R-:W-:Y:S01]  /*5620*/  WARPGROUP.ARRIVE ;  /* 0x00000000000079c5 */ /* 0x000fe20000000000 */
[----:B------:R-:W-:-:S05]  /*5630*/  UMOV UR7, 0x40000040 ;  /* 0x4000004000077882 */ /* 0x000fca0000000000 */
[----:B------:R-:W-:Y:S02]  /*5640*/  UMOV UR6, UR11 ;  /* 0x0000000b00067c82 */ /* 0x000fe40008000000 */
[----:B------:R-:W-:Y:S01]  /*5650*/  HGMMA.64x256x16.F32 R24, R152, gdesc[UR4].tnspB, RZ, !UPT, gsb0 ;  /* 0x43e0000498187df0 */ /* 0x000fe2000c0008ff */
[----:B------:R-:W-:Y:S01]  /*5660*/  UIADD3 UR6, UR11, 0x80, URZ ;  /* 0x000000800b067890 */ /* 0x000fe2000fffe03f */
[----:B------:R-:W-:Y:S01]  /*5670*/  UMOV UR7, 0x40000040 ;  /* 0x4000004000077882 */ /* 0x000fe20000000000 */
[----:B------:R-:W-:Y:S02]  /*5680*/  WARPGROUP.DEPBAR.LE gsb0, 0x0 ;  /* 0x00008000000079c5 */ /* 0x000fe40000010000 */
[----:B------:R-:W-:-:S15]  /*5690*/  WARPGROUP.ARRIVE ;  /* 0x00000000000079c5 */ /* 0x000fde0000000000 */
[----:B------:R-:W-:-:S08]  /*56a0*/  NOP ;  /* 0x0000000000007918 */ /* 0x000fd00000000000 */
[----:B------:R-:W-:Y:S01]  /*56b0*/  HGMMA.64x256x16.F32 R24, R156, gdesc[UR4].tnspB, R24, gsb0 ;  /* 0x43e000049c187df0 */ /* 0x000fe20008000818 */
        /* <DEDUP_REMOVED lines=18> */
[----:B-----5:R-:W5:Y:S02]  /*57e0*/  FENCE.VIEW.ASYNC.S ;  /* 0x00000000000073c6 */ /* 0x020f640000000000 */
[----:B-----5:R-:W-:Y:S01]  /*57f0*/  NOP ;  /* 0x0000000000007918 */ /* 0x020fe20000000000 */
[----:B------:R-:W-:Y:S06]  /*5800*/  BAR.ARV 0xe, 0x100 ;  /* 0x0384000000007b1d */ /* 0x000fec0000002000 */
[----:B------:R-:W-:Y:S05]  /*5810*/  @!P0 BRA `(.L_x_3578) ;  /* 0x0000000000048947 */ /* 0x000fea0003800000 */
[----:B------:R-:W-:Y:S01]  /*5820*/  BPT.TRAP 0x1 ;  /* 0x000000040000795c */ /* 0x000fe20000300000 */
.L_x_3578:
[----:B------:R-:W-:Y:S01]  /*5830*/  R2UR UR6, R6 ;  /* 0x00000000060672ca */ /* 0x000fe200000e0000 */
[----:B------:R-:W-:-:S04]  /*5840*/  UIADD3 UR20, UR52, -0x2, URZ ;  /* 0xfffffffe34147890 */ /* 0x000fc8000fffe03f */
[----:B------:R-:W-:-:S06]  /*5850*/  UISETP.GE.AND UP0, UPT, UR20, UR49, UPT ;  /* 0x000000311400728c */ /* 0x000fcc000bf06270 */
[----:B------:R-:W-:Y:S02]  /*5860*/  PLOP3.LUT P1, PT, PT, PT, UP0, 0x80, 0x0 ;  /* 0x000000000000781c */ /* 0x000fe40003f2f008 */
[----:B------:R-:W-:-:S04]  /*5870*/  UIADD3 UR6, UR6, 0x28c60, URZ ;  /* 0x00028c6006067890 */ /* 0x000fc8000fffe03f */
[----:B------:R-:W-:-:S09]  /*5880*/  UPRMT UR6, UR38, 0x654, UR6 ;  /* 0x0000065426067896 */ /* 0x000fd20008000006 */
[----:B------:R-:W-:Y:S01]  /*5890*/  SYNCS.ARRIVE.TRANS64.RED.A1T0 RZ, [UR6], RZ ;  /* 0x000000ffffff79a7 */ /* 0x000fe20008100406 */
[----:B------:R-:W-:Y:S05]  /*58a0*/  @!P1 BRA `(.L_x_3579) ;  /* 0x0000001c00549947 */ /* 0x000fea0003800000 */
[----:B------:R-:W-:Y:S01]  /*58b0*/  IMAD.MOV.U32 R8, RZ, RZ, R0 ;  /* 0x000000ffff087224 */ /* 0x000fe200078e0000 */
[----:B------:R-:W-:Y:S01]  /*58c0*/  UMOV UR23, UR48 ;  /* 0x0000003000177c82 */ /* 0x000fe20008000000 */
[----:B-1234-:R-:W-:Y:S01]  /*58d0*/  IMAD.MOV.U32 R9, RZ, RZ, R7 ;  /* 0x000000ffff097224 */ /* 0x01efe200078e0007 */
[----:B------:R-:W-:Y:S01]  /*58e0*/  ULDC UR24, c[0x0][0x9d8] ;  /* 0x0002760000187ab9 */ /* 0x000fe20000000800 */
[----:B------:R-:W-:-:S05]  /*58f0*/  ULDC UR21, c[0x0][0x988] ;  /* 0x0002620000157ab9 */ /* 0x000fca0000000800 */
.L_x_3590:
[----:B------:R-:W-:Y:S01]  /*5900*/  UIADD3 UR48, UR23, 0x1, URZ ;  /* 0x0000000117307890 */ /* 0x000fe2000fffe03f */
[----:B------:R-:W-:Y:S01]  /*5910*/  UMOV UR6, UR20 ;  /* 0x0000001400067c82 */ /* 0x000fe20008000000 */
[----:B------:R-:W-:Y:S02]  /*5920*/  UIADD3 UR20, UR20, -0x1, URZ ;  /* 0xffffffff14147890 */ /* 0x000fe4000fffe03f */
[----:B------:R-:W-:-:S04]  /*5930*/  UISETP.NE.AND UP0, UPT, UR48, 0x2, UPT ;  /* 0x000000023000788c */ /* 0x000fc8000bf05270 */
[----:B------:R-:W-:Y:S02]  /*5940*/  USEL UR7, URZ, 0x1, UP0 ;  /* 0x000000013f077887 */ /* 0x000fe40008000000 */
[----:B------:R-:W-:Y:S02]  /*5950*/  USEL UR48, UR48, URZ, UP0 ;  /* 0x0000003f30307287 */ /* 0x000fe40008000000 */
[----:B------:R-:W-:Y:S02]  /*5960*/  ULOP3.LUT UR36, UR36, UR7, URZ, 0x3c, !UPT ;  /* 0x0000000724247292 */ /* 0x000fe4000f8e3c3f */
[----:B------:R-:W-:Y:S01]  /*5970*/  UISETP.GT.AND UP0, UPT, UR6, UR49, UPT ;  /* 0x000000310600728c */ /* 0x000fe2000bf04270 */
[----:B-12---:R-:W-:Y:S10]  /*5980*/  @!P0 BRA `(.L_x_3580) ;  /* 0x0000000000048947 */ /* 0x006ff40003800000 */
[----:B------:R-:W-:Y:S01]  /*5990*/  BPT.TRAP 0x1 ;  /* 0x000000040000795c */ /* 0x000fe20000300000 */
.L_x_3580:
[----:B------:R-:W-:Y:S01]  /*59a0*/  ULEA UR22, UR48, UR39, 0x3 ;  /* 0x0000002730167291 */ /* 0x000fe2000f8e183f */
[----:B------:R-:W-:-:S05]  /*59b0*/  IMAD.U32 R6, RZ, RZ, UR36 ;  /* 0x00000024ff067e24 */ /* 0x000fca000f8e00ff */
[----:B------:R-:W-:-:S04]  /*59c0*/  SHF.L.U32 R6, R6, 0x1f, RZ ;  /* 0x0000001f06067819 */ /* 0x000fc800000006ff */
[----:B------:R1:W2:Y:S01]  /*59d0*/  SYNCS.PHASECHK.TRANS64.TRYWAIT P1, [UR22+0x28c30], R6 ;  /* 0x028c3006ff0075a7 */ /* 0x0002a20008020156 */
[----:B------:R-:W-:Y:S05]  /*59e0*/  @!P0 BRA `(.L_x_3581) ;  /* 0x0000000000048947 */ /* 0x000fea0003800000 */
[----:B------:R-:W-:Y:S01]  /*59f0*/  BPT.TRAP 0x1 ;  /* 0x000000040000795c */ /* 0x000fe20000300000 */
.L_x_3581:
[----:B--2---:R-:W-:Y:S05]  /*5a00*/  @P1 BRA `(.L_x_3582) ;  /* 0x0000000000081947 */ /* 0x004fea0003800000 */
[----:B------:R-:W2:Y:S02]  /*5a10*/  SYNCS.PHASECHK.TRANS64.TRYWAIT P1, [UR22+0x28c30], R6 ;  /* 0x028c3006ff0075a7 */ /* 0x000ea40008020156 */
[----:B--2---:R-:W-:Y:S05]  /*5a20*/  @!P1 BRA `(.L_x_3583) ;  /* 0x000000cc00509947 */ /* 0x004fea0003800000 */
.L_x_3582:
[----:B------:R-:W-:Y:S01]  /*5a30*/  R2UR UR18, R3 ;  /* 0x00000000031272ca */ /* 0x000fe200000e0000 */
[----:B------:R-:W-:Y:S01]  /*5a40*/  UIADD3 UR6, UR39, 0x20400, URZ ;  /* 0x0002040027067890 */ /* 0x000fe2000fffe03f */
[----:B0-----:R-:W-:Y:S01]  /*5a50*/  WARPGROUP.ARRIVE ;  /* 0x00000000000079c5 */ /* 0x001fe20000000000 */
        /* <DEDUP_REMOVED lines=10> */
[----:B------:R-:W-:Y:S02]  /*5b00*/  UIADD3 UR10, UR18, 0x4, URZ ;  /* 0x00000004120a7890 */ /* 0x000fe4000fffe03f */
[----:B------:R-:W-:-:S03]  /*5b10*/  UIADD3 UR14, UR18, 0x6, URZ ;  /* 0x00000006120e7890 */ /* 0x000fc6000fffe03f */
[----:B------:R-:W-:Y:S03]  /*5b20*/  HGMMA.64x64x16.F32 R152, gdesc[UR16], RZ, !UPT, gsb0 ;  /* 0x00e00000109879f0 */ /* 0x000fe6000c0008ff */
        /* <DEDUP_REMOVED lines=12> */
.L_x_3584:
        /* <DEDUP_REMOVED lines=18> */
[----:B------:R-:W-:Y:S01]  /*5d10*/  UMOV UR10, UR21 ;  /* 0x00000015000a7c82 */ /* 0x000fe20008000000 */
[----:B------:R-:W-:Y:S01]  /*5d20*/  FMUL.FTZ R155, R155, UR24 ;  /* 0x000000189b9b7c20 */ /* 0x000fe20008410000 */
[----:B------:R-:W-:Y:S01]  /*5d30*/  FMUL.FTZ R158, R158, UR24 ;  /* 0x000000189e9e7c20 */ /* 0x000fe20008410000 */
[----:B------:R-:W-:Y:S01]  /*5d40*/  FMUL.FTZ R159, R159, UR24 ;  /* 0x000000189f9f7c20 */ /* 0x000fe20008410000 */
[----:B------:R-:W3:Y:S01]  /*5d50*/  MUFU.TANH R11, R11 ;  /* 0x0000000b000b7308 */ /* 0x000ee20000002400 */
[----:B--2---:R-:W-:Y:S01]  /*5d60*/  FMNMX.FTZ R7, R0, R9, !PT ;  /* 0x0000000900077209 */ /* 0x004fe20007810000 */
[----:B------:R-:W-:Y:S01]  /*5d70*/  FMUL.FTZ R162, R162, UR24 ;  /* 0x00000018a2a27c20 */ /* 0x000fe20008410000 */
[----:B------:R-:W-:Y:S01]  /*5d80*/  FMUL.FTZ R172, R182, UR24 ;  /* 0x00000018b6ac7c20 */ /* 0x000fe20008410000 */
[----:B------:R-:W-:Y:S01]  /*5d90*/  FMUL.FTZ R173, R183, UR24 ;  /* 0x00000018b7ad7c20 */ /* 0x000fe20008410000 */
[----:B------:R-:W-:Y:S01]  /*5da0*/  ISETP.NE.AND P1, PT, R17, RZ, PT ;  /* 0x000000ff1100720c */ /* 0x000fe20003f25270 */
[----:B------:R-:W-:-:S02]  /*5db0*/  UIADD3 UR6, UR22, 0x28c40, URZ ;  /* 0x00028c4016067890 */ /* 0x000fc4000fffe03f */
[----:B------:R-:W2:Y:S01]  /*5dc0*/  MUFU.TANH R12, R12 ;  /* 0x0000000c000c7308 */ /* 0x000ea20000002400 */
[----:B0-----:R-:W-:Y:S01]  /*5dd0*/  FMNMX.FTZ R7, R10, R7, !PT ;  /* 0x000000070a077209 */ /* 0x001fe20007810000 */
[----:B------:R-:W-:-:S06]  /*5de0*/  UPRMT UR6, UR38, 0x654, UR6 ;  /* 0x0000065426067896 */ /* 0x000fcc0008000006 */
[----:B------:R-:W0:Y:S01]  /*5df0*/  MUFU.TANH R13, R13 ;  /* 0x0000000d000d7308 */ /* 0x000e220000002400 */
[----:B---3--:R-:W-:Y:S02]  /*5e00*/  FMNMX.FTZ R7, R11, R7, !PT ;  /* 0x000000070b077209 */ /* 0x008fe40007810000 */
[----:B------:R-:W-:Y:S05]  /*5e10*/  SYNCS.ARRIVE.TRANS64.RED.A1T0 RZ, [UR6], RZ ;  /* 0x000000ffffff79a7 */ /* 0x000fea0008100406 */
[----:B------:R-:W3:Y:S01]  /*5e20*/  MUFU.TANH R14, R14 ;  /* 0x0000000e000e7308 */ /* 0x000ee20000002400 */
[----:B--2---:R-:W-:-:S07]  /*5e30*/  FMNMX.FTZ R7, R12, R7, !PT ;  /* 0x000000070c077209 */ /* 0x004fce0007810000 */
[----:B------:R-:W2:Y:S01]  /*5e40*/  MUFU.TANH R15, R15 ;  /* 0x0000000f000f7308 */ /* 0x000ea20000002400 */
[----:B0-----:R-:W-:-:S07]  /*5e50*/  FMNMX.FTZ R7, R13, R7, !PT ;  /* 0x000000070d077209 */ /* 0x001fce0007810000 */
[----:B------:R-:W0:Y:S01]  /*5e60*/  MUFU.TANH R20, R20 ;  /* 0x0000001400147308 */ /* 0x000e220000002400 */
[----:B---3--:R-:W-:-:S07]  /*5e70*/  FMNMX.FTZ R7, R14, R7, !PT ;  /* 0x000000070e077209 */ /* 0x008fce0007810000 */
        /* <DEDUP_REMOVED lines=16> */
[----:B------:R-:W-:Y:S01]  /*5f80*/  MUFU.TANH R155, R155 ;  /* 0x0000009b009b7308 */ /* 0x000fe20000002400 */
[----:B---3--:R-:W-:-:S07]  /*5f90*/  FMNMX.FTZ R7, R164, R7, !PT ;  /* 0x00000007a4077209 */ /* 0x008fce0007810000 */
[----:B------:R-:W-:Y:S01]  /*5fa0*/  MUFU.TANH R158, R158 ;  /* 0x0000009e009e7308 */ /* 0x000fe20000002400 */
[----:B--2---:R-:W-:-:S05]  /*5fb0*/  FMNMX.FTZ R7, R165, R7, !PT ;  /* 0x00000007a5077209 */ /* 0x004fca0007810000 */
[----:B------:R-:W0:Y:S02]  /*5fc0*/  SHFL.BFLY PT, R161, R7, 0x2, 0x1f ;  /* 0x0c401f0007a17f89 */ /* 0x000e2400000e0000 */
[----:B------:R-:W-:Y:S08]  /*5fd0*/  MUFU.TANH R159, R159 ;  /* 0x0000009f009f7308 */ /* 0x000ff00000002400 */
[----:B------:R-:W-:Y:S08]  /*5fe0*/  MUFU.TANH R162, R162 ;  /* 0x000000a200a27308 */ /* 0x000ff00000002400 */
[----:B------:R-:W-:Y:S01]  /*5ff0*/  MUFU.TANH R172, R172 ;  /* 0x000000ac00ac7308 */ /* 0x000fe20000002400 */
[----:B0-----:R-:W-:Y:S01]  /*6000*/  FMNMX.FTZ R7, R7, R161, !PT ;  /* 0x000000a107077209 */ /* 0x001fe20007810000 */
[----:B------:R-:W-:-:S06]  /*6010*/  FMUL.FTZ R161, R154, UR24 ;  /* 0x000000189aa17c20 */ /* 0x000fcc0008410000 */
[----:B------:R-:W-:Y:S01]  /*6020*/  MUFU.TANH R173, R173 ;  /* 0x000000ad00ad7308 */ /* 0x000fe20000002400 */
[----:B------:R-:W0:Y:S07]  /*6030*/  SHFL.BFLY PT, R168, R7, 0x1, 0x1f ;  /* 0x0c201f0007a87f89 */ /* 0x000e2e00000e0000 */
[----:B------:R-:W-:Y:S01]  /*6040*/  MUFU.TANH R161, R161 ;  /* 0x000000a100a17308 */ /* 0x000fe20000002400 */
[----:B0-----:R-:W-:-:S05]  /*6050*/  FMNMX.FTZ R7, R7, R168, !PT ;  /* 0x000000a807077209 */ /* 0x001fca0007810000 */
[C---:B------:R-:W-:Y:S01]  /*6060*/  FADD.FTZ R9, -R7.reuse, R9 ;  /* 0x0000000907097221 */ /* 0x040fe20000010100 */
[----:B------:R-:W-:-:S03]  /*6070*/  FMUL.FTZ R154, R7, UR10 ;  /* 0x0000000a079a7c20 */ /* 0x000fc60008410000 */
[----:B------:R-:W-:Y:S01]  /*6080*/  FMUL.FTZ R9, R9, UR10 ;  /* 0x0000000a09097c20 */ /* 0x000fe20008410000 */
        /* <DEDUP_REMOVED lines=13> */
[----:B------:R-:W2:Y:S01]  /*6160*/  MUFU.EX2 R0, R0 ;  /* 0x0000000000007308 */ /* 0x000ea20000000800 */
[--C-:B------:R-:W-:Y:S01]  /*6170*/  FFMA.FTZ R157, R157, UR10, -R154.reuse ;  /* 0x0000000a9d9d7c23 */ /* 0x100fe2000801089a */
[--C-:B------:R-:W-:Y:S01]  /*6180*/  FFMA.FTZ R160, R160, UR10, -R154.reuse ;  /* 0x0000000aa0a07c23 */ /* 0x100fe2000801089a */
[--C-:B------:R-:W-:Y:S01]  /*6190*/  FFMA.FTZ R164, R164, UR10, -R154.reuse ;  /* 0x0000000aa4a47c23 */ /* 0x100fe2000801089a */
[----:B------:R-:W-:-:S04]  /*61a0*/  FFMA.FTZ R165, R165, UR10, -R154 ;  /* 0x0000000aa5a57c23 */ /* 0x000fc8000801089a */
[----:B------:R3:W4:Y:S01]  /*61b0*/  MUFU.EX2 R152, R10 ;  /* 0x0000000a00987308 */ /* 0x0007220000000800 */
[-C--:B0-----:R-:W-:Y:S01]  /*61c0*/  FMUL.FTZ R24, R24, R9.reuse ;  /* 0x0000000918187220 */ /* 0x081fe20000410000 */
[-C--:B------:R-:W-:Y:S01]  /*61d0*/  FMUL.FTZ R25, R25, R9.reuse ;  /* 0x0000000919197220 */ /* 0x080fe20000410000 */
[-C--:B------:R-:W-:Y:S01]  /*61e0*/  FMUL.FTZ R28, R28, R9.reuse ;  /* 0x000000091c1c7220 */ /* 0x080fe20000410000 */
[-C--:B------:R-:W-:Y:S01]  /*61f0*/  FMUL.FTZ R29, R29, R9.reuse ;  /* 0x000000091d1d7220 */ /* 0x080fe20000410000 */
[-C--:B------:R-:W-:Y:S01]  /*6200*/  FMUL.FTZ R32, R32, R9.reuse ;  /* 0x0000000920207220 */ /* 0x080fe20000410000 */
[-C--:B------:R-:W-:Y:S01]  /*6210*/  FMUL.FTZ R33, R33, R9.reuse ;  /* 0x0000000921217220 */ /* 0x080fe20000410000 */
[-C--:B------:R-:W-:Y:S01]  /*6220*/  FMUL.FTZ R36, R36, R9.reuse ;  /* 0x0000000924247220 */ /* 0x080fe20000410000 */
[----:B------:R0:W-:Y:S01]  /*6230*/  MUFU.EX2 R169, R12 ;  /* 0x0000000c00a97308 */ /* 0x0001e20000000800 */
[----:B--2---:R-:W-:Y:S01]  /*6240*/  FFMA.FTZ R154, R9, R4, R0 ;  /* 0x00000004099a7223 */ /* 0x004fe20000010000 */
[----:B---3--:R-:W-:Y:S01]  /*6250*/  FMUL.FTZ R10, R163, UR24 ;  /* 0x00000018a30a7c20 */ /* 0x008fe20008410000 */
[----:B------:R-:W-:Y:S01]  /*6260*/  FMUL.FTZ R163, R166, UR24 ;  /* 0x00000018a6a37c20 */ /* 0x000fe20008410000 */
[----:B------:R-:W-:Y:S01]  /*6270*/  FMUL.FTZ R4, R167, UR24 ;  /* 0x00000018a7047c20 */ /* 0x000fe20008410000 */
[----:B------:R-:W-:Y:S01]  /*6280*/  FMUL.FTZ R166, R171, UR24 ;  /* 0x00000018aba67c20 */ /* 0x000fe20008410000 */
[----:B------:R-:W-:Y:S01]  /*6290*/  FMUL.FTZ R167, R174, UR24 ;  /* 0x00000018aea77c20 */ /* 0x000fe20008410000 */
[----:B------:R-:W-:Y:S01]  /*62a0*/  FMUL.FTZ R171, R179, UR24 ;  /* 0x00000018b3ab7c20 */ /* 0x000fe20008410000 */
[----:B------:R-:W-:Y:S01]  /*62b0*/  MUFU.TANH R10, R10 ;  /* 0x0000000a000a7308 */ /* 0x000fe20000002400 */
[C---:B----4-:R-:W-:Y:S01]  /*62c0*/  FADD.FTZ R154, R152.reuse, R154 ;  /* 0x0000009a989a7221 */ /* 0x050fe20000010000 */
[----:B------:R-:W-:Y:S01]  /*62d0*/  F2FP.F16.F32.PACK_AB R152, R152, R0 ;  /* 0x000000009898723e */ /* 0x000fe200000000ff */
[----:B0-----:R-:W-:Y:S01]  /*62e0*/  FMUL.FTZ R12, R170, UR24 ;  /* 0x00000018aa0c7c20 */ /* 0x001fe20008410000 */
[----:B------:R-:W-:Y:S01]  /*62f0*/  FMUL.FTZ R170, R178, UR24 ;  /* 0x00000018b2aa7c20 */ /* 0x000fe20008410000 */
        /* <DEDUP_REMOVED lines=8> */
[-C--:B------:R-:W-:Y:S01]  /*6380*/  FMUL.FTZ R52, R52, R9.reuse ;  /* 0x0000000934347220 */ /* 0x080fe20000410000 */
[-C--:B------:R-:W-:Y:S01]  /*6390*/  FMUL.FTZ R53, R53, R9.reuse ;  /* 0x0000000935357220 */ /* 0x080fe20000410000 */
[-C--:B------:R-:W-:Y:S01]  /*63a0*/  FMUL.FTZ R56, R56, R9.reuse ;  /* 0x0000000938387220 */ /* 0x080fe20000410000 */
[----:B------:R-:W2:Y:S01]  /*63b0*/  MUFU.TANH R163, R163 ;  /* 0x000000a300a37308 */ /* 0x000ea20000002400 */
[-C--:B------:R-:W-:Y:S01]  /*63c0*/  FMUL.FTZ R57, R57, R9.reuse ;  /* 0x0000000939397220 */ /* 0x080fe20000410000 */
[-C--:B------:R-:W-:Y:S01]  /*63d0*/  FMUL.FTZ R60, R60, R9.reuse ;  /* 0x000000093c3c7220 */ /* 0x080fe20000410000 */
[-C--:B------:R-:W-:Y:S01]  /*63e0*/  FMUL.FTZ R61, R61, R9.reuse ;  /* 0x000000093d3d7220 */ /* 0x080fe20000410000 */
[-C--:B------:R-:W-:Y:S01]  /*63f0*/  FMUL.FTZ R64, R64, R9.reuse ;  /* 0x0000000940407220 */ /* 0x080fe20000410000 */
[-C--:B------:R-:W-:Y:S01]  /*6400*/  FMUL.FTZ R65, R65, R9.reuse ;  /* 0x0000000941417220 */ /* 0x080fe20000410000 */
[-C--:B------:R-:W-:Y:S01]  /*6410*/  FMUL.FTZ R68, R68, R9.reuse ;  /* 0x0000000944447220 */ /* 0x080fe20000410000 */
[-C--:B------:R-:W-:Y:S01]  /*6420*/  FMUL.FTZ R69, R69, R9.reuse ;  /* 0x0000000945457220 */ /* 0x080fe20000410000 */
[----:B------:R-:W3:Y:S01]  /*6430*/  MUFU.TANH R4, R4 ;  /* 0x0000000400047308 */ /* 0x000ee20000002400 */
[----:B0-----:R-:W-:Y:S01]  /*6440*/  FADD.FTZ R11, R0, R154 ;  /* 0x0000009a000b7221 */ /* 0x001fe20000010000 */
[----:B------:R-:W-:Y:S01]  /*6450*/  F2FP.F16.F32.PACK_AB R154, R169, R0 ;  /* 0x00000000a99a723e */ /* 0x000fe200000000ff */
[-C--:B------:R-:W-:Y:S01]  /*6460*/  FMUL.FTZ R72, R72, R9.reuse ;  /* 0x0000000948487220 */ /* 0x080fe20000410000 */
[----:B------:R-:W-:Y:S01]  /*6470*/  FMNMX.FTZ R0, R161, R8, !PT ;  /* 0x00000008a1007209 */ /* 0x000fe20007810000 */
[----:B------:R-:W-:Y:S01]  /*6480*/  FADD.FTZ R11, R169, R11 ;  /* 0x0000000ba90b7221 */ /* 0x000fe20000010000 */
[----:B------:R-:W-:Y:S01]  /*6490*/  FMUL.FTZ R169, R175, UR24 ;  /* 0x00000018afa97c20 */ /* 0x000fe20008410000 */
[-C--:B------:R-:W-:Y:S01]  /*64a0*/  FMUL.FTZ R73, R73, R9.reuse ;  /* 0x0000000949497220 */ /* 0x080fe20000410000 */
[----:B------:R-:W-:Y:S01]  /*64b0*/  FMNMX.FTZ R0, R155, R0, !PT ;  /* 0x000000009b007209 */ /* 0x000fe20007810000 */
[----:B------:R-:W0:Y:S01]  /*64c0*/  MUFU.TANH R12, R12 ;  /* 0x0000000c000c7308 */ /* 0x000e220000002400 */
[-C--:B------:R-:W-:Y:S01]  /*64d0*/  FMUL.FTZ R76, R76, R9.reuse ;  /* 0x000000094c4c7220 */ /* 0x080fe20000410000 */
[-C--:B------:R-:W-:Y:S01]  /*64e0*/  FMUL.FTZ R77, R77, R9.reuse ;  /* 0x000000094d4d7220 */ /* 0x080fe20000410000 */
[----:B------:R-:W-:Y:S01]  /*64f0*/  FMNMX.FTZ R0, R158, R0, !PT ;  /* 0x000000009e007209 */ /* 0x000fe20007810000 */
[-C--:B------:R-:W-:Y:S01]  /*6500*/  FMUL.FTZ R80, R80, R9.reuse ;  /* 0x0000000950507220 */ /* 0x080fe20000410000 */
[-C--:B------:R-:W-:Y:S01]  /*6510*/  FMUL.FTZ R81, R81, R9.reuse ;  /* 0x0000000951517220 */ /* 0x080fe20000410000 */
[-C--:B------:R-:W-:Y:S01]  /*6520*/  FMUL.FTZ R84, R84, R9.reuse ;  /* 0x0000000954547220 */ /* 0x080fe20000410000 */
[----:B------:R-:W-:Y:S01]  /*6530*/  FMNMX.FTZ R0, R159, R0, !PT ;  /* 0x000000009f007209 */ /* 0x000fe20007810000 */
[----:B------:R-:W4:Y:S01]  /*6540*/  MUFU.TANH R166, R166 ;  /* 0x000000a600a67308 */ /* 0x000f220000002400 */
[-C--:B------:R-:W-:Y:S01]  /*6550*/  FMUL.FTZ R85, R85, R9.reuse ;  /* 0x0000000955557220 */ /* 0x080fe20000410000 */
[-C--:B------:R-:W-:Y:S01]  /*6560*/  FMUL.FTZ R88, R88, R9.reuse ;  /* 0x0000000958587220 */ /* 0x080fe20000410000 */
[----:B------:R-:W-:Y:S01]  /*6570*/  FMNMX.FTZ R0, R162, R0, !PT ;  /* 0x00000000a2007209 */ /* 0x000fe20007810000 */
[-C--:B------:R-:W-:Y:S01]  /*6580*/  FMUL.FTZ R89, R89, R9.reuse ;  /* 0x0000000959597220 */ /* 0x080fe20000410000 */
[-C--:B------:R-:W-:Y:S01]  /*6590*/  FMUL.FTZ R92, R92, R9.reuse ;  /* 0x000000095c5c7220 */ /* 0x080fe20000410000 */
[-C--:B------:R-:W-:Y:S01]  /*65a0*/  FMUL.FTZ R93, R93, R9.reuse ;  /* 0x000000095d5d7220 */ /* 0x080fe20000410000 */
[----:B------:R-:W-:Y:S01]  /*65b0*/  FMNMX.FTZ R0, R10, R0, !PT ;  /* 0x000000000a007209 */ /* 0x000fe20007810000 */
[----:B------:R-:W5:Y:S01]  /*65c0*/  MUFU.TANH R167, R167 ;  /* 0x000000a700a77308 */ /* 0x000f620000002400 */
[-C--:B------:R-:W-:Y:S01]  /*65d0*/  FMUL.FTZ R96, R96, R9.reuse ;  /* 0x0000000960607220 */ /* 0x080fe20000410000 */
[-C--:B------:R-:W-:Y:S01]  /*65e0*/  FMUL.FTZ R97, R97, R9.reuse ;  /* 0x0000000961617220 */ /* 0x080fe20000410000 */
[----:B--2---:R-:W-:Y:S01]  /*65f0*/  FMNMX.FTZ R0, R163, R0, !PT ;  /* 0x00000000a3007209 */ /* 0x004fe20007810000 */
[-C--:B------:R-:W-:Y:S01]  /*6600*/  FMUL.FTZ R100, R100, R9.reuse ;  /* 0x0000000964647220 */ /* 0x080fe20000410000 */
[-C--:B------:R-:W-:Y:S01]  /*6610*/  FMUL.FTZ R101, R101, R9.reuse ;  /* 0x0000000965657220 */ /* 0x080fe20000410000 */
[-C--:B------:R-:W-:Y:S01]  /*6620*/  FMUL.FTZ R104, R104, R9.reuse ;  /* 0x0000000968687220 */ /* 0x080fe20000410000 */
[----:B---3--:R-:W-:Y:S01]  /*6630*/  FMNMX.FTZ R0, R4, R0, !PT ;  /* 0x0000000004007209 */ /* 0x008fe20007810000 */
[----:B------:R-:W2:Y:S01]  /*6640*/  MUFU.TANH R169, R169 ;  /* 0x000000a900a97308 */ /* 0x000ea20000002400 */
[-C--:B------:R-:W-:Y:S01]  /*6650*/  FMUL.FTZ R105, R105, R9.reuse ;  /* 0x0000000969697220 */ /* 0x080fe20000410000 */
[-C--:B------:R-:W-:Y:S01]  /*6660*/  FMUL.FTZ R108, R108, R9.reuse ;  /* 0x000000096c6c7220 */ /* 0x080fe20000410000 */
[----:B0-----:R-:W-:Y:S01]  /*6670*/  FMNMX.FTZ R0, R12, R0, !PT ;  /* 0x000000000c007209 */ /* 0x001fe20007810000 */
[-C--:B------:R-:W-:Y:S01]  /*6680*/  FMUL.FTZ R109, R109, R9.reuse ;  /* 0x000000096d6d7220 */ /* 0x080fe20000410000 */
[-C--:B------:R-:W-:Y:S01]  /*6690*/  FMUL.FTZ R112, R112, R9.reuse ;  /* 0x0000000970707220 */ /* 0x080fe20000410000 */
[-C--:B------:R-:W-:Y:S01]  /*66a0*/  FMUL.FTZ R113, R113, R9.reuse ;  /* 0x0000000971717220 */ /* 0x080fe20000410000 */
[----:B----4-:R-:W-:Y:S01]  /*66b0*/  FMNMX.FTZ R0, R166, R0, !PT ;  /* 0x00000000a6007209 */ /* 0x010fe20007810000 */
[----:B------:R-:W0:Y:S01]  /*66c0*/  MUFU.TANH R170, R170 ;  /* 0x000000aa00aa7308 */ /* 0x000e220000002400 */
[-C--:B------:R-:W-:Y:S01]  /*66d0*/  FMUL.FTZ R116, R116, R9.reuse ;  /* 0x0000000974747220 */ /* 0x080fe20000410000 */
[-C--:B------:R-:W-:Y:S01]  /*66e0*/  FMUL.FTZ R117, R117, R9.reuse ;  /* 0x0000000975757220 */ /* 0x080fe20000410000 */
[----:B-----5:R-:W-:Y:S01]  /*66f0*/  FMNMX.FTZ R0, R167, R0, !PT ;  /* 0x00000000a7007209 */ /* 0x020fe20007810000 */
[-C--:B------:R-:W-:Y:S01]  /*6700*/  FMUL.FTZ R120, R120, R9.reuse ;  /* 0x0000000978787220 */ /* 0x080fe20000410000 */
[-C--:B------:R-:W-:Y:S01]  /*6710*/  FMUL.FTZ R121, R121, R9.reuse ;  /* 0x0000000979797220 */ /* 0x080fe20000410000 */
[-C--:B------:R-:W-:Y:S01]  /*6720*/  FMUL.FTZ R124, R124, R9.reuse ;  /* 0x000000097c7c7220 */ /* 0x080fe20000410000 */
[-C--:B------:R-:W-:Y:S01]  /*6730*/  FMUL.FTZ R125, R125, R9.reuse ;  /* 0x000000097d7d7220 */ /* 0x080fe20000410000 */
[----:B------:R-:W3:Y:S01]  /*6740*/  MUFU.TANH R171, R171 ;  /* 0x000000ab00ab7308 */ /* 0x000ee20000002400 */
[----:B--2---:R-:W-:Y:S01]  /*6750*/  FMNMX.FTZ R0, R169, R0, !PT ;  /* 0x00000000a9007209 */ /* 0x004fe20007810000 */
[-C--:B------:R-:W-:Y:S01]  /*6760*/  FMUL.FTZ R128, R128, R9.reuse ;  /* 0x0000000980807220 */ /* 0x080fe20000410000 */
[-C--:B------:R-:W-:Y:S01]  /*6770*/  FMUL.FTZ R129, R129, R9.reuse ;  /* 0x0000000981817220 */ /* 0x080fe20000410000 */
[-C--:B------:R-:W-:Y:S01]  /*6780*/  FMUL.FTZ R132, R132, R9.reuse ;  /* 0x0000000984847220 */ /* 0x080fe20000410000 */
[-C--:B------:R-:W-:Y:S01]  /*6790*/  FMUL.FTZ R133, R133, R9.reuse ;  /* 0x0000000985857220 */ /* 0x080fe20000410000 */
[-C--:B------:R-:W-:Y:S01]  /*67a0*/  FMUL.FTZ R136, R136, R9.reuse ;  /* 0x0000000988887220 */ /* 0x080fe20000410000 */
[-C--:B------:R-:W-:Y:S01]  /*67b0*/  FMUL.FTZ R137, R137, R9.reuse ;  /* 0x0000000989897220 */ /* 0x080fe20000410000 */
[----:B------:R-:W-:Y:S01]  /*67c0*/  MUFU.EX2 R178, R156 ;  /* 0x0000009c00b27308 */ /* 0x000fe20000000800 */
[----:B0-----:R-:W-:Y:S01]  /*67d0*/  FMNMX.FTZ R0, R170, R0, !PT ;  /* 0x00000000aa007209 */ /* 0x001fe20007810000 */
[-C--:B------:R-:W-:Y:S01]  /*67e0*/  FMUL.FTZ R140, R140, R9.reuse ;  /* 0x000000098c8c7220 */ /* 0x080fe20000410000 */
[-C--:B------:R-:W-:Y:S01]  /*67f0*/  FMUL.FTZ R141, R141, R9.reuse ;  /* 0x000000098d8d7220 */ /* 0x080fe20000410000 */
[-C--:B------:R-:W-:Y:S01]  /*6800*/  FMUL.FTZ R144, R144, R9.reuse ;  /* 0x0000000990907220 */ /* 0x080fe20000410000 */
[-C--:B------:R-:W-:Y:S01]  /*6810*/  FMUL.FTZ R145, R145, R9.reuse ;  /* 0x0000000991917220 */ /* 0x080fe20000410000 */
[-C--:B------:R-:W-:Y:S01]  /*6820*/  FMUL.FTZ R148, R148, R9.reuse ;  /* 0x0000000994947220 */ /* 0x080fe20000410000 */
[----:B------:R-:W-:Y:S01]  /*6830*/  FMUL.FTZ R149, R149, R9 ;  /* 0x0000000995957220 */ /* 0x000fe20000410000 */
[----:B------:R-:W-:Y:S01]  /*6840*/  MUFU.EX2 R13, R13 ;  /* 0x0000000d000d7308 */ /* 0x000fe20000000800 */
[----:B---3--:R-:W-:-:S04]  /*6850*/  FMNMX.FTZ R0, R171, R0, !PT ;  /* 0x00000000ab007209 */ /* 0x008fc80007810000 */
[----:B------:R-:W-:-:S03]  /*6860*/  FMNMX.FTZ R0, R172, R0, !PT ;  /* 0x00000000ac007209 */ /* 0x000fc60007810000 */
[----:B------:R-:W-:Y:S01]  /*6870*/  MUFU.EX2 R14, R14 ;  /* 0x0000000e000e7308 */ /* 0x000fe20000000800 */
[----:B------:R-:W-:-:S05]  /*6880*/  FMNMX.FTZ R0, R173, R0, !PT ;  /* 0x00000000ad007209 */ /* 0x000fca0007810000 */
[----:B------:R-:W0:Y:S02]  /*6890*/  SHFL.BFLY PT, R174, R0, 0x2, 0x1f ;  /* 0x0c401f0000ae7f89 */ /* 0x000e2400000e0000 */
[----:B------:R-:W-:Y:S08]  /*68a0*/  MUFU.EX2 R15, R15 ;  /* 0x0000000f000f7308 */ /* 0x000ff00000000800 */
[----:B------:R-:W-:Y:S08]  /*68b0*/  MUFU.EX2 R20, R20 ;  /* 0x0000001400147308 */ /* 0x000ff00000000800 */
[----:B------:R-:W-:Y:S01]  /*68c0*/  MUFU.EX2 R21, R21 ;  /* 0x0000001500157308 */ /* 0x000fe20000000800 */
[----:B0-----:R-:W-:-:S07]  /*68d0*/  FMNMX.FTZ R0, R0, R174, !PT ;  /* 0x000000ae00007209 */ /* 0x001fce0007810000 */
[----:B------:R-:W0:Y:S01]  /*68e0*/  MUFU.EX2 R168, R168 ;  /* 0x000000a800a87308 */ /* 0x000e220000000800 */
[----:B------:R-:W2:Y:S07]  /*68f0*/  SHFL.BFLY PT, R174, R0, 0x1, 0x1f ;  /* 0x0c201f0000ae7f89 */ /* 0x000eae00000e0000 */
[----:B------:R-:W-:Y:S08]  /*6900*/  MUFU.EX2 R177, R165 ;  /* 0x000000a500b17308 */ /* 0x000ff00000000800 */
[----:B------:R0:W-:Y:S02]  /*6910*/  MUFU.EX2 R179, R160 ;  /* 0x000000a000b37308 */ /* 0x0001e40000000800 */
[----:B0-----:R-:W-:-:S02]  /*6920*/  F2FP.F16.F32.PACK_AB R160, R168, R21 ;  /* 0x00000015a8a0723e */ /* 0x001fc400000000ff */
[----:B--2---:R-:W-:-:S05]  /*6930*/  FMNMX.FTZ R0, R0, R174, !PT ;  /* 0x000000ae00007209 */ /* 0x004fca0007810000 */
[C---:B------:R-:W-:Y:S01]  /*6940*/  FADD.FTZ R175, -R0.reuse, R8 ;  /* 0x0000000800af7221 */ /* 0x040fe20000010100 */
[----:B------:R-:W-:Y:S01]  /*6950*/  FMUL.FTZ R174, R0, UR10 ;  /* 0x0000000a00ae7c20 */ /* 0x000fe20008410000 */
[----:B------:R-:W-:Y:S02]  /*6960*/  MUFU.EX2 R8, R153 ;  /* 0x0000009900087308 */ /* 0x000fe40000000800 */
        /* <DEDUP_REMOVED lines=19> */
[----:B------:R-:W3:Y:S01]  /*6aa0*/  MUFU.EX2 R155, R155 ;  /* 0x0000009b009b7308 */ /* 0x000ee20000000800 */
[-C--:B0-----:R-:W-:Y:S01]  /*6ab0*/  FMUL.FTZ R26, R26, R10.reuse ;  /* 0x0000000a1a1a7220 */ /* 0x081fe20000410000 */
[-C--:B------:R-:W-:Y:S01]  /*6ac0*/  FMUL.FTZ R27, R27, R10.reuse ;  /* 0x0000000a1b1b7220 */ /* 0x080fe20000410000 */
[-C--:B------:R-:W-:Y:S01]  /*6ad0*/  FMUL.FTZ R30, R30, R10.reuse ;  /* 0x0000000a1e1e7220 */ /* 0x080fe20000410000 */
[-C--:B------:R-:W-:Y:S01]  /*6ae0*/  FMUL.FTZ R31, R31, R10.reuse ;  /* 0x0000000a1f1f7220 */ /* 0x080fe20000410000 */
[-C--:B------:R-:W-:Y:S01]  /*6af0*/  FMUL.FTZ R34, R34, R10.reuse ;  /* 0x0000000a22227220 */ /* 0x080fe20000410000 */
[-C--:B------:R-:W-:Y:S01]  /*6b00*/  FMUL.FTZ R35, R35, R10.reuse ;  /* 0x0000000a23237220 */ /* 0x080fe20000410000 */
[-C--:B------:R-:W-:Y:S01]  /*6b10*/  FMUL.FTZ R38, R38, R10.reuse ;  /* 0x0000000a26267220 */ /* 0x080fe20000410000 */
[----:B------:R-:W-:Y:S01]  /*6b20*/  MUFU.EX2 R156, R159 ;  /* 0x0000009f009c7308 */ /* 0x000fe20000000800 */
[----:B--2---:R-:W-:Y:S01]  /*6b30*/  FFMA.FTZ R5, R10, R5, R153 ;  /* 0x000000050a057223 */ /* 0x004fe20000010099 */
[-C--:B------:R-:W-:Y:S01]  /*6b40*/  FMUL.FTZ R39, R39, R10.reuse ;  /* 0x0000000a27277220 */ /* 0x080fe20000410000 */
[-C--:B------:R-:W-:Y:S01]  /*6b50*/  FMUL.FTZ R42, R42, R10.reuse ;  /* 0x0000000a2a2a7220 */ /* 0x080fe20000410000 */
[-C--:B------:R-:W-:Y:S01]  /*6b60*/  FMUL.FTZ R43, R43, R10.reuse ;  /* 0x0000000a2b2b7220 */ /* 0x080fe20000410000 */
[-C--:B------:R-:W-:Y:S01]  /*6b70*/  FMUL.FTZ R46, R46, R10.reuse ;  /* 0x0000000a2e2e7220 */ /* 0x080fe20000410000 */
[-C--:B------:R-:W-:Y:S01]  /*6b80*/  FMUL.FTZ R47, R47, R10.reuse ;  /* 0x0000000a2f2f7220 */ /* 0x080fe20000410000 */
[-C--:B------:R-:W-:Y:S01]  /*6b90*/  FMUL.FTZ R50, R50, R10.reuse ;  /* 0x0000000a32327220 */ /* 0x080fe20000410000 */
[----:B------:R-:W-:Y:S01]  /*6ba0*/  MUFU.EX2 R175, R157 ;  /* 0x0000009d00af7308 */ /* 0x000fe20000000800 */
[C---:B---3--:R-:W-:Y:S01]  /*6bb0*/  FADD.FTZ R5, R155.reuse, R5 ;  /* 0x000000059b057221 */ /* 0x048fe20000010000 */
[----:B------:R-:W-:Y:S01]  /*6bc0*/  F2FP.F16.F32.PACK_AB R153, R155, R153 ;  /* 0x000000999b99723e */ /* 0x000fe200000000ff */
[-C--:B------:R-:W-:Y:S01]  /*6bd0*/  FMUL.FTZ R51, R51, R10.reuse ;  /* 0x0000000a33337220 */ /* 0x080fe20000410000 */
[-C--:B------:R-:W-:Y:S01]  /*6be0*/  FMUL.FTZ R54, R54, R10.reuse ;  /* 0x0000000a36367220 */ /* 0x080fe20000410000 */
        /* <DEDUP_REMOVED lines=11> */
[----:B------:R3:W4:Y:S01]  /*6ca0*/  MUFU.EX2 R157, R162 ;  /* 0x000000a2009d7308 */ /* 0x0007220000000800 */
[----:B0-----:R-:W-:-:S02]  /*6cb0*/  IMAD.U32 R158, RZ, RZ, UR23 ;  /* 0x00000017ff9e7e24 */ /* 0x001fc4000f8e00ff */
[-C--:B------:R-:W-:Y:S01]  /*6cc0*/  FMUL.FTZ R75, R75, R10.reuse ;  /* 0x0000000a4b4b7220 */ /* 0x080fe20000410000 */
[-C--:B------:R-:W-:Y:S01]  /*6cd0*/  FMUL.FTZ R78, R78, R10.reuse ;  /* 0x0000000a4e4e7220 */ /* 0x080fe20000410000 */
[-C--:B------:R-:W-:Y:S01]  /*6ce0*/  FMUL.FTZ R79, R79, R10.reuse ;  /* 0x0000000a4f4f7220 */ /* 0x080fe20000410000 */
[----:B------:R-:W-:Y:S02]  /*6cf0*/  @!P1 IMAD R158, R158, 0x40, R16 ;  /* 0x000000409e9e9824 */ /* 0x000fe400078e0210 */
[-C--:B------:R-:W-:Y:S01]  /*6d00*/  FMUL.FTZ R82, R82, R10.reuse ;  /* 0x0000000a52527220 */ /* 0x080fe20000410000 */
[-C--:B------:R-:W-:Y:S01]  /*6d10*/  FMUL.FTZ R83, R83, R10.reuse ;  /* 0x0000000a53537220 */ /* 0x080fe20000410000 */
[----:B------:R-:W0:Y:S01]  /*6d20*/  MUFU.EX2 R176, R176 ;  /* 0x000000b000b07308 */ /* 0x000e220000000800 */
[----:B--2---:R-:W-:Y:S01]  /*6d30*/  FADD.FTZ R5, R155, R5 ;  /* 0x000000059b057221 */ /* 0x004fe20000010000 */
[----:B------:R-:W-:Y:S01]  /*6d40*/  F2FP.F16.F32.PACK_AB R155, R156, R155 ;  /* 0x0000009b9c9b723e */ /* 0x000fe200000000ff */
[----:B------:R-:W-:Y:S01]  /*6d50*/  FMUL.FTZ R86, R86, R10 ;  /* 0x0000000a56567220 */ /* 0x000fe20000410000 */
[----:B------:R-:W-:Y:S01]  /*6d60*/  @!P1 LEA R158, R158, UR39, 0x2 ;  /* 0x000000279e9e9c11 */ /* 0x000fe2000f8e10ff */
[----:B------:R-:W-:Y:S01]  /*6d70*/  FADD.FTZ R5, R156, R5 ;  /* 0x000000059c057221 */ /* 0x000fe20000010000 */
[----:B------:R-:W-:Y:S01]  /*6d80*/  FADD.FTZ R156, R13, R11 ;  /* 0x0000000b0d9c7221 */ /* 0x000fe20000010000 */
[----:B---3--:R-:W-:Y:S01]  /*6d90*/  F2FP.F16.F32.PACK_AB R162, R178, R8 ;  /* 0x00000008b2a2723e */ /* 0x008fe200000000ff */
[----:B------:R-:W2:Y:S01]  /*6da0*/  MUFU.EX2 R159, R163 ;  /* 0x000000a3009f7308 */ /* 0x000ea20000000800 */
[----:B----4-:R-:W-:Y:S01]  /*6db0*/  FADD.FTZ R11, R157, R5 ;  /* 0x000000059d0b7221 */ /* 0x010fe20000010000 */
[C---:B------:R-:W-:Y:S01]  /*6dc0*/  FADD.FTZ R5, R14.reuse, R156 ;  /* 0x0000009c0e057221 */ /* 0x040fe20000010000 */
[----:B------:R-:W-:Y:S01]  /*6dd0*/  @!P1 STS [R158+0x28800], R9 ;  /* 0x028800099e009388 */ /* 0x000fe20000000800 */
[----:B------:R-:W-:Y:S01]  /*6de0*/  F2FP.F16.F32.PACK_AB R156, R14, R13 ;  /* 0x0000000d0e9c723e */ /* 0x000fe200000000ff */
[-C--:B------:R-:W-:Y:S01]  /*6df0*/  FMUL.FTZ R87, R87, R10.reuse ;  /* 0x0000000a57577220 */ /* 0x080fe20000410000 */
[----:B------:R-:W-:Y:S01]  /*6e00*/  FADD.FTZ R5, R15, R5 ;  /* 0x000000050f057221 */ /* 0x000fe20000010000 */
[----:B------:R3:W-:Y:S01]  /*6e10*/  @!P1 STS [R158+0x28820], R10 ;  /* 0x0288200a9e009388 */ /* 0x0007e20000000800 */
[----:B------:R-:W4:Y:S01]  /*6e20*/  MUFU.EX2 R4, R4 ;  /* 0x0000000400047308 */ /* 0x000f220000000800 */
[----:B0-----:R-:W-:Y:S01]  /*6e30*/  FADD.FTZ R11, R176, R11 ;  /* 0x0000000bb00b7221 */ /* 0x001fe20000010000 */
[----:B------:R-:W-:Y:S01]  /*6e40*/  FADD.FTZ R5, R20, R5 ;  /* 0x0000000514057221 */ /* 0x000fe20000010000 */
[----:B------:R-:W-:Y:S01]  /*6e50*/  BAR.SYNC.DEFER_BLOCKING 0xf, 0x100 ;  /* 0x03c4000000007b1d */ /* 0x000fe20000010000 */
[----:B------:R-:W-:Y:S01]  /*6e60*/  F2FP.F16.F32.PACK_AB R157, R176, R157 ;  /* 0x0000009db09d723e */ /* 0x000fe200000000ff */
[-C--:B------:R-:W-:Y:S01]  /*6e70*/  FMUL.FTZ R90, R90, R10.reuse ;  /* 0x0000000a5a5a7220 */ /* 0x080fe20000410000 */
[-C--:B------:R-:W-:Y:S01]  /*6e80*/  FMUL.FTZ R91, R91, R10.reuse ;  /* 0x0000000a5b5b7220 */ /* 0x080fe20000410000 */
[-C--:B------:R-:W-:Y:S01]  /*6e90*/  FMUL.FTZ R94, R94, R10.reuse ;  /* 0x0000000a5e5e7220 */ /* 0x080fe20000410000 */
[-C--:B------:R-:W-:Y:S01]  /*6ea0*/  FMUL.FTZ R95, R95, R10.reuse ;  /* 0x0000000a5f5f7220 */ /* 0x080fe20000410000 */
[----:B------:R-:W0:Y:S01]  /*6eb0*/  MUFU.EX2 R12, R12 ;  /* 0x0000000c000c7308 */ /* 0x000e220000000800 */
[----:B--2---:R-:W-:Y:S01]  /*6ec0*/  FADD.FTZ R11, R159, R11 ;  /* 0x0000000b9f0b7221 */ /* 0x004fe20000010000 */
[----:B---3--:R-:W-:Y:S01]  /*6ed0*/  F2FP.F16.F32.PACK_AB R158, R20, R15 ;  /* 0x0000000f149e723e */ /* 0x008fe200000000ff */
[-C--:B------:R-:W-:Y:S01]  /*6ee0*/  FMUL.FTZ R98, R98, R10.reuse ;  /* 0x0000000a62627220 */ /* 0x080fe20000410000 */
[-C--:B------:R-:W-:Y:S01]  /*6ef0*/  FMUL.FTZ R99, R99, R10.reuse ;  /* 0x0000000a63637220 */ /* 0x080fe20000410000 */
[-C--:B------:R-:W-:Y:S01]  /*6f00*/  FMUL.FTZ R102, R102, R10.reuse ;  /* 0x0000000a66667220 */ /* 0x080fe20000410000 */
[-C--:B------:R-:W-:Y:S01]  /*6f10*/  FMUL.FTZ R103, R103, R10.reuse ;  /* 0x0000000a67677220 */ /* 0x080fe20000410000 */
[-C--:B------:R-:W-:Y:S01]  /*6f20*/  FMUL.FTZ R106, R106, R10.reuse ;  /* 0x0000000a6a6a7220 */ /* 0x080fe20000410000 */
[----:B------:R-:W2:Y:S01]  /*6f30*/  MUFU.EX2 R161, R166 ;  /* 0x000000a600a17308 */ /* 0x000ea20000000800 */
[C---:B----4-:R-:W-:Y:S01]  /*6f40*/  FADD.FTZ R11, R4.reuse, R11 ;  /* 0x0000000b040b7221 */ /* 0x050fe20000010000 */
[----:B------:R-:W-:Y:S01]  /*6f50*/  F2FP.F16.F32.PACK_AB R159, R4, R159 ;  /* 0x0000009f049f723e */ /* 0x000fe200000000ff */
[----:B------:R-:W-:Y:S01]  /*6f60*/  FADD.FTZ R4, R21, R5 ;  /* 0x0000000515047221 */ /* 0x000fe20000010000 */
[-C--:B------:R-:W-:Y:S01]  /*6f70*/  FMUL.FTZ R107, R107, R10.reuse ;  /* 0x0000000a6b6b7220 */ /* 0x080fe20000410000 */
[-C--:B------:R-:W-:Y:S01]  /*6f80*/  FMUL.FTZ R110, R110, R10.reuse ;  /* 0x0000000a6e6e7220 */ /* 0x080fe20000410000 */
[-C--:B------:R-:W-:Y:S01]  /*6f90*/  FMUL.FTZ R111, R111, R10.reuse ;  /* 0x0000000a6f6f7220 */ /* 0x080fe20000410000 */
[----:B------:R-:W-:Y:S01]  /*6fa0*/  FADD.FTZ R4, R168, R4 ;  /* 0x00000004a8047221 */ /* 0x000fe20000010000 */
[----:B------:R-:W3:Y:S01]  /*6fb0*/  MUFU.EX2 R163, R167 ;  /* 0x000000a700a37308 */ /* 0x000ee20000000800 */
[----:B0-----:R-:W-:Y:S01]  /*6fc0*/  FADD.FTZ R11, R12, R11 ;  /* 0x0000000b0c0b7221 */ /* 0x001fe20000010000 */
[----:B------:R0:W-:Y:S01]  /*6fd0*/  STSM.16.M88.4 [R18+0x26800], R152 ;  /* 0x0268009812007844 */ /* 0x0001e20000000200 */
[----:B------:R-:W-:Y:S01]  /*6fe0*/  FADD.FTZ R4, R8, R4 ;  /* 0x0000000408047221 */ /* 0x000fe20000010000 */
[-C--:B------:R-:W-:Y:S01]  /*6ff0*/  FMUL.FTZ R114, R114, R10.reuse ;  /* 0x0000000a72727220 */ /* 0x080fe20000410000 */
[----:B------:R-:W-:Y:S01]  /*7000*/  FMUL.FTZ R115, R115, R10 ;  /* 0x0000000a73737220 */ /* 0x000fe20000410000 */
[----:B------:R0:W-:Y:S01]  /*7010*/  STSM.16.M88.4 [R23], R156 ;  /* 0x0000009c17007844 */ /* 0x0001e20000000200 */
[----:B------:R-:W-:Y:S01]  /*7020*/  FADD.FTZ R4, R178, R4 ;  /* 0x00000004b2047221 */ /* 0x000fe20000010000 */
[----:B------:R-:W4:Y:S01]  /*7030*/  MUFU.EX2 R169, R169 ;  /* 0x000000a900a97308 */ /* 0x000f220000000800 */
[C---:B--2---:R-:W-:Y:S01]  /*7040*/  FADD.FTZ R11, R161.reuse, R11 ;  /* 0x0000000ba10b7221 */ /* 0x044fe20000010000 */
[----:B------:R-:W-:Y:S01]  /*7050*/  F2FP.F16.F32.PACK_AB R161, R161, R12 ;  /* 0x0000000ca1a1723e */ /* 0x000fe200000000ff */
[----:B------:R-:W-:Y:S01]  /*7060*/  FADD.FTZ R4, R175, R4 ;  /* 0x00000004af047221 */ /* 0x000fe20000010000 */
[-C--:B------:R-:W-:Y:S01]  /*7070*/  FMUL.FTZ R118, R118, R10.reuse ;  /* 0x0000000a76767220 */ /* 0x080fe20000410000 */
[-C--:B------:R-:W-:Y:S01]  /*7080*/  FMUL.FTZ R119, R119, R10.reuse ;  /* 0x0000000a77777220 */ /* 0x080fe20000410000 */
[-C--:B------:R-:W-:Y:S01]  /*7090*/  FMUL.FTZ R122, R122, R10.reuse ;  /* 0x0000000a7a7a7220 */ /* 0x080fe20000410000 */
[----:B------:R-:W-:Y:S01]  /*70a0*/  FADD.FTZ R4, R179, R4 ;  /* 0x00000004b3047221 */ /* 0x000fe20000010000 */
        /* <DEDUP_REMOVED lines=9> */
[C---:B----4-:R-:W-:Y:S01]  /*7140*/  FADD.FTZ R11, R169.reuse, R11 ;  /* 0x0000000ba90b7221 */ /* 0x050fe20000010000 */
[----:B------:R-:W-:Y:S01]  /*7150*/  F2FP.F16.F32.PACK_AB R163, R169, R163 ;  /* 0x000000a3a9a3723e */ /* 0x000fe200000000ff */
[-C--:B------:R-:W-:Y:S01]  /*7160*/  FMUL.FTZ R135, R135, R10.reuse ;  /* 0x0000000a87877220 */ /* 0x080fe20000410000 */
[-C--:B------:R-:W-:Y:S01]  /*7170*/  FMUL.FTZ R138, R138, R10.reuse ;  /* 0x0000000a8a8a7220 */ /* 0x080fe20000410000 */
[-C--:B------:R-:W-:Y:S01]  /*7180*/  FMUL.FTZ R139, R139, R10.reuse ;  /* 0x0000000a8b8b7220 */ /* 0x080fe20000410000 */
[-C--:B------:R-:W-:Y:S01]  /*7190*/  FMUL.FTZ R142, R142, R10.reuse ;  /* 0x0000000a8e8e7220 */ /* 0x080fe20000410000 */
[----:B------:R0:W-:Y:S01]  /*71a0*/  STSM.16.M88.4 [R19], R160 ;  /* 0x000000a013007844 */ /* 0x0001e20000000200 */
[----:B------:R-:W4:Y:S01]  /*71b0*/  MUFU.EX2 R167, R172 ;  /* 0x000000ac00a77308 */ /* 0x000f220000000800 */
[----:B--2---:R-:W-:Y:S01]  /*71c0*/  FADD.FTZ R11, R165, R11 ;  /* 0x0000000ba50b7221 */ /* 0x004fe20000010000 */
[-C--:B------:R-:W-:Y:S01]  /*71d0*/  FMUL.FTZ R143, R143, R10.reuse ;  /* 0x0000000a8f8f7220 */ /* 0x080fe20000410000 */
[-C--:B------:R-:W-:Y:S01]  /*71e0*/  FMUL.FTZ R146, R146, R10.reuse ;  /* 0x0000000a92927220 */ /* 0x080fe20000410000 */
[-C--:B------:R-:W-:Y:S01]  /*71f0*/  FMUL.FTZ R147, R147, R10.reuse ;  /* 0x0000000a93937220 */ /* 0x080fe20000410000 */
[-C--:B------:R-:W-:Y:S01]  /*7200*/  FMUL.FTZ R150, R150, R10.reuse ;  /* 0x0000000a96967220 */ /* 0x080fe20000410000 */
[----:B------:R-:W-:-:S02]  /*7210*/  FMUL.FTZ R151, R151, R10 ;  /* 0x0000000a97977220 */ /* 0x000fc40000410000 */
[----:B------:R2:W5:Y:S01]  /*7220*/  MUFU.EX2 R174, R164 ;  /* 0x000000a400ae7308 */ /* 0x0005620000000800 */
[C---:B---3--:R-:W-:Y:S01]  /*7230*/  FADD.FTZ R11, R171.reuse, R11 ;  /* 0x0000000bab0b7221 */ /* 0x048fe20000010000 */
[----:B------:R-:W-:-:S06]  /*7240*/  F2FP.F16.F32.PACK_AB R165, R171, R165 ;  /* 0x000000a5aba5723e */ /* 0x000fcc00000000ff */
[----:B------:R-:W3:Y:S01]  /*7250*/  MUFU.EX2 R173, R173 ;  /* 0x000000ad00ad7308 */ /* 0x000ee20000000800 */
[----:B----4-:R-:W-:Y:S01]  /*7260*/  FADD.FTZ R11, R167, R11 ;  /* 0x0000000ba70b7221 */ /* 0x010fe20000010000 */
[----:B--2---:R-:W-:Y:S02]  /*7270*/  F2FP.F16.F32.PACK_AB R164, R179, R175 ;  /* 0x000000afb3a4723e */ /* 0x004fe400000000ff */
[----:B-----5:R-:W-:Y:S01]  /*7280*/  F2FP.F16.F32.PACK_AB R166, R177, R174 ;  /* 0x000000aeb1a6723e */ /* 0x020fe200000000ff */
[----:B------:R-:W-:-:S04]  /*7290*/  FADD.FTZ R4, R174, R4 ;  /* 0x00000004ae047221 */ /* 0x000fc80000010000 */
[----:B------:R-:W-:Y:S01]  /*72a0*/  FADD.FTZ R4, R177, R4 ;  /* 0x00000004b1047221 */ /* 0x000fe20000010000 */
[C---:B---3--:R-:W-:Y:S01]  /*72b0*/  F2FP.F16.F32.PACK_AB R167, R173.reuse, R167 ;  /* 0x000000a7ada7723e */ /* 0x048fe200000000ff */
[----:B------:R-:W-:-:S04]  /*72c0*/  FADD.FTZ R5, R173, R11 ;  /* 0x0000000bad057221 */ /* 0x000fc80000010000 */
[----:B------:R0:W-:Y:S01]  /*72d0*/  STSM.16.M88.4 [R22], R164 ;  /* 0x000000a416007844 */ /* 0x0001e20000000200 */
[----:B------:R-:W-:Y:S05]  /*72e0*/  @!P0 BRA `(.L_x_3585) ;  /* 0x0000000000048947 */ /* 0x000fea0003800000 */
[----:B------:R-:W-:Y:S01]  /*72f0*/  BPT.TRAP 0x1 ;  /* 0x000000040000795c */ /* 0x000fe20000300000 */
.L_x_3585:
[----:B------:R2:W3:Y:S01]  /*7300*/  SYNCS.PHASECHK.TRANS64.TRYWAIT P1, [UR22+0x28c50], R6 ;  /* 0x028c5006ff0075a7 */ /* 0x0004e20008020156 */
[----:B------:R-:W-:Y:S05]  /*7310*/  @!P0 BRA `(.L_x_3586) ;  /* 0x0000000000048947 */ /* 0x000fea0003800000 */
[----:B------:R-:W-:Y:S01]  /*7320*/  BPT.TRAP 0x1 ;  /* 0x000000040000795c */ /* 0x000fe20000300000 */
.L_x_3586:
[----:B---3--:R-:W-:Y:S05]  /*7330*/  @P1 BRA `(.L_x_3587) ;  /* 0x0000000000081947 */ /* 0x008fea0003800000 */
[----:B------:R-:W3:Y:S02]  /*7340*/  SYNCS.PHASECHK.TRANS64.TRYWAIT P1, [UR22+0x28c50], R6 ;  /* 0x028c5006ff0075a7 */ /* 0x000ee40008020156 */
[----:B---3--:R-:W-:Y:S05]  /*7350*/  @!P1 BRA `(.L_x_3588) ;  /* 0x000000b4001c9947 */ /* 0x008fea0003800000 */
.L_x_3587:
[----:B------:R-:W-:Y:S01]  /*7360*/  ULEA UR11, UR48, UR54, 0xc ;  /* 0x00000036300b7291 */ /* 0x000fe2000f8e603f */
[----:B------:R-:W-:Y:S01]  /*7370*/  WARPGROUP.ARRIVE ;  /* 0x00000000000079c5 */ /* 0x000fe20000000000 */
[----:B------:R-:W-:-:S05]  /*7380*/  UMOV UR7, 0x40000040 ;  /* 0x4000004000077882 */ /* 0x000fca0000000000 */
[----:B------:R-:W-:Y:S02]  /*7390*/  UMOV UR6, UR11 ;  /* 0x0000000b00067c82 */ /* 0x000fe40008000000 */
        /* <DEDUP_REMOVED lines=30> */
.L_x_3589:
[----:B------:R-:W-:Y:S01]  /*7580*/  UIADD3 UR22, UR22, 0x28c60, URZ ;  /* 0x00028c6016167890 */ /* 0x000fe2000fffe03f */
[----:B------:R-:W-:Y:S01]  /*7590*/  PLOP3.LUT P1, PT, PT, PT, UP0, 0x80, 0x0 ;  /* 0x000000000000781c */ /* 0x000fe20003f2f008 */
[----:B------:R-:W-:Y:S01]  /*75a0*/  UMOV UR23, UR48 ;  /* 0x0000003000177c82 */ /* 0x000fe20008000000 */
[----:B------:R-:W-:Y:S01]  /*75b0*/  IMAD.MOV.U32 R8, RZ, RZ, R0 ;  /* 0x000000ffff087224 */ /* 0x000fe200078e0000 */
[----:B------:R-:W-:Y:S01]  /*75c0*/  UPRMT UR22, UR38, 0x654, UR22 ;  /* 0x0000065426167896 */ /* 0x000fe20008000016 */
[----:B---3--:R-:W-:-:S08]  /*75d0*/  IMAD.MOV.U32 R9, RZ, RZ, R7 ;  /* 0x000000ffff097224 */ /* 0x008fd000078e0007 */
[----:B------:R-:W-:Y:S01]  /*75e0*/  SYNCS.ARRIVE.TRANS64.RED.A1T0 RZ, [UR22], RZ ;  /* 0x000000ffffff79a7 */ /* 0x000fe20008100416 */
[----:B------:R-:W-:Y:S05]  /*75f0*/  @P1 BRA `(.L_x_3590) ;  /* 0xffffffe000c01947 */ /* 0x000fea000383ffff */
.L_x_3579:
[----:B------:R-:W5:Y:S01]  /*7600*/  SHFL.BFLY PT, R3, R4, 0x2, 0x1f ;  /* 0x0c401f0004037f89 */ /* 0x000f6200000e0000 */
[----:B------:R-:W-:Y:S01]  /*7610*/  IMAD.U32 R12, RZ, RZ, UR10 ;  /* 0x0000000aff0c7e24 */ /* 0x000fe2000f8e00ff */
[----:B------:R-:W-:Y:S08]  /*7620*/  BAR.ARV 0x8, 0x100 ;  /* 0x0204000000007b1d */ /* 0x000ff00000002000 */
[----:B------:R-:W-:Y:S01]  /*7630*/  BAR.SYNC.DEFER_BLOCKING 0xf, 0x100 ;  /* 0x03c4000000007b1d */ /* 0x000fe20000010000 */
[----:B------:R-:W-:Y:S01]  /*7640*/  ISETP.NE.AND P2, PT, R17, RZ, PT ;  /* 0x000000ff1100720c */ /* 0x000fe20003f45270 */
[----:B------:R-:W-:Y:S01]  /*7650*/  IMAD.MOV.U32 R13, RZ, RZ, -0x800000 ;  /* 0xff800000ff0d7424 */ /* 0x000fe200078e00ff */
[----:B------:R-:W-:-:S03]  /*7660*/  UIADD3 UR46, UR46, 0x1, URZ ;  /* 0x000000012e2e7890 */ /* 0x000fc6000fffe03f */
[----:B------:R-:W0:Y:S01]  /*7670*/  SHFL.BFLY PT, R8, R5, 0x2, 0x1f ;  /* 0x0c401f0005087f89 */ /* 0x000e2200000e0000 */
[----:B-----5:R-:W-:-:S05]  /*7680*/  FADD.FTZ R3, R3, R4 ;  /* 0x0000000403037221 */ /* 0x020fca0000010000 */
[----:B-1234-:R-:W1:Y:S01]  /*7690*/  SHFL.BFLY PT, R6, R3, 0x1, 0x1f ;  /* 0x0c201f0003067f89 */ /* 0x01ee6200000e0000 */
[----:B0-----:R-:W-:Y:S01]  /*76a0*/  FADD.FTZ R8, R8, R5 ;  /* 0x0000000508087221 */ /* 0x001fe20000010000 */
[----:B------:R-:W-:Y:S01]  /*76b0*/  IMAD.U32 R5, RZ, RZ, UR48 ;  /* 0x00000030ff057e24 */ /* 0x000fe2000f8e00ff */
[----:B------:R-:W-:-:S03]  /*76c0*/  UIADD3 UR48, UR48, 0x1, URZ ;  /* 0x0000000130307890 */ /* 0x000fc6000fffe03f */
[----:B------:R-:W0:Y:S01]  /*76d0*/  SHFL.BFLY PT, R9, R8, 0x1, 0x1f ;  /* 0x0c201f0008097f89 */ /* 0x000e2200000e0000 */
[----:B------:R-:W-:Y:S01]  /*76e0*/  @!P2 IMAD R5, R5, 0x40, R16 ;  /* 0x000000400505a824 */ /* 0x000fe200078e0210 */
[----:B------:R-:W-:Y:S01]  /*76f0*/  UISETP.NE.AND UP0, UPT, UR48, 0x2, UPT ;  /* 0x000000023000788c */ /* 0x000fe2000bf05270 */
[----:B-1----:R-:W-:Y:S01]  /*7700*/  FADD.FTZ R10, R3, R6 ;  /* 0x00000006030a7221 */ /* 0x002fe20000010000 */
[----:B------:R-:W-:Y:S02]  /*7710*/  IMAD.MOV.U32 R3, RZ, RZ, RZ ;  /* 0x000000ffff037224 */ /* 0x000fe400078e00ff */
[----:B------:R-:W-:Y:S02]  /*7720*/  USEL UR4, URZ, 0x1, UP0 ;  /* 0x000000013f047887 */ /* 0x000fe40008000000 */
[----:B------:R-:W-:Y:S01]  /*7730*/  USEL UR48, UR48, URZ, UP0 ;  /* 0x0000003f30307287 */ /* 0x000fe20008000000 */
[----:B------:R-:W-:Y:S01]  /*7740*/  FSETP.NE.FTZ.AND P0, PT, R10, RZ, PT ;  /* 0x000000ff0a00720b */ /* 0x000fe20003f15000 */
[----:B------:R-:W-:-:S12]  /*7750*/  ULOP3.LUT UR36, UR36, UR4, URZ, 0x3c, !UPT ;  /* 0x0000000424247292 */ /* 0x000fd8000f8e3c3f */
[----:B------:R-:W1:Y:S01]  /*7760*/  @P0 MUFU.LG2 R6, R10 ;  /* 0x0000000a00060308 */ /* 0x000e620000000c00 */
[----:B------:R-:W-:Y:S01]  /*7770*/  @P0 FMUL.FTZ R4, R12, 0.69314718246459960938 ;  /* 0x3f3172180c040820 */ /* 0x000fe20000410000 */
[----:B0-----:R-:W-:Y:S01]  /*7780*/  FADD.FTZ R11, R8, R9 ;  /* 0x00000009080b7221 */ /* 0x001fe20000010000 */
[----:B------:R-:W-:-:S04]  /*7790*/  IMAD.MOV.U32 R12, RZ, RZ, -0x800000 ;  /* 0xff800000ff0c7424 */ /* 0x000fc800078e00ff */
[----:B------:R-:W-:Y:S01]  /*77a0*/  FSETP.NE.FTZ.AND P1, PT, R11, RZ, PT ;  /* 0x000000ff0b00720b */ /* 0x000fe20003f35000 */
[----:B-1----:R-:W-:Y:S01]  /*77b0*/  @P0 FMUL.FTZ R9, R6, 0.69314718246459960938 ;  /* 0x3f31721806090820 */ /* 0x002fe20000410000 */
[----:B------:R-:W-:-:S11]  /*77c0*/  @!P2 LEA R6, R5, UR39, 0x2 ;  /* 0x000000270506ac11 */ /* 0x000fd6000f8e10ff */
[----:B------:R-:W0:Y:S01]  /*77d0*/  @P1 MUFU.RCP R3, R11 ;  /* 0x0000000b00031308 */ /* 0x000e220000001000 */
[----:B------:R-:W-:Y:S01]  /*77e0*/  @P0 FFMA.FTZ R12, R4, R7, R9 ;  /* 0x00000007040c0223 */ /* 0x000fe20000010009 */
[----:B------:R-:W-:-:S06]  /*77f0*/  IMAD.MOV.U32 R4, RZ, RZ, RZ ;  /* 0x000000ffff047224 */ /* 0x000fcc00078e00ff */
[----:B------:R-:W1:Y:S01]  /*7800*/  @P0 MUFU.RCP R4, R10 ;  /* 0x0000000a00040308 */ /* 0x000e620000001000 */
[----:B------:R-:W-:-:S07]  /*7810*/  PLOP3.LUT P0, PT, PT, PT, PT, 0x8, 0x0 ;  /* 0x000000000000781c */ /* 0x000fce0003f0e170 */
[----:B------:R-:W2:Y:S01]  /*7820*/  @P1 MUFU.LG2 R5, R11 ;  /* 0x0000000b00051308 */ /* 0x000ea20000000c00 */
[----:B0-----:R-:W-:Y:S01]  /*7830*/  @!P2 STS [R6+0x28820], R3 ;  /* 0x028820030600a388 */ /* 0x001fe20000000800 */
[-C--:B------:R-:W-:Y:S01]  /*7840*/  FMUL.FTZ R26, R26, R3.reuse ;  /* 0x000000031a1a7220 */ /* 0x080fe20000410000 */
[-C--:B------:R-:W-:Y:S01]  /*7850*/  FMUL.FTZ R27, R27, R3.reuse ;  /* 0x000000031b1b7220 */ /* 0x080fe20000410000 */
[-C--:B------:R-:W-:Y:S01]  /*7860*/  FMUL.FTZ R30, R30, R3.reuse ;  /* 0x000000031e1e7220 */ /* 0x080fe20000410000 */
[-C--:B------:R-:W-:Y:S01]  /*7870*/  FMUL.FTZ R31, R31, R3.reuse ;  /* 0x000000031f1f7220 */ /* 0x080fe20000410000 */
[-C--:B------:R-:W-:Y:S01]  /*7880*/  FMUL.FTZ R34, R34, R3.reuse ;  /* 0x0000000322227220 */ /* 0x080fe20000410000 */
[-C--:B------:R-:W-:Y:S01]  /*7890*/  FMUL.FTZ R35, R35, R3.reuse ;  /* 0x0000000323237220 */ /* 0x080fe20000410000 */
[----:B------:R-:W-:Y:S01]  /*78a0*/  FMUL.FTZ R38, R38, R3 ;  /* 0x0000000326267220 */ /* 0x000fe20000410000 */
        /* <DEDUP_REMOVED lines=10> */
[----:B0-----:R-:W-:-:S02]  /*7950*/  IMAD.U32 R6, RZ, RZ, UR10 ;  /* 0x0000000aff067e24 */ /* 0x001fc4000f8e00ff */
        /* <DEDUP_REMOVED lines=55> */
[----:B------:R-:W-:Y:S01]  /*7cd0*/  @P1 FMUL.FTZ R6, R6, 0.69314718246459960938 ;  /* 0x3f31721806061820 */ /* 0x000fe20000410000 */
[----:B--2---:R-:W-:Y:S01]  /*7ce0*/  @P1 FMUL.FTZ R4, R5, 0.69314718246459960938 ;  /* 0x3f31721805041820 */ /* 0x004fe20000410000 */
        /* <DEDUP_REMOVED lines=58> */
[----:B------:R-:W-:Y:S06]  /*8090*/  BAR.ARV 0xe, 0x100 ;  /* 0x0384000000007b1d */ /* 0x000fec0000002000 */
.L_x_3555:
[----:B------:R-:W0:Y:S08]  /*80a0*/  S2UR UR38, SR_CgaCtaId ;  /* 0x00000000002679c3 */ /* 0x000e300000008800 */
[----:B------:R-:W-:Y:S06]  /*80b0*/  BAR.SYNC.DEFER_BLOCKING 0x5, 0x180 ;  /* 0x0146000000007b1d */ /* 0x000fec0000010000 */
[----:B------:R-:W-:Y:S01]  /*80c0*/  UMOV UR39, 0x400 ;  /* 0x0000040000277882 */ /* 0x000fe20000000000 */
[----:B------:R-:W-:Y:S01]  /*80d0*/  BSSY B0, `(.L_x_3591) ;  /* 0x00004a6000007945 */ /* 0x000fe20003800000 */
[----:B0-----:R-:W-:-:S09]  /*80e0*/  ULEA UR39, UR38, UR39, 0x18 ;  /* 0x0000002726277291 */ /* 0x001fd2000f8ec03f */
[----:B------:R-:W0:Y:S02]  /*80f0*/  LDS.128 R4, [UR39+0x28cd0] ;  /* 0x028cd027ff047984 */ /* 0x000e240008000c00 */
[----:B0-----:R-:W-:Y:S02]  /*8100*/  R2UR UR5, R5 ;  /* 0x00000000050572ca */ /* 0x001fe400000e0000 */
[----:B------:R-:W-:Y:S02]  /*8110*/  R2UR UR6, R6 ;  /* 0x00000000060672ca */ /* 0x000fe400000e0000 */
[----:B------:R-:W-:Y:S01]  /*8120*/  R2UR UR7, R7 ;  /* 0x00000000070772ca */ /* 0x000fe200000e0000 */
[----:B------:R-:W-:Y:S06]  /*8130*/  BAR.ARV 0x4, 0x180 ;  /* 0x0106000000007b1d */ /* 0x000fec0000002000 */
[----:B------:R-:W-:Y:S08]  /*8140*/  @P0 BRA `(.L_x_3592) ;  /* 0x0000003800680947 */ /* 0x000ff00003800000 */
[----:B------:R-:W2:Y:S01]  /*8150*/  LDL R0, [R1+0x38] ;  /* 0x0000380001007983 */ /* 0x000ea20000100800 */
[----:B------:R-:W0:Y:S01]  /*8160*/  S2UR UR4, SR_SWINHI ;  /* 0x00000000000479c3 */ /* 0x000e220000002f00 */
[----:B------:R-:W-:Y:S01]  /*8170*/  F2FP.F16.F32.PACK_AB R6, R29, R28 ;  /* 0x0000001c1d06723e */ /* 0x000fe200000000ff */
[----:B------:R-:W-:Y:S01]  /*8180*/  USHF.L.U64.HI UR12, UR40, 0x2, UR41 ;  /* 0x00000002280c7899 */ /* 0x000fe20008010229 */
[----:B------:R-:W-:Y:S01]  /*8190*/  F2FP.F16.F32.PACK_AB R7, R31, R30 ;  /* 0x0000001e1f07723e */ /* 0x000fe200000000ff */
[----:B------:R-:W-:Y:S01]  /*81a0*/  ULDC.64 UR10, c[0x0][0xc00] ;  /* 0x00030000000a7ab9 */ /* 0x000fe20000000a00 */
[----:B------:R-:W-:Y:S02]  /*81b0*/  F2FP.F16.F32.PACK_AB R9, R35, R34 ;  /* 0x000000222309723e */ /* 0x000fe400000000ff */
[----:B------:R-:W-:Y:S02]  /*81c0*/  F2FP.F16.F32.PACK_AB R10, R37, R36 ;  /* 0x00000024250a723e */ /* 0x000fe400000000ff */
[----:B------:R-:W-:Y:S01]  /*81d0*/  F2FP.F16.F32.PACK_AB R11, R39, R38 ;  /* 0x00000026270b723e */ /* 0x000fe200000000ff */
[----:B------:R-:W-:Y:S01]  /*81e0*/  UMOV UR8, UR39 ;  /* 0x0000002700087c82 */ /* 0x000fe20008000000 */
[----:B0-----:R-:W-:Y:S01]  /*81f0*/  UMOV UR9, UR4 ;  /* 0x0000000400097c82 */ /* 0x001fe20008000000 */
[----:B------:R-:W-:Y:S01]  /*8200*/  USHF.L.U32 UR4, UR40, 0x2, URZ ;  /* 0x0000000228047899 */ /* 0x000fe2000800063f */
[----:B------:R-:W-:-:S02]  /*8210*/  IMAD.U32 R14, RZ, RZ, UR8 ;  /* 0x00000008ff0e7e24 */ /* 0x000fc4000f8e00ff */
[----:B------:R-:W-:Y:S01]  /*8220*/  IMAD.U32 R15, RZ, RZ, UR9 ;  /* 0x00000009ff0f7e24 */ /* 0x000fe2000f8e00ff */
[----:B------:R-:W-:Y:S02]  /*8230*/  ULDC.64 UR8, c[0x0][0xc08] ;  /* 0x0003020000087ab9 */ /* 0x000fe40000000a00 */
[----:B------:R-:W-:-:S04]  /*8240*/  UISETP.NE.U32.AND UP0, UPT, UR8, URZ, UPT ;  /* 0x0000003f0800728c */ /* 0x000fc8000bf05070 */
[----:B------:R-:W-:Y:S01]  /*8250*/  UISETP.NE.AND.EX UP0, UPT, UR9, URZ, UPT, UP0 ;  /* 0x0000003f0900728c */ /* 0x000fe2000bf05300 */
[----:B------:R-:W-:Y:S05]  /*8260*/  BAR.SYNC.DEFER_BLOCKING 0x1, 0x100 ;  /* 0x0044000000007b1d */ /* 0x000fea0000010000 */
[----:B------:R-:W-:-:S05]  /*8270*/  PLOP3.LUT P1, PT, PT, PT, UP0, 0x80, 0x0 ;  /* 0x000000000000781c */ /* 0x000fca0003f2f008 */
[----:B------:R-:W-:-:S04]  /*8280*/  @UP0 UIADD3 UR8, UP1, UR4, UR8, URZ ;  /* 0x0000000804080290 */ /* 0x000fc8000ff3e03f */
[----:B------:R-:W-:Y:S02]  /*8290*/  @UP0 UIADD3.X UR9, UR12, UR9, URZ, UP1, !UPT ;  /* 0x000000090c090290 */ /* 0x000fe40008ffe43f */
[----:B------:R-:W-:Y:S01]  /*82a0*/  UIADD3 UR4, UP0, UR4, UR10, URZ ;  /* 0x0000000a04047290 */ /* 0x000fe2000ff1e03f */
[----:B--2---:R-:W-:-:S03]  /*82b0*/  IMAD.WIDE R20, R0, 0x2, R14 ;  /* 0x0000000200147825 */ /* 0x004fc600078e020e */
[C---:B------:R-:W-:Y:S02]  /*82c0*/  LOP3.LUT R5, R20.reuse, 0x380, RZ, 0xc0, !PT ;  /* 0x0000038014057812 */ /* 0x040fe400078ec0ff */
[----:B------:R-:W-:Y:S02]  /*82d0*/  IADD3 R8, P0, R20, 0x20, RZ ;  /* 0x0000002014087810 */ /* 0x000fe40007f1e0ff */
[----:B------:R-:W-:Y:S02]  /*82e0*/  SHF.R.U64 R5, R5, 0x3, RZ ;  /* 0x0000000305057819 */ /* 0x000fe400000012ff */
[----:B------:R-:W-:Y:S02]  /*82f0*/  LOP3.LUT R3, R8, 0x380, RZ, 0xc0, !PT ;  /* 0x0000038008037812 */ /* 0x000fe400078ec0ff */
[----:B------:R-:W-:Y:S01]  /*8300*/  LOP3.LUT R4, R5, R20, RZ, 0x3c, !PT ;  /* 0x0000001405047212 */ /* 0x000fe200078e3cff */
[----:B------:R-:W-:Y:S01]  /*8310*/  IMAD.MOV.U32 R5, RZ, RZ, R21 ;  /* 0x000000ffff057224 */ /* 0x000fe200078e0015 */
[----:B------:R-:W-:-:S04]  /*8320*/  SHF.R.U64 R3, R3, 0x3, RZ ;  /* 0x0000000303037819 */ /* 0x000fc800000012ff */
[----:B------:R-:W-:Y:S02]  /*8330*/  MOV R0, R4 ;  /* 0x0000000400007202 */ /* 0x000fe40000000f00 */
[----:B------:R-:W-:Y:S02]  /*8340*/  F2FP.F16.F32.PACK_AB R4, R25, R24 ;  /* 0x000000181904723e */ /* 0x000fe400000000ff */
[----:B------:R-:W-:-:S05]  /*8350*/  F2FP.F16.F32.PACK_AB R5, R27, R26 ;  /* 0x0000001a1b05723e */ /* 0x000fca00000000ff */
[----:B------:R0:W-:Y:S02]  /*8360*/  STSM.16.M88.4 [R0], R4 ;  /* 0x0000000400007844 */ /* 0x0001e40000000200 */
[----:B0-----:R-:W-:Y:S01]  /*8370*/  IMAD.X R5, RZ, RZ, R21, P0 ;  /* 0x000000ffff057224 */ /* 0x001fe200000e0615 */
[----:B------:R-:W-:Y:S02]  /*8380*/  LOP3.LUT R4, R3, R8, RZ, 0x3c, !PT ;  /* 0x0000000803047212 */ /* 0x000fe400078e3cff */
[----:B------:R-:W-:Y:S02]  /*8390*/  F2FP.F16.F32.PACK_AB R8, R33, R32 ;  /* 0x000000202108723e */ /* 0x000fe400000000ff */
[----:B------:R-:W-:Y:S02]  /*83a0*/  MOV R3, R4 ;  /* 0x0000000400037202 */ /* 0x000fe40000000f00 */
[----:B------:R-:W-:Y:S02]  /*83b0*/  IADD3 R5, P0, R20, 0x40, RZ ;  /* 0x0000004014057810 */ /* 0x000fe40007f1e0ff */
[----:B------:R-:W-:Y:S01]  /*83c0*/  F2FP.F16.F32.PACK_AB R6, R45, R44 ;  /* 0x0000002c2d06723e */ /* 0x000fe200000000ff */
[----:B------:R0:W-:Y:S01]  /*83d0*/  STSM.16.M88.4 [R3], R8 ;  /* 0x0000000803007844 */ /* 0x0001e20000000200 */
[----:B------:R-:W-:-:S02]  /*83e0*/  LOP3.LUT R4, R5, 0x380, RZ, 0xc0, !PT ;  /* 0x0000038005047812 */ /* 0x000fc400078ec0ff */
[----:B------:R-:W-:Y:S02]  /*83f0*/  F2FP.F16.F32.PACK_AB R7, R47, R46 ;  /* 0x0000002e2f07723e */ /* 0x000fe400000000ff */
[----:B------:R-:W-:-:S04]  /*8400*/  SHF.R.U64 R4, R4, 0x3, RZ ;  /* 0x0000000304047819 */ /* 0x000fc800000012ff */
[----:B------:R-:W-:Y:S01]  /*8410*/  LOP3.LUT R4, R4, R5, RZ, 0x3c, !PT ;  /* 0x0000000504047212 */ /* 0x000fe200078e3cff */
[----:B------:R-:W-:-:S05]  /*8420*/  IMAD.X R5, RZ, RZ, R21, P0 ;  /* 0x000000ffff057224 */ /* 0x000fca00000e0615 */
[----:B------:R-:W-:Y:S02]  /*8430*/  MOV R0, R4 ;  /* 0x0000000400007202 */ /* 0x000fe40000000f00 */
[----:B0-----:R-:W-:Y:S02]  /*8440*/  IADD3 R8, P0, R20, 0x60, RZ ;  /* 0x0000006014087810 */ /* 0x001fe40007f1e0ff */
[----:B------:R-:W-:Y:S02]  /*8450*/  F2FP.F16.F32.PACK_AB R4, R41, R40 ;  /* 0x000000282904723e */ /* 0x000fe400000000ff */
[----:B------:R-:W-:Y:S02]  /*8460*/  LOP3.LUT R3, R8, 0x380, RZ, 0xc0, !PT ;  /* 0x0000038008037812 */ /* 0x000fe400078ec0ff */
[----:B------:R-:W-:Y:S02]  /*8470*/  F2FP.F16.F32.PACK_AB R5, R43, R42 ;  /* 0x0000002a2b05723e */ /* 0x000fe400000000ff */
[----:B------:R-:W-:-:S02]  /*8480*/  SHF.R.U64 R3, R3, 0x3, RZ ;  /* 0x0000000303037819 */ /* 0x000fc400000012ff */
[----:B------:R-:W-:Y:S01]  /*8490*/  F2FP.F16.F32.PACK_AB R9, R51, R50 ;  /* 0x000000323309723e */ /* 0x000fe200000000ff */
[----:B------:R0:W-:Y:S01]  /*84a0*/  STSM.16.M88.4 [R0], R4 ;  /* 0x0000000400007844 */ /* 0x0001e20000000200 */
[----:B------:R-:W-:Y:S02]  /*84b0*/  F2FP.F16.F32.PACK_AB R10, R53, R52 ;  /* 0x00000034350a723e */ /* 0x000fe400000000ff */
[----:B------:R-:W-:Y:S01]  /*84c0*/  F2FP.F16.F32.PACK_AB R11, R55, R54 ;  /* 0x00000036370b723e */ /* 0x000fe200000000ff */
[----:B0-----:R-:W-:Y:S01]  /*84d0*/  IMAD.X R5, RZ, RZ, R21, P0 ;  /* 0x000000ffff057224 */ /* 0x001fe200000e0615 */
[----:B------:R-:W-:Y:S02]  /*84e0*/  LOP3.LUT R4, R3, R8, RZ, 0x3c, !PT ;  /* 0x0000000803047212 */ /* 0x000fe400078e3cff */
[----:B------:R-:W-:Y:S02]  /*84f0*/  F2FP.F16.F32.PACK_AB R8, R49, R48 ;  /* 0x000000303108723e */ /* 0x000fe400000000ff */
[----:B------:R-:W-:-:S02]  /*8500*/  MOV R3, R4 ;  /* 0x0000000400037202 */ /* 0x000fc40000000f00 */
[----:B------:R-:W-:Y:S02]  /*8510*/  IADD3 R5, P0, R20, 0x2000, RZ ;  /* 0x0000200014057810 */ /* 0x000fe40007f1e0ff */
[----:B------:R-:W-:Y:S01]  /*8520*/  F2FP.F16.F32.PACK_AB R6, R61, R60 ;  /* 0x0000003c3d06723e */ /* 0x000fe200000000ff */
[----:B------:R0:W-:Y:S01]  /*8530*/  STSM.16.M88.4 [R3], R8 ;  /* 0x0000000803007844 */ /* 0x0001e20000000200 */
[----:B------:R-:W-:Y:S02]  /*8540*/  LOP3.LUT R4, R5, 0x380, RZ, 0xc0, !PT ;  /* 0x0000038005047812 */ /* 0x000fe400078ec0ff */
        /* <DEDUP_REMOVED lines=117> */
[----:B------:R-:W-:Y:S01]  /*8ca0*/  LOP3.LUT R3, R8, 0x380, RZ, 0xc0, !PT ;  /* 0x0000038008037812 */ /* 0x000fe200078ec0ff */
[----:B------:R-:W-:Y:S01]  /*8cb0*/  IMAD.X R21, RZ, RZ, R21, P0 ;  /* 0x000000ffff157224 */ /* 0x000fe200000e0615 */
[----:B------:R-:W-:Y:S02]  /*8cc0*/  F2FP.F16.F32.PACK_AB R5, R139, R138 ;  /* 0x0000008a8b05723e */ /* 0x000fe400000000ff */
[----:B------:R-:W-:-:S02]  /*8cd0*/  SHF.R.U64 R3, R3, 0x3, RZ ;  /* 0x0000000303037819 */ /* 0x000fc400000012ff */
[----:B------:R-:W-:Y:S01]  /*8ce0*/  F2FP.F16.F32.PACK_AB R9, R147, R146 ;  /* 0x000000929309723e */ /* 0x000fe200000000ff */
[----:B------:R0:W-:Y:S01]  /*8cf0*/  STSM.16.M88.4 [R0], R4 ;  /* 0x0000000400007844 */ /* 0x0001e20000000200 */
[----:B------:R-:W-:Y:S02]  /*8d00*/  LOP3.LUT R20, R3, R8, RZ, 0x3c, !PT ;  /* 0x0000000803147212 */ /* 0x000fe400078e3cff */
[----:B------:R-:W-:Y:S02]  /*8d10*/  F2FP.F16.F32.PACK_AB R8, R145, R144 ;  /* 0x000000909108723e */ /* 0x000fe400000000ff */
[----:B------:R-:W-:Y:S02]  /*8d20*/  MOV R20, R20 ;  /* 0x0000001400147202 */ /* 0x000fe40000000f00 */
[----:B------:R-:W-:Y:S02]  /*8d30*/  F2FP.F16.F32.PACK_AB R10, R149, R148 ;  /* 0x00000094950a723e */ /* 0x000fe400000000ff */
[----:B------:R-:W-:-:S02]  /*8d40*/  F2FP.F16.F32.PACK_AB R11, R151, R150 ;  /* 0x00000096970b723e */ /* 0x000fc400000000ff */
[----:B------:R-:W-:-:S03]  /*8d50*/  ISETP.NE.U32.AND P0, PT, RZ, UR10, PT ;  /* 0x0000000aff007c0c */ /* 0x000fc6000bf05070 */
[----:B------:R1:W-:Y:S01]  /*8d60*/  STSM.16.M88.4 [R20], R8 ;  /* 0x0000000814007844 */ /* 0x0003e20000000200 */
[----:B------:R-:W-:Y:S01]  /*8d70*/  BAR.SYNC.DEFER_BLOCKING 0x1, 0x100 ;  /* 0x0044000000007b1d */ /* 0x000fe20000010000 */
[----:B------:R-:W-:Y:S01]  /*8d80*/  ISETP.NE.AND.EX P0, PT, RZ, UR11, PT, P0 ;  /* 0x0000000bff007c0c */ /* 0x000fe2000bf05300 */
[----:B0-----:R-:W-:Y:S01]  /*8d90*/  IMAD.U32 R4, RZ, RZ, UR8 ;  /* 0x00000008ff047e24 */ /* 0x001fe2000f8e00ff */
[----:B------:R-:W-:Y:S01]  /*8da0*/  UIADD3.X UR8, UR12, UR11, URZ, UP0, !UPT ;  /* 0x0000000b0c087290 */ /* 0x000fe200087fe43f */
[----:B------:R-:W-:-:S05]  /*8db0*/  IMAD.U32 R5, RZ, RZ, UR9 ;  /* 0x00000009ff057e24 */ /* 0x000fca000f8e00ff */
[----:B------:R0:W2:Y:S02]  /*8dc0*/  @P1 LDG.E R3, desc[UR50][R4.64] ;  /* 0x0000003204031981 */ /* 0x0000a4000c1e1900 */
[----:B0-----:R-:W-:Y:S01]  /*8dd0*/  IMAD.U32 R4, RZ, RZ, UR4 ;  /* 0x00000004ff047e24 */ /* 0x001fe2000f8e00ff */
[----:B------:R-:W-:Y:S01]  /*8de0*/  UISETP.NE.AND UP0, UPT, UR45, URZ, UPT ;  /* 0x0000003f2d00728c */ /* 0x000fe2000bf05270 */
[----:B------:R-:W-:Y:S01]  /*8df0*/  IMAD.U32 R5, RZ, RZ, UR8 ;  /* 0x00000008ff057e24 */ /* 0x000fe2000f8e00ff */
[----:B------:R-:W-:-:S04]  /*8e00*/  ULDC UR4, c[0x0][0xad4] ;  /* 0x0002b50000047ab9 */ /* 0x000fc80000000800 */
[----:B------:R1:W5:Y:S01]  /*8e10*/  @P0 LDG.E R0, desc[UR50][R4.64] ;  /* 0x0000003204000981 */ /* 0x000362000c1e1900 */
[----:B------:R-:W-:Y:S01]  /*8e20*/  ULDC UR8, c[0x0][0xa88] ;  /* 0x0002a20000087ab9 */ /* 0x000fe20000000800 */
[----:B------:R-:W-:Y:S01]  /*8e30*/  USEL UR45, UR45, UR4, UP0 ;  /* 0x000000042d2d7287 */ /* 0x000fe20008000000 */
[----:B--2---:R-:W-:Y:S01]  /*8e40*/  @P1 R2UR UR8, R3 ;  /* 0x00000000030812ca */ /* 0x004fe200000e0000 */
[----:B-1----:R-:W-:-:S14]  /*8e50*/  @P1 BRA `(.L_x_3593) ;  /* 0x0000000000181947 */ /* 0x002fdc0003800000 */
[----:B------:R-:W-:Y:S05]  /*8e60*/  @!P0 BRA `(.L_x_3593) ;  /* 0x0000000000148947 */ /* 0x000fea0003800000 */
[----:B------:R-:W2:Y:S04]  /*8e70*/  LDG.E R6, desc[UR50][R4.64] ;  /* 0x0000003204067981 */ /* 0x000ea8000c1e1900 */
[----:B------:R-:W3:Y:S01]  /*8e80*/  LDG.E R3, desc[UR50][R4.64+0x4] ;  /* 0x0000043204037981 */ /* 0x000ee2000c1e1900 */
[----:B--2---:R-:W-:Y:S02]  /*8e90*/  R2UR UR4, R6 ;  /* 0x00000000060472ca */ /* 0x004fe400000e0000 */
[----:B---3--:R-:W-:-:S13]  /*8ea0*/  R2UR UR8, R3 ;  /* 0x00000000030872ca */ /* 0x008fda00000e0000 */
[----:B------:R-:W-:-:S12]  /*8eb0*/  UIADD3 UR8, -UR4, UR8, URZ ;  /* 0x0000000804087290 */ /* 0x000fd8000fffe13f */
.L_x_3593:
[----:B------:R-:W0:Y:S01]  /*8ec0*/  SHFL.IDX PT, R3, R217, RZ, 0x1f ;  /* 0x00001fffd9037589 */ /* 0x000e2200000e0000 */
[----:B------:R-:W-:Y:S01]  /*8ed0*/  UMOV UR4, URZ ;  /* 0x0000003f00047c82 */ /* 0x000fe20008000000 */
[----:B-----5:R-:W-:Y:S01]  /*8ee0*/  @P0 R2UR UR4, R0 ;  /* 0x00000000000402ca */ /* 0x020fe200000e0000 */
[----:B------:R-:W-:Y:S02]  /*8ef0*/  UISETP.NE.U32.AND UP0, UPT, UR10, URZ, UPT ;  /* 0x0000003f0a00728c */ /* 0x000fe4000bf05070 */
[----:B------:R-:W-:Y:S02]  /*8f00*/  UISETP.GT.AND UP1, UPT, UR45, 0x1, UPT ;  /* 0x000000012d00788c */ /* 0x000fe4000bf24270 */
[----:B------:R-:W-:-:S04]  /*8f10*/  UISETP.NE.AND.EX UP0, UPT, UR11, URZ, UPT, UP0 ;  /* 0x0000003f0b00728c */ /* 0x000fc8000bf05300 */
[----:B------:R-:W-:Y:S01]  /*8f20*/  PLOP3.LUT P1, PT, PT, PT, UP1, 0x80, 0x0 ;  /* 0x000000000000781c */ /* 0x000fe20003f2f018 */
[----:B------:R-:W-:-:S03]  /*8f30*/  USEL UR9, UR40, URZ, !UP0 ;  /* 0x0000003f28097287 */ /* 0x000fc6000c000000 */
[----:B------:R-:W-:Y:S01]  /*8f40*/  USHF.R.S32.HI UR18, URZ, 0x1f, UR4 ;  /* 0x0000001f3f127899 */ /* 0x000fe20008011404 */
[----:B0-----:R-:W-:-:S13]  /*8f50*/  ISETP.NE.AND P0, PT, R3, RZ, PT ;  /* 0x000000ff0300720c */ /* 0x001fda0003f05270 */
[----:B------:R-:W-:Y:S05]  /*8f60*/  @P0 BRA `(.L_x_3594) ;  /* 0x0000000400080947 */ /* 0x000fea0003800000 */
[----:B------:R-:W2:Y:S01]  /*8f70*/  LDL R6, [R1+0x30] ;  /* 0x0000300001067983 */ /* 0x000ea20000100800 */
[----:B------:R-:W0:Y:S01]  /*8f80*/  LDC R0, c[0x0][0xbe8] ;  /* 0x0002fa00ff007b82 */ /* 0x000e220000000800 */
[----:B------:R-:W-:Y:S02]  /*8f90*/  IMAD.U32 R9, RZ, RZ, UR43 ;  /* 0x0000002bff097e24 */ /* 0x000fe4000f8e00ff */
[----:B------:R-:W3:Y:S01]  /*8fa0*/  LDL R10, [R1+0x34] ;  /* 0x00003400010a7983 */ /* 0x000ee20000100800 */
[----:B------:R-:W-:Y:S01]  /*8fb0*/  UISETP.GT.AND UP1, UPT, UR45, 0x1, UPT ;  /* 0x000000012d00788c */ /* 0x000fe2000bf24270 */
[----:B------:R-:W-:Y:S01]  /*8fc0*/  UMOV UR19, 0x9b8 ;  /* 0x000009b800137882 */ /* 0x000fe20000000000 */
[----:B0-----:R-:W-:Y:S02]  /*8fd0*/  ISETP.NE.AND P0, PT, R0, 0x1, PT ;  /* 0x000000010000780c */ /* 0x001fe40003f05270 */
[----:B------:R-:W-:Y:S02]  /*8fe0*/  USEL UR19, UR19, 0x978, UP1 ;  /* 0x0000097813137887 */ /* 0x000fe40008800000 */
[----:B------:R-:W-:-:S09]  /*8ff0*/  UISETP.NE.U32.AND UP0, UPT, UR10, URZ, UPT ;  /* 0x0000003f0a00728c */ /* 0x000fd2000bf05070 */
[----:B------:R-:W0:Y:S08]  /*9000*/  @P0 LDC R4, c[0x0][0xbec] ;  /* 0x0002fb00ff040b82 */ /* 0x000e300000000800 */
[----:B------:R-:W1:Y:S01]  /*9010*/  @P0 LDC R5, c[0x0][0xbf0] ;  /* 0x0002fc00ff050b82 */ /* 0x000e620000000800 */
[----:B------:R-:W-:Y:S02]  /*9020*/  UISETP.NE.AND.EX UP0, UPT, UR11, URZ, UPT, UP0 ;  /* 0x0000003f0b00728c */ /* 0x000fe4000bf05300 */
[----:B------:R-:W-:-:S02]  /*9030*/  USEL UR16, UR44, URZ, UP1 ;  /* 0x0000003f2c107287 */ /* 0x000fc40008800000 */
[----:B------:R-:W-:Y:S01]  /*9040*/  USEL UR40, UR40, URZ, !UP0 ;  /* 0x0000003f28287287 */ /* 0x000fe2000c000000 */
[----:B------:R-:W-:Y:S01]  /*9050*/  ULDC.64 UR14, c[0x0][UR19+0x228] ;  /* 0x00008a00130e7abb */ /* 0x000fe20008000a00 */
[----:B------:R-:W-:Y:S01]  /*9060*/  ULDC.64 UR12, c[0x0][UR19+0x220] ;  /* 0x00008800130c7abb */ /* 0x000fe20008000a00 */
[----:B------:R-:W-:Y:S02]  /*9070*/  UIMAD.WIDE.U32 UR20, UR14, UR16, URZ ;  /* 0x000000100e1472a5 */ /* 0x000fe4000f8e003f */
[----:B------:R-:W-:Y:S02]  /*9080*/  UIMAD UR22, UR15, UR16, URZ ;  /* 0x000000100f1672a4 */ /* 0x000fe4000f8e023f */
[----:B------:R-:W-:Y:S01]  /*9090*/  UIMAD.WIDE.U32 UR14, UR12, UR40, URZ ;  /* 0x000000280c0e72a5 */ /* 0x000fe2000f8e003f */
[----:B------:R-:W-:Y:S01]  /*90a0*/  ULDC.64 UR10, c[0x0][UR19+0x218] ;  /* 0x00008600130a7abb */ /* 0x000fe20008000a00 */
[----:B------:R-:W-:Y:S02]  /*90b0*/  USEL UR41, UR41, URZ, !UP0 ;  /* 0x0000003f29297287 */ /* 0x000fe4000c000000 */
[----:B------:R-:W-:-:S02]  /*90c0*/  UIMAD UR40, UR13, UR40, URZ ;  /* 0x000000280d2872a4 */ /* 0x000fc4000f8e023f */
[----:B------:R-:W-:Y:S02]  /*90d0*/  UIMAD.WIDE.U32 UR16, UR10, UR42, URZ ;  /* 0x0000002a0a1072a5 */ /* 0x000fe4000f8e003f */
[----:B------:R-:W-:Y:S02]  /*90e0*/  UIMAD UR10, UR11, UR42, URZ ;  /* 0x0000002a0b0a72a4 */ /* 0x000fe4000f8e023f */
[----:B------:R-:W-:Y:S02]  /*90f0*/  UIMAD UR40, UR12, UR41, UR40 ;  /* 0x000000290c2872a4 */ /* 0x000fe4000f8e0228 */
[----:B------:R-:W-:Y:S02]  /*9100*/  UIADD3 UR22, UR21, UR22, URZ ;  /* 0x0000001615167290 */ /* 0x000fe4000fffe03f */
[----:B------:R-:W-:Y:S02]  /*9110*/  UIADD3 UR11, UR17, UR10, URZ ;  /* 0x0000000a110b7290 */ /* 0x000fe4000fffe03f */
[----:B------:R-:W-:-:S02]  /*9120*/  UIADD3 UR16, UP0, UP2, UR14, UR16, UR4 ;  /* 0x000000100e107290 */ /* 0x000fc4000fa1e004 */
[----:B------:R-:W-:-:S04]  /*9130*/  UIADD3 UR10, UR15, UR40, URZ ;  /* 0x000000280f0a7290 */ /* 0x000fc8000fffe03f */
[----:B------:R-:W-:Y:S01]  /*9140*/  UIADD3.X UR10, UR10, UR11, UR18, UP0, UP2 ;  /* 0x0000000b0a0a7290 */ /* 0x000fe200087e4412 */
[----:B------:R-:W-:Y:S02]  /*9150*/  IMAD.U32 R11, RZ, RZ, UR43 ;  /* 0x0000002bff0b7e24 */ /* 0x000fe4000f8e00ff */
[----:B--2---:R-:W-:-:S04]  /*9160*/  IMAD R9, R9, 0x40, R6 ;  /* 0x0000004009097824 */ /* 0x004fc800078e0206 */
[----:B0-----:R-:W-:-:S04]  /*9170*/  @P0 IMAD.HI.U32 R4, R9, R4, RZ ;  /* 0x0000000409040227 */ /* 0x001fc800078e00ff */
[----:B------:R-:W-:Y:S01]  /*9180*/  IMAD.MOV.U32 R3, RZ, RZ, R9 ;  /* 0x000000ffff037224 */ /* 0x000fe200078e0009 */
[----:B-1----:R-:W-:Y:S01]  /*9190*/  @P0 SHF.R.U32.HI R3, RZ, R5, R4 ;  /* 0x00000005ff030219 */ /* 0x002fe20000011604 */
[----:B------:R-:W-:Y:S02]  /*91a0*/  IMAD.U32 R4, RZ, RZ, UR20 ;  /* 0x00000014ff047e24 */ /* 0x000fe4000f8e00ff */
[----:B------:R-:W-:Y:S02]  /*91b0*/  IMAD.U32 R6, RZ, RZ, UR22 ;  /* 0x00000016ff067e24 */ /* 0x000fe4000f8e00ff */
[--C-:B------:R-:W-:Y:S01]  /*91c0*/  IMAD.MOV R7, RZ, RZ, -R3.reuse ;  /* 0x000000ffff077224 */ /* 0x100fe200078e0a03 */
[----:B------:R-:W-:Y:S02]  /*91d0*/  IADD3 R4, P0, P2, R3, UR16, R4 ;  /* 0x0000001003047c10 */ /* 0x000fe4000fa1e004 */
[----:B------:R-:W-:Y:S01]  /*91e0*/  SHF.R.S32.HI R3, RZ, 0x1f, R3 ;  /* 0x0000001fff037819 */ /* 0x000fe20000011403 */
[----:B------:R-:W-:-:S03]  /*91f0*/  IMAD R7, R0, R7, R9 ;  /* 0x0000000700077224 */ /* 0x000fc600078e0209 */
[----:B------:R-:W-:Y:S01]  /*9200*/  IADD3.X R5, R3, UR10, R6, P0, P2 ;  /* 0x0000000a03057c10 */ /* 0x000fe200087e4406 */
[----:B------:R-:W-:Y:S01]  /*9210*/  ULDC.64 UR10, c[0x0][UR19+0x210] ;  /* 0x00008400130a7abb */ /* 0x000fe20008000a00 */
[----:B------:R-:W-:Y:S01]  /*9220*/  SHF.R.S32.HI R3, RZ, 0x1f, R7 ;  /* 0x0000001fff037819 */ /* 0x000fe20000011407 */
[C---:B------:R-:W-:Y:S02]  /*9230*/  IMAD R6, R7.reuse, UR11, RZ ;  /* 0x0000000b07067c24 */ /* 0x040fe4000f8e02ff */
[----:B------:R-:W-:-:S04]  /*9240*/  IMAD.WIDE.U32 R4, R7, UR10, R4 ;  /* 0x0000000a07047c25 */ /* 0x000fc8000f8e0004 */
[----:B------:R-:W-:Y:S01]  /*9250*/  IMAD R3, R3, UR10, R6 ;  /* 0x0000000a03037c24 */ /* 0x000fe2000f8e0206 */
[----:B------:R-:W-:Y:S01]  /*9260*/  ULDC.64 UR10, c[0x0][0xba8] ;  /* 0x0002ea00000a7ab9 */ /* 0x000fe20000000a00 */
[----:B------:R-:W-:Y:S01]  /*9270*/  @!UP1 ULDC UR10, c[0x0][0xb50] ;  /* 0x0002d400000a9ab9 */ /* 0x000fe20000000800 */
[----:B------:R-:W-:Y:S01]  /*9280*/  @!UP1 ULDC UR11, c[0x0][0xb54] ;  /* 0x0002d500000b9ab9 */ /* 0x000fe20000000800 */
[----:B------:R-:W-:Y:S01]  /*9290*/  IMAD.IADD R3, R5, 0x1, R3 ;  /* 0x0000000105037824 */ /* 0x000fe200078e0203 */
[----:B------:R-:W-:-:S04]  /*92a0*/  LEA R8, P0, R4, UR10, 0x2 ;  /* 0x0000000a04087c11 */ /* 0x000fc8000f8010ff */
[----:B------:R-:W-:Y:S01]  /*92b0*/  LEA.HI.X R9, R4, UR11, R3, 0x2, P0 ;  /* 0x0000000b04097c11 */ /* 0x000fe200080f1403 */
[----:B---3--:R-:W-:Y:S01]  /*92c0*/  IMAD.MOV R3, RZ, RZ, -R10 ;  /* 0x000000ffff037224 */ /* 0x008fe200078e0a0a */
[----:B------:R-:W-:Y:S04]  /*92d0*/  SHFL.IDX PT, R4, R8, RZ, 0x1c1f ;  /* 0x001c1fff08047589 */ /* 0x000fe800000e0000 */
[----:B------:R-:W-:Y:S01]  /*92e0*/  ISETP.NE.AND P0, PT, R218, R3, PT ;  /* 0x00000003da00720c */ /* 0x000fe20003f05270 */
[----:B------:R-:W0:Y:S01]  /*92f0*/  SHFL.IDX PT, R5, R9, RZ, 0x1c1f ;  /* 0x001c1fff09057589 */ /* 0x000e2200000e0000 */
[----:B------:R-:W-:Y:S02]  /*9300*/  IMAD R3, R0, UR8, RZ ;  /* 0x0000000800037c24 */ /* 0x000fe4000f8e02ff */
[----:B------:R-:W-:Y:S01]  /*9310*/  IMAD R0, R11, 0x40, R16 ;  /* 0x000000400b007824 */ /* 0x000fe200078e0210 */
[----:B------:R-:W-:Y:S04]  /*9320*/  SHFL.IDX PT, R6, R8, 0x1, 0x1c1f ;  /* 0x003c1f0008067f89 */ /* 0x000fe800000e0000 */
[----:B------:R-:W1:Y:S01]  /*9330*/  SHFL.IDX PT, R7, R9, 0x1, 0x1c1f ;  /* 0x003c1f0009077f89 */ /* 0x000e6200000e0000 */
[C---:B------:R-:W-:Y:S01]  /*9340*/  ISETP.GE.OR P2, PT, R0.reuse, R3, P0 ;  /* 0x000000030000720c */ /* 0x040fe20000746670 */
[----:B------:R-:W-:-:S05]  /*9350*/  VIADD R0, R0, 0x8 ;  /* 0x0000000800007836 */ /* 0x000fca0000000000 */
[----:B------:R-:W-:-:S07]  /*9360*/  ISETP.GE.OR P0, PT, R0, R3, P0 ;  /* 0x000000030000720c */ /* 0x000fce0000706670 */
[----:B0-----:R0:W-:Y:S06]  /*9370*/  @!P2 ST.E desc[UR50][R4.64], R12 ;  /* 0x0000000c0400a985 */ /* 0x0011ec000c101932 */
[----:B-1----:R0:W-:Y:S02]  /*9380*/  @!P0 ST.E desc[UR50][R6.64], R13 ;  /* 0x0000000d06008985 */ /* 0x0021e4000c101932 */
.L_x_3594:
[----:B------:R-:W-:Y:S05]  /*9390*/  @P1 BRA `(.L_x_3595) ;  /* 0x0000001000681947 */ /* 0x000fea0003800000 */
[----:B------:R-:W1:Y:S01]  /*93a0*/  S2R R0, SR_TID.X ;  /* 0x0000000000007919 */ /* 0x000e620000002100 */
[----:B------:R-:W2:Y:S01]  /*93b0*/  LDC R82, c[0x0][0xbe8] ;  /* 0x0002fa00ff527b82 */ /* 0x000ea20000000800 */
[----:B------:R-:W-:Y:S01]  /*93c0*/  ULDC UR14, c[0x0][0xac8] ;  /* 0x0002b200000e7ab9 */ /* 0x000fe20000000800 */
[----:B------:R-:W-:Y:S01]  /*93d0*/  ULDC.64 UR12, c[0x0][0xaa0] ;  /* 0x0002a800000c7ab9 */ /* 0x000fe20000000a00 */
[----:B-1----:R-:W-:-:S05]  /*93e0*/  VIADD R0, R0, 0xffffff80 ;  /* 0xffffff8000007836 */ /* 0x002fca0000000000 */
[----:B------:R-:W-:-:S04]  /*93f0*/  SHF.R.S32.HI R3, RZ, 0x1f, R0 ;  /* 0x0000001fff037819 */ /* 0x000fc80000011400 */
[----:B------:R-:W-:-:S04]  /*9400*/  LEA.HI R20, R3, R0, RZ, 0x3 ;  /* 0x0000000003147211 */ /* 0x000fc800078f18ff */
[----:B------:R-:W-:-:S05]  /*9410*/  SHF.R.S32.HI R3, RZ, 0x3, R20 ;  /* 0x00000003ff037819 */ /* 0x000fca0000011414 */
[----:B0-----:R-:W-:-:S04]  /*9420*/  IMAD R5, R3, 0x40, R2 ;  /* 0x0000004003057824 */ /* 0x001fc800078e0202 */
[----:B------:R-:W-:-:S03]  /*9430*/  IMAD.WIDE R14, R5, 0x2, R14 ;  /* 0x00000002050e7825 */ /* 0x000fc600078e020e */
[C---:B------:R-:W-:Y:S02]  /*9440*/  IADD3 R41, P2, R14.reuse, 0x7000, RZ ;  /* 0x000070000e297810 */ /* 0x040fe40007f5e0ff */
[----:B------:R-:W-:Y:S02]  /*9450*/  IADD3 R33, P0, R14, 0x5000, RZ ;  /* 0x000050000e217810 */ /* 0x000fe40007f1e0ff */
[----:B------:R-:W-:Y:S02]  /*9460*/  LOP3.LUT R40, R41, 0x380, RZ, 0xc0, !PT ;  /* 0x0000038029287812 */ /* 0x000fe400078ec0ff */
[----:B------:R-:W-:Y:S02]  /*9470*/  LOP3.LUT R32, R33, 0x380, RZ, 0xc0, !PT ;  /* 0x0000038021207812 */ /* 0x000fe400078ec0ff */
[----:B------:R-:W-:Y:S02]  /*9480*/  SHF.R.U64 R40, R40, 0x3, RZ ;  /* 0x0000000328287819 */ /* 0x000fe400000012ff */
[----:B------:R-:W-:-:S02]  /*9490*/  IADD3 R37, P1, R14, 0x6000, RZ ;  /* 0x000060000e257810 */ /* 0x000fc40007f3e0ff */
[----:B------:R-:W-:Y:S01]  /*94a0*/  LOP3.LUT R40, R40, R41, RZ, 0x3c, !PT ;  /* 0x0000002928287212 */ /* 0x000fe200078e3cff */
[--C-:B------:R-:W-:Y:S01]  /*94b0*/  IMAD.X R41, RZ, RZ, R15.reuse, P2 ;  /* 0x000000ffff297224 */ /* 0x100fe200010e060f */
[----:B------:R-:W-:Y:S02]  /*94c0*/  IADD3 R69, P2, R14, 0xe000, RZ ;  /* 0x0000e0000e457810 */ /* 0x000fe40007f5e0ff */
[----:B------:R-:W-:Y:S02]  /*94d0*/  SHF.R.U64 R32, R32, 0x3, RZ ;  /* 0x0000000320207819 */ /* 0x000fe400000012ff */
[----:B------:R-:W-:Y:S01]  /*94e0*/  LOP3.LUT R68, R69, 0x380, RZ, 0xc0, !PT ;  /* 0x0000038045447812 */ /* 0x000fe200078ec0ff */
[----:B------:R-:W-:Y:S01]  /*94f0*/  UIMAD UR18, UR18, UR12, URZ ;  /* 0x0000000c121272a4 */ /* 0x000fe2000f8e023f */
[----:B------:R-:W-:Y:S01]  /*9500*/  LOP3.LUT R36, R37, 0x380, RZ, 0xc0, !PT ;  /* 0x0000038025247812 */ /* 0x000fe200078ec0ff */
[----:B------:R-:W-:Y:S01]  /*9510*/  VIADD R87, R2, 0xc0 ;  /* 0x000000c002577836 */ /* 0x000fe20000000000 */
[----:B------:R-:W-:Y:S01]  /*9520*/  SHF.R.U64 R68, R68, 0x3, RZ ;  /* 0x0000000344447819 */ /* 0x000fe200000012ff */
[----:B------:R-:W-:Y:S01]  /*9530*/  UIMAD.WIDE.U32 UR10, UR4, UR12, URZ ;  /* 0x0000000c040a72a5 */ /* 0x000fe2000f8e003f */
[----:B------:R-:W-:Y:S01]  /*9540*/  LOP3.LUT R32, R32, R33, RZ, 0x3c, !PT ;  /* 0x0000002120207212 */ /* 0x000fe200078e3cff */
[--C-:B------:R-:W-:Y:S01]  /*9550*/  IMAD.X R33, RZ, RZ, R15.reuse, P0 ;  /* 0x000000ffff217224 */ /* 0x100fe200000e060f */
[----:B------:R-:W-:Y:S01]  /*9560*/  LOP3.LUT R68, R68, R69, RZ, 0x3c, !PT ;  /* 0x0000004544447212 */ /* 0x000fe200078e3cff */
[----:B------:R-:W-:Y:S01]  /*9570*/  IMAD.X R69, RZ, RZ, R15, P2 ;  /* 0x000000ffff457224 */ /* 0x000fe200010e060f */
[----:B--2---:R-:W-:Y:S01]  /*9580*/  ISETP.NE.AND P2, PT, R82, 0x1, PT ;  /* 0x000000015200780c */ /* 0x004fe20003f45270 */
[----:B------:R-:W-:Y:S01]  /*9590*/  VIADD R89, R2, 0x100 ;  /* 0x0000010002597836 */ /* 0x000fe20000000000 */
[----:B------:R-:W-:-:S02]  /*95a0*/  IADD3 R61, P0, R14, 0xc000, RZ ;  /* 0x0000c0000e3d7810 */ /* 0x000fc40007f1e0ff */
[----:B------:R-:W-:Y:S02]  /*95b0*/  IADD3 R9, P3, R14, 0x1000, RZ ;  /* 0x000010000e097810 */ /* 0x000fe40007f7e0ff */
[----:B------:R-:W-:Y:S02]  /*95c0*/  LOP3.LUT R81, R20, 0xfffffff8, RZ, 0xc0, !PT ;  /* 0xfffffff814517812 */ /* 0x000fe400078ec0ff */
[C---:B------:R-:W-:Y:S02]  /*95d0*/  IADD3 R13, P4, R14.reuse, 0x2000, RZ ;  /* 0x000020000e0d7810 */ /* 0x040fe40007f9e0ff */
[C---:B------:R-:W-:Y:S02]  /*95e0*/  IADD3 R25, P5, R14.reuse, 0x3000, RZ ;  /* 0x000030000e197810 */ /* 0x040fe40007fbe0ff */
[----:B------:R-:W-:Y:S01]  /*95f0*/  IADD3 R29, P6, R14, 0x4000, RZ ;  /* 0x000040000e1d7810 */ /* 0x000fe20007fde0ff */
[----:B------:R-:W0:Y:S01]  /*9600*/  @P2 LDC R77, c[0x0][0xbec] ;  /* 0x0002fb00ff4d2b82 */ /* 0x000e220000000800 */
[----:B------:R-:W-:Y:S01]  /*9610*/  SHF.R.U64 R36, R36, 0x3, RZ ;  /* 0x0000000324247819 */ /* 0x000fe200000012ff */
[----:B------:R-:W-:Y:S01]  /*9620*/  UIMAD UR18, UR4, UR13, UR18 ;  /* 0x0000000d041272a4 */ /* 0x000fe2000f8e0212 */
[----:B------:R-:W-:Y:S01]  /*9630*/  LOP3.LUT R60, R61, 0x380, RZ, 0xc0, !PT ;  /* 0x000003803d3c7812 */ /* 0x000fe200078ec0ff */
[----:B------:R-:W-:Y:S01]  /*9640*/  VIADD R95, R2, 0x140 ;  /* 0x00000140025f7836 */ /* 0x000fe20000000000 */
[----:B------:R-:W-:Y:S01]  /*9650*/  LOP3.LUT R36, R36, R37, RZ, 0x3c, !PT ;  /* 0x0000002524247212 */ /* 0x000fe200078e3cff */
[----:B------:R-:W-:Y:S01]  /*9660*/  IMAD.X R37, RZ, RZ, R15, P1 ;  /* 0x000000ffff257224 */ /* 0x000fe200008e060f */
[----:B------:R-:W-:Y:S01]  /*9670*/  IADD3 R65, P1, R14, 0xd000, RZ ;  /* 0x0000d0000e417810 */ /* 0x000fe20007f3e0ff */
[----:B------:R-:W1:Y:S01]  /*9680*/  @P2 LDC R79, c[0x0][0xbf0] ;  /* 0x0002fc00ff4f2b82 */ /* 0x000e620000000800 */
[----:B------:R-:W-:Y:S01]  /*9690*/  SHF.R.U64 R60, R60, 0x3, RZ ;  /* 0x000000033c3c7819 */ /* 0x000fe200000012ff */
[----:B------:R-:W-:Y:S01]  /*96a0*/  VIADD R97, R2, 0x180 ;  /* 0x0000018002617836 */ /* 0x000fe20000000000 */
[----:B------:R-:W-:Y:S01]  /*96b0*/  LOP3.LUT R8, R9, 0x380, RZ, 0xc0, !PT ;  /* 0x0000038009087812 */ /* 0x000fe200078ec0ff */
[----:B------:R-:W-:Y:S01]  /*96c0*/  IMAD.IADD R0, R0, 0x1, -R81 ;  /* 0x0000000100007824 */ /* 0x000fe200078e0a51 */
[----:B------:R-:W-:Y:S01]  /*96d0*/  LOP3.LUT R64, R65, 0x380, RZ, 0xc0, !PT ;  /* 0x0000038041407812 */ /* 0x000fe200078ec0ff */
[----:B------:R-:W5:Y:S01]  /*96e0*/  LD.E.128 R32, desc[UR50][R32.64] ;  /* 0x0000003220207980 */ /* 0x000f62000c101d00 */
[----:B------:R-:W-:Y:S01]  /*96f0*/  LOP3.LUT R60, R60, R61, RZ, 0x3c, !PT ;  /* 0x0000003d3c3c7212 */ /* 0x000fe200078e3cff */
[----:B------:R-:W-:Y:S01]  /*9700*/  IMAD.X R61, RZ, RZ, R15, P0 ;  /* 0x000000ffff3d7224 */ /* 0x000fe200000e060f */
[----:B------:R-:W-:Y:S01]  /*9710*/  ISETP.GE.AND P0, PT, R185, UR14, PT ;  /* 0x0000000eb9007c0c */ /* 0x000fe2000bf06270 */
[----:B------:R-:W5:Y:S01]  /*9720*/  LD.E.128 R40, desc[UR50][R40.64] ;  /* 0x0000003228287980 */ /* 0x000f62000c101d00 */
[----:B------:R-:W-:Y:S01]  /*9730*/  SHF.R.U64 R8, R8, 0x3, RZ ;  /* 0x0000000308087819 */ /* 0x000fe200000012ff */
[----:B------:R-:W-:Y:S01]  /*9740*/  ULDC.64 UR12, c[0x0][0xae8] ;  /* 0x0002ba00000c7ab9 */ /* 0x000fe20000000a00 */
[----:B------:R-:W-:Y:S01]  /*9750*/  SHF.R.U64 R64, R64, 0x3, RZ ;  /* 0x0000000340407819 */ /* 0x000fe200000012ff */
[----:B------:R-:W-:Y:S01]  /*9760*/  IMAD.U32 R81, RZ, RZ, UR43 ;  /* 0x0000002bff517e24 */ /* 0x000fe2000f8e00ff */
[----:B------:R-:W-:Y:S01]  /*9770*/  SEL R76, RZ, 0xffffffff, P0 ;  /* 0xffffffffff4c7807 */ /* 0x000fe20000000000 */
[----:B------:R-:W-:Y:S01]  /*9780*/  IMAD R0, R0, 0x20, R3 ;  /* 0x0000002000007824 */ /* 0x000fe200078e0203 */
[----:B------:R-:W-:Y:S01]  /*9790*/  LOP3.LUT R8, R8, R9, RZ, 0x3c, !PT ;  /* 0x0000000908087212 */ /* 0x000fe200078e3cff */
[--C-:B------:R-:W-:Y:S01]  /*97a0*/  IMAD.X R9, RZ, RZ, R15.reuse, P3 ;  /* 0x000000ffff097224 */ /* 0x100fe200018e060f */
[----:B------:R-:W-:Y:S01]  /*97b0*/  ISETP.GE.AND P0, PT, R184, UR14, PT ;  /* 0x0000000eb8007c0c */ /* 0x000fe2000bf06270 */
[----:B------:R-:W5:Y:S01]  /*97c0*/  LD.E.128 R68, desc[UR50][R68.64] ;  /* 0x0000003244447980 */ /* 0x000f62000c101d00 */
[----:B------:R-:W-:Y:S01]  /*97d0*/  LOP3.LUT R64, R64, R65, RZ, 0x3c, !PT ;  /* 0x0000004140407212 */ /* 0x000fe200078e3cff */
[----:B------:R-:W-:Y:S01]  /*97e0*/  IMAD.X R65, RZ, RZ, R15, P1 ;  /* 0x000000ffff417224 */ /* 0x000fe200008e060f */
[----:B------:R-:W-:Y:S01]  /*97f0*/  IADD3 R45, P3, R14, 0x8000, RZ ;  /* 0x000080000e2d7810 */ /* 0x000fe20007f7e0ff */
[----:B------:R-:W-:Y:S01]  /*9800*/  IMAD.SHL.U32 R76, R76, 0x2, RZ ;  /* 0x000000024c4c7824 */ /* 0x000fe200078e00ff */
[----:B------:R-:W-:-:S02]  /*9810*/  ISETP.GE.AND P1, PT, R2, UR14, PT ;  /* 0x0000000e02007c0c */ /* 0x000fc4000bf26270 */
[----:B------:R-:W-:Y:S02]  /*9820*/  LOP3.LUT R12, R13, 0x380, RZ, 0xc0, !PT ;  /* 0x000003800d0c7812 */ /* 0x000fe400078ec0ff */
[----:B------:R-:W-:Y:S02]  /*9830*/  LOP3.LUT R24, R25, 0x380, RZ, 0xc0, !PT ;  /* 0x0000038019187812 */ /* 0x000fe400078ec0ff */
[----:B------:R-:W-:Y:S01]  /*9840*/  LOP3.LUT R28, R29, 0x380, RZ, 0xc0, !PT ;  /* 0x000003801d1c7812 */ /* 0x000fe200078ec0ff */
[----:B------:R-:W-:Y:S01]  /*9850*/  UIADD3 UR11, UR11, UR18, URZ ;  /* 0x000000120b0b7290 */ /* 0x000fe2000fffe03f */
[----:B------:R-:W-:Y:S01]  /*9860*/  SEL R20, RZ, 0xffffffff, P0 ;  /* 0xffffffffff147807 */ /* 0x000fe20000000000 */
[----:B------:R-:W-:Y:S01]  /*9870*/  IMAD R80, R81, 0x40, R0 ;  /* 0x0000004051507824 */ /* 0x000fe200078e0200 */
[----:B------:R-:W-:Y:S01]  /*9880*/  ISETP.GE.AND P0, PT, R87, UR14, PT ;  /* 0x0000000e57007c0c */ /* 0x000fe2000bf06270 */
[----:B------:R-:W-:Y:S01]  /*9890*/  USHF.R.S32.HI UR4, URZ, 0x1f, UR9 ;  /* 0x0000001f3f047899 */ /* 0x000fe20008011409 */
[----:B------:R-:W-:Y:S01]  /*98a0*/  LOP3.LUT R44, R45, 0x380, RZ, 0xc0, !PT ;  /* 0x000003802d2c7812 */ /* 0x000fe200078ec0ff */
[----:B------:R-:W5:Y:S01]  /*98b0*/  LD.E.128 R8, desc[UR50][R8.64] ;  /* 0x0000003208087980 */ /* 0x000f62000c101d00 */
[----:B------:R-:W-:Y:S01]  /*98c0*/  SEL R21, RZ, 0x1, P1 ;  /* 0x00000001ff157807 */ /* 0x000fe20000800000 */
[----:B------:R-:W-:Y:S01]  /*98d0*/  IMAD.SHL.U32 R20, R20, 0x4, RZ ;  /* 0x0000000414147824 */ /* 0x000fe200078e00ff */
[----:B------:R-:W-:Y:S01]  /*98e0*/  SHF.R.U64 R12, R12, 0x3, RZ ;  /* 0x000000030c0c7819 */ /* 0x000fe200000012ff */
[----:B------:R-:W5:Y:S01]  /*98f0*/  LD.E.128 R36, desc[UR50][R36.64] ;  /* 0x0000003224247980 */ /* 0x000f62000c101d00 */
[----:B------:R-:W-:-:S02]  /*9900*/  SHF.R.U64 R24, R24, 0x3, RZ ;  /* 0x0000000318187819 */ /* 0x000fc400000012ff */
[----:B------:R-:W-:Y:S01]  /*9910*/  SHF.R.U64 R28, R28, 0x3, RZ ;  /* 0x000000031c1c7819 */ /* 0x000fe200000012ff */
[----:B------:R-:W5:Y:S01]  /*9920*/  LD.E.128 R60, desc[UR50][R60.64] ;  /* 0x000000323c3c7980 */ /* 0x000f62000c101d00 */
[----:B------:R-:W-:Y:S02]  /*9930*/  SEL R0, RZ, 0xffffffff, P0 ;  /* 0xffffffffff007807 */ /* 0x000fe40000000000 */
[----:B------:R-:W-:Y:S01]  /*9940*/  SHF.R.U64 R44, R44, 0x3, RZ ;  /* 0x000000032c2c7819 */ /* 0x000fe200000012ff */
[----:B------:R-:W-:Y:S01]  /*9950*/  UIMAD.WIDE.U32 UR10, UR42, UR12, UR10 ;  /* 0x0000000c2a0a72a5 */ /* 0x000fe2000f8e000a */
[----:B------:R-:W-:Y:S01]  /*9960*/  LOP3.LUT R21, R76, 0x2, R21, 0xe2, !PT ;  /* 0x000000024c157812 */ /* 0x000fe200078ee215 */
[----:B------:R-:W5:Y:S01]  /*9970*/  LD.E.128 R64, desc[UR50][R64.64] ;  /* 0x0000003240407980 */ /* 0x000f62000c101d00 */
[----:B------:R-:W-:Y:S01]  /*9980*/  ISETP.GE.AND P0, PT, R89, UR14, PT ;  /* 0x0000000e59007c0c */ /* 0x000fe2000bf06270 */
[----:B------:R-:W-:Y:S01]  /*9990*/  IMAD.SHL.U32 R76, R0, 0x8, RZ ;  /* 0x00000008004c7824 */ /* 0x000fe200078e00ff */
        /* <DEDUP_REMOVED lines=8> */
[----:B------:R-:W-:Y:S01]  /*9a20*/  IADD3 R49, P4, R14, 0x9000, RZ ;  /* 0x000090000e317810 */ /* 0x000fe20007f9e0ff */
[----:B0-----:R-:W-:Y:S01]  /*9a30*/  @P2 IMAD.HI.U32 R0, R80, R77, RZ ;  /* 0x0000004d50002227 */ /* 0x001fe200078e00ff */
[C---:B------:R-:W-:Y:S01]  /*9a40*/  IADD3 R53, P5, R14.reuse, 0xa000, RZ ;  /* 0x0000a0000e357810 */ /* 0x040fe20007fbe0ff */
[----:B------:R-:W-:Y:S01]  /*9a50*/  UIMAD UR11, UR42, UR13, UR11 ;  /* 0x0000000d2a0b72a4 */ /* 0x000fe2000f8e020b */
[----:B------:R-:W-:Y:S01]  /*9a60*/  IADD3 R57, P6, R14, 0xb000, RZ ;  /* 0x0000b0000e397810 */ /* 0x000fe20007fde0ff */
[----:B------:R-:W5:Y:S01]  /*9a70*/  LD.E.128 R24, desc[UR50][R24.64] ;  /* 0x0000003218187980 */ /* 0x000f62000c101d00 */
[----:B------:R-:W-:Y:S01]  /*9a80*/  LOP3.LUT R21, R20, 0x4, R21, 0xe2, !PT ;  /* 0x0000000414157812 */ /* 0x000fe200078ee215 */
[----:B------:R-:W-:Y:S01]  /*9a90*/  ULDC.64 UR12, c[0x0][0xaf0] ;  /* 0x0002bc00000c7ab9 */ /* 0x000fe20000000a00 */
[----:B------:R-:W-:Y:S01]  /*9aa0*/  IADD3 R7, P3, R14, 0xf000, RZ ;  /* 0x0000f0000e077810 */ /* 0x000fe20007f7e0ff */
[----:B------:R-:W5:Y:S01]  /*9ab0*/  LD.E.128 R28, desc[UR50][R28.64] ;  /* 0x000000321c1c7980 */ /* 0x000f62000c101d00 */
[----:B------:R-:W-:Y:S01]  /*9ac0*/  SEL R20, RZ, 0xffffffff, P0 ;  /* 0xffffffffff147807 */ /* 0x000fe20000000000 */
[----:B------:R-:W-:Y:S01]  /*9ad0*/  UIMAD UR4, UR4, UR12, URZ ;  /* 0x0000000c040472a4 */ /* 0x000fe2000f8e023f */
[----:B------:R-:W-:Y:S01]  /*9ae0*/  LOP3.LUT R48, R49, 0x380, RZ, 0xc0, !PT ;  /* 0x0000038031307812 */ /* 0x000fe200078ec0ff */
[----:B------:R-:W-:Y:S01]  /*9af0*/  IMAD.MOV.U32 R77, RZ, RZ, R80 ;  /* 0x000000ffff4d7224 */ /* 0x000fe200078e0050 */
[----:B------:R-:W-:Y:S01]  /*9b00*/  LOP3.LUT R52, R53, 0x380, RZ, 0xc0, !PT ;  /* 0x0000038035347812 */ /* 0x000fe200078ec0ff */
[----:B------:R-:W5:Y:S01]  /*9b10*/  LD.E.128 R44, desc[UR50][R44.64] ;  /* 0x000000322c2c7980 */ /* 0x000f62000c101d00 */
[----:B------:R-:W-:-:S02]  /*9b20*/  LOP3.LUT R56, R57, 0x380, RZ, 0xc0, !PT ;  /* 0x0000038039387812 */ /* 0x000fc400078ec0ff */
[----:B------:R-:W-:Y:S01]  /*9b30*/  LOP3.LUT R5, R14, 0x380, RZ, 0xc0, !PT ;  /* 0x000003800e057812 */ /* 0x000fe200078ec0ff */
[----:B------:R-:W-:Y:S01]  /*9b40*/  UIMAD.WIDE.U32 UR10, UR9, UR12, UR10 ;  /* 0x0000000c090a72a5 */ /* 0x000fe2000f8e000a */
[----:B------:R-:W-:Y:S01]  /*9b50*/  LOP3.LUT R6, R7, 0x380, RZ, 0xc0, !PT ;  /* 0x0000038007067812 */ /* 0x000fe200078ec0ff */
[----:B------:R-:W-:Y:S01]  /*9b60*/  IMAD.X R73, RZ, RZ, R15, P3 ;  /* 0x000000ffff497224 */ /* 0x000fe200018e060f */
[----:B-1----:R-:W-:Y:S01]  /*9b70*/  @P2 SHF.R.U32.HI R77, RZ, R79, R0 ;  /* 0x0000004fff4d2219 */ /* 0x002fe20000011600 */
[----:B------:R-:W-:Y:S01]  /*9b80*/  IMAD.SHL.U32 R79, R20, 0x10, RZ ;  /* 0x00000010144f7824 */ /* 0x000fe200078e00ff */
[----:B------:R-:W-:Y:S01]  /*9b90*/  LOP3.LUT R76, R76, 0x8, R21, 0xe2, !PT ;  /* 0x000000084c4c7812 */ /* 0x000fe200078ee215 */
[----:B------:R-:W-:Y:S01]  /*9ba0*/  UIMAD UR4, UR9, UR13, UR4 ;  /* 0x0000000d090472a4 */ /* 0x000fe2000f8e0204 */
[----:B------:R-:W-:Y:S02]  /*9bb0*/  SHF.R.U64 R48, R48, 0x3, RZ ;  /* 0x0000000330307819 */ /* 0x000fe400000012ff */
[----:B------:R-:W-:-:S02]  /*9bc0*/  SHF.R.U64 R52, R52, 0x3, RZ ;  /* 0x0000000334347819 */ /* 0x000fc400000012ff */
[----:B------:R-:W-:Y:S02]  /*9bd0*/  SHF.R.U64 R56, R56, 0x3, RZ ;  /* 0x0000000338387819 */ /* 0x000fe400000012ff */
[----:B------:R-:W-:Y:S02]  /*9be0*/  SHF.R.U64 R5, R5, 0x3, RZ ;  /* 0x0000000305057819 */ /* 0x000fe400000012ff */
[----:B------:R-:W-:Y:S01]  /*9bf0*/  SHF.R.U64 R6, R6, 0x3, RZ ;  /* 0x0000000306067819 */ /* 0x000fe200000012ff */
[----:B------:R-:W-:Y:S01]  /*9c00*/  UIADD3 UR4, UR11, UR4, URZ ;  /* 0x000000040b047290 */ /* 0x000fe2000fffe03f */
[----:B------:R-:W-:Y:S01]  /*9c10*/  LOP3.LUT R76, R79, 0x10, R76, 0xe2, !PT ;  /* 0x000000104f4c7812 */ /* 0x000fe200078ee24c */
[----:B------:R-:W-:Y:S01]  /*9c20*/  IMAD.MOV R79, RZ, RZ, -R77 ;  /* 0x000000ffff4f7224 */ /* 0x000fe200078e0a4d */
[----:B------:R-:W-:Y:S02]  /*9c30*/  ISETP.GE.AND P0, PT, R95, UR14, PT ;  /* 0x0000000e5f007c0c */ /* 0x000fe4000bf06270 */
[----:B------:R-:W-:Y:S01]  /*9c40*/  LOP3.LUT R48, R48, R49, RZ, 0x3c, !PT ;  /* 0x0000003130307212 */ /* 0x000fe200078e3cff */
[--C-:B------:R-:W-:Y:S01]  /*9c50*/  IMAD.X R49, RZ, RZ, R15.reuse, P4 ;  /* 0x000000ffff317224 */ /* 0x100fe200020e060f */
[----:B------:R-:W-:Y:S01]  /*9c60*/  LOP3.LUT R52, R52, R53, RZ, 0x3c, !PT ;  /* 0x0000003534347212 */ /* 0x000fe200078e3cff */
[--C-:B------:R-:W-:Y:S01]  /*9c70*/  IMAD.X R53, RZ, RZ, R15.reuse, P5 ;  /* 0x000000ffff357224 */ /* 0x100fe200028e060f */
[----:B------:R-:W-:Y:S01]  /*9c80*/  LOP3.LUT R56, R56, R57, RZ, 0x3c, !PT ;  /* 0x0000003938387212 */ /* 0x000fe200078e3cff */
[--C-:B------:R-:W-:Y:S01]  /*9c90*/  IMAD.X R57, RZ, RZ, R15.reuse, P6 ;  /* 0x000000ffff397224 */ /* 0x100fe200030e060f */
[----:B------:R-:W-:Y:S01]  /*9ca0*/  LOP3.LUT R4, R5, R14, RZ, 0x3c, !PT ;  /* 0x0000000e05047212 */ /* 0x000fe200078e3cff */
[----:B------:R-:W-:Y:S01]  /*9cb0*/  IMAD.MOV.U32 R5, RZ, RZ, R15 ;  /* 0x000000ffff057224 */ /* 0x000fe200078e000f */
[----:B------:R-:W-:-:S02]  /*9cc0*/  LOP3.LUT R72, R6, R7, RZ, 0x3c, !PT ;  /* 0x0000000706487212 */ /* 0x000fc400078e3cff */
[----:B------:R-:W-:Y:S01]  /*9cd0*/  SHF.R.S32.HI R78, RZ, 0x1f, R77 ;  /* 0x0000001fff4e7819 */ /* 0x000fe2000001144d */
[----:B------:R-:W-:Y:S01]  /*9ce0*/  IMAD.U32 R20, RZ, RZ, UR10 ;  /* 0x0000000aff147e24 */ /* 0x000fe2000f8e00ff */
[----:B------:R-:W-:Y:S01]  /*9cf0*/  SEL R0, RZ, 0xffffffff, P0 ;  /* 0xffffffffff007807 */ /* 0x000fe20000000000 */
[----:B------:R-:W-:Y:S01]  /*9d00*/  IMAD.U32 R21, RZ, RZ, UR11 ;  /* 0x0000000bff157e24 */ /* 0x000fe2000f8e00ff */
[----:B------:R-:W-:Y:S01]  /*9d10*/  ULDC.64 UR10, c[0x0][0xae0] ;  /* 0x0002b800000a7ab9 */ /* 0x000fe20000000a00 */
[----:B------:R-:W-:Y:S01]  /*9d20*/  IMAD R79, R82, R79, R80 ;  /* 0x0000004f524f7224 */ /* 0x000fe200078e0250 */
[----:B------:R-:W5:Y:S01]  /*9d30*/  LD.E.128 R4, desc[UR50][R4.64] ;  /* 0x0000003204047980 */ /* 0x000f62000c101d00 */
[----:B------:R-:W-:Y:S02]  /*9d40*/  IMAD.U32 R21, RZ, RZ, UR4 ;  /* 0x00000004ff157e24 */ /* 0x000fe4000f8e00ff */
[----:B------:R-:W-:Y:S01]  /*9d50*/  IMAD R78, R78, UR10, RZ ;  /* 0x0000000a4e4e7c24 */ /* 0x000fe2000f8e02ff */
[----:B------:R-:W5:Y:S01]  /*9d60*/  LD.E.128 R12, desc[UR50][R12.64] ;  /* 0x000000320c0c7980 */ /* 0x000f62000c101d00 */
[----:B------:R-:W-:Y:S01]  /*9d70*/  IMAD.SHL.U32 R83, R0, 0x20, RZ ;  /* 0x0000002000537824 */ /* 0x000fe200078e00ff */
[----:B------:R-:W-:-:S02]  /*9d80*/  ISETP.GE.AND P0, PT, R97, UR14, PT ;  /* 0x0000000e61007c0c */ /* 0x000fc4000bf06270 */
[----:B------:R-:W5:Y:S01]  /*9d90*/  LD.E.128 R48, desc[UR50][R48.64] ;  /* 0x0000003230307980 */ /* 0x000f62000c101d00 */
[----:B------:R-:W-:-:S03]  /*9da0*/  SHF.R.S32.HI R0, RZ, 0x1f, R79 ;  /* 0x0000001fff007819 */ /* 0x000fc6000001144f */
[----:B------:R-:W5:Y:S01]  /*9db0*/  LD.E.128 R52, desc[UR50][R52.64] ;  /* 0x0000003234347980 */ /* 0x000f62000c101d00 */
[----:B------:R-:W-:-:S03]  /*9dc0*/  IMAD.WIDE.U32 R20, R77, UR10, R20 ;  /* 0x0000000a4d147c25 */ /* 0x000fc6000f8e0014 */
[----:B------:R-:W5:Y:S01]  /*9dd0*/  LD.E.128 R56, desc[UR50][R56.64] ;  /* 0x0000003238387980 */ /* 0x000f62000c101d00 */
[----:B------:R-:W-:Y:S01]  /*9de0*/  IMAD R81, R77, UR11, R78 ;  /* 0x0000000b4d517c24 */ /* 0x000fe2000f8e024e */
[----:B------:R-:W-:Y:S02]  /*9df0*/  ULDC.64 UR10, c[0x0][0xad8] ;  /* 0x0002b600000a7ab9 */ /* 0x000fe40000000a00 */
[----:B------:R-:W5:Y:S01]  /*9e00*/  LD.E.128 R72, desc[UR50][R72.64] ;  /* 0x0000003248487980 */ /* 0x000f62000c101d00 */
[----:B------:R-:W-:Y:S01]  /*9e10*/  VIADD R93, R2, 0x1c0 ;  /* 0x000001c0025d7836 */ /* 0x000fe20000000000 */
[----:B------:R-:W-:Y:S01]  /*9e20*/  @!PT LDS RZ, [RZ] ;  /* 0x00000000fffff984 */ /* 0x000fe20000000800 */
[----:B------:R-:W-:Y:S01]  /*9e30*/  @!PT LDS RZ, [RZ] ;  /* 0x00000000fffff984 */ /* 0x000fe20000000800 */
[----:B------:R-:W-:Y:S01]  /*9e40*/  @!PT LDS RZ, [RZ] ;  /* 0x00000000fffff984 */ /* 0x000fe20000000800 */
[----:B------:R-:W-:Y:S01]  /*9e50*/  @!PT LDS RZ, [RZ] ;  /* 0x00000000fffff984 */ /* 0x000fe20000000800 */
[----:B------:R0:W-:Y:S06]  /*9e60*/  MEMBAR.ALL.CTA ;  /* 0x0000000000007992 */ /* 0x0001ec0000008000 */
[----:B0-----:R-:W0:Y:S01]  /*9e70*/  FENCE.VIEW.ASYNC.S ;  /* 0x00000000000073c6 */ /* 0x001e220000000000 */
[----:B------:R-:W-:Y:S01]  /*9e80*/  IMAD.U32 R90, RZ, RZ, UR43 ;  /* 0x0000002bff5a7e24 */ /* 0x000fe2000f8e00ff */
[----:B------:R-:W-:Y:S01]  /*9e90*/  LOP3.LUT R76, R83, 0x20, R76, 0xe2, !PT ;  /* 0x00000020534c7812 */ /* 0x000fe200078ee24c */
[----:B------:R-:W-:Y:S01]  /*9ea0*/  IMAD.IADD R21, R21, 0x1, R81 ;  /* 0x0000000115157824 */ /* 0x000fe200078e0251 */
[----:B------:R-:W-:Y:S01]  /*9eb0*/  SEL R77, RZ, 0x40, P0 ;  /* 0x00000040ff4d7807 */ /* 0x000fe20000000000 */
[----:B------:R-:W-:Y:S01]  /*9ec0*/  IMAD R78, R0, UR10, RZ ;  /* 0x0000000a004e7c24 */ /* 0x000fe2000f8e02ff */
[----:B------:R-:W-:Y:S01]  /*9ed0*/  ISETP.GE.AND P0, PT, R93, UR14, PT ;  /* 0x0000000e5d007c0c */ /* 0x000fe2000bf06270 */
[----:B------:R-:W-:-:S02]  /*9ee0*/  IMAD R90, R90, 0x40, R3 ;  /* 0x000000405a5a7824 */ /* 0x000fc400078e0203 */
[----:B------:R-:W-:Y:S01]  /*9ef0*/  IMAD R91, R82, UR8, RZ ;  /* 0x00000008525b7c24 */ /* 0x000fe2000f8e02ff */
[----:B------:R-:W-:Y:S01]  /*9f00*/  LOP3.LUT R0, R76, R77, RZ, 0xfc, !PT ;  /* 0x0000004d4c007212 */ /* 0x000fe200078efcff */
[C---:B------:R-:W-:Y:S01]  /*9f10*/  IMAD R77, R79.reuse, UR11, R78 ;  /* 0x0000000b4f4d7c24 */ /* 0x040fe2000f8e024e */
[----:B------:R-:W-:Y:S01]  /*9f20*/  UIADD3 UR4, UR39, 0x28c20, URZ ;  /* 0x00028c2027047890 */ /* 0x000fe2000fffe03f */
[----:B------:R-:W-:Y:S01]  /*9f30*/  IMAD.WIDE.U32 R20, R79, UR10, R20 ;  /* 0x0000000a4f147c25 */ /* 0x000fe2000f8e0014 */
[----:B------:R-:W-:Y:S01]  /*9f40*/  SEL R3, RZ, 0x80, P0 ;  /* 0x00000080ff037807 */ /* 0x000fe20000000000 */
[----:B------:R-:W-:Y:S01]  /*9f50*/  ULDC.64 UR10, c[0x0][0xa80] ;  /* 0x0002a000000a7ab9 */ /* 0x000fe20000000a00 */
[----:B------:R-:W-:Y:S01]  /*9f60*/  ISETP.GE.AND P0, PT, R90, R91, PT ;  /* 0x0000005b5a00720c */ /* 0x000fe20003f06270 */
[----:B------:R-:W-:Y:S01]  /*9f70*/  IMAD.IADD R21, R21, 0x1, R77 ;  /* 0x0000000115157824 */ /* 0x000fe200078e024d */
[----:B------:R-:W-:Y:S01]  /*9f80*/  UPRMT UR4, URZ, 0x654, UR4 ;  /* 0x000006543f047896 */ /* 0x000fe20008000004 */
[----:B------:R-:W-:-:S04]  /*9f90*/  LEA R86, P1, R20, UR10, 0x1 ;  /* 0x0000000a14567c11 */ /* 0x000fc8000f8208ff */
[----:B------:R-:W-:Y:S01]  /*9fa0*/  LEA.HI.X R88, R20, UR11, R21, 0x1, P1 ;  /* 0x0000000b14587c11 */ /* 0x000fe200088f0c15 */
[----:B------:R-:W-:Y:S01]  /*9fb0*/  BSSY B1, `(.L_x_3596) ;  /* 0x000002c000017945 */ /* 0x000fe20003800000 */
[----:B0-----:R0:W1:Y:S02]  /*9fc0*/  SHFL.IDX PT, R20, R86, RZ, 0x181f ;  /* 0x00181fff56147589 */ /* 0x00106400000e0000 */
[----:B------:R-:W-:Y:S02]  /*9fd0*/  SYNCS.ARRIVE.TRANS64.RED.A1T0 RZ, [UR4], RZ ;  /* 0x000000ffffff79a7 */ /* 0x000fe40008100404 */
[----:B------:R0:W2:Y:S01]  /*9fe0*/  SHFL.IDX PT, R21, R88, RZ, 0x181f ;  /* 0x00181fff58157589 */ /* 0x0000a200000e0000 */
[----:B------:R-:W-:Y:S02]  /*9ff0*/  LOP3.LUT R3, R0, R3, RZ, 0xfc, !PT ;  /* 0x0000000300037212 */ /* 0x000fe400078efcff */
[----:B------:R-:W-:Y:S01]  /*a000*/  SHF.R.S32.HI R152, RZ, 0x1f, R185 ;  /* 0x0000001fff987819 */ /* 0x000fe200000114b9 */
[----:B------:R-:W-:Y:S06]  /*a010*/  @P0 BRA `(.L_x_3597) ;  /* 0x0000000000940947 */ /* 0x000fec0003800000 */
[----:B------:R-:W-:Y:S02]  /*a020*/  ISETP.GE.AND P1, PT, R185, UR14, PT ;  /* 0x0000000eb9007c0c */ /* 0x000fe4000bf26270 */
[----:B------:R-:W-:Y:S02]  /*a030*/  ISETP.GE.AND P0, PT, R2, UR14, PT ;  /* 0x0000000e02007c0c */ /* 0x000fe4000bf06270 */
[----:B------:R-:W-:Y:S02]  /*a040*/  ISETP.GE.AND P4, PT, R184, UR14, PT ;  /* 0x0000000eb8007c0c */ /* 0x000fe4000bf86270 */
[----:B------:R-:W-:Y:S02]  /*a050*/  ISETP.GE.AND P3, PT, R87, UR14, PT ;  /* 0x0000000e57007c0c */ /* 0x000fe4000bf66270 */
[----:B------:R-:W-:Y:S02]  /*a060*/  SHF.R.S32.HI R81, RZ, 0x1f, R184 ;  /* 0x0000001fff517819 */ /* 0x000fe400000114b8 */
[----:B------:R-:W-:-:S02]  /*a070*/  SHF.R.S32.HI R83, RZ, 0x1f, R87 ;  /* 0x0000001fff537819 */ /* 0x000fc40000011457 */
[----:B------:R-:W-:Y:S02]  /*a080*/  SHF.R.S32.HI R85, RZ, 0x1f, R89 ;  /* 0x0000001fff557819 */ /* 0x000fe40000011459 */
[CC--:B-1----:R-:W-:Y:S01]  /*a090*/  @!P1 LEA R76, P2, R185.reuse, R20.reuse, 0x1 ;  /* 0x00000014b94c9211 */ /* 0x0c2fe200078408ff */
[----:B--2---:R-:W-:Y:S02]  /*a0a0*/  @!P0 IMAD.WIDE R78, R2, 0x2, R20 ;  /* 0x00000002024e8825 */ /* 0x004fe400078e0214 */
[----:B------:R-:W-:Y:S02]  /*a0b0*/  @!P4 LEA R80, P5, R184, R20, 0x1 ;  /* 0x00000014b850c211 */ /* 0x000fe400078a08ff */
[----:B------:R-:W-:Y:S01]  /*a0c0*/  @!P1 LEA.HI.X R77, R185, R21, R152, 0x1, P2 ;  /* 0x00000015b94d9211 */ /* 0x000fe200010f0c98 */
[----:B-----5:R1:W-:Y:S01]  /*a0d0*/  @!P0 ST.E.128 desc[UR50][R78.64], R4 ;  /* 0x000000044e008985 */ /* 0x0203e2000c101d32 */
[----:B------:R-:W-:Y:S02]  /*a0e0*/  ISETP.GE.AND P2, PT, R89, UR14, PT ;  /* 0x0000000e59007c0c */ /* 0x000fe4000bf46270 */
[----:B------:R-:W-:Y:S01]  /*a0f0*/  LOP3.LUT P0, RZ, R0, 0x40, RZ, 0xc0, !PT ;  /* 0x0000004000ff7812 */ /* 0x000fe2000780c0ff */
[----:B------:R2:W-:Y:S01]  /*a100*/  @!P1 ST.E.128 desc[UR50][R76.64], R12 ;  /* 0x0000000c4c009985 */ /* 0x0005e2000c101d32 */
[----:B------:R-:W-:-:S02]  /*a110*/  ISETP.GE.AND P1, PT, R95, UR14, PT ;  /* 0x0000000e5f007c0c */ /* 0x000fc4000bf26270 */
[CC--:B------:R-:W-:Y:S02]  /*a120*/  @!P3 LEA R82, P6, R87.reuse, R20.reuse, 0x1 ;  /* 0x000000145752b211 */ /* 0x0c0fe400078c08ff */
[-C--:B------:R-:W-:Y:S02]  /*a130*/  @!P4 LEA.HI.X R81, R184, R21.reuse, R81, 0x1, P5 ;  /* 0x00000015b851c211 */ /* 0x080fe400028f0c51 */
[-C--:B------:R-:W-:Y:S02]  /*a140*/  @!P3 LEA.HI.X R83, R87, R21.reuse, R83, 0x1, P6 ;  /* 0x000000155753b211 */ /* 0x080fe400030f0c53 */
[----:B------:R-:W-:Y:S01]  /*a150*/  LOP3.LUT P6, RZ, R3, 0x80, RZ, 0xc0, !PT ;  /* 0x0000008003ff7812 */ /* 0x000fe200078cc0ff */
[----:B------:R3:W-:Y:S01]  /*a160*/  @!P4 ST.E.128 desc[UR50][R80.64], R28 ;  /* 0x0000001c5000c985 */ /* 0x0007e2000c101d32 */
[C---:B------:R-:W-:Y:S02]  /*a170*/  @!P2 LEA R84, P5, R89.reuse, R20, 0x1 ;  /* 0x000000145954a211 */ /* 0x040fe400078a08ff */
[----:B-1----:R-:W-:Y:S01]  /*a180*/  SHF.R.S32.HI R5, RZ, 0x1f, R95 ;  /* 0x0000001fff057819 */ /* 0x002fe2000001145f */
[----:B------:R3:W-:Y:S01]  /*a190*/  @!P3 ST.E.128 desc[UR50][R82.64], R36 ;  /* 0x000000245200b985 */ /* 0x0007e2000c101d32 */
[----:B------:R-:W-:-:S02]  /*a1a0*/  @!P2 LEA.HI.X R85, R89, R21, R85, 0x1, P5 ;  /* 0x000000155955a211 */ /* 0x000fc400028f0c55 */
[CC--:B------:R-:W-:Y:S02]  /*a1b0*/  @!P1 LEA R4, P5, R95.reuse, R20.reuse, 0x1 ;  /* 0x000000145f049211 */ /* 0x0c0fe400078a08ff */
[----:B------:R-:W-:Y:S01]  /*a1c0*/  SHF.R.S32.HI R7, RZ, 0x1f, R97 ;  /* 0x0000001fff077819 */ /* 0x000fe20000011461 */
[----:B------:R3:W-:Y:S01]  /*a1d0*/  @!P2 ST.E.128 desc[UR50][R84.64], R44 ;  /* 0x0000002c5400a985 */ /* 0x0007e2000c101d32 */
[-C--:B------:R-:W-:Y:S02]  /*a1e0*/  @!P1 LEA.HI.X R5, R95, R21.reuse, R5, 0x1, P5 ;  /* 0x000000155f059211 */ /* 0x080fe400028f0c05 */
[C---:B------:R-:W-:Y:S02]  /*a1f0*/  @P0 LEA R6, P5, R97.reuse, R20, 0x1 ;  /* 0x0000001461060211 */ /* 0x040fe400078a08ff */
[----:B--2---:R-:W-:Y:S01]  /*a200*/  SHF.R.S32.HI R13, RZ, 0x1f, R93 ;  /* 0x0000001fff0d7819 */ /* 0x004fe2000001145d */
[----:B------:R3:W-:Y:S01]  /*a210*/  @!P1 ST.E.128 desc[UR50][R4.64], R52 ;  /* 0x0000003404009985 */ /* 0x0007e2000c101d32 */
[----:B------:R-:W-:-:S02]  /*a220*/  @P0 LEA.HI.X R7, R97, R21, R7, 0x1, P5 ;  /* 0x0000001561070211 */ /* 0x000fc400028f0c07 */
[----:B------:R-:W-:-:S03]  /*a230*/  @P6 LEA R12, P5, R93, R20, 0x1 ;  /* 0x000000145d0c6211 */ /* 0x000fc600078a08ff */
[----:B------:R3:W-:Y:S01]  /*a240*/  @P0 ST.E.128 desc[UR50][R6.64], R60 ;  /* 0x0000003c06000985 */ /* 0x0007e2000c101d32 */
[----:B------:R-:W-:-:S05]  /*a250*/  @P6 LEA.HI.X R13, R93, R21, R13, 0x1, P5 ;  /* 0x000000155d0d6211 */ /* 0x000fca00028f0c0d */
[----:B------:R3:W-:Y:S04]  /*a260*/  @P6 ST.E.128 desc[UR50][R12.64], R68 ;  /* 0x000000440c006985 */ /* 0x0007e8000c101d32 */
.L_x_3597:
[----:B------:R-:W-:Y:S05]  /*a270*/  BSYNC B1 ;  /* 0x0000000000017941 */ /* 0x000fea0003800000 */
.L_x_3596:
[----:B---3-5:R-:W-:Y:S01]  /*a280*/  VIADD R6, R90, 0x20 ;  /* 0x000000205a067836 */ /* 0x028fe20000000000 */
[----:B------:R3:W4:Y:S04]  /*a290*/  SHFL.IDX PT, R5, R88, 0x1, 0x181f ;  /* 0x00381f0058057f89 */ /* 0x00072800000e0000 */
[----:B------:R-:W-:Y:S01]  /*a2a0*/  ISETP.GE.AND P0, PT, R6, R91, PT ;  /* 0x0000005b0600720c */ /* 0x000fe20003f06270 */
[----:B------:R3:W0:-:S12]  /*a2b0*/  SHFL.IDX PT, R4, R86, 0x1, 0x181f ;  /* 0x00381f0056047f89 */ /* 0x00061800000e0000 */
[----:B---3--:R-:W-:Y:S05]  /*a2c0*/  @P0 BRA `(.L_x_3598) ;  /* 0x0000002800180947 */ /* 0x008fea0003800000 */
[----:B------:R-:W-:Y:S02]  /*a2d0*/  ISETP.GE.AND P0, PT, R2, UR14, PT ;  /* 0x0000000e02007c0c */ /* 0x000fe4000bf06270 */
[----:B------:R-:W-:Y:S02]  /*a2e0*/  ISETP.GE.AND P4, PT, R185, UR14, PT ;  /* 0x0000000eb9007c0c */ /* 0x000fe4000bf86270 */
[----:B------:R-:W-:Y:S02]  /*a2f0*/  ISETP.GE.AND P3, PT, R184, UR14, PT ;  /* 0x0000000eb8007c0c */ /* 0x000fe4000bf66270 */
[----:B------:R-:W-:Y:S02]  /*a300*/  ISETP.GE.AND P2, PT, R87, UR14, PT ;  /* 0x0000000e57007c0c */ /* 0x000fe4000bf46270 */
[----:B------:R-:W-:Y:S02]  /*a310*/  ISETP.GE.AND P1, PT, R89, UR14, PT ;  /* 0x0000000e59007c0c */ /* 0x000fe4000bf26270 */
[----:B------:R-:W-:-:S02]  /*a320*/  SHF.R.S32.HI R15, RZ, 0x1f, R184 ;  /* 0x0000001fff0f7819 */ /* 0x000fc400000114b8 */
[----:B--2---:R-:W-:Y:S01]  /*a330*/  SHF.R.S32.HI R21, RZ, 0x1f, R87 ;  /* 0x0000001fff157819 */ /* 0x004fe20000011457 */
[----:B0---4-:R-:W-:Y:S02]  /*a340*/  @!P0 IMAD.WIDE R6, R2, 0x2, R4 ;  /* 0x0000000202068825 */ /* 0x011fe400078e0204 */
[-C--:B------:R-:W-:Y:S02]  /*a350*/  @!P4 LEA R12, P5, R185, R4.reuse, 0x1 ;  /* 0x00000004b90cc211 */ /* 0x080fe400078a08ff */
[-C--:B------:R-:W-:Y:S01]  /*a360*/  @!P3 LEA R14, P6, R184, R4.reuse, 0x1 ;  /* 0x00000004b80eb211 */ /* 0x080fe200078c08ff */
[----:B------:R0:W-:Y:S01]  /*a370*/  @!P0 ST.E.128 desc[UR50][R6.64], R8 ;  /* 0x0000000806008985 */ /* 0x0001e2000c101d32 */
[----:B------:R-:W-:Y:S02]  /*a380*/  ISETP.GE.AND P0, PT, R95, UR14, PT ;  /* 0x0000000e5f007c0c */ /* 0x000fe4000bf06270 */
[----:B------:R-:W-:Y:S02]  /*a390*/  @!P4 LEA.HI.X R13, R185, R5, R152, 0x1, P5 ;  /* 0x00000005b90dc211 */ /* 0x000fe400028f0c98 */
[----:B-1----:R-:W-:-:S02]  /*a3a0*/  @!P2 LEA R20, P5, R87, R4, 0x1 ;  /* 0x000000045714a211 */ /* 0x002fc400078a08ff */
[-C--:B------:R-:W-:Y:S01]  /*a3b0*/  @!P3 LEA.HI.X R15, R184, R5.reuse, R15, 0x1, P6 ;  /* 0x00000005b80fb211 */ /* 0x080fe200030f0c0f */
[----:B------:R3:W-:Y:S01]  /*a3c0*/  @!P4 ST.E.128 desc[UR50][R12.64], R24 ;  /* 0x000000180c00c985 */ /* 0x0007e2000c101d32 */
[----:B------:R-:W-:Y:S02]  /*a3d0*/  LOP3.LUT P6, RZ, R0, 0x40, RZ, 0xc0, !PT ;  /* 0x0000004000ff7812 */ /* 0x000fe400078cc0ff */
[----:B------:R-:W-:Y:S01]  /*a3e0*/  @!P2 LEA.HI.X R21, R87, R5, R21, 0x1, P5 ;  /* 0x000000055715a211 */ /* 0x000fe200028f0c15 */
[----:B------:R3:W-:Y:S01]  /*a3f0*/  @!P3 ST.E.128 desc[UR50][R14.64], R32 ;  /* 0x000000200e00b985 */ /* 0x0007e2000c101d32 */
[----:B------:R-:W-:-:S03]  /*a400*/  SHF.R.S32.HI R0, RZ, 0x1f, R89 ;  /* 0x0000001fff007819 */ /* 0x000fc60000011459 */
[----:B------:R3:W-:Y:S01]  /*a410*/  @!P2 ST.E.128 desc[UR50][R20.64], R40 ;  /* 0x000000281400a985 */ /* 0x0007e2000c101d32 */
[----:B0-----:R-:W-:-:S04]  /*a420*/  @!P1 LEA R6, P5, R89, R4, 0x1 ;  /* 0x0000000459069211 */ /* 0x001fc800078a08ff */
[-C--:B------:R-:W-:Y:S02]  /*a430*/  @!P1 LEA.HI.X R7, R89, R5.reuse, R0, 0x1, P5 ;  /* 0x0000000559079211 */ /* 0x080fe400028f0c00 */
[----:B------:R-:W-:Y:S02]  /*a440*/  SHF.R.S32.HI R0, RZ, 0x1f, R95 ;  /* 0x0000001fff007819 */ /* 0x000fe4000001145f */
[C---:B------:R-:W-:Y:S01]  /*a450*/  @!P0 LEA R8, P5, R95.reuse, R4, 0x1 ;  /* 0x000000045f088211 */ /* 0x040fe200078a08ff */
[----:B------:R3:W-:Y:S03]  /*a460*/  @!P1 ST.E.128 desc[UR50][R6.64], R48 ;  /* 0x0000003006009985 */ /* 0x0007e6000c101d32 */
[----:B------:R-:W-:Y:S02]  /*a470*/  @!P0 LEA.HI.X R9, R95, R5, R0, 0x1, P5 ;  /* 0x000000055f098211 */ /* 0x000fe400028f0c00 */
[----:B------:R-:W-:-:S02]  /*a480*/  SHF.R.S32.HI R0, RZ, 0x1f, R97 ;  /* 0x0000001fff007819 */ /* 0x000fc40000011461 */
[----:B------:R-:W-:Y:S01]  /*a490*/  @P6 LEA R10, P5, R97, R4, 0x1 ;  /* 0x00000004610a6211 */ /* 0x000fe200078a08ff */
[----:B------:R3:W-:Y:S01]  /*a4a0*/  @!P0 ST.E.128 desc[UR50][R8.64], R56 ;  /* 0x0000003808008985 */ /* 0x0007e2000c101d32 */
[----:B------:R-:W-:Y:S02]  /*a4b0*/  LOP3.LUT P0, RZ, R3, 0x80, RZ, 0xc0, !PT ;  /* 0x0000008003ff7812 */ /* 0x000fe4000780c0ff */
[----:B------:R-:W-:-:S05]  /*a4c0*/  @P6 LEA.HI.X R11, R97, R5, R0, 0x1, P5 ;  /* 0x00000005610b6211 */ /* 0x000fca00028f0c00 */
[----:B------:R3:W-:Y:S06]  /*a4d0*/  @P6 ST.E.128 desc[UR50][R10.64], R64 ;  /* 0x000000400a006985 */ /* 0x0007ec000c101d32 */
[----:B------:R-:W-:Y:S05]  /*a4e0*/  @!P0 BRA `(.L_x_3598) ;  /* 0x0000002400908947 */ /* 0x000fea0003800000 */
[----:B------:R-:W-:Y:S02]  /*a4f0*/  LEA R4, P0, R93, R4, 0x1 ;  /* 0x000000045d047211 */ /* 0x000fe400078008ff */
[----:B------:R-:W-:-:S04]  /*a500*/  SHF.R.S32.HI R0, RZ, 0x1f, R93 ;  /* 0x0000001fff007819 */ /* 0x000fc8000001145d */
[----:B------:R-:W-:-:S05]  /*a510*/  LEA.HI.X R5, R93, R5, R0, 0x1, P0 ;  /* 0x000000055d057211 */ /* 0x000fca00000f0c00 */
[----:B------:R0:W-:Y:S01]  /*a520*/  ST.E.128 desc[UR50][R4.64], R72 ;  /* 0x0000004804007985 */ /* 0x0001e2000c101d32 */
[----:B------:R-:W-:Y:S05]  /*a530*/  BRA `(.L_x_3598) ;  /* 0x00000024007c7947 */ /* 0x000fea0003800000 */
.L_x_3595:
[----:B------:R-:W2:Y:S01]  /*a540*/  LDL R0, [R1+0x30] ;  /* 0x0000300001007983 */ /* 0x000ea20000100800 */
[----:B------:R-:W-:Y:S01]  /*a550*/  ULDC.64 UR12, c[0x0][0xb08] ;  /* 0x0002c200000c7ab9 */ /* 0x000fe20000000a00 */
[----:B------:R-:W-:Y:S01]  /*a560*/  ULDC UR14, c[0x0][0xbe8] ;  /* 0x0002fa00000e7ab9 */ /* 0x000fe20000000800 */
[----:B------:R-:W-:Y:S01]  /*a570*/  UIMAD UR18, UR18, UR12, URZ ;  /* 0x0000000c121272a4 */ /* 0x000fe2000f8e023f */
[----:B------:R-:W-:Y:S01]  /*a580*/  IMAD.U32 R9, RZ, RZ, UR43 ;  /* 0x0000002bff097e24 */ /* 0x000fe2000f8e00ff */
[----:B------:R-:W-:Y:S01]  /*a590*/  UIMAD.WIDE.U32 UR10, UR4, UR12, URZ ;  /* 0x0000000c040a72a5 */ /* 0x000fe2000f8e003f */
[----:B------:R-:W-:Y:S01]  /*a5a0*/  BSSY B1, `(.L_x_3599) ;  /* 0x00000cc000017945 */ /* 0x000fe20003800000 */
[----:B------:R-:W-:Y:S01]  /*a5b0*/  UIMAD UR18, UR4, UR13, UR18 ;  /* 0x0000000d041272a4 */ /* 0x000fe2000f8e0212 */
[----:B------:R-:W-:Y:S01]  /*a5c0*/  SHF.R.S32.HI R21, RZ, 0x1f, R197 ;  /* 0x0000001fff157819 */ /* 0x000fe200000114c5 */
[----:B------:R-:W-:Y:S01]  /*a5d0*/  UISETP.NE.AND UP0, UPT, UR14, 0x1, UPT ;  /* 0x000000010e00788c */ /* 0x000fe2000bf05270 */
[----:B------:R-:W-:Y:S01]  /*a5e0*/  SHF.R.S32.HI R152, RZ, 0x1f, R198 ;  /* 0x0000001fff987819 */ /* 0x000fe200000114c6 */
[----:B------:R-:W-:Y:S01]  /*a5f0*/  UIADD3 UR11, UR11, UR18, URZ ;  /* 0x000000120b0b7290 */ /* 0x000fe2000fffe03f */
[----:B------:R-:W-:Y:S01]  /*a600*/  SHF.R.S32.HI R153, RZ, 0x1f, R199 ;  /* 0x0000001fff997819 */ /* 0x000fe200000114c7 */
[----:B------:R-:W-:Y:S01]  /*a610*/  ULDC.64 UR12, c[0x0][0xb38] ;  /* 0x0002ce00000c7ab9 */ /* 0x000fe20000000a00 */
[----:B------:R-:W-:Y:S01]  /*a620*/  USHF.R.S32.HI UR4, URZ, 0x1f, UR9 ;  /* 0x0000001f3f047899 */ /* 0x000fe20008011409 */
[----:B------:R-:W-:Y:S01]  /*a630*/  PLOP3.LUT P0, PT, PT, PT, UP0, 0x80, 0x0 ;  /* 0x000000000000781c */ /* 0x000fe20003f0f008 */
[----:B------:R-:W-:Y:S01]  /*a640*/  UIMAD.WIDE.U32 UR10, UR42, UR12, UR10 ;  /* 0x0000000c2a0a72a5 */ /* 0x000fe2000f8e000a */
[----:B------:R-:W-:Y:S01]  /*a650*/  SHF.R.S32.HI R154, RZ, 0x1f, R200 ;  /* 0x0000001fff9a7819 */ /* 0x000fe200000114c8 */
[----:B------:R-:W-:Y:S01]  /*a660*/  UIMAD UR8, UR8, UR14, URZ ;  /* 0x0000000e080872a4 */ /* 0x000fe2000f8e023f */
[----:B------:R-:W-:Y:S01]  /*a670*/  SHF.R.S32.HI R155, RZ, 0x1f, R201 ;  /* 0x0000001fff9b7819 */ /* 0x000fe200000114c9 */
[----:B------:R-:W-:Y:S01]  /*a680*/  UIMAD UR11, UR42, UR13, UR11 ;  /* 0x0000000d2a0b72a4 */ /* 0x000fe2000f8e020b */
[----:B------:R-:W-:-:S02]  /*a690*/  SHF.R.S32.HI R156, RZ, 0x1f, R202 ;  /* 0x0000001fff9c7819 */ /* 0x000fc400000114ca */
[----:B------:R-:W-:Y:S01]  /*a6a0*/  ULDC.64 UR12, c[0x0][0xb40] ;  /* 0x0002d000000c7ab9 */ /* 0x000fe20000000a00 */
[----:B------:R-:W-:Y:S01]  /*a6b0*/  SHF.R.S32.HI R157, RZ, 0x1f, R203 ;  /* 0x0000001fff9d7819 */ /* 0x000fe200000114cb */
[----:B------:R-:W-:Y:S01]  /*a6c0*/  UIMAD UR4, UR4, UR12, URZ ;  /* 0x0000000c040472a4 */ /* 0x000fe2000f8e023f */
[----:B------:R-:W-:Y:S01]  /*a6d0*/  SHF.R.S32.HI R158, RZ, 0x1f, R204 ;  /* 0x0000001fff9e7819 */ /* 0x000fe200000114cc */
[----:B------:R-:W-:Y:S01]  /*a6e0*/  UIMAD.WIDE.U32 UR10, UR9, UR12, UR10 ;  /* 0x0000000c090a72a5 */ /* 0x000fe2000f8e000a */
[----:B------:R-:W-:Y:S01]  /*a6f0*/  SHF.R.S32.HI R159, RZ, 0x1f, R205 ;  /* 0x0000001fff9f7819 */ /* 0x000fe200000114cd */
[----:B------:R-:W-:Y:S01]  /*a700*/  UIMAD UR4, UR9, UR13, UR4 ;  /* 0x0000000d090472a4 */ /* 0x000fe2000f8e0204 */
[----:B------:R-:W-:Y:S02]  /*a710*/  SHF.R.S32.HI R160, RZ, 0x1f, R206 ;  /* 0x0000001fffa07819 */ /* 0x000fe400000114ce */
[----:B------:R-:W-:Y:S01]  /*a720*/  @UP0 ULDC UR9, c[0x0][0xbec] ;  /* 0x0002fb0000090ab9 */ /* 0x000fe20000000800 */
[----:B------:R-:W-:Y:S01]  /*a730*/  UIADD3 UR11, UR11, UR4, URZ ;  /* 0x000000040b0b7290 */ /* 0x000fe2000fffe03f */
[----:B------:R-:W-:Y:S01]  /*a740*/  SHF.R.S32.HI R161, RZ, 0x1f, R207 ;  /* 0x0000001fffa17819 */ /* 0x000fe200000114cf */
[----:B------:R-:W-:Y:S01]  /*a750*/  ULDC.64 UR12, c[0x0][0xb48] ;  /* 0x0002d200000c7ab9 */ /* 0x000fe20000000a00 */
[----:B------:R-:W-:Y:S01]  /*a760*/  @UP0 ULDC UR4, c[0x0][0xbf0] ;  /* 0x0002fc0000040ab9 */ /* 0x000fe20000000800 */
[----:B------:R-:W-:Y:S01]  /*a770*/  UIMAD.WIDE.U32 UR10, UR44, UR12, UR10 ;  /* 0x0000000c2c0a72a5 */ /* 0x000fe2000f8e000a */
[----:B------:R-:W-:-:S02]  /*a780*/  SHF.R.S32.HI R162, RZ, 0x1f, R208 ;  /* 0x0000001fffa27819 */ /* 0x000fc400000114d0 */
[----:B------:R-:W-:Y:S01]  /*a790*/  SHF.R.S32.HI R163, RZ, 0x1f, R209 ;  /* 0x0000001fffa37819 */ /* 0x000fe200000114d1 */
[----:B------:R-:W-:Y:S01]  /*a7a0*/  UIMAD UR44, UR44, UR13, UR11 ;  /* 0x0000000d2c2c72a4 */ /* 0x000fe2000f8e020b */
[----:B------:R-:W-:Y:S01]  /*a7b0*/  SHF.R.S32.HI R164, RZ, 0x1f, R210 ;  /* 0x0000001fffa47819 */ /* 0x000fe200000114d2 */
[----:B0-----:R-:W-:Y:S01]  /*a7c0*/  IMAD.U32 R6, RZ, RZ, UR10 ;  /* 0x0000000aff067e24 */ /* 0x001fe2000f8e00ff */
[----:B------:R-:W-:Y:S01]  /*a7d0*/  ULDC.64 UR12, c[0x0][0xb30] ;  /* 0x0002cc00000c7ab9 */ /* 0x000fe20000000a00 */
[----:B------:R-:W-:Y:S01]  /*a7e0*/  IMAD.U32 R7, RZ, RZ, UR11 ;  /* 0x0000000bff077e24 */ /* 0x000fe2000f8e00ff */
[----:B------:R-:W-:Y:S01]  /*a7f0*/  ULDC.64 UR10, c[0x0][0xb28] ;  /* 0x0002ca00000a7ab9 */ /* 0x000fe20000000a00 */
[----:B------:R-:W-:Y:S01]  /*a800*/  IMAD.U32 R5, RZ, RZ, UR44 ;  /* 0x0000002cff057e24 */ /* 0x000fe2000f8e00ff */
[----:B------:R-:W-:Y:S02]  /*a810*/  SHF.R.S32.HI R165, RZ, 0x1f, R211 ;  /* 0x0000001fffa57819 */ /* 0x000fe400000114d3 */
[----:B------:R-:W-:-:S02]  /*a820*/  SHF.R.S32.HI R166, RZ, 0x1f, R212 ;  /* 0x0000001fffa67819 */ /* 0x000fc400000114d4 */
[----:B------:R-:W-:Y:S02]  /*a830*/  SHF.R.S32.HI R167, RZ, 0x1f, R213 ;  /* 0x0000001fffa77819 */ /* 0x000fe400000114d5 */
[----:B------:R-:W-:Y:S02]  /*a840*/  SHF.R.S32.HI R14, RZ, 0x1f, R214 ;  /* 0x0000001fff0e7819 */ /* 0x000fe400000114d6 */
[----:B------:R-:W-:Y:S02]  /*a850*/  SHF.R.S32.HI R15, RZ, 0x1f, R215 ;  /* 0x0000001fff0f7819 */ /* 0x000fe400000114d7 */
[----:B------:R-:W-:Y:S02]  /*a860*/  SHF.R.S32.HI R168, RZ, 0x1f, R216 ;  /* 0x0000001fffa87819 */ /* 0x000fe400000114d8 */
[----:B------:R-:W-:Y:S01]  /*a870*/  SHF.R.S32.HI R169, RZ, 0x1f, R17 ;  /* 0x0000001fffa97819 */ /* 0x000fe20000011411 */
[----:B--2---:R-:W-:-:S04]  /*a880*/  IMAD R9, R9, 0x40, R0 ;  /* 0x0000004009097824 */ /* 0x004fc800078e0200 */
[----:B------:R-:W-:-:S04]  /*a890*/  @P0 IMAD.HI.U32 R0, R9, UR9, RZ ;  /* 0x0000000909000c27 */ /* 0x000fc8000f8e00ff */
[----:B------:R-:W-:Y:S01]  /*a8a0*/  IMAD.MOV.U32 R3, RZ, RZ, R9 ;  /* 0x000000ffff037224 */ /* 0x000fe200078e0009 */
[----:B------:R-:W-:Y:S01]  /*a8b0*/  @P0 SHF.R.U32.HI R3, RZ, UR4, R0 ;  /* 0x00000004ff030c19 */ /* 0x000fe20008011600 */
[----:B------:R-:W-:-:S03]  /*a8c0*/  UIADD3 UR4, UR39, 0x28c20, URZ ;  /* 0x00028c2027047890 */ /* 0x000fc6000fffe03f */
[--C-:B------:R-:W-:Y:S01]  /*a8d0*/  SHF.R.S32.HI R0, RZ, 0x1f, R3.reuse ;  /* 0x0000001fff007819 */ /* 0x100fe20000011403 */
[----:B------:R-:W-:Y:S01]  /*a8e0*/  IMAD.MOV R4, RZ, RZ, -R3 ;  /* 0x000000ffff047224 */ /* 0x000fe200078e0a03 */
[----:B------:R-:W-:-:S03]  /*a8f0*/  UPRMT UR4, URZ, 0x654, UR4 ;  /* 0x000006543f047896 */ /* 0x000fc60008000004 */
[----:B------:R-:W-:Y:S02]  /*a900*/  IMAD R0, R0, UR12, RZ ;  /* 0x0000000c00007c24 */ /* 0x000fe4000f8e02ff */
[----:B------:R-:W-:Y:S02]  /*a910*/  IMAD R7, R4, UR14, R9 ;  /* 0x0000000e04077c24 */ /* 0x000fe4000f8e0209 */
[----:B------:R-:W-:Y:S02]  /*a920*/  IMAD.MOV.U32 R4, RZ, RZ, R6 ;  /* 0x000000ffff047224 */ /* 0x000fe400078e0006 */
[C---:B------:R-:W-:Y:S01]  /*a930*/  IMAD R9, R3.reuse, UR13, R0 ;  /* 0x0000000d03097c24 */ /* 0x040fe2000f8e0200 */
[----:B------:R-:W-:Y:S01]  /*a940*/  SHF.R.S32.HI R0, RZ, 0x1f, R7 ;  /* 0x0000001fff007819 */ /* 0x000fe20000011407 */
[----:B------:R-:W-:Y:S01]  /*a950*/  IMAD.WIDE.U32 R4, R3, UR12, R4 ;  /* 0x0000000c03047c25 */ /* 0x000fe2000f8e0004 */
[----:B------:R-:W-:Y:S03]  /*a960*/  SYNCS.ARRIVE.TRANS64.RED.A1T0 RZ, [UR4], RZ ;  /* 0x000000ffffff79a7 */ /* 0x000fe60008100404 */
[----:B------:R-:W-:-:S02]  /*a970*/  IMAD.IADD R5, R5, 0x1, R9 ;  /* 0x0000000105057824 */ /* 0x000fc400078e0209 */
[----:B------:R-:W-:Y:S02]  /*a980*/  IMAD R0, R0, UR10, RZ ;  /* 0x0000000a00007c24 */ /* 0x000fe4000f8e02ff */
[----:B------:R-:W-:Y:S02]  /*a990*/  IMAD.U32 R9, RZ, RZ, UR43 ;  /* 0x0000002bff097e24 */ /* 0x000fe4000f8e00ff */
[----:B------:R-:W-:Y:S02]  /*a9a0*/  IMAD R3, R7, UR11, R0 ;  /* 0x0000000b07037c24 */ /* 0x000fe4000f8e0200 */
[----:B------:R-:W-:Y:S02]  /*a9b0*/  IMAD R0, R9, 0x40, R16 ;  /* 0x0000004009007824 */ /* 0x000fe400078e0210 */
[----:B------:R-:W-:Y:S01]  /*a9c0*/  IMAD.WIDE.U32 R4, R7, UR10, R4 ;  /* 0x0000000a07047c25 */ /* 0x000fe2000f8e0004 */
[----:B------:R-:W-:Y:S02]  /*a9d0*/  ULDC.64 UR10, c[0x0][0xb00] ;  /* 0x0002c000000a7ab9 */ /* 0x000fe40000000a00 */
[----:B------:R-:W-:Y:S01]  /*a9e0*/  ISETP.GE.AND P0, PT, R0, UR8, PT ;  /* 0x0000000800007c0c */ /* 0x000fe2000bf06270 */
[----:B------:R-:W-:Y:S01]  /*a9f0*/  IMAD.IADD R5, R5, 0x1, R3 ;  /* 0x0000000105057824 */ /* 0x000fe200078e0203 */
[----:B------:R-:W-:-:S04]  /*aa00*/  LEA R3, P1, R4, UR10, 0x2 ;  /* 0x0000000a04037c11 */ /* 0x000fc8000f8210ff */
[----:B------:R-:W-:Y:S01]  /*aa10*/  LEA.HI.X R10, R4, UR11, R5, 0x2, P1 ;  /* 0x0000000b040a7c11 */ /* 0x000fe200088f1405 */
[----:B------:R0:W1:Y:S04]  /*aa20*/  SHFL.IDX PT, R12, R3, RZ, 0x1c1f ;  /* 0x001c1fff030c7589 */ /* 0x00006800000e0000 */
[----:B------:R0:W2:Y:S02]  /*aa30*/  SHFL.IDX PT, R11, R10, RZ, 0x1c1f ;  /* 0x001c1fff0a0b7589 */ /* 0x0000a400000e0000 */
[----:B------:R-:W-:Y:S05]  /*aa40*/  @P0 BRA `(.L_x_3600) ;  /* 0x0000000800040947 */ /* 0x000fea0003800000 */
[----:B------:R-:W-:Y:S02]  /*aa50*/  ULDC UR4, c[0x0][0xac8] ;  /* 0x0002b20000047ab9 */ /* 0x000fe40000000800 */
[----:B------:R-:W-:Y:S02]  /*aa60*/  ISETP.GE.AND P2, PT, R17, UR4, PT ;  /* 0x0000000411007c0c */ /* 0x000fe4000bf46270 */
[----:B------:R-:W-:Y:S02]  /*aa70*/  ISETP.GE.AND P1, PT, R216, UR4, PT ;  /* 0x00000004d8007c0c */ /* 0x000fe4000bf26270 */
[----:B------:R-:W-:Y:S02]  /*aa80*/  ISETP.GE.AND P0, PT, R215, UR4, PT ;  /* 0x00000004d7007c0c */ /* 0x000fe4000bf06270 */
[----:B------:R-:W-:-:S07]  /*aa90*/  ISETP.GE.AND P4, PT, R213, UR4, PT ;  /* 0x00000004d5007c0c */ /* 0x000fce000bf86270 */
[----:B-1----:R-:W-:-:S04]  /*aaa0*/  @!P2 LEA R4, P3, R17, R12, 0x2 ;  /* 0x0000000c1104a211 */ /* 0x002fc800078610ff */
[-C--:B--2---:R-:W-:Y:S02]  /*aab0*/  @!P2 LEA.HI.X R5, R17, R11.reuse, R169, 0x2, P3 ;  /* 0x0000000b1105a211 */ /* 0x084fe400018f14a9 */
[----:B------:R-:W-:Y:S02]  /*aac0*/  ISETP.GE.AND P3, PT, R214, UR4, PT ;  /* 0x00000004d6007c0c */ /* 0x000fe4000bf66270 */
[CC--:B------:R-:W-:Y:S01]  /*aad0*/  @!P0 LEA R6, P5, R215.reuse, R12.reuse, 0x2 ;  /* 0x0000000cd7068211 */ /* 0x0c0fe200078a10ff */
[----:B------:R1:W-:Y:S03]  /*aae0*/  @!P2 ST.E.64 desc[UR50][R4.64], R24 ;  /* 0x000000180400a985 */ /* 0x0003e6000c101b32 */
[----:B------:R-:W-:Y:S02]  /*aaf0*/  @!P0 LEA.HI.X R7, R215, R11, R15, 0x2, P5 ;  /* 0x0000000bd7078211 */ /* 0x000fe400028f140f */
[----:B-1----:R-:W-:-:S04]  /*ab00*/  @!P1 LEA R4, P2, R216, R12, 0x2 ;  /* 0x0000000cd8049211 */ /* 0x002fc800078410ff */
[----:B------:R-:W-:Y:S02]  /*ab10*/  @!P1 LEA.HI.X R5, R216, R11, R168, 0x2, P2 ;  /* 0x0000000bd8059211 */ /* 0x000fe400010f14a8 */
[----:B------:R-:W-:-:S03]  /*ab20*/  ISETP.GE.AND P2, PT, R210, UR4, PT ;  /* 0x00000004d2007c0c */ /* 0x000fc6000bf46270 */
[----:B------:R1:W-:Y:S01]  /*ab30*/  @!P1 ST.E.64 desc[UR50][R4.64], R28 ;  /* 0x0000001c04009985 */ /* 0x0003e2000c101b32 */
[----:B------:R-:W-:-:S03]  /*ab40*/  ISETP.GE.AND P1, PT, R211, UR4, PT ;  /* 0x00000004d3007c0c */ /* 0x000fc6000bf26270 */
[----:B------:R2:W-:Y:S01]  /*ab50*/  @!P0 ST.E.64 desc[UR50][R6.64], R32 ;  /* 0x0000002006008985 */ /* 0x0005e2000c101b32 */
[----:B------:R-:W-:Y:S02]  /*ab60*/  ISETP.GE.AND P0, PT, R212, UR4, PT ;  /* 0x00000004d4007c0c */ /* 0x000fe4000bf06270 */
[CC--:B-1----:R-:W-:Y:S02]  /*ab70*/  @!P3 LEA R4, P5, R214.reuse, R12.reuse, 0x2 ;  /* 0x0000000cd604b211 */ /* 0x0c2fe400078a10ff */
[CC--:B--2---:R-:W-:Y:S02]  /*ab80*/  @!P4 LEA R6, P6, R213.reuse, R12.reuse, 0x2 ;  /* 0x0000000cd506c211 */ /* 0x0c4fe400078c10ff */
[-C--:B------:R-:W-:Y:S02]  /*ab90*/  @!P3 LEA.HI.X R5, R214, R11.reuse, R14, 0x2, P5 ;  /* 0x0000000bd605b211 */ /* 0x080fe400028f140e */
[----:B------:R-:W-:Y:S02]  /*aba0*/  @!P4 LEA.HI.X R7, R213, R11, R167, 0x2, P6 ;  /* 0x0000000bd507c211 */ /* 0x000fe400030f14a7 */
[----:B------:R-:W-:Y:S01]  /*abb0*/  @!P2 LEA R8, P6, R210, R12, 0x2 ;  /* 0x0000000cd208a211 */ /* 0x000fe200078c10ff */
[----:B------:R1:W-:Y:S01]  /*abc0*/  @!P3 ST.E.64 desc[UR50][R4.64], R36 ;  /* 0x000000240400b985 */ /* 0x0003e2000c101b32 */
[----:B------:R-:W-:-:S02]  /*abd0*/  ISETP.GE.AND P3, PT, R209, UR4, PT ;  /* 0x00000004d1007c0c */ /* 0x000fc4000bf66270 */
[-C--:B------:R-:W-:Y:S01]  /*abe0*/  @!P2 LEA.HI.X R9, R210, R11.reuse, R164, 0x2, P6 ;  /* 0x0000000bd209a211 */ /* 0x080fe200030f14a4 */
[----:B------:R2:W-:Y:S01]  /*abf0*/  @!P4 ST.E.64 desc[UR50][R6.64], R40 ;  /* 0x000000280600c985 */ /* 0x0005e2000c101b32 */
[CC--:B-1----:R-:W-:Y:S02]  /*ac00*/  @!P0 LEA R4, P4, R212.reuse, R12.reuse, 0x2 ;  /* 0x0000000cd4048211 */ /* 0x0c2fe400078810ff */
[C---:B--2---:R-:W-:Y:S02]  /*ac10*/  @!P1 LEA R6, P5, R211.reuse, R12, 0x2 ;  /* 0x0000000cd3069211 */ /* 0x044fe400078a10ff */
[-C--:B------:R-:W-:Y:S02]  /*ac20*/  @!P0 LEA.HI.X R5, R212, R11.reuse, R166, 0x2, P4 ;  /* 0x0000000bd4058211 */ /* 0x080fe400020f14a6 */
[----:B------:R-:W-:Y:S02]  /*ac30*/  ISETP.GE.AND P4, PT, R208, UR4, PT ;  /* 0x00000004d0007c0c */ /* 0x000fe4000bf86270 */
[----:B------:R-:W-:Y:S01]  /*ac40*/  @!P1 LEA.HI.X R7, R211, R11, R165, 0x2, P5 ;  /* 0x0000000bd3079211 */ /* 0x000fe200028f14a5 */
[----:B------:R1:W-:Y:S01]  /*ac50*/  @!P0 ST.E.64 desc[UR50][R4.64], R44 ;  /* 0x0000002c04008985 */ /* 0x0003e2000c101b32 */
[----:B------:R-:W-:-:S02]  /*ac60*/  ISETP.GE.AND P5, PT, R207, UR4, PT ;  /* 0x00000004cf007c0c */ /* 0x000fc4000bfa6270 */
[----:B------:R-:W-:Y:S01]  /*ac70*/  ISETP.GE.AND P0, PT, R206, UR4, PT ;  /* 0x00000004ce007c0c */ /* 0x000fe2000bf06270 */
[----:B------:R2:W-:Y:S01]  /*ac80*/  @!P1 ST.E.64 desc[UR50][R6.64], R48 ;  /* 0x0000003006009985 */ /* 0x0005e2000c101b32 */
[----:B------:R-:W-:-:S03]  /*ac90*/  ISETP.GE.AND P1, PT, R205, UR4, PT ;  /* 0x00000004cd007c0c */ /* 0x000fc6000bf26270 */
[----:B------:R3:W-:Y:S01]  /*aca0*/  @!P2 ST.E.64 desc[UR50][R8.64], R52 ;  /* 0x000000340800a985 */ /* 0x0007e2000c101b32 */
[CC--:B-1----:R-:W-:Y:S02]  /*acb0*/  @!P3 LEA R4, P6, R209.reuse, R12.reuse, 0x2 ;  /* 0x0000000cd104b211 */ /* 0x0c2fe400078c10ff */
[CC--:B--2---:R-:W-:Y:S02]  /*acc0*/  @!P4 LEA R6, P2, R208.reuse, R12.reuse, 0x2 ;  /* 0x0000000cd006c211 */ /* 0x0c4fe400078410ff */
[-C--:B------:R-:W-:Y:S02]  /*acd0*/  @!P3 LEA.HI.X R5, R209, R11.reuse, R163, 0x2, P6 ;  /* 0x0000000bd105b211 */ /* 0x080fe400030f14a3 */
[----:B---3--:R-:W-:Y:S02]  /*ace0*/  @!P5 LEA R8, P6, R207, R12, 0x2 ;  /* 0x0000000ccf08d211 */ /* 0x008fe400078c10ff */
[----:B------:R-:W-:Y:S01]  /*acf0*/  @!P4 LEA.HI.X R7, R208, R11, R162, 0x2, P2 ;  /* 0x0000000bd007c211 */ /* 0x000fe200010f14a2 */
[----:B------:R1:W-:Y:S01]  /*ad00*/  @!P3 ST.E.64 desc[UR50][R4.64], R56 ;  /* 0x000000380400b985 */ /* 0x0003e2000c101b32 */
[----:B------:R-:W-:-:S02]  /*ad10*/  ISETP.GE.AND P2, PT, R204, UR4, PT ;  /* 0x00000004cc007c0c */ /* 0x000fc4000bf46270 */
[-C--:B------:R-:W-:Y:S01]  /*ad20*/  @!P5 LEA.HI.X R9, R207, R11.reuse, R161, 0x2, P6 ;  /* 0x0000000bcf09d211 */ /* 0x080fe200030f14a1 */
[----:B------:R2:W-:Y:S01]  /*ad30*/  @!P4 ST.E.64 desc[UR50][R6.64], R60 ;  /* 0x0000003c0600c985 */ /* 0x0005e2000c101b32 */
[----:B------:R-:W-:Y:S02]  /*ad40*/  ISETP.GE.AND P3, PT, R203, UR4, PT ;  /* 0x00000004cb007c0c */ /* 0x000fe4000bf66270 */
[----:B------:R-:W-:Y:S01]  /*ad50*/  ISETP.GE.AND P4, PT, R202, UR4, PT ;  /* 0x00000004ca007c0c */ /* 0x000fe2000bf86270 */
[----:B------:R3:W-:Y:S01]  /*ad60*/  @!P5 ST.E.64 desc[UR50][R8.64], R64 ;  /* 0x000000400800d985 */ /* 0x0007e2000c101b32 */
[CC--:B-1----:R-:W-:Y:S02]  /*ad70*/  @!P0 LEA R4, P6, R206.reuse, R12.reuse, 0x2 ;  /* 0x0000000cce048211 */ /* 0x0c2fe400078c10ff */
[----:B--2---:R-:W-:Y:S02]  /*ad80*/  @!P1 LEA R6, P5, R205, R12, 0x2 ;  /* 0x0000000ccd069211 */ /* 0x004fe400078a10ff */
[----:B------:R-:W-:-:S02]  /*ad90*/  @!P0 LEA.HI.X R5, R206, R11, R160, 0x2, P6 ;  /* 0x0000000bce058211 */ /* 0x000fc400030f14a0 */
[----:B------:R-:W-:Y:S02]  /*ada0*/  @!P1 LEA.HI.X R7, R205, R11, R159, 0x2, P5 ;  /* 0x0000000bcd079211 */ /* 0x000fe400028f149f */
[----:B------:R-:W-:Y:S01]  /*adb0*/  ISETP.GE.AND P5, PT, R201, UR4, PT ;  /* 0x00000004c9007c0c */ /* 0x000fe2000bfa6270 */
[----:B------:R1:W-:Y:S01]  /*adc0*/  @!P0 ST.E.64 desc[UR50][R4.64], R68 ;  /* 0x0000004404008985 */ /* 0x0003e2000c101b32 */
[----:B---3--:R-:W-:-:S03]  /*add0*/  @!P2 LEA R8, P6, R204, R12, 0x2 ;  /* 0x0000000ccc08a211 */ /* 0x008fc600078c10ff */
[----:B------:R2:W-:Y:S01]  /*ade0*/  @!P1 ST.E.64 desc[UR50][R6.64], R72 ;  /* 0x0000004806009985 */ /* 0x0005e2000c101b32 */
[----:B------:R-:W-:-:S05]  /*adf0*/  @!P2 LEA.HI.X R9, R204, R11, R158, 0x2, P6 ;  /* 0x0000000bcc09a211 */ /* 0x000fca00030f149e */
[----:B------:R3:W-:Y:S01]  /*ae00*/  @!P2 ST.E.64 desc[UR50][R8.64], R76 ;  /* 0x0000004c0800a985 */ /* 0x0007e2000c101b32 */
[----:B------:R-:W-:Y:S02]  /*ae10*/  ISETP.GE.AND P2, PT, R200, UR4, PT ;  /* 0x00000004c8007c0c */ /* 0x000fe4000bf46270 */
[----:B-1----:R-:W-:-:S04]  /*ae20*/  @!P3 LEA R4, P1, R203, R12, 0x2 ;  /* 0x0000000ccb04b211 */ /* 0x002fc800078210ff */
[-C--:B------:R-:W-:Y:S02]  /*ae30*/  @!P3 LEA.HI.X R5, R203, R11.reuse, R157, 0x2, P1 ;  /* 0x0000000bcb05b211 */ /* 0x080fe400008f149d */
[----:B------:R-:W-:Y:S02]  /*ae40*/  ISETP.GE.AND P1, PT, R199, UR4, PT ;  /* 0x00000004c7007c0c */ /* 0x000fe4000bf26270 */
[CC--:B--2---:R-:W-:Y:S01]  /*ae50*/  @!P4 LEA R6, P0, R202.reuse, R12.reuse, 0x2 ;  /* 0x0000000cca06c211 */ /* 0x0c4fe200078010ff */
[----:B------:R1:W-:Y:S01]  /*ae60*/  @!P3 ST.E.64 desc[UR50][R4.64], R80 ;  /* 0x000000500400b985 */ /* 0x0003e2000c101b32 */
[----:B---3--:R-:W-:Y:S02]  /*ae70*/  @!P5 LEA R8, P6, R201, R12, 0x2 ;  /* 0x0000000cc908d211 */ /* 0x008fe400078c10ff */
[----:B------:R-:W-:Y:S02]  /*ae80*/  @!P4 LEA.HI.X R7, R202, R11, R156, 0x2, P0 ;  /* 0x0000000bca07c211 */ /* 0x000fe400000f149c */
[----:B------:R-:W-:-:S02]  /*ae90*/  ISETP.GE.AND P0, PT, R198, UR4, PT ;  /* 0x00000004c6007c0c */ /* 0x000fc4000bf06270 */
[----:B------:R-:W-:Y:S01]  /*aea0*/  @!P5 LEA.HI.X R9, R201, R11, R155, 0x2, P6 ;  /* 0x0000000bc909d211 */ /* 0x000fe200030f149b */
[----:B------:R2:W-:Y:S01]  /*aeb0*/  @!P4 ST.E.64 desc[UR50][R6.64], R84 ;  /* 0x000000540600c985 */ /* 0x0005e2000c101b32 */
[----:B------:R-:W-:-:S03]  /*aec0*/  ISETP.GE.AND P4, PT, R196, UR4, PT ;  /* 0x00000004c4007c0c */ /* 0x000fc6000bf86270 */
[----:B------:R3:W-:Y:S01]  /*aed0*/  @!P5 ST.E.64 desc[UR50][R8.64], R88 ;  /* 0x000000580800d985 */ /* 0x0007e2000c101b32 */
[----:B------:R-:W-:Y:S02]  /*aee0*/  ISETP.GE.AND P5, PT, R197, UR4, PT ;  /* 0x00000004c5007c0c */ /* 0x000fe4000bfa6270 */
[----:B-1----:R-:W-:-:S04]  /*aef0*/  @!P2 LEA R4, P6, R200, R12, 0x2 ;  /* 0x0000000cc804a211 */ /* 0x002fc800078c10ff */
[----:B------:R-:W-:Y:S02]  /*af00*/  @!P2 LEA.HI.X R5, R200, R11, R154, 0x2, P6 ;  /* 0x0000000bc805a211 */ /* 0x000fe400030f149a */
[----:B--2---:R-:W-:-:S03]  /*af10*/  @!P1 LEA R6, P3, R199, R12, 0x2 ;  /* 0x0000000cc7069211 */ /* 0x004fc600078610ff */
[----:B------:R1:W-:Y:S01]  /*af20*/  @!P2 ST.E.64 desc[UR50][R4.64], R92 ;  /* 0x0000005c0400a985 */ /* 0x0003e2000c101b32 */
[----:B------:R-:W-:Y:S02]  /*af30*/  ISETP.GE.AND P2, PT, R194, UR4, PT ;  /* 0x00000004c2007c0c */ /* 0x000fe4000bf46270 */
[-C--:B------:R-:W-:Y:S02]  /*af40*/  @!P1 LEA.HI.X R7, R199, R11.reuse, R153, 0x2, P3 ;  /* 0x0000000bc7079211 */ /* 0x080fe400018f1499 */
[----:B------:R-:W-:Y:S02]  /*af50*/  ISETP.GE.AND P3, PT, R195, UR4, PT ;  /* 0x00000004c3007c0c */ /* 0x000fe4000bf66270 */
[C---:B---3--:R-:W-:Y:S01]  /*af60*/  @!P0 LEA R8, P6, R198.reuse, R12, 0x2 ;  /* 0x0000000cc6088211 */ /* 0x048fe200078c10ff */
[----:B------:R2:W-:Y:S01]  /*af70*/  @!P1 ST.E.64 desc[UR50][R6.64], R96 ;  /* 0x0000006006009985 */ /* 0x0005e2000c101b32 */
[----:B------:R-:W-:Y:S02]  /*af80*/  ISETP.GE.AND P1, PT, R193, UR4, PT ;  /* 0x00000004c1007c0c */ /* 0x000fe4000bf26270 */
[----:B------:R-:W-:-:S02]  /*af90*/  @!P0 LEA.HI.X R9, R198, R11, R152, 0x2, P6 ;  /* 0x0000000bc6098211 */ /* 0x000fc400030f1498 */
[----:B-1----:R-:W-:-:S03]  /*afa0*/  @!P5 LEA R4, P6, R197, R12, 0x2 ;  /* 0x0000000cc504d211 */ /* 0x002fc600078c10ff */
[----:B------:R1:W-:Y:S01]  /*afb0*/  @!P0 ST.E.64 desc[UR50][R8.64], R100 ;  /* 0x0000006408008985 */ /* 0x0003e2000c101b32 */
[----:B------:R-:W-:Y:S02]  /*afc0*/  @!P5 LEA.HI.X R5, R197, R11, R21, 0x2, P6 ;  /* 0x0000000bc505d211 */ /* 0x000fe400030f1415 */
[----:B--2---:R-:W-:-:S03]  /*afd0*/  @!P4 LEA R6, P0, R196, R12, 0x2 ;  /* 0x0000000cc406c211 */ /* 0x004fc600078010ff */
[----:B------:R2:W-:Y:S01]  /*afe0*/  @!P5 ST.E.64 desc[UR50][R4.64], R104 ;  /* 0x000000680400d985 */ /* 0x0005e2000c101b32 */
[-C--:B------:R-:W-:Y:S02]  /*aff0*/  @!P4 LEA.HI.X R7, R196, R11.reuse, R229, 0x2, P0 ;  /* 0x0000000bc407c211 */ /* 0x080fe400000f14e5 */
[----:B------:R-:W-:Y:S02]  /*b000*/  ISETP.GE.AND P0, PT, R192, UR4, PT ;  /* 0x00000004c0007c0c */ /* 0x000fe4000bf06270 */
[CC--:B-1----:R-:W-:Y:S01]  /*b010*/  @!P3 LEA R8, P6, R195.reuse, R12.reuse, 0x2 ;  /* 0x0000000cc308b211 */ /* 0x0c2fe200078c10ff */
[----:B------:R1:W-:Y:S03]  /*b020*/  @!P4 ST.E.64 desc[UR50][R6.64], R108 ;  /* 0x0000006c0600c985 */ /* 0x0003e6000c101b32 */
[----:B------:R-:W-:Y:S02]  /*b030*/  @!P3 LEA.HI.X R9, R195, R11, R228, 0x2, P6 ;  /* 0x0000000bc309b211 */ /* 0x000fe400030f14e4 */
[----:B--2---:R-:W-:-:S03]  /*b040*/  @!P2 LEA R4, P4, R194, R12, 0x2 ;  /* 0x0000000cc204a211 */ /* 0x004fc600078810ff */
[----:B------:R2:W-:Y:S01]  /*b050*/  @!P3 ST.E.64 desc[UR50][R8.64], R112 ;  /* 0x000000700800b985 */ /* 0x0005e2000c101b32 */
[----:B------:R-:W-:Y:S02]  /*b060*/  ISETP.GE.AND P3, PT, R191, UR4, PT ;  /* 0x00000004bf007c0c */ /* 0x000fe4000bf66270 */
[-C--:B------:R-:W-:Y:S02]  /*b070*/  @!P2 LEA.HI.X R5, R194, R11.reuse, R227, 0x2, P4 ;  /* 0x0000000bc205a211 */ /* 0x080fe400020f14e3 */
[----:B------:R-:W-:Y:S02]  /*b080*/  ISETP.GE.AND P4, PT, R190, UR4, PT ;  /* 0x00000004be007c0c */ /* 0x000fe4000bf86270 */
[----:B-1----:R-:W-:Y:S01]  /*b090*/  @!P1 LEA R6, P5, R193, R12, 0x2 ;  /* 0x0000000cc1069211 */ /* 0x002fe200078a10ff */
[----:B------:R1:W-:Y:S01]  /*b0a0*/  @!P2 ST.E.64 desc[UR50][R4.64], R116 ;  /* 0x000000740400a985 */ /* 0x0003e2000c101b32 */
[----:B------:R-:W-:Y:S02]  /*b0b0*/  ISETP.GE.AND P2, PT, R189, UR4, PT ;  /* 0x00000004bd007c0c */ /* 0x000fe4000bf46270 */
[----:B------:R-:W-:-:S02]  /*b0c0*/  @!P1 LEA.HI.X R7, R193, R11, R226, 0x2, P5 ;  /* 0x0000000bc1079211 */ /* 0x000fc400028f14e2 */
[----:B--2---:R-:W-:-:S03]  /*b0d0*/  @!P0 LEA R8, P6, R192, R12, 0x2 ;  /* 0x0000000cc0088211 */ /* 0x004fc600078c10ff */
[----:B------:R2:W-:Y:S01]  /*b0e0*/  @!P1 ST.E.64 desc[UR50][R6.64], R120 ;  /* 0x0000007806009985 */ /* 0x0005e2000c101b32 */
[----:B------:R-:W-:Y:S02]  /*b0f0*/  ISETP.GE.AND P1, PT, R188, UR4, PT ;  /* 0x00000004bc007c0c */ /* 0x000fe4000bf26270 */
[----:B------:R-:W-:Y:S02]  /*b100*/  @!P0 LEA.HI.X R9, R192, R11, R225, 0x2, P6 ;  /* 0x0000000bc0098211 */ /* 0x000fe400030f14e1 */
[----:B-1----:R-:W-:-:S03]  /*b110*/  @!P3 LEA R4, P5, R191, R12, 0x2 ;  /* 0x0000000cbf04b211 */ /* 0x002fc600078a10ff */
[----:B------:R1:W-:Y:S01]  /*b120*/  @!P0 ST.E.64 desc[UR50][R8.64], R124 ;  /* 0x0000007c08008985 */ /* 0x0003e2000c101b32 */
[----:B------:R-:W-:Y:S02]  /*b130*/  ISETP.GE.AND P0, PT, R187, UR4, PT ;  /* 0x00000004bb007c0c */ /* 0x000fe4000bf06270 */
[-C--:B------:R-:W-:Y:S02]  /*b140*/  @!P3 LEA.HI.X R5, R191, R11.reuse, R224, 0x2, P5 ;  /* 0x0000000bbf05b211 */ /* 0x080fe400028f14e0 */
[----:B------:R-:W-:Y:S02]  /*b150*/  ISETP.GE.AND P5, PT, R186, UR4, PT ;  /* 0x00000004ba007c0c */ /* 0x000fe4000bfa6270 */
[C---:B--2---:R-:W-:Y:S01]  /*b160*/  @!P4 LEA R6, P6, R190.reuse, R12, 0x2 ;  /* 0x0000000cbe06c211 */ /* 0x044fe200078c10ff */
[----:B------:R2:W-:Y:S03]  /*b170*/  @!P3 ST.E.64 desc[UR50][R4.64], R128 ;  /* 0x000000800400b985 */ /* 0x0005e6000c101b32 */
[----:B------:R-:W-:-:S02]  /*b180*/  @!P4 LEA.HI.X R7, R190, R11, R223, 0x2, P6 ;  /* 0x0000000bbe07c211 */ /* 0x000fc400030f14df */
[----:B-1----:R-:W-:-:S03]  /*b190*/  @!P1 LEA R8, P6, R188, R12, 0x2 ;  /* 0x0000000cbc089211 */ /* 0x002fc600078c10ff */
[----:B------:R1:W-:Y:S01]  /*b1a0*/  @!P4 ST.E.64 desc[UR50][R6.64], R132 ;  /* 0x000000840600c985 */ /* 0x0003e2000c101b32 */
[----:B------:R-:W-:Y:S02]  /*b1b0*/  @!P1 LEA.HI.X R9, R188, R11, R221, 0x2, P6 ;  /* 0x0000000bbc099211 */ /* 0x000fe400030f14dd */
[----:B--2---:R-:W-:-:S04]  /*b1c0*/  @!P2 LEA R4, P3, R189, R12, 0x2 ;  /* 0x0000000cbd04a211 */ /* 0x004fc800078610ff */
        /* <DEDUP_REMOVED lines=9> */
.L_x_3600:
[----:B------:R-:W-:Y:S05]  /*b260*/  BSYNC B1 ;  /* 0x0000000000017941 */ /* 0x000fea0003800000 */
.L_x_3599:
[----:B------:R-:W-:Y:S01]  /*b270*/  VIADD R0, R0, 0x8 ;  /* 0x0000000800007836 */ /* 0x000fe20000000000 */
[----:B------:R4:W1:Y:S04]  /*b280*/  SHFL.IDX PT, R20, R10, 0x1, 0x1c1f ;  /* 0x003c1f000a147f89 */ /* 0x00086800000e0000 */
[----:B------:R-:W-:Y:S01]  /*b290*/  ISETP.GE.AND P0, PT, R0, UR8, PT ;  /* 0x0000000800007c0c */ /* 0x000fe2000bf06270 */
[----:B0-----:R-:W0:-:S12]  /*b2a0*/  SHFL.IDX PT, R3, R3, 0x1, 0x1c1f ;  /* 0x003c1f0003037f89 */ /* 0x001e1800000e0000 */
[----:B----4-:R-:W-:Y:S05]  /*b2b0*/  @P0 BRA `(.L_x_3598) ;  /* 0x00000018001c0947 */ /* 0x010fea0003800000 */
[----:B------:R-:W-:Y:S02]  /*b2c0*/  ULDC UR4, c[0x0][0xac8] ;  /* 0x0002b20000047ab9 */ /* 0x000fe40000000800 */
[----:B------:R-:W-:Y:S02]  /*b2d0*/  ISETP.GE.AND P4, PT, R17, UR4, PT ;  /* 0x0000000411007c0c */ /* 0x000fe4000bf86270 */
[----:B------:R-:W-:Y:S02]  /*b2e0*/  ISETP.GE.AND P2, PT, R216, UR4, PT ;  /* 0x00000004d8007c0c */ /* 0x000fe4000bf46270 */
[----:B------:R-:W-:Y:S02]  /*b2f0*/  ISETP.GE.AND P1, PT, R215, UR4, PT ;  /* 0x00000004d7007c0c */ /* 0x000fe4000bf26270 */
[----:B------:R-:W-:-:S07]  /*b300*/  ISETP.GE.AND P0, PT, R214, UR4, PT ;  /* 0x00000004d6007c0c */ /* 0x000fce000bf06270 */
[CC--:B0--3--:R-:W-:Y:S02]  /*b310*/  @!P4 LEA R4, P3, R17.reuse, R3.reuse, 0x2 ;  /* 0x000000031104c211 */ /* 0x0c9fe400078610ff */
[-C--:B------:R-:W-:Y:S02]  /*b320*/  @!P2 LEA R6, P6, R216, R3.reuse, 0x2 ;  /* 0x00000003d806a211 */ /* 0x080fe400078c10ff */
[----:B-1----:R-:W-:Y:S02]  /*b330*/  @!P4 LEA.HI.X R5, R17, R20, R169, 0x2, P3 ;  /* 0x000000141105c211 */ /* 0x002fe400018f14a9 */
[----:B------:R-:W-:Y:S02]  /*b340*/  ISETP.GE.AND P3, PT, R213, UR4, PT ;  /* 0x00000004d5007c0c */ /* 0x000fe4000bf66270 */
[----:B------:R-:W-:Y:S01]  /*b350*/  @!P1 LEA R8, P5, R215, R3, 0x2 ;  /* 0x00000003d7089211 */ /* 0x000fe200078a10ff */
[----:B------:R0:W-:Y:S01]  /*b360*/  @!P4 ST.E.64 desc[UR50][R4.64], R26 ;  /* 0x0000001a0400c985 */ /* 0x0001e2000c101b32 */
[----:B------:R-:W-:-:S02]  /*b370*/  ISETP.GE.AND P4, PT, R212, UR4, PT ;  /* 0x00000004d4007c0c */ /* 0x000fc4000bf86270 */
[-C--:B------:R-:W-:Y:S02]  /*b380*/  @!P2 LEA.HI.X R7, R216, R20.reuse, R168, 0x2, P6 ;  /* 0x00000014d807a211 */ /* 0x080fe400030f14a8 */
[CC--:B------:R-:W-:Y:S02]  /*b390*/  @!P0 LEA R10, P6, R214.reuse, R3.reuse, 0x2 ;  /* 0x00000003d60a8211 */ /* 0x0c0fe400078c10ff */
[-C--:B------:R-:W-:Y:S01]  /*b3a0*/  @!P1 LEA.HI.X R9, R215, R20.reuse, R15, 0x2, P5 ;  /* 0x00000014d7099211 */ /* 0x080fe200028f140f */
[----:B------:R1:W-:Y:S01]  /*b3b0*/  @!P2 ST.E.64 desc[UR50][R6.64], R30 ;  /* 0x0000001e0600a985 */ /* 0x0003e2000c101b32 */
[----:B------:R-:W-:Y:S02]  /*b3c0*/  ISETP.GE.AND P5, PT, R211, UR4, PT ;  /* 0x00000004d3007c0c */ /* 0x000fe4000bfa6270 */
[----:B--2---:R-:W-:Y:S01]  /*b3d0*/  @!P0 LEA.HI.X R11, R214, R20, R14, 0x2, P6 ;  /* 0x00000014d60b8211 */ /* 0x004fe200030f140e */
[----:B------:R2:W-:Y:S01]  /*b3e0*/  @!P1 ST.E.64 desc[UR50][R8.64], R34 ;  /* 0x0000002208009985 */ /* 0x0005e2000c101b32 */
[----:B0-----:R-:W-:-:S03]  /*b3f0*/  @!P3 LEA R4, P1, R213, R3, 0x2 ;  /* 0x00000003d504b211 */ /* 0x001fc600078210ff */
[----:B------:R0:W-:Y:S01]  /*b400*/  @!P0 ST.E.64 desc[UR50][R10.64], R38 ;  /* 0x000000260a008985 */ /* 0x0001e2000c101b32 */
[----:B------:R-:W-:Y:S02]  /*b410*/  ISETP.GE.AND P0, PT, R210, UR4, PT ;  /* 0x00000004d2007c0c */ /* 0x000fe4000bf06270 */
[C---:B------:R-:W-:Y:S02]  /*b420*/  @!P4 LEA R12, P2, R212.reuse, R3, 0x2 ;  /* 0x00000003d40cc211 */ /* 0x040fe400078410ff */
[-C--:B------:R-:W-:Y:S02]  /*b430*/  @!P3 LEA.HI.X R5, R213, R20.reuse, R167, 0x2, P1 ;  /* 0x00000014d505b211 */ /* 0x080fe400008f14a7 */
[----:B------:R-:W-:Y:S02]  /*b440*/  ISETP.GE.AND P1, PT, R209, UR4, PT ;  /* 0x00000004d1007c0c */ /* 0x000fe4000bf26270 */
[----:B------:R-:W-:Y:S01]  /*b450*/  @!P4 LEA.HI.X R13, R212, R20, R166, 0x2, P2 ;  /* 0x00000014d40dc211 */ /* 0x000fe200010f14a6 */
[----:B------:R3:W-:Y:S01]  /*b460*/  @!P3 ST.E.64 desc[UR50][R4.64], R42 ;  /* 0x0000002a0400b985 */ /* 0x0007e2000c101b32 */
[----:B------:R-:W-:-:S02]  /*b470*/  ISETP.GE.AND P2, PT, R208, UR4, PT ;  /* 0x00000004d0007c0c */ /* 0x000fc4000bf46270 */
[-C--:B------:R-:W-:Y:S01]  /*b480*/  @!P5 LEA R14, P6, R211, R3.reuse, 0x2 ;  /* 0x00000003d30ed211 */ /* 0x080fe200078c10ff */
[----:B------:R4:W-:Y:S01]  /*b490*/  @!P4 ST.E.64 desc[UR50][R12.64], R46 ;  /* 0x0000002e0c00c985 */ /* 0x0009e2000c101b32 */
[----:B------:R-:W-:Y:S02]  /*b4a0*/  ISETP.GE.AND P3, PT, R207, UR4, PT ;  /* 0x00000004cf007c0c */ /* 0x000fe4000bf66270 */
[----:B------:R-:W-:Y:S02]  /*b4b0*/  @!P5 LEA.HI.X R15, R211, R20, R165, 0x2, P6 ;  /* 0x00000014d30fd211 */ /* 0x000fe400030f14a5 */
[-C--:B-1----:R-:W-:Y:S02]  /*b4c0*/  @!P0 LEA R6, P6, R210, R3.reuse, 0x2 ;  /* 0x00000003d2068211 */ /* 0x082fe400078c10ff */
[----:B------:R-:W-:Y:S01]  /*b4d0*/  ISETP.GE.AND P4, PT, R206, UR4, PT ;  /* 0x00000004ce007c0c */ /* 0x000fe2000bf86270 */
[----:B------:R1:W-:Y:S01]  /*b4e0*/  @!P5 ST.E.64 desc[UR50][R14.64], R50 ;  /* 0x000000320e00d985 */ /* 0x0003e2000c101b32 */
[----:B--2---:R-:W-:-:S02]  /*b4f0*/  @!P1 LEA R8, P5, R209, R3, 0x2 ;  /* 0x00000003d1089211 */ /* 0x004fc400078a10ff */
[-C--:B------:R-:W-:Y:S02]  /*b500*/  @!P0 LEA.HI.X R7, R210, R20.reuse, R164, 0x2, P6 ;  /* 0x00000014d2078211 */ /* 0x080fe400030f14a4 */
[C---:B0-----:R-:W-:Y:S02]  /*b510*/  @!P2 LEA R10, P6, R208.reuse, R3, 0x2 ;  /* 0x00000003d00aa211 */ /* 0x041fe400078c10ff */
[-C--:B------:R-:W-:Y:S01]  /*b520*/  @!P1 LEA.HI.X R9, R209, R20.reuse, R163, 0x2, P5 ;  /* 0x00000014d1099211 */ /* 0x080fe200028f14a3 */
[----:B------:R0:W-:Y:S01]  /*b530*/  @!P0 ST.E.64 desc[UR50][R6.64], R54 ;  /* 0x0000003606008985 */ /* 0x0001e2000c101b32 */
[----:B------:R-:W-:Y:S02]  /*b540*/  ISETP.GE.AND P5, PT, R205, UR4, PT ;  /* 0x00000004cd007c0c */ /* 0x000fe4000bfa6270 */
[----:B------:R-:W-:Y:S01]  /*b550*/  @!P2 LEA.HI.X R11, R208, R20, R162, 0x2, P6 ;  /* 0x00000014d00ba211 */ /* 0x000fe200030f14a2 */
[----:B------:R2:W-:Y:S01]  /*b560*/  @!P1 ST.E.64 desc[UR50][R8.64], R58 ;  /* 0x0000003a08009985 */ /* 0x0005e2000c101b32 */
[----:B------:R-:W-:-:S02]  /*b570*/  ISETP.GE.AND P0, PT, R204, UR4, PT ;  /* 0x00000004cc007c0c */ /* 0x000fc4000bf06270 */
[-C--:B---3--:R-:W-:Y:S01]  /*b580*/  @!P3 LEA R4, P6, R207, R3.reuse, 0x2 ;  /* 0x00000003cf04b211 */ /* 0x088fe200078c10ff */
[----:B------:R3:W-:Y:S01]  /*b590*/  @!P2 ST.E.64 desc[UR50][R10.64], R62 ;  /* 0x0000003e0a00a985 */ /* 0x0007e2000c101b32 */
[CC--:B----4-:R-:W-:Y:S02]  /*b5a0*/  @!P4 LEA R12, P2, R206.reuse, R3.reuse, 0x2 ;  /* 0x00000003ce0cc211 */ /* 0x0d0fe400078410ff */
[----:B------:R-:W-:Y:S02]  /*b5b0*/  ISETP.GE.AND P1, PT, R203, UR4, PT ;  /* 0x00000004cb007c0c */ /* 0x000fe4000bf26270 */
[-C--:B------:R-:W-:Y:S02]  /*b5c0*/  @!P3 LEA.HI.X R5, R207, R20.reuse, R161, 0x2, P6 ;  /* 0x00000014cf05b211 */ /* 0x080fe400030f14a1 */
[----:B------:R-:W-:Y:S02]  /*b5d0*/  @!P4 LEA.HI.X R13, R206, R20, R160, 0x2, P2 ;  /* 0x00000014ce0dc211 */ /* 0x000fe400010f14a0 */
[----:B------:R-:W-:Y:S01]  /*b5e0*/  ISETP.GE.AND P2, PT, R202, UR4, PT ;  /* 0x00000004ca007c0c */ /* 0x000fe2000bf46270 */
[----:B------:R-:W-:Y:S01]  /*b5f0*/  @!P3 ST.E.64 desc[UR50][R4.64], R66 ;  /* 0x000000420400b985 */ /* 0x000fe2000c101b32 */
[----:B-1----:R-:W-:-:S03]  /*b600*/  @!P5 LEA R14, P6, R205, R3, 0x2 ;  /* 0x00000003cd0ed211 */ /* 0x002fc600078c10ff */
[----:B------:R1:W-:Y:S01]  /*b610*/  @!P4 ST.E.64 desc[UR50][R12.64], R70 ;  /* 0x000000460c00c985 */ /* 0x0003e2000c101b32 */
[-C--:B------:R-:W-:Y:S02]  /*b620*/  @!P5 LEA.HI.X R15, R205, R20.reuse, R159, 0x2, P6 ;  /* 0x00000014cd0fd211 */ /* 0x080fe400030f149f */
[CC--:B0-----:R-:W-:Y:S02]  /*b630*/  @!P0 LEA R6, P4, R204.reuse, R3.reuse, 0x2 ;  /* 0x00000003cc068211 */ /* 0x0c1fe400078810ff */
[-C--:B--2---:R-:W-:Y:S01]  /*b640*/  @!P1 LEA R8, P3, R203, R3.reuse, 0x2 ;  /* 0x00000003cb089211 */ /* 0x084fe200078610ff */
[----:B------:R0:W-:Y:S01]  /*b650*/  @!P5 ST.E.64 desc[UR50][R14.64], R74 ;  /* 0x0000004a0e00d985 */ /* 0x0001e2000c101b32 */
[----:B------:R-:W-:Y:S02]  /*b660*/  @!P0 LEA.HI.X R7, R204, R20, R158, 0x2, P4 ;  /* 0x00000014cc078211 */ /* 0x000fe400020f149e */
[----:B------:R-:W-:Y:S02]  /*b670*/  ISETP.GE.AND P4, PT, R200, UR4, PT ;  /* 0x00000004c8007c0c */ /* 0x000fe4000bf86270 */
[----:B------:R-:W-:Y:S01]  /*b680*/  ISETP.GE.AND P5, PT, R201, UR4, PT ;  /* 0x00000004c9007c0c */ /* 0x000fe2000bfa6270 */
[----:B------:R2:W-:Y:S01]  /*b690*/  @!P0 ST.E.64 desc[UR50][R6.64], R78 ;  /* 0x0000004e06008985 */ /* 0x0005e2000c101b32 */
[----:B---3--:R-:W-:-:S02]  /*b6a0*/  @!P2 LEA R10, P6, R202, R3, 0x2 ;  /* 0x00000003ca0aa211 */ /* 0x008fc400078c10ff */
[-C--:B------:R-:W-:Y:S02]  /*b6b0*/  @!P1 LEA.HI.X R9, R203, R20.reuse, R157, 0x2, P3 ;  /* 0x00000014cb099211 */ /* 0x080fe400018f149d */
[----:B------:R-:W-:Y:S02]  /*b6c0*/  ISETP.GE.AND P3, PT, R199, UR4, PT ;  /* 0x00000004c7007c0c */ /* 0x000fe4000bf66270 */
[----:B------:R-:W-:Y:S01]  /*b6d0*/  @!P2 LEA.HI.X R11, R202, R20, R156, 0x2, P6 ;  /* 0x00000014ca0ba211 */ /* 0x000fe200030f149c */
[----:B------:R3:W-:Y:S01]  /*b6e0*/  @!P1 ST.E.64 desc[UR50][R8.64], R82 ;  /* 0x0000005208009985 */ /* 0x0007e2000c101b32 */
[----:B------:R-:W-:Y:S02]  /*b6f0*/  ISETP.GE.AND P1, PT, R197, UR4, PT ;  /* 0x00000004c5007c0c */ /* 0x000fe4000bf26270 */
[----:B-1----:R-:W-:Y:S01]  /*b700*/  @!P4 LEA R12, P0, R200, R3, 0x2 ;  /* 0x00000003c80cc211 */ /* 0x002fe200078010ff */
[----:B------:R1:W-:Y:S01]  /*b710*/  @!P2 ST.E.64 desc[UR50][R10.64], R86 ;  /* 0x000000560a00a985 */ /* 0x0003e2000c101b32 */
[----:B------:R-:W-:-:S02]  /*b720*/  ISETP.GE.AND P2, PT, R198, UR4, PT ;  /* 0x00000004c6007c0c */ /* 0x000fc4000bf46270 */
[CC--:B------:R-:W-:Y:S02]  /*b730*/  @!P5 LEA R4, P6, R201.reuse, R3.reuse, 0x2 ;  /* 0x00000003c904d211 */ /* 0x0c0fe400078c10ff */
[-C--:B------:R-:W-:Y:S02]  /*b740*/  @!P4 LEA.HI.X R13, R200, R20.reuse, R154, 0x2, P0 ;  /* 0x00000014c80dc211 */ /* 0x080fe400000f149a */
[----:B------:R-:W-:Y:S02]  /*b750*/  @!P5 LEA.HI.X R5, R201, R20, R155, 0x2, P6 ;  /* 0x00000014c905d211 */ /* 0x000fe400030f149b */
[----:B------:R-:W-:Y:S02]  /*b760*/  ISETP.GE.AND P0, PT, R196, UR4, PT ;  /* 0x00000004c4007c0c */ /* 0x000fe4000bf06270 */
[----:B0-----:R-:W-:Y:S01]  /*b770*/  @!P3 LEA R14, P6, R199, R3, 0x2 ;  /* 0x00000003c70eb211 */ /* 0x001fe200078c10ff */
[----:B------:R0:W-:Y:S01]  /*b780*/  @!P5 ST.E.64 desc[UR50][R4.64], R90 ;  /* 0x0000005a0400d985 */ /* 0x0001e2000c101b32 */
[----:B------:R-:W-:-:S02]  /*b790*/  ISETP.GE.AND P5, PT, R195, UR4, PT ;  /* 0x00000004c3007c0c */ /* 0x000fc4000bfa6270 */
[-C--:B------:R-:W-:Y:S01]  /*b7a0*/  @!P3 LEA.HI.X R15, R199, R20.reuse, R153, 0x2, P6 ;  /* 0x00000014c70fb211 */ /* 0x080fe200030f1499 */
[----:B------:R4:W-:Y:S01]  /*b7b0*/  @!P4 ST.E.64 desc[UR50][R12.64], R94 ;  /* 0x0000005e0c00c985 */ /* 0x0009e2000c101b32 */
[-C--:B--2---:R-:W-:Y:S02]  /*b7c0*/  @!P2 LEA R6, P6, R198, R3.reuse, 0x2 ;  /* 0x00000003c606a211 */ /* 0x084fe400078c10ff */
[----:B------:R-:W-:Y:S01]  /*b7d0*/  ISETP.GE.AND P4, PT, R194, UR4, PT ;  /* 0x00000004c2007c0c */ /* 0x000fe2000bf86270 */
[----:B------:R2:W-:Y:S01]  /*b7e0*/  @!P3 ST.E.64 desc[UR50][R14.64], R98 ;  /* 0x000000620e00b985 */ /* 0x0005e2000c101b32 */
[-C--:B---3--:R-:W-:Y:S02]  /*b7f0*/  @!P1 LEA R8, P3, R197, R3.reuse, 0x2 ;  /* 0x00000003c5089211 */ /* 0x088fe400078610ff */
[----:B------:R-:W-:Y:S02]  /*b800*/  @!P2 LEA.HI.X R7, R198, R20, R152, 0x2, P6 ;  /* 0x00000014c607a211 */ /* 0x000fe400030f1498 */
[----:B-1----:R-:W-:-:S02]  /*b810*/  @!P0 LEA R10, P6, R196, R3, 0x2 ;  /* 0x00000003c40a8211 */ /* 0x002fc400078c10ff */
[-C--:B------:R-:W-:Y:S01]  /*b820*/  @!P1 LEA.HI.X R9, R197, R20.reuse, R21, 0x2, P3 ;  /* 0x00000014c5099211 */ /* 0x080fe200018f1415 */
[----:B------:R1:W-:Y:S01]  /*b830*/  @!P2 ST.E.64 desc[UR50][R6.64], R102 ;  /* 0x000000660600a985 */ /* 0x0003e2000c101b32 */
[----:B------:R-:W-:Y:S02]  /*b840*/  ISETP.GE.AND P3, PT, R193, UR4, PT ;  /* 0x00000004c1007c0c */ /* 0x000fe4000bf66270 */
[----:B------:R-:W-:Y:S01]  /*b850*/  @!P0 LEA.HI.X R11, R196, R20, R229, 0x2, P6 ;  /* 0x00000014c40b8211 */ /* 0x000fe200030f14e5 */
[----:B------:R3:W-:Y:S01]  /*b860*/  @!P1 ST.E.64 desc[UR50][R8.64], R106 ;  /* 0x0000006a08009985 */ /* 0x0007e2000c101b32 */
[-C--:B0-----:R-:W-:Y:S02]  /*b870*/  @!P5 LEA R4, P1, R195, R3.reuse, 0x2 ;  /* 0x00000003c304d211 */ /* 0x081fe400078210ff */
[----:B----4-:R-:W-:Y:S01]  /*b880*/  @!P4 LEA R12, P2, R194, R3, 0x2 ;  /* 0x00000003c20cc211 */ /* 0x010fe200078410ff */
[----:B------:R-:W-:Y:S01]  /*b890*/  @!P0 ST.E.64 desc[UR50][R10.64], R110 ;  /* 0x0000006e0a008985 */ /* 0x000fe2000c101b32 */
[----:B------:R-:W-:-:S02]  /*b8a0*/  ISETP.GE.AND P0, PT, R192, UR4, PT ;  /* 0x00000004c0007c0c */ /* 0x000fc4000bf06270 */
[-C--:B------:R-:W-:Y:S02]  /*b8b0*/  @!P5 LEA.HI.X R5, R195, R20.reuse, R228, 0x2, P1 ;  /* 0x00000014c305d211 */ /* 0x080fe400008f14e4 */
[----:B------:R-:W-:Y:S02]  /*b8c0*/  ISETP.GE.AND P1, PT, R191, UR4, PT ;  /* 0x00000004bf007c0c */ /* 0x000fe4000bf26270 */
[C---:B--2---:R-:W-:Y:S01]  /*b8d0*/  @!P3 LEA R14, P6, R193.reuse, R3, 0x2 ;  /* 0x00000003c10eb211 */ /* 0x044fe200078c10ff */
[----:B------:R0:W-:Y:S01]  /*b8e0*/  @!P5 ST.E.64 desc[UR50][R4.64], R114 ;  /* 0x000000720400d985 */ /* 0x0001e2000c101b32 */
[-C--:B------:R-:W-:Y:S02]  /*b8f0*/  @!P4 LEA.HI.X R13, R194, R20.reuse, R227, 0x2, P2 ;  /* 0x00000014c20dc211 */ /* 0x080fe400010f14e3 */
[----:B------:R-:W-:Y:S02]  /*b900*/  @!P3 LEA.HI.X R15, R193, R20, R226, 0x2, P6 ;  /* 0x00000014c10fb211 */ /* 0x000fe400030f14e2 */
[----:B------:R-:W-:Y:S01]  /*b910*/  ISETP.GE.AND P2, PT, R188, UR4, PT ;  /* 0x00000004bc007c0c */ /* 0x000fe2000bf46270 */
[----:B------:R2:W-:Y:S01]  /*b920*/  @!P4 ST.E.64 desc[UR50][R12.64], R118 ;  /* 0x000000760c00c985 */ /* 0x0005e2000c101b32 */
[----:B------:R-:W-:-:S02]  /*b930*/  ISETP.GE.AND P4, PT, R190, UR4, PT ;  /* 0x00000004be007c0c */ /* 0x000fc4000bf86270 */
[CC--:B-1----:R-:W-:Y:S01]  /*b940*/  @!P0 LEA R6, P5, R192.reuse, R3.reuse, 0x2 ;  /* 0x00000003c0068211 */ /* 0x0c2fe200078a10ff */
[----:B------:R1:W-:Y:S01]  /*b950*/  @!P3 ST.E.64 desc[UR50][R14.64], R122 ;  /* 0x0000007a0e00b985 */ /* 0x0003e2000c101b32 */
[----:B------:R-:W-:Y:S02]  /*b960*/  ISETP.GE.AND P3, PT, R189, UR4, PT ;  /* 0x00000004bd007c0c */ /* 0x000fe4000bf66270 */
[----:B------:R-:W-:Y:S02]  /*b970*/  @!P0 LEA.HI.X R7, R192, R20, R225, 0x2, P5 ;  /* 0x00000014c0078211 */ /* 0x000fe400028f14e1 */
[----:B------:R-:W-:Y:S02]  /*b980*/  ISETP.GE.AND P5, PT, R187, UR4, PT ;  /* 0x00000004bb007c0c */ /* 0x000fe4000bfa6270 */
[-C--:B---3--:R-:W-:Y:S01]  /*b990*/  @!P1 LEA R8, P6, R191, R3.reuse, 0x2 ;  /* 0x00000003bf089211 */ /* 0x088fe200078c10ff */
[----:B------:R3:W-:Y:S02]  /*b9a0*/  @!P0 ST.E.64 desc[UR50][R6.64], R126 ;  /* 0x0000007e06008985 */ /* 0x0007e4000c101b32 */
[----:B0-----:R-:W-:-:S02]  /*b9b0*/  @!P4 LEA R4, P0, R190, R3, 0x2 ;  /* 0x00000003be04c211 */ /* 0x001fc400078010ff */
[-C--:B------:R-:W-:Y:S02]  /*b9c0*/  @!P1 LEA.HI.X R9, R191, R20.reuse, R224, 0x2, P6 ;  /* 0x00000014bf099211 */ /* 0x080fe400030f14e0 */
[-C--:B------:R-:W-:Y:S02]  /*b9d0*/  @!P3 LEA R10, P6, R189, R3.reuse, 0x2 ;  /* 0x00000003bd0ab211 */ /* 0x080fe400078c10ff */
[-C--:B------:R-:W-:Y:S01]  /*b9e0*/  @!P4 LEA.HI.X R5, R190, R20.reuse, R223, 0x2, P0 ;  /* 0x00000014be05c211 */ /* 0x080fe200000f14df */
[----:B------:R3:W-:Y:S01]  /*b9f0*/  @!P1 ST.E.64 desc[UR50][R8.64], R130 ;  /* 0x0000008208009985 */ /* 0x0007e2000c101b32 */
[-C--:B--2---:R-:W-:Y:S02]  /*ba00*/  @!P2 LEA R12, P1, R188, R3.reuse, 0x2 ;  /* 0x00000003bc0ca211 */ /* 0x084fe400078210ff */
[----:B-1----:R-:W-:Y:S01]  /*ba10*/  @!P5 LEA R14, P0, R187, R3, 0x2 ;  /* 0x00000003bb0ed211 */ /* 0x002fe200078010ff */
[----:B------:R3:W-:Y:S01]  /*ba20*/  @!P4 ST.E.64 desc[UR50][R4.64], R134 ;  /* 0x000000860400c985 */ /* 0x0007e2000c101b32 */
[----:B------:R-:W-:-:S02]  /*ba30*/  @!P3 LEA.HI.X R11, R189, R20, R222, 0x2, P6 ;  /* 0x00000014bd0bb211 */ /* 0x000fc400030f14de */
[-C--:B------:R-:W-:Y:S02]  /*ba40*/  @!P2 LEA.HI.X R13, R188, R20.reuse, R221, 0x2, P1 ;  /* 0x00000014bc0da211 */ /* 0x080fe400008f14dd */
[----:B------:R-:W-:Y:S01]  /*ba50*/  @!P5 LEA.HI.X R15, R187, R20, R220, 0x2, P0 ;  /* 0x00000014bb0fd211 */ /* 0x000fe200000f14dc */
[----:B------:R3:W-:Y:S01]  /*ba60*/  @!P3 ST.E.64 desc[UR50][R10.64], R138 ;  /* 0x0000008a0a00b985 */ /* 0x0007e2000c101b32 */
[----:B------:R-:W-:-:S03]  /*ba70*/  ISETP.GE.AND P0, PT, R186, UR4, PT ;  /* 0x00000004ba007c0c */ /* 0x000fc6000bf06270 */
[----:B------:R3:W-:Y:S04]  /*ba80*/  @!P2 ST.E.64 desc[UR50][R12.64], R142 ;  /* 0x0000008e0c00a985 */ /* 0x0007e8000c101b32 */
[----:B------:R3:W-:Y:S06]  /*ba90*/  @!P5 ST.E.64 desc[UR50][R14.64], R146 ;  /* 0x000000920e00d985 */ /* 0x0007ec000c101b32 */
[----:B------:R-:W-:Y:S05]  /*baa0*/  @P0 BRA `(.L_x_3598) ;  /* 0x0000001000200947 */ /* 0x000fea0003800000 */
[----:B---3--:R-:W-:-:S04]  /*bab0*/  LEA R4, P0, R186, R3, 0x2 ;  /* 0x00000003ba047211 */ /* 0x008fc800078010ff */
[----:B------:R-:W-:-:S05]  /*bac0*/  LEA.HI.X R5, R186, R20, R219, 0x2, P0 ;  /* 0x00000014ba057211 */ /* 0x000fca00000f14db */
[----:B------:R0:W-:Y:S01]  /*bad0*/  ST.E.64 desc[UR50][R4.64], R150 ;  /* 0x0000009604007985 */ /* 0x0001e2000c101b32 */
[----:B------:R-:W-:Y:S05]  /*bae0*/  BRA `(.L_x_3598) ;  /* 0x0000001000107947 */ /* 0x000fea0003800000 */
.L_x_3592:
[----:B------:R-:W-:Y:S02]  /*baf0*/  ULDC.64 UR8, c[0x0][0xc00] ;  /* 0x0003000000087ab9 */ /* 0x000fe40000000a00 */
[----:B------:R-:W-:-:S04]  /*bb00*/  UISETP.NE.U32.AND UP0, UPT, UR8, URZ, UPT ;  /* 0x0000003f0800728c */ /* 0x000fc8000bf05070 */
[----:B------:R-:W-:-:S03]  /*bb10*/  UISETP.NE.AND.EX UP0, UPT, UR9, URZ, UPT, UP0 ;  /* 0x0000003f0900728c */ /* 0x000fc6000bf05300 */
[----:B------:R-:W-:Y:S02]  /*bb20*/  ULDC.64 UR8, c[0x0][0xc00] ;  /* 0x0003000000087ab9 */ /* 0x000fe40000000a00 */
[----:B------:R-:W-:Y:S01]  /*bb30*/  UIMAD.WIDE UR8, UR40, 0x4, UR8 ;  /* 0x00000004280878a5 */ /* 0x000fe2000f8e0208 */
[----:B------:R-:W-:-:S05]  /*bb40*/  PLOP3.LUT P1, PT, PT, PT, UP0, 0x80, 0x0 ;  /* 0x000000000000781c */ /* 0x000fca0003f2f008 */
[----:B------:R-:W-:Y:S02]  /*bb50*/  IMAD.U32 R4, RZ, RZ, UR8 ;  /* 0x00000008ff047e24 */ /* 0x000fe4000f8e00ff */
[----:B------:R-:W-:Y:S01]  /*bb60*/  IMAD.U32 R5, RZ, RZ, UR9 ;  /* 0x00000009ff057e24 */ /* 0x000fe2000f8e00ff */
[----:B------:R-:W-:Y:S02]  /*bb70*/  ULDC.64 UR8, c[0x0][0xc08] ;  /* 0x0003020000087ab9 */ /* 0x000fe40000000a00 */
[----:B------:R-:W-:-:S03]  /*bb80*/  UISETP.NE.U32.AND UP1, UPT, UR8, URZ, UPT ;  /* 0x0000003f0800728c */ /* 0x000fc6000bf25070 */
[----:B------:R-:W2:Y:S01]  /*bb90*/  @P1 LDG.E R8, desc[UR50][R4.64] ;  /* 0x0000003204081981 */ /* 0x000ea2000c1e1900 */
[----:B------:R-:W-:Y:S01]  /*bba0*/  UISETP.NE.AND.EX UP1, UPT, UR9, URZ, UPT, UP1 ;  /* 0x0000003f0900728c */ /* 0x000fe2000bf25310 */
[----:B------:R-:W-:Y:S02]  /*bbb0*/  ULDC UR4, c[0x0][0xa88] ;  /* 0x0002a20000047ab9 */ /* 0x000fe40000000800 */
[----:B------:R-:W-:-:S03]  /*bbc0*/  IMAD.U32 R0, RZ, RZ, UR4 ;  /* 0x00000004ff007e24 */ /* 0x000fc6000f8e00ff */
[----:B------:R-:W-:-:S05]  /*bbd0*/  PLOP3.LUT P2, PT, PT, PT, UP1, 0x80, 0x0 ;  /* 0x000000000000781c */ /* 0x000fca0003f4f018 */
[----:B------:R-:W-:-:S04]  /*bbe0*/  @UP1 ULEA UR8, UP2, UR40, UR8, 0x2 ;  /* 0x0000000828081291 */ /* 0x000fc8000f84103f */
[----:B------:R-:W-:Y:S02]  /*bbf0*/  @UP1 ULEA.HI.X UR9, UR40, UR9, UR41, 0x2, UP2 ;  /* 0x0000000928091291 */ /* 0x000fe400090f1429 */
[----:B------:R-:W-:-:S04]  /*bc00*/  IMAD.U32 R6, RZ, RZ, UR8 ;  /* 0x00000008ff067e24 */ /* 0x000fc8000f8e00ff */
[----:B------:R-:W-:-:S05]  /*bc10*/  IMAD.U32 R7, RZ, RZ, UR9 ;  /* 0x00000009ff077e24 */ /* 0x000fca000f8e00ff */
[----:B------:R0:W5:Y:S01]  /*bc20*/  @P2 LDG.E R0, desc[UR50][R6.64] ;  /* 0x0000003206002981 */ /* 0x000162000c1e1900 */
[----:B------:R-:W-:Y:S01]  /*bc30*/  UMOV UR4, URZ ;  /* 0x0000003f00047c82 */ /* 0x000fe20008000000 */
[----:B------:R-:W-:Y:S01]  /*bc40*/  UISETP.NE.AND UP1, UPT, UR45, URZ, UPT ;  /* 0x0000003f2d00728c */ /* 0x000fe2000bf25270 */
[----:B------:R-:W1:Y:S10]  /*bc50*/  S2R R3, SR_TID.X ;  /* 0x0000000000037919 */ /* 0x000e740000002100 */
[----:B------:R-:W-:Y:S01]  /*bc60*/  @!UP1 ULDC UR45, c[0x0][0xad4] ;  /* 0x0002b500002d9ab9 */ /* 0x000fe20000000800 */
[----:B--2---:R-:W-:Y:S01]  /*bc70*/  @P1 R2UR UR4, R8 ;  /* 0x00000000080412ca */ /* 0x004fe200000e0000 */
[----:B-1----:R-:W-:-:S05]  /*bc80*/  VIADD R8, R3, 0xffffff80 ;  /* 0xffffff8003087836 */ /* 0x002fca0000000000 */
[----:B------:R-:W-:-:S07]  /*bc90*/  ISETP.GT.AND P0, PT, R8, 0x3f, PT ;  /* 0x0000003f0800780c */ /* 0x000fce0003f04270 */
[----:B------:R-:W-:Y:S01]  /*bca0*/  USHF.R.S32.HI UR19, URZ, 0x1f, UR4 ;  /* 0x0000001f3f137899 */ /* 0x000fe20008011404 */
[----:B0-----:R-:W-:Y:S11]  /*bcb0*/  @P2 BRA `(.L_x_3601) ;  /* 0x0000000000102947 */ /* 0x001ff60003800000 */
[----:B------:R-:W-:Y:S05]  /*bcc0*/  @!P1 BRA `(.L_x_3601) ;  /* 0x00000000000c9947 */ /* 0x000fea0003800000 */
[----:B------:R-:W2:Y:S04]  /*bcd0*/  LDG.E R3, desc[UR50][R4.64] ;  /* 0x0000003204037981 */ /* 0x000ea8000c1e1900 */
[----:B-----5:R-:W2:Y:S02]  /*bce0*/  LDG.E R0, desc[UR50][R4.64+0x4] ;  /* 0x0000043204007981 */ /* 0x020ea4000c1e1900 */
[----:B--2---:R-:W-:-:S07]  /*bcf0*/  IMAD.IADD R0, R0, 0x1, -R3 ;  /* 0x0000000100007824 */ /* 0x004fce00078e0a03 */
.L_x_3601:
[----:B------:R-:W-:Y:S01]  /*bd00*/  USEL UR40, UR40, URZ, !UP0 ;  /* 0x0000003f28287287 */ /* 0x000fe2000c000000 */
[----:B------:R-:W-:Y:S01]  /*bd10*/  BSSY B1, `(.L_x_3602) ;  /* 0x0000039000017945 */ /* 0x000fe20003800000 */
[----:B------:R-:W-:-:S03]  /*bd20*/  USEL UR41, UR41, URZ, !UP0 ;  /* 0x0000003f29297287 */ /* 0x000fc6000c000000 */
[----:B------:R-:W-:Y:S09]  /*bd30*/  @P0 BRA `(.L_x_3603) ;  /* 0x0000000000d80947 */ /* 0x000ff20003800000 */
[----:B------:R-:W0:Y:S01]  /*bd40*/  S2R R3, SR_TID.X ;  /* 0x0000000000037919 */ /* 0x000e220000002100 */
[----:B------:R-:W1:Y:S01]  /*bd50*/  LDC R9, c[0x0][0xbe8] ;  /* 0x0002fa00ff097b82 */ /* 0x000e620000000800 */
[----:B------:R-:W-:-:S04]  /*bd60*/  IMAD.U32 R4, RZ, RZ, UR43 ;  /* 0x0000002bff047e24 */ /* 0x000fc8000f8e00ff */
[----:B0-----:R-:W-:Y:S02]  /*bd70*/  IMAD R3, R4, 0x40, R3 ;  /* 0x0000004004037824 */ /* 0x001fe400078e0203 */
[----:B-1---5:R-:W-:Y:S02]  /*bd80*/  IMAD R4, R0, R9, RZ ;  /* 0x0000000900047224 */ /* 0x022fe400078e02ff */
[----:B------:R-:W-:-:S05]  /*bd90*/  VIADD R6, R3, 0xffffff80 ;  /* 0xffffff8003067836 */ /* 0x000fca0000000000 */
[----:B------:R-:W-:-:S13]  /*bda0*/  ISETP.GE.AND P0, PT, R6, R4, PT ;  /* 0x000000040600720c */ /* 0x000fda0003f06270 */
[----:B------:R-:W-:Y:S05]  /*bdb0*/  @P0 BRA `(.L_x_3603) ;  /* 0x0000000000b80947 */ /* 0x000fea0003800000 */
[----:B------:R-:W-:Y:S01]  /*bdc0*/  ISETP.NE.AND P0, PT, R9, 0x1, PT ;  /* 0x000000010900780c */ /* 0x000fe20003f05270 */
[----:B------:R-:W-:Y:S01]  /*bdd0*/  UISETP.GT.AND UP0, UPT, UR45, 0x1, UPT ;  /* 0x000000012d00788c */ /* 0x000fe2000bf04270 */
[----:B------:R-:W-:-:S03]  /*bde0*/  UMOV UR17, 0x9b8 ;  /* 0x000009b800117882 */ /* 0x000fc60000000000 */
[----:B------:R-:W-:Y:S02]  /*bdf0*/  USEL UR17, UR17, 0x978, UP0 ;  /* 0x0000097811117887 */ /* 0x000fe40008000000 */
[----:B------:R-:W-:-:S06]  /*be00*/  USEL UR16, UR44, URZ, UP0 ;  /* 0x0000003f2c107287 */ /* 0x000fcc0008000000 */
[----:B------:R-:W0:Y:S04]  /*be10*/  @P0 LDC R3, c[0x0][0xbec] ;  /* 0x0002fb00ff030b82 */ /* 0x000e280000000800 */
[----:B------:R-:W-:Y:S01]  /*be20*/  ULDC.64 UR8, c[0x0][UR17+0x218] ;  /* 0x0000860011087abb */ /* 0x000fe20008000a00 */
[----:B------:R-:W-:Y:S01]  /*be30*/  ULDC.64 UR12, c[0x0][UR17+0x220] ;  /* 0x00008800110c7abb */ /* 0x000fe20008000a00 */
[----:B------:R-:W-:Y:S01]  /*be40*/  ULDC.64 UR14, c[0x0][UR17+0x228] ;  /* 0x00008a00110e7abb */ /* 0x000fe20008000a00 */
[----:B------:R-:W-:Y:S01]  /*be50*/  UIMAD.WIDE.U32 UR10, UR8, UR42, URZ ;  /* 0x0000002a080a72a5 */ /* 0x000fe2000f8e003f */
[----:B------:R-:W1:Y:S01]  /*be60*/  @P0 LDC R5, c[0x0][0xbf0] ;  /* 0x0002fc00ff050b82 */ /* 0x000e620000000800 */
[----:B------:R-:W-:Y:S02]  /*be70*/  UIMAD UR18, UR9, UR42, URZ ;  /* 0x0000002a091272a4 */ /* 0x000fe4000f8e023f */
[----:B------:R-:W-:-:S02]  /*be80*/  UIMAD UR13, UR13, UR40, URZ ;  /* 0x000000280d0d72a4 */ /* 0x000fc4000f8e023f */
[----:B------:R-:W-:Y:S02]  /*be90*/  UIMAD.WIDE.U32 UR20, UR14, UR16, URZ ;  /* 0x000000100e1472a5 */ /* 0x000fe4000f8e003f */
[----:B------:R-:W-:Y:S02]  /*bea0*/  UIMAD.WIDE.U32 UR8, UR12, UR40, URZ ;  /* 0x000000280c0872a5 */ /* 0x000fe4000f8e003f */
[----:B------:R-:W-:Y:S02]  /*beb0*/  UIMAD UR14, UR15, UR16, URZ ;  /* 0x000000100f0e72a4 */ /* 0x000fe4000f8e023f */
[----:B------:R-:W-:Y:S02]  /*bec0*/  UIMAD UR13, UR12, UR41, UR13 ;  /* 0x000000290c0d72a4 */ /* 0x000fe4000f8e020d */
[----:B------:R-:W-:Y:S02]  /*bed0*/  UIADD3 UR10, UP1, UP2, UR8, UR10, UR4 ;  /* 0x0000000a080a7290 */ /* 0x000fe4000fa3e004 */
[----:B------:R-:W-:Y:S01]  /*bee0*/  UIADD3 UR14, UR21, UR14, URZ ;  /* 0x0000000e150e7290 */ /* 0x000fe2000fffe03f */
[----:B0-----:R-:W-:Y:S01]  /*bef0*/  @P0 IMAD.HI.U32 R4, R6, R3, RZ ;  /* 0x0000000306040227 */ /* 0x001fe200078e00ff */
[----:B------:R-:W-:-:S02]  /*bf00*/  UIADD3 UR18, UR11, UR18, URZ ;  /* 0x000000120b127290 */ /* 0x000fc4000fffe03f */
[----:B------:R-:W-:Y:S01]  /*bf10*/  UIADD3 UR13, UR9, UR13, URZ ;  /* 0x0000000d090d7290 */ /* 0x000fe2000fffe03f */
[----:B------:R-:W-:Y:S02]  /*bf20*/  IMAD.MOV.U32 R3, RZ, RZ, R6 ;  /* 0x000000ffff037224 */ /* 0x000fe400078e0006 */
[----:B------:R-:W-:Y:S01]  /*bf30*/  IMAD.U32 R10, RZ, RZ, UR14 ;  /* 0x0000000eff0a7e24 */ /* 0x000fe2000f8e00ff */
[----:B------:R-:W-:Y:S01]  /*bf40*/  ULDC.64 UR8, c[0x0][UR17+0x210] ;  /* 0x0000840011087abb */ /* 0x000fe20008000a00 */
[----:B-1----:R-:W-:Y:S01]  /*bf50*/  @P0 SHF.R.U32.HI R3, RZ, R5, R4 ;  /* 0x00000005ff030219 */ /* 0x002fe20000011604 */
[----:B------:R-:W-:Y:S02]  /*bf60*/  IMAD.U32 R4, RZ, RZ, UR20 ;  /* 0x00000014ff047e24 */ /* 0x000fe4000f8e00ff */
[----:B------:R-:W-:Y:S01]  /*bf70*/  IMAD.U32 R5, RZ, RZ, UR21 ;  /* 0x00000015ff057e24 */ /* 0x000fe2000f8e00ff */
[--C-:B------:R-:W-:Y:S01]  /*bf80*/  SHF.R.S32.HI R5, RZ, 0x1f, R3.reuse ;  /* 0x0000001fff057819 */ /* 0x100fe20000011403 */
[----:B------:R-:W-:Y:S01]  /*bf90*/  IMAD.MOV R7, RZ, RZ, -R3 ;  /* 0x000000ffff077224 */ /* 0x000fe200078e0a03 */
[----:B------:R-:W-:Y:S01]  /*bfa0*/  IADD3 R4, P0, P1, R3, UR10, R4 ;  /* 0x0000000a03047c10 */ /* 0x000fe2000f91e004 */
[----:B------:R-:W-:-:S02]  /*bfb0*/  UIADD3.X UR10, UR13, UR18, UR19, UP1, UP2 ;  /* 0x000000120d0a7290 */ /* 0x000fc40008fe4413 */
[----:B------:R-:W-:-:S04]  /*bfc0*/  IMAD R7, R9, R7, R6 ;  /* 0x0000000709077224 */ /* 0x000fc800078e0206 */
[----:B------:R-:W-:Y:S01]  /*bfd0*/  IADD3.X R5, R5, UR10, R10, P0, P1 ;  /* 0x0000000a05057c10 */ /* 0x000fe200087e240a */
[C---:B------:R-:W-:Y:S01]  /*bfe0*/  IMAD R6, R7.reuse, UR9, RZ ;  /* 0x0000000907067c24 */ /* 0x040fe2000f8e02ff */
[----:B------:R-:W-:Y:S01]  /*bff0*/  SHF.R.S32.HI R3, RZ, 0x1f, R7 ;  /* 0x0000001fff037819 */ /* 0x000fe20000011407 */
[----:B------:R-:W-:Y:S01]  /*c000*/  ULDC.64 UR10, c[0x0][0xba8] ;  /* 0x0002ea00000a7ab9 */ /* 0x000fe20000000a00 */
[----:B------:R-:W-:Y:S01]  /*c010*/  @!UP0 ULDC UR10, c[0x0][0xb50] ;  /* 0x0002d400000a8ab9 */ /* 0x000fe20000000800 */
[----:B------:R-:W-:Y:S01]  /*c020*/  IMAD.WIDE.U32 R4, R7, UR8, R4 ;  /* 0x0000000807047c25 */ /* 0x000fe2000f8e0004 */
[----:B------:R-:W-:-:S03]  /*c030*/  @!UP0 ULDC UR11, c[0x0][0xb54] ;  /* 0x0002d500000b8ab9 */ /* 0x000fc60000000800 */
[----:B------:R-:W-:Y:S01]  /*c040*/  IMAD R3, R3, UR8, R6 ;  /* 0x0000000803037c24 */ /* 0x000fe2000f8e0206 */
[----:B------:R-:W-:-:S03]  /*c050*/  LEA R6, P0, R4, UR10, 0x2 ;  /* 0x0000000a04067c11 */ /* 0x000fc6000f8010ff */
[----:B------:R-:W-:-:S05]  /*c060*/  IMAD.IADD R3, R5, 0x1, R3 ;  /* 0x0000000105037824 */ /* 0x000fca00078e0203 */
[----:B------:R-:W-:Y:S01]  /*c070*/  LEA.HI.X R7, R4, UR11, R3, 0x2, P0 ;  /* 0x0000000b04077c11 */ /* 0x000fe200080f1403 */
[----:B------:R-:W-:-:S05]  /*c080*/  IMAD.MOV.U32 R3, RZ, RZ, -0x800000 ;  /* 0xff800000ff037424 */ /* 0x000fca00078e00ff */
[----:B------:R0:W-:Y:S02]  /*c090*/  STG.E desc[UR50][R6.64], R3 ;  /* 0x0000000306007986 */ /* 0x0001e4000c101932 */
.L_x_3603:
[----:B------:R-:W-:Y:S05]  /*c0a0*/  BSYNC B1 ;  /* 0x0000000000017941 */ /* 0x000fea0003800000 */
.L_x_3602:
[----:B------:R-:W-:-:S06]  /*c0b0*/  UISETP.GT.AND UP0, UPT, UR45, 0x1, UPT ;  /* 0x000000012d00788c */ /* 0x000fcc000bf04270 */
[----:B------:R-:W-:-:S13]  /*c0c0*/  PLOP3.LUT P0, PT, PT, PT, UP0, 0x80, 0x0 ;  /* 0x000000000000781c */ /* 0x000fda0003f0f008 */
[----:B------:R-:W-:Y:S05]  /*c0d0*/  @P0 BRA `(.L_x_3598) ;  /* 0x0000000800940947 */ /* 0x000fea0003800000 */
[----:B------:R-:W1:Y:S01]  /*c0e0*/  LDC R11, c[0x0][0xbe8] ;  /* 0x0002fa00ff0b7b82 */ /* 0x000e620000000800 */
[----:B0-----:R-:W-:Y:S01]  /*c0f0*/  SHF.R.S32.HI R3, RZ, 0x1f, R8 ;  /* 0x0000001fff037819 */ /* 0x001fe20000011408 */
[----:B------:R-:W-:Y:S01]  /*c100*/  ULDC.64 UR12, c[0x0][0xaa0] ;  /* 0x0002a800000c7ab9 */ /* 0x000fe20000000a00 */
[----:B------:R-:W-:Y:S01]  /*c110*/  IMAD.U32 R6, RZ, RZ, UR43 ;  /* 0x0000002bff067e24 */ /* 0x000fe2000f8e00ff */
[----:B------:R-:W-:Y:S01]  /*c120*/  UIMAD UR10, UR19, UR12, URZ ;  /* 0x0000000c130a72a4 */ /* 0x000fe2000f8e023f */
[----:B------:R-:W-:Y:S01]  /*c130*/  LEA.HI R3, R3, R8, RZ, 0x3 ;  /* 0x0000000803037211 */ /* 0x000fe200078f18ff */
[----:B------:R-:W-:Y:S01]  /*c140*/  UIMAD.WIDE.U32 UR8, UR4, UR12, URZ ;  /* 0x0000000c040872a5 */ /* 0x000fe2000f8e003f */
[----:B------:R-:W-:Y:S01]  /*c150*/  VIADD R35, R2, 0xc0 ;  /* 0x000000c002237836 */ /* 0x000fe20000000000 */
[----:B------:R-:W-:Y:S01]  /*c160*/  UIMAD UR10, UR4, UR13, UR10 ;  /* 0x0000000d040a72a4 */ /* 0x000fe2000f8e020a */
[----:B------:R-:W-:Y:S01]  /*c170*/  LOP3.LUT R5, R3, 0xfffffff8, RZ, 0xc0, !PT ;  /* 0xfffffff803057812 */ /* 0x000fe200078ec0ff */
[----:B------:R-:W-:Y:S01]  /*c180*/  ULDC UR12, c[0x0][0xac8] ;  /* 0x0002b200000c7ab9 */ /* 0x000fe20000000800 */
[----:B------:R-:W-:Y:S01]  /*c190*/  SHF.R.S32.HI R13, RZ, 0x3, R3 ;  /* 0x00000003ff0d7819 */ /* 0x000fe20000011403 */
[----:B------:R-:W-:Y:S01]  /*c1a0*/  UIADD3 UR9, UR9, UR10, URZ ;  /* 0x0000000a09097290 */ /* 0x000fe2000fffe03f */
[----:B------:R-:W-:Y:S01]  /*c1b0*/  ISETP.GE.AND P1, PT, R185, UR12, PT ;  /* 0x0000000cb9007c0c */ /* 0x000fe2000bf26270 */
[----:B------:R-:W-:Y:S01]  /*c1c0*/  IMAD.IADD R8, R8, 0x1, -R5 ;  /* 0x0000000108087824 */ /* 0x000fe200078e0a05 */
[----:B------:R-:W-:Y:S01]  /*c1d0*/  ULDC.64 UR10, c[0x0][0xae8] ;  /* 0x0002ba00000a7ab9 */ /* 0x000fe20000000a00 */
[----:B------:R-:W-:Y:S01]  /*c1e0*/  ISETP.GE.AND P2, PT, R2, UR12, PT ;  /* 0x0000000c02007c0c */ /* 0x000fe2000bf46270 */
[----:B------:R-:W-:Y:S01]  /*c1f0*/  UIMAD.WIDE.U32 UR8, UR42, UR10, UR8 ;  /* 0x0000000a2a0872a5 */ /* 0x000fe2000f8e0008 */
[----:B------:R-:W-:Y:S01]  /*c200*/  IMAD R3, R8, 0x20, R13 ;  /* 0x0000002008037824 */ /* 0x000fe200078e020d */
[----:B------:R-:W-:Y:S01]  /*c210*/  BSSY B1, `(.L_x_3604) ;  /* 0x000006d000017945 */ /* 0x000fe20003800000 */
[----:B------:R-:W-:Y:S01]  /*c220*/  VIADD R27, R2, 0x100 ;  /* 0x00000100021b7836 */ /* 0x000fe20000000000 */
[----:B------:R-:W-:Y:S01]  /*c230*/  UIMAD UR9, UR42, UR11, UR9 ;  /* 0x0000000b2a0972a4 */ /* 0x000fe2000f8e0209 */
[----:B------:R-:W-:Y:S01]  /*c240*/  IMAD R9, R6, 0x40, R3 ;  /* 0x0000004006097824 */ /* 0x000fe200078e0203 */
[----:B------:R-:W-:Y:S01]  /*c250*/  SEL R3, RZ, 0xffffffff, P1 ;  /* 0xffffffffff037807 */ /* 0x000fe20000800000 */
[----:B------:R-:W-:Y:S01]  /*c260*/  ULDC.64 UR10, c[0x0][0xaf0] ;  /* 0x0002bc00000a7ab9 */ /* 0x000fe20000000a00 */
[----:B-1----:R-:W-:Y:S01]  /*c270*/  ISETP.NE.AND P0, PT, R11, 0x1, PT ;  /* 0x000000010b00780c */ /* 0x002fe20003f05270 */
[----:B------:R-:W-:Y:S01]  /*c280*/  UIMAD UR41, UR41, UR10, URZ ;  /* 0x0000000a292972a4 */ /* 0x000fe2000f8e023f */
[----:B------:R-:W-:Y:S01]  /*c290*/  ISETP.GE.AND P1, PT, R184, UR12, PT ;  /* 0x0000000cb8007c0c */ /* 0x000fe2000bf26270 */
[----:B------:R-:W-:Y:S01]  /*c2a0*/  IMAD.SHL.U32 R15, R3, 0x2, RZ ;  /* 0x00000002030f7824 */ /* 0x000fe200078e00ff */
[----:B------:R-:W-:Y:S01]  /*c2b0*/  SEL R6, RZ, 0x1, P2 ;  /* 0x00000001ff067807 */ /* 0x000fe20001000000 */
[----:B------:R-:W-:Y:S01]  /*c2c0*/  UIMAD UR4, UR40, UR11, UR41 ;  /* 0x0000000b280472a4 */ /* 0x000fe2000f8e0229 */
[----:B------:R-:W-:Y:S01]  /*c2d0*/  SEL R7, RZ, 0xffffffff, P1 ;  /* 0xffffffffff077807 */ /* 0x000fe20000800000 */
[----:B------:R-:W-:Y:S01]  /*c2e0*/  UIMAD.WIDE.U32 UR40, UR40, UR10, UR8 ;  /* 0x0000000a282872a5 */ /* 0x000fe2000f8e0008 */
[----:B------:R-:W-:Y:S01]  /*c2f0*/  IMAD.MOV.U32 R3, RZ, RZ, R9 ;  /* 0x000000ffff037224 */ /* 0x000fe200078e0009 */
[----:B------:R-:W-:Y:S01]  /*c300*/  LOP3.LUT R6, R15, 0x2, R6, 0xe2, !PT ;  /* 0x000000020f067812 */ /* 0x000fe200078ee206 */
[----:B------:R-:W-:Y:S01]  /*c310*/  ULDC.64 UR8, c[0x0][0xae0] ;  /* 0x0002b80000087ab9 */ /* 0x000fe20000000a00 */
[----:B------:R-:W-:Y:S01]  /*c320*/  IMAD.SHL.U32 R7, R7, 0x4, RZ ;  /* 0x0000000407077824 */ /* 0x000fe200078e00ff */
[----:B------:R-:W-:Y:S01]  /*c330*/  UIADD3 UR4, UR41, UR4, URZ ;  /* 0x0000000429047290 */ /* 0x000fe2000fffe03f */
[----:B------:R-:W0:Y:S01]  /*c340*/  @P0 LDC R4, c[0x0][0xbec] ;  /* 0x0002fb00ff040b82 */ /* 0x000e220000000800 */
[C---:B------:R-:W-:Y:S01]  /*c350*/  VIADD R33, R2.reuse, 0x140 ;  /* 0x0000014002217836 */ /* 0x040fe20000000000 */
[----:B------:R-:W-:Y:S01]  /*c360*/  SHF.R.S32.HI R31, RZ, 0x1f, R184 ;  /* 0x0000001fff1f7819 */ /* 0x000fe200000114b8 */
[----:B------:R-:W-:Y:S01]  /*c370*/  VIADD R37, R2, 0x180 ;  /* 0x0000018002257836 */ /* 0x000fe20000000000 */
[----:B------:R-:W-:Y:S01]  /*c380*/  LOP3.LUT R10, R7, 0x4, R6, 0xe2, !PT ;  /* 0x00000004070a7812 */ /* 0x000fe200078ee206 */
[----:B------:R-:W-:Y:S01]  /*c390*/  IMAD.U32 R26, RZ, RZ, UR43 ;  /* 0x0000002bff1a7e24 */ /* 0x000fe2000f8e00ff */
[----:B------:R-:W-:Y:S01]  /*c3a0*/  SHF.R.S32.HI R28, RZ, 0x1f, R27 ;  /* 0x0000001fff1c7819 */ /* 0x000fe2000001141b */
[----:B-----5:R-:W-:Y:S01]  /*c3b0*/  IMAD R25, R0, R11, RZ ;  /* 0x0000000b00197224 */ /* 0x020fe200078e02ff */
[----:B------:R-:W1:Y:S01]  /*c3c0*/  @P0 LDC R5, c[0x0][0xbf0] ;  /* 0x0002fc00ff050b82 */ /* 0x000e620000000800 */
[----:B------:R-:W-:Y:S01]  /*c3d0*/  IMAD R26, R26, 0x40, R13 ;  /* 0x000000401a1a7824 */ /* 0x000fe200078e020d */
[----:B------:R-:W-:Y:S01]  /*c3e0*/  SHF.R.S32.HI R32, RZ, 0x1f, R37 ;  /* 0x0000001fff207819 */ /* 0x000fe20000011425 */
[----:B------:R-:W-:Y:S01]  /*c3f0*/  VIADD R29, R2, 0x1c0 ;  /* 0x000001c0021d7836 */ /* 0x000fe20000000000 */
[----:B------:R-:W-:-:S02]  /*c400*/  SHF.R.S32.HI R34, RZ, 0x1f, R35 ;  /* 0x0000001fff227819 */ /* 0x000fc40000011423 */
[----:B------:R-:W-:Y:S02]  /*c410*/  SHF.R.S32.HI R36, RZ, 0x1f, R33 ;  /* 0x0000001fff247819 */ /* 0x000fe40000011421 */
[----:B------:R-:W-:Y:S02]  /*c420*/  ISETP.GE.AND P1, PT, R29, UR12, PT ;  /* 0x0000000c1d007c0c */ /* 0x000fe4000bf26270 */
[----:B------:R-:W-:Y:S02]  /*c430*/  SHF.R.S32.HI R30, RZ, 0x1f, R29 ;  /* 0x0000001fff1e7819 */ /* 0x000fe4000001141d */
[----:B------:R-:W-:Y:S02]  /*c440*/  SEL R0, RZ, 0x80, P1 ;  /* 0x00000080ff007807 */ /* 0x000fe40000800000 */
[----:B------:R-:W-:Y:S01]  /*c450*/  SHF.R.S32.HI R38, RZ, 0x1f, R185 ;  /* 0x0000001fff267819 */ /* 0x000fe200000114b9 */
[----:B0-----:R-:W-:-:S05]  /*c460*/  @P0 IMAD.HI.U32 R4, R9, R4, RZ ;  /* 0x0000000409040227 */ /* 0x001fca00078e00ff */
[----:B-1----:R-:W-:Y:S01]  /*c470*/  @P0 SHF.R.U32.HI R3, RZ, R5, R4 ;  /* 0x00000005ff030219 */ /* 0x002fe20000011604 */
[----:B------:R-:W-:Y:S01]  /*c480*/  IMAD.U32 R5, RZ, RZ, UR41 ;  /* 0x00000029ff057e24 */ /* 0x000fe2000f8e00ff */
[----:B------:R-:W-:Y:S01]  /*c490*/  ISETP.GE.AND P0, PT, R35, UR12, PT ;  /* 0x0000000c23007c0c */ /* 0x000fe2000bf06270 */
[----:B------:R-:W-:Y:S01]  /*c4a0*/  IMAD.U32 R4, RZ, RZ, UR40 ;  /* 0x00000028ff047e24 */ /* 0x000fe2000f8e00ff */
[--C-:B------:R-:W-:Y:S01]  /*c4b0*/  SHF.R.S32.HI R6, RZ, 0x1f, R3.reuse ;  /* 0x0000001fff067819 */ /* 0x100fe20000011403 */
[----:B------:R-:W-:Y:S01]  /*c4c0*/  IMAD.U32 R5, RZ, RZ, UR4 ;  /* 0x00000004ff057e24 */ /* 0x000fe2000f8e00ff */
[----:B------:R-:W-:Y:S01]  /*c4d0*/  SEL R7, RZ, 0xffffffff, P0 ;  /* 0xffffffffff077807 */ /* 0x000fe20000000000 */
[----:B------:R-:W-:Y:S01]  /*c4e0*/  IMAD.MOV R8, RZ, RZ, -R3 ;  /* 0x000000ffff087224 */ /* 0x000fe200078e0a03 */
[----:B------:R-:W-:Y:S01]  /*c4f0*/  ISETP.GE.AND P0, PT, R27, UR12, PT ;  /* 0x0000000c1b007c0c */ /* 0x000fe2000bf06270 */
[----:B------:R-:W-:Y:S02]  /*c500*/  IMAD R6, R6, UR8, RZ ;  /* 0x0000000806067c24 */ /* 0x000fe4000f8e02ff */
[----:B------:R-:W-:Y:S01]  /*c510*/  IMAD.SHL.U32 R15, R7, 0x8, RZ ;  /* 0x00000008070f7824 */ /* 0x000fe200078e00ff */
[----:B------:R-:W-:Y:S01]  /*c520*/  SEL R12, RZ, 0xffffffff, P0 ;  /* 0xffffffffff0c7807 */ /* 0x000fe20000000000 */
[----:B------:R-:W-:Y:S01]  /*c530*/  IMAD R7, R3, UR9, R6 ;  /* 0x0000000903077c24 */ /* 0x000fe2000f8e0206 */
[----:B------:R-:W-:Y:S01]  /*c540*/  ISETP.GE.AND P0, PT, R33, UR12, PT ;  /* 0x0000000c21007c0c */ /* 0x000fe2000bf06270 */
[----:B------:R-:W-:Y:S01]  /*c550*/  IMAD.WIDE.U32 R4, R3, UR8, R4 ;  /* 0x0000000803047c25 */ /* 0x000fe2000f8e0004 */
[----:B------:R-:W-:Y:S01]  /*c560*/  LOP3.LUT R10, R15, 0x8, R10, 0xe2, !PT ;  /* 0x000000080f0a7812 */ /* 0x000fe200078ee20a */
[----:B------:R-:W-:-:S02]  /*c570*/  ULDC.64 UR8, c[0x0][0xad8] ;  /* 0x0002b60000087ab9 */ /* 0x000fc40000000a00 */
[----:B------:R-:W-:Y:S02]  /*c580*/  IMAD R3, R11, R8, R9 ;  /* 0x000000080b037224 */ /* 0x000fe400078e0209 */
[----:B------:R-:W-:Y:S02]  /*c590*/  IMAD.SHL.U32 R9, R12, 0x10, RZ ;  /* 0x000000100c097824 */ /* 0x000fe400078e00ff */
[----:B------:R-:W-:Y:S01]  /*c5a0*/  IMAD.IADD R5, R5, 0x1, R7 ;  /* 0x0000000105057824 */ /* 0x000fe200078e0207 */
[----:B------:R-:W-:Y:S02]  /*c5b0*/  SHF.R.S32.HI R6, RZ, 0x1f, R3 ;  /* 0x0000001fff067819 */ /* 0x000fe40000011403 */
[----:B------:R-:W-:Y:S01]  /*c5c0*/  SEL R7, RZ, 0xffffffff, P0 ;  /* 0xffffffffff077807 */ /* 0x000fe20000000000 */
[----:B------:R-:W-:Y:S01]  /*c5d0*/  IMAD.WIDE.U32 R4, R3, UR8, R4 ;  /* 0x0000000803047c25 */ /* 0x000fe2000f8e0004 */
[----:B------:R-:W-:Y:S02]  /*c5e0*/  LOP3.LUT R10, R9, 0x10, R10, 0xe2, !PT ;  /* 0x00000010090a7812 */ /* 0x000fe400078ee20a */
[----:B------:R-:W-:Y:S01]  /*c5f0*/  ISETP.GE.AND P0, PT, R37, UR12, PT ;  /* 0x0000000c25007c0c */ /* 0x000fe2000bf06270 */
[----:B------:R-:W-:-:S02]  /*c600*/  IMAD R6, R6, UR8, RZ ;  /* 0x0000000806067c24 */ /* 0x000fc4000f8e02ff */
[----:B------:R-:W-:Y:S02]  /*c610*/  IMAD.SHL.U32 R9, R7, 0x20, RZ ;  /* 0x0000002007097824 */ /* 0x000fe400078e00ff */
[----:B------:R-:W-:Y:S01]  /*c620*/  IMAD R7, R3, UR9, R6 ;  /* 0x0000000903077c24 */ /* 0x000fe2000f8e0206 */
[----:B------:R-:W-:Y:S02]  /*c630*/  ULDC.64 UR8, c[0x0][0xa80] ;  /* 0x0002a00000087ab9 */ /* 0x000fe40000000a00 */
[----:B------:R-:W-:Y:S01]  /*c640*/  LOP3.LUT R10, R9, 0x20, R10, 0xe2, !PT ;  /* 0x00000020090a7812 */ /* 0x000fe200078ee20a */
[----:B------:R-:W-:Y:S01]  /*c650*/  IMAD.IADD R3, R5, 0x1, R7 ;  /* 0x0000000105037824 */ /* 0x000fe200078e0207 */
[----:B------:R-:W-:Y:S02]  /*c660*/  SEL R9, RZ, 0x40, P0 ;  /* 0x00000040ff097807 */ /* 0x000fe40000000000 */
[----:B------:R-:W-:Y:S02]  /*c670*/  LEA R20, P0, R4, UR8, 0x1 ;  /* 0x0000000804147c11 */ /* 0x000fe4000f8008ff */
[----:B------:R-:W-:-:S02]  /*c680*/  LOP3.LUT R21, R10, R9, RZ, 0xfc, !PT ;  /* 0x000000090a157212 */ /* 0x000fc400078efcff */
[----:B------:R-:W-:Y:S01]  /*c690*/  LEA.HI.X R3, R4, UR9, R3, 0x1, P0 ;  /* 0x0000000904037c11 */ /* 0x000fe200080f0c03 */
[----:B------:R0:W1:Y:S01]  /*c6a0*/  SHFL.IDX PT, R6, R20, RZ, 0x181f ;  /* 0x00181fff14067589 */ /* 0x00006200000e0000 */
[----:B------:R-:W-:Y:S02]  /*c6b0*/  ISETP.GE.AND P0, PT, R26, R25, PT ;  /* 0x000000191a00720c */ /* 0x000fe40003f06270 */
[----:B------:R-:W-:Y:S01]  /*c6c0*/  LOP3.LUT R24, R21, R0, RZ, 0xfc, !PT ;  /* 0x0000000015187212 */ /* 0x000fe200078efcff */
[----:B------:R0:W2:Y:S10]  /*c6d0*/  SHFL.IDX PT, R7, R3, RZ, 0x181f ;  /* 0x00181fff03077589 */ /* 0x0000b400000e0000 */
[----:B0-----:R-:W-:Y:S05]  /*c6e0*/  @P0 BRA `(.L_x_3605) ;  /* 0x00000000007c0947 */ /* 0x001fea0003800000 */
[----:B------:R-:W-:Y:S02]  /*c6f0*/  ISETP.GE.AND P2, PT, R185, UR12, PT ;  /* 0x0000000cb9007c0c */ /* 0x000fe4000bf46270 */
[----:B------:R-:W-:Y:S02]  /*c700*/  ISETP.GE.AND P1, PT, R2, UR12, PT ;  /* 0x0000000c02007c0c */ /* 0x000fe4000bf26270 */
[----:B------:R-:W-:Y:S02]  /*c710*/  ISETP.GE.AND P5, PT, R184, UR12, PT ;  /* 0x0000000cb8007c0c */ /* 0x000fe4000bfa6270 */
[----:B------:R-:W-:-:S07]  /*c720*/  ISETP.GE.AND P3, PT, R35, UR12, PT ;  /* 0x0000000c23007c0c */ /* 0x000fce000bf66270 */
[CC--:B-1----:R-:W-:Y:S02]  /*c730*/  @!P2 LEA R8, P0, R185.reuse, R6.reuse, 0x1 ;  /* 0x00000006b908a211 */ /* 0x0c2fe400078008ff */
[----:B--2---:R-:W-:Y:S02]  /*c740*/  @!P1 IMAD.WIDE R4, R2, 0x2, R6 ;  /* 0x0000000202049825 */ /* 0x004fe400078e0206 */
[----:B------:R-:W-:Y:S02]  /*c750*/  @!P2 LEA.HI.X R9, R185, R7, R38, 0x1, P0 ;  /* 0x00000007b909a211 */ /* 0x000fe400000f0c26 */
[----:B------:R-:W-:Y:S01]  /*c760*/  @!P5 LEA R10, P4, R184, R6, 0x1 ;  /* 0x00000006b80ad211 */ /* 0x000fe200078808ff */
[----:B------:R-:W-:Y:S01]  /*c770*/  @!P1 ST.E.128 desc[UR50][R4.64], RZ ;  /* 0x000000ff04009985 */ /* 0x000fe2000c101d32 */
[----:B------:R-:W-:Y:S02]  /*c780*/  ISETP.GE.AND P1, PT, R33, UR12, PT ;  /* 0x0000000c21007c0c */ /* 0x000fe4000bf26270 */
[----:B------:R-:W-:Y:S01]  /*c790*/  LOP3.LUT P0, RZ, R21, 0x40, RZ, 0xc0, !PT ;  /* 0x0000004015ff7812 */ /* 0x000fe2000780c0ff */
[----:B------:R0:W-:Y:S01]  /*c7a0*/  @!P2 ST.E.128 desc[UR50][R8.64], RZ ;  /* 0x000000ff0800a985 */ /* 0x0001e2000c101d32 */
[----:B------:R-:W-:-:S02]  /*c7b0*/  ISETP.GE.AND P2, PT, R27, UR12, PT ;  /* 0x0000000c1b007c0c */ /* 0x000fc4000bf46270 */
[-C--:B------:R-:W-:Y:S02]  /*c7c0*/  @!P5 LEA.HI.X R11, R184, R7.reuse, R31, 0x1, P4 ;  /* 0x00000007b80bd211 */ /* 0x080fe400020f0c1f */
[----:B------:R-:W-:Y:S02]  /*c7d0*/  LOP3.LUT P4, RZ, R24, 0x80, RZ, 0xc0, !PT ;  /* 0x0000008018ff7812 */ /* 0x000fe4000788c0ff */
[CC--:B------:R-:W-:Y:S01]  /*c7e0*/  @!P3 LEA R12, P6, R35.reuse, R6.reuse, 0x1 ;  /* 0x00000006230cb211 */ /* 0x0c0fe200078c08ff */
[----:B------:R3:W-:Y:S03]  /*c7f0*/  @!P5 ST.E.128 desc[UR50][R10.64], RZ ;  /* 0x000000ff0a00d985 */ /* 0x0007e6000c101d32 */
[----:B------:R-:W-:Y:S02]  /*c800*/  @!P3 LEA.HI.X R13, R35, R7, R34, 0x1, P6 ;  /* 0x00000007230db211 */ /* 0x000fe400030f0c22 */
[----:B0-----:R-:W-:-:S02]  /*c810*/  @!P1 LEA R8, P6, R33, R6, 0x1 ;  /* 0x0000000621089211 */ /* 0x001fc400078c08ff */
[-C--:B------:R-:W-:Y:S01]  /*c820*/  @!P2 LEA R4, P5, R27, R6.reuse, 0x1 ;  /* 0x000000061b04a211 */ /* 0x080fe200078a08ff */
[----:B------:R3:W-:Y:S01]  /*c830*/  @!P3 ST.E.128 desc[UR50][R12.64], RZ ;  /* 0x000000ff0c00b985 */ /* 0x0007e2000c101d32 */
[-C--:B------:R-:W-:Y:S02]  /*c840*/  @P0 LEA R14, P3, R37, R6.reuse, 0x1 ;  /* 0x00000006250e0211 */ /* 0x080fe400078608ff */
[-C--:B------:R-:W-:Y:S02]  /*c850*/  @!P2 LEA.HI.X R5, R27, R7.reuse, R28, 0x1, P5 ;  /* 0x000000071b05a211 */ /* 0x080fe400028f0c1c */
[----:B------:R-:W-:Y:S02]  /*c860*/  @P4 LEA R6, P5, R29, R6, 0x1 ;  /* 0x000000061d064211 */ /* 0x000fe400078a08ff */
[-C--:B------:R-:W-:Y:S01]  /*c870*/  @!P1 LEA.HI.X R9, R33, R7.reuse, R36, 0x1, P6 ;  /* 0x0000000721099211 */ /* 0x080fe200030f0c24 */
[----:B------:R3:W-:Y:S01]  /*c880*/  @!P2 ST.E.128 desc[UR50][R4.64], RZ ;  /* 0x000000ff0400a985 */ /* 0x0007e2000c101d32 */
[----:B------:R-:W-:-:S02]  /*c890*/  @P0 LEA.HI.X R15, R37, R7, R32, 0x1, P3 ;  /* 0x00000007250f0211 */ /* 0x000fc400018f0c20 */
[----:B------:R-:W-:Y:S01]  /*c8a0*/  @P4 LEA.HI.X R7, R29, R7, R30, 0x1, P5 ;  /* 0x000000071d074211 */ /* 0x000fe200028f0c1e */
[----:B------:R3:W-:Y:S04]  /*c8b0*/  @!P1 ST.E.128 desc[UR50][R8.64], RZ ;  /* 0x000000ff08009985 */ /* 0x0007e8000c101d32 */
[----:B------:R3:W-:Y:S04]  /*c8c0*/  @P0 ST.E.128 desc[UR50][R14.64], RZ ;  /* 0x000000ff0e000985 */ /* 0x0007e8000c101d32 */
[----:B------:R3:W-:Y:S02]  /*c8d0*/  @P4 ST.E.128 desc[UR50][R6.64], RZ ;  /* 0x000000ff06004985 */ /* 0x0007e4000c101d32 */
.L_x_3605:
[----:B------:R-:W-:Y:S05]  /*c8e0*/  BSYNC B1 ;  /* 0x0000000000017941 */ /* 0x000fea0003800000 */
.L_x_3604:
[----:B------:R-:W-:Y:S01]  /*c8f0*/  VIADD R0, R26, 0x20 ;  /* 0x000000201a007836 */ /* 0x000fe20000000000 */
[----:B--23--:R0:W2:Y:S04]  /*c900*/  SHFL.IDX PT, R7, R3, 0x1, 0x181f ;  /* 0x00381f0003077f89 */ /* 0x00c0a800000e0000 */
[----:B------:R-:W-:Y:S01]  /*c910*/  ISETP.GE.AND P0, PT, R0, R25, PT ;  /* 0x000000190000720c */ /* 0x000fe20003f06270 */
[----:B-1----:R0:W1:-:S12]  /*c920*/  SHFL.IDX PT, R6, R20, 0x1, 0x181f ;  /* 0x00381f0014067f89 */ /* 0x00205800000e0000 */
[----:B0-----:R-:W-:Y:S05]  /*c930*/  @P0 BRA `(.L_x_3598) ;  /* 0x00000000007c0947 */ /* 0x001fea0003800000 */
[----:B------:R-:W-:Y:S02]  /*c940*/  ISETP.GE.AND P1, PT, R2, UR12, PT ;  /* 0x0000000c02007c0c */ /* 0x000fe4000bf26270 */
[----:B------:R-:W-:Y:S02]  /*c950*/  ISETP.GE.AND P5, PT, R185, UR12, PT ;  /* 0x0000000cb9007c0c */ /* 0x000fe4000bfa6270 */
[----:B------:R-:W-:Y:S02]  /*c960*/  ISETP.GE.AND P4, PT, R184, UR12, PT ;  /* 0x0000000cb8007c0c */ /* 0x000fe4000bf86270 */
[----:B------:R-:W-:Y:S02]  /*c970*/  ISETP.GE.AND P3, PT, R35, UR12, PT ;  /* 0x0000000c23007c0c */ /* 0x000fe4000bf66270 */
[----:B------:R-:W-:-:S05]  /*c980*/  ISETP.GE.AND P2, PT, R27, UR12, PT ;  /* 0x0000000c1b007c0c */ /* 0x000fca000bf46270 */
[----:B-12---:R-:W-:Y:S02]  /*c990*/  @!P1 IMAD.WIDE R4, R2, 0x2, R6 ;  /* 0x0000000202049825 */ /* 0x006fe400078e0206 */
[CC--:B------:R-:W-:Y:S02]  /*c9a0*/  @!P5 LEA R8, P0, R185.reuse, R6.reuse, 0x1 ;  /* 0x00000006b908d211 */ /* 0x0c0fe400078008ff */
[-C--:B------:R-:W-:Y:S01]  /*c9b0*/  @!P4 LEA R10, P6, R184, R6.reuse, 0x1 ;  /* 0x00000006b80ac211 */ /* 0x080fe200078c08ff */
[----:B------:R0:W-:Y:S01]  /*c9c0*/  @!P1 ST.E.128 desc[UR50][R4.64], RZ ;  /* 0x000000ff04009985 */ /* 0x0001e2000c101d32 */
[----:B------:R-:W-:Y:S02]  /*c9d0*/  @!P5 LEA.HI.X R9, R185, R7, R38, 0x1, P0 ;  /* 0x00000007b909d211 */ /* 0x000fe400000f0c26 */
[----:B------:R-:W-:Y:S02]  /*c9e0*/  ISETP.GE.AND P1, PT, R33, UR12, PT ;  /* 0x0000000c21007c0c */ /* 0x000fe4000bf26270 */
[----:B------:R-:W-:Y:S01]  /*c9f0*/  LOP3.LUT P0, RZ, R21, 0x40, RZ, 0xc0, !PT ;  /* 0x0000004015ff7812 */ /* 0x000fe2000780c0ff */
[----:B------:R1:W-:Y:S01]  /*ca00*/  @!P5 ST.E.128 desc[UR50][R8.64], RZ ;  /* 0x000000ff0800d985 */ /* 0x0003e2000c101d32 */
[----:B------:R-:W-:-:S02]  /*ca10*/  @!P3 LEA R12, P5, R35, R6, 0x1 ;  /* 0x00000006230cb211 */ /* 0x000fc400078a08ff */
[-C--:B------:R-:W-:Y:S02]  /*ca20*/  @!P4 LEA.HI.X R11, R184, R7.reuse, R31, 0x1, P6 ;  /* 0x00000007b80bc211 */ /* 0x080fe400030f0c1f */
[-C--:B------:R-:W-:Y:S02]  /*ca30*/  @!P2 LEA R14, P6, R27, R6.reuse, 0x1 ;  /* 0x000000061b0ea211 */ /* 0x080fe400078c08ff */
[-C--:B------:R-:W-:Y:S01]  /*ca40*/  @!P3 LEA.HI.X R13, R35, R7.reuse, R34, 0x1, P5 ;  /* 0x00000007230db211 */ /* 0x080fe200028f0c22 */
[----:B------:R1:W-:Y:S01]  /*ca50*/  @!P4 ST.E.128 desc[UR50][R10.64], RZ ;  /* 0x000000ff0a00c985 */ /* 0x0003e2000c101d32 */
[----:B------:R-:W-:Y:S02]  /*ca60*/  LOP3.LUT P5, RZ, R24, 0x80, RZ, 0xc0, !PT ;  /* 0x0000008018ff7812 */ /* 0x000fe400078ac0ff */
[----:B------:R-:W-:Y:S01]  /*ca70*/  @!P2 LEA.HI.X R15, R27, R7, R28, 0x1, P6 ;  /* 0x000000071b0fa211 */ /* 0x000fe200030f0c1c */
[----:B------:R1:W-:Y:S01]  /*ca80*/  @!P3 ST.E.128 desc[UR50][R12.64], RZ ;  /* 0x000000ff0c00b985 */ /* 0x0003e2000c101d32 */
[----:B0-----:R-:W-:-:S03]  /*ca90*/  @!P1 LEA R4, P6, R33, R6, 0x1 ;  /* 0x0000000621049211 */ /* 0x001fc600078c08ff */
[----:B------:R1:W-:Y:S01]  /*caa0*/  @!P2 ST.E.128 desc[UR50][R14.64], RZ ;  /* 0x000000ff0e00a985 */ /* 0x0003e2000c101d32 */
[----:B------:R-:W-:Y:S02]  /*cab0*/  @!P1 LEA.HI.X R5, R33, R7, R36, 0x1, P6 ;  /* 0x0000000721059211 */ /* 0x000fe400030f0c24 */
[----:B------:R-:W-:-:S03]  /*cac0*/  @P0 LEA R20, P6, R37, R6, 0x1 ;  /* 0x0000000625140211 */ /* 0x000fc600078c08ff */
[----:B------:R1:W-:Y:S01]  /*cad0*/  @!P1 ST.E.128 desc[UR50][R4.64], RZ ;  /* 0x000000ff04009985 */ /* 0x0003e2000c101d32 */
[----:B------:R-:W-:Y:S02]  /*cae0*/  @P0 LEA.HI.X R21, R37, R7, R32, 0x1, P6 ;  /* 0x0000000725150211 */ /* 0x000fe400030f0c20 */
[----:B------:R-:W-:-:S03]  /*caf0*/  @P5 LEA R6, P6, R29, R6, 0x1 ;  /* 0x000000061d065211 */ /* 0x000fc600078c08ff */
[----:B------:R1:W-:Y:S01]  /*cb00*/  @P0 ST.E.128 desc[UR50][R20.64], RZ ;  /* 0x000000ff14000985 */ /* 0x0003e2000c101d32 */
[----:B------:R-:W-:-:S05]  /*cb10*/  @P5 LEA.HI.X R7, R29, R7, R30, 0x1, P6 ;  /* 0x000000071d075211 */ /* 0x000fca00030f0c1e */
[----:B------:R1:W-:Y:S04]  /*cb20*/  @P5 ST.E.128 desc[UR50][R6.64], RZ ;  /* 0x000000ff06005985 */ /* 0x0003e8000c101d32 */
.L_x_3598:
[----:B------:R-:W-:Y:S05]  /*cb30*/  BSYNC B0 ;  /* 0x0000000000007941 */ /* 0x000fea0003800000 */
.L_x_3591:
[----:B------:R-:W-:Y:S02]  /*cb40*/  ULDC UR4, c[0x0][0xc3c] ;  /* 0x00030f0000047ab9 */ /* 0x000fe40000000800 */
[----:B------:R-:W-:-:S06]  /*cb50*/  UISETP.GE.AND UP0, UPT, UR7, UR4, UPT ;  /* 0x000000040700728c */ /* 0x000fcc000bf06270 */
[----:B------:R-:W-:-:S13]  /*cb60*/  PLOP3.LUT P0, PT, PT, PT, UP0, 0x80, 0x0 ;  /* 0x000000000000781c */ /* 0x000fda0003f0f008 */
[----:B------:R-:W-:Y:S05]  /*cb70*/  @!P0 BRA `(.L_x_3606) ;  /* 0xffffff4400d48947 */ /* 0x000fea000383ffff */
[----:B------:R-:W-:Y:S05]  /*cb80*/  EXIT ;  /* 0x000000000000794d */ /* 0x000fea0003800000 */
.L_x_3550:
[----:B------:R-:W-:-:S08]  /*cb90*/  NOP ;  /* 0x0000000000007918 */ /* 0x000fd00000000000 */
[----:B------:R-:W0:-:S00]  /*cba0*/  USETMAXREG.DEALLOC.CTAPOOL 0x28 ;  /* 0x00000028000079c8 */ /* 0x000e0000080e0500 */
        /* <DEDUP_REMOVED lines=14> */
.L_x_3607:
        /* <DEDUP_REMOVED lines=43> */
.L_x_3611:
        /* <DEDUP_REMOVED lines=35> */
.L_x_3609:
        /* <DEDUP_REMOVED lines=18> */
.L_x_3612:
[----:B-1----:R-:W-:Y:S01]  /*d290*/  IMAD R24, R24, UR5, R10 ;  /* 0x0000000518187c24 */ /* 0x002fe2000f8e020a */
[----:B------:R-:W-:Y:S01]  /*d2a0*/  IABS R4, R9 ;  /* 0x0000000900047213 */ /* 0x000fe20000000000 */
[----:B0-----:R-:W-:Y:S01]  /*d2b0*/  IMAD.MOV.U32 R5, RZ, RZ, R11 ;  /* 0x000000ffff057224 */ /* 0x001fe200078e000b */
[----:B------:R-:W-:Y:S01]  /*d2c0*/  IABS R11, R6 ;  /* 0x00000006000b7213 */ /* 0x000fe20000000000 */
[----:B------:R-:W-:Y:S01]  /*d2d0*/  IMAD.MOV.U32 R2, RZ, RZ, RZ ;  /* 0x000000ffff027224 */ /* 0x000fe200078e00ff */
[----:B------:R-:W-:Y:S01]  /*d2e0*/  IADD3 R25, -R24, UR6, RZ ;  /* 0x0000000618197c10 */ /* 0x000fe2000fffe1ff */
[----:B------:R-:W-:Y:S01]  /*d2f0*/  IMAD R5, R5, R12, RZ ;  /* 0x0000000c05057224 */ /* 0x000fe200078e02ff */
[----:B------:R-:W0:Y:S01]  /*d300*/  I2F.RP R8, R4 ;  /* 0x0000000400087306 */ /* 0x000e220000209400 */
[----:B------:R-:W-:Y:S01]  /*d310*/  VIADD R27, R27, UR4 ;  /* 0x000000041b1b7c36 */ /* 0x000fe20008000000 */
[----:B------:R-:W-:Y:S01]  /*d320*/  IABS R10, R25 ;  /* 0x00000019000a7213 */ /* 0x000fe20000000000 */
[----:B------:R-:W-:-:S04]  /*d330*/  IMAD.HI.U32 R2, R3, R5, R2 ;  /* 0x0000000503027227 */ /* 0x000fc800078e0002 */
[----:B------:R-:W-:Y:S02]  /*d340*/  IMAD.MOV.U32 R3, RZ, RZ, R10 ;  /* 0x000000ffff037224 */ /* 0x000fe400078e000a */
[----:B------:R-:W-:Y:S02]  /*d350*/  IMAD.MOV R5, RZ, RZ, -R11 ;  /* 0x000000ffff057224 */ /* 0x000fe400078e0a0b */
[----:B------:R-:W-:-:S04]  /*d360*/  IMAD.HI.U32 R2, R2, R3, RZ ;  /* 0x0000000302027227 */ /* 0x000fc800078e00ff */
[----:B------:R-:W-:Y:S01]  /*d370*/  IMAD R3, R2, R5, R3 ;  /* 0x0000000502037224 */ /* 0x000fe200078e0203 */
[----:B0-----:R-:W0:Y:S01]  /*d380*/  MUFU.RCP R8, R8 ;  /* 0x0000000800087308 */ /* 0x001e220000001000 */
[----:B------:R-:W-:-:S03]  /*d390*/  LOP3.LUT R5, R25, R6, RZ, 0x3c, !PT ;  /* 0x0000000619057212 */ /* 0x000fc600078e3cff */
[----:B------:R-:W-:Y:S02]  /*d3a0*/  ISETP.GT.U32.AND P1, PT, R12, R3, PT ;  /* 0x000000030c00720c */ /* 0x000fe40003f24070 */
[----:B------:R-:W-:-:S11]  /*d3b0*/  ISETP.GE.AND P2, PT, R5, RZ, PT ;  /* 0x000000ff0500720c */ /* 0x000fd60003f46270 */
[----:B------:R-:W-:Y:S02]  /*d3c0*/  @!P1 IMAD.IADD R3, R3, 0x1, -R12 ;  /* 0x0000000103039824 */ /* 0x000fe400078e0a0c */
[----:B0-----:R-:W-:Y:S02]  /*d3d0*/  VIADD R10, R8, 0xffffffe ;  /* 0x0ffffffe080a7836 */ /* 0x001fe40000000000 */
[----:B------:R-:W-:Y:S01]  /*d3e0*/  @!P1 VIADD R2, R2, 0x1 ;  /* 0x0000000102029836 */ /* 0x000fe20000000000 */
[----:B------:R-:W-:Y:S02]  /*d3f0*/  ISETP.GE.U32.AND P0, PT, R3, R12, PT ;  /* 0x0000000c0300720c */ /* 0x000fe40003f06070 */
[----:B------:R-:W0:Y:S01]  /*d400*/  F2I.FTZ.U32.TRUNC.NTZ R3, R10 ;  /* 0x0000000a00037305 */ /* 0x000e22000021f000 */
[----:B------:R-:W-:-:S10]  /*d410*/  ISETP.NE.AND P1, PT, R6, RZ, PT ;  /* 0x000000ff0600720c */ /* 0x000fd40003f25270 */
        /* <DEDUP_REMOVED lines=9> */
[----:B------:R-:W-:-:S02]  /*d4b0*/  IMAD.MOV.U32 R2, RZ, RZ, RZ ;  /* 0x000000ffff027224 */ /* 0x000fc400078e00ff */
[----:B------:R-:W-:Y:S02]  /*d4c0*/  IMAD R6, R6, R8, RZ ;  /* 0x0000000806067224 */ /* 0x000fe400078e02ff */
[----:B------:R-:W-:-:S04]  /*d4d0*/  IMAD.HI.U32 R2, R3, R5, R2 ;  /* 0x0000000503027227 */ /* 0x000fc800078e0002 */
[----:B------:R-:W-:Y:S02]  /*d4e0*/  IMAD.MOV.U32 R3, RZ, RZ, R10 ;  /* 0x000000ffff037224 */ /* 0x000fe400078e000a */
[----:B------:R-:W-:Y:S02]  /*d4f0*/  IMAD.MOV.U32 R5, RZ, RZ, R11 ;  /* 0x000000ffff057224 */ /* 0x000fe400078e000b */
[----:B------:R-:W-:-:S04]  /*d500*/  IMAD.HI.U32 R2, R2, R3, RZ ;  /* 0x0000000302027227 */ /* 0x000fc800078e00ff */
[----:B------:R-:W-:Y:S02]  /*d510*/  IMAD R3, R2, R5, R3 ;  /* 0x0000000502037224 */ /* 0x000fe400078e0203 */
[----:B------:R-:W-:-:S03]  /*d520*/  IMAD.IADD R25, R25, 0x1, -R6 ;  /* 0x0000000119197824 */ /* 0x000fc600078e0a06 */
        /* <DEDUP_REMOVED lines=12> */
[----:B------:R-:W-:-:S04]  /*d5f0*/  IMAD R9, R9, 0x1000000, R2 ;  /* 0x0100000009097824 */ /* 0x000fc800078e0202 */
[----:B------:R-:W-:Y:S01]  /*d600*/  IMAD R26, R26, 0x10000, R9 ;  /* 0x000100001a1a7824 */ /* 0x000fe200078e0209 */
[----:B------:R-:W-:Y:S06]  /*d610*/  BRA `(.L_x_3613) ;  /* 0x0000000000147947 */ /* 0x000fec0003800000 */
.L_x_3610:
[----:B------:R-:W-:Y:S01]  /*d620*/  ULDC UR4, c[0x0][0xc3c] ;  /* 0x00030f0000047ab9 */ /* 0x000fe20000000800 */
[----:B------:R-:W-:Y:S02]  /*d630*/  IMAD.MOV.U32 R25, RZ, RZ, RZ ;  /* 0x000000ffff197224 */ /* 0x000fe400078e00ff */
[----:B------:R-:W-:Y:S02]  /*d640*/  IMAD.U32 R24, RZ, RZ, UR6 ;  /* 0x00000006ff187e24 */ /* 0x000fe4000f8e00ff */
[----:B------:R-:W-:Y:S02]  /*d650*/  IMAD.MOV.U32 R26, RZ, RZ, RZ ;  /* 0x000000ffff1a7224 */ /* 0x000fe400078e00ff */
[----:B------:R-:W-:-:S07]  /*d660*/  IMAD.U32 R27, RZ, RZ, UR4 ;  /* 0x00000004ff1b7e24 */ /* 0x000fce000f8e00ff */
.L_x_3613:
[----:B------:R-:W-:-:S13]  /*d670*/  ISETP.NE.AND P0, PT, R7, RZ, PT ;  /* 0x000000ff0700720c */ /* 0x000fda0003f05270 */
[----:B------:R-:W0:Y:S01]  /*d680*/  @!P0 S2R R3, SR_CgaCtaId ;  /* 0x0000000000038919 */ /* 0x000e220000008800 */
[----:B------:R-:W-:-:S04]  /*d690*/  @!P0 MOV R2, 0x400 ;  /* 0x0000040000028802 */ /* 0x000fc80000000f00 */
[----:B0-----:R-:W-:-:S05]  /*d6a0*/  @!P0 LEA R2, R3, R2, 0x18 ;  /* 0x0000000203028211 */ /* 0x001fca00078ec0ff */
[----:B------:R1:W-:Y:S01]  /*d6b0*/  @!P0 STS.128 [R2+0x28cd0], R24 ;  /* 0x028cd01802008388 */ /* 0x0003e20000000c00 */
[----:B------:R-:W-:Y:S06]  /*d6c0*/  BAR.ARV 0x5, 0x180 ;  /* 0x0146000000007b1d */ /* 0x000fec0000002000 */
.L_x_3608:
[----:B------:R2:W-:Y:S01]  /*d6d0*/  STL [R1+0x24], RZ ;  /* 0x000024ff01007387 */ /* 0x0005e20000100800 */
[----:B------:R-:W-:Y:S01]  /*d6e0*/  ULDC UR4, c[0x0][0xc3c] ;  /* 0x00030f0000047ab9 */ /* 0x000fe20000000800 */
[----:B------:R-:W-:Y:S01]  /*d6f0*/  IMAD.MOV.U32 R22, RZ, RZ, 0x1 ;  /* 0x00000001ff167424 */ /* 0x000fe200078e00ff */
[----:B0-----:R-:W-:Y:S01]  /*d700*/  ISETP.GE.AND P0, PT, R27, UR4, PT ;  /* 0x000000041b007c0c */ /* 0x001fe2000bf06270 */
[----:B------:R-:W-:-:S12]  /*d710*/  IMAD.MOV.U32 R18, RZ, RZ, RZ ;  /* 0x000000ffff127224 */ /* 0x000fd800078e00ff */
[----:B--2---:R-:W-:Y:S05]  /*d720*/  @P0 BRA `(.L_x_3614) ;  /* 0x0000004800b80947 */ /* 0x004fea0003800000 */
[----:B------:R-:W0:Y:S01]  /*d730*/  S2UR UR5, SR_CgaCtaId ;  /* 0x00000000000579c3 */ /* 0x000e220000008800 */
[C---:B-1----:R-:W-:Y:S01]  /*d740*/  IMAD.SHL.U32 R2, R0.reuse, 0x8, RZ ;  /* 0x0000000800027824 */ /* 0x042fe200078e00ff */
[----:B------:R-:W-:Y:S01]  /*d750*/  UMOV UR4, 0x400 ;  /* 0x0000040000047882 */ /* 0x000fe20000000000 */
[C---:B------:R-:W-:Y:S01]  /*d760*/  LOP3.LUT R4, R0.reuse, 0x7f, RZ, 0xc0, !PT ;  /* 0x0000007f00047812 */ /* 0x040fe200078ec0ff */
[----:B------:R-:W-:Y:S01]  /*d770*/  IMAD.SHL.U32 R5, R0, 0x10, RZ ;  /* 0x0000001000057824 */ /* 0x000fe200078e00ff */
[----:B------:R1:W-:Y:S01]  /*d780*/  STL [R1+0x24], RZ ;  /* 0x000024ff01007387 */ /* 0x0003e20000100800 */
[C---:B------:R-:W-:Y:S01]  /*d790*/  LOP3.LUT R3, R2.reuse, 0x1f8, RZ, 0xc0, !PT ;  /* 0x000001f802037812 */ /* 0x040fe200078ec0ff */
[----:B------:R-:W-:Y:S01]  /*d7a0*/  BSSY B8, `(.L_x_3614) ;  /* 0x00004a6000087945 */ /* 0x000fe20003800000 */
[----:B------:R-:W-:Y:S01]  /*d7b0*/  SHF.R.U32.HI R36, RZ, 0x3, R4 ;  /* 0x00000003ff247819 */ /* 0x000fe20000011604 */
[----:B------:R-:W-:Y:S01]  /*d7c0*/  IMAD.MOV.U32 R22, RZ, RZ, 0x1 ;  /* 0x00000001ff167424 */ /* 0x000fe200078e00ff */
[----:B------:R-:W-:Y:S01]  /*d7d0*/  LOP3.LUT R3, R3, 0x38, R0, 0x78, !PT ;  /* 0x0000003803037812 */ /* 0x000fe200078e7800 */
[----:B------:R-:W-:Y:S01]  /*d7e0*/  IMAD.MOV.U32 R18, RZ, RZ, RZ ;  /* 0x000000ffff127224 */ /* 0x000fe200078e00ff */
[----:B------:R-:W-:Y:S01]  /*d7f0*/  LOP3.LUT R0, R2, 0x38, RZ, 0xc0, !PT ;  /* 0x0000003802007812 */ /* 0x000fe200078ec0ff */
[----:B------:R-:W-:Y:S01]  /*d800*/  ULOP3.LUT UR36, UR37, 0x2, URZ, 0xfc, !UPT ;  /* 0x0000000225247892 */ /* 0x000fe2000f8efc3f */
[----:B------:R-:W-:Y:S01]  /*d810*/  LOP3.LUT R33, R3, 0x200, R2, 0xf8, !PT ;  /* 0x0000020003217812 */ /* 0x000fe200078ef802 */
[----:B------:R-:W-:Y:S01]  /*d820*/  ULDC UR38, c[0x0][0xc] ;  /* 0x0000030000267ab9 */ /* 0x000fe20000000800 */
[----:B------:R-:W-:-:S02]  /*d830*/  LOP3.LUT R3, R36, 0x70, R5, 0xf8, !PT ;  /* 0x0000007024037812 */ /* 0x000fc400078ef805 */
[C---:B------:R-:W-:Y:S02]  /*d840*/  LOP3.LUT R2, R0.reuse, 0x40, RZ, 0xfc, !PT ;  /* 0x0000004000027812 */ /* 0x040fe400078efcff */
[C---:B------:R-:W-:Y:S02]  /*d850*/  LOP3.LUT R4, R0.reuse, 0x80, RZ, 0xfc, !PT ;  /* 0x0000008000047812 */ /* 0x040fe400078efcff */
[C---:B------:R-:W-:Y:S01]  /*d860*/  LOP3.LUT R3, R0.reuse, 0xc0, RZ, 0xfc, !PT ;  /* 0x000000c000037812 */ /* 0x040fe200078efcff */
[----:B0-----:R-:W-:Y:S01]  /*d870*/  ULEA UR4, UR5, UR4, 0x18 ;  /* 0x0000000405047291 */ /* 0x001fe2000f8ec03f */
[C---:B------:R-:W-:Y:S02]  /*d880*/  LOP3.LUT R2, R0.reuse, 0x100, RZ, 0xfc, !PT ;  /* 0x0000010000027812 */ /* 0x040fe400078efcff */
[C---:B------:R-:W-:Y:S02]  /*d890*/  LOP3.LUT R4, R0.reuse, 0x140, RZ, 0xfc, !PT ;  /* 0x0000014000047812 */ /* 0x040fe400078efcff */
[C---:B------:R-:W-:Y:S01]  /*d8a0*/  LOP3.LUT R3, R0.reuse, 0x180, RZ, 0xfc, !PT ;  /* 0x0000018000037812 */ /* 0x040fe200078efcff */
[----:B------:R-:W-:Y:S01]  /*d8b0*/  IMAD.U32 R17, RZ, RZ, UR4 ;  /* 0x00000004ff117e24 */ /* 0x000fe2000f8e00ff */
[----:B------:R-:W-:-:S03]  /*d8c0*/  LOP3.LUT R2, R0, 0x1c0, RZ, 0xfc, !PT ;  /* 0x000001c000027812 */ /* 0x000fc600078efcff */
[----:B------:R-:W-:-:S05]  /*d8d0*/  IMAD R0, R33, 0x2, R17 ;  /* 0x0000000221007824 */ /* 0x000fca00078e0211 */
[----:B------:R1:W-:Y:S02]  /*d8e0*/  STL [R1+0x2c], R0 ;  /* 0x00002c0001007387 */ /* 0x0003e40000100800 */
.L_x_3675:
[----:B------:R-:W0:Y:S02]  /*d8f0*/  LDC.64 R2, c[0x0][0xc88] ;  /* 0x00032200ff027b82 */ /* 0x000e240000000a00 */
[----:B0-----:R-:W-:-:S05]  /*d900*/  IMAD.WIDE R2, R27, 0x4, R2 ;  /* 0x000000041b027825 */ /* 0x001fca00078e0202 */
[----:B-1----:R-:W1:Y:S01]  /*d910*/  LDG.E R29, desc[UR50][R2.64] ;  /* 0x00000032021d7981 */ /* 0x002e62000c1e1900 */
[----:B------:R-:W-:Y:S05]  /*d920*/  YIELD ;  /* 0x0000000000007946 */ /* 0x000fea0003800000 */
[----:B------:R-:W-:Y:S01]  /*d930*/  ULDC.64 UR4, c[0x0][0xa28] ;  /* 0x00028a0000047ab9 */ /* 0x000fe20000000a00 */
[----:B------:R-:W-:Y:S01]  /*d940*/  IMAD.MOV.U32 R31, RZ, RZ, RZ ;  /* 0x000000ffff1f7224 */ /* 0x000fe200078e00ff */
[----:B------:R-:W-:Y:S01]  /*d950*/  ISETP.NE.U32.AND P0, PT, RZ, UR4, PT ;  /* 0x00000004ff007c0c */ /* 0x000fe2000bf05070 */
[----:B------:R-:W-:-:S03]  /*d960*/  ULDC.64 UR6, c[0x0][0xa18] ;  /* 0x0002860000067ab9 */ /* 0x000fc60000000a00 */
[----:B------:R-:W-:Y:S01]  /*d970*/  ISETP.NE.AND.EX P0, PT, RZ, UR5, PT, P0 ;  /* 0x00000005ff007c0c */ /* 0x000fe2000bf05300 */
[----:B------:R-:W-:Y:S01]  /*d980*/  IMAD.MOV.U32 R37, RZ, RZ, RZ ;  /* 0x000000ffff257224 */ /* 0x000fe200078e00ff */
[----:B-1----:R-:W-:-:S11]  /*d990*/  SHF.R.S32.HI R0, RZ, 0x1f, R29 ;  /* 0x0000001fff007819 */ /* 0x002fd6000001141d */
[C---:B------:R-:W-:Y:S01]  /*d9a0*/  @P0 LEA R2, P1, R29.reuse, UR4, 0x2 ;  /* 0x000000041d020c11 */ /* 0x040fe2000f8210ff */
[C---:B------:R-:W-:Y:S01]  /*d9b0*/  IMAD.SHL.U32 R19, R29.reuse, 0x4, RZ ;  /* 0x000000041d137824 */ /* 0x040fe200078e00ff */
[C-C-:B------:R-:W-:Y:S01]  /*d9c0*/  SHF.L.U64.HI R32, R29.reuse, 0x2, R0.reuse ;  /* 0x000000021d207819 */ /* 0x140fe20000010200 */
[----:B------:R0:W-:Y:S01]  /*d9d0*/  STL [R1+0x4], R0 ;  /* 0x0000040001007387 */ /* 0x0001e20000100800 */
[----:B------:R-:W-:Y:S01]  /*d9e0*/  @P0 LEA.HI.X R3, R29, UR5, R0, 0x2, P1 ;  /* 0x000000051d030c11 */ /* 0x000fe200088f1400 */
[----:B------:R-:W-:-:S04]  /*d9f0*/  ULDC.64 UR4, c[0x0][0xa00] ;  /* 0x0002800000047ab9 */ /* 0x000fc80000000a00 */
[----:B------:R1:W5:Y:S01]  /*da00*/  @P0 LDG.E R31, desc[UR50][R2.64] ;  /* 0x00000032021f0981 */ /* 0x000362000c1e1900 */
[----:B------:R-:W-:Y:S02]  /*da10*/  ISETP.NE.U32.AND P0, PT, RZ, UR4, PT ;  /* 0x00000004ff007c0c */ /* 0x000fe4000bf05070 */
[----:B------:R-:W-:Y:S02]  /*da20*/  LOP3.LUT R16, R16, 0xfffffeff, RZ, 0xc0, !PT ;  /* 0xfffffeff10107812 */ /* 0x000fe400078ec0ff */
[----:B------:R-:W-:Y:S02]  /*da30*/  ISETP.NE.AND.EX P2, PT, RZ, UR5, PT, P0 ;  /* 0x00000005ff007c0c */ /* 0x000fe4000bf45300 */
[----:B------:R-:W-:Y:S02]  /*da40*/  ISETP.NE.U32.AND P0, PT, RZ, UR6, PT ;  /* 0x00000006ff007c0c */ /* 0x000fe4000bf05070 */
[----:B-1----:R-:W-:Y:S02]  /*da50*/  IADD3 R2, P1, R19, UR4, RZ ;  /* 0x0000000413027c10 */ /* 0x002fe4000ff3e0ff */
[----:B------:R-:W-:-:S02]  /*da60*/  ISETP.NE.AND.EX P0, PT, RZ, UR7, PT, P0 ;  /* 0x00000007ff007c0c */ /* 0x000fc4000bf05300 */
[----:B------:R-:W-:Y:S01]  /*da70*/  IADD3.X R3, R32, UR5, RZ, P1, !PT ;  /* 0x0000000520037c10 */ /* 0x000fe20008ffe4ff */
[----:B------:R-:W-:-:S04]  /*da80*/  ULDC.64 UR4, c[0x0][0x418] ;  /* 0x0001060000047ab9 */ /* 0x000fc80000000a00 */
[----:B------:R-:W-:Y:S01]  /*da90*/  @P2 LOP3.LUT R16, R16, 0x100, RZ, 0xfc, !PT ;  /* 0x0000010010102812 */ /* 0x000fe200078efcff */
[----:B------:R1:W5:Y:S05]  /*daa0*/  @P2 LDG.E R37, desc[UR50][R2.64] ;  /* 0x0000003202252981 */ /* 0x00036a000c1e1900 */
[----:B------:R-:W-:-:S04]  /*dab0*/  @P0 IADD3 R4, P1, R19, UR6, RZ ;  /* 0x0000000613040c10 */ /* 0x000fc8000ff3e0ff */
[----:B------:R-:W-:-:S05]  /*dac0*/  @P0 IADD3.X R5, R32, UR7, RZ, P1, !PT ;  /* 0x0000000720050c10 */ /* 0x000fca0008ffe4ff */
[----:B0-2---:R-:W2:Y:S01]  /*dad0*/  @P0 LDG.E R0, desc[UR50][R4.64] ;  /* 0x0000003204000981 */ /* 0x005ea2000c1e1900 */
        /* <DEDUP_REMOVED lines=8> */
[----:B---34-:R-:W-:Y:S05]  /*db60*/  @P0 BRA `(.L_x_3615) ;  /* 0x0000000000200947 */ /* 0x018fea0003800000 */
        /* <DEDUP_REMOVED lines=8> */
.L_x_3615:
        /* <DEDUP_REMOVED lines=9> */
.L_x_3616:
        /* <DEDUP_REMOVED lines=9> */
.L_x_3617:
[----:B-----5:R-:W-:Y:S01]  /*dd10*/  IMAD.IADD R28, R28, 0x1, -R31 ;  /* 0x000000011c1c7824 */ /* 0x020fe200078e0a1f */
[C---:B012---:R-:W-:Y:S01]  /*dd20*/  LOP3.LUT R0, R26.reuse, 0xff000000, RZ, 0xc0, !PT ;  /* 0xff0000001a007812 */ /* 0x047fe200078ec0ff */
[----:B------:R-:W-:Y:S01]  /*dd30*/  BSSY B0, `(.L_x_3618) ;  /* 0x0000028000007945 */ /* 0x000fe20003800000 */
[----:B------:R-:W-:Y:S02]  /*dd40*/  LOP3.LUT R4, R26, 0xff0000, RZ, 0xc0, !PT ;  /* 0x00ff00001a047812 */ /* 0x000fe400078ec0ff */
[C---:B------:R-:W-:Y:S02]  /*dd50*/  ISETP.GE.AND P0, PT, R28.reuse, 0x1, PT ;  /* 0x000000011c00780c */ /* 0x040fe40003f06270 */
[----:B------:R-:W-:Y:S01]  /*dd60*/  SHF.R.U32.HI R3, RZ, 0x8, R0 ;  /* 0x00000008ff037819 */ /* 0x000fe20000011600 */
[----:B------:R-:W-:-:S03]  /*dd70*/  VIADD R0, R28, 0x3f ;  /* 0x0000003f1c007836 */ /* 0x000fc60000000000 */
[----:B------:R-:W-:Y:S02]  /*dd80*/  LEA.HI R4, R4, R3, RZ, 0x10 ;  /* 0x0000000304047211 */ /* 0x000fe400078f80ff */
[----:B------:R-:W-:-:S04]  /*dd90*/  SHF.R.S32.HI R3, RZ, 0x1f, R0 ;  /* 0x0000001fff037819 */ /* 0x000fc80000011400 */
[----:B------:R-:W-:Y:S01]  /*dda0*/  LEA.HI R0, R3, R0, RZ, 0x6 ;  /* 0x0000000003007211 */ /* 0x000fe200078f30ff */
[----:B------:R-:W-:-:S03]  /*ddb0*/  IMAD.MOV.U32 R3, RZ, RZ, RZ ;  /* 0x000000ffff037224 */ /* 0x000fc600078e00ff */
[----:B------:R-:W-:Y:S01]  /*ddc0*/  SHF.R.S32.HI R0, RZ, 0x6, R0 ;  /* 0x00000006ff007819 */ /* 0x000fe20000011400 */
[----:B------:R-:W-:Y:S06]  /*ddd0*/  @!P0 BRA `(.L_x_3619) ;  /* 0x0000000000748947 */ /* 0x000fec0003800000 */
[----:B------:R-:W-:-:S04]  /*dde0*/  SHF.R.U32.HI R5, RZ, 0x10, R4 ;  /* 0x00000010ff057819 */ /* 0x000fc80000011604 */
[----:B------:R-:W-:-:S13]  /*ddf0*/  ISETP.NE.AND P0, PT, R5, RZ, PT ;  /* 0x000000ff0500720c */ /* 0x000fda0003f05270 */
[----:B------:R-:W0:Y:S02]  /*de00*/  @!P0 LDC R5, c[0x0][0x9f0] ;  /* 0x00027c00ff058b82 */ /* 0x000e240000000800 */
[----:B0-----:R-:W-:Y:S02]  /*de10*/  IABS R7, R5 ;  /* 0x0000000500077213 */ /* 0x001fe40000000000 */
[----:B------:R-:W-:Y:S02]  /*de20*/  IADD3 R6, R5, -0x1, R0 ;  /* 0xffffffff05067810 */ /* 0x000fe40007ffe000 */
[----:B------:R-:W0:Y:S08]  /*de30*/  I2F.RP R2, R7 ;  /* 0x0000000700027306 */ /* 0x000e300000209400 */
        /* <DEDUP_REMOVED lines=23> */
.L_x_3619:
[----:B------:R-:W-:Y:S05]  /*dfb0*/  BSYNC B0 ;  /* 0x0000000000007941 */ /* 0x000fea0003800000 */
.L_x_3618:
[----:B------:R-:W-:Y:S01]  /*dfc0*/  LOP3.LUT R30, R4, 0xff, RZ, 0xc0, !PT ;  /* 0x000000ff041e7812 */ /* 0x000fe200078ec0ff */
[----:B------:R-:W-:Y:S04]  /*dfd0*/  BSSY B7, `(.L_x_3620) ;  /* 0x0000360000077945 */ /* 0x000fe80003800000 */
[----:B------:R-:W-:-:S05]  /*dfe0*/  IMAD R30, R30, R3, RZ ;  /* 0x000000031e1e7224 */ /* 0x000fca00078e02ff */
        /* <DEDUP_REMOVED lines=19> */
[----:B0-----:R-:W-:Y:S01]  /*e120*/  IADD3 R24, R0, UR38, R7 ;  /* 0x0000002600187c10 */ /* 0x001fe2000fffe007 */
[----:B------:R-:W-:Y:S06]  /*e130*/  BRA `(.L_x_3622) ;  /* 0x0000003400247947 */ /* 0x000fec0003800000 */
.L_x_3621:
        /* <DEDUP_REMOVED lines=20> */
.L_x_3624:
[----:B------:R-:W-:Y:S05]  /*e280*/  BSYNC B6 ;  /* 0x0000000000067941 */ /* 0x000fea0003800000 */
.L_x_3623:
        /* <DEDUP_REMOVED lines=20> */
.L_x_3627:
        /* <DEDUP_REMOVED lines=15> */
.L_x_3626:
[----:B------:R-:W-:Y:S05]  /*e4c0*/  BSYNC B6 ;  /* 0x0000000000067941 */ /* 0x000fea0003800000 */
.L_x_3625:
[----:B------:R-:W0:Y:S01]  /*e4d0*/  S2R R0, SR_TID.X ;  /* 0x0000000000007919 */ /* 0x000e220000002100 */
[----:B------:R-:W-:Y:S01]  /*e4e0*/  ULDC.64 UR4, c[0x0][0x9f8] ;  /* 0x00027e0000047ab9 */ /* 0x000fe20000000a00 */
[----:B------:R-:W1:Y:S01]  /*e4f0*/  LDC R20, c[0x0][0x430] ;  /* 0x00010c00ff147b82 */ /* 0x000e620000000800 */
[----:B------:R-:W-:Y:S01]  /*e500*/  ISETP.NE.U32.AND P0, PT, RZ, UR4, PT ;  /* 0x00000004ff007c0c */ /* 0x000fe2000bf05070 */
[----:B------:R-:W2:Y:S03]  /*e510*/  S2R R34, SR_TID.X ;  /* 0x0000000000227919 */ /* 0x000ea60000002100 */
[----:B------:R-:W-:-:S13]  /*e520*/  ISETP.NE.AND.EX P0, PT, RZ, UR5, PT, P0 ;  /* 0x00000005ff007c0c */ /* 0x000fda000bf05300 */
[----:B------:R-:W-:Y:S01]  /*e530*/  @P0 IADD3 R2, P1, R19, UR4, RZ ;  /* 0x0000000413020c10 */ /* 0x000fe2000ff3e0ff */
[----:B------:R-:W-:-:S03]  /*e540*/  ULDC UR4, c[0x0][0x320] ;  /* 0x0000c80000047ab9 */ /* 0x000fc60000000800 */
[----:B------:R-:W-:Y:S01]  /*e550*/  @P0 IADD3.X R3, R32, UR5, RZ, P1, !PT ;  /* 0x0000000520030c10 */ /* 0x000fe20008ffe4ff */
[----:B------:R-:W3:Y:S04]  /*e560*/  S2R R21, SR_TID.X ;  /* 0x0000000000157919 */ /* 0x000ee80000002100 */
[----:B------:R4:W5:Y:S01]  /*e570*/  @P0 LDG.E R23, desc[UR50][R2.64] ;  /* 0x0000003202170981 */ /* 0x000962000c1e1900 */
[----:B------:R-:W-:Y:S01]  /*e580*/  LOP3.LUT R16, R16, 0xffffffbf, RZ, 0xc0, !PT ;  /* 0xffffffbf10107812 */ /* 0x000fe200078ec0ff */
[----:B------:R-:W-:Y:S01]  /*e590*/  UMOV UR5, 0xffffffff ;  /* 0xffffffff00057882 */ /* 0x000fe20000000000 */
[----:B0-----:R-:W-:Y:S02]  /*e5a0*/  IMAD.SHL.U32 R0, R0, 0x8, RZ ;  /* 0x0000000800007824 */ /* 0x001fe400078e00ff */
[----:B--2---:R-:W-:-:S03]  /*e5b0*/  IMAD.SHL.U32 R34, R34, 0x8, RZ ;  /* 0x0000000822227824 */ /* 0x004fc600078e00ff */
[----:B------:R-:W-:-:S04]  /*e5c0*/  LOP3.LUT R0, R0, 0x38, RZ, 0xc0, !PT ;  /* 0x0000003800007812 */ /* 0x000fc800078ec0ff */
[C---:B------:R-:W-:Y:S02]  /*e5d0*/  LOP3.LUT R4, R0.reuse, 0x40, RZ, 0xfc, !PT ;  /* 0x0000004000047812 */ /* 0x040fe400078efcff */
[----:B------:R-:W-:Y:S02]  /*e5e0*/  LOP3.LUT R0, R0, 0x180, RZ, 0xfc, !PT ;  /* 0x0000018000007812 */ /* 0x000fe400078efcff */
[----:B------:R-:W-:Y:S02]  /*e5f0*/  ISETP.GE.AND P0, PT, R4, UR4, PT ;  /* 0x0000000404007c0c */ /* 0x000fe4000bf06270 */
[----:B------:R-:W-:Y:S02]  /*e600*/  LOP3.LUT R34, R34, 0x38, RZ, 0xc0, !PT ;  /* 0x0000003822227812 */ /* 0x000fe400078ec0ff */
[----:B------:R-:W-:Y:S02]  /*e610*/  ISETP.GE.AND P1, PT, R0, UR4, PT ;  /* 0x0000000400007c0c */ /* 0x000fe4000bf26270 */
[----:B------:R-:W-:-:S02]  /*e620*/  LOP3.LUT R0, R34, 0x1c0, RZ, 0xfc, !PT ;  /* 0x000001c022007812 */ /* 0x000fc400078efcff */
[----:B------:R-:W-:Y:S02]  /*e630*/  LOP3.LUT R34, R34, 0x80, RZ, 0xfc, !PT ;  /* 0x0000008022227812 */ /* 0x000fe400078efcff */
[----:B------:R-:W-:Y:S02]  /*e640*/  SEL R7, RZ, 0x40, P1 ;  /* 0x00000040ff077807 */ /* 0x000fe40000800000 */
[----:B------:R-:W-:Y:S01]  /*e650*/  ISETP.GE.AND P5, PT, R34, UR4, PT ;  /* 0x0000000422007c0c */ /* 0x000fe2000bfa6270 */
[----:B---3--:R-:W-:Y:S01]  /*e660*/  IMAD.SHL.U32 R21, R21, 0x8, RZ ;  /* 0x0000000815157824 */ /* 0x008fe200078e00ff */
[----:B------:R-:W-:Y:S01]  /*e670*/  @P0 LOP3.LUT R16, R16, 0x40, RZ, 0xfc, !PT ;  /* 0x0000004010100812 */ /* 0x000fe200078efcff */
[----:B------:R-:W0:Y:S01]  /*e680*/  S2R R34, SR_TID.X ;  /* 0x0000000000227919 */ /* 0x000e220000002100 */
[----:B------:R-:W-:Y:S02]  /*e690*/  ISETP.GE.AND P0, PT, R0, UR4, PT ;  /* 0x0000000400007c0c */ /* 0x000fe4000bf06270 */
[----:B------:R-:W-:Y:S01]  /*e6a0*/  LOP3.LUT R21, R21, 0x38, RZ, 0xc0, !PT ;  /* 0x0000003815157812 */ /* 0x000fe200078ec0ff */
[----:B------:R-:W2:Y:S01]  /*e6b0*/  S2R R0, SR_TID.X ;  /* 0x0000000000007919 */ /* 0x000ea20000002100 */
[----:B------:R-:W-:-:S02]  /*e6c0*/  LOP3.LUT R16, R16, 0xffffff7f, RZ, 0xc0, !PT ;  /* 0xffffff7f10107812 */ /* 0x000fc400078ec0ff */
[C---:B------:R-:W-:Y:S02]  /*e6d0*/  ISETP.GE.AND P2, PT, R21.reuse, UR4, PT ;  /* 0x0000000415007c0c */ /* 0x040fe4000bf46270 */
[----:B------:R-:W-:Y:S02]  /*e6e0*/  LOP3.LUT R21, R21, 0x140, RZ, 0xfc, !PT ;  /* 0x0000014015157812 */ /* 0x000fe400078efcff */
[----:B------:R-:W-:-:S09]  /*e6f0*/  SEL R8, RZ, 0x80, P0 ;  /* 0x00000080ff087807 */ /* 0x000fd20000000000 */
[----:B------:R-:W-:Y:S02]  /*e700*/  @P2 LOP3.LUT R16, R16, 0x80, RZ, 0xfc, !PT ;  /* 0x0000008010102812 */ /* 0x000fe400078efcff */
[----:B------:R-:W-:Y:S02]  /*e710*/  ISETP.GE.AND P2, PT, R21, UR4, PT ;  /* 0x0000000415007c0c */ /* 0x000fe4000bf46270 */
[----:B------:R-:W-:-:S04]  /*e720*/  LOP3.LUT R16, R16, 0xffffffdf, RZ, 0xc0, !PT ;  /* 0xffffffdf10107812 */ /* 0x000fc800078ec0ff */
[----:B------:R-:W-:Y:S01]  /*e730*/  @P5 LOP3.LUT R16, R16, 0x20, RZ, 0xfc, !PT ;  /* 0x0000002010105812 */ /* 0x000fe200078efcff */
[----:B0-----:R-:W-:-:S03]  /*e740*/  IMAD.SHL.U32 R34, R34, 0x8, RZ ;  /* 0x0000000822227824 */ /* 0x001fc600078e00ff */
[----:B------:R-:W-:Y:S01]  /*e750*/  LOP3.LUT R16, R16, 0xffffffef, RZ, 0xc0, !PT ;  /* 0xffffffef10107812 */ /* 0x000fe200078ec0ff */
[----:B--2---:R-:W-:Y:S01]  /*e760*/  IMAD.SHL.U32 R0, R0, 0x8, RZ ;  /* 0x0000000800007824 */ /* 0x004fe200078e00ff */
[----:B------:R-:W-:-:S04]  /*e770*/  LOP3.LUT R34, R34, 0x38, RZ, 0xc0, !PT ;  /* 0x0000003822227812 */ /* 0x000fc800078ec0ff */
[----:B------:R-:W-:Y:S02]  /*e780*/  LOP3.LUT R0, R0, 0x38, RZ, 0xc0, !PT ;  /* 0x0000003800007812 */ /* 0x000fe400078ec0ff */
[----:B------:R-:W-:Y:S02]  /*e790*/  LOP3.LUT R34, R34, 0x100, RZ, 0xfc, !PT ;  /* 0x0000010022227812 */ /* 0x000fe400078efcff */
[----:B------:R-:W-:Y:S02]  /*e7a0*/  LOP3.LUT R0, R0, 0xc0, RZ, 0xfc, !PT ;  /* 0x000000c000007812 */ /* 0x000fe400078efcff */
[----:B------:R-:W-:Y:S02]  /*e7b0*/  ISETP.GE.AND P3, PT, R34, UR4, PT ;  /* 0x0000000422007c0c */ /* 0x000fe4000bf66270 */
[----:B------:R-:W-:Y:S02]  /*e7c0*/  ISETP.GE.AND P4, PT, R0, UR4, PT ;  /* 0x0000000400007c0c */ /* 0x000fe4000bf86270 */
[----:B------:R-:W-:-:S11]  /*e7d0*/  LEA R0, R35, 0xffffffc0, 0x6 ;  /* 0xffffffc023007811 */ /* 0x000fd600078e30ff */
[----:B------:R-:W-:-:S04]  /*e7e0*/  @P4 LOP3.LUT R16, R16, 0x10, RZ, 0xfc, !PT ;  /* 0x0000001010104812 */ /* 0x000fc800078efcff */
[----:B------:R-:W-:-:S04]  /*e7f0*/  LOP3.LUT R16, R16, 0xfffffffb, RZ, 0xc0, !PT ;  /* 0xfffffffb10107812 */ /* 0x000fc800078ec0ff */
[----:B------:R-:W-:-:S04]  /*e800*/  LOP3.LUT R16, R16, 0xfffffff7, RZ, 0xc0, !PT ;  /* 0xfffffff710107812 */ /* 0x000fc800078ec0ff */
[----:B------:R-:W-:-:S04]  /*e810*/  @P3 LOP3.LUT R16, R16, 0x8, RZ, 0xfc, !PT ;  /* 0x0000000810103812 */ /* 0x000fc800078efcff */
[----:B------:R-:W-:Y:S01]  /*e820*/  @P2 LOP3.LUT R16, R16, 0x4, RZ, 0xfc, !PT ;  /* 0x0000000410102812 */ /* 0x000fe200078efcff */
[----:B-1--4-:R-:W-:Y:S06]  /*e830*/  BRA.DIV UR5, `(.L_x_3628) ;  /* 0x0000003e05fc7947 */ /* 0x012fec000b800000 */
.L_x_3693:
[----:B------:R-:W0:Y:S01]  /*e840*/  S2R R10, SR_TID.X ;  /* 0x00000000000a7919 */ /* 0x000e220000002100 */
[----:B------:R-:W-:Y:S01]  /*e850*/  ISETP.NE.AND P1, PT, R20, 0x1, PT ;  /* 0x000000011400780c */ /* 0x000fe20003f25270 */
[----:B------:R-:W-:Y:S01]  /*e860*/  IMAD.MOV.U32 R34, RZ, RZ, RZ ;  /* 0x000000ffff227224 */ /* 0x000fe200078e00ff */
[----:B-----5:R-:W-:Y:S02]  /*e870*/  SHF.R.S32.HI R32, RZ, 0x1f, R23 ;  /* 0x0000001fff207819 */ /* 0x020fe40000011417 */
[C---:B------:R-:W-:Y:S02]  /*e880*/  LOP3.LUT P6, RZ, R16.reuse, 0x80, RZ, 0xc0, !PT ;  /* 0x0000008010ff7812 */ /* 0x040fe400078cc0ff */
[----:B------:R-:W-:-:S07]  /*e890*/  LOP3.LUT R16, R16, 0xfffff7ff, RZ, 0xc0, !PT ;  /* 0xfffff7ff10107812 */ /* 0x000fce00078ec0ff */
[----:B------:R-:W1:Y:S01]  /*e8a0*/  @P1 LDC R3, c[0x0][0x434] ;  /* 0x00010d00ff031b82 */ /* 0x000e620000000800 */
[----:B------:R-:W-:-:S07]  /*e8b0*/  @P1 LOP3.LUT R16, R16, 0x800, RZ, 0xfc, !PT ;  /* 0x0000080010101812 */ /* 0x000fce00078efcff */
[----:B------:R-:W2:Y:S01]  /*e8c0*/  @P1 LDC R2, c[0x0][0x438] ;  /* 0x00010e00ff021b82 */ /* 0x000ea20000000800 */
[----:B0-----:R-:W-:-:S05]  /*e8d0*/  IMAD.SHL.U32 R10, R10, 0x10, RZ ;  /* 0x000000100a0a7824 */ /* 0x001fca00078e00ff */
[----:B------:R-:W-:-:S05]  /*e8e0*/  LOP3.LUT R10, R36, 0x70, R10, 0xf8, !PT ;  /* 0x00000070240a7812 */ /* 0x000fca00078ef80a */
[----:B------:R-:W-:-:S05]  /*e8f0*/  IMAD.IADD R35, R10, 0x1, R0 ;  /* 0x000000010a237824 */ /* 0x000fca00078e0200 */
[C---:B------:R-:W-:Y:S01]  /*e900*/  ISETP.GE.AND P0, PT, R35.reuse, R28, PT ;  /* 0x0000001c2300720c */ /* 0x040fe20003f06270 */
[----:B------:R-:W-:-:S03]  /*e910*/  IMAD.IADD R35, R35, 0x1, R31 ;  /* 0x0000000123237824 */ /* 0x000fc600078e021f */
[----:B------:R-:W-:Y:S01]  /*e920*/  ISETP.GT.U32.OR P0, PT, R10, 0x3f, P0 ;  /* 0x0000003f0a00780c */ /* 0x000fe20000704470 */
[----:B-1----:R-:W-:-:S04]  /*e930*/  @P1 IMAD.HI.U32 R3, R35, R3, RZ ;  /* 0x0000000323031227 */ /* 0x002fc800078e00ff */
[----:B------:R-:W-:Y:S01]  /*e940*/  IMAD.MOV.U32 R6, RZ, RZ, R35 ;  /* 0x000000ffff067224 */ /* 0x000fe200078e0023 */
[----:B--2---:R-:W-:-:S07]  /*e950*/  @P1 SHF.R.U32.HI R6, RZ, R2, R3 ;  /* 0x00000002ff061219 */ /* 0x004fce0000011603 */
[----:B------:R-:W0:Y:S01]  /*e960*/  @!P0 LDC.64 R4, c[0x0][0x428] ;  /* 0x00010a00ff048b82 */ /* 0x000e220000000a00 */
[--C-:B------:R-:W-:Y:S01]  /*e970*/  @!P0 SHF.R.S32.HI R3, RZ, 0x1f, R6.reuse ;  /* 0x0000001fff038819 */ /* 0x100fe20000011406 */
[----:B------:R-:W-:Y:S02]  /*e980*/  @!P0 IMAD.MOV.U32 R2, RZ, RZ, R6 ;  /* 0x000000ffff028224 */ /* 0x000fe400078e0006 */
[-C--:B0-----:R-:W-:Y:S02]  /*e990*/  @!P0 IMAD R9, R32, R4.reuse, RZ ;  /* 0x0000000420098224 */ /* 0x081fe400078e02ff */
[----:B------:R-:W-:-:S04]  /*e9a0*/  @!P0 IMAD.WIDE.U32 R2, R23, R4, R2 ;  /* 0x0000000417028225 */ /* 0x000fc800078e0002 */
[----:B------:R-:W-:Y:S02]  /*e9b0*/  @!P0 IMAD R9, R23, R5, R9 ;  /* 0x0000000517098224 */ /* 0x000fe400078e0209 */
[----:B------:R-:W0:Y:S02]  /*e9c0*/  @!P0 LDC.64 R4, c[0x0][0x418] ;  /* 0x00010600ff048b82 */ /* 0x000e240000000a00 */
[----:B------:R-:W-:Y:S01]  /*e9d0*/  @!P0 IMAD.IADD R3, R3, 0x1, R9 ;  /* 0x0000000103038824 */ /* 0x000fe200078e0209 */
[----:B0-----:R-:W-:-:S04]  /*e9e0*/  @!P0 LEA R4, P1, R2, R4, 0x2 ;  /* 0x0000000402048211 */ /* 0x001fc800078210ff */
[----:B------:R-:W-:Y:S02]  /*e9f0*/  @!P0 LEA.HI.X R5, R2, R5, R3, 0x2, P1 ;  /* 0x0000000502058211 */ /* 0x000fe400008f1403 */
[----:B------:R-:W-:Y:S02]  /*ea00*/  LOP3.LUT P1, RZ, R16, 0x40, RZ, 0xc0, !PT ;  /* 0x0000004010ff7812 */ /* 0x000fe4000782c0ff */
[----:B------:R-:W-:Y:S01]  /*ea10*/  SEL R3, RZ, 0x1, P6 ;  /* 0x00000001ff037807 */ /* 0x000fe20003000000 */
[----:B------:R0:W5:Y:S01]  /*ea20*/  @!P0 LDG.E R34, desc[UR50][R4.64] ;  /* 0x0000003204228981 */ /* 0x000162000c1e1900 */
[----:B------:R-:W-:Y:S02]  /*ea30*/  SEL R2, RZ, 0xffffffff, P1 ;  /* 0xffffffffff027807 */ /* 0x000fe40000800000 */
[----:B------:R-:W-:Y:S02]  /*ea40*/  ISETP.GT.U32.AND P1, PT, R10, 0x3f, PT ;  /* 0x0000003f0a00780c */ /* 0x000fe40003f24070 */
[----:B------:R-:W-:Y:S01]  /*ea50*/  LOP3.LUT R16, R16, 0xfffffbff, RZ, 0xc0, !PT ;  /* 0xfffffbff10107812 */ /* 0x000fe200078ec0ff */
[----:B------:R-:W-:Y:S01]  /*ea60*/  IMAD.SHL.U32 R2, R2, 0x2, RZ ;  /* 0x0000000202027824 */ /* 0x000fe200078e00ff */
[----:B------:R-:W-:-:S02]  /*ea70*/  LOP3.LUT R26, R26, 0xffff, RZ, 0xc0, !PT ;  /* 0x0000ffff1a1a7812 */ /* 0x000fc400078ec0ff */
[----:B0-----:R-:W-:Y:S02]  /*ea80*/  SEL R4, RZ, 0x8, P4 ;  /* 0x00000008ff047807 */ /* 0x001fe40002000000 */
[----:B------:R-:W-:Y:S02]  /*ea90*/  LOP3.LUT R2, R2, 0x2, R3, 0xe2, !PT ;  /* 0x0000000202027812 */ /* 0x000fe400078ee203 */
[----:B------:R-:W-:-:S04]  /*eaa0*/  SEL R3, RZ, 0x4, P5 ;  /* 0x00000004ff037807 */ /* 0x000fc80002800000 */
[----:B------:R-:W-:Y:S02]  /*eab0*/  LOP3.LUT R2, R4, R2, R3, 0xfe, !PT ;  /* 0x0000000204027212 */ /* 0x000fe400078efe03 */
[----:B------:R-:W-:Y:S02]  /*eac0*/  SEL R3, RZ, 0x10, P3 ;  /* 0x00000010ff037807 */ /* 0x000fe40001800000 */
[----:B------:R-:W-:-:S04]  /*ead0*/  SEL R4, RZ, 0x20, P2 ;  /* 0x00000020ff047807 */ /* 0x000fc80001000000 */
[----:B------:R-:W-:Y:S01]  /*eae0*/  LOP3.LUT R2, R4, R2, R3, 0xfe, !PT ;  /* 0x0000000204027212 */ /* 0x000fe200078efe03 */
[----:B------:R-:W-:-:S03]  /*eaf0*/  IMAD.U32 R3, RZ, RZ, UR36 ;  /* 0x00000024ff037e24 */ /* 0x000fc6000f8e00ff */
[----:B------:R-:W-:Y:S01]  /*eb00*/  LOP3.LUT R7, R2, R7, RZ, 0xfc, !PT ;  /* 0x0000000702077212 */ /* 0x000fe200078efcff */
[----:B------:R-:W-:Y:S01]  /*eb10*/  IMAD.MOV R2, RZ, RZ, -R6 ;  /* 0x000000ffff027224 */ /* 0x000fe200078e0a06 */
[----:B------:R-:W-:-:S03]  /*eb20*/  ISETP.NE.AND P0, PT, R3, 0x3, PT ;  /* 0x000000030300780c */ /* 0x000fc60003f05270 */
[----:B------:R-:W-:Y:S01]  /*eb30*/  IMAD R35, R20, R2, R35 ;  /* 0x0000000214237224 */ /* 0x000fe200078e0223 */
[----:B------:R-:W-:Y:S01]  /*eb40*/  LOP3.LUT R2, R7, R8, RZ, 0xfc, !PT ;  /* 0x0000000807027212 */ /* 0x000fe200078efcff */
[----:B------:R0:W-:Y:S04]  /*eb50*/  STL [R1+0x28], R7 ;  /* 0x0000280701007387 */ /* 0x0001e80000100800 */
[----:B------:R0:W-:Y:S04]  /*eb60*/  STL [R1], R2 ;  /* 0x0000000201007387 */ /* 0x0001e80000100800 */
[----:B------:R-:W-:-:S04]  /*eb70*/  @P0 LOP3.LUT R16, R16, 0x400, RZ, 0xfc, !PT ;  /* 0x0000040010100812 */ /* 0x000fc800078efcff */
[----:B------:R-:W-:-:S04]  /*eb80*/  LOP3.LUT R16, R16, 0xfffffffe, RZ, 0xc0, !PT ;  /* 0xfffffffe10107812 */ /* 0x000fc800078ec0ff */
[----:B------:R-:W-:Y:S01]  /*eb90*/  @P1 LOP3.LUT R16, R16, 0x1, RZ, 0xfc, !PT ;  /* 0x0000000110101812 */ /* 0x000fe200078efcff */
[----:B0-----:R-:W-:Y:S06]  /*eba0*/  @!P0 BRA `(.L_x_3629) ;  /* 0x0000000000048947 */ /* 0x001fec0003800000 */
[----:B------:R-:W-:Y:S01]  /*ebb0*/  BPT.TRAP 0x1 ;  /* 0x000000040000795c */ /* 0x000fe20000300000 */
.L_x_3629:
[----:B------:R-:W-:Y:S01]  /*ebc0*/  IADD3 R28, -R36, R28, -R0 ;  /* 0x0000001c241c7210 */ /* 0x000fe20007ffe900 */
[----:B------:R-:W-:Y:S01]  /*ebd0*/  IMAD R19, R18, 0x8, R17 ;  /* 0x0000000812137824 */ /* 0x000fe200078e0211 */
[----:B------:R-:W-:Y:S01]  /*ebe0*/  SHF.L.U32 R0, R22, 0x1f, RZ ;  /* 0x0000001f16007819 */ /* 0x000fe200000006ff */
[----:B------:R-:W-:Y:S03]  /*ebf0*/  BSSY B0, `(.L_x_3630) ;  /* 0x0000003000007945 */ /* 0x000fe60003800000 */
[----:B------:R-:W0:Y:S02]  /*ec00*/  SYNCS.PHASECHK.TRANS64.TRYWAIT P0, [R19+URZ+0x28c40], R0 ;  /* 0x028c4000130075a7 */ /* 0x000e24000800017f */
[----:B0-----:R-:W-:Y:S05]  /*ec10*/  @!P0 BRA `(.L_x_3631) ;  /* 0x0000003c00388947 */ /* 0x001fea0003800000 */
.L_x_3694:
[----:B------:R-:W-:Y:S05]  /*ec20*/  BSYNC B0 ;  /* 0x0000000000007941 */ /* 0x000fea0003800000 */
.L_x_3630:
[----:B------:R-:W1:Y:S01]  /*ec30*/  S2R R7, SR_TID.X ;  /* 0x0000000000077919 */ /* 0x000e620000002100 */
[----:B0-----:R-:W-:Y:S01]  /*ec40*/  SHF.R.S32.HI R0, RZ, 0x1f, R35 ;  /* 0x0000001fff007819 */ /* 0x001fe20000011423 */
[----:B------:R-:W-:Y:S01]  /*ec50*/  ULDC.64 UR4, c[0x0][0x300] ;  /* 0x0000c00000047ab9 */ /* 0x000fe20000000a00 */
[----:B-----5:R-:W-:Y:S01]  /*ec60*/  SHF.R.S32.HI R4, RZ, 0x1f, R34 ;  /* 0x0000001fff047819 */ /* 0x020fe20000011422 */
[----:B------:R-:W-:Y:S01]  /*ec70*/  IMAD.WIDE.U32 R2, R35, UR4, RZ ;  /* 0x0000000423027c25 */ /* 0x000fe2000f8e00ff */
[----:B------:R-:W-:Y:S01]  /*ec80*/  ULDC.64 UR6, c[0x0][0x2e8] ;  /* 0x0000ba0000067ab9 */ /* 0x000fe20000000a00 */
[----:B------:R0:W-:Y:S01]  /*ec90*/  STL [R1+0x1c], R0 ;  /* 0x00001c0001007387 */ /* 0x0001e20000100800 */
[----:B------:R-:W-:-:S03]  /*eca0*/  LOP3.LUT R16, R16, 0xfffffffd, RZ, 0xc0, !PT ;  /* 0xfffffffd10107812 */ /* 0x000fc600078ec0ff */
[----:B------:R2:W-:Y:S01]  /*ecb0*/  STL [R1+0x20], R4 ;  /* 0x0000200401007387 */ /* 0x0005e20000100800 */
[----:B0-----:R-:W-:-:S04]  /*ecc0*/  IMAD R0, R0, UR4, RZ ;  /* 0x0000000400007c24 */ /* 0x001fc8000f8e02ff */
[----:B------:R-:W-:Y:S01]  /*ecd0*/  IMAD R0, R35, UR5, R0 ;  /* 0x0000000523007c24 */ /* 0x000fe2000f8e0200 */
[----:B------:R-:W-:-:S03]  /*ece0*/  ULDC.64 UR4, c[0x0][0x310] ;  /* 0x0000c40000047ab9 */ /* 0x000fc60000000a00 */
[----:B------:R-:W-:Y:S02]  /*ecf0*/  IMAD.IADD R3, R3, 0x1, R0 ;  /* 0x0000000103037824 */ /* 0x000fe400078e0200 */
[----:B------:R-:W-:Y:S02]  /*ed00*/  IMAD R0, R4, UR4, RZ ;  /* 0x0000000404007c24 */ /* 0x000fe4000f8e02ff */
[----:B------:R-:W-:-:S04]  /*ed10*/  IMAD.WIDE.U32 R2, R34, UR4, R2 ;  /* 0x0000000422027c25 */ /* 0x000fc8000f8e0002 */
[----:B------:R-:W-:Y:S01]  /*ed20*/  IMAD R0, R34, UR5, R0 ;  /* 0x0000000522007c24 */ /* 0x000fe2000f8e0200 */
[----:B------:R-:W-:Y:S01]  /*ed30*/  ULDC.64 UR4, c[0x0][0x308] ;  /* 0x0000c20000047ab9 */ /* 0x000fe20000000a00 */
[----:B-1----:R-:W-:Y:S02]  /*ed40*/  IMAD.SHL.U32 R7, R7, 0x8, RZ ;  /* 0x0000000807077824 */ /* 0x002fe400078e00ff */
[----:B------:R-:W-:Y:S02]  /*ed50*/  IMAD.IADD R3, R3, 0x1, R0 ;  /* 0x0000000103037824 */ /* 0x000fe400078e0200 */
[----:B--2---:R-:W-:Y:S01]  /*ed60*/  IMAD R4, R18, 0x1000, R33 ;  /* 0x0000100012047824 */ /* 0x004fe200078e0221 */
[----:B------:R-:W-:Y:S01]  /*ed70*/  LOP3.LUT R7, R7, 0x38, RZ, 0xc0, !PT ;  /* 0x0000003807077812 */ /* 0x000fe200078ec0ff */
[C---:B------:R-:W-:Y:S01]  /*ed80*/  IMAD.WIDE.U32 R2, R26.reuse, UR4, R2 ;  /* 0x000000041a027c25 */ /* 0x040fe2000f8e0002 */
[----:B------:R-:W-:Y:S02]  /*ed90*/  ULDC UR4, c[0x0][0x2f4] ;  /* 0x0000bd0000047ab9 */ /* 0x000fe40000000800 */
[----:B------:R-:W-:Y:S01]  /*eda0*/  ISETP.GE.AND P2, PT, R7, UR4, PT ;  /* 0x0000000407007c0c */ /* 0x000fe2000bf46270 */
[----:B------:R-:W-:Y:S01]  /*edb0*/  IMAD R5, R26, UR5, R3 ;  /* 0x000000051a057c24 */ /* 0x000fe2000f8e0203 */
[----:B------:R-:W-:Y:S01]  /*edc0*/  LEA R0, P0, R2, UR6, 0x1 ;  /* 0x0000000602007c11 */ /* 0x000fe2000f8008ff */
[----:B------:R-:W-:-:S03]  /*edd0*/  UMOV UR5, 0xffffffff ;  /* 0xffffffff00057882 */ /* 0x000fc60000000000 */
[----:B------:R-:W-:Y:S02]  /*ede0*/  LEA.HI.X R5, R2, UR7, R5, 0x1, P0 ;  /* 0x0000000702057c11 */ /* 0x000fe400080f0c05 */
[----:B------:R-:W-:-:S05]  /*edf0*/  ISETP.GE.AND P0, PT, R28, 0x1, PT ;  /* 0x000000011c00780c */ /* 0x000fca0003f06270 */
[----:B------:R-:W-:Y:S01]  /*ee00*/  @P2 LOP3.LUT R16, R16, 0x2, RZ, 0xfc, !PT ;  /* 0x0000000210102812 */ /* 0x000fe200078efcff */
[----:B------:R-:W-:Y:S07]  /*ee10*/  BRA.DIV UR5, `(.L_x_3632) ;  /* 0x0000003a05cc7947 */ /* 0x000fee000b800000 */
[----:B------:R-:W0:Y:S01]  /*ee20*/  SHFL.IDX PT, R3, R0, RZ, 0x181f ;  /* 0x00181fff00037589 */ /* 0x000e2200000e0000 */
[----:B------:R-:W-:-:S03]  /*ee30*/  @P0 IMAD R6, R4, 0x2, R17 ;  /* 0x0000000204060824 */ /* 0x000fc600078e0211 */
[----:B------:R-:W1:Y:S01]  /*ee40*/  SHFL.IDX PT, R2, R5, RZ, 0x181f ;  /* 0x00181fff05027589 */ /* 0x000e6200000e0000 */
[----:B0-----:R-:W-:-:S05]  /*ee50*/  @P0 LEA R3, P1, R7, R3, 0x1 ;  /* 0x0000000307030211 */ /* 0x001fca00078208ff */
[----:B-1----:R-:W-:-:S05]  /*ee60*/  @P0 IMAD.X R2, RZ, RZ, R2, P1 ;  /* 0x000000ffff020224 */ /* 0x002fca00008e0602 */
[----:B------:R-:W-:-:S04]  /*ee70*/  @P0 LOP3.LUT R3, R3, R2, RZ, 0x3c, !PT ;  /* 0x0000000203030212 */ /* 0x000fc800078e3cff */
[----:B------:R-:W-:-:S04]  /*ee80*/  @P0 LOP3.LUT R2, R3, R2, RZ, 0x3c, !PT ;  /* 0x0000000203020212 */ /* 0x000fc800078e3cff */
[----:B------:R-:W-:-:S05]  /*ee90*/  @P0 LOP3.LUT R3, R3, R2, RZ, 0x3c, !PT ;  /* 0x0000000203030212 */ /* 0x000fca00078e3cff */
[----:B------:R-:W-:Y:S01]  /*eea0*/  @!PT LDS RZ, [RZ] ;  /* 0x00000000fffff984 */ /* 0x000fe20000000800 */
        /* <DEDUP_REMOVED lines=10> */
[----:B------:R0:W-:Y:S01]  /*ef50*/  @P0 LDGSTS.E.BYPASS.LTC128B.128 [R6+0x22c00], desc[UR50][R2.64], !P2 ;  /* 0x22c0000002060fae */ /* 0x0001e2000d101d72 */
[----:B------:R-:W-:-:S03]  /*ef60*/  ISETP.GE.AND P0, PT, R28, 0x21, PT ;  /* 0x000000211c00780c */ /* 0x000fc60003f06270 */
[----:B0-----:R-:W0:Y:S10]  /*ef70*/  SHFL.IDX PT, R3, R0, 0x2, 0x181f ;  /* 0x00581f0000037f89 */ /* 0x001e3400000e0000 */
[----:B------:R-:W-:Y:S01]  /*ef80*/  @P0 IMAD R6, R4, 0x2, R17 ;  /* 0x0000000204060824 */ /* 0x000fe200078e0211 */
[----:B------:R-:W1:Y:S04]  /*ef90*/  SHFL.IDX PT, R2, R5, 0x2, 0x181f ;  /* 0x00581f0005027f89 */ /* 0x000e6800000e0000 */
[----:B------:R-:W2:Y:S04]  /*efa0*/  SHFL.IDX PT, R5, R5, 0x3, 0x181f ;  /* 0x00781f0005057f89 */ /* 0x000ea800000e0000 */
[----:B------:R-:W3:Y:S01]  /*efb0*/  SHFL.IDX PT, R0, R0, 0x3, 0x181f ;  /* 0x00781f0000007f89 */ /* 0x000ee200000e0000 */
[----:B0-----:R-:W-:-:S05]  /*efc0*/  @P0 LEA R3, P1, R7, R3, 0x1 ;  /* 0x0000000307030211 */ /* 0x001fca00078208ff */
[----:B-1----:R-:W-:-:S05]  /*efd0*/  @P0 IMAD.X R2, RZ, RZ, R2, P1 ;  /* 0x000000ffff020224 */ /* 0x002fca00008e0602 */
[----:B------:R-:W-:-:S04]  /*efe0*/  @P0 LOP3.LUT R3, R3, R2, RZ, 0x3c, !PT ;  /* 0x0000000203030212 */ /* 0x000fc800078e3cff */
[----:B------:R-:W-:-:S04]  /*eff0*/  @P0 LOP3.LUT R2, R3, R2, RZ, 0x3c, !PT ;  /* 0x0000000203020212 */ /* 0x000fc800078e3cff */
[----:B------:R-:W-:-:S05]  /*f000*/  @P0 LOP3.LUT R3, R3, R2, RZ, 0x3c, !PT ;  /* 0x0000000203030212 */ /* 0x000fca00078e3cff */
[----:B--23--:R0:W-:Y:S02]  /*f010*/  @P0 LDGSTS.E.BYPASS.LTC128B.128 [R6+0x23400], desc[UR50][R2.64], !P2 ;  /* 0x2340000002060fae */ /* 0x00c1e4000d101d72 */
.L_x_3704:
[----:B------:R-:W-:-:S13]  /*f020*/  ISETP.GE.AND P0, PT, R28, 0x31, PT ;  /* 0x000000311c00780c */ /* 0x000fda0003f06270 */
[----:B01----:R-:W-:Y:S01]  /*f030*/  @P0 LEA R2, P1, R7, R0, 0x1 ;  /* 0x0000000007020211 */ /* 0x003fe200078208ff */
[----:B------:R-:W-:-:S04]  /*f040*/  @P0 IMAD R4, R4, 0x2, R17 ;  /* 0x0000000204040824 */ /* 0x000fc800078e0211 */
[----:B------:R-:W-:-:S05]  /*f050*/  @P0 IMAD.X R3, RZ, RZ, R5, P1 ;  /* 0x000000ffff030224 */ /* 0x000fca00008e0605 */
[----:B------:R-:W-:Y:S01]  /*f060*/  @!PT LDS RZ, [RZ] ;  /* 0x00000000fffff984 */ /* 0x000fe20000000800 */
[----:B------:R-:W-:Y:S01]  /*f070*/  @!PT LDS RZ, [RZ] ;  /* 0x00000000fffff984 */ /* 0x000fe20000000800 */
[----:B------:R-:W-:Y:S01]  /*f080*/  @!PT LDS RZ, [RZ] ;  /* 0x00000000fffff984 */ /* 0x000fe20000000800 */
[----:B------:R0:W-:Y:S01]  /*f090*/  @P0 LDGSTS.E.BYPASS.LTC128B.128 [R4+0x23c00], desc[UR50][R2.64], !P2 ;  /* 0x23c0000002040fae */ /* 0x0001e2000d101d72 */
[----:B------:R-:W-:Y:S01]  /*f0a0*/  PLOP3.LUT P0, PT, PT, PT, PT, 0x80, 0x0 ;  /* 0x000000000000781c */ /* 0x000fe20003f0f070 */
[----:B------:R-:W-:-:S12]  /*f0b0*/  NOP ;  /* 0x0000000000007918 */ /* 0x000fd80000000000 */
.L_x_3633:
[----:B------:R-:W-:Y:S02]  /*f0c0*/  PLOP3.LUT P1, PT, P1, P0, PT, 0xa2, 0x0 ;  /* 0x000000000000781c */ /* 0x000fe40000f21472 */
[----:B------:R-:W-:-:S08]  /*f0d0*/  @P0 R2UR P1, UR4, R19 ;  /* 0x00000000130402ca */ /* 0x000fd00000020000 */
[----:B------:R-:W-:-:S05]  /*f0e0*/  @P0 PLOP3.LUT P0, PT, P1, PT, PT, 0x80, 0x0 ;  /* 0x000000000000081c */ /* 0x000fca0000f0f070 */
[----:B------:R-:W-:Y:S01]  /*f0f0*/  @!P1 SYNCS.ARRIVE.TRANS64.RED.A0T1 RZ, [UR4+0x28c30], RZ ;  /* 0x028c30ffffff99a7 */ /* 0x000fe20008200404 */
[----:B------:R-:W-:Y:S07]  /*f100*/  @!P1 ARRIVES.LDGSTSBAR.64.TRANSCNT [UR4+0x28c30] ;  /* 0x028c3000ff0099b0 */ /* 0x000fee0008000a84 */
[----:B------:R-:W-:Y:S05]  /*f110*/  @P0 BRA.U.ANY `(.L_x_3633) ;  /* 0xfffffffd00e80947 */ /* 0x000fea000393ffff */
[----:B------:R-:W-:Y:S01]  /*f120*/  NOP ;  /* 0x0000000000007918 */ /* 0x000fe20000000000 */
[----:B------:R-:W-:-:S05]  /*f130*/  IMAD.U32 R0, RZ, RZ, UR36 ;  /* 0x00000024ff007e24 */ /* 0x000fca000f8e00ff */
[----:B------:R-:W-:-:S13]  /*f140*/  ISETP.NE.AND P2, PT, R0, 0x3, PT ;  /* 0x000000030000780c */ /* 0x000fda0003f45270 */
[----:B------:R-:W-:Y:S05]  /*f150*/  @!P2 BRA `(.L_x_3634) ;  /* 0x000000000004a947 */ /* 0x000fea0003800000 */
[----:B------:R-:W-:Y:S01]  /*f160*/  BPT.TRAP 0x1 ;  /* 0x000000040000795c */ /* 0x000fe20000300000 */
.L_x_3634:
[----:B------:R1:W5:Y:S01]  /*f170*/  LDL.LU R0, [R1+0x4] ;  /* 0x0000040001007983 */ /* 0x0003620000300800 */
[----:B------:R-:W-:Y:S01]  /*f180*/  LOP3.LUT P0, RZ, R16, 0x100, RZ, 0xc0, !PT ;  /* 0x0000010010ff7812 */ /* 0x000fe2000780c0ff */
[----:B------:R1:W-:Y:S02]  /*f190*/  SYNCS.ARRIVE.TRANS64.A1T0 RZ, [R19+URZ+0x28c30], RZ ;  /* 0x028c30ff13ff79a7 */ /* 0x0003e4000810003f */
[----:B0-----:R1:W5:Y:S10]  /*f1a0*/  LDL R3, [R1] ;  /* 0x0000000001037983 */ /* 0x0013740000100800 */
[----:B------:R-:W-:Y:S05]  /*f1b0*/  WARPSYNC.ALL ;  /* 0x0000000000007948 */ /* 0x000fea0003800000 */
[----:B------:R-:W-:Y:S01]  /*f1c0*/  SEL R2, R29, RZ, !P0 ;  /* 0x000000ff1d027207 */ /* 0x000fe20004000000 */
[----:B------:R-:W-:Y:S01]  /*f1d0*/  ULDC.64 UR4, c[0x0][0x298] ;  /* 0x0000a60000047ab9 */ /* 0x000fe20000000a00 */
[----:B------:R-:W-:Y:S01]  /*f1e0*/  BSSY B6, `(.L_x_3635) ;  /* 0x0000020000067945 */ /* 0x000fe20003800000 */
[----:B------:R-:W-:Y:S02]  /*f1f0*/  IMAD.WIDE.U32 R4, R37, UR4, RZ ;  /* 0x0000000425047c25 */ /* 0x000fe4000f8e00ff */
[----:B------:R0:W-:Y:S02]  /*f200*/  STL [R1+0x18], R2 ;  /* 0x0000180201007387 */ /* 0x0001e40000100800 */
[----:B0-----:R-:W-:Y:S01]  /*f210*/  VIADD R2, R17, 0x20400 ;  /* 0x0002040011027836 */ /* 0x001fe20000000000 */
[----:B------:R-:W-:Y:S01]  /*f220*/  BAR.SYNC.DEFER_BLOCKING 0x8, 0x100 ;  /* 0x0204000000007b1d */ /* 0x000fe20000010000 */
[----:B-----5:R-:W-:-:S03]  /*f230*/  SEL R0, R0, RZ, !P0 ;  /* 0x000000ff00007207 */ /* 0x020fc60004000000 */
[----:B------:R-:W-:Y:S02]  /*f240*/  LOP3.LUT P0, RZ, R2, 0x3ff, RZ, 0xc0, !PT ;  /* 0x000003ff02ff7812 */ /* 0x000fe4000780c0ff */
[----:B------:R-:W-:Y:S01]  /*f250*/  PRMT R29, R3, 0x8880, RZ ;  /* 0x00008880031d7816 */ /* 0x000fe200000000ff */
[----:B------:R0:W-:Y:S03]  /*f260*/  STL [R1+0x4], R0 ;  /* 0x0000040001007387 */ /* 0x0001e60000100800 */
[----:B------:R-:W-:Y:S01]  /*f270*/  PRMT R29, R29, 0x7710, RZ ;  /* 0x000077101d1d7816 */ /* 0x000fe200000000ff */
[----:B------:R2:W-:Y:S01]  /*f280*/  STL.64 [R1+0x10], R4 ;  /* 0x0000100401007387 */ /* 0x0005e20000100a00 */
[----:B0-----:R-:W-:-:S05]  /*f290*/  SHF.R.S32.HI R0, RZ, 0x1f, R37 ;  /* 0x0000001fff007819 */ /* 0x001fca0000011425 */
[----:B------:R-:W-:-:S04]  /*f2a0*/  IMAD R0, R0, UR4, RZ ;  /* 0x0000000400007c24 */ /* 0x000fc8000f8e02ff */
[----:B------:R-:W-:-:S04]  /*f2b0*/  IMAD R0, R37, UR5, R0 ;  /* 0x0000000525007c24 */ /* 0x000fc8000f8e0200 */
[----:B------:R-:W-:Y:S01]  /*f2c0*/  IMAD.IADD R37, R5, 0x1, R0 ;  /* 0x0000000105257824 */ /* 0x000fe200078e0200 */
[----:B--2---:R-:W-:Y:S06]  /*f2d0*/  @!P0 BRA `(.L_x_3636) ;  /* 0x0000000000408947 */ /* 0x004fec0003800000 */
        /* <DEDUP_REMOVED lines=15> */
[----:B01----:R-:W-:Y:S05]  /*f3d0*/  CALL.ABS.NOINC R2 ;  /* 0x0000000002007343 */ /* 0x003fea0003c00000 */
.L_x_3636:
[----:B------:R-:W-:Y:S05]  /*f3e0*/  BSYNC B6 ;  /* 0x0000000000067941 */ /* 0x000fea0003800000 */
.L_x_3635:
[----:B------:R-:W2:Y:S01]  /*f3f0*/  LDL.LU.64 R2, [R1+0x10] ;  /* 0x0000100001027983 */ /* 0x000ea20000300a00 */
[----:B------:R-:W0:Y:S01]  /*f400*/  LDC R7, c[0x0][0x448] ;  /* 0x00011200ff077b82 */ /* 0x000e220000000800 */
[----:B------:R-:W-:Y:S02]  /*f410*/  ULDC.64 UR4, c[0x0][0x2d8] ;  /* 0x0000b60000047ab9 */ /* 0x000fe40000000a00 */
[----:B------:R-:W3:Y:S04]  /*f420*/  LDL.LU R21, [R1+0x4] ;  /* 0x0000040001157983 */ /* 0x000ee80000300800 */
[----:B------:R-:W4:Y:S04]  /*f430*/  LDL.LU R20, [R1+0x18] ;  /* 0x0000180001147983 */ /* 0x000f280000300800 */
[----:B------:R0:W5:Y:S04]  /*f440*/  LDL R10, [R1+0x8] ;  /* 0x00000800010a7983 */ /* 0x0001680000100800 */
[----:B------:R0:W5:Y:S02]  /*f450*/  LDL R8, [R1+0x2c] ;  /* 0x00002c0001087983 */ /* 0x0001640000100800 */
[----:B0-----:R-:W-:-:S13]  /*f460*/  ISETP.NE.AND P0, PT, R7, 0x1, PT ;  /* 0x000000010700780c */ /* 0x001fda0003f05270 */
[----:B------:R-:W0:Y:S01]  /*f470*/  @P0 LDC R6, c[0x0][0x44c] ;  /* 0x00011300ff060b82 */ /* 0x000e220000000800 */
[----:B------:R-:W1:Y:S02]  /*f480*/  S2R R9, SR_TID.X ;  /* 0x0000000000097919 */ /* 0x000e640000002100 */
[----:B-1----:R-:W-:-:S05]  /*f490*/  IMAD.SHL.U32 R9, R9, 0x8, RZ ;  /* 0x0000000809097824 */ /* 0x002fca00078e00ff */
[----:B------:R-:W-:Y:S01]  /*f4a0*/  LOP3.LUT R9, R9, 0x38, RZ, 0xc0, !PT ;  /* 0x0000003809097812 */ /* 0x000fe200078ec0ff */
[----:B--2---:R-:W-:Y:S02]  /*f4b0*/  IMAD.MOV.U32 R3, RZ, RZ, R37 ;  /* 0x000000ffff037224 */ /* 0x004fe400078e0025 */
[----:B------:R-:W-:-:S04]  /*f4c0*/  IMAD.WIDE.U32 R2, R26, UR4, R2 ;  /* 0x000000041a027c25 */ /* 0x000fc8000f8e0002 */
[----:B------:R-:W-:Y:S01]  /*f4d0*/  IMAD R3, R26, UR5, R3 ;  /* 0x000000051a037c24 */ /* 0x000fe2000f8e0203 */
[----:B------:R-:W-:Y:S02]  /*f4e0*/  ULDC.64 UR4, c[0x0][0x2e0] ;  /* 0x0000b80000047ab9 */ /* 0x000fe40000000a00 */
[----:B---3--:R-:W-:Y:S02]  /*f4f0*/  IMAD R0, R21, UR4, RZ ;  /* 0x0000000415007c24 */ /* 0x008fe4000f8e02ff */
[----:B----4-:R-:W-:-:S04]  /*f500*/  IMAD.WIDE.U32 R2, R20, UR4, R2 ;  /* 0x0000000414027c25 */ /* 0x010fc8000f8e0002 */
[----:B------:R-:W-:Y:S01]  /*f510*/  IMAD R0, R20, UR5, R0 ;  /* 0x0000000514007c24 */ /* 0x000fe2000f8e0200 */
[----:B------:R-:W-:Y:S01]  /*f520*/  ULDC.64 UR4, c[0x0][0x2d0] ;  /* 0x0000b40000047ab9 */ /* 0x000fe20000000a00 */
[----:B------:R-:W1:Y:S02]  /*f530*/  S2R R20, SR_TID.X ;  /* 0x0000000000147919 */ /* 0x000e640000002100 */
[----:B------:R-:W-:Y:S02]  /*f540*/  IMAD.IADD R3, R3, 0x1, R0 ;  /* 0x0000000103037824 */ /* 0x000fe400078e0200 */
[----:B------:R-:W2:Y:S01]  /*f550*/  @P0 LDC R0, c[0x0][0x450] ;  /* 0x00011400ff000b82 */ /* 0x000ea20000000800 */
[----:B-1----:R-:W-:-:S05]  /*f560*/  IMAD.SHL.U32 R20, R20, 0x10, RZ ;  /* 0x0000001014147824 */ /* 0x002fca00078e00ff */
[----:B------:R-:W-:-:S05]  /*f570*/  LOP3.LUT R20, R36, 0x70, R20, 0xf8, !PT ;  /* 0x0000007024147812 */ /* 0x000fca00078ef814 */
[----:B------:R-:W-:-:S04]  /*f580*/  IMAD R5, R25, 0x40, R20 ;  /* 0x0000004019057824 */ /* 0x000fc800078e0214 */
[----:B0-----:R-:W-:-:S04]  /*f590*/  @P0 IMAD.HI.U32 R6, R5, R6, RZ ;  /* 0x0000000605060227 */ /* 0x001fc800078e00ff */
[----:B------:R-:W-:Y:S01]  /*f5a0*/  IMAD.MOV.U32 R4, RZ, RZ, R5 ;  /* 0x000000ffff047224 */ /* 0x000fe200078e0005 */
[----:B--2---:R-:W-:-:S05]  /*f5b0*/  @P0 SHF.R.U32.HI R4, RZ, R0, R6 ;  /* 0x00000000ff040219 */ /* 0x004fca0000011606 */
        /* <DEDUP_REMOVED lines=20> */
[----:B------:R-:W0:Y:S01]  /*f700*/  SHFL.IDX PT, R3, R0, RZ, 0x181f ;  /* 0x00181fff00037589 */ /* 0x000e2200000e0000 */
[----:B-----5:R-:W-:Y:S02]  /*f710*/  IMAD R5, R10, R7, RZ ;  /* 0x000000070a057224 */ /* 0x020fe400078e02ff */
[----:B------:R-:W-:Y:S01]  /*f720*/  IMAD R25, R25, 0x40, R36 ;  /* 0x0000004019197824 */ /* 0x000fe200078e0224 */
[----:B------:R-:W1:Y:S04]  /*f730*/  SHFL.IDX PT, R2, R4, RZ, 0x181f ;  /* 0x00181fff04027589 */ /* 0x000e6800000e0000 */
[----:B------:R-:W-:-:S13]  /*f740*/  ISETP.GE.AND P0, PT, R25, R5, PT ;  /* 0x000000051900720c */ /* 0x000fda0003f06270 */
[----:B0-----:R-:W-:-:S05]  /*f750*/  @!P0 LEA R3, P2, R9, R3, 0x1 ;  /* 0x0000000309038211 */ /* 0x001fca00078408ff */
[----:B-1----:R-:W-:-:S05]  /*f760*/  @!P0 IMAD.X R2, RZ, RZ, R2, P2 ;  /* 0x000000ffff028224 */ /* 0x002fca00010e0602 */
[----:B------:R-:W-:-:S04]  /*f770*/  @!P0 LOP3.LUT R3, R3, R2, RZ, 0x3c, !PT ;  /* 0x0000000203038212 */ /* 0x000fc800078e3cff */
[----:B------:R-:W-:-:S04]  /*f780*/  @!P0 LOP3.LUT R2, R3, R2, RZ, 0x3c, !PT ;  /* 0x0000000203028212 */ /* 0x000fc800078e3cff */
[----:B------:R-:W-:-:S05]  /*f790*/  @!P0 LOP3.LUT R3, R3, R2, RZ, 0x3c, !PT ;  /* 0x0000000203038212 */ /* 0x000fca00078e3cff */
[----:B------:R-:W-:Y:S01]  /*f7a0*/  @!PT LDS RZ, [RZ] ;  /* 0x00000000fffff984 */ /* 0x000fe20000000800 */
[----:B------:R0:W-:Y:S02]  /*f7b0*/  @!P0 LDGSTS.E.BYPASS.LTC128B.128 [R8+0x20400], desc[UR50][R2.64], !P1 ;  /* 0x2040000002088fae */ /* 0x0001e4000c901d72 */
[----:B0-----:R-:W-:Y:S02]  /*f7c0*/  VIADD R2, R25, 0x10 ;  /* 0x0000001019027836 */ /* 0x001fe40000000000 */
[----:B------:R-:W0:Y:S03]  /*f7d0*/  SHFL.IDX PT, R3, R0, 0x1, 0x181f ;  /* 0x00381f0000037f89 */ /* 0x000e2600000e0000 */
[----:B------:R-:W-:Y:S02]  /*f7e0*/  ISETP.GE.AND P0, PT, R2, R5, PT ;  /* 0x000000050200720c */ /* 0x000fe40003f06270 */
[----:B------:R-:W1:Y:S11]  /*f7f0*/  SHFL.IDX PT, R2, R4, 0x1, 0x181f ;  /* 0x00381f0004027f89 */ /* 0x000e7600000e0000 */
[----:B0-----:R-:W-:-:S05]  /*f800*/  @!P0 LEA R3, P2, R9, R3, 0x1 ;  /* 0x0000000309038211 */ /* 0x001fca00078408ff */
[----:B-1----:R-:W-:-:S05]  /*f810*/  @!P0 IMAD.X R2, RZ, RZ, R2, P2 ;  /* 0x000000ffff028224 */ /* 0x002fca00010e0602 */
[----:B------:R-:W-:-:S04]  /*f820*/  @!P0 LOP3.LUT R3, R3, R2, RZ, 0x3c, !PT ;  /* 0x0000000203038212 */ /* 0x000fc800078e3cff */
[----:B------:R-:W-:-:S04]  /*f830*/  @!P0 LOP3.LUT R2, R3, R2, RZ, 0x3c, !PT ;  /* 0x0000000203028212 */ /* 0x000fc800078e3cff */
[----:B------:R-:W-:-:S05]  /*f840*/  @!P0 LOP3.LUT R3, R3, R2, RZ, 0x3c, !PT ;  /* 0x0000000203038212 */ /* 0x000fca00078e3cff */
[----:B------:R0:W-:Y:S02]  /*f850*/  @!P0 LDGSTS.E.BYPASS.LTC128B.128 [R8+0x20c00], desc[UR50][R2.64], !P1 ;  /* 0x20c0000002088fae */ /* 0x0001e4000c901d72 */
[----:B0-----:R-:W-:Y:S02]  /*f860*/  VIADD R2, R25, 0x20 ;  /* 0x0000002019027836 */ /* 0x001fe40000000000 */
[----:B------:R-:W0:Y:S03]  /*f870*/  SHFL.IDX PT, R3, R0, 0x2, 0x181f ;  /* 0x00581f0000037f89 */ /* 0x000e2600000e0000 */
[----:B------:R-:W-:Y:S01]  /*f880*/  ISETP.GE.AND P0, PT, R2, R5, PT ;  /* 0x000000050200720c */ /* 0x000fe20003f06270 */
[----:B------:R-:W-:Y:S04]  /*f890*/  SHFL.IDX PT, R0, R0, 0x3, 0x181f ;  /* 0x00781f0000007f89 */ /* 0x000fe800000e0000 */
[----:B------:R-:W1:Y:S04]  /*f8a0*/  SHFL.IDX PT, R2, R4, 0x2, 0x181f ;  /* 0x00581f0004027f89 */ /* 0x000e6800000e0000 */
[----:B------:R-:W2:Y:S04]  /*f8b0*/  SHFL.IDX PT, R4, R4, 0x3, 0x181f ;  /* 0x00781f0004047f89 */ /* 0x000ea800000e0000 */
[----:B0-----:R-:W-:-:S05]  /*f8c0*/  @!P0 LEA R3, P2, R9, R3, 0x1 ;  /* 0x0000000309038211 */ /* 0x001fca00078408ff */
[----:B-1----:R-:W-:-:S05]  /*f8d0*/  @!P0 IMAD.X R2, RZ, RZ, R2, P2 ;  /* 0x000000ffff028224 */ /* 0x002fca00010e0602 */
[----:B------:R-:W-:-:S04]  /*f8e0*/  @!P0 LOP3.LUT R3, R3, R2, RZ, 0x3c, !PT ;  /* 0x0000000203038212 */ /* 0x000fc800078e3cff */
[----:B------:R-:W-:-:S04]  /*f8f0*/  @!P0 LOP3.LUT R2, R3, R2, RZ, 0x3c, !PT ;  /* 0x0000000203028212 */ /* 0x000fc800078e3cff */
[----:B------:R-:W-:-:S05]  /*f900*/  @!P0 LOP3.LUT R3, R3, R2, RZ, 0x3c, !PT ;  /* 0x0000000203038212 */ /* 0x000fca00078e3cff */
[----:B--2---:R1:W-:Y:S02]  /*f910*/  @!P0 LDGSTS.E.BYPASS.LTC128B.128 [R8+0x21400], desc[UR50][R2.64], !P1 ;  /* 0x2140000002088fae */ /* 0x0043e4000c901d72 */
.L_x_3713:
[----:B------:R-:W-:-:S05]  /*f920*/  VIADD R25, R25, 0x30 ;  /* 0x0000003019197836 */ /* 0x000fca0000000000 */
[----:B------:R-:W-:-:S13]  /*f930*/  ISETP.GE.AND P0, PT, R25, R5, PT ;  /* 0x000000051900720c */ /* 0x000fda0003f06270 */
[----:B01----:R-:W-:-:S05]  /*f940*/  @!P0 LEA R2, P2, R9, R0, 0x1 ;  /* 0x0000000009028211 */ /* 0x003fca00078408ff */
[----:B------:R-:W-:-:S05]  /*f950*/  @!P0 IMAD.X R3, RZ, RZ, R4, P2 ;  /* 0x000000ffff038224 */ /* 0x000fca00010e0604 */
[----:B------:R-:W-:Y:S01]  /*f960*/  @!PT LDS RZ, [RZ] ;  /* 0x00000000fffff984 */ /* 0x000fe20000000800 */
[----:B------:R-:W-:Y:S01]  /*f970*/  @!PT LDS RZ, [RZ] ;  /* 0x00000000fffff984 */ /* 0x000fe20000000800 */
[----:B------:R-:W-:Y:S01]  /*f980*/  @!PT LDS RZ, [RZ] ;  /* 0x00000000fffff984 */ /* 0x000fe20000000800 */
[----:B------:R0:W-:Y:S01]  /*f990*/  @!P0 LDGSTS.E.BYPASS.LTC128B.128 [R8+0x21c00], desc[UR50][R2.64], !P1 ;  /* 0x21c0000002088fae */ /* 0x0001e2000c901d72 */
[----:B------:R-:W-:Y:S01]  /*f9a0*/  PLOP3.LUT P0, PT, PT, PT, PT, 0x80, 0x0 ;  /* 0x000000000000781c */ /* 0x000fe20003f0f070 */
[----:B------:R-:W-:-:S12]  /*f9b0*/  NOP ;  /* 0x0000000000007918 */ /* 0x000fd80000000000 */
.L_x_3638:
        /* <DEDUP_REMOVED lines=14> */
[----:B------:R0:W-:Y:S01]  /*faa0*/  SYNCS.ARRIVE.TRANS64.A1T0 RZ, [R17+URZ+0x28c00], RZ ;  /* 0x028c00ff11ff79a7 */ /* 0x0001e2000810003f */
[----:B------:R-:W-:Y:S01]  /*fab0*/  BSSY B0, `(.L_x_3639) ;  /* 0x0000003000007945 */ /* 0x000fe20003800000 */
[----:B------:R-:W1:Y:S03]  /*fac0*/  SYNCS.PHASECHK.TRANS64.TRYWAIT P0, [R17+URZ+0x28c20], R0 ;  /* 0x028c2000110075a7 */ /* 0x000e66000800017f */
[----:B01----:R-:W-:Y:S05]  /*fad0*/  @!P0 BRA `(.L_x_3640) ;  /* 0x0000003800308947 */ /* 0x003fea0003800000 */
.L_x_3714:
[----:B------:R-:W-:Y:S05]  /*fae0*/  BSYNC B0 ;  /* 0x0000000000007941 */ /* 0x000fea0003800000 */
.L_x_3639:
[----:B------:R-:W-:-:S05]  /*faf0*/  IMAD.U32 R2, RZ, RZ, UR36 ;  /* 0x00000024ff027e24 */ /* 0x000fca000f8e00ff */
[----:B------:R-:W-:-:S13]  /*fb00*/  ISETP.NE.AND P0, PT, R2, 0x3, PT ;  /* 0x000000030200780c */ /* 0x000fda0003f05270 */
[----:B------:R-:W-:Y:S05]  /*fb10*/  @!P0 BRA `(.L_x_3641) ;  /* 0x0000000000048947 */ /* 0x000fea0003800000 */
[----:B------:R-:W-:Y:S01]  /*fb20*/  BPT.TRAP 0x1 ;  /* 0x000000040000795c */ /* 0x000fe20000300000 */
.L_x_3641:
[----:B0-----:R-:W-:Y:S01]  /*fb30*/  SHF.L.U32 R0, R22, 0x1f, RZ ;  /* 0x0000001f16007819 */ /* 0x001fe200000006ff */
[----:B------:R-:W-:Y:S03]  /*fb40*/  BSSY B0, `(.L_x_3642) ;  /* 0x0000003000007945 */ /* 0x000fe60003800000 */
[----:B------:R-:W0:Y:S02]  /*fb50*/  SYNCS.PHASECHK.TRANS64.TRYWAIT P0, [R19+URZ+0x28c60], R0 ;  /* 0x028c6000130075a7 */ /* 0x000e24000800017f */
[----:B0-----:R-:W-:Y:S05]  /*fb60*/  @!P0 BRA `(.L_x_3643) ;  /* 0x0000003800208947 */ /* 0x001fea0003800000 */
.L_x_3715:
[----:B------:R-:W-:Y:S05]  /*fb70*/  BSYNC B0 ;  /* 0x0000000000007941 */ /* 0x000fea0003800000 */
.L_x_3642:
[----:B------:R-:W0:Y:S01]  /*fb80*/  LDL.LU R2, [R1+0x1c] ;  /* 0x00001c0001027983 */ /* 0x000e220000300800 */
[----:B------:R-:W-:Y:S01]  /*fb90*/  ULDC.64 UR4, c[0x0][0x328] ;  /* 0x0000ca0000047ab9 */ /* 0x000fe20000000a00 */
[----:B------:R-:W-:Y:S02]  /*fba0*/  ULDC.64 UR6, c[0x0][0x318] ;  /* 0x0000c60000067ab9 */ /* 0x000fe40000000a00 */
[----:B------:R-:W2:Y:S01]  /*fbb0*/  LDL.LU R4, [R1+0x20] ;  /* 0x0000200001047983 */ /* 0x000ea20000300800 */
[----:B------:R-:W-:Y:S02]  /*fbc0*/  IMAD R5, R18, 0x8000, R33 ;  /* 0x0000800012057824 */ /* 0x000fe400078e0221 */
[----:B0-----:R-:W-:Y:S02]  /*fbd0*/  IMAD R0, R2, UR4, RZ ;  /* 0x0000000402007c24 */ /* 0x001fe4000f8e02ff */
[----:B------:R-:W-:-:S04]  /*fbe0*/  IMAD.WIDE.U32 R2, R35, UR4, RZ ;  /* 0x0000000423027c25 */ /* 0x000fc8000f8e00ff */
[----:B------:R-:W-:Y:S01]  /*fbf0*/  IMAD R0, R35, UR5, R0 ;  /* 0x0000000523007c24 */ /* 0x000fe2000f8e0200 */
[----:B------:R-:W-:-:S03]  /*fc00*/  ULDC.64 UR4, c[0x0][0x338] ;  /* 0x0000ce0000047ab9 */ /* 0x000fc60000000a00 */
[----:B------:R-:W-:Y:S02]  /*fc10*/  IMAD.IADD R3, R3, 0x1, R0 ;  /* 0x0000000103037824 */ /* 0x000fe400078e0200 */
[----:B--2---:R-:W-:Y:S02]  /*fc20*/  IMAD R0, R4, UR4, RZ ;  /* 0x0000000404007c24 */ /* 0x004fe4000f8e02ff */
        /* <DEDUP_REMOVED lines=10> */
[----:B------:R-:W2:Y:S01]  /*fcd0*/  LDL R3, [R1] ;  /* 0x0000000001037983 */ /* 0x000ea20000100800 */
[----:B------:R-:W-:Y:S01]  /*fce0*/  IMAD R5, R5, 0x2, R17 ;  /* 0x0000000205057824 */ /* 0x000fe200078e0211 */
[C---:B------:R-:W-:Y:S01]  /*fcf0*/  LOP3.LUT P5, RZ, R29.reuse, 0x2, RZ, 0xc0, !PT ;  /* 0x000000021dff7812 */ /* 0x040fe200078ac0ff */
[----:B------:R-:W0:Y:S01]  /*fd00*/  S2R R7, SR_TID.X ;  /* 0x0000000000077919 */ /* 0x000e220000002100 */
[C---:B------:R-:W-:Y:S02]  /*fd10*/  LOP3.LUT P4, RZ, R29.reuse, 0x4, RZ, 0xc0, !PT ;  /* 0x000000041dff7812 */ /* 0x040fe4000788c0ff */
[C---:B------:R-:W-:Y:S01]  /*fd20*/  LOP3.LUT P3, RZ, R29.reuse, 0x8, RZ, 0xc0, !PT ;  /* 0x000000081dff7812 */ /* 0x040fe2000786c0ff */
[----:B------:R-:W1:Y:S01]  /*fd30*/  SHFL.IDX PT, R2, R4, RZ, 0x181f ;  /* 0x00181fff04027589 */ /* 0x000e6200000e0000 */
[----:B------:R-:W-:Y:S02]  /*fd40*/  LOP3.LUT R16, R16, 0xfffffeff, RZ, 0xc0, !PT ;  /* 0xfffffeff10107812 */ /* 0x000fe400078ec0ff */
[----:B------:R-:W-:Y:S01]  /*fd50*/  LOP3.LUT P2, RZ, R29, 0x10, RZ, 0xc0, !PT ;  /* 0x000000101dff7812 */ /* 0x000fe2000784c0ff */
[----:B0-----:R-:W-:-:S05]  /*fd60*/  IMAD.SHL.U32 R7, R7, 0x8, RZ ;  /* 0x0000000807077824 */ /* 0x001fca00078e00ff */
[----:B------:R-:W-:-:S05]  /*fd70*/  LOP3.LUT R7, R7, 0x38, RZ, 0xc0, !PT ;  /* 0x0000003807077812 */ /* 0x000fca00078ec0ff */
[----:B------:R-:W-:Y:S01]  /*fd80*/  IMAD.SHL.U32 R0, R7, 0x2, RZ ;  /* 0x0000000207007824 */ /* 0x000fe200078e00ff */
[----:B------:R-:W-:-:S04]  /*fd90*/  LOP3.LUT R7, R29, 0x1, RZ, 0xc0, !PT ;  /* 0x000000011d077812 */ /* 0x000fc800078ec0ff */
[----:B-1----:R-:W-:Y:S02]  /*fda0*/  IADD3 R2, P0, R2, R0, RZ ;  /* 0x0000000002027210 */ /* 0x002fe40007f1e0ff */
[----:B------:R-:W-:-:S13]  /*fdb0*/  ISETP.NE.U32.AND P1, PT, R7, 0x1, PT ;  /* 0x000000010700780c */ /* 0x000fda0003f25070 */
[----:B------:R-:W-:-:S04]  /*fdc0*/  @P1 LOP3.LUT R16, R16, 0x100, RZ, 0xfc, !PT ;  /* 0x0000010010101812 */ /* 0x000fc800078efcff */
[----:B------:R-:W-:Y:S01]  /*fdd0*/  LOP3.LUT R16, R16, 0xfffffdff, RZ, 0xc0, !PT ;  /* 0xfffffdff10107812 */ /* 0x000fe200078ec0ff */
[----:B--2---:R-:W-:Y:S02]  /*fde0*/  IMAD.MOV.U32 R8, RZ, RZ, R3 ;  /* 0x000000ffff087224 */ /* 0x004fe400078e0003 */
[----:B------:R-:W0:Y:S03]  /*fdf0*/  SHFL.IDX PT, R3, R6, RZ, 0x181f ;  /* 0x00181fff06037589 */ /* 0x000e2600000e0000 */
[----:B------:R-:W-:Y:S01]  /*fe00*/  PRMT R7, R8, 0x8880, RZ ;  /* 0x0000888008077816 */ /* 0x000fe200000000ff */
[----:B0-----:R-:W-:Y:S01]  /*fe10*/  IMAD.X R3, RZ, RZ, R3, P0 ;  /* 0x000000ffff037224 */ /* 0x001fe200000e0603 */
[----:B------:R-:W-:Y:S02]  /*fe20*/  ISETP.LT.OR P0, PT, R28, 0x1, P1 ;  /* 0x000000011c00780c */ /* 0x000fe40000f01670 */
[----:B------:R-:W-:-:S04]  /*fe30*/  LOP3.LUT P1, RZ, R29, 0x20, RZ, 0xc0, !PT ;  /* 0x000000201dff7812 */ /* 0x000fc8000782c0ff */
[----:B------:R-:W-:-:S07]  /*fe40*/  ISETP.LT.OR P6, PT, R28, 0x1, !P1 ;  /* 0x000000011c00780c */ /* 0x000fce0004fc1670 */
[----:B------:R-:W-:Y:S01]  /*fe50*/  @!PT LDS RZ, [RZ] ;  /* 0x00000000fffff984 */ /* 0x000fe20000000800 */
        /* <DEDUP_REMOVED lines=9> */
[----:B------:R-:W-:-:S03]  /*fef0*/  LOP3.LUT P0, RZ, R29, 0x40, RZ, 0xc0, !PT ;  /* 0x000000401dff7812 */ /* 0x000fc6000780c0ff */
[----:B------:R-:W-:Y:S01]  /*ff00*/  LDGSTS.E.BYPASS.LTC128B.128 [R5+0xa400], desc[UR50][R2.64+0x280], !P6 ;  /* 0x0a40028002057fae */ /* 0x000fe2000f101d72 */
[----:B------:R-:W-:-:S13]  /*ff10*/  ISETP.LT.OR P6, PT, R28, 0x1, !P0 ;  /* 0x000000011c00780c */ /* 0x000fda00047c1670 */
[----:B------:R-:W-:Y:S01]  /*ff20*/  LDGSTS.E.BYPASS.LTC128B.128 [R5+0xc400], desc[UR50][R2.64+0x300], !P6 ;  /* 0x0c40030002057fae */ /* 0x000fe2000f101d72 */
[----:B------:R-:W-:-:S03]  /*ff30*/  ISETP.GT.AND P6, PT, R7, -0x1, PT ;  /* 0xffffffff0700780c */ /* 0x000fc60003fc4270 */
[----:B------:R-:W-:Y:S10]  /*ff40*/  SHFL.IDX PT, R7, R6, 0x2, 0x181f ;  /* 0x00581f0006077f89 */ /* 0x000ff400000e0000 */
[----:B------:R-:W-:-:S02]  /*ff50*/  @P6 LOP3.LUT R16, R16, 0x200, RZ, 0xfc, !PT ;  /* 0x0000020010106812 */ /* 0x000fc400078efcff */
[----:B------:R-:W-:-:S13]  /*ff60*/  ISETP.LT.OR P6, PT, R28, 0x1, P6 ;  /* 0x000000011c00780c */ /* 0x000fda00037c1670 */
[----:B------:R0:W-:Y:S04]  /*ff70*/  LDGSTS.E.BYPASS.LTC128B.128 [R5+0xe400], desc[UR50][R2.64+0x380], !P6 ;  /* 0x0e40038002057fae */ /* 0x0001e8000f101d72 */
[----:B0-----:R-:W0:Y:S04]  /*ff80*/  SHFL.IDX PT, R2, R4, 0x1, 0x181f ;  /* 0x00381f0004027f89 */ /* 0x001e2800000e0000 */
[----:B------:R-:W1:Y:S04]  /*ff90*/  SHFL.IDX PT, R3, R6, 0x1, 0x181f ;  /* 0x00381f0006037f89 */ /* 0x000e6800000e0000 */
[----:B------:R-:W-:Y:S01]  /*ffa0*/  SHFL.IDX PT, R6, R6, 0x3, 0x181f ;  /* 0x00781f0006067f89 */ /* 0x000fe200000e0000 */
[----:B0-----:R-:W-:-:S05]  /*ffb0*/  IADD3 R2, P6, R2, R0, RZ ;  /* 0x0000000002027210 */ /* 0x001fca0007fde0ff */
[----:B-1----:R-:W-:Y:S01]  /*ffc0*/  IMAD.X R3, RZ, RZ, R3, P6 ;  /* 0x000000ffff037224 */ /* 0x002fe200030e0603 */
        /* <DEDUP_REMOVED lines=17> */
[----:B------:R0:W-:Y:S04]  /*100e0*/  LDGSTS.E.BYPASS.LTC128B.128 [R5+0xec00], desc[UR50][R2.64+0x380], !P6 ;  /* 0x0ec0038002057fae */ /* 0x0001e8000f101d72 */
[----:B0-----:R-:W0:Y:S02]  /*100f0*/  SHFL.IDX PT, R2, R4, 0x2, 0x181f ;  /* 0x00581f0004027f89 */ /* 0x001e2400000e0000 */
[----:B0-----:R-:W-:-:S05]  /*10100*/  IADD3 R2, P6, R2, R0, RZ ;  /* 0x0000000002027210 */ /* 0x001fca0007fde0ff */
        /* <DEDUP_REMOVED lines=19> */
[----:B0-----:R0:W1:Y:S02]  /*10240*/  SHFL.IDX PT, R2, R4, 0x3, 0x181f ;  /* 0x00781f0004027f89 */ /* 0x00106400000e0000 */
.L_x_3725:
[C---:B------:R-:W-:Y:S02]  /*10250*/  LOP3.LUT P6, RZ, R16.reuse, 0x100, RZ, 0xc0, !PT ;  /* 0x0000010010ff7812 */ /* 0x040fe400078cc0ff */
[----:B------:R-:W-:Y:S02]  /*10260*/  LOP3.LUT R16, R16, 0xffffefff, RZ, 0xc0, !PT ;  /* 0xffffefff10107812 */ /* 0x000fe400078ec0ff */
[C---:B------:R-:W-:Y:S02]  /*10270*/  ISETP.LT.OR P6, PT, R28.reuse, 0x31, P6 ;  /* 0x000000311c00780c */ /* 0x040fe400037c1670 */
[----:B------:R-:W-:-:S11]  /*10280*/  ISETP.LT.OR P5, PT, R28, 0x31, !P5 ;  /* 0x000000311c00780c */ /* 0x000fd60006fa1670 */
[----:B------:R-:W-:Y:S02]  /*10290*/  @P6 LOP3.LUT R16, R16, 0x1000, RZ, 0xfc, !PT ;  /* 0x0000100010106812 */ /* 0x000fe400078efcff */
[----:B------:R-:W-:Y:S02]  /*102a0*/  ISETP.LT.OR P6, PT, R28, 0x31, !P4 ;  /* 0x000000311c00780c */ /* 0x000fe400067c1670 */
[----:B------:R-:W-:Y:S02]  /*102b0*/  LOP3.LUT R16, R16, 0xffffbfff, RZ, 0xc0, !PT ;  /* 0xffffbfff10107812 */ /* 0x000fe400078ec0ff */
[----:B------:R-:W-:Y:S02]  /*102c0*/  ISETP.LT.OR P4, PT, R28, 0x31, !P2 ;  /* 0x000000311c00780c */ /* 0x000fe40005781670 */
[----:B------:R-:W-:Y:S02]  /*102d0*/  LOP3.LUT R16, R16, 0xfffffeff, RZ, 0xc0, !PT ;  /* 0xfffffeff10107812 */ /* 0x000fe400078ec0ff */
[----:B------:R-:W-:-:S02]  /*102e0*/  ISETP.LT.OR P2, PT, R28, 0x31, !P0 ;  /* 0x000000311c00780c */ /* 0x000fc40004741670 */
[----:B------:R-:W-:Y:S02]  /*102f0*/  @P5 LOP3.LUT R16, R16, 0x100, RZ, 0xfc, !PT ;  /* 0x0000010010105812 */ /* 0x000fe400078efcff */
[----:B-1----:R-:W-:Y:S02]  /*10300*/  IADD3 R2, P0, R2, R0, RZ ;  /* 0x0000000002027210 */ /* 0x002fe40007f1e0ff */
[----:B------:R-:W-:Y:S02]  /*10310*/  @P6 LOP3.LUT R16, R16, 0x4000, RZ, 0xfc, !PT ;  /* 0x0000400010106812 */ /* 0x000fe400078efcff */
[----:B------:R-:W-:Y:S01]  /*10320*/  ISETP.LT.OR P5, PT, R28, 0x31, !P3 ;  /* 0x000000311c00780c */ /* 0x000fe20005fa1670 */
[----:B------:R-:W-:Y:S01]  /*10330*/  IMAD.X R3, RZ, RZ, R6, P0 ;  /* 0x000000ffff037224 */ /* 0x000fe200000e0606 */
[C---:B------:R-:W-:Y:S02]  /*10340*/  LOP3.LUT P6, RZ, R16.reuse, 0x1000, RZ, 0xc0, !PT ;  /* 0x0000100010ff7812 */ /* 0x040fe400078cc0ff */
[----:B------:R-:W-:-:S02]  /*10350*/  LOP3.LUT P0, RZ, R16, 0x100, RZ, 0xc0, !PT ;  /* 0x0000010010ff7812 */ /* 0x000fc4000780c0ff */
[----:B------:R-:W-:Y:S02]  /*10360*/  ISETP.LT.OR P3, PT, R28, 0x31, !P1 ;  /* 0x000000311c00780c */ /* 0x000fe40004f61670 */
[----:B------:R-:W-:-:S04]  /*10370*/  LOP3.LUT P1, RZ, R16, 0x200, RZ, 0xc0, !PT ;  /* 0x0000020010ff7812 */ /* 0x000fc8000782c0ff */
[----:B------:R-:W-:-:S03]  /*10380*/  ISETP.LT.OR P1, PT, R28, 0x31, P1 ;  /* 0x000000311c00780c */ /* 0x000fc60000f21670 */
[----:B------:R-:W-:Y:S01]  /*10390*/  @!PT LDS RZ, [RZ] ;  /* 0x00000000fffff984 */ /* 0x000fe20000000800 */
[----:B------:R-:W-:Y:S01]  /*103a0*/  @!PT LDS RZ, [RZ] ;  /* 0x00000000fffff984 */ /* 0x000fe20000000800 */
[----:B------:R-:W-:Y:S01]  /*103b0*/  @!PT LDS RZ, [RZ] ;  /* 0x00000000fffff984 */ /* 0x000fe20000000800 */
[----:B------:R1:W-:Y:S01]  /*103c0*/  LDGSTS.E.BYPASS.LTC128B.128 [R5+0x1c00], desc[UR50][R2.64], !P6 ;  /* 0x01c0000002057fae */ /* 0x0003e2000f101d72 */
[----:B------:R-:W-:-:S03]  /*103d0*/  LOP3.LUT P6, RZ, R16, 0x4000, RZ, 0xc0, !PT ;  /* 0x0000400010ff7812 */ /* 0x000fc600078cc0ff */
[----:B------:R1:W-:Y:S01]  /*103e0*/  LDGSTS.E.BYPASS.LTC128B.128 [R5+0x3c00], desc[UR50][R2.64+0x80], !P0 ;  /* 0x03c0008002057fae */ /* 0x0003e2000c101d72 */
[----:B------:R-:W-:-:S09]  /*103f0*/  PLOP3.LUT P0, PT, PT, PT, PT, 0x80, 0x0 ;  /* 0x000000000000781c */ /* 0x000fd20003f0f070 */
[----:B------:R1:W-:Y:S04]  /*10400*/  LDGSTS.E.BYPASS.LTC128B.128 [R5+0x5c00], desc[UR50][R2.64+0x100], !P6 ;  /* 0x05c0010002057fae */ /* 0x0003e8000f101d72 */
[----:B------:R1:W-:Y:S04]  /*10410*/  LDGSTS.E.BYPASS.LTC128B.128 [R5+0x7c00], desc[UR50][R2.64+0x180], !P5 ;  /* 0x07c0018002057fae */ /* 0x0003e8000e901d72 */
[----:B------:R1:W-:Y:S04]  /*10420*/  LDGSTS.E.BYPASS.LTC128B.128 [R5+0x9c00], desc[UR50][R2.64+0x200], !P4 ;  /* 0x09c0020002057fae */ /* 0x0003e8000e101d72 */
[----:B------:R1:W-:Y:S04]  /*10430*/  LDGSTS.E.BYPASS.LTC128B.128 [R5+0xbc00], desc[UR50][R2.64+0x280], !P3 ;  /* 0x0bc0028002057fae */ /* 0x0003e8000d901d72 */
[----:B------:R1:W-:Y:S04]  /*10440*/  LDGSTS.E.BYPASS.LTC128B.128 [R5+0xdc00], desc[UR50][R2.64+0x300], !P2 ;  /* 0x0dc0030002057fae */ /* 0x0003e8000d101d72 */
[----:B------:R1:W-:Y:S01]  /*10450*/  LDGSTS.E.BYPASS.LTC128B.128 [R5+0xfc00], desc[UR50][R2.64+0x380], !P1 ;  /* 0x0fc0038002057fae */ /* 0x0003e2000c901d72 */
[----:B------:R-:W-:Y:S01]  /*10460*/  NOP ;  /* 0x0000000000007918 */ /* 0x000fe20000000000 */
.L_x_3645:
[----:B------:R-:W-:Y:S02]  /*10470*/  PLOP3.LUT P1, PT, P1, P0, PT, 0xa2, 0x0 ;  /* 0x000000000000781c */ /* 0x000fe40000f21472 */
[----:B------:R-:W-:-:S08]  /*10480*/  @P0 R2UR P1, UR4, R19 ;  /* 0x00000000130402ca */ /* 0x000fd00000020000 */
[----:B------:R-:W-:-:S05]  /*10490*/  @P0 PLOP3.LUT P0, PT, P1, PT, PT, 0x80, 0x0 ;  /* 0x000000000000081c */ /* 0x000fca0000f0f070 */
[----:B------:R-:W-:Y:S01]  /*104a0*/  @!P1 SYNCS.ARRIVE.TRANS64.RED.A0T1 RZ, [UR4+0x28c50], RZ ;  /* 0x028c50ffffff99a7 */ /* 0x000fe20008200404 */
[----:B------:R-:W-:Y:S07]  /*104b0*/  @!P1 ARRIVES.LDGSTSBAR.64.TRANSCNT [UR4+0x28c50] ;  /* 0x028c5000ff0099b0 */ /* 0x000fee0008000a84 */
[----:B------:R-:W-:Y:S05]  /*104c0*/  @P0 BRA.U.ANY `(.L_x_3645) ;  /* 0xfffffffd00e80947 */ /* 0x000fea000393ffff */
[----:B------:R-:W-:Y:S01]  /*104d0*/  NOP ;  /* 0x0000000000007918 */ /* 0x000fe20000000000 */
[----:B-1----:R-:W-:-:S05]  /*104e0*/  IMAD.U32 R2, RZ, RZ, UR36 ;  /* 0x00000024ff027e24 */ /* 0x002fca000f8e00ff */
[----:B------:R-:W-:-:S13]  /*104f0*/  ISETP.NE.AND P2, PT, R2, 0x3, PT ;  /* 0x000000030200780c */ /* 0x000fda0003f45270 */
[----:B------:R-:W-:Y:S05]  /*10500*/  @!P2 BRA `(.L_x_3646) ;  /* 0x000000000004a947 */ /* 0x000fea0003800000 */
[----:B------:R-:W-:Y:S01]  /*10510*/  BPT.TRAP 0x1 ;  /* 0x000000040000795c */ /* 0x000fe20000300000 */
.L_x_3646:
[----:B------:R-:W2:Y:S01]  /*10520*/  LDL.LU R2, [R1+0xc] ;  /* 0x00000c0001027983 */ /* 0x000ea20000300800 */
[----:B------:R1:W-:Y:S01]  /*10530*/  SYNCS.ARRIVE.TRANS64.A1T0 RZ, [R19+URZ+0x28c50], RZ ;  /* 0x028c50ff13ff79a7 */ /* 0x0003e2000810003f */
[----:B------:R-:W-:Y:S01]  /*10540*/  BSSY B0, `(.L_x_3647) ;  /* 0x00000f1000007945 */ /* 0x000fe20003800000 */
[----:B--2---:R-:W-:-:S05]  /*10550*/  VIADD R7, R2, 0xfffffffe ;  /* 0xfffffffe02077836 */ /* 0x004fca0000000000 */
[----:B------:R-:W-:-:S13]  /*10560*/  ISETP.GE.AND P0, PT, R7, R30, PT ;  /* 0x0000001e0700720c */ /* 0x000fda0003f06270 */
[----:B-1----:R-:W-:Y:S05]  /*10570*/  @!P0 BRA `(.L_x_3648) ;  /* 0x0000000c00b48947 */ /* 0x002fea0003800000 */
[----:B------:R-:W2:Y:S04]  /*10580*/  LDL.LU R3, [R1+0x28] ;  /* 0x0000280001037983 */ /* 0x000ea80000300800 */
[----:B------:R-:W3:Y:S01]  /*10590*/  LDL.LU R2, [R1] ;  /* 0x0000000001027983 */ /* 0x000ee20000300800 */
[----:B--2---:R-:W-:Y:S02]  /*105a0*/  LOP3.LUT R29, R3, 0x40, RZ, 0xc0, !PT ;  /* 0x00000040031d7812 */ /* 0x004fe400078ec0ff */
[----:B---3--:R-:W-:Y:S02]  /*105b0*/  LOP3.LUT R28, R2, 0x80, RZ, 0xc0, !PT ;  /* 0x00000080021c7812 */ /* 0x008fe400078ec0ff */
[----:B------:R-:W-:Y:S02]  /*105c0*/  SHF.R.U32.HI R29, RZ, 0x2, R29 ;  /* 0x00000002ff1d7819 */ /* 0x000fe4000001161d */
[----:B------:R-:W-:-:S07]  /*105d0*/  SHF.R.U32.HI R28, RZ, 0x3, R28 ;  /* 0x00000003ff1c7819 */ /* 0x000fce000001161c */
.L_x_3661:
[----:B0-----:R-:W0:Y:S01]  /*105e0*/  S2R R4, SR_TID.X ;  /* 0x0000000000047919 */ /* 0x001e220000002100 */
[----:B-1----:R-:W1:Y:S01]  /*105f0*/  LDC R2, c[0x0][0x430] ;  /* 0x00010c00ff027b82 */ /* 0x002e620000000800 */
[----:B--23--:R-:W-:Y:S01]  /*10600*/  IMAD R6, R7, 0x40, R31 ;  /* 0x0000004007067824 */ /* 0x00cfe200078e021f */
[----:B------:R-:W-:Y:S05]  /*10610*/  YIELD ;  /* 0x0000000000007946 */ /* 0x000fea0003800000 */
[----:B------:R-:W-:Y:S01]  /*10620*/  IMAD.U32 R11, RZ, RZ, UR36 ;  /* 0x00000024ff0b7e24 */ /* 0x000fe2000f8e00ff */
[----:B------:R-:W-:Y:S01]  /*10630*/  ULDC UR4, c[0x0][0x430] ;  /* 0x00010c0000047ab9 */ /* 0x000fe20000000800 */
[----:B------:R-:W-:Y:S01]  /*10640*/  VIADD R18, R18, 0x1 ;  /* 0x0000000112127836 */ /* 0x000fe20000000000 */
[----:B-1----:R-:W-:Y:S01]  /*10650*/  ISETP.NE.AND P0, PT, R2, 0x1, PT ;  /* 0x000000010200780c */ /* 0x002fe20003f05270 */
[----:B0-----:R-:W-:-:S05]  /*10660*/  IMAD.SHL.U32 R4, R4, 0x10, RZ ;  /* 0x0000001004047824 */ /* 0x001fca00078e00ff */
[----:B------:R-:W-:-:S07]  /*10670*/  LOP3.LUT R4, R36, 0x70, R4, 0xf8, !PT ;  /* 0x0000007024047812 */ /* 0x000fce00078ef804 */
[----:B------:R-:W0:Y:S01]  /*10680*/  @P0 LDC R3, c[0x0][0x434] ;  /* 0x00010d00ff030b82 */ /* 0x000e220000000800 */
[C---:B------:R-:W-:Y:S01]  /*10690*/  ISETP.GT.U32.AND P1, PT, R4.reuse, 0x3f, PT ;  /* 0x0000003f0400780c */ /* 0x040fe20003f24070 */
[----:B------:R-:W-:-:S06]  /*106a0*/  IMAD.IADD R6, R4, 0x1, R6 ;  /* 0x0000000104067824 */ /* 0x000fcc00078e0206 */
[----:B------:R-:W1:Y:S01]  /*106b0*/  @P0 LDC R2, c[0x0][0x438] ;  /* 0x00010e00ff020b82 */ /* 0x000e620000000800 */
[----:B------:R-:W-:-:S07]  /*106c0*/  IMAD.MOV.U32 R10, RZ, RZ, R6 ;  /* 0x000000ffff0a7224 */ /* 0x000fce00078e0006 */
[----:B------:R-:W2:Y:S01]  /*106d0*/  @!P1 LDC.64 R4, c[0x0][0x428] ;  /* 0x00010a00ff049b82 */ /* 0x000ea20000000a00 */
[----:B0-----:R-:W-:-:S07]  /*106e0*/  @P0 IMAD.HI.U32 R3, R6, R3, RZ ;  /* 0x0000000306030227 */ /* 0x001fce00078e00ff */
[----:B------:R-:W0:Y:S01]  /*106f0*/  @!P1 LDC.64 R8, c[0x0][0x418] ;  /* 0x00010600ff089b82 */ /* 0x000e220000000a00 */
[----:B-1----:R-:W-:-:S04]  /*10700*/  @P0 SHF.R.U32.HI R10, RZ, R2, R3 ;  /* 0x00000002ff0a0219 */ /* 0x002fc80000011603 */
[--C-:B------:R-:W-:Y:S01]  /*10710*/  @!P1 SHF.R.S32.HI R3, RZ, 0x1f, R10.reuse ;  /* 0x0000001fff039819 */ /* 0x100fe2000001140a */
[----:B------:R-:W-:-:S04]  /*10720*/  @!P1 IMAD.MOV.U32 R2, RZ, RZ, R10 ;  /* 0x000000ffff029224 */ /* 0x000fc800078e000a */
[----:B--2---:R-:W-:-:S04]  /*10730*/  @!P1 IMAD.WIDE.U32 R2, R23, R4, R2 ;  /* 0x0000000417029225 */ /* 0x004fc800078e0002 */
[----:B------:R-:W-:-:S04]  /*10740*/  @!P1 IMAD R4, R32, R4, RZ ;  /* 0x0000000420049224 */ /* 0x000fc800078e02ff */
[----:B------:R-:W-:Y:S01]  /*10750*/  @!P1 IMAD R5, R23, R5, R4 ;  /* 0x0000000517059224 */ /* 0x000fe200078e0204 */
[----:B0-----:R-:W-:Y:S01]  /*10760*/  @!P1 LEA R8, P0, R2, R8, 0x2 ;  /* 0x0000000802089211 */ /* 0x001fe200078010ff */
[----:B------:R-:W-:Y:S02]  /*10770*/  IMAD.MOV.U32 R4, RZ, RZ, RZ ;  /* 0x000000ffff047224 */ /* 0x000fe400078e00ff */
[----:B------:R-:W-:Y:S02]  /*10780*/  @!P1 IMAD.IADD R3, R5, 0x1, R3 ;  /* 0x0000000105039824 */ /* 0x000fe400078e0203 */
[----:B------:R-:W-:-:S03]  /*10790*/  IMAD.MOV R5, RZ, RZ, -R10 ;  /* 0x000000ffff057224 */ /* 0x000fc600078e0a0a */
[----:B------:R-:W-:Y:S01]  /*107a0*/  @!P1 LEA.HI.X R9, R2, R9, R3, 0x2, P0 ;  /* 0x0000000902099211 */ /* 0x000fe200000f1403 */
[----:B------:R-:W-:Y:S01]  /*107b0*/  IMAD R5, R5, UR4, R6 ;  /* 0x0000000405057c24 */ /* 0x000fe2000f8e0206 */
[----:B------:R-:W-:-:S03]  /*107c0*/  ISETP.NE.AND P0, PT, R18, 0x2, PT ;  /* 0x000000021200780c */ /* 0x000fc60003f05270 */
[----:B------:R0:W5:Y:S01]  /*107d0*/  @!P1 LDG.E R4, desc[UR50][R8.64] ;  /* 0x0000003208049981 */ /* 0x000162000c1e1900 */
[----:B------:R-:W-:Y:S01]  /*107e0*/  ISETP.NE.AND P1, PT, R11, 0x3, PT ;  /* 0x000000030b00780c */ /* 0x000fe20003f25270 */
[----:B------:R-:W-:Y:S01]  /*107f0*/  IMAD.MOV.U32 R3, RZ, RZ, R7 ;  /* 0x000000ffff037224 */ /* 0x000fe200078e0007 */
[----:B------:R-:W-:Y:S01]  /*10800*/  SEL R2, RZ, 0x1, P0 ;  /* 0x00000001ff027807 */ /* 0x000fe20000000000 */
[----:B------:R-:W-:Y:S01]  /*10810*/  VIADD R7, R7, 0xffffffff ;  /* 0xffffffff07077836 */ /* 0x000fe20000000000 */
[----:B------:R-:W-:Y:S02]  /*10820*/  SEL R18, R18, RZ, P0 ;  /* 0x000000ff12127207 */ /* 0x000fe40000000000 */
[----:B------:R-:W-:Y:S02]  /*10830*/  LOP3.LUT R22, R22, R2, RZ, 0x3c, !PT ;  /* 0x0000000216167212 */ /* 0x000fe400078e3cff */
[----:B------:R-:W-:-:S05]  /*10840*/  ISETP.GT.AND P3, PT, R3, R30, PT ;  /* 0x0000001e0300720c */ /* 0x000fca0003f64270 */
[----:B0-----:R-:W-:Y:S08]  /*10850*/  @!P1 BRA `(.L_x_3649) ;  /* 0x0000000000049947 */ /* 0x001ff00003800000 */
[----:B------:R-:W-:Y:S01]  /*10860*/  BPT.TRAP 0x1 ;  /* 0x000000040000795c */ /* 0x000fe20000300000 */
.L_x_3649:
[----:B------:R-:W-:Y:S01]  /*10870*/  IMAD R6, R18, 0x8, R17 ;  /* 0x0000000812067824 */ /* 0x000fe200078e0211 */
[----:B------:R-:W-:Y:S01]  /*10880*/  SHF.L.U32 R19, R22, 0x1f, RZ ;  /* 0x0000001f16137819 */ /* 0x000fe200000006ff */
[----:B------:R-:W-:Y:S01]  /*10890*/  BSSY B1, `(.L_x_3650) ;  /* 0x0000004000017945 */ /* 0x000fe20003800000 */
[----:B------:R-:W-:Y:S02]  /*108a0*/  SHF.R.S32.HI R9, RZ, 0x1f, R5 ;  /* 0x0000001fff097819 */ /* 0x000fe40000011405 */
[----:B------:R-:W0:Y:S02]  /*108b0*/  SYNCS.PHASECHK.TRANS64.TRYWAIT P0, [R6+URZ+0x28c40], R19 ;  /* 0x028c4013060075a7 */ /* 0x000e24000800017f */
[----:B0-----:R-:W-:Y:S05]  /*108c0*/  @!P0 BRA `(.L_x_3651) ;  /* 0x0000003400088947 */ /* 0x001fea0003800000 */
.L_x_3726:
[----:B------:R-:W-:Y:S05]  /*108d0*/  BSYNC B1 ;  /* 0x0000000000017941 */ /* 0x000fea0003800000 */
.L_x_3650:
[----:B------:R-:W-:Y:S01]  /*108e0*/  ULDC.64 UR4, c[0x0][0x300] ;  /* 0x0000c00000047ab9 */ /* 0x000fe20000000a00 */
[----:B-----5:R-:W-:Y:S01]  /*108f0*/  SHF.R.S32.HI R10, RZ, 0x1f, R4 ;  /* 0x0000001fff0a7819 */ /* 0x020fe20000011404 */
[----:B------:R-:W-:Y:S01]  /*10900*/  IMAD R8, R9, UR4, RZ ;  /* 0x0000000409087c24 */ /* 0x000fe2000f8e02ff */
[----:B------:R-:W-:Y:S01]  /*10910*/  ULDC.64 UR6, c[0x0][0x2e8] ;  /* 0x0000ba0000067ab9 */ /* 0x000fe20000000a00 */
[----:B------:R-:W-:Y:S01]  /*10920*/  IMAD.WIDE.U32 R2, R5, UR4, RZ ;  /* 0x0000000405027c25 */ /* 0x000fe2000f8e00ff */
[----:B------:R-:W-:-:S03]  /*10930*/  LOP3.LUT P1, RZ, R16, 0x2, RZ, 0xc0, !PT ;  /* 0x0000000210ff7812 */ /* 0x000fc6000782c0ff */
        /* <DEDUP_REMOVED lines=8> */
[----:B------:R-:W-:Y:S02]  /*109c0*/  IMAD R8, R18, 0x1000, R33 ;  /* 0x0000100012087824 */ /* 0x000fe400078e0221 */
[----:B------:R-:W-:Y:S01]  /*109d0*/  IMAD.WIDE.U32 R2, R26, UR4, R2 ;  /* 0x000000041a027c25 */ /* 0x000fe2000f8e0002 */
[----:B------:R-:W-:-:S03]  /*109e0*/  UMOV UR4, 0xffffffff ;  /* 0xffffffff00047882 */ /* 0x000fc60000000000 */
[----:B------:R-:W-:Y:S01]  /*109f0*/  IMAD R25, R26, UR5, R3 ;  /* 0x000000051a197c24 */ /* 0x000fe2000f8e0203 */
[----:B------:R-:W-:-:S04]  /*10a00*/  LEA R20, P0, R2, UR6, 0x1 ;  /* 0x0000000602147c11 */ /* 0x000fc8000f8008ff */
[----:B------:R-:W-:Y:S01]  /*10a10*/  LEA.HI.X R25, R2, UR7, R25, 0x1, P0 ;  /* 0x0000000702197c11 */ /* 0x000fe200080f0c19 */
[----:B------:R-:W-:Y:S08]  /*10a20*/  BRA.DIV UR4, `(.L_x_3652) ;  /* 0x0000003204c47947 */ /* 0x000ff0000b800000 */
[----:B------:R-:W1:Y:S01]  /*10a30*/  SHFL.IDX PT, R2, R20, RZ, 0x181f ;  /* 0x00181fff14027589 */ /* 0x000e6200000e0000 */
[----:B------:R-:W-:-:S03]  /*10a40*/  IMAD R21, R8, 0x2, R17 ;  /* 0x0000000208157824 */ /* 0x000fc600078e0211 */
[----:B------:R-:W2:Y:S01]  /*10a50*/  SHFL.IDX PT, R3, R25, RZ, 0x181f ;  /* 0x00181fff19037589 */ /* 0x000ea200000e0000 */
[----:B-1----:R-:W-:-:S05]  /*10a60*/  IADD3 R2, P0, R2, R0, RZ ;  /* 0x0000000002027210 */ /* 0x002fca0007f1e0ff */
[----:B--2---:R-:W-:-:S05]  /*10a70*/  IMAD.X R3, RZ, RZ, R3, P0 ;  /* 0x000000ffff037224 */ /* 0x004fca00000e0603 */
[----:B------:R-:W-:Y:S01]  /*10a80*/  @!PT LDS RZ, [RZ] ;  /* 0x00000000fffff984 */ /* 0x000fe20000000800 */
[----:B------:R1:W-:Y:S04]  /*10a90*/  LDGSTS.E.BYPASS.LTC128B.128 [R21+0x22400], desc[UR50][R2.64], !P1 ;  /* 0x2240000002157fae */ /* 0x0003e8000c901d72 */
[----:B-1----:R-:W1:Y:S04]  /*10aa0*/  SHFL.IDX PT, R2, R20, 0x1, 0x181f ;  /* 0x00381f0014027f89 */ /* 0x002e6800000e0000 */
[----:B------:R-:W2:Y:S01]  /*10ab0*/  SHFL.IDX PT, R3, R25, 0x1, 0x181f ;  /* 0x00381f0019037f89 */ /* 0x000ea200000e0000 */
[----:B-1----:R-:W-:-:S05]  /*10ac0*/  IADD3 R2, P0, R2, R0, RZ ;  /* 0x0000000002027210 */ /* 0x002fca0007f1e0ff */
[----:B--2---:R-:W-:-:S05]  /*10ad0*/  IMAD.X R3, RZ, RZ, R3, P0 ;  /* 0x000000ffff037224 */ /* 0x004fca00000e0603 */
[----:B------:R1:W-:Y:S04]  /*10ae0*/  LDGSTS.E.BYPASS.LTC128B.128 [R21+0x22c00], desc[UR50][R2.64], !P1 ;  /* 0x22c0000002157fae */ /* 0x0003e8000c901d72 */
[----:B-1----:R-:W1:Y:S04]  /*10af0*/  SHFL.IDX PT, R2, R20, 0x2, 0x181f ;  /* 0x00581f0014027f89 */ /* 0x002e6800000e0000 */
[----:B------:R-:W2:Y:S04]  /*10b00*/  SHFL.IDX PT, R3, R25, 0x2, 0x181f ;  /* 0x00581f0019037f89 */ /* 0x000ea800000e0000 */
[----:B------:R-:W3:Y:S01]  /*10b10*/  SHFL.IDX PT, R25, R25, 0x3, 0x181f ;  /* 0x00781f0019197f89 */ /* 0x000ee200000e0000 */
[----:B-1----:R-:W-:-:S05]  /*10b20*/  IADD3 R2, P0, R2, R0, RZ ;  /* 0x0000000002027210 */ /* 0x002fca0007f1e0ff */
[----:B--2---:R-:W-:-:S05]  /*10b30*/  IMAD.X R3, RZ, RZ, R3, P0 ;  /* 0x000000ffff037224 */ /* 0x004fca00000e0603 */
[----:B------:R1:W-:Y:S04]  /*10b40*/  LDGSTS.E.BYPASS.LTC128B.128 [R21+0x23400], desc[UR50][R2.64], !P1 ;  /* 0x2340000002157fae */ /* 0x0003e8000c901d72 */
[----:B-1-3--:R1:W2:Y:S02]  /*10b50*/  SHFL.IDX PT, R2, R20, 0x3, 0x181f ;  /* 0x00781f0014027f89 */ /* 0x00a2a400000e0000 */
.L_x_3736:
[----:B--2---:R-:W-:-:S05]  /*10b60*/  IADD3 R2, P0, R2, R0, RZ ;  /* 0x0000000002027210 */ /* 0x004fca0007f1e0ff */
[----:B------:R-:W-:Y:S01]  /*10b70*/  IMAD.X R3, RZ, RZ, R25, P0 ;  /* 0x000000ffff037224 */ /* 0x000fe200000e0619 */
[----:B------:R-:W-:-:S04]  /*10b80*/  PLOP3.LUT P0, PT, PT, PT, PT, 0x80, 0x0 ;  /* 0x000000000000781c */ /* 0x000fc80003f0f070 */
[----:B------:R-:W-:Y:S01]  /*10b90*/  @!PT LDS RZ, [RZ] ;  /* 0x00000000fffff984 */ /* 0x000fe20000000800 */
[----:B------:R-:W-:Y:S01]  /*10ba0*/  @!PT LDS RZ, [RZ] ;  /* 0x00000000fffff984 */ /* 0x000fe20000000800 */
[----:B------:R-:W-:Y:S01]  /*10bb0*/  @!PT LDS RZ, [RZ] ;  /* 0x00000000fffff984 */ /* 0x000fe20000000800 */
[----:B------:R2:W-:Y:S01]  /*10bc0*/  LDGSTS.E.BYPASS.LTC128B.128 [R21+0x23c00], desc[UR50][R2.64], !P1 ;  /* 0x23c0000002157fae */ /* 0x0005e2000c901d72 */
[----:B------:R-:W-:-:S08]  /*10bd0*/  NOP ;  /* 0x0000000000007918 */ /* 0x000fd00000000000 */
.L_x_3653:
[----:B------:R-:W-:Y:S02]  /*10be0*/  PLOP3.LUT P1, PT, P1, P0, PT, 0xa2, 0x0 ;  /* 0x000000000000781c */ /* 0x000fe40000f21472 */
[----:B------:R-:W-:-:S08]  /*10bf0*/  @P0 R2UR P1, UR4, R6 ;  /* 0x00000000060402ca */ /* 0x000fd00000020000 */
[----:B------:R-:W-:-:S05]  /*10c00*/  @P0 PLOP3.LUT P0, PT, P1, PT, PT, 0x80, 0x0 ;  /* 0x000000000000081c */ /* 0x000fca0000f0f070 */
[----:B------:R-:W-:Y:S01]  /*10c10*/  @!P1 SYNCS.ARRIVE.TRANS64.RED.A0T1 RZ, [UR4+0x28c30], RZ ;  /* 0x028c30ffffff99a7 */ /* 0x000fe20008200404 */
[----:B------:R-:W-:Y:S07]  /*10c20*/  @!P1 ARRIVES.LDGSTSBAR.64.TRANSCNT [UR4+0x28c30] ;  /* 0x028c3000ff0099b0 */ /* 0x000fee0008000a84 */
[----:B------:R-:W-:Y:S05]  /*10c30*/  @P0 BRA.U.ANY `(.L_x_3653) ;  /* 0xfffffffd00e80947 */ /* 0x000fea000393ffff */
[----:B------:R-:W-:Y:S01]  /*10c40*/  NOP ;  /* 0x0000000000007918 */ /* 0x000fe20000000000 */
[----:B--2---:R-:W-:-:S05]  /*10c50*/  IMAD.U32 R2, RZ, RZ, UR36 ;  /* 0x00000024ff027e24 */ /* 0x004fca000f8e00ff */
[----:B------:R-:W-:-:S13]  /*10c60*/  ISETP.NE.AND P2, PT, R2, 0x3, PT ;  /* 0x000000030200780c */ /* 0x000fda0003f45270 */
[----:B------:R-:W-:Y:S05]  /*10c70*/  @!P2 BRA `(.L_x_3654) ;  /* 0x000000000004a947 */ /* 0x000fea0003800000 */
[----:B------:R-:W-:Y:S01]  /*10c80*/  BPT.TRAP 0x1 ;  /* 0x000000040000795c */ /* 0x000fe20000300000 */
.L_x_3654:
[----:B------:R2:W-:Y:S01]  /*10c90*/  SYNCS.ARRIVE.TRANS64.A1T0 RZ, [R6+URZ+0x28c30], RZ ;  /* 0x028c30ff06ff79a7 */ /* 0x0005e2000810003f */
[----:B------:R-:W-:Y:S05]  /*10ca0*/  @!P2 BRA `(.L_x_3655) ;  /* 0x000000000004a947 */ /* 0x000fea0003800000 */
[----:B------:R-:W-:Y:S01]  /*10cb0*/  BPT.TRAP 0x1 ;  /* 0x000000040000795c */ /* 0x000fe20000300000 */
.L_x_3655:
[----:B------:R-:W3:Y:S01]  /*10cc0*/  SYNCS.PHASECHK.TRANS64.TRYWAIT P0, [R6+URZ+0x28c60], R19 ;  /* 0x028c6013060075a7 */ /* 0x000ee2000800017f */
[----:B------:R-:W-:Y:S04]  /*10cd0*/  BSSY B1, `(.L_x_3656) ;  /* 0x0000002000017945 */ /* 0x000fe80003800000 */
[----:B---3--:R-:W-:Y:S05]  /*10ce0*/  @!P0 BRA `(.L_x_3657) ;  /* 0x0000003400308947 */ /* 0x008fea0003800000 */
.L_x_3737:
[----:B------:R-:W-:Y:S05]  /*10cf0*/  BSYNC B1 ;  /* 0x0000000000017941 */ /* 0x000fea0003800000 */
.L_x_3656:
[----:B------:R-:W-:Y:S01]  /*10d00*/  ULDC.64 UR4, c[0x0][0x328] ;  /* 0x0000ca0000047ab9 */ /* 0x000fe20000000a00 */
[----:B------:R-:W-:Y:S01]  /*10d10*/  ULDC.64 UR6, c[0x0][0x318] ;  /* 0x0000c60000067ab9 */ /* 0x000fe20000000a00 */
[----:B------:R-:W-:Y:S01]  /*10d20*/  IMAD R9, R9, UR4, RZ ;  /* 0x0000000409097c24 */ /* 0x000fe2000f8e02ff */
[C---:B------:R-:W-:Y:S01]  /*10d30*/  LOP3.LUT P5, RZ, R16.reuse, 0x8, RZ, 0xc0, !PT ;  /* 0x0000000810ff7812 */ /* 0x040fe200078ac0ff */
[----:B------:R-:W-:Y:S01]  /*10d40*/  IMAD.WIDE.U32 R2, R5, UR4, RZ ;  /* 0x0000000405027c25 */ /* 0x000fe2000f8e00ff */
[----:B------:R-:W-:-:S03]  /*10d50*/  LOP3.LUT P4, RZ, R16, 0x4, RZ, 0xc0, !PT ;  /* 0x0000000410ff7812 */ /* 0x000fc6000788c0ff */
[----:B------:R-:W-:Y:S01]  /*10d60*/  IMAD R9, R5, UR5, R9 ;  /* 0x0000000505097c24 */ /* 0x000fe2000f8e0209 */
[----:B------:R-:W-:Y:S01]  /*10d70*/  ULDC.64 UR4, c[0x0][0x338] ;  /* 0x0000ce0000047ab9 */ /* 0x000fe20000000a00 */
[----:B0--3--:R-:W-:Y:S02]  /*10d80*/  IMAD R19, R18, 0x7000, R8 ;  /* 0x0000700012137824 */ /* 0x009fe400078e0208 */
        /* <DEDUP_REMOVED lines=12> */
[----:B------:R-:W0:Y:S01]  /*10e50*/  SHFL.IDX PT, R2, R9, RZ, 0x181f ;  /* 0x00181fff09027589 */ /* 0x000e2200000e0000 */
[C---:B------:R-:W-:Y:S01]  /*10e60*/  LOP3.LUT P1, RZ, R16.reuse, 0x80, RZ, 0xc0, !PT ;  /* 0x0000008010ff7812 */ /* 0x040fe2000782c0ff */
[----:B------:R-:W-:Y:S01]  /*10e70*/  IMAD R19, R19, 0x2, R17 ;  /* 0x0000000213137824 */ /* 0x000fe200078e0211 */
[C---:B------:R-:W-:Y:S01]  /*10e80*/  LOP3.LUT P2, RZ, R16.reuse, 0x40, RZ, 0xc0, !PT ;  /* 0x0000004010ff7812 */ /* 0x040fe2000784c0ff */
[----:B------:R-:W3:Y:S01]  /*10e90*/  SHFL.IDX PT, R3, R10, RZ, 0x181f ;  /* 0x00181fff0a037589 */ /* 0x000ee200000e0000 */
[----:B------:R-:W-:-:S03]  /*10ea0*/  LOP3.LUT R16, R16, 0xffffbfff, RZ, 0xc0, !PT ;  /* 0xffffbfff10107812 */ /* 0x000fc600078ec0ff */
[----:B------:R-:W4:Y:S01]  /*10eb0*/  SHFL.IDX PT, R14, R9, 0x1, 0x181f ;  /* 0x00381f00090e7f89 */ /* 0x000f2200000e0000 */
[----:B------:R-:W-:-:S03]  /*10ec0*/  @P3 LOP3.LUT R16, R16, 0x4000, RZ, 0xfc, !PT ;  /* 0x0000400010103812 */ /* 0x000fc600078efcff */
[----:B------:R-:W5:Y:S01]  /*10ed0*/  SHFL.IDX PT, R5, R10, 0x1, 0x181f ;  /* 0x00381f000a057f89 */ /* 0x000f6200000e0000 */
[C---:B------:R-:W-:Y:S02]  /*10ee0*/  LOP3.LUT P3, RZ, R16.reuse, 0x20, RZ, 0xc0, !PT ;  /* 0x0000002010ff7812 */ /* 0x040fe4000786c0ff */
[C---:B------:R-:W-:Y:S01]  /*10ef0*/  LOP3.LUT P6, RZ, R16.reuse, 0x10, RZ, 0xc0, !PT ;  /* 0x0000001010ff7812 */ /* 0x040fe200078cc0ff */
[----:B------:R-:W-:Y:S01]  /*10f00*/  SHFL.IDX PT, R8, R10, 0x2, 0x181f ;  /* 0x00581f000a087f89 */ /* 0x000fe200000e0000 */
[----:B------:R-:W-:-:S03]  /*10f10*/  LOP3.LUT R16, R16, 0xfffeffff, RZ, 0xc0, !PT ;  /* 0xfffeffff10107812 */ /* 0x000fc600078ec0ff */
[----:B------:R-:W-:Y:S01]  /*10f20*/  SHFL.IDX PT, R10, R10, 0x3, 0x181f ;  /* 0x00781f000a0a7f89 */ /* 0x000fe200000e0000 */
[----:B0-----:R-:W-:-:S05]  /*10f30*/  IADD3 R2, P0, R2, R0, RZ ;  /* 0x0000000002027210 */ /* 0x001fca0007f1e0ff */
[----:B------:R-:W-:Y:S01]  /*10f40*/  @P3 LOP3.LUT R16, R16, 0x10000, RZ, 0xfc, !PT ;  /* 0x0001000010103812 */ /* 0x000fe200078efcff */
[----:B---3--:R-:W-:Y:S01]  /*10f50*/  IMAD.X R3, RZ, RZ, R3, P0 ;  /* 0x000000ffff037224 */ /* 0x008fe200000e0603 */
[----:B------:R-:W-:-:S04]  /*10f60*/  ISETP.NE.U32.AND P0, PT, R29, RZ, PT ;  /* 0x000000ff1d00720c */ /* 0x000fc80003f05070 */
[----:B------:R-:W-:Y:S01]  /*10f70*/  LDGSTS.E.BYPASS.LTC128B.128 [R19+0x400], desc[UR50][R2.64], !P1 ;  /* 0x0040000002137fae */ /* 0x000fe2000c901d72 */
[----:B------:R-:W-:-:S03]  /*10f80*/  ISETP.NE.U32.AND P1, PT, R28, RZ, PT ;  /* 0x000000ff1c00720c */ /* 0x000fc60003f25070 */
[----:B------:R-:W-:Y:S01]  /*10f90*/  LDGSTS.E.BYPASS.LTC128B.128 [R19+0x2400], desc[UR50][R2.64+0x80], !P2 ;  /* 0x0240008002137fae */ /* 0x000fe2000d101d72 */
[----:B----4-:R-:W-:-:S03]  /*10fa0*/  IADD3 R4, P2, R14, R0, RZ ;  /* 0x000000000e047210 */ /* 0x010fc60007f5e0ff */
[----:B------:R-:W-:Y:S01]  /*10fb0*/  LDGSTS.E.BYPASS.LTC128B.128 [R19+0x4400], desc[UR50][R2.64+0x100], !P3 ;  /* 0x0440010002137fae */ /* 0x000fe2000d901d72 */
[C---:B------:R-:W-:Y:S01]  /*10fc0*/  LOP3.LUT P3, RZ, R16.reuse, 0x80, RZ, 0xc0, !PT ;  /* 0x0000008010ff7812 */ /* 0x040fe2000786c0ff */
[----:B-----5:R-:W-:Y:S01]  /*10fd0*/  IMAD.X R5, RZ, RZ, R5, P2 ;  /* 0x000000ffff057224 */ /* 0x020fe200010e0605 */
[C---:B------:R-:W-:Y:S01]  /*10fe0*/  LOP3.LUT P2, RZ, R16.reuse, 0x40, RZ, 0xc0, !PT ;  /* 0x0000004010ff7812 */ /* 0x040fe2000784c0ff */
[----:B------:R-:W-:Y:S04]  /*10ff0*/  LDGSTS.E.BYPASS.LTC128B.128 [R19+0x6400], desc[UR50][R2.64+0x180], !P6 ;  /* 0x0640018002137fae */ /* 0x000fe8000f101d72 */
[----:B------:R-:W-:Y:S04]  /*11000*/  LDGSTS.E.BYPASS.LTC128B.128 [R19+0x8400], desc[UR50][R2.64+0x200], !P5 ;  /* 0x0840020002137fae */ /* 0x000fe8000e901d72 */
[----:B------:R-:W-:Y:S04]  /*11010*/  LDGSTS.E.BYPASS.LTC128B.128 [R19+0xa400], desc[UR50][R2.64+0x280], !P4 ;  /* 0x0a40028002137fae */ /* 0x000fe8000e101d72 */
[----:B------:R-:W0:Y:S04]  /*11020*/  SHFL.IDX PT, R14, R9, 0x2, 0x181f ;  /* 0x00581f00090e7f89 */ /* 0x000e2800000e0000 */
[----:B------:R-:W-:Y:S04]  /*11030*/  LDGSTS.E.BYPASS.LTC128B.128 [R19+0xc400], desc[UR50][R2.64+0x300], P0 ;  /* 0x0c40030002137fae */ /* 0x000fe80008101d72 */
[----:B------:R0:W-:Y:S04]  /*11040*/  LDGSTS.E.BYPASS.LTC128B.128 [R19+0xe400], desc[UR50][R2.64+0x380], P1 ;  /* 0x0e40038002137fae */ /* 0x0001e80008901d72 */
[----:B------:R3:W-:Y:S01]  /*11050*/  LDGSTS.E.BYPASS.LTC128B.128 [R19+0xc00], desc[UR50][R4.64], !P3 ;  /* 0x00c0000004137fae */ /* 0x0007e2000d901d72 */
[----:B------:R-:W-:-:S02]  /*11060*/  LOP3.LUT P3, RZ, R16, 0x10000, RZ, 0xc0, !PT ;  /* 0x0001000010ff7812 */ /* 0x000fc4000786c0ff */
[----:B------:R-:W-:Y:S01]  /*11070*/  LOP3.LUT R16, R16, 0xffff7fff, RZ, 0xc0, !PT ;  /* 0xffff7fff10107812 */ /* 0x000fe200078ec0ff */
[----:B------:R3:W-:Y:S01]  /*11080*/  LDGSTS.E.BYPASS.LTC128B.128 [R19+0x2c00], desc[UR50][R4.64+0x80], !P2 ;  /* 0x02c0008004137fae */ /* 0x0007e2000d101d72 */
[----:B0-----:R-:W-:-:S09]  /*11090*/  IADD3 R2, P2, R14, R0, RZ ;  /* 0x000000000e027210 */ /* 0x001fd20007f5e0ff */
[----:B------:R-:W-:Y:S01]  /*110a0*/  @P3 LOP3.LUT R16, R16, 0x8000, RZ, 0xfc, !PT ;  /* 0x0000800010103812 */ /* 0x000fe200078efcff */
[----:B------:R3:W-:Y:S01]  /*110b0*/  LDGSTS.E.BYPASS.LTC128B.128 [R19+0x4c00], desc[UR50][R4.64+0x100], !P3 ;  /* 0x04c0010004137fae */ /* 0x0007e2000d901d72 */
[----:B------:R-:W-:Y:S02]  /*110c0*/  IMAD.X R3, RZ, RZ, R8, P2 ;  /* 0x000000ffff037224 */ /* 0x000fe400010e0608 */
[C---:B------:R-:W-:Y:S01]  /*110d0*/  LOP3.LUT P3, RZ, R16.reuse, 0x80, RZ, 0xc0, !PT ;  /* 0x0000008010ff7812 */ /* 0x040fe2000786c0ff */
[----:B------:R3:W-:Y:S01]  /*110e0*/  LDGSTS.E.BYPASS.LTC128B.128 [R19+0x6c00], desc[UR50][R4.64+0x180], !P6 ;  /* 0x06c0018004137fae */ /* 0x0007e2000f101d72 */
[----:B------:R-:W-:-:S03]  /*110f0*/  LOP3.LUT P2, RZ, R16, 0x40, RZ, 0xc0, !PT ;  /* 0x0000004010ff7812 */ /* 0x000fc6000784c0ff */
[----:B------:R3:W-:Y:S04]  /*11100*/  LDGSTS.E.BYPASS.LTC128B.128 [R19+0x8c00], desc[UR50][R4.64+0x200], !P5 ;  /* 0x08c0020004137fae */ /* 0x0007e8000e901d72 */
[----:B------:R3:W-:Y:S04]  /*11110*/  LDGSTS.E.BYPASS.LTC128B.128 [R19+0xac00], desc[UR50][R4.64+0x280], !P4 ;  /* 0x0ac0028004137fae */ /* 0x0007e8000e101d72 */
[----:B------:R3:W-:Y:S04]  /*11120*/  LDGSTS.E.BYPASS.LTC128B.128 [R19+0xcc00], desc[UR50][R4.64+0x300], P0 ;  /* 0x0cc0030004137fae */ /* 0x0007e80008101d72 */
[----:B------:R3:W-:Y:S04]  /*11130*/  LDGSTS.E.BYPASS.LTC128B.128 [R19+0xec00], desc[UR50][R4.64+0x380], P1 ;  /* 0x0ec0038004137fae */ /* 0x0007e80008901d72 */
[----:B------:R3:W-:Y:S01]  /*11140*/  LDGSTS.E.BYPASS.LTC128B.128 [R19+0x1400], desc[UR50][R2.64], !P3 ;  /* 0x0140000002137fae */ /* 0x0007e2000d901d72 */
[----:B------:R-:W-:-:S03]  /*11150*/  LOP3.LUT P3, RZ, R16, 0x8000, RZ, 0xc0, !PT ;  /* 0x0000800010ff7812 */ /* 0x000fc6000786c0ff */
[----:B------:R3:W-:Y:S04]  /*11160*/  LDGSTS.E.BYPASS.LTC128B.128 [R19+0x3400], desc[UR50][R2.64+0x80], !P2 ;  /* 0x0340008002137fae */ /* 0x0007e8000d101d72 */
[----:B------:R3:W0:Y:S06]  /*11170*/  SHFL.IDX PT, R14, R9, 0x3, 0x181f ;  /* 0x00781f00090e7f89 */ /* 0x00062c00000e0000 */
[----:B------:R3:W-:Y:S01]  /*11180*/  LDGSTS.E.BYPASS.LTC128B.128 [R19+0x5400], desc[UR50][R2.64+0x100], !P3 ;  /* 0x0540010002137fae */ /* 0x0007e2000d901d72 */
[----:B------:R-:W-:-:S03]  /*11190*/  LOP3.LUT P3, RZ, R16, 0x4000, RZ, 0xc0, !PT ;  /* 0x0000400010ff7812 */ /* 0x000fc6000786c0ff */
[----:B------:R3:W-:Y:S04]  /*111a0*/  LDGSTS.E.BYPASS.LTC128B.128 [R19+0x7400], desc[UR50][R2.64+0x180], !P6 ;  /* 0x0740018002137fae */ /* 0x0007e8000f101d72 */
[----:B------:R3:W-:Y:S04]  /*111b0*/  LDGSTS.E.BYPASS.LTC128B.128 [R19+0x9400], desc[UR50][R2.64+0x200], !P5 ;  /* 0x0940020002137fae */ /* 0x0007e8000e901d72 */
[----:B------:R3:W-:Y:S04]  /*111c0*/  LDGSTS.E.BYPASS.LTC128B.128 [R19+0xb400], desc[UR50][R2.64+0x280], !P4 ;  /* 0x0b40028002137fae */ /* 0x0007e8000e101d72 */
[----:B------:R3:W-:Y:S04]  /*111d0*/  LDGSTS.E.BYPASS.LTC128B.128 [R19+0xd400], desc[UR50][R2.64+0x300], P0 ;  /* 0x0d40030002137fae */ /* 0x0007e80008101d72 */
[----:B0-----:R3:W-:Y:S02]  /*111e0*/  LDGSTS.E.BYPASS.LTC128B.128 [R19+0xf400], desc[UR50][R2.64+0x380], P1 ;  /* 0x0f40038002137fae */ /* 0x0017e40008901d72 */
.L_x_3747:
[----:B------:R-:W-:Y:S02]  /*111f0*/  LOP3.LUT R16, R16, 0xffff7fff, RZ, 0xc0, !PT ;  /* 0xffff7fff10107812 */ /* 0x000fe400078ec0ff */
[----:B---3--:R-:W-:Y:S02]  /*11200*/  IADD3 R2, P2, R14, R0, RZ ;  /* 0x000000000e027210 */ /* 0x008fe40007f5e0ff */
[----:B------:R-:W-:-:S03]  /*11210*/  @P1 LOP3.LUT R16, R16, 0x8000, RZ, 0xfc, !PT ;  /* 0x0000800010101812 */ /* 0x000fc600078efcff */
[----:B------:R-:W-:Y:S01]  /*11220*/  IMAD.X R3, RZ, RZ, R10, P2 ;  /* 0x000000ffff037224 */ /* 0x000fe200010e060a */
[C---:B------:R-:W-:Y:S02]  /*11230*/  LOP3.LUT P1, RZ, R16.reuse, 0x80, RZ, 0xc0, !PT ;  /* 0x0000008010ff7812 */ /* 0x040fe4000782c0ff */
[----:B------:R-:W-:-:S04]  /*11240*/  LOP3.LUT R16, R16, 0xffffbfff, RZ, 0xc0, !PT ;  /* 0xffffbfff10107812 */ /* 0x000fc800078ec0ff */
[----:B------:R-:W-:-:S04]  /*11250*/  @P3 LOP3.LUT R16, R16, 0x4000, RZ, 0xfc, !PT ;  /* 0x0000400010103812 */ /* 0x000fc800078efcff */
[C---:B------:R-:W-:Y:S02]  /*11260*/  LOP3.LUT P3, RZ, R16.reuse, 0x40, RZ, 0xc0, !PT ;  /* 0x0000004010ff7812 */ /* 0x040fe4000786c0ff */
[C---:B------:R-:W-:Y:S01]  /*11270*/  LOP3.LUT P2, RZ, R16.reuse, 0x20, RZ, 0xc0, !PT ;  /* 0x0000002010ff7812 */ /* 0x040fe2000784c0ff */
[----:B------:R-:W-:Y:S01]  /*11280*/  @!PT LDS RZ, [RZ] ;  /* 0x00000000fffff984 */ /* 0x000fe20000000800 */
[----:B------:R-:W-:Y:S01]  /*11290*/  @!PT LDS RZ, [RZ] ;  /* 0x00000000fffff984 */ /* 0x000fe20000000800 */
[----:B------:R-:W-:Y:S01]  /*112a0*/  @!PT LDS RZ, [RZ] ;  /* 0x00000000fffff984 */ /* 0x000fe20000000800 */
[----:B------:R0:W-:Y:S01]  /*112b0*/  LDGSTS.E.BYPASS.LTC128B.128 [R19+0x1c00], desc[UR50][R2.64], !P1 ;  /* 0x01c0000002137fae */ /* 0x0001e2000c901d72 */
[C---:B------:R-:W-:Y:S02]  /*112c0*/  LOP3.LUT P6, RZ, R16.reuse, 0x10, RZ, 0xc0, !PT ;  /* 0x0000001010ff7812 */ /* 0x040fe400078cc0ff */
[----:B------:R-:W-:-:S07]  /*112d0*/  LOP3.LUT P1, RZ, R16, 0x8000, RZ, 0xc0, !PT ;  /* 0x0000800010ff7812 */ /* 0x000fce000782c0ff */
[----:B------:R0:W-:Y:S01]  /*112e0*/  LDGSTS.E.BYPASS.LTC128B.128 [R19+0x3c00], desc[UR50][R2.64+0x80], !P3 ;  /* 0x03c0008002137fae */ /* 0x0001e2000d901d72 */
[----:B------:R-:W-:-:S03]  /*112f0*/  LOP3.LUT P3, RZ, R16, 0x4000, RZ, 0xc0, !PT ;  /* 0x0000400010ff7812 */ /* 0x000fc6000786c0ff */
        /* <DEDUP_REMOVED lines=8> */
.L_x_3659:
[----:B------:R-:W-:Y:S02]  /*11380*/  PLOP3.LUT P1, PT, P1, P0, PT, 0xa2, 0x0 ;  /* 0x000000000000781c */ /* 0x000fe40000f21472 */
[----:B------:R-:W-:-:S08]  /*11390*/  @P0 R2UR P1, UR4, R6 ;  /* 0x00000000060402ca */ /* 0x000fd00000020000 */
[----:B------:R-:W-:-:S05]  /*113a0*/  @P0 PLOP3.LUT P0, PT, P1, PT, PT, 0x80, 0x0 ;  /* 0x000000000000081c */ /* 0x000fca0000f0f070 */
[----:B------:R-:W-:Y:S01]  /*113b0*/  @!P1 SYNCS.ARRIVE.TRANS64.RED.A0T1 RZ, [UR4+0x28c50], RZ ;  /* 0x028c50ffffff99a7 */ /* 0x000fe20008200404 */
[----:B------:R-:W-:Y:S07]  /*113c0*/  @!P1 ARRIVES.LDGSTSBAR.64.TRANSCNT [UR4+0x28c50] ;  /* 0x028c5000ff0099b0 */ /* 0x000fee0008000a84 */
[----:B------:R-:W-:Y:S05]  /*113d0*/  @P0 BRA.U.ANY `(.L_x_3659) ;  /* 0xfffffffd00e80947 */ /* 0x000fea000393ffff */
[----:B------:R-:W-:Y:S01]  /*113e0*/  NOP ;  /* 0x0000000000007918 */ /* 0x000fe20000000000 */
[----:B0-----:R-:W-:-:S05]  /*113f0*/  IMAD.U32 R2, RZ, RZ, UR36 ;  /* 0x00000024ff027e24 */ /* 0x001fca000f8e00ff */
[----:B------:R-:W-:-:S13]  /*11400*/  ISETP.NE.AND P2, PT, R2, 0x3, PT ;  /* 0x000000030200780c */ /* 0x000fda0003f45270 */
[----:B------:R-:W-:Y:S05]  /*11410*/  @!P2 BRA `(.L_x_3660) ;  /* 0x000000000004a947 */ /* 0x000fea0003800000 */
[----:B------:R-:W-:Y:S01]  /*11420*/  BPT.TRAP 0x1 ;  /* 0x000000040000795c */ /* 0x000fe20000300000 */
.L_x_3660:
[----:B------:R3:W-:Y:S01]  /*11430*/  SYNCS.ARRIVE.TRANS64.A1T0 RZ, [R6+URZ+0x28c50], RZ ;  /* 0x028c50ff06ff79a7 */ /* 0x0007e2000810003f */
[----:B------:R-:W-:Y:S05]  /*11440*/  @P3 BRA `(.L_x_3661) ;  /* 0xfffffff000643947 */ /* 0x000fea000383ffff */
.L_x_3648:
[----:B------:R-:W-:Y:S05]  /*11450*/  BSYNC B0 ;  /* 0x0000000000007941 */ /* 0x000fea0003800000 */
.L_x_3647:
[----:B------:R-:W4:Y:S01]  /*11460*/  S2R R2, SR_TID.X ;  /* 0x0000000000027919 */ /* 0x000f220000002100 */
[----:B------:R-:W-:Y:S01]  /*11470*/  VIADD R18, R18, 0x1 ;  /* 0x0000000112127836 */ /* 0x000fe20000000000 */
[----:B------:R-:W-:Y:S04]  /*11480*/  BSSY B0, `(.L_x_3662) ;  /* 0x0000013000007945 */ /* 0x000fe80003800000 */
[----:B------:R-:W-:-:S04]  /*11490*/  ISETP.NE.AND P0, PT, R18, 0x2, PT ;  /* 0x000000021200780c */ /* 0x000fc80003f05270 */
[----:B------:R-:W-:-:S04]  /*114a0*/  SEL R3, RZ, 0x1, P0 ;  /* 0x00000001ff037807 */ /* 0x000fc80000000000 */
[----:B------:R-:W-:Y:S02]  /*114b0*/  LOP3.LUT R22, R22, R3, RZ, 0x3c, !PT ;  /* 0x0000000316167212 */ /* 0x000fe400078e3cff */
[----:B----4-:R-:W-:-:S04]  /*114c0*/  LOP3.LUT R2, R2, 0x7f, RZ, 0xc0, !PT ;  /* 0x0000007f02027812 */ /* 0x010fc800078ec0ff */
[----:B------:R-:W-:-:S13]  /*114d0*/  ISETP.NE.AND P1, PT, R2, RZ, PT ;  /* 0x000000ff0200720c */ /* 0x000fda0003f25270 */
[----:B------:R-:W-:Y:S05]  /*114e0*/  @P1 BRA `(.L_x_3663) ;  /* 0x0000000000301947 */ /* 0x000fea0003800000 */
[----:B------:R-:W4:Y:S01]  /*114f0*/  S2R R5, SR_LANEID ;  /* 0x0000000000057919 */ /* 0x000f220000000000 */
[----:B------:R-:W-:Y:S01]  /*11500*/  VOTEU.ANY UR4, UPT, PT ;  /* 0x0000000000047886 */ /* 0x000fe200038e0100 */
[----:B------:R-:W5:Y:S01]  /*11510*/  LDC.64 R2, c[0x0][0xc60] ;  /* 0x00031800ff027b82 */ /* 0x000f620000000a00 */
[----:B------:R-:W4:Y:S02]  /*11520*/  FLO.U32 R0, UR4 ;  /* 0x0000000400007d00 */ /* 0x000f2400080e0000 */
[----:B----4-:R-:W-:-:S06]  /*11530*/  ISETP.EQ.U32.AND P1, PT, R0, R5, PT ;  /* 0x000000050000720c */ /* 0x010fcc0003f22070 */
[----:B------:R-:W5:Y:S07]  /*11540*/  POPC R5, UR4 ;  /* 0x0000000400057d09 */ /* 0x000f6e0008000000 */
[----:B-----5:R-:W4:Y:S01]  /*11550*/  @P1 ATOMG.E.ADD.STRONG.GPU PT, R3, desc[UR50][R2.64], R5 ;  /* 0x00000005020319a8 */ /* 0x020f2200081ee1f2 */
[----:B0-----:R-:W0:Y:S02]  /*11560*/  S2R R4, SR_LTMASK ;  /* 0x0000000000047919 */ /* 0x001e240000003900 */
[----:B0-----:R-:W-:-:S04]  /*11570*/  LOP3.LUT R4, R4, UR4, RZ, 0xc0, !PT ;  /* 0x0000000404047c12 */ /* 0x001fc8000f8ec0ff */
[----:B------:R-:W0:Y:S01]  /*11580*/  POPC R7, R4 ;  /* 0x0000000400077309 */ /* 0x000e220000000000 */
[----:B----4-:R-:W0:Y:S02]  /*11590*/  SHFL.IDX PT, R0, R3, R0, 0x1f ;  /* 0x00001f0003007589 */ /* 0x010e2400000e0000 */
[----:B0-----:R-:W-:-:S07]  /*115a0*/  IADD3 R24, R0, UR38, R7 ;  /* 0x0000002600187c10 */ /* 0x001fce000fffe007 */
.L_x_3663:
[----:B------:R-:W-:Y:S05]  /*115b0*/  BSYNC B0 ;  /* 0x0000000000007941 */ /* 0x000fea0003800000 */
.L_x_3662:
[----:B------:R-:W-:-:S07]  /*115c0*/  SEL R18, R18, RZ, P0 ;  /* 0x000000ff12127207 */ /* 0x000fce0000000000 */
.L_x_3622:
[----:B------:R-:W-:Y:S05]  /*115d0*/  BSYNC B7 ;  /* 0x0000000000077941 */ /* 0x000fea0003800000 */
.L_x_3620:
[----:B------:R-:W-:-:S13]  /*115e0*/  LOP3.LUT P0, RZ, R16, 0x2000, RZ, 0xc0, !PT ;  /* 0x0000200010ff7812 */ /* 0x000fda000780c0ff */
[----:B------:R-:W-:Y:S05]  /*115f0*/  @!P0 BRA `(.L_x_3664) ;  /* 0x0000000000248947 */ /* 0x000fea0003800000 */
[----:B------:R-:W-:Y:S05]  /*11600*/  WARPSYNC.ALL ;  /* 0x0000000000007948 */ /* 0x000fea0003800000 */
[----:B------:R-:W4:Y:S08]  /*11610*/  S2UR UR5, SR_CgaCtaId ;  /* 0x00000000000579c3 */ /* 0x000f300000008800 */
[----:B------:R-:W-:Y:S06]  /*11620*/  BAR.SYNC.DEFER_BLOCKING 0x5, 0x180 ;  /* 0x0146000000007b1d */ /* 0x000fec0000010000 */
[----:B------:R-:W-:-:S02]  /*11630*/  UMOV UR4, 0x400 ;  /* 0x0000040000047882 */ /* 0x000fc40000000000 */
[----:B----4-:R-:W-:-:S06]  /*11640*/  ULEA UR4, UR5, UR4, 0x18 ;  /* 0x0000000405047291 */ /* 0x010fcc000f8ec03f */
[----:B------:R-:W-:-:S05]  /*11650*/  IMAD.U32 R17, RZ, RZ, UR4 ;  /* 0x00000004ff117e24 */ /* 0x000fca000f8e00ff */
[----:B------:R4:W0:Y:S01]  /*11660*/  LDS.128 R24, [R17+0x28cd0] ;  /* 0x028cd00011187984 */ /* 0x0008220000000c00 */
[----:B------:R-:W-:Y:S06]  /*11670*/  BAR.ARV 0x4, 0x180 ;  /* 0x0106000000007b1d */ /* 0x000fec0000002000 */
[----:B------:R-:W-:Y:S05]  /*11680*/  BRA `(.L_x_3665) ;  /* 0x0000000800d07947 */ /* 0x000fea0003800000 */
.L_x_3664:
[----:B------:R-:W4:Y:S01]  /*11690*/  S2R R9, SR_TID.X ;  /* 0x0000000000097919 */ /* 0x000f220000002100 */
[----:B------:R-:W-:Y:S01]  /*116a0*/  UMOV UR4, 0xffffffff ;  /* 0xffffffff00047882 */ /* 0x000fe20000000000 */
[----:B----4-:R-:W-:-:S04]  /*116b0*/  LOP3.LUT R9, R9, 0x1f, RZ, 0xc0, !PT ;  /* 0x0000001f09097812 */ /* 0x010fc800078ec0ff */
[----:B------:R-:W-:Y:S01]  /*116c0*/  ISETP.NE.AND P0, PT, R9, 0x1f, PT ;  /* 0x0000001f0900780c */ /* 0x000fe20003f05270 */
[----:B------:R-:W-:-:S12]  /*116d0*/  BRA.DIV UR4, `(.L_x_3666) ;  /* 0x0000003204a47947 */ /* 0x000fd8000b800000 */
[----:B------:R-:W-:Y:S01]  /*116e0*/  IMAD.IADD R7, R27, 0x1, R9 ;  /* 0x000000011b077824 */ /* 0x000fe200078e0209 */
[----:B------:R-:W-:-:S04]  /*116f0*/  ULDC UR4, c[0x0][0xc3c] ;  /* 0x00030f0000047ab9 */ /* 0x000fc80000000800 */
[----:B------:R-:W-:-:S13]  /*11700*/  ISETP.GE.OR P1, PT, R7, UR4, !P0 ;  /* 0x0000000407007c0c */ /* 0x000fda000c726670 */
[----:B------:R-:W4:Y:S08]  /*11710*/  @!P1 LDC.64 R2, c[0x0][0xc80] ;  /* 0x00032000ff029b82 */ /* 0x000f300000000a00 */
[----:B0-----:R-:W0:Y:S01]  /*11720*/  @!P1 LDC.64 R4, c[0x0][0xc78] ;  /* 0x00031e00ff049b82 */ /* 0x001e220000000a00 */
[----:B----4-:R-:W-:-:S05]  /*11730*/  @!P1 IMAD.WIDE R2, R7, 0x4, R2 ;  /* 0x0000000407029825 */ /* 0x010fca00078e0202 */
[----:B------:R0:W4:Y:S02]  /*11740*/  @!P1 LDG.E R8, desc[UR50][R2.64] ;  /* 0x0000003202089981 */ /* 0x000124000c1e1900 */
[----:B0-----:R-:W-:-:S05]  /*11750*/  @!P1 IMAD.WIDE R2, R7, 0x4, R4 ;  /* 0x0000000407029825 */ /* 0x001fca00078e0204 */
[----:B------:R-:W5:Y:S01]  /*11760*/  @!P1 LDG.E R5, desc[UR50][R2.64] ;  /* 0x0000003202059981 */ /* 0x000f62000c1e1900 */
[----:B------:R-:W-:Y:S01]  /*11770*/  IMAD.MOV.U32 R7, RZ, RZ, RZ ;  /* 0x000000ffff077224 */ /* 0x000fe200078e00ff */
[C---:B------:R-:W-:Y:S01]  /*11780*/  ISETP.GE.U32.AND P2, PT, R9.reuse, 0x2, PT ;  /* 0x000000020900780c */ /* 0x040fe20003f46070 */
[----:B------:R-:W-:Y:S01]  /*11790*/  IMAD.MOV.U32 R4, RZ, RZ, RZ ;  /* 0x000000ffff047224 */ /* 0x000fe200078e00ff */
[C---:B------:R-:W-:Y:S01]  /*117a0*/  ISETP.GE.U32.AND P3, PT, R9.reuse, 0x4, PT ;  /* 0x000000040900780c */ /* 0x040fe20003f66070 */
[----:B------:R-:W-:Y:S01]  /*117b0*/  SHFL.IDX PT, R0, R24, RZ, 0x1f ;  /* 0x00001fff18007589 */ /* 0x000fe200000e0000 */
[C---:B------:R-:W-:Y:S02]  /*117c0*/  ISETP.GE.U32.AND P4, PT, R9.reuse, 0x8, PT ;  /* 0x000000080900780c */ /* 0x040fe40003f86070 */
[----:B------:R-:W-:Y:S01]  /*117d0*/  ISETP.GE.U32.AND P5, PT, R9, 0x10, PT ;  /* 0x000000100900780c */ /* 0x000fe20003fa6070 */
[----:B--23--:R0:W-:Y:S02]  /*117e0*/  SHFL.IDX PT, R6, R24, 0x1, 0x1f ;  /* 0x00201f0018067f89 */ /* 0x00c1e400000e0000 */
[----:B0-----:R-:W-:-:S02]  /*117f0*/  IMAD.MOV.U32 R24, RZ, RZ, RZ ;  /* 0x000000ffff187224 */ /* 0x001fc400078e00ff */
[----:B----4-:R-:W-:Y:S02]  /*11800*/  @!P1 IMAD.MOV.U32 R7, RZ, RZ, R8 ;  /* 0x000000ffff079224 */ /* 0x010fe400078e0008 */
[----:B-----5:R-:W-:Y:S01]  /*11810*/  @!P1 IMAD.MOV.U32 R4, RZ, RZ, R5 ;  /* 0x000000ffff049224 */ /* 0x020fe200078e0005 */
        /* <DEDUP_REMOVED lines=17> */
[----:B------:R0:W2:Y:S02]  /*11930*/  SHFL.IDX PT, R14, R3, 0x1f, 0x1f ;  /* 0x03e01f00030e7f89 */ /* 0x0000a400000e0000 */
.L_x_3757:
[----:B------:R-:W-:Y:S02]  /*11940*/  ULDC UR4, c[0x0][0xc38] ;  /* 0x00030e0000047ab9 */ /* 0x000fe40000000800 */
[----:B------:R-:W-:-:S04]  /*11950*/  IMAD.U32 R5, RZ, RZ, UR4 ;  /* 0x00000004ff057e24 */ /* 0x000fc8000f8e00ff */
[----:B--2---:R-:W-:-:S04]  /*11960*/  IMAD R9, R14, R5, RZ ;  /* 0x000000050e097224 */ /* 0x004fc800078e02ff */
[----:B------:R-:W-:-:S05]  /*11970*/  IMAD.IADD R6, R6, 0x1, R9 ;  /* 0x0000000106067824 */ /* 0x000fca00078e0209 */
[----:B------:R-:W-:-:S13]  /*11980*/  ISETP.GT.AND P6, PT, R6, R0, PT ;  /* 0x000000000600720c */ /* 0x000fda0003fc4270 */
[----:B------:R-:W-:Y:S05]  /*11990*/  @P6 BRA `(.L_x_3667) ;  /* 0x0000000000a46947 */ /* 0x000fea0003800000 */
.L_x_3670:
[----:B------:R-:W2:Y:S01]  /*119a0*/  LDC R2, c[0x0][0xc3c] ;  /* 0x00030f00ff027b82 */ /* 0x000ea20000000800 */
[----:B------:R-:W-:-:S05]  /*119b0*/  VIADD R27, R27, 0x1f ;  /* 0x0000001f1b1b7836 */ /* 0x000fca0000000000 */
[----:B--2---:R-:W-:-:S13]  /*119c0*/  ISETP.GE.AND P6, PT, R27, R2, PT ;  /* 0x000000021b00720c */ /* 0x004fda0003fc6270 */
[----:B------:R-:W-:Y:S05]  /*119d0*/  @P6 BRA `(.L_x_3668) ;  /* 0x0000000400b86947 */ /* 0x000fea0003800000 */
[----:B0-----:R-:W0:Y:S01]  /*119e0*/  S2R R3, SR_TID.X ;  /* 0x0000000000037919 */ /* 0x001e220000002100 */
[----:B------:R-:W-:Y:S01]  /*119f0*/  IMAD.MOV.U32 R7, RZ, RZ, RZ ;  /* 0x000000ffff077224 */ /* 0x000fe200078e00ff */
[----:B0-----:R-:W-:-:S05]  /*11a00*/  LOP3.LUT R3, R3, 0x1f, RZ, 0xc0, !PT ;  /* 0x0000001f03037812 */ /* 0x001fca00078ec0ff */
[----:B------:R-:W-:-:S05]  /*11a10*/  IMAD.IADD R9, R27, 0x1, R3 ;  /* 0x000000011b097824 */ /* 0x000fca00078e0203 */
[----:B------:R-:W-:-:S13]  /*11a20*/  ISETP.GE.OR P6, PT, R9, R2, !P0 ;  /* 0x000000020900720c */ /* 0x000fda00047c6670 */
[----:B------:R-:W0:Y:S08]  /*11a30*/  @!P6 LDC.64 R2, c[0x0][0xc80] ;  /* 0x00032000ff02eb82 */ /* 0x000e300000000a00 */
[----:B------:R-:W2:Y:S01]  /*11a40*/  @!P6 LDC.64 R4, c[0x0][0xc78] ;  /* 0x00031e00ff04eb82 */ /* 0x000ea20000000a00 */
[----:B0-----:R-:W-:-:S05]  /*11a50*/  @!P6 IMAD.WIDE R2, R9, 0x4, R2 ;  /* 0x000000040902e825 */ /* 0x001fca00078e0202 */
[----:B------:R2:W3:Y:S02]  /*11a60*/  @!P6 LDG.E R7, desc[UR50][R2.64] ;  /* 0x000000320207e981 */ /* 0x0004e4000c1e1900 */
[----:B--2---:R-:W-:-:S04]  /*11a70*/  @!P6 IMAD.WIDE R2, R9, 0x4, R4 ;  /* 0x000000040902e825 */ /* 0x004fc800078e0204 */
[----:B------:R-:W-:-:S06]  /*11a80*/  IMAD.MOV.U32 R4, RZ, RZ, RZ ;  /* 0x000000ffff047224 */ /* 0x000fcc00078e00ff */
[----:B------:R-:W3:Y:S01]  /*11a90*/  @!P6 LDG.E R4, desc[UR50][R2.64] ;  /* 0x000000320204e981 */ /* 0x000ee2000c1e1900 */
[----:B------:R-:W-:Y:S01]  /*11aa0*/  UMOV UR4, 0xffffffff ;  /* 0xffffffff00047882 */ /* 0x000fe20000000000 */
[----:B---3--:R-:W-:Y:S02]  /*11ab0*/  IMAD R13, R4, R7, RZ ;  /* 0x00000007040d7224 */ /* 0x008fe400078e02ff */
        /* <DEDUP_REMOVED lines=17> */
.L_x_3765:
[----:B------:R-:W-:Y:S02]  /*11bd0*/  ULDC UR4, c[0x0][0xc38] ;  /* 0x00030e0000047ab9 */ /* 0x000fe40000000800 */
[----:B------:R-:W-:-:S04]  /*11be0*/  IMAD.U32 R5, RZ, RZ, UR4 ;  /* 0x00000004ff057e24 */ /* 0x000fc8000f8e00ff */
[----:B--2---:R-:W-:-:S04]  /*11bf0*/  IMAD R9, R14, R5, RZ ;  /* 0x000000050e097224 */ /* 0x004fc800078e02ff */
[----:B------:R-:W-:-:S05]  /*11c00*/  IMAD.IADD R6, R9, 0x1, R6 ;  /* 0x0000000109067824 */ /* 0x000fca00078e0206 */
[----:B------:R-:W-:-:S13]  /*11c10*/  ISETP.GT.AND P6, PT, R6, R0, PT ;  /* 0x000000000600720c */ /* 0x000fda0003fc4270 */
[----:B------:R-:W-:Y:S05]  /*11c20*/  @!P6 BRA `(.L_x_3670) ;  /* 0xfffffffc005ce947 */ /* 0x000fea000383ffff */
.L_x_3667:
[----:B------:R-:W-:Y:S01]  /*11c30*/  IMAD.IADD R2, R6, 0x1, -R9 ;  /* 0x0000000106027824 */ /* 0x000fe200078e0a09 */
[----:B------:R-:W-:-:S03]  /*11c40*/  UMOV UR4, 0xffffffff ;  /* 0xffffffff00047882 */ /* 0x000fc60000000000 */
[----:B------:R-:W-:-:S05]  /*11c50*/  IMAD R9, R3, R5, R2 ;  /* 0x0000000503097224 */ /* 0x000fca00078e0202 */
[----:B------:R-:W-:Y:S01]  /*11c60*/  ISETP.GT.AND P6, PT, R9, R0, PT ;  /* 0x000000000900720c */ /* 0x000fe20003fc4270 */
[----:B------:R-:W-:-:S12]  /*11c70*/  BRA.DIV UR4, `(.L_x_3671) ;  /* 0x0000003604307947 */ /* 0x000fd8000b800000 */
[----:B------:R-:W-:-:S04]  /*11c80*/  VOTE.ANY R8, PT, !P6 ;  /* 0x0000000000087806 */ /* 0x000fc800070e0100 */
[----:B------:R-:W2:Y:S02]  /*11c90*/  POPC R6, R8 ;  /* 0x0000000800067309 */ /* 0x000ea40000000000 */
[----:B--2---:R2:W3:Y:S04]  /*11ca0*/  SHFL.IDX PT, R7, R7, R6, 0x1f ;  /* 0x00001f0607077589 */ /* 0x0044e800000e0000 */
[----:B------:R2:W4:Y:S02]  /*11cb0*/  SHFL.IDX PT, R4, R4, R6, 0x1f ;  /* 0x00001f0604047589 */ /* 0x00052400000e0000 */
.L_x_3770:
[----:B------:R-:W-:-:S13]  /*11cc0*/  ISETP.NE.AND P0, PT, R8, RZ, PT ;  /* 0x000000ff0800720c */ /* 0x000fda0003f05270 */
[----:B------:R-:W-:Y:S05]  /*11cd0*/  @!P0 BRA `(.L_x_3672) ;  /* 0x0000000000108947 */ /* 0x000fea0003800000 */
[----:B------:R-:W-:Y:S01]  /*11ce0*/  UMOV UR4, 0xffffffff ;  /* 0xffffffff00047882 */ /* 0x000fe20000000000 */
[----:B------:R-:W-:Y:S02]  /*11cf0*/  VIADD R12, R6, 0xffffffff ;  /* 0xffffffff060c7836 */ /* 0x000fe40000000000 */
[----:B------:R-:W-:Y:S05]  /*11d00*/  BRA.DIV UR4, `(.L_x_3673) ;  /* 0x0000003604687947 */ /* 0x000fea000b800000 */
[----:B------:R0:W0:Y:S02]  /*11d10*/  SHFL.IDX PT, R24, R3, R12, 0x1f ;  /* 0x00001f0c03187589 */ /* 0x00002400000e0000 */
.L_x_3672:
[----:B---3--:R-:W-:Y:S01]  /*11d20*/  IABS R8, R7 ;  /* 0x0000000700087213 */ /* 0x008fe20000000000 */
[----:B0-----:R-:W-:Y:S01]  /*11d30*/  IMAD R24, R24, R5, R2 ;  /* 0x0000000518187224 */ /* 0x001fe200078e0202 */
[----:B----4-:R-:W-:Y:S01]  /*11d40*/  IABS R5, R4 ;  /* 0x0000000400057213 */ /* 0x010fe20000000000 */
[----:B------:R-:W-:Y:S01]  /*11d50*/  IMAD.MOV.U32 R2, RZ, RZ, RZ ;  /* 0x000000ffff027224 */ /* 0x000fe200078e00ff */
[----:B------:R-:W0:Y:S01]  /*11d60*/  I2F.RP R9, R8 ;  /* 0x0000000800097306 */ /* 0x000e220000209400 */
[----:B------:R-:W-:Y:S02]  /*11d70*/  IMAD.IADD R0, R0, 0x1, -R24 ;  /* 0x0000000100007824 */ /* 0x000fe400078e0a18 */
[----:B------:R-:W-:-:S05]  /*11d80*/  IMAD.IADD R27, R6, 0x1, R27 ;  /* 0x00000001061b7824 */ /* 0x000fca00078e021b */
[----:B------:R-:W3:Y:S08]  /*11d90*/  I2F.RP R10, R5 ;  /* 0x00000005000a7306 */ /* 0x000ef00000209400 */
[----:B0-----:R-:W0:Y:S08]  /*11da0*/  MUFU.RCP R9, R9 ;  /* 0x0000000900097308 */ /* 0x001e300000001000 */
[----:B---3--:R-:W-:Y:S01]  /*11db0*/  MUFU.RCP R10, R10 ;  /* 0x0000000a000a7308 */ /* 0x008fe20000001000 */
[----:B0-----:R-:W-:-:S07]  /*11dc0*/  VIADD R3, R9, 0xffffffe ;  /* 0x0ffffffe09037836 */ /* 0x001fce0000000000 */
[----:B------:R-:W0:Y:S02]  /*11dd0*/  F2I.FTZ.U32.TRUNC.NTZ R3, R3 ;  /* 0x0000000300037305 */ /* 0x000e24000021f000 */
[----:B0-----:R-:W-:-:S04]  /*11de0*/  IMAD.MOV R11, RZ, RZ, -R3 ;  /* 0x000000ffff0b7224 */ /* 0x001fc800078e0a03 */
        /* <DEDUP_REMOVED lines=10> */
[----:B------:R-:W-:Y:S02]  /*11e90*/  @!P1 IMAD.IADD R11, R11, 0x1, -R8 ;  /* 0x000000010b0b9824 */ /* 0x000fe400078e0a08 */
[----:B0-----:R-:W-:Y:S02]  /*11ea0*/  IMAD.MOV R2, RZ, RZ, -R3 ;  /* 0x000000ffff027224 */ /* 0x001fe400078e0a03 */
[----:B------:R-:W-:Y:S01]  /*11eb0*/  @!P1 VIADD R9, R9, 0x1 ;  /* 0x0000000109099836 */ /* 0x000fe20000000000 */
[----:B------:R-:W-:Y:S01]  /*11ec0*/  ISETP.GE.U32.AND P0, PT, R11, R8, PT ;  /* 0x000000080b00720c */ /* 0x000fe20003f06070 */
[----:B------:R-:W-:Y:S01]  /*11ed0*/  IMAD R11, R2, R5, RZ ;  /* 0x00000005020b7224 */ /* 0x000fe200078e02ff */
[----:B------:R-:W-:Y:S01]  /*11ee0*/  ISETP.NE.AND P1, PT, R7, RZ, PT ;  /* 0x000000ff0700720c */ /* 0x000fe20003f25270 */
        /* <DEDUP_REMOVED lines=29> */
.L_x_3668:
[----:B------:R-:W-:Y:S01]  /*120c0*/  UMOV UR4, URZ ;  /* 0x0000003f00047c82 */ /* 0x000fe20008000000 */
[----:B------:R-:W-:Y:S01]  /*120d0*/  UMOV UR5, URZ ;  /* 0x0000003f00057c82 */ /* 0x000fe20008000000 */
[----:B------:R-:W-:Y:S01]  /*120e0*/  ULDC UR6, c[0x0][0xc3c] ;  /* 0x00030f0000067ab9 */ /* 0x000fe20000000800 */
[----:B------:R-:W-:Y:S02]  /*120f0*/  IMAD.MOV.U32 R24, RZ, RZ, R0 ;  /* 0x000000ffff187224 */ /* 0x000fe400078e0000 */
[----:B------:R-:W-:Y:S02]  /*12100*/  IMAD.U32 R25, RZ, RZ, UR4 ;  /* 0x00000004ff197e24 */ /* 0x000fe4000f8e00ff */
[----:B------:R-:W-:Y:S02]  /*12110*/  IMAD.U32 R26, RZ, RZ, UR5 ;  /* 0x00000005ff1a7e24 */ /* 0x000fe4000f8e00ff */
[----:B------:R-:W-:-:S07]  /*12120*/  IMAD.U32 R27, RZ, RZ, UR6 ;  /* 0x00000006ff1b7e24 */ /* 0x000fce000f8e00ff */
.L_x_3674:
[----:B------:R-:W3:Y:S01]  /*12130*/  S2R R0, SR_TID.X ;  /* 0x0000000000007919 */ /* 0x000ee20000002100 */
[----:B------:R-:W-:Y:S05]  /*12140*/  WARPSYNC.ALL ;  /* 0x0000000000007948 */ /* 0x000fea0003800000 */
[----:B------:R-:W-:Y:S01]  /*12150*/  BAR.SYNC.DEFER_BLOCKING 0x4, 0x180 ;  /* 0x0106000000007b1d */ /* 0x000fe20000010000 */
[----:B---3--:R-:W-:-:S04]  /*12160*/  LOP3.LUT R0, R0, 0x1f, RZ, 0xc0, !PT ;  /* 0x0000001f00007812 */ /* 0x008fc800078ec0ff */
[----:B------:R-:W-:-:S13]  /*12170*/  ISETP.NE.AND P0, PT, R0, RZ, PT ;  /* 0x000000ff0000720c */ /* 0x000fda0003f05270 */
[----:B0-----:R-:W0:Y:S01]  /*12180*/  @!P0 S2R R3, SR_CgaCtaId ;  /* 0x0000000000038919 */ /* 0x001e220000008800 */
[----:B------:R-:W-:-:S04]  /*12190*/  @!P0 MOV R0, 0x400 ;  /* 0x0000040000008802 */ /* 0x000fc80000000f00 */
[----:B0-----:R-:W-:-:S05]  /*121a0*/  @!P0 LEA R17, R3, R0, 0x18 ;  /* 0x0000000003118211 */ /* 0x001fca00078ec0ff */
[----:B------:R0:W-:Y:S01]  /*121b0*/  @!P0 STS.128 [R17+0x28cd0], R24 ;  /* 0x028cd01811008388 */ /* 0x0001e20000000c00 */
[----:B------:R-:W-:Y:S06]  /*121c0*/  BAR.ARV 0x5, 0x180 ;  /* 0x0146000000007b1d */ /* 0x000fec0000002000 */
.L_x_3665:
[----:B------:R-:W-:Y:S02]  /*121d0*/  ULDC UR4, c[0x0][0xc3c] ;  /* 0x00030f0000047ab9 */ /* 0x000fe40000000800 */
[----:B0-----:R-:W-:-:S13]  /*121e0*/  ISETP.GE.AND P0, PT, R27, UR4, PT ;  /* 0x000000041b007c0c */ /* 0x001fda000bf06270 */
[----:B------:R-:W-:Y:S05]  /*121f0*/  @!P0 BRA `(.L_x_3675) ;  /* 0xffffffb400bc8947 */ /* 0x000fea000383ffff */
[----:B------:R-:W-:Y:S05]  /*12200*/  BSYNC B8 ;  /* 0x0000000000087941 */ /* 0x000fea0003800000 */
.L_x_3614:
[----:B------:R-:W5:Y:S01]  /*12210*/  LDL.LU R0, [R1+0x24] ;  /* 0x0000240001007983 */ /* 0x000f620000300800 */
[----:B------:R-:W-:Y:S01]  /*12220*/  BSSY B0, `(.L_x_3676) ;  /* 0x000000b000007945 */ /* 0x000fe20003800000 */
[----:B------:R-:W0:Y:S01]  /*12230*/  S2R R5, SR_CgaCtaId ;  /* 0x0000000000057919 */ /* 0x000e220000008800 */
[----:B-----5:R-:W-:-:S05]  /*12240*/  VIADD R0, R0, 0x1 ;  /* 0x0000000100007836 */ /* 0x020fca0000000000 */
[----:B-1----:R-:W-:-:S04]  /*12250*/  LEA.HI R2, R0, R0, RZ, 0x1 ;  /* 0x0000000000027211 */ /* 0x002fc800078f08ff */
[----:B------:R-:W-:Y:S02]  /*12260*/  LOP3.LUT R3, R2, 0xfffffffe, RZ, 0xc0, !PT ;  /* 0xfffffffe02037812 */ /* 0x000fe400078ec0ff */
[----:B------:R-:W-:-:S03]  /*12270*/  MOV R2, 0x400 ;  /* 0x0000040000027802 */ /* 0x000fc60000000f00 */
[----:B------:R-:W-:Y:S01]  /*12280*/  IMAD.IADD R0, R0, 0x1, -R3 ;  /* 0x0000000100007824 */ /* 0x000fe200078e0a03 */
[----:B0-----:R-:W-:-:S04]  /*12290*/  LEA R7, R5, R2, 0x18 ;  /* 0x0000000205077211 */ /* 0x001fc800078ec0ff */
[----:B------:R-:W-:-:S04]  /*122a0*/  SHF.L.U32 R0, R0, 0x1f, RZ ;  /* 0x0000001f00007819 */ /* 0x000fc800000006ff */
[----:B------:R-:W0:Y:S02]  /*122b0*/  SYNCS.PHASECHK.TRANS64.TRYWAIT P0, [R7+URZ+0x28c20], R0 ;  /* 0x028c2000070075a7 */ /* 0x000e24000800017f */
[----:B0-----:R-:W-:Y:S05]  /*122c0*/  @!P0 BRA `(.L_x_3677) ;  /* 0x0000003000208947 */ /* 0x001fea0003800000 */
.L_x_3773:
[----:B------:R-:W-:Y:S05]  /*122d0*/  BSYNC B0 ;  /* 0x0000000000007941 */ /* 0x000fea0003800000 */
.L_x_3676:
[----:B------:R-:W-:-:S03]  /*122e0*/  UMOV UR4, 0xffffffff ;  /* 0xffffffff00047882 */ /* 0x000fc60000000000 */
[----:B------:R-:W-:Y:S05]  /*122f0*/  BRA.DIV UR4, `(.L_x_3678) ;  /* 0x0000003204287947 */ /* 0x000fea000b800000 */
[----:B0-----:R-:W0:Y:S02]  /*12300*/  S2R R0, SR_TID.X ;  /* 0x0000000000007919 */ /* 0x001e240000002100 */
[----:B0-----:R-:W-:-:S04]  /*12310*/  SHF.R.U32.HI R0, RZ, 0x5, R0 ;  /* 0x00000005ff007819 */ /* 0x001fc80000011600 */
[----:B------:R-:W-:-:S05]  /*12320*/  LOP3.LUT R0, R0, 0x3, RZ, 0xc0, !PT ;  /* 0x0000000300007812 */ /* 0x000fca00078ec0ff */
[----:B------:R0:W1:Y:S02]  /*12330*/  SHFL.IDX PT, R14, R0, RZ, 0x1f ;  /* 0x00001fff000e7589 */ /* 0x00006400000e0000 */
.L_x_3776:
[----:B-1----:R-:W-:Y:S01]  /*12340*/  ISETP.NE.AND P0, PT, R14, RZ, PT ;  /* 0x000000ff0e00720c */ /* 0x002fe20003f05270 */
[----:B------:R-:W-:-:S12]  /*12350*/  BSSY B0, `(.L_x_3679) ;  /* 0x0000024000007945 */ /* 0x000fd80003800000 */
[----:B------:R-:W-:Y:S05]  /*12360*/  @P0 BRA `(.L_x_3680) ;  /* 0x0000000000880947 */ /* 0x000fea0003800000 */
[----:B------:R-:W-:-:S03]  /*12370*/  UMOV UR4, 0xffffffff ;  /* 0xffffffff00047882 */ /* 0x000fc60000000000 */
[----:B------:R-:W-:Y:S05]  /*12380*/  BRA.DIV UR4, `(.L_x_3681) ;  /* 0x0000003204387947 */ /* 0x000fea000b800000 */
[----:B------:R-:W-:-:S13]  /*12390*/  ELECT P6, URZ, PT ;  /* 0x00000000003f782f */ /* 0x000fda00038c0000 */
.L_x_3779:
[----:B------:R-:W-:Y:S05]  /*123a0*/  @!P6 BRA `(.L_x_3680) ;  /* 0x000000000078e947 */ /* 0x000fea0003800000 */
[----:B------:R-:W-:-:S06]  /*123b0*/  ULOP3.LUT UR4, UR37, 0x2, URZ, 0xfc, !UPT ;  /* 0x0000000225047892 */ /* 0x000fcc000f8efc3f */
[----:B0-----:R-:W-:-:S05]  /*123c0*/  IMAD.U32 R0, RZ, RZ, UR4 ;  /* 0x00000004ff007e24 */ /* 0x001fca000f8e00ff */
[----:B------:R-:W-:-:S13]  /*123d0*/  ISETP.NE.AND P0, PT, R0, 0x3, PT ;  /* 0x000000030000780c */ /* 0x000fda0003f05270 */
[----:B------:R-:W-:Y:S05]  /*123e0*/  @!P0 BRA `(.L_x_3682) ;  /* 0x0000000000048947 */ /* 0x000fea0003800000 */
[----:B------:R-:W-:Y:S01]  /*123f0*/  BPT.TRAP 0x1 ;  /* 0x000000040000795c */ /* 0x000fe20000300000 */
.L_x_3682:
[----:B------:R-:W-:Y:S01]  /*12400*/  IMAD R5, R18, 0x8, R7 ;  /* 0x0000000812057824 */ /* 0x000fe200078e0207 */
[----:B------:R-:W-:Y:S01]  /*12410*/  SHF.L.U32 R0, R22, 0x1f, RZ ;  /* 0x0000001f16007819 */ /* 0x000fe200000006ff */
[----:B------:R-:W-:-:S03]  /*12420*/  VIADD R18, R18, 0x1 ;  /* 0x0000000112127836 */ /* 0x000fc60000000000 */
[----:B------:R-:W0:Y:S02]  /*12430*/  SYNCS.PHASECHK.TRANS64.TRYWAIT P1, [R5+URZ+0x28c40], R0 ;  /* 0x028c4000050075a7 */ /* 0x000e24000802017f */
[----:B------:R-:W-:-:S04]  /*12440*/  ISETP.NE.AND P2, PT, R18, 0x2, PT ;  /* 0x000000021200780c */ /* 0x000fc80003f45270 */
[----:B------:R-:W-:Y:S01]  /*12450*/  SEL R3, RZ, 0x1, P2 ;  /* 0x00000001ff037807 */ /* 0x000fe20001000000 */
[----:B0-----:R-:W-:Y:S08]  /*12460*/  @!P1 BRA `(.L_x_3683) ;  /* 0x0000003000209947 */ /* 0x001ff00003800000 */
.L_x_3780:
[----:B------:R-:W-:Y:S02]  /*12470*/  SEL R18, R18, RZ, P2 ;  /* 0x000000ff12127207 */ /* 0x000fe40001000000 */
[----:B------:R-:W-:Y:S01]  /*12480*/  LOP3.LUT R2, R22, R3, RZ, 0x3c, !PT ;  /* 0x0000000316027212 */ /* 0x000fe200078e3cff */
[----:B------:R-:W-:Y:S06]  /*12490*/  @!P0 BRA `(.L_x_3684) ;  /* 0x0000000000048947 */ /* 0x000fec0003800000 */
[----:B------:R-:W-:Y:S01]  /*124a0*/  BPT.TRAP 0x1 ;  /* 0x000000040000795c */ /* 0x000fe20000300000 */
.L_x_3684:
[----:B------:R-:W-:Y:S01]  /*124b0*/  IMAD R3, R18, 0x8, R7 ;  /* 0x0000000812037824 */ /* 0x000fe200078e0207 */
[----:B------:R-:W-:-:S04]  /*124c0*/  SHF.L.U32 R2, R2, 0x1f, RZ ;  /* 0x0000001f02027819 */ /* 0x000fc800000006ff */
[----:B------:R-:W1:Y:S02]  /*124d0*/  SYNCS.PHASECHK.TRANS64.TRYWAIT P1, [R3+URZ+0x28c40], R2 ;  /* 0x028c4002030075a7 */ /* 0x000e64000802017f */
[----:B-1----:R-:W-:Y:S05]  /*124e0*/  @!P1 BRA `(.L_x_3685) ;  /* 0x0000003000149947 */ /* 0x002fea0003800000 */
.L_x_3781:
[----:B------:R-:W-:Y:S05]  /*124f0*/  @!P0 BRA `(.L_x_3686) ;  /* 0x0000000000048947 */ /* 0x000fea0003800000 */
[----:B------:R-:W-:Y:S01]  /*12500*/  BPT.TRAP 0x1 ;  /* 0x000000040000795c */ /* 0x000fe20000300000 */
.L_x_3686:
[----:B------:R-:W5:Y:S02]  /*12510*/  SYNCS.PHASECHK.TRANS64.TRYWAIT P1, [R5+URZ+0x28c60], R0 ;  /* 0x028c6000050075a7 */ /* 0x000f64000802017f */
[----:B-----5:R-:W-:Y:S05]  /*12520*/  @!P1 BRA `(.L_x_3687) ;  /* 0x0000003000189947 */ /* 0x020fea0003800000 */
.L_x_3782:
[----:B------:R-:W-:Y:S05]  /*12530*/  @!P0 BRA `(.L_x_3688) ;  /* 0x0000000000048947 */ /* 0x000fea0003800000 */
[----:B------:R-:W-:Y:S01]  /*12540*/  BPT.TRAP 0x1 ;  /* 0x000000040000795c */ /* 0x000fe20000300000 */
.L_x_3688:
[----:B------:R0:W0:Y:S02]  /*12550*/  SYNCS.PHASECHK.TRANS64.TRYWAIT P0, [R3+URZ+0x28c60], R2 ;  /* 0x028c6002030075a7 */ /* 0x000024000800017f */
[----:B0-----:R-:W-:Y:S05]  /*12560*/  @!P0 NANOSLEEP.SYNCS 0x989680 ;  /* 0x009896800000895d */ /* 0x001fea0003900000 */
[----:B------:R-:W0:Y:S02]  /*12570*/  @!P0 SYNCS.PHASECHK.TRANS64 P0, [R3+URZ+0x28c60], R2 ;  /* 0x028c6002030085a7 */ /* 0x000e24000800007f */
[----:B0-----:R-:W-:Y:S05]  /*12580*/  @!P0 BRA `(.L_x_3688) ;  /* 0xfffffffc00f08947 */ /* 0x001fea000383ffff */
.L_x_3680:
[----:B------:R-:W-:Y:S05]  /*12590*/  BSYNC B0 ;  /* 0x0000000000007941 */ /* 0x000fea0003800000 */
.L_x_3679:
[----:B------:R-:W-:Y:S05]  /*125a0*/  EXIT ;  /* 0x000000000000794d */ /* 0x000fea0003800000 */
.L_x_3557:
[----:B0-----:R-:W-:-:S04]  /*125b0*/  IMAD.U32 R3, RZ, RZ, UR17 ;  /* 0x00000011ff037e24 */ /* 0x001fc8000f8e00ff */
[----:B------:R0:W1:Y:S03]  /*125c0*/  SYNCS.PHASECHK.TRANS64.TRYWAIT P1, [R3+URZ+0x28c50], R0 ;  /* 0x028c5000030075a7 */ /* 0x000066000802017f */
[----:B-1----:R-:W-:Y:S05]  /*125d0*/  @!P1 NANOSLEEP.SYNCS 0x989680 ;  /* 0x009896800000995d */ /* 0x002fea0003900000 */
[----:B------:R-:W1:Y:S02]  /*125e0*/  @!P1 SYNCS.PHASECHK.TRANS64 P1, [R3+URZ+0x28c50], R0 ;  /* 0x028c5000030095a7 */ /* 0x000e64000802007f */
[----:B-1----:R-:W-:Y:S05]  /*125f0*/  @!P1 BRA `(.L_x_3557) ;  /* 0xfffffffc00ec9947 */ /* 0x002fea000383ffff */
[----:B------:R-:W-:Y:S05]  /*12600*/  BRA `(.L_x_3689) ;  /* 0xfffffef800547947 */ /* 0x000fea000383ffff */
.L_x_3563:
[----:B-1----:R-:W-:-:S04]  /*12610*/  IMAD.U32 R3, RZ, RZ, UR6 ;  /* 0x00000006ff037e24 */ /* 0x002fc8000f8e00ff */
[----:B------:R1:W2:Y:S03]  /*12620*/  SYNCS.PHASECHK.TRANS64.TRYWAIT P1, [R3+URZ+0x28c50], R0 ;  /* 0x028c5000030075a7 */ /* 0x0002a6000802017f */
[----:B--2---:R-:W-:Y:S05]  /*12630*/  @!P1 NANOSLEEP.SYNCS 0x989680 ;  /* 0x009896800000995d */ /* 0x004fea0003900000 */
[----:B------:R-:W2:Y:S02]  /*12640*/  @!P1 SYNCS.PHASECHK.TRANS64 P1, [R3+URZ+0x28c50], R0 ;  /* 0x028c5000030095a7 */ /* 0x000ea4000802007f */
[----:B--2---:R-:W-:Y:S05]  /*12650*/  @!P1 BRA `(.L_x_3563) ;  /* 0xfffffffc00ec9947 */ /* 0x004fea000383ffff */
[----:B------:R-:W-:Y:S05]  /*12660*/  BRA `(.L_x_3562) ;  /* 0xffffff0400547947 */ /* 0x000fea000383ffff */
.L_x_3568:
[----:B0-----:R-:W-:-:S04]  /*12670*/  IMAD.U32 R3, RZ, RZ, UR39 ;  /* 0x00000027ff037e24 */ /* 0x001fc8000f8e00ff */
[----:B------:R0:W1:Y:S03]  /*12680*/  SYNCS.PHASECHK.TRANS64.TRYWAIT P1, [R3+URZ+0x28c00], R0 ;  /* 0x028c0000030075a7 */ /* 0x000066000802017f */
[----:B-1----:R-:W-:Y:S05]  /*12690*/  @!P1 NANOSLEEP.SYNCS 0x989680 ;  /* 0x009896800000995d */ /* 0x002fea0003900000 */
[----:B------:R-:W1:Y:S02]  /*126a0*/  @!P1 SYNCS.PHASECHK.TRANS64 P1, [R3+URZ+0x28c00], R0 ;  /* 0x028c0000030095a7 */ /* 0x000e64000802007f */
[----:B-1----:R-:W-:Y:S05]  /*126b0*/  @!P1 BRA `(.L_x_3568) ;  /* 0xfffffffc00ec9947 */ /* 0x002fea000383ffff */
[----:B------:R-:W-:Y:S05]  /*126c0*/  BRA `(.L_x_3690) ;  /* 0xffffff1800747947 */ /* 0x000fea000383ffff */
.L_x_3572:
[----:B--2---:R2:W3:Y:S02]  /*126d0*/  SYNCS.PHASECHK.TRANS64.TRYWAIT P1, [R6+URZ+0x28c30], R9 ;  /* 0x028c3009060075a7 */ /* 0x0044e4000802017f */
[----:B---3--:R-:W-:Y:S05]  /*126e0*/  @!P1 NANOSLEEP.SYNCS 0x989680 ;  /* 0x009896800000995d */ /* 0x008fea0003900000 */
[----:B------:R-:W3:Y:S02]  /*126f0*/  @!P1 SYNCS.PHASECHK.TRANS64 P1, [R6+URZ+0x28c30], R9 ;  /* 0x028c3009060095a7 */ /* 0x000ee4000802007f */
[----:B---3--:R-:W-:Y:S05]  /*12700*/  @!P1 BRA `(.L_x_3572) ;  /* 0xfffffffc00f09947 */ /* 0x008fea000383ffff */
[----:B------:R-:W-:Y:S05]  /*12710*/  BRA `(.L_x_3571) ;  /* 0xffffff1800907947 */ /* 0x000fea000383ffff */
.L_x_3577:
[----:B----4-:R4:W0:Y:S02]  /*12720*/  SYNCS.PHASECHK.TRANS64.TRYWAIT P1, [R6+URZ+0x28c50], R9 ;  /* 0x028c5009060075a7 */ /* 0x010824000802017f */
[----:B0-----:R-:W-:Y:S05]  /*12730*/  @!P1 NANOSLEEP.SYNCS 0x989680 ;  /* 0x009896800000995d */ /* 0x001fea0003900000 */
[----:B------:R-:W0:Y:S02]  /*12740*/  @!P1 SYNCS.PHASECHK.TRANS64 P1, [R6+URZ+0x28c50], R9 ;  /* 0x028c5009060095a7 */ /* 0x000e24000802007f */
[----:B0-----:R-:W-:Y:S05]  /*12750*/  @!P1 BRA `(.L_x_3577) ;  /* 0xfffffffc00f09947 */ /* 0x001fea000383ffff */
[----:B------:R-:W-:Y:S05]  /*12760*/  BRA `(.L_x_3576) ;  /* 0xffffff2c00a87947 */ /* 0x000fea000383ffff */
.L_x_3583:
[----:B--2---:R-:W-:-:S04]  /*12770*/  IMAD.U32 R7, RZ, RZ, UR22 ;  /* 0x00000016ff077e24 */ /* 0x004fc8000f8e00ff */
[----:B------:R2:W3:Y:S03]  /*12780*/  SYNCS.PHASECHK.TRANS64.TRYWAIT P1, [R7+URZ+0x28c30], R6 ;  /* 0x028c3006070075a7 */ /* 0x0004e6000802017f */
[----:B---3--:R-:W-:Y:S05]  /*12790*/  @!P1 NANOSLEEP.SYNCS 0x989680 ;  /* 0x009896800000995d */ /* 0x008fea0003900000 */
[----:B------:R-:W3:Y:S02]  /*127a0*/  @!P1 SYNCS.PHASECHK.TRANS64 P1, [R7+URZ+0x28c30], R6 ;  /* 0x028c3006070095a7 */ /* 0x000ee4000802007f */
[----:B---3--:R-:W-:Y:S05]  /*127b0*/  @!P1 BRA `(.L_x_3583) ;  /* 0xfffffffc00ec9947 */ /* 0x008fea000383ffff */
[----:B------:R-:W-:Y:S05]  /*127c0*/  BRA `(.L_x_3582) ;  /* 0xffffff3000987947 */ /* 0x000fea000383ffff */
.L_x_3588:
[----:B---3--:R-:W-:-:S04]  /*127d0*/  IMAD.U32 R9, RZ, RZ, UR22 ;  /* 0x00000016ff097e24 */ /* 0x008fc8000f8e00ff */
[----:B------:R3:W4:Y:S03]  /*127e0*/  SYNCS.PHASECHK.TRANS64.TRYWAIT P1, [R9+URZ+0x28c50], R6 ;  /* 0x028c5006090075a7 */ /* 0x000726000802017f */
[----:B----4-:R-:W-:Y:S05]  /*127f0*/  @!P1 NANOSLEEP.SYNCS 0x989680 ;  /* 0x009896800000995d */ /* 0x010fea0003900000 */
[----:B------:R-:W4:Y:S02]  /*12800*/  @!P1 SYNCS.PHASECHK.TRANS64 P1, [R9+URZ+0x28c50], R6 ;  /* 0x028c5006090095a7 */ /* 0x000f24000802007f */
[----:B----4-:R-:W-:Y:S05]  /*12810*/  @!P1 BRA `(.L_x_3588) ;  /* 0xfffffffc00ec9947 */ /* 0x010fea000383ffff */
[----:B------:R-:W-:Y:S05]  /*12820*/  BRA `(.L_x_3587) ;  /* 0xffffff4800cc7947 */ /* 0x000fea000383ffff */
.L_x_3628:
        /* <DEDUP_REMOVED lines=11> */
.L_x_3692:
[----:B------:R-:W-:Y:S05]  /*128e0*/  BSYNC B0 ;  /* 0x0000000000007941 */ /* 0x000fea0003800000 */
.L_x_3691:
[----:B------:R-:W-:Y:S05]  /*128f0*/  BRA `(.L_x_3693) ;  /* 0xffffffbc00d07947 */ /* 0x000fea000383ffff */
.L_x_3631:
[----:B0-----:R0:W1:Y:S02]  /*12900*/  SYNCS.PHASECHK.TRANS64.TRYWAIT P0, [R19+URZ+0x28c40], R0 ;  /* 0x028c4000130075a7 */ /* 0x001064000800017f */
[----:B-1----:R-:W-:Y:S05]  /*12910*/  @!P0 NANOSLEEP.SYNCS 0x989680 ;  /* 0x009896800000895d */ /* 0x002fea0003900000 */
[----:B------:R-:W1:Y:S02]  /*12920*/  @!P0 SYNCS.PHASECHK.TRANS64 P0, [R19+URZ+0x28c40], R0 ;  /* 0x028c4000130085a7 */ /* 0x000e64000800007f */
[----:B-1----:R-:W-:Y:S05]  /*12930*/  @!P0 BRA `(.L_x_3631) ;  /* 0xfffffffc00f08947 */ /* 0x002fea000383ffff */
[----:B------:R-:W-:Y:S05]  /*12940*/  BRA `(.L_x_3694) ;  /* 0xffffffc000b47947 */ /* 0x000fea000383ffff */
.L_x_3632:
        /* <DEDUP_REMOVED lines=8> */
.L_x_3696:
[----:B------:R-:W-:Y:S05]  /*129d0*/  BSYNC B0 ;  /* 0x0000000000007941 */ /* 0x000fea0003800000 */
.L_x_3695:
        /* <DEDUP_REMOVED lines=9> */
.L_x_3697:
[----:B------:R-:W-:Y:S02]  /*12a70*/  IMAD.MOV.U32 R13, RZ, RZ, R5 ;  /* 0x000000ffff0d7224 */ /* 0x000fe400078e0005 */
[----:B------:R-:W-:Y:S02]  /*12a80*/  IMAD.MOV.U32 R12, RZ, RZ, 0x1 ;  /* 0x00000001ff0c7424 */ /* 0x000fe400078e00ff */
[----:B------:R-:W-:-:S07]  /*12a90*/  IMAD.MOV.U32 R3, RZ, RZ, R14 ;  /* 0x000000ffff037224 */ /* 0x000fce00078e000e */
[----:B------:R-:W-:Y:S05]  /*12aa0*/  WARPSYNC.COLLECTIVE R15, `(.L_x_3698) ;  /* 0x000000000f087348 */ /* 0x000fea0003c00000 */
[----:B------:R0:W1:Y:S02]  /*12ab0*/  SHFL.IDX P6, R14, R13, R12, R11 ;  /* 0x0000000c0d0e7389 */ /* 0x00006400000c000b */
[----:B01----:R-:W-:Y:S01]  /*12ac0*/  ENDCOLLECTIVE ;  /* 0x000000000000791b */ /* 0x003fe20003800000 */
.L_x_3698:
        /* <DEDUP_REMOVED lines=9> */
[----:B------:R0:W-:Y:S01]  /*12b60*/  @P0 LDGSTS.E.BYPASS.LTC128B.128 [R6+0x22400], desc[UR50][R2.64], !P2 ;  /* 0x2240000002060fae */ /* 0x0001e2000d101d72 */
[----:B------:R-:W-:Y:S01]  /*12b70*/  ISETP.GE.AND P0, PT, R28, 0x11, PT ;  /* 0x000000111c00780c */ /* 0x000fe20003f06270 */
[----:B0-----:R-:W-:-:S12]  /*12b80*/  IMAD.MOV.U32 R2, RZ, RZ, R14 ;  /* 0x000000ffff027224 */ /* 0x001fd800078e000e */
[----:B------:R-:W-:Y:S05]  /*12b90*/  WARPSYNC.COLLECTIVE R15, `(.L_x_3699) ;  /* 0x000000000f087348 */ /* 0x000fea0003c00000 */
[----:B------:R0:W1:Y:S02]  /*12ba0*/  SHFL.IDX P6, R14, R13, R12, R11 ;  /* 0x0000000c0d0e7389 */ /* 0x00006400000c000b */
[----:B01----:R-:W-:Y:S01]  /*12bb0*/  ENDCOLLECTIVE ;  /* 0x000000000000791b */ /* 0x003fe20003800000 */
.L_x_3699:
[----:B------:R-:W-:Y:S02]  /*12bc0*/  @P0 IMAD R6, R4, 0x2, R17 ;  /* 0x0000000204060824 */ /* 0x000fe400078e0211 */
[----:B------:R-:W-:Y:S02]  /*12bd0*/  IMAD.MOV.U32 R13, RZ, RZ, R5 ;  /* 0x000000ffff0d7224 */ /* 0x000fe400078e0005 */
[----:B------:R-:W-:Y:S02]  /*12be0*/  IMAD.MOV.U32 R12, RZ, RZ, 0x2 ;  /* 0x00000002ff0c7424 */ /* 0x000fe400078e00ff */
[----:B------:R-:W-:-:S07]  /*12bf0*/  IMAD.MOV.U32 R3, RZ, RZ, R14 ;  /* 0x000000ffff037224 */ /* 0x000fce00078e000e */
[----:B------:R-:W-:Y:S05]  /*12c00*/  WARPSYNC.COLLECTIVE R15, `(.L_x_3700) ;  /* 0x000000000f087348 */ /* 0x000fea0003c00000 */
[----:B------:R0:W1:Y:S02]  /*12c10*/  SHFL.IDX P6, R14, R13, R12, R11 ;  /* 0x0000000c0d0e7389 */ /* 0x00006400000c000b */
[----:B01----:R-:W-:Y:S01]  /*12c20*/  ENDCOLLECTIVE ;  /* 0x000000000000791b */ /* 0x003fe20003800000 */
.L_x_3700:
        /* <DEDUP_REMOVED lines=15> */
.L_x_3701:
[----:B------:R-:W-:Y:S02]  /*12d20*/  @P0 IMAD R6, R4, 0x2, R17 ;  /* 0x0000000204060824 */ /* 0x000fe400078e0211 */
[----:B------:R-:W-:Y:S02]  /*12d30*/  IMAD.MOV.U32 R13, RZ, RZ, R5 ;  /* 0x000000ffff0d7224 */ /* 0x000fe400078e0005 */
[----:B------:R-:W-:Y:S02]  /*12d40*/  IMAD.MOV.U32 R12, RZ, RZ, 0x3 ;  /* 0x00000003ff0c7424 */ /* 0x000fe400078e00ff */
[----:B------:R-:W-:-:S07]  /*12d50*/  IMAD.MOV.U32 R3, RZ, RZ, R14 ;  /* 0x000000ffff037224 */ /* 0x000fce00078e000e */
[----:B------:R-:W-:Y:S05]  /*12d60*/  WARPSYNC.COLLECTIVE R15, `(.L_x_3702) ;  /* 0x000000000f087348 */ /* 0x000fea0003c00000 */
[----:B------:R0:W1:Y:S02]  /*12d70*/  SHFL.IDX P6, R14, R13, R12, R11 ;  /* 0x0000000c0d0e7389 */ /* 0x00006400000c000b */
[----:B01----:R-:W-:Y:S01]  /*12d80*/  ENDCOLLECTIVE ;  /* 0x000000000000791b */ /* 0x003fe20003800000 */
.L_x_3702:
        /* <DEDUP_REMOVED lines=10> */
.L_x_3703:
[----:B------:R-:W-:Y:S01]  /*12e30*/  @!PT LDS RZ, [RZ] ;  /* 0x00000000fffff984 */ /* 0x000fe20000000800 */
[----:B------:R-:W-:Y:S01]  /*12e40*/  @!PT LDS RZ, [RZ] ;  /* 0x00000000fffff984 */ /* 0x000fe20000000800 */
[----:B------:R-:W-:Y:S01]  /*12e50*/  @!PT LDS RZ, [RZ] ;  /* 0x00000000fffff984 */ /* 0x000fe20000000800 */
[----:B------:R1:W-:Y:S01]  /*12e60*/  @P0 LDGSTS.E.BYPASS.LTC128B.128 [R6+0x23400], desc[UR50][R2.64], !P2 ;  /* 0x2340000002060fae */ /* 0x0003e2000d101d72 */
[----:B------:R-:W-:Y:S01]  /*12e70*/  IMAD.MOV.U32 R0, RZ, RZ, R14 ;  /* 0x000000ffff007224 */ /* 0x000fe200078e000e */
[----:B------:R-:W-:Y:S06]  /*12e80*/  BRA `(.L_x_3704) ;  /* 0xffffffc000647947 */ /* 0x000fec000383ffff */
.L_x_3637:
        /* <DEDUP_REMOVED lines=9> */
.L_x_3705:
[C---:B------:R-:W-:Y:S01]  /*12f20*/  VIADD R6, R25.reuse, 0x10 ;  /* 0x0000001019067836 */ /* 0x040fe20000000000 */
[----:B------:R-:W-:Y:S01]  /*12f30*/  ISETP.GE.AND P0, PT, R25, R5, PT ;  /* 0x000000051900720c */ /* 0x000fe20003f06270 */
[----:B------:R-:W-:Y:S02]  /*12f40*/  IMAD.MOV.U32 R13, RZ, RZ, R0 ;  /* 0x000000ffff0d7224 */ /* 0x000fe400078e0000 */
[----:B------:R-:W-:-:S10]  /*12f50*/  IMAD.MOV.U32 R2, RZ, RZ, R14 ;  /* 0x000000ffff027224 */ /* 0x000fd400078e000e */
[----:B------:R-:W-:Y:S05]  /*12f60*/  WARPSYNC.COLLECTIVE R15, `(.L_x_3706) ;  /* 0x000000000f087348 */ /* 0x000fea0003c00000 */
[----:B------:R0:W1:Y:S02]  /*12f70*/  SHFL.IDX P6, R14, R13, R12, R11 ;  /* 0x0000000c0d0e7389 */ /* 0x00006400000c000b */
[----:B01----:R-:W-:Y:S01]  /*12f80*/  ENDCOLLECTIVE ;  /* 0x000000000000791b */ /* 0x003fe20003800000 */
.L_x_3706:
[----:B------:R-:W-:Y:S02]  /*12f90*/  IMAD.MOV.U32 R13, RZ, RZ, R4 ;  /* 0x000000ffff0d7224 */ /* 0x000fe400078e0004 */
[----:B------:R-:W-:Y:S02]  /*12fa0*/  IMAD.MOV.U32 R12, RZ, RZ, 0x1 ;  /* 0x00000001ff0c7424 */ /* 0x000fe400078e00ff */
[----:B------:R-:W-:-:S07]  /*12fb0*/  IMAD.MOV.U32 R3, RZ, RZ, R14 ;  /* 0x000000ffff037224 */ /* 0x000fce00078e000e */
[----:B------:R-:W-:Y:S05]  /*12fc0*/  WARPSYNC.COLLECTIVE R15, `(.L_x_3707) ;  /* 0x000000000f087348 */ /* 0x000fea0003c00000 */
[----:B------:R0:W1:Y:S02]  /*12fd0*/  SHFL.IDX P6, R14, R13, R12, R11 ;  /* 0x0000000c0d0e7389 */ /* 0x00006400000c000b */
[----:B01----:R-:W-:Y:S01]  /*12fe0*/  ENDCOLLECTIVE ;  /* 0x000000000000791b */ /* 0x003fe20003800000 */
.L_x_3707:
[----:B------:R-:W-:-:S05]  /*12ff0*/  @!P0 LEA R3, P2, R9, R3, 0x1 ;  /* 0x0000000309038211 */ /* 0x000fca00078408ff */
[----:B------:R-:W-:-:S05]  /*13000*/  @!P0 IMAD.X R2, RZ, RZ, R2, P2 ;  /* 0x000000ffff028224 */ /* 0x000fca00010e0602 */
[----:B------:R-:W-:Y:S01]  /*13010*/  @!P0 LOP3.LUT R3, R3, R2, RZ, 0x3c, !PT ;  /* 0x0000000203038212 */ /* 0x000fe200078e3cff */
[----:B------:R-:W-:-:S03]  /*13020*/  IMAD.MOV.U32 R13, RZ, RZ, R0 ;  /* 0x000000ffff0d7224 */ /* 0x000fc600078e0000 */
[----:B------:R-:W-:-:S04]  /*13030*/  @!P0 LOP3.LUT R2, R3, R2, RZ, 0x3c, !PT ;  /* 0x0000000203028212 */ /* 0x000fc800078e3cff */
[----:B------:R-:W-:-:S05]  /*13040*/  @!P0 LOP3.LUT R3, R3, R2, RZ, 0x3c, !PT ;  /* 0x0000000203038212 */ /* 0x000fca00078e3cff */
        /* <DEDUP_REMOVED lines=9> */
.L_x_3708:
[----:B------:R-:W-:Y:S02]  /*130e0*/  IMAD.MOV.U32 R13, RZ, RZ, R4 ;  /* 0x000000ffff0d7224 */ /* 0x000fe400078e0004 */
[----:B------:R-:W-:Y:S02]  /*130f0*/  IMAD.MOV.U32 R12, RZ, RZ, 0x2 ;  /* 0x00000002ff0c7424 */ /* 0x000fe400078e00ff */
[----:B------:R-:W-:-:S07]  /*13100*/  IMAD.MOV.U32 R3, RZ, RZ, R14 ;  /* 0x000000ffff037224 */ /* 0x000fce00078e000e */
[----:B------:R-:W-:Y:S05]  /*13110*/  WARPSYNC.COLLECTIVE R15, `(.L_x_3709) ;  /* 0x000000000f087348 */ /* 0x000fea0003c00000 */
[----:B------:R0:W1:Y:S02]  /*13120*/  SHFL.IDX P6, R14, R13, R12, R11 ;  /* 0x0000000c0d0e7389 */ /* 0x00006400000c000b */
[----:B01----:R-:W-:Y:S01]  /*13130*/  ENDCOLLECTIVE ;  /* 0x000000000000791b */ /* 0x003fe20003800000 */
.L_x_3709:
        /* <DEDUP_REMOVED lines=9> */
[----:B------:R0:W-:Y:S02]  /*131d0*/  @!P0 LDGSTS.E.BYPASS.LTC128B.128 [R8+0x20c00], desc[UR50][R2.64], !P1 ;  /* 0x20c0000002088fae */ /* 0x0001e4000c901d72 */
[----:B0-----:R-:W-:-:S05]  /*131e0*/  VIADD R2, R25, 0x20 ;  /* 0x0000002019027836 */ /* 0x001fca0000000000 */
[----:B------:R-:W-:Y:S01]  /*131f0*/  ISETP.GE.AND P0, PT, R2, R5, PT ;  /* 0x000000050200720c */ /* 0x000fe20003f06270 */
[----:B------:R-:W-:-:S12]  /*13200*/  IMAD.MOV.U32 R2, RZ, RZ, R14 ;  /* 0x000000ffff027224 */ /* 0x000fd800078e000e */
[----:B------:R-:W-:Y:S05]  /*13210*/  WARPSYNC.COLLECTIVE R15, `(.L_x_3710) ;  /* 0x000000000f087348 */ /* 0x000fea0003c00000 */
[----:B------:R0:W1:Y:S02]  /*13220*/  SHFL.IDX P6, R14, R13, R12, R11 ;  /* 0x0000000c0d0e7389 */ /* 0x00006400000c000b */
[----:B01----:R-:W-:Y:S01]  /*13230*/  ENDCOLLECTIVE ;  /* 0x000000000000791b */ /* 0x003fe20003800000 */
.L_x_3710:
[----:B------:R-:W-:Y:S02]  /*13240*/  IMAD.MOV.U32 R13, RZ, RZ, R4 ;  /* 0x000000ffff0d7224 */ /* 0x000fe400078e0004 */
[----:B------:R-:W-:Y:S02]  /*13250*/  IMAD.MOV.U32 R12, RZ, RZ, 0x3 ;  /* 0x00000003ff0c7424 */ /* 0x000fe400078e00ff */
[----:B------:R-:W-:-:S07]  /*13260*/  IMAD.MOV.U32 R3, RZ, RZ, R14 ;  /* 0x000000ffff037224 */ /* 0x000fce00078e000e */
[----:B------:R-:W-:Y:S05]  /*13270*/  WARPSYNC.COLLECTIVE R15, `(.L_x_3711) ;  /* 0x000000000f087348 */ /* 0x000fea0003c00000 */
[----:B------:R0:W1:Y:S02]  /*13280*/  SHFL.IDX P6, R14, R13, R12, R11 ;  /* 0x0000000c0d0e7389 */ /* 0x00006400000c000b */
[----:B01----:R-:W-:Y:S01]  /*13290*/  ENDCOLLECTIVE ;  /* 0x000000000000791b */ /* 0x003fe20003800000 */
.L_x_3711:
[----:B------:R-:W-:-:S05]  /*132a0*/  @!P0 LEA R3, P2, R9, R3, 0x1 ;  /* 0x0000000309038211 */ /* 0x000fca00078408ff */
[----:B------:R-:W-:-:S05]  /*132b0*/  @!P0 IMAD.X R2, RZ, RZ, R2, P2 ;  /* 0x000000ffff028224 */ /* 0x000fca00010e0602 */
[----:B------:R-:W-:Y:S01]  /*132c0*/  @!P0 LOP3.LUT R3, R3, R2, RZ, 0x3c, !PT ;  /* 0x0000000203038212 */ /* 0x000fe200078e3cff */
[----:B------:R-:W-:-:S03]  /*132d0*/  IMAD.MOV.U32 R13, RZ, RZ, R0 ;  /* 0x000000ffff0d7224 */ /* 0x000fc600078e0000 */
[----:B------:R-:W-:-:S04]  /*132e0*/  @!P0 LOP3.LUT R2, R3, R2, RZ, 0x3c, !PT ;  /* 0x0000000203028212 */ /* 0x000fc800078e3cff */
[----:B------:R-:W-:Y:S01]  /*132f0*/  @!P0 LOP3.LUT R3, R3, R2, RZ, 0x3c, !PT ;  /* 0x0000000203038212 */ /* 0x000fe200078e3cff */
[----:B------:R-:W-:-:S07]  /*13300*/  IMAD.MOV.U32 R4, RZ, RZ, R14 ;  /* 0x000000ffff047224 */ /* 0x000fce00078e000e */
[----:B------:R-:W-:Y:S05]  /*13310*/  WARPSYNC.COLLECTIVE R15, `(.L_x_3712) ;  /* 0x000000000f087348 */ /* 0x000fea0003c00000 */
[----:B------:R0:W1:Y:S02]  /*13320*/  SHFL.IDX P6, R14, R13, R12, R11 ;  /* 0x0000000c0d0e7389 */ /* 0x00006400000c000b */
[----:B01----:R-:W-:Y:S01]  /*13330*/  ENDCOLLECTIVE ;  /* 0x000000000000791b */ /* 0x003fe20003800000 */
.L_x_3712:
[----:B------:R-:W-:Y:S01]  /*13340*/  @!PT LDS RZ, [RZ] ;  /* 0x00000000fffff984 */ /* 0x000fe20000000800 */
[----:B------:R-:W-:Y:S01]  /*13350*/  @!PT LDS RZ, [RZ] ;  /* 0x00000000fffff984 */ /* 0x000fe20000000800 */
[----:B------:R-:W-:Y:S01]  /*13360*/  @!PT LDS RZ, [RZ] ;  /* 0x00000000fffff984 */ /* 0x000fe20000000800 */
[----:B------:R0:W-:Y:S01]  /*13370*/  @!P0 LDGSTS.E.BYPASS.LTC128B.128 [R8+0x21400], desc[UR50][R2.64], !P1 ;  /* 0x2140000002088fae */ /* 0x0001e2000c901d72 */
[----:B------:R-:W-:Y:S01]  /*13380*/  IMAD.MOV.U32 R0, RZ, RZ, R14 ;  /* 0x000000ffff007224 */ /* 0x000fe200078e000e */
[----:B------:R-:W-:Y:S06]  /*13390*/  BRA `(.L_x_3713) ;  /* 0xffffffc400607947 */ /* 0x000fec000383ffff */
.L_x_3640:
[----:B0-----:R0:W1:Y:S02]  /*133a0*/  SYNCS.PHASECHK.TRANS64.TRYWAIT P0, [R17+URZ+0x28c20], R0 ;  /* 0x028c2000110075a7 */ /* 0x001064000800017f */
[----:B-1----:R-:W-:Y:S05]  /*133b0*/  @!P0 NANOSLEEP.SYNCS 0x989680 ;  /* 0x009896800000895d */ /* 0x002fea0003900000 */
[----:B------:R-:W1:Y:S02]  /*133c0*/  @!P0 SYNCS.PHASECHK.TRANS64 P0, [R17+URZ+0x28c20], R0 ;  /* 0x028c2000110085a7 */ /* 0x000e64000800007f */
[----:B-1----:R-:W-:Y:S05]  /*133d0*/  @!P0 BRA `(.L_x_3640) ;  /* 0xfffffffc00f08947 */ /* 0x002fea000383ffff */
[----:B------:R-:W-:Y:S05]  /*133e0*/  BRA `(.L_x_3714) ;  /* 0xffffffc400bc7947 */ /* 0x000fea000383ffff */
.L_x_3643:
[----:B0-----:R0:W1:Y:S02]  /*133f0*/  SYNCS.PHASECHK.TRANS64.TRYWAIT P0, [R19+URZ+0x28c60], R0 ;  /* 0x028c6000130075a7 */ /* 0x001064000800017f */
[----:B-1----:R-:W-:Y:S05]  /*13400*/  @!P0 NANOSLEEP.SYNCS 0x989680 ;  /* 0x009896800000895d */ /* 0x002fea0003900000 */
[----:B------:R-:W1:Y:S02]  /*13410*/  @!P0 SYNCS.PHASECHK.TRANS64 P0, [R19+URZ+0x28c60], R0 ;  /* 0x028c6000130085a7 */ /* 0x000e64000800007f */
[----:B-1----:R-:W-:Y:S05]  /*13420*/  @!P0 BRA `(.L_x_3643) ;  /* 0xfffffffc00f08947 */ /* 0x002fea000383ffff */
[----:B------:R-:W-:Y:S05]  /*13430*/  BRA `(.L_x_3715) ;  /* 0xffffffc400cc7947 */ /* 0x000fea000383ffff */
.L_x_3644:
        /* <DEDUP_REMOVED lines=8> */
.L_x_3717:
[----:B------:R-:W-:Y:S05]  /*134c0*/  BSYNC B0 ;  /* 0x0000000000007941 */ /* 0x000fea0003800000 */
.L_x_3716:
[----:B------:R0:W5:Y:S01]  /*134d0*/  LDL R8, [R1] ;  /* 0x0000000001087983 */ /* 0x0001620000100800 */
[----:B------:R-:W-:Y:S01]  /*134e0*/  IMAD.MOV.U32 R13, RZ, RZ, R4 ;  /* 0x000000ffff0d7224 */ /* 0x000fe200078e0004 */
[C---:B------:R-:W-:Y:S01]  /*134f0*/  LOP3.LUT P5, RZ, R29.reuse, 0x2, RZ, 0xc0, !PT ;  /* 0x000000021dff7812 */ /* 0x040fe200078ac0ff */
[----:B------:R-:W-:Y:S01]  /*13500*/  IMAD.MOV.U32 R12, RZ, RZ, RZ ;  /* 0x000000ffff0c7224 */ /* 0x000fe200078e00ff */
[----:B------:R-:W1:Y:S01]  /*13510*/  S2R R7, SR_TID.X ;  /* 0x0000000000077919 */ /* 0x000e620000002100 */
[----:B------:R-:W-:Y:S01]  /*13520*/  IMAD.MOV.U32 R11, RZ, RZ, 0x181f ;  /* 0x0000181fff0b7424 */ /* 0x000fe200078e00ff */
[C---:B------:R-:W-:Y:S01]  /*13530*/  LOP3.LUT P4, RZ, R29.reuse, 0x4, RZ, 0xc0, !PT ;  /* 0x000000041dff7812 */ /* 0x040fe2000788c0ff */
[----:B------:R-:W-:Y:S01]  /*13540*/  IMAD.MOV.U32 R15, RZ, RZ, -0x1 ;  /* 0xffffffffff0f7424 */ /* 0x000fe200078e00ff */
[----:B------:R-:W-:Y:S01]  /*13550*/  LOP3.LUT P3, RZ, R29, 0x8, RZ, 0xc0, !PT ;  /* 0x000000081dff7812 */ /* 0x000fe2000786c0ff */
[----:B------:R-:W-:Y:S01]  /*13560*/  IMAD.MOV.U32 R3, RZ, RZ, R14 ;  /* 0x000000ffff037224 */ /* 0x000fe200078e000e */
[----:B------:R-:W-:Y:S01]  /*13570*/  LOP3.LUT R16, R16, 0xfffffeff, RZ, 0xc0, !PT ;  /* 0xfffffeff10107812 */ /* 0x000fe200078ec0ff */
[----:B0-----:R-:W-:-:S10]  /*13580*/  IMAD R5, R5, 0x2, R17 ;  /* 0x0000000205057824 */ /* 0x001fd400078e0211 */
[----:B-1---5:R-:W-:Y:S05]  /*13590*/  WARPSYNC.COLLECTIVE R15, `(.L_x_3718) ;  /* 0x000000000f087348 */ /* 0x022fea0003c00000 */
[----:B------:R0:W2:Y:S02]  /*135a0*/  SHFL.IDX P6, R14, R13, R12, R11 ;  /* 0x0000000c0d0e7389 */ /* 0x0000a400000c000b */
[----:B012--5:R-:W-:Y:S01]  /*135b0*/  ENDCOLLECTIVE ;  /* 0x000000000000791b */ /* 0x027fe20003800000 */
.L_x_3718:
[----:B------:R-:W-:Y:S01]  /*135c0*/  LOP3.LUT P2, RZ, R29, 0x10, RZ, 0xc0, !PT ;  /* 0x000000101dff7812 */ /* 0x000fe2000784c0ff */
[----:B------:R-:W-:Y:S02]  /*135d0*/  IMAD.MOV.U32 R13, RZ, RZ, R6 ;  /* 0x000000ffff0d7224 */ /* 0x000fe400078e0006 */
[----:B------:R-:W-:Y:S02]  /*135e0*/  IMAD.MOV.U32 R12, RZ, RZ, 0x1 ;  /* 0x00000001ff0c7424 */ /* 0x000fe400078e00ff */
[----:B------:R-:W-:Y:S02]  /*135f0*/  IMAD.SHL.U32 R7, R7, 0x8, RZ ;  /* 0x0000000807077824 */ /* 0x000fe400078e00ff */
[----:B------:R-:W-:-:S03]  /*13600*/  IMAD.MOV.U32 R2, RZ, RZ, R14 ;  /* 0x000000ffff027224 */ /* 0x000fc600078e000e */
[----:B------:R-:W-:-:S05]  /*13610*/  LOP3.LUT R7, R7, 0x38, RZ, 0xc0, !PT ;  /* 0x0000003807077812 */ /* 0x000fca00078ec0ff */
[----:B------:R-:W-:Y:S01]  /*13620*/  IMAD.SHL.U32 R0, R7, 0x2, RZ ;  /* 0x0000000207007824 */ /* 0x000fe200078e00ff */
[----:B------:R-:W-:-:S04]  /*13630*/  LOP3.LUT R7, R29, 0x1, RZ, 0xc0, !PT ;  /* 0x000000011d077812 */ /* 0x000fc800078ec0ff */
[----:B------:R-:W-:Y:S02]  /*13640*/  IADD3 R2, P0, R2, R0, RZ ;  /* 0x0000000002027210 */ /* 0x000fe40007f1e0ff */
[----:B------:R-:W-:-:S03]  /*13650*/  ISETP.NE.U32.AND P1, PT, R7, 0x1, PT ;  /* 0x000000010700780c */ /* 0x000fc60003f25070 */
[----:B------:R-:W-:Y:S01]  /*13660*/  IMAD.X R3, RZ, RZ, R3, P0 ;  /* 0x000000ffff037224 */ /* 0x000fe200000e0603 */
[----:B------:R-:W-:-:S09]  /*13670*/  ISETP.LT.OR P0, PT, R28, 0x1, P1 ;  /* 0x000000011c00780c */ /* 0x000fd20000f01670 */
[----:B------:R-:W-:Y:S02]  /*13680*/  @P1 LOP3.LUT R16, R16, 0x100, RZ, 0xfc, !PT ;  /* 0x0000010010101812 */ /* 0x000fe400078efcff */
[----:B------:R-:W-:Y:S02]  /*13690*/  LOP3.LUT P1, RZ, R29, 0x20, RZ, 0xc0, !PT ;  /* 0x000000201dff7812 */ /* 0x000fe4000782c0ff */
[----:B------:R-:W-:Y:S01]  /*136a0*/  @!PT LDS RZ, [RZ] ;  /* 0x00000000fffff984 */ /* 0x000fe20000000800 */
[----:B------:R-:W-:Y:S01]  /*136b0*/  @!PT LDS RZ, [RZ] ;  /* 0x00000000fffff984 */ /* 0x000fe20000000800 */
[----:B------:R-:W-:Y:S01]  /*136c0*/  @!PT LDS RZ, [RZ] ;  /* 0x00000000fffff984 */ /* 0x000fe20000000800 */
[----:B------:R0:W-:Y:S01]  /*136d0*/  LDGSTS.E.BYPASS.LTC128B.128 [R5+0x400], desc[UR50][R2.64], !P0 ;  /* 0x0040000002057fae */ /* 0x0001e2000c101d72 */
[C---:B------:R-:W-:Y:S02]  /*136e0*/  ISETP.LT.OR P0, PT, R28.reuse, 0x1, !P5 ;  /* 0x000000011c00780c */ /* 0x040fe40006f01670 */
[----:B------:R-:W-:Y:S02]  /*136f0*/  ISETP.LT.OR P6, PT, R28, 0x1, !P1 ;  /* 0x000000011c00780c */ /* 0x000fe40004fc1670 */
[----:B------:R-:W-:-:S09]  /*13700*/  LOP3.LUT R16, R16, 0xfffffdff, RZ, 0xc0, !PT ;  /* 0xfffffdff10107812 */ /* 0x000fd200078ec0ff */
[----:B------:R0:W-:Y:S01]  /*13710*/  LDGSTS.E.BYPASS.LTC128B.128 [R5+0x2400], desc[UR50][R2.64+0x80], !P0 ;  /* 0x0240008002057fae */ /* 0x0001e2000c101d72 */
[----:B------:R-:W-:-:S13]  /*13720*/  ISETP.LT.OR P0, PT, R28, 0x1, !P4 ;  /* 0x000000011c00780c */ /* 0x000fda0006701670 */
[----:B------:R0:W-:Y:S01]  /*13730*/  LDGSTS.E.BYPASS.LTC128B.128 [R5+0x4400], desc[UR50][R2.64+0x100], !P0 ;  /* 0x0440010002057fae */ /* 0x0001e2000c101d72 */
[----:B------:R-:W-:-:S13]  /*13740*/  ISETP.LT.OR P0, PT, R28, 0x1, !P3 ;  /* 0x000000011c00780c */ /* 0x000fda0005f01670 */
[----:B------:R0:W-:Y:S01]  /*13750*/  LDGSTS.E.BYPASS.LTC128B.128 [R5+0x6400], desc[UR50][R2.64+0x180], !P0 ;  /* 0x0640018002057fae */ /* 0x0001e2000c101d72 */
[----:B------:R-:W-:-:S13]  /*13760*/  ISETP.LT.OR P0, PT, R28, 0x1, !P2 ;  /* 0x000000011c00780c */ /* 0x000fda0005701670 */
[----:B------:R0:W-:Y:S01]  /*13770*/  LDGSTS.E.BYPASS.LTC128B.128 [R5+0x8400], desc[UR50][R2.64+0x200], !P0 ;  /* 0x0840020002057fae */ /* 0x0001e2000c101d72 */
[----:B------:R-:W-:-:S03]  /*13780*/  LOP3.LUT P0, RZ, R29, 0x40, RZ, 0xc0, !PT ;  /* 0x000000401dff7812 */ /* 0x000fc6000780c0ff */
[----:B------:R0:W-:Y:S01]  /*13790*/  LDGSTS.E.BYPASS.LTC128B.128 [R5+0xa400], desc[UR50][R2.64+0x280], !P6 ;  /* 0x0a40028002057fae */ /* 0x0001e2000f101d72 */
[----:B------:R-:W-:-:S13]  /*137a0*/  ISETP.LT.OR P6, PT, R28, 0x1, !P0 ;  /* 0x000000011c00780c */ /* 0x000fda00047c1670 */
[----:B------:R0:W-:Y:S01]  /*137b0*/  LDGSTS.E.BYPASS.LTC128B.128 [R5+0xc400], desc[UR50][R2.64+0x300], !P6 ;  /* 0x0c40030002057fae */ /* 0x0001e2000f101d72 */
[----:B------:R-:W-:-:S04]  /*137c0*/  PRMT R7, R8, 0x8880, RZ ;  /* 0x0000888008077816 */ /* 0x000fc800000000ff */
[----:B------:R-:W-:-:S13]  /*137d0*/  ISETP.GT.AND P6, PT, R7, -0x1, PT ;  /* 0xffffffff0700780c */ /* 0x000fda0003fc4270 */
[----:B------:R-:W-:Y:S02]  /*137e0*/  @P6 LOP3.LUT R16, R16, 0x200, RZ, 0xfc, !PT ;  /* 0x0000020010106812 */ /* 0x000fe400078efcff */
[----:B------:R-:W-:-:S13]  /*137f0*/  ISETP.LT.OR P6, PT, R28, 0x1, P6 ;  /* 0x000000011c00780c */ /* 0x000fda00037c1670 */
[----:B------:R0:W-:Y:S02]  /*13800*/  LDGSTS.E.BYPASS.LTC128B.128 [R5+0xe400], desc[UR50][R2.64+0x380], !P6 ;  /* 0x0e40038002057fae */ /* 0x0001e4000f101d72 */
[----:B0-----:R-:W-:Y:S05]  /*13810*/  WARPSYNC.COLLECTIVE R15, `(.L_x_3719) ;  /* 0x000000000f087348 */ /* 0x001fea0003c00000 */
[----:B------:R1:W2:Y:S02]  /*13820*/  SHFL.IDX P6, R14, R13, R12, R11 ;  /* 0x0000000c0d0e7389 */ /* 0x0002a400000c000b */
[----:B012---:R-:W-:Y:S01]  /*13830*/  ENDCOLLECTIVE ;  /* 0x000000000000791b */ /* 0x007fe20003800000 */
.L_x_3719:
[----:B------:R-:W-:Y:S02]  /*13840*/  IMAD.MOV.U32 R13, RZ, RZ, R4 ;  /* 0x000000ffff0d7224 */ /* 0x000fe400078e0004 */
[----:B------:R-:W-:-:S07]  /*13850*/  IMAD.MOV.U32 R3, RZ, RZ, R14 ;  /* 0x000000ffff037224 */ /* 0x000fce00078e000e */
[----:B------:R-:W-:Y:S05]  /*13860*/  WARPSYNC.COLLECTIVE R15, `(.L_x_3720) ;  /* 0x000000000f087348 */ /* 0x000fea0003c00000 */
[----:B------:R0:W1:Y:S02]  /*13870*/  SHFL.IDX P6, R14, R13, R12, R11 ;  /* 0x0000000c0d0e7389 */ /* 0x00006400000c000b */
[----:B01----:R-:W-:Y:S01]  /*13880*/  ENDCOLLECTIVE ;  /* 0x000000000000791b */ /* 0x003fe20003800000 */
.L_x_3720:
[----:B------:R-:W-:Y:S02]  /*13890*/  IMAD.MOV.U32 R13, RZ, RZ, R6 ;  /* 0x000000ffff0d7224 */ /* 0x000fe400078e0006 */
[----:B------:R-:W-:Y:S02]  /*138a0*/  IMAD.MOV.U32 R12, RZ, RZ, 0x2 ;  /* 0x00000002ff0c7424 */ /* 0x000fe400078e00ff */
[----:B------:R-:W-:-:S05]  /*138b0*/  IMAD.MOV.U32 R2, RZ, RZ, R14 ;  /* 0x000000ffff027224 */ /* 0x000fca00078e000e */
        /* <DEDUP_REMOVED lines=26> */
.L_x_3721:
[----:B------:R-:W-:Y:S02]  /*13a60*/  IMAD.MOV.U32 R13, RZ, RZ, R4 ;  /* 0x000000ffff0d7224 */ /* 0x000fe400078e0004 */
[----:B------:R-:W-:-:S07]  /*13a70*/  IMAD.MOV.U32 R7, RZ, RZ, R14 ;  /* 0x000000ffff077224 */ /* 0x000fce00078e000e */
[----:B------:R-:W-:Y:S05]  /*13a80*/  WARPSYNC.COLLECTIVE R15, `(.L_x_3722) ;  /* 0x000000000f087348 */ /* 0x000fea0003c00000 */
[----:B------:R0:W1:Y:S02]  /*13a90*/  SHFL.IDX P6, R14, R13, R12, R11 ;  /* 0x0000000c0d0e7389 */ /* 0x00006400000c000b */
[----:B01----:R-:W-:Y:S01]  /*13aa0*/  ENDCOLLECTIVE ;  /* 0x000000000000791b */ /* 0x003fe20003800000 */
.L_x_3722:
        /* <DEDUP_REMOVED lines=29> */
.L_x_3723:
[----:B------:R-:W-:Y:S02]  /*13c80*/  IMAD.MOV.U32 R13, RZ, RZ, R4 ;  /* 0x000000ffff0d7224 */ /* 0x000fe400078e0004 */
[----:B------:R-:W-:-:S07]  /*13c90*/  IMAD.MOV.U32 R6, RZ, RZ, R14 ;  /* 0x000000ffff067224 */ /* 0x000fce00078e000e */
[----:B------:R-:W-:Y:S05]  /*13ca0*/  WARPSYNC.COLLECTIVE R15, `(.L_x_3724) ;  /* 0x000000000f087348 */ /* 0x000fea0003c00000 */
[----:B------:R0:W1:Y:S02]  /*13cb0*/  SHFL.IDX P6, R14, R13, R12, R11 ;  /* 0x0000000c0d0e7389 */ /* 0x00006400000c000b */
[----:B01----:R-:W-:Y:S01]  /*13cc0*/  ENDCOLLECTIVE ;  /* 0x000000000000791b */ /* 0x003fe20003800000 */
.L_x_3724:
[----:B------:R-:W-:Y:S01]  /*13cd0*/  IMAD.MOV.U32 R2, RZ, RZ, R14 ;  /* 0x000000ffff027224 */ /* 0x000fe200078e000e */
[----:B------:R-:W-:Y:S06]  /*13ce0*/  BRA `(.L_x_3725) ;  /* 0xffffffc400587947 */ /* 0x000fec000383ffff */
.L_x_3651:
[----:B0-----:R0:W1:Y:S02]  /*13cf0*/  SYNCS.PHASECHK.TRANS64.TRYWAIT P0, [R6+URZ+0x28c40], R19 ;  /* 0x028c4013060075a7 */ /* 0x001064000800017f */
[----:B-1----:R-:W-:Y:S05]  /*13d00*/  @!P0 NANOSLEEP.SYNCS 0x989680 ;  /* 0x009896800000895d */ /* 0x002fea0003900000 */
[----:B------:R-:W1:Y:S02]  /*13d10*/  @!P0 SYNCS.PHASECHK.TRANS64 P0, [R6+URZ+0x28c40], R19 ;  /* 0x028c4013060085a7 */ /* 0x000e64000800007f */
[----:B-1----:R-:W-:Y:S05]  /*13d20*/  @!P0 BRA `(.L_x_3651) ;  /* 0xfffffffc00f08947 */ /* 0x002fea000383ffff */
[----:B------:R-:W-:Y:S05]  /*13d30*/  BRA `(.L_x_3726) ;  /* 0xffffffc800e47947 */ /* 0x000fea000383ffff */
.L_x_3652:
[----:B------:R-:W-:Y:S01]  /*13d40*/  BSSY B1, `(.L_x_3727) ;  /* 0x0000008000017945 */ /* 0x000fe20003800000 */
[----:B------:R-:W-:Y:S02]  /*13d50*/  IMAD.MOV.U32 R13, RZ, RZ, R25 ;  /* 0x000000ffff0d7224 */ /* 0x000fe400078e0019 */
[----:B------:R-:W-:Y:S02]  /*13d60*/  IMAD.MOV.U32 R12, RZ, RZ, RZ ;  /* 0x000000ffff0c7224 */ /* 0x000fe400078e00ff */
[----:B------:R-:W-:Y:S02]  /*13d70*/  IMAD.MOV.U32 R11, RZ, RZ, 0x181f ;  /* 0x0000181fff0b7424 */ /* 0x000fe400078e00ff */
[----:B------:R-:W-:-:S07]  /*13d80*/  IMAD.MOV.U32 R15, RZ, RZ, -0x1 ;  /* 0xffffffffff0f7424 */ /* 0x000fce00078e00ff */
[----:B0-----:R-:W-:Y:S05]  /*13d90*/  WARPSYNC.COLLECTIVE R15, `(.L_x_3728) ;  /* 0x000000000f087348 */ /* 0x001fea0003c00000 */
[----:B------:R1:W2:Y:S02]  /*13da0*/  SHFL.IDX P6, R14, R13, R12, R11 ;  /* 0x0000000c0d0e7389 */ /* 0x0002a400000c000b */
[----:B012---:R-:W-:Y:S01]  /*13db0*/  ENDCOLLECTIVE ;  /* 0x000000000000791b */ /* 0x007fe20003800000 */
.L_x_3728:
[----:B------:R-:W-:Y:S05]  /*13dc0*/  BSYNC B1 ;  /* 0x0000000000017941 */ /* 0x000fea0003800000 */
.L_x_3727:
        /* <DEDUP_REMOVED lines=9> */
.L_x_3729:
[----:B------:R-:W-:Y:S02]  /*13e60*/  IMAD.MOV.U32 R13, RZ, RZ, R25 ;  /* 0x000000ffff0d7224 */ /* 0x000fe400078e0019 */
[----:B------:R-:W-:Y:S02]  /*13e70*/  IMAD.MOV.U32 R12, RZ, RZ, 0x1 ;  /* 0x00000001ff0c7424 */ /* 0x000fe400078e00ff */
[----:B------:R-:W-:-:S07]  /*13e80*/  IMAD.MOV.U32 R2, RZ, RZ, R14 ;  /* 0x000000ffff027224 */ /* 0x000fce00078e000e */
[----:B------:R-:W-:Y:S05]  /*13e90*/  WARPSYNC.COLLECTIVE R15, `(.L_x_3730) ;  /* 0x000000000f087348 */ /* 0x000fea0003c00000 */
[----:B------:R0:W1:Y:S02]  /*13ea0*/  SHFL.IDX P6, R14, R13, R12, R11 ;  /* 0x0000000c0d0e7389 */ /* 0x00006400000c000b */
[----:B01----:R-:W-:Y:S01]  /*13eb0*/  ENDCOLLECTIVE ;  /* 0x000000000000791b */ /* 0x003fe20003800000 */
.L_x_3730:
[----:B------:R-:W-:-:S05]  /*13ec0*/  IADD3 R2, P0, R2, R0, RZ ;  /* 0x0000000002027210 */ /* 0x000fca0007f1e0ff */
        /* <DEDUP_REMOVED lines=10> */
.L_x_3731:
[----:B------:R-:W-:Y:S02]  /*13f70*/  IMAD.MOV.U32 R13, RZ, RZ, R25 ;  /* 0x000000ffff0d7224 */ /* 0x000fe400078e0019 */
[----:B------:R-:W-:Y:S02]  /*13f80*/  IMAD.MOV.U32 R12, RZ, RZ, 0x2 ;  /* 0x00000002ff0c7424 */ /* 0x000fe400078e00ff */
[----:B------:R-:W-:-:S07]  /*13f90*/  IMAD.MOV.U32 R2, RZ, RZ, R14 ;  /* 0x000000ffff027224 */ /* 0x000fce00078e000e */
[----:B------:R-:W-:Y:S05]  /*13fa0*/  WARPSYNC.COLLECTIVE R15, `(.L_x_3732) ;  /* 0x000000000f087348 */ /* 0x000fea0003c00000 */
[----:B------:R0:W1:Y:S02]  /*13fb0*/  SHFL.IDX P6, R14, R13, R12, R11 ;  /* 0x0000000c0d0e7389 */ /* 0x00006400000c000b */
[----:B01----:R-:W-:Y:S01]  /*13fc0*/  ENDCOLLECTIVE ;  /* 0x000000000000791b */ /* 0x003fe20003800000 */
.L_x_3732:
        /* <DEDUP_REMOVED lines=11> */
.L_x_3733:
[----:B------:R-:W-:Y:S02]  /*14080*/  IMAD.MOV.U32 R13, RZ, RZ, R25 ;  /* 0x000000ffff0d7224 */ /* 0x000fe400078e0019 */
[----:B------:R-:W-:Y:S02]  /*14090*/  IMAD.MOV.U32 R12, RZ, RZ, 0x3 ;  /* 0x00000003ff0c7424 */ /* 0x000fe400078e00ff */
[----:B------:R-:W-:-:S07]  /*140a0*/  IMAD.MOV.U32 R2, RZ, RZ, R14 ;  /* 0x000000ffff027224 */ /* 0x000fce00078e000e */
[----:B------:R-:W-:Y:S05]  /*140b0*/  WARPSYNC.COLLECTIVE R15, `(.L_x_3734) ;  /* 0x000000000f087348 */ /* 0x000fea0003c00000 */
[----:B------:R0:W1:Y:S02]  /*140c0*/  SHFL.IDX P6, R14, R13, R12, R11 ;  /* 0x0000000c0d0e7389 */ /* 0x00006400000c000b */
[----:B01----:R-:W-:Y:S01]  /*140d0*/  ENDCOLLECTIVE ;  /* 0x000000000000791b */ /* 0x003fe20003800000 */
.L_x_3734:
[----:B------:R-:W-:-:S05]  /*140e0*/  IADD3 R2, P0, R2, R0, RZ ;  /* 0x0000000002027210 */ /* 0x000fca0007f1e0ff */
        /* <DEDUP_REMOVED lines=10> */
.L_x_3735:
[----:B------:R-:W-:Y:S01]  /*14190*/  IMAD.MOV.U32 R2, RZ, RZ, R14 ;  /* 0x000000ffff027224 */ /* 0x000fe200078e000e */
[----:B------:R-:W-:Y:S06]  /*141a0*/  BRA `(.L_x_3736) ;  /* 0xffffffc8006c7947 */ /* 0x000fec000383ffff */
.L_x_3657:
[----:B---3--:R3:W4:Y:S02]  /*141b0*/  SYNCS.PHASECHK.TRANS64.TRYWAIT P0, [R6+URZ+0x28c60], R19 ;  /* 0x028c6013060075a7 */ /* 0x008724000800017f */
[----:B----4-:R-:W-:Y:S05]  /*141c0*/  @!P0 NANOSLEEP.SYNCS 0x989680 ;  /* 0x009896800000895d */ /* 0x010fea0003900000 */
[----:B------:R-:W4:Y:S02]  /*141d0*/  @!P0 SYNCS.PHASECHK.TRANS64 P0, [R6+URZ+0x28c60], R19 ;  /* 0x028c6013060085a7 */ /* 0x000f24000800007f */
[----:B----4-:R-:W-:Y:S05]  /*141e0*/  @!P0 BRA `(.L_x_3657) ;  /* 0xfffffffc00f08947 */ /* 0x010fea000383ffff */
[----:B------:R-:W-:Y:S05]  /*141f0*/  BRA `(.L_x_3737) ;  /* 0xffffffc800bc7947 */ /* 0x000fea000383ffff */
.L_x_3658:
[----:B------:R-:W-:Y:S01]  /*14200*/  BSSY B1, `(.L_x_3738) ;  /* 0x0000008000017945 */ /* 0x000fe20003800000 */
[----:B------:R-:W-:Y:S02]  /*14210*/  IMAD.MOV.U32 R13, RZ, RZ, R10 ;  /* 0x000000ffff0d7224 */ /* 0x000fe400078e000a */
[----:B------:R-:W-:Y:S02]  /*14220*/  IMAD.MOV.U32 R12, RZ, RZ, RZ ;  /* 0x000000ffff0c7224 */ /* 0x000fe400078e00ff */
[----:B------:R-:W-:Y:S02]  /*14230*/  IMAD.MOV.U32 R11, RZ, RZ, 0x181f ;  /* 0x0000181fff0b7424 */ /* 0x000fe400078e00ff */
[----:B------:R-:W-:-:S07]  /*14240*/  IMAD.MOV.U32 R15, RZ, RZ, -0x1 ;  /* 0xffffffffff0f7424 */ /* 0x000fce00078e00ff */
[----:B-12---:R-:W-:Y:S05]  /*14250*/  WARPSYNC.COLLECTIVE R15, `(.L_x_3739) ;  /* 0x000000000f087348 */ /* 0x006fea0003c00000 */
[----:B------:R0:W3:Y:S02]  /*14260*/  SHFL.IDX P6, R14, R13, R12, R11 ;  /* 0x0000000c0d0e7389 */ /* 0x0000e400000c000b */
[----:B0123--:R-:W-:Y:S01]  /*14270*/  ENDCOLLECTIVE ;  /* 0x000000000000791b */ /* 0x00ffe20003800000 */
.L_x_3739:
[----:B------:R-:W-:Y:S05]  /*14280*/  BSYNC B1 ;  /* 0x0000000000017941 */ /* 0x000fea0003800000 */
.L_x_3738:
[----:B------:R-:W-:Y:S01]  /*14290*/  IMAD.MOV.U32 R13, RZ, RZ, R9 ;  /* 0x000000ffff0d7224 */ /* 0x000fe200078e0009 */
[C---:B------:R-:W-:Y:S01]  /*142a0*/  LOP3.LUT P2, RZ, R16.reuse, 0x40, RZ, 0xc0, !PT ;  /* 0x0000004010ff7812 */ /* 0x040fe2000784c0ff */
[----:B------:R-:W-:Y:S01]  /*142b0*/  IMAD.MOV.U32 R12, RZ, RZ, RZ ;  /* 0x000000ffff0c7224 */ /* 0x000fe200078e00ff */
[C---:B------:R-:W-:Y:S01]  /*142c0*/  LOP3.LUT P1, RZ, R16.reuse, 0x20, RZ, 0xc0, !PT ;  /* 0x0000002010ff7812 */ /* 0x040fe2000782c0ff */
[----:B------:R-:W-:Y:S01]  /*142d0*/  IMAD.MOV.U32 R11, RZ, RZ, 0x181f ;  /* 0x0000181fff0b7424 */ /* 0x000fe200078e00ff */
[----:B------:R-:W-:Y:S01]  /*142e0*/  LOP3.LUT R16, R16, 0xffffbfff, RZ, 0xc0, !PT ;  /* 0xffffbfff10107812 */ /* 0x000fe200078ec0ff */
[----:B------:R-:W-:Y:S02]  /*142f0*/  IMAD.MOV.U32 R15, RZ, RZ, -0x1 ;  /* 0xffffffffff0f7424 */ /* 0x000fe400078e00ff */
[----:B------:R-:W-:Y:S01]  /*14300*/  IMAD.MOV.U32 R3, RZ, RZ, R14 ;  /* 0x000000ffff037224 */ /* 0x000fe200078e000e */
[----:B------:R-:W-:Y:S01]  /*14310*/  @P3 LOP3.LUT R16, R16, 0x4000, RZ, 0xfc, !PT ;  /* 0x0000400010103812 */ /* 0x000fe200078efcff */
[----:B------:R-:W-:-:S07]  /*14320*/  IMAD R19, R19, 0x2, R17 ;  /* 0x0000000213137824 */ /* 0x000fce00078e0211 */
[----:B------:R-:W-:Y:S05]  /*14330*/  WARPSYNC.COLLECTIVE R15, `(.L_x_3740) ;  /* 0x000000000f087348 */ /* 0x000fea0003c00000 */
[----:B------:R0:W1:Y:S02]  /*14340*/  SHFL.IDX P6, R14, R13, R12, R11 ;  /* 0x0000000c0d0e7389 */ /* 0x00006400000c000b */
[----:B01----:R-:W-:Y:S01]  /*14350*/  ENDCOLLECTIVE ;  /* 0x000000000000791b */ /* 0x003fe20003800000 */
.L_x_3740:
[C---:B------:R-:W-:Y:S01]  /*14360*/  LOP3.LUT P3, RZ, R16.reuse, 0x10, RZ, 0xc0, !PT ;  /* 0x0000001010ff7812 */ /* 0x040fe2000786c0ff */
[----:B------:R-:W-:Y:S02]  /*14370*/  IMAD.MOV.U32 R13, RZ, RZ, R10 ;  /* 0x000000ffff0d7224 */ /* 0x000fe400078e000a */
[----:B------:R-:W-:Y:S02]  /*14380*/  IMAD.MOV.U32 R12, RZ, RZ, 0x1 ;  /* 0x00000001ff0c7424 */ /* 0x000fe400078e00ff */
[----:B------:R-:W-:Y:S01]  /*14390*/  IMAD.MOV.U32 R2, RZ, RZ, R14 ;  /* 0x000000ffff027224 */ /* 0x000fe200078e000e */
[C---:B------:R-:W-:Y:S02]  /*143a0*/  LOP3.LUT P6, RZ, R16.reuse, 0x80, RZ, 0xc0, !PT ;  /* 0x0000008010ff7812 */ /* 0x040fe400078cc0ff */
[----:B------:R-:W-:Y:S02]  /*143b0*/  LOP3.LUT R16, R16, 0xfffeffff, RZ, 0xc0, !PT ;  /* 0xfffeffff10107812 */ /* 0x000fe400078ec0ff */
[----:B------:R-:W-:-:S03]  /*143c0*/  IADD3 R2, P0, R2, R0, RZ ;  /* 0x0000000002027210 */ /* 0x000fc60007f1e0ff */
[----:B------:R-:W-:Y:S02]  /*143d0*/  @P3 LOP3.LUT R16, R16, 0x10000, RZ, 0xfc, !PT ;  /* 0x0001000010103812 */ /* 0x000fe400078efcff */
[----:B------:R-:W-:Y:S01]  /*143e0*/  IMAD.X R3, RZ, RZ, R3, P0 ;  /* 0x000000ffff037224 */ /* 0x000fe200000e0603 */
[----:B------:R-:W-:-:S04]  /*143f0*/  ISETP.NE.U32.AND P0, PT, R29, RZ, PT ;  /* 0x000000ff1d00720c */ /* 0x000fc80003f05070 */
[----:B------:R-:W-:Y:S01]  /*14400*/  @!PT LDS RZ, [RZ] ;  /* 0x00000000fffff984 */ /* 0x000fe20000000800 */
[----:B------:R-:W-:Y:S01]  /*14410*/  @!PT LDS RZ, [RZ] ;  /* 0x00000000fffff984 */ /* 0x000fe20000000800 */
[----:B------:R-:W-:Y:S01]  /*14420*/  @!PT LDS RZ, [RZ] ;  /* 0x00000000fffff984 */ /* 0x000fe20000000800 */
[----:B------:R0:W-:Y:S09]  /*14430*/  LDGSTS.E.BYPASS.LTC128B.128 [R19+0x400], desc[UR50][R2.64], !P6 ;  /* 0x0040000002137fae */ /* 0x0001f2000f101d72 */
[----:B0-----:R-:W-:Y:S05]  /*14440*/  WARPSYNC.COLLECTIVE R15, `(.L_x_3741) ;  /* 0x000000000f087348 */ /* 0x001fea0003c00000 */
[----:B------:R1:W2:Y:S02]  /*14450*/  SHFL.IDX P6, R14, R13, R12, R11 ;  /* 0x0000000c0d0e7389 */ /* 0x0002a400000c000b */
[----:B012---:R-:W-:Y:S01]  /*14460*/  ENDCOLLECTIVE ;  /* 0x000000000000791b */ /* 0x007fe20003800000 */
.L_x_3741:
[----:B------:R-:W-:Y:S01]  /*14470*/  @!PT LDS RZ, [RZ] ;  /* 0x00000000fffff984 */ /* 0x000fe20000000800 */
[----:B------:R-:W-:Y:S01]  /*14480*/  @!PT LDS RZ, [RZ] ;  /* 0x00000000fffff984 */ /* 0x000fe20000000800 */
[----:B------:R-:W-:Y:S01]  /*14490*/  @!PT LDS RZ, [RZ] ;  /* 0x00000000fffff984 */ /* 0x000fe20000000800 */
[----:B------:R0:W-:Y:S04]  /*144a0*/  LDGSTS.E.BYPASS.LTC128B.128 [R19+0x2400], desc[UR50][R2.64+0x80], !P2 ;  /* 0x0240008002137fae */ /* 0x0001e8000d101d72 */
[----:B------:R0:W-:Y:S01]  /*144b0*/  LDGSTS.E.BYPASS.LTC128B.128 [R19+0x4400], desc[UR50][R2.64+0x100], !P1 ;  /* 0x0440010002137fae */ /* 0x0001e2000c901d72 */
[----:B------:R-:W-:-:S03]  /*144c0*/  ISETP.NE.U32.AND P1, PT, R28, RZ, PT ;  /* 0x000000ff1c00720c */ /* 0x000fc60003f25070 */
[----:B------:R0:W-:Y:S01]  /*144d0*/  LDGSTS.E.BYPASS.LTC128B.128 [R19+0x6400], desc[UR50][R2.64+0x180], !P3 ;  /* 0x0640018002137fae */ /* 0x0001e2000d901d72 */
[----:B------:R-:W-:Y:S01]  /*144e0*/  LOP3.LUT P3, RZ, R16, 0x80, RZ, 0xc0, !PT ;  /* 0x0000008010ff7812 */ /* 0x000fe2000786c0ff */
[----:B------:R-:W-:Y:S02]  /*144f0*/  IMAD.MOV.U32 R13, RZ, RZ, R9 ;  /* 0x000000ffff0d7224 */ /* 0x000fe400078e0009 */
[----:B------:R0:W-:Y:S04]  /*14500*/  LDGSTS.E.BYPASS.LTC128B.128 [R19+0x8400], desc[UR50][R2.64+0x200], !P5 ;  /* 0x0840020002137fae */ /* 0x0001e8000e901d72 */
[----:B------:R0:W-:Y:S01]  /*14510*/  LDGSTS.E.BYPASS.LTC128B.128 [R19+0xa400], desc[UR50][R2.64+0x280], !P4 ;  /* 0x0a40028002137fae */ /* 0x0001e2000e101d72 */
[----:B------:R-:W-:-:S03]  /*14520*/  IMAD.MOV.U32 R5, RZ, RZ, R14 ;  /* 0x000000ffff057224 */ /* 0x000fc600078e000e */
[----:B------:R0:W-:Y:S04]  /*14530*/  LDGSTS.E.BYPASS.LTC128B.128 [R19+0xc400], desc[UR50][R2.64+0x300], P0 ;  /* 0x0c40030002137fae */ /* 0x0001e80008101d72 */
[----:B0-----:R-:W-:Y:S05]  /*14540*/  WARPSYNC.COLLECTIVE R15, `(.L_x_3742) ;  /* 0x000000000f087348 */ /* 0x001fea0003c00000 */
[----:B------:R1:W2:Y:S02]  /*14550*/  SHFL.IDX P6, R14, R13, R12, R11 ;  /* 0x0000000c0d0e7389 */ /* 0x0002a400000c000b */
[----:B012---:R-:W-:Y:S01]  /*14560*/  ENDCOLLECTIVE ;  /* 0x000000000000791b */ /* 0x007fe20003800000 */
.L_x_3742:
        /* <DEDUP_REMOVED lines=11> */
[C---:B------:R-:W-:Y:S02]  /*14620*/  LOP3.LUT P3, RZ, R16.reuse, 0x10000, RZ, 0xc0, !PT ;  /* 0x0001000010ff7812 */ /* 0x040fe4000786c0ff */
[----:B------:R-:W-:-:S06]  /*14630*/  LOP3.LUT R16, R16, 0xffff7fff, RZ, 0xc0, !PT ;  /* 0xffff7fff10107812 */ /* 0x000fcc00078ec0ff */
[----:B------:R0:W-:Y:S04]  /*14640*/  LDGSTS.E.BYPASS.LTC128B.128 [R19+0x2c00], desc[UR50][R2.64+0x80], !P2 ;  /* 0x02c0008002137fae */ /* 0x0001e8000d101d72 */
[----:B------:R0:W-:Y:S01]  /*14650*/  LDGSTS.E.BYPASS.LTC128B.128 [R19+0x4c00], desc[UR50][R2.64+0x100], !P6 ;  /* 0x04c0010002137fae */ /* 0x0001e2000f101d72 */
[----:B------:R-:W-:-:S07]  /*14660*/  @P3 LOP3.LUT R16, R16, 0x8000, RZ, 0xfc, !PT ;  /* 0x0000800010103812 */ /* 0x000fce00078efcff */
[----:B0-----:R-:W-:Y:S05]  /*14670*/  WARPSYNC.COLLECTIVE R15, `(.L_x_3743) ;  /* 0x000000000f087348 */ /* 0x001fea0003c00000 */
[----:B------:R1:W2:Y:S02]  /*14680*/  SHFL.IDX P6, R14, R13, R12, R11 ;  /* 0x0000000c0d0e7389 */ /* 0x0002a400000c000b */
[----:B012---:R-:W-:Y:S01]  /*14690*/  ENDCOLLECTIVE ;  /* 0x000000000000791b */ /* 0x007fe20003800000 */
.L_x_3743:
        /* <DEDUP_REMOVED lines=14> */
.L_x_3744:
        /* <DEDUP_REMOVED lines=10> */
[----:B------:R-:W-:-:S08]  /*14820*/  LOP3.LUT P3, RZ, R16, 0x8000, RZ, 0xc0, !PT ;  /* 0x0000800010ff7812 */ /* 0x000fd0000786c0ff */
[----:B------:R0:W-:Y:S04]  /*14830*/  LDGSTS.E.BYPASS.LTC128B.128 [R19+0x3400], desc[UR50][R2.64+0x80], !P2 ;  /* 0x0340008002137fae */ /* 0x0001e8000d101d72 */
[----:B------:R0:W-:Y:S02]  /*14840*/  LDGSTS.E.BYPASS.LTC128B.128 [R19+0x5400], desc[UR50][R2.64+0x100], !P6 ;  /* 0x0540010002137fae */ /* 0x0001e4000f101d72 */
[----:B0-----:R-:W-:Y:S05]  /*14850*/  WARPSYNC.COLLECTIVE R15, `(.L_x_3745) ;  /* 0x000000000f087348 */ /* 0x001fea0003c00000 */
[----:B------:R1:W2:Y:S02]  /*14860*/  SHFL.IDX P6, R14, R13, R12, R11 ;  /* 0x0000000c0d0e7389 */ /* 0x0002a400000c000b */
[----:B012---:R-:W-:Y:S01]  /*14870*/  ENDCOLLECTIVE ;  /* 0x000000000000791b */ /* 0x007fe20003800000 */
.L_x_3745:
        /* <DEDUP_REMOVED lines=14> */
.L_x_3746:
[----:B------:R-:W-:Y:S05]  /*14960*/  BRA `(.L_x_3747) ;  /* 0xffffffc800207947 */ /* 0x000fea000383ffff */
.L_x_3666:
[----:B------:R-:W-:Y:S01]  /*14970*/  BSSY B0, `(.L_x_3748) ;  /* 0x0000008000007945 */ /* 0x000fe20003800000 */
[----:B------:R-:W-:Y:S02]  /*14980*/  IMAD.MOV.U32 R13, RZ, RZ, R24 ;  /* 0x000000ffff0d7224 */ /* 0x000fe400078e0018 */
[----:B------:R-:W-:Y:S02]  /*14990*/  IMAD.MOV.U32 R12, RZ, RZ, RZ ;  /* 0x000000ffff0c7224 */ /* 0x000fe400078e00ff */
[----:B------:R-:W-:Y:S02]  /*149a0*/  IMAD.MOV.U32 R11, RZ, RZ, 0x1f ;  /* 0x0000001fff0b7424 */ /* 0x000fe400078e00ff */
[----:B------:R-:W-:-:S07]  /*149b0*/  IMAD.MOV.U32 R15, RZ, RZ, -0x1 ;  /* 0xffffffffff0f7424 */ /* 0x000fce00078e00ff */
[----:B0123--:R-:W-:Y:S05]  /*149c0*/  WARPSYNC.COLLECTIVE R15, `(.L_x_3749) ;  /* 0x000000000f087348 */ /* 0x00ffea0003c00000 */
[----:B------:R4:W0:Y:S02]  /*149d0*/  SHFL.IDX P6, R14, R13, R12, R11 ;  /* 0x0000000c0d0e7389 */ /* 0x00082400000c000b */
[----:B01234-:R-:W-:Y:S01]  /*149e0*/  ENDCOLLECTIVE ;  /* 0x000000000000791b */ /* 0x01ffe20003800000 */
.L_x_3749:
[----:B------:R-:W-:Y:S05]  /*149f0*/  BSYNC B0 ;  /* 0x0000000000007941 */ /* 0x000fea0003800000 */
.L_x_3748:
        /* <DEDUP_REMOVED lines=9> */
.L_x_3750:
        /* <DEDUP_REMOVED lines=13> */
[C---:B------:R-:W-:Y:S01]  /*14b60*/  ISETP.GE.U32.AND P3, PT, R9.reuse, 0x4, PT ;  /* 0x000000040900780c */ /* 0x040fe20003f66070 */
[----:B------:R-:W-:Y:S01]  /*14b70*/  IMAD.MOV.U32 R24, RZ, RZ, RZ ;  /* 0x000000ffff187224 */ /* 0x000fe200078e00ff */
        /* <DEDUP_REMOVED lines=9> */
.L_x_3751:
[----:B------:R-:W-:Y:S01]  /*14c10*/  IMAD.MOV.U32 R12, RZ, RZ, 0x2 ;  /* 0x00000002ff0c7424 */ /* 0x000fe200078e00ff */
[----:B------:R-:W-:-:S05]  /*14c20*/  SEL R14, R14, RZ, P1 ;  /* 0x000000ff0e0e7207 */ /* 0x000fca0000800000 */
[----:B------:R-:W-:-:S04]  /*14c30*/  IMAD.IADD R5, R13, 0x1, R14 ;  /* 0x000000010d057824 */ /* 0x000fc800078e020e */
[----:B------:R-:W-:-:S07]  /*14c40*/  IMAD.MOV.U32 R13, RZ, RZ, R5 ;  /* 0x000000ffff0d7224 */ /* 0x000fce00078e0005 */
[----:B------:R-:W-:Y:S05]  /*14c50*/  WARPSYNC.COLLECTIVE R15, `(.L_x_3752) ;  /* 0x000000000f087348 */ /* 0x000fea0003c00000 */
[----:B------:R0:W1:Y:S02]  /*14c60*/  SHFL.UP P6, R14, R13, R12, R11 ;  /* 0x0400000c0d0e7389 */ /* 0x00006400000c000b */
[----:B01----:R-:W-:Y:S01]  /*14c70*/  ENDCOLLECTIVE ;  /* 0x000000000000791b */ /* 0x003fe20003800000 */
.L_x_3752:
[----:B------:R-:W-:Y:S01]  /*14c80*/  IMAD.MOV.U32 R12, RZ, RZ, 0x4 ;  /* 0x00000004ff0c7424 */ /* 0x000fe200078e00ff */
[----:B------:R-:W-:-:S05]  /*14c90*/  SEL R2, R14, RZ, P2 ;  /* 0x000000ff0e027207 */ /* 0x000fca0001000000 */
[----:B------:R-:W-:-:S04]  /*14ca0*/  IMAD.IADD R2, R5, 0x1, R2 ;  /* 0x0000000105027824 */ /* 0x000fc800078e0202 */
[----:B------:R-:W-:-:S07]  /*14cb0*/  IMAD.MOV.U32 R13, RZ, RZ, R2 ;  /* 0x000000ffff0d7224 */ /* 0x000fce00078e0002 */
[----:B------:R-:W-:Y:S05]  /*14cc0*/  WARPSYNC.COLLECTIVE R15, `(.L_x_3753) ;  /* 0x000000000f087348 */ /* 0x000fea0003c00000 */
[----:B------:R0:W1:Y:S02]  /*14cd0*/  SHFL.UP P6, R14, R13, R12, R11 ;  /* 0x0400000c0d0e7389 */ /* 0x00006400000c000b */
[----:B01----:R-:W-:Y:S01]  /*14ce0*/  ENDCOLLECTIVE ;  /* 0x000000000000791b */ /* 0x003fe20003800000 */
.L_x_3753:
[----:B------:R-:W-:Y:S01]  /*14cf0*/  IMAD.MOV.U32 R12, RZ, RZ, 0x8 ;  /* 0x00000008ff0c7424 */ /* 0x000fe200078e00ff */
[----:B------:R-:W-:-:S05]  /*14d00*/  SEL R3, R14, RZ, P3 ;  /* 0x000000ff0e037207 */ /* 0x000fca0001800000 */
[----:B------:R-:W-:-:S04]  /*14d10*/  IMAD.IADD R3, R2, 0x1, R3 ;  /* 0x0000000102037824 */ /* 0x000fc800078e0203 */
[----:B------:R-:W-:-:S07]  /*14d20*/  IMAD.MOV.U32 R13, RZ, RZ, R3 ;  /* 0x000000ffff0d7224 */ /* 0x000fce00078e0003 */
[----:B------:R-:W-:Y:S05]  /*14d30*/  WARPSYNC.COLLECTIVE R15, `(.L_x_3754) ;  /* 0x000000000f087348 */ /* 0x000fea0003c00000 */
[----:B------:R0:W1:Y:S02]  /*14d40*/  SHFL.UP P6, R14, R13, R12, R11 ;  /* 0x0400000c0d0e7389 */ /* 0x00006400000c000b */
[----:B01----:R-:W-:Y:S01]  /*14d50*/  ENDCOLLECTIVE ;  /* 0x000000000000791b */ /* 0x003fe20003800000 */
.L_x_3754:
[----:B------:R-:W-:Y:S01]  /*14d60*/  IMAD.MOV.U32 R12, RZ, RZ, 0x10 ;  /* 0x00000010ff0c7424 */ /* 0x000fe200078e00ff */
[----:B------:R-:W-:-:S05]  /*14d70*/  SEL R14, R14, RZ, P4 ;  /* 0x000000ff0e0e7207 */ /* 0x000fca0002000000 */
[----:B------:R-:W-:-:S04]  /*14d80*/  IMAD.IADD R5, R3, 0x1, R14 ;  /* 0x0000000103057824 */ /* 0x000fc800078e020e */
[----:B------:R-:W-:-:S07]  /*14d90*/  IMAD.MOV.U32 R13, RZ, RZ, R5 ;  /* 0x000000ffff0d7224 */ /* 0x000fce00078e0005 */
[----:B------:R-:W-:Y:S05]  /*14da0*/  WARPSYNC.COLLECTIVE R15, `(.L_x_3755) ;  /* 0x000000000f087348 */ /* 0x000fea0003c00000 */
[----:B------:R0:W1:Y:S02]  /*14db0*/  SHFL.UP P6, R14, R13, R12, R11 ;  /* 0x0400000c0d0e7389 */ /* 0x00006400000c000b */
[----:B01----:R-:W-:Y:S01]  /*14dc0*/  ENDCOLLECTIVE ;  /* 0x000000000000791b */ /* 0x003fe20003800000 */
.L_x_3755:
        /* <DEDUP_REMOVED lines=8> */
.L_x_3756:
[----:B------:R-:W-:Y:S05]  /*14e50*/  BRA `(.L_x_3757) ;  /* 0xffffffc800b87947 */ /* 0x000fea000383ffff */
.L_x_3669:
[----:B------:R-:W-:Y:S01]  /*14e60*/  BSSY B0, `(.L_x_3758) ;  /* 0x0000007000007945 */ /* 0x000fe20003800000 */
[----:B------:R-:W-:Y:S02]  /*14e70*/  IMAD.MOV.U32 R12, RZ, RZ, 0x1 ;  /* 0x00000001ff0c7424 */ /* 0x000fe400078e00ff */
[----:B------:R-:W-:Y:S02]  /*14e80*/  IMAD.MOV.U32 R11, RZ, RZ, RZ ;  /* 0x000000ffff0b7224 */ /* 0x000fe400078e00ff */
[----:B------:R-:W-:-:S07]  /*14e90*/  IMAD.MOV.U32 R15, RZ, RZ, -0x1 ;  /* 0xffffffffff0f7424 */ /* 0x000fce00078e00ff */
[----:B-1----:R-:W-:Y:S05]  /*14ea0*/  WARPSYNC.COLLECTIVE R15, `(.L_x_3759) ;  /* 0x000000000f087348 */ /* 0x002fea0003c00000 */
[----:B------:R0:W2:Y:S02]  /*14eb0*/  SHFL.UP P6, R14, R13, R12, R11 ;  /* 0x0400000c0d0e7389 */ /* 0x0000a400000c000b */
[----:B012---:R-:W-:Y:S01]  /*14ec0*/  ENDCOLLECTIVE ;  /* 0x000000000000791b */ /* 0x007fe20003800000 */
.L_x_3759:
[----:B------:R-:W-:Y:S05]  /*14ed0*/  BSYNC B0 ;  /* 0x0000000000007941 */ /* 0x000fea0003800000 */
.L_x_3758:
        /* <DEDUP_REMOVED lines=8> */
.L_x_3760:
[----:B------:R-:W-:Y:S01]  /*14f60*/  IMAD.MOV.U32 R12, RZ, RZ, 0x4 ;  /* 0x00000004ff0c7424 */ /* 0x000fe200078e00ff */
[----:B------:R-:W-:-:S05]  /*14f70*/  SEL R2, R14, RZ, P2 ;  /* 0x000000ff0e027207 */ /* 0x000fca0001000000 */
[----:B------:R-:W-:-:S04]  /*14f80*/  IMAD.IADD R2, R13, 0x1, R2 ;  /* 0x000000010d027824 */ /* 0x000fc800078e0202 */
[----:B------:R-:W-:-:S07]  /*14f90*/  IMAD.MOV.U32 R13, RZ, RZ, R2 ;  /* 0x000000ffff0d7224 */ /* 0x000fce00078e0002 */
[----:B------:R-:W-:Y:S05]  /*14fa0*/  WARPSYNC.COLLECTIVE R15, `(.L_x_3761) ;  /* 0x000000000f087348 */ /* 0x000fea0003c00000 */
[----:B------:R0:W1:Y:S02]  /*14fb0*/  SHFL.UP P6, R14, R13, R12, R11 ;  /* 0x0400000c0d0e7389 */ /* 0x00006400000c000b */
[----:B01----:R-:W-:Y:S01]  /*14fc0*/  ENDCOLLECTIVE ;  /* 0x000000000000791b */ /* 0x003fe20003800000 */
.L_x_3761:
[----:B------:R-:W-:Y:S01]  /*14fd0*/  IMAD.MOV.U32 R12, RZ, RZ, 0x8 ;  /* 0x00000008ff0c7424 */ /* 0x000fe200078e00ff */
[----:B------:R-:W-:-:S05]  /*14fe0*/  SEL R3, R14, RZ, P3 ;  /* 0x000000ff0e037207 */ /* 0x000fca0001800000 */
[----:B------:R-:W-:-:S04]  /*14ff0*/  IMAD.IADD R3, R2, 0x1, R3 ;  /* 0x0000000102037824 */ /* 0x000fc800078e0203 */
[----:B------:R-:W-:-:S07]  /*15000*/  IMAD.MOV.U32 R13, RZ, RZ, R3 ;  /* 0x000000ffff0d7224 */ /* 0x000fce00078e0003 */
[----:B------:R-:W-:Y:S05]  /*15010*/  WARPSYNC.COLLECTIVE R15, `(.L_x_3762) ;  /* 0x000000000f087348 */ /* 0x000fea0003c00000 */
[----:B------:R0:W1:Y:S02]  /*15020*/  SHFL.UP P6, R14, R13, R12, R11 ;  /* 0x0400000c0d0e7389 */ /* 0x00006400000c000b */
[----:B01----:R-:W-:Y:S01]  /*15030*/  ENDCOLLECTIVE ;  /* 0x000000000000791b */ /* 0x003fe20003800000 */
.L_x_3762:
[----:B------:R-:W-:Y:S01]  /*15040*/  IMAD.MOV.U32 R12, RZ, RZ, 0x10 ;  /* 0x00000010ff0c7424 */ /* 0x000fe200078e00ff */
[----:B------:R-:W-:-:S05]  /*15050*/  SEL R14, R14, RZ, P4 ;  /* 0x000000ff0e0e7207 */ /* 0x000fca0002000000 */
[----:B------:R-:W-:-:S04]  /*15060*/  IMAD.IADD R5, R3, 0x1, R14 ;  /* 0x0000000103057824 */ /* 0x000fc800078e020e */
[----:B------:R-:W-:-:S07]  /*15070*/  IMAD.MOV.U32 R13, RZ, RZ, R5 ;  /* 0x000000ffff0d7224 */ /* 0x000fce00078e0005 */
[----:B------:R-:W-:Y:S05]  /*15080*/  WARPSYNC.COLLECTIVE R15, `(.L_x_3763) ;  /* 0x000000000f087348 */ /* 0x000fea0003c00000 */
[----:B------:R0:W1:Y:S02]  /*15090*/  SHFL.UP P6, R14, R13, R12, R11 ;  /* 0x0400000c0d0e7389 */ /* 0x00006400000c000b */
[----:B01----:R-:W-:Y:S01]  /*150a0*/  ENDCOLLECTIVE ;  /* 0x000000000000791b */ /* 0x003fe20003800000 */
.L_x_3763:
        /* <DEDUP_REMOVED lines=8> */
.L_x_3764:
[----:B------:R-:W-:Y:S05]  /*15130*/  BRA `(.L_x_3765) ;  /* 0xffffffc800a47947 */ /* 0x000fea000383ffff */
.L_x_3671:
[----:B------:R-:W-:Y:S01]  /*15140*/  BSSY B0, `(.L_x_3766) ;  /* 0x0000006000007945 */ /* 0x000fe20003800000 */
[----:B------:R-:W-:Y:S01]  /*15150*/  PLOP3.LUT P6, PT, P6, PT, PT, 0x8, 0x0 ;  /* 0x000000000000781c */ /* 0x000fe200037ce170 */
[----:B------:R-:W-:-:S12]  /*15160*/  IMAD.MOV.U32 R15, RZ, RZ, -0x1 ;  /* 0xffffffffff0f7424 */ /* 0x000fd800078e00ff */
[----:B01----:R-:W-:Y:S05]  /*15170*/  WARPSYNC.COLLECTIVE R15, `(.L_x_3767) ;  /* 0x000000000f087348 */ /* 0x003fea0003c00000 */
[----:B------:R-:W-:Y:S01]  /*15180*/  VOTE.ANY R14, PT, P6 ;  /* 0x00000000000e7806 */ /* 0x000fe200030e0100 */
[----:B01----:R-:W-:Y:S06]  /*15190*/  ENDCOLLECTIVE ;  /* 0x000000000000791b */ /* 0x003fec0003800000 */
.L_x_3767:
[----:B------:R-:W-:Y:S05]  /*151a0*/  BSYNC B0 ;  /* 0x0000000000007941 */ /* 0x000fea0003800000 */
.L_x_3766:
[----:B------:R-:W-:Y:S02]  /*151b0*/  IMAD.MOV.U32 R8, RZ, RZ, R14 ;  /* 0x000000ffff087224 */ /* 0x000fe400078e000e */
[----:B------:R-:W-:Y:S02]  /*151c0*/  IMAD.MOV.U32 R13, RZ, RZ, R7 ;  /* 0x000000ffff0d7224 */ /* 0x000fe400078e0007 */
[----:B------:R-:W0:Y:S01]  /*151d0*/  POPC R6, R8 ;  /* 0x0000000800067309 */ /* 0x000e220000000000 */
[----:B------:R-:W-:Y:S02]  /*151e0*/  IMAD.MOV.U32 R11, RZ, RZ, 0x1f ;  /* 0x0000001fff0b7424 */ /* 0x000fe400078e00ff */
[----:B------:R-:W-:Y:S02]  /*151f0*/  IMAD.MOV.U32 R15, RZ, RZ, -0x1 ;  /* 0xffffffffff0f7424 */ /* 0x000fe400078e00ff */
[----:B0-----:R-:W-:-:S07]  /*15200*/  IMAD.MOV.U32 R12, RZ, RZ, R6 ;  /* 0x000000ffff0c7224 */ /* 0x001fce00078e0006 */
[----:B------:R-:W-:Y:S05]  /*15210*/  WARPSYNC.COLLECTIVE R15, `(.L_x_3768) ;  /* 0x000000000f087348 */ /* 0x000fea0003c00000 */
[----:B------:R0:W1:Y:S02]  /*15220*/  SHFL.IDX P6, R14, R13, R12, R11 ;  /* 0x0000000c0d0e7389 */ /* 0x00006400000c000b */
[----:B01----:R-:W-:Y:S01]  /*15230*/  ENDCOLLECTIVE ;  /* 0x000000000000791b */ /* 0x003fe20003800000 */
.L_x_3768:
[----:B------:R-:W-:Y:S02]  /*15240*/  IMAD.MOV.U32 R13, RZ, RZ, R4 ;  /* 0x000000ffff0d7224 */ /* 0x000fe400078e0004 */
[----:B------:R-:W-:-:S07]  /*15250*/  IMAD.MOV.U32 R7, RZ, RZ, R14 ;  /* 0x000000ffff077224 */ /* 0x000fce00078e000e */
[----:B------:R-:W-:Y:S05]  /*15260*/  WARPSYNC.COLLECTIVE R15, `(.L_x_3769) ;  /* 0x000000000f087348 */ /* 0x000fea0003c00000 */
[----:B------:R0:W1:Y:S02]  /*15270*/  SHFL.IDX P6, R14, R13, R12, R11 ;  /* 0x0000000c0d0e7389 */ /* 0x00006400000c000b */
[----:B01----:R-:W-:Y:S01]  /*15280*/  ENDCOLLECTIVE ;  /* 0x000000000000791b */ /* 0x003fe20003800000 */
.L_x_3769:
[----:B------:R-:W-:Y:S01]  /*15290*/  IMAD.MOV.U32 R4, RZ, RZ, R14 ;  /* 0x000000ffff047224 */ /* 0x000fe200078e000e */
[----:B------:R-:W-:Y:S06]  /*152a0*/  BRA `(.L_x_3770) ;  /* 0xffffffc800847947 */ /* 0x000fec000383ffff */
.L_x_3673:
[----:B------:R-:W-:Y:S01]  /*152b0*/  BSSY B0, `(.L_x_3771) ;  /* 0x0000007000007945 */ /* 0x000fe20003800000 */
[----:B------:R-:W-:Y:S02]  /*152c0*/  IMAD.MOV.U32 R13, RZ, RZ, R3 ;  /* 0x000000ffff0d7224 */ /* 0x000fe400078e0003 */
[----:B------:R-:W-:Y:S02]  /*152d0*/  IMAD.MOV.U32 R11, RZ, RZ, 0x1f ;  /* 0x0000001fff0b7424 */ /* 0x000fe400078e00ff */
[----:B------:R-:W-:-:S07]  /*152e0*/  IMAD.MOV.U32 R15, RZ, RZ, -0x1 ;  /* 0xffffffffff0f7424 */ /* 0x000fce00078e00ff */
[----:B01234-:R-:W-:Y:S05]  /*152f0*/  WARPSYNC.COLLECTIVE R15, `(.L_x_3772) ;  /* 0x000000000f087348 */ /* 0x01ffea0003c00000 */
[----:B------:R0:W0:Y:S02]  /*15300*/  SHFL.IDX P6, R14, R13, R12, R11 ;  /* 0x0000000c0d0e7389 */ /* 0x00002400000c000b */
[----:B01234-:R-:W-:Y:S01]  /*15310*/  ENDCOLLECTIVE ;  /* 0x000000000000791b */ /* 0x01ffe20003800000 */
.L_x_3772:
[----:B------:R-:W-:Y:S05]  /*15320*/  BSYNC B0 ;  /* 0x0000000000007941 */ /* 0x000fea0003800000 */
.L_x_3771:
[----:B------:R-:W-:Y:S01]  /*15330*/  IMAD.MOV.U32 R24, RZ, RZ, R14 ;  /* 0x000000ffff187224 */ /* 0x000fe200078e000e */
[----:B------:R-:W-:Y:S06]  /*15340*/  BRA `(.L_x_3672) ;  /* 0xffffffc800747947 */ /* 0x000fec000383ffff */
.L_x_3677:
[----:B0-----:R0:W1:Y:S02]  /*15350*/  SYNCS.PHASECHK.TRANS64.TRYWAIT P0, [R7+URZ+0x28c20], R0 ;  /* 0x028c2000070075a7 */ /* 0x001064000800017f */
[----:B-1----:R-:W-:Y:S05]  /*15360*/  @!P0 NANOSLEEP.SYNCS 0x989680 ;  /* 0x009896800000895d */ /* 0x002fea0003900000 */
[----:B------:R-:W1:Y:S02]  /*15370*/  @!P0 SYNCS.PHASECHK.TRANS64 P0, [R7+URZ+0x28c20], R0 ;  /* 0x028c2000070085a7 */ /* 0x000e64000800007f */
[----:B-1----:R-:W-:Y:S05]  /*15380*/  @!P0 BRA `(.L_x_3677) ;  /* 0xfffffffc00f08947 */ /* 0x002fea000383ffff */
[----:B------:R-:W-:Y:S05]  /*15390*/  BRA `(.L_x_3773) ;  /* 0xffffffcc00cc7947 */ /* 0x000fea000383ffff */
.L_x_3678:
        /* <DEDUP_REMOVED lines=8> */
[----:B0-234-:R-:W-:Y:S05]  /*15420*/  WARPSYNC.COLLECTIVE R15, `(.L_x_3775) ;  /* 0x000000000f087348 */ /* 0x01dfea0003c00000 */
[----:B------:R1:W0:Y:S02]  /*15430*/  SHFL.IDX P6, R14, R13, R12, R11 ;  /* 0x0000000c0d0e7389 */ /* 0x00022400000c000b */
[----:B01234-:R-:W-:Y:S01]  /*15440*/  ENDCOLLECTIVE ;  /* 0x000000000000791b */ /* 0x01ffe20003800000 */
.L_x_3775:
[----:B------:R-:W-:Y:S05]  /*15450*/  BSYNC B0 ;  /* 0x0000000000007941 */ /* 0x000fea0003800000 */
.L_x_3774:
[----:B------:R-:W-:Y:S05]  /*15460*/  BRA `(.L_x_3776) ;  /* 0xffffffcc00b47947 */ /* 0x000fea000383ffff */
.L_x_3681:
[----:B------:R-:W-:Y:S01]  /*15470*/  BSSY B1, `(.L_x_3777) ;  /* 0x0000006000017945 */ /* 0x000fe20003800000 */
[----:B------:R-:W-:-:S07]  /*15480*/  IMAD.MOV.U32 R15, RZ, RZ, -0x1 ;  /* 0xffffffffff0f7424 */ /* 0x000fce00078e00ff */
[----:B0-234-:R-:W-:Y:S05]  /*15490*/  WARPSYNC.COLLECTIVE R15, `(.L_x_3778) ;  /* 0x000000000f0c7348 */ /* 0x01dfea0003c00000 */
[----:B------:R-:W-:Y:S02]  /*154a0*/  ELECT P6, UR62, PT ;  /* 0x00000000003e782f */ /* 0x000fe400038c0000 */
[----:B------:R-:W-:Y:S01]  /*154b0*/  MOV R14, UR62 ;  /* 0x0000003e000e7c02 */ /* 0x000fe20008000f00 */
[----:B0-234-:R-:W-:Y:S10]  /*154c0*/  ENDCOLLECTIVE ;  /* 0x000000000000791b */ /* 0x01dff40003800000 */
.L_x_3778:
[----:B------:R-:W-:Y:S05]  /*154d0*/  BSYNC B1 ;  /* 0x0000000000017941 */ /* 0x000fea0003800000 */
.L_x_3777:
[----:B------:R-:W-:Y:S05]  /*154e0*/  BRA `(.L_x_3779) ;  /* 0xffffffcc00ac7947 */ /* 0x000fea000383ffff */
.L_x_3683:
[----:B0-----:R0:W1:Y:S02]  /*154f0*/  SYNCS.PHASECHK.TRANS64.TRYWAIT P1, [R5+URZ+0x28c40], R0 ;  /* 0x028c4000050075a7 */ /* 0x001064000802017f */
[----:B-1----:R-:W-:Y:S05]  /*15500*/  @!P1 NANOSLEEP.SYNCS 0x989680 ;  /* 0x009896800000995d */ /* 0x002fea0003900000 */
[----:B------:R-:W1:Y:S02]  /*15510*/  @!P1 SYNCS.PHASECHK.TRANS64 P1, [R5+URZ+0x28c40], R0 ;  /* 0x028c4000050095a7 */ /* 0x000e64000802007f */
[----:B-1----:R-:W-:Y:S05]  /*15520*/  @!P1 BRA `(.L_x_3683) ;  /* 0xfffffffc00f09947 */ /* 0x002fea000383ffff */
[----:B------:R-:W-:Y:S05]  /*15530*/  BRA `(.L_x_3780) ;  /* 0xffffffcc00cc7947 */ /* 0x000fea000383ffff */
.L_x_3685:
[----:B-1----:R1:W0:Y:S02]  /*15540*/  SYNCS.PHASECHK.TRANS64.TRYWAIT P1, [R3+URZ+0x28c40], R2 ;  /* 0x028c4002030075a7 */ /* 0x002224000802017f */
[----:B0-----:R-:W-:Y:S05]  /*15550*/  @!P1 NANOSLEEP.SYNCS 0x989680 ;  /* 0x009896800000995d */ /* 0x001fea0003900000 */
[----:B------:R-:W0:Y:S02]  /*15560*/  @!P1 SYNCS.PHASECHK.TRANS64 P1, [R3+URZ+0x28c40], R2 ;  /* 0x028c4002030095a7 */ /* 0x000e24000802007f */
[----:B0-----:R-:W-:Y:S05]  /*15570*/  @!P1 BRA `(.L_x_3685) ;  /* 0xfffffffc00f09947 */ /* 0x001fea000383ffff */
[----:B------:R-:W-:Y:S05]  /*15580*/  BRA `(.L_x_3781) ;  /* 0xffffffcc00d87947 */ /* 0x000fea000383ffff */
.L_x_3687:
[----:B------:R0:W0:Y:S02]  /*15590*/  SYNCS.PHASECHK.TRANS64.TRYWAIT P1, [R5+URZ+0x28c60], R0 ;  /* 0x028c6000050075a7 */ /* 0x000024000802017f */
[----:B0-----:R-:W-:Y:S05]  /*155a0*/  @!P1 NANOSLEEP.SYNCS 0x989680 ;  /* 0x009896800000995d */ /* 0x001fea0003900000 */
[----:B------:R-:W0:Y:S02]  /*155b0*/  @!P1 SYNCS.PHASECHK.TRANS64 P1, [R5+URZ+0x28c60], R0 ;  /* 0x028c6000050095a7 */ /* 0x000e24000802007f */
[----:B0-----:R-:W-:Y:S05]  /*155c0*/  @!P1 BRA `(.L_x_3687) ;  /* 0xfffffffc00f09947 */ /* 0x001fea000383ffff */
[----:B------:R-:W-:Y:S05]  /*155d0*/  BRA `(.L_x_3782) ;  /* 0xffffffcc00d47947 */ /* 0x000fea000383ffff */
.L_x_3783:
        /* <DEDUP_REMOVED lines=10> */
.L_x_15743:


//--------------------- .text._ZN7cutlass13device_kernelIN5flash11enable_sm90INS1_16FlashAttnFwdSm90INS1_25CollectiveMainloopFwdSm90ILi2EN4cute5tupleIJNS5_1CILi1EEES8_S8_EEENS6_IJNS7_ILi64EEESA_SA_EEELi512ENS_6half_tEfNS_4arch4Sm90ELb0ELb0ELb1ELb1ELb1ELb1ELb0ELb0ELb0ELb1ELb1ELb0EEENS1_21CollectiveEpilogueFwdINS6_IJSA_NS7_ILi512EEESA_EEES9_SC_SE_Li256ELb1ELb1ELb1ELb0EEENS1_36VarlenDynamicPersistentTileSchedulerILi64ELi64ELi256ELi128ELb1ELb1ELb1ELb0ELb1ELb1EEEEEEEEEvNT_6ParamsE --------------------------
	.section	.text._ZN7cutlass13device_kernelIN5flash11enable_sm90INS1_16FlashAttnFwdSm90INS1_25CollectiveMainloopFwdSm90ILi2EN4cute5tupleIJNS5_1CILi1EEES8_S8_EEENS6_IJNS7_ILi64EEESA_SA_EEELi512ENS_6half_tEfNS_4arch4Sm90ELb0ELb0ELb1ELb1ELb1ELb1ELb0ELb0ELb0ELb1ELb1ELb0EEENS1_21CollectiveEpilogueFwdINS6_IJSA_NS7_ILi512EEESA_EEES9_SC_SE_Li256ELb1ELb1ELb1ELb0EEENS1_36VarlenDynamicPersistentTileSchedulerILi64ELi64ELi256ELi128ELb1ELb1ELb1ELb0ELb1ELb1EEEEEEEEEvNT_6ParamsE,"ax",@progbits
	.align	128
.text._ZN7cutlass13device_kernelIN5flash11enable_sm90INS1_16FlashAttnFwdSm90INS1_25CollectiveMainloopFwdSm90ILi2EN4cute5tupleIJNS5_1CILi1EEES8_S8_EEENS6_IJNS7_ILi64EEESA_SA_EEELi512ENS_6half_tEfNS_4arch4Sm90ELb0ELb0ELb1ELb1ELb1ELb1ELb0ELb0ELb0ELb1ELb1ELb0EEENS1_21CollectiveEpilogueFwdINS6_IJSA_NS7_ILi512EEESA_EEES9_SC_SE_Li256ELb1ELb1ELb1ELb0EEENS1_36VarlenDynamicPersistentTileSchedulerILi64ELi64ELi256ELi128ELb1ELb1ELb1ELb0ELb1ELb1EEEEEEEEEvNT_6ParamsE:
        .type           _ZN7cutlass13device_kernelIN5flash11enable_sm90INS1_16FlashAttnFwdSm90INS1_25CollectiveMainloopFwdSm90ILi2EN4cute5tupleIJNS5_1CILi1EEES8_S8_EEENS6_IJNS7_ILi64EEESA_SA_EEELi512ENS_6half_tEfNS_4arch4Sm90ELb0ELb0ELb1ELb1ELb1ELb1ELb0ELb0ELb0ELb1ELb1ELb0EEENS1_21CollectiveEpilogueFwdINS6_IJSA_NS7_ILi512EEESA_EEES9_SC_SE_Li256ELb1ELb1ELb1ELb0EEENS1_36VarlenDynamicPersistentTileSchedulerILi64ELi64ELi256ELi128ELb1ELb1ELb1ELb0ELb1ELb1EEEEEEEEEvNT_6ParamsE,@function
        .size           _ZN7cutlass13device_kernelIN5flash11enable_sm90INS1_16FlashAttnFwdSm90INS1_25CollectiveMainloopFwdSm90ILi2EN4cute5tupleIJNS5_1CILi1EEES8_S8_EEENS6_IJNS7_ILi64EEESA_SA_EEELi512ENS_6half_tEfNS_4arch4Sm90ELb0ELb0ELb1ELb1ELb1ELb1ELb0ELb0ELb0ELb1ELb1ELb0EEENS1_21CollectiveEpilogueFwdINS6_IJSA_NS7_ILi512EEESA_EEES9_SC_SE_Li256ELb1ELb1ELb1ELb0EEENS1_36VarlenDynamicPersistentTileSchedulerILi64ELi64ELi256ELi128ELb1ELb1ELb1ELb0ELb1ELb1EEEEEEEEEvNT_6ParamsE,(.L_x_15744 - _ZN7cutlass13device_kernelIN5flash11enable_sm90INS1_16FlashAttnFwdSm90INS1_25CollectiveMainloopFwdSm90ILi2EN4cute5tupleIJNS5_1CILi1EEES8_S8_EEENS6_IJNS7_ILi64EEESA_SA_EEELi512ENS_6half_tEfNS_4arch4Sm90ELb0ELb0ELb1ELb1ELb1ELb1ELb0ELb0ELb0ELb1ELb1ELb0EEENS1_21CollectiveEpilogueFwdINS6_IJSA_NS7_ILi512EEESA_EEES9_SC_SE_Li256ELb1ELb1ELb1ELb0EEENS1_36VarlenDynamicPersistentTileSchedulerILi64ELi64ELi256ELi128ELb1ELb1ELb1ELb0ELb1ELb1EEEEEEEEEvNT_6ParamsE)
        .other          _ZN7cutlass13device_kernelIN5flash11enable_sm90INS1_16FlashAttnFwdSm90INS1_25CollectiveMainloopFwdSm90ILi2EN4cute5tupleIJNS5_1CILi1EEES8_S8_EEENS6_IJNS7_ILi64EEESA_SA_EEELi512ENS_6half_tEfNS_4arch4Sm90ELb0ELb0ELb1ELb1ELb1ELb1ELb0ELb0ELb0ELb1ELb1ELb0EEENS1_21CollectiveEpilogueFwdINS6_IJSA_NS7_ILi512EEESA_EEES9_SC_SE_Li256ELb1ELb1ELb1ELb0EEENS1_36VarlenDynamicPersistentTileSchedulerILi64ELi64ELi256ELi128ELb1ELb1ELb1ELb0ELb1ELb1EEEEEEEEEvNT_6ParamsE,@"STO_CUDA_ENTRY STV_DEFAULT"
_ZN7cutlass13device_kernelIN5flash11enable_sm90INS1_16FlashAttnFwdSm90INS1_25CollectiveMainloopFwdSm90ILi2EN4cute5tupleIJNS5_1CILi1EEES8_S8_EEENS6_IJNS7_ILi64EEESA_SA_EEELi512ENS_6half_tEfNS_4arch4Sm90ELb0ELb0ELb1ELb1ELb1ELb1ELb0ELb0ELb0ELb1ELb1ELb0EEENS1_21CollectiveEpilogueFwdINS6_IJSA_NS7_ILi512EEESA_EEES9_SC_SE_Li256ELb1ELb1ELb1ELb0EEENS1_36VarlenDynamicPersistentTileSchedulerILi64ELi64ELi256ELi128ELb1ELb1ELb1ELb0ELb1ELb1EEEEEEEEEvNT_6ParamsE:
        /* <DEDUP_REMOVED lines=18> */
.L_x_3785:
[----:B------:R-:W-:Y:S05]  /*0120*/  BSYNC B0 ;  /* 0x0000000000007941 */ /* 0x000fea0003800000 */
.L_x_3784:
        /* <DEDUP_REMOVED lines=32> */
[----:B0-----:R3:W4:Y:S01]  /*0330*/  SYNCS.EXCH.64 URZ, [UR6+0x28c30], UR4 ;  /* 0x028c3004063f75b2 */ /* 0x0017220008000100 */
[----:B------:R3:W0:Y:S01]  /*0340*/  SYNCS.EXCH.64 URZ, [UR6+0x28c40], UR4 ;  /* 0x028c4004063f75b2 */ /* 0x0006220008000100 */
[----:B------:R3:W0:Y:S01]  /*0350*/  SYNCS.EXCH.64 URZ, [UR6+0x28c38], UR4 ;  /* 0x028c3804063f75b2 */ /* 0x0006220008000100 */
[----:B------:R3:W0:Y:S02]  /*0360*/  SYNCS.EXCH.64 URZ, [UR6+0x28c48], UR4 ;  /* 0x028c4804063f75b2 */ /* 0x0006240008000100 */
[----:B---3--:R-:W-:Y:S01]  /*0370*/  NOP ;  /* 0x0000000000007918 */ /* 0x008fe20000000000 */
.L_x_3786:
        /* <DEDUP_REMOVED lines=22> */
.L_x_3787:
        /* <DEDUP_REMOVED lines=18> */
.L_x_3788:
        /* <DEDUP_REMOVED lines=22> */
.L_x_3789:
        /* <DEDUP_REMOVED lines=22> */
.L_x_3790:
        /* <DEDUP_REMOVED lines=8> */
.L_x_3793:
[----:B------:R-:W-:-:S08]  /*0940*/  NOP ;  /* 0x0000000000007918 */ /* 0x000fd00000000000 */
[----:B------:R-:W0:Y:S02]  /*0950*/  USETMAXREG.TRY_ALLOC.CTAPOOL UP0, 0xe8 ;  /* 0x000000e8000079c8 */ /* 0x000e240008000600 */
[----:B0-----:R-:W-:-:S13]  /*0960*/  PLOP3.LUT P0, PT, PT, PT, UP0, 0x80, 0x0 ;  /* 0x000000000000781c */ /* 0x001fda0003f0f008 */
[----:B------:R-:W-:Y:S05]  /*0970*/  @!P0 BRA `(.L_x_3793) ;  /* 0xfffffffc00f08947 */ /* 0x000fea000383ffff */
[----:B------:R-:W-:Y:S01]  /*0980*/  ISETP.NE.AND P0, PT, R3, 0x1, PT ;  /* 0x000000010300780c */ /* 0x000fe20003f05270 */
[----:B------:R-:W0:Y:S01]  /*0990*/  S2UR UR4, SR_CgaCtaId ;  /* 0x00000000000479c3 */ /* 0x000e220000008800 */
[----:B------:R-:W-:-:S11]  /*09a0*/  MOV R3, 0x400 ;  /* 0x0000040000037802 */ /* 0x000fd60000000f00 */
[----:B------:R-:W-:Y:S06]  /*09b0*/  @!P0 BAR.ARV 0x8, 0x100 ;  /* 0x0204000000008b1d */ /* 0x000fec0000002000 */
[----:B------:R-:W-:Y:S01]  /*09c0*/  ISETP.GE.U32.AND P0, PT, R0, 0x100, PT ;  /* 0x000001000000780c */ /* 0x000fe20003f06070 */
[----:B0-----:R-:W-:Y:S01]  /*09d0*/  IMAD.U32 R190, RZ, RZ, UR4 ;  /* 0x00000004ffbe7e24 */ /* 0x001fe2000f8e00ff */
[----:B------:R-:W-:-:S04]  /*09e0*/  ULDC UR4, c[0x0][0xc3c] ;  /* 0x00030f0000047ab9 */ /* 0x000fc80000000800 */
[----:B------:R-:W-:-:S07]  /*09f0*/  LEA R2, R190, R3, 0x18 ;  /* 0x00000003be027211 */ /* 0x000fce00078ec0ff */
[----:B------:R-:W-:Y:S08]  /*0a00*/  @P0 BAR.ARV 0xf, 0x100 ;  /* 0x03c4000000000b1d */ /* 0x000ff00000002000 */
[----:B------:R-:W-:Y:S06]  /*0a10*/  BAR.SYNC.DEFER_BLOCKING 0x5, 0x180 ;  /* 0x0146000000007b1d */ /* 0x000fec0000010000 */
[----:B------:R-:W0:Y:S02]  /*0a20*/  LDS.128 R152, [R2+0x28cd0] ;  /* 0x028cd00002987984 */ /* 0x000e240000000c00 */
[----:B------:R-:W-:Y:S06]  /*0a30*/  BAR.ARV 0x4, 0x180 ;  /* 0x0106000000007b1d */ /* 0x000fec0000002000 */
[----:B0-----:R-:W-:-:S13]  /*0a40*/  ISETP.GE.AND P0, PT, R155, UR4, PT ;  /* 0x000000049b007c0c */ /* 0x001fda000bf06270 */
[----:B------:R-:W-:Y:S05]  /*0a50*/  @P0 BRA `(.L_x_3794) ;  /* 0x000001a0003c0947 */ /* 0x000fea0003800000 */
[----:B------:R-:W-:Y:S01]  /*0a60*/  VIADD R0, R0, 0xffffff80 ;  /* 0xffffff8000007836 */ /* 0x000fe20000000000 */
[----:B------:R-:W-:Y:S01]  /*0a70*/  ULOP3.LUT UR37, UR36, 0x1, URZ, 0xfc, !UPT ;  /* 0x0000000124257892 */ /* 0x000fe2000f8efc3f */
[----:B------:R-:W-:Y:S02]  /*0a80*/  IMAD.MOV.U32 R201, RZ, RZ, 0x20 ;  /* 0x00000020ffc97424 */ /* 0x000fe400078e00ff */
[----:B------:R-:W-:Y:S01]  /*0a90*/  IMAD.MOV.U32 R23, RZ, RZ, RZ ;  /* 0x000000ffff177224 */ /* 0x000fe200078e00ff */
[----:B------:R-:W-:Y:S01]  /*0aa0*/  SHF.R.S32.HI R3, RZ, 0x1f, R0 ;  /* 0x0000001fff037819 */ /* 0x000fe20000011400 */
[----:B------:R-:W-:Y:S02]  /*0ab0*/  IMAD.MOV.U32 R188, RZ, RZ, RZ ;  /* 0x000000ffffbc7224 */ /* 0x000fe400078e00ff */
[----:B------:R-:W-:Y:S01]  /*0ac0*/  IMAD.MOV.U32 R185, RZ, RZ, RZ ;  /* 0x000000ffffb97224 */ /* 0x000fe200078e00ff */
[CC--:B------:R-:W-:Y:S01]  /*0ad0*/  LEA.HI R4, R3.reuse, R0.reuse, RZ, 0x7 ;  /* 0x0000000003047211 */ /* 0x0c0fe200078f38ff */
[----:B------:R-:W-:Y:S01]  /*0ae0*/  IMAD.MOV.U32 R19, RZ, RZ, RZ ;  /* 0x000000ffff137224 */ /* 0x000fe200078e00ff */
[----:B------:R-:W-:-:S02]  /*0af0*/  LEA.HI R5, R3, R0, RZ, 0x4 ;  /* 0x0000000003057211 */ /* 0x000fc400078f20ff */
[CC--:B------:R-:W-:Y:S02]  /*0b00*/  LEA.HI R6, R3.reuse, R0.reuse, RZ, 0x5 ;  /* 0x0000000003067211 */ /* 0x0c0fe400078f28ff */
[CC--:B------:R-:W-:Y:S02]  /*0b10*/  LEA.HI R14, R3.reuse, R0.reuse, RZ, 0x2 ;  /* 0x00000000030e7211 */ /* 0x0c0fe400078f10ff */
[----:B------:R-:W-:Y:S02]  /*0b20*/  LEA.HI R8, R3, R0, RZ, 0x3 ;  /* 0x0000000003087211 */ /* 0x000fe400078f18ff */
[----:B------:R-:W-:Y:S02]  /*0b30*/  LOP3.LUT R3, R4, 0xffffff80, RZ, 0xc0, !PT ;  /* 0xffffff8004037812 */ /* 0x000fe400078ec0ff */
[C---:B------:R-:W-:Y:S02]  /*0b40*/  LOP3.LUT R7, R5.reuse, 0xfffffff0, RZ, 0xc0, !PT ;  /* 0xfffffff005077812 */ /* 0x040fe400078ec0ff */
[----:B------:R-:W-:Y:S01]  /*0b50*/  LOP3.LUT R9, R14, 0xfffffffc, RZ, 0xc0, !PT ;  /* 0xfffffffc0e097812 */ /* 0x000fe200078ec0ff */
[----:B------:R-:W-:Y:S01]  /*0b60*/  IMAD.IADD R3, R0, 0x1, -R3 ;  /* 0x0000000100037824 */ /* 0x000fe200078e0a03 */
[----:B------:R-:W-:Y:S01]  /*0b70*/  LOP3.LUT R11, R8, 0xfffffff8, RZ, 0xc0, !PT ;  /* 0xfffffff8080b7812 */ /* 0x000fe200078ec0ff */
[C---:B------:R-:W-:Y:S01]  /*0b80*/  IMAD.IADD R8, R0.reuse, 0x1, -R7 ;  /* 0x0000000100087824 */ /* 0x040fe200078e0a07 */
[----:B------:R-:W-:Y:S01]  /*0b90*/  SHF.R.S32.HI R10, RZ, 0x4, R5 ;  /* 0x00000004ff0a7819 */ /* 0x000fe20000011405 */
[C---:B------:R-:W-:Y:S01]  /*0ba0*/  IMAD.IADD R186, R0.reuse, 0x1, -R9 ;  /* 0x0000000100ba7824 */ /* 0x040fe200078e0a09 */
[--C-:B------:R-:W-:Y:S01]  /*0bb0*/  SHF.R.S32.HI R198, RZ, 0x5, R6.reuse ;  /* 0x00000005ffc67819 */ /* 0x100fe20000011406 */
[----:B------:R-:W-:Y:S01]  /*0bc0*/  IMAD.IADD R192, R0, 0x1, -R11 ;  /* 0x0000000100c07824 */ /* 0x000fe200078e0a0b */
[----:B------:R-:W-:Y:S01]  /*0bd0*/  SHF.R.S32.HI R0, RZ, 0x1f, R3 ;  /* 0x0000001fff007819 */ /* 0x000fe20000011403 */
[----:B------:R-:W-:Y:S01]  /*0be0*/  IMAD.SHL.U32 R16, R186, 0x8, RZ ;  /* 0x00000008ba107824 */ /* 0x000fe200078e00ff */
[----:B------:R-:W-:Y:S01]  /*0bf0*/  SHF.R.S32.HI R11, RZ, 0x1f, R6 ;  /* 0x0000001fff0b7819 */ /* 0x000fe20000011406 */
[----:B------:R-:W-:Y:S01]  /*0c00*/  IMAD.SHL.U32 R192, R192, 0x8, RZ ;  /* 0x00000008c0c07824 */ /* 0x000fe200078e00ff */
[----:B------:R-:W-:Y:S01]  /*0c10*/  SHF.R.S32.HI R7, RZ, 0x1f, R8 ;  /* 0x0000001fff077819 */ /* 0x000fe20000011408 */
[C---:B------:R-:W-:Y:S01]  /*0c20*/  VIADD R215, R16.reuse, 0x60 ;  /* 0x0000006010d77836 */ /* 0x040fe20000000000 */
[----:B------:R-:W-:Y:S01]  /*0c30*/  LEA.HI R6, R5, R10, RZ, 0x1 ;  /* 0x0000000a05067211 */ /* 0x000fe200078f08ff */
[----:B------:R-:W-:Y:S01]  /*0c40*/  VIADD R214, R16, 0x80 ;  /* 0x0000008010d67836 */ /* 0x000fe20000000000 */
[-C--:B------:R-:W-:Y:S01]  /*0c50*/  LEA.HI R5, R0, R3.reuse, RZ, 0x2 ;  /* 0x0000000300057211 */ /* 0x080fe200078f10ff */
[C---:B------:R-:W-:Y:S01]  /*0c60*/  VIADD R208, R16.reuse, 0x140 ;  /* 0x0000014010d07836 */ /* 0x040fe20000000000 */
[----:B------:R-:W-:Y:S01]  /*0c70*/  LEA.HI R12, R11, R198, RZ, 0x2 ;  /* 0x000000c60b0c7211 */ /* 0x000fe200078f10ff */
[C---:B------:R-:W-:Y:S01]  /*0c80*/  VIADD R207, R16.reuse, 0x160 ;  /* 0x0000016010cf7836 */ /* 0x040fe20000000000 */
[----:B------:R-:W-:Y:S01]  /*0c90*/  LEA.HI R9, R7, R8, RZ, 0x3 ;  /* 0x0000000807097211 */ /* 0x000fe200078f18ff */
[----:B------:R-:W-:Y:S01]  /*0ca0*/  VIADD R213, R16, 0xa0 ;  /* 0x000000a010d57836 */ /* 0x000fe20000000000 */
[----:B------:R-:W-:Y:S01]  /*0cb0*/  LOP3.LUT R13, R6, 0x1ffffffe, RZ, 0xc0, !PT ;  /* 0x1ffffffe060d7812 */ /* 0x000fe200078ec0ff */
[C---:B------:R-:W-:Y:S01]  /*0cc0*/  VIADD R206, R16.reuse, 0x180 ;  /* 0x0000018010ce7836 */ /* 0x040fe20000000000 */
[--C-:B------:R-:W-:Y:S01]  /*0cd0*/  SHF.R.S32.HI R6, RZ, 0x2, R5.reuse ;  /* 0x00000002ff067819 */ /* 0x100fe20000011405 */
[----:B------:R-:W-:Y:S01]  /*0ce0*/  VIADD R205, R16, 0x1a0 ;  /* 0x000001a010cd7836 */ /* 0x000fe20000000000 */
[----:B------:R-:W-:Y:S01]  /*0cf0*/  SHF.R.S32.HI R7, RZ, 0x1f, R5 ;  /* 0x0000001fff077819 */ /* 0x000fe20000011405 */
[----:B------:R-:W-:Y:S01]  /*0d00*/  IMAD.IADD R13, R10, 0x1, -R13 ;  /* 0x000000010a0d7824 */ /* 0x000fe200078e0a0d */
[----:B------:R-:W-:Y:S01]  /*0d10*/  SHF.R.S32.HI R18, RZ, 0x7, R4 ;  /* 0x00000007ff127819 */ /* 0x000fe20000011404 */
[----:B------:R-:W-:Y:S01]  /*0d20*/  VIADD R204, R16, 0x1c0 ;  /* 0x000001c010cc7836 */ /* 0x000fe20000000000 */
[----:B------:R-:W-:Y:S01]  /*0d30*/  LOP3.LUT R15, R12, 0x3ffffc, RZ, 0xc0, !PT ;  /* 0x003ffffc0c0f7812 */ /* 0x000fe200078ec0ff */
[----:B------:R-:W-:Y:S01]  /*0d40*/  IMAD.SHL.U32 R13, R13, 0x8, RZ ;  /* 0x000000080d0d7824 */ /* 0x000fe200078e00ff */
[----:B------:R-:W-:Y:S01]  /*0d50*/  LEA.HI R7, R7, R6, RZ, 0x3 ;  /* 0x0000000607077211 */ /* 0x000fe200078f18ff */
[----:B------:R-:W-:Y:S01]  /*0d60*/  IMAD R12, R18, 0x100, R8 ;  /* 0x00000100120c7824 */ /* 0x000fe200078e0208 */
[----:B------:R-:W-:Y:S01]  /*0d70*/  LEA.HI R0, R0, R3, RZ, 0x5 ;  /* 0x0000000300007211 */ /* 0x000fe200078f28ff */
[----:B------:R-:W-:Y:S01]  /*0d80*/  IMAD.IADD R15, R198, 0x1, -R15 ;  /* 0x00000001c60f7824 */ /* 0x000fe200078e0a0f */
[----:B------:R-:W-:Y:S01]  /*0d90*/  LOP3.LUT R7, R7, 0xfffffff8, RZ, 0xc0, !PT ;  /* 0xfffffff807077812 */ /* 0x000fe200078ec0ff */
[----:B------:R-:W-:Y:S01]  /*0da0*/  STL [R1+0x44], R18 ;  /* 0x0000441201007387 */ /* 0x000fe20000100800 */
[----:B------:R-:W-:Y:S01]  /*0db0*/  SHF.R.S32.HI R0, RZ, 0x5, R0 ;  /* 0x00000005ff007819 */ /* 0x000fe20000011400 */
[----:B------:R-:W-:Y:S01]  /*0dc0*/  IMAD R12, R15, 0x10, R12 ;  /* 0x000000100f0c7824 */ /* 0x000fe200078e020c */
[----:B------:R-:W-:Y:S01]  /*0dd0*/  LOP3.LUT R11, R9, 0xfffffff8, RZ, 0xc0, !PT ;  /* 0xfffffff8090b7812 */ /* 0x000fe200078ec0ff */
[----:B------:R-:W-:Y:S01]  /*0de0*/  IMAD.IADD R7, R6, 0x1, -R7 ;  /* 0x0000000106077824 */ /* 0x000fe200078e0a07 */
[--C-:B------:R-:W-:Y:S01]  /*0df0*/  SHF.R.S32.HI R189, RZ, 0x2, R14.reuse ;  /* 0x00000002ffbd7819 */ /* 0x100fe2000001140e */
[----:B------:R-:W-:Y:S01]  /*0e00*/  IMAD.U32 R6, R12, 0x40, R13 ;  /* 0x000000400c067824 */ /* 0x000fe200078e000d */
[----:B------:R-:W-:Y:S01]  /*0e10*/  LEA.HI R4, R4, R18, RZ, 0x1 ;  /* 0x0000001204047211 */ /* 0x000fe200078f08ff */
[----:B------:R-:W-:Y:S01]  /*0e20*/  IMAD R195, R0, 0x10, R7 ;  /* 0x0000001000c37824 */ /* 0x000fe200078e0207 */
[----:B------:R-:W-:Y:S01]  /*0e30*/  LEA.HI R0, R186, R186, RZ, 0x1 ;  /* 0x000000baba007211 */ /* 0x000fe200078f08ff */
[----:B------:R-:W-:Y:S01]  /*0e40*/  IMAD.IADD R11, R8, 0x1, -R11 ;  /* 0x00000001080b7824 */ /* 0x000fe200078e0a0b */
[----:B------:R0:W-:Y:S01]  /*0e50*/  STL [R1+0x5c], R6 ;  /* 0x00005c0601007387 */ /* 0x0001e20000100800 */
[----:B------:R-:W-:Y:S01]  /*0e60*/  VIADD R7, R189, 0x20 ;  /* 0x00000020bd077836 */ /* 0x000fe20000000000 */
[----:B------:R-:W-:Y:S01]  /*0e70*/  SHF.R.S32.HI R14, RZ, 0x1f, R14 ;  /* 0x0000001fff0e7819 */ /* 0x000fe2000001140e */
[----:B------:R-:W-:Y:S01]  /*0e80*/  IMAD.SHL.U32 R8, R11, 0x40, RZ ;  /* 0x000000400b087824 */ /* 0x000fe200078e00ff */
[----:B------:R-:W-:Y:S01]  /*0e90*/  LOP3.LUT R4, R4, 0xfffffe, RZ, 0xc0, !PT ;  /* 0x00fffffe04047812 */ /* 0x000fe200078ec0ff */
[----:B------:R-:W-:Y:S01]  /*0ea0*/  IMAD.SHL.U32 R9, R9, 0x40, RZ ;  /* 0x0000004009097824 */ /* 0x000fe200078e00ff */
[----:B------:R-:W-:Y:S01]  /*0eb0*/  LEA.HI R14, R14, R189, RZ, 0x3 ;  /* 0x000000bd0e0e7211 */ /* 0x000fe200078f18ff */
[----:B------:R-:W-:Y:S01]  /*0ec0*/  STL [R1+0x3c], RZ ;  /* 0x00003cff01007387 */ /* 0x000fe20000100800 */
[----:B------:R-:W-:Y:S01]  /*0ed0*/  LOP3.LUT R8, R8, 0x1c0, RZ, 0xc0, !PT ;  /* 0x000001c008087812 */ /* 0x000fe200078ec0ff */
[----:B------:R-:W-:Y:S01]  /*0ee0*/  IMAD.IADD R4, R18, 0x1, -R4 ;  /* 0x0000000112047824 */ /* 0x000fe200078e0a04 */
[----:B0-----:R-:W-:Y:S01]  /*0ef0*/  LOP3.LUT R6, R5, 0x7ffffffc, RZ, 0xc0, !PT ;  /* 0x7ffffffc05067812 */ /* 0x001fe200078ec0ff */
[----:B------:R-:W-:Y:S01]  /*0f00*/  VIADD R203, R16, 0x1e0 ;  /* 0x000001e010cb7836 */ /* 0x000fe20000000000 */
[----:B------:R-:W-:Y:S01]  /*0f10*/  SHF.R.S32.HI R5, RZ, 0x1f, R7 ;  /* 0x0000001fff057819 */ /* 0x000fe20000011407 */
[----:B------:R-:W-:Y:S01]  /*0f20*/  IMAD.SHL.U32 R24, R4, 0x100, RZ ;  /* 0x0000010004187824 */ /* 0x000fe200078e00ff */
[----:B------:R-:W-:Y:S01]  /*0f30*/  LOP3.LUT R9, R9, 0x7ffffe00, RZ, 0xc0, !PT ;  /* 0x7ffffe0009097812 */ /* 0x000fe200078ec0ff */
[----:B------:R-:W-:Y:S01]  /*0f40*/  IMAD.IADD R6, R3, 0x1, -R6 ;  /* 0x0000000103067824 */ /* 0x000fe200078e0a06 */
[----:B------:R-:W-:Y:S01]  /*0f50*/  LOP3.LUT R3, R0, 0x1ffffffe, RZ, 0xc0, !PT ;  /* 0x1ffffffe00037812 */ /* 0x000fe200078ec0ff */
[----:B------:R-:W-:Y:S01]  /*0f60*/  VIADD R32, R192, 0x80 ;  /* 0x00000080c0207836 */ /* 0x000fe20000000000 */
[----:B------:R-:W-:Y:S01]  /*0f70*/  LEA.HI R5, R5, R7, RZ, 0x3 ;  /* 0x0000000705057211 */ /* 0x000fe200078f18ff */
[----:B------:R-:W-:Y:S01]  /*0f80*/  IMAD R9, R198, 0x400, R9 ;  /* 0x00000400c6097824 */ /* 0x000fe200078e0209 */
[----:B------:R-:W-:Y:S01]  /*0f90*/  LOP3.LUT R13, R8, 0x8, R13, 0xf8, !PT ;  /* 0x00000008080d7812 */ /* 0x000fe200078ef80d */
[----:B------:R-:W-:Y:S01]  /*0fa0*/  IMAD.IADD R0, R186, 0x1, -R3 ;  /* 0x00000001ba007824 */ /* 0x000fe200078e0a03 */
[----:B------:R-:W-:Y:S01]  /*0fb0*/  LOP3.LUT R14, R14, 0xfffffff8, RZ, 0xc0, !PT ;  /* 0xfffffff80e0e7812 */ /* 0x000fe200078ec0ff */
[----:B------:R-:W-:Y:S01]  /*0fc0*/  IMAD.SHL.U32 R3, R7, 0x40, RZ ;  /* 0x0000004007037824 */ /* 0x000fe200078e00ff */
[----:B------:R-:W-:Y:S01]  /*0fd0*/  SHF.R.U32.HI R8, RZ, 0x3, R8 ;  /* 0x00000003ff087819 */ /* 0x000fe20000011608 */
[----:B------:R-:W-:Y:S01]  /*0fe0*/  IMAD.SHL.U32 R5, R5, 0x40, RZ ;  /* 0x0000004005057824 */ /* 0x000fe200078e00ff */
[----:B------:R-:W-:Y:S01]  /*0ff0*/  SHF.R.S32.HI R4, RZ, 0x1f, R215 ;  /* 0x0000001fff047819 */ /* 0x000fe200000114d7 */
[----:B------:R-:W-:Y:S01]  /*1000*/  IMAD.IADD R191, R189, 0x1, -R14 ;  /* 0x00000001bdbf7824 */ /* 0x000fe200078e0a0e */
[----:B------:R-:W-:Y:S01]  /*1010*/  LOP3.LUT R7, R3, 0x1c0, RZ, 0xc0, !PT ;  /* 0x000001c003077812 */ /* 0x000fe200078ec0ff */
[----:B------:R-:W-:Y:S01]  /*1020*/  STL [R1+0x58], R24 ;  /* 0x0000581801007387 */ /* 0x000fe20000100800 */
[----:B------:R-:W-:Y:S01]  /*1030*/  LOP3.LUT R8, R13, R8, RZ, 0x3c, !PT ;  /* 0x000000080d087212 */ /* 0x000fe200078e3cff */
[----:B------:R-:W-:Y:S01]  /*1040*/  VIADD R209, R16, 0x120 ;  /* 0x0000012010d17836 */ /* 0x000fe20000000000 */
[----:B------:R-:W-:Y:S01]  /*1050*/  LOP3.LUT R3, R7, 0x38, R16, 0xf8, !PT ;  /* 0x0000003807037812 */ /* 0x000fe200078ef810 */
[----:B------:R-:W-:Y:S01]  /*1060*/  VIADD R29, R192, 0x140 ;  /* 0x00000140c01d7836 */ /* 0x000fe20000000000 */
[----:B------:R-:W-:Y:S01]  /*1070*/  SHF.R.U32.HI R26, RZ, 0x3, R7 ;  /* 0x00000003ff1a7819 */ /* 0x000fe20000011607 */
[----:B------:R-:W-:Y:S01]  /*1080*/  IMAD R0, R0, 0x8, R195 ;  /* 0x0000000800007824 */ /* 0x000fe200078e02c3 */
[----:B------:R-:W-:Y:S01]  /*1090*/  SHF.R.S32.HI R7, RZ, 0x1f, R214 ;  /* 0x0000001fff077819 */ /* 0x000fe200000114d6 */
[C---:B------:R-:W-:Y:S01]  /*10a0*/  VIADD R212, R16.reuse, 0xc0 ;  /* 0x000000c010d47836 */ /* 0x040fe20000000000 */
[----:B------:R-:W-:Y:S01]  /*10b0*/  SHF.R.S32.HI R15, RZ, 0x1f, R208 ;  /* 0x0000001fff0f7819 */ /* 0x000fe200000114d0 */
[----:B------:R-:W-:Y:S01]  /*10c0*/  VIADD R211, R16, 0xe0 ;  /* 0x000000e010d37836 */ /* 0x000fe20000000000 */
[----:B------:R-:W-:Y:S01]  /*10d0*/  SHF.R.S32.HI R14, RZ, 0x1f, R207 ;  /* 0x0000001fff0e7819 */ /* 0x000fe200000114cf */
[C---:B------:R-:W-:Y:S01]  /*10e0*/  VIADD R33, R192.reuse, 0x40 ;  /* 0x00000040c0217836 */ /* 0x040fe20000000000 */
[----:B------:R-:W-:Y:S01]  /*10f0*/  LOP3.LUT R5, R5, 0xfffffe00, RZ, 0xc0, !PT ;  /* 0xfffffe0005057812 */ /* 0x000fe200078ec0ff */
[C---:B------:R-:W-:Y:S01]  /*1100*/  VIADD R31, R192.reuse, 0xc0 ;  /* 0x000000c0c01f7836 */ /* 0x040fe20000000000 */
[----:B------:R-:W-:Y:S01]  /*1110*/  SHF.L.U64.HI R223, R215, 0x1, R4 ;  /* 0x00000001d7df7819 */ /* 0x000fe20000010204 */
[----:B------:R-:W-:Y:S01]  /*1120*/  VIADD R30, R192, 0x100 ;  /* 0x00000100c01e7836 */ /* 0x000fe20000000000 */
[----:B------:R-:W-:Y:S01]  /*1130*/  IADD3 R9, R9, R8, RZ ;  /* 0x0000000809097210 */ /* 0x000fe20007ffe0ff */
[----:B------:R-:W-:Y:S01]  /*1140*/  STL [R1+0x54], R5 ;  /* 0x0000540501007387 */ /* 0x000fe20000100800 */
[----:B------:R-:W-:Y:S01]  /*1150*/  SHF.L.U64.HI R224, R214, 0x1, R7 ;  /* 0x00000001d6e07819 */ /* 0x000fe20000010207 */
[----:B------:R-:W-:Y:S01]  /*1160*/  VIADD R28, R192, 0x180 ;  /* 0x00000180c01c7836 */ /* 0x000fe20000000000 */
[----:B------:R-:W-:Y:S01]  /*1170*/  SHF.L.U64.HI R4, R208, 0x1, R15 ;  /* 0x00000001d0047819 */ /* 0x000fe2000001020f */
[----:B------:R-:W-:Y:S01]  /*1180*/  IMAD R199, R9, 0x2, R2 ;  /* 0x0000000209c77824 */ /* 0x000fe200078e0202 */
[----:B------:R-:W-:Y:S01]  /*1190*/  SHF.R.S32.HI R8, RZ, 0x1f, R213 ;  /* 0x0000001fff087819 */ /* 0x000fe200000114d5 */
[----:B------:R-:W-:Y:S01]  /*11a0*/  VIADD R27, R192, 0x1c0 ;  /* 0x000001c0c01b7836 */ /* 0x000fe20000000000 */
[----:B------:R-:W-:Y:S01]  /*11b0*/  SHF.L.U64.HI R7, R207, 0x1, R14 ;  /* 0x00000001cf077819 */ /* 0x000fe2000001020e */
[----:B------:R0:W-:Y:S01]  /*11c0*/  STL [R1], R4 ;  /* 0x0000000401007387 */ /* 0x0001e20000100800 */
[----:B------:R-:W-:Y:S01]  /*11d0*/  SHF.R.S32.HI R21, RZ, 0x1f, R206 ;  /* 0x0000001fff157819 */ /* 0x000fe200000114ce */
[----:B------:R-:W-:Y:S01]  /*11e0*/  VIADD R216, R16, 0x40 ;  /* 0x0000004010d87836 */ /* 0x000fe20000000000 */
[----:B------:R-:W-:Y:S01]  /*11f0*/  SHF.R.S32.HI R18, RZ, 0x1f, R205 ;  /* 0x0000001fff127819 */ /* 0x000fe200000114cd */
[----:B------:R1:W-:Y:S01]  /*1200*/  STL [R1+0x4], R7 ;  /* 0x0000040701007387 */ /* 0x0003e20000100800 */
[----:B------:R-:W-:Y:S01]  /*1210*/  SHF.L.U64.HI R225, R213, 0x1, R8 ;  /* 0x00000001d5e17819 */ /* 0x000fe20000010208 */
[----:B------:R-:W-:Y:S01]  /*1220*/  VIADD R202, R199, 0x26800 ;  /* 0x00026800c7ca7836 */ /* 0x000fe20000000000 */
[----:B------:R-:W-:Y:S01]  /*1230*/  SHF.L.U64.HI R8, R206, 0x1, R21 ;  /* 0x00000001ce087819 */ /* 0x000fe20000010215 */
[----:B------:R-:W-:Y:S01]  /*1240*/  VIADD R22, R16, 0x20 ;  /* 0x0000002010167836 */ /* 0x000fe20000000000 */
[----:B------:R-:W-:Y:S01]  /*1250*/  SHF.R.S32.HI R25, RZ, 0x1f, R204 ;  /* 0x0000001fff197819 */ /* 0x000fe200000114cc */
[----:B0-----:R-:W-:Y:S01]  /*1260*/  IMAD.SHL.U32 R4, R6, 0x2, RZ ;  /* 0x0000000206047824 */ /* 0x001fe200078e00ff */
[----:B------:R-:W-:Y:S01]  /*1270*/  SHF.R.S32.HI R20, RZ, 0x1f, R203 ;  /* 0x0000001fff147819 */ /* 0x000fe200000114cb */
[----:B------:R-:W-:Y:S01]  /*1280*/  STL [R1+0x8], R8 ;  /* 0x0000080801007387 */ /* 0x000fe20000100800 */
[----:B------:R-:W-:Y:S01]  /*1290*/  LOP3.LUT R3, R5, R3, R26, 0xf6, !PT ;  /* 0x0000000305037212 */ /* 0x000fe200078ef61a */
[----:B------:R-:W-:Y:S01]  /*12a0*/  VIADD R200, R199, 0x26840 ;  /* 0x00026840c7c87836 */ /* 0x000fe20000000000 */
[----:B-1----:R-:W-:Y:S01]  /*12b0*/  SHF.L.U64.HI R7, R205, 0x1, R18 ;  /* 0x00000001cd077819 */ /* 0x002fe20000010212 */
[----:B------:R-:W-:Y:S01]  /*12c0*/  IMAD.SHL.U32 R186, R186, 0x4, RZ ;  /* 0x00000004baba7824 */ /* 0x000fe200078e00ff */
[----:B------:R-:W-:-:S02]  /*12d0*/  IADD3 R197, R4, R24, RZ ;  /* 0x0000001804c57210 */ /* 0x000fc40007ffe0ff */
[----:B------:R-:W-:Y:S01]  /*12e0*/  SHF.L.U64.HI R6, R204, 0x1, R25 ;  /* 0x00000001cc067819 */ /* 0x000fe20000010219 */
[----:B------:R-:W-:Y:S01]  /*12f0*/  STL [R1+0xc], R7 ;  /* 0x00000c0701007387 */ /* 0x000fe20000100800 */
[----:B------:R-:W-:Y:S01]  /*1300*/  SHF.L.U64.HI R5, R203, 0x1, R20 ;  /* 0x00000001cb057819 */ /* 0x000fe20000010214 */
[----:B------:R-:W-:Y:S01]  /*1310*/  VIADD R38, R197, 0x10 ;  /* 0x00000010c5267836 */ /* 0x000fe20000000000 */
[----:B------:R-:W-:Y:S01]  /*1320*/  R2P PR, R11, 0x6 ;  /* 0x000000060b007804 */ /* 0x000fe20000000000 */
[----:B------:R0:W-:Y:S01]  /*1330*/  STL [R1+0x48], R4 ;  /* 0x0000480401007387 */ /* 0x0001e20000100800 */
[----:B------:R-:W-:Y:S01]  /*1340*/  IADD3 R210, R16, 0x100, RZ ;  /* 0x0000010010d27810 */ /* 0x000fe20007ffe0ff */
[C---:B------:R-:W-:Y:S01]  /*1350*/  VIADD R35, R197.reuse, 0x28 ;  /* 0x00000028c5237836 */ /* 0x040fe20000000000 */
[----:B------:R-:W-:Y:S01]  /*1360*/  SHF.R.S32.HI R32, RZ, 0x1f, R32 ;  /* 0x0000001fff207819 */ /* 0x000fe20000011420 */
[----:B------:R-:W-:Y:S01]  /*1370*/  STL [R1+0x10], R6 ;  /* 0x0000100601007387 */ /* 0x000fe20000100800 */
[----:B------:R-:W-:Y:S01]  /*1380*/  SHF.R.S32.HI R12, RZ, 0x1f, R209 ;  /* 0x0000001fff0c7819 */ /* 0x000fe200000114d1 */
[C---:B------:R-:W-:Y:S01]  /*1390*/  VIADD R32, R197.reuse, 0x40 ;  /* 0x00000040c5207836 */ /* 0x040fe20000000000 */
[----:B------:R-:W-:Y:S01]  /*13a0*/  SHF.R.S32.HI R29, RZ, 0x1f, R29 ;  /* 0x0000001fff1d7819 */ /* 0x000fe2000001141d */
[----:B------:R1:W-:Y:S01]  /*13b0*/  STL [R1+0x14], R5 ;  /* 0x0000140501007387 */ /* 0x0003e20000100800 */
[----:B------:R-:W-:Y:S01]  /*13c0*/  VIADD R29, R197, 0x58 ;  /* 0x00000058c51d7836 */ /* 0x000fe20000000000 */
[----:B------:R-:W-:Y:S01]  /*13d0*/  SHF.R.S32.HI R11, RZ, 0x1f, R212 ;  /* 0x0000001fff0b7819 */ /* 0x000fe200000114d4 */
[----:B0-----:R-:W-:Y:S01]  /*13e0*/  IMAD R4, R3, 0x2, R2 ;  /* 0x0000000203047824 */ /* 0x001fe200078e0202 */
[----:B------:R-:W-:Y:S01]  /*13f0*/  SHF.R.S32.HI R10, RZ, 0x1f, R211 ;  /* 0x0000001fff0a7819 */ /* 0x000fe200000114d3 */
[C---:B------:R-:W-:Y:S01]  /*1400*/  VIADD R26, R197.reuse, 0x70 ;  /* 0x00000070c51a7836 */ /* 0x040fe20000000000 */
[----:B------:R-:W-:Y:S01]  /*1410*/  SHF.R.S32.HI R13, RZ, 0x1f, R210 ;  /* 0x0000001fff0d7819 */ /* 0x000fe200000114d2 */
[----:B------:R-:W-:Y:S01]  /*1420*/  VIADD R21, R197, 0x88 ;  /* 0x00000088c5157836 */ /* 0x000fe20000000000 */
[----:B------:R-:W-:Y:S01]  /*1430*/  STL [R1+0x4c], R4 ;  /* 0x00004c0401007387 */ /* 0x000fe20000100800 */
[----:B------:R-:W-:Y:S01]  /*1440*/  SHF.L.U64.HI R229, R209, 0x1, R12 ;  /* 0x00000001d1e57819 */ /* 0x000fe2000001020c */
[C---:B------:R-:W-:Y:S01]  /*1450*/  VIADD R15, R197.reuse, 0xa0 ;  /* 0x000000a0c50f7836 */ /* 0x040fe20000000000 */
[----:B------:R-:W-:Y:S01]  /*1460*/  SHF.R.S32.HI R33, RZ, 0x1f, R33 ;  /* 0x0000001fff217819 */ /* 0x000fe20000011421 */
[----:B------:R0:W-:Y:S01]  /*1470*/  STL [R1+0x50], R0 ;  /* 0x0000500001007387 */ /* 0x0001e20000100800 */
[C---:B------:R-:W-:Y:S01]  /*1480*/  VIADD R12, R197.reuse, 0xb8 ;  /* 0x000000b8c50c7836 */ /* 0x040fe20000000000 */
[----:B------:R-:W-:Y:S01]  /*1490*/  SHF.R.S32.HI R31, RZ, 0x1f, R31 ;  /* 0x0000001fff1f7819 */ /* 0x000fe2000001141f */
[C---:B------:R-:W-:Y:S01]  /*14a0*/  VIADD R8, R197.reuse, 0xd0 ;  /* 0x000000d0c5087836 */ /* 0x040fe20000000000 */
[----:B------:R-:W-:Y:S01]  /*14b0*/  SHF.R.S32.HI R30, RZ, 0x1f, R30 ;  /* 0x0000001fff1e7819 */ /* 0x000fe2000001141e */
[C---:B-1----:R-:W-:Y:S01]  /*14c0*/  VIADD R5, R197.reuse, 0xe8 ;  /* 0x000000e8c5057836 */ /* 0x042fe20000000000 */
        /* <DEDUP_REMOVED lines=12> */
[----:B------:R-:W-:Y:S01]  /*1590*/  SHF.L.U64.HI R226, R212, 0x1, R11 ;  /* 0x00000001d4e27819 */ /* 0x000fe2000001020b */
[----:B------:R-:W-:Y:S01]  /*15a0*/  VIADD R30, R197, 0x50 ;  /* 0x00000050c51e7836 */ /* 0x000fe20000000000 */
[----:B------:R-:W-:Y:S01]  /*15b0*/  SHF.L.U64.HI R227, R211, 0x1, R10 ;  /* 0x00000001d3e37819 */ /* 0x000fe2000001020a */
[C---:B------:R-:W-:Y:S01]  /*15c0*/  VIADD R28, R197.reuse, 0x60 ;  /* 0x00000060c51c7836 */ /* 0x040fe20000000000 */
[----:B------:R-:W-:Y:S01]  /*15d0*/  SHF.L.U64.HI R228, R210, 0x1, R13 ;  /* 0x00000001d2e47819 */ /* 0x000fe2000001020d */
[----:B------:R-:W-:Y:S01]  /*15e0*/  VIADD R27, R197, 0x68 ;  /* 0x00000068c51b7836 */ /* 0x000fe20000000000 */
[----:B------:R-:W-:Y:S01]  /*15f0*/  SEL R201, R201, 0xffffffe0, !P1 ;  /* 0xffffffe0c9c97807 */ /* 0x000fe20004800000 */
        /* <DEDUP_REMOVED lines=22> */
[----:B------:R-:W-:Y:S01]  /*1760*/  @P2 VIADD R200, R202, 0xffffffc0 ;  /* 0xffffffc0cac82836 */ /* 0x000fe20000000000 */
[----:B------:R-:W-:Y:S01]  /*1770*/  SHF.L.U64.HI R221, R216, 0x1, R221 ;  /* 0x00000001d8dd7819 */ /* 0x000fe200000102dd */
[----:B------:R-:W-:Y:S01]  /*1780*/  IMAD.IADD R202, R202, 0x1, R201 ;  /* 0x00000001caca7824 */ /* 0x000fe200078e02c9 */
[----:B------:R-:W-:Y:S01]  /*1790*/  SHF.R.S32.HI R39, RZ, 0x1f, R39 ;  /* 0x0000001fff277819 */ /* 0x000fe20000011427 */
[----:B------:R-:W-:Y:S01]  /*17a0*/  VIADD R194, R186, 0x10 ;  /* 0x00000010bac27836 */ /* 0x000fe20000000000 */
[----:B------:R-:W-:Y:S01]  /*17b0*/  SHF.R.S32.HI R37, RZ, 0x1f, R37 ;  /* 0x0000001fff257819 */ /* 0x000fe20000011425 */
[----:B------:R-:W-:Y:S01]  /*17c0*/  IMAD.IADD R201, R201, 0x1, R200 ;  /* 0x00000001c9c97824 */ /* 0x000fe200078e02c8 */
[----:B------:R-:W-:-:S02]  /*17d0*/  SHF.R.S32.HI R36, RZ, 0x1f, R36 ;  /* 0x0000001fff247819 */ /* 0x000fc40000011424 */
[----:B------:R-:W-:Y:S02]  /*17e0*/  SHF.R.S32.HI R34, RZ, 0x1f, R34 ;  /* 0x0000001fff227819 */ /* 0x000fe40000011422 */
[----:B------:R-:W-:Y:S02]  /*17f0*/  SHF.R.S32.HI R33, RZ, 0x1f, R33 ;  /* 0x0000001fff217819 */ /* 0x000fe40000011421 */
[----:B------:R-:W-:Y:S02]  /*1800*/  SHF.R.S32.HI R31, RZ, 0x1f, R31 ;  /* 0x0000001fff1f7819 */ /* 0x000fe4000001141f */
[----:B------:R-:W-:Y:S02]  /*1810*/  SHF.R.S32.HI R30, RZ, 0x1f, R30 ;  /* 0x0000001fff1e7819 */ /* 0x000fe4000001141e */
[----:B------:R-:W-:Y:S02]  /*1820*/  SHF.R.S32.HI R28, RZ, 0x1f, R28 ;  /* 0x0000001fff1c7819 */ /* 0x000fe4000001141c */
        /* <DEDUP_REMOVED lines=12> */
[----:B------:R-:W-:-:S07]  /*18f0*/  SHF.R.S32.HI R0, RZ, 0x1f, R3 ;  /* 0x0000001fff007819 */ /* 0x000fce0000011403 */
.L_x_3931:
[----:B012-4-:R-:W0:Y:S01]  /*1900*/  LDC.64 R4, c[0x0][0xc88] ;  /* 0x00032200ff047b82 */ /* 0x017e220000000a00 */
[----:B------:R-:W-:Y:S01]  /*1910*/  ULDC.64 UR4, c[0x0][0xa28] ;  /* 0x00028a0000047ab9 */ /* 0x000fe20000000a00 */
[----:B------:R-:W-:Y:S01]  /*1920*/  ULDC.64 UR8, c[0x0][0xa18] ;  /* 0x0002860000087ab9 */ /* 0x000fe20000000a00 */
[----:B------:R-:W-:Y:S01]  /*1930*/  ULDC.64 UR6, c[0x0][0xa08] ;  /* 0x0002820000067ab9 */ /* 0x000fe20000000a00 */
[----:B0-----:R-:W-:-:S05]  /*1940*/  IMAD.WIDE R4, R155, 0x4, R4 ;  /* 0x000000049b047825 */ /* 0x001fca00078e0204 */
[----:B-----5:R-:W2:Y:S01]  /*1950*/  LDG.E R26, desc[UR42][R4.64] ;  /* 0x0000002a041a7981 */ /* 0x020ea2000c1e1900 */
[----:B------:R-:W-:Y:S01]  /*1960*/  ISETP.NE.U32.AND P2, PT, RZ, UR4, PT ;  /* 0x00000004ff007c0c */ /* 0x000fe2000bf45070 */
[----:B---3--:R-:W-:Y:S01]  /*1970*/  IMAD.MOV.U32 R8, RZ, RZ, RZ ;  /* 0x000000ffff087224 */ /* 0x008fe200078e00ff */
[----:B------:R-:W-:Y:S01]  /*1980*/  ISETP.NE.U32.AND P1, PT, RZ, UR8, PT ;  /* 0x00000008ff007c0c */ /* 0x000fe2000bf25070 */
[----:B------:R-:W-:Y:S01]  /*1990*/  IMAD.MOV.U32 R24, RZ, RZ, RZ ;  /* 0x000000ffff187224 */ /* 0x000fe200078e00ff */
[----:B------:R-:W-:Y:S02]  /*19a0*/  ISETP.NE.AND.EX P2, PT, RZ, UR5, PT, P2 ;  /* 0x00000005ff007c0c */ /* 0x000fe4000bf45320 */
[----:B------:R-:W-:Y:S02]  /*19b0*/  ISETP.NE.AND.EX P1, PT, RZ, UR9, PT, P1 ;  /* 0x00000009ff007c0c */ /* 0x000fe4000bf25310 */
[----:B------:R-:W-:-:S04]  /*19c0*/  ISETP.NE.U32.AND P0, PT, RZ, UR6, PT ;  /* 0x00000006ff007c0c */ /* 0x000fc8000bf05070 */
[----:B------:R-:W-:Y:S02]  /*19d0*/  ISETP.NE.AND.EX P0, PT, RZ, UR7, PT, P0 ;  /* 0x00000007ff007c0c */ /* 0x000fe4000bf05300 */
[----:B--2---:R-:W-:Y:S01]  /*19e0*/  SHF.R.S32.HI R0, RZ, 0x1f, R26 ;  /* 0x0000001fff007819 */ /* 0x004fe2000001141a */
[----:B------:R-:W-:Y:S02]  /*19f0*/  STL [R1+0x18], R26 ;  /* 0x0000181a01007387 */ /* 0x000fe40000100800 */
[C---:B------:R-:W-:Y:S02]  /*1a00*/  @P2 LEA R6, P3, R26.reuse, UR4, 0x2 ;  /* 0x000000041a062c11 */ /* 0x040fe4000f8610ff */
[C---:B------:R-:W-:Y:S01]  /*1a10*/  SHF.L.U32 R28, R26.reuse, 0x2, RZ ;  /* 0x000000021a1c7819 */ /* 0x040fe200000006ff */
[----:B------:R0:W-:Y:S01]  /*1a20*/  STL [R1+0x40], R0 ;  /* 0x0000400001007387 */ /* 0x0001e20000100800 */
[C-C-:B------:R-:W-:Y:S01]  /*1a30*/  @P2 LEA.HI.X R7, R26.reuse, UR5, R0.reuse, 0x2, P3 ;  /* 0x000000051a072c11 */ /* 0x140fe200098f1400 */
[----:B------:R-:W-:Y:S01]  /*1a40*/  ULDC UR4, c[0x0][0x288] ;  /* 0x0000a20000047ab9 */ /* 0x000fe20000000800 */
[----:B------:R-:W-:Y:S01]  /*1a50*/  SHF.L.U64.HI R27, R26, 0x2, R0 ;  /* 0x000000021a1b7819 */ /* 0x000fe20000010200 */
[----:B------:R1:W-:Y:S01]  /*1a60*/  STL [R1+0x20], R28 ;  /* 0x0000201c01007387 */ /* 0x0003e20000100800 */
[----:B------:R-:W-:-:S03]  /*1a70*/  IADD3 R4, P4, R28, UR6, RZ ;  /* 0x000000061c047c10 */ /* 0x000fc6000ff9e0ff */
[----:B------:R2:W5:Y:S01]  /*1a80*/  @P2 LDG.E R8, desc[UR42][R6.64] ;  /* 0x0000002a06082981 */ /* 0x000562000c1e1900 */
[----:B------:R-:W-:Y:S01]  /*1a90*/  IMAD.U32 R155, RZ, RZ, UR4 ;  /* 0x00000004ff9b7e24 */ /* 0x000fe2000f8e00ff */
[----:B------:R-:W-:Y:S01]  /*1aa0*/  IADD3.X R5, R27, UR7, RZ, P4, !PT ;  /* 0x000000071b057c10 */ /* 0x000fe2000a7fe4ff */
[----:B------:R-:W-:Y:S01]  /*1ab0*/  ULDC.64 UR4, c[0x0][0x418] ;  /* 0x0001060000047ab9 */ /* 0x000fe20000000a00 */
[----:B------:R1:W-:Y:S04]  /*1ac0*/  STL [R1+0x24], R27 ;  /* 0x0000241b01007387 */ /* 0x0003e80000100800 */
[----:B------:R1:W5:Y:S01]  /*1ad0*/  @P0 LDG.E R24, desc[UR42][R4.64] ;  /* 0x0000002a04180981 */ /* 0x000362000c1e1900 */
[----:B--2---:R-:W-:-:S04]  /*1ae0*/  @P1 IADD3 R6, P2, R28, UR8, RZ ;  /* 0x000000081c061c10 */ /* 0x004fc8000ff5e0ff */
[----:B------:R-:W-:Y:S01]  /*1af0*/  @P1 IADD3.X R7, R27, UR9, RZ, P2, !PT ;  /* 0x000000091b071c10 */ /* 0x000fe200097fe4ff */
[----:B------:R1:W-:Y:S01]  /*1b00*/  STL [R1+0x28], R153 ;  /* 0x0000289901007387 */ /* 0x0003e20000100800 */
        /* <DEDUP_REMOVED lines=9> */
[----:B0-----:R-:W-:-:S02]  /*1ba0*/  LOP3.LUT R0, R154, 0xff0000, RZ, 0xc0, !PT ;  /* 0x00ff00009a007812 */ /* 0x001fc400078ec0ff */
[----:B------:R-:W-:Y:S01]  /*1bb0*/  UIMAD UR4, UR4, UR5, URZ ;  /* 0x00000005040472a4 */ /* 0x000fe2000f8e023f */
[----:B------:R-:W-:Y:S02]  /*1bc0*/  SHF.R.U32.HI R3, RZ, 0x8, R3 ;  /* 0x00000008ff037819 */ /* 0x000fe40000011603 */
[----:B------:R-:W-:Y:S01]  /*1bd0*/  ISETP.NE.AND.EX P2, PT, RZ, UR9, PT, P2 ;  /* 0x00000009ff007c0c */ /* 0x000fe2000bf45320 */
[----:B------:R-:W-:Y:S01]  /*1be0*/  ULDC UR5, c[0x0][0x348] ;  /* 0x0000d20000057ab9 */ /* 0x000fe20000000800 */
[----:B------:R-:W-:Y:S02]  /*1bf0*/  LEA.HI R9, R0, R3, RZ, 0x10 ;  /* 0x0000000300097211 */ /* 0x000fe400078f80ff */
[----:B------:R-:W-:Y:S01]  /*1c00*/  LOP3.LUT R184, R154, 0xffff, RZ, 0xc0, !PT ;  /* 0x0000ffff9ab87812 */ /* 0x000fe200078ec0ff */
[----:B-1----:R-:W-:Y:S08]  /*1c10*/  @P1 BRA `(.L_x_3795) ;  /* 0x0000000000241947 */ /* 0x002ff00003800000 */
        /* <DEDUP_REMOVED lines=9> */
.L_x_3795:
[----:B------:R-:W-:Y:S02]  /*1cb0*/  IMAD.U32 R36, RZ, RZ, UR5 ;  /* 0x00000005ff247e24 */ /* 0x000fe4000f8e00ff */
[----:B------:R-:W-:Y:S01]  /*1cc0*/  IMAD.U32 R25, RZ, RZ, UR4 ;  /* 0x00000004ff197e24 */ /* 0x000fe2000f8e00ff */
[----:B------:R-:W-:Y:S06]  /*1cd0*/  @!P2 BRA `(.L_x_3796) ;  /* 0x000000000010a947 */ /* 0x000fec0003800000 */
[----:B------:R-:W-:-:S04]  /*1ce0*/  IADD3 R4, P0, R28, UR8, RZ ;  /* 0x000000081c047c10 */ /* 0x000fc8000ff1e0ff */
[----:B------:R-:W-:-:S05]  /*1cf0*/  IADD3.X R5, R27, UR9, RZ, P0, !PT ;  /* 0x000000091b057c10 */ /* 0x000fca00087fe4ff */
[----:B------:R0:W5:Y:S01]  /*1d00*/  LDG.E R25, desc[UR42][R4.64] ;  /* 0x0000002a04197981 */ /* 0x000162000c1e1900 */
[----:B------:R-:W-:Y:S05]  /*1d10*/  BRA `(.L_x_3797) ;  /* 0x0000000000107947 */ /* 0x000fea0003800000 */
.L_x_3796:
[----:B------:R-:W-:Y:S05]  /*1d20*/  @!P0 BRA `(.L_x_3797) ;  /* 0x00000000000c8947 */ /* 0x000fea0003800000 */
[----:B------:R-:W2:Y:S04]  /*1d30*/  LDG.E R0, desc[UR42][R4.64] ;  /* 0x0000002a04007981 */ /* 0x000ea8000c1e1900 */
[----:B------:R-:W2:Y:S02]  /*1d40*/  LDG.E R25, desc[UR42][R4.64+0x4] ;  /* 0x0000042a04197981 */ /* 0x000ea4000c1e1900 */
[----:B--2---:R-:W-:-:S07]  /*1d50*/  IMAD.IADD R25, R25, 0x1, -R0 ;  /* 0x0000000119197824 */ /* 0x004fce00078e0a00 */
.L_x_3797:
[----:B------:R-:W-:Y:S02]  /*1d60*/  ULDC.64 UR4, c[0x0][0xa10] ;  /* 0x0002840000047ab9 */ /* 0x000fe40000000a00 */
[----:B------:R-:W-:-:S04]  /*1d70*/  ISETP.NE.U32.AND P0, PT, RZ, UR4, PT ;  /* 0x00000004ff007c0c */ /* 0x000fc8000bf05070 */
[----:B------:R-:W-:Y:S01]  /*1d80*/  ISETP.NE.AND.EX P0, PT, RZ, UR5, PT, P0 ;  /* 0x00000005ff007c0c */ /* 0x000fe2000bf05300 */
[----:B------:R-:W-:Y:S02]  /*1d90*/  ULDC.64 UR4, c[0x0][0xa30] ;  /* 0x00028c0000047ab9 */ /* 0x000fe40000000a00 */
[----:B------:R-:W-:-:S10]  /*1da0*/  ISETP.NE.U32.AND P1, PT, RZ, UR4, PT ;  /* 0x00000004ff007c0c */ /* 0x000fd4000bf25070 */
[----:B0-----:R-:W0:Y:S01]  /*1db0*/  @P0 LDC.64 R4, c[0x0][0xa10] ;  /* 0x00028400ff040b82 */ /* 0x001e220000000a00 */
[----:B------:R-:W-:Y:S01]  /*1dc0*/  ISETP.NE.AND.EX P1, PT, RZ, UR5, PT, P1 ;  /* 0x00000005ff007c0c */ /* 0x000fe2000bf25310 */
[----:B0-----:R-:W-:-:S05]  /*1dd0*/  @P0 IMAD.WIDE R4, R26, 0x4, R4 ;  /* 0x000000041a040825 */ /* 0x001fca00078e0204 */
[----:B------:R-:W2:Y:S04]  /*1de0*/  @P0 LDG.E R0, desc[UR42][R4.64] ;  /* 0x0000002a04000981 */ /* 0x000ea8000c1e1900 */
[----:B------:R0:W2:Y:S01]  /*1df0*/  @P0 LDG.E R3, desc[UR42][R4.64+0x4] ;  /* 0x0000042a04030981 */ /* 0x0000a2000c1e1900 */
[----:B-----5:R-:W-:Y:S02]  /*1e00*/  IMAD.MOV.U32 R154, RZ, RZ, R25 ;  /* 0x000000ffff9a7224 */ /* 0x020fe400078e0019 */
[----:B0-----:R-:W-:-:S04]  /*1e10*/  @P1 IADD3 R4, P2, R28, UR4, RZ ;  /* 0x000000041c041c10 */ /* 0x001fc8000ff5e0ff */
[----:B------:R-:W-:-:S05]  /*1e20*/  @P1 IADD3.X R5, R27, UR5, RZ, P2, !PT ;  /* 0x000000051b051c10 */ /* 0x000fca00097fe4ff */
[----:B------:R0:W5:Y:S01]  /*1e30*/  @P1 LDG.E R154, desc[UR42][R4.64] ;  /* 0x0000002a049a1981 */ /* 0x000162000c1e1900 */
[----:B------:R-:W-:Y:S01]  /*1e40*/  LOP3.LUT R12, R9, 0xff, RZ, 0xc0, !PT ;  /* 0x000000ff090c7812 */ /* 0x000fe200078ec0ff */
[----:B------:R-:W-:Y:S01]  /*1e50*/  IMAD.IADD R11, R25, 0x1, -R8 ;  /* 0x00000001190b7824 */ /* 0x000fe200078e0a08 */
[----:B------:R-:W-:Y:S01]  /*1e60*/  SHF.R.U32.HI R6, RZ, 0x10, R9 ;  /* 0x00000010ff067819 */ /* 0x000fe20000011609 */
[----:B------:R-:W-:Y:S01]  /*1e70*/  BSSY B0, `(.L_x_3798) ;  /* 0x000002b000007945 */ /* 0x000fe20003800000 */
[----:B------:R-:W-:Y:S01]  /*1e80*/  LOP3.LUT R18, R18, 0xfffffffb, RZ, 0xc0, !PT ;  /* 0xfffffffb12127812 */ /* 0x000fe200078ec0ff */
[----:B------:R0:W-:Y:S04]  /*1e90*/  STL [R1+0x38], R12 ;  /* 0x0000380c01007387 */ /* 0x0001e80000100800 */
[----:B------:R0:W-:Y:S01]  /*1ea0*/  STL [R1+0x1c], R6 ;  /* 0x00001c0601007387 */ /* 0x0001e20000100800 */
[----:B--2---:R-:W-:-:S04]  /*1eb0*/  @P0 IMAD.IADD R36, R3, 0x1, -R0 ;  /* 0x0000000103240824 */ /* 0x004fc800078e0a00 */
[----:B------:R-:W-:-:S04]  /*1ec0*/  IMAD.IADD R152, R11, 0x1, R36 ;  /* 0x000000010b987824 */ /* 0x000fc800078e0224 */
[C---:B------:R-:W-:Y:S01]  /*1ed0*/  VIADD R0, R152.reuse, 0x3f ;  /* 0x0000003f98007836 */ /* 0x040fe20000000000 */
[----:B------:R-:W-:-:S04]  /*1ee0*/  ISETP.GE.AND P3, PT, R152, 0x1, PT ;  /* 0x000000019800780c */ /* 0x000fc80003f66270 */
[----:B------:R-:W-:-:S04]  /*1ef0*/  SHF.R.S32.HI R3, RZ, 0x1f, R0 ;  /* 0x0000001fff037819 */ /* 0x000fc80000011400 */
[----:B------:R-:W-:Y:S01]  /*1f00*/  LEA.HI R3, R3, R0, RZ, 0x6 ;  /* 0x0000000003037211 */ /* 0x000fe200078f30ff */
[----:B------:R-:W-:-:S03]  /*1f10*/  IMAD.MOV.U32 R0, RZ, RZ, RZ ;  /* 0x000000ffff007224 */ /* 0x000fc600078e00ff */
[----:B------:R-:W-:Y:S02]  /*1f20*/  SHF.R.S32.HI R171, RZ, 0x6, R3 ;  /* 0x00000006ffab7819 */ /* 0x000fe40000011403 */
[----:B------:R-:W-:Y:S01]  /*1f30*/  @P3 LOP3.LUT R18, R18, 0x4, RZ, 0xfc, !PT ;  /* 0x0000000412123812 */ /* 0x000fe200078efcff */
[----:B0-----:R-:W-:Y:S06]  /*1f40*/  @!P3 BRA `(.L_x_3799) ;  /* 0x000000000074b947 */ /* 0x001fec0003800000 */
[----:B------:R-:W-:Y:S01]  /*1f50*/  ISETP.NE.AND P0, PT, R6, RZ, PT ;  /* 0x000000ff0600720c */ /* 0x000fe20003f05270 */
[----:B------:R-:W-:-:S03]  /*1f60*/  ULDC UR4, c[0x0][0x9f0] ;  /* 0x00027c0000047ab9 */ /* 0x000fc60000000800 */
[----:B------:R-:W-:-:S04]  /*1f70*/  SEL R9, R6, UR4, P0 ;  /* 0x0000000406097c07 */ /* 0x000fc80008000000 */
[-C--:B------:R-:W-:Y:S02]  /*1f80*/  IABS R6, R9.reuse ;  /* 0x0000000900067213 */ /* 0x080fe40000000000 */
        /* <DEDUP_REMOVED lines=25> */
.L_x_3799:
[----:B------:R-:W-:Y:S05]  /*2120*/  BSYNC B0 ;  /* 0x0000000000007941 */ /* 0x000fea0003800000 */
.L_x_3798:
[----:B------:R-:W-:Y:S01]  /*2130*/  IMAD R3, R12, R0, RZ ;  /* 0x000000000c037224 */ /* 0x000fe200078e02ff */
[----:B------:R-:W-:-:S04]  /*2140*/  PLOP3.LUT P2, PT, PT, PT, PT, 0x80, 0x0 ;  /* 0x000000000000781c */ /* 0x000fc80003f4f070 */
[C---:B------:R-:W-:Y:S01]  /*2150*/  VIADDMNMX R0, R3.reuse, R0, R171, PT ;  /* 0x0000000003007246 */ /* 0x040fe200038001ab */
[----:B------:R-:W-:-:S04]  /*2160*/  IMAD R3, R3, 0x40, -R11 ;  /* 0x0000004003037824 */ /* 0x000fc800078e0a0b */
[----:B------:R-:W-:Y:S01]  /*2170*/  IMAD R5, R0, 0x40, -R11 ;  /* 0x0000004000057824 */ /* 0x000fe200078e0a0b */
[----:B------:R-:W-:-:S04]  /*2180*/  VIMNMX R3, RZ, R3, !PT ;  /* 0x00000003ff037248 */ /* 0x000fc80007fe0100 */
[----:B------:R-:W-:Y:S02]  /*2190*/  VIMNMX R0, R5, R36, PT ;  /* 0x0000002405007248 */ /* 0x000fe40003fe0100 */
[----:B------:R-:W-:Y:S02]  /*21a0*/  SHF.R.U32.HI R35, RZ, 0x6, R3 ;  /* 0x00000006ff237819 */ /* 0x000fe40000011603 */
[----:B------:R-:W-:-:S03]  /*21b0*/  ISETP.GT.AND P0, PT, R0, R3, PT ;  /* 0x000000030000720c */ /* 0x000fc60003f04270 */
[----:B------:R-:W-:-:S10]  /*21c0*/  IMAD.MOV.U32 R34, RZ, RZ, R35 ;  /* 0x000000ffff227224 */ /* 0x000fd400078e0023 */
[----:B------:R-:W-:-:S05]  /*21d0*/  @P0 VIADD R0, R0, 0x3f ;  /* 0x0000003f00000836 */ /* 0x000fca0000000000 */
[----:B------:R-:W-:-:S04]  /*21e0*/  @P0 SHF.R.S32.HI R3, RZ, 0x1f, R0 ;  /* 0x0000001fff030819 */ /* 0x000fc80000011400 */
[----:B------:R-:W-:-:S04]  /*21f0*/  @P0 LEA.HI R3, R3, R0, RZ, 0x6 ;  /* 0x0000000003030211 */ /* 0x000fc800078f30ff */
[----:B------:R-:W-:-:S04]  /*2200*/  @P0 SHF.R.S32.HI R34, RZ, 0x6, R3 ;  /* 0x00000006ff220819 */ /* 0x000fc80000011403 */
        /* <DEDUP_REMOVED lines=22> */
.L_x_3802:
[----:B------:R-:W-:Y:S05]  /*2370*/  BSYNC B6 ;  /* 0x0000000000067941 */ /* 0x000fea0003800000 */
.L_x_3801:
        /* <DEDUP_REMOVED lines=12> */
[----:B------:R-:W-:Y:S02]  /*2440*/  IMAD.U32 R7, RZ, RZ, UR7 ;  /* 0x00000007ff077e24 */ /* 0x000fe4000f8e00ff */
[----:B------:R-:W-:-:S02]  /*2450*/  IMAD.U32 R10, RZ, RZ, UR4 ;  /* 0x00000004ff0a7e24 */ /* 0x000fc4000f8e00ff */
[----:B------:R-:W-:Y:S02]  /*2460*/  IMAD.U32 R11, RZ, RZ, UR5 ;  /* 0x00000005ff0b7e24 */ /* 0x000fe4000f8e00ff */
[----:B------:R-:W-:Y:S02]  /*2470*/  IMAD.MOV.U32 R8, RZ, RZ, 0x70 ;  /* 0x00000070ff087424 */ /* 0x000fe400078e00ff */
[----:B------:R-:W-:Y:S02]  /*2480*/  IMAD.MOV.U32 R12, RZ, RZ, 0x1 ;  /* 0x00000001ff0c7424 */ /* 0x000fe400078e00ff */
[----:B------:R-:W-:-:S07]  /*2490*/  IMAD.MOV.U32 R13, RZ, RZ, RZ ;  /* 0x000000ffff0d7224 */ /* 0x000fce00078e00ff */
[----:B------:R-:W-:-:S07]  /*24a0*/  LEPC R20, `(.L_x_3804) ;  /* 0x000000001014794e */ /* 0x000fce0000000000 */
[----:B0----5:R-:W-:Y:S05]  /*24b0*/  CALL.ABS.NOINC R14 ;  /* 0x000000000e007343 */ /* 0x021fea0003c00000 */
.L_x_3804:
[----:B------:R-:W-:Y:S05]  /*24c0*/  BSYNC B6 ;  /* 0x0000000000067941 */ /* 0x000fea0003800000 */
.L_x_3803:
[----:B------:R-:W-:Y:S01]  /*24d0*/  ULDC.64 UR4, c[0x0][0x9f8] ;  /* 0x00027e0000047ab9 */ /* 0x000fe20000000a00 */
[----:B------:R-:W-:Y:S01]  /*24e0*/  IMAD.MOV.U32 R0, RZ, RZ, R26 ;  /* 0x000000ffff007224 */ /* 0x000fe200078e001a */
[----:B------:R-:W-:Y:S01]  /*24f0*/  ISETP.NE.U32.AND P0, PT, RZ, UR4, PT ;  /* 0x00000004ff007c0c */ /* 0x000fe2000bf05070 */
[----:B------:R-:W0:Y:S01]  /*2500*/  S2R R3, SR_TID.X ;  /* 0x0000000000037919 */ /* 0x000e220000002100 */
[----:B------:R-:W1:Y:S02]  /*2510*/  LDC.64 R6, c[0x0][0x3f8] ;  /* 0x0000fe00ff067b82 */ /* 0x000e640000000a00 */
[----:B------:R-:W-:-:S06]  /*2520*/  ISETP.NE.AND.EX P0, PT, RZ, UR5, PT, P0 ;  /* 0x00000005ff007c0c */ /* 0x000fcc000bf05300 */
[----:B------:R-:W2:Y:S07]  /*2530*/  LDC R45, c[0x0][0x3f4] ;  /* 0x0000fd00ff2d7b82 */ /* 0x000eae0000000800 */
[----:B------:R-:W-:Y:S02]  /*2540*/  @P0 IADD3 R4, P1, R28, UR4, RZ ;  /* 0x000000041c040c10 */ /* 0x000fe4000ff3e0ff */
[----:B------:R-:W-:Y:S02]  /*2550*/  SHF.R.S32.HI R9, RZ, 0x1f, R189 ;  /* 0x0000001fff097819 */ /* 0x000fe400000114bd */
[----:B------:R-:W-:Y:S01]  /*2560*/  SHF.R.S32.HI R187, RZ, 0x1f, R186 ;  /* 0x0000001fffbb7819 */ /* 0x000fe200000114ba */
[----:B------:R-:W3:Y:S01]  /*2570*/  S2R R44, SR_TID.X ;  /* 0x00000000002c7919 */ /* 0x000ee20000002100 */
[----:B------:R-:W-:Y:S01]  /*2580*/  @P0 IADD3.X R5, R27, UR5, RZ, P1, !PT ;  /* 0x000000051b050c10 */ /* 0x000fe20008ffe4ff */
[----:B------:R-:W-:Y:S01]  /*2590*/  IMAD.SHL.U32 R40, R191, 0x40, RZ ;  /* 0x00000040bf287824 */ /* 0x000fe200078e00ff */
[----:B------:R-:W-:-:S03]  /*25a0*/  ULDC UR4, c[0x0][0x2f4] ;  /* 0x0000bd0000047ab9 */ /* 0x000fc60000000800 */
[----:B------:R4:W3:Y:S01]  /*25b0*/  @P0 LDG.E R0, desc[UR42][R4.64] ;  /* 0x0000002a04000981 */ /* 0x0008e2000c1e1900 */
[-C--:B-1----:R-:W-:Y:S01]  /*25c0*/  IMAD R8, R9, R6.reuse, RZ ;  /* 0x0000000609087224 */ /* 0x082fe200078e02ff */
[----:B------:R-:W-:Y:S01]  /*25d0*/  LOP3.LUT R40, R40, 0x1c0, RZ, 0xc0, !PT ;  /* 0x000001c028287812 */ /* 0x000fe200078ec0ff */
[-C--:B------:R-:W-:Y:S01]  /*25e0*/  IMAD.WIDE.U32 R20, R189, R6.reuse, R186 ;  /* 0x00000006bd147225 */ /* 0x080fe200078e00ba */
[C---:B------:R-:W-:Y:S02]  /*25f0*/  ISETP.GE.AND P2, PT, R16.reuse, UR4, PT ;  /* 0x0000000410007c0c */ /* 0x040fe4000bf46270 */
[----:B--2---:R-:W-:Y:S01]  /*2600*/  ISETP.GE.AND P0, PT, R16, R45, PT ;  /* 0x0000002d1000720c */ /* 0x004fe20003f06270 */
[----:B0-----:R-:W-:Y:S01]  /*2610*/  VIADD R10, R3, 0xffffff80 ;  /* 0xffffff80030a7836 */ /* 0x001fe20000000000 */
[----:B------:R-:W-:Y:S01]  /*2620*/  SHF.R.U32.HI R42, RZ, 0x3, R40 ;  /* 0x00000003ff2a7819 */ /* 0x000fe20000011628 */
[C---:B------:R-:W-:Y:S01]  /*2630*/  IMAD R11, R189.reuse, R7, R8 ;  /* 0x00000007bd0b7224 */ /* 0x040fe200078e0208 */
[----:B----4-:R-:W0:Y:S01]  /*2640*/  LDC.64 R4, c[0x0][0x408] ;  /* 0x00010200ff047b82 */ /* 0x010e220000000a00 */
[----:B------:R-:W-:Y:S01]  /*2650*/  IMAD.WIDE.U32 R28, R189, R6, R16 ;  /* 0x00000006bd1c7225 */ /* 0x000fe200078e0010 */
[----:B------:R-:W-:-:S02]  /*2660*/  SHF.R.S32.HI R3, RZ, 0x1f, R10 ;  /* 0x0000001fff037819 */ /* 0x000fc4000001140a */
[----:B------:R-:W-:Y:S01]  /*2670*/  ISETP.GE.AND P1, PT, R22, UR4, PT ;  /* 0x0000000416007c0c */ /* 0x000fe2000bf26270 */
[----:B------:R-:W-:Y:S01]  /*2680*/  IMAD.IADD R21, R21, 0x1, R11 ;  /* 0x0000000115157824 */ /* 0x000fe200078e020b */
[----:B------:R-:W-:Y:S01]  /*2690*/  LEA.HI R3, R3, R10, RZ, 0x2 ;  /* 0x0000000a03037211 */ /* 0x000fe200078f10ff */
[----:B------:R-:W-:Y:S01]  /*26a0*/  IMAD.IADD R29, R11, 0x1, R29 ;  /* 0x000000010b1d7824 */ /* 0x000fe200078e021d */
[----:B-----5:R-:W-:Y:S01]  /*26b0*/  SHF.R.S32.HI R11, RZ, 0x1f, R154 ;  /* 0x0000001fff0b7819 */ /* 0x020fe2000001149a */
[-C--:B------:R-:W-:Y:S01]  /*26c0*/  IMAD.WIDE.U32 R20, R154, R6.reuse, R20 ;  /* 0x000000069a147225 */ /* 0x080fe200078e0014 */
[----:B------:R-:W-:Y:S02]  /*26d0*/  LOP3.LUT R13, R3, 0xfffffffc, RZ, 0xc0, !PT ;  /* 0xfffffffc030d7812 */ /* 0x000fe400078ec0ff */
[----:B------:R-:W-:Y:S01]  /*26e0*/  LOP3.LUT R18, R18, 0xfffffffd, RZ, 0xc0, !PT ;  /* 0xfffffffd12127812 */ /* 0x000fe200078ec0ff */
[----:B------:R-:W-:Y:S01]  /*26f0*/  IMAD.WIDE.U32 R28, R154, R6, R28 ;  /* 0x000000069a1c7225 */ /* 0x000fe200078e001c */
[----:B------:R-:W-:-:S02]  /*2700*/  SHF.L.U64.HI R38, R6, 0x6, R7 ;  /* 0x0000000606267819 */ /* 0x000fc40000010207 */
[----:B------:R-:W-:Y:S01]  /*2710*/  @P2 LOP3.LUT R18, R18, 0x2, RZ, 0xfc, !PT ;  /* 0x0000000212122812 */ /* 0x000fe200078efcff */
[----:B------:R-:W-:Y:S01]  /*2720*/  IMAD.IADD R12, R10, 0x1, -R13 ;  /* 0x000000010a0c7824 */ /* 0x000fe200078e0a0d */
[----:B---3--:R-:W-:Y:S01]  /*2730*/  LEA.HI R44, R44, 0x8, RZ, 0x19 ;  /* 0x000000082c2c7811 */ /* 0x008fe200078fc8ff */
[----:B------:R-:W-:Y:S01]  /*2740*/  IMAD R10, R11, R6, RZ ;  /* 0x000000060b0a7224 */ /* 0x000fe200078e02ff */
[----:B------:R-:W-:Y:S01]  /*2750*/  LOP3.LUT R18, R18, 0xfffffffe, RZ, 0xc0, !PT ;  /* 0xfffffffe12127812 */ /* 0x000fe200078ec0ff */
[----:B------:R-:W-:Y:S02]  /*2760*/  IMAD.IADD R3, R24, 0x1, R25 ;  /* 0x0000000118037824 */ /* 0x000fe400078e0219 */
[----:B------:R-:W-:Y:S01]  /*2770*/  IMAD R49, R154, R7, R10 ;  /* 0x000000079a317224 */ /* 0x000fe200078e020a */
[----:B0-----:R-:W-:Y:S01]  /*2780*/  SHF.L.U64.HI R41, R4, 0x6, R5 ;  /* 0x0000000604297819 */ /* 0x001fe20000010205 */
[-C--:B------:R-:W-:Y:S01]  /*2790*/  IMAD R8, R9, R4.reuse, RZ ;  /* 0x0000000409087224 */ /* 0x080fe200078e02ff */
[----:B------:R-:W-:Y:S01]  /*27a0*/  SEL R9, R45, RZ, P0 ;  /* 0x000000ff2d097207 */ /* 0x000fe20000000000 */
[----:B------:R-:W-:Y:S01]  /*27b0*/  IMAD R11, R11, R4, RZ ;  /* 0x000000040b0b7224 */ /* 0x000fe200078e02ff */
[----:B------:R-:W-:Y:S01]  /*27c0*/  @P1 LOP3.LUT R18, R18, 0x1, RZ, 0xfc, !PT ;  /* 0x0000000112121812 */ /* 0x000fe200078efcff */
[----:B------:R-:W-:-:S02]  /*27d0*/  IMAD R13, R189, R5, R8 ;  /* 0x00000005bd0d7224 */ /* 0x000fc400078e0208 */
[----:B------:R-:W-:Y:S02]  /*27e0*/  IMAD.IADD R9, R16, 0x1, R9 ;  /* 0x0000000110097824 */ /* 0x000fe400078e0209 */
[----:B------:R-:W-:Y:S01]  /*27f0*/  IMAD R11, R154, R5, R11 ;  /* 0x000000059a0b7224 */ /* 0x000fe200078e020b */
[----:B------:R-:W-:Y:S01]  /*2800*/  LOP3.LUT R5, R40, 0x18, R16, 0xf8, !PT ;  /* 0x0000001828057812 */ /* 0x000fe200078ef810 */
[----:B------:R-:W-:Y:S01]  /*2810*/  IMAD.WIDE.U32 R30, R189, R4, R186 ;  /* 0x00000004bd1e7225 */ /* 0x000fe200078e00ba */
[----:B------:R-:W-:Y:S02]  /*2820*/  SHF.R.S32.HI R8, RZ, 0x1f, R9 ;  /* 0x0000001fff087819 */ /* 0x000fe40000011409 */
[----:B------:R-:W-:Y:S01]  /*2830*/  LOP3.LUT R5, R5, R42, RZ, 0x3c, !PT ;  /* 0x0000002a05057212 */ /* 0x000fe200078e3cff */
[-C--:B------:R-:W-:Y:S01]  /*2840*/  IMAD.WIDE.U32 R32, R189, R4.reuse, R16 ;  /* 0x00000004bd207225 */ /* 0x080fe200078e0010 */
[----:B------:R-:W-:Y:S02]  /*2850*/  LEA.HI R37, R8, R9, RZ, 0x3 ;  /* 0x0000000908257211 */ /* 0x000fe400078f18ff */
[----:B------:R-:W-:Y:S01]  /*2860*/  LEA R46, R198, R5, 0x9 ;  /* 0x00000005c62e7211 */ /* 0x000fe200078e48ff */
[----:B------:R-:W-:Y:S01]  /*2870*/  IMAD.IADD R31, R31, 0x1, R13 ;  /* 0x000000011f1f7824 */ /* 0x000fe200078e020d */
[----:B------:R-:W-:Y:S01]  /*2880*/  LOP3.LUT R5, R40, 0x38, R37, 0xf8, !PT ;  /* 0x0000003828057812 */ /* 0x000fe200078ef825 */
[----:B------:R-:W-:Y:S01]  /*2890*/  IMAD.IADD R33, R13, 0x1, R33 ;  /* 0x000000010d217824 */ /* 0x000fe200078e0221 */
[----:B------:R-:W-:Y:S01]  /*28a0*/  LOP3.LUT R51, R37, 0xfffffff8, RZ, 0xc0, !PT ;  /* 0xfffffff825337812 */ /* 0x000fe200078ec0ff */
[----:B------:R-:W-:Y:S01]  /*28b0*/  IMAD.WIDE.U32 R30, R154, R4, R30 ;  /* 0x000000049a1e7225 */ /* 0x000fe200078e001e */
[----:B------:R-:W-:-:S02]  /*28c0*/  LOP3.LUT R5, R5, R42, RZ, 0x3c, !PT ;  /* 0x0000002a05057212 */ /* 0x000fc400078e3cff */
[----:B------:R-:W-:Y:S01]  /*28d0*/  SHF.R.S32.HI R54, RZ, 0x1f, R51 ;  /* 0x0000001fff367819 */ /* 0x000fe20000011433 */
[----:B------:R-:W-:-:S04]  /*28e0*/  IMAD.WIDE.U32 R32, R154, R4, R32 ;  /* 0x000000049a207225 */ /* 0x000fc800078e0020 */
[----:B------:R-:W-:Y:S02]  /*28f0*/  IMAD.IADD R48, R21, 0x1, R49 ;  /* 0x0000000115307824 */ /* 0x000fe400078e0231 */
[----:B------:R-:W-:Y:S02]  /*2900*/  IMAD.SHL.U32 R39, R6, 0x40, RZ ;  /* 0x0000004006277824 */ /* 0x000fe400078e00ff */
[----:B------:R-:W-:Y:S02]  /*2910*/  IMAD.SHL.U32 R43, R4, 0x40, RZ ;  /* 0x00000040042b7824 */ /* 0x000fe400078e00ff */
[----:B------:R-:W-:Y:S02]  /*2920*/  IMAD.SHL.U32 R45, R45, 0x2, RZ ;  /* 0x000000022d2d7824 */ /* 0x000fe400078e00ff */
[----:B------:R-:W-:Y:S02]  /*2930*/  IMAD R47, R12, 0x40, R189 ;  /* 0x000000400c2f7824 */ /* 0x000fe400078e02bd */
[----:B------:R-:W-:-:S02]  /*2940*/  IMAD.IADD R49, R49, 0x1, R29 ;  /* 0x0000000131317824 */ /* 0x000fc400078e021d */
[----:B------:R-:W-:Y:S02]  /*2950*/  IMAD.IADD R50, R31, 0x1, R11 ;  /* 0x000000011f327824 */ /* 0x000fe400078e020b */
[----:B------:R-:W-:Y:S02]  /*2960*/  IMAD.IADD R52, R11, 0x1, R33 ;  /* 0x000000010b347824 */ /* 0x000fe400078e0221 */
[----:B------:R-:W-:Y:S01]  /*2970*/  IMAD R55, R198, 0x200, R5 ;  /* 0x00000200c6377824 */ /* 0x000fe200078e0205 */
[----:B------:R-:W-:-:S07]  /*2980*/  SHF.R.S32.HI R53, RZ, 0x1f, R0 ;  /* 0x0000001fff357819 */ /* 0x000fce0000011400 */
.L_x_3837:
        /* <DEDUP_REMOVED lines=11> */
[----:B--2---:R-:W2:Y:S08]  /*2a40*/  @!P1 LDC.64 R4, c[0x0][0x418] ;  /* 0x00010600ff049b82 */ /* 0x004eb00000000a00 */
[----:B---3--:R-:W3:Y:S08]  /*2a50*/  @P2 LDC R9, c[0x0][0x434] ;  /* 0x00010d00ff092b82 */ /* 0x008ef00000000800 */
[----:B------:R-:W4:Y:S01]  /*2a60*/  @P2 LDC R10, c[0x0][0x438] ;  /* 0x00010e00ff0a2b82 */ /* 0x000f220000000800 */
[----:B---3--:R-:W-:-:S05]  /*2a70*/  @P2 IMAD.HI.U32 R9, R12, R9, RZ ;  /* 0x000000090c092227 */ /* 0x008fca00078e00ff */
[----:B----4-:R-:W-:Y:S01]  /*2a80*/  @P2 SHF.R.U32.HI R8, RZ, R10, R9 ;  /* 0x0000000aff082219 */ /* 0x010fe20000011609 */
[----:B0-----:R-:W-:-:S03]  /*2a90*/  @!P1 IMAD R10, R53, R6, RZ ;  /* 0x00000006350a9224 */ /* 0x001fc600078e02ff */
[----:B------:R-:W-:Y:S01]  /*2aa0*/  @!P1 SHF.R.S32.HI R9, RZ, 0x1f, R8 ;  /* 0x0000001fff099819 */ /* 0x000fe20000011408 */
[C---:B------:R-:W-:Y:S02]  /*2ab0*/  @!P1 IMAD R11, R0.reuse, R7, R10 ;  /* 0x00000007000b9224 */ /* 0x040fe400078e020a */
[----:B------:R-:W-:-:S04]  /*2ac0*/  @!P1 IMAD.WIDE.U32 R6, R0, R6, R8 ;  /* 0x0000000600069225 */ /* 0x000fc800078e0008 */
[----:B------:R-:W-:Y:S01]  /*2ad0*/  @!P1 IMAD.IADD R7, R7, 0x1, R11 ;  /* 0x0000000107079824 */ /* 0x000fe200078e020b */
[----:B--2---:R-:W-:-:S04]  /*2ae0*/  @!P1 LEA R4, P2, R6, R4, 0x2 ;  /* 0x0000000406049211 */ /* 0x004fc800078410ff */
[----:B------:R-:W-:Y:S02]  /*2af0*/  @!P1 LEA.HI.X R5, R6, R5, R7, 0x2, P2 ;  /* 0x0000000506059211 */ /* 0x000fe400010f1407 */
[----:B-1----:R-:W-:Y:S01]  /*2b00*/  ISETP.GE.AND P2, PT, R66, 0x1, PT ;  /* 0x000000014200780c */ /* 0x002fe20003f46270 */
[----:B------:R-:W-:Y:S01]  /*2b10*/  IMAD.SHL.U32 R64, R23, 0x1000, RZ ;  /* 0x0000100017407824 */ /* 0x000fe200078e00ff */
[----:B------:R-:W-:Y:S05]  /*2b20*/  YIELD ;  /* 0x0000000000007946 */ /* 0x000fea0003800000 */
[----:B------:R-:W-:Y:S01]  /*2b30*/  IMAD.MOV R7, RZ, RZ, -R8 ;  /* 0x000000ffff077224 */ /* 0x000fe200078e0a08 */
[----:B------:R-:W-:Y:S01]  /*2b40*/  BSSY B0, `(.L_x_3805) ;  /* 0x00001ad000007945 */ /* 0x000fe20003800000 */
[----:B------:R-:W-:Y:S01]  /*2b50*/  IMAD.IADD R67, R46, 0x1, R64 ;  /* 0x000000012e437824 */ /* 0x000fe200078e0240 */
[----:B------:R0:W5:Y:S01]  /*2b60*/  @!P1 LDG.E R59, desc[UR42][R4.64] ;  /* 0x0000002a043b9981 */ /* 0x000162000c1e1900 */
[----:B------:R-:W-:Y:S01]  /*2b70*/  IMAD R60, R60, R7, R12 ;  /* 0x000000073c3c7224 */ /* 0x000fe200078e020c */
[----:B------:R-:W-:Y:S01]  /*2b80*/  ISETP.GT.AND P1, PT, R34, R35, PT ;  /* 0x000000232200720c */ /* 0x000fe20003f24270 */
[----:B------:R-:W-:Y:S01]  /*2b90*/  IMAD R67, R67, 0x2, R2 ;  /* 0x0000000243437824 */ /* 0x000fe200078e0202 */
[----:B------:R-:W-:Y:S11]  /*2ba0*/  @!P2 BRA `(.L_x_3806) ;  /* 0x0000001400c4a947 */ /* 0x000ff60003800000 */
[----:B------:R-:W-:Y:S01]  /*2bb0*/  SHF.R.S32.HI R62, RZ, 0x1f, R60 ;  /* 0x0000001fff3e7819 */ /* 0x000fe2000001143c */
[----:B------:R-:W-:Y:S01]  /*2bc0*/  ULDC.64 UR4, c[0x0][0x300] ;  /* 0x0000c00000047ab9 */ /* 0x000fe20000000a00 */
[----:B-----5:R-:W-:Y:S01]  /*2bd0*/  SHF.R.S32.HI R61, RZ, 0x1f, R59 ;  /* 0x0000001fff3d7819 */ /* 0x020fe2000001143b */
[----:B0-----:R-:W-:Y:S01]  /*2be0*/  IMAD.WIDE.U32 R4, R60, UR4, RZ ;  /* 0x000000043c047c25 */ /* 0x001fe2000f8e00ff */
[----:B------:R-:W-:Y:S01]  /*2bf0*/  ULDC.U8 UR8, c[0x0][0x410] ;  /* 0x0001040000087ab9 */ /* 0x000fe20000000000 */
[----:B------:R-:W-:Y:S01]  /*2c00*/  SHF.R.S32.HI R12, RZ, 0x1f, R34 ;  /* 0x0000001fff0c7819 */ /* 0x000fe20000011422 */
[----:B------:R-:W-:Y:S01]  /*2c10*/  ULDC.64 UR6, c[0x0][0x2e8] ;  /* 0x0000ba0000067ab9 */ /* 0x000fe20000000a00 */
[----:B------:R-:W-:Y:S01]  /*2c20*/  IMAD R7, R62, UR4, RZ ;  /* 0x000000043e077c24 */ /* 0x000fe2000f8e02ff */
[----:B------:R-:W-:Y:S01]  /*2c30*/  ISETP.NE.AND P2, PT, RZ, UR8, PT ;  /* 0x00000008ff007c0c */ /* 0x000fe2000bf45270 */
[----:B------:R-:W-:Y:S02]  /*2c40*/  IMAD R8, R38, R34, RZ ;  /* 0x0000002226087224 */ /* 0x000fe400078e02ff */
[----:B------:R-:W-:Y:S01]  /*2c50*/  IMAD R7, R60, UR5, R7 ;  /* 0x000000053c077c24 */ /* 0x000fe2000f8e0207 */
[----:B------:R-:W-:Y:S01]  /*2c60*/  ULDC.64 UR4, c[0x0][0x310] ;  /* 0x0000c40000047ab9 */ /* 0x000fe20000000a00 */
[----:B------:R-:W-:-:S02]  /*2c70*/  IMAD R9, R12, R39, R8 ;  /* 0x000000270c097224 */ /* 0x000fc400078e0208 */
[----:B------:R-:W-:Y:S02]  /*2c80*/  IMAD R6, R61, UR4, RZ ;  /* 0x000000043d067c24 */ /* 0x000fe4000f8e02ff */
[----:B------:R-:W-:Y:S02]  /*2c90*/  IMAD.IADD R5, R5, 0x1, R7 ;  /* 0x0000000105057824 */ /* 0x000fe400078e0207 */
[C---:B------:R-:W-:Y:S02]  /*2ca0*/  IMAD R7, R59.reuse, UR5, R6 ;  /* 0x000000053b077c24 */ /* 0x040fe4000f8e0206 */
[----:B------:R-:W-:Y:S01]  /*2cb0*/  IMAD.WIDE.U32 R4, R59, UR4, R4 ;  /* 0x000000043b047c25 */ /* 0x000fe2000f8e0004 */
[----:B------:R-:W-:-:S03]  /*2cc0*/  ULDC.64 UR4, c[0x0][0x308] ;  /* 0x0000c20000047ab9 */ /* 0x000fc60000000a00 */
[----:B------:R-:W-:Y:S02]  /*2cd0*/  IMAD.IADD R5, R5, 0x1, R7 ;  /* 0x0000000105057824 */ /* 0x000fe400078e0207 */
[----:B------:R-:W-:-:S04]  /*2ce0*/  IMAD.WIDE.U32 R6, R184, UR4, R4 ;  /* 0x00000004b8067c25 */ /* 0x000fc8000f8e0004 */
[----:B------:R-:W-:Y:S01]  /*2cf0*/  IMAD R13, R184, UR5, R7 ;  /* 0x00000005b80d7c24 */ /* 0x000fe2000f8e0207 */
[----:B------:R-:W-:Y:S01]  /*2d00*/  LEA R68, P3, R6, UR6, 0x1 ;  /* 0x0000000606447c11 */ /* 0x000fe2000f8608ff */
[----:B------:R-:W-:-:S03]  /*2d10*/  IMAD.WIDE.U32 R4, R39, R34, RZ ;  /* 0x0000002227047225 */ /* 0x000fc600078e00ff */
[----:B------:R-:W-:Y:S01]  /*2d20*/  LEA.HI.X R13, R6, UR7, R13, 0x1, P3 ;  /* 0x00000007060d7c11 */ /* 0x000fe200098f0c0d */
[----:B------:R-:W-:Y:S01]  /*2d30*/  IMAD.IADD R10, R5, 0x1, R9 ;  /* 0x00000001050a7824 */ /* 0x000fe200078e0209 */
[----:B------:R-:W-:Y:S07]  /*2d40*/  @!P2 BRA `(.L_x_3807) ;  /* 0x0000000800a8a947 */ /* 0x000fee0003800000 */
[----:B------:R-:W-:Y:S01]  /*2d50*/  IMAD R63, R34, -0x40, R36 ;  /* 0xffffffc0223f7824 */ /* 0x000fe200078e0224 */
[----:B------:R-:W-:Y:S01]  /*2d60*/  BSSY B1, `(.L_x_3808) ;  /* 0x000001e000017945 */ /* 0x000fe20003800000 */
[----:B------:R-:W-:Y:S02]  /*2d70*/  CS2R R8, SRZ ;  /* 0x0000000000087805 */ /* 0x000fe4000001ff00 */
[----:B------:R-:W-:Y:S02]  /*2d80*/  CS2R R26, SRZ ;  /* 0x00000000001a7805 */ /* 0x000fe4000001ff00 */
[----:B------:R-:W-:Y:S02]  /*2d90*/  CS2R R24, SRZ ;  /* 0x0000000000187805 */ /* 0x000fe4000001ff00 */
[----:B------:R-:W-:Y:S02]  /*2da0*/  VIMNMX R63, R63, 0x40, PT ;  /* 0x000000403f3f7848 */ /* 0x000fe40003fe0100 */
[----:B------:R-:W-:-:S02]  /*2db0*/  CS2R R56, SRZ ;  /* 0x0000000000387805 */ /* 0x000fc4000001ff00 */
[----:B------:R-:W-:-:S13]  /*2dc0*/  ISETP.GE.AND P2, PT, R189, R63, PT ;  /* 0x0000003fbd00720c */ /* 0x000fda0003f46270 */
[----:B------:R-:W-:Y:S05]  /*2dd0*/  @P2 BRA `(.L_x_3809) ;  /* 0x0000000000582947 */ /* 0x000fea0003800000 */
[----:B------:R-:W-:Y:S01]  /*2de0*/  IADD3 R8, P3, R20, R4, RZ ;  /* 0x0000000414087210 */ /* 0x000fe20007f7e0ff */
[----:B------:R-:W-:Y:S01]  /*2df0*/  IMAD R6, R41, R34, RZ ;  /* 0x0000002229067224 */ /* 0x000fe200078e02ff */
[----:B------:R-:W-:Y:S01]  /*2e00*/  MOV R4, R30 ;  /* 0x0000001e00047202 */ /* 0x000fe20000000f00 */
[----:B------:R-:W-:Y:S01]  /*2e10*/  IMAD.MOV.U32 R5, RZ, RZ, R50 ;  /* 0x000000ffff057224 */ /* 0x000fe200078e0032 */
[----:B------:R-:W-:Y:S01]  /*2e20*/  ULDC.64 UR6, c[0x0][0x400] ;  /* 0x0001000000067ab9 */ /* 0x000fe20000000a00 */
[-C--:B------:R-:W-:Y:S01]  /*2e30*/  IMAD R11, R12, R43.reuse, R6 ;  /* 0x0000002b0c0b7224 */ /* 0x080fe200078e0206 */
[----:B------:R-:W-:Y:S01]  /*2e40*/  ULDC.64 UR4, c[0x0][0x3e8] ;  /* 0x0000fa0000047ab9 */ /* 0x000fe20000000a00 */
[----:B------:R-:W-:-:S04]  /*2e50*/  IMAD.WIDE.U32 R6, R34, R43, R4 ;  /* 0x0000002b22067225 */ /* 0x000fc800078e0004 */
[----:B------:R-:W-:Y:S01]  /*2e60*/  IMAD.X R9, R10, 0x1, R48, P3 ;  /* 0x000000010a097824 */ /* 0x000fe200018e0630 */
[----:B------:R-:W-:Y:S01]  /*2e70*/  LEA R4, P3, R6, UR6, 0x1 ;  /* 0x0000000606047c11 */ /* 0x000fe2000f8608ff */
[----:B------:R-:W-:-:S05]  /*2e80*/  IMAD.IADD R5, R7, 0x1, R11 ;  /* 0x0000000107057824 */ /* 0x000fca00078e020b */
        /* <DEDUP_REMOVED lines=11> */
.L_x_3809:
[----:B------:R-:W-:Y:S05]  /*2f40*/  BSYNC B1 ;  /* 0x0000000000017941 */ /* 0x000fea0003800000 */
.L_x_3808:
[----:B------:R-:W-:Y:S01]  /*2f50*/  UISETP.NE.AND UP0, UPT, UR37, 0x3, UPT ;  /* 0x000000032500788c */ /* 0x000fe2000bf05270 */
[----:B0----5:R-:W-:Y:S02]  /*2f60*/  IMAD.MOV.U32 R4, RZ, RZ, R8 ;  /* 0x000000ffff047224 */ /* 0x021fe400078e0008 */
[----:B------:R-:W-:Y:S02]  /*2f70*/  IMAD.MOV.U32 R5, RZ, RZ, R9 ;  /* 0x000000ffff057224 */ /* 0x000fe400078e0009 */
[----:B------:R-:W-:Y:S01]  /*2f80*/  IMAD.MOV.U32 R6, RZ, RZ, R26 ;  /* 0x000000ffff067224 */ /* 0x000fe200078e001a */
[----:B------:R-:W-:Y:S01]  /*2f90*/  PLOP3.LUT P3, PT, PT, PT, UP0, 0x80, 0x0 ;  /* 0x000000000000781c */ /* 0x000fe20003f6f008 */
[----:B------:R-:W-:Y:S01]  /*2fa0*/  IMAD.MOV.U32 R7, RZ, RZ, R57 ;  /* 0x000000ffff077224 */ /* 0x000fe200078e0039 */
[----:B------:R-:W-:Y:S01]  /*2fb0*/  PRMT R70, R4, 0x5410, R5 ;  /* 0x0000541004467816 */ /* 0x000fe20000000005 */
[----:B------:R-:W-:Y:S02]  /*2fc0*/  IMAD.MOV.U32 R4, RZ, RZ, R27 ;  /* 0x000000ffff047224 */ /* 0x000fe400078e001b */
[----:B------:R-:W-:-:S03]  /*2fd0*/  IMAD.MOV.U32 R5, RZ, RZ, R25 ;  /* 0x000000ffff057224 */ /* 0x000fc600078e0019 */
[----:B------:R-:W-:Y:S01]  /*2fe0*/  PRMT R71, R6, 0x5410, R4 ;  /* 0x0000541006477816 */ /* 0x000fe20000000004 */
[----:B------:R-:W-:Y:S02]  /*2ff0*/  IMAD.MOV.U32 R4, RZ, RZ, R24 ;  /* 0x000000ffff047224 */ /* 0x000fe400078e0018 */
[----:B------:R-:W-:-:S03]  /*3000*/  IMAD.MOV.U32 R6, RZ, RZ, R56 ;  /* 0x000000ffff067224 */ /* 0x000fc600078e0038 */
[----:B------:R-:W-:Y:S02]  /*3010*/  PRMT R72, R4, 0x5410, R5 ;  /* 0x0000541004487816 */ /* 0x000fe40000000005 */
[----:B------:R-:W-:Y:S01]  /*3020*/  PRMT R73, R6, 0x5410, R7 ;  /* 0x0000541006497816 */ /* 0x000fe20000000007 */
[----:B------:R-:W-:Y:S06]  /*3030*/  @!P3 BRA `(.L_x_3810) ;  /* 0x000000000004b947 */ /* 0x000fec0003800000 */
[----:B------:R-:W-:Y:S01]  /*3040*/  BPT.TRAP 0x1 ;  /* 0x000000040000795c */ /* 0x000fe20000300000 */
.L_x_3810:
[----:B------:R-:W-:Y:S01]  /*3050*/  IMAD R58, R23, 0x8, R2 ;  /* 0x00000008173a7824 */ /* 0x000fe200078e0202 */
[----:B------:R-:W-:Y:S01]  /*3060*/  SHF.L.U32 R65, R188, 0x1f, RZ ;  /* 0x0000001fbc417819 */ /* 0x000fe200000006ff */
[----:B------:R-:W-:Y:S03]  /*3070*/  BSSY B1, `(.L_x_3811) ;  /* 0x0000003000017945 */ /* 0x000fe60003800000 */
[----:B------:R-:W0:Y:S02]  /*3080*/  SYNCS.PHASECHK.TRANS64.TRYWAIT P4, [R58+URZ+0x28c90], R65 ;  /* 0x028c90413a0075a7 */ /* 0x000e24000808017f */
[----:B0-----:R-:W-:Y:S05]  /*3090*/  @!P4 BRA `(.L_x_3812) ;  /* 0x0000017800b4c947 */ /* 0x001fea0003800000 */
.L_x_4060:
[----:B------:R-:W-:Y:S05]  /*30a0*/  BSYNC B1 ;  /* 0x0000000000017941 */ /* 0x000fea0003800000 */
.L_x_3811:
[----:B------:R-:W-:-:S03]  /*30b0*/  UMOV UR4, 0xffffffff ;  /* 0xffffffff00047882 */ /* 0x000fc60000000000 */
[----:B------:R-:W-:Y:S05]  /*30c0*/  BRA.DIV UR4, `(.L_x_3813) ;  /* 0x0000017a04bc7947 */ /* 0x000fea000b800000 */
[----:B------:R1:W2:Y:S04]  /*30d0*/  SHFL.IDX PT, R69, R13, RZ, 0x1c1f ;  /* 0x001c1fff0d457589 */ /* 0x0002a800000e0000 */
[----:B------:R1:W3:Y:S02]  /*30e0*/  SHFL.IDX PT, R14, R68, RZ, 0x1c1f ;  /* 0x001c1fff440e7589 */ /* 0x0002e400000e0000 */
.L_x_4064:
[----:B------:R-:W-:Y:S05]  /*30f0*/  @P2 BRA `(.L_x_3814) ;  /* 0x0000001400442947 */ /* 0x000fea0003800000 */
[----:B------:R-:W-:Y:S01]  /*3100*/  LOP3.LUT P4, RZ, R18, 0x2, RZ, 0xc0, !PT ;  /* 0x0000000212ff7812 */ /* 0x000fe2000788c0ff */
[----:B------:R-:W-:-:S12]  /*3110*/  BSSY B1, `(.L_x_3815) ;  /* 0x0000034000017945 */ /* 0x000fd80003800000 */
[----:B------:R-:W-:Y:S05]  /*3120*/  @P4 BRA `(.L_x_3816) ;  /* 0x0000000000c84947 */ /* 0x000fea0003800000 */
[----:B------:R4:W0:Y:S01]  /*3130*/  LDS.128 R4, [R67+0x22400] ;  /* 0x0224000043047984 */ /* 0x0008220000000c00 */
[C---:B---3--:R-:W-:Y:S01]  /*3140*/  LEA R10, P2, R16.reuse, R14, 0x1 ;  /* 0x0000000e100a7211 */ /* 0x048fe200078408ff */
[----:B------:R-:W-:Y:S03]  /*3150*/  BSSY B2, `(.L_x_3817) ;  /* 0x000002e000027945 */ /* 0x000fe60003800000 */
[----:B--2---:R-:W-:Y:S02]  /*3160*/  LEA.HI.X R11, R16, R69, R17, 0x1, P2 ;  /* 0x00000045100b7211 */ /* 0x004fe400010f0c11 */
[----:B------:R-:W-:-:S13]  /*3170*/  ISETP.GE.AND P2, PT, R186, R66, PT ;  /* 0x00000042ba00720c */ /* 0x000fda0003f46270 */
[----:B----4-:R-:W-:Y:S05]  /*3180*/  @P2 BRA `(.L_x_3818) ;  /* 0x0000000000a82947 */ /* 0x010fea0003800000 */
[----:B------:R-:W-:Y:S01]  /*3190*/  SHF.R.U64 R15, R56, 0x10, R57 ;  /* 0x00000010380f7819 */ /* 0x000fe20000001239 */
[--C-:B0-----:R-:W-:Y:S01]  /*31a0*/  HADD2.F32 R12, -RZ, R5.reuse.H1_H1 ;  /* 0x30000005ff0c7230 */ /* 0x101fe20000004100 */
[--C-:B-1----:R-:W-:Y:S01]  /*31b0*/  SHF.R.U64 R13, R26, 0x10, R27.reuse ;  /* 0x000000101a0d7819 */ /* 0x102fe2000000121b */
[----:B------:R-:W-:Y:S01]  /*31c0*/  HADD2.F32 R5, -RZ, R5.H0_H0 ;  /* 0x20000005ff057230 */ /* 0x000fe20000004100 */
[----:B------:R-:W-:Y:S01]  /*31d0*/  SHF.R.U32.HI R27, RZ, 0x10, R27 ;  /* 0x00000010ff1b7819 */ /* 0x000fe2000001161b */
[----:B------:R-:W-:Y:S02]  /*31e0*/  HADD2.F32 R15, -RZ, R15.H0_H0 ;  /* 0x2000000fff0f7230 */ /* 0x000fe40000004100 */
[----:B------:R-:W-:-:S03]  /*31f0*/  HADD2.F32 R13, -RZ, R13.H0_H0 ;  /* 0x2000000dff0d7230 */ /* 0x000fc60000004100 */
[-C--:B------:R-:W-:Y:S01]  /*3200*/  FMUL.FTZ R26, R12, R15.reuse ;  /* 0x0000000f0c1a7220 */ /* 0x080fe20000410000 */
[----:B------:R-:W-:-:S03]  /*3210*/  FMUL.FTZ R15, R5, R15 ;  /* 0x0000000f050f7220 */ /* 0x000fc60000410000 */
[-C--:B------:R-:W-:Y:S01]  /*3220*/  FFMA.FTZ R5, R5, R13.reuse, -R26 ;  /* 0x0000000d05057223 */ /* 0x080fe2000001081a */
[----:B------:R-:W-:Y:S01]  /*3230*/  SHF.R.U32.HI R26, RZ, 0x10, R57 ;  /* 0x00000010ff1a7819 */ /* 0x000fe20000011639 */
[----:B------:R-:W-:Y:S01]  /*3240*/  FFMA.FTZ R12, R12, R13, R15 ;  /* 0x0000000d0c0c7223 */ /* 0x000fe2000001000f */
[----:B------:R-:W-:Y:S02]  /*3250*/  IMAD.MOV.U32 R13, RZ, RZ, R4 ;  /* 0x000000ffff0d7224 */ /* 0x000fe400078e0004 */
[--C-:B------:R-:W-:Y:S02]  /*3260*/  HADD2.F32 R15, -RZ, R7.reuse.H1_H1 ;  /* 0x30000007ff0f7230 */ /* 0x100fe40000004100 */
[----:B------:R-:W-:Y:S01]  /*3270*/  HADD2.F32 R26, -RZ, R26.H0_H0 ;  /* 0x2000001aff1a7230 */ /* 0x000fe20000004100 */
[----:B------:R-:W-:Y:S01]  /*3280*/  F2FP.F16.F32.PACK_AB R5, R12, R5 ;  /* 0x000000050c05723e */ /* 0x000fe200000000ff */
[----:B------:R-:W-:Y:S02]  /*3290*/  HADD2.F32 R4, -RZ, R7.H0_H0 ;  /* 0x20000007ff047230 */ /* 0x000fe40000004100 */
[----:B------:R-:W-:-:S02]  /*32a0*/  HADD2.F32 R7, -RZ, R27.H0_H0 ;  /* 0x2000001bff077230 */ /* 0x000fc40000004100 */
[-C--:B------:R-:W-:Y:S01]  /*32b0*/  FMUL.FTZ R27, R15, R26.reuse ;  /* 0x0000001a0f1b7220 */ /* 0x080fe20000410000 */
[----:B------:R-:W-:-:S03]  /*32c0*/  FMUL.FTZ R26, R4, R26 ;  /* 0x0000001a041a7220 */ /* 0x000fc60000410000 */
[-C--:B------:R-:W-:Y:S01]  /*32d0*/  FFMA.FTZ R4, R4, R7.reuse, -R27 ;  /* 0x0000000704047223 */ /* 0x080fe2000001081b */
[----:B------:R-:W-:Y:S02]  /*32e0*/  HADD2.F32 R27, -RZ, R73.H0_H0 ;  /* 0x20000049ff1b7230 */ /* 0x000fe40000004100 */
[----:B------:R-:W-:Y:S01]  /*32f0*/  FFMA.FTZ R7, R15, R7, R26 ;  /* 0x000000070f077223 */ /* 0x000fe2000001001a */
[----:B------:R-:W-:Y:S02]  /*3300*/  IMAD.MOV.U32 R15, RZ, RZ, R6 ;  /* 0x000000ffff0f7224 */ /* 0x000fe400078e0006 */
[--C-:B------:R-:W-:Y:S02]  /*3310*/  HADD2.F32 R6, -RZ, R13.reuse.H0_H0 ;  /* 0x2000000dff067230 */ /* 0x100fe40000004100 */
[----:B------:R-:W-:Y:S01]  /*3320*/  HADD2.F32 R13, -RZ, R13.H1_H1 ;  /* 0x3000000dff0d7230 */ /* 0x000fe20000004100 */
[----:B------:R-:W-:Y:S01]  /*3330*/  F2FP.F16.F32.PACK_AB R7, R7, R4 ;  /* 0x000000040707723e */ /* 0x000fe200000000ff */
[----:B------:R-:W-:-:S02]  /*3340*/  HADD2.F32 R26, -RZ, R71.H0_H0 ;  /* 0x20000047ff1a7230 */ /* 0x000fc40000004100 */
[-C--:B------:R-:W-:Y:S01]  /*3350*/  FMUL.FTZ R56, R6, R27.reuse ;  /* 0x0000001b06387220 */ /* 0x080fe20000410000 */
[----:B------:R-:W-:-:S03]  /*3360*/  FMUL.FTZ R57, R13, R27 ;  /* 0x0000001b0d397220 */ /* 0x000fc60000410000 */
[-C--:B------:R-:W-:Y:S01]  /*3370*/  FFMA.FTZ R56, R13, R26.reuse, R56 ;  /* 0x0000001a0d387223 */ /* 0x080fe20000010038 */
[----:B------:R-:W-:Y:S02]  /*3380*/  HADD2.F32 R13, -RZ, R71.H1_H1 ;  /* 0x30000047ff0d7230 */ /* 0x000fe40000004100 */
[----:B------:R-:W-:Y:S01]  /*3390*/  FFMA.FTZ R57, R6, R26, -R57 ;  /* 0x0000001a06397223 */ /* 0x000fe20000010839 */
[--C-:B------:R-:W-:Y:S02]  /*33a0*/  HADD2.F32 R6, -RZ, R15.reuse.H0_H0 ;  /* 0x2000000fff067230 */ /* 0x100fe40000004100 */
[----:B------:R-:W-:Y:S02]  /*33b0*/  HADD2.F32 R15, -RZ, R15.H1_H1 ;  /* 0x3000000fff0f7230 */ /* 0x000fe40000004100 */
[----:B------:R-:W-:Y:S01]  /*33c0*/  HADD2.F32 R26, -RZ, R73.H1_H1 ;  /* 0x30000049ff1a7230 */ /* 0x000fe20000004100 */
[----:B------:R-:W-:-:S04]  /*33d0*/  F2FP.F16.F32.PACK_AB R4, R56, R57 ;  /* 0x000000393804723e */ /* 0x000fc800000000ff */
[-C--:B------:R-:W-:Y:S01]  /*33e0*/  FMUL.FTZ R27, R15, R26.reuse ;  /* 0x0000001a0f1b7220 */ /* 0x080fe20000410000 */
[----:B------:R-:W-:-:S03]  /*33f0*/  FMUL.FTZ R26, R6, R26 ;  /* 0x0000001a061a7220 */ /* 0x000fc60000410000 */
[-C--:B------:R-:W-:Y:S01]  /*3400*/  FFMA.FTZ R27, R6, R13.reuse, -R27 ;  /* 0x0000000d061b7223 */ /* 0x080fe2000001081b */
[----:B------:R-:W-:-:S05]  /*3410*/  FFMA.FTZ R26, R15, R13, R26 ;  /* 0x0000000d0f1a7223 */ /* 0x000fca000001001a */
[----:B------:R-:W-:-:S07]  /*3420*/  F2FP.F16.F32.PACK_AB R6, R26, R27 ;  /* 0x0000001b1a06723e */ /* 0x000fce00000000ff */
.L_x_3818:
[----:B------:R-:W-:Y:S05]  /*3430*/  BSYNC B2 ;  /* 0x0000000000027941 */ /* 0x000fea0003800000 */
.L_x_3817:
[----:B0-----:R4:W-:Y:S02]  /*3440*/  ST.E.128 desc[UR42][R10.64], R4 ;  /* 0x000000040a007985 */ /* 0x0019e4000c101d2a */
.L_x_3816:
[----:B------:R-:W-:Y:S05]  /*3450*/  BSYNC B1 ;  /* 0x0000000000017941 */ /* 0x000fea0003800000 */
.L_x_3815:
[----:B------:R-:W-:-:S13]  /*3460*/  LOP3.LUT P2, RZ, R18, 0x1, RZ, 0xc0, !PT ;  /* 0x0000000112ff7812 */ /* 0x000fda000784c0ff */
[----:B------:R-:W-:Y:S05]  /*3470*/  @P2 BRA `(.L_x_3814) ;  /* 0x0000001000642947 */ /* 0x000fea0003800000 */
[----:B----4-:R-:W-:Y:S01]  /*3480*/  IMAD.MOV.U32 R5, RZ, RZ, 0x20 ;  /* 0x00000020ff057424 */ /* 0x010fe200078e00ff */
[----:B------:R-:W-:Y:S01]  /*3490*/  LOP3.LUT P2, RZ, R191, 0x4, RZ, 0xc0, !PT ;  /* 0x00000004bfff7812 */ /* 0x000fe2000784c0ff */
[----:B------:R-:W-:Y:S03]  /*34a0*/  BSSY B1, `(.L_x_3819) ;  /* 0x0000032000017945 */ /* 0x000fe60003800000 */
[----:B------:R-:W-:Y:S02]  /*34b0*/  SEL R5, R5, 0xffffffe0, !P2 ;  /* 0xffffffe005057807 */ /* 0x000fe40005000000 */
[C---:B---3--:R-:W-:Y:S02]  /*34c0*/  LEA R10, P2, R22.reuse, R14, 0x1 ;  /* 0x0000000e160a7211 */ /* 0x048fe400078408ff */
[----:B------:R-:W-:Y:S02]  /*34d0*/  IADD3 R5, R5, R46, R64 ;  /* 0x0000002e05057210 */ /* 0x000fe40007ffe040 */
[----:B--2---:R-:W-:-:S02]  /*34e0*/  LEA.HI.X R11, R22, R69, R193, 0x1, P2 ;  /* 0x00000045160b7211 */ /* 0x004fc400010f0cc1 */
[----:B------:R-:W-:Y:S01]  /*34f0*/  ISETP.GE.AND P2, PT, R194, R66, PT ;  /* 0x00000042c200720c */ /* 0x000fe20003f46270 */
[----:B------:R-:W-:-:S06]  /*3500*/  IMAD R4, R5, 0x2, R2 ;  /* 0x0000000205047824 */ /* 0x000fcc00078e0202 */
[----:B------:R-:W2:Y:S06]  /*3510*/  LDS.128 R4, [R4+0x22400] ;  /* 0x0224000004047984 */ /* 0x000eac0000000c00 */
[----:B------:R-:W-:Y:S05]  /*3520*/  @P2 BRA `(.L_x_3820) ;  /* 0x0000000000a42947 */ /* 0x000fea0003800000 */
[----:B-1----:R-:W-:Y:S02]  /*3530*/  SHF.R.U64 R13, R24, 0x10, R25 ;  /* 0x00000010180d7819 */ /* 0x002fe40000001219 */
[----:B------:R-:W-:Y:S01]  /*3540*/  SHF.R.U64 R12, R8, 0x10, R9 ;  /* 0x00000010080c7819 */ /* 0x000fe20000001209 */
[----:B--2---:R-:W-:Y:S01]  /*3550*/  IMAD.MOV.U32 R8, RZ, RZ, R6 ;  /* 0x000000ffff087224 */ /* 0x004fe200078e0006 */
        /* <DEDUP_REMOVED lines=9> */
[--C-:B------:R-:W-:Y:S02]  /*35f0*/  HADD2.F32 R9, -RZ, R7.reuse.H1_H1 ;  /* 0x30000007ff097230 */ /* 0x100fe40000004100 */
[-C--:B------:R-:W-:Y:S01]  /*3600*/  FFMA.FTZ R26, R5, R12.reuse, -R26 ;  /* 0x0000000c051a7223 */ /* 0x080fe2000001081a */
[----:B------:R-:W-:Y:S02]  /*3610*/  HADD2.F32 R7, -RZ, R7.H0_H0 ;  /* 0x20000007ff077230 */ /* 0x000fe40000004100 */
[----:B------:R-:W-:Y:S01]  /*3620*/  FFMA.FTZ R25, R6, R12, R13 ;  /* 0x0000000c06197223 */ /* 0x000fe2000001000d */
[----:B------:R-:W-:-:S02]  /*3630*/  HADD2.F32 R14, -RZ, R14.H0_H0 ;  /* 0x2000000eff0e7230 */ /* 0x000fc40000004100 */
[-C--:B------:R-:W-:Y:S01]  /*3640*/  FMUL.FTZ R56, R9, R24.reuse ;  /* 0x0000001809387220 */ /* 0x080fe20000410000 */
[--C-:B------:R-:W-:Y:S02]  /*3650*/  HADD2.F32 R12, -RZ, R72.reuse.H0_H0 ;  /* 0x20000048ff0c7230 */ /* 0x100fe40000004100 */
[C---:B------:R-:W-:Y:S01]  /*3660*/  FMUL.FTZ R24, R7.reuse, R24 ;  /* 0x0000001807187220 */ /* 0x040fe20000410000 */
[----:B------:R-:W-:Y:S02]  /*3670*/  HADD2.F32 R13, -RZ, R72.H1_H1 ;  /* 0x30000048ff0d7230 */ /* 0x000fe40000004100 */
[-C--:B------:R-:W-:Y:S01]  /*3680*/  FFMA.FTZ R56, R7, R14.reuse, -R56 ;  /* 0x0000000e07387223 */ /* 0x080fe20000010838 */
[----:B------:R-:W-:Y:S02]  /*3690*/  HADD2.F32 R5, -RZ, R4.H1_H1 ;  /* 0x30000004ff057230 */ /* 0x000fe40000004100 */
[----:B------:R-:W-:Y:S01]  /*36a0*/  FFMA.FTZ R57, R9, R14, R24 ;  /* 0x0000000e09397223 */ /* 0x000fe20000010018 */
[----:B------:R-:W-:-:S02]  /*36b0*/  HADD2.F32 R6, -RZ, R8.H1_H1 ;  /* 0x30000008ff067230 */ /* 0x000fc40000004100 */
[----:B------:R-:W-:Y:S02]  /*36c0*/  HADD2.F32 R4, -RZ, R4.H0_H0 ;  /* 0x20000004ff047230 */ /* 0x000fe40000004100 */
[CC--:B------:R-:W-:Y:S01]  /*36d0*/  FMUL.FTZ R15, R5.reuse, R12.reuse ;  /* 0x0000000c050f7220 */ /* 0x0c0fe20000410000 */
[----:B------:R-:W-:Y:S02]  /*36e0*/  HADD2.F32 R8, -RZ, R8.H0_H0 ;  /* 0x20000008ff087230 */ /* 0x000fe40000004100 */
        /* <DEDUP_REMOVED lines=13> */
.L_x_3820:
[----:B------:R-:W-:Y:S05]  /*37c0*/  BSYNC B1 ;  /* 0x0000000000017941 */ /* 0x000fea0003800000 */
.L_x_3819:
[----:B--2---:R2:W-:Y:S01]  /*37d0*/  ST.E.128 desc[UR42][R10.64], R4 ;  /* 0x000000040a007985 */ /* 0x0045e2000c101d2a */
[----:B------:R-:W-:Y:S05]  /*37e0*/  BRA `(.L_x_3814) ;  /* 0x0000000c00887947 */ /* 0x000fea0003800000 */
.L_x_3807:
[----:B------:R-:W-:-:S05]  /*37f0*/  IMAD R63, R34, -0x40, R36 ;  /* 0xffffffc0223f7824 */ /* 0x000fca00078e0224 */
[----:B------:R-:W-:-:S04]  /*3800*/  VIMNMX R63, R63, 0x40, PT ;  /* 0x000000403f3f7848 */ /* 0x000fc80003fe0100 */
[----:B------:R-:W-:-:S04]  /*3810*/  ISETP.GE.AND P2, PT, R189, R63, PT ;  /* 0x0000003fbd00720c */ /* 0x000fc80003f46270 */
[----:B------:R-:W-:-:S13]  /*3820*/  ISETP.GE.OR P3, PT, R16, R66, P2 ;  /* 0x000000421000720c */ /* 0x000fda0001766670 */
[----:B------:R-:W-:Y:S01]  /*3830*/  @!P3 IADD3 R4, P4, R28, R4, RZ ;  /* 0x000000041c04b210 */ /* 0x000fe20007f9e0ff */
[----:B------:R-:W0:Y:S04]  /*3840*/  @!P3 LDC.64 R8, c[0x0][0x400] ;  /* 0x00010000ff08bb82 */ /* 0x000e280000000a00 */
[----:B------:R-:W-:-:S04]  /*3850*/  @!P3 IMAD.X R5, R10, 0x1, R49, P4 ;  /* 0x000000010a05b824 */ /* 0x000fc800020e0631 */
[----:B------:R-:W1:Y:S02]  /*3860*/  @!P3 LDC.64 R10, c[0x0][0x3e8] ;  /* 0x0000fa00ff0abb82 */ /* 0x000e640000000a00 */
[----:B-1----:R-:W-:-:S04]  /*3870*/  @!P3 LEA R10, P4, R4, R10, 0x1 ;  /* 0x0000000a040ab211 */ /* 0x002fc800078808ff */
[----:B------:R-:W-:Y:S01]  /*3880*/  @!P3 LEA.HI.X R11, R4, R11, R5, 0x1, P4 ;  /* 0x0000000b040bb211 */ /* 0x000fe200020f0c05 */
[----:B------:R-:W-:Y:S01]  /*3890*/  @!P3 IMAD R4, R41, R34, RZ ;  /* 0x000000222904b224 */ /* 0x000fe200078e02ff */
[----:B------:R-:W-:-:S03]  /*38a0*/  @!P3 MOV R5, R52 ;  /* 0x000000340005b202 */ /* 0x000fc60000000f00 */
[----:B------:R-:W-:Y:S02]  /*38b0*/  @!P3 IMAD R7, R12, R43, R4 ;  /* 0x0000002b0c07b224 */ /* 0x000fe400078e0204 */
[----:B------:R-:W-:-:S04]  /*38c0*/  @!P3 IMAD.MOV.U32 R4, RZ, RZ, R32 ;  /* 0x000000ffff04b224 */ /* 0x000fc800078e0020 */
[----:B------:R-:W-:-:S04]  /*38d0*/  @!P3 IMAD.WIDE.U32 R4, R34, R43, R4 ;  /* 0x0000002b2204b225 */ /* 0x000fc800078e0004 */
[----:B------:R-:W-:Y:S01]  /*38e0*/  @!P3 IMAD.IADD R5, R7, 0x1, R5 ;  /* 0x000000010705b824 */ /* 0x000fe200078e0205 */
[C---:B0-----:R-:W-:Y:S02]  /*38f0*/  @!P3 LEA R8, P4, R4.reuse, R8, 0x1 ;  /* 0x000000080408b211 */ /* 0x041fe400078808ff */
[----:B------:R-:W-:Y:S02]  /*3900*/  CS2R R6, SRZ ;  /* 0x0000000000067805 */ /* 0x000fe4000001ff00 */
[----:B------:R-:W-:Y:S02]  /*3910*/  @!P3 LEA.HI.X R9, R4, R9, R5, 0x1, P4 ;  /* 0x000000090409b211 */ /* 0x000fe400020f0c05 */
[----:B------:R-:W-:Y:S02]  /*3920*/  CS2R R4, SRZ ;  /* 0x0000000000047805 */ /* 0x000fe4000001ff00 */
[----:B------:R-:W-:Y:S02]  /*3930*/  CS2R R26, SRZ ;  /* 0x00000000001a7805 */ /* 0x000fe4000001ff00 */
[----:B------:R-:W-:-:S02]  /*3940*/  CS2R R24, SRZ ;  /* 0x0000000000187805 */ /* 0x000fc4000001ff00 */
[----:B------:R-:W2:Y:S04]  /*3950*/  @!P3 LDG.E.128 R4, desc[UR42][R10.64] ;  /* 0x0000002a0a04b981 */ /* 0x000ea8000c1e1d00 */
[----:B------:R-:W3:Y:S01]  /*3960*/  @!P3 LDG.E.128 R24, desc[UR42][R8.64] ;  /* 0x0000002a0818b981 */ /* 0x000ee2000c1e1d00 */
[----:B------:R-:W-:Y:S01]  /*3970*/  UISETP.NE.AND UP0, UPT, UR37, 0x3, UPT ;  /* 0x000000032500788c */ /* 0x000fe2000bf05270 */
[----:B------:R-:W-:-:S05]  /*3980*/  ISETP.GE.AND P4, PT, R16, R66, PT ;  /* 0x000000421000720c */ /* 0x000fca0003f86270 */
[----:B------:R-:W-:Y:S01]  /*3990*/  PLOP3.LUT P3, PT, PT, PT, UP0, 0x80, 0x0 ;  /* 0x000000000000781c */ /* 0x000fe20003f6f008 */
[----:B--2---:R-:W-:Y:S02]  /*39a0*/  IMAD.MOV.U32 R12, RZ, RZ, R4 ;  /* 0x000000ffff0c7224 */ /* 0x004fe400078e0004 */
[----:B------:R-:W-:Y:S02]  /*39b0*/  IMAD.MOV.U32 R14, RZ, RZ, R5 ;  /* 0x000000ffff0e7224 */ /* 0x000fe400078e0005 */
[----:B------:R-:W-:Y:S01]  /*39c0*/  IMAD.MOV.U32 R15, RZ, RZ, R6 ;  /* 0x000000ffff0f7224 */ /* 0x000fe200078e0006 */
[----:B------:R-:W-:Y:S01]  /*39d0*/  PRMT R73, R12, 0x7610, R73 ;  /* 0x000076100c497816 */ /* 0x000fe20000000049 */
[----:B------:R-:W-:Y:S01]  /*39e0*/  IMAD.MOV.U32 R56, RZ, RZ, R7 ;  /* 0x000000ffff387224 */ /* 0x000fe200078e0007 */
[----:B------:R-:W-:Y:S01]  /*39f0*/  PRMT R67, R14, 0x7610, R67 ;  /* 0x000076100e437816 */ /* 0x000fe20000000043 */
[----:B---3--:R-:W-:Y:S02]  /*3a00*/  IMAD.MOV.U32 R8, RZ, RZ, R26 ;  /* 0x000000ffff087224 */ /* 0x008fe400078e001a */
[----:B------:R-:W-:Y:S01]  /*3a10*/  IMAD.MOV.U32 R9, RZ, RZ, R27 ;  /* 0x000000ffff097224 */ /* 0x000fe200078e001b */
[----:B------:R-:W-:Y:S01]  /*3a20*/  PRMT R77, R15, 0x5410, R56 ;  /* 0x000054100f4d7816 */ /* 0x000fe20000000038 */
[----:B------:R-:W-:-:S02]  /*3a30*/  IMAD.MOV.U32 R10, RZ, RZ, R24 ;  /* 0x000000ffff0a7224 */ /* 0x000fc400078e0018 */
[----:B------:R-:W-:Y:S01]  /*3a40*/  IMAD.MOV.U32 R11, RZ, RZ, R25 ;  /* 0x000000ffff0b7224 */ /* 0x000fe200078e0019 */
[----:B------:R-:W-:Y:S02]  /*3a50*/  PRMT R73, R73, 0x5410, R9 ;  /* 0x0000541049497816 */ /* 0x000fe40000000009 */
[----:B------:R-:W-:Y:S02]  /*3a60*/  PRMT R75, R8, 0x5410, R10 ;  /* 0x00005410084b7816 */ /* 0x000fe4000000000a */
[----:B------:R-:W-:Y:S01]  /*3a70*/  PRMT R69, R11, 0x7610, R69 ;  /* 0x000076100b457816 */ /* 0x000fe20000000045 */
[----:B------:R-:W-:Y:S06]  /*3a80*/  @!P3 BRA `(.L_x_3821) ;  /* 0x000000000004b947 */ /* 0x000fec0003800000 */
[----:B------:R-:W-:Y:S01]  /*3a90*/  BPT.TRAP 0x1 ;  /* 0x000000040000795c */ /* 0x000fe20000300000 */
.L_x_3821:
[----:B------:R-:W-:Y:S01]  /*3aa0*/  IMAD R58, R23, 0x8, R2 ;  /* 0x00000008173a7824 */ /* 0x000fe200078e0202 */
[----:B------:R-:W-:Y:S01]  /*3ab0*/  SHF.L.U32 R65, R188, 0x1f, RZ ;  /* 0x0000001fbc417819 */ /* 0x000fe200000006ff */
[----:B------:R-:W-:Y:S03]  /*3ac0*/  BSSY B1, `(.L_x_3822) ;  /* 0x0000003000017945 */ /* 0x000fe60003800000 */
[----:B------:R-:W0:Y:S02]  /*3ad0*/  SYNCS.PHASECHK.TRANS64.TRYWAIT P5, [R58+URZ+0x28c90], R65 ;  /* 0x028c90413a0075a7 */ /* 0x000e2400080a017f */
[----:B0-----:R-:W-:Y:S05]  /*3ae0*/  @!P5 BRA `(.L_x_3823) ;  /* 0x000001700078d947 */ /* 0x001fea0003800000 */
.L_x_4065:
[----:B------:R-:W-:Y:S05]  /*3af0*/  BSYNC B1 ;  /* 0x0000000000017941 */ /* 0x000fea0003800000 */
.L_x_3822:
[----:B------:R-:W-:-:S03]  /*3b00*/  UMOV UR4, 0xffffffff ;  /* 0xffffffff00047882 */ /* 0x000fc60000000000 */
[----:B------:R-:W-:Y:S05]  /*3b10*/  BRA.DIV UR4, `(.L_x_3824) ;  /* 0x0000017204807947 */ /* 0x000fea000b800000 */
[----:B------:R1:W2:Y:S04]  /*3b20*/  SHFL.IDX PT, R56, R13, RZ, 0x1c1f ;  /* 0x001c1fff0d387589 */ /* 0x0002a800000e0000 */
[----:B------:R-:W3:Y:S02]  /*3b30*/  SHFL.IDX PT, R68, R68, RZ, 0x1c1f ;  /* 0x001c1fff44447589 */ /* 0x000ee400000e0000 */
.L_x_4069:
[----:B------:R-:W4:Y:S02]  /*3b40*/  LDC R66, c[0x0][0x2f4] ;  /* 0x0000bd00ff427b82 */ /* 0x000f240000000800 */
[----:B----4-:R-:W-:-:S13]  /*3b50*/  ISETP.GE.OR P2, PT, R16, R66, P2 ;  /* 0x000000421000720c */ /* 0x010fda0001746670 */
[----:B------:R-:W-:Y:S05]  /*3b60*/  @P2 BRA `(.L_x_3814) ;  /* 0x0000000800a82947 */ /* 0x000fea0003800000 */
[----:B------:R-:W-:Y:S01]  /*3b70*/  IMAD.IADD R8, R66, 0x1, -R45 ;  /* 0x0000000142087824 */ /* 0x000fe200078e0a2d */
[----:B------:R-:W-:Y:S04]  /*3b80*/  BSSY B1, `(.L_x_3825) ;  /* 0x0000069000017945 */ /* 0x000fe80003800000 */
[----:B------:R-:W-:-:S04]  /*3b90*/  SEL R8, R45, R8, !P0 ;  /* 0x000000082d087207 */ /* 0x000fc80004000000 */
[----:B------:R-:W-:-:S04]  /*3ba0*/  SHF.R.S32.HI R9, RZ, 0x1f, R8 ;  /* 0x0000001fff097819 */ /* 0x000fc80000011408 */
[----:B------:R-:W-:-:S04]  /*3bb0*/  LEA.HI R9, R9, R8, RZ, 0x4 ;  /* 0x0000000809097211 */ /* 0x000fc800078f20ff */
[----:B------:R-:W-:-:S04]  /*3bc0*/  SHF.R.S32.HI R8, RZ, 0x4, R9 ;  /* 0x00000004ff087819 */ /* 0x000fc80000011409 */
[----:B------:R-:W-:-:S05]  /*3bd0*/  LEA.HI.SX32 R8, R37, R8, 0x1d ;  /* 0x0000000825087211 */ /* 0x000fca00078feaff */
[----:B------:R-:W-:-:S05]  /*3be0*/  IMAD.SHL.U32 R57, R8, 0x8, RZ ;  /* 0x0000000808397824 */ /* 0x000fca00078e00ff */
[----:B------:R-:W-:-:S04]  /*3bf0*/  LOP3.LUT R9, R40, 0x38, R57, 0xf8, !PT ;  /* 0x0000003828097812 */ /* 0x000fc800078ef839 */
[----:B------:R-:W-:-:S05]  /*3c00*/  LOP3.LUT R9, R9, R42, RZ, 0x3c, !PT ;  /* 0x0000002a09097212 */ /* 0x000fca00078e3cff */
[----:B------:R-:W-:Y:S02]  /*3c10*/  IMAD R11, R198, 0x200, R9 ;  /* 0x00000200c60b7824 */ /* 0x000fe400078e0209 */
[----:B------:R-:W-:Y:S02]  /*3c20*/  IMAD.IADD R9, R55, 0x1, R64 ;  /* 0x0000000137097824 */ /* 0x000fe400078e0240 */
[----:B------:R-:W-:Y:S02]  /*3c30*/  IMAD.IADD R11, R64, 0x1, R11 ;  /* 0x00000001400b7824 */ /* 0x000fe400078e020b */
[--C-:B------:R-:W-:Y:S02]  /*3c40*/  IMAD R9, R9, 0x2, R2.reuse ;  /* 0x0000000209097824 */ /* 0x100fe400078e0202 */
[----:B------:R-:W-:-:S04]  /*3c50*/  IMAD R12, R11, 0x2, R2 ;  /* 0x000000020b0c7824 */ /* 0x000fc800078e0202 */
[----:B------:R-:W4:Y:S04]  /*3c60*/  LDS.128 R8, [R9+0x22400] ;  /* 0x0224000009087984 */ /* 0x000f280000000c00 */
[----:B-1----:R-:W1:Y:S01]  /*3c70*/  LDS.128 R12, [R12+0x22400] ;  /* 0x022400000c0c7984 */ /* 0x002e620000000c00 */
[----:B------:R-:W-:Y:S05]  /*3c80*/  @P4 BRA `(.L_x_3826) ;  /* 0x0000000400604947 */ /* 0x000fea0003800000 */
[----:B------:R-:W-:Y:S01]  /*3c90*/  HADD2.F32 R69, -RZ, R69.H0_H0 ;  /* 0x20000045ff457230 */ /* 0x000fe20000004100 */
[----:B------:R-:W-:Y:S01]  /*3ca0*/  SHF.R.U32.HI R74, RZ, 0x10, R25 ;  /* 0x00000010ff4a7819 */ /* 0x000fe20000011619 */
[----:B-1----:R-:W-:Y:S01]  /*3cb0*/  HADD2.F32 R64, -RZ, R13.H0_H0 ;  /* 0x2000000dff407230 */ /* 0x002fe20000004100 */
[----:B------:R-:W-:Y:S01]  /*3cc0*/  SHF.R.U32.HI R72, RZ, 0x10, R5 ;  /* 0x00000010ff487819 */ /* 0x000fe20000011605 */
[----:B----4-:R-:W-:Y:S01]  /*3cd0*/  HADD2.F32 R70, -RZ, R9.H0_H0 ;  /* 0x20000009ff467230 */ /* 0x010fe20000004100 */
[----:B------:R-:W-:Y:S01]  /*3ce0*/  SHF.R.U64 R24, R24, 0x10, R25 ;  /* 0x0000001018187819 */ /* 0x000fe20000001219 */
[----:B------:R-:W-:Y:S02]  /*3cf0*/  HADD2.F32 R67, -RZ, R67.H0_H0 ;  /* 0x20000043ff437230 */ /* 0x000fe40000004100 */
[-C--:B------:R-:W-:Y:S01]  /*3d00*/  FMUL.FTZ R71, R64, R69.reuse ;  /* 0x0000004540477220 */ /* 0x080fe20000410000 */
[----:B------:R-:W-:Y:S02]  /*3d10*/  HADD2.F32 R74, -RZ, R74.H0_H0 ;  /* 0x2000004aff4a7230 */ /* 0x000fe40000004100 */
[----:B------:R-:W-:Y:S01]  /*3d20*/  FMUL.FTZ R69, R70, R69 ;  /* 0x0000004546457220 */ /* 0x000fe20000410000 */
[----:B------:R-:W-:-:S02]  /*3d30*/  HADD2.F32 R72, -RZ, R72.H0_H0 ;  /* 0x20000048ff487230 */ /* 0x000fc40000004100 */
[-C--:B------:R-:W-:Y:S01]  /*3d40*/  FFMA.FTZ R70, R70, R67.reuse, -R71 ;  /* 0x0000004346467223 */ /* 0x080fe20000010847 */
[----:B------:R-:W-:Y:S01]  /*3d50*/  SHF.R.U32.HI R71, RZ, 0x10, R27 ;  /* 0x00000010ff477819 */ /* 0x000fe2000001161b */
[----:B------:R-:W-:Y:S01]  /*3d60*/  FFMA.FTZ R64, R64, R67, R69 ;  /* 0x0000004340407223 */ /* 0x000fe20000010045 */
[----:B------:R-:W-:Y:S01]  /*3d70*/  HADD2.F32 R67, -RZ, R13.H1_H1 ;  /* 0x3000000dff437230 */ /* 0x000fe20000004100 */
[----:B------:R-:W-:Y:S01]  /*3d80*/  SHF.R.U64 R4, R4, 0x10, R5 ;  /* 0x0000001004047819 */ /* 0x000fe20000001205 */
[----:B------:R-:W-:Y:S01]  /*3d90*/  HADD2.F32 R13, -RZ, R9.H1_H1 ;  /* 0x30000009ff0d7230 */ /* 0x000fe20000004100 */
[----:B------:R-:W-:Y:S01]  /*3da0*/  SHF.R.U64 R26, R26, 0x10, R27 ;  /* 0x000000101a1a7819 */ /* 0x000fe2000000121b */
[----:B------:R-:W-:Y:S02]  /*3db0*/  IMAD.MOV.U32 R69, RZ, RZ, R15 ;  /* 0x000000ffff457224 */ /* 0x000fe400078e000f */
[----:B------:R-:W-:Y:S01]  /*3dc0*/  FMUL.FTZ R76, R67, R74 ;  /* 0x0000004a434c7220 */ /* 0x000fe20000410000 */
[----:B------:R-:W-:-:S02]  /*3dd0*/  HADD2.F32 R25, -RZ, R73.H0_H0 ;  /* 0x20000049ff197230 */ /* 0x000fc40000004100 */
[C---:B------:R-:W-:Y:S01]  /*3de0*/  FMUL.FTZ R74, R13.reuse, R74 ;  /* 0x0000004a0d4a7220 */ /* 0x040fe20000410000 */
[----:B------:R-:W-:Y:S02]  /*3df0*/  HADD2.F32 R24, -RZ, R24.H0_H0 ;  /* 0x20000018ff187230 */ /* 0x000fe40000004100 */
[-C--:B------:R-:W-:Y:S01]  /*3e00*/  FFMA.FTZ R13, R13, R72.reuse, -R76 ;  /* 0x000000480d0d7223 */ /* 0x080fe2000001084c */
[----:B------:R-:W-:Y:S02]  /*3e10*/  HADD2.F32 R15, -RZ, R69.H0_H0 ;  /* 0x20000045ff0f7230 */ /* 0x000fe40000004100 */
[----:B------:R-:W-:Y:S01]  /*3e20*/  FFMA.FTZ R9, R67, R72, R74 ;  /* 0x0000004843097223 */ /* 0x000fe2000001004a */
[----:B------:R-:W-:Y:S02]  /*3e30*/  IMAD.MOV.U32 R67, RZ, RZ, R11 ;  /* 0x000000ffff437224 */ /* 0x000fe400078e000b */
[----:B------:R-:W-:Y:S01]  /*3e40*/  HADD2.F32 R74, -RZ, R73.H1_H1 ;  /* 0x30000049ff4a7230 */ /* 0x000fe20000004100 */
[----:B------:R-:W-:Y:S01]  /*3e50*/  F2FP.F16.F32.PACK_AB R13, R13, R70 ;  /* 0x000000460d0d723e */ /* 0x000fe200000000ff */
[----:B------:R-:W-:Y:S01]  /*3e60*/  HADD2.F32 R72, -RZ, R77.H1_H1 ;  /* 0x3000004dff487230 */ /* 0x000fe20000004100 */
[----:B------:R-:W-:Y:S01]  /*3e70*/  F2FP.F16.F32.PACK_AB R64, R9, R64 ;  /* 0x000000400940723e */ /* 0x000fe200000000ff */
[----:B------:R-:W-:-:S02]  /*3e80*/  HADD2.F32 R11, -RZ, R67.H0_H0 ;  /* 0x20000043ff0b7230 */ /* 0x000fc40000004100 */
[-C--:B------:R-:W-:Y:S01]  /*3e90*/  FMUL.FTZ R76, R15, R74.reuse ;  /* 0x0000004a0f4c7220 */ /* 0x080fe20000410000 */
[----:B------:R-:W-:Y:S02]  /*3ea0*/  HADD2.F32 R4, -RZ, R4.H0_H0 ;  /* 0x20000004ff047230 */ /* 0x000fe40000004100 */
[----:B------:R-:W-:Y:S02]  /*3eb0*/  HADD2.F32 R27, -RZ, R77.H0_H0 ;  /* 0x2000004dff1b7230 */ /* 0x000fe40000004100 */
[C---:B------:R-:W-:Y:S01]  /*3ec0*/  FMUL.FTZ R74, R11.reuse, R74 ;  /* 0x0000004a0b4a7220 */ /* 0x040fe20000410000 */
[-C--:B------:R-:W-:Y:S01]  /*3ed0*/  FFMA.FTZ R11, R11, R72.reuse, -R76 ;  /* 0x000000480b0b7223 */ /* 0x080fe2000001084c */
[----:B------:R-:W-:Y:S02]  /*3ee0*/  IMAD.MOV.U32 R9, RZ, RZ, R13 ;  /* 0x000000ffff097224 */ /* 0x000fe400078e000d */
[----:B------:R-:W-:Y:S01]  /*3ef0*/  FFMA.FTZ R15, R15, R72, R74 ;  /* 0x000000480f0f7223 */ /* 0x000fe2000001004a */
[----:B------:R-:W-:-:S02]  /*3f00*/  HADD2.F32 R74, -RZ, R69.H1_H1 ;  /* 0x30000045ff4a7230 */ /* 0x000fc40000004100 */
[----:B------:R-:W-:Y:S01]  /*3f10*/  HADD2.F32 R69, -RZ, R71.H0_H0 ;  /* 0x20000047ff457230 */ /* 0x000fe20000004100 */
[--C-:B------:R-:W-:Y:S01]  /*3f20*/  SHF.R.U32.HI R71, RZ, 0x10, R7.reuse ;  /* 0x00000010ff477819 */ /* 0x100fe20000011607 */
[----:B------:R-:W-:Y:S01]  /*3f30*/  HADD2.F32 R72, -RZ, R67.H1_H1 ;  /* 0x30000043ff487230 */ /* 0x000fe20000004100 */
[----:B------:R-:W-:Y:S01]  /*3f40*/  SHF.R.U64 R7, R6, 0x10, R7 ;  /* 0x0000001006077819 */ /* 0x000fe20000001207 */
[----:B------:R-:W-:Y:S02]  /*3f50*/  IMAD.MOV.U32 R13, RZ, RZ, R64 ;  /* 0x000000ffff0d7224 */ /* 0x000fe400078e0040 */
[----:B------:R-:W-:Y:S02]  /*3f60*/  HADD2.F32 R67, -RZ, R71.H0_H0 ;  /* 0x20000047ff437230 */ /* 0x000fe40000004100 */
[-C--:B------:R-:W-:Y:S01]  /*3f70*/  FMUL.FTZ R71, R74, R69.reuse ;  /* 0x000000454a477220 */ /* 0x080fe20000410000 */
[----:B------:R-:W-:Y:S01]  /*3f80*/  FMUL.FTZ R69, R72, R69 ;  /* 0x0000004548457220 */ /* 0x000fe20000410000 */
[----:B------:R-:W-:-:S02]  /*3f90*/  HADD2.F32 R7, -RZ, R7.H0_H0 ;  /* 0x20000007ff077230 */ /* 0x000fc40000004100 */
[-C--:B------:R-:W-:Y:S01]  /*3fa0*/  FFMA.FTZ R72, R72, R67.reuse, -R71 ;  /* 0x0000004348487223 */ /* 0x080fe20000010847 */
[----:B------:R-:W-:Y:S01]  /*3fb0*/  FFMA.FTZ R74, R74, R67, R69 ;  /* 0x000000434a4a7223 */ /* 0x000fe20000010045 */
[----:B------:R-:W-:Y:S01]  /*3fc0*/  MOV R67, R12 ;  /* 0x0000000c00437202 */ /* 0x000fe20000000f00 */
[----:B------:R-:W-:Y:S02]  /*3fd0*/  IMAD.MOV.U32 R69, RZ, RZ, R8 ;  /* 0x000000ffff457224 */ /* 0x000fe400078e0008 */
[----:B------:R-:W-:Y:S01]  /*3fe0*/  HADD2.F32 R71, -RZ, R75.H1_H1 ;  /* 0x3000004bff477230 */ /* 0x000fe20000004100 */
[----:B------:R-:W-:Y:S01]  /*3ff0*/  F2FP.F16.F32.PACK_AB R11, R72, R11 ;  /* 0x0000000b480b723e */ /* 0x000fe200000000ff */
[----:B------:R-:W-:Y:S01]  /*4000*/  HADD2.F32 R12, -RZ, R67.H0_H0 ;  /* 0x20000043ff0c7230 */ /* 0x000fe20000004100 */
[----:B------:R-:W-:Y:S01]  /*4010*/  F2FP.F16.F32.PACK_AB R15, R74, R15 ;  /* 0x0000000f4a0f723e */ /* 0x000fe200000000ff */
[--C-:B------:R-:W-:Y:S02]  /*4020*/  HADD2.F32 R8, -RZ, R69.reuse.H0_H0 ;  /* 0x20000045ff087230 */ /* 0x100fe40000004100 */
[----:B------:R-:W-:-:S02]  /*4030*/  HADD2.F32 R5, -RZ, R69.H1_H1 ;  /* 0x30000045ff057230 */ /* 0x000fc40000004100 */
[-C--:B------:R-:W-:Y:S01]  /*4040*/  FMUL.FTZ R73, R12, R71.reuse ;  /* 0x000000470c497220 */ /* 0x080fe20000410000 */
[----:B------:R-:W-:-:S03]  /*4050*/  FMUL.FTZ R71, R8, R71 ;  /* 0x0000004708477220 */ /* 0x000fc60000410000 */
[-C--:B------:R-:W-:Y:S01]  /*4060*/  FFMA.FTZ R8, R8, R25.reuse, -R73 ;  /* 0x0000001908087223 */ /* 0x080fe20000010849 */
[----:B------:R-:W-:Y:S01]  /*4070*/  FFMA.FTZ R12, R12, R25, R71 ;  /* 0x000000190c0c7223 */ /* 0x000fe20000010047 */
[----:B------:R-:W-:Y:S02]  /*4080*/  HADD2.F32 R25, -RZ, R67.H1_H1 ;  /* 0x30000043ff197230 */ /* 0x000fe40000004100 */
[----:B------:R-:W-:-:S03]  /*4090*/  HADD2.F32 R67, -RZ, R75.H0_H0 ;  /* 0x2000004bff437230 */ /* 0x000fc60000004100 */
[-C--:B------:R-:W-:Y:S01]  /*40a0*/  FMUL.FTZ R76, R25, R24.reuse ;  /* 0x00000018194c7220 */ /* 0x080fe20000410000 */
[----:B------:R-:W-:-:S03]  /*40b0*/  FMUL.FTZ R24, R5, R24 ;  /* 0x0000001805187220 */ /* 0x000fc60000410000 */
[-C--:B------:R-:W-:Y:S01]  /*40c0*/  FFMA.FTZ R5, R5, R4.reuse, -R76 ;  /* 0x0000000405057223 */ /* 0x080fe2000001084c */
[----:B------:R-:W-:Y:S01]  /*40d0*/  FFMA.FTZ R25, R25, R4, R24 ;  /* 0x0000000419197223 */ /* 0x000fe20000010018 */
[----:B------:R-:W-:Y:S02]  /*40e0*/  IMAD.MOV.U32 R24, RZ, RZ, R10 ;  /* 0x000000ffff187224 */ /* 0x000fe400078e000a */
[--C-:B------:R-:W-:Y:S01]  /*40f0*/  HADD2.F32 R10, -RZ, R14.reuse.H0_H0 ;  /* 0x2000000eff0a7230 */ /* 0x100fe20000004100 */
[----:B------:R-:W-:Y:S01]  /*4100*/  F2FP.F16.F32.PACK_AB R8, R5, R8 ;  /* 0x000000080508723e */ /* 0x000fe200000000ff */
[----:B------:R-:W-:Y:S01]  /*4110*/  HADD2.F32 R14, -RZ, R14.H1_H1 ;  /* 0x3000000eff0e7230 */ /* 0x000fe20000004100 */
[----:B------:R-:W-:Y:S01]  /*4120*/  F2FP.F16.F32.PACK_AB R12, R25, R12 ;  /* 0x0000000c190c723e */ /* 0x000fe200000000ff */
[--C-:B------:R-:W-:Y:S02]  /*4130*/  HADD2.F32 R4, -RZ, R24.reuse.H0_H0 ;  /* 0x20000018ff047230 */ /* 0x100fe40000004100 */
[----:B------:R-:W-:Y:S01]  /*4140*/  FMUL.FTZ R69, R10, R67 ;  /* 0x000000430a457220 */ /* 0x000fe20000410000 */
[----:B------:R-:W-:-:S02]  /*4150*/  HADD2.F32 R24, -RZ, R24.H1_H1 ;  /* 0x30000018ff187230 */ /* 0x000fc40000004100 */
[C---:B------:R-:W-:Y:S01]  /*4160*/  FMUL.FTZ R67, R4.reuse, R67 ;  /* 0x0000004304437220 */ /* 0x040fe20000410000 */
[----:B------:R-:W-:-:S03]  /*4170*/  FFMA.FTZ R4, R4, R27, -R69 ;  /* 0x0000001b04047223 */ /* 0x000fc60000010845 */
[----:B------:R-:W-:Y:S01]  /*4180*/  FFMA.FTZ R10, R10, R27, R67 ;  /* 0x0000001b0a0a7223 */ /* 0x000fe20000010043 */
[----:B------:R-:W-:-:S05]  /*4190*/  HADD2.F32 R27, -RZ, R26.H0_H0 ;  /* 0x2000001aff1b7230 */ /* 0x000fca0000004100 */
[-C--:B------:R-:W-:Y:S01]  /*41a0*/  FMUL.FTZ R67, R14, R27.reuse ;  /* 0x0000001b0e437220 */ /* 0x080fe20000410000 */
[----:B------:R-:W-:-:S03]  /*41b0*/  FMUL.FTZ R27, R24, R27 ;  /* 0x0000001b181b7220 */ /* 0x000fc60000410000 */
[-C--:B------:R-:W-:Y:S01]  /*41c0*/  FFMA.FTZ R67, R24, R7.reuse, -R67 ;  /* 0x0000000718437223 */ /* 0x080fe20000010843 */
[----:B------:R-:W-:-:S04]  /*41d0*/  FFMA.FTZ R27, R14, R7, R27 ;  /* 0x000000070e1b7223 */ /* 0x000fc8000001001b */
[----:B------:R-:W-:Y:S02]  /*41e0*/  F2FP.F16.F32.PACK_AB R4, R67, R4 ;  /* 0x000000044304723e */ /* 0x000fe400000000ff */
[----:B------:R-:W-:-:S03]  /*41f0*/  F2FP.F16.F32.PACK_AB R14, R27, R10 ;  /* 0x0000000a1b0e723e */ /* 0x000fc600000000ff */
[----:B------:R-:W-:-:S07]  /*4200*/  IMAD.MOV.U32 R10, RZ, RZ, R4 ;  /* 0x000000ffff0a7224 */ /* 0x000fce00078e0004 */
.L_x_3826:
[----:B------:R-:W-:Y:S05]  /*4210*/  BSYNC B1 ;  /* 0x0000000000017941 */ /* 0x000fea0003800000 */
.L_x_3825:
[----:B---3--:R-:W-:-:S04]  /*4220*/  LEA R4, P2, R51, R68, 0x1 ;  /* 0x0000004433047211 */ /* 0x008fc800078408ff */
[----:B--2---:R-:W-:Y:S02]  /*4230*/  LEA.HI.X R5, R51, R56, R54, 0x1, P2 ;  /* 0x0000003833057211 */ /* 0x004fe400010f0c36 */
[----:B------:R-:W-:-:S03]  /*4240*/  ISETP.GE.AND P2, PT, R57, R66, PT ;  /* 0x000000423900720c */ /* 0x000fc60003f46270 */
[----:B----4-:R2:W-:Y:S02]  /*4250*/  ST.E.128 desc[UR42][R4.64], R8 ;  /* 0x0000000804007985 */ /* 0x0105e4000c101d2a */
[----:B--2---:R-:W-:Y:S02]  /*4260*/  IMAD.MOV.U32 R4, RZ, RZ, R68 ;  /* 0x000000ffff047224 */ /* 0x004fe400078e0044 */
[----:B------:R-:W-:-:S06]  /*4270*/  IMAD.MOV.U32 R5, RZ, RZ, R56 ;  /* 0x000000ffff057224 */ /* 0x000fcc00078e0038 */
[----:B------:R-:W-:Y:S05]  /*4280*/  @P2 BRA `(.L_x_3814) ;  /* 0x0000000000e02947 */ /* 0x000fea0003800000 */
[----:B------:R-:W-:-:S05]  /*4290*/  IMAD.WIDE R4, R57, 0x2, R4 ;  /* 0x0000000239047825 */ /* 0x000fca00078e0204 */
[----:B-1----:R1:W-:Y:S01]  /*42a0*/  ST.E.128 desc[UR42][R4.64], R12 ;  /* 0x0000000c04007985 */ /* 0x0023e2000c101d2a */
[----:B------:R-:W-:Y:S05]  /*42b0*/  BRA `(.L_x_3814) ;  /* 0x0000000000d47947 */ /* 0x000fea0003800000 */
.L_x_3806:
[----:B------:R-:W-:-:S06]  /*42c0*/  UISETP.NE.AND UP0, UPT, UR37, 0x3, UPT ;  /* 0x000000032500788c */ /* 0x000fcc000bf05270 */
[----:B------:R-:W-:-:S13]  /*42d0*/  PLOP3.LUT P3, PT, PT, PT, UP0, 0x80, 0x0 ;  /* 0x000000000000781c */ /* 0x000fda0003f6f008 */
[----:B------:R-:W-:Y:S05]  /*42e0*/  @!P3 BRA `(.L_x_3827) ;  /* 0x000000000004b947 */ /* 0x000fea0003800000 */
[----:B------:R-:W-:Y:S01]  /*42f0*/  BPT.TRAP 0x1 ;  /* 0x000000040000795c */ /* 0x000fe20000300000 */
.L_x_3827:
[----:B------:R-:W-:Y:S01]  /*4300*/  IMAD R58, R23, 0x8, R2 ;  /* 0x00000008173a7824 */ /* 0x000fe200078e0202 */
[----:B------:R-:W-:Y:S01]  /*4310*/  SHF.L.U32 R65, R188, 0x1f, RZ ;  /* 0x0000001fbc417819 */ /* 0x000fe200000006ff */
[----:B------:R-:W-:Y:S01]  /*4320*/  BSSY B1, `(.L_x_3828) ;  /* 0x0000004000017945 */ /* 0x000fe20003800000 */
[----:B------:R-:W-:Y:S02]  /*4330*/  SHF.R.S32.HI R62, RZ, 0x1f, R60 ;  /* 0x0000001fff3e7819 */ /* 0x000fe4000001143c */
[----:B------:R-:W1:Y:S02]  /*4340*/  SYNCS.PHASECHK.TRANS64.TRYWAIT P2, [R58+URZ+0x28c90], R65 ;  /* 0x028c90413a0075a7 */ /* 0x000e64000804017f */
[----:B-1----:R-:W-:Y:S05]  /*4350*/  @!P2 BRA `(.L_x_3829) ;  /* 0x0000016800b8a947 */ /* 0x002fea0003800000 */
.L_x_4070:
[----:B------:R-:W-:Y:S05]  /*4360*/  BSYNC B1 ;  /* 0x0000000000017941 */ /* 0x000fea0003800000 */
.L_x_3828:
        /* <DEDUP_REMOVED lines=19> */
[----:B------:R-:W-:Y:S02]  /*44a0*/  LEA.HI.X R13, R4, UR7, R13, 0x1, P2 ;  /* 0x00000007040d7c11 */ /* 0x000fe400090f0c0d */
[----:B------:R-:W-:Y:S01]  /*44b0*/  ISETP.GT.AND P2, PT, R63, R189, PT ;  /* 0x000000bd3f00720c */ /* 0x000fe20003f44270 */
[----:B------:R-:W-:-:S12]  /*44c0*/  BRA.DIV UR4, `(.L_x_3830) ;  /* 0x0000016a04707947 */ /* 0x000fd8000b800000 */
[----:B------:R0:W2:Y:S04]  /*44d0*/  SHFL.IDX PT, R25, R13, RZ, 0x1c1f ;  /* 0x001c1fff0d197589 */ /* 0x0000a800000e0000 */
[----:B------:R0:W3:Y:S02]  /*44e0*/  SHFL.IDX PT, R14, R5, RZ, 0x1c1f ;  /* 0x001c1fff050e7589 */ /* 0x0000e400000e0000 */
.L_x_4074:
[----:B------:R-:W-:Y:S05]  /*44f0*/  @!P2 BRA `(.L_x_3814) ;  /* 0x000000000044a947 */ /* 0x000fea0003800000 */
[----:B------:R-:W-:Y:S02]  /*4500*/  ULDC UR4, c[0x0][0x2f4] ;  /* 0x0000bd0000047ab9 */ /* 0x000fe40000000800 */
[----:B------:R-:W-:-:S13]  /*4510*/  ISETP.GE.AND P2, PT, R16, UR4, PT ;  /* 0x0000000410007c0c */ /* 0x000fda000bf46270 */
[----:B0-----:R-:W0:Y:S01]  /*4520*/  @!P2 LDS.128 R4, [R67+0x22400] ;  /* 0x022400004304a984 */ /* 0x001e220000000c00 */
[----:B---3--:R-:W-:-:S04]  /*4530*/  @!P2 LEA R8, P4, R16, R14, 0x1 ;  /* 0x0000000e1008a211 */ /* 0x008fc800078808ff */
[----:B--2---:R-:W-:-:S05]  /*4540*/  @!P2 LEA.HI.X R9, R16, R25, R17, 0x1, P4 ;  /* 0x000000191009a211 */ /* 0x004fca00020f0c11 */
[----:B0-----:R4:W-:Y:S01]  /*4550*/  @!P2 ST.E.128 desc[UR42][R8.64], R4 ;  /* 0x000000040800a985 */ /* 0x0019e2000c101d2a */
[----:B------:R-:W-:-:S13]  /*4560*/  ISETP.GE.AND P2, PT, R22, UR4, PT ;  /* 0x0000000416007c0c */ /* 0x000fda000bf46270 */
[----:B------:R-:W-:Y:S05]  /*4570*/  @P2 BRA `(.L_x_3814) ;  /* 0x0000000000242947 */ /* 0x000fea0003800000 */
[----:B------:R-:W-:Y:S01]  /*4580*/  LOP3.LUT P2, RZ, R191, 0x4, RZ, 0xc0, !PT ;  /* 0x00000004bfff7812 */ /* 0x000fe2000784c0ff */
[----:B----4-:R-:W-:-:S12]  /*4590*/  VIADD R5, R46, 0x20 ;  /* 0x000000202e057836 */ /* 0x010fd80000000000 */
[----:B------:R-:W-:Y:S01]  /*45a0*/  @P2 VIADD R5, R46, 0xffffffe0 ;  /* 0xffffffe02e052836 */ /* 0x000fe20000000000 */
[----:B------:R-:W-:-:S03]  /*45b0*/  LEA R8, P2, R22, R14, 0x1 ;  /* 0x0000000e16087211 */ /* 0x000fc600078408ff */
[----:B------:R-:W-:Y:S01]  /*45c0*/  IMAD.IADD R5, R64, 0x1, R5 ;  /* 0x0000000140057824 */ /* 0x000fe200078e0205 */
[----:B------:R-:W-:-:S03]  /*45d0*/  LEA.HI.X R9, R22, R25, R193, 0x1, P2 ;  /* 0x0000001916097211 */ /* 0x000fc600010f0cc1 */
[----:B------:R-:W-:-:S06]  /*45e0*/  IMAD R5, R5, 0x2, R2 ;  /* 0x0000000205057824 */ /* 0x000fcc00078e0202 */
[----:B------:R-:W0:Y:S04]  /*45f0*/  LDS.128 R4, [R5+0x22400] ;  /* 0x0224000005047984 */ /* 0x000e280000000c00 */
[----:B0-----:R0:W-:Y:S02]  /*4600*/  ST.E.128 desc[UR42][R8.64], R4 ;  /* 0x0000000408007985 */ /* 0x0011e4000c101d2a */
.L_x_3814:
[----:B------:R-:W-:Y:S05]  /*4610*/  BSYNC B0 ;  /* 0x0000000000007941 */ /* 0x000fea0003800000 */
.L_x_3805:
[----:B012-4-:R-:W0:Y:S01]  /*4620*/  S2R R4, SR_TID.X ;  /* 0x0000000000047919 */ /* 0x017e220000002100 */
[----:B------:R-:W-:Y:S01]  /*4630*/  @!PT LDS RZ, [RZ] ;  /* 0x00000000fffff984 */ /* 0x000fe20000000800 */
[----:B------:R-:W-:Y:S01]  /*4640*/  @!PT LDS RZ, [RZ] ;  /* 0x00000000fffff984 */ /* 0x000fe20000000800 */
[----:B------:R-:W-:Y:S01]  /*4650*/  @!PT LDS RZ, [RZ] ;  /* 0x00000000fffff984 */ /* 0x000fe20000000800 */
[----:B------:R-:W-:Y:S01]  /*4660*/  @!PT LDS RZ, [RZ] ;  /* 0x00000000fffff984 */ /* 0x000fe20000000800 */
[----:B------:R1:W-:Y:S06]  /*4670*/  MEMBAR.ALL.CTA ;  /* 0x0000000000007992 */ /* 0x0003ec0000008000 */
[----:B-1----:R-:W1:Y:S01]  /*4680*/  FENCE.VIEW.ASYNC.S ;  /* 0x00000000000073c6 */ /* 0x002e620000000000 */
[----:B------:R-:W-:Y:S05]  /*4690*/  WARPSYNC.ALL ;  /* 0x0000000000007948 */ /* 0x000fea0003800000 */
[----:B------:R-:W-:Y:S01]  /*46a0*/  BSSY B0, `(.L_x_3831) ;  /* 0x0000009000007945 */ /* 0x000fe20003800000 */
[----:B0-----:R-:W-:Y:S01]  /*46b0*/  LOP3.LUT R4, R4, 0x7f, RZ, 0xc0, !PT ;  /* 0x0000007f04047812 */ /* 0x001fe200078ec0ff */
[----:B-1----:R0:W-:Y:S03]  /*46c0*/  BAR.SYNC.DEFER_BLOCKING R44, 0x80 ;  /* 0x0002002c0000751d */ /* 0x0021e60000010000 */
[----:B------:R-:W-:-:S13]  /*46d0*/  ISETP.NE.AND P2, PT, R4, RZ, PT ;  /* 0x000000ff0400720c */ /* 0x000fda0003f45270 */
[----:B------:R-:W-:-:S05]  /*46e0*/  @!P2 VIADD R4, R58, 0x28ca0 ;  /* 0x00028ca03a04a836 */ /* 0x000fca0000000000 */
[----:B------:R-:W-:-:S04]  /*46f0*/  @!P2 PRMT R4, RZ, 0x654, R4 ;  /* 0x00000654ff04a816 */ /* 0x000fc80000000004 */
[----:B------:R0:W-:Y:S01]  /*4700*/  @!P2 SYNCS.ARRIVE.TRANS64.RED.A1T0 RZ, [R4+URZ], RZ ;  /* 0x000000ff04ffa9a7 */ /* 0x0001e2000810043f */
[----:B------:R-:W-:Y:S05]  /*4710*/  @!P3 BRA `(.L_x_3832) ;  /* 0x000000000004b947 */ /* 0x000fea0003800000 */
[----:B------:R-:W-:Y:S01]  /*4720*/  BPT.TRAP 0x1 ;  /* 0x000000040000795c */ /* 0x000fe20000300000 */
.L_x_3832:
[----:B------:R-:W-:Y:S05]  /*4730*/  BSYNC B0 ;  /* 0x0000000000007941 */ /* 0x000fea0003800000 */
.L_x_3831:
[----:B------:R-:W1:Y:S01]  /*4740*/  SYNCS.PHASECHK.TRANS64.TRYWAIT P3, [R58+URZ+0x28cb0], R65 ;  /* 0x028cb0413a0075a7 */ /* 0x000e62000806017f */
[----:B------:R-:W-:Y:S04]  /*4750*/  BSSY B0, `(.L_x_3833) ;  /* 0x0000002000007945 */ /* 0x000fe80003800000 */
[----:B-1----:R-:W-:Y:S05]  /*4760*/  @!P3 BRA `(.L_x_3834) ;  /* 0x00000168000cb947 */ /* 0x002fea0003800000 */
.L_x_4075:
[----:B------:R-:W-:Y:S05]  /*4770*/  BSYNC B0 ;  /* 0x0000000000007941 */ /* 0x000fea0003800000 */
.L_x_3833:
[----:B------:R-:W-:Y:S01]  /*4780*/  ULDC.64 UR4, c[0x0][0x328] ;  /* 0x0000ca0000047ab9 */ /* 0x000fe20000000a00 */
[----:B------:R-:W-:Y:S01]  /*4790*/  ULDC.64 UR6, c[0x0][0x318] ;  /* 0x0000c60000067ab9 */ /* 0x000fe20000000a00 */
[----:B------:R-:W-:Y:S01]  /*47a0*/  IMAD R7, R62, UR4, RZ ;  /* 0x000000043e077c24 */ /* 0x000fe2000f8e02ff */
[----:B------:R-:W-:Y:S01]  /*47b0*/  BSSY B0, `(.L_x_3835) ;  /* 0x000007d000007945 */ /* 0x000fe20003800000 */
[----:B0-----:R-:W-:-:S04]  /*47c0*/  IMAD.WIDE.U32 R4, R60, UR4, RZ ;  /* 0x000000043c047c25 */ /* 0x001fc8000f8e00ff */
[----:B------:R-:W-:Y:S01]  /*47d0*/  IMAD R7, R60, UR5, R7 ;  /* 0x000000053c077c24 */ /* 0x000fe2000f8e0207 */
[----:B------:R-:W-:Y:S02]  /*47e0*/  ULDC.64 UR4, c[0x0][0x338] ;  /* 0x0000ce0000047ab9 */ /* 0x000fe40000000a00 */
        /* <DEDUP_REMOVED lines=8> */
[----:B------:R-:W-:-:S04]  /*4870*/  LEA R25, P3, R4, UR6, 0x1 ;  /* 0x0000000604197c11 */ /* 0x000fc8000f8608ff */
[----:B------:R-:W-:Y:S02]  /*4880*/  LEA.HI.X R24, R4, UR7, R5, 0x1, P3 ;  /* 0x0000000704187c11 */ /* 0x000fe400098f0c05 */
[----:B------:R-:W-:Y:S01]  /*4890*/  ISETP.GT.AND P3, PT, R63, R189, PT ;  /* 0x000000bd3f00720c */ /* 0x000fe20003f64270 */
[----:B------:R-:W0:Y:S04]  /*48a0*/  SHFL.IDX PT, R25, R25, RZ, 0x1c1f ;  /* 0x001c1fff19197589 */ /* 0x000e2800000e0000 */
[----:B------:R-:W2:Y:S08]  /*48b0*/  SHFL.IDX PT, R24, R24, RZ, 0x1c1f ;  /* 0x001c1fff18187589 */ /* 0x000eb000000e0000 */
[----:B------:R-:W-:Y:S05]  /*48c0*/  @!P3 BRA `(.L_x_3836) ;  /* 0x0000000400acb947 */ /* 0x000fea0003800000 */
[----:B------:R-:W-:Y:S01]  /*48d0*/  LOP3.LUT P3, RZ, R191, 0x4, RZ, 0xc0, !PT ;  /* 0x00000004bfff7812 */ /* 0x000fe2000786c0ff */
[----:B------:R-:W-:Y:S01]  /*48e0*/  IMAD R5, R23, 0x8000, R46 ;  /* 0x0000800017057824 */ /* 0x000fe200078e022e */
[----:B------:R-:W-:Y:S01]  /*48f0*/  ULDC UR4, c[0x0][0x320] ;  /* 0x0000c80000047ab9 */ /* 0x000fe20000000800 */
[----:B------:R-:W4:Y:S02]  /*4900*/  LDL R67, [R1] ;  /* 0x0000000001437983 */ /* 0x000f240000100800 */
[C---:B------:R-:W-:Y:S02]  /*4910*/  VIADD R15, R5.reuse, 0x20 ;  /* 0x00000020050f7836 */ /* 0x040fe40000000000 */
[----:B------:R-:W5:Y:S04]  /*4920*/  LDL R66, [R1+0x4] ;  /* 0x0000040001427983 */ /* 0x000f680000100800 */
[----:B------:R-:W5:Y:S02]  /*4930*/  LDL R64, [R1+0x8] ;  /* 0x0000080001407983 */ /* 0x000f640000100800 */
[----:B------:R-:W-:-:S02]  /*4940*/  @P3 IADD3 R15, R5, -0x20, RZ ;  /* 0xffffffe0050f3810 */ /* 0x000fc40007ffe0ff */
[----:B------:R-:W-:Y:S01]  /*4950*/  ISETP.GE.AND P3, PT, R16, UR4, PT ;  /* 0x0000000410007c0c */ /* 0x000fe2000bf66270 */
[--C-:B---3--:R-:W-:Y:S01]  /*4960*/  IMAD R14, R5, 0x2, R2.reuse ;  /* 0x00000002050e7824 */ /* 0x108fe200078e0202 */
[----:B------:R-:W3:Y:S04]  /*4970*/  LDL R57, [R1+0xc] ;  /* 0x00000c0001397983 */ /* 0x000ee80000100800 */
[----:B------:R-:W3:Y:S04]  /*4980*/  LDL R56, [R1+0x10] ;  /* 0x0000100001387983 */ /* 0x000ee80000100800 */
[----:B------:R-:W3:Y:S01]  /*4990*/  LDL R27, [R1+0x14] ;  /* 0x00001400011b7983 */ /* 0x000ee20000100800 */
[----:B------:R-:W-:Y:S01]  /*49a0*/  ISETP.GE.AND P5, PT, R22, UR4, PT ;  /* 0x0000000416007c0c */ /* 0x000fe2000bfa6270 */
[----:B------:R-:W-:Y:S01]  /*49b0*/  IMAD R15, R15, 0x2, R2 ;  /* 0x000000020f0f7824 */ /* 0x000fe200078e0202 */
[C---:B0-----:R-:W-:Y:S01]  /*49c0*/  @!P3 LEA R8, P4, R16.reuse, R25, 0x1 ;  /* 0x000000191008b211 */ /* 0x041fe200078808ff */
[----:B------:R-:W0:Y:S01]  /*49d0*/  @!P3 LDS.128 R4, [R14+0x400] ;  /* 0x000400000e04b984 */ /* 0x000e220000000c00 */
[----:B------:R-:W-:-:S02]  /*49e0*/  VIADD R10, R16, 0x40 ;  /* 0x00000040100a7836 */ /* 0x000fc40000000000 */
[C---:B--2---:R-:W-:Y:S01]  /*49f0*/  @!P3 LEA.HI.X R9, R16.reuse, R24, R17, 0x1, P4 ;  /* 0x000000181009b211 */ /* 0x044fe200020f0c11 */
[----:B------:R-:W-:-:S06]  /*4a00*/  VIADD R26, R16, 0x80 ;  /* 0x00000080101a7836 */ /* 0x000fcc0000000000 */
[----:B------:R-:W-:-:S04]  /*4a10*/  @!P5 LEA R12, P4, R22, R25, 0x1 ;  /* 0x00000019160cd211 */ /* 0x000fc800078808ff */
[----:B------:R-:W-:Y:S02]  /*4a20*/  @!P5 LEA.HI.X R13, R22, R24, R193, 0x1, P4 ;  /* 0x00000018160dd211 */ /* 0x000fe400020f0cc1 */
[----:B------:R-:W-:Y:S01]  /*4a30*/  ISETP.GE.AND P4, PT, R10, UR4, PT ;  /* 0x000000040a007c0c */ /* 0x000fe2000bf86270 */
[----:B------:R-:W-:Y:S01]  /*4a40*/  VIADD R10, R16, 0x60 ;  /* 0x00000060100a7836 */ /* 0x000fe20000000000 */
[----:B0-----:R0:W-:Y:S04]  /*4a50*/  @!P3 ST.E.128 desc[UR42][R8.64], R4 ;  /* 0x000000040800b985 */ /* 0x0011e8000c101d2a */
[----:B------:R-:W2:Y:S07]  /*4a60*/  @!P5 LDS.128 R4, [R15+0x400] ;  /* 0x000400000f04d984 */ /* 0x000eae0000000c00 */
[----:B0-----:R-:W-:-:S05]  /*4a70*/  @!P4 LEA R8, P3, R216, R25, 0x1 ;  /* 0x00000019d808c211 */ /* 0x001fca00078608ff */
[----:B------:R-:W-:Y:S01]  /*4a80*/  @!P4 IMAD.X R9, R24, 0x1, R221, P3 ;  /* 0x000000011809c824 */ /* 0x000fe200018e06dd */
[----:B------:R-:W-:-:S13]  /*4a90*/  ISETP.GE.AND P3, PT, R10, UR4, PT ;  /* 0x000000040a007c0c */ /* 0x000fda000bf66270 */
[----:B------:R-:W-:-:S05]  /*4aa0*/  @!P3 LEA R10, P6, R215, R25, 0x1 ;  /* 0x00000019d70ab211 */ /* 0x000fca00078c08ff */
[----:B------:R-:W-:Y:S01]  /*4ab0*/  @!P3 IMAD.X R11, R24, 0x1, R223, P6 ;  /* 0x00000001180bb824 */ /* 0x000fe200030e06df */
[----:B--2---:R0:W-:Y:S01]  /*4ac0*/  @!P5 ST.E.128 desc[UR42][R12.64], R4 ;  /* 0x000000040c00d985 */ /* 0x0041e2000c101d2a */
[----:B------:R-:W-:Y:S01]  /*4ad0*/  ISETP.GE.AND P5, PT, R26, UR4, PT ;  /* 0x000000041a007c0c */ /* 0x000fe2000bfa6270 */
[----:B------:R-:W-:Y:S02]  /*4ae0*/  VIADD R26, R16, 0xa0 ;  /* 0x000000a0101a7836 */ /* 0x000fe40000000000 */
[----:B------:R-:W2:Y:S10]  /*4af0*/  @!P4 LDS.128 R4, [R14+0x2400] ;  /* 0x002400000e04c984 */ /* 0x000eb40000000c00 */
[----:B0-----:R-:W-:-:S05]  /*4b00*/  @!P5 LEA R12, P6, R214, R25, 0x1 ;  /* 0x00000019d60cd211 */ /* 0x001fca00078c08ff */
        /* <DEDUP_REMOVED lines=35> */
[----:B0-----:R-:W-:-:S04]  /*4d40*/  @!P5 LEA R12, P6, R208, R25, 0x1 ;  /* 0x00000019d00cd211 */ /* 0x001fc800078c08ff */
[----:B----4-:R-:W-:Y:S01]  /*4d50*/  @!P5 IADD3.X R13, R24, R67, RZ, P6, !PT ;  /* 0x00000043180dd210 */ /* 0x010fe200037fe4ff */
[----:B--2---:R0:W-:Y:S01]  /*4d60*/  @!P4 ST.E.128 desc[UR42][R8.64], R4 ;  /* 0x000000040800c985 */ /* 0x0041e2000c101d2a */
[----:B------:R-:W-:Y:S01]  /*4d70*/  ISETP.GE.AND P4, PT, R26, UR4, PT ;  /* 0x000000041a007c0c */ /* 0x000fe2000bf86270 */
[----:B------:R-:W-:Y:S02]  /*4d80*/  VIADD R26, R16, 0x180 ;  /* 0x00000180101a7836 */ /* 0x000fe40000000000 */
[----:B------:R-:W2:Y:S10]  /*4d90*/  @!P3 LDS.128 R4, [R15+0x8400] ;  /* 0x008400000f04b984 */ /* 0x000eb40000000c00 */
[----:B0-----:R-:W-:-:S05]  /*4da0*/  @!P4 LEA R8, P6, R207, R25, 0x1 ;  /* 0x00000019cf08c211 */ /* 0x001fca00078c08ff */
[----:B-----5:R-:W-:Y:S01]  /*4db0*/  @!P4 IMAD.X R9, R24, 0x1, R66, P6 ;  /* 0x000000011809c824 */ /* 0x020fe200030e0642 */
        /* <DEDUP_REMOVED lines=11> */
[----:B---3--:R-:W-:Y:S01]  /*4e70*/  @!P5 IMAD.X R13, R24, 0x1, R57, P6 ;  /* 0x00000001180dd824 */ /* 0x008fe200030e0639 */
[----:B--2---:R0:W-:Y:S01]  /*4e80*/  @!P4 ST.E.128 desc[UR42][R8.64], R4 ;  /* 0x000000040800c985 */ /* 0x0041e2000c101d2a */
[----:B------:R-:W-:Y:S01]  /*4e90*/  ISETP.GE.AND P4, PT, R26, UR4, PT ;  /* 0x000000041a007c0c */ /* 0x000fe2000bf86270 */
[----:B------:R-:W-:Y:S02]  /*4ea0*/  VIADD R26, R16, 0x1e0 ;  /* 0x000001e0101a7836 */ /* 0x000fe40000000000 */
[----:B------:R-:W2:Y:S10]  /*4eb0*/  @!P3 LDS.128 R4, [R14+0xc400] ;  /* 0x00c400000e04b984 */ /* 0x000eb40000000c00 */
[----:B0-----:R-:W-:-:S05]  /*4ec0*/  @!P4 LEA R8, P6, R204, R25, 0x1 ;  /* 0x00000019cc08c211 */ /* 0x001fca00078c08ff */
[----:B------:R-:W-:Y:S01]  /*4ed0*/  @!P4 IMAD.X R9, R24, 0x1, R56, P6 ;  /* 0x000000011809c824 */ /* 0x000fe200030e0638 */
[----:B--2---:R0:W-:Y:S01]  /*4ee0*/  @!P3 ST.E.128 desc[UR42][R10.64], R4 ;  /* 0x000000040a00b985 */ /* 0x0041e2000c101d2a */
[----:B------:R-:W-:-:S03]  /*4ef0*/  ISETP.GE.AND P3, PT, R26, UR4, PT ;  /* 0x000000041a007c0c */ /* 0x000fc6000bf66270 */
[----:B------:R-:W2:Y:S10]  /*4f00*/  @!P5 LDS.128 R4, [R15+0xc400] ;  /* 0x00c400000f04d984 */ /* 0x000eb40000000c00 */
[----:B0-----:R-:W-:-:S05]  /*4f10*/  @!P3 LEA R10, P6, R203, R25, 0x1 ;  /* 0x00000019cb0ab211 */ /* 0x001fca00078c08ff */
[----:B------:R-:W-:Y:S01]  /*4f20*/  @!P3 IMAD.X R11, R24, 0x1, R27, P6 ;  /* 0x00000001180bb824 */ /* 0x000fe200030e061b */
[----:B--2---:R-:W-:Y:S04]  /*4f30*/  @!P5 ST.E.128 desc[UR42][R12.64], R4 ;  /* 0x000000040c00d985 */ /* 0x004fe8000c101d2a */
[----:B------:R-:W0:Y:S04]  /*4f40*/  @!P4 LDS.128 R4, [R14+0xe400] ;  /* 0x00e400000e04c984 */ /* 0x000e280000000c00 */
[----:B0-----:R-:W-:Y:S04]  /*4f50*/  @!P4 ST.E.128 desc[UR42][R8.64], R4 ;  /* 0x000000040800c985 */ /* 0x001fe8000c101d2a */
[----:B------:R-:W0:Y:S04]  /*4f60*/  @!P3 LDS.128 R4, [R15+0xe400] ;  /* 0x00e400000f04b984 */ /* 0x000e280000000c00 */
[----:B0-----:R4:W-:Y:S02]  /*4f70*/  @!P3 ST.E.128 desc[UR42][R10.64], R4 ;  /* 0x000000040a00b985 */ /* 0x0019e4000c101d2a */
.L_x_3836:
[----:B------:R-:W-:Y:S05]  /*4f80*/  BSYNC B0 ;  /* 0x0000000000007941 */ /* 0x000fea0003800000 */
.L_x_3835:
[----:B------:R-:W-:Y:S01]  /*4f90*/  @!PT LDS RZ, [RZ] ;  /* 0x00000000fffff984 */ /* 0x000fe20000000800 */
[----:B------:R-:W-:Y:S01]  /*4fa0*/  @!PT LDS RZ, [RZ] ;  /* 0x00000000fffff984 */ /* 0x000fe20000000800 */
[----:B------:R-:W-:Y:S01]  /*4fb0*/  @!PT LDS RZ, [RZ] ;  /* 0x00000000fffff984 */ /* 0x000fe20000000800 */
[----:B------:R-:W-:Y:S01]  /*4fc0*/  @!PT LDS RZ, [RZ] ;  /* 0x00000000fffff984 */ /* 0x000fe20000000800 */
[----:B------:R5:W-:Y:S06]  /*4fd0*/  MEMBAR.ALL.CTA ;  /* 0x0000000000007992 */ /* 0x000bec0000008000 */
[----:B-----5:R-:W5:Y:S01]  /*4fe0*/  FENCE.VIEW.ASYNC.S ;  /* 0x00000000000073c6 */ /* 0x020f620000000000 */
[----:B------:R-:W-:Y:S02]  /*4ff0*/  VIADD R23, R23, 0x1 ;  /* 0x0000000117177836 */ /* 0x000fe40000000000 */
[----:B-1----:R-:W-:Y:S01]  /*5000*/  @!P2 VIADD R58, R58, 0x28cc0 ;  /* 0x00028cc03a3aa836 */ /* 0x002fe20000000000 */
[----:B-----5:R1:W-:Y:S02]  /*5010*/  BAR.SYNC.DEFER_BLOCKING R44, 0x80 ;  /* 0x0002002c0000751d */ /* 0x0203e40000010000 */
[----:B------:R-:W-:-:S02]  /*5020*/  ISETP.NE.AND P3, PT, R23, 0x2, PT ;  /* 0x000000021700780c */ /* 0x000fc40003f65270 */
[----:B------:R-:W-:Y:S02]  /*5030*/  @!P2 PRMT R58, RZ, 0x654, R58 ;  /* 0x00000654ff3aa816 */ /* 0x000fe4000000003a */
[----:B----4-:R-:W-:Y:S02]  /*5040*/  SEL R5, RZ, 0x1, P3 ;  /* 0x00000001ff057807 */ /* 0x010fe40001800000 */
[----:B------:R-:W-:Y:S02]  /*5050*/  SEL R23, R23, RZ, P3 ;  /* 0x000000ff17177207 */ /* 0x000fe40001800000 */
[----:B------:R-:W-:Y:S01]  /*5060*/  LOP3.LUT R188, R188, R5, RZ, 0x3c, !PT ;  /* 0x00000005bcbc7212 */ /* 0x000fe200078e3cff */
[----:B------:R1:W-:Y:S01]  /*5070*/  @!P2 SYNCS.ARRIVE.TRANS64.RED.A1T0 RZ, [R58+URZ], RZ ;  /* 0x000000ff3affa9a7 */ /* 0x0003e2000810043f */
[----:B------:R-:W-:Y:S01]  /*5080*/  PLOP3.LUT P2, PT, PT, PT, PT, 0x8, 0x0 ;  /* 0x000000000000781c */ /* 0x000fe20003f4e170 */
[----:B------:R-:W-:-:S12]  /*5090*/  @P1 BRA `(.L_x_3837) ;  /* 0xffffffd8003c1947 */ /* 0x000fd8000383ffff */
.L_x_3800:
[----:B------:R-:W-:Y:S04]  /*50a0*/  BSSY B0, `(.L_x_3838) ;  /* 0x0000004000007945 */ /* 0x000fe80003800000 */
[----:B------:R-:W-:Y:S05]  /*50b0*/  @P2 BRA `(.L_x_3839) ;  /* 0x0000000000082947 */ /* 0x000fea0003800000 */
[----:B------:R-:W4:Y:S02]  /*50c0*/  FENCE.VIEW.ASYNC.G ;  /* 0x00000000000073c6 */ /* 0x000f240000000100 */
[----:B----4-:R-:W-:Y:S06]  /*50d0*/  BAR.ARV 0xc, 0x180 ;  /* 0x0306000000007b1d */ /* 0x010fec0000002000 */
.L_x_3839:
[----:B------:R-:W-:Y:S05]  /*50e0*/  BSYNC B0 ;  /* 0x0000000000007941 */ /* 0x000fea0003800000 */
.L_x_3838:
[----:B------:R-:W4:Y:S01]  /*50f0*/  LDL R0, [R1+0x1c] ;  /* 0x00001c0001007983 */ /* 0x000f220000100800 */
[----:B------:R-:W-:Y:S01]  /*5100*/  UISETP.NE.AND UP0, UPT, UR39, 0x1, UPT ;  /* 0x000000012700788c */ /* 0x000fe2000bf05270 */
[----:B------:R-:W-:Y:S01]  /*5110*/  BSSY B7, `(.L_x_3840) ;  /* 0x0000905000077945 */ /* 0x000fe20003800000 */
[----:B------:R-:W-:-:S04]  /*5120*/  ULDC UR4, c[0x0][0x9f0] ;  /* 0x00027c0000047ab9 */ /* 0x000fc80000000800 */
[----:B------:R-:W-:Y:S02]  /*5130*/  PLOP3.LUT P1, PT, PT, PT, UP0, 0x80, 0x0 ;  /* 0x000000000000781c */ /* 0x000fe40003f2f008 */
[----:B----4-:R-:W-:-:S04]  /*5140*/  ISETP.NE.AND P0, PT, R0, RZ, PT ;  /* 0x000000ff0000720c */ /* 0x010fc80003f05270 */
[----:B------:R-:W-:-:S07]  /*5150*/  SEL R10, R0, UR4, P0 ;  /* 0x00000004000a7c07 */ /* 0x000fce0008000000 */
[----:B------:R-:W-:Y:S05]  /*5160*/  @!P1 BRA `(.L_x_3841) ;  /* 0x00000020003c9947 */ /* 0x000fea0003800000 */
[----:B------:R-:W-:Y:S01]  /*5170*/  LOP3.LUT P2, RZ, R18, 0x4, RZ, 0xc0, !PT ;  /* 0x0000000412ff7812 */ /* 0x000fe2000784c0ff */
[----:B------:R-:W-:Y:S01]  /*5180*/  BSSY B0, `(.L_x_3842) ;  /* 0x000001d000007945 */ /* 0x000fe20003800000 */
[----:B------:R-:W-:-:S11]  /*5190*/  IMAD.MOV.U32 R3, RZ, RZ, RZ ;  /* 0x000000ffff037224 */ /* 0x000fd600078e00ff */
[----:B------:R-:W-:Y:S05]  /*51a0*/  @!P2 BRA `(.L_x_3843) ;  /* 0x000000000068a947 */ /* 0x000fea0003800000 */
[-C--:B------:R-:W-:Y:S02]  /*51b0*/  IABS R6, R10.reuse ;  /* 0x0000000a00067213 */ /* 0x080fe40000000000 */
[----:B------:R-:W-:Y:S02]  /*51c0*/  IADD3 R0, R171, -0x1, R10 ;  /* 0xffffffffab007810 */ /* 0x000fe40007ffe00a */
[----:B------:R-:W4:Y:S01]  /*51d0*/  I2F.RP R3, R6 ;  /* 0x0000000600037306 */ /* 0x000f220000209400 */
[----:B------:R-:W-:Y:S02]  /*51e0*/  IABS R9, R10 ;  /* 0x0000000a00097213 */ /* 0x000fe40000000000 */
[----:B------:R-:W-:Y:S02]  /*51f0*/  IABS R8, R0 ;  /* 0x0000000000087213 */ /* 0x000fe40000000000 */
[----:B------:R-:W-:-:S04]  /*5200*/  LOP3.LUT R0, R0, R10, RZ, 0x3c, !PT ;  /* 0x0000000a00007212 */ /* 0x000fc800078e3cff */
[----:B------:R-:W-:Y:S01]  /*5210*/  ISETP.GE.AND P2, PT, R0, RZ, PT ;  /* 0x000000ff0000720c */ /* 0x000fe20003f46270 */
[----:B----4-:R-:W4:Y:S02]  /*5220*/  MUFU.RCP R3, R3 ;  /* 0x0000000300037308 */ /* 0x010f240000001000 */
[----:B----4-:R-:W-:Y:S02]  /*5230*/  VIADD R4, R3, 0xffffffe ;  /* 0x0ffffffe03047836 */ /* 0x010fe40000000000 */
[----:B------:R-:W-:-:S04]  /*5240*/  IMAD.MOV R3, RZ, RZ, -R9 ;  /* 0x000000ffff037224 */ /* 0x000fc800078e0a09 */
[----:B------:R4:W0:Y:S02]  /*5250*/  F2I.FTZ.U32.TRUNC.NTZ R5, R4 ;  /* 0x0000000400057305 */ /* 0x000824000021f000 */
[----:B----4-:R-:W-:Y:S02]  /*5260*/  IMAD.MOV.U32 R4, RZ, RZ, RZ ;  /* 0x000000ffff047224 */ /* 0x010fe400078e00ff */
[----:B0-----:R-:W-:-:S04]  /*5270*/  IMAD.MOV R7, RZ, RZ, -R5 ;  /* 0x000000ffff077224 */ /* 0x001fc800078e0a05 */
        /* <DEDUP_REMOVED lines=13> */
.L_x_3843:
[----:B------:R-:W-:Y:S05]  /*5350*/  BSYNC B0 ;  /* 0x0000000000007941 */ /* 0x000fea0003800000 */
.L_x_3842:
[----:B------:R-:W4:Y:S01]  /*5360*/  LDL R0, [R1+0x38] ;  /* 0x0000380001007983 */ /* 0x000f220000100800 */
[----:B------:R-:W-:Y:S02]  /*5370*/  PLOP3.LUT P0, PT, PT, PT, PT, 0x80, 0x0 ;  /* 0x000000000000781c */ /* 0x000fe40003f0f070 */
        /* <DEDUP_REMOVED lines=42> */
[----:B---3--:R-:W-:Y:S02]  /*5620*/  CS2R R68, SRZ ;  /* 0x0000000000447805 */ /* 0x008fe4000001ff00 */
[----:B------:R-:W-:Y:S02]  /*5630*/  CS2R R66, SRZ ;  /* 0x0000000000427805 */ /* 0x000fe4000001ff00 */
[----:B------:R-:W-:Y:S02]  /*5640*/  CS2R R64, SRZ ;  /* 0x0000000000407805 */ /* 0x000fe4000001ff00 */
[----:B------:R-:W-:Y:S02]  /*5650*/  CS2R R62, SRZ ;  /* 0x00000000003e7805 */ /* 0x000fe4000001ff00 */
[----:B------:R-:W-:-:S02]  /*5660*/  CS2R R60, SRZ ;  /* 0x00000000003c7805 */ /* 0x000fc4000001ff00 */
[----:B-1----:R-:W-:Y:S02]  /*5670*/  CS2R R58, SRZ ;  /* 0x00000000003a7805 */ /* 0x002fe4000001ff00 */
        /* <DEDUP_REMOVED lines=16> */
[----:B0-2---:R-:W-:Y:S01]  /*5780*/  CS2R R24, SRZ ;  /* 0x0000000000187805 */ /* 0x005fe2000001ff00 */
[----:B----4-:R-:W-:-:S05]  /*5790*/  IMAD R0, R0, R3, RZ ;  /* 0x0000000300007224 */ /* 0x010fca00078e02ff */
[----:B------:R-:W-:-:S04]  /*57a0*/  VIADDMNMX R3, R0, R3, R171, PT ;  /* 0x0000000300037246 */ /* 0x000fc800038001ab */
[----:B------:R-:W-:-:S13]  /*57b0*/  ISETP.GT.AND P1, PT, R3, R0, PT ;  /* 0x000000000300720c */ /* 0x000fda0003f24270 */
[----:B------:R-:W-:Y:S05]  /*57c0*/  @!P1 BRA `(.L_x_3844) ;  /* 0x0000008800649947 */ /* 0x000fea0003800000 */
[----:B------:R-:W2:Y:S04]  /*57d0*/  LDL R4, [R1+0x44] ;  /* 0x0000440001047983 */ /* 0x000ea80000100800 */
[----:B--2---:R-:W0:Y:S02]  /*57e0*/  SHFL.IDX PT, R4, R4, RZ, 0x1f ;  /* 0x00001fff04047589 */ /* 0x004e2400000e0000 */
[----:B0-----:R-:W-:-:S04]  /*57f0*/  LEA.HI R5, R4, R4, RZ, 0x1 ;  /* 0x0000000404057211 */ /* 0x001fc800078f08ff */
[----:B------:R-:W-:-:S05]  /*5800*/  LOP3.LUT R5, R5, 0x1fffe, RZ, 0xc0, !PT ;  /* 0x0001fffe05057812 */ /* 0x000fca00078ec0ff */
[----:B------:R-:W-:Y:S02]  /*5810*/  IMAD.IADD R5, R4, 0x1, -R5 ;  /* 0x0000000104057824 */ /* 0x000fe400078e0a05 */
[----:B------:R-:W-:Y:S02]  /*5820*/  IMAD.U32 R4, RZ, RZ, UR37 ;  /* 0x00000025ff047e24 */ /* 0x000fe4000f8e00ff */
[----:B------:R-:W-:-:S03]  /*5830*/  IMAD R5, R5, 0x8000, R2 ;  /* 0x0000800005057824 */ /* 0x000fc600078e0202 */
[----:B------:R-:W-:Y:S01]  /*5840*/  ISETP.NE.AND P0, PT, R4, 0x3, PT ;  /* 0x000000030400780c */ /* 0x000fe20003f05270 */
[----:B------:R-:W-:-:S05]  /*5850*/  VIADD R5, R5, 0x400 ;  /* 0x0000040005057836 */ /* 0x000fca0000000000 */
[----:B------:R-:W-:-:S04]  /*5860*/  SHF.R.U32.HI R5, RZ, 0x4, R5 ;  /* 0x00000004ff057819 */ /* 0x000fc80000011605 */
[----:B------:R-:W-:-:S04]  /*5870*/  LOP3.LUT R5, R5, 0x3fff, RZ, 0xc0, !PT ;  /* 0x00003fff05057812 */ /* 0x000fc800078ec0ff */
[----:B------:R-:W-:Y:S01]  /*5880*/  LOP3.LUT R14, R5, 0x2000000, RZ, 0xfc, !PT ;  /* 0x02000000050e7812 */ /* 0x000fe200078efcff */
[----:B------:R-:W-:Y:S06]  /*5890*/  @!P0 BRA `(.L_x_3845) ;  /* 0x0000000000048947 */ /* 0x000fec0003800000 */
[----:B------:R-:W-:Y:S01]  /*58a0*/  BPT.TRAP 0x1 ;  /* 0x000000040000795c */ /* 0x000fe20000300000 */
.L_x_3845:
[----:B------:R-:W-:Y:S01]  /*58b0*/  IMAD R10, R19, 0x8, R2 ;  /* 0x00000008130a7824 */ /* 0x000fe200078e0202 */
[----:B------:R-:W-:Y:S01]  /*58c0*/  SHF.L.U32 R7, R185, 0x1f, RZ ;  /* 0x0000001fb9077819 */ /* 0x000fe200000006ff */
[----:B------:R-:W-:Y:S01]  /*58d0*/  VIADD R4, R2, 0x26800 ;  /* 0x0002680002047836 */ /* 0x000fe20000000000 */
[----:B------:R-:W-:Y:S02]  /*58e0*/  BSSY B0, `(.L_x_3846) ;  /* 0x0000008000007945 */ /* 0x000fe40003800000 */
[----:B------:R-:W0:Y:S02]  /*58f0*/  SYNCS.PHASECHK.TRANS64.TRYWAIT P1, [R10+URZ+0x28c50], R7 ;  /* 0x028c50070a0075a7 */ /* 0x000e24000802017f */
[----:B------:R-:W-:Y:S01]  /*5900*/  SHF.R.U32.HI R5, RZ, 0x4, R4 ;  /* 0x00000004ff057819 */ /* 0x000fe20000011604 */
[----:B------:R-:W-:-:S03]  /*5910*/  IMAD R4, R19, 0x1000, R14 ;  /* 0x0000100013047824 */ /* 0x000fc600078e020e */
[----:B------:R-:W-:-:S04]  /*5920*/  LOP3.LUT R5, R5, 0x3fff, RZ, 0xc0, !PT ;  /* 0x00003fff05057812 */ /* 0x000fc800078ec0ff */
[----:B------:R-:W-:Y:S01]  /*5930*/  LOP3.LUT R11, R5, 0x10000, RZ, 0xfc, !PT ;  /* 0x00010000050b7812 */ /* 0x000fe200078efcff */
[----:B------:R-:W-:Y:S01]  /*5940*/  IMAD.MOV.U32 R5, RZ, RZ, 0x40000040 ;  /* 0x40000040ff057424 */ /* 0x000fe200078e00ff */
[----:B0-----:R-:W-:Y:S06]  /*5950*/  @!P1 BRA `(.L_x_3847) ;  /* 0x0000015400a49947 */ /* 0x001fec0003800000 */
.L_x_4076:
[----:B------:R-:W-:Y:S05]  /*5960*/  BSYNC B0 ;  /* 0x0000000000007941 */ /* 0x000fea0003800000 */
.L_x_3846:
[----:B------:R-:W-:Y:S01]  /*5970*/  BAR.SYNC.DEFER_BLOCKING 0xe, 0x100 ;  /* 0x0384000000007b1d */ /* 0x000fe20000010000 */
[----:B------:R-:W-:Y:S01]  /*5980*/  IMAD.MOV.U32 R6, RZ, RZ, R11 ;  /* 0x000000ffff067224 */ /* 0x000fe200078e000b */
[C---:B------:R-:W-:Y:S01]  /*5990*/  R2UR UR6, R4.reuse ;  /* 0x00000000040672ca */ /* 0x040fe200000e0000 */
[----:B0-----:R-:W-:Y:S01]  /*59a0*/  IMAD.MOV.U32 R7, RZ, RZ, 0x40000040 ;  /* 0x40000040ff077424 */ /* 0x001fe200078e00ff */
[----:B------:R-:W-:Y:S01]  /*59b0*/  R2UR UR7, R5 ;  /* 0x00000000050772ca */ /* 0x000fe200000e0000 */
[----:B------:R-:W-:Y:S01]  /*59c0*/  VIADD R8, R4, 0x100 ;  /* 0x0000010004087836 */ /* 0x000fe20000000000 */
[----:B------:R-:W-:Y:S01]  /*59d0*/  R2UR UR4, R6 ;  /* 0x00000000060472ca */ /* 0x000fe200000e0000 */
[----:B------:R-:W-:Y:S01]  /*59e0*/  IMAD.MOV.U32 R9, RZ, RZ, 0x40000040 ;  /* 0x40000040ff097424 */ /* 0x000fe200078e00ff */
[----:B------:R-:W-:Y:S01]  /*59f0*/  R2UR UR5, R7 ;  /* 0x00000000070572ca */ /* 0x000fe200000e0000 */
[----:B------:R-:W-:Y:S01]  /*5a00*/  VIADD R6, R4, 0x80 ;  /* 0x0000008004067836 */ /* 0x000fe20000000000 */
[----:B------:R-:W-:Y:S01]  /*5a10*/  R2UR UR14, R8 ;  /* 0x00000000080e72ca */ /* 0x000fe200000e0000 */
[----:B------:R-:W-:Y:S01]  /*5a20*/  VIADD R8, R11, 0x2 ;  /* 0x000000020b087836 */ /* 0x000fe20000000000 */
[----:B------:R-:W-:Y:S01]  /*5a30*/  R2UR UR15, R9 ;  /* 0x00000000090f72ca */ /* 0x000fe200000e0000 */
[----:B------:R-:W-:Y:S01]  /*5a40*/  IMAD.MOV.U32 R9, RZ, RZ, 0x40000040 ;  /* 0x40000040ff097424 */ /* 0x000fe200078e00ff */
[----:B------:R-:W-:Y:S01]  /*5a50*/  R2UR UR10, R6 ;  /* 0x00000000060a72ca */ /* 0x000fe200000e0000 */
[----:B------:R-:W-:Y:S01]  /*5a60*/  VIADD R4, R4, 0x180 ;  /* 0x0000018004047836 */ /* 0x000fe20000000000 */
[----:B------:R-:W-:Y:S01]  /*5a70*/  R2UR UR11, R7 ;  /* 0x00000000070b72ca */ /* 0x000fe200000e0000 */
[----:B------:R-:W-:Y:S01]  /*5a80*/  IMAD.MOV.U32 R7, RZ, RZ, 0x40000040 ;  /* 0x40000040ff077424 */ /* 0x000fe200078e00ff */
[----:B------:R-:W-:Y:S01]  /*5a90*/  R2UR UR8, R8 ;  /* 0x00000000080872ca */ /* 0x000fe200000e0000 */
[----:B------:R-:W-:Y:S01]  /*5aa0*/  IMAD.MOV.U32 R5, RZ, RZ, 0x40000040 ;  /* 0x40000040ff057424 */ /* 0x000fe200078e00ff */
[----:B------:R-:W-:-:S02]  /*5ab0*/  R2UR UR9, R9 ;  /* 0x00000000090972ca */ /* 0x000fc400000e0000 */
[----:B------:R-:W-:Y:S01]  /*5ac0*/  IADD3 R6, R11, 0x4, RZ ;  /* 0x000000040b067810 */ /* 0x000fe20007ffe0ff */
[----:B------:R-:W-:Y:S01]  /*5ad0*/  WARPGROUP.ARRIVE ;  /* 0x00000000000079c5 */ /* 0x000fe20000000000 */
[----:B------:R-:W-:Y:S02]  /*5ae0*/  R2UR UR13, R7 ;  /* 0x00000000070d72ca */ /* 0x000fe400000e0000 */
[----:B------:R-:W-:-:S03]  /*5af0*/  R2UR UR12, R6 ;  /* 0x00000000060c72ca */ /* 0x000fc600000e0000 */
[----:B------:R-:W-:Y:S01]  /*5b00*/  HGMMA.64x256x16.F32 R24, gdesc[UR4].tnspB, RZ, !UPT, gsb0 ;  /* 0x43e00000041879f0 */ /* 0x000fe2000c0008ff */
[----:B------:R-:W-:Y:S01]  /*5b10*/  R2UR UR6, R4 ;  /* 0x00000000040672ca */ /* 0x000fe200000e0000 */
[----:B------:R-:W-:Y:S01]  /*5b20*/  VIADD R4, R11, 0x6 ;  /* 0x000000060b047836 */ /* 0x000fe20000000000 */
[----:B------:R-:W-:Y:S01]  /*5b30*/  R2UR UR7, R5 ;  /* 0x00000000050772ca */ /* 0x000fe200000e0000 */
[----:B------:R-:W-:-:S03]  /*5b40*/  IMAD.MOV.U32 R5, RZ, RZ, 0x40000040 ;  /* 0x40000040ff057424 */ /* 0x000fc600078e00ff */
[----:B------:R-:W-:Y:S02]  /*5b50*/  R2UR UR4, R4 ;  /* 0x00000000040472ca */ /* 0x000fe400000e0000 */
[----:B------:R-:W-:Y:S01]  /*5b60*/  R2UR UR5, R5 ;  /* 0x00000000050572ca */ /* 0x000fe200000e0000 */
        /* <DEDUP_REMOVED lines=16> */
.L_x_3848:
[----:B------:R-:W-:Y:S01]  /*5c70*/  VIADD R3, R3, 0xfffffffe ;  /* 0xfffffffe03037836 */ /* 0x000fe20000000000 */
[----:B------:R-:W-:Y:S01]  /*5c80*/  BSSY B0, `(.L_x_3849) ;  /* 0x00000cf000007945 */ /* 0x000fe20003800000 */
[----:B------:R-:W-:-:S03]  /*5c90*/  VIADD R10, R10, 0x28c60 ;  /* 0x00028c600a0a7836 */ /* 0x000fc60000000000 */
[----:B------:R-:W-:Y:S02]  /*5ca0*/  ISETP.GE.AND P1, PT, R3, R0, PT ;  /* 0x000000000300720c */ /* 0x000fe40003f26270 */
[----:B------:R-:W-:-:S04]  /*5cb0*/  PRMT R10, R190, 0x654, R10 ;  /* 0x00000654be0a7816 */ /* 0x000fc8000000000a */
[----:B------:R0:W-:Y:S07]  /*5cc0*/  SYNCS.ARRIVE.TRANS64.RED.A1T0 RZ, [R10+URZ], RZ ;  /* 0x000000ff0aff79a7 */ /* 0x0001ee000810043f */
[----:B------:R-:W-:Y:S05]  /*5cd0*/  @!P1 BRA `(.L_x_3850) ;  /* 0x0000000c00249947 */ /* 0x000fea0003800000 */
.L_x_3857:
[----:B------:R-:W-:Y:S01]  /*5ce0*/  BAR.SYNC.DEFER_BLOCKING 0xe, 0x100 ;  /* 0x0384000000007b1d */ /* 0x000fe20000010000 */
[C---:B01----:R-:W-:Y:S02]  /*5cf0*/  IMAD R10, R19.reuse, 0x40, R195 ;  /* 0x00000040130a7824 */ /* 0x043fe400078e02c3 */
[----:B------:R-:W-:Y:S02]  /*5d00*/  VIADD R19, R19, 0x1 ;  /* 0x0000000113137836 */ /* 0x000fe40000000000 */
[----:B------:R-:W-:-:S03]  /*5d10*/  IMAD R10, R10, 0x4, R2 ;  /* 0x000000040a0a7824 */ /* 0x000fc600078e0202 */
[----:B------:R-:W-:-:S04]  /*5d20*/  ISETP.NE.AND P1, PT, R19, 0x2, PT ;  /* 0x000000021300780c */ /* 0x000fc80003f25270 */
[----:B------:R-:W-:Y:S01]  /*5d30*/  SEL R19, R19, RZ, P1 ;  /* 0x000000ff13137207 */ /* 0x000fe20000800000 */
[----:B------:R-:W0:Y:S04]  /*5d40*/  LDS R11, [R10+0x28800] ;  /* 0x028800000a0b7984 */ /* 0x000e280000000800 */
[----:B------:R-:W1:Y:S01]  /*5d50*/  LDS R10, [R10+0x28820] ;  /* 0x028820000a0a7984 */ /* 0x000e620000000800 */
[-C--:B0-----:R-:W-:Y:S01]  /*5d60*/  FMUL.FTZ R24, R24, R11.reuse ;  /* 0x0000000b18187220 */ /* 0x081fe20000410000 */
[-C--:B------:R-:W-:Y:S01]  /*5d70*/  FMUL.FTZ R25, R25, R11.reuse ;  /* 0x0000000b19197220 */ /* 0x080fe20000410000 */
[-C--:B------:R-:W-:Y:S01]  /*5d80*/  FMUL.FTZ R28, R28, R11.reuse ;  /* 0x0000000b1c1c7220 */ /* 0x080fe20000410000 */
[-C--:B------:R-:W-:Y:S01]  /*5d90*/  FMUL.FTZ R29, R29, R11.reuse ;  /* 0x0000000b1d1d7220 */ /* 0x080fe20000410000 */
        /* <DEDUP_REMOVED lines=126> */
[----:B------:R-:W-:Y:S06]  /*6580*/  @!P0 BRA `(.L_x_3851) ;  /* 0x0000000000048947 */ /* 0x000fec0003800000 */
[----:B------:R-:W-:Y:S01]  /*6590*/  BPT.TRAP 0x1 ;  /* 0x000000040000795c */ /* 0x000fe20000300000 */
.L_x_3851:
[----:B------:R-:W-:Y:S01]  /*65a0*/  IMAD R10, R19, 0x8, R2 ;  /* 0x00000008130a7824 */ /* 0x000fe200078e0202 */
[----:B------:R-:W-:-:S04]  /*65b0*/  SHF.L.U32 R11, R185, 0x1f, RZ ;  /* 0x0000001fb90b7819 */ /* 0x000fc800000006ff */
[----:B------:R0:W1:Y:S01]  /*65c0*/  SYNCS.PHASECHK.TRANS64.TRYWAIT P1, [R10+URZ+0x28c50], R11 ;  /* 0x028c500b0a0075a7 */ /* 0x000062000802017f */
[----:B------:R-:W-:Y:S05]  /*65d0*/  @!P0 BRA `(.L_x_3852) ;  /* 0x0000000000048947 */ /* 0x000fea0003800000 */
[----:B------:R-:W-:Y:S01]  /*65e0*/  BPT.TRAP 0x1 ;  /* 0x000000040000795c */ /* 0x000fe20000300000 */
.L_x_3852:
[----:B------:R-:W-:Y:S04]  /*65f0*/  BSSY B1, `(.L_x_3853) ;  /* 0x0000004000017945 */ /* 0x000fe80003800000 */
[----:B-1----:R-:W-:Y:S05]  /*6600*/  @P1 BRA `(.L_x_3854) ;  /* 0x0000000000081947 */ /* 0x002fea0003800000 */
[----:B------:R-:W1:Y:S02]  /*6610*/  SYNCS.PHASECHK.TRANS64.TRYWAIT P1, [R10+URZ+0x28c50], R11 ;  /* 0x028c500b0a0075a7 */ /* 0x000e64000802017f */
[----:B-1----:R-:W-:Y:S05]  /*6620*/  @!P1 BRA `(.L_x_3855) ;  /* 0x0000014800849947 */ /* 0x002fea0003800000 */
.L_x_3854:
[----:B------:R-:W-:Y:S05]  /*6630*/  BSYNC B1 ;  /* 0x0000000000017941 */ /* 0x000fea0003800000 */
.L_x_3853:
[----:B01----:R-:W-:Y:S01]  /*6640*/  IMAD R10, R19, 0x1000, R14 ;  /* 0x00001000130a7824 */ /* 0x003fe200078e020e */
[----:B------:R-:W-:Y:S01]  /*6650*/  WARPGROUP.ARRIVE ;  /* 0x00000000000079c5 */ /* 0x000fe20000000000 */
[----:B------:R-:W-:Y:S01]  /*6660*/  IMAD.MOV.U32 R11, RZ, RZ, 0x40000040 ;  /* 0x40000040ff0b7424 */ /* 0x000fe200078e00ff */
[----:B------:R-:W-:Y:S01]  /*6670*/  R2UR UR8, R8 ;  /* 0x00000000080872ca */ /* 0x000fe200000e0000 */
[C---:B------:R-:W-:Y:S01]  /*6680*/  VIADD R12, R10.reuse, 0x80 ;  /* 0x000000800a0c7836 */ /* 0x040fe20000000000 */
[----:B------:R-:W-:Y:S01]  /*6690*/  R2UR UR6, R10 ;  /* 0x000000000a0672ca */ /* 0x000fe200000e0000 */
[----:B------:R-:W-:Y:S01]  /*66a0*/  IMAD.MOV.U32 R13, RZ, RZ, 0x40000040 ;  /* 0x40000040ff0d7424 */ /* 0x000fe200078e00ff */
[C---:B------:R-:W-:Y:S02]  /*66b0*/  R2UR UR7, R11.reuse ;  /* 0x000000000b0772ca */ /* 0x040fe400000e0000 */
[----:B------:R-:W-:Y:S01]  /*66c0*/  R2UR UR10, R12 ;  /* 0x000000000c0a72ca */ /* 0x000fe200000e0000 */
[C---:B------:R-:W-:Y:S01]  /*66d0*/  VIADD R12, R10.reuse, 0x100 ;  /* 0x000001000a0c7836 */ /* 0x040fe20000000000 */
[----:B------:R-:W-:Y:S01]  /*66e0*/  R2UR UR5, R11 ;  /* 0x000000000b0572ca */ /* 0x000fe200000e0000 */
[----:B------:R-:W-:Y:S01]  /*66f0*/  VIADD R10, R10, 0x180 ;  /* 0x000001800a0a7836 */ /* 0x000fe20000000000 */
[----:B------:R-:W-:-:S02]  /*6700*/  R2UR UR11, R13 ;  /* 0x000000000d0b72ca */ /* 0x000fc400000e0000 */
[----:B------:R-:W-:Y:S02]  /*6710*/  R2UR UR9, R9 ;  /* 0x00000000090972ca */ /* 0x000fe400000e0000 */
[----:B------:R-:W-:Y:S01]  /*6720*/  R2UR UR18, R10 ;  /* 0x000000000a1272ca */ /* 0x000fe200000e0000 */
[----:B------:R-:W-:Y:S01]  /*6730*/  VIADD R10, R2, 0x26800 ;  /* 0x00026800020a7836 */ /* 0x000fe20000000000 */
[----:B------:R-:W-:Y:S02]  /*6740*/  R2UR UR14, R12 ;  /* 0x000000000c0e72ca */ /* 0x000fe400000e0000 */
[----:B------:R-:W-:Y:S02]  /*6750*/  R2UR UR15, R13 ;  /* 0x000000000d0f72ca */ /* 0x000fe400000e0000 */
[----:B------:R-:W-:Y:S02]  /*6760*/  SHF.R.U32.HI R10, RZ, 0x4, R10 ;  /* 0x00000004ff0a7819 */ /* 0x000fe4000001160a */
[----:B------:R-:W-:-:S02]  /*6770*/  R2UR UR12, R6 ;  /* 0x00000000060c72ca */ /* 0x000fc400000e0000 */
[----:B------:R-:W-:Y:S02]  /*6780*/  LOP3.LUT R10, R10, 0x3fff, RZ, 0xc0, !PT ;  /* 0x00003fff0a0a7812 */ /* 0x000fe400078ec0ff */
[----:B------:R-:W-:Y:S02]  /*6790*/  R2UR UR13, R7 ;  /* 0x00000000070d72ca */ /* 0x000fe400000e0000 */
[----:B------:R-:W-:Y:S02]  /*67a0*/  LOP3.LUT R10, R10, 0x10000, RZ, 0xfc, !PT ;  /* 0x000100000a0a7812 */ /* 0x000fe400078efcff */
[----:B------:R-:W-:Y:S02]  /*67b0*/  R2UR UR19, R11 ;  /* 0x000000000b1372ca */ /* 0x000fe400000e0000 */
[----:B------:R-:W-:Y:S02]  /*67c0*/  R2UR UR4, R10 ;  /* 0x000000000a0472ca */ /* 0x000fe400000e0000 */
[----:B------:R-:W-:-:S02]  /*67d0*/  R2UR UR16, R4 ;  /* 0x00000000041072ca */ /* 0x000fc400000e0000 */
[----:B------:R-:W-:-:S09]  /*67e0*/  R2UR UR17, R5 ;  /* 0x00000000051172ca */ /* 0x000fd200000e0000 */
        /* <DEDUP_REMOVED lines=17> */
.L_x_3856:
[----:B------:R-:W-:Y:S01]  /*6900*/  IMAD R10, R19, 0x8, R2 ;  /* 0x00000008130a7824 */ /* 0x000fe200078e0202 */
[C---:B------:R-:W-:Y:S01]  /*6910*/  ISETP.GT.AND P1, PT, R3.reuse, R0, PT ;  /* 0x000000000300720c */ /* 0x040fe20003f24270 */
[----:B------:R-:W-:Y:S02]  /*6920*/  VIADD R3, R3, 0xffffffff ;  /* 0xffffffff03037836 */ /* 0x000fe40000000000 */
[----:B------:R-:W-:-:S05]  /*6930*/  VIADD R10, R10, 0x28c60 ;  /* 0x00028c600a0a7836 */ /* 0x000fca0000000000 */
[----:B------:R-:W-:-:S04]  /*6940*/  PRMT R10, R190, 0x654, R10 ;  /* 0x00000654be0a7816 */ /* 0x000fc8000000000a */
[----:B------:R1:W-:Y:S01]  /*6950*/  SYNCS.ARRIVE.TRANS64.RED.A1T0 RZ, [R10+URZ], RZ ;  /* 0x000000ff0aff79a7 */ /* 0x0003e2000810043f */
[----:B------:R-:W-:Y:S05]  /*6960*/  @P1 BRA `(.L_x_3857) ;  /* 0xfffffff000dc1947 */ /* 0x000fea000383ffff */
.L_x_3850:
[----:B------:R-:W-:Y:S05]  /*6970*/  BSYNC B0 ;  /* 0x0000000000007941 */ /* 0x000fea0003800000 */
.L_x_3849:
[----:B------:R-:W-:Y:S01]  /*6980*/  BAR.SYNC.DEFER_BLOCKING 0xe, 0x100 ;  /* 0x0384000000007b1d */ /* 0x000fe20000010000 */
[C---:B------:R-:W-:Y:S01]  /*6990*/  LEA R0, R19.reuse, R195, 0x6 ;  /* 0x000000c313007211 */ /* 0x040fe200078e30ff */
[----:B------:R-:W-:Y:S01]  /*69a0*/  VIADD R19, R19, 0x1 ;  /* 0x0000000113137836 */ /* 0x000fe20000000000 */
[----:B------:R-:W-:Y:S02]  /*69b0*/  PLOP3.LUT P0, PT, PT, PT, PT, 0x8, 0x0 ;  /* 0x000000000000781c */ /* 0x000fe40003f0e170 */
[----:B------:R-:W-:Y:S01]  /*69c0*/  CS2R R20, SRZ ;  /* 0x0000000000147805 */ /* 0x000fe2000001ff00 */
[----:B------:R-:W-:Y:S01]  /*69d0*/  IMAD R2, R0, 0x4, R2 ;  /* 0x0000000400027824 */ /* 0x000fe200078e0202 */
[----:B------:R-:W-:-:S04]  /*69e0*/  ISETP.NE.AND P1, PT, R19, 0x2, PT ;  /* 0x000000021300780c */ /* 0x000fc80003f25270 */
[----:B------:R-:W-:Y:S01]  /*69f0*/  SEL R19, R19, RZ, P1 ;  /* 0x000000ff13137207 */ /* 0x000fe20000800000 */
[----:B------:R-:W2:Y:S02]  /*6a00*/  LDS R0, [R2+0x28800] ;  /* 0x0288000002007984 */ /* 0x000ea40000000800 */
        /* <DEDUP_REMOVED lines=63> */
[----:B------:R-:W-:-:S02]  /*6e00*/  FMUL.FTZ R149, R149, R0 ;  /* 0x0000000095957220 */ /* 0x000fc40000410000 */
        /* <DEDUP_REMOVED lines=65> */
[----:B------:R-:W-:-:S04]  /*7220*/  SEL R0, RZ, 0x1, P1 ;  /* 0x00000001ff007807 */ /* 0x000fc80000800000 */
[----:B------:R-:W-:Y:S01]  /*7230*/  LOP3.LUT R185, R185, R0, RZ, 0x3c, !PT ;  /* 0x00000000b9b97212 */ /* 0x000fe200078e3cff */
[----:B------:R-:W-:Y:S06]  /*7240*/  BAR.ARV 0xf, 0x100 ;  /* 0x03c4000000007b1d */ /* 0x000fec0000002000 */
[----:B------:R-:W-:Y:S05]  /*7250*/  BRA `(.L_x_3844) ;  /* 0x0000006c00c07947 */ /* 0x000fea0003800000 */
.L_x_3841:
[----:B------:R-:W-:Y:S01]  /*7260*/  LOP3.LUT P1, RZ, R18, 0x4, RZ, 0xc0, !PT ;  /* 0x0000000412ff7812 */ /* 0x000fe2000782c0ff */
[----:B------:R-:W-:Y:S01]  /*7270*/  BSSY B0, `(.L_x_3858) ;  /* 0x000001e000007945 */ /* 0x000fe20003800000 */
[----:B------:R-:W-:-:S11]  /*7280*/  IMAD.MOV.U32 R0, RZ, RZ, RZ ;  /* 0x000000ffff007224 */ /* 0x000fd600078e00ff */
[----:B------:R-:W-:Y:S05]  /*7290*/  @!P1 BRA `(.L_x_3859) ;  /* 0x00000000006c9947 */ /* 0x000fea0003800000 */
[-C--:B------:R-:W-:Y:S02]  /*72a0*/  IABS R0, R10.reuse ;  /* 0x0000000a00007213 */ /* 0x080fe40000000000 */
[----:B------:R-:W-:Y:S02]  /*72b0*/  IADD3 R3, R171, -0x1, R10 ;  /* 0xffffffffab037810 */ /* 0x000fe40007ffe00a */
[----:B------:R-:W4:Y:S01]  /*72c0*/  I2F.RP R6, R0 ;  /* 0x0000000000067306 */ /* 0x000f220000209400 */
[----:B------:R-:W-:-:S05]  /*72d0*/  IABS R8, R10 ;  /* 0x0000000a00087213 */ /* 0x000fca0000000000 */
[----:B------:R-:W-:Y:S02]  /*72e0*/  IMAD.MOV R8, RZ, RZ, -R8 ;  /* 0x000000ffff087224 */ /* 0x000fe400078e0a08 */
[----:B----4-:R-:W4:Y:S02]  /*72f0*/  MUFU.RCP R6, R6 ;  /* 0x0000000600067308 */ /* 0x010f240000001000 */
[----:B----4-:R-:W-:Y:S01]  /*7300*/  VIADD R4, R6, 0xffffffe ;  /* 0x0ffffffe06047836 */ /* 0x010fe20000000000 */
[----:B------:R-:W-:Y:S02]  /*7310*/  IABS R6, R3 ;  /* 0x0000000300067213 */ /* 0x000fe40000000000 */
[----:B------:R-:W-:-:S03]  /*7320*/  LOP3.LUT R3, R3, R10, RZ, 0x3c, !PT ;  /* 0x0000000a03037212 */ /* 0x000fc600078e3cff */
[----:B------:R4:W0:Y:S01]  /*7330*/  F2I.FTZ.U32.TRUNC.NTZ R5, R4 ;  /* 0x0000000400057305 */ /* 0x000822000021f000 */
[----:B------:R-:W-:Y:S01]  /*7340*/  ISETP.GE.AND P2, PT, R3, RZ, PT ;  /* 0x000000ff0300720c */ /* 0x000fe20003f46270 */
[----:B----4-:R-:W-:Y:S02]  /*7350*/  IMAD.MOV.U32 R4, RZ, RZ, RZ ;  /* 0x000000ffff047224 */ /* 0x010fe400078e00ff */
[----:B0-----:R-:W-:-:S04]  /*7360*/  IMAD.MOV R7, RZ, RZ, -R5 ;  /* 0x000000ffff077224 */ /* 0x001fc800078e0a05 */
        /* <DEDUP_REMOVED lines=14> */
.L_x_3859:
[----:B------:R-:W-:Y:S05]  /*7450*/  BSYNC B0 ;  /* 0x0000000000007941 */ /* 0x000fea0003800000 */
.L_x_3858:
        /* <DEDUP_REMOVED lines=71> */
[----:B------:R-:W2:Y:S01]  /*78d0*/  LDL R3, [R1+0x44] ;  /* 0x0000440001037983 */ /* 0x000ea20000100800 */
[----:B------:R-:W-:Y:S03]  /*78e0*/  BSSY B6, `(.L_x_3860) ;  /* 0x000001c000067945 */ /* 0x000fe60003800000 */
[----:B--2---:R-:W0:Y:S02]  /*78f0*/  SHFL.IDX PT, R0, R3, RZ, 0x1f ;  /* 0x00001fff03007589 */ /* 0x004e2400000e0000 */
[----:B0-----:R-:W-:-:S04]  /*7900*/  LEA.HI R3, R0, R0, RZ, 0x1 ;  /* 0x0000000000037211 */ /* 0x001fc800078f08ff */
[----:B------:R-:W-:-:S05]  /*7910*/  LOP3.LUT R3, R3, 0x1fffe, RZ, 0xc0, !PT ;  /* 0x0001fffe03037812 */ /* 0x000fca00078ec0ff */
[----:B------:R-:W-:Y:S02]  /*7920*/  IMAD.IADD R3, R0, 0x1, -R3 ;  /* 0x0000000100037824 */ /* 0x000fe400078e0a03 */
[----:B------:R-:W-:Y:S02]  /*7930*/  VIADD R0, R2, 0x26800 ;  /* 0x0002680002007836 */ /* 0x000fe40000000000 */
[----:B------:R-:W-:-:S03]  /*7940*/  IMAD R3, R3, 0x8000, R2 ;  /* 0x0000800003037824 */ /* 0x000fc600078e0202 */
[----:B------:R-:W-:Y:S01]  /*7950*/  LOP3.LUT P0, RZ, R0, 0x3ff, RZ, 0xc0, !PT ;  /* 0x000003ff00ff7812 */ /* 0x000fe2000780c0ff */
[----:B------:R-:W-:-:S05]  /*7960*/  VIADD R3, R3, 0x400 ;  /* 0x0000040003037836 */ /* 0x000fca0000000000 */
[----:B------:R-:W-:-:S04]  /*7970*/  SHF.R.U32.HI R3, RZ, 0x4, R3 ;  /* 0x00000004ff037819 */ /* 0x000fc80000011603 */
[----:B------:R-:W-:-:S03]  /*7980*/  LOP3.LUT R56, R3, 0x3fff, RZ, 0xc0, !PT ;  /* 0x00003fff03387812 */ /* 0x000fc600078ec0ff */
        /* <DEDUP_REMOVED lines=17> */
.L_x_3861:
[----:B------:R-:W-:Y:S05]  /*7aa0*/  BSYNC B6 ;  /* 0x0000000000067941 */ /* 0x000fea0003800000 */
.L_x_3860:
[----:B------:R-:W-:Y:S02]  /*7ab0*/  ULDC UR4, c[0x0][0x3f4] ;  /* 0x0000fd0000047ab9 */ /* 0x000fe40000000800 */
[----:B------:R-:W-:-:S13]  /*7ac0*/  ISETP.LT.AND P0, PT, RZ, UR4, PT ;  /* 0x00000004ff007c0c */ /* 0x000fda000bf01270 */
[----:B------:R-:W-:Y:S05]  /*7ad0*/  @P0 BRA `(.L_x_3862) ;  /* 0x0000000000400947 */ /* 0x000fea0003800000 */
[----:B------:R-:W2:Y:S02]  /*7ae0*/  LDL R20, [R1+0x3c] ;  /* 0x00003c0001147983 */ /* 0x000ea40000100800 */
[----:B--2---:R-:W-:-:S04]  /*7af0*/  LEA.HI R0, R20, R20, RZ, 0x1 ;  /* 0x0000001414007211 */ /* 0x004fc800078f08ff */
[----:B------:R-:W-:-:S05]  /*7b00*/  LOP3.LUT R0, R0, 0xfffffffe, RZ, 0xc0, !PT ;  /* 0xfffffffe00007812 */ /* 0x000fca00078ec0ff */
[----:B------:R-:W-:-:S05]  /*7b10*/  IMAD.IADD R0, R20, 0x1, -R0 ;  /* 0x0000000114007824 */ /* 0x000fca00078e0a00 */
[----:B------:R-:W-:-:S04]  /*7b20*/  SHF.L.U32 R3, R0, 0x1f, RZ ;  /* 0x0000001f00037819 */ /* 0x000fc800000006ff */
[----:B------:R0:W1:Y:S03]  /*7b30*/  SYNCS.PHASECHK.TRANS64.TRYWAIT P0, [R2+URZ+0x28c00], R3 ;  /* 0x028c0003020075a7 */ /* 0x000066000800017f */
[----:B-1----:R-:W-:Y:S05]  /*7b40*/  @!P0 NANOSLEEP.SYNCS 0x989680 ;  /* 0x009896800000895d */ /* 0x002fea0003900000 */
[----:B------:R-:W1:Y:S01]  /*7b50*/  @!P0 SYNCS.PHASECHK.TRANS64 P0, [R2+URZ+0x28c00], R3 ;  /* 0x028c0003020085a7 */ /* 0x000e62000800007f */
[----:B------:R-:W-:Y:S04]  /*7b60*/  BSSY B0, `(.L_x_3863) ;  /* 0x0000006000007945 */ /* 0x000fe80003800000 */
[----:B-1----:R-:W-:Y:S05]  /*7b70*/  @P0 BRA `(.L_x_3864) ;  /* 0x0000000000100947 */ /* 0x002fea0003800000 */
.L_x_3865:
[----:B-1----:R1:W2:Y:S02]  /*7b80*/  SYNCS.PHASECHK.TRANS64.TRYWAIT P0, [R2+URZ+0x28c00], R3 ;  /* 0x028c0003020075a7 */ /* 0x0022a4000800017f */
[----:B--2---:R-:W-:Y:S05]  /*7b90*/  @!P0 NANOSLEEP.SYNCS 0x989680 ;  /* 0x009896800000895d */ /* 0x004fea0003900000 */
[----:B------:R-:W2:Y:S02]  /*7ba0*/  @!P0 SYNCS.PHASECHK.TRANS64 P0, [R2+URZ+0x28c00], R3 ;  /* 0x028c0003020085a7 */ /* 0x000ea4000800007f */
[----:B--2---:R-:W-:Y:S05]  /*7bb0*/  @!P0 BRA `(.L_x_3865) ;  /* 0xfffffffc00f08947 */ /* 0x004fea000383ffff */
.L_x_3864:
[----:B------:R-:W-:Y:S05]  /*7bc0*/  BSYNC B0 ;  /* 0x0000000000007941 */ /* 0x000fea0003800000 */
.L_x_3863:
[----:B------:R-:W-:Y:S05]  /*7bd0*/  BRA `(.L_x_3866) ;  /* 0x0000002000b87947 */ /* 0x000fea0003800000 */
.L_x_3862:
[----:B-----5:R-:W-:Y:S01]  /*7be0*/  SHF.R.S32.HI R0, RZ, 0x1f, R154 ;  /* 0x0000001fff007819 */ /* 0x020fe2000001149a */
[----:B------:R-:W-:Y:S01]  /*7bf0*/  VIADD R4, R2, 0x20400 ;  /* 0x0002040002047836 */ /* 0x000fe20000000000 */
[----:B------:R-:W-:Y:S01]  /*7c00*/  ULDC.64 UR4, c[0x0][0x3f8] ;  /* 0x0000fe0000047ab9 */ /* 0x000fe20000000a00 */
[----:B------:R-:W-:Y:S01]  /*7c10*/  ULDC.64 UR6, c[0x0][0x408] ;  /* 0x0001020000067ab9 */ /* 0x000fe20000000a00 */
[----:B------:R-:W-:Y:S01]  /*7c20*/  BSSY B6, `(.L_x_3867) ;  /* 0x0000021000067945 */ /* 0x000fe20003800000 */
[----:B------:R-:W-:Y:S01]  /*7c30*/  IMAD R3, R0, UR4, RZ ;  /* 0x0000000400037c24 */ /* 0x000fe2000f8e02ff */
[----:B------:R-:W-:Y:S01]  /*7c40*/  LOP3.LUT P0, RZ, R4, 0x3ff, RZ, 0xc0, !PT ;  /* 0x000003ff04ff7812 */ /* 0x000fe2000780c0ff */
[----:B------:R-:W-:Y:S02]  /*7c50*/  IMAD R9, R0, UR6, RZ ;  /* 0x0000000600097c24 */ /* 0x000fe4000f8e02ff */
[----:B------:R-:W-:-:S04]  /*7c60*/  IMAD.WIDE.U32 R4, R154, UR4, RZ ;  /* 0x000000049a047c25 */ /* 0x000fc8000f8e00ff */
[C---:B------:R-:W-:Y:S01]  /*7c70*/  IMAD R3, R154.reuse, UR5, R3 ;  /* 0x000000059a037c24 */ /* 0x040fe2000f8e0203 */
[----:B------:R-:W-:Y:S01]  /*7c80*/  ULDC.64 UR4, c[0x0][0x3e8] ;  /* 0x0000fa0000047ab9 */ /* 0x000fe20000000a00 */
[----:B------:R-:W-:Y:S01]  /*7c90*/  IMAD.WIDE.U32 R6, R154, UR6, RZ ;  /* 0x000000069a067c25 */ /* 0x000fe2000f8e00ff */
[----:B------:R-:W-:-:S03]  /*7ca0*/  LEA R25, P1, R4, UR4, 0x1 ;  /* 0x0000000404197c11 */ /* 0x000fc6000f8208ff */
[----:B------:R-:W-:Y:S01]  /*7cb0*/  IMAD R9, R154, UR7, R9 ;  /* 0x000000079a097c24 */ /* 0x000fe2000f8e0209 */
[----:B------:R-:W-:Y:S01]  /*7cc0*/  ULDC.64 UR6, c[0x0][0x400] ;  /* 0x0001000000067ab9 */ /* 0x000fe20000000a00 */
        /* <DEDUP_REMOVED lines=22> */
.L_x_3868:
[----:B------:R-:W-:Y:S05]  /*7e30*/  BSYNC B6 ;  /* 0x0000000000067941 */ /* 0x000fea0003800000 */
.L_x_3867:
[----:B------:R-:W-:Y:S01]  /*7e40*/  ULDC.U8 UR4, c[0x0][0x410] ;  /* 0x0001040000047ab9 */ /* 0x000fe20000000000 */
[----:B------:R-:W-:Y:S01]  /*7e50*/  BSSY B0, `(.L_x_3869) ;  /* 0x00001fe000007945 */ /* 0x000fe20003800000 */
[----:B------:R-:W-:Y:S02]  /*7e60*/  ISETP.NE.AND P0, PT, RZ, UR4, PT ;  /* 0x00000004ff007c0c */ /* 0x000fe4000bf05270 */
[----:B------:R-:W-:-:S11]  /*7e70*/  LEA R4, R153, R189, 0x6 ;  /* 0x000000bd99047211 */ /* 0x000fd600078e30ff */
[----:B------:R-:W-:Y:S05]  /*7e80*/  @!P0 BRA `(.L_x_3870) ;  /* 0x0000001000088947 */ /* 0x000fea0003800000 */
[----:B------:R-:W-:-:S03]  /*7e90*/  UMOV UR4, 0xffffffff ;  /* 0xffffffff00047882 */ /* 0x000fc60000000000 */
[----:B------:R-:W-:Y:S05]  /*7ea0*/  BRA.DIV UR4, `(.L_x_3871) ;  /* 0x0000013204787947 */ /* 0x000fea000b800000 */
[----:B------:R0:W1:Y:S04]  /*7eb0*/  SHFL.IDX PT, R0, R26, RZ, 0x1c1f ;  /* 0x001c1fff1a007589 */ /* 0x00006800000e0000 */
[----:B------:R0:W2:Y:S04]  /*7ec0*/  SHFL.IDX PT, R3, R25, RZ, 0x1c1f ;  /* 0x001c1fff19037589 */ /* 0x0000a800000e0000 */
[----:B------:R-:W3:Y:S04]  /*7ed0*/  SHFL.IDX PT, R24, R24, RZ, 0x1c1f ;  /* 0x001c1fff18187589 */ /* 0x000ee800000e0000 */
[----:B------:R0:W4:Y:S02]  /*7ee0*/  SHFL.IDX PT, R21, R27, RZ, 0x1c1f ;  /* 0x001c1fff1b157589 */ /* 0x00012400000e0000 */
.L_x_4082:
[----:B------:R-:W5:Y:S01]  /*7ef0*/  LDL R11, [R1+0x3c] ;  /* 0x00003c00010b7983 */ /* 0x000f620000100800 */
[----:B------:R-:W-:Y:S01]  /*7f00*/  ULDC UR4, c[0x0][0x448] ;  /* 0x0001120000047ab9 */ /* 0x000fe20000000800 */
[----:B------:R-:W-:Y:S01]  /*7f10*/  IMAD.SHL.U32 R5, R191, 0x40, RZ ;  /* 0x00000040bf057824 */ /* 0x000fe200078e00ff */
[----:B------:R-:W-:Y:S01]  /*7f20*/  BSSY B1, `(.L_x_3872) ;  /* 0x0000026000017945 */ /* 0x000fe20003800000 */
[----:B0-----:R-:W-:Y:S01]  /*7f30*/  IMAD R25, R155, UR4, RZ ;  /* 0x000000049b197c24 */ /* 0x001fe2000f8e02ff */
[----:B------:R-:W-:Y:S02]  /*7f40*/  CS2R R8, SRZ ;  /* 0x0000000000087805 */ /* 0x000fe4000001ff00 */
[----:B------:R-:W-:Y:S02]  /*7f50*/  LOP3.LUT R5, R5, 0x1c0, RZ, 0xc0, !PT ;  /* 0x000001c005057812 */ /* 0x000fe400078ec0ff */
[----:B------:R-:W-:Y:S01]  /*7f60*/  ISETP.GE.AND P0, PT, R4, R25, PT ;  /* 0x000000190400720c */ /* 0x000fe20003f06270 */
[----:B------:R-:W-:Y:S01]  /*7f70*/  IMAD R25, R153, -0x40, R25 ;  /* 0xffffffc099197824 */ /* 0x000fe200078e0219 */
[----:B------:R-:W-:-:S02]  /*7f80*/  LOP3.LUT R6, R5, 0x18, R16, 0xf8, !PT ;  /* 0x0000001805067812 */ /* 0x000fc400078ef810 */
[----:B------:R-:W-:-:S04]  /*7f90*/  SHF.R.U32.HI R7, RZ, 0x3, R5 ;  /* 0x00000003ff077819 */ /* 0x000fc80000011605 */
[----:B------:R-:W-:Y:S02]  /*7fa0*/  LOP3.LUT R27, R6, R7, RZ, 0x3c, !PT ;  /* 0x00000007061b7212 */ /* 0x000fe400078e3cff */
[----:B------:R-:W-:Y:S02]  /*7fb0*/  CS2R R6, SRZ ;  /* 0x0000000000067805 */ /* 0x000fe4000001ff00 */
[----:B-----5:R-:W-:-:S04]  /*7fc0*/  LEA.HI R5, R11, R11, RZ, 0x1 ;  /* 0x0000000b0b057211 */ /* 0x020fc800078f08ff */
[----:B------:R-:W-:Y:S02]  /*7fd0*/  LOP3.LUT R10, R5, 0xfffffffe, RZ, 0xc0, !PT ;  /* 0xfffffffe050a7812 */ /* 0x000fe400078ec0ff */
[----:B------:R-:W-:-:S03]  /*7fe0*/  CS2R R4, SRZ ;  /* 0x0000000000047805 */ /* 0x000fc6000001ff00 */
[----:B------:R-:W-:Y:S01]  /*7ff0*/  IMAD.IADD R26, R11, 0x1, -R10 ;  /* 0x000000010b1a7824 */ /* 0x000fe200078e0a0a */
[----:B------:R-:W-:Y:S01]  /*8000*/  CS2R R10, SRZ ;  /* 0x00000000000a7805 */ /* 0x000fe2000001ff00 */
[----:B------:R-:W-:Y:S06]  /*8010*/  @P0 BRA `(.L_x_3873) ;  /* 0x0000000000580947 */ /* 0x000fec0003800000 */
[----:B------:R-:W-:Y:S01]  /*8020*/  ULDC UR4, c[0x0][0x3f4] ;  /* 0x0000fd0000047ab9 */ /* 0x000fe20000000800 */
[----:B--2---:R-:W-:Y:S01]  /*8030*/  IMAD.MOV.U32 R4, RZ, RZ, R3 ;  /* 0x000000ffff047224 */ /* 0x004fe200078e0003 */
[----:B------:R-:W-:Y:S01]  /*8040*/  ISETP.GE.AND P2, PT, R186, UR4, PT ;  /* 0x00000004ba007c0c */ /* 0x000fe2000bf46270 */
[----:B-1----:R-:W-:Y:S01]  /*8050*/  IMAD.MOV.U32 R5, RZ, RZ, R0 ;  /* 0x000000ffff057224 */ /* 0x002fe200078e0000 */
[C---:B------:R-:W-:Y:S01]  /*8060*/  ISETP.GE.AND P3, PT, R194.reuse, UR4, PT ;  /* 0x00000004c2007c0c */ /* 0x040fe2000bf66270 */
[----:B------:R-:W-:Y:S01]  /*8070*/  IMAD.SHL.U32 R14, R194, 0x2, RZ ;  /* 0x00000002c20e7824 */ /* 0x000fe200078e00ff */
[----:B------:R-:W-:-:S04]  /*8080*/  SHF.R.S32.HI R9, RZ, 0x1f, R194 ;  /* 0x0000001fff097819 */ /* 0x000fc800000114c2 */
[----:B------:R-:W-:-:S05]  /*8090*/  SHF.L.U64.HI R9, R194, 0x1, R9 ;  /* 0x00000001c2097819 */ /* 0x000fca0000010209 */
[----:B------:R-:W-:Y:S02]  /*80a0*/  @!P2 IMAD.WIDE R4, R186, 0x2, R4 ;  /* 0x00000002ba04a825 */ /* 0x000fe400078e0204 */
[-C--:B------:R-:W-:Y:S02]  /*80b0*/  @!P3 IADD3 R12, P0, R3, R14.reuse, RZ ;  /* 0x0000000e030cb210 */ /* 0x080fe40007f1e0ff */
[----:B----4-:R-:W-:Y:S01]  /*80c0*/  @!P3 IADD3 R14, P1, R21, R14, RZ ;  /* 0x0000000e150eb210 */ /* 0x010fe20007f3e0ff */
[----:B------:R0:W5:Y:S02]  /*80d0*/  @!P2 LD.E.64 R6, desc[UR42][R4.64] ;  /* 0x0000002a0406a980 */ /* 0x000164000c101b00 */
[--C-:B------:R-:W-:Y:S02]  /*80e0*/  @!P3 IMAD.X R13, R0, 0x1, R9.reuse, P0 ;  /* 0x00000001000db824 */ /* 0x100fe400000e0609 */
[----:B---3--:R-:W-:Y:S01]  /*80f0*/  @!P3 IMAD.X R15, R24, 0x1, R9, P1 ;  /* 0x00000001180fb824 */ /* 0x008fe200008e0609 */
[----:B------:R-:W-:Y:S01]  /*8100*/  CS2R R8, SRZ ;  /* 0x0000000000087805 */ /* 0x000fe2000001ff00 */
[----:B0-----:R-:W-:-:S05]  /*8110*/  IMAD.MOV.U32 R4, RZ, RZ, R21 ;  /* 0x000000ffff047224 */ /* 0x001fca00078e0015 */
[----:B------:R0:W5:Y:S01]  /*8120*/  @!P3 LD.E.64 R8, desc[UR42][R14.64] ;  /* 0x0000002a0e08b980 */ /* 0x000162000c101b00 */
[----:B------:R-:W-:Y:S02]  /*8130*/  IMAD.MOV.U32 R5, RZ, RZ, R24 ;  /* 0x000000ffff057224 */ /* 0x000fe400078e0018 */
[----:B------:R-:W-:Y:S01]  /*8140*/  @!P2 IMAD.WIDE R20, R186, 0x2, R4 ;  /* 0x00000002ba14a825 */ /* 0x000fe200078e0204 */
[----:B------:R-:W-:-:S04]  /*8150*/  CS2R R4, SRZ ;  /* 0x0000000000047805 */ /* 0x000fc8000001ff00 */
[----:B------:R0:W5:Y:S04]  /*8160*/  @!P2 LD.E.64 R10, desc[UR42][R20.64] ;  /* 0x0000002a140aa980 */ /* 0x000168000c101b00 */
[----:B------:R0:W5:Y:S02]  /*8170*/  @!P3 LD.E.64 R4, desc[UR42][R12.64] ;  /* 0x0000002a0c04b980 */ /* 0x000164000c101b00 */
.L_x_3873:
[----:B------:R-:W-:Y:S05]  /*8180*/  BSYNC B1 ;  /* 0x0000000000017941 */ /* 0x000fea0003800000 */
.L_x_3872:
[----:B0-----:R-:W-:Y:S01]  /*8190*/  SHF.L.U32 R13, R26, 0x1f, RZ ;  /* 0x0000001f1a0d7819 */ /* 0x001fe200000006ff */
[----:B--2---:R-:W-:Y:S01]  /*81a0*/  IMAD R3, R198, 0x200, R27 ;  /* 0x00000200c6037824 */ /* 0x004fe200078e021b */
[----:B------:R-:W-:Y:S01]  /*81b0*/  LOP3.LUT P1, RZ, R191, 0x4, RZ, 0xc0, !PT ;  /* 0x00000004bfff7812 */ /* 0x000fe2000782c0ff */
[----:B-----5:R-:W-:Y:S01]  /*81c0*/  IMAD.MOV.U32 R12, RZ, RZ, R6 ;  /* 0x000000ffff0c7224 */ /* 0x020fe200078e0006 */
[----:B------:R-:W0:Y:S01]  /*81d0*/  SYNCS.PHASECHK.TRANS64.TRYWAIT P0, [R2+URZ+0x28c00], R13 ;  /* 0x028c000d020075a7 */ /* 0x000e22000800017f */
[----:B------:R-:W-:Y:S01]  /*81e0*/  IMAD R3, R3, 0x2, R2 ;  /* 0x0000000203037824 */ /* 0x000fe200078e0202 */
[--C-:B------:R-:W-:Y:S01]  /*81f0*/  SHF.R.U64 R31, R6, 0x10, R7.reuse ;  /* 0x00000010061f7819 */ /* 0x100fe20000001207 */
[--C-:B------:R-:W-:Y:S01]  /*8200*/  IMAD.MOV.U32 R14, RZ, RZ, R7.reuse ;  /* 0x000000ffff0e7224 */ /* 0x100fe200078e0007 */
[----:B------:R-:W-:Y:S01]  /*8210*/  SHF.R.U32.HI R15, RZ, 0x10, R7 ;  /* 0x00000010ff0f7819 */ /* 0x000fe20000011607 */
[----:B------:R-:W-:Y:S01]  /*8220*/  IMAD.MOV.U32 R28, RZ, RZ, R4 ;  /* 0x000000ffff1c7224 */ /* 0x000fe200078e0004 */
[--C-:B------:R-:W-:Y:S01]  /*8230*/  SHF.R.U64 R32, R4, 0x10, R5.reuse ;  /* 0x0000001004207819 */ /* 0x100fe20000001205 */
[--C-:B------:R-:W-:Y:S01]  /*8240*/  IMAD.MOV.U32 R6, RZ, RZ, R5.reuse ;  /* 0x000000ffff067224 */ /* 0x100fe200078e0005 */
[----:B------:R-:W-:Y:S01]  /*8250*/  SHF.R.U32.HI R20, RZ, 0x10, R5 ;  /* 0x00000010ff147819 */ /* 0x000fe20000011605 */
[----:B------:R-:W-:Y:S01]  /*8260*/  IMAD.MOV.U32 R30, RZ, RZ, R10 ;  /* 0x000000ffff1e7224 */ /* 0x000fe200078e000a */
[--C-:B------:R-:W-:Y:S01]  /*8270*/  SHF.R.U64 R33, R10, 0x10, R11.reuse ;  /* 0x000000100a217819 */ /* 0x100fe2000000120b */
[----:B------:R-:W-:Y:S01]  /*8280*/  IMAD.MOV.U32 R7, RZ, RZ, R11 ;  /* 0x000000ffff077224 */ /* 0x000fe200078e000b */
[----:B------:R-:W-:Y:S01]  /*8290*/  SHF.R.U64 R34, R8, 0x10, R9 ;  /* 0x0000001008227819 */ /* 0x000fe20000001209 */
[----:B------:R-:W-:Y:S01]  /*82a0*/  IMAD.MOV.U32 R29, RZ, RZ, R8 ;  /* 0x000000ffff1d7224 */ /* 0x000fe200078e0008 */
[----:B------:R-:W-:Y:S01]  /*82b0*/  SHF.R.U32.HI R10, RZ, 0x10, R11 ;  /* 0x00000010ff0a7819 */ /* 0x000fe2000001160b */
[----:B------:R-:W-:Y:S01]  /*82c0*/  VIADD R4, R3, 0x20400 ;  /* 0x0002040003047836 */ /* 0x000fe20000000000 */
[----:B------:R-:W-:Y:S01]  /*82d0*/  VIMNMX R8, R25, 0x40, PT ;  /* 0x0000004019087848 */ /* 0x000fe20003fe0100 */
[--C-:B------:R-:W-:Y:S01]  /*82e0*/  IMAD.MOV.U32 R5, RZ, RZ, R9.reuse ;  /* 0x000000ffff057224 */ /* 0x100fe200078e0009 */
[----:B------:R-:W-:Y:S01]  /*82f0*/  BSSY B1, `(.L_x_3874) ;  /* 0x000000d000017945 */ /* 0x000fe20003800000 */
[----:B-1----:R-:W-:Y:S01]  /*8300*/  IADD3 R0, R3, 0x20440, RZ ;  /* 0x0002044003007810 */ /* 0x002fe20007ffe0ff */
[----:B------:R-:W-:Y:S01]  /*8310*/  @P1 VIADD R0, R4, 0xffffffc0 ;  /* 0xffffffc004001836 */ /* 0x000fe20000000000 */
[----:B------:R-:W-:-:S02]  /*8320*/  SHF.R.U32.HI R9, RZ, 0x10, R9 ;  /* 0x00000010ff097819 */ /* 0x000fc40000011609 */
        /* <DEDUP_REMOVED lines=9> */
.L_x_4083:
[----:B------:R-:W-:Y:S05]  /*83c0*/  BSYNC B1 ;  /* 0x0000000000017941 */ /* 0x000fea0003800000 */
.L_x_3874:
[----:B------:R-:W-:Y:S01]  /*83d0*/  BSSY B1, `(.L_x_3876) ;  /* 0x0000056000017945 */ /* 0x000fe20003800000 */
[----:B------:R-:W-:-:S03]  /*83e0*/  PRMT R34, R34, 0x5410, R9 ;  /* 0x0000541022227816 */ /* 0x000fc60000000009 */
[----:B------:R-:W-:Y:S05]  /*83f0*/  @P1 BRA `(.L_x_3877) ;  /* 0x00000004004c1947 */ /* 0x000fea0003800000 */
[----:B------:R-:W1:Y:S01]  /*8400*/  LDC R5, c[0x0][0x3f4] ;  /* 0x0000fd00ff057b82 */ /* 0x000e620000000800 */
[----:B------:R-:W-:Y:S01]  /*8410*/  BSSY B2, `(.L_x_3878) ;  /* 0x000002a000027945 */ /* 0x000fe20003800000 */
[-C--:B-1----:R-:W-:Y:S02]  /*8420*/  ISETP.GE.AND P0, PT, R186, R5.reuse, PT ;  /* 0x00000005ba00720c */ /* 0x082fe40003f06270 */
[----:B------:R-:W-:-:S11]  /*8430*/  ISETP.GE.AND P1, PT, R194, R5, PT ;  /* 0x00000005c200720c */ /* 0x000fd60003f26270 */
[----:B------:R-:W-:Y:S05]  /*8440*/  @P0 BRA `(.L_x_3879) ;  /* 0x0000000000980947 */ /* 0x000fea0003800000 */
[----:B------:R-:W1:Y:S01]  /*8450*/  LDS.128 R4, [R3+0x20400] ;  /* 0x0204000003047984 */ /* 0x000e620000000c00 */
[----:B------:R-:W-:Y:S02]  /*8460*/  HADD2.F32 R15, -RZ, R30.H0_H0 ;  /* 0x2000001eff0f7230 */ /* 0x000fe40000004100 */
[----:B0-----:R-:W-:Y:S02]  /*8470*/  HADD2.F32 R13, -RZ, R27.H0_H0 ;  /* 0x2000001bff0d7230 */ /* 0x001fe40000004100 */
[----:B------:R-:W-:Y:S02]  /*8480*/  HADD2.F32 R14, -RZ, R31.H0_H0 ;  /* 0x2000001fff0e7230 */ /* 0x000fe40000004100 */
[----:B------:R-:W-:Y:S02]  /*8490*/  HADD2.F32 R20, -RZ, R33.H0_H0 ;  /* 0x20000021ff147230 */ /* 0x000fe40000004100 */
[--C-:B-1----:R-:W-:Y:S02]  /*84a0*/  HADD2.F32 R9, -RZ, R4.reuse.H0_H0 ;  /* 0x20000004ff097230 */ /* 0x102fe40000004100 */
[----:B------:R-:W-:-:S02]  /*84b0*/  HADD2.F32 R4, -RZ, R4.H1_H1 ;  /* 0x30000004ff047230 */ /* 0x000fc40000004100 */
[--C-:B------:R-:W-:Y:S02]  /*84c0*/  HADD2.F32 R10, -RZ, R5.reuse.H0_H0 ;  /* 0x20000005ff0a7230 */ /* 0x100fe40000004100 */
[----:B------:R-:W-:Y:S02]  /*84d0*/  HADD2.F32 R5, -RZ, R5.H1_H1 ;  /* 0x30000005ff057230 */ /* 0x000fe40000004100 */
[C---:B---3--:R-:W-:Y:S01]  /*84e0*/  FMUL.FTZ R24, R4.reuse, R15 ;  /* 0x0000000f04187220 */ /* 0x048fe20000410000 */
[-C--:B------:R-:W-:Y:S01]  /*84f0*/  FMUL.FTZ R4, R4, R13.reuse ;  /* 0x0000000d04047220 */ /* 0x080fe20000410000 */
[--C-:B------:R-:W-:Y:S02]  /*8500*/  HADD2.F32 R11, -RZ, R6.reuse.H0_H0 ;  /* 0x20000006ff0b7230 */ /* 0x100fe40000004100 */
[----:B------:R-:W-:Y:S02]  /*8510*/  HADD2.F32 R12, -RZ, R7.H0_H0 ;  /* 0x20000007ff0c7230 */ /* 0x000fe40000004100 */
[----:B----4-:R-:W-:Y:S01]  /*8520*/  FMUL.FTZ R21, R5, R20 ;  /* 0x0000001405157220 */ /* 0x010fe20000410000 */
        /* <DEDUP_REMOVED lines=13> */
[----:B------:R-:W-:Y:S01]  /*8600*/  FMUL.FTZ R25, R7, R13 ;  /* 0x0000000d07197220 */ /* 0x000fe20000410000 */
[----:B------:R-:W-:Y:S01]  /*8610*/  FFMA.FTZ R6, R11, R4, -R14 ;  /* 0x000000040b067223 */ /* 0x000fe2000001080e */
[----:B------:R-:W-:Y:S01]  /*8620*/  FMUL.FTZ R26, R7, R5 ;  /* 0x00000005071a7220 */ /* 0x000fe20000410000 */
        /* <DEDUP_REMOVED lines=8> */
.L_x_3879:
[----:B------:R-:W-:Y:S05]  /*86b0*/  BSYNC B2 ;  /* 0x0000000000027941 */ /* 0x000fea0003800000 */
.L_x_3878:
[----:B------:R-:W-:Y:S05]  /*86c0*/  @P1 BRA `(.L_x_3877) ;  /* 0x0000000000981947 */ /* 0x000fea0003800000 */
[----:B-1----:R-:W1:Y:S01]  /*86d0*/  LDS.128 R4, [R0] ;  /* 0x0000000000047984 */ /* 0x002e620000000c00 */
        /* <DEDUP_REMOVED lines=37> */
.L_x_3877:
[----:B------:R-:W-:Y:S05]  /*8930*/  BSYNC B1 ;  /* 0x0000000000017941 */ /* 0x000fea0003800000 */
.L_x_3876:
[----:B-12---:R-:W-:-:S05]  /*8940*/  VIADD R4, R189, 0x20 ;  /* 0x00000020bd047836 */ /* 0x006fca0000000000 */
[----:B------:R-:W-:-:S13]  /*8950*/  ISETP.GE.AND P0, PT, R4, R8, PT ;  /* 0x000000080400720c */ /* 0x000fda0003f06270 */
        /* <DEDUP_REMOVED lines=8> */
[--C-:B------:R-:W-:Y:S02]  /*89e0*/  HADD2.F32 R20, -RZ, R30.reuse.H0_H0 ;  /* 0x2000001eff147230 */ /* 0x100fe40000004100 */
[----:B------:R-:W-:Y:S02]  /*89f0*/  HADD2.F32 R25, -RZ, R33.H0_H0 ;  /* 0x20000021ff197230 */ /* 0x000fe40000004100 */
[----:B----4-:R-:W-:Y:S02]  /*8a00*/  HADD2.F32 R21, -RZ, R31.H0_H0 ;  /* 0x2000001fff157230 */ /* 0x010fe40000004100 */
[----:B---3--:R-:W-:Y:S02]  /*8a10*/  HADD2.F32 R24, -RZ, R30.H1_H1 ;  /* 0x3000001eff187230 */ /* 0x008fe40000004100 */
[----:B-1----:R-:W-:-:S02]  /*8a20*/  HADD2.F32 R8, -RZ, R4.H0_H0 ;  /* 0x20000004ff087230 */ /* 0x002fc40000004100 */
[----:B------:R-:W-:Y:S02]  /*8a30*/  HADD2.F32 R4, -RZ, R4.H1_H1 ;  /* 0x30000004ff047230 */ /* 0x000fe40000004100 */
[--C-:B------:R-:W-:Y:S02]  /*8a40*/  HADD2.F32 R9, -RZ, R5.reuse.H0_H0 ;  /* 0x20000005ff097230 */ /* 0x100fe40000004100 */
[----:B------:R-:W-:Y:S02]  /*8a50*/  HADD2.F32 R5, -RZ, R5.H1_H1 ;  /* 0x30000005ff057230 */ /* 0x000fe40000004100 */
[-C--:B0-----:R-:W-:Y:S01]  /*8a60*/  FMUL.FTZ R13, R20, R4.reuse ;  /* 0x00000004140d7220 */ /* 0x081fe20000410000 */
[C---:B------:R-:W-:Y:S01]  /*8a70*/  FMUL.FTZ R15, R14.reuse, R4 ;  /* 0x000000040e0f7220 */ /* 0x040fe20000410000 */
[----:B------:R-:W-:Y:S02]  /*8a80*/  HADD2.F32 R10, -RZ, R6.H0_H0 ;  /* 0x20000006ff0a7230 */ /* 0x000fe40000004100 */
[-C--:B------:R-:W-:Y:S01]  /*8a90*/  FMUL.FTZ R12, R25, R5.reuse ;  /* 0x00000005190c7220 */ /* 0x080fe20000410000 */
[-C--:B------:R-:W-:Y:S01]  /*8aa0*/  FFMA.FTZ R4, R14, R8.reuse, -R13 ;  /* 0x000000080e047223 */ /* 0x080fe2000001080d */
[----:B------:R-:W-:Y:S01]  /*8ab0*/  FFMA.FTZ R15, R20, R8, R15 ;  /* 0x00000008140f7223 */ /* 0x000fe2000001000f */
[----:B------:R-:W-:Y:S01]  /*8ac0*/  FMUL.FTZ R8, R21, R5 ;  /* 0x0000000515087220 */ /* 0x000fe20000410000 */
[----:B------:R-:W-:-:S02]  /*8ad0*/  HADD2.F32 R11, -RZ, R7.H0_H0 ;  /* 0x20000007ff0b7230 */ /* 0x000fc40000004100 */
[-C--:B------:R-:W-:Y:S01]  /*8ae0*/  FFMA.FTZ R5, R21, R9.reuse, -R12 ;  /* 0x0000000915057223 */ /* 0x080fe2000001080c */
[----:B------:R-:W-:Y:S02]  /*8af0*/  HADD2.F32 R20, -RZ, R27.H1_H1 ;  /* 0x3000001bff147230 */ /* 0x000fe40000004100 */
[----:B------:R-:W-:Y:S01]  /*8b00*/  FFMA.FTZ R8, R25, R9, R8 ;  /* 0x0000000919087223 */ /* 0x000fe20000010008 */
[----:B------:R-:W-:Y:S01]  /*8b10*/  HADD2.F32 R6, -RZ, R6.H1_H1 ;  /* 0x30000006ff067230 */ /* 0x000fe20000004100 */
[----:B------:R-:W-:Y:S01]  /*8b20*/  F2FP.F16.F32.PACK_AB R4, R15, R4 ;  /* 0x000000040f04723e */ /* 0x000fe200000000ff */
[----:B------:R-:W-:Y:S02]  /*8b30*/  HADD2.F32 R7, -RZ, R7.H1_H1 ;  /* 0x30000007ff077230 */ /* 0x000fe40000004100 */
[----:B------:R-:W-:Y:S02]  /*8b40*/  HADD2.F32 R27, -RZ, R33.H1_H1 ;  /* 0x30000021ff1b7230 */ /* 0x000fe40000004100 */
[----:B------:R-:W-:Y:S01]  /*8b50*/  FMUL.FTZ R9, R24, R6 ;  /* 0x0000000618097220 */ /* 0x000fe20000410000 */
[----:B------:R-:W-:-:S02]  /*8b60*/  HADD2.F32 R21, -RZ, R31.H1_H1 ;  /* 0x3000001fff157230 */ /* 0x000fc40000004100 */
[----:B------:R-:W-:Y:S01]  /*8b70*/  FMUL.FTZ R13, R20, R6 ;  /* 0x00000006140d7220 */ /* 0x000fe20000410000 */
[----:B------:R-:W-:Y:S01]  /*8b80*/  F2FP.F16.F32.PACK_AB R5, R8, R5 ;  /* 0x000000050805723e */ /* 0x000fe200000000ff */
[-C--:B------:R-:W-:Y:S01]  /*8b90*/  FMUL.FTZ R12, R27, R7.reuse ;  /* 0x000000071b0c7220 */ /* 0x080fe20000410000 */
[-C--:B------:R-:W-:Y:S01]  /*8ba0*/  FFMA.FTZ R6, R20, R10.reuse, -R9 ;  /* 0x0000000a14067223 */ /* 0x080fe20000010809 */
[C---:B------:R-:W-:Y:S01]  /*8bb0*/  FMUL.FTZ R14, R21.reuse, R7 ;  /* 0x00000007150e7220 */ /* 0x040fe20000410000 */
[----:B------:R-:W-:Y:S01]  /*8bc0*/  FFMA.FTZ R13, R24, R10, R13 ;  /* 0x0000000a180d7223 */ /* 0x000fe2000001000d */
[-C--:B------:R-:W-:Y:S02]  /*8bd0*/  FFMA.FTZ R7, R21, R11.reuse, -R12 ;  /* 0x0000000b15077223 */ /* 0x080fe4000001080c */
[----:B------:R-:W-:Y:S02]  /*8be0*/  FFMA.FTZ R14, R27, R11, R14 ;  /* 0x0000000b1b0e7223 */ /* 0x000fe4000001000e */
[----:B------:R-:W-:-:S03]  /*8bf0*/  F2FP.F16.F32.PACK_AB R6, R13, R6 ;  /* 0x000000060d06723e */ /* 0x000fc600000000ff */
[----:B------:R-:W-:-:S05]  /*8c00*/  F2FP.F16.F32.PACK_AB R7, R14, R7 ;  /* 0x000000070e07723e */ /* 0x000fca00000000ff */
[----:B------:R1:W-:Y:S02]  /*8c10*/  STS.128 [R3+0x21400], R4 ;  /* 0x0214000403007388 */ /* 0x0003e40000000c00 */
.L_x_3882:
[----:B------:R-:W-:Y:S05]  /*8c20*/  BSYNC B1 ;  /* 0x0000000000017941 */ /* 0x000fea0003800000 */
.L_x_3881:
[----:B------:R-:W-:Y:S05]  /*8c30*/  @P1 BRA `(.L_x_3880) ;  /* 0x00000010007c1947 */ /* 0x000fea0003800000 */
[----:B-1----:R-:W1:Y:S01]  /*8c40*/  LDS.128 R4, [R0+0x1000] ;  /* 0x0010000000047984 */ /* 0x002e620000000c00 */
[--C-:B------:R-:W-:Y:S02]  /*8c50*/  HADD2.F32 R15, -RZ, R29.reuse.H0_H0 ;  /* 0x2000001dff0f7230 */ /* 0x100fe40000004100 */
[----:B0-----:R-:W-:Y:S02]  /*8c60*/  HADD2.F32 R13, -RZ, R28.H0_H0 ;  /* 0x2000001cff0d7230 */ /* 0x001fe40000004100 */
[----:B---3--:R-:W-:Y:S02]  /*8c70*/  HADD2.F32 R24, -RZ, R34.H0_H0 ;  /* 0x20000022ff187230 */ /* 0x008fe40000004100 */
[----:B------:R-:W-:Y:S02]  /*8c80*/  HADD2.F32 R20, -RZ, R32.H0_H0 ;  /* 0x20000020ff147230 */ /* 0x000fe40000004100 */
[----:B----4-:R-:W-:Y:S02]  /*8c90*/  HADD2.F32 R21, -RZ, R29.H1_H1 ;  /* 0x3000001dff157230 */ /* 0x010fe40000004100 */
[----:B------:R-:W-:-:S02]  /*8ca0*/  HADD2.F32 R26, -RZ, R34.H1_H1 ;  /* 0x30000022ff1a7230 */ /* 0x000fc40000004100 */
[--C-:B-1----:R-:W-:Y:S02]  /*8cb0*/  HADD2.F32 R3, -RZ, R4.reuse.H0_H0 ;  /* 0x20000004ff037230 */ /* 0x102fe40000004100 */
[----:B------:R-:W-:Y:S02]  /*8cc0*/  HADD2.F32 R4, -RZ, R4.H1_H1 ;  /* 0x30000004ff047230 */ /* 0x000fe40000004100 */
[--C-:B------:R-:W-:Y:S02]  /*8cd0*/  HADD2.F32 R8, -RZ, R5.reuse.H0_H0 ;  /* 0x20000005ff087230 */ /* 0x100fe40000004100 */
[----:B------:R-:W-:Y:S02]  /*8ce0*/  HADD2.F32 R5, -RZ, R5.H1_H1 ;  /* 0x30000005ff057230 */ /* 0x000fe40000004100 */
[-C--:B------:R-:W-:Y:S01]  /*8cf0*/  FMUL.FTZ R12, R15, R4.reuse ;  /* 0x000000040f0c7220 */ /* 0x080fe20000410000 */
[----:B------:R-:W-:Y:S01]  /*8d00*/  FMUL.FTZ R14, R13, R4 ;  /* 0x000000040d0e7220 */ /* 0x000fe20000410000 */
[----:B------:R-:W-:-:S02]  /*8d10*/  HADD2.F32 R9, -RZ, R6.H0_H0 ;  /* 0x20000006ff097230 */ /* 0x000fc40000004100 */
[----:B------:R-:W-:Y:S01]  /*8d20*/  FMUL.FTZ R11, R24, R5 ;  /* 0x00000005180b7220 */ /* 0x000fe20000410000 */
[----:B------:R-:W-:Y:S01]  /*8d30*/  FFMA.FTZ R4, R13, R3, -R12 ;  /* 0x000000030d047223 */ /* 0x000fe2000001080c */
[--C-:B------:R-:W-:Y:S02]  /*8d40*/  HADD2.F32 R10, -RZ, R7.reuse.H0_H0 ;  /* 0x20000007ff0a7230 */ /* 0x100fe40000004100 */
[C---:B------:R-:W-:Y:S01]  /*8d50*/  FMUL.FTZ R13, R20.reuse, R5 ;  /* 0x00000005140d7220 */ /* 0x040fe20000410000 */
[----:B------:R-:W-:Y:S02]  /*8d60*/  HADD2.F32 R6, -RZ, R6.H1_H1 ;  /* 0x30000006ff067230 */ /* 0x000fe40000004100 */
[----:B------:R-:W-:Y:S01]  /*8d70*/  FFMA.FTZ R3, R15, R3, R14 ;  /* 0x000000030f037223 */ /* 0x000fe2000001000e */
[----:B------:R-:W-:Y:S02]  /*8d80*/  HADD2.F32 R7, -RZ, R7.H1_H1 ;  /* 0x30000007ff077230 */ /* 0x000fe40000004100 */
[----:B------:R-:W-:Y:S01]  /*8d90*/  FFMA.FTZ R5, R20, R8, -R11 ;  /* 0x0000000814057223 */ /* 0x000fe2000001080b */
[----:B------:R-:W-:-:S02]  /*8da0*/  HADD2.F32 R15, -RZ, R28.H1_H1 ;  /* 0x3000001cff0f7230 */ /* 0x000fc40000004100 */
[----:B------:R-:W-:Y:S01]  /*8db0*/  FFMA.FTZ R8, R24, R8, R13 ;  /* 0x0000000818087223 */ /* 0x000fe2000001000d */
[----:B------:R-:W-:Y:S02]  /*8dc0*/  HADD2.F32 R20, -RZ, R32.H1_H1 ;  /* 0x30000020ff147230 */ /* 0x000fe40000004100 */
[-C--:B------:R-:W-:Y:S01]  /*8dd0*/  FMUL.FTZ R12, R21, R6.reuse ;  /* 0x00000006150c7220 */ /* 0x080fe20000410000 */
[-C--:B------:R-:W-:Y:S01]  /*8de0*/  FMUL.FTZ R11, R26, R7.reuse ;  /* 0x000000071a0b7220 */ /* 0x080fe20000410000 */
[----:B------:R-:W-:Y:S01]  /*8df0*/  FMUL.FTZ R14, R15, R6 ;  /* 0x000000060f0e7220 */ /* 0x000fe20000410000 */
[----:B------:R-:W-:Y:S01]  /*8e00*/  F2FP.F16.F32.PACK_AB R4, R3, R4 ;  /* 0x000000040304723e */ /* 0x000fe200000000ff */
[C---:B------:R-:W-:Y:S01]  /*8e10*/  FMUL.FTZ R13, R20.reuse, R7 ;  /* 0x00000007140d7220 */ /* 0x040fe20000410000 */
[-C--:B------:R-:W-:Y:S01]  /*8e20*/  FFMA.FTZ R6, R15, R9.reuse, -R12 ;  /* 0x000000090f067223 */ /* 0x080fe2000001080c */
[-C--:B------:R-:W-:Y:S01]  /*8e30*/  FFMA.FTZ R7, R20, R10.reuse, -R11 ;  /* 0x0000000a14077223 */ /* 0x080fe2000001080b */
[----:B------:R-:W-:Y:S01]  /*8e40*/  FFMA.FTZ R9, R21, R9, R14 ;  /* 0x0000000915097223 */ /* 0x000fe2000001000e */
[----:B------:R-:W-:Y:S01]  /*8e50*/  FFMA.FTZ R10, R26, R10, R13 ;  /* 0x0000000a1a0a7223 */ /* 0x000fe2000001000d */
[----:B------:R-:W-:-:S03]  /*8e60*/  F2FP.F16.F32.PACK_AB R5, R8, R5 ;  /* 0x000000050805723e */ /* 0x000fc600000000ff */
[----:B------:R-:W-:Y:S02]  /*8e70*/  F2FP.F16.F32.PACK_AB R6, R9, R6 ;  /* 0x000000060906723e */ /* 0x000fe400000000ff */
[----:B------:R-:W-:-:S05]  /*8e80*/  F2FP.F16.F32.PACK_AB R7, R10, R7 ;  /* 0x000000070a07723e */ /* 0x000fca00000000ff */
[----:B------:R0:W-:Y:S01]  /*8e90*/  STS.128 [R0+0x1000], R4 ;  /* 0x0010000400007388 */ /* 0x0001e20000000c00 */
[----:B------:R-:W-:Y:S05]  /*8ea0*/  BRA `(.L_x_3880) ;  /* 0x0000000c00e07947 */ /* 0x000fea0003800000 */
.L_x_3870:
[----:B------:R-:W-:-:S03]  /*8eb0*/  UMOV UR4, 0xffffffff ;  /* 0xffffffff00047882 */ /* 0x000fc60000000000 */
[----:B------:R-:W-:Y:S05]  /*8ec0*/  BRA.DIV UR4, `(.L_x_3883) ;  /* 0x0000012204f87947 */ /* 0x000fea000b800000 */
[----:B------:R0:W1:Y:S04]  /*8ed0*/  SHFL.IDX PT, R0, R26, RZ, 0x1c1f ;  /* 0x001c1fff1a007589 */ /* 0x00006800000e0000 */
[----:B------:R0:W2:Y:S04]  /*8ee0*/  SHFL.IDX PT, R3, R25, RZ, 0x1c1f ;  /* 0x001c1fff19037589 */ /* 0x0000a800000e0000 */
[----:B------:R0:W3:Y:S04]  /*8ef0*/  SHFL.IDX PT, R20, R24, RZ, 0x1c1f ;  /* 0x001c1fff18147589 */ /* 0x0000e800000e0000 */
[----:B------:R0:W4:Y:S02]  /*8f00*/  SHFL.IDX PT, R14, R27, RZ, 0x1c1f ;  /* 0x001c1fff1b0e7589 */ /* 0x00012400000e0000 */
.L_x_4089:
[----:B------:R-:W5:Y:S01]  /*8f10*/  LDL R6, [R1+0x3c] ;  /* 0x00003c0001067983 */ /* 0x000f620000100800 */
[----:B------:R-:W-:Y:S01]  /*8f20*/  ULDC UR4, c[0x0][0x448] ;  /* 0x0001120000047ab9 */ /* 0x000fe20000000800 */
[----:B------:R-:W-:Y:S01]  /*8f30*/  BSSY B1, `(.L_x_3884) ;  /* 0x0000019000017945 */ /* 0x000fe20003800000 */
[----:B------:R-:W-:Y:S01]  /*8f40*/  IMAD R21, R155, UR4, RZ ;  /* 0x000000049b157c24 */ /* 0x000fe2000f8e02ff */
[----:B------:R-:W-:Y:S02]  /*8f50*/  CS2R R8, SRZ ;  /* 0x0000000000087805 */ /* 0x000fe4000001ff00 */
[----:B------:R-:W-:Y:S02]  /*8f60*/  CS2R R10, SRZ ;  /* 0x00000000000a7805 */ /* 0x000fe4000001ff00 */
[----:B------:R-:W-:Y:S01]  /*8f70*/  ISETP.GE.AND P0, PT, R4, R21, PT ;  /* 0x000000150400720c */ /* 0x000fe20003f06270 */
[----:B------:R-:W-:Y:S01]  /*8f80*/  IMAD R21, R153, -0x40, R21 ;  /* 0xffffffc099157824 */ /* 0x000fe200078e0215 */
[----:B-----5:R-:W-:-:S04]  /*8f90*/  LEA.HI R5, R6, R6, RZ, 0x1 ;  /* 0x0000000606057211 */ /* 0x020fc800078f08ff */
[----:B------:R-:W-:-:S05]  /*8fa0*/  LOP3.LUT R5, R5, 0xfffffffe, RZ, 0xc0, !PT ;  /* 0xfffffffe05057812 */ /* 0x000fca00078ec0ff */
[----:B0-----:R-:W-:Y:S01]  /*8fb0*/  IMAD.IADD R25, R6, 0x1, -R5 ;  /* 0x0000000106197824 */ /* 0x001fe200078e0a05 */
[----:B------:R-:W-:Y:S02]  /*8fc0*/  CS2R R4, SRZ ;  /* 0x0000000000047805 */ /* 0x000fe4000001ff00 */
[----:B------:R-:W-:Y:S02]  /*8fd0*/  CS2R R6, SRZ ;  /* 0x0000000000067805 */ /* 0x000fe4000001ff00 */
[----:B------:R-:W-:Y:S01]  /*8fe0*/  SHF.L.U32 R25, R25, 0x1f, RZ ;  /* 0x0000001f19197819 */ /* 0x000fe200000006ff */
[----:B------:R-:W-:Y:S06]  /*8ff0*/  @P0 BRA `(.L_x_3885) ;  /* 0x0000000000300947 */ /* 0x000fec0003800000 */
[----:B------:R-:W-:Y:S01]  /*9000*/  ULDC UR4, c[0x0][0x3f4] ;  /* 0x0000fd0000047ab9 */ /* 0x000fe20000000800 */
[C---:B------:R-:W-:Y:S01]  /*9010*/  IMAD.SHL.U32 R15, R16.reuse, 0x2, RZ ;  /* 0x00000002100f7824 */ /* 0x040fe200078e00ff */
[C---:B------:R-:W-:Y:S02]  /*9020*/  ISETP.GE.AND P2, PT, R16.reuse, UR4, PT ;  /* 0x0000000410007c0c */ /* 0x040fe4000bf46270 */
[----:B------:R-:W-:Y:S02]  /*9030*/  SHF.L.U64.HI R5, R16, 0x1, R17 ;  /* 0x0000000110057819 */ /* 0x000fe40000010211 */
[-C--:B--2---:R-:W-:Y:S02]  /*9040*/  IADD3 R12, P0, R3, R15.reuse, RZ ;  /* 0x0000000f030c7210 */ /* 0x084fe40007f1e0ff */
[----:B----4-:R-:W-:-:S03]  /*9050*/  IADD3 R14, P1, R14, R15, RZ ;  /* 0x0000000f0e0e7210 */ /* 0x010fc60007f3e0ff */
[--C-:B-1----:R-:W-:Y:S02]  /*9060*/  IMAD.X R13, R0, 0x1, R5.reuse, P0 ;  /* 0x00000001000d7824 */ /* 0x102fe400000e0605 */
[----:B---3--:R-:W-:Y:S01]  /*9070*/  IMAD.X R15, R20, 0x1, R5, P1 ;  /* 0x00000001140f7824 */ /* 0x008fe200008e0605 */
[----:B------:R-:W-:Y:S01]  /*9080*/  CS2R R4, SRZ ;  /* 0x0000000000047805 */ /* 0x000fe2000001ff00 */
[----:B------:R-:W-:Y:S06]  /*9090*/  @P2 BRA `(.L_x_3885) ;  /* 0x0000000000082947 */ /* 0x000fec0003800000 */
[----:B------:R0:W5:Y:S04]  /*90a0*/  LD.E.128 R4, desc[UR42][R12.64] ;  /* 0x0000002a0c047980 */ /* 0x000168000c101d00 */
[----:B------:R0:W5:Y:S02]  /*90b0*/  LD.E.128 R8, desc[UR42][R14.64] ;  /* 0x0000002a0e087980 */ /* 0x000164000c101d00 */
.L_x_3885:
[----:B------:R-:W-:Y:S05]  /*90c0*/  BSYNC B1 ;  /* 0x0000000000017941 */ /* 0x000fea0003800000 */
.L_x_3884:
[----:B------:R-:W3:Y:S01]  /*90d0*/  SYNCS.PHASECHK.TRANS64.TRYWAIT P1, [R2+URZ+0x28c00], R25 ;  /* 0x028c0019020075a7 */ /* 0x000ee2000802017f */
[----:B-----5:R-:W-:Y:S01]  /*90e0*/  IMAD.MOV.U32 R38, RZ, RZ, R4 ;  /* 0x000000ffff267224 */ /* 0x020fe200078e0004 */
[--C-:B0-----:R-:W-:Y:S01]  /*90f0*/  SHF.R.U64 R12, R4, 0x10, R5.reuse ;  /* 0x00000010040c7819 */ /* 0x101fe20000001205 */
[--C-:B-1----:R-:W-:Y:S01]  /*9100*/  IMAD.MOV.U32 R0, RZ, RZ, R5.reuse ;  /* 0x000000ffff007224 */ /* 0x102fe200078e0005 */
[----:B------:R-:W-:Y:S01]  /*9110*/  SHF.R.U32.HI R42, RZ, 0x10, R5 ;  /* 0x00000010ff2a7819 */ /* 0x000fe20000011605 */
[----:B------:R-:W-:Y:S01]  /*9120*/  IMAD.MOV.U32 R39, RZ, RZ, R6 ;  /* 0x000000ffff277224 */ /* 0x000fe200078e0006 */
[----:B------:R-:W-:Y:S01]  /*9130*/  SHF.R.U64 R43, R8, 0x10, R9 ;  /* 0x00000010082b7819 */ /* 0x000fe20000001209 */
[----:B------:R-:W-:Y:S01]  /*9140*/  IMAD.MOV.U32 R4, RZ, RZ, R8 ;  /* 0x000000ffff047224 */ /* 0x000fe200078e0008 */
[----:B------:R-:W-:Y:S01]  /*9150*/  PRMT R38, R38, 0x5410, R0 ;  /* 0x0000541026267816 */ /* 0x000fe20000000000 */
[----:B----4-:R-:W-:Y:S01]  /*9160*/  VIADD R14, R189, 0x20 ;  /* 0x00000020bd0e7836 */ /* 0x010fe20000000000 */
[----:B------:R-:W-:Y:S01]  /*9170*/  VIMNMX R0, R21, 0x40, PT ;  /* 0x0000004015007848 */ /* 0x000fe20003fe0100 */
[--C-:B------:R-:W-:Y:S01]  /*9180*/  IMAD.MOV.U32 R13, RZ, RZ, R7.reuse ;  /* 0x000000ffff0d7224 */ /* 0x100fe200078e0007 */
[----:B------:R-:W-:Y:S01]  /*9190*/  SHF.R.U64 R6, R6, 0x10, R7 ;  /* 0x0000001006067819 */ /* 0x000fe20000001207 */
[--C-:B------:R-:W-:Y:S01]  /*91a0*/  IMAD.MOV.U32 R40, RZ, RZ, R9.reuse ;  /* 0x000000ffff287224 */ /* 0x100fe200078e0009 */
[----:B------:R-:W-:Y:S01]  /*91b0*/  SHF.R.U32.HI R8, RZ, 0x10, R9 ;  /* 0x00000010ff087819 */ /* 0x000fe20000011609 */
[----:B------:R-:W-:Y:S01]  /*91c0*/  IMAD.MOV.U32 R5, RZ, RZ, R10 ;  /* 0x000000ffff057224 */ /* 0x000fe200078e000a */
[----:B--2---:R-:W0:Y:S01]  /*91d0*/  LDC R3, c[0x0][0x3f4] ;  /* 0x0000fd00ff037b82 */ /* 0x004e220000000800 */
[----:B------:R-:W-:Y:S01]  /*91e0*/  IMAD.MOV.U32 R41, RZ, RZ, R11 ;  /* 0x000000ffff297224 */ /* 0x000fe200078e000b */
[----:B------:R-:W-:Y:S01]  /*91f0*/  SHF.R.U32.HI R7, RZ, 0x10, R7 ;  /* 0x00000010ff077819 */ /* 0x000fe20000011607 */
[----:B------:R-:W-:Y:S01]  /*9200*/  BSSY B1, `(.L_x_3886) ;  /* 0x000000f000017945 */ /* 0x000fe20003800000 */
[----:B------:R-:W-:-:S02]  /*9210*/  SHF.R.U64 R44, R10, 0x10, R11 ;  /* 0x000000100a2c7819 */ /* 0x000fc4000000120b */
[----:B------:R-:W-:Y:S02]  /*9220*/  SHF.R.U32.HI R9, RZ, 0x10, R11 ;  /* 0x00000010ff097819 */ /* 0x000fe4000001160b */
[----:B------:R-:W-:Y:S02]  /*9230*/  PRMT R41, R41, 0x5410, R12 ;  /* 0x0000541029297816 */ /* 0x000fe4000000000c */
[----:B------:R-:W-:Y:S02]  /*9240*/  PRMT R13, R7, 0x5410, R13 ;  /* 0x00005410070d7816 */ /* 0x000fe4000000000d */
[----:B------:R-:W-:Y:S02]  /*9250*/  PRMT R42, R42, 0x5410, R6 ;  /* 0x000054102a2a7816 */ /* 0x000fe40000000006 */
[----:B------:R-:W-:Y:S02]  /*9260*/  PRMT R39, R39, 0x5410, R4 ;  /* 0x0000541027277816 */ /* 0x000fe40000000004 */
[----:B------:R-:W-:-:S02]  /*9270*/  PRMT R43, R43, 0x5410, R8 ;  /* 0x000054102b2b7816 */ /* 0x000fc40000000008 */
[----:B------:R-:W-:Y:S02]  /*9280*/  PRMT R40, R40, 0x5410, R5 ;  /* 0x0000541028287816 */ /* 0x000fe40000000005 */
[----:B------:R-:W-:Y:S02]  /*9290*/  PRMT R44, R44, 0x5410, R9 ;  /* 0x000054102c2c7816 */ /* 0x000fe40000000009 */
[----:B0-----:R-:W-:-:S04]  /*92a0*/  ISETP.GE.AND P0, PT, R16, R3, PT ;  /* 0x000000031000720c */ /* 0x001fc80003f06270 */
[-C--:B------:R-:W-:Y:S02]  /*92b0*/  ISETP.GE.OR P2, PT, R189, R0.reuse, P0 ;  /* 0x00000000bd00720c */ /* 0x080fe40000746670 */
[----:B------:R-:W-:Y:S01]  /*92c0*/  ISETP.GE.OR P0, PT, R14, R0, P0 ;  /* 0x000000000e00720c */ /* 0x000fe20000706670 */
[----:B------:R-:W-:Y:S01]  /*92d0*/  IMAD.IADD R0, R16, 0x1, R3 ;  /* 0x0000000110007824 */ /* 0x000fe200078e0203 */
[----:B---3--:R-:W-:Y:S11]  /*92e0*/  @!P1 BRA `(.L_x_3887) ;  /* 0x0000012000609947 */ /* 0x008ff60003800000 */
.L_x_4090:
[----:B------:R-:W-:Y:S05]  /*92f0*/  BSYNC B1 ;  /* 0x0000000000017941 */ /* 0x000fea0003800000 */
.L_x_3886:
[----:B------:R-:W-:Y:S01]  /*9300*/  BSSY B1, `(.L_x_3888) ;  /* 0x0000059000017945 */ /* 0x000fe20003800000 */
[----:B------:R-:W-:-:S03]  /*9310*/  LOP3.LUT R0, R0, 0x38, RZ, 0xc0, !PT ;  /* 0x0000003800007812 */ /* 0x000fc600078ec0ff */
[----:B------:R-:W-:Y:S05]  /*9320*/  @P2 BRA `(.L_x_3889) ;  /* 0x0000000400582947 */ /* 0x000fea0003800000 */
[----:B------:R-:W-:Y:S02]  /*9330*/  IMAD.SHL.U32 R3, R191, 0x40, RZ ;  /* 0x00000040bf037824 */ /* 0x000fe400078e00ff */
[----:B------:R-:W-:Y:S02]  /*9340*/  HADD2.F32 R31, -RZ, R39.H1_H1 ;  /* 0x30000027ff1f7230 */ /* 0x000fe40000004100 */
[----:B------:R-:W-:Y:S01]  /*9350*/  HADD2.F32 R29, -RZ, R38.H0_H0 ;  /* 0x20000026ff1d7230 */ /* 0x000fe20000004100 */
[----:B------:R-:W-:Y:S01]  /*9360*/  LOP3.LUT R9, R3, 0x1c0, RZ, 0xc0, !PT ;  /* 0x000001c003097812 */ /* 0x000fe200078ec0ff */
[----:B------:R-:W-:Y:S02]  /*9370*/  HADD2.F32 R32, -RZ, R43.H0_H0 ;  /* 0x2000002bff207230 */ /* 0x000fe40000004100 */
[----:B------:R-:W-:Y:S01]  /*9380*/  HADD2.F32 R30, -RZ, R41.H1_H1 ;  /* 0x30000029ff1e7230 */ /* 0x000fe20000004100 */
[----:B------:R-:W-:Y:S02]  /*9390*/  LOP3.LUT R3, R9, 0x38, R16, 0xf8, !PT ;  /* 0x0000003809037812 */ /* 0x000fe400078ef810 */
[----:B------:R-:W-:-:S04]  /*93a0*/  SHF.R.U32.HI R4, RZ, 0x3, R9 ;  /* 0x00000003ff047819 */ /* 0x000fc80000011609 */
[----:B------:R-:W-:Y:S02]  /*93b0*/  LOP3.LUT R3, R3, R4, RZ, 0x3c, !PT ;  /* 0x0000000403037212 */ /* 0x000fe400078e3cff */
[----:B------:R-:W-:-:S03]  /*93c0*/  LOP3.LUT R9, R4, R0, R9, 0x1e, !PT ;  /* 0x0000000004097212 */ /* 0x000fc600078e1e09 */
[C---:B------:R-:W-:Y:S02]  /*93d0*/  IMAD R3, R198.reuse, 0x200, R3 ;  /* 0x00000200c6037824 */ /* 0x040fe400078e0203 */
[----:B------:R-:W-:-:S03]  /*93e0*/  IMAD R9, R198, 0x200, R9 ;  /* 0x00000200c6097824 */ /* 0x000fc600078e0209 */
[----:B------:R-:W-:Y:S01]  /*93f0*/  LEA R3, R3, R2, 0x1 ;  /* 0x0000000203037211 */ /* 0x000fe200078e08ff */
[----:B------:R-:W-:-:S04]  /*9400*/  IMAD R12, R9, 0x2, R2 ;  /* 0x00000002090c7824 */ /* 0x000fc800078e0202 */
[----:B------:R-:W1:Y:S04]  /*9410*/  LDS.128 R4, [R3+0x20400] ;  /* 0x0204000003047984 */ /* 0x000e680000000c00 */
[----:B------:R-:W2:Y:S01]  /*9420*/  LDS.128 R8, [R12+0x20400] ;  /* 0x020400000c087984 */ /* 0x000ea20000000c00 */
[--C-:B-1----:R-:W-:Y:S02]  /*9430*/  HADD2.F32 R20, -RZ, R5.reuse.H0_H0 ;  /* 0x20000005ff147230 */ /* 0x102fe40000004100 */
[----:B------:R-:W-:Y:S02]  /*9440*/  HADD2.F32 R21, -RZ, R5.H1_H1 ;  /* 0x30000005ff157230 */ /* 0x000fe40000004100 */
[----:B--2---:R-:W-:Y:S02]  /*9450*/  HADD2.F32 R5, -RZ, R8.H0_H0 ;  /* 0x20000008ff057230 */ /* 0x004fe40000004100 */
[----:B------:R-:W-:-:S02]  /*9460*/  HADD2.F32 R14, -RZ, R4.H0_H0 ;  /* 0x20000004ff0e7230 */ /* 0x000fc40000004100 */
[----:B0-----:R-:W-:Y:S02]  /*9470*/  HADD2.F32 R25, -RZ, R8.H1_H1 ;  /* 0x30000008ff197230 */ /* 0x001fe40000004100 */
[C---:B------:R-:W-:Y:S01]  /*9480*/  FMUL.FTZ R33, R5.reuse, R31 ;  /* 0x0000001f05217220 */ /* 0x040fe20000410000 */
[-C--:B------:R-:W-:Y:S01]  /*9490*/  FMUL.FTZ R35, R5, R29.reuse ;  /* 0x0000001d05237220 */ /* 0x080fe20000410000 */
[----:B------:R-:W-:Y:S02]  /*94a0*/  HADD2.F32 R26, -RZ, R9.H0_H0 ;  /* 0x20000009ff1a7230 */ /* 0x000fe40000004100 */
[C---:B------:R-:W-:Y:S01]  /*94b0*/  FFMA.FTZ R5, R14.reuse, R29, -R33 ;  /* 0x0000001d0e057223 */ /* 0x040fe20000010821 */
[----:B------:R-:W-:Y:S02]  /*94c0*/  HADD2.F32 R33, -RZ, R40.H0_H0 ;  /* 0x20000028ff217230 */ /* 0x000fe40000004100 */
[----:B------:R-:W-:Y:S01]  /*94d0*/  FFMA.FTZ R8, R14, R31, R35 ;  /* 0x0000001f0e087223 */ /* 0x000fe20000010023 */
[----:B------:R-:W-:-:S02]  /*94e0*/  HADD2.F32 R29, -RZ, R38.H1_H1 ;  /* 0x30000026ff1d7230 */ /* 0x000fc40000004100 */
[C---:B------:R-:W-:Y:S01]  /*94f0*/  FMUL.FTZ R34, R25.reuse, R32 ;  /* 0x0000002019227220 */ /* 0x040fe20000410000 */
[----:B------:R-:W-:Y:S02]  /*9500*/  HADD2.F32 R15, -RZ, R4.H1_H1 ;  /* 0x30000004ff0f7230 */ /* 0x000fe40000004100 */
[-C--:B------:R-:W-:Y:S01]  /*9510*/  FMUL.FTZ R14, R25, R30.reuse ;  /* 0x0000001e190e7220 */ /* 0x080fe20000410000 */
[C---:B------:R-:W-:Y:S01]  /*9520*/  FMUL.FTZ R25, R26.reuse, R33 ;  /* 0x000000211a197220 */ /* 0x040fe20000410000 */
[-C--:B------:R-:W-:Y:S01]  /*9530*/  FMUL.FTZ R36, R26, R29.reuse ;  /* 0x0000001d1a247220 */ /* 0x080fe20000410000 */
[----:B------:R-:W-:Y:S02]  /*9540*/  HADD2.F32 R27, -RZ, R9.H1_H1 ;  /* 0x30000009ff1b7230 */ /* 0x000fe40000004100 */
[C---:B------:R-:W-:Y:S01]  /*9550*/  FFMA.FTZ R34, R15.reuse, R30, -R34 ;  /* 0x0000001e0f227223 */ /* 0x040fe20000010822 */
[----:B------:R-:W-:Y:S01]  /*9560*/  FFMA.FTZ R31, R15, R32, R14 ;  /* 0x000000200f1f7223 */ /* 0x000fe2000001000e */
[----:B------:R-:W-:Y:S01]  /*9570*/  FFMA.FTZ R26, R20, R29, -R25 ;  /* 0x0000001d141a7223 */ /* 0x000fe20000010819 */
[----:B------:R-:W-:-:S02]  /*9580*/  HADD2.F32 R28, -RZ, R10.H0_H0 ;  /* 0x2000000aff1c7230 */ /* 0x000fc40000004100 */
[----:B------:R-:W-:Y:S01]  /*9590*/  FFMA.FTZ R36, R20, R33, R36 ;  /* 0x0000002114247223 */ /* 0x000fe20000010024 */
[----:B------:R-:W-:Y:S01]  /*95a0*/  HADD2.F32 R30, -RZ, R43.H1_H1 ;  /* 0x3000002bff1e7230 */ /* 0x000fe20000004100 */
[----:B------:R-:W-:Y:S01]  /*95b0*/  F2FP.F16.F32.PACK_AB R8, R31, R8 ;  /* 0x000000081f08723e */ /* 0x000fe200000000ff */
[----:B------:R-:W-:Y:S02]  /*95c0*/  HADD2.F32 R14, -RZ, R42.H0_H0 ;  /* 0x2000002aff0e7230 */ /* 0x000fe40000004100 */
[----:B------:R-:W-:Y:S02]  /*95d0*/  HADD2.F32 R29, -RZ, R40.H1_H1 ;  /* 0x30000028ff1d7230 */ /* 0x000fe40000004100 */
[C---:B------:R-:W-:Y:S01]  /*95e0*/  FMUL.FTZ R20, R27.reuse, R30 ;  /* 0x0000001e1b147220 */ /* 0x040fe20000410000 */
[----:B------:R-:W-:Y:S02]  /*95f0*/  HADD2.F32 R15, -RZ, R39.H0_H0 ;  /* 0x20000027ff0f7230 */ /* 0x000fe40000004100 */
[----:B------:R-:W-:Y:S01]  /*9600*/  FMUL.FTZ R32, R27, R14 ;  /* 0x0000000e1b207220 */ /* 0x000fe20000410000 */
[----:B------:R-:W-:-:S02]  /*9610*/  HADD2.F32 R24, -RZ, R6.H0_H0 ;  /* 0x20000006ff187230 */ /* 0x000fc40000004100 */
[C---:B------:R-:W-:Y:S01]  /*9620*/  FMUL.FTZ R35, R28.reuse, R29 ;  /* 0x0000001d1c237220 */ /* 0x040fe20000410000 */
[----:B------:R-:W-:Y:S02]  /*9630*/  HADD2.F32 R10, -RZ, R10.H1_H1 ;  /* 0x3000000aff0a7230 */ /* 0x000fe40000004100 */
[----:B------:R-:W-:Y:S01]  /*9640*/  FMUL.FTZ R28, R28, R15 ;  /* 0x0000000f1c1c7220 */ /* 0x000fe20000410000 */
[----:B------:R-:W-:Y:S02]  /*9650*/  HADD2.F32 R27, -RZ, R44.H0_H0 ;  /* 0x2000002cff1b7230 */ /* 0x000fe40000004100 */
[----:B------:R-:W-:Y:S01]  /*9660*/  FFMA.FTZ R33, R21, R14, -R20 ;  /* 0x0000000e15217223 */ /* 0x000fe20000010814 */
[----:B------:R-:W-:Y:S02]  /*9670*/  HADD2.F32 R25, -RZ, R42.H1_H1 ;  /* 0x3000002aff197230 */ /* 0x000fe40000004100 */
[----:B------:R-:W-:Y:S01]  /*9680*/  FFMA.FTZ R28, R24, R29, R28 ;  /* 0x0000001d181c7223 */ /* 0x000fe2000001001c */
[----:B------:R-:W-:-:S02]  /*9690*/  HADD2.F32 R6, -RZ, R6.H1_H1 ;  /* 0x30000006ff067230 */ /* 0x000fc40000004100 */
[----:B------:R-:W-:Y:S01]  /*96a0*/  FMUL.FTZ R37, R10, R27 ;  /* 0x0000001b0a257220 */ /* 0x000fe20000410000 */
[--C-:B------:R-:W-:Y:S02]  /*96b0*/  HADD2.F32 R9, -RZ, R11.reuse.H0_H0 ;  /* 0x2000000bff097230 */ /* 0x100fe40000004100 */
[----:B------:R-:W-:Y:S01]  /*96c0*/  FFMA.FTZ R35, R24, R15, -R35 ;  /* 0x0000000f18237223 */ /* 0x000fe20000010823 */
[-C--:B------:R-:W-:Y:S01]  /*96d0*/  FMUL.FTZ R29, R10, R25.reuse ;  /* 0x000000190a1d7220 */ /* 0x080fe20000410000 */
[----:B------:R-:W-:Y:S02]  /*96e0*/  HADD2.F32 R11, -RZ, R11.H1_H1 ;  /* 0x3000000bff0b7230 */ /* 0x000fe40000004100 */
[----:B------:R-:W-:Y:S01]  /*96f0*/  FFMA.FTZ R21, R21, R30, R32 ;  /* 0x0000001e15157223 */ /* 0x000fe20000010020 */
[----:B------:R-:W-:Y:S02]  /*9700*/  HADD2.F32 R15, -RZ, R41.H0_H0 ;  /* 0x20000029ff0f7230 */ /* 0x000fe40000004100 */
[----:B------:R-:W-:Y:S01]  /*9710*/  FFMA.FTZ R24, R6, R25, -R37 ;  /* 0x0000001906187223 */ /* 0x000fe20000010825 */
[----:B------:R-:W-:-:S02]  /*9720*/  HADD2.F32 R10, -RZ, R13.H1_H1 ;  /* 0x3000000dff0a7230 */ /* 0x000fc40000004100 */
[----:B------:R-:W-:Y:S01]  /*9730*/  FFMA.FTZ R29, R6, R27, R29 ;  /* 0x0000001b061d7223 */ /* 0x000fe2000001001d */
[----:B------:R-:W-:Y:S02]  /*9740*/  HADD2.F32 R20, -RZ, R44.H1_H1 ;  /* 0x3000002cff147230 */ /* 0x000fe40000004100 */
[C---:B------:R-:W-:Y:S01]  /*9750*/  FMUL.FTZ R25, R9.reuse, R15 ;  /* 0x0000000f09197220 */ /* 0x040fe20000410000 */
[----:B------:R-:W-:Y:S02]  /*9760*/  HADD2.F32 R14, -RZ, R13.H0_H0 ;  /* 0x2000000dff0e7230 */ /* 0x000fe40000004100 */
[----:B------:R-:W-:Y:S01]  /*9770*/  FMUL.FTZ R6, R9, R10 ;  /* 0x0000000a09067220 */ /* 0x000fe20000410000 */
[--C-:B------:R-:W-:Y:S02]  /*9780*/  HADD2.F32 R4, -RZ, R7.reuse.H0_H0 ;  /* 0x20000007ff047230 */ /* 0x100fe40000004100 */
        /* <DEDUP_REMOVED lines=13> */
[----:B------:R1:W-:Y:S01]  /*9860*/  STS.128 [R3+0x20400], R4 ;  /* 0x0204000403007388 */ /* 0x0003e20000000c00 */
[----:B------:R-:W-:-:S05]  /*9870*/  F2FP.F16.F32.PACK_AB R11, R20, R11 ;  /* 0x0000000b140b723e */ /* 0x000fca00000000ff */
[----:B------:R1:W-:Y:S02]  /*9880*/  STS.128 [R12+0x20400], R8 ;  /* 0x020400080c007388 */ /* 0x0003e40000000c00 */
.L_x_3889:
[----:B------:R-:W-:Y:S05]  /*9890*/  BSYNC B1 ;  /* 0x0000000000017941 */ /* 0x000fea0003800000 */
.L_x_3888:
[----:B------:R-:W-:Y:S05]  /*98a0*/  @P0 BRA `(.L_x_3880) ;  /* 0x0000000400600947 */ /* 0x000fea0003800000 */
[----:B-1----:R-:W2:Y:S01]  /*98b0*/  LDL R3, [R1+0x54] ;  /* 0x0000540001037983 */ /* 0x002ea20000100800 */
[C---:B------:R-:W-:Y:S02]  /*98c0*/  VIADD R4, R189.reuse, 0x20 ;  /* 0x00000020bd047836 */ /* 0x040fe40000000000 */
[----:B------:R-:W-:Y:S01]  /*98d0*/  VIADD R5, R189, 0x20 ;  /* 0x00000020bd057836 */ /* 0x000fe20000000000 */
[----:B------:R-:W3:Y:S01]  /*98e0*/  LDL R34, [R1+0x4c] ;  /* 0x00004c0001227983 */ /* 0x000ee20000100800 */
[----:B------:R-:W-:Y:S02]  /*98f0*/  IMAD.SHL.U32 R4, R4, 0x40, RZ ;  /* 0x0000004004047824 */ /* 0x000fe400078e00ff */
[----:B------:R-:W-:-:S03]  /*9900*/  IMAD.SHL.U32 R5, R5, 0x40, RZ ;  /* 0x0000004005057824 */ /* 0x000fc600078e00ff */
[----:B------:R-:W-:Y:S02]  /*9910*/  LOP3.LUT R4, R4, 0x1c0, RZ, 0xc0, !PT ;  /* 0x000001c004047812 */ /* 0x000fe400078ec0ff */
[----:B------:R-:W-:Y:S02]  /*9920*/  LOP3.LUT R5, R5, 0x1c0, RZ, 0xc0, !PT ;  /* 0x000001c005057812 */ /* 0x000fe400078ec0ff */
[----:B------:R-:W-:-:S04]  /*9930*/  SHF.R.U32.HI R4, RZ, 0x3, R4 ;  /* 0x00000003ff047819 */ /* 0x000fc80000011604 */
[----:B------:R-:W-:Y:S01]  /*9940*/  LOP3.LUT R0, R4, R0, R5, 0x1e, !PT ;  /* 0x0000000004007212 */ /* 0x000fe200078e1e05 */
[----:B------:R-:W-:Y:S02]  /*9950*/  HADD2.F32 R26, -RZ, R38.H0_H0 ;  /* 0x20000026ff1a7230 */ /* 0x000fe40000004100 */
[----:B------:R-:W-:Y:S02]  /*9960*/  HADD2.F32 R28, -RZ, R39.H1_H1 ;  /* 0x30000027ff1c7230 */ /* 0x000fe40000004100 */
[--C-:B------:R-:W-:Y:S02]  /*9970*/  HADD2.F32 R30, -RZ, R43.reuse.H0_H0 ;  /* 0x2000002bff1e7230 */ /* 0x100fe40000004100 */
[----:B------:R-:W-:Y:S02]  /*9980*/  HADD2.F32 R32, -RZ, R40.H0_H0 ;  /* 0x20000028ff207230 */ /* 0x000fe40000004100 */
[----:B------:R-:W-:Y:S02]  /*9990*/  HADD2.F32 R37, -RZ, R43.H1_H1 ;  /* 0x3000002bff257230 */ /* 0x000fe40000004100 */
[----:B------:R-:W-:-:S02]  /*99a0*/  HADD2.F32 R35, -RZ, R39.H0_H0 ;  /* 0x20000027ff237230 */ /* 0x000fc40000004100 */
[----:B------:R-:W-:Y:S02]  /*99b0*/  HADD2.F32 R39, -RZ, R40.H1_H1 ;  /* 0x30000028ff277230 */ /* 0x000fe40000004100 */
[----:B--2---:R-:W-:-:S04]  /*99c0*/  IMAD.IADD R3, R3, 0x1, R0 ;  /* 0x0000000103037824 */ /* 0x004fc800078e0200 */
[----:B------:R-:W-:Y:S01]  /*99d0*/  IMAD R0, R3, 0x2, R2 ;  /* 0x0000000203007824 */ /* 0x000fe200078e0202 */
[----:B---3--:R-:W-:Y:S04]  /*99e0*/  LDS.128 R4, [R34+0x20400] ;  /* 0x0204000022047984 */ /* 0x008fe80000000c00 */
[----:B------:R-:W1:Y:S02]  /*99f0*/  LDS.128 R8, [R0+0x20400] ;  /* 0x0204000000087984 */ /* 0x000e640000000c00 */
[--C-:B-1----:R-:W-:Y:S02]  /*9a00*/  HADD2.F32 R20, -RZ, R8.reuse.H0_H0 ;  /* 0x20000008ff147230 */ /* 0x102fe40000004100 */
[----:B------:R-:W-:-:S03]  /*9a10*/  HADD2.F32 R8, -RZ, R8.H1_H1 ;  /* 0x30000008ff087230 */ /* 0x000fc60000004100 */
[-C--:B------:R-:W-:Y:S01]  /*9a20*/  FMUL.FTZ R27, R28, R20.reuse ;  /* 0x000000141c1b7220 */ /* 0x080fe20000410000 */
[----:B------:R-:W-:Y:S01]  /*9a30*/  FMUL.FTZ R29, R26, R20 ;  /* 0x000000141a1d7220 */ /* 0x000fe20000410000 */
[----:B------:R-:W-:Y:S02]  /*9a40*/  HADD2.F32 R20, -RZ, R41.H1_H1 ;  /* 0x30000029ff147230 */ /* 0x000fe40000004100 */
[--C-:B------:R-:W-:Y:S02]  /*9a50*/  HADD2.F32 R12, -RZ, R4.reuse.H0_H0 ;  /* 0x20000004ff0c7230 */ /* 0x100fe40000004100 */
[----:B------:R-:W-:Y:S02]  /*9a60*/  HADD2.F32 R4, -RZ, R4.H1_H1 ;  /* 0x30000004ff047230 */ /* 0x000fe40000004100 */
[----:B------:R-:W-:Y:S01]  /*9a70*/  FMUL.FTZ R33, R20, R8 ;  /* 0x0000000814217220 */ /* 0x000fe20000410000 */
[----:B------:R-:W-:Y:S02]  /*9a80*/  HADD2.F32 R21, -RZ, R9.H0_H0 ;  /* 0x20000009ff157230 */ /* 0x000fe40000004100 */
[----:B------:R-:W-:Y:S01]  /*9a90*/  FFMA.FTZ R27, R26, R12, -R27 ;  /* 0x0000000c1a1b7223 */ /* 0x000fe2000001081b */
[----:B------:R-:W-:Y:S01]  /*9aa0*/  FMUL.FTZ R31, R30, R8 ;  /* 0x000000081e1f7220 */ /* 0x000fe20000410000 */
[----:B------:R-:W-:Y:S01]  /*9ab0*/  FFMA.FTZ R29, R28, R12, R29 ;  /* 0x0000000c1c1d7223 */ /* 0x000fe2000001001d */
[----:B------:R-:W-:-:S02]  /*9ac0*/  HADD2.F32 R26, -RZ, R38.H1_H1 ;  /* 0x30000026ff1a7230 */ /* 0x000fc40000004100 */
[-C--:B------:R-:W-:Y:S01]  /*9ad0*/  FFMA.FTZ R12, R30, R4.reuse, R33 ;  /* 0x000000041e0c7223 */ /* 0x080fe20000010021 */
[----:B------:R-:W-:Y:S02]  /*9ae0*/  HADD2.F32 R9, -RZ, R9.H1_H1 ;  /* 0x30000009ff097230 */ /* 0x000fe40000004100 */
[----:B------:R-:W-:Y:S01]  /*9af0*/  FFMA.FTZ R8, R20, R4, -R31 ;  /* 0x0000000414087223 */ /* 0x000fe2000001081f */
[----:B------:R-:W-:Y:S02]  /*9b00*/  HADD2.F32 R33, -RZ, R42.H0_H0 ;  /* 0x2000002aff217230 */ /* 0x000fe40000004100 */
[-C--:B------:R-:W-:Y:S01]  /*9b10*/  FMUL.FTZ R31, R32, R21.reuse ;  /* 0x00000015201f7220 */ /* 0x080fe20000410000 */
[--C-:B------:R-:W-:Y:S02]  /*9b20*/  HADD2.F32 R14, -RZ, R5.reuse.H0_H0 ;  /* 0x20000005ff0e7230 */ /* 0x100fe40000004100 */
[----:B------:R-:W-:Y:S01]  /*9b30*/  FMUL.FTZ R21, R26, R21 ;  /* 0x000000151a157220 */ /* 0x000fe20000410000 */
[----:B------:R-:W-:-:S02]  /*9b40*/  HADD2.F32 R5, -RZ, R5.H1_H1 ;  /* 0x30000005ff057230 */ /* 0x000fc40000004100 */
[-C--:B------:R-:W-:Y:S01]  /*9b50*/  FMUL.FTZ R4, R37, R9.reuse ;  /* 0x0000000925047220 */ /* 0x080fe20000410000 */
[--C-:B------:R-:W-:Y:S02]  /*9b60*/  HADD2.F32 R24, -RZ, R10.reuse.H0_H0 ;  /* 0x2000000aff187230 */ /* 0x100fe40000004100 */
[----:B------:R-:W-:Y:S01]  /*9b70*/  FMUL.FTZ R20, R33, R9 ;  /* 0x0000000921147220 */ /* 0x000fe20000410000 */
[----:B------:R-:W-:Y:S02]  /*9b80*/  HADD2.F32 R10, -RZ, R10.H1_H1 ;  /* 0x3000000aff0a7230 */ /* 0x000fe40000004100 */
[----:B------:R-:W-:Y:S02]  /*9b90*/  HADD2.F32 R30, -RZ, R44.H0_H0 ;  /* 0x2000002cff1e7230 */ /* 0x000fe40000004100 */
[-C--:B------:R-:W-:Y:S01]  /*9ba0*/  FFMA.FTZ R31, R26, R14.reuse, -R31 ;  /* 0x0000000e1a1f7223 */ /* 0x080fe2000001081f */
[----:B------:R-:W-:Y:S01]  /*9bb0*/  FFMA.FTZ R21, R32, R14, R21 ;  /* 0x0000000e20157223 */ /* 0x000fe20000010015 */
[----:B------:R-:W-:-:S02]  /*9bc0*/  HADD2.F32 R15, -RZ, R6.H0_H0 ;  /* 0x20000006ff0f7230 */ /* 0x000fc40000004100 */
[-C--:B------:R-:W-:Y:S01]  /*9bd0*/  FFMA.FTZ R14, R33, R5.reuse, -R4 ;  /* 0x00000005210e7223 */ /* 0x080fe20000010804 */
[----:B------:R-:W-:Y:S02]  /*9be0*/  HADD2.F32 R6, -RZ, R6.H1_H1 ;  /* 0x30000006ff067230 */ /* 0x000fe40000004100 */
[-C--:B------:R-:W-:Y:S01]  /*9bf0*/  FMUL.FTZ R4, R39, R24.reuse ;  /* 0x0000001827047220 */ /* 0x080fe20000410000 */
[----:B------:R-:W-:Y:S02]  /*9c00*/  HADD2.F32 R28, -RZ, R42.H1_H1 ;  /* 0x3000002aff1c7230 */ /* 0x000fe40000004100 */
[----:B------:R-:W-:Y:S01]  /*9c10*/  FMUL.FTZ R26, R35, R24 ;  /* 0x00000018231a7220 */ /* 0x000fe20000410000 */
[----:B------:R-:W-:Y:S01]  /*9c20*/  FFMA.FTZ R20, R37, R5, R20 ;  /* 0x0000000525147223 */ /* 0x000fe20000010014 */
[----:B------:R-:W-:Y:S01]  /*9c30*/  FMUL.FTZ R5, R30, R10 ;  /* 0x0000000a1e057220 */ /* 0x000fe20000410000 */
[--C-:B0-----:R-:W-:Y:S02]  /*9c40*/  HADD2.F32 R25, -RZ, R11.reuse.H0_H0 ;  /* 0x2000000bff197230 */ /* 0x101fe40000004100 */
[-C--:B------:R-:W-:Y:S01]  /*9c50*/  FFMA.FTZ R24, R35, R15.reuse, -R4 ;  /* 0x0000000f23187223 */ /* 0x080fe20000010804 */
[----:B------:R-:W-:Y:S01]  /*9c60*/  FFMA.FTZ R26, R39, R15, R26 ;  /* 0x0000000f271a7223 */ /* 0x000fe2000001001a */
[----:B------:R-:W-:-:S02]  /*9c70*/  HADD2.F32 R11, -RZ, R11.H1_H1 ;  /* 0x3000000bff0b7230 */ /* 0x000fc40000004100 */
[C---:B------:R-:W-:Y:S01]  /*9c80*/  FFMA.FTZ R15, R28.reuse, R6, -R5 ;  /* 0x000000061c0f7223 */ /* 0x040fe20000010805 */
[----:B------:R-:W-:Y:S02]  /*9c90*/  HADD2.F32 R35, -RZ, R41.H0_H0 ;  /* 0x20000029ff237230 */ /* 0x000fe40000004100 */
[----:B------:R-:W-:Y:S01]  /*9ca0*/  FMUL.FTZ R9, R28, R10 ;  /* 0x0000000a1c097220 */ /* 0x000fe20000410000 */
[----:B------:R-:W-:Y:S02]  /*9cb0*/  HADD2.F32 R37, -RZ, R44.H1_H1 ;  /* 0x3000002cff257230 */ /* 0x000fe40000004100 */
[--C-:B------:R-:W-:Y:S02]  /*9cc0*/  HADD2.F32 R5, -RZ, R13.reuse.H1_H1 ;  /* 0x3000000dff057230 */ /* 0x100fe40000004100 */
[----:B------:R-:W-:Y:S02]  /*9cd0*/  HADD2.F32 R33, -RZ, R13.H0_H0 ;  /* 0x2000000dff217230 */ /* 0x000fe40000004100 */
[----:B------:R-:W-:-:S02]  /*9ce0*/  HADD2.F32 R3, -RZ, R7.H0_H0 ;  /* 0x20000007ff037230 */ /* 0x000fc40000004100 */
[----:B------:R-:W-:Y:S01]  /*9cf0*/  FFMA.FTZ R13, R30, R6, R9 ;  /* 0x000000061e0d7223 */ /* 0x000fe20000010009 */
[----:B------:R-:W-:Y:S02]  /*9d00*/  HADD2.F32 R7, -RZ, R7.H1_H1 ;  /* 0x30000007ff077230 */ /* 0x000fe40000004100 */
[----:B------:R-:W-:Y:S01]  /*9d10*/  FMUL.FTZ R4, R35, R25 ;  /* 0x0000001923047220 */ /* 0x000fe20000410000 */
        /* <DEDUP_REMOVED lines=15> */
[----:B------:R2:W-:Y:S04]  /*9e10*/  STS.128 [R34+0x20400], R4 ;  /* 0x0204000422007388 */ /* 0x0005e80000000c00 */
[----:B------:R2:W-:Y:S02]  /*9e20*/  STS.128 [R0+0x20400], R8 ;  /* 0x0204000800007388 */ /* 0x0005e40000000c00 */
.L_x_3880:
[----:B------:R-:W-:Y:S05]  /*9e30*/  BSYNC B0 ;  /* 0x0000000000007941 */ /* 0x000fea0003800000 */
.L_x_3869:
        /* <DEDUP_REMOVED lines=8> */
.L_x_3866:
[----:B0-2---:R-:W-:-:S05]  /*9ec0*/  IMAD.U32 R0, RZ, RZ, UR37 ;  /* 0x00000025ff007e24 */ /* 0x005fca000f8e00ff */
[----:B------:R-:W-:-:S13]  /*9ed0*/  ISETP.NE.AND P0, PT, R0, 0x3, PT ;  /* 0x000000030000780c */ /* 0x000fda0003f05270 */
[----:B------:R-:W-:Y:S05]  /*9ee0*/  @!P0 BRA `(.L_x_3890) ;  /* 0x0000000000048947 */ /* 0x000fea0003800000 */
[----:B------:R-:W-:Y:S01]  /*9ef0*/  BPT.TRAP 0x1 ;  /* 0x000000040000795c */ /* 0x000fe20000300000 */
.L_x_3890:
[----:B-1----:R-:W-:Y:S01]  /*9f00*/  IMAD R12, R19, 0x8, R2 ;  /* 0x00000008130c7824 */ /* 0x002fe200078e0202 */
[----:B------:R-:W-:-:S04]  /*9f10*/  SHF.L.U32 R13, R185, 0x1f, RZ ;  /* 0x0000001fb90d7819 */ /* 0x000fc800000006ff */
[----:B------:R0:W1:Y:S01]  /*9f20*/  SYNCS.PHASECHK.TRANS64.TRYWAIT P1, [R12+URZ+0x28c30], R13 ;  /* 0x028c300d0c0075a7 */ /* 0x000062000802017f */
[----:B------:R-:W-:Y:S05]  /*9f30*/  @!P0 BRA `(.L_x_3891) ;  /* 0x0000000000048947 */ /* 0x000fea0003800000 */
[----:B------:R-:W-:Y:S01]  /*9f40*/  BPT.TRAP 0x1 ;  /* 0x000000040000795c */ /* 0x000fe20000300000 */
.L_x_3891:
[C---:B------:R-:W-:Y:S02]  /*9f50*/  VIADD R0, R2.reuse, 0x22400 ;  /* 0x0002240002007836 */ /* 0x040fe40000000000 */
[----:B------:R-:W-:-:S03]  /*9f60*/  VIADD R3, R2, 0x20400 ;  /* 0x0002040002037836 */ /* 0x000fc60000000000 */
[----:B------:R-:W-:Y:S02]  /*9f70*/  SHF.R.U32.HI R0, RZ, 0x4, R0 ;  /* 0x00000004ff007819 */ /* 0x000fe40000011600 */
[----:B------:R-:W-:Y:S02]  /*9f80*/  SHF.R.U32.HI R3, RZ, 0x4, R3 ;  /* 0x00000004ff037819 */ /* 0x000fe40000011603 */
[----:B------:R-:W-:Y:S02]  /*9f90*/  LOP3.LUT R0, R0, 0x3fff, RZ, 0xc0, !PT ;  /* 0x00003fff00007812 */ /* 0x000fe400078ec0ff */
[----:B------:R-:W-:Y:S02]  /*9fa0*/  LOP3.LUT R3, R3, 0x3fff, RZ, 0xc0, !PT ;  /* 0x00003fff03037812 */ /* 0x000fe400078ec0ff */
[----:B------:R-:W-:Y:S01]  /*9fb0*/  LOP3.LUT R0, R0, 0x10000, RZ, 0xfc, !PT ;  /* 0x0001000000007812 */ /* 0x000fe200078efcff */
[----:B-1----:R-:W-:Y:S06]  /*9fc0*/  @P1 BRA `(.L_x_3892) ;  /* 0x0000000000081947 */ /* 0x002fec0003800000 */
[----:B------:R-:W1:Y:S02]  /*9fd0*/  SYNCS.PHASECHK.TRANS64.TRYWAIT P1, [R12+URZ+0x28c30], R13 ;  /* 0x028c300d0c0075a7 */ /* 0x000e64000802017f */
[----:B-1----:R-:W-:Y:S05]  /*9fe0*/  @!P1 BRA `(.L_x_3893) ;  /* 0x0000011400349947 */ /* 0x002fea0003800000 */
.L_x_3892:
[----:B------:R-:W-:Y:S01]  /*9ff0*/  IMAD R10, R19, 0x200, R0 ;  /* 0x00000200130a7824 */ /* 0x000fe200078e0200 */
[----:B------:R-:W-:Y:S01]  /*a000*/  LOP3.LUT R4, R3, 0x10000, RZ, 0xfc, !PT ;  /* 0x0001000003047812 */ /* 0x000fe200078efcff */
[----:B------:R-:W-:Y:S01]  /*a010*/  IMAD.MOV.U32 R5, RZ, RZ, 0x40000040 ;  /* 0x40000040ff057424 */ /* 0x000fe200078e00ff */
[----:B------:R-:W-:Y:S05]  /*a020*/  WARPSYNC.ALL ;  /* 0x0000000000007948 */ /* 0x000fea0003800000 */
[----:B------:R-:W-:Y:S01]  /*a030*/  IMAD.MOV.U32 R11, RZ, RZ, 0x40000040 ;  /* 0x40000040ff0b7424 */ /* 0x000fe200078e00ff */
[C---:B------:R-:W-:Y:S01]  /*a040*/  R2UR UR4, R4.reuse ;  /* 0x00000000040472ca */ /* 0x040fe200000e0000 */
[----:B---3--:R-:W-:Y:S01]  /*a050*/  WARPGROUP.ARRIVE ;  /* 0x00000000000079c5 */ /* 0x008fe20000000000 */
[----:B------:R-:W-:Y:S01]  /*a060*/  R2UR UR5, R5 ;  /* 0x00000000050572ca */ /* 0x000fe200000e0000 */
[----:B------:R-:W-:Y:S01]  /*a070*/  VIADD R8, R4, 0x2 ;  /* 0x0000000204087836 */ /* 0x000fe20000000000 */
[C---:B------:R-:W-:Y:S01]  /*a080*/  R2UR UR6, R10.reuse ;  /* 0x000000000a0672ca */ /* 0x040fe200000e0000 */
[----:B------:R-:W-:Y:S01]  /*a090*/  VIADD R6, R10, 0x2 ;  /* 0x000000020a067836 */ /* 0x000fe20000000000 */
[----:B------:R-:W-:Y:S01]  /*a0a0*/  R2UR UR7, R11 ;  /* 0x000000000b0772ca */ /* 0x000fe200000e0000 */
[----:B------:R-:W-:-:S02]  /*a0b0*/  IMAD.MOV.U32 R9, RZ, RZ, 0x40000040 ;  /* 0x40000040ff097424 */ /* 0x000fc400078e00ff */
[----:B------:R-:W-:Y:S02]  /*a0c0*/  IMAD.MOV.U32 R7, RZ, RZ, 0x40000040 ;  /* 0x40000040ff077424 */ /* 0x000fe400078e00ff */
[C---:B------:R-:W-:Y:S02]  /*a0d0*/  VIADD R14, R10.reuse, 0x4 ;  /* 0x000000040a0e7836 */ /* 0x040fe40000000000 */
[----:B------:R-:W-:Y:S02]  /*a0e0*/  IMAD.MOV.U32 R15, RZ, RZ, 0x40000040 ;  /* 0x40000040ff0f7424 */ /* 0x000fe400078e00ff */
[----:B------:R-:W-:Y:S02]  /*a0f0*/  VIADD R10, R10, 0x6 ;  /* 0x000000060a0a7836 */ /* 0x000fe40000000000 */
[----:B------:R-:W-:Y:S02]  /*a100*/  IMAD.MOV.U32 R5, RZ, RZ, 0x40000040 ;  /* 0x40000040ff057424 */ /* 0x000fe400078e00ff */
[----:B------:R-:W-:Y:S01]  /*a110*/  HGMMA.64x64x16.F32 R24, gdesc[UR4], RZ, !UPT, gsb0 ;  /* 0x00e00000041879f0 */ /* 0x000fe2000c0008ff */
[----:B------:R-:W-:Y:S01]  /*a120*/  R2UR UR4, R8 ;  /* 0x00000000080472ca */ /* 0x000fe200000e0000 */
[----:B------:R-:W-:Y:S01]  /*a130*/  IMAD.MOV.U32 R11, RZ, RZ, 0x40000040 ;  /* 0x40000040ff0b7424 */ /* 0x000fe200078e00ff */
[----:B------:R-:W-:-:S02]  /*a140*/  R2UR UR5, R9 ;  /* 0x00000000090572ca */ /* 0x000fc400000e0000 */
[----:B------:R-:W-:Y:S02]  /*a150*/  R2UR UR6, R6 ;  /* 0x00000000060672ca */ /* 0x000fe400000e0000 */
[----:B------:R-:W-:Y:S01]  /*a160*/  R2UR UR7, R7 ;  /* 0x00000000070772ca */ /* 0x000fe200000e0000 */
[----:B------:R-:W-:Y:S01]  /*a170*/  IMAD.MOV.U32 R7, RZ, RZ, 0x40000040 ;  /* 0x40000040ff077424 */ /* 0x000fe200078e00ff */
[C---:B------:R-:W-:Y:S01]  /*a180*/  IADD3 R6, R4.reuse, 0x4, RZ ;  /* 0x0000000404067810 */ /* 0x040fe20007ffe0ff */
[----:B------:R-:W-:Y:S01]  /*a190*/  VIADD R4, R4, 0x6 ;  /* 0x0000000604047836 */ /* 0x000fe20000000000 */
[----:B------:R-:W-:Y:S02]  /*a1a0*/  WARPGROUP.DEPBAR.LE gsb0, 0x0 ;  /* 0x00008000000079c5 */ /* 0x000fe40000010000 */
[----:B------:R-:W-:-:S07]  /*a1b0*/  WARPGROUP.ARRIVE ;  /* 0x00000000000079c5 */ /* 0x000fce0000000000 */
[----:B------:R-:W-:Y:S01]  /*a1c0*/  HGMMA.64x64x16.F32 R24, gdesc[UR4], R24, gsb0 ;  /* 0x00e00000041879f0 */ /* 0x000fe20008000818 */
[----:B------:R-:W-:Y:S02]  /*a1d0*/  R2UR UR4, R6 ;  /* 0x00000000060472ca */ /* 0x000fe400000e0000 */
[----:B------:R-:W-:Y:S02]  /*a1e0*/  R2UR UR5, R7 ;  /* 0x00000000070572ca */ /* 0x000fe400000e0000 */
[----:B------:R-:W-:Y:S02]  /*a1f0*/  R2UR UR6, R14 ;  /* 0x000000000e0672ca */ /* 0x000fe400000e0000 */
[----:B------:R-:W-:Y:S01]  /*a200*/  R2UR UR7, R15 ;  /* 0x000000000f0772ca */ /* 0x000fe200000e0000 */
[----:B------:R-:W-:Y:S02]  /*a210*/  WARPGROUP.DEPBAR.LE gsb0, 0x0 ;  /* 0x00008000000079c5 */ /* 0x000fe40000010000 */
[----:B------:R-:W-:-:S10]  /*a220*/  WARPGROUP.ARRIVE ;  /* 0x00000000000079c5 */ /* 0x000fd40000000000 */
[----:B------:R-:W-:Y:S01]  /*a230*/  HGMMA.64x64x16.F32 R24, gdesc[UR4], R24, gsb0 ;  /* 0x00e00000041879f0 */ /* 0x000fe20008000818 */
[----:B------:R-:W-:Y:S02]  /*a240*/  R2UR UR4, R4 ;  /* 0x00000000040472ca */ /* 0x000fe400000e0000 */
[----:B------:R-:W-:Y:S02]  /*a250*/  R2UR UR5, R5 ;  /* 0x00000000050572ca */ /* 0x000fe400000e0000 */
[----:B------:R-:W-:Y:S02]  /*a260*/  R2UR UR6, R10 ;  /* 0x000000000a0672ca */ /* 0x000fe400000e0000 */
[----:B------:R-:W-:Y:S01]  /*a270*/  R2UR UR7, R11 ;  /* 0x000000000b0772ca */ /* 0x000fe200000e0000 */
[----:B------:R-:W-:Y:S02]  /*a280*/  WARPGROUP.DEPBAR.LE gsb0, 0x0 ;  /* 0x00008000000079c5 */ /* 0x000fe40000010000 */
[----:B------:R-:W-:-:S10]  /*a290*/  WARPGROUP.ARRIVE ;  /* 0x00000000000079c5 */ /* 0x000fd40000000000 */
[----:B------:R-:W-:Y:S03]  /*a2a0*/  HGMMA.64x64x16.F32 R24, gdesc[UR4], R24, gsb0 ;  /* 0x00e00000041879f0 */ /* 0x000fe60008000818 */
[----:B------:R-:W-:Y:S02]  /*a2b0*/  WARPGROUP.DEPBAR.LE gsb0, 0x0 ;  /* 0x00008000000079c5 */ /* 0x000fe40000010000 */
[----:B------:R-:W-:Y:S05]  /*a2c0*/  @!P0 BRA `(.L_x_3894) ;  /* 0x0000000000048947 */ /* 0x000fea0003800000 */
[----:B------:R-:W-:Y:S01]  /*a2d0*/  BPT.TRAP 0x1 ;  /* 0x000000040000795c */ /* 0x000fe20000300000 */
.L_x_3894:
[----:B------:R-:W2:Y:S01]  /*a2e0*/  LDL R58, [R1+0x48] ;  /* 0x00004800013a7983 */ /* 0x000ea20000100800 */
[----:B------:R-:W-:Y:S01]  /*a2f0*/  ULDC UR4, c[0x0][0x9d8] ;  /* 0x0002760000047ab9 */ /* 0x000fe20000000800 */
[----:B------:R-:W-:Y:S01]  /*a300*/  ULDC UR5, c[0x0][0x988] ;  /* 0x0002620000057ab9 */ /* 0x000fe20000000800 */
[----:B------:R-:W-:Y:S01]  /*a310*/  FMUL.FTZ R11, R24, UR4 ;  /* 0x00000004180b7c20 */ /* 0x000fe20008410000 */
[----:B------:R-:W-:Y:S01]  /*a320*/  FMUL.FTZ R14, R25, UR4 ;  /* 0x00000004190e7c20 */ /* 0x000fe20008410000 */
[----:B----4-:R-:W-:Y:S01]  /*a330*/  FMUL.FTZ R21, R28, UR4 ;  /* 0x000000041c157c20 */ /* 0x010fe20008410000 */
[----:B------:R-:W-:Y:S01]  /*a340*/  FMUL.FTZ R3, R26, UR4 ;  /* 0x000000041a037c20 */ /* 0x000fe20008410000 */
[----:B------:R-:W-:Y:S01]  /*a350*/  FMUL.FTZ R10, R27, UR4 ;  /* 0x000000041b0a7c20 */ /* 0x000fe20008410000 */
[----:B------:R-:W-:Y:S01]  /*a360*/  FMUL.FTZ R26, R29, UR4 ;  /* 0x000000041d1a7c20 */ /* 0x000fe20008410000 */
[----:B------:R-:W3:Y:S01]  /*a370*/  MUFU.TANH R11, R11 ;  /* 0x0000000b000b7308 */ /* 0x000ee20000002400 */
[----:B------:R-:W-:Y:S01]  /*a380*/  FMUL.FTZ R27, R38, UR4 ;  /* 0x00000004261b7c20 */ /* 0x000fe20008410000 */
[----:B------:R-:W-:Y:S01]  /*a390*/  FMUL.FTZ R38, R40, UR4 ;  /* 0x0000000428267c20 */ /* 0x000fe20008410000 */
[----:B------:R-:W-:-:S02]  /*a3a0*/  IMAD R40, R171, -0x40, R152 ;  /* 0xffffffc0ab287824 */ /* 0x000fc400078e0298 */
        /* <DEDUP_REMOVED lines=26> */
[----:B------:R-:W-:-:S02]  /*a550*/  IMAD.U32 R168, RZ, RZ, UR5 ;  /* 0x00000005ffa87e24 */ /* 0x000fc4000f8e00ff */
[----:B------:R-:W1:Y:S08]  /*a560*/  MUFU.TANH R28, R28 ;  /* 0x0000001c001c7308 */ /* 0x000e700000002400 */
        /* <DEDUP_REMOVED lines=16> */
[----:B------:R1:W-:Y:S08]  /*a670*/  MUFU.TANH R67, R53 ;  /* 0x0000003500437308 */ /* 0x0003f00000002400 */
[----:B------:R-:W1:Y:S08]  /*a680*/  MUFU.TANH R31, R31 ;  /* 0x0000001f001f7308 */ /* 0x000e700000002400 */
[----:B------:R-:W1:Y:S08]  /*a690*/  MUFU.TANH R65, R65 ;  /* 0x0000004100417308 */ /* 0x000e700000002400 */
[----:B------:R-:W1:Y:S08]  /*a6a0*/  MUFU.TANH R33, R33 ;  /* 0x0000002100217308 */ /* 0x000e700000002400 */
[----:B------:R-:W1:Y:S08]  /*a6b0*/  MUFU.TANH R69, R69 ;  /* 0x0000004500457308 */ /* 0x000e700000002400 */
[----:B------:R-:W-:Y:S08]  /*a6c0*/  MUFU.TANH R46, R46 ;  /* 0x0000002e002e7308 */ /* 0x000ff00000002400 */
[----:B------:R-:W1:Y:S08]  /*a6d0*/  MUFU.TANH R50, R50 ;  /* 0x0000003200327308 */ /* 0x000e700000002400 */
[----:B------:R-:W1:Y:S08]  /*a6e0*/  MUFU.TANH R51, R51 ;  /* 0x0000003300337308 */ /* 0x000e700000002400 */
[----:B------:R-:W1:Y:S01]  /*a6f0*/  MUFU.TANH R54, R54 ;  /* 0x0000003600367308 */ /* 0x000e620000002400 */
[----:B--2---:R-:W-:-:S04]  /*a700*/  IADD3 R40, -R58, 0x40, R40 ;  /* 0x000000403a287810 */ /* 0x004fc80007ffe128 */
[C---:B------:R-:W-:Y:S02]  /*a710*/  ISETP.GT.AND P5, PT, R40.reuse, RZ, PT ;  /* 0x000000ff2800720c */ /* 0x040fe40003fa4270 */
[C---:B------:R-:W-:Y:S02]  /*a720*/  ISETP.GT.AND P4, PT, R40.reuse, 0x1, PT ;  /* 0x000000012800780c */ /* 0x040fe40003f84270 */
[----:B------:R-:W-:Y:S02]  /*a730*/  ISETP.GT.AND P3, PT, R40, 0x8, PT ;  /* 0x000000082800780c */ /* 0x000fe40003f64270 */
[----:B---3--:R-:W-:Y:S02]  /*a740*/  FSEL R32, R11, -INF , P5 ;  /* 0xff8000000b207808 */ /* 0x008fe40002800000 */
[----:B----4-:R-:W-:Y:S02]  /*a750*/  FSEL R41, R14, -INF , P4 ;  /* 0xff8000000e297808 */ /* 0x010fe40002000000 */
[----:B------:R-:W-:-:S02]  /*a760*/  ISETP.GT.AND P2, PT, R40, 0x9, PT ;  /* 0x000000092800780c */ /* 0x000fc40003f44270 */
[----:B0-----:R-:W-:Y:S02]  /*a770*/  FSEL R35, R21, -INF , P3 ;  /* 0xff80000015237808 */ /* 0x001fe40001800000 */
[----:B------:R-:W-:Y:S02]  /*a780*/  FMNMX.FTZ R14, R32, R41, !PT ;  /* 0x00000029200e7209 */ /* 0x000fe40007810000 */
[----:B------:R-:W-:Y:S02]  /*a790*/  ISETP.GT.AND P1, PT, R40, 0x10, PT ;  /* 0x000000102800780c */ /* 0x000fe40003f24270 */
[----:B-1----:R-:W-:Y:S02]  /*a7a0*/  FSEL R37, R26, -INF , P2 ;  /* 0xff8000001a257808 */ /* 0x002fe40001000000 */
[----:B------:R-:W-:Y:S02]  /*a7b0*/  FMNMX.FTZ R14, R35, R14, !PT ;  /* 0x0000000e230e7209 */ /* 0x000fe40007810000 */
[----:B------:R-:W-:-:S02]  /*a7c0*/  ISETP.GT.AND P6, PT, R40, 0x11, PT ;  /* 0x000000112800780c */ /* 0x000fc40003fc4270 */
[----:B------:R-:W-:Y:S02]  /*a7d0*/  FSEL R39, R28, -INF , P1 ;  /* 0xff8000001c277808 */ /* 0x000fe40000800000 */
[----:B------:R-:W-:Y:S02]  /*a7e0*/  FMNMX.FTZ R14, R37, R14, !PT ;  /* 0x0000000e250e7209 */ /* 0x000fe40007810000 */
[----:B------:R-:W-:Y:S02]  /*a7f0*/  FSEL R3, R3, -INF , P5 ;  /* 0xff80000003037808 */ /* 0x000fe40002800000 */
[----:B------:R-:W-:Y:S02]  /*a800*/  ISETP.GT.AND P5, PT, R40, 0x18, PT ;  /* 0x000000182800780c */ /* 0x000fe40003fa4270 */
[----:B------:R-:W-:Y:S02]  /*a810*/  FSEL R43, R30, -INF , P6 ;  /* 0xff8000001e2b7808 */ /* 0x000fe40003000000 */
[----:B------:R-:W-:-:S02]  /*a820*/  FMNMX.FTZ R14, R39, R14, !PT ;  /* 0x0000000e270e7209 */ /* 0x000fc40007810000 */
[----:B------:R-:W-:Y:S02]  /*a830*/  FSEL R10, R10, -INF , P4 ;  /* 0xff8000000a0a7808 */ /* 0x000fe40002000000 */
[----:B------:R-:W-:Y:S02]  /*a840*/  ISETP.GT.AND P4, PT, R40, 0x19, PT ;  /* 0x000000192800780c */ /* 0x000fe40003f84270 */
[----:B------:R-:W-:Y:S02]  /*a850*/  FSEL R45, R36, -INF , P5 ;  /* 0xff800000242d7808 */ /* 0x000fe40002800000 */
[----:B------:R-:W-:Y:S02]  /*a860*/  FMNMX.FTZ R14, R43, R14, !PT ;  /* 0x0000000e2b0e7209 */ /* 0x000fe40007810000 */
[----:B------:R-:W-:Y:S02]  /*a870*/  FSEL R11, R15, -INF , P3 ;  /* 0xff8000000f0b7808 */ /* 0x000fe40001800000 */
        /* <DEDUP_REMOVED lines=8> */
[C---:B------:R-:W-:Y:S02]  /*a900*/  ISETP.GT.AND P1, PT, R40.reuse, 0x28, PT ;  /* 0x000000282800780c */ /* 0x040fe40003f24270 */
        /* <DEDUP_REMOVED lines=23> */
[----:B------:R-:W-:Y:S02]  /*aa80*/  FMNMX.FTZ R14, R69, R14, !PT ;  /* 0x0000000e450e7209 */ /* 0x000fe40007810000 */
[----:B------:R-:W-:Y:S02]  /*aa90*/  FSEL R73, R50, -INF , P5 ;  /* 0xff80000032497808 */ /* 0x000fe40002800000 */
[----:B------:R-:W-:Y:S02]  /*aaa0*/  FMNMX.FTZ R20, R67, R14, !PT ;  /* 0x0000000e43147209 */ /* 0x000fe40007810000 */
[----:B------:R-:W-:Y:S02]  /*aab0*/  FMNMX.FTZ R14, R3, R10, !PT ;  /* 0x0000000a030e7209 */ /* 0x000fe40007810000 */
[----:B------:R-:W-:Y:S01]  /*aac0*/  FSEL R51, R51, -INF , P4 ;  /* 0xff80000033337808 */ /* 0x000fe20002000000 */
[----:B------:R-:W0:Y:S01]  /*aad0*/  SHFL.BFLY PT, R71, R20, 0x2, 0x1f ;  /* 0x0c401f0014477f89 */ /* 0x000e2200000e0000 */
[----:B------:R-:W-:-:S04]  /*aae0*/  FMNMX.FTZ R14, R11, R14, !PT ;  /* 0x0000000e0b0e7209 */ /* 0x000fc80007810000 */
[----:B------:R-:W-:-:S04]  /*aaf0*/  FMNMX.FTZ R14, R15, R14, !PT ;  /* 0x0000000e0f0e7209 */ /* 0x000fc80007810000 */
[----:B------:R-:W-:-:S04]  /*ab00*/  FMNMX.FTZ R14, R21, R14, !PT ;  /* 0x0000000e150e7209 */ /* 0x000fc80007810000 */
[----:B------:R-:W-:-:S04]  /*ab10*/  FMNMX.FTZ R14, R25, R14, !PT ;  /* 0x0000000e190e7209 */ /* 0x000fc80007810000 */
[----:B------:R-:W-:Y:S02]  /*ab20*/  FMNMX.FTZ R14, R27, R14, !PT ;  /* 0x0000000e1b0e7209 */ /* 0x000fe40007810000 */
[----:B0-----:R-:W-:Y:S02]  /*ab30*/  FMNMX.FTZ R169, R20, R71, !PT ;  /* 0x0000004714a97209 */ /* 0x001fe40007810000 */
[----:B------:R0:W1:Y:S01]  /*ab40*/  MUFU.TANH R71, R47 ;  /* 0x0000002f00477308 */ /* 0x0000620000002400 */
[----:B------:R-:W-:Y:S01]  /*ab50*/  FMNMX.FTZ R20, R29, R14, !PT ;  /* 0x0000000e1d147209 */ /* 0x000fe20007810000 */
[----:B------:R-:W-:Y:S01]  /*ab60*/  FMUL.FTZ R14, R55, UR4 ;  /* 0x00000004370e7c20 */ /* 0x000fe20008410000 */
[----:B------:R-:W2:Y:S01]  /*ab70*/  SHFL.BFLY PT, R24, R169, 0x1, 0x1f ;  /* 0x0c201f00a9187f89 */ /* 0x000ea200000e0000 */
[----:B------:R-:W-:Y:S02]  /*ab80*/  FSEL R55, R54, -INF , P3 ;  /* 0xff80000036377808 */ /* 0x000fe40001800000 */
[----:B------:R-:W-:-:S02]  /*ab90*/  FMNMX.FTZ R20, R31, R20, !PT ;  /* 0x000000141f147209 */ /* 0x000fc40007810000 */
[----:B------:R-:W3:Y:S01]  /*aba0*/  MUFU.TANH R14, R14 ;  /* 0x0000000e000e7308 */ /* 0x000ee20000002400 */
[----:B0-----:R-:W-:Y:S02]  /*abb0*/  FSEL R47, R46, -INF , P1 ;  /* 0xff8000002e2f7808 */ /* 0x001fe40000800000 */
[----:B------:R-:W-:-:S04]  /*abc0*/  FMNMX.FTZ R20, R33, R20, !PT ;  /* 0x0000001421147209 */ /* 0x000fc80007810000 */
[----:B------:R-:W-:Y:S02]  /*abd0*/  FMNMX.FTZ R20, R47, R20, !PT ;  /* 0x000000142f147209 */ /* 0x000fe40007810000 */
[----:B-1----:R-:W-:-:S04]  /*abe0*/  FSEL R71, R71, -INF , P6 ;  /* 0xff80000047477808 */ /* 0x002fc80003000000 */
[----:B------:R-:W-:-:S04]  /*abf0*/  FMNMX.FTZ R20, R71, R20, !PT ;  /* 0x0000001447147209 */ /* 0x000fc80007810000 */
[----:B------:R-:W-:Y:S02]  /*ac00*/  FMNMX.FTZ R20, R73, R20, !PT ;  /* 0x0000001449147209 */ /* 0x000fe40007810000 */
[----:B--2---:R-:W-:Y:S02]  /*ac10*/  FMNMX.FTZ R169, R169, R24, !PT ;  /* 0x00000018a9a97209 */ /* 0x004fe40007810000 */
[----:B------:R-:W-:Y:S02]  /*ac20*/  FMNMX.FTZ R20, R51, R20, !PT ;  /* 0x0000001433147209 */ /* 0x000fe40007810000 */
[C---:B------:R-:W-:Y:S01]  /*ac30*/  FSETP.NEU.FTZ.AND P1, PT, R169.reuse, -INF , PT ;  /* 0xff800000a900780b */ /* 0x040fe20003f3d000 */
[----:B------:R-:W-:Y:S01]  /*ac40*/  FMUL.FTZ R26, R169, R168 ;  /* 0x000000a8a91a7220 */ /* 0x000fe20000410000 */
[----:B---3--:R-:W-:Y:S02]  /*ac50*/  FSEL R75, R14, -INF , P2 ;  /* 0xff8000000e4b7808 */ /* 0x008fe40001000000 */
[----:B------:R-:W-:-:S02]  /*ac60*/  FMNMX.FTZ R20, R55, R20, !PT ;  /* 0x0000001437147209 */ /* 0x000fc40007810000 */
[----:B------:R-:W-:Y:S02]  /*ac70*/  FSEL R26, R26, RZ, P1 ;  /* 0x000000ff1a1a7208 */ /* 0x000fe40000800000 */
[----:B------:R-:W-:-:S03]  /*ac80*/  FMNMX.FTZ R20, R75, R20, !PT ;  /* 0x000000144b147209 */ /* 0x000fc60007810000 */
[-CC-:B-----5:R-:W-:Y:S01]  /*ac90*/  FFMA.FTZ R154, R35, R168.reuse, -R26.reuse ;  /* 0x000000a8239a7223 */ /* 0x1a0fe2000001081a */
[-CC-:B------:R-:W-:Y:S01]  /*aca0*/  FFMA.FTZ R158, R45, R168.reuse, -R26.reuse ;  /* 0x000000a82d9e7223 */ /* 0x180fe2000001081a */
[----:B------:R-:W0:Y:S01]  /*acb0*/  SHFL.BFLY PT, R35, R20, 0x2, 0x1f ;  /* 0x0c401f0014237f89 */ /* 0x000e2200000e0000 */
        /* <DEDUP_REMOVED lines=13> */
[----:B------:R-:W-:Y:S08]  /*ad90*/  MUFU.EX2 R152, R152 ;  /* 0x0000009800987308 */ /* 0x000ff00000000800 */
[----:B------:R-:W1:Y:S01]  /*ada0*/  MUFU.EX2 R41, R41 ;  /* 0x0000002900297308 */ /* 0x000e620000000800 */
[----:B0-----:R-:W-:Y:S01]  /*adb0*/  FMNMX.FTZ R35, R20, R35, !PT ;  /* 0x0000002314237209 */ /* 0x001fe20007810000 */
[----:B------:R-:W-:-:S04]  /*adc0*/  FFMA.FTZ R20, R63, R168, -R26 ;  /* 0x000000a83f147223 */ /* 0x000fc8000001081a */
[----:B------:R-:W0:Y:S02]  /*add0*/  SHFL.BFLY PT, R170, R35, 0x1, 0x1f ;  /* 0x0c201f0023aa7f89 */ /* 0x000e2400000e0000 */
[----:B------:R-:W2:Y:S08]  /*ade0*/  MUFU.EX2 R154, R154 ;  /* 0x0000009a009a7308 */ /* 0x000eb00000000800 */
[----:B------:R-:W3:Y:S08]  /*adf0*/  MUFU.EX2 R77, R77 ;  /* 0x0000004d004d7308 */ /* 0x000ef00000000800 */
[----:B------:R-:W4:Y:S01]  /*ae00*/  MUFU.EX2 R156, R156 ;  /* 0x0000009c009c7308 */ /* 0x000f220000000800 */
[----:B0-----:R-:W-:-:S07]  /*ae10*/  FMNMX.FTZ R170, R35, R170, !PT ;  /* 0x000000aa23aa7209 */ /* 0x001fce0007810000 */
[----:B------:R-:W0:Y:S01]  /*ae20*/  MUFU.EX2 R43, R43 ;  /* 0x0000002b002b7308 */ /* 0x000e220000000800 */
        /* <DEDUP_REMOVED lines=12> */
[----:B-1----:R-:W-:Y:S01]  /*aef0*/  FADD.FTZ R15, R152, R41 ;  /* 0x00000029980f7221 */ /* 0x002fe20000010000 */
[-CC-:B------:R-:W-:Y:S01]  /*af00*/  FFMA.FTZ R32, R29, R168.reuse, -R26.reuse ;  /* 0x000000a81d207223 */ /* 0x180fe2000001081a */
[-CC-:B------:R-:W-:Y:S01]  /*af10*/  FFMA.FTZ R161, R31, R168.reuse, -R26.reuse ;  /* 0x000000a81fa17223 */ /* 0x180fe2000001081a */
[-CC-:B------:R-:W-:Y:S01]  /*af20*/  FFMA.FTZ R34, R33, R168.reuse, -R26.reuse ;  /* 0x000000a821227223 */ /* 0x180fe2000001081a */
[----:B--2---:R-:W-:Y:S01]  /*af30*/  FADD.FTZ R38, R154, R15 ;  /* 0x0000000f9a267221 */ /* 0x004fe20000010000 */
[----:B------:R-:W-:Y:S01]  /*af40*/  FFMA.FTZ R36, R47, R168, -R26 ;  /* 0x000000a82f247223 */ /* 0x000fe2000001081a */
[----:B------:R-:W1:Y:S01]  /*af50*/  MUFU.EX2 R10, R10 ;  /* 0x0000000a000a7308 */ /* 0x000e620000000800 */
[----:B------:R-:W-:-:S02]  /*af60*/  VIADD R15, R12, 0x28c40 ;  /* 0x00028c400c0f7836 */ /* 0x000fc40000000000 */
[----:B---3--:R-:W-:Y:S01]  /*af70*/  FADD.FTZ R25, R77, R38 ;  /* 0x000000264d197221 */ /* 0x008fe20000010000 */
[-CC-:B------:R-:W-:Y:S01]  /*af80*/  FFMA.FTZ R3, R71, R168.reuse, -R26.reuse ;  /* 0x000000a847037223 */ /* 0x180fe2000001081a */
[-CC-:B------:R-:W-:Y:S01]  /*af90*/  FFMA.FTZ R11, R73, R168.reuse, -R26.reuse ;  /* 0x000000a8490b7223 */ /* 0x180fe2000001081a */
[----:B------:R-:W-:Y:S01]  /*afa0*/  FFMA.FTZ R38, R51, R168, -R26 ;  /* 0x000000a833267223 */ /* 0x000fe2000001081a */
[----:B----4-:R-:W-:Y:S01]  /*afb0*/  FADD.FTZ R42, R156, R25 ;  /* 0x000000199c2a7221 */ /* 0x010fe20000010000 */
[----:B------:R-:W-:Y:S01]  /*afc0*/  PRMT R15, R190, 0x654, R15 ;  /* 0x00000654be0f7816 */ /* 0x000fe2000000000f */
[----:B------:R-:W2:Y:S01]  /*afd0*/  MUFU.EX2 R155, R155 ;  /* 0x0000009b009b7308 */ /* 0x000ea20000000800 */
[----:B------:R-:W-:Y:S01]  /*afe0*/  F2FP.F16.F32.PACK_AB R152, R41, R152 ;  /* 0x000000982998723e */ /* 0x000fe200000000ff */
[----:B0-----:R-:W-:Y:S01]  /*aff0*/  FADD.FTZ R25, R43, R42 ;  /* 0x0000002a2b197221 */ /* 0x001fe20000010000 */
[----:B------:R0:W-:Y:S01]  /*b000*/  SYNCS.ARRIVE.TRANS64.RED.A1T0 RZ, [R15+URZ], RZ ;  /* 0x000000ff0fff79a7 */ /* 0x0001e2000810043f */
[----:B------:R-:W-:-:S02]  /*b010*/  F2FP.F16.F32.PACK_AB R154, R77, R154 ;  /* 0x0000009a4d9a723e */ /* 0x000fc400000000ff */
[----:B------:R-:W-:Y:S01]  /*b020*/  FADD.FTZ R42, R158, R25 ;  /* 0x000000199e2a7221 */ /* 0x000fe20000010000 */
[----:B------:R-:W-:Y:S01]  /*b030*/  F2FP.F16.F32.PACK_AB R156, R43, R156 ;  /* 0x0000009c2b9c723e */ /* 0x000fe200000000ff */
[----:B------:R-:W3:Y:S01]  /*b040*/  MUFU.EX2 R28, R28 ;  /* 0x0000001c001c7308 */ /* 0x000ee20000000800 */
[----:B-1----:R-:W-:Y:S01]  /*b050*/  FADD.FTZ R40, R153, R10 ;  /* 0x0000000a99287221 */ /* 0x002fe20000010000 */
[----:B------:R-:W-:Y:S01]  /*b060*/  F2FP.F16.F32.PACK_AB R153, R10, R153 ;  /* 0x000000990a99723e */ /* 0x000fe200000000ff */
[-CC-:B0-----:R-:W-:Y:S01]  /*b070*/  FFMA.FTZ R15, R55, R168.reuse, -R26.reuse ;  /* 0x000000a8370f7223 */ /* 0x181fe2000001081a */
[----:B------:R-:W-:-:S04]  /*b080*/  FFMA.FTZ R26, R75, R168, -R26 ;  /* 0x000000a84b1a7223 */ /* 0x000fc8000001081a */
[----:B------:R-:W0:Y:S01]  /*b090*/  MUFU.EX2 R157, R157 ;  /* 0x0000009d009d7308 */ /* 0x000e220000000800 */
[----:B--2---:R-:W-:-:S07]  /*b0a0*/  FADD.FTZ R21, R155, R40 ;  /* 0x000000289b157221 */ /* 0x004fce0000010000 */
[----:B------:R-:W1:Y:S01]  /*b0b0*/  MUFU.EX2 R30, R30 ;  /* 0x0000001e001e7308 */ /* 0x000e620000000800 */
[C---:B---3--:R-:W-:Y:S01]  /*b0c0*/  FADD.FTZ R40, R28.reuse, R21 ;  /* 0x000000151c287221 */ /* 0x048fe20000010000 */
[----:B------:R-:W-:Y:S01]  /*b0d0*/  F2FP.F16.F32.PACK_AB R155, R28, R155 ;  /* 0x0000009b1c9b723e */ /* 0x000fe200000000ff */
[----:B------:R-:W-:Y:S06]  /*b0e0*/  BAR.SYNC.DEFER_BLOCKING 0xf, 0x100 ;  /* 0x03c4000000007b1d */ /* 0x000fec0000010000 */
[----:B------:R-:W2:Y:S01]  /*b0f0*/  MUFU.EX2 R159, R159 ;  /* 0x0000009f009f7308 */ /* 0x000ea20000000800 */
[----:B0-----:R-:W-:-:S07]  /*b100*/  FADD.FTZ R21, R157, R40 ;  /* 0x000000289d157221 */ /* 0x001fce0000010000 */
[----:B------:R-:W0:Y:S01]  /*b110*/  MUFU.EX2 R45, R45 ;  /* 0x0000002d002d7308 */ /* 0x000e220000000800 */
[C---:B-1----:R-:W-:Y:S01]  /*b120*/  FADD.FTZ R40, R30.reuse, R21 ;  /* 0x000000151e287221 */ /* 0x042fe20000010000 */
[----:B------:R-:W-:-:S06]  /*b130*/  F2FP.F16.F32.PACK_AB R157, R30, R157 ;  /* 0x0000009d1e9d723e */ /* 0x000fcc00000000ff */
[----:B------:R-:W1:Y:S01]  /*b140*/  MUFU.EX2 R32, R32 ;  /* 0x0000002000207308 */ /* 0x000e620000000800 */
[----:B--2---:R-:W-:Y:S01]  /*b150*/  FADD.FTZ R21, R159, R40 ;  /* 0x000000289f157221 */ /* 0x004fe20000010000 */
[----:B------:R2:W-:Y:S06]  /*b160*/  STSM.16.M88.4 [R199+0x26800], R152 ;  /* 0x02680098c7007844 */ /* 0x0005ec0000000200 */
[----:B------:R-:W3:Y:S01]  /*b170*/  MUFU.EX2 R160, R160 ;  /* 0x000000a000a07308 */ /* 0x000ee20000000800 */
[C---:B0-----:R-:W-:Y:S01]  /*b180*/  FADD.FTZ R25, R45.reuse, R42 ;  /* 0x0000002a2d197221 */ /* 0x041fe20000010000 */
[----:B------:R-:W-:-:S06]  /*b190*/  F2FP.F16.F32.PACK_AB R158, R45, R158 ;  /* 0x0000009e2d9e723e */ /* 0x000fcc00000000ff */
[----:B------:R-:W0:Y:S01]  /*b1a0*/  MUFU.EX2 R161, R161 ;  /* 0x000000a100a17308 */ /* 0x000e220000000800 */
[C---:B-1----:R-:W-:Y:S01]  /*b1b0*/  FADD.FTZ R40, R32.reuse, R21 ;  /* 0x0000001520287221 */ /* 0x042fe20000010000 */
[----:B------:R-:W-:-:S05]  /*b1c0*/  F2FP.F16.F32.PACK_AB R159, R32, R159 ;  /* 0x0000009f209f723e */ /* 0x000fca00000000ff */
[----:B------:R2:W-:Y:S01]  /*b1d0*/  STSM.16.M88.4 [R202], R156 ;  /* 0x0000009cca007844 */ /* 0x0005e20000000200 */
[----:B------:R-:W1:Y:S01]  /*b1e0*/  MUFU.EX2 R49, R49 ;  /* 0x0000003100317308 */ /* 0x000e620000000800 */
[----:B---3--:R-:W-:-:S07]  /*b1f0*/  FADD.FTZ R42, R160, R25 ;  /* 0x00000019a02a7221 */ /* 0x008fce0000010000 */
[----:B------:R-:W3:Y:S01]  /*b200*/  MUFU.EX2 R34, R34 ;  /* 0x0000002200227308 */ /* 0x000ee20000000800 */
[----:B0-----:R-:W-:-:S07]  /*b210*/  FADD.FTZ R21, R161, R40 ;  /* 0x00000028a1157221 */ /* 0x001fce0000010000 */
[----:B------:R-:W0:Y:S01]  /*b220*/  MUFU.EX2 R37, R37 ;  /* 0x0000002500257308 */ /* 0x000e220000000800 */
[C---:B-1----:R-:W-:Y:S01]  /*b230*/  FADD.FTZ R42, R49.reuse, R42 ;  /* 0x0000002a312a7221 */ /* 0x042fe20000010000 */
[----:B------:R-:W-:-:S06]  /*b240*/  F2FP.F16.F32.PACK_AB R160, R49, R160 ;  /* 0x000000a031a0723e */ /* 0x000fcc00000000ff */
[----:B------:R-:W1:Y:S01]  /*b250*/  MUFU.EX2 R36, R36 ;  /* 0x0000002400247308 */ /* 0x000e620000000800 */
[C---:B---3--:R-:W-:Y:S01]  /*b260*/  FADD.FTZ R21, R34.reuse, R21 ;  /* 0x0000001522157221 */ /* 0x048fe20000010000 */
[----:B------:R-:W-:-:S06]  /*b270*/  F2FP.F16.F32.PACK_AB R161, R34, R161 ;  /* 0x000000a122a1723e */ /* 0x000fcc00000000ff */
[----:B------:R-:W3:Y:S01]  /*b280*/  MUFU.EX2 R14, R14 ;  /* 0x0000000e000e7308 */ /* 0x000ee20000000800 */
[----:B0-----:R-:W-:-:S07]  /*b290*/  FADD.FTZ R25, R37, R42 ;  /* 0x0000002a25197221 */ /* 0x001fce0000010000 */
[----:B------:R-:W0:Y:S01]  /*b2a0*/  MUFU.EX2 R3, R3 ;  /* 0x0000000300037308 */ /* 0x000e220000000800 */
[----:B-1----:R-:W-:-:S07]  /*b2b0*/  FADD.FTZ R10, R36, R21 ;  /* 0x00000015240a7221 */ /* 0x002fce0000010000 */
[----:B------:R-:W-:Y:S01]  /*b2c0*/  MUFU.EX2 R20, R20 ;  /* 0x0000001400147308 */ /* 0x000fe20000000800 */
[C---:B---3--:R-:W-:Y:S01]  /*b2d0*/  FADD.FTZ R25, R14.reuse, R25 ;  /* 0x000000190e197221 */ /* 0x048fe20000010000 */
[----:B------:R-:W-:-:S06]  /*b2e0*/  F2FP.F16.F32.PACK_AB R162, R14, R37 ;  /* 0x000000250ea2723e */ /* 0x000fcc00000000ff */
[----:B------:R-:W1:Y:S01]  /*b2f0*/  MUFU.EX2 R35, R65 ;  /* 0x0000004100237308 */ /* 0x000e620000000800 */
[C---:B0-----:R-:W-:Y:S01]  /*b300*/  FADD.FTZ R10, R3.reuse, R10 ;  /* 0x0000000a030a7221 */ /* 0x041fe20000010000 */
[----:B------:R-:W-:-:S05]  /*b310*/  F2FP.F16.F32.PACK_AB R163, R3, R36 ;  /* 0x0000002403a3723e */ /* 0x000fca00000000ff */
[----:B------:R2:W-:Y:S01]  /*b320*/  STSM.16.M88.4 [R200], R160 ;  /* 0x000000a0c8007844 */ /* 0x0005e20000000200 */
[----:B------:R-:W-:Y:S08]  /*b330*/  MUFU.EX2 R11, R11 ;  /* 0x0000000b000b7308 */ /* 0x000ff00000000800 */
[----:B------:R-:W0:Y:S01]  /*b340*/  MUFU.EX2 R38, R38 ;  /* 0x0000002600267308 */ /* 0x000e220000000800 */
[----:B-1----:R-:W-:Y:S01]  /*b350*/  F2FP.F16.F32.PACK_AB R164, R35, R20 ;  /* 0x0000001423a4723e */ /* 0x002fe200000000ff */
[----:B------:R-:W-:-:S04]  /*b360*/  FADD.FTZ R20, R20, R25 ;  /* 0x0000001914147221 */ /* 0x000fc80000010000 */
[----:B------:R-:W-:Y:S02]  /*b370*/  FADD.FTZ R35, R35, R20 ;  /* 0x0000001423237221 */ /* 0x000fe40000010000 */
[----:B------:R-:W-:Y:S08]  /*b380*/  MUFU.EX2 R24, R24 ;  /* 0x0000001800187308 */ /* 0x000ff00000000800 */
[----:B------:R-:W1:Y:S01]  /*b390*/  MUFU.EX2 R39, R39 ;  /* 0x0000002700277308 */ /* 0x000e620000000800 */
[----:B0-----:R-:W-:Y:S01]  /*b3a0*/  F2FP.F16.F32.PACK_AB R165, R38, R11 ;  /* 0x0000000b26a5723e */ /* 0x001fe200000000ff */
[----:B------:R-:W-:-:S04]  /*b3b0*/  FADD.FTZ R11, R11, R10 ;  /* 0x0000000a0b0b7221 */ /* 0x000fc80000010000 */
[----:B------:R-:W-:Y:S02]  /*b3c0*/  FADD.FTZ R38, R38, R11 ;  /* 0x0000000b26267221 */ /* 0x000fe40000010000 */
[----:B------:R-:W-:Y:S08]  /*b3d0*/  MUFU.EX2 R15, R15 ;  /* 0x0000000f000f7308 */ /* 0x000ff00000000800 */
[----:B------:R-:W0:Y:S01]  /*b3e0*/  MUFU.EX2 R26, R26 ;  /* 0x0000001a001a7308 */ /* 0x000e220000000800 */
[----:B-1----:R-:W-:Y:S01]  /*b3f0*/  F2FP.F16.F32.PACK_AB R166, R39, R24 ;  /* 0x0000001827a6723e */ /* 0x002fe200000000ff */
[----:B------:R-:W-:-:S04]  /*b400*/  FADD.FTZ R24, R24, R35 ;  /* 0x0000002318187221 */ /* 0x000fc80000010000 */
[----:B------:R-:W-:Y:S01]  /*b410*/  FADD.FTZ R3, R39, R24 ;  /* 0x0000001827037221 */ /* 0x000fe20000010000 */
[----:B0-----:R-:W-:Y:S01]  /*b420*/  F2FP.F16.F32.PACK_AB R167, R26, R15 ;  /* 0x0000000f1aa7723e */ /* 0x001fe200000000ff */
[----:B------:R-:W-:-:S04]  /*b430*/  FADD.FTZ R15, R15, R38 ;  /* 0x000000260f0f7221 */ /* 0x000fc80000010000 */
[----:B------:R2:W-:Y:S01]  /*b440*/  STSM.16.M88.4 [R201], R164 ;  /* 0x000000a4c9007844 */ /* 0x0005e20000000200 */
[----:B------:R-:W-:Y:S01]  /*b450*/  FADD.FTZ R10, R26, R15 ;  /* 0x0000000f1a0a7221 */ /* 0x000fe20000010000 */
[----:B------:R-:W-:Y:S06]  /*b460*/  @!P0 BRA `(.L_x_3895) ;  /* 0x0000000000048947 */ /* 0x000fec0003800000 */
[----:B------:R-:W-:Y:S01]  /*b470*/  BPT.TRAP 0x1 ;  /* 0x000000040000795c */ /* 0x000fe20000300000 */
.L_x_3895:
[----:B------:R0:W1:Y:S01]  /*b480*/  SYNCS.PHASECHK.TRANS64.TRYWAIT P1, [R12+URZ+0x28c50], R13 ;  /* 0x028c500d0c0075a7 */ /* 0x000062000802017f */
[----:B------:R-:W-:Y:S05]  /*b490*/  @!P0 BRA `(.L_x_3896) ;  /* 0x0000000000048947 */ /* 0x000fea0003800000 */
[----:B------:R-:W-:Y:S01]  /*b4a0*/  BPT.TRAP 0x1 ;  /* 0x000000040000795c */ /* 0x000fe20000300000 */
.L_x_3896:
[----:B------:R-:W-:Y:S01]  /*b4b0*/  LOP3.LUT R11, R56, 0x2000000, RZ, 0xfc, !PT ;  /* 0x02000000380b7812 */ /* 0x000fe200078efcff */
[----:B------:R-:W-:Y:S01]  /*b4c0*/  ULDC UR40, c[0x0][0x9d8] ;  /* 0x0002760000287ab9 */ /* 0x000fe20000000800 */
[----:B------:R-:W-:Y:S01]  /*b4d0*/  ULDC UR38, c[0x0][0x988] ;  /* 0x0002620000267ab9 */ /* 0x000fe20000000800 */
[----:B------:R-:W-:Y:S01]  /*b4e0*/  BSSY B0, `(.L_x_3897) ;  /* 0x0000006000007945 */ /* 0x000fe20003800000 */
[----:B------:R-:W-:Y:S02]  /*b4f0*/  IMAD.MOV.U32 R25, RZ, RZ, 0x40000040 ;  /* 0x40000040ff197424 */ /* 0x000fe400078e00ff */
[----:B------:R-:W-:Y:S01]  /*b500*/  IMAD R24, R19, 0x1000, R11 ;  /* 0x0000100013187824 */ /* 0x000fe200078e020b */
[----:B-1----:R-:W-:Y:S06]  /*b510*/  @P1 BRA `(.L_x_3898) ;  /* 0x0000000000081947 */ /* 0x002fec0003800000 */
[----:B------:R-:W1:Y:S02]  /*b520*/  SYNCS.PHASECHK.TRANS64.TRYWAIT P1, [R12+URZ+0x28c50], R13 ;  /* 0x028c500d0c0075a7 */ /* 0x000e64000802017f */
[----:B-1----:R-:W-:Y:S05]  /*b530*/  @!P1 BRA `(.L_x_3899) ;  /* 0x000000fc00f49947 */ /* 0x002fea0003800000 */
.L_x_3898:
[----:B------:R-:W-:Y:S05]  /*b540*/  BSYNC B0 ;  /* 0x0000000000007941 */ /* 0x000fea0003800000 */
.L_x_3897:
[C---:B------:R-:W-:Y:S01]  /*b550*/  R2UR UR6, R24.reuse ;  /* 0x00000000180672ca */ /* 0x040fe200000e0000 */
[C---:B------:R-:W-:Y:S01]  /*b560*/  VIADD R20, R24.reuse, 0x80 ;  /* 0x0000008018147836 */ /* 0x040fe20000000000 */
[----:B------:R-:W-:Y:S01]  /*b570*/  R2UR UR7, R25 ;  /* 0x00000000190772ca */ /* 0x000fe200000e0000 */
[C---:B------:R-:W-:Y:S02]  /*b580*/  VIADD R14, R24.reuse, 0x100 ;  /* 0x00000100180e7836 */ /* 0x040fe40000000000 */
[----:B------:R-:W-:Y:S01]  /*b590*/  VIADD R24, R24, 0x180 ;  /* 0x0000018018187836 */ /* 0x000fe20000000000 */
[----:B------:R-:W-:Y:S01]  /*b5a0*/  R2UR UR10, R20 ;  /* 0x00000000140a72ca */ /* 0x000fe200000e0000 */
[----:B------:R-:W-:Y:S01]  /*b5b0*/  IMAD.MOV.U32 R25, RZ, RZ, 0x40000040 ;  /* 0x40000040ff197424 */ /* 0x000fe200078e00ff */
[----:B------:R-:W-:Y:S01]  /*b5c0*/  R2UR UR14, R14 ;  /* 0x000000000e0e72ca */ /* 0x000fe200000e0000 */
[----:B------:R-:W-:Y:S01]  /*b5d0*/  IMAD.MOV.U32 R21, RZ, RZ, 0x40000040 ;  /* 0x40000040ff157424 */ /* 0x000fe200078e00ff */
[----:B------:R-:W-:Y:S01]  /*b5e0*/  R2UR UR18, R24 ;  /* 0x00000000181272ca */ /* 0x000fe200000e0000 */
[----:B------:R-:W-:Y:S01]  /*b5f0*/  IMAD.MOV.U32 R15, RZ, RZ, 0x40000040 ;  /* 0x40000040ff0f7424 */ /* 0x000fe200078e00ff */
[----:B------:R-:W-:-:S02]  /*b600*/  R2UR UR19, R25 ;  /* 0x00000000191372ca */ /* 0x000fc400000e0000 */
[----:B------:R-:W-:Y:S01]  /*b610*/  WARPGROUP.ARRIVE ;  /* 0x00000000000079c5 */ /* 0x000fe20000000000 */
[----:B------:R-:W-:Y:S02]  /*b620*/  R2UR UR11, R21 ;  /* 0x00000000150b72ca */ /* 0x000fe400000e0000 */
[----:B------:R-:W-:-:S03]  /*b630*/  R2UR UR15, R15 ;  /* 0x000000000f0f72ca */ /* 0x000fc600000e0000 */
[----:B------:R-:W-:Y:S03]  /*b640*/  HGMMA.64x256x16.F32 R24, R152, gdesc[UR4].tnspB, RZ, !UPT, gsb0 ;  /* 0x43e0000498187df0 */ /* 0x000fe6000c0008ff */
[----:B------:R-:W-:Y:S02]  /*b650*/  WARPGROUP.DEPBAR.LE gsb0, 0x0 ;  /* 0x00008000000079c5 */ /* 0x000fe40000010000 */
[----:B------:R-:W-:-:S15]  /*b660*/  WARPGROUP.ARRIVE ;  /* 0x00000000000079c5 */ /* 0x000fde0000000000 */
[----:B------:R-:W-:-:S08]  /*b670*/  NOP ;  /* 0x0000000000007918 */ /* 0x000fd00000000000 */
[----:B------:R-:W-:Y:S03]  /*b680*/  HGMMA.64x256x16.F32 R24, R156, gdesc[UR8].tnspB, R24, gsb0 ;  /* 0x43e000089c187df0 */ /* 0x000fe60008000818 */
        /* <DEDUP_REMOVED lines=19> */
.L_x_3900:
[----:B------:R-:W-:Y:S01]  /*b7c0*/  VIADD R15, R171, 0xfffffffe ;  /* 0xfffffffeab0f7836 */ /* 0x000fe20000000000 */
[----:B------:R-:W-:Y:S01]  /*b7d0*/  BSSY B0, `(.L_x_3901) ;  /* 0x00001ef000007945 */ /* 0x000fe20003800000 */
[----:B01----:R-:W-:-:S03]  /*b7e0*/  VIADD R12, R12, 0x28c60 ;  /* 0x00028c600c0c7836 */ /* 0x003fc60000000000 */
[----:B------:R-:W-:Y:S02]  /*b7f0*/  ISETP.GE.AND P1, PT, R15, R196, PT ;  /* 0x000000c40f00720c */ /* 0x000fe40003f26270 */
[----:B------:R-:W-:-:S04]  /*b800*/  PRMT R12, R190, 0x654, R12 ;  /* 0x00000654be0c7816 */ /* 0x000fc8000000000c */
[----:B------:R0:W-:Y:S07]  /*b810*/  SYNCS.ARRIVE.TRANS64.RED.A1T0 RZ, [R12+URZ], RZ ;  /* 0x000000ff0cff79a7 */ /* 0x0001ee000810043f */
[----:B------:R-:W-:Y:S05]  /*b820*/  @!P1 BRA `(.L_x_3902) ;  /* 0x0000001c00a49947 */ /* 0x000fea0003800000 */
[----:B------:R-:W-:Y:S01]  /*b830*/  MOV R13, R170 ;  /* 0x000000aa000d7202 */ /* 0x000fe20000000f00 */
[----:B------:R-:W-:Y:S02]  /*b840*/  IMAD.MOV.U32 R218, RZ, RZ, R169 ;  /* 0x000000ffffda7224 */ /* 0x000fe400078e00a9 */
[----:B------:R-:W-:-:S07]  /*b850*/  IMAD.MOV.U32 R217, RZ, RZ, R19 ;  /* 0x000000ffffd97224 */ /* 0x000fce00078e0013 */
.L_x_3915:
[----:B------:R-:W-:Y:S02]  /*b860*/  VIADD R19, R217, 0x1 ;  /* 0x00000001d9137836 */ /* 0x000fe40000000000 */
[----:B0-----:R-:W-:Y:S02]  /*b870*/  IMAD.MOV.U32 R12, RZ, RZ, R15 ;  /* 0x000000ffff0c7224 */ /* 0x001fe400078e000f */
[----:B------:R-:W-:Y:S01]  /*b880*/  VIADD R15, R15, 0xffffffff ;  /* 0xffffffff0f0f7836 */ /* 0x000fe20000000000 */
[C---:B------:R-:W-:Y:S02]  /*b890*/  ISETP.NE.AND P2, PT, R19.reuse, 0x2, PT ;  /* 0x000000021300780c */ /* 0x040fe40003f45270 */
[----:B------:R-:W-:Y:S02]  /*b8a0*/  ISETP.GT.AND P1, PT, R12, R196, PT ;  /* 0x000000c40c00720c */ /* 0x000fe40003f24270 */
[----:B------:R-:W-:Y:S02]  /*b8b0*/  SEL R12, RZ, 0x1, P2 ;  /* 0x00000001ff0c7807 */ /* 0x000fe40001000000 */
[----:B------:R-:W-:-:S02]  /*b8c0*/  SEL R19, R19, RZ, P2 ;  /* 0x000000ff13137207 */ /* 0x000fc40001000000 */
[----:B------:R-:W-:Y:S01]  /*b8d0*/  LOP3.LUT R185, R185, R12, RZ, 0x3c, !PT ;  /* 0x0000000cb9b97212 */ /* 0x000fe200078e3cff */
[----:B-1----:R-:W-:Y:S06]  /*b8e0*/  @!P0 BRA `(.L_x_3903) ;  /* 0x0000000000048947 */ /* 0x002fec0003800000 */
[----:B------:R-:W-:Y:S01]  /*b8f0*/  BPT.TRAP 0x1 ;  /* 0x000000040000795c */ /* 0x000fe20000300000 */
.L_x_3903:
[----:B------:R-:W-:Y:S01]  /*b900*/  IMAD R14, R19, 0x8, R2 ;  /* 0x00000008130e7824 */ /* 0x000fe200078e0202 */
[----:B------:R-:W-:-:S04]  /*b910*/  SHF.L.U32 R12, R185, 0x1f, RZ ;  /* 0x0000001fb90c7819 */ /* 0x000fc800000006ff */
[----:B------:R0:W1:Y:S01]  /*b920*/  SYNCS.PHASECHK.TRANS64.TRYWAIT P2, [R14+URZ+0x28c30], R12 ;  /* 0x028c300c0e0075a7 */ /* 0x000062000804017f */
[----:B------:R-:W-:Y:S05]  /*b930*/  @!P0 BRA `(.L_x_3904) ;  /* 0x0000000000048947 */ /* 0x000fea0003800000 */
[----:B------:R-:W-:Y:S01]  /*b940*/  BPT.TRAP 0x1 ;  /* 0x000000040000795c */ /* 0x000fe20000300000 */
.L_x_3904:
[----:B------:R-:W-:Y:S01]  /*b950*/  VIADD R20, R2, 0x20400 ;  /* 0x0002040002147836 */ /* 0x000fe20000000000 */
[----:B------:R-:W-:Y:S01]  /*b960*/  BSSY B1, `(.L_x_3905) ;  /* 0x0000009000017945 */ /* 0x000fe20003800000 */
[----:B--2---:R-:W-:Y:S02]  /*b970*/  IMAD R154, R19, 0x200, R0 ;  /* 0x00000200139a7824 */ /* 0x004fe400078e0200 */
[----:B------:R-:W-:Y:S01]  /*b980*/  IMAD.MOV.U32 R155, RZ, RZ, 0x40000040 ;  /* 0x40000040ff9b7424 */ /* 0x000fe200078e00ff */
[----:B------:R-:W-:-:S04]  /*b990*/  SHF.R.U32.HI R20, RZ, 0x4, R20 ;  /* 0x00000004ff147819 */ /* 0x000fc80000011614 */
[----:B------:R-:W-:-:S04]  /*b9a0*/  LOP3.LUT R20, R20, 0x3fff, RZ, 0xc0, !PT ;  /* 0x00003fff14147812 */ /* 0x000fc800078ec0ff */
[----:B------:R-:W-:Y:S01]  /*b9b0*/  LOP3.LUT R20, R20, 0x10000, RZ, 0xfc, !PT ;  /* 0x0001000014147812 */ /* 0x000fe200078efcff */
[----:B-1----:R-:W-:Y:S06]  /*b9c0*/  @P2 BRA `(.L_x_3906) ;  /* 0x0000000000082947 */ /* 0x002fec0003800000 */
[----:B------:R-:W1:Y:S02]  /*b9d0*/  SYNCS.PHASECHK.TRANS64.TRYWAIT P2, [R14+URZ+0x28c30], R12 ;  /* 0x028c300c0e0075a7 */ /* 0x000e64000804017f */
[----:B-1----:R-:W-:Y:S05]  /*b9e0*/  @!P2 BRA `(.L_x_3907) ;  /* 0x000000f800dca947 */ /* 0x002fea0003800000 */
.L_x_3906:
[----:B------:R-:W-:Y:S05]  /*b9f0*/  BSYNC B1 ;  /* 0x0000000000017941 */ /* 0x000fea0003800000 */
.L_x_3905:
[----:B------:R-:W-:Y:S01]  /*ba00*/  IMAD.MOV.U32 R21, RZ, RZ, 0x40000040 ;  /* 0x40000040ff157424 */ /* 0x000fe200078e00ff */
[----:B------:R-:W-:Y:S01]  /*ba10*/  R2UR UR4, R20 ;  /* 0x00000000140472ca */ /* 0x000fe200000e0000 */
[C---:B------:R-:W-:Y:S01]  /*ba20*/  VIADD R152, R154.reuse, 0x2 ;  /* 0x000000029a987836 */ /* 0x040fe20000000000 */
[C---:B------:R-:W-:Y:S01]  /*ba30*/  R2UR UR6, R154.reuse ;  /* 0x000000009a0672ca */ /* 0x040fe200000e0000 */
[C---:B------:R-:W-:Y:S01]  /*ba40*/  VIADD R20, R154.reuse, 0x4 ;  /* 0x000000049a147836 */ /* 0x040fe20000000000 */
[----:B------:R-:W-:Y:S01]  /*ba50*/  R2UR UR7, R155 ;  /* 0x000000009b0772ca */ /* 0x000fe200000e0000 */
[----:B------:R-:W-:Y:S01]  /*ba60*/  VIADD R154, R154, 0x6 ;  /* 0x000000069a9a7836 */ /* 0x000fe20000000000 */
[----:B------:R-:W-:Y:S01]  /*ba70*/  R2UR UR5, R21 ;  /* 0x00000000150572ca */ /* 0x000fe200000e0000 */
[----:B------:R-:W-:Y:S01]  /*ba80*/  IMAD.MOV.U32 R153, RZ, RZ, 0x40000040 ;  /* 0x40000040ff997424 */ /* 0x000fe200078e00ff */
[----:B------:R-:W-:Y:S01]  /*ba90*/  R2UR UR10, R152 ;  /* 0x00000000980a72ca */ /* 0x000fe200000e0000 */
[----:B------:R-:W-:Y:S01]  /*baa0*/  IMAD.MOV.U32 R155, RZ, RZ, 0x40000040 ;  /* 0x40000040ff9b7424 */ /* 0x000fe200078e00ff */
[----:B------:R-:W-:-:S02]  /*bab0*/  R2UR UR18, R154 ;  /* 0x000000009a1272ca */ /* 0x000fc400000e0000 */
[----:B------:R-:W-:Y:S02]  /*bac0*/  R2UR UR11, R153 ;  /* 0x00000000990b72ca */ /* 0x000fe400000e0000 */
[----:B------:R-:W-:Y:S02]  /*bad0*/  R2UR UR19, R155 ;  /* 0x000000009b1372ca */ /* 0x000fe400000e0000 */
[----:B------:R-:W-:Y:S01]  /*bae0*/  WARPGROUP.ARRIVE ;  /* 0x00000000000079c5 */ /* 0x000fe20000000000 */
[----:B------:R-:W-:Y:S02]  /*baf0*/  R2UR UR8, R8 ;  /* 0x00000000080872ca */ /* 0x000fe400000e0000 */
[----:B------:R-:W-:Y:S02]  /*bb00*/  R2UR UR9, R9 ;  /* 0x00000000090972ca */ /* 0x000fe400000e0000 */
[----:B------:R-:W-:Y:S01]  /*bb10*/  R2UR UR14, R20 ;  /* 0x00000000140e72ca */ /* 0x000fe200000e0000 */
[----:B------:R-:W-:Y:S01]  /*bb20*/  HGMMA.64x64x16.F32 R152, gdesc[UR4], RZ, !UPT, gsb0 ;  /* 0x00e00000049879f0 */ /* 0x000fe2000c0008ff */
[----:B------:R-:W-:-:S02]  /*bb30*/  R2UR UR15, R21 ;  /* 0x00000000150f72ca */ /* 0x000fc400000e0000 */
[----:B------:R-:W-:Y:S02]  /*bb40*/  R2UR UR12, R6 ;  /* 0x00000000060c72ca */ /* 0x000fe400000e0000 */
[----:B------:R-:W-:Y:S02]  /*bb50*/  R2UR UR13, R7 ;  /* 0x00000000070d72ca */ /* 0x000fe400000e0000 */
[----:B------:R-:W-:Y:S02]  /*bb60*/  R2UR UR16, R4 ;  /* 0x00000000041072ca */ /* 0x000fe400000e0000 */
[----:B------:R-:W-:Y:S01]  /*bb70*/  R2UR UR17, R5 ;  /* 0x00000000051172ca */ /* 0x000fe200000e0000 */
        /* <DEDUP_REMOVED lines=12> */
.L_x_3908:
        /* <DEDUP_REMOVED lines=31> */
[----:B---3--:R-:W-:Y:S01]  /*be30*/  FMNMX.FTZ R168, R21, R168, !PT ;  /* 0x000000a815a87209 */ /* 0x008fe20007810000 */
[----:B------:R-:W-:Y:S01]  /*be40*/  FMUL.FTZ R175, R175, UR40 ;  /* 0x00000028afaf7c20 */ /* 0x000fe20008410000 */
[----:B------:R-:W-:Y:S01]  /*be50*/  FMUL.FTZ R178, R178, UR40 ;  /* 0x00000028b2b27c20 */ /* 0x000fe20008410000 */
[----:B------:R-:W-:Y:S01]  /*be60*/  FMUL.FTZ R179, R179, UR40 ;  /* 0x00000028b3b37c20 */ /* 0x000fe20008410000 */
[----:B------:R-:W-:Y:S01]  /*be70*/  FMUL.FTZ R182, R182, UR40 ;  /* 0x00000028b6b67c20 */ /* 0x000fe20008410000 */
[----:B------:R-:W-:Y:S01]  /*be80*/  FMUL.FTZ R183, R183, UR40 ;  /* 0x00000028b7b77c20 */ /* 0x000fe20008410000 */
[----:B------:R-:W-:Y:S01]  /*be90*/  ISETP.NE.AND P2, PT, R197, RZ, PT ;  /* 0x000000ffc500720c */ /* 0x000fe20003f45270 */
[----:B------:R-:W3:Y:S01]  /*bea0*/  MUFU.TANH R156, R156 ;  /* 0x0000009c009c7308 */ /* 0x000ee20000002400 */
[----:B----4-:R-:W-:-:S07]  /*beb0*/  FMNMX.FTZ R168, R152, R168, !PT ;  /* 0x000000a898a87209 */ /* 0x010fce0007810000 */
[----:B------:R-:W4:Y:S01]  /*bec0*/  MUFU.TANH R157, R157 ;  /* 0x0000009d009d7308 */ /* 0x000f220000002400 */
[----:B--2---:R-:W-:-:S03]  /*bed0*/  FMNMX.FTZ R168, R153, R168, !PT ;  /* 0x000000a899a87209 */ /* 0x004fc60007810000 */
[----:B------:R-:W-:-:S04]  /*bee0*/  @!P2 IMAD R217, R217, 0x40, R195 ;  /* 0x00000040d9d9a824 */ /* 0x000fc800078e02c3 */
[----:B------:R-:W2:Y:S01]  /*bef0*/  MUFU.TANH R160, R160 ;  /* 0x000000a000a07308 */ /* 0x000ea20000002400 */
[----:B---3--:R-:W-:Y:S01]  /*bf00*/  FMNMX.FTZ R168, R156, R168, !PT ;  /* 0x000000a89ca87209 */ /* 0x008fe20007810000 */
[----:B------:R-:W-:-:S06]  /*bf10*/  @!P2 IMAD R217, R217, 0x4, R2 ;  /* 0x00000004d9d9a824 */ /* 0x000fcc00078e0202 */
[----:B------:R-:W3:Y:S01]  /*bf20*/  MUFU.TANH R161, R161 ;  /* 0x000000a100a17308 */ /* 0x000ee20000002400 */
[----:B----4-:R-:W-:-:S07]  /*bf30*/  FMNMX.FTZ R168, R157, R168, !PT ;  /* 0x000000a89da87209 */ /* 0x010fce0007810000 */
[----:B------:R-:W4:Y:S01]  /*bf40*/  MUFU.TANH R164, R164 ;  /* 0x000000a400a47308 */ /* 0x000f220000002400 */
[----:B--2---:R-:W-:-:S07]  /*bf50*/  FMNMX.FTZ R168, R160, R168, !PT ;  /* 0x000000a8a0a87209 */ /* 0x004fce0007810000 */
[----:B------:R-:W2:Y:S01]  /*bf60*/  MUFU.TANH R165, R165 ;  /* 0x000000a500a57308 */ /* 0x000ea20000002400 */
[----:B---3--:R-:W-:-:S07]  /*bf70*/  FMNMX.FTZ R168, R161, R168, !PT ;  /* 0x000000a8a1a87209 */ /* 0x008fce0007810000 */
        /* <DEDUP_REMOVED lines=15> */
[----:B--2---:R-:W-:-:S05]  /*c070*/  FMNMX.FTZ R169, R181, R168, !PT ;  /* 0x000000a8b5a97209 */ /* 0x004fca0007810000 */
[----:B------:R-:W2:Y:S02]  /*c080*/  SHFL.BFLY PT, R168, R169, 0x2, 0x1f ;  /* 0x0c401f00a9a87f89 */ /* 0x000ea400000e0000 */
[----:B------:R-:W5:Y:S08]  /*c090*/  MUFU.TANH R158, R158 ;  /* 0x0000009e009e7308 */ /* 0x000f700000002400 */
[----:B------:R-:W0:Y:S08]  /*c0a0*/  MUFU.TANH R159, R159 ;  /* 0x0000009f009f7308 */ /* 0x000e300000002400 */
[----:B------:R-:W1:Y:S01]  /*c0b0*/  MUFU.TANH R162, R162 ;  /* 0x000000a200a27308 */ /* 0x000e620000002400 */
[----:B--2---:R-:W-:-:S07]  /*c0c0*/  FMNMX.FTZ R169, R169, R168, !PT ;  /* 0x000000a8a9a97209 */ /* 0x004fce0007810000 */
[----:B------:R-:W2:Y:S01]  /*c0d0*/  MUFU.TANH R163, R163 ;  /* 0x000000a300a37308 */ /* 0x000ea20000002400 */
[----:B------:R-:W3:Y:S07]  /*c0e0*/  SHFL.BFLY PT, R168, R169, 0x1, 0x1f ;  /* 0x0c201f00a9a87f89 */ /* 0x000eee00000e0000 */
[----:B------:R-:W2:Y:S08]  /*c0f0*/  MUFU.TANH R166, R166 ;  /* 0x000000a600a67308 */ /* 0x000eb00000002400 */
[----:B------:R-:W2:Y:S08]  /*c100*/  MUFU.TANH R167, R167 ;  /* 0x000000a700a77308 */ /* 0x000eb00000002400 */
[----:B------:R-:W-:Y:S01]  /*c110*/  MUFU.TANH R171, R171 ;  /* 0x000000ab00ab7308 */ /* 0x000fe20000002400 */
[----:B---3--:R-:W-:Y:S01]  /*c120*/  FMNMX.FTZ R169, R169, R168, !PT ;  /* 0x000000a8a9a97209 */ /* 0x008fe20007810000 */
[----:B------:R-:W-:-:S04]  /*c130*/  IMAD.U32 R168, RZ, RZ, UR38 ;  /* 0x00000026ffa87e24 */ /* 0x000fc8000f8e00ff */
[C---:B------:R-:W-:Y:S01]  /*c140*/  FADD.FTZ R222, -R169.reuse, R218 ;  /* 0x000000daa9de7221 */ /* 0x040fe20000010100 */
[-C--:B------:R-:W-:Y:S01]  /*c150*/  FMUL.FTZ R218, R169, R168.reuse ;  /* 0x000000a8a9da7220 */ /* 0x080fe20000410000 */
[----:B------:R-:W-:Y:S02]  /*c160*/  MUFU.TANH R174, R174 ;  /* 0x000000ae00ae7308 */ /* 0x000fe40000002400 */
        /* <DEDUP_REMOVED lines=16> */
[----:B------:R-:W-:Y:S01]  /*c270*/  FFMA.FTZ R181, R181, R168, -R218 ;  /* 0x000000a8b5b57223 */ /* 0x000fe200000108da */
[----:B------:R-:W-:Y:S01]  /*c280*/  FMUL.FTZ R218, R170, UR40 ;  /* 0x00000028aada7c20 */ /* 0x000fe20008410000 */
[----:B------:R-:W-:Y:S01]  /*c290*/  VIADD R170, R14, 0x28c40 ;  /* 0x00028c400eaa7836 */ /* 0x000fe20000000000 */
[----:B------:R-:W-:Y:S04]  /*c2a0*/  MUFU.TANH R175, R175 ;  /* 0x000000af00af7308 */ /* 0x000fe80000002400 */
[----:B------:R-:W-:-:S04]  /*c2b0*/  PRMT R170, R190, 0x654, R170 ;  /* 0x00000654beaa7816 */ /* 0x000fc800000000aa */
[----:B------:R3:W-:Y:S01]  /*c2c0*/  SYNCS.ARRIVE.TRANS64.RED.A1T0 RZ, [R170+URZ], RZ ;  /* 0x000000ffaaff79a7 */ /* 0x0007e2000810043f */
[----:B------:R-:W2:Y:S01]  /*c2d0*/  MUFU.TANH R218, R218 ;  /* 0x000000da00da7308 */ /* 0x000ea20000002400 */
[----:B---3--:R-:W-:-:S07]  /*c2e0*/  FMNMX.FTZ R170, R154, R13, !PT ;  /* 0x0000000d9aaa7209 */ /* 0x008fce0007810000 */
[----:B------:R-:W3:Y:S01]  /*c2f0*/  MUFU.TANH R178, R178 ;  /* 0x000000b200b27308 */ /* 0x000ee20000002400 */
[----:B----4-:R-:W-:-:S04]  /*c300*/  FMNMX.FTZ R170, R155, R170, !PT ;  /* 0x000000aa9baa7209 */ /* 0x010fc80007810000 */
[----:B-----5:R-:W-:-:S03]  /*c310*/  FMNMX.FTZ R170, R158, R170, !PT ;  /* 0x000000aa9eaa7209 */ /* 0x020fc60007810000 */
[----:B------:R-:W4:Y:S01]  /*c320*/  MUFU.TANH R179, R179 ;  /* 0x000000b300b37308 */ /* 0x000f220000002400 */
[----:B0-----:R-:W-:-:S04]  /*c330*/  FMNMX.FTZ R170, R159, R170, !PT ;  /* 0x000000aa9faa7209 */ /* 0x001fc80007810000 */
[----:B-1----:R-:W-:-:S03]  /*c340*/  FMNMX.FTZ R170, R162, R170, !PT ;  /* 0x000000aaa2aa7209 */ /* 0x002fc60007810000 */
[----:B------:R-:W0:Y:S01]  /*c350*/  MUFU.TANH R182, R182 ;  /* 0x000000b600b67308 */ /* 0x000e220000002400 */
[----:B--2---:R-:W-:-:S04]  /*c360*/  FMNMX.FTZ R170, R163, R170, !PT ;  /* 0x000000aaa3aa7209 */ /* 0x004fc80007810000 */
[----:B------:R-:W-:-:S03]  /*c370*/  FMNMX.FTZ R170, R166, R170, !PT ;  /* 0x000000aaa6aa7209 */ /* 0x000fc60007810000 */
[----:B------:R-:W-:Y:S01]  /*c380*/  MUFU.TANH R183, R183 ;  /* 0x000000b700b77308 */ /* 0x000fe20000002400 */
[----:B------:R-:W-:-:S04]  /*c390*/  FMNMX.FTZ R170, R167, R170, !PT ;  /* 0x000000aaa7aa7209 */ /* 0x000fc80007810000 */
[----:B------:R-:W-:-:S03]  /*c3a0*/  FMNMX.FTZ R170, R218, R170, !PT ;  /* 0x000000aadaaa7209 */ /* 0x000fc60007810000 */
[----:B------:R-:W-:Y:S01]  /*c3b0*/  MUFU.EX2 R152, R219 ;  /* 0x000000db00987308 */ /* 0x000fe20000000800 */
[----:B------:R-:W-:-:S04]  /*c3c0*/  FMNMX.FTZ R170, R171, R170, !PT ;  /* 0x000000aaabaa7209 */ /* 0x000fc80007810000 */
[----:B------:R-:W-:-:S03]  /*c3d0*/  FMNMX.FTZ R170, R174, R170, !PT ;  /* 0x000000aaaeaa7209 */ /* 0x000fc60007810000 */
[----:B------:R-:W1:Y:S01]  /*c3e0*/  MUFU.EX2 R20, R222 ;  /* 0x000000de00147308 */ /* 0x000e620000000800 */
[----:B------:R-:W-:-:S04]  /*c3f0*/  FMNMX.FTZ R170, R175, R170, !PT ;  /* 0x000000aaafaa7209 */ /* 0x000fc80007810000 */
[----:B---3--:R-:W-:-:S03]  /*c400*/  FMNMX.FTZ R170, R178, R170, !PT ;  /* 0x000000aab2aa7209 */ /* 0x008fc60007810000 */
[----:B------:R-:W2:Y:S01]  /*c410*/  MUFU.EX2 R220, R220 ;  /* 0x000000dc00dc7308 */ /* 0x000ea20000000800 */
[----:B----4-:R-:W-:-:S04]  /*c420*/  FMNMX.FTZ R170, R179, R170, !PT ;  /* 0x000000aab3aa7209 */ /* 0x010fc80007810000 */
[----:B0-----:R-:W-:-:S03]  /*c430*/  FMNMX.FTZ R170, R182, R170, !PT ;  /* 0x000000aab6aa7209 */ /* 0x001fc60007810000 */
[----:B------:R-:W0:Y:S01]  /*c440*/  MUFU.EX2 R21, R21 ;  /* 0x0000001500157308 */ /* 0x000e220000000800 */
[----:B-1----:R-:W-:Y:S01]  /*c450*/  @!P2 STS [R217+0x28800], R20 ;  /* 0x02880014d900a388 */ /* 0x002fe20000000800 */
[----:B------:R-:W-:Y:S01]  /*c460*/  FFMA.FTZ R3, R20, R3, R152 ;  /* 0x0000000314037223 */ /* 0x000fe20000010098 */
[----:B------:R-:W-:Y:S01]  /*c470*/  FMNMX.FTZ R170, R183, R170, !PT ;  /* 0x000000aab7aa7209 */ /* 0x000fe20007810000 */
[-C--:B------:R-:W-:Y:S01]  /*c480*/  FMUL.FTZ R24, R24, R20.reuse ;  /* 0x0000001418187220 */ /* 0x080fe20000410000 */
[-C--:B------:R-:W-:Y:S01]  /*c490*/  FMUL.FTZ R25, R25, R20.reuse ;  /* 0x0000001419197220 */ /* 0x080fe20000410000 */
[-C--:B------:R-:W-:Y:S01]  /*c4a0*/  FMUL.FTZ R28, R28, R20.reuse ;  /* 0x000000141c1c7220 */ /* 0x080fe20000410000 */
[----:B------:R-:W-:Y:S01]  /*c4b0*/  FMUL.FTZ R29, R29, R20 ;  /* 0x000000141d1d7220 */ /* 0x000fe20000410000 */
[----:B------:R-:W1:Y:S01]  /*c4c0*/  SHFL.BFLY PT, R219, R170, 0x2, 0x1f ;  /* 0x0c401f00aadb7f89 */ /* 0x000e6200000e0000 */
[----:B------:R-:W3:Y:S01]  /*c4d0*/  MUFU.EX2 R153, R153 ;  /* 0x0000009900997308 */ /* 0x000ee20000000800 */
[C---:B--2---:R-:W-:Y:S01]  /*c4e0*/  FADD.FTZ R3, R220.reuse, R3 ;  /* 0x00000003dc037221 */ /* 0x044fe20000010000 */
[----:B------:R-:W-:Y:S01]  /*c4f0*/  F2FP.F16.F32.PACK_AB R152, R220, R152 ;  /* 0x00000098dc98723e */ /* 0x000fe200000000ff */
[-C--:B------:R-:W-:Y:S01]  /*c500*/  FMUL.FTZ R32, R32, R20.reuse ;  /* 0x0000001420207220 */ /* 0x080fe20000410000 */
[-C--:B------:R-:W-:Y:S01]  /*c510*/  FMUL.FTZ R33, R33, R20.reuse ;  /* 0x0000001421217220 */ /* 0x080fe20000410000 */
[-C--:B------:R-:W-:Y:S01]  /*c520*/  FMUL.FTZ R36, R36, R20.reuse ;  /* 0x0000001424247220 */ /* 0x080fe20000410000 */
[-C--:B------:R-:W-:Y:S01]  /*c530*/  FMUL.FTZ R37, R37, R20.reuse ;  /* 0x0000001425257220 */ /* 0x080fe20000410000 */
[-C--:B------:R-:W-:Y:S01]  /*c540*/  FMUL.FTZ R40, R40, R20.reuse ;  /* 0x0000001428287220 */ /* 0x080fe20000410000 */
[----:B------:R-:W2:Y:S01]  /*c550*/  MUFU.EX2 R156, R156 ;  /* 0x0000009c009c7308 */ /* 0x000ea20000000800 */
[----:B0-----:R-:W-:Y:S01]  /*c560*/  FADD.FTZ R3, R21, R3 ;  /* 0x0000000315037221 */ /* 0x001fe20000010000 */
[-C--:B------:R-:W-:Y:S01]  /*c570*/  FMUL.FTZ R41, R41, R20.reuse ;  /* 0x0000001429297220 */ /* 0x080fe20000410000 */
[-C--:B------:R-:W-:Y:S01]  /*c580*/  FMUL.FTZ R44, R44, R20.reuse ;  /* 0x000000142c2c7220 */ /* 0x080fe20000410000 */
[-C--:B------:R-:W-:Y:S01]  /*c590*/  FMUL.FTZ R45, R45, R20.reuse ;  /* 0x000000142d2d7220 */ /* 0x080fe20000410000 */
[-C--:B------:R-:W-:Y:S01]  /*c5a0*/  FMUL.FTZ R48, R48, R20.reuse ;  /* 0x0000001430307220 */ /* 0x080fe20000410000 */
[-C--:B------:R-:W-:Y:S01]  /*c5b0*/  FMUL.FTZ R49, R49, R20.reuse ;  /* 0x0000001431317220 */ /* 0x080fe20000410000 */
[-C--:B------:R-:W-:Y:S01]  /*c5c0*/  FMUL.FTZ R52, R52, R20.reuse ;  /* 0x0000001434347220 */ /* 0x080fe20000410000 */
[----:B------:R-:W0:Y:S01]  /*c5d0*/  MUFU.EX2 R157, R157 ;  /* 0x0000009d009d7308 */ /* 0x000e220000000800 */
[----:B---3--:R-:W-:Y:S01]  /*c5e0*/  FADD.FTZ R3, R153, R3 ;  /* 0x0000000399037221 */ /* 0x008fe20000010000 */
[-C--:B------:R-:W-:Y:S01]  /*c5f0*/  FMUL.FTZ R53, R53, R20.reuse ;  /* 0x0000001435357220 */ /* 0x080fe20000410000 */
[-C--:B------:R-:W-:Y:S01]  /*c600*/  FMUL.FTZ R56, R56, R20.reuse ;  /* 0x0000001438387220 */ /* 0x080fe20000410000 */
[-C--:B------:R-:W-:Y:S01]  /*c610*/  FMUL.FTZ R57, R57, R20.reuse ;  /* 0x0000001439397220 */ /* 0x080fe20000410000 */
[-C--:B------:R-:W-:Y:S01]  /*c620*/  FMUL.FTZ R60, R60, R20.reuse ;  /* 0x000000143c3c7220 */ /* 0x080fe20000410000 */
[-C--:B------:R-:W-:Y:S01]  /*c630*/  FMUL.FTZ R61, R61, R20.reuse ;  /* 0x000000143d3d7220 */ /* 0x080fe20000410000 */
[----:B-1----:R-:W-:Y:S01]  /*c640*/  FMNMX.FTZ R170, R170, R219, !PT ;  /* 0x000000dbaaaa7209 */ /* 0x002fe20007810000 */
[----:B------:R-:W1:Y:S01]  /*c650*/  MUFU.EX2 R160, R160 ;  /* 0x000000a000a07308 */ /* 0x000e620000000800 */
[----:B--2---:R-:W-:Y:S01]  /*c660*/  FADD.FTZ R3, R156, R3 ;  /* 0x000000039c037221 */ /* 0x004fe20000010000 */
[-C--:B------:R-:W-:Y:S01]  /*c670*/  FMUL.FTZ R64, R64, R20.reuse ;  /* 0x0000001440407220 */ /* 0x080fe20000410000 */
[-C--:B------:R-:W-:Y:S01]  /*c680*/  FMUL.FTZ R65, R65, R20.reuse ;  /* 0x0000001441417220 */ /* 0x080fe20000410000 */
[----:B------:R-:W2:Y:S01]  /*c690*/  SHFL.BFLY PT, R219, R170, 0x1, 0x1f ;  /* 0x0c201f00aadb7f89 */ /* 0x000ea200000e0000 */
[-C--:B------:R-:W-:Y:S01]  /*c6a0*/  FMUL.FTZ R68, R68, R20.reuse ;  /* 0x0000001444447220 */ /* 0x080fe20000410000 */
[-C--:B------:R-:W-:Y:S01]  /*c6b0*/  FMUL.FTZ R69, R69, R20.reuse ;  /* 0x0000001445457220 */ /* 0x080fe20000410000 */
[----:B------:R-:W-:Y:S01]  /*c6c0*/  FMUL.FTZ R72, R72, R20 ;  /* 0x0000001448487220 */ /* 0x000fe20000410000 */
[----:B------:R-:W3:Y:S01]  /*c6d0*/  MUFU.EX2 R161, R161 ;  /* 0x000000a100a17308 */ /* 0x000ee20000000800 */
[C---:B0-----:R-:W-:Y:S01]  /*c6e0*/  FADD.FTZ R3, R157.reuse, R3 ;  /* 0x000000039d037221 */ /* 0x041fe20000010000 */
[----:B------:R-:W-:Y:S01]  /*c6f0*/  F2FP.F16.F32.PACK_AB R156, R157, R156 ;  /* 0x0000009c9d9c723e */ /* 0x000fe200000000ff */
[-C--:B------:R-:W-:Y:S01]  /*c700*/  FMUL.FTZ R73, R73, R20.reuse ;  /* 0x0000001449497220 */ /* 0x080fe20000410000 */
[-C--:B------:R-:W-:Y:S01]  /*c710*/  FMUL.FTZ R76, R76, R20.reuse ;  /* 0x000000144c4c7220 */ /* 0x080fe20000410000 */
[-C--:B------:R-:W-:Y:S01]  /*c720*/  FMUL.FTZ R77, R77, R20.reuse ;  /* 0x000000144d4d7220 */ /* 0x080fe20000410000 */
[-C--:B------:R-:W-:Y:S01]  /*c730*/  FMUL.FTZ R80, R80, R20.reuse ;  /* 0x0000001450507220 */ /* 0x080fe20000410000 */
[-C--:B------:R-:W-:Y:S01]  /*c740*/  FMUL.FTZ R81, R81, R20.reuse ;  /* 0x0000001451517220 */ /* 0x080fe20000410000 */
[----:B------:R-:W0:Y:S01]  /*c750*/  MUFU.EX2 R164, R164 ;  /* 0x000000a400a47308 */ /* 0x000e220000000800 */
        /* <DEDUP_REMOVED lines=8> */
[----:B---3--:R-:W-:Y:S01]  /*c7e0*/  FADD.FTZ R3, R161, R3 ;  /* 0x00000003a1037221 */ /* 0x008fe20000010000 */
[-C--:B------:R-:W-:Y:S01]  /*c7f0*/  FMUL.FTZ R96, R96, R20.reuse ;  /* 0x0000001460607220 */ /* 0x080fe20000410000 */
[-C--:B------:R-:W-:Y:S01]  /*c800*/  FMUL.FTZ R97, R97, R20.reuse ;  /* 0x0000001461617220 */ /* 0x080fe20000410000 */
[----:B--2---:R-:W-:Y:S01]  /*c810*/  FMNMX.FTZ R170, R170, R219, !PT ;  /* 0x000000dbaaaa7209 */ /* 0x004fe20007810000 */
[-C--:B------:R-:W-:Y:S01]  /*c820*/  FMUL.FTZ R100, R100, R20.reuse ;  /* 0x0000001464647220 */ /* 0x080fe20000410000 */
[-C--:B------:R-:W-:Y:S01]  /*c830*/  FMUL.FTZ R101, R101, R20.reuse ;  /* 0x0000001465657220 */ /* 0x080fe20000410000 */
[-C--:B------:R-:W-:Y:S01]  /*c840*/  FMUL.FTZ R104, R104, R20.reuse ;  /* 0x0000001468687220 */ /* 0x080fe20000410000 */
[----:B------:R-:W2:Y:S01]  /*c850*/  MUFU.EX2 R172, R172 ;  /* 0x000000ac00ac7308 */ /* 0x000ea20000000800 */
[----:B------:R-:W-:Y:S01]  /*c860*/  FADD.FTZ R13, -R170, R13 ;  /* 0x0000000daa0d7221 */ /* 0x000fe20000010100 */
[----:B0-----:R-:W-:Y:S01]  /*c870*/  FADD.FTZ R3, R164, R3 ;  /* 0x00000003a4037221 */ /* 0x001fe20000010000 */
[-C--:B------:R-:W-:Y:S01]  /*c880*/  FMUL.FTZ R105, R105, R20.reuse ;  /* 0x0000001469697220 */ /* 0x080fe20000410000 */
[----:B------:R-:W-:Y:S01]  /*c890*/  FMUL.FTZ R108, R108, R20 ;  /* 0x000000146c6c7220 */ /* 0x000fe20000410000 */
[----:B------:R-:W-:Y:S01]  /*c8a0*/  FMUL.FTZ R13, R13, R168 ;  /* 0x000000a80d0d7220 */ /* 0x000fe20000410000 */
        /* <DEDUP_REMOVED lines=11> */
[----:B--2---:R-:W-:Y:S01]  /*c960*/  FADD.FTZ R3, R172, R3 ;  /* 0x00000003ac037221 */ /* 0x004fe20000010000 */
[-C--:B------:R-:W-:Y:S01]  /*c970*/  FMUL.FTZ R125, R125, R20.reuse ;  /* 0x000000147d7d7220 */ /* 0x080fe20000410000 */
        /* <DEDUP_REMOVED lines=14> */
[----:B-1----:R1:W-:Y:S01]  /*ca60*/  @!P2 STS [R217+0x28820], R13 ;  /* 0x0288200dd900a388 */ /* 0x0023e20000000800 */
[----:B------:R-:W-:Y:S01]  /*ca70*/  FMUL.FTZ R149, R149, R20 ;  /* 0x0000001495957220 */ /* 0x000fe20000410000 */
[-C--:B------:R-:W-:Y:S01]  /*ca80*/  FMUL.FTZ R26, R26, R13.reuse ;  /* 0x0000000d1a1a7220 */ /* 0x080fe20000410000 */
[-C--:B------:R-:W-:Y:S01]  /*ca90*/  FMUL.FTZ R27, R27, R13.reuse ;  /* 0x0000000d1b1b7220 */ /* 0x080fe20000410000 */
[-C--:B------:R-:W-:Y:S01]  /*caa0*/  FMUL.FTZ R30, R30, R13.reuse ;  /* 0x0000000d1e1e7220 */ /* 0x080fe20000410000 */
[-C--:B------:R-:W-:Y:S01]  /*cab0*/  FMUL.FTZ R31, R31, R13.reuse ;  /* 0x0000000d1f1f7220 */ /* 0x080fe20000410000 */
[-C--:B------:R-:W-:Y:S01]  /*cac0*/  FMUL.FTZ R34, R34, R13.reuse ;  /* 0x0000000d22227220 */ /* 0x080fe20000410000 */
[----:B------:R-:W3:Y:S01]  /*cad0*/  MUFU.EX2 R180, R180 ;  /* 0x000000b400b47308 */ /* 0x000ee20000000800 */
[----:B--2---:R-:W-:Y:S01]  /*cae0*/  FADD.FTZ R3, R176, R3 ;  /* 0x00000003b0037221 */ /* 0x004fe20000010000 */
[-C--:B------:R-:W-:Y:S01]  /*caf0*/  FMUL.FTZ R35, R35, R13.reuse ;  /* 0x0000000d23237220 */ /* 0x080fe20000410000 */
[-C--:B-1----:R-:W-:Y:S01]  /*cb00*/  FMUL.FTZ R217, R170, R168.reuse ;  /* 0x000000a8aad97220 */ /* 0x082fe20000410000 */
[-C--:B------:R-:W-:Y:S01]  /*cb10*/  FMUL.FTZ R38, R38, R13.reuse ;  /* 0x0000000d26267220 */ /* 0x080fe20000410000 */
[-C--:B------:R-:W-:Y:S01]  /*cb20*/  FMUL.FTZ R39, R39, R13.reuse ;  /* 0x0000000d27277220 */ /* 0x080fe20000410000 */
[-C--:B------:R-:W-:Y:S01]  /*cb30*/  FMUL.FTZ R42, R42, R13.reuse ;  /* 0x0000000d2a2a7220 */ /* 0x080fe20000410000 */
        /* <DEDUP_REMOVED lines=11> */
[-CC-:B------:R-:W-:Y:S01]  /*cbf0*/  FFMA.FTZ R174, R174, R168.reuse, -R217.reuse ;  /* 0x000000a8aeae7223 */ /* 0x180fe200000108d9 */
[----:B------:R2:W4:Y:S01]  /*cc00*/  MUFU.EX2 R181, R154 ;  /* 0x0000009a00b57308 */ /* 0x0005220000000800 */
[-CC-:B------:R-:W-:Y:S01]  /*cc10*/  FFMA.FTZ R175, R175, R168.reuse, -R217.reuse ;  /* 0x000000a8afaf7223 */ /* 0x180fe200000108d9 */
[-CC-:B------:R-:W-:Y:S01]  /*cc20*/  FFMA.FTZ R178, R178, R168.reuse, -R217.reuse ;  /* 0x000000a8b2b27223 */ /* 0x180fe200000108d9 */
[-CC-:B------:R-:W-:Y:S01]  /*cc30*/  FFMA.FTZ R179, R179, R168.reuse, -R217.reuse ;  /* 0x000000a8b3b37223 */ /* 0x180fe200000108d9 */
[-CC-:B------:R-:W-:Y:S01]  /*cc40*/  FFMA.FTZ R183, R183, R168.reuse, -R217.reuse ;  /* 0x000000a8b7b77223 */ /* 0x180fe200000108d9 */
[----:B------:R-:W-:Y:S01]  /*cc50*/  FFMA.FTZ R182, R182, R168, -R217 ;  /* 0x000000a8b6b67223 */ /* 0x000fe200000108d9 */
[----:B0-----:R-:W-:Y:S01]  /*cc60*/  FADD.FTZ R3, R177, R3 ;  /* 0x00000003b1037221 */ /* 0x001fe20000010000 */
[----:B------:R-:W-:Y:S01]  /*cc70*/  FMUL.FTZ R43, R43, R13 ;  /* 0x0000000d2b2b7220 */ /* 0x000fe20000410000 */
[----:B------:R-:W0:Y:S01]  /*cc80*/  MUFU.EX2 R155, R155 ;  /* 0x0000009b009b7308 */ /* 0x000e220000000800 */
[----:B--2---:R-:W-:Y:S01]  /*cc90*/  F2FP.F16.F32.PACK_AB R154, R153, R21 ;  /* 0x00000015999a723e */ /* 0x004fe200000000ff */
[----:B---3--:R-:W-:Y:S01]  /*cca0*/  FADD.FTZ R3, R180, R3 ;  /* 0x00000003b4037221 */ /* 0x008fe20000010000 */
[-C--:B------:R-:W-:Y:S01]  /*ccb0*/  FMUL.FTZ R46, R46, R13.reuse ;  /* 0x0000000d2e2e7220 */ /* 0x080fe20000410000 */
[-C--:B------:R-:W-:Y:S01]  /*ccc0*/  FMUL.FTZ R47, R47, R13.reuse ;  /* 0x0000000d2f2f7220 */ /* 0x080fe20000410000 */
[-C--:B------:R-:W-:Y:S01]  /*ccd0*/  FMUL.FTZ R50, R50, R13.reuse ;  /* 0x0000000d32327220 */ /* 0x080fe20000410000 */
[C---:B-1----:R-:W-:Y:S01]  /*cce0*/  FADD.FTZ R3, R166.reuse, R3 ;  /* 0x00000003a6037221 */ /* 0x042fe20000010000 */
[----:B------:R-:W-:Y:S01]  /*ccf0*/  F2FP.F16.F32.PACK_AB R166, R166, R180 ;  /* 0x000000b4a6a6723e */ /* 0x000fe200000000ff */
[----:B------:R-:W1:Y:S01]  /*cd00*/  MUFU.EX2 R158, R158 ;  /* 0x0000009e009e7308 */ /* 0x000e620000000800 */
[----:B----4-:R-:W-:Y:S01]  /*cd10*/  FFMA.FTZ R10, R13, R10, R181 ;  /* 0x0000000a0d0a7223 */ /* 0x010fe200000100b5 */
[-C--:B------:R-:W-:Y:S01]  /*cd20*/  FMUL.FTZ R51, R51, R13.reuse ;  /* 0x0000000d33337220 */ /* 0x080fe20000410000 */
[-C--:B------:R-:W-:Y:S01]  /*cd30*/  FMUL.FTZ R54, R54, R13.reuse ;  /* 0x0000000d36367220 */ /* 0x080fe20000410000 */
[-C--:B------:R-:W-:Y:S01]  /*cd40*/  FMUL.FTZ R55, R55, R13.reuse ;  /* 0x0000000d37377220 */ /* 0x080fe20000410000 */
[-C--:B------:R-:W-:Y:S01]  /*cd50*/  FMUL.FTZ R58, R58, R13.reuse ;  /* 0x0000000d3a3a7220 */ /* 0x080fe20000410000 */
[-C--:B------:R-:W-:Y:S01]  /*cd60*/  FMUL.FTZ R59, R59, R13.reuse ;  /* 0x0000000d3b3b7220 */ /* 0x080fe20000410000 */
[----:B------:R-:W-:Y:S01]  /*cd70*/  FMUL.FTZ R62, R62, R13 ;  /* 0x0000000d3e3e7220 */ /* 0x000fe20000410000 */
[----:B------:R-:W2:Y:S01]  /*cd80*/  MUFU.EX2 R159, R159 ;  /* 0x0000009f009f7308 */ /* 0x000ea20000000800 */
        /* <DEDUP_REMOVED lines=18> */
[----:B------:R-:W-:Y:S01]  /*ceb0*/  BAR.SYNC.DEFER_BLOCKING 0xf, 0x100 ;  /* 0x03c4000000007b1d */ /* 0x000fe20000010000 */
[----:B------:R-:W-:Y:S01]  /*cec0*/  F2FP.F16.F32.PACK_AB R158, R161, R160 ;  /* 0x000000a0a19e723e */ /* 0x000fe200000000ff */
[-C--:B------:R-:W-:Y:S01]  /*ced0*/  FMUL.FTZ R86, R86, R13.reuse ;  /* 0x0000000d56567220 */ /* 0x080fe20000410000 */
[----:B------:R-:W-:Y:S01]  /*cee0*/  F2FP.F16.F32.PACK_AB R160, R165, R164 ;  /* 0x000000a4a5a0723e */ /* 0x000fe200000000ff */
[-C--:B------:R-:W-:Y:S01]  /*cef0*/  FMUL.FTZ R87, R87, R13.reuse ;  /* 0x0000000d57577220 */ /* 0x080fe20000410000 */
[----:B------:R-:W-:Y:S01]  /*cf00*/  F2FP.F16.F32.PACK_AB R164, R177, R176 ;  /* 0x000000b0b1a4723e */ /* 0x000fe200000000ff */
        /* <DEDUP_REMOVED lines=9> */
[C---:B-1----:R-:W-:Y:S01]  /*cfa0*/  FADD.FTZ R10, R163.reuse, R10 ;  /* 0x0000000aa30a7221 */ /* 0x042fe20000010000 */
[----:B------:R-:W-:Y:S01]  /*cfb0*/  F2FP.F16.F32.PACK_AB R157, R163, R162 ;  /* 0x000000a2a39d723e */ /* 0x000fe200000000ff */
[-C--:B------:R-:W-:Y:S01]  /*cfc0*/  FMUL.FTZ R102, R102, R13.reuse ;  /* 0x0000000d66667220 */ /* 0x080fe20000410000 */
[----:B------:R-:W-:Y:S01]  /*cfd0*/  F2FP.F16.F32.PACK_AB R162, R173, R172 ;  /* 0x000000acada2723e */ /* 0x000fe200000000ff */
[-C--:B------:R-:W-:Y:S01]  /*cfe0*/  FMUL.FTZ R103, R103, R13.reuse ;  /* 0x0000000d67677220 */ /* 0x080fe20000410000 */
[-C--:B------:R-:W-:Y:S01]  /*cff0*/  FMUL.FTZ R106, R106, R13.reuse ;  /* 0x0000000d6a6a7220 */ /* 0x080fe20000410000 */
[-C--:B------:R-:W-:Y:S01]  /*d000*/  FMUL.FTZ R107, R107, R13.reuse ;  /* 0x0000000d6b6b7220 */ /* 0x080fe20000410000 */
[----:B------:R-:W1:Y:S01]  /*d010*/  MUFU.EX2 R218, R218 ;  /* 0x000000da00da7308 */ /* 0x000e620000000800 */
[----:B--2---:R-:W-:Y:S01]  /*d020*/  FADD.FTZ R10, R219, R10 ;  /* 0x0000000adb0a7221 */ /* 0x004fe20000010000 */
[----:B------:R2:W-:Y:S01]  /*d030*/  STSM.16.M88.4 [R199+0x26800], R152 ;  /* 0x02680098c7007844 */ /* 0x0005e20000000200 */
        /* <DEDUP_REMOVED lines=12> */
[----:B------:R2:W-:Y:S01]  /*d100*/  STSM.16.M88.4 [R202], R156 ;  /* 0x0000009cca007844 */ /* 0x0005e20000000200 */
        /* <DEDUP_REMOVED lines=11> */
[-C--:B------:R-:W-:Y:S01]  /*d1c0*/  FMUL.FTZ R139, R139, R13.reuse ;  /* 0x0000000d8b8b7220 */ /* 0x080fe20000410000 */
[-C--:B------:R-:W-:Y:S01]  /*d1d0*/  FMUL.FTZ R142, R142, R13.reuse ;  /* 0x0000000d8e8e7220 */ /* 0x080fe20000410000 */
[-C--:B------:R-:W-:Y:S01]  /*d1e0*/  FMUL.FTZ R143, R143, R13.reuse ;  /* 0x0000000d8f8f7220 */ /* 0x080fe20000410000 */
[-C--:B------:R-:W-:Y:S01]  /*d1f0*/  FMUL.FTZ R146, R146, R13.reuse ;  /* 0x0000000d92927220 */ /* 0x080fe20000410000 */
[-C--:B------:R-:W-:Y:S01]  /*d200*/  FMUL.FTZ R147, R147, R13.reuse ;  /* 0x0000000d93937220 */ /* 0x080fe20000410000 */
[----:B------:R-:W3:Y:S01]  /*d210*/  MUFU.EX2 R178, R178 ;  /* 0x000000b200b27308 */ /* 0x000ee20000000800 */
[----:B0-----:R-:W-:Y:S01]  /*d220*/  FADD.FTZ R10, R174, R10 ;  /* 0x0000000aae0a7221 */ /* 0x001fe20000010000 */
[-C--:B------:R-:W-:Y:S01]  /*d230*/  FMUL.FTZ R150, R150, R13.reuse ;  /* 0x0000000d96967220 */ /* 0x080fe20000410000 */
[----:B------:R-:W-:-:S05]  /*d240*/  FMUL.FTZ R151, R151, R13 ;  /* 0x0000000d97977220 */ /* 0x000fca0000410000 */
[----:B------:R-:W0:Y:S01]  /*d250*/  MUFU.EX2 R179, R179 ;  /* 0x000000b300b37308 */ /* 0x000e220000000800 */
[C---:B-1----:R-:W-:Y:S01]  /*d260*/  FADD.FTZ R10, R175.reuse, R10 ;  /* 0x0000000aaf0a7221 */ /* 0x042fe20000010000 */
[----:B------:R-:W-:-:S05]  /*d270*/  F2FP.F16.F32.PACK_AB R163, R175, R174 ;  /* 0x000000aeafa3723e */ /* 0x000fca00000000ff */
[----:B------:R2:W-:Y:S01]  /*d280*/  STSM.16.M88.4 [R200], R160 ;  /* 0x000000a0c8007844 */ /* 0x0005e20000000200 */
[----:B------:R-:W1:Y:S01]  /*d290*/  MUFU.EX2 R167, R182 ;  /* 0x000000b600a77308 */ /* 0x000e620000000800 */
[----:B---3--:R-:W-:-:S07]  /*d2a0*/  FADD.FTZ R10, R178, R10 ;  /* 0x0000000ab20a7221 */ /* 0x008fce0000010000 */
[----:B------:R-:W3:Y:S01]  /*d2b0*/  MUFU.EX2 R183, R183 ;  /* 0x000000b700b77308 */ /* 0x000ee20000000800 */
[C---:B0-----:R-:W-:Y:S01]  /*d2c0*/  FADD.FTZ R10, R179.reuse, R10 ;  /* 0x0000000ab30a7221 */ /* 0x041fe20000010000 */
[----:B------:R-:W-:-:S03]  /*d2d0*/  F2FP.F16.F32.PACK_AB R165, R179, R178 ;  /* 0x000000b2b3a5723e */ /* 0x000fc600000000ff */
[----:B-1----:R-:W-:Y:S01]  /*d2e0*/  FADD.FTZ R10, R167, R10 ;  /* 0x0000000aa70a7221 */ /* 0x002fe20000010000 */
[----:B---3--:R-:W-:-:S03]  /*d2f0*/  F2FP.F16.F32.PACK_AB R167, R183, R167 ;  /* 0x000000a7b7a7723e */ /* 0x008fc600000000ff */
[----:B------:R-:W-:Y:S02]  /*d300*/  FADD.FTZ R10, R183, R10 ;  /* 0x0000000ab70a7221 */ /* 0x000fe40000010000 */
[----:B------:R2:W-:Y:S01]  /*d310*/  STSM.16.M88.4 [R201], R164 ;  /* 0x000000a4c9007844 */ /* 0x0005e20000000200 */
[----:B------:R-:W-:Y:S05]  /*d320*/  @!P0 BRA `(.L_x_3909) ;  /* 0x0000000000048947 */ /* 0x000fea0003800000 */
[----:B------:R-:W-:Y:S01]  /*d330*/  BPT.TRAP 0x1 ;  /* 0x000000040000795c */ /* 0x000fe20000300000 */
.L_x_3909:
[----:B------:R0:W1:Y:S01]  /*d340*/  SYNCS.PHASECHK.TRANS64.TRYWAIT P2, [R14+URZ+0x28c50], R12 ;  /* 0x028c500c0e0075a7 */ /* 0x000062000804017f */
[----:B------:R-:W-:Y:S05]  /*d350*/  @!P0 BRA `(.L_x_3910) ;  /* 0x0000000000048947 */ /* 0x000fea0003800000 */
[----:B------:R-:W-:Y:S01]  /*d360*/  BPT.TRAP 0x1 ;  /* 0x000000040000795c */ /* 0x000fe20000300000 */
.L_x_3910:
[----:B------:R-:W-:Y:S04]  /*d370*/  BSSY B1, `(.L_x_3911) ;  /* 0x0000004000017945 */ /* 0x000fe80003800000 */
[----:B-1----:R-:W-:Y:S05]  /*d380*/  @P2 BRA `(.L_x_3912) ;  /* 0x0000000000082947 */ /* 0x002fea0003800000 */
[----:B------:R-:W1:Y:S02]  /*d390*/  SYNCS.PHASECHK.TRANS64.TRYWAIT P2, [R14+URZ+0x28c50], R12 ;  /* 0x028c500c0e0075a7 */ /* 0x000e64000804017f */
[----:B-1----:R-:W-:Y:S05]  /*d3a0*/  @!P2 BRA `(.L_x_3913) ;  /* 0x000000e00080a947 */ /* 0x002fea0003800000 */
.L_x_3912:
[----:B------:R-:W-:Y:S05]  /*d3b0*/  BSYNC B1 ;  /* 0x0000000000017941 */ /* 0x000fea0003800000 */
.L_x_3911:
[----:B------:R-:W-:Y:S01]  /*d3c0*/  IMAD.MOV.U32 R13, RZ, RZ, 0x40000040 ;  /* 0x40000040ff0d7424 */ /* 0x000fe200078e00ff */
[----:B01----:R-:W-:Y:S01]  /*d3d0*/  LEA R12, R19, R11, 0xc ;  /* 0x0000000b130c7211 */ /* 0x003fe200078e60ff */
[----:B------:R-:W-:Y:S01]  /*d3e0*/  WARPGROUP.ARRIVE ;  /* 0x00000000000079c5 */ /* 0x000fe20000000000 */
[----:B------:R-:W-:Y:S02]  /*d3f0*/  IMAD.MOV.U32 R21, RZ, RZ, 0x40000040 ;  /* 0x40000040ff157424 */ /* 0x000fe400078e00ff */
[C---:B------:R-:W-:Y:S01]  /*d400*/  R2UR UR6, R12.reuse ;  /* 0x000000000c0672ca */ /* 0x040fe200000e0000 */
[----:B------:R-:W-:Y:S01]  /*d410*/  VIADD R20, R12, 0x80 ;  /* 0x000000800c147836 */ /* 0x000fe20000000000 */
[----:B------:R-:W-:Y:S01]  /*d420*/  R2UR UR7, R13 ;  /* 0x000000000d0772ca */ /* 0x000fe200000e0000 */
[----:B------:R-:W-:-:S12]  /*d430*/  IMAD.MOV.U32 R13, RZ, RZ, 0x40000040 ;  /* 0x40000040ff0d7424 */ /* 0x000fd800078e00ff */
[----:B------:R-:W-:Y:S01]  /*d440*/  HGMMA.64x256x16.F32 R24, R152, gdesc[UR4].tnspB, R24, gsb0 ;  /* 0x43e0000498187df0 */ /* 0x000fe20008000818 */
[----:B------:R-:W-:Y:S01]  /*d450*/  R2UR UR6, R20 ;  /* 0x00000000140672ca */ /* 0x000fe200000e0000 */
[C---:B------:R-:W-:Y:S01]  /*d460*/  VIADD R20, R12.reuse, 0x100 ;  /* 0x000001000c147836 */ /* 0x040fe20000000000 */
[----:B------:R-:W-:Y:S01]  /*d470*/  R2UR UR7, R21 ;  /* 0x00000000150772ca */ /* 0x000fe200000e0000 */
[----:B------:R-:W-:Y:S02]  /*d480*/  IMAD.MOV.U32 R21, RZ, RZ, 0x40000040 ;  /* 0x40000040ff157424 */ /* 0x000fe400078e00ff */
[----:B------:R-:W-:Y:S01]  /*d490*/  VIADD R12, R12, 0x180 ;  /* 0x000001800c0c7836 */ /* 0x000fe20000000000 */
[----:B------:R-:W-:Y:S02]  /*d4a0*/  WARPGROUP.DEPBAR.LE gsb0, 0x0 ;  /* 0x00008000000079c5 */ /* 0x000fe40000010000 */
[----:B------:R-:W-:-:S15]  /*d4b0*/  WARPGROUP.ARRIVE ;  /* 0x00000000000079c5 */ /* 0x000fde0000000000 */
[----:B------:R-:W-:-:S04]  /*d4c0*/  NOP ;  /* 0x0000000000007918 */ /* 0x000fc80000000000 */
[----:B------:R-:W-:Y:S01]  /*d4d0*/  HGMMA.64x256x16.F32 R24, R156, gdesc[UR4].tnspB, R24, gsb0 ;  /* 0x43e000049c187df0 */ /* 0x000fe20008000818 */
[----:B------:R-:W-:Y:S02]  /*d4e0*/  R2UR UR6, R20 ;  /* 0x00000000140672ca */ /* 0x000fe400000e0000 */
[----:B------:R-:W-:Y:S01]  /*d4f0*/  R2UR UR7, R21 ;  /* 0x00000000150772ca */ /* 0x000fe200000e0000 */
[----:B------:R-:W-:Y:S02]  /*d500*/  WARPGROUP.DEPBAR.LE gsb0, 0x0 ;  /* 0x00008000000079c5 */ /* 0x000fe40000010000 */
[----:B------:R-:W-:-:S15]  /*d510*/  WARPGROUP.ARRIVE ;  /* 0x00000000000079c5 */ /* 0x000fde0000000000 */
[----:B------:R-:W-:-:S07]  /*d520*/  NOP ;  /* 0x0000000000007918 */ /* 0x000fce0000000000 */
[----:B------:R-:W-:Y:S01]  /*d530*/  HGMMA.64x256x16.F32 R24, R160, gdesc[UR4].tnspB, R24, gsb0 ;  /* 0x43e00004a0187df0 */ /* 0x000fe20008000818 */
[----:B------:R-:W-:Y:S02]  /*d540*/  R2UR UR6, R12 ;  /* 0x000000000c0672ca */ /* 0x000fe400000e0000 */
[----:B------:R-:W-:Y:S01]  /*d550*/  R2UR UR7, R13 ;  /* 0x000000000d0772ca */ /* 0x000fe200000e0000 */
        /* <DEDUP_REMOVED lines=13> */
[----:B------:R-:W-:Y:S05]  /*d630*/  @!P0 BRA `(.L_x_3914) ;  /* 0x0000000000048947 */ /* 0x000fea0003800000 */
[----:B------:R-:W-:Y:S01]  /*d640*/  BPT.TRAP 0x1 ;  /* 0x000000040000795c */ /* 0x000fe20000300000 */
.L_x_3914:
[----:B------:R-:W-:Y:S02]  /*d650*/  VIADD R14, R14, 0x28c60 ;  /* 0x00028c600e0e7836 */ /* 0x000fe40000000000 */
[----:B------:R-:W-:Y:S02]  /*d660*/  IMAD.MOV.U32 R13, RZ, RZ, R170 ;  /* 0x000000ffff0d7224 */ /* 0x000fe400078e00aa */
[----:B------:R-:W-:Y:S01]  /*d670*/  IMAD.MOV.U32 R218, RZ, RZ, R169 ;  /* 0x000000ffffda7224 */ /* 0x000fe200078e00a9 */
[----:B------:R-:W-:Y:S01]  /*d680*/  PRMT R14, R190, 0x654, R14 ;  /* 0x00000654be0e7816 */ /* 0x000fe2000000000e */
[----:B------:R-:W-:-:S03]  /*d690*/  IMAD.MOV.U32 R217, RZ, RZ, R19 ;  /* 0x000000ffffd97224 */ /* 0x000fc600078e0013 */
[----:B------:R1:W-:Y:S01]  /*d6a0*/  SYNCS.ARRIVE.TRANS64.RED.A1T0 RZ, [R14+URZ], RZ ;  /* 0x000000ff0eff79a7 */ /* 0x0003e2000810043f */
[----:B------:R-:W-:Y:S05]  /*d6b0*/  @P1 BRA `(.L_x_3915) ;  /* 0xffffffe000681947 */ /* 0x000fea000383ffff */
.L_x_3902:
[----:B------:R-:W-:Y:S05]  /*d6c0*/  BSYNC B0 ;  /* 0x0000000000007941 */ /* 0x000fea0003800000 */
.L_x_3901:
[----:B0-----:R-:W3:Y:S01]  /*d6d0*/  LDL.LU R12, [R1+0x3c] ;  /* 0x00003c00010c7983 */ /* 0x001ee20000300800 */
[----:B------:R-:W-:Y:S02]  /*d6e0*/  IMAD.MOV.U32 R21, RZ, RZ, -0x800000 ;  /* 0xff800000ff157424 */ /* 0x000fe400078e00ff */
[----:B------:R-:W-:Y:S01]  /*d6f0*/  IMAD.MOV.U32 R20, RZ, RZ, -0x800000 ;  /* 0xff800000ff147424 */ /* 0x000fe200078e00ff */
[----:B------:R-:W0:Y:S02]  /*d700*/  SHFL.BFLY PT, R0, R3, 0x2, 0x1f ;  /* 0x0c401f0003007f89 */ /* 0x000e2400000e0000 */
[----:B0-----:R-:W-:-:S05]  /*d710*/  FADD.FTZ R0, R0, R3 ;  /* 0x0000000300007221 */ /* 0x001fca0000010000 */
[----:B------:R-:W0:Y:S02]  /*d720*/  SHFL.BFLY PT, R3, R0, 0x1, 0x1f ;  /* 0x0c201f0000037f89 */ /* 0x000e2400000e0000 */
[----:B0-----:R-:W-:Y:S01]  /*d730*/  FADD.FTZ R0, R0, R3 ;  /* 0x0000000300007221 */ /* 0x001fe20000010000 */
[----:B------:R-:W-:Y:S01]  /*d740*/  IMAD.MOV.U32 R3, RZ, RZ, RZ ;  /* 0x000000ffff037224 */ /* 0x000fe200078e00ff */
[----:B------:R-:W-:Y:S08]  /*d750*/  BAR.ARV 0x8, 0x100 ;  /* 0x0204000000007b1d */ /* 0x000ff00000002000 */
[----:B------:R-:W-:Y:S01]  /*d760*/  BAR.SYNC.DEFER_BLOCKING 0xf, 0x100 ;  /* 0x03c4000000007b1d */ /* 0x000fe20000010000 */
[----:B------:R-:W-:-:S13]  /*d770*/  FSETP.NE.FTZ.AND P0, PT, R0, RZ, PT ;  /* 0x000000ff0000720b */ /* 0x000fda0003f15000 */
[----:B------:R-:W0:Y:S01]  /*d780*/  @P0 MUFU.RCP R3, R0 ;  /* 0x0000000000030308 */ /* 0x000e220000001000 */
[----:B------:R-:W-:-:S07]  /*d790*/  @P0 FMUL.FTZ R4, R168, 0.69314718246459960938 ;  /* 0x3f317218a8040820 */ /* 0x000fce0000410000 */
[----:B------:R-:W4:Y:S01]  /*d7a0*/  @P0 MUFU.LG2 R0, R0 ;  /* 0x0000000000000308 */ /* 0x000f220000000c00 */
        /* <DEDUP_REMOVED lines=8> */
[----:B----4-:R-:W-:Y:S01]  /*d830*/  @P0 FMUL.FTZ R0, R0, 0.69314718246459960938 ;  /* 0x3f31721800000820 */ /* 0x010fe20000410000 */
[-C--:B------:R-:W-:Y:S01]  /*d840*/  FMUL.FTZ R40, R40, R3.reuse ;  /* 0x0000000328287220 */ /* 0x080fe20000410000 */
[-C--:B------:R-:W-:Y:S01]  /*d850*/  FMUL.FTZ R41, R41, R3.reuse ;  /* 0x0000000329297220 */ /* 0x080fe20000410000 */
[----:B------:R-:W-:Y:S01]  /*d860*/  FMUL.FTZ R44, R44, R3 ;  /* 0x000000032c2c7220 */ /* 0x000fe20000410000 */
[----:B------:R-:W-:Y:S01]  /*d870*/  @P0 FFMA.FTZ R21, R4, R169, R0 ;  /* 0x000000a904150223 */ /* 0x000fe20000010000 */
[-C--:B------:R-:W-:Y:S01]  /*d880*/  FMUL.FTZ R45, R45, R3.reuse ;  /* 0x000000032d2d7220 */ /* 0x080fe20000410000 */
[----:B------:R-:W0:Y:S01]  /*d890*/  SHFL.BFLY PT, R0, R10, 0x2, 0x1f ;  /* 0x0c401f000a007f89 */ /* 0x000e2200000e0000 */
        /* <DEDUP_REMOVED lines=23> */
[----:B0-----:R-:W-:Y:S01]  /*da10*/  FADD.FTZ R0, R0, R10 ;  /* 0x0000000a00007221 */ /* 0x001fe20000010000 */
[-C--:B------:R-:W-:Y:S01]  /*da20*/  FMUL.FTZ R93, R93, R3.reuse ;  /* 0x000000035d5d7220 */ /* 0x080fe20000410000 */
[-C--:B------:R-:W-:Y:S01]  /*da30*/  FMUL.FTZ R96, R96, R3.reuse ;  /* 0x0000000360607220 */ /* 0x080fe20000410000 */
[-C--:B------:R-:W-:Y:S01]  /*da40*/  FMUL.FTZ R97, R97, R3.reuse ;  /* 0x0000000361617220 */ /* 0x080fe20000410000 */
        /* <DEDUP_REMOVED lines=25> */
[----:B0-----:R-:W-:Y:S01]  /*dbe0*/  FADD.FTZ R4, R0, R4 ;  /* 0x0000000400047221 */ /* 0x001fe20000010000 */
[----:B------:R-:W-:-:S02]  /*dbf0*/  IMAD.MOV.U32 R0, RZ, RZ, RZ ;  /* 0x000000ffff007224 */ /* 0x000fc400078e00ff */
[-C--:B------:R-:W-:Y:S01]  /*dc00*/  FMUL.FTZ R148, R148, R3.reuse ;  /* 0x0000000394947220 */ /* 0x080fe20000410000 */
[----:B------:R-:W-:Y:S01]  /*dc10*/  FMUL.FTZ R149, R149, R3 ;  /* 0x0000000395957220 */ /* 0x000fe20000410000 */
        /* <DEDUP_REMOVED lines=17> */
[----:B------:R-:W-:Y:S01]  /*dd30*/  ISETP.NE.AND P0, PT, R197, RZ, PT ;  /* 0x000000ffc500720c */ /* 0x000fe20003f05270 */
        /* <DEDUP_REMOVED lines=12> */
[----:B------:R-:W-:-:S02]  /*de00*/  @!P0 IMAD R4, R19, 0x40, R195 ;  /* 0x0000004013048824 */ /* 0x000fc400078e02c3 */
[-C--:B------:R-:W-:Y:S01]  /*de10*/  FMUL.FTZ R71, R71, R0.reuse ;  /* 0x0000000047477220 */ /* 0x080fe20000410000 */
[----:B------:R-:W-:Y:S02]  /*de20*/  VIADD R19, R19, 0x1 ;  /* 0x0000000113137836 */ /* 0x000fe40000000000 */
[-C--:B------:R-:W-:Y:S01]  /*de30*/  FMUL.FTZ R74, R74, R0.reuse ;  /* 0x000000004a4a7220 */ /* 0x080fe20000410000 */
[----:B------:R-:W-:Y:S02]  /*de40*/  @!P0 IMAD R4, R4, 0x4, R2 ;  /* 0x0000000404048824 */ /* 0x000fe400078e0202 */
[-C--:B------:R-:W-:Y:S01]  /*de50*/  FMUL.FTZ R75, R75, R0.reuse ;  /* 0x000000004b4b7220 */ /* 0x080fe20000410000 */
[-C--:B------:R-:W-:Y:S01]  /*de60*/  FMUL.FTZ R78, R78, R0.reuse ;  /* 0x000000004e4e7220 */ /* 0x080fe20000410000 */
[----:B------:R-:W-:Y:S01]  /*de70*/  ISETP.NE.AND P1, PT, R19, 0x2, PT ;  /* 0x000000021300780c */ /* 0x000fe20003f25270 */
[-C--:B------:R-:W-:Y:S01]  /*de80*/  FMUL.FTZ R79, R79, R0.reuse ;  /* 0x000000004f4f7220 */ /* 0x080fe20000410000 */
[----:B------:R-:W-:Y:S01]  /*de90*/  @!P0 STS [R4+0x28800], R3 ;  /* 0x0288000304008388 */ /* 0x000fe20000000800 */
[-C--:B------:R-:W-:Y:S01]  /*dea0*/  FMUL.FTZ R82, R82, R0.reuse ;  /* 0x0000000052527220 */ /* 0x080fe20000410000 */
[-C--:B------:R-:W-:Y:S01]  /*deb0*/  FMUL.FTZ R83, R83, R0.reuse ;  /* 0x0000000053537220 */ /* 0x080fe20000410000 */
[-C--:B------:R-:W-:Y:S01]  /*dec0*/  FMUL.FTZ R86, R86, R0.reuse ;  /* 0x0000000056567220 */ /* 0x080fe20000410000 */
[----:B------:R0:W-:Y:S01]  /*ded0*/  @!P0 STS [R4+0x28820], R0 ;  /* 0x0288200004008388 */ /* 0x0001e20000000800 */
        /* <DEDUP_REMOVED lines=33> */
[----:B0-----:R-:W-:Y:S01]  /*e0f0*/  SEL R0, RZ, 0x1, P1 ;  /* 0x00000001ff007807 */ /* 0x001fe20000800000 */
[----:B------:R-:W-:Y:S06]  /*e100*/  BAR.ARV 0xe, 0x100 ;  /* 0x0384000000007b1d */ /* 0x000fec0000002000 */
[----:B------:R-:W-:-:S02]  /*e110*/  PLOP3.LUT P0, PT, PT, PT, PT, 0x8, 0x0 ;  /* 0x000000000000781c */ /* 0x000fc40003f0e170 */
[----:B------:R-:W-:Y:S02]  /*e120*/  LOP3.LUT R185, R185, R0, RZ, 0x3c, !PT ;  /* 0x00000000b9b97212 */ /* 0x000fe400078e3cff */
[----:B------:R-:W-:Y:S01]  /*e130*/  SEL R19, R19, RZ, P1 ;  /* 0x000000ff13137207 */ /* 0x000fe20000800000 */
[----:B---3--:R-:W-:-:S05]  /*e140*/  VIADD R12, R12, 0x1 ;  /* 0x000000010c0c7836 */ /* 0x008fca0000000000 */
[----:B------:R0:W-:Y:S03]  /*e150*/  STL [R1+0x3c], R12 ;  /* 0x00003c0c01007387 */ /* 0x0001e60000100800 */
.L_x_3844:
[----:B------:R-:W-:Y:S05]  /*e160*/  BSYNC B7 ;  /* 0x0000000000077941 */ /* 0x000fea0003800000 */
.L_x_3840:
[----:B------:R-:W3:Y:S08]  /*e170*/  S2UR UR4, SR_CgaCtaId ;  /* 0x00000000000479c3 */ /* 0x000ef00000008800 */
[----:B------:R-:W-:Y:S01]  /*e180*/  BAR.SYNC.DEFER_BLOCKING 0x5, 0x180 ;  /* 0x0146000000007b1d */ /* 0x000fe20000010000 */
[----:B------:R-:W-:-:S05]  /*e190*/  MOV R2, 0x400 ;  /* 0x0000040000027802 */ /* 0x000fca0000000f00 */
[----:B------:R-:W-:Y:S01]  /*e1a0*/  BSSY B0, `(.L_x_3916) ;  /* 0x0000505000007945 */ /* 0x000fe20003800000 */
[----:B---3--:R-:W-:-:S04]  /*e1b0*/  MOV R190, UR4 ;  /* 0x0000000400be7c02 */ /* 0x008fc80008000f00 */
[----:B------:R-:W-:-:S05]  /*e1c0*/  LEA R2, R190, R2, 0x18 ;  /* 0x00000002be027211 */ /* 0x000fca00078ec0ff */
[----:B--2--5:R2:W3:Y:S01]  /*e1d0*/  LDS.128 R152, [R2+0x28cd0] ;  /* 0x028cd00002987984 */ /* 0x0244e20000000c00 */
[----:B------:R-:W-:Y:S06]  /*e1e0*/  BAR.ARV 0x4, 0x180 ;  /* 0x0106000000007b1d */ /* 0x000fec0000002000 */
[----:B------:R-:W-:Y:S05]  /*e1f0*/  @P0 BRA `(.L_x_3917) ;  /* 0x0000003c00e40947 */ /* 0x000fea0003800000 */
[----:B------:R-:W4:Y:S01]  /*e200*/  LDL R3, [R1+0x5c] ;  /* 0x00005c0001037983 */ /* 0x000f220000100800 */
[----:B------:R-:W0:Y:S01]  /*e210*/  S2R R0, SR_SWINHI ;  /* 0x0000000000007919 */ /* 0x000e220000002f00 */
[----:B------:R-:W-:Y:S01]  /*e220*/  F2FP.F16.F32.PACK_AB R6, R29, R28 ;  /* 0x0000001c1d06723e */ /* 0x000fe200000000ff */
[----:B------:R-:W-:Y:S01]  /*e230*/  ULDC.64 UR6, c[0x0][0xc00] ;  /* 0x0003000000067ab9 */ /* 0x000fe20000000a00 */
[----:B------:R-:W-:Y:S01]  /*e240*/  F2FP.F16.F32.PACK_AB R7, R31, R30 ;  /* 0x0000001e1f07723e */ /* 0x000fe200000000ff */
[----:B------:R-:W2:Y:S01]  /*e250*/  LDL.LU R156, [R1+0x20] ;  /* 0x00002000019c7983 */ /* 0x000ea20000300800 */
[----:B------:R-:W-:Y:S01]  /*e260*/  F2FP.F16.F32.PACK_AB R8, R33, R32 ;  /* 0x000000202108723e */ /* 0x000fe200000000ff */
[----:B------:R-:W-:Y:S01]  /*e270*/  ULDC.64 UR4, c[0x0][0xc08] ;  /* 0x0003020000047ab9 */ /* 0x000fe20000000a00 */
[----:B------:R-:W-:Y:S01]  /*e280*/  F2FP.F16.F32.PACK_AB R9, R35, R34 ;  /* 0x000000222309723e */ /* 0x000fe200000000ff */
[----:B---3--:R-:W3:Y:S01]  /*e290*/  LDL.LU R152, [R1+0x24] ;  /* 0x0000240001987983 */ /* 0x008ee20000300800 */
[----:B-1----:R-:W-:-:S02]  /*e2a0*/  MOV R14, R2 ;  /* 0x00000002000e7202 */ /* 0x002fc40000000f00 */
[----:B0-----:R-:W-:Y:S02]  /*e2b0*/  MOV R15, R0 ;  /* 0x00000000000f7202 */ /* 0x001fe40000000f00 */
[----:B------:R-:W-:Y:S02]  /*e2c0*/  F2FP.F16.F32.PACK_AB R10, R37, R36 ;  /* 0x00000024250a723e */ /* 0x000fe400000000ff */
[----:B------:R-:W-:Y:S01]  /*e2d0*/  F2FP.F16.F32.PACK_AB R11, R39, R38 ;  /* 0x00000026270b723e */ /* 0x000fe200000000ff */
[----:B------:R-:W-:Y:S01]  /*e2e0*/  BAR.SYNC.DEFER_BLOCKING 0x1, 0x100 ;  /* 0x0044000000007b1d */ /* 0x000fe20000010000 */
[----:B----4-:R-:W-:-:S03]  /*e2f0*/  IMAD.WIDE R12, R3, 0x2, R14 ;  /* 0x00000002030c7825 */ /* 0x010fc600078e020e */
[----:B------:R-:W-:Y:S01]  /*e300*/  LOP3.LUT R0, R12, 0x380, RZ, 0xc0, !PT ;  /* 0x000003800c007812 */ /* 0x000fe200078ec0ff */
[----:B------:R-:W-:-:S03]  /*e310*/  IMAD.MOV.U32 R5, RZ, RZ, R13 ;  /* 0x000000ffff057224 */ /* 0x000fc600078e000d */
[----:B------:R-:W-:-:S04]  /*e320*/  SHF.R.U64 R0, R0, 0x3, RZ ;  /* 0x0000000300007819 */ /* 0x000fc800000012ff */
[----:B------:R-:W-:-:S04]  /*e330*/  LOP3.LUT R4, R0, R12, RZ, 0x3c, !PT ;  /* 0x0000000c00047212 */ /* 0x000fc800078e3cff */
[----:B------:R-:W-:Y:S02]  /*e340*/  MOV R0, R4 ;  /* 0x0000000400007202 */ /* 0x000fe40000000f00 */
[----:B------:R-:W-:Y:S02]  /*e350*/  F2FP.F16.F32.PACK_AB R4, R25, R24 ;  /* 0x000000181904723e */ /* 0x000fe400000000ff */
[----:B------:R-:W-:-:S05]  /*e360*/  F2FP.F16.F32.PACK_AB R5, R27, R26 ;  /* 0x0000001a1b05723e */ /* 0x000fca00000000ff */
[----:B------:R0:W-:Y:S02]  /*e370*/  STSM.16.M88.4 [R0], R4 ;  /* 0x0000000400007844 */ /* 0x0001e40000000200 */
[----:B0-----:R-:W-:-:S04]  /*e380*/  IADD3 R4, P0, R12, 0x20, RZ ;  /* 0x000000200c047810 */ /* 0x001fc80007f1e0ff */
[----:B------:R-:W-:Y:S01]  /*e390*/  LOP3.LUT R0, R4, 0x380, RZ, 0xc0, !PT ;  /* 0x0000038004007812 */ /* 0x000fe200078ec0ff */
[----:B------:R-:W-:-:S03]  /*e3a0*/  IMAD.X R5, RZ, RZ, R13, P0 ;  /* 0x000000ffff057224 */ /* 0x000fc600000e060d */
[----:B------:R-:W-:-:S04]  /*e3b0*/  SHF.R.U64 R0, R0, 0x3, RZ ;  /* 0x0000000300007819 */ /* 0x000fc800000012ff */
[----:B------:R-:W-:-:S04]  /*e3c0*/  LOP3.LUT R4, R0, R4, RZ, 0x3c, !PT ;  /* 0x0000000400047212 */ /* 0x000fc800078e3cff */
[----:B------:R-:W-:-:S05]  /*e3d0*/  MOV R4, R4 ;  /* 0x0000000400047202 */ /* 0x000fca0000000f00 */
[----:B------:R0:W-:Y:S02]  /*e3e0*/  STSM.16.M88.4 [R4], R8 ;  /* 0x0000000804007844 */ /* 0x0001e40000000200 */
[----:B0-----:R-:W-:-:S04]  /*e3f0*/  IADD3 R4, P0, R12, 0x40, RZ ;  /* 0x000000400c047810 */ /* 0x001fc80007f1e0ff */
[----:B------:R-:W-:Y:S01]  /*e400*/  LOP3.LUT R0, R4, 0x380, RZ, 0xc0, !PT ;  /* 0x0000038004007812 */ /* 0x000fe200078ec0ff */
[----:B------:R-:W-:-:S03]  /*e410*/  IMAD.X R5, RZ, RZ, R13, P0 ;  /* 0x000000ffff057224 */ /* 0x000fc600000e060d */
[----:B------:R-:W-:-:S04]  /*e420*/  SHF.R.U64 R0, R0, 0x3, RZ ;  /* 0x0000000300007819 */ /* 0x000fc800000012ff */
[----:B------:R-:W-:Y:S02]  /*e430*/  LOP3.LUT R4, R0, R4, RZ, 0x3c, !PT ;  /* 0x0000000400047212 */ /* 0x000fe400078e3cff */
[----:B------:R-:W-:Y:S02]  /*e440*/  F2FP.F16.F32.PACK_AB R6, R45, R44 ;  /* 0x0000002c2d06723e */ /* 0x000fe400000000ff */
[----:B------:R-:W-:Y:S02]  /*e450*/  MOV R0, R4 ;  /* 0x0000000400007202 */ /* 0x000fe40000000f00 */
[----:B------:R-:W-:Y:S02]  /*e460*/  F2FP.F16.F32.PACK_AB R4, R41, R40 ;  /* 0x000000282904723e */ /* 0x000fe400000000ff */
[----:B------:R-:W-:Y:S02]  /*e470*/  F2FP.F16.F32.PACK_AB R5, R43, R42 ;  /* 0x0000002a2b05723e */ /* 0x000fe400000000ff */
[----:B------:R-:W-:-:S05]  /*e480*/  F2FP.F16.F32.PACK_AB R7, R47, R46 ;  /* 0x0000002e2f07723e */ /* 0x000fca00000000ff */
        /* <DEDUP_REMOVED lines=131> */
[----:B------:R-:W-:-:S02]  /*ecc0*/  F2FP.F16.F32.PACK_AB R7, R143, R142 ;  /* 0x0000008e8f07723e */ /* 0x000fc400000000ff */
[----:B------:R-:W-:-:S03]  /*ecd0*/  IADD3 R0, P0, R12, 0x6060, RZ ;  /* 0x000060600c007810 */ /* 0x000fc60007f1e0ff */
[----:B------:R0:W-:Y:S02]  /*ece0*/  STSM.16.M88.4 [R3], R4 ;  /* 0x0000000403007844 */ /* 0x0001e40000000200 */
[----:B------:R-:W-:Y:S01]  /*ecf0*/  IMAD.X R13, RZ, RZ, R13, P0 ;  /* 0x000000ffff0d7224 */ /* 0x000fe200000e060d */
[----:B------:R-:W-:Y:S02]  /*ed00*/  F2FP.F16.F32.PACK_AB R8, R145, R144 ;  /* 0x000000909108723e */ /* 0x000fe400000000ff */
[----:B0-----:R-:W-:-:S04]  /*ed10*/  LOP3.LUT R3, R0, 0x380, RZ, 0xc0, !PT ;  /* 0x0000038000037812 */ /* 0x001fc800078ec0ff */
[----:B------:R-:W-:-:S04]  /*ed20*/  SHF.R.U64 R3, R3, 0x3, RZ ;  /* 0x0000000303037819 */ /* 0x000fc800000012ff */
[----:B------:R-:W-:Y:S02]  /*ed30*/  LOP3.LUT R12, R3, R0, RZ, 0x3c, !PT ;  /* 0x00000000030c7212 */ /* 0x000fe400078e3cff */
[----:B--2---:R-:W-:Y:S02]  /*ed40*/  IADD3 R6, P0, R156, UR6, RZ ;  /* 0x000000069c067c10 */ /* 0x004fe4000ff1e0ff */
[----:B------:R-:W-:Y:S02]  /*ed50*/  MOV R12, R12 ;  /* 0x0000000c000c7202 */ /* 0x000fe40000000f00 */
[----:B------:R-:W-:Y:S02]  /*ed60*/  F2FP.F16.F32.PACK_AB R9, R147, R146 ;  /* 0x000000929309723e */ /* 0x000fe400000000ff */
[----:B------:R-:W-:Y:S02]  /*ed70*/  F2FP.F16.F32.PACK_AB R10, R149, R148 ;  /* 0x00000094950a723e */ /* 0x000fe400000000ff */
[----:B------:R-:W-:-:S02]  /*ed80*/  F2FP.F16.F32.PACK_AB R11, R151, R150 ;  /* 0x00000096970b723e */ /* 0x000fc400000000ff */
[----:B---3--:R-:W-:Y:S02]  /*ed90*/  IADD3.X R7, R152, UR7, RZ, P0, !PT ;  /* 0x0000000798077c10 */ /* 0x008fe400087fe4ff */
[----:B------:R-:W-:Y:S01]  /*eda0*/  ISETP.NE.U32.AND P0, PT, RZ, UR4, PT ;  /* 0x00000004ff007c0c */ /* 0x000fe2000bf05070 */
[----:B------:R0:W-:Y:S01]  /*edb0*/  STSM.16.M88.4 [R12], R8 ;  /* 0x000000080c007844 */ /* 0x0001e20000000200 */
[----:B------:R-:W-:Y:S02]  /*edc0*/  BAR.SYNC.DEFER_BLOCKING 0x1, 0x100 ;  /* 0x0044000000007b1d */ /* 0x000fe40000010000 */
[----:B------:R-:W-:Y:S02]  /*edd0*/  ISETP.NE.AND.EX P0, PT, RZ, UR5, PT, P0 ;  /* 0x00000005ff007c0c */ /* 0x000fe4000bf05300 */
[----:B------:R-:W-:-:S04]  /*ede0*/  ISETP.NE.U32.AND P1, PT, RZ, UR6, PT ;  /* 0x00000006ff007c0c */ /* 0x000fc8000bf25070 */
[----:B------:R-:W-:Y:S01]  /*edf0*/  ISETP.NE.AND.EX P1, PT, RZ, UR7, PT, P1 ;  /* 0x00000007ff007c0c */ /* 0x000fe2000bf25310 */
[----:B------:R-:W-:-:S06]  /*ee00*/  IMAD.MOV.U32 R4, RZ, RZ, RZ ;  /* 0x000000ffff047224 */ /* 0x000fcc00078e00ff */
[----:B0-----:R-:W-:Y:S01]  /*ee10*/  @P0 IADD3 R8, P2, R156, UR4, RZ ;  /* 0x000000049c080c10 */ /* 0x001fe2000ff5e0ff */
[----:B------:R-:W-:Y:S02]  /*ee20*/  ULDC UR4, c[0x0][0xa88] ;  /* 0x0002a20000047ab9 */ /* 0x000fe40000000800 */
[----:B------:R-:W-:Y:S01]  /*ee30*/  IMAD.U32 R3, RZ, RZ, UR4 ;  /* 0x00000004ff037e24 */ /* 0x000fe2000f8e00ff */
[----:B------:R-:W-:Y:S02]  /*ee40*/  @P0 IADD3.X R9, R152, UR5, RZ, P2, !PT ;  /* 0x0000000598090c10 */ /* 0x000fe400097fe4ff */
[----:B------:R0:W5:Y:S04]  /*ee50*/  @P1 LDG.E R4, desc[UR42][R6.64] ;  /* 0x0000002a06041981 */ /* 0x000168000c1e1900 */
[----:B------:R0:W5:Y:S01]  /*ee60*/  @P0 LDG.E R3, desc[UR42][R8.64] ;  /* 0x0000002a08030981 */ /* 0x000162000c1e1900 */
[----:B------:R-:W-:Y:S05]  /*ee70*/  @P0 BRA `(.L_x_3918) ;  /* 0x0000000000100947 */ /* 0x000fea0003800000 */
[----:B------:R-:W-:Y:S05]  /*ee80*/  @!P1 BRA `(.L_x_3918) ;  /* 0x00000000000c9947 */ /* 0x000fea0003800000 */
[----:B-----5:R-:W2:Y:S04]  /*ee90*/  LDG.E R3, desc[UR42][R6.64] ;  /* 0x0000002a06037981 */ /* 0x020ea8000c1e1900 */
[----:B0-----:R-:W2:Y:S02]  /*eea0*/  LDG.E R6, desc[UR42][R6.64+0x4] ;  /* 0x0000042a06067981 */ /* 0x001ea4000c1e1900 */
[----:B--2---:R-:W-:-:S07]  /*eeb0*/  IMAD.IADD R3, R6, 0x1, -R3 ;  /* 0x0000000106037824 */ /* 0x004fce00078e0a03 */
.L_x_3918:
[----:B------:R-:W2:Y:S01]  /*eec0*/  LDL R0, [R1+0x44] ;  /* 0x0000440001007983 */ /* 0x000ea20000100800 */
[----:B------:R-:W-:-:S03]  /*eed0*/  ULDC UR4, c[0x0][0xad4] ;  /* 0x0002b50000047ab9 */ /* 0x000fc60000000800 */
[----:B------:R-:W3:Y:S04]  /*eee0*/  LDL.LU R5, [R1+0x1c] ;  /* 0x00001c0001057983 */ /* 0x000ee80000300800 */
[----:B------:R1:W5:Y:S04]  /*eef0*/  LDL R159, [R1+0x18] ;  /* 0x00001800019f7983 */ /* 0x0003680000100800 */
[----:B------:R1:W5:Y:S04]  /*ef00*/  LDL R158, [R1+0x28] ;  /* 0x00002800019e7983 */ /* 0x0003680000100800 */
[----:B--2---:R-:W2:Y:S01]  /*ef10*/  SHFL.IDX PT, R0, R0, RZ, 0x1f ;  /* 0x00001fff00007589 */ /* 0x004ea200000e0000 */
[----:B---3--:R-:W-:-:S02]  /*ef20*/  ISETP.NE.AND P1, PT, R5, RZ, PT ;  /* 0x000000ff0500720c */ /* 0x008fc40003f25270 */
[----:B--2---:R-:W-:Y:S02]  /*ef30*/  ISETP.NE.AND P0, PT, R0, RZ, PT ;  /* 0x000000ff0000720c */ /* 0x004fe40003f05270 */
[----:B------:R-:W-:Y:S02]  /*ef40*/  SEL R0, R5, UR4, P1 ;  /* 0x0000000405007c07 */ /* 0x000fe40008800000 */
[----:B-----5:R-:W-:-:S09]  /*ef50*/  SHF.R.S32.HI R5, RZ, 0x1f, R4 ;  /* 0x0000001fff057819 */ /* 0x020fd20000011404 */
[----:B-1----:R-:W-:Y:S05]  /*ef60*/  @P0 BRA `(.L_x_3919) ;  /* 0x0000000400040947 */ /* 0x002fea0003800000 */
[----:B0-----:R-:W2:Y:S01]  /*ef70*/  LDL.LU R9, [R1+0x40] ;  /* 0x0000400001097983 */ /* 0x001ea20000300800 */
[----:B------:R-:W-:Y:S01]  /*ef80*/  ISETP.GT.AND P1, PT, R0, 0x1, PT ;  /* 0x000000010000780c */ /* 0x000fe20003f24270 */
[----:B------:R-:W0:Y:S02]  /*ef90*/  LDC R157, c[0x0][0xbe8] ;  /* 0x0002fa00ff9d7b82 */ /* 0x000e240000000800 */
[----:B------:R-:W3:Y:S04]  /*efa0*/  LDL R162, [R1+0x50] ;  /* 0x0000500001a27983 */ /* 0x000ee80000100800 */
[----:B------:R-:W4:Y:S01]  /*efb0*/  LDL R156, [R1+0x38] ;  /* 0x00003800019c7983 */ /* 0x000f220000100800 */
[----:B------:R-:W-:Y:S02]  /*efc0*/  MOV R12, 0x9b8 ;  /* 0x000009b8000c7802 */ /* 0x000fe40000000f00 */
[----:B------:R-:W-:Y:S01]  /*efd0*/  ISETP.NE.U32.AND P0, PT, RZ, UR6, PT ;  /* 0x00000006ff007c0c */ /* 0x000fe2000bf05070 */
[----:B------:R-:W5:Y:S01]  /*efe0*/  LDL R161, [R1+0x58] ;  /* 0x0000580001a17983 */ /* 0x000f620000100800 */
[----:B------:R-:W-:-:S02]  /*eff0*/  SEL R12, R12, 0x978, P1 ;  /* 0x000009780c0c7807 */ /* 0x000fc40000800000 */
[----:B------:R-:W-:Y:S01]  /*f000*/  ISETP.NE.AND.EX P0, PT, RZ, UR7, PT, P0 ;  /* 0x00000007ff007c0c */ /* 0x000fe2000bf05300 */
[----:B------:R-:W5:Y:S01]  /*f010*/  LDL R160, [R1+0x48] ;  /* 0x0000480001a07983 */ /* 0x000f620000100800 */
[----:B------:R-:W1:Y:S02]  /*f020*/  LDC.64 R6, c[0x0][R12+0x220] ;  /* 0x000088000c067b82 */ /* 0x000e640000000a00 */
[----:B------:R-:W-:-:S06]  /*f030*/  SEL R8, R159, RZ, !P0 ;  /* 0x000000ff9f087207 */ /* 0x000fcc0004000000 */
[----:B------:R-:W2:Y:S01]  /*f040*/  LDC.64 R10, c[0x0][R12+0x218] ;  /* 0x000086000c0a7b82 */ /* 0x000ea20000000a00 */
[----:B0-----:R-:W-:Y:S01]  /*f050*/  ISETP.NE.AND P2, PT, R157, 0x1, PT ;  /* 0x000000019d00780c */ /* 0x001fe20003f45270 */
[----:B-1----:R-:W-:Y:S01]  /*f060*/  IMAD R7, R7, R8, RZ ;  /* 0x0000000807077224 */ /* 0x002fe200078e02ff */
[----:B--2---:R-:W-:-:S05]  /*f070*/  SEL R13, R9, RZ, !P0 ;  /* 0x000000ff090d7207 */ /* 0x004fca0004000000 */
[C---:B------:R-:W-:Y:S02]  /*f080*/  IMAD R13, R6.reuse, R13, R7 ;  /* 0x0000000d060d7224 */ /* 0x040fe400078e0207 */
[----:B------:R-:W-:-:S04]  /*f090*/  IMAD.WIDE.U32 R6, R6, R8, RZ ;  /* 0x0000000806067225 */ /* 0x000fc800078e00ff */
[----:B------:R-:W-:-:S04]  /*f0a0*/  IMAD.WIDE.U32 R8, R10, R184, RZ ;  /* 0x000000b80a087225 */ /* 0x000fc800078e00ff */
[----:B------:R-:W-:Y:S02]  /*f0b0*/  IMAD.IADD R13, R7, 0x1, R13 ;  /* 0x00000001070d7824 */ /* 0x000fe400078e020d */
[----:B------:R-:W0:Y:S01]  /*f0c0*/  @P2 LDC R7, c[0x0][0xbec] ;  /* 0x0002fb00ff072b82 */ /* 0x000e220000000800 */
[----:B------:R-:W-:-:S07]  /*f0d0*/  IADD3 R152, P0, P3, R6, R8, R4 ;  /* 0x0000000806987210 */ /* 0x000fce0007b1e004 */
[----:B------:R-:W1:Y:S01]  /*f0e0*/  @P2 LDC R6, c[0x0][0xbf0] ;  /* 0x0002fc00ff062b82 */ /* 0x000e620000000800 */
[----:B------:R-:W-:-:S04]  /*f0f0*/  IMAD R10, R11, R184, RZ ;  /* 0x000000b80b0a7224 */ /* 0x000fc800078e02ff */
[----:B------:R-:W-:Y:S02]  /*f100*/  IMAD.IADD R8, R9, 0x1, R10 ;  /* 0x0000000109087824 */ /* 0x000fe400078e020a */
[----:B---3--:R-:W-:-:S04]  /*f110*/  IMAD R10, R158, 0x40, R162 ;  /* 0x000000409e0a7824 */ /* 0x008fc800078e02a2 */
[----:B------:R-:W-:Y:S02]  /*f120*/  IMAD.MOV.U32 R11, RZ, RZ, R10 ;  /* 0x000000ffff0b7224 */ /* 0x000fe400078e000a */
[----:B0-----:R-:W-:-:S05]  /*f130*/  @P2 IMAD.HI.U32 R7, R10, R7, RZ ;  /* 0x000000070a072227 */ /* 0x001fca00078e00ff */
[----:B-1----:R-:W-:Y:S02]  /*f140*/  @P2 SHF.R.U32.HI R11, RZ, R6, R7 ;  /* 0x00000006ff0b2219 */ /* 0x002fe40000011607 */
[----:B------:R-:W0:Y:S01]  /*f150*/  LDC.64 R6, c[0x0][R12+0x228] ;  /* 0x00008a000c067b82 */ /* 0x000e220000000a00 */
[----:B----4-:R-:W-:Y:S02]  /*f160*/  SEL R156, R156, RZ, P1 ;  /* 0x000000ff9c9c7207 */ /* 0x010fe40000800000 */
[----:B------:R-:W-:-:S03]  /*f170*/  IADD3.X R13, R13, R8, R5, P0, P3 ;  /* 0x000000080d0d7210 */ /* 0x000fc600007e6405 */
[----:B0-----:R-:W-:-:S04]  /*f180*/  IMAD.WIDE.U32 R8, R6, R156, RZ ;  /* 0x0000009c06087225 */ /* 0x001fc800078e00ff */
[----:B------:R-:W-:Y:S01]  /*f190*/  IMAD R7, R7, R156, RZ ;  /* 0x0000009c07077224 */ /* 0x000fe200078e02ff */
[----:B------:R-:W-:-:S03]  /*f1a0*/  IADD3 R6, P0, P2, R11, R152, R8 ;  /* 0x000000980b067210 */ /* 0x000fc60007a1e008 */
[----:B------:R-:W-:Y:S02]  /*f1b0*/  IMAD.IADD R7, R9, 0x1, R7 ;  /* 0x0000000109077824 */ /* 0x000fe400078e0207 */
[----:B------:R0:W1:Y:S02]  /*f1c0*/  LDC.64 R8, c[0x0][R12+0x210] ;  /* 0x000084000c087b82 */ /* 0x0000640000000a00 */
[----:B0-----:R-:W-:-:S04]  /*f1d0*/  IMAD.MOV R12, RZ, RZ, -R11 ;  /* 0x000000ffff0c7224 */ /* 0x001fc800078e0a0b */
[----:B------:R-:W-:Y:S01]  /*f1e0*/  IMAD R12, R157, R12, R10 ;  /* 0x0000000c9d0c7224 */ /* 0x000fe200078e020a */
[----:B------:R-:W-:-:S04]  /*f1f0*/  SHF.R.S32.HI R11, RZ, 0x1f, R11 ;  /* 0x0000001fff0b7819 */ /* 0x000fc8000001140b */
[----:B------:R-:W-:Y:S02]  /*f200*/  SHF.R.S32.HI R10, RZ, 0x1f, R12 ;  /* 0x0000001fff0a7819 */ /* 0x000fe4000001140c */
[----:B------:R-:W-:Y:S01]  /*f210*/  IADD3.X R7, R11, R13, R7, P0, P2 ;  /* 0x0000000d0b077210 */ /* 0x000fe200007e4407 */
[----:B-1----:R-:W-:-:S04]  /*f220*/  IMAD R9, R9, R12, RZ ;  /* 0x0000000c09097224 */ /* 0x002fc800078e02ff */
[C---:B------:R-:W-:Y:S02]  /*f230*/  IMAD R9, R8.reuse, R10, R9 ;  /* 0x0000000a08097224 */ /* 0x040fe400078e0209 */
[----:B------:R-:W0:Y:S01]  /*f240*/  LDC.64 R10, c[0x0][0xba8] ;  /* 0x0002ea00ff0a7b82 */ /* 0x000e220000000a00 */
[----:B------:R-:W-:-:S07]  /*f250*/  IMAD.WIDE.U32 R6, R8, R12, R6 ;  /* 0x0000000c08067225 */ /* 0x000fce00078e0006 */
[----:B0-----:R-:W0:Y:S08]  /*f260*/  @!P1 LDC R10, c[0x0][0xb50] ;  /* 0x0002d400ff0a9b82 */ /* 0x001e300000000800 */
[----:B------:R-:W1:Y:S01]  /*f270*/  @!P1 LDC R11, c[0x0][0xb54] ;  /* 0x0002d500ff0b9b82 */ /* 0x000e620000000800 */
[----:B------:R-:W-:Y:S01]  /*f280*/  IMAD.IADD R9, R7, 0x1, R9 ;  /* 0x0000000107097824 */ /* 0x000fe200078e0209 */
[----:B0-----:R-:W-:-:S04]  /*f290*/  LEA R10, P0, R6, R10, 0x2 ;  /* 0x0000000a060a7211 */ /* 0x001fc800078010ff */
[----:B-1----:R-:W-:Y:S01]  /*f2a0*/  LEA.HI.X R9, R6, R11, R9, 0x2, P0 ;  /* 0x0000000b06097211 */ /* 0x002fe200000f1409 */
[----:B-----5:R-:W-:Y:S01]  /*f2b0*/  IMAD.MOV R6, RZ, RZ, -R161 ;  /* 0x000000ffff067224 */ /* 0x020fe200078e0aa1 */
[----:B------:R-:W-:Y:S01]  /*f2c0*/  SHFL.IDX PT, R8, R10, 0x1, 0x1c1f ;  /* 0x003c1f000a087f89 */ /* 0x000fe200000e0000 */
[----:B------:R-:W-:-:S03]  /*f2d0*/  IMAD R11, R158, 0x40, R195 ;  /* 0x000000409e0b7824 */ /* 0x000fc600078e02c3 */
[----:B------:R-:W-:Y:S01]  /*f2e0*/  ISETP.NE.AND P0, PT, R160, R6, PT ;  /* 0x00000006a000720c */ /* 0x000fe20003f05270 */
[----:B------:R-:W-:Y:S04]  /*f2f0*/  SHFL.IDX PT, R7, R9, RZ, 0x1c1f ;  /* 0x001c1fff09077589 */ /* 0x000fe800000e0000 */
[----:B------:R0:W1:Y:S04]  /*f300*/  SHFL.IDX PT, R6, R10, RZ, 0x1c1f ;  /* 0x001c1fff0a067589 */ /* 0x00006800000e0000 */
[----:B------:R-:W2:Y:S01]  /*f310*/  SHFL.IDX PT, R9, R9, 0x1, 0x1c1f ;  /* 0x003c1f0009097f89 */ /* 0x000ea200000e0000 */
[----:B0-----:R-:W-:-:S05]  /*f320*/  IMAD R10, R3, R157, RZ ;  /* 0x0000009d030a7224 */ /* 0x001fca00078e02ff */
[C---:B------:R-:W-:Y:S01]  /*f330*/  ISETP.GE.OR P1, PT, R11.reuse, R10, P0 ;  /* 0x0000000a0b00720c */ /* 0x040fe20000726670 */
[----:B------:R-:W-:-:S05]  /*f340*/  VIADD R11, R11, 0x8 ;  /* 0x000000080b0b7836 */ /* 0x000fca0000000000 */
[----:B------:R-:W-:-:S07]  /*f350*/  ISETP.GE.OR P0, PT, R11, R10, P0 ;  /* 0x0000000a0b00720c */ /* 0x000fce0000706670 */
[----:B-1----:R1:W-:Y:S06]  /*f360*/  @!P1 ST.E desc[UR42][R6.64], R21 ;  /* 0x0000001506009985 */ /* 0x0023ec000c10192a */
[----:B--2---:R1:W-:Y:S02]  /*f370*/  @!P0 ST.E desc[UR42][R8.64], R20 ;  /* 0x0000001408008985 */ /* 0x0043e4000c10192a */
.L_x_3919:
[----:B------:R-:W-:Y:S02]  /*f380*/  ISETP.GT.AND P1, PT, R0, 0x1, PT ;  /* 0x000000010000780c */ /* 0x000fe40003f24270 */
[----:B------:R-:W-:-:S04]  /*f390*/  ISETP.NE.U32.AND P0, PT, RZ, UR6, PT ;  /* 0x00000006ff007c0c */ /* 0x000fc8000bf05070 */
[----:B------:R-:W-:-:S04]  /*f3a0*/  ISETP.NE.AND.EX P0, PT, RZ, UR7, PT, P0 ;  /* 0x00000007ff007c0c */ /* 0x000fc8000bf05300 */
[----:B------:R-:W-:-:S03]  /*f3b0*/  SEL R0, R159, RZ, !P0 ;  /* 0x000000ff9f007207 */ /* 0x000fc60004000000 */
[----:B------:R-:W-:Y:S06]  /*f3c0*/  @P1 BRA `(.L_x_3920) ;  /* 0x0000001000601947 */ /* 0x000fec0003800000 */
[----:B-1----:R-:W1:Y:S01]  /*f3d0*/  S2R R20, SR_TID.X ;  /* 0x0000000000147919 */ /* 0x002e620000002100 */
[----:B------:R-:W2:Y:S01]  /*f3e0*/  LDC R80, c[0x0][0xbe8] ;  /* 0x0002fa00ff507b82 */ /* 0x000ea20000000800 */
[----:B------:R-:W-:Y:S01]  /*f3f0*/  ULDC.64 UR4, c[0x0][0xaa0] ;  /* 0x0002a80000047ab9 */ /* 0x000fe20000000a00 */
[----:B-1----:R-:W-:-:S05]  /*f400*/  VIADD R20, R20, 0xffffff80 ;  /* 0xffffff8014147836 */ /* 0x002fca0000000000 */
[----:B0-----:R-:W-:-:S04]  /*f410*/  SHF.R.S32.HI R7, RZ, 0x1f, R20 ;  /* 0x0000001fff077819 */ /* 0x001fc80000011414 */
[----:B------:R-:W-:-:S04]  /*f420*/  LEA.HI R7, R7, R20, RZ, 0x3 ;  /* 0x0000001407077211 */ /* 0x000fc800078f18ff */
[----:B------:R-:W-:-:S05]  /*f430*/  SHF.R.S32.HI R6, RZ, 0x3, R7 ;  /* 0x00000003ff067819 */ /* 0x000fca0000011407 */
[----:B------:R-:W-:-:S04]  /*f440*/  IMAD R9, R6, 0x40, R192 ;  /* 0x0000004006097824 */ /* 0x000fc800078e02c0 */
[----:B------:R-:W-:-:S03]  /*f450*/  IMAD.WIDE R14, R9, 0x2, R14 ;  /* 0x00000002090e7825 */ /* 0x000fc600078e020e */
[C---:B------:R-:W-:Y:S01]  /*f460*/  IADD3 R37, P0, R14.reuse, 0x5000, RZ ;  /* 0x000050000e257810 */ /* 0x040fe20007f1e0ff */
[----:B------:R-:W-:Y:S01]  /*f470*/  IMAD R5, R5, UR4, RZ ;  /* 0x0000000405057c24 */ /* 0x000fe2000f8e02ff */
[----:B------:R-:W-:Y:S02]  /*f480*/  IADD3 R13, P3, R14, 0x1000, RZ ;  /* 0x000010000e0d7810 */ /* 0x000fe40007f7e0ff */
[----:B------:R-:W-:Y:S01]  /*f490*/  LOP3.LUT R36, R37, 0x380, RZ, 0xc0, !PT ;  /* 0x0000038025247812 */ /* 0x000fe200078ec0ff */
[----:B------:R-:W-:Y:S01]  /*f4a0*/  IMAD R21, R4, UR5, R5 ;  /* 0x0000000504157c24 */ /* 0x000fe2000f8e0205 */
[----:B------:R-:W-:Y:S02]  /*f4b0*/  LOP3.LUT R12, R13, 0x380, RZ, 0xc0, !PT ;  /* 0x000003800d0c7812 */ /* 0x000fe400078ec0ff */
[----:B------:R-:W-:Y:S01]  /*f4c0*/  SHF.R.U64 R36, R36, 0x3, RZ ;  /* 0x0000000324247819 */ /* 0x000fe200000012ff */
[----:B------:R-:W-:Y:S01]  /*f4d0*/  IMAD.WIDE.U32 R4, R4, UR4, RZ ;  /* 0x0000000404047c25 */ /* 0x000fe2000f8e00ff */
[----:B------:R-:W-:Y:S01]  /*f4e0*/  LOP3.LUT R7, R7, 0xfffffff8, RZ, 0xc0, !PT ;  /* 0xfffffff807077812 */ /* 0x000fe200078ec0ff */
[----:B------:R-:W-:Y:S01]  /*f4f0*/  ULDC.64 UR4, c[0x0][0xae8] ;  /* 0x0002ba0000047ab9 */ /* 0x000fe20000000a00 */
[----:B------:R-:W-:Y:S01]  /*f500*/  LOP3.LUT R36, R36, R37, RZ, 0x3c, !PT ;  /* 0x0000002524247212 */ /* 0x000fe200078e3cff */
[----:B------:R-:W-:Y:S01]  /*f510*/  IMAD.X R37, RZ, RZ, R15, P0 ;  /* 0x000000ffff257224 */ /* 0x000fe200000e060f */
[----:B------:R-:W-:-:S02]  /*f520*/  IADD3 R65, P0, R14, 0xc000, RZ ;  /* 0x0000c0000e417810 */ /* 0x000fc40007f1e0ff */
[----:B------:R-:W-:Y:S02]  /*f530*/  SHF.R.U64 R12, R12, 0x3, RZ ;  /* 0x000000030c0c7819 */ /* 0x000fe400000012ff */
[----:B------:R-:W-:Y:S01]  /*f540*/  LOP3.LUT R64, R65, 0x380, RZ, 0xc0, !PT ;  /* 0x0000038041407812 */ /* 0x000fe200078ec0ff */
[----:B------:R-:W-:Y:S01]  /*f550*/  IMAD.IADD R5, R5, 0x1, R21 ;  /* 0x0000000105057824 */ /* 0x000fe200078e0215 */
[----:B------:R-:W-:Y:S01]  /*f560*/  LOP3.LUT R12, R12, R13, RZ, 0x3c, !PT ;  /* 0x0000000d0c0c7212 */ /* 0x000fe200078e3cff */
[----:B------:R-:W-:Y:S01]  /*f570*/  IMAD.IADD R7, R20, 0x1, -R7 ;  /* 0x0000000114077824 */ /* 0x000fe200078e0a07 */
[----:B------:R-:W-:Y:S01]  /*f580*/  SHF.R.U64 R64, R64, 0x3, RZ ;  /* 0x0000000340407819 */ /* 0x000fe200000012ff */
[--C-:B------:R-:W-:Y:S01]  /*f590*/  IMAD.X R13, RZ, RZ, R15.reuse, P3 ;  /* 0x000000ffff0d7224 */ /* 0x100fe200018e060f */
[----:B------:R-:W-:Y:S01]  /*f5a0*/  IADD3 R25, P4, R14, 0x2000, RZ ;  /* 0x000020000e197810 */ /* 0x000fe20007f9e0ff */
[----:B------:R-:W5:Y:S01]  /*f5b0*/  LD.E.128 R36, desc[UR42][R36.64] ;  /* 0x0000002a24247980 */ /* 0x000f62000c101d00 */
[----:B------:R-:W-:Y:S01]  /*f5c0*/  LOP3.LUT R64, R64, R65, RZ, 0x3c, !PT ;  /* 0x0000004140407212 */ /* 0x000fe200078e3cff */
[----:B------:R-:W-:Y:S01]  /*f5d0*/  IMAD.X R65, RZ, RZ, R15, P0 ;  /* 0x000000ffff417224 */ /* 0x000fe200000e060f */
[----:B--2---:R-:W-:Y:S01]  /*f5e0*/  ISETP.NE.AND P0, PT, R80, 0x1, PT ;  /* 0x000000015000780c */ /* 0x004fe20003f05270 */
[----:B------:R-:W-:Y:S01]  /*f5f0*/  IMAD.WIDE.U32 R4, R184, UR4, R4 ;  /* 0x00000004b8047c25 */ /* 0x000fe2000f8e0004 */
[----:B------:R-:W-:-:S02]  /*f600*/  IADD3 R29, P5, R14, 0x3000, RZ ;  /* 0x000030000e1d7810 */ /* 0x000fc40007fbe0ff */
[C---:B------:R-:W-:Y:S01]  /*f610*/  IADD3 R33, P6, R14.reuse, 0x4000, RZ ;  /* 0x000040000e217810 */ /* 0x040fe20007fde0ff */
[----:B------:R-:W-:Y:S01]  /*f620*/  IMAD R7, R7, 0x20, R6 ;  /* 0x0000002007077824 */ /* 0x000fe200078e0206 */
[C---:B------:R-:W-:Y:S01]  /*f630*/  IADD3 R41, P1, R14.reuse, 0x6000, RZ ;  /* 0x000060000e297810 */ /* 0x040fe20007f3e0ff */
[----:B------:R-:W5:Y:S01]  /*f640*/  LD.E.128 R64, desc[UR42][R64.64] ;  /* 0x0000002a40407980 */ /* 0x000f62000c101d00 */
[C---:B------:R-:W-:Y:S02]  /*f650*/  IADD3 R45, P2, R14.reuse, 0x7000, RZ ;  /* 0x000070000e2d7810 */ /* 0x040fe40007f5e0ff */
[----:B------:R-:W-:Y:S02]  /*f660*/  IADD3 R49, P3, R14, 0x8000, RZ ;  /* 0x000080000e317810 */ /* 0x000fe40007f7e0ff */
[----:B------:R-:W-:Y:S01]  /*f670*/  SHF.R.S32.HI R20, RZ, 0x1f, R0 ;  /* 0x0000001fff147819 */ /* 0x000fe20000011400 */
[----:B------:R-:W0:Y:S01]  /*f680*/  @P0 LDC R82, c[0x0][0xbec] ;  /* 0x0002fb00ff520b82 */ /* 0x000e220000000800 */
[----:B------:R-:W-:-:S02]  /*f690*/  LOP3.LUT R24, R25, 0x380, RZ, 0xc0, !PT ;  /* 0x0000038019187812 */ /* 0x000fc400078ec0ff */
[----:B------:R-:W-:-:S05]  /*f6a0*/  LOP3.LUT R9, R14, 0x380, RZ, 0xc0, !PT ;  /* 0x000003800e097812 */ /* 0x000fca00078ec0ff */
[----:B------:R-:W1:Y:S01]  /*f6b0*/  @P0 LDC R21, c[0x0][0xbf0] ;  /* 0x0002fc00ff150b82 */ /* 0x000e620000000800 */
[----:B------:R-:W-:Y:S01]  /*f6c0*/  LOP3.LUT R28, R29, 0x380, RZ, 0xc0, !PT ;  /* 0x000003801d1c7812 */ /* 0x000fe200078ec0ff */
[----:B------:R-:W-:Y:S01]  /*f6d0*/  IMAD R5, R184, UR5, R5 ;  /* 0x00000005b8057c24 */ /* 0x000fe2000f8e0205 */
[----:B------:R-:W-:Y:S01]  /*f6e0*/  LOP3.LUT R32, R33, 0x380, RZ, 0xc0, !PT ;  /* 0x0000038021207812 */ /* 0x000fe200078ec0ff */
[----:B------:R-:W-:Y:S01]  /*f6f0*/  IMAD R7, R158, 0x40, R7 ;  /* 0x000000409e077824 */ /* 0x000fe200078e0207 */
[----:B------:R-:W-:Y:S01]  /*f700*/  LOP3.LUT R40, R41, 0x380, RZ, 0xc0, !PT ;  /* 0x0000038029287812 */ /* 0x000fe200078ec0ff */
[----:B------:R-:W-:Y:S01]  /*f710*/  ULDC.64 UR4, c[0x0][0xaf0] ;  /* 0x0002bc0000047ab9 */ /* 0x000fe20000000a00 */
[----:B------:R-:W-:Y:S02]  /*f720*/  LOP3.LUT R44, R45, 0x380, RZ, 0xc0, !PT ;  /* 0x000003802d2c7812 */ /* 0x000fe400078ec0ff */
[----:B------:R-:W-:Y:S01]  /*f730*/  LOP3.LUT R48, R49, 0x380, RZ, 0xc0, !PT ;  /* 0x0000038031307812 */ /* 0x000fe200078ec0ff */
[----:B------:R-:W-:Y:S01]  /*f740*/  IMAD R81, R20, UR4, RZ ;  /* 0x0000000414517c24 */ /* 0x000fe2000f8e02ff */
[----:B------:R-:W-:-:S02]  /*f750*/  SHF.R.U64 R24, R24, 0x3, RZ ;  /* 0x0000000318187819 */ /* 0x000fc400000012ff */
[----:B------:R-:W-:Y:S02]  /*f760*/  SHF.R.U64 R28, R28, 0x3, RZ ;  /* 0x000000031c1c7819 */ /* 0x000fe400000012ff */
[----:B------:R-:W-:Y:S01]  /*f770*/  SHF.R.U64 R32, R32, 0x3, RZ ;  /* 0x0000000320207819 */ /* 0x000fe200000012ff */
[----:B0-----:R-:W-:Y:S01]  /*f780*/  @P0 IMAD.HI.U32 R82, R7, R82, RZ ;  /* 0x0000005207520227 */ /* 0x001fe200078e00ff */
[----:B------:R-:W-:Y:S01]  /*f790*/  SHF.R.U64 R40, R40, 0x3, RZ ;  /* 0x0000000328287819 */ /* 0x000fe200000012ff */
[----:B------:R-:W0:Y:S01]  /*f7a0*/  LDC R20, c[0x0][0xac8] ;  /* 0x0002b200ff147b82 */ /* 0x000e220000000800 */
[----:B------:R-:W-:Y:S02]  /*f7b0*/  SHF.R.U64 R44, R44, 0x3, RZ ;  /* 0x000000032c2c7819 */ /* 0x000fe400000012ff */
[----:B------:R-:W-:Y:S01]  /*f7c0*/  SHF.R.U64 R48, R48, 0x3, RZ ;  /* 0x0000000330307819 */ /* 0x000fe200000012ff */
[----:B------:R-:W-:Y:S01]  /*f7d0*/  IMAD R83, R0, UR5, R81 ;  /* 0x0000000500537c24 */ /* 0x000fe2000f8e0251 */
[----:B------:R-:W-:Y:S01]  /*f7e0*/  LOP3.LUT R24, R24, R25, RZ, 0x3c, !PT ;  /* 0x0000001918187212 */ /* 0x000fe200078e3cff */
[----:B------:R-:W-:Y:S01]  /*f7f0*/  IMAD.MOV.U32 R81, RZ, RZ, R7 ;  /* 0x000000ffff517224 */ /* 0x000fe200078e0007 */
        /* <DEDUP_REMOVED lines=10> */
[----:B-1----:R-:W-:Y:S01]  /*f8a0*/  @P0 SHF.R.U32.HI R81, RZ, R21, R82 ;  /* 0x00000015ff510219 */ /* 0x002fe20000011652 */
[----:B------:R-:W-:Y:S01]  /*f8b0*/  IMAD.WIDE.U32 R4, R0, UR4, R4 ;  /* 0x0000000400047c25 */ /* 0x000fe2000f8e0004 */
[C---:B------:R-:W-:Y:S01]  /*f8c0*/  IADD3 R53, P4, R14.reuse, 0x9000, RZ ;  /* 0x000090000e357810 */ /* 0x040fe20007f9e0ff */
[----:B------:R-:W-:Y:S01]  /*f8d0*/  ULDC.64 UR4, c[0x0][0xae0] ;  /* 0x0002b80000047ab9 */ /* 0x000fe20000000a00 */
[C---:B------:R-:W-:Y:S01]  /*f8e0*/  IADD3 R57, P5, R14.reuse, 0xa000, RZ ;  /* 0x0000a0000e397810 */ /* 0x040fe20007fbe0ff */
[----:B------:R-:W5:Y:S01]  /*f8f0*/  LD.E.128 R24, desc[UR42][R24.64] ;  /* 0x0000002a18187980 */ /* 0x000f62000c101d00 */
[----:B------:R-:W-:-:S02]  /*f900*/  IADD3 R61, P6, R14, 0xb000, RZ ;  /* 0x0000b0000e3d7810 */ /* 0x000fc40007fde0ff */
[C---:B------:R-:W-:Y:S01]  /*f910*/  IADD3 R69, P1, R14.reuse, 0xd000, RZ ;  /* 0x0000d0000e457810 */ /* 0x040fe20007f3e0ff */
[----:B------:R-:W5:Y:S01]  /*f920*/  LD.E.128 R28, desc[UR42][R28.64] ;  /* 0x0000002a1c1c7980 */ /* 0x000f62000c101d00 */
[C---:B------:R-:W-:Y:S02]  /*f930*/  IADD3 R73, P2, R14.reuse, 0xe000, RZ ;  /* 0x0000e0000e497810 */ /* 0x040fe40007f5e0ff */
[----:B------:R-:W-:Y:S01]  /*f940*/  IADD3.X R49, RZ, R15, RZ, P3, !PT ;  /* 0x0000000fff317210 */ /* 0x000fe20001ffe4ff */
[----:B------:R-:W5:Y:S01]  /*f950*/  LD.E.128 R32, desc[UR42][R32.64] ;  /* 0x0000002a20207980 */ /* 0x000f62000c101d00 */
[----:B------:R-:W-:Y:S02]  /*f960*/  IADD3 R11, P3, R14, 0xf000, RZ ;  /* 0x0000f0000e0b7810 */ /* 0x000fe40007f7e0ff */
[----:B------:R-:W-:Y:S01]  /*f970*/  SHF.R.S32.HI R0, RZ, 0x1f, R81 ;  /* 0x0000001fff007819 */ /* 0x000fe20000011451 */
[----:B------:R-:W5:Y:S01]  /*f980*/  LD.E.128 R40, desc[UR42][R40.64] ;  /* 0x0000002a28287980 */ /* 0x000f62000c101d00 */
[----:B------:R-:W-:Y:S01]  /*f990*/  LOP3.LUT R52, R53, 0x380, RZ, 0xc0, !PT ;  /* 0x0000038035347812 */ /* 0x000fe200078ec0ff */
[----:B------:R-:W-:Y:S01]  /*f9a0*/  IMAD.X R77, RZ, RZ, R15, P3 ;  /* 0x000000ffff4d7224 */ /* 0x000fe200018e060f */
[----:B------:R-:W-:Y:S01]  /*f9b0*/  LOP3.LUT R56, R57, 0x380, RZ, 0xc0, !PT ;  /* 0x0000038039387812 */ /* 0x000fe200078ec0ff */
[----:B------:R-:W5:Y:S01]  /*f9c0*/  LD.E.128 R44, desc[UR42][R44.64] ;  /* 0x0000002a2c2c7980 */ /* 0x000f62000c101d00 */
[----:B------:R-:W-:-:S02]  /*f9d0*/  LOP3.LUT R60, R61, 0x380, RZ, 0xc0, !PT ;  /* 0x000003803d3c7812 */ /* 0x000fc400078ec0ff */
[----:B------:R-:W-:Y:S01]  /*f9e0*/  LOP3.LUT R68, R69, 0x380, RZ, 0xc0, !PT ;  /* 0x0000038045447812 */ /* 0x000fe200078ec0ff */
[----:B------:R-:W5:Y:S01]  /*f9f0*/  LD.E.128 R48, desc[UR42][R48.64] ;  /* 0x0000002a30307980 */ /* 0x000f62000c101d00 */
[----:B------:R-:W-:Y:S02]  /*fa00*/  LOP3.LUT R72, R73, 0x380, RZ, 0xc0, !PT ;  /* 0x0000038049487812 */ /* 0x000fe400078ec0ff */
[----:B------:R-:W-:Y:S01]  /*fa10*/  LOP3.LUT R10, R11, 0x380, RZ, 0xc0, !PT ;  /* 0x000003800b0a7812 */ /* 0x000fe200078ec0ff */
[----:B------:R-:W-:Y:S01]  /*fa20*/  IMAD R0, R0, UR4, RZ ;  /* 0x0000000400007c24 */ /* 0x000fe2000f8e02ff */
[----:B------:R-:W-:Y:S02]  /*fa30*/  SHF.R.U64 R52, R52, 0x3, RZ ;  /* 0x0000000334347819 */ /* 0x000fe400000012ff */
[----:B------:R-:W-:Y:S02]  /*fa40*/  SHF.R.U64 R56, R56, 0x3, RZ ;  /* 0x0000000338387819 */ /* 0x000fe400000012ff */
[----:B------:R-:W-:-:S02]  /*fa50*/  SHF.R.U64 R60, R60, 0x3, RZ ;  /* 0x000000033c3c7819 */ /* 0x000fc400000012ff */
[----:B------:R-:W-:Y:S02]  /*fa60*/  SHF.R.U64 R68, R68, 0x3, RZ ;  /* 0x0000000344447819 */ /* 0x000fe400000012ff */
[----:B------:R-:W-:Y:S02]  /*fa70*/  SHF.R.U64 R72, R72, 0x3, RZ ;  /* 0x0000000348487819 */ /* 0x000fe400000012ff */
[----:B------:R-:W-:Y:S02]  /*fa80*/  SHF.R.U64 R9, R9, 0x3, RZ ;  /* 0x0000000309097819 */ /* 0x000fe400000012ff */
[----:B------:R-:W-:Y:S01]  /*fa90*/  SHF.R.U64 R10, R10, 0x3, RZ ;  /* 0x000000030a0a7819 */ /* 0x000fe200000012ff */
[----:B------:R-:W-:Y:S01]  /*faa0*/  IMAD R21, R81, UR5, R0 ;  /* 0x0000000551157c24 */ /* 0x000fe2000f8e0200 */
        /* <DEDUP_REMOVED lines=12> */
[----:B------:R-:W-:Y:S01]  /*fb70*/  LOP3.LUT R76, R10, R11, RZ, 0x3c, !PT ;  /* 0x0000000b0a4c7212 */ /* 0x000fe200078e3cff */
[----:B------:R-:W-:Y:S01]  /*fb80*/  IMAD.MOV R0, RZ, RZ, -R81 ;  /* 0x000000ffff007224 */ /* 0x000fe200078e0a51 */
[----:B------:R-:W5:Y:S01]  /*fb90*/  LD.E.128 R12, desc[UR42][R12.64] ;  /* 0x0000002a0c0c7980 */ /* 0x000f62000c101d00 */
[----:B------:R-:W-:-:S02]  /*fba0*/  IMAD.IADD R5, R5, 0x1, R83 ;  /* 0x0000000105057824 */ /* 0x000fc400078e0253 */
[----:B------:R-:W-:Y:S01]  /*fbb0*/  IMAD R7, R80, R0, R7 ;  /* 0x0000000050077224 */ /* 0x000fe200078e0207 */
[----:B------:R-:W5:Y:S04]  /*fbc0*/  LD.E.128 R8, desc[UR42][R8.64] ;  /* 0x0000002a08087980 */ /* 0x000f68000c101d00 */
[----:B------:R-:W5:Y:S01]  /*fbd0*/  LD.E.128 R52, desc[UR42][R52.64] ;  /* 0x0000002a34347980 */ /* 0x000f62000c101d00 */
[----:B------:R-:W-:-:S03]  /*fbe0*/  SHF.R.S32.HI R0, RZ, 0x1f, R7 ;  /* 0x0000001fff007819 */ /* 0x000fc60000011407 */
[----:B------:R-:W5:Y:S04]  /*fbf0*/  LD.E.128 R56, desc[UR42][R56.64] ;  /* 0x0000002a38387980 */ /* 0x000f68000c101d00 */
        /* <DEDUP_REMOVED lines=12> */
[----:B------:R-:W-:-:S02]  /*fcc0*/  IMAD.IADD R5, R5, 0x1, R21 ;  /* 0x0000000105057824 */ /* 0x000fc400078e0215 */
[----:B------:R-:W-:Y:S02]  /*fcd0*/  IMAD R0, R0, UR4, RZ ;  /* 0x0000000400007c24 */ /* 0x000fe4000f8e02ff */
[----:B------:R-:W-:-:S04]  /*fce0*/  IMAD.WIDE.U32 R4, R7, UR4, R4 ;  /* 0x0000000407047c25 */ /* 0x000fc8000f8e0004 */
[----:B------:R-:W-:Y:S01]  /*fcf0*/  IMAD R81, R7, UR5, R0 ;  /* 0x0000000507517c24 */ /* 0x000fe2000f8e0200 */
[----:B------:R-:W-:Y:S01]  /*fd00*/  ULDC.64 UR4, c[0x0][0xa80] ;  /* 0x0002a00000047ab9 */ /* 0x000fe20000000a00 */
[----:B------:R-:W-:Y:S01]  /*fd10*/  VIADD R160, R192, 0x40 ;  /* 0x00000040c0a07836 */ /* 0x000fe20000000000 */
[----:B------:R-:W-:Y:S01]  /*fd20*/  LEA R21, P0, R4, UR4, 0x1 ;  /* 0x0000000404157c11 */ /* 0x000fe2000f8008ff */
[----:B------:R-:W-:Y:S01]  /*fd30*/  IMAD.IADD R81, R5, 0x1, R81 ;  /* 0x0000000105517824 */ /* 0x000fe200078e0251 */
[----:B------:R-:W-:-:S04]  /*fd40*/  IADD3 R0, R2, 0x28c20, RZ ;  /* 0x00028c2002007810 */ /* 0x000fc80007ffe0ff */
[----:B------:R-:W-:Y:S02]  /*fd50*/  LEA.HI.X R81, R4, UR5, R81, 0x1, P0 ;  /* 0x0000000504517c11 */ /* 0x000fe400080f0c51 */
[----:B------:R-:W-:Y:S02]  /*fd60*/  PRMT R0, RZ, 0x654, R0 ;  /* 0x00000654ff007816 */ /* 0x000fe40000000000 */
[-C--:B0-----:R-:W-:Y:S02]  /*fd70*/  ISETP.GE.AND P0, PT, R160, R20.reuse, PT ;  /* 0x00000014a000720c */ /* 0x081fe40003f06270 */
[----:B-1----:R0:W-:Y:S01]  /*fd80*/  SYNCS.ARRIVE.TRANS64.RED.A1T0 RZ, [R0+URZ], RZ ;  /* 0x000000ff00ff79a7 */ /* 0x0021e2000810043f */
[C---:B------:R-:W-:Y:S01]  /*fd90*/  VIADD R159, R192.reuse, 0x80 ;  /* 0x00000080c09f7836 */ /* 0x040fe20000000000 */
[----:B------:R-:W-:Y:S01]  /*fda0*/  ISETP.GE.AND P1, PT, R192, R20, PT ;  /* 0x00000014c000720c */ /* 0x000fe20003f26270 */
[----:B------:R-:W-:Y:S01]  /*fdb0*/  IMAD R80, R3, R80, RZ ;  /* 0x0000005003507224 */ /* 0x000fe200078e02ff */
[----:B0-----:R-:W-:-:S02]  /*fdc0*/  SEL R0, RZ, 0xffffffff, P0 ;  /* 0xffffffffff007807 */ /* 0x001fc40000000000 */
[----:B------:R-:W-:-:S03]  /*fdd0*/  ISETP.GE.AND P0, PT, R159, R20, PT ;  /* 0x000000149f00720c */ /* 0x000fc60003f06270 */
[----:B------:R-:W-:Y:S01]  /*fde0*/  IMAD.SHL.U32 R3, R0, 0x2, RZ ;  /* 0x0000000200037824 */ /* 0x000fe200078e00ff */
[----:B------:R-:W-:Y:S01]  /*fdf0*/  SEL R0, RZ, 0x1, P1 ;  /* 0x00000001ff007807 */ /* 0x000fe20000800000 */
[----:B------:R-:W-:-:S03]  /*fe00*/  IMAD R82, R158, 0x40, R6 ;  /* 0x000000409e527824 */ /* 0x000fc600078e0206 */
[----:B------:R-:W-:Y:S02]  /*fe10*/  LOP3.LUT R0, R3, 0x2, R0, 0xe2, !PT ;  /* 0x0000000203007812 */ /* 0x000fe400078ee200 */
[----:B------:R-:W-:Y:S01]  /*fe20*/  SEL R3, RZ, 0xffffffff, P0 ;  /* 0xffffffffff037807 */ /* 0x000fe20000000000 */
[----:B------:R-:W-:-:S04]  /*fe30*/  VIADD R158, R192, 0xc0 ;  /* 0x000000c0c09e7836 */ /* 0x000fc80000000000 */
[----:B------:R-:W-:Y:S01]  /*fe40*/  IMAD.SHL.U32 R3, R3, 0x4, RZ ;  /* 0x0000000403037824 */ /* 0x000fe200078e00ff */
[----:B------:R-:W-:Y:S01]  /*fe50*/  ISETP.GE.AND P0, PT, R158, R20, PT ;  /* 0x000000149e00720c */ /* 0x000fe20003f06270 */
[----:B------:R-:W-:-:S03]  /*fe60*/  VIADD R157, R192, 0x100 ;  /* 0x00000100c09d7836 */ /* 0x000fc60000000000 */
[----:B------:R-:W-:Y:S02]  /*fe70*/  LOP3.LUT R0, R3, 0x4, R0, 0xe2, !PT ;  /* 0x0000000403007812 */ /* 0x000fe400078ee200 */
[----:B------:R-:W-:Y:S02]  /*fe80*/  SEL R3, RZ, 0xffffffff, P0 ;  /* 0xffffffffff037807 */ /* 0x000fe40000000000 */
[----:B------:R-:W-:-:S03]  /*fe90*/  ISETP.GE.AND P0, PT, R157, R20, PT ;  /* 0x000000149d00720c */ /* 0x000fc60003f06270 */
[----:B------:R-:W-:Y:S02]  /*fea0*/  IMAD.SHL.U32 R3, R3, 0x8, RZ ;  /* 0x0000000803037824 */ /* 0x000fe400078e00ff */
        /* <DEDUP_REMOVED lines=8> */
[----:B------:R-:W-:Y:S01]  /*ff30*/  ISETP.GE.AND P1, PT, R82, R80, PT ;  /* 0x000000505200720c */ /* 0x000fe20003f26270 */
[----:B------:R-:W-:Y:S02]  /*ff40*/  VIADD R83, R192, 0x1c0 ;  /* 0x000001c0c0537836 */ /* 0x000fe40000000000 */
[----:B------:R-:W-:Y:S01]  /*ff50*/  IMAD.SHL.U32 R3, R3, 0x20, RZ ;  /* 0x0000002003037824 */ /* 0x000fe200078e00ff */
[----:B------:R-:W-:-:S04]  /*ff60*/  ISETP.GE.AND P0, PT, R152, R20, PT ;  /* 0x000000149800720c */ /* 0x000fc80003f06270 */
[----:B------:R-:W-:Y:S02]  /*ff70*/  LOP3.LUT R0, R3, 0x20, R0, 0xe2, !PT ;  /* 0x0000002003007812 */ /* 0x000fe400078ee200 */
[----:B------:R-:W-:Y:S02]  /*ff80*/  SEL R3, RZ, 0x40, P0 ;  /* 0x00000040ff037807 */ /* 0x000fe40000000000 */
[----:B------:R-:W-:Y:S01]  /*ff90*/  ISETP.GE.AND P0, PT, R83, R20, PT ;  /* 0x000000145300720c */ /* 0x000fe20003f06270 */
[----:B------:R-:W-:Y:S01]  /*ffa0*/  VIADD R84, R192, 0x1c0 ;  /* 0x000001c0c0547836 */ /* 0x000fe20000000000 */
[----:B------:R-:W-:Y:S01]  /*ffb0*/  LOP3.LUT R3, R0, R3, RZ, 0xfc, !PT ;  /* 0x0000000300037212 */ /* 0x000fe200078efcff */
[C---:B------:R-:W-:Y:S01]  /*ffc0*/  VIADD R85, R192.reuse, 0x180 ;  /* 0x00000180c0557836 */ /* 0x040fe20000000000 */
[----:B------:R-:W-:Y:S01]  /*ffd0*/  SEL R0, RZ, 0x80, P0 ;  /* 0x00000080ff007807 */ /* 0x000fe20000000000 */
[C---:B------:R-:W-:Y:S02]  /*ffe0*/  VIADD R86, R192.reuse, 0x140 ;  /* 0x00000140c0567836 */ /* 0x040fe40000000000 */
[----:B------:R-:W-:-:S02]  /*fff0*/  VIADD R87, R192, 0x100 ;  /* 0x00000100c0577836 */ /* 0x000fc40000000000 */
[C---:B------:R-:W-:Y:S02]  /*10000*/  VIADD R88, R192.reuse, 0xc0 ;  /* 0x000000c0c0587836 */ /* 0x040fe40000000000 */
[C---:B------:R-:W-:Y:S02]  /*10010*/  VIADD R89, R192.reuse, 0x80 ;  /* 0x00000080c0597836 */ /* 0x040fe40000000000 */
[----:B------:R-:W-:Y:S01]  /*10020*/  VIADD R90, R192, 0x40 ;  /* 0x00000040c05a7836 */ /* 0x000fe20000000000 */
[----:B------:R0:W1:Y:S01]  /*10030*/  SHFL.IDX PT, R4, R21, RZ, 0x181f ;  /* 0x00181fff15047589 */ /* 0x00006200000e0000 */
[----:B------:R-:W-:Y:S03]  /*10040*/  BSSY B1, `(.L_x_3921) ;  /* 0x000002a000017945 */ /* 0x000fe60003800000 */
[----:B------:R0:W2:Y:S01]  /*10050*/  SHFL.IDX PT, R5, R81, RZ, 0x181f ;  /* 0x00181fff51057589 */ /* 0x0000a200000e0000 */
[----:B------:R-:W-:-:S02]  /*10060*/  LOP3.LUT R0, R3, R0, RZ, 0xfc, !PT ;  /* 0x0000000003007212 */ /* 0x000fc400078efcff */
[----:B------:R-:W-:Y:S02]  /*10070*/  SHF.R.S32.HI R84, RZ, 0x1f, R84 ;  /* 0x0000001fff547819 */ /* 0x000fe40000011454 */
[----:B------:R-:W-:Y:S02]  /*10080*/  SHF.R.S32.HI R85, RZ, 0x1f, R85 ;  /* 0x0000001fff557819 */ /* 0x000fe40000011455 */
[----:B------:R-:W-:Y:S02]  /*10090*/  SHF.R.S32.HI R86, RZ, 0x1f, R86 ;  /* 0x0000001fff567819 */ /* 0x000fe40000011456 */
[----:B------:R-:W-:Y:S02]  /*100a0*/  SHF.R.S32.HI R87, RZ, 0x1f, R87 ;  /* 0x0000001fff577819 */ /* 0x000fe40000011457 */
[----:B------:R-:W-:Y:S02]  /*100b0*/  SHF.R.S32.HI R88, RZ, 0x1f, R88 ;  /* 0x0000001fff587819 */ /* 0x000fe40000011458 */
[----:B------:R-:W-:-:S02]  /*100c0*/  SHF.R.S32.HI R89, RZ, 0x1f, R89 ;  /* 0x0000001fff597819 */ /* 0x000fc40000011459 */
[----:B------:R-:W-:Y:S01]  /*100d0*/  SHF.R.S32.HI R90, RZ, 0x1f, R90 ;  /* 0x0000001fff5a7819 */ /* 0x000fe2000001145a */
[----:B0-----:R-:W-:Y:S06]  /*100e0*/  @P1 BRA `(.L_x_3922) ;  /* 0x00000000007c1947 */ /* 0x001fec0003800000 */
[-C--:B------:R-:W-:Y:S02]  /*100f0*/  ISETP.GE.AND P0, PT, R192, R20.reuse, PT ;  /* 0x00000014c000720c */ /* 0x080fe40003f06270 */
[-C--:B------:R-:W-:Y:S02]  /*10100*/  ISETP.GE.AND P5, PT, R159, R20.reuse, PT ;  /* 0x000000149f00720c */ /* 0x080fe40003fa6270 */
[-C--:B------:R-:W-:Y:S02]  /*10110*/  ISETP.GE.AND P3, PT, R158, R20.reuse, PT ;  /* 0x000000149e00720c */ /* 0x080fe40003f66270 */
[----:B------:R-:W-:-:S07]  /*10120*/  ISETP.GE.AND P2, PT, R157, R20, PT ;  /* 0x000000149d00720c */ /* 0x000fce0003f46270 */
[----:B-12---:R-:W-:-:S05]  /*10130*/  @!P0 IMAD.WIDE R6, R192, 0x2, R4 ;  /* 0x00000002c0068825 */ /* 0x006fca00078e0204 */
[----:B-----5:R0:W-:Y:S01]  /*10140*/  @!P0 ST.E.128 desc[UR42][R6.64], R8 ;  /* 0x0000000806008985 */ /* 0x0201e2000c101d2a */
[----:B------:R-:W-:-:S13]  /*10150*/  ISETP.GE.AND P0, PT, R160, R20, PT ;  /* 0x00000014a000720c */ /* 0x000fda0003f06270 */
[-C--:B0-----:R-:W-:Y:S02]  /*10160*/  @!P0 LEA R6, P1, R160, R4.reuse, 0x1 ;  /* 0x00000004a0068211 */ /* 0x081fe400078208ff */
[----:B------:R-:W-:Y:S02]  /*10170*/  @!P3 LEA R8, P6, R158, R4, 0x1 ;  /* 0x000000049e08b211 */ /* 0x000fe400078c08ff */
[-C--:B------:R-:W-:Y:S02]  /*10180*/  @!P0 LEA.HI.X R7, R160, R5.reuse, R90, 0x1, P1 ;  /* 0x00000005a0078211 */ /* 0x080fe400008f0c5a */
[----:B------:R-:W-:Y:S02]  /*10190*/  ISETP.GE.AND P1, PT, R156, R20, PT ;  /* 0x000000149c00720c */ /* 0x000fe40003f26270 */
[----:B------:R-:W-:Y:S01]  /*101a0*/  @!P3 LEA.HI.X R9, R158, R5, R88, 0x1, P6 ;  /* 0x000000059e09b211 */ /* 0x000fe200030f0c58 */
[----:B------:R0:W-:Y:S01]  /*101b0*/  @!P0 ST.E.128 desc[UR42][R6.64], R24 ;  /* 0x0000001806008985 */ /* 0x0001e2000c101d2a */
[----:B------:R-:W-:-:S09]  /*101c0*/  LOP3.LUT P0, RZ, R3, 0x40, RZ, 0xc0, !PT ;  /* 0x0000004003ff7812 */ /* 0x000fd2000780c0ff */
[----:B------:R-:W-:-:S04]  /*101d0*/  @!P1 LEA R10, P6, R156, R4, 0x1 ;  /* 0x000000049c0a9211 */ /* 0x000fc800078c08ff */
[----:B------:R-:W-:Y:S02]  /*101e0*/  @!P1 LEA.HI.X R11, R156, R5, R86, 0x1, P6 ;  /* 0x000000059c0b9211 */ /* 0x000fe400030f0c56 */
[----:B0-----:R-:W-:-:S04]  /*101f0*/  @!P5 LEA R6, P4, R159, R4, 0x1 ;  /* 0x000000049f06d211 */ /* 0x001fc800078808ff */
[----:B------:R-:W-:Y:S02]  /*10200*/  @!P5 LEA.HI.X R7, R159, R5, R89, 0x1, P4 ;  /* 0x000000059f07d211 */ /* 0x000fe400020f0c59 */
[----:B------:R-:W-:-:S03]  /*10210*/  LOP3.LUT P4, RZ, R0, 0x80, RZ, 0xc0, !PT ;  /* 0x0000008000ff7812 */ /* 0x000fc6000788c0ff */
[----:B------:R0:W-:Y:S04]  /*10220*/  @!P5 ST.E.128 desc[UR42][R6.64], R32 ;  /* 0x000000200600d985 */ /* 0x0001e8000c101d2a */
[----:B------:R1:W-:Y:S01]  /*10230*/  @!P3 ST.E.128 desc[UR42][R8.64], R40 ;  /* 0x000000280800b985 */ /* 0x0003e2000c101d2a */
[CC--:B0-----:R-:W-:Y:S02]  /*10240*/  @!P2 LEA R6, P5, R157.reuse, R4.reuse, 0x1 ;  /* 0x000000049d06a211 */ /* 0x0c1fe400078a08ff */
[-C--:B-1----:R-:W-:Y:S02]  /*10250*/  @P0 LEA R8, P3, R152, R4.reuse, 0x1 ;  /* 0x0000000498080211 */ /* 0x082fe400078608ff */
[----:B------:R-:W-:Y:S02]  /*10260*/  @!P2 LEA.HI.X R7, R157, R5, R87, 0x1, P5 ;  /* 0x000000059d07a211 */ /* 0x000fe400028f0c57 */
[----:B------:R-:W-:-:S02]  /*10270*/  @P4 LEA R4, P5, R83, R4, 0x1 ;  /* 0x0000000453044211 */ /* 0x000fc400078a08ff */
[-C--:B------:R-:W-:Y:S01]  /*10280*/  @P0 LEA.HI.X R9, R152, R5.reuse, R85, 0x1, P3 ;  /* 0x0000000598090211 */ /* 0x080fe200018f0c55 */
[----:B------:R0:W-:Y:S01]  /*10290*/  @!P2 ST.E.128 desc[UR42][R6.64], R48 ;  /* 0x000000300600a985 */ /* 0x0001e2000c101d2a */
[----:B------:R-:W-:-:S03]  /*102a0*/  @P4 LEA.HI.X R5, R83, R5, R84, 0x1, P5 ;  /* 0x0000000553054211 */ /* 0x000fc600028f0c54 */
[----:B------:R0:W-:Y:S04]  /*102b0*/  @!P1 ST.E.128 desc[UR42][R10.64], R56 ;  /* 0x000000380a009985 */ /* 0x0001e8000c101d2a */
[----:B------:R0:W-:Y:S04]  /*102c0*/  @P0 ST.E.128 desc[UR42][R8.64], R64 ;  /* 0x0000004008000985 */ /* 0x0001e8000c101d2a */
[----:B------:R0:W-:Y:S02]  /*102d0*/  @P4 ST.E.128 desc[UR42][R4.64], R72 ;  /* 0x0000004804004985 */ /* 0x0001e4000c101d2a */
.L_x_3922:
[----:B------:R-:W-:Y:S05]  /*102e0*/  BSYNC B1 ;  /* 0x0000000000017941 */ /* 0x000fea0003800000 */
.L_x_3921:
[----:B0-----:R-:W-:Y:S01]  /*102f0*/  VIADD R7, R82, 0x20 ;  /* 0x0000002052077836 */ /* 0x001fe20000000000 */
[----:B--2---:R0:W2:Y:S04]  /*10300*/  SHFL.IDX PT, R5, R81, 0x1, 0x181f ;  /* 0x00381f0051057f89 */ /* 0x0040a800000e0000 */
[----:B------:R-:W-:Y:S01]  /*10310*/  ISETP.GE.AND P0, PT, R7, R80, PT ;  /* 0x000000500700720c */ /* 0x000fe20003f06270 */
[----:B-1----:R0:W1:-:S12]  /*10320*/  SHFL.IDX PT, R4, R21, 0x1, 0x181f ;  /* 0x00381f0015047f89 */ /* 0x00205800000e0000 */
[----:B0-----:R-:W-:Y:S05]  /*10330*/  @P0 BRA `(.L_x_3923) ;  /* 0x0000002c00ac0947 */ /* 0x001fea0003800000 */
[-C--:B------:R-:W-:Y:S02]  /*10340*/  ISETP.GE.AND P6, PT, R192, R20.reuse, PT ;  /* 0x00000014c000720c */ /* 0x080fe40003fc6270 */
[-C--:B------:R-:W-:Y:S02]  /*10350*/  ISETP.GE.AND P5, PT, R160, R20.reuse, PT ;  /* 0x00000014a000720c */ /* 0x080fe40003fa6270 */
[-C--:B------:R-:W-:Y:S02]  /*10360*/  ISETP.GE.AND P3, PT, R159, R20.reuse, PT ;  /* 0x000000149f00720c */ /* 0x080fe40003f66270 */
[-C--:B------:R-:W-:Y:S02]  /*10370*/  ISETP.GE.AND P2, PT, R158, R20.reuse, PT ;  /* 0x000000149e00720c */ /* 0x080fe40003f46270 */
[-C--:B------:R-:W-:Y:S02]  /*10380*/  ISETP.GE.AND P1, PT, R157, R20.reuse, PT ;  /* 0x000000149d00720c */ /* 0x080fe40003f26270 */
[----:B------:R-:W-:-:S03]  /*10390*/  ISETP.GE.AND P0, PT, R156, R20, PT ;  /* 0x000000149c00720c */ /* 0x000fc60003f06270 */
[----:B-12---:R-:W-:Y:S02]  /*103a0*/  @!P6 IMAD.WIDE R6, R192, 0x2, R4 ;  /* 0x00000002c006e825 */ /* 0x006fe400078e0204 */
[----:B-----5:R-:W-:-:S03]  /*103b0*/  @!P5 LEA R8, P4, R160, R4, 0x1 ;  /* 0x00000004a008d211 */ /* 0x020fc600078808ff */
[----:B------:R0:W-:Y:S01]  /*103c0*/  @!P6 ST.E.128 desc[UR42][R6.64], R12 ;  /* 0x0000000c0600e985 */ /* 0x0001e2000c101d2a */
[----:B------:R-:W-:Y:S02]  /*103d0*/  @!P5 LEA.HI.X R9, R160, R5, R90, 0x1, P4 ;  /* 0x00000005a009d211 */ /* 0x000fe400020f0c5a */
[----:B------:R-:W-:-:S03]  /*103e0*/  LOP3.LUT P4, RZ, R3, 0x40, RZ, 0xc0, !PT ;  /* 0x0000004003ff7812 */ /* 0x000fc6000788c0ff */
[----:B------:R1:W-:Y:S01]  /*103f0*/  @!P5 ST.E.128 desc[UR42][R8.64], R28 ;  /* 0x0000001c0800d985 */ /* 0x0003e2000c101d2a */
[----:B0-----:R-:W-:-:S04]  /*10400*/  @!P3 LEA R6, P6, R159, R4, 0x1 ;  /* 0x000000049f06b211 */ /* 0x001fc800078c08ff */
[----:B------:R-:W-:Y:S02]  /*10410*/  @!P3 LEA.HI.X R7, R159, R5, R89, 0x1, P6 ;  /* 0x000000059f07b211 */ /* 0x000fe400030f0c59 */
[----:B-1----:R-:W-:-:S03]  /*10420*/  @!P2 LEA R8, P5, R158, R4, 0x1 ;  /* 0x000000049e08a211 */ /* 0x002fc600078a08ff */
[----:B------:R0:W-:Y:S01]  /*10430*/  @!P3 ST.E.128 desc[UR42][R6.64], R36 ;  /* 0x000000240600b985 */ /* 0x0001e2000c101d2a */
[-C--:B------:R-:W-:Y:S02]  /*10440*/  @!P0 LEA R10, P3, R156, R4.reuse, 0x1 ;  /* 0x000000049c0a8211 */ /* 0x080fe400078608ff */
[-C--:B------:R-:W-:Y:S02]  /*10450*/  @!P2 LEA.HI.X R9, R158, R5.reuse, R88, 0x1, P5 ;  /* 0x000000059e09a211 */ /* 0x080fe400028f0c58 */
[-C--:B------:R-:W-:Y:S02]  /*10460*/  @P4 LEA R12, P5, R152, R4.reuse, 0x1 ;  /* 0x00000004980c4211 */ /* 0x080fe400078a08ff */
[-C--:B------:R-:W-:Y:S01]  /*10470*/  @!P0 LEA.HI.X R11, R156, R5.reuse, R86, 0x1, P3 ;  /* 0x000000059c0b8211 */ /* 0x080fe200018f0c56 */
[----:B------:R3:W-:Y:S01]  /*10480*/  @!P2 ST.E.128 desc[UR42][R8.64], R44 ;  /* 0x0000002c0800a985 */ /* 0x0007e2000c101d2a */
[----:B------:R-:W-:Y:S02]  /*10490*/  @P4 LEA.HI.X R13, R152, R5, R85, 0x1, P5 ;  /* 0x00000005980d4211 */ /* 0x000fe400028f0c55 */
[----:B0-----:R-:W-:-:S04]  /*104a0*/  @!P1 LEA R6, P6, R157, R4, 0x1 ;  /* 0x000000049d069211 */ /* 0x001fc800078c08ff */
[----:B------:R-:W-:-:S05]  /*104b0*/  @!P1 LEA.HI.X R7, R157, R5, R87, 0x1, P6 ;  /* 0x000000059d079211 */ /* 0x000fca00030f0c57 */
[----:B------:R3:W-:Y:S04]  /*104c0*/  @!P1 ST.E.128 desc[UR42][R6.64], R52 ;  /* 0x0000003406009985 */ /* 0x0007e8000c101d2a */
[----:B------:R3:W-:Y:S01]  /*104d0*/  @!P0 ST.E.128 desc[UR42][R10.64], R60 ;  /* 0x0000003c0a008985 */ /* 0x0007e2000c101d2a */
[----:B------:R-:W-:-:S03]  /*104e0*/  LOP3.LUT P0, RZ, R0, 0x80, RZ, 0xc0, !PT ;  /* 0x0000008000ff7812 */ /* 0x000fc6000780c0ff */
[----:B------:R3:W-:Y:S10]  /*104f0*/  @P4 ST.E.128 desc[UR42][R12.64], R68 ;  /* 0x000000440c004985 */ /* 0x0007f4000c101d2a */
[----:B------:R-:W-:Y:S05]  /*10500*/  @!P0 BRA `(.L_x_3923) ;  /* 0x0000002c00388947 */ /* 0x000fea0003800000 */
[----:B------:R-:W-:-:S04]  /*10510*/  LEA R4, P0, R83, R4, 0x1 ;  /* 0x0000000453047211 */ /* 0x000fc800078008ff */
[----:B------:R-:W-:-:S05]  /*10520*/  LEA.HI.X R5, R83, R5, R84, 0x1, P0 ;  /* 0x0000000553057211 */ /* 0x000fca00000f0c54 */
[----:B------:R0:W-:Y:S01]  /*10530*/  ST.E.128 desc[UR42][R4.64], R76 ;  /* 0x0000004c04007985 */ /* 0x0001e2000c101d2a */
[----:B------:R-:W-:Y:S05]  /*10540*/  BRA `(.L_x_3923) ;  /* 0x0000002c00287947 */ /* 0x000fea0003800000 */
.L_x_3920:
[----:B01----:R-:W2:Y:S01]  /*10550*/  LDL.LU R8, [R1+0x38] ;  /* 0x0000380001087983 */ /* 0x003ea20000300800 */
[----:B------:R-:W-:Y:S01]  /*10560*/  ULDC.64 UR4, c[0x0][0xb08] ;  /* 0x0002c20000047ab9 */ /* 0x000fe20000000a00 */
[----:B------:R-:W0:Y:S02]  /*10570*/  LDC R9, c[0x0][0xbe8] ;  /* 0x0002fa00ff097b82 */ /* 0x000e240000000800 */
[----:B------:R-:W3:Y:S04]  /*10580*/  LDL R7, [R1+0x50] ;  /* 0x0000500001077983 */ /* 0x000ee80000100800 */
[----:B------:R-:W3:Y:S01]  /*10590*/  LDL.LU R10, [R1+0x28] ;  /* 0x00002800010a7983 */ /* 0x000ee20000300800 */
[----:B------:R-:W-:Y:S01]  /*105a0*/  IMAD R6, R5, UR4, RZ ;  /* 0x0000000405067c24 */ /* 0x000fe2000f8e02ff */
[C---:B------:R-:W-:Y:S01]  /*105b0*/  IADD3 R164, R197.reuse, 0xd0, RZ ;  /* 0x000000d0c5a47810 */ /* 0x040fe20007ffe0ff */
[----:B------:R-:W-:Y:S01]  /*105c0*/  VIADD R21, R197, 0xf8 ;  /* 0x000000f8c5157836 */ /* 0x000fe20000000000 */
[----:B------:R-:W-:Y:S01]  /*105d0*/  BSSY B1, `(.L_x_3924) ;  /* 0x000010e000017945 */ /* 0x000fe20003800000 */
[C---:B------:R-:W-:Y:S01]  /*105e0*/  IMAD R6, R4.reuse, UR5, R6 ;  /* 0x0000000504067c24 */ /* 0x040fe2000f8e0206 */
[----:B------:R-:W-:Y:S01]  /*105f0*/  SHF.R.S32.HI R164, RZ, 0x1f, R164 ;  /* 0x0000001fffa47819 */ /* 0x000fe200000114a4 */
[----:B------:R-:W-:Y:S01]  /*10600*/  IMAD.WIDE.U32 R4, R4, UR4, RZ ;  /* 0x0000000404047c25 */ /* 0x000fe2000f8e00ff */
[----:B------:R-:W-:Y:S01]  /*10610*/  ULDC.64 UR4, c[0x0][0xb38] ;  /* 0x0002ce0000047ab9 */ /* 0x000fe20000000a00 */
[----:B------:R-:W-:-:S02]  /*10620*/  SHF.R.S32.HI R21, RZ, 0x1f, R21 ;  /* 0x0000001fff157819 */ /* 0x000fc40000011415 */
[----:B------:R-:W-:Y:S01]  /*10630*/  VIADD R156, R197, 0xf0 ;  /* 0x000000f0c59c7836 */ /* 0x000fe20000000000 */
[----:B------:R-:W-:Y:S01]  /*10640*/  IADD3 R5, R5, R6, RZ ;  /* 0x0000000605057210 */ /* 0x000fe20007ffe0ff */
[C---:B------:R-:W-:Y:S01]  /*10650*/  VIADD R158, R197.reuse, 0xe8 ;  /* 0x000000e8c59e7836 */ /* 0x040fe20000000000 */
[----:B------:R-:W-:Y:S01]  /*10660*/  SHF.R.S32.HI R6, RZ, 0x1f, R0 ;  /* 0x0000001fff067819 */ /* 0x000fe20000011400 */
[----:B------:R-:W-:Y:S01]  /*10670*/  VIADD R160, R197, 0xe0 ;  /* 0x000000e0c5a07836 */ /* 0x000fe20000000000 */
[----:B------:R-:W-:Y:S01]  /*10680*/  SHF.R.S32.HI R156, RZ, 0x1f, R156 ;  /* 0x0000001fff9c7819 */ /* 0x000fe2000001149c */
[C---:B------:R-:W-:Y:S01]  /*10690*/  IMAD.WIDE.U32 R4, R184.reuse, UR4, R4 ;  /* 0x00000004b8047c25 */ /* 0x040fe2000f8e0004 */
[----:B0-----:R-:W-:Y:S02]  /*106a0*/  ISETP.NE.AND P0, PT, R9, 0x1, PT ;  /* 0x000000010900780c */ /* 0x001fe40003f05270 */
[----:B------:R-:W-:Y:S01]  /*106b0*/  SHF.R.S32.HI R158, RZ, 0x1f, R158 ;  /* 0x0000001fff9e7819 */ /* 0x000fe2000001149e */
[----:B------:R-:W-:Y:S01]  /*106c0*/  IMAD R5, R184, UR5, R5 ;  /* 0x00000005b8057c24 */ /* 0x000fe2000f8e0205 */
[----:B------:R-:W-:Y:S01]  /*106d0*/  ULDC.64 UR4, c[0x0][0xb40] ;  /* 0x0002d00000047ab9 */ /* 0x000fe20000000a00 */
[----:B------:R-:W-:Y:S01]  /*106e0*/  IMAD R3, R3, R9, RZ ;  /* 0x0000000903037224 */ /* 0x000fe200078e02ff */
[----:B------:R-:W-:Y:S01]  /*106f0*/  IADD3 R184, R197, 0x80, RZ ;  /* 0x00000080c5b87810 */ /* 0x000fe20007ffe0ff */
[----:B------:R-:W-:Y:S01]  /*10700*/  IMAD R6, R6, UR4, RZ ;  /* 0x0000000406067c24 */ /* 0x000fe2000f8e02ff */
[----:B------:R-:W-:Y:S01]  /*10710*/  SHF.R.S32.HI R160, RZ, 0x1f, R160 ;  /* 0x0000001fffa07819 */ /* 0x000fe200000114a0 */
[----:B------:R-:W-:Y:S01]  /*10720*/  IMAD.WIDE.U32 R4, R0, UR4, R4 ;  /* 0x0000000400047c25 */ /* 0x000fe2000f8e0004 */
[----:B------:R-:W-:-:S03]  /*10730*/  SHF.R.S32.HI R184, RZ, 0x1f, R184 ;  /* 0x0000001fffb87819 */ /* 0x000fc600000114b8 */
[----:B------:R-:W-:Y:S01]  /*10740*/  IMAD R6, R0, UR5, R6 ;  /* 0x0000000500067c24 */ /* 0x000fe2000f8e0206 */
[----:B------:R-:W-:Y:S01]  /*10750*/  ULDC.64 UR4, c[0x0][0xb48] ;  /* 0x0002d20000047ab9 */ /* 0x000fe20000000a00 */
[----:B------:R-:W0:Y:S01]  /*10760*/  @P0 LDC R0, c[0x0][0xbf0] ;  /* 0x0002fc00ff000b82 */ /* 0x000e220000000800 */
[----:B------:R-:W-:Y:S02]  /*10770*/  VIADD R162, R197, 0xd8 ;  /* 0x000000d8c5a27836 */ /* 0x000fe40000000000 */
[----:B------:R-:W-:Y:S02]  /*10780*/  IMAD.IADD R5, R5, 0x1, R6 ;  /* 0x0000000105057824 */ /* 0x000fe400078e0206 */
[C---:B------:R-:W-:Y:S01]  /*10790*/  VIADD R166, R197.reuse, 0xc8 ;  /* 0x000000c8c5a67836 */ /* 0x040fe20000000000 */
[----:B------:R-:W-:Y:S01]  /*107a0*/  SHF.R.S32.HI R162, RZ, 0x1f, R162 ;  /* 0x0000001fffa27819 */ /* 0x000fe200000114a2 */
        /* <DEDUP_REMOVED lines=25> */
[----:B------:R-:W-:-:S02]  /*10940*/  VIADD R157, R197, 0xe8 ;  /* 0x000000e8c59d7836 */ /* 0x000fc40000000000 */
[C---:B------:R-:W-:Y:S02]  /*10950*/  VIADD R159, R197.reuse, 0xe0 ;  /* 0x000000e0c59f7836 */ /* 0x040fe40000000000 */
[C---:B------:R-:W-:Y:S02]  /*10960*/  VIADD R161, R197.reuse, 0xd8 ;  /* 0x000000d8c5a17836 */ /* 0x040fe40000000000 */
[C---:B------:R-:W-:Y:S02]  /*10970*/  VIADD R163, R197.reuse, 0xd0 ;  /* 0x000000d0c5a37836 */ /* 0x040fe40000000000 */
[C---:B------:R-:W-:Y:S02]  /*10980*/  VIADD R165, R197.reuse, 0xc8 ;  /* 0x000000c8c5a57836 */ /* 0x040fe40000000000 */
[C---:B------:R-:W-:Y:S02]  /*10990*/  VIADD R167, R197.reuse, 0xc0 ;  /* 0x000000c0c5a77836 */ /* 0x040fe40000000000 */
        /* <DEDUP_REMOVED lines=10> */
[----:B------:R-:W-:Y:S02]  /*10a40*/  VIADD R220, R197, 0x68 ;  /* 0x00000068c5dc7836 */ /* 0x000fe40000000000 */
[----:B--2---:R-:W-:-:S04]  /*10a50*/  IMAD.WIDE.U32 R4, R8, UR4, R4 ;  /* 0x0000000408047c25 */ /* 0x004fc8000f8e0004 */
[----:B------:R-:W-:Y:S01]  /*10a60*/  IMAD R5, R8, UR5, R5 ;  /* 0x0000000508057c24 */ /* 0x000fe2000f8e0205 */
[----:B------:R-:W-:Y:S01]  /*10a70*/  ULDC.64 UR4, c[0x0][0xb30] ;  /* 0x0002cc0000047ab9 */ /* 0x000fe20000000a00 */
[----:B------:R-:W1:Y:S01]  /*10a80*/  @P0 LDC R8, c[0x0][0xbec] ;  /* 0x0002fb00ff080b82 */ /* 0x000e620000000800 */
[----:B---3--:R-:W-:-:S04]  /*10a90*/  IMAD R7, R10, 0x40, R7 ;  /* 0x000000400a077824 */ /* 0x008fc800078e0207 */
[----:B------:R-:W-:Y:S02]  /*10aa0*/  IMAD.MOV.U32 R6, RZ, RZ, R7 ;  /* 0x000000ffff067224 */ /* 0x000fe400078e0007 */
[----:B-1----:R-:W-:-:S05]  /*10ab0*/  @P0 IMAD.HI.U32 R8, R7, R8, RZ ;  /* 0x0000000807080227 */ /* 0x002fca00078e00ff */
[----:B0-----:R-:W-:-:S05]  /*10ac0*/  @P0 SHF.R.U32.HI R6, RZ, R0, R8 ;  /* 0x00000000ff060219 */ /* 0x001fca0000011608 */
[----:B------:R-:W-:Y:S02]  /*10ad0*/  IMAD.MOV R0, RZ, RZ, -R6 ;  /* 0x000000ffff007224 */ /* 0x000fe400078e0a06 */
[----:B------:R-:W-:-:S04]  /*10ae0*/  IMAD.WIDE.U32 R4, R6, UR4, R4 ;  /* 0x0000000406047c25 */ /* 0x000fc8000f8e0004 */
[----:B------:R-:W-:Y:S01]  /*10af0*/  IMAD R0, R9, R0, R7 ;  /* 0x0000000009007224 */ /* 0x000fe200078e0207 */
[----:B------:R-:W-:Y:S01]  /*10b00*/  SHF.R.S32.HI R7, RZ, 0x1f, R6 ;  /* 0x0000001fff077819 */ /* 0x000fe20000011406 */
[----:B------:R-:W-:-:S04]  /*10b10*/  IMAD R9, R10, 0x40, R195 ;  /* 0x000000400a097824 */ /* 0x000fc800078e02c3 */
        /* <DEDUP_REMOVED lines=10> */
[----:B------:R-:W-:-:S04]  /*10bc0*/  IMAD.IADD R6, R5, 0x1, R6 ;  /* 0x0000000105067824 */ /* 0x000fc800078e0206 */
[----:B------:R0:W1:Y:S01]  /*10bd0*/  SHFL.IDX PT, R13, R0, RZ, 0x1c1f ;  /* 0x001c1fff000d7589 */ /* 0x00006200000e0000 */
[----:B------:R-:W-:Y:S01]  /*10be0*/  LEA.HI.X R8, R4, UR5, R6, 0x2, P0 ;  /* 0x0000000504087c11 */ /* 0x000fe200080f1406 */
[----:B------:R-:W-:Y:S01]  /*10bf0*/  VIADD R4, R2, 0x28c20 ;  /* 0x00028c2002047836 */ /* 0x000fe20000000000 */
[----:B------:R-:W-:-:S03]  /*10c00*/  ISETP.GE.AND P0, PT, R9, R3, PT ;  /* 0x000000030900720c */ /* 0x000fc60003f06270 */
[----:B------:R0:W2:Y:S01]  /*10c10*/  SHFL.IDX PT, R12, R8, RZ, 0x1c1f ;  /* 0x001c1fff080c7589 */ /* 0x0000a200000e0000 */
[----:B------:R-:W-:-:S04]  /*10c20*/  PRMT R4, RZ, 0x654, R4 ;  /* 0x00000654ff047816 */ /* 0x000fc80000000004 */
[----:B------:R0:W-:Y:S05]  /*10c30*/  SYNCS.ARRIVE.TRANS64.RED.A1T0 RZ, [R4+URZ], RZ ;  /* 0x000000ff04ff79a7 */ /* 0x0001ea000810043f */
[----:B------:R-:W-:Y:S05]  /*10c40*/  @P0 BRA `(.L_x_3925) ;  /* 0x0000000800980947 */ /* 0x000fea0003800000 */
[----:B------:R-:W-:Y:S01]  /*10c50*/  ULDC UR4, c[0x0][0xac8] ;  /* 0x0002b20000047ab9 */ /* 0x000fe20000000800 */
[----:B------:R-:W-:Y:S01]  /*10c60*/  SHF.R.S32.HI R6, RZ, 0x1f, R197 ;  /* 0x0000001fff067819 */ /* 0x000fe200000114c5 */
[C---:B------:R-:W-:Y:S01]  /*10c70*/  VIADD R7, R197.reuse, 0x8 ;  /* 0x00000008c5077836 */ /* 0x040fe20000000000 */
[C---:B------:R-:W-:Y:S01]  /*10c80*/  ISETP.GE.AND P0, PT, R197.reuse, UR4, PT ;  /* 0x00000004c5007c0c */ /* 0x040fe2000bf06270 */
[C---:B------:R-:W-:Y:S01]  /*10c90*/  VIADD R11, R197.reuse, 0x8 ;  /* 0x00000008c50b7836 */ /* 0x040fe20000000000 */
[----:B------:R-:W-:Y:S01]  /*10ca0*/  ISETP.GE.AND P4, PT, R220, UR4, PT ;  /* 0x00000004dc007c0c */ /* 0x000fe2000bf86270 */
[----:B------:R-:W-:-:S03]  /*10cb0*/  VIADD R10, R197, 0x18 ;  /* 0x00000018c50a7836 */ /* 0x000fc60000000000 */
[----:B------:R-:W-:-:S07]  /*10cc0*/  SHF.R.S32.HI R11, RZ, 0x1f, R11 ;  /* 0x0000001fff0b7819 */ /* 0x000fce000001140b */
[----:B01----:R-:W-:-:S04]  /*10cd0*/  @!P0 LEA R4, P1, R197, R13, 0x2 ;  /* 0x0000000dc5048211 */ /* 0x003fc800078210ff */
[C---:B--2---:R-:W-:Y:S01]  /*10ce0*/  @!P0 LEA.HI.X R5, R197.reuse, R12, R6, 0x2, P1 ;  /* 0x0000000cc5058211 */ /* 0x044fe200008f1406 */
[----:B------:R-:W-:-:S04]  /*10cf0*/  VIADD R6, R197, 0x10 ;  /* 0x00000010c5067836 */ /* 0x000fc80000000000 */
[----:B------:R0:W-:Y:S01]  /*10d00*/  @!P0 ST.E.64 desc[UR42][R4.64], R24 ;  /* 0x0000001804008985 */ /* 0x0001e2000c101b2a */
[----:B------:R-:W-:-:S13]  /*10d10*/  ISETP.GE.AND P0, PT, R7, UR4, PT ;  /* 0x0000000407007c0c */ /* 0x000fda000bf06270 */
[----:B0-----:R-:W-:-:S04]  /*10d20*/  @!P0 LEA R4, P1, R7, R13, 0x2 ;  /* 0x0000000d07048211 */ /* 0x001fc800078210ff */
[----:B------:R-:W-:Y:S01]  /*10d30*/  @!P0 LEA.HI.X R5, R7, R12, R11, 0x2, P1 ;  /* 0x0000000c07058211 */ /* 0x000fe200008f140b */
[C---:B------:R-:W-:Y:S01]  /*10d40*/  VIADD R11, R197.reuse, 0x10 ;  /* 0x00000010c50b7836 */ /* 0x040fe20000000000 */
[----:B------:R-:W-:Y:S01]  /*10d50*/  ISETP.GE.AND P1, PT, R10, UR4, PT ;  /* 0x000000040a007c0c */ /* 0x000fe2000bf26270 */
[----:B------:R-:W-:Y:S02]  /*10d60*/  VIADD R7, R197, 0x20 ;  /* 0x00000020c5077836 */ /* 0x000fe40000000000 */
[----:B------:R0:W-:Y:S01]  /*10d70*/  @!P0 ST.E.64 desc[UR42][R4.64], R28 ;  /* 0x0000001c04008985 */ /* 0x0001e2000c101b2a */
[----:B------:R-:W-:Y:S02]  /*10d80*/  ISETP.GE.AND P0, PT, R6, UR4, PT ;  /* 0x0000000406007c0c */ /* 0x000fe4000bf06270 */
[----:B------:R-:W-:-:S11]  /*10d90*/  SHF.R.S32.HI R11, RZ, 0x1f, R11 ;  /* 0x0000001fff0b7819 */ /* 0x000fd6000001140b */
[----:B0-----:R-:W-:-:S04]  /*10da0*/  @!P0 LEA R4, P2, R6, R13, 0x2 ;  /* 0x0000000d06048211 */ /* 0x001fc800078410ff */
[----:B------:R-:W-:Y:S01]  /*10db0*/  @!P0 LEA.HI.X R5, R6, R12, R11, 0x2, P2 ;  /* 0x0000000c06058211 */ /* 0x000fe200010f140b */
[C---:B------:R-:W-:Y:S02]  /*10dc0*/  VIADD R11, R197.reuse, 0x18 ;  /* 0x00000018c50b7836 */ /* 0x040fe40000000000 */
[----:B------:R-:W-:Y:S02]  /*10dd0*/  VIADD R6, R197, 0x28 ;  /* 0x00000028c5067836 */ /* 0x000fe40000000000 */
[----:B------:R0:W-:Y:S01]  /*10de0*/  @!P0 ST.E.64 desc[UR42][R4.64], R32 ;  /* 0x0000002004008985 */ /* 0x0001e2000c101b2a */
[----:B------:R-:W-:Y:S02]  /*10df0*/  SHF.R.S32.HI R11, RZ, 0x1f, R11 ;  /* 0x0000001fff0b7819 */ /* 0x000fe4000001140b */
[----:B------:R-:W-:Y:S02]  /*10e00*/  ISETP.GE.AND P0, PT, R7, UR4, PT ;  /* 0x0000000407007c0c */ /* 0x000fe4000bf06270 */
[----:B0-----:R-:W-:-:S04]  /*10e10*/  @!P1 LEA R4, P2, R10, R13, 0x2 ;  /* 0x0000000d0a049211 */ /* 0x001fc800078410ff */
[----:B------:R-:W-:Y:S01]  /*10e20*/  @!P1 LEA.HI.X R5, R10, R12, R11, 0x2, P2 ;  /* 0x0000000c0a059211 */ /* 0x000fe200010f140b */
[C---:B------:R-:W-:Y:S02]  /*10e30*/  VIADD R11, R197.reuse, 0x20 ;  /* 0x00000020c50b7836 */ /* 0x040fe40000000000 */
[----:B------:R-:W-:Y:S02]  /*10e40*/  VIADD R10, R197, 0x30 ;  /* 0x00000030c50a7836 */ /* 0x000fe40000000000 */
[----:B------:R0:W-:Y:S01]  /*10e50*/  @!P1 ST.E.64 desc[UR42][R4.64], R36 ;  /* 0x0000002404009985 */ /* 0x0001e2000c101b2a */
[----:B------:R-:W-:Y:S02]  /*10e60*/  ISETP.GE.AND P1, PT, R6, UR4, PT ;  /* 0x0000000406007c0c */ /* 0x000fe4000bf26270 */
[----:B------:R-:W-:Y:S02]  /*10e70*/  SHF.R.S32.HI R11, RZ, 0x1f, R11 ;  /* 0x0000001fff0b7819 */ /* 0x000fe4000001140b */
        /* <DEDUP_REMOVED lines=9> */
[C---:B------:R-:W-:Y:S01]  /*10f10*/  VIADD R11, R197.reuse, 0x30 ;  /* 0x00000030c50b7836 */ /* 0x040fe20000000000 */
[----:B------:R-:W-:-:S03]  /*10f20*/  IADD3 R6, R197, 0x40, RZ ;  /* 0x00000040c5067810 */ /* 0x000fc60007ffe0ff */
        /* <DEDUP_REMOVED lines=31> */
[----:B------:R-:W-:-:S02]  /*11120*/  ISETP.GE.AND P3, PT, R10, UR4, PT ;  /* 0x000000040a007c0c */ /* 0x000fc4000bf66270 */
[----:B0-----:R-:W-:-:S04]  /*11130*/  @!P0 LEA R4, P2, R7, R13, 0x2 ;  /* 0x0000000d07048211 */ /* 0x001fc800078410ff */
[----:B------:R-:W-:Y:S01]  /*11140*/  @!P0 LEA.HI.X R5, R7, R12, R11, 0x2, P2 ;  /* 0x0000000c07058211 */ /* 0x000fe200010f140b */
[----:B------:R-:W-:Y:S01]  /*11150*/  VIADD R7, R197, 0x58 ;  /* 0x00000058c5077836 */ /* 0x000fe20000000000 */
[----:B------:R-:W-:Y:S01]  /*11160*/  ISETP.GE.AND P2, PT, R183, UR4, PT ;  /* 0x00000004b7007c0c */ /* 0x000fe2000bf46270 */
[----:B------:R-:W-:Y:S02]  /*11170*/  VIADD R11, R197, 0x60 ;  /* 0x00000060c50b7836 */ /* 0x000fe40000000000 */
[----:B------:R0:W-:Y:S01]  /*11180*/  @!P0 ST.E.64 desc[UR42][R4.64], R64 ;  /* 0x0000004004008985 */ /* 0x0001e2000c101b2a */
[----:B------:R-:W-:Y:S02]  /*11190*/  SHF.R.S32.HI R7, RZ, 0x1f, R7 ;  /* 0x0000001fff077819 */ /* 0x000fe40000011407 */
[----:B------:R-:W-:Y:S02]  /*111a0*/  SHF.R.S32.HI R11, RZ, 0x1f, R11 ;  /* 0x0000001fff0b7819 */ /* 0x000fe4000001140b */
[----:B0-----:R-:W-:-:S04]  /*111b0*/  @!P1 LEA R4, P0, R6, R13, 0x2 ;  /* 0x0000000d06049211 */ /* 0x001fc800078010ff */
[-C--:B------:R-:W-:Y:S02]  /*111c0*/  @!P1 LEA.HI.X R5, R6, R12.reuse, R7, 0x2, P0 ;  /* 0x0000000c06059211 */ /* 0x080fe400000f1407 */
[----:B------:R-:W-:Y:S02]  /*111d0*/  ISETP.GE.AND P0, PT, R218, UR4, PT ;  /* 0x00000004da007c0c */ /* 0x000fe4000bf06270 */
[-C--:B------:R-:W-:Y:S01]  /*111e0*/  @!P4 LEA R6, P6, R220, R13.reuse, 0x2 ;  /* 0x0000000ddc06c211 */ /* 0x080fe200078c10ff */
[----:B------:R0:W-:Y:S01]  /*111f0*/  @!P1 ST.E.64 desc[UR42][R4.64], R68 ;  /* 0x0000004404009985 */ /* 0x0001e2000c101b2a */
[----:B------:R-:W-:Y:S02]  /*11200*/  ISETP.GE.AND P1, PT, R196, UR4, PT ;  /* 0x00000004c4007c0c */ /* 0x000fe4000bf26270 */
[----:B------:R-:W-:Y:S02]  /*11210*/  @!P4 LEA.HI.X R7, R220, R12, R222, 0x2, P6 ;  /* 0x0000000cdc07c211 */ /* 0x000fe400030f14de */
[----:B0-----:R-:W-:-:S04]  /*11220*/  @!P3 LEA R4, P5, R10, R13, 0x2 ;  /* 0x0000000d0a04b211 */ /* 0x001fc800078a10ff */
[----:B------:R-:W-:Y:S02]  /*11230*/  @!P3 LEA.HI.X R5, R10, R12, R11, 0x2, P5 ;  /* 0x0000000c0a05b211 */ /* 0x000fe400028f140b */
[----:B------:R-:W-:-:S03]  /*11240*/  @!P2 LEA R10, P6, R183, R13, 0x2 ;  /* 0x0000000db70aa211 */ /* 0x000fc600078c10ff */
[----:B------:R0:W-:Y:S01]  /*11250*/  @!P3 ST.E.64 desc[UR42][R4.64], R72 ;  /* 0x000000480400b985 */ /* 0x0001e2000c101b2a */
[----:B------:R-:W-:Y:S02]  /*11260*/  ISETP.GE.AND P3, PT, R181, UR4, PT ;  /* 0x00000004b5007c0c */ /* 0x000fe4000bf66270 */
[-C--:B------:R-:W-:Y:S01]  /*11270*/  @!P2 LEA.HI.X R11, R183, R12.reuse, R184, 0x2, P6 ;  /* 0x0000000cb70ba211 */ /* 0x080fe200030f14b8 */
[----:B------:R1:W-:Y:S01]  /*11280*/  @!P4 ST.E.64 desc[UR42][R6.64], R76 ;  /* 0x0000004c0600c985 */ /* 0x0003e2000c101b2a */
[-C--:B0-----:R-:W-:Y:S02]  /*11290*/  @!P0 LEA R4, P4, R218, R13.reuse, 0x2 ;  /* 0x0000000dda048211 */ /* 0x081fe400078810ff */
[----:B-1----:R-:W-:Y:S02]  /*112a0*/  @!P1 LEA R6, P5, R196, R13, 0x2 ;  /* 0x0000000dc4069211 */ /* 0x002fe400078a10ff */
[----:B------:R-:W-:Y:S02]  /*112b0*/  @!P0 LEA.HI.X R5, R218, R12, R219, 0x2, P4 ;  /* 0x0000000cda058211 */ /* 0x000fe400020f14db */
[----:B------:R-:W-:-:S02]  /*112c0*/  ISETP.GE.AND P4, PT, R179, UR4, PT ;  /* 0x00000004b3007c0c */ /* 0x000fc4000bf86270 */
[----:B------:R-:W-:Y:S01]  /*112d0*/  @!P1 LEA.HI.X R7, R196, R12, R217, 0x2, P5 ;  /* 0x0000000cc4079211 */ /* 0x000fe200028f14d9 */
[----:B------:R0:W-:Y:S01]  /*112e0*/  @!P0 ST.E.64 desc[UR42][R4.64], R80 ;  /* 0x0000005004008985 */ /* 0x0001e2000c101b2a */
[----:B------:R-:W-:Y:S02]  /*112f0*/  ISETP.GE.AND P5, PT, R177, UR4, PT ;  /* 0x00000004b1007c0c */ /* 0x000fe4000bfa6270 */
[----:B------:R-:W-:Y:S01]  /*11300*/  ISETP.GE.AND P0, PT, R175, UR4, PT ;  /* 0x00000004af007c0c */ /* 0x000fe2000bf06270 */
[----:B------:R1:W-:Y:S01]  /*11310*/  @!P1 ST.E.64 desc[UR42][R6.64], R84 ;  /* 0x0000005406009985 */ /* 0x0003e2000c101b2a */
[----:B------:R-:W-:-:S03]  /*11320*/  ISETP.GE.AND P1, PT, R173, UR4, PT ;  /* 0x00000004ad007c0c */ /* 0x000fc6000bf26270 */
[----:B------:R2:W-:Y:S01]  /*11330*/  @!P2 ST.E.64 desc[UR42][R10.64], R88 ;  /* 0x000000580a00a985 */ /* 0x0005e2000c101b2a */
[-C--:B0-----:R-:W-:Y:S02]  /*11340*/  @!P3 LEA R4, P6, R181, R13.reuse, 0x2 ;  /* 0x0000000db504b211 */ /* 0x081fe400078c10ff */
[-C--:B-1----:R-:W-:Y:S02]  /*11350*/  @!P4 LEA R6, P2, R179, R13.reuse, 0x2 ;  /* 0x0000000db306c211 */ /* 0x082fe400078410ff */
[-C--:B------:R-:W-:Y:S02]  /*11360*/  @!P3 LEA.HI.X R5, R181, R12.reuse, R182, 0x2, P6 ;  /* 0x0000000cb505b211 */ /* 0x080fe400030f14b6 */
[----:B--2---:R-:W-:Y:S02]  /*11370*/  @!P5 LEA R10, P6, R177, R13, 0x2 ;  /* 0x0000000db10ad211 */ /* 0x004fe400078c10ff */
[----:B------:R-:W-:Y:S01]  /*11380*/  @!P4 LEA.HI.X R7, R179, R12, R180, 0x2, P2 ;  /* 0x0000000cb307c211 */ /* 0x000fe200010f14b4 */
[----:B------:R0:W-:Y:S01]  /*11390*/  @!P3 ST.E.64 desc[UR42][R4.64], R92 ;  /* 0x0000005c0400b985 */ /* 0x0001e2000c101b2a */
[----:B------:R-:W-:-:S02]  /*113a0*/  ISETP.GE.AND P2, PT, R171, UR4, PT ;  /* 0x00000004ab007c0c */ /* 0x000fc4000bf46270 */
[----:B------:R-:W-:Y:S01]  /*113b0*/  @!P5 LEA.HI.X R11, R177, R12, R178, 0x2, P6 ;  /* 0x0000000cb10bd211 */ /* 0x000fe200030f14b2 */
[----:B------:R1:W-:Y:S01]  /*113c0*/  @!P4 ST.E.64 desc[UR42][R6.64], R96 ;  /* 0x000000600600c985 */ /* 0x0003e2000c101b2a */
[----:B------:R-:W-:-:S03]  /*113d0*/  ISETP.GE.AND P4, PT, R167, UR4, PT ;  /* 0x00000004a7007c0c */ /* 0x000fc6000bf86270 */
[----:B------:R2:W-:Y:S01]  /*113e0*/  @!P5 ST.E.64 desc[UR42][R10.64], R100 ;  /* 0x000000640a00d985 */ /* 0x0005e2000c101b2a */
[----:B------:R-:W-:Y:S02]  /*113f0*/  ISETP.GE.AND P5, PT, R169, UR4, PT ;  /* 0x00000004a9007c0c */ /* 0x000fe4000bfa6270 */
[-C--:B0-----:R-:W-:Y:S02]  /*11400*/  @!P0 LEA R4, P6, R175, R13.reuse, 0x2 ;  /* 0x0000000daf048211 */ /* 0x081fe400078c10ff */
[-C--:B-1----:R-:W-:Y:S02]  /*11410*/  @!P1 LEA R6, P3, R173, R13.reuse, 0x2 ;  /* 0x0000000dad069211 */ /* 0x082fe400078610ff */
[-C--:B------:R-:W-:Y:S02]  /*11420*/  @!P0 LEA.HI.X R5, R175, R12.reuse, R176, 0x2, P6 ;  /* 0x0000000caf058211 */ /* 0x080fe400030f14b0 */
[----:B------:R-:W-:Y:S02]  /*11430*/  @!P1 LEA.HI.X R7, R173, R12, R174, 0x2, P3 ;  /* 0x0000000cad079211 */ /* 0x000fe400018f14ae */
[----:B--2---:R-:W-:Y:S01]  /*11440*/  @!P2 LEA R10, P6, R171, R13, 0x2 ;  /* 0x0000000dab0aa211 */ /* 0x004fe200078c10ff */
[----:B------:R0:W-:Y:S01]  /*11450*/  @!P0 ST.E.64 desc[UR42][R4.64], R104 ;  /* 0x0000006804008985 */ /* 0x0001e2000c101b2a */
[----:B------:R-:W-:-:S02]  /*11460*/  ISETP.GE.AND P3, PT, R165, UR4, PT ;  /* 0x00000004a5007c0c */ /* 0x000fc4000bf66270 */
[----:B------:R-:W-:Y:S01]  /*11470*/  @!P2 LEA.HI.X R11, R171, R12, R172, 0x2, P6 ;  /* 0x0000000cab0ba211 */ /* 0x000fe200030f14ac */
[----:B------:R1:W-:Y:S01]  /*11480*/  @!P1 ST.E.64 desc[UR42][R6.64], R108 ;  /* 0x0000006c06009985 */ /* 0x0003e2000c101b2a */
[----:B------:R-:W-:-:S03]  /*11490*/  ISETP.GE.AND P0, PT, R163, UR4, PT ;  /* 0x00000004a3007c0c */ /* 0x000fc6000bf06270 */
[----:B------:R2:W-:Y:S01]  /*114a0*/  @!P2 ST.E.64 desc[UR42][R10.64], R112 ;  /* 0x000000700a00a985 */ /* 0x0005e2000c101b2a */
[-C--:B0-----:R-:W-:Y:S02]  /*114b0*/  @!P5 LEA R4, P1, R169, R13.reuse, 0x2 ;  /* 0x0000000da904d211 */ /* 0x081fe400078210ff */
[-C--:B-1----:R-:W-:Y:S02]  /*114c0*/  @!P4 LEA R6, P2, R167, R13.reuse, 0x2 ;  /* 0x0000000da706c211 */ /* 0x082fe400078410ff */
[-C--:B------:R-:W-:Y:S02]  /*114d0*/  @!P5 LEA.HI.X R5, R169, R12.reuse, R170, 0x2, P1 ;  /* 0x0000000ca905d211 */ /* 0x080fe400008f14aa */
[----:B--2---:R-:W-:Y:S02]  /*114e0*/  @!P3 LEA R10, P6, R165, R13, 0x2 ;  /* 0x0000000da50ab211 */ /* 0x004fe400078c10ff */
[----:B------:R-:W-:Y:S01]  /*114f0*/  ISETP.GE.AND P1, PT, R161, UR4, PT ;  /* 0x00000004a1007c0c */ /* 0x000fe2000bf26270 */
        /* <DEDUP_REMOVED lines=18> */
[-C--:B------:R-:W-:Y:S02]  /*11620*/  @!P4 LEA.HI.X R5, R159, R12.reuse, R160, 0x2, P0 ;  /* 0x0000000c9f05c211 */ /* 0x080fe400000f14a0 */
[-C--:B------:R-:W-:Y:S02]  /*11630*/  @!P5 LEA R14, P0, R20, R13.reuse, 0x2 ;  /* 0x0000000d140ed211 */ /* 0x080fe400078010ff */
[----:B-1----:R-:W-:Y:S01]  /*11640*/  @!P2 LEA R6, P1, R152, R13, 0x2 ;  /* 0x0000000d9806a211 */ /* 0x002fe200078210ff */
[----:B------:R3:W-:Y:S01]  /*11650*/  @!P4 ST.E.64 desc[UR42][R4.64], R136 ;  /* 0x000000880400c985 */ /* 0x0007e2000c101b2a */
[-C--:B------:R-:W-:Y:S02]  /*11660*/  @!P5 LEA.HI.X R15, R20, R12.reuse, R21, 0x2, P0 ;  /* 0x0000000c140fd211 */ /* 0x080fe400000f1415 */
[----:B------:R-:W-:Y:S01]  /*11670*/  @!P2 LEA.HI.X R7, R152, R12, R156, 0x2, P1 ;  /* 0x0000000c9807a211 */ /* 0x000fe200008f149c */
[----:B------:R3:W-:Y:S04]  /*11680*/  @!P3 ST.E.64 desc[UR42][R10.64], R140 ;  /* 0x0000008c0a00b985 */ /* 0x0007e8000c101b2a */
[----:B------:R3:W-:Y:S04]  /*11690*/  @!P2 ST.E.64 desc[UR42][R6.64], R144 ;  /* 0x000000900600a985 */ /* 0x0007e8000c101b2a */
[----:B------:R3:W-:Y:S02]  /*116a0*/  @!P5 ST.E.64 desc[UR42][R14.64], R148 ;  /* 0x000000940e00d985 */ /* 0x0007e4000c101b2a */
.L_x_3925:
[----:B------:R-:W-:Y:S05]  /*116b0*/  BSYNC B1 ;  /* 0x0000000000017941 */ /* 0x000fea0003800000 */
.L_x_3924:
[----:B0--3--:R-:W-:Y:S01]  /*116c0*/  VIADD R4, R9, 0x8 ;  /* 0x0000000809047836 */ /* 0x009fe20000000000 */
[----:B------:R4:W0:Y:S04]  /*116d0*/  SHFL.IDX PT, R10, R8, 0x1, 0x1c1f ;  /* 0x003c1f00080a7f89 */ /* 0x00082800000e0000 */
[----:B------:R-:W-:Y:S01]  /*116e0*/  ISETP.GE.AND P0, PT, R4, R3, PT ;  /* 0x000000030400720c */ /* 0x000fe20003f06270 */
[----:B------:R-:W3:-:S12]  /*116f0*/  SHFL.IDX PT, R0, R0, 0x1, 0x1c1f ;  /* 0x003c1f0000007f89 */ /* 0x000ed800000e0000 */
[----:B----4-:R-:W-:Y:S05]  /*11700*/  @P0 BRA `(.L_x_3923) ;  /* 0x0000001800b80947 */ /* 0x010fea0003800000 */
[----:B------:R-:W-:Y:S01]  /*11710*/  ULDC UR4, c[0x0][0xac8] ;  /* 0x0002b20000047ab9 */ /* 0x000fe20000000800 */
[C---:B------:R-:W-:Y:S01]  /*11720*/  VIADD R15, R197.reuse, 0x8 ;  /* 0x00000008c50f7836 */ /* 0x040fe20000000000 */
[C---:B------:R-:W-:Y:S01]  /*11730*/  ISETP.GE.AND P4, PT, R197.reuse, UR4, PT ;  /* 0x00000004c5007c0c */ /* 0x040fe2000bf86270 */
[C---:B------:R-:W-:Y:S01]  /*11740*/  VIADD R24, R197.reuse, 0x10 ;  /* 0x00000010c5187836 */ /* 0x040fe20000000000 */
[----:B------:R-:W-:Y:S01]  /*11750*/  SHF.R.S32.HI R6, RZ, 0x1f, R197 ;  /* 0x0000001fff067819 */ /* 0x000fe200000114c5 */
[----:B------:R-:W-:Y:S01]  /*11760*/  VIADD R25, R197, 0x8 ;  /* 0x00000008c5197836 */ /* 0x000fe20000000000 */
[----:B------:R-:W-:Y:S01]  /*11770*/  ISETP.GE.AND P2, PT, R15, UR4, PT ;  /* 0x000000040f007c0c */ /* 0x000fe2000bf46270 */
[C---:B------:R-:W-:Y:S01]  /*11780*/  VIADD R14, R197.reuse, 0x18 ;  /* 0x00000018c50e7836 */ /* 0x040fe20000000000 */
[----:B------:R-:W-:Y:S01]  /*11790*/  ISETP.GE.AND P1, PT, R24, UR4, PT ;  /* 0x0000000418007c0c */ /* 0x000fe2000bf26270 */
[C---:B--2---:R-:W-:Y:S01]  /*117a0*/  VIADD R12, R197.reuse, 0x20 ;  /* 0x00000020c50c7836 */ /* 0x044fe20000000000 */
[----:B------:R-:W-:Y:S01]  /*117b0*/  SHF.R.S32.HI R25, RZ, 0x1f, R25 ;  /* 0x0000001fff197819 */ /* 0x000fe20000011419 */
[C---:B-1----:R-:W-:Y:S01]  /*117c0*/  VIADD R13, R197.reuse, 0x28 ;  /* 0x00000028c50d7836 */ /* 0x042fe20000000000 */
[----:B------:R-:W-:Y:S01]  /*117d0*/  ISETP.GE.AND P0, PT, R14, UR4, PT ;  /* 0x000000040e007c0c */ /* 0x000fe2000bf06270 */
[----:B------:R-:W-:-:S02]  /*117e0*/  VIADD R11, R197, 0x30 ;  /* 0x00000030c50b7836 */ /* 0x000fc40000000000 */
[----:B---3--:R-:W-:-:S04]  /*117f0*/  @!P4 LEA R4, P3, R197, R0, 0x2 ;  /* 0x00000000c504c211 */ /* 0x008fc800078610ff */
[----:B0-----:R-:W-:Y:S02]  /*11800*/  @!P4 LEA.HI.X R5, R197, R10, R6, 0x2, P3 ;  /* 0x0000000ac505c211 */ /* 0x001fe400018f1406 */
[----:B------:R-:W-:Y:S02]  /*11810*/  ISETP.GE.AND P3, PT, R12, UR4, PT ;  /* 0x000000040c007c0c */ /* 0x000fe4000bf66270 */
[-C--:B------:R-:W-:Y:S01]  /*11820*/  @!P1 LEA R6, P5, R24, R0.reuse, 0x2 ;  /* 0x0000000018069211 */ /* 0x080fe200078a10ff */
[----:B------:R0:W-:Y:S01]  /*11830*/  @!P4 ST.E.64 desc[UR42][R4.64], R26 ;  /* 0x0000001a0400c985 */ /* 0x0001e2000c101b2a */
[----:B------:R-:W-:Y:S02]  /*11840*/  ISETP.GE.AND P4, PT, R13, UR4, PT ;  /* 0x000000040d007c0c */ /* 0x000fe4000bf86270 */
[----:B0-----:R-:W-:-:S04]  /*11850*/  @!P2 LEA R4, P6, R15, R0, 0x2 ;  /* 0x000000000f04a211 */ /* 0x001fc800078c10ff */
[----:B------:R-:W-:Y:S01]  /*11860*/  @!P2 LEA.HI.X R5, R15, R10, R25, 0x2, P6 ;  /* 0x0000000a0f05a211 */ /* 0x000fe200030f1419 */
[C---:B------:R-:W-:Y:S01]  /*11870*/  VIADD R25, R197.reuse, 0x10 ;  /* 0x00000010c5197836 */ /* 0x040fe20000000000 */
[C---:B------:R-:W-:Y:S02]  /*11880*/  IADD3 R15, R197.reuse, 0x18, RZ ;  /* 0x00000018c50f7810 */ /* 0x040fe40007ffe0ff */
[----:B------:R-:W-:Y:S01]  /*11890*/  @!P0 LEA R8, P6, R14, R0, 0x2 ;  /* 0x000000000e088211 */ /* 0x000fe200078c10ff */
[----:B------:R0:W-:Y:S01]  /*118a0*/  @!P2 ST.E.64 desc[UR42][R4.64], R30 ;  /* 0x0000001e0400a985 */ /* 0x0001e2000c101b2a */
[----:B------:R-:W-:Y:S02]  /*118b0*/  SHF.R.S32.HI R25, RZ, 0x1f, R25 ;  /* 0x0000001fff197819 */ /* 0x000fe40000011419 */
[----:B------:R-:W-:Y:S02]  /*118c0*/  SHF.R.S32.HI R15, RZ, 0x1f, R15 ;  /* 0x0000001fff0f7819 */ /* 0x000fe4000001140f */
[-C--:B------:R-:W-:Y:S01]  /*118d0*/  @!P1 LEA.HI.X R7, R24, R10.reuse, R25, 0x2, P5 ;  /* 0x0000000a18079211 */ /* 0x080fe200028f1419 */
[C---:B------:R-:W-:Y:S01]  /*118e0*/  VIADD R25, R197.reuse, 0x20 ;  /* 0x00000020c5197836 */ /* 0x040fe20000000000 */
[----:B------:R-:W-:Y:S01]  /*118f0*/  @!P0 LEA.HI.X R9, R14, R10, R15, 0x2, P6 ;  /* 0x0000000a0e098211 */ /* 0x000fe200030f140f */
[----:B------:R-:W-:Y:S01]  /*11900*/  VIADD R15, R197, 0x38 ;  /* 0x00000038c50f7836 */ /* 0x000fe20000000000 */
[----:B------:R-:W-:Y:S01]  /*11910*/  ISETP.GE.AND P5, PT, R11, UR4, PT ;  /* 0x000000040b007c0c */ /* 0x000fe2000bfa6270 */
[----:B------:R1:W-:Y:S01]  /*11920*/  @!P1 ST.E.64 desc[UR42][R6.64], R34 ;  /* 0x0000002206009985 */ /* 0x0003e2000c101b2a */
[----:B------:R-:W-:Y:S01]  /*11930*/  SHF.R.S32.HI R25, RZ, 0x1f, R25 ;  /* 0x0000001fff197819 */ /* 0x000fe20000011419 */
[----:B------:R-:W-:Y:S01]  /*11940*/  VIADD R14, R197, 0x48 ;  /* 0x00000048c50e7836 */ /* 0x000fe20000000000 */
[C---:B0-----:R-:W-:Y:S01]  /*11950*/  @!P3 LEA R4, P1, R12.reuse, R0, 0x2 ;  /* 0x000000000c04b211 */ /* 0x041fe200078210ff */
[----:B------:R0:W-:Y:S01]  /*11960*/  @!P0 ST.E.64 desc[UR42][R8.64], R38 ;  /* 0x0000002608008985 */ /* 0x0001e2000c101b2a */
[----:B------:R-:W-:Y:S01]  /*11970*/  ISETP.GE.AND P0, PT, R15, UR4, PT ;  /* 0x000000040f007c0c */ /* 0x000fe2000bf06270 */
[C---:B------:R-:W-:Y:S01]  /*11980*/  VIADD R24, R197.reuse, 0x40 ;  /* 0x00000040c5187836 */ /* 0x040fe20000000000 */
[----:B------:R-:W-:Y:S01]  /*11990*/  @!P3 LEA.HI.X R5, R12, R10, R25, 0x2, P1 ;  /* 0x0000000a0c05b211 */ /* 0x000fe200008f1419 */
[----:B------:R-:W-:-:S02]  /*119a0*/  VIADD R25, R197, 0x28 ;  /* 0x00000028c5197836 */ /* 0x000fc40000000000 */
[----:B------:R-:W-:Y:S01]  /*119b0*/  VIADD R12, R197, 0x30 ;  /* 0x00000030c50c7836 */ /* 0x000fe20000000000 */
[----:B------:R-:W-:Y:S01]  /*119c0*/  ISETP.GE.AND P1, PT, R24, UR4, PT ;  /* 0x0000000418007c0c */ /* 0x000fe2000bf26270 */
[----:B------:R2:W-:Y:S01]  /*119d0*/  @!P3 ST.E.64 desc[UR42][R4.64], R42 ;  /* 0x0000002a0400b985 */ /* 0x0005e2000c101b2a */
[C---:B-1----:R-:W-:Y:S02]  /*119e0*/  @!P4 LEA R6, P2, R13.reuse, R0, 0x2 ;  /* 0x000000000d06c211 */ /* 0x042fe400078410ff */
[----:B------:R-:W-:Y:S02]  /*119f0*/  SHF.R.S32.HI R25, RZ, 0x1f, R25 ;  /* 0x0000001fff197819 */ /* 0x000fe40000011419 */
[----:B------:R-:W-:Y:S02]  /*11a00*/  SHF.R.S32.HI R12, RZ, 0x1f, R12 ;  /* 0x0000001fff0c7819 */ /* 0x000fe4000001140c */
[----:B------:R-:W-:Y:S01]  /*11a10*/  @!P4 LEA.HI.X R7, R13, R10, R25, 0x2, P2 ;  /* 0x0000000a0d07c211 */ /* 0x000fe200010f1419 */
[----:B------:R-:W-:Y:S01]  /*11a20*/  VIADD R25, R197, 0x38 ;  /* 0x00000038c5197836 */ /* 0x000fe20000000000 */
[----:B0-----:R-:W-:Y:S01]  /*11a30*/  @!P5 LEA R8, P6, R11, R0, 0x2 ;  /* 0x000000000b08d211 */ /* 0x001fe200078c10ff */
[----:B------:R-:W-:Y:S01]  /*11a40*/  VIADD R13, R197, 0x58 ;  /* 0x00000058c50d7836 */ /* 0x000fe20000000000 */
[----:B------:R-:W-:Y:S01]  /*11a50*/  ISETP.GE.AND P2, PT, R14, UR4, PT ;  /* 0x000000040e007c0c */ /* 0x000fe2000bf46270 */
[----:B------:R0:W-:Y:S01]  /*11a60*/  @!P4 ST.E.64 desc[UR42][R6.64], R46 ;  /* 0x0000002e0600c985 */ /* 0x0001e2000c101b2a */
[----:B------:R-:W-:Y:S01]  /*11a70*/  @!P5 LEA.HI.X R9, R11, R10, R12, 0x2, P6 ;  /* 0x0000000a0b09d211 */ /* 0x000fe200030f140c */
[----:B------:R-:W-:Y:S01]  /*11a80*/  VIADD R12, R197, 0x50 ;  /* 0x00000050c50c7836 */ /* 0x000fe20000000000 */
[----:B--2---:R-:W-:Y:S01]  /*11a90*/  @!P0 LEA R4, P6, R15, R0, 0x2 ;  /* 0x000000000f048211 */ /* 0x004fe200078c10ff */
[----:B------:R-:W-:Y:S01]  /*11aa0*/  VIADD R11, R197, 0x60 ;  /* 0x00000060c50b7836 */ /* 0x000fe20000000000 */
[----:B------:R-:W-:Y:S01]  /*11ab0*/  SHF.R.S32.HI R25, RZ, 0x1f, R25 ;  /* 0x0000001fff197819 */ /* 0x000fe20000011419 */
[----:B------:R1:W-:Y:S01]  /*11ac0*/  @!P5 ST.E.64 desc[UR42][R8.64], R50 ;  /* 0x000000320800d985 */ /* 0x0003e2000c101b2a */
[----:B------:R-:W-:-:S02]  /*11ad0*/  ISETP.GE.AND P3, PT, R12, UR4, PT ;  /* 0x000000040c007c0c */ /* 0x000fc4000bf66270 */
[----:B------:R-:W-:Y:S01]  /*11ae0*/  @!P0 LEA.HI.X R5, R15, R10, R25, 0x2, P6 ;  /* 0x0000000a0f058211 */ /* 0x000fe200030f1419 */
[----:B------:R-:W-:Y:S01]  /*11af0*/  VIADD R15, R197, 0x48 ;  /* 0x00000048c50f7836 */ /* 0x000fe20000000000 */
[----:B------:R-:W-:Y:S01]  /*11b00*/  ISETP.GE.AND P4, PT, R13, UR4, PT ;  /* 0x000000040d007c0c */ /* 0x000fe2000bf86270 */
[----:B------:R-:W-:Y:S01]  /*11b10*/  VIADD R25, R197, 0x40 ;  /* 0x00000040c5197836 */ /* 0x000fe20000000000 */
[-C--:B0-----:R-:W-:Y:S01]  /*11b20*/  @!P1 LEA R6, P5, R24, R0.reuse, 0x2 ;  /* 0x0000000018069211 */ /* 0x081fe200078a10ff */
[----:B------:R0:W-:Y:S01]  /*11b30*/  @!P0 ST.E.64 desc[UR42][R4.64], R54 ;  /* 0x0000003604008985 */ /* 0x0001e2000c101b2a */
[----:B------:R-:W-:Y:S02]  /*11b40*/  SHF.R.S32.HI R15, RZ, 0x1f, R15 ;  /* 0x0000001fff0f7819 */ /* 0x000fe4000001140f */
[----:B------:R-:W-:Y:S02]  /*11b50*/  SHF.R.S32.HI R25, RZ, 0x1f, R25 ;  /* 0x0000001fff197819 */ /* 0x000fe40000011419 */
[----:B-1----:R-:W-:-:S02]  /*11b60*/  @!P2 LEA R8, P6, R14, R0, 0x2 ;  /* 0x000000000e08a211 */ /* 0x002fc400078c10ff */
[-C--:B------:R-:W-:Y:S02]  /*11b70*/  @!P1 LEA.HI.X R7, R24, R10.reuse, R25, 0x2, P5 ;  /* 0x0000000a18079211 */ /* 0x080fe400028f1419 */
[----:B------:R-:W-:Y:S01]  /*11b80*/  @!P2 LEA.HI.X R9, R14, R10, R15, 0x2, P6 ;  /* 0x0000000a0e09a211 */ /* 0x000fe200030f140f */
[----:B------:R-:W-:Y:S01]  /*11b90*/  VIADD R14, R197, 0x50 ;  /* 0x00000050c50e7836 */ /* 0x000fe20000000000 */
[----:B------:R-:W-:Y:S01]  /*11ba0*/  ISETP.GE.AND P5, PT, R11, UR4, PT ;  /* 0x000000040b007c0c */ /* 0x000fe2000bfa6270 */
[----:B------:R1:W-:Y:S01]  /*11bb0*/  @!P1 ST.E.64 desc[UR42][R6.64], R58 ;  /* 0x0000003a06009985 */ /* 0x0003e2000c101b2a */
[----:B------:R-:W-:Y:S02]  /*11bc0*/  ISETP.GE.AND P0, PT, R220, UR4, PT ;  /* 0x00000004dc007c0c */ /* 0x000fe4000bf06270 */
[----:B0-----:R-:W-:Y:S01]  /*11bd0*/  @!P3 LEA R4, P6, R12, R0, 0x2 ;  /* 0x000000000c04b211 */ /* 0x001fe200078c10ff */
[----:B------:R0:W-:Y:S01]  /*11be0*/  @!P2 ST.E.64 desc[UR42][R8.64], R62 ;  /* 0x0000003e0800a985 */ /* 0x0001e2000c101b2a */
[----:B------:R-:W-:-:S02]  /*11bf0*/  SHF.R.S32.HI R14, RZ, 0x1f, R14 ;  /* 0x0000001fff0e7819 */ /* 0x000fc4000001140e */
[----:B------:R-:W-:Y:S02]  /*11c00*/  ISETP.GE.AND P1, PT, R218, UR4, PT ;  /* 0x00000004da007c0c */ /* 0x000fe4000bf26270 */
[----:B------:R-:W-:Y:S01]  /*11c10*/  @!P3 LEA.HI.X R5, R12, R10, R14, 0x2, P6 ;  /* 0x0000000a0c05b211 */ /* 0x000fe200030f140e */
[C---:B------:R-:W-:Y:S02]  /*11c20*/  VIADD R14, R197.reuse, 0x58 ;  /* 0x00000058c50e7836 */ /* 0x040fe40000000000 */
[----:B------:R-:W-:Y:S01]  /*11c30*/  VIADD R12, R197, 0x60 ;  /* 0x00000060c50c7836 */ /* 0x000fe20000000000 */
[----:B-1----:R-:W-:Y:S01]  /*11c40*/  @!P4 LEA R6, P2, R13, R0, 0x2 ;  /* 0x000000000d06c211 */ /* 0x002fe200078410ff */
[----:B------:R1:W-:Y:S01]  /*11c50*/  @!P3 ST.E.64 desc[UR42][R4.64], R66 ;  /* 0x000000420400b985 */ /* 0x0003e2000c101b2a */
[----:B------:R-:W-:Y:S02]  /*11c60*/  SHF.R.S32.HI R14, RZ, 0x1f, R14 ;  /* 0x0000001fff0e7819 */ /* 0x000fe4000001140e */
[----:B------:R-:W-:-:S02]  /*11c70*/  SHF.R.S32.HI R12, RZ, 0x1f, R12 ;  /* 0x0000001fff0c7819 */ /* 0x000fc4000001140c */
[----:B------:R-:W-:Y:S02]  /*11c80*/  @!P4 LEA.HI.X R7, R13, R10, R14, 0x2, P2 ;  /* 0x0000000a0d07c211 */ /* 0x000fe400010f140e */
[----:B------:R-:W-:Y:S02]  /*11c90*/  ISETP.GE.AND P2, PT, R196, UR4, PT ;  /* 0x00000004c4007c0c */ /* 0x000fe4000bf46270 */
[C---:B0-----:R-:W-:Y:S01]  /*11ca0*/  @!P5 LEA R8, P6, R11.reuse, R0, 0x2 ;  /* 0x000000000b08d211 */ /* 0x041fe200078c10ff */
[----:B------:R0:W-:Y:S03]  /*11cb0*/  @!P4 ST.E.64 desc[UR42][R6.64], R70 ;  /* 0x000000460600c985 */ /* 0x0001e6000c101b2a */
[----:B------:R-:W-:Y:S02]  /*11cc0*/  @!P5 LEA.HI.X R9, R11, R10, R12, 0x2, P6 ;  /* 0x0000000a0b09d211 */ /* 0x000fe400030f140c */
[----:B-1----:R-:W-:-:S03]  /*11cd0*/  @!P0 LEA R4, P4, R220, R0, 0x2 ;  /* 0x00000000dc048211 */ /* 0x002fc600078810ff */
[----:B------:R1:W-:Y:S01]  /*11ce0*/  @!P5 ST.E.64 desc[UR42][R8.64], R74 ;  /* 0x0000004a0800d985 */ /* 0x0003e2000c101b2a */
[----:B------:R-:W-:Y:S02]  /*11cf0*/  @!P0 LEA.HI.X R5, R220, R10, R222, 0x2, P4 ;  /* 0x0000000adc058211 */ /* 0x000fe400020f14de */
[----:B------:R-:W-:Y:S02]  /*11d00*/  ISETP.GE.AND P4, PT, R181, UR4, PT ;  /* 0x00000004b5007c0c */ /* 0x000fe4000bf86270 */
[----:B------:R-:W-:Y:S01]  /*11d10*/  ISETP.GE.AND P5, PT, R183, UR4, PT ;  /* 0x00000004b7007c0c */ /* 0x000fe2000bfa6270 */
[----:B------:R2:W-:Y:S01]  /*11d20*/  @!P0 ST.E.64 desc[UR42][R4.64], R78 ;  /* 0x0000004e04008985 */ /* 0x0005e2000c101b2a */
[----:B0-----:R-:W-:-:S04]  /*11d30*/  @!P1 LEA R6, P3, R218, R0, 0x2 ;  /* 0x00000000da069211 */ /* 0x001fc800078610ff */
[----:B------:R-:W-:Y:S02]  /*11d40*/  @!P1 LEA.HI.X R7, R218, R10, R219, 0x2, P3 ;  /* 0x0000000ada079211 */ /* 0x000fe400018f14db */
[----:B------:R-:W-:Y:S02]  /*11d50*/  ISETP.GE.AND P3, PT, R179, UR4, PT ;  /* 0x00000004b3007c0c */ /* 0x000fe4000bf66270 */
[C---:B-1----:R-:W-:Y:S01]  /*11d60*/  @!P2 LEA R8, P6, R196.reuse, R0, 0x2 ;  /* 0x00000000c408a211 */ /* 0x042fe200078c10ff */
[----:B------:R0:W-:Y:S01]  /*11d70*/  @!P1 ST.E.64 desc[UR42][R6.64], R82 ;  /* 0x0000005206009985 */ /* 0x0001e2000c101b2a */
[----:B------:R-:W-:Y:S02]  /*11d80*/  ISETP.GE.AND P1, PT, R175, UR4, PT ;  /* 0x00000004af007c0c */ /* 0x000fe4000bf26270 */
[----:B------:R-:W-:Y:S02]  /*11d90*/  @!P2 LEA.HI.X R9, R196, R10, R217, 0x2, P6 ;  /* 0x0000000ac409a211 */ /* 0x000fe400030f14d9 */
[----:B--2---:R-:W-:-:S03]  /*11da0*/  @!P5 LEA R4, P6, R183, R0, 0x2 ;  /* 0x00000000b704d211 */ /* 0x004fc600078c10ff */
[----:B------:R1:W-:Y:S01]  /*11db0*/  @!P2 ST.E.64 desc[UR42][R8.64], R86 ;  /* 0x000000560800a985 */ /* 0x0003e2000c101b2a */
[----:B------:R-:W-:Y:S02]  /*11dc0*/  ISETP.GE.AND P2, PT, R177, UR4, PT ;  /* 0x00000004b1007c0c */ /* 0x000fe4000bf46270 */
[----:B------:R-:W-:Y:S02]  /*11dd0*/  @!P5 LEA.HI.X R5, R183, R10, R184, 0x2, P6 ;  /* 0x0000000ab705d211 */ /* 0x000fe400030f14b8 */
[----:B0-----:R-:W-:-:S03]  /*11de0*/  @!P4 LEA R6, P0, R181, R0, 0x2 ;  /* 0x00000000b506c211 */ /* 0x001fc600078010ff */
[----:B------:R0:W-:Y:S01]  /*11df0*/  @!P5 ST.E.64 desc[UR42][R4.64], R90 ;  /* 0x0000005a0400d985 */ /* 0x0001e2000c101b2a */
[----:B------:R-:W-:Y:S02]  /*11e00*/  ISETP.GE.AND P5, PT, R171, UR4, PT ;  /* 0x00000004ab007c0c */ /* 0x000fe4000bfa6270 */
[----:B------:R-:W-:Y:S02]  /*11e10*/  @!P4 LEA.HI.X R7, R181, R10, R182, 0x2, P0 ;  /* 0x0000000ab507c211 */ /* 0x000fe400000f14b6 */
[----:B------:R-:W-:Y:S02]  /*11e20*/  ISETP.GE.AND P0, PT, R173, UR4, PT ;  /* 0x00000004ad007c0c */ /* 0x000fe4000bf06270 */
[----:B-1----:R-:W-:Y:S01]  /*11e30*/  @!P3 LEA R8, P6, R179, R0, 0x2 ;  /* 0x00000000b308b211 */ /* 0x002fe200078c10ff */
[----:B------:R1:W-:Y:S01]  /*11e40*/  @!P4 ST.E.64 desc[UR42][R6.64], R94 ;  /* 0x0000005e0600c985 */ /* 0x0003e2000c101b2a */
[----:B------:R-:W-:Y:S02]  /*11e50*/  ISETP.GE.AND P4, PT, R169, UR4, PT ;  /* 0x00000004a9007c0c */ /* 0x000fe4000bf86270 */
[----:B------:R-:W-:-:S02]  /*11e60*/  @!P3 LEA.HI.X R9, R179, R10, R180, 0x2, P6 ;  /* 0x0000000ab309b211 */ /* 0x000fc400030f14b4 */
[----:B0-----:R-:W-:-:S03]  /*11e70*/  @!P2 LEA R4, P6, R177, R0, 0x2 ;  /* 0x00000000b104a211 */ /* 0x001fc600078c10ff */
[----:B------:R0:W-:Y:S01]  /*11e80*/  @!P3 ST.E.64 desc[UR42][R8.64], R98 ;  /* 0x000000620800b985 */ /* 0x0001e2000c101b2a */
[----:B------:R-:W-:Y:S02]  /*11e90*/  @!P2 LEA.HI.X R5, R177, R10, R178, 0x2, P6 ;  /* 0x0000000ab105a211 */ /* 0x000fe400030f14b2 */
[----:B-1----:R-:W-:-:S03]  /*11ea0*/  @!P1 LEA R6, P3, R175, R0, 0x2 ;  /* 0x00000000af069211 */ /* 0x002fc600078610ff */
[----:B------:R1:W-:Y:S01]  /*11eb0*/  @!P2 ST.E.64 desc[UR42][R4.64], R102 ;  /* 0x000000660400a985 */ /* 0x0003e2000c101b2a */
[----:B------:R-:W-:Y:S02]  /*11ec0*/  @!P1 LEA.HI.X R7, R175, R10, R176, 0x2, P3 ;  /* 0x0000000aaf079211 */ /* 0x000fe400018f14b0 */
[----:B------:R-:W-:Y:S02]  /*11ed0*/  ISETP.GE.AND P3, PT, R167, UR4, PT ;  /* 0x00000004a7007c0c */ /* 0x000fe4000bf66270 */
[C---:B0-----:R-:W-:Y:S01]  /*11ee0*/  @!P0 LEA R8, P6, R173.reuse, R0, 0x2 ;  /* 0x00000000ad088211 */ /* 0x041fe200078c10ff */
[----:B------:R0:W-:Y:S03]  /*11ef0*/  @!P1 ST.E.64 desc[UR42][R6.64], R106 ;  /* 0x0000006a06009985 */ /* 0x0001e6000c101b2a */
[----:B------:R-:W-:Y:S02]  /*11f00*/  @!P0 LEA.HI.X R9, R173, R10, R174, 0x2, P6 ;  /* 0x0000000aad098211 */ /* 0x000fe400030f14ae */
[----:B-1----:R-:W-:-:S03]  /*11f10*/  @!P5 LEA R4, P1, R171, R0, 0x2 ;  /* 0x00000000ab04d211 */ /* 0x002fc600078210ff */
[----:B------:R1:W-:Y:S01]  /*11f20*/  @!P0 ST.E.64 desc[UR42][R8.64], R110 ;  /* 0x0000006e08008985 */ /* 0x0003e2000c101b2a */
[----:B------:R-:W-:Y:S02]  /*11f30*/  ISETP.GE.AND P0, PT, R165, UR4, PT ;  /* 0x00000004a5007c0c */ /* 0x000fe4000bf06270 */
[----:B------:R-:W-:Y:S02]  /*11f40*/  @!P5 LEA.HI.X R5, R171, R10, R172, 0x2, P1 ;  /* 0x0000000aab05d211 */ /* 0x000fe400008f14ac */
[----:B------:R-:W-:Y:S02]  /*11f50*/  ISETP.GE.AND P1, PT, R163, UR4, PT ;  /* 0x00000004a3007c0c */ /* 0x000fe4000bf26270 */
[C---:B0-----:R-:W-:Y:S01]  /*11f60*/  @!P4 LEA R6, P2, R169.reuse, R0, 0x2 ;  /* 0x00000000a906c211 */ /* 0x041fe200078410ff */
[----:B------:R0:W-:Y:S03]  /*11f70*/  @!P5 ST.E.64 desc[UR42][R4.64], R114 ;  /* 0x000000720400d985 */ /* 0x0001e6000c101b2a */
[----:B------:R-:W-:-:S02]  /*11f80*/  @!P4 LEA.HI.X R7, R169, R10, R170, 0x2, P2 ;  /* 0x0000000aa907c211 */ /* 0x000fc400010f14aa */
[----:B------:R-:W-:Y:S02]  /*11f90*/  ISETP.GE.AND P2, PT, R157, UR4, PT ;  /* 0x000000049d007c0c */ /* 0x000fe4000bf46270 */
[----:B-1----:R-:W-:Y:S01]  /*11fa0*/  @!P3 LEA R8, P6, R167, R0, 0x2 ;  /* 0x00000000a708b211 */ /* 0x002fe200078c10ff */
[----:B------:R1:W-:Y:S01]  /*11fb0*/  @!P4 ST.E.64 desc[UR42][R6.64], R118 ;  /* 0x000000760600c985 */ /* 0x0003e2000c101b2a */
[----:B------:R-:W-:Y:S02]  /*11fc0*/  ISETP.GE.AND P4, PT, R161, UR4, PT ;  /* 0x00000004a1007c0c */ /* 0x000fe4000bf86270 */
[----:B------:R-:W-:Y:S02]  /*11fd0*/  @!P3 LEA.HI.X R9, R167, R10, R168, 0x2, P6 ;  /* 0x0000000aa709b211 */ /* 0x000fe400030f14a8 */
[----:B0-----:R-:W-:-:S03]  /*11fe0*/  @!P1 LEA R4, P6, R163, R0, 0x2 ;  /* 0x00000000a3049211 */ /* 0x001fc600078c10ff */
[----:B------:R0:W-:Y:S01]  /*11ff0*/  @!P3 ST.E.64 desc[UR42][R8.64], R122 ;  /* 0x0000007a0800b985 */ /* 0x0001e2000c101b2a */
[----:B------:R-:W-:Y:S02]  /*12000*/  ISETP.GE.AND P3, PT, R159, UR4, PT ;  /* 0x000000049f007c0c */ /* 0x000fe4000bf66270 */
[----:B------:R-:W-:Y:S02]  /*12010*/  @!P1 LEA.HI.X R5, R163, R10, R164, 0x2, P6 ;  /* 0x0000000aa3059211 */ /* 0x000fe400030f14a4 */
[----:B-1----:R-:W-:-:S04]  /*12020*/  @!P0 LEA R6, P5, R165, R0, 0x2 ;  /* 0x00000000a5068211 */ /* 0x002fc800078a10ff */
[----:B------:R-:W-:Y:S02]  /*12030*/  @!P0 LEA.HI.X R7, R165, R10, R166, 0x2, P5 ;  /* 0x0000000aa5078211 */ /* 0x000fe400028f14a6 */
[----:B------:R-:W-:-:S03]  /*12040*/  ISETP.GE.AND P5, PT, R152, UR4, PT ;  /* 0x0000000498007c0c */ /* 0x000fc6000bfa6270 */
[----:B------:R1:W-:Y:S04]  /*12050*/  @!P0 ST.E.64 desc[UR42][R6.64], R126 ;  /* 0x0000007e06008985 */ /* 0x0003e8000c101b2a */
[----:B------:R2:W-:Y:S01]  /*12060*/  @!P1 ST.E.64 desc[UR42][R4.64], R130 ;  /* 0x0000008204009985 */ /* 0x0005e2000c101b2a */
[----:B0-----:R-:W-:-:S04]  /*12070*/  @!P2 LEA R8, P1, R157, R0, 0x2 ;  /* 0x000000009d08a211 */ /* 0x001fc800078210ff */
[----:B------:R-:W-:Y:S02]  /*12080*/  @!P2 LEA.HI.X R9, R157, R10, R158, 0x2, P1 ;  /* 0x0000000a9d09a211 */ /* 0x000fe400008f149e */
[-C--:B-1----:R-:W-:Y:S02]  /*12090*/  @!P4 LEA R6, P0, R161, R0.reuse, 0x2 ;  /* 0x00000000a106c211 */ /* 0x082fe400078010ff */
[----:B--2---:R-:W-:Y:S02]  /*120a0*/  @!P3 LEA R4, P6, R159, R0, 0x2 ;  /* 0x000000009f04b211 */ /* 0x004fe400078c10ff */
[----:B------:R-:W-:Y:S02]  /*120b0*/  @!P4 LEA.HI.X R7, R161, R10, R162, 0x2, P0 ;  /* 0x0000000aa107c211 */ /* 0x000fe400000f14a2 */
[C---:B------:R-:W-:Y:S02]  /*120c0*/  @!P5 LEA R12, P0, R152.reuse, R0, 0x2 ;  /* 0x00000000980cd211 */ /* 0x040fe400078010ff */
[-C--:B------:R-:W-:Y:S01]  /*120d0*/  @!P3 LEA.HI.X R5, R159, R10.reuse, R160, 0x2, P6 ;  /* 0x0000000a9f05b211 */ /* 0x080fe200030f14a0 */
[----:B------:R4:W-:Y:S01]  /*120e0*/  @!P4 ST.E.64 desc[UR42][R6.64], R134 ;  /* 0x000000860600c985 */ /* 0x0009e2000c101b2a */
[----:B------:R-:W-:-:S02]  /*120f0*/  @!P5 LEA.HI.X R13, R152, R10, R156, 0x2, P0 ;  /* 0x0000000a980dd211 */ /* 0x000fc400000f149c */
[----:B------:R-:W-:Y:S01]  /*12100*/  ISETP.GE.AND P0, PT, R20, UR4, PT ;  /* 0x0000000414007c0c */ /* 0x000fe2000bf06270 */
[----:B------:R4:W-:Y:S04]  /*12110*/  @!P3 ST.E.64 desc[UR42][R4.64], R138 ;  /* 0x0000008a0400b985 */ /* 0x0009e8000c101b2a */
[----:B------:R4:W-:Y:S04]  /*12120*/  @!P2 ST.E.64 desc[UR42][R8.64], R142 ;  /* 0x0000008e0800a985 */ /* 0x0009e8000c101b2a */
[----:B------:R4:W-:Y:S04]  /*12130*/  @!P5 ST.E.64 desc[UR42][R12.64], R146 ;  /* 0x000000920c00d985 */ /* 0x0009e8000c101b2a */
[----:B------:R-:W-:Y:S05]  /*12140*/  @P0 BRA `(.L_x_3923) ;  /* 0x0000001000280947 */ /* 0x000fea0003800000 */
[----:B----4-:R-:W-:-:S04]  /*12150*/  LEA R4, P0, R20, R0, 0x2 ;  /* 0x0000000014047211 */ /* 0x010fc800078010ff */
[----:B------:R-:W-:-:S05]  /*12160*/  LEA.HI.X R5, R20, R10, R21, 0x2, P0 ;  /* 0x0000000a14057211 */ /* 0x000fca00000f1415 */
[----:B------:R0:W-:Y:S01]  /*12170*/  ST.E.64 desc[UR42][R4.64], R150 ;  /* 0x0000009604007985 */ /* 0x0001e2000c101b2a */
[----:B------:R-:W-:Y:S05]  /*12180*/  BRA `(.L_x_3923) ;  /* 0x0000001000187947 */ /* 0x000fea0003800000 */
.L_x_3917:
[----:B------:R-:W4:Y:S01]  /*12190*/  LDL.LU R6, [R1+0x20] ;  /* 0x0000200001067983 */ /* 0x000f220000300800 */
[----:B------:R-:W-:Y:S01]  /*121a0*/  ULDC.64 UR6, c[0x0][0xc08] ;  /* 0x0003020000067ab9 */ /* 0x000fe20000000a00 */
[----:B------:R-:W-:Y:S02]  /*121b0*/  ULDC.64 UR4, c[0x0][0xc00] ;  /* 0x0003000000047ab9 */ /* 0x000fe40000000a00 */
[----:B------:R-:W2:Y:S04]  /*121c0*/  LDL.LU R0, [R1+0x24] ;  /* 0x0000240001007983 */ /* 0x000ea80000300800 */
[----:B01----:R-:W3:Y:S01]  /*121d0*/  LDL R10, [R1+0x1c] ;  /* 0x00001c00010a7983 */ /* 0x003ee20000100800 */
[----:B------:R-:W-:Y:S01]  /*121e0*/  ISETP.NE.U32.AND P1, PT, RZ, UR6, PT ;  /* 0x00000006ff007c0c */ /* 0x000fe2000bf25070 */
[----:B------:R-:W-:Y:S01]  /*121f0*/  IMAD.MOV.U32 R3, RZ, RZ, RZ ;  /* 0x000000ffff037224 */ /* 0x000fe200078e00ff */
[----:B------:R-:W-:-:S02]  /*12200*/  ISETP.NE.U32.AND P0, PT, RZ, UR4, PT ;  /* 0x00000004ff007c0c */ /* 0x000fc4000bf05070 */
[----:B------:R-:W-:Y:S02]  /*12210*/  ISETP.NE.AND.EX P1, PT, RZ, UR7, PT, P1 ;  /* 0x00000007ff007c0c */ /* 0x000fe4000bf25310 */
[----:B------:R-:W-:Y:S01]  /*12220*/  ISETP.NE.AND.EX P0, PT, RZ, UR5, PT, P0 ;  /* 0x00000005ff007c0c */ /* 0x000fe2000bf05300 */
[----:B------:R-:W0:Y:S01]  /*12230*/  S2R R8, SR_TID.X ;  /* 0x0000000000087919 */ /* 0x000e220000002100 */
[----:B----4-:R-:W-:-:S04]  /*12240*/  IADD3 R4, P2, R6, UR4, RZ ;  /* 0x0000000406047c10 */ /* 0x010fc8000ff5e0ff */
[----:B--2---:R-:W-:-:S05]  /*12250*/  IADD3.X R5, R0, UR5, RZ, P2, !PT ;  /* 0x0000000500057c10 */ /* 0x004fca00097fe4ff */
[----:B------:R-:W-:Y:S01]  /*12260*/  @P1 IADD3 R6, P2, R6, UR6, RZ ;  /* 0x0000000606061c10 */ /* 0x000fe2000ff5e0ff */
[----:B------:R-:W-:Y:S01]  /*12270*/  ULDC UR4, c[0x0][0xa88] ;  /* 0x0002a20000047ab9 */ /* 0x000fe20000000800 */
[----:B------:R1:W5:Y:S02]  /*12280*/  @P0 LDG.E R3, desc[UR42][R4.64] ;  /* 0x0000002a04030981 */ /* 0x000364000c1e1900 */
[----:B------:R-:W-:Y:S01]  /*12290*/  @P1 IADD3.X R7, R0, UR7, RZ, P2, !PT ;  /* 0x0000000700071c10 */ /* 0x000fe200097fe4ff */
[----:B------:R-:W-:-:S06]  /*122a0*/  IMAD.U32 R0, RZ, RZ, UR4 ;  /* 0x00000004ff007e24 */ /* 0x000fcc000f8e00ff */
[----:B------:R1:W5:Y:S01]  /*122b0*/  @P1 LDG.E R0, desc[UR42][R6.64] ;  /* 0x0000002a06001981 */ /* 0x000362000c1e1900 */
[----:B---3--:R-:W-:Y:S01]  /*122c0*/  ISETP.NE.AND P2, PT, R10, RZ, PT ;  /* 0x000000ff0a00720c */ /* 0x008fe20003f45270 */
[----:B0-----:R-:W-:-:S05]  /*122d0*/  VIADD R9, R8, 0xffffff80 ;  /* 0xffffff8008097836 */ /* 0x001fca0000000000 */
[----:B------:R-:W-:-:S07]  /*122e0*/  ISETP.GT.AND P3, PT, R9, 0x3f, PT ;  /* 0x0000003f0900780c */ /* 0x000fce0003f64270 */
[----:B------:R-:W0:Y:S02]  /*122f0*/  @!P2 LDC R10, c[0x0][0xad4] ;  /* 0x0002b500ff0aab82 */ /* 0x000e240000000800 */
[----:B0-----:R1:W-:Y:S01]  /*12300*/  @!P2 STL [R1+0x1c], R10 ;  /* 0x00001c0a0100a387 */ /* 0x0013e20000100800 */
[----:B------:R-:W-:Y:S01]  /*12310*/  ISETP.GT.AND P2, PT, R10, 0x1, PT ;  /* 0x000000010a00780c */ /* 0x000fe20003f44270 */
[----:B------:R-:W-:-:S12]  /*12320*/  @P1 BRA `(.L_x_3926) ;  /* 0x0000000000101947 */ /* 0x000fd80003800000 */
[----:B------:R-:W-:Y:S05]  /*12330*/  @!P0 BRA `(.L_x_3926) ;  /* 0x00000000000c8947 */ /* 0x000fea0003800000 */
[----:B-1----:R-:W2:Y:S04]  /*12340*/  LDG.E R7, desc[UR42][R4.64] ;  /* 0x0000002a04077981 */ /* 0x002ea8000c1e1900 */
[----:B-----5:R-:W2:Y:S02]  /*12350*/  LDG.E R0, desc[UR42][R4.64+0x4] ;  /* 0x0000042a04007981 */ /* 0x020ea4000c1e1900 */
[----:B--2---:R-:W-:-:S07]  /*12360*/  IMAD.IADD R0, R0, 0x1, -R7 ;  /* 0x0000000100007824 */ /* 0x004fce00078e0a07 */
.L_x_3926:
[----:B-1----:R-:W2:Y:S04]  /*12370*/  LDL.LU R5, [R1+0x18] ;  /* 0x0000180001057983 */ /* 0x002ea80000300800 */
[----:B------:R-:W3:Y:S01]  /*12380*/  LDL.LU R4, [R1+0x40] ;  /* 0x0000400001047983 */ /* 0x000ee20000300800 */
[----:B------:R-:W-:Y:S01]  /*12390*/  BSSY B1, `(.L_x_3927) ;  /* 0x0000038000017945 */ /* 0x000fe20003800000 */
[----:B-----5:R-:W-:Y:S02]  /*123a0*/  SHF.R.S32.HI R26, RZ, 0x1f, R3 ;  /* 0x0000001fff1a7819 */ /* 0x020fe40000011403 */
[----:B--2---:R-:W-:Y:S02]  /*123b0*/  SEL R21, R5, RZ, !P0 ;  /* 0x000000ff05157207 */ /* 0x004fe40004000000 */
[----:B---3--:R-:W-:Y:S01]  /*123c0*/  SEL R28, R4, RZ, !P0 ;  /* 0x000000ff041c7207 */ /* 0x008fe20004000000 */
[----:B------:R-:W-:Y:S06]  /*123d0*/  @P3 BRA `(.L_x_3928) ;  /* 0x0000000000cc3947 */ /* 0x000fec0003800000 */
[----:B------:R-:W2:Y:S01]  /*123e0*/  LDL R4, [R1+0x28] ;  /* 0x0000280001047983 */ /* 0x000ea20000100800 */
[----:B------:R-:W0:Y:S02]  /*123f0*/  LDC R31, c[0x0][0xbe8] ;  /* 0x0002fa00ff1f7b82 */ /* 0x000e240000000800 */
[----:B0-----:R-:W-:Y:S01]  /*12400*/  IMAD R5, R0, R31, RZ ;  /* 0x0000001f00057224 */ /* 0x001fe200078e02ff */
[----:B--2---:R-:W-:-:S05]  /*12410*/  LEA R4, R4, R8, 0x6 ;  /* 0x0000000804047211 */ /* 0x004fca00078e30ff */
[----:B------:R-:W-:-:S05]  /*12420*/  VIADD R30, R4, 0xffffff80 ;  /* 0xffffff80041e7836 */ /* 0x000fca0000000000 */
[----:B------:R-:W-:-:S13]  /*12430*/  ISETP.GE.AND P0, PT, R30, R5, PT ;  /* 0x000000051e00720c */ /* 0x000fda0003f06270 */
[----:B------:R-:W-:Y:S05]  /*12440*/  @P0 BRA `(.L_x_3928) ;  /* 0x0000000000b00947 */ /* 0x000fea0003800000 */
[----:B------:R-:W2:Y:S01]  /*12450*/  LDL.LU R32, [R1+0x38] ;  /* 0x0000380001207983 */ /* 0x000ea20000300800 */
[----:B------:R-:W-:Y:S01]  /*12460*/  IMAD.MOV.U32 R24, RZ, RZ, 0x9b8 ;  /* 0x000009b8ff187424 */ /* 0x000fe200078e00ff */
[----:B------:R-:W-:Y:S01]  /*12470*/  ISETP.GT.AND P0, PT, R10, 0x1, PT ;  /* 0x000000010a00780c */ /* 0x000fe20003f04270 */
[----:B------:R-:W-:Y:S01]  /*12480*/  IMAD.MOV.U32 R25, RZ, RZ, R30 ;  /* 0x000000ffff197224 */ /* 0x000fe200078e001e */
[----:B------:R-:W-:Y:S01]  /*12490*/  ISETP.NE.AND P1, PT, R31, 0x1, PT ;  /* 0x000000011f00780c */ /* 0x000fe20003f25270 */
[----:B------:R-:W0:Y:S01]  /*124a0*/  LDC.64 R10, c[0x0][0xba8] ;  /* 0x0002ea00ff0a7b82 */ /* 0x000e220000000a00 */
[----:B------:R-:W-:-:S07]  /*124b0*/  SEL R24, R24, 0x978, P0 ;  /* 0x0000097818187807 */ /* 0x000fce0000000000 */
[----:B------:R-:W1:Y:S08]  /*124c0*/  LDC.64 R4, c[0x0][R24+0x220] ;  /* 0x0000880018047b82 */ /* 0x000e700000000a00 */
[----:B------:R-:W3:Y:S08]  /*124d0*/  LDC.64 R12, c[0x0][R24+0x218] ;  /* 0x00008600180c7b82 */ /* 0x000ef00000000a00 */
[----:B------:R-:W4:Y:S08]  /*124e0*/  LDC.64 R6, c[0x0][R24+0x228] ;  /* 0x00008a0018067b82 */ /* 0x000f300000000a00 */
[----:B------:R-:W5:Y:S08]  /*124f0*/  @P1 LDC R15, c[0x0][0xbec] ;  /* 0x0002fb00ff0f1b82 */ /* 0x000f700000000800 */
[----:B------:R-:W4:Y:S08]  /*12500*/  LDC.64 R8, c[0x0][R24+0x210] ;  /* 0x0000840018087b82 */ /* 0x000f300000000a00 */
[----:B------:R-:W4:Y:S01]  /*12510*/  @P1 LDC R29, c[0x0][0xbf0] ;  /* 0x0002fc00ff1d1b82 */ /* 0x000f220000000800 */
[----:B-----5:R-:W-:-:S07]  /*12520*/  @P1 IMAD.HI.U32 R20, R30, R15, RZ ;  /* 0x0000000f1e141227 */ /* 0x020fce00078e00ff */
[----:B0-----:R-:W0:Y:S01]  /*12530*/  @!P0 LDC R10, c[0x0][0xb50] ;  /* 0x0002d400ff0a8b82 */ /* 0x001e220000000800 */
[-C--:B-1----:R-:W-:Y:S02]  /*12540*/  IMAD R5, R5, R21.reuse, RZ ;  /* 0x0000001505057224 */ /* 0x082fe400078e02ff */
[----:B------:R-:W-:-:S05]  /*12550*/  IMAD.WIDE.U32 R14, R4, R21, RZ ;  /* 0x00000015040e7225 */ /* 0x000fca00078e00ff */
[----:B------:R-:W1:Y:S01]  /*12560*/  @!P0 LDC R11, c[0x0][0xb54] ;  /* 0x0002d500ff0b8b82 */ /* 0x000e620000000800 */
[-C--:B---3--:R-:W-:Y:S02]  /*12570*/  IMAD R27, R13, R184.reuse, RZ ;  /* 0x000000b80d1b7224 */ /* 0x088fe400078e02ff */
[----:B------:R-:W-:Y:S01]  /*12580*/  IMAD.WIDE.U32 R12, R12, R184, RZ ;  /* 0x000000b80c0c7225 */ /* 0x000fe200078e00ff */
[----:B----4-:R-:W-:-:S03]  /*12590*/  @P1 SHF.R.U32.HI R25, RZ, R29, R20 ;  /* 0x0000001dff191219 */ /* 0x010fc60000011614 */
[----:B------:R-:W-:Y:S01]  /*125a0*/  IMAD R29, R4, R28, R5 ;  /* 0x0000001c041d7224 */ /* 0x000fe200078e0205 */
[----:B------:R-:W-:Y:S01]  /*125b0*/  IADD3 R12, P1, P3, R14, R12, R3 ;  /* 0x0000000c0e0c7210 */ /* 0x000fe20007b3e003 */
[----:B------:R-:W-:Y:S02]  /*125c0*/  IMAD.IADD R27, R13, 0x1, R27 ;  /* 0x000000010d1b7824 */ /* 0x000fe400078e021b */
[----:B------:R-:W-:Y:S02]  /*125d0*/  IMAD.MOV R4, RZ, RZ, -R25 ;  /* 0x000000ffff047224 */ /* 0x000fe400078e0a19 */
[----:B------:R-:W-:Y:S01]  /*125e0*/  IMAD.IADD R29, R15, 0x1, R29 ;  /* 0x000000010f1d7824 */ /* 0x000fe200078e021d */
[----:B--2---:R-:W-:-:S05]  /*125f0*/  SEL R5, R32, RZ, P0 ;  /* 0x000000ff20057207 */ /* 0x004fca0000000000 */
[-C--:B------:R-:W-:Y:S02]  /*12600*/  IMAD R13, R7, R5.reuse, RZ ;  /* 0x00000005070d7224 */ /* 0x080fe400078e02ff */
[----:B------:R-:W-:-:S04]  /*12610*/  IMAD.WIDE.U32 R6, R6, R5, RZ ;  /* 0x0000000506067225 */ /* 0x000fc800078e00ff */
[----:B------:R-:W-:Y:S01]  /*12620*/  IMAD R5, R31, R4, R30 ;  /* 0x000000041f057224 */ /* 0x000fe200078e021e */
[----:B------:R-:W-:Y:S01]  /*12630*/  IADD3.X R4, R29, R27, R26, P1, P3 ;  /* 0x0000001b1d047210 */ /* 0x000fe20000fe641a */
[----:B------:R-:W-:Y:S01]  /*12640*/  IMAD.IADD R13, R7, 0x1, R13 ;  /* 0x00000001070d7824 */ /* 0x000fe200078e020d */
[----:B------:R-:W-:Y:S02]  /*12650*/  IADD3 R6, P0, P1, R25, R12, R6 ;  /* 0x0000000c19067210 */ /* 0x000fe4000791e006 */
[----:B------:R-:W-:-:S04]  /*12660*/  SHF.R.S32.HI R25, RZ, 0x1f, R25 ;  /* 0x0000001fff197819 */ /* 0x000fc80000011419 */
[----:B------:R-:W-:Y:S01]  /*12670*/  IADD3.X R7, R25, R4, R13, P0, P1 ;  /* 0x0000000419077210 */ /* 0x000fe200007e240d */
[-C--:B------:R-:W-:Y:S01]  /*12680*/  IMAD R4, R9, R5.reuse, RZ ;  /* 0x0000000509047224 */ /* 0x080fe200078e02ff */
[----:B------:R-:W-:Y:S01]  /*12690*/  SHF.R.S32.HI R13, RZ, 0x1f, R5 ;  /* 0x0000001fff0d7819 */ /* 0x000fe20000011405 */
[----:B------:R-:W-:-:S04]  /*126a0*/  IMAD.WIDE.U32 R6, R8, R5, R6 ;  /* 0x0000000508067225 */ /* 0x000fc800078e0006 */
[----:B------:R-:W-:Y:S01]  /*126b0*/  IMAD R13, R8, R13, R4 ;  /* 0x0000000d080d7224 */ /* 0x000fe200078e0204 */
[----:B0-----:R-:W-:Y:S01]  /*126c0*/  LEA R10, P0, R6, R10, 0x2 ;  /* 0x0000000a060a7211 */ /* 0x001fe200078010ff */
[----:B------:R-:W-:Y:S02]  /*126d0*/  IMAD.MOV.U32 R5, RZ, RZ, -0x800000 ;  /* 0xff800000ff057424 */ /* 0x000fe400078e00ff */
[----:B------:R-:W-:-:S05]  /*126e0*/  IMAD.IADD R4, R7, 0x1, R13 ;  /* 0x0000000107047824 */ /* 0x000fca00078e020d */
[----:B-1----:R-:W-:-:S05]  /*126f0*/  LEA.HI.X R11, R6, R11, R4, 0x2, P0 ;  /* 0x0000000b060b7211 */ /* 0x002fca00000f1404 */
[----:B------:R0:W-:Y:S02]  /*12700*/  STG.E desc[UR42][R10.64], R5 ;  /* 0x000000050a007986 */ /* 0x0001e4000c10192a */
.L_x_3928:
[----:B------:R-:W-:Y:S05]  /*12710*/  BSYNC B1 ;  /* 0x0000000000017941 */ /* 0x000fea0003800000 */
.L_x_3927:
[----:B------:R-:W-:Y:S05]  /*12720*/  @P2 BRA `(.L_x_3923) ;  /* 0x0000000800b02947 */ /* 0x000fea0003800000 */
[----:B------:R-:W2:Y:S01]  /*12730*/  LDL.LU R8, [R1+0x28] ;  /* 0x0000280001087983 */ /* 0x000ea20000300800 */
[----:B0-----:R-:W0:Y:S01]  /*12740*/  LDC R11, c[0x0][0xbe8] ;  /* 0x0002fa00ff0b7b82 */ /* 0x001e220000000800 */
[----:B------:R-:W-:Y:S01]  /*12750*/  ULDC.64 UR4, c[0x0][0xaa0] ;  /* 0x0002a80000047ab9 */ /* 0x000fe20000000a00 */
[----:B------:R-:W-:Y:S01]  /*12760*/  VIADD R38, R192, 0x40 ;  /* 0x00000040c0267836 */ /* 0x000fe20000000000 */
[----:B------:R-:W1:Y:S01]  /*12770*/  S2R R6, SR_TID.X ;  /* 0x0000000000067919 */ /* 0x000e620000002100 */
[----:B------:R-:W-:Y:S01]  /*12780*/  IMAD R4, R26, UR4, RZ ;  /* 0x000000041a047c24 */ /* 0x000fe2000f8e02ff */
[----:B------:R-:W-:Y:S01]  /*12790*/  BSSY B1, `(.L_x_3929) ;  /* 0x0000081000017945 */ /* 0x000fe20003800000 */
[----:B------:R-:W-:Y:S02]  /*127a0*/  VIADD R36, R192, 0x80 ;  /* 0x00000080c0247836 */ /* 0x000fe40000000000 */
[C---:B------:R-:W-:Y:S02]  /*127b0*/  IMAD R7, R3.reuse, UR5, R4 ;  /* 0x0000000503077c24 */ /* 0x040fe4000f8e0204 */
[----:B------:R-:W-:Y:S01]  /*127c0*/  IMAD.WIDE.U32 R4, R3, UR4, RZ ;  /* 0x0000000403047c25 */ /* 0x000fe2000f8e00ff */
[----:B------:R-:W-:Y:S01]  /*127d0*/  ULDC.64 UR4, c[0x0][0xae8] ;  /* 0x0002ba0000047ab9 */ /* 0x000fe20000000a00 */
[----:B------:R-:W3:Y:S02]  /*127e0*/  LDC R3, c[0x0][0xac8] ;  /* 0x0002b200ff037b82 */ /* 0x000ee40000000800 */
[----:B------:R-:W-:-:S02]  /*127f0*/  IMAD.IADD R5, R5, 0x1, R7 ;  /* 0x0000000105057824 */ /* 0x000fc400078e0207 */
[----:B------:R-:W-:Y:S02]  /*12800*/  VIADD R34, R192, 0xc0 ;  /* 0x000000c0c0227836 */ /* 0x000fe40000000000 */
[----:B------:R-:W-:-:S04]  /*12810*/  IMAD.WIDE.U32 R4, R184, UR4, R4 ;  /* 0x00000004b8047c25 */ /* 0x000fc8000f8e0004 */
[----:B------:R-:W-:Y:S01]  /*12820*/  IMAD R5, R184, UR5, R5 ;  /* 0x00000005b8057c24 */ /* 0x000fe2000f8e0205 */
[----:B------:R-:W-:Y:S01]  /*12830*/  ULDC.64 UR4, c[0x0][0xaf0] ;  /* 0x0002bc0000047ab9 */ /* 0x000fe20000000a00 */
[----:B0-----:R-:W-:Y:S01]  /*12840*/  ISETP.NE.AND P0, PT, R11, 0x1, PT ;  /* 0x000000010b00780c */ /* 0x001fe20003f05270 */
[----:B------:R-:W-:Y:S02]  /*12850*/  VIADD R32, R192, 0x100 ;  /* 0x00000100c0207836 */ /* 0x000fe40000000000 */
[----:B------:R-:W-:-:S04]  /*12860*/  IMAD.WIDE.U32 R4, R21, UR4, R4 ;  /* 0x0000000415047c25 */ /* 0x000fc8000f8e0004 */
[C---:B------:R-:W-:Y:S02]  /*12870*/  VIADD R30, R192.reuse, 0x140 ;  /* 0x00000140c01e7836 */ /* 0x040fe40000000000 */
[----:B------:R-:W-:Y:S02]  /*12880*/  VIADD R27, R192, 0x180 ;  /* 0x00000180c01b7836 */ /* 0x000fe40000000000 */
[----:B-1----:R-:W-:Y:S01]  /*12890*/  VIADD R6, R6, 0xffffff80 ;  /* 0xffffff8006067836 */ /* 0x002fe20000000000 */
[-C--:B---3--:R-:W-:Y:S01]  /*128a0*/  ISETP.GE.AND P1, PT, R38, R3.reuse, PT ;  /* 0x000000032600720c */ /* 0x088fe20003f26270 */
[----:B------:R-:W0:Y:S01]  /*128b0*/  @P0 LDC R13, c[0x0][0xbec] ;  /* 0x0002fb00ff0d0b82 */ /* 0x000e220000000800 */
[CC--:B------:R-:W-:Y:S01]  /*128c0*/  ISETP.GE.AND P2, PT, R192.reuse, R3.reuse, PT ;  /* 0x00000003c000720c */ /* 0x0c0fe20003f46270 */
[C---:B------:R-:W-:Y:S01]  /*128d0*/  VIADD R24, R192.reuse, 0x1c0 ;  /* 0x000001c0c0187836 */ /* 0x040fe20000000000 */
[----:B------:R-:W-:Y:S01]  /*128e0*/  SHF.R.S32.HI R9, RZ, 0x1f, R6 ;  /* 0x0000001fff097819 */ /* 0x000fe20000011406 */
[C---:B------:R-:W-:Y:S01]  /*128f0*/  VIADD R25, R192.reuse, 0x1c0 ;  /* 0x000001c0c0197836 */ /* 0x040fe20000000000 */
[----:B------:R-:W-:Y:S01]  /*12900*/  SEL R10, RZ, 0xffffffff, P1 ;  /* 0xffffffffff0a7807 */ /* 0x000fe20000800000 */
[----:B------:R-:W-:Y:S01]  /*12910*/  VIADD R29, R192, 0x180 ;  /* 0x00000180c01d7836 */ /* 0x000fe20000000000 */
[----:B------:R-:W-:Y:S01]  /*12920*/  LEA.HI R9, R9, R6, RZ, 0x3 ;  /* 0x0000000609097211 */ /* 0x000fe200078f18ff */
[----:B------:R-:W1:Y:S01]  /*12930*/  @P0 LDC R15, c[0x0][0xbf0] ;  /* 0x0002fc00ff0f0b82 */ /* 0x000e620000000800 */
[----:B------:R-:W-:Y:S01]  /*12940*/  SHF.L.U32 R10, R10, 0x1, RZ ;  /* 0x000000010a0a7819 */ /* 0x000fe200000006ff */
[C---:B------:R-:W-:Y:S01]  /*12950*/  VIADD R31, R192.reuse, 0x140 ;  /* 0x00000140c01f7836 */ /* 0x040fe20000000000 */
[----:B------:R-:W-:Y:S01]  /*12960*/  LOP3.LUT R7, R9, 0xfffffff8, RZ, 0xc0, !PT ;  /* 0xfffffff809077812 */ /* 0x000fe200078ec0ff */
[C---:B------:R-:W-:Y:S01]  /*12970*/  VIADD R33, R192.reuse, 0x100 ;  /* 0x00000100c0217836 */ /* 0x040fe20000000000 */
[----:B------:R-:W-:Y:S01]  /*12980*/  SHF.R.S32.HI R9, RZ, 0x3, R9 ;  /* 0x00000003ff097819 */ /* 0x000fe20000011409 */
[----:B------:R-:W-:Y:S01]  /*12990*/  VIADD R35, R192, 0xc0 ;  /* 0x000000c0c0237836 */ /* 0x000fe20000000000 */
[----:B------:R-:W-:Y:S01]  /*129a0*/  ISETP.GE.AND P1, PT, R36, R3, PT ;  /* 0x000000032400720c */ /* 0x000fe20003f26270 */
[----:B------:R-:W-:Y:S01]  /*129b0*/  IMAD.IADD R6, R6, 0x1, -R7 ;  /* 0x0000000106067824 */ /* 0x000fe200078e0a07 */
[----:B------:R-:W-:Y:S01]  /*129c0*/  SHF.R.S32.HI R25, RZ, 0x1f, R25 ;  /* 0x0000001fff197819 */ /* 0x000fe20000011419 */
[----:B------:R-:W-:Y:S01]  /*129d0*/  VIADD R37, R192, 0x80 ;  /* 0x00000080c0257836 */ /* 0x000fe20000000000 */
[----:B------:R-:W-:Y:S01]  /*129e0*/  SHF.R.S32.HI R29, RZ, 0x1f, R29 ;  /* 0x0000001fff1d7819 */ /* 0x000fe2000001141d */
[----:B------:R-:W-:Y:S01]  /*129f0*/  IMAD R7, R6, 0x20, R9 ;  /* 0x0000002006077824 */ /* 0x000fe200078e0209 */
[----:B------:R-:W-:Y:S01]  /*12a00*/  SHF.R.S32.HI R31, RZ, 0x1f, R31 ;  /* 0x0000001fff1f7819 */ /* 0x000fe2000001141f */
[----:B------:R-:W-:Y:S01]  /*12a10*/  IMAD R6, R28, UR4, RZ ;  /* 0x000000041c067c24 */ /* 0x000fe2000f8e02ff */
[----:B------:R-:W-:Y:S01]  /*12a20*/  SHF.R.S32.HI R33, RZ, 0x1f, R33 ;  /* 0x0000001fff217819 */ /* 0x000fe20000011421 */
[----:B------:R-:W-:Y:S01]  /*12a30*/  VIADD R39, R192, 0x40 ;  /* 0x00000040c0277836 */ /* 0x000fe20000000000 */
[----:B------:R-:W-:-:S02]  /*12a40*/  SHF.R.S32.HI R35, RZ, 0x1f, R35 ;  /* 0x0000001fff237819 */ /* 0x000fc40000011423 */
[----:B------:R-:W-:Y:S02]  /*12a50*/  SHF.R.S32.HI R37, RZ, 0x1f, R37 ;  /* 0x0000001fff257819 */ /* 0x000fe40000011425 */
[----:B------:R-:W-:Y:S01]  /*12a60*/  SHF.R.S32.HI R39, RZ, 0x1f, R39 ;  /* 0x0000001fff277819 */ /* 0x000fe20000011427 */
[C---:B--2---:R-:W-:Y:S02]  /*12a70*/  IMAD R20, R8.reuse, 0x40, R9 ;  /* 0x0000004008147824 */ /* 0x044fe400078e0209 */
[----:B------:R-:W-:Y:S02]  /*12a80*/  IMAD R8, R8, 0x40, R7 ;  /* 0x0000004008087824 */ /* 0x000fe400078e0207 */
[----:B------:R-:W-:Y:S01]  /*12a90*/  IMAD R9, R21, UR5, R6 ;  /* 0x0000000515097c24 */ /* 0x000fe2000f8e0206 */
[----:B------:R-:W-:Y:S01]  /*12aa0*/  ULDC.64 UR4, c[0x0][0xae0] ;  /* 0x0002b80000047ab9 */ /* 0x000fe20000000a00 */
[----:B0-----:R-:W-:-:S04]  /*12ab0*/  @P0 IMAD.HI.U32 R6, R8, R13, RZ ;  /* 0x0000000d08060227 */ /* 0x001fc800078e00ff */
[----:B------:R-:W-:Y:S01]  /*12ac0*/  IMAD.MOV.U32 R7, RZ, RZ, R8 ;  /* 0x000000ffff077224 */ /* 0x000fe200078e0008 */
[----:B-1----:R-:W-:Y:S01]  /*12ad0*/  @P0 SHF.R.U32.HI R7, RZ, R15, R6 ;  /* 0x0000000fff070219 */ /* 0x002fe20000011606 */
[----:B------:R-:W-:Y:S01]  /*12ae0*/  IMAD.IADD R5, R5, 0x1, R9 ;  /* 0x0000000105057824 */ /* 0x000fe200078e0209 */
[----:B------:R-:W-:Y:S01]  /*12af0*/  SEL R9, RZ, 0x1, P2 ;  /* 0x00000001ff097807 */ /* 0x000fe20001000000 */
[----:B------:R-:W-:Y:S01]  /*12b00*/  IMAD R21, R0, R11, RZ ;  /* 0x0000000b00157224 */ /* 0x000fe200078e02ff */
[----:B------:R-:W-:Y:S01]  /*12b10*/  ISETP.GE.AND P0, PT, R34, R3, PT ;  /* 0x000000032200720c */ /* 0x000fe20003f06270 */
[----:B------:R-:W-:Y:S01]  /*12b20*/  IMAD.WIDE.U32 R4, R7, UR4, R4 ;  /* 0x0000000407047c25 */ /* 0x000fe2000f8e0004 */
[----:B------:R-:W-:Y:S02]  /*12b30*/  LOP3.LUT R6, R10, 0x2, R9, 0xe2, !PT ;  /* 0x000000020a067812 */ /* 0x000fe400078ee209 */
[----:B------:R-:W-:Y:S01]  /*12b40*/  SEL R10, RZ, 0xffffffff, P1 ;  /* 0xffffffffff0a7807 */ /* 0x000fe20000800000 */
[--C-:B------:R-:W-:Y:S01]  /*12b50*/  IMAD.MOV R9, RZ, RZ, -R7.reuse ;  /* 0x000000ffff097224 */ /* 0x100fe200078e0a07 */
[----:B------:R-:W-:-:S02]  /*12b60*/  SHF.R.S32.HI R0, RZ, 0x1f, R7 ;  /* 0x0000001fff007819 */ /* 0x000fc40000011407 */
[----:B------:R-:W-:Y:S01]  /*12b70*/  ISETP.GE.AND P1, PT, R32, R3, PT ;  /* 0x000000032000720c */ /* 0x000fe20003f26270 */
[----:B------:R-:W-:Y:S01]  /*12b80*/  IMAD R9, R11, R9, R8 ;  /* 0x000000090b097224 */ /* 0x000fe200078e0208 */
[----:B------:R-:W-:Y:S01]  /*12b90*/  SEL R8, RZ, 0xffffffff, P0 ;  /* 0xffffffffff087807 */ /* 0x000fe20000000000 */
[----:B------:R-:W-:Y:S01]  /*12ba0*/  IMAD.SHL.U32 R13, R10, 0x4, RZ ;  /* 0x000000040a0d7824 */ /* 0x000fe200078e00ff */
[-C--:B------:R-:W-:Y:S01]  /*12bb0*/  ISETP.GE.AND P0, PT, R30, R3.reuse, PT ;  /* 0x000000031e00720c */ /* 0x080fe20003f06270 */
[----:B------:R-:W-:Y:S01]  /*12bc0*/  IMAD R0, R0, UR4, RZ ;  /* 0x0000000400007c24 */ /* 0x000fe2000f8e02ff */
[-C--:B------:R-:W-:Y:S01]  /*12bd0*/  ISETP.GE.AND P2, PT, R24, R3.reuse, PT ;  /* 0x000000031800720c */ /* 0x080fe20003f46270 */
[----:B------:R-:W-:Y:S01]  /*12be0*/  IMAD.SHL.U32 R11, R8, 0x8, RZ ;  /* 0x00000008080b7824 */ /* 0x000fe200078e00ff */
[----:B------:R-:W-:Y:S01]  /*12bf0*/  LOP3.LUT R6, R13, 0x4, R6, 0xe2, !PT ;  /* 0x000000040d067812 */ /* 0x000fe200078ee206 */
[----:B------:R-:W-:Y:S01]  /*12c00*/  IMAD R7, R7, UR5, R0 ;  /* 0x0000000507077c24 */ /* 0x000fe2000f8e0200 */
[----:B------:R-:W-:Y:S01]  /*12c10*/  SEL R8, RZ, 0xffffffff, P1 ;  /* 0xffffffffff087807 */ /* 0x000fe20000800000 */
[----:B------:R-:W-:Y:S01]  /*12c20*/  ULDC.64 UR4, c[0x0][0xad8] ;  /* 0x0002b60000047ab9 */ /* 0x000fe20000000a00 */
[----:B------:R-:W-:Y:S01]  /*12c30*/  SHF.R.S32.HI R0, RZ, 0x1f, R9 ;  /* 0x0000001fff007819 */ /* 0x000fe20000011409 */
[----:B------:R-:W-:Y:S01]  /*12c40*/  IMAD.IADD R5, R5, 0x1, R7 ;  /* 0x0000000105057824 */ /* 0x000fe200078e0207 */
[----:B------:R-:W-:Y:S01]  /*12c50*/  LOP3.LUT R6, R11, 0x8, R6, 0xe2, !PT ;  /* 0x000000080b067812 */ /* 0x000fe200078ee206 */
[----:B------:R-:W-:Y:S01]  /*12c60*/  IMAD.SHL.U32 R11, R8, 0x10, RZ ;  /* 0x00000010080b7824 */ /* 0x000fe200078e00ff */
[----:B------:R-:W-:Y:S01]  /*12c70*/  SEL R7, RZ, 0xffffffff, P0 ;  /* 0xffffffffff077807 */ /* 0x000fe20000000000 */
[----:B------:R-:W-:Y:S01]  /*12c80*/  IMAD R0, R0, UR4, RZ ;  /* 0x0000000400007c24 */ /* 0x000fe2000f8e02ff */
[----:B------:R-:W-:Y:S01]  /*12c90*/  ISETP.GE.AND P0, PT, R27, R3, PT ;  /* 0x000000031b00720c */ /* 0x000fe20003f06270 */
[----:B------:R-:W-:Y:S01]  /*12ca0*/  IMAD.WIDE.U32 R4, R9, UR4, R4 ;  /* 0x0000000409047c25 */ /* 0x000fe2000f8e0004 */
[----:B------:R-:W-:-:S03]  /*12cb0*/  LOP3.LUT R6, R11, 0x10, R6, 0xe2, !PT ;  /* 0x000000100b067812 */ /* 0x000fc600078ee206 */
[----:B------:R-:W-:Y:S02]  /*12cc0*/  IMAD.SHL.U32 R11, R7, 0x20, RZ ;  /* 0x00000020070b7824 */ /* 0x000fe400078e00ff */
[----:B------:R-:W-:Y:S01]  /*12cd0*/  IMAD R7, R9, UR5, R0 ;  /* 0x0000000509077c24 */ /* 0x000fe2000f8e0200 */
[----:B------:R-:W-:Y:S01]  /*12ce0*/  SEL R9, RZ, 0x40, P0 ;  /* 0x00000040ff097807 */ /* 0x000fe20000000000 */
[----:B------:R-:W-:Y:S01]  /*12cf0*/  ULDC.64 UR4, c[0x0][0xa80] ;  /* 0x0002a00000047ab9 */ /* 0x000fe20000000a00 */
[----:B------:R-:W-:Y:S01]  /*12d00*/  ISETP.GE.AND P0, PT, R20, R21, PT ;  /* 0x000000151400720c */ /* 0x000fe20003f06270 */
[----:B------:R-:W-:Y:S01]  /*12d10*/  IMAD.IADD R5, R5, 0x1, R7 ;  /* 0x0000000105057824 */ /* 0x000fe200078e0207 */
[C---:B------:R-:W-:Y:S02]  /*12d20*/  LEA R12, P1, R4.reuse, UR4, 0x1 ;  /* 0x00000004040c7c11 */ /* 0x040fe4000f8208ff */
[----:B------:R-:W-:Y:S02]  /*12d30*/  LOP3.LUT R6, R11, 0x20, R6, 0xe2, !PT ;  /* 0x000000200b067812 */ /* 0x000fe400078ee206 */
[----:B------:R-:W-:Y:S01]  /*12d40*/  LEA.HI.X R13, R4, UR5, R5, 0x1, P1 ;  /* 0x00000005040d7c11 */ /* 0x000fe200088f0c05 */
[----:B------:R0:W1:Y:S01]  /*12d50*/  SHFL.IDX PT, R10, R12, RZ, 0x181f ;  /* 0x00181fff0c0a7589 */ /* 0x00006200000e0000 */
[----:B------:R-:W-:-:S02]  /*12d60*/  LOP3.LUT R14, R6, R9, RZ, 0xfc, !PT ;  /* 0x00000009060e7212 */ /* 0x000fc400078efcff */
[----:B------:R-:W-:Y:S01]  /*12d70*/  SEL R7, RZ, 0x80, P2 ;  /* 0x00000080ff077807 */ /* 0x000fe20001000000 */
[----:B------:R0:W2:Y:S03]  /*12d80*/  SHFL.IDX PT, R11, R13, RZ, 0x181f ;  /* 0x00181fff0d0b7589 */ /* 0x0000a600000e0000 */
[----:B------:R-:W-:Y:S01]  /*12d90*/  LOP3.LUT R15, R14, R7, RZ, 0xfc, !PT ;  /* 0x000000070e0f7212 */ /* 0x000fe200078efcff */
[----:B------:R-:W-:Y:S06]  /*12da0*/  @P0 BRA `(.L_x_3930) ;  /* 0x00000000007c0947 */ /* 0x000fec0003800000 */
[-C--:B------:R-:W-:Y:S02]  /*12db0*/  ISETP.GE.AND P2, PT, R38, R3.reuse, PT ;  /* 0x000000032600720c */ /* 0x080fe40003f46270 */
[-C--:B------:R-:W-:Y:S02]  /*12dc0*/  ISETP.GE.AND P1, PT, R192, R3.reuse, PT ;  /* 0x00000003c000720c */ /* 0x080fe40003f26270 */
[-C--:B------:R-:W-:Y:S02]  /*12dd0*/  ISETP.GE.AND P5, PT, R36, R3.reuse, PT ;  /* 0x000000032400720c */ /* 0x080fe40003fa6270 */
[----:B------:R-:W-:-:S07]  /*12de0*/  ISETP.GE.AND P3, PT, R34, R3, PT ;  /* 0x000000032200720c */ /* 0x000fce0003f66270 */
[----:B-1----:R-:W-:Y:S02]  /*12df0*/  @!P2 LEA R4, P0, R38, R10, 0x1 ;  /* 0x0000000a2604a211 */ /* 0x002fe400078008ff */
[----:B--2---:R-:W-:Y:S02]  /*12e00*/  @!P1 IMAD.WIDE R6, R192, 0x2, R10 ;  /* 0x00000002c0069825 */ /* 0x004fe400078e020a */
[----:B------:R-:W-:Y:S02]  /*12e10*/  @!P2 LEA.HI.X R5, R38, R11, R39, 0x1, P0 ;  /* 0x0000000b2605a211 */ /* 0x000fe400000f0c27 */
[----:B------:R-:W-:Y:S01]  /*12e20*/  LOP3.LUT P0, RZ, R14, 0x40, RZ, 0xc0, !PT ;  /* 0x000000400eff7812 */ /* 0x000fe2000780c0ff */
[----:B------:R1:W-:Y:S01]  /*12e30*/  @!P1 ST.E.128 desc[UR42][R6.64], RZ ;  /* 0x000000ff06009985 */ /* 0x0003e2000c101d2a */
[----:B------:R-:W-:-:S03]  /*12e40*/  ISETP.GE.AND P1, PT, R30, R3, PT ;  /* 0x000000031e00720c */ /* 0x000fc60003f26270 */
[----:B------:R2:W-:Y:S01]  /*12e50*/  @!P2 ST.E.128 desc[UR42][R4.64], RZ ;  /* 0x000000ff0400a985 */ /* 0x0005e2000c101d2a */
[----:B------:R-:W-:Y:S02]  /*12e60*/  ISETP.GE.AND P2, PT, R32, R3, PT ;  /* 0x000000032000720c */ /* 0x000fe40003f46270 */
[----:B-1----:R-:W-:-:S04]  /*12e70*/  @!P5 LEA R6, P4, R36, R10, 0x1 ;  /* 0x0000000a2406d211 */ /* 0x002fc800078808ff */
[-C--:B------:R-:W-:Y:S02]  /*12e80*/  @!P5 LEA.HI.X R7, R36, R11.reuse, R37, 0x1, P4 ;  /* 0x0000000b2407d211 */ /* 0x080fe400020f0c25 */
[----:B------:R-:W-:Y:S02]  /*12e90*/  LOP3.LUT P4, RZ, R15, 0x80, RZ, 0xc0, !PT ;  /* 0x000000800fff7812 */ /* 0x000fe4000788c0ff */
[-C--:B--2---:R-:W-:Y:S01]  /*12ea0*/  @!P3 LEA R4, P6, R34, R10.reuse, 0x1 ;  /* 0x0000000a2204b211 */ /* 0x084fe200078c08ff */
[----:B------:R1:W-:Y:S02]  /*12eb0*/  @!P5 ST.E.128 desc[UR42][R6.64], RZ ;  /* 0x000000ff0600d985 */ /* 0x0003e4000c101d2a */
[----:B------:R-:W-:Y:S02]  /*12ec0*/  @!P2 LEA R8, P5, R32, R10, 0x1 ;  /* 0x0000000a2008a211 */ /* 0x000fe400078a08ff */
[-C--:B------:R-:W-:Y:S02]  /*12ed0*/  @!P3 LEA.HI.X R5, R34, R11.reuse, R35, 0x1, P6 ;  /* 0x0000000b2205b211 */ /* 0x080fe400030f0c23 */
[----:B------:R-:W-:-:S03]  /*12ee0*/  @!P2 LEA.HI.X R9, R32, R11, R33, 0x1, P5 ;  /* 0x0000000b2009a211 */ /* 0x000fc600028f0c21 */
[----:B------:R2:W-:Y:S01]  /*12ef0*/  @!P3 ST.E.128 desc[UR42][R4.64], RZ ;  /* 0x000000ff0400b985 */ /* 0x0005e2000c101d2a */
[----:B-1----:R-:W-:-:S03]  /*12f00*/  @!P1 LEA R6, P6, R30, R10, 0x1 ;  /* 0x0000000a1e069211 */ /* 0x002fc600078c08ff */
[----:B------:R3:W-:Y:S01]  /*12f10*/  @!P2 ST.E.128 desc[UR42][R8.64], RZ ;  /* 0x000000ff0800a985 */ /* 0x0007e2000c101d2a */
[----:B------:R-:W-:Y:S02]  /*12f20*/  @!P1 LEA.HI.X R7, R30, R11, R31, 0x1, P6 ;  /* 0x0000000b1e079211 */ /* 0x000fe400030f0c1f */
[----:B--2---:R-:W-:-:S03]  /*12f30*/  @P0 LEA R4, P3, R27, R10, 0x1 ;  /* 0x0000000a1b040211 */ /* 0x004fc600078608ff */
[----:B------:R3:W-:Y:S01]  /*12f40*/  @!P1 ST.E.128 desc[UR42][R6.64], RZ ;  /* 0x000000ff06009985 */ /* 0x0007e2000c101d2a */
[C---:B------:R-:W-:Y:S02]  /*12f50*/  @P4 LEA R10, P5, R24.reuse, R10, 0x1 ;  /* 0x0000000a180a4211 */ /* 0x040fe400078a08ff */
[-C--:B------:R-:W-:Y:S02]  /*12f60*/  @P0 LEA.HI.X R5, R27, R11.reuse, R29, 0x1, P3 ;  /* 0x0000000b1b050211 */ /* 0x080fe400018f0c1d */
[----:B------:R-:W-:-:S03]  /*12f70*/  @P4 LEA.HI.X R11, R24, R11, R25, 0x1, P5 ;  /* 0x0000000b180b4211 */ /* 0x000fc600028f0c19 */
[----:B------:R3:W-:Y:S04]  /*12f80*/  @P0 ST.E.128 desc[UR42][R4.64], RZ ;  /* 0x000000ff04000985 */ /* 0x0007e8000c101d2a */
[----:B------:R3:W-:Y:S02]  /*12f90*/  @P4 ST.E.128 desc[UR42][R10.64], RZ ;  /* 0x000000ff0a004985 */ /* 0x0007e4000c101d2a */
.L_x_3930:
[----:B------:R-:W-:Y:S05]  /*12fa0*/  BSYNC B1 ;  /* 0x0000000000017941 */ /* 0x000fea0003800000 */
.L_x_3929:
[----:B------:R-:W-:Y:S01]  /*12fb0*/  IADD3 R0, R20, 0x20, RZ ;  /* 0x0000002014007810 */ /* 0x000fe20007ffe0ff */
[----:B--23--:R2:W3:Y:S03]  /*12fc0*/  SHFL.IDX PT, R11, R13, 0x1, 0x181f ;  /* 0x00381f000d0b7f89 */ /* 0x00c4e600000e0000 */
[----:B------:R-:W-:Y:S01]  /*12fd0*/  ISETP.GE.AND P0, PT, R0, R21, PT ;  /* 0x000000150000720c */ /* 0x000fe20003f06270 */
[----:B-1----:R2:W1:-:S12]  /*12fe0*/  SHFL.IDX PT, R10, R12, 0x1, 0x181f ;  /* 0x00381f000c0a7f89 */ /* 0x00245800000e0000 */
[----:B--2---:R-:W-:Y:S05]  /*12ff0*/  @P0 BRA `(.L_x_3923) ;  /* 0x00000000007c0947 */ /* 0x004fea0003800000 */
[-C--:B------:R-:W-:Y:S02]  /*13000*/  ISETP.GE.AND P6, PT, R192, R3.reuse, PT ;  /* 0x00000003c000720c */ /* 0x080fe40003fc6270 */
[-C--:B------:R-:W-:Y:S02]  /*13010*/  ISETP.GE.AND P5, PT, R38, R3.reuse, PT ;  /* 0x000000032600720c */ /* 0x080fe40003fa6270 */
[-C--:B------:R-:W-:Y:S02]  /*13020*/  ISETP.GE.AND P4, PT, R36, R3.reuse, PT ;  /* 0x000000032400720c */ /* 0x080fe40003f86270 */
[-C--:B------:R-:W-:Y:S02]  /*13030*/  ISETP.GE.AND P3, PT, R34, R3.reuse, PT ;  /* 0x000000032200720c */ /* 0x080fe40003f66270 */
[-C--:B------:R-:W-:Y:S02]  /*13040*/  ISETP.GE.AND P2, PT, R32, R3.reuse, PT ;  /* 0x000000032000720c */ /* 0x080fe40003f46270 */
[----:B------:R-:W-:-:S03]  /*13050*/  ISETP.GE.AND P1, PT, R30, R3, PT ;  /* 0x000000031e00720c */ /* 0x000fc60003f26270 */
[----:B-1-3--:R-:W-:Y:S02]  /*13060*/  @!P6 IMAD.WIDE R6, R192, 0x2, R10 ;  /* 0x00000002c006e825 */ /* 0x00afe400078e020a */
[----:B------:R-:W-:-:S03]  /*13070*/  @!P5 LEA R4, P0, R38, R10, 0x1 ;  /* 0x0000000a2604d211 */ /* 0x000fc600078008ff */
[----:B------:R1:W-:Y:S01]  /*13080*/  @!P6 ST.E.128 desc[UR42][R6.64], RZ ;  /* 0x000000ff0600e985 */ /* 0x0003e2000c101d2a */
[----:B------:R-:W-:Y:S02]  /*13090*/  @!P5 LEA.HI.X R5, R38, R11, R39, 0x1, P0 ;  /* 0x0000000b2605d211 */ /* 0x000fe400000f0c27 */
[----:B------:R-:W-:-:S03]  /*130a0*/  LOP3.LUT P0, RZ, R14, 0x40, RZ, 0xc0, !PT ;  /* 0x000000400eff7812 */ /* 0x000fc6000780c0ff */
[----:B------:R2:W-:Y:S01]  /*130b0*/  @!P5 ST.E.128 desc[UR42][R4.64], RZ ;  /* 0x000000ff0400d985 */ /* 0x0005e2000c101d2a */
[----:B-1----:R-:W-:-:S04]  /*130c0*/  @!P4 LEA R6, P6, R36, R10, 0x1 ;  /* 0x0000000a2406c211 */ /* 0x002fc800078c08ff */
[-C--:B------:R-:W-:Y:S02]  /*130d0*/  @!P4 LEA.HI.X R7, R36, R11.reuse, R37, 0x1, P6 ;  /* 0x0000000b2407c211 */ /* 0x080fe400030f0c25 */
[----:B------:R-:W-:Y:S02]  /*130e0*/  LOP3.LUT P6, RZ, R15, 0x80, RZ, 0xc0, !PT ;  /* 0x000000800fff7812 */ /* 0x000fe400078cc0ff */
[-C--:B--2---:R-:W-:Y:S01]  /*130f0*/  @!P3 LEA R4, P5, R34, R10.reuse, 0x1 ;  /* 0x0000000a2204b211 */ /* 0x084fe200078a08ff */
[----:B------:R1:W-:Y:S01]  /*13100*/  @!P4 ST.E.128 desc[UR42][R6.64], RZ ;  /* 0x000000ff0600c985 */ /* 0x0003e2000c101d2a */
        /* <DEDUP_REMOVED lines=14> */
.L_x_3923:
[----:B------:R-:W-:Y:S05]  /*131f0*/  BSYNC B0 ;  /* 0x0000000000007941 */ /* 0x000fea0003800000 */
.L_x_3916:
[----:B------:R-:W-:Y:S02]  /*13200*/  ULDC UR4, c[0x0][0xc3c] ;  /* 0x00030f0000047ab9 */ /* 0x000fe40000000800 */
[----:B------:R-:W-:-:S13]  /*13210*/  ISETP.GE.AND P0, PT, R155, UR4, PT ;  /* 0x000000049b007c0c */ /* 0x000fda000bf06270 */
[----:B------:R-:W-:Y:S05]  /*13220*/  @!P0 BRA `(.L_x_3931) ;  /* 0xfffffee400b48947 */ /* 0x000fea000383ffff */
[----:B------:R-:W-:Y:S05]  /*13230*/  BRA `(.L_x_3794) ;  /* 0x0000007800447947 */ /* 0x000fea0003800000 */
.L_x_3792:
        /* <DEDUP_REMOVED lines=16> */
.L_x_3932:
        /* <DEDUP_REMOVED lines=43> */
.L_x_3936:
[----:B------:R-:W0:Y:S01]  /*135f0*/  LDC R2, c[0x0][0xc3c] ;  /* 0x00030f00ff027b82 */ /* 0x000e220000000800 */
[----:B------:R-:W-:Y:S01]  /*13600*/  UIADD3 UR4, UR4, 0x1f, URZ ;  /* 0x0000001f04047890 */ /* 0x000fe2000fffe03f */
[----:B------:R-:W-:Y:S02]  /*13610*/  ULDC UR7, c[0x0][0xc3c] ;  /* 0x00030f0000077ab9 */ /* 0x000fe40000000800 */
[----:B------:R-:W-:-:S03]  /*13620*/  IMAD.U32 R27, RZ, RZ, UR7 ;  /* 0x00000007ff1b7e24 */ /* 0x000fc6000f8e00ff */
        /* <DEDUP_REMOVED lines=33> */
.L_x_3934:
        /* <DEDUP_REMOVED lines=18> */
.L_x_3937:
[----:B-1----:R-:W-:Y:S01]  /*13960*/  IMAD R24, R24, UR5, R11 ;  /* 0x0000000518187c24 */ /* 0x002fe2000f8e020b */
[----:B0-----:R-:W-:Y:S01]  /*13970*/  IABS R5, R9 ;  /* 0x0000000900057213 */ /* 0x001fe20000000000 */
[----:B------:R-:W-:Y:S01]  /*13980*/  IMAD.MOV.U32 R11, RZ, RZ, R12 ;  /* 0x000000ffff0b7224 */ /* 0x000fe200078e000c */
[----:B------:R-:W-:Y:S01]  /*13990*/  IABS R12, R6 ;  /* 0x00000006000c7213 */ /* 0x000fe20000000000 */
[----:B------:R-:W-:Y:S01]  /*139a0*/  IMAD.MOV.U32 R2, RZ, RZ, RZ ;  /* 0x000000ffff027224 */ /* 0x000fe200078e00ff */
[----:B------:R-:W-:Y:S01]  /*139b0*/  IADD3 R25, -R24, UR6, RZ ;  /* 0x0000000618197c10 */ /* 0x000fe2000fffe1ff */
[----:B------:R-:W-:Y:S01]  /*139c0*/  IMAD R11, R11, R4, RZ ;  /* 0x000000040b0b7224 */ /* 0x000fe200078e02ff */
[----:B------:R-:W0:Y:S01]  /*139d0*/  I2F.RP R8, R5 ;  /* 0x0000000500087306 */ /* 0x000e220000209400 */
[----:B------:R-:W-:Y:S01]  /*139e0*/  IMAD.MOV R12, RZ, RZ, -R12 ;  /* 0x000000ffff0c7224 */ /* 0x000fe200078e0a0c */
[----:B------:R-:W-:Y:S01]  /*139f0*/  IABS R10, R25 ;  /* 0x00000019000a7213 */ /* 0x000fe20000000000 */
[----:B------:R-:W-:-:S04]  /*13a00*/  IMAD.HI.U32 R2, R3, R11, R2 ;  /* 0x0000000b03027227 */ /* 0x000fc800078e0002 */
[----:B------:R-:W-:Y:S02]  /*13a10*/  IMAD.MOV.U32 R3, RZ, RZ, R10 ;  /* 0x000000ffff037224 */ /* 0x000fe400078e000a */
[----:B------:R-:W-:Y:S02]  /*13a20*/  IMAD.MOV.U32 R10, RZ, RZ, R12 ;  /* 0x000000ffff0a7224 */ /* 0x000fe400078e000c */
[----:B------:R-:W-:-:S04]  /*13a30*/  IMAD.HI.U32 R2, R2, R3, RZ ;  /* 0x0000000302027227 */ /* 0x000fc800078e00ff */
[----:B------:R-:W-:Y:S01]  /*13a40*/  IMAD R3, R2, R10, R3 ;  /* 0x0000000a02037224 */ /* 0x000fe200078e0203 */
[----:B0-----:R-:W0:Y:S01]  /*13a50*/  MUFU.RCP R8, R8 ;  /* 0x0000000800087308 */ /* 0x001e220000001000 */
[----:B------:R-:W-:-:S03]  /*13a60*/  VIADD R27, R27, UR4 ;  /* 0x000000041b1b7c36 */ /* 0x000fc60008000000 */
[----:B------:R-:W-:-:S13]  /*13a70*/  ISETP.GT.U32.AND P1, PT, R4, R3, PT ;  /* 0x000000030400720c */ /* 0x000fda0003f24070 */
[----:B------:R-:W-:Y:S02]  /*13a80*/  @!P1 IMAD.IADD R3, R3, 0x1, -R4 ;  /* 0x0000000103039824 */ /* 0x000fe400078e0a04 */
[----:B0-----:R-:W-:Y:S02]  /*13a90*/  VIADD R10, R8, 0xffffffe ;  /* 0x0ffffffe080a7836 */ /* 0x001fe40000000000 */
[----:B------:R-:W-:Y:S01]  /*13aa0*/  @!P1 VIADD R2, R2, 0x1 ;  /* 0x0000000102029836 */ /* 0x000fe20000000000 */
[----:B------:R-:W-:Y:S02]  /*13ab0*/  ISETP.GE.U32.AND P0, PT, R3, R4, PT ;  /* 0x000000040300720c */ /* 0x000fe40003f06070 */
[----:B------:R-:W-:Y:S01]  /*13ac0*/  LOP3.LUT R4, R25, R6, RZ, 0x3c, !PT ;  /* 0x0000000619047212 */ /* 0x000fe200078e3cff */
[----:B------:R0:W1:Y:S01]  /*13ad0*/  F2I.FTZ.U32.TRUNC.NTZ R3, R10 ;  /* 0x0000000a00037305 */ /* 0x000062000021f000 */
[----:B------:R-:W-:Y:S02]  /*13ae0*/  ISETP.NE.AND P1, PT, R6, RZ, PT ;  /* 0x000000ff0600720c */ /* 0x000fe40003f25270 */
[----:B------:R-:W-:-:S02]  /*13af0*/  ISETP.GE.AND P2, PT, R4, RZ, PT ;  /* 0x000000ff0400720c */ /* 0x000fc40003f46270 */
[----:B0-----:R-:W-:-:S05]  /*13b00*/  IABS R10, R9 ;  /* 0x00000009000a7213 */ /* 0x001fca0000000000 */
[----:B------:R-:W-:-:S04]  /*13b10*/  @P0 VIADD R2, R2, 0x1 ;  /* 0x0000000102020836 */ /* 0x000fc80000000000 */
[----:B------:R-:W-:Y:S02]  /*13b20*/  IMAD.MOV.U32 R8, RZ, RZ, R2 ;  /* 0x000000ffff087224 */ /* 0x000fe400078e0002 */
[----:B-1----:R-:W-:Y:S02]  /*13b30*/  IMAD.MOV R2, RZ, RZ, -R3 ;  /* 0x000000ffff027224 */ /* 0x002fe400078e0a03 */
[----:B------:R-:W-:Y:S01]  /*13b40*/  @!P2 IMAD.MOV R8, RZ, RZ, -R8 ;  /* 0x000000ffff08a224 */ /* 0x000fe200078e0a08 */
[----:B------:R-:W-:Y:S01]  /*13b50*/  @!P1 LOP3.LUT R8, RZ, R6, RZ, 0x33, !PT ;  /* 0x00000006ff089212 */ /* 0x000fe200078e33ff */
[----:B------:R-:W-:Y:S02]  /*13b60*/  IMAD R11, R2, R5, RZ ;  /* 0x00000005020b7224 */ /* 0x000fe400078e02ff */
[----:B------:R-:W-:Y:S01]  /*13b70*/  IMAD.MOV.U32 R2, RZ, RZ, RZ ;  /* 0x000000ffff027224 */ /* 0x000fe200078e00ff */
[----:B------:R-:W-:Y:S01]  /*13b80*/  IABS R4, R8 ;  /* 0x0000000800047213 */ /* 0x000fe20000000000 */
[----:B------:R-:W-:-:S02]  /*13b90*/  IMAD.MOV R10, RZ, RZ, -R10 ;  /* 0x000000ffff0a7224 */ /* 0x000fc400078e0a0a */
[----:B------:R-:W-:-:S04]  /*13ba0*/  IMAD.HI.U32 R2, R3, R11, R2 ;  /* 0x0000000b03027227 */ /* 0x000fc800078e0002 */
[----:B------:R-:W-:Y:S01]  /*13bb0*/  IMAD.MOV.U32 R3, RZ, RZ, R4 ;  /* 0x000000ffff037224 */ /* 0x000fe200078e0004 */
[----:B------:R-:W-:Y:S01]  /*13bc0*/  MOV R4, R10 ;  /* 0x0000000a00047202 */ /* 0x000fe20000000f00 */
[----:B------:R-:W-:Y:S02]  /*13bd0*/  IMAD R6, R6, R8, RZ ;  /* 0x0000000806067224 */ /* 0x000fe400078e02ff */
[----:B------:R-:W-:-:S04]  /*13be0*/  IMAD.HI.U32 R2, R2, R3, RZ ;  /* 0x0000000302027227 */ /* 0x000fc800078e00ff */
[----:B------:R-:W-:Y:S01]  /*13bf0*/  IMAD R4, R2, R4, R3 ;  /* 0x0000000402047224 */ /* 0x000fe200078e0203 */
[----:B------:R-:W-:Y:S01]  /*13c00*/  LOP3.LUT R3, R8, R9, RZ, 0x3c, !PT ;  /* 0x0000000908037212 */ /* 0x000fe200078e3cff */
[----:B------:R-:W-:-:S03]  /*13c10*/  IMAD.IADD R25, R25, 0x1, -R6 ;  /* 0x0000000119197824 */ /* 0x000fc600078e0a06 */
[----:B------:R-:W-:Y:S02]  /*13c20*/  ISETP.GT.U32.AND P1, PT, R5, R4, PT ;  /* 0x000000040500720c */ /* 0x000fe40003f24070 */
[----:B------:R-:W-:-:S11]  /*13c30*/  ISETP.GE.AND P2, PT, R3, RZ, PT ;  /* 0x000000ff0300720c */ /* 0x000fd60003f46270 */
[----:B------:R-:W-:Y:S02]  /*13c40*/  @!P1 IMAD.IADD R4, R4, 0x1, -R5 ;  /* 0x0000000104049824 */ /* 0x000fe400078e0a05 */
[----:B------:R-:W-:Y:S01]  /*13c50*/  @!P1 VIADD R2, R2, 0x1 ;  /* 0x0000000102029836 */ /* 0x000fe20000000000 */
[----:B------:R-:W-:Y:S02]  /*13c60*/  ISETP.NE.AND P1, PT, R9, RZ, PT ;  /* 0x000000ff0900720c */ /* 0x000fe40003f25270 */
[----:B------:R-:W-:-:S13]  /*13c70*/  ISETP.GE.U32.AND P0, PT, R4, R5, PT ;  /* 0x000000050400720c */ /* 0x000fda0003f06070 */
[----:B------:R-:W-:-:S04]  /*13c80*/  @P0 VIADD R2, R2, 0x1 ;  /* 0x0000000102020836 */ /* 0x000fc80000000000 */
[----:B------:R-:W-:Y:S01]  /*13c90*/  @!P2 IMAD.MOV R2, RZ, RZ, -R2 ;  /* 0x000000ffff02a224 */ /* 0x000fe200078e0a02 */
[----:B------:R-:W-:-:S05]  /*13ca0*/  @!P1 LOP3.LUT R2, RZ, R9, RZ, 0x33, !PT ;  /* 0x00000009ff029212 */ /* 0x000fca00078e33ff */
[----:B------:R-:W-:-:S04]  /*13cb0*/  IMAD.MOV R26, RZ, RZ, -R2 ;  /* 0x000000ffff1a7224 */ /* 0x000fc800078e0a02 */
[C---:B------:R-:W-:Y:S02]  /*13cc0*/  IMAD R26, R9.reuse, R26, R8 ;  /* 0x0000001a091a7224 */ /* 0x040fe400078e0208 */
[----:B------:R-:W-:-:S04]  /*13cd0*/  IMAD R9, R9, 0x1000000, R2 ;  /* 0x0100000009097824 */ /* 0x000fc800078e0202 */
[----:B------:R-:W-:Y:S01]  /*13ce0*/  IMAD R26, R26, 0x10000, R9 ;  /* 0x000100001a1a7824 */ /* 0x000fe200078e0209 */
[----:B------:R-:W-:Y:S06]  /*13cf0*/  BRA `(.L_x_3938) ;  /* 0x00000000000c7947 */ /* 0x000fec0003800000 */
.L_x_3935:
[----:B------:R-:W-:Y:S02]  /*13d00*/  IMAD.MOV.U32 R25, RZ, RZ, RZ ;  /* 0x000000ffff197224 */ /* 0x000fe400078e00ff */
[----:B------:R-:W-:Y:S02]  /*13d10*/  IMAD.U32 R24, RZ, RZ, UR6 ;  /* 0x00000006ff187e24 */ /* 0x000fe4000f8e00ff */
[----:B------:R-:W-:-:S07]  /*13d20*/  IMAD.MOV.U32 R26, RZ, RZ, RZ ;  /* 0x000000ffff1a7224 */ /* 0x000fce00078e00ff */
.L_x_3938:
[----:B------:R-:W-:-:S13]  /*13d30*/  ISETP.NE.AND P0, PT, R7, RZ, PT ;  /* 0x000000ff0700720c */ /* 0x000fda0003f05270 */
[----:B------:R-:W0:Y:S01]  /*13d40*/  @!P0 S2R R3, SR_CgaCtaId ;  /* 0x0000000000038919 */ /* 0x000e220000008800 */
[----:B------:R-:W-:-:S04]  /*13d50*/  @!P0 MOV R2, 0x400 ;  /* 0x0000040000028802 */ /* 0x000fc80000000f00 */
[----:B0-----:R-:W-:-:S05]  /*13d60*/  @!P0 LEA R2, R3, R2, 0x18 ;  /* 0x0000000203028211 */ /* 0x001fca00078ec0ff */
[----:B------:R1:W-:Y:S01]  /*13d70*/  @!P0 STS.128 [R2+0x28cd0], R24 ;  /* 0x028cd01802008388 */ /* 0x0003e20000000c00 */
[----:B------:R-:W-:Y:S06]  /*13d80*/  BAR.ARV 0x5, 0x180 ;  /* 0x0146000000007b1d */ /* 0x000fec0000002000 */
.L_x_3933:
        /* <DEDUP_REMOVED lines=8> */
[----:B------:R-:W-:Y:S01]  /*13e10*/  LOP3.LUT R5, R0, 0x7f, RZ, 0xc0, !PT ;  /* 0x0000007f00057812 */ /* 0x000fe200078ec0ff */
[----:B------:R-:W-:Y:S01]  /*13e20*/  UMOV UR4, 0x400 ;  /* 0x0000040000047882 */ /* 0x000fe20000000000 */
[----:B------:R1:W-:Y:S01]  /*13e30*/  STL [R1+0x20], RZ ;  /* 0x000020ff01007387 */ /* 0x0003e20000100800 */
[----:B------:R-:W-:Y:S01]  /*13e40*/  BSSY B8, `(.L_x_3939) ;  /* 0x0000699000087945 */ /* 0x000fe20003800000 */
[C---:B------:R-:W-:Y:S01]  /*13e50*/  LOP3.LUT R3, R2.reuse, 0x1f8, RZ, 0xc0, !PT ;  /* 0x000001f802037812 */ /* 0x040fe200078ec0ff */
[----:B------:R-:W-:Y:S01]  /*13e60*/  IMAD.SHL.U32 R35, R5, 0x8, RZ ;  /* 0x0000000805237824 */ /* 0x000fe200078e00ff */
[----:B------:R-:W-:Y:S01]  /*13e70*/  LOP3.LUT R2, R2, 0x38, RZ, 0xc0, !PT ;  /* 0x0000003802027812 */ /* 0x000fe200078ec0ff */
[----:B------:R-:W-:Y:S01]  /*13e80*/  IMAD.MOV.U32 R29, RZ, RZ, 0x1 ;  /* 0x00000001ff1d7424 */ /* 0x000fe200078e00ff */
[----:B------:R-:W-:Y:S01]  /*13e90*/  LOP3.LUT R4, R3, 0x38, R0, 0x78, !PT ;  /* 0x0000003803047812 */ /* 0x000fe200078e7800 */
[----:B------:R-:W-:Y:S01]  /*13ea0*/  IMAD.SHL.U32 R0, R0, 0x10, RZ ;  /* 0x0000001000007824 */ /* 0x000fe200078e00ff */
[----:B------:R-:W-:Y:S01]  /*13eb0*/  SHF.R.U32.HI R3, RZ, 0x3, R5 ;  /* 0x00000003ff037819 */ /* 0x000fe20000011605 */
[----:B------:R-:W-:Y:S01]  /*13ec0*/  IMAD.MOV.U32 R19, RZ, RZ, RZ ;  /* 0x000000ffff137224 */ /* 0x000fe200078e00ff */
[----:B------:R-:W-:Y:S01]  /*13ed0*/  LOP3.LUT R35, R4, 0x200, R35, 0xf8, !PT ;  /* 0x0000020004237812 */ /* 0x000fe200078ef823 */
[----:B------:R-:W-:Y:S01]  /*13ee0*/  IMAD.MOV.U32 R28, RZ, RZ, 0x1 ;  /* 0x00000001ff1c7424 */ /* 0x000fe200078e00ff */
[----:B------:R-:W-:Y:S01]  /*13ef0*/  LOP3.LUT R0, R3, 0x70, R0, 0xf8, !PT ;  /* 0x0000007003007812 */ /* 0x000fe200078ef800 */
[----:B------:R-:W-:Y:S01]  /*13f00*/  ULDC.64 UR40, c[0x0][0x198] ;  /* 0x0000660000287ab9 */ /* 0x000fe20000000a00 */
[C---:B------:R-:W-:Y:S01]  /*13f10*/  LOP3.LUT R0, R2.reuse, 0xc0, RZ, 0xfc, !PT ;  /* 0x000000c002007812 */ /* 0x040fe200078efcff */
[----:B------:R-:W-:Y:S01]  /*13f20*/  ULOP3.LUT UR38, UR36, 0x2, URZ, 0xfc, !UPT ;  /* 0x0000000224267892 */ /* 0x000fe2000f8efc3f */
[C---:B------:R-:W-:Y:S01]  /*13f30*/  LOP3.LUT R0, R2.reuse, 0x140, RZ, 0xfc, !PT ;  /* 0x0000014002007812 */ /* 0x040fe200078efcff */
[----:B------:R-:W-:Y:S01]  /*13f40*/  ULDC UR37, c[0x0][0xc] ;  /* 0x0000030000257ab9 */ /* 0x000fe20000000800 */
[C---:B------:R-:W-:Y:S01]  /*13f50*/  LOP3.LUT R3, R2.reuse, 0x40, RZ, 0xfc, !PT ;  /* 0x0000004002037812 */ /* 0x040fe200078efcff */
[----:B0-----:R-:W-:Y:S01]  /*13f60*/  ULEA UR4, UR5, UR4, 0x18 ;  /* 0x0000000405047291 */ /* 0x001fe2000f8ec03f */
[----:B------:R-:W-:-:S02]  /*13f70*/  LOP3.LUT R3, R2, 0x100, RZ, 0xfc, !PT ;  /* 0x0000010002037812 */ /* 0x000fc400078efcff */
[C---:B------:R-:W-:Y:S02]  /*13f80*/  LOP3.LUT R4, R2.reuse, 0x80, RZ, 0xfc, !PT ;  /* 0x0000008002047812 */ /* 0x040fe400078efcff */
[C---:B------:R-:W-:Y:S01]  /*13f90*/  LOP3.LUT R3, R2.reuse, 0x180, RZ, 0xfc, !PT ;  /* 0x0000018002037812 */ /* 0x040fe200078efcff */
[----:B------:R-:W-:Y:S01]  /*13fa0*/  IMAD.U32 R17, RZ, RZ, UR4 ;  /* 0x00000004ff117e24 */ /* 0x000fe2000f8e00ff */
[----:B------:R-:W-:Y:S02]  /*13fb0*/  MOV R22, RZ ;  /* 0x000000ff00167202 */ /* 0x000fe40000000f00 */
[----:B------:R-:W-:Y:S01]  /*13fc0*/  LOP3.LUT R2, R2, 0x1c0, RZ, 0xfc, !PT ;  /* 0x000001c002027812 */ /* 0x000fe200078efcff */
[----:B------:R-:W-:-:S05]  /*13fd0*/  IMAD R0, R35, 0x2, R17 ;  /* 0x0000000223007824 */ /* 0x000fca00078e0211 */
[----:B------:R1:W-:Y:S02]  /*13fe0*/  STL [R1+0x30], R0 ;  /* 0x0000300001007387 */ /* 0x0003e40000100800 */
.L_x_4048:
[----:B0-----:R-:W0:Y:S02]  /*13ff0*/  LDC.64 R2, c[0x0][0xc88] ;  /* 0x00032200ff027b82 */ /* 0x001e240000000a00 */
[----:B0-----:R-:W-:-:S05]  /*14000*/  IMAD.WIDE R2, R27, 0x4, R2 ;  /* 0x000000041b027825 */ /* 0x001fca00078e0202 */
[----:B-1----:R-:W1:Y:S01]  /*14010*/  LDG.E R31, desc[UR42][R2.64] ;  /* 0x0000002a021f7981 */ /* 0x002e62000c1e1900 */
[----:B------:R-:W-:Y:S05]  /*14020*/  YIELD ;  /* 0x0000000000007946 */ /* 0x000fea0003800000 */
[----:B------:R-:W-:Y:S01]  /*14030*/  ULDC.64 UR4, c[0x0][0xa28] ;  /* 0x00028a0000047ab9 */ /* 0x000fe20000000a00 */
[----:B------:R-:W-:Y:S01]  /*14040*/  IMAD.MOV.U32 R33, RZ, RZ, RZ ;  /* 0x000000ffff217224 */ /* 0x000fe200078e00ff */
[----:B------:R-:W-:Y:S01]  /*14050*/  ISETP.NE.U32.AND P0, PT, RZ, UR4, PT ;  /* 0x00000004ff007c0c */ /* 0x000fe2000bf05070 */
[----:B--23--:R-:W-:Y:S01]  /*14060*/  IMAD.MOV.U32 R6, RZ, RZ, RZ ;  /* 0x000000ffff067224 */ /* 0x00cfe200078e00ff */
[----:B------:R-:W-:Y:S01]  /*14070*/  ULDC.64 UR8, c[0x0][0xa18] ;  /* 0x0002860000087ab9 */ /* 0x000fe20000000a00 */
[----:B------:R-:W-:Y:S01]  /*14080*/  ULDC.64 UR6, c[0x0][0xa10] ;  /* 0x0002840000067ab9 */ /* 0x000fe20000000a00 */
[----:B------:R-:W-:-:S02]  /*14090*/  ISETP.NE.AND.EX P0, PT, RZ, UR5, PT, P0 ;  /* 0x00000005ff007c0c */ /* 0x000fc4000bf05300 */
        /* <DEDUP_REMOVED lines=9> */
[----:B------:R-:W-:Y:S01]  /*14130*/  ISETP.NE.U32.AND P1, PT, RZ, UR8, PT ;  /* 0x00000008ff007c0c */ /* 0x000fe2000bf25070 */
[----:B0-----:R-:W-:Y:S01]  /*14140*/  IMAD.MOV.U32 R0, RZ, RZ, RZ ;  /* 0x000000ffff007224 */ /* 0x001fe200078e00ff */
[----:B------:R-:W-:Y:S02]  /*14150*/  ISETP.NE.AND.EX P0, PT, RZ, UR5, PT, P0 ;  /* 0x00000005ff007c0c */ /* 0x000fe4000bf05300 */
[----:B------:R-:W-:Y:S02]  /*14160*/  ISETP.NE.AND.EX P1, PT, RZ, UR9, PT, P1 ;  /* 0x00000009ff007c0c */ /* 0x000fe4000bf25310 */
[----:B------:R-:W-:Y:S02]  /*14170*/  ISETP.NE.U32.AND P2, PT, RZ, UR6, PT ;  /* 0x00000006ff007c0c */ /* 0x000fe4000bf45070 */
[----:B-1----:R-:W-:-:S02]  /*14180*/  IADD3 R2, P3, R23, UR4, RZ ;  /* 0x0000000417027c10 */ /* 0x002fc4000ff7e0ff */
[----:B------:R-:W-:Y:S02]  /*14190*/  ISETP.NE.AND.EX P2, PT, RZ, UR7, PT, P2 ;  /* 0x00000007ff007c0c */ /* 0x000fe4000bf45320 */
[----:B------:R-:W-:Y:S02]  /*141a0*/  IADD3.X R3, R30, UR5, RZ, P3, !PT ;  /* 0x000000051e037c10 */ /* 0x000fe40009ffe4ff */
[----:B------:R-:W-:-:S03]  /*141b0*/  IADD3 R4, P4, R23, UR6, RZ ;  /* 0x0000000617047c10 */ /* 0x000fc6000ff9e0ff */
[----:B------:R-:W2:Y:S01]  /*141c0*/  @P0 LDG.E R6, desc[UR42][R2.64] ;  /* 0x0000002a02060981 */ /* 0x000ea2000c1e1900 */
[----:B------:R-:W-:Y:S01]  /*141d0*/  ULDC UR4, c[0x0][0x288] ;  /* 0x0000a20000047ab9 */ /* 0x000fe20000000800 */
[----:B------:R-:W-:Y:S01]  /*141e0*/  IADD3.X R5, R30, UR7, RZ, P4, !PT ;  /* 0x000000071e057c10 */ /* 0x000fe2000a7fe4ff */
[----:B------:R-:W-:Y:S01]  /*141f0*/  IMAD.U32 R8, RZ, RZ, UR4 ;  /* 0x00000004ff087e24 */ /* 0x000fe2000f8e00ff */
[----:B------:R-:W-:-:S03]  /*14200*/  ULDC.64 UR4, c[0x0][0x418] ;  /* 0x0001060000047ab9 */ /* 0x000fc60000000a00 */
[----:B------:R-:W5:Y:S04]  /*14210*/  @P2 LDG.E R0, desc[UR42][R4.64] ;  /* 0x0000002a04002981 */ /* 0x000f68000c1e1900 */
[----:B--2---:R0:W-:Y:S02]  /*14220*/  STL [R1+0x4], R6 ;  /* 0x0000040601007387 */ /* 0x0041e40000100800 */
[----:B0-----:R-:W-:-:S04]  /*14230*/  @P1 IADD3 R6, P3, R23, UR8, RZ ;  /* 0x0000000817061c10 */ /* 0x001fc8000ff7e0ff */
[----:B------:R-:W-:-:S05]  /*14240*/  @P1 IADD3.X R7, R30, UR9, RZ, P3, !PT ;  /* 0x000000091e071c10 */ /* 0x000fca0009ffe4ff */
[----:B------:R0:W2:Y:S01]  /*14250*/  @P1 LDG.E R8, desc[UR42][R6.64] ;  /* 0x0000002a06081981 */ /* 0x0000a2000c1e1900 */
        /* <DEDUP_REMOVED lines=8> */
[----:B--2---:R0:W-:Y:S02]  /*142e0*/  STL [R1+0x14], R8 ;  /* 0x0000140801007387 */ /* 0x0041e40000100800 */
[----:B0-----:R-:W-:Y:S01]  /*142f0*/  IMAD.U32 R8, RZ, RZ, UR4 ;  /* 0x00000004ff087e24 */ /* 0x001fe2000f8e00ff */
[----:B------:R-:W-:Y:S06]  /*14300*/  @P1 BRA `(.L_x_3940) ;  /* 0x0000000000141947 */ /* 0x000fec0003800000 */
[----:B------:R-:W-:Y:S05]  /*14310*/  @!P0 BRA `(.L_x_3940) ;  /* 0x0000000000108947 */ /* 0x000fea0003800000 */
[----:B------:R-:W2:Y:S04]  /*14320*/  LDG.E R7, desc[UR42][R2.64] ;  /* 0x0000002a02077981 */ /* 0x000ea8000c1e1900 */
[----:B------:R-:W2:Y:S02]  /*14330*/  LDG.E R2, desc[UR42][R2.64+0x4] ;  /* 0x0000042a02027981 */ /* 0x000ea4000c1e1900 */
[----:B--2---:R-:W-:-:S05]  /*14340*/  IMAD.IADD R2, R2, 0x1, -R7 ;  /* 0x0000000102027824 */ /* 0x004fca00078e0a07 */
[----:B------:R0:W-:Y:S02]  /*14350*/  STL [R1+0x14], R2 ;  /* 0x0000140201007387 */ /* 0x0001e40000100800 */
.L_x_3940:
[----:B------:R-:W-:Y:S01]  /*14360*/  ULDC.64 UR4, c[0x0][0xa20] ;  /* 0x0002880000047ab9 */ /* 0x000fe20000000a00 */
[C---:B------:R-:W-:Y:S02]  /*14370*/  LOP3.LUT R7, R26.reuse, 0xff000000, RZ, 0xc0, !PT ;  /* 0xff0000001a077812 */ /* 0x040fe400078ec0ff */
[----:B------:R-:W-:Y:S02]  /*14380*/  ISETP.NE.U32.AND P0, PT, RZ, UR4, PT ;  /* 0x00000004ff007c0c */ /* 0x000fe4000bf05070 */
[----:B------:R-:W-:Y:S02]  /*14390*/  SHF.R.U32.HI R7, RZ, 0x8, R7 ;  /* 0x00000008ff077819 */ /* 0x000fe40000011607 */
[----:B------:R-:W-:Y:S02]  /*143a0*/  ISETP.NE.AND.EX P0, PT, RZ, UR5, PT, P0 ;  /* 0x00000005ff007c0c */ /* 0x000fe4000bf05300 */
[C---:B0-----:R-:W-:Y:S02]  /*143b0*/  LOP3.LUT R2, R26.reuse, 0xff0000, RZ, 0xc0, !PT ;  /* 0x00ff00001a027812 */ /* 0x041fe400078ec0ff */
[----:B------:R-:W-:Y:S01]  /*143c0*/  LOP3.LUT R16, R26, 0xffff, RZ, 0xc0, !PT ;  /* 0x0000ffff1a107812 */ /* 0x000fe200078ec0ff */
[----:B------:R-:W-:Y:S01]  /*143d0*/  IMAD.MOV.U32 R26, RZ, RZ, R31 ;  /* 0x000000ffff1a7224 */ /* 0x000fe200078e001f */
[----:B------:R-:W-:-:S07]  /*143e0*/  LEA.HI R7, R2, R7, RZ, 0x10 ;  /* 0x0000000702077211 */ /* 0x000fce00078f80ff */
[----:B------:R-:W-:Y:S05]  /*143f0*/  @!P0 BRA `(.L_x_3941) ;  /* 0x0000000000108947 */ /* 0x000fea0003800000 */
[----:B------:R-:W-:-:S04]  /*14400*/  IADD3 R2, P0, R23, UR4, RZ ;  /* 0x0000000417027c10 */ /* 0x000fc8000ff1e0ff */
[----:B------:R-:W-:-:S05]  /*14410*/  IADD3.X R3, R30, UR5, RZ, P0, !PT ;  /* 0x000000051e037c10 */ /* 0x000fca00087fe4ff */
[----:B------:R0:W5:Y:S01]  /*14420*/  LDG.E R8, desc[UR42][R2.64] ;  /* 0x0000002a02087981 */ /* 0x000162000c1e1900 */
[----:B------:R-:W-:Y:S05]  /*14430*/  BRA `(.L_x_3942) ;  /* 0x0000000000247947 */ /* 0x000fea0003800000 */
.L_x_3941:
        /* <DEDUP_REMOVED lines=9> */
.L_x_3942:
[----:B0-----:R-:W2:Y:S04]  /*144d0*/  @P2 LDG.E R2, desc[UR42][R4.64] ;  /* 0x0000002a04022981 */ /* 0x001ea8000c1e1900 */
[----:B------:R0:W2:Y:S01]  /*144e0*/  @P2 LDG.E R4, desc[UR42][R4.64+0x4] ;  /* 0x0000042a04042981 */ /* 0x0000a2000c1e1900 */
[----:B-----5:R-:W-:Y:S01]  /*144f0*/  IMAD.IADD R8, R8, 0x1, -R33 ;  /* 0x0000000108087824 */ /* 0x020fe200078e0a21 */
[----:B------:R-:W-:Y:S01]  /*14500*/  BSSY B0, `(.L_x_3943) ;  /* 0x000002a000007945 */ /* 0x000fe20003800000 */
[----:B------:R-:W-:Y:S02]  /*14510*/  LOP3.LUT R32, R7, 0xff, RZ, 0xc0, !PT ;  /* 0x000000ff07207812 */ /* 0x000fe400078ec0ff */
[----:B0-----:R-:W-:Y:S01]  /*14520*/  SHF.R.U32.HI R5, RZ, 0x10, R7 ;  /* 0x00000010ff057819 */ /* 0x001fe20000011607 */
[----:B--2---:R-:W-:-:S04]  /*14530*/  @P2 IMAD.IADD R6, R4, 0x1, -R2 ;  /* 0x0000000104062824 */ /* 0x004fc800078e0a02 */
[----:B------:R-:W-:-:S04]  /*14540*/  IMAD.IADD R3, R8, 0x1, R6 ;  /* 0x0000000108037824 */ /* 0x000fc800078e0206 */
[C---:B------:R-:W-:Y:S01]  /*14550*/  VIADD R4, R3.reuse, 0x3f ;  /* 0x0000003f03047836 */ /* 0x040fe20000000000 */
[----:B------:R-:W-:Y:S01]  /*14560*/  ISETP.GE.AND P1, PT, R3, 0x1, PT ;  /* 0x000000010300780c */ /* 0x000fe20003f26270 */
[----:B------:R0:W-:Y:S03]  /*14570*/  STL [R1], R3 ;  /* 0x0000000301007387 */ /* 0x0001e60000100800 */
[----:B------:R-:W-:-:S04]  /*14580*/  SHF.R.S32.HI R2, RZ, 0x1f, R4 ;  /* 0x0000001fff027819 */ /* 0x000fc80000011404 */
[----:B------:R-:W-:Y:S01]  /*14590*/  LEA.HI R4, R2, R4, RZ, 0x6 ;  /* 0x0000000402047211 */ /* 0x000fe200078f30ff */
[----:B0-----:R-:W-:-:S03]  /*145a0*/  IMAD.MOV.U32 R3, RZ, RZ, RZ ;  /* 0x000000ffff037224 */ /* 0x001fc600078e00ff */
[----:B------:R-:W-:Y:S01]  /*145b0*/  SHF.R.S32.HI R4, RZ, 0x6, R4 ;  /* 0x00000006ff047819 */ /* 0x000fe20000011404 */
        /* <DEDUP_REMOVED lines=30> */
.L_x_3944:
[----:B------:R-:W-:Y:S05]  /*147a0*/  BSYNC B0 ;  /* 0x0000000000007941 */ /* 0x000fea0003800000 */
.L_x_3943:
[-C--:B------:R-:W-:Y:S01]  /*147b0*/  IMAD R2, R32, R3.reuse, RZ ;  /* 0x0000000320027224 */ /* 0x080fe200078e02ff */
[----:B------:R-:W-:Y:S04]  /*147c0*/  BSSY B0, `(.L_x_3945) ;  /* 0x00001a8000007945 */ /* 0x000fe80003800000 */
[C---:B------:R-:W-:Y:S01]  /*147d0*/  VIADDMNMX R3, R2.reuse, R3, R4, PT ;  /* 0x0000000302037246 */ /* 0x040fe20003800104 */
[----:B------:R-:W-:-:S04]  /*147e0*/  IMAD R2, R2, 0x40, -R8 ;  /* 0x0000004002027824 */ /* 0x000fc800078e0a08 */
[----:B------:R-:W-:Y:S01]  /*147f0*/  IMAD R3, R3, 0x40, -R8 ;  /* 0x0000004003037824 */ /* 0x000fe200078e0a08 */
[----:B------:R-:W-:-:S04]  /*14800*/  VIMNMX R7, RZ, R2, !PT ;  /* 0x00000002ff077248 */ /* 0x000fc80007fe0100 */
[----:B------:R-:W-:-:S04]  /*14810*/  VIMNMX R3, R3, R6, PT ;  /* 0x0000000603037248 */ /* 0x000fc80003fe0100 */
[----:B------:R-:W-:Y:S02]  /*14820*/  ISETP.GT.AND P0, PT, R3, R7, PT ;  /* 0x000000070300720c */ /* 0x000fe40003f04270 */
[----:B------:R-:W-:-:S11]  /*14830*/  SHF.R.U32.HI R7, RZ, 0x6, R7 ;  /* 0x00000006ff077819 */ /* 0x000fd60000011607 */
[----:B------:R-:W-:-:S05]  /*14840*/  @P0 VIADD R2, R3, 0x3f ;  /* 0x0000003f03020836 */ /* 0x000fca0000000000 */
[----:B------:R-:W-:-:S04]  /*14850*/  @P0 SHF.R.S32.HI R3, RZ, 0x1f, R2 ;  /* 0x0000001fff030819 */ /* 0x000fc80000011402 */
[----:B------:R-:W-:Y:S01]  /*14860*/  @P0 LEA.HI R3, R3, R2, RZ, 0x6 ;  /* 0x0000000203030211 */ /* 0x000fe200078f30ff */
[----:B------:R-:W-:-:S03]  /*14870*/  IMAD.MOV.U32 R2, RZ, RZ, R7 ;  /* 0x000000ffff027224 */ /* 0x000fc600078e0007 */
[----:B------:R-:W-:Y:S02]  /*14880*/  @P0 SHF.R.S32.HI R2, RZ, 0x6, R3 ;  /* 0x00000006ff020819 */ /* 0x000fe40000011403 */
        /* <DEDUP_REMOVED lines=10> */
.L_x_4093:
[----:B-1----:R-:W-:Y:S02]  /*14930*/  ISETP.NE.AND P0, PT, R14, RZ, PT ;  /* 0x000000ff0e00720c */ /* 0x002fe40003f05270 */
[----:B------:R-:W-:-:S11]  /*14940*/  PLOP3.LUT P6, PT, PT, PT, PT, 0x8, 0x0 ;  /* 0x000000000000781c */ /* 0x000fd60003fce170 */
[----:B------:R-:W-:Y:S05]  /*14950*/  @P0 BRA `(.L_x_3948) ;  /* 0x00000000000c0947 */ /* 0x000fea0003800000 */
[----:B------:R-:W-:-:S03]  /*14960*/  UMOV UR4, 0xffffffff ;  /* 0xffffffff00047882 */ /* 0x000fc60000000000 */
[----:B------:R-:W-:Y:S05]  /*14970*/  BRA.DIV UR4, `(.L_x_3949) ;  /* 0x0000006e04547947 */ /* 0x000fea000b800000 */
[----:B------:R-:W-:-:S13]  /*14980*/  ELECT P6, URZ, PT ;  /* 0x00000000003f782f */ /* 0x000fda00038c0000 */
.L_x_3948:
        /* <DEDUP_REMOVED lines=9> */
.L_x_4096:
[----:B------:R-:W-:Y:S05]  /*14a20*/  BSYNC B1 ;  /* 0x0000000000017941 */ /* 0x000fea0003800000 */
.L_x_3950:
        /* <DEDUP_REMOVED lines=10> */
.L_x_4097:
[----:B------:R-:W-:Y:S05]  /*14ad0*/  BSYNC B2 ;  /* 0x0000000000027941 */ /* 0x000fea0003800000 */
.L_x_3954:
        /* <DEDUP_REMOVED lines=9> */
.L_x_3957:
[----:B------:R-:W-:Y:S05]  /*14b70*/  BSYNC B2 ;  /* 0x0000000000027941 */ /* 0x000fea0003800000 */
.L_x_3956:
        /* <DEDUP_REMOVED lines=8> */
[----:B------:R-:W-:Y:S01]  /*14c00*/  VIADD R9, R9, 0xffffffc0 ;  /* 0xffffffc009097836 */ /* 0x000fe20000000000 */
[----:B------:R-:W-:Y:S01]  /*14c10*/  UIADD3.X UR5, URZ, UR41, URZ, UP0, !UPT ;  /* 0x000000293f057290 */ /* 0x000fe200087fe43f */
[----:B------:R-:W-:Y:S01]  /*14c20*/  UMOV UR6, 0x0 ;  /* 0x0000000000067882 */ /* 0x000fe20000000000 */
[----:B------:R-:W-:-:S10]  /*14c30*/  UMOV UR7, 0x12f00000 ;  /* 0x12f0000000077882 */ /* 0x000fd40000000000 */
.L_x_3958:
        /* <DEDUP_REMOVED lines=13> */
.L_x_4098:
[----:B------:R-:W-:Y:S05]  /*14d10*/  BSYNC B2 ;  /* 0x0000000000027941 */ /* 0x000fea0003800000 */
.L_x_3959:
[----:B------:R-:W-:Y:S01]  /*14d20*/  BSSY B2, `(.L_x_3961) ;  /* 0x000000b000027945 */ /* 0x000fe20003800000 */
[----:B------:R-:W-:Y:S02]  /*14d30*/  IMAD.MOV.U32 R12, RZ, RZ, 0x0 ;  /* 0x00000000ff0c7424 */ /* 0x000fe400078e00ff */
[----:B------:R-:W-:Y:S01]  /*14d40*/  IMAD.MOV.U32 R13, RZ, RZ, 0x12f00000 ;  /* 0x12f00000ff0d7424 */ /* 0x000fe200078e00ff */
[----:B------:R-:W-:Y:S06]  /*14d50*/  @P2 BRA `(.L_x_3962) ;  /* 0x00000000001c2947 */ /* 0x000fec0003800000 */
[----:B------:R-:W2:Y:S01]  /*14d60*/  S2R R10, SR_TID.X ;  /* 0x00000000000a7919 */ /* 0x000ea20000002100 */
[----:B01----:R-:W-:-:S04]  /*14d70*/  IMAD.MOV.U32 R8, RZ, RZ, 0x10000 ;  /* 0x00010000ff087424 */ /* 0x003fc800078e00ff */
[----:B------:R3:W-:Y:S01]  /*14d80*/  SYNCS.ARRIVE.TRANS64 RZ, [R3+URZ+0x28cb0], R8 ;  /* 0x028cb00803ff79a7 */ /* 0x0007e2000800003f */
[----:B--2---:R-:W-:-:S04]  /*14d90*/  LOP3.LUT R10, R10, 0x1f, RZ, 0xc0, !PT ;  /* 0x0000001f0a0a7812 */ /* 0x004fc800078ec0ff */
[----:B------:R-:W-:-:S13]  /*14da0*/  ISETP.NE.AND P0, PT, R10, RZ, PT ;  /* 0x000000ff0a00720c */ /* 0x000fda0003f05270 */
[----:B---3--:R-:W-:Y:S05]  /*14db0*/  @!P0 BRA `(.L_x_3962) ;  /* 0x0000000000048947 */ /* 0x008fea0003800000 */
[----:B------:R-:W-:Y:S01]  /*14dc0*/  BPT.TRAP 0x1 ;  /* 0x000000040000795c */ /* 0x000fe20000300000 */
.L_x_3962:
[----:B------:R-:W-:Y:S05]  /*14dd0*/  BSYNC B2 ;  /* 0x0000000000027941 */ /* 0x000fea0003800000 */
.L_x_3961:
[----:B------:R-:W-:Y:S01]  /*14de0*/  R2UR UR10, R14 ;  /* 0x000000000e0a72ca */ /* 0x000fe200000e0000 */
[----:B01----:R-:W-:Y:S01]  /*14df0*/  IMAD R8, R19, 0x10000, R17 ;  /* 0x0001000013087824 */ /* 0x003fe200078e0211 */
[----:B------:R-:W-:Y:S01]  /*14e00*/  R2UR UR6, R12 ;  /* 0x000000000c0672ca */ /* 0x000fe200000e0000 */
[----:B------:R-:W-:Y:S01]  /*14e10*/  UIADD3 UR4, UP0, UR40, 0x670, URZ ;  /* 0x0000067028047890 */ /* 0x000fe2000ff1e03f */
[----:B------:R-:W-:Y:S01]  /*14e20*/  R2UR UR7, R13 ;  /* 0x000000000d0772ca */ /* 0x000fe200000e0000 */
[----:B------:R-:W-:Y:S01]  /*14e30*/  VIADD R3, R3, 0x28cb0 ;  /* 0x00028cb003037836 */ /* 0x000fe20000000000 */
[----:B------:R-:W-:Y:S01]  /*14e40*/  PLOP3.LUT P0, PT, PT, PT, PT, 0x80, 0x0 ;  /* 0x000000000000781c */ /* 0x000fe20003f0f070 */
[----:B------:R-:W-:Y:S01]  /*14e50*/  VIADD R10, R8, 0x400 ;  /* 0x00000400080a7836 */ /* 0x000fe20000000000 */
[----:B------:R-:W-:-:S12]  /*14e60*/  UIADD3.X UR5, URZ, UR41, URZ, UP0, !UPT ;  /* 0x000000293f057290 */ /* 0x000fd800087fe43f */
.L_x_3963:
        /* <DEDUP_REMOVED lines=12> */
[----:B------:R-:W-:Y:S01]  /*14f30*/  R2UR UR7, R13 ;  /* 0x000000000d0772ca */ /* 0x000fe200000e0000 */
[----:B------:R-:W-:Y:S01]  /*14f40*/  UMOV UR10, 0x40 ;  /* 0x00000040000a7882 */ /* 0x000fe20000000000 */
[----:B------:R-:W-:-:S13]  /*14f50*/  PLOP3.LUT P0, PT, PT, PT, PT, 0x80, 0x0 ;  /* 0x000000000000781c */ /* 0x000fda0003f0f070 */
.L_x_3964:
        /* <DEDUP_REMOVED lines=15> */
.L_x_3965:
        /* <DEDUP_REMOVED lines=15> */
.L_x_3966:
        /* <DEDUP_REMOVED lines=15> */
.L_x_3967:
        /* <DEDUP_REMOVED lines=15> */
.L_x_3968:
        /* <DEDUP_REMOVED lines=15> */
.L_x_3969:
        /* <DEDUP_REMOVED lines=15> */
.L_x_3970:
        /* <DEDUP_REMOVED lines=10> */
.L_x_3953:
[----:B------:R-:W-:Y:S05]  /*155a0*/  BSYNC B1 ;  /* 0x0000000000017941 */ /* 0x000fea0003800000 */
.L_x_3952:
[----:B------:R-:W-:Y:S01]  /*155b0*/  VIADD R11, R2, 0xfffffffe ;  /* 0xfffffffe020b7836 */ /* 0x000fe20000000000 */
[----:B------:R-:W-:Y:S01]  /*155c0*/  PLOP3.LUT P0, PT, PT, PT, PT, 0x8, 0x0 ;  /* 0x000000000000781c */ /* 0x000fe20003f0e170 */
[----:B------:R-:W-:-:S03]  /*155d0*/  VIADD R19, R19, 0x1 ;  /* 0x0000000113137836 */ /* 0x000fc60000000000 */
[----:B------:R-:W-:Y:S02]  /*155e0*/  ISETP.GE.AND P3, PT, R11, R7, PT ;  /* 0x000000070b00720c */ /* 0x000fe40003f66270 */
[----:B------:R-:W-:-:S04]  /*155f0*/  ISETP.NE.AND P2, PT, R19, 0x2, PT ;  /* 0x000000021300780c */ /* 0x000fc80003f45270 */
[----:B------:R-:W-:Y:S02]  /*15600*/  SEL R2, RZ, 0x1, P2 ;  /* 0x00000001ff027807 */ /* 0x000fe40001000000 */
[----:B------:R-:W-:Y:S02]  /*15610*/  SEL R19, R19, RZ, P2 ;  /* 0x000000ff13137207 */ /* 0x000fe40001000000 */
[----:B------:R-:W-:-:S03]  /*15620*/  LOP3.LUT R29, R29, R2, RZ, 0x3c, !PT ;  /* 0x000000021d1d7212 */ /* 0x000fc600078e3cff */
[----:B------:R-:W-:Y:S05]  /*15630*/  @!P3 BRA `(.L_x_3946) ;  /* 0x0000000c0000b947 */ /* 0x000fea0003800000 */
.L_x_3990:
[----:B------:R-:W-:Y:S05]  /*15640*/  YIELD ;  /* 0x0000000000007946 */ /* 0x000fea0003800000 */
[----:B------:R-:W-:Y:S04]  /*15650*/  BSSY B1, `(.L_x_3971) ;  /* 0x00000b6000017945 */ /* 0x000fe80003800000 */
[----:B------:R-:W-:Y:S05]  /*15660*/  @!P6 BRA `(.L_x_3972) ;  /* 0x0000000800d0e947 */ /* 0x000fea0003800000 */
[----:B------:R-:W-:Y:S01]  /*15670*/  IMAD R8, R19, 0x8, R17 ;  /* 0x0000000813087824 */ /* 0x000fe200078e0211 */
[----:B------:R-:W-:Y:S01]  /*15680*/  SHF.L.U32 R2, R29, 0x1f, RZ ;  /* 0x0000001f1d027819 */ /* 0x000fe200000006ff */
[----:B0-----:R-:W0:Y:S01]  /*15690*/  S2R R3, SR_TID.X ;  /* 0x0000000000037919 */ /* 0x001e220000002100 */
[----:B------:R-:W-:Y:S02]  /*156a0*/  BSSY B2, `(.L_x_3973) ;  /* 0x0000005000027945 */ /* 0x000fe40003800000 */
[----:B------:R-:W1:Y:S01]  /*156b0*/  SYNCS.PHASECHK.TRANS64.TRYWAIT P2, [R8+URZ+0x28ca0], R2 ;  /* 0x028ca002080075a7 */ /* 0x000e62000804017f */
[----:B0-----:R-:W-:-:S04]  /*156c0*/  LOP3.LUT R3, R3, 0x7f, RZ, 0xc0, !PT ;  /* 0x0000007f03037812 */ /* 0x001fc800078ec0ff */
[----:B------:R-:W-:Y:S01]  /*156d0*/  ISETP.NE.AND P3, PT, R3, RZ, PT ;  /* 0x000000ff0300720c */ /* 0x000fe20003f65270 */
[----:B-1----:R-:W-:-:S12]  /*156e0*/  @!P2 BRA `(.L_x_3974) ;  /* 0x000000600054a947 */ /* 0x002fd80003800000 */
.L_x_4099:
[----:B------:R-:W-:Y:S05]  /*156f0*/  BSYNC B2 ;  /* 0x0000000000027941 */ /* 0x000fea0003800000 */
.L_x_3973:
        /* <DEDUP_REMOVED lines=9> */
.L_x_3976:
[----:B------:R-:W-:Y:S05]  /*15790*/  BSYNC B2 ;  /* 0x0000000000027941 */ /* 0x000fea0003800000 */
.L_x_3975:
[----:B------:R-:W-:Y:S01]  /*157a0*/  IMAD.MOV.U32 R12, RZ, RZ, RZ ;  /* 0x000000ffff0c7224 */ /* 0x000fe200078e00ff */
[----:B------:R-:W-:Y:S01]  /*157b0*/  LEA R3, R19, R17, 0xd ;  /* 0x0000001113037211 */ /* 0x000fe200078e68ff */
[----:B------:R-:W-:Y:S01]  /*157c0*/  UIADD3 UR4, UP0, UR40, 0x570, URZ ;  /* 0x0000057028047890 */ /* 0x000fe2000ff1e03f */
[----:B------:R-:W-:Y:S01]  /*157d0*/  PLOP3.LUT P2, PT, PT, PT, PT, 0x80, 0x0 ;  /* 0x000000000000781c */ /* 0x000fe20003f4f070 */
[----:B------:R-:W-:Y:S01]  /*157e0*/  IMAD R10, R11, 0x40, R0 ;  /* 0x000000400b0a7824 */ /* 0x000fe200078e0200 */
[----:B------:R-:W-:Y:S01]  /*157f0*/  R2UR UR10, R12 ;  /* 0x000000000c0a72ca */ /* 0x000fe200000e0000 */
[----:B------:R-:W-:Y:S01]  /*15800*/  VIADD R3, R3, 0x22400 ;  /* 0x0002240003037836 */ /* 0x000fe20000000000 */
[----:B------:R-:W-:Y:S01]  /*15810*/  UIADD3.X UR5, URZ, UR41, URZ, UP0, !UPT ;  /* 0x000000293f057290 */ /* 0x000fe200087fe43f */
[----:B------:R-:W-:Y:S01]  /*15820*/  VIADD R9, R8, 0x28c90 ;  /* 0x00028c9008097836 */ /* 0x000fe20000000000 */
[----:B------:R-:W-:Y:S01]  /*15830*/  UMOV UR6, 0x0 ;  /* 0x0000000000067882 */ /* 0x000fe20000000000 */
[----:B------:R-:W-:-:S10]  /*15840*/  UMOV UR7, 0x12f00000 ;  /* 0x12f0000000077882 */ /* 0x000fd40000000000 */
.L_x_3977:
        /* <DEDUP_REMOVED lines=13> */
.L_x_4100:
[----:B------:R-:W-:Y:S05]  /*15920*/  BSYNC B2 ;  /* 0x0000000000027941 */ /* 0x000fea0003800000 */
.L_x_3978:
[----:B------:R-:W-:Y:S01]  /*15930*/  BSSY B2, `(.L_x_3980) ;  /* 0x000000b000027945 */ /* 0x000fe20003800000 */
[----:B01----:R-:W-:Y:S02]  /*15940*/  IMAD.MOV.U32 R2, RZ, RZ, 0x0 ;  /* 0x00000000ff027424 */ /* 0x003fe400078e00ff */
[----:B------:R-:W-:Y:S01]  /*15950*/  IMAD.MOV.U32 R3, RZ, RZ, 0x12f00000 ;  /* 0x12f00000ff037424 */ /* 0x000fe200078e00ff */
[----:B------:R-:W-:Y:S06]  /*15960*/  @P3 BRA `(.L_x_3981) ;  /* 0x00000000001c3947 */ /* 0x000fec0003800000 */
[----:B------:R-:W0:Y:S01]  /*15970*/  S2R R13, SR_TID.X ;  /* 0x00000000000d7919 */ /* 0x000e220000002100 */
[----:B------:R-:W-:-:S04]  /*15980*/  IMAD.MOV.U32 R9, RZ, RZ, 0x10000 ;  /* 0x00010000ff097424 */ /* 0x000fc800078e00ff */
[----:B------:R1:W-:Y:S01]  /*15990*/  SYNCS.ARRIVE.TRANS64 RZ, [R8+URZ+0x28cb0], R9 ;  /* 0x028cb00908ff79a7 */ /* 0x0003e2000800003f */
[----:B0-----:R-:W-:-:S04]  /*159a0*/  LOP3.LUT R13, R13, 0x1f, RZ, 0xc0, !PT ;  /* 0x0000001f0d0d7812 */ /* 0x001fc800078ec0ff */
[----:B------:R-:W-:-:S13]  /*159b0*/  ISETP.NE.AND P2, PT, R13, RZ, PT ;  /* 0x000000ff0d00720c */ /* 0x000fda0003f45270 */
[----:B-1----:R-:W-:Y:S05]  /*159c0*/  @!P2 BRA `(.L_x_3981) ;  /* 0x000000000004a947 */ /* 0x002fea0003800000 */
[----:B------:R-:W-:Y:S01]  /*159d0*/  BPT.TRAP 0x1 ;  /* 0x000000040000795c */ /* 0x000fe20000300000 */
.L_x_3981:
[----:B------:R-:W-:Y:S05]  /*159e0*/  BSYNC B2 ;  /* 0x0000000000027941 */ /* 0x000fea0003800000 */
.L_x_3980:
        /* <DEDUP_REMOVED lines=9> */
.L_x_3982:
        /* <DEDUP_REMOVED lines=15> */
.L_x_3983:
        /* <DEDUP_REMOVED lines=15> */
.L_x_3984:
        /* <DEDUP_REMOVED lines=15> */
.L_x_3985:
        /* <DEDUP_REMOVED lines=15> */
.L_x_3986:
        /* <DEDUP_REMOVED lines=15> */
.L_x_3987:
        /* <DEDUP_REMOVED lines=15> */
.L_x_3988:
        /* <DEDUP_REMOVED lines=15> */
.L_x_3989:
        /* <DEDUP_REMOVED lines=10> */
.L_x_3972:
[----:B------:R-:W-:Y:S05]  /*161b0*/  BSYNC B1 ;  /* 0x0000000000017941 */ /* 0x000fea0003800000 */
.L_x_3971:
        /* <DEDUP_REMOVED lines=8> */
.L_x_3946:
[----:B------:R-:W-:Y:S05]  /*16240*/  BSYNC B0 ;  /* 0x0000000000007941 */ /* 0x000fea0003800000 */
.L_x_3945:
[----:B------:R-:W-:Y:S05]  /*16250*/  @!P0 WARPSYNC.ALL ;  /* 0x0000000000008948 */ /* 0x000fea0003800000 */
[----:B------:R-:W-:Y:S01]  /*16260*/  @!P0 BAR.SYNC.DEFER_BLOCKING 0xc, 0x180 ;  /* 0x0306000000008b1d */ /* 0x000fe20000010000 */
[----:B------:R-:W-:-:S05]  /*16270*/  IMAD.MOV.U32 R0, RZ, RZ, RZ ;  /* 0x000000ffff007224 */ /* 0x000fca00078e00ff */
[----:B------:R-:W-:Y:S04]  /*16280*/  BSSY B0, `(.L_x_3991) ;  /* 0x000001e000007945 */ /* 0x000fe80003800000 */
[----:B------:R-:W-:Y:S05]  /*16290*/  @!P1 BRA `(.L_x_3992) ;  /* 0x0000000000709947 */ /* 0x000fea0003800000 */
[----:B------:R-:W-:-:S13]  /*162a0*/  ISETP.NE.AND P0, PT, R5, RZ, PT ;  /* 0x000000ff0500720c */ /* 0x000fda0003f05270 */
[----:B------:R-:W1:Y:S02]  /*162b0*/  @!P0 LDC R5, c[0x0][0x9f0] ;  /* 0x00027c00ff058b82 */ /* 0x000e640000000800 */
[-C--:B-1----:R-:W-:Y:S02]  /*162c0*/  IABS R0, R5.reuse ;  /* 0x0000000500007213 */ /* 0x082fe40000000000 */
[----:B------:R-:W-:Y:S02]  /*162d0*/  IABS R7, R5 ;  /* 0x0000000500077213 */ /* 0x000fe40000000000 */
[----:B------:R-:W1:Y:S03]  /*162e0*/  I2F.RP R2, R0 ;  /* 0x0000000000027306 */ /* 0x000e660000209400 */
[----:B------:R-:W-:-:S05]  /*162f0*/  IMAD.MOV R7, RZ, RZ, -R7 ;  /* 0x000000ffff077224 */ /* 0x000fca00078e0a07 */
[----:B-1----:R-:W1:Y:S02]  /*16300*/  MUFU.RCP R2, R2 ;  /* 0x0000000200027308 */ /* 0x002e640000001000 */
[----:B-1----:R-:W-:-:S06]  /*16310*/  IADD3 R2, R2, 0xffffffe, RZ ;  /* 0x0ffffffe02027810 */ /* 0x002fcc0007ffe0ff */
[----:B0-----:R-:W0:Y:S02]  /*16320*/  F2I.FTZ.U32.TRUNC.NTZ R3, R2 ;  /* 0x0000000200037305 */ /* 0x001e24000021f000 */
[----:B0-----:R-:W-:-:S04]  /*16330*/  IMAD.MOV R2, RZ, RZ, -R3 ;  /* 0x000000ffff027224 */ /* 0x001fc800078e0a03 */
[----:B------:R-:W-:Y:S02]  /*16340*/  IMAD R6, R2, R0, RZ ;  /* 0x0000000002067224 */ /* 0x000fe400078e02ff */
[----:B------:R-:W-:-:S04]  /*16350*/  IMAD.MOV.U32 R2, RZ, RZ, RZ ;  /* 0x000000ffff027224 */ /* 0x000fc800078e00ff */
        /* <DEDUP_REMOVED lines=16> */
.L_x_3992:
[----:B------:R-:W-:Y:S05]  /*16460*/  BSYNC B0 ;  /* 0x0000000000007941 */ /* 0x000fea0003800000 */
.L_x_3991:
        /* <DEDUP_REMOVED lines=21> */
[----:B0-----:R-:W-:Y:S01]  /*165c0*/  IADD3 R24, R0, UR37, R7 ;  /* 0x0000002500187c10 */ /* 0x001fe2000fffe007 */
[----:B------:R-:W-:Y:S06]  /*165d0*/  BRA `(.L_x_3995) ;  /* 0x0000003400707947 */ /* 0x000fec0003800000 */
.L_x_3994:
        /* <DEDUP_REMOVED lines=9> */
[----:B0-----:R-:W0:Y:S01]  /*16670*/  LDC.64 R2, c[0x4][R2] ;  /* 0x0100000002027b82 */ /* 0x001e220000000a00 */
        /* <DEDUP_REMOVED lines=10> */
.L_x_3997:
[----:B------:R-:W-:Y:S05]  /*16720*/  BSYNC B6 ;  /* 0x0000000000067941 */ /* 0x000fea0003800000 */
.L_x_3996:
        /* <DEDUP_REMOVED lines=8> */
[----:B0-----:R0:W1:Y:S01]  /*167b0*/  LDC.64 R2, c[0x4][R34] ;  /* 0x0100000022027b82 */ /* 0x0010620000000a00 */
[----:B------:R-:W-:Y:S01]  /*167c0*/  MOV R4, UR6 ;  /* 0x0000000600047c02 */ /* 0x000fe20008000f00 */
        /* <DEDUP_REMOVED lines=10> */
.L_x_4000:
        /* <DEDUP_REMOVED lines=15> */
.L_x_3999:
[----:B------:R-:W-:Y:S05]  /*16960*/  BSYNC B6 ;  /* 0x0000000000067941 */ /* 0x000fea0003800000 */
.L_x_3998:
[----:B------:R-:W2:Y:S01]  /*16970*/  LDL R34, [R1+0x18] ;  /* 0x0000180001227983 */ /* 0x000ea20000100800 */
[----:B------:R-:W-:Y:S01]  /*16980*/  ULDC.64 UR4, c[0x0][0x9f8] ;  /* 0x00027e0000047ab9 */ /* 0x000fe20000000a00 */
[----:B------:R-:W1:Y:S02]  /*16990*/  LDC R8, c[0x0][0x430] ;  /* 0x00010c00ff087b82 */ /* 0x000e640000000800 */
[----:B------:R-:W3:Y:S01]  /*169a0*/  LDL R20, [R1] ;  /* 0x0000000001147983 */ /* 0x000ee20000100800 */
[----:B------:R-:W-:Y:S01]  /*169b0*/  ISETP.NE.U32.AND P0, PT, RZ, UR4, PT ;  /* 0x00000004ff007c0c */ /* 0x000fe2000bf05070 */
[----:B------:R-:W4:Y:S03]  /*169c0*/  S2R R21, SR_TID.X ;  /* 0x0000000000157919 */ /* 0x000f260000002100 */
[----:B------:R-:W-:-:S13]  /*169d0*/  ISETP.NE.AND.EX P0, PT, RZ, UR5, PT, P0 ;  /* 0x00000005ff007c0c */ /* 0x000fda000bf05300 */
[----:B------:R-:W-:Y:S01]  /*169e0*/  @P0 IADD3 R2, P1, R23, UR4, RZ ;  /* 0x0000000417020c10 */ /* 0x000fe2000ff3e0ff */
[----:B------:R-:W-:-:S03]  /*169f0*/  ULDC UR4, c[0x0][0x320] ;  /* 0x0000c80000047ab9 */ /* 0x000fc60000000800 */
[----:B0-----:R-:W-:-:S05]  /*16a00*/  @P0 IADD3.X R3, R30, UR5, RZ, P1, !PT ;  /* 0x000000051e030c10 */ /* 0x001fca0008ffe4ff */
[----:B------:R0:W3:Y:S01]  /*16a10*/  @P0 LDG.E R26, desc[UR42][R2.64] ;  /* 0x0000002a021a0981 */ /* 0x0000e2000c1e1900 */
[----:B----4-:R-:W-:-:S04]  /*16a20*/  LOP3.LUT R21, R21, 0x7f, RZ, 0xc0, !PT ;  /* 0x0000007f15157812 */ /* 0x010fc800078ec0ff */
[----:B------:R-:W-:Y:S02]  /*16a30*/  SHF.R.U32.HI R0, RZ, 0x3, R21 ;  /* 0x00000003ff007819 */ /* 0x000fe40000011615 */
[----:B------:R-:W4:Y:S01]  /*16a40*/  S2R R21, SR_TID.X ;  /* 0x0000000000157919 */ /* 0x000f220000002100 */
[----:B-1----:R-:W-:Y:S01]  /*16a50*/  ISETP.NE.AND P1, PT, R8, 0x1, PT ;  /* 0x000000010800780c */ /* 0x002fe20003f25270 */
[----:B------:R-:W1:Y:S01]  /*16a60*/  S2R R9, SR_TID.X ;  /* 0x0000000000097919 */ /* 0x000e620000002100 */
[----:B------:R-:W1:Y:S11]  /*16a70*/  S2R R6, SR_TID.X ;  /* 0x0000000000067919 */ /* 0x000e760000002100 */
[----:B0-----:R-:W0:Y:S08]  /*16a80*/  @P1 LDC R3, c[0x0][0x434] ;  /* 0x00010d00ff031b82 */ /* 0x001e300000000800 */
[----:B------:R-:W0:Y:S01]  /*16a90*/  @P1 LDC R2, c[0x0][0x438] ;  /* 0x00010e00ff021b82 */ /* 0x000e220000000800 */
[----:B----4-:R-:W-:-:S05]  /*16aa0*/  IMAD.SHL.U32 R21, R21, 0x10, RZ ;  /* 0x0000001015157824 */ /* 0x010fca00078e00ff */
[----:B------:R-:W-:Y:S01]  /*16ab0*/  LOP3.LUT R21, R0, 0x70, R21, 0xf8, !PT ;  /* 0x0000007000157812 */ /* 0x000fe200078ef815 */
[----:B-1----:R-:W-:Y:S02]  /*16ac0*/  IMAD.SHL.U32 R9, R9, 0x8, RZ ;  /* 0x0000000809097824 */ /* 0x002fe400078e00ff */
[----:B------:R-:W-:-:S03]  /*16ad0*/  IMAD.SHL.U32 R6, R6, 0x8, RZ ;  /* 0x0000000806067824 */ /* 0x000fc600078e00ff */
[----:B------:R-:W-:Y:S02]  /*16ae0*/  LOP3.LUT R9, R9, 0x38, RZ, 0xc0, !PT ;  /* 0x0000003809097812 */ /* 0x000fe400078ec0ff */
[----:B------:R-:W-:Y:S02]  /*16af0*/  LOP3.LUT R6, R6, 0x38, RZ, 0xc0, !PT ;  /* 0x0000003806067812 */ /* 0x000fe400078ec0ff */
[----:B------:R-:W-:Y:S02]  /*16b00*/  ISETP.GE.AND P3, PT, R9, UR4, PT ;  /* 0x0000000409007c0c */ /* 0x000fe4000bf66270 */
[----:B------:R-:W-:Y:S02]  /*16b10*/  LOP3.LUT R18, R18, 0xffffffbf, RZ, 0xc0, !PT ;  /* 0xffffffbf12127812 */ /* 0x000fe400078ec0ff */
[----:B------:R-:W-:Y:S01]  /*16b20*/  LOP3.LUT R6, R6, 0x80, RZ, 0xfc, !PT ;  /* 0x0000008006067812 */ /* 0x000fe200078efcff */
[----:B------:R-:W1:Y:S01]  /*16b30*/  S2R R11, SR_TID.X ;  /* 0x00000000000b7919 */ /* 0x000e620000002100 */
[----:B------:R-:W4:Y:S01]  /*16b40*/  S2R R10, SR_TID.X ;  /* 0x00000000000a7919 */ /* 0x000f220000002100 */
[----:B------:R-:W-:-:S02]  /*16b50*/  IMAD.MOV.U32 R36, RZ, RZ, RZ ;  /* 0x000000ffff247224 */ /* 0x000fc400078e00ff */
[----:B-1----:R-:W-:Y:S02]  /*16b60*/  IMAD.SHL.U32 R11, R11, 0x8, RZ ;  /* 0x000000080b0b7824 */ /* 0x002fe400078e00ff */
[----:B----4-:R-:W-:-:S03]  /*16b70*/  IMAD.SHL.U32 R10, R10, 0x8, RZ ;  /* 0x000000080a0a7824 */ /* 0x010fc600078e00ff */
[----:B------:R-:W-:-:S04]  /*16b80*/  LOP3.LUT R11, R11, 0x38, RZ, 0xc0, !PT ;  /* 0x000000380b0b7812 */ /* 0x000fc800078ec0ff */
[----:B------:R-:W-:Y:S02]  /*16b90*/  LOP3.LUT R11, R11, 0x180, RZ, 0xfc, !PT ;  /* 0x000001800b0b7812 */ /* 0x000fe400078efcff */
[----:B------:R-:W-:-:S04]  /*16ba0*/  LOP3.LUT R10, R10, 0x38, RZ, 0xc0, !PT ;  /* 0x000000380a0a7812 */ /* 0x000fc800078ec0ff */
[----:B------:R-:W-:Y:S02]  /*16bb0*/  LOP3.LUT R12, R10, 0x1c0, RZ, 0xfc, !PT ;  /* 0x000001c00a0c7812 */ /* 0x000fe400078efcff */
[----:B--2---:R-:W-:Y:S02]  /*16bc0*/  LEA R23, R34, 0xffffffc0, 0x6 ;  /* 0xffffffc022177811 */ /* 0x004fe400078e30ff */
[----:B------:R-:W1:Y:S03]  /*16bd0*/  S2R R34, SR_TID.X ;  /* 0x0000000000227919 */ /* 0x000e660000002100 */
[----:B------:R-:W-:Y:S02]  /*16be0*/  IMAD.IADD R37, R21, 0x1, R23 ;  /* 0x0000000115257824 */ /* 0x000fe400078e0217 */
[----:B-1----:R-:W-:-:S05]  /*16bf0*/  IMAD.SHL.U32 R34, R34, 0x8, RZ ;  /* 0x0000000822227824 */ /* 0x002fca00078e00ff */
[----:B------:R-:W-:-:S04]  /*16c00*/  LOP3.LUT R34, R34, 0x38, RZ, 0xc0, !PT ;  /* 0x0000003822227812 */ /* 0x000fc800078ec0ff */
[----:B------:R-:W-:-:S04]  /*16c10*/  LOP3.LUT R34, R34, 0x40, RZ, 0xfc, !PT ;  /* 0x0000004022227812 */ /* 0x000fc800078efcff */
[----:B------:R-:W-:Y:S02]  /*16c20*/  ISETP.GE.AND P2, PT, R34, UR4, PT ;  /* 0x0000000422007c0c */ /* 0x000fe4000bf46270 */
[----:B------:R-:W1:Y:S01]  /*16c30*/  S2R R34, SR_TID.X ;  /* 0x0000000000227919 */ /* 0x000e620000002100 */
[----:B---3--:R-:W-:-:S04]  /*16c40*/  ISETP.GE.AND P0, PT, R37, R20, PT ;  /* 0x000000142500720c */ /* 0x008fc80003f06270 */
[----:B------:R-:W-:Y:S02]  /*16c50*/  ISETP.GT.U32.OR P0, PT, R21, 0x3f, P0 ;  /* 0x0000003f1500780c */ /* 0x000fe40000704470 */
[----:B------:R-:W-:Y:S02]  /*16c60*/  IADD3 R37, R37, R33, RZ ;  /* 0x0000002125257210 */ /* 0x000fe40007ffe0ff */
[----:B------:R-:W-:-:S09]  /*16c70*/  SEL R7, RZ, 0xffffffff, P2 ;  /* 0xffffffffff077807 */ /* 0x000fd20001000000 */
[----:B------:R-:W2:Y:S01]  /*16c80*/  @!P0 LDC.64 R4, c[0x0][0x428] ;  /* 0x00010a00ff048b82 */ /* 0x000ea20000000a00 */
[----:B0-----:R-:W-:Y:S01]  /*16c90*/  @P1 IMAD.HI.U32 R3, R37, R3, RZ ;  /* 0x0000000325031227 */ /* 0x001fe200078e00ff */
[----:B------:R-:W-:-:S03]  /*16ca0*/  @P2 LOP3.LUT R18, R18, 0x40, RZ, 0xfc, !PT ;  /* 0x0000004012122812 */ /* 0x000fc600078efcff */
[----:B-1----:R-:W-:-:S05]  /*16cb0*/  IMAD.SHL.U32 R34, R34, 0x8, RZ ;  /* 0x0000000822227824 */ /* 0x002fca00078e00ff */
[----:B------:R-:W-:Y:S01]  /*16cc0*/  LOP3.LUT R34, R34, 0x38, RZ, 0xc0, !PT ;  /* 0x0000003822227812 */ /* 0x000fe200078ec0ff */
[----:B------:R-:W-:Y:S01]  /*16cd0*/  IMAD.MOV.U32 R0, RZ, RZ, R37 ;  /* 0x000000ffff007224 */ /* 0x000fe200078e0025 */
[----:B------:R-:W-:Y:S02]  /*16ce0*/  @P1 SHF.R.U32.HI R0, RZ, R2, R3 ;  /* 0x00000002ff001219 */ /* 0x000fe40000011603 */
[----:B------:R-:W-:Y:S01]  /*16cf0*/  LOP3.LUT R34, R34, 0xc0, RZ, 0xfc, !PT ;  /* 0x000000c022227812 */ /* 0x000fe200078efcff */
[----:B------:R-:W-:Y:S01]  /*16d00*/  IMAD.SHL.U32 R7, R7, 0x2, RZ ;  /* 0x0000000207077824 */ /* 0x000fe200078e00ff */
[----:B------:R-:W-:Y:S02]  /*16d10*/  SEL R2, RZ, 0x1, P3 ;  /* 0x00000001ff027807 */ /* 0x000fe40001800000 */
[----:B------:R-:W-:Y:S02]  /*16d20*/  ISETP.GE.AND P2, PT, R6, UR4, PT ;  /* 0x0000000406007c0c */ /* 0x000fe4000bf46270 */
[----:B------:R-:W-:-:S02]  /*16d30*/  ISETP.GE.AND P1, PT, R34, UR4, PT ;  /* 0x0000000422007c0c */ /* 0x000fc4000bf26270 */
[----:B------:R-:W-:Y:S02]  /*16d40*/  LOP3.LUT R7, R7, 0x2, R2, 0xe2, !PT ;  /* 0x0000000207077812 */ /* 0x000fe400078ee202 */
[----:B------:R-:W-:Y:S02]  /*16d50*/  SEL R2, RZ, 0x4, P2 ;  /* 0x00000004ff027807 */ /* 0x000fe40001000000 */
[----:B------:R-:W-:Y:S02]  /*16d60*/  SEL R3, RZ, 0x8, P1 ;  /* 0x00000008ff037807 */ /* 0x000fe40000800000 */
[----:B------:R-:W-:Y:S02]  /*16d70*/  SHF.R.S32.HI R34, RZ, 0x1f, R26 ;  /* 0x0000001fff227819 */ /* 0x000fe4000001141a */
[----:B------:R-:W-:Y:S01]  /*16d80*/  LOP3.LUT R7, R3, R7, R2, 0xfe, !PT ;  /* 0x0000000703077212 */ /* 0x000fe200078efe02 */
[--C-:B------:R-:W-:Y:S01]  /*16d90*/  @!P0 IMAD.MOV.U32 R2, RZ, RZ, R0.reuse ;  /* 0x000000ffff028224 */ /* 0x100fe200078e0000 */
[----:B------:R-:W-:Y:S01]  /*16da0*/  @!P0 SHF.R.S32.HI R3, RZ, 0x1f, R0 ;  /* 0x0000001fff038819 */ /* 0x000fe20000011400 */
[----:B--2---:R-:W-:-:S04]  /*16db0*/  @!P0 IMAD R6, R34, R4, RZ ;  /* 0x0000000422068224 */ /* 0x004fc800078e02ff */
[C---:B------:R-:W-:Y:S02]  /*16dc0*/  @!P0 IMAD R6, R26.reuse, R5, R6 ;  /* 0x000000051a068224 */ /* 0x040fe400078e0206 */
[----:B------:R-:W-:Y:S02]  /*16dd0*/  @!P0 IMAD.WIDE.U32 R2, R26, R4, R2 ;  /* 0x000000041a028225 */ /* 0x000fe400078e0002 */
[----:B------:R-:W0:Y:S01]  /*16de0*/  @!P0 LDC.64 R4, c[0x0][0x418] ;  /* 0x00010600ff048b82 */ /* 0x000e220000000a00 */
[----:B------:R-:W-:-:S04]  /*16df0*/  LOP3.LUT R18, R18, 0xffffff7f, RZ, 0xc0, !PT ;  /* 0xffffff7f12127812 */ /* 0x000fc800078ec0ff */
[----:B------:R-:W-:-:S04]  /*16e00*/  @P3 LOP3.LUT R18, R18, 0x80, RZ, 0xfc, !PT ;  /* 0x0000008012123812 */ /* 0x000fc800078efcff */
[----:B------:R-:W-:-:S04]  /*16e10*/  LOP3.LUT R18, R18, 0xffffffdf, RZ, 0xc0, !PT ;  /* 0xffffffdf12127812 */ /* 0x000fc800078ec0ff */
[----:B------:R-:W-:-:S04]  /*16e20*/  @P2 LOP3.LUT R18, R18, 0x20, RZ, 0xfc, !PT ;  /* 0x0000002012122812 */ /* 0x000fc800078efcff */
[----:B------:R-:W-:Y:S01]  /*16e30*/  LOP3.LUT R18, R18, 0xffffffef, RZ, 0xc0, !PT ;  /* 0xffffffef12127812 */ /* 0x000fe200078ec0ff */
[----:B------:R-:W-:-:S03]  /*16e40*/  @!P0 IMAD.IADD R6, R3, 0x1, R6 ;  /* 0x0000000103068824 */ /* 0x000fc600078e0206 */
[----:B------:R-:W-:Y:S02]  /*16e50*/  @P1 LOP3.LUT R18, R18, 0x10, RZ, 0xfc, !PT ;  /* 0x0000001012121812 */ /* 0x000fe400078efcff */
[----:B0-----:R-:W-:-:S04]  /*16e60*/  @!P0 LEA R4, P1, R2, R4, 0x2 ;  /* 0x0000000402048211 */ /* 0x001fc800078210ff */
[----:B------:R-:W-:-:S05]  /*16e70*/  @!P0 LEA.HI.X R5, R2, R5, R6, 0x2, P1 ;  /* 0x0000000502058211 */ /* 0x000fca00008f1406 */
[----:B------:R0:W5:Y:S01]  /*16e80*/  @!P0 LDG.E R36, desc[UR42][R4.64] ;  /* 0x0000002a04248981 */ /* 0x000162000c1e1900 */
[----:B------:R-:W-:Y:S02]  /*16e90*/  ISETP.GE.AND P0, PT, R11, UR4, PT ;  /* 0x000000040b007c0c */ /* 0x000fe4000bf06270 */
[C---:B------:R-:W-:Y:S02]  /*16ea0*/  LOP3.LUT R11, R10.reuse, 0x100, RZ, 0xfc, !PT ;  /* 0x000001000a0b7812 */ /* 0x040fe400078efcff */
[----:B------:R-:W-:Y:S02]  /*16eb0*/  LOP3.LUT R10, R10, 0x140, RZ, 0xfc, !PT ;  /* 0x000001400a0a7812 */ /* 0x000fe400078efcff */
[----:B------:R-:W-:Y:S02]  /*16ec0*/  ISETP.GE.AND P3, PT, R11, UR4, PT ;  /* 0x000000040b007c0c */ /* 0x000fe4000bf66270 */
[----:B------:R-:W-:Y:S02]  /*16ed0*/  ISETP.GE.AND P2, PT, R10, UR4, PT ;  /* 0x000000040a007c0c */ /* 0x000fe4000bf46270 */
[----:B0-----:R-:W-:-:S02]  /*16ee0*/  SEL R4, RZ, 0x10, P3 ;  /* 0x00000010ff047807 */ /* 0x001fc40001800000 */
[----:B------:R-:W-:Y:S02]  /*16ef0*/  SEL R5, RZ, 0x20, P2 ;  /* 0x00000020ff057807 */ /* 0x000fe40001000000 */
[----:B------:R-:W-:Y:S02]  /*16f00*/  SEL R3, RZ, 0x40, P0 ;  /* 0x00000040ff037807 */ /* 0x000fe40000000000 */
[----:B------:R-:W-:-:S04]  /*16f10*/  LOP3.LUT R4, R5, R7, R4, 0xfe, !PT ;  /* 0x0000000705047212 */ /* 0x000fc800078efe04 */
[----:B------:R-:W-:Y:S02]  /*16f20*/  LOP3.LUT R3, R4, R3, RZ, 0xfc, !PT ;  /* 0x0000000304037212 */ /* 0x000fe400078efcff */
[----:B------:R-:W-:-:S03]  /*16f30*/  LOP3.LUT R18, R18, 0xfffffff7, RZ, 0xc0, !PT ;  /* 0xfffffff712127812 */ /* 0x000fc600078ec0ff */
[----:B------:R0:W-:Y:S01]  /*16f40*/  STL [R1+0x2c], R3 ;  /* 0x00002c0301007387 */ /* 0x0001e20000100800 */
[----:B------:R-:W-:Y:S01]  /*16f50*/  ISETP.GE.AND P0, PT, R12, UR4, PT ;  /* 0x000000040c007c0c */ /* 0x000fe2000bf06270 */
[----:B------:R-:W-:Y:S01]  /*16f60*/  ULDC UR4, c[0x0][0x2f4] ;  /* 0x0000bd0000047ab9 */ /* 0x000fe20000000800 */
[----:B------:R-:W-:Y:S02]  /*16f70*/  @P3 LOP3.LUT R18, R18, 0x8, RZ, 0xfc, !PT ;  /* 0x0000000812123812 */ /* 0x000fe400078efcff */
[----:B------:R-:W-:Y:S02]  /*16f80*/  SEL R2, RZ, 0x80, P0 ;  /* 0x00000080ff027807 */ /* 0x000fe40000000000 */
[----:B------:R-:W-:Y:S02]  /*16f90*/  ISETP.GE.AND P0, PT, R9, UR4, PT ;  /* 0x0000000409007c0c */ /* 0x000fe4000bf06270 */
[----:B------:R-:W-:Y:S01]  /*16fa0*/  LOP3.LUT R18, R18, 0xfffffffb, RZ, 0xc0, !PT ;  /* 0xfffffffb12127812 */ /* 0x000fe200078ec0ff */
[----:B------:R-:W-:-:S03]  /*16fb0*/  UMOV UR5, 0xffffffff ;  /* 0xffffffff00057882 */ /* 0x000fc60000000000 */
[----:B------:R-:W-:Y:S01]  /*16fc0*/  @P2 LOP3.LUT R18, R18, 0x4, RZ, 0xfc, !PT ;  /* 0x0000000412122812 */ /* 0x000fe200078efcff */
[----:B------:R-:W-:-:S03]  /*16fd0*/  IMAD.MOV R0, RZ, RZ, -R0 ;  /* 0x000000ffff007224 */ /* 0x000fc600078e0a00 */
[----:B------:R-:W-:Y:S01]  /*16fe0*/  LOP3.LUT R18, R18, 0xfffffffd, RZ, 0xc0, !PT ;  /* 0xfffffffd12127812 */ /* 0x000fe200078ec0ff */
[----:B------:R-:W-:Y:S02]  /*16ff0*/  IMAD R37, R8, R0, R37 ;  /* 0x0000000008257224 */ /* 0x000fe400078e0225 */
[----:B------:R-:W-:Y:S01]  /*17000*/  IMAD.U32 R6, RZ, RZ, UR38 ;  /* 0x00000026ff067e24 */ /* 0x000fe2000f8e00ff */
[----:B------:R-:W-:Y:S01]  /*17010*/  @P0 LOP3.LUT R18, R18, 0x2, RZ, 0xfc, !PT ;  /* 0x0000000212120812 */ /* 0x000fe200078efcff */
[----:B0-----:R-:W-:Y:S06]  /*17020*/  BRA.DIV UR5, `(.L_x_4001) ;  /* 0x0000004a052c7947 */ /* 0x001fec000b800000 */
.L_x_4103:
[----:B------:R-:W-:Y:S02]  /*17030*/  LOP3.LUT R0, R3, R2, RZ, 0xfc, !PT ;  /* 0x0000000203007212 */ /* 0x000fe400078efcff */
[----:B------:R-:W-:Y:S02]  /*17040*/  ISETP.NE.AND P0, PT, R6, 0x3, PT ;  /* 0x000000030600780c */ /* 0x000fe40003f05270 */
[----:B------:R-:W-:Y:S01]  /*17050*/  ISETP.GT.U32.AND P1, PT, R21, 0x3f, PT ;  /* 0x0000003f1500780c */ /* 0x000fe20003f24070 */
[----:B------:R0:W-:Y:S01]  /*17060*/  STL [R1+0x8], R0 ;  /* 0x0000080001007387 */ /* 0x0001e20000100800 */
[----:B------:R-:W-:-:S09]  /*17070*/  LOP3.LUT R18, R18, 0xfffffbff, RZ, 0xc0, !PT ;  /* 0xfffffbff12127812 */ /* 0x000fd200078ec0ff */
[----:B------:R-:W-:-:S04]  /*17080*/  @P0 LOP3.LUT R18, R18, 0x400, RZ, 0xfc, !PT ;  /* 0x0000040012120812 */ /* 0x000fc800078efcff */
[----:B------:R-:W-:-:S04]  /*17090*/  LOP3.LUT R18, R18, 0xfffffffe, RZ, 0xc0, !PT ;  /* 0xfffffffe12127812 */ /* 0x000fc800078ec0ff */
[----:B------:R-:W-:Y:S01]  /*170a0*/  @P1 LOP3.LUT R18, R18, 0x1, RZ, 0xfc, !PT ;  /* 0x0000000112121812 */ /* 0x000fe200078efcff */
[----:B0-----:R-:W-:Y:S06]  /*170b0*/  @!P0 BRA `(.L_x_4002) ;  /* 0x0000000000048947 */ /* 0x001fec0003800000 */
[----:B------:R-:W-:Y:S01]  /*170c0*/  BPT.TRAP 0x1 ;  /* 0x000000040000795c */ /* 0x000fe20000300000 */
.L_x_4002:
[----:B------:R-:W0:Y:S01]  /*170d0*/  S2R R0, SR_TID.X ;  /* 0x0000000000007919 */ /* 0x000e220000002100 */
[----:B------:R-:W-:Y:S01]  /*170e0*/  IMAD R30, R22, 0x8, R17 ;  /* 0x00000008161e7824 */ /* 0x000fe200078e0211 */
[----:B------:R-:W-:Y:S01]  /*170f0*/  BSSY B0, `(.L_x_4003) ;  /* 0x0000007000007945 */ /* 0x000fe20003800000 */
[----:B0-----:R-:W-:-:S04]  /*17100*/  LOP3.LUT R0, R0, 0x7f, RZ, 0xc0, !PT ;  /* 0x0000007f00007812 */ /* 0x001fc800078ec0ff */
[----:B------:R-:W-:-:S04]  /*17110*/  SHF.R.U32.HI R0, RZ, 0x3, R0 ;  /* 0x00000003ff007819 */ /* 0x000fc80000011600 */
[----:B------:R-:W-:Y:S02]  /*17120*/  IADD3 R23, -R0, R20, -R23 ;  /* 0x0000001400177210 */ /* 0x000fe40007ffe917 */
[----:B------:R-:W-:-:S04]  /*17130*/  SHF.L.U32 R0, R28, 0x1f, RZ ;  /* 0x0000001f1c007819 */ /* 0x000fc800000006ff */
[----:B------:R-:W0:Y:S02]  /*17140*/  SYNCS.PHASECHK.TRANS64.TRYWAIT P0, [R30+URZ+0x28c40], R0 ;  /* 0x028c40001e0075a7 */ /* 0x000e24000800017f */
[----:B0-----:R-:W-:Y:S05]  /*17150*/  @!P0 BRA `(.L_x_4004) ;  /* 0x0000004800148947 */ /* 0x001fea0003800000 */
.L_x_4104:
[----:B------:R-:W-:Y:S05]  /*17160*/  BSYNC B0 ;  /* 0x0000000000007941 */ /* 0x000fea0003800000 */
.L_x_4003:
[----:B0-----:R-:W-:Y:S01]  /*17170*/  SHF.R.S32.HI R0, RZ, 0x1f, R37 ;  /* 0x0000001fff007819 */ /* 0x001fe20000011425 */
[----:B------:R-:W0:Y:S01]  /*17180*/  S2R R7, SR_TID.X ;  /* 0x0000000000077919 */ /* 0x000e220000002100 */
[----:B------:R-:W-:Y:S01]  /*17190*/  ULDC.64 UR4, c[0x0][0x300] ;  /* 0x0000c00000047ab9 */ /* 0x000fe20000000a00 */
[----:B-----5:R-:W-:Y:S01]  /*171a0*/  SHF.R.S32.HI R4, RZ, 0x1f, R36 ;  /* 0x0000001fff047819 */ /* 0x020fe20000011424 */
[----:B------:R-:W-:Y:S01]  /*171b0*/  IMAD.WIDE.U32 R2, R37, UR4, RZ ;  /* 0x0000000425027c25 */ /* 0x000fe2000f8e00ff */
[----:B------:R1:W-:Y:S01]  /*171c0*/  STL [R1+0x24], R0 ;  /* 0x0000240001007387 */ /* 0x0003e20000100800 */
[----:B------:R-:W-:Y:S01]  /*171d0*/  ULDC.64 UR6, c[0x0][0x2e8] ;  /* 0x0000ba0000067ab9 */ /* 0x000fe20000000a00 */
[----:B------:R-:W-:Y:S02]  /*171e0*/  LOP3.LUT P2, RZ, R18, 0x2, RZ, 0xc0, !PT ;  /* 0x0000000212ff7812 */ /* 0x000fe4000784c0ff */
[----:B------:R2:W-:Y:S01]  /*171f0*/  STL [R1+0x28], R4 ;  /* 0x0000280401007387 */ /* 0x0005e20000100800 */
[----:B-1----:R-:W-:-:S04]  /*17200*/  IMAD R0, R0, UR4, RZ ;  /* 0x0000000400007c24 */ /* 0x002fc8000f8e02ff */
[----:B------:R-:W-:Y:S01]  /*17210*/  IMAD R0, R37, UR5, R0 ;  /* 0x0000000525007c24 */ /* 0x000fe2000f8e0200 */
[----:B------:R-:W-:-:S03]  /*17220*/  ULDC.64 UR4, c[0x0][0x310] ;  /* 0x0000c40000047ab9 */ /* 0x000fc60000000a00 */
[----:B------:R-:W-:Y:S02]  /*17230*/  IMAD.IADD R3, R3, 0x1, R0 ;  /* 0x0000000103037824 */ /* 0x000fe400078e0200 */
[----:B------:R-:W-:Y:S02]  /*17240*/  IMAD R0, R4, UR4, RZ ;  /* 0x0000000404007c24 */ /* 0x000fe4000f8e02ff */
[----:B------:R-:W-:-:S04]  /*17250*/  IMAD.WIDE.U32 R2, R36, UR4, R2 ;  /* 0x0000000424027c25 */ /* 0x000fc8000f8e0002 */
[----:B------:R-:W-:Y:S01]  /*17260*/  IMAD R0, R36, UR5, R0 ;  /* 0x0000000524007c24 */ /* 0x000fe2000f8e0200 */
[----:B------:R-:W-:Y:S01]  /*17270*/  ULDC.64 UR4, c[0x0][0x308] ;  /* 0x0000c20000047ab9 */ /* 0x000fe20000000a00 */
[----:B0-----:R-:W-:Y:S02]  /*17280*/  IMAD.SHL.U32 R7, R7, 0x8, RZ ;  /* 0x0000000807077824 */ /* 0x001fe400078e00ff */
[----:B------:R-:W-:Y:S02]  /*17290*/  IMAD.IADD R3, R3, 0x1, R0 ;  /* 0x0000000103037824 */ /* 0x000fe400078e0200 */
[----:B--2---:R-:W-:Y:S01]  /*172a0*/  IMAD R4, R22, 0x1000, R35 ;  /* 0x0000100016047824 */ /* 0x004fe200078e0223 */
[----:B------:R-:W-:Y:S01]  /*172b0*/  LOP3.LUT R7, R7, 0x38, RZ, 0xc0, !PT ;  /* 0x0000003807077812 */ /* 0x000fe200078ec0ff */
[----:B------:R-:W-:Y:S01]  /*172c0*/  IMAD.WIDE.U32 R2, R16, UR4, R2 ;  /* 0x0000000410027c25 */ /* 0x000fe2000f8e0002 */
[----:B------:R-:W-:-:S03]  /*172d0*/  UMOV UR4, 0xffffffff ;  /* 0xffffffff00047882 */ /* 0x000fc60000000000 */
        /* <DEDUP_REMOVED lines=37> */
.L_x_4114:
        /* <DEDUP_REMOVED lines=10> */
.L_x_4006:
        /* <DEDUP_REMOVED lines=11> */
.L_x_4007:
[----:B------:R1:W5:Y:S01]  /*17680*/  LDL.LU R0, [R1+0x10] ;  /* 0x0000100001007983 */ /* 0x0003620000300800 */
[----:B------:R1:W-:Y:S03]  /*17690*/  SYNCS.ARRIVE.TRANS64.A1T0 RZ, [R30+URZ+0x28c30], RZ ;  /* 0x028c30ff1eff79a7 */ /* 0x0003e6000810003f */
[----:B0-----:R1:W5:Y:S04]  /*176a0*/  LDL.LU R4, [R1+0x4] ;  /* 0x0000040001047983 */ /* 0x0013680000300800 */
[----:B------:R1:W5:Y:S02]  /*176b0*/  LDL R3, [R1+0x8] ;  /* 0x0000080001037983 */ /* 0x0003640000100800 */
[----:B------:R-:W-:Y:S05]  /*176c0*/  WARPSYNC.ALL ;  /* 0x0000000000007948 */ /* 0x000fea0003800000 */
[----:B------:R-:W-:Y:S01]  /*176d0*/  ULDC.64 UR4, c[0x0][0xa00] ;  /* 0x0002800000047ab9 */ /* 0x000fe20000000a00 */
[----:B------:R-:W-:Y:S01]  /*176e0*/  BSSY B6, `(.L_x_4008) ;  /* 0x0000025000067945 */ /* 0x000fe20003800000 */
[----:B------:R-:W-:Y:S01]  /*176f0*/  BAR.SYNC.DEFER_BLOCKING 0x8, 0x100 ;  /* 0x0204000000007b1d */ /* 0x000fe20000010000 */
[----:B------:R-:W-:-:S04]  /*17700*/  ISETP.NE.U32.AND P0, PT, RZ, UR4, PT ;  /* 0x00000004ff007c0c */ /* 0x000fc8000bf05070 */
[----:B------:R-:W-:Y:S01]  /*17710*/  ISETP.NE.AND.EX P0, PT, RZ, UR5, PT, P0 ;  /* 0x00000005ff007c0c */ /* 0x000fe2000bf05300 */
[----:B------:R-:W-:-:S03]  /*17720*/  ULDC.64 UR4, c[0x0][0x298] ;  /* 0x0000a60000047ab9 */ /* 0x000fc60000000a00 */
[----:B------:R-:W-:-:S05]  /*17730*/  SEL R5, R31, RZ, !P0 ;  /* 0x000000ff1f057207 */ /* 0x000fca0004000000 */
[----:B------:R0:W-:Y:S01]  /*17740*/  STL [R1+0x1c], R5 ;  /* 0x00001c0501007387 */ /* 0x0001e20000100800 */
[----:B-----5:R-:W-:Y:S02]  /*17750*/  SEL R2, R0, RZ, !P0 ;  /* 0x000000ff00027207 */ /* 0x020fe40004000000 */
[----:B------:R-:W-:-:S03]  /*17760*/  SHF.R.S32.HI R0, RZ, 0x1f, R4 ;  /* 0x0000001fff007819 */ /* 0x000fc60000011404 */
[----:B------:R2:W-:Y:S01]  /*17770*/  STL [R1+0x34], R2 ;  /* 0x0000340201007387 */ /* 0x0005e20000100800 */
[----:B------:R-:W-:Y:S01]  /*17780*/  PRMT R31, R3, 0x8880, RZ ;  /* 0x00008880031f7816 */ /* 0x000fe200000000ff */
[----:B------:R-:W-:-:S03]  /*17790*/  IMAD R0, R0, UR4, RZ ;  /* 0x0000000400007c24 */ /* 0x000fc6000f8e02ff */
[----:B------:R-:W-:Y:S01]  /*177a0*/  PRMT R31, R31, 0x7710, RZ ;  /* 0x000077101f1f7816 */ /* 0x000fe200000000ff */
[C---:B------:R-:W-:Y:S02]  /*177b0*/  IMAD R0, R4.reuse, UR5, R0 ;  /* 0x0000000504007c24 */ /* 0x040fe4000f8e0200 */
[----:B0-----:R-:W-:-:S04]  /*177c0*/  IMAD.WIDE.U32 R4, R4, UR4, RZ ;  /* 0x0000000404047c25 */ /* 0x001fc8000f8e00ff */
[----:B------:R-:W-:Y:S01]  /*177d0*/  IMAD.IADD R0, R5, 0x1, R0 ;  /* 0x0000000105007824 */ /* 0x000fe200078e0200 */
[----:B------:R0:W-:Y:S01]  /*177e0*/  STL.64 [R1], R4 ;  /* 0x0000000401007387 */ /* 0x0001e20000100a00 */
[----:B--2---:R-:W-:-:S03]  /*177f0*/  VIADD R2, R17, 0x20400 ;  /* 0x0002040011027836 */ /* 0x004fc60000000000 */
[----:B------:R0:W-:Y:S02]  /*17800*/  STL [R1+0x10], R0 ;  /* 0x0000100001007387 */ /* 0x0001e40000100800 */
[----:B------:R-:W-:-:S13]  /*17810*/  LOP3.LUT P0, RZ, R2, 0x3ff, RZ, 0xc0, !PT ;  /* 0x000003ff02ff7812 */ /* 0x000fda000780c0ff */
[----:B0-----:R-:W-:Y:S05]  /*17820*/  @!P0 BRA `(.L_x_4009) ;  /* 0x0000000000408947 */ /* 0x001fea0003800000 */
        /* <DEDUP_REMOVED lines=16> */
.L_x_4009:
[----:B------:R-:W-:Y:S05]  /*17930*/  BSYNC B6 ;  /* 0x0000000000067941 */ /* 0x000fea0003800000 */
.L_x_4008:
[----:B------:R-:W2:Y:S01]  /*17940*/  LDL.LU R0, [R1+0x10] ;  /* 0x0000100001007983 */ /* 0x000ea20000300800 */
[----:B------:R-:W-:Y:S01]  /*17950*/  ULDC.64 UR4, c[0x0][0x2d8] ;  /* 0x0000b60000047ab9 */ /* 0x000fe20000000a00 */
[----:B------:R-:W0:Y:S02]  /*17960*/  LDC R7, c[0x0][0x448] ;  /* 0x00011200ff077b82 */ /* 0x000e240000000800 */
[----:B------:R-:W2:Y:S04]  /*17970*/  LDL.LU.64 R2, [R1] ;  /* 0x0000000001027983 */ /* 0x000ea80000300a00 */
[----:B------:R-:W3:Y:S04]  /*17980*/  LDL.LU R20, [R1+0x34] ;  /* 0x0000340001147983 */ /* 0x000ee80000300800 */
[----:B------:R-:W4:Y:S04]  /*17990*/  LDL.LU R21, [R1+0x1c] ;  /* 0x00001c0001157983 */ /* 0x000f280000300800 */
[----:B------:R0:W5:Y:S02]  /*179a0*/  LDL R8, [R1+0x30] ;  /* 0x0000300001087983 */ /* 0x0001640000100800 */
[----:B0-----:R-:W-:-:S13]  /*179b0*/  ISETP.NE.AND P0, PT, R7, 0x1, PT ;  /* 0x000000010700780c */ /* 0x001fda0003f05270 */
[----:B------:R-:W0:Y:S08]  /*179c0*/  @P0 LDC R5, c[0x0][0x44c] ;  /* 0x00011300ff050b82 */ /* 0x000e300000000800 */
[----:B------:R-:W1:Y:S01]  /*179d0*/  @P0 LDC R6, c[0x0][0x450] ;  /* 0x00011400ff060b82 */ /* 0x000e620000000800 */
[----:B--2---:R-:W-:Y:S02]  /*179e0*/  IMAD.MOV.U32 R3, RZ, RZ, R0 ;  /* 0x000000ffff037224 */ /* 0x004fe400078e0000 */
[----:B------:R-:W-:-:S04]  /*179f0*/  IMAD.WIDE.U32 R2, R16, UR4, R2 ;  /* 0x0000000410027c25 */ /* 0x000fc8000f8e0002 */
[----:B------:R-:W-:Y:S01]  /*17a00*/  IMAD R3, R16, UR5, R3 ;  /* 0x0000000510037c24 */ /* 0x000fe2000f8e0203 */
[----:B------:R-:W-:Y:S02]  /*17a10*/  ULDC.64 UR4, c[0x0][0x2e0] ;  /* 0x0000b80000047ab9 */ /* 0x000fe40000000a00 */
[----:B---3--:R-:W-:Y:S02]  /*17a20*/  IMAD R0, R20, UR4, RZ ;  /* 0x0000000414007c24 */ /* 0x008fe4000f8e02ff */
[----:B------:R-:W2:Y:S01]  /*17a30*/  S2R R20, SR_TID.X ;  /* 0x0000000000147919 */ /* 0x000ea20000002100 */
[----:B----4-:R-:W-:-:S04]  /*17a40*/  IMAD.WIDE.U32 R2, R21, UR4, R2 ;  /* 0x0000000415027c25 */ /* 0x010fc8000f8e0002 */
[----:B------:R-:W-:Y:S01]  /*17a50*/  IMAD R0, R21, UR5, R0 ;  /* 0x0000000515007c24 */ /* 0x000fe2000f8e0200 */
[----:B------:R-:W3:Y:S01]  /*17a60*/  S2R R9, SR_TID.X ;  /* 0x0000000000097919 */ /* 0x000ee20000002100 */
[----:B------:R-:W-:-:S03]  /*17a70*/  ULDC.64 UR4, c[0x0][0x2d0] ;  /* 0x0000b40000047ab9 */ /* 0x000fc60000000a00 */
[----:B------:R-:W-:Y:S02]  /*17a80*/  IADD3 R3, R3, R0, RZ ;  /* 0x0000000003037210 */ /* 0x000fe40007ffe0ff */
[----:B--2---:R-:W-:-:S04]  /*17a90*/  LOP3.LUT R20, R20, 0x7f, RZ, 0xc0, !PT ;  /* 0x0000007f14147812 */ /* 0x004fc800078ec0ff */
[----:B------:R-:W-:Y:S02]  /*17aa0*/  SHF.R.U32.HI R21, RZ, 0x3, R20 ;  /* 0x00000003ff157819 */ /* 0x000fe40000011614 */
[----:B------:R-:W2:Y:S02]  /*17ab0*/  S2R R20, SR_TID.X ;  /* 0x0000000000147919 */ /* 0x000ea40000002100 */
[----:B--2---:R-:W-:-:S05]  /*17ac0*/  IMAD.SHL.U32 R20, R20, 0x10, RZ ;  /* 0x0000001014147824 */ /* 0x004fca00078e00ff */
[----:B------:R-:W-:-:S05]  /*17ad0*/  LOP3.LUT R20, R21, 0x70, R20, 0xf8, !PT ;  /* 0x0000007015147812 */ /* 0x000fca00078ef814 */
[----:B------:R-:W-:Y:S02]  /*17ae0*/  IMAD R0, R25, 0x40, R20 ;  /* 0x0000004019007824 */ /* 0x000fe400078e0214 */
[----:B------:R2:W5:Y:S02]  /*17af0*/  LDL R20, [R1+0x14] ;  /* 0x0000140001147983 */ /* 0x0005640000100800 */
[----:B0-----:R-:W-:-:S04]  /*17b00*/  @P0 IMAD.HI.U32 R5, R0, R5, RZ ;  /* 0x0000000500050227 */ /* 0x001fc800078e00ff */
[----:B------:R-:W-:Y:S01]  /*17b10*/  IMAD.MOV.U32 R4, RZ, RZ, R0 ;  /* 0x000000ffff047224 */ /* 0x000fe200078e0000 */
[----:B-1----:R-:W-:Y:S01]  /*17b20*/  @P0 SHF.R.U32.HI R4, RZ, R6, R5 ;  /* 0x00000006ff040219 */ /* 0x002fe20000011605 */
[----:B------:R-:W0:Y:S04]  /*17b30*/  S2R R21, SR_TID.X ;  /* 0x0000000000157919 */ /* 0x000e280000002100 */
        /* <DEDUP_REMOVED lines=12> */
[----:B------:R-:W-:Y:S01]  /*17c00*/  ULDC.64 UR4, c[0x0][0x280] ;  /* 0x0000a00000047ab9 */ /* 0x000fe20000000a00 */
[----:B---3--:R-:W-:Y:S01]  /*17c10*/  IMAD.SHL.U32 R9, R9, 0x8, RZ ;  /* 0x0000000809097824 */ /* 0x008fe200078e00ff */
[C---:B------:R-:W-:Y:S01]  /*17c20*/  LEA R0, P0, R2.reuse, UR4, 0x1 ;  /* 0x0000000402007c11 */ /* 0x040fe2000f8008ff */
[----:B------:R-:W-:Y:S01]  /*17c30*/  IMAD.IADD R3, R3, 0x1, R4 ;  /* 0x0000000103037824 */ /* 0x000fe200078e0204 */
[----:B------:R-:W-:Y:S02]  /*17c40*/  ULDC UR4, c[0x0][0x2b8] ;  /* 0x0000ae0000047ab9 */ /* 0x000fe40000000800 */
[----:B------:R-:W-:Y:S02]  /*17c50*/  LOP3.LUT R9, R9, 0x38, RZ, 0xc0, !PT ;  /* 0x0000003809097812 */ /* 0x000fe400078ec0ff */
[----:B------:R-:W-:Y:S01]  /*17c60*/  LEA.HI.X R2, R2, UR5, R3, 0x1, P0 ;  /* 0x0000000502027c11 */ /* 0x000fe200080f0c03 */
[----:B------:R-:W-:Y:S01]  /*17c70*/  UMOV UR5, 0xffffffff ;  /* 0xffffffff00057882 */ /* 0x000fe20000000000 */
[----:B0-----:R-:W-:-:S02]  /*17c80*/  LOP3.LUT R21, R21, 0x7f, RZ, 0xc0, !PT ;  /* 0x0000007f15157812 */ /* 0x001fc400078ec0ff */
[----:B------:R-:W-:Y:S02]  /*17c90*/  ISETP.GE.AND P1, PT, R9, UR4, PT ;  /* 0x0000000409007c0c */ /* 0x000fe4000bf26270 */
[----:B------:R-:W-:Y:S01]  /*17ca0*/  SHF.R.U32.HI R10, RZ, 0x3, R21 ;  /* 0x00000003ff0a7819 */ /* 0x000fe20000011615 */
[----:B--2---:R-:W-:Y:S10]  /*17cb0*/  BRA.DIV UR5, `(.L_x_4010) ;  /* 0x0000004205a07947 */ /* 0x004ff4000b800000 */
        /* <DEDUP_REMOVED lines=26> */
[----:B------:R-:W1:Y:S08]  /*17e60*/  SHFL.IDX PT, R4, R2, 0x2, 0x181f ;  /* 0x00581f0002047f89 */ /* 0x000e7000000e0000 */
[----:B0-----:R-:W-:-:S05]  /*17e70*/  @!P0 LEA R5, P2, R9, R5, 0x1 ;  /* 0x0000000509058211 */ /* 0x001fca00078408ff */
[----:B-1----:R-:W-:-:S05]  /*17e80*/  @!P0 IMAD.X R4, RZ, RZ, R4, P2 ;  /* 0x000000ffff048224 */ /* 0x002fca00010e0604 */
[----:B------:R-:W-:-:S04]  /*17e90*/  @!P0 LOP3.LUT R5, R5, R4, RZ, 0x3c, !PT ;  /* 0x0000000405058212 */ /* 0x000fc800078e3cff */
[----:B------:R-:W-:-:S04]  /*17ea0*/  @!P0 LOP3.LUT R4, R5, R4, RZ, 0x3c, !PT ;  /* 0x0000000405048212 */ /* 0x000fc800078e3cff */
[----:B------:R-:W-:-:S05]  /*17eb0*/  @!P0 LOP3.LUT R5, R5, R4, RZ, 0x3c, !PT ;  /* 0x0000000405058212 */ /* 0x000fca00078e3cff */
[----:B------:R0:W-:Y:S04]  /*17ec0*/  @!P0 LDGSTS.E.BYPASS.LTC128B.128 [R8+0x21400], desc[UR42][R4.64], !P1 ;  /* 0x2140000004088fae */ /* 0x0001e8000c901d6a */
[----:B0-----:R0:W1:Y:S02]  /*17ed0*/  SHFL.IDX PT, R4, R2, 0x3, 0x181f ;  /* 0x00781f0002047f89 */ /* 0x00106400000e0000 */
.L_x_4123:
[----:B------:R-:W-:-:S05]  /*17ee0*/  VIADD R25, R25, 0x30 ;  /* 0x0000003019197836 */ /* 0x000fca0000000000 */
[----:B------:R-:W-:-:S13]  /*17ef0*/  ISETP.GE.AND P0, PT, R25, R3, PT ;  /* 0x000000031900720c */ /* 0x000fda0003f06270 */
[----:B0-----:R-:W-:-:S05]  /*17f00*/  @!P0 LEA R2, P2, R9, R0, 0x1 ;  /* 0x0000000009028211 */ /* 0x001fca00078408ff */
[----:B-1----:R-:W-:-:S05]  /*17f10*/  @!P0 IMAD.X R3, RZ, RZ, R4, P2 ;  /* 0x000000ffff038224 */ /* 0x002fca00010e0604 */
[----:B------:R-:W-:Y:S01]  /*17f20*/  @!PT LDS RZ, [RZ] ;  /* 0x00000000fffff984 */ /* 0x000fe20000000800 */
[----:B------:R-:W-:Y:S01]  /*17f30*/  @!PT LDS RZ, [RZ] ;  /* 0x00000000fffff984 */ /* 0x000fe20000000800 */
[----:B------:R-:W-:Y:S01]  /*17f40*/  @!PT LDS RZ, [RZ] ;  /* 0x00000000fffff984 */ /* 0x000fe20000000800 */
[----:B------:R0:W-:Y:S01]  /*17f50*/  @!P0 LDGSTS.E.BYPASS.LTC128B.128 [R8+0x21c00], desc[UR42][R2.64], !P1 ;  /* 0x21c0000002088fae */ /* 0x0001e2000c901d6a */
[----:B------:R-:W-:Y:S01]  /*17f60*/  PLOP3.LUT P0, PT, PT, PT, PT, 0x80, 0x0 ;  /* 0x000000000000781c */ /* 0x000fe20003f0f070 */
[----:B------:R-:W-:-:S12]  /*17f70*/  NOP ;  /* 0x0000000000007918 */ /* 0x000fd80000000000 */
.L_x_4011:
        /* <DEDUP_REMOVED lines=18> */
.L_x_4124:
[----:B------:R-:W-:Y:S05]  /*180a0*/  BSYNC B0 ;  /* 0x0000000000007941 */ /* 0x000fea0003800000 */
.L_x_4012:
[----:B------:R-:W-:-:S05]  /*180b0*/  IMAD.U32 R2, RZ, RZ, UR38 ;  /* 0x00000026ff027e24 */ /* 0x000fca000f8e00ff */
[----:B------:R-:W-:-:S13]  /*180c0*/  ISETP.NE.AND P0, PT, R2, 0x3, PT ;  /* 0x000000030200780c */ /* 0x000fda0003f05270 */
[----:B------:R-:W-:Y:S05]  /*180d0*/  @!P0 BRA `(.L_x_4014) ;  /* 0x0000000000048947 */ /* 0x000fea0003800000 */
[----:B------:R-:W-:Y:S01]  /*180e0*/  BPT.TRAP 0x1 ;  /* 0x000000040000795c */ /* 0x000fe20000300000 */
.L_x_4014:
[----:B0-----:R-:W-:Y:S01]  /*180f0*/  SHF.L.U32 R0, R28, 0x1f, RZ ;  /* 0x0000001f1c007819 */ /* 0x001fe200000006ff */
[----:B------:R-:W-:Y:S03]  /*18100*/  BSSY B0, `(.L_x_4015) ;  /* 0x0000003000007945 */ /* 0x000fe60003800000 */
[----:B------:R-:W0:Y:S02]  /*18110*/  SYNCS.PHASECHK.TRANS64.TRYWAIT P0, [R30+URZ+0x28c60], R0 ;  /* 0x028c60001e0075a7 */ /* 0x000e24000800017f */
[----:B0-----:R-:W-:Y:S05]  /*18120*/  @!P0 BRA `(.L_x_4016) ;  /* 0x0000004000dc8947 */ /* 0x001fea0003800000 */
.L_x_4125:
[----:B------:R-:W-:Y:S05]  /*18130*/  BSYNC B0 ;  /* 0x0000000000007941 */ /* 0x000fea0003800000 */
.L_x_4015:
[----:B------:R-:W0:Y:S01]  /*18140*/  LDL.LU R2, [R1+0x24] ;  /* 0x0000240001027983 */ /* 0x000e220000300800 */
[----:B------:R-:W-:Y:S01]  /*18150*/  ULDC.64 UR4, c[0x0][0x328] ;  /* 0x0000ca0000047ab9 */ /* 0x000fe20000000a00 */
[----:B------:R-:W-:Y:S02]  /*18160*/  ULDC.64 UR6, c[0x0][0x318] ;  /* 0x0000c60000067ab9 */ /* 0x000fe40000000a00 */
[----:B------:R-:W2:Y:S01]  /*18170*/  LDL.LU R4, [R1+0x28] ;  /* 0x0000280001047983 */ /* 0x000ea20000300800 */
        /* <DEDUP_REMOVED lines=8> */
[----:B------:R-:W-:Y:S01]  /*18200*/  ULDC.64 UR4, c[0x0][0x330] ;  /* 0x0000cc0000047ab9 */ /* 0x000fe20000000a00 */
[----:B------:R-:W-:-:S03]  /*18210*/  IMAD R4, R22, 0x8000, R35 ;  /* 0x0000800016047824 */ /* 0x000fc600078e0223 */
[----:B------:R-:W-:-:S03]  /*18220*/  IADD3 R3, R3, R0, RZ ;  /* 0x0000000003037210 */ /* 0x000fc60007ffe0ff */
[----:B------:R-:W-:Y:S01]  /*18230*/  IMAD.WIDE.U32 R2, R16, UR4, R2 ;  /* 0x0000000410027c25 */ /* 0x000fe2000f8e0002 */
[----:B------:R-:W-:-:S03]  /*18240*/  UMOV UR4, 0xffffffff ;  /* 0xffffffff00047882 */ /* 0x000fc60000000000 */
[----:B------:R-:W-:Y:S01]  /*18250*/  IMAD R6, R16, UR5, R3 ;  /* 0x0000000510067c24 */ /* 0x000fe2000f8e0203 */
[----:B------:R-:W-:-:S04]  /*18260*/  LEA R5, P0, R2, UR6, 0x1 ;  /* 0x0000000602057c11 */ /* 0x000fc8000f8008ff */
[----:B------:R-:W-:Y:S01]  /*18270*/  LEA.HI.X R6, R2, UR7, R6, 0x1, P0 ;  /* 0x0000000702067c11 */ /* 0x000fe200080f0c06 */
[----:B------:R-:W-:Y:S08]  /*18280*/  BRA.DIV UR4, `(.L_x_4017) ;  /* 0x0000004204987947 */ /* 0x000ff0000b800000 */
[----:B------:R-:W2:Y:S01]  /*18290*/  LDL R3, [R1+0x8] ;  /* 0x0000080001037983 */ /* 0x000ea20000100800 */
        /* <DEDUP_REMOVED lines=87> */
.L_x_4135:
[C---:B------:R-:W-:Y:S02]  /*18810*/  LOP3.LUT P6, RZ, R18.reuse, 0x100, RZ, 0xc0, !PT ;  /* 0x0000010012ff7812 */ /* 0x040fe400078cc0ff */
[----:B------:R-:W-:Y:S02]  /*18820*/  LOP3.LUT R18, R18, 0xfffff7ff, RZ, 0xc0, !PT ;  /* 0xfffff7ff12127812 */ /* 0x000fe400078ec0ff */
[C---:B------:R-:W-:Y:S02]  /*18830*/  ISETP.LT.OR P6, PT, R23.reuse, 0x31, P6 ;  /* 0x000000311700780c */ /* 0x040fe400037c1670 */
[----:B------:R-:W-:-:S11]  /*18840*/  ISETP.LT.OR P5, PT, R23, 0x31, !P5 ;  /* 0x000000311700780c */ /* 0x000fd60006fa1670 */
[----:B------:R-:W-:Y:S02]  /*18850*/  @P6 LOP3.LUT R18, R18, 0x800, RZ, 0xfc, !PT ;  /* 0x0000080012126812 */ /* 0x000fe400078efcff */
[C---:B------:R-:W-:Y:S02]  /*18860*/  ISETP.LT.OR P6, PT, R23.reuse, 0x31, !P4 ;  /* 0x000000311700780c */ /* 0x040fe400067c1670 */
[----:B------:R-:W-:Y:S02]  /*18870*/  LOP3.LUT R18, R18, 0xffffdfff, RZ, 0xc0, !PT ;  /* 0xffffdfff12127812 */ /* 0x000fe400078ec0ff */
[C---:B------:R-:W-:Y:S02]  /*18880*/  ISETP.LT.OR P4, PT, R23.reuse, 0x31, !P2 ;  /* 0x000000311700780c */ /* 0x040fe40005781670 */
        /* <DEDUP_REMOVED lines=26> */
.L_x_4018:
        /* <DEDUP_REMOVED lines=11> */
.L_x_4019:
[----:B------:R-:W2:Y:S01]  /*18ae0*/  LDL.LU R2, [R1+0x18] ;  /* 0x0000180001027983 */ /* 0x000ea20000300800 */
[----:B------:R1:W-:Y:S01]  /*18af0*/  SYNCS.ARRIVE.TRANS64.A1T0 RZ, [R30+URZ+0x28c50], RZ ;  /* 0x028c50ff1eff79a7 */ /* 0x0003e2000810003f */
[----:B------:R-:W-:Y:S01]  /*18b00*/  BSSY B0, `(.L_x_4020) ;  /* 0x00000f2000007945 */ /* 0x000fe20003800000 */
[----:B--2---:R-:W-:-:S05]  /*18b10*/  VIADD R7, R2, 0xfffffffe ;  /* 0xfffffffe02077836 */ /* 0x004fca0000000000 */
[----:B------:R-:W-:-:S13]  /*18b20*/  ISETP.GE.AND P0, PT, R7, R32, PT ;  /* 0x000000200700720c */ /* 0x000fda0003f06270 */
[----:B-1----:R-:W-:Y:S05]  /*18b30*/  @!P0 BRA `(.L_x_4021) ;  /* 0x0000000c00b88947 */ /* 0x002fea0003800000 */
[----:B------:R-:W2:Y:S04]  /*18b40*/  LDL.LU R3, [R1+0x2c] ;  /* 0x00002c0001037983 */ /* 0x000ea80000300800 */
[----:B------:R-:W3:Y:S01]  /*18b50*/  LDL.LU R2, [R1+0x8] ;  /* 0x0000080001027983 */ /* 0x000ee20000300800 */
[----:B--2---:R-:W-:Y:S02]  /*18b60*/  LOP3.LUT R31, R3, 0x40, RZ, 0xc0, !PT ;  /* 0x00000040031f7812 */ /* 0x004fe400078ec0ff */
[----:B---3--:R-:W-:Y:S02]  /*18b70*/  LOP3.LUT R30, R2, 0x80, RZ, 0xc0, !PT ;  /* 0x00000080021e7812 */ /* 0x008fe400078ec0ff */
[----:B------:R-:W-:Y:S02]  /*18b80*/  SHF.R.U32.HI R31, RZ, 0x2, R31 ;  /* 0x00000002ff1f7819 */ /* 0x000fe4000001161f */
[----:B------:R-:W-:-:S07]  /*18b90*/  SHF.R.U32.HI R30, RZ, 0x3, R30 ;  /* 0x00000003ff1e7819 */ /* 0x000fce000001161e */
.L_x_4034:
[----:B-1----:R-:W1:Y:S01]  /*18ba0*/  S2R R2, SR_TID.X ;  /* 0x0000000000027919 */ /* 0x002e620000002100 */
[----:B0-----:R-:W0:Y:S01]  /*18bb0*/  LDC R5, c[0x0][0x430] ;  /* 0x00010c00ff057b82 */ /* 0x001e220000000800 */
[----:B------:R-:W-:Y:S01]  /*18bc0*/  IMAD R4, R7, 0x40, R33 ;  /* 0x0000004007047824 */ /* 0x000fe200078e0221 */
[----:B------:R-:W-:Y:S01]  /*18bd0*/  MOV R10, UR38 ;  /* 0x00000026000a7c02 */ /* 0x000fe20008000f00 */
[----:B--2---:R-:W2:Y:S01]  /*18be0*/  S2R R8, SR_TID.X ;  /* 0x0000000000087919 */ /* 0x004ea20000002100 */
[----:B------:R-:W-:Y:S01]  /*18bf0*/  VIADD R22, R22, 0x1 ;  /* 0x0000000116167836 */ /* 0x000fe20000000000 */
[----:B0-----:R-:W-:Y:S02]  /*18c00*/  ISETP.NE.AND P0, PT, R5, 0x1, PT ;  /* 0x000000010500780c */ /* 0x001fe40003f05270 */
[----:B-1----:R-:W-:Y:S01]  /*18c10*/  LOP3.LUT R2, R2, 0x7f, RZ, 0xc0, !PT ;  /* 0x0000007f02027812 */ /* 0x002fe200078ec0ff */
[----:B--2---:R-:W-:-:S03]  /*18c20*/  IMAD.SHL.U32 R8, R8, 0x10, RZ ;  /* 0x0000001008087824 */ /* 0x004fc600078e00ff */
[----:B------:R-:W-:-:S07]  /*18c30*/  SHF.R.U32.HI R2, RZ, 0x3, R2 ;  /* 0x00000003ff027819 */ /* 0x000fce0000011602 */
[----:B---3--:R-:W0:Y:S01]  /*18c40*/  @P0 LDC R6, c[0x0][0x434] ;  /* 0x00010d00ff060b82 */ /* 0x008e220000000800 */
[----:B------:R-:W-:-:S04]  /*18c50*/  LOP3.LUT R8, R2, 0x70, R8, 0xf8, !PT ;  /* 0x0000007002087812 */ /* 0x000fc800078ef808 */
[----:B------:R-:W-:-:S03]  /*18c60*/  ISETP.GT.U32.AND P1, PT, R8, 0x3f, PT ;  /* 0x0000003f0800780c */ /* 0x000fc60003f24070 */
[----:B------:R-:W1:Y:S01]  /*18c70*/  @P0 LDC R3, c[0x0][0x438] ;  /* 0x00010e00ff030b82 */ /* 0x000e620000000800 */
[----:B------:R-:W-:-:S04]  /*18c80*/  IMAD.IADD R4, R8, 0x1, R4 ;  /* 0x0000000108047824 */ /* 0x000fc800078e0204 */
[----:B------:R-:W-:-:S05]  /*18c90*/  IMAD.MOV.U32 R2, RZ, RZ, R4 ;  /* 0x000000ffff027224 */ /* 0x000fca00078e0004 */
[----:B------:R-:W2:Y:S01]  /*18ca0*/  @!P1 LDC.64 R8, c[0x0][0x428] ;  /* 0x00010a00ff089b82 */ /* 0x000ea20000000a00 */
[----:B0-----:R-:W-:-:S05]  /*18cb0*/  @P0 IMAD.HI.U32 R6, R4, R6, RZ ;  /* 0x0000000604060227 */ /* 0x001fca00078e00ff */
[----:B-1----:R-:W-:-:S05]  /*18cc0*/  @P0 SHF.R.U32.HI R2, RZ, R3, R6 ;  /* 0x00000003ff020219 */ /* 0x002fca0000011606 */
[----:B------:R-:W-:-:S04]  /*18cd0*/  IMAD.MOV R3, RZ, RZ, -R2 ;  /* 0x000000ffff037224 */ /* 0x000fc800078e0a02 */
[----:B------:R-:W-:Y:S01]  /*18ce0*/  IMAD R5, R5, R3, R4 ;  /* 0x0000000305057224 */ /* 0x000fe200078e0204 */
[--C-:B------:R-:W-:Y:S01]  /*18cf0*/  @!P1 SHF.R.S32.HI R3, RZ, 0x1f, R2.reuse ;  /* 0x0000001fff039819 */ /* 0x100fe20000011402 */
[-C--:B--2---:R-:W-:Y:S02]  /*18d00*/  @!P1 IMAD R4, R34, R8.reuse, RZ ;  /* 0x0000000822049224 */ /* 0x084fe400078e02ff */
[----:B------:R-:W-:-:S04]  /*18d10*/  @!P1 IMAD.WIDE.U32 R2, R26, R8, R2 ;  /* 0x000000081a029225 */ /* 0x000fc800078e0002 */
[----:B------:R-:W-:Y:S02]  /*18d20*/  @!P1 IMAD R4, R26, R9, R4 ;  /* 0x000000091a049224 */ /* 0x000fe400078e0204 */
[----:B------:R-:W0:Y:S02]  /*18d30*/  @!P1 LDC.64 R8, c[0x0][0x418] ;  /* 0x00010600ff089b82 */ /* 0x000e240000000a00 */
[----:B------:R-:W-:Y:S02]  /*18d40*/  @!P1 IMAD.IADD R3, R4, 0x1, R3 ;  /* 0x0000000104039824 */ /* 0x000fe400078e0203 */
[----:B------:R-:W-:Y:S01]  /*18d50*/  IMAD.MOV.U32 R4, RZ, RZ, RZ ;  /* 0x000000ffff047224 */ /* 0x000fe200078e00ff */
[----:B0-----:R-:W-:-:S04]  /*18d60*/  @!P1 LEA R8, P0, R2, R8, 0x2 ;  /* 0x0000000802089211 */ /* 0x001fc800078010ff */
[----:B------:R-:W-:Y:S02]  /*18d70*/  @!P1 LEA.HI.X R9, R2, R9, R3, 0x2, P0 ;  /* 0x0000000902099211 */ /* 0x000fe400000f1403 */
[----:B------:R-:W-:-:S03]  /*18d80*/  ISETP.NE.AND P0, PT, R22, 0x2, PT ;  /* 0x000000021600780c */ /* 0x000fc60003f05270 */
[----:B------:R0:W5:Y:S01]  /*18d90*/  @!P1 LDG.E R4, desc[UR42][R8.64] ;  /* 0x0000002a08049981 */ /* 0x000162000c1e1900 */
[----:B------:R-:W-:Y:S01]  /*18da0*/  ISETP.NE.AND P1, PT, R10, 0x3, PT ;  /* 0x000000030a00780c */ /* 0x000fe20003f25270 */
[----:B------:R-:W-:Y:S01]  /*18db0*/  IMAD.MOV.U32 R3, RZ, RZ, R7 ;  /* 0x000000ffff037224 */ /* 0x000fe200078e0007 */
[----:B------:R-:W-:Y:S01]  /*18dc0*/  SEL R2, RZ, 0x1, P0 ;  /* 0x00000001ff027807 */ /* 0x000fe20000000000 */
[----:B------:R-:W-:Y:S05]  /*18dd0*/  YIELD ;  /* 0x0000000000007946 */ /* 0x000fea0003800000 */
[----:B------:R-:W-:Y:S01]  /*18de0*/  SEL R22, R22, RZ, P0 ;  /* 0x000000ff16167207 */ /* 0x000fe20000000000 */
[----:B------:R-:W-:Y:S01]  /*18df0*/  VIADD R7, R7, 0xffffffff ;  /* 0xffffffff07077836 */ /* 0x000fe20000000000 */
[----:B------:R-:W-:-:S02]  /*18e00*/  LOP3.LUT R28, R28, R2, RZ, 0x3c, !PT ;  /* 0x000000021c1c7212 */ /* 0x000fc400078e3cff */
[----:B------:R-:W-:Y:S01]  /*18e10*/  ISETP.GT.AND P3, PT, R3, R32, PT ;  /* 0x000000200300720c */ /* 0x000fe20003f64270 */
[----:B0-----:R-:W-:-:S12]  /*18e20*/  @!P1 BRA `(.L_x_4022) ;  /* 0x0000000000049947 */ /* 0x001fd80003800000 */
[----:B------:R-:W-:Y:S01]  /*18e30*/  BPT.TRAP 0x1 ;  /* 0x000000040000795c */ /* 0x000fe20000300000 */
.L_x_4022:
[----:B------:R-:W-:Y:S01]  /*18e40*/  IMAD R6, R22, 0x8, R17 ;  /* 0x0000000816067824 */ /* 0x000fe200078e0211 */
[----:B------:R-:W-:Y:S01]  /*18e50*/  SHF.L.U32 R20, R28, 0x1f, RZ ;  /* 0x0000001f1c147819 */ /* 0x000fe200000006ff */
[----:B------:R-:W-:Y:S01]  /*18e60*/  BSSY B1, `(.L_x_4023) ;  /* 0x0000004000017945 */ /* 0x000fe20003800000 */
[----:B------:R-:W-:Y:S02]  /*18e70*/  SHF.R.S32.HI R9, RZ, 0x1f, R5 ;  /* 0x0000001fff097819 */ /* 0x000fe40000011405 */
[----:B------:R-:W0:Y:S02]  /*18e80*/  SYNCS.PHASECHK.TRANS64.TRYWAIT P0, [R6+URZ+0x28c40], R20 ;  /* 0x028c4014060075a7 */ /* 0x000e24000800017f */
[----:B0-----:R-:W-:Y:S05]  /*18e90*/  @!P0 BRA `(.L_x_4024) ;  /* 0x0000003c00c08947 */ /* 0x001fea0003800000 */
.L_x_4136:
[----:B------:R-:W-:Y:S05]  /*18ea0*/  BSYNC B1 ;  /* 0x0000000000017941 */ /* 0x000fea0003800000 */
.L_x_4023:
        /* <DEDUP_REMOVED lines=40> */
.L_x_4146:
        /* <DEDUP_REMOVED lines=8> */
.L_x_4026:
        /* <DEDUP_REMOVED lines=11> */
.L_x_4027:
[----:B------:R2:W-:Y:S01]  /*19260*/  SYNCS.ARRIVE.TRANS64.A1T0 RZ, [R6+URZ+0x28c30], RZ ;  /* 0x028c30ff06ff79a7 */ /* 0x0005e2000810003f */
[----:B------:R-:W-:Y:S05]  /*19270*/  @!P2 BRA `(.L_x_4028) ;  /* 0x000000000004a947 */ /* 0x000fea0003800000 */
[----:B------:R-:W-:Y:S01]  /*19280*/  BPT.TRAP 0x1 ;  /* 0x000000040000795c */ /* 0x000fe20000300000 */
.L_x_4028:
[----:B------:R-:W3:Y:S01]  /*19290*/  SYNCS.PHASECHK.TRANS64.TRYWAIT P0, [R6+URZ+0x28c60], R20 ;  /* 0x028c6014060075a7 */ /* 0x000ee2000800017f */
[----:B------:R-:W-:Y:S04]  /*192a0*/  BSSY B1, `(.L_x_4029) ;  /* 0x0000002000017945 */ /* 0x000fe80003800000 */
[----:B---3--:R-:W-:Y:S05]  /*192b0*/  @!P0 BRA `(.L_x_4030) ;  /* 0x0000003c00e88947 */ /* 0x008fea0003800000 */
.L_x_4147:
[----:B------:R-:W-:Y:S05]  /*192c0*/  BSYNC B1 ;  /* 0x0000000000017941 */ /* 0x000fea0003800000 */
.L_x_4029:
        /* <DEDUP_REMOVED lines=8> */
[----:B-1----:R-:W-:Y:S02]  /*19350*/  IMAD R21, R22, 0x7000, R8 ;  /* 0x0000700016157824 */ /* 0x002fe400078e0208 */
        /* <DEDUP_REMOVED lines=12> */
[----:B------:R-:W1:Y:S01]  /*19420*/  SHFL.IDX PT, R2, R9, RZ, 0x181f ;  /* 0x00181fff09027589 */ /* 0x000e6200000e0000 */
[C---:B------:R-:W-:Y:S01]  /*19430*/  LOP3.LUT P1, RZ, R18.reuse, 0x80, RZ, 0xc0, !PT ;  /* 0x0000008012ff7812 */ /* 0x040fe2000782c0ff */
[----:B------:R-:W-:Y:S01]  /*19440*/  IMAD R21, R21, 0x2, R17 ;  /* 0x0000000215157824 */ /* 0x000fe200078e0211 */
[C---:B------:R-:W-:Y:S01]  /*19450*/  LOP3.LUT P2, RZ, R18.reuse, 0x40, RZ, 0xc0, !PT ;  /* 0x0000004012ff7812 */ /* 0x040fe2000784c0ff */
[----:B------:R-:W4:Y:S01]  /*19460*/  SHFL.IDX PT, R3, R10, RZ, 0x181f ;  /* 0x00181fff0a037589 */ /* 0x000f2200000e0000 */
[----:B------:R-:W-:-:S03]  /*19470*/  LOP3.LUT R18, R18, 0xffffdfff, RZ, 0xc0, !PT ;  /* 0xffffdfff12127812 */ /* 0x000fc600078ec0ff */
[----:B------:R-:W5:Y:S01]  /*19480*/  SHFL.IDX PT, R14, R9, 0x1, 0x181f ;  /* 0x00381f00090e7f89 */ /* 0x000f6200000e0000 */
[----:B------:R-:W-:-:S03]  /*19490*/  @P3 LOP3.LUT R18, R18, 0x2000, RZ, 0xfc, !PT ;  /* 0x0000200012123812 */ /* 0x000fc600078efcff */
[----:B------:R-:W0:Y:S01]  /*194a0*/  SHFL.IDX PT, R5, R10, 0x1, 0x181f ;  /* 0x00381f000a057f89 */ /* 0x000e2200000e0000 */
[C---:B------:R-:W-:Y:S02]  /*194b0*/  LOP3.LUT P3, RZ, R18.reuse, 0x20, RZ, 0xc0, !PT ;  /* 0x0000002012ff7812 */ /* 0x040fe4000786c0ff */
[C---:B------:R-:W-:Y:S01]  /*194c0*/  LOP3.LUT P6, RZ, R18.reuse, 0x10, RZ, 0xc0, !PT ;  /* 0x0000001012ff7812 */ /* 0x040fe200078cc0ff */
[----:B------:R-:W-:Y:S01]  /*194d0*/  SHFL.IDX PT, R8, R10, 0x2, 0x181f ;  /* 0x00581f000a087f89 */ /* 0x000fe200000e0000 */
[----:B------:R-:W-:-:S03]  /*194e0*/  LOP3.LUT R18, R18, 0xffff7fff, RZ, 0xc0, !PT ;  /* 0xffff7fff12127812 */ /* 0x000fc600078ec0ff */
[----:B------:R-:W-:Y:S01]  /*194f0*/  SHFL.IDX PT, R10, R10, 0x3, 0x181f ;  /* 0x00781f000a0a7f89 */ /* 0x000fe200000e0000 */
[----:B-1----:R-:W-:-:S05]  /*19500*/  IADD3 R2, P0, R2, R0, RZ ;  /* 0x0000000002027210 */ /* 0x002fca0007f1e0ff */
[----:B------:R-:W-:Y:S01]  /*19510*/  @P3 LOP3.LUT R18, R18, 0x8000, RZ, 0xfc, !PT ;  /* 0x0000800012123812 */ /* 0x000fe200078efcff */
[----:B----4-:R-:W-:Y:S01]  /*19520*/  IMAD.X R3, RZ, RZ, R3, P0 ;  /* 0x000000ffff037224 */ /* 0x010fe200000e0603 */
[----:B------:R-:W-:-:S04]  /*19530*/  ISETP.NE.U32.AND P0, PT, R31, RZ, PT ;  /* 0x000000ff1f00720c */ /* 0x000fc80003f05070 */
[----:B------:R-:W-:Y:S01]  /*19540*/  LDGSTS.E.BYPASS.LTC128B.128 [R21+0x400], desc[UR42][R2.64], !P1 ;  /* 0x0040000002157fae */ /* 0x000fe2000c901d6a */
[----:B------:R-:W-:-:S03]  /*19550*/  ISETP.NE.U32.AND P1, PT, R30, RZ, PT ;  /* 0x000000ff1e00720c */ /* 0x000fc60003f25070 */
[----:B------:R-:W-:Y:S01]  /*19560*/  LDGSTS.E.BYPASS.LTC128B.128 [R21+0x2400], desc[UR42][R2.64+0x80], !P2 ;  /* 0x0240008002157fae */ /* 0x000fe2000d101d6a */
[----:B-----5:R-:W-:-:S03]  /*19570*/  IADD3 R4, P2, R14, R0, RZ ;  /* 0x000000000e047210 */ /* 0x020fc60007f5e0ff */
[----:B------:R-:W-:Y:S01]  /*19580*/  LDGSTS.E.BYPASS.LTC128B.128 [R21+0x4400], desc[UR42][R2.64+0x100], !P3 ;  /* 0x0440010002157fae */ /* 0x000fe2000d901d6a */
[C---:B------:R-:W-:Y:S01]  /*19590*/  LOP3.LUT P3, RZ, R18.reuse, 0x80, RZ, 0xc0, !PT ;  /* 0x0000008012ff7812 */ /* 0x040fe2000786c0ff */
[----:B0-----:R-:W-:Y:S01]  /*195a0*/  IMAD.X R5, RZ, RZ, R5, P2 ;  /* 0x000000ffff057224 */ /* 0x001fe200010e0605 */
        /* <DEDUP_REMOVED lines=33> */
.L_x_4157:
[----:B------:R-:W-:Y:S02]  /*197c0*/  LOP3.LUT R18, R18, 0xffffbfff, RZ, 0xc0, !PT ;  /* 0xffffbfff12127812 */ /* 0x000fe400078ec0ff */
[----:B-1----:R-:W-:Y:S02]  /*197d0*/  IADD3 R2, P2, R14, R0, RZ ;  /* 0x000000000e027210 */ /* 0x002fe40007f5e0ff */
        /* <DEDUP_REMOVED lines=23> */
.L_x_4032:
[----:B------:R-:W-:Y:S02]  /*19950*/  PLOP3.LUT P1, PT, P1, P0, PT, 0xa2, 0x0 ;  /* 0x000000000000781c */ /* 0x000fe40000f21472 */
[----:B------:R-:W-:-:S08]  /*19960*/  @P0 R2UR P1, UR4, R6 ;  /* 0x00000000060402ca */ /* 0x000fd00000020000 */
[----:B------:R-:W-:-:S05]  /*19970*/  @P0 PLOP3.LUT P0, PT, P1, PT, PT, 0x80, 0x0 ;  /* 0x000000000000081c */ /* 0x000fca0000f0f070 */
[----:B------:R-:W-:Y:S01]  /*19980*/  @!P1 SYNCS.ARRIVE.TRANS64.RED.A0T1 RZ, [UR4+0x28c50], RZ ;  /* 0x028c50ffffff99a7 */ /* 0x000fe20008200404 */
[----:B------:R-:W-:Y:S07]  /*19990*/  @!P1 ARRIVES.LDGSTSBAR.64.TRANSCNT [UR4+0x28c50] ;  /* 0x028c5000ff0099b0 */ /* 0x000fee0008000a84 */
[----:B------:R-:W-:Y:S05]  /*199a0*/  @P0 BRA.U.ANY `(.L_x_4032) ;  /* 0xfffffffd00e80947 */ /* 0x000fea000393ffff */
[----:B------:R-:W-:Y:S01]  /*199b0*/  NOP ;  /* 0x0000000000007918 */ /* 0x000fe20000000000 */
[----:B0-----:R-:W-:-:S04]  /*199c0*/  MOV R2, UR38 ;  /* 0x0000002600027c02 */ /* 0x001fc80008000f00 */
[----:B------:R-:W-:-:S13]  /*199d0*/  ISETP.NE.AND P2, PT, R2, 0x3, PT ;  /* 0x000000030200780c */ /* 0x000fda0003f45270 */
[----:B------:R-:W-:Y:S05]  /*199e0*/  @!P2 BRA `(.L_x_4033) ;  /* 0x000000000004a947 */ /* 0x000fea0003800000 */
[----:B------:R-:W-:Y:S01]  /*199f0*/  BPT.TRAP 0x1 ;  /* 0x000000040000795c */ /* 0x000fe20000300000 */
.L_x_4033:
[----:B------:R1:W-:Y:S01]  /*19a00*/  SYNCS.ARRIVE.TRANS64.A1T0 RZ, [R6+URZ+0x28c50], RZ ;  /* 0x028c50ff06ff79a7 */ /* 0x0003e2000810003f */
[----:B------:R-:W-:Y:S05]  /*19a10*/  @P3 BRA `(.L_x_4034) ;  /* 0xfffffff000603947 */ /* 0x000fea000383ffff */
.L_x_4021:
[----:B------:R-:W-:Y:S05]  /*19a20*/  BSYNC B0 ;  /* 0x0000000000007941 */ /* 0x000fea0003800000 */
.L_x_4020:
        /* <DEDUP_REMOVED lines=9> */
[----:B0-----:R-:W0:Y:S01]  /*19ac0*/  S2R R5, SR_LANEID ;  /* 0x0000000000057919 */ /* 0x001e220000000000 */
[----:B------:R-:W-:Y:S01]  /*19ad0*/  VOTEU.ANY UR4, UPT, PT ;  /* 0x0000000000047886 */ /* 0x000fe200038e0100 */
[----:B------:R-:W4:Y:S01]  /*19ae0*/  LDC.64 R2, c[0x0][0xc60] ;  /* 0x00031800ff027b82 */ /* 0x000f220000000a00 */
[----:B------:R-:W0:Y:S02]  /*19af0*/  FLO.U32 R0, UR4 ;  /* 0x0000000400007d00 */ /* 0x000e2400080e0000 */
[----:B0-----:R-:W-:-:S06]  /*19b00*/  ISETP.EQ.U32.AND P1, PT, R0, R5, PT ;  /* 0x000000050000720c */ /* 0x001fcc0003f22070 */
[----:B------:R-:W4:Y:S07]  /*19b10*/  POPC R5, UR4 ;  /* 0x0000000400057d09 */ /* 0x000f2e0008000000 */
[----:B----4-:R-:W4:Y:S01]  /*19b20*/  @P1 ATOMG.E.ADD.STRONG.GPU PT, R3, desc[UR42][R2.64], R5 ;  /* 0x00000005020319a8 */ /* 0x010f2200081ee1ea */
[----:B------:R-:W0:Y:S02]  /*19b30*/  S2R R4, SR_LTMASK ;  /* 0x0000000000047919 */ /* 0x000e240000003900 */
[----:B0-----:R-:W-:-:S04]  /*19b40*/  LOP3.LUT R4, R4, UR4, RZ, 0xc0, !PT ;  /* 0x0000000404047c12 */ /* 0x001fc8000f8ec0ff */
[----:B------:R-:W0:Y:S01]  /*19b50*/  POPC R7, R4 ;  /* 0x0000000400077309 */ /* 0x000e220000000000 */
[----:B----4-:R-:W0:Y:S02]  /*19b60*/  SHFL.IDX PT, R0, R3, R0, 0x1f ;  /* 0x00001f0003007589 */ /* 0x010e2400000e0000 */
[----:B0-----:R-:W-:-:S07]  /*19b70*/  IADD3 R24, R0, UR37, R7 ;  /* 0x0000002500187c10 */ /* 0x001fce000fffe007 */
.L_x_4036:
[----:B------:R-:W-:Y:S05]  /*19b80*/  BSYNC B0 ;  /* 0x0000000000007941 */ /* 0x000fea0003800000 */
.L_x_4035:
[----:B------:R-:W-:-:S07]  /*19b90*/  SEL R22, R22, RZ, P0 ;  /* 0x000000ff16167207 */ /* 0x000fce0000000000 */
.L_x_3995:
[----:B------:R-:W-:Y:S05]  /*19ba0*/  BSYNC B7 ;  /* 0x0000000000077941 */ /* 0x000fea0003800000 */
.L_x_3993:
[----:B------:R-:W-:-:S13]  /*19bb0*/  LOP3.LUT P0, RZ, R18, 0x1000, RZ, 0xc0, !PT ;  /* 0x0000100012ff7812 */ /* 0x000fda000780c0ff */
[----:B------:R-:W-:Y:S05]  /*19bc0*/  @!P0 BRA `(.L_x_4037) ;  /* 0x0000000000248947 */ /* 0x000fea0003800000 */
[----:B------:R-:W-:Y:S05]  /*19bd0*/  WARPSYNC.ALL ;  /* 0x0000000000007948 */ /* 0x000fea0003800000 */
[----:B------:R-:W4:Y:S08]  /*19be0*/  S2UR UR5, SR_CgaCtaId ;  /* 0x00000000000579c3 */ /* 0x000f300000008800 */
[----:B------:R-:W-:Y:S06]  /*19bf0*/  BAR.SYNC.DEFER_BLOCKING 0x5, 0x180 ;  /* 0x0146000000007b1d */ /* 0x000fec0000010000 */
[----:B------:R-:W-:-:S02]  /*19c00*/  UMOV UR4, 0x400 ;  /* 0x0000040000047882 */ /* 0x000fc40000000000 */
[----:B----4-:R-:W-:-:S06]  /*19c10*/  ULEA UR4, UR5, UR4, 0x18 ;  /* 0x0000000405047291 */ /* 0x010fcc000f8ec03f */
[----:B0-----:R-:W-:-:S05]  /*19c20*/  IMAD.U32 R17, RZ, RZ, UR4 ;  /* 0x00000004ff117e24 */ /* 0x001fca000f8e00ff */
[----:B------:R0:W4:Y:S01]  /*19c30*/  LDS.128 R24, [R17+0x28cd0] ;  /* 0x028cd00011187984 */ /* 0x0001220000000c00 */
[----:B------:R-:W-:Y:S06]  /*19c40*/  BAR.ARV 0x4, 0x180 ;  /* 0x0106000000007b1d */ /* 0x000fec0000002000 */
[----:B------:R-:W-:Y:S05]  /*19c50*/  BRA `(.L_x_4038) ;  /* 0x0000000800d07947 */ /* 0x000fea0003800000 */
.L_x_4037:
        /* <DEDUP_REMOVED lines=8> */
[----:B0-----:R-:W0:Y:S08]  /*19ce0*/  @!P1 LDC.64 R2, c[0x0][0xc80] ;  /* 0x00032000ff029b82 */ /* 0x001e300000000a00 */
[----:B------:R-:W4:Y:S01]  /*19cf0*/  @!P1 LDC.64 R4, c[0x0][0xc78] ;  /* 0x00031e00ff049b82 */ /* 0x000f220000000a00 */
[----:B0-----:R-:W-:-:S05]  /*19d00*/  @!P1 IMAD.WIDE R2, R7, 0x4, R2 ;  /* 0x0000000407029825 */ /* 0x001fca00078e0202 */
[----:B------:R4:W5:Y:S02]  /*19d10*/  @!P1 LDG.E R8, desc[UR42][R2.64] ;  /* 0x0000002a02089981 */ /* 0x000964000c1e1900 */
[----:B----4-:R-:W-:-:S05]  /*19d20*/  @!P1 IMAD.WIDE R2, R7, 0x4, R4 ;  /* 0x0000000407029825 */ /* 0x010fca00078e0204 */
[----:B------:R-:W4:Y:S01]  /*19d30*/  @!P1 LDG.E R5, desc[UR42][R2.64] ;  /* 0x0000002a02059981 */ /* 0x000f22000c1e1900 */
[----:B------:R-:W-:Y:S01]  /*19d40*/  IMAD.MOV.U32 R7, RZ, RZ, RZ ;  /* 0x000000ffff077224 */ /* 0x000fe200078e00ff */
[C---:B------:R-:W-:Y:S01]  /*19d50*/  ISETP.GE.U32.AND P2, PT, R9.reuse, 0x2, PT ;  /* 0x000000020900780c */ /* 0x040fe20003f46070 */
[----:B------:R-:W-:Y:S01]  /*19d60*/  IMAD.MOV.U32 R4, RZ, RZ, RZ ;  /* 0x000000ffff047224 */ /* 0x000fe200078e00ff */
[C---:B------:R-:W-:Y:S01]  /*19d70*/  ISETP.GE.U32.AND P3, PT, R9.reuse, 0x4, PT ;  /* 0x000000040900780c */ /* 0x040fe20003f66070 */
[----:B------:R-:W-:Y:S01]  /*19d80*/  SHFL.IDX PT, R0, R24, RZ, 0x1f ;  /* 0x00001fff18007589 */ /* 0x000fe200000e0000 */
[C---:B------:R-:W-:Y:S02]  /*19d90*/  ISETP.GE.U32.AND P4, PT, R9.reuse, 0x8, PT ;  /* 0x000000080900780c */ /* 0x040fe40003f86070 */
[----:B------:R-:W-:Y:S01]  /*19da0*/  ISETP.GE.U32.AND P5, PT, R9, 0x10, PT ;  /* 0x000000100900780c */ /* 0x000fe20003fa6070 */
[----:B-123--:R0:W-:Y:S02]  /*19db0*/  SHFL.IDX PT, R6, R24, 0x1, 0x1f ;  /* 0x00201f0018067f89 */ /* 0x00e1e400000e0000 */
[----:B0-----:R-:W-:-:S02]  /*19dc0*/  IMAD.MOV.U32 R24, RZ, RZ, RZ ;  /* 0x000000ffff187224 */ /* 0x001fc400078e00ff */
[----:B-----5:R-:W-:Y:S02]  /*19dd0*/  @!P1 IMAD.MOV.U32 R7, RZ, RZ, R8 ;  /* 0x000000ffff079224 */ /* 0x020fe400078e0008 */
[----:B----4-:R-:W-:Y:S01]  /*19de0*/  @!P1 IMAD.MOV.U32 R4, RZ, RZ, R5 ;  /* 0x000000ffff049224 */ /* 0x010fe200078e0005 */
        /* <DEDUP_REMOVED lines=18> */
.L_x_4167:
[----:B------:R-:W-:Y:S02]  /*19f10*/  ULDC UR4, c[0x0][0xc38] ;  /* 0x00030e0000047ab9 */ /* 0x000fe40000000800 */
[----:B------:R-:W-:-:S04]  /*19f20*/  IMAD.U32 R2, RZ, RZ, UR4 ;  /* 0x00000004ff027e24 */ /* 0x000fc8000f8e00ff */
[----:B-1----:R-:W-:-:S04]  /*19f30*/  IMAD R5, R14, R2, RZ ;  /* 0x000000020e057224 */ /* 0x002fc800078e02ff */
[----:B------:R-:W-:-:S05]  /*19f40*/  IMAD.IADD R6, R6, 0x1, R5 ;  /* 0x0000000106067824 */ /* 0x000fca00078e0205 */
[----:B------:R-:W-:-:S13]  /*19f50*/  ISETP.GT.AND P6, PT, R6, R0, PT ;  /* 0x000000000600720c */ /* 0x000fda0003fc4270 */
[----:B------:R-:W-:Y:S05]  /*19f60*/  @P6 BRA `(.L_x_4040) ;  /* 0x0000000000a46947 */ /* 0x000fea0003800000 */
.L_x_4043:
[----:B------:R-:W1:Y:S01]  /*19f70*/  LDC R2, c[0x0][0xc3c] ;  /* 0x00030f00ff027b82 */ /* 0x000e620000000800 */
[----:B------:R-:W-:-:S05]  /*19f80*/  VIADD R27, R27, 0x1f ;  /* 0x0000001f1b1b7836 */ /* 0x000fca0000000000 */
[----:B-1----:R-:W-:-:S13]  /*19f90*/  ISETP.GE.AND P6, PT, R27, R2, PT ;  /* 0x000000021b00720c */ /* 0x002fda0003fc6270 */
[----:B------:R-:W-:Y:S05]  /*19fa0*/  @P6 BRA `(.L_x_4041) ;  /* 0x0000000400b86947 */ /* 0x000fea0003800000 */
[----:B0-----:R-:W0:Y:S01]  /*19fb0*/  S2R R3, SR_TID.X ;  /* 0x0000000000037919 */ /* 0x001e220000002100 */
        /* <DEDUP_REMOVED lines=30> */
.L_x_4175:
[----:B------:R-:W-:Y:S02]  /*1a1a0*/  ULDC UR4, c[0x0][0xc38] ;  /* 0x00030e0000047ab9 */ /* 0x000fe40000000800 */
[----:B------:R-:W-:-:S04]  /*1a1b0*/  IMAD.U32 R2, RZ, RZ, UR4 ;  /* 0x00000004ff027e24 */ /* 0x000fc8000f8e00ff */
[----:B-1----:R-:W-:-:S04]  /*1a1c0*/  IMAD R5, R14, R2, RZ ;  /* 0x000000020e057224 */ /* 0x002fc800078e02ff */
[----:B------:R-:W-:-:S05]  /*1a1d0*/  IMAD.IADD R6, R5, 0x1, R6 ;  /* 0x0000000105067824 */ /* 0x000fca00078e0206 */
[----:B------:R-:W-:-:S13]  /*1a1e0*/  ISETP.GT.AND P6, PT, R6, R0, PT ;  /* 0x000000000600720c */ /* 0x000fda0003fc4270 */
[----:B------:R-:W-:Y:S05]  /*1a1f0*/  @!P6 BRA `(.L_x_4043) ;  /* 0xfffffffc005ce947 */ /* 0x000fea000383ffff */
.L_x_4040:
        /* <DEDUP_REMOVED lines=9> */
.L_x_4180:
[----:B------:R-:W-:-:S13]  /*1a290*/  ISETP.NE.AND P0, PT, R8, RZ, PT ;  /* 0x000000ff0800720c */ /* 0x000fda0003f05270 */
[----:B------:R-:W-:Y:S05]  /*1a2a0*/  @!P0 BRA `(.L_x_4045) ;  /* 0x0000000000108947 */ /* 0x000fea0003800000 */
[----:B------:R-:W-:Y:S01]  /*1a2b0*/  UMOV UR4, 0xffffffff ;  /* 0xffffffff00047882 */ /* 0x000fe20000000000 */
[----:B------:R-:W-:Y:S02]  /*1a2c0*/  VIADD R12, R5, 0xffffffff ;  /* 0xffffffff050c7836 */ /* 0x000fe40000000000 */
[----:B------:R-:W-:Y:S05]  /*1a2d0*/  BRA.DIV UR4, `(.L_x_4046) ;  /* 0x0000004204207947 */ /* 0x000fea000b800000 */
[----:B------:R4:W0:Y:S02]  /*1a2e0*/  SHFL.IDX PT, R24, R3, R12, 0x1f ;  /* 0x00001f0c03187589 */ /* 0x00082400000e0000 */
.L_x_4045:
[----:B--2---:R-:W-:Y:S01]  /*1a2f0*/  IABS R8, R7 ;  /* 0x0000000700087213 */ /* 0x004fe20000000000 */
[----:B0-----:R-:W-:Y:S01]  /*1a300*/  IMAD R24, R24, R2, R6 ;  /* 0x0000000218187224 */ /* 0x001fe200078e0206 */
[----:B---3--:R-:W-:Y:S01]  /*1a310*/  IABS R6, R4 ;  /* 0x0000000400067213 */ /* 0x008fe20000000000 */
[----:B------:R-:W-:Y:S01]  /*1a320*/  IMAD.MOV.U32 R2, RZ, RZ, RZ ;  /* 0x000000ffff027224 */ /* 0x000fe200078e00ff */
[----:B------:R-:W0:Y:S01]  /*1a330*/  I2F.RP R9, R8 ;  /* 0x0000000800097306 */ /* 0x000e220000209400 */
[----:B------:R-:W-:Y:S02]  /*1a340*/  IMAD.IADD R0, R0, 0x1, -R24 ;  /* 0x0000000100007824 */ /* 0x000fe400078e0a18 */
[----:B------:R-:W-:-:S05]  /*1a350*/  IMAD.IADD R27, R5, 0x1, R27 ;  /* 0x00000001051b7824 */ /* 0x000fca00078e021b */
[----:B------:R-:W2:Y:S08]  /*1a360*/  I2F.RP R10, R6 ;  /* 0x00000006000a7306 */ /* 0x000eb00000209400 */
[----:B0-----:R-:W4:Y:S08]  /*1a370*/  MUFU.RCP R9, R9 ;  /* 0x0000000900097308 */ /* 0x001f300000001000 */
[----:B--2---:R-:W-:Y:S01]  /*1a380*/  MUFU.RCP R10, R10 ;  /* 0x0000000a000a7308 */ /* 0x004fe20000001000 */
[----:B----4-:R-:W-:-:S07]  /*1a390*/  VIADD R3, R9, 0xffffffe ;  /* 0x0ffffffe09037836 */ /* 0x010fce0000000000 */
        /* <DEDUP_REMOVED lines=8> */
[----:B------:R-:W-:Y:S02]  /*1a420*/  IMAD R11, R9, R12, R11 ;  /* 0x0000000c090b7224 */ /* 0x000fe400078e020b */
[----:B------:R-:W-:Y:S02]  /*1a430*/  VIADD R12, R10, 0xffffffe ;  /* 0x0ffffffe0a0c7836 */ /* 0x000fe40000000000 */
[----:B------:R-:W-:Y:S01]  /*1a440*/  IMAD.MOV.U32 R2, RZ, RZ, RZ ;  /* 0x000000ffff027224 */ /* 0x000fe200078e00ff */
[----:B------:R-:W-:Y:S01]  /*1a450*/  ISETP.GT.U32.AND P1, PT, R8, R11, PT ;  /* 0x0000000b0800720c */ /* 0x000fe20003f24070 */
[----:B------:R-:W0:-:S12]  /*1a460*/  F2I.FTZ.U32.TRUNC.NTZ R3, R12 ;  /* 0x0000000c00037305 */ /* 0x000e18000021f000 */
[----:B------:R-:W-:Y:S02]  /*1a470*/  @!P1 IMAD.IADD R11, R11, 0x1, -R8 ;  /* 0x000000010b0b9824 */ /* 0x000fe400078e0a08 */
[----:B------:R-:W-:Y:S01]  /*1a480*/  @!P1 VIADD R9, R9, 0x1 ;  /* 0x0000000109099836 */ /* 0x000fe20000000000 */
[----:B------:R-:W-:Y:S02]  /*1a490*/  ISETP.NE.AND P1, PT, R7, RZ, PT ;  /* 0x000000ff0700720c */ /* 0x000fe40003f25270 */
[----:B------:R-:W-:Y:S01]  /*1a4a0*/  ISETP.GE.U32.AND P0, PT, R11, R8, PT ;  /* 0x000000080b00720c */ /* 0x000fe20003f06070 */
[----:B0-----:R-:W-:Y:S01]  /*1a4b0*/  IMAD.MOV R11, RZ, RZ, -R3 ;  /* 0x000000ffff0b7224 */ /* 0x001fe200078e0a03 */
[----:B------:R-:W-:-:S03]  /*1a4c0*/  IABS R8, R4 ;  /* 0x0000000400087213 */ /* 0x000fc60000000000 */
[----:B------:R-:W-:Y:S02]  /*1a4d0*/  IMAD R11, R11, R6, RZ ;  /* 0x000000060b0b7224 */ /* 0x000fe400078e02ff */
[----:B------:R-:W-:Y:S02]  /*1a4e0*/  IMAD.MOV R8, RZ, RZ, -R8 ;  /* 0x000000ffff087224 */ /* 0x000fe400078e0a08 */
[----:B------:R-:W-:Y:S01]  /*1a4f0*/  IMAD.HI.U32 R2, R3, R11, R2 ;  /* 0x0000000b03027227 */ /* 0x000fe200078e0002 */
[----:B------:R-:W-:-:S03]  /*1a500*/  LOP3.LUT R3, R0, R7, RZ, 0x3c, !PT ;  /* 0x0000000700037212 */ /* 0x000fc600078e3cff */
[----:B------:R-:W-:Y:S01]  /*1a510*/  @P0 VIADD R9, R9, 0x1 ;  /* 0x0000000109090836 */ /* 0x000fe20000000000 */
[----:B------:R-:W-:-:S13]  /*1a520*/  ISETP.GE.AND P2, PT, R3, RZ, PT ;  /* 0x000000ff0300720c */ /* 0x000fda0003f46270 */
        /* <DEDUP_REMOVED lines=17> */
[--C-:B------:R-:W-:Y:S02]  /*1a640*/  IMAD.MOV R3, RZ, RZ, -R2.reuse ;  /* 0x000000ffff037224 */ /* 0x100fe400078e0a02 */
[C---:B------:R-:W-:Y:S02]  /*1a650*/  IMAD R2, R4.reuse, 0x1000000, R2 ;  /* 0x0100000004027824 */ /* 0x040fe400078e0202 */
[----:B------:R-:W-:-:S04]  /*1a660*/  IMAD R9, R4, R3, R9 ;  /* 0x0000000304097224 */ /* 0x000fc800078e0209 */
[----:B------:R-:W-:Y:S01]  /*1a670*/  IMAD R26, R9, 0x10000, R2 ;  /* 0x00010000091a7824 */ /* 0x000fe200078e0202 */
[----:B------:R-:W-:Y:S06]  /*1a680*/  BRA `(.L_x_4047) ;  /* 0x00000000001c7947 */ /* 0x000fec0003800000 */
.L_x_4041:
[----:B------:R-:W-:Y:S01]  /*1a690*/  UMOV UR4, URZ ;  /* 0x0000003f00047c82 */ /* 0x000fe20008000000 */
[----:B------:R-:W-:Y:S01]  /*1a6a0*/  UMOV UR5, URZ ;  /* 0x0000003f00057c82 */ /* 0x000fe20008000000 */
[----:B------:R-:W-:Y:S01]  /*1a6b0*/  ULDC UR6, c[0x0][0xc3c] ;  /* 0x00030f0000067ab9 */ /* 0x000fe20000000800 */
[----:B------:R-:W-:Y:S02]  /*1a6c0*/  IMAD.MOV.U32 R24, RZ, RZ, R0 ;  /* 0x000000ffff187224 */ /* 0x000fe400078e0000 */
[----:B------:R-:W-:Y:S02]  /*1a6d0*/  IMAD.U32 R25, RZ, RZ, UR4 ;  /* 0x00000004ff197e24 */ /* 0x000fe4000f8e00ff */
[----:B------:R-:W-:Y:S02]  /*1a6e0*/  IMAD.U32 R26, RZ, RZ, UR5 ;  /* 0x00000005ff1a7e24 */ /* 0x000fe4000f8e00ff */
[----:B------:R-:W-:-:S07]  /*1a6f0*/  IMAD.U32 R27, RZ, RZ, UR6 ;  /* 0x00000006ff1b7e24 */ /* 0x000fce000f8e00ff */
.L_x_4047:
[----:B------:R-:W2:Y:S01]  /*1a700*/  S2R R0, SR_TID.X ;  /* 0x0000000000007919 */ /* 0x000ea20000002100 */
[----:B------:R-:W-:Y:S05]  /*1a710*/  WARPSYNC.ALL ;  /* 0x0000000000007948 */ /* 0x000fea0003800000 */
[----:B------:R-:W-:Y:S01]  /*1a720*/  BAR.SYNC.DEFER_BLOCKING 0x4, 0x180 ;  /* 0x0106000000007b1d */ /* 0x000fe20000010000 */
[----:B--2---:R-:W-:-:S04]  /*1a730*/  LOP3.LUT R0, R0, 0x1f, RZ, 0xc0, !PT ;  /* 0x0000001f00007812 */ /* 0x004fc800078ec0ff */
[----:B------:R-:W-:-:S13]  /*1a740*/  ISETP.NE.AND P0, PT, R0, RZ, PT ;  /* 0x000000ff0000720c */ /* 0x000fda0003f05270 */
[----:B0-----:R-:W0:Y:S01]  /*1a750*/  @!P0 S2R R3, SR_CgaCtaId ;  /* 0x0000000000038919 */ /* 0x001e220000008800 */
[----:B------:R-:W-:-:S04]  /*1a760*/  @!P0 MOV R0, 0x400 ;  /* 0x0000040000008802 */ /* 0x000fc80000000f00 */
[----:B0-----:R-:W-:-:S05]  /*1a770*/  @!P0 LEA R17, R3, R0, 0x18 ;  /* 0x0000000003118211 */ /* 0x001fca00078ec0ff */
[----:B------:R0:W-:Y:S01]  /*1a780*/  @!P0 STS.128 [R17+0x28cd0], R24 ;  /* 0x028cd01811008388 */ /* 0x0001e20000000c00 */
[----:B------:R-:W-:Y:S06]  /*1a790*/  BAR.ARV 0x5, 0x180 ;  /* 0x0146000000007b1d */ /* 0x000fec0000002000 */
.L_x_4038:
[----:B------:R-:W-:Y:S02]  /*1a7a0*/  ULDC UR4, c[0x0][0xc3c] ;  /* 0x00030f0000047ab9 */ /* 0x000fe40000000800 */
[----:B----4-:R-:W-:-:S13]  /*1a7b0*/  ISETP.GE.AND P0, PT, R27, UR4, PT ;  /* 0x000000041b007c0c */ /* 0x010fda000bf06270 */
[----:B------:R-:W-:Y:S05]  /*1a7c0*/  @!P0 BRA `(.L_x_4048) ;  /* 0xffffff9800088947 */ /* 0x000fea000383ffff */
[----:B------:R-:W-:Y:S05]  /*1a7d0*/  BSYNC B8 ;  /* 0x0000000000087941 */ /* 0x000fea0003800000 */
.L_x_3939:
[----:B------:R-:W4:Y:S01]  /*1a7e0*/  LDL.LU R0, [R1+0x20] ;  /* 0x0000200001007983 */ /* 0x000f220000300800 */
[----:B------:R-:W-:Y:S01]  /*1a7f0*/  BSSY B0, `(.L_x_4049) ;  /* 0x000000b000007945 */ /* 0x000fe20003800000 */
[----:B-1----:R-:W1:Y:S01]  /*1a800*/  S2R R5, SR_CgaCtaId ;  /* 0x0000000000057919 */ /* 0x002e620000008800 */
[----:B----4-:R-:W-:-:S05]  /*1a810*/  VIADD R0, R0, 0x1 ;  /* 0x0000000100007836 */ /* 0x010fca0000000000 */
        /* <DEDUP_REMOVED lines=8> */
.L_x_4183:
[----:B------:R-:W-:Y:S05]  /*1a8a0*/  BSYNC B0 ;  /* 0x0000000000007941 */ /* 0x000fea0003800000 */
.L_x_4049:
[----:B------:R-:W-:-:S03]  /*1a8b0*/  UMOV UR4, 0xffffffff ;  /* 0xffffffff00047882 */ /* 0x000fc60000000000 */
[----:B------:R-:W-:Y:S05]  /*1a8c0*/  BRA.DIV UR4, `(.L_x_4051) ;  /* 0x0000003a04e07947 */ /* 0x000fea000b800000 */
[----:B-1----:R-:W1:Y:S02]  /*1a8d0*/  S2R R0, SR_TID.X ;  /* 0x0000000000007919 */ /* 0x002e640000002100 */
[----:B-1----:R-:W-:-:S04]  /*1a8e0*/  SHF.R.U32.HI R0, RZ, 0x5, R0 ;  /* 0x00000005ff007819 */ /* 0x002fc80000011600 */
[----:B------:R-:W-:-:S05]  /*1a8f0*/  LOP3.LUT R0, R0, 0x3, RZ, 0xc0, !PT ;  /* 0x0000000300007812 */ /* 0x000fca00078ec0ff */
[----:B------:R1:W4:Y:S02]  /*1a900*/  SHFL.IDX PT, R14, R0, RZ, 0x1f ;  /* 0x00001fff000e7589 */ /* 0x00032400000e0000 */
.L_x_4186:
[----:B----4-:R-:W-:-:S13]  /*1a910*/  ISETP.NE.AND P0, PT, R14, RZ, PT ;  /* 0x000000ff0e00720c */ /* 0x010fda0003f05270 */
[----:B------:R-:W-:Y:S05]  /*1a920*/  @P0 BRA `(.L_x_3794) ;  /* 0x0000000000880947 */ /* 0x000fea0003800000 */
[----:B------:R-:W-:-:S03]  /*1a930*/  UMOV UR4, 0xffffffff ;  /* 0xffffffff00047882 */ /* 0x000fc60000000000 */
[----:B------:R-:W-:Y:S05]  /*1a940*/  BRA.DIV UR4, `(.L_x_4052) ;  /* 0x0000003a04f47947 */ /* 0x000fea000b800000 */
[----:B------:R-:W-:-:S13]  /*1a950*/  ELECT P6, URZ, PT ;  /* 0x00000000003f782f */ /* 0x000fda00038c0000 */
.L_x_4189:
[----:B------:R-:W-:Y:S05]  /*1a960*/  @!P6 BRA `(.L_x_3794) ;  /* 0x000000000078e947 */ /* 0x000fea0003800000 */
[----:B------:R-:W-:-:S06]  /*1a970*/  ULOP3.LUT UR4, UR36, 0x2, URZ, 0xfc, !UPT ;  /* 0x0000000224047892 */ /* 0x000fcc000f8efc3f */
[----:B-1----:R-:W-:-:S05]  /*1a980*/  IMAD.U32 R0, RZ, RZ, UR4 ;  /* 0x00000004ff007e24 */ /* 0x002fca000f8e00ff */
[----:B------:R-:W-:-:S13]  /*1a990*/  ISETP.NE.AND P0, PT, R0, 0x3, PT ;  /* 0x000000030000780c */ /* 0x000fda0003f05270 */
[----:B------:R-:W-:Y:S05]  /*1a9a0*/  @!P0 BRA `(.L_x_4053) ;  /* 0x0000000000048947 */ /* 0x000fea0003800000 */
[----:B------:R-:W-:Y:S01]  /*1a9b0*/  BPT.TRAP 0x1 ;  /* 0x000000040000795c */ /* 0x000fe20000300000 */
.L_x_4053:
[----:B------:R-:W-:Y:S01]  /*1a9c0*/  IMAD R5, R22, 0x8, R7 ;  /* 0x0000000816057824 */ /* 0x000fe200078e0207 */
[----:B------:R-:W-:Y:S01]  /*1a9d0*/  SHF.L.U32 R0, R28, 0x1f, RZ ;  /* 0x0000001f1c007819 */ /* 0x000fe200000006ff */
[----:B------:R-:W-:-:S03]  /*1a9e0*/  VIADD R22, R22, 0x1 ;  /* 0x0000000116167836 */ /* 0x000fc60000000000 */
[----:B------:R-:W1:Y:S02]  /*1a9f0*/  SYNCS.PHASECHK.TRANS64.TRYWAIT P1, [R5+URZ+0x28c40], R0 ;  /* 0x028c4000050075a7 */ /* 0x000e64000802017f */
[----:B------:R-:W-:-:S04]  /*1aa00*/  ISETP.NE.AND P2, PT, R22, 0x2, PT ;  /* 0x000000021600780c */ /* 0x000fc80003f45270 */
[----:B------:R-:W-:Y:S01]  /*1aa10*/  SEL R3, RZ, 0x1, P2 ;  /* 0x00000001ff037807 */ /* 0x000fe20001000000 */
[----:B-1----:R-:W-:Y:S08]  /*1aa20*/  @!P1 BRA `(.L_x_4054) ;  /* 0x0000003800dc9947 */ /* 0x002ff00003800000 */
.L_x_4190:
[----:B------:R-:W-:Y:S02]  /*1aa30*/  SEL R22, R22, RZ, P2 ;  /* 0x000000ff16167207 */ /* 0x000fe40001000000 */
[----:B------:R-:W-:Y:S01]  /*1aa40*/  LOP3.LUT R2, R28, R3, RZ, 0x3c, !PT ;  /* 0x000000031c027212 */ /* 0x000fe200078e3cff */
[----:B------:R-:W-:Y:S06]  /*1aa50*/  @!P0 BRA `(.L_x_4055) ;  /* 0x0000000000048947 */ /* 0x000fec0003800000 */
[----:B------:R-:W-:Y:S01]  /*1aa60*/  BPT.TRAP 0x1 ;  /* 0x000000040000795c */ /* 0x000fe20000300000 */
.L_x_4055:
[----:B------:R-:W-:Y:S02]  /*1aa70*/  LEA R3, R22, R7, 0x3 ;  /* 0x0000000716037211 */ /* 0x000fe400078e18ff */
[----:B------:R-:W-:-:S04]  /*1aa80*/  SHF.L.U32 R2, R2, 0x1f, RZ ;  /* 0x0000001f02027819 */ /* 0x000fc800000006ff */
[----:B------:R-:W4:Y:S02]  /*1aa90*/  SYNCS.PHASECHK.TRANS64.TRYWAIT P1, [R3+URZ+0x28c40], R2 ;  /* 0x028c4002030075a7 */ /* 0x000f24000802017f */
[----:B----4-:R-:W-:Y:S05]  /*1aaa0*/  @!P1 BRA `(.L_x_4056) ;  /* 0x0000003800d09947 */ /* 0x010fea0003800000 */
.L_x_4191:
[----:B------:R-:W-:Y:S05]  /*1aab0*/  @!P0 BRA `(.L_x_4057) ;  /* 0x0000000000048947 */ /* 0x000fea0003800000 */
[----:B------:R-:W-:Y:S01]  /*1aac0*/  BPT.TRAP 0x1 ;  /* 0x000000040000795c */ /* 0x000fe20000300000 */
.L_x_4057:
[----:B------:R-:W5:Y:S02]  /*1aad0*/  SYNCS.PHASECHK.TRANS64.TRYWAIT P1, [R5+URZ+0x28c60], R0 ;  /* 0x028c6000050075a7 */ /* 0x000f64000802017f */
[----:B-----5:R-:W-:Y:S05]  /*1aae0*/  @!P1 BRA `(.L_x_4058) ;  /* 0x0000003800d49947 */ /* 0x020fea0003800000 */
.L_x_4192:
[----:B------:R-:W-:Y:S05]  /*1aaf0*/  @!P0 BRA `(.L_x_4059) ;  /* 0x0000000000048947 */ /* 0x000fea0003800000 */
[----:B------:R-:W-:Y:S01]  /*1ab00*/  BPT.TRAP 0x1 ;  /* 0x000000040000795c */ /* 0x000fe20000300000 */
.L_x_4059:
[----:B------:R0:W0:Y:S02]  /*1ab10*/  SYNCS.PHASECHK.TRANS64.TRYWAIT P0, [R3+URZ+0x28c60], R2 ;  /* 0x028c6002030075a7 */ /* 0x000024000800017f */
[----:B0-----:R-:W-:Y:S05]  /*1ab20*/  @!P0 NANOSLEEP.SYNCS 0x989680 ;  /* 0x009896800000895d */ /* 0x001fea0003900000 */
[----:B------:R-:W0:Y:S02]  /*1ab30*/  @!P0 SYNCS.PHASECHK.TRANS64 P0, [R3+URZ+0x28c60], R2 ;  /* 0x028c6002030085a7 */ /* 0x000e24000800007f */
[----:B0-----:R-:W-:Y:S05]  /*1ab40*/  @!P0 BRA `(.L_x_4059) ;  /* 0xfffffffc00f08947 */ /* 0x001fea000383ffff */
.L_x_3794:
[----:B------:R-:W-:Y:S05]  /*1ab50*/  BSYNC B9 ;  /* 0x0000000000097941 */ /* 0x000fea0003800000 */
.L_x_3791:
[----:B------:R-:W-:Y:S05]  /*1ab60*/  EXIT ;  /* 0x000000000000794d */ /* 0x000fea0003800000 */
.L_x_3812:
[----:B0-----:R0:W1:Y:S02]  /*1ab70*/  SYNCS.PHASECHK.TRANS64.TRYWAIT P4, [R58+URZ+0x28c90], R65 ;  /* 0x028c90413a0075a7 */ /* 0x001064000808017f */
[----:B-1----:R-:W-:Y:S05]  /*1ab80*/  @!P4 NANOSLEEP.SYNCS 0x989680 ;  /* 0x009896800000c95d */ /* 0x002fea0003900000 */
[----:B------:R-:W1:Y:S02]  /*1ab90*/  @!P4 SYNCS.PHASECHK.TRANS64 P4, [R58+URZ+0x28c90], R65 ;  /* 0x028c90413a00c5a7 */ /* 0x000e64000808007f */
[----:B-1----:R-:W-:Y:S05]  /*1aba0*/  @!P4 BRA `(.L_x_3812) ;  /* 0xfffffffc00f0c947 */ /* 0x002fea000383ffff */
[----:B------:R-:W-:Y:S05]  /*1abb0*/  BRA `(.L_x_4060) ;  /* 0xfffffe8400387947 */ /* 0x000fea000383ffff */
.L_x_3813:
[----:B------:R-:W-:Y:S01]  /*1abc0*/  BSSY B1, `(.L_x_4061) ;  /* 0x0000007000017945 */ /* 0x000fe20003800000 */
[----:B------:R-:W-:Y:S02]  /*1abd0*/  IMAD.MOV.U32 R12, RZ, RZ, RZ ;  /* 0x000000ffff0c7224 */ /* 0x000fe400078e00ff */
[----:B------:R-:W-:Y:S02]  /*1abe0*/  IMAD.MOV.U32 R11, RZ, RZ, 0x1c1f ;  /* 0x00001c1fff0b7424 */ /* 0x000fe400078e00ff */
[----:B------:R-:W-:-:S07]  /*1abf0*/  IMAD.MOV.U32 R15, RZ, RZ, -0x1 ;  /* 0xffffffffff0f7424 */ /* 0x000fce00078e00ff */
[----:B0-----:R-:W-:Y:S05]  /*1ac00*/  WARPSYNC.COLLECTIVE R15, `(.L_x_4062) ;  /* 0x000000000f087348 */ /* 0x001fea0003c00000 */
[----:B------:R1:W2:Y:S02]  /*1ac10*/  SHFL.IDX P6, R14, R13, R12, R11 ;  /* 0x0000000c0d0e7389 */ /* 0x0002a400000c000b */
[----:B012---:R-:W-:Y:S01]  /*1ac20*/  ENDCOLLECTIVE ;  /* 0x000000000000791b */ /* 0x007fe20003800000 */
.L_x_4062:
[----:B------:R-:W-:Y:S05]  /*1ac30*/  BSYNC B1 ;  /* 0x0000000000017941 */ /* 0x000fea0003800000 */
.L_x_4061:
[----:B------:R-:W-:Y:S02]  /*1ac40*/  IMAD.MOV.U32 R13, RZ, RZ, R68 ;  /* 0x000000ffff0d7224 */ /* 0x000fe400078e0044 */
[----:B------:R-:W-:Y:S02]  /*1ac50*/  IMAD.MOV.U32 R12, RZ, RZ, RZ ;  /* 0x000000ffff0c7224 */ /* 0x000fe400078e00ff */
[----:B------:R-:W-:Y:S02]  /*1ac60*/  IMAD.MOV.U32 R11, RZ, RZ, 0x1c1f ;  /* 0x00001c1fff0b7424 */ /* 0x000fe400078e00ff */
[----:B------:R-:W-:Y:S02]  /*1ac70*/  IMAD.MOV.U32 R15, RZ, RZ, -0x1 ;  /* 0xffffffffff0f7424 */ /* 0x000fe400078e00ff */
[----:B------:R-:W-:-:S07]  /*1ac80*/  IMAD.MOV.U32 R69, RZ, RZ, R14 ;  /* 0x000000ffff457224 */ /* 0x000fce00078e000e */
[----:B------:R-:W-:Y:S05]  /*1ac90*/  WARPSYNC.COLLECTIVE R15, `(.L_x_4063) ;  /* 0x000000000f087348 */ /* 0x000fea0003c00000 */
[----:B------:R0:W1:Y:S02]  /*1aca0*/  SHFL.IDX P6, R14, R13, R12, R11 ;  /* 0x0000000c0d0e7389 */ /* 0x00006400000c000b */
[----:B01----:R-:W-:Y:S01]  /*1acb0*/  ENDCOLLECTIVE ;  /* 0x000000000000791b */ /* 0x003fe20003800000 */
.L_x_4063:
[----:B------:R-:W-:Y:S05]  /*1acc0*/  BRA `(.L_x_4064) ;  /* 0xfffffe8400087947 */ /* 0x000fea000383ffff */
.L_x_3823:
[----:B0-----:R0:W1:Y:S02]  /*1acd0*/  SYNCS.PHASECHK.TRANS64.TRYWAIT P5, [R58+URZ+0x28c90], R65 ;  /* 0x028c90413a0075a7 */ /* 0x00106400080a017f */
[----:B-1----:R-:W-:Y:S05]  /*1ace0*/  @!P5 NANOSLEEP.SYNCS 0x989680 ;  /* 0x009896800000d95d */ /* 0x002fea0003900000 */
[----:B------:R-:W1:Y:S02]  /*1acf0*/  @!P5 SYNCS.PHASECHK.TRANS64 P5, [R58+URZ+0x28c90], R65 ;  /* 0x028c90413a00d5a7 */ /* 0x000e6400080a007f */
[----:B-1----:R-:W-:Y:S05]  /*1ad00*/  @!P5 BRA `(.L_x_3823) ;  /* 0xfffffffc00f0d947 */ /* 0x002fea000383ffff */
[----:B------:R-:W-:Y:S05]  /*1ad10*/  BRA `(.L_x_4065) ;  /* 0xfffffe8c00747947 */ /* 0x000fea000383ffff */
.L_x_3824:
[----:B------:R-:W-:Y:S01]  /*1ad20*/  BSSY B1, `(.L_x_4066) ;  /* 0x0000007000017945 */ /* 0x000fe20003800000 */
[----:B------:R-:W-:Y:S02]  /*1ad30*/  IMAD.MOV.U32 R12, RZ, RZ, RZ ;  /* 0x000000ffff0c7224 */ /* 0x000fe400078e00ff */
[----:B------:R-:W-:Y:S02]  /*1ad40*/  IMAD.MOV.U32 R11, RZ, RZ, 0x1c1f ;  /* 0x00001c1fff0b7424 */ /* 0x000fe400078e00ff */
[----:B------:R-:W-:-:S07]  /*1ad50*/  IMAD.MOV.U32 R15, RZ, RZ, -0x1 ;  /* 0xffffffffff0f7424 */ /* 0x000fce00078e00ff */
[----:B0-----:R-:W-:Y:S05]  /*1ad60*/  WARPSYNC.COLLECTIVE R15, `(.L_x_4067) ;  /* 0x000000000f087348 */ /* 0x001fea0003c00000 */
[----:B------:R1:W2:Y:S02]  /*1ad70*/  SHFL.IDX P6, R14, R13, R12, R11 ;  /* 0x0000000c0d0e7389 */ /* 0x0002a400000c000b */
[----:B012---:R-:W-:Y:S01]  /*1ad80*/  ENDCOLLECTIVE ;  /* 0x000000000000791b */ /* 0x007fe20003800000 */
.L_x_4067:
[----:B------:R-:W-:Y:S05]  /*1ad90*/  BSYNC B1 ;  /* 0x0000000000017941 */ /* 0x000fea0003800000 */
.L_x_4066:
        /* <DEDUP_REMOVED lines=8> */
.L_x_4068:
[----:B------:R-:W-:Y:S01]  /*1ae20*/  IMAD.MOV.U32 R68, RZ, RZ, R14 ;  /* 0x000000ffff447224 */ /* 0x000fe200078e000e */
[----:B------:R-:W-:Y:S06]  /*1ae30*/  BRA `(.L_x_4069) ;  /* 0xfffffe8c00407947 */ /* 0x000fec000383ffff */
.L_x_3829:
[----:B-1----:R1:W2:Y:S02]  /*1ae40*/  SYNCS.PHASECHK.TRANS64.TRYWAIT P2, [R58+URZ+0x28c90], R65 ;  /* 0x028c90413a0075a7 */ /* 0x0022a4000804017f */
[----:B--2---:R-:W-:Y:S05]  /*1ae50*/  @!P2 NANOSLEEP.SYNCS 0x989680 ;  /* 0x009896800000a95d */ /* 0x004fea0003900000 */
[----:B------:R-:W2:Y:S02]  /*1ae60*/  @!P2 SYNCS.PHASECHK.TRANS64 P2, [R58+URZ+0x28c90], R65 ;  /* 0x028c90413a00a5a7 */ /* 0x000ea4000804007f */
[----:B--2---:R-:W-:Y:S05]  /*1ae70*/  @!P2 BRA `(.L_x_3829) ;  /* 0xfffffffc00f0a947 */ /* 0x004fea000383ffff */
[----:B------:R-:W-:Y:S05]  /*1ae80*/  BRA `(.L_x_4070) ;  /* 0xfffffe9400347947 */ /* 0x000fea000383ffff */
.L_x_3830:
[----:B------:R-:W-:Y:S01]  /*1ae90*/  BSSY B1, `(.L_x_4071) ;  /* 0x0000007000017945 */ /* 0x000fe20003800000 */
[----:B------:R-:W-:Y:S01]  /*1aea0*/  IMAD.MOV.U32 R12, RZ, RZ, RZ ;  /* 0x000000ffff0c7224 */ /* 0x000fe200078e00ff */
[----:B------:R-:W-:Y:S01]  /*1aeb0*/  MOV R15, 0xffffffff ;  /* 0xffffffff000f7802 */ /* 0x000fe20000000f00 */
[----:B------:R-:W-:-:S07]  /*1aec0*/  IMAD.MOV.U32 R11, RZ, RZ, 0x1c1f ;  /* 0x00001c1fff0b7424 */ /* 0x000fce00078e00ff */
[----:B-1----:R-:W-:Y:S05]  /*1aed0*/  WARPSYNC.COLLECTIVE R15, `(.L_x_4072) ;  /* 0x000000000f087348 */ /* 0x002fea0003c00000 */
[----:B------:R0:W2:Y:S02]  /*1aee0*/  SHFL.IDX P6, R14, R13, R12, R11 ;  /* 0x0000000c0d0e7389 */ /* 0x0000a400000c000b */
[----:B012---:R-:W-:Y:S01]  /*1aef0*/  ENDCOLLECTIVE ;  /* 0x000000000000791b */ /* 0x007fe20003800000 */
.L_x_4072:
[----:B------:R-:W-:Y:S05]  /*1af00*/  BSYNC B1 ;  /* 0x0000000000017941 */ /* 0x000fea0003800000 */
.L_x_4071:
        /* <DEDUP_REMOVED lines=8> */
.L_x_4073:
[----:B------:R-:W-:Y:S05]  /*1af90*/  BRA `(.L_x_4074) ;  /* 0xfffffe9400547947 */ /* 0x000fea000383ffff */
.L_x_3834:
[----:B-1----:R1:W2:Y:S02]  /*1afa0*/  SYNCS.PHASECHK.TRANS64.TRYWAIT P3, [R58+URZ+0x28cb0], R65 ;  /* 0x028cb0413a0075a7 */ /* 0x0022a4000806017f */
[----:B--2---:R-:W-:Y:S05]  /*1afb0*/  @!P3 NANOSLEEP.SYNCS 0x989680 ;  /* 0x009896800000b95d */ /* 0x004fea0003900000 */
[----:B------:R-:W2:Y:S02]  /*1afc0*/  @!P3 SYNCS.PHASECHK.TRANS64 P3, [R58+URZ+0x28cb0], R65 ;  /* 0x028cb0413a00b5a7 */ /* 0x000ea4000806007f */
[----:B--2---:R-:W-:Y:S05]  /*1afd0*/  @!P3 BRA `(.L_x_3834) ;  /* 0xfffffffc00f0b947 */ /* 0x004fea000383ffff */
[----:B------:R-:W-:Y:S05]  /*1afe0*/  BRA `(.L_x_4075) ;  /* 0xfffffe9400e07947 */ /* 0x000fea000383ffff */
.L_x_3847:
[----:B0-----:R0:W1:Y:S02]  /*1aff0*/  SYNCS.PHASECHK.TRANS64.TRYWAIT P1, [R10+URZ+0x28c50], R7 ;  /* 0x028c50070a0075a7 */ /* 0x001064000802017f */
[----:B-1----:R-:W-:Y:S05]  /*1b000*/  @!P1 NANOSLEEP.SYNCS 0x989680 ;  /* 0x009896800000995d */ /* 0x002fea0003900000 */
[----:B------:R-:W1:Y:S02]  /*1b010*/  @!P1 SYNCS.PHASECHK.TRANS64 P1, [R10+URZ+0x28c50], R7 ;  /* 0x028c50070a0095a7 */ /* 0x000e64000802007f */
[----:B-1----:R-:W-:Y:S05]  /*1b020*/  @!P1 BRA `(.L_x_3847) ;  /* 0xfffffffc00f09947 */ /* 0x002fea000383ffff */
[----:B------:R-:W-:Y:S05]  /*1b030*/  BRA `(.L_x_4076) ;  /* 0xfffffea800487947 */ /* 0x000fea000383ffff */
.L_x_3855:
[----:B-1----:R1:W2:Y:S02]  /*1b040*/  SYNCS.PHASECHK.TRANS64.TRYWAIT P1, [R10+URZ+0x28c50], R11 ;  /* 0x028c500b0a0075a7 */ /* 0x0022a4000802017f */
[----:B--2---:R-:W-:Y:S05]  /*1b050*/  @!P1 NANOSLEEP.SYNCS 0x989680 ;  /* 0x009896800000995d */ /* 0x004fea0003900000 */
[----:B------:R-:W2:Y:S02]  /*1b060*/  @!P1 SYNCS.PHASECHK.TRANS64 P1, [R10+URZ+0x28c50], R11 ;  /* 0x028c500b0a0095a7 */ /* 0x000ea4000802007f */
[----:B--2---:R-:W-:Y:S05]  /*1b070*/  @!P1 BRA `(.L_x_3855) ;  /* 0xfffffffc00f09947 */ /* 0x004fea000383ffff */
[----:B------:R-:W-:Y:S05]  /*1b080*/  BRA `(.L_x_3854) ;  /* 0xfffffeb400687947 */ /* 0x000fea000383ffff */
.L_x_3871:
        /* <DEDUP_REMOVED lines=8> */
.L_x_4078:
[----:B------:R-:W-:Y:S05]  /*1b110*/  BSYNC B1 ;  /* 0x0000000000017941 */ /* 0x000fea0003800000 */
.L_x_4077:
        /* <DEDUP_REMOVED lines=8> */
.L_x_4079:
[----:B------:R-:W-:Y:S02]  /*1b1a0*/  IMAD.MOV.U32 R13, RZ, RZ, R24 ;  /* 0x000000ffff0d7224 */ /* 0x000fe400078e0018 */
[----:B------:R-:W-:-:S07]  /*1b1b0*/  IMAD.MOV.U32 R3, RZ, RZ, R14 ;  /* 0x000000ffff037224 */ /* 0x000fce00078e000e */
[----:B------:R-:W-:Y:S05]  /*1b1c0*/  WARPSYNC.COLLECTIVE R15, `(.L_x_4080) ;  /* 0x000000000f087348 */ /* 0x000fea0003c00000 */
[----:B------:R0:W1:Y:S02]  /*1b1d0*/  SHFL.IDX P6, R14, R13, R12, R11 ;  /* 0x0000000c0d0e7389 */ /* 0x00006400000c000b */
[----:B01----:R-:W-:Y:S01]  /*1b1e0*/  ENDCOLLECTIVE ;  /* 0x000000000000791b */ /* 0x003fe20003800000 */
.L_x_4080:
[----:B------:R-:W-:Y:S02]  /*1b1f0*/  IMAD.MOV.U32 R13, RZ, RZ, R27 ;  /* 0x000000ffff0d7224 */ /* 0x000fe400078e001b */
[----:B------:R-:W-:-:S07]  /*1b200*/  IMAD.MOV.U32 R24, RZ, RZ, R14 ;  /* 0x000000ffff187224 */ /* 0x000fce00078e000e */
[----:B------:R-:W-:Y:S05]  /*1b210*/  WARPSYNC.COLLECTIVE R15, `(.L_x_4081) ;  /* 0x000000000f087348 */ /* 0x000fea0003c00000 */
[----:B------:R0:W1:Y:S02]  /*1b220*/  SHFL.IDX P6, R14, R13, R12, R11 ;  /* 0x0000000c0d0e7389 */ /* 0x00006400000c000b */
[----:B01----:R-:W-:Y:S01]  /*1b230*/  ENDCOLLECTIVE ;  /* 0x000000000000791b */ /* 0x003fe20003800000 */
.L_x_4081:
[----:B------:R-:W-:Y:S01]  /*1b240*/  IMAD.MOV.U32 R21, RZ, RZ, R14 ;  /* 0x000000ffff157224 */ /* 0x000fe200078e000e */
[----:B------:R-:W-:Y:S06]  /*1b250*/  BRA `(.L_x_4082) ;  /* 0xfffffecc00247947 */ /* 0x000fec000383ffff */
.L_x_3875:
[----:B0-----:R0:W1:Y:S02]  /*1b260*/  SYNCS.PHASECHK.TRANS64.TRYWAIT P0, [R2+URZ+0x28c00], R13 ;  /* 0x028c000d020075a7 */ /* 0x001064000800017f */
[----:B-1----:R-:W-:Y:S05]  /*1b270*/  @!P0 NANOSLEEP.SYNCS 0x989680 ;  /* 0x009896800000895d */ /* 0x002fea0003900000 */
[----:B------:R-:W1:Y:S02]  /*1b280*/  @!P0 SYNCS.PHASECHK.TRANS64 P0, [R2+URZ+0x28c00], R13 ;  /* 0x028c000d020085a7 */ /* 0x000e64000800007f */
[----:B-1----:R-:W-:Y:S05]  /*1b290*/  @!P0 BRA `(.L_x_3875) ;  /* 0xfffffffc00f08947 */ /* 0x002fea000383ffff */
[----:B------:R-:W-:Y:S05]  /*1b2a0*/  BRA `(.L_x_4083) ;  /* 0xfffffed000447947 */ /* 0x000fea000383ffff */
.L_x_3883:
        /* <DEDUP_REMOVED lines=8> */
.L_x_4085:
[----:B------:R-:W-:Y:S05]  /*1b330*/  BSYNC B1 ;  /* 0x0000000000017941 */ /* 0x000fea0003800000 */
.L_x_4084:
        /* <DEDUP_REMOVED lines=8> */
.L_x_4086:
[----:B------:R-:W-:Y:S02]  /*1b3c0*/  IMAD.MOV.U32 R13, RZ, RZ, R24 ;  /* 0x000000ffff0d7224 */ /* 0x000fe400078e0018 */
[----:B------:R-:W-:-:S07]  /*1b3d0*/  IMAD.MOV.U32 R3, RZ, RZ, R14 ;  /* 0x000000ffff037224 */ /* 0x000fce00078e000e */
[----:B------:R-:W-:Y:S05]  /*1b3e0*/  WARPSYNC.COLLECTIVE R15, `(.L_x_4087) ;  /* 0x000000000f087348 */ /* 0x000fea0003c00000 */
[----:B------:R0:W1:Y:S02]  /*1b3f0*/  SHFL.IDX P6, R14, R13, R12, R11 ;  /* 0x0000000c0d0e7389 */ /* 0x00006400000c000b */
[----:B01----:R-:W-:Y:S01]  /*1b400*/  ENDCOLLECTIVE ;  /* 0x000000000000791b */ /* 0x003fe20003800000 */
.L_x_4087:
[----:B------:R-:W-:Y:S02]  /*1b410*/  IMAD.MOV.U32 R13, RZ, RZ, R27 ;  /* 0x000000ffff0d7224 */ /* 0x000fe400078e001b */
[----:B------:R-:W-:-:S07]  /*1b420*/  IMAD.MOV.U32 R20, RZ, RZ, R14 ;  /* 0x000000ffff147224 */ /* 0x000fce00078e000e */
[----:B------:R-:W-:Y:S05]  /*1b430*/  WARPSYNC.COLLECTIVE R15, `(.L_x_4088) ;  /* 0x000000000f087348 */ /* 0x000fea0003c00000 */
[----:B------:R0:W1:Y:S02]  /*1b440*/  SHFL.IDX P6, R14, R13, R12, R11 ;  /* 0x0000000c0d0e7389 */ /* 0x00006400000c000b */
[----:B01----:R-:W-:Y:S01]  /*1b450*/  ENDCOLLECTIVE ;  /* 0x000000000000791b */ /* 0x003fe20003800000 */
.L_x_4088:
[----:B------:R-:W-:Y:S05]  /*1b460*/  BRA `(.L_x_4089) ;  /* 0xfffffed800a87947 */ /* 0x000fea000383ffff */
.L_x_3887:
[----:B0-----:R0:W1:Y:S02]  /*1b470*/  SYNCS.PHASECHK.TRANS64.TRYWAIT P1, [R2+URZ+0x28c00], R25 ;  /* 0x028c0019020075a7 */ /* 0x001064000802017f */
[----:B-1----:R-:W-:Y:S05]  /*1b480*/  @!P1 NANOSLEEP.SYNCS 0x989680 ;  /* 0x009896800000995d */ /* 0x002fea0003900000 */
[----:B------:R-:W1:Y:S02]  /*1b490*/  @!P1 SYNCS.PHASECHK.TRANS64 P1, [R2+URZ+0x28c00], R25 ;  /* 0x028c0019020095a7 */ /* 0x000e64000802007f */
[----:B-1----:R-:W-:Y:S05]  /*1b4a0*/  @!P1 BRA `(.L_x_3887) ;  /* 0xfffffffc00f09947 */ /* 0x002fea000383ffff */
[----:B------:R-:W-:Y:S05]  /*1b4b0*/  BRA `(.L_x_4090) ;  /* 0xfffffedc008c7947 */ /* 0x000fea000383ffff */
.L_x_3893:
[----:B-1----:R1:W2:Y:S02]  /*1b4c0*/  SYNCS.PHASECHK.TRANS64.TRYWAIT P1, [R12+URZ+0x28c30], R13 ;  /* 0x028c300d0c0075a7 */ /* 0x0022a4000802017f */
[----:B--2---:R-:W-:Y:S05]  /*1b4d0*/  @!P1 NANOSLEEP.SYNCS 0x989680 ;  /* 0x009896800000995d */ /* 0x004fea0003900000 */
[----:B------:R-:W2:Y:S02]  /*1b4e0*/  @!P1 SYNCS.PHASECHK.TRANS64 P1, [R12+URZ+0x28c30], R13 ;  /* 0x028c300d0c0095a7 */ /* 0x000ea4000802007f */
[----:B--2---:R-:W-:Y:S05]  /*1b4f0*/  @!P1 BRA `(.L_x_3893) ;  /* 0xfffffffc00f09947 */ /* 0x004fea000383ffff */
[----:B------:R-:W-:Y:S05]  /*1b500*/  BRA `(.L_x_3892) ;  /* 0xfffffee800b87947 */ /* 0x000fea000383ffff */
.L_x_3899:
[----:B-1----:R1:W3:Y:S02]  /*1b510*/  SYNCS.PHASECHK.TRANS64.TRYWAIT P1, [R12+URZ+0x28c50], R13 ;  /* 0x028c500d0c0075a7 */ /* 0x0022e4000802017f */
[----:B---3--:R-:W-:Y:S05]  /*1b520*/  @!P1 NANOSLEEP.SYNCS 0x989680 ;  /* 0x009896800000995d */ /* 0x008fea0003900000 */
[----:B------:R-:W3:Y:S02]  /*1b530*/  @!P1 SYNCS.PHASECHK.TRANS64 P1, [R12+URZ+0x28c50], R13 ;  /* 0x028c500d0c0095a7 */ /* 0x000ee4000802007f */
[----:B---3--:R-:W-:Y:S05]  /*1b540*/  @!P1 BRA `(.L_x_3899) ;  /* 0xfffffffc00f09947 */ /* 0x008fea000383ffff */
[----:B------:R-:W-:Y:S05]  /*1b550*/  BRA `(.L_x_3898) ;  /* 0xfffffefc00f87947 */ /* 0x000fea000383ffff */
.L_x_3907:
[----:B-1----:R1:W2:Y:S02]  /*1b560*/  SYNCS.PHASECHK.TRANS64.TRYWAIT P2, [R14+URZ+0x28c30], R12 ;  /* 0x028c300c0e0075a7 */ /* 0x0022a4000804017f */
[----:B--2---:R-:W-:Y:S05]  /*1b570*/  @!P2 NANOSLEEP.SYNCS 0x989680 ;  /* 0x009896800000a95d */ /* 0x004fea0003900000 */
[----:B------:R-:W2:Y:S02]  /*1b580*/  @!P2 SYNCS.PHASECHK.TRANS64 P2, [R14+URZ+0x28c30], R12 ;  /* 0x028c300c0e00a5a7 */ /* 0x000ea4000804007f */
[----:B--2---:R-:W-:Y:S05]  /*1b590*/  @!P2 BRA `(.L_x_3907) ;  /* 0xfffffffc00f0a947 */ /* 0x004fea000383ffff */
[----:B------:R-:W-:Y:S05]  /*1b5a0*/  BRA `(.L_x_3906) ;  /* 0xffffff0400107947 */ /* 0x000fea000383ffff */
.L_x_3913:
[----:B-1----:R1:W3:Y:S02]  /*1b5b0*/  SYNCS.PHASECHK.TRANS64.TRYWAIT P2, [R14+URZ+0x28c50], R12 ;  /* 0x028c500c0e0075a7 */ /* 0x0022e4000804017f */
[----:B---3--:R-:W-:Y:S05]  /*1b5c0*/  @!P2 NANOSLEEP.SYNCS 0x989680 ;  /* 0x009896800000a95d */ /* 0x008fea0003900000 */
[----:B------:R-:W3:Y:S02]  /*1b5d0*/  @!P2 SYNCS.PHASECHK.TRANS64 P2, [R14+URZ+0x28c50], R12 ;  /* 0x028c500c0e00a5a7 */ /* 0x000ee4000804007f */
[----:B---3--:R-:W-:Y:S05]  /*1b5e0*/  @!P2 BRA `(.L_x_3913) ;  /* 0xfffffffc00f0a947 */ /* 0x008fea000383ffff */
[----:B------:R-:W-:Y:S05]  /*1b5f0*/  BRA `(.L_x_3912) ;  /* 0xffffff1c006c7947 */ /* 0x000fea000383ffff */
.L_x_3947:
        /* <DEDUP_REMOVED lines=8> */
[----:B------:R-:W-:Y:S05]  /*1b680*/  WARPSYNC.COLLECTIVE R15, `(.L_x_4092) ;  /* 0x000000000f087348 */ /* 0x000fea0003c00000 */
[----:B------:R0:W1:Y:S02]  /*1b690*/  SHFL.IDX P6, R14, R13, R12, R11 ;  /* 0x0000000c0d0e7389 */ /* 0x00006400000c000b */
[----:B01----:R-:W-:Y:S01]  /*1b6a0*/  ENDCOLLECTIVE ;  /* 0x000000000000791b */ /* 0x003fe20003800000 */
.L_x_4092:
[----:B------:R-:W-:Y:S05]  /*1b6b0*/  BSYNC B1 ;  /* 0x0000000000017941 */ /* 0x000fea0003800000 */
.L_x_4091:
[----:B------:R-:W-:Y:S05]  /*1b6c0*/  BRA `(.L_x_4093) ;  /* 0xffffff9000987947 */ /* 0x000fea000383ffff */
.L_x_3949:
[----:B------:R-:W-:Y:S01]  /*1b6d0*/  BSSY B1, `(.L_x_4094) ;  /* 0x0000006000017945 */ /* 0x000fe20003800000 */
[----:B------:R-:W-:-:S07]  /*1b6e0*/  IMAD.MOV.U32 R15, RZ, RZ, -0x1 ;  /* 0xffffffffff0f7424 */ /* 0x000fce00078e00ff */
[----:B0-----:R-:W-:Y:S05]  /*1b6f0*/  WARPSYNC.COLLECTIVE R15, `(.L_x_4095) ;  /* 0x000000000f0c7348 */ /* 0x001fea0003c00000 */
[----:B------:R-:W-:Y:S02]  /*1b700*/  ELECT P6, UR62, PT ;  /* 0x00000000003e782f */ /* 0x000fe400038c0000 */
[----:B------:R-:W-:Y:S01]  /*1b710*/  MOV R14, UR62 ;  /* 0x0000003e000e7c02 */ /* 0x000fe20008000f00 */
[----:B0-----:R-:W-:Y:S10]  /*1b720*/  ENDCOLLECTIVE ;  /* 0x000000000000791b */ /* 0x001ff40003800000 */
.L_x_4095:
[----:B------:R-:W-:Y:S05]  /*1b730*/  BSYNC B1 ;  /* 0x0000000000017941 */ /* 0x000fea0003800000 */
.L_x_4094:
[----:B------:R-:W-:Y:S05]  /*1b740*/  BRA `(.L_x_3948) ;  /* 0xffffff9000907947 */ /* 0x000fea000383ffff */
.L_x_3951:
[----:B0-----:R0:W1:Y:S02]  /*1b750*/  SYNCS.PHASECHK.TRANS64.TRYWAIT P0, [R17+URZ+0x28c20], R3 ;  /* 0x028c2003110075a7 */ /* 0x001064000800017f */
[----:B-1----:R-:W-:Y:S05]  /*1b760*/  @!P0 NANOSLEEP.SYNCS 0x989680 ;  /* 0x009896800000895d */ /* 0x002fea0003900000 */
[----:B------:R-:W1:Y:S02]  /*1b770*/  @!P0 SYNCS.PHASECHK.TRANS64 P0, [R17+URZ+0x28c20], R3 ;  /* 0x028c2003110085a7 */ /* 0x000e64000800007f */
[----:B-1----:R-:W-:Y:S05]  /*1b780*/  @!P0 BRA `(.L_x_3951) ;  /* 0xfffffffc00f08947 */ /* 0x002fea000383ffff */
[----:B------:R-:W-:Y:S05]  /*1b790*/  BRA `(.L_x_4096) ;  /* 0xffffff9000a07947 */ /* 0x000fea000383ffff */
.L_x_3955:
[----:B0-----:R0:W1:Y:S02]  /*1b7a0*/  SYNCS.PHASECHK.TRANS64.TRYWAIT P0, [R3+URZ+0x28ca0], R8 ;  /* 0x028ca008030075a7 */ /* 0x001064000800017f */
[----:B-1----:R-:W-:Y:S05]  /*1b7b0*/  @!P0 NANOSLEEP.SYNCS 0x989680 ;  /* 0x009896800000895d */ /* 0x002fea0003900000 */
[----:B------:R-:W1:Y:S02]  /*1b7c0*/  @!P0 SYNCS.PHASECHK.TRANS64 P0, [R3+URZ+0x28ca0], R8 ;  /* 0x028ca008030085a7 */ /* 0x000e64000800007f */
[----:B-1----:R-:W-:Y:S05]  /*1b7d0*/  @!P0 BRA `(.L_x_3955) ;  /* 0xfffffffc00f08947 */ /* 0x002fea000383ffff */
[----:B------:R-:W-:Y:S05]  /*1b7e0*/  BRA `(.L_x_4097) ;  /* 0xffffff9000b87947 */ /* 0x000fea000383ffff */
.L_x_3960:
[----:B-1----:R1:W2:Y:S02]  /*1b7f0*/  SYNCS.PHASECHK.TRANS64.TRYWAIT P0, [R3+URZ+0x28cc0], R8 ;  /* 0x028cc008030075a7 */ /* 0x0022a4000800017f */
[----:B--2---:R-:W-:Y:S05]  /*1b800*/  @!P0 NANOSLEEP.SYNCS 0x989680 ;  /* 0x009896800000895d */ /* 0x004fea0003900000 */
[----:B------:R-:W2:Y:S02]  /*1b810*/  @!P0 SYNCS.PHASECHK.TRANS64 P0, [R3+URZ+0x28cc0], R8 ;  /* 0x028cc008030085a7 */ /* 0x000ea4000800007f */
[----:B--2---:R-:W-:Y:S05]  /*1b820*/  @!P0 BRA `(.L_x_3960) ;  /* 0xfffffffc00f08947 */ /* 0x004fea000383ffff */
[----:B------:R-:W-:Y:S05]  /*1b830*/  BRA `(.L_x_4098) ;  /* 0xffffff9400347947 */ /* 0x000fea000383ffff */
.L_x_3974:
[----:B0-----:R0:W1:Y:S02]  /*1b840*/  SYNCS.PHASECHK.TRANS64.TRYWAIT P2, [R8+URZ+0x28ca0], R2 ;  /* 0x028ca002080075a7 */ /* 0x001064000804017f */
[----:B-1----:R-:W-:Y:S05]  /*1b850*/  @!P2 NANOSLEEP.SYNCS 0x989680 ;  /* 0x009896800000a95d */ /* 0x002fea0003900000 */
[----:B------:R-:W1:Y:S02]  /*1b860*/  @!P2 SYNCS.PHASECHK.TRANS64 P2, [R8+URZ+0x28ca0], R2 ;  /* 0x028ca0020800a5a7 */ /* 0x000e64000804007f */
[----:B-1----:R-:W-:Y:S05]  /*1b870*/  @!P2 BRA `(.L_x_3974) ;  /* 0xfffffffc00f0a947 */ /* 0x002fea000383ffff */
[----:B------:R-:W-:Y:S05]  /*1b880*/  BRA `(.L_x_4099) ;  /* 0xffffff9c00987947 */ /* 0x000fea000383ffff */
.L_x_3979:
[----:B-1----:R1:W2:Y:S02]  /*1b890*/  SYNCS.PHASECHK.TRANS64.TRYWAIT P2, [R8+URZ+0x28cc0], R2 ;  /* 0x028cc002080075a7 */ /* 0x0022a4000804017f */
[----:B--2---:R-:W-:Y:S05]  /*1b8a0*/  @!P2 NANOSLEEP.SYNCS 0x989680 ;  /* 0x009896800000a95d */ /* 0x004fea0003900000 */
[----:B------:R-:W2:Y:S02]  /*1b8b0*/  @!P2 SYNCS.PHASECHK.TRANS64 P2, [R8+URZ+0x28cc0], R2 ;  /* 0x028cc0020800a5a7 */ /* 0x000ea4000804007f */
[----:B--2---:R-:W-:Y:S05]  /*1b8c0*/  @!P2 BRA `(.L_x_3979) ;  /* 0xfffffffc00f0a947 */ /* 0x004fea000383ffff */
[----:B------:R-:W-:Y:S05]  /*1b8d0*/  BRA `(.L_x_4100) ;  /* 0xffffffa000107947 */ /* 0x000fea000383ffff */
.L_x_4001:
        /* <DEDUP_REMOVED lines=11> */
.L_x_4102:
[----:B------:R-:W-:Y:S05]  /*1b990*/  BSYNC B0 ;  /* 0x0000000000007941 */ /* 0x000fea0003800000 */
.L_x_4101:
[----:B------:R-:W-:Y:S05]  /*1b9a0*/  BRA `(.L_x_4103) ;  /* 0xffffffb400a07947 */ /* 0x000fea000383ffff */
.L_x_4004:
[----:B0-----:R0:W1:Y:S02]  /*1b9b0*/  SYNCS.PHASECHK.TRANS64.TRYWAIT P0, [R30+URZ+0x28c40], R0 ;  /* 0x028c40001e0075a7 */ /* 0x001064000800017f */
[----:B-1----:R-:W-:Y:S05]  /*1b9c0*/  @!P0 NANOSLEEP.SYNCS 0x989680 ;  /* 0x009896800000895d */ /* 0x002fea0003900000 */
[----:B------:R-:W1:Y:S02]  /*1b9d0*/  @!P0 SYNCS.PHASECHK.TRANS64 P0, [R30+URZ+0x28c40], R0 ;  /* 0x028c40001e0085a7 */ /* 0x000e64000800007f */
[----:B-1----:R-:W-:Y:S05]  /*1b9e0*/  @!P0 BRA `(.L_x_4004) ;  /* 0xfffffffc00f08947 */ /* 0x002fea000383ffff */
[----:B------:R-:W-:Y:S05]  /*1b9f0*/  BRA `(.L_x_4104) ;  /* 0xffffffb400d87947 */ /* 0x000fea000383ffff */
.L_x_4005:
        /* <DEDUP_REMOVED lines=8> */
.L_x_4106:
[----:B------:R-:W-:Y:S05]  /*1ba80*/  BSYNC B0 ;  /* 0x0000000000007941 */ /* 0x000fea0003800000 */
.L_x_4105:
        /* <DEDUP_REMOVED lines=9> */
.L_x_4107:
[----:B------:R-:W-:Y:S02]  /*1bb20*/  IMAD.MOV.U32 R13, RZ, RZ, R5 ;  /* 0x000000ffff0d7224 */ /* 0x000fe400078e0005 */
[----:B------:R-:W-:Y:S02]  /*1bb30*/  IMAD.MOV.U32 R12, RZ, RZ, 0x1 ;  /* 0x00000001ff0c7424 */ /* 0x000fe400078e00ff */
[----:B------:R-:W-:-:S07]  /*1bb40*/  IMAD.MOV.U32 R3, RZ, RZ, R14 ;  /* 0x000000ffff037224 */ /* 0x000fce00078e000e */
[----:B------:R-:W-:Y:S05]  /*1bb50*/  WARPSYNC.COLLECTIVE R15, `(.L_x_4108) ;  /* 0x000000000f087348 */ /* 0x000fea0003c00000 */
[----:B------:R0:W1:Y:S02]  /*1bb60*/  SHFL.IDX P6, R14, R13, R12, R11 ;  /* 0x0000000c0d0e7389 */ /* 0x00006400000c000b */
[----:B01----:R-:W-:Y:S01]  /*1bb70*/  ENDCOLLECTIVE ;  /* 0x000000000000791b */ /* 0x003fe20003800000 */
.L_x_4108:
        /* <DEDUP_REMOVED lines=15> */
.L_x_4109:
[----:B------:R-:W-:Y:S01]  /*1bc70*/  @P0 LEA R6, R4, R17, 0x1 ;  /* 0x0000001104060211 */ /* 0x000fe200078e08ff */
[----:B------:R-:W-:Y:S02]  /*1bc80*/  IMAD.MOV.U32 R13, RZ, RZ, R5 ;  /* 0x000000ffff0d7224 */ /* 0x000fe400078e0005 */
[----:B------:R-:W-:Y:S02]  /*1bc90*/  IMAD.MOV.U32 R12, RZ, RZ, 0x2 ;  /* 0x00000002ff0c7424 */ /* 0x000fe400078e00ff */
[----:B------:R-:W-:-:S07]  /*1bca0*/  IMAD.MOV.U32 R3, RZ, RZ, R14 ;  /* 0x000000ffff037224 */ /* 0x000fce00078e000e */
[----:B------:R-:W-:Y:S05]  /*1bcb0*/  WARPSYNC.COLLECTIVE R15, `(.L_x_4110) ;  /* 0x000000000f087348 */ /* 0x000fea0003c00000 */
[----:B------:R0:W1:Y:S02]  /*1bcc0*/  SHFL.IDX P6, R14, R13, R12, R11 ;  /* 0x0000000c0d0e7389 */ /* 0x00006400000c000b */
[----:B01----:R-:W-:Y:S01]  /*1bcd0*/  ENDCOLLECTIVE ;  /* 0x000000000000791b */ /* 0x003fe20003800000 */
.L_x_4110:
        /* <DEDUP_REMOVED lines=15> */
.L_x_4111:
[----:B------:R-:W-:Y:S02]  /*1bdd0*/  @P0 IMAD R6, R4, 0x2, R17 ;  /* 0x0000000204060824 */ /* 0x000fe400078e0211 */
[----:B------:R-:W-:Y:S02]  /*1bde0*/  IMAD.MOV.U32 R13, RZ, RZ, R5 ;  /* 0x000000ffff0d7224 */ /* 0x000fe400078e0005 */
[----:B------:R-:W-:Y:S02]  /*1bdf0*/  IMAD.MOV.U32 R12, RZ, RZ, 0x3 ;  /* 0x00000003ff0c7424 */ /* 0x000fe400078e00ff */
[----:B------:R-:W-:-:S07]  /*1be00*/  IMAD.MOV.U32 R3, RZ, RZ, R14 ;  /* 0x000000ffff037224 */ /* 0x000fce00078e000e */
[----:B------:R-:W-:Y:S05]  /*1be10*/  WARPSYNC.COLLECTIVE R15, `(.L_x_4112) ;  /* 0x000000000f087348 */ /* 0x000fea0003c00000 */
[----:B------:R0:W1:Y:S02]  /*1be20*/  SHFL.IDX P6, R14, R13, R12, R11 ;  /* 0x0000000c0d0e7389 */ /* 0x00006400000c000b */
[----:B01----:R-:W-:Y:S01]  /*1be30*/  ENDCOLLECTIVE ;  /* 0x000000000000791b */ /* 0x003fe20003800000 */
.L_x_4112:
        /* <DEDUP_REMOVED lines=10> */
.L_x_4113:
[----:B------:R-:W-:Y:S01]  /*1bee0*/  @!PT LDS RZ, [RZ] ;  /* 0x00000000fffff984 */ /* 0x000fe20000000800 */
[----:B------:R-:W-:Y:S01]  /*1bef0*/  @!PT LDS RZ, [RZ] ;  /* 0x00000000fffff984 */ /* 0x000fe20000000800 */
[----:B------:R-:W-:Y:S01]  /*1bf00*/  @!PT LDS RZ, [RZ] ;  /* 0x00000000fffff984 */ /* 0x000fe20000000800 */
[----:B------:R0:W-:Y:S01]  /*1bf10*/  @P0 LDGSTS.E.BYPASS.LTC128B.128 [R6+0x23400], desc[UR42][R2.64], !P2 ;  /* 0x2340000002060fae */ /* 0x0001e2000d101d6a */
[----:B------:R-:W-:Y:S01]  /*1bf20*/  IMAD.MOV.U32 R0, RZ, RZ, R14 ;  /* 0x000000ffff007224 */ /* 0x000fe200078e000e */
[----:B------:R-:W-:Y:S06]  /*1bf30*/  BRA `(.L_x_4114) ;  /* 0xffffffb4007c7947 */ /* 0x000fec000383ffff */
.L_x_4010:
[----:B------:R-:W-:Y:S01]  /*1bf40*/  IMAD.MOV.U32 R13, RZ, RZ, R2 ;  /* 0x000000ffff0d7224 */ /* 0x000fe200078e0002 */
[----:B------:R-:W-:Y:S01]  /*1bf50*/  LEA R25, R25, R10, 0x6 ;  /* 0x0000000a19197211 */ /* 0x000fe200078e30ff */
[----:B------:R-:W-:Y:S02]  /*1bf60*/  IMAD.MOV.U32 R12, RZ, RZ, RZ ;  /* 0x000000ffff0c7224 */ /* 0x000fe400078e00ff */
[----:B------:R-:W-:Y:S02]  /*1bf70*/  IMAD.MOV.U32 R11, RZ, RZ, 0x181f ;  /* 0x0000181fff0b7424 */ /* 0x000fe400078e00ff */
[----:B------:R-:W-:Y:S02]  /*1bf80*/  IMAD.MOV.U32 R15, RZ, RZ, -0x1 ;  /* 0xffffffffff0f7424 */ /* 0x000fe400078e00ff */
[----:B-----5:R-:W-:Y:S02]  /*1bf90*/  IMAD R3, R20, R7, RZ ;  /* 0x0000000714037224 */ /* 0x020fe400078e02ff */
[----:B------:R-:W-:-:S07]  /*1bfa0*/  VIADD R6, R25, 0x10 ;  /* 0x0000001019067836 */ /* 0x000fce0000000000 */
[----:B------:R-:W-:Y:S05]  /*1bfb0*/  WARPSYNC.COLLECTIVE R15, `(.L_x_4115) ;  /* 0x000000000f087348 */ /* 0x000fea0003c00000 */
[----:B------:R0:W1:Y:S02]  /*1bfc0*/  SHFL.IDX P6, R14, R13, R12, R11 ;  /* 0x0000000c0d0e7389 */ /* 0x00006400000c000b */
[----:B01----:R-:W-:Y:S01]  /*1bfd0*/  ENDCOLLECTIVE ;  /* 0x000000000000791b */ /* 0x003fe20003800000 */
.L_x_4115:
[----:B------:R-:W-:Y:S01]  /*1bfe0*/  ISETP.GE.AND P0, PT, R25, R3, PT ;  /* 0x000000031900720c */ /* 0x000fe20003f06270 */
[----:B------:R-:W-:Y:S02]  /*1bff0*/  IMAD.MOV.U32 R13, RZ, RZ, R0 ;  /* 0x000000ffff0d7224 */ /* 0x000fe400078e0000 */
[----:B------:R-:W-:-:S10]  /*1c000*/  IMAD.MOV.U32 R4, RZ, RZ, R14 ;  /* 0x000000ffff047224 */ /* 0x000fd400078e000e */
[----:B------:R-:W-:Y:S05]  /*1c010*/  WARPSYNC.COLLECTIVE R15, `(.L_x_4116) ;  /* 0x000000000f087348 */ /* 0x000fea0003c00000 */
[----:B------:R0:W1:Y:S02]  /*1c020*/  SHFL.IDX P6, R14, R13, R12, R11 ;  /* 0x0000000c0d0e7389 */ /* 0x00006400000c000b */
[----:B01----:R-:W-:Y:S01]  /*1c030*/  ENDCOLLECTIVE ;  /* 0x000000000000791b */ /* 0x003fe20003800000 */
.L_x_4116:
[----:B------:R-:W-:Y:S02]  /*1c040*/  IMAD.MOV.U32 R13, RZ, RZ, R2 ;  /* 0x000000ffff0d7224 */ /* 0x000fe400078e0002 */
[----:B------:R-:W-:Y:S02]  /*1c050*/  IMAD.MOV.U32 R12, RZ, RZ, 0x1 ;  /* 0x00000001ff0c7424 */ /* 0x000fe400078e00ff */
[----:B------:R-:W-:-:S07]  /*1c060*/  IMAD.MOV.U32 R5, RZ, RZ, R14 ;  /* 0x000000ffff057224 */ /* 0x000fce00078e000e */
[----:B------:R-:W-:Y:S05]  /*1c070*/  WARPSYNC.COLLECTIVE R15, `(.L_x_4117) ;  /* 0x000000000f087348 */ /* 0x000fea0003c00000 */
[----:B------:R0:W1:Y:S02]  /*1c080*/  SHFL.IDX P6, R14, R13, R12, R11 ;  /* 0x0000000c0d0e7389 */ /* 0x00006400000c000b */
[----:B01----:R-:W-:Y:S01]  /*1c090*/  ENDCOLLECTIVE ;  /* 0x000000000000791b */ /* 0x003fe20003800000 */
.L_x_4117:
        /* <DEDUP_REMOVED lines=15> */
.L_x_4118:
[----:B------:R-:W-:Y:S02]  /*1c190*/  IMAD.MOV.U32 R13, RZ, RZ, R2 ;  /* 0x000000ffff0d7224 */ /* 0x000fe400078e0002 */
[----:B------:R-:W-:Y:S02]  /*1c1a0*/  IMAD.MOV.U32 R12, RZ, RZ, 0x2 ;  /* 0x00000002ff0c7424 */ /* 0x000fe400078e00ff */
[----:B------:R-:W-:-:S07]  /*1c1b0*/  IMAD.MOV.U32 R5, RZ, RZ, R14 ;  /* 0x000000ffff057224 */ /* 0x000fce00078e000e */
[----:B------:R-:W-:Y:S05]  /*1c1c0*/  WARPSYNC.COLLECTIVE R15, `(.L_x_4119) ;  /* 0x000000000f087348 */ /* 0x000fea0003c00000 */
[----:B------:R0:W1:Y:S02]  /*1c1d0*/  SHFL.IDX P6, R14, R13, R12, R11 ;  /* 0x0000000c0d0e7389 */ /* 0x00006400000c000b */
[----:B01----:R-:W-:Y:S01]  /*1c1e0*/  ENDCOLLECTIVE ;  /* 0x000000000000791b */ /* 0x003fe20003800000 */
.L_x_4119:
        /* <DEDUP_REMOVED lines=16> */
.L_x_4120:
[----:B------:R-:W-:Y:S02]  /*1c2f0*/  IMAD.MOV.U32 R13, RZ, RZ, R2 ;  /* 0x000000ffff0d7224 */ /* 0x000fe400078e0002 */
[----:B------:R-:W-:Y:S02]  /*1c300*/  IMAD.MOV.U32 R12, RZ, RZ, 0x3 ;  /* 0x00000003ff0c7424 */ /* 0x000fe400078e00ff */
[----:B------:R-:W-:-:S07]  /*1c310*/  IMAD.MOV.U32 R5, RZ, RZ, R14 ;  /* 0x000000ffff057224 */ /* 0x000fce00078e000e */
[----:B------:R-:W-:Y:S05]  /*1c320*/  WARPSYNC.COLLECTIVE R15, `(.L_x_4121) ;  /* 0x000000000f087348 */ /* 0x000fea0003c00000 */
[----:B------:R0:W1:Y:S02]  /*1c330*/  SHFL.IDX P6, R14, R13, R12, R11 ;  /* 0x0000000c0d0e7389 */ /* 0x00006400000c000b */
[----:B01----:R-:W-:Y:S01]  /*1c340*/  ENDCOLLECTIVE ;  /* 0x000000000000791b */ /* 0x003fe20003800000 */
.L_x_4121:
        /* <DEDUP_REMOVED lines=10> */
[----:B0-----:R-:W-:-:S07]  /*1c3f0*/  IMAD.MOV.U32 R4, RZ, RZ, R14 ;  /* 0x000000ffff047224 */ /* 0x001fce00078e000e */
[----:B------:R-:W-:Y:S05]  /*1c400*/  WARPSYNC.COLLECTIVE R15, `(.L_x_4122) ;  /* 0x000000000f087348 */ /* 0x000fea0003c00000 */
[----:B------:R0:W1:Y:S02]  /*1c410*/  SHFL.IDX P6, R14, R13, R12, R11 ;  /* 0x0000000c0d0e7389 */ /* 0x00006400000c000b */
[----:B01----:R-:W-:Y:S01]  /*1c420*/  ENDCOLLECTIVE ;  /* 0x000000000000791b */ /* 0x003fe20003800000 */
.L_x_4122:
[----:B------:R-:W-:Y:S01]  /*1c430*/  MOV R0, R14 ;  /* 0x0000000e00007202 */ /* 0x000fe20000000f00 */
[----:B------:R-:W-:Y:S06]  /*1c440*/  BRA `(.L_x_4123) ;  /* 0xffffffb800a47947 */ /* 0x000fec000383ffff */
.L_x_4013:
[----:B0-----:R0:W1:Y:S02]  /*1c450*/  SYNCS.PHASECHK.TRANS64.TRYWAIT P0, [R17+URZ+0x28c20], R0 ;  /* 0x028c2000110075a7 */ /* 0x001064000800017f */
[----:B-1----:R-:W-:Y:S05]  /*1c460*/  @!P0 NANOSLEEP.SYNCS 0x989680 ;  /* 0x009896800000895d */ /* 0x002fea0003900000 */
[----:B------:R-:W1:Y:S02]  /*1c470*/  @!P0 SYNCS.PHASECHK.TRANS64 P0, [R17+URZ+0x28c20], R0 ;  /* 0x028c2000110085a7 */ /* 0x000e64000800007f */
[----:B-1----:R-:W-:Y:S05]  /*1c480*/  @!P0 BRA `(.L_x_4013) ;  /* 0xfffffffc00f08947 */ /* 0x002fea000383ffff */
[----:B------:R-:W-:Y:S05]  /*1c490*/  BRA `(.L_x_4124) ;  /* 0xffffffbc00007947 */ /* 0x000fea000383ffff */
.L_x_4016:
[----:B0-----:R0:W1:Y:S02]  /*1c4a0*/  SYNCS.PHASECHK.TRANS64.TRYWAIT P0, [R30+URZ+0x28c60], R0 ;  /* 0x028c60001e0075a7 */ /* 0x001064000800017f */
[----:B-1----:R-:W-:Y:S05]  /*1c4b0*/  @!P0 NANOSLEEP.SYNCS 0x989680 ;  /* 0x009896800000895d */ /* 0x002fea0003900000 */
[----:B------:R-:W1:Y:S02]  /*1c4c0*/  @!P0 SYNCS.PHASECHK.TRANS64 P0, [R30+URZ+0x28c60], R0 ;  /* 0x028c60001e0085a7 */ /* 0x000e64000800007f */
[----:B-1----:R-:W-:Y:S05]  /*1c4d0*/  @!P0 BRA `(.L_x_4016) ;  /* 0xfffffffc00f08947 */ /* 0x002fea000383ffff */
[----:B------:R-:W-:Y:S05]  /*1c4e0*/  BRA `(.L_x_4125) ;  /* 0xffffffbc00107947 */ /* 0x000fea000383ffff */
.L_x_4017:
        /* <DEDUP_REMOVED lines=8> */
.L_x_4127:
[----:B------:R-:W-:Y:S05]  /*1c570*/  BSYNC B0 ;  /* 0x0000000000007941 */ /* 0x000fea0003800000 */
.L_x_4126:
[----:B------:R0:W5:Y:S01]  /*1c580*/  LDL R8, [R1+0x8] ;  /* 0x0000080001087983 */ /* 0x0001620000100800 */
        /* <DEDUP_REMOVED lines=14> */
.L_x_4128:
        /* <DEDUP_REMOVED lines=40> */
.L_x_4129:
[----:B------:R-:W-:Y:S02]  /*1c8f0*/  IMAD.MOV.U32 R13, RZ, RZ, R5 ;  /* 0x000000ffff0d7224 */ /* 0x000fe400078e0005 */
[----:B------:R-:W-:-:S07]  /*1c900*/  IMAD.MOV.U32 R3, RZ, RZ, R14 ;  /* 0x000000ffff037224 */ /* 0x000fce00078e000e */
[----:B------:R-:W-:Y:S05]  /*1c910*/  WARPSYNC.COLLECTIVE R15, `(.L_x_4130) ;  /* 0x000000000f087348 */ /* 0x000fea0003c00000 */
[----:B------:R0:W1:Y:S02]  /*1c920*/  SHFL.IDX P6, R14, R13, R12, R11 ;  /* 0x0000000c0d0e7389 */ /* 0x00006400000c000b */
[----:B01----:R-:W-:Y:S01]  /*1c930*/  ENDCOLLECTIVE ;  /* 0x000000000000791b */ /* 0x003fe20003800000 */
.L_x_4130:
[----:B------:R-:W-:Y:S02]  /*1c940*/  IMAD.MOV.U32 R13, RZ, RZ, R6 ;  /* 0x000000ffff0d7224 */ /* 0x000fe400078e0006 */
[----:B------:R-:W-:Y:S02]  /*1c950*/  IMAD.MOV.U32 R12, RZ, RZ, 0x2 ;  /* 0x00000002ff0c7424 */ /* 0x000fe400078e00ff */
[----:B------:R-:W-:-:S05]  /*1c960*/  IMAD.MOV.U32 R2, RZ, RZ, R14 ;  /* 0x000000ffff027224 */ /* 0x000fca00078e000e */
        /* <DEDUP_REMOVED lines=26> */
.L_x_4131:
[----:B------:R-:W-:Y:S02]  /*1cb10*/  IMAD.MOV.U32 R13, RZ, RZ, R5 ;  /* 0x000000ffff0d7224 */ /* 0x000fe400078e0005 */
[----:B------:R-:W-:-:S07]  /*1cb20*/  IMAD.MOV.U32 R7, RZ, RZ, R14 ;  /* 0x000000ffff077224 */ /* 0x000fce00078e000e */
[----:B------:R-:W-:Y:S05]  /*1cb30*/  WARPSYNC.COLLECTIVE R15, `(.L_x_4132) ;  /* 0x000000000f087348 */ /* 0x000fea0003c00000 */
[----:B------:R0:W1:Y:S02]  /*1cb40*/  SHFL.IDX P6, R14, R13, R12, R11 ;  /* 0x0000000c0d0e7389 */ /* 0x00006400000c000b */
[----:B01----:R-:W-:Y:S01]  /*1cb50*/  ENDCOLLECTIVE ;  /* 0x000000000000791b */ /* 0x003fe20003800000 */
.L_x_4132:
        /* <DEDUP_REMOVED lines=29> */
.L_x_4133:
[----:B------:R-:W-:Y:S02]  /*1cd30*/  IMAD.MOV.U32 R13, RZ, RZ, R5 ;  /* 0x000000ffff0d7224 */ /* 0x000fe400078e0005 */
[----:B------:R-:W-:-:S07]  /*1cd40*/  IMAD.MOV.U32 R6, RZ, RZ, R14 ;  /* 0x000000ffff067224 */ /* 0x000fce00078e000e */
[----:B------:R-:W-:Y:S05]  /*1cd50*/  WARPSYNC.COLLECTIVE R15, `(.L_x_4134) ;  /* 0x000000000f087348 */ /* 0x000fea0003c00000 */
[----:B------:R0:W1:Y:S02]  /*1cd60*/  SHFL.IDX P6, R14, R13, R12, R11 ;  /* 0x0000000c0d0e7389 */ /* 0x00006400000c000b */
[----:B01----:R-:W-:Y:S01]  /*1cd70*/  ENDCOLLECTIVE ;  /* 0x000000000000791b */ /* 0x003fe20003800000 */
.L_x_4134:
[----:B------:R-:W-:Y:S01]  /*1cd80*/  IMAD.MOV.U32 R2, RZ, RZ, R14 ;  /* 0x000000ffff027224 */ /* 0x000fe200078e000e */
[----:B------:R-:W-:Y:S06]  /*1cd90*/  BRA `(.L_x_4135) ;  /* 0xffffffb8009c7947 */ /* 0x000fec000383ffff */
.L_x_4024:
[----:B0-----:R0:W1:Y:S02]  /*1cda0*/  SYNCS.PHASECHK.TRANS64.TRYWAIT P0, [R6+URZ+0x28c40], R20 ;  /* 0x028c4014060075a7 */ /* 0x001064000800017f */
[----:B-1----:R-:W-:Y:S05]  /*1cdb0*/  @!P0 NANOSLEEP.SYNCS 0x989680 ;  /* 0x009896800000895d */ /* 0x002fea0003900000 */
[----:B------:R-:W1:Y:S02]  /*1cdc0*/  @!P0 SYNCS.PHASECHK.TRANS64 P0, [R6+URZ+0x28c40], R20 ;  /* 0x028c4014060085a7 */ /* 0x000e64000800007f */
[----:B-1----:R-:W-:Y:S05]  /*1cdd0*/  @!P0 BRA `(.L_x_4024) ;  /* 0xfffffffc00f08947 */ /* 0x002fea000383ffff */
[----:B------:R-:W-:Y:S05]  /*1cde0*/  BRA `(.L_x_4136) ;  /* 0xffffffc0002c7947 */ /* 0x000fea000383ffff */
.L_x_4025:
        /* <DEDUP_REMOVED lines=8> */
.L_x_4138:
[----:B------:R-:W-:Y:S05]  /*1ce70*/  BSYNC B1 ;  /* 0x0000000000017941 */ /* 0x000fea0003800000 */
.L_x_4137:
[----:B------:R-:W-:Y:S01]  /*1ce80*/  IMAD.MOV.U32 R13, RZ, RZ, R21 ;  /* 0x000000ffff0d7224 */ /* 0x000fe200078e0015 */
[----:B------:R-:W-:Y:S01]  /*1ce90*/  MOV R15, 0xffffffff ;  /* 0xffffffff000f7802 */ /* 0x000fe20000000f00 */
[----:B------:R-:W-:Y:S02]  /*1cea0*/  IMAD.MOV.U32 R12, RZ, RZ, RZ ;  /* 0x000000ffff0c7224 */ /* 0x000fe400078e00ff */
[----:B------:R-:W-:Y:S02]  /*1ceb0*/  IMAD.MOV.U32 R11, RZ, RZ, 0x181f ;  /* 0x0000181fff0b7424 */ /* 0x000fe400078e00ff */
[----:B------:R-:W-:Y:S02]  /*1cec0*/  IMAD.MOV.U32 R3, RZ, RZ, R14 ;  /* 0x000000ffff037224 */ /* 0x000fe400078e000e */
[----:B------:R-:W-:-:S07]  /*1ced0*/  IMAD R23, R8, 0x2, R17 ;  /* 0x0000000208177824 */ /* 0x000fce00078e0211 */
[----:B------:R-:W-:Y:S05]  /*1cee0*/  WARPSYNC.COLLECTIVE R15, `(.L_x_4139) ;  /* 0x000000000f087348 */ /* 0x000fea0003c00000 */
[----:B------:R0:W1:Y:S02]  /*1cef0*/  SHFL.IDX P6, R14, R13, R12, R11 ;  /* 0x0000000c0d0e7389 */ /* 0x00006400000c000b */
[----:B01----:R-:W-:Y:S01]  /*1cf00*/  ENDCOLLECTIVE ;  /* 0x000000000000791b */ /* 0x003fe20003800000 */
.L_x_4139:
[----:B------:R-:W-:Y:S02]  /*1cf10*/  IMAD.MOV.U32 R13, RZ, RZ, R25 ;  /* 0x000000ffff0d7224 */ /* 0x000fe400078e0019 */
[----:B------:R-:W-:Y:S02]  /*1cf20*/  IMAD.MOV.U32 R12, RZ, RZ, 0x1 ;  /* 0x00000001ff0c7424 */ /* 0x000fe400078e00ff */
[----:B------:R-:W-:-:S07]  /*1cf30*/  IMAD.MOV.U32 R2, RZ, RZ, R14 ;  /* 0x000000ffff027224 */ /* 0x000fce00078e000e */
[----:B------:R-:W-:Y:S05]  /*1cf40*/  WARPSYNC.COLLECTIVE R15, `(.L_x_4140) ;  /* 0x000000000f087348 */ /* 0x000fea0003c00000 */
[----:B------:R0:W1:Y:S02]  /*1cf50*/  SHFL.IDX P6, R14, R13, R12, R11 ;  /* 0x0000000c0d0e7389 */ /* 0x00006400000c000b */
[----:B01----:R-:W-:Y:S01]  /*1cf60*/  ENDCOLLECTIVE ;  /* 0x000000000000791b */ /* 0x003fe20003800000 */
.L_x_4140:
        /* <DEDUP_REMOVED lines=11> */
.L_x_4141:
[----:B------:R-:W-:Y:S02]  /*1d020*/  IMAD.MOV.U32 R13, RZ, RZ, R25 ;  /* 0x000000ffff0d7224 */ /* 0x000fe400078e0019 */
[----:B------:R-:W-:Y:S02]  /*1d030*/  IMAD.MOV.U32 R12, RZ, RZ, 0x2 ;  /* 0x00000002ff0c7424 */ /* 0x000fe400078e00ff */
[----:B------:R-:W-:-:S07]  /*1d040*/  IMAD.MOV.U32 R2, RZ, RZ, R14 ;  /* 0x000000ffff027224 */ /* 0x000fce00078e000e */
[----:B------:R-:W-:Y:S05]  /*1d050*/  WARPSYNC.COLLECTIVE R15, `(.L_x_4142) ;  /* 0x000000000f087348 */ /* 0x000fea0003c00000 */
[----:B------:R0:W1:Y:S02]  /*1d060*/  SHFL.IDX P6, R14, R13, R12, R11 ;  /* 0x0000000c0d0e7389 */ /* 0x00006400000c000b */
[----:B01----:R-:W-:Y:S01]  /*1d070*/  ENDCOLLECTIVE ;  /* 0x000000000000791b */ /* 0x003fe20003800000 */
.L_x_4142:
        /* <DEDUP_REMOVED lines=11> */
.L_x_4143:
[----:B------:R-:W-:Y:S02]  /*1d130*/  IMAD.MOV.U32 R13, RZ, RZ, R25 ;  /* 0x000000ffff0d7224 */ /* 0x000fe400078e0019 */
[----:B------:R-:W-:Y:S02]  /*1d140*/  IMAD.MOV.U32 R12, RZ, RZ, 0x3 ;  /* 0x00000003ff0c7424 */ /* 0x000fe400078e00ff */
[----:B------:R-:W-:-:S07]  /*1d150*/  IMAD.MOV.U32 R2, RZ, RZ, R14 ;  /* 0x000000ffff027224 */ /* 0x000fce00078e000e */
[----:B------:R-:W-:Y:S05]  /*1d160*/  WARPSYNC.COLLECTIVE R15, `(.L_x_4144) ;  /* 0x000000000f087348 */ /* 0x000fea0003c00000 */
[----:B------:R0:W1:Y:S02]  /*1d170*/  SHFL.IDX P6, R14, R13, R12, R11 ;  /* 0x0000000c0d0e7389 */ /* 0x00006400000c000b */
[----:B01----:R-:W-:Y:S01]  /*1d180*/  ENDCOLLECTIVE ;  /* 0x000000000000791b */ /* 0x003fe20003800000 */
.L_x_4144:
        /* <DEDUP_REMOVED lines=11> */
.L_x_4145:
[----:B------:R-:W-:Y:S01]  /*1d240*/  MOV R2, R14 ;  /* 0x0000000e00027202 */ /* 0x000fe20000000f00 */
[----:B------:R-:W-:Y:S06]  /*1d250*/  BRA `(.L_x_4146) ;  /* 0xffffffbc00b47947 */ /* 0x000fec000383ffff */
.L_x_4030:
[----:B---3--:R3:W4:Y:S02]  /*1d260*/  SYNCS.PHASECHK.TRANS64.TRYWAIT P0, [R6+URZ+0x28c60], R20 ;  /* 0x028c6014060075a7 */ /* 0x008724000800017f */
[----:B----4-:R-:W-:Y:S05]  /*1d270*/  @!P0 NANOSLEEP.SYNCS 0x989680 ;  /* 0x009896800000895d */ /* 0x010fea0003900000 */
[----:B------:R-:W4:Y:S02]  /*1d280*/  @!P0 SYNCS.PHASECHK.TRANS64 P0, [R6+URZ+0x28c60], R20 ;  /* 0x028c6014060085a7 */ /* 0x000f24000800007f */
[----:B----4-:R-:W-:Y:S05]  /*1d290*/  @!P0 BRA `(.L_x_4030) ;  /* 0xfffffffc00f08947 */ /* 0x010fea000383ffff */
[----:B------:R-:W-:Y:S05]  /*1d2a0*/  BRA `(.L_x_4147) ;  /* 0xffffffc000047947 */ /* 0x000fea000383ffff */
.L_x_4031:
[----:B------:R-:W-:Y:S01]  /*1d2b0*/  BSSY B1, `(.L_x_4148) ;  /* 0x0000008000017945 */ /* 0x000fe20003800000 */
[----:B------:R-:W-:Y:S02]  /*1d2c0*/  IMAD.MOV.U32 R13, RZ, RZ, R10 ;  /* 0x000000ffff0d7224 */ /* 0x000fe400078e000a */
[----:B------:R-:W-:Y:S02]  /*1d2d0*/  IMAD.MOV.U32 R12, RZ, RZ, RZ ;  /* 0x000000ffff0c7224 */ /* 0x000fe400078e00ff */
[----:B------:R-:W-:Y:S02]  /*1d2e0*/  IMAD.MOV.U32 R11, RZ, RZ, 0x181f ;  /* 0x0000181fff0b7424 */ /* 0x000fe400078e00ff */
[----:B------:R-:W-:-:S07]  /*1d2f0*/  IMAD.MOV.U32 R15, RZ, RZ, -0x1 ;  /* 0xffffffffff0f7424 */ /* 0x000fce00078e00ff */
[----:B0-23--:R-:W-:Y:S05]  /*1d300*/  WARPSYNC.COLLECTIVE R15, `(.L_x_4149) ;  /* 0x000000000f087348 */ /* 0x00dfea0003c00000 */
[----:B------:R1:W4:Y:S02]  /*1d310*/  SHFL.IDX P6, R14, R13, R12, R11 ;  /* 0x0000000c0d0e7389 */ /* 0x00032400000c000b */
[----:B01234-:R-:W-:Y:S01]  /*1d320*/  ENDCOLLECTIVE ;  /* 0x000000000000791b */ /* 0x01ffe20003800000 */
.L_x_4149:
[----:B------:R-:W-:Y:S05]  /*1d330*/  BSYNC B1 ;  /* 0x0000000000017941 */ /* 0x000fea0003800000 */
.L_x_4148:
        /* <DEDUP_REMOVED lines=13> */
.L_x_4150:
        /* <DEDUP_REMOVED lines=17> */
.L_x_4151:
        /* <DEDUP_REMOVED lines=16> */
.L_x_4152:
        /* <DEDUP_REMOVED lines=19> */
.L_x_4153:
        /* <DEDUP_REMOVED lines=14> */
.L_x_4154:
        /* <DEDUP_REMOVED lines=16> */
.L_x_4155:
        /* <DEDUP_REMOVED lines=14> */
.L_x_4156:
[----:B------:R-:W-:Y:S05]  /*1da10*/  BRA `(.L_x_4157) ;  /* 0xffffffbc00687947 */ /* 0x000fea000383ffff */
.L_x_4039:
        /* <DEDUP_REMOVED lines=8> */
.L_x_4159:
[----:B------:R-:W-:Y:S05]  /*1daa0*/  BSYNC B0 ;  /* 0x0000000000007941 */ /* 0x000fea0003800000 */
.L_x_4158:
        /* <DEDUP_REMOVED lines=9> */
.L_x_4160:
        /* <DEDUP_REMOVED lines=11> */
[----:B------:R-:W-:Y:S01]  /*1dbf0*/  MOV R4, RZ ;  /* 0x000000ff00047202 */ /* 0x000fe20000000f00 */
[----:B------:R-:W-:Y:S01]  /*1dc00*/  IMAD.MOV.U32 R24, RZ, RZ, RZ ;  /* 0x000000ffff187224 */ /* 0x000fe200078e00ff */
[C---:B------:R-:W-:Y:S02]  /*1dc10*/  ISETP.GE.U32.AND P2, PT, R9.reuse, 0x2, PT ;  /* 0x000000020900780c */ /* 0x040fe40003f46070 */
[C---:B------:R-:W-:Y:S02]  /*1dc20*/  ISETP.GE.U32.AND P3, PT, R9.reuse, 0x4, PT ;  /* 0x000000040900780c */ /* 0x040fe40003f66070 */
[C---:B------:R-:W-:Y:S02]  /*1dc30*/  ISETP.GE.U32.AND P4, PT, R9.reuse, 0x8, PT ;  /* 0x000000080900780c */ /* 0x040fe40003f86070 */
[----:B------:R-:W-:Y:S01]  /*1dc40*/  ISETP.GE.U32.AND P5, PT, R9, 0x10, PT ;  /* 0x000000100900780c */ /* 0x000fe20003fa6070 */
[----:B--2---:R-:W-:-:S02]  /*1dc50*/  @!P1 IMAD.MOV.U32 R7, RZ, RZ, R8 ;  /* 0x000000ffff079224 */ /* 0x004fc400078e0008 */
[----:B---3--:R-:W-:Y:S01]  /*1dc60*/  @!P1 IMAD.MOV.U32 R4, RZ, RZ, R5 ;  /* 0x000000ffff049224 */ /* 0x008fe200078e0005 */
[----:B------:R-:W-:-:S03]  /*1dc70*/  ISETP.NE.AND P1, PT, R9, RZ, PT ;  /* 0x000000ff0900720c */ /* 0x000fc60003f25270 */
[----:B------:R-:W-:-:S10]  /*1dc80*/  IMAD R13, R4, R7, RZ ;  /* 0x00000007040d7224 */ /* 0x000fd400078e02ff */
[----:B------:R-:W-:Y:S05]  /*1dc90*/  WARPSYNC.COLLECTIVE R15, `(.L_x_4161) ;  /* 0x000000000f087348 */ /* 0x000fea0003c00000 */
[----:B------:R0:W1:Y:S02]  /*1dca0*/  SHFL.UP P6, R14, R13, R12, R11 ;  /* 0x0400000c0d0e7389 */ /* 0x00006400000c000b */
[----:B01----:R-:W-:Y:S01]  /*1dcb0*/  ENDCOLLECTIVE ;  /* 0x000000000000791b */ /* 0x003fe20003800000 */
.L_x_4161:
[----:B------:R-:W-:Y:S01]  /*1dcc0*/  IMAD.MOV.U32 R12, RZ, RZ, 0x2 ;  /* 0x00000002ff0c7424 */ /* 0x000fe200078e00ff */
[----:B------:R-:W-:-:S05]  /*1dcd0*/  SEL R14, R14, RZ, P1 ;  /* 0x000000ff0e0e7207 */ /* 0x000fca0000800000 */
[----:B------:R-:W-:-:S04]  /*1dce0*/  IMAD.IADD R5, R13, 0x1, R14 ;  /* 0x000000010d057824 */ /* 0x000fc800078e020e */
[----:B------:R-:W-:-:S07]  /*1dcf0*/  IMAD.MOV.U32 R13, RZ, RZ, R5 ;  /* 0x000000ffff0d7224 */ /* 0x000fce00078e0005 */
[----:B------:R-:W-:Y:S05]  /*1dd00*/  WARPSYNC.COLLECTIVE R15, `(.L_x_4162) ;  /* 0x000000000f087348 */ /* 0x000fea0003c00000 */
[----:B------:R0:W1:Y:S02]  /*1dd10*/  SHFL.UP P6, R14, R13, R12, R11 ;  /* 0x0400000c0d0e7389 */ /* 0x00006400000c000b */
[----:B01----:R-:W-:Y:S01]  /*1dd20*/  ENDCOLLECTIVE ;  /* 0x000000000000791b */ /* 0x003fe20003800000 */
.L_x_4162:
[----:B------:R-:W-:Y:S01]  /*1dd30*/  IMAD.MOV.U32 R12, RZ, RZ, 0x4 ;  /* 0x00000004ff0c7424 */ /* 0x000fe200078e00ff */
[----:B------:R-:W-:-:S05]  /*1dd40*/  SEL R2, R14, RZ, P2 ;  /* 0x000000ff0e027207 */ /* 0x000fca0001000000 */
[----:B------:R-:W-:-:S04]  /*1dd50*/  IMAD.IADD R2, R5, 0x1, R2 ;  /* 0x0000000105027824 */ /* 0x000fc800078e0202 */
[----:B------:R-:W-:-:S07]  /*1dd60*/  IMAD.MOV.U32 R13, RZ, RZ, R2 ;  /* 0x000000ffff0d7224 */ /* 0x000fce00078e0002 */
[----:B------:R-:W-:Y:S05]  /*1dd70*/  WARPSYNC.COLLECTIVE R15, `(.L_x_4163) ;  /* 0x000000000f087348 */ /* 0x000fea0003c00000 */
[----:B------:R0:W1:Y:S02]  /*1dd80*/  SHFL.UP P6, R14, R13, R12, R11 ;  /* 0x0400000c0d0e7389 */ /* 0x00006400000c000b */
[----:B01----:R-:W-:Y:S01]  /*1dd90*/  ENDCOLLECTIVE ;  /* 0x000000000000791b */ /* 0x003fe20003800000 */
.L_x_4163:
[----:B------:R-:W-:Y:S01]  /*1dda0*/  IMAD.MOV.U32 R12, RZ, RZ, 0x8 ;  /* 0x00000008ff0c7424 */ /* 0x000fe200078e00ff */
[----:B------:R-:W-:-:S05]  /*1ddb0*/  SEL R3, R14, RZ, P3 ;  /* 0x000000ff0e037207 */ /* 0x000fca0001800000 */
[----:B------:R-:W-:-:S04]  /*1ddc0*/  IMAD.IADD R8, R2, 0x1, R3 ;  /* 0x0000000102087824 */ /* 0x000fc800078e0203 */
[----:B------:R-:W-:-:S07]  /*1ddd0*/  IMAD.MOV.U32 R13, RZ, RZ, R8 ;  /* 0x000000ffff0d7224 */ /* 0x000fce00078e0008 */
[----:B------:R-:W-:Y:S05]  /*1dde0*/  WARPSYNC.COLLECTIVE R15, `(.L_x_4164) ;  /* 0x000000000f087348 */ /* 0x000fea0003c00000 */
[----:B------:R0:W1:Y:S02]  /*1ddf0*/  SHFL.UP P6, R14, R13, R12, R11 ;  /* 0x0400000c0d0e7389 */ /* 0x00006400000c000b */
[----:B01----:R-:W-:Y:S01]  /*1de00*/  ENDCOLLECTIVE ;  /* 0x000000000000791b */ /* 0x003fe20003800000 */
.L_x_4164:
[----:B------:R-:W-:Y:S01]  /*1de10*/  IMAD.MOV.U32 R12, RZ, RZ, 0x10 ;  /* 0x00000010ff0c7424 */ /* 0x000fe200078e00ff */
[----:B------:R-:W-:-:S05]  /*1de20*/  SEL R5, R14, RZ, P4 ;  /* 0x000000ff0e057207 */ /* 0x000fca0002000000 */
[----:B------:R-:W-:-:S04]  /*1de30*/  IMAD.IADD R5, R8, 0x1, R5 ;  /* 0x0000000108057824 */ /* 0x000fc800078e0205 */
[----:B------:R-:W-:-:S07]  /*1de40*/  IMAD.MOV.U32 R13, RZ, RZ, R5 ;  /* 0x000000ffff0d7224 */ /* 0x000fce00078e0005 */
[----:B------:R-:W-:Y:S05]  /*1de50*/  WARPSYNC.COLLECTIVE R15, `(.L_x_4165) ;  /* 0x000000000f087348 */ /* 0x000fea0003c00000 */
[----:B------:R0:W1:Y:S02]  /*1de60*/  SHFL.UP P6, R14, R13, R12, R11 ;  /* 0x0400000c0d0e7389 */ /* 0x00006400000c000b */
[----:B01----:R-:W-:Y:S01]  /*1de70*/  ENDCOLLECTIVE ;  /* 0x000000000000791b */ /* 0x003fe20003800000 */
.L_x_4165:
        /* <DEDUP_REMOVED lines=8> */
.L_x_4166:
[----:B------:R-:W-:Y:S05]  /*1df00*/  BRA `(.L_x_4167) ;  /* 0xffffffc000007947 */ /* 0x000fea000383ffff */
.L_x_4042:
[----:B------:R-:W-:Y:S01]  /*1df10*/  BSSY B0, `(.L_x_4168) ;  /* 0x0000007000007945 */ /* 0x000fe20003800000 */
[----:B------:R-:W-:Y:S01]  /*1df20*/  MOV R12, 0x1 ;  /* 0x00000001000c7802 */ /* 0x000fe20000000f00 */
[----:B------:R-:W-:Y:S02]  /*1df30*/  IMAD.MOV.U32 R11, RZ, RZ, RZ ;  /* 0x000000ffff0b7224 */ /* 0x000fe400078e00ff */
[----:B------:R-:W-:-:S07]  /*1df40*/  IMAD.MOV.U32 R15, RZ, RZ, -0x1 ;  /* 0xffffffffff0f7424 */ /* 0x000fce00078e00ff */
[----:B------:R-:W-:Y:S05]  /*1df50*/  WARPSYNC.COLLECTIVE R15, `(.L_x_4169) ;  /* 0x000000000f087348 */ /* 0x000fea0003c00000 */
[----:B------:R0:W1:Y:S02]  /*1df60*/  SHFL.UP P6, R14, R13, R12, R11 ;  /* 0x0400000c0d0e7389 */ /* 0x00006400000c000b */
[----:B01----:R-:W-:Y:S01]  /*1df70*/  ENDCOLLECTIVE ;  /* 0x000000000000791b */ /* 0x003fe20003800000 */
.L_x_4169:
[----:B------:R-:W-:Y:S05]  /*1df80*/  BSYNC B0 ;  /* 0x0000000000007941 */ /* 0x000fea0003800000 */
.L_x_4168:
        /* <DEDUP_REMOVED lines=8> */
.L_x_4170:
[----:B------:R-:W-:Y:S01]  /*1e010*/  IMAD.MOV.U32 R12, RZ, RZ, 0x4 ;  /* 0x00000004ff0c7424 */ /* 0x000fe200078e00ff */
[----:B------:R-:W-:-:S05]  /*1e020*/  SEL R2, R14, RZ, P2 ;  /* 0x000000ff0e027207 */ /* 0x000fca0001000000 */
[----:B------:R-:W-:-:S04]  /*1e030*/  IMAD.IADD R2, R13, 0x1, R2 ;  /* 0x000000010d027824 */ /* 0x000fc800078e0202 */
[----:B------:R-:W-:-:S07]  /*1e040*/  IMAD.MOV.U32 R13, RZ, RZ, R2 ;  /* 0x000000ffff0d7224 */ /* 0x000fce00078e0002 */
[----:B------:R-:W-:Y:S05]  /*1e050*/  WARPSYNC.COLLECTIVE R15, `(.L_x_4171) ;  /* 0x000000000f087348 */ /* 0x000fea0003c00000 */
[----:B------:R0:W1:Y:S02]  /*1e060*/  SHFL.UP P6, R14, R13, R12, R11 ;  /* 0x0400000c0d0e7389 */ /* 0x00006400000c000b */
[----:B01----:R-:W-:Y:S01]  /*1e070*/  ENDCOLLECTIVE ;  /* 0x000000000000791b */ /* 0x003fe20003800000 */
.L_x_4171:
[----:B------:R-:W-:Y:S01]  /*1e080*/  IMAD.MOV.U32 R12, RZ, RZ, 0x8 ;  /* 0x00000008ff0c7424 */ /* 0x000fe200078e00ff */
[----:B------:R-:W-:-:S05]  /*1e090*/  SEL R3, R14, RZ, P3 ;  /* 0x000000ff0e037207 */ /* 0x000fca0001800000 */
[----:B------:R-:W-:-:S04]  /*1e0a0*/  IMAD.IADD R3, R2, 0x1, R3 ;  /* 0x0000000102037824 */ /* 0x000fc800078e0203 */
[----:B------:R-:W-:-:S07]  /*1e0b0*/  IMAD.MOV.U32 R13, RZ, RZ, R3 ;  /* 0x000000ffff0d7224 */ /* 0x000fce00078e0003 */
[----:B------:R-:W-:Y:S05]  /*1e0c0*/  WARPSYNC.COLLECTIVE R15, `(.L_x_4172) ;  /* 0x000000000f087348 */ /* 0x000fea0003c00000 */
[----:B------:R0:W1:Y:S02]  /*1e0d0*/  SHFL.UP P6, R14, R13, R12, R11 ;  /* 0x0400000c0d0e7389 */ /* 0x00006400000c000b */
[----:B01----:R-:W-:Y:S01]  /*1e0e0*/  ENDCOLLECTIVE ;  /* 0x000000000000791b */ /* 0x003fe20003800000 */
.L_x_4172:
[----:B------:R-:W-:Y:S01]  /*1e0f0*/  IMAD.MOV.U32 R12, RZ, RZ, 0x10 ;  /* 0x00000010ff0c7424 */ /* 0x000fe200078e00ff */
[----:B------:R-:W-:-:S05]  /*1e100*/  SEL R14, R14, RZ, P4 ;  /* 0x000000ff0e0e7207 */ /* 0x000fca0002000000 */
[----:B------:R-:W-:-:S04]  /*1e110*/  IMAD.IADD R5, R3, 0x1, R14 ;  /* 0x0000000103057824 */ /* 0x000fc800078e020e */
[----:B------:R-:W-:-:S07]  /*1e120*/  IMAD.MOV.U32 R13, RZ, RZ, R5 ;  /* 0x000000ffff0d7224 */ /* 0x000fce00078e0005 */
[----:B------:R-:W-:Y:S05]  /*1e130*/  WARPSYNC.COLLECTIVE R15, `(.L_x_4173) ;  /* 0x000000000f087348 */ /* 0x000fea0003c00000 */
[----:B------:R0:W1:Y:S02]  /*1e140*/  SHFL.UP P6, R14, R13, R12, R11 ;  /* 0x0400000c0d0e7389 */ /* 0x00006400000c000b */
[----:B01----:R-:W-:Y:S01]  /*1e150*/  ENDCOLLECTIVE ;  /* 0x000000000000791b */ /* 0x003fe20003800000 */
.L_x_4173:
        /* <DEDUP_REMOVED lines=8> */
.L_x_4174:
[----:B------:R-:W-:Y:S05]  /*1e1e0*/  BRA `(.L_x_4175) ;  /* 0xffffffbc00ec7947 */ /* 0x000fea000383ffff */
.L_x_4044:
[----:B------:R-:W-:Y:S01]  /*1e1f0*/  BSSY B0, `(.L_x_4176) ;  /* 0x0000006000007945 */ /* 0x000fe20003800000 */
[----:B------:R-:W-:Y:S02]  /*1e200*/  PLOP3.LUT P6, PT, P6, PT, PT, 0x8, 0x0 ;  /* 0x000000000000781c */ /* 0x000fe400037ce170 */
[----:B------:R-:W-:-:S11]  /*1e210*/  MOV R15, 0xffffffff ;  /* 0xffffffff000f7802 */ /* 0x000fd60000000f00 */
[----:B0-----:R-:W-:Y:S05]  /*1e220*/  WARPSYNC.COLLECTIVE R15, `(.L_x_4177) ;  /* 0x000000000f087348 */ /* 0x001fea0003c00000 */
[----:B------:R-:W-:Y:S01]  /*1e230*/  VOTE.ANY R14, PT, P6 ;  /* 0x00000000000e7806 */ /* 0x000fe200030e0100 */
[----:B0-----:R-:W-:Y:S06]  /*1e240*/  ENDCOLLECTIVE ;  /* 0x000000000000791b */ /* 0x001fec0003800000 */
.L_x_4177:
[----:B------:R-:W-:Y:S05]  /*1e250*/  BSYNC B0 ;  /* 0x0000000000007941 */ /* 0x000fea0003800000 */
.L_x_4176:
        /* <DEDUP_REMOVED lines=9> */
.L_x_4178:
[----:B------:R-:W-:Y:S02]  /*1e2f0*/  IMAD.MOV.U32 R13, RZ, RZ, R4 ;  /* 0x000000ffff0d7224 */ /* 0x000fe400078e0004 */
[----:B------:R-:W-:-:S07]  /*1e300*/  IMAD.MOV.U32 R7, RZ, RZ, R14 ;  /* 0x000000ffff077224 */ /* 0x000fce00078e000e */
[----:B------:R-:W-:Y:S05]  /*1e310*/  WARPSYNC.COLLECTIVE R15, `(.L_x_4179) ;  /* 0x000000000f087348 */ /* 0x000fea0003c00000 */
[----:B------:R0:W1:Y:S02]  /*1e320*/  SHFL.IDX P6, R14, R13, R12, R11 ;  /* 0x0000000c0d0e7389 */ /* 0x00006400000c000b */
[----:B01----:R-:W-:Y:S01]  /*1e330*/  ENDCOLLECTIVE ;  /* 0x000000000000791b */ /* 0x003fe20003800000 */
.L_x_4179:
[----:B------:R-:W-:Y:S01]  /*1e340*/  IMAD.MOV.U32 R4, RZ, RZ, R14 ;  /* 0x000000ffff047224 */ /* 0x000fe200078e000e */
[----:B------:R-:W-:Y:S06]  /*1e350*/  BRA `(.L_x_4180) ;  /* 0xffffffbc00cc7947 */ /* 0x000fec000383ffff */
.L_x_4046:
[----:B------:R-:W-:Y:S01]  /*1e360*/  BSSY B0, `(.L_x_4181) ;  /* 0x0000007000007945 */ /* 0x000fe20003800000 */
[----:B------:R-:W-:Y:S02]  /*1e370*/  IMAD.MOV.U32 R13, RZ, RZ, R3 ;  /* 0x000000ffff0d7224 */ /* 0x000fe400078e0003 */
[----:B------:R-:W-:Y:S02]  /*1e380*/  IMAD.MOV.U32 R11, RZ, RZ, 0x1f ;  /* 0x0000001fff0b7424 */ /* 0x000fe400078e00ff */
[----:B------:R-:W-:-:S07]  /*1e390*/  IMAD.MOV.U32 R15, RZ, RZ, -0x1 ;  /* 0xffffffffff0f7424 */ /* 0x000fce00078e00ff */
[----:B0123--:R-:W-:Y:S05]  /*1e3a0*/  WARPSYNC.COLLECTIVE R15, `(.L_x_4182) ;  /* 0x000000000f087348 */ /* 0x00ffea0003c00000 */
[----:B------:R4:W0:Y:S02]  /*1e3b0*/  SHFL.IDX P6, R14, R13, R12, R11 ;  /* 0x0000000c0d0e7389 */ /* 0x00082400000c000b */
[----:B01234-:R-:W-:Y:S01]  /*1e3c0*/  ENDCOLLECTIVE ;  /* 0x000000000000791b */ /* 0x01ffe20003800000 */
.L_x_4182:
[----:B------:R-:W-:Y:S05]  /*1e3d0*/  BSYNC B0 ;  /* 0x0000000000007941 */ /* 0x000fea0003800000 */
.L_x_4181:
[----:B------:R-:W-:Y:S01]  /*1e3e0*/  IMAD.MOV.U32 R24, RZ, RZ, R14 ;  /* 0x000000ffff187224 */ /* 0x000fe200078e000e */
[----:B------:R-:W-:Y:S06]  /*1e3f0*/  BRA `(.L_x_4045) ;  /* 0xffffffbc00bc7947 */ /* 0x000fec000383ffff */
.L_x_4050:
[----:B-1----:R1:W4:Y:S02]  /*1e400*/  SYNCS.PHASECHK.TRANS64.TRYWAIT P0, [R7+URZ+0x28c20], R0 ;  /* 0x028c2000070075a7 */ /* 0x002324000800017f */
[----:B----4-:R-:W-:Y:S05]  /*1e410*/  @!P0 NANOSLEEP.SYNCS 0x989680 ;  /* 0x009896800000895d */ /* 0x010fea0003900000 */
[----:B------:R-:W4:Y:S02]  /*1e420*/  @!P0 SYNCS.PHASECHK.TRANS64 P0, [R7+URZ+0x28c20], R0 ;  /* 0x028c2000070085a7 */ /* 0x000f24000800007f */
[----:B----4-:R-:W-:Y:S05]  /*1e430*/  @!P0 BRA `(.L_x_4050) ;  /* 0xfffffffc00f08947 */ /* 0x010fea000383ffff */
[----:B------:R-:W-:Y:S05]  /*1e440*/  BRA `(.L_x_4183) ;  /* 0xffffffc400147947 */ /* 0x000fea000383ffff */
.L_x_4051:
[----:B------:R-:W4:Y:S01]  /*1e450*/  S2R R2, SR_TID.X ;  /* 0x0000000000027919 */ /* 0x000f220000002100 */
[----:B------:R-:W-:Y:S01]  /*1e460*/  BSSY B0, `(.L_x_4184) ;  /* 0x000000a000007945 */ /* 0x000fe20003800000 */
[----:B------:R-:W-:Y:S02]  /*1e470*/  IMAD.MOV.U32 R12, RZ, RZ, RZ ;  /* 0x000000ffff0c7224 */ /* 0x000fe400078e00ff */
[----:B------:R-:W-:Y:S02]  /*1e480*/  IMAD.MOV.U32 R11, RZ, RZ, 0x1f ;  /* 0x0000001fff0b7424 */ /* 0x000fe400078e00ff */
[----:B------:R-:W-:Y:S01]  /*1e490*/  IMAD.MOV.U32 R15, RZ, RZ, -0x1 ;  /* 0xffffffffff0f7424 */ /* 0x000fe200078e00ff */
[----:B----4-:R-:W-:-:S04]  /*1e4a0*/  SHF.R.U32.HI R2, RZ, 0x5, R2 ;  /* 0x00000005ff027819 */ /* 0x010fc80000011602 */
[----:B------:R-:W-:-:S05]  /*1e4b0*/  LOP3.LUT R2, R2, 0x3, RZ, 0xc0, !PT ;  /* 0x0000000302027812 */ /* 0x000fca00078ec0ff */
[----:B------:R-:W-:-:S07]  /*1e4c0*/  IMAD.MOV.U32 R13, RZ, RZ, R2 ;  /* 0x000000ffff0d7224 */ /* 0x000fce00078e0002 */
[----:B0123--:R-:W-:Y:S05]  /*1e4d0*/  WARPSYNC.COLLECTIVE R15, `(.L_x_4185) ;  /* 0x000000000f087348 */ /* 0x00ffea0003c00000 */
[----:B------:R4:W0:Y:S02]  /*1e4e0*/  SHFL.IDX P6, R14, R13, R12, R11 ;  /* 0x0000000c0d0e7389 */ /* 0x00082400000c000b */
[----:B01234-:R-:W-:Y:S01]  /*1e4f0*/  ENDCOLLECTIVE ;  /* 0x000000000000791b */ /* 0x01ffe20003800000 */
.L_x_4185:
[----:B------:R-:W-:Y:S05]  /*1e500*/  BSYNC B0 ;  /* 0x0000000000007941 */ /* 0x000fea0003800000 */
.L_x_4184:
[----:B------:R-:W-:Y:S05]  /*1e510*/  BRA `(.L_x_4186) ;  /* 0xffffffc000fc7947 */ /* 0x000fea000383ffff */
.L_x_4052:
[----:B------:R-:W-:Y:S01]  /*1e520*/  BSSY B0, `(.L_x_4187) ;  /* 0x0000006000007945 */ /* 0x000fe20003800000 */
[----:B------:R-:W-:-:S07]  /*1e530*/  IMAD.MOV.U32 R15, RZ, RZ, -0x1 ;  /* 0xffffffffff0f7424 */ /* 0x000fce00078e00ff */
[----:B0123--:R-:W-:Y:S05]  /*1e540*/  WARPSYNC.COLLECTIVE R15, `(.L_x_4188) ;  /* 0x000000000f0c7348 */ /* 0x00ffea0003c00000 */
[----:B------:R-:W-:Y:S02]  /*1e550*/  ELECT P6, UR62, PT ;  /* 0x00000000003e782f */ /* 0x000fe400038c0000 */
[----:B------:R-:W-:Y:S01]  /*1e560*/  MOV R14, UR62 ;  /* 0x0000003e000e7c02 */ /* 0x000fe20008000f00 */
[----:B0123--:R-:W-:Y:S10]  /*1e570*/  ENDCOLLECTIVE ;  /* 0x000000000000791b */ /* 0x00fff40003800000 */
.L_x_4188:
[----:B------:R-:W-:Y:S05]  /*1e580*/  BSYNC B0 ;  /* 0x0000000000007941 */ /* 0x000fea0003800000 */
.L_x_4187:
[----:B------:R-:W-:Y:S05]  /*1e590*/  BRA `(.L_x_4189) ;  /* 0xffffffc000f07947 */ /* 0x000fea000383ffff */
.L_x_4054:
[----:B-1----:R1:W4:Y:S02]  /*1e5a0*/  SYNCS.PHASECHK.TRANS64.TRYWAIT P1, [R5+URZ+0x28c40], R0 ;  /* 0x028c4000050075a7 */ /* 0x002324000802017f */
[----:B----4-:R-:W-:Y:S05]  /*1e5b0*/  @!P1 NANOSLEEP.SYNCS 0x989680 ;  /* 0x009896800000995d */ /* 0x010fea0003900000 */
[----:B------:R-:W4:Y:S02]  /*1e5c0*/  @!P1 SYNCS.PHASECHK.TRANS64 P1, [R5+URZ+0x28c40], R0 ;  /* 0x028c4000050095a7 */ /* 0x000f24000802007f */
[----:B----4-:R-:W-:Y:S05]  /*1e5d0*/  @!P1 BRA `(.L_x_4054) ;  /* 0xfffffffc00f09947 */ /* 0x010fea000383ffff */
[----:B------:R-:W-:Y:S05]  /*1e5e0*/  BRA `(.L_x_4190) ;  /* 0xffffffc400107947 */ /* 0x000fea000383ffff */
.L_x_4056:
[----:B----4-:R4:W0:Y:S02]  /*1e5f0*/  SYNCS.PHASECHK.TRANS64.TRYWAIT P1, [R3+URZ+0x28c40], R2 ;  /* 0x028c4002030075a7 */ /* 0x010824000802017f */
[----:B0-----:R-:W-:Y:S05]  /*1e600*/  @!P1 NANOSLEEP.SYNCS 0x989680 ;  /* 0x009896800000995d */ /* 0x001fea0003900000 */
[----:B------:R-:W0:Y:S02]  /*1e610*/  @!P1 SYNCS.PHASECHK.TRANS64 P1, [R3+URZ+0x28c40], R2 ;  /* 0x028c4002030095a7 */ /* 0x000e24000802007f */
[----:B0-----:R-:W-:Y:S05]  /*1e620*/  @!P1 BRA `(.L_x_4056) ;  /* 0xfffffffc00f09947 */ /* 0x001fea000383ffff */
[----:B------:R-:W-:Y:S05]  /*1e630*/  BRA `(.L_x_4191) ;  /* 0xffffffc4001c7947 */ /* 0x000fea000383ffff */
.L_x_4058:
[----:B------:R0:W0:Y:S02]  /*1e640*/  SYNCS.PHASECHK.TRANS64.TRYWAIT P1, [R5+URZ+0x28c60], R0 ;  /* 0x028c6000050075a7 */ /* 0x000024000802017f */
[----:B0-----:R-:W-:Y:S05]  /*1e650*/  @!P1 NANOSLEEP.SYNCS 0x989680 ;  /* 0x009896800000995d */ /* 0x001fea0003900000 */
[----:B------:R-:W0:Y:S02]  /*1e660*/  @!P1 SYNCS.PHASECHK.TRANS64 P1, [R5+URZ+0x28c60], R0 ;  /* 0x028c6000050095a7 */ /* 0x000e24000802007f */
[----:B0-----:R-:W-:Y:S05]  /*1e670*/  @!P1 BRA `(.L_x_4058) ;  /* 0xfffffffc00f09947 */ /* 0x001fea000383ffff */
[----:B------:R-:W-:Y:S05]  /*1e680*/  BRA `(.L_x_4192) ;  /* 0xffffffc400187947 */ /* 0x000fea000383ffff */
.L_x_4193:
        /* <DEDUP_REMOVED lines=15> */
.L_x_15744:


//--------------------- .text._ZN7cutlass13device_kernelIN5flash11enable_sm90INS1_16FlashAttnFwdSm90INS1_25CollectiveMainloopFwdSm90ILi2EN4cute5tupleIJNS5_1CILi1EEES8_S8_EEENS6_IJNS7_ILi64EEESA_SA_EEELi512ENS_6half_tEfNS_4arch4Sm90ELb0ELb0ELb1ELb1ELb1ELb0ELb1ELb0ELb0ELb1ELb1ELb0EEENS1_21CollectiveEpilogueFwdINS6_IJSA_NS7_ILi512EEESA_EEES9_SC_SE_Li256ELb1ELb1ELb1ELb0EEENS1_36VarlenDynamicPersistentTileSchedulerILi64ELi64ELi256ELi128ELb1ELb1ELb1ELb0ELb1ELb1EEEEEEEEEvNT_6ParamsE --------------------------
	.section	.text._ZN7cutlass13device_kernelIN5flash11enable_sm90INS1_16FlashAttnFwdSm90INS1_25CollectiveMainloopFwdSm90ILi2EN4cute5tupleIJNS5_1CILi1EEES8_S8_EEENS6_IJNS7_ILi64EEESA_SA_EEELi512ENS_6half_tEfNS_4arch4Sm90ELb0ELb0ELb1ELb1ELb1ELb0ELb1ELb0ELb0ELb1ELb1ELb0EEENS1_21CollectiveEpilogueFwdINS6_IJSA_NS7_ILi512EEESA_EEES9_SC_SE_Li256ELb1ELb1ELb1ELb0EEENS1_36VarlenDynamicPersistentTileSchedulerILi64ELi64ELi256ELi128ELb1ELb1ELb1ELb0ELb1ELb1EEEEEEEEEvNT_6ParamsE,"ax",@progbits
	.align	128
.text._ZN7cutlass13device_kernelIN5flash11enable_sm90INS1_16FlashAttnFwdSm90INS1_25CollectiveMainloopFwdSm90ILi2EN4cute5tupleIJNS5_1CILi1EEES8_S8_EEENS6_IJNS7_ILi64EEESA_SA_EEELi512ENS_6half_tEfNS_4arch4Sm90ELb0ELb0ELb1ELb1ELb1ELb0ELb1ELb0ELb0ELb1ELb1ELb0EEENS1_21CollectiveEpilogueFwdINS6_IJSA_NS7_ILi512EEESA_EEES9_SC_SE_Li256ELb1ELb1ELb1ELb0EEENS1_36VarlenDynamicPersistentTileSchedulerILi64ELi64ELi256ELi128ELb1ELb1ELb1ELb0ELb1ELb1EEEEEEEEEvNT_6ParamsE:
        .type           _ZN7cutlass13device_kernelIN5flash11enable_sm90INS1_16FlashAttnFwdSm90INS1_25CollectiveMainloopFwdSm90ILi2EN4cute5tupleIJNS5_1CILi1EEES8_S8_EEENS6_IJNS7_ILi64EEESA_SA_EEELi512ENS_6half_tEfNS_4arch4Sm90ELb0ELb0ELb1ELb1ELb1ELb0ELb1ELb0ELb0ELb1ELb1ELb0EEENS1_21CollectiveEpilogueFwdINS6_IJSA_NS7_ILi512EEESA_EEES9_SC_SE_Li256ELb1ELb1ELb1ELb0EEENS1_36VarlenDynamicPersistentTileSchedulerILi64ELi64ELi256ELi128ELb1ELb1ELb1ELb0ELb1ELb1EEEEEEEEEvNT_6ParamsE,@function
        .size           _ZN7cutlass13device_kernelIN5flash11enable_sm90INS1_16FlashAttnFwdSm90INS1_25CollectiveMainloopFwdSm90ILi2EN4cute5tupleIJNS5_1CILi1EEES8_S8_EEENS6_IJNS7_ILi64EEESA_SA_EEELi512ENS_6half_tEfNS_4arch4Sm90ELb0ELb0ELb1ELb1ELb1ELb0ELb1ELb0ELb0ELb1ELb1ELb0EEENS1_21CollectiveEpilogueFwdINS6_IJSA_NS7_ILi512EEESA_EEES9_SC_SE_Li256ELb1ELb1ELb1ELb0EEENS1_36VarlenDynamicPersistentTileSchedulerILi64ELi64ELi256ELi128ELb1ELb1ELb1ELb0ELb1ELb1EEEEEEEEEvNT_6ParamsE,(.L_x_15745 - _ZN7cutlass13device_kernelIN5flash11enable_sm90INS1_16FlashAttnFwdSm90INS1_25CollectiveMainloopFwdSm90ILi2EN4cute5tupleIJNS5_1CILi1EEES8_S8_EEENS6_IJNS7_ILi64EEESA_SA_EEELi512ENS_6half_tEfNS_4arch4Sm90ELb0ELb0ELb1ELb1ELb1ELb0ELb1ELb0ELb0ELb1ELb1ELb0EEENS1_21CollectiveEpilogueFwdINS6_IJSA_NS7_ILi512EEESA_EEES9_SC_SE_Li256ELb1ELb1ELb1ELb0EEENS1_36VarlenDynamicPersistentTileSchedulerILi64ELi64ELi256ELi128ELb1ELb1ELb1ELb0ELb1ELb1EEEEEEEEEvNT_6ParamsE)
        .other          _ZN7cutlass13device_kernelIN5flash11enable_sm90INS1_16FlashAttnFwdSm90INS1_25CollectiveMainloopFwdSm90ILi2EN4cute5tupleIJNS5_1CILi1EEES8_S8_EEENS6_IJNS7_ILi64EEESA_SA_EEELi512ENS_6half_tEfNS_4arch4Sm90ELb0ELb0ELb1ELb1ELb1ELb0ELb1ELb0ELb0ELb1ELb1ELb0EEENS1_21CollectiveEpilogueFwdINS6_IJSA_NS7_ILi512EEESA_EEES9_SC_SE_Li256ELb1ELb1ELb1ELb0EEENS1_36VarlenDynamicPersistentTileSchedulerILi64ELi64ELi256ELi128ELb1ELb1ELb1ELb0ELb1ELb1EEEEEEEEEvNT_6ParamsE,@"STO_CUDA_ENTRY STV_DEFAULT"
_ZN7cutlass13device_kernelIN5flash11enable_sm90INS1_16FlashAttnFwdSm90INS1_25CollectiveMainloopFwdSm90ILi2EN4cute5tupleIJNS5_1CILi1EEES8_S8_EEENS6_IJNS7_ILi64EEESA_SA_EEELi512ENS_6half_tEfNS_4arch4Sm90ELb0ELb0ELb1ELb1ELb1ELb0ELb1ELb0ELb0ELb1ELb1ELb0EEENS1_21CollectiveEpilogueFwdINS6_IJSA_NS7_ILi512EEESA_EEES9_SC_SE_Li256ELb1ELb1ELb1ELb0EEENS1_36VarlenDynamicPersistentTileSchedulerILi64ELi64ELi256ELi128ELb1ELb1ELb1ELb0ELb1ELb1EEEEEEEEEvNT_6ParamsE:
        /* <DEDUP_REMOVED lines=43> */
.L_x_4194:
        /* <DEDUP_REMOVED lines=22> */
.L_x_4195:
        /* <DEDUP_REMOVED lines=18> */
.L_x_4196:
        /* <DEDUP_REMOVED lines=22> */
.L_x_4197:
        /* <DEDUP_REMOVED lines=23> */
.L_x_4198:
        /* <DEDUP_REMOVED lines=8> */
.L_x_4200:
        /* <DEDUP_REMOVED lines=24> */
[----:B------:R-:W-:-:S03]  /*0a00*/  UMOV UR37, URZ ;  /* 0x0000003f00257c82 */ /* 0x000fc60008000000 */
[CC--:B------:R-:W-:Y:S02]  /*0a10*/  LEA.HI R2, R3.reuse, R0.reuse, RZ, 0x4 ;  /* 0x0000000003027211 */ /* 0x0c0fe400078f20ff */
[CC--:B------:R-:W-:Y:S02]  /*0a20*/  LEA.HI R4, R3.reuse, R0.reuse, RZ, 0x5 ;  /* 0x0000000003047211 */ /* 0x0c0fe400078f28ff */
[CC--:B------:R-:W-:Y:S02]  /*0a30*/  LEA.HI R5, R3.reuse, R0.reuse, RZ, 0x7 ;  /* 0x0000000003057211 */ /* 0x0c0fe400078f38ff */
[CC--:B------:R-:W-:Y:S02]  /*0a40*/  LEA.HI R6, R3.reuse, R0.reuse, RZ, 0x3 ;  /* 0x0000000003067211 */ /* 0x0c0fe400078f18ff */
[----:B------:R-:W-:Y:S02]  /*0a50*/  SHF.R.S32.HI R9, RZ, 0x4, R2 ;  /* 0x00000004ff097819 */ /* 0x000fe40000011402 */
[----:B------:R-:W-:-:S02]  /*0a60*/  LEA.HI R3, R3, R0, RZ, 0x2 ;  /* 0x0000000003037211 */ /* 0x000fc400078f10ff */
[C---:B------:R-:W-:Y:S02]  /*0a70*/  LOP3.LUT R7, R2.reuse, 0xfffffff0, RZ, 0xc0, !PT ;  /* 0xfffffff002077812 */ /* 0x040fe400078ec0ff */
[----:B------:R-:W-:Y:S02]  /*0a80*/  LEA.HI R2, R2, R9, RZ, 0x1 ;  /* 0x0000000902027211 */ /* 0x000fe400078f08ff */
[--C-:B------:R-:W-:Y:S01]  /*0a90*/  SHF.R.S32.HI R11, RZ, 0x5, R4.reuse ;  /* 0x00000005ff0b7819 */ /* 0x100fe20000011404 */
[C---:B------:R-:W-:Y:S01]  /*0aa0*/  IMAD.IADD R7, R0.reuse, 0x1, -R7 ;  /* 0x0000000100077824 */ /* 0x040fe200078e0a07 */
[----:B------:R-:W-:Y:S02]  /*0ab0*/  LOP3.LUT R15, R3, 0xfffffffc, RZ, 0xc0, !PT ;  /* 0xfffffffc030f7812 */ /* 0x000fe400078ec0ff */
[----:B------:R-:W-:Y:S02]  /*0ac0*/  SHF.R.S32.HI R4, RZ, 0x1f, R4 ;  /* 0x0000001fff047819 */ /* 0x000fe40000011404 */
[----:B------:R-:W-:Y:S01]  /*0ad0*/  LOP3.LUT R3, R5, 0xffffff80, RZ, 0xc0, !PT ;  /* 0xffffff8005037812 */ /* 0x000fe200078ec0ff */
[----:B------:R-:W-:Y:S01]  /*0ae0*/  IMAD.IADD R15, R0, 0x1, -R15 ;  /* 0x00000001000f7824 */ /* 0x000fe200078e0a0f */
[----:B------:R-:W-:-:S02]  /*0af0*/  LOP3.LUT R2, R2, 0x1ffffffe, RZ, 0xc0, !PT ;  /* 0x1ffffffe02027812 */ /* 0x000fc400078ec0ff */
[----:B------:R-:W-:Y:S01]  /*0b00*/  LOP3.LUT R13, R6, 0xfffffff8, RZ, 0xc0, !PT ;  /* 0xfffffff8060d7812 */ /* 0x000fe200078ec0ff */
[----:B------:R-:W-:Y:S01]  /*0b10*/  IMAD.IADD R3, R0, 0x1, -R3 ;  /* 0x0000000100037824 */ /* 0x000fe200078e0a03 */
[----:B------:R-:W-:Y:S01]  /*0b20*/  LEA.HI R4, R4, R11, RZ, 0x2 ;  /* 0x0000000b04047211 */ /* 0x000fe200078f10ff */
[----:B------:R-:W-:Y:S01]  /*0b30*/  IMAD.IADD R9, R9, 0x1, -R2 ;  /* 0x0000000109097824 */ /* 0x000fe200078e0a02 */
[----:B------:R-:W-:Y:S01]  /*0b40*/  SHF.R.S32.HI R228, RZ, 0x7, R5 ;  /* 0x00000007ffe47819 */ /* 0x000fe20000011405 */
[----:B------:R-:W-:Y:S01]  /*0b50*/  IMAD.IADD R13, R0, 0x1, -R13 ;  /* 0x00000001000d7824 */ /* 0x000fe200078e0a0d */
[----:B------:R-:W-:Y:S01]  /*0b60*/  LOP3.LUT R4, R4, 0x3ffffc, RZ, 0xc0, !PT ;  /* 0x003ffffc04047812 */ /* 0x000fe200078ec0ff */
[----:B------:R-:W-:Y:S01]  /*0b70*/  IMAD.SHL.U32 R9, R9, 0x8, RZ ;  /* 0x0000000809097824 */ /* 0x000fe200078e00ff */
[--C-:B------:R-:W-:Y:S01]  /*0b80*/  SHF.R.S32.HI R2, RZ, 0x1f, R7.reuse ;  /* 0x0000001fff027819 */ /* 0x100fe20000011407 */
[----:B------:R-:W-:Y:S01]  /*0b90*/  IMAD R17, R228, 0x100, R7 ;  /* 0x00000100e4117824 */ /* 0x000fe200078e0207 */
[----:B------:R-:W-:Y:S01]  /*0ba0*/  SHF.R.S32.HI R0, RZ, 0x1f, R3 ;  /* 0x0000001fff007819 */ /* 0x000fe20000011403 */
[----:B------:R-:W-:Y:S01]  /*0bb0*/  IMAD.IADD R8, R11, 0x1, -R4 ;  /* 0x000000010b087824 */ /* 0x000fe200078e0a04 */
[----:B------:R-:W-:Y:S01]  /*0bc0*/  LEA.HI R6, R2, R7, RZ, 0x3 ;  /* 0x0000000702067211 */ /* 0x000fe200078f18ff */
[----:B------:R-:W-:Y:S01]  /*0bd0*/  IMAD.SHL.U32 R16, R13, 0x8, RZ ;  /* 0x000000080d107824 */ /* 0x000fe200078e00ff */
[-C--:B------:R-:W-:Y:S01]  /*0be0*/  LEA.HI R2, R0, R3.reuse, RZ, 0x2 ;  /* 0x0000000300027211 */ /* 0x080fe200078f10ff */
[----:B------:R-:W-:Y:S01]  /*0bf0*/  IMAD R14, R8, 0x10, R17 ;  /* 0x00000010080e7824 */ /* 0x000fe200078e0211 */
[C---:B------:R-:W-:Y:S01]  /*0c00*/  LOP3.LUT R4, R6.reuse, 0xfffffff8, RZ, 0xc0, !PT ;  /* 0xfffffff806047812 */ /* 0x040fe200078ec0ff */
[----:B------:R-:W-:Y:S01]  /*0c10*/  IMAD.SHL.U32 R6, R6, 0x40, RZ ;  /* 0x0000004006067824 */ /* 0x000fe200078e00ff */
[----:B------:R-:W-:Y:S01]  /*0c20*/  LOP3.LUT R8, R2, 0x7ffffffc, RZ, 0xc0, !PT ;  /* 0x7ffffffc02087812 */ /* 0x000fe200078ec0ff */
[----:B------:R-:W-:Y:S01]  /*0c30*/  IMAD.U32 R14, R14, 0x40, R9 ;  /* 0x000000400e0e7824 */ /* 0x000fe200078e0009 */
[----:B------:R-:W-:Y:S01]  /*0c40*/  LEA.HI R5, R5, R228, RZ, 0x1 ;  /* 0x000000e405057211 */ /* 0x000fe200078f08ff */
[----:B------:R-:W-:Y:S01]  /*0c50*/  IMAD.IADD R7, R7, 0x1, -R4 ;  /* 0x0000000107077824 */ /* 0x000fe200078e0a04 */
[----:B------:R-:W-:Y:S01]  /*0c60*/  LEA.HI R4, R0, R3, RZ, 0x5 ;  /* 0x0000000300047211 */ /* 0x000fe200078f28ff */
[----:B------:R-:W-:Y:S01]  /*0c70*/  IMAD.IADD R8, R3, 0x1, -R8 ;  /* 0x0000000103087824 */ /* 0x000fe200078e0a08 */
[--C-:B------:R-:W-:Y:S01]  /*0c80*/  SHF.R.S32.HI R0, RZ, 0x2, R2.reuse ;  /* 0x00000002ff007819 */ /* 0x100fe20000011402 */
[C---:B------:R-:W-:Y:S01]  /*0c90*/  VIADD R194, R16.reuse, 0x40 ;  /* 0x0000004010c27836 */ /* 0x040fe20000000000 */
[----:B------:R-:W-:Y:S01]  /*0ca0*/  SHF.R.S32.HI R3, RZ, 0x1f, R2 ;  /* 0x0000001fff037819 */ /* 0x000fe20000011402 */
[----:B------:R-:W-:Y:S01]  /*0cb0*/  IMAD.SHL.U32 R2, R7, 0x40, RZ ;  /* 0x0000004007027824 */ /* 0x000fe200078e00ff */
[----:B------:R-:W-:Y:S01]  /*0cc0*/  LEA.HI R12, R15, R15, RZ, 0x1 ;  /* 0x0000000f0f0c7211 */ /* 0x000fe200078f08ff */
[----:B------:R-:W-:Y:S01]  /*0cd0*/  STL [R1+0x30], R14 ;  /* 0x0000300e01007387 */ /* 0x000fe20000100800 */
[----:B------:R-:W-:Y:S01]  /*0ce0*/  LEA.HI R3, R3, R0, RZ, 0x3 ;  /* 0x0000000003037211 */ /* 0x000fe200078f18ff */
[----:B------:R-:W-:Y:S01]  /*0cf0*/  VIADD R193, R16, 0x80 ;  /* 0x0000008010c17836 */ /* 0x000fe20000000000 */
[----:B------:R-:W-:Y:S01]  /*0d00*/  LOP3.LUT R2, R2, 0x1c0, RZ, 0xc0, !PT ;  /* 0x000001c002027812 */ /* 0x000fe200078ec0ff */
[C---:B------:R-:W-:Y:S01]  /*0d10*/  VIADD R192, R16.reuse, 0xc0 ;  /* 0x000000c010c07836 */ /* 0x040fe20000000000 */
[----:B------:R-:W-:Y:S01]  /*0d20*/  LOP3.LUT R5, R5, 0xfffffe, RZ, 0xc0, !PT ;  /* 0x00fffffe05057812 */ /* 0x000fe200078ec0ff */
[----:B------:R-:W-:Y:S01]  /*0d30*/  VIADD R191, R16, 0x100 ;  /* 0x0000010010bf7836 */ /* 0x000fe20000000000 */
[----:B------:R-:W-:Y:S01]  /*0d40*/  LOP3.LUT R12, R12, 0x1ffffffe, RZ, 0xc0, !PT ;  /* 0x1ffffffe0c0c7812 */ /* 0x000fe200078ec0ff */
[----:B------:R-:W-:Y:S01]  /*0d50*/  VIADD R190, R16, 0x140 ;  /* 0x0000014010be7836 */ /* 0x000fe20000000000 */
[----:B------:R-:W-:Y:S01]  /*0d60*/  LOP3.LUT R3, R3, 0xfffffff8, RZ, 0xc0, !PT ;  /* 0xfffffff803037812 */ /* 0x000fe200078ec0ff */
[----:B------:R-:W-:Y:S01]  /*0d70*/  IMAD.IADD R5, R228, 0x1, -R5 ;  /* 0x00000001e4057824 */ /* 0x000fe200078e0a05 */
[----:B------:R-:W-:Y:S01]  /*0d80*/  LOP3.LUT R9, R2, 0x8, R9, 0xf8, !PT ;  /* 0x0000000802097812 */ /* 0x000fe200078ef809 */
[----:B------:R-:W-:Y:S01]  /*0d90*/  IMAD.IADD R12, R15, 0x1, -R12 ;  /* 0x000000010f0c7824 */ /* 0x000fe200078e0a0c */
[----:B------:R-:W-:Y:S01]  /*0da0*/  LOP3.LUT R6, R6, 0x7ffffe00, RZ, 0xc0, !PT ;  /* 0x7ffffe0006067812 */ /* 0x000fe200078ec0ff */
[----:B------:R-:W-:Y:S01]  /*0db0*/  IMAD.IADD R3, R0, 0x1, -R3 ;  /* 0x0000000100037824 */ /* 0x000fe200078e0a03 */
[----:B------:R-:W-:Y:S01]  /*0dc0*/  SHF.R.U32.HI R2, RZ, 0x3, R2 ;  /* 0x00000003ff027819 */ /* 0x000fe20000011602 */
[----:B------:R-:W-:Y:S01]  /*0dd0*/  IMAD.SHL.U32 R15, R5, 0x100, RZ ;  /* 0x00000100050f7824 */ /* 0x000fe200078e00ff */
[----:B------:R-:W-:Y:S01]  /*0de0*/  SHF.R.S32.HI R4, RZ, 0x5, R4 ;  /* 0x00000005ff047819 */ /* 0x000fe20000011404 */
[----:B------:R-:W-:Y:S01]  /*0df0*/  IMAD.SHL.U32 R0, R8, 0x2, RZ ;  /* 0x0000000208007824 */ /* 0x000fe200078e00ff */
[----:B------:R-:W-:Y:S01]  /*0e00*/  LOP3.LUT R9, R9, R2, RZ, 0x3c, !PT ;  /* 0x0000000209097212 */ /* 0x000fe200078e3cff */
[----:B------:R-:W-:Y:S01]  /*0e10*/  IMAD R6, R11, 0x400, R6 ;  /* 0x000004000b067824 */ /* 0x000fe200078e0206 */
[----:B------:R-:W-:Y:S01]  /*0e20*/  R2P PR, R7, 0x6 ;  /* 0x0000000607007804 */ /* 0x000fe20000000000 */
[----:B------:R-:W-:Y:S01]  /*0e30*/  IMAD.IADD R19, R0, 0x1, R15 ;  /* 0x0000000100137824 */ /* 0x000fe200078e020f */
[----:B------:R-:W-:Y:S01]  /*0e40*/  STL [R1+0x2c], R15 ;  /* 0x00002c0f01007387 */ /* 0x000fe20000100800 */
[----:B------:R-:W-:-:S02]  /*0e50*/  IMAD R17, R4, 0x10, R3 ;  /* 0x0000001004117824 */ /* 0x000fc400078e0203 */
[----:B------:R-:W-:Y:S01]  /*0e60*/  IMAD.IADD R9, R6, 0x1, R9 ;  /* 0x0000000106097824 */ /* 0x000fe200078e0209 */
[----:B------:R0:W-:Y:S01]  /*0e70*/  STL [R1+0x4], R0 ;  /* 0x0000040001007387 */ /* 0x0001e20000100800 */
[C---:B------:R-:W-:Y:S01]  /*0e80*/  VIADD R227, R19.reuse, 0x8 ;  /* 0x0000000813e37836 */ /* 0x040fe20000000000 */
[----:B------:R-:W-:Y:S01]  /*0e90*/  SEL R186, R186, 0xffffffe0, !P1 ;  /* 0xffffffe0baba7807 */ /* 0x000fe20004800000 */
[----:B------:R-:W-:Y:S01]  /*0ea0*/  VIADD R226, R19, 0x10 ;  /* 0x0000001013e27836 */ /* 0x000fe20000000000 */
[----:B------:R-:W-:Y:S01]  /*0eb0*/  LEA R184, R9, UR41, 0x1 ;  /* 0x0000002909b87c11 */ /* 0x000fe2000f8e08ff */
[C---:B------:R-:W-:Y:S02]  /*0ec0*/  VIADD R224, R19.reuse, 0x20 ;  /* 0x0000002013e07836 */ /* 0x040fe40000000000 */
[C---:B------:R-:W-:Y:S02]  /*0ed0*/  VIADD R223, R19.reuse, 0x28 ;  /* 0x0000002813df7836 */ /* 0x040fe40000000000 */
[----:B------:R-:W-:Y:S01]  /*0ee0*/  IMAD R4, R12, 0x8, R17 ;  /* 0x000000080c047824 */ /* 0x000fe200078e0211 */
[----:B0-----:R-:W-:Y:S01]  /*0ef0*/  SHF.R.S32.HI R0, RZ, 0x1f, R19 ;  /* 0x0000001fff007819 */ /* 0x001fe20000011413 */
[C---:B------:R-:W-:Y:S01]  /*0f00*/  VIADD R225, R19.reuse, 0x18 ;  /* 0x0000001813e17836 */ /* 0x040fe20000000000 */
[----:B------:R-:W-:Y:S01]  /*0f10*/  SHF.R.S32.HI R0, RZ, 0x1f, R226 ;  /* 0x0000001fff007819 */ /* 0x000fe200000114e2 */
[C---:B------:R-:W-:Y:S01]  /*0f20*/  VIADD R221, R19.reuse, 0x38 ;  /* 0x0000003813dd7836 */ /* 0x040fe20000000000 */
[----:B------:R0:W-:Y:S01]  /*0f30*/  STL [R1+0x28], R4 ;  /* 0x0000280401007387 */ /* 0x0001e20000100800 */
[C---:B------:R-:W-:Y:S01]  /*0f40*/  VIADD R220, R19.reuse, 0x40 ;  /* 0x0000004013dc7836 */ /* 0x040fe20000000000 */
[----:B------:R-:W-:Y:S01]  /*0f50*/  SHF.R.S32.HI R0, RZ, 0x1f, R223 ;  /* 0x0000001fff007819 */ /* 0x000fe200000114df */
[----:B------:R-:W-:Y:S01]  /*0f60*/  VIADD R3, R16, 0x180 ;  /* 0x0000018010037836 */ /* 0x000fe20000000000 */
        /* <DEDUP_REMOVED lines=57> */
[----:B------:R-:W-:Y:S01]  /*1300*/  IMAD.MOV.U32 R6, RZ, RZ, R10 ;  /* 0x000000ffff067224 */ /* 0x000fe200078e000a */
[----:B------:R-:W-:Y:S01]  /*1310*/  SHF.R.S32.HI R0, RZ, 0x1f, R197 ;  /* 0x0000001fff007819 */ /* 0x000fe200000114c5 */
[----:B------:R-:W-:-:S02]  /*1320*/  IMAD.MOV.U32 R2, RZ, RZ, RZ ;  /* 0x000000ffff027224 */ /* 0x000fc400078e00ff */
[----:B------:R-:W-:Y:S02]  /*1330*/  VIADD R229, R16, 0x1c0 ;  /* 0x000001c010e57836 */ /* 0x000fe40000000000 */
[----:B------:R-:W-:-:S07]  /*1340*/  IMAD.IADD R186, R186, 0x1, R185 ;  /* 0x00000001baba7824 */ /* 0x000fce00078e02b9 */
.L_x_4250:
[----:B------:R-:W-:Y:S01]  /*1350*/  ULDC.64 UR6, c[0x0][0xd88] ;  /* 0x0003620000067ab9 */ /* 0x000fe20000000a00 */
[----:B012---:R-:W0:Y:S01]  /*1360*/  LDC.64 R8, c[0x0][0x418] ;  /* 0x00010600ff087b82 */ /* 0x007e220000000a00 */
[----:B------:R-:W-:-:S06]  /*1370*/  UIMAD.WIDE UR6, UR5, 0x4, UR6 ;  /* 0x00000004050678a5 */ /* 0x000fcc000f8e0206 */
[----:B------:R-:W-:Y:S01]  /*1380*/  IMAD.U32 R188, RZ, RZ, UR6 ;  /* 0x00000006ffbc7e24 */ /* 0x000fe2000f8e00ff */
[----:B------:R-:W1:Y:S01]  /*1390*/  LDC R0, c[0x0][0x424] ;  /* 0x00010900ff007b82 */ /* 0x000e620000000800 */
[----:B------:R-:W-:Y:S01]  /*13a0*/  IMAD.U32 R189, RZ, RZ, UR7 ;  /* 0x00000007ffbd7e24 */ /* 0x000fe2000f8e00ff */
[----:B------:R-:W-:-:S04]  /*13b0*/  ULDC.64 UR6, c[0x0][0xb20] ;  /* 0x0002c80000067ab9 */ /* 0x000fc80000000a00 */
[----:B------:R-:W2:Y:S01]  /*13c0*/  LDG.E R188, desc[UR44][R188.64] ;  /* 0x0000002cbcbc7981 */ /* 0x000ea2000c1e1900 */
[----:B------:R-:W-:Y:S01]  /*13d0*/  ISETP.NE.U32.AND P0, PT, RZ, UR6, PT ;  /* 0x00000006ff007c0c */ /* 0x000fe2000bf05070 */
[----:B---3--:R-:W3:Y:S01]  /*13e0*/  LDC R153, c[0x0][0x2f0] ;  /* 0x0000bc00ff997b82 */ /* 0x008ee20000000800 */
[----:B------:R-:W-:Y:S02]  /*13f0*/  IMAD.MOV.U32 R10, RZ, RZ, RZ ;  /* 0x000000ffff0a7224 */ /* 0x000fe400078e00ff */
[----:B------:R-:W-:-:S05]  /*1400*/  ISETP.NE.AND.EX P0, PT, RZ, UR7, PT, P0 ;  /* 0x00000007ff007c0c */ /* 0x000fca000bf05300 */
[----:B----4-:R-:W4:Y:S01]  /*1410*/  LDC R7, c[0x0][0xae8] ;  /* 0x0002ba00ff077b82 */ /* 0x010f220000000800 */
[----:B--2---:R-:W-:-:S07]  /*1420*/  SHF.R.S32.HI R196, RZ, 0x1f, R188 ;  /* 0x0000001fffc47819 */ /* 0x004fce00000114bc */
[----:B------:R-:W-:-:S04]  /*1430*/  @P0 LEA R4, P1, R188, UR6, 0x2 ;  /* 0x00000006bc040c11 */ /* 0x000fc8000f8210ff */
[----:B------:R-:W-:Y:S01]  /*1440*/  @P0 LEA.HI.X R5, R188, UR7, R196, 0x2, P1 ;  /* 0x00000007bc050c11 */ /* 0x000fe200088f14c4 */
[----:B------:R-:W-:Y:S02]  /*1450*/  ULDC.64 UR6, c[0x0][0xb18] ;  /* 0x0002c60000067ab9 */ /* 0x000fe40000000a00 */
[----:B------:R-:W-:Y:S02]  /*1460*/  ISETP.NE.U32.AND P1, PT, RZ, UR6, PT ;  /* 0x00000006ff007c0c */ /* 0x000fe4000bf25070 */
[----:B-----5:R2:W5:Y:S01]  /*1470*/  @P0 LDG.E R10, desc[UR44][R4.64] ;  /* 0x0000002c040a0981 */ /* 0x020562000c1e1900 */
[----:B0-----:R-:W-:Y:S02]  /*1480*/  ISETP.NE.U32.AND P0, PT, R8, RZ, PT ;  /* 0x000000ff0800720c */ /* 0x001fe40003f05070 */
[----:B------:R-:W-:Y:S02]  /*1490*/  ISETP.NE.AND.EX P1, PT, RZ, UR7, PT, P1 ;  /* 0x00000007ff007c0c */ /* 0x000fe4000bf25310 */
[----:B------:R-:W-:-:S04]  /*14a0*/  ISETP.NE.AND.EX P0, PT, R9, RZ, PT, P0 ;  /* 0x000000ff0900720c */ /* 0x000fc80003f05300 */
[----:B-1----:R-:W-:-:S05]  /*14b0*/  SEL R0, R0, 0x1, P0 ;  /* 0x0000000100007807 */ /* 0x002fca0000000000 */
[----:B---3--:R-:W-:Y:S02]  /*14c0*/  IMAD R153, R0, R153, RZ ;  /* 0x0000009900997224 */ /* 0x008fe400078e02ff */
[----:B------:R-:W-:-:S04]  /*14d0*/  @P1 LEA R8, P0, R188, UR6, 0x2 ;  /* 0x00000006bc081c11 */ /* 0x000fc8000f8010ff */
[----:B------:R-:W-:-:S05]  /*14e0*/  @P1 LEA.HI.X R9, R188, UR7, R196, 0x2, P0 ;  /* 0x00000007bc091c11 */ /* 0x000fca00080f14c4 */
[----:B------:R2:W5:Y:S01]  /*14f0*/  @P1 LDG.E R153, desc[UR44][R8.64] ;  /* 0x0000002c08991981 */ /* 0x000562000c1e1900 */
[C---:B------:R-:W-:Y:S01]  /*1500*/  LOP3.LUT R0, R6.reuse, 0xff000000, RZ, 0xc0, !PT ;  /* 0xff00000006007812 */ /* 0x040fe200078ec0ff */
[----:B------:R-:W-:Y:S01]  /*1510*/  UMOV UR42, UR4 ;  /* 0x00000004002a7c82 */ /* 0x000fe20008000000 */
[----:B------:R-:W-:Y:S02]  /*1520*/  LOP3.LUT R3, R6, 0xff0000, RZ, 0xc0, !PT ;  /* 0x00ff000006037812 */ /* 0x000fe400078ec0ff */
[----:B------:R-:W-:Y:S01]  /*1530*/  SHF.R.U32.HI R12, RZ, 0x8, R0 ;  /* 0x00000008ff0c7819 */ /* 0x000fe20000011600 */
[----:B----4-:R-:W-:Y:S06]  /*1540*/  @P1 BRA `(.L_x_4201) ;  /* 0x0000000000241947 */ /* 0x010fec0003800000 */
[----:B------:R-:W-:Y:S02]  /*1550*/  ULDC.64 UR4, c[0x0][0xb00] ;  /* 0x0002c00000047ab9 */ /* 0x000fe40000000a00 */
[----:B------:R-:W-:-:S04]  /*1560*/  ISETP.NE.U32.AND P0, PT, RZ, UR4, PT ;  /* 0x00000004ff007c0c */ /* 0x000fc8000bf05070 */
[----:B------:R-:W-:-:S13]  /*1570*/  ISETP.NE.AND.EX P0, PT, RZ, UR5, PT, P0 ;  /* 0x00000005ff007c0c */ /* 0x000fda000bf05300 */
[----:B------:R-:W-:Y:S05]  /*1580*/  @!P0 BRA `(.L_x_4201) ;  /* 0x0000000000148947 */ /* 0x000fea0003800000 */
[----:B--2---:R-:W0:Y:S02]  /*1590*/  LDC.64 R4, c[0x0][0xb00] ;  /* 0x0002c000ff047b82 */ /* 0x004e240000000a00 */
[----:B0-----:R-:W-:-:S05]  /*15a0*/  IMAD.WIDE R4, R188, 0x4, R4 ;  /* 0x00000004bc047825 */ /* 0x001fca00078e0204 */
[----:B-----5:R-:W2:Y:S04]  /*15b0*/  LDG.E R153, desc[UR44][R4.64] ;  /* 0x0000002c04997981 */ /* 0x020ea8000c1e1900 */
[----:B------:R-:W2:Y:S02]  /*15c0*/  LDG.E R0, desc[UR44][R4.64+0x4] ;  /* 0x0000042c04007981 */ /* 0x000ea4000c1e1900 */
[----:B--2---:R-:W-:-:S07]  /*15d0*/  IMAD.IADD R153, R0, 0x1, -R153 ;  /* 0x0000000100997824 */ /* 0x004fce00078e0a99 */
.L_x_4201:
[----:B------:R-:W-:Y:S01]  /*15e0*/  UISETP.NE.AND UP0, UPT, UR38, 0x1, UPT ;  /* 0x000000012600788c */ /* 0x000fe2000bf05270 */
[----:B-----5:R-:W-:Y:S01]  /*15f0*/  IMAD.IADD R153, R153, 0x1, -R10 ;  /* 0x0000000199997824 */ /* 0x020fe200078e0a0a */
[----:B------:R-:W-:Y:S02]  /*1600*/  LEA.HI R3, R3, R12, RZ, 0x10 ;  /* 0x0000000c03037211 */ /* 0x000fe400078f80ff */
[----:B------:R-:W-:Y:S01]  /*1610*/  LOP3.LUT R189, R6, 0xffff, RZ, 0xc0, !PT ;  /* 0x0000ffff06bd7812 */ /* 0x000fe200078ec0ff */
[----:B------:R-:W-:Y:S01]  /*1620*/  VIADD R0, R153, 0x3f ;  /* 0x0000003f99007836 */ /* 0x000fe20000000000 */
[----:B------:R-:W-:Y:S02]  /*1630*/  PLOP3.LUT P1, PT, PT, PT, UP0, 0x80, 0x0 ;  /* 0x000000000000781c */ /* 0x000fe40003f2f008 */
[----:B------:R-:W-:Y:S02]  /*1640*/  SHF.R.U32.HI R22, RZ, 0x10, R3 ;  /* 0x00000010ff167819 */ /* 0x000fe40000011603 */
[----:B--2---:R-:W-:-:S02]  /*1650*/  SHF.R.S32.HI R5, RZ, 0x1f, R0 ;  /* 0x0000001fff057819 */ /* 0x004fc40000011400 */
[C---:B------:R-:W-:Y:S02]  /*1660*/  ISETP.NE.AND P0, PT, R22.reuse, RZ, PT ;  /* 0x000000ff1600720c */ /* 0x040fe40003f05270 */
[----:B------:R-:W-:Y:S02]  /*1670*/  LEA.HI R5, R5, R0, RZ, 0x6 ;  /* 0x0000000005057211 */ /* 0x000fe400078f30ff */
[----:B------:R-:W-:Y:S02]  /*1680*/  LOP3.LUT R195, R3, 0xff, RZ, 0xc0, !PT ;  /* 0x000000ff03c37812 */ /* 0x000fe400078ec0ff */
[----:B------:R-:W-:Y:S02]  /*1690*/  SEL R10, R22, R7, P0 ;  /* 0x00000007160a7207 */ /* 0x000fe40000000000 */
[----:B------:R-:W-:Y:S01]  /*16a0*/  SHF.R.S32.HI R9, RZ, 0x6, R5 ;  /* 0x00000006ff097819 */ /* 0x000fe20000011405 */
[----:B------:R-:W-:Y:S06]  /*16b0*/  @!P1 BRA `(.L_x_4202) ;  /* 0x0000001c00789947 */ /* 0x000fec0003800000 */
[----:B------:R-:W-:Y:S01]  /*16c0*/  ISETP.GE.AND P0, PT, R153, 0x1, PT ;  /* 0x000000019900780c */ /* 0x000fe20003f06270 */
[----:B------:R-:W-:-:S12]  /*16d0*/  IMAD.MOV.U32 R3, RZ, RZ, RZ ;  /* 0x000000ffff037224 */ /* 0x000fd800078e00ff */
[----:B------:R-:W-:Y:S05]  /*16e0*/  @!P0 BRA `(.L_x_4203) ;  /* 0x0000000000688947 */ /* 0x000fea0003800000 */
        /* <DEDUP_REMOVED lines=26> */
.L_x_4203:
[-C--:B------:R-:W-:Y:S01]  /*1890*/  IMAD R0, R195, R3.reuse, RZ ;  /* 0x00000003c3007224 */ /* 0x080fe200078e02ff */
[----:B------:R-:W-:Y:S01]  /*18a0*/  PLOP3.LUT P0, PT, PT, PT, PT, 0x80, 0x0 ;  /* 0x000000000000781c */ /* 0x000fe20003f0f070 */
[----:B------:R-:W-:Y:S01]  /*18b0*/  IMAD.MOV.U32 R152, RZ, RZ, RZ ;  /* 0x000000ffff987224 */ /* 0x000fe200078e00ff */
[----:B------:R-:W-:Y:S02]  /*18c0*/  CS2R R150, SRZ ;  /* 0x0000000000967805 */ /* 0x000fe4000001ff00 */
[----:B------:R-:W-:Y:S02]  /*18d0*/  CS2R R148, SRZ ;  /* 0x0000000000947805 */ /* 0x000fe4000001ff00 */
[----:B------:R-:W-:Y:S02]  /*18e0*/  VIADDMNMX R3, R0, R3, R9, PT ;  /* 0x0000000300037246 */ /* 0x000fe40003800109 */
[----:B------:R-:W-:Y:S02]  /*18f0*/  CS2R R146, SRZ ;  /* 0x0000000000927805 */ /* 0x000fe4000001ff00 */
        /* <DEDUP_REMOVED lines=15> */
[----:B------:R-:W-:Y:S02]  /*19f0*/  ISETP.LT.AND P1, PT, R0, UR21, PT ;  /* 0x0000001500007c0c */ /* 0x000fe4000bf21270 */
        /* <DEDUP_REMOVED lines=49> */
[----:B------:R-:W0:Y:S01]  /*1d10*/  SHFL.IDX PT, R3, R228, RZ, 0x1f ;  /* 0x00001fffe4037589 */ /* 0x000e2200000e0000 */
[----:B------:R-:W-:Y:S01]  /*1d20*/  UMOV UR9, 0x40000040 ;  /* 0x4000004000097882 */ /* 0x000fe20000000000 */
[----:B------:R-:W-:Y:S01]  /*1d30*/  UMOV UR11, 0x40000040 ;  /* 0x40000040000b7882 */ /* 0x000fe20000000000 */
[----:B------:R-:W-:Y:S01]  /*1d40*/  UMOV UR13, 0x40000040 ;  /* 0x40000040000d7882 */ /* 0x000fe20000000000 */
[----:B------:R-:W-:Y:S01]  /*1d50*/  BAR.SYNC.DEFER_BLOCKING 0xe, 0x100 ;  /* 0x0384000000007b1d */ /* 0x000fe20000010000 */
[----:B------:R-:W-:-:S05]  /*1d60*/  ISETP.NE.AND P0, PT, RZ, UR38, PT ;  /* 0x00000026ff007c0c */ /* 0x000fca000bf05270 */
[----:B------:R-:W-:Y:S01]  /*1d70*/  UMOV UR15, 0x40000040 ;  /* 0x40000040000f7882 */ /* 0x000fe20000000000 */
[----:B------:R-:W-:Y:S01]  /*1d80*/  UMOV UR17, 0x40000040 ;  /* 0x4000004000117882 */ /* 0x000fe20000000000 */
[----:B------:R-:W-:Y:S01]  /*1d90*/  UMOV UR19, 0x40000040 ;  /* 0x4000004000137882 */ /* 0x000fe20000000000 */
[----:B------:R-:W-:Y:S01]  /*1da0*/  UMOV UR7, 0x40000040 ;  /* 0x4000004000077882 */ /* 0x000fe20000000000 */
[----:B0-----:R-:W-:Y:S01]  /*1db0*/  R2UR UR4, R3 ;  /* 0x00000000030472ca */ /* 0x001fe200000e0000 */
[----:B------:R-:W-:Y:S01]  /*1dc0*/  IMAD.MOV.U32 R3, RZ, RZ, 0x1 ;  /* 0x00000001ff037424 */ /* 0x000fe200078e00ff */
[----:B------:R-:W-:-:S04]  /*1dd0*/  WARPGROUP.ARRIVE ;  /* 0x00000000000079c5 */ /* 0x000fc80000000000 */
[----:B------:R-:W-:-:S04]  /*1de0*/  SEL R3, R3, 0x2, !P0 ;  /* 0x0000000203037807 */ /* 0x000fc80004000000 */
[----:B------:R-:W-:-:S03]  /*1df0*/  LOP3.LUT R3, R3, 0x1, RZ, 0xfc, !PT ;  /* 0x0000000103037812 */ /* 0x000fc600078efcff */
[----:B------:R-:W-:Y:S01]  /*1e00*/  ULEA.HI UR5, UR4, UR4, URZ, 0x1 ;  /* 0x0000000404057291 */ /* 0x000fe2000f8f083f */
[----:B------:R-:W-:-:S03]  /*1e10*/  ISETP.NE.AND P1, PT, R3, 0x3, PT ;  /* 0x000000030300780c */ /* 0x000fc60003f25270 */
[----:B------:R-:W-:-:S04]  /*1e20*/  ULOP3.LUT UR5, UR5, 0x1fffe, URZ, 0xc0, !UPT ;  /* 0x0001fffe05057892 */ /* 0x000fc8000f8ec03f */
[----:B------:R-:W-:Y:S02]  /*1e30*/  UIADD3 UR5, UR4, -UR5, URZ ;  /* 0x8000000504057290 */ /* 0x000fe4000fffe03f */
[----:B------:R-:W-:Y:S02]  /*1e40*/  UIADD3 UR4, UR41, 0x36400, URZ ;  /* 0x0003640029047890 */ /* 0x000fe4000fffe03f */
[----:B------:R-:W-:Y:S02]  /*1e50*/  ULEA UR5, UR5, UR41, 0xf ;  /* 0x0000002905057291 */ /* 0x000fe4000f8e783f */
[----:B------:R-:W-:Y:S02]  /*1e60*/  USHF.R.U32.HI UR4, URZ, 0x4, UR4 ;  /* 0x000000043f047899 */ /* 0x000fe40008011604 */
[----:B------:R-:W-:Y:S02]  /*1e70*/  UIADD3 UR5, UR5, 0x400, URZ ;  /* 0x0000040005057890 */ /* 0x000fe4000fffe03f */
[----:B------:R-:W-:-:S02]  /*1e80*/  ULOP3.LUT UR4, UR4, 0x3fff, URZ, 0xc0, !UPT ;  /* 0x00003fff04047892 */ /* 0x000fc4000f8ec03f */
[----:B------:R-:W-:Y:S02]  /*1e90*/  USHF.R.U32.HI UR5, URZ, 0x4, UR5 ;  /* 0x000000043f057899 */ /* 0x000fe40008011605 */
[----:B------:R-:W-:Y:S02]  /*1ea0*/  ULOP3.LUT UR8, UR4, 0x10000, URZ, 0xfc, !UPT ;  /* 0x0001000004087892 */ /* 0x000fe4000f8efc3f */
[----:B------:R-:W-:Y:S02]  /*1eb0*/  ULOP3.LUT UR5, UR5, 0x3fff, URZ, 0xc0, !UPT ;  /* 0x00003fff05057892 */ /* 0x000fe4000f8ec03f */
[----:B------:R-:W-:Y:S02]  /*1ec0*/  UIADD3 UR12, UR8, 0x2, URZ ;  /* 0x00000002080c7890 */ /* 0x000fe4000fffe03f */
[----:B------:R-:W-:Y:S02]  /*1ed0*/  ULOP3.LUT UR20, UR5, 0x2000000, URZ, 0xfc, !UPT ;  /* 0x0200000005147892 */ /* 0x000fe4000f8efc3f */
[----:B------:R-:W-:-:S02]  /*1ee0*/  UIADD3 UR16, UR8, 0x4, URZ ;  /* 0x0000000408107890 */ /* 0x000fc4000fffe03f */
[----:B------:R-:W-:Y:S02]  /*1ef0*/  ULEA UR10, UR36, UR20, 0xc ;  /* 0x00000014240a7291 */ /* 0x000fe4000f8e603f */
[----:B------:R-:W-:Y:S02]  /*1f00*/  UIADD3 UR4, UR8, 0x6, URZ ;  /* 0x0000000608047890 */ /* 0x000fe4000fffe03f */
[----:B------:R-:W-:Y:S02]  /*1f10*/  UIADD3 UR14, UR10, 0x80, URZ ;  /* 0x000000800a0e7890 */ /* 0x000fe4000fffe03f */
[----:B------:R-:W-:Y:S02]  /*1f20*/  UIADD3 UR18, UR10, 0x100, URZ ;  /* 0x000001000a127890 */ /* 0x000fe4000fffe03f */
[----:B------:R-:W-:Y:S02]  /*1f30*/  UIADD3 UR6, UR10, 0x180, URZ ;  /* 0x000001800a067890 */ /* 0x000fe4000fffe03f */
[----:B------:R-:W-:Y:S01]  /*1f40*/  HGMMA.64x256x16.F32 R24, gdesc[UR8].tnspB, RZ, !UPT, gsb0 ;  /* 0x43e00000081879f0 */ /* 0x000fe2000c0008ff */
[----:B------:R-:W-:-:S02]  /*1f50*/  UMOV UR5, 0x40000040 ;  /* 0x4000004000057882 */ /* 0x000fc40000000000 */
        /* <DEDUP_REMOVED lines=16> */
.L_x_4205:
[----:B------:R-:W-:-:S04]  /*2060*/  ULEA UR6, UR36, UR41, 0x3 ;  /* 0x0000002924067291 */ /* 0x000fc8000f8e183f */
[----:B------:R-:W-:-:S04]  /*2070*/  UIADD3 UR6, UR6, 0x38860, URZ ;  /* 0x0003886006067890 */ /* 0x000fc8000fffe03f */
[----:B------:R-:W-:-:S09]  /*2080*/  UPRMT UR6, UR40, 0x654, UR6 ;  /* 0x0000065428067896 */ /* 0x000fd20008000006 */
[----:B------:R-:W-:Y:S01]  /*2090*/  SYNCS.ARRIVE.TRANS64.RED.A1T0 RZ, [UR6], RZ ;  /* 0x000000ffffff79a7 */ /* 0x000fe20008100406 */
[----:B------:R-:W-:-:S06]  /*20a0*/  UIADD3 UR6, UR21, -0x2, URZ ;  /* 0xfffffffe15067890 */ /* 0x000fcc000fffe03f */
[----:B------:R-:W-:-:S13]  /*20b0*/  ISETP.LE.AND P0, PT, R0, UR6, PT ;  /* 0x0000000600007c0c */ /* 0x000fda000bf03270 */
[----:B------:R-:W-:Y:S05]  /*20c0*/  @!P0 BRA `(.L_x_4206) ;  /* 0x0000000800b48947 */ /* 0x000fea0003800000 */
[----:B------:R-:W-:-:S05]  /*20d0*/  UMOV UR21, UR6 ;  /* 0x0000000600157c82 */ /* 0x000fca0008000000 */
.L_x_4208:
[----:B------:R-:W-:Y:S01]  /*20e0*/  BAR.SYNC.DEFER_BLOCKING 0xe, 0x100 ;  /* 0x0384000000007b1d */ /* 0x000fe20000010000 */
[----:B------:R-:W-:Y:S01]  /*20f0*/  IMAD.U32 R4, RZ, RZ, UR36 ;  /* 0x00000024ff047e24 */ /* 0x000fe2000f8e00ff */
[----:B------:R-:W-:Y:S01]  /*2100*/  UIADD3 UR36, UR36, 0x1, URZ ;  /* 0x0000000124247890 */ /* 0x000fe2000fffe03f */
[----:B------:R-:W-:Y:S01]  /*2110*/  ISETP.LT.AND P0, PT, R0, UR21, PT ;  /* 0x0000001500007c0c */ /* 0x000fe2000bf01270 */
[----:B------:R-:W-:Y:S01]  /*2120*/  UIADD3 UR21, UR21, -0x1, URZ ;  /* 0xffffffff15157890 */ /* 0x000fe2000fffe03f */
        /* <DEDUP_REMOVED lines=10> */
[----:B------:R-:W-:Y:S02]  /*21d0*/  UIADD3 UR18, UR10, 0x100, URZ ;  /* 0x000001000a127890 */ /* 0x000fe4000fffe03f */
[----:B------:R-:W-:Y:S01]  /*21e0*/  UIADD3 UR6, UR10, 0x180, URZ ;  /* 0x000001800a067890 */ /* 0x000fe2000fffe03f */
        /* <DEDUP_REMOVED lines=143> */
[----:B------:R-:W-:Y:S01]  /*2ae0*/  HGMMA.64x256x16.F32 R24, gdesc[UR4].tnspB, R24, gsb0 ;  /* 0x43e00000041879f0 */ /* 0x000fe20008000818 */
[----:B------:R-:W-:-:S06]  /*2af0*/  USEL UR6, URZ, 0x1, UP0 ;  /* 0x000000013f067887 */ /* 0x000fcc0008000000 */
[----:B------:R-:W-:Y:S01]  /*2b00*/  LOP3.LUT R2, R2, UR6, RZ, 0x3c, !PT ;  /* 0x0000000602027c12 */ /* 0x000fe2000f8e3cff */
[----:B------:R-:W-:Y:S02]  /*2b10*/  WARPGROUP.DEPBAR.LE gsb0, 0x0 ;  /* 0x00008000000079c5 */ /* 0x000fe40000010000 */
[----:B------:R-:W-:Y:S06]  /*2b20*/  BAR.ARV 0xf, 0x100 ;  /* 0x03c4000000007b1d */ /* 0x000fec0000002000 */
[----:B------:R-:W-:Y:S05]  /*2b30*/  @!P1 BRA `(.L_x_4207) ;  /* 0x0000000000049947 */ /* 0x000fea0003800000 */
[----:B------:R-:W-:Y:S01]  /*2b40*/  BPT.TRAP 0x1 ;  /* 0x000000040000795c */ /* 0x000fe20000300000 */
.L_x_4207:
[----:B------:R-:W-:-:S04]  /*2b50*/  ULEA UR6, UR36, UR41, 0x3 ;  /* 0x0000002924067291 */ /* 0x000fc8000f8e183f */
[----:B------:R-:W-:-:S04]  /*2b60*/  UIADD3 UR6, UR6, 0x38860, URZ ;  /* 0x0003886006067890 */ /* 0x000fc8000fffe03f */
[----:B------:R-:W-:-:S09]  /*2b70*/  UPRMT UR6, UR40, 0x654, UR6 ;  /* 0x0000065428067896 */ /* 0x000fd20008000006 */
[----:B------:R-:W-:Y:S01]  /*2b80*/  SYNCS.ARRIVE.TRANS64.RED.A1T0 RZ, [UR6], RZ ;  /* 0x000000ffffff79a7 */ /* 0x000fe20008100406 */
[----:B------:R-:W-:Y:S05]  /*2b90*/  @P0 BRA `(.L_x_4208) ;  /* 0xfffffff400500947 */ /* 0x000fea000383ffff */
.L_x_4206:
[----:B------:R-:W-:Y:S01]  /*2ba0*/  BAR.SYNC.DEFER_BLOCKING 0xe, 0x100 ;  /* 0x0384000000007b1d */ /* 0x000fe20000010000 */
[----:B------:R-:W-:Y:S01]  /*2bb0*/  IMAD.U32 R0, RZ, RZ, UR36 ;  /* 0x00000024ff007e24 */ /* 0x000fe2000f8e00ff */
[----:B------:R-:W-:Y:S01]  /*2bc0*/  UIADD3 UR36, UR36, 0x1, URZ ;  /* 0x0000000124247890 */ /* 0x000fe2000fffe03f */
[----:B------:R-:W-:Y:S01]  /*2bd0*/  PLOP3.LUT P0, PT, PT, PT, PT, 0x8, 0x0 ;  /* 0x000000000000781c */ /* 0x000fe20003f0e170 */
[----:B------:R-:W-:Y:S02]  /*2be0*/  IMAD.MOV.U32 R152, RZ, RZ, RZ ;  /* 0x000000ffff987224 */ /* 0x000fe400078e00ff */
        /* <DEDUP_REMOVED lines=136> */
[----:B------:R-:W-:Y:S01]  /*3470*/  IMAD.MOV.U32 R3, RZ, RZ, RZ ;  /* 0x000000ffff037224 */ /* 0x000fe200078e00ff */
[----:B------:R-:W-:Y:S06]  /*3480*/  BAR.ARV 0xf, 0x100 ;  /* 0x03c4000000007b1d */ /* 0x000fec0000002000 */
[----:B------:R-:W-:Y:S05]  /*3490*/  BRA `(.L_x_4204) ;  /* 0x0000006800907947 */ /* 0x000fea0003800000 */
.L_x_4202:
[----:B------:R-:W-:Y:S01]  /*34a0*/  ISETP.GE.AND P0, PT, R153, 0x1, PT ;  /* 0x000000019900780c */ /* 0x000fe20003f06270 */
[----:B------:R-:W-:-:S12]  /*34b0*/  IMAD.MOV.U32 R23, RZ, RZ, RZ ;  /* 0x000000ffff177224 */ /* 0x000fd800078e00ff */
[----:B------:R-:W-:Y:S05]  /*34c0*/  @!P0 BRA `(.L_x_4209) ;  /* 0x0000000000688947 */ /* 0x000fea0003800000 */
[-C--:B------:R-:W-:Y:S02]  /*34d0*/  IABS R0, R10.reuse ;  /* 0x0000000a00007213 */ /* 0x080fe40000000000 */
[----:B------:R-:W-:Y:S02]  /*34e0*/  IADD3 R3, R9, -0x1, R10 ;  /* 0xffffffff09037810 */ /* 0x000fe40007ffe00a */
[----:B------:R-:W0:Y:S01]  /*34f0*/  I2F.RP R6, R0 ;  /* 0x0000000000067306 */ /* 0x000e220000209400 */
[----:B------:R-:W-:-:S05]  /*3500*/  IABS R8, R10 ;  /* 0x0000000a00087213 */ /* 0x000fca0000000000 */
[----:B------:R-:W-:Y:S02]  /*3510*/  IMAD.MOV R8, RZ, RZ, -R8 ;  /* 0x000000ffff087224 */ /* 0x000fe400078e0a08 */
[----:B0-----:R-:W0:Y:S02]  /*3520*/  MUFU.RCP R6, R6 ;  /* 0x0000000600067308 */ /* 0x001e240000001000 */
[----:B0-----:R-:W-:Y:S01]  /*3530*/  VIADD R4, R6, 0xffffffe ;  /* 0x0ffffffe06047836 */ /* 0x001fe20000000000 */
[----:B------:R-:W-:Y:S02]  /*3540*/  IABS R6, R3 ;  /* 0x0000000300067213 */ /* 0x000fe40000000000 */
[----:B------:R-:W-:-:S03]  /*3550*/  LOP3.LUT R3, R3, R10, RZ, 0x3c, !PT ;  /* 0x0000000a03037212 */ /* 0x000fc600078e3cff */
[----:B------:R0:W1:Y:S01]  /*3560*/  F2I.FTZ.U32.TRUNC.NTZ R5, R4 ;  /* 0x0000000400057305 */ /* 0x000062000021f000 */
[----:B------:R-:W-:Y:S01]  /*3570*/  ISETP.GE.AND P2, PT, R3, RZ, PT ;  /* 0x000000ff0300720c */ /* 0x000fe20003f46270 */
        /* <DEDUP_REMOVED lines=15> */
.L_x_4209:
        /* <DEDUP_REMOVED lines=100> */
.L_x_4210:
        /* <DEDUP_REMOVED lines=12> */
.L_x_4339:
[----:B------:R-:W-:Y:S05]  /*3d70*/  @!P0 BRA `(.L_x_4212) ;  /* 0x0000000000048947 */ /* 0x000fea0003800000 */
[----:B------:R-:W-:Y:S01]  /*3d80*/  BPT.TRAP 0x1 ;  /* 0x000000040000795c */ /* 0x000fe20000300000 */
.L_x_4212:
[----:B------:R-:W-:Y:S01]  /*3d90*/  IMAD.U32 R5, RZ, RZ, UR36 ;  /* 0x00000024ff057e24 */ /* 0x000fe2000f8e00ff */
[----:B------:R-:W-:-:S04]  /*3da0*/  SHF.L.U32 R4, R2, 0x1f, RZ ;  /* 0x0000001f02047819 */ /* 0x000fc800000006ff */
[----:B------:R-:W-:-:S04]  /*3db0*/  LEA R5, R5, UR41, 0x3 ;  /* 0x0000002905057c11 */ /* 0x000fc8000f8e18ff */
[----:B------:R1:W2:Y:S01]  /*3dc0*/  SYNCS.PHASECHK.TRANS64.TRYWAIT P1, [R5+URZ+0x38830], R4 ;  /* 0x03883004050075a7 */ /* 0x0002a2000802017f */
[----:B------:R-:W-:Y:S05]  /*3dd0*/  @!P0 BRA `(.L_x_4213) ;  /* 0x0000000000048947 */ /* 0x000fea0003800000 */
[----:B------:R-:W-:Y:S01]  /*3de0*/  BPT.TRAP 0x1 ;  /* 0x000000040000795c */ /* 0x000fe20000300000 */
.L_x_4213:
[----:B--2---:R-:W-:Y:S05]  /*3df0*/  @P1 BRA `(.L_x_4214) ;  /* 0x0000000000081947 */ /* 0x004fea0003800000 */
[----:B------:R-:W2:Y:S02]  /*3e00*/  SYNCS.PHASECHK.TRANS64.TRYWAIT P1, [R5+URZ+0x38830], R4 ;  /* 0x03883004050075a7 */ /* 0x000ea4000802017f */
[----:B--2---:R-:W-:Y:S05]  /*3e10*/  @!P1 BRA `(.L_x_4215) ;  /* 0x0000011000d09947 */ /* 0x004fea0003800000 */
.L_x_4214:
        /* <DEDUP_REMOVED lines=15> */
[----:B------:R-:W-:Y:S01]  /*3f10*/  UMOV UR15, 0x40000040 ;  /* 0x40000040000f7882 */ /* 0x000fe20000000000 */
[----:B------:R-:W-:-:S02]  /*3f20*/  UMOV UR13, 0x40000040 ;  /* 0x40000040000d7882 */ /* 0x000fc40000000000 */
[----:B------:R-:W-:Y:S02]  /*3f30*/  ULEA UR6, UR36, UR6, 0x9 ;  /* 0x0000000624067291 */ /* 0x000fe4000f8e483f */
[----:B------:R-:W-:Y:S02]  /*3f40*/  ULOP3.LUT UR4, UR4, 0x10000, URZ, 0xfc, !UPT ;  /* 0x0001000004047892 */ /* 0x000fe4000f8efc3f */
[----:B------:R-:W-:Y:S02]  /*3f50*/  UIADD3 UR10, UR6, 0x2, URZ ;  /* 0x00000002060a7890 */ /* 0x000fe4000fffe03f */
[----:B------:R-:W-:Y:S02]  /*3f60*/  UIADD3 UR8, UR4, 0x2, URZ ;  /* 0x0000000204087890 */ /* 0x000fe4000fffe03f */
[----:B------:R-:W-:Y:S02]  /*3f70*/  UIADD3 UR14, UR6, 0x4, URZ ;  /* 0x00000004060e7890 */ /* 0x000fe4000fffe03f */
[----:B------:R-:W-:-:S02]  /*3f80*/  UIADD3 UR12, UR4, 0x4, URZ ;  /* 0x00000004040c7890 */ /* 0x000fc4000fffe03f */
[----:B------:R-:W-:Y:S01]  /*3f90*/  HGMMA.64x64x16.F32 R24, gdesc[UR4], RZ, !UPT, gsb0 ;  /* 0x00e00000041879f0 */ /* 0x000fe2000c0008ff */
[----:B------:R-:W-:Y:S02]  /*3fa0*/  UIADD3 UR18, UR6, 0x6, URZ ;  /* 0x0000000606127890 */ /* 0x000fe4000fffe03f */
        /* <DEDUP_REMOVED lines=13> */
[----:B------:R-:W0:Y:S02]  /*4080*/  SYNCS.PHASECHK.TRANS64.TRYWAIT P1, [UR41+0x38810], R3 ;  /* 0x03881003ff0075a7 */ /* 0x000e240008020169 */
[----:B0-----:R-:W-:Y:S05]  /*4090*/  @!P1 BRA `(.L_x_4216) ;  /* 0x0000011000449947 */ /* 0x001fea0003800000 */
.L_x_4340:
[----:B------:R-:W-:Y:S05]  /*40a0*/  @!P0 BRA `(.L_x_4217) ;  /* 0x0000000000048947 */ /* 0x000fea0003800000 */
[----:B------:R-:W-:Y:S01]  /*40b0*/  BPT.TRAP 0x1 ;  /* 0x000000040000795c */ /* 0x000fe20000300000 */
.L_x_4217:
[----:B------:R3:W4:Y:S01]  /*40c0*/  SYNCS.PHASECHK.TRANS64.TRYWAIT P1, [R5+URZ+0x38850], R4 ;  /* 0x03885004050075a7 */ /* 0x000722000802017f */
[----:B------:R-:W-:Y:S05]  /*40d0*/  @!P0 BRA `(.L_x_4218) ;  /* 0x0000000000048947 */ /* 0x000fea0003800000 */
[----:B------:R-:W-:Y:S01]  /*40e0*/  BPT.TRAP 0x1 ;  /* 0x000000040000795c */ /* 0x000fe20000300000 */
.L_x_4218:
[----:B----4-:R-:W-:Y:S05]  /*40f0*/  @P1 BRA `(.L_x_4219) ;  /* 0x0000000000081947 */ /* 0x010fea0003800000 */
[----:B------:R-:W4:Y:S02]  /*4100*/  SYNCS.PHASECHK.TRANS64.TRYWAIT P1, [R5+URZ+0x38850], R4 ;  /* 0x03885004050075a7 */ /* 0x000f24000802017f */
[----:B----4-:R-:W-:Y:S05]  /*4110*/  @!P1 BRA `(.L_x_4220) ;  /* 0x00000110003c9947 */ /* 0x010fea0003800000 */
.L_x_4219:
[----:B------:R-:W-:Y:S01]  /*4120*/  UIADD3 UR4, UR41, 0x400, URZ ;  /* 0x0000040029047890 */ /* 0x000fe2000fffe03f */
[----:B------:R-:W-:Y:S01]  /*4130*/  WARPGROUP.ARRIVE ;  /* 0x00000000000079c5 */ /* 0x000fe20000000000 */
[----:B------:R-:W-:-:S05]  /*4140*/  UIADD3 UR5, UR41, 0x26400, URZ ;  /* 0x0002640029057890 */ /* 0x000fca000fffe03f */
[----:B0-----:R-:W0:Y:S01]  /*4150*/  S2R R3, SR_TID.X ;  /* 0x0000000000037919 */ /* 0x001e220000002100 */
[----:B------:R-:W-:Y:S02]  /*4160*/  USHF.R.U32.HI UR4, URZ, 0x4, UR4 ;  /* 0x000000043f047899 */ /* 0x000fe40008011604 */
[----:B------:R-:W-:Y:S02]  /*4170*/  USHF.R.U32.HI UR5, URZ, 0x4, UR5 ;  /* 0x000000043f057899 */ /* 0x000fe40008011605 */
[----:B------:R-:W-:Y:S02]  /*4180*/  ULOP3.LUT UR4, UR4, 0x3fff, URZ, 0xc0, !UPT ;  /* 0x00003fff04047892 */ /* 0x000fe4000f8ec03f */
[----:B------:R-:W-:Y:S02]  /*4190*/  ULOP3.LUT UR5, UR5, 0x3fff, URZ, 0xc0, !UPT ;  /* 0x00003fff05057892 */ /* 0x000fe4000f8ec03f */
[----:B------:R-:W-:Y:S02]  /*41a0*/  ULOP3.LUT UR4, UR4, 0x10000, URZ, 0xfc, !UPT ;  /* 0x0001000004047892 */ /* 0x000fe4000f8efc3f */
[----:B------:R-:W-:-:S02]  /*41b0*/  ULOP3.LUT UR6, UR5, 0x10000, URZ, 0xfc, !UPT ;  /* 0x0001000005067892 */ /* 0x000fc4000f8efc3f */
[----:B------:R-:W-:Y:S01]  /*41c0*/  ULEA UR5, UR36, UR4, 0xc ;  /* 0x0000000424057291 */ /* 0x000fe2000f8e603f */
[----:B------:R-:W-:Y:S01]  /*41d0*/  UMOV UR21, 0x40000040 ;  /* 0x4000004000157882 */ /* 0x000fe20000000000 */
[----:B------:R-:W-:Y:S01]  /*41e0*/  UMOV UR23, 0x40000040 ;  /* 0x4000004000177882 */ /* 0x000fe20000000000 */
[----:B------:R-:W-:Y:S02]  /*41f0*/  UIADD3 UR14, UR6, 0x800, URZ ;  /* 0x00000800060e7890 */ /* 0x000fe4000fffe03f */
[----:B------:R-:W-:Y:S02]  /*4200*/  UMOV UR20, UR6 ;  /* 0x0000000600147c82 */ /* 0x000fe40008000000 */
[----:B------:R-:W-:Y:S01]  /*4210*/  UMOV UR22, UR5 ;  /* 0x0000000500167c82 */ /* 0x000fe20008000000 */
[----:B------:R-:W-:Y:S01]  /*4220*/  UIADD3 UR15, UR5, 0x800, URZ ;  /* 0x00000800050f7890 */ /* 0x000fe2000fffe03f */
[----:B------:R-:W-:Y:S01]  /*4230*/  HGMMA.64x64x16.F32 R24, gdesc[UR20], R24, gsb0 ;  /* 0x00e00000141879f0 */ /* 0x000fe20008000818 */
[----:B------:R-:W-:-:S02]  /*4240*/  UIADD3 UR20, UR6, 0x2, URZ ;  /* 0x0000000206147890 */ /* 0x000fc4000fffe03f */
[----:B------:R-:W-:Y:S01]  /*4250*/  UIADD3 UR22, UR5, 0x2, URZ ;  /* 0x0000000205167890 */ /* 0x000fe2000fffe03f */
[----:B------:R-:W-:Y:S01]  /*4260*/  UMOV UR21, 0x40000040 ;  /* 0x4000004000157882 */ /* 0x000fe20000000000 */
[----:B------:R-:W-:Y:S01]  /*4270*/  UMOV UR23, 0x40000040 ;  /* 0x4000004000177882 */ /* 0x000fe20000000000 */
[----:B0-----:R-:W-:-:S06]  /*4280*/  SHF.R.U32.HI R3, RZ, 0x7, R3 ;  /* 0x00000007ff037819 */ /* 0x001fcc0000011603 */
[----:B------:R-:W0:Y:S02]  /*4290*/  SHFL.IDX PT, R3, R3, RZ, 0x1f ;  /* 0x00001fff03037589 */ /* 0x000e2400000e0000 */
[----:B0-----:R-:W-:-:S13]  /*42a0*/  R2UR UR7, R3 ;  /* 0x00000000030772ca */ /* 0x001fda00000e0000 */
[----:B------:R-:W-:-:S03]  /*42b0*/  UISETP.GT.AND UP0, UPT, UR7, 0x7f, UPT ;  /* 0x0000007f0700788c */ /* 0x000fc6000bf04270 */
[----:B------:R-:W-:Y:S01]  /*42c0*/  UMOV UR7, 0x4 ;  /* 0x0000000400077882 */ /* 0x000fe20000000000 */
[----:B------:R-:W-:Y:S02]  /*42d0*/  USEL UR11, URZ, 0x2, !UP0 ;  /* 0x000000023f0b7887 */ /* 0x000fe4000c000000 */
[----:B------:R-:W-:Y:S02]  /*42e0*/  USEL UR10, UR7, 0x2, UP0 ;  /* 0x00000002070a7887 */ /* 0x000fe40008000000 */
[----:B------:R-:W-:Y:S01]  /*42f0*/  USEL UR7, UR7, 0x6, !UP0 ;  /* 0x0000000607077887 */ /* 0x000fe2000c000000 */
[----:B------:R-:W-:Y:S02]  /*4300*/  WARPGROUP.DEPBAR.LE gsb0, 0x0 ;  /* 0x00008000000079c5 */ /* 0x000fe40000010000 */
[----:B------:R-:W-:-:S06]  /*4310*/  WARPGROUP.ARRIVE ;  /* 0x00000000000079c5 */ /* 0x000fcc0000000000 */
[----:B------:R-:W-:Y:S01]  /*4320*/  HGMMA.64x64x16.F32 R24, gdesc[UR20], R24, gsb0 ;  /* 0x00e00000141879f0 */ /* 0x000fe20008000818 */
[----:B------:R-:W-:Y:S02]  /*4330*/  UIADD3 UR20, UR6, 0x4, URZ ;  /* 0x0000000406147890 */ /* 0x000fe4000fffe03f */
[----:B------:R-:W-:Y:S01]  /*4340*/  UIADD3 UR22, UR5, 0x4, URZ ;  /* 0x0000000405167890 */ /* 0x000fe2000fffe03f */
[----:B------:R-:W-:Y:S01]  /*4350*/  UMOV UR21, 0x40000040 ;  /* 0x4000004000157882 */ /* 0x000fe20000000000 */
[----:B------:R-:W-:Y:S01]  /*4360*/  UMOV UR23, 0x40000040 ;  /* 0x4000004000177882 */ /* 0x000fe20000000000 */
        /* <DEDUP_REMOVED lines=94> */
[----:B------:R-:W-:Y:S02]  /*4950*/  UIADD3 UR20, UR11, UR14, URZ ;  /* 0x0000000e0b147290 */ /* 0x000fe4000fffe03f */
[----:B------:R-:W-:Y:S01]  /*4960*/  UIADD3 UR22, UR11, UR15, URZ ;  /* 0x0000000f0b167290 */ /* 0x000fe2000fffe03f */
        /* <DEDUP_REMOVED lines=16> */
[----:B------:R-:W-:Y:S01]  /*4a70*/  UMOV UR14, 0x28 ;  /* 0x00000028000e7882 */ /* 0x000fe20000000000 */
[----:B------:R-:W-:Y:S01]  /*4a80*/  UMOV UR15, 0xa00 ;  /* 0x00000a00000f7882 */ /* 0x000fe20000000000 */
[----:B------:R-:W-:Y:S02]  /*4a90*/  USEL UR14, UR14, 0x26, UP0 ;  /* 0x000000260e0e7887 */ /* 0x000fe40008000000 */
[----:B------:R-:W-:-:S02]  /*4aa0*/  USEL UR15, UR15, 0x980, UP0 ;  /* 0x000009800f0f7887 */ /* 0x000fc40008000000 */
[----:B------:R-:W-:Y:S02]  /*4ab0*/  ULOP3.LUT UR14, UR14, 0x6, URZ, 0xc0, !UPT ;  /* 0x000000060e0e7892 */ /* 0x000fe4000f8ec03f */
[----:B------:R-:W-:Y:S01]  /*4ac0*/  ULOP3.LUT UR15, UR15, 0xa00, URZ, 0xc0, !UPT ;  /* 0x00000a000f0f7892 */ /* 0x000fe2000f8ec03f */
[----:B------:R-:W-:Y:S02]  /*4ad0*/  WARPGROUP.DEPBAR.LE gsb0, 0x0 ;  /* 0x00008000000079c5 */ /* 0x000fe40000010000 */
[----:B------:R-:W-:-:S06]  /*4ae0*/  WARPGROUP.ARRIVE ;  /* 0x00000000000079c5 */ /* 0x000fcc0000000000 */
[----:B------:R-:W-:Y:S01]  /*4af0*/  HGMMA.64x64x16.F32 R24, gdesc[UR20], R24, gsb0 ;  /* 0x00e00000141879f0 */ /* 0x000fe20008000818 */
[----:B------:R-:W-:Y:S02]  /*4b00*/  UIADD3 UR20, UR14, UR15, UR6 ;  /* 0x0000000f0e147290 */ /* 0x000fe4000fffe006 */
[----:B------:R-:W-:Y:S01]  /*4b10*/  UIADD3 UR22, UR14, UR15, UR5 ;  /* 0x0000000f0e167290 */ /* 0x000fe2000fffe005 */
[----:B------:R-:W-:Y:S01]  /*4b20*/  UMOV UR21, 0x40000040 ;  /* 0x4000004000157882 */ /* 0x000fe20000000000 */
[----:B------:R-:W-:Y:S01]  /*4b30*/  UMOV UR23, 0x40000040 ;  /* 0x4000004000177882 */ /* 0x000fe20000000000 */
[----:B------:R-:W-:Y:S02]  /*4b40*/  UIADD3 UR14, UR6, 0xa00, URZ ;  /* 0x00000a00060e7890 */ /* 0x000fe4000fffe03f */
[----:B------:R-:W-:Y:S01]  /*4b50*/  UIADD3 UR15, UR5, 0xa00, URZ ;  /* 0x00000a00050f7890 */ /* 0x000fe2000fffe03f */
        /* <DEDUP_REMOVED lines=86> */
[----:B------:R-:W-:Y:S02]  /*50c0*/  UMOV UR10, 0x1000 ;  /* 0x00001000000a7882 */ /* 0x000fe40000000000 */
[----:B------:R-:W-:-:S04]  /*50d0*/  USEL UR10, UR10, 0xf80, UP0 ;  /* 0x00000f800a0a7887 */ /* 0x000fc80008000000 */
[----:B------:R-:W-:Y:S01]  /*50e0*/  ULOP3.LUT UR10, UR10, 0x1e00, URZ, 0xc0, !UPT ;  /* 0x00001e000a0a7892 */ /* 0x000fe2000f8ec03f */
        /* <DEDUP_REMOVED lines=17> */
[----:B------:R-:W-:Y:S02]  /*5200*/  WARPGROUP.DEPBAR.LE gsb0, 0x0 ;  /* 0x00008000000079c5 */ /* 0x000fe40000010000 */
[----:B------:R-:W-:-:S06]  /*5210*/  WARPGROUP.ARRIVE ;  /* 0x00000000000079c5 */ /* 0x000fcc0000000000 */
[----:B------:R-:W-:Y:S03]  /*5220*/  HGMMA.64x64x16.F32 R24, gdesc[UR20], R24, gsb0 ;  /* 0x00e00000141879f0 */ /* 0x000fe60008000818 */
[----:B------:R-:W-:Y:S02]  /*5230*/  WARPGROUP.DEPBAR.LE gsb0, 0x0 ;  /* 0x00008000000079c5 */ /* 0x000fe40000010000 */
[----:B------:R-:W-:Y:S05]  /*5240*/  @!P0 BRA `(.L_x_4221) ;  /* 0x0000000000048947 */ /* 0x000fea0003800000 */
[----:B------:R-:W-:Y:S01]  /*5250*/  BPT.TRAP 0x1 ;  /* 0x000000040000795c */ /* 0x000fe20000300000 */
.L_x_4221:
[----:B------:R-:W5:Y:S01]  /*5260*/  LDL R6, [R1+0x4] ;  /* 0x0000040001067983 */ /* 0x000f620000100800 */
[----:B------:R-:W-:Y:S01]  /*5270*/  ULDC UR5, c[0x0][0xad0] ;  /* 0x0002b40000057ab9 */ /* 0x000fe20000000800 */
[----:B------:R-:W-:Y:S02]  /*5280*/  IMAD R153, R23, -0x40, R153 ;  /* 0xffffffc017997824 */ /* 0x000fe400078e0299 */
        /* <DEDUP_REMOVED lines=36> */
[----:B------:R-:W-:Y:S01]  /*54d0*/  ULDC UR18, c[0x0][0xa80] ;  /* 0x0002a00000127ab9 */ /* 0x000fe20000000800 */
[----:B------:R-:W-:Y:S01]  /*54e0*/  R2UR UR5, R5 ;  /* 0x00000000050572ca */ /* 0x000fe200000e0000 */
[----:B------:R-:W0:Y:S01]  /*54f0*/  MUFU.TANH R32, R32 ;  /* 0x0000002000207308 */ /* 0x000e220000002400 */
[----:B------:R-:W-:Y:S01]  /*5500*/  ULOP3.LUT UR43, UR43, 0x2000000, URZ, 0xfc, !UPT ;  /* 0x020000002b2b7892 */ /* 0x000fe2000f8efc3f */
[----:B------:R-:W-:Y:S01]  /*5510*/  UMOV UR11, 0x40000040 ;  /* 0x40000040000b7882 */ /* 0x000fe20000000000 */
[----:B------:R-:W-:-:S02]  /*5520*/  UMOV UR15, 0x40000040 ;  /* 0x40000040000f7882 */ /* 0x000fc40000000000 */
[----:B------:R-:W-:-:S03]  /*5530*/  ULEA UR10, UR36, UR43, 0xc ;  /* 0x0000002b240a7291 */ /* 0x000fc6000f8e603f */
[----:B------:R-:W0:Y:S01]  /*5540*/  MUFU.TANH R3, R26 ;  /* 0x0000001a00037308 */ /* 0x000e220000002400 */
[----:B------:R-:W-:-:S03]  /*5550*/  UIADD3 UR14, UR10, 0x80, URZ ;  /* 0x000000800a0e7890 */ /* 0x000fc6000fffe03f */
[----:B------:R-:W-:-:S04]  /*5560*/  UIADD3 UR5, UR5, 0x38840, URZ ;  /* 0x0003884005057890 */ /* 0x000fc8000fffe03f */
[----:B------:R-:W0:Y:S01]  /*5570*/  MUFU.TANH R33, R33 ;  /* 0x0000002100217308 */ /* 0x000e220000002400 */
[----:B------:R-:W-:-:S07]  /*5580*/  UPRMT UR5, UR40, 0x654, UR5 ;  /* 0x0000065428057896 */ /* 0x000fce0008000005 */
[----:B-1234-:R-:W1:Y:S02]  /*5590*/  MUFU.TANH R4, R27 ;  /* 0x0000001b00047308 */ /* 0x01ee640000002400 */
[----:B------:R-:W-:Y:S06]  /*55a0*/  SYNCS.ARRIVE.TRANS64.RED.A1T0 RZ, [UR5], RZ ;  /* 0x000000ffffff79a7 */ /* 0x000fec0008100405 */
[----:B------:R-:W2:Y:S08]  /*55b0*/  MUFU.TANH R36, R36 ;  /* 0x0000002400247308 */ /* 0x000eb00000002400 */
[----:B------:R-:W3:Y:S08]  /*55c0*/  MUFU.TANH R8, R30 ;  /* 0x0000001e00087308 */ /* 0x000ef00000002400 */
[----:B------:R-:W4:Y:S08]  /*55d0*/  MUFU.TANH R37, R37 ;  /* 0x0000002500257308 */ /* 0x000f300000002400 */
        /* <DEDUP_REMOVED lines=20> */
[----:B------:R-:W4:Y:S01]  /*5720*/  MUFU.TANH R55, R55 ;  /* 0x0000003700377308 */ /* 0x000f220000002400 */
[----:B-----5:R-:W-:Y:S01]  /*5730*/  IADD3 R153, -R6, 0x40, R153 ;  /* 0x0000004006997810 */ /* 0x020fe20007ffe199 */
[----:B------:R-:W-:Y:S03]  /*5740*/  BAR.SYNC.DEFER_BLOCKING 0xf, 0x100 ;  /* 0x03c4000000007b1d */ /* 0x000fe60000010000 */
[----:B------:R-:W-:-:S02]  /*5750*/  ISETP.GT.AND P5, PT, R153, RZ, PT ;  /* 0x000000ff9900720c */ /* 0x000fc40003fa4270 */
[C---:B------:R-:W-:Y:S02]  /*5760*/  ISETP.GT.AND P4, PT, R153.reuse, 0x1, PT ;  /* 0x000000019900780c */ /* 0x040fe40003f84270 */
[----:B------:R-:W-:Y:S02]  /*5770*/  ISETP.GT.AND P3, PT, R153, 0x8, PT ;  /* 0x000000089900780c */ /* 0x000fe40003f64270 */
[----:B0-----:R-:W-:Y:S02]  /*5780*/  FSEL R24, R24, -INF , P5 ;  /* 0xff80000018187808 */ /* 0x001fe40002800000 */
[----:B------:R-:W-:Y:S02]  /*5790*/  FSEL R25, R25, -INF , P4 ;  /* 0xff80000019197808 */ /* 0x000fe40002000000 */
        /* <DEDUP_REMOVED lines=10> */
[----:B------:R-:W-:Y:S02]  /*5840*/  ISETP.GT.AND P5, PT, R153, 0x18, PT ;  /* 0x000000189900780c */ /* 0x000fe40003fa4270 */
[----:B------:R-:W-:Y:S02]  /*5850*/  FSEL R33, R33, -INF , P6 ;  /* 0xff80000021217808 */ /* 0x000fe40003000000 */
[----:B------:R-:W-:Y:S02]  /*5860*/  FMNMX.FTZ R6, R32, R7, !PT ;  /* 0x0000000720067209 */ /* 0x000fe40007810000 */
[----:B-1----:R-:W-:-:S02]  /*5870*/  FSEL R4, R4, -INF , P4 ;  /* 0xff80000004047808 */ /* 0x002fc40002000000 */
[----:B------:R-:W-:Y:S02]  /*5880*/  ISETP.GT.AND P4, PT, R153, 0x19, PT ;  /* 0x000000199900780c */ /* 0x000fe40003f84270 */
[----:B--2---:R-:W-:Y:S02]  /*5890*/  FSEL R36, R36, -INF , P5 ;  /* 0xff80000024247808 */ /* 0x004fe40002800000 */
[----:B------:R-:W-:Y:S02]  /*58a0*/  FMNMX.FTZ R7, R33, R6, !PT ;  /* 0x0000000621077209 */ /* 0x000fe40007810000 */
[----:B---3--:R-:W-:Y:S02]  /*58b0*/  FSEL R8, R8, -INF , P3 ;  /* 0xff80000008087808 */ /* 0x008fe40001800000 */
[----:B------:R-:W-:Y:S02]  /*58c0*/  ISETP.GT.AND P3, PT, R153, 0x20, PT ;  /* 0x000000209900780c */ /* 0x000fe40003f64270 */
[----:B----4-:R-:W-:-:S02]  /*58d0*/  FSEL R37, R37, -INF , P4 ;  /* 0xff80000025257808 */ /* 0x010fc40002000000 */
[----:B------:R-:W-:Y:S02]  /*58e0*/  FMNMX.FTZ R6, R36, R7, !PT ;  /* 0x0000000724067209 */ /* 0x000fe40007810000 */
[----:B------:R-:W-:Y:S02]  /*58f0*/  FSEL R9, R9, -INF , P2 ;  /* 0xff80000009097808 */ /* 0x000fe40001000000 */
[----:B------:R-:W-:Y:S02]  /*5900*/  ISETP.GT.AND P2, PT, R153, 0x21, PT ;  /* 0x000000219900780c */ /* 0x000fe40003f44270 */
[----:B------:R-:W-:Y:S02]  /*5910*/  FSEL R40, R40, -INF , P3 ;  /* 0xff80000028287808 */ /* 0x000fe40001800000 */
[----:B------:R-:W-:Y:S02]  /*5920*/  FMNMX.FTZ R7, R37, R6, !PT ;  /* 0x0000000625077209 */ /* 0x000fe40007810000 */
[----:B------:R-:W-:-:S02]  /*5930*/  FSEL R10, R10, -INF , P1 ;  /* 0xff8000000a0a7808 */ /* 0x000fc40000800000 */
[----:B------:R-:W-:Y:S02]  /*5940*/  ISETP.GT.AND P1, PT, R153, 0x28, PT ;  /* 0x000000289900780c */ /* 0x000fe40003f24270 */
[----:B------:R-:W-:Y:S02]  /*5950*/  FSEL R41, R41, -INF , P2 ;  /* 0xff80000029297808 */ /* 0x000fe40001000000 */
[----:B------:R-:W-:Y:S02]  /*5960*/  FMNMX.FTZ R6, R40, R7, !PT ;  /* 0x0000000728067209 */ /* 0x000fe40007810000 */
[----:B------:R-:W-:Y:S02]  /*5970*/  FSEL R11, R11, -INF , P6 ;  /* 0xff8000000b0b7808 */ /* 0x000fe40003000000 */
[----:B------:R-:W-:Y:S02]  /*5980*/  ISETP.GT.AND P6, PT, R153, 0x29, PT ;  /* 0x000000299900780c */ /* 0x000fe40003fc4270 */
[----:B------:R-:W-:-:S02]  /*5990*/  FSEL R44, R44, -INF , P1 ;  /* 0xff8000002c2c7808 */ /* 0x000fc40000800000 */
        /* <DEDUP_REMOVED lines=18> */
[----:B------:R-:W-:Y:S02]  /*5ac0*/  FMNMX.FTZ R6, R52, R7, !PT ;  /* 0x0000000734067209 */ /* 0x000fe40007810000 */
[----:B------:R-:W-:Y:S02]  /*5ad0*/  FSEL R46, R46, -INF , P1 ;  /* 0xff8000002e2e7808 */ /* 0x000fe40000800000 */
[----:B------:R-:W-:Y:S02]  /*5ae0*/  FMNMX.FTZ R14, R53, R6, !PT ;  /* 0x00000006350e7209 */ /* 0x000fe40007810000 */
[----:B------:R-:W-:Y:S02]  /*5af0*/  FSEL R47, R47, -INF , P6 ;  /* 0xff8000002f2f7808 */ /* 0x000fe40003000000 */
[----:B------:R-:W-:Y:S01]  /*5b00*/  FSEL R50, R50, -INF , P5 ;  /* 0xff80000032327808 */ /* 0x000fe20002800000 */
[----:B------:R-:W0:Y:S01]  /*5b10*/  SHFL.BFLY PT, R7, R14, 0x2, 0x1f ;  /* 0x0c401f000e077f89 */ /* 0x000e2200000e0000 */
[----:B------:R-:W-:-:S02]  /*5b20*/  FSEL R51, R51, -INF , P4 ;  /* 0xff80000033337808 */ /* 0x000fc40002000000 */
[----:B------:R-:W-:Y:S02]  /*5b30*/  FSEL R54, R54, -INF , P3 ;  /* 0xff80000036367808 */ /* 0x000fe40001800000 */
[----:B------:R-:W-:Y:S02]  /*5b40*/  FSEL R55, R55, -INF , P2 ;  /* 0xff80000037377808 */ /* 0x000fe40001000000 */
[----:B0-----:R-:W-:Y:S02]  /*5b50*/  FMNMX.FTZ R15, R14, R7, !PT ;  /* 0x000000070e0f7209 */ /* 0x001fe40007810000 */
[----:B------:R-:W-:-:S03]  /*5b60*/  FMNMX.FTZ R7, R3, R4, !PT ;  /* 0x0000000403077209 */ /* 0x000fc60007810000 */
[----:B------:R-:W0:Y:S01]  /*5b70*/  SHFL.BFLY PT, R20, R15, 0x1, 0x1f ;  /* 0x0c201f000f147f89 */ /* 0x000e2200000e0000 */
[----:B------:R-:W-:-:S04]  /*5b80*/  FMNMX.FTZ R6, R8, R7, !PT ;  /* 0x0000000708067209 */ /* 0x000fc80007810000 */
[----:B------:R-:W-:-:S04]  /*5b90*/  FMNMX.FTZ R7, R9, R6, !PT ;  /* 0x0000000609077209 */ /* 0x000fc80007810000 */
[----:B------:R-:W-:-:S04]  /*5ba0*/  FMNMX.FTZ R6, R10, R7, !PT ;  /* 0x000000070a067209 */ /* 0x000fc80007810000 */
[----:B------:R-:W-:-:S04]  /*5bb0*/  FMNMX.FTZ R7, R11, R6, !PT ;  /* 0x000000060b077209 */ /* 0x000fc80007810000 */
[----:B------:R-:W-:-:S04]  /*5bc0*/  FMNMX.FTZ R14, R12, R7, !PT ;  /* 0x000000070c0e7209 */ /* 0x000fc80007810000 */
[----:B------:R-:W-:Y:S02]  /*5bd0*/  FMNMX.FTZ R7, R13, R14, !PT ;  /* 0x0000000e0d077209 */ /* 0x000fe40007810000 */
[----:B0-----:R-:W-:Y:S02]  /*5be0*/  FMNMX.FTZ R6, R15, R20, !PT ;  /* 0x000000140f067209 */ /* 0x001fe40007810000 */
[----:B------:R-:W-:Y:S02]  /*5bf0*/  FMNMX.FTZ R14, R42, R7, !PT ;  /* 0x000000072a0e7209 */ /* 0x000fe40007810000 */
        /* <DEDUP_REMOVED lines=24> */
[----:B------:R-:W1:Y:S01]  /*5d80*/  SHFL.BFLY PT, R7, R14, 0x2, 0x1f ;  /* 0x0c401f000e077f89 */ /* 0x000e6200000e0000 */
[--C-:B------:R-:W-:Y:S01]  /*5d90*/  FFMA.FTZ R48, R48, UR18, -R20.reuse ;  /* 0x0000001230307c23 */ /* 0x100fe20008010814 */
[--C-:B------:R-:W-:Y:S01]  /*5da0*/  FFMA.FTZ R49, R49, UR18, -R20.reuse ;  /* 0x0000001231317c23 */ /* 0x100fe20008010814 */
[--C-:B------:R-:W-:Y:S01]  /*5db0*/  FFMA.FTZ R52, R52, UR18, -R20.reuse ;  /* 0x0000001234347c23 */ /* 0x100fe20008010814 */
[----:B------:R-:W-:Y:S01]  /*5dc0*/  MUFU.EX2 R28, R28 ;  /* 0x0000001c001c7308 */ /* 0x000fe20000000800 */
[----:B------:R-:W-:-:S07]  /*5dd0*/  FFMA.FTZ R20, R53, UR18, -R20 ;  /* 0x0000001235147c23 */ /* 0x000fce0008010814 */
[----:B------:R-:W2:Y:S01]  /*5de0*/  MUFU.EX2 R29, R29 ;  /* 0x0000001d001d7308 */ /* 0x000ea20000000800 */
[----:B0-----:R-:W-:Y:S01]  /*5df0*/  FADD.FTZ R21, R24, R25 ;  /* 0x0000001918157221 */ /* 0x001fe20000010000 */
[----:B------:R-:W-:-:S06]  /*5e00*/  F2FP.F16.F32.PACK_AB R152, R25, R24 ;  /* 0x000000181998723e */ /* 0x000fcc00000000ff */
[----:B------:R-:W-:Y:S01]  /*5e10*/  MUFU.EX2 R32, R32 ;  /* 0x0000002000207308 */ /* 0x000fe20000000800 */
[----:B-1----:R-:W-:-:S07]  /*5e20*/  FMNMX.FTZ R15, R14, R7, !PT ;  /* 0x000000070e0f7209 */ /* 0x002fce0007810000 */
[----:B------:R-:W0:Y:S01]  /*5e30*/  MUFU.EX2 R33, R33 ;  /* 0x0000002100217308 */ /* 0x000e220000000800 */
[----:B------:R-:W1:Y:S01]  /*5e40*/  SHFL.BFLY PT, R14, R15, 0x1, 0x1f ;  /* 0x0c201f000f0e7f89 */ /* 0x000e6200000e0000 */
[----:B--2---:R-:W-:-:S06]  /*5e50*/  F2FP.F16.F32.PACK_AB R154, R29, R28 ;  /* 0x0000001c1d9a723e */ /* 0x004fcc00000000ff */
[----:B------:R-:W-:Y:S08]  /*5e60*/  MUFU.EX2 R36, R36 ;  /* 0x0000002400247308 */ /* 0x000ff00000000800 */
[----:B------:R-:W2:Y:S01]  /*5e70*/  MUFU.EX2 R37, R37 ;  /* 0x0000002500257308 */ /* 0x000ea20000000800 */
[----:B0-----:R-:W-:-:S07]  /*5e80*/  F2FP.F16.F32.PACK_AB R156, R33, R32 ;  /* 0x00000020219c723e */ /* 0x001fce00000000ff */
[----:B------:R-:W-:Y:S01]  /*5e90*/  MUFU.EX2 R40, R40 ;  /* 0x0000002800287308 */ /* 0x000fe20000000800 */
[----:B-1----:R-:W-:-:S04]  /*5ea0*/  FMNMX.FTZ R7, R15, R14, !PT ;  /* 0x0000000e0f077209 */ /* 0x002fc80007810000 */
[C---:B------:R-:W-:Y:S01]  /*5eb0*/  FSETP.NEU.FTZ.AND P1, PT, R7.reuse, -INF , PT ;  /* 0xff8000000700780b */ /* 0x040fe20003f3d000 */
[----:B------:R-:W-:Y:S02]  /*5ec0*/  FMUL.FTZ R14, R7, UR18 ;  /* 0x00000012070e7c20 */ /* 0x000fe40008410000 */
[----:B------:R0:W-:Y:S01]  /*5ed0*/  MUFU.EX2 R15, R20 ;  /* 0x00000014000f7308 */ /* 0x0001e20000000800 */
[----:B--2---:R-:W-:Y:S02]  /*5ee0*/  F2FP.F16.F32.PACK_AB R158, R37, R36 ;  /* 0x00000024259e723e */ /* 0x004fe400000000ff */
        /* <DEDUP_REMOVED lines=10> */
[----:B0-----:R-:W-:Y:S01]  /*5f90*/  FADD.FTZ R20, R28, R21 ;  /* 0x000000151c147221 */ /* 0x001fe20000010000 */
[--C-:B------:R-:W-:Y:S01]  /*5fa0*/  FFMA.FTZ R42, R42, UR18, -R14.reuse ;  /* 0x000000122a2a7c23 */ /* 0x100fe2000801080e */
[--C-:B------:R-:W-:Y:S01]  /*5fb0*/  FFMA.FTZ R43, R43, UR18, -R14.reuse ;  /* 0x000000122b2b7c23 */ /* 0x100fe2000801080e */
[----:B------:R-:W-:Y:S01]  /*5fc0*/  FFMA.FTZ R46, R46, UR18, -R14 ;  /* 0x000000122e2e7c23 */ /* 0x000fe2000801080e */
[----:B------:R-:W-:Y:S01]  /*5fd0*/  FADD.FTZ R21, R29, R20 ;  /* 0x000000141d157221 */ /* 0x000fe20000010000 */
[----:B------:R-:W0:Y:S01]  /*5fe0*/  MUFU.EX2 R4, R4 ;  /* 0x0000000400047308 */ /* 0x000e220000000800 */
[--C-:B------:R-:W-:Y:S01]  /*5ff0*/  FFMA.FTZ R47, R47, UR18, -R14.reuse ;  /* 0x000000122f2f7c23 */ /* 0x100fe2000801080e */
[--C-:B------:R-:W-:Y:S01]  /*6000*/  FFMA.FTZ R50, R50, UR18, -R14.reuse ;  /* 0x0000001232327c23 */ /* 0x100fe2000801080e */
[----:B------:R-:W-:Y:S01]  /*6010*/  FADD.FTZ R20, R32, R21 ;  /* 0x0000001520147221 */ /* 0x000fe20000010000 */
[--C-:B------:R-:W-:Y:S01]  /*6020*/  FFMA.FTZ R51, R51, UR18, -R14.reuse ;  /* 0x0000001233337c23 */ /* 0x100fe2000801080e */
[--C-:B------:R-:W-:Y:S01]  /*6030*/  FFMA.FTZ R54, R54, UR18, -R14.reuse ;  /* 0x0000001236367c23 */ /* 0x100fe2000801080e */
[----:B------:R-:W-:Y:S01]  /*6040*/  FFMA.FTZ R14, R55, UR18, -R14 ;  /* 0x00000012370e7c23 */ /* 0x000fe2000801080e */
[----:B------:R-:W-:Y:S01]  /*6050*/  FADD.FTZ R21, R33, R20 ;  /* 0x0000001421157221 */ /* 0x000fe20000010000 */
[----:B------:R-:W1:Y:S03]  /*6060*/  MUFU.EX2 R8, R8 ;  /* 0x0000000800087308 */ /* 0x000e660000000800 */
[----:B------:R-:W-:-:S05]  /*6070*/  FADD.FTZ R20, R36, R21 ;  /* 0x0000001524147221 */ /* 0x000fca0000010000 */
[----:B------:R-:W2:Y:S01]  /*6080*/  MUFU.EX2 R9, R9 ;  /* 0x0000000900097308 */ /* 0x000ea20000000800 */
[----:B0-----:R-:W-:Y:S01]  /*6090*/  FADD.FTZ R27, R3, R4 ;  /* 0x00000004031b7221 */ /* 0x001fe20000010000 */
[----:B------:R-:W-:Y:S01]  /*60a0*/  F2FP.F16.F32.PACK_AB R153, R4, R3 ;  /* 0x000000030499723e */ /* 0x000fe200000000ff */
[----:B------:R-:W-:-:S05]  /*60b0*/  FADD.FTZ R3, R37, R20 ;  /* 0x0000001425037221 */ /* 0x000fca0000010000 */
[----:B------:R-:W0:Y:S01]  /*60c0*/  MUFU.EX2 R10, R10 ;  /* 0x0000000a000a7308 */ /* 0x000e220000000800 */
[----:B-1----:R-:W-:-:S07]  /*60d0*/  FADD.FTZ R26, R8, R27 ;  /* 0x0000001b081a7221 */ /* 0x002fce0000010000 */
[----:B------:R-:W1:Y:S01]  /*60e0*/  MUFU.EX2 R11, R11 ;  /* 0x0000000b000b7308 */ /* 0x000e620000000800 */
[C---:B--2---:R-:W-:Y:S01]  /*60f0*/  FADD.FTZ R27, R9.reuse, R26 ;  /* 0x0000001a091b7221 */ /* 0x044fe20000010000 */
[----:B------:R-:W-:-:S05]  /*6100*/  F2FP.F16.F32.PACK_AB R155, R9, R8 ;  /* 0x00000008099b723e */ /* 0x000fca00000000ff */
[----:B------:R2:W-:Y:S01]  /*6110*/  STSM.16.M88.4 [R184+0x36400], R152 ;  /* 0x03640098b8007844 */ /* 0x0005e20000000200 */
[----:B------:R-:W3:Y:S01]  /*6120*/  MUFU.EX2 R12, R12 ;  /* 0x0000000c000c7308 */ /* 0x000ee20000000800 */
[----:B0-----:R-:W-:-:S07]  /*6130*/  FADD.FTZ R24, R10, R27 ;  /* 0x0000001b0a187221 */ /* 0x001fce0000010000 */
[----:B------:R-:W0:Y:S01]  /*6140*/  MUFU.EX2 R13, R13 ;  /* 0x0000000d000d7308 */ /* 0x000e220000000800 */
[C---:B-1----:R-:W-:Y:S01]  /*6150*/  FADD.FTZ R25, R11.reuse, R24 ;  /* 0x000000180b197221 */ /* 0x042fe20000010000 */
[----:B------:R-:W-:-:S06]  /*6160*/  F2FP.F16.F32.PACK_AB R157, R11, R10 ;  /* 0x0000000a0b9d723e */ /* 0x000fcc00000000ff */
[----:B------:R-:W1:Y:S01]  /*6170*/  MUFU.EX2 R42, R42 ;  /* 0x0000002a002a7308 */ /* 0x000e620000000800 */
[----:B---3--:R-:W-:-:S07]  /*6180*/  FADD.FTZ R4, R12, R25 ;  /* 0x000000190c047221 */ /* 0x008fce0000010000 */
[----:B------:R-:W3:Y:S01]  /*6190*/  MUFU.EX2 R41, R41 ;  /* 0x0000002900297308 */ /* 0x000ee20000000800 */
[C---:B0-----:R-:W-:Y:S01]  /*61a0*/  FADD.FTZ R9, R13.reuse, R4 ;  /* 0x000000040d097221 */ /* 0x041fe20000010000 */
[----:B------:R-:W-:Y:S01]  /*61b0*/  FADD.FTZ R4, R40, R3 ;  /* 0x0000000328047221 */ /* 0x000fe20000010000 */
[----:B------:R-:W-:-:S05]  /*61c0*/  F2FP.F16.F32.PACK_AB R159, R13, R12 ;  /* 0x0000000c0d9f723e */ /* 0x000fca00000000ff */
[----:B------:R-:W0:Y:S01]  /*61d0*/  MUFU.EX2 R43, R43 ;  /* 0x0000002b002b7308 */ /* 0x000e220000000800 */
[----:B-1----:R-:W-:Y:S01]  /*61e0*/  FADD.FTZ R8, R42, R9 ;  /* 0x000000092a087221 */ /* 0x002fe20000010000 */
[----:B------:R2:W-:Y:S06]  /*61f0*/  STSM.16.M88.4 [R187], R156 ;  /* 0x0000009cbb007844 */ /* 0x0005ec0000000200 */
[----:B------:R-:W1:Y:S01]  /*6200*/  MUFU.EX2 R44, R44 ;  /* 0x0000002c002c7308 */ /* 0x000e620000000800 */
[C---:B---3--:R-:W-:Y:S01]  /*6210*/  FADD.FTZ R3, R41.reuse, R4 ;  /* 0x0000000429037221 */ /* 0x048fe20000010000 */
[----:B------:R-:W-:-:S06]  /*6220*/  F2FP.F16.F32.PACK_AB R160, R41, R40 ;  /* 0x0000002829a0723e */ /* 0x000fcc00000000ff */
[----:B------:R-:W3:Y:S01]  /*6230*/  MUFU.EX2 R46, R46 ;  /* 0x0000002e002e7308 */ /* 0x000ee20000000800 */
[C---:B0-----:R-:W-:Y:S01]  /*6240*/  FADD.FTZ R9, R43.reuse, R8 ;  /* 0x000000082b097221 */ /* 0x041fe20000010000 */
[----:B------:R-:W-:-:S06]  /*6250*/  F2FP.F16.F32.PACK_AB R161, R43, R42 ;  /* 0x0000002a2ba1723e */ /* 0x000fcc00000000ff */
[----:B------:R-:W0:Y:S01]  /*6260*/  MUFU.EX2 R45, R45 ;  /* 0x0000002d002d7308 */ /* 0x000e220000000800 */
[----:B-1----:R-:W-:-:S07]  /*6270*/  FADD.FTZ R4, R44, R3 ;  /* 0x000000032c047221 */ /* 0x002fce0000010000 */
[----:B------:R-:W1:Y:S01]  /*6280*/  MUFU.EX2 R47, R47 ;  /* 0x0000002f002f7308 */ /* 0x000e620000000800 */
[----:B---3--:R-:W-:-:S07]  /*6290*/  FADD.FTZ R8, R46, R9 ;  /* 0x000000092e087221 */ /* 0x008fce0000010000 */
        /* <DEDUP_REMOVED lines=18> */
[----:B0-----:R-:W-:Y:S01]  /*63c0*/  FADD.FTZ R4, R52, R3 ;  /* 0x0000000334047221 */ /* 0x001fe20000010000 */
[----:B------:R-:W-:-:S03]  /*63d0*/  F2FP.F16.F32.PACK_AB R166, R15, R52 ;  /* 0x000000340fa6723e */ /* 0x000fc600000000ff */
[----:B------:R-:W-:Y:S01]  /*63e0*/  FADD.FTZ R3, R15, R4 ;  /* 0x000000040f037221 */ /* 0x000fe20000010000 */
[----:B-1----:R-:W-:-:S04]  /*63f0*/  FADD.FTZ R8, R54, R9 ;  /* 0x0000000936087221 */ /* 0x002fc80000010000 */
[C---:B---3--:R-:W-:Y:S01]  /*6400*/  FADD.FTZ R4, R167.reuse, R8 ;  /* 0x00000008a7047221 */ /* 0x048fe20000010000 */
[----:B------:R-:W-:-:S05]  /*6410*/  F2FP.F16.F32.PACK_AB R167, R167, R54 ;  /* 0x00000036a7a7723e */ /* 0x000fca00000000ff */
[----:B------:R2:W-:Y:S01]  /*6420*/  STSM.16.M88.4 [R186], R164 ;  /* 0x000000a4ba007844 */ /* 0x0005e20000000200 */
[----:B------:R-:W-:-:S06]  /*6430*/  WARPGROUP.ARRIVE ;  /* 0x00000000000079c5 */ /* 0x000fcc0000000000 */
[----:B------:R-:W-:Y:S01]  /*6440*/  HGMMA.64x256x16.F32 R24, R152, gdesc[UR8].tnspB, RZ, !UPT, gsb0 ;  /* 0x43e0000898187df0 */ /* 0x000fe2000c0008ff */
        /* <DEDUP_REMOVED lines=17> */
[----:B------:R0:W-:Y:S06]  /*6560*/  MEMBAR.ALL.CTA ;  /* 0x0000000000007992 */ /* 0x0001ec0000008000 */
[----:B0-----:R-:W0:Y:S02]  /*6570*/  FENCE.VIEW.ASYNC.S ;  /* 0x00000000000073c6 */ /* 0x001e240000000000 */
[----:B0-----:R-:W-:Y:S01]  /*6580*/  NOP ;  /* 0x0000000000007918 */ /* 0x001fe20000000000 */
[----:B------:R-:W-:Y:S06]  /*6590*/  BAR.ARV 0xe, 0x100 ;  /* 0x0384000000007b1d */ /* 0x000fec0000002000 */
[----:B--2---:R-:W-:Y:S05]  /*65a0*/  @!P0 BRA `(.L_x_4222) ;  /* 0x0000000000048947 */ /* 0x004fea0003800000 */
[----:B------:R-:W-:Y:S01]  /*65b0*/  BPT.TRAP 0x1 ;  /* 0x000000040000795c */ /* 0x000fe20000300000 */
.L_x_4222:
[----:B------:R-:W-:Y:S01]  /*65c0*/  R2UR UR5, R5 ;  /* 0x00000000050572ca */ /* 0x000fe200000e0000 */
[----:B------:R-:W-:-:S05]  /*65d0*/  VIADD R5, R23, 0xfffffffe ;  /* 0xfffffffe17057836 */ /* 0x000fca0000000000 */
[----:B------:R-:W-:-:S07]  /*65e0*/  ISETP.GE.AND P1, PT, R5, R18, PT ;  /* 0x000000120500720c */ /* 0x000fce0003f26270 */
[----:B------:R-:W-:-:S04]  /*65f0*/  UIADD3 UR5, UR5, 0x38860, URZ ;  /* 0x0003886005057890 */ /* 0x000fc8000fffe03f */
[----:B------:R-:W-:-:S09]  /*6600*/  UPRMT UR5, UR40, 0x654, UR5 ;  /* 0x0000065428057896 */ /* 0x000fd20008000005 */
[----:B------:R-:W-:Y:S01]  /*6610*/  SYNCS.ARRIVE.TRANS64.RED.A1T0 RZ, [UR5], RZ ;  /* 0x000000ffffff79a7 */ /* 0x000fe20008100405 */
[----:B------:R-:W-:Y:S05]  /*6620*/  @!P1 BRA `(.L_x_4223) ;  /* 0x0000002c00849947 */ /* 0x000fea0003800000 */
[----:B------:R-:W-:Y:S01]  /*6630*/  IMAD.MOV.U32 R8, RZ, RZ, R7 ;  /* 0x000000ffff087224 */ /* 0x000fe200078e0007 */
[----:B------:R-:W-:Y:S01]  /*6640*/  UMOV UR7, UR36 ;  /* 0x0000002400077c82 */ /* 0x000fe20008000000 */
[----:B------:R-:W-:-:S07]  /*6650*/  IMAD.MOV.U32 R9, RZ, RZ, R6 ;  /* 0x000000ffff097224 */ /* 0x000fce00078e0006 */
.L_x_4234:
[----:B------:R-:W-:Y:S01]  /*6660*/  UIADD3 UR36, UR7, 0x1, URZ ;  /* 0x0000000107247890 */ /* 0x000fe2000fffe03f */
[C---:B------:R-:W-:Y:S01]  /*6670*/  ISETP.GT.AND P1, PT, R5.reuse, R18, PT ;  /* 0x000000120500720c */ /* 0x040fe20003f24270 */
[----:B------:R-:W-:Y:S02]  /*6680*/  VIADD R5, R5, 0xffffffff ;  /* 0xffffffff05057836 */ /* 0x000fe40000000000 */
[----:B------:R-:W-:-:S04]  /*6690*/  UISETP.NE.AND UP0, UPT, UR36, 0x2, UPT ;  /* 0x000000022400788c */ /* 0x000fc8000bf05270 */
[----:B------:R-:W-:Y:S02]  /*66a0*/  USEL UR5, URZ, 0x1, UP0 ;  /* 0x000000013f057887 */ /* 0x000fe40008000000 */
[----:B------:R-:W-:-:S04]  /*66b0*/  USEL UR36, UR36, URZ, UP0 ;  /* 0x0000003f24247287 */ /* 0x000fc80008000000 */
[----:B------:R-:W-:Y:S01]  /*66c0*/  LOP3.LUT R2, R2, UR5, RZ, 0x3c, !PT ;  /* 0x0000000502027c12 */ /* 0x000fe2000f8e3cff */
[----:B------:R-:W-:Y:S07]  /*66d0*/  @!P0 BRA `(.L_x_4224) ;  /* 0x0000000000048947 */ /* 0x000fee0003800000 */
[----:B------:R-:W-:Y:S01]  /*66e0*/  BPT.TRAP 0x1 ;  /* 0x000000040000795c */ /* 0x000fe20000300000 */
.L_x_4224:
[----:B------:R-:W-:Y:S01]  /*66f0*/  ULEA UR5, UR36, UR41, 0x3 ;  /* 0x0000002924057291 */ /* 0x000fe2000f8e183f */
[----:B------:R-:W-:-:S08]  /*6700*/  SHF.L.U32 R6, R2, 0x1f, RZ ;  /* 0x0000001f02067819 */ /* 0x000fd000000006ff */
[----:B------:R0:W1:Y:S01]  /*6710*/  SYNCS.PHASECHK.TRANS64.TRYWAIT P2, [UR5+0x38830], R6 ;  /* 0x03883006ff0075a7 */ /* 0x0000620008040145 */
[----:B------:R-:W-:Y:S05]  /*6720*/  @!P0 BRA `(.L_x_4225) ;  /* 0x0000000000048947 */ /* 0x000fea0003800000 */
[----:B------:R-:W-:Y:S01]  /*6730*/  BPT.TRAP 0x1 ;  /* 0x000000040000795c */ /* 0x000fe20000300000 */
.L_x_4225:
[----:B-1----:R-:W-:Y:S05]  /*6740*/  @P2 BRA `(.L_x_4226) ;  /* 0x0000000000082947 */ /* 0x002fea0003800000 */
[----:B------:R-:W1:Y:S02]  /*6750*/  SYNCS.PHASECHK.TRANS64.TRYWAIT P2, [UR5+0x38830], R6 ;  /* 0x03883006ff0075a7 */ /* 0x000e640008040145 */
[----:B-1----:R-:W-:Y:S05]  /*6760*/  @!P2 BRA `(.L_x_4227) ;  /* 0x000000e800bca947 */ /* 0x002fea0003800000 */
.L_x_4226:
        /* <DEDUP_REMOVED lines=28> */
.L_x_4228:
[----:B------:R2:W3:Y:S01]  /*6930*/  SYNCS.PHASECHK.TRANS64.TRYWAIT P2, [UR5+0x38850], R6 ;  /* 0x03885006ff0075a7 */ /* 0x0004e20008040145 */
[----:B------:R-:W-:Y:S05]  /*6940*/  @!P0 BRA `(.L_x_4229) ;  /* 0x0000000000048947 */ /* 0x000fea0003800000 */
[----:B------:R-:W-:Y:S01]  /*6950*/  BPT.TRAP 0x1 ;  /* 0x000000040000795c */ /* 0x000fe20000300000 */
.L_x_4229:
[----:B---3--:R-:W-:Y:S05]  /*6960*/  @P2 BRA `(.L_x_4230) ;  /* 0x0000000000082947 */ /* 0x008fea0003800000 */
[----:B------:R-:W3:Y:S02]  /*6970*/  SYNCS.PHASECHK.TRANS64.TRYWAIT P2, [UR5+0x38850], R6 ;  /* 0x03885006ff0075a7 */ /* 0x000ee40008040145 */
[----:B---3--:R-:W-:Y:S05]  /*6980*/  @!P2 BRA `(.L_x_4231) ;  /* 0x000000e8004ca947 */ /* 0x008fea0003800000 */
.L_x_4230:
[----:B------:R-:W-:Y:S01]  /*6990*/  UIADD3 UR10, UR41, 0x26400, URZ ;  /* 0x00026400290a7890 */ /* 0x000fe2000fffe03f */
[----:B------:R-:W-:Y:S01]  /*69a0*/  WARPGROUP.ARRIVE ;  /* 0x00000000000079c5 */ /* 0x000fe20000000000 */
[----:B------:R-:W-:-:S05]  /*69b0*/  UIADD3 UR15, UR6, 0x2, URZ ;  /* 0x00000002060f7890 */ /* 0x000fca000fffe03f */
[----:B-1----:R-:W1:Y:S01]  /*69c0*/  S2R R7, SR_TID.X ;  /* 0x0000000000077919 */ /* 0x002e620000002100 */
[----:B------:R-:W-:Y:S02]  /*69d0*/  USHF.R.U32.HI UR10, URZ, 0x4, UR10 ;  /* 0x000000043f0a7899 */ /* 0x000fe4000801160a */
[----:B------:R-:W-:Y:S02]  /*69e0*/  UIADD3 UR11, UR6, 0x606, URZ ;  /* 0x00000606060b7890 */ /* 0x000fe4000fffe03f */
[----:B------:R-:W-:Y:S02]  /*69f0*/  ULOP3.LUT UR18, UR10, 0x3fff, URZ, 0xc0, !UPT ;  /* 0x00003fff0a127892 */ /* 0x000fe4000f8ec03f */
[----:B------:R-:W-:Y:S02]  /*6a00*/  UIADD3 UR14, UR6, 0x4, URZ ;  /* 0x00000004060e7890 */ /* 0x000fe4000fffe03f */
[----:B------:R-:W-:Y:S02]  /*6a10*/  ULEA UR10, UR36, UR4, 0xc ;  /* 0x00000004240a7291 */ /* 0x000fe4000f8e603f */
[----:B------:R-:W-:Y:S01]  /*6a20*/  ULOP3.LUT UR6, UR18, 0x10000, URZ, 0xfc, !UPT ;  /* 0x0001000012067892 */ /* 0x000fe2000f8efc3f */
[----:B------:R-:W-:Y:S01]  /*6a30*/  UMOV UR23, 0x40000040 ;  /* 0x4000004000177882 */ /* 0x000fe20000000000 */
[----:B------:R-:W-:Y:S01]  /*6a40*/  UMOV UR21, 0x40000040 ;  /* 0x4000004000157882 */ /* 0x000fe20000000000 */
[----:B------:R-:W-:-:S02]  /*6a50*/  UIADD3 UR18, UR10, 0x800, URZ ;  /* 0x000008000a127890 */ /* 0x000fc4000fffe03f */
[----:B------:R-:W-:Y:S02]  /*6a60*/  UMOV UR22, UR10 ;  /* 0x0000000a00167c82 */ /* 0x000fe40008000000 */
[----:B------:R-:W-:Y:S01]  /*6a70*/  UMOV UR20, UR6 ;  /* 0x0000000600147c82 */ /* 0x000fe20008000000 */
[----:B------:R-:W-:Y:S01]  /*6a80*/  UIADD3 UR19, UR6, 0x800, URZ ;  /* 0x0000080006137890 */ /* 0x000fe2000fffe03f */
[----:B------:R-:W-:Y:S01]  /*6a90*/  HGMMA.64x64x16.F32 R152, gdesc[UR20], R152, gsb0 ;  /* 0x00e00000149879f0 */ /* 0x000fe20008000898 */
[----:B------:R-:W-:Y:S01]  /*6aa0*/  UIADD3 UR22, UR10, 0x2, URZ ;  /* 0x000000020a167890 */ /* 0x000fe2000fffe03f */
[----:B------:R-:W-:Y:S01]  /*6ab0*/  UMOV UR20, UR15 ;  /* 0x0000000f00147c82 */ /* 0x000fe20008000000 */
[----:B------:R-:W-:Y:S01]  /*6ac0*/  UMOV UR21, 0x40000040 ;  /* 0x4000004000157882 */ /* 0x000fe20000000000 */
[----:B------:R-:W-:Y:S01]  /*6ad0*/  UMOV UR23, 0x40000040 ;  /* 0x4000004000177882 */ /* 0x000fe20000000000 */
[----:B-1----:R-:W-:-:S05]  /*6ae0*/  SHF.R.U32.HI R7, RZ, 0x7, R7 ;  /* 0x00000007ff077819 */ /* 0x002fca0000011607 */
[----:B0-2---:R-:W0:Y:S01]  /*6af0*/  SHFL.IDX PT, R6, R7, RZ, 0x1f ;  /* 0x00001fff07067589 */ /* 0x005e2200000e0000 */
[----:B------:R-:W-:Y:S02]  /*6b00*/  WARPGROUP.DEPBAR.LE gsb0, 0x0 ;  /* 0x00008000000079c5 */ /* 0x000fe40000010000 */
[----:B------:R-:W-:-:S06]  /*6b10*/  WARPGROUP.ARRIVE ;  /* 0x00000000000079c5 */ /* 0x000fcc0000000000 */
[----:B------:R-:W-:Y:S01]  /*6b20*/  HGMMA.64x64x16.F32 R152, gdesc[UR20], R152, gsb0 ;  /* 0x00e00000149879f0 */ /* 0x000fe20008000898 */
[----:B------:R-:W-:Y:S01]  /*6b30*/  UIADD3 UR22, UR10, 0x4, URZ ;  /* 0x000000040a167890 */ /* 0x000fe2000fffe03f */
[----:B------:R-:W-:Y:S01]  /*6b40*/  UMOV UR20, UR14 ;  /* 0x0000000e00147c82 */ /* 0x000fe20008000000 */
        /* <DEDUP_REMOVED lines=89> */
[----:B------:R-:W-:Y:S01]  /*70e0*/  UIADD3 UR22, UR10, 0x606, URZ ;  /* 0x000006060a167890 */ /* 0x000fe2000fffe03f */
[----:B------:R-:W-:Y:S01]  /*70f0*/  UMOV UR20, UR11 ;  /* 0x0000000b00147c82 */ /* 0x000fe20008000000 */
[----:B------:R-:W-:Y:S01]  /*7100*/  UMOV UR21, 0x40000040 ;  /* 0x4000004000157882 */ /* 0x000fe20000000000 */
[----:B------:R-:W-:Y:S01]  /*7110*/  UMOV UR23, 0x40000040 ;  /* 0x4000004000177882 */ /* 0x000fe20000000000 */
        /* <DEDUP_REMOVED lines=154> */
.L_x_4232:
        /* <DEDUP_REMOVED lines=29> */
[----:B------:R-:W-:Y:S01]  /*7c90*/  ISETP.NE.AND P2, PT, R19, RZ, PT ;  /* 0x000000ff1300720c */ /* 0x000fe20003f45270 */
[----:B------:R-:W-:Y:S01]  /*7ca0*/  UMOV UR11, 0x40000040 ;  /* 0x40000040000b7882 */ /* 0x000fe20000000000 */
[----:B------:R-:W-:Y:S01]  /*7cb0*/  UMOV UR15, 0x40000040 ;  /* 0x40000040000f7882 */ /* 0x000fe20000000000 */
        /* <DEDUP_REMOVED lines=26> */
[----:B------:R-:W-:Y:S01]  /*7e60*/  MUFU.TANH R155, R155 ;  /* 0x0000009b009b7308 */ /* 0x000fe20000002400 */
[----:B--2---:R-:W-:-:S07]  /*7e70*/  FMNMX.FTZ R6, R161, R6, !PT ;  /* 0x00000006a1067209 */ /* 0x004fce0007810000 */
[----:B------:R-:W-:Y:S01]  /*7e80*/  MUFU.TANH R158, R158 ;  /* 0x0000009e009e7308 */ /* 0x000fe20000002400 */
[----:B0-----:R-:W-:-:S05]  /*7e90*/  FMNMX.FTZ R6, R164, R6, !PT ;  /* 0x00000006a4067209 */ /* 0x001fca0007810000 */
        /* <DEDUP_REMOVED lines=10> */
[C---:B------:R-:W-:Y:S01]  /*7f40*/  FMUL.FTZ R154, R6.reuse, UR18 ;  /* 0x00000012069a7c20 */ /* 0x040fe20008410000 */
[----:B------:R-:W-:Y:S02]  /*7f50*/  FADD.FTZ R165, -R6, R9 ;  /* 0x0000000906a57221 */ /* 0x000fe40000010100 */
[----:B------:R0:W-:Y:S01]  /*7f60*/  MUFU.TANH R9, R162 ;  /* 0x000000a200097308 */ /* 0x0001e20000002400 */
        /* <DEDUP_REMOVED lines=8> */
[----:B0-----:R-:W-:Y:S01]  /*7ff0*/  FMUL.FTZ R162, R165, UR18 ;  /* 0x00000012a5a27c20 */ /* 0x001fe20008410000 */
[--C-:B------:R-:W-:Y:S01]  /*8000*/  FFMA.FTZ R165, R10, UR18, -R154.reuse ;  /* 0x000000120aa57c23 */ /* 0x100fe2000801089a */
[--C-:B------:R-:W-:Y:S01]  /*8010*/  FFMA.FTZ R21, R21, UR18, -R154.reuse ;  /* 0x0000001215157c23 */ /* 0x100fe2000801089a */
[--C-:B------:R-:W-:Y:S01]  /*8020*/  FFMA.FTZ R23, R23, UR18, -R154.reuse ;  /* 0x0000001217177c23 */ /* 0x100fe2000801089a */
[--C-:B------:R-:W-:Y:S01]  /*8030*/  FFMA.FTZ R153, R153, UR18, -R154.reuse ;  /* 0x0000001299997c23 */ /* 0x100fe2000801089a */
[--C-:B------:R-:W-:Y:S01]  /*8040*/  FFMA.FTZ R156, R156, UR18, -R154.reuse ;  /* 0x000000129c9c7c23 */ /* 0x100fe2000801089a */
[--C-:B------:R-:W-:Y:S01]  /*8050*/  FFMA.FTZ R157, R157, UR18, -R154.reuse ;  /* 0x000000129d9d7c23 */ /* 0x100fe2000801089a */
[----:B------:R0:W1:Y:S01]  /*8060*/  MUFU.EX2 R10, R162 ;  /* 0x000000a2000a7308 */ /* 0x0000620000000800 */
[--C-:B------:R-:W-:Y:S01]  /*8070*/  FFMA.FTZ R161, R161, UR18, -R154.reuse ;  /* 0x00000012a1a17c23 */ /* 0x100fe2000801089a */
[----:B------:R-:W-:-:S06]  /*8080*/  FFMA.FTZ R164, R164, UR18, -R154 ;  /* 0x00000012a4a47c23 */ /* 0x000fcc000801089a */
[----:B------:R-:W-:Y:S01]  /*8090*/  MUFU.EX2 R168, R12 ;  /* 0x0000000c00a87308 */ /* 0x000fe20000000800 */
[----:B0-----:R-:W-:-:S07]  /*80a0*/  FFMA.FTZ R162, R152, UR18, -R154 ;  /* 0x0000001298a27c23 */ /* 0x001fce000801089a */
[----:B------:R0:W2:Y:S01]  /*80b0*/  MUFU.EX2 R152, R165 ;  /* 0x000000a500987308 */ /* 0x0000a20000000800 */
[----:B-1----:R-:W-:Y:S01]  /*80c0*/  FFMA.FTZ R154, R10, R3, R7 ;  /* 0x000000030a9a7223 */ /* 0x002fe20000010007 */
[----:B------:R-:W-:Y:S01]  /*80d0*/  FMUL.FTZ R3, R167, UR10 ;  /* 0x0000000aa7037c20 */ /* 0x000fe20008410000 */
[----:B------:R-:W-:Y:S01]  /*80e0*/  FMUL.FTZ R167, R174, UR10 ;  /* 0x0000000aaea77c20 */ /* 0x000fe20008410000 */
[-C--:B------:R-:W-:Y:S01]  /*80f0*/  FMUL.FTZ R24, R24, R10.reuse ;  /* 0x0000000a18187220 */ /* 0x080fe20000410000 */
[-C--:B------:R-:W-:Y:S01]  /*8100*/  FMUL.FTZ R25, R25, R10.reuse ;  /* 0x0000000a19197220 */ /* 0x080fe20000410000 */
[-C--:B------:R-:W-:Y:S01]  /*8110*/  FMUL.FTZ R28, R28, R10.reuse ;  /* 0x0000000a1c1c7220 */ /* 0x080fe20000410000 */
[-C--:B------:R-:W-:Y:S01]  /*8120*/  FMUL.FTZ R29, R29, R10.reuse ;  /* 0x0000000a1d1d7220 */ /* 0x080fe20000410000 */
[----:B------:R-:W-:Y:S01]  /*8130*/  MUFU.TANH R3, R3 ;  /* 0x0000000300037308 */ /* 0x000fe20000002400 */
[----:B0-----:R-:W-:Y:S01]  /*8140*/  FMUL.FTZ R165, R166, UR10 ;  /* 0x0000000aa6a57c20 */ /* 0x001fe20008410000 */
[----:B------:R-:W-:Y:S01]  /*8150*/  FMUL.FTZ R166, R171, UR10 ;  /* 0x0000000aaba67c20 */ /* 0x000fe20008410000 */
[----:B------:R-:W-:Y:S01]  /*8160*/  FMUL.FTZ R171, R182, UR10 ;  /* 0x0000000ab6ab7c20 */ /* 0x000fe20008410000 */
[-C--:B------:R-:W-:Y:S01]  /*8170*/  FMUL.FTZ R32, R32, R10.reuse ;  /* 0x0000000a20207220 */ /* 0x080fe20000410000 */
[-C--:B------:R-:W-:Y:S01]  /*8180*/  FMUL.FTZ R33, R33, R10.reuse ;  /* 0x0000000a21217220 */ /* 0x080fe20000410000 */
[-C--:B------:R-:W-:Y:S01]  /*8190*/  FMUL.FTZ R36, R36, R10.reuse ;  /* 0x0000000a24247220 */ /* 0x080fe20000410000 */
[-C--:B------:R-:W-:Y:S01]  /*81a0*/  FMUL.FTZ R37, R37, R10.reuse ;  /* 0x0000000a25257220 */ /* 0x080fe20000410000 */
[----:B------:R-:W-:Y:S01]  /*81b0*/  MUFU.TANH R165, R165 ;  /* 0x000000a500a57308 */ /* 0x000fe20000002400 */
[C---:B--2---:R-:W-:Y:S01]  /*81c0*/  FADD.FTZ R154, R152.reuse, R154 ;  /* 0x0000009a989a7221 */ /* 0x044fe20000010000 */
[----:B------:R-:W-:Y:S01]  /*81d0*/  F2FP.F16.F32.PACK_AB R152, R152, R7 ;  /* 0x000000079898723e */ /* 0x000fe200000000ff */
[-C--:B------:R-:W-:Y:S01]  /*81e0*/  FMUL.FTZ R40, R40, R10.reuse ;  /* 0x0000000a28287220 */ /* 0x080fe20000410000 */
[-C--:B------:R-:W-:Y:S01]  /*81f0*/  FMUL.FTZ R41, R41, R10.reuse ;  /* 0x0000000a29297220 */ /* 0x080fe20000410000 */
[-C--:B------:R-:W-:Y:S01]  /*8200*/  FMUL.FTZ R44, R44, R10.reuse ;  /* 0x0000000a2c2c7220 */ /* 0x080fe20000410000 */
[-C--:B------:R-:W-:Y:S01]  /*8210*/  FMUL.FTZ R45, R45, R10.reuse ;  /* 0x0000000a2d2d7220 */ /* 0x080fe20000410000 */
[-C--:B------:R-:W-:Y:S01]  /*8220*/  FMUL.FTZ R48, R48, R10.reuse ;  /* 0x0000000a30307220 */ /* 0x080fe20000410000 */
[----:B------:R0:W1:Y:S01]  /*8230*/  MUFU.EX2 R7, R11 ;  /* 0x0000000b00077308 */ /* 0x0000620000000800 */
[-C--:B------:R-:W-:Y:S01]  /*8240*/  FMUL.FTZ R49, R49, R10.reuse ;  /* 0x0000000a31317220 */ /* 0x080fe20000410000 */
[-C--:B------:R-:W-:Y:S01]  /*8250*/  FMUL.FTZ R52, R52, R10.reuse ;  /* 0x0000000a34347220 */ /* 0x080fe20000410000 */
[-C--:B------:R-:W-:Y:S01]  /*8260*/  FMUL.FTZ R53, R53, R10.reuse ;  /* 0x0000000a35357220 */ /* 0x080fe20000410000 */
[-C--:B------:R-:W-:Y:S01]  /*8270*/  FMUL.FTZ R56, R56, R10.reuse ;  /* 0x0000000a38387220 */ /* 0x080fe20000410000 */
[-C--:B------:R-:W-:Y:S01]  /*8280*/  FMUL.FTZ R57, R57, R10.reuse ;  /* 0x0000000a39397220 */ /* 0x080fe20000410000 */
[-C--:B------:R-:W-:Y:S01]  /*8290*/  FMUL.FTZ R60, R60, R10.reuse ;  /* 0x0000000a3c3c7220 */ /* 0x080fe20000410000 */
[-C--:B------:R-:W-:Y:S01]  /*82a0*/  FMUL.FTZ R61, R61, R10.reuse ;  /* 0x0000000a3d3d7220 */ /* 0x080fe20000410000 */
[----:B------:R-:W-:Y:S01]  /*82b0*/  MUFU.TANH R166, R166 ;  /* 0x000000a600a67308 */ /* 0x000fe20000002400 */
[----:B0-----:R-:W-:Y:S01]  /*82c0*/  FMUL.FTZ R11, R170, UR10 ;  /* 0x0000000aaa0b7c20 */ /* 0x001fe20008410000 */
[----:B------:R-:W-:Y:S01]  /*82d0*/  FMUL.FTZ R170, R179, UR10 ;  /* 0x0000000ab3aa7c20 */ /* 0x000fe20008410000 */
[-C--:B------:R-:W-:Y:S01]  /*82e0*/  FMUL.FTZ R64, R64, R10.reuse ;  /* 0x0000000a40407220 */ /* 0x080fe20000410000 */
[-C--:B------:R-:W-:Y:S01]  /*82f0*/  FMUL.FTZ R65, R65, R10.reuse ;  /* 0x0000000a41417220 */ /* 0x080fe20000410000 */
[-C--:B------:R-:W-:Y:S01]  /*8300*/  FMUL.FTZ R68, R68, R10.reuse ;  /* 0x0000000a44447220 */ /* 0x080fe20000410000 */
[-C--:B------:R-:W-:Y:S01]  /*8310*/  FMUL.FTZ R69, R69, R10.reuse ;  /* 0x0000000a45457220 */ /* 0x080fe20000410000 */
[-C--:B------:R-:W-:Y:S01]  /*8320*/  FMUL.FTZ R72, R72, R10.reuse ;  /* 0x0000000a48487220 */ /* 0x080fe20000410000 */
[----:B------:R-:W0:Y:S01]  /*8330*/  MUFU.TANH R11, R11 ;  /* 0x0000000b000b7308 */ /* 0x000e220000002400 */
[----:B-1----:R-:W-:Y:S01]  /*8340*/  FADD.FTZ R12, R7, R154 ;  /* 0x0000009a070c7221 */ /* 0x002fe20000010000 */
[----:B------:R-:W-:Y:S01]  /*8350*/  F2FP.F16.F32.PACK_AB R154, R168, R7 ;  /* 0x00000007a89a723e */ /* 0x000fe200000000ff */
[----:B------:R-:W-:Y:S01]  /*8360*/  FMUL.FTZ R73, R73, R10 ;  /* 0x0000000a49497220 */ /* 0x000fe20000410000 */
[----:B------:R-:W-:Y:S01]  /*8370*/  FMNMX.FTZ R7, R160, R8, !PT ;  /* 0x00000008a0077209 */ /* 0x000fe20007810000 */
[----:B------:R-:W-:Y:S01]  /*8380*/  FADD.FTZ R12, R168, R12 ;  /* 0x0000000ca80c7221 */ /* 0x000fe20000010000 */
[----:B------:R-:W-:Y:S01]  /*8390*/  FMUL.FTZ R168, R175, UR10 ;  /* 0x0000000aafa87c20 */ /* 0x000fe20008410000 */
[----:B------:R-:W-:Y:S01]  /*83a0*/  UIADD3 UR10, UR5, 0x38840, URZ ;  /* 0x00038840050a7890 */ /* 0x000fe2000fffe03f */
[----:B------:R-:W-:Y:S01]  /*83b0*/  FMNMX.FTZ R7, R155, R7, !PT ;  /* 0x000000079b077209 */ /* 0x000fe20007810000 */
[----:B------:R-:W1:Y:S01]  /*83c0*/  MUFU.TANH R167, R167 ;  /* 0x000000a700a77308 */ /* 0x000e620000002400 */
[-C--:B------:R-:W-:Y:S01]  /*83d0*/  FMUL.FTZ R76, R76, R10.reuse ;  /* 0x0000000a4c4c7220 */ /* 0x080fe20000410000 */
[----:B------:R-:W-:Y:S01]  /*83e0*/  UPRMT UR10, UR40, 0x654, UR10 ;  /* 0x00000654280a7896 */ /* 0x000fe2000800000a */
[----:B------:R-:W-:Y:S01]  /*83f0*/  FMNMX.FTZ R7, R158, R7, !PT ;  /* 0x000000079e077209 */ /* 0x000fe20007810000 */
[-C--:B------:R-:W-:Y:S01]  /*8400*/  FMUL.FTZ R77, R77, R10.reuse ;  /* 0x0000000a4d4d7220 */ /* 0x080fe20000410000 */
[-C--:B------:R-:W-:Y:S01]  /*8410*/  FMUL.FTZ R80, R80, R10.reuse ;  /* 0x0000000a50507220 */ /* 0x080fe20000410000 */
[-C--:B------:R-:W-:Y:S01]  /*8420*/  FMUL.FTZ R81, R81, R10.reuse ;  /* 0x0000000a51517220 */ /* 0x080fe20000410000 */
[----:B------:R-:W-:Y:S01]  /*8430*/  FMNMX.FTZ R7, R159, R7, !PT ;  /* 0x000000079f077209 */ /* 0x000fe20007810000 */
[----:B------:R-:W2:Y:S01]  /*8440*/  MUFU.TANH R168, R168 ;  /* 0x000000a800a87308 */ /* 0x000ea20000002400 */
[-C--:B------:R-:W-:Y:S01]  /*8450*/  FMUL.FTZ R84, R84, R10.reuse ;  /* 0x0000000a54547220 */ /* 0x080fe20000410000 */
[-C--:B------:R-:W-:Y:S01]  /*8460*/  FMUL.FTZ R85, R85, R10.reuse ;  /* 0x0000000a55557220 */ /* 0x080fe20000410000 */
[----:B------:R-:W-:Y:S01]  /*8470*/  FMNMX.FTZ R7, R9, R7, !PT ;  /* 0x0000000709077209 */ /* 0x000fe20007810000 */
[----:B------:R-:W-:Y:S01]  /*8480*/  SYNCS.ARRIVE.TRANS64.RED.A1T0 RZ, [UR10], RZ ;  /* 0x000000ffffff79a7 */ /* 0x000fe2000810040a */
[-C--:B------:R-:W-:Y:S01]  /*8490*/  FMUL.FTZ R88, R88, R10.reuse ;  /* 0x0000000a58587220 */ /* 0x080fe20000410000 */
[-C--:B------:R-:W-:Y:S01]  /*84a0*/  FMUL.FTZ R89, R89, R10.reuse ;  /* 0x0000000a59597220 */ /* 0x080fe20000410000 */
[----:B------:R-:W-:Y:S01]  /*84b0*/  FMNMX.FTZ R7, R163, R7, !PT ;  /* 0x00000007a3077209 */ /* 0x000fe20007810000 */
[----:B------:R-:W3:Y:S01]  /*84c0*/  MUFU.TANH R170, R170 ;  /* 0x000000aa00aa7308 */ /* 0x000ee20000002400 */
        /* <DEDUP_REMOVED lines=10> */
[----:B0-----:R-:W-:Y:S01]  /*8570*/  FMNMX.FTZ R7, R11, R7, !PT ;  /* 0x000000070b077209 */ /* 0x001fe20007810000 */
[-C--:B------:R-:W-:Y:S01]  /*8580*/  FMUL.FTZ R105, R105, R10.reuse ;  /* 0x0000000a69697220 */ /* 0x080fe20000410000 */
[-C--:B------:R-:W-:Y:S01]  /*8590*/  FMUL.FTZ R108, R108, R10.reuse ;  /* 0x0000000a6c6c7220 */ /* 0x080fe20000410000 */
[-C--:B------:R-:W-:Y:S01]  /*85a0*/  FMUL.FTZ R109, R109, R10.reuse ;  /* 0x0000000a6d6d7220 */ /* 0x080fe20000410000 */
[----:B------:R-:W-:Y:S01]  /*85b0*/  FMNMX.FTZ R7, R166, R7, !PT ;  /* 0x00000007a6077209 */ /* 0x000fe20007810000 */
[----:B------:R-:W-:Y:S01]  /*85c0*/  MUFU.EX2 R13, R13 ;  /* 0x0000000d000d7308 */ /* 0x000fe20000000800 */
[-C--:B------:R-:W-:Y:S01]  /*85d0*/  FMUL.FTZ R112, R112, R10.reuse ;  /* 0x0000000a70707220 */ /* 0x080fe20000410000 */
[-C--:B------:R-:W-:Y:S01]  /*85e0*/  FMUL.FTZ R113, R113, R10.reuse ;  /* 0x0000000a71717220 */ /* 0x080fe20000410000 */
[----:B-1----:R-:W-:Y:S01]  /*85f0*/  FMNMX.FTZ R7, R167, R7, !PT ;  /* 0x00000007a7077209 */ /* 0x002fe20007810000 */
[-C--:B------:R-:W-:Y:S01]  /*8600*/  FMUL.FTZ R116, R116, R10.reuse ;  /* 0x0000000a74747220 */ /* 0x080fe20000410000 */
[-C--:B------:R-:W-:Y:S01]  /*8610*/  FMUL.FTZ R117, R117, R10.reuse ;  /* 0x0000000a75757220 */ /* 0x080fe20000410000 */
[-C--:B------:R-:W-:Y:S01]  /*8620*/  FMUL.FTZ R120, R120, R10.reuse ;  /* 0x0000000a78787220 */ /* 0x080fe20000410000 */
[----:B--2---:R-:W-:Y:S01]  /*8630*/  FMNMX.FTZ R7, R168, R7, !PT ;  /* 0x00000007a8077209 */ /* 0x004fe20007810000 */
[----:B------:R-:W-:Y:S01]  /*8640*/  MUFU.EX2 R14, R14 ;  /* 0x0000000e000e7308 */ /* 0x000fe20000000800 */
[-C--:B------:R-:W-:Y:S01]  /*8650*/  FMUL.FTZ R121, R121, R10.reuse ;  /* 0x0000000a79797220 */ /* 0x080fe20000410000 */
[-C--:B------:R-:W-:Y:S01]  /*8660*/  FMUL.FTZ R124, R124, R10.reuse ;  /* 0x0000000a7c7c7220 */ /* 0x080fe20000410000 */
[----:B------:R-:W-:Y:S01]  /*8670*/  FMNMX.FTZ R7, R169, R7, !PT ;  /* 0x00000007a9077209 */ /* 0x000fe20007810000 */
[-C--:B------:R-:W-:Y:S01]  /*8680*/  FMUL.FTZ R125, R125, R10.reuse ;  /* 0x0000000a7d7d7220 */ /* 0x080fe20000410000 */
[-C--:B------:R-:W-:Y:S01]  /*8690*/  FMUL.FTZ R128, R128, R10.reuse ;  /* 0x0000000a80807220 */ /* 0x080fe20000410000 */
[-C--:B------:R-:W-:Y:S01]  /*86a0*/  FMUL.FTZ R129, R129, R10.reuse ;  /* 0x0000000a81817220 */ /* 0x080fe20000410000 */
[----:B---3--:R-:W-:Y:S01]  /*86b0*/  FMNMX.FTZ R7, R170, R7, !PT ;  /* 0x00000007aa077209 */ /* 0x008fe20007810000 */
[----:B------:R-:W-:Y:S01]  /*86c0*/  MUFU.EX2 R15, R15 ;  /* 0x0000000f000f7308 */ /* 0x000fe20000000800 */
[-C--:B------:R-:W-:Y:S01]  /*86d0*/  FMUL.FTZ R132, R132, R10.reuse ;  /* 0x0000000a84847220 */ /* 0x080fe20000410000 */
[-C--:B------:R-:W-:Y:S01]  /*86e0*/  FMUL.FTZ R133, R133, R10.reuse ;  /* 0x0000000a85857220 */ /* 0x080fe20000410000 */
[----:B----4-:R-:W-:Y:S01]  /*86f0*/  FMNMX.FTZ R7, R171, R7, !PT ;  /* 0x00000007ab077209 */ /* 0x010fe20007810000 */
[-C--:B------:R-:W-:Y:S01]  /*8700*/  FMUL.FTZ R136, R136, R10.reuse ;  /* 0x0000000a88887220 */ /* 0x080fe20000410000 */
[-C--:B------:R-:W-:Y:S01]  /*8710*/  FMUL.FTZ R137, R137, R10.reuse ;  /* 0x0000000a89897220 */ /* 0x080fe20000410000 */
[-C--:B------:R-:W-:Y:S01]  /*8720*/  FMUL.FTZ R140, R140, R10.reuse ;  /* 0x0000000a8c8c7220 */ /* 0x080fe20000410000 */
[----:B------:R-:W-:Y:S01]  /*8730*/  FMNMX.FTZ R7, R172, R7, !PT ;  /* 0x00000007ac077209 */ /* 0x000fe20007810000 */
[----:B------:R-:W-:Y:S01]  /*8740*/  MUFU.EX2 R20, R20 ;  /* 0x0000001400147308 */ /* 0x000fe20000000800 */
[-C--:B------:R-:W-:Y:S01]  /*8750*/  FMUL.FTZ R141, R141, R10.reuse ;  /* 0x0000000a8d8d7220 */ /* 0x080fe20000410000 */
[-C--:B------:R-:W-:Y:S01]  /*8760*/  FMUL.FTZ R144, R144, R10.reuse ;  /* 0x0000000a90907220 */ /* 0x080fe20000410000 */
[-C--:B------:R-:W-:Y:S01]  /*8770*/  FMUL.FTZ R145, R145, R10.reuse ;  /* 0x0000000a91917220 */ /* 0x080fe20000410000 */
[----:B------:R-:W0:Y:S01]  /*8780*/  SHFL.BFLY PT, R173, R7, 0x2, 0x1f ;  /* 0x0c401f0007ad7f89 */ /* 0x000e2200000e0000 */
[-C--:B------:R-:W-:Y:S01]  /*8790*/  FMUL.FTZ R148, R148, R10.reuse ;  /* 0x0000000a94947220 */ /* 0x080fe20000410000 */
[----:B------:R-:W-:Y:S01]  /*87a0*/  FMUL.FTZ R149, R149, R10 ;  /* 0x0000000a95957220 */ /* 0x000fe20000410000 */
[----:B------:R-:W-:Y:S01]  /*87b0*/  ULEA UR10, UR36, UR43, 0xc ;  /* 0x0000002b240a7291 */ /* 0x000fe2000f8e603f */
[----:B------:R-:W-:Y:S03]  /*87c0*/  MUFU.EX2 R21, R21 ;  /* 0x0000001500157308 */ /* 0x000fe60000000800 */
[----:B------:R-:W-:-:S05]  /*87d0*/  UIADD3 UR14, UR10, 0x80, URZ ;  /* 0x000000800a0e7890 */ /* 0x000fca000fffe03f */
[----:B------:R-:W-:Y:S08]  /*87e0*/  MUFU.EX2 R174, R156 ;  /* 0x0000009c00ae7308 */ /* 0x000ff00000000800 */
[----:B------:R-:W-:Y:S01]  /*87f0*/  MUFU.EX2 R23, R23 ;  /* 0x0000001700177308 */ /* 0x000fe20000000800 */
[----:B0-----:R-:W-:-:S07]  /*8800*/  FMNMX.FTZ R7, R7, R173, !PT ;  /* 0x000000ad07077209 */ /* 0x001fce0007810000 */
[----:B------:R-:W-:Y:S01]  /*8810*/  MUFU.EX2 R162, R162 ;  /* 0x000000a200a27308 */ /* 0x000fe20000000800 */
[----:B------:R-:W0:Y:S07]  /*8820*/  SHFL.BFLY PT, R173, R7, 0x1, 0x1f ;  /* 0x0c201f0007ad7f89 */ /* 0x000e2e00000e0000 */
[----:B------:R-:W1:Y:S08]  /*8830*/  MUFU.EX2 R177, R157 ;  /* 0x0000009d00b17308 */ /* 0x000e700000000800 */
[----:B------:R-:W-:Y:S08]  /*8840*/  MUFU.EX2 R161, R161 ;  /* 0x000000a100a17308 */ /* 0x000ff00000000800 */
[----:B------:R1:W-:Y:S01]  /*8850*/  MUFU.EX2 R157, R164 ;  /* 0x000000a4009d7308 */ /* 0x0003e20000000800 */
[----:B0-----:R-:W-:-:S05]  /*8860*/  FMNMX.FTZ R7, R7, R173, !PT ;  /* 0x000000ad07077209 */ /* 0x001fca0007810000 */
[C---:B------:R-:W-:Y:S01]  /*8870*/  FADD.FTZ R173, -R7.reuse, R8 ;  /* 0x0000000807ad7221 */ /* 0x040fe20000010100 */
[----:B------:R-:W-:Y:S01]  /*8880*/  FMUL.FTZ R8, R7, UR18 ;  /* 0x0000001207087c20 */ /* 0x000fe20008410000 */
[----:B-1----:R-:W-:Y:S02]  /*8890*/  F2FP.F16.F32.PACK_AB R164, R177, R174 ;  /* 0x000000aeb1a4723e */ /* 0x002fe400000000ff */
        /* <DEDUP_REMOVED lines=18> */
[----:B------:R-:W-:-:S04]  /*89c0*/  FFMA.FTZ R8, R172, UR18, -R8 ;  /* 0x00000012ac087c23 */ /* 0x000fc80008010808 */
[----:B------:R-:W2:Y:S01]  /*89d0*/  MUFU.EX2 R155, R155 ;  /* 0x0000009b009b7308 */ /* 0x000ea20000000800 */
        /* <DEDUP_REMOVED lines=8> */
[----:B-1----:R-:W-:Y:S01]  /*8a60*/  FFMA.FTZ R156, R173, R4, R160 ;  /* 0x00000004ad9c7223 */ /* 0x002fe200000100a0 */
[-C--:B------:R-:W-:Y:S01]  /*8a70*/  FMUL.FTZ R39, R39, R173.reuse ;  /* 0x000000ad27277220 */ /* 0x080fe20000410000 */
[-C--:B------:R-:W-:Y:S01]  /*8a80*/  FMUL.FTZ R42, R42, R173.reuse ;  /* 0x000000ad2a2a7220 */ /* 0x080fe20000410000 */
[-C--:B------:R-:W-:Y:S01]  /*8a90*/  FMUL.FTZ R43, R43, R173.reuse ;  /* 0x000000ad2b2b7220 */ /* 0x080fe20000410000 */
[-C--:B------:R-:W-:Y:S01]  /*8aa0*/  FMUL.FTZ R46, R46, R173.reuse ;  /* 0x000000ad2e2e7220 */ /* 0x080fe20000410000 */
[-C--:B------:R-:W-:Y:S01]  /*8ab0*/  FMUL.FTZ R47, R47, R173.reuse ;  /* 0x000000ad2f2f7220 */ /* 0x080fe20000410000 */
[-C--:B------:R-:W-:Y:S01]  /*8ac0*/  FMUL.FTZ R50, R50, R173.reuse ;  /* 0x000000ad32327220 */ /* 0x080fe20000410000 */
[----:B------:R1:W3:Y:S01]  /*8ad0*/  MUFU.EX2 R172, R153 ;  /* 0x0000009900ac7308 */ /* 0x0002e20000000800 */
[----:B0-----:R-:W-:Y:S01]  /*8ae0*/  FADD.FTZ R3, R13, R12 ;  /* 0x0000000c0d037221 */ /* 0x001fe20000010000 */
[----:B--2---:R-:W-:Y:S01]  /*8af0*/  FADD.FTZ R156, R155, R156 ;  /* 0x0000009c9b9c7221 */ /* 0x004fe20000010000 */
[-C--:B------:R-:W-:Y:S01]  /*8b00*/  FMUL.FTZ R51, R51, R173.reuse ;  /* 0x000000ad33337220 */ /* 0x080fe20000410000 */
[-C--:B------:R-:W-:Y:S01]  /*8b10*/  FMUL.FTZ R54, R54, R173.reuse ;  /* 0x000000ad36367220 */ /* 0x080fe20000410000 */
[----:B------:R-:W-:Y:S01]  /*8b20*/  FADD.FTZ R3, R14, R3 ;  /* 0x000000030e037221 */ /* 0x000fe20000010000 */
[-C--:B------:R-:W-:Y:S01]  /*8b30*/  FMUL.FTZ R55, R55, R173.reuse ;  /* 0x000000ad37377220 */ /* 0x080fe20000410000 */
[----:B------:R-:W-:Y:S01]  /*8b40*/  FMUL.FTZ R58, R58, R173 ;  /* 0x000000ad3a3a7220 */ /* 0x000fe20000410000 */
[----:B------:R-:W-:Y:S01]  /*8b50*/  MUFU.EX2 R159, R159 ;  /* 0x0000009f009f7308 */ /* 0x000fe20000000800 */
[----:B-1----:R-:W-:Y:S01]  /*8b60*/  F2FP.F16.F32.PACK_AB R153, R155, R160 ;  /* 0x000000a09b99723e */ /* 0x002fe200000000ff */
[----:B------:R-:W-:Y:S01]  /*8b70*/  FADD.FTZ R3, R15, R3 ;  /* 0x000000030f037221 */ /* 0x000fe20000010000 */
[----:B------:R-:W-:Y:S01]  /*8b80*/  F2FP.F16.F32.PACK_AB R160, R23, R21 ;  /* 0x0000001517a0723e */ /* 0x000fe200000000ff */
[-C--:B------:R-:W-:Y:S01]  /*8b90*/  FMUL.FTZ R59, R59, R173.reuse ;  /* 0x000000ad3b3b7220 */ /* 0x080fe20000410000 */
[-C--:B------:R-:W-:Y:S01]  /*8ba0*/  FMUL.FTZ R62, R62, R173.reuse ;  /* 0x000000ad3e3e7220 */ /* 0x080fe20000410000 */
[----:B------:R-:W-:Y:S01]  /*8bb0*/  FADD.FTZ R3, R20, R3 ;  /* 0x0000000314037221 */ /* 0x000fe20000010000 */
[-C--:B------:R-:W-:Y:S01]  /*8bc0*/  FMUL.FTZ R63, R63, R173.reuse ;  /* 0x000000ad3f3f7220 */ /* 0x080fe20000410000 */
[----:B------:R0:W1:Y:S01]  /*8bd0*/  MUFU.EX2 R155, R158 ;  /* 0x0000009e009b7308 */ /* 0x0000620000000800 */
[-C--:B------:R-:W-:Y:S01]  /*8be0*/  FMUL.FTZ R66, R66, R173.reuse ;  /* 0x000000ad42427220 */ /* 0x080fe20000410000 */
[----:B------:R-:W-:Y:S01]  /*8bf0*/  FADD.FTZ R3, R21, R3 ;  /* 0x0000000315037221 */ /* 0x000fe20000010000 */
[-C--:B------:R-:W-:Y:S01]  /*8c00*/  FMUL.FTZ R67, R67, R173.reuse ;  /* 0x000000ad43437220 */ /* 0x080fe20000410000 */
[-C--:B------:R-:W-:Y:S01]  /*8c10*/  FMUL.FTZ R70, R70, R173.reuse ;  /* 0x000000ad46467220 */ /* 0x080fe20000410000 */
[-C--:B------:R-:W-:Y:S01]  /*8c20*/  FMUL.FTZ R71, R71, R173.reuse ;  /* 0x000000ad47477220 */ /* 0x080fe20000410000 */
[----:B------:R-:W-:Y:S01]  /*8c30*/  FADD.FTZ R3, R23, R3 ;  /* 0x0000000317037221 */ /* 0x000fe20000010000 */
[----:B------:R-:W-:Y:S01]  /*8c40*/  FMUL.FTZ R74, R74, R173 ;  /* 0x000000ad4a4a7220 */ /* 0x000fe20000410000 */
[----:B------:R-:W-:Y:S01]  /*8c50*/  MUFU.EX2 R9, R9 ;  /* 0x0000000900097308 */ /* 0x000fe20000000800 */
[----:B0-----:R-:W-:-:S02]  /*8c60*/  IMAD.U32 R158, RZ, RZ, UR7 ;  /* 0x00000007ff9e7e24 */ /* 0x001fc4000f8e00ff */
[----:B------:R-:W-:Y:S01]  /*8c70*/  FADD.FTZ R3, R162, R3 ;  /* 0x00000003a2037221 */ /* 0x000fe20000010000 */
[----:B---3--:R-:W-:Y:S01]  /*8c80*/  F2FP.F16.F32.PACK_AB R162, R172, R162 ;  /* 0x000000a2aca2723e */ /* 0x008fe200000000ff */
[-C--:B------:R-:W-:Y:S01]  /*8c90*/  FMUL.FTZ R75, R75, R173.reuse ;  /* 0x000000ad4b4b7220 */ /* 0x080fe20000410000 */
[----:B------:R-:W-:Y:S02]  /*8ca0*/  @!P2 IMAD R158, R158, 0x40, R17 ;  /* 0x000000409e9ea824 */ /* 0x000fe400078e0211 */
[----:B------:R-:W-:Y:S01]  /*8cb0*/  FADD.FTZ R3, R172, R3 ;  /* 0x00000003ac037221 */ /* 0x000fe20000010000 */
[----:B------:R-:W-:Y:S01]  /*8cc0*/  FMUL.FTZ R78, R78, R173 ;  /* 0x000000ad4e4e7220 */ /* 0x000fe20000410000 */
[----:B------:R-:W-:Y:S01]  /*8cd0*/  MUFU.EX2 R4, R163 ;  /* 0x000000a300047308 */ /* 0x000fe20000000800 */
[----:B-1----:R-:W-:Y:S01]  /*8ce0*/  FADD.FTZ R156, R155, R156 ;  /* 0x0000009c9b9c7221 */ /* 0x002fe20000010000 */
[----:B------:R-:W-:Y:S01]  /*8cf0*/  @!P2 LEA R158, R158, UR41, 0x2 ;  /* 0x000000299e9eac11 */ /* 0x000fe2000f8e10ff */
[----:B------:R-:W-:Y:S01]  /*8d00*/  FADD.FTZ R3, R174, R3 ;  /* 0x00000003ae037221 */ /* 0x000fe20000010000 */
[C---:B------:R-:W-:Y:S01]  /*8d10*/  F2FP.F16.F32.PACK_AB R155, R159.reuse, R155 ;  /* 0x0000009b9f9b723e */ /* 0x040fe200000000ff */
[----:B------:R-:W-:Y:S01]  /*8d20*/  FADD.FTZ R12, R159, R156 ;  /* 0x0000009c9f0c7221 */ /* 0x000fe20000010000 */
[----:B------:R-:W-:Y:S01]  /*8d30*/  F2FP.F16.F32.PACK_AB R156, R14, R13 ;  /* 0x0000000d0e9c723e */ /* 0x000fe200000000ff */
[----:B------:R-:W-:Y:S01]  /*8d40*/  @!P2 STS [R158+0x38400], R10 ;  /* 0x0384000a9e00a388 */ /* 0x000fe20000000800 */
[----:B------:R-:W0:Y:S01]  /*8d50*/  MUFU.EX2 R175, R165 ;  /* 0x000000a500af7308 */ /* 0x000e220000000800 */
[----:B------:R-:W-:Y:S01]  /*8d60*/  FADD.FTZ R3, R177, R3 ;  /* 0x00000003b1037221 */ /* 0x000fe20000010000 */
[-C--:B------:R-:W-:Y:S01]  /*8d70*/  FMUL.FTZ R79, R79, R173.reuse ;  /* 0x000000ad4f4f7220 */ /* 0x080fe20000410000 */
[----:B------:R1:W-:Y:S01]  /*8d80*/  @!P2 STS [R158+0x38420], R173 ;  /* 0x038420ad9e00a388 */ /* 0x0003e20000000800 */
[-C--:B------:R-:W-:Y:S01]  /*8d90*/  FMUL.FTZ R82, R82, R173.reuse ;  /* 0x000000ad52527220 */ /* 0x080fe20000410000 */
[----:B------:R-:W-:Y:S01]  /*8da0*/  FADD.FTZ R3, R161, R3 ;  /* 0x00000003a1037221 */ /* 0x000fe20000010000 */
[-C--:B------:R-:W-:Y:S01]  /*8db0*/  FMUL.FTZ R83, R83, R173.reuse ;  /* 0x000000ad53537220 */ /* 0x080fe20000410000 */
[----:B------:R-:W-:Y:S01]  /*8dc0*/  BAR.SYNC.DEFER_BLOCKING 0xf, 0x100 ;  /* 0x03c4000000007b1d */ /* 0x000fe20000010000 */
[-C--:B------:R-:W-:Y:S01]  /*8dd0*/  FMUL.FTZ R86, R86, R173.reuse ;  /* 0x000000ad56567220 */ /* 0x080fe20000410000 */
[----:B------:R-:W-:Y:S01]  /*8de0*/  FADD.FTZ R3, R157, R3 ;  /* 0x000000039d037221 */ /* 0x000fe20000010000 */
[-C--:B------:R-:W-:Y:S01]  /*8df0*/  FMUL.FTZ R87, R87, R173.reuse ;  /* 0x000000ad57577220 */ /* 0x080fe20000410000 */
[-C--:B------:R-:W-:Y:S01]  /*8e00*/  FMUL.FTZ R90, R90, R173.reuse ;  /* 0x000000ad5a5a7220 */ /* 0x080fe20000410000 */
[----:B------:R-:W-:Y:S01]  /*8e10*/  FMUL.FTZ R91, R91, R173 ;  /* 0x000000ad5b5b7220 */ /* 0x000fe20000410000 */
[----:B------:R-:W-:Y:S01]  /*8e20*/  MUFU.EX2 R11, R11 ;  /* 0x0000000b000b7308 */ /* 0x000fe20000000800 */
[----:B-1----:R-:W-:Y:S01]  /*8e30*/  F2FP.F16.F32.PACK_AB R158, R20, R15 ;  /* 0x0000000f149e723e */ /* 0x002fe200000000ff */
[-C--:B------:R-:W-:Y:S01]  /*8e40*/  FMUL.FTZ R94, R94, R173.reuse ;  /* 0x000000ad5e5e7220 */ /* 0x080fe20000410000 */
[----:B------:R-:W-:Y:S01]  /*8e50*/  FMUL.FTZ R95, R95, R173 ;  /* 0x000000ad5f5f7220 */ /* 0x000fe20000410000 */
[----:B0-----:R-:W-:Y:S01]  /*8e60*/  F2FP.F16.F32.PACK_AB R159, R176, R175 ;  /* 0x000000afb09f723e */ /* 0x001fe200000000ff */
        /* <DEDUP_REMOVED lines=10> */
[----:B------:R-:W-:Y:S01]  /*8f10*/  FMUL.FTZ R115, R115, R173 ;  /* 0x000000ad73737220 */ /* 0x000fe20000410000 */
[----:B------:R-:W-:Y:S01]  /*8f20*/  MUFU.EX2 R13, R167 ;  /* 0x000000a7000d7308 */ /* 0x000fe20000000800 */
[----:B0-----:R-:W-:Y:S01]  /*8f30*/  F2FP.F16.F32.PACK_AB R166, R157, R161 ;  /* 0x000000a19da6723e */ /* 0x001fe200000000ff */
[----:B------:R-:W-:Y:S01]  /*8f40*/  FMUL.FTZ R118, R118, R173 ;  /* 0x000000ad76767220 */ /* 0x000fe20000410000 */
[----:B------:R-:W-:Y:S01]  /*8f50*/  F2FP.F16.F32.PACK_AB R157, R4, R9 ;  /* 0x00000009049d723e */ /* 0x000fe200000000ff */
[-C--:B------:R-:W-:Y:S01]  /*8f60*/  FMUL.FTZ R119, R119, R173.reuse ;  /* 0x000000ad77777220 */ /* 0x080fe20000410000 */
[-C--:B------:R-:W-:Y:S01]  /*8f70*/  FMUL.FTZ R122, R122, R173.reuse ;  /* 0x000000ad7a7a7220 */ /* 0x080fe20000410000 */
[-C--:B------:R-:W-:Y:S01]  /*8f80*/  FMUL.FTZ R123, R123, R173.reuse ;  /* 0x000000ad7b7b7220 */ /* 0x080fe20000410000 */
[----:B------:R-:W-:Y:S01]  /*8f90*/  FMUL.FTZ R126, R126, R173 ;  /* 0x000000ad7e7e7220 */ /* 0x000fe20000410000 */
[----:B------:R-:W0:Y:S01]  /*8fa0*/  MUFU.EX2 R168, R168 ;  /* 0x000000a800a87308 */ /* 0x000e220000000800 */
[----:B-1----:R-:W-:Y:S01]  /*8fb0*/  F2FP.F16.F32.PACK_AB R161, R178, R11 ;  /* 0x0000000bb2a1723e */ /* 0x002fe200000000ff */
        /* <DEDUP_REMOVED lines=13> */
[----:B------:R-:W-:Y:S01]  /*9090*/  FMUL.FTZ R151, R151, R173 ;  /* 0x000000ad97977220 */ /* 0x000fe20000410000 */
[----:B------:R-:W1:Y:S01]  /*90a0*/  MUFU.EX2 R170, R170 ;  /* 0x000000aa00aa7308 */ /* 0x000e620000000800 */
[----:B0-----:R-:W-:Y:S01]  /*90b0*/  F2FP.F16.F32.PACK_AB R163, R168, R13 ;  /* 0x0000000da8a3723e */ /* 0x001fe200000000ff */
[----:B------:R0:W-:Y:S01]  /*90c0*/  STSM.16.M88.4 [R184+0x36400], R152 ;  /* 0x03640098b8007844 */ /* 0x0001e20000000200 */
[----:B------:R-:W-:-:S03]  /*90d0*/  FADD.FTZ R12, R9, R12 ;  /* 0x0000000c090c7221 */ /* 0x000fc60000010000 */
[----:B------:R0:W-:Y:S01]  /*90e0*/  STSM.16.M88.4 [R187], R156 ;  /* 0x0000009cbb007844 */ /* 0x0001e20000000200 */
[----:B------:R-:W-:Y:S01]  /*90f0*/  FADD.FTZ R12, R4, R12 ;  /* 0x0000000c040c7221 */ /* 0x000fe20000010000 */
[----:B------:R-:W-:Y:S02]  /*9100*/  MUFU.EX2 R171, R171 ;  /* 0x000000ab00ab7308 */ /* 0x000fe40000000800 */
[----:B------:R0:W-:Y:S01]  /*9110*/  STSM.16.M88.4 [R185], R160 ;  /* 0x000000a0b9007844 */ /* 0x0001e20000000200 */
[----:B------:R-:W-:-:S04]  /*9120*/  FADD.FTZ R12, R175, R12 ;  /* 0x0000000caf0c7221 */ /* 0x000fc80000010000 */
[----:B------:R-:W-:Y:S01]  /*9130*/  FADD.FTZ R12, R176, R12 ;  /* 0x0000000cb00c7221 */ /* 0x000fe20000010000 */
[----:B------:R-:W2:Y:S01]  /*9140*/  MUFU.EX2 R8, R8 ;  /* 0x0000000800087308 */ /* 0x000ea20000000800 */
[----:B-1----:R-:W-:Y:S02]  /*9150*/  F2FP.F16.F32.PACK_AB R165, R170, R169 ;  /* 0x000000a9aaa5723e */ /* 0x002fe400000000ff */
[----:B------:R-:W-:-:S04]  /*9160*/  FADD.FTZ R12, R11, R12 ;  /* 0x0000000c0b0c7221 */ /* 0x000fc80000010000 */
[----:B------:R-:W-:-:S04]  /*9170*/  FADD.FTZ R12, R178, R12 ;  /* 0x0000000cb20c7221 */ /* 0x000fc80000010000 */
[----:B------:R-:W-:-:S04]  /*9180*/  FADD.FTZ R12, R13, R12 ;  /* 0x0000000c0d0c7221 */ /* 0x000fc80000010000 */
[----:B------:R-:W-:Y:S01]  /*9190*/  FADD.FTZ R12, R168, R12 ;  /* 0x0000000ca80c7221 */ /* 0x000fe20000010000 */
[----:B--2---:R-:W-:-:S03]  /*91a0*/  F2FP.F16.F32.PACK_AB R167, R8, R171 ;  /* 0x000000ab08a7723e */ /* 0x004fc600000000ff */
[----:B------:R-:W-:Y:S02]  /*91b0*/  FADD.FTZ R169, R169, R12 ;  /* 0x0000000ca9a97221 */ /* 0x000fe40000010000 */
[----:B------:R0:W-:Y:S01]  /*91c0*/  STSM.16.M88.4 [R186], R164 ;  /* 0x000000a4ba007844 */ /* 0x0001e20000000200 */
[----:B------:R-:W-:Y:S01]  /*91d0*/  WARPGROUP.ARRIVE ;  /* 0x00000000000079c5 */ /* 0x000fe20000000000 */
[----:B------:R-:W-:-:S04]  /*91e0*/  FADD.FTZ R170, R170, R169 ;  /* 0x000000a9aaaa7221 */ /* 0x000fc80000010000 */
[----:B------:R-:W-:Y:S01]  /*91f0*/  FADD.FTZ R171, R171, R170 ;  /* 0x000000aaabab7221 */ /* 0x000fe20000010000 */
[----:B------:R-:W-:Y:S01]  /*9200*/  HGMMA.64x256x16.F32 R24, R152, gdesc[UR8].tnspB, R24, gsb0 ;  /* 0x43e0000898187df0 */ /* 0x000fe20008000818 */
[----:B------:R-:W-:Y:S02]  /*9210*/  UMOV UR11, 0x40000040 ;  /* 0x40000040000b7882 */ /* 0x000fe40000000000 */
[----:B------:R-:W-:Y:S01]  /*9220*/  FADD.FTZ R4, R8, R171 ;  /* 0x000000ab08047221 */ /* 0x000fe20000010000 */
[----:B------:R-:W-:Y:S02]  /*9230*/  WARPGROUP.DEPBAR.LE gsb0, 0x0 ;  /* 0x00008000000079c5 */ /* 0x000fe40000010000 */
[----:B------:R-:W-:-:S15]  /*9240*/  WARPGROUP.ARRIVE ;  /* 0x00000000000079c5 */ /* 0x000fde0000000000 */
[----:B------:R-:W-:-:S07]  /*9250*/  NOP ;  /* 0x0000000000007918 */ /* 0x000fce0000000000 */
        /* <DEDUP_REMOVED lines=18> */
[----:B-1----:R-:W1:Y:S02]  /*9380*/  FENCE.VIEW.ASYNC.S ;  /* 0x00000000000073c6 */ /* 0x002e640000000000 */
[----:B-1----:R-:W-:Y:S01]  /*9390*/  NOP ;  /* 0x0000000000007918 */ /* 0x002fe20000000000 */
[----:B------:R-:W-:Y:S06]  /*93a0*/  BAR.ARV 0xe, 0x100 ;  /* 0x0384000000007b1d */ /* 0x000fec0000002000 */
[----:B0-----:R-:W-:Y:S05]  /*93b0*/  @!P0 BRA `(.L_x_4233) ;  /* 0x0000000000048947 */ /* 0x001fea0003800000 */
[----:B------:R-:W-:Y:S01]  /*93c0*/  BPT.TRAP 0x1 ;  /* 0x000000040000795c */ /* 0x000fe20000300000 */
.L_x_4233:
[----:B------:R-:W-:Y:S01]  /*93d0*/  UIADD3 UR5, UR5, 0x38860, URZ ;  /* 0x0003886005057890 */ /* 0x000fe2000fffe03f */
[----:B------:R-:W-:Y:S01]  /*93e0*/  IMAD.MOV.U32 R8, RZ, RZ, R7 ;  /* 0x000000ffff087224 */ /* 0x000fe200078e0007 */
[----:B------:R-:W-:Y:S01]  /*93f0*/  UMOV UR7, UR36 ;  /* 0x0000002400077c82 */ /* 0x000fe20008000000 */
[----:B------:R-:W-:Y:S01]  /*9400*/  IMAD.MOV.U32 R9, RZ, RZ, R6 ;  /* 0x000000ffff097224 */ /* 0x000fe200078e0006 */
[----:B------:R-:W-:-:S09]  /*9410*/  UPRMT UR5, UR40, 0x654, UR5 ;  /* 0x0000065428057896 */ /* 0x000fd20008000005 */
[----:B------:R-:W-:Y:S01]  /*9420*/  SYNCS.ARRIVE.TRANS64.RED.A1T0 RZ, [UR5], RZ ;  /* 0x000000ffffff79a7 */ /* 0x000fe20008100405 */
[----:B------:R-:W-:Y:S05]  /*9430*/  @P1 BRA `(.L_x_4234) ;  /* 0xffffffd000881947 */ /* 0x000fea000383ffff */
.L_x_4223:
[----:B------:R-:W0:Y:S01]  /*9440*/  SHFL.BFLY PT, R0, R3, 0x2, 0x1f ;  /* 0x0c401f0003007f89 */ /* 0x000e2200000e0000 */
[----:B------:R-:W-:Y:S01]  /*9450*/  IMAD.MOV.U32 R152, RZ, RZ, -0x800000 ;  /* 0xff800000ff987424 */ /* 0x000fe200078e00ff */
[----:B------:R-:W-:Y:S02]  /*9460*/  UIADD3 UR37, UR37, 0x1, URZ ;  /* 0x0000000125257890 */ /* 0x000fe4000fffe03f */
[----:B------:R-:W1:Y:S01]  /*9470*/  SHFL.BFLY PT, R5, R4, 0x2, 0x1f ;  /* 0x0c401f0004057f89 */ /* 0x000e6200000e0000 */
[----:B------:R-:W-:Y:S08]  /*9480*/  BAR.ARV 0x8, 0x100 ;  /* 0x0204000000007b1d */ /* 0x000ff00000002000 */
[----:B------:R-:W-:Y:S01]  /*9490*/  BAR.SYNC.DEFER_BLOCKING 0xf, 0x100 ;  /* 0x03c4000000007b1d */ /* 0x000fe20000010000 */
[----:B0-----:R-:W-:Y:S01]  /*94a0*/  FADD.FTZ R9, R0, R3 ;  /* 0x0000000300097221 */ /* 0x001fe20000010000 */
[----:B------:R-:W-:-:S02]  /*94b0*/  IMAD.MOV.U32 R3, RZ, RZ, -0x800000 ;  /* 0xff800000ff037424 */ /* 0x000fc400078e00ff */
[----:B-1----:R-:W-:Y:S02]  /*94c0*/  FADD.FTZ R10, R5, R4 ;  /* 0x00000004050a7221 */ /* 0x002fe40000010000 */
[----:B------:R-:W0:Y:S01]  /*94d0*/  SHFL.BFLY PT, R0, R9, 0x1, 0x1f ;  /* 0x0c201f0009007f89 */ /* 0x000e2200000e0000 */
[----:B------:R-:W-:-:S03]  /*94e0*/  IMAD.MOV.U32 R4, RZ, RZ, RZ ;  /* 0x000000ffff047224 */ /* 0x000fc600078e00ff */
[----:B------:R-:W1:Y:S01]  /*94f0*/  SHFL.BFLY PT, R11, R10, 0x1, 0x1f ;  /* 0x0c201f000a0b7f89 */ /* 0x000e6200000e0000 */
[----:B0-----:R-:W-:Y:S01]  /*9500*/  FADD.FTZ R5, R9, R0 ;  /* 0x0000000009057221 */ /* 0x001fe20000010000 */
[----:B------:R-:W-:Y:S02]  /*9510*/  IMAD.U32 R9, RZ, RZ, UR18 ;  /* 0x00000012ff097e24 */ /* 0x000fe4000f8e00ff */
[----:B-1----:R-:W-:Y:S02]  /*9520*/  FADD.FTZ R8, R10, R11 ;  /* 0x0000000b0a087221 */ /* 0x002fe40000010000 */
[----:B------:R-:W-:Y:S01]  /*9530*/  FSETP.NE.FTZ.AND P0, PT, R5, RZ, PT ;  /* 0x000000ff0500720b */ /* 0x000fe20003f15000 */
[----:B------:R-:W-:Y:S02]  /*9540*/  IMAD.U32 R11, RZ, RZ, UR18 ;  /* 0x00000012ff0b7e24 */ /* 0x000fe4000f8e00ff */
[----:B------:R-:W-:-:S10]  /*9550*/  FSETP.NE.FTZ.AND P1, PT, R8, RZ, PT ;  /* 0x000000ff0800720b */ /* 0x000fd40003f35000 */
[----:B------:R-:W0:Y:S01]  /*9560*/  @P0 MUFU.LG2 R12, R5 ;  /* 0x00000005000c0308 */ /* 0x000e220000000c00 */
[----:B------:R-:W-:Y:S02]  /*9570*/  @P0 FMUL.FTZ R11, R11, 0.69314718246459960938 ;  /* 0x3f3172180b0b0820 */ /* 0x000fe40000410000 */
[----:B------:R-:W-:-:S05]  /*9580*/  @P1 FMUL.FTZ R9, R9, 0.69314718246459960938 ;  /* 0x3f31721809091820 */ /* 0x000fca0000410000 */
[----:B------:R-:W1:Y:S08]  /*9590*/  @P1 MUFU.LG2 R0, R8 ;  /* 0x0000000800001308 */ /* 0x000e700000000c00 */
[----:B------:R-:W2:Y:S01]  /*95a0*/  @P0 MUFU.RCP R4, R5 ;  /* 0x0000000500040308 */ /* 0x000ea20000001000 */
[----:B0-----:R-:W-:-:S04]  /*95b0*/  @P0 FMUL.FTZ R12, R12, 0.69314718246459960938 ;  /* 0x3f3172180c0c0820 */ /* 0x001fc80000410000 */
[----:B------:R-:W-:Y:S01]  /*95c0*/  @P0 FFMA.FTZ R3, R11, R6, R12 ;  /* 0x000000060b030223 */ /* 0x000fe2000001000c */
[----:B------:R-:W-:Y:S01]  /*95d0*/  ISETP.NE.AND P0, PT, R19, RZ, PT ;  /* 0x000000ff1300720c */ /* 0x000fe20003f05270 */
[----:B------:R-:W-:Y:S01]  /*95e0*/  IMAD.U32 R6, RZ, RZ, UR36 ;  /* 0x00000024ff067e24 */ /* 0x000fe2000f8e00ff */
[----:B------:R-:W-:Y:S01]  /*95f0*/  UIADD3 UR36, UR36, 0x1, URZ ;  /* 0x0000000124247890 */ /* 0x000fe2000fffe03f */
[----:B-1----:R-:W-:-:S03]  /*9600*/  @P1 FMUL.FTZ R0, R0, 0.69314718246459960938 ;  /* 0x3f31721800001820 */ /* 0x002fc60000410000 */
[----:B------:R-:W-:Y:S01]  /*9610*/  UISETP.NE.AND UP0, UPT, UR36, 0x2, UPT ;  /* 0x000000022400788c */ /* 0x000fe2000bf05270 */
[----:B------:R-:W-:Y:S01]  /*9620*/  @P1 FFMA.FTZ R152, R9, R7, R0 ;  /* 0x0000000709981223 */ /* 0x000fe20000010000 */
[----:B------:R-:W-:Y:S02]  /*9630*/  IMAD.MOV.U32 R0, RZ, RZ, RZ ;  /* 0x000000ffff007224 */ /* 0x000fe400078e00ff */
[----:B------:R-:W-:Y:S01]  /*9640*/  USEL UR4, URZ, 0x1, UP0 ;  /* 0x000000013f047887 */ /* 0x000fe20008000000 */
[-C--:B--2---:R-:W-:Y:S01]  /*9650*/  FMUL.FTZ R24, R24, R4.reuse ;  /* 0x0000000418187220 */ /* 0x084fe20000410000 */
[-C--:B------:R-:W-:Y:S01]  /*9660*/  FMUL.FTZ R25, R25, R4.reuse ;  /* 0x0000000419197220 */ /* 0x080fe20000410000 */
[----:B------:R-:W-:Y:S01]  /*9670*/  @!P0 IMAD R6, R6, 0x40, R17 ;  /* 0x0000004006068824 */ /* 0x000fe200078e0211 */
[----:B------:R-:W0:Y:S01]  /*9680*/  @P1 MUFU.RCP R0, R8 ;  /* 0x0000000800001308 */ /* 0x000e220000001000 */
[-C--:B------:R-:W-:Y:S01]  /*9690*/  FMUL.FTZ R28, R28, R4.reuse ;  /* 0x000000041c1c7220 */ /* 0x080fe20000410000 */
[-C--:B------:R-:W-:Y:S01]  /*96a0*/  FMUL.FTZ R29, R29, R4.reuse ;  /* 0x000000041d1d7220 */ /* 0x080fe20000410000 */
[-C--:B------:R-:W-:Y:S01]  /*96b0*/  FMUL.FTZ R32, R32, R4.reuse ;  /* 0x0000000420207220 */ /* 0x080fe20000410000 */
[----:B------:R-:W-:Y:S01]  /*96c0*/  @!P0 LEA R7, R6, UR41, 0x2 ;  /* 0x0000002906078c11 */ /* 0x000fe2000f8e10ff */
[-C--:B------:R-:W-:Y:S01]  /*96d0*/  FMUL.FTZ R33, R33, R4.reuse ;  /* 0x0000000421217220 */ /* 0x080fe20000410000 */
        /* <DEDUP_REMOVED lines=11> */
[----:B0-----:R1:W-:Y:S01]  /*9790*/  @!P0 STS [R7+0x38420], R0 ;  /* 0x0384200007008388 */ /* 0x0013e20000000800 */
        /* <DEDUP_REMOVED lines=113> */
[----:B------:R-:W-:Y:S01]  /*9eb0*/  LOP3.LUT R2, R2, UR4, RZ, 0x3c, !PT ;  /* 0x0000000402027c12 */ /* 0x000fe2000f8e3cff */
[----:B------:R-:W-:Y:S01]  /*9ec0*/  USEL UR36, UR36, URZ, UP0 ;  /* 0x0000003f24247287 */ /* 0x000fe20008000000 */
[----:B-1----:R-:W-:Y:S11]  /*9ed0*/  BAR.ARV 0xe, 0x100 ;  /* 0x0384000000007b1d */ /* 0x002ff60000002000 */
.L_x_4204:
[----:B------:R-:W0:Y:S08]  /*9ee0*/  S2UR UR40, SR_CgaCtaId ;  /* 0x00000000002879c3 */ /* 0x000e300000008800 */
[----:B------:R-:W-:Y:S06]  /*9ef0*/  BAR.SYNC.DEFER_BLOCKING 0x5, 0x180 ;  /* 0x0146000000007b1d */ /* 0x000fec0000010000 */
[----:B------:R-:W-:Y:S01]  /*9f00*/  UMOV UR41, 0x400 ;  /* 0x0000040000297882 */ /* 0x000fe20000000000 */
[----:B------:R-:W-:Y:S01]  /*9f10*/  BSSY B0, `(.L_x_4235) ;  /* 0x000048a000007945 */ /* 0x000fe20003800000 */
[----:B0-----:R-:W-:-:S09]  /*9f20*/  ULEA UR41, UR40, UR41, 0x18 ;  /* 0x0000002928297291 */ /* 0x001fd2000f8ec03f */
[----:B------:R-:W0:Y:S02]  /*9f30*/  LDS.128 R4, [UR41+0x388d0] ;  /* 0x0388d029ff047984 */ /* 0x000e240008000c00 */
[----:B0-----:R-:W-:Y:S02]  /*9f40*/  R2UR UR4, R5 ;  /* 0x00000000050472ca */ /* 0x001fe400000e0000 */
[----:B------:R-:W-:Y:S01]  /*9f50*/  R2UR UR5, R7 ;  /* 0x00000000070572ca */ /* 0x000fe200000e0000 */
[----:B------:R-:W-:Y:S06]  /*9f60*/  BAR.ARV 0x4, 0x180 ;  /* 0x0106000000007b1d */ /* 0x000fec0000002000 */
[----:B------:R-:W-:Y:S08]  /*9f70*/  @P0 BRA `(.L_x_4236) ;  /* 0x0000003800440947 */ /* 0x000ff00003800000 */
[----:B------:R-:W2:Y:S01]  /*9f80*/  LDL R0, [R1+0x30] ;  /* 0x0000300001007983 */ /* 0x000ea20000100800 */
[----:B------:R-:W0:Y:S01]  /*9f90*/  S2UR UR8, SR_SWINHI ;  /* 0x00000000000879c3 */ /* 0x000e220000002f00 */
[----:B------:R-:W-:Y:S01]  /*9fa0*/  F2FP.F16.F32.PACK_AB R23, R71, R70 ;  /* 0x000000464717723e */ /* 0x000fe200000000ff */
[----:B------:R-:W-:Y:S01]  /*9fb0*/  UMOV UR6, UR41 ;  /* 0x0000002900067c82 */ /* 0x000fe20008000000 */
[----:B0-----:R-:W-:Y:S01]  /*9fc0*/  UMOV UR7, UR8 ;  /* 0x0000000800077c82 */ /* 0x001fe20008000000 */
[----:B------:R-:W-:Y:S02]  /*9fd0*/  IMAD.U32 R4, RZ, RZ, UR6 ;  /* 0x00000006ff047e24 */ /* 0x000fe4000f8e00ff */
[----:B------:R-:W-:Y:S01]  /*9fe0*/  IMAD.U32 R5, RZ, RZ, UR7 ;  /* 0x00000007ff057e24 */ /* 0x000fe2000f8e00ff */
[----:B------:R-:W-:Y:S01]  /*9ff0*/  ULDC.64 UR6, c[0x0][0xd08] ;  /* 0x0003420000067ab9 */ /* 0x000fe20000000a00 */
[----:B------:R-:W-:Y:S01]  /*a000*/  BAR.SYNC.DEFER_BLOCKING 0x1, 0x100 ;  /* 0x0044000000007b1d */ /* 0x000fe20000010000 */
[----:B--2---:R-:W-:-:S03]  /*a010*/  IMAD.WIDE R20, R0, 0x2, R4 ;  /* 0x0000000200147825 */ /* 0x004fc600078e0204 */
[C---:B------:R-:W-:Y:S02]  /*a020*/  IADD3 R9, P6, R20.reuse, 0x6060, RZ ;  /* 0x0000606014097810 */ /* 0x040fe40007fde0ff */
[C---:B------:R-:W-:Y:S02]  /*a030*/  IADD3 R12, P1, R20.reuse, 0x6020, RZ ;  /* 0x00006020140c7810 */ /* 0x040fe40007f3e0ff */
[----:B------:R-:W-:Y:S02]  /*a040*/  LOP3.LUT R8, R9, 0x380, RZ, 0xc0, !PT ;  /* 0x0000038009087812 */ /* 0x000fe400078ec0ff */
[----:B------:R-:W-:Y:S02]  /*a050*/  IADD3 R10, P0, R20, 0x6040, RZ ;  /* 0x00006040140a7810 */ /* 0x000fe40007f1e0ff */
[----:B------:R-:W-:Y:S02]  /*a060*/  SHF.R.U64 R8, R8, 0x3, RZ ;  /* 0x0000000308087819 */ /* 0x000fe400000012ff */
[----:B------:R-:W-:-:S02]  /*a070*/  LOP3.LUT R13, R12, 0x380, RZ, 0xc0, !PT ;  /* 0x000003800c0d7812 */ /* 0x000fc400078ec0ff */
[----:B------:R-:W-:Y:S01]  /*a080*/  LOP3.LUT R8, R8, R9, RZ, 0x3c, !PT ;  /* 0x0000000908087212 */ /* 0x000fe200078e3cff */
[----:B------:R-:W-:Y:S01]  /*a090*/  IMAD.X R9, RZ, RZ, R21, P6 ;  /* 0x000000ffff097224 */ /* 0x000fe200030e0615 */
[----:B------:R-:W-:Y:S02]  /*a0a0*/  LOP3.LUT R11, R10, 0x380, RZ, 0xc0, !PT ;  /* 0x000003800a0b7812 */ /* 0x000fe400078ec0ff */
[----:B------:R-:W-:Y:S02]  /*a0b0*/  LOP3.LUT R0, R20, 0x380, RZ, 0xc0, !PT ;  /* 0x0000038014007812 */ /* 0x000fe400078ec0ff */
[----:B------:R-:W-:Y:S02]  /*a0c0*/  SHF.R.U64 R13, R13, 0x3, RZ ;  /* 0x000000030d0d7819 */ /* 0x000fe400000012ff */
[----:B------:R-:W-:Y:S02]  /*a0d0*/  SHF.R.U64 R11, R11, 0x3, RZ ;  /* 0x000000030b0b7819 */ /* 0x000fe400000012ff */
[----:B------:R-:W-:-:S02]  /*a0e0*/  SHF.R.U64 R0, R0, 0x3, RZ ;  /* 0x0000000300007819 */ /* 0x000fc400000012ff */
[----:B------:R-:W-:Y:S01]  /*a0f0*/  LOP3.LUT R12, R13, R12, RZ, 0x3c, !PT ;  /* 0x0000000c0d0c7212 */ /* 0x000fe200078e3cff */
[--C-:B------:R-:W-:Y:S01]  /*a100*/  IMAD.X R13, RZ, RZ, R21.reuse, P1 ;  /* 0x000000ffff0d7224 */ /* 0x100fe200008e0615 */
[----:B------:R-:W-:Y:S01]  /*a110*/  MOV R165, R8 ;  /* 0x0000000800a57202 */ /* 0x000fe20000000f00 */
[--C-:B------:R-:W-:Y:S01]  /*a120*/  IMAD.MOV.U32 R9, RZ, RZ, R21.reuse ;  /* 0x000000ffff097224 */ /* 0x100fe200078e0015 */
[----:B------:R-:W-:Y:S01]  /*a130*/  LOP3.LUT R10, R11, R10, RZ, 0x3c, !PT ;  /* 0x0000000a0b0a7212 */ /* 0x000fe200078e3cff */
[----:B------:R-:W-:Y:S01]  /*a140*/  IMAD.X R11, RZ, RZ, R21, P0 ;  /* 0x000000ffff0b7224 */ /* 0x000fe200000e0615 */
[----:B------:R-:W-:Y:S02]  /*a150*/  LOP3.LUT R8, R0, R20, RZ, 0x3c, !PT ;  /* 0x0000001400087212 */ /* 0x000fe400078e3cff */
[----:B------:R-:W-:Y:S02]  /*a160*/  IADD3 R162, P0, R20, 0x2060, RZ ;  /* 0x0000206014a27810 */ /* 0x000fe40007f1e0ff */
[----:B------:R-:W-:-:S02]  /*a170*/  MOV R153, R12 ;  /* 0x0000000c00997202 */ /* 0x000fc40000000f00 */
[----:B------:R-:W-:Y:S02]  /*a180*/  MOV R12, R8 ;  /* 0x00000008000c7202 */ /* 0x000fe40000000f00 */
[----:B------:R-:W0:Y:S01]  /*a190*/  LDC R9, c[0x0][0xbd4] ;  /* 0x0002f500ff097b82 */ /* 0x000e220000000800 */
[----:B------:R-:W-:Y:S02]  /*a1a0*/  LOP3.LUT R163, R162, 0x380, RZ, 0xc0, !PT ;  /* 0x00000380a2a37812 */ /* 0x000fe400078ec0ff */
[----:B------:R-:W-:Y:S02]  /*a1b0*/  ISETP.NE.AND P1, PT, R22, RZ, PT ;  /* 0x000000ff1600720c */ /* 0x000fe40003f25270 */
[----:B------:R-:W-:Y:S02]  /*a1c0*/  SHF.R.U64 R163, R163, 0x3, RZ ;  /* 0x00000003a3a37819 */ /* 0x000fe400000012ff */
[C---:B------:R-:W-:Y:S02]  /*a1d0*/  IADD3 R154, P3, R20.reuse, 0x4060, RZ ;  /* 0x00004060149a7810 */ /* 0x040fe40007f7e0ff */
[----:B------:R-:W-:Y:S01]  /*a1e0*/  LOP3.LUT R162, R163, R162, RZ, 0x3c, !PT ;  /* 0x000000a2a3a27212 */ /* 0x000fe200078e3cff */
[----:B------:R-:W-:Y:S01]  /*a1f0*/  IMAD.X R163, RZ, RZ, R21, P0 ;  /* 0x000000ffffa37224 */ /* 0x000fe200000e0615 */
[----:B------:R-:W-:-:S02]  /*a200*/  IADD3 R8, P0, R20, 0x2040, RZ ;  /* 0x0000204014087810 */ /* 0x000fc40007f1e0ff */
[----:B------:R-:W-:Y:S02]  /*a210*/  LOP3.LUT R155, R154, 0x380, RZ, 0xc0, !PT ;  /* 0x000003809a9b7812 */ /* 0x000fe400078ec0ff */
[----:B------:R-:W-:Y:S02]  /*a220*/  LOP3.LUT R0, R8, 0x380, RZ, 0xc0, !PT ;  /* 0x0000038008007812 */ /* 0x000fe400078ec0ff */
[----:B------:R-:W-:Y:S02]  /*a230*/  SHF.R.U64 R155, R155, 0x3, RZ ;  /* 0x000000039b9b7819 */ /* 0x000fe400000012ff */
[----:B------:R-:W-:Y:S02]  /*a240*/  SHF.R.U64 R0, R0, 0x3, RZ ;  /* 0x0000000300007819 */ /* 0x000fe400000012ff */
[----:B------:R-:W-:Y:S01]  /*a250*/  LOP3.LUT R154, R155, R154, RZ, 0x3c, !PT ;  /* 0x0000009a9b9a7212 */ /* 0x000fe200078e3cff */
[----:B------:R-:W-:Y:S01]  /*a260*/  IMAD.X R155, RZ, RZ, R21, P3 ;  /* 0x000000ffff9b7224 */ /* 0x000fe200018e0615 */
[----:B------:R-:W-:-:S02]  /*a270*/  LOP3.LUT R8, R0, R8, RZ, 0x3c, !PT ;  /* 0x0000000800087212 */ /* 0x000fc400078e3cff */
[----:B0-----:R-:W-:Y:S01]  /*a280*/  SEL R0, R22, R9, P1 ;  /* 0x0000000916007207 */ /* 0x001fe20000800000 */
[----:B------:R-:W-:Y:S01]  /*a290*/  IMAD.X R9, RZ, RZ, R21, P0 ;  /* 0x000000ffff097224 */ /* 0x000fe200000e0615 */
[----:B------:R-:W-:Y:S02]  /*a2a0*/  MOV R154, R154 ;  /* 0x0000009a009a7202 */ /* 0x000fe40000000f00 */
[----:B------:R-:W-:Y:S02]  /*a2b0*/  MOV R164, R10 ;  /* 0x0000000a00a47202 */ /* 0x000fe40000000f00 */
[----:B------:R-:W-:Y:S02]  /*a2c0*/  MOV R18, R8 ;  /* 0x0000000800127202 */ /* 0x000fe40000000f00 */
[----:B------:R-:W-:Y:S02]  /*a2d0*/  IADD3 R8, P0, R20, 0x2020, RZ ;  /* 0x0000202014087810 */ /* 0x000fe40007f1e0ff */
[----:B------:R-:W-:-:S02]  /*a2e0*/  F2FP.F16.F32.PACK_AB R10, R29, R28 ;  /* 0x0000001c1d0a723e */ /* 0x000fc400000000ff */
[----:B------:R-:W-:Y:S02]  /*a2f0*/  LOP3.LUT R9, R8, 0x380, RZ, 0xc0, !PT ;  /* 0x0000038008097812 */ /* 0x000fe400078ec0ff */
[----:B------:R-:W-:Y:S02]  /*a300*/  F2FP.F16.F32.PACK_AB R11, R31, R30 ;  /* 0x0000001e1f0b723e */ /* 0x000fe400000000ff */
[----:B------:R-:W-:Y:S02]  /*a310*/  SHF.R.U64 R9, R9, 0x3, RZ ;  /* 0x0000000309097819 */ /* 0x000fe400000012ff */
[----:B------:R-:W-:Y:S02]  /*a320*/  IADD3 R14, P2, R20, 0x6000, RZ ;  /* 0x00006000140e7810 */ /* 0x000fe40007f5e0ff */
[----:B------:R-:W-:Y:S01]  /*a330*/  LOP3.LUT R8, R9, R8, RZ, 0x3c, !PT ;  /* 0x0000000809087212 */ /* 0x000fe200078e3cff */
[----:B------:R-:W-:Y:S01]  /*a340*/  IMAD.X R9, RZ, RZ, R21, P0 ;  /* 0x000000ffff097224 */ /* 0x000fe200000e0615 */
[----:B------:R-:W-:-:S02]  /*a350*/  LOP3.LUT R15, R14, 0x380, RZ, 0xc0, !PT ;  /* 0x000003800e0f7812 */ /* 0x000fc400078ec0ff */
[----:B------:R-:W-:Y:S02]  /*a360*/  F2FP.F16.F32.PACK_AB R13, R35, R34 ;  /* 0x00000022230d723e */ /* 0x000fe400000000ff */
[----:B------:R-:W-:Y:S02]  /*a370*/  MOV R155, R8 ;  /* 0x00000008009b7202 */ /* 0x000fe40000000f00 */
[----:B------:R-:W-:Y:S02]  /*a380*/  F2FP.F16.F32.PACK_AB R8, R25, R24 ;  /* 0x000000181908723e */ /* 0x000fe400000000ff */
[----:B------:R-:W-:Y:S02]  /*a390*/  F2FP.F16.F32.PACK_AB R9, R27, R26 ;  /* 0x0000001a1b09723e */ /* 0x000fe400000000ff */
[----:B------:R-:W-:Y:S02]  /*a3a0*/  SHF.R.U64 R15, R15, 0x3, RZ ;  /* 0x000000030f0f7819 */ /* 0x000fe400000012ff */
[C---:B------:R-:W-:Y:S01]  /*a3b0*/  IADD3 R156, P4, R20.reuse, 0x4040, RZ ;  /* 0x00004040149c7810 */ /* 0x040fe20007f9e0ff */
[----:B------:R0:W-:Y:S01]  /*a3c0*/  STSM.16.M88.4 [R12], R8 ;  /* 0x000000080c007844 */ /* 0x0001e20000000200 */
[----:B------:R-:W-:Y:S01]  /*a3d0*/  LOP3.LUT R14, R15, R14, RZ, 0x3c, !PT ;  /* 0x0000000e0f0e7212 */ /* 0x000fe200078e3cff */
[----:B------:R-:W-:Y:S01]  /*a3e0*/  IMAD.X R15, RZ, RZ, R21, P2 ;  /* 0x000000ffff0f7224 */ /* 0x000fe200010e0615 */
[----:B------:R-:W-:-:S02]  /*a3f0*/  IADD3 R158, P5, R20, 0x4020, RZ ;  /* 0x00004020149e7810 */ /* 0x000fc40007fbe0ff */
[----:B------:R-:W-:Y:S02]  /*a400*/  IADD3 R160, P6, R20, 0x4000, RZ ;  /* 0x0000400014a07810 */ /* 0x000fe40007fde0ff */
[----:B------:R-:W-:Y:S02]  /*a410*/  MOV R7, R14 ;  /* 0x0000000e00077202 */ /* 0x000fe40000000f00 */
[----:B------:R-:W-:Y:S02]  /*a420*/  F2FP.F16.F32.PACK_AB R14, R37, R36 ;  /* 0x00000024250e723e */ /* 0x000fe400000000ff */
[----:B------:R-:W-:Y:S02]  /*a430*/  F2FP.F16.F32.PACK_AB R15, R39, R38 ;  /* 0x00000026270f723e */ /* 0x000fe400000000ff */
[----:B------:R-:W-:Y:S02]  /*a440*/  LOP3.LUT R157, R156, 0x380, RZ, 0xc0, !PT ;  /* 0x000003809c9d7812 */ /* 0x000fe400078ec0ff */
[----:B------:R-:W-:-:S02]  /*a450*/  LOP3.LUT R159, R158, 0x380, RZ, 0xc0, !PT ;  /* 0x000003809e9f7812 */ /* 0x000fc400078ec0ff */
[----:B0-----:R-:W-:Y:S02]  /*a460*/  IADD3 R8, P0, R20, 0x20, RZ ;  /* 0x0000002014087810 */ /* 0x001fe40007f1e0ff */
[----:B------:R-:W-:Y:S02]  /*a470*/  F2FP.F16.F32.PACK_AB R12, R33, R32 ;  /* 0x00000020210c723e */ /* 0x000fe400000000ff */
[----:B------:R-:W-:Y:S02]  /*a480*/  LOP3.LUT R9, R8, 0x380, RZ, 0xc0, !PT ;  /* 0x0000038008097812 */ /* 0x000fe400078ec0ff */
[----:B------:R-:W-:Y:S02]  /*a490*/  F2FP.F16.F32.PACK_AB R10, R45, R44 ;  /* 0x0000002c2d0a723e */ /* 0x000fe400000000ff */
[----:B------:R-:W-:Y:S02]  /*a4a0*/  SHF.R.U64 R9, R9, 0x3, RZ ;  /* 0x0000000309097819 */ /* 0x000fe400000012ff */
[----:B------:R-:W-:-:S02]  /*a4b0*/  F2FP.F16.F32.PACK_AB R11, R47, R46 ;  /* 0x0000002e2f0b723e */ /* 0x000fc400000000ff */
[----:B------:R-:W-:Y:S01]  /*a4c0*/  LOP3.LUT R8, R9, R8, RZ, 0x3c, !PT ;  /* 0x0000000809087212 */ /* 0x000fe200078e3cff */
[--C-:B------:R-:W-:Y:S01]  /*a4d0*/  IMAD.X R9, RZ, RZ, R21.reuse, P0 ;  /* 0x000000ffff097224 */ /* 0x100fe200000e0615 */
[----:B------:R-:W-:Y:S02]  /*a4e0*/  LOP3.LUT R161, R160, 0x380, RZ, 0xc0, !PT ;  /* 0x00000380a0a17812 */ /* 0x000fe400078ec0ff */
[----:B------:R-:W-:Y:S02]  /*a4f0*/  SHF.R.U64 R157, R157, 0x3, RZ ;  /* 0x000000039d9d7819 */ /* 0x000fe400000012ff */
[----:B------:R-:W-:Y:S02]  /*a500*/  MOV R8, R8 ;  /* 0x0000000800087202 */ /* 0x000fe40000000f00 */
[----:B------:R-:W-:Y:S02]  /*a510*/  SHF.R.U64 R159, R159, 0x3, RZ ;  /* 0x000000039f9f7819 */ /* 0x000fe400000012ff */
[----:B------:R-:W-:Y:S01]  /*a520*/  SHF.R.U64 R161, R161, 0x3, RZ ;  /* 0x00000003a1a17819 */ /* 0x000fe200000012ff */
[----:B------:R0:W-:Y:S01]  /*a530*/  STSM.16.M88.4 [R8], R12 ;  /* 0x0000000c08007844 */ /* 0x0001e20000000200 */
[----:B------:R-:W-:Y:S01]  /*a540*/  LOP3.LUT R156, R157, R156, RZ, 0x3c, !PT ;  /* 0x0000009c9d9c7212 */ /* 0x000fe200078e3cff */
[--C-:B------:R-:W-:Y:S01]  /*a550*/  IMAD.X R157, RZ, RZ, R21.reuse, P4 ;  /* 0x000000ffff9d7224 */ /* 0x100fe200020e0615 */
[----:B------:R-:W-:Y:S01]  /*a560*/  LOP3.LUT R158, R159, R158, RZ, 0x3c, !PT ;  /* 0x0000009e9f9e7212 */ /* 0x000fe200078e3cff */
[--C-:B------:R-:W-:Y:S01]  /*a570*/  IMAD.X R159, RZ, RZ, R21.reuse, P5 ;  /* 0x000000ffff9f7224 */ /* 0x100fe200028e0615 */
[----:B------:R-:W-:Y:S01]  /*a580*/  LOP3.LUT R160, R161, R160, RZ, 0x3c, !PT ;  /* 0x000000a0a1a07212 */ /* 0x000fe200078e3cff */
[----:B------:R-:W-:Y:S01]  /*a590*/  IMAD.X R161, RZ, RZ, R21, P6 ;  /* 0x000000ffffa17224 */ /* 0x000fe200030e0615 */
[----:B------:R-:W-:-:S02]  /*a5a0*/  MOV R162, R162 ;  /* 0x000000a200a27202 */ /* 0x000fc40000000f00 */
[----:B------:R-:W-:Y:S02]  /*a5b0*/  MOV R158, R158 ;  /* 0x0000009e009e7202 */ /* 0x000fe40000000f00 */
[----:B------:R-:W-:Y:S02]  /*a5c0*/  MOV R160, R160 ;  /* 0x000000a000a07202 */ /* 0x000fe40000000f00 */
[----:B------:R-:W-:Y:S02]  /*a5d0*/  MOV R156, R156 ;  /* 0x0000009c009c7202 */ /* 0x000fe40000000f00 */
[----:B0-----:R-:W-:Y:S02]  /*a5e0*/  IADD3 R8, P0, R20, 0x40, RZ ;  /* 0x0000004014087810 */ /* 0x001fe40007f1e0ff */
[----:B------:R-:W-:Y:S02]  /*a5f0*/  F2FP.F16.F32.PACK_AB R13, R59, R58 ;  /* 0x0000003a3b0d723e */ /* 0x000fe400000000ff */
[----:B------:R-:W-:-:S02]  /*a600*/  LOP3.LUT R9, R8, 0x380, RZ, 0xc0, !PT ;  /* 0x0000038008097812 */ /* 0x000fc400078ec0ff */
[----:B------:R-:W-:Y:S02]  /*a610*/  F2FP.F16.F32.PACK_AB R14, R61, R60 ;  /* 0x0000003c3d0e723e */ /* 0x000fe400000000ff */
[----:B------:R-:W-:Y:S02]  /*a620*/  SHF.R.U64 R9, R9, 0x3, RZ ;  /* 0x0000000309097819 */ /* 0x000fe400000012ff */
[----:B------:R-:W-:Y:S02]  /*a630*/  F2FP.F16.F32.PACK_AB R15, R63, R62 ;  /* 0x0000003e3f0f723e */ /* 0x000fe400000000ff */
[----:B------:R-:W-:Y:S01]  /*a640*/  LOP3.LUT R8, R9, R8, RZ, 0x3c, !PT ;  /* 0x0000000809087212 */ /* 0x000fe200078e3cff */
[----:B------:R-:W-:-:S05]  /*a650*/  IMAD.X R9, RZ, RZ, R21, P0 ;  /* 0x000000ffff097224 */ /* 0x000fca00000e0615 */
[----:B------:R-:W-:Y:S02]  /*a660*/  MOV R12, R8 ;  /* 0x00000008000c7202 */ /* 0x000fe40000000f00 */
[----:B------:R-:W-:Y:S02]  /*a670*/  F2FP.F16.F32.PACK_AB R8, R41, R40 ;  /* 0x000000282908723e */ /* 0x000fe400000000ff */
[----:B------:R-:W-:-:S05]  /*a680*/  F2FP.F16.F32.PACK_AB R9, R43, R42 ;  /* 0x0000002a2b09723e */ /* 0x000fca00000000ff */
[----:B------:R0:W-:Y:S02]  /*a690*/  STSM.16.M88.4 [R12], R8 ;  /* 0x000000080c007844 */ /* 0x0001e40000000200 */
[C---:B0-----:R-:W-:Y:S02]  /*a6a0*/  IADD3 R8, P0, R20.reuse, 0x2000, RZ ;  /* 0x0000200014087810 */ /* 0x041fe40007f1e0ff */
[----:B------:R-:W-:Y:S02]  /*a6b0*/  IADD3 R10, P1, R20, 0x60, RZ ;  /* 0x00000060140a7810 */ /* 0x000fe40007f3e0ff */
[----:B------:R-:W-:Y:S02]  /*a6c0*/  LOP3.LUT R9, R8, 0x380, RZ, 0xc0, !PT ;  /* 0x0000038008097812 */ /* 0x000fe400078ec0ff */
[----:B------:R-:W-:Y:S02]  /*a6d0*/  F2FP.F16.F32.PACK_AB R11, R55, R54 ;  /* 0x00000036370b723e */ /* 0x000fe400000000ff */
[----:B------:R-:W-:-:S02]  /*a6e0*/  SHF.R.U64 R9, R9, 0x3, RZ ;  /* 0x0000000309097819 */ /* 0x000fc400000012ff */
[----:B------:R-:W-:Y:S02]  /*a6f0*/  F2FP.F16.F32.PACK_AB R12, R57, R56 ;  /* 0x00000038390c723e */ /* 0x000fe400000000ff */
[----:B------:R-:W-:Y:S01]  /*a700*/  LOP3.LUT R8, R9, R8, RZ, 0x3c, !PT ;  /* 0x0000000809087212 */ /* 0x000fe200078e3cff */
[--C-:B------:R-:W-:Y:S01]  /*a710*/  IMAD.X R9, RZ, RZ, R21.reuse, P0 ;  /* 0x000000ffff097224 */ /* 0x100fe200000e0615 */
[----:B------:R-:W-:Y:S01]  /*a720*/  ISETP.NE.U32.AND P0, PT, RZ, UR6, PT ;  /* 0x00000006ff007c0c */ /* 0x000fe2000bf05070 */
[----:B------:R-:W-:-:S03]  /*a730*/  IMAD.X R21, RZ, RZ, R21, P1 ;  /* 0x000000ffff157224 */ /* 0x000fc600008e0615 */
[----:B------:R-:W-:Y:S02]  /*a740*/  MOV R22, R8 ;  /* 0x0000000800167202 */ /* 0x000fe40000000f00 */
[----:B------:R-:W-:Y:S02]  /*a750*/  LOP3.LUT R8, R10, 0x380, RZ, 0xc0, !PT ;  /* 0x000003800a087812 */ /* 0x000fe400078ec0ff */
[----:B------:R-:W-:Y:S02]  /*a760*/  F2FP.F16.F32.PACK_AB R9, R51, R50 ;  /* 0x000000323309723e */ /* 0x000fe400000000ff */
[----:B------:R-:W-:Y:S02]  /*a770*/  SHF.R.U64 R8, R8, 0x3, RZ ;  /* 0x0000000308087819 */ /* 0x000fe400000012ff */
[----:B------:R-:W-:Y:S02]  /*a780*/  ISETP.NE.AND.EX P0, PT, RZ, UR7, PT, P0 ;  /* 0x00000007ff007c0c */ /* 0x000fe4000bf05300 */
[----:B------:R-:W-:-:S02]  /*a790*/  LOP3.LUT R20, R8, R10, RZ, 0x3c, !PT ;  /* 0x0000000a08147212 */ /* 0x000fc400078e3cff */
[----:B------:R-:W-:Y:S02]  /*a7a0*/  F2FP.F16.F32.PACK_AB R8, R49, R48 ;  /* 0x000000303108723e */ /* 0x000fe400000000ff */
[----:B------:R-:W-:Y:S02]  /*a7b0*/  MOV R20, R20 ;  /* 0x0000001400147202 */ /* 0x000fe40000000f00 */
[----:B------:R-:W-:Y:S02]  /*a7c0*/  F2FP.F16.F32.PACK_AB R10, R53, R52 ;  /* 0x00000034350a723e */ /* 0x000fe400000000ff */
[----:B------:R-:W-:-:S03]  /*a7d0*/  F2FP.F16.F32.PACK_AB R21, R67, R66 ;  /* 0x000000424315723e */ /* 0x000fc600000000ff */
[----:B------:R0:W-:Y:S04]  /*a7e0*/  STSM.16.M88.4 [R20], R8 ;  /* 0x0000000814007844 */ /* 0x0001e80000000200 */
[----:B------:R1:W-:Y:S01]  /*a7f0*/  STSM.16.M88.4 [R22], R12 ;  /* 0x0000000c16007844 */ /* 0x0003e20000000200 */
[----:B0-----:R-:W-:Y:S02]  /*a800*/  F2FP.F16.F32.PACK_AB R20, R65, R64 ;  /* 0x000000404114723e */ /* 0x001fe400000000ff */
[----:B------:R-:W-:Y:S02]  /*a810*/  F2FP.F16.F32.PACK_AB R8, R73, R72 ;  /* 0x000000484908723e */ /* 0x000fe400000000ff */
[----:B-1----:R-:W-:Y:S02]  /*a820*/  F2FP.F16.F32.PACK_AB R22, R69, R68 ;  /* 0x000000444516723e */ /* 0x002fe400000000ff */
[----:B------:R-:W-:-:S02]  /*a830*/  F2FP.F16.F32.PACK_AB R9, R75, R74 ;  /* 0x0000004a4b09723e */ /* 0x000fc400000000ff */
[----:B------:R-:W-:Y:S01]  /*a840*/  F2FP.F16.F32.PACK_AB R10, R77, R76 ;  /* 0x0000004c4d0a723e */ /* 0x000fe200000000ff */
[----:B------:R0:W-:Y:S01]  /*a850*/  STSM.16.M88.4 [R155], R20 ;  /* 0x000000149b007844 */ /* 0x0001e20000000200 */
[----:B------:R-:W-:Y:S02]  /*a860*/  F2FP.F16.F32.PACK_AB R11, R79, R78 ;  /* 0x0000004e4f0b723e */ /* 0x000fe400000000ff */
[----:B------:R-:W-:Y:S02]  /*a870*/  F2FP.F16.F32.PACK_AB R12, R81, R80 ;  /* 0x00000050510c723e */ /* 0x000fe400000000ff */
[----:B------:R-:W-:Y:S01]  /*a880*/  F2FP.F16.F32.PACK_AB R13, R83, R82 ;  /* 0x00000052530d723e */ /* 0x000fe200000000ff */
[----:B------:R1:W-:Y:S01]  /*a890*/  STSM.16.M88.4 [R18], R8 ;  /* 0x0000000812007844 */ /* 0x0003e20000000200 */
[----:B------:R-:W-:Y:S02]  /*a8a0*/  F2FP.F16.F32.PACK_AB R14, R85, R84 ;  /* 0x00000054550e723e */ /* 0x000fe400000000ff */
[----:B------:R-:W-:-:S05]  /*a8b0*/  F2FP.F16.F32.PACK_AB R15, R87, R86 ;  /* 0x00000056570f723e */ /* 0x000fca00000000ff */
[----:B------:R2:W-:Y:S01]  /*a8c0*/  STSM.16.M88.4 [R162], R12 ;  /* 0x0000000ca2007844 */ /* 0x0005e20000000200 */
[----:B0-----:R-:W-:Y:S02]  /*a8d0*/  F2FP.F16.F32.PACK_AB R20, R89, R88 ;  /* 0x000000585914723e */ /* 0x001fe400000000ff */
[----:B------:R-:W-:Y:S02]  /*a8e0*/  F2FP.F16.F32.PACK_AB R21, R91, R90 ;  /* 0x0000005a5b15723e */ /* 0x000fe400000000ff */
[----:B------:R-:W-:Y:S02]  /*a8f0*/  F2FP.F16.F32.PACK_AB R22, R93, R92 ;  /* 0x0000005c5d16723e */ /* 0x000fe400000000ff */
[----:B------:R-:W-:Y:S02]  /*a900*/  F2FP.F16.F32.PACK_AB R23, R95, R94 ;  /* 0x0000005e5f17723e */ /* 0x000fe400000000ff */
[----:B-1----:R-:W-:Y:S02]  /*a910*/  F2FP.F16.F32.PACK_AB R8, R97, R96 ;  /* 0x000000606108723e */ /* 0x002fe400000000ff */
[----:B------:R-:W-:Y:S01]  /*a920*/  F2FP.F16.F32.PACK_AB R9, R99, R98 ;  /* 0x000000626309723e */ /* 0x000fe200000000ff */
[----:B------:R0:W-:Y:S01]  /*a930*/  STSM.16.M88.4 [R160], R20 ;  /* 0x00000014a0007844 */ /* 0x0001e20000000200 */
[----:B------:R-:W-:-:S02]  /*a940*/  F2FP.F16.F32.PACK_AB R10, R101, R100 ;  /* 0x00000064650a723e */ /* 0x000fc400000000ff */
[----:B------:R-:W-:Y:S02]  /*a950*/  F2FP.F16.F32.PACK_AB R11, R103, R102 ;  /* 0x00000066670b723e */ /* 0x000fe400000000ff */
[----:B--2---:R-:W-:Y:S02]  /*a960*/  F2FP.F16.F32.PACK_AB R12, R105, R104 ;  /* 0x00000068690c723e */ /* 0x004fe400000000ff */
[----:B------:R-:W-:Y:S01]  /*a970*/  F2FP.F16.F32.PACK_AB R13, R107, R106 ;  /* 0x0000006a6b0d723e */ /* 0x000fe200000000ff */
[----:B------:R1:W-:Y:S01]  /*a980*/  STSM.16.M88.4 [R158], R8 ;  /* 0x000000089e007844 */ /* 0x0003e20000000200 */
[----:B------:R-:W-:Y:S02]  /*a990*/  F2FP.F16.F32.PACK_AB R14, R109, R108 ;  /* 0x0000006c6d0e723e */ /* 0x000fe400000000ff */
[----:B------:R-:W-:Y:S02]  /*a9a0*/  F2FP.F16.F32.PACK_AB R15, R111, R110 ;  /* 0x0000006e6f0f723e */ /* 0x000fe400000000ff */
[----:B0-----:R-:W-:-:S03]  /*a9b0*/  F2FP.F16.F32.PACK_AB R20, R113, R112 ;  /* 0x000000707114723e */ /* 0x001fc600000000ff */
[----:B------:R0:W-:Y:S01]  /*a9c0*/  STSM.16.M88.4 [R156], R12 ;  /* 0x0000000c9c007844 */ /* 0x0001e20000000200 */
        /* <DEDUP_REMOVED lines=8> */
[----:B0-----:R-:W-:Y:S02]  /*aa50*/  F2FP.F16.F32.PACK_AB R12, R129, R128 ;  /* 0x00000080810c723e */ /* 0x001fe400000000ff */
[----:B------:R-:W-:Y:S01]  /*aa60*/  F2FP.F16.F32.PACK_AB R13, R131, R130 ;  /* 0x00000082830d723e */ /* 0x000fe200000000ff */
[----:B------:R0:W-:Y:S01]  /*aa70*/  STSM.16.M88.4 [R7], R8 ;  /* 0x0000000807007844 */ /* 0x0001e20000000200 */
[----:B------:R-:W-:Y:S02]  /*aa80*/  F2FP.F16.F32.PACK_AB R14, R133, R132 ;  /* 0x00000084850e723e */ /* 0x000fe400000000ff */
[----:B------:R-:W-:Y:S02]  /*aa90*/  F2FP.F16.F32.PACK_AB R15, R135, R134 ;  /* 0x00000086870f723e */ /* 0x000fe400000000ff */
[----:B-1----:R-:W-:-:S03]  /*aaa0*/  F2FP.F16.F32.PACK_AB R20, R137, R136 ;  /* 0x000000888914723e */ /* 0x002fc600000000ff */
[----:B------:R1:W-:Y:S01]  /*aab0*/  STSM.16.M88.4 [R153], R12 ;  /* 0x0000000c99007844 */ /* 0x0003e20000000200 */
[----:B------:R-:W-:Y:S02]  /*aac0*/  F2FP.F16.F32.PACK_AB R21, R139, R138 ;  /* 0x0000008a8b15723e */ /* 0x000fe400000000ff */
[----:B------:R-:W-:Y:S02]  /*aad0*/  F2FP.F16.F32.PACK_AB R22, R141, R140 ;  /* 0x0000008c8d16723e */ /* 0x000fe400000000ff */
[----:B------:R-:W-:Y:S02]  /*aae0*/  F2FP.F16.F32.PACK_AB R23, R143, R142 ;  /* 0x0000008e8f17723e */ /* 0x000fe400000000ff */
[----:B0-----:R-:W-:Y:S02]  /*aaf0*/  F2FP.F16.F32.PACK_AB R8, R145, R144 ;  /* 0x000000909108723e */ /* 0x001fe400000000ff */
[----:B------:R-:W-:Y:S01]  /*ab00*/  F2FP.F16.F32.PACK_AB R9, R147, R146 ;  /* 0x000000929309723e */ /* 0x000fe200000000ff */
[----:B------:R-:W-:Y:S01]  /*ab10*/  STSM.16.M88.4 [R164], R20 ;  /* 0x00000014a4007844 */ /* 0x000fe20000000200 */
[----:B------:R-:W-:-:S02]  /*ab20*/  F2FP.F16.F32.PACK_AB R10, R149, R148 ;  /* 0x00000094950a723e */ /* 0x000fc400000000ff */
[----:B------:R-:W-:Y:S01]  /*ab30*/  F2FP.F16.F32.PACK_AB R11, R151, R150 ;  /* 0x00000096970b723e */ /* 0x000fe200000000ff */
[C---:B-1----:R-:W-:Y:S01]  /*ab40*/  IMAD.SHL.U32 R13, R188.reuse, 0x4, RZ ;  /* 0x00000004bc0d7824 */ /* 0x042fe200078e00ff */
[----:B------:R-:W-:-:S03]  /*ab50*/  SHF.L.U64.HI R7, R188, 0x2, R196 ;  /* 0x00000002bc077819 */ /* 0x000fc600000102c4 */
[----:B------:R0:W-:Y:S02]  /*ab60*/  STSM.16.M88.4 [R165], R8 ;  /* 0x00000008a5007844 */ /* 0x0001e40000000200 */
[----:B0-----:R-:W0:Y:S08]  /*ab70*/  LDC.64 R10, c[0x0][0xd00] ;  /* 0x00034000ff0a7b82 */ /* 0x001e300000000a00 */
[----:B------:R-:W-:Y:S01]  /*ab80*/  BAR.SYNC.DEFER_BLOCKING 0x1, 0x100 ;  /* 0x0044000000007b1d */ /* 0x000fe20000010000 */
[----:B------:R-:W-:-:S04]  /*ab90*/  @P0 IADD3 R8, P2, R13, UR6, RZ ;  /* 0x000000060d080c10 */ /* 0x000fc8000ff5e0ff */
[----:B------:R-:W-:Y:S02]  /*aba0*/  @P0 IADD3.X R9, R7, UR7, RZ, P2, !PT ;  /* 0x0000000707090c10 */ /* 0x000fe400097fe4ff */
[----:B0-----:R-:W-:-:S04]  /*abb0*/  ISETP.NE.U32.AND P1, PT, R10, RZ, PT ;  /* 0x000000ff0a00720c */ /* 0x001fc80003f25070 */
[----:B------:R0:W2:Y:S01]  /*abc0*/  @P0 LDG.E R9, desc[UR44][R8.64] ;  /* 0x0000002c08090981 */ /* 0x0000a2000c1e1900 */
[----:B------:R-:W-:Y:S02]  /*abd0*/  IADD3 R12, P2, R13, R10, RZ ;  /* 0x0000000a0d0c7210 */ /* 0x000fe40007f5e0ff */
[----:B------:R-:W-:-:S03]  /*abe0*/  ISETP.NE.AND.EX P1, PT, R11, RZ, PT, P1 ;  /* 0x000000ff0b00720c */ /* 0x000fc60003f25310 */
[----:B------:R-:W-:Y:S02]  /*abf0*/  IMAD.X R13, R7, 0x1, R11, P2 ;  /* 0x00000001070d7824 */ /* 0x000fe400010e060b */
[----:B0-----:R-:W-:-:S08]  /*ac00*/  IMAD.MOV.U32 R8, RZ, RZ, RZ ;  /* 0x000000ffff087224 */ /* 0x001fd000078e00ff */
[----:B------:R0:W5:Y:S01]  /*ac10*/  @P1 LDG.E R8, desc[UR44][R12.64] ;  /* 0x0000002c0c081981 */ /* 0x000162000c1e1900 */
[----:B------:R-:W-:Y:S01]  /*ac20*/  ULDC UR6, c[0x0][0xb88] ;  /* 0x0002e20000067ab9 */ /* 0x000fe20000000800 */
[----:B--2---:R-:W-:Y:S01]  /*ac30*/  @P0 R2UR UR6, R9 ;  /* 0x00000000090602ca */ /* 0x004fe200000e0000 */
[----:B0-----:R-:W-:-:S14]  /*ac40*/  @P0 BRA `(.L_x_4237) ;  /* 0x0000000000180947 */ /* 0x001fdc0003800000 */
[----:B------:R-:W-:Y:S05]  /*ac50*/  @!P1 BRA `(.L_x_4237) ;  /* 0x0000000000149947 */ /* 0x000fea0003800000 */
[----:B------:R-:W2:Y:S04]  /*ac60*/  LDG.E R7, desc[UR44][R12.64] ;  /* 0x0000002c0c077981 */ /* 0x000ea8000c1e1900 */
[----:B------:R-:W3:Y:S01]  /*ac70*/  LDG.E R9, desc[UR44][R12.64+0x4] ;  /* 0x0000042c0c097981 */ /* 0x000ee2000c1e1900 */
[----:B--2---:R-:W-:Y:S02]  /*ac80*/  R2UR UR7, R7 ;  /* 0x00000000070772ca */ /* 0x004fe400000e0000 */
[----:B---3--:R-:W-:-:S13]  /*ac90*/  R2UR UR6, R9 ;  /* 0x00000000090672ca */ /* 0x008fda00000e0000 */
[----:B------:R-:W-:-:S12]  /*aca0*/  UIADD3 UR6, -UR7, UR6, URZ ;  /* 0x0000000607067290 */ /* 0x000fd8000fffe13f */
.L_x_4237:
[----:B------:R-:W0:Y:S02]  /*acb0*/  SHFL.IDX PT, R7, R228, RZ, 0x1f ;  /* 0x00001fffe4077589 */ /* 0x000e2400000e0000 */
[----:B0-----:R-:W-:Y:S02]  /*acc0*/  ISETP.NE.AND P0, PT, R7, RZ, PT ;  /* 0x000000ff0700720c */ /* 0x001fe40003f05270 */
[----:B-----5:R-:W-:-:S11]  /*acd0*/  SHF.R.S32.HI R7, RZ, 0x1f, R8 ;  /* 0x0000001fff077819 */ /* 0x020fd60000011408 */
[----:B------:R-:W-:Y:S05]  /*ace0*/  @P0 BRA `(.L_x_4238) ;  /* 0x0000000400040947 */ /* 0x000fea0003800000 */
[----:B------:R-:W2:Y:S04]  /*acf0*/  LDL R23, [R1+0x28] ;  /* 0x0000280001177983 */ /* 0x000ea80000100800 */
[----:B------:R-:W3:Y:S04]  /*ad00*/  LDL R155, [R1+0x2c] ;  /* 0x00002c00019b7983 */ /* 0x000ee80000100800 */
[----:B------:R-:W4:Y:S01]  /*ad10*/  LDL R154, [R1+0x4] ;  /* 0x00000400019a7983 */ /* 0x000f220000100800 */
[----:B------:R-:W-:Y:S01]  /*ad20*/  IMAD.MOV.U32 R9, RZ, RZ, 0xab8 ;  /* 0x00000ab8ff097424 */ /* 0x000fe200078e00ff */
[----:B------:R-:W-:Y:S01]  /*ad30*/  ISETP.GT.AND P1, PT, R0, 0x1, PT ;  /* 0x000000010000780c */ /* 0x000fe20003f24270 */
[----:B------:R-:W0:Y:S01]  /*ad40*/  LDC R153, c[0x0][0xce8] ;  /* 0x00033a00ff997b82 */ /* 0x000e220000000800 */
[----:B------:R-:W-:Y:S01]  /*ad50*/  ISETP.NE.U32.AND P0, PT, R10, RZ, PT ;  /* 0x000000ff0a00720c */ /* 0x000fe20003f05070 */
[----:B------:R-:W-:Y:S01]  /*ad60*/  IMAD.U32 R22, RZ, RZ, UR42 ;  /* 0x0000002aff167e24 */ /* 0x000fe2000f8e00ff */
[----:B------:R-:W-:-:S02]  /*ad70*/  SEL R9, R9, 0xa78, P1 ;  /* 0x00000a7809097807 */ /* 0x000fc40000800000 */
[----:B------:R-:W-:-:S03]  /*ad80*/  ISETP.NE.AND.EX P0, PT, R11, RZ, PT, P0 ;  /* 0x000000ff0b00720c */ /* 0x000fc60003f05300 */
[----:B------:R-:W1:Y:S01]  /*ad90*/  LDC.64 R12, c[0x0][R9+0x220] ;  /* 0x00008800090c7b82 */ /* 0x000e620000000a00 */
[----:B------:R-:W-:Y:S02]  /*ada0*/  SEL R20, R188, RZ, !P0 ;  /* 0x000000ffbc147207 */ /* 0x000fe40004000000 */
[----:B------:R-:W-:-:S05]  /*adb0*/  SEL R18, R196, RZ, !P0 ;  /* 0x000000ffc4127207 */ /* 0x000fca0004000000 */
[----:B------:R-:W5:Y:S01]  /*adc0*/  LDC.64 R14, c[0x0][R9+0x218] ;  /* 0x00008600090e7b82 */ /* 0x000f620000000a00 */
[----:B0-----:R-:W-:Y:S01]  /*add0*/  ISETP.NE.AND P0, PT, R153, 0x1, PT ;  /* 0x000000019900780c */ /* 0x001fe20003f05270 */
[----:B-1----:R-:W-:-:S04]  /*ade0*/  IMAD R13, R13, R20, RZ ;  /* 0x000000140d0d7224 */ /* 0x002fc800078e02ff */
[C---:B------:R-:W-:Y:S02]  /*adf0*/  IMAD R18, R12.reuse, R18, R13 ;  /* 0x000000120c127224 */ /* 0x040fe400078e020d */
[----:B------:R-:W-:-:S04]  /*ae00*/  IMAD.WIDE.U32 R12, R12, R20, RZ ;  /* 0x000000140c0c7225 */ /* 0x000fc800078e00ff */
[-C--:B-----5:R-:W-:Y:S02]  /*ae10*/  IMAD R20, R15, R189.reuse, RZ ;  /* 0x000000bd0f147224 */ /* 0x0a0fe400078e02ff */
[----:B------:R-:W-:-:S04]  /*ae20*/  IMAD.WIDE.U32 R14, R14, R189, RZ ;  /* 0x000000bd0e0e7225 */ /* 0x000fc800078e00ff */
[----:B------:R-:W-:Y:S01]  /*ae30*/  IMAD.IADD R18, R13, 0x1, R18 ;  /* 0x000000010d127824 */ /* 0x000fe200078e0212 */
[----:B------:R-:W-:Y:S01]  /*ae40*/  IADD3 R21, P2, P3, R12, R14, R8 ;  /* 0x0000000e0c157210 */ /* 0x000fe20007b5e008 */
[----:B------:R-:W0:Y:S01]  /*ae50*/  @P0 LDC R13, c[0x0][0xcec] ;  /* 0x00033b00ff0d0b82 */ /* 0x000e220000000800 */
[----:B------:R-:W-:-:S05]  /*ae60*/  IMAD.IADD R20, R15, 0x1, R20 ;  /* 0x000000010f147824 */ /* 0x000fca00078e0214 */
[----:B------:R-:W-:Y:S02]  /*ae70*/  IADD3.X R18, R18, R20, R7, P2, P3 ;  /* 0x0000001412127210 */ /* 0x000fe400017e6407 */
[----:B------:R-:W1:Y:S01]  /*ae80*/  @P0 LDC R12, c[0x0][0xcf0] ;  /* 0x00033c00ff0c0b82 */ /* 0x000e620000000800 */
[----:B--2---:R-:W-:Y:S01]  /*ae90*/  IMAD R22, R22, 0x40, R23 ;  /* 0x0000004016167824 */ /* 0x004fe200078e0217 */
[----:B------:R-:W-:-:S03]  /*aea0*/  SEL R23, R195, RZ, P1 ;  /* 0x000000ffc3177207 */ /* 0x000fc60000800000 */
[----:B0-----:R-:W-:-:S04]  /*aeb0*/  @P0 IMAD.HI.U32 R13, R22, R13, RZ ;  /* 0x0000000d160d0227 */ /* 0x001fc800078e00ff */
[----:B------:R-:W-:Y:S01]  /*aec0*/  IMAD.MOV.U32 R20, RZ, RZ, R22 ;  /* 0x000000ffff147224 */ /* 0x000fe200078e0016 */
[----:B-1----:R-:W-:Y:S02]  /*aed0*/  @P0 SHF.R.U32.HI R20, RZ, R12, R13 ;  /* 0x0000000cff140219 */ /* 0x002fe4000001160d */
[----:B------:R-:W0:Y:S02]  /*aee0*/  LDC.64 R12, c[0x0][R9+0x228] ;  /* 0x00008a00090c7b82 */ /* 0x000e240000000a00 */
[----:B0-----:R-:W-:-:S04]  /*aef0*/  IMAD.WIDE.U32 R14, R12, R23, RZ ;  /* 0x000000170c0e7225 */ /* 0x001fc800078e00ff */
[----:B------:R-:W-:Y:S01]  /*af00*/  IMAD R12, R13, R23, RZ ;  /* 0x000000170d0c7224 */ /* 0x000fe200078e02ff */
[----:B------:R-:W-:Y:S01]  /*af10*/  IADD3 R14, P0, P2, R20, R21, R14 ;  /* 0x00000015140e7210 */ /* 0x000fe20007a1e00e */
[--C-:B------:R-:W-:Y:S01]  /*af20*/  IMAD.MOV R21, RZ, RZ, -R20.reuse ;  /* 0x000000ffff157224 */ /* 0x100fe200078e0a14 */
[----:B------:R-:W-:Y:S01]  /*af30*/  SHF.R.S32.HI R20, RZ, 0x1f, R20 ;  /* 0x0000001fff147819 */ /* 0x000fe20000011414 */
[----:B------:R-:W-:Y:S02]  /*af40*/  IMAD.IADD R15, R15, 0x1, R12 ;  /* 0x000000010f0f7824 */ /* 0x000fe400078e020c */
[----:B------:R0:W1:Y:S01]  /*af50*/  LDC.64 R12, c[0x0][R9+0x210] ;  /* 0x00008400090c7b82 */ /* 0x0000620000000a00 */
[----:B------:R-:W-:Y:S02]  /*af60*/  IMAD R21, R153, R21, R22 ;  /* 0x0000001599157224 */ /* 0x000fe400078e0216 */
[----:B------:R-:W-:Y:S01]  /*af70*/  IADD3.X R15, R20, R18, R15, P0, P2 ;  /* 0x00000012140f7210 */ /* 0x000fe200007e440f */
[----:B------:R-:W-:-:S02]  /*af80*/  IMAD.U32 R18, RZ, RZ, UR42 ;  /* 0x0000002aff127e24 */ /* 0x000fc4000f8e00ff */
[----:B0-----:R-:W-:Y:S02]  /*af90*/  SHF.R.S32.HI R9, RZ, 0x1f, R21 ;  /* 0x0000001fff097819 */ /* 0x001fe40000011415 */
[----:B------:R-:W-:Y:S02]  /*afa0*/  IMAD R18, R18, 0x40, R17 ;  /* 0x0000004012127824 */ /* 0x000fe400078e0211 */
[-C--:B-1----:R-:W-:Y:S02]  /*afb0*/  IMAD R13, R13, R21.reuse, RZ ;  /* 0x000000150d0d7224 */ /* 0x082fe400078e02ff */
[----:B------:R-:W-:-:S04]  /*afc0*/  IMAD.WIDE.U32 R14, R12, R21, R14 ;  /* 0x000000150c0e7225 */ /* 0x000fc800078e000e */
[----:B------:R-:W-:Y:S02]  /*afd0*/  IMAD R9, R12, R9, R13 ;  /* 0x000000090c097224 */ /* 0x000fe400078e020d */
[----:B------:R-:W0:Y:S02]  /*afe0*/  LDC.64 R12, c[0x0][0xca8] ;  /* 0x00032a00ff0c7b82 */ /* 0x000e240000000a00 */
[----:B------:R-:W-:-:S06]  /*aff0*/  IMAD.IADD R9, R15, 0x1, R9 ;  /* 0x000000010f097824 */ /* 0x000fcc00078e0209 */
[----:B0-----:R-:W0:Y:S08]  /*b000*/  @!P1 LDC R12, c[0x0][0xc50] ;  /* 0x00031400ff0c9b82 */ /* 0x001e300000000800 */
[----:B------:R-:W1:Y:S01]  /*b010*/  @!P1 LDC R13, c[0x0][0xc54] ;  /* 0x00031500ff0d9b82 */ /* 0x000e620000000800 */
[----:B0-----:R-:W-:Y:S01]  /*b020*/  LEA R15, P0, R14, R12, 0x2 ;  /* 0x0000000c0e0f7211 */ /* 0x001fe200078010ff */
[----:B---3--:R-:W-:-:S03]  /*b030*/  IMAD.MOV R12, RZ, RZ, -R155 ;  /* 0x000000ffff0c7224 */ /* 0x008fc600078e0a9b */
[----:B-1----:R-:W-:Y:S02]  /*b040*/  LEA.HI.X R9, R14, R13, R9, 0x2, P0 ;  /* 0x0000000d0e097211 */ /* 0x002fe400000f1409 */
[----:B----4-:R-:W-:Y:S01]  /*b050*/  ISETP.NE.AND P0, PT, R154, R12, PT ;  /* 0x0000000c9a00720c */ /* 0x010fe20003f05270 */
[----:B------:R-:W-:Y:S04]  /*b060*/  SHFL.IDX PT, R14, R15, 0x1, 0x1c1f ;  /* 0x003c1f000f0e7f89 */ /* 0x000fe800000e0000 */
[----:B------:R-:W-:Y:S04]  /*b070*/  SHFL.IDX PT, R12, R15, RZ, 0x1c1f ;  /* 0x001c1fff0f0c7589 */ /* 0x000fe800000e0000 */
[----:B------:R-:W0:Y:S04]  /*b080*/  SHFL.IDX PT, R13, R9, RZ, 0x1c1f ;  /* 0x001c1fff090d7589 */ /* 0x000e2800000e0000 */
[----:B------:R1:W2:Y:S02]  /*b090*/  SHFL.IDX PT, R15, R9, 0x1, 0x1c1f ;  /* 0x003c1f00090f7f89 */ /* 0x0002a400000e0000 */
[----:B-1----:R-:W-:-:S05]  /*b0a0*/  IMAD R9, R153, UR6, RZ ;  /* 0x0000000699097c24 */ /* 0x002fca000f8e02ff */
[C---:B------:R-:W-:Y:S01]  /*b0b0*/  ISETP.GE.OR P1, PT, R18.reuse, R9, P0 ;  /* 0x000000091200720c */ /* 0x040fe20000726670 */
[----:B------:R-:W-:-:S05]  /*b0c0*/  VIADD R18, R18, 0x8 ;  /* 0x0000000812127836 */ /* 0x000fca0000000000 */
[----:B------:R-:W-:-:S07]  /*b0d0*/  ISETP.GE.OR P0, PT, R18, R9, P0 ;  /* 0x000000091200720c */ /* 0x000fce0000706670 */
[----:B0-----:R0:W-:Y:S06]  /*b0e0*/  @!P1 ST.E desc[UR44][R12.64], R3 ;  /* 0x000000030c009985 */ /* 0x0011ec000c10192c */
[----:B--2---:R0:W-:Y:S02]  /*b0f0*/  @!P0 ST.E desc[UR44][R14.64], R152 ;  /* 0x000000980e008985 */ /* 0x0041e4000c10192c */
.L_x_4238:
[----:B------:R-:W-:Y:S02]  /*b100*/  ISETP.GT.AND P1, PT, R0, 0x1, PT ;  /* 0x000000010000780c */ /* 0x000fe40003f24270 */
[----:B------:R-:W-:-:S04]  /*b110*/  ISETP.NE.U32.AND P0, PT, R10, RZ, PT ;  /* 0x000000ff0a00720c */ /* 0x000fc80003f05070 */
[----:B------:R-:W-:-:S04]  /*b120*/  ISETP.NE.AND.EX P0, PT, R11, RZ, PT, P0 ;  /* 0x000000ff0b00720c */ /* 0x000fc80003f05300 */
[----:B------:R-:W-:-:S03]  /*b130*/  SEL R188, R188, RZ, !P0 ;  /* 0x000000ffbcbc7207 */ /* 0x000fc60004000000 */
[----:B------:R-:W-:Y:S06]  /*b140*/  @P1 BRA `(.L_x_4239) ;  /* 0x0000001000481947 */ /* 0x000fec0003800000 */
[----:B------:R-:W1:Y:S01]  /*b150*/  S2R R0, SR_TID.X ;  /* 0x0000000000007919 */ /* 0x000e620000002100 */
[----:B------:R-:W2:Y:S01]  /*b160*/  LDC R18, c[0x0][0xce8] ;  /* 0x00033a00ff127b82 */ /* 0x000ea20000000800 */
[----:B------:R-:W-:Y:S01]  /*b170*/  ULDC.64 UR8, c[0x0][0xba0] ;  /* 0x0002e80000087ab9 */ /* 0x000fe20000000a00 */
[----:B------:R-:W-:Y:S01]  /*b180*/  ULDC UR10, c[0x0][0xbc8] ;  /* 0x0002f200000a7ab9 */ /* 0x000fe20000000800 */
[----:B-1----:R-:W-:-:S05]  /*b190*/  VIADD R0, R0, 0xffffff80 ;  /* 0xffffff8000007836 */ /* 0x002fca0000000000 */
[----:B0-----:R-:W-:-:S04]  /*b1a0*/  SHF.R.S32.HI R3, RZ, 0x1f, R0 ;  /* 0x0000001fff037819 */ /* 0x001fc80000011400 */
[----:B------:R-:W-:-:S04]  /*b1b0*/  LEA.HI R10, R3, R0, RZ, 0x3 ;  /* 0x00000000030a7211 */ /* 0x000fc800078f18ff */
[----:B------:R-:W-:-:S05]  /*b1c0*/  SHF.R.S32.HI R3, RZ, 0x3, R10 ;  /* 0x00000003ff037819 */ /* 0x000fca000001140a */
[----:B------:R-:W-:-:S04]  /*b1d0*/  IMAD R9, R3, 0x40, R16 ;  /* 0x0000004003097824 */ /* 0x000fc800078e0210 */
[----:B------:R-:W-:-:S03]  /*b1e0*/  IMAD.WIDE R4, R9, 0x2, R4 ;  /* 0x0000000209047825 */ /* 0x000fc600078e0204 */
[C---:B------:R-:W-:Y:S02]  /*b1f0*/  IADD3 R21, P3, R4.reuse, 0x1000, RZ ;  /* 0x0000100004157810 */ /* 0x040fe40007f7e0ff */
[----:B------:R-:W-:Y:S02]  /*b200*/  IADD3 R45, P2, R4, 0x7000, RZ ;  /* 0x00007000042d7810 */ /* 0x000fe40007f5e0ff */
[----:B------:R-:W-:Y:S02]  /*b210*/  LOP3.LUT R20, R21, 0x380, RZ, 0xc0, !PT ;  /* 0x0000038015147812 */ /* 0x000fe400078ec0ff */
[----:B------:R-:W-:Y:S02]  /*b220*/  LOP3.LUT R44, R45, 0x380, RZ, 0xc0, !PT ;  /* 0x000003802d2c7812 */ /* 0x000fe400078ec0ff */
[----:B------:R-:W-:Y:S02]  /*b230*/  SHF.R.U64 R20, R20, 0x3, RZ ;  /* 0x0000000314147819 */ /* 0x000fe400000012ff */
[----:B------:R-:W-:-:S02]  /*b240*/  IADD3 R37, P0, R4, 0x5000, RZ ;  /* 0x0000500004257810 */ /* 0x000fc40007f1e0ff */
[----:B------:R-:W-:Y:S02]  /*b250*/  SHF.R.U64 R44, R44, 0x3, RZ ;  /* 0x000000032c2c7819 */ /* 0x000fe400000012ff */
[----:B------:R-:W-:Y:S01]  /*b260*/  LOP3.LUT R20, R20, R21, RZ, 0x3c, !PT ;  /* 0x0000001514147212 */ /* 0x000fe200078e3cff */
[----:B------:R-:W-:Y:S01]  /*b270*/  IMAD.X R21, RZ, RZ, R5, P3 ;  /* 0x000000ffff157224 */ /* 0x000fe200018e0605 */
[C---:B------:R-:W-:Y:S02]  /*b280*/  IADD3 R25, P4, R4.reuse, 0x2000, RZ ;  /* 0x0000200004197810 */ /* 0x040fe40007f9e0ff */
[C---:B------:R-:W-:Y:S02]  /*b290*/  IADD3 R29, P5, R4.reuse, 0x3000, RZ ;  /* 0x00003000041d7810 */ /* 0x040fe40007fbe0ff */
[C---:B------:R-:W-:Y:S01]  /*b2a0*/  IADD3 R33, P6, R4.reuse, 0x4000, RZ ;  /* 0x0000400004217810 */ /* 0x040fe20007fde0ff */
[----:B------:R-:W-:Y:S01]  /*b2b0*/  IMAD R7, R7, UR8, RZ ;  /* 0x0000000807077c24 */ /* 0x000fe2000f8e02ff */
[----:B------:R-:W-:Y:S01]  /*b2c0*/  IADD3 R41, P1, R4, 0x6000, RZ ;  /* 0x0000600004297810 */ /* 0x000fe20007f3e0ff */
[----:B------:R-:W-:Y:S01]  /*b2d0*/  VIADD R152, R16, 0x180 ;  /* 0x0000018010987836 */ /* 0x000fe20000000000 */
[----:B------:R-:W-:Y:S01]  /*b2e0*/  LOP3.LUT R36, R37, 0x380, RZ, 0xc0, !PT ;  /* 0x0000038025247812 */ /* 0x000fe200078ec0ff */
[----:B------:R-:W5:Y:S01]  /*b2f0*/  LD.E.128 R20, desc[UR44][R20.64] ;  /* 0x0000002c14147980 */ /* 0x000f62000c101d00 */
[----:B------:R-:W-:-:S02]  /*b300*/  IADD3 R49, P3, R4, 0x8000, RZ ;  /* 0x0000800004317810 */ /* 0x000fc40007f7e0ff */
[----:B------:R-:W-:Y:S01]  /*b310*/  LOP3.LUT R44, R44, R45, RZ, 0x3c, !PT ;  /* 0x0000002d2c2c7212 */ /* 0x000fe200078e3cff */
[----:B------:R-:W-:Y:S01]  /*b320*/  IMAD.X R45, RZ, RZ, R5, P2 ;  /* 0x000000ffff2d7224 */ /* 0x000fe200010e0605 */
[C---:B------:R-:W-:Y:S02]  /*b330*/  IADD3 R73, P2, R4.reuse, 0xe000, RZ ;  /* 0x0000e00004497810 */ /* 0x040fe40007f5e0ff */
[----:B------:R-:W-:Y:S02]  /*b340*/  LOP3.LUT R24, R25, 0x380, RZ, 0xc0, !PT ;  /* 0x0000038019187812 */ /* 0x000fe400078ec0ff */
[----:B------:R-:W-:Y:S02]  /*b350*/  LOP3.LUT R28, R29, 0x380, RZ, 0xc0, !PT ;  /* 0x000003801d1c7812 */ /* 0x000fe400078ec0ff */
[----:B------:R-:W-:Y:S02]  /*b360*/  LOP3.LUT R32, R33, 0x380, RZ, 0xc0, !PT ;  /* 0x0000038021207812 */ /* 0x000fe400078ec0ff */
[----:B------:R-:W-:Y:S01]  /*b370*/  LOP3.LUT R11, R4, 0x380, RZ, 0xc0, !PT ;  /* 0x00000380040b7812 */ /* 0x000fe200078ec0ff */
[----:B------:R-:W-:Y:S01]  /*b380*/  IMAD R7, R8, UR9, R7 ;  /* 0x0000000908077c24 */ /* 0x000fe2000f8e0207 */
[----:B------:R-:W-:Y:S01]  /*b390*/  LOP3.LUT R40, R41, 0x380, RZ, 0xc0, !PT ;  /* 0x0000038029287812 */ /* 0x000fe200078ec0ff */
[----:B------:R-:W5:Y:S01]  /*b3a0*/  LD.E.128 R44, desc[UR44][R44.64] ;  /* 0x0000002c2c2c7980 */ /* 0x000f62000c101d00 */
[----:B------:R-:W-:-:S02]  /*b3b0*/  SHF.R.U64 R36, R36, 0x3, RZ ;  /* 0x0000000324247819 */ /* 0x000fc400000012ff */
[----:B------:R-:W-:Y:S02]  /*b3c0*/  LOP3.LUT R48, R49, 0x380, RZ, 0xc0, !PT ;  /* 0x0000038031307812 */ /* 0x000fe400078ec0ff */
[----:B------:R-:W-:Y:S02]  /*b3d0*/  LOP3.LUT R72, R73, 0x380, RZ, 0xc0, !PT ;  /* 0x0000038049487812 */ /* 0x000fe400078ec0ff */
[----:B------:R-:W-:Y:S02]  /*b3e0*/  SHF.R.U64 R24, R24, 0x3, RZ ;  /* 0x0000000318187819 */ /* 0x000fe400000012ff */
[----:B------:R-:W-:Y:S02]  /*b3f0*/  SHF.R.U64 R28, R28, 0x3, RZ ;  /* 0x000000031c1c7819 */ /* 0x000fe400000012ff */
[----:B------:R-:W-:Y:S02]  /*b400*/  SHF.R.U64 R32, R32, 0x3, RZ ;  /* 0x0000000320207819 */ /* 0x000fe400000012ff */
[----:B------:R-:W-:-:S02]  /*b410*/  SHF.R.U64 R40, R40, 0x3, RZ ;  /* 0x0000000328287819 */ /* 0x000fc400000012ff */
[----:B------:R-:W-:Y:S01]  /*b420*/  LOP3.LUT R36, R36, R37, RZ, 0x3c, !PT ;  /* 0x0000002524247212 */ /* 0x000fe200078e3cff */
[--C-:B------:R-:W-:Y:S01]  /*b430*/  IMAD.X R37, RZ, RZ, R5.reuse, P0 ;  /* 0x000000ffff257224 */ /* 0x100fe200000e0605 */
[----:B------:R-:W-:Y:S02]  /*b440*/  SHF.R.U64 R48, R48, 0x3, RZ ;  /* 0x0000000330307819 */ /* 0x000fe400000012ff */
[----:B------:R-:W-:Y:S02]  /*b450*/  IADD3 R65, P0, R4, 0xc000, RZ ;  /* 0x0000c00004417810 */ /* 0x000fe40007f1e0ff */
[----:B------:R-:W-:Y:S01]  /*b460*/  SHF.R.U64 R72, R72, 0x3, RZ ;  /* 0x0000000348487819 */ /* 0x000fe200000012ff */
[----:B------:R-:W5:Y:S01]  /*b470*/  LD.E.128 R36, desc[UR44][R36.64] ;  /* 0x0000002c24247980 */ /* 0x000f62000c101d00 */
        /* <DEDUP_REMOVED lines=10> */
[C---:B------:R-:W-:Y:S01]  /*b520*/  IADD3 R53, P4, R4.reuse, 0x9000, RZ ;  /* 0x0000900004357810 */ /* 0x040fe20007f9e0ff */
[----:B------:R-:W5:Y:S01]  /*b530*/  LD.E.128 R24, desc[UR44][R24.64] ;  /* 0x0000002c18187980 */ /* 0x000f62000c101d00 */
[----:B------:R-:W-:-:S02]  /*b540*/  IADD3 R57, P5, R4, 0xa000, RZ ;  /* 0x0000a00004397810 */ /* 0x000fc40007fbe0ff */
[C---:B------:R-:W-:Y:S01]  /*b550*/  IADD3 R61, P6, R4.reuse, 0xb000, RZ ;  /* 0x0000b000043d7810 */ /* 0x040fe20007fde0ff */
[----:B------:R-:W5:Y:S01]  /*b560*/  LD.E.128 R28, desc[UR44][R28.64] ;  /* 0x0000002c1c1c7980 */ /* 0x000f62000c101d00 */
[----:B------:R-:W-:Y:S02]  /*b570*/  IADD3 R69, P1, R4, 0xd000, RZ ;  /* 0x0000d00004457810 */ /* 0x000fe40007f3e0ff */
[----:B------:R-:W-:Y:S01]  /*b580*/  LOP3.LUT R64, R65, 0x380, RZ, 0xc0, !PT ;  /* 0x0000038041407812 */ /* 0x000fe200078ec0ff */
[----:B------:R-:W5:Y:S01]  /*b590*/  LD.E.128 R32, desc[UR44][R32.64] ;  /* 0x0000002c20207980 */ /* 0x000f62000c101d00 */
[----:B------:R-:W-:Y:S01]  /*b5a0*/  LOP3.LUT R72, R72, R73, RZ, 0x3c, !PT ;  /* 0x0000004948487212 */ /* 0x000fe200078e3cff */
[----:B------:R-:W-:Y:S01]  /*b5b0*/  IMAD.X R73, RZ, RZ, R5, P2 ;  /* 0x000000ffff497224 */ /* 0x000fe200010e0605 */
[----:B------:R-:W-:Y:S01]  /*b5c0*/  IADD3 R12, P3, R4, 0xf000, RZ ;  /* 0x0000f000040c7810 */ /* 0x000fe20007f7e0ff */
[----:B------:R-:W5:Y:S01]  /*b5d0*/  LD.E.128 R40, desc[UR44][R40.64] ;  /* 0x0000002c28287980 */ /* 0x000f62000c101d00 */
[----:B--2---:R-:W-:-:S02]  /*b5e0*/  ISETP.NE.AND P2, PT, R18, 0x1, PT ;  /* 0x000000011200780c */ /* 0x004fc40003f45270 */
[----:B------:R-:W-:Y:S01]  /*b5f0*/  LOP3.LUT R52, R53, 0x380, RZ, 0xc0, !PT ;  /* 0x0000038035347812 */ /* 0x000fe200078ec0ff */
[----:B------:R-:W-:Y:S01]  /*b600*/  IMAD.X R77, RZ, RZ, R5, P3 ;  /* 0x000000ffff4d7224 */ /* 0x000fe200018e0605 */
[----:B------:R-:W-:Y:S01]  /*b610*/  LOP3.LUT R56, R57, 0x380, RZ, 0xc0, !PT ;  /* 0x0000038039387812 */ /* 0x000fe200078ec0ff */
[----:B------:R-:W5:Y:S01]  /*b620*/  LD.E.128 R48, desc[UR44][R48.64] ;  /* 0x0000002c30307980 */ /* 0x000f62000c101d00 */
[----:B------:R-:W-:Y:S02]  /*b630*/  LOP3.LUT R60, R61, 0x380, RZ, 0xc0, !PT ;  /* 0x000003803d3c7812 */ /* 0x000fe400078ec0ff */
[----:B------:R-:W-:Y:S01]  /*b640*/  LOP3.LUT R68, R69, 0x380, RZ, 0xc0, !PT ;  /* 0x0000038045447812 */ /* 0x000fe200078ec0ff */
[----:B------:R-:W5:Y:S01]  /*b650*/  LD.E.128 R72, desc[UR44][R72.64] ;  /* 0x0000002c48487980 */ /* 0x000f62000c101d00 */
[----:B------:R-:W-:Y:S02]  /*b660*/  SHF.R.U64 R64, R64, 0x3, RZ ;  /* 0x0000000340407819 */ /* 0x000fe400000012ff */
[----:B------:R-:W-:Y:S01]  /*b670*/  SHF.R.U64 R11, R11, 0x3, RZ ;  /* 0x000000030b0b7819 */ /* 0x000fe200000012ff */
[----:B------:R-:W0:Y:S01]  /*b680*/  @P2 LDC R81, c[0x0][0xcec] ;  /* 0x00033b00ff512b82 */ /* 0x000e220000000800 */
[----:B------:R-:W-:-:S02]  /*b690*/  LOP3.LUT R9, R12, 0x380, RZ, 0xc0, !PT ;  /* 0x000003800c097812 */ /* 0x000fc400078ec0ff */
[----:B------:R-:W-:Y:S02]  /*b6a0*/  SHF.R.U64 R52, R52, 0x3, RZ ;  /* 0x0000000334347819 */ /* 0x000fe400000012ff */
[----:B------:R-:W-:Y:S02]  /*b6b0*/  SHF.R.U64 R56, R56, 0x3, RZ ;  /* 0x0000000338387819 */ /* 0x000fe400000012ff */
[----:B------:R-:W-:Y:S01]  /*b6c0*/  SHF.R.U64 R60, R60, 0x3, RZ ;  /* 0x000000033c3c7819 */ /* 0x000fe200000012ff */
[----:B------:R-:W1:Y:S01]  /*b6d0*/  @P2 LDC R83, c[0x0][0xcf0] ;  /* 0x00033c00ff532b82 */ /* 0x000e620000000800 */
[----:B------:R-:W-:Y:S02]  /*b6e0*/  SHF.R.U64 R68, R68, 0x3, RZ ;  /* 0x0000000344447819 */ /* 0x000fe400000012ff */
[----:B------:R-:W-:Y:S01]  /*b6f0*/  LOP3.LUT R64, R64, R65, RZ, 0x3c, !PT ;  /* 0x0000004140407212 */ /* 0x000fe200078e3cff */
[----:B------:R-:W-:Y:S01]  /*b700*/  IMAD.X R65, RZ, RZ, R5, P0 ;  /* 0x000000ffff417224 */ /* 0x000fe200000e0605 */
[----:B------:R-:W-:-:S02]  /*b710*/  LOP3.LUT R4, R11, R4, RZ, 0x3c, !PT ;  /* 0x000000040b047212 */ /* 0x000fc400078e3cff */
[----:B------:R-:W-:Y:S02]  /*b720*/  SHF.R.U64 R9, R9, 0x3, RZ ;  /* 0x0000000309097819 */ /* 0x000fe400000012ff */
[----:B------:R-:W-:Y:S01]  /*b730*/  ISETP.GE.AND P0, PT, R194, UR10, PT ;  /* 0x0000000ac2007c0c */ /* 0x000fe2000bf06270 */
        /* <DEDUP_REMOVED lines=9> */
[----:B------:R-:W-:Y:S01]  /*b7d0*/  LOP3.LUT R76, R9, R12, RZ, 0x3c, !PT ;  /* 0x0000000c094c7212 */ /* 0x000fe200078e3cff */
[----:B------:R-:W-:Y:S01]  /*b7e0*/  IMAD.WIDE.U32 R8, R8, UR8, RZ ;  /* 0x0000000808087c25 */ /* 0x000fe2000f8e00ff */
[----:B------:R2:W5:Y:S01]  /*b7f0*/  LD.E.128 R12, desc[UR44][R4.64] ;  /* 0x0000002c040c7980 */ /* 0x000562000c101d00 */
[----:B------:R-:W-:Y:S01]  /*b800*/  ISETP.GE.AND P1, PT, R16, UR10, PT ;  /* 0x0000000a10007c0c */ /* 0x000fe2000bf26270 */
[----:B------:R-:W-:Y:S01]  /*b810*/  ULDC.64 UR8, c[0x0][0xbe8] ;  /* 0x0002fa0000087ab9 */ /* 0x000fe20000000a00 */
[----:B------:R-:W-:Y:S01]  /*b820*/  IMAD.IADD R9, R9, 0x1, R7 ;  /* 0x0000000109097824 */ /* 0x000fe200078e0207 */
[----:B------:R-:W-:Y:S01]  /*b830*/  LOP3.LUT R7, R10, 0xfffffff8, RZ, 0xc0, !PT ;  /* 0xfffffff80a077812 */ /* 0x000fe200078ec0ff */
[----:B------:R-:W5:Y:S04]  /*b840*/  LD.E.128 R52, desc[UR44][R52.64] ;  /* 0x0000002c34347980 */ /* 0x000f68000c101d00 */
[----:B------:R-:W5:Y:S01]  /*b850*/  LD.E.128 R56, desc[UR44][R56.64] ;  /* 0x0000002c38387980 */ /* 0x000f62000c101d00 */
[----:B--2---:R-:W-:-:S02]  /*b860*/  SEL R5, RZ, 0xffffffff, P0 ;  /* 0xffffffffff057807 */ /* 0x004fc40000000000 */
[----:B------:R-:W-:Y:S01]  /*b870*/  ISETP.GE.AND P0, PT, R193, UR10, PT ;  /* 0x0000000ac1007c0c */ /* 0x000fe2000bf06270 */
[----:B------:R-:W5:Y:S02]  /*b880*/  LD.E.128 R60, desc[UR44][R60.64] ;  /* 0x0000002c3c3c7980 */ /* 0x000f64000c101d00 */
[----:B------:R-:W-:Y:S01]  /*b890*/  IMAD.SHL.U32 R11, R5, 0x2, RZ ;  /* 0x00000002050b7824 */ /* 0x000fe200078e00ff */
[----:B------:R-:W-:Y:S01]  /*b8a0*/  SEL R5, RZ, 0xffffffff, P0 ;  /* 0xffffffffff057807 */ /* 0x000fe20000000000 */
[----:B------:R-:W5:Y:S01]  /*b8b0*/  LD.E.128 R68, desc[UR44][R68.64] ;  /* 0x0000002c44447980 */ /* 0x000f62000c101d00 */
[----:B------:R-:W-:Y:S01]  /*b8c0*/  ISETP.GE.AND P0, PT, R192, UR10, PT ;  /* 0x0000000ac0007c0c */ /* 0x000fe2000bf06270 */
[----:B------:R-:W-:Y:S01]  /*b8d0*/  IMAD.IADD R10, R0, 0x1, -R7 ;  /* 0x00000001000a7824 */ /* 0x000fe200078e0a07 */
[----:B------:R-:W-:Y:S01]  /*b8e0*/  SEL R4, RZ, 0x1, P1 ;  /* 0x00000001ff047807 */ /* 0x000fe20000800000 */
[----:B------:R-:W5:Y:S01]  /*b8f0*/  LD.E.128 R76, desc[UR44][R76.64] ;  /* 0x0000002c4c4c7980 */ /* 0x000f62000c101d00 */
[----:B------:R-:W-:Y:S01]  /*b900*/  SEL R0, RZ, 0xffffffff, P0 ;  /* 0xffffffffff007807 */ /* 0x000fe20000000000 */
[----:B------:R-:W-:Y:S01]  /*b910*/  IMAD.SHL.U32 R5, R5, 0x4, RZ ;  /* 0x0000000405057824 */ /* 0x000fe200078e00ff */
[----:B------:R-:W-:Y:S01]  /*b920*/  LOP3.LUT R4, R11, 0x2, R4, 0xe2, !PT ;  /* 0x000000020b047812 */ /* 0x000fe200078ee204 */
[----:B------:R-:W-:Y:S01]  /*b930*/  IMAD.WIDE.U32 R8, R189, UR8, R8 ;  /* 0x00000008bd087c25 */ /* 0x000fe2000f8e0008 */
[----:B------:R-:W-:Y:S01]  /*b940*/  ISETP.GE.AND P1, PT, R191, UR10, PT ;  /* 0x0000000abf007c0c */ /* 0x000fe2000bf26270 */
[----:B------:R-:W-:Y:S01]  /*b950*/  @!PT LDS RZ, [RZ] ;  /* 0x00000000fffff984 */ /* 0x000fe20000000800 */
[----:B------:R-:W-:Y:S01]  /*b960*/  @!PT LDS RZ, [RZ] ;  /* 0x00000000fffff984 */ /* 0x000fe20000000800 */
[----:B------:R-:W-:Y:S01]  /*b970*/  @!PT LDS RZ, [RZ] ;  /* 0x00000000fffff984 */ /* 0x000fe20000000800 */
[----:B------:R-:W-:Y:S01]  /*b980*/  @!PT LDS RZ, [RZ] ;  /* 0x00000000fffff984 */ /* 0x000fe20000000800 */
[----:B------:R2:W-:Y:S06]  /*b990*/  MEMBAR.ALL.CTA ;  /* 0x0000000000007992 */ /* 0x0005ec0000008000 */
[----:B--2---:R-:W2:Y:S01]  /*b9a0*/  FENCE.VIEW.ASYNC.S ;  /* 0x00000000000073c6 */ /* 0x004ea20000000000 */
[----:B------:R-:W-:Y:S01]  /*b9b0*/  IMAD.SHL.U32 R7, R0, 0x8, RZ ;  /* 0x0000000800077824 */ /* 0x000fe200078e00ff */
[----:B------:R-:W-:Y:S01]  /*b9c0*/  LOP3.LUT R4, R5, 0x4, R4, 0xe2, !PT ;  /* 0x0000000405047812 */ /* 0x000fe200078ee204 */
[----:B------:R-:W-:-:S02]  /*b9d0*/  IMAD.U32 R11, RZ, RZ, UR42 ;  /* 0x0000002aff0b7e24 */ /* 0x000fc4000f8e00ff */
[----:B------:R-:W-:Y:S01]  /*b9e0*/  IMAD R0, R10, 0x20, R3 ;  /* 0x000000200a007824 */ /* 0x000fe200078e0203 */
[----:B------:R-:W-:Y:S01]  /*b9f0*/  SHF.R.S32.HI R5, RZ, 0x1f, R188 ;  /* 0x0000001fff057819 */ /* 0x000fe200000114bc */
[----:B------:R-:W-:Y:S01]  /*ba00*/  IMAD R9, R189, UR9, R9 ;  /* 0x00000009bd097c24 */ /* 0x000fe2000f8e0209 */
[----:B------:R-:W-:Y:S01]  /*ba10*/  LOP3.LUT R4, R7, 0x8, R4, 0xe2, !PT ;  /* 0x0000000807047812 */ /* 0x000fe200078ee204 */
[----:B------:R-:W-:Y:S01]  /*ba20*/  IMAD R10, R11, 0x40, R0 ;  /* 0x000000400b0a7824 */ /* 0x000fe200078e0200 */
[----:B------:R-:W-:Y:S01]  /*ba30*/  ULDC.64 UR8, c[0x0][0xbf0] ;  /* 0x0002fc0000087ab9 */ /* 0x000fe20000000a00 */
[----:B------:R-:W-:Y:S01]  /*ba40*/  SEL R7, RZ, 0xffffffff, P1 ;  /* 0xffffffffff077807 */ /* 0x000fe20000800000 */
[----:B------:R-:W-:Y:S01]  /*ba50*/  IMAD R5, R5, UR8, RZ ;  /* 0x0000000805057c24 */ /* 0x000fe2000f8e02ff */
[----:B------:R-:W-:Y:S01]  /*ba60*/  ISETP.GE.AND P0, PT, R190, UR10, PT ;  /* 0x0000000abe007c0c */ /* 0x000fe2000bf06270 */
[----:B0-----:R-:W-:-:S04]  /*ba70*/  @P2 IMAD.HI.U32 R0, R10, R81, RZ ;  /* 0x000000510a002227 */ /* 0x001fc800078e00ff */
[----:B------:R-:W-:Y:S02]  /*ba80*/  IMAD R11, R188, UR9, R5 ;  /* 0x00000009bc0b7c24 */ /* 0x000fe4000f8e0205 */
[----:B------:R-:W-:Y:S01]  /*ba90*/  IMAD.SHL.U32 R81, R7, 0x10, RZ ;  /* 0x0000001007517824 */ /* 0x000fe200078e00ff */
[----:B------:R-:W-:Y:S01]  /*baa0*/  SEL R7, RZ, 0xffffffff, P0 ;  /* 0xffffffffff077807 */ /* 0x000fe20000000000 */
[----:B------:R-:W-:Y:S01]  /*bab0*/  IMAD.MOV.U32 R5, RZ, RZ, R10 ;  /* 0x000000ffff057224 */ /* 0x000fe200078e000a */
[----:B-1----:R-:W-:Y:S02]  /*bac0*/  @P2 SHF.R.U32.HI R5, RZ, R83, R0 ;  /* 0x00000053ff052219 */ /* 0x002fe40000011600 */
[----:B------:R-:W-:Y:S01]  /*bad0*/  LOP3.LUT R4, R81, 0x10, R4, 0xe2, !PT ;  /* 0x0000001051047812 */ /* 0x000fe200078ee204 */
[----:B------:R-:W-:Y:S01]  /*bae0*/  IMAD.SHL.U32 R81, R7, 0x20, RZ ;  /* 0x0000002007517824 */ /* 0x000fe200078e00ff */
[--C-:B------:R-:W-:Y:S01]  /*baf0*/  SHF.R.S32.HI R0, RZ, 0x1f, R5.reuse ;  /* 0x0000001fff007819 */ /* 0x100fe20000011405 */
[----:B------:R-:W-:-:S02]  /*bb00*/  IMAD.MOV R7, RZ, RZ, -R5 ;  /* 0x000000ffff077224 */ /* 0x000fc400078e0a05 */
[----:B------:R-:W-:Y:S01]  /*bb10*/  IMAD.WIDE.U32 R8, R188, UR8, R8 ;  /* 0x00000008bc087c25 */ /* 0x000fe2000f8e0008 */
[----:B------:R-:W-:-:S03]  /*bb20*/  ULDC.64 UR8, c[0x0][0xbe0] ;  /* 0x0002f80000087ab9 */ /* 0x000fc60000000a00 */
[----:B------:R-:W-:Y:S02]  /*bb30*/  IMAD R0, R0, UR8, RZ ;  /* 0x0000000800007c24 */ /* 0x000fe4000f8e02ff */
[----:B------:R-:W-:Y:S02]  /*bb40*/  IMAD R7, R18, R7, R10 ;  /* 0x0000000712077224 */ /* 0x000fe400078e020a */
[----:B------:R-:W-:Y:S01]  /*bb50*/  IMAD.IADD R9, R9, 0x1, R11 ;  /* 0x0000000109097824 */ /* 0x000fe200078e020b */
[----:B------:R-:W-:Y:S01]  /*bb60*/  ISETP.GE.AND P0, PT, R152, UR10, PT ;  /* 0x0000000a98007c0c */ /* 0x000fe2000bf06270 */
[C---:B------:R-:W-:Y:S01]  /*bb70*/  IMAD R11, R5.reuse, UR9, R0 ;  /* 0x00000009050b7c24 */ /* 0x040fe2000f8e0200 */
[----:B------:R-:W-:Y:S01]  /*bb80*/  SHF.R.S32.HI R0, RZ, 0x1f, R7 ;  /* 0x0000001fff007819 */ /* 0x000fe20000011407 */
[----:B------:R-:W-:Y:S01]  /*bb90*/  IMAD.WIDE.U32 R8, R5, UR8, R8 ;  /* 0x0000000805087c25 */ /* 0x000fe2000f8e0008 */
[----:B------:R-:W-:Y:S01]  /*bba0*/  ULDC.64 UR8, c[0x0][0xbd8] ;  /* 0x0002f60000087ab9 */ /* 0x000fe20000000a00 */
[----:B------:R-:W-:-:S02]  /*bbb0*/  LOP3.LUT R4, R81, 0x20, R4, 0xe2, !PT ;  /* 0x0000002051047812 */ /* 0x000fc400078ee204 */
[----:B------:R-:W-:Y:S01]  /*bbc0*/  IMAD.U32 R80, RZ, RZ, UR42 ;  /* 0x0000002aff507e24 */ /* 0x000fe2000f8e00ff */
[----:B------:R-:W-:Y:S01]  /*bbd0*/  SEL R5, RZ, 0x40, P0 ;  /* 0x00000040ff057807 */ /* 0x000fe20000000000 */
[----:B------:R-:W-:Y:S01]  /*bbe0*/  IMAD.IADD R9, R9, 0x1, R11 ;  /* 0x0000000109097824 */ /* 0x000fe200078e020b */
[----:B------:R-:W-:Y:S01]  /*bbf0*/  ISETP.GE.AND P0, PT, R229, UR10, PT ;  /* 0x0000000ae5007c0c */ /* 0x000fe2000bf06270 */
[----:B------:R-:W-:Y:S02]  /*bc00*/  IMAD R10, R0, UR8, RZ ;  /* 0x00000008000a7c24 */ /* 0x000fe4000f8e02ff */
[----:B------:R-:W-:Y:S02]  /*bc10*/  IMAD R81, R80, 0x40, R3 ;  /* 0x0000004050517824 */ /* 0x000fe400078e0203 */
        /* <DEDUP_REMOVED lines=12> */
[----:B--2---:R0:W1:Y:S01]  /*bce0*/  SHFL.IDX PT, R4, R18, RZ, 0x181f ;  /* 0x00181fff12047589 */ /* 0x00406200000e0000 */
[----:B------:R-:W-:Y:S02]  /*bcf0*/  BSSY B1, `(.L_x_4240) ;  /* 0x000002b000017945 */ /* 0x000fe40003800000 */
[----:B------:R-:W-:Y:S01]  /*bd00*/  SYNCS.ARRIVE.TRANS64.RED.A1T0 RZ, [UR7], RZ ;  /* 0x000000ffffff79a7 */ /* 0x000fe20008100407 */
        /* <DEDUP_REMOVED lines=11> */
[----:B-1----:R-:W-:Y:S01]  /*bdc0*/  @!P1 LEA R8, P2, R194, R4, 0x1 ;  /* 0x00000004c2089211 */ /* 0x002fe200078408ff */
[----:B--2---:R-:W-:-:S03]  /*bdd0*/  @!P0 IMAD.WIDE R10, R16, 0x2, R4 ;  /* 0x00000002100a8825 */ /* 0x004fc600078e0204 */
[----:B------:R-:W-:Y:S02]  /*bde0*/  @!P1 LEA.HI.X R9, R194, R5, R153, 0x1, P2 ;  /* 0x00000005c2099211 */ /* 0x000fe400010f0c99 */
[----:B------:R-:W-:Y:S01]  /*bdf0*/  ISETP.GE.AND P2, PT, R191, UR10, PT ;  /* 0x0000000abf007c0c */ /* 0x000fe2000bf46270 */
[----:B-----5:R1:W-:Y:S01]  /*be00*/  @!P0 ST.E.128 desc[UR44][R10.64], R12 ;  /* 0x0000000c0a008985 */ /* 0x0203e2000c101d2c */
[----:B------:R-:W-:-:S03]  /*be10*/  LOP3.LUT P0, RZ, R0, 0x40, RZ, 0xc0, !PT ;  /* 0x0000004000ff7812 */ /* 0x000fc6000780c0ff */
[----:B------:R2:W-:Y:S01]  /*be20*/  @!P1 ST.E.128 desc[UR44][R8.64], R24 ;  /* 0x0000001808009985 */ /* 0x0005e2000c101d2c */
[----:B------:R-:W-:Y:S02]  /*be30*/  ISETP.GE.AND P1, PT, R190, UR10, PT ;  /* 0x0000000abe007c0c */ /* 0x000fe4000bf26270 */
[CC--:B-1----:R-:W-:Y:S02]  /*be40*/  @!P3 LEA R14, P6, R192.reuse, R4.reuse, 0x1 ;  /* 0x00000004c00eb211 */ /* 0x0c2fe400078c08ff */
[CC--:B--2---:R-:W-:Y:S02]  /*be50*/  @!P4 LEA R24, P5, R193.reuse, R4.reuse, 0x1 ;  /* 0x00000004c118c211 */ /* 0x0c4fe400078a08ff */
[-C--:B------:R-:W-:Y:S02]  /*be60*/  @!P3 LEA.HI.X R15, R192, R5.reuse, R83, 0x1, P6 ;  /* 0x00000005c00fb211 */ /* 0x080fe400030f0c53 */
[----:B------:R-:W-:Y:S02]  /*be70*/  @!P4 LEA.HI.X R25, R193, R5, R7, 0x1, P5 ;  /* 0x00000005c119c211 */ /* 0x000fe400028f0c07 */
[----:B------:R-:W-:-:S02]  /*be80*/  @!P2 LEA R12, P5, R191, R4, 0x1 ;  /* 0x00000004bf0ca211 */ /* 0x000fc400078a08ff */
[----:B------:R-:W-:Y:S01]  /*be90*/  LOP3.LUT P6, RZ, R3, 0x80, RZ, 0xc0, !PT ;  /* 0x0000008003ff7812 */ /* 0x000fe200078cc0ff */
[----:B------:R3:W-:Y:S01]  /*bea0*/  @!P4 ST.E.128 desc[UR44][R24.64], R32 ;  /* 0x000000201800c985 */ /* 0x0007e2000c101d2c */
[-C--:B------:R-:W-:Y:S02]  /*beb0*/  @!P2 LEA.HI.X R13, R191, R5.reuse, R84, 0x1, P5 ;  /* 0x00000005bf0da211 */ /* 0x080fe400028f0c54 */
[----:B------:R-:W-:Y:S01]  /*bec0*/  SHF.R.S32.HI R7, RZ, 0x1f, R190 ;  /* 0x0000001fff077819 */ /* 0x000fe200000114be */
[----:B------:R3:W-:Y:S01]  /*bed0*/  @!P3 ST.E.128 desc[UR44][R14.64], R40 ;  /* 0x000000280e00b985 */ /* 0x0007e2000c101d2c */
[C---:B------:R-:W-:Y:S02]  /*bee0*/  @!P1 LEA R10, P5, R190.reuse, R4, 0x1 ;  /* 0x00000004be0a9211 */ /* 0x040fe400078a08ff */
[----:B------:R-:W-:Y:S01]  /*bef0*/  SHF.R.S32.HI R9, RZ, 0x1f, R152 ;  /* 0x0000001fff097819 */ /* 0x000fe20000011498 */
[----:B------:R3:W-:Y:S01]  /*bf00*/  @!P2 ST.E.128 desc[UR44][R12.64], R48 ;  /* 0x000000300c00a985 */ /* 0x0007e2000c101d2c */
[----:B------:R-:W-:-:S02]  /*bf10*/  @!P1 LEA.HI.X R11, R190, R5, R7, 0x1, P5 ;  /* 0x00000005be0b9211 */ /* 0x000fc400028f0c07 */
[CC--:B------:R-:W-:Y:S02]  /*bf20*/  @P0 LEA R8, P5, R152.reuse, R4.reuse, 0x1 ;  /* 0x0000000498080211 */ /* 0x0c0fe400078a08ff */
[----:B------:R-:W-:Y:S01]  /*bf30*/  SHF.R.S32.HI R7, RZ, 0x1f, R229 ;  /* 0x0000001fff077819 */ /* 0x000fe200000114e5 */
[----:B------:R3:W-:Y:S01]  /*bf40*/  @!P1 ST.E.128 desc[UR44][R10.64], R56 ;  /* 0x000000380a009985 */ /* 0x0007e2000c101d2c */
[----:B------:R-:W-:Y:S02]  /*bf50*/  @P0 LEA.HI.X R9, R152, R5, R9, 0x1, P5 ;  /* 0x0000000598090211 */ /* 0x000fe400028f0c09 */
[----:B------:R-:W-:-:S03]  /*bf60*/  @P6 LEA R4, P5, R229, R4, 0x1 ;  /* 0x00000004e5046211 */ /* 0x000fc600078a08ff */
[----:B------:R3:W-:Y:S01]  /*bf70*/  @P0 ST.E.128 desc[UR44][R8.64], R64 ;  /* 0x0000004008000985 */ /* 0x0007e2000c101d2c */
[----:B------:R-:W-:-:S05]  /*bf80*/  @P6 LEA.HI.X R5, R229, R5, R7, 0x1, P5 ;  /* 0x00000005e5056211 */ /* 0x000fca00028f0c07 */
[----:B------:R3:W-:Y:S04]  /*bf90*/  @P6 ST.E.128 desc[UR44][R4.64], R72 ;  /* 0x0000004804006985 */ /* 0x0007e8000c101d2c */
.L_x_4241:
[----:B------:R-:W-:Y:S05]  /*bfa0*/  BSYNC B1 ;  /* 0x0000000000017941 */ /* 0x000fea0003800000 */
.L_x_4240:
[----:B------:R-:W-:Y:S01]  /*bfb0*/  VIADD R7, R81, 0x20 ;  /* 0x0000002051077836 */ /* 0x000fe20000000000 */
[----:B--23--:R2:W3:Y:S04]  /*bfc0*/  SHFL.IDX PT, R5, R80, 0x1, 0x181f ;  /* 0x00381f0050057f89 */ /* 0x00c4e800000e0000 */
[----:B------:R-:W-:Y:S01]  /*bfd0*/  ISETP.GE.AND P0, PT, R7, R82, PT ;  /* 0x000000520700720c */ /* 0x000fe20003f06270 */
[----:B-1----:R2:W1:-:S12]  /*bfe0*/  SHFL.IDX PT, R4, R18, 0x1, 0x181f ;  /* 0x00381f0012047f89 */ /* 0x00245800000e0000 */
[----:B--2---:R-:W-:Y:S05]  /*bff0*/  @P0 BRA `(.L_x_4242) ;  /* 0x0000002400ec0947 */ /* 0x004fea0003800000 */
[----:B------:R-:W-:Y:S02]  /*c000*/  ISETP.GE.AND P0, PT, R194, UR10, PT ;  /* 0x0000000ac2007c0c */ /* 0x000fe4000bf06270 */
[----:B------:R-:W-:Y:S02]  /*c010*/  ISETP.GE.AND P5, PT, R16, UR10, PT ;  /* 0x0000000a10007c0c */ /* 0x000fe4000bfa6270 */
[----:B------:R-:W-:Y:S02]  /*c020*/  ISETP.GE.AND P2, PT, R193, UR10, PT ;  /* 0x0000000ac1007c0c */ /* 0x000fe4000bf46270 */
[----:B------:R-:W-:Y:S02]  /*c030*/  ISETP.GE.AND P1, PT, R192, UR10, PT ;  /* 0x0000000ac0007c0c */ /* 0x000fe4000bf26270 */
[----:B------:R-:W-:Y:S02]  /*c040*/  ISETP.GE.AND P3, PT, R191, UR10, PT ;  /* 0x0000000abf007c0c */ /* 0x000fe4000bf66270 */
[----:B------:R-:W-:-:S02]  /*c050*/  SHF.R.S32.HI R7, RZ, 0x1f, R193 ;  /* 0x0000001fff077819 */ /* 0x000fc400000114c1 */
[----:B-----5:R-:W-:Y:S02]  /*c060*/  SHF.R.S32.HI R15, RZ, 0x1f, R192 ;  /* 0x0000001fff0f7819 */ /* 0x020fe400000114c0 */
[----:B-1----:R-:W-:Y:S01]  /*c070*/  @!P0 LEA R10, P4, R194, R4, 0x1 ;  /* 0x00000004c20a8211 */ /* 0x002fe200078808ff */
[----:B---3--:R-:W-:Y:S01]  /*c080*/  @!P5 IMAD.WIDE R8, R16, 0x2, R4 ;  /* 0x000000021008d825 */ /* 0x008fe200078e0204 */
[----:B------:R-:W-:Y:S02]  /*c090*/  SHF.R.S32.HI R33, RZ, 0x1f, R152 ;  /* 0x0000001fff217819 */ /* 0x000fe40000011498 */
[----:B------:R-:W-:Y:S02]  /*c0a0*/  @!P0 LEA.HI.X R11, R194, R5, R153, 0x1, P4 ;  /* 0x00000005c20b8211 */ /* 0x000fe400020f0c99 */
[----:B------:R-:W-:Y:S01]  /*c0b0*/  ISETP.GE.AND P4, PT, R190, UR10, PT ;  /* 0x0000000abe007c0c */ /* 0x000fe2000bf86270 */
[----:B------:R1:W-:Y:S01]  /*c0c0*/  @!P5 ST.E.128 desc[UR44][R8.64], R20 ;  /* 0x000000140800d985 */ /* 0x0003e2000c101d2c */
[----:B------:R-:W-:-:S02]  /*c0d0*/  LOP3.LUT P5, RZ, R0, 0x40, RZ, 0xc0, !PT ;  /* 0x0000004000ff7812 */ /* 0x000fc400078ac0ff */
[CC--:B------:R-:W-:Y:S01]  /*c0e0*/  @!P2 LEA R12, P6, R193.reuse, R4.reuse, 0x1 ;  /* 0x00000004c10ca211 */ /* 0x0c0fe200078c08ff */
[----:B------:R2:W-:Y:S01]  /*c0f0*/  @!P0 ST.E.128 desc[UR44][R10.64], R28 ;  /* 0x0000001c0a008985 */ /* 0x0005e2000c101d2c */
[----:B------:R-:W-:Y:S02]  /*c100*/  SHF.R.S32.HI R0, RZ, 0x1f, R191 ;  /* 0x0000001fff007819 */ /* 0x000fe400000114bf */
[----:B------:R-:W-:Y:S02]  /*c110*/  @!P2 LEA.HI.X R13, R193, R5, R7, 0x1, P6 ;  /* 0x00000005c10da211 */ /* 0x000fe400030f0c07 */
[-C--:B------:R-:W-:Y:S02]  /*c120*/  @!P1 LEA R14, P6, R192, R4.reuse, 0x1 ;  /* 0x00000004c00e9211 */ /* 0x080fe400078c08ff */
[----:B------:R-:W-:Y:S01]  /*c130*/  SHF.R.S32.HI R7, RZ, 0x1f, R190 ;  /* 0x0000001fff077819 */ /* 0x000fe200000114be */
[----:B------:R2:W-:Y:S01]  /*c140*/  @!P2 ST.E.128 desc[UR44][R12.64], R36 ;  /* 0x000000240c00a985 */ /* 0x0005e2000c101d2c */
[----:B------:R-:W-:-:S02]  /*c150*/  @!P3 LEA R24, P2, R191, R4, 0x1 ;  /* 0x00000004bf18b211 */ /* 0x000fc400078408ff */
[-C--:B------:R-:W-:Y:S02]  /*c160*/  @!P4 LEA R26, P0, R190, R4.reuse, 0x1 ;  /* 0x00000004be1ac211 */ /* 0x080fe400078008ff */
[-C--:B------:R-:W-:Y:S02]  /*c170*/  @!P1 LEA.HI.X R15, R192, R5.reuse, R15, 0x1, P6 ;  /* 0x00000005c00f9211 */ /* 0x080fe400030f0c0f */
[----:B-1----:R-:W-:Y:S02]  /*c180*/  @P5 LEA R8, P6, R152, R4, 0x1 ;  /* 0x0000000498085211 */ /* 0x002fe400078c08ff */
[-C--:B------:R-:W-:Y:S01]  /*c190*/  @!P3 LEA.HI.X R25, R191, R5.reuse, R0, 0x1, P2 ;  /* 0x00000005bf19b211 */ /* 0x080fe200010f0c00 */
[----:B------:R2:W-:Y:S01]  /*c1a0*/  @!P1 ST.E.128 desc[UR44][R14.64], R44 ;  /* 0x0000002c0e009985 */ /* 0x0005e2000c101d2c */
[-C--:B------:R-:W-:Y:S02]  /*c1b0*/  @!P4 LEA.HI.X R27, R190, R5.reuse, R7, 0x1, P0 ;  /* 0x00000005be1bc211 */ /* 0x080fe400000f0c07 */
[----:B------:R-:W-:Y:S01]  /*c1c0*/  @P5 LEA.HI.X R9, R152, R5, R33, 0x1, P6 ;  /* 0x0000000598095211 */ /* 0x000fe200030f0c21 */
[----:B------:R2:W-:Y:S01]  /*c1d0*/  @!P3 ST.E.128 desc[UR44][R24.64], R52 ;  /* 0x000000341800b985 */ /* 0x0005e2000c101d2c */
[----:B------:R-:W-:-:S03]  /*c1e0*/  LOP3.LUT P0, RZ, R3, 0x80, RZ, 0xc0, !PT ;  /* 0x0000008003ff7812 */ /* 0x000fc6000780c0ff */
[----:B------:R2:W-:Y:S04]  /*c1f0*/  @!P4 ST.E.128 desc[UR44][R26.64], R60 ;  /* 0x0000003c1a00c985 */ /* 0x0005e8000c101d2c */
[----:B------:R2:W-:Y:S06]  /*c200*/  @P5 ST.E.128 desc[UR44][R8.64], R68 ;  /* 0x0000004408005985 */ /* 0x0005ec000c101d2c */
[----:B------:R-:W-:Y:S05]  /*c210*/  @!P0 BRA `(.L_x_4242) ;  /* 0x0000002400648947 */ /* 0x000fea0003800000 */
[----:B------:R-:W-:Y:S02]  /*c220*/  LEA R4, P0, R229, R4, 0x1 ;  /* 0x00000004e5047211 */ /* 0x000fe400078008ff */
[----:B------:R-:W-:-:S04]  /*c230*/  SHF.R.S32.HI R0, RZ, 0x1f, R229 ;  /* 0x0000001fff007819 */ /* 0x000fc800000114e5 */
[----:B------:R-:W-:-:S05]  /*c240*/  LEA.HI.X R5, R229, R5, R0, 0x1, P0 ;  /* 0x00000005e5057211 */ /* 0x000fca00000f0c00 */
[----:B------:R4:W-:Y:S01]  /*c250*/  ST.E.128 desc[UR44][R4.64], R76 ;  /* 0x0000004c04007985 */ /* 0x0009e2000c101d2c */
[----:B------:R-:W-:Y:S05]  /*c260*/  BRA `(.L_x_4242) ;  /* 0x0000002400507947 */ /* 0x000fea0003800000 */
.L_x_4239:
[----:B------:R-:W2:Y:S01]  /*c270*/  LDL R0, [R1+0x28] ;  /* 0x0000280001007983 */ /* 0x000ea20000100800 */
[----:B------:R-:W-:Y:S01]  /*c280*/  ULDC.64 UR8, c[0x0][0xc08] ;  /* 0x0003020000087ab9 */ /* 0x000fe20000000a00 */
[----:B0-----:R-:W-:Y:S01]  /*c290*/  SHF.R.S32.HI R3, RZ, 0x1f, R188 ;  /* 0x0000001fff037819 */ /* 0x001fe200000114bc */
[----:B------:R-:W-:Y:S01]  /*c2a0*/  IMAD R7, R7, UR8, RZ ;  /* 0x0000000807077c24 */ /* 0x000fe2000f8e02ff */
[----:B------:R-:W-:Y:S01]  /*c2b0*/  ULDC.64 UR10, c[0x0][0xc40] ;  /* 0x00031000000a7ab9 */ /* 0x000fe20000000a00 */
[----:B------:R-:W-:Y:S01]  /*c2c0*/  IMAD.U32 R4, RZ, RZ, UR42 ;  /* 0x0000002aff047e24 */ /* 0x000fe2000f8e00ff */
[----:B------:R-:W-:Y:S01]  /*c2d0*/  ULDC.64 UR12, c[0x0][0xc30] ;  /* 0x00030c00000c7ab9 */ /* 0x000fe20000000a00 */
[C---:B------:R-:W-:Y:S01]  /*c2e0*/  IMAD R7, R8.reuse, UR9, R7 ;  /* 0x0000000908077c24 */ /* 0x040fe2000f8e0207 */
[----:B------:R-:W-:Y:S01]  /*c2f0*/  BSSY B1, `(.L_x_4243) ;  /* 0x00000d1000017945 */ /* 0x000fe20003800000 */
[----:B------:R-:W-:Y:S01]  /*c300*/  IMAD.WIDE.U32 R8, R8, UR8, RZ ;  /* 0x0000000808087c25 */ /* 0x000fe2000f8e00ff */
[----:B------:R-:W-:Y:S01]  /*c310*/  ULDC.64 UR8, c[0x0][0xc38] ;  /* 0x00030e0000087ab9 */ /* 0x000fe20000000a00 */
[----:B------:R-:W-:-:S02]  /*c320*/  SHF.R.S32.HI R22, RZ, 0x1f, R197 ;  /* 0x0000001fff167819 */ /* 0x000fc400000114c5 */
[----:B------:R-:W-:Y:S01]  /*c330*/  IMAD.IADD R9, R9, 0x1, R7 ;  /* 0x0000000109097824 */ /* 0x000fe200078e0207 */
[----:B------:R-:W-:Y:S01]  /*c340*/  SHF.R.S32.HI R23, RZ, 0x1f, R198 ;  /* 0x0000001fff177819 */ /* 0x000fe200000114c6 */
[----:B------:R-:W-:Y:S01]  /*c350*/  IMAD R3, R3, UR10, RZ ;  /* 0x0000000a03037c24 */ /* 0x000fe2000f8e02ff */
[----:B------:R-:W-:Y:S01]  /*c360*/  SHF.R.S32.HI R152, RZ, 0x1f, R199 ;  /* 0x0000001fff987819 */ /* 0x000fe200000114c7 */
[C---:B------:R-:W-:Y:S01]  /*c370*/  IMAD.WIDE.U32 R8, R189.reuse, UR8, R8 ;  /* 0x00000008bd087c25 */ /* 0x040fe2000f8e0008 */
[----:B------:R-:W-:Y:S01]  /*c380*/  ULDC UR8, c[0x0][0xce8] ;  /* 0x00033a0000087ab9 */ /* 0x000fe20000000800 */
[----:B------:R-:W-:Y:S01]  /*c390*/  SHF.R.S32.HI R153, RZ, 0x1f, R200 ;  /* 0x0000001fff997819 */ /* 0x000fe200000114c8 */
[----:B------:R-:W-:Y:S01]  /*c3a0*/  UISETP.NE.AND UP0, UPT, UR8, 0x1, UPT ;  /* 0x000000010800788c */ /* 0x000fe2000bf05270 */
[----:B------:R-:W-:Y:S01]  /*c3b0*/  IMAD R9, R189, UR9, R9 ;  /* 0x00000009bd097c24 */ /* 0x000fe2000f8e0209 */
[----:B------:R-:W-:Y:S01]  /*c3c0*/  UIMAD UR6, UR6, UR8, URZ ;  /* 0x00000008060672a4 */ /* 0x000fe2000f8e023f */
[C---:B------:R-:W-:Y:S01]  /*c3d0*/  IMAD R3, R188.reuse, UR11, R3 ;  /* 0x0000000bbc037c24 */ /* 0x040fe2000f8e0203 */
[----:B------:R-:W-:Y:S01]  /*c3e0*/  SHF.R.S32.HI R154, RZ, 0x1f, R201 ;  /* 0x0000001fff9a7819 */ /* 0x000fe200000114c9 */
[----:B------:R-:W-:Y:S01]  /*c3f0*/  IMAD.WIDE.U32 R8, R188, UR10, R8 ;  /* 0x0000000abc087c25 */ /* 0x000fe2000f8e0008 */
[----:B------:R-:W-:Y:S01]  /*c400*/  PLOP3.LUT P0, PT, PT, PT, UP0, 0x80, 0x0 ;  /* 0x000000000000781c */ /* 0x000fe20003f0f008 */
[----:B------:R-:W-:Y:S01]  /*c410*/  ULDC.64 UR10, c[0x0][0xc48] ;  /* 0x00031200000a7ab9 */ /* 0x000fe20000000a00 */
[----:B------:R-:W-:Y:S01]  /*c420*/  SHF.R.S32.HI R155, RZ, 0x1f, R202 ;  /* 0x0000001fff9b7819 */ /* 0x000fe200000114ca */
[----:B------:R-:W-:Y:S01]  /*c430*/  IMAD.IADD R9, R9, 0x1, R3 ;  /* 0x0000000109097824 */ /* 0x000fe200078e0203 */
[----:B------:R-:W-:Y:S01]  /*c440*/  SHF.R.S32.HI R156, RZ, 0x1f, R203 ;  /* 0x0000001fff9c7819 */ /* 0x000fe200000114cb */
[----:B------:R-:W-:Y:S01]  /*c450*/  @UP0 ULDC UR7, c[0x0][0xcec] ;  /* 0x00033b0000070ab9 */ /* 0x000fe20000000800 */
[----:B------:R-:W-:Y:S01]  /*c460*/  SHF.R.S32.HI R157, RZ, 0x1f, R204 ;  /* 0x0000001fff9d7819 */ /* 0x000fe200000114cc */
[----:B------:R-:W-:Y:S01]  /*c470*/  IMAD.WIDE.U32 R8, R195, UR10, R8 ;  /* 0x0000000ac3087c25 */ /* 0x000fe2000f8e0008 */
[----:B------:R-:W-:-:S02]  /*c480*/  SHF.R.S32.HI R158, RZ, 0x1f, R205 ;  /* 0x0000001fff9e7819 */ /* 0x000fc400000114cd */
[----:B------:R-:W-:Y:S01]  /*c490*/  SHF.R.S32.HI R159, RZ, 0x1f, R206 ;  /* 0x0000001fff9f7819 */ /* 0x000fe200000114ce */
[----:B------:R-:W-:Y:S01]  /*c4a0*/  IMAD R9, R195, UR11, R9 ;  /* 0x0000000bc3097c24 */ /* 0x000fe2000f8e0209 */
[----:B------:R-:W-:Y:S01]  /*c4b0*/  ULDC.64 UR10, c[0x0][0xc28] ;  /* 0x00030a00000a7ab9 */ /* 0x000fe20000000a00 */
        /* <DEDUP_REMOVED lines=23> */
[----:B------:R-:W-:Y:S01]  /*c630*/  @P0 IMAD.HI.U32 R0, R4, UR7, RZ ;  /* 0x0000000704000c27 */ /* 0x000fe2000f8e00ff */
[----:B------:R-:W-:-:S03]  /*c640*/  @UP0 ULDC UR7, c[0x0][0xcf0] ;  /* 0x00033c0000070ab9 */ /* 0x000fc60000000800 */
[----:B------:R-:W-:Y:S01]  /*c650*/  IMAD.MOV.U32 R3, RZ, RZ, R4 ;  /* 0x000000ffff037224 */ /* 0x000fe200078e0004 */
[----:B------:R-:W-:Y:S01]  /*c660*/  @P0 SHF.R.U32.HI R3, RZ, UR7, R0 ;  /* 0x00000007ff030c19 */ /* 0x000fe20008011600 */
[----:B------:R-:W-:-:S03]  /*c670*/  UIADD3 UR7, UR41, 0x38820, URZ ;  /* 0x0003882029077890 */ /* 0x000fc6000fffe03f */
[--C-:B------:R-:W-:Y:S01]  /*c680*/  SHF.R.S32.HI R0, RZ, 0x1f, R3.reuse ;  /* 0x0000001fff007819 */ /* 0x100fe20000011403 */
[----:B------:R-:W-:Y:S01]  /*c690*/  IMAD.MOV R5, RZ, RZ, -R3 ;  /* 0x000000ffff057224 */ /* 0x000fe200078e0a03 */
[----:B------:R-:W-:Y:S01]  /*c6a0*/  UPRMT UR7, URZ, 0x654, UR7 ;  /* 0x000006543f077896 */ /* 0x000fe20008000007 */
[----:B------:R-:W-:-:S04]  /*c6b0*/  IMAD.WIDE.U32 R8, R3, UR12, R8 ;  /* 0x0000000c03087c25 */ /* 0x000fc8000f8e0008 */
[----:B------:R-:W-:Y:S02]  /*c6c0*/  IMAD R0, R0, UR12, RZ ;  /* 0x0000000c00007c24 */ /* 0x000fe4000f8e02ff */
[----:B------:R-:W-:Y:S02]  /*c6d0*/  IMAD R5, R5, UR8, R4 ;  /* 0x0000000805057c24 */ /* 0x000fe4000f8e0204 */
[----:B------:R-:W-:Y:S01]  /*c6e0*/  IMAD R7, R3, UR13, R0 ;  /* 0x0000000d03077c24 */ /* 0x000fe2000f8e0200 */
[----:B------:R-:W-:Y:S01]  /*c6f0*/  SYNCS.ARRIVE.TRANS64.RED.A1T0 RZ, [UR7], RZ ;  /* 0x000000ffffff79a7 */ /* 0x000fe20008100407 */
[----:B------:R-:W-:Y:S01]  /*c700*/  IMAD.U32 R4, RZ, RZ, UR42 ;  /* 0x0000002aff047e24 */ /* 0x000fe2000f8e00ff */
[----:B------:R-:W-:Y:S01]  /*c710*/  SHF.R.S32.HI R0, RZ, 0x1f, R5 ;  /* 0x0000001fff007819 */ /* 0x000fe20000011405 */
[----:B------:R-:W-:Y:S02]  /*c720*/  IMAD.IADD R9, R9, 0x1, R7 ;  /* 0x0000000109097824 */ /* 0x000fe400078e0207 */
[----:B------:R-:W-:-:S02]  /*c730*/  IMAD R7, R4, 0x40, R17 ;  /* 0x0000004004077824 */ /* 0x000fc400078e0211 */
[----:B------:R-:W-:Y:S02]  /*c740*/  IMAD R0, R0, UR10, RZ ;  /* 0x0000000a00007c24 */ /* 0x000fe4000f8e02ff */
[----:B------:R-:W-:-:S04]  /*c750*/  IMAD.WIDE.U32 R8, R5, UR10, R8 ;  /* 0x0000000a05087c25 */ /* 0x000fc8000f8e0008 */
[----:B------:R-:W-:Y:S01]  /*c760*/  IMAD R3, R5, UR11, R0 ;  /* 0x0000000b05037c24 */ /* 0x000fe2000f8e0200 */
[----:B------:R-:W-:Y:S02]  /*c770*/  ULDC.64 UR10, c[0x0][0xc00] ;  /* 0x00030000000a7ab9 */ /* 0x000fe40000000a00 */
[----:B------:R-:W-:Y:S01]  /*c780*/  LEA R0, P0, R8, UR10, 0x2 ;  /* 0x0000000a08007c11 */ /* 0x000fe2000f8010ff */
[----:B------:R-:W-:-:S04]  /*c790*/  IMAD.IADD R3, R9, 0x1, R3 ;  /* 0x0000000109037824 */ /* 0x000fc800078e0203 */
[----:B------:R0:W1:Y:S01]  /*c7a0*/  SHFL.IDX PT, R13, R0, RZ, 0x1c1f ;  /* 0x001c1fff000d7589 */ /* 0x00006200000e0000 */
[----:B------:R-:W-:Y:S02]  /*c7b0*/  LEA.HI.X R3, R8, UR11, R3, 0x2, P0 ;  /* 0x0000000b08037c11 */ /* 0x000fe400080f1403 */
[----:B------:R-:W-:-:S03]  /*c7c0*/  ISETP.GE.AND P0, PT, R7, UR6, PT ;  /* 0x0000000607007c0c */ /* 0x000fc6000bf06270 */
[----:B------:R0:W2:Y:S10]  /*c7d0*/  SHFL.IDX PT, R12, R3, RZ, 0x1c1f ;  /* 0x001c1fff030c7589 */ /* 0x0000b400000e0000 */
[----:B0-----:R-:W-:Y:S05]  /*c7e0*/  @P0 BRA `(.L_x_4244) ;  /* 0x0000000800040947 */ /* 0x001fea0003800000 */
[----:B------:R-:W-:Y:S02]  /*c7f0*/  ULDC UR7, c[0x0][0xbc8] ;  /* 0x0002f20000077ab9 */ /* 0x000fe40000000800 */
[----:B------:R-:W-:Y:S02]  /*c800*/  ISETP.GE.AND P0, PT, R19, UR7, PT ;  /* 0x0000000713007c0c */ /* 0x000fe4000bf06270 */
[----:B------:R-:W-:Y:S02]  /*c810*/  ISETP.GE.AND P1, PT, R227, UR7, PT ;  /* 0x00000007e3007c0c */ /* 0x000fe4000bf26270 */
[----:B------:R-:W-:Y:S02]  /*c820*/  ISETP.GE.AND P4, PT, R219, UR7, PT ;  /* 0x00000007db007c0c */ /* 0x000fe4000bf86270 */
[----:B------:R-:W-:-:S07]  /*c830*/  ISETP.GE.AND P5, PT, R218, UR7, PT ;  /* 0x00000007da007c0c */ /* 0x000fce000bfa6270 */
[----:B-1----:R-:W-:-:S04]  /*c840*/  @!P0 LEA R4, P2, R19, R13, 0x2 ;  /* 0x0000000d13048211 */ /* 0x002fc800078410ff */
[----:B--2---:R-:W-:-:S05]  /*c850*/  @!P0 LEA.HI.X R5, R19, R12, R179, 0x2, P2 ;  /* 0x0000000c13058211 */ /* 0x004fca00010f14b3 */
[----:B------:R0:W-:Y:S01]  /*c860*/  @!P0 ST.E.64 desc[UR44][R4.64], R24 ;  /* 0x0000001804008985 */ /* 0x0001e2000c101b2c */
[----:B------:R-:W-:Y:S02]  /*c870*/  ISETP.GE.AND P0, PT, R226, UR7, PT ;  /* 0x00000007e2007c0c */ /* 0x000fe4000bf06270 */
[----:B0-----:R-:W-:-:S04]  /*c880*/  @!P1 LEA R4, P2, R227, R13, 0x2 ;  /* 0x0000000de3049211 */ /* 0x001fc800078410ff */
[----:B------:R-:W-:-:S05]  /*c890*/  @!P1 LEA.HI.X R5, R227, R12, R178, 0x2, P2 ;  /* 0x0000000ce3059211 */ /* 0x000fca00010f14b2 */
[----:B------:R0:W-:Y:S01]  /*c8a0*/  @!P1 ST.E.64 desc[UR44][R4.64], R28 ;  /* 0x0000001c04009985 */ /* 0x0001e2000c101b2c */
[----:B------:R-:W-:Y:S02]  /*c8b0*/  ISETP.GE.AND P1, PT, R225, UR7, PT ;  /* 0x00000007e1007c0c */ /* 0x000fe4000bf26270 */
[----:B0-----:R-:W-:-:S04]  /*c8c0*/  @!P0 LEA R4, P2, R226, R13, 0x2 ;  /* 0x0000000de2048211 */ /* 0x001fc800078410ff */
[----:B------:R-:W-:-:S05]  /*c8d0*/  @!P0 LEA.HI.X R5, R226, R12, R177, 0x2, P2 ;  /* 0x0000000ce2058211 */ /* 0x000fca00010f14b1 */
[----:B------:R0:W-:Y:S01]  /*c8e0*/  @!P0 ST.E.64 desc[UR44][R4.64], R32 ;  /* 0x0000002004008985 */ /* 0x0001e2000c101b2c */
[----:B------:R-:W-:Y:S02]  /*c8f0*/  ISETP.GE.AND P0, PT, R224, UR7, PT ;  /* 0x00000007e0007c0c */ /* 0x000fe4000bf06270 */
[----:B0-----:R-:W-:-:S04]  /*c900*/  @!P1 LEA R4, P2, R225, R13, 0x2 ;  /* 0x0000000de1049211 */ /* 0x001fc800078410ff */
[----:B------:R-:W-:Y:S02]  /*c910*/  @!P1 LEA.HI.X R5, R225, R12, R176, 0x2, P2 ;  /* 0x0000000ce1059211 */ /* 0x000fe400010f14b0 */
[----:B------:R-:W-:-:S03]  /*c920*/  ISETP.GE.AND P2, PT, R223, UR7, PT ;  /* 0x00000007df007c0c */ /* 0x000fc6000bf46270 */
[----:B------:R0:W-:Y:S02]  /*c930*/  @!P1 ST.E.64 desc[UR44][R4.64], R36 ;  /* 0x0000002404009985 */ /* 0x0001e4000c101b2c */
[----:B0-----:R-:W-:-:S04]  /*c940*/  @!P0 LEA R4, P1, R224, R13, 0x2 ;  /* 0x0000000de0048211 */ /* 0x001fc800078210ff */
[----:B------:R-:W-:Y:S02]  /*c950*/  @!P0 LEA.HI.X R5, R224, R12, R175, 0x2, P1 ;  /* 0x0000000ce0058211 */ /* 0x000fe400008f14af */
[----:B------:R-:W-:-:S03]  /*c960*/  ISETP.GE.AND P1, PT, R221, UR7, PT ;  /* 0x00000007dd007c0c */ /* 0x000fc6000bf26270 */
[----:B------:R0:W-:Y:S01]  /*c970*/  @!P0 ST.E.64 desc[UR44][R4.64], R40 ;  /* 0x0000002804008985 */ /* 0x0001e2000c101b2c */
[----:B------:R-:W-:-:S09]  /*c980*/  ISETP.GE.AND P0, PT, R222, UR7, PT ;  /* 0x00000007de007c0c */ /* 0x000fd2000bf06270 */
[-C--:B------:R-:W-:Y:S02]  /*c990*/  @!P1 LEA R8, P6, R221, R13.reuse, 0x2 ;  /* 0x0000000ddd089211 */ /* 0x080fe400078c10ff */
[----:B0-----:R-:W-:Y:S02]  /*c9a0*/  @!P2 LEA R4, P3, R223, R13, 0x2 ;  /* 0x0000000ddf04a211 */ /* 0x001fe400078610ff */
[-C--:B------:R-:W-:Y:S02]  /*c9b0*/  @!P1 LEA.HI.X R9, R221, R12.reuse, R20, 0x2, P6 ;  /* 0x0000000cdd099211 */ /* 0x080fe400030f1414 */
[----:B------:R-:W-:Y:S02]  /*c9c0*/  @!P2 LEA.HI.X R5, R223, R12, R174, 0x2, P3 ;  /* 0x0000000cdf05a211 */ /* 0x000fe400018f14ae */
[----:B------:R-:W-:-:S03]  /*c9d0*/  ISETP.GE.AND P3, PT, R220, UR7, PT ;  /* 0x00000007dc007c0c */ /* 0x000fc6000bf66270 */
[----:B------:R0:W-:Y:S02]  /*c9e0*/  @!P2 ST.E.64 desc[UR44][R4.64], R44 ;  /* 0x0000002c0400a985 */ /* 0x0001e4000c101b2c */
[----:B0-----:R-:W-:-:S04]  /*c9f0*/  @!P0 LEA R4, P2, R222, R13, 0x2 ;  /* 0x0000000dde048211 */ /* 0x001fc800078410ff */
[----:B------:R-:W-:-:S05]  /*ca00*/  @!P0 LEA.HI.X R5, R222, R12, R21, 0x2, P2 ;  /* 0x0000000cde058211 */ /* 0x000fca00010f1415 */
[----:B------:R0:W-:Y:S01]  /*ca10*/  @!P0 ST.E.64 desc[UR44][R4.64], R48 ;  /* 0x0000003004008985 */ /* 0x0001e2000c101b2c */
[----:B------:R-:W-:-:S03]  /*ca20*/  ISETP.GE.AND P0, PT, R217, UR7, PT ;  /* 0x00000007d9007c0c */ /* 0x000fc6000bf06270 */
[----:B------:R1:W-:Y:S01]  /*ca30*/  @!P1 ST.E.64 desc[UR44][R8.64], R52 ;  /* 0x0000003408009985 */ /* 0x0003e2000c101b2c */
[----:B------:R-:W-:Y:S02]  /*ca40*/  ISETP.GE.AND P1, PT, R216, UR7, PT ;  /* 0x00000007d8007c0c */ /* 0x000fe4000bf26270 */
[CC--:B0-----:R-:W-:Y:S02]  /*ca50*/  @!P3 LEA R4, P6, R220.reuse, R13.reuse, 0x2 ;  /* 0x0000000ddc04b211 */ /* 0x0c1fe400078c10ff */
[CC--:B-1----:R-:W-:Y:S02]  /*ca60*/  @!P4 LEA R8, P2, R219.reuse, R13.reuse, 0x2 ;  /* 0x0000000ddb08c211 */ /* 0x0c2fe400078410ff */
[-C--:B------:R-:W-:Y:S02]  /*ca70*/  @!P3 LEA.HI.X R5, R220, R12.reuse, R173, 0x2, P6 ;  /* 0x0000000cdc05b211 */ /* 0x080fe400030f14ad */
[----:B------:R-:W-:Y:S02]  /*ca80*/  @!P5 LEA R10, P6, R218, R13, 0x2 ;  /* 0x0000000dda0ad211 */ /* 0x000fe400078c10ff */
        /* <DEDUP_REMOVED lines=8> */
[CC--:B0-----:R-:W-:Y:S02]  /*cb10*/  @!P0 LEA R4, P6, R217.reuse, R13.reuse, 0x2 ;  /* 0x0000000dd9048211 */ /* 0x0c1fe400078c10ff */
[----:B-1----:R-:W-:Y:S02]  /*cb20*/  @!P1 LEA R8, P5, R216, R13, 0x2 ;  /* 0x0000000dd8089211 */ /* 0x002fe400078a10ff */
[----:B------:R-:W-:-:S02]  /*cb30*/  @!P0 LEA.HI.X R5, R217, R12, R170, 0x2, P6 ;  /* 0x0000000cd9058211 */ /* 0x000fc400030f14aa */
[-C--:B------:R-:W-:Y:S02]  /*cb40*/  @!P1 LEA.HI.X R9, R216, R12.reuse, R169, 0x2, P5 ;  /* 0x0000000cd8099211 */ /* 0x080fe400028f14a9 */
[----:B------:R-:W-:Y:S01]  /*cb50*/  ISETP.GE.AND P5, PT, R212, UR7, PT ;  /* 0x00000007d4007c0c */ /* 0x000fe2000bfa6270 */
[----:B------:R0:W-:Y:S01]  /*cb60*/  @!P0 ST.E.64 desc[UR44][R4.64], R68 ;  /* 0x0000004404008985 */ /* 0x0001e2000c101b2c */
[----:B--2---:R-:W-:Y:S02]  /*cb70*/  @!P2 LEA R10, P6, R215, R13, 0x2 ;  /* 0x0000000dd70aa211 */ /* 0x004fe400078c10ff */
[----:B------:R-:W-:Y:S01]  /*cb80*/  ISETP.GE.AND P0, PT, R211, UR7, PT ;  /* 0x00000007d3007c0c */ /* 0x000fe2000bf06270 */
[----:B------:R1:W-:Y:S01]  /*cb90*/  @!P1 ST.E.64 desc[UR44][R8.64], R72 ;  /* 0x0000004808009985 */ /* 0x0003e2000c101b2c */
[----:B------:R-:W-:-:S05]  /*cba0*/  @!P2 LEA.HI.X R11, R215, R12, R168, 0x2, P6 ;  /* 0x0000000cd70ba211 */ /* 0x000fca00030f14a8 */
[----:B------:R2:W-:Y:S01]  /*cbb0*/  @!P2 ST.E.64 desc[UR44][R10.64], R76 ;  /* 0x0000004c0a00a985 */ /* 0x0005e2000c101b2c */
[----:B0-----:R-:W-:-:S04]  /*cbc0*/  @!P3 LEA R4, P1, R214, R13, 0x2 ;  /* 0x0000000dd604b211 */ /* 0x001fc800078210ff */
[-C--:B------:R-:W-:Y:S02]  /*cbd0*/  @!P3 LEA.HI.X R5, R214, R12.reuse, R167, 0x2, P1 ;  /* 0x0000000cd605b211 */ /* 0x080fe400008f14a7 */
[----:B------:R-:W-:Y:S02]  /*cbe0*/  ISETP.GE.AND P1, PT, R210, UR7, PT ;  /* 0x00000007d2007c0c */ /* 0x000fe4000bf26270 */
[CC--:B-1----:R-:W-:Y:S01]  /*cbf0*/  @!P4 LEA R8, P2, R213.reuse, R13.reuse, 0x2 ;  /* 0x0000000dd508c211 */ /* 0x0c2fe200078410ff */
[----:B------:R0:W-:Y:S01]  /*cc00*/  @!P3 ST.E.64 desc[UR44][R4.64], R80 ;  /* 0x000000500400b985 */ /* 0x0001e2000c101b2c */
[----:B--2---:R-:W-:Y:S02]  /*cc10*/  @!P5 LEA R10, P6, R212, R13, 0x2 ;  /* 0x0000000dd40ad211 */ /* 0x004fe400078c10ff */
[----:B------:R-:W-:Y:S02]  /*cc20*/  @!P4 LEA.HI.X R9, R213, R12, R166, 0x2, P2 ;  /* 0x0000000cd509c211 */ /* 0x000fe400010f14a6 */
[----:B------:R-:W-:-:S02]  /*cc30*/  ISETP.GE.AND P2, PT, R209, UR7, PT ;  /* 0x00000007d1007c0c */ /* 0x000fc4000bf46270 */
[----:B------:R-:W-:Y:S01]  /*cc40*/  @!P5 LEA.HI.X R11, R212, R12, R165, 0x2, P6 ;  /* 0x0000000cd40bd211 */ /* 0x000fe200030f14a5 */
[----:B------:R1:W-:Y:S01]  /*cc50*/  @!P4 ST.E.64 desc[UR44][R8.64], R84 ;  /* 0x000000540800c985 */ /* 0x0003e2000c101b2c */
[----:B------:R-:W-:-:S03]  /*cc60*/  ISETP.GE.AND P4, PT, R207, UR7, PT ;  /* 0x00000007cf007c0c */ /* 0x000fc6000bf86270 */
[----:B------:R2:W-:Y:S01]  /*cc70*/  @!P5 ST.E.64 desc[UR44][R10.64], R88 ;  /* 0x000000580a00d985 */ /* 0x0005e2000c101b2c */
[----:B------:R-:W-:Y:S02]  /*cc80*/  ISETP.GE.AND P5, PT, R208, UR7, PT ;  /* 0x00000007d0007c0c */ /* 0x000fe4000bfa6270 */
[----:B0-----:R-:W-:-:S04]  /*cc90*/  @!P0 LEA R4, P6, R211, R13, 0x2 ;  /* 0x0000000dd3048211 */ /* 0x001fc800078c10ff */
[----:B------:R-:W-:Y:S02]  /*cca0*/  @!P0 LEA.HI.X R5, R211, R12, R164, 0x2, P6 ;  /* 0x0000000cd3058211 */ /* 0x000fe400030f14a4 */
[----:B-1----:R-:W-:-:S03]  /*ccb0*/  @!P1 LEA R8, P3, R210, R13, 0x2 ;  /* 0x0000000dd2089211 */ /* 0x002fc600078610ff */
[----:B------:R0:W-:Y:S01]  /*ccc0*/  @!P0 ST.E.64 desc[UR44][R4.64], R92 ;  /* 0x0000005c04008985 */ /* 0x0001e2000c101b2c */
[-C--:B------:R-:W-:Y:S02]  /*ccd0*/  @!P1 LEA.HI.X R9, R210, R12.reuse, R163, 0x2, P3 ;  /* 0x0000000cd2099211 */ /* 0x080fe400018f14a3 */
[----:B------:R-:W-:Y:S02]  /*cce0*/  ISETP.GE.AND P3, PT, R206, UR7, PT ;  /* 0x00000007ce007c0c */ /* 0x000fe4000bf66270 */
[CC--:B--2---:R-:W-:Y:S01]  /*ccf0*/  @!P2 LEA R10, P6, R209.reuse, R13.reuse, 0x2 ;  /* 0x0000000dd10aa211 */ /* 0x0c4fe200078c10ff */
[----:B------:R1:W-:Y:S01]  /*cd00*/  @!P1 ST.E.64 desc[UR44][R8.64], R96 ;  /* 0x0000006008009985 */ /* 0x0003e2000c101b2c */
[----:B------:R-:W-:Y:S02]  /*cd10*/  ISETP.GE.AND P1, PT, R204, UR7, PT ;  /* 0x00000007cc007c0c */ /* 0x000fe4000bf26270 */
[----:B------:R-:W-:Y:S02]  /*cd20*/  @!P2 LEA.HI.X R11, R209, R12, R162, 0x2, P6 ;  /* 0x0000000cd10ba211 */ /* 0x000fe400030f14a2 */
[----:B0-----:R-:W-:-:S03]  /*cd30*/  @!P5 LEA R4, P6, R208, R13, 0x2 ;  /* 0x0000000dd004d211 */ /* 0x001fc600078c10ff */
[----:B------:R0:W-:Y:S01]  /*cd40*/  @!P2 ST.E.64 desc[UR44][R10.64], R100 ;  /* 0x000000640a00a985 */ /* 0x0001e2000c101b2c */
[----:B------:R-:W-:Y:S02]  /*cd50*/  ISETP.GE.AND P2, PT, R205, UR7, PT ;  /* 0x00000007cd007c0c */ /* 0x000fe4000bf46270 */
[----:B------:R-:W-:Y:S02]  /*cd60*/  @!P5 LEA.HI.X R5, R208, R12, R161, 0x2, P6 ;  /* 0x0000000cd005d211 */ /* 0x000fe400030f14a1 */
[----:B-1----:R-:W-:-:S03]  /*cd70*/  @!P4 LEA R8, P0, R207, R13, 0x2 ;  /* 0x0000000dcf08c211 */ /* 0x002fc600078010ff */
[----:B------:R1:W-:Y:S01]  /*cd80*/  @!P5 ST.E.64 desc[UR44][R4.64], R104 ;  /* 0x000000680400d985 */ /* 0x0003e2000c101b2c */
[-C--:B------:R-:W-:Y:S02]  /*cd90*/  @!P4 LEA.HI.X R9, R207, R12.reuse, R160, 0x2, P0 ;  /* 0x0000000ccf09c211 */ /* 0x080fe400000f14a0 */
[----:B------:R-:W-:Y:S02]  /*cda0*/  ISETP.GE.AND P0, PT, R203, UR7, PT ;  /* 0x00000007cb007c0c */ /* 0x000fe4000bf06270 */
[CC--:B0-----:R-:W-:Y:S01]  /*cdb0*/  @!P3 LEA R10, P6, R206.reuse, R13.reuse, 0x2 ;  /* 0x0000000dce0ab211 */ /* 0x0c1fe200078c10ff */
[----:B------:R0:W-:Y:S03]  /*cdc0*/  @!P4 ST.E.64 desc[UR44][R8.64], R108 ;  /* 0x0000006c0800c985 */ /* 0x0001e6000c101b2c */
[----:B------:R-:W-:Y:S02]  /*cdd0*/  @!P3 LEA.HI.X R11, R206, R12, R159, 0x2, P6 ;  /* 0x0000000cce0bb211 */ /* 0x000fe400030f149f */
[----:B-1----:R-:W-:-:S03]  /*cde0*/  @!P2 LEA R4, P4, R205, R13, 0x2 ;  /* 0x0000000dcd04a211 */ /* 0x002fc600078810ff */
[----:B------:R1:W-:Y:S01]  /*cdf0*/  @!P3 ST.E.64 desc[UR44][R10.64], R112 ;  /* 0x000000700a00b985 */ /* 0x0003e2000c101b2c */
[----:B------:R-:W-:Y:S02]  /*ce00*/  ISETP.GE.AND P3, PT, R202, UR7, PT ;  /* 0x00000007ca007c0c */ /* 0x000fe4000bf66270 */
[-C--:B------:R-:W-:Y:S02]  /*ce10*/  @!P2 LEA.HI.X R5, R205, R12.reuse, R158, 0x2, P4 ;  /* 0x0000000ccd05a211 */ /* 0x080fe400020f149e */
[----:B------:R-:W-:Y:S02]  /*ce20*/  ISETP.GE.AND P4, PT, R201, UR7, PT ;  /* 0x00000007c9007c0c */ /* 0x000fe4000bf86270 */
[----:B0-----:R-:W-:Y:S01]  /*ce30*/  @!P1 LEA R8, P5, R204, R13, 0x2 ;  /* 0x0000000dcc089211 */ /* 0x001fe200078a10ff */
[----:B------:R0:W-:Y:S01]  /*ce40*/  @!P2 ST.E.64 desc[UR44][R4.64], R116 ;  /* 0x000000740400a985 */ /* 0x0001e2000c101b2c */
[----:B------:R-:W-:Y:S02]  /*ce50*/  ISETP.GE.AND P2, PT, R200, UR7, PT ;  /* 0x00000007c8007c0c */ /* 0x000fe4000bf46270 */
[----:B------:R-:W-:-:S02]  /*ce60*/  @!P1 LEA.HI.X R9, R204, R12, R157, 0x2, P5 ;  /* 0x0000000ccc099211 */ /* 0x000fc400028f149d */
[----:B-1----:R-:W-:-:S03]  /*ce70*/  @!P0 LEA R10, P6, R203, R13, 0x2 ;  /* 0x0000000dcb0a8211 */ /* 0x002fc600078c10ff */
[----:B------:R1:W-:Y:S01]  /*ce80*/  @!P1 ST.E.64 desc[UR44][R8.64], R120 ;  /* 0x0000007808009985 */ /* 0x0003e2000c101b2c */
[----:B------:R-:W-:Y:S02]  /*ce90*/  ISETP.GE.AND P1, PT, R199, UR7, PT ;  /* 0x00000007c7007c0c */ /* 0x000fe4000bf26270 */
[----:B------:R-:W-:Y:S02]  /*cea0*/  @!P0 LEA.HI.X R11, R203, R12, R156, 0x2, P6 ;  /* 0x0000000ccb0b8211 */ /* 0x000fe400030f149c */
[----:B0-----:R-:W-:-:S03]  /*ceb0*/  @!P3 LEA R4, P5, R202, R13, 0x2 ;  /* 0x0000000dca04b211 */ /* 0x001fc600078a10ff */
[----:B------:R0:W-:Y:S01]  /*cec0*/  @!P0 ST.E.64 desc[UR44][R10.64], R124 ;  /* 0x0000007c0a008985 */ /* 0x0001e2000c101b2c */
[----:B------:R-:W-:Y:S02]  /*ced0*/  ISETP.GE.AND P0, PT, R198, UR7, PT ;  /* 0x00000007c6007c0c */ /* 0x000fe4000bf06270 */
[-C--:B------:R-:W-:Y:S02]  /*cee0*/  @!P3 LEA.HI.X R5, R202, R12.reuse, R155, 0x2, P5 ;  /* 0x0000000cca05b211 */ /* 0x080fe400028f149b */
[----:B------:R-:W-:Y:S02]  /*cef0*/  ISETP.GE.AND P5, PT, R197, UR7, PT ;  /* 0x00000007c5007c0c */ /* 0x000fe4000bfa6270 */
[C---:B-1----:R-:W-:Y:S01]  /*cf00*/  @!P4 LEA R8, P6, R201.reuse, R13, 0x2 ;  /* 0x0000000dc908c211 */ /* 0x042fe200078c10ff */
[----:B------:R1:W-:Y:S03]  /*cf10*/  @!P3 ST.E.64 desc[UR44][R4.64], R128 ;  /* 0x000000800400b985 */ /* 0x0003e6000c101b2c */
[----:B------:R-:W-:-:S02]  /*cf20*/  @!P4 LEA.HI.X R9, R201, R12, R154, 0x2, P6 ;  /* 0x0000000cc909c211 */ /* 0x000fc400030f149a */
[----:B0-----:R-:W-:-:S03]  /*cf30*/  @!P1 LEA R10, P6, R199, R13, 0x2 ;  /* 0x0000000dc70a9211 */ /* 0x001fc600078c10ff */
[----:B------:R0:W-:Y:S01]  /*cf40*/  @!P4 ST.E.64 desc[UR44][R8.64], R132 ;  /* 0x000000840800c985 */ /* 0x0001e2000c101b2c */
[----:B------:R-:W-:Y:S02]  /*cf50*/  @!P1 LEA.HI.X R11, R199, R12, R152, 0x2, P6 ;  /* 0x0000000cc70b9211 */ /* 0x000fe400030f1498 */
[----:B-1----:R-:W-:-:S04]  /*cf60*/  @!P2 LEA R4, P3, R200, R13, 0x2 ;  /* 0x0000000dc804a211 */ /* 0x002fc800078610ff */
[-C--:B------:R-:W-:Y:S02]  /*cf70*/  @!P2 LEA.HI.X R5, R200, R12.reuse, R153, 0x2, P3 ;  /* 0x0000000cc805a211 */ /* 0x080fe400018f1499 */
[CC--:B------:R-:W-:Y:S02]  /*cf80*/  @!P5 LEA R14, P3, R197.reuse, R13.reuse, 0x2 ;  /* 0x0000000dc50ed211 */ /* 0x0c0fe400078610ff */
[C---:B0-----:R-:W-:Y:S01]  /*cf90*/  @!P0 LEA R8, P4, R198.reuse, R13, 0x2 ;  /* 0x0000000dc6088211 */ /* 0x041fe200078810ff */
[----:B------:R0:W-:Y:S01]  /*cfa0*/  @!P2 ST.E.64 desc[UR44][R4.64], R136 ;  /* 0x000000880400a985 */ /* 0x0001e2000c101b2c */
[-C--:B------:R-:W-:Y:S02]  /*cfb0*/  @!P5 LEA.HI.X R15, R197, R12.reuse, R22, 0x2, P3 ;  /* 0x0000000cc50fd211 */ /* 0x080fe400018f1416 */
[----:B------:R-:W-:Y:S01]  /*cfc0*/  @!P0 LEA.HI.X R9, R198, R12, R23, 0x2, P4 ;  /* 0x0000000cc6098211 */ /* 0x000fe200020f1417 */
[----:B------:R0:W-:Y:S04]  /*cfd0*/  @!P1 ST.E.64 desc[UR44][R10.64], R140 ;  /* 0x0000008c0a009985 */ /* 0x0001e8000c101b2c */
[----:B------:R0:W-:Y:S04]  /*cfe0*/  @!P0 ST.E.64 desc[UR44][R8.64], R144 ;  /* 0x0000009008008985 */ /* 0x0001e8000c101b2c */
[----:B------:R0:W-:Y:S02]  /*cff0*/  @!P5 ST.E.64 desc[UR44][R14.64], R148 ;  /* 0x000000940e00d985 */ /* 0x0001e4000c101b2c */
.L_x_4244:
[----:B------:R-:W-:Y:S05]  /*d000*/  BSYNC B1 ;  /* 0x0000000000017941 */ /* 0x000fea0003800000 */
.L_x_4243:
[----:B------:R-:W-:Y:S01]  /*d010*/  VIADD R7, R7, 0x8 ;  /* 0x0000000807077836 */ /* 0x000fe20000000000 */
[----:B------:R3:W4:Y:S04]  /*d020*/  SHFL.IDX PT, R18, R3, 0x1, 0x1c1f ;  /* 0x003c1f0003127f89 */ /* 0x00072800000e0000 */
[----:B------:R-:W-:Y:S01]  /*d030*/  ISETP.GE.AND P0, PT, R7, UR6, PT ;  /* 0x0000000607007c0c */ /* 0x000fe2000bf06270 */
[----:B------:R-:W0:-:S12]  /*d040*/  SHFL.IDX PT, R0, R0, 0x1, 0x1c1f ;  /* 0x003c1f0000007f89 */ /* 0x000e1800000e0000 */
[----:B---3--:R-:W-:Y:S05]  /*d050*/  @P0 BRA `(.L_x_4242) ;  /* 0x0000001400d40947 */ /* 0x008fea0003800000 */
[----:B------:R-:W-:Y:S02]  /*d060*/  ULDC UR6, c[0x0][0xbc8] ;  /* 0x0002f20000067ab9 */ /* 0x000fe40000000800 */
[----:B------:R-:W-:Y:S02]  /*d070*/  ISETP.GE.AND P4, PT, R19, UR6, PT ;  /* 0x0000000613007c0c */ /* 0x000fe4000bf86270 */
[----:B------:R-:W-:Y:S02]  /*d080*/  ISETP.GE.AND P2, PT, R227, UR6, PT ;  /* 0x00000006e3007c0c */ /* 0x000fe4000bf46270 */
[----:B------:R-:W-:Y:S02]  /*d090*/  ISETP.GE.AND P1, PT, R226, UR6, PT ;  /* 0x00000006e2007c0c */ /* 0x000fe4000bf26270 */
[----:B------:R-:W-:-:S07]  /*d0a0*/  ISETP.GE.AND P0, PT, R225, UR6, PT ;  /* 0x00000006e1007c0c */ /* 0x000fce000bf06270 */
[----:B0-----:R-:W-:-:S04]  /*d0b0*/  @!P4 LEA R4, P3, R19, R0, 0x2 ;  /* 0x000000001304c211 */ /* 0x001fc800078610ff */
[----:B----4-:R-:W-:Y:S02]  /*d0c0*/  @!P4 LEA.HI.X R5, R19, R18, R179, 0x2, P3 ;  /* 0x000000121305c211 */ /* 0x010fe400018f14b3 */
[----:B------:R-:W-:Y:S02]  /*d0d0*/  ISETP.GE.AND P3, PT, R224, UR6, PT ;  /* 0x00000006e0007c0c */ /* 0x000fe4000bf66270 */
[C---:B------:R-:W-:Y:S01]  /*d0e0*/  @!P1 LEA R8, P5, R226.reuse, R0, 0x2 ;  /* 0x00000000e2089211 */ /* 0x040fe200078a10ff */
[----:B------:R0:W-:Y:S01]  /*d0f0*/  @!P4 ST.E.64 desc[UR44][R4.64], R26 ;  /* 0x0000001a0400c985 */ /* 0x0001e2000c101b2c */
[----:B------:R-:W-:Y:S02]  /*d100*/  ISETP.GE.AND P4, PT, R223, UR6, PT ;  /* 0x00000006df007c0c */ /* 0x000fe4000bf86270 */
[----:B------:R-:W-:Y:S02]  /*d110*/  @!P1 LEA.HI.X R9, R226, R18, R177, 0x2, P5 ;  /* 0x00000012e2099211 */ /* 0x000fe400028f14b1 */
[----:B------:R-:W-:-:S02]  /*d120*/  ISETP.GE.AND P5, PT, R222, UR6, PT ;  /* 0x00000006de007c0c */ /* 0x000fc4000bfa6270 */
[----:B0-----:R-:W-:-:S04]  /*d130*/  @!P2 LEA R4, P6, R227, R0, 0x2 ;  /* 0x00000000e304a211 */ /* 0x001fc800078c10ff */
[----:B------:R-:W-:Y:S02]  /*d140*/  @!P2 LEA.HI.X R5, R227, R18, R178, 0x2, P6 ;  /* 0x00000012e305a211 */ /* 0x000fe400030f14b2 */
[----:B------:R-:W-:-:S03]  /*d150*/  @!P0 LEA R10, P6, R225, R0, 0x2 ;  /* 0x00000000e10a8211 */ /* 0x000fc600078c10ff */
[----:B------:R0:W-:Y:S01]  /*d160*/  @!P2 ST.E.64 desc[UR44][R4.64], R30 ;  /* 0x0000001e0400a985 */ /* 0x0001e2000c101b2c */
[----:B------:R-:W-:-:S03]  /*d170*/  @!P0 LEA.HI.X R11, R225, R18, R176, 0x2, P6 ;  /* 0x00000012e10b8211 */ /* 0x000fc600030f14b0 */
[----:B------:R3:W-:Y:S04]  /*d180*/  @!P1 ST.E.64 desc[UR44][R8.64], R34 ;  /* 0x0000002208009985 */ /* 0x0007e8000c101b2c */
[----:B------:R4:W-:Y:S01]  /*d190*/  @!P0 ST.E.64 desc[UR44][R10.64], R38 ;  /* 0x000000260a008985 */ /* 0x0009e2000c101b2c */
[----:B------:R-:W-:Y:S02]  /*d1a0*/  ISETP.GE.AND P0, PT, R221, UR6, PT ;  /* 0x00000006dd007c0c */ /* 0x000fe4000bf06270 */
[CC--:B0-----:R-:W-:Y:S02]  /*d1b0*/  @!P3 LEA R4, P1, R224.reuse, R0.reuse, 0x2 ;  /* 0x00000000e004b211 */ /* 0x0c1fe400078210ff */
[----:B---3--:R-:W-:Y:S02]  /*d1c0*/  @!P4 LEA R8, P2, R223, R0, 0x2 ;  /* 0x00000000df08c211 */ /* 0x008fe400078410ff */
[----:B------:R-:W-:-:S02]  /*d1d0*/  @!P3 LEA.HI.X R5, R224, R18, R175, 0x2, P1 ;  /* 0x00000012e005b211 */ /* 0x000fc400008f14af */
[----:B------:R-:W-:Y:S02]  /*d1e0*/  ISETP.GE.AND P1, PT, R220, UR6, PT ;  /* 0x00000006dc007c0c */ /* 0x000fe4000bf26270 */
[----:B------:R-:W-:Y:S01]  /*d1f0*/  @!P4 LEA.HI.X R9, R223, R18, R174, 0x2, P2 ;  /* 0x00000012df09c211 */ /* 0x000fe200010f14ae */
[----:B------:R0:W-:Y:S01]  /*d200*/  @!P3 ST.E.64 desc[UR44][R4.64], R42 ;  /* 0x0000002a0400b985 */ /* 0x0001e2000c101b2c */
[----:B------:R-:W-:Y:S02]  /*d210*/  ISETP.GE.AND P2, PT, R219, UR6, PT ;  /* 0x00000006db007c0c */ /* 0x000fe4000bf46270 */
[----:B----4-:R-:W-:Y:S01]  /*d220*/  @!P5 LEA R10, P6, R222, R0, 0x2 ;  /* 0x00000000de0ad211 */ /* 0x010fe200078c10ff */
[----:B------:R3:W-:Y:S01]  /*d230*/  @!P4 ST.E.64 desc[UR44][R8.64], R46 ;  /* 0x0000002e0800c985 */ /* 0x0007e2000c101b2c */
[----:B------:R-:W-:Y:S02]  /*d240*/  ISETP.GE.AND P3, PT, R218, UR6, PT ;  /* 0x00000006da007c0c */ /* 0x000fe4000bf66270 */
[----:B------:R-:W-:-:S02]  /*d250*/  @!P5 LEA.HI.X R11, R222, R18, R21, 0x2, P6 ;  /* 0x00000012de0bd211 */ /* 0x000fc400030f1415 */
[-C--:B--2---:R-:W-:Y:S02]  /*d260*/  @!P0 LEA R12, P6, R221, R0.reuse, 0x2 ;  /* 0x00000000dd0c8211 */ /* 0x084fe400078c10ff */
[----:B------:R-:W-:Y:S01]  /*d270*/  ISETP.GE.AND P4, PT, R217, UR6, PT ;  /* 0x00000006d9007c0c */ /* 0x000fe2000bf86270 */
[----:B------:R2:W-:Y:S01]  /*d280*/  @!P5 ST.E.64 desc[UR44][R10.64], R50 ;  /* 0x000000320a00d985 */ /* 0x0005e2000c101b2c */
[C---:B------:R-:W-:Y:S02]  /*d290*/  @!P1 LEA R14, P5, R220.reuse, R0, 0x2 ;  /* 0x00000000dc0e9211 */ /* 0x040fe400078a10ff */
[----:B-1----:R-:W-:Y:S02]  /*d2a0*/  @!P0 LEA.HI.X R13, R221, R18, R20, 0x2, P6 ;  /* 0x00000012dd0d8211 */ /* 0x002fe400030f1414 */
[----:B------:R-:W-:Y:S02]  /*d2b0*/  @!P2 LEA R20, P6, R219, R0, 0x2 ;  /* 0x00000000db14a211 */ /* 0x000fe400078c10ff */
[----:B------:R-:W-:Y:S01]  /*d2c0*/  @!P1 LEA.HI.X R15, R220, R18, R173, 0x2, P5 ;  /* 0x00000012dc0f9211 */ /* 0x000fe200028f14ad */
[----:B------:R1:W-:Y:S01]  /*d2d0*/  @!P0 ST.E.64 desc[UR44][R12.64], R54 ;  /* 0x000000360c008985 */ /* 0x0003e2000c101b2c */
[----:B------:R-:W-:-:S02]  /*d2e0*/  ISETP.GE.AND P5, PT, R216, UR6, PT ;  /* 0x00000006d8007c0c */ /* 0x000fc4000bfa6270 */
[----:B------:R-:W-:Y:S01]  /*d2f0*/  @!P2 LEA.HI.X R21, R219, R18, R172, 0x2, P6 ;  /* 0x00000012db15a211 */ /* 0x000fe200030f14ac */
[----:B------:R4:W-:Y:S01]  /*d300*/  @!P1 ST.E.64 desc[UR44][R14.64], R58 ;  /* 0x0000003a0e009985 */ /* 0x0009e2000c101b2c */
[----:B------:R-:W-:Y:S02]  /*d310*/  ISETP.GE.AND P0, PT, R215, UR6, PT ;  /* 0x00000006d7007c0c */ /* 0x000fe4000bf06270 */
[-C--:B0-----:R-:W-:Y:S01]  /*d320*/  @!P3 LEA R4, P6, R218, R0.reuse, 0x2 ;  /* 0x00000000da04b211 */ /* 0x081fe200078c10ff */
[----:B------:R0:W-:Y:S01]  /*d330*/  @!P2 ST.E.64 desc[UR44][R20.64], R62 ;  /* 0x0000003e1400a985 */ /* 0x0001e2000c101b2c */
[----:B---3--:R-:W-:Y:S02]  /*d340*/  @!P4 LEA R8, P2, R217, R0, 0x2 ;  /* 0x00000000d908c211 */ /* 0x008fe400078410ff */
[----:B------:R-:W-:Y:S02]  /*d350*/  ISETP.GE.AND P1, PT, R214, UR6, PT ;  /* 0x00000006d6007c0c */ /* 0x000fe4000bf26270 */
[----:B------:R-:W-:-:S02]  /*d360*/  @!P3 LEA.HI.X R5, R218, R18, R171, 0x2, P6 ;  /* 0x00000012da05b211 */ /* 0x000fc400030f14ab */
[----:B------:R-:W-:Y:S02]  /*d370*/  @!P4 LEA.HI.X R9, R217, R18, R170, 0x2, P2 ;  /* 0x00000012d909c211 */ /* 0x000fe400010f14aa */
[----:B------:R-:W-:Y:S01]  /*d380*/  ISETP.GE.AND P2, PT, R213, UR6, PT ;  /* 0x00000006d5007c0c */ /* 0x000fe2000bf46270 */
[----:B------:R-:W-:Y:S01]  /*d390*/  @!P3 ST.E.64 desc[UR44][R4.64], R66 ;  /* 0x000000420400b985 */ /* 0x000fe2000c101b2c */
[----:B--2---:R-:W-:-:S03]  /*d3a0*/  @!P5 LEA R10, P6, R216, R0, 0x2 ;  /* 0x00000000d80ad211 */ /* 0x004fc600078c10ff */
[----:B------:R2:W-:Y:S01]  /*d3b0*/  @!P4 ST.E.64 desc[UR44][R8.64], R70 ;  /* 0x000000460800c985 */ /* 0x0005e2000c101b2c */
[----:B------:R-:W-:Y:S02]  /*d3c0*/  @!P5 LEA.HI.X R11, R216, R18, R169, 0x2, P6 ;  /* 0x00000012d80bd211 */ /* 0x000fe400030f14a9 */
[CC--:B-1----:R-:W-:Y:S02]  /*d3d0*/  @!P0 LEA R12, P4, R215.reuse, R0.reuse, 0x2 ;  /* 0x00000000d70c8211 */ /* 0x0c2fe400078810ff */
[----:B----4-:R-:W-:Y:S01]  /*d3e0*/  @!P1 LEA R14, P3, R214, R0, 0x2 ;  /* 0x00000000d60e9211 */ /* 0x010fe200078610ff */
[----:B------:R1:W-:Y:S01]  /*d3f0*/  @!P5 ST.E.64 desc[UR44][R10.64], R74 ;  /* 0x0000004a0a00d985 */ /* 0x0003e2000c101b2c */
[----:B------:R-:W-:Y:S02]  /*d400*/  @!P0 LEA.HI.X R13, R215, R18, R168, 0x2, P4 ;  /* 0x00000012d70d8211 */ /* 0x000fe400020f14a8 */
[----:B------:R-:W-:Y:S02]  /*d410*/  ISETP.GE.AND P4, PT, R211, UR6, PT ;  /* 0x00000006d3007c0c */ /* 0x000fe4000bf86270 */
[----:B------:R-:W-:Y:S01]  /*d420*/  ISETP.GE.AND P5, PT, R212, UR6, PT ;  /* 0x00000006d4007c0c */ /* 0x000fe2000bfa6270 */
[----:B------:R3:W-:Y:S01]  /*d430*/  @!P0 ST.E.64 desc[UR44][R12.64], R78 ;  /* 0x0000004e0c008985 */ /* 0x0007e2000c101b2c */
[----:B0-----:R-:W-:-:S02]  /*d440*/  @!P2 LEA R20, P6, R213, R0, 0x2 ;  /* 0x00000000d514a211 */ /* 0x001fc400078c10ff */
[-C--:B------:R-:W-:Y:S02]  /*d450*/  @!P1 LEA.HI.X R15, R214, R18.reuse, R167, 0x2, P3 ;  /* 0x00000012d60f9211 */ /* 0x080fe400018f14a7 */
[----:B------:R-:W-:Y:S02]  /*d460*/  ISETP.GE.AND P3, PT, R210, UR6, PT ;  /* 0x00000006d2007c0c */ /* 0x000fe4000bf66270 */
[----:B------:R-:W-:Y:S01]  /*d470*/  @!P2 LEA.HI.X R21, R213, R18, R166, 0x2, P6 ;  /* 0x00000012d515a211 */ /* 0x000fe200030f14a6 */
[----:B------:R0:W-:Y:S01]  /*d480*/  @!P1 ST.E.64 desc[UR44][R14.64], R82 ;  /* 0x000000520e009985 */ /* 0x0001e2000c101b2c */
[----:B------:R-:W-:Y:S02]  /*d490*/  ISETP.GE.AND P1, PT, R208, UR6, PT ;  /* 0x00000006d0007c0c */ /* 0x000fe4000bf26270 */
[----:B--2---:R-:W-:Y:S01]  /*d4a0*/  @!P4 LEA R8, P0, R211, R0, 0x2 ;  /* 0x00000000d308c211 */ /* 0x004fe200078010ff */
[----:B------:R2:W-:Y:S01]  /*d4b0*/  @!P2 ST.E.64 desc[UR44][R20.64], R86 ;  /* 0x000000561400a985 */ /* 0x0005e2000c101b2c */
[----:B------:R-:W-:-:S02]  /*d4c0*/  ISETP.GE.AND P2, PT, R209, UR6, PT ;  /* 0x00000006d1007c0c */ /* 0x000fc4000bf46270 */
[C---:B------:R-:W-:Y:S02]  /*d4d0*/  @!P5 LEA R4, P6, R212.reuse, R0, 0x2 ;  /* 0x00000000d404d211 */ /* 0x040fe400078c10ff */
[-C--:B------:R-:W-:Y:S02]  /*d4e0*/  @!P4 LEA.HI.X R9, R211, R18.reuse, R164, 0x2, P0 ;  /* 0x00000012d309c211 */ /* 0x080fe400000f14a4 */
[----:B------:R-:W-:Y:S02]  /*d4f0*/  @!P5 LEA.HI.X R5, R212, R18, R165, 0x2, P6 ;  /* 0x00000012d405d211 */ /* 0x000fe400030f14a5 */
[----:B------:R-:W-:Y:S02]  /*d500*/  ISETP.GE.AND P0, PT, R207, UR6, PT ;  /* 0x00000006cf007c0c */ /* 0x000fe4000bf06270 */
[----:B-1----:R-:W-:Y:S01]  /*d510*/  @!P3 LEA R10, P6, R210, R0, 0x2 ;  /* 0x00000000d20ab211 */ /* 0x002fe200078c10ff */
[----:B------:R1:W-:Y:S01]  /*d520*/  @!P5 ST.E.64 desc[UR44][R4.64], R90 ;  /* 0x0000005a0400d985 */ /* 0x0003e2000c101b2c */
[----:B------:R-:W-:-:S02]  /*d530*/  ISETP.GE.AND P5, PT, R206, UR6, PT ;  /* 0x00000006ce007c0c */ /* 0x000fc4000bfa6270 */
[----:B------:R-:W-:Y:S01]  /*d540*/  @!P3 LEA.HI.X R11, R210, R18, R163, 0x2, P6 ;  /* 0x00000012d20bb211 */ /* 0x000fe200030f14a3 */
[----:B------:R4:W-:Y:S01]  /*d550*/  @!P4 ST.E.64 desc[UR44][R8.64], R94 ;  /* 0x0000005e0800c985 */ /* 0x0009e2000c101b2c */
[-C--:B---3--:R-:W-:Y:S02]  /*d560*/  @!P2 LEA R12, P6, R209, R0.reuse, 0x2 ;  /* 0x00000000d10ca211 */ /* 0x088fe400078c10ff */
[----:B------:R-:W-:Y:S01]  /*d570*/  ISETP.GE.AND P4, PT, R205, UR6, PT ;  /* 0x00000006cd007c0c */ /* 0x000fe2000bf86270 */
[----:B------:R3:W-:Y:S01]  /*d580*/  @!P3 ST.E.64 desc[UR44][R10.64], R98 ;  /* 0x000000620a00b985 */ /* 0x0007e2000c101b2c */
[----:B0-----:R-:W-:Y:S02]  /*d590*/  @!P1 LEA R14, P3, R208, R0, 0x2 ;  /* 0x00000000d00e9211 */ /* 0x001fe400078610ff */
[----:B------:R-:W-:Y:S02]  /*d5a0*/  @!P2 LEA.HI.X R13, R209, R18, R162, 0x2, P6 ;  /* 0x00000012d10da211 */ /* 0x000fe400030f14a2 */
[----:B--2---:R-:W-:-:S02]  /*d5b0*/  @!P0 LEA R20, P6, R207, R0, 0x2 ;  /* 0x00000000cf148211 */ /* 0x004fc400078c10ff */
[-C--:B------:R-:W-:Y:S01]  /*d5c0*/  @!P1 LEA.HI.X R15, R208, R18.reuse, R161, 0x2, P3 ;  /* 0x00000012d00f9211 */ /* 0x080fe200018f14a1 */
[----:B------:R0:W-:Y:S01]  /*d5d0*/  @!P2 ST.E.64 desc[UR44][R12.64], R102 ;  /* 0x000000660c00a985 */ /* 0x0001e2000c101b2c */
[----:B------:R-:W-:Y:S02]  /*d5e0*/  ISETP.GE.AND P3, PT, R204, UR6, PT ;  /* 0x00000006cc007c0c */ /* 0x000fe4000bf66270 */
[----:B------:R-:W-:Y:S01]  /*d5f0*/  @!P0 LEA.HI.X R21, R207, R18, R160, 0x2, P6 ;  /* 0x00000012cf158211 */ /* 0x000fe200030f14a0 */
[----:B------:R2:W-:Y:S01]  /*d600*/  @!P1 ST.E.64 desc[UR44][R14.64], R106 ;  /* 0x0000006a0e009985 */ /* 0x0005e2000c101b2c */
[-C--:B-1----:R-:W-:Y:S02]  /*d610*/  @!P5 LEA R4, P1, R206, R0.reuse, 0x2 ;  /* 0x00000000ce04d211 */ /* 0x082fe400078210ff */
[----:B----4-:R-:W-:Y:S01]  /*d620*/  @!P4 LEA R8, P2, R205, R0, 0x2 ;  /* 0x00000000cd08c211 */ /* 0x010fe200078410ff */
[----:B------:R-:W-:Y:S01]  /*d630*/  @!P0 ST.E.64 desc[UR44][R20.64], R110 ;  /* 0x0000006e14008985 */ /* 0x000fe2000c101b2c */
[----:B------:R-:W-:-:S02]  /*d640*/  ISETP.GE.AND P0, PT, R203, UR6, PT ;  /* 0x00000006cb007c0c */ /* 0x000fc4000bf06270 */
[----:B------:R-:W-:Y:S02]  /*d650*/  @!P5 LEA.HI.X R5, R206, R18, R159, 0x2, P1 ;  /* 0x00000012ce05d211 */ /* 0x000fe400008f149f */
[----:B------:R-:W-:Y:S02]  /*d660*/  ISETP.GE.AND P1, PT, R202, UR6, PT ;  /* 0x00000006ca007c0c */ /* 0x000fe4000bf26270 */
[C---:B---3--:R-:W-:Y:S01]  /*d670*/  @!P3 LEA R10, P6, R204.reuse, R0, 0x2 ;  /* 0x00000000cc0ab211 */ /* 0x048fe200078c10ff */
[----:B------:R1:W-:Y:S01]  /*d680*/  @!P5 ST.E.64 desc[UR44][R4.64], R114 ;  /* 0x000000720400d985 */ /* 0x0003e2000c101b2c */
[-C--:B------:R-:W-:Y:S02]  /*d690*/  @!P4 LEA.HI.X R9, R205, R18.reuse, R158, 0x2, P2 ;  /* 0x00000012cd09c211 */ /* 0x080fe400010f149e */
[----:B------:R-:W-:Y:S02]  /*d6a0*/  @!P3 LEA.HI.X R11, R204, R18, R157, 0x2, P6 ;  /* 0x00000012cc0bb211 */ /* 0x000fe400030f149d */
[----:B------:R-:W-:Y:S01]  /*d6b0*/  ISETP.GE.AND P2, PT, R199, UR6, PT ;  /* 0x00000006c7007c0c */ /* 0x000fe2000bf46270 */
[----:B------:R3:W-:Y:S01]  /*d6c0*/  @!P4 ST.E.64 desc[UR44][R8.64], R118 ;  /* 0x000000760800c985 */ /* 0x0007e2000c101b2c */
[----:B------:R-:W-:-:S02]  /*d6d0*/  ISETP.GE.AND P4, PT, R201, UR6, PT ;  /* 0x00000006c9007c0c */ /* 0x000fc4000bf86270 */
[C---:B0-----:R-:W-:Y:S01]  /*d6e0*/  @!P0 LEA R12, P5, R203.reuse, R0, 0x2 ;  /* 0x00000000cb0c8211 */ /* 0x041fe200078a10ff */
[----:B------:R0:W-:Y:S01]  /*d6f0*/  @!P3 ST.E.64 desc[UR44][R10.64], R122 ;  /* 0x0000007a0a00b985 */ /* 0x0001e2000c101b2c */
[----:B------:R-:W-:Y:S02]  /*d700*/  ISETP.GE.AND P3, PT, R200, UR6, PT ;  /* 0x00000006c8007c0c */ /* 0x000fe4000bf66270 */
[----:B------:R-:W-:Y:S02]  /*d710*/  @!P0 LEA.HI.X R13, R203, R18, R156, 0x2, P5 ;  /* 0x00000012cb0d8211 */ /* 0x000fe400028f149c */
[----:B------:R-:W-:Y:S02]  /*d720*/  ISETP.GE.AND P5, PT, R198, UR6, PT ;  /* 0x00000006c6007c0c */ /* 0x000fe4000bfa6270 */
[-C--:B--2---:R-:W-:Y:S01]  /*d730*/  @!P1 LEA R14, P6, R202, R0.reuse, 0x2 ;  /* 0x00000000ca0e9211 */ /* 0x084fe200078c10ff */
[----:B------:R2:W-:Y:S02]  /*d740*/  @!P0 ST.E.64 desc[UR44][R12.64], R126 ;  /* 0x0000007e0c008985 */ /* 0x0005e4000c101b2c */
[----:B-1----:R-:W-:-:S02]  /*d750*/  @!P4 LEA R4, P0, R201, R0, 0x2 ;  /* 0x00000000c904c211 */ /* 0x002fc400078010ff */
[----:B------:R-:W-:Y:S02]  /*d760*/  @!P1 LEA.HI.X R15, R202, R18, R155, 0x2, P6 ;  /* 0x00000012ca0f9211 */ /* 0x000fe400030f149b */
[----:B---3--:R-:W-:Y:S02]  /*d770*/  @!P3 LEA R8, P6, R200, R0, 0x2 ;  /* 0x00000000c808b211 */ /* 0x008fe400078c10ff */
[----:B------:R-:W-:Y:S01]  /*d780*/  @!P4 LEA.HI.X R5, R201, R18, R154, 0x2, P0 ;  /* 0x00000012c905c211 */ /* 0x000fe200000f149a */
[----:B------:R2:W-:Y:S01]  /*d790*/  @!P1 ST.E.64 desc[UR44][R14.64], R130 ;  /* 0x000000820e009985 */ /* 0x0005e2000c101b2c */
[-C--:B0-----:R-:W-:Y:S02]  /*d7a0*/  @!P2 LEA R10, P1, R199, R0.reuse, 0x2 ;  /* 0x00000000c70aa211 */ /* 0x081fe400078210ff */
[----:B------:R-:W-:Y:S01]  /*d7b0*/  @!P5 LEA R20, P0, R198, R0, 0x2 ;  /* 0x00000000c614d211 */ /* 0x000fe200078010ff */
        /* <DEDUP_REMOVED lines=9> */
[----:B--2---:R-:W-:-:S04]  /*d850*/  LEA R4, P0, R197, R0, 0x2 ;  /* 0x00000000c5047211 */ /* 0x004fc800078010ff */
[----:B------:R-:W-:-:S05]  /*d860*/  LEA.HI.X R5, R197, R18, R22, 0x2, P0 ;  /* 0x00000012c5057211 */ /* 0x000fca00000f1416 */
[----:B------:R0:W-:Y:S01]  /*d870*/  ST.E.64 desc[UR44][R4.64], R150 ;  /* 0x0000009604007985 */ /* 0x0001e2000c101b2c */
[----:B------:R-:W-:Y:S05]  /*d880*/  BRA `(.L_x_4242) ;  /* 0x0000000c00c87947 */ /* 0x000fea0003800000 */
.L_x_4236:
[----:B------:R-:W0:Y:S01]  /*d890*/  LDC.64 R8, c[0x0][0xd00] ;  /* 0x00034000ff087b82 */ /* 0x000e220000000a00 */
[----:B------:R-:W-:Y:S01]  /*d8a0*/  ULDC.64 UR6, c[0x0][0xd08] ;  /* 0x0003420000067ab9 */ /* 0x000fe20000000a00 */
[----:B------:R-:W-:Y:S01]  /*d8b0*/  IMAD.MOV.U32 R3, RZ, RZ, RZ ;  /* 0x000000ffff037224 */ /* 0x000fe200078e00ff */
[----:B------:R-:W-:-:S04]  /*d8c0*/  ISETP.NE.U32.AND P1, PT, RZ, UR6, PT ;  /* 0x00000006ff007c0c */ /* 0x000fc8000bf25070 */
[----:B------:R-:W-:Y:S01]  /*d8d0*/  ISETP.NE.AND.EX P1, PT, RZ, UR7, PT, P1 ;  /* 0x00000007ff007c0c */ /* 0x000fe2000bf25310 */
[----:B------:R-:W1:Y:S01]  /*d8e0*/  LDC.64 R4, c[0x0][0xd00] ;  /* 0x00034000ff047b82 */ /* 0x000e620000000a00 */
[----:B0-----:R-:W-:-:S04]  /*d8f0*/  ISETP.NE.U32.AND P0, PT, R8, RZ, PT ;  /* 0x000000ff0800720c */ /* 0x001fc80003f05070 */
[----:B------:R-:W-:Y:S01]  /*d900*/  ISETP.NE.AND.EX P0, PT, R9, RZ, PT, P0 ;  /* 0x000000ff0900720c */ /* 0x000fe20003f05300 */
[----:B-1----:R-:W-:-:S06]  /*d910*/  IMAD.WIDE R8, R188, 0x4, R4 ;  /* 0x00000004bc087825 */ /* 0x002fcc00078e0204 */
[C---:B------:R-:W-:Y:S01]  /*d920*/  @P1 LEA R4, P2, R188.reuse, UR6, 0x2 ;  /* 0x00000006bc041c11 */ /* 0x040fe2000f8410ff */
[----:B------:R-:W-:Y:S02]  /*d930*/  ULDC UR6, c[0x0][0xb88] ;  /* 0x0002e20000067ab9 */ /* 0x000fe40000000800 */
[----:B------:R-:W-:Y:S01]  /*d940*/  IMAD.U32 R0, RZ, RZ, UR6 ;  /* 0x00000006ff007e24 */ /* 0x000fe2000f8e00ff */
[----:B------:R-:W-:Y:S02]  /*d950*/  @P1 LEA.HI.X R5, R188, UR7, R196, 0x2, P2 ;  /* 0x00000007bc051c11 */ /* 0x000fe400090f14c4 */
[----:B------:R0:W5:Y:S04]  /*d960*/  @P0 LDG.E R3, desc[UR44][R8.64] ;  /* 0x0000002c08030981 */ /* 0x000168000c1e1900 */
[----:B------:R0:W5:Y:S01]  /*d970*/  @P1 LDG.E R0, desc[UR44][R4.64] ;  /* 0x0000002c04001981 */ /* 0x000162000c1e1900 */
[----:B------:R-:W-:Y:S01]  /*d980*/  ISETP.NE.AND P2, PT, R22, RZ, PT ;  /* 0x000000ff1600720c */ /* 0x000fe20003f45270 */
[----:B------:R-:W1:-:S12]  /*d990*/  S2R R7, SR_TID.X ;  /* 0x0000000000077919 */ /* 0x000e580000002100 */
[----:B------:R-:W2:Y:S01]  /*d9a0*/  @!P2 LDC R22, c[0x0][0xbd4] ;  /* 0x0002f500ff16ab82 */ /* 0x000ea20000000800 */
[----:B-1----:R-:W-:Y:S01]  /*d9b0*/  VIADD R28, R7, 0xffffff80 ;  /* 0xffffff80071c7836 */ /* 0x002fe20000000000 */
[----:B--2---:R-:W-:-:S04]  /*d9c0*/  ISETP.GT.AND P2, PT, R22, 0x1, PT ;  /* 0x000000011600780c */ /* 0x004fc80003f44270 */
[----:B------:R-:W-:Y:S01]  /*d9d0*/  ISETP.GT.AND P3, PT, R28, 0x3f, PT ;  /* 0x0000003f1c00780c */ /* 0x000fe20003f64270 */
[----:B0-----:R-:W-:-:S12]  /*d9e0*/  @P1 BRA `(.L_x_4245) ;  /* 0x0000000000101947 */ /* 0x001fd80003800000 */
[----:B------:R-:W-:Y:S05]  /*d9f0*/  @!P0 BRA `(.L_x_4245) ;  /* 0x00000000000c8947 */ /* 0x000fea0003800000 */
[----:B------:R-:W2:Y:S04]  /*da00*/  LDG.E R5, desc[UR44][R8.64] ;  /* 0x0000002c08057981 */ /* 0x000ea8000c1e1900 */
[----:B-----5:R-:W2:Y:S02]  /*da10*/  LDG.E R0, desc[UR44][R8.64+0x4] ;  /* 0x0000042c08007981 */ /* 0x020ea4000c1e1900 */
[----:B--2---:R-:W-:-:S07]  /*da20*/  IMAD.IADD R0, R0, 0x1, -R5 ;  /* 0x0000000100007824 */ /* 0x004fce00078e0a05 */
.L_x_4245:
[----:B------:R-:W-:Y:S01]  /*da30*/  BSSY B1, `(.L_x_4246) ;  /* 0x0000038000017945 */ /* 0x000fe20003800000 */
[----:B------:R-:W-:Y:S02]  /*da40*/  SEL R25, R188, RZ, !P0 ;  /* 0x000000ffbc197207 */ /* 0x000fe40004000000 */
[----:B------:R-:W-:Y:S02]  /*da50*/  SEL R196, R196, RZ, !P0 ;  /* 0x000000ffc4c47207 */ /* 0x000fe40004000000 */
[----:B-----5:R-:W-:Y:S01]  /*da60*/  SHF.R.S32.HI R24, RZ, 0x1f, R3 ;  /* 0x0000001fff187819 */ /* 0x020fe20000011403 */
[----:B------:R-:W-:Y:S06]  /*da70*/  @P3 BRA `(.L_x_4247) ;  /* 0x0000000000cc3947 */ /* 0x000fec0003800000 */
[----:B------:R-:W0:Y:S01]  /*da80*/  S2R R4, SR_TID.X ;  /* 0x0000000000047919 */ /* 0x000e220000002100 */
[----:B------:R-:W1:Y:S01]  /*da90*/  LDC R27, c[0x0][0xce8] ;  /* 0x00033a00ff1b7b82 */ /* 0x000e620000000800 */
[----:B------:R-:W-:-:S04]  /*daa0*/  IMAD.U32 R5, RZ, RZ, UR42 ;  /* 0x0000002aff057e24 */ /* 0x000fc8000f8e00ff */
[----:B0-----:R-:W-:Y:S02]  /*dab0*/  IMAD R4, R5, 0x40, R4 ;  /* 0x0000004005047824 */ /* 0x001fe400078e0204 */
[----:B-1----:R-:W-:Y:S02]  /*dac0*/  IMAD R5, R0, R27, RZ ;  /* 0x0000001b00057224 */ /* 0x002fe400078e02ff */
[----:B------:R-:W-:-:S05]  /*dad0*/  VIADD R26, R4, 0xffffff80 ;  /* 0xffffff80041a7836 */ /* 0x000fca0000000000 */
[----:B------:R-:W-:-:S13]  /*dae0*/  ISETP.GE.AND P0, PT, R26, R5, PT ;  /* 0x000000051a00720c */ /* 0x000fda0003f06270 */
[----:B------:R-:W-:Y:S05]  /*daf0*/  @P0 BRA `(.L_x_4247) ;  /* 0x0000000000ac0947 */ /* 0x000fea0003800000 */
[----:B------:R-:W-:Y:S01]  /*db00*/  ISETP.NE.AND P1, PT, R27, 0x1, PT ;  /* 0x000000011b00780c */ /* 0x000fe20003f25270 */
[----:B------:R-:W0:Y:S01]  /*db10*/  LDC.64 R4, c[0x0][0xca8] ;  /* 0x00032a00ff047b82 */ /* 0x000e220000000a00 */
[----:B------:R-:W-:Y:S01]  /*db20*/  ISETP.GT.AND P0, PT, R22, 0x1, PT ;  /* 0x000000011600780c */ /* 0x000fe20003f04270 */
[----:B------:R-:W-:Y:S02]  /*db30*/  IMAD.MOV.U32 R22, RZ, RZ, 0xab8 ;  /* 0x00000ab8ff167424 */ /* 0x000fe400078e00ff */
[----:B------:R-:W-:Y:S01]  /*db40*/  IMAD.MOV.U32 R7, RZ, RZ, R26 ;  /* 0x000000ffff077224 */ /* 0x000fe200078e001a */
[----:B------:R-:W-:Y:S02]  /*db50*/  SEL R195, R195, RZ, P0 ;  /* 0x000000ffc3c37207 */ /* 0x000fe40000000000 */
[----:B------:R-:W-:-:S04]  /*db60*/  SEL R22, R22, 0xa78, P0 ;  /* 0x00000a7816167807 */ /* 0x000fc80000000000 */
[----:B------:R-:W1:Y:S08]  /*db70*/  LDC.64 R14, c[0x0][R22+0x220] ;  /* 0x00008800160e7b82 */ /* 0x000e700000000a00 */
[----:B------:R-:W2:Y:S08]  /*db80*/  @P1 LDC R21, c[0x0][0xcec] ;  /* 0x00033b00ff151b82 */ /* 0x000eb00000000800 */
[----:B------:R-:W3:Y:S08]  /*db90*/  LDC.64 R12, c[0x0][R22+0x218] ;  /* 0x00008600160c7b82 */ /* 0x000ef00000000a00 */
[----:B------:R-:W4:Y:S01]  /*dba0*/  @P1 LDC R29, c[0x0][0xcf0] ;  /* 0x00033c00ff1d1b82 */ /* 0x000f220000000800 */
[----:B-1----:R-:W-:-:S04]  /*dbb0*/  IMAD R15, R15, R25, RZ ;  /* 0x000000190f0f7224 */ /* 0x002fc800078e02ff */
[----:B------:R-:W-:-:S03]  /*dbc0*/  IMAD R15, R14, R196, R15 ;  /* 0x000000c40e0f7224 */ /* 0x000fc600078e020f */
[----:B------:R-:W1:Y:S01]  /*dbd0*/  LDC.64 R10, c[0x0][R22+0x228] ;  /* 0x00008a00160a7b82 */ /* 0x000e620000000a00 */
[----:B--2---:R-:W-:-:S04]  /*dbe0*/  @P1 IMAD.HI.U32 R18, R26, R21, RZ ;  /* 0x000000151a121227 */ /* 0x004fc800078e00ff */
[----:B------:R-:W-:-:S03]  /*dbf0*/  IMAD.WIDE.U32 R20, R14, R25, RZ ;  /* 0x000000190e147225 */ /* 0x000fc600078e00ff */
[----:B------:R-:W2:Y:S01]  /*dc00*/  LDC.64 R8, c[0x0][R22+0x210] ;  /* 0x0000840016087b82 */ /* 0x000ea20000000a00 */
[-C--:B---3--:R-:W-:Y:S02]  /*dc10*/  IMAD R23, R13, R189.reuse, RZ ;  /* 0x000000bd0d177224 */ /* 0x088fe400078e02ff */
[----:B------:R-:W-:-:S04]  /*dc20*/  IMAD.WIDE.U32 R12, R12, R189, RZ ;  /* 0x000000bd0c0c7225 */ /* 0x000fc800078e00ff */
[----:B------:R-:W-:Y:S01]  /*dc30*/  IMAD.IADD R14, R21, 0x1, R15 ;  /* 0x00000001150e7824 */ /* 0x000fe200078e020f */
[----:B----4-:R-:W-:Y:S01]  /*dc40*/  @P1 SHF.R.U32.HI R7, RZ, R29, R18 ;  /* 0x0000001dff071219 */ /* 0x010fe20000011612 */
[----:B0-----:R-:W0:Y:S01]  /*dc50*/  @!P0 LDC R4, c[0x0][0xc50] ;  /* 0x00031400ff048b82 */ /* 0x001e220000000800 */
[----:B------:R-:W-:Y:S01]  /*dc60*/  IMAD.IADD R23, R13, 0x1, R23 ;  /* 0x000000010d177824 */ /* 0x000fe200078e0217 */
[----:B------:R-:W-:Y:S02]  /*dc70*/  IADD3 R12, P1, P3, R20, R12, R3 ;  /* 0x0000000c140c7210 */ /* 0x000fe40007b3e003 */
[----:B------:R-:W-:Y:S02]  /*dc80*/  IMAD.MOV R13, RZ, RZ, -R7 ;  /* 0x000000ffff0d7224 */ /* 0x000fe400078e0a07 */
[----:B------:R-:W-:Y:S01]  /*dc90*/  IADD3.X R14, R14, R23, R24, P1, P3 ;  /* 0x000000170e0e7210 */ /* 0x000fe20000fe6418 */
[-C--:B-1----:R-:W-:Y:S01]  /*dca0*/  IMAD R15, R11, R195.reuse, RZ ;  /* 0x000000c30b0f7224 */ /* 0x082fe200078e02ff */
[----:B------:R-:W1:Y:S01]  /*dcb0*/  @!P0 LDC R5, c[0x0][0xc54] ;  /* 0x00031500ff058b82 */ /* 0x000e620000000800 */
[----:B------:R-:W-:-:S04]  /*dcc0*/  IMAD.WIDE.U32 R10, R10, R195, RZ ;  /* 0x000000c30a0a7225 */ /* 0x000fc800078e00ff */
[----:B------:R-:W-:Y:S01]  /*dcd0*/  IMAD.IADD R15, R11, 0x1, R15 ;  /* 0x000000010b0f7824 */ /* 0x000fe200078e020f */
[----:B------:R-:W-:Y:S01]  /*dce0*/  IADD3 R10, P0, P1, R7, R12, R10 ;  /* 0x0000000c070a7210 */ /* 0x000fe2000791e00a */
[----:B------:R-:W-:Y:S01]  /*dcf0*/  IMAD R13, R27, R13, R26 ;  /* 0x0000000d1b0d7224 */ /* 0x000fe200078e021a */
[----:B------:R-:W-:-:S03]  /*dd00*/  SHF.R.S32.HI R7, RZ, 0x1f, R7 ;  /* 0x0000001fff077819 */ /* 0x000fc60000011407 */
[----:B--2---:R-:W-:Y:S01]  /*dd10*/  IMAD R9, R9, R13, RZ ;  /* 0x0000000d09097224 */ /* 0x004fe200078e02ff */
[----:B------:R-:W-:Y:S02]  /*dd20*/  IADD3.X R11, R7, R14, R15, P0, P1 ;  /* 0x0000000e070b7210 */ /* 0x000fe400007e240f */
[----:B------:R-:W-:-:S05]  /*dd30*/  SHF.R.S32.HI R7, RZ, 0x1f, R13 ;  /* 0x0000001fff077819 */ /* 0x000fca000001140d */
[C---:B------:R-:W-:Y:S02]  /*dd40*/  IMAD R7, R8.reuse, R7, R9 ;  /* 0x0000000708077224 */ /* 0x040fe400078e0209 */
[----:B------:R-:W-:-:S04]  /*dd50*/  IMAD.WIDE.U32 R8, R8, R13, R10 ;  /* 0x0000000d08087225 */ /* 0x000fc800078e000a */
[----:B------:R-:W-:Y:S01]  /*dd60*/  IMAD.IADD R7, R9, 0x1, R7 ;  /* 0x0000000109077824 */ /* 0x000fe200078e0207 */
[----:B0-----:R-:W-:-:S04]  /*dd70*/  LEA R4, P0, R8, R4, 0x2 ;  /* 0x0000000408047211 */ /* 0x001fc800078010ff */
[----:B-1----:R-:W-:Y:S01]  /*dd80*/  LEA.HI.X R5, R8, R5, R7, 0x2, P0 ;  /* 0x0000000508057211 */ /* 0x002fe200000f1407 */
[----:B------:R-:W-:-:S05]  /*dd90*/  IMAD.MOV.U32 R7, RZ, RZ, -0x800000 ;  /* 0xff800000ff077424 */ /* 0x000fca00078e00ff */
[----:B------:R0:W-:Y:S03]  /*dda0*/  STG.E desc[UR44][R4.64], R7 ;  /* 0x0000000704007986 */ /* 0x0001e6000c10192c */
.L_x_4247:
[----:B------:R-:W-:Y:S05]  /*ddb0*/  BSYNC B1 ;  /* 0x0000000000017941 */ /* 0x000fea0003800000 */
.L_x_4246:
[----:B------:R-:W-:Y:S05]  /*ddc0*/  @P2 BRA `(.L_x_4242) ;  /* 0x0000000800782947 */ /* 0x000fea0003800000 */
[----:B------:R-:W1:Y:S01]  /*ddd0*/  LDC R11, c[0x0][0xce8] ;  /* 0x00033a00ff0b7b82 */ /* 0x000e620000000800 */
[----:B------:R-:W-:Y:S01]  /*dde0*/  ULDC.64 UR6, c[0x0][0xba0] ;  /* 0x0002e80000067ab9 */ /* 0x000fe20000000a00 */
[----:B0-----:R-:W-:Y:S01]  /*ddf0*/  SHF.R.S32.HI R7, RZ, 0x1f, R28 ;  /* 0x0000001fff077819 */ /* 0x001fe2000001141c */
[----:B------:R-:W-:Y:S01]  /*de00*/  IMAD R8, R24, UR6, RZ ;  /* 0x0000000618087c24 */ /* 0x000fe2000f8e02ff */
[----:B------:R-:W-:Y:S01]  /*de10*/  ULDC UR8, c[0x0][0xbc8] ;  /* 0x0002f20000087ab9 */ /* 0x000fe20000000800 */
[----:B------:R-:W-:Y:S01]  /*de20*/  IMAD.WIDE.U32 R4, R3, UR6, RZ ;  /* 0x0000000603047c25 */ /* 0x000fe2000f8e00ff */
[----:B------:R-:W-:Y:S01]  /*de30*/  ISETP.GE.AND P2, PT, R194, UR8, PT ;  /* 0x00000008c2007c0c */ /* 0x000fe2000bf46270 */
[----:B------:R-:W-:Y:S01]  /*de40*/  BSSY B1, `(.L_x_4248) ;  /* 0x0000072000017945 */ /* 0x000fe20003800000 */
[----:B------:R-:W-:Y:S01]  /*de50*/  ISETP.GE.AND P1, PT, R193, UR8, PT ;  /* 0x00000008c1007c0c */ /* 0x000fe2000bf26270 */
[----:B------:R-:W-:Y:S01]  /*de60*/  IMAD R3, R3, UR7, R8 ;  /* 0x0000000703037c24 */ /* 0x000fe2000f8e0208 */
[----:B------:R-:W-:Y:S01]  /*de70*/  LEA.HI R8, R7, R28, RZ, 0x3 ;  /* 0x0000001c07087211 */ /* 0x000fe200078f18ff */
[----:B------:R-:W-:Y:S01]  /*de80*/  ULDC.64 UR6, c[0x0][0xbe8] ;  /* 0x0002fa0000067ab9 */ /* 0x000fe20000000a00 */
[----:B------:R-:W-:Y:S01]  /*de90*/  IMAD.U32 R10, RZ, RZ, UR42 ;  /* 0x0000002aff0a7e24 */ /* 0x000fe2000f8e00ff */
[----:B------:R-:W-:Y:S01]  /*dea0*/  SEL R13, RZ, 0xffffffff, P2 ;  /* 0xffffffffff0d7807 */ /* 0x000fe20001000000 */
[----:B------:R-:W-:Y:S01]  /*deb0*/  IMAD.IADD R5, R5, 0x1, R3 ;  /* 0x0000000105057824 */ /* 0x000fe200078e0203 */
[----:B------:R-:W-:Y:S01]  /*dec0*/  LOP3.LUT R3, R8, 0xfffffff8, RZ, 0xc0, !PT ;  /* 0xfffffff808037812 */ /* 0x000fe200078ec0ff */
[C---:B------:R-:W-:Y:S01]  /*ded0*/  VIADD R30, R16.reuse, 0x180 ;  /* 0x00000180101e7836 */ /* 0x040fe20000000000 */
[----:B------:R-:W-:Y:S01]  /*dee0*/  SHF.R.S32.HI R24, RZ, 0x3, R8 ;  /* 0x00000003ff187819 */ /* 0x000fe20000011408 */
[----:B------:R-:W-:Y:S01]  /*def0*/  IMAD.WIDE.U32 R4, R189, UR6, R4 ;  /* 0x00000006bd047c25 */ /* 0x000fe2000f8e0004 */
[----:B------:R-:W-:-:S02]  /*df00*/  ISETP.GE.AND P3, PT, R16, UR8, PT ;  /* 0x0000000810007c0c */ /* 0x000fc4000bf66270 */
[----:B------:R-:W-:Y:S01]  /*df10*/  SHF.R.S32.HI R26, RZ, 0x1f, R191 ;  /* 0x0000001fff1a7819 */ /* 0x000fe200000114bf */
[----:B------:R-:W-:Y:S01]  /*df20*/  IMAD.IADD R3, R28, 0x1, -R3 ;  /* 0x000000011c037824 */ /* 0x000fe200078e0a03 */
[----:B------:R-:W-:Y:S01]  /*df30*/  SEL R12, RZ, 0x1, P3 ;  /* 0x00000001ff0c7807 */ /* 0x000fe20001800000 */
[----:B------:R-:W-:Y:S01]  /*df40*/  IMAD R5, R189, UR7, R5 ;  /* 0x00000007bd057c24 */ /* 0x000fe2000f8e0205 */
[----:B-1----:R-:W-:Y:S01]  /*df50*/  ISETP.NE.AND P0, PT, R11, 0x1, PT ;  /* 0x000000010b00780c */ /* 0x002fe20003f05270 */
[----:B------:R-:W-:Y:S01]  /*df60*/  IMAD R3, R3, 0x20, R24 ;  /* 0x0000002003037824 */ /* 0x000fe200078e0218 */
[----:B------:R-:W-:Y:S01]  /*df70*/  ULDC.64 UR6, c[0x0][0xbf0] ;  /* 0x0002fc0000067ab9 */ /* 0x000fe20000000a00 */
[----:B------:R-:W-:Y:S01]  /*df80*/  IMAD.SHL.U32 R15, R13, 0x2, RZ ;  /* 0x000000020d0f7824 */ /* 0x000fe200078e00ff */
[----:B------:R-:W-:Y:S01]  /*df90*/  SEL R13, RZ, 0xffffffff, P1 ;  /* 0xffffffffff0d7807 */ /* 0x000fe20000800000 */
[----:B------:R-:W-:Y:S01]  /*dfa0*/  IMAD R10, R10, 0x40, R3 ;  /* 0x000000400a0a7824 */ /* 0x000fe200078e0203 */
[----:B------:R-:W-:Y:S01]  /*dfb0*/  ISETP.GE.AND P1, PT, R229, UR8, PT ;  /* 0x00000008e5007c0c */ /* 0x000fe2000bf26270 */
[----:B------:R-:W-:Y:S01]  /*dfc0*/  IMAD R3, R196, UR6, RZ ;  /* 0x00000006c4037c24 */ /* 0x000fe2000f8e02ff */
[----:B------:R-:W-:Y:S01]  /*dfd0*/  LOP3.LUT R12, R15, 0x2, R12, 0xe2, !PT ;  /* 0x000000020f0c7812 */ /* 0x000fe200078ee20c */
[----:B------:R-:W-:Y:S01]  /*dfe0*/  IMAD.WIDE.U32 R4, R25, UR6, R4 ;  /* 0x0000000619047c25 */ /* 0x000fe2000f8e0004 */
[----:B------:R-:W-:-:S02]  /*dff0*/  SHF.R.S32.HI R27, RZ, 0x1f, R229 ;  /* 0x0000001fff1b7819 */ /* 0x000fc400000114e5 */
[----:B------:R-:W-:Y:S01]  /*e000*/  SHF.R.S32.HI R29, RZ, 0x1f, R192 ;  /* 0x0000001fff1d7819 */ /* 0x000fe200000114c0 */
[----:B------:R-:W0:Y:S01]  /*e010*/  @P0 LDC R7, c[0x0][0xcec] ;  /* 0x00033b00ff070b82 */ /* 0x000e220000000800 */
[----:B------:R-:W-:Y:S01]  /*e020*/  IMAD R9, R25, UR7, R3 ;  /* 0x0000000719097c24 */ /* 0x000fe2000f8e0203 */
[----:B------:R-:W-:Y:S01]  /*e030*/  ULDC.64 UR6, c[0x0][0xbe0] ;  /* 0x0002f80000067ab9 */ /* 0x000fe20000000a00 */
[----:B------:R-:W-:Y:S01]  /*e040*/  IMAD.MOV.U32 R3, RZ, RZ, R10 ;  /* 0x000000ffff037224 */ /* 0x000fe200078e000a */
[----:B------:R-:W-:Y:S01]  /*e050*/  SHF.R.S32.HI R25, RZ, 0x1f, R190 ;  /* 0x0000001fff197819 */ /* 0x000fe200000114be */
[----:B------:R-:W-:Y:S01]  /*e060*/  IMAD.SHL.U32 R13, R13, 0x4, RZ ;  /* 0x000000040d0d7824 */ /* 0x000fe200078e00ff */
[----:B------:R-:W-:Y:S01]  /*e070*/  SHF.R.S32.HI R31, RZ, 0x1f, R30 ;  /* 0x0000001fff1f7819 */ /* 0x000fe2000001141e */
[----:B------:R-:W-:Y:S01]  /*e080*/  IMAD.IADD R5, R5, 0x1, R9 ;  /* 0x0000000105057824 */ /* 0x000fe200078e0209 */
[----:B------:R-:W1:Y:S01]  /*e090*/  @P0 LDC R8, c[0x0][0xcf0] ;  /* 0x00033c00ff080b82 */ /* 0x000e620000000800 */
[----:B------:R-:W-:Y:S01]  /*e0a0*/  IMAD R23, R0, R11, RZ ;  /* 0x0000000b00177224 */ /* 0x000fe200078e02ff */
[----:B------:R-:W-:-:S02]  /*e0b0*/  LOP3.LUT R12, R13, 0x4, R12, 0xe2, !PT ;  /* 0x000000040d0c7812 */ /* 0x000fc400078ee20c */
[----:B------:R-:W-:Y:S02]  /*e0c0*/  SHF.R.S32.HI R28, RZ, 0x1f, R193 ;  /* 0x0000001fff1c7819 */ /* 0x000fe400000114c1 */
[----:B------:R-:W-:Y:S01]  /*e0d0*/  SHF.R.S32.HI R32, RZ, 0x1f, R194 ;  /* 0x0000001fff207819 */ /* 0x000fe200000114c2 */
[----:B0-----:R-:W-:-:S05]  /*e0e0*/  @P0 IMAD.HI.U32 R7, R10, R7, RZ ;  /* 0x000000070a070227 */ /* 0x001fca00078e00ff */
[----:B-1----:R-:W-:Y:S02]  /*e0f0*/  @P0 SHF.R.U32.HI R3, RZ, R8, R7 ;  /* 0x00000008ff030219 */ /* 0x002fe40000011607 */
[----:B------:R-:W-:Y:S02]  /*e100*/  ISETP.GE.AND P0, PT, R192, UR8, PT ;  /* 0x00000008c0007c0c */ /* 0x000fe4000bf06270 */
[--C-:B------:R-:W-:Y:S01]  /*e110*/  SHF.R.S32.HI R7, RZ, 0x1f, R3.reuse ;  /* 0x0000001fff077819 */ /* 0x100fe20000011403 */
[----:B------:R-:W-:Y:S01]  /*e120*/  IMAD.MOV R9, RZ, RZ, -R3 ;  /* 0x000000ffff097224 */ /* 0x000fe200078e0a03 */
[----:B------:R-:W-:Y:S01]  /*e130*/  SEL R13, RZ, 0xffffffff, P0 ;  /* 0xffffffffff0d7807 */ /* 0x000fe20000000000 */
[----:B------:R-:W-:Y:S01]  /*e140*/  IMAD.WIDE.U32 R4, R3, UR6, R4 ;  /* 0x0000000603047c25 */ /* 0x000fe2000f8e0004 */
[----:B------:R-:W-:-:S03]  /*e150*/  ISETP.GE.AND P0, PT, R191, UR8, PT ;  /* 0x00000008bf007c0c */ /* 0x000fc6000bf06270 */
[----:B------:R-:W-:Y:S02]  /*e160*/  IMAD R8, R7, UR6, RZ ;  /* 0x0000000607087c24 */ /* 0x000fe4000f8e02ff */
[----:B------:R-:W-:Y:S02]  /*e170*/  IMAD R7, R11, R9, R10 ;  /* 0x000000090b077224 */ /* 0x000fe400078e020a */
[----:B------:R-:W-:Y:S01]  /*e180*/  IMAD R9, R3, UR7, R8 ;  /* 0x0000000703097c24 */ /* 0x000fe2000f8e0208 */
[----:B------:R-:W-:Y:S01]  /*e190*/  SEL R8, RZ, 0xffffffff, P0 ;  /* 0xffffffffff087807 */ /* 0x000fe20000000000 */
[----:B------:R-:W-:Y:S01]  /*e1a0*/  IMAD.SHL.U32 R13, R13, 0x8, RZ ;  /* 0x000000080d0d7824 */ /* 0x000fe200078e00ff */
[----:B------:R-:W-:Y:S01]  /*e1b0*/  ISETP.GE.AND P0, PT, R190, UR8, PT ;  /* 0x00000008be007c0c */ /* 0x000fe2000bf06270 */
[----:B------:R-:W-:Y:S01]  /*e1c0*/  IMAD.IADD R5, R5, 0x1, R9 ;  /* 0x0000000105057824 */ /* 0x000fe200078e0209 */
[----:B------:R-:W-:Y:S01]  /*e1d0*/  SHF.R.S32.HI R3, RZ, 0x1f, R7 ;  /* 0x0000001fff037819 */ /* 0x000fe20000011407 */
[----:B------:R-:W-:Y:S01]  /*e1e0*/  ULDC.64 UR6, c[0x0][0xbd8] ;  /* 0x0002f60000067ab9 */ /* 0x000fe20000000a00 */
[----:B------:R-:W-:Y:S01]  /*e1f0*/  LOP3.LUT R12, R13, 0x8, R12, 0xe2, !PT ;  /* 0x000000080d0c7812 */ /* 0x000fe200078ee20c */
[----:B------:R-:W-:Y:S01]  /*e200*/  IMAD.SHL.U32 R13, R8, 0x10, RZ ;  /* 0x00000010080d7824 */ /* 0x000fe200078e00ff */
[----:B------:R-:W-:Y:S01]  /*e210*/  SEL R9, RZ, 0xffffffff, P0 ;  /* 0xffffffffff097807 */ /* 0x000fe20000000000 */
[----:B------:R-:W-:Y:S01]  /*e220*/  IMAD R8, R3, UR6, RZ ;  /* 0x0000000603087c24 */ /* 0x000fe2000f8e02ff */
[----:B------:R-:W-:Y:S01]  /*e230*/  ISETP.GE.AND P0, PT, R30, UR8, PT ;  /* 0x000000081e007c0c */ /* 0x000fe2000bf06270 */
[----:B------:R-:W-:Y:S01]  /*e240*/  IMAD.WIDE.U32 R4, R7, UR6, R4 ;  /* 0x0000000607047c25 */ /* 0x000fe2000f8e0004 */
[----:B------:R-:W-:-:S03]  /*e250*/  LOP3.LUT R12, R13, 0x10, R12, 0xe2, !PT ;  /* 0x000000100d0c7812 */ /* 0x000fc600078ee20c */
[----:B------:R-:W-:Y:S02]  /*e260*/  IMAD.SHL.U32 R9, R9, 0x20, RZ ;  /* 0x0000002009097824 */ /* 0x000fe400078e00ff */
[----:B------:R-:W-:Y:S01]  /*e270*/  IMAD R3, R7, UR7, R8 ;  /* 0x0000000707037c24 */ /* 0x000fe2000f8e0208 */
[----:B------:R-:W-:Y:S01]  /*e280*/  ULDC.64 UR6, c[0x0][0xb80] ;  /* 0x0002e00000067ab9 */ /* 0x000fe20000000a00 */
[----:B------:R-:W-:Y:S01]  /*e290*/  IMAD.U32 R13, RZ, RZ, UR42 ;  /* 0x0000002aff0d7e24 */ /* 0x000fe2000f8e00ff */
[----:B------:R-:W-:Y:S01]  /*e2a0*/  LOP3.LUT R12, R9, 0x20, R12, 0xe2, !PT ;  /* 0x00000020090c7812 */ /* 0x000fe200078ee20c */
[----:B------:R-:W-:Y:S01]  /*e2b0*/  IMAD.IADD R3, R5, 0x1, R3 ;  /* 0x0000000105037824 */ /* 0x000fe200078e0203 */
[----:B------:R-:W-:Y:S01]  /*e2c0*/  SEL R9, RZ, 0x40, P0 ;  /* 0x00000040ff097807 */ /* 0x000fe20000000000 */
[----:B------:R-:W-:Y:S01]  /*e2d0*/  IMAD R24, R13, 0x40, R24 ;  /* 0x000000400d187824 */ /* 0x000fe200078e0218 */
[----:B------:R-:W-:Y:S02]  /*e2e0*/  LEA R7, P0, R4, UR6, 0x1 ;  /* 0x0000000604077c11 */ /* 0x000fe4000f8008ff */
[----:B------:R-:W-:-:S02]  /*e2f0*/  LOP3.LUT R18, R12, R9, RZ, 0xfc, !PT ;  /* 0x000000090c127212 */ /* 0x000fc400078efcff */
[----:B------:R-:W-:Y:S01]  /*e300*/  LEA.HI.X R3, R4, UR7, R3, 0x1, P0 ;  /* 0x0000000704037c11 */ /* 0x000fe200080f0c03 */
[----:B------:R0:W1:Y:S01]  /*e310*/  SHFL.IDX PT, R8, R7, RZ, 0x181f ;  /* 0x00181fff07087589 */ /* 0x00006200000e0000 */
[----:B------:R-:W-:Y:S02]  /*e320*/  ISETP.GE.AND P0, PT, R24, R23, PT ;  /* 0x000000171800720c */ /* 0x000fe40003f06270 */
[----:B------:R-:W-:Y:S01]  /*e330*/  SEL R5, RZ, 0x80, P1 ;  /* 0x00000080ff057807 */ /* 0x000fe20000800000 */
[----:B------:R0:W2:Y:S03]  /*e340*/  SHFL.IDX PT, R9, R3, RZ, 0x181f ;  /* 0x00181fff03097589 */ /* 0x0000a600000e0000 */
[----:B------:R-:W-:-:S07]  /*e350*/  LOP3.LUT R22, R18, R5, RZ, 0xfc, !PT ;  /* 0x0000000512167212 */ /* 0x000fce00078efcff */
[----:B0-----:R-:W-:Y:S05]  /*e360*/  @P0 BRA `(.L_x_4249) ;  /* 0x00000000007c0947 */ /* 0x001fea0003800000 */
[----:B------:R-:W-:Y:S02]  /*e370*/  ISETP.GE.AND P2, PT, R194, UR8, PT ;  /* 0x00000008c2007c0c */ /* 0x000fe4000bf46270 */
[----:B------:R-:W-:Y:S02]  /*e380*/  ISETP.GE.AND P1, PT, R16, UR8, PT ;  /* 0x0000000810007c0c */ /* 0x000fe4000bf26270 */
[----:B------:R-:W-:Y:S02]  /*e390*/  ISETP.GE.AND P5, PT, R193, UR8, PT ;  /* 0x00000008c1007c0c */ /* 0x000fe4000bfa6270 */
[----:B------:R-:W-:-:S07]  /*e3a0*/  ISETP.GE.AND P3, PT, R192, UR8, PT ;  /* 0x00000008c0007c0c */ /* 0x000fce000bf66270 */
[-C--:B-1----:R-:W-:Y:S02]  /*e3b0*/  @!P2 LEA R10, P0, R194, R8.reuse, 0x1 ;  /* 0x00000008c20aa211 */ /* 0x082fe400078008ff */
        /* <DEDUP_REMOVED lines=14> */
[CC--:B------:R-:W-:Y:S01]  /*e4a0*/  @!P2 LEA R4, P5, R191.reuse, R8.reuse, 0x1 ;  /* 0x00000008bf04a211 */ /* 0x0c0fe200078a08ff */
        /* <DEDUP_REMOVED lines=11> */
.L_x_4249:
[----:B------:R-:W-:Y:S05]  /*e560*/  BSYNC B1 ;  /* 0x0000000000017941 */ /* 0x000fea0003800000 */
.L_x_4248:
        /* <DEDUP_REMOVED lines=20> */
[CC--:B------:R-:W-:Y:S02]  /*e6b0*/  @!P2 LEA R20, P6, R191.reuse, R8.reuse, 0x1 ;  /* 0x00000008bf14a211 */ /* 0x0c0fe400078c08ff */
        /* <DEDUP_REMOVED lines=15> */
.L_x_4242:
[----:B------:R-:W-:Y:S05]  /*e7b0*/  BSYNC B0 ;  /* 0x0000000000007941 */ /* 0x000fea0003800000 */
.L_x_4235:
[----:B------:R-:W-:Y:S02]  /*e7c0*/  ULDC UR6, c[0x0][0xd3c] ;  /* 0x00034f0000067ab9 */ /* 0x000fe40000000800 */
[----:B------:R-:W-:-:S06]  /*e7d0*/  UISETP.GE.AND UP0, UPT, UR5, UR6, UPT ;  /* 0x000000060500728c */ /* 0x000fcc000bf06270 */
[----:B------:R-:W-:-:S13]  /*e7e0*/  PLOP3.LUT P0, PT, PT, PT, UP0, 0x80, 0x0 ;  /* 0x000000000000781c */ /* 0x000fda0003f0f008 */
[----:B------:R-:W-:Y:S05]  /*e7f0*/  @!P0 BRA `(.L_x_4250) ;  /* 0xffffff2800d48947 */ /* 0x000fea000383ffff */
[----:B------:R-:W-:Y:S05]  /*e800*/  EXIT ;  /* 0x000000000000794d */ /* 0x000fea0003800000 */
.L_x_4199:
        /* <DEDUP_REMOVED lines=16> */
.L_x_4251:
        /* <DEDUP_REMOVED lines=43> */
.L_x_4255:
        /* <DEDUP_REMOVED lines=35> */
.L_x_4253:
        /* <DEDUP_REMOVED lines=18> */
.L_x_4256:
        /* <DEDUP_REMOVED lines=57> */
.L_x_4254:
[----:B------:R-:W-:Y:S01]  /*f2a0*/  ULDC UR4, c[0x0][0xd3c] ;  /* 0x00034f0000047ab9 */ /* 0x000fe20000000800 */
[----:B------:R-:W-:Y:S02]  /*f2b0*/  IMAD.MOV.U32 R25, RZ, RZ, RZ ;  /* 0x000000ffff197224 */ /* 0x000fe400078e00ff */
[----:B------:R-:W-:Y:S02]  /*f2c0*/  IMAD.U32 R24, RZ, RZ, UR6 ;  /* 0x00000006ff187e24 */ /* 0x000fe4000f8e00ff */
[----:B------:R-:W-:Y:S02]  /*f2d0*/  IMAD.MOV.U32 R26, RZ, RZ, RZ ;  /* 0x000000ffff1a7224 */ /* 0x000fe400078e00ff */
[----:B------:R-:W-:-:S07]  /*f2e0*/  IMAD.U32 R27, RZ, RZ, UR4 ;  /* 0x00000004ff1b7e24 */ /* 0x000fce000f8e00ff */
.L_x_4257:
[----:B------:R-:W-:-:S13]  /*f2f0*/  ISETP.NE.AND P0, PT, R7, RZ, PT ;  /* 0x000000ff0700720c */ /* 0x000fda0003f05270 */
[----:B------:R-:W0:Y:S01]  /*f300*/  @!P0 S2R R3, SR_CgaCtaId ;  /* 0x0000000000038919 */ /* 0x000e220000008800 */
[----:B------:R-:W-:-:S04]  /*f310*/  @!P0 MOV R2, 0x400 ;  /* 0x0000040000028802 */ /* 0x000fc80000000f00 */
[----:B0-----:R-:W-:-:S05]  /*f320*/  @!P0 LEA R2, R3, R2, 0x18 ;  /* 0x0000000203028211 */ /* 0x001fca00078ec0ff */
[----:B------:R1:W-:Y:S01]  /*f330*/  @!P0 STS.128 [R2+0x388d0], R24 ;  /* 0x0388d01802008388 */ /* 0x0003e20000000c00 */
[----:B------:R-:W-:Y:S06]  /*f340*/  BAR.ARV 0x5, 0x180 ;  /* 0x0146000000007b1d */ /* 0x000fec0000002000 */
.L_x_4252:
[----:B------:R2:W-:Y:S01]  /*f350*/  STL [R1+0x20], RZ ;  /* 0x000020ff01007387 */ /* 0x0005e20000100800 */
[----:B------:R-:W-:Y:S01]  /*f360*/  ULDC UR4, c[0x0][0xd3c] ;  /* 0x00034f0000047ab9 */ /* 0x000fe20000000800 */
[----:B------:R-:W-:Y:S01]  /*f370*/  IMAD.MOV.U32 R23, RZ, RZ, 0x1 ;  /* 0x00000001ff177424 */ /* 0x000fe200078e00ff */
[----:B0-----:R-:W-:Y:S01]  /*f380*/  ISETP.GE.AND P0, PT, R27, UR4, PT ;  /* 0x000000041b007c0c */ /* 0x001fe2000bf06270 */
[----:B------:R-:W-:-:S12]  /*f390*/  IMAD.MOV.U32 R18, RZ, RZ, RZ ;  /* 0x000000ffff127224 */ /* 0x000fd800078e00ff */
[----:B--2---:R-:W-:Y:S05]  /*f3a0*/  @P0 BRA `(.L_x_4258) ;  /* 0x00000058006c0947 */ /* 0x004fea0003800000 */
[----:B------:R-:W0:Y:S01]  /*f3b0*/  S2UR UR5, SR_CgaCtaId ;  /* 0x00000000000579c3 */ /* 0x000e220000008800 */
[----:B------:R2:W-:Y:S01]  /*f3c0*/  STL [R1+0x20], RZ ;  /* 0x000020ff01007387 */ /* 0x0005e20000100800 */
[C---:B-1----:R-:W-:Y:S01]  /*f3d0*/  IMAD.SHL.U32 R2, R0.reuse, 0x8, RZ ;  /* 0x0000000800027824 */ /* 0x042fe200078e00ff */
[----:B------:R-:W-:Y:S01]  /*f3e0*/  UMOV UR4, 0x400 ;  /* 0x0000040000047882 */ /* 0x000fe20000000000 */
[----:B------:R-:W-:Y:S01]  /*f3f0*/  LOP3.LUT R4, R0, 0x7f, RZ, 0xc0, !PT ;  /* 0x0000007f00047812 */ /* 0x000fe200078ec0ff */
[----:B------:R-:W-:Y:S01]  /*f400*/  BSSY B8, `(.L_x_4258) ;  /* 0x0000595000087945 */ /* 0x000fe20003800000 */
[----:B------:R-:W-:Y:S01]  /*f410*/  IMAD.MOV.U32 R23, RZ, RZ, 0x1 ;  /* 0x00000001ff177424 */ /* 0x000fe200078e00ff */
[----:B------:R-:W-:Y:S01]  /*f420*/  LOP3.LUT R3, R2, 0x1f8, RZ, 0xc0, !PT ;  /* 0x000001f802037812 */ /* 0x000fe200078ec0ff */
[----:B------:R-:W-:Y:S01]  /*f430*/  IMAD.MOV.U32 R18, RZ, RZ, RZ ;  /* 0x000000ffff127224 */ /* 0x000fe200078e00ff */
[----:B------:R-:W-:Y:S01]  /*f440*/  SHF.R.U32.HI R5, RZ, 0x3, R4 ;  /* 0x00000003ff057819 */ /* 0x000fe20000011604 */
[----:B------:R-:W-:Y:S01]  /*f450*/  ULOP3.LUT UR36, UR39, 0x2, URZ, 0xfc, !UPT ;  /* 0x0000000227247892 */ /* 0x000fe2000f8efc3f */
[----:B------:R-:W-:Y:S01]  /*f460*/  LOP3.LUT R3, R3, 0x38, R0, 0x78, !PT ;  /* 0x0000003803037812 */ /* 0x000fe200078e7800 */
[----:B------:R-:W-:Y:S01]  /*f470*/  IMAD.SHL.U32 R0, R0, 0x10, RZ ;  /* 0x0000001000007824 */ /* 0x000fe200078e00ff */
[----:B------:R-:W-:Y:S01]  /*f480*/  LOP3.LUT R4, R2, 0x38, RZ, 0xc0, !PT ;  /* 0x0000003802047812 */ /* 0x000fe200078ec0ff */
[----:B------:R-:W-:Y:S01]  /*f490*/  ULDC UR37, c[0x0][0xc] ;  /* 0x0000030000257ab9 */ /* 0x000fe20000000800 */
[----:B------:R-:W-:-:S02]  /*f4a0*/  LOP3.LUT R34, R3, 0x200, R2, 0xf8, !PT ;  /* 0x0000020003227812 */ /* 0x000fc400078ef802 */
[----:B------:R-:W-:Y:S02]  /*f4b0*/  LOP3.LUT R2, R5, 0x70, R0, 0xf8, !PT ;  /* 0x0000007005027812 */ /* 0x000fe400078ef800 */
[C---:B------:R-:W-:Y:S02]  /*f4c0*/  LOP3.LUT R0, R4.reuse, 0x40, RZ, 0xfc, !PT ;  /* 0x0000004004007812 */ /* 0x040fe400078efcff */
[C---:B------:R-:W-:Y:S02]  /*f4d0*/  LOP3.LUT R3, R4.reuse, 0x80, RZ, 0xfc, !PT ;  /* 0x0000008004037812 */ /* 0x040fe400078efcff */
[C---:B------:R-:W-:Y:S01]  /*f4e0*/  LOP3.LUT R2, R4.reuse, 0xc0, RZ, 0xfc, !PT ;  /* 0x000000c004027812 */ /* 0x040fe200078efcff */
[----:B0-----:R-:W-:Y:S01]  /*f4f0*/  ULEA UR4, UR5, UR4, 0x18 ;  /* 0x0000000405047291 */ /* 0x001fe2000f8ec03f */
[C---:B------:R-:W-:Y:S02]  /*f500*/  LOP3.LUT R0, R4.reuse, 0x100, RZ, 0xfc, !PT ;  /* 0x0000010004007812 */ /* 0x040fe400078efcff */
[----:B------:R-:W-:-:S02]  /*f510*/  LOP3.LUT R3, R4, 0x140, RZ, 0xfc, !PT ;  /* 0x0000014004037812 */ /* 0x000fc400078efcff */
[C---:B------:R-:W-:Y:S01]  /*f520*/  LOP3.LUT R2, R4.reuse, 0x180, RZ, 0xfc, !PT ;  /* 0x0000018004027812 */ /* 0x040fe200078efcff */
[----:B------:R-:W-:Y:S01]  /*f530*/  IMAD.U32 R17, RZ, RZ, UR4 ;  /* 0x00000004ff117e24 */ /* 0x000fe2000f8e00ff */
[----:B------:R-:W-:-:S03]  /*f540*/  LOP3.LUT R0, R4, 0x1c0, RZ, 0xfc, !PT ;  /* 0x000001c004007812 */ /* 0x000fc600078efcff */
[----:B--2---:R-:W-:-:S07]  /*f550*/  IMAD R19, R34, 0x2, R17 ;  /* 0x0000000222137824 */ /* 0x004fce00078e0211 */
.L_x_4325:
[----:B------:R-:W0:Y:S02]  /*f560*/  LDC.64 R2, c[0x0][0xd88] ;  /* 0x00036200ff027b82 */ /* 0x000e240000000a00 */
[----:B0-----:R-:W-:-:S05]  /*f570*/  IMAD.WIDE R2, R27, 0x4, R2 ;  /* 0x000000041b027825 */ /* 0x001fca00078e0202 */
        /* <DEDUP_REMOVED lines=9> */
[C---:B------:R-:W-:Y:S01]  /*f610*/  @P0 LEA R2, P1, R35.reuse, UR4, 0x2 ;  /* 0x0000000423020c11 */ /* 0x040fe2000f8210ff */
[C---:B------:R-:W-:Y:S01]  /*f620*/  IMAD.SHL.U32 R22, R35.reuse, 0x4, RZ ;  /* 0x0000000423167824 */ /* 0x040fe200078e00ff */
[C-C-:B------:R-:W-:Y:S01]  /*f630*/  SHF.L.U64.HI R30, R35.reuse, 0x2, R0.reuse ;  /* 0x00000002231e7819 */ /* 0x140fe20000010200 */
[----:B------:R0:W-:Y:S01]  /*f640*/  STL [R1+0x8], R0 ;  /* 0x0000080001007387 */ /* 0x0001e20000100800 */
[----:B------:R-:W-:Y:S01]  /*f650*/  @P0 LEA.HI.X R3, R35, UR5, R0, 0x2, P1 ;  /* 0x0000000523030c11 */ /* 0x000fe200088f1400 */
[----:B------:R-:W-:-:S04]  /*f660*/  ULDC.64 UR4, c[0x0][0xaf8] ;  /* 0x0002be0000047ab9 */ /* 0x000fc80000000a00 */
[----:B-1----:R1:W5:Y:S01]  /*f670*/  @P0 LDG.E R32, desc[UR44][R2.64] ;  /* 0x0000002c02200981 */ /* 0x002362000c1e1900 */
        /* <DEDUP_REMOVED lines=30> */
.L_x_4259:
        /* <DEDUP_REMOVED lines=9> */
.L_x_4260:
[----:B------:R-:W-:Y:S02]  /*f8f0*/  ULDC.64 UR4, c[0x0][0xb00] ;  /* 0x0002c00000047ab9 */ /* 0x000fe40000000a00 */
[----:B------:R-:W-:-:S04]  /*f900*/  ISETP.NE.U32.AND P0, PT, RZ, UR4, PT ;  /* 0x00000004ff007c0c */ /* 0x000fc8000bf05070 */
[----:B------:R-:W-:-:S13]  /*f910*/  ISETP.NE.AND.EX P0, PT, RZ, UR5, PT, P0 ;  /* 0x00000005ff007c0c */ /* 0x000fda000bf05300 */
[----:B------:R-:W-:Y:S05]  /*f920*/  @!P0 BRA `(.L_x_4261) ;  /* 0x0000000000148947 */ /* 0x000fea0003800000 */
[----:B-1----:R-:W1:Y:S02]  /*f930*/  LDC.64 R2, c[0x0][0xb00] ;  /* 0x0002c000ff027b82 */ /* 0x002e640000000a00 */
[----:B-1----:R-:W-:-:S05]  /*f940*/  IMAD.WIDE R2, R28, 0x4, R2 ;  /* 0x000000041c027825 */ /* 0x002fca00078e0202 */
[----:B------:R-:W3:Y:S04]  /*f950*/  LDG.E R29, desc[UR44][R2.64] ;  /* 0x0000002c021d7981 */ /* 0x000ee8000c1e1900 */
[----:B0-2---:R-:W3:Y:S02]  /*f960*/  LDG.E R0, desc[UR44][R2.64+0x4] ;  /* 0x0000042c02007981 */ /* 0x005ee4000c1e1900 */
[----:B---3--:R-:W-:-:S07]  /*f970*/  IMAD.IADD R29, R0, 0x1, -R29 ;  /* 0x00000001001d7824 */ /* 0x008fce00078e0a1d */
.L_x_4261:
[----:B-----5:R-:W-:Y:S01]  /*f980*/  IMAD.IADD R29, R29, 0x1, -R32 ;  /* 0x000000011d1d7824 */ /* 0x020fe200078e0a20 */
[C---:B012---:R-:W-:Y:S01]  /*f990*/  LOP3.LUT R0, R26.reuse, 0xff000000, RZ, 0xc0, !PT ;  /* 0xff0000001a007812 */ /* 0x047fe200078ec0ff */
[----:B------:R-:W-:Y:S01]  /*f9a0*/  BSSY B0, `(.L_x_4262) ;  /* 0x0000028000007945 */ /* 0x000fe20003800000 */
[----:B------:R-:W-:Y:S01]  /*f9b0*/  LOP3.LUT R4, R26, 0xff0000, RZ, 0xc0, !PT ;  /* 0x00ff00001a047812 */ /* 0x000fe200078ec0ff */
[----:B------:R-:W-:Y:S01]  /*f9c0*/  IMAD.MOV.U32 R2, RZ, RZ, RZ ;  /* 0x000000ffff027224 */ /* 0x000fe200078e00ff */
[C---:B------:R-:W-:Y:S02]  /*f9d0*/  ISETP.GE.AND P0, PT, R29.reuse, 0x1, PT ;  /* 0x000000011d00780c */ /* 0x040fe40003f06270 */
[----:B------:R-:W-:Y:S01]  /*f9e0*/  SHF.R.U32.HI R3, RZ, 0x8, R0 ;  /* 0x00000008ff037819 */ /* 0x000fe20000011600 */
[----:B------:R-:W-:-:S03]  /*f9f0*/  VIADD R0, R29, 0x3f ;  /* 0x0000003f1d007836 */ /* 0x000fc60000000000 */
[----:B------:R-:W-:Y:S02]  /*fa00*/  LEA.HI R4, R4, R3, RZ, 0x10 ;  /* 0x0000000304047211 */ /* 0x000fe400078f80ff */
[----:B------:R-:W-:-:S04]  /*fa10*/  SHF.R.S32.HI R3, RZ, 0x1f, R0 ;  /* 0x0000001fff037819 */ /* 0x000fc80000011400 */
[----:B------:R-:W-:-:S04]  /*fa20*/  LEA.HI R0, R3, R0, RZ, 0x6 ;  /* 0x0000000003007211 */ /* 0x000fc800078f30ff */
        /* <DEDUP_REMOVED lines=31> */
.L_x_4263:
[----:B------:R-:W-:Y:S05]  /*fc20*/  BSYNC B0 ;  /* 0x0000000000007941 */ /* 0x000fea0003800000 */
.L_x_4262:
        /* <DEDUP_REMOVED lines=24> */
.L_x_4265:
        /* <DEDUP_REMOVED lines=20> */
.L_x_4268:
[----:B------:R-:W-:Y:S05]  /*fef0*/  BSYNC B6 ;  /* 0x0000000000067941 */ /* 0x000fea0003800000 */
.L_x_4267:
        /* <DEDUP_REMOVED lines=20> */
.L_x_4271:
        /* <DEDUP_REMOVED lines=15> */
.L_x_4270:
[----:B------:R-:W-:Y:S05]  /*10130*/  BSYNC B6 ;  /* 0x0000000000067941 */ /* 0x000fea0003800000 */
.L_x_4269:
[----:B------:R-:W2:Y:S01]  /*10140*/  LDL R33, [R1+0x14] ;  /* 0x0000140001217983 */ /* 0x000ea20000100800 */
[----:B------:R-:W-:Y:S01]  /*10150*/  ULDC.64 UR4, c[0x0][0xaf0] ;  /* 0x0002bc0000047ab9 */ /* 0x000fe20000000a00 */
[----:B------:R-:W0:Y:S01]  /*10160*/  LDC R20, c[0x0][0x430] ;  /* 0x00010c00ff147b82 */ /* 0x000e220000000800 */
[----:B------:R-:W-:Y:S01]  /*10170*/  ISETP.NE.U32.AND P0, PT, RZ, UR4, PT ;  /* 0x00000004ff007c0c */ /* 0x000fe2000bf05070 */
[----:B------:R-:W1:Y:S03]  /*10180*/  S2R R4, SR_TID.X ;  /* 0x0000000000047919 */ /* 0x000e660000002100 */
[----:B------:R-:W-:Y:S01]  /*10190*/  ISETP.NE.AND.EX P0, PT, RZ, UR5, PT, P0 ;  /* 0x00000005ff007c0c */ /* 0x000fe2000bf05300 */
[----:B------:R-:W3:-:S12]  /*101a0*/  S2R R0, SR_TID.X ;  /* 0x0000000000007919 */ /* 0x000ed80000002100 */
[----:B------:R-:W-:Y:S01]  /*101b0*/  @P0 IADD3 R2, P1, R22, UR4, RZ ;  /* 0x0000000416020c10 */ /* 0x000fe2000ff3e0ff */
[----:B------:R-:W-:-:S03]  /*101c0*/  ULDC UR4, c[0x0][0x320] ;  /* 0x0000c80000047ab9 */ /* 0x000fc60000000800 */
[----:B------:R-:W-:Y:S01]  /*101d0*/  @P0 IADD3.X R3, R30, UR5, RZ, P1, !PT ;  /* 0x000000051e030c10 */ /* 0x000fe20008ffe4ff */
[----:B------:R-:W4:Y:S04]  /*101e0*/  S2R R21, SR_TID.X ;  /* 0x0000000000157919 */ /* 0x000f280000002100 */
[----:B------:R0:W5:Y:S01]  /*101f0*/  @P0 LDG.E R28, desc[UR44][R2.64] ;  /* 0x0000002c021c0981 */ /* 0x000162000c1e1900 */
[----:B------:R-:W-:Y:S01]  /*10200*/  LOP3.LUT R16, R16, 0xfffffdff, RZ, 0xc0, !PT ;  /* 0xfffffdff10107812 */ /* 0x000fe200078ec0ff */
[----:B------:R-:W-:Y:S01]  /*10210*/  UMOV UR5, 0xffffffff ;  /* 0xffffffff00057882 */ /* 0x000fe20000000000 */
[----:B-1----:R-:W-:Y:S02]  /*10220*/  IMAD.SHL.U32 R4, R4, 0x8, RZ ;  /* 0x0000000804047824 */ /* 0x002fe400078e00ff */
[----:B---3--:R-:W-:-:S03]  /*10230*/  IMAD.SHL.U32 R0, R0, 0x8, RZ ;  /* 0x0000000800007824 */ /* 0x008fc600078e00ff */
[----:B------:R-:W-:-:S04]  /*10240*/  LOP3.LUT R4, R4, 0x38, RZ, 0xc0, !PT ;  /* 0x0000003804047812 */ /* 0x000fc800078ec0ff */
[C---:B------:R-:W-:Y:S02]  /*10250*/  LOP3.LUT R5, R4.reuse, 0x40, RZ, 0xfc, !PT ;  /* 0x0000004004057812 */ /* 0x040fe400078efcff */
[----:B------:R-:W-:Y:S02]  /*10260*/  LOP3.LUT R4, R4, 0x180, RZ, 0xfc, !PT ;  /* 0x0000018004047812 */ /* 0x000fe400078efcff */
[----:B------:R-:W-:Y:S02]  /*10270*/  ISETP.GE.AND P0, PT, R5, UR4, PT ;  /* 0x0000000405007c0c */ /* 0x000fe4000bf06270 */
[----:B------:R-:W-:Y:S02]  /*10280*/  LOP3.LUT R0, R0, 0x38, RZ, 0xc0, !PT ;  /* 0x0000003800007812 */ /* 0x000fe400078ec0ff */
[----:B------:R-:W-:Y:S02]  /*10290*/  ISETP.GE.AND P1, PT, R4, UR4, PT ;  /* 0x0000000404007c0c */ /* 0x000fe4000bf26270 */
[----:B------:R-:W-:-:S02]  /*102a0*/  LOP3.LUT R4, R0, 0x1c0, RZ, 0xfc, !PT ;  /* 0x000001c000047812 */ /* 0x000fc400078efcff */
[----:B------:R-:W-:Y:S01]  /*102b0*/  LOP3.LUT R0, R0, 0x80, RZ, 0xfc, !PT ;  /* 0x0000008000007812 */ /* 0x000fe200078efcff */
[----:B----4-:R-:W-:Y:S01]  /*102c0*/  IMAD.SHL.U32 R21, R21, 0x8, RZ ;  /* 0x0000000815157824 */ /* 0x010fe200078e00ff */
[----:B------:R-:W-:Y:S02]  /*102d0*/  SEL R8, RZ, 0x40, P1 ;  /* 0x00000040ff087807 */ /* 0x000fe40000800000 */
[----:B------:R-:W-:Y:S02]  /*102e0*/  ISETP.GE.AND P5, PT, R0, UR4, PT ;  /* 0x0000000400007c0c */ /* 0x000fe4000bfa6270 */
[----:B------:R-:W-:Y:S01]  /*102f0*/  @P0 LOP3.LUT R16, R16, 0x200, RZ, 0xfc, !PT ;  /* 0x0000020010100812 */ /* 0x000fe200078efcff */
[----:B------:R-:W1:Y:S01]  /*10300*/  S2R R0, SR_TID.X ;  /* 0x0000000000007919 */ /* 0x000e620000002100 */
[----:B------:R-:W-:Y:S02]  /*10310*/  ISETP.GE.AND P0, PT, R4, UR4, PT ;  /* 0x0000000404007c0c */ /* 0x000fe4000bf06270 */
[----:B------:R-:W-:Y:S01]  /*10320*/  LOP3.LUT R21, R21, 0x38, RZ, 0xc0, !PT ;  /* 0x0000003815157812 */ /* 0x000fe200078ec0ff */
[----:B------:R-:W3:Y:S01]  /*10330*/  S2R R4, SR_TID.X ;  /* 0x0000000000047919 */ /* 0x000ee20000002100 */
        /* <DEDUP_REMOVED lines=8> */
[----:B-1----:R-:W-:-:S03]  /*103c0*/  IMAD.SHL.U32 R0, R0, 0x8, RZ ;  /* 0x0000000800007824 */ /* 0x002fc600078e00ff */
[----:B------:R-:W-:Y:S01]  /*103d0*/  LOP3.LUT R16, R16, 0xffffffef, RZ, 0xc0, !PT ;  /* 0xffffffef10107812 */ /* 0x000fe200078ec0ff */
[----:B---3--:R-:W-:Y:S01]  /*103e0*/  IMAD.SHL.U32 R4, R4, 0x8, RZ ;  /* 0x0000000804047824 */ /* 0x008fe200078e00ff */
[----:B------:R-:W-:-:S04]  /*103f0*/  LOP3.LUT R0, R0, 0x38, RZ, 0xc0, !PT ;  /* 0x0000003800007812 */ /* 0x000fc800078ec0ff */
[----:B------:R-:W-:Y:S02]  /*10400*/  LOP3.LUT R4, R4, 0x38, RZ, 0xc0, !PT ;  /* 0x0000003804047812 */ /* 0x000fe400078ec0ff */
[----:B------:R-:W-:Y:S02]  /*10410*/  LOP3.LUT R0, R0, 0x100, RZ, 0xfc, !PT ;  /* 0x0000010000007812 */ /* 0x000fe400078efcff */
[----:B------:R-:W-:Y:S02]  /*10420*/  LOP3.LUT R4, R4, 0xc0, RZ, 0xfc, !PT ;  /* 0x000000c004047812 */ /* 0x000fe400078efcff */
[----:B------:R-:W-:Y:S02]  /*10430*/  ISETP.GE.AND P3, PT, R0, UR4, PT ;  /* 0x0000000400007c0c */ /* 0x000fe4000bf66270 */
[----:B------:R-:W-:-:S13]  /*10440*/  ISETP.GE.AND P4, PT, R4, UR4, PT ;  /* 0x0000000404007c0c */ /* 0x000fda000bf86270 */
[----:B------:R-:W-:-:S04]  /*10450*/  @P4 LOP3.LUT R16, R16, 0x10, RZ, 0xfc, !PT ;  /* 0x0000001010104812 */ /* 0x000fc800078efcff */
[----:B------:R-:W-:-:S04]  /*10460*/  LOP3.LUT R16, R16, 0xfffffffb, RZ, 0xc0, !PT ;  /* 0xfffffffb10107812 */ /* 0x000fc800078ec0ff */
[----:B------:R-:W-:-:S04]  /*10470*/  LOP3.LUT R16, R16, 0xfffffff7, RZ, 0xc0, !PT ;  /* 0xfffffff710107812 */ /* 0x000fc800078ec0ff */
[----:B------:R-:W-:-:S04]  /*10480*/  @P3 LOP3.LUT R16, R16, 0x8, RZ, 0xfc, !PT ;  /* 0x0000000810103812 */ /* 0x000fc800078efcff */
[----:B------:R-:W-:Y:S02]  /*10490*/  @P2 LOP3.LUT R16, R16, 0x4, RZ, 0xfc, !PT ;  /* 0x0000000410102812 */ /* 0x000fe400078efcff */
[----:B--2---:R-:W-:Y:S01]  /*104a0*/  LEA R0, R33, 0xffffffc0, 0x6 ;  /* 0xffffffc021007811 */ /* 0x004fe200078e30ff */
[----:B0-----:R-:W-:Y:S06]  /*104b0*/  BRA.DIV UR5, `(.L_x_4272) ;  /* 0x0000004e05987947 */ /* 0x001fec000b800000 */
.L_x_4343:
[----:B------:R-:W0:Y:S01]  /*104c0*/  S2R R2, SR_TID.X ;  /* 0x0000000000027919 */ /* 0x000e220000002100 */
[----:B------:R-:W-:Y:S01]  /*104d0*/  ISETP.NE.AND P1, PT, R20, 0x1, PT ;  /* 0x000000011400780c */ /* 0x000fe20003f25270 */
[----:B------:R-:W-:Y:S01]  /*104e0*/  IMAD.MOV.U32 R37, RZ, RZ, RZ ;  /* 0x000000ffff257224 */ /* 0x000fe200078e00ff */
[----:B-----5:R-:W-:Y:S01]  /*104f0*/  SHF.R.S32.HI R33, RZ, 0x1f, R28 ;  /* 0x0000001fff217819 */ /* 0x020fe2000001141c */
[----:B------:R-:W1:Y:S01]  /*10500*/  S2R R10, SR_TID.X ;  /* 0x00000000000a7919 */ /* 0x000e620000002100 */
[C---:B------:R-:W-:Y:S02]  /*10510*/  LOP3.LUT P6, RZ, R16.reuse, 0x400, RZ, 0xc0, !PT ;  /* 0x0000040010ff7812 */ /* 0x040fe400078cc0ff */
[----:B------:R-:W-:-:S07]  /*10520*/  LOP3.LUT R16, R16, 0xffffdfff, RZ, 0xc0, !PT ;  /* 0xffffdfff10107812 */ /* 0x000fce00078ec0ff */
[----:B------:R-:W2:Y:S01]  /*10530*/  @P1 LDC R3, c[0x0][0x434] ;  /* 0x00010d00ff031b82 */ /* 0x000ea20000000800 */
[----:B------:R-:W-:Y:S02]  /*10540*/  @P1 LOP3.LUT R16, R16, 0x2000, RZ, 0xfc, !PT ;  /* 0x0000200010101812 */ /* 0x000fe400078efcff */
[----:B0-----:R-:W-:Y:S01]  /*10550*/  LOP3.LUT R2, R2, 0x7f, RZ, 0xc0, !PT ;  /* 0x0000007f02027812 */ /* 0x001fe200078ec0ff */
[----:B-1----:R-:W-:-:S03]  /*10560*/  IMAD.SHL.U32 R10, R10, 0x10, RZ ;  /* 0x000000100a0a7824 */ /* 0x002fc600078e00ff */
[----:B------:R-:W-:-:S04]  /*10570*/  SHF.R.U32.HI R2, RZ, 0x3, R2 ;  /* 0x00000003ff027819 */ /* 0x000fc80000011602 */
[----:B------:R-:W-:Y:S02]  /*10580*/  LOP3.LUT R10, R2, 0x70, R10, 0xf8, !PT ;  /* 0x00000070020a7812 */ /* 0x000fe400078ef80a */
[----:B------:R-:W0:Y:S03]  /*10590*/  @P1 LDC R2, c[0x0][0x438] ;  /* 0x00010e00ff021b82 */ /* 0x000e260000000800 */
[----:B------:R-:W-:-:S05]  /*105a0*/  IMAD.IADD R6, R10, 0x1, R0 ;  /* 0x000000010a067824 */ /* 0x000fca00078e0200 */
[C---:B------:R-:W-:Y:S01]  /*105b0*/  ISETP.GE.AND P0, PT, R6.reuse, R29, PT ;  /* 0x0000001d0600720c */ /* 0x040fe20003f06270 */
[----:B------:R-:W-:-:S03]  /*105c0*/  IMAD.IADD R6, R6, 0x1, R32 ;  /* 0x0000000106067824 */ /* 0x000fc600078e0220 */
[----:B------:R-:W-:Y:S01]  /*105d0*/  ISETP.GT.U32.OR P0, PT, R10, 0x3f, P0 ;  /* 0x0000003f0a00780c */ /* 0x000fe20000704470 */
[----:B--2---:R-:W-:-:S04]  /*105e0*/  @P1 IMAD.HI.U32 R3, R6, R3, RZ ;  /* 0x0000000306031227 */ /* 0x004fc800078e00ff */
[----:B------:R-:W-:Y:S01]  /*105f0*/  IMAD.MOV.U32 R7, RZ, RZ, R6 ;  /* 0x000000ffff077224 */ /* 0x000fe200078e0006 */
[----:B0-----:R-:W-:-:S07]  /*10600*/  @P1 SHF.R.U32.HI R7, RZ, R2, R3 ;  /* 0x00000002ff071219 */ /* 0x001fce0000011603 */
        /* <DEDUP_REMOVED lines=28> */
[----:B------:R-:W-:Y:S02]  /*107d0*/  ISETP.NE.AND P0, PT, R3, 0x3, PT ;  /* 0x000000030300780c */ /* 0x000fe40003f05270 */
[----:B------:R-:W-:Y:S01]  /*107e0*/  LOP3.LUT R30, R8, R30, RZ, 0xfc, !PT ;  /* 0x0000001e081e7212 */ /* 0x000fe200078efcff */
[----:B------:R-:W-:Y:S01]  /*107f0*/  IMAD R2, R20, R2, R6 ;  /* 0x0000000214027224 */ /* 0x000fe200078e0206 */
[----:B------:R0:W-:Y:S04]  /*10800*/  STL [R1+0x24], R8 ;  /* 0x0000240801007387 */ /* 0x0001e80000100800 */
[----:B------:R0:W-:Y:S05]  /*10810*/  STL [R1], R2 ;  /* 0x0000000201007387 */ /* 0x0001ea0000100800 */
[----:B------:R-:W-:-:S04]  /*10820*/  @P0 LOP3.LUT R16, R16, 0x1000, RZ, 0xfc, !PT ;  /* 0x0000100010100812 */ /* 0x000fc800078efcff */
[----:B------:R-:W-:-:S04]  /*10830*/  LOP3.LUT R16, R16, 0xfffffffe, RZ, 0xc0, !PT ;  /* 0xfffffffe10107812 */ /* 0x000fc800078ec0ff */
[----:B------:R-:W-:Y:S01]  /*10840*/  @P1 LOP3.LUT R16, R16, 0x1, RZ, 0xfc, !PT ;  /* 0x0000000110101812 */ /* 0x000fe200078efcff */
[----:B0-----:R-:W-:Y:S06]  /*10850*/  @!P0 BRA `(.L_x_4273) ;  /* 0x0000000000048947 */ /* 0x001fec0003800000 */
[----:B------:R-:W-:Y:S01]  /*10860*/  BPT.TRAP 0x1 ;  /* 0x000000040000795c */ /* 0x000fe20000300000 */
.L_x_4273:
        /* <DEDUP_REMOVED lines=9> */
.L_x_4344:
[----:B------:R-:W-:Y:S05]  /*10900*/  BSYNC B0 ;  /* 0x0000000000007941 */ /* 0x000fea0003800000 */
.L_x_4274:
[----:B------:R-:W0:Y:S01]  /*10910*/  LDL R2, [R1] ;  /* 0x0000000001027983 */ /* 0x000e220000100800 */
[----:B------:R-:W-:Y:S01]  /*10920*/  ULDC.64 UR4, c[0x0][0x300] ;  /* 0x0000c00000047ab9 */ /* 0x000fe20000000a00 */
[----:B-----5:R-:W-:Y:S01]  /*10930*/  SHF.R.S32.HI R4, RZ, 0x1f, R37 ;  /* 0x0000001fff047819 */ /* 0x020fe20000011425 */
[----:B------:R-:W-:Y:S01]  /*10940*/  ULDC.64 UR6, c[0x0][0x2e8] ;  /* 0x0000ba0000067ab9 */ /* 0x000fe20000000a00 */
[----:B------:R-:W1:Y:S01]  /*10950*/  S2R R7, SR_TID.X ;  /* 0x0000000000077919 */ /* 0x000e620000002100 */
[----:B------:R-:W-:Y:S01]  /*10960*/  LOP3.LUT R16, R16, 0xfffffffd, RZ, 0xc0, !PT ;  /* 0xfffffffd10107812 */ /* 0x000fe200078ec0ff */
[----:B-1----:R-:W-:-:S05]  /*10970*/  IMAD.SHL.U32 R7, R7, 0x8, RZ ;  /* 0x0000000807077824 */ /* 0x002fca00078e00ff */
[----:B------:R-:W-:Y:S02]  /*10980*/  LOP3.LUT R7, R7, 0x38, RZ, 0xc0, !PT ;  /* 0x0000003807077812 */ /* 0x000fe400078ec0ff */
[----:B0-----:R-:W-:-:S05]  /*10990*/  SHF.R.S32.HI R0, RZ, 0x1f, R2 ;  /* 0x0000001fff007819 */ /* 0x001fca0000011402 */
[----:B------:R0:W-:Y:S04]  /*109a0*/  STL [R1+0x18], R0 ;  /* 0x0000180001007387 */ /* 0x0001e80000100800 */
[----:B------:R1:W-:Y:S01]  /*109b0*/  STL [R1+0x1c], R4 ;  /* 0x00001c0401007387 */ /* 0x0003e20000100800 */
[----:B0-----:R-:W-:-:S04]  /*109c0*/  IMAD R0, R0, UR4, RZ ;  /* 0x0000000400007c24 */ /* 0x001fc8000f8e02ff */
[C---:B------:R-:W-:Y:S02]  /*109d0*/  IMAD R0, R2.reuse, UR5, R0 ;  /* 0x0000000502007c24 */ /* 0x040fe4000f8e0200 */
[----:B------:R-:W-:Y:S01]  /*109e0*/  IMAD.WIDE.U32 R2, R2, UR4, RZ ;  /* 0x0000000402027c25 */ /* 0x000fe2000f8e00ff */
[----:B------:R-:W-:-:S03]  /*109f0*/  ULDC.64 UR4, c[0x0][0x310] ;  /* 0x0000c40000047ab9 */ /* 0x000fc60000000a00 */
[----:B------:R-:W-:Y:S02]  /*10a00*/  IMAD.IADD R3, R3, 0x1, R0 ;  /* 0x0000000103037824 */ /* 0x000fe400078e0200 */
[----:B------:R-:W-:Y:S02]  /*10a10*/  IMAD R0, R4, UR4, RZ ;  /* 0x0000000404007c24 */ /* 0x000fe4000f8e02ff */
[----:B------:R-:W-:-:S04]  /*10a20*/  IMAD.WIDE.U32 R2, R37, UR4, R2 ;  /* 0x0000000425027c25 */ /* 0x000fc8000f8e0002 */
[----:B------:R-:W-:Y:S01]  /*10a30*/  IMAD R0, R37, UR5, R0 ;  /* 0x0000000525007c24 */ /* 0x000fe2000f8e0200 */
[----:B------:R-:W-:Y:S01]  /*10a40*/  ULDC.64 UR4, c[0x0][0x308] ;  /* 0x0000c20000047ab9 */ /* 0x000fe20000000a00 */
[----:B-1----:R-:W-:Y:S02]  /*10a50*/  IMAD R4, R18, 0x1000, R34 ;  /* 0x0000100012047824 */ /* 0x002fe400078e0222 */
[----:B------:R-:W-:Y:S02]  /*10a60*/  IMAD.IADD R3, R3, 0x1, R0 ;  /* 0x0000000103037824 */ /* 0x000fe400078e0200 */
        /* <DEDUP_REMOVED lines=42> */
.L_x_4354:
        /* <DEDUP_REMOVED lines=10> */
.L_x_4277:
        /* <DEDUP_REMOVED lines=11> */
.L_x_4278:
[----:B------:R1:W5:Y:S01]  /*10e60*/  LDL.LU R0, [R1+0x8] ;  /* 0x0000080001007983 */ /* 0x0003620000300800 */
[----:B------:R-:W-:Y:S01]  /*10e70*/  LOP3.LUT P0, RZ, R16, 0x40, RZ, 0xc0, !PT ;  /* 0x0000004010ff7812 */ /* 0x000fe2000780c0ff */
[----:B------:R1:W-:-:S12]  /*10e80*/  SYNCS.ARRIVE.TRANS64.A1T0 RZ, [R22+URZ+0x38830], RZ ;  /* 0x038830ff16ff79a7 */ /* 0x0003d8000810003f */
[----:B------:R-:W-:Y:S05]  /*10e90*/  WARPSYNC.ALL ;  /* 0x0000000000007948 */ /* 0x000fea0003800000 */
[----:B0-----:R-:W-:Y:S01]  /*10ea0*/  SEL R2, R35, RZ, !P0 ;  /* 0x000000ff23027207 */ /* 0x001fe20004000000 */
[----:B------:R-:W-:Y:S04]  /*10eb0*/  BSSY B6, `(.L_x_4279) ;  /* 0x000001a000067945 */ /* 0x000fe80003800000 */
[----:B------:R0:W-:Y:S01]  /*10ec0*/  STL [R1+0x4], R2 ;  /* 0x0000040201007387 */ /* 0x0001e20000100800 */
[----:B------:R-:W-:Y:S01]  /*10ed0*/  BAR.SYNC.DEFER_BLOCKING 0x8, 0x100 ;  /* 0x0204000000007b1d */ /* 0x000fe20000010000 */
[----:B-----5:R-:W-:Y:S01]  /*10ee0*/  SEL R35, R0, RZ, !P0 ;  /* 0x000000ff00237207 */ /* 0x020fe20004000000 */
[----:B------:R-:W-:-:S04]  /*10ef0*/  VIADD R0, R17, 0x20400 ;  /* 0x0002040011007836 */ /* 0x000fc80000000000 */
[----:B------:R0:W-:Y:S01]  /*10f00*/  STL [R1+0x10], R35 ;  /* 0x0000102301007387 */ /* 0x0001e20000100800 */
[----:B------:R-:W-:Y:S02]  /*10f10*/  LOP3.LUT P0, RZ, R0, 0x3ff, RZ, 0xc0, !PT ;  /* 0x000003ff00ff7812 */ /* 0x000fe4000780c0ff */
[----:B------:R-:W-:-:S05]  /*10f20*/  SHF.R.S32.HI R0, RZ, 0x1f, R36 ;  /* 0x0000001fff007819 */ /* 0x000fca0000011424 */
[----:B------:R0:W-:Y:S06]  /*10f30*/  STL [R1+0x8], R0 ;  /* 0x0000080001007387 */ /* 0x0001ec0000100800 */
[----:B------:R-:W-:Y:S05]  /*10f40*/  @!P0 BRA `(.L_x_4280) ;  /* 0x0000000000408947 */ /* 0x000fea0003800000 */
[----:B0-----:R-:W-:Y:S01]  /*10f50*/  MOV R2, 0x0 ;  /* 0x0000000000027802 */ /* 0x001fe20000000f00 */
        /* <DEDUP_REMOVED lines=15> */
.L_x_4280:
[----:B------:R-:W-:Y:S05]  /*11050*/  BSYNC B6 ;  /* 0x0000000000067941 */ /* 0x000fea0003800000 */
.L_x_4279:
[----:B------:R-:W2:Y:S01]  /*11060*/  LDL R4, [R1+0x8] ;  /* 0x0000080001047983 */ /* 0x000ea20000100800 */
[----:B------:R-:W3:Y:S01]  /*11070*/  LDC R10, c[0x0][0x448] ;  /* 0x00011200ff0a7b82 */ /* 0x000ee20000000800 */
[----:B------:R-:W-:Y:S01]  /*11080*/  IMAD.MOV.U32 R21, RZ, RZ, R35 ;  /* 0x000000ffff157224 */ /* 0x000fe200078e0023 */
[----:B------:R-:W-:Y:S01]  /*11090*/  ULDC.64 UR4, c[0x0][0x298] ;  /* 0x0000a60000047ab9 */ /* 0x000fe20000000a00 */
[----:B------:R-:W4:Y:S04]  /*110a0*/  LDL R20, [R1+0x4] ;  /* 0x0000040001147983 */ /* 0x000f280000100800 */
[----:B------:R1:W5:Y:S01]  /*110b0*/  LDL R9, [R1+0xc] ;  /* 0x00000c0001097983 */ /* 0x0003620000100800 */
[----:B0-----:R-:W0:Y:S01]  /*110c0*/  S2R R2, SR_TID.X ;  /* 0x0000000000027919 */ /* 0x001e220000002100 */
[----:B------:R-:W1:Y:S01]  /*110d0*/  S2R R35, SR_TID.X ;  /* 0x0000000000237919 */ /* 0x000e620000002100 */
[----:B---3--:R-:W-:-:S13]  /*110e0*/  ISETP.NE.AND P0, PT, R10, 0x1, PT ;  /* 0x000000010a00780c */ /* 0x008fda0003f05270 */
[----:B------:R-:W3:Y:S01]  /*110f0*/  @P0 LDC R3, c[0x0][0x44c] ;  /* 0x00011300ff030b82 */ /* 0x000ee20000000800 */
[----:B0-----:R-:W-:-:S04]  /*11100*/  LOP3.LUT R2, R2, 0x7f, RZ, 0xc0, !PT ;  /* 0x0000007f02027812 */ /* 0x001fc800078ec0ff */
[----:B------:R-:W-:Y:S01]  /*11110*/  SHF.R.U32.HI R2, RZ, 0x3, R2 ;  /* 0x00000003ff027819 */ /* 0x000fe20000011602 */
[----:B-1----:R-:W-:-:S05]  /*11120*/  IMAD.SHL.U32 R35, R35, 0x10, RZ ;  /* 0x0000001023237824 */ /* 0x002fca00078e00ff */
[----:B------:R-:W-:Y:S02]  /*11130*/  LOP3.LUT R35, R2, 0x70, R35, 0xf8, !PT ;  /* 0x0000007002237812 */ /* 0x000fe400078ef823 */
[----:B------:R-:W0:Y:S03]  /*11140*/  @P0 LDC R2, c[0x0][0x450] ;  /* 0x00011400ff020b82 */ /* 0x000e260000000800 */
[----:B------:R-:W-:-:S04]  /*11150*/  IMAD R35, R25, 0x40, R35 ;  /* 0x0000004019237824 */ /* 0x000fc800078e0223 */
[----:B---3--:R-:W-:-:S04]  /*11160*/  @P0 IMAD.HI.U32 R3, R35, R3, RZ ;  /* 0x0000000323030227 */ /* 0x008fc800078e00ff */
[----:B------:R-:W-:Y:S01]  /*11170*/  IMAD.MOV.U32 R0, RZ, RZ, R35 ;  /* 0x000000ffff007224 */ /* 0x000fe200078e0023 */
[----:B0-----:R-:W-:Y:S01]  /*11180*/  @P0 SHF.R.U32.HI R0, RZ, R2, R3 ;  /* 0x00000002ff000219 */ /* 0x001fe20000011603 */
[----:B------:R-:W-:Y:S01]  /*11190*/  IMAD.WIDE.U32 R2, R36, UR4, RZ ;  /* 0x0000000424027c25 */ /* 0x000fe2000f8e00ff */
[----:B------:R-:W0:Y:S01]  /*111a0*/  S2R R7, SR_TID.X ;  /* 0x0000000000077919 */ /* 0x000e220000002100 */
[----:B------:R-:W-:-:S04]  /*111b0*/  LOP3.LUT R16, R16, 0xfffff7ff, RZ, 0xc0, !PT ;  /* 0xfffff7ff10107812 */ /* 0x000fc800078ec0ff */
[----:B------:R-:W-:Y:S01]  /*111c0*/  @P0 LOP3.LUT R16, R16, 0x800, RZ, 0xfc, !PT ;  /* 0x0000080010100812 */ /* 0x000fe200078efcff */
[----:B0-----:R-:W-:-:S05]  /*111d0*/  IMAD.SHL.U32 R7, R7, 0x8, RZ ;  /* 0x0000000807077824 */ /* 0x001fca00078e00ff */
[----:B------:R-:W-:Y:S01]  /*111e0*/  LOP3.LUT R7, R7, 0x38, RZ, 0xc0, !PT ;  /* 0x0000003807077812 */ /* 0x000fe200078ec0ff */
[----:B--2---:R-:W-:-:S04]  /*111f0*/  IMAD R4, R4, UR4, RZ ;  /* 0x0000000404047c24 */ /* 0x004fc8000f8e02ff */
[----:B------:R-:W-:Y:S01]  /*11200*/  IMAD R4, R36, UR5, R4 ;  /* 0x0000000524047c24 */ /* 0x000fe2000f8e0204 */
[----:B------:R-:W-:-:S03]  /*11210*/  ULDC.64 UR4, c[0x0][0x2d8] ;  /* 0x0000b60000047ab9 */ /* 0x000fc60000000a00 */
[----:B------:R-:W-:Y:S02]  /*11220*/  IMAD.IADD R3, R3, 0x1, R4 ;  /* 0x0000000103037824 */ /* 0x000fe400078e0204 */
[----:B------:R-:W-:-:S04]  /*11230*/  IMAD.WIDE.U32 R2, R26, UR4, R2 ;  /* 0x000000041a027c25 */ /* 0x000fc8000f8e0002 */
[----:B------:R-:W-:Y:S01]  /*11240*/  IMAD R3, R26, UR5, R3 ;  /* 0x000000051a037c24 */ /* 0x000fe2000f8e0203 */
[----:B------:R-:W-:Y:S02]  /*11250*/  ULDC.64 UR4, c[0x0][0x2e0] ;  /* 0x0000b80000047ab9 */ /* 0x000fe40000000a00 */
[----:B------:R-:W-:Y:S02]  /*11260*/  IMAD R4, R21, UR4, RZ ;  /* 0x0000000415047c24 */ /* 0x000fe4000f8e02ff */
[----:B----4-:R-:W-:-:S04]  /*11270*/  IMAD.WIDE.U32 R2, R20, UR4, R2 ;  /* 0x0000000414027c25 */ /* 0x010fc8000f8e0002 */
[----:B------:R-:W-:Y:S01]  /*11280*/  IMAD R4, R20, UR5, R4 ;  /* 0x0000000514047c24 */ /* 0x000fe2000f8e0204 */
[----:B------:R-:W-:-:S03]  /*11290*/  ULDC.64 UR4, c[0x0][0x2d0] ;  /* 0x0000b40000047ab9 */ /* 0x000fc60000000a00 */
[----:B------:R-:W-:Y:S01]  /*112a0*/  IMAD.IADD R3, R3, 0x1, R4 ;  /* 0x0000000103037824 */ /* 0x000fe200078e0204 */
[----:B------:R-:W-:Y:S01]  /*112b0*/  SHF.R.S32.HI R4, RZ, 0x1f, R0 ;  /* 0x0000001fff047819 */ /* 0x000fe20000011400 */
[----:B------:R-:W0:Y:S04]  /*112c0*/  S2R R20, SR_TID.X ;  /* 0x0000000000147919 */ /* 0x000e280000002100 */
[----:B------:R-:W-:Y:S02]  /*112d0*/  IMAD R4, R4, UR4, RZ ;  /* 0x0000000404047c24 */ /* 0x000fe4000f8e02ff */
[----:B------:R-:W-:-:S04]  /*112e0*/  IMAD.WIDE.U32 R2, R0, UR4, R2 ;  /* 0x0000000400027c25 */ /* 0x000fc8000f8e0002 */
[----:B------:R-:W-:Y:S01]  /*112f0*/  IMAD R4, R0, UR5, R4 ;  /* 0x0000000500047c24 */ /* 0x000fe2000f8e0204 */
[----:B------:R-:W-:Y:S01]  /*11300*/  ULDC.64 UR4, c[0x0][0x2c8] ;  /* 0x0000b20000047ab9 */ /* 0x000fe20000000a00 */
[----:B------:R-:W-:-:S04]  /*11310*/  IMAD.MOV R0, RZ, RZ, -R0 ;  /* 0x000000ffff007224 */ /* 0x000fc800078e0a00 */
[----:B------:R-:W-:Y:S02]  /*11320*/  IMAD R0, R10, R0, R35 ;  /* 0x000000000a007224 */ /* 0x000fe400078e0223 */
[----:B------:R-:W-:-:S03]  /*11330*/  IMAD.IADD R3, R3, 0x1, R4 ;  /* 0x0000000103037824 */ /* 0x000fc600078e0204 */
[----:B------:R-:W-:Y:S01]  /*11340*/  SHF.R.S32.HI R4, RZ, 0x1f, R0 ;  /* 0x0000001fff047819 */ /* 0x000fe20000011400 */
[----:B------:R-:W-:-:S04]  /*11350*/  IMAD.WIDE.U32 R2, R0, UR4, R2 ;  /* 0x0000000400027c25 */ /* 0x000fc8000f8e0002 */
[----:B------:R-:W-:-:S04]  /*11360*/  IMAD R4, R4, UR4, RZ ;  /* 0x0000000404047c24 */ /* 0x000fc8000f8e02ff */
[----:B------:R-:W-:Y:S01]  /*11370*/  IMAD R4, R0, UR5, R4 ;  /* 0x0000000500047c24 */ /* 0x000fe2000f8e0204 */
[----:B------:R-:W-:Y:S02]  /*11380*/  ULDC.64 UR4, c[0x0][0x280] ;  /* 0x0000a00000047ab9 */ /* 0x000fe40000000a00 */
[----:B------:R-:W-:Y:S01]  /*11390*/  LEA R0, P0, R2, UR4, 0x1 ;  /* 0x0000000402007c11 */ /* 0x000fe2000f8008ff */
[----:B------:R-:W-:Y:S01]  /*113a0*/  IMAD.IADD R3, R3, 0x1, R4 ;  /* 0x0000000103037824 */ /* 0x000fe200078e0204 */
[----:B------:R-:W-:Y:S01]  /*113b0*/  ULDC UR4, c[0x0][0x2b8] ;  /* 0x0000ae0000047ab9 */ /* 0x000fe20000000800 */
[----:B0-----:R-:W-:-:S03]  /*113c0*/  LOP3.LUT R20, R20, 0x7f, RZ, 0xc0, !PT ;  /* 0x0000007f14147812 */ /* 0x001fc600078ec0ff */
[----:B------:R-:W-:Y:S01]  /*113d0*/  LEA.HI.X R2, R2, UR5, R3, 0x1, P0 ;  /* 0x0000000502027c11 */ /* 0x000fe200080f0c03 */
[----:B------:R-:W-:Y:S01]  /*113e0*/  UMOV UR5, 0xffffffff ;  /* 0xffffffff00057882 */ /* 0x000fe20000000000 */
[----:B------:R-:W-:Y:S02]  /*113f0*/  ISETP.GE.AND P0, PT, R7, UR4, PT ;  /* 0x0000000407007c0c */ /* 0x000fe4000bf06270 */
[----:B------:R-:W-:Y:S01]  /*11400*/  SHF.R.U32.HI R8, RZ, 0x3, R20 ;  /* 0x00000003ff087819 */ /* 0x000fe20000011614 */
[----:B------:R-:W-:Y:S10]  /*11410*/  BRA.DIV UR5, `(.L_x_4281) ;  /* 0x0000004605587947 */ /* 0x000ff4000b800000 */
[----:B------:R-:W0:Y:S01]  /*11420*/  SHFL.IDX PT, R5, R0, RZ, 0x181f ;  /* 0x00181fff00057589 */ /* 0x000e2200000e0000 */
[----:B-----5:R-:W-:Y:S01]  /*11430*/  IMAD R3, R9, R10, RZ ;  /* 0x0000000a09037224 */ /* 0x020fe200078e02ff */
[----:B------:R-:W-:Y:S01]  /*11440*/  LOP3.LUT R16, R16, 0xfffffeff, RZ, 0xc0, !PT ;  /* 0xfffffeff10107812 */ /* 0x000fe200078ec0ff */
[----:B------:R-:W-:Y:S01]  /*11450*/  IMAD R25, R25, 0x40, R8 ;  /* 0x0000004019197824 */ /* 0x000fe200078e0208 */
[----:B------:R-:W1:Y:S04]  /*11460*/  SHFL.IDX PT, R4, R2, RZ, 0x181f ;  /* 0x00181fff02047589 */ /* 0x000e6800000e0000 */
[----:B------:R-:W-:-:S13]  /*11470*/  ISETP.GE.AND P2, PT, R25, R3, PT ;  /* 0x000000031900720c */ /* 0x000fda0003f46270 */
[----:B------:R-:W-:Y:S02]  /*11480*/  @P2 LOP3.LUT R16, R16, 0x100, RZ, 0xfc, !PT ;  /* 0x0000010010102812 */ /* 0x000fe400078efcff */
[----:B0-----:R-:W-:Y:S02]  /*11490*/  @!P2 LEA R5, P1, R7, R5, 0x1 ;  /* 0x000000050705a211 */ /* 0x001fe400078208ff */
[----:B------:R-:W-:-:S03]  /*114a0*/  LOP3.LUT R16, R16, 0xffffff7f, RZ, 0xc0, !PT ;  /* 0xffffff7f10107812 */ /* 0x000fc600078ec0ff */
        /* <DEDUP_REMOVED lines=10> */
[----:B------:R-:W-:-:S04]  /*11550*/  @P2 LOP3.LUT R16, R16, 0x80, RZ, 0xfc, !PT ;  /* 0x0000008010102812 */ /* 0x000fc800078efcff */
[----:B------:R-:W-:Y:S02]  /*11560*/  LOP3.LUT R16, R16, 0xffffffbf, RZ, 0xc0, !PT ;  /* 0xffffffbf10107812 */ /* 0x000fe400078ec0ff */
        /* <DEDUP_REMOVED lines=11> */
[----:B------:R-:W-:-:S02]  /*11620*/  @P2 LOP3.LUT R16, R16, 0x40, RZ, 0xfc, !PT ;  /* 0x0000004010102812 */ /* 0x000fc400078efcff */
[----:B0-----:R-:W-:-:S05]  /*11630*/  @!P2 LEA R5, P1, R7, R5, 0x1 ;  /* 0x000000050705a211 */ /* 0x001fca00078208ff */
[----:B-1----:R-:W-:-:S05]  /*11640*/  @!P2 IMAD.X R4, RZ, RZ, R4, P1 ;  /* 0x000000ffff04a224 */ /* 0x002fca00008e0604 */
[----:B------:R-:W-:-:S04]  /*11650*/  @!P2 LOP3.LUT R5, R5, R4, RZ, 0x3c, !PT ;  /* 0x000000040505a212 */ /* 0x000fc800078e3cff */
[----:B------:R-:W-:-:S04]  /*11660*/  @!P2 LOP3.LUT R4, R5, R4, RZ, 0x3c, !PT ;  /* 0x000000040504a212 */ /* 0x000fc800078e3cff */
[----:B------:R-:W-:-:S05]  /*11670*/  @!P2 LOP3.LUT R5, R5, R4, RZ, 0x3c, !PT ;  /* 0x000000040505a212 */ /* 0x000fca00078e3cff */
[----:B------:R0:W-:Y:S04]  /*11680*/  @!P2 LDGSTS.E.BYPASS.LTC128B.128 [R19+0x21400], desc[UR44][R4.64], !P0 ;  /* 0x214000000413afae */ /* 0x0001e8000c101d6c */
[----:B0-----:R0:W1:Y:S02]  /*11690*/  SHFL.IDX PT, R4, R2, 0x3, 0x181f ;  /* 0x00781f0002047f89 */ /* 0x00106400000e0000 */
.L_x_4363:
[----:B------:R-:W-:Y:S01]  /*116a0*/  VIADD R25, R25, 0x30 ;  /* 0x0000003019197836 */ /* 0x000fe20000000000 */
[----:B------:R-:W-:-:S04]  /*116b0*/  LOP3.LUT R16, R16, 0xfffeffff, RZ, 0xc0, !PT ;  /* 0xfffeffff10107812 */ /* 0x000fc800078ec0ff */
[----:B------:R-:W-:-:S13]  /*116c0*/  ISETP.GE.AND P2, PT, R25, R3, PT ;  /* 0x000000031900720c */ /* 0x000fda0003f46270 */
[----:B0-----:R-:W-:Y:S02]  /*116d0*/  @!P2 LEA R2, P1, R7, R0, 0x1 ;  /* 0x000000000702a211 */ /* 0x001fe400078208ff */
[----:B------:R-:W-:-:S03]  /*116e0*/  @P2 LOP3.LUT R16, R16, 0x10000, RZ, 0xfc, !PT ;  /* 0x0001000010102812 */ /* 0x000fc600078efcff */
[----:B-1----:R-:W-:-:S05]  /*116f0*/  @!P2 IMAD.X R3, RZ, RZ, R4, P1 ;  /* 0x000000ffff03a224 */ /* 0x002fca00008e0604 */
[----:B------:R-:W-:Y:S01]  /*11700*/  @!PT LDS RZ, [RZ] ;  /* 0x00000000fffff984 */ /* 0x000fe20000000800 */
[----:B------:R-:W-:Y:S01]  /*11710*/  @!PT LDS RZ, [RZ] ;  /* 0x00000000fffff984 */ /* 0x000fe20000000800 */
[----:B------:R-:W-:Y:S01]  /*11720*/  @!PT LDS RZ, [RZ] ;  /* 0x00000000fffff984 */ /* 0x000fe20000000800 */
[----:B------:R0:W-:Y:S01]  /*11730*/  @!P2 LDGSTS.E.BYPASS.LTC128B.128 [R19+0x21c00], desc[UR44][R2.64], !P0 ;  /* 0x21c000000213afae */ /* 0x0001e2000c101d6c */
[----:B------:R-:W-:Y:S01]  /*11740*/  PLOP3.LUT P0, PT, PT, PT, PT, 0x80, 0x0 ;  /* 0x000000000000781c */ /* 0x000fe20003f0f070 */
[----:B------:R-:W-:-:S12]  /*11750*/  NOP ;  /* 0x0000000000007918 */ /* 0x000fd80000000000 */
.L_x_4282:
[----:B------:R-:W-:Y:S02]  /*11760*/  PLOP3.LUT P1, PT, P1, P0, PT, 0xa2, 0x0 ;  /* 0x000000000000781c */ /* 0x000fe40000f21472 */
[----:B------:R-:W-:-:S08]  /*11770*/  @P0 R2UR P1, UR4, R17 ;  /* 0x00000000110402ca */ /* 0x000fd00000020000 */
[----:B------:R-:W-:-:S05]  /*11780*/  @P0 PLOP3.LUT P0, PT, P1, PT, PT, 0x80, 0x0 ;  /* 0x000000000000081c */ /* 0x000fca0000f0f070 */
[----:B------:R-:W-:Y:S01]  /*11790*/  @!P1 SYNCS.ARRIVE.TRANS64.RED.A0T1 RZ, [UR4+0x38800], RZ ;  /* 0x038800ffffff99a7 */ /* 0x000fe20008200404 */
[----:B------:R-:W-:Y:S07]  /*117a0*/  @!P1 ARRIVES.LDGSTSBAR.64.TRANSCNT [UR4+0x38800] ;  /* 0x03880000ff0099b0 */ /* 0x000fee0008000a84 */
[----:B------:R-:W-:Y:S05]  /*117b0*/  @P0 BRA.U.ANY `(.L_x_4282) ;  /* 0xfffffffd00e80947 */ /* 0x000fea000393ffff */
[----:B------:R-:W-:Y:S01]  /*117c0*/  NOP ;  /* 0x0000000000007918 */ /* 0x000fe20000000000 */
[----:B------:R-:W-:Y:S01]  /*117d0*/  VIADD R0, R17, 0x26400 ;  /* 0x0002640011007836 */ /* 0x000fe20000000000 */
[----:B------:R1:W-:Y:S01]  /*117e0*/  SYNCS.ARRIVE.TRANS64.A1T0 RZ, [R17+URZ+0x38800], RZ ;  /* 0x038800ff11ff79a7 */ /* 0x0003e2000810003f */
[----:B------:R-:W-:Y:S03]  /*117f0*/  BSSY B6, `(.L_x_4283) ;  /* 0x0000013000067945 */ /* 0x000fe60003800000 */
[----:B------:R-:W-:-:S13]  /*11800*/  LOP3.LUT P0, RZ, R0, 0x3ff, RZ, 0xc0, !PT ;  /* 0x000003ff00ff7812 */ /* 0x000fda000780c0ff */
[----:B-1----:R-:W-:Y:S05]  /*11810*/  @!P0 BRA `(.L_x_4284) ;  /* 0x0000000000408947 */ /* 0x002fea0003800000 */
        /* <DEDUP_REMOVED lines=16> */
.L_x_4284:
[----:B------:R-:W-:Y:S05]  /*11920*/  BSYNC B6 ;  /* 0x0000000000067941 */ /* 0x000fea0003800000 */
.L_x_4283:
[----:B------:R-:W2:Y:S01]  /*11930*/  LDL.LU R25, [R1+0x8] ;  /* 0x0000080001197983 */ /* 0x000ea20000300800 */
[----:B0-----:R-:W0:Y:S01]  /*11940*/  LDC R2, c[0x0][0x448] ;  /* 0x00011200ff027b82 */ /* 0x001e220000000800 */
[----:B------:R-:W-:Y:S02]  /*11950*/  ULDC.64 UR4, c[0x0][0x398] ;  /* 0x0000e60000047ab9 */ /* 0x000fe40000000a00 */
[----:B------:R-:W3:Y:S04]  /*11960*/  LDL.LU R21, [R1+0x10] ;  /* 0x0000100001157983 */ /* 0x000ee80000300800 */
[----:B------:R-:W4:Y:S01]  /*11970*/  LDL.LU R20, [R1+0x4] ;  /* 0x0000040001147983 */ /* 0x000f220000300800 */
[----:B0-----:R-:W-:-:S13]  /*11980*/  ISETP.NE.AND P6, PT, R2, 0x1, PT ;  /* 0x000000010200780c */ /* 0x001fda0003fc5270 */
[----:B------:R-:W0:Y:S08]  /*11990*/  @P6 LDC R3, c[0x0][0x44c] ;  /* 0x00011300ff036b82 */ /* 0x000e300000000800 */
[----:B------:R-:W1:Y:S01]  /*119a0*/  @P6 LDC R2, c[0x0][0x450] ;  /* 0x00011400ff026b82 */ /* 0x000e620000000800 */
[----:B------:R-:W-:Y:S02]  /*119b0*/  IMAD.MOV.U32 R0, RZ, RZ, R35 ;  /* 0x000000ffff007224 */ /* 0x000fe400078e0023 */
[----:B0-----:R-:W-:-:S05]  /*119c0*/  @P6 IMAD.HI.U32 R3, R35, R3, RZ ;  /* 0x0000000323036227 */ /* 0x001fca00078e00ff */
[----:B-1----:R-:W-:Y:S01]  /*119d0*/  @P6 SHF.R.U32.HI R0, RZ, R2, R3 ;  /* 0x00000002ff006219 */ /* 0x002fe20000011603 */
[----:B------:R-:W-:-:S03]  /*119e0*/  IMAD.WIDE.U32 R2, R36, UR4, RZ ;  /* 0x0000000424027c25 */ /* 0x000fc6000f8e00ff */
[----:B------:R-:W-:Y:S01]  /*119f0*/  SHF.R.S32.HI R5, RZ, 0x1f, R0 ;  /* 0x0000001fff057819 */ /* 0x000fe20000011400 */
[----:B------:R-:W0:Y:S01]  /*11a00*/  S2R R8, SR_TID.X ;  /* 0x0000000000087919 */ /* 0x000e220000002100 */
[----:B------:R-:W-:Y:S01]  /*11a10*/  LOP3.LUT R16, R16, 0xfffff7ff, RZ, 0xc0, !PT ;  /* 0xfffff7ff10107812 */ /* 0x000fe200078ec0ff */
        /* <DEDUP_REMOVED lines=9> */
[----:B---3--:R-:W-:Y:S02]  /*11ab0*/  IMAD R4, R21, UR4, RZ ;  /* 0x0000000415047c24 */ /* 0x008fe4000f8e02ff */
[----:B------:R-:W0:Y:S01]  /*11ac0*/  S2R R21, SR_TID.X ;  /* 0x0000000000157919 */ /* 0x000e220000002100 */
[----:B----4-:R-:W-:Y:S01]  /*11ad0*/  IMAD.WIDE.U32 R2, R20, UR4, R2 ;  /* 0x0000000414027c25 */ /* 0x010fe2000f8e0002 */
[----:B------:R-:W-:-:S03]  /*11ae0*/  ULDC UR4, c[0x0][0x448] ;  /* 0x0001120000047ab9 */ /* 0x000fc60000000800 */
[----:B------:R-:W-:Y:S02]  /*11af0*/  IMAD R4, R20, UR5, R4 ;  /* 0x0000000514047c24 */ /* 0x000fe4000f8e0204 */
[----:B------:R-:W1:Y:S02]  /*11b00*/  S2R R20, SR_TID.X ;  /* 0x0000000000147919 */ /* 0x000e640000002100 */
[----:B------:R-:W-:Y:S02]  /*11b10*/  IMAD.IADD R3, R3, 0x1, R4 ;  /* 0x0000000103037824 */ /* 0x000fe400078e0204 */
[----:B------:R-:W-:-:S04]  /*11b20*/  IMAD.MOV R4, RZ, RZ, -R0 ;  /* 0x000000ffff047224 */ /* 0x000fc800078e0a00 */
[----:B------:R-:W-:Y:S01]  /*11b30*/  IMAD R4, R4, UR4, R35 ;  /* 0x0000000404047c24 */ /* 0x000fe2000f8e0223 */
[----:B------:R-:W-:Y:S02]  /*11b40*/  ULDC.64 UR4, c[0x0][0x3d0] ;  /* 0x0000f40000047ab9 */ /* 0x000fe40000000a00 */
[----:B------:R-:W-:Y:S02]  /*11b50*/  IMAD R5, R5, UR4, RZ ;  /* 0x0000000405057c24 */ /* 0x000fe4000f8e02ff */
[----:B------:R-:W-:-:S04]  /*11b60*/  IMAD.WIDE.U32 R2, R0, UR4, R2 ;  /* 0x0000000400027c25 */ /* 0x000fc8000f8e0002 */
[----:B------:R-:W-:Y:S01]  /*11b70*/  IMAD R5, R0, UR5, R5 ;  /* 0x0000000500057c24 */ /* 0x000fe2000f8e0205 */
[----:B------:R-:W-:Y:S01]  /*11b80*/  SHF.R.S32.HI R0, RZ, 0x1f, R4 ;  /* 0x0000001fff007819 */ /* 0x000fe20000011404 */
[----:B------:R-:W-:Y:S02]  /*11b90*/  ULDC.64 UR4, c[0x0][0x3c8] ;  /* 0x0000f20000047ab9 */ /* 0x000fe40000000a00 */
[----:B------:R-:W-:Y:S02]  /*11ba0*/  IMAD.IADD R3, R3, 0x1, R5 ;  /* 0x0000000103037824 */ /* 0x000fe400078e0205 */
[----:B------:R-:W-:Y:S02]  /*11bb0*/  IMAD R0, R0, UR4, RZ ;  /* 0x0000000400007c24 */ /* 0x000fe4000f8e02ff */
[----:B0-----:R-:W-:Y:S02]  /*11bc0*/  IMAD.SHL.U32 R21, R21, 0x8, RZ ;  /* 0x0000000815157824 */ /* 0x001fe400078e00ff */
[----:B------:R-:W-:-:S02]  /*11bd0*/  IMAD R0, R4, UR5, R0 ;  /* 0x0000000504007c24 */ /* 0x000fc4000f8e0200 */
[----:B------:R-:W-:Y:S01]  /*11be0*/  IMAD.WIDE.U32 R2, R4, UR4, R2 ;  /* 0x0000000404027c25 */ /* 0x000fe2000f8e0002 */
[----:B------:R-:W-:Y:S01]  /*11bf0*/  LOP3.LUT R21, R21, 0x38, RZ, 0xc0, !PT ;  /* 0x0000003815157812 */ /* 0x000fe200078ec0ff */
[----:B------:R-:W-:Y:S02]  /*11c00*/  ULDC.64 UR4, c[0x0][0x390] ;  /* 0x0000e40000047ab9 */ /* 0x000fe40000000a00 */
[----:B-1----:R-:W-:Y:S01]  /*11c10*/  IMAD.SHL.U32 R20, R20, 0x8, RZ ;  /* 0x0000000814147824 */ /* 0x002fe200078e00ff */
[----:B------:R-:W-:Y:S01]  /*11c20*/  LOP3.LUT R7, R21, 0x80, RZ, 0xfc, !PT ;  /* 0x0000008015077812 */ /* 0x000fe200078efcff */
[----:B------:R-:W-:Y:S01]  /*11c30*/  IMAD.IADD R6, R3, 0x1, R0 ;  /* 0x0000000103067824 */ /* 0x000fe200078e0200 */
[----:B------:R-:W0:Y:S01]  /*11c40*/  S2R R25, SR_TID.X ;  /* 0x0000000000197919 */ /* 0x000e220000002100 */
[----:B------:R-:W-:Y:S01]  /*11c50*/  LEA R0, P0, R2, UR4, 0x1 ;  /* 0x0000000402007c11 */ /* 0x000fe2000f8008ff */
[----:B------:R-:W-:Y:S01]  /*11c60*/  ULDC UR4, c[0x0][0x3b8] ;  /* 0x0000ee0000047ab9 */ /* 0x000fe20000000800 */
[----:B------:R-:W-:Y:S01]  /*11c70*/  LOP3.LUT R20, R20, 0x38, RZ, 0xc0, !PT ;  /* 0x0000003814147812 */ /* 0x000fe200078ec0ff */
[----:B------:R-:W1:Y:S01]  /*11c80*/  S2R R21, SR_TID.X ;  /* 0x0000000000157919 */ /* 0x000e620000002100 */
[----:B------:R-:W-:-:S02]  /*11c90*/  ISETP.GE.AND P4, PT, R7, UR4, PT ;  /* 0x0000000407007c0c */ /* 0x000fc4000bf86270 */
[C---:B------:R-:W-:Y:S02]  /*11ca0*/  LOP3.LUT R9, R20.reuse, 0x40, RZ, 0xfc, !PT ;  /* 0x0000004014097812 */ /* 0x040fe400078efcff */
[----:B------:R-:W-:Y:S02]  /*11cb0*/  LOP3.LUT R7, R20, 0x100, RZ, 0xfc, !PT ;  /* 0x0000010014077812 */ /* 0x000fe400078efcff */
[----:B------:R-:W2:Y:S01]  /*11cc0*/  S2R R20, SR_TID.X ;  /* 0x0000000000147919 */ /* 0x000ea20000002100 */
[----:B------:R-:W-:Y:S02]  /*11cd0*/  ISETP.GE.AND P1, PT, R8, UR4, PT ;  /* 0x0000000408007c0c */ /* 0x000fe4000bf26270 */
[----:B------:R-:W-:Y:S02]  /*11ce0*/  ISETP.GE.AND P5, PT, R9, UR4, PT ;  /* 0x0000000409007c0c */ /* 0x000fe4000bfa6270 */
[----:B------:R-:W-:Y:S02]  /*11cf0*/  ISETP.GE.AND P2, PT, R7, UR4, PT ;  /* 0x0000000407007c0c */ /* 0x000fe4000bf46270 */
[----:B------:R-:W-:-:S02]  /*11d00*/  LEA.HI.X R6, R2, UR5, R6, 0x1, P0 ;  /* 0x0000000502067c11 */ /* 0x000fc400080f0c06 */
[----:B------:R-:W-:Y:S01]  /*11d10*/  SEL R2, RZ, 0x1, P1 ;  /* 0x00000001ff027807 */ /* 0x000fe20000800000 */
[----:B0-----:R-:W-:Y:S02]  /*11d20*/  IMAD.SHL.U32 R25, R25, 0x8, RZ ;  /* 0x0000000819197824 */ /* 0x001fe400078e00ff */
[----:B-1----:R-:W-:-:S03]  /*11d30*/  IMAD.SHL.U32 R21, R21, 0x8, RZ ;  /* 0x0000000815157824 */ /* 0x002fc600078e00ff */
[----:B------:R-:W-:Y:S01]  /*11d40*/  LOP3.LUT R25, R25, 0x38, RZ, 0xc0, !PT ;  /* 0x0000003819197812 */ /* 0x000fe200078ec0ff */
[----:B--2---:R-:W-:-:S03]  /*11d50*/  IMAD.SHL.U32 R20, R20, 0x8, RZ ;  /* 0x0000000814147824 */ /* 0x004fc600078e00ff */
[----:B------:R-:W-:Y:S02]  /*11d60*/  LOP3.LUT R7, R25, 0xc0, RZ, 0xfc, !PT ;  /* 0x000000c019077812 */ /* 0x000fe400078efcff */
[----:B------:R-:W-:Y:S02]  /*11d70*/  LOP3.LUT R21, R21, 0x38, RZ, 0xc0, !PT ;  /* 0x0000003815157812 */ /* 0x000fe400078ec0ff */
[----:B------:R-:W-:Y:S02]  /*11d80*/  LOP3.LUT R20, R20, 0x38, RZ, 0xc0, !PT ;  /* 0x0000003814147812 */ /* 0x000fe400078ec0ff */
[----:B------:R-:W-:Y:S02]  /*11d90*/  SEL R3, RZ, 0x4, P4 ;  /* 0x00000004ff037807 */ /* 0x000fe40002000000 */
[----:B------:R-:W-:Y:S02]  /*11da0*/  SEL R4, RZ, 0x2, P5 ;  /* 0x00000002ff047807 */ /* 0x000fe40002800000 */
[----:B------:R-:W-:-:S02]  /*11db0*/  ISETP.GE.AND P3, PT, R7, UR4, PT ;  /* 0x0000000407007c0c */ /* 0x000fc4000bf66270 */
[----:B------:R-:W-:Y:S02]  /*11dc0*/  LOP3.LUT R7, R21, 0x180, RZ, 0xfc, !PT ;  /* 0x0000018015077812 */ /* 0x000fe400078efcff */
[----:B------:R-:W-:Y:S02]  /*11dd0*/  LOP3.LUT R9, R20, 0x140, RZ, 0xfc, !PT ;  /* 0x0000014014097812 */ /* 0x000fe400078efcff */
[----:B------:R-:W-:Y:S02]  /*11de0*/  IADD3 R2, R3, R4, R2 ;  /* 0x0000000403027210 */ /* 0x000fe40007ffe002 */
[----:B------:R-:W-:Y:S02]  /*11df0*/  SEL R3, RZ, 0x10, P2 ;  /* 0x00000010ff037807 */ /* 0x000fe40001000000 */
[----:B------:R-:W-:Y:S02]  /*11e00*/  SEL R4, RZ, 0x8, P3 ;  /* 0x00000008ff047807 */ /* 0x000fe40001800000 */
[----:B------:R-:W-:-:S02]  /*11e10*/  @P1 LOP3.LUT R16, R16, 0x800, RZ, 0xfc, !PT ;  /* 0x0000080010101812 */ /* 0x000fc400078efcff */
[----:B------:R-:W-:Y:S02]  /*11e20*/  ISETP.GE.AND P0, PT, R7, UR4, PT ;  /* 0x0000000407007c0c */ /* 0x000fe4000bf06270 */
[----:B------:R-:W-:Y:S02]  /*11e30*/  LOP3.LUT R7, R20, 0x1c0, RZ, 0xfc, !PT ;  /* 0x000001c014077812 */ /* 0x000fe400078efcff */
[----:B------:R-:W-:Y:S02]  /*11e40*/  ISETP.GE.AND P1, PT, R9, UR4, PT ;  /* 0x0000000409007c0c */ /* 0x000fe4000bf26270 */
[----:B------:R-:W-:Y:S02]  /*11e50*/  IADD3 R4, R3, R2, R4 ;  /* 0x0000000203047210 */ /* 0x000fe40007ffe004 */
[----:B------:R-:W-:Y:S02]  /*11e60*/  SEL R2, RZ, 0x40, P0 ;  /* 0x00000040ff027807 */ /* 0x000fe40000000000 */
[----:B------:R-:W-:-:S02]  /*11e70*/  SEL R3, RZ, 0x20, P1 ;  /* 0x00000020ff037807 */ /* 0x000fc40000800000 */
[----:B------:R-:W-:Y:S01]  /*11e80*/  ISETP.GE.AND P0, PT, R7, UR4, PT ;  /* 0x0000000407007c0c */ /* 0x000fe2000bf06270 */
[----:B------:R-:W-:Y:S01]  /*11e90*/  UMOV UR4, 0xffffffff ;  /* 0xffffffff00047882 */ /* 0x000fe20000000000 */
[----:B------:R-:W-:Y:S02]  /*11ea0*/  IADD3 R4, R2, R4, R3 ;  /* 0x0000000402047210 */ /* 0x000fe40007ffe003 */
[----:B------:R-:W-:-:S05]  /*11eb0*/  SEL R5, RZ, 0x80, P0 ;  /* 0x00000080ff057807 */ /* 0x000fca0000000000 */
[----:B------:R-:W-:Y:S01]  /*11ec0*/  IMAD.IADD R5, R4, 0x1, R5 ;  /* 0x0000000104057824 */ /* 0x000fe200078e0205 */
[----:B------:R-:W-:Y:S06]  /*11ed0*/  BRA.DIV UR4, `(.L_x_4285) ;  /* 0x0000004204047947 */ /* 0x000fec000b800000 */
[C---:B------:R-:W-:Y:S01]  /*11ee0*/  LOP3.LUT P6, RZ, R16.reuse, 0x40, RZ, 0xc0, !PT ;  /* 0x0000004010ff7812 */ /* 0x040fe200078cc0ff */
[----:B------:R-:W0:Y:S01]  /*11ef0*/  SHFL.IDX PT, R3, R0, RZ, 0x181f ;  /* 0x00181fff00037589 */ /* 0x000e2200000e0000 */
[----:B------:R-:W-:-:S03]  /*11f00*/  LOP3.LUT R16, R16, 0xffbfffff, RZ, 0xc0, !PT ;  /* 0xffbfffff10107812 */ /* 0x000fc600078ec0ff */
[----:B------:R-:W1:Y:S08]  /*11f10*/  SHFL.IDX PT, R2, R6, RZ, 0x181f ;  /* 0x00181fff06027589 */ /* 0x000e7000000e0000 */
[----:B------:R-:W-:-:S04]  /*11f20*/  @P6 LOP3.LUT R16, R16, 0x400000, RZ, 0xfc, !PT ;  /* 0x0040000010106812 */ /* 0x000fc800078efcff */
[C---:B------:R-:W-:Y:S02]  /*11f30*/  LOP3.LUT P6, RZ, R16.reuse, 0x80, RZ, 0xc0, !PT ;  /* 0x0000008010ff7812 */ /* 0x040fe400078cc0ff */
[----:B------:R-:W-:-:S11]  /*11f40*/  LOP3.LUT R16, R16, 0xff7fffff, RZ, 0xc0, !PT ;  /* 0xff7fffff10107812 */ /* 0x000fd600078ec0ff */
[----:B------:R-:W-:-:S04]  /*11f50*/  @P6 LOP3.LUT R16, R16, 0x800000, RZ, 0xfc, !PT ;  /* 0x0080000010106812 */ /* 0x000fc800078efcff */
[----:B------:R-:W-:-:S13]  /*11f60*/  LOP3.LUT P6, RZ, R16, 0x100, RZ, 0xc0, !PT ;  /* 0x0000010010ff7812 */ /* 0x000fda00078cc0ff */
[----:B0-----:R-:W-:Y:S02]  /*11f70*/  @!P6 LEA R3, P0, R8, R3, 0x1 ;  /* 0x000000030803e211 */ /* 0x001fe400078008ff */
[----:B------:R-:W-:-:S03]  /*11f80*/  @!P6 LOP3.LUT R7, R4, 0x40, RZ, 0xc0, !PT ;  /* 0x000000400407e812 */ /* 0x000fc600078ec0ff */
[----:B-1----:R-:W-:Y:S01]  /*11f90*/  @!P6 IMAD.X R2, RZ, RZ, R2, P0 ;  /* 0x000000ffff02e224 */ /* 0x002fe200000e0602 */
[----:B------:R-:W-:Y:S02]  /*11fa0*/  LOP3.LUT P0, RZ, R16, 0x800, RZ, 0xc0, !PT ;  /* 0x0000080010ff7812 */ /* 0x000fe4000780c0ff */
[----:B------:R-:W-:Y:S02]  /*11fb0*/  @!P6 SHF.R.U32.HI R7, RZ, 0x2, R7 ;  /* 0x00000002ff07e819 */ /* 0x000fe40000011607 */
[----:B------:R-:W-:-:S04]  /*11fc0*/  @!P6 LOP3.LUT R3, R3, R2, RZ, 0x3c, !PT ;  /* 0x000000020303e212 */ /* 0x000fc800078e3cff */
[----:B------:R-:W-:-:S04]  /*11fd0*/  @!P6 LOP3.LUT R2, R3, R2, RZ, 0x3c, !PT ;  /* 0x000000020302e212 */ /* 0x000fc800078e3cff */
[----:B------:R-:W-:-:S05]  /*11fe0*/  @!P6 LOP3.LUT R3, R3, R2, RZ, 0x3c, !PT ;  /* 0x000000020303e212 */ /* 0x000fca00078e3cff */
[----:B------:R-:W-:Y:S01]  /*11ff0*/  @!PT LDS RZ, [RZ] ;  /* 0x00000000fffff984 */ /* 0x000fe20000000800 */
[----:B------:R-:W-:Y:S01]  /*12000*/  @!P6 LDGSTS.E.BYPASS.LTC128B.128 [R19+0x26400], desc[UR44][R2.64], !P0 ;  /* 0x264000000213efae */ /* 0x000fe2000c101d6c */
[----:B------:R-:W-:Y:S02]  /*12010*/  @!P6 ISETP.NE.U32.AND P0, PT, R7, RZ, PT ;  /* 0x000000ff0700e20c */ /* 0x000fe40003f05070 */
[----:B------:R-:W-:Y:S01]  /*12020*/  @!P6 LOP3.LUT R7, R5, 0x80, RZ, 0xc0, !PT ;  /* 0x000000800507e812 */ /* 0x000fe200078ec0ff */
[----:B------:R-:W-:Y:S03]  /*12030*/  @!P6 LDGSTS.E.BYPASS.LTC128B.128 [R19+0x28400], desc[UR44][R2.64+0x80], !P5 ;  /* 0x284000800213efae */ /* 0x000fe6000e901d6c */
[----:B------:R-:W-:Y:S01]  /*12040*/  @!P6 SHF.R.U32.HI R7, RZ, 0x3, R7 ;  /* 0x00000003ff07e819 */ /* 0x000fe20000011607 */
[----:B------:R-:W-:Y:S04]  /*12050*/  @!P6 LDGSTS.E.BYPASS.LTC128B.128 [R19+0x2a400], desc[UR44][R2.64+0x100], !P4 ;  /* 0x2a4001000213efae */ /* 0x000fe8000e101d6c */
[----:B------:R-:W-:Y:S04]  /*12060*/  @!P6 LDGSTS.E.BYPASS.LTC128B.128 [R19+0x2c400], desc[UR44][R2.64+0x180], !P3 ;  /* 0x2c4001800213efae */ /* 0x000fe8000d901d6c */
[----:B------:R-:W-:Y:S04]  /*12070*/  @!P6 LDGSTS.E.BYPASS.LTC128B.128 [R19+0x2e400], desc[UR44][R2.64+0x200], !P2 ;  /* 0x2e4002000213efae */ /* 0x000fe8000d101d6c */
[----:B------:R-:W-:Y:S04]  /*12080*/  @!P6 LDGSTS.E.BYPASS.LTC128B.128 [R19+0x30400], desc[UR44][R2.64+0x280], !P1 ;  /* 0x304002800213efae */ /* 0x000fe8000c901d6c */
[----:B------:R-:W-:Y:S01]  /*12090*/  @!P6 LDGSTS.E.BYPASS.LTC128B.128 [R19+0x32400], desc[UR44][R2.64+0x300], P0 ;  /* 0x324003000213efae */ /* 0x000fe20008101d6c */
[----:B------:R-:W-:-:S03]  /*120a0*/  @!P6 ISETP.NE.U32.AND P0, PT, R7, RZ, PT ;  /* 0x000000ff0700e20c */ /* 0x000fc60003f05070 */
[----:B------:R-:W-:Y:S10]  /*120b0*/  SHFL.IDX PT, R7, R6, 0x1, 0x181f ;  /* 0x00381f0006077f89 */ /* 0x000ff400000e0000 */
[----:B------:R0:W-:Y:S01]  /*120c0*/  @!P6 LDGSTS.E.BYPASS.LTC128B.128 [R19+0x34400], desc[UR44][R2.64+0x380], P0 ;  /* 0x344003800213efae */ /* 0x0001e20008101d6c */
[----:B------:R-:W-:-:S03]  /*120d0*/  LOP3.LUT P6, RZ, R16, 0x800000, RZ, 0xc0, !PT ;  /* 0x0080000010ff7812 */ /* 0x000fc600078cc0ff */
[----:B0-----:R-:W0:Y:S10]  /*120e0*/  SHFL.IDX PT, R2, R0, 0x1, 0x181f ;  /* 0x00381f0000027f89 */ /* 0x001e3400000e0000 */
[----:B0-----:R-:W-:-:S05]  /*120f0*/  @!P6 LEA R2, P0, R8, R2, 0x1 ;  /* 0x000000020802e211 */ /* 0x001fca00078008ff */
[----:B------:R-:W-:Y:S01]  /*12100*/  @!P6 IMAD.X R3, RZ, RZ, R7, P0 ;  /* 0x000000ffff03e224 */ /* 0x000fe200000e0607 */
[----:B------:R-:W-:Y:S02]  /*12110*/  LOP3.LUT P0, RZ, R16, 0x800, RZ, 0xc0, !PT ;  /* 0x0000080010ff7812 */ /* 0x000fe4000780c0ff */
[----:B------:R-:W-:-:S04]  /*12120*/  @!P6 LOP3.LUT R7, R4, 0x40, RZ, 0xc0, !PT ;  /* 0x000000400407e812 */ /* 0x000fc800078ec0ff */
[----:B------:R-:W-:-:S07]  /*12130*/  @!P6 SHF.R.U32.HI R7, RZ, 0x2, R7 ;  /* 0x00000002ff07e819 */ /* 0x000fce0000011607 */
        /* <DEDUP_REMOVED lines=11> */
[----:B------:R-:W-:Y:S04]  /*121f0*/  SHFL.IDX PT, R7, R6, 0x2, 0x181f ;  /* 0x00581f0006077f89 */ /* 0x000fe800000e0000 */
[----:B------:R-:W-:Y:S06]  /*12200*/  SHFL.IDX PT, R6, R6, 0x3, 0x181f ;  /* 0x00781f0006067f89 */ /* 0x000fec00000e0000 */
[----:B------:R0:W-:Y:S01]  /*12210*/  @!P6 LDGSTS.E.BYPASS.LTC128B.128 [R19+0x34c00], desc[UR44][R2.64+0x380], P0 ;  /* 0x34c003800213efae */ /* 0x0001e20008101d6c */
[----:B------:R-:W-:-:S03]  /*12220*/  LOP3.LUT P6, RZ, R16, 0x400000, RZ, 0xc0, !PT ;  /* 0x0040000010ff7812 */ /* 0x000fc600078cc0ff */
[----:B0-----:R-:W0:Y:S04]  /*12230*/  SHFL.IDX PT, R2, R0, 0x2, 0x181f ;  /* 0x00581f0000027f89 */ /* 0x001e2800000e0000 */
[----:B------:R-:W1:Y:S06]  /*12240*/  SHFL.IDX PT, R0, R0, 0x3, 0x181f ;  /* 0x00781f0000007f89 */ /* 0x000e6c00000e0000 */
[----:B0-----:R-:W-:-:S05]  /*12250*/  @!P6 LEA R2, P0, R8, R2, 0x1 ;  /* 0x000000020802e211 */ /* 0x001fca00078008ff */
[----:B------:R-:W-:Y:S01]  /*12260*/  @!P6 IMAD.X R3, RZ, RZ, R7, P0 ;  /* 0x000000ffff03e224 */ /* 0x000fe200000e0607 */
[----:B------:R-:W-:Y:S02]  /*12270*/  LOP3.LUT P0, RZ, R16, 0x800, RZ, 0xc0, !PT ;  /* 0x0000080010ff7812 */ /* 0x000fe4000780c0ff */
[----:B------:R-:W-:-:S04]  /*12280*/  @!P6 LOP3.LUT R7, R4, 0x40, RZ, 0xc0, !PT ;  /* 0x000000400407e812 */ /* 0x000fc800078ec0ff */
[----:B------:R-:W-:-:S07]  /*12290*/  @!P6 SHF.R.U32.HI R7, RZ, 0x2, R7 ;  /* 0x00000002ff07e819 */ /* 0x000fce0000011607 */
[----:B------:R0:W-:Y:S01]  /*122a0*/  @!P6 LDGSTS.E.BYPASS.LTC128B.128 [R19+0x27400], desc[UR44][R2.64], !P0 ;  /* 0x274000000213efae */ /* 0x0001e2000c101d6c */
[----:B------:R-:W-:Y:S02]  /*122b0*/  @!P6 ISETP.NE.U32.AND P0, PT, R7, RZ, PT ;  /* 0x000000ff0700e20c */ /* 0x000fe40003f05070 */
[----:B------:R-:W-:Y:S01]  /*122c0*/  @!P6 LOP3.LUT R7, R5, 0x80, RZ, 0xc0, !PT ;  /* 0x000000800507e812 */ /* 0x000fe200078ec0ff */
[----:B------:R0:W-:Y:S03]  /*122d0*/  @!P6 LDGSTS.E.BYPASS.LTC128B.128 [R19+0x29400], desc[UR44][R2.64+0x80], !P5 ;  /* 0x294000800213efae */ /* 0x0001e6000e901d6c */
[----:B------:R-:W-:Y:S01]  /*122e0*/  @!P6 SHF.R.U32.HI R7, RZ, 0x3, R7 ;  /* 0x00000003ff07e819 */ /* 0x000fe20000011607 */
[----:B------:R0:W-:Y:S04]  /*122f0*/  @!P6 LDGSTS.E.BYPASS.LTC128B.128 [R19+0x2b400], desc[UR44][R2.64+0x100], !P4 ;  /* 0x2b4001000213efae */ /* 0x0001e8000e101d6c */
[----:B------:R0:W-:Y:S04]  /*12300*/  @!P6 LDGSTS.E.BYPASS.LTC128B.128 [R19+0x2d400], desc[UR44][R2.64+0x180], !P3 ;  /* 0x2d4001800213efae */ /* 0x0001e8000d901d6c */
[----:B------:R0:W-:Y:S04]  /*12310*/  @!P6 LDGSTS.E.BYPASS.LTC128B.128 [R19+0x2f400], desc[UR44][R2.64+0x200], !P2 ;  /* 0x2f4002000213efae */ /* 0x0001e8000d101d6c */
[----:B------:R0:W-:Y:S04]  /*12320*/  @!P6 LDGSTS.E.BYPASS.LTC128B.128 [R19+0x31400], desc[UR44][R2.64+0x280], !P1 ;  /* 0x314002800213efae */ /* 0x0001e8000c901d6c */
[----:B------:R0:W-:Y:S01]  /*12330*/  @!P6 LDGSTS.E.BYPASS.LTC128B.128 [R19+0x33400], desc[UR44][R2.64+0x300], P0 ;  /* 0x334003000213efae */ /* 0x0001e20008101d6c */
[----:B------:R-:W-:-:S13]  /*12340*/  @!P6 ISETP.NE.U32.AND P0, PT, R7, RZ, PT ;  /* 0x000000ff0700e20c */ /* 0x000fda0003f05070 */
[----:B-1----:R0:W-:Y:S02]  /*12350*/  @!P6 LDGSTS.E.BYPASS.LTC128B.128 [R19+0x35400], desc[UR44][R2.64+0x380], P0 ;  /* 0x354003800213efae */ /* 0x0021e40008101d6c */
.L_x_4373:
[----:B------:R-:W-:Y:S01]  /*12360*/  LOP3.LUT P0, RZ, R16, 0x10000, RZ, 0xc0, !PT ;  /* 0x0001000010ff7812 */ /* 0x000fe2000780c0ff */
[----:B------:R-:W-:-:S12]  /*12370*/  BSSY B0, `(.L_x_4286) ;  /* 0x0000016000007945 */ /* 0x000fd80003800000 */
[----:B------:R-:W-:Y:S05]  /*12380*/  @P0 BRA `(.L_x_4287) ;  /* 0x0000000000500947 */ /* 0x000fea0003800000 */
[----:B------:R-:W-:Y:S02]  /*12390*/  LOP3.LUT R4, R4, 0x40, RZ, 0xc0, !PT ;  /* 0x0000004004047812 */ /* 0x000fe400078ec0ff */
[----:B------:R-:W-:Y:S02]  /*123a0*/  LOP3.LUT P6, RZ, R16, 0x800, RZ, 0xc0, !PT ;  /* 0x0000080010ff7812 */ /* 0x000fe400078cc0ff */
[----:B0-----:R-:W-:Y:S02]  /*123b0*/  LEA R2, P0, R8, R0, 0x1 ;  /* 0x0000000008027211 */ /* 0x001fe400078008ff */
[----:B------:R-:W-:Y:S02]  /*123c0*/  SHF.R.U32.HI R4, RZ, 0x2, R4 ;  /* 0x00000002ff047819 */ /* 0x000fe40000011604 */
[----:B------:R-:W-:Y:S01]  /*123d0*/  LOP3.LUT R5, R5, 0x80, RZ, 0xc0, !PT ;  /* 0x0000008005057812 */ /* 0x000fe200078ec0ff */
[----:B------:R-:W-:Y:S01]  /*123e0*/  IMAD.X R3, RZ, RZ, R6, P0 ;  /* 0x000000ffff037224 */ /* 0x000fe200000e0606 */
[----:B------:R-:W-:-:S02]  /*123f0*/  ISETP.NE.U32.AND P0, PT, R4, RZ, PT ;  /* 0x000000ff0400720c */ /* 0x000fc40003f05070 */
[----:B------:R-:W-:-:S03]  /*12400*/  SHF.R.U32.HI R5, RZ, 0x3, R5 ;  /* 0x00000003ff057819 */ /* 0x000fc60000011605 */
[----:B------:R-:W-:Y:S01]  /*12410*/  @!PT LDS RZ, [RZ] ;  /* 0x00000000fffff984 */ /* 0x000fe20000000800 */
[----:B------:R-:W-:Y:S01]  /*12420*/  @!PT LDS RZ, [RZ] ;  /* 0x00000000fffff984 */ /* 0x000fe20000000800 */
[----:B------:R-:W-:Y:S01]  /*12430*/  @!PT LDS RZ, [RZ] ;  /* 0x00000000fffff984 */ /* 0x000fe20000000800 */
[----:B------:R1:W-:Y:S04]  /*12440*/  LDGSTS.E.BYPASS.LTC128B.128 [R19+0x27c00], desc[UR44][R2.64], !P6 ;  /* 0x27c0000002137fae */ /* 0x0003e8000f101d6c */
        /* <DEDUP_REMOVED lines=8> */
.L_x_4287:
[----:B------:R-:W-:Y:S05]  /*124d0*/  BSYNC B0 ;  /* 0x0000000000007941 */ /* 0x000fea0003800000 */
.L_x_4286:
[----:B------:R-:W-:Y:S01]  /*124e0*/  NOP ;  /* 0x0000000000007918 */ /* 0x000fe20000000000 */
[----:B------:R-:W-:-:S13]  /*124f0*/  PLOP3.LUT P0, PT, PT, PT, PT, 0x80, 0x0 ;  /* 0x000000000000781c */ /* 0x000fda0003f0f070 */
.L_x_4288:
        /* <DEDUP_REMOVED lines=18> */
.L_x_4374:
[----:B------:R-:W-:Y:S05]  /*12620*/  BSYNC B0 ;  /* 0x0000000000007941 */ /* 0x000fea0003800000 */
.L_x_4289:
[----:B------:R-:W-:-:S05]  /*12630*/  IMAD.U32 R2, RZ, RZ, UR36 ;  /* 0x00000024ff027e24 */ /* 0x000fca000f8e00ff */
[----:B------:R-:W-:-:S13]  /*12640*/  ISETP.NE.AND P0, PT, R2, 0x3, PT ;  /* 0x000000030200780c */ /* 0x000fda0003f05270 */
[----:B------:R-:W-:Y:S05]  /*12650*/  @!P0 BRA `(.L_x_4291) ;  /* 0x0000000000048947 */ /* 0x000fea0003800000 */
[----:B------:R-:W-:Y:S01]  /*12660*/  BPT.TRAP 0x1 ;  /* 0x000000040000795c */ /* 0x000fe20000300000 */
.L_x_4291:
[----:B0-----:R-:W-:Y:S01]  /*12670*/  SHF.L.U32 R0, R23, 0x1f, RZ ;  /* 0x0000001f17007819 */ /* 0x001fe200000006ff */
[----:B------:R-:W-:Y:S03]  /*12680*/  BSSY B0, `(.L_x_4292) ;  /* 0x0000003000007945 */ /* 0x000fe60003800000 */
[----:B------:R-:W0:Y:S02]  /*12690*/  SYNCS.PHASECHK.TRANS64.TRYWAIT P0, [R22+URZ+0x38860], R0 ;  /* 0x03886000160075a7 */ /* 0x000e24000800017f */
[----:B0-----:R-:W-:Y:S05]  /*126a0*/  @!P0 BRA `(.L_x_4293) ;  /* 0x0000004000e08947 */ /* 0x001fea0003800000 */
.L_x_4375:
[----:B------:R-:W-:Y:S05]  /*126b0*/  BSYNC B0 ;  /* 0x0000000000007941 */ /* 0x000fea0003800000 */
.L_x_4292:
[----:B------:R-:W0:Y:S01]  /*126c0*/  LDL.LU R3, [R1+0x18] ;  /* 0x0000180001037983 */ /* 0x000e220000300800 */
[----:B------:R-:W-:Y:S01]  /*126d0*/  ULDC.64 UR4, c[0x0][0x328] ;  /* 0x0000ca0000047ab9 */ /* 0x000fe20000000a00 */
[----:B------:R-:W-:Y:S02]  /*126e0*/  ULDC.64 UR6, c[0x0][0x318] ;  /* 0x0000c60000067ab9 */ /* 0x000fe40000000a00 */
[----:B------:R-:W2:Y:S04]  /*126f0*/  LDL.LU R2, [R1] ;  /* 0x0000000001027983 */ /* 0x000ea80000300800 */
[----:B------:R-:W3:Y:S01]  /*12700*/  LDL.LU R4, [R1+0x1c] ;  /* 0x00001c0001047983 */ /* 0x000ee20000300800 */
[----:B------:R-:W-:Y:S02]  /*12710*/  IMAD R5, R18, 0x8000, R34 ;  /* 0x0000800012057824 */ /* 0x000fe400078e0222 */
[----:B0-----:R-:W-:-:S04]  /*12720*/  IMAD R0, R3, UR4, RZ ;  /* 0x0000000403007c24 */ /* 0x001fc8000f8e02ff */
[C---:B--2---:R-:W-:Y:S02]  /*12730*/  IMAD R0, R2.reuse, UR5, R0 ;  /* 0x0000000502007c24 */ /* 0x044fe4000f8e0200 */
[----:B------:R-:W-:Y:S01]  /*12740*/  IMAD.WIDE.U32 R2, R2, UR4, RZ ;  /* 0x0000000402027c25 */ /* 0x000fe2000f8e00ff */
[----:B------:R-:W-:-:S03]  /*12750*/  ULDC.64 UR4, c[0x0][0x338] ;  /* 0x0000ce0000047ab9 */ /* 0x000fc60000000a00 */
[----:B------:R-:W-:Y:S02]  /*12760*/  IMAD.IADD R3, R3, 0x1, R0 ;  /* 0x0000000103037824 */ /* 0x000fe400078e0200 */
[----:B---3--:R-:W-:Y:S02]  /*12770*/  IMAD R0, R4, UR4, RZ ;  /* 0x0000000404007c24 */ /* 0x008fe4000f8e02ff */
        /* <DEDUP_REMOVED lines=12> */
[C---:B------:R-:W-:Y:S01]  /*12840*/  LOP3.LUT P5, RZ, R30.reuse, 0x2, RZ, 0xc0, !PT ;  /* 0x000000021eff7812 */ /* 0x040fe200078ac0ff */
[----:B------:R-:W1:Y:S01]  /*12850*/  SHFL.IDX PT, R2, R4, RZ, 0x181f ;  /* 0x00181fff04027589 */ /* 0x000e6200000e0000 */
[C---:B------:R-:W-:Y:S02]  /*12860*/  LOP3.LUT P4, RZ, R30.reuse, 0x4, RZ, 0xc0, !PT ;  /* 0x000000041eff7812 */ /* 0x040fe4000788c0ff */
[C---:B------:R-:W-:Y:S01]  /*12870*/  LOP3.LUT P3, RZ, R30.reuse, 0x8, RZ, 0xc0, !PT ;  /* 0x000000081eff7812 */ /* 0x040fe2000786c0ff */
[----:B------:R-:W2:Y:S01]  /*12880*/  SHFL.IDX PT, R3, R6, RZ, 0x181f ;  /* 0x00181fff06037589 */ /* 0x000ea200000e0000 */
[----:B------:R-:W-:Y:S02]  /*12890*/  LOP3.LUT P2, RZ, R30, 0x10, RZ, 0xc0, !PT ;  /* 0x000000101eff7812 */ /* 0x000fe4000784c0ff */
[----:B------:R-:W-:Y:S01]  /*128a0*/  LOP3.LUT R16, R16, 0xffffffbf, RZ, 0xc0, !PT ;  /* 0xffffffbf10107812 */ /* 0x000fe200078ec0ff */
[----:B0-----:R-:W-:-:S05]  /*128b0*/  IMAD.SHL.U32 R7, R7, 0x8, RZ ;  /* 0x0000000807077824 */ /* 0x001fca00078e00ff */
[----:B------:R-:W-:-:S05]  /*128c0*/  LOP3.LUT R7, R7, 0x38, RZ, 0xc0, !PT ;  /* 0x0000003807077812 */ /* 0x000fca00078ec0ff */
[----:B------:R-:W-:Y:S01]  /*128d0*/  IMAD.SHL.U32 R0, R7, 0x2, RZ ;  /* 0x0000000207007824 */ /* 0x000fe200078e00ff */
[----:B------:R-:W-:-:S04]  /*128e0*/  LOP3.LUT R7, R30, 0x1, RZ, 0xc0, !PT ;  /* 0x000000011e077812 */ /* 0x000fc800078ec0ff */
[----:B-1----:R-:W-:Y:S02]  /*128f0*/  IADD3 R2, P0, R2, R0, RZ ;  /* 0x0000000002027210 */ /* 0x002fe40007f1e0ff */
[----:B------:R-:W-:Y:S02]  /*12900*/  ISETP.NE.U32.AND P1, PT, R7, 0x1, PT ;  /* 0x000000010700780c */ /* 0x000fe40003f25070 */
[----:B------:R-:W-:Y:S01]  /*12910*/  PRMT R7, R30, 0x8880, RZ ;  /* 0x000088801e077816 */ /* 0x000fe200000000ff */
[----:B--2---:R-:W-:Y:S01]  /*12920*/  IMAD.X R3, RZ, RZ, R3, P0 ;  /* 0x000000ffff037224 */ /* 0x004fe200000e0603 */
[----:B------:R-:W-:-:S09]  /*12930*/  ISETP.LT.OR P0, PT, R29, 0x1, P1 ;  /* 0x000000011d00780c */ /* 0x000fd20000f01670 */
[----:B------:R-:W-:Y:S02]  /*12940*/  @P1 LOP3.LUT R16, R16, 0x40, RZ, 0xfc, !PT ;  /* 0x0000004010101812 */ /* 0x000fe400078efcff */
[----:B------:R-:W-:Y:S02]  /*12950*/  LOP3.LUT P1, RZ, R30, 0x20, RZ, 0xc0, !PT ;  /* 0x000000201eff7812 */ /* 0x000fe4000782c0ff */
[----:B------:R-:W-:Y:S01]  /*12960*/  @!PT LDS RZ, [RZ] ;  /* 0x00000000fffff984 */ /* 0x000fe20000000800 */
[----:B------:R-:W-:Y:S01]  /*12970*/  LDGSTS.E.BYPASS.LTC128B.128 [R5+0x400], desc[UR44][R2.64], !P0 ;  /* 0x0040000002057fae */ /* 0x000fe2000c101d6c */
[----:B------:R-:W-:Y:S02]  /*12980*/  ISETP.LT.OR P0, PT, R29, 0x1, !P5 ;  /* 0x000000011d00780c */ /* 0x000fe40006f01670 */
[----:B------:R-:W-:-:S11]  /*12990*/  LOP3.LUT R16, R16, 0xffffff7f, RZ, 0xc0, !PT ;  /* 0xffffff7f10107812 */ /* 0x000fd600078ec0ff */
        /* <DEDUP_REMOVED lines=62> */
.L_x_4385:
        /* <DEDUP_REMOVED lines=34> */
.L_x_4295:
        /* <DEDUP_REMOVED lines=11> */
.L_x_4296:
[----:B------:R-:W2:Y:S01]  /*13050*/  LDL.LU R2, [R1+0x14] ;  /* 0x0000140001027983 */ /* 0x000ea20000300800 */
[----:B------:R1:W-:Y:S01]  /*13060*/  SYNCS.ARRIVE.TRANS64.A1T0 RZ, [R22+URZ+0x38850], RZ ;  /* 0x038850ff16ff79a7 */ /* 0x0003e2000810003f */
[----:B------:R-:W-:Y:S01]  /*13070*/  BSSY B0, `(.L_x_4297) ;  /* 0x00000f3000007945 */ /* 0x000fe20003800000 */
[----:B--2---:R-:W-:-:S05]  /*13080*/  VIADD R7, R2, 0xfffffffe ;  /* 0xfffffffe02077836 */ /* 0x004fca0000000000 */
[----:B------:R-:W-:-:S13]  /*13090*/  ISETP.GE.AND P0, PT, R7, R31, PT ;  /* 0x0000001f0700720c */ /* 0x000fda0003f06270 */
[----:B-1----:R-:W-:Y:S05]  /*130a0*/  @!P0 BRA `(.L_x_4298) ;  /* 0x0000000c00bc8947 */ /* 0x002fea0003800000 */
[----:B------:R-:W2:Y:S01]  /*130b0*/  LDL.LU R2, [R1+0x24] ;  /* 0x0000240001027983 */ /* 0x000ea20000300800 */
[----:B------:R-:W-:-:S04]  /*130c0*/  LOP3.LUT R29, R30, 0x80, RZ, 0xc0, !PT ;  /* 0x000000801e1d7812 */ /* 0x000fc800078ec0ff */
[----:B------:R-:W-:Y:S02]  /*130d0*/  SHF.R.U32.HI R29, RZ, 0x3, R29 ;  /* 0x00000003ff1d7819 */ /* 0x000fe4000001161d */
[----:B--2---:R-:W-:-:S04]  /*130e0*/  LOP3.LUT R2, R2, 0x40, RZ, 0xc0, !PT ;  /* 0x0000004002027812 */ /* 0x004fc800078ec0ff */
[----:B------:R-:W-:-:S07]  /*130f0*/  SHF.R.U32.HI R30, RZ, 0x2, R2 ;  /* 0x00000002ff1e7819 */ /* 0x000fce0000011602 */
.L_x_4311:
[----:B-1----:R-:W1:Y:S01]  /*13100*/  S2R R2, SR_TID.X ;  /* 0x0000000000027919 */ /* 0x002e620000002100 */
[----:B--2---:R-:W2:Y:S01]  /*13110*/  LDC R3, c[0x0][0x430] ;  /* 0x00010c00ff037b82 */ /* 0x004ea20000000800 */
[----:B---3--:R-:W-:Y:S01]  /*13120*/  IMAD R6, R7, 0x40, R32 ;  /* 0x0000004007067824 */ /* 0x008fe200078e0220 */
[----:B------:R-:W-:Y:S05]  /*13130*/  YIELD ;  /* 0x0000000000007946 */ /* 0x000fea0003800000 */
[----:B0-----:R-:W0:Y:S01]  /*13140*/  S2R R4, SR_TID.X ;  /* 0x0000000000047919 */ /* 0x001e220000002100 */
[----:B------:R-:W-:Y:S01]  /*13150*/  IMAD.U32 R11, RZ, RZ, UR36 ;  /* 0x00000024ff0b7e24 */ /* 0x000fe2000f8e00ff */
[----:B------:R-:W-:Y:S01]  /*13160*/  ULDC UR4, c[0x0][0x430] ;  /* 0x00010c0000047ab9 */ /* 0x000fe20000000800 */
[----:B------:R-:W-:Y:S01]  /*13170*/  VIADD R18, R18, 0x1 ;  /* 0x0000000112127836 */ /* 0x000fe20000000000 */
[----:B--2---:R-:W-:-:S02]  /*13180*/  ISETP.NE.AND P0, PT, R3, 0x1, PT ;  /* 0x000000010300780c */ /* 0x004fc40003f05270 */
[----:B-1----:R-:W-:-:S04]  /*13190*/  LOP3.LUT R2, R2, 0x7f, RZ, 0xc0, !PT ;  /* 0x0000007f02027812 */ /* 0x002fc800078ec0ff */
[----:B------:R-:W-:-:S07]  /*131a0*/  SHF.R.U32.HI R2, RZ, 0x3, R2 ;  /* 0x00000003ff027819 */ /* 0x000fce0000011602 */
[----:B------:R-:W1:Y:S01]  /*131b0*/  @P0 LDC R3, c[0x0][0x434] ;  /* 0x00010d00ff030b82 */ /* 0x000e620000000800 */
[----:B0-----:R-:W-:-:S05]  /*131c0*/  IMAD.SHL.U32 R4, R4, 0x10, RZ ;  /* 0x0000001004047824 */ /* 0x001fca00078e00ff */
[----:B------:R-:W-:Y:S02]  /*131d0*/  LOP3.LUT R4, R2, 0x70, R4, 0xf8, !PT ;  /* 0x0000007002047812 */ /* 0x000fe400078ef804 */
[----:B------:R-:W0:Y:S02]  /*131e0*/  @P0 LDC R2, c[0x0][0x438] ;  /* 0x00010e00ff020b82 */ /* 0x000e240000000800 */
[C---:B------:R-:W-:Y:S01]  /*131f0*/  ISETP.GT.U32.AND P1, PT, R4.reuse, 0x3f, PT ;  /* 0x0000003f0400780c */ /* 0x040fe20003f24070 */
[----:B------:R-:W-:-:S04]  /*13200*/  IMAD.IADD R6, R4, 0x1, R6 ;  /* 0x0000000104067824 */ /* 0x000fc800078e0206 */
[----:B------:R-:W-:-:S08]  /*13210*/  IMAD.MOV.U32 R10, RZ, RZ, R6 ;  /* 0x000000ffff0a7224 */ /* 0x000fd000078e0006 */
[----:B------:R-:W2:Y:S01]  /*13220*/  @!P1 LDC.64 R4, c[0x0][0x428] ;  /* 0x00010a00ff049b82 */ /* 0x000ea20000000a00 */
[----:B-1----:R-:W-:-:S07]  /*13230*/  @P0 IMAD.HI.U32 R3, R6, R3, RZ ;  /* 0x0000000306030227 */ /* 0x002fce00078e00ff */
[----:B------:R-:W1:Y:S01]  /*13240*/  @!P1 LDC.64 R8, c[0x0][0x418] ;  /* 0x00010600ff089b82 */ /* 0x000e620000000a00 */
[----:B0-----:R-:W-:-:S04]  /*13250*/  @P0 SHF.R.U32.HI R10, RZ, R2, R3 ;  /* 0x00000002ff0a0219 */ /* 0x001fc80000011603 */
[--C-:B------:R-:W-:Y:S01]  /*13260*/  @!P1 SHF.R.S32.HI R3, RZ, 0x1f, R10.reuse ;  /* 0x0000001fff039819 */ /* 0x100fe2000001140a */
[----:B------:R-:W-:-:S04]  /*13270*/  @!P1 IMAD.MOV.U32 R2, RZ, RZ, R10 ;  /* 0x000000ffff029224 */ /* 0x000fc800078e000a */
[----:B--2---:R-:W-:-:S04]  /*13280*/  @!P1 IMAD.WIDE.U32 R2, R28, R4, R2 ;  /* 0x000000041c029225 */ /* 0x004fc800078e0002 */
[----:B------:R-:W-:-:S04]  /*13290*/  @!P1 IMAD R4, R33, R4, RZ ;  /* 0x0000000421049224 */ /* 0x000fc800078e02ff */
[----:B------:R-:W-:Y:S01]  /*132a0*/  @!P1 IMAD R5, R28, R5, R4 ;  /* 0x000000051c059224 */ /* 0x000fe200078e0204 */
[----:B-1----:R-:W-:Y:S01]  /*132b0*/  @!P1 LEA R8, P0, R2, R8, 0x2 ;  /* 0x0000000802089211 */ /* 0x002fe200078010ff */
[----:B------:R-:W-:Y:S02]  /*132c0*/  IMAD.MOV.U32 R4, RZ, RZ, RZ ;  /* 0x000000ffff047224 */ /* 0x000fe400078e00ff */
[----:B------:R-:W-:Y:S02]  /*132d0*/  @!P1 IMAD.IADD R3, R5, 0x1, R3 ;  /* 0x0000000105039824 */ /* 0x000fe400078e0203 */
[----:B------:R-:W-:-:S03]  /*132e0*/  IMAD.MOV R5, RZ, RZ, -R10 ;  /* 0x000000ffff057224 */ /* 0x000fc600078e0a0a */
[----:B------:R-:W-:Y:S01]  /*132f0*/  @!P1 LEA.HI.X R9, R2, R9, R3, 0x2, P0 ;  /* 0x0000000902099211 */ /* 0x000fe200000f1403 */
[----:B------:R-:W-:Y:S01]  /*13300*/  IMAD R5, R5, UR4, R6 ;  /* 0x0000000405057c24 */ /* 0x000fe2000f8e0206 */
[----:B------:R-:W-:-:S03]  /*13310*/  ISETP.NE.AND P0, PT, R18, 0x2, PT ;  /* 0x000000021200780c */ /* 0x000fc60003f05270 */
[----:B------:R0:W5:Y:S01]  /*13320*/  @!P1 LDG.E R4, desc[UR44][R8.64] ;  /* 0x0000002c08049981 */ /* 0x000162000c1e1900 */
[----:B------:R-:W-:Y:S02]  /*13330*/  ISETP.NE.AND P1, PT, R11, 0x3, PT ;  /* 0x000000030b00780c */ /* 0x000fe40003f25270 */
[----:B------:R-:W-:Y:S02]  /*13340*/  SEL R2, RZ, 0x1, P0 ;  /* 0x00000001ff027807 */ /* 0x000fe40000000000 */
[----:B------:R-:W-:Y:S02]  /*13350*/  SEL R18, R18, RZ, P0 ;  /* 0x000000ff12127207 */ /* 0x000fe40000000000 */
[----:B------:R-:W-:Y:S01]  /*13360*/  LOP3.LUT R23, R23, R2, RZ, 0x3c, !PT ;  /* 0x0000000217177212 */ /* 0x000fe200078e3cff */
[----:B------:R-:W-:Y:S02]  /*13370*/  IMAD.MOV.U32 R2, RZ, RZ, R7 ;  /* 0x000000ffff027224 */ /* 0x000fe400078e0007 */
[----:B------:R-:W-:-:S03]  /*13380*/  VIADD R7, R7, 0xffffffff ;  /* 0xffffffff07077836 */ /* 0x000fc60000000000 */
[----:B------:R-:W-:Y:S01]  /*13390*/  ISETP.GT.AND P3, PT, R2, R31, PT ;  /* 0x0000001f0200720c */ /* 0x000fe20003f64270 */
[----:B0-----:R-:W-:-:S12]  /*133a0*/  @!P1 BRA `(.L_x_4299) ;  /* 0x0000000000049947 */ /* 0x001fd80003800000 */
[----:B------:R-:W-:Y:S01]  /*133b0*/  BPT.TRAP 0x1 ;  /* 0x000000040000795c */ /* 0x000fe20000300000 */
.L_x_4299:
[----:B------:R-:W-:Y:S01]  /*133c0*/  IMAD R6, R18, 0x8, R17 ;  /* 0x0000000812067824 */ /* 0x000fe200078e0211 */
[----:B------:R-:W-:Y:S01]  /*133d0*/  SHF.L.U32 R20, R23, 0x1f, RZ ;  /* 0x0000001f17147819 */ /* 0x000fe200000006ff */
[----:B------:R-:W-:Y:S01]  /*133e0*/  BSSY B1, `(.L_x_4300) ;  /* 0x0000004000017945 */ /* 0x000fe20003800000 */
[----:B------:R-:W-:Y:S02]  /*133f0*/  SHF.R.S32.HI R9, RZ, 0x1f, R5 ;  /* 0x0000001fff097819 */ /* 0x000fe40000011405 */
[----:B------:R-:W0:Y:S02]  /*13400*/  SYNCS.PHASECHK.TRANS64.TRYWAIT P0, [R6+URZ+0x38840], R20 ;  /* 0x03884014060075a7 */ /* 0x000e24000800017f */
[----:B0-----:R-:W-:Y:S05]  /*13410*/  @!P0 BRA `(.L_x_4301) ;  /* 0x0000003c00c08947 */ /* 0x001fea0003800000 */
.L_x_4386:
[----:B------:R-:W-:Y:S05]  /*13420*/  BSYNC B1 ;  /* 0x0000000000017941 */ /* 0x000fea0003800000 */
.L_x_4300:
        /* <DEDUP_REMOVED lines=40> */
.L_x_4396:
        /* <DEDUP_REMOVED lines=8> */
.L_x_4303:
        /* <DEDUP_REMOVED lines=11> */
.L_x_4304:
[----:B------:R2:W-:Y:S01]  /*137e0*/  SYNCS.ARRIVE.TRANS64.A1T0 RZ, [R6+URZ+0x38830], RZ ;  /* 0x038830ff06ff79a7 */ /* 0x0005e2000810003f */
[----:B------:R-:W-:Y:S05]  /*137f0*/  @!P2 BRA `(.L_x_4305) ;  /* 0x000000000004a947 */ /* 0x000fea0003800000 */
[----:B------:R-:W-:Y:S01]  /*13800*/  BPT.TRAP 0x1 ;  /* 0x000000040000795c */ /* 0x000fe20000300000 */
.L_x_4305:
[----:B------:R-:W3:Y:S01]  /*13810*/  SYNCS.PHASECHK.TRANS64.TRYWAIT P0, [R6+URZ+0x38860], R20 ;  /* 0x03886014060075a7 */ /* 0x000ee2000800017f */
[----:B------:R-:W-:Y:S04]  /*13820*/  BSSY B1, `(.L_x_4306) ;  /* 0x0000002000017945 */ /* 0x000fe80003800000 */
[----:B---3--:R-:W-:Y:S05]  /*13830*/  @!P0 BRA `(.L_x_4307) ;  /* 0x0000003c00e88947 */ /* 0x008fea0003800000 */
.L_x_4397:
[----:B------:R-:W-:Y:S05]  /*13840*/  BSYNC B1 ;  /* 0x0000000000017941 */ /* 0x000fea0003800000 */
.L_x_4306:
        /* <DEDUP_REMOVED lines=79> */
.L_x_4407:
        /* <DEDUP_REMOVED lines=25> */
.L_x_4309:
        /* <DEDUP_REMOVED lines=11> */
.L_x_4310:
[----:B------:R1:W-:Y:S01]  /*13f80*/  SYNCS.ARRIVE.TRANS64.A1T0 RZ, [R6+URZ+0x38850], RZ ;  /* 0x038850ff06ff79a7 */ /* 0x0003e2000810003f */
[----:B------:R-:W-:Y:S05]  /*13f90*/  @P3 BRA `(.L_x_4311) ;  /* 0xfffffff000583947 */ /* 0x000fea000383ffff */
.L_x_4298:
[----:B------:R-:W-:Y:S05]  /*13fa0*/  BSYNC B0 ;  /* 0x0000000000007941 */ /* 0x000fea0003800000 */
.L_x_4297:
        /* <DEDUP_REMOVED lines=21> */
.L_x_4313:
[----:B------:R-:W-:Y:S05]  /*14100*/  BSYNC B0 ;  /* 0x0000000000007941 */ /* 0x000fea0003800000 */
.L_x_4312:
[----:B------:R-:W-:-:S07]  /*14110*/  SEL R18, R18, RZ, P0 ;  /* 0x000000ff12127207 */ /* 0x000fce0000000000 */
.L_x_4266:
[----:B------:R-:W-:Y:S05]  /*14120*/  BSYNC B7 ;  /* 0x0000000000077941 */ /* 0x000fea0003800000 */
.L_x_4264:
        /* <DEDUP_REMOVED lines=11> */
.L_x_4314:
        /* <DEDUP_REMOVED lines=43> */
.L_x_4417:
[----:B------:R-:W-:Y:S02]  /*14490*/  ULDC UR4, c[0x0][0xd38] ;  /* 0x00034e0000047ab9 */ /* 0x000fe40000000800 */
[----:B------:R-:W-:-:S04]  /*144a0*/  IMAD.U32 R5, RZ, RZ, UR4 ;  /* 0x00000004ff057e24 */ /* 0x000fc8000f8e00ff */
[----:B-1----:R-:W-:-:S04]  /*144b0*/  IMAD R9, R14, R5, RZ ;  /* 0x000000050e097224 */ /* 0x002fc800078e02ff */
[----:B------:R-:W-:-:S05]  /*144c0*/  IMAD.IADD R6, R6, 0x1, R9 ;  /* 0x0000000106067824 */ /* 0x000fca00078e0209 */
[----:B------:R-:W-:-:S13]  /*144d0*/  ISETP.GT.AND P6, PT, R6, R0, PT ;  /* 0x000000000600720c */ /* 0x000fda0003fc4270 */
[----:B------:R-:W-:Y:S05]  /*144e0*/  @P6 BRA `(.L_x_4317) ;  /* 0x0000000000a46947 */ /* 0x000fea0003800000 */
.L_x_4320:
        /* <DEDUP_REMOVED lines=35> */
.L_x_4425:
[----:B------:R-:W-:Y:S02]  /*14720*/  ULDC UR4, c[0x0][0xd38] ;  /* 0x00034e0000047ab9 */ /* 0x000fe40000000800 */
[----:B------:R-:W-:-:S04]  /*14730*/  IMAD.U32 R5, RZ, RZ, UR4 ;  /* 0x00000004ff057e24 */ /* 0x000fc8000f8e00ff */
[----:B-1----:R-:W-:-:S04]  /*14740*/  IMAD R9, R14, R5, RZ ;  /* 0x000000050e097224 */ /* 0x002fc800078e02ff */
[----:B------:R-:W-:-:S05]  /*14750*/  IMAD.IADD R6, R9, 0x1, R6 ;  /* 0x0000000109067824 */ /* 0x000fca00078e0206 */
[----:B------:R-:W-:-:S13]  /*14760*/  ISETP.GT.AND P6, PT, R6, R0, PT ;  /* 0x000000000600720c */ /* 0x000fda0003fc4270 */
[----:B------:R-:W-:Y:S05]  /*14770*/  @!P6 BRA `(.L_x_4320) ;  /* 0xfffffffc005ce947 */ /* 0x000fea000383ffff */
.L_x_4317:
        /* <DEDUP_REMOVED lines=9> */
.L_x_4430:
[----:B------:R-:W-:-:S13]  /*14810*/  ISETP.NE.AND P0, PT, R8, RZ, PT ;  /* 0x000000ff0800720c */ /* 0x000fda0003f05270 */
[----:B------:R-:W-:Y:S05]  /*14820*/  @!P0 BRA `(.L_x_4322) ;  /* 0x0000000000108947 */ /* 0x000fea0003800000 */
[----:B------:R-:W-:Y:S01]  /*14830*/  UMOV UR4, 0xffffffff ;  /* 0xffffffff00047882 */ /* 0x000fe20000000000 */
[----:B------:R-:W-:Y:S02]  /*14840*/  VIADD R12, R6, 0xffffffff ;  /* 0xffffffff060c7836 */ /* 0x000fe40000000000 */
[----:B------:R-:W-:Y:S05]  /*14850*/  BRA.DIV UR4, `(.L_x_4323) ;  /* 0x0000004204207947 */ /* 0x000fea000b800000 */
[----:B------:R4:W0:Y:S02]  /*14860*/  SHFL.IDX PT, R24, R3, R12, 0x1f ;  /* 0x00001f0c03187589 */ /* 0x00082400000e0000 */
.L_x_4322:
        /* <DEDUP_REMOVED lines=58> */
.L_x_4318:
[----:B------:R-:W-:Y:S01]  /*14c10*/  UMOV UR4, URZ ;  /* 0x0000003f00047c82 */ /* 0x000fe20008000000 */
[----:B------:R-:W-:Y:S01]  /*14c20*/  UMOV UR5, URZ ;  /* 0x0000003f00057c82 */ /* 0x000fe20008000000 */
[----:B------:R-:W-:Y:S01]  /*14c30*/  ULDC UR6, c[0x0][0xd3c] ;  /* 0x00034f0000067ab9 */ /* 0x000fe20000000800 */
[----:B------:R-:W-:Y:S02]  /*14c40*/  IMAD.MOV.U32 R24, RZ, RZ, R0 ;  /* 0x000000ffff187224 */ /* 0x000fe400078e0000 */
[----:B------:R-:W-:Y:S02]  /*14c50*/  IMAD.U32 R25, RZ, RZ, UR4 ;  /* 0x00000004ff197e24 */ /* 0x000fe4000f8e00ff */
[----:B------:R-:W-:Y:S02]  /*14c60*/  IMAD.U32 R26, RZ, RZ, UR5 ;  /* 0x00000005ff1a7e24 */ /* 0x000fe4000f8e00ff */
[----:B------:R-:W-:-:S07]  /*14c70*/  IMAD.U32 R27, RZ, RZ, UR6 ;  /* 0x00000006ff1b7e24 */ /* 0x000fce000f8e00ff */
.L_x_4324:
        /* <DEDUP_REMOVED lines=10> */
.L_x_4315:
[----:B------:R-:W-:Y:S02]  /*14d20*/  ULDC UR4, c[0x0][0xd3c] ;  /* 0x00034f0000047ab9 */ /* 0x000fe40000000800 */
[----:B0-----:R-:W-:-:S13]  /*14d30*/  ISETP.GE.AND P0, PT, R27, UR4, PT ;  /* 0x000000041b007c0c */ /* 0x001fda000bf06270 */
[----:B------:R-:W-:Y:S05]  /*14d40*/  @!P0 BRA `(.L_x_4325) ;  /* 0xffffffa800048947 */ /* 0x000fea000383ffff */
[----:B------:R-:W-:Y:S05]  /*14d50*/  BSYNC B8 ;  /* 0x0000000000087941 */ /* 0x000fea0003800000 */
.L_x_4258:
        /* <DEDUP_REMOVED lines=12> */
.L_x_4433:
[----:B------:R-:W-:Y:S05]  /*14e20*/  BSYNC B0 ;  /* 0x0000000000007941 */ /* 0x000fea0003800000 */
.L_x_4326:
[----:B------:R-:W-:-:S03]  /*14e30*/  UMOV UR4, 0xffffffff ;  /* 0xffffffff00047882 */ /* 0x000fc60000000000 */
[----:B------:R-:W-:Y:S05]  /*14e40*/  BRA.DIV UR4, `(.L_x_4328) ;  /* 0x0000003a04e07947 */ /* 0x000fea000b800000 */
[----:B0-----:R-:W0:Y:S02]  /*14e50*/  S2R R0, SR_TID.X ;  /* 0x0000000000007919 */ /* 0x001e240000002100 */
[----:B0-----:R-:W-:-:S04]  /*14e60*/  SHF.R.U32.HI R0, RZ, 0x5, R0 ;  /* 0x00000005ff007819 */ /* 0x001fc80000011600 */
[----:B------:R-:W-:-:S05]  /*14e70*/  LOP3.LUT R0, R0, 0x3, RZ, 0xc0, !PT ;  /* 0x0000000300007812 */ /* 0x000fca00078ec0ff */
[----:B------:R0:W1:Y:S02]  /*14e80*/  SHFL.IDX PT, R14, R0, RZ, 0x1f ;  /* 0x00001fff000e7589 */ /* 0x00006400000e0000 */
.L_x_4436:
[----:B-1----:R-:W-:Y:S01]  /*14e90*/  ISETP.NE.AND P0, PT, R14, RZ, PT ;  /* 0x000000ff0e00720c */ /* 0x002fe20003f05270 */
[----:B------:R-:W-:-:S12]  /*14ea0*/  BSSY B0, `(.L_x_4329) ;  /* 0x0000024000007945 */ /* 0x000fd80003800000 */
[----:B------:R-:W-:Y:S05]  /*14eb0*/  @P0 BRA `(.L_x_4330) ;  /* 0x0000000000880947 */ /* 0x000fea0003800000 */
[----:B------:R-:W-:-:S03]  /*14ec0*/  UMOV UR4, 0xffffffff ;  /* 0xffffffff00047882 */ /* 0x000fc60000000000 */
[----:B------:R-:W-:Y:S05]  /*14ed0*/  BRA.DIV UR4, `(.L_x_4331) ;  /* 0x0000003a04f07947 */ /* 0x000fea000b800000 */
[----:B------:R-:W-:-:S13]  /*14ee0*/  ELECT P6, URZ, PT ;  /* 0x00000000003f782f */ /* 0x000fda00038c0000 */
.L_x_4439:
[----:B------:R-:W-:Y:S05]  /*14ef0*/  @!P6 BRA `(.L_x_4330) ;  /* 0x000000000078e947 */ /* 0x000fea0003800000 */
[----:B------:R-:W-:-:S06]  /*14f00*/  ULOP3.LUT UR4, UR39, 0x2, URZ, 0xfc, !UPT ;  /* 0x0000000227047892 */ /* 0x000fcc000f8efc3f */
[----:B0-----:R-:W-:-:S05]  /*14f10*/  IMAD.U32 R0, RZ, RZ, UR4 ;  /* 0x00000004ff007e24 */ /* 0x001fca000f8e00ff */
[----:B------:R-:W-:-:S13]  /*14f20*/  ISETP.NE.AND P0, PT, R0, 0x3, PT ;  /* 0x000000030000780c */ /* 0x000fda0003f05270 */
[----:B------:R-:W-:Y:S05]  /*14f30*/  @!P0 BRA `(.L_x_4332) ;  /* 0x0000000000048947 */ /* 0x000fea0003800000 */
[----:B------:R-:W-:Y:S01]  /*14f40*/  BPT.TRAP 0x1 ;  /* 0x000000040000795c */ /* 0x000fe20000300000 */
.L_x_4332:
[C---:B------:R-:W-:Y:S01]  /*14f50*/  IMAD R3, R18.reuse, 0x8, R5 ;  /* 0x0000000812037824 */ /* 0x040fe200078e0205 */
[----:B------:R-:W-:Y:S01]  /*14f60*/  SHF.L.U32 R2, R23, 0x1f, RZ ;  /* 0x0000001f17027819 */ /* 0x000fe200000006ff */
[----:B------:R-:W-:-:S03]  /*14f70*/  VIADD R18, R18, 0x1 ;  /* 0x0000000112127836 */ /* 0x000fc60000000000 */
[----:B------:R-:W0:Y:S02]  /*14f80*/  SYNCS.PHASECHK.TRANS64.TRYWAIT P1, [R3+URZ+0x38840], R2 ;  /* 0x03884002030075a7 */ /* 0x000e24000802017f */
[----:B------:R-:W-:-:S04]  /*14f90*/  ISETP.NE.AND P2, PT, R18, 0x2, PT ;  /* 0x000000021200780c */ /* 0x000fc80003f45270 */
[----:B------:R-:W-:Y:S01]  /*14fa0*/  SEL R0, RZ, 0x1, P2 ;  /* 0x00000001ff007807 */ /* 0x000fe20001000000 */
[----:B0-----:R-:W-:Y:S08]  /*14fb0*/  @!P1 BRA `(.L_x_4333) ;  /* 0x0000003800d89947 */ /* 0x001ff00003800000 */
.L_x_4440:
[----:B------:R-:W-:Y:S02]  /*14fc0*/  SEL R18, R18, RZ, P2 ;  /* 0x000000ff12127207 */ /* 0x000fe40001000000 */
[----:B------:R-:W-:Y:S01]  /*14fd0*/  LOP3.LUT R0, R23, R0, RZ, 0x3c, !PT ;  /* 0x0000000017007212 */ /* 0x000fe200078e3cff */
[----:B------:R-:W-:Y:S06]  /*14fe0*/  @!P0 BRA `(.L_x_4334) ;  /* 0x0000000000048947 */ /* 0x000fec0003800000 */
[----:B------:R-:W-:Y:S01]  /*14ff0*/  BPT.TRAP 0x1 ;  /* 0x000000040000795c */ /* 0x000fe20000300000 */
.L_x_4334:
[----:B------:R-:W-:Y:S01]  /*15000*/  IMAD R5, R18, 0x8, R5 ;  /* 0x0000000812057824 */ /* 0x000fe200078e0205 */
[----:B------:R-:W-:-:S04]  /*15010*/  SHF.L.U32 R0, R0, 0x1f, RZ ;  /* 0x0000001f00007819 */ /* 0x000fc800000006ff */
[----:B------:R-:W1:Y:S02]  /*15020*/  SYNCS.PHASECHK.TRANS64.TRYWAIT P1, [R5+URZ+0x38840], R0 ;  /* 0x03884000050075a7 */ /* 0x000e64000802017f */
[----:B-1----:R-:W-:Y:S05]  /*15030*/  @!P1 BRA `(.L_x_4335) ;  /* 0x0000003800cc9947 */ /* 0x002fea0003800000 */
.L_x_4441:
[----:B------:R-:W-:Y:S05]  /*15040*/  @!P0 BRA `(.L_x_4336) ;  /* 0x0000000000048947 */ /* 0x000fea0003800000 */
[----:B------:R-:W-:Y:S01]  /*15050*/  BPT.TRAP 0x1 ;  /* 0x000000040000795c */ /* 0x000fe20000300000 */
.L_x_4336:
[----:B------:R-:W5:Y:S02]  /*15060*/  SYNCS.PHASECHK.TRANS64.TRYWAIT P1, [R3+URZ+0x38860], R2 ;  /* 0x03886002030075a7 */ /* 0x000f64000802017f */
[----:B-----5:R-:W-:Y:S05]  /*15070*/  @!P1 BRA `(.L_x_4337) ;  /* 0x0000003800d09947 */ /* 0x020fea0003800000 */
.L_x_4442:
[----:B------:R-:W-:Y:S05]  /*15080*/  @!P0 BRA `(.L_x_4338) ;  /* 0x0000000000048947 */ /* 0x000fea0003800000 */
[----:B------:R-:W-:Y:S01]  /*15090*/  BPT.TRAP 0x1 ;  /* 0x000000040000795c */ /* 0x000fe20000300000 */
.L_x_4338:
[----:B------:R0:W0:Y:S02]  /*150a0*/  SYNCS.PHASECHK.TRANS64.TRYWAIT P0, [R5+URZ+0x38860], R0 ;  /* 0x03886000050075a7 */ /* 0x000024000800017f */
[----:B0-----:R-:W-:Y:S05]  /*150b0*/  @!P0 NANOSLEEP.SYNCS 0x989680 ;  /* 0x009896800000895d */ /* 0x001fea0003900000 */
[----:B------:R-:W0:Y:S02]  /*150c0*/  @!P0 SYNCS.PHASECHK.TRANS64 P0, [R5+URZ+0x38860], R0 ;  /* 0x03886000050085a7 */ /* 0x000e24000800007f */
[----:B0-----:R-:W-:Y:S05]  /*150d0*/  @!P0 BRA `(.L_x_4338) ;  /* 0xfffffffc00f08947 */ /* 0x001fea000383ffff */
.L_x_4330:
[----:B------:R-:W-:Y:S05]  /*150e0*/  BSYNC B0 ;  /* 0x0000000000007941 */ /* 0x000fea0003800000 */
.L_x_4329:
[----:B------:R-:W-:Y:S05]  /*150f0*/  EXIT ;  /* 0x000000000000794d */ /* 0x000fea0003800000 */
.L_x_4211:
[----:B0-----:R-:W-:-:S04]  /*15100*/  IMAD.U32 R0, RZ, RZ, UR41 ;  /* 0x00000029ff007e24 */ /* 0x001fc8000f8e00ff */
[----:B------:R0:W1:Y:S03]  /*15110*/  SYNCS.PHASECHK.TRANS64.TRYWAIT P1, [R0+URZ+0x38800], R3 ;  /* 0x03880003000075a7 */ /* 0x000066000802017f */
[----:B-1----:R-:W-:Y:S05]  /*15120*/  @!P1 NANOSLEEP.SYNCS 0x989680 ;  /* 0x009896800000995d */ /* 0x002fea0003900000 */
[----:B------:R-:W1:Y:S02]  /*15130*/  @!P1 SYNCS.PHASECHK.TRANS64 P1, [R0+URZ+0x38800], R3 ;  /* 0x03880003000095a7 */ /* 0x000e64000802007f */
[----:B-1----:R-:W-:Y:S05]  /*15140*/  @!P1 BRA `(.L_x_4211) ;  /* 0xfffffffc00ec9947 */ /* 0x002fea000383ffff */
[----:B------:R-:W-:Y:S05]  /*15150*/  BRA `(.L_x_4339) ;  /* 0xfffffeec00047947 */ /* 0x000fea000383ffff */
.L_x_4215:
[----:B--2---:R2:W3:Y:S02]  /*15160*/  SYNCS.PHASECHK.TRANS64.TRYWAIT P1, [R5+URZ+0x38830], R4 ;  /* 0x03883004050075a7 */ /* 0x0044e4000802017f */
[----:B---3--:R-:W-:Y:S05]  /*15170*/  @!P1 NANOSLEEP.SYNCS 0x989680 ;  /* 0x009896800000995d */ /* 0x008fea0003900000 */
[----:B------:R-:W3:Y:S02]  /*15180*/  @!P1 SYNCS.PHASECHK.TRANS64 P1, [R5+URZ+0x38830], R4 ;  /* 0x03883004050095a7 */ /* 0x000ee4000802007f */
[----:B---3--:R-:W-:Y:S05]  /*15190*/  @!P1 BRA `(.L_x_4215) ;  /* 0xfffffffc00f09947 */ /* 0x008fea000383ffff */
[----:B------:R-:W-:Y:S05]  /*151a0*/  BRA `(.L_x_4214) ;  /* 0xfffffeec001c7947 */ /* 0x000fea000383ffff */
.L_x_4216:
[----:B0-----:R-:W-:-:S04]  /*151b0*/  IMAD.U32 R6, RZ, RZ, UR41 ;  /* 0x00000029ff067e24 */ /* 0x001fc8000f8e00ff */
[----:B------:R0:W3:Y:S03]  /*151c0*/  SYNCS.PHASECHK.TRANS64.TRYWAIT P1, [R6+URZ+0x38810], R3 ;  /* 0x03881003060075a7 */ /* 0x0000e6000802017f */
[----:B---3--:R-:W-:Y:S05]  /*151d0*/  @!P1 NANOSLEEP.SYNCS 0x989680 ;  /* 0x009896800000995d */ /* 0x008fea0003900000 */
[----:B------:R-:W3:Y:S02]  /*151e0*/  @!P1 SYNCS.PHASECHK.TRANS64 P1, [R6+URZ+0x38810], R3 ;  /* 0x03881003060095a7 */ /* 0x000ee4000802007f */
[----:B---3--:R-:W-:Y:S05]  /*151f0*/  @!P1 BRA `(.L_x_4216) ;  /* 0xfffffffc00ec9947 */ /* 0x008fea000383ffff */
[----:B------:R-:W-:Y:S05]  /*15200*/  BRA `(.L_x_4340) ;  /* 0xfffffeec00a47947 */ /* 0x000fea000383ffff */
.L_x_4220:
[----:B----4-:R4:W0:Y:S02]  /*15210*/  SYNCS.PHASECHK.TRANS64.TRYWAIT P1, [R5+URZ+0x38850], R4 ;  /* 0x03885004050075a7 */ /* 0x010824000802017f */
[----:B0-----:R-:W-:Y:S05]  /*15220*/  @!P1 NANOSLEEP.SYNCS 0x989680 ;  /* 0x009896800000995d */ /* 0x001fea0003900000 */
[----:B------:R-:W0:Y:S02]  /*15230*/  @!P1 SYNCS.PHASECHK.TRANS64 P1, [R5+URZ+0x38850], R4 ;  /* 0x03885004050095a7 */ /* 0x000e24000802007f */
[----:B0-----:R-:W-:Y:S05]  /*15240*/  @!P1 BRA `(.L_x_4220) ;  /* 0xfffffffc00f09947 */ /* 0x001fea000383ffff */
[----:B------:R-:W-:Y:S05]  /*15250*/  BRA `(.L_x_4219) ;  /* 0xfffffeec00b07947 */ /* 0x000fea000383ffff */
.L_x_4227:
[----:B-1----:R-:W-:-:S04]  /*15260*/  IMAD.U32 R7, RZ, RZ, UR5 ;  /* 0x00000005ff077e24 */ /* 0x002fc8000f8e00ff */
[----:B------:R1:W2:Y:S03]  /*15270*/  SYNCS.PHASECHK.TRANS64.TRYWAIT P2, [R7+URZ+0x38830], R6 ;  /* 0x03883006070075a7 */ /* 0x0002a6000804017f */
[----:B--2---:R-:W-:Y:S05]  /*15280*/  @!P2 NANOSLEEP.SYNCS 0x989680 ;  /* 0x009896800000a95d */ /* 0x004fea0003900000 */
[----:B------:R-:W2:Y:S02]  /*15290*/  @!P2 SYNCS.PHASECHK.TRANS64 P2, [R7+URZ+0x38830], R6 ;  /* 0x038830060700a5a7 */ /* 0x000ea4000804007f */
[----:B--2---:R-:W-:Y:S05]  /*152a0*/  @!P2 BRA `(.L_x_4227) ;  /* 0xfffffffc00eca947 */ /* 0x004fea000383ffff */
[----:B------:R-:W-:Y:S05]  /*152b0*/  BRA `(.L_x_4226) ;  /* 0xffffff14002c7947 */ /* 0x000fea000383ffff */
.L_x_4231:
[----:B-1----:R-:W-:-:S04]  /*152c0*/  IMAD.U32 R7, RZ, RZ, UR5 ;  /* 0x00000005ff077e24 */ /* 0x002fc8000f8e00ff */
[----:B------:R1:W3:Y:S03]  /*152d0*/  SYNCS.PHASECHK.TRANS64.TRYWAIT P2, [R7+URZ+0x38850], R6 ;  /* 0x03885006070075a7 */ /* 0x0002e6000804017f */
[----:B---3--:R-:W-:Y:S05]  /*152e0*/  @!P2 NANOSLEEP.SYNCS 0x989680 ;  /* 0x009896800000a95d */ /* 0x008fea0003900000 */
[----:B------:R-:W3:Y:S02]  /*152f0*/  @!P2 SYNCS.PHASECHK.TRANS64 P2, [R7+URZ+0x38850], R6 ;  /* 0x038850060700a5a7 */ /* 0x000ee4000804007f */
[----:B---3--:R-:W-:Y:S05]  /*15300*/  @!P2 BRA `(.L_x_4231) ;  /* 0xfffffffc00eca947 */ /* 0x008fea000383ffff */
[----:B------:R-:W-:Y:S05]  /*15310*/  BRA `(.L_x_4230) ;  /* 0xffffff14009c7947 */ /* 0x000fea000383ffff */
.L_x_4272:
        /* <DEDUP_REMOVED lines=11> */
.L_x_4342:
[----:B------:R-:W-:Y:S05]  /*153d0*/  BSYNC B0 ;  /* 0x0000000000007941 */ /* 0x000fea0003800000 */
.L_x_4341:
[----:B------:R-:W-:Y:S05]  /*153e0*/  BRA `(.L_x_4343) ;  /* 0xffffffb000347947 */ /* 0x000fea000383ffff */
.L_x_4275:
[----:B0-----:R0:W1:Y:S02]  /*153f0*/  SYNCS.PHASECHK.TRANS64.TRYWAIT P0, [R22+URZ+0x38840], R0 ;  /* 0x03884000160075a7 */ /* 0x001064000800017f */
[----:B-1----:R-:W-:Y:S05]  /*15400*/  @!P0 NANOSLEEP.SYNCS 0x989680 ;  /* 0x009896800000895d */ /* 0x002fea0003900000 */
[----:B------:R-:W1:Y:S02]  /*15410*/  @!P0 SYNCS.PHASECHK.TRANS64 P0, [R22+URZ+0x38840], R0 ;  /* 0x03884000160085a7 */ /* 0x000e64000800007f */
[----:B-1----:R-:W-:Y:S05]  /*15420*/  @!P0 BRA `(.L_x_4275) ;  /* 0xfffffffc00f08947 */ /* 0x002fea000383ffff */
[----:B------:R-:W-:Y:S05]  /*15430*/  BRA `(.L_x_4344) ;  /* 0xffffffb400307947 */ /* 0x000fea000383ffff */
.L_x_4276:
        /* <DEDUP_REMOVED lines=8> */
.L_x_4346:
[----:B------:R-:W-:Y:S05]  /*154c0*/  BSYNC B0 ;  /* 0x0000000000007941 */ /* 0x000fea0003800000 */
.L_x_4345:
        /* <DEDUP_REMOVED lines=9> */
.L_x_4347:
[----:B------:R-:W-:Y:S02]  /*15560*/  IMAD.MOV.U32 R13, RZ, RZ, R5 ;  /* 0x000000ffff0d7224 */ /* 0x000fe400078e0005 */
[----:B------:R-:W-:Y:S02]  /*15570*/  IMAD.MOV.U32 R12, RZ, RZ, 0x1 ;  /* 0x00000001ff0c7424 */ /* 0x000fe400078e00ff */
[----:B------:R-:W-:-:S07]  /*15580*/  IMAD.MOV.U32 R3, RZ, RZ, R14 ;  /* 0x000000ffff037224 */ /* 0x000fce00078e000e */
[----:B------:R-:W-:Y:S05]  /*15590*/  WARPSYNC.COLLECTIVE R15, `(.L_x_4348) ;  /* 0x000000000f087348 */ /* 0x000fea0003c00000 */
[----:B------:R0:W1:Y:S02]  /*155a0*/  SHFL.IDX P6, R14, R13, R12, R11 ;  /* 0x0000000c0d0e7389 */ /* 0x00006400000c000b */
[----:B01----:R-:W-:Y:S01]  /*155b0*/  ENDCOLLECTIVE ;  /* 0x000000000000791b */ /* 0x003fe20003800000 */
.L_x_4348:
        /* <DEDUP_REMOVED lines=15> */
.L_x_4349:
[----:B------:R-:W-:Y:S02]  /*156b0*/  @P0 IMAD R6, R4, 0x2, R17 ;  /* 0x0000000204060824 */ /* 0x000fe400078e0211 */
[----:B------:R-:W-:Y:S02]  /*156c0*/  IMAD.MOV.U32 R13, RZ, RZ, R5 ;  /* 0x000000ffff0d7224 */ /* 0x000fe400078e0005 */
[----:B------:R-:W-:Y:S02]  /*156d0*/  IMAD.MOV.U32 R12, RZ, RZ, 0x2 ;  /* 0x00000002ff0c7424 */ /* 0x000fe400078e00ff */
[----:B------:R-:W-:-:S07]  /*156e0*/  IMAD.MOV.U32 R3, RZ, RZ, R14 ;  /* 0x000000ffff037224 */ /* 0x000fce00078e000e */
[----:B------:R-:W-:Y:S05]  /*156f0*/  WARPSYNC.COLLECTIVE R15, `(.L_x_4350) ;  /* 0x000000000f087348 */ /* 0x000fea0003c00000 */
[----:B------:R0:W1:Y:S02]  /*15700*/  SHFL.IDX P6, R14, R13, R12, R11 ;  /* 0x0000000c0d0e7389 */ /* 0x00006400000c000b */
[----:B01----:R-:W-:Y:S01]  /*15710*/  ENDCOLLECTIVE ;  /* 0x000000000000791b */ /* 0x003fe20003800000 */
.L_x_4350:
        /* <DEDUP_REMOVED lines=15> */
.L_x_4351:
[----:B------:R-:W-:Y:S02]  /*15810*/  @P0 IMAD R6, R4, 0x2, R17 ;  /* 0x0000000204060824 */ /* 0x000fe400078e0211 */
[----:B------:R-:W-:Y:S02]  /*15820*/  IMAD.MOV.U32 R13, RZ, RZ, R5 ;  /* 0x000000ffff0d7224 */ /* 0x000fe400078e0005 */
[----:B------:R-:W-:Y:S02]  /*15830*/  IMAD.MOV.U32 R12, RZ, RZ, 0x3 ;  /* 0x00000003ff0c7424 */ /* 0x000fe400078e00ff */
[----:B------:R-:W-:-:S07]  /*15840*/  IMAD.MOV.U32 R3, RZ, RZ, R14 ;  /* 0x000000ffff037224 */ /* 0x000fce00078e000e */
[----:B------:R-:W-:Y:S05]  /*15850*/  WARPSYNC.COLLECTIVE R15, `(.L_x_4352) ;  /* 0x000000000f087348 */ /* 0x000fea0003c00000 */
[----:B------:R0:W1:Y:S02]  /*15860*/  SHFL.IDX P6, R14, R13, R12, R11 ;  /* 0x0000000c0d0e7389 */ /* 0x00006400000c000b */
[----:B01----:R-:W-:Y:S01]  /*15870*/  ENDCOLLECTIVE ;  /* 0x000000000000791b */ /* 0x003fe20003800000 */
.L_x_4352:
        /* <DEDUP_REMOVED lines=10> */
.L_x_4353:
[----:B------:R-:W-:Y:S01]  /*15920*/  @!PT LDS RZ, [RZ] ;  /* 0x00000000fffff984 */ /* 0x000fe20000000800 */
[----:B------:R-:W-:Y:S01]  /*15930*/  @!PT LDS RZ, [RZ] ;  /* 0x00000000fffff984 */ /* 0x000fe20000000800 */
[----:B------:R-:W-:Y:S01]  /*15940*/  @!PT LDS RZ, [RZ] ;  /* 0x00000000fffff984 */ /* 0x000fe20000000800 */
[----:B------:R0:W-:Y:S01]  /*15950*/  @P0 LDGSTS.E.BYPASS.LTC128B.128 [R6+0x23400], desc[UR44][R2.64], !P2 ;  /* 0x2340000002060fae */ /* 0x0001e2000d101d6c */
[----:B------:R-:W-:Y:S01]  /*15960*/  IMAD.MOV.U32 R0, RZ, RZ, R14 ;  /* 0x000000ffff007224 */ /* 0x000fe200078e000e */
[----:B------:R-:W-:Y:S06]  /*15970*/  BRA `(.L_x_4354) ;  /* 0xffffffb000e47947 */ /* 0x000fec000383ffff */
.L_x_4281:
[----:B------:R-:W-:Y:S01]  /*15980*/  IMAD.MOV.U32 R13, RZ, RZ, R2 ;  /* 0x000000ffff0d7224 */ /* 0x000fe200078e0002 */
[----:B------:R-:W-:Y:S01]  /*15990*/  LOP3.LUT R16, R16, 0xfffffeff, RZ, 0xc0, !PT ;  /* 0xfffffeff10107812 */ /* 0x000fe200078ec0ff */
        /* <DEDUP_REMOVED lines=8> */
.L_x_4355:
[C---:B------:R-:W-:Y:S01]  /*15a20*/  VIADD R6, R25.reuse, 0x10 ;  /* 0x0000001019067836 */ /* 0x040fe20000000000 */
[----:B------:R-:W-:Y:S01]  /*15a30*/  ISETP.GE.AND P2, PT, R25, R3, PT ;  /* 0x000000031900720c */ /* 0x000fe20003f46270 */
[----:B------:R-:W-:-:S12]  /*15a40*/  IMAD.MOV.U32 R13, RZ, RZ, R0 ;  /* 0x000000ffff0d7224 */ /* 0x000fd800078e0000 */
[----:B------:R-:W-:-:S04]  /*15a50*/  @P2 LOP3.LUT R16, R16, 0x100, RZ, 0xfc, !PT ;  /* 0x0000010010102812 */ /* 0x000fc800078efcff */
[----:B------:R-:W-:Y:S01]  /*15a60*/  LOP3.LUT R16, R16, 0xffffff7f, RZ, 0xc0, !PT ;  /* 0xffffff7f10107812 */ /* 0x000fe200078ec0ff */
[----:B------:R-:W-:-:S07]  /*15a70*/  IMAD.MOV.U32 R4, RZ, RZ, R14 ;  /* 0x000000ffff047224 */ /* 0x000fce00078e000e */
[----:B------:R-:W-:Y:S05]  /*15a80*/  WARPSYNC.COLLECTIVE R15, `(.L_x_4356) ;  /* 0x000000000f087348 */ /* 0x000fea0003c00000 */
[----:B------:R0:W1:Y:S02]  /*15a90*/  SHFL.IDX P6, R14, R13, R12, R11 ;  /* 0x0000000c0d0e7389 */ /* 0x00006400000c000b */
[----:B01----:R-:W-:Y:S01]  /*15aa0*/  ENDCOLLECTIVE ;  /* 0x000000000000791b */ /* 0x003fe20003800000 */
.L_x_4356:
[----:B------:R-:W-:Y:S02]  /*15ab0*/  IMAD.MOV.U32 R13, RZ, RZ, R2 ;  /* 0x000000ffff0d7224 */ /* 0x000fe400078e0002 */
[----:B------:R-:W-:Y:S02]  /*15ac0*/  IMAD.MOV.U32 R12, RZ, RZ, 0x1 ;  /* 0x00000001ff0c7424 */ /* 0x000fe400078e00ff */
[----:B------:R-:W-:-:S07]  /*15ad0*/  IMAD.MOV.U32 R5, RZ, RZ, R14 ;  /* 0x000000ffff057224 */ /* 0x000fce00078e000e */
[----:B------:R-:W-:Y:S05]  /*15ae0*/  WARPSYNC.COLLECTIVE R15, `(.L_x_4357) ;  /* 0x000000000f087348 */ /* 0x000fea0003c00000 */
[----:B------:R0:W1:Y:S02]  /*15af0*/  SHFL.IDX P6, R14, R13, R12, R11 ;  /* 0x0000000c0d0e7389 */ /* 0x00006400000c000b */
[----:B01----:R-:W-:Y:S01]  /*15b00*/  ENDCOLLECTIVE ;  /* 0x000000000000791b */ /* 0x003fe20003800000 */
.L_x_4357:
        /* <DEDUP_REMOVED lines=15> */
.L_x_4358:
[----:B------:R-:W-:-:S04]  /*15c00*/  @P2 LOP3.LUT R16, R16, 0x80, RZ, 0xfc, !PT ;  /* 0x0000008010102812 */ /* 0x000fc800078efcff */
[----:B------:R-:W-:Y:S01]  /*15c10*/  LOP3.LUT R16, R16, 0xffffffbf, RZ, 0xc0, !PT ;  /* 0xffffffbf10107812 */ /* 0x000fe200078ec0ff */
[----:B------:R-:W-:Y:S02]  /*15c20*/  IMAD.MOV.U32 R13, RZ, RZ, R2 ;  /* 0x000000ffff0d7224 */ /* 0x000fe400078e0002 */
[----:B------:R-:W-:Y:S02]  /*15c30*/  IMAD.MOV.U32 R12, RZ, RZ, 0x2 ;  /* 0x00000002ff0c7424 */ /* 0x000fe400078e00ff */
[----:B------:R-:W-:-:S07]  /*15c40*/  IMAD.MOV.U32 R5, RZ, RZ, R14 ;  /* 0x000000ffff057224 */ /* 0x000fce00078e000e */
[----:B------:R-:W-:Y:S05]  /*15c50*/  WARPSYNC.COLLECTIVE R15, `(.L_x_4359) ;  /* 0x000000000f087348 */ /* 0x000fea0003c00000 */
[----:B------:R0:W1:Y:S02]  /*15c60*/  SHFL.IDX P6, R14, R13, R12, R11 ;  /* 0x0000000c0d0e7389 */ /* 0x00006400000c000b */
[----:B01----:R-:W-:Y:S01]  /*15c70*/  ENDCOLLECTIVE ;  /* 0x000000000000791b */ /* 0x003fe20003800000 */
.L_x_4359:
        /* <DEDUP_REMOVED lines=16> */
.L_x_4360:
[----:B------:R-:W-:Y:S01]  /*15d80*/  @P2 LOP3.LUT R16, R16, 0x40, RZ, 0xfc, !PT ;  /* 0x0000004010102812 */ /* 0x000fe200078efcff */
[----:B------:R-:W-:Y:S02]  /*15d90*/  IMAD.MOV.U32 R13, RZ, RZ, R2 ;  /* 0x000000ffff0d7224 */ /* 0x000fe400078e0002 */
[----:B------:R-:W-:Y:S02]  /*15da0*/  IMAD.MOV.U32 R12, RZ, RZ, 0x3 ;  /* 0x00000003ff0c7424 */ /* 0x000fe400078e00ff */
[----:B------:R-:W-:-:S07]  /*15db0*/  IMAD.MOV.U32 R5, RZ, RZ, R14 ;  /* 0x000000ffff057224 */ /* 0x000fce00078e000e */
[----:B------:R-:W-:Y:S05]  /*15dc0*/  WARPSYNC.COLLECTIVE R15, `(.L_x_4361) ;  /* 0x000000000f087348 */ /* 0x000fea0003c00000 */
[----:B------:R0:W1:Y:S02]  /*15dd0*/  SHFL.IDX P6, R14, R13, R12, R11 ;  /* 0x0000000c0d0e7389 */ /* 0x00006400000c000b */
[----:B01----:R-:W-:Y:S01]  /*15de0*/  ENDCOLLECTIVE ;  /* 0x000000000000791b */ /* 0x003fe20003800000 */
.L_x_4361:
        /* <DEDUP_REMOVED lines=14> */
.L_x_4362:
[----:B------:R-:W-:Y:S01]  /*15ed0*/  IMAD.MOV.U32 R0, RZ, RZ, R14 ;  /* 0x000000ffff007224 */ /* 0x000fe200078e000e */
[----:B------:R-:W-:Y:S06]  /*15ee0*/  BRA `(.L_x_4363) ;  /* 0xffffffb400ec7947 */ /* 0x000fec000383ffff */
.L_x_4285:
[----:B------:R-:W-:Y:S01]  /*15ef0*/  LOP3.LUT R16, R16, 0xff7fffff, RZ, 0xc0, !PT ;  /* 0xff7fffff10107812 */ /* 0x000fe200078ec0ff */
[----:B------:R-:W-:Y:S01]  /*15f00*/  BSSY B0, `(.L_x_4364) ;  /* 0x000002e000007945 */ /* 0x000fe20003800000 */
[----:B------:R-:W-:Y:S02]  /*15f10*/  IMAD.MOV.U32 R13, RZ, RZ, R6 ;  /* 0x000000ffff0d7224 */ /* 0x000fe400078e0006 */
[----:B------:R-:W-:Y:S01]  /*15f20*/  @P2 LOP3.LUT R16, R16, 0x800000, RZ, 0xfc, !PT ;  /* 0x0080000010102812 */ /* 0x000fe200078efcff */
[----:B------:R-:W-:Y:S02]  /*15f30*/  IMAD.MOV.U32 R12, RZ, RZ, RZ ;  /* 0x000000ffff0c7224 */ /* 0x000fe400078e00ff */
[----:B------:R-:W-:Y:S01]  /*15f40*/  IMAD.MOV.U32 R11, RZ, RZ, 0x181f ;  /* 0x0000181fff0b7424 */ /* 0x000fe200078e00ff */
[----:B------:R-:W-:Y:S01]  /*15f50*/  LOP3.LUT R16, R16, 0xffbfffff, RZ, 0xc0, !PT ;  /* 0xffbfffff10107812 */ /* 0x000fe200078ec0ff */
[----:B------:R-:W-:-:S03]  /*15f60*/  IMAD.MOV.U32 R15, RZ, RZ, -0x1 ;  /* 0xffffffffff0f7424 */ /* 0x000fc600078e00ff */
[----:B------:R-:W-:-:S04]  /*15f70*/  @P1 LOP3.LUT R16, R16, 0x400000, RZ, 0xfc, !PT ;  /* 0x0040000010101812 */ /* 0x000fc800078efcff */
[C---:B------:R-:W-:Y:S02]  /*15f80*/  LOP3.LUT P1, RZ, R16.reuse, 0x100, RZ, 0xc0, !PT ;  /* 0x0000010010ff7812 */ /* 0x040fe4000782c0ff */
[C---:B------:R-:W-:Y:S02]  /*15f90*/  LOP3.LUT P0, RZ, R16.reuse, 0x80, RZ, 0xc0, !PT ;  /* 0x0000008010ff7812 */ /* 0x040fe4000780c0ff */
[C---:B------:R-:W-:Y:S02]  /*15fa0*/  LOP3.LUT P6, RZ, R16.reuse, 0x40, RZ, 0xc0, !PT ;  /* 0x0000004010ff7812 */ /* 0x040fe400078cc0ff */
[----:B------:R-:W-:-:S07]  /*15fb0*/  LOP3.LUT R16, R16, 0xffff7fff, RZ, 0xc0, !PT ;  /* 0xffff7fff10107812 */ /* 0x000fce00078ec0ff */
[----:B------:R-:W-:-:S04]  /*15fc0*/  @!P1 LOP3.LUT R7, R4, 0x40, RZ, 0xc0, !PT ;  /* 0x0000004004079812 */ /* 0x000fc800078ec0ff */
[----:B------:R-:W-:-:S04]  /*15fd0*/  @!P1 SHF.R.U32.HI R7, RZ, 0x2, R7 ;  /* 0x00000002ff079819 */ /* 0x000fc80000011607 */
[----:B------:R-:W-:Y:S02]  /*15fe0*/  @!P1 ISETP.NE.U32.AND P2, PT, R7, RZ, PT ;  /* 0x000000ff0700920c */ /* 0x000fe40003f45070 */
[----:B------:R-:W-:-:S04]  /*15ff0*/  @!P1 LOP3.LUT R7, R5, 0x80, RZ, 0xc0, !PT ;  /* 0x0000008005079812 */ /* 0x000fc800078ec0ff */
[----:B------:R-:W-:-:S04]  /*16000*/  @!P1 SHF.R.U32.HI R7, RZ, 0x3, R7 ;  /* 0x00000003ff079819 */ /* 0x000fc80000011607 */
[----:B------:R-:W-:Y:S02]  /*16010*/  @!P1 ISETP.NE.U32.AND P1, PT, R7, RZ, PT ;  /* 0x000000ff0700920c */ /* 0x000fe40003f25070 */
[----:B------:R-:W-:Y:S02]  /*16020*/  @!P0 LOP3.LUT R7, R4, 0x40, RZ, 0xc0, !PT ;  /* 0x0000004004078812 */ /* 0x000fe400078ec0ff */
[----:B------:R-:W-:Y:S02]  /*16030*/  @P2 LOP3.LUT R16, R16, 0x8000, RZ, 0xfc, !PT ;  /* 0x0000800010102812 */ /* 0x000fe400078efcff */
[----:B------:R-:W-:Y:S02]  /*16040*/  @!P0 SHF.R.U32.HI R7, RZ, 0x2, R7 ;  /* 0x00000002ff078819 */ /* 0x000fe40000011607 */
[C---:B------:R-:W-:Y:S02]  /*16050*/  LOP3.LUT P2, RZ, R16.reuse, 0x800000, RZ, 0xc0, !PT ;  /* 0x0080000010ff7812 */ /* 0x040fe4000784c0ff */
[----:B------:R-:W-:-:S04]  /*16060*/  LOP3.LUT R16, R16, 0xffffbfff, RZ, 0xc0, !PT ;  /* 0xffffbfff10107812 */ /* 0x000fc800078ec0ff */
[----:B------:R-:W-:Y:S02]  /*16070*/  @P1 LOP3.LUT R16, R16, 0x4000, RZ, 0xfc, !PT ;  /* 0x0000400010101812 */ /* 0x000fe400078efcff */
[----:B------:R-:W-:Y:S02]  /*16080*/  @!P0 ISETP.NE.U32.AND P1, PT, R7, RZ, PT ;  /* 0x000000ff0700820c */ /* 0x000fe40003f25070 */
[----:B------:R-:W-:Y:S02]  /*16090*/  @!P0 LOP3.LUT R7, R5, 0x80, RZ, 0xc0, !PT ;  /* 0x0000008005078812 */ /* 0x000fe400078ec0ff */
[----:B------:R-:W-:Y:S02]  /*160a0*/  LOP3.LUT R16, R16, 0xfffbffff, RZ, 0xc0, !PT ;  /* 0xfffbffff10107812 */ /* 0x000fe400078ec0ff */
        /* <DEDUP_REMOVED lines=11> */
[----:B------:R-:W-:-:S07]  /*16160*/  @!P6 SHF.R.U32.HI R7, RZ, 0x3, R7 ;  /* 0x00000003ff07e819 */ /* 0x000fce0000011607 */
[----:B------:R-:W-:Y:S02]  /*16170*/  @P0 LOP3.LUT R16, R16, 0x100000, RZ, 0xfc, !PT ;  /* 0x0010000010100812 */ /* 0x000fe400078efcff */
[----:B------:R-:W-:Y:S02]  /*16180*/  @!P6 ISETP.NE.U32.AND P0, PT, R7, RZ, PT ;  /* 0x000000ff0700e20c */ /* 0x000fe40003f05070 */
[----:B------:R-:W-:-:S11]  /*16190*/  LOP3.LUT R16, R16, 0xfff7ffff, RZ, 0xc0, !PT ;  /* 0xfff7ffff10107812 */ /* 0x000fd600078ec0ff */
[----:B------:R-:W-:-:S07]  /*161a0*/  @P0 LOP3.LUT R16, R16, 0x80000, RZ, 0xfc, !PT ;  /* 0x0008000010100812 */ /* 0x000fce00078efcff */
[----:B------:R-:W-:Y:S05]  /*161b0*/  WARPSYNC.COLLECTIVE R15, `(.L_x_4365) ;  /* 0x000000000f087348 */ /* 0x000fea0003c00000 */
[----:B------:R0:W1:Y:S02]  /*161c0*/  SHFL.IDX P6, R14, R13, R12, R11 ;  /* 0x0000000c0d0e7389 */ /* 0x00006400000c000b */
[----:B01----:R-:W-:Y:S01]  /*161d0*/  ENDCOLLECTIVE ;  /* 0x000000000000791b */ /* 0x003fe20003800000 */
.L_x_4365:
[----:B------:R-:W-:Y:S05]  /*161e0*/  BSYNC B0 ;  /* 0x0000000000007941 */ /* 0x000fea0003800000 */
.L_x_4364:
[----:B------:R-:W-:Y:S01]  /*161f0*/  IMAD.MOV.U32 R13, RZ, RZ, R0 ;  /* 0x000000ffff0d7224 */ /* 0x000fe200078e0000 */
[----:B------:R-:W-:Y:S01]  /*16200*/  LOP3.LUT R16, R16, 0xbfffffff, RZ, 0xc0, !PT ;  /* 0xbfffffff10107812 */ /* 0x000fe200078ec0ff */
[----:B------:R-:W-:Y:S02]  /*16210*/  IMAD.MOV.U32 R12, RZ, RZ, RZ ;  /* 0x000000ffff0c7224 */ /* 0x000fe400078e00ff */
[----:B------:R-:W-:Y:S01]  /*16220*/  IMAD.MOV.U32 R11, RZ, RZ, 0x181f ;  /* 0x0000181fff0b7424 */ /* 0x000fe200078e00ff */
[----:B------:R-:W-:Y:S01]  /*16230*/  @P2 LOP3.LUT R16, R16, 0x40000000, RZ, 0xfc, !PT ;  /* 0x4000000010102812 */ /* 0x000fe200078efcff */
[----:B------:R-:W-:Y:S02]  /*16240*/  IMAD.MOV.U32 R15, RZ, RZ, -0x1 ;  /* 0xffffffffff0f7424 */ /* 0x000fe400078e00ff */
[----:B------:R-:W-:Y:S01]  /*16250*/  IMAD.MOV.U32 R2, RZ, RZ, R14 ;  /* 0x000000ffff027224 */ /* 0x000fe200078e000e */
[----:B------:R-:W-:-:S13]  /*16260*/  LOP3.LUT P2, RZ, R16, 0x100, RZ, 0xc0, !PT ;  /* 0x0000010010ff7812 */ /* 0x000fda000784c0ff */
[----:B------:R-:W-:Y:S05]  /*16270*/  WARPSYNC.COLLECTIVE R15, `(.L_x_4366) ;  /* 0x000000000f087348 */ /* 0x000fea0003c00000 */
[----:B------:R0:W1:Y:S02]  /*16280*/  SHFL.IDX P6, R14, R13, R12, R11 ;  /* 0x0000000c0d0e7389 */ /* 0x00006400000c000b */
[----:B01----:R-:W-:Y:S01]  /*16290*/  ENDCOLLECTIVE ;  /* 0x000000000000791b */ /* 0x003fe20003800000 */
.L_x_4366:
[----:B------:R-:W-:-:S04]  /*162a0*/  LOP3.LUT R16, R16, 0xdfffffff, RZ, 0xc0, !PT ;  /* 0xdfffffff10107812 */ /* 0x000fc800078ec0ff */
[----:B------:R-:W-:-:S04]  /*162b0*/  @P1 LOP3.LUT R16, R16, 0x20000000, RZ, 0xfc, !PT ;  /* 0x2000000010101812 */ /* 0x000fc800078efcff */
[C---:B------:R-:W-:Y:S01]  /*162c0*/  LOP3.LUT P1, RZ, R16.reuse, 0x800, RZ, 0xc0, !PT ;  /* 0x0000080010ff7812 */ /* 0x040fe2000782c0ff */
[----:B------:R-:W-:Y:S02]  /*162d0*/  IMAD.MOV.U32 R13, RZ, RZ, R6 ;  /* 0x000000ffff0d7224 */ /* 0x000fe400078e0006 */
[----:B------:R-:W-:Y:S01]  /*162e0*/  IMAD.MOV.U32 R12, RZ, RZ, 0x1 ;  /* 0x00000001ff0c7424 */ /* 0x000fe200078e00ff */
[C---:B------:R-:W-:Y:S01]  /*162f0*/  LOP3.LUT P6, RZ, R16.reuse, 0x4000, RZ, 0xc0, !PT ;  /* 0x0000400010ff7812 */ /* 0x040fe200078cc0ff */
[----:B------:R-:W-:Y:S01]  /*16300*/  IMAD.MOV.U32 R3, RZ, RZ, R14 ;  /* 0x000000ffff037224 */ /* 0x000fe200078e000e */
[----:B------:R-:W-:-:S04]  /*16310*/  LOP3.LUT R16, R16, 0xefffffff, RZ, 0xc0, !PT ;  /* 0xefffffff10107812 */ /* 0x000fc800078ec0ff */
[----:B------:R-:W-:-:S05]  /*16320*/  @!P2 LEA R3, P0, R8, R3, 0x1 ;  /* 0x000000030803a211 */ /* 0x000fca00078008ff */
[----:B------:R-:W-:Y:S02]  /*16330*/  @!P2 IMAD.X R2, RZ, RZ, R2, P0 ;  /* 0x000000ffff02a224 */ /* 0x000fe400000e0602 */
[----:B------:R-:W-:-:S04]  /*16340*/  @P6 LOP3.LUT R16, R16, 0x10000000, RZ, 0xfc, !PT ;  /* 0x1000000010106812 */ /* 0x000fc800078efcff */
[C---:B------:R-:W-:Y:S02]  /*16350*/  LOP3.LUT P0, RZ, R16.reuse, 0x100, RZ, 0xc0, !PT ;  /* 0x0000010010ff7812 */ /* 0x040fe4000780c0ff */
[C---:B------:R-:W-:Y:S02]  /*16360*/  LOP3.LUT P6, RZ, R16.reuse, 0x8000, RZ, 0xc0, !PT ;  /* 0x0000800010ff7812 */ /* 0x040fe400078cc0ff */
[----:B------:R-:W-:-:S09]  /*16370*/  LOP3.LUT P2, RZ, R16, 0x40000000, RZ, 0xc0, !PT ;  /* 0x4000000010ff7812 */ /* 0x000fd2000784c0ff */
[----:B------:R-:W-:-:S04]  /*16380*/  @!P0 LOP3.LUT R3, R3, R2, RZ, 0x3c, !PT ;  /* 0x0000000203038212 */ /* 0x000fc800078e3cff */
[----:B------:R-:W-:-:S04]  /*16390*/  @!P0 LOP3.LUT R2, R3, R2, RZ, 0x3c, !PT ;  /* 0x0000000203028212 */ /* 0x000fc800078e3cff */
[----:B------:R-:W-:-:S05]  /*163a0*/  @!P0 LOP3.LUT R3, R3, R2, RZ, 0x3c, !PT ;  /* 0x0000000203038212 */ /* 0x000fca00078e3cff */
[----:B------:R-:W-:Y:S01]  /*163b0*/  @!PT LDS RZ, [RZ] ;  /* 0x00000000fffff984 */ /* 0x000fe20000000800 */
[----:B------:R-:W-:Y:S01]  /*163c0*/  @!PT LDS RZ, [RZ] ;  /* 0x00000000fffff984 */ /* 0x000fe20000000800 */
[----:B------:R-:W-:Y:S01]  /*163d0*/  @!PT LDS RZ, [RZ] ;  /* 0x00000000fffff984 */ /* 0x000fe20000000800 */
[----:B------:R0:W-:Y:S01]  /*163e0*/  @!P0 LDGSTS.E.BYPASS.LTC128B.128 [R19+0x26400], desc[UR44][R2.64], !P1 ;  /* 0x2640000002138fae */ /* 0x0001e2000c901d6c */
[C---:B------:R-:W-:Y:S02]  /*163f0*/  LOP3.LUT P1, RZ, R16.reuse, 0x20000000, RZ, 0xc0, !PT ;  /* 0x2000000010ff7812 */ /* 0x040fe4000782c0ff */
[----:B------:R-:W-:Y:S01]  /*16400*/  LOP3.LUT R16, R16, 0xfbffffff, RZ, 0xc0, !PT ;  /* 0xfbffffff10107812 */ /* 0x000fe200078ec0ff */
[----:B------:R0:W-:Y:S03]  /*16410*/  @!P0 LDGSTS.E.BYPASS.LTC128B.128 [R19+0x28400], desc[UR44][R2.64+0x80], !P5 ;  /* 0x2840008002138fae */ /* 0x0001e6000e901d6c */
[----:B------:R-:W-:Y:S01]  /*16420*/  @P5 LOP3.LUT R16, R16, 0x4000000, RZ, 0xfc, !PT ;  /* 0x0400000010105812 */ /* 0x000fe200078efcff */
[----:B------:R0:W-:Y:S03]  /*16430*/  @!P0 LDGSTS.E.BYPASS.LTC128B.128 [R19+0x2a400], desc[UR44][R2.64+0x100], !P4 ;  /* 0x2a40010002138fae */ /* 0x0001e6000e101d6c */
[C---:B------:R-:W-:Y:S01]  /*16440*/  LOP3.LUT P5, RZ, R16.reuse, 0x800, RZ, 0xc0, !PT ;  /* 0x0000080010ff7812 */ /* 0x040fe200078ac0ff */
[----:B------:R0:W-:Y:S01]  /*16450*/  @!P0 LDGSTS.E.BYPASS.LTC128B.128 [R19+0x2c400], desc[UR44][R2.64+0x180], !P3 ;  /* 0x2c40018002138fae */ /* 0x0001e2000d901d6c */
[----:B------:R-:W-:-:S03]  /*16460*/  LOP3.LUT R16, R16, 0xf7ffffff, RZ, 0xc0, !PT ;  /* 0xf7ffffff10107812 */ /* 0x000fc600078ec0ff */
[----:B------:R0:W-:Y:S04]  /*16470*/  @!P0 LDGSTS.E.BYPASS.LTC128B.128 [R19+0x2e400], desc[UR44][R2.64+0x200], !P2 ;  /* 0x2e40020002138fae */ /* 0x0001e8000d101d6c */
[----:B------:R0:W-:Y:S04]  /*16480*/  @!P0 LDGSTS.E.BYPASS.LTC128B.128 [R19+0x30400], desc[UR44][R2.64+0x280], !P1 ;  /* 0x3040028002138fae */ /* 0x0001e8000c901d6c */
[----:B------:R-:W-:Y:S01]  /*16490*/  @P5 LOP3.LUT R16, R16, 0x8000000, RZ, 0xfc, !PT ;  /* 0x0800000010105812 */ /* 0x000fe200078efcff */
[----:B------:R0:W-:Y:S03]  /*164a0*/  @!P0 LDGSTS.E.BYPASS.LTC128B.128 [R19+0x32400], desc[UR44][R2.64+0x300], P6 ;  /* 0x3240030002138fae */ /* 0x0001e6000b101d6c */
[----:B------:R-:W-:-:S02]  /*164b0*/  LOP3.LUT P6, RZ, R16, 0x10000000, RZ, 0xc0, !PT ;  /* 0x1000000010ff7812 */ /* 0x000fc400078cc0ff */
[----:B------:R-:W-:-:S11]  /*164c0*/  LOP3.LUT P5, RZ, R16, 0x80, RZ, 0xc0, !PT ;  /* 0x0000008010ff7812 */ /* 0x000fd600078ac0ff */
[----:B------:R0:W-:Y:S02]  /*164d0*/  @!P0 LDGSTS.E.BYPASS.LTC128B.128 [R19+0x34400], desc[UR44][R2.64+0x380], P6 ;  /* 0x3440038002138fae */ /* 0x0001e4000b101d6c */
[----:B0-----:R-:W-:Y:S05]  /*164e0*/  WARPSYNC.COLLECTIVE R15, `(.L_x_4367) ;  /* 0x000000000f087348 */ /* 0x001fea0003c00000 */
[----:B------:R1:W2:Y:S02]  /*164f0*/  SHFL.IDX P6, R14, R13, R12, R11 ;  /* 0x0000000c0d0e7389 */ /* 0x0002a400000c000b */
[----:B012---:R-:W-:Y:S01]  /*16500*/  ENDCOLLECTIVE ;  /* 0x000000000000791b */ /* 0x007fe20003800000 */
.L_x_4367:
[----:B------:R-:W-:Y:S02]  /*16510*/  IMAD.MOV.U32 R13, RZ, RZ, R0 ;  /* 0x000000ffff0d7224 */ /* 0x000fe400078e0000 */
[----:B------:R-:W-:-:S07]  /*16520*/  IMAD.MOV.U32 R7, RZ, RZ, R14 ;  /* 0x000000ffff077224 */ /* 0x000fce00078e000e */
[----:B------:R-:W-:Y:S05]  /*16530*/  WARPSYNC.COLLECTIVE R15, `(.L_x_4368) ;  /* 0x000000000f087348 */ /* 0x000fea0003c00000 */
[----:B------:R0:W1:Y:S02]  /*16540*/  SHFL.IDX P6, R14, R13, R12, R11 ;  /* 0x0000000c0d0e7389 */ /* 0x00006400000c000b */
[----:B01----:R-:W-:Y:S01]  /*16550*/  ENDCOLLECTIVE ;  /* 0x000000000000791b */ /* 0x003fe20003800000 */
.L_x_4368:
        /* <DEDUP_REMOVED lines=10> */
[----:B------:R-:W-:-:S11]  /*16600*/  LOP3.LUT P6, RZ, R16, 0x40000, RZ, 0xc0, !PT ;  /* 0x0004000010ff7812 */ /* 0x000fd600078cc0ff */
[----:B------:R-:W-:Y:S01]  /*16610*/  @!PT LDS RZ, [RZ] ;  /* 0x00000000fffff984 */ /* 0x000fe20000000800 */
[----:B------:R-:W-:Y:S01]  /*16620*/  @!PT LDS RZ, [RZ] ;  /* 0x00000000fffff984 */ /* 0x000fe20000000800 */
[----:B------:R-:W-:Y:S01]  /*16630*/  @!PT LDS RZ, [RZ] ;  /* 0x00000000fffff984 */ /* 0x000fe20000000800 */
[----:B------:R0:W-:Y:S01]  /*16640*/  @!P0 LDGSTS.E.BYPASS.LTC128B.128 [R19+0x26c00], desc[UR44][R2.64], !P5 ;  /* 0x26c0000002138fae */ /* 0x0001e2000e901d6c */
[C---:B------:R-:W-:Y:S02]  /*16650*/  LOP3.LUT P5, RZ, R16.reuse, 0x4000000, RZ, 0xc0, !PT ;  /* 0x0400000010ff7812 */ /* 0x040fe400078ac0ff */
[----:B------:R-:W-:-:S11]  /*16660*/  LOP3.LUT R16, R16, 0xff7fffff, RZ, 0xc0, !PT ;  /* 0xff7fffff10107812 */ /* 0x000fd600078ec0ff */
        /* <DEDUP_REMOVED lines=8> */
[----:B------:R0:W-:Y:S03]  /*166f0*/  @!P0 LDGSTS.E.BYPASS.LTC128B.128 [R19+0x30c00], desc[UR44][R2.64+0x280], !P1 ;  /* 0x30c0028002138fae */ /* 0x0001e6000c901d6c */
[C---:B------:R-:W-:Y:S01]  /*16700*/  LOP3.LUT P5, RZ, R16.reuse, 0x40, RZ, 0xc0, !PT ;  /* 0x0000004010ff7812 */ /* 0x040fe200078ac0ff */
[----:B------:R0:W-:Y:S01]  /*16710*/  @!P0 LDGSTS.E.BYPASS.LTC128B.128 [R19+0x32c00], desc[UR44][R2.64+0x300], P6 ;  /* 0x32c0030002138fae */ /* 0x0001e2000b101d6c */
[----:B------:R-:W-:-:S13]  /*16720*/  LOP3.LUT P6, RZ, R16, 0x2000000, RZ, 0xc0, !PT ;  /* 0x0200000010ff7812 */ /* 0x000fda00078cc0ff */
[----:B------:R0:W-:Y:S02]  /*16730*/  @!P0 LDGSTS.E.BYPASS.LTC128B.128 [R19+0x34c00], desc[UR44][R2.64+0x380], P6 ;  /* 0x34c0038002138fae */ /* 0x0001e4000b101d6c */
[----:B0-----:R-:W-:Y:S05]  /*16740*/  WARPSYNC.COLLECTIVE R15, `(.L_x_4369) ;  /* 0x000000000f087348 */ /* 0x001fea0003c00000 */
[----:B------:R1:W2:Y:S02]  /*16750*/  SHFL.IDX P6, R14, R13, R12, R11 ;  /* 0x0000000c0d0e7389 */ /* 0x0002a400000c000b */
[----:B012---:R-:W-:Y:S01]  /*16760*/  ENDCOLLECTIVE ;  /* 0x000000000000791b */ /* 0x007fe20003800000 */
.L_x_4369:
[----:B------:R-:W-:Y:S02]  /*16770*/  IMAD.MOV.U32 R13, RZ, RZ, R0 ;  /* 0x000000ffff0d7224 */ /* 0x000fe400078e0000 */
[----:B------:R-:W-:-:S07]  /*16780*/  IMAD.MOV.U32 R7, RZ, RZ, R14 ;  /* 0x000000ffff077224 */ /* 0x000fce00078e000e */
[----:B------:R-:W-:Y:S05]  /*16790*/  WARPSYNC.COLLECTIVE R15, `(.L_x_4370) ;  /* 0x000000000f087348 */ /* 0x000fea0003c00000 */
[----:B------:R0:W1:Y:S02]  /*167a0*/  SHFL.IDX P6, R14, R13, R12, R11 ;  /* 0x0000000c0d0e7389 */ /* 0x00006400000c000b */
[----:B01----:R-:W-:Y:S01]  /*167b0*/  ENDCOLLECTIVE ;  /* 0x000000000000791b */ /* 0x003fe20003800000 */
.L_x_4370:
        /* <DEDUP_REMOVED lines=15> */
[----:B------:R-:W-:-:S13]  /*168b0*/  LOP3.LUT P5, RZ, R16, 0x800000, RZ, 0xc0, !PT ;  /* 0x0080000010ff7812 */ /* 0x000fda00078ac0ff */
[----:B------:R0:W-:Y:S04]  /*168c0*/  @!P0 LDGSTS.E.BYPASS.LTC128B.128 [R19+0x29400], desc[UR44][R2.64+0x80], !P5 ;  /* 0x2940008002138fae */ /* 0x0001e8000e901d6c */
[----:B------:R0:W-:Y:S04]  /*168d0*/  @!P0 LDGSTS.E.BYPASS.LTC128B.128 [R19+0x2b400], desc[UR44][R2.64+0x100], !P4 ;  /* 0x2b40010002138fae */ /* 0x0001e8000e101d6c */
[----:B------:R0:W-:Y:S04]  /*168e0*/  @!P0 LDGSTS.E.BYPASS.LTC128B.128 [R19+0x2d400], desc[UR44][R2.64+0x180], !P3 ;  /* 0x2d40018002138fae */ /* 0x0001e8000d901d6c */
[----:B------:R0:W-:Y:S04]  /*168f0*/  @!P0 LDGSTS.E.BYPASS.LTC128B.128 [R19+0x2f400], desc[UR44][R2.64+0x200], !P2 ;  /* 0x2f40020002138fae */ /* 0x0001e8000d101d6c */
[----:B------:R0:W-:Y:S04]  /*16900*/  @!P0 LDGSTS.E.BYPASS.LTC128B.128 [R19+0x31400], desc[UR44][R2.64+0x280], !P1 ;  /* 0x3140028002138fae */ /* 0x0001e8000c901d6c */
[----:B------:R0:W-:Y:S01]  /*16910*/  @!P0 LDGSTS.E.BYPASS.LTC128B.128 [R19+0x33400], desc[UR44][R2.64+0x300], P6 ;  /* 0x3340030002138fae */ /* 0x0001e2000b101d6c */
[----:B------:R-:W-:-:S13]  /*16920*/  LOP3.LUT P6, RZ, R16, 0x400000, RZ, 0xc0, !PT ;  /* 0x0040000010ff7812 */ /* 0x000fda00078cc0ff */
[----:B------:R0:W-:Y:S02]  /*16930*/  @!P0 LDGSTS.E.BYPASS.LTC128B.128 [R19+0x35400], desc[UR44][R2.64+0x380], P6 ;  /* 0x3540038002138fae */ /* 0x0001e4000b101d6c */
[----:B0-----:R-:W-:Y:S05]  /*16940*/  WARPSYNC.COLLECTIVE R15, `(.L_x_4371) ;  /* 0x000000000f087348 */ /* 0x001fea0003c00000 */
[----:B------:R1:W2:Y:S02]  /*16950*/  SHFL.IDX P6, R14, R13, R12, R11 ;  /* 0x0000000c0d0e7389 */ /* 0x0002a400000c000b */
[----:B012---:R-:W-:Y:S01]  /*16960*/  ENDCOLLECTIVE ;  /* 0x000000000000791b */ /* 0x007fe20003800000 */
.L_x_4371:
[----:B------:R-:W-:Y:S02]  /*16970*/  IMAD.MOV.U32 R13, RZ, RZ, R0 ;  /* 0x000000ffff0d7224 */ /* 0x000fe400078e0000 */
[----:B------:R-:W-:-:S07]  /*16980*/  IMAD.MOV.U32 R6, RZ, RZ, R14 ;  /* 0x000000ffff067224 */ /* 0x000fce00078e000e */
[----:B------:R-:W-:Y:S05]  /*16990*/  WARPSYNC.COLLECTIVE R15, `(.L_x_4372) ;  /* 0x000000000f087348 */ /* 0x000fea0003c00000 */
[----:B------:R0:W1:Y:S02]  /*169a0*/  SHFL.IDX P6, R14, R13, R12, R11 ;  /* 0x0000000c0d0e7389 */ /* 0x00006400000c000b */
[----:B01----:R-:W-:Y:S01]  /*169b0*/  ENDCOLLECTIVE ;  /* 0x000000000000791b */ /* 0x003fe20003800000 */
.L_x_4372:
[----:B------:R-:W-:Y:S01]  /*169c0*/  IMAD.MOV.U32 R0, RZ, RZ, R14 ;  /* 0x000000ffff007224 */ /* 0x000fe200078e000e */
[----:B------:R-:W-:Y:S06]  /*169d0*/  BRA `(.L_x_4373) ;  /* 0xffffffb800607947 */ /* 0x000fec000383ffff */
.L_x_4290:
[----:B0-----:R0:W1:Y:S02]  /*169e0*/  SYNCS.PHASECHK.TRANS64.TRYWAIT P0, [R17+URZ+0x38820], R0 ;  /* 0x03882000110075a7 */ /* 0x001064000800017f */
[----:B-1----:R-:W-:Y:S05]  /*169f0*/  @!P0 NANOSLEEP.SYNCS 0x989680 ;  /* 0x009896800000895d */ /* 0x002fea0003900000 */
[----:B------:R-:W1:Y:S02]  /*16a00*/  @!P0 SYNCS.PHASECHK.TRANS64 P0, [R17+URZ+0x38820], R0 ;  /* 0x03882000110085a7 */ /* 0x000e64000800007f */
[----:B-1----:R-:W-:Y:S05]  /*16a10*/  @!P0 BRA `(.L_x_4290) ;  /* 0xfffffffc00f08947 */ /* 0x002fea000383ffff */
[----:B------:R-:W-:Y:S05]  /*16a20*/  BRA `(.L_x_4374) ;  /* 0xffffffb800fc7947 */ /* 0x000fea000383ffff */
.L_x_4293:
[----:B0-----:R0:W1:Y:S02]  /*16a30*/  SYNCS.PHASECHK.TRANS64.TRYWAIT P0, [R22+URZ+0x38860], R0 ;  /* 0x03886000160075a7 */ /* 0x001064000800017f */
[----:B-1----:R-:W-:Y:S05]  /*16a40*/  @!P0 NANOSLEEP.SYNCS 0x989680 ;  /* 0x009896800000895d */ /* 0x002fea0003900000 */
[----:B------:R-:W1:Y:S02]  /*16a50*/  @!P0 SYNCS.PHASECHK.TRANS64 P0, [R22+URZ+0x38860], R0 ;  /* 0x03886000160085a7 */ /* 0x000e64000800007f */
[----:B-1----:R-:W-:Y:S05]  /*16a60*/  @!P0 BRA `(.L_x_4293) ;  /* 0xfffffffc00f08947 */ /* 0x002fea000383ffff */
[----:B------:R-:W-:Y:S05]  /*16a70*/  BRA `(.L_x_4375) ;  /* 0xffffffbc000c7947 */ /* 0x000fea000383ffff */
.L_x_4294:
        /* <DEDUP_REMOVED lines=8> */
.L_x_4377:
[----:B------:R-:W-:Y:S05]  /*16b00*/  BSYNC B0 ;  /* 0x0000000000007941 */ /* 0x000fea0003800000 */
.L_x_4376:
[----:B------:R-:W0:Y:S01]  /*16b10*/  S2R R7, SR_TID.X ;  /* 0x0000000000077919 */ /* 0x000e220000002100 */
[----:B------:R-:W-:Y:S01]  /*16b20*/  IMAD.MOV.U32 R13, RZ, RZ, R4 ;  /* 0x000000ffff0d7224 */ /* 0x000fe200078e0004 */
[C---:B------:R-:W-:Y:S01]  /*16b30*/  LOP3.LUT P5, RZ, R30.reuse, 0x2, RZ, 0xc0, !PT ;  /* 0x000000021eff7812 */ /* 0x040fe200078ac0ff */
[----:B------:R-:W-:Y:S01]  /*16b40*/  IMAD.MOV.U32 R12, RZ, RZ, RZ ;  /* 0x000000ffff0c7224 */ /* 0x000fe200078e00ff */
[C---:B------:R-:W-:Y:S01]  /*16b50*/  LOP3.LUT P4, RZ, R30.reuse, 0x4, RZ, 0xc0, !PT ;  /* 0x000000041eff7812 */ /* 0x040fe2000788c0ff */
[----:B------:R-:W-:Y:S01]  /*16b60*/  IMAD.MOV.U32 R11, RZ, RZ, 0x181f ;  /* 0x0000181fff0b7424 */ /* 0x000fe200078e00ff */
[C---:B------:R-:W-:Y:S01]  /*16b70*/  LOP3.LUT P3, RZ, R30.reuse, 0x8, RZ, 0xc0, !PT ;  /* 0x000000081eff7812 */ /* 0x040fe2000786c0ff */
[----:B------:R-:W-:Y:S01]  /*16b80*/  IMAD.MOV.U32 R15, RZ, RZ, -0x1 ;  /* 0xffffffffff0f7424 */ /* 0x000fe200078e00ff */
[----:B------:R-:W-:Y:S01]  /*16b90*/  LOP3.LUT P2, RZ, R30, 0x10, RZ, 0xc0, !PT ;  /* 0x000000101eff7812 */ /* 0x000fe2000784c0ff */
[----:B------:R-:W-:Y:S01]  /*16ba0*/  IMAD.MOV.U32 R3, RZ, RZ, R14 ;  /* 0x000000ffff037224 */ /* 0x000fe200078e000e */
[----:B------:R-:W-:Y:S01]  /*16bb0*/  LOP3.LUT R16, R16, 0xffffffbf, RZ, 0xc0, !PT ;  /* 0xffffffbf10107812 */ /* 0x000fe200078ec0ff */
[----:B------:R-:W-:-:S10]  /*16bc0*/  IMAD R5, R5, 0x2, R17 ;  /* 0x0000000205057824 */ /* 0x000fd400078e0211 */
[----:B0-----:R-:W-:Y:S05]  /*16bd0*/  WARPSYNC.COLLECTIVE R15, `(.L_x_4378) ;  /* 0x000000000f087348 */ /* 0x001fea0003c00000 */
[----:B------:R1:W2:Y:S02]  /*16be0*/  SHFL.IDX P6, R14, R13, R12, R11 ;  /* 0x0000000c0d0e7389 */ /* 0x0002a400000c000b */
[----:B012---:R-:W-:Y:S01]  /*16bf0*/  ENDCOLLECTIVE ;  /* 0x000000000000791b */ /* 0x007fe20003800000 */
.L_x_4378:
        /* <DEDUP_REMOVED lines=8> */
[----:B------:R-:W-:Y:S02]  /*16c80*/  ISETP.NE.U32.AND P1, PT, R7, 0x1, PT ;  /* 0x000000010700780c */ /* 0x000fe40003f25070 */
[----:B------:R-:W-:Y:S01]  /*16c90*/  PRMT R7, R30, 0x8880, RZ ;  /* 0x000088801e077816 */ /* 0x000fe200000000ff */
        /* <DEDUP_REMOVED lines=8> */
[----:B------:R-:W-:Y:S02]  /*16d20*/  ISETP.LT.OR P0, PT, R29, 0x1, !P5 ;  /* 0x000000011d00780c */ /* 0x000fe40006f01670 */
[----:B------:R-:W-:-:S11]  /*16d30*/  LOP3.LUT R16, R16, 0xffffff7f, RZ, 0xc0, !PT ;  /* 0xffffff7f10107812 */ /* 0x000fd600078ec0ff */
        /* <DEDUP_REMOVED lines=12> */
[----:B------:R-:W-:-:S13]  /*16e00*/  ISETP.GT.AND P6, PT, R7, -0x1, PT ;  /* 0xffffffff0700780c */ /* 0x000fda0003fc4270 */
[----:B------:R-:W-:Y:S02]  /*16e10*/  @P6 LOP3.LUT R16, R16, 0x80, RZ, 0xfc, !PT ;  /* 0x0000008010106812 */ /* 0x000fe400078efcff */
[----:B------:R-:W-:-:S13]  /*16e20*/  ISETP.LT.OR P6, PT, R29, 0x1, P6 ;  /* 0x000000011d00780c */ /* 0x000fda00037c1670 */
[----:B------:R0:W-:Y:S02]  /*16e30*/  LDGSTS.E.BYPASS.LTC128B.128 [R5+0xe400], desc[UR44][R2.64+0x380], !P6 ;  /* 0x0e40038002057fae */ /* 0x0001e4000f101d6c */
[----:B0-----:R-:W-:Y:S05]  /*16e40*/  WARPSYNC.COLLECTIVE R15, `(.L_x_4379) ;  /* 0x000000000f087348 */ /* 0x001fea0003c00000 */
[----:B------:R1:W2:Y:S02]  /*16e50*/  SHFL.IDX P6, R14, R13, R12, R11 ;  /* 0x0000000c0d0e7389 */ /* 0x0002a400000c000b */
[----:B012---:R-:W-:Y:S01]  /*16e60*/  ENDCOLLECTIVE ;  /* 0x000000000000791b */ /* 0x007fe20003800000 */
.L_x_4379:
[----:B------:R-:W-:Y:S02]  /*16e70*/  IMAD.MOV.U32 R13, RZ, RZ, R4 ;  /* 0x000000ffff0d7224 */ /* 0x000fe400078e0004 */
[----:B------:R-:W-:-:S07]  /*16e80*/  IMAD.MOV.U32 R3, RZ, RZ, R14 ;  /* 0x000000ffff037224 */ /* 0x000fce00078e000e */
[----:B------:R-:W-:Y:S05]  /*16e90*/  WARPSYNC.COLLECTIVE R15, `(.L_x_4380) ;  /* 0x000000000f087348 */ /* 0x000fea0003c00000 */
[----:B------:R0:W1:Y:S02]  /*16ea0*/  SHFL.IDX P6, R14, R13, R12, R11 ;  /* 0x0000000c0d0e7389 */ /* 0x00006400000c000b */
[----:B01----:R-:W-:Y:S01]  /*16eb0*/  ENDCOLLECTIVE ;  /* 0x000000000000791b */ /* 0x003fe20003800000 */
.L_x_4380:
        /* <DEDUP_REMOVED lines=29> */
.L_x_4381:
[----:B------:R-:W-:Y:S02]  /*17090*/  IMAD.MOV.U32 R13, RZ, RZ, R4 ;  /* 0x000000ffff0d7224 */ /* 0x000fe400078e0004 */
[----:B------:R-:W-:-:S07]  /*170a0*/  IMAD.MOV.U32 R7, RZ, RZ, R14 ;  /* 0x000000ffff077224 */ /* 0x000fce00078e000e */
[----:B------:R-:W-:Y:S05]  /*170b0*/  WARPSYNC.COLLECTIVE R15, `(.L_x_4382) ;  /* 0x000000000f087348 */ /* 0x000fea0003c00000 */
[----:B------:R0:W1:Y:S02]  /*170c0*/  SHFL.IDX P6, R14, R13, R12, R11 ;  /* 0x0000000c0d0e7389 */ /* 0x00006400000c000b */
[----:B01----:R-:W-:Y:S01]  /*170d0*/  ENDCOLLECTIVE ;  /* 0x000000000000791b */ /* 0x003fe20003800000 */
.L_x_4382:
        /* <DEDUP_REMOVED lines=29> */
.L_x_4383:
[----:B------:R-:W-:Y:S02]  /*172b0*/  IMAD.MOV.U32 R13, RZ, RZ, R4 ;  /* 0x000000ffff0d7224 */ /* 0x000fe400078e0004 */
[----:B------:R-:W-:-:S07]  /*172c0*/  IMAD.MOV.U32 R6, RZ, RZ, R14 ;  /* 0x000000ffff067224 */ /* 0x000fce00078e000e */
[----:B------:R-:W-:Y:S05]  /*172d0*/  WARPSYNC.COLLECTIVE R15, `(.L_x_4384) ;  /* 0x000000000f087348 */ /* 0x000fea0003c00000 */
[----:B------:R0:W1:Y:S02]  /*172e0*/  SHFL.IDX P6, R14, R13, R12, R11 ;  /* 0x0000000c0d0e7389 */ /* 0x00006400000c000b */
[----:B01----:R-:W-:Y:S01]  /*172f0*/  ENDCOLLECTIVE ;  /* 0x000000000000791b */ /* 0x003fe20003800000 */
.L_x_4384:
[----:B------:R-:W-:Y:S01]  /*17300*/  IMAD.MOV.U32 R2, RZ, RZ, R14 ;  /* 0x000000ffff027224 */ /* 0x000fe200078e000e */
[----:B------:R-:W-:Y:S06]  /*17310*/  BRA `(.L_x_4385) ;  /* 0xffffffb800987947 */ /* 0x000fec000383ffff */
.L_x_4301:
[----:B0-----:R0:W1:Y:S02]  /*17320*/  SYNCS.PHASECHK.TRANS64.TRYWAIT P0, [R6+URZ+0x38840], R20 ;  /* 0x03884014060075a7 */ /* 0x001064000800017f */
[----:B-1----:R-:W-:Y:S05]  /*17330*/  @!P0 NANOSLEEP.SYNCS 0x989680 ;  /* 0x009896800000895d */ /* 0x002fea0003900000 */
[----:B------:R-:W1:Y:S02]  /*17340*/  @!P0 SYNCS.PHASECHK.TRANS64 P0, [R6+URZ+0x38840], R20 ;  /* 0x03884014060085a7 */ /* 0x000e64000800007f */
[----:B-1----:R-:W-:Y:S05]  /*17350*/  @!P0 BRA `(.L_x_4301) ;  /* 0xfffffffc00f08947 */ /* 0x002fea000383ffff */
[----:B------:R-:W-:Y:S05]  /*17360*/  BRA `(.L_x_4386) ;  /* 0xffffffc0002c7947 */ /* 0x000fea000383ffff */
.L_x_4302:
        /* <DEDUP_REMOVED lines=8> */
.L_x_4388:
[----:B------:R-:W-:Y:S05]  /*173f0*/  BSYNC B1 ;  /* 0x0000000000017941 */ /* 0x000fea0003800000 */
.L_x_4387:
        /* <DEDUP_REMOVED lines=9> */
.L_x_4389:
[----:B------:R-:W-:Y:S02]  /*17490*/  IMAD.MOV.U32 R13, RZ, RZ, R25 ;  /* 0x000000ffff0d7224 */ /* 0x000fe400078e0019 */
[----:B------:R-:W-:Y:S02]  /*174a0*/  IMAD.MOV.U32 R12, RZ, RZ, 0x1 ;  /* 0x00000001ff0c7424 */ /* 0x000fe400078e00ff */
[----:B------:R-:W-:-:S07]  /*174b0*/  IMAD.MOV.U32 R2, RZ, RZ, R14 ;  /* 0x000000ffff027224 */ /* 0x000fce00078e000e */
[----:B------:R-:W-:Y:S05]  /*174c0*/  WARPSYNC.COLLECTIVE R15, `(.L_x_4390) ;  /* 0x000000000f087348 */ /* 0x000fea0003c00000 */
[----:B------:R0:W1:Y:S02]  /*174d0*/  SHFL.IDX P6, R14, R13, R12, R11 ;  /* 0x0000000c0d0e7389 */ /* 0x00006400000c000b */
[----:B01----:R-:W-:Y:S01]  /*174e0*/  ENDCOLLECTIVE ;  /* 0x000000000000791b */ /* 0x003fe20003800000 */
.L_x_4390:
        /* <DEDUP_REMOVED lines=11> */
.L_x_4391:
[----:B------:R-:W-:Y:S02]  /*175a0*/  IMAD.MOV.U32 R13, RZ, RZ, R25 ;  /* 0x000000ffff0d7224 */ /* 0x000fe400078e0019 */
[----:B------:R-:W-:Y:S02]  /*175b0*/  IMAD.MOV.U32 R12, RZ, RZ, 0x2 ;  /* 0x00000002ff0c7424 */ /* 0x000fe400078e00ff */
[----:B------:R-:W-:-:S07]  /*175c0*/  IMAD.MOV.U32 R2, RZ, RZ, R14 ;  /* 0x000000ffff027224 */ /* 0x000fce00078e000e */
[----:B------:R-:W-:Y:S05]  /*175d0*/  WARPSYNC.COLLECTIVE R15, `(.L_x_4392) ;  /* 0x000000000f087348 */ /* 0x000fea0003c00000 */
[----:B------:R0:W1:Y:S02]  /*175e0*/  SHFL.IDX P6, R14, R13, R12, R11 ;  /* 0x0000000c0d0e7389 */ /* 0x00006400000c000b */
[----:B01----:R-:W-:Y:S01]  /*175f0*/  ENDCOLLECTIVE ;  /* 0x000000000000791b */ /* 0x003fe20003800000 */
.L_x_4392:
        /* <DEDUP_REMOVED lines=11> */
.L_x_4393:
[----:B------:R-:W-:Y:S02]  /*176b0*/  IMAD.MOV.U32 R13, RZ, RZ, R25 ;  /* 0x000000ffff0d7224 */ /* 0x000fe400078e0019 */
[----:B------:R-:W-:Y:S02]  /*176c0*/  IMAD.MOV.U32 R12, RZ, RZ, 0x3 ;  /* 0x00000003ff0c7424 */ /* 0x000fe400078e00ff */
[----:B------:R-:W-:-:S07]  /*176d0*/  IMAD.MOV.U32 R2, RZ, RZ, R14 ;  /* 0x000000ffff027224 */ /* 0x000fce00078e000e */
[----:B------:R-:W-:Y:S05]  /*176e0*/  WARPSYNC.COLLECTIVE R15, `(.L_x_4394) ;  /* 0x000000000f087348 */ /* 0x000fea0003c00000 */
[----:B------:R0:W1:Y:S02]  /*176f0*/  SHFL.IDX P6, R14, R13, R12, R11 ;  /* 0x0000000c0d0e7389 */ /* 0x00006400000c000b */
[----:B01----:R-:W-:Y:S01]  /*17700*/  ENDCOLLECTIVE ;  /* 0x000000000000791b */ /* 0x003fe20003800000 */
.L_x_4394:
        /* <DEDUP_REMOVED lines=11> */
.L_x_4395:
[----:B------:R-:W-:Y:S01]  /*177c0*/  IMAD.MOV.U32 R2, RZ, RZ, R14 ;  /* 0x000000ffff027224 */ /* 0x000fe200078e000e */
[----:B------:R-:W-:Y:S06]  /*177d0*/  BRA `(.L_x_4396) ;  /* 0xffffffbc00b47947 */ /* 0x000fec000383ffff */
.L_x_4307:
[----:B---3--:R3:W4:Y:S02]  /*177e0*/  SYNCS.PHASECHK.TRANS64.TRYWAIT P0, [R6+URZ+0x38860], R20 ;  /* 0x03886014060075a7 */ /* 0x008724000800017f */
[----:B----4-:R-:W-:Y:S05]  /*177f0*/  @!P0 NANOSLEEP.SYNCS 0x989680 ;  /* 0x009896800000895d */ /* 0x010fea0003900000 */
[----:B------:R-:W4:Y:S02]  /*17800*/  @!P0 SYNCS.PHASECHK.TRANS64 P0, [R6+URZ+0x38860], R20 ;  /* 0x03886014060085a7 */ /* 0x000f24000800007f */
[----:B----4-:R-:W-:Y:S05]  /*17810*/  @!P0 BRA `(.L_x_4307) ;  /* 0xfffffffc00f08947 */ /* 0x010fea000383ffff */
[----:B------:R-:W-:Y:S05]  /*17820*/  BRA `(.L_x_4397) ;  /* 0xffffffc000047947 */ /* 0x000fea000383ffff */
.L_x_4308:
        /* <DEDUP_REMOVED lines=8> */
.L_x_4399:
[----:B------:R-:W-:Y:S05]  /*178b0*/  BSYNC B1 ;  /* 0x0000000000017941 */ /* 0x000fea0003800000 */
.L_x_4398:
        /* <DEDUP_REMOVED lines=13> */
.L_x_4400:
        /* <DEDUP_REMOVED lines=17> */
.L_x_4401:
        /* <DEDUP_REMOVED lines=16> */
.L_x_4402:
        /* <DEDUP_REMOVED lines=19> */
.L_x_4403:
        /* <DEDUP_REMOVED lines=14> */
.L_x_4404:
        /* <DEDUP_REMOVED lines=16> */
.L_x_4405:
        /* <DEDUP_REMOVED lines=14> */
.L_x_4406:
[----:B------:R-:W-:Y:S05]  /*17f90*/  BRA `(.L_x_4407) ;  /* 0xffffffbc00687947 */ /* 0x000fea000383ffff */
.L_x_4316:
        /* <DEDUP_REMOVED lines=8> */
.L_x_4409:
[----:B------:R-:W-:Y:S05]  /*18020*/  BSYNC B0 ;  /* 0x0000000000007941 */ /* 0x000fea0003800000 */
.L_x_4408:
        /* <DEDUP_REMOVED lines=9> */
.L_x_4410:
        /* <DEDUP_REMOVED lines=24> */
.L_x_4411:
[----:B------:R-:W-:Y:S01]  /*18240*/  IMAD.MOV.U32 R12, RZ, RZ, 0x2 ;  /* 0x00000002ff0c7424 */ /* 0x000fe200078e00ff */
[----:B------:R-:W-:-:S05]  /*18250*/  SEL R14, R14, RZ, P1 ;  /* 0x000000ff0e0e7207 */ /* 0x000fca0000800000 */
[----:B------:R-:W-:-:S04]  /*18260*/  IMAD.IADD R5, R13, 0x1, R14 ;  /* 0x000000010d057824 */ /* 0x000fc800078e020e */
[----:B------:R-:W-:-:S07]  /*18270*/  IMAD.MOV.U32 R13, RZ, RZ, R5 ;  /* 0x000000ffff0d7224 */ /* 0x000fce00078e0005 */
[----:B------:R-:W-:Y:S05]  /*18280*/  WARPSYNC.COLLECTIVE R15, `(.L_x_4412) ;  /* 0x000000000f087348 */ /* 0x000fea0003c00000 */
[----:B------:R0:W1:Y:S02]  /*18290*/  SHFL.UP P6, R14, R13, R12, R11 ;  /* 0x0400000c0d0e7389 */ /* 0x00006400000c000b */
[----:B01----:R-:W-:Y:S01]  /*182a0*/  ENDCOLLECTIVE ;  /* 0x000000000000791b */ /* 0x003fe20003800000 */
.L_x_4412:
[----:B------:R-:W-:Y:S01]  /*182b0*/  IMAD.MOV.U32 R12, RZ, RZ, 0x4 ;  /* 0x00000004ff0c7424 */ /* 0x000fe200078e00ff */
[----:B------:R-:W-:-:S05]  /*182c0*/  SEL R2, R14, RZ, P2 ;  /* 0x000000ff0e027207 */ /* 0x000fca0001000000 */
[----:B------:R-:W-:-:S04]  /*182d0*/  IMAD.IADD R2, R5, 0x1, R2 ;  /* 0x0000000105027824 */ /* 0x000fc800078e0202 */
[----:B------:R-:W-:-:S07]  /*182e0*/  IMAD.MOV.U32 R13, RZ, RZ, R2 ;  /* 0x000000ffff0d7224 */ /* 0x000fce00078e0002 */
[----:B------:R-:W-:Y:S05]  /*182f0*/  WARPSYNC.COLLECTIVE R15, `(.L_x_4413) ;  /* 0x000000000f087348 */ /* 0x000fea0003c00000 */
[----:B------:R0:W1:Y:S02]  /*18300*/  SHFL.UP P6, R14, R13, R12, R11 ;  /* 0x0400000c0d0e7389 */ /* 0x00006400000c000b */
[----:B01----:R-:W-:Y:S01]  /*18310*/  ENDCOLLECTIVE ;  /* 0x000000000000791b */ /* 0x003fe20003800000 */
.L_x_4413:
[----:B------:R-:W-:Y:S01]  /*18320*/  IMAD.MOV.U32 R12, RZ, RZ, 0x8 ;  /* 0x00000008ff0c7424 */ /* 0x000fe200078e00ff */
[----:B------:R-:W-:-:S05]  /*18330*/  SEL R3, R14, RZ, P3 ;  /* 0x000000ff0e037207 */ /* 0x000fca0001800000 */
[----:B------:R-:W-:-:S04]  /*18340*/  IMAD.IADD R3, R2, 0x1, R3 ;  /* 0x0000000102037824 */ /* 0x000fc800078e0203 */
[----:B------:R-:W-:-:S07]  /*18350*/  IMAD.MOV.U32 R13, RZ, RZ, R3 ;  /* 0x000000ffff0d7224 */ /* 0x000fce00078e0003 */
[----:B------:R-:W-:Y:S05]  /*18360*/  WARPSYNC.COLLECTIVE R15, `(.L_x_4414) ;  /* 0x000000000f087348 */ /* 0x000fea0003c00000 */
[----:B------:R0:W1:Y:S02]  /*18370*/  SHFL.UP P6, R14, R13, R12, R11 ;  /* 0x0400000c0d0e7389 */ /* 0x00006400000c000b */
[----:B01----:R-:W-:Y:S01]  /*18380*/  ENDCOLLECTIVE ;  /* 0x000000000000791b */ /* 0x003fe20003800000 */
.L_x_4414:
[----:B------:R-:W-:Y:S01]  /*18390*/  IMAD.MOV.U32 R12, RZ, RZ, 0x10 ;  /* 0x00000010ff0c7424 */ /* 0x000fe200078e00ff */
[----:B------:R-:W-:-:S05]  /*183a0*/  SEL R14, R14, RZ, P4 ;  /* 0x000000ff0e0e7207 */ /* 0x000fca0002000000 */
[----:B------:R-:W-:-:S04]  /*183b0*/  IMAD.IADD R5, R3, 0x1, R14 ;  /* 0x0000000103057824 */ /* 0x000fc800078e020e */
[----:B------:R-:W-:-:S07]  /*183c0*/  IMAD.MOV.U32 R13, RZ, RZ, R5 ;  /* 0x000000ffff0d7224 */ /* 0x000fce00078e0005 */
[----:B------:R-:W-:Y:S05]  /*183d0*/  WARPSYNC.COLLECTIVE R15, `(.L_x_4415) ;  /* 0x000000000f087348 */ /* 0x000fea0003c00000 */
[----:B------:R0:W1:Y:S02]  /*183e0*/  SHFL.UP P6, R14, R13, R12, R11 ;  /* 0x0400000c0d0e7389 */ /* 0x00006400000c000b */
[----:B01----:R-:W-:Y:S01]  /*183f0*/  ENDCOLLECTIVE ;  /* 0x000000000000791b */ /* 0x003fe20003800000 */
.L_x_4415:
        /* <DEDUP_REMOVED lines=8> */
.L_x_4416:
[----:B------:R-:W-:Y:S05]  /*18480*/  BRA `(.L_x_4417) ;  /* 0xffffffc000007947 */ /* 0x000fea000383ffff */
.L_x_4319:
[----:B------:R-:W-:Y:S01]  /*18490*/  BSSY B0, `(.L_x_4418) ;  /* 0x0000007000007945 */ /* 0x000fe20003800000 */
[----:B------:R-:W-:Y:S02]  /*184a0*/  IMAD.MOV.U32 R12, RZ, RZ, 0x1 ;  /* 0x00000001ff0c7424 */ /* 0x000fe400078e00ff */
[----:B------:R-:W-:Y:S02]  /*184b0*/  IMAD.MOV.U32 R11, RZ, RZ, RZ ;  /* 0x000000ffff0b7224 */ /* 0x000fe400078e00ff */
[----:B------:R-:W-:-:S07]  /*184c0*/  IMAD.MOV.U32 R15, RZ, RZ, -0x1 ;  /* 0xffffffffff0f7424 */ /* 0x000fce00078e00ff */
[----:B------:R-:W-:Y:S05]  /*184d0*/  WARPSYNC.COLLECTIVE R15, `(.L_x_4419) ;  /* 0x000000000f087348 */ /* 0x000fea0003c00000 */
[----:B------:R0:W1:Y:S02]  /*184e0*/  SHFL.UP P6, R14, R13, R12, R11 ;  /* 0x0400000c0d0e7389 */ /* 0x00006400000c000b */
[----:B01----:R-:W-:Y:S01]  /*184f0*/  ENDCOLLECTIVE ;  /* 0x000000000000791b */ /* 0x003fe20003800000 */
.L_x_4419:
[----:B------:R-:W-:Y:S05]  /*18500*/  BSYNC B0 ;  /* 0x0000000000007941 */ /* 0x000fea0003800000 */
.L_x_4418:
        /* <DEDUP_REMOVED lines=8> */
.L_x_4420:
[----:B------:R-:W-:Y:S01]  /*18590*/  IMAD.MOV.U32 R12, RZ, RZ, 0x4 ;  /* 0x00000004ff0c7424 */ /* 0x000fe200078e00ff */
[----:B------:R-:W-:-:S05]  /*185a0*/  SEL R2, R14, RZ, P2 ;  /* 0x000000ff0e027207 */ /* 0x000fca0001000000 */
[----:B------:R-:W-:-:S04]  /*185b0*/  IMAD.IADD R2, R13, 0x1, R2 ;  /* 0x000000010d027824 */ /* 0x000fc800078e0202 */
[----:B------:R-:W-:-:S07]  /*185c0*/  IMAD.MOV.U32 R13, RZ, RZ, R2 ;  /* 0x000000ffff0d7224 */ /* 0x000fce00078e0002 */
[----:B------:R-:W-:Y:S05]  /*185d0*/  WARPSYNC.COLLECTIVE R15, `(.L_x_4421) ;  /* 0x000000000f087348 */ /* 0x000fea0003c00000 */
[----:B------:R0:W1:Y:S02]  /*185e0*/  SHFL.UP P6, R14, R13, R12, R11 ;  /* 0x0400000c0d0e7389 */ /* 0x00006400000c000b */
[----:B01----:R-:W-:Y:S01]  /*185f0*/  ENDCOLLECTIVE ;  /* 0x000000000000791b */ /* 0x003fe20003800000 */
.L_x_4421:
[----:B------:R-:W-:Y:S01]  /*18600*/  IMAD.MOV.U32 R12, RZ, RZ, 0x8 ;  /* 0x00000008ff0c7424 */ /* 0x000fe200078e00ff */
[----:B------:R-:W-:-:S05]  /*18610*/  SEL R3, R14, RZ, P3 ;  /* 0x000000ff0e037207 */ /* 0x000fca0001800000 */
[----:B------:R-:W-:-:S04]  /*18620*/  IMAD.IADD R3, R2, 0x1, R3 ;  /* 0x0000000102037824 */ /* 0x000fc800078e0203 */
[----:B------:R-:W-:-:S07]  /*18630*/  IMAD.MOV.U32 R13, RZ, RZ, R3 ;  /* 0x000000ffff0d7224 */ /* 0x000fce00078e0003 */
[----:B------:R-:W-:Y:S05]  /*18640*/  WARPSYNC.COLLECTIVE R15, `(.L_x_4422) ;  /* 0x000000000f087348 */ /* 0x000fea0003c00000 */
[----:B------:R0:W1:Y:S02]  /*18650*/  SHFL.UP P6, R14, R13, R12, R11 ;  /* 0x0400000c0d0e7389 */ /* 0x00006400000c000b */
[----:B01----:R-:W-:Y:S01]  /*18660*/  ENDCOLLECTIVE ;  /* 0x000000000000791b */ /* 0x003fe20003800000 */
.L_x_4422:
[----:B------:R-:W-:Y:S01]  /*18670*/  IMAD.MOV.U32 R12, RZ, RZ, 0x10 ;  /* 0x00000010ff0c7424 */ /* 0x000fe200078e00ff */
[----:B------:R-:W-:-:S05]  /*18680*/  SEL R14, R14, RZ, P4 ;  /* 0x000000ff0e0e7207 */ /* 0x000fca0002000000 */
[----:B------:R-:W-:-:S04]  /*18690*/  IMAD.IADD R5, R3, 0x1, R14 ;  /* 0x0000000103057824 */ /* 0x000fc800078e020e */
[----:B------:R-:W-:-:S07]  /*186a0*/  IMAD.MOV.U32 R13, RZ, RZ, R5 ;  /* 0x000000ffff0d7224 */ /* 0x000fce00078e0005 */
[----:B------:R-:W-:Y:S05]  /*186b0*/  WARPSYNC.COLLECTIVE R15, `(.L_x_4423) ;  /* 0x000000000f087348 */ /* 0x000fea0003c00000 */
[----:B------:R0:W1:Y:S02]  /*186c0*/  SHFL.UP P6, R14, R13, R12, R11 ;  /* 0x0400000c0d0e7389 */ /* 0x00006400000c000b */
[----:B01----:R-:W-:Y:S01]  /*186d0*/  ENDCOLLECTIVE ;  /* 0x000000000000791b */ /* 0x003fe20003800000 */
.L_x_4423:
        /* <DEDUP_REMOVED lines=8> */
.L_x_4424:
[----:B------:R-:W-:Y:S05]  /*18760*/  BRA `(.L_x_4425) ;  /* 0xffffffbc00ec7947 */ /* 0x000fea000383ffff */
.L_x_4321:
[----:B------:R-:W-:Y:S01]  /*18770*/  BSSY B0, `(.L_x_4426) ;  /* 0x0000006000007945 */ /* 0x000fe20003800000 */
[----:B------:R-:W-:Y:S01]  /*18780*/  PLOP3.LUT P6, PT, P6, PT, PT, 0x8, 0x0 ;  /* 0x000000000000781c */ /* 0x000fe200037ce170 */
[----:B------:R-:W-:-:S12]  /*18790*/  IMAD.MOV.U32 R15, RZ, RZ, -0x1 ;  /* 0xffffffffff0f7424 */ /* 0x000fd800078e00ff */
[----:B0-----:R-:W-:Y:S05]  /*187a0*/  WARPSYNC.COLLECTIVE R15, `(.L_x_4427) ;  /* 0x000000000f087348 */ /* 0x001fea0003c00000 */
[----:B------:R-:W-:Y:S01]  /*187b0*/  VOTE.ANY R14, PT, P6 ;  /* 0x00000000000e7806 */ /* 0x000fe200030e0100 */
[----:B0-----:R-:W-:Y:S06]  /*187c0*/  ENDCOLLECTIVE ;  /* 0x000000000000791b */ /* 0x001fec0003800000 */
.L_x_4427:
[----:B------:R-:W-:Y:S05]  /*187d0*/  BSYNC B0 ;  /* 0x0000000000007941 */ /* 0x000fea0003800000 */
.L_x_4426:
        /* <DEDUP_REMOVED lines=9> */
.L_x_4428:
[----:B------:R-:W-:Y:S02]  /*18870*/  IMAD.MOV.U32 R13, RZ, RZ, R4 ;  /* 0x000000ffff0d7224 */ /* 0x000fe400078e0004 */
[----:B------:R-:W-:-:S07]  /*18880*/  IMAD.MOV.U32 R7, RZ, RZ, R14 ;  /* 0x000000ffff077224 */ /* 0x000fce00078e000e */
[----:B------:R-:W-:Y:S05]  /*18890*/  WARPSYNC.COLLECTIVE R15, `(.L_x_4429) ;  /* 0x000000000f087348 */ /* 0x000fea0003c00000 */
[----:B------:R0:W1:Y:S02]  /*188a0*/  SHFL.IDX P6, R14, R13, R12, R11 ;  /* 0x0000000c0d0e7389 */ /* 0x00006400000c000b */
[----:B01----:R-:W-:Y:S01]  /*188b0*/  ENDCOLLECTIVE ;  /* 0x000000000000791b */ /* 0x003fe20003800000 */
.L_x_4429:
[----:B------:R-:W-:Y:S01]  /*188c0*/  IMAD.MOV.U32 R4, RZ, RZ, R14 ;  /* 0x000000ffff047224 */ /* 0x000fe200078e000e */
[----:B------:R-:W-:Y:S06]  /*188d0*/  BRA `(.L_x_4430) ;  /* 0xffffffbc00cc7947 */ /* 0x000fec000383ffff */
.L_x_4323:
[----:B------:R-:W-:Y:S01]  /*188e0*/  BSSY B0, `(.L_x_4431) ;  /* 0x0000007000007945 */ /* 0x000fe20003800000 */
[----:B------:R-:W-:Y:S02]  /*188f0*/  IMAD.MOV.U32 R13, RZ, RZ, R3 ;  /* 0x000000ffff0d7224 */ /* 0x000fe400078e0003 */
[----:B------:R-:W-:Y:S02]  /*18900*/  IMAD.MOV.U32 R11, RZ, RZ, 0x1f ;  /* 0x0000001fff0b7424 */ /* 0x000fe400078e00ff */
[----:B------:R-:W-:-:S07]  /*18910*/  IMAD.MOV.U32 R15, RZ, RZ, -0x1 ;  /* 0xffffffffff0f7424 */ /* 0x000fce00078e00ff */
[----:B0123--:R-:W-:Y:S05]  /*18920*/  WARPSYNC.COLLECTIVE R15, `(.L_x_4432) ;  /* 0x000000000f087348 */ /* 0x00ffea0003c00000 */
[----:B------:R4:W0:Y:S02]  /*18930*/  SHFL.IDX P6, R14, R13, R12, R11 ;  /* 0x0000000c0d0e7389 */ /* 0x00082400000c000b */
[----:B01234-:R-:W-:Y:S01]  /*18940*/  ENDCOLLECTIVE ;  /* 0x000000000000791b */ /* 0x01ffe20003800000 */
.L_x_4432:
[----:B------:R-:W-:Y:S05]  /*18950*/  BSYNC B0 ;  /* 0x0000000000007941 */ /* 0x000fea0003800000 */
.L_x_4431:
[----:B------:R-:W-:Y:S01]  /*18960*/  IMAD.MOV.U32 R24, RZ, RZ, R14 ;  /* 0x000000ffff187224 */ /* 0x000fe200078e000e */
[----:B------:R-:W-:Y:S06]  /*18970*/  BRA `(.L_x_4322) ;  /* 0xffffffbc00bc7947 */ /* 0x000fec000383ffff */
.L_x_4327:
[----:B0-----:R0:W1:Y:S02]  /*18980*/  SYNCS.PHASECHK.TRANS64.TRYWAIT P0, [R5+URZ+0x38820], R0 ;  /* 0x03882000050075a7 */ /* 0x001064000800017f */
[----:B-1----:R-:W-:Y:S05]  /*18990*/  @!P0 NANOSLEEP.SYNCS 0x989680 ;  /* 0x009896800000895d */ /* 0x002fea0003900000 */
[----:B------:R-:W1:Y:S02]  /*189a0*/  @!P0 SYNCS.PHASECHK.TRANS64 P0, [R5+URZ+0x38820], R0 ;  /* 0x03882000050085a7 */ /* 0x000e64000800007f */
[----:B-1----:R-:W-:Y:S05]  /*189b0*/  @!P0 BRA `(.L_x_4327) ;  /* 0xfffffffc00f08947 */ /* 0x002fea000383ffff */
[----:B------:R-:W-:Y:S05]  /*189c0*/  BRA `(.L_x_4433) ;  /* 0xffffffc400147947 */ /* 0x000fea000383ffff */
.L_x_4328:
        /* <DEDUP_REMOVED lines=11> */
.L_x_4435:
[----:B------:R-:W-:Y:S05]  /*18a80*/  BSYNC B0 ;  /* 0x0000000000007941 */ /* 0x000fea0003800000 */
.L_x_4434:
[----:B------:R-:W-:Y:S05]  /*18a90*/  BRA `(.L_x_4436) ;  /* 0xffffffc000fc7947 */ /* 0x000fea000383ffff */
.L_x_4331:
[----:B------:R-:W-:Y:S01]  /*18aa0*/  BSSY B1, `(.L_x_4437) ;  /* 0x0000006000017945 */ /* 0x000fe20003800000 */
[----:B------:R-:W-:-:S07]  /*18ab0*/  IMAD.MOV.U32 R15, RZ, RZ, -0x1 ;  /* 0xffffffffff0f7424 */ /* 0x000fce00078e00ff */
[----:B0-234-:R-:W-:Y:S05]  /*18ac0*/  WARPSYNC.COLLECTIVE R15, `(.L_x_4438) ;  /* 0x000000000f0c7348 */ /* 0x01dfea0003c00000 */
[----:B------:R-:W-:Y:S02]  /*18ad0*/  ELECT P6, UR62, PT ;  /* 0x00000000003e782f */ /* 0x000fe400038c0000 */
[----:B------:R-:W-:Y:S01]  /*18ae0*/  MOV R14, UR62 ;  /* 0x0000003e000e7c02 */ /* 0x000fe20008000f00 */
[----:B0-234-:R-:W-:Y:S10]  /*18af0*/  ENDCOLLECTIVE ;  /* 0x000000000000791b */ /* 0x01dff40003800000 */
.L_x_4438:
[----:B------:R-:W-:Y:S05]  /*18b00*/  BSYNC B1 ;  /* 0x0000000000017941 */ /* 0x000fea0003800000 */
.L_x_4437:
[----:B------:R-:W-:Y:S05]  /*18b10*/  BRA `(.L_x_4439) ;  /* 0xffffffc000f47947 */ /* 0x000fea000383ffff */
.L_x_4333:
[----:B0-----:R0:W1:Y:S02]  /*18b20*/  SYNCS.PHASECHK.TRANS64.TRYWAIT P1, [R3+URZ+0x38840], R2 ;  /* 0x03884002030075a7 */ /* 0x001064000802017f */
[----:B-1----:R-:W-:Y:S05]  /*18b30*/  @!P1 NANOSLEEP.SYNCS 0x989680 ;  /* 0x009896800000995d */ /* 0x002fea0003900000 */
[----:B------:R-:W1:Y:S02]  /*18b40*/  @!P1 SYNCS.PHASECHK.TRANS64 P1, [R3+URZ+0x38840], R2 ;  /* 0x03884002030095a7 */ /* 0x000e64000802007f */
[----:B-1----:R-:W-:Y:S05]  /*18b50*/  @!P1 BRA `(.L_x_4333) ;  /* 0xfffffffc00f09947 */ /* 0x002fea000383ffff */
[----:B------:R-:W-:Y:S05]  /*18b60*/  BRA `(.L_x_4440) ;  /* 0xffffffc400147947 */ /* 0x000fea000383ffff */
.L_x_4335:
[----:B-1----:R1:W0:Y:S02]  /*18b70*/  SYNCS.PHASECHK.TRANS64.TRYWAIT P1, [R5+URZ+0x38840], R0 ;  /* 0x03884000050075a7 */ /* 0x002224000802017f */
[----:B0-----:R-:W-:Y:S05]  /*18b80*/  @!P1 NANOSLEEP.SYNCS 0x989680 ;  /* 0x009896800000995d */ /* 0x001fea0003900000 */
[----:B------:R-:W0:Y:S02]  /*18b90*/  @!P1 SYNCS.PHASECHK.TRANS64 P1, [R5+URZ+0x38840], R0 ;  /* 0x03884000050095a7 */ /* 0x000e24000802007f */
[----:B0-----:R-:W-:Y:S05]  /*18ba0*/  @!P1 BRA `(.L_x_4335) ;  /* 0xfffffffc00f09947 */ /* 0x001fea000383ffff */
[----:B------:R-:W-:Y:S05]  /*18bb0*/  BRA `(.L_x_4441) ;  /* 0xffffffc400207947 */ /* 0x000fea000383ffff */
.L_x_4337:
[----:B------:R0:W0:Y:S02]  /*18bc0*/  SYNCS.PHASECHK.TRANS64.TRYWAIT P1, [R3+URZ+0x38860], R2 ;  /* 0x03886002030075a7 */ /* 0x000024000802017f */
[----:B0-----:R-:W-:Y:S05]  /*18bd0*/  @!P1 NANOSLEEP.SYNCS 0x989680 ;  /* 0x009896800000995d */ /* 0x001fea0003900000 */
[----:B------:R-:W0:Y:S02]  /*18be0*/  @!P1 SYNCS.PHASECHK.TRANS64 P1, [R3+URZ+0x38860], R2 ;  /* 0x03886002030095a7 */ /* 0x000e24000802007f */
[----:B0-----:R-:W-:Y:S05]  /*18bf0*/  @!P1 BRA `(.L_x_4337) ;  /* 0xfffffffc00f09947 */ /* 0x001fea000383ffff */
[----:B------:R-:W-:Y:S05]  /*18c00*/  BRA `(.L_x_4442) ;  /* 0xffffffc4001c7947 */ /* 0x000fea000383ffff */
.L_x_4443:
        /* <DEDUP_REMOVED lines=15> */
.L_x_15745:


//--------------------- .text._ZN7cutlass13device_kernelIN5flash11enable_sm90INS1_16FlashAttnFwdSm90INS1_25CollectiveMainloopFwdSm90ILi2EN4cute5tupleIJNS5_1CILi1EEES8_S8_EEENS6_IJNS7_ILi64EEESA_SA_EEELi512ENS_6half_tEfNS_4arch4Sm90ELb0ELb0ELb1ELb1ELb1ELb1ELb1ELb0ELb0ELb1ELb1ELb0EEENS1_21CollectiveEpilogueFwdINS6_IJSA_NS7_ILi512EEESA_EEES9_SC_SE_Li256ELb1ELb1ELb1ELb0EEENS1_36VarlenDynamicPersistentTileSchedulerILi64ELi64ELi256ELi128ELb1ELb1ELb1ELb0ELb1ELb1EEEEEEEEEvNT_6ParamsE --------------------------
	.section	.text._ZN7cutlass13device_kernelIN5flash11enable_sm90INS1_16FlashAttnFwdSm90INS1_25CollectiveMainloopFwdSm90ILi2EN4cute5tupleIJNS5_1CILi1EEES8_S8_EEENS6_IJNS7_ILi64EEESA_SA_EEELi512ENS_6half_tEfNS_4arch4Sm90ELb0ELb0ELb1ELb1ELb1ELb1ELb1ELb0ELb0ELb1ELb1ELb0EEENS1_21CollectiveEpilogueFwdINS6_IJSA_NS7_ILi512EEESA_EEES9_SC_SE_Li256ELb1ELb1ELb1ELb0EEENS1_36VarlenDynamicPersistentTileSchedulerILi64ELi64ELi256ELi128ELb1ELb1ELb1ELb0ELb1ELb1EEEEEEEEEvNT_6ParamsE,"ax",@progbits
	.align	128
.text._ZN7cutlass13device_kernelIN5flash11enable_sm90INS1_16FlashAttnFwdSm90INS1_25CollectiveMainloopFwdSm90ILi2EN4cute5tupleIJNS5_1CILi1EEES8_S8_EEENS6_IJNS7_ILi64EEESA_SA_EEELi512ENS_6half_tEfNS_4arch4Sm90ELb0ELb0ELb1ELb1ELb1ELb1ELb1ELb0ELb0ELb1ELb1ELb0EEENS1_21CollectiveEpilogueFwdINS6_IJSA_NS7_ILi512EEESA_EEES9_SC_SE_Li256ELb1ELb1ELb1ELb0EEENS1_36VarlenDynamicPersistentTileSchedulerILi64ELi64ELi256ELi128ELb1ELb1ELb1ELb0ELb1ELb1EEEEEEEEEvNT_6ParamsE:
        .type           _ZN7cutlass13device_kernelIN5flash11enable_sm90INS1_16FlashAttnFwdSm90INS1_25CollectiveMainloopFwdSm90ILi2EN4cute5tupleIJNS5_1CILi1EEES8_S8_EEENS6_IJNS7_ILi64EEESA_SA_EEELi512ENS_6half_tEfNS_4arch4Sm90ELb0ELb0ELb1ELb1ELb1ELb1ELb1ELb0ELb0ELb1ELb1ELb0EEENS1_21CollectiveEpilogueFwdINS6_IJSA_NS7_ILi512EEESA_EEES9_SC_SE_Li256ELb1ELb1ELb1ELb0EEENS1_36VarlenDynamicPersistentTileSchedulerILi64ELi64ELi256ELi128ELb1ELb1ELb1ELb0ELb1ELb1EEEEEEEEEvNT_6ParamsE,@function
        .size           _ZN7cutlass13device_kernelIN5flash11enable_sm90INS1_16FlashAttnFwdSm90INS1_25CollectiveMainloopFwdSm90ILi2EN4cute5tupleIJNS5_1CILi1EEES8_S8_EEENS6_IJNS7_ILi64EEESA_SA_EEELi512ENS_6half_tEfNS_4arch4Sm90ELb0ELb0ELb1ELb1ELb1ELb1ELb1ELb0ELb0ELb1ELb1ELb0EEENS1_21CollectiveEpilogueFwdINS6_IJSA_NS7_ILi512EEESA_EEES9_SC_SE_Li256ELb1ELb1ELb1ELb0EEENS1_36VarlenDynamicPersistentTileSchedulerILi64ELi64ELi256ELi128ELb1ELb1ELb1ELb0ELb1ELb1EEEEEEEEEvNT_6ParamsE,(.L_x_15746 - _ZN7cutlass13device_kernelIN5flash11enable_sm90INS1_16FlashAttnFwdSm90INS1_25CollectiveMainloopFwdSm90ILi2EN4cute5tupleIJNS5_1CILi1EEES8_S8_EEENS6_IJNS7_ILi64EEESA_SA_EEELi512ENS_6half_tEfNS_4arch4Sm90ELb0ELb0ELb1ELb1ELb1ELb1ELb1ELb0ELb0ELb1ELb1ELb0EEENS1_21CollectiveEpilogueFwdINS6_IJSA_NS7_ILi512EEESA_EEES9_SC_SE_Li256ELb1ELb1ELb1ELb0EEENS1_36VarlenDynamicPersistentTileSchedulerILi64ELi64ELi256ELi128ELb1ELb1ELb1ELb0ELb1ELb1EEEEEEEEEvNT_6ParamsE)
        .other          _ZN7cutlass13device_kernelIN5flash11enable_sm90INS1_16FlashAttnFwdSm90INS1_25CollectiveMainloopFwdSm90ILi2EN4cute5tupleIJNS5_1CILi1EEES8_S8_EEENS6_IJNS7_ILi64EEESA_SA_EEELi512ENS_6half_tEfNS_4arch4Sm90ELb0ELb0ELb1ELb1ELb1ELb1ELb1ELb0ELb0ELb1ELb1ELb0EEENS1_21CollectiveEpilogueFwdINS6_IJSA_NS7_ILi512EEESA_EEES9_SC_SE_Li256ELb1ELb1ELb1ELb0EEENS1_36VarlenDynamicPersistentTileSchedulerILi64ELi64ELi256ELi128ELb1ELb1ELb1ELb0ELb1ELb1EEEEEEEEEvNT_6ParamsE,@"STO_CUDA_ENTRY STV_DEFAULT"
_ZN7cutlass13device_kernelIN5flash11enable_sm90INS1_16FlashAttnFwdSm90INS1_25CollectiveMainloopFwdSm90ILi2EN4cute5tupleIJNS5_1CILi1EEES8_S8_EEENS6_IJNS7_ILi64EEESA_SA_EEELi512ENS_6half_tEfNS_4arch4Sm90ELb0ELb0ELb1ELb1ELb1ELb1ELb1ELb0ELb0ELb1ELb1ELb0EEENS1_21CollectiveEpilogueFwdINS6_IJSA_NS7_ILi512EEESA_EEES9_SC_SE_Li256ELb1ELb1ELb1ELb0EEENS1_36VarlenDynamicPersistentTileSchedulerILi64ELi64ELi256ELi128ELb1ELb1ELb1ELb0ELb1ELb1EEEEEEEEEvNT_6ParamsE:
[----:B------:R-:W0:Y:S02]  /*0000*/  LDC R1, c[0x0][0x28] ;  /* 0x00000a00ff017b82 */ /* 0x000e240000000800 */
[----:B0-----:R-:W-:Y:S01]  /*0010*/  VIADD R1, R1, 0xffffff90 ;  /* 0xffffff9001017836 */ /* 0x001fe20000000000 */
[----:B------:R-:W0:Y:S01]  /*0020*/  S2R R0, SR_TID.X ;  /* 0x0000000000007919 */ /* 0x000e220000002100 */
[----:B------:R-:W-:Y:S01]  /*0030*/  ELECT P0, URZ, PT ;  /* 0x00000000003f782f */ /* 0x000fe20003800000 */
[----:B------:R-:W-:Y:S01]  /*0040*/  BSSY B0, `(.L_x_4444) ;  /* 0x000000e000007945 */ /* 0x000fe20003800000 */
[--C-:B0-----:R-:W-:Y:S02]  /*0050*/  SHF.R.U32.HI R2, RZ, 0x5, R0.reuse ;  /* 0x00000005ff027819 */ /* 0x101fe40000011600 */
[----:B------:R-:W-:-:S03]  /*0060*/  SHF.R.U32.HI R4, RZ, 0x7, R0 ;  /* 0x00000007ff047819 */ /* 0x000fc60000011600 */
[----:B------:R-:W0:Y:S02]  /*0070*/  SHFL.IDX PT, R3, R2, RZ, 0x1f ;  /* 0x00001fff02037589 */ /* 0x000e2400000e0000 */
[----:B0-----:R-:W-:-:S13]  /*0080*/  ISETP.EQ.AND P0, PT, R3, RZ, P0 ;  /* 0x000000ff0300720c */ /* 0x001fda0000702270 */
        /* <DEDUP_REMOVED lines=9> */
.L_x_4445:
[----:B------:R-:W-:Y:S05]  /*0120*/  BSYNC B0 ;  /* 0x0000000000007941 */ /* 0x000fea0003800000 */
.L_x_4444:
        /* <DEDUP_REMOVED lines=21> */
[----:B0-----:R0:W1:Y:S01]  /*0280*/  @UP1 SYNCS.EXCH.64 URZ, [UR8+0x38800], UR4 ;  /* 0x03880004083f15b2 */ /* 0x0010620008000100 */
[----:B------:R0:W2:Y:S04]  /*0290*/  @UP2 SYNCS.EXCH.64 URZ, [UR8+0x38810], UR4 ;  /* 0x03881004083f25b2 */ /* 0x0000a80008000100 */
[----:B------:R0:W3:Y:S01]  /*02a0*/  @UP3 SYNCS.EXCH.64 URZ, [UR8+0x38820], UR6 ;  /* 0x03882006083f35b2 */ /* 0x0000e20008000100 */
        /* <DEDUP_REMOVED lines=14> */
[----:B----4-:R-:W-:Y:S01]  /*0390*/  NOP ;  /* 0x0000000000007918 */ /* 0x010fe20000000000 */
.L_x_4446:
[----:B------:R-:W4:Y:S01]  /*03a0*/  SHFL.IDX PT, R3, R2, RZ, 0x1f ;  /* 0x00001fff02037589 */ /* 0x000f2200000e0000 */
[----:B------:R-:W-:Y:S01]  /*03b0*/  NOP ;  /* 0x0000000000007918 */ /* 0x000fe20000000000 */
[----:B----4-:R-:W-:-:S13]  /*03c0*/  ISETP.NE.AND P0, PT, R3, RZ, PT ;  /* 0x000000ff0300720c */ /* 0x010fda0003f05270 */
        /* <DEDUP_REMOVED lines=18> */
[----:B----4-:R-:W-:Y:S01]  /*04f0*/  NOP ;  /* 0x0000000000007918 */ /* 0x010fe20000000000 */
.L_x_4447:
[----:B------:R-:W4:Y:S01]  /*0500*/  SHFL.IDX PT, R3, R2, RZ, 0x1f ;  /* 0x00001fff02037589 */ /* 0x000f2200000e0000 */
[----:B------:R-:W-:Y:S01]  /*0510*/  NOP ;  /* 0x0000000000007918 */ /* 0x000fe20000000000 */
[----:B----4-:R-:W-:-:S13]  /*0520*/  ISETP.NE.AND P0, PT, R3, RZ, PT ;  /* 0x000000ff0300720c */ /* 0x010fda0003f05270 */
        /* <DEDUP_REMOVED lines=15> */
.L_x_4448:
        /* <DEDUP_REMOVED lines=22> */
.L_x_4449:
        /* <DEDUP_REMOVED lines=22> */
.L_x_4450:
[----:B------:R-:W-:Y:S01]  /*08e0*/  PLOP3.LUT P0, PT, PT, PT, UP0, 0x80, 0x0 ;  /* 0x000000000000781c */ /* 0x000fe20003f0f008 */
[----:B------:R-:W-:Y:S01]  /*08f0*/  UMOV UR36, 0x1 ;  /* 0x0000000100247882 */ /* 0x000fe20000000000 */
[----:B------:R-:W-:Y:S01]  /*0900*/  NOP ;  /* 0x0000000000007918 */ /* 0x000fe20000000000 */
[----:B------:R-:W-:Y:S01]  /*0910*/  USEL UR36, UR36, 0x2, !UP0 ;  /* 0x0000000224247887 */ /* 0x000fe2000c000000 */
[----:B------:R-:W-:Y:S01]  /*0920*/  BSSY B9, `(.L_x_4451) ;  /* 0x0001e1a000097945 */ /* 0x000fe20003800000 */
[----:B------:R-:W-:Y:S01]  /*0930*/  ULDC.64 UR42, c[0x0][0x208] ;  /* 0x00008200002a7ab9 */ /* 0x000fe20000000a00 */
[----:B0123--:R-:W-:Y:S07]  /*0940*/  BAR.SYNC.DEFER_BLOCKING 0x0 ;  /* 0x0000000000007b1d */ /* 0x00ffee0000010000 */
[----:B------:R-:W-:Y:S05]  /*0950*/  @!P0 BRA `(.L_x_4452) ;  /* 0x0000015800488947 */ /* 0x000fea0003800000 */
.L_x_4453:
[----:B------:R-:W-:-:S08]  /*0960*/  NOP ;  /* 0x0000000000007918 */ /* 0x000fd00000000000 */
[----:B------:R-:W0:Y:S02]  /*0970*/  USETMAXREG.TRY_ALLOC.CTAPOOL UP0, 0xe8 ;  /* 0x000000e8000079c8 */ /* 0x000e240008000600 */
[----:B0-----:R-:W-:-:S13]  /*0980*/  PLOP3.LUT P0, PT, PT, PT, UP0, 0x80, 0x0 ;  /* 0x000000000000781c */ /* 0x001fda0003f0f008 */
[----:B------:R-:W-:Y:S05]  /*0990*/  @!P0 BRA `(.L_x_4453) ;  /* 0xfffffffc00f08947 */ /* 0x000fea000383ffff */
[----:B------:R-:W-:Y:S01]  /*09a0*/  SHF.R.U32.HI R2, RZ, 0x7, R0 ;  /* 0x00000007ff027819 */ /* 0x000fe20000011600 */
[----:B------:R-:W0:Y:S01]  /*09b0*/  S2UR UR4, SR_CgaCtaId ;  /* 0x00000000000479c3 */ /* 0x000e220000008800 */
[----:B------:R-:W-:Y:S02]  /*09c0*/  MOV R3, 0x400 ;  /* 0x0000040000037802 */ /* 0x000fe40000000f00 */
[----:B------:R-:W-:-:S13]  /*09d0*/  ISETP.NE.AND P0, PT, R2, 0x1, PT ;  /* 0x000000010200780c */ /* 0x000fda0003f05270 */
        /* <DEDUP_REMOVED lines=43> */
[----:B------:R-:W-:Y:S01]  /*0c90*/  VIADD R209, R18, 0xa0 ;  /* 0x000000a012d17836 */ /* 0x000fe20000000000 */
[----:B------:R-:W-:Y:S01]  /*0ca0*/  LEA.HI R12, R11, R224, RZ, 0x2 ;  /* 0x000000e00b0c7211 */ /* 0x000fe200078f10ff */
[----:B------:R-:W-:Y:S01]  /*0cb0*/  VIADD R26, R192, 0x1c0 ;  /* 0x000001c0c01a7836 */ /* 0x000fe20000000000 */
        /* <DEDUP_REMOVED lines=18> */
[----:B------:R-:W-:Y:S01]  /*0de0*/  LOP3.LUT R11, R9, 0xfffffff8, RZ, 0xc0, !PT ;  /* 0xfffffff8090b7812 */ /* 0x000fe200078ec0ff */
[----:B------:R-:W-:Y:S01]  /*0df0*/  IMAD R12, R15, 0x10, R12 ;  /* 0x000000100f0c7824 */ /* 0x000fe200078e020c */
[----:B------:R-:W-:Y:S01]  /*0e00*/  SHF.R.S32.HI R0, RZ, 0x5, R0 ;  /* 0x00000005ff007819 */ /* 0x000fe20000011400 */
[----:B------:R-:W-:Y:S01]  /*0e10*/  IMAD.IADD R7, R6, 0x1, -R7 ;  /* 0x0000000106077824 */ /* 0x000fe200078e0a07 */
[--C-:B------:R-:W-:Y:S01]  /*0e20*/  SHF.R.S32.HI R189, RZ, 0x2, R14.reuse ;  /* 0x00000002ffbd7819 */ /* 0x100fe2000001140e */
[----:B------:R-:W-:Y:S01]  /*0e30*/  IMAD.U32 R6, R12, 0x40, R13 ;  /* 0x000000400c067824 */ /* 0x000fe200078e000d */
[----:B------:R-:W-:Y:S01]  /*0e40*/  LEA.HI R4, R4, R16, RZ, 0x1 ;  /* 0x0000001004047211 */ /* 0x000fe200078f08ff */
[----:B------:R-:W-:Y:S01]  /*0e50*/  IMAD.IADD R11, R8, 0x1, -R11 ;  /* 0x00000001080b7824 */ /* 0x000fe200078e0a0b */
[----:B------:R-:W-:Y:S01]  /*0e60*/  SHF.R.S32.HI R14, RZ, 0x1f, R14 ;  /* 0x0000001fff0e7819 */ /* 0x000fe2000001140e */
[----:B------:R-:W-:Y:S01]  /*0e70*/  IMAD R195, R0, 0x10, R7 ;  /* 0x0000001000c37824 */ /* 0x000fe200078e0207 */
[----:B------:R0:W-:Y:S01]  /*0e80*/  STL [R1+0x6c], R6 ;  /* 0x00006c0601007387 */ /* 0x0001e20000100800 */
[----:B------:R-:W-:Y:S01]  /*0e90*/  LEA.HI R0, R186, R186, RZ, 0x1 ;  /* 0x000000baba007211 */ /* 0x000fe200078f08ff */
[----:B------:R-:W-:Y:S01]  /*0ea0*/  IMAD.SHL.U32 R8, R11, 0x40, RZ ;  /* 0x000000400b087824 */ /* 0x000fe200078e00ff */
[----:B------:R-:W-:Y:S01]  /*0eb0*/  LOP3.LUT R4, R4, 0xfffffe, RZ, 0xc0, !PT ;  /* 0x00fffffe04047812 */ /* 0x000fe200078ec0ff */
[----:B------:R-:W-:Y:S01]  /*0ec0*/  VIADD R7, R189, 0x20 ;  /* 0x00000020bd077836 */ /* 0x000fe20000000000 */
[----:B------:R-:W-:Y:S01]  /*0ed0*/  SHF.R.S32.HI R26, RZ, 0x1f, R26 ;  /* 0x0000001fff1a7819 */ /* 0x000fe2000001141a */
[----:B------:R-:W-:Y:S01]  /*0ee0*/  IMAD.SHL.U32 R9, R9, 0x40, RZ ;  /* 0x0000004009097824 */ /* 0x000fe200078e00ff */
[----:B------:R-:W-:Y:S01]  /*0ef0*/  LOP3.LUT R8, R8, 0x1c0, RZ, 0xc0, !PT ;  /* 0x000001c008087812 */ /* 0x000fe200078ec0ff */
[----:B------:R-:W-:Y:S01]  /*0f00*/  IMAD.IADD R4, R16, 0x1, -R4 ;  /* 0x0000000110047824 */ /* 0x000fe200078e0a04 */
[----:B------:R-:W-:Y:S01]  /*0f10*/  LEA.HI R14, R14, R189, RZ, 0x3 ;  /* 0x000000bd0e0e7211 */ /* 0x000fe200078f18ff */
[----:B------:R-:W-:Y:S01]  /*0f20*/  STL [R1+0x4c], RZ ;  /* 0x00004cff01007387 */ /* 0x000fe20000100800 */
[----:B0-----:R-:W-:Y:S01]  /*0f30*/  LOP3.LUT R6, R5, 0x7ffffffc, RZ, 0xc0, !PT ;  /* 0x7ffffffc05067812 */ /* 0x001fe200078ec0ff */
[----:B------:R-:W-:Y:S01]  /*0f40*/  IMAD.SHL.U32 R20, R4, 0x100, RZ ;  /* 0x0000010004147824 */ /* 0x000fe200078e00ff */
[----:B------:R-:W-:Y:S01]  /*0f50*/  SHF.R.S32.HI R5, RZ, 0x1f, R7 ;  /* 0x0000001fff057819 */ /* 0x000fe20000011407 */
[----:B------:R-:W-:Y:S01]  /*0f60*/  VIADD R204, R18, 0x140 ;  /* 0x0000014012cc7836 */ /* 0x000fe20000000000 */
[----:B------:R-:W-:Y:S01]  /*0f70*/  LOP3.LUT R13, R8, 0x8, R13, 0xf8, !PT ;  /* 0x00000008080d7812 */ /* 0x000fe200078ef80d */
[----:B------:R-:W-:Y:S01]  /*0f80*/  IMAD.IADD R6, R3, 0x1, -R6 ;  /* 0x0000000103067824 */ /* 0x000fe200078e0a06 */
[----:B------:R-:W-:Y:S01]  /*0f90*/  LOP3.LUT R3, R0, 0x1ffffffe, RZ, 0xc0, !PT ;  /* 0x1ffffffe00037812 */ /* 0x000fe200078ec0ff */
[----:B------:R-:W-:Y:S01]  /*0fa0*/  STL [R1+0x68], R20 ;  /* 0x0000681401007387 */ /* 0x000fe20000100800 */
[----:B------:R-:W-:Y:S01]  /*0fb0*/  SHF.R.U32.HI R8, RZ, 0x3, R8 ;  /* 0x00000003ff087819 */ /* 0x000fe20000011608 */
[----:B------:R-:W-:Y:S01]  /*0fc0*/  VIADD R203, R18, 0x160 ;  /* 0x0000016012cb7836 */ /* 0x000fe20000000000 */
[----:B------:R-:W-:Y:S01]  /*0fd0*/  LOP3.LUT R9, R9, 0x7ffffe00, RZ, 0xc0, !PT ;  /* 0x7ffffe0009097812 */ /* 0x000fe200078ec0ff */
[----:B------:R-:W-:Y:S01]  /*0fe0*/  IMAD.IADD R0, R186, 0x1, -R3 ;  /* 0x00000001ba007824 */ /* 0x000fe200078e0a03 */
[----:B------:R-:W-:Y:S01]  /*0ff0*/  LEA.HI R5, R5, R7, RZ, 0x3 ;  /* 0x0000000705057211 */ /* 0x000fe200078f18ff */
[----:B------:R-:W-:Y:S01]  /*1000*/  IMAD.SHL.U32 R3, R7, 0x40, RZ ;  /* 0x0000004007037824 */ /* 0x000fe200078e00ff */
[----:B------:R-:W-:Y:S01]  /*1010*/  LOP3.LUT R8, R13, R8, RZ, 0x3c, !PT ;  /* 0x000000080d087212 */ /* 0x000fe200078e3cff */
[----:B------:R-:W-:Y:S01]  /*1020*/  IMAD R9, R224, 0x400, R9 ;  /* 0x00000400e0097824 */ /* 0x000fe200078e0209 */
[----:B------:R-:W-:Y:S01]  /*1030*/  SHF.R.S32.HI R4, RZ, 0x1f, R211 ;  /* 0x0000001fff047819 */ /* 0x000fe200000114d3 */
[----:B------:R-:W-:Y:S01]  /*1040*/  IMAD.SHL.U32 R5, R5, 0x40, RZ ;  /* 0x0000004005057824 */ /* 0x000fe200078e00ff */
[----:B------:R-:W-:Y:S01]  /*1050*/  LOP3.LUT R7, R3, 0x1c0, RZ, 0xc0, !PT ;  /* 0x000001c003077812 */ /* 0x000fe200078ec0ff */
[----:B------:R-:W-:Y:S01]  /*1060*/  IMAD.IADD R9, R9, 0x1, R8 ;  /* 0x0000000109097824 */ /* 0x000fe200078e0208 */
[----:B------:R-:W-:Y:S01]  /*1070*/  SHF.R.S32.HI R8, RZ, 0x1f, R209 ;  /* 0x0000001fff087819 */ /* 0x000fe200000114d1 */
[C---:B------:R-:W-:Y:S01]  /*1080*/  VIADD R202, R18.reuse, 0x180 ;  /* 0x0000018012ca7836 */ /* 0x040fe20000000000 */
[----:B------:R-:W-:Y:S01]  /*1090*/  LOP3.LUT R3, R7, 0x38, R18, 0xf8, !PT ;  /* 0x0000003807037812 */ /* 0x000fe200078ef812 */
[C---:B------:R-:W-:Y:S01]  /*10a0*/  VIADD R216, R18.reuse, 0x1a0 ;  /* 0x000001a012d87836 */ /* 0x040fe20000000000 */
[----:B------:R-:W-:Y:S01]  /*10b0*/  SHF.R.U32.HI R24, RZ, 0x3, R7 ;  /* 0x00000003ff187819 */ /* 0x000fe20000011607 */
[C---:B------:R-:W-:Y:S01]  /*10c0*/  VIADD R215, R18.reuse, 0x1c0 ;  /* 0x000001c012d77836 */ /* 0x040fe20000000000 */
[----:B------:R-:W-:Y:S01]  /*10d0*/  SHF.R.S32.HI R7, RZ, 0x1f, R210 ;  /* 0x0000001fff077819 */ /* 0x000fe200000114d2 */
[----:B------:R-:W-:Y:S01]  /*10e0*/  VIADD R214, R18, 0x1e0 ;  /* 0x000001e012d67836 */ /* 0x000fe20000000000 */
[----:B------:R-:W-:Y:S01]  /*10f0*/  LOP3.LUT R5, R5, 0xfffffe00, RZ, 0xc0, !PT ;  /* 0xfffffe0005057812 */ /* 0x000fe200078ec0ff */
[C---:B------:R-:W-:Y:S01]  /*1100*/  VIADD R32, R192.reuse, 0x80 ;  /* 0x00000080c0207836 */ /* 0x040fe20000000000 */
[----:B------:R-:W-:Y:S01]  /*1110*/  SHF.L.U64.HI R26, R211, 0x1, R4 ;  /* 0x00000001d31a7819 */ /* 0x000fe20000010204 */
[----:B------:R-:W-:Y:S01]  /*1120*/  VIADD R29, R192, 0x140 ;  /* 0x00000140c01d7836 */ /* 0x000fe20000000000 */
[----:B------:R-:W-:Y:S01]  /*1130*/  R2P PR, R11, 0x6 ;  /* 0x000000060b007804 */ /* 0x000fe20000000000 */
[----:B------:R-:W-:Y:S01]  /*1140*/  STL [R1+0x64], R5 ;  /* 0x0000640501007387 */ /* 0x000fe20000100800 */
[----:B------:R-:W-:Y:S01]  /*1150*/  SHF.L.U64.HI R4, R210, 0x1, R7 ;  /* 0x00000001d2047819 */ /* 0x000fe20000010207 */
[----:B------:R-:W-:Y:S01]  /*1160*/  IMAD R0, R0, 0x8, R195 ;  /* 0x0000000800007824 */ /* 0x000fe200078e02c3 */
[----:B------:R-:W-:Y:S01]  /*1170*/  SHF.R.S32.HI R11, RZ, 0x1f, R208 ;  /* 0x0000001fff0b7819 */ /* 0x000fe200000114d0 */
[----:B------:R-:W-:Y:S01]  /*1180*/  STL [R1], R26 ;  /* 0x0000001a01007387 */ /* 0x000fe20000100800 */
[----:B------:R-:W-:Y:S01]  /*1190*/  SHF.L.U64.HI R7, R209, 0x1, R8 ;  /* 0x00000001d1077819 */ /* 0x000fe20000010208 */
[----:B------:R-:W-:Y:S01]  /*11a0*/  IMAD R225, R9, 0x2, R2 ;  /* 0x0000000209e17824 */ /* 0x000fe200078e0202 */
[----:B------:R-:W-:Y:S01]  /*11b0*/  SHF.R.S32.HI R10, RZ, 0x1f, R207 ;  /* 0x0000001fff0a7819 */ /* 0x000fe200000114cf */
[----:B------:R0:W-:Y:S01]  /*11c0*/  STL [R1+0x4], R4 ;  /* 0x0000040401007387 */ /* 0x0001e20000100800 */
[----:B------:R-:W-:Y:S01]  /*11d0*/  LOP3.LUT R14, R14, 0xfffffff8, RZ, 0xc0, !PT ;  /* 0xfffffff80e0e7812 */ /* 0x000fe200078ec0ff */
[----:B------:R-:W-:Y:S01]  /*11e0*/  VIADD R33, R192, 0x40 ;  /* 0x00000040c0217836 */ /* 0x000fe20000000000 */
[----:B------:R-:W-:Y:S01]  /*11f0*/  SHF.R.S32.HI R13, RZ, 0x1f, R206 ;  /* 0x0000001fff0d7819 */ /* 0x000fe200000114ce */
[----:B------:R1:W-:Y:S01]  /*1200*/  STL [R1+0x8], R7 ;  /* 0x0000080701007387 */ /* 0x0003e20000100800 */
[----:B------:R-:W-:Y:S01]  /*1210*/  SHF.L.U64.HI R8, R208, 0x1, R11 ;  /* 0x00000001d0087819 */ /* 0x000fe2000001020b */
[----:B------:R-:W-:Y:S01]  /*1220*/  IMAD.IADD R191, R189, 0x1, -R14 ;  /* 0x00000001bdbf7824 */ /* 0x000fe200078e0a0e */
[----:B------:R-:W-:Y:S01]  /*1230*/  SHF.R.S32.HI R12, RZ, 0x1f, R205 ;  /* 0x0000001fff0c7819 */ /* 0x000fe200000114cd */
[C---:B------:R-:W-:Y:S01]  /*1240*/  VIADD R31, R192.reuse, 0xc0 ;  /* 0x000000c0c01f7836 */ /* 0x040fe20000000000 */
[----:B------:R-:W-:Y:S01]  /*1250*/  SHF.R.S32.HI R15, RZ, 0x1f, R204 ;  /* 0x0000001fff0f7819 */ /* 0x000fe200000114cc */
[----:B------:R2:W-:Y:S01]  /*1260*/  STL [R1+0xc], R8 ;  /* 0x00000c0801007387 */ /* 0x0005e20000100800 */
[----:B0-----:R-:W-:Y:S01]  /*1270*/  SHF.L.U64.HI R4, R207, 0x1, R10 ;  /* 0x00000001cf047819 */ /* 0x001fe2000001020a */
[C---:B------:R-:W-:Y:S01]  /*1280*/  VIADD R30, R192.reuse, 0x100 ;  /* 0x00000100c01e7836 */ /* 0x040fe20000000000 */
[----:B------:R-:W-:Y:S01]  /*1290*/  SHF.R.S32.HI R14, RZ, 0x1f, R203 ;  /* 0x0000001fff0e7819 */ /* 0x000fe200000114cb */
[----:B------:R-:W-:Y:S01]  /*12a0*/  VIADD R28, R192, 0x180 ;  /* 0x00000180c01c7836 */ /* 0x000fe20000000000 */
[----:B-1----:R-:W-:Y:S01]  /*12b0*/  SHF.L.U64.HI R7, R206, 0x1, R13 ;  /* 0x00000001ce077819 */ /* 0x002fe2000001020d */
[----:B------:R0:W-:Y:S01]  /*12c0*/  STL [R1+0x10], R4 ;  /* 0x0000100401007387 */ /* 0x0001e20000100800 */
[----:B------:R-:W-:Y:S01]  /*12d0*/  SHF.R.S32.HI R21, RZ, 0x1f, R202 ;  /* 0x0000001fff157819 */ /* 0x000fe200000114ca */
[C---:B------:R-:W-:Y:S01]  /*12e0*/  VIADD R212, R18.reuse, 0x40 ;  /* 0x0000004012d47836 */ /* 0x040fe20000000000 */
[----:B------:R-:W-:Y:S01]  /*12f0*/  SHF.R.S32.HI R25, RZ, 0x1f, R216 ;  /* 0x0000001fff197819 */ /* 0x000fe200000114d8 */
[----:B------:R1:W-:Y:S01]  /*1300*/  STL [R1+0x14], R7 ;  /* 0x0000140701007387 */ /* 0x0003e20000100800 */
[----:B--2---:R-:W-:Y:S01]  /*1310*/  SHF.L.U64.HI R8, R205, 0x1, R12 ;  /* 0x00000001cd087819 */ /* 0x004fe2000001020c */
[C---:B------:R-:W-:Y:S01]  /*1320*/  VIADD R228, R225.reuse, 0x36400 ;  /* 0x00036400e1e47836 */ /* 0x040fe20000000000 */
[----:B------:R-:W-:Y:S01]  /*1330*/  SHF.R.S32.HI R16, RZ, 0x1f, R215 ;  /* 0x0000001fff107819 */ /* 0x000fe200000114d7 */
[----:B------:R-:W-:Y:S01]  /*1340*/  VIADD R22, R18, 0x20 ;  /* 0x0000002012167836 */ /* 0x000fe20000000000 */
[----:B------:R-:W-:Y:S01]  /*1350*/  SHF.R.S32.HI R27, RZ, 0x1f, R214 ;  /* 0x0000001fff1b7819 */ /* 0x000fe200000114d6 */
[----:B------:R2:W-:Y:S01]  /*1360*/  STL [R1+0x18], R8 ;  /* 0x0000180801007387 */ /* 0x0005e20000100800 */
[----:B0-----:R-:W-:Y:S01]  /*1370*/  SHF.L.U64.HI R4, R204, 0x1, R15 ;  /* 0x00000001cc047819 */ /* 0x001fe2000001020f */
[----:B------:R-:W-:Y:S01]  /*1380*/  VIADD R226, R225, 0x36440 ;  /* 0x00036440e1e27836 */ /* 0x000fe20000000000 */
[----:B------:R-:W-:Y:S01]  /*1390*/  LOP3.LUT R3, R5, R3, R24, 0xf6, !PT ;  /* 0x0000000305037212 */ /* 0x000fe200078ef618 */
[----:B------:R-:W-:Y:S01]  /*13a0*/  IMAD.SHL.U32 R186, R186, 0x4, RZ ;  /* 0x00000004baba7824 */ /* 0x000fe200078e00ff */
[----:B-1----:R-:W-:Y:S01]  /*13b0*/  SHF.L.U64.HI R7, R203, 0x1, R14 ;  /* 0x00000001cb077819 */ /* 0x002fe2000001020e */
[----:B------:R0:W-:Y:S01]  /*13c0*/  STL [R1+0x1c], R4 ;  /* 0x00001c0401007387 */ /* 0x0001e20000100800 */
[----:B------:R-:W-:Y:S01]  /*13d0*/  SHF.L.U64.HI R5, R214, 0x1, R27 ;  /* 0x00000001d6057819 */ /* 0x000fe2000001021b */
[----:B------:R-:W-:Y:S01]  /*13e0*/  @P2 VIADD R226, R228, 0xffffffc0 ;  /* 0xffffffc0e4e22836 */ /* 0x000fe20000000000 */
[----:B------:R-:W-:Y:S01]  /*13f0*/  SHF.R.S32.HI R32, RZ, 0x1f, R32 ;  /* 0x0000001fff207819 */ /* 0x000fe20000011420 */
[----:B------:R1:W-:Y:S01]  /*1400*/  STL [R1+0x20], R7 ;  /* 0x0000200701007387 */ /* 0x0003e20000100800 */
[----:B--2---:R-:W-:Y:S01]  /*1410*/  SHF.L.U64.HI R8, R202, 0x1, R21 ;  /* 0x00000001ca087819 */ /* 0x004fe20000010215 */
[----:B------:R-:W-:Y:S01]  /*1420*/  VIADD R194, R186, 0x10 ;  /* 0x00000010bac27836 */ /* 0x000fe20000000000 */
[----:B------:R-:W-:-:S02]  /*1430*/  SHF.R.S32.HI R29, RZ, 0x1f, R29 ;  /* 0x0000001fff1d7819 */ /* 0x000fc4000001141d */
[----:B------:R-:W-:Y:S01]  /*1440*/  SHF.R.S32.HI R33, RZ, 0x1f, R33 ;  /* 0x0000001fff217819 */ /* 0x000fe20000011421 */
[----:B0-----:R-:W-:Y:S01]  /*1450*/  IMAD.SHL.U32 R4, R6, 0x2, RZ ;  /* 0x0000000206047824 */ /* 0x001fe200078e00ff */
[----:B------:R-:W-:Y:S01]  /*1460*/  STL [R1+0x24], R8 ;  /* 0x0000240801007387 */ /* 0x000fe20000100800 */
[----:B------:R-:W-:Y:S02]  /*1470*/  SHF.L.U64.HI R6, R215, 0x1, R16 ;  /* 0x00000001d7067819 */ /* 0x000fe40000010210 */
[----:B-1----:R-:W-:Y:S01]  /*1480*/  SHF.L.U64.HI R7, R216, 0x1, R25 ;  /* 0x00000001d8077819 */ /* 0x002fe20000010219 */
[----:B------:R-:W-:Y:S01]  /*1490*/  IMAD.IADD R223, R4, 0x1, R20 ;  /* 0x0000000104df7824 */ /* 0x000fe200078e0214 */
[----:B------:R-:W-:Y:S02]  /*14a0*/  SHF.R.S32.HI R31, RZ, 0x1f, R31 ;  /* 0x0000001fff1f7819 */ /* 0x000fe4000001141f */
[----:B------:R-:W-:Y:S01]  /*14b0*/  SHF.R.S32.HI R30, RZ, 0x1f, R30 ;  /* 0x0000001fff1e7819 */ /* 0x000fe2000001141e */
[----:B------:R-:W-:Y:S01]  /*14c0*/  STL [R1+0x28], R7 ;  /* 0x0000280701007387 */ /* 0x000fe20000100800 */
[C---:B------:R-:W-:Y:S01]  /*14d0*/  VIADD R38, R223.reuse, 0x10 ;  /* 0x00000010df267836 */ /* 0x040fe20000000000 */
[----:B------:R-:W-:Y:S01]  /*14e0*/  SHF.R.S32.HI R28, RZ, 0x1f, R28 ;  /* 0x0000001fff1c7819 */ /* 0x000fe2000001141c */
[C---:B------:R-:W-:Y:S01]  /*14f0*/  VIADD R35, R223.reuse, 0x28 ;  /* 0x00000028df237836 */ /* 0x040fe20000000000 */
[----:B------:R0:W-:Y:S01]  /*1500*/  STL [R1+0x58], R4 ;  /* 0x0000580401007387 */ /* 0x0001e20000100800 */
[----:B------:R-:W-:Y:S01]  /*1510*/  VIADD R32, R223, 0x40 ;  /* 0x00000040df207836 */ /* 0x000fe20000000000 */
[----:B------:R-:W-:Y:S01]  /*1520*/  SEL R227, R227, 0xffffffe0, !P1 ;  /* 0xffffffe0e3e37807 */ /* 0x000fe20004800000 */
[C---:B------:R-:W-:Y:S01]  /*1530*/  VIADD R29, R223.reuse, 0x58 ;  /* 0x00000058df1d7836 */ /* 0x040fe20000000000 */
[----:B------:R-:W-:Y:S01]  /*1540*/  STL [R1+0x2c], R6 ;  /* 0x00002c0601007387 */ /* 0x000fe20000100800 */
[C---:B------:R-:W-:Y:S01]  /*1550*/  VIADD R26, R223.reuse, 0x70 ;  /* 0x00000070df1a7836 */ /* 0x040fe20000000000 */
[----:B------:R-:W-:Y:S01]  /*1560*/  SHF.R.S32.HI R229, RZ, 0x1f, R212 ;  /* 0x0000001fffe57819 */ /* 0x000fe200000114d4 */
[C---:B------:R-:W-:Y:S01]  /*1570*/  VIADD R21, R223.reuse, 0x88 ;  /* 0x00000088df157836 */ /* 0x040fe20000000000 */
[----:B------:R1:W-:Y:S01]  /*1580*/  STL [R1+0x30], R5 ;  /* 0x0000300501007387 */ /* 0x0003e20000100800 */
[----:B------:R-:W-:Y:S01]  /*1590*/  VIADD R15, R223, 0xa0 ;  /* 0x000000a0df0f7836 */ /* 0x000fe20000000000 */
[----:B------:R-:W-:Y:S01]  /*15a0*/  SHF.R.S32.HI R19, RZ, 0x1f, R18 ;  /* 0x0000001fff137819 */ /* 0x000fe20000011412 */
[----:B0-----:R-:W-:Y:S01]  /*15b0*/  IMAD R4, R3, 0x2, R2 ;  /* 0x0000000203047824 */ /* 0x001fe200078e0202 */
[----:B------:R-:W-:Y:S01]  /*15c0*/  SHF.R.S32.HI R3, RZ, 0x1f, R223 ;  /* 0x0000001fff037819 */ /* 0x000fe200000114df */
[C---:B------:R-:W-:Y:S01]  /*15d0*/  VIADD R12, R223.reuse, 0xb8 ;  /* 0x000000b8df0c7836 */ /* 0x040fe20000000000 */
[----:B------:R-:W-:Y:S01]  /*15e0*/  SHF.R.S32.HI R193, RZ, 0x1f, R22 ;  /* 0x0000001fffc17819 */ /* 0x000fe20000011416 */
[C---:B------:R-:W-:Y:S01]  /*15f0*/  VIADD R8, R223.reuse, 0xd0 ;  /* 0x000000d0df087836 */ /* 0x040fe20000000000 */
[----:B------:R-:W-:Y:S01]  /*1600*/  STL [R1+0x5c], R4 ;  /* 0x00005c0401007387 */ /* 0x000fe20000100800 */
[C---:B------:R-:W-:Y:S01]  /*1610*/  VIADD R39, R223.reuse, 0x8 ;  /* 0x00000008df277836 */ /* 0x040fe20000000000 */
[----:B------:R-:W-:Y:S01]  /*1620*/  SHF.L.U64.HI R229, R212, 0x1, R229 ;  /* 0x00000001d4e57819 */ /* 0x000fe200000102e5 */
[C---:B-1----:R-:W-:Y:S01]  /*1630*/  VIADD R5, R223.reuse, 0xe8 ;  /* 0x000000e8df057836 */ /* 0x042fe20000000000 */
[----:B------:R0:W-:Y:S01]  /*1640*/  STL [R1+0x60], R0 ;  /* 0x0000600001007387 */ /* 0x0001e20000100800 */
[C---:B------:R-:W-:Y:S01]  /*1650*/  VIADD R37, R223.reuse, 0x18 ;  /* 0x00000018df257836 */ /* 0x040fe20000000000 */
[----:B------:R-:W-:Y:S01]  /*1660*/  SHF.R.S32.HI R39, RZ, 0x1f, R39 ;  /* 0x0000001fff277819 */ /* 0x000fe20000011427 */
[----:B------:R-:W-:-:S02]  /*1670*/  VIADD R36, R223, 0x20 ;  /* 0x00000020df247836 */ /* 0x000fc40000000000 */
        /* <DEDUP_REMOVED lines=36> */
[----:B------:R-:W-:Y:S01]  /*18c0*/  IMAD.IADD R228, R228, 0x1, R227 ;  /* 0x00000001e4e47824 */ /* 0x000fe200078e02e3 */
        /* <DEDUP_REMOVED lines=12> */
[----:B------:R-:W-:-:S07]  /*1990*/  SHF.R.S32.HI R0, RZ, 0x1f, R3 ;  /* 0x0000001fff007819 */ /* 0x000fce0000011403 */
.L_x_4584:
[----:B01-34-:R-:W0:Y:S01]  /*19a0*/  LDC.64 R4, c[0x0][0xd88] ;  /* 0x00036200ff047b82 */ /* 0x01be220000000a00 */
[----:B------:R-:W-:Y:S01]  /*19b0*/  ULDC.64 UR4, c[0x0][0xb20] ;  /* 0x0002c80000047ab9 */ /* 0x000fe20000000a00 */
[----:B------:R-:W-:Y:S01]  /*19c0*/  ULDC.64 UR8, c[0x0][0xb10] ;  /* 0x0002c40000087ab9 */ /* 0x000fe20000000a00 */
[----:B------:R-:W-:Y:S01]  /*19d0*/  ULDC.64 UR6, c[0x0][0xb00] ;  /* 0x0002c00000067ab9 */ /* 0x000fe20000000a00 */
[----:B0-----:R-:W-:-:S05]  /*19e0*/  IMAD.WIDE R4, R87, 0x4, R4 ;  /* 0x0000000457047825 */ /* 0x001fca00078e0204 */
[----:B--2---:R-:W2:Y:S01]  /*19f0*/  LDG.E R26, desc[UR42][R4.64] ;  /* 0x0000002a041a7981 */ /* 0x004ea2000c1e1900 */
[----:B------:R-:W-:Y:S01]  /*1a00*/  ISETP.NE.U32.AND P2, PT, RZ, UR4, PT ;  /* 0x00000004ff007c0c */ /* 0x000fe2000bf45070 */
[----:B------:R-:W-:Y:S01]  /*1a10*/  IMAD.MOV.U32 R8, RZ, RZ, RZ ;  /* 0x000000ffff087224 */ /* 0x000fe200078e00ff */
[----:B------:R-:W-:Y:S01]  /*1a20*/  ISETP.NE.U32.AND P1, PT, RZ, UR8, PT ;  /* 0x00000008ff007c0c */ /* 0x000fe2000bf25070 */
[----:B------:R-:W-:Y:S01]  /*1a30*/  IMAD.MOV.U32 R24, RZ, RZ, RZ ;  /* 0x000000ffff187224 */ /* 0x000fe200078e00ff */
[----:B------:R-:W-:Y:S02]  /*1a40*/  ISETP.NE.AND.EX P2, PT, RZ, UR5, PT, P2 ;  /* 0x00000005ff007c0c */ /* 0x000fe4000bf45320 */
[----:B------:R-:W-:Y:S02]  /*1a50*/  ISETP.NE.AND.EX P1, PT, RZ, UR9, PT, P1 ;  /* 0x00000009ff007c0c */ /* 0x000fe4000bf25310 */
[----:B------:R-:W-:-:S04]  /*1a60*/  ISETP.NE.U32.AND P0, PT, RZ, UR6, PT ;  /* 0x00000006ff007c0c */ /* 0x000fc8000bf05070 */
[----:B------:R-:W-:Y:S02]  /*1a70*/  ISETP.NE.AND.EX P0, PT, RZ, UR7, PT, P0 ;  /* 0x00000007ff007c0c */ /* 0x000fe4000bf05300 */
[----:B--2---:R-:W-:Y:S01]  /*1a80*/  SHF.R.S32.HI R0, RZ, 0x1f, R26 ;  /* 0x0000001fff007819 */ /* 0x004fe2000001141a */
[C---:B------:R-:W-:Y:S02]  /*1a90*/  IMAD.SHL.U32 R28, R26.reuse, 0x4, RZ ;  /* 0x000000041a1c7824 */ /* 0x040fe400078e00ff */
[C---:B------:R-:W-:Y:S01]  /*1aa0*/  @P2 LEA R6, P3, R26.reuse, UR4, 0x2 ;  /* 0x000000041a062c11 */ /* 0x040fe2000f8610ff */
[----:B------:R-:W-:Y:S01]  /*1ab0*/  STL [R1+0x34], R26 ;  /* 0x0000341a01007387 */ /* 0x000fe20000100800 */
[C-C-:B------:R-:W-:Y:S02]  /*1ac0*/  SHF.L.U64.HI R27, R26.reuse, 0x2, R0.reuse ;  /* 0x000000021a1b7819 */ /* 0x140fe40000010200 */
[----:B------:R-:W-:Y:S01]  /*1ad0*/  @P2 LEA.HI.X R7, R26, UR5, R0, 0x2, P3 ;  /* 0x000000051a072c11 */ /* 0x000fe200098f1400 */
[----:B------:R-:W-:Y:S01]  /*1ae0*/  ULDC UR4, c[0x0][0x288] ;  /* 0x0000a20000047ab9 */ /* 0x000fe20000000800 */
[C---:B------:R-:W-:Y:S01]  /*1af0*/  IADD3 R4, P4, R28.reuse, UR6, RZ ;  /* 0x000000061c047c10 */ /* 0x040fe2000ff9e0ff */
[----:B------:R0:W-:Y:S04]  /*1b00*/  STL [R1+0x50], R0 ;  /* 0x0000500001007387 */ /* 0x0001e80000100800 */
[----:B------:R1:W5:Y:S01]  /*1b10*/  @P2 LDG.E R8, desc[UR42][R6.64] ;  /* 0x0000002a06082981 */ /* 0x000362000c1e1900 */
[----:B------:R-:W-:Y:S01]  /*1b20*/  IMAD.U32 R87, RZ, RZ, UR4 ;  /* 0x00000004ff577e24 */ /* 0x000fe2000f8e00ff */
[----:B------:R-:W-:Y:S01]  /*1b30*/  IADD3.X R5, R27, UR7, RZ, P4, !PT ;  /* 0x000000071b057c10 */ /* 0x000fe2000a7fe4ff */
[----:B------:R-:W-:Y:S01]  /*1b40*/  ULDC.64 UR4, c[0x0][0x418] ;  /* 0x0001060000047ab9 */ /* 0x000fe20000000a00 */
[----:B------:R2:W-:Y:S04]  /*1b50*/  STL [R1+0x3c], R28 ;  /* 0x00003c1c01007387 */ /* 0x0005e80000100800 */
[----:B------:R2:W5:Y:S01]  /*1b60*/  @P0 LDG.E R24, desc[UR42][R4.64] ;  /* 0x0000002a04180981 */ /* 0x000562000c1e1900 */
[----:B-1----:R-:W-:-:S03]  /*1b70*/  @P1 IADD3 R6, P2, R28, UR8, RZ ;  /* 0x000000081c061c10 */ /* 0x002fc6000ff5e0ff */
[----:B------:R2:W-:Y:S01]  /*1b80*/  STL [R1+0x40], R27 ;  /* 0x0000401b01007387 */ /* 0x0005e20000100800 */
[----:B------:R-:W-:Y:S01]  /*1b90*/  @P1 IADD3.X R7, R27, UR9, RZ, P2, !PT ;  /* 0x000000091b071c10 */ /* 0x000fe200097fe4ff */
[----:B------:R-:W-:Y:S02]  /*1ba0*/  UISETP.NE.U32.AND UP0, UPT, UR4, URZ, UPT ;  /* 0x0000003f0400728c */ /* 0x000fe4000bf05070 */
[----:B------:R2:W-:Y:S01]  /*1bb0*/  STL [R1+0x44], R85 ;  /* 0x0000445501007387 */ /* 0x0005e20000100800 */
[----:B------:R-:W-:Y:S01]  /*1bc0*/  ULDC.64 UR8, c[0x0][0xb18] ;  /* 0x0002c60000087ab9 */ /* 0x000fe20000000a00 */
[----:B------:R-:W-:Y:S02]  /*1bd0*/  ULDC UR4, c[0x0][0x424] ;  /* 0x0001090000047ab9 */ /* 0x000fe40000000800 */
[----:B------:R2:W5:Y:S01]  /*1be0*/  @P1 LDG.E R87, desc[UR42][R6.64] ;  /* 0x0000002a06571981 */ /* 0x000562000c1e1900 */
[----:B------:R-:W-:Y:S01]  /*1bf0*/  UISETP.NE.AND.EX UP0, UPT, UR5, URZ, UPT, UP0 ;  /* 0x0000003f0500728c */ /* 0x000fe2000bf05300 */
[----:B------:R-:W-:-:S02]  /*1c00*/  LOP3.LUT R3, R86, 0xff000000, RZ, 0xc0, !PT ;  /* 0xff00000056037812 */ /* 0x000fc400078ec0ff */
[----:B------:R-:W-:Y:S01]  /*1c10*/  ISETP.NE.U32.AND P2, PT, RZ, UR8, PT ;  /* 0x00000008ff007c0c */ /* 0x000fe2000bf45070 */
[----:B------:R-:W-:Y:S01]  /*1c20*/  USEL UR4, UR4, 0x1, UP0 ;  /* 0x0000000104047887 */ /* 0x000fe20008000000 */
[----:B------:R-:W-:Y:S01]  /*1c30*/  ULDC UR5, c[0x0][0x2f0] ;  /* 0x0000bc0000057ab9 */ /* 0x000fe20000000800 */
[----:B0-----:R-:W-:Y:S02]  /*1c40*/  LOP3.LUT R0, R86, 0xff0000, RZ, 0xc0, !PT ;  /* 0x00ff000056007812 */ /* 0x001fe400078ec0ff */
[----:B------:R-:W-:Y:S01]  /*1c50*/  UIMAD UR4, UR4, UR5, URZ ;  /* 0x00000005040472a4 */ /* 0x000fe2000f8e023f */
[----:B------:R-:W-:Y:S02]  /*1c60*/  SHF.R.U32.HI R3, RZ, 0x8, R3 ;  /* 0x00000008ff037819 */ /* 0x000fe40000011603 */
[----:B------:R-:W-:Y:S01]  /*1c70*/  ISETP.NE.AND.EX P2, PT, RZ, UR9, PT, P2 ;  /* 0x00000009ff007c0c */ /* 0x000fe2000bf45320 */
[----:B------:R-:W-:Y:S01]  /*1c80*/  ULDC UR5, c[0x0][0x348] ;  /* 0x0000d20000057ab9 */ /* 0x000fe20000000800 */
[----:B------:R-:W-:-:S02]  /*1c90*/  LEA.HI R9, R0, R3, RZ, 0x10 ;  /* 0x0000000300097211 */ /* 0x000fc400078f80ff */
[----:B------:R-:W-:Y:S01]  /*1ca0*/  LOP3.LUT R184, R86, 0xffff, RZ, 0xc0, !PT ;  /* 0x0000ffff56b87812 */ /* 0x000fe200078ec0ff */
[----:B--2---:R-:W-:Y:S08]  /*1cb0*/  @P1 BRA `(.L_x_4455) ;  /* 0x0000000000241947 */ /* 0x004ff00003800000 */
        /* <DEDUP_REMOVED lines=9> */
.L_x_4455:
[----:B------:R-:W-:Y:S02]  /*1d50*/  IMAD.U32 R36, RZ, RZ, UR5 ;  /* 0x00000005ff247e24 */ /* 0x000fe4000f8e00ff */
[----:B------:R-:W-:Y:S01]  /*1d60*/  IMAD.U32 R25, RZ, RZ, UR4 ;  /* 0x00000004ff197e24 */ /* 0x000fe2000f8e00ff */
[----:B------:R-:W-:Y:S06]  /*1d70*/  @!P2 BRA `(.L_x_4456) ;  /* 0x000000000010a947 */ /* 0x000fec0003800000 */
[----:B------:R-:W-:-:S04]  /*1d80*/  IADD3 R4, P0, R28, UR8, RZ ;  /* 0x000000081c047c10 */ /* 0x000fc8000ff1e0ff */
[----:B------:R-:W-:-:S05]  /*1d90*/  IADD3.X R5, R27, UR9, RZ, P0, !PT ;  /* 0x000000091b057c10 */ /* 0x000fca00087fe4ff */
[----:B------:R0:W5:Y:S01]  /*1da0*/  LDG.E R25, desc[UR42][R4.64] ;  /* 0x0000002a04197981 */ /* 0x000162000c1e1900 */
[----:B------:R-:W-:Y:S05]  /*1db0*/  BRA `(.L_x_4457) ;  /* 0x0000000000107947 */ /* 0x000fea0003800000 */
.L_x_4456:
[----:B------:R-:W-:Y:S05]  /*1dc0*/  @!P0 BRA `(.L_x_4457) ;  /* 0x00000000000c8947 */ /* 0x000fea0003800000 */
[----:B------:R-:W2:Y:S04]  /*1dd0*/  LDG.E R0, desc[UR42][R4.64] ;  /* 0x0000002a04007981 */ /* 0x000ea8000c1e1900 */
[----:B------:R-:W2:Y:S02]  /*1de0*/  LDG.E R25, desc[UR42][R4.64+0x4] ;  /* 0x0000042a04197981 */ /* 0x000ea4000c1e1900 */
[----:B--2---:R-:W-:-:S07]  /*1df0*/  IMAD.IADD R25, R25, 0x1, -R0 ;  /* 0x0000000119197824 */ /* 0x004fce00078e0a00 */
.L_x_4457:
        /* <DEDUP_REMOVED lines=60> */
.L_x_4459:
[----:B------:R-:W-:Y:S05]  /*21c0*/  BSYNC B0 ;  /* 0x0000000000007941 */ /* 0x000fea0003800000 */
.L_x_4458:
        /* <DEDUP_REMOVED lines=36> */
.L_x_4462:
[----:B------:R-:W-:Y:S05]  /*2410*/  BSYNC B6 ;  /* 0x0000000000067941 */ /* 0x000fea0003800000 */
.L_x_4461:
        /* <DEDUP_REMOVED lines=20> */
.L_x_4464:
[----:B------:R-:W-:Y:S05]  /*2560*/  BSYNC B6 ;  /* 0x0000000000067941 */ /* 0x000fea0003800000 */
.L_x_4463:
        /* <DEDUP_REMOVED lines=18> */
[----:B------:R-:W-:Y:S02]  /*2690*/  SHF.L.U64.HI R39, R40, 0x6, R41 ;  /* 0x0000000628277819 */ /* 0x000fe40000010229 */
[C---:B--2---:R-:W-:Y:S01]  /*26a0*/  ISETP.GE.AND P0, PT, R18.reuse, R45, PT ;  /* 0x0000002d1200720c */ /* 0x044fe20003f06270 */
[----:B0-----:R-:W-:Y:S01]  /*26b0*/  VIADD R8, R3, 0xffffff80 ;  /* 0xffffff8003087836 */ /* 0x001fe20000000000 */
[----:B------:R-:W-:Y:S01]  /*26c0*/  ISETP.GE.AND P2, PT, R18, UR4, PT ;  /* 0x0000000412007c0c */ /* 0x000fe2000bf46270 */
[----:B------:R-:W-:Y:S01]  /*26d0*/  IMAD.WIDE.U32 R28, R189, R40, R18 ;  /* 0x00000028bd1c7225 */ /* 0x000fe200078e0012 */
[----:B----4-:R-:W0:Y:S01]  /*26e0*/  LDC.64 R4, c[0x0][0x408] ;  /* 0x00010200ff047b82 */ /* 0x010e220000000a00 */
[----:B------:R-:W-:-:S02]  /*26f0*/  SHF.R.U32.HI R42, RZ, 0x3, R38 ;  /* 0x00000003ff2a7819 */ /* 0x000fc40000011626 */
[----:B------:R-:W-:Y:S02]  /*2700*/  SHF.R.S32.HI R3, RZ, 0x1f, R8 ;  /* 0x0000001fff037819 */ /* 0x000fe40000011408 */
[----:B------:R-:W-:Y:S02]  /*2710*/  ISETP.GE.AND P1, PT, R22, UR4, PT ;  /* 0x0000000416007c0c */ /* 0x000fe4000bf26270 */
[----:B------:R-:W-:Y:S01]  /*2720*/  LEA.HI R9, R3, R8, RZ, 0x2 ;  /* 0x0000000803097211 */ /* 0x000fe200078f10ff */
[----:B------:R-:W-:Y:S01]  /*2730*/  IMAD.IADD R3, R24, 0x1, R25 ;  /* 0x0000000118037824 */ /* 0x000fe200078e0219 */
[----:B------:R-:W-:Y:S02]  /*2740*/  LOP3.LUT R16, R16, 0xfffffffd, RZ, 0xc0, !PT ;  /* 0xfffffffd10107812 */ /* 0x000fe400078ec0ff */
[----:B------:R-:W-:Y:S01]  /*2750*/  LOP3.LUT R11, R9, 0xfffffffc, RZ, 0xc0, !PT ;  /* 0xfffffffc090b7812 */ /* 0x000fe200078ec0ff */
[----:B------:R-:W-:Y:S01]  /*2760*/  IMAD R9, R189, R41, R6 ;  /* 0x00000029bd097224 */ /* 0x000fe200078e0206 */
[----:B------:R-:W-:-:S03]  /*2770*/  @P2 LOP3.LUT R16, R16, 0x2, RZ, 0xfc, !PT ;  /* 0x0000000210102812 */ /* 0x000fc600078efcff */
[----:B------:R-:W-:Y:S01]  /*2780*/  IMAD.IADD R21, R21, 0x1, R9 ;  /* 0x0000000115157824 */ /* 0x000fe200078e0209 */
[----:B---3--:R-:W-:Y:S01]  /*2790*/  SHF.R.U32.HI R12, RZ, 0x7, R12 ;  /* 0x00000007ff0c7819 */ /* 0x008fe2000001160c */
[----:B------:R-:W-:Y:S01]  /*27a0*/  IMAD.IADD R29, R9, 0x1, R29 ;  /* 0x00000001091d7824 */ /* 0x000fe200078e021d */
[----:B-----5:R-:W-:Y:S01]  /*27b0*/  SHF.R.S32.HI R9, RZ, 0x1f, R86 ;  /* 0x0000001fff097819 */ /* 0x020fe20000011456 */
[----:B------:R-:W-:Y:S01]  /*27c0*/  IMAD.IADD R10, R8, 0x1, -R11 ;  /* 0x00000001080a7824 */ /* 0x000fe200078e0a0b */
[----:B------:R-:W-:Y:S01]  /*27d0*/  LOP3.LUT R16, R16, 0xfffffffe, RZ, 0xc0, !PT ;  /* 0xfffffffe10107812 */ /* 0x000fe200078ec0ff */
[----:B------:R-:W-:-:S03]  /*27e0*/  IMAD.WIDE.U32 R20, R86, R40, R20 ;  /* 0x0000002856147225 */ /* 0x000fc600078e0014 */
[----:B------:R-:W-:Y:S01]  /*27f0*/  @P1 LOP3.LUT R16, R16, 0x1, RZ, 0xfc, !PT ;  /* 0x0000000110101812 */ /* 0x000fe200078efcff */
[----:B0-----:R-:W-:Y:S01]  /*2800*/  IMAD R6, R7, R4, RZ ;  /* 0x0000000407067224 */ /* 0x001fe200078e02ff */
[----:B------:R-:W-:Y:S01]  /*2810*/  SEL R7, R45, RZ, P0 ;  /* 0x000000ff2d077207 */ /* 0x000fe20000000000 */
[C---:B------:R-:W-:Y:S02]  /*2820*/  IMAD R8, R9.reuse, R40, RZ ;  /* 0x0000002809087224 */ /* 0x040fe400078e02ff */
[-C--:B------:R-:W-:Y:S02]  /*2830*/  IMAD R9, R9, R4.reuse, RZ ;  /* 0x0000000409097224 */ /* 0x080fe400078e02ff */
[----:B------:R-:W-:Y:S02]  /*2840*/  IMAD.IADD R7, R18, 0x1, R7 ;  /* 0x0000000112077824 */ /* 0x000fe400078e0207 */
[----:B------:R-:W-:Y:S01]  /*2850*/  IMAD R49, R86, R41, R8 ;  /* 0x0000002956317224 */ /* 0x000fe200078e0208 */
[----:B------:R-:W-:Y:S01]  /*2860*/  SHF.L.U64.HI R41, R4, 0x6, R5 ;  /* 0x0000000604297819 */ /* 0x000fe20000010205 */
[CC--:B------:R-:W-:Y:S01]  /*2870*/  IMAD R11, R189.reuse, R5.reuse, R6 ;  /* 0x00000005bd0b7224 */ /* 0x0c0fe200078e0206 */
[----:B------:R-:W-:Y:S01]  /*2880*/  SHF.R.S32.HI R6, RZ, 0x1f, R7 ;  /* 0x0000001fff067819 */ /* 0x000fe20000011407 */
[----:B------:R-:W-:Y:S01]  /*2890*/  IMAD R9, R86, R5, R9 ;  /* 0x0000000556097224 */ /* 0x000fe200078e0209 */
[----:B------:R-:W-:Y:S01]  /*28a0*/  LOP3.LUT R5, R38, 0x18, R18, 0xf8, !PT ;  /* 0x0000001826057812 */ /* 0x000fe200078ef812 */
[----:B------:R-:W-:Y:S01]  /*28b0*/  IMAD.WIDE.U32 R30, R189, R4, R186 ;  /* 0x00000004bd1e7225 */ /* 0x000fe200078e00ba */
[----:B------:R-:W-:-:S02]  /*28c0*/  LEA.HI R37, R6, R7, RZ, 0x3 ;  /* 0x0000000706257211 */ /* 0x000fc400078f18ff */
[----:B------:R-:W-:Y:S01]  /*28d0*/  LOP3.LUT R5, R5, R42, RZ, 0x3c, !PT ;  /* 0x0000002a05057212 */ /* 0x000fe200078e3cff */
[----:B------:R-:W-:Y:S01]  /*28e0*/  IMAD.WIDE.U32 R32, R189, R4, R18 ;  /* 0x00000004bd207225 */ /* 0x000fe200078e0012 */
[----:B------:R-:W-:-:S03]  /*28f0*/  LOP3.LUT R51, R37, 0xfffffff8, RZ, 0xc0, !PT ;  /* 0xfffffff825337812 */ /* 0x000fc600078ec0ff */
[----:B------:R-:W-:Y:S01]  /*2900*/  IMAD R46, R224, 0x200, R5 ;  /* 0x00000200e02e7824 */ /* 0x000fe200078e0205 */
[----:B------:R-:W-:Y:S01]  /*2910*/  LOP3.LUT R5, R38, 0x38, R37, 0xf8, !PT ;  /* 0x0000003826057812 */ /* 0x000fe200078ef825 */
[----:B------:R-:W-:Y:S01]  /*2920*/  IMAD.IADD R31, R31, 0x1, R11 ;  /* 0x000000011f1f7824 */ /* 0x000fe200078e020b */
[----:B------:R-:W-:Y:S01]  /*2930*/  SHF.R.S32.HI R54, RZ, 0x1f, R51 ;  /* 0x0000001fff367819 */ /* 0x000fe20000011433 */
[----:B------:R-:W-:Y:S01]  /*2940*/  IMAD.IADD R33, R11, 0x1, R33 ;  /* 0x000000010b217824 */ /* 0x000fe200078e0221 */
[----:B------:R-:W-:Y:S01]  /*2950*/  LOP3.LUT R5, R5, R42, RZ, 0x3c, !PT ;  /* 0x0000002a05057212 */ /* 0x000fe200078e3cff */
[----:B------:R-:W-:-:S04]  /*2960*/  IMAD.WIDE.U32 R28, R86, R40, R28 ;  /* 0x00000028561c7225 */ /* 0x000fc800078e001c */
[----:B------:R-:W-:-:S04]  /*2970*/  IMAD.WIDE.U32 R30, R86, R4, R30 ;  /* 0x00000004561e7225 */ /* 0x000fc800078e001e */
[----:B------:R-:W-:-:S04]  /*2980*/  IMAD.WIDE.U32 R32, R86, R4, R32 ;  /* 0x0000000456207225 */ /* 0x000fc800078e0020 */
[----:B------:R-:W-:Y:S02]  /*2990*/  IMAD.IADD R48, R21, 0x1, R49 ;  /* 0x0000000115307824 */ /* 0x000fe400078e0231 */
[----:B------:R-:W-:Y:S02]  /*29a0*/  IMAD.SHL.U32 R40, R40, 0x40, RZ ;  /* 0x0000004028287824 */ /* 0x000fe400078e00ff */
[----:B------:R-:W-:Y:S02]  /*29b0*/  IMAD.SHL.U32 R43, R4, 0x40, RZ ;  /* 0x00000040042b7824 */ /* 0x000fe400078e00ff */
[----:B------:R-:W-:Y:S02]  /*29c0*/  VIADD R44, R12, 0x8 ;  /* 0x000000080c2c7836 */ /* 0x000fe40000000000 */
[----:B------:R-:W-:Y:S02]  /*29d0*/  IMAD.SHL.U32 R45, R45, 0x2, RZ ;  /* 0x000000022d2d7824 */ /* 0x000fe400078e00ff */
[----:B------:R-:W-:-:S02]  /*29e0*/  IMAD R47, R10, 0x40, R189 ;  /* 0x000000400a2f7824 */ /* 0x000fc400078e02bd */
[----:B------:R-:W-:Y:S02]  /*29f0*/  IMAD.IADD R49, R49, 0x1, R29 ;  /* 0x0000000131317824 */ /* 0x000fe400078e021d */
[----:B------:R-:W-:Y:S02]  /*2a00*/  IMAD.IADD R50, R31, 0x1, R9 ;  /* 0x000000011f327824 */ /* 0x000fe400078e0209 */
[----:B------:R-:W-:Y:S02]  /*2a10*/  IMAD.IADD R52, R9, 0x1, R33 ;  /* 0x0000000109347824 */ /* 0x000fe400078e0221 */
[----:B------:R-:W-:Y:S01]  /*2a20*/  IMAD R55, R224, 0x200, R5 ;  /* 0x00000200e0377824 */ /* 0x000fe200078e0205 */
[----:B------:R-:W-:-:S07]  /*2a30*/  SHF.R.S32.HI R53, RZ, 0x1f, R0 ;  /* 0x0000001fff357819 */ /* 0x000fce0000011400 */
.L_x_4497:
        /* <DEDUP_REMOVED lines=24> */
[----:B------:R-:W-:Y:S02]  /*2bc0*/  IMAD.MOV R7, RZ, RZ, -R8 ;  /* 0x000000ffff077224 */ /* 0x000fe400078e0a08 */
[----:B------:R-:W-:Y:S01]  /*2bd0*/  IMAD.SHL.U32 R64, R23, 0x1000, RZ ;  /* 0x0000100017407824 */ /* 0x000fe200078e00ff */
[----:B------:R-:W-:Y:S05]  /*2be0*/  YIELD ;  /* 0x0000000000007946 */ /* 0x000fea0003800000 */
[----:B------:R-:W-:Y:S01]  /*2bf0*/  IMAD R60, R60, R7, R12 ;  /* 0x000000073c3c7224 */ /* 0x000fe200078e020c */
[----:B------:R-:W-:Y:S01]  /*2c00*/  BSSY B0, `(.L_x_4465) ;  /* 0x00001b4000007945 */ /* 0x000fe20003800000 */
[----:B------:R-:W-:Y:S01]  /*2c10*/  IMAD.IADD R7, R46, 0x1, R64 ;  /* 0x000000012e077824 */ /* 0x000fe200078e0240 */
[----:B------:R0:W5:Y:S01]  /*2c20*/  @!P1 LDG.E R59, desc[UR42][R4.64] ;  /* 0x0000002a043b9981 */ /* 0x000162000c1e1900 */
[----:B------:R-:W-:Y:S01]  /*2c30*/  ISETP.GT.AND P1, PT, R11, R35, PT ;  /* 0x000000230b00720c */ /* 0x000fe20003f24270 */
[----:B------:R-:W-:-:S02]  /*2c40*/  IMAD.MOV.U32 R34, RZ, RZ, R11 ;  /* 0x000000ffff227224 */ /* 0x000fc400078e000b */
[----:B------:R-:W-:Y:S01]  /*2c50*/  IMAD R10, R7, 0x2, R2 ;  /* 0x00000002070a7824 */ /* 0x000fe200078e0202 */
[----:B------:R-:W-:Y:S09]  /*2c60*/  @!P2 BRA `(.L_x_4466) ;  /* 0x0000001400e0a947 */ /* 0x000ff20003800000 */
        /* <DEDUP_REMOVED lines=35> */
[----:B------:R-:W-:Y:S01]  /*2ea0*/  IMAD R6, R41, R34, RZ ;  /* 0x0000002229067224 */ /* 0x000fe200078e02ff */
[----:B------:R-:W-:Y:S01]  /*2eb0*/  IADD3 R8, P3, R20, R4, RZ ;  /* 0x0000000414087210 */ /* 0x000fe20007f7e0ff */
[----:B------:R-:W-:Y:S01]  /*2ec0*/  IMAD.MOV.U32 R4, RZ, RZ, R30 ;  /* 0x000000ffff047224 */ /* 0x000fe200078e001e */
[----:B------:R-:W-:Y:S01]  /*2ed0*/  ULDC.64 UR6, c[0x0][0x400] ;  /* 0x0001000000067ab9 */ /* 0x000fe20000000a00 */
[----:B------:R-:W-:Y:S01]  /*2ee0*/  IMAD.MOV.U32 R5, RZ, RZ, R50 ;  /* 0x000000ffff057224 */ /* 0x000fe200078e0032 */
[----:B------:R-:W-:Y:S01]  /*2ef0*/  ULDC.64 UR4, c[0x0][0x3e8] ;  /* 0x0000fa0000047ab9 */ /* 0x000fe20000000a00 */
[-C--:B------:R-:W-:Y:S02]  /*2f00*/  IMAD R11, R12, R43.reuse, R6 ;  /* 0x0000002b0c0b7224 */ /* 0x080fe400078e0206 */
        /* <DEDUP_REMOVED lines=15> */
.L_x_4469:
[----:B------:R-:W-:Y:S05]  /*3000*/  BSYNC B1 ;  /* 0x0000000000017941 */ /* 0x000fea0003800000 */
.L_x_4468:
        /* <DEDUP_REMOVED lines=16> */
.L_x_4470:
[----:B------:R-:W-:Y:S01]  /*3110*/  IMAD R58, R23, 0x8, R2 ;  /* 0x00000008173a7824 */ /* 0x000fe200078e0202 */
[----:B------:R-:W-:Y:S01]  /*3120*/  SHF.L.U32 R65, R188, 0x1f, RZ ;  /* 0x0000001fbc417819 */ /* 0x000fe200000006ff */
[----:B------:R-:W-:Y:S03]  /*3130*/  BSSY B1, `(.L_x_4471) ;  /* 0x0000003000017945 */ /* 0x000fe60003800000 */
[----:B------:R-:W0:Y:S02]  /*3140*/  SYNCS.PHASECHK.TRANS64.TRYWAIT P4, [R58+URZ+0x38890], R65 ;  /* 0x038890413a0075a7 */ /* 0x000e24000808017f */
[----:B0-----:R-:W-:Y:S05]  /*3150*/  @!P4 BRA `(.L_x_4472) ;  /* 0x000001b80060c947 */ /* 0x001fea0003800000 */
.L_x_4719:
[----:B------:R-:W-:Y:S05]  /*3160*/  BSYNC B1 ;  /* 0x0000000000017941 */ /* 0x000fea0003800000 */
.L_x_4471:
[----:B------:R-:W-:-:S03]  /*3170*/  UMOV UR4, 0xffffffff ;  /* 0xffffffff00047882 */ /* 0x000fc60000000000 */
[----:B------:R-:W-:Y:S05]  /*3180*/  BRA.DIV UR4, `(.L_x_4473) ;  /* 0x000001ba04687947 */ /* 0x000fea000b800000 */
[----:B------:R1:W2:Y:S04]  /*3190*/  SHFL.IDX PT, R69, R13, RZ, 0x1c1f ;  /* 0x001c1fff0d457589 */ /* 0x0002a800000e0000 */
[----:B------:R1:W3:Y:S02]  /*31a0*/  SHFL.IDX PT, R14, R67, RZ, 0x1c1f ;  /* 0x001c1fff430e7589 */ /* 0x0002e400000e0000 */
.L_x_4723:
[----:B------:R-:W-:Y:S05]  /*31b0*/  @P2 BRA `(.L_x_4474) ;  /* 0x0000001400602947 */ /* 0x000fea0003800000 */
[----:B------:R-:W-:Y:S01]  /*31c0*/  LOP3.LUT P4, RZ, R16, 0x2, RZ, 0xc0, !PT ;  /* 0x0000000210ff7812 */ /* 0x000fe2000788c0ff */
[----:B------:R-:W-:-:S12]  /*31d0*/  BSSY B1, `(.L_x_4475) ;  /* 0x0000034000017945 */ /* 0x000fd80003800000 */
[----:B------:R-:W-:Y:S05]  /*31e0*/  @P4 BRA `(.L_x_4476) ;  /* 0x0000000000c84947 */ /* 0x000fea0003800000 */
[----:B------:R4:W0:Y:S01]  /*31f0*/  LDS.128 R4, [R10+0x22400] ;  /* 0x022400000a047984 */ /* 0x0008220000000c00 */
[----:B------:R-:W-:Y:S01]  /*3200*/  ISETP.GE.AND P2, PT, R186, R66, PT ;  /* 0x00000042ba00720c */ /* 0x000fe20003f46270 */
[----:B------:R-:W-:-:S12]  /*3210*/  BSSY B2, `(.L_x_4477) ;  /* 0x000002c000027945 */ /* 0x000fd80003800000 */
[----:B----4-:R-:W-:Y:S05]  /*3220*/  @P2 BRA `(.L_x_4478) ;  /* 0x0000000000a82947 */ /* 0x010fea0003800000 */
[----:B------:R-:W-:Y:S01]  /*3230*/  SHF.R.U64 R12, R56, 0x10, R57 ;  /* 0x00000010380c7819 */ /* 0x000fe20000001239 */
[--C-:B0-----:R-:W-:Y:S01]  /*3240*/  HADD2.F32 R10, -RZ, R5.reuse.H1_H1 ;  /* 0x30000005ff0a7230 */ /* 0x101fe20000004100 */
[----:B------:R-:W-:Y:S01]  /*3250*/  SHF.R.U64 R11, R26, 0x10, R27 ;  /* 0x000000101a0b7819 */ /* 0x000fe2000000121b */
[----:B------:R-:W-:Y:S02]  /*3260*/  HADD2.F32 R5, -RZ, R5.H0_H0 ;  /* 0x20000005ff057230 */ /* 0x000fe40000004100 */
[----:B------:R-:W-:Y:S02]  /*3270*/  HADD2.F32 R12, -RZ, R12.H0_H0 ;  /* 0x2000000cff0c7230 */ /* 0x000fe40000004100 */
[----:B------:R-:W-:-:S03]  /*3280*/  HADD2.F32 R11, -RZ, R11.H0_H0 ;  /* 0x2000000bff0b7230 */ /* 0x000fc60000004100 */
[CC--:B-1----:R-:W-:Y:S01]  /*3290*/  FMUL.FTZ R13, R5.reuse, R12.reuse ;  /* 0x0000000c050d7220 */ /* 0x0c2fe20000410000 */
[C---:B------:R-:W-:Y:S01]  /*32a0*/  FMUL.FTZ R26, R10.reuse, R12 ;  /* 0x0000000c0a1a7220 */ /* 0x040fe20000410000 */
[----:B------:R-:W-:Y:S02]  /*32b0*/  HADD2.F32 R12, -RZ, R7.H1_H1 ;  /* 0x30000007ff0c7230 */ /* 0x000fe40000004100 */
[-C--:B------:R-:W-:Y:S01]  /*32c0*/  FFMA.FTZ R10, R10, R11.reuse, R13 ;  /* 0x0000000b0a0a7223 */ /* 0x080fe2000001000d */
[----:B------:R-:W-:Y:S01]  /*32d0*/  SHF.R.U32.HI R13, RZ, 0x10, R57 ;  /* 0x00000010ff0d7819 */ /* 0x000fe20000011639 */
[----:B------:R-:W-:Y:S01]  /*32e0*/  FFMA.FTZ R5, R5, R11, -R26 ;  /* 0x0000000b05057223 */ /* 0x000fe2000001081a */
[----:B------:R-:W-:Y:S01]  /*32f0*/  SHF.R.U32.HI R26, RZ, 0x10, R27 ;  /* 0x00000010ff1a7819 */ /* 0x000fe2000001161b */
[----:B------:R-:W-:Y:S02]  /*3300*/  IMAD.MOV.U32 R11, RZ, RZ, R4 ;  /* 0x000000ffff0b7224 */ /* 0x000fe400078e0004 */
[----:B------:R-:W-:Y:S01]  /*3310*/  HADD2.F32 R13, -RZ, R13.H0_H0 ;  /* 0x2000000dff0d7230 */ /* 0x000fe20000004100 */
[----:B------:R-:W-:Y:S01]  /*3320*/  F2FP.F16.F32.PACK_AB R5, R10, R5 ;  /* 0x000000050a05723e */ /* 0x000fe200000000ff */
[----:B------:R-:W-:-:S02]  /*3330*/  HADD2.F32 R4, -RZ, R7.H0_H0 ;  /* 0x20000007ff047230 */ /* 0x000fc40000004100 */
[----:B------:R-:W-:Y:S02]  /*3340*/  HADD2.F32 R7, -RZ, R26.H0_H0 ;  /* 0x2000001aff077230 */ /* 0x000fe40000004100 */
[-C--:B------:R-:W-:Y:S01]  /*3350*/  FMUL.FTZ R15, R12, R13.reuse ;  /* 0x0000000d0c0f7220 */ /* 0x080fe20000410000 */
[----:B------:R-:W-:-:S03]  /*3360*/  FMUL.FTZ R13, R4, R13 ;  /* 0x0000000d040d7220 */ /* 0x000fc60000410000 */
[-C--:B------:R-:W-:Y:S01]  /*3370*/  FFMA.FTZ R4, R4, R7.reuse, -R15 ;  /* 0x0000000704047223 */ /* 0x080fe2000001080f */
[----:B------:R-:W-:Y:S02]  /*3380*/  HADD2.F32 R15, -RZ, R72.H0_H0 ;  /* 0x20000048ff0f7230 */ /* 0x000fe40000004100 */
[----:B------:R-:W-:Y:S01]  /*3390*/  FFMA.FTZ R7, R12, R7, R13 ;  /* 0x000000070c077223 */ /* 0x000fe2000001000d */
[----:B------:R-:W-:Y:S02]  /*33a0*/  IMAD.MOV.U32 R12, RZ, RZ, R6 ;  /* 0x000000ffff0c7224 */ /* 0x000fe400078e0006 */
[--C-:B------:R-:W-:Y:S02]  /*33b0*/  HADD2.F32 R6, -RZ, R11.reuse.H1_H1 ;  /* 0x3000000bff067230 */ /* 0x100fe40000004100 */
[----:B------:R-:W-:Y:S01]  /*33c0*/  HADD2.F32 R11, -RZ, R11.H0_H0 ;  /* 0x2000000bff0b7230 */ /* 0x000fe20000004100 */
[----:B------:R-:W-:Y:S01]  /*33d0*/  F2FP.F16.F32.PACK_AB R7, R7, R4 ;  /* 0x000000040707723e */ /* 0x000fe200000000ff */
[----:B------:R-:W-:-:S02]  /*33e0*/  HADD2.F32 R13, -RZ, R70.H0_H0 ;  /* 0x20000046ff0d7230 */ /* 0x000fc40000004100 */
[-C--:B------:R-:W-:Y:S01]  /*33f0*/  FMUL.FTZ R26, R6, R15.reuse ;  /* 0x0000000f061a7220 */ /* 0x080fe20000410000 */
[----:B------:R-:W-:-:S03]  /*3400*/  FMUL.FTZ R15, R11, R15 ;  /* 0x0000000f0b0f7220 */ /* 0x000fc60000410000 */
[-C--:B------:R-:W-:Y:S01]  /*3410*/  FFMA.FTZ R26, R11, R13.reuse, -R26 ;  /* 0x0000000d0b1a7223 */ /* 0x080fe2000001081a */
[----:B------:R-:W-:Y:S02]  /*3420*/  HADD2.F32 R11, -RZ, R70.H1_H1 ;  /* 0x30000046ff0b7230 */ /* 0x000fe40000004100 */
[----:B------:R-:W-:Y:S01]  /*3430*/  FFMA.FTZ R15, R6, R13, R15 ;  /* 0x0000000d060f7223 */ /* 0x000fe2000001000f */
[----:B------:R-:W-:Y:S02]  /*3440*/  HADD2.F32 R13, -RZ, R72.H1_H1 ;  /* 0x30000048ff0d7230 */ /* 0x000fe40000004100 */
[--C-:B------:R-:W-:Y:S02]  /*3450*/  HADD2.F32 R6, -RZ, R12.reuse.H1_H1 ;  /* 0x3000000cff067230 */ /* 0x100fe40000004100 */
[----:B------:R-:W-:Y:S01]  /*3460*/  HADD2.F32 R12, -RZ, R12.H0_H0 ;  /* 0x2000000cff0c7230 */ /* 0x000fe20000004100 */
[----:B------:R-:W-:Y:S02]  /*3470*/  F2FP.F16.F32.PACK_AB R4, R15, R26 ;  /* 0x0000001a0f04723e */ /* 0x000fe400000000ff */
[----:B------:R-:W-:-:S02]  /*3480*/  FMUL.FTZ R27, R6, R13 ;  /* 0x0000000d061b7220 */ /* 0x000fc40000410000 */
[C---:B------:R-:W-:Y:S02]  /*3490*/  FMUL.FTZ R13, R12.reuse, R13 ;  /* 0x0000000d0c0d7220 */ /* 0x040fe40000410000 */
[-C--:B------:R-:W-:Y:S02]  /*34a0*/  FFMA.FTZ R27, R12, R11.reuse, -R27 ;  /* 0x0000000b0c1b7223 */ /* 0x080fe4000001081b */
[----:B------:R-:W-:-:S05]  /*34b0*/  FFMA.FTZ R6, R6, R11, R13 ;  /* 0x0000000b06067223 */ /* 0x000fca000001000d */
[----:B------:R-:W-:-:S07]  /*34c0*/  F2FP.F16.F32.PACK_AB R6, R6, R27 ;  /* 0x0000001b0606723e */ /* 0x000fce00000000ff */
.L_x_4478:
[----:B------:R-:W-:Y:S05]  /*34d0*/  BSYNC B2 ;  /* 0x0000000000027941 */ /* 0x000fea0003800000 */
.L_x_4477:
[----:B---3--:R-:W-:-:S04]  /*34e0*/  LEA R10, P2, R18, R14, 0x1 ;  /* 0x0000000e120a7211 */ /* 0x008fc800078408ff */
[----:B--2---:R-:W-:-:S05]  /*34f0*/  LEA.HI.X R11, R18, R69, R19, 0x1, P2 ;  /* 0x00000045120b7211 */ /* 0x004fca00010f0c13 */
[----:B0-----:R4:W-:Y:S04]  /*3500*/  ST.E.128 desc[UR42][R10.64], R4 ;  /* 0x000000040a007985 */ /* 0x0019e8000c101d2a */
.L_x_4476:
[----:B------:R-:W-:Y:S05]  /*3510*/  BSYNC B1 ;  /* 0x0000000000017941 */ /* 0x000fea0003800000 */
.L_x_4475:
        /* <DEDUP_REMOVED lines=13> */
[----:B------:R-:W-:Y:S01]  /*35f0*/  SHF.R.U64 R12, R8, 0x10, R9 ;  /* 0x00000010080c7819 */ /* 0x000fe20000001209 */
[----:B--2---:R-:W-:Y:S01]  /*3600*/  IMAD.MOV.U32 R8, RZ, RZ, R7 ;  /* 0x000000ffff087224 */ /* 0x004fe200078e0007 */
[--C-:B------:R-:W-:Y:S01]  /*3610*/  SHF.R.U64 R14, R24, 0x10, R25.reuse ;  /* 0x00000010180e7819 */ /* 0x100fe20000001219 */
[--C-:B------:R-:W-:Y:S01]  /*3620*/  HADD2.F32 R7, -RZ, R5.reuse.H1_H1 ;  /* 0x30000005ff077230 */ /* 0x100fe20000004100 */
[----:B------:R-:W-:Y:S01]  /*3630*/  SHF.R.U32.HI R15, RZ, 0x10, R25 ;  /* 0x00000010ff0f7819 */ /* 0x000fe20000011619 */
[----:B------:R-:W-:Y:S01]  /*3640*/  HADD2.F32 R5, -RZ, R5.H0_H0 ;  /* 0x20000005ff057230 */ /* 0x000fe20000004100 */
[----:B-1----:R-:W-:Y:S01]  /*3650*/  SHF.R.U32.HI R13, RZ, 0x10, R9 ;  /* 0x00000010ff0d7819 */ /* 0x002fe20000011609 */
[----:B------:R-:W-:Y:S02]  /*3660*/  HADD2.F32 R14, -RZ, R14.H0_H0 ;  /* 0x2000000eff0e7230 */ /* 0x000fe40000004100 */
[----:B------:R-:W-:Y:S02]  /*3670*/  HADD2.F32 R15, -RZ, R15.H0_H0 ;  /* 0x2000000fff0f7230 */ /* 0x000fe40000004100 */
[----:B------:R-:W-:-:S02]  /*3680*/  HADD2.F32 R9, -RZ, R8.H1_H1 ;  /* 0x30000008ff097230 */ /* 0x000fc40000004100 */
[-C--:B------:R-:W-:Y:S01]  /*3690*/  FMUL.FTZ R24, R7, R14.reuse ;  /* 0x0000000e07187220 */ /* 0x080fe20000410000 */
[----:B------:R-:W-:Y:S02]  /*36a0*/  HADD2.F32 R12, -RZ, R12.H0_H0 ;  /* 0x2000000cff0c7230 */ /* 0x000fe40000004100 */
[----:B------:R-:W-:Y:S01]  /*36b0*/  FMUL.FTZ R14, R5, R14 ;  /* 0x0000000e050e7220 */ /* 0x000fe20000410000 */
[----:B------:R-:W-:Y:S02]  /*36c0*/  HADD2.F32 R8, -RZ, R8.H0_H0 ;  /* 0x20000008ff087230 */ /* 0x000fe40000004100 */
[-C--:B------:R-:W-:Y:S01]  /*36d0*/  FMUL.FTZ R25, R9, R15.reuse ;  /* 0x0000000f09197220 */ /* 0x080fe20000410000 */
[----:B------:R-:W-:Y:S02]  /*36e0*/  HADD2.F32 R13, -RZ, R13.H0_H0 ;  /* 0x2000000dff0d7230 */ /* 0x000fe40000004100 */
        /* <DEDUP_REMOVED lines=10> */
[----:B------:R-:W-:Y:S02]  /*3790*/  HADD2.F32 R4, -RZ, R4.H0_H0 ;  /* 0x20000004ff047230 */ /* 0x000fe40000004100 */
[----:B------:R-:W-:Y:S01]  /*37a0*/  FMUL.FTZ R25, R7, R12 ;  /* 0x0000000c07197220 */ /* 0x000fe20000410000 */
        /* <DEDUP_REMOVED lines=12> */
[----:B------:R-:W-:-:S07]  /*3870*/  F2FP.F16.F32.PACK_AB R6, R8, R27 ;  /* 0x0000001b0806723e */ /* 0x000fce00000000ff */
.L_x_4480:
[----:B------:R-:W-:Y:S05]  /*3880*/  BSYNC B1 ;  /* 0x0000000000017941 */ /* 0x000fea0003800000 */
.L_x_4479:
[----:B--2---:R2:W-:Y:S01]  /*3890*/  ST.E.128 desc[UR42][R10.64], R4 ;  /* 0x000000040a007985 */ /* 0x0045e2000c101d2a */
[----:B------:R-:W-:Y:S05]  /*38a0*/  BRA `(.L_x_4474) ;  /* 0x0000000c00a47947 */ /* 0x000fea0003800000 */
.L_x_4467:
[----:B------:R-:W-:-:S05]  /*38b0*/  IMAD R63, R11, -0x40, R36 ;  /* 0xffffffc00b3f7824 */ /* 0x000fca00078e0224 */
[----:B------:R-:W-:-:S04]  /*38c0*/  VIMNMX R63, R63, 0x40, PT ;  /* 0x000000403f3f7848 */ /* 0x000fc80003fe0100 */
[----:B------:R-:W-:-:S04]  /*38d0*/  ISETP.GE.AND P2, PT, R189, R63, PT ;  /* 0x0000003fbd00720c */ /* 0x000fc80003f46270 */
[----:B------:R-:W-:-:S13]  /*38e0*/  ISETP.GE.OR P3, PT, R18, R66, P2 ;  /* 0x000000421200720c */ /* 0x000fda0001766670 */
[----:B------:R-:W0:Y:S01]  /*38f0*/  @!P3 LDC.64 R10, c[0x0][0x3e8] ;  /* 0x0000fa00ff0abb82 */ /* 0x000e220000000a00 */
[----:B------:R-:W-:-:S05]  /*3900*/  @!P3 IADD3 R4, P4, R28, R4, RZ ;  /* 0x000000041c04b210 */ /* 0x000fca0007f9e0ff */
[----:B------:R-:W-:Y:S02]  /*3910*/  @!P3 IMAD.X R5, R14, 0x1, R49, P4 ;  /* 0x000000010e05b824 */ /* 0x000fe400020e0631 */
[----:B------:R-:W1:Y:S01]  /*3920*/  @!P3 LDC.64 R8, c[0x0][0x400] ;  /* 0x00010000ff08bb82 */ /* 0x000e620000000a00 */
[----:B0-----:R-:W-:-:S04]  /*3930*/  @!P3 LEA R10, P4, R4, R10, 0x1 ;  /* 0x0000000a040ab211 */ /* 0x001fc800078808ff */
[----:B------:R-:W-:Y:S01]  /*3940*/  @!P3 LEA.HI.X R11, R4, R11, R5, 0x1, P4 ;  /* 0x0000000b040bb211 */ /* 0x000fe200020f0c05 */
[----:B------:R-:W-:Y:S02]  /*3950*/  @!P3 IMAD R4, R41, R34, RZ ;  /* 0x000000222904b224 */ /* 0x000fe400078e02ff */
[----:B------:R-:W-:Y:S02]  /*3960*/  @!P3 IMAD.MOV.U32 R5, RZ, RZ, R52 ;  /* 0x000000ffff05b224 */ /* 0x000fe400078e0034 */
[----:B------:R-:W-:Y:S02]  /*3970*/  @!P3 IMAD R7, R12, R43, R4 ;  /* 0x0000002b0c07b224 */ /* 0x000fe400078e0204 */
[----:B------:R-:W-:-:S04]  /*3980*/  @!P3 IMAD.MOV.U32 R4, RZ, RZ, R32 ;  /* 0x000000ffff04b224 */ /* 0x000fc800078e0020 */
[----:B------:R-:W-:-:S04]  /*3990*/  @!P3 IMAD.WIDE.U32 R4, R34, R43, R4 ;  /* 0x0000002b2204b225 */ /* 0x000fc800078e0004 */
[----:B------:R-:W-:Y:S01]  /*39a0*/  @!P3 IMAD.IADD R5, R7, 0x1, R5 ;  /* 0x000000010705b824 */ /* 0x000fe200078e0205 */
[C---:B-1----:R-:W-:Y:S02]  /*39b0*/  @!P3 LEA R8, P4, R4.reuse, R8, 0x1 ;  /* 0x000000080408b211 */ /* 0x042fe400078808ff */
        /* <DEDUP_REMOVED lines=16> */
[----:B---3--:R-:W-:Y:S01]  /*3ac0*/  IMAD.MOV.U32 R8, RZ, RZ, R26 ;  /* 0x000000ffff087224 */ /* 0x008fe200078e001a */
[----:B------:R-:W-:Y:S01]  /*3ad0*/  PRMT R69, R14, 0x7610, R69 ;  /* 0x000076100e457816 */ /* 0x000fe20000000045 */
[----:B------:R-:W-:Y:S01]  /*3ae0*/  IMAD.MOV.U32 R9, RZ, RZ, R27 ;  /* 0x000000ffff097224 */ /* 0x000fe200078e001b */
[----:B------:R-:W-:Y:S01]  /*3af0*/  PRMT R78, R56, 0x7610, R78 ;  /* 0x00007610384e7816 */ /* 0x000fe2000000004e */
[----:B------:R-:W-:Y:S01]  /*3b00*/  IMAD.MOV.U32 R10, RZ, RZ, R24 ;  /* 0x000000ffff0a7224 */ /* 0x000fe200078e0018 */
[----:B------:R-:W-:Y:S01]  /*3b10*/  PRMT R77, R8, 0x7610, R77 ;  /* 0x00007610084d7816 */ /* 0x000fe2000000004d */
[----:B------:R-:W-:Y:S01]  /*3b20*/  IMAD.MOV.U32 R11, RZ, RZ, R25 ;  /* 0x000000ffff0b7224 */ /* 0x000fe200078e0019 */
[----:B------:R-:W-:-:S02]  /*3b30*/  PRMT R76, R9, 0x7610, R76 ;  /* 0x00007610094c7816 */ /* 0x000fc4000000004c */
[----:B------:R-:W-:Y:S02]  /*3b40*/  PRMT R75, R75, 0x5410, R10 ;  /* 0x000054104b4b7816 */ /* 0x000fe4000000000a */
[----:B------:R-:W-:Y:S01]  /*3b50*/  PRMT R71, R11, 0x7610, R71 ;  /* 0x000076100b477816 */ /* 0x000fe20000000047 */
[----:B------:R-:W-:Y:S06]  /*3b60*/  @!P3 BRA `(.L_x_4481) ;  /* 0x000000000004b947 */ /* 0x000fec0003800000 */
[----:B------:R-:W-:Y:S01]  /*3b70*/  BPT.TRAP 0x1 ;  /* 0x000000040000795c */ /* 0x000fe20000300000 */
.L_x_4481:
[----:B------:R-:W-:Y:S01]  /*3b80*/  IMAD R58, R23, 0x8, R2 ;  /* 0x00000008173a7824 */ /* 0x000fe200078e0202 */
[----:B------:R-:W-:Y:S01]  /*3b90*/  SHF.L.U32 R65, R188, 0x1f, RZ ;  /* 0x0000001fbc417819 */ /* 0x000fe200000006ff */
[----:B------:R-:W-:Y:S03]  /*3ba0*/  BSSY B1, `(.L_x_4482) ;  /* 0x0000003000017945 */ /* 0x000fe60003800000 */
[----:B------:R-:W0:Y:S02]  /*3bb0*/  SYNCS.PHASECHK.TRANS64.TRYWAIT P5, [R58+URZ+0x38890], R65 ;  /* 0x038890413a0075a7 */ /* 0x000e2400080a017f */
[----:B0-----:R-:W-:Y:S05]  /*3bc0*/  @!P5 BRA `(.L_x_4483) ;  /* 0x000001b0001cd947 */ /* 0x001fea0003800000 */
.L_x_4724:
[----:B------:R-:W-:Y:S05]  /*3bd0*/  BSYNC B1 ;  /* 0x0000000000017941 */ /* 0x000fea0003800000 */
.L_x_4482:
[----:B------:R-:W-:-:S03]  /*3be0*/  UMOV UR4, 0xffffffff ;  /* 0xffffffff00047882 */ /* 0x000fc60000000000 */
[----:B------:R-:W-:Y:S05]  /*3bf0*/  BRA.DIV UR4, `(.L_x_4484) ;  /* 0x000001b204247947 */ /* 0x000fea000b800000 */
[----:B------:R1:W2:Y:S04]  /*3c00*/  SHFL.IDX PT, R56, R13, RZ, 0x1c1f ;  /* 0x001c1fff0d387589 */ /* 0x0002a800000e0000 */
[----:B------:R-:W3:Y:S02]  /*3c10*/  SHFL.IDX PT, R67, R67, RZ, 0x1c1f ;  /* 0x001c1fff43437589 */ /* 0x000ee400000e0000 */
.L_x_4728:
        /* <DEDUP_REMOVED lines=33> */
[----:B------:R-:W-:Y:S02]  /*3e30*/  HADD2.F32 R76, -RZ, R76.H0_H0 ;  /* 0x2000004cff4c7230 */ /* 0x000fe40000004100 */
[----:B------:R-:W-:Y:S01]  /*3e40*/  FFMA.FTZ R64, R64, R69, R71 ;  /* 0x0000004540407223 */ /* 0x000fe20000010047 */
[----:B------:R-:W-:Y:S01]  /*3e50*/  HADD2.F32 R69, -RZ, R13.H1_H1 ;  /* 0x3000000dff457230 */ /* 0x000fe20000004100 */
[----:B------:R-:W-:Y:S01]  /*3e60*/  SHF.R.U32.HI R71, RZ, 0x10, R27 ;  /* 0x00000010ff477819 */ /* 0x000fe2000001161b */
[----:B------:R-:W-:Y:S01]  /*3e70*/  HADD2.F32 R13, -RZ, R9.H1_H1 ;  /* 0x30000009ff0d7230 */ /* 0x000fe20000004100 */
[----:B------:R-:W-:Y:S01]  /*3e80*/  SHF.R.U32.HI R73, RZ, 0x10, R7 ;  /* 0x00000010ff497819 */ /* 0x000fe20000011607 */
[----:B------:R-:W-:Y:S02]  /*3e90*/  HADD2.F32 R25, -RZ, R75.H0_H0 ;  /* 0x2000004bff197230 */ /* 0x000fe40000004100 */
[----:B------:R-:W-:Y:S01]  /*3ea0*/  FMUL.FTZ R74, R69, R72 ;  /* 0x00000048454a7220 */ /* 0x000fe20000410000 */
[----:B------:R-:W-:-:S02]  /*3eb0*/  HADD2.F32 R71, -RZ, R71.H0_H0 ;  /* 0x20000047ff477230 */ /* 0x000fc40000004100 */
[C---:B------:R-:W-:Y:S01]  /*3ec0*/  FMUL.FTZ R72, R13.reuse, R72 ;  /* 0x000000480d487220 */ /* 0x040fe20000410000 */
[----:B------:R-:W-:Y:S01]  /*3ed0*/  SHF.R.U64 R4, R4, 0x10, R5 ;  /* 0x0000001004047819 */ /* 0x000fe20000001205 */
[-C--:B------:R-:W-:Y:S01]  /*3ee0*/  FFMA.FTZ R13, R13, R70.reuse, -R74 ;  /* 0x000000460d0d7223 */ /* 0x080fe2000001084a */
[----:B------:R-:W-:Y:S02]  /*3ef0*/  HADD2.F32 R24, -RZ, R24.H0_H0 ;  /* 0x20000018ff187230 */ /* 0x000fe40000004100 */
[----:B------:R-:W-:Y:S01]  /*3f00*/  FFMA.FTZ R9, R69, R70, R72 ;  /* 0x0000004645097223 */ /* 0x000fe20000010048 */
[----:B------:R-:W-:Y:S01]  /*3f10*/  IMAD.MOV.U32 R70, RZ, RZ, R15 ;  /* 0x000000ffff467224 */ /* 0x000fe200078e000f */
[----:B------:R-:W-:Y:S01]  /*3f20*/  SHF.R.U64 R26, R26, 0x10, R27 ;  /* 0x000000101a1a7819 */ /* 0x000fe2000000121b */
[----:B------:R-:W-:Y:S01]  /*3f30*/  IMAD.MOV.U32 R69, RZ, RZ, R11 ;  /* 0x000000ffff457224 */ /* 0x000fe200078e000b */
[----:B------:R-:W-:Y:S01]  /*3f40*/  SHF.R.U64 R7, R6, 0x10, R7 ;  /* 0x0000001006077819 */ /* 0x000fe20000001207 */
[----:B------:R-:W-:Y:S01]  /*3f50*/  HADD2.F32 R72, -RZ, R78.H0_H0 ;  /* 0x2000004eff487230 */ /* 0x000fe20000004100 */
[----:B------:R-:W-:Y:S01]  /*3f60*/  F2FP.F16.F32.PACK_AB R13, R13, R68 ;  /* 0x000000440d0d723e */ /* 0x000fe200000000ff */
[----:B------:R-:W-:Y:S01]  /*3f70*/  HADD2.F32 R11, -RZ, R70.H0_H0 ;  /* 0x20000046ff0b7230 */ /* 0x000fe20000004100 */
[----:B------:R-:W-:Y:S01]  /*3f80*/  F2FP.F16.F32.PACK_AB R64, R9, R64 ;  /* 0x000000400940723e */ /* 0x000fe200000000ff */
[----:B------:R-:W-:-:S02]  /*3f90*/  HADD2.F32 R15, -RZ, R69.H0_H0 ;  /* 0x20000045ff0f7230 */ /* 0x000fc40000004100 */
[----:B------:R-:W-:Y:S02]  /*3fa0*/  HADD2.F32 R70, -RZ, R70.H1_H1 ;  /* 0x30000046ff467230 */ /* 0x000fe40000004100 */
[-C--:B------:R-:W-:Y:S01]  /*3fb0*/  FMUL.FTZ R74, R11, R76.reuse ;  /* 0x0000004c0b4a7220 */ /* 0x080fe20000410000 */
[----:B------:R-:W-:Y:S02]  /*3fc0*/  HADD2.F32 R4, -RZ, R4.H0_H0 ;  /* 0x20000004ff047230 */ /* 0x000fe40000004100 */
[C---:B------:R-:W-:Y:S01]  /*3fd0*/  FMUL.FTZ R76, R15.reuse, R76 ;  /* 0x0000004c0f4c7220 */ /* 0x040fe20000410000 */
[----:B------:R-:W-:Y:S02]  /*3fe0*/  HADD2.F32 R27, -RZ, R77.H1_H1 ;  /* 0x3000004dff1b7230 */ /* 0x000fe40000004100 */
[-C--:B------:R-:W-:Y:S01]  /*3ff0*/  FFMA.FTZ R15, R15, R72.reuse, -R74 ;  /* 0x000000480f0f7223 */ /* 0x080fe2000001084a */
[----:B------:R-:W-:Y:S02]  /*4000*/  HADD2.F32 R7, -RZ, R7.H0_H0 ;  /* 0x20000007ff077230 */ /* 0x000fe40000004100 */
[----:B------:R-:W-:Y:S01]  /*4010*/  FFMA.FTZ R11, R11, R72, R76 ;  /* 0x000000480b0b7223 */ /* 0x000fe2000001004c */
[----:B------:R-:W-:-:S02]  /*4020*/  HADD2.F32 R72, -RZ, R69.H1_H1 ;  /* 0x30000045ff487230 */ /* 0x000fc40000004100 */
[----:B------:R-:W-:Y:S02]  /*4030*/  HADD2.F32 R69, -RZ, R73.H0_H0 ;  /* 0x20000049ff457230 */ /* 0x000fe40000004100 */
[-C--:B------:R-:W-:Y:S01]  /*4040*/  FMUL.FTZ R73, R70, R71.reuse ;  /* 0x0000004746497220 */ /* 0x080fe20000410000 */
[----:B------:R-:W-:Y:S02]  /*4050*/  IMAD.MOV.U32 R9, RZ, RZ, R13 ;  /* 0x000000ffff097224 */ /* 0x000fe400078e000d */
[C---:B------:R-:W-:Y:S01]  /*4060*/  FMUL.FTZ R71, R72.reuse, R71 ;  /* 0x0000004748477220 */ /* 0x040fe20000410000 */
[----:B------:R-:W-:Y:S02]  /*4070*/  IMAD.MOV.U32 R13, RZ, RZ, R64 ;  /* 0x000000ffff0d7224 */ /* 0x000fe400078e0040 */
[-C--:B------:R-:W-:Y:S01]  /*4080*/  FFMA.FTZ R72, R72, R69.reuse, -R73 ;  /* 0x0000004548487223 */ /* 0x080fe20000010849 */
[----:B------:R-:W-:Y:S02]  /*4090*/  HADD2.F32 R73, -RZ, R75.H1_H1 ;  /* 0x3000004bff497230 */ /* 0x000fe40000004100 */
[----:B------:R-:W-:Y:S01]  /*40a0*/  FFMA.FTZ R70, R70, R69, R71 ;  /* 0x0000004546467223 */ /* 0x000fe20000010047 */
[----:B------:R-:W-:-:S02]  /*40b0*/  IMAD.MOV.U32 R69, RZ, RZ, R12 ;  /* 0x000000ffff457224 */ /* 0x000fc400078e000c */
[----:B------:R-:W-:Y:S01]  /*40c0*/  IMAD.MOV.U32 R71, RZ, RZ, R8 ;  /* 0x000000ffff477224 */ /* 0x000fe200078e0008 */
[----:B------:R-:W-:Y:S02]  /*40d0*/  F2FP.F16.F32.PACK_AB R15, R72, R15 ;  /* 0x0000000f480f723e */ /* 0x000fe400000000ff */
[----:B------:R-:W-:Y:S01]  /*40e0*/  HADD2.F32 R8, -RZ, R69.H0_H0 ;  /* 0x20000045ff087230 */ /* 0x000fe20000004100 */
[----:B------:R-:W-:Y:S01]  /*40f0*/  F2FP.F16.F32.PACK_AB R70, R70, R11 ;  /* 0x0000000b4646723e */ /* 0x000fe200000000ff */
[--C-:B------:R-:W-:Y:S02]  /*4100*/  HADD2.F32 R12, -RZ, R71.reuse.H0_H0 ;  /* 0x20000047ff0c7230 */ /* 0x100fe40000004100 */
[----:B------:R-:W-:Y:S02]  /*4110*/  HADD2.F32 R5, -RZ, R71.H1_H1 ;  /* 0x30000047ff057230 */ /* 0x000fe40000004100 */
[----:B------:R-:W-:Y:S01]  /*4120*/  FMUL.FTZ R75, R8, R73 ;  /* 0x00000049084b7220 */ /* 0x000fe20000410000 */
[----:B------:R-:W-:-:S02]  /*4130*/  IMAD.MOV.U32 R11, RZ, RZ, R15 ;  /* 0x000000ffff0b7224 */ /* 0x000fc400078e000f */
[C---:B------:R-:W-:Y:S01]  /*4140*/  FMUL.FTZ R73, R12.reuse, R73 ;  /* 0x000000490c497220 */ /* 0x040fe20000410000 */
[----:B------:R-:W-:Y:S02]  /*4150*/  IMAD.MOV.U32 R15, RZ, RZ, R70 ;  /* 0x000000ffff0f7224 */ /* 0x000fe400078e0046 */
        /* <DEDUP_REMOVED lines=16> */
[----:B------:R-:W-:Y:S02]  /*4260*/  IMAD.MOV.U32 R8, RZ, RZ, R12 ;  /* 0x000000ffff087224 */ /* 0x000fe400078e000c */
[C---:B------:R-:W-:Y:S01]  /*4270*/  FMUL.FTZ R69, R4.reuse, R69 ;  /* 0x0000004504457220 */ /* 0x040fe20000410000 */
[-C--:B------:R-:W-:Y:S01]  /*4280*/  FFMA.FTZ R4, R4, R27.reuse, -R71 ;  /* 0x0000001b04047223 */ /* 0x080fe20000010847 */
[----:B------:R-:W-:Y:S02]  /*4290*/  IMAD.MOV.U32 R12, RZ, RZ, R25 ;  /* 0x000000ffff0c7224 */ /* 0x000fe400078e0019 */
        /* <DEDUP_REMOVED lines=8> */
[----:B------:R-:W-:Y:S02]  /*4320*/  IMAD.MOV.U32 R10, RZ, RZ, R14 ;  /* 0x000000ffff0a7224 */ /* 0x000fe400078e000e */
[----:B------:R-:W-:-:S07]  /*4330*/  IMAD.MOV.U32 R14, RZ, RZ, R27 ;  /* 0x000000ffff0e7224 */ /* 0x000fce00078e001b */
.L_x_4486:
[----:B------:R-:W-:Y:S05]  /*4340*/  BSYNC B1 ;  /* 0x0000000000017941 */ /* 0x000fea0003800000 */
.L_x_4485:
        /* <DEDUP_REMOVED lines=10> */
.L_x_4466:
[----:B------:R-:W-:-:S06]  /*43f0*/  UISETP.NE.AND UP0, UPT, UR37, 0x3, UPT ;  /* 0x000000032500788c */ /* 0x000fcc000bf05270 */
[----:B------:R-:W-:-:S13]  /*4400*/  PLOP3.LUT P3, PT, PT, PT, UP0, 0x80, 0x0 ;  /* 0x000000000000781c */ /* 0x000fda0003f6f008 */
[----:B------:R-:W-:Y:S05]  /*4410*/  @!P3 BRA `(.L_x_4487) ;  /* 0x000000000004b947 */ /* 0x000fea0003800000 */
[----:B------:R-:W-:Y:S01]  /*4420*/  BPT.TRAP 0x1 ;  /* 0x000000040000795c */ /* 0x000fe20000300000 */
.L_x_4487:
[----:B------:R-:W-:Y:S01]  /*4430*/  IMAD R58, R23, 0x8, R2 ;  /* 0x00000008173a7824 */ /* 0x000fe200078e0202 */
[----:B------:R-:W-:Y:S01]  /*4440*/  SHF.L.U32 R65, R188, 0x1f, RZ ;  /* 0x0000001fbc417819 */ /* 0x000fe200000006ff */
[----:B------:R-:W-:Y:S01]  /*4450*/  BSSY B1, `(.L_x_4488) ;  /* 0x0000004000017945 */ /* 0x000fe20003800000 */
[----:B------:R-:W-:Y:S02]  /*4460*/  SHF.R.S32.HI R62, RZ, 0x1f, R60 ;  /* 0x0000001fff3e7819 */ /* 0x000fe4000001143c */
[----:B------:R-:W1:Y:S02]  /*4470*/  SYNCS.PHASECHK.TRANS64.TRYWAIT P2, [R58+URZ+0x38890], R65 ;  /* 0x038890413a0075a7 */ /* 0x000e64000804017f */
[----:B-1----:R-:W-:Y:S05]  /*4480*/  @!P2 BRA `(.L_x_4489) ;  /* 0x000001a80048a947 */ /* 0x002fea0003800000 */
.L_x_4729:
[----:B------:R-:W-:Y:S05]  /*4490*/  BSYNC B1 ;  /* 0x0000000000017941 */ /* 0x000fea0003800000 */
.L_x_4488:
        /* <DEDUP_REMOVED lines=24> */
.L_x_4733:
        /* <DEDUP_REMOVED lines=18> */
.L_x_4474:
[----:B------:R-:W-:Y:S05]  /*4740*/  BSYNC B0 ;  /* 0x0000000000007941 */ /* 0x000fea0003800000 */
.L_x_4465:
        /* <DEDUP_REMOVED lines=17> */
.L_x_4492:
[----:B------:R-:W-:Y:S05]  /*4860*/  BSYNC B0 ;  /* 0x0000000000007941 */ /* 0x000fea0003800000 */
.L_x_4491:
[----:B------:R-:W1:Y:S01]  /*4870*/  SYNCS.PHASECHK.TRANS64.TRYWAIT P3, [R58+URZ+0x388b0], R65 ;  /* 0x0388b0413a0075a7 */ /* 0x000e62000806017f */
[----:B------:R-:W-:Y:S04]  /*4880*/  BSSY B0, `(.L_x_4493) ;  /* 0x0000002000007945 */ /* 0x000fe80003800000 */
[----:B-1----:R-:W-:Y:S05]  /*4890*/  @!P3 BRA `(.L_x_4494) ;  /* 0x000001a4009cb947 */ /* 0x002fea0003800000 */
.L_x_4734:
[----:B------:R-:W-:Y:S05]  /*48a0*/  BSYNC B0 ;  /* 0x0000000000007941 */ /* 0x000fea0003800000 */
.L_x_4493:
        /* <DEDUP_REMOVED lines=21> */
[----:B------:R-:W4:Y:S04]  /*4a00*/  LDL R26, [R1] ;  /* 0x00000000011a7983 */ /* 0x000f280000100800 */
[----:B------:R-:W5:Y:S04]  /*4a10*/  LDL R64, [R1+0x4] ;  /* 0x0000040001407983 */ /* 0x000f680000100800 */
[----:B------:R-:W5:Y:S01]  /*4a20*/  LDL R57, [R1+0x8] ;  /* 0x0000080001397983 */ /* 0x000f620000100800 */
[----:B------:R-:W-:Y:S01]  /*4a30*/  LOP3.LUT P3, RZ, R191, 0x4, RZ, 0xc0, !PT ;  /* 0x00000004bfff7812 */ /* 0x000fe2000786c0ff */
[----:B------:R-:W-:Y:S01]  /*4a40*/  IMAD R5, R23, 0x8000, R46 ;  /* 0x0000800017057824 */ /* 0x000fe200078e022e */
[----:B------:R-:W-:Y:S01]  /*4a50*/  ULDC UR4, c[0x0][0x320] ;  /* 0x0000c80000047ab9 */ /* 0x000fe20000000800 */
[----:B------:R-:W5:Y:S02]  /*4a60*/  LDL R56, [R1+0xc] ;  /* 0x00000c0001387983 */ /* 0x000f640000100800 */
[----:B------:R-:W-:-:S02]  /*4a70*/  VIADD R15, R5, 0x20 ;  /* 0x00000020050f7836 */ /* 0x000fc40000000000 */
[----:B------:R-:W5:Y:S01]  /*4a80*/  LDL R27, [R1+0x10] ;  /* 0x00001000011b7983 */ /* 0x000f620000100800 */
[C---:B---3--:R-:W-:Y:S01]  /*4a90*/  IMAD R14, R5.reuse, 0x2, R2 ;  /* 0x00000002050e7824 */ /* 0x048fe200078e0202 */
[----:B------:R-:W-:Y:S02]  /*4aa0*/  ISETP.GE.AND P5, PT, R22, UR4, PT ;  /* 0x0000000416007c0c */ /* 0x000fe4000bfa6270 */
[----:B------:R-:W3:Y:S02]  /*4ab0*/  LDL R61, [R1+0x18] ;  /* 0x00001800013d7983 */ /* 0x000ee40000100800 */
[----:B------:R-:W-:Y:S01]  /*4ac0*/  @P3 VIADD R15, R5, 0xffffffe0 ;  /* 0xffffffe0050f3836 */ /* 0x000fe20000000000 */
[C---:B------:R-:W-:Y:S01]  /*4ad0*/  ISETP.GE.AND P3, PT, R18.reuse, UR4, PT ;  /* 0x0000000412007c0c */ /* 0x040fe2000bf66270 */
[----:B------:R-:W3:Y:S04]  /*4ae0*/  LDL R60, [R1+0x1c] ;  /* 0x00001c00013c7983 */ /* 0x000ee80000100800 */
[----:B------:R-:W3:Y:S08]  /*4af0*/  LDL R59, [R1+0x20] ;  /* 0x00002000013b7983 */ /* 0x000ef00000100800 */
[----:B------:R-:W1:Y:S01]  /*4b00*/  @!P3 LDS.128 R4, [R14+0x400] ;  /* 0x000400000e04b984 */ /* 0x000e620000000c00 */
[----:B0-----:R-:W-:-:S04]  /*4b10*/  @!P3 LEA R8, P4, R18, R25, 0x1 ;  /* 0x000000191208b211 */ /* 0x001fc800078808ff */
[----:B--2---:R-:W-:Y:S02]  /*4b20*/  @!P3 LEA.HI.X R9, R18, R24, R19, 0x1, P4 ;  /* 0x000000181209b211 */ /* 0x004fe400020f0c13 */
[----:B------:R-:W-:-:S04]  /*4b30*/  @!P5 LEA R12, P4, R22, R25, 0x1 ;  /* 0x00000019160cd211 */ /* 0x000fc800078808ff */
[----:B------:R-:W-:Y:S02]  /*4b40*/  @!P5 LEA.HI.X R13, R22, R24, R193, 0x1, P4 ;  /* 0x00000018160dd211 */ /* 0x000fe400020f0cc1 */
[C---:B------:R-:W-:Y:S01]  /*4b50*/  ISETP.GE.AND P4, PT, R212.reuse, UR4, PT ;  /* 0x00000004d4007c0c */ /* 0x040fe2000bf86270 */
[----:B------:R-:W-:Y:S01]  /*4b60*/  IMAD R15, R15, 0x2, R2 ;  /* 0x000000020f0f7824 */ /* 0x000fe200078e0202 */
[----:B-1----:R0:W-:Y:S04]  /*4b70*/  @!P3 ST.E.128 desc[UR42][R8.64], R4 ;  /* 0x000000040800b985 */ /* 0x0021e8000c101d2a */
[----:B------:R-:W1:Y:S07]  /*4b80*/  @!P5 LDS.128 R4, [R15+0x400] ;  /* 0x000400000f04d984 */ /* 0x000e6e0000000c00 */
[----:B0-----:R-:W-:-:S05]  /*4b90*/  @!P4 LEA R8, P3, R212, R25, 0x1 ;  /* 0x00000019d408c211 */ /* 0x001fca00078608ff */
[----:B------:R-:W-:Y:S01]  /*4ba0*/  @!P4 IMAD.X R9, R24, 0x1, R229, P3 ;  /* 0x000000011809c824 */ /* 0x000fe200018e06e5 */
[----:B------:R-:W-:-:S13]  /*4bb0*/  ISETP.GE.AND P3, PT, R211, UR4, PT ;  /* 0x00000004d3007c0c */ /* 0x000fda000bf66270 */
[----:B------:R-:W-:Y:S01]  /*4bc0*/  @!P3 LEA R10, P6, R211, R25, 0x1 ;  /* 0x00000019d30ab211 */ /* 0x000fe200078c08ff */
[----:B-1----:R-:W-:Y:S04]  /*4bd0*/  @!P5 ST.E.128 desc[UR42][R12.64], R4 ;  /* 0x000000040c00d985 */ /* 0x002fe8000c101d2a */
[----:B------:R-:W0:Y:S01]  /*4be0*/  @!P4 LDS.128 R4, [R14+0x2400] ;  /* 0x002400000e04c984 */ /* 0x000e220000000c00 */
[----:B------:R-:W-:-:S03]  /*4bf0*/  ISETP.GE.AND P5, PT, R210, UR4, PT ;  /* 0x00000004d2007c0c */ /* 0x000fc6000bfa6270 */
[----:B0-----:R-:W-:Y:S04]  /*4c00*/  @!P4 ST.E.128 desc[UR42][R8.64], R4 ;  /* 0x000000040800c985 */ /* 0x001fe8000c101d2a */
[----:B------:R-:W0:Y:S01]  /*4c10*/  @!P3 LDS.128 R4, [R15+0x2400] ;  /* 0x002400000f04b984 */ /* 0x000e220000000c00 */
[----:B----4-:R-:W-:-:S03]  /*4c20*/  @!P3 IMAD.X R11, R24, 0x1, R26, P6 ;  /* 0x00000001180bb824 */ /* 0x010fc600030e061a */
[----:B------:R-:W2:Y:S01]  /*4c30*/  LDL R26, [R1+0x14] ;  /* 0x00001400011a7983 */ /* 0x000ea20000100800 */
[----:B------:R-:W-:Y:S02]  /*4c40*/  ISETP.GE.AND P4, PT, R209, UR4, PT ;  /* 0x00000004d1007c0c */ /* 0x000fe4000bf86270 */
[----:B------:R-:W-:Y:S01]  /*4c50*/  @!P5 LEA R12, P6, R210, R25, 0x1 ;  /* 0x00000019d20cd211 */ /* 0x000fe200078c08ff */
[----:B0-----:R-:W-:Y:S04]  /*4c60*/  @!P3 ST.E.128 desc[UR42][R10.64], R4 ;  /* 0x000000040a00b985 */ /* 0x001fe8000c101d2a */
[----:B------:R-:W0:Y:S01]  /*4c70*/  @!P5 LDS.128 R4, [R14+0x4400] ;  /* 0x004400000e04d984 */ /* 0x000e220000000c00 */
[----:B-----5:R-:W-:-:S05]  /*4c80*/  @!P5 IMAD.X R13, R24, 0x1, R64, P6 ;  /* 0x00000001180dd824 */ /* 0x020fca00030e0640 */
[----:B------:R-:W-:-:S05]  /*4c90*/  @!P4 LEA R8, P6, R209, R25, 0x1 ;  /* 0x00000019d108c211 */ /* 0x000fca00078c08ff */
[----:B------:R-:W-:Y:S02]  /*4ca0*/  @!P4 IMAD.X R9, R24, 0x1, R57, P6 ;  /* 0x000000011809c824 */ /* 0x000fe400030e0639 */
[----:B------:R-:W4:Y:S04]  /*4cb0*/  LDL R57, [R1+0x24] ;  /* 0x0000240001397983 */ /* 0x000f280000100800 */
[----:B0-----:R-:W-:Y:S04]  /*4cc0*/  @!P5 ST.E.128 desc[UR42][R12.64], R4 ;  /* 0x000000040c00d985 */ /* 0x001fe8000c101d2a */
[----:B------:R-:W0:Y:S01]  /*4cd0*/  @!P4 LDS.128 R4, [R15+0x4400] ;  /* 0x004400000f04c984 */ /* 0x000e220000000c00 */
[----:B------:R-:W-:-:S13]  /*4ce0*/  ISETP.GE.AND P3, PT, R208, UR4, PT ;  /* 0x00000004d0007c0c */ /* 0x000fda000bf66270 */
[----:B------:R-:W-:Y:S01]  /*4cf0*/  @!P3 LEA R10, P6, R208, R25, 0x1 ;  /* 0x00000019d00ab211 */ /* 0x000fe200078c08ff */
[----:B0-----:R-:W-:Y:S04]  /*4d00*/  @!P4 ST.E.128 desc[UR42][R8.64], R4 ;  /* 0x000000040800c985 */ /* 0x001fe8000c101d2a */
[----:B------:R-:W0:Y:S01]  /*4d10*/  @!P3 LDS.128 R4, [R14+0x6400] ;  /* 0x006400000e04b984 */ /* 0x000e220000000c00 */
[----:B------:R-:W-:-:S03]  /*4d20*/  @!P3 IMAD.X R11, R24, 0x1, R56, P6 ;  /* 0x00000001180bb824 */ /* 0x000fc600030e0638 */
[----:B------:R-:W5:Y:S01]  /*4d30*/  LDL R56, [R1+0x28] ;  /* 0x0000280001387983 */ /* 0x000f620000100800 */
[----:B------:R-:W-:-:S13]  /*4d40*/  ISETP.GE.AND P5, PT, R207, UR4, PT ;  /* 0x00000004cf007c0c */ /* 0x000fda000bfa6270 */
[----:B------:R-:W-:Y:S01]  /*4d50*/  @!P5 LEA R12, P6, R207, R25, 0x1 ;  /* 0x00000019cf0cd211 */ /* 0x000fe200078c08ff */
[----:B0-----:R-:W-:Y:S04]  /*4d60*/  @!P3 ST.E.128 desc[UR42][R10.64], R4 ;  /* 0x000000040a00b985 */ /* 0x001fe8000c101d2a */
[----:B------:R-:W0:Y:S01]  /*4d70*/  @!P5 LDS.128 R4, [R15+0x6400] ;  /* 0x006400000f04d984 */ /* 0x000e220000000c00 */
[----:B------:R-:W-:-:S03]  /*4d80*/  @!P5 IMAD.X R13, R24, 0x1, R27, P6 ;  /* 0x00000001180dd824 */ /* 0x000fc600030e061b */
[----:B------:R-:W5:Y:S01]  /*4d90*/  LDL R27, [R1+0x2c] ;  /* 0x00002c00011b7983 */ /* 0x000f620000100800 */
[----:B------:R-:W-:-:S13]  /*4da0*/  ISETP.GE.AND P4, PT, R206, UR4, PT ;  /* 0x00000004ce007c0c */ /* 0x000fda000bf86270 */
[-C--:B------:R-:W-:Y:S01]  /*4db0*/  @!P4 LEA R8, P6, R206, R25.reuse, 0x1 ;  /* 0x00000019ce08c211 */ /* 0x080fe200078c08ff */
[----:B0-----:R-:W-:Y:S04]  /*4dc0*/  @!P5 ST.E.128 desc[UR42][R12.64], R4 ;  /* 0x000000040c00d985 */ /* 0x001fe8000c101d2a */
[----:B------:R-:W0:Y:S01]  /*4dd0*/  @!P4 LDS.128 R4, [R14+0x8400] ;  /* 0x008400000e04c984 */ /* 0x000e220000000c00 */
[C---:B------:R-:W-:Y:S02]  /*4de0*/  ISETP.GE.AND P3, PT, R205.reuse, UR4, PT ;  /* 0x00000004cd007c0c */ /* 0x040fe4000bf66270 */
[----:B------:R-:W-:Y:S01]  /*4df0*/  ISETP.GE.AND P5, PT, R204, UR4, PT ;  /* 0x00000004cc007c0c */ /* 0x000fe2000bfa6270 */
[----:B--2---:R-:W-:Y:S02]  /*4e00*/  @!P4 IMAD.X R9, R24, 0x1, R26, P6 ;  /* 0x000000011809c824 */ /* 0x004fe400030e061a */
[----:B------:R-:W2:Y:S04]  /*4e10*/  LDL R26, [R1+0x30] ;  /* 0x00003000011a7983 */ /* 0x000ea80000100800 */
[----:B0-----:R-:W-:Y:S04]  /*4e20*/  @!P4 ST.E.128 desc[UR42][R8.64], R4 ;  /* 0x000000040800c985 */ /* 0x001fe8000c101d2a */
[----:B------:R-:W0:Y:S01]  /*4e30*/  @!P3 LDS.128 R4, [R15+0x8400] ;  /* 0x008400000f04b984 */ /* 0x000e220000000c00 */
[----:B------:R-:W-:-:S05]  /*4e40*/  @!P3 LEA R10, P6, R205, R25, 0x1 ;  /* 0x00000019cd0ab211 */ /* 0x000fca00078c08ff */
[----:B---3--:R-:W-:Y:S01]  /*4e50*/  @!P3 IMAD.X R11, R24, 0x1, R61, P6 ;  /* 0x00000001180bb824 */ /* 0x008fe200030e063d */
[----:B------:R-:W-:Y:S02]  /*4e60*/  ISETP.GE.AND P4, PT, R203, UR4, PT ;  /* 0x00000004cb007c0c */ /* 0x000fe4000bf86270 */
[----:B------:R-:W-:Y:S02]  /*4e70*/  @!P5 LEA R12, P6, R204, R25, 0x1 ;  /* 0x00000019cc0cd211 */ /* 0x000fe400078c08ff */
[----:B0-----:R-:W-:Y:S04]  /*4e80*/  @!P3 ST.E.128 desc[UR42][R10.64], R4 ;  /* 0x000000040a00b985 */ /* 0x001fe8000c101d2a */
[----:B------:R-:W0:Y:S01]  /*4e90*/  @!P5 LDS.128 R4, [R14+0xa400] ;  /* 0x00a400000e04d984 */ /* 0x000e220000000c00 */
[----:B------:R-:W-:Y:S01]  /*4ea0*/  @!P5 IMAD.X R13, R24, 0x1, R60, P6 ;  /* 0x00000001180dd824 */ /* 0x000fe200030e063c */
[----:B------:R-:W-:-:S03]  /*4eb0*/  ISETP.GE.AND P3, PT, R202, UR4, PT ;  /* 0x00000004ca007c0c */ /* 0x000fc6000bf66270 */
[----:B------:R-:W-:Y:S01]  /*4ec0*/  @!P4 LEA R8, P6, R203, R25, 0x1 ;  /* 0x00000019cb08c211 */ /* 0x000fe200078c08ff */
[----:B0-----:R-:W-:Y:S04]  /*4ed0*/  @!P5 ST.E.128 desc[UR42][R12.64], R4 ;  /* 0x000000040c00d985 */ /* 0x001fe8000c101d2a */
[----:B------:R-:W0:Y:S01]  /*4ee0*/  @!P4 LDS.128 R4, [R15+0xa400] ;  /* 0x00a400000f04c984 */ /* 0x000e220000000c00 */
[----:B------:R-:W-:Y:S01]  /*4ef0*/  @!P4 IMAD.X R9, R24, 0x1, R59, P6 ;  /* 0x000000011809c824 */ /* 0x000fe200030e063b */
[----:B------:R-:W-:-:S03]  /*4f00*/  ISETP.GE.AND P5, PT, R216, UR4, PT ;  /* 0x00000004d8007c0c */ /* 0x000fc6000bfa6270 */
[----:B------:R-:W-:Y:S01]  /*4f10*/  @!P3 LEA R10, P6, R202, R25, 0x1 ;  /* 0x00000019ca0ab211 */ /* 0x000fe200078c08ff */
[----:B0-----:R-:W-:Y:S04]  /*4f20*/  @!P4 ST.E.128 desc[UR42][R8.64], R4 ;  /* 0x000000040800c985 */ /* 0x001fe8000c101d2a */
[----:B------:R-:W0:Y:S01]  /*4f30*/  @!P3 LDS.128 R4, [R14+0xc400] ;  /* 0x00c400000e04b984 */ /* 0x000e220000000c00 */
[----:B----4-:R-:W-:Y:S01]  /*4f40*/  @!P3 IMAD.X R11, R24, 0x1, R57, P6 ;  /* 0x00000001180bb824 */ /* 0x010fe200030e0639 */
[----:B------:R-:W-:-:S03]  /*4f50*/  ISETP.GE.AND P4, PT, R215, UR4, PT ;  /* 0x00000004d7007c0c */ /* 0x000fc6000bf86270 */
[----:B------:R-:W-:Y:S01]  /*4f60*/  @!P5 LEA R12, P6, R216, R25, 0x1 ;  /* 0x00000019d80cd211 */ /* 0x000fe200078c08ff */
[----:B0-----:R-:W-:Y:S04]  /*4f70*/  @!P3 ST.E.128 desc[UR42][R10.64], R4 ;  /* 0x000000040a00b985 */ /* 0x001fe8000c101d2a */
[----:B------:R-:W0:Y:S01]  /*4f80*/  @!P5 LDS.128 R4, [R15+0xc400] ;  /* 0x00c400000f04d984 */ /* 0x000e220000000c00 */
[----:B-----5:R-:W-:Y:S01]  /*4f90*/  @!P5 IMAD.X R13, R24, 0x1, R56, P6 ;  /* 0x00000001180dd824 */ /* 0x020fe200030e0638 */
[----:B------:R-:W-:-:S03]  /*4fa0*/  ISETP.GE.AND P3, PT, R214, UR4, PT ;  /* 0x00000004d6007c0c */ /* 0x000fc6000bf66270 */
[----:B------:R-:W-:Y:S01]  /*4fb0*/  @!P4 LEA R8, P6, R215, R25, 0x1 ;  /* 0x00000019d708c211 */ /* 0x000fe200078c08ff */
[----:B0-----:R-:W-:Y:S04]  /*4fc0*/  @!P5 ST.E.128 desc[UR42][R12.64], R4 ;  /* 0x000000040c00d985 */ /* 0x001fe8000c101d2a */
[----:B------:R-:W0:Y:S01]  /*4fd0*/  @!P4 LDS.128 R4, [R14+0xe400] ;  /* 0x00e400000e04c984 */ /* 0x000e220000000c00 */
[----:B------:R-:W-:-:S04]  /*4fe0*/  @!P4 IMAD.X R9, R24, 0x1, R27, P6 ;  /* 0x000000011809c824 */ /* 0x000fc800030e061b */
[----:B------:R-:W-:Y:S01]  /*4ff0*/  @!P3 LEA R10, P6, R214, R25, 0x1 ;  /* 0x00000019d60ab211 */ /* 0x000fe200078c08ff */
[----:B0-----:R-:W-:Y:S04]  /*5000*/  @!P4 ST.E.128 desc[UR42][R8.64], R4 ;  /* 0x000000040800c985 */ /* 0x001fe8000c101d2a */
[----:B------:R-:W0:Y:S01]  /*5010*/  @!P3 LDS.128 R4, [R15+0xe400] ;  /* 0x00e400000f04b984 */ /* 0x000e220000000c00 */
[----:B--2---:R-:W-:-:S05]  /*5020*/  @!P3 IMAD.X R11, R24, 0x1, R26, P6 ;  /* 0x00000001180bb824 */ /* 0x004fca00030e061a */
[----:B0-----:R4:W-:Y:S02]  /*5030*/  @!P3 ST.E.128 desc[UR42][R10.64], R4 ;  /* 0x000000040a00b985 */ /* 0x0019e4000c101d2a */
.L_x_4496:
[----:B------:R-:W-:Y:S05]  /*5040*/  BSYNC B0 ;  /* 0x0000000000007941 */ /* 0x000fea0003800000 */
.L_x_4495:
        /* <DEDUP_REMOVED lines=17> */
.L_x_4460:
[----:B------:R-:W-:Y:S04]  /*5160*/  BSSY B0, `(.L_x_4498) ;  /* 0x0000004000007945 */ /* 0x000fe80003800000 */
[----:B------:R-:W-:Y:S05]  /*5170*/  @P2 BRA `(.L_x_4499) ;  /* 0x0000000000082947 */ /* 0x000fea0003800000 */
[----:B------:R-:W4:Y:S02]  /*5180*/  FENCE.VIEW.ASYNC.G ;  /* 0x00000000000073c6 */ /* 0x000f240000000100 */
[----:B----4-:R-:W-:Y:S06]  /*5190*/  BAR.ARV 0xc, 0x180 ;  /* 0x0306000000007b1d */ /* 0x010fec0000002000 */
.L_x_4499:
[----:B------:R-:W-:Y:S05]  /*51a0*/  BSYNC B0 ;  /* 0x0000000000007941 */ /* 0x000fea0003800000 */
.L_x_4498:
        /* <DEDUP_REMOVED lines=38> */
.L_x_4503:
[----:B------:R-:W-:Y:S05]  /*5410*/  BSYNC B0 ;  /* 0x0000000000007941 */ /* 0x000fea0003800000 */
.L_x_4502:
        /* <DEDUP_REMOVED lines=45> */
[----:B---3--:R-:W-:Y:S02]  /*56f0*/  CS2R R66, SRZ ;  /* 0x0000000000427805 */ /* 0x008fe4000001ff00 */
        /* <DEDUP_REMOVED lines=26> */
[----:B------:R-:W-:Y:S02]  /*58a0*/  IMAD.MOV.U32 R7, RZ, RZ, 0x40000040 ;  /* 0x40000040ff077424 */ /* 0x000fe400078e00ff */
[----:B------:R-:W-:Y:S01]  /*58b0*/  IMAD.MOV.U32 R11, RZ, RZ, 0x40000040 ;  /* 0x40000040ff0b7424 */ /* 0x000fe200078e00ff */
[----:B------:R-:W-:Y:S01]  /*58c0*/  BAR.SYNC.DEFER_BLOCKING 0xe, 0x100 ;  /* 0x0384000000007b1d */ /* 0x000fe20000010000 */
[----:B------:R-:W-:Y:S01]  /*58d0*/  IMAD.MOV.U32 R9, RZ, RZ, 0x40000040 ;  /* 0x40000040ff097424 */ /* 0x000fe200078e00ff */
[----:B------:R-:W-:Y:S01]  /*58e0*/  R2UR UR7, R7 ;  /* 0x00000000070772ca */ /* 0x000fe200000e0000 */
[----:B------:R-:W-:Y:S01]  /*58f0*/  IMAD.MOV.U32 R7, RZ, RZ, 0x40000040 ;  /* 0x40000040ff077424 */ /* 0x000fe200078e00ff */
[----:B------:R-:W-:Y:S01]  /*5900*/  R2UR UR15, R11 ;  /* 0x000000000b0f72ca */ /* 0x000fe200000e0000 */
[----:B------:R-:W-:Y:S01]  /*5910*/  IMAD.MOV.U32 R11, RZ, RZ, 0x40000040 ;  /* 0x40000040ff0b7424 */ /* 0x000fe200078e00ff */
[----:B------:R-:W-:Y:S01]  /*5920*/  R2UR UR11, R9 ;  /* 0x00000000090b72ca */ /* 0x000fe200000e0000 */
[----:B------:R-:W-:-:S03]  /*5930*/  IMAD.MOV.U32 R9, RZ, RZ, 0x40000040 ;  /* 0x40000040ff097424 */ /* 0x000fc600078e00ff */
[----:B------:R-:W-:Y:S02]  /*5940*/  R2UR UR9, R11 ;  /* 0x000000000b0972ca */ /* 0x000fe400000e0000 */
[----:B------:R-:W-:Y:S01]  /*5950*/  R2UR UR13, R9 ;  /* 0x00000000090d72ca */ /* 0x000fe200000e0000 */
[----:B-----5:R-:W-:Y:S01]  /*5960*/  WARPGROUP.ARRIVE ;  /* 0x00000000000079c5 */ /* 0x020fe20000000000 */
[----:B--2---:R-:W0:Y:S02]  /*5970*/  SHFL.IDX PT, R4, R8, RZ, 0x1f ;  /* 0x00001fff08047589 */ /* 0x004e2400000e0000 */
[----:B0-----:R-:W-:-:S04]  /*5980*/  LEA.HI R5, R4, R4, RZ, 0x1 ;  /* 0x0000000404057211 */ /* 0x001fc800078f08ff */
[----:B------:R-:W-:-:S05]  /*5990*/  LOP3.LUT R5, R5, 0x1fffe, RZ, 0xc0, !PT ;  /* 0x0001fffe05057812 */ /* 0x000fca00078ec0ff */
[----:B------:R-:W-:Y:S02]  /*59a0*/  IMAD.IADD R5, R4, 0x1, -R5 ;  /* 0x0000000104057824 */ /* 0x000fe400078e0a05 */
[----:B------:R-:W-:Y:S02]  /*59b0*/  VIADD R4, R2, 0x36400 ;  /* 0x0003640002047836 */ /* 0x000fe40000000000 */
[----:B------:R-:W-:-:S03]  /*59c0*/  IMAD R5, R5, 0x8000, R2 ;  /* 0x0000800005057824 */ /* 0x000fc600078e0202 */
[----:B------:R-:W-:Y:S01]  /*59d0*/  SHF.R.U32.HI R4, RZ, 0x4, R4 ;  /* 0x00000004ff047819 */ /* 0x000fe20000011604 */
[----:B------:R-:W-:-:S03]  /*59e0*/  VIADD R5, R5, 0x400 ;  /* 0x0000040005057836 */ /* 0x000fc60000000000 */
[----:B------:R-:W-:Y:S02]  /*59f0*/  LOP3.LUT R4, R4, 0x3fff, RZ, 0xc0, !PT ;  /* 0x00003fff04047812 */ /* 0x000fe400078ec0ff */
[----:B------:R-:W-:Y:S02]  /*5a00*/  SHF.R.U32.HI R5, RZ, 0x4, R5 ;  /* 0x00000004ff057819 */ /* 0x000fe40000011605 */
[----:B------:R-:W-:Y:S02]  /*5a10*/  LOP3.LUT R4, R4, 0x10000, RZ, 0xfc, !PT ;  /* 0x0001000004047812 */ /* 0x000fe400078efcff */
[----:B------:R-:W-:Y:S02]  /*5a20*/  LOP3.LUT R5, R5, 0x3fff, RZ, 0xc0, !PT ;  /* 0x00003fff05057812 */ /* 0x000fe400078ec0ff */
[----:B------:R-:W-:Y:S02]  /*5a30*/  R2UR UR4, R4 ;  /* 0x00000000040472ca */ /* 0x000fe400000e0000 */
[----:B------:R-:W-:Y:S01]  /*5a40*/  LOP3.LUT R20, R5, 0x2000000, RZ, 0xfc, !PT ;  /* 0x0200000005147812 */ /* 0x000fe200078efcff */
[----:B------:R-:W-:-:S04]  /*5a50*/  IMAD.MOV.U32 R5, RZ, RZ, 0x40000040 ;  /* 0x40000040ff057424 */ /* 0x000fc800078e00ff */
[----:B------:R-:W-:Y:S01]  /*5a60*/  IMAD R6, R17, 0x1000, R20 ;  /* 0x0000100011067824 */ /* 0x000fe200078e0214 */
[----:B------:R-:W-:-:S03]  /*5a70*/  R2UR UR5, R5 ;  /* 0x00000000050572ca */ /* 0x000fc600000e0000 */
[C---:B------:R-:W-:Y:S01]  /*5a80*/  VIADD R10, R6.reuse, 0x100 ;  /* 0x00000100060a7836 */ /* 0x040fe20000000000 */
[C---:B------:R-:W-:Y:S01]  /*5a90*/  R2UR UR6, R6.reuse ;  /* 0x00000000060672ca */ /* 0x040fe200000e0000 */
[C---:B------:R-:W-:Y:S02]  /*5aa0*/  VIADD R8, R6.reuse, 0x80 ;  /* 0x0000008006087836 */ /* 0x040fe40000000000 */
[----:B------:R-:W-:Y:S01]  /*5ab0*/  VIADD R6, R6, 0x180 ;  /* 0x0000018006067836 */ /* 0x000fe20000000000 */
[----:B------:R-:W-:Y:S01]  /*5ac0*/  R2UR UR14, R10 ;  /* 0x000000000a0e72ca */ /* 0x000fe200000e0000 */
[----:B------:R-:W-:Y:S01]  /*5ad0*/  VIADD R10, R4, 0x2 ;  /* 0x00000002040a7836 */ /* 0x000fe20000000000 */
[----:B------:R-:W-:Y:S01]  /*5ae0*/  R2UR UR10, R8 ;  /* 0x00000000080a72ca */ /* 0x000fe200000e0000 */
[----:B------:R-:W-:-:S03]  /*5af0*/  VIADD R8, R4, 0x4 ;  /* 0x0000000404087836 */ /* 0x000fc60000000000 */
[----:B------:R-:W-:Y:S02]  /*5b00*/  R2UR UR8, R10 ;  /* 0x000000000a0872ca */ /* 0x000fe400000e0000 */
[----:B------:R-:W-:Y:S01]  /*5b10*/  R2UR UR12, R8 ;  /* 0x00000000080c72ca */ /* 0x000fe200000e0000 */
[----:B------:R-:W-:Y:S01]  /*5b20*/  HGMMA.64x256x16.F32 R24, gdesc[UR4].tnspB, RZ, !UPT, gsb0 ;  /* 0x43e00000041879f0 */ /* 0x000fe2000c0008ff */
[----:B------:R-:W-:Y:S01]  /*5b30*/  R2UR UR6, R6 ;  /* 0x00000000060672ca */ /* 0x000fe200000e0000 */
[----:B------:R-:W-:Y:S01]  /*5b40*/  IMAD.U32 R6, RZ, RZ, UR37 ;  /* 0x00000025ff067e24 */ /* 0x000fe2000f8e00ff */
[----:B------:R-:W-:Y:S01]  /*5b50*/  R2UR UR7, R7 ;  /* 0x00000000070772ca */ /* 0x000fe200000e0000 */
[----:B------:R-:W-:-:S03]  /*5b60*/  IMAD.MOV.U32 R7, RZ, RZ, 0x40000040 ;  /* 0x40000040ff077424 */ /* 0x000fc600078e00ff */
[----:B------:R-:W-:Y:S01]  /*5b70*/  ISETP.NE.AND P2, PT, R6, 0x3, PT ;  /* 0x000000030600780c */ /* 0x000fe20003f45270 */
[----:B------:R-:W-:Y:S01]  /*5b80*/  VIADD R6, R4, 0x6 ;  /* 0x0000000604067836 */ /* 0x000fe20000000000 */
[----:B------:R-:W-:-:S04]  /*5b90*/  R2UR UR5, R7 ;  /* 0x00000000070572ca */ /* 0x000fc800000e0000 */
[----:B------:R-:W-:Y:S01]  /*5ba0*/  R2UR UR4, R6 ;  /* 0x00000000060472ca */ /* 0x000fe200000e0000 */
[----:B------:R-:W-:Y:S02]  /*5bb0*/  WARPGROUP.DEPBAR.LE gsb0, 0x0 ;  /* 0x00008000000079c5 */ /* 0x000fe40000010000 */
[----:B------:R-:W-:-:S12]  /*5bc0*/  WARPGROUP.ARRIVE ;  /* 0x00000000000079c5 */ /* 0x000fd80000000000 */
        /* <DEDUP_REMOVED lines=13> */
.L_x_4505:
[----:B------:R-:W-:Y:S01]  /*5ca0*/  VIADD R3, R3, 0xfffffffe ;  /* 0xfffffffe03037836 */ /* 0x000fe20000000000 */
[----:B------:R-:W-:Y:S01]  /*5cb0*/  BSSY B0, `(.L_x_4506) ;  /* 0x00000c1000007945 */ /* 0x000fe20003800000 */
[----:B------:R-:W-:-:S03]  /*5cc0*/  IMAD R12, R17, 0x8, R2 ;  /* 0x00000008110c7824 */ /* 0x000fc600078e0202 */
[----:B------:R-:W-:Y:S01]  /*5cd0*/  ISETP.GE.AND P0, PT, R3, R0, PT ;  /* 0x000000000300720c */ /* 0x000fe20003f06270 */
[----:B------:R-:W-:-:S05]  /*5ce0*/  VIADD R12, R12, 0x38860 ;  /* 0x000388600c0c7836 */ /* 0x000fca0000000000 */
[----:B------:R-:W-:-:S04]  /*5cf0*/  PRMT R12, R190, 0x654, R12 ;  /* 0x00000654be0c7816 */ /* 0x000fc8000000000c */
[----:B------:R0:W-:Y:S03]  /*5d00*/  SYNCS.ARRIVE.TRANS64.RED.A1T0 RZ, [R12+URZ], RZ ;  /* 0x000000ff0cff79a7 */ /* 0x0001e6000810043f */
[----:B------:R-:W-:Y:S05]  /*5d10*/  @!P0 BRA `(.L_x_4507) ;  /* 0x0000000800e88947 */ /* 0x000fea0003800000 */
.L_x_4509:
[----:B------:R-:W-:Y:S01]  /*5d20*/  BAR.SYNC.DEFER_BLOCKING 0xe, 0x100 ;  /* 0x0384000000007b1d */ /* 0x000fe20000010000 */
[C---:B01----:R-:W-:Y:S01]  /*5d30*/  IMAD R12, R17.reuse, 0x40, R195 ;  /* 0x00000040110c7824 */ /* 0x043fe200078e02c3 */
[----:B------:R-:W-:Y:S01]  /*5d40*/  R2UR UR4, R4 ;  /* 0x00000000040472ca */ /* 0x000fe200000e0000 */
[----:B------:R-:W-:Y:S01]  /*5d50*/  VIADD R17, R17, 0x1 ;  /* 0x0000000111117836 */ /* 0x000fe20000000000 */
[----:B------:R-:W-:Y:S01]  /*5d60*/  R2UR UR5, R5 ;  /* 0x00000000050572ca */ /* 0x000fe200000e0000 */
[----:B------:R-:W-:Y:S01]  /*5d70*/  IMAD R12, R12, 0x4, R2 ;  /* 0x000000040c0c7824 */ /* 0x000fe200078e0202 */
[----:B------:R-:W-:Y:S01]  /*5d80*/  ISETP.GT.AND P1, PT, R3, R0, PT ;  /* 0x000000000300720c */ /* 0x000fe20003f24270 */
[----:B------:R-:W-:Y:S01]  /*5d90*/  IMAD.MOV.U32 R15, RZ, RZ, 0x40000040 ;  /* 0x40000040ff0f7424 */ /* 0x000fe200078e00ff */
[----:B------:R-:W-:Y:S01]  /*5da0*/  ISETP.NE.AND P0, PT, R17, 0x2, PT ;  /* 0x000000021100780c */ /* 0x000fe20003f05270 */
[----:B------:R-:W-:-:S03]  /*5db0*/  VIADD R3, R3, 0xffffffff ;  /* 0xffffffff03037836 */ /* 0x000fc60000000000 */
[----:B------:R-:W-:Y:S01]  /*5dc0*/  SEL R17, R17, RZ, P0 ;  /* 0x000000ff11117207 */ /* 0x000fe20000000000 */
        /* <DEDUP_REMOVED lines=130> */
[----:B------:R-:W-:-:S02]  /*65f0*/  IMAD R12, R17, 0x1000, R20 ;  /* 0x00001000110c7824 */ /* 0x000fc400078e0214 */
[----:B------:R-:W-:Y:S02]  /*6600*/  IMAD.MOV.U32 R13, RZ, RZ, 0x40000040 ;  /* 0x40000040ff0d7424 */ /* 0x000fe400078e00ff */
[C---:B------:R-:W-:Y:S01]  /*6610*/  VIADD R14, R12.reuse, 0x80 ;  /* 0x000000800c0e7836 */ /* 0x040fe20000000000 */
[----:B------:R-:W-:Y:S01]  /*6620*/  R2UR UR6, R12 ;  /* 0x000000000c0672ca */ /* 0x000fe200000e0000 */
[----:B------:R-:W-:Y:S01]  /*6630*/  WARPGROUP.ARRIVE ;  /* 0x00000000000079c5 */ /* 0x000fe20000000000 */
[----:B------:R-:W-:Y:S01]  /*6640*/  R2UR UR7, R13 ;  /* 0x000000000d0772ca */ /* 0x000fe200000e0000 */
[----:B------:R-:W-:-:S12]  /*6650*/  IMAD.MOV.U32 R13, RZ, RZ, 0x40000040 ;  /* 0x40000040ff0d7424 */ /* 0x000fd800078e00ff */
[----:B------:R-:W-:Y:S01]  /*6660*/  HGMMA.64x256x16.F32 R24, gdesc[UR4].tnspB, R24, gsb0 ;  /* 0x43e00000041879f0 */ /* 0x000fe20008000818 */
[----:B------:R-:W-:Y:S01]  /*6670*/  R2UR UR6, R14 ;  /* 0x000000000e0672ca */ /* 0x000fe200000e0000 */
[----:B------:R-:W-:Y:S01]  /*6680*/  VIADD R14, R12, 0x100 ;  /* 0x000001000c0e7836 */ /* 0x000fe20000000000 */
[----:B------:R-:W-:Y:S01]  /*6690*/  R2UR UR7, R15 ;  /* 0x000000000f0772ca */ /* 0x000fe200000e0000 */
[----:B------:R-:W-:Y:S01]  /*66a0*/  IMAD.MOV.U32 R15, RZ, RZ, 0x40000040 ;  /* 0x40000040ff0f7424 */ /* 0x000fe200078e00ff */
[----:B------:R-:W-:Y:S01]  /*66b0*/  R2UR UR4, R10 ;  /* 0x000000000a0472ca */ /* 0x000fe200000e0000 */
[----:B------:R-:W-:Y:S01]  /*66c0*/  VIADD R12, R12, 0x180 ;  /* 0x000001800c0c7836 */ /* 0x000fe20000000000 */
[----:B------:R-:W-:Y:S01]  /*66d0*/  R2UR UR5, R11 ;  /* 0x000000000b0572ca */ /* 0x000fe200000e0000 */
[----:B------:R-:W-:Y:S02]  /*66e0*/  WARPGROUP.DEPBAR.LE gsb0, 0x0 ;  /* 0x00008000000079c5 */ /* 0x000fe40000010000 */
[----:B------:R-:W-:-:S15]  /*66f0*/  WARPGROUP.ARRIVE ;  /* 0x00000000000079c5 */ /* 0x000fde0000000000 */
[----:B------:R-:W-:-:S03]  /*6700*/  NOP ;  /* 0x0000000000007918 */ /* 0x000fc60000000000 */
[----:B------:R-:W-:Y:S01]  /*6710*/  HGMMA.64x256x16.F32 R24, gdesc[UR4].tnspB, R24, gsb0 ;  /* 0x43e00000041879f0 */ /* 0x000fe20008000818 */
[----:B------:R-:W-:Y:S02]  /*6720*/  R2UR UR6, R14 ;  /* 0x000000000e0672ca */ /* 0x000fe400000e0000 */
[----:B------:R-:W-:Y:S02]  /*6730*/  R2UR UR7, R15 ;  /* 0x000000000f0772ca */ /* 0x000fe400000e0000 */
[----:B------:R-:W-:Y:S02]  /*6740*/  R2UR UR4, R8 ;  /* 0x00000000080472ca */ /* 0x000fe400000e0000 */
        /* <DEDUP_REMOVED lines=8> */
[----:B------:R-:W-:Y:S02]  /*67d0*/  R2UR UR5, R7 ;  /* 0x00000000070572ca */ /* 0x000fe400000e0000 */
[----:B------:R-:W-:-:S04]  /*67e0*/  SEL R12, RZ, 0x1, P0 ;  /* 0x00000001ff0c7807 */ /* 0x000fc80000000000 */
[----:B------:R-:W-:Y:S01]  /*67f0*/  LOP3.LUT R185, R185, R12, RZ, 0x3c, !PT ;  /* 0x0000000cb9b97212 */ /* 0x000fe200078e3cff */
[----:B------:R-:W-:Y:S02]  /*6800*/  WARPGROUP.DEPBAR.LE gsb0, 0x0 ;  /* 0x00008000000079c5 */ /* 0x000fe40000010000 */
[----:B------:R-:W-:-:S12]  /*6810*/  WARPGROUP.ARRIVE ;  /* 0x00000000000079c5 */ /* 0x000fd80000000000 */
[----:B------:R-:W-:Y:S03]  /*6820*/  HGMMA.64x256x16.F32 R24, gdesc[UR4].tnspB, R24, gsb0 ;  /* 0x43e00000041879f0 */ /* 0x000fe60008000818 */
[----:B------:R-:W-:Y:S02]  /*6830*/  WARPGROUP.DEPBAR.LE gsb0, 0x0 ;  /* 0x00008000000079c5 */ /* 0x000fe40000010000 */
[----:B------:R-:W-:Y:S06]  /*6840*/  BAR.ARV 0xf, 0x100 ;  /* 0x03c4000000007b1d */ /* 0x000fec0000002000 */
[----:B------:R-:W-:Y:S05]  /*6850*/  @!P2 BRA `(.L_x_4508) ;  /* 0x000000000004a947 */ /* 0x000fea0003800000 */
[----:B------:R-:W-:Y:S01]  /*6860*/  BPT.TRAP 0x1 ;  /* 0x000000040000795c */ /* 0x000fe20000300000 */
.L_x_4508:
[----:B------:R-:W-:-:S04]  /*6870*/  IMAD R12, R17, 0x8, R2 ;  /* 0x00000008110c7824 */ /* 0x000fc800078e0202 */
[----:B------:R-:W-:-:S05]  /*6880*/  VIADD R12, R12, 0x38860 ;  /* 0x000388600c0c7836 */ /* 0x000fca0000000000 */
[----:B------:R-:W-:-:S04]  /*6890*/  PRMT R12, R190, 0x654, R12 ;  /* 0x00000654be0c7816 */ /* 0x000fc8000000000c */
[----:B------:R1:W-:Y:S01]  /*68a0*/  SYNCS.ARRIVE.TRANS64.RED.A1T0 RZ, [R12+URZ], RZ ;  /* 0x000000ff0cff79a7 */ /* 0x0003e2000810043f */
[----:B------:R-:W-:Y:S05]  /*68b0*/  @P1 BRA `(.L_x_4509) ;  /* 0xfffffff400181947 */ /* 0x000fea000383ffff */
.L_x_4507:
[----:B------:R-:W-:Y:S05]  /*68c0*/  BSYNC B0 ;  /* 0x0000000000007941 */ /* 0x000fea0003800000 */
.L_x_4506:
[----:B------:R-:W-:Y:S01]  /*68d0*/  BAR.SYNC.DEFER_BLOCKING 0xe, 0x100 ;  /* 0x0384000000007b1d */ /* 0x000fe20000010000 */
[C---:B------:R-:W-:Y:S01]  /*68e0*/  IMAD R0, R17.reuse, 0x40, R195 ;  /* 0x0000004011007824 */ /* 0x040fe200078e02c3 */
[----:B------:R-:W-:Y:S01]  /*68f0*/  PLOP3.LUT P0, PT, PT, PT, PT, 0x8, 0x0 ;  /* 0x000000000000781c */ /* 0x000fe20003f0e170 */
[----:B------:R-:W-:Y:S01]  /*6900*/  VIADD R17, R17, 0x1 ;  /* 0x0000000111117836 */ /* 0x000fe20000000000 */
[----:B------:R-:W-:Y:S01]  /*6910*/  CS2R R154, SRZ ;  /* 0x00000000009a7805 */ /* 0x000fe2000001ff00 */
[----:B------:R-:W-:-:S03]  /*6920*/  IMAD R2, R0, 0x4, R2 ;  /* 0x0000000400027824 */ /* 0x000fc600078e0202 */
        /* <DEDUP_REMOVED lines=136> */
.L_x_4501:
        /* <DEDUP_REMOVED lines=31> */
.L_x_4511:
[----:B------:R-:W-:Y:S05]  /*73a0*/  BSYNC B0 ;  /* 0x0000000000007941 */ /* 0x000fea0003800000 */
.L_x_4510:
        /* <DEDUP_REMOVED lines=100> */
.L_x_4513:
[----:B------:R-:W-:Y:S05]  /*79f0*/  BSYNC B6 ;  /* 0x0000000000067941 */ /* 0x000fea0003800000 */
.L_x_4512:
        /* <DEDUP_REMOVED lines=13> */
.L_x_4517:
[----:B-1----:R1:W2:Y:S02]  /*7ad0*/  SYNCS.PHASECHK.TRANS64.TRYWAIT P0, [R2+URZ+0x38800], R3 ;  /* 0x03880003020075a7 */ /* 0x0022a4000800017f */
[----:B--2---:R-:W-:Y:S05]  /*7ae0*/  @!P0 NANOSLEEP.SYNCS 0x989680 ;  /* 0x009896800000895d */ /* 0x004fea0003900000 */
[----:B------:R-:W2:Y:S02]  /*7af0*/  @!P0 SYNCS.PHASECHK.TRANS64 P0, [R2+URZ+0x38800], R3 ;  /* 0x03880003020085a7 */ /* 0x000ea4000800007f */
[----:B--2---:R-:W-:Y:S05]  /*7b00*/  @!P0 BRA `(.L_x_4517) ;  /* 0xfffffffc00f08947 */ /* 0x004fea000383ffff */
.L_x_4516:
[----:B------:R-:W-:Y:S05]  /*7b10*/  BSYNC B0 ;  /* 0x0000000000007941 */ /* 0x000fea0003800000 */
.L_x_4515:
[----:B------:R-:W-:Y:S05]  /*7b20*/  BRA `(.L_x_4518) ;  /* 0x0000002000b87947 */ /* 0x000fea0003800000 */
.L_x_4514:
        /* <DEDUP_REMOVED lines=37> */
.L_x_4520:
[----:B------:R-:W-:Y:S05]  /*7d80*/  BSYNC B6 ;  /* 0x0000000000067941 */ /* 0x000fea0003800000 */
.L_x_4519:
[----:B------:R-:W-:Y:S01]  /*7d90*/  ULDC.U8 UR4, c[0x0][0x410] ;  /* 0x0001040000047ab9 */ /* 0x000fe20000000000 */
[----:B------:R-:W-:Y:S01]  /*7da0*/  BSSY B0, `(.L_x_4521) ;  /* 0x00001fe000007945 */ /* 0x000fe20003800000 */
[----:B------:R-:W-:Y:S01]  /*7db0*/  ISETP.NE.AND P0, PT, RZ, UR4, PT ;  /* 0x00000004ff007c0c */ /* 0x000fe2000bf05270 */
[----:B------:R-:W-:-:S12]  /*7dc0*/  IMAD R0, R85, 0x40, R189 ;  /* 0x0000004055007824 */ /* 0x000fd800078e02bd */
[----:B------:R-:W-:Y:S05]  /*7dd0*/  @!P0 BRA `(.L_x_4522) ;  /* 0x0000001000088947 */ /* 0x000fea0003800000 */
[----:B------:R-:W-:-:S03]  /*7de0*/  UMOV UR4, 0xffffffff ;  /* 0xffffffff00047882 */ /* 0x000fc60000000000 */
[----:B------:R-:W-:Y:S05]  /*7df0*/  BRA.DIV UR4, `(.L_x_4523) ;  /* 0x0000017204587947 */ /* 0x000fea000b800000 */
[----:B------:R0:W1:Y:S04]  /*7e00*/  SHFL.IDX PT, R3, R26, RZ, 0x1c1f ;  /* 0x001c1fff1a037589 */ /* 0x00006800000e0000 */
[----:B------:R0:W2:Y:S04]  /*7e10*/  SHFL.IDX PT, R20, R25, RZ, 0x1c1f ;  /* 0x001c1fff19147589 */ /* 0x0000a800000e0000 */
[----:B------:R-:W3:Y:S04]  /*7e20*/  SHFL.IDX PT, R24, R24, RZ, 0x1c1f ;  /* 0x001c1fff18187589 */ /* 0x000ee800000e0000 */
[----:B------:R0:W4:Y:S02]  /*7e30*/  SHFL.IDX PT, R21, R27, RZ, 0x1c1f ;  /* 0x001c1fff1b157589 */ /* 0x00012400000e0000 */
.L_x_4740:
        /* <DEDUP_REMOVED lines=41> */
.L_x_4525:
[----:B------:R-:W-:Y:S05]  /*80d0*/  BSYNC B1 ;  /* 0x0000000000017941 */ /* 0x000fea0003800000 */
.L_x_4524:
[----:B0-----:R-:W-:Y:S01]  /*80e0*/  SHF.L.U32 R13, R0, 0x1f, RZ ;  /* 0x0000001f000d7819 */ /* 0x001fe200000006ff */
[----:B------:R-:W-:Y:S01]  /*80f0*/  IMAD R27, R224, 0x200, R27 ;  /* 0x00000200e01b7824 */ /* 0x000fe200078e021b */
        /* <DEDUP_REMOVED lines=10> */
[----:B--2---:R-:W-:Y:S01]  /*81a0*/  SHF.R.U32.HI R20, RZ, 0x10, R5 ;  /* 0x00000010ff147819 */ /* 0x004fe20000011605 */
[----:B------:R-:W-:Y:S01]  /*81b0*/  IMAD.MOV.U32 R33, RZ, RZ, R10 ;  /* 0x000000ffff217224 */ /* 0x000fe200078e000a */
[--C-:B------:R-:W-:Y:S01]  /*81c0*/  SHF.R.U64 R36, R10, 0x10, R11.reuse ;  /* 0x000000100a247819 */ /* 0x100fe2000000120b */
[----:B------:R-:W-:Y:S01]  /*81d0*/  IMAD.MOV.U32 R7, RZ, RZ, R11 ;  /* 0x000000ffff077224 */ /* 0x000fe200078e000b */
[----:B------:R-:W-:Y:S01]  /*81e0*/  SHF.R.U64 R37, R8, 0x10, R9 ;  /* 0x0000001008257819 */ /* 0x000fe20000001209 */
[----:B------:R-:W-:Y:S01]  /*81f0*/  IMAD.MOV.U32 R32, RZ, RZ, R8 ;  /* 0x000000ffff207224 */ /* 0x000fe200078e0008 */
[----:B------:R-:W-:Y:S01]  /*8200*/  SHF.R.U32.HI R10, RZ, 0x10, R11 ;  /* 0x00000010ff0a7819 */ /* 0x000fe2000001160b */
[C---:B------:R-:W-:Y:S01]  /*8210*/  VIADD R4, R12.reuse, 0x20400 ;  /* 0x000204000c047836 */ /* 0x040fe20000000000 */
[----:B------:R-:W-:Y:S01]  /*8220*/  VIMNMX R8, R25, 0x40, PT ;  /* 0x0000004019087848 */ /* 0x000fe20003fe0100 */
[--C-:B------:R-:W-:Y:S01]  /*8230*/  IMAD.MOV.U32 R5, RZ, RZ, R9.reuse ;  /* 0x000000ffff057224 */ /* 0x100fe200078e0009 */
[----:B------:R-:W-:Y:S01]  /*8240*/  BSSY B1, `(.L_x_4526) ;  /* 0x000000d000017945 */ /* 0x000fe20003800000 */
[----:B-1----:R-:W-:Y:S01]  /*8250*/  VIADD R3, R12, 0x20440 ;  /* 0x000204400c037836 */ /* 0x002fe20000000000 */
[----:B------:R-:W-:Y:S01]  /*8260*/  SHF.R.U32.HI R9, RZ, 0x10, R9 ;  /* 0x00000010ff097819 */ /* 0x000fe20000011609 */
[----:B------:R-:W-:Y:S01]  /*8270*/  @P1 VIADD R3, R4, 0xffffffc0 ;  /* 0xffffffc004031836 */ /* 0x000fe20000000000 */
[----:B------:R-:W-:-:S02]  /*8280*/  PRMT R31, R31, 0x5410, R14 ;  /* 0x000054101f1f7816 */ /* 0x000fc4000000000e */
[----:B------:R-:W-:Y:S02]  /*8290*/  PRMT R34, R34, 0x5410, R15 ;  /* 0x0000541022227816 */ /* 0x000fe4000000000f */
[----:B------:R-:W-:Y:S02]  /*82a0*/  PRMT R29, R29, 0x5410, R6 ;  /* 0x000054101d1d7816 */ /* 0x000fe40000000006 */
[----:B------:R-:W-:Y:S02]  /*82b0*/  PRMT R35, R35, 0x5410, R20 ;  /* 0x0000541023237816 */ /* 0x000fe40000000014 */
[----:B------:R-:W-:Y:S02]  /*82c0*/  ISETP.GE.AND P1, PT, R189, R8, PT ;  /* 0x00000008bd00720c */ /* 0x000fe40003f26270 */
[----:B------:R-:W-:Y:S02]  /*82d0*/  PRMT R33, R33, 0x5410, R7 ;  /* 0x0000541021217816 */ /* 0x000fe40000000007 */
[----:B------:R-:W-:-:S02]  /*82e0*/  PRMT R36, R36, 0x5410, R10 ;  /* 0x0000541024247816 */ /* 0x000fc4000000000a */
[----:B------:R-:W-:Y:S01]  /*82f0*/  PRMT R32, R32, 0x5410, R5 ;  /* 0x0000541020207816 */ /* 0x000fe20000000005 */
[----:B0-----:R-:W-:Y:S06]  /*8300*/  @!P0 BRA `(.L_x_4527) ;  /* 0x0000016c00888947 */ /* 0x001fec0003800000 */
.L_x_4741:
[----:B------:R-:W-:Y:S05]  /*8310*/  BSYNC B1 ;  /* 0x0000000000017941 */ /* 0x000fea0003800000 */
.L_x_4526:
        /* <DEDUP_REMOVED lines=10> */
[----:B------:R-:W-:Y:S02]  /*83c0*/  HADD2.F32 R20, -RZ, R33.H0_H0 ;  /* 0x20000021ff147230 */ /* 0x000fe40000004100 */
[----:B------:R-:W-:Y:S02]  /*83d0*/  HADD2.F32 R15, -RZ, R34.H0_H0 ;  /* 0x20000022ff0f7230 */ /* 0x000fe40000004100 */
[----:B----4-:R-:W-:Y:S02]  /*83e0*/  HADD2.F32 R21, -RZ, R36.H0_H0 ;  /* 0x20000024ff157230 */ /* 0x010fe40000004100 */
[--C-:B-1----:R-:W-:Y:S02]  /*83f0*/  HADD2.F32 R9, -RZ, R4.reuse.H0_H0 ;  /* 0x20000004ff097230 */ /* 0x102fe40000004100 */
[----:B------:R-:W-:-:S02]  /*8400*/  HADD2.F32 R4, -RZ, R4.H1_H1 ;  /* 0x30000004ff047230 */ /* 0x000fc40000004100 */
[--C-:B------:R-:W-:Y:S02]  /*8410*/  HADD2.F32 R10, -RZ, R5.reuse.H0_H0 ;  /* 0x20000005ff0a7230 */ /* 0x100fe40000004100 */
[----:B------:R-:W-:Y:S02]  /*8420*/  HADD2.F32 R5, -RZ, R5.H1_H1 ;  /* 0x30000005ff057230 */ /* 0x000fe40000004100 */
[C---:B---3--:R-:W-:Y:S01]  /*8430*/  FMUL.FTZ R24, R4.reuse, R20 ;  /* 0x0000001404187220 */ /* 0x048fe20000410000 */
[-C--:B------:R-:W-:Y:S01]  /*8440*/  FMUL.FTZ R25, R4, R14.reuse ;  /* 0x0000000e04197220 */ /* 0x080fe20000410000 */
[--C-:B------:R-:W-:Y:S02]  /*8450*/  HADD2.F32 R11, -RZ, R6.reuse.H0_H0 ;  /* 0x20000006ff0b7230 */ /* 0x100fe40000004100 */
[C---:B------:R-:W-:Y:S01]  /*8460*/  FFMA.FTZ R24, R9.reuse, R14, -R24 ;  /* 0x0000000e09187223 */ /* 0x040fe20000010818 */
[----:B------:R-:W-:Y:S01]  /*8470*/  FFMA.FTZ R25, R9, R20, R25 ;  /* 0x0000001409197223 */ /* 0x000fe20000010019 */
[C---:B------:R-:W-:Y:S01]  /*8480*/  FMUL.FTZ R27, R5.reuse, R21 ;  /* 0x00000015051b7220 */ /* 0x040fe20000410000 */
[----:B------:R-:W-:Y:S01]  /*8490*/  FMUL.FTZ R9, R5, R15 ;  /* 0x0000000f05097220 */ /* 0x000fe20000410000 */
[----:B------:R-:W-:-:S02]  /*84a0*/  HADD2.F32 R6, -RZ, R6.H1_H1 ;  /* 0x30000006ff067230 */ /* 0x000fc40000004100 */
[----:B0-----:R-:W-:Y:S02]  /*84b0*/  HADD2.F32 R13, -RZ, R7.H0_H0 ;  /* 0x20000007ff0d7230 */ /* 0x001fe40000004100 */
[C---:B------:R-:W-:Y:S01]  /*84c0*/  FFMA.FTZ R27, R10.reuse, R15, -R27 ;  /* 0x0000000f0a1b7223 */ /* 0x040fe2000001081b */
[----:B------:R-:W-:Y:S02]  /*84d0*/  HADD2.F32 R5, -RZ, R33.H1_H1 ;  /* 0x30000021ff057230 */ /* 0x000fe40000004100 */
[----:B------:R-:W-:Y:S01]  /*84e0*/  FFMA.FTZ R10, R10, R21, R9 ;  /* 0x000000150a0a7223 */ /* 0x000fe20000010009 */
[----:B------:R-:W-:Y:S02]  /*84f0*/  HADD2.F32 R7, -RZ, R7.H1_H1 ;  /* 0x30000007ff077230 */ /* 0x000fe40000004100 */
[----:B------:R-:W-:Y:S02]  /*8500*/  HADD2.F32 R4, -RZ, R31.H1_H1 ;  /* 0x3000001fff047230 */ /* 0x000fe40000004100 */
[----:B------:R-:W-:Y:S01]  /*8510*/  FMUL.FTZ R26, R6, R5 ;  /* 0x00000005061a7220 */ /* 0x000fe20000410000 */
[----:B------:R-:W-:-:S02]  /*8520*/  HADD2.F32 R20, -RZ, R36.H1_H1 ;  /* 0x30000024ff147230 */ /* 0x000fc40000004100 */
[----:B------:R-:W-:Y:S02]  /*8530*/  HADD2.F32 R14, -RZ, R34.H1_H1 ;  /* 0x30000022ff0e7230 */ /* 0x000fe40000004100 */
[-C--:B------:R-:W-:Y:S01]  /*8540*/  FMUL.FTZ R28, R6, R4.reuse ;  /* 0x00000004061c7220 */ /* 0x080fe20000410000 */
[----:B------:R-:W-:Y:S01]  /*8550*/  FFMA.FTZ R6, R11, R4, -R26 ;  /* 0x000000040b067223 */ /* 0x000fe2000001081a */
[----:B------:R-:W-:Y:S01]  /*8560*/  FMUL.FTZ R30, R7, R20 ;  /* 0x00000014071e7220 */ /* 0x000fe20000410000 */
[----:B------:R-:W-:Y:S01]  /*8570*/  F2FP.F16.F32.PACK_AB R4, R25, R24 ;  /* 0x000000181904723e */ /* 0x000fe200000000ff */
[-C--:B------:R-:W-:Y:S01]  /*8580*/  FMUL.FTZ R9, R7, R14.reuse ;  /* 0x0000000e07097220 */ /* 0x080fe20000410000 */
[----:B------:R-:W-:Y:S01]  /*8590*/  FFMA.FTZ R11, R11, R5, R28 ;  /* 0x000000050b0b7223 */ /* 0x000fe2000001001c */
[C---:B------:R-:W-:Y:S01]  /*85a0*/  FFMA.FTZ R7, R13.reuse, R14, -R30 ;  /* 0x0000000e0d077223 */ /* 0x040fe2000001081e */
[----:B------:R-:W-:Y:S01]  /*85b0*/  F2FP.F16.F32.PACK_AB R5, R10, R27 ;  /* 0x0000001b0a05723e */ /* 0x000fe200000000ff */
[----:B------:R-:W-:-:S02]  /*85c0*/  FFMA.FTZ R20, R13, R20, R9 ;  /* 0x000000140d147223 */ /* 0x000fc40000010009 */
[----:B------:R-:W-:-:S03]  /*85d0*/  F2FP.F16.F32.PACK_AB R6, R11, R6 ;  /* 0x000000060b06723e */ /* 0x000fc600000000ff */
[----:B------:R-:W-:-:S05]  /*85e0*/  F2FP.F16.F32.PACK_AB R7, R20, R7 ;  /* 0x000000071407723e */ /* 0x000fca00000000ff */
[----:B------:R1:W-:Y:S02]  /*85f0*/  STS.128 [R12+0x20400], R4 ;  /* 0x020400040c007388 */ /* 0x0003e40000000c00 */
.L_x_4531:
[----:B------:R-:W-:Y:S05]  /*8600*/  BSYNC B2 ;  /* 0x0000000000027941 */ /* 0x000fea0003800000 */
.L_x_4530:
[----:B------:R-:W-:Y:S05]  /*8610*/  @P1 BRA `(.L_x_4529) ;  /* 0x0000000000981947 */ /* 0x000fea0003800000 */
[----:B-1----:R-:W1:Y:S01]  /*8620*/  LDS.128 R4, [R3] ;  /* 0x0000000003047984 */ /* 0x002e620000000c00 */
        /* <DEDUP_REMOVED lines=16> */
[--C-:B0-----:R-:W-:Y:S02]  /*8730*/  HADD2.F32 R13, -RZ, R7.reuse.H0_H0 ;  /* 0x20000007ff0d7230 */ /* 0x101fe40000004100 */
        /* <DEDUP_REMOVED lines=19> */
[----:B------:R2:W-:Y:S02]  /*8870*/  STS.128 [R3], R4 ;  /* 0x0000000403007388 */ /* 0x0005e40000000c00 */
.L_x_4529:
[----:B------:R-:W-:Y:S05]  /*8880*/  BSYNC B1 ;  /* 0x0000000000017941 */ /* 0x000fea0003800000 */
.L_x_4528:
        /* <DEDUP_REMOVED lines=10> */
[--C-:B---3--:R-:W-:Y:S02]  /*8930*/  HADD2.F32 R24, -RZ, R33.reuse.H0_H0 ;  /* 0x20000021ff187230 */ /* 0x108fe40000004100 */
[----:B------:R-:W-:Y:S02]  /*8940*/  HADD2.F32 R25, -RZ, R36.H0_H0 ;  /* 0x20000024ff197230 */ /* 0x000fe40000004100 */
[----:B----4-:R-:W-:Y:S02]  /*8950*/  HADD2.F32 R21, -RZ, R34.H0_H0 ;  /* 0x20000022ff157230 */ /* 0x010fe40000004100 */
[----:B------:R-:W-:Y:S02]  /*8960*/  HADD2.F32 R26, -RZ, R33.H1_H1 ;  /* 0x30000021ff1a7230 */ /* 0x000fe40000004100 */
[----:B------:R-:W-:-:S02]  /*8970*/  HADD2.F32 R27, -RZ, R36.H1_H1 ;  /* 0x30000024ff1b7230 */ /* 0x000fc40000004100 */
[--C-:B-1----:R-:W-:Y:S02]  /*8980*/  HADD2.F32 R8, -RZ, R4.reuse.H0_H0 ;  /* 0x20000004ff087230 */ /* 0x102fe40000004100 */
[----:B------:R-:W-:Y:S02]  /*8990*/  HADD2.F32 R4, -RZ, R4.H1_H1 ;  /* 0x30000004ff047230 */ /* 0x000fe40000004100 */
[--C-:B------:R-:W-:Y:S02]  /*89a0*/  HADD2.F32 R9, -RZ, R5.reuse.H0_H0 ;  /* 0x20000005ff097230 */ /* 0x100fe40000004100 */
[----:B------:R-:W-:Y:S02]  /*89b0*/  HADD2.F32 R5, -RZ, R5.H1_H1 ;  /* 0x30000005ff057230 */ /* 0x000fe40000004100 */
[-C--:B0-----:R-:W-:Y:S01]  /*89c0*/  FMUL.FTZ R13, R24, R4.reuse ;  /* 0x00000004180d7220 */ /* 0x081fe20000410000 */
[----:B------:R-:W-:Y:S01]  /*89d0*/  FMUL.FTZ R15, R20, R4 ;  /* 0x00000004140f7220 */ /* 0x000fe20000410000 */
[----:B------:R-:W-:-:S02]  /*89e0*/  HADD2.F32 R10, -RZ, R6.H0_H0 ;  /* 0x20000006ff0a7230 */ /* 0x000fc40000004100 */
[-C--:B------:R-:W-:Y:S01]  /*89f0*/  FMUL.FTZ R14, R25, R5.reuse ;  /* 0x00000005190e7220 */ /* 0x080fe20000410000 */
[-C--:B------:R-:W-:Y:S01]  /*8a00*/  FFMA.FTZ R4, R20, R8.reuse, -R13 ;  /* 0x0000000814047223 */ /* 0x080fe2000001080d */
[----:B------:R-:W-:Y:S01]  /*8a10*/  FFMA.FTZ R15, R24, R8, R15 ;  /* 0x00000008180f7223 */ /* 0x000fe2000001000f */
[C---:B------:R-:W-:Y:S01]  /*8a20*/  FMUL.FTZ R8, R21.reuse, R5 ;  /* 0x0000000515087220 */ /* 0x040fe20000410000 */
[--C-:B------:R-:W-:Y:S02]  /*8a30*/  HADD2.F32 R11, -RZ, R7.reuse.H0_H0 ;  /* 0x20000007ff0b7230 */ /* 0x100fe40000004100 */
[-C--:B------:R-:W-:Y:S01]  /*8a40*/  FFMA.FTZ R5, R21, R9.reuse, -R14 ;  /* 0x0000000915057223 */ /* 0x080fe2000001080e */
[----:B------:R-:W-:Y:S02]  /*8a50*/  HADD2.F32 R6, -RZ, R6.H1_H1 ;  /* 0x30000006ff067230 */ /* 0x000fe40000004100 */
[----:B------:R-:W-:Y:S01]  /*8a60*/  FFMA.FTZ R8, R25, R9, R8 ;  /* 0x0000000919087223 */ /* 0x000fe20000010008 */
[----:B------:R-:W-:Y:S01]  /*8a70*/  HADD2.F32 R7, -RZ, R7.H1_H1 ;  /* 0x30000007ff077230 */ /* 0x000fe20000004100 */
[----:B------:R-:W-:Y:S01]  /*8a80*/  F2FP.F16.F32.PACK_AB R4, R15, R4 ;  /* 0x000000040f04723e */ /* 0x000fe200000000ff */
[----:B------:R-:W-:-:S02]  /*8a90*/  HADD2.F32 R24, -RZ, R31.H1_H1 ;  /* 0x3000001fff187230 */ /* 0x000fc40000004100 */
[-C--:B------:R-:W-:Y:S01]  /*8aa0*/  FMUL.FTZ R9, R26, R6.reuse ;  /* 0x000000061a097220 */ /* 0x080fe20000410000 */
[----:B------:R-:W-:Y:S02]  /*8ab0*/  HADD2.F32 R21, -RZ, R34.H1_H1 ;  /* 0x30000022ff157230 */ /* 0x000fe40000004100 */
[----:B------:R-:W-:Y:S01]  /*8ac0*/  FMUL.FTZ R14, R27, R7 ;  /* 0x000000071b0e7220 */ /* 0x000fe20000410000 */
[----:B------:R-:W-:Y:S01]  /*8ad0*/  F2FP.F16.F32.PACK_AB R5, R8, R5 ;  /* 0x000000050805723e */ /* 0x000fe200000000ff */
[C---:B------:R-:W-:Y:S01]  /*8ae0*/  FMUL.FTZ R13, R24.reuse, R6 ;  /* 0x00000006180d7220 */ /* 0x040fe20000410000 */
[-C--:B------:R-:W-:Y:S01]  /*8af0*/  FFMA.FTZ R6, R24, R10.reuse, -R9 ;  /* 0x0000000a18067223 */ /* 0x080fe20000010809 */
[C---:B------:R-:W-:Y:S01]  /*8b00*/  FMUL.FTZ R20, R21.reuse, R7 ;  /* 0x0000000715147220 */ /* 0x040fe20000410000 */
[-C--:B------:R-:W-:Y:S01]  /*8b10*/  FFMA.FTZ R7, R21, R11.reuse, -R14 ;  /* 0x0000000b15077223 */ /* 0x080fe2000001080e */
[----:B------:R-:W-:Y:S02]  /*8b20*/  FFMA.FTZ R13, R26, R10, R13 ;  /* 0x0000000a1a0d7223 */ /* 0x000fe4000001000d */
[----:B------:R-:W-:-:S03]  /*8b30*/  FFMA.FTZ R20, R27, R11, R20 ;  /* 0x0000000b1b147223 */ /* 0x000fc60000010014 */
[----:B------:R-:W-:Y:S02]  /*8b40*/  F2FP.F16.F32.PACK_AB R6, R13, R6 ;  /* 0x000000060d06723e */ /* 0x000fe400000000ff */
[----:B------:R-:W-:-:S05]  /*8b50*/  F2FP.F16.F32.PACK_AB R7, R20, R7 ;  /* 0x000000071407723e */ /* 0x000fca00000000ff */
[----:B------:R1:W-:Y:S02]  /*8b60*/  STS.128 [R12+0x21400], R4 ;  /* 0x021400040c007388 */ /* 0x0003e40000000c00 */
.L_x_4534:
[----:B------:R-:W-:Y:S05]  /*8b70*/  BSYNC B1 ;  /* 0x0000000000017941 */ /* 0x000fea0003800000 */
.L_x_4533:
[----:B------:R-:W-:Y:S05]  /*8b80*/  @P1 BRA `(.L_x_4532) ;  /* 0x00000010007c1947 */ /* 0x000fea0003800000 */
[----:B-1----:R-:W1:Y:S01]  /*8b90*/  LDS.128 R4, [R3+0x1000] ;  /* 0x0010000003047984 */ /* 0x002e620000000c00 */
[----:B------:R-:W-:Y:S02]  /*8ba0*/  HADD2.F32 R14, -RZ, R29.H0_H0 ;  /* 0x2000001dff0e7230 */ /* 0x000fe40000004100 */
[--C-:B------:R-:W-:Y:S02]  /*8bb0*/  HADD2.F32 R20, -RZ, R32.reuse.H0_H0 ;  /* 0x20000020ff147230 */ /* 0x100fe40000004100 */
[----:B------:R-:W-:Y:S02]  /*8bc0*/  HADD2.F32 R25, -RZ, R37.H0_H0 ;  /* 0x20000025ff197230 */ /* 0x000fe40000004100 */
[----:B----4-:R-:W-:Y:S02]  /*8bd0*/  HADD2.F32 R21, -RZ, R35.H0_H0 ;  /* 0x20000023ff157230 */ /* 0x010fe40000004100 */
[----:B---3--:R-:W-:Y:S02]  /*8be0*/  HADD2.F32 R24, -RZ, R32.H1_H1 ;  /* 0x30000020ff187230 */ /* 0x008fe40000004100 */
        /* <DEDUP_REMOVED lines=33> */
.L_x_4522:
[----:B------:R-:W-:-:S03]  /*8e00*/  UMOV UR4, 0xffffffff ;  /* 0xffffffff00047882 */ /* 0x000fc60000000000 */
[----:B------:R-:W-:Y:S05]  /*8e10*/  BRA.DIV UR4, `(.L_x_4535) ;  /* 0x0000016204d87947 */ /* 0x000fea000b800000 */
[----:B------:R0:W1:Y:S04]  /*8e20*/  SHFL.IDX PT, R3, R26, RZ, 0x1c1f ;  /* 0x001c1fff1a037589 */ /* 0x00006800000e0000 */
[----:B------:R0:W2:Y:S04]  /*8e30*/  SHFL.IDX PT, R20, R25, RZ, 0x1c1f ;  /* 0x001c1fff19147589 */ /* 0x0000a800000e0000 */
[----:B------:R0:W3:Y:S04]  /*8e40*/  SHFL.IDX PT, R21, R24, RZ, 0x1c1f ;  /* 0x001c1fff18157589 */ /* 0x0000e800000e0000 */
[----:B------:R0:W4:Y:S02]  /*8e50*/  SHFL.IDX PT, R14, R27, RZ, 0x1c1f ;  /* 0x001c1fff1b0e7589 */ /* 0x00012400000e0000 */
.L_x_4747:
[----:B------:R-:W5:Y:S01]  /*8e60*/  LDL R5, [R1+0x4c] ;  /* 0x00004c0001057983 */ /* 0x000f620000100800 */
[----:B------:R-:W-:Y:S01]  /*8e70*/  ULDC UR4, c[0x0][0x448] ;  /* 0x0001120000047ab9 */ /* 0x000fe20000000800 */
[----:B------:R-:W-:Y:S01]  /*8e80*/  BSSY B1, `(.L_x_4536) ;  /* 0x0000019000017945 */ /* 0x000fe20003800000 */
[----:B0-----:R-:W-:Y:S01]  /*8e90*/  IMAD R24, R87, UR4, RZ ;  /* 0x0000000457187c24 */ /* 0x001fe2000f8e02ff */
[----:B------:R-:W-:Y:S02]  /*8ea0*/  CS2R R6, SRZ ;  /* 0x0000000000067805 */ /* 0x000fe4000001ff00 */
[----:B------:R-:W-:Y:S02]  /*8eb0*/  CS2R R8, SRZ ;  /* 0x0000000000087805 */ /* 0x000fe4000001ff00 */
[----:B------:R-:W-:Y:S02]  /*8ec0*/  CS2R R10, SRZ ;  /* 0x00000000000a7805 */ /* 0x000fe4000001ff00 */
[----:B------:R-:W-:Y:S01]  /*8ed0*/  ISETP.GE.AND P0, PT, R0, R24, PT ;  /* 0x000000180000720c */ /* 0x000fe20003f06270 */
[----:B------:R-:W-:Y:S01]  /*8ee0*/  IMAD R24, R85, -0x40, R24 ;  /* 0xffffffc055187824 */ /* 0x000fe200078e0218 */
[----:B-----5:R-:W-:-:S04]  /*8ef0*/  LEA.HI R4, R5, R5, RZ, 0x1 ;  /* 0x0000000505047211 */ /* 0x020fc800078f08ff */
[----:B------:R-:W-:-:S05]  /*8f00*/  LOP3.LUT R4, R4, 0xfffffffe, RZ, 0xc0, !PT ;  /* 0xfffffffe04047812 */ /* 0x000fca00078ec0ff */
[----:B------:R-:W-:Y:S01]  /*8f10*/  IMAD.IADD R0, R5, 0x1, -R4 ;  /* 0x0000000105007824 */ /* 0x000fe200078e0a04 */
[----:B------:R-:W-:-:S04]  /*8f20*/  CS2R R4, SRZ ;  /* 0x0000000000047805 */ /* 0x000fc8000001ff00 */
        /* <DEDUP_REMOVED lines=14> */
.L_x_4537:
[----:B------:R-:W-:Y:S05]  /*9010*/  BSYNC B1 ;  /* 0x0000000000017941 */ /* 0x000fea0003800000 */
.L_x_4536:
[----:B------:R-:W2:Y:S01]  /*9020*/  SYNCS.PHASECHK.TRANS64.TRYWAIT P1, [R2+URZ+0x38800], R25 ;  /* 0x03880019020075a7 */ /* 0x000ea2000802017f */
[----:B-----5:R-:W-:Y:S01]  /*9030*/  IMAD.MOV.U32 R38, RZ, RZ, R4 ;  /* 0x000000ffff267224 */ /* 0x020fe200078e0004 */
[--C-:B0-----:R-:W-:Y:S01]  /*9040*/  SHF.R.U64 R13, R4, 0x10, R5.reuse ;  /* 0x00000010040d7819 */ /* 0x101fe20000001205 */
[--C-:B------:R-:W-:Y:S01]  /*9050*/  IMAD.MOV.U32 R12, RZ, RZ, R5.reuse ;  /* 0x000000ffff0c7224 */ /* 0x100fe200078e0005 */
[----:B------:R-:W-:Y:S01]  /*9060*/  SHF.R.U32.HI R42, RZ, 0x10, R5 ;  /* 0x00000010ff2a7819 */ /* 0x000fe20000011605 */
[----:B------:R-:W-:Y:S01]  /*9070*/  IMAD.MOV.U32 R39, RZ, RZ, R6 ;  /* 0x000000ffff277224 */ /* 0x000fe200078e0006 */
[----:B------:R-:W-:Y:S01]  /*9080*/  SHF.R.U64 R43, R8, 0x10, R9 ;  /* 0x00000010082b7819 */ /* 0x000fe20000001209 */
[----:B------:R-:W-:Y:S01]  /*9090*/  IMAD.MOV.U32 R4, RZ, RZ, R8 ;  /* 0x000000ffff047224 */ /* 0x000fe200078e0008 */
[--C-:B------:R-:W-:Y:S01]  /*90a0*/  SHF.R.U64 R6, R6, 0x10, R7.reuse ;  /* 0x0000001006067819 */ /* 0x100fe20000001207 */
[----:B----4-:R-:W-:Y:S01]  /*90b0*/  IMAD.MOV.U32 R14, RZ, RZ, R7 ;  /* 0x000000ffff0e7224 */ /* 0x010fe200078e0007 */
[--C-:B------:R-:W-:Y:S01]  /*90c0*/  SHF.R.U32.HI R8, RZ, 0x10, R9.reuse ;  /* 0x00000010ff087819 */ /* 0x100fe20000011609 */
[----:B------:R-:W-:Y:S01]  /*90d0*/  IMAD.MOV.U32 R40, RZ, RZ, R9 ;  /* 0x000000ffff287224 */ /* 0x000fe200078e0009 */
[----:B------:R-:W-:Y:S01]  /*90e0*/  VIMNMX R24, R24, 0x40, PT ;  /* 0x0000004018187848 */ /* 0x000fe20003fe0100 */
[----:B------:R-:W-:Y:S01]  /*90f0*/  IMAD.MOV.U32 R5, RZ, RZ, R10 ;  /* 0x000000ffff057224 */ /* 0x000fe200078e000a */
[----:B------:R-:W-:Y:S01]  /*9100*/  SHF.R.U32.HI R7, RZ, 0x10, R7 ;  /* 0x00000010ff077819 */ /* 0x000fe20000011607 */
[--C-:B------:R-:W-:Y:S01]  /*9110*/  IMAD.MOV.U32 R41, RZ, RZ, R11.reuse ;  /* 0x000000ffff297224 */ /* 0x100fe200078e000b */
[----:B-1----:R-:W0:Y:S01]  /*9120*/  LDC R3, c[0x0][0x3f4] ;  /* 0x0000fd00ff037b82 */ /* 0x002e220000000800 */
[----:B------:R-:W-:Y:S01]  /*9130*/  VIADD R15, R189, 0x20 ;  /* 0x00000020bd0f7836 */ /* 0x000fe20000000000 */
[--C-:B------:R-:W-:Y:S01]  /*9140*/  SHF.R.U64 R44, R10, 0x10, R11.reuse ;  /* 0x000000100a2c7819 */ /* 0x100fe2000000120b */
[----:B------:R-:W-:Y:S01]  /*9150*/  BSSY B1, `(.L_x_4538) ;  /* 0x000000f000017945 */ /* 0x000fe20003800000 */
[----:B------:R-:W-:-:S02]  /*9160*/  SHF.R.U32.HI R9, RZ, 0x10, R11 ;  /* 0x00000010ff097819 */ /* 0x000fc4000001160b */
        /* <DEDUP_REMOVED lines=8> */
[C---:B0-----:R-:W-:Y:S01]  /*91f0*/  ISETP.GE.AND P0, PT, R18.reuse, R3, PT ;  /* 0x000000031200720c */ /* 0x041fe20003f06270 */
[----:B------:R-:W-:-:S03]  /*9200*/  IMAD.IADD R3, R18, 0x1, R3 ;  /* 0x0000000112037824 */ /* 0x000fc600078e0203 */
[-C--:B------:R-:W-:Y:S02]  /*9210*/  ISETP.GE.OR P2, PT, R189, R24.reuse, P0 ;  /* 0x00000018bd00720c */ /* 0x080fe40000746670 */
[----:B------:R-:W-:Y:S01]  /*9220*/  ISETP.GE.OR P0, PT, R15, R24, P0 ;  /* 0x000000180f00720c */ /* 0x000fe20000706670 */
[----:B--2---:R-:W-:-:S12]  /*9230*/  @!P1 BRA `(.L_x_4539) ;  /* 0x0000016000409947 */ /* 0x004fd80003800000 */
.L_x_4748:
[----:B------:R-:W-:Y:S05]  /*9240*/  BSYNC B1 ;  /* 0x0000000000017941 */ /* 0x000fea0003800000 */
.L_x_4538:
        /* <DEDUP_REMOVED lines=9> */
[----:B------:R-:W-:Y:S01]  /*92e0*/  LOP3.LUT R4, R9, 0x38, R18, 0xf8, !PT ;  /* 0x0000003809047812 */ /* 0x000fe200078ef812 */
[----:B------:R-:W-:Y:S01]  /*92f0*/  HADD2.F32 R34, -RZ, R40.H0_H0 ;  /* 0x20000028ff227230 */ /* 0x000fe20000004100 */
[----:B------:R-:W-:-:S04]  /*9300*/  SHF.R.U32.HI R6, RZ, 0x3, R9 ;  /* 0x00000003ff067819 */ /* 0x000fc80000011609 */
[----:B------:R-:W-:Y:S02]  /*9310*/  LOP3.LUT R5, R4, R6, RZ, 0x3c, !PT ;  /* 0x0000000604057212 */ /* 0x000fe400078e3cff */
[----:B------:R-:W-:-:S03]  /*9320*/  LOP3.LUT R9, R6, R3, R9, 0x1e, !PT ;  /* 0x0000000306097212 */ /* 0x000fc600078e1e09 */
[C---:B------:R-:W-:Y:S02]  /*9330*/  IMAD R5, R224.reuse, 0x200, R5 ;  /* 0x00000200e0057824 */ /* 0x040fe400078e0205 */
[----:B------:R-:W-:Y:S02]  /*9340*/  IMAD R9, R224, 0x200, R9 ;  /* 0x00000200e0097824 */ /* 0x000fe400078e0209 */
[--C-:B------:R-:W-:Y:S02]  /*9350*/  IMAD R12, R5, 0x2, R2.reuse ;  /* 0x00000002050c7824 */ /* 0x100fe400078e0202 */
[----:B------:R-:W-:-:S03]  /*9360*/  IMAD R13, R9, 0x2, R2 ;  /* 0x00000002090d7824 */ /* 0x000fc600078e0202 */
[----:B------:R-:W3:Y:S04]  /*9370*/  LDS.128 R4, [R12+0x20400] ;  /* 0x020400000c047984 */ /* 0x000ee80000000c00 */
[----:B------:R-:W1:Y:S01]  /*9380*/  LDS.128 R8, [R13+0x20400] ;  /* 0x020400000d087984 */ /* 0x000e620000000c00 */
[--C-:B---3--:R-:W-:Y:S02]  /*9390*/  HADD2.F32 R21, -RZ, R5.reuse.H0_H0 ;  /* 0x20000005ff157230 */ /* 0x108fe40000004100 */
[----:B------:R-:W-:Y:S02]  /*93a0*/  HADD2.F32 R24, -RZ, R5.H1_H1 ;  /* 0x30000005ff187230 */ /* 0x000fe40000004100 */
[----:B-1----:R-:W-:Y:S02]  /*93b0*/  HADD2.F32 R5, -RZ, R8.H0_H0 ;  /* 0x20000008ff057230 */ /* 0x002fe40000004100 */
[----:B------:R-:W-:-:S02]  /*93c0*/  HADD2.F32 R15, -RZ, R4.H0_H0 ;  /* 0x20000004ff0f7230 */ /* 0x000fc40000004100 */
[----:B------:R-:W-:Y:S02]  /*93d0*/  HADD2.F32 R26, -RZ, R8.H1_H1 ;  /* 0x30000008ff1a7230 */ /* 0x000fe40000004100 */
[C---:B------:R-:W-:Y:S01]  /*93e0*/  FMUL.FTZ R8, R5.reuse, R32 ;  /* 0x0000002005087220 */ /* 0x040fe20000410000 */
[-C--:B------:R-:W-:Y:S01]  /*93f0*/  FMUL.FTZ R36, R5, R30.reuse ;  /* 0x0000001e05247220 */ /* 0x080fe20000410000 */
[----:B------:R-:W-:Y:S02]  /*9400*/  HADD2.F32 R20, -RZ, R4.H1_H1 ;  /* 0x30000004ff147230 */ /* 0x000fe40000004100 */
[----:B------:R-:W-:Y:S02]  /*9410*/  HADD2.F32 R27, -RZ, R9.H0_H0 ;  /* 0x20000009ff1b7230 */ /* 0x000fe40000004100 */
[----:B------:R-:W-:Y:S01]  /*9420*/  FFMA.FTZ R5, R15, R30, -R8 ;  /* 0x0000001e0f057223 */ /* 0x000fe20000010808 */
[----:B------:R-:W-:Y:S01]  /*9430*/  FMUL.FTZ R35, R26, R33 ;  /* 0x000000211a237220 */ /* 0x000fe20000410000 */
[----:B------:R-:W-:-:S02]  /*9440*/  HADD2.F32 R30, -RZ, R38.H1_H1 ;  /* 0x30000026ff1e7230 */ /* 0x000fc40000004100 */
[----:B------:R-:W-:Y:S01]  /*9450*/  FFMA.FTZ R8, R15, R32, R36 ;  /* 0x000000200f087223 */ /* 0x000fe20000010024 */
[-C--:B------:R-:W-:Y:S01]  /*9460*/  FMUL.FTZ R15, R26, R31.reuse ;  /* 0x0000001f1a0f7220 */ /* 0x080fe20000410000 */
[C---:B------:R-:W-:Y:S01]  /*9470*/  FFMA.FTZ R32, R20.reuse, R31, -R35 ;  /* 0x0000001f14207223 */ /* 0x040fe20000010823 */
[C---:B------:R-:W-:Y:S01]  /*9480*/  FMUL.FTZ R26, R27.reuse, R34 ;  /* 0x000000221b1a7220 */ /* 0x040fe20000410000 */
[----:B------:R-:W-:Y:S02]  /*9490*/  HADD2.F32 R28, -RZ, R9.H1_H1 ;  /* 0x30000009ff1c7230 */ /* 0x000fe40000004100 */
[-C--:B------:R-:W-:Y:S01]  /*94a0*/  FMUL.FTZ R27, R27, R30.reuse ;  /* 0x0000001e1b1b7220 */ /* 0x080fe20000410000 */
[----:B------:R-:W-:Y:S02]  /*94b0*/  HADD2.F32 R31, -RZ, R43.H1_H1 ;  /* 0x3000002bff1f7230 */ /* 0x000fe40000004100 */
[----:B------:R-:W-:Y:S01]  /*94c0*/  FFMA.FTZ R33, R20, R33, R15 ;  /* 0x0000002114217223 */ /* 0x000fe2000001000f */
[----:B------:R-:W-:Y:S01]  /*94d0*/  FFMA.FTZ R30, R21, R30, -R26 ;  /* 0x0000001e151e7223 */ /* 0x000fe2000001081a */
[----:B------:R-:W-:-:S02]  /*94e0*/  HADD2.F32 R15, -RZ, R42.H0_H0 ;  /* 0x2000002aff0f7230 */ /* 0x000fc40000004100 */
[----:B------:R-:W-:Y:S01]  /*94f0*/  FFMA.FTZ R27, R21, R34, R27 ;  /* 0x00000022151b7223 */ /* 0x000fe2000001001b */
[----:B------:R-:W-:Y:S01]  /*9500*/  FMUL.FTZ R21, R28, R31 ;  /* 0x0000001f1c157220 */ /* 0x000fe20000410000 */
[----:B------:R-:W-:Y:S01]  /*9510*/  HADD2.F32 R29, -RZ, R10.H0_H0 ;  /* 0x2000000aff1d7230 */ /* 0x000fe20000004100 */
[----:B------:R-:W-:Y:S01]  /*9520*/  F2FP.F16.F32.PACK_AB R8, R33, R8 ;  /* 0x000000082108723e */ /* 0x000fe200000000ff */
[----:B------:R-:W-:Y:S02]  /*9530*/  HADD2.F32 R26, -RZ, R40.H1_H1 ;  /* 0x30000028ff1a7230 */ /* 0x000fe40000004100 */
[-C--:B------:R-:W-:Y:S01]  /*9540*/  FFMA.FTZ R35, R24, R15.reuse, -R21 ;  /* 0x0000000f18237223 */ /* 0x080fe20000010815 */
[----:B------:R-:W-:Y:S02]  /*9550*/  HADD2.F32 R20, -RZ, R39.H0_H0 ;  /* 0x20000027ff147230 */ /* 0x000fe40000004100 */
[----:B------:R-:W-:Y:S01]  /*9560*/  FMUL.FTZ R37, R28, R15 ;  /* 0x0000000f1c257220 */ /* 0x000fe20000410000 */
[----:B------:R-:W-:-:S02]  /*9570*/  HADD2.F32 R10, -RZ, R10.H1_H1 ;  /* 0x3000000aff0a7230 */ /* 0x000fc40000004100 */
[C---:B------:R-:W-:Y:S01]  /*9580*/  FMUL.FTZ R34, R29.reuse, R26 ;  /* 0x0000001a1d227220 */ /* 0x040fe20000410000 */
[----:B------:R-:W-:Y:S02]  /*9590*/  HADD2.F32 R21, -RZ, R44.H0_H0 ;  /* 0x2000002cff157230 */ /* 0x000fe40000004100 */
[----:B------:R-:W-:Y:S01]  /*95a0*/  FMUL.FTZ R29, R29, R20 ;  /* 0x000000141d1d7220 */ /* 0x000fe20000410000 */
[--C-:B0-----:R-:W-:Y:S02]  /*95b0*/  HADD2.F32 R25, -RZ, R6.reuse.H0_H0 ;  /* 0x20000006ff197230 */ /* 0x101fe40000004100 */
[----:B------:R-:W-:Y:S01]  /*95c0*/  FFMA.FTZ R28, R24, R31, R37 ;  /* 0x0000001f181c7223 */ /* 0x000fe20000010025 */
[----:B------:R-:W-:Y:S02]  /*95d0*/  HADD2.F32 R6, -RZ, R6.H1_H1 ;  /* 0x30000006ff067230 */ /* 0x000fe40000004100 */
[----:B------:R-:W-:Y:S01]  /*95e0*/  FMUL.FTZ R31, R10, R21 ;  /* 0x000000150a1f7220 */ /* 0x000fe20000410000 */
[----:B------:R-:W-:-:S02]  /*95f0*/  HADD2.F32 R15, -RZ, R42.H1_H1 ;  /* 0x3000002aff0f7230 */ /* 0x000fc40000004100 */
[C---:B------:R-:W-:Y:S01]  /*9600*/  FFMA.FTZ R34, R25.reuse, R20, -R34 ;  /* 0x0000001419227223 */ /* 0x040fe20000010822 */
[----:B------:R-:W-:Y:S01]  /*9610*/  FFMA.FTZ R29, R25, R26, R29 ;  /* 0x0000001a191d7223 */ /* 0x000fe2000001001d */
[--C-:B------:R-:W-:Y:S02]  /*9620*/  HADD2.F32 R9, -RZ, R11.reuse.H0_H0 ;  /* 0x2000000bff097230 */ /* 0x100fe40000004100 */
[-C--:B------:R-:W-:Y:S01]  /*9630*/  FMUL.FTZ R25, R10, R15.reuse ;  /* 0x0000000f0a197220 */ /* 0x080fe20000410000 */
[C---:B------:R-:W-:Y:S01]  /*9640*/  FFMA.FTZ R31, R6.reuse, R15, -R31 ;  /* 0x0000000f061f7223 */ /* 0x040fe2000001081f */
[----:B------:R-:W-:Y:S02]  /*9650*/  HADD2.F32 R11, -RZ, R11.H1_H1 ;  /* 0x3000000bff0b7230 */ /* 0x000fe40000004100 */
[----:B------:R-:W-:Y:S02]  /*9660*/  HADD2.F32 R15, -RZ, R41.H0_H0 ;  /* 0x20000029ff0f7230 */ /* 0x000fe40000004100 */
[----:B------:R-:W-:Y:S01]  /*9670*/  FFMA.FTZ R26, R6, R21, R25 ;  /* 0x00000015061a7223 */ /* 0x000fe20000010019 */
[----:B------:R-:W-:-:S02]  /*9680*/  HADD2.F32 R10, -RZ, R14.H1_H1 ;  /* 0x3000000eff0a7230 */ /* 0x000fc40000004100 */
[----:B------:R-:W-:Y:S02]  /*9690*/  HADD2.F32 R24, -RZ, R44.H1_H1 ;  /* 0x3000002cff187230 */ /* 0x000fe40000004100 */
[CC--:B------:R-:W-:Y:S01]  /*96a0*/  FMUL.FTZ R21, R9.reuse, R15.reuse ;  /* 0x0000000f09157220 */ /* 0x0c0fe20000410000 */
[----:B------:R-:W-:Y:S02]  /*96b0*/  HADD2.F32 R20, -RZ, R14.H0_H0 ;  /* 0x2000000eff147230 */ /* 0x000fe40000004100 */
[----:B------:R-:W-:Y:S01]  /*96c0*/  FMUL.FTZ R6, R9, R10 ;  /* 0x0000000a09067220 */ /* 0x000fe20000410000 */
[--C-:B------:R-:W-:Y:S02]  /*96d0*/  HADD2.F32 R4, -RZ, R7.reuse.H0_H0 ;  /* 0x20000007ff047230 */ /* 0x100fe40000004100 */
[C---:B------:R-:W-:Y:S01]  /*96e0*/  FMUL.FTZ R36, R11.reuse, R24 ;  /* 0x000000180b247220 */ /* 0x040fe20000410000 */
        /* <DEDUP_REMOVED lines=13> */
[----:B------:R-:W-:-:S05]  /*97c0*/  F2FP.F16.F32.PACK_AB R11, R24, R11 ;  /* 0x0000000b180b723e */ /* 0x000fca00000000ff */
[----:B------:R1:W-:Y:S02]  /*97d0*/  STS.128 [R13+0x20400], R8 ;  /* 0x020400080d007388 */ /* 0x0003e40000000c00 */
.L_x_4541:
[----:B------:R-:W-:Y:S05]  /*97e0*/  BSYNC B1 ;  /* 0x0000000000017941 */ /* 0x000fea0003800000 */
.L_x_4540:
[----:B------:R-:W-:Y:S05]  /*97f0*/  @P0 BRA `(.L_x_4532) ;  /* 0x0000000400600947 */ /* 0x000fea0003800000 */
[----:B-1----:R-:W2:Y:S01]  /*9800*/  LDL R8, [R1+0x64] ;  /* 0x0000640001087983 */ /* 0x002ea20000100800 */
[C---:B------:R-:W-:Y:S02]  /*9810*/  VIADD R4, R189.reuse, 0x20 ;  /* 0x00000020bd047836 */ /* 0x040fe40000000000 */
[----:B------:R-:W-:Y:S01]  /*9820*/  VIADD R5, R189, 0x20 ;  /* 0x00000020bd057836 */ /* 0x000fe20000000000 */
[----:B------:R-:W4:Y:S01]  /*9830*/  LDL R37, [R1+0x5c] ;  /* 0x00005c0001257983 */ /* 0x000f220000100800 */
[----:B------:R-:W-:Y:S02]  /*9840*/  IMAD.SHL.U32 R4, R4, 0x40, RZ ;  /* 0x0000004004047824 */ /* 0x000fe400078e00ff */
[----:B------:R-:W-:-:S03]  /*9850*/  IMAD.SHL.U32 R5, R5, 0x40, RZ ;  /* 0x0000004005057824 */ /* 0x000fc600078e00ff */
[----:B------:R-:W-:Y:S02]  /*9860*/  LOP3.LUT R4, R4, 0x1c0, RZ, 0xc0, !PT ;  /* 0x000001c004047812 */ /* 0x000fe400078ec0ff */
[----:B------:R-:W-:Y:S02]  /*9870*/  LOP3.LUT R5, R5, 0x1c0, RZ, 0xc0, !PT ;  /* 0x000001c005057812 */ /* 0x000fe400078ec0ff */
[----:B------:R-:W-:-:S04]  /*9880*/  SHF.R.U32.HI R4, RZ, 0x3, R4 ;  /* 0x00000003ff047819 */ /* 0x000fc80000011604 */
[----:B------:R-:W-:Y:S01]  /*9890*/  LOP3.LUT R3, R4, R3, R5, 0x1e, !PT ;  /* 0x0000000304037212 */ /* 0x000fe200078e1e05 */
[----:B------:R-:W-:Y:S02]  /*98a0*/  HADD2.F32 R30, -RZ, R39.H1_H1 ;  /* 0x30000027ff1e7230 */ /* 0x000fe40000004100 */
[----:B------:R-:W-:Y:S02]  /*98b0*/  HADD2.F32 R28, -RZ, R38.H0_H0 ;  /* 0x20000026ff1c7230 */ /* 0x000fe40000004100 */
[--C-:B------:R-:W-:Y:S02]  /*98c0*/  HADD2.F32 R33, -RZ, R43.reuse.H0_H0 ;  /* 0x2000002bff217230 */ /* 0x100fe40000004100 */
[----:B------:R-:W-:Y:S02]  /*98d0*/  HADD2.F32 R35, -RZ, R40.H0_H0 ;  /* 0x20000028ff237230 */ /* 0x000fe40000004100 */
[----:B------:R-:W-:Y:S02]  /*98e0*/  HADD2.F32 R31, -RZ, R38.H1_H1 ;  /* 0x30000026ff1f7230 */ /* 0x000fe40000004100 */
[----:B------:R-:W-:-:S02]  /*98f0*/  HADD2.F32 R36, -RZ, R43.H1_H1 ;  /* 0x3000002bff247230 */ /* 0x000fc40000004100 */
[----:B------:R-:W-:Y:S02]  /*9900*/  HADD2.F32 R38, -RZ, R44.H0_H0 ;  /* 0x2000002cff267230 */ /* 0x000fe40000004100 */
[----:B------:R-:W-:Y:S02]  /*9910*/  HADD2.F32 R34, -RZ, R42.H1_H1 ;  /* 0x3000002aff227230 */ /* 0x000fe40000004100 */
[----:B--2---:R-:W-:-:S04]  /*9920*/  IMAD.IADD R3, R8, 0x1, R3 ;  /* 0x0000000108037824 */ /* 0x004fc800078e0203 */
[----:B------:R-:W-:Y:S01]  /*9930*/  IMAD R3, R3, 0x2, R2 ;  /* 0x0000000203037824 */ /* 0x000fe200078e0202 */
[----:B----4-:R-:W1:Y:S04]  /*9940*/  LDS.128 R4, [R37+0x20400] ;  /* 0x0204000025047984 */ /* 0x010e680000000c00 */
[----:B------:R-:W2:Y:S01]  /*9950*/  LDS.128 R8, [R3+0x20400] ;  /* 0x0204000003087984 */ /* 0x000ea20000000c00 */
[--C-:B-1----:R-:W-:Y:S02]  /*9960*/  HADD2.F32 R15, -RZ, R5.reuse.H0_H0 ;  /* 0x20000005ff0f7230 */ /* 0x102fe40000004100 */
[----:B------:R-:W-:Y:S02]  /*9970*/  HADD2.F32 R20, -RZ, R5.H1_H1 ;  /* 0x30000005ff147230 */ /* 0x000fe40000004100 */
[----:B--2---:R-:W-:-:S02]  /*9980*/  HADD2.F32 R5, -RZ, R8.H0_H0 ;  /* 0x20000008ff057230 */ /* 0x004fc40000004100 */
[----:B------:R-:W-:-:S03]  /*9990*/  HADD2.F32 R12, -RZ, R4.H0_H0 ;  /* 0x20000004ff0c7230 */ /* 0x000fc60000004100 */
[-C--:B------:R-:W-:Y:S01]  /*99a0*/  FMUL.FTZ R27, R30, R5.reuse ;  /* 0x000000051e1b7220 */ /* 0x080fe20000410000 */
[C---:B------:R-:W-:Y:S01]  /*99b0*/  FMUL.FTZ R29, R28.reuse, R5 ;  /* 0x000000051c1d7220 */ /* 0x040fe20000410000 */
[----:B------:R-:W-:Y:S02]  /*99c0*/  HADD2.F32 R8, -RZ, R8.H1_H1 ;  /* 0x30000008ff087230 */ /* 0x000fe40000004100 */
[----:B------:R-:W-:Y:S01]  /*99d0*/  FFMA.FTZ R5, R28, R12, -R27 ;  /* 0x0000000c1c057223 */ /* 0x000fe2000001081b */
[----:B------:R-:W-:Y:S02]  /*99e0*/  HADD2.F32 R24, -RZ, R9.H0_H0 ;  /* 0x20000009ff187230 */ /* 0x000fe40000004100 */
[----:B------:R-:W-:Y:S02]  /*99f0*/  HADD2.F32 R27, -RZ, R41.H1_H1 ;  /* 0x30000029ff1b7230 */ /* 0x000fe40000004100 */
[----:B------:R-:W-:Y:S01]  /*9a00*/  FMUL.FTZ R28, R33, R8 ;  /* 0x00000008211c7220 */ /* 0x000fe20000410000 */
[----:B------:R-:W-:-:S02]  /*9a10*/  HADD2.F32 R13, -RZ, R4.H1_H1 ;  /* 0x30000004ff0d7230 */ /* 0x000fc40000004100 */
[----:B------:R-:W-:Y:S01]  /*9a20*/  FFMA.FTZ R29, R30, R12, R29 ;  /* 0x0000000c1e1d7223 */ /* 0x000fe2000001001d */
[----:B------:R-:W-:Y:S02]  /*9a30*/  HADD2.F32 R9, -RZ, R9.H1_H1 ;  /* 0x30000009ff097230 */ /* 0x000fe40000004100 */
[----:B------:R-:W-:Y:S01]  /*9a40*/  FMUL.FTZ R8, R27, R8 ;  /* 0x000000081b087220 */ /* 0x000fe20000410000 */
[-C--:B------:R-:W-:Y:S01]  /*9a50*/  FMUL.FTZ R12, R35, R24.reuse ;  /* 0x00000018230c7220 */ /* 0x080fe20000410000 */
[-C--:B------:R-:W-:Y:S01]  /*9a60*/  FFMA.FTZ R28, R27, R13.reuse, -R28 ;  /* 0x0000000d1b1c7223 */ /* 0x080fe2000001081c */
[----:B------:R-:W-:Y:S01]  /*9a70*/  FMUL.FTZ R24, R31, R24 ;  /* 0x000000181f187220 */ /* 0x000fe20000410000 */
[----:B------:R-:W-:Y:S01]  /*9a80*/  FFMA.FTZ R8, R33, R13, R8 ;  /* 0x0000000d21087223 */ /* 0x000fe20000010008 */
[----:B------:R-:W-:Y:S01]  /*9a90*/  FFMA.FTZ R12, R31, R15, -R12 ;  /* 0x0000000f1f0c7223 */ /* 0x000fe2000001080c */
[----:B------:R-:W-:Y:S02]  /*9aa0*/  HADD2.F32 R30, -RZ, R42.H0_H0 ;  /* 0x2000002aff1e7230 */ /* 0x000fe40000004100 */
[----:B------:R-:W-:Y:S01]  /*9ab0*/  FMUL.FTZ R13, R36, R9 ;  /* 0x00000009240d7220 */ /* 0x000fe20000410000 */
[----:B0-----:R-:W-:-:S02]  /*9ac0*/  HADD2.F32 R25, -RZ, R10.H0_H0 ;  /* 0x2000000aff197230 */ /* 0x001fc40000004100 */
[----:B------:R-:W-:Y:S02]  /*9ad0*/  HADD2.F32 R27, -RZ, R39.H0_H0 ;  /* 0x20000027ff1b7230 */ /* 0x000fe40000004100 */
[----:B------:R-:W-:Y:S02]  /*9ae0*/  HADD2.F32 R31, -RZ, R40.H1_H1 ;  /* 0x30000028ff1f7230 */ /* 0x000fe40000004100 */
[----:B------:R-:W-:Y:S02]  /*9af0*/  HADD2.F32 R10, -RZ, R10.H1_H1 ;  /* 0x3000000aff0a7230 */ /* 0x000fe40000004100 */
[C---:B------:R-:W-:Y:S01]  /*9b00*/  FMUL.FTZ R9, R30.reuse, R9 ;  /* 0x000000091e097220 */ /* 0x040fe20000410000 */
[--C-:B---3--:R-:W-:Y:S02]  /*9b10*/  HADD2.F32 R21, -RZ, R6.reuse.H0_H0 ;  /* 0x20000006ff157230 */ /* 0x108fe40000004100 */
[----:B------:R-:W-:Y:S01]  /*9b20*/  FFMA.FTZ R13, R30, R20, -R13 ;  /* 0x000000141e0d7223 */ /* 0x000fe2000001080d */
[----:B------:R-:W-:-:S02]  /*9b30*/  HADD2.F32 R6, -RZ, R6.H1_H1 ;  /* 0x30000006ff067230 */ /* 0x000fc40000004100 */
[----:B------:R-:W-:Y:S01]  /*9b40*/  FFMA.FTZ R24, R35, R15, R24 ;  /* 0x0000000f23187223 */ /* 0x000fe20000010018 */
[-C--:B------:R-:W-:Y:S01]  /*9b50*/  FMUL.FTZ R30, R31, R25.reuse ;  /* 0x000000191f1e7220 */ /* 0x080fe20000410000 */
[C---:B------:R-:W-:Y:S01]  /*9b60*/  FMUL.FTZ R32, R27.reuse, R25 ;  /* 0x000000191b207220 */ /* 0x040fe20000410000 */
[-C--:B------:R-:W-:Y:S01]  /*9b70*/  FMUL.FTZ R15, R38, R10.reuse ;  /* 0x0000000a260f7220 */ /* 0x080fe20000410000 */
[--C-:B------:R-:W-:Y:S02]  /*9b80*/  HADD2.F32 R26, -RZ, R11.reuse.H0_H0 ;  /* 0x2000000bff1a7230 */ /* 0x100fe40000004100 */
[-C--:B------:R-:W-:Y:S01]  /*9b90*/  FFMA.FTZ R30, R27, R21.reuse, -R30 ;  /* 0x000000151b1e7223 */ /* 0x080fe2000001081e */
[----:B------:R-:W-:Y:S01]  /*9ba0*/  FFMA.FTZ R32, R31, R21, R32 ;  /* 0x000000151f207223 */ /* 0x000fe20000010020 */
[C---:B------:R-:W-:Y:S01]  /*9bb0*/  FMUL.FTZ R21, R34.reuse, R10 ;  /* 0x0000000a22157220 */ /* 0x040fe20000410000 */
[----:B------:R-:W-:Y:S01]  /*9bc0*/  FFMA.FTZ R15, R34, R6, -R15 ;  /* 0x00000006220f7223 */ /* 0x000fe2000001080f */
[----:B------:R-:W-:-:S02]  /*9bd0*/  HADD2.F32 R11, -RZ, R11.H1_H1 ;  /* 0x3000000bff0b7230 */ /* 0x000fc40000004100 */
[----:B------:R-:W-:Y:S01]  /*9be0*/  FFMA.FTZ R9, R36, R20, R9 ;  /* 0x0000001424097223 */ /* 0x000fe20000010009 */
[----:B------:R-:W-:Y:S02]  /*9bf0*/  HADD2.F32 R34, -RZ, R41.H0_H0 ;  /* 0x20000029ff227230 */ /* 0x000fe40000004100 */
[----:B------:R-:W-:Y:S02]  /*9c00*/  HADD2.F32 R33, -RZ, R44.H1_H1 ;  /* 0x3000002cff217230 */ /* 0x000fe40000004100 */
[--C-:B------:R-:W-:Y:S02]  /*9c10*/  HADD2.F32 R20, -RZ, R14.reuse.H1_H1 ;  /* 0x3000000eff147230 */ /* 0x100fe40000004100 */
[----:B------:R-:W-:Y:S02]  /*9c20*/  HADD2.F32 R31, -RZ, R14.H0_H0 ;  /* 0x2000000eff1f7230 */ /* 0x000fe40000004100 */
[----:B------:R-:W-:Y:S01]  /*9c30*/  FFMA.FTZ R21, R38, R6, R21 ;  /* 0x0000000626157223 */ /* 0x000fe20000010015 */
[----:B------:R-:W-:-:S02]  /*9c40*/  HADD2.F32 R4, -RZ, R7.H0_H0 ;  /* 0x20000007ff047230 */ /* 0x000fc40000004100 */
[-C--:B------:R-:W-:Y:S01]  /*9c50*/  FMUL.FTZ R25, R34, R26.reuse ;  /* 0x0000001a22197220 */ /* 0x080fe20000410000 */
[----:B------:R-:W-:Y:S02]  /*9c60*/  HADD2.F32 R7, -RZ, R7.H1_H1 ;  /* 0x30000007ff077230 */ /* 0x000fe40000004100 */
[-C--:B------:R-:W-:Y:S01]  /*9c70*/  FMUL.FTZ R6, R33, R11.reuse ;  /* 0x0000000b21067220 */ /* 0x080fe20000410000 */
[C---:B------:R-:W-:Y:S01]  /*9c80*/  FMUL.FTZ R27, R20.reuse, R26 ;  /* 0x0000001a141b7220 */ /* 0x040fe20000410000 */
[C---:B------:R-:W-:Y:S01]  /*9c90*/  FMUL.FTZ R10, R31.reuse, R11 ;  /* 0x0000000b1f0a7220 */ /* 0x040fe20000410000 */
[-C--:B------:R-:W-:Y:S01]  /*9ca0*/  FFMA.FTZ R25, R20, R4.reuse, -R25 ;  /* 0x0000000414197223 */ /* 0x080fe20000010819 */
        /* <DEDUP_REMOVED lines=13> */
.L_x_4532:
[----:B------:R-:W-:Y:S05]  /*9d80*/  BSYNC B0 ;  /* 0x0000000000007941 */ /* 0x000fea0003800000 */
.L_x_4521:
        /* <DEDUP_REMOVED lines=8> */
.L_x_4518:
[----:B012---:R-:W-:-:S05]  /*9e10*/  IMAD.U32 R3, RZ, RZ, UR37 ;  /* 0x00000025ff037e24 */ /* 0x007fca000f8e00ff */
[----:B------:R-:W-:-:S13]  /*9e20*/  ISETP.NE.AND P0, PT, R3, 0x3, PT ;  /* 0x000000030300780c */ /* 0x000fda0003f05270 */
[----:B------:R-:W-:Y:S05]  /*9e30*/  @!P0 BRA `(.L_x_4542) ;  /* 0x0000000000048947 */ /* 0x000fea0003800000 */
[----:B------:R-:W-:Y:S01]  /*9e40*/  BPT.TRAP 0x1 ;  /* 0x000000040000795c */ /* 0x000fe20000300000 */
.L_x_4542:
[----:B------:R-:W-:Y:S01]  /*9e50*/  IMAD R11, R17, 0x8, R2 ;  /* 0x00000008110b7824 */ /* 0x000fe200078e0202 */
[----:B------:R-:W-:-:S04]  /*9e60*/  SHF.L.U32 R10, R185, 0x1f, RZ ;  /* 0x0000001fb90a7819 */ /* 0x000fc800000006ff */
[----:B------:R0:W1:Y:S01]  /*9e70*/  SYNCS.PHASECHK.TRANS64.TRYWAIT P1, [R11+URZ+0x38830], R10 ;  /* 0x0388300a0b0075a7 */ /* 0x000062000802017f */
[----:B------:R-:W-:Y:S05]  /*9e80*/  @!P0 BRA `(.L_x_4543) ;  /* 0x0000000000048947 */ /* 0x000fea0003800000 */
[----:B------:R-:W-:Y:S01]  /*9e90*/  BPT.TRAP 0x1 ;  /* 0x000000040000795c */ /* 0x000fe20000300000 */
.L_x_4543:
        /* <DEDUP_REMOVED lines=10> */
.L_x_4544:
        /* <DEDUP_REMOVED lines=12> */
[----:B------:R-:W-:Y:S01]  /*a000*/  IMAD.MOV.U32 R5, RZ, RZ, 0x40000040 ;  /* 0x40000040ff057424 */ /* 0x000fe200078e00ff */
[----:B------:R-:W-:Y:S01]  /*a010*/  SHF.L.U32 R3, R0, 0x1f, RZ ;  /* 0x0000001f00037819 */ /* 0x000fe200000006ff */
[----:B------:R-:W-:Y:S01]  /*a020*/  IMAD.MOV.U32 R7, RZ, RZ, 0x40000040 ;  /* 0x40000040ff077424 */ /* 0x000fe200078e00ff */
[----:B------:R-:W-:Y:S01]  /*a030*/  BSSY B0, `(.L_x_4546) ;  /* 0x0000022000007945 */ /* 0x000fe20003800000 */
[----:B------:R-:W-:-:S02]  /*a040*/  VIADD R14, R12, 0x4 ;  /* 0x000000040c0e7836 */ /* 0x000fc40000000000 */
[----:B------:R-:W-:Y:S02]  /*a050*/  IMAD.MOV.U32 R15, RZ, RZ, 0x40000040 ;  /* 0x40000040ff0f7424 */ /* 0x000fe400078e00ff */
[----:B------:R-:W-:Y:S02]  /*a060*/  VIADD R12, R12, 0x6 ;  /* 0x000000060c0c7836 */ /* 0x000fe40000000000 */
[----:B------:R-:W-:Y:S02]  /*a070*/  IMAD.MOV.U32 R9, RZ, RZ, 0x40000040 ;  /* 0x40000040ff097424 */ /* 0x000fe400078e00ff */
[----:B------:R-:W-:Y:S01]  /*a080*/  HGMMA.64x64x16.F32 R24, gdesc[UR4], RZ, !UPT, gsb0 ;  /* 0x00e00000041879f0 */ /* 0x000fe2000c0008ff */
[----:B------:R-:W-:Y:S01]  /*a090*/  R2UR UR4, R4 ;  /* 0x00000000040472ca */ /* 0x000fe200000e0000 */
[----:B------:R-:W-:Y:S01]  /*a0a0*/  IMAD.MOV.U32 R13, RZ, RZ, 0x40000040 ;  /* 0x40000040ff0d7424 */ /* 0x000fe200078e00ff */
[----:B------:R-:W-:Y:S02]  /*a0b0*/  R2UR UR5, R5 ;  /* 0x00000000050572ca */ /* 0x000fe400000e0000 */
[----:B------:R-:W-:Y:S01]  /*a0c0*/  R2UR UR6, R6 ;  /* 0x00000000060672ca */ /* 0x000fe200000e0000 */
[----:B------:R-:W-:Y:S01]  /*a0d0*/  VIADD R6, R8, 0x4 ;  /* 0x0000000408067836 */ /* 0x000fe20000000000 */
[----:B------:R-:W-:Y:S01]  /*a0e0*/  R2UR UR7, R7 ;  /* 0x00000000070772ca */ /* 0x000fe200000e0000 */
[----:B------:R-:W-:-:S02]  /*a0f0*/  IMAD.MOV.U32 R7, RZ, RZ, 0x40000040 ;  /* 0x40000040ff077424 */ /* 0x000fc400078e00ff */
        /* <DEDUP_REMOVED lines=19> */
[----:B------:R-:W2:Y:S02]  /*a230*/  SYNCS.PHASECHK.TRANS64.TRYWAIT P1, [R2+URZ+0x38810], R3 ;  /* 0x03881003020075a7 */ /* 0x000ea4000802017f */
[----:B--2---:R-:W-:Y:S05]  /*a240*/  @!P1 BRA `(.L_x_4547) ;  /* 0x0000015000649947 */ /* 0x004fea0003800000 */
.L_x_4749:
[----:B------:R-:W-:Y:S05]  /*a250*/  BSYNC B0 ;  /* 0x0000000000007941 */ /* 0x000fea0003800000 */
.L_x_4546:
[----:B------:R-:W-:Y:S05]  /*a260*/  @!P0 BRA `(.L_x_4548) ;  /* 0x0000000000048947 */ /* 0x000fea0003800000 */
[----:B------:R-:W-:Y:S01]  /*a270*/  BPT.TRAP 0x1 ;  /* 0x000000040000795c */ /* 0x000fe20000300000 */
.L_x_4548:
[----:B------:R3:W0:Y:S01]  /*a280*/  SYNCS.PHASECHK.TRANS64.TRYWAIT P1, [R11+URZ+0x38850], R10 ;  /* 0x0388500a0b0075a7 */ /* 0x000622000802017f */
[----:B------:R-:W-:Y:S05]  /*a290*/  @!P0 BRA `(.L_x_4549) ;  /* 0x0000000000048947 */ /* 0x000fea0003800000 */
[----:B------:R-:W-:Y:S01]  /*a2a0*/  BPT.TRAP 0x1 ;  /* 0x000000040000795c */ /* 0x000fe20000300000 */
.L_x_4549:
[C---:B------:R-:W-:Y:S02]  /*a2b0*/  VIADD R0, R2.reuse, 0x400 ;  /* 0x0000040002007836 */ /* 0x040fe40000000000 */
[----:B--2---:R-:W-:-:S03]  /*a2c0*/  VIADD R3, R2, 0x26400 ;  /* 0x0002640002037836 */ /* 0x004fc60000000000 */
[----:B------:R-:W-:Y:S02]  /*a2d0*/  SHF.R.U32.HI R0, RZ, 0x4, R0 ;  /* 0x00000004ff007819 */ /* 0x000fe40000011600 */
[----:B------:R-:W-:Y:S02]  /*a2e0*/  SHF.R.U32.HI R3, RZ, 0x4, R3 ;  /* 0x00000004ff037819 */ /* 0x000fe40000011603 */
[----:B------:R-:W-:Y:S02]  /*a2f0*/  LOP3.LUT R0, R0, 0x3fff, RZ, 0xc0, !PT ;  /* 0x00003fff00007812 */ /* 0x000fe400078ec0ff */
[----:B------:R-:W-:Y:S02]  /*a300*/  LOP3.LUT R3, R3, 0x3fff, RZ, 0xc0, !PT ;  /* 0x00003fff03037812 */ /* 0x000fe400078ec0ff */
[----:B------:R-:W-:Y:S01]  /*a310*/  LOP3.LUT R218, R0, 0x10000, RZ, 0xfc, !PT ;  /* 0x0001000000da7812 */ /* 0x000fe200078efcff */
[----:B0-----:R-:W-:Y:S06]  /*a320*/  @P1 BRA `(.L_x_4550) ;  /* 0x0000000000081947 */ /* 0x001fec0003800000 */
[----:B------:R-:W0:Y:S02]  /*a330*/  SYNCS.PHASECHK.TRANS64.TRYWAIT P1, [R11+URZ+0x38850], R10 ;  /* 0x0388500a0b0075a7 */ /* 0x000e24000802017f */
[----:B0-----:R-:W-:Y:S05]  /*a340*/  @!P1 BRA `(.L_x_4551) ;  /* 0x0000015000389947 */ /* 0x001fea0003800000 */
.L_x_4550:
[----:B------:R-:W-:Y:S01]  /*a350*/  LOP3.LUT R0, R3, 0x10000, RZ, 0xfc, !PT ;  /* 0x0001000003007812 */ /* 0x000fe200078efcff */
[----:B------:R-:W-:Y:S01]  /*a360*/  IMAD R12, R17, 0x1000, R218 ;  /* 0x00001000110c7824 */ /* 0x000fe200078e02da */
[----:B------:R-:W-:Y:S05]  /*a370*/  WARPSYNC.ALL ;  /* 0x0000000000007948 */ /* 0x000fea0003800000 */
[----:B------:R-:W-:Y:S01]  /*a380*/  IMAD.MOV.U32 R14, RZ, RZ, R0 ;  /* 0x000000ffff0e7224 */ /* 0x000fe200078e0000 */
[----:B------:R-:W-:Y:S01]  /*a390*/  R2UR UR6, R12 ;  /* 0x000000000c0672ca */ /* 0x000fe200000e0000 */
[----:B------:R-:W-:Y:S01]  /*a3a0*/  IMAD.MOV.U32 R15, RZ, RZ, 0x40000040 ;  /* 0x40000040ff0f7424 */ /* 0x000fe200078e00ff */
[----:B------:R-:W-:Y:S01]  /*a3b0*/  WARPGROUP.ARRIVE ;  /* 0x00000000000079c5 */ /* 0x000fe20000000000 */
[----:B------:R-:W-:Y:S01]  /*a3c0*/  IMAD.MOV.U32 R13, RZ, RZ, 0x40000040 ;  /* 0x40000040ff0d7424 */ /* 0x000fe200078e00ff */
[----:B------:R-:W-:Y:S01]  /*a3d0*/  R2UR UR4, R14 ;  /* 0x000000000e0472ca */ /* 0x000fe200000e0000 */
[----:B------:R-:W-:Y:S01]  /*a3e0*/  VIADD R14, R0, 0x2 ;  /* 0x00000002000e7836 */ /* 0x000fe20000000000 */
[----:B------:R-:W-:Y:S01]  /*a3f0*/  R2UR UR5, R15 ;  /* 0x000000000f0572ca */ /* 0x000fe200000e0000 */
[----:B------:R-:W-:Y:S01]  /*a400*/  VIADD R20, R12, 0x2 ;  /* 0x000000020c147836 */ /* 0x000fe20000000000 */
[----:B------:R-:W-:Y:S01]  /*a410*/  R2UR UR7, R13 ;  /* 0x000000000d0772ca */ /* 0x000fe200000e0000 */
[----:B------:R-:W-:Y:S01]  /*a420*/  IMAD.MOV.U32 R15, RZ, RZ, 0x40000040 ;  /* 0x40000040ff0f7424 */ /* 0x000fe200078e00ff */
[----:B------:R-:W2:Y:S01]  /*a430*/  S2R R56, SR_TID.X ;  /* 0x0000000000387919 */ /* 0x000ea20000002100 */
[----:B----4-:R-:W-:-:S02]  /*a440*/  IMAD.MOV.U32 R21, RZ, RZ, 0x40000040 ;  /* 0x40000040ff157424 */ /* 0x010fc400078e00ff */
[----:B------:R-:W-:Y:S02]  /*a450*/  VIADD R58, R12, 0x800 ;  /* 0x000008000c3a7836 */ /* 0x000fe40000000000 */
[----:B------:R-:W-:-:S06]  /*a460*/  IMAD.MOV.U32 R13, RZ, RZ, 0x4 ;  /* 0x00000004ff0d7424 */ /* 0x000fcc00078e00ff */
[----:B------:R-:W-:Y:S01]  /*a470*/  HGMMA.64x64x16.F32 R24, gdesc[UR4], R24, gsb0 ;  /* 0x00e00000041879f0 */ /* 0x000fe20008000818 */
        /* <DEDUP_REMOVED lines=8> */
[----:B--2---:R-:W-:-:S05]  /*a500*/  SHF.R.U32.HI R56, RZ, 0x7, R56 ;  /* 0x00000007ff387819 */ /* 0x004fca0000011638 */
[----:B------:R2:W4:Y:S02]  /*a510*/  SHFL.IDX PT, R3, R56, RZ, 0x1f ;  /* 0x00001fff38037589 */ /* 0x00052400000e0000 */
[----:B--2---:R-:W-:Y:S01]  /*a520*/  VIADD R56, R0, 0x800 ;  /* 0x0000080000387836 */ /* 0x004fe20000000000 */
[----:B----4-:R-:W-:-:S04]  /*a530*/  ISETP.GT.AND P1, PT, R3, 0x7f, PT ;  /* 0x0000007f0300780c */ /* 0x010fc80003f24270 */
[----:B------:R-:W-:Y:S02]  /*a540*/  SEL R3, RZ, 0x2, !P1 ;  /* 0x00000002ff037807 */ /* 0x000fe40004800000 */
[C---:B01-3--:R-:W-:Y:S02]  /*a550*/  SEL R10, R13.reuse, 0x2, P1 ;  /* 0x000000020d0a7807 */ /* 0x04bfe40000800000 */
[----:B------:R-:W-:Y:S01]  /*a560*/  SEL R13, R13, 0x6, !P1 ;  /* 0x000000060d0d7807 */ /* 0x000fe20004800000 */
[----:B------:R-:W-:Y:S02]  /*a570*/  WARPGROUP.DEPBAR.LE gsb0, 0x0 ;  /* 0x00008000000079c5 */ /* 0x000fe40000010000 */
[----:B------:R-:W-:-:S06]  /*a580*/  WARPGROUP.ARRIVE ;  /* 0x00000000000079c5 */ /* 0x000fcc0000000000 */
        /* <DEDUP_REMOVED lines=9> */
[----:B------:R-:W-:Y:S02]  /*a620*/  WARPGROUP.DEPBAR.LE gsb0, 0x0 ;  /* 0x00008000000079c5 */ /* 0x000fe40000010000 */
[----:B------:R-:W-:-:S09]  /*a630*/  WARPGROUP.ARRIVE ;  /* 0x00000000000079c5 */ /* 0x000fd20000000000 */
        /* <DEDUP_REMOVED lines=134> */
[----:B------:R-:W-:Y:S01]  /*aea0*/  IMAD.IADD R14, R3, 0x1, R58 ;  /* 0x00000001030e7824 */ /* 0x000fe200078e023a */
[----:B------:R-:W-:Y:S01]  /*aeb0*/  R2UR UR5, R15 ;  /* 0x000000000f0572ca */ /* 0x000fe200000e0000 */
[----:B------:R-:W-:Y:S01]  /*aec0*/  IMAD.MOV.U32 R15, RZ, RZ, 0x40000040 ;  /* 0x40000040ff0f7424 */ /* 0x000fe200078e00ff */
[----:B------:R-:W-:Y:S01]  /*aed0*/  R2UR UR6, R20 ;  /* 0x00000000140672ca */ /* 0x000fe200000e0000 */
[----:B------:R-:W-:Y:S01]  /*aee0*/  IMAD.IADD R20, R3, 0x1, R56 ;  /* 0x0000000103147824 */ /* 0x000fe200078e0238 */
[----:B------:R-:W-:Y:S01]  /*aef0*/  R2UR UR7, R21 ;  /* 0x00000000150772ca */ /* 0x000fe200000e0000 */
[----:B------:R-:W-:Y:S01]  /*af00*/  IMAD.MOV.U32 R21, RZ, RZ, 0x40000040 ;  /* 0x40000040ff157424 */ /* 0x000fe200078e00ff */
[----:B------:R-:W-:Y:S02]  /*af10*/  WARPGROUP.DEPBAR.LE gsb0, 0x0 ;  /* 0x00008000000079c5 */ /* 0x000fe40000010000 */
[----:B------:R-:W-:-:S09]  /*af20*/  WARPGROUP.ARRIVE ;  /* 0x00000000000079c5 */ /* 0x000fd20000000000 */
[----:B------:R-:W-:Y:S01]  /*af30*/  HGMMA.64x64x16.F32 R24, gdesc[UR4], R24, gsb0 ;  /* 0x00e00000041879f0 */ /* 0x000fe20008000818 */
[----:B------:R-:W-:Y:S01]  /*af40*/  R2UR UR6, R14 ;  /* 0x000000000e0672ca */ /* 0x000fe200000e0000 */
[--C-:B------:R-:W-:Y:S01]  /*af50*/  IMAD.IADD R14, R58, 0x1, R10.reuse ;  /* 0x000000013a0e7824 */ /* 0x100fe200078e020a */
        /* <DEDUP_REMOVED lines=16> */
[----:B------:R-:W-:Y:S02]  /*b060*/  IMAD.MOV.U32 R21, RZ, RZ, 0x40000040 ;  /* 0x40000040ff157424 */ /* 0x000fe400078e00ff */
[----:B------:R-:W-:-:S02]  /*b070*/  VIADD R56, R0, 0xa00 ;  /* 0x00000a0000387836 */ /* 0x000fc40000000000 */
[----:B------:R-:W-:Y:S01]  /*b080*/  VIADD R58, R12, 0xa00 ;  /* 0x00000a000c3a7836 */ /* 0x000fe20000000000 */
[----:B------:R-:W-:Y:S02]  /*b090*/  WARPGROUP.DEPBAR.LE gsb0, 0x0 ;  /* 0x00008000000079c5 */ /* 0x000fe40000010000 */
[----:B------:R-:W-:-:S06]  /*b0a0*/  WARPGROUP.ARRIVE ;  /* 0x00000000000079c5 */ /* 0x000fcc0000000000 */
[----:B------:R-:W-:Y:S01]  /*b0b0*/  HGMMA.64x64x16.F32 R24, gdesc[UR4], R24, gsb0 ;  /* 0x00e00000041879f0 */ /* 0x000fe20008000818 */
[----:B------:R-:W-:Y:S01]  /*b0c0*/  R2UR UR4, R14 ;  /* 0x000000000e0472ca */ /* 0x000fe200000e0000 */
[----:B------:R-:W-:Y:S01]  /*b0d0*/  IMAD.MOV.U32 R14, RZ, RZ, 0x28 ;  /* 0x00000028ff0e7424 */ /* 0x000fe200078e00ff */
[----:B------:R-:W-:Y:S01]  /*b0e0*/  R2UR UR5, R15 ;  /* 0x000000000f0572ca */ /* 0x000fe200000e0000 */
[----:B------:R-:W-:Y:S01]  /*b0f0*/  IMAD.MOV.U32 R15, RZ, RZ, 0xa00 ;  /* 0x00000a00ff0f7424 */ /* 0x000fe200078e00ff */
[----:B------:R-:W-:Y:S02]  /*b100*/  R2UR UR6, R20 ;  /* 0x00000000140672ca */ /* 0x000fe400000e0000 */
[----:B------:R-:W-:Y:S02]  /*b110*/  R2UR UR7, R21 ;  /* 0x00000000150772ca */ /* 0x000fe400000e0000 */
[----:B------:R-:W-:Y:S02]  /*b120*/  SEL R14, R14, 0x26, P1 ;  /* 0x000000260e0e7807 */ /* 0x000fe40000800000 */
[----:B------:R-:W-:-:S02]  /*b130*/  SEL R15, R15, 0x980, P1 ;  /* 0x000009800f0f7807 */ /* 0x000fc40000800000 */
[----:B------:R-:W-:Y:S02]  /*b140*/  LOP3.LUT R21, R14, 0x6, RZ, 0xc0, !PT ;  /* 0x000000060e157812 */ /* 0x000fe400078ec0ff */
[----:B------:R-:W-:-:S04]  /*b150*/  LOP3.LUT R15, R15, 0xa00, RZ, 0xc0, !PT ;  /* 0x00000a000f0f7812 */ /* 0x000fc800078ec0ff */
[CC--:B------:R-:W-:Y:S02]  /*b160*/  IADD3 R14, R21.reuse, R15.reuse, R0 ;  /* 0x0000000f150e7210 */ /* 0x0c0fe40007ffe000 */
[----:B------:R-:W-:Y:S01]  /*b170*/  IADD3 R20, R21, R15, R12 ;  /* 0x0000000f15147210 */ /* 0x000fe20007ffe00c */
[----:B------:R-:W-:Y:S02]  /*b180*/  IMAD.MOV.U32 R15, RZ, RZ, 0x40000040 ;  /* 0x40000040ff0f7424 */ /* 0x000fe400078e00ff */
[----:B------:R-:W-:Y:S01]  /*b190*/  IMAD.MOV.U32 R21, RZ, RZ, 0x40000040 ;  /* 0x40000040ff157424 */ /* 0x000fe200078e00ff */
[----:B------:R-:W-:Y:S02]  /*b1a0*/  WARPGROUP.DEPBAR.LE gsb0, 0x0 ;  /* 0x00008000000079c5 */ /* 0x000fe40000010000 */
[----:B------:R-:W-:-:S06]  /*b1b0*/  WARPGROUP.ARRIVE ;  /* 0x00000000000079c5 */ /* 0x000fcc0000000000 */
        /* <DEDUP_REMOVED lines=113> */
[----:B------:R-:W-:-:S05]  /*b8d0*/  IMAD.MOV.U32 R3, RZ, RZ, 0x40 ;  /* 0x00000040ff037424 */ /* 0x000fca00078e00ff */
[----:B------:R-:W-:-:S04]  /*b8e0*/  SEL R3, R3, 0x3e, P1 ;  /* 0x0000003e03037807 */ /* 0x000fc80000800000 */
[----:B------:R-:W-:Y:S01]  /*b8f0*/  LOP3.LUT R3, R3, 0x6, RZ, 0xc0, !PT ;  /* 0x0000000603037812 */ /* 0x000fe200078ec0ff */
        /* <DEDUP_REMOVED lines=13> */
[----:B------:R-:W-:-:S04]  /*b9d0*/  LOP3.LUT R10, R10, 0x1e00, RZ, 0xc0, !PT ;  /* 0x00001e000a0a7812 */ /* 0x000fc800078ec0ff */
[----:B------:R-:W-:Y:S01]  /*b9e0*/  IADD3 R12, R3, R10, R12 ;  /* 0x0000000a030c7210 */ /* 0x000fe20007ffe00c */
        /* <DEDUP_REMOVED lines=11> */
[----:B------:R-:W-:Y:S01]  /*baa0*/  IMAD.MOV.U32 R13, RZ, RZ, 0x40000040 ;  /* 0x40000040ff0d7424 */ /* 0x000fe200078e00ff */
[----:B------:R-:W-:-:S02]  /*bab0*/  WARPGROUP.DEPBAR.LE gsb0, 0x0 ;  /* 0x00008000000079c5 */ /* 0x000fc40000010000 */
[----:B------:R-:W-:-:S07]  /*bac0*/  WARPGROUP.ARRIVE ;  /* 0x00000000000079c5 */ /* 0x000fce0000000000 */
[----:B------:R-:W-:Y:S01]  /*bad0*/  HGMMA.64x64x16.F32 R24, gdesc[UR4], R24, gsb0 ;  /* 0x00e00000041879f0 */ /* 0x000fe20008000818 */
[----:B------:R-:W-:Y:S02]  /*bae0*/  R2UR UR4, R14 ;  /* 0x000000000e0472ca */ /* 0x000fe400000e0000 */
[----:B------:R-:W-:Y:S01]  /*baf0*/  R2UR UR5, R15 ;  /* 0x000000000f0572ca */ /* 0x000fe200000e0000 */
[----:B------:R-:W-:Y:S01]  /*bb00*/  IMAD.MOV.U32 R15, RZ, RZ, 0x40000040 ;  /* 0x40000040ff0f7424 */ /* 0x000fe200078e00ff */
[----:B------:R-:W-:Y:S02]  /*bb10*/  R2UR UR6, R20 ;  /* 0x00000000140672ca */ /* 0x000fe400000e0000 */
[----:B------:R-:W-:Y:S02]  /*bb20*/  R2UR UR7, R21 ;  /* 0x00000000150772ca */ /* 0x000fe400000e0000 */
[----:B------:R-:W-:Y:S01]  /*bb30*/  IADD3 R14, R3, R10, R0 ;  /* 0x0000000a030e7210 */ /* 0x000fe20007ffe000 */
[----:B------:R-:W-:-:S02]  /*bb40*/  WARPGROUP.DEPBAR.LE gsb0, 0x0 ;  /* 0x00008000000079c5 */ /* 0x000fc40000010000 */
[----:B------:R-:W-:-:S08]  /*bb50*/  WARPGROUP.ARRIVE ;  /* 0x00000000000079c5 */ /* 0x000fd00000000000 */
        /* <DEDUP_REMOVED lines=11> */
.L_x_4552:
[----:B------:R-:W2:Y:S01]  /*bc10*/  LDL R56, [R1+0x58] ;  /* 0x0000580001387983 */ /* 0x000ea20000100800 */
[----:B------:R-:W-:Y:S01]  /*bc20*/  ULDC UR4, c[0x0][0xad0] ;  /* 0x0002b40000047ab9 */ /* 0x000fe20000000800 */
[----:B------:R-:W-:Y:S01]  /*bc30*/  ULDC UR5, c[0x0][0xa80] ;  /* 0x0002a00000057ab9 */ /* 0x000fe20000000800 */
[----:B------:R-:W-:Y:S01]  /*bc40*/  FMUL.FTZ R12, R24, UR4 ;  /* 0x00000004180c7c20 */ /* 0x000fe20008410000 */
[----:B------:R-:W-:Y:S01]  /*bc50*/  FMUL.FTZ R13, R25, UR4 ;  /* 0x00000004190d7c20 */ /* 0x000fe20008410000 */
[----:B------:R-:W-:Y:S01]  /*bc60*/  FMUL.FTZ R20, R28, UR4 ;  /* 0x000000041c147c20 */ /* 0x000fe20008410000 */
[----:B------:R-:W-:Y:S01]  /*bc70*/  FMUL.FTZ R21, R29, UR4 ;  /* 0x000000041d157c20 */ /* 0x000fe20008410000 */
[----:B------:R-:W-:Y:S02]  /*bc80*/  IMAD R28, R169, -0x40, R84 ;  /* 0xffffffc0a91c7824 */ /* 0x000fe400078e0254 */
        /* <DEDUP_REMOVED lines=31> */
[----:B------:R-:W-:-:S02]  /*be80*/  LOP3.LUT R213, R213, 0x2000000, RZ, 0xfc, !PT ;  /* 0x02000000d5d57812 */ /* 0x000fc400078efcff */
        /* <DEDUP_REMOVED lines=25> */
[----:B------:R-:W-:Y:S08]  /*c020*/  MUFU.TANH R51, R51 ;  /* 0x0000003300337308 */ /* 0x000ff00000002400 */
[----:B------:R-:W4:Y:S01]  /*c030*/  MUFU.TANH R54, R54 ;  /* 0x0000003600367308 */ /* 0x000f220000002400 */
[----:B--2---:R-:W-:-:S04]  /*c040*/  IADD3 R28, -R56, 0x40, R28 ;  /* 0x00000040381c7810 */ /* 0x004fc80007ffe11c */
[C---:B------:R-:W-:Y:S02]  /*c050*/  ISETP.GT.AND P5, PT, R28.reuse, RZ, PT ;  /* 0x000000ff1c00720c */ /* 0x040fe40003fa4270 */
[C---:B------:R-:W-:Y:S02]  /*c060*/  ISETP.GT.AND P4, PT, R28.reuse, 0x1, PT ;  /* 0x000000011c00780c */ /* 0x040fe40003f84270 */
[----:B------:R-:W-:Y:S02]  /*c070*/  ISETP.GT.AND P3, PT, R28, 0x8, PT ;  /* 0x000000081c00780c */ /* 0x000fe40003f64270 */
[----:B0-----:R-:W-:Y:S02]  /*c080*/  FSEL R12, R12, -INF , P5 ;  /* 0xff8000000c0c7808 */ /* 0x001fe40002800000 */
[----:B-1----:R-:W-:Y:S02]  /*c090*/  FSEL R41, R13, -INF , P4 ;  /* 0xff8000000d297808 */ /* 0x002fe40002000000 */
[----:B---3--:R-:W-:-:S02]  /*c0a0*/  FSEL R29, R20, -INF , P3 ;  /* 0xff800000141d7808 */ /* 0x008fc40001800000 */
[----:B------:R-:W-:Y:S02]  /*c0b0*/  ISETP.GT.AND P2, PT, R28, 0x9, PT ;  /* 0x000000091c00780c */ /* 0x000fe40003f44270 */
[----:B------:R-:W-:Y:S02]  /*c0c0*/  FMNMX.FTZ R20, R12, R41, !PT ;  /* 0x000000290c147209 */ /* 0x000fe40007810000 */
[C---:B------:R-:W-:Y:S02]  /*c0d0*/  ISETP.GT.AND P1, PT, R28.reuse, 0x10, PT ;  /* 0x000000101c00780c */ /* 0x040fe40003f24270 */
[----:B----4-:R-:W-:Y:S02]  /*c0e0*/  FSEL R39, R21, -INF , P2 ;  /* 0xff80000015277808 */ /* 0x010fe40001000000 */
        /* <DEDUP_REMOVED lines=46> */
[----:B------:R-:W-:Y:S02]  /*c3d0*/  FMNMX.FTZ R14, R3, R10, !PT ;  /* 0x0000000a030e7209 */ /* 0x000fe40007810000 */
[----:B------:R-:W-:Y:S02]  /*c3e0*/  FMNMX.FTZ R20, R83, R20, !PT ;  /* 0x0000001453147209 */ /* 0x000fe40007810000 */
[----:B------:R-:W-:Y:S02]  /*c3f0*/  FMNMX.FTZ R14, R13, R14, !PT ;  /* 0x0000000e0d0e7209 */ /* 0x000fe40007810000 */
[----:B------:R-:W-:Y:S01]  /*c400*/  FSEL R57, R46, -INF , P1 ;  /* 0xff8000002e397808 */ /* 0x000fe20000800000 */
[----:B------:R-:W0:Y:S01]  /*c410*/  SHFL.BFLY PT, R21, R20, 0x2, 0x1f ;  /* 0x0c401f0014157f89 */ /* 0x000e2200000e0000 */
[----:B------:R-:W-:-:S02]  /*c420*/  FMNMX.FTZ R14, R15, R14, !PT ;  /* 0x0000000e0f0e7209 */ /* 0x000fc40007810000 */
[----:B------:R-:W-:Y:S02]  /*c430*/  FSEL R53, R47, -INF , P6 ;  /* 0xff8000002f357808 */ /* 0x000fe40003000000 */
[----:B------:R-:W-:Y:S02]  /*c440*/  FMNMX.FTZ R14, R25, R14, !PT ;  /* 0x0000000e190e7209 */ /* 0x000fe40007810000 */
[----:B------:R-:W-:Y:S02]  /*c450*/  FSEL R61, R50, -INF , P5 ;  /* 0xff800000323d7808 */ /* 0x000fe40002800000 */
[----:B------:R-:W-:Y:S02]  /*c460*/  FMNMX.FTZ R14, R27, R14, !PT ;  /* 0x0000000e1b0e7209 */ /* 0x000fe40007810000 */
[----:B------:R-:W-:Y:S02]  /*c470*/  FSEL R59, R54, -INF , P3 ;  /* 0xff800000363b7808 */ /* 0x000fe40001800000 */
[----:B------:R-:W-:-:S04]  /*c480*/  FMNMX.FTZ R14, R31, R14, !PT ;  /* 0x0000000e1f0e7209 */ /* 0x000fc80007810000 */
[----:B------:R-:W-:-:S04]  /*c490*/  FMNMX.FTZ R14, R33, R14, !PT ;  /* 0x0000000e210e7209 */ /* 0x000fc80007810000 */
[----:B------:R-:W-:Y:S02]  /*c4a0*/  FMNMX.FTZ R14, R37, R14, !PT ;  /* 0x0000000e250e7209 */ /* 0x000fe40007810000 */
[----:B0-----:R-:W-:Y:S01]  /*c4b0*/  FMNMX.FTZ R21, R20, R21, !PT ;  /* 0x0000001514157209 */ /* 0x001fe20007810000 */
[----:B------:R-:W-:Y:S01]  /*c4c0*/  IMAD.U32 R20, RZ, RZ, UR5 ;  /* 0x00000005ff147e24 */ /* 0x000fe2000f8e00ff */
[----:B------:R-:W-:-:S03]  /*c4d0*/  FMNMX.FTZ R26, R35, R14, !PT ;  /* 0x0000000e231a7209 */ /* 0x000fc60007810000 */
[----:B------:R-:W0:Y:S01]  /*c4e0*/  SHFL.BFLY PT, R24, R21, 0x1, 0x1f ;  /* 0x0c201f0015187f89 */ /* 0x000e2200000e0000 */
[----:B------:R-:W-:-:S04]  /*c4f0*/  FMNMX.FTZ R26, R57, R26, !PT ;  /* 0x0000001a391a7209 */ /* 0x000fc80007810000 */
[----:B------:R-:W-:-:S04]  /*c500*/  FMNMX.FTZ R26, R53, R26, !PT ;  /* 0x0000001a351a7209 */ /* 0x000fc80007810000 */
[----:B------:R-:W-:Y:S02]  /*c510*/  FMNMX.FTZ R26, R61, R26, !PT ;  /* 0x0000001a3d1a7209 */ /* 0x000fe40007810000 */
[----:B0-----:R-:W-:Y:S01]  /*c520*/  FMNMX.FTZ R21, R21, R24, !PT ;  /* 0x0000001815157209 */ /* 0x001fe20007810000 */
[----:B------:R-:W-:Y:S01]  /*c530*/  FMUL.FTZ R24, R55, UR4 ;  /* 0x0000000437187c20 */ /* 0x000fe20008410000 */
[----:B------:R-:W-:Y:S02]  /*c540*/  FSEL R55, R51, -INF , P4 ;  /* 0xff80000033377808 */ /* 0x000fe40002000000 */
[C---:B------:R-:W-:Y:S01]  /*c550*/  FSETP.NEU.FTZ.AND P1, PT, R21.reuse, -INF , PT ;  /* 0xff8000001500780b */ /* 0x040fe20003f3d000 */
[----:B------:R-:W-:Y:S01]  /*c560*/  FMUL.FTZ R28, R21, R20 ;  /* 0x00000014151c7220 */ /* 0x000fe20000410000 */
[----:B------:R-:W-:Y:S01]  /*c570*/  FMNMX.FTZ R26, R55, R26, !PT ;  /* 0x0000001a371a7209 */ /* 0x000fe20007810000 */
[----:B------:R-:W0:Y:S03]  /*c580*/  MUFU.TANH R24, R24 ;  /* 0x0000001800187308 */ /* 0x000e260000002400 */
[----:B------:R-:W-:-:S02]  /*c590*/  FMNMX.FTZ R26, R59, R26, !PT ;  /* 0x0000001a3b1a7209 */ /* 0x000fc40007810000 */
[----:B------:R-:W-:-:S05]  /*c5a0*/  FSEL R14, R28, RZ, P1 ;  /* 0x000000ff1c0e7208 */ /* 0x000fca0000800000 */
[-CC-:B------:R-:W-:Y:S01]  /*c5b0*/  FFMA.FTZ R49, R39, R20.reuse, -R14.reuse ;  /* 0x0000001427317223 */ /* 0x180fe2000001080e */
[-CC-:B------:R-:W-:Y:S01]  /*c5c0*/  FFMA.FTZ R164, R12, R20.reuse, -R14.reuse ;  /* 0x000000140ca47223 */ /* 0x180fe2000001080e */
[-CC-:B------:R-:W-:Y:S01]  /*c5d0*/  FFMA.FTZ R41, R41, R20.reuse, -R14.reuse ;  /* 0x0000001429297223 */ /* 0x180fe2000001080e */
[-CC-:B------:R-:W-:Y:S01]  /*c5e0*/  FFMA.FTZ R166, R29, R20.reuse, -R14.reuse ;  /* 0x000000141da67223 */ /* 0x180fe2000001080e */
[-CC-:B------:R-:W-:Y:S01]  /*c5f0*/  FFMA.FTZ R152, R43, R20.reuse, -R14.reuse ;  /* 0x000000142b987223 */ /* 0x180fe2000001080e */
[-CC-:B------:R-:W-:Y:S01]  /*c600*/  FFMA.FTZ R51, R45, R20.reuse, -R14.reuse ;  /* 0x000000142d337223 */ /* 0x180fe2000001080e */
[-CC-:B------:R-:W-:Y:S01]  /*c610*/  FFMA.FTZ R154, R65, R20.reuse, -R14.reuse ;  /* 0x00000014419a7223 */ /* 0x180fe2000001080e */
[----:B0-----:R-:W-:Y:S01]  /*c620*/  FSEL R63, R24, -INF , P2 ;  /* 0xff800000183f7808 */ /* 0x001fe20001000000 */
[-CC-:B------:R-:W-:Y:S01]  /*c630*/  FFMA.FTZ R29, R67, R20.reuse, -R14.reuse ;  /* 0x00000014431d7223 */ /* 0x180fe2000001080e */
        /* <DEDUP_REMOVED lines=8> */
[-CC-:B------:R-:W-:Y:S01]  /*c6c0*/  FFMA.FTZ R162, R81, R20.reuse, -R14.reuse ;  /* 0x0000001451a27223 */ /* 0x180fe2000001080e */
[----:B------:R-:W-:Y:S01]  /*c6d0*/  FFMA.FTZ R47, R83, R20, -R14 ;  /* 0x00000014532f7223 */ /* 0x000fe2000001080e */
[----:B------:R-:W-:Y:S08]  /*c6e0*/  MUFU.EX2 R164, R164 ;  /* 0x000000a400a47308 */ /* 0x000ff00000000800 */
[----:B------:R-:W1:Y:S08]  /*c6f0*/  MUFU.EX2 R41, R41 ;  /* 0x0000002900297308 */ /* 0x000e700000000800 */
[----:B------:R-:W2:Y:S01]  /*c700*/  MUFU.EX2 R166, R166 ;  /* 0x000000a600a67308 */ /* 0x000ea20000000800 */
[----:B0-----:R-:W-:-:S07]  /*c710*/  FMNMX.FTZ R39, R26, R39, !PT ;  /* 0x000000271a277209 */ /* 0x001fce0007810000 */
[----:B------:R-:W0:Y:S01]  /*c720*/  MUFU.EX2 R49, R49 ;  /* 0x0000003100317308 */ /* 0x000e220000000800 */
[----:B------:R-:W3:Y:S07]  /*c730*/  SHFL.BFLY PT, R168, R39, 0x1, 0x1f ;  /* 0x0c201f0027a87f89 */ /* 0x000eee00000e0000 */
[----:B------:R-:W-:Y:S08]  /*c740*/  MUFU.EX2 R152, R152 ;  /* 0x0000009800987308 */ /* 0x000ff00000000800 */
[----:B------:R-:W-:Y:S08]  /*c750*/  MUFU.EX2 R51, R51 ;  /* 0x0000003300337308 */ /* 0x000ff00000000800 */
[----:B------:R-:W-:Y:S01]  /*c760*/  MUFU.EX2 R154, R154 ;  /* 0x0000009a009a7308 */ /* 0x000fe20000000800 */
[----:B---3--:R-:W-:-:S04]  /*c770*/  FMNMX.FTZ R168, R39, R168, !PT ;  /* 0x000000a827a87209 */ /* 0x008fc80007810000 */
[C---:B------:R-:W-:Y:S01]  /*c780*/  FSETP.NEU.FTZ.AND P1, PT, R168.reuse, -INF , PT ;  /* 0xff800000a800780b */ /* 0x040fe20003f3d000 */
[----:B------:R-:W-:Y:S02]  /*c790*/  FMUL.FTZ R12, R168, R20 ;  /* 0x00000014a80c7220 */ /* 0x000fe40000410000 */
[----:B------:R-:W-:Y:S03]  /*c7a0*/  MUFU.EX2 R29, R29 ;  /* 0x0000001d001d7308 */ /* 0x000fe60000000800 */
[----:B------:R-:W-:Y:S01]  /*c7b0*/  FSEL R14, R12, RZ, P1 ;  /* 0x000000ff0c0e7208 */ /* 0x000fe20000800000 */
[----:B------:R-:W-:-:S04]  /*c7c0*/  IMAD R12, R17, 0x1000, R213 ;  /* 0x00001000110c7824 */ /* 0x000fc800078e02d5 */
[----:B------:R-:W-:Y:S01]  /*c7d0*/  MUFU.EX2 R156, R156 ;  /* 0x0000009c009c7308 */ /* 0x000fe20000000800 */
[-CC-:B------:R-:W-:Y:S01]  /*c7e0*/  FFMA.FTZ R165, R3, R20.reuse, -R14.reuse ;  /* 0x0000001403a57223 */ /* 0x180fe2000001080e */
[-CC-:B------:R-:W-:Y:S01]  /*c7f0*/  FFMA.FTZ R10, R10, R20.reuse, -R14.reuse ;  /* 0x000000140a0a7223 */ /* 0x180fe2000001080e */
[-CC-:B------:R-:W-:Y:S01]  /*c800*/  FFMA.FTZ R167, R13, R20.reuse, -R14.reuse ;  /* 0x000000140da77223 */ /* 0x180fe2000001080e */
[----:B------:R-:W-:Y:S02]  /*c810*/  VIADD R3, R11, 0x38840 ;  /* 0x000388400b037836 */ /* 0x000fe40000000000 */
[-CC-:B------:R-:W-:Y:S01]  /*c820*/  FFMA.FTZ R24, R15, R20.reuse, -R14.reuse ;  /* 0x000000140f187223 */ /* 0x180fe2000001080e */
[-CC-:B------:R-:W-:Y:S01]  /*c830*/  FFMA.FTZ R153, R25, R20.reuse, -R14.reuse ;  /* 0x0000001419997223 */ /* 0x180fe2000001080e */
[----:B------:R-:W-:Y:S01]  /*c840*/  FFMA.FTZ R26, R27, R20, -R14 ;  /* 0x000000141b1a7223 */ /* 0x000fe2000001080e */
[----:B------:R-:W-:Y:S01]  /*c850*/  MUFU.EX2 R165, R165 ;  /* 0x000000a500a57308 */ /* 0x000fe20000000800 */
[----:B------:R-:W-:Y:S01]  /*c860*/  PRMT R3, R190, 0x654, R3 ;  /* 0x00000654be037816 */ /* 0x000fe20000000003 */
[----:B------:R-:W-:-:S02]  /*c870*/  IMAD.MOV.U32 R13, RZ, RZ, 0x40000040 ;  /* 0x40000040ff0d7424 */ /* 0x000fc400078e00ff */
[-CC-:B------:R-:W-:Y:S01]  /*c880*/  FFMA.FTZ R155, R31, R20.reuse, -R14.reuse ;  /* 0x000000141f9b7223 */ /* 0x180fe2000001080e */
[-CC-:B------:R-:W-:Y:S01]  /*c890*/  FFMA.FTZ R28, R33, R20.reuse, -R14.reuse ;  /* 0x00000014211c7223 */ /* 0x180fe2000001080e */
[----:B------:R1:W-:Y:S01]  /*c8a0*/  SYNCS.ARRIVE.TRANS64.RED.A1T0 RZ, [R3+URZ], RZ ;  /* 0x000000ff03ff79a7 */ /* 0x0003e2000810043f */
[-CC-:B------:R-:W-:Y:S01]  /*c8b0*/  FFMA.FTZ R157, R37, R20.reuse, -R14.reuse ;  /* 0x00000014259d7223 */ /* 0x180fe2000001080e */
[----:B------:R-:W-:Y:S01]  /*c8c0*/  R2UR UR7, R13 ;  /* 0x000000000d0772ca */ /* 0x000fe200000e0000 */
[----:B------:R-:W3:Y:S01]  /*c8d0*/  MUFU.EX2 R10, R10 ;  /* 0x0000000a000a7308 */ /* 0x000ee20000000800 */
[-CC-:B------:R-:W-:Y:S01]  /*c8e0*/  FFMA.FTZ R30, R35, R20.reuse, -R14.reuse ;  /* 0x00000014231e7223 */ /* 0x180fe2000001080e */
[-CC-:B------:R-:W-:Y:S01]  /*c8f0*/  FFMA.FTZ R159, R57, R20.reuse, -R14.reuse ;  /* 0x00000014399f7223 */ /* 0x180fe2000001080e */
[-CC-:B------:R-:W-:Y:S01]  /*c900*/  FFMA.FTZ R32, R53, R20.reuse, -R14.reuse ;  /* 0x0000001435207223 */ /* 0x180fe2000001080e */
[-CC-:B------:R-:W-:Y:S01]  /*c910*/  FFMA.FTZ R161, R61, R20.reuse, -R14.reuse ;  /* 0x000000143da17223 */ /* 0x180fe2000001080e */
[----:B-1----:R-:W-:Y:S01]  /*c920*/  FADD.FTZ R3, R164, R41 ;  /* 0x00000029a4037221 */ /* 0x002fe20000010000 */
[-CC-:B------:R-:W-:Y:S01]  /*c930*/  FFMA.FTZ R55, R55, R20.reuse, -R14.reuse ;  /* 0x0000001437377223 */ /* 0x180fe2000001080e */
[-CC-:B------:R-:W-:Y:S01]  /*c940*/  FFMA.FTZ R59, R59, R20.reuse, -R14.reuse ;  /* 0x000000143b3b7223 */ /* 0x180fe2000001080e */
[----:B------:R-:W1:Y:S01]  /*c950*/  MUFU.EX2 R167, R167 ;  /* 0x000000a700a77308 */ /* 0x000e620000000800 */
[----:B--2---:R-:W-:Y:S01]  /*c960*/  FADD.FTZ R36, R166, R3 ;  /* 0x00000003a6247221 */ /* 0x004fe20000010000 */
[----:B------:R-:W-:Y:S01]  /*c970*/  FFMA.FTZ R63, R63, R20, -R14 ;  /* 0x000000143f3f7223 */ /* 0x000fe2000001080e */
[----:B------:R-:W-:Y:S01]  /*c980*/  IMAD.MOV.U32 R15, RZ, RZ, 0x40000040 ;  /* 0x40000040ff0f7424 */ /* 0x000fe200078e00ff */
[C---:B------:R-:W-:Y:S01]  /*c990*/  R2UR UR6, R12.reuse ;  /* 0x000000000c0672ca */ /* 0x040fe200000e0000 */
[----:B0-----:R-:W-:Y:S01]  /*c9a0*/  FADD.FTZ R13, R49, R36 ;  /* 0x00000024310d7221 */ /* 0x001fe20000010000 */
[----:B------:R-:W-:Y:S01]  /*c9b0*/  VIADD R14, R12, 0x80 ;  /* 0x000000800c0e7836 */ /* 0x000fe20000000000 */
[----:B------:R-:W-:Y:S01]  /*c9c0*/  F2FP.F16.F32.PACK_AB R164, R41, R164 ;  /* 0x000000a429a4723e */ /* 0x000fe200000000ff */
[----:B------:R-:W0:Y:S01]  /*c9d0*/  MUFU.EX2 R24, R24 ;  /* 0x0000001800187308 */ /* 0x000e220000000800 */
[----:B---3--:R-:W-:Y:S01]  /*c9e0*/  FADD.FTZ R34, R165, R10 ;  /* 0x0000000aa5227221 */ /* 0x008fe20000010000 */
[----:B------:R-:W-:Y:S01]  /*c9f0*/  FADD.FTZ R36, R152, R13 ;  /* 0x0000000d98247221 */ /* 0x000fe20000010000 */
[C---:B------:R-:W-:Y:S01]  /*ca00*/  R2UR UR11, R15.reuse ;  /* 0x000000000f0b72ca */ /* 0x040fe200000e0000 */
[----:B------:R-:W-:Y:S01]  /*ca10*/  IMAD.MOV.U32 R13, RZ, RZ, 0x40000040 ;  /* 0x40000040ff0d7424 */ /* 0x000fe200078e00ff */
[----:B------:R-:W-:Y:S01]  /*ca20*/  R2UR UR15, R15 ;  /* 0x000000000f0f72ca */ /* 0x000fe200000e0000 */
[----:B------:R-:W-:Y:S01]  /*ca30*/  FADD.FTZ R15, R51, R36 ;  /* 0x00000024330f7221 */ /* 0x000fe20000010000 */
[----:B------:R-:W-:Y:S01]  /*ca40*/  R2UR UR10, R14 ;  /* 0x000000000e0a72ca */ /* 0x000fe200000e0000 */
[----:B------:R-:W2:Y:S01]  /*ca50*/  MUFU.EX2 R153, R153 ;  /* 0x0000009900997308 */ /* 0x000ea20000000800 */
[----:B-1----:R-:W-:Y:S01]  /*ca60*/  FADD.FTZ R3, R167, R34 ;  /* 0x00000022a7037221 */ /* 0x002fe20000010000 */
[C---:B------:R-:W-:Y:S01]  /*ca70*/  VIADD R14, R12.reuse, 0x100 ;  /* 0x000001000c0e7836 */ /* 0x040fe20000000000 */
[----:B------:R-:W-:Y:S01]  /*ca80*/  R2UR UR19, R13 ;  /* 0x000000000d1372ca */ /* 0x000fe200000e0000 */
[----:B------:R-:W-:Y:S01]  /*ca90*/  VIADD R12, R12, 0x180 ;  /* 0x000001800c0c7836 */ /* 0x000fe20000000000 */
[----:B------:R-:W-:-:S02]  /*caa0*/  F2FP.F16.F32.PACK_AB R165, R10, R165 ;  /* 0x000000a50aa5723e */ /* 0x000fc400000000ff */
[----:B------:R-:W-:Y:S01]  /*cab0*/  R2UR UR14, R14 ;  /* 0x000000000e0e72ca */ /* 0x000fe200000e0000 */
[----:B------:R-:W1:Y:S01]  /*cac0*/  MUFU.EX2 R26, R26 ;  /* 0x0000001a001a7308 */ /* 0x000e620000000800 */
[----:B0-----:R-:W-:Y:S01]  /*cad0*/  FADD.FTZ R34, R24, R3 ;  /* 0x0000000318227221 */ /* 0x001fe20000010000 */
[----:B------:R-:W-:Y:S02]  /*cae0*/  R2UR UR18, R12 ;  /* 0x000000000c1272ca */ /* 0x000fe400000e0000 */
[----:B------:R-:W-:Y:S02]  /*caf0*/  F2FP.F16.F32.PACK_AB R167, R24, R167 ;  /* 0x000000a718a7723e */ /* 0x000fe400000000ff */
[----:B------:R-:W-:Y:S01]  /*cb00*/  F2FP.F16.F32.PACK_AB R166, R49, R166 ;  /* 0x000000a631a6723e */ /* 0x000fe200000000ff */
[----:B------:R-:W-:Y:S01]  /*cb10*/  BAR.SYNC.DEFER_BLOCKING 0xf, 0x100 ;  /* 0x03c4000000007b1d */ /* 0x000fe20000010000 */
[----:B------:R-:W-:Y:S01]  /*cb20*/  F2FP.F16.F32.PACK_AB R152, R51, R152 ;  /* 0x000000983398723e */ /* 0x000fe200000000ff */
[----:B--2---:R-:W-:Y:S01]  /*cb30*/  FADD.FTZ R3, R153, R34 ;  /* 0x0000002299037221 */ /* 0x004fe20000010000 */
[----:B------:R-:W-:Y:S01]  /*cb40*/  FADD.FTZ R34, R154, R15 ;  /* 0x0000000f9a227221 */ /* 0x000fe20000010000 */
[----:B------:R-:W-:-:S02]  /*cb50*/  F2FP.F16.F32.PACK_AB R154, R29, R154 ;  /* 0x0000009a1d9a723e */ /* 0x000fc400000000ff */
[----:B------:R-:W0:Y:S01]  /*cb60*/  MUFU.EX2 R155, R155 ;  /* 0x0000009b009b7308 */ /* 0x000e220000000800 */
[----:B------:R-:W-:Y:S01]  /*cb70*/  FADD.FTZ R13, R29, R34 ;  /* 0x000000221d0d7221 */ /* 0x000fe20000010000 */
[----:B-1----:R-:W-:-:S03]  /*cb80*/  FADD.FTZ R14, R26, R3 ;  /* 0x000000031a0e7221 */ /* 0x002fc60000010000 */
[----:B------:R-:W-:Y:S01]  /*cb90*/  FADD.FTZ R34, R156, R13 ;  /* 0x0000000d9c227221 */ /* 0x000fe20000010000 */
[----:B------:R-:W-:Y:S02]  /*cba0*/  F2FP.F16.F32.PACK_AB R153, R26, R153 ;  /* 0x000000991a99723e */ /* 0x000fe400000000ff */
[----:B------:R-:W1:Y:S08]  /*cbb0*/  MUFU.EX2 R28, R28 ;  /* 0x0000001c001c7308 */ /* 0x000e700000000800 */
[----:B------:R-:W2:Y:S01]  /*cbc0*/  MUFU.EX2 R43, R43 ;  /* 0x0000002b002b7308 */ /* 0x000ea20000000800 */
[----:B0-----:R-:W-:Y:S01]  /*cbd0*/  FADD.FTZ R3, R155, R14 ;  /* 0x0000000e9b037221 */ /* 0x001fe20000010000 */
[----:B------:R0:W-:Y:S06]  /*cbe0*/  STSM.16.M88.4 [R225+0x36400], R164 ;  /* 0x036400a4e1007844 */ /* 0x0001ec0000000200 */
[----:B------:R-:W3:Y:S01]  /*cbf0*/  MUFU.EX2 R157, R157 ;  /* 0x0000009d009d7308 */ /* 0x000ee20000000800 */
[C---:B-1----:R-:W-:Y:S01]  /*cc00*/  FADD.FTZ R14, R28.reuse, R3 ;  /* 0x000000031c0e7221 */ /* 0x042fe20000010000 */
[----:B------:R-:W-:-:S05]  /*cc10*/  F2FP.F16.F32.PACK_AB R155, R28, R155 ;  /* 0x0000009b1c9b723e */ /* 0x000fca00000000ff */
[----:B------:R0:W-:Y:S01]  /*cc20*/  STSM.16.M88.4 [R228], R152 ;  /* 0x00000098e4007844 */ /* 0x0001e20000000200 */
[----:B------:R-:W1:Y:S01]  /*cc30*/  MUFU.EX2 R158, R158 ;  /* 0x0000009e009e7308 */ /* 0x000e620000000800 */
[C---:B--2---:R-:W-:Y:S01]  /*cc40*/  FADD.FTZ R13, R43.reuse, R34 ;  /* 0x000000222b0d7221 */ /* 0x044fe20000010000 */
[----:B------:R-:W-:-:S06]  /*cc50*/  F2FP.F16.F32.PACK_AB R156, R43, R156 ;  /* 0x0000009c2b9c723e */ /* 0x000fcc00000000ff */
[----:B------:R-:W2:Y:S01]  /*cc60*/  MUFU.EX2 R45, R45 ;  /* 0x0000002d002d7308 */ /* 0x000ea20000000800 */
[----:B---3--:R-:W-:-:S07]  /*cc70*/  FADD.FTZ R3, R157, R14 ;  /* 0x0000000e9d037221 */ /* 0x008fce0000010000 */
[----:B------:R-:W3:Y:S01]  /*cc80*/  MUFU.EX2 R30, R30 ;  /* 0x0000001e001e7308 */ /* 0x000ee20000000800 */
[----:B-1----:R-:W-:-:S07]  /*cc90*/  FADD.FTZ R14, R158, R13 ;  /* 0x0000000d9e0e7221 */ /* 0x002fce0000010000 */
[----:B------:R-:W1:Y:S01]  /*cca0*/  MUFU.EX2 R159, R159 ;  /* 0x0000009f009f7308 */ /* 0x000e620000000800 */
[C---:B--2---:R-:W-:Y:S01]  /*ccb0*/  FADD.FTZ R13, R45.reuse, R14 ;  /* 0x0000000e2d0d7221 */ /* 0x044fe20000010000 */
[----:B------:R-:W-:-:S06]  /*ccc0*/  F2FP.F16.F32.PACK_AB R158, R45, R158 ;  /* 0x0000009e2d9e723e */ /* 0x000fcc00000000ff */
[----:B------:R-:W2:Y:S01]  /*ccd0*/  MUFU.EX2 R160, R160 ;  /* 0x000000a000a07308 */ /* 0x000ea20000000800 */
[C---:B---3--:R-:W-:Y:S01]  /*cce0*/  FADD.FTZ R10, R30.reuse, R3 ;  /* 0x000000031e0a7221 */ /* 0x048fe20000010000 */
[----:B------:R-:W-:-:S06]  /*ccf0*/  F2FP.F16.F32.PACK_AB R157, R30, R157 ;  /* 0x0000009d1e9d723e */ /* 0x000fcc00000000ff */
[----:B------:R-:W3:Y:S01]  /*cd00*/  MUFU.EX2 R32, R32 ;  /* 0x0000002000207308 */ /* 0x000ee20000000800 */
[----:B-1----:R-:W-:-:S07]  /*cd10*/  FADD.FTZ R3, R159, R10 ;  /* 0x0000000a9f037221 */ /* 0x002fce0000010000 */
[----:B------:R-:W1:Y:S01]  /*cd20*/  MUFU.EX2 R39, R79 ;  /* 0x0000004f00277308 */ /* 0x000e620000000800 */
[----:B--2---:R-:W-:-:S07]  /*cd30*/  FADD.FTZ R24, R160, R13 ;  /* 0x0000000da0187221 */ /* 0x004fce0000010000 */
[----:B------:R-:W2:Y:S01]  /*cd40*/  MUFU.EX2 R161, R161 ;  /* 0x000000a100a17308 */ /* 0x000ea20000000800 */
[C---:B---3--:R-:W-:Y:S01]  /*cd50*/  FADD.FTZ R10, R32.reuse, R3 ;  /* 0x00000003200a7221 */ /* 0x048fe20000010000 */
[----:B------:R-:W-:-:S05]  /*cd60*/  F2FP.F16.F32.PACK_AB R159, R32, R159 ;  /* 0x0000009f209f723e */ /* 0x000fca00000000ff */
[----:B------:R0:W-:Y:S01]  /*cd70*/  STSM.16.M88.4 [R226], R156 ;  /* 0x0000009ce2007844 */ /* 0x0001e20000000200 */
[----:B------:R-:W3:Y:S01]  /*cd80*/  MUFU.EX2 R162, R162 ;  /* 0x000000a200a27308 */ /* 0x000ee20000000800 */
[C---:B-1----:R-:W-:Y:S01]  /*cd90*/  FADD.FTZ R13, R39.reuse, R24 ;  /* 0x00000018270d7221 */ /* 0x042fe20000010000 */
[----:B------:R-:W-:-:S06]  /*cda0*/  F2FP.F16.F32.PACK_AB R160, R39, R160 ;  /* 0x000000a027a0723e */ /* 0x000fcc00000000ff */
[----:B------:R-:W1:Y:S01]  /*cdb0*/  MUFU.EX2 R47, R47 ;  /* 0x0000002f002f7308 */ /* 0x000e620000000800 */
[----:B--2---:R-:W-:-:S07]  /*cdc0*/  FADD.FTZ R3, R161, R10 ;  /* 0x0000000aa1037221 */ /* 0x004fce0000010000 */
[----:B------:R-:W2:Y:S01]  /*cdd0*/  MUFU.EX2 R12, R55 ;  /* 0x00000037000c7308 */ /* 0x000ea20000000800 */
[----:B---3--:R-:W-:-:S07]  /*cde0*/  FADD.FTZ R24, R162, R13 ;  /* 0x0000000da2187221 */ /* 0x008fce0000010000 */
[----:B------:R-:W3:Y:S01]  /*cdf0*/  MUFU.EX2 R59, R59 ;  /* 0x0000003b003b7308 */ /* 0x000ee20000000800 */
[----:B-1----:R-:W-:-:S07]  /*ce00*/  F2FP.F16.F32.PACK_AB R162, R47, R162 ;  /* 0x000000a22fa2723e */ /* 0x002fce00000000ff */
[----:B------:R-:W1:Y:S01]  /*ce10*/  MUFU.EX2 R14, R63 ;  /* 0x0000003f000e7308 */ /* 0x000e620000000800 */
[C---:B--2---:R-:W-:Y:S01]  /*ce20*/  F2FP.F16.F32.PACK_AB R161, R12.reuse, R161 ;  /* 0x000000a10ca1723e */ /* 0x044fe200000000ff */
[----:B------:R-:W-:Y:S01]  /*ce30*/  FADD.FTZ R10, R12, R3 ;  /* 0x000000030c0a7221 */ /* 0x000fe20000010000 */
[----:B------:R-:W-:-:S03]  /*ce40*/  FADD.FTZ R3, R47, R24 ;  /* 0x000000182f037221 */ /* 0x000fc60000010000 */
[----:B---3--:R-:W-:Y:S01]  /*ce50*/  FADD.FTZ R13, R59, R10 ;  /* 0x0000000a3b0d7221 */ /* 0x008fe20000010000 */
[----:B-1----:R-:W-:-:S03]  /*ce60*/  F2FP.F16.F32.PACK_AB R163, R14, R59 ;  /* 0x0000003b0ea3723e */ /* 0x002fc600000000ff */
[----:B------:R-:W-:Y:S02]  /*ce70*/  FADD.FTZ R10, R14, R13 ;  /* 0x0000000d0e0a7221 */ /* 0x000fe40000010000 */
[----:B------:R0:W-:Y:S01]  /*ce80*/  STSM.16.M88.4 [R227], R160 ;  /* 0x000000a0e3007844 */ /* 0x0001e20000000200 */
[----:B-----5:R-:W-:-:S06]  /*ce90*/  WARPGROUP.ARRIVE ;  /* 0x00000000000079c5 */ /* 0x020fcc0000000000 */
        /* <DEDUP_REMOVED lines=24> */
.L_x_4553:
[----:B------:R-:W-:Y:S01]  /*d020*/  VIADD R11, R11, 0x38860 ;  /* 0x000388600b0b7836 */ /* 0x000fe20000000000 */
[----:B------:R-:W-:Y:S01]  /*d030*/  ULDC UR40, c[0x0][0xad0] ;  /* 0x0002b40000287ab9 */ /* 0x000fe20000000800 */
[----:B------:R-:W-:Y:S01]  /*d040*/  ULDC UR38, c[0x0][0xa80] ;  /* 0x0002a00000267ab9 */ /* 0x000fe20000000800 */
[----:B------:R-:W-:Y:S02]  /*d050*/  BSSY B0, `(.L_x_4554) ;  /* 0x0000379000007945 */ /* 0x000fe40003800000 */
[----:B------:R-:W-:-:S04]  /*d060*/  PRMT R11, R190, 0x654, R11 ;  /* 0x00000654be0b7816 */ /* 0x000fc8000000000b */
[----:B------:R0:W-:Y:S02]  /*d070*/  SYNCS.ARRIVE.TRANS64.RED.A1T0 RZ, [R11+URZ], RZ ;  /* 0x000000ff0bff79a7 */ /* 0x0001e4000810043f */
[----:B0-----:R-:W-:-:S05]  /*d080*/  VIADD R11, R169, 0xfffffffe ;  /* 0xfffffffea90b7836 */ /* 0x001fca0000000000 */
[----:B------:R-:W-:-:S13]  /*d090*/  ISETP.GE.AND P1, PT, R11, R222, PT ;  /* 0x000000de0b00720c */ /* 0x000fda0003f26270 */
[----:B------:R-:W-:Y:S05]  /*d0a0*/  @!P1 BRA `(.L_x_4555) ;  /* 0x0000003400cc9947 */ /* 0x000fea0003800000 */
[----:B------:R-:W-:Y:S02]  /*d0b0*/  IMAD.MOV.U32 R13, RZ, RZ, R168 ;  /* 0x000000ffff0d7224 */ /* 0x000fe400078e00a8 */
[----:B------:R-:W-:Y:S02]  /*d0c0*/  IMAD.MOV.U32 R15, RZ, RZ, R21 ;  /* 0x000000ffff0f7224 */ /* 0x000fe400078e0015 */
[----:B------:R-:W-:-:S07]  /*d0d0*/  IMAD.MOV.U32 R14, RZ, RZ, R17 ;  /* 0x000000ffff0e7224 */ /* 0x000fce00078e0011 */
.L_x_4568:
[----:B------:R-:W-:Y:S01]  /*d0e0*/  VIADD R17, R14, 0x1 ;  /* 0x000000010e117836 */ /* 0x000fe20000000000 */
[C---:B------:R-:W-:Y:S01]  /*d0f0*/  ISETP.GT.AND P1, PT, R11.reuse, R222, PT ;  /* 0x000000de0b00720c */ /* 0x040fe20003f24270 */
[----:B------:R-:W-:-:S03]  /*d100*/  VIADD R11, R11, 0xffffffff ;  /* 0xffffffff0b0b7836 */ /* 0x000fc60000000000 */
[----:B------:R-:W-:-:S04]  /*d110*/  ISETP.NE.AND P2, PT, R17, 0x2, PT ;  /* 0x000000021100780c */ /* 0x000fc80003f45270 */
[----:B0-----:R-:W-:Y:S02]  /*d120*/  SEL R12, RZ, 0x1, P2 ;  /* 0x00000001ff0c7807 */ /* 0x001fe40001000000 */
[----:B------:R-:W-:Y:S02]  /*d130*/  SEL R17, R17, RZ, P2 ;  /* 0x000000ff11117207 */ /* 0x000fe40001000000 */
[----:B------:R-:W-:Y:S01]  /*d140*/  LOP3.LUT R185, R185, R12, RZ, 0x3c, !PT ;  /* 0x0000000cb9b97212 */ /* 0x000fe200078e3cff */
[----:B------:R-:W-:Y:S06]  /*d150*/  @!P0 BRA `(.L_x_4556) ;  /* 0x0000000000048947 */ /* 0x000fec0003800000 */
[----:B------:R-:W-:Y:S01]  /*d160*/  BPT.TRAP 0x1 ;  /* 0x000000040000795c */ /* 0x000fe20000300000 */
.L_x_4556:
[----:B------:R-:W-:Y:S01]  /*d170*/  IMAD R12, R17, 0x8, R2 ;  /* 0x00000008110c7824 */ /* 0x000fe200078e0202 */
[----:B------:R-:W-:-:S04]  /*d180*/  SHF.L.U32 R196, R185, 0x1f, RZ ;  /* 0x0000001fb9c47819 */ /* 0x000fc800000006ff */
[----:B------:R0:W1:Y:S01]  /*d190*/  SYNCS.PHASECHK.TRANS64.TRYWAIT P2, [R12+URZ+0x38830], R196 ;  /* 0x038830c40c0075a7 */ /* 0x000062000804017f */
[----:B------:R-:W-:Y:S05]  /*d1a0*/  @!P0 BRA `(.L_x_4557) ;  /* 0x0000000000048947 */ /* 0x000fea0003800000 */
[----:B------:R-:W-:Y:S01]  /*d1b0*/  BPT.TRAP 0x1 ;  /* 0x000000040000795c */ /* 0x000fe20000300000 */
.L_x_4557:
[----:B------:R-:W-:Y:S01]  /*d1c0*/  VIADD R20, R2, 0x20400 ;  /* 0x0002040002147836 */ /* 0x000fe20000000000 */
[----:B------:R-:W-:Y:S01]  /*d1d0*/  BSSY B1, `(.L_x_4558) ;  /* 0x0000009000017945 */ /* 0x000fe20003800000 */
[----:B------:R-:W-:Y:S02]  /*d1e0*/  IMAD R154, R17, 0x200, R217 ;  /* 0x00000200119a7824 */ /* 0x000fe400078e02d9 */
[----:B------:R-:W-:Y:S01]  /*d1f0*/  IMAD.MOV.U32 R155, RZ, RZ, 0x40000040 ;  /* 0x40000040ff9b7424 */ /* 0x000fe200078e00ff */
[----:B------:R-:W-:-:S04]  /*d200*/  SHF.R.U32.HI R20, RZ, 0x4, R20 ;  /* 0x00000004ff147819 */ /* 0x000fc80000011614 */
[----:B------:R-:W-:-:S04]  /*d210*/  LOP3.LUT R20, R20, 0x3fff, RZ, 0xc0, !PT ;  /* 0x00003fff14147812 */ /* 0x000fc800078ec0ff */
[----:B------:R-:W-:Y:S01]  /*d220*/  LOP3.LUT R20, R20, 0x10000, RZ, 0xfc, !PT ;  /* 0x0001000014147812 */ /* 0x000fe200078efcff */
[----:B-1----:R-:W-:Y:S06]  /*d230*/  @P2 BRA `(.L_x_4559) ;  /* 0x0000000000082947 */ /* 0x002fec0003800000 */
[----:B------:R-:W1:Y:S02]  /*d240*/  SYNCS.PHASECHK.TRANS64.TRYWAIT P2, [R12+URZ+0x38830], R196 ;  /* 0x038830c40c0075a7 */ /* 0x000e64000804017f */
[----:B-1----:R-:W-:Y:S05]  /*d250*/  @!P2 BRA `(.L_x_4560) ;  /* 0x000001200088a947 */ /* 0x002fea0003800000 */
.L_x_4559:
[----:B------:R-:W-:Y:S05]  /*d260*/  BSYNC B1 ;  /* 0x0000000000017941 */ /* 0x000fea0003800000 */
.L_x_4558:
        /* <DEDUP_REMOVED lines=36> */
.L_x_4561:
[----:B------:R2:W3:Y:S01]  /*d4b0*/  SYNCS.PHASECHK.TRANS64.TRYWAIT P2, [R12+URZ+0x38850], R196 ;  /* 0x038850c40c0075a7 */ /* 0x0004e2000804017f */
[----:B------:R-:W-:Y:S05]  /*d4c0*/  @!P0 BRA `(.L_x_4562) ;  /* 0x0000000000048947 */ /* 0x000fea0003800000 */
[----:B------:R-:W-:Y:S01]  /*d4d0*/  BPT.TRAP 0x1 ;  /* 0x000000040000795c */ /* 0x000fe20000300000 */
.L_x_4562:
[----:B------:R-:W-:Y:S01]  /*d4e0*/  VIADD R21, R2, 0x26400 ;  /* 0x0002640002157836 */ /* 0x000fe20000000000 */
[----:B------:R-:W-:Y:S04]  /*d4f0*/  BSSY B1, `(.L_x_4563) ;  /* 0x0000005000017945 */ /* 0x000fe80003800000 */
[----:B------:R-:W-:Y:S01]  /*d500*/  SHF.R.U32.HI R21, RZ, 0x4, R21 ;  /* 0x00000004ff157819 */ /* 0x000fe20000011615 */
[----:B---3--:R-:W-:Y:S06]  /*d510*/  @P2 BRA `(.L_x_4564) ;  /* 0x0000000000082947 */ /* 0x008fec0003800000 */
[----:B------:R-:W3:Y:S02]  /*d520*/  SYNCS.PHASECHK.TRANS64.TRYWAIT P2, [R12+URZ+0x38850], R196 ;  /* 0x038850c40c0075a7 */ /* 0x000ee4000804017f */
[----:B---3--:R-:W-:Y:S05]  /*d530*/  @!P2 BRA `(.L_x_4565) ;  /* 0x0000011c00e4a947 */ /* 0x008fea0003800000 */
.L_x_4564:
[----:B------:R-:W-:Y:S05]  /*d540*/  BSYNC B1 ;  /* 0x0000000000017941 */ /* 0x000fea0003800000 */
.L_x_4563:
[----:B------:R-:W-:Y:S01]  /*d550*/  LOP3.LUT R21, R21, 0x3fff, RZ, 0xc0, !PT ;  /* 0x00003fff15157812 */ /* 0x000fe200078ec0ff */
[C---:B------:R-:W-:Y:S01]  /*d560*/  VIADD R20, R0.reuse, 0x2 ;  /* 0x0000000200147836 */ /* 0x040fe20000000000 */
[----:B------:R-:W-:Y:S01]  /*d570*/  WARPGROUP.ARRIVE ;  /* 0x00000000000079c5 */ /* 0x000fe20000000000 */
[----:B------:R-:W-:Y:S01]  /*d580*/  VIADD R198, R0, 0x4 ;  /* 0x0000000400c67836 */ /* 0x000fe20000000000 */
[----:B------:R-:W-:Y:S01]  /*d590*/  LOP3.LUT R0, R21, 0x10000, RZ, 0xfc, !PT ;  /* 0x0001000015007812 */ /* 0x000fe200078efcff */
[----:B0123--:R-:W-:-:S03]  /*d5a0*/  IMAD R196, R17, 0x1000, R218 ;  /* 0x0000100011c47824 */ /* 0x00ffc600078e02da */
[----:B------:R-:W0:Y:S01]  /*d5b0*/  S2R R219, SR_TID.X ;  /* 0x0000000000db7919 */ /* 0x000e220000002100 */
[----:B------:R-:W-:Y:S02]  /*d5c0*/  IMAD.MOV.U32 R197, RZ, RZ, 0x40000040 ;  /* 0x40000040ffc57424 */ /* 0x000fe400078e00ff */
[----:B------:R-:W-:Y:S01]  /*d5d0*/  IMAD.MOV.U32 R200, RZ, RZ, R0 ;  /* 0x000000ffffc87224 */ /* 0x000fe200078e0000 */
[----:B------:R-:W-:Y:S01]  /*d5e0*/  R2UR UR6, R196 ;  /* 0x00000000c40672ca */ /* 0x000fe200000e0000 */
[----:B------:R-:W-:Y:S01]  /*d5f0*/  IMAD.MOV.U32 R201, RZ, RZ, 0x40000040 ;  /* 0x40000040ffc97424 */ /* 0x000fe200078e00ff */
[----:B------:R-:W-:Y:S01]  /*d600*/  R2UR UR7, R197 ;  /* 0x00000000c50772ca */ /* 0x000fe200000e0000 */
[----:B------:R-:W-:Y:S01]  /*d610*/  IMAD.MOV.U32 R21, RZ, RZ, 0x40000040 ;  /* 0x40000040ff157424 */ /* 0x000fe200078e00ff */
[----:B------:R-:W-:Y:S01]  /*d620*/  R2UR UR4, R200 ;  /* 0x00000000c80472ca */ /* 0x000fe200000e0000 */
[----:B------:R-:W-:Y:S01]  /*d630*/  IMAD.MOV.U32 R199, RZ, RZ, 0x40000040 ;  /* 0x40000040ffc77424 */ /* 0x000fe200078e00ff */
[----:B------:R-:W-:Y:S01]  /*d640*/  R2UR UR5, R201 ;  /* 0x00000000c90572ca */ /* 0x000fe200000e0000 */
[----:B------:R-:W-:-:S02]  /*d650*/  VIADD R200, R196, 0x800 ;  /* 0x00000800c4c87836 */ /* 0x000fc40000000000 */
[----:B------:R-:W-:-:S10]  /*d660*/  VIADD R201, R0, 0x800 ;  /* 0x0000080000c97836 */ /* 0x000fd40000000000 */
[----:B------:R-:W-:Y:S01]  /*d670*/  HGMMA.64x64x16.F32 R152, gdesc[UR4], R152, gsb0 ;  /* 0x00e00000049879f0 */ /* 0x000fe20008000898 */
[----:B------:R-:W-:Y:S01]  /*d680*/  R2UR UR4, R20 ;  /* 0x00000000140472ca */ /* 0x000fe200000e0000 */
[----:B------:R-:W-:Y:S01]  /*d690*/  VIADD R20, R196, 0x2 ;  /* 0x00000002c4147836 */ /* 0x000fe20000000000 */
[----:B------:R-:W-:Y:S01]  /*d6a0*/  R2UR UR5, R21 ;  /* 0x00000000150572ca */ /* 0x000fe200000e0000 */
[----:B------:R-:W-:-:S03]  /*d6b0*/  IMAD.MOV.U32 R21, RZ, RZ, 0x40000040 ;  /* 0x40000040ff157424 */ /* 0x000fc600078e00ff */
[----:B------:R-:W-:Y:S01]  /*d6c0*/  R2UR UR6, R20 ;  /* 0x00000000140672ca */ /* 0x000fe200000e0000 */
[----:B------:R-:W-:Y:S01]  /*d6d0*/  VIADD R20, R196, 0x4 ;  /* 0x00000004c4147836 */ /* 0x000fe20000000000 */
[----:B------:R-:W-:Y:S01]  /*d6e0*/  R2UR UR7, R21 ;  /* 0x00000000150772ca */ /* 0x000fe200000e0000 */
[----:B------:R-:W-:Y:S01]  /*d6f0*/  IMAD.MOV.U32 R21, RZ, RZ, 0x40000040 ;  /* 0x40000040ff157424 */ /* 0x000fe200078e00ff */
[----:B0-----:R-:W-:Y:S01]  /*d700*/  SHF.R.U32.HI R219, RZ, 0x7, R219 ;  /* 0x00000007ffdb7819 */ /* 0x001fe200000116db */
[----:B------:R-:W-:Y:S02]  /*d710*/  WARPGROUP.DEPBAR.LE gsb0, 0x0 ;  /* 0x00008000000079c5 */ /* 0x000fe40000010000 */
[----:B------:R-:W-:-:S08]  /*d720*/  WARPGROUP.ARRIVE ;  /* 0x00000000000079c5 */ /* 0x000fd00000000000 */
[----:B------:R-:W-:Y:S01]  /*d730*/  HGMMA.64x64x16.F32 R152, gdesc[UR4], R152, gsb0 ;  /* 0x00e00000049879f0 */ /* 0x000fe20008000898 */
[----:B------:R-:W-:Y:S02]  /*d740*/  R2UR UR4, R198 ;  /* 0x00000000c60472ca */ /* 0x000fe400000e0000 */
        /* <DEDUP_REMOVED lines=145> */
[----:B------:R-:W-:Y:S02]  /*e060*/  R2UR UR4, R20 ;  /* 0x00000000140472ca */ /* 0x000fe400000e0000 */
[----:B------:R-:W-:Y:S01]  /*e070*/  R2UR UR5, R21 ;  /* 0x00000000150572ca */ /* 0x000fe200000e0000 */
[----:B------:R-:W0:Y:S01]  /*e080*/  SHFL.IDX PT, R20, R219, RZ, 0x1f ;  /* 0x00001fffdb147589 */ /* 0x000e2200000e0000 */
[----:B------:R-:W-:Y:S01]  /*e090*/  IMAD.MOV.U32 R21, RZ, RZ, 0x4 ;  /* 0x00000004ff157424 */ /* 0x000fe200078e00ff */
[----:B0-----:R-:W-:-:S04]  /*e0a0*/  ISETP.GT.AND P2, PT, R20, 0x7f, PT ;  /* 0x0000007f1400780c */ /* 0x001fc80003f44270 */
[----:B------:R-:W-:Y:S02]  /*e0b0*/  SEL R20, RZ, 0x2, !P2 ;  /* 0x00000002ff147807 */ /* 0x000fe40005000000 */
[C---:B------:R-:W-:Y:S02]  /*e0c0*/  SEL R197, R21.reuse, 0x2, P2 ;  /* 0x0000000215c57807 */ /* 0x040fe40001000000 */
[----:B------:R-:W-:Y:S01]  /*e0d0*/  SEL R21, R21, 0x6, !P2 ;  /* 0x0000000615157807 */ /* 0x000fe20005000000 */
[----:B------:R-:W-:Y:S01]  /*e0e0*/  IMAD.IADD R198, R20, 0x1, R200 ;  /* 0x0000000114c67824 */ /* 0x000fe200078e02c8 */
[----:B------:R-:W-:Y:S02]  /*e0f0*/  WARPGROUP.DEPBAR.LE gsb0, 0x0 ;  /* 0x00008000000079c5 */ /* 0x000fe40000010000 */
[----:B------:R-:W-:-:S06]  /*e100*/  WARPGROUP.ARRIVE ;  /* 0x00000000000079c5 */ /* 0x000fcc0000000000 */
[----:B------:R-:W-:Y:S01]  /*e110*/  HGMMA.64x64x16.F32 R152, gdesc[UR4], R152, gsb0 ;  /* 0x00e00000049879f0 */ /* 0x000fe20008000898 */
[----:B------:R-:W-:Y:S01]  /*e120*/  R2UR UR6, R198 ;  /* 0x00000000c60672ca */ /* 0x000fe200000e0000 */
[----:B------:R-:W-:Y:S01]  /*e130*/  IMAD.IADD R198, R201, 0x1, R20 ;  /* 0x00000001c9c67824 */ /* 0x000fe200078e0214 */
[----:B------:R-:W-:Y:S01]  /*e140*/  R2UR UR7, R199 ;  /* 0x00000000c70772ca */ /* 0x000fe200000e0000 */
[----:B------:R-:W-:-:S03]  /*e150*/  IMAD.MOV.U32 R199, RZ, RZ, 0x40000040 ;  /* 0x40000040ffc77424 */ /* 0x000fc600078e00ff */
        /* <DEDUP_REMOVED lines=24> */
[----:B------:R-:W-:Y:S02]  /*e2e0*/  IMAD.MOV.U32 R199, RZ, RZ, 0x40000040 ;  /* 0x40000040ffc77424 */ /* 0x000fe400078e00ff */
[----:B------:R-:W-:Y:S01]  /*e2f0*/  IMAD.MOV.U32 R200, RZ, RZ, 0x28 ;  /* 0x00000028ffc87424 */ /* 0x000fe200078e00ff */
[----:B------:R-:W-:Y:S02]  /*e300*/  R2UR UR6, R198 ;  /* 0x00000000c60672ca */ /* 0x000fe400000e0000 */
[----:B------:R-:W-:Y:S01]  /*e310*/  R2UR UR7, R199 ;  /* 0x00000000c70772ca */ /* 0x000fe200000e0000 */
[----:B------:R-:W-:Y:S01]  /*e320*/  IMAD.MOV.U32 R199, RZ, RZ, 0x40000040 ;  /* 0x40000040ffc77424 */ /* 0x000fe200078e00ff */
[----:B------:R-:W-:-:S04]  /*e330*/  SEL R200, R200, 0x26, P2 ;  /* 0x00000026c8c87807 */ /* 0x000fc80001000000 */
[----:B------:R-:W-:-:S04]  /*e340*/  LOP3.LUT R200, R200, 0x6, RZ, 0xc0, !PT ;  /* 0x00000006c8c87812 */ /* 0x000fc800078ec0ff */
[CC--:B------:R-:W-:Y:S02]  /*e350*/  IADD3 R198, R200.reuse, R201.reuse, R0 ;  /* 0x000000c9c8c67210 */ /* 0x0c0fe40007ffe000 */
[----:B------:R-:W-:Y:S01]  /*e360*/  IADD3 R200, R200, R201, R196 ;  /* 0x000000c9c8c87210 */ /* 0x000fe20007ffe0c4 */
[----:B------:R-:W-:Y:S01]  /*e370*/  IMAD.MOV.U32 R201, RZ, RZ, 0x40000040 ;  /* 0x40000040ffc97424 */ /* 0x000fe200078e00ff */
[----:B------:R-:W-:Y:S02]  /*e380*/  WARPGROUP.DEPBAR.LE gsb0, 0x0 ;  /* 0x00008000000079c5 */ /* 0x000fe40000010000 */
[----:B------:R-:W-:-:S06]  /*e390*/  WARPGROUP.ARRIVE ;  /* 0x00000000000079c5 */ /* 0x000fcc0000000000 */
[----:B------:R-:W-:Y:S01]  /*e3a0*/  HGMMA.64x64x16.F32 R152, gdesc[UR4], R152, gsb0 ;  /* 0x00e00000049879f0 */ /* 0x000fe20008000898 */
[----:B------:R-:W-:Y:S02]  /*e3b0*/  R2UR UR4, R198 ;  /* 0x00000000c60472ca */ /* 0x000fe400000e0000 */
[----:B------:R-:W-:Y:S01]  /*e3c0*/  R2UR UR5, R199 ;  /* 0x00000000c70572ca */ /* 0x000fe200000e0000 */
[----:B------:R-:W-:Y:S01]  /*e3d0*/  IMAD.MOV.U32 R199, RZ, RZ, 0x40000040 ;  /* 0x40000040ffc77424 */ /* 0x000fe200078e00ff */
[----:B------:R-:W-:Y:S01]  /*e3e0*/  R2UR UR6, R200 ;  /* 0x00000000c80672ca */ /* 0x000fe200000e0000 */
[----:B------:R-:W-:Y:S01]  /*e3f0*/  VIADD R200, R0, 0xa00 ;  /* 0x00000a0000c87836 */ /* 0x000fe20000000000 */
[----:B------:R-:W-:Y:S01]  /*e400*/  R2UR UR7, R201 ;  /* 0x00000000c90772ca */ /* 0x000fe200000e0000 */
[----:B------:R-:W-:Y:S02]  /*e410*/  VIADD R201, R196, 0xa00 ;  /* 0x00000a00c4c97836 */ /* 0x000fe40000000000 */
[----:B------:R-:W-:Y:S01]  /*e420*/  IMAD.IADD R198, R200, 0x1, R20 ;  /* 0x00000001c8c67824 */ /* 0x000fe200078e0214 */
[----:B------:R-:W-:-:S02]  /*e430*/  WARPGROUP.DEPBAR.LE gsb0, 0x0 ;  /* 0x00008000000079c5 */ /* 0x000fc40000010000 */
[----:B------:R-:W-:-:S07]  /*e440*/  WARPGROUP.ARRIVE ;  /* 0x00000000000079c5 */ /* 0x000fce0000000000 */
        /* <DEDUP_REMOVED lines=108> */
[----:B------:R-:W-:Y:S02]  /*eb10*/  IMAD.MOV.U32 R199, RZ, RZ, 0x40000040 ;  /* 0x40000040ffc77424 */ /* 0x000fe400078e00ff */
[C---:B------:R-:W-:Y:S01]  /*eb20*/  IMAD.IADD R20, R201.reuse, 0x1, R21 ;  /* 0x00000001c9147824 */ /* 0x040fe200078e0215 */
[----:B------:R-:W-:Y:S01]  /*eb30*/  R2UR UR4, R198 ;  /* 0x00000000c60472ca */ /* 0x000fe200000e0000 */
[----:B------:R-:W-:Y:S01]  /*eb40*/  IMAD.IADD R198, R201, 0x1, R197 ;  /* 0x00000001c9c67824 */ /* 0x000fe200078e02c5 */
[----:B------:R-:W-:Y:S01]  /*eb50*/  R2UR UR5, R199 ;  /* 0x00000000c70572ca */ /* 0x000fe200000e0000 */
[----:B------:R-:W-:Y:S01]  /*eb60*/  IMAD.MOV.U32 R199, RZ, RZ, 0x40000040 ;  /* 0x40000040ffc77424 */ /* 0x000fe200078e00ff */
[----:B------:R-:W-:-:S02]  /*eb70*/  WARPGROUP.DEPBAR.LE gsb0, 0x0 ;  /* 0x00008000000079c5 */ /* 0x000fc40000010000 */
[----:B------:R-:W-:-:S09]  /*eb80*/  WARPGROUP.ARRIVE ;  /* 0x00000000000079c5 */ /* 0x000fd20000000000 */
[----:B------:R-:W-:Y:S01]  /*eb90*/  HGMMA.64x64x16.F32 R152, gdesc[UR4], R152, gsb0 ;  /* 0x00e00000049879f0 */ /* 0x000fe20008000898 */
[----:B------:R-:W-:Y:S01]  /*eba0*/  R2UR UR4, R198 ;  /* 0x00000000c60472ca */ /* 0x000fe200000e0000 */
[--C-:B------:R-:W-:Y:S01]  /*ebb0*/  IMAD.IADD R198, R197, 0x1, R200.reuse ;  /* 0x00000001c5c67824 */ /* 0x100fe200078e02c8 */
[----:B------:R-:W-:Y:S01]  /*ebc0*/  R2UR UR5, R199 ;  /* 0x00000000c70572ca */ /* 0x000fe200000e0000 */
[----:B------:R-:W-:Y:S02]  /*ebd0*/  IMAD.MOV.U32 R199, RZ, RZ, 0x40000040 ;  /* 0x40000040ffc77424 */ /* 0x000fe400078e00ff */
[----:B------:R-:W-:Y:S01]  /*ebe0*/  IMAD.MOV.U32 R197, RZ, RZ, 0x40 ;  /* 0x00000040ffc57424 */ /* 0x000fe200078e00ff */
[----:B------:R-:W-:Y:S01]  /*ebf0*/  R2UR UR6, R198 ;  /* 0x00000000c60672ca */ /* 0x000fe200000e0000 */
[----:B------:R-:W-:Y:S01]  /*ec00*/  IMAD.IADD R198, R21, 0x1, R200 ;  /* 0x0000000115c67824 */ /* 0x000fe200078e02c8 */
[----:B------:R-:W-:Y:S01]  /*ec10*/  R2UR UR7, R199 ;  /* 0x00000000c70772ca */ /* 0x000fe200000e0000 */
[----:B------:R-:W-:Y:S01]  /*ec20*/  IMAD.MOV.U32 R21, RZ, RZ, 0x40000040 ;  /* 0x40000040ff157424 */ /* 0x000fe200078e00ff */
[----:B------:R-:W-:Y:S01]  /*ec30*/  SEL R197, R197, 0x3e, P2 ;  /* 0x0000003ec5c57807 */ /* 0x000fe20001000000 */
[----:B------:R-:W-:-:S03]  /*ec40*/  IMAD.MOV.U32 R199, RZ, RZ, 0x40000040 ;  /* 0x40000040ffc77424 */ /* 0x000fc600078e00ff */
[----:B------:R-:W-:Y:S01]  /*ec50*/  LOP3.LUT R197, R197, 0x6, RZ, 0xc0, !PT ;  /* 0x00000006c5c57812 */ /* 0x000fe200078ec0ff */
[----:B------:R-:W-:Y:S02]  /*ec60*/  WARPGROUP.DEPBAR.LE gsb0, 0x0 ;  /* 0x00008000000079c5 */ /* 0x000fe40000010000 */
[----:B------:R-:W-:-:S06]  /*ec70*/  WARPGROUP.ARRIVE ;  /* 0x00000000000079c5 */ /* 0x000fcc0000000000 */
[----:B------:R-:W-:Y:S01]  /*ec80*/  HGMMA.64x64x16.F32 R152, gdesc[UR4], R152, gsb0 ;  /* 0x00e00000049879f0 */ /* 0x000fe20008000898 */
[----:B------:R-:W-:Y:S02]  /*ec90*/  R2UR UR4, R20 ;  /* 0x00000000140472ca */ /* 0x000fe400000e0000 */
[----:B------:R-:W-:Y:S01]  /*eca0*/  R2UR UR5, R21 ;  /* 0x00000000150572ca */ /* 0x000fe200000e0000 */
[----:B------:R-:W-:Y:S01]  /*ecb0*/  IMAD.MOV.U32 R21, RZ, RZ, 0x1000 ;  /* 0x00001000ff157424 */ /* 0x000fe200078e00ff */
[----:B------:R-:W-:Y:S02]  /*ecc0*/  R2UR UR6, R198 ;  /* 0x00000000c60672ca */ /* 0x000fe400000e0000 */
[----:B------:R-:W-:Y:S02]  /*ecd0*/  R2UR UR7, R199 ;  /* 0x00000000c70772ca */ /* 0x000fe400000e0000 */
[----:B------:R-:W-:-:S04]  /*ece0*/  SEL R21, R21, 0xf80, P2 ;  /* 0x00000f8015157807 */ /* 0x000fc80001000000 */
        /* <DEDUP_REMOVED lines=18> */
.L_x_4566:
        /* <DEDUP_REMOVED lines=28> */
[----:B------:R-:W-:-:S02]  /*efd0*/  ISETP.NE.AND P2, PT, R223, RZ, PT ;  /* 0x000000ffdf00720c */ /* 0x000fc40003f45270 */
[----:B------:R-:W0:Y:S01]  /*efe0*/  MUFU.TANH R157, R157 ;  /* 0x0000009d009d7308 */ /* 0x000e220000002400 */
[----:B-1----:R-:W-:-:S07]  /*eff0*/  FMNMX.FTZ R20, R153, R20, !PT ;  /* 0x0000001499147209 */ /* 0x002fce0007810000 */
[----:B------:R-:W1:Y:S01]  /*f000*/  MUFU.TANH R160, R160 ;  /* 0x000000a000a07308 */ /* 0x000e620000002400 */
[----:B--2---:R-:W-:Y:S02]  /*f010*/  FMNMX.FTZ R20, R156, R20, !PT ;  /* 0x000000149c147209 */ /* 0x004fe40007810000 */
[----:B------:R-:W-:-:S04]  /*f020*/  @!P2 IMAD R14, R14, 0x40, R195 ;  /* 0x000000400e0ea824 */ /* 0x000fc800078e02c3 */
[----:B------:R-:W-:Y:S01]  /*f030*/  @!P2 IMAD R14, R14, 0x4, R2 ;  /* 0x000000040e0ea824 */ /* 0x000fe200078e0202 */
        /* <DEDUP_REMOVED lines=30> */
[----:B0-----:R-:W-:-:S05]  /*f220*/  FMNMX.FTZ R21, R21, R20, !PT ;  /* 0x0000001415157209 */ /* 0x001fca0007810000 */
[----:B------:R-:W0:Y:S02]  /*f230*/  SHFL.BFLY PT, R20, R21, 0x1, 0x1f ;  /* 0x0c201f0015147f89 */ /* 0x000e2400000e0000 */
[----:B0-----:R-:W-:Y:S01]  /*f240*/  FMNMX.FTZ R21, R21, R20, !PT ;  /* 0x0000001415157209 */ /* 0x001fe20007810000 */
[----:B------:R-:W-:-:S04]  /*f250*/  IMAD.U32 R20, RZ, RZ, UR38 ;  /* 0x00000026ff147e24 */ /* 0x000fc8000f8e00ff */
[CC--:B------:R-:W-:Y:S01]  /*f260*/  FMUL.FTZ R163, R21.reuse, R20.reuse ;  /* 0x0000001415a37220 */ /* 0x0c0fe20000410000 */
[----:B------:R-:W-:Y:S02]  /*f270*/  FADD.FTZ R197, -R21, R15 ;  /* 0x0000000f15c57221 */ /* 0x000fe40000010100 */
[----:B------:R0:W-:Y:S01]  /*f280*/  MUFU.TANH R15, R196 ;  /* 0x000000c4000f7308 */ /* 0x0001e20000002400 */
[-CC-:B------:R-:W-:Y:S01]  /*f290*/  FFMA.FTZ R152, R152, R20.reuse, -R163.reuse ;  /* 0x0000001498987223 */ /* 0x180fe200000108a3 */
[-C--:B------:R-:W-:Y:S01]  /*f2a0*/  FMUL.FTZ R197, R197, R20.reuse ;  /* 0x00000014c5c57220 */ /* 0x080fe20000410000 */
[-CC-:B------:R-:W-:Y:S01]  /*f2b0*/  FFMA.FTZ R156, R156, R20.reuse, -R163.reuse ;  /* 0x000000149c9c7223 */ /* 0x180fe200000108a3 */
[-CC-:B------:R-:W-:Y:S01]  /*f2c0*/  FFMA.FTZ R157, R157, R20.reuse, -R163.reuse ;  /* 0x000000149d9d7223 */ /* 0x180fe200000108a3 */
[-CC-:B------:R-:W-:Y:S01]  /*f2d0*/  FFMA.FTZ R160, R160, R20.reuse, -R163.reuse ;  /* 0x00000014a0a07223 */ /* 0x180fe200000108a3 */
[-CC-:B------:R-:W-:Y:S01]  /*f2e0*/  FFMA.FTZ R161, R161, R20.reuse, -R163.reuse ;  /* 0x00000014a1a17223 */ /* 0x180fe200000108a3 */
[-CC-:B------:R-:W-:Y:S01]  /*f2f0*/  FFMA.FTZ R164, R164, R20.reuse, -R163.reuse ;  /* 0x00000014a4a47223 */ /* 0x180fe200000108a3 */
[----:B------:R-:W-:Y:S01]  /*f300*/  MUFU.EX2 R152, R152 ;  /* 0x0000009800987308 */ /* 0x000fe20000000800 */
[-CC-:B0-----:R-:W-:Y:S01]  /*f310*/  FFMA.FTZ R196, R153, R20.reuse, -R163.reuse ;  /* 0x0000001499c47223 */ /* 0x181fe200000108a3 */
        /* <DEDUP_REMOVED lines=9> */
[----:B------:R-:W-:Y:S01]  /*f3b0*/  FFMA.FTZ R181, R181, R20, -R163 ;  /* 0x00000014b5b57223 */ /* 0x000fe200000108a3 */
[----:B------:R-:W-:Y:S01]  /*f3c0*/  FMUL.FTZ R163, R166, UR40 ;  /* 0x00000028a6a37c20 */ /* 0x000fe20008410000 */
[----:B------:R-:W-:Y:S01]  /*f3d0*/  FMUL.FTZ R166, R167, UR40 ;  /* 0x00000028a7a67c20 */ /* 0x000fe20008410000 */
[----:B------:R-:W-:Y:S01]  /*f3e0*/  FMUL.FTZ R167, R170, UR40 ;  /* 0x00000028aaa77c20 */ /* 0x000fe20008410000 */
[----:B------:R-:W-:Y:S01]  /*f3f0*/  VIADD R170, R12, 0x38840 ;  /* 0x000388400caa7836 */ /* 0x000fe20000000000 */
[----:B------:R-:W1:Y:S08]  /*f400*/  MUFU.EX2 R196, R196 ;  /* 0x000000c400c47308 */ /* 0x000e700000000800 */
[----:B------:R-:W2:Y:S01]  /*f410*/  MUFU.TANH R163, R163 ;  /* 0x000000a300a37308 */ /* 0x000ea20000002400 */
[----:B0-----:R-:W-:Y:S01]  /*f420*/  FFMA.FTZ R3, R153, R3, R152 ;  /* 0x0000000399037223 */ /* 0x001fe20000010098 */
[-C--:B------:R-:W-:Y:S01]  /*f430*/  FMUL.FTZ R24, R24, R153.reuse ;  /* 0x0000009918187220 */ /* 0x080fe20000410000 */
[-C--:B------:R-:W-:Y:S01]  /*f440*/  FMUL.FTZ R25, R25, R153.reuse ;  /* 0x0000009919197220 */ /* 0x080fe20000410000 */
[-C--:B------:R-:W-:Y:S01]  /*f450*/  FMUL.FTZ R28, R28, R153.reuse ;  /* 0x000000991c1c7220 */ /* 0x080fe20000410000 */
[-C--:B------:R-:W-:Y:S01]  /*f460*/  FMUL.FTZ R29, R29, R153.reuse ;  /* 0x000000991d1d7220 */ /* 0x080fe20000410000 */
[-C--:B------:R-:W-:Y:S01]  /*f470*/  FMUL.FTZ R32, R32, R153.reuse ;  /* 0x0000009920207220 */ /* 0x080fe20000410000 */
[-C--:B------:R-:W-:Y:S01]  /*f480*/  FMUL.FTZ R33, R33, R153.reuse ;  /* 0x0000009921217220 */ /* 0x080fe20000410000 */
[----:B------:R-:W0:Y:S01]  /*f490*/  MUFU.TANH R166, R166 ;  /* 0x000000a600a67308 */ /* 0x000e220000002400 */
[C---:B-1----:R-:W-:Y:S01]  /*f4a0*/  FADD.FTZ R3, R196.reuse, R3 ;  /* 0x00000003c4037221 */ /* 0x042fe20000010000 */
[----:B------:R-:W-:Y:S01]  /*f4b0*/  F2FP.F16.F32.PACK_AB R152, R196, R152 ;  /* 0x00000098c498723e */ /* 0x000fe200000000ff */
[-C--:B------:R-:W-:Y:S01]  /*f4c0*/  FMUL.FTZ R36, R36, R153.reuse ;  /* 0x0000009924247220 */ /* 0x080fe20000410000 */
[----:B------:R-:W-:Y:S01]  /*f4d0*/  PRMT R196, R190, 0x654, R170 ;  /* 0x00000654bec47816 */ /* 0x000fe200000000aa */
[-C--:B------:R-:W-:Y:S01]  /*f4e0*/  FMUL.FTZ R37, R37, R153.reuse ;  /* 0x0000009925257220 */ /* 0x080fe20000410000 */
[-C--:B------:R-:W-:Y:S01]  /*f4f0*/  FMUL.FTZ R40, R40, R153.reuse ;  /* 0x0000009928287220 */ /* 0x080fe20000410000 */
[-C--:B------:R-:W-:Y:S01]  /*f500*/  FMUL.FTZ R41, R41, R153.reuse ;  /* 0x0000009929297220 */ /* 0x080fe20000410000 */
[----:B------:R1:W-:Y:S01]  /*f510*/  MUFU.TANH R170, R171 ;  /* 0x000000ab00aa7308 */ /* 0x0003e20000002400 */
[----:B------:R3:W-:Y:S01]  /*f520*/  SYNCS.ARRIVE.TRANS64.RED.A1T0 RZ, [R196+URZ], RZ ;  /* 0x000000ffc4ff79a7 */ /* 0x0007e2000810043f */
[----:B------:R-:W-:Y:S01]  /*f530*/  @!P2 STS [R14+0x38400], R153 ;  /* 0x038400990e00a388 */ /* 0x000fe20000000800 */
[-C--:B------:R-:W-:Y:S01]  /*f540*/  FMUL.FTZ R44, R44, R153.reuse ;  /* 0x000000992c2c7220 */ /* 0x080fe20000410000 */
[-C--:B------:R-:W-:Y:S01]  /*f550*/  FMUL.FTZ R45, R45, R153.reuse ;  /* 0x000000992d2d7220 */ /* 0x080fe20000410000 */
[-C--:B------:R-:W-:Y:S01]  /*f560*/  FMUL.FTZ R48, R48, R153.reuse ;  /* 0x0000009930307220 */ /* 0x080fe20000410000 */
[-C--:B------:R-:W-:Y:S01]  /*f570*/  FMUL.FTZ R49, R49, R153.reuse ;  /* 0x0000009931317220 */ /* 0x080fe20000410000 */
[----:B------:R-:W-:Y:S01]  /*f580*/  FMUL.FTZ R52, R52, R153 ;  /* 0x0000009934347220 */ /* 0x000fe20000410000 */
[----:B------:R-:W4:Y:S01]  /*f590*/  MUFU.TANH R167, R167 ;  /* 0x000000a700a77308 */ /* 0x000f220000002400 */
[----:B-1----:R-:W-:Y:S01]  /*f5a0*/  FMUL.FTZ R171, R174, UR40 ;  /* 0x00000028aeab7c20 */ /* 0x002fe20008410000 */
[----:B------:R-:W-:Y:S01]  /*f5b0*/  FMNMX.FTZ R174, R154, R13, !PT ;  /* 0x0000000d9aae7209 */ /* 0x000fe20007810000 */
[-C--:B------:R-:W-:Y:S01]  /*f5c0*/  FMUL.FTZ R53, R53, R153.reuse ;  /* 0x0000009935357220 */ /* 0x080fe20000410000 */
[-C--:B------:R-:W-:Y:S01]  /*f5d0*/  FMUL.FTZ R56, R56, R153.reuse ;  /* 0x0000009938387220 */ /* 0x080fe20000410000 */
[-C--:B------:R-:W-:Y:S01]  /*f5e0*/  FMUL.FTZ R57, R57, R153.reuse ;  /* 0x0000009939397220 */ /* 0x080fe20000410000 */
[----:B------:R-:W-:Y:S01]  /*f5f0*/  FMNMX.FTZ R174, R155, R174, !PT ;  /* 0x000000ae9bae7209 */ /* 0x000fe20007810000 */
[-C--:B------:R-:W-:Y:S01]  /*f600*/  FMUL.FTZ R60, R60, R153.reuse ;  /* 0x000000993c3c7220 */ /* 0x080fe20000410000 */
[----:B------:R-:W-:Y:S01]  /*f610*/  MUFU.TANH R171, R171 ;  /* 0x000000ab00ab7308 */ /* 0x000fe20000002400 */
[-C--:B------:R-:W-:Y:S01]  /*f620*/  FMUL.FTZ R61, R61, R153.reuse ;  /* 0x000000993d3d7220 */ /* 0x080fe20000410000 */
[----:B---3--:R-:W-:Y:S01]  /*f630*/  FMNMX.FTZ R196, R158, R174, !PT ;  /* 0x000000ae9ec47209 */ /* 0x008fe20007810000 */
[-C--:B------:R-:W-:Y:S01]  /*f640*/  FMUL.FTZ R64, R64, R153.reuse ;  /* 0x0000009940407220 */ /* 0x080fe20000410000 */
[-C--:B------:R-:W-:Y:S01]  /*f650*/  FMUL.FTZ R65, R65, R153.reuse ;  /* 0x0000009941417220 */ /* 0x080fe20000410000 */
[-C--:B------:R-:W-:Y:S01]  /*f660*/  FMUL.FTZ R68, R68, R153.reuse ;  /* 0x0000009944447220 */ /* 0x080fe20000410000 */
[----:B------:R-:W-:Y:S01]  /*f670*/  FMNMX.FTZ R196, R159, R196, !PT ;  /* 0x000000c49fc47209 */ /* 0x000fe20007810000 */
[-C--:B------:R-:W-:Y:S01]  /*f680*/  FMUL.FTZ R69, R69, R153.reuse ;  /* 0x0000009945457220 */ /* 0x080fe20000410000 */
[----:B------:R1:W-:Y:S01]  /*f690*/  MUFU.TANH R174, R175 ;  /* 0x000000af00ae7308 */ /* 0x0003e20000002400 */
[-C--:B------:R-:W-:Y:S01]  /*f6a0*/  FMUL.FTZ R72, R72, R153.reuse ;  /* 0x0000009948487220 */ /* 0x080fe20000410000 */
[----:B------:R-:W-:Y:S01]  /*f6b0*/  FMNMX.FTZ R196, R162, R196, !PT ;  /* 0x000000c4a2c47209 */ /* 0x000fe20007810000 */
[-C--:B------:R-:W-:Y:S01]  /*f6c0*/  FMUL.FTZ R73, R73, R153.reuse ;  /* 0x0000009949497220 */ /* 0x080fe20000410000 */
[-C--:B------:R-:W-:Y:S01]  /*f6d0*/  FMUL.FTZ R76, R76, R153.reuse ;  /* 0x000000994c4c7220 */ /* 0x080fe20000410000 */
[-C--:B------:R-:W-:Y:S01]  /*f6e0*/  FMUL.FTZ R77, R77, R153.reuse ;  /* 0x000000994d4d7220 */ /* 0x080fe20000410000 */
[----:B------:R-:W-:Y:S01]  /*f6f0*/  FMNMX.FTZ R196, R15, R196, !PT ;  /* 0x000000c40fc47209 */ /* 0x000fe20007810000 */
[-C--:B------:R-:W-:Y:S01]  /*f700*/  FMUL.FTZ R80, R80, R153.reuse ;  /* 0x0000009950507220 */ /* 0x080fe20000410000 */
[----:B------:R-:W3:Y:S01]  /*f710*/  MUFU.EX2 R156, R156 ;  /* 0x0000009c009c7308 */ /* 0x000ee20000000800 */
[----:B-1----:R-:W-:Y:S01]  /*f720*/  FMUL.FTZ R175, R178, UR40 ;  /* 0x00000028b2af7c20 */ /* 0x002fe20008410000 */
[----:B--2---:R-:W-:Y:S01]  /*f730*/  FMNMX.FTZ R196, R163, R196, !PT ;  /* 0x000000c4a3c47209 */ /* 0x004fe20007810000 */
[----:B------:R-:W-:Y:S01]  /*f740*/  FMUL.FTZ R178, R179, UR40 ;  /* 0x00000028b3b27c20 */ /* 0x000fe20008410000 */
[----:B------:R-:W-:Y:S01]  /*f750*/  FMUL.FTZ R179, R182, UR40 ;  /* 0x00000028b6b37c20 */ /* 0x000fe20008410000 */
[----:B------:R-:W-:Y:S01]  /*f760*/  FMUL.FTZ R182, R183, UR40 ;  /* 0x00000028b7b67c20 */ /* 0x000fe20008410000 */
[----:B0-----:R-:W-:Y:S01]  /*f770*/  FMNMX.FTZ R196, R166, R196, !PT ;  /* 0x000000c4a6c47209 */ /* 0x001fe20007810000 */
[-C--:B------:R-:W-:Y:S01]  /*f780*/  FMUL.FTZ R81, R81, R153.reuse ;  /* 0x0000009951517220 */ /* 0x080fe20000410000 */
[----:B------:R-:W0:Y:S01]  /*f790*/  MUFU.TANH R175, R175 ;  /* 0x000000af00af7308 */ /* 0x000e220000002400 */
[-C--:B------:R-:W-:Y:S01]  /*f7a0*/  FMUL.FTZ R84, R84, R153.reuse ;  /* 0x0000009954547220 */ /* 0x080fe20000410000 */
[----:B----4-:R-:W-:Y:S01]  /*f7b0*/  FMNMX.FTZ R196, R167, R196, !PT ;  /* 0x000000c4a7c47209 */ /* 0x010fe20007810000 */
[-C--:B------:R-:W-:Y:S01]  /*f7c0*/  FMUL.FTZ R85, R85, R153.reuse ;  /* 0x0000009955557220 */ /* 0x080fe20000410000 */
[-C--:B------:R-:W-:Y:S01]  /*f7d0*/  FMUL.FTZ R88, R88, R153.reuse ;  /* 0x0000009958587220 */ /* 0x080fe20000410000 */
[-C--:B------:R-:W-:Y:S01]  /*f7e0*/  FMUL.FTZ R89, R89, R153.reuse ;  /* 0x0000009959597220 */ /* 0x080fe20000410000 */
[----:B------:R-:W-:Y:S01]  /*f7f0*/  FMNMX.FTZ R196, R170, R196, !PT ;  /* 0x000000c4aac47209 */ /* 0x000fe20007810000 */
[-C--:B------:R-:W-:Y:S01]  /*f800*/  FMUL.FTZ R92, R92, R153.reuse ;  /* 0x000000995c5c7220 */ /* 0x080fe20000410000 */
[----:B------:R-:W1:Y:S01]  /*f810*/  MUFU.TANH R178, R178 ;  /* 0x000000b200b27308 */ /* 0x000e620000002400 */
[----:B---3--:R-:W-:Y:S01]  /*f820*/  FADD.FTZ R3, R156, R3 ;  /* 0x000000039c037221 */ /* 0x008fe20000010000 */
[----:B------:R-:W-:Y:S01]  /*f830*/  FMNMX.FTZ R196, R171, R196, !PT ;  /* 0x000000c4abc47209 */ /* 0x000fe20007810000 */
[-C--:B------:R-:W-:Y:S01]  /*f840*/  FMUL.FTZ R93, R93, R153.reuse ;  /* 0x000000995d5d7220 */ /* 0x080fe20000410000 */
[-C--:B------:R-:W-:Y:S01]  /*f850*/  FMUL.FTZ R96, R96, R153.reuse ;  /* 0x0000009960607220 */ /* 0x080fe20000410000 */
[-C--:B------:R-:W-:Y:S01]  /*f860*/  FMUL.FTZ R97, R97, R153.reuse ;  /* 0x0000009961617220 */ /* 0x080fe20000410000 */
[----:B------:R-:W-:Y:S01]  /*f870*/  FMNMX.FTZ R196, R174, R196, !PT ;  /* 0x000000c4aec47209 */ /* 0x000fe20007810000 */
[-C--:B------:R-:W-:Y:S01]  /*f880*/  FMUL.FTZ R100, R100, R153.reuse ;  /* 0x0000009964647220 */ /* 0x080fe20000410000 */
[----:B------:R-:W2:Y:S01]  /*f890*/  MUFU.TANH R179, R179 ;  /* 0x000000b300b37308 */ /* 0x000ea20000002400 */
[-C--:B------:R-:W-:Y:S01]  /*f8a0*/  FMUL.FTZ R101, R101, R153.reuse ;  /* 0x0000009965657220 */ /* 0x080fe20000410000 */
[----:B0-----:R-:W-:Y:S01]  /*f8b0*/  FMNMX.FTZ R196, R175, R196, !PT ;  /* 0x000000c4afc47209 */ /* 0x001fe20007810000 */
[-C--:B------:R-:W-:Y:S01]  /*f8c0*/  FMUL.FTZ R104, R104, R153.reuse ;  /* 0x0000009968687220 */ /* 0x080fe20000410000 */
[-C--:B------:R-:W-:Y:S01]  /*f8d0*/  FMUL.FTZ R105, R105, R153.reuse ;  /* 0x0000009969697220 */ /* 0x080fe20000410000 */
[-C--:B------:R-:W-:Y:S01]  /*f8e0*/  FMUL.FTZ R108, R108, R153.reuse ;  /* 0x000000996c6c7220 */ /* 0x080fe20000410000 */
[-C--:B------:R-:W-:Y:S01]  /*f8f0*/  FMUL.FTZ R109, R109, R153.reuse ;  /* 0x000000996d6d7220 */ /* 0x080fe20000410000 */
[-C--:B------:R-:W-:Y:S01]  /*f900*/  FMUL.FTZ R112, R112, R153.reuse ;  /* 0x0000009970707220 */ /* 0x080fe20000410000 */
[----:B------:R-:W0:Y:S01]  /*f910*/  MUFU.TANH R182, R182 ;  /* 0x000000b600b67308 */ /* 0x000e220000002400 */
[----:B-1----:R-:W-:Y:S01]  /*f920*/  FMNMX.FTZ R196, R178, R196, !PT ;  /* 0x000000c4b2c47209 */ /* 0x002fe20007810000 */
[-C--:B------:R-:W-:Y:S01]  /*f930*/  FMUL.FTZ R113, R113, R153.reuse ;  /* 0x0000009971717220 */ /* 0x080fe20000410000 */
[-C--:B------:R-:W-:Y:S01]  /*f940*/  FMUL.FTZ R116, R116, R153.reuse ;  /* 0x0000009974747220 */ /* 0x080fe20000410000 */
[-C--:B------:R-:W-:Y:S01]  /*f950*/  FMUL.FTZ R117, R117, R153.reuse ;  /* 0x0000009975757220 */ /* 0x080fe20000410000 */
[-C--:B------:R-:W-:Y:S01]  /*f960*/  FMUL.FTZ R120, R120, R153.reuse ;  /* 0x0000009978787220 */ /* 0x080fe20000410000 */
[-C--:B------:R-:W-:Y:S01]  /*f970*/  FMUL.FTZ R121, R121, R153.reuse ;  /* 0x0000009979797220 */ /* 0x080fe20000410000 */
[-C--:B------:R-:W-:Y:S01]  /*f980*/  FMUL.FTZ R124, R124, R153.reuse ;  /* 0x000000997c7c7220 */ /* 0x080fe20000410000 */
[----:B------:R-:W1:Y:S01]  /*f990*/  MUFU.EX2 R157, R157 ;  /* 0x0000009d009d7308 */ /* 0x000e620000000800 */
[----:B--2---:R-:W-:Y:S01]  /*f9a0*/  FMNMX.FTZ R196, R179, R196, !PT ;  /* 0x000000c4b3c47209 */ /* 0x004fe20007810000 */
[-C--:B------:R-:W-:Y:S01]  /*f9b0*/  FMUL.FTZ R125, R125, R153.reuse ;  /* 0x000000997d7d7220 */ /* 0x080fe20000410000 */
[-C--:B------:R-:W-:Y:S01]  /*f9c0*/  FMUL.FTZ R128, R128, R153.reuse ;  /* 0x0000009980807220 */ /* 0x080fe20000410000 */
[-C--:B------:R-:W-:Y:S01]  /*f9d0*/  FMUL.FTZ R129, R129, R153.reuse ;  /* 0x0000009981817220 */ /* 0x080fe20000410000 */
[-C--:B------:R-:W-:Y:S01]  /*f9e0*/  FMUL.FTZ R132, R132, R153.reuse ;  /* 0x0000009984847220 */ /* 0x080fe20000410000 */
[-C--:B------:R-:W-:Y:S01]  /*f9f0*/  FMUL.FTZ R133, R133, R153.reuse ;  /* 0x0000009985857220 */ /* 0x080fe20000410000 */
[-C--:B------:R-:W-:Y:S01]  /*fa00*/  FMUL.FTZ R136, R136, R153.reuse ;  /* 0x0000009988887220 */ /* 0x080fe20000410000 */
[----:B------:R-:W2:Y:S01]  /*fa10*/  MUFU.EX2 R160, R160 ;  /* 0x000000a000a07308 */ /* 0x000ea20000000800 */
[----:B0-----:R-:W-:Y:S01]  /*fa20*/  FMNMX.FTZ R196, R182, R196, !PT ;  /* 0x000000c4b6c47209 */ /* 0x001fe20007810000 */
[-C--:B------:R-:W-:Y:S01]  /*fa30*/  FMUL.FTZ R137, R137, R153.reuse ;  /* 0x0000009989897220 */ /* 0x080fe20000410000 */
[-C--:B------:R-:W-:Y:S01]  /*fa40*/  FMUL.FTZ R140, R140, R153.reuse ;  /* 0x000000998c8c7220 */ /* 0x080fe20000410000 */
[-C--:B------:R-:W-:Y:S01]  /*fa50*/  FMUL.FTZ R141, R141, R153.reuse ;  /* 0x000000998d8d7220 */ /* 0x080fe20000410000 */
[-C--:B------:R-:W-:Y:S01]  /*fa60*/  FMUL.FTZ R144, R144, R153.reuse ;  /* 0x0000009990907220 */ /* 0x080fe20000410000 */
[----:B------:R-:W0:Y:S01]  /*fa70*/  SHFL.BFLY PT, R183, R196, 0x2, 0x1f ;  /* 0x0c401f00c4b77f89 */ /* 0x000e2200000e0000 */
[-C--:B------:R-:W-:Y:S01]  /*fa80*/  FMUL.FTZ R145, R145, R153.reuse ;  /* 0x0000009991917220 */ /* 0x080fe20000410000 */
[----:B------:R-:W3:Y:S01]  /*fa90*/  MUFU.EX2 R161, R161 ;  /* 0x000000a100a17308 */ /* 0x000ee20000000800 */
[----:B-1----:R-:W-:Y:S01]  /*faa0*/  FADD.FTZ R3, R157, R3 ;  /* 0x000000039d037221 */ /* 0x002fe20000010000 */
[-C--:B------:R-:W-:Y:S01]  /*fab0*/  FMUL.FTZ R148, R148, R153.reuse ;  /* 0x0000009994947220 */ /* 0x080fe20000410000 */
[----:B------:R-:W-:-:S05]  /*fac0*/  FMUL.FTZ R149, R149, R153 ;  /* 0x0000009995957220 */ /* 0x000fca0000410000 */
[----:B------:R-:W1:Y:S01]  /*fad0*/  MUFU.EX2 R164, R164 ;  /* 0x000000a400a47308 */ /* 0x000e620000000800 */
[----:B--2---:R-:W-:-:S07]  /*fae0*/  FADD.FTZ R3, R160, R3 ;  /* 0x00000003a0037221 */ /* 0x004fce0000010000 */
[----:B------:R-:W2:Y:S01]  /*faf0*/  MUFU.EX2 R165, R165 ;  /* 0x000000a500a57308 */ /* 0x000ea20000000800 */
[----:B---3--:R-:W-:Y:S01]  /*fb00*/  FADD.FTZ R3, R161, R3 ;  /* 0x00000003a1037221 */ /* 0x008fe20000010000 */
[----:B0-----:R-:W-:-:S06]  /*fb10*/  FMNMX.FTZ R196, R196, R183, !PT ;  /* 0x000000b7c4c47209 */ /* 0x001fcc0007810000 */
[----:B------:R-:W0:Y:S01]  /*fb20*/  MUFU.EX2 R183, R168 ;  /* 0x000000a800b77308 */ /* 0x000e220000000800 */
[----:B-1----:R-:W-:Y:S01]  /*fb30*/  FADD.FTZ R3, R164, R3 ;  /* 0x00000003a4037221 */ /* 0x002fe20000010000 */
[----:B------:R-:W1:Y:S06]  /*fb40*/  SHFL.BFLY PT, R197, R196, 0x1, 0x1f ;  /* 0x0c201f00c4c57f89 */ /* 0x000e6c00000e0000 */
[----:B------:R-:W3:Y:S01]  /*fb50*/  MUFU.EX2 R169, R169 ;  /* 0x000000a900a97308 */ /* 0x000ee20000000800 */
[----:B--2---:R-:W-:-:S07]  /*fb60*/  FADD.FTZ R3, R165, R3 ;  /* 0x00000003a5037221 */ /* 0x004fce0000010000 */
[----:B------:R-:W2:Y:S01]  /*fb70*/  MUFU.EX2 R172, R172 ;  /* 0x000000ac00ac7308 */ /* 0x000ea20000000800 */
[----:B0-----:R-:W-:-:S07]  /*fb80*/  FADD.FTZ R3, R183, R3 ;  /* 0x00000003b7037221 */ /* 0x001fce0000010000 */
[----:B------:R-:W0:Y:S01]  /*fb90*/  MUFU.EX2 R173, R173 ;  /* 0x000000ad00ad7308 */ /* 0x000e220000000800 */
[----:B---3--:R-:W-:Y:S01]  /*fba0*/  FADD.FTZ R3, R169, R3 ;  /* 0x00000003a9037221 */ /* 0x008fe20000010000 */
[----:B-1----:R-:W-:-:S05]  /*fbb0*/  FMNMX.FTZ R168, R196, R197, !PT ;  /* 0x000000c5c4a87209 */ /* 0x002fca0007810000 */
[----:B------:R-:W-:Y:S01]  /*fbc0*/  FADD.FTZ R13, -R168, R13 ;  /* 0x0000000da80d7221 */ /* 0x000fe20000010100 */
[----:B------:R-:W1:Y:S01]  /*fbd0*/  MUFU.EX2 R176, R176 ;  /* 0x000000b000b07308 */ /* 0x000e620000000800 */
[----:B--2---:R-:W-:Y:S02]  /*fbe0*/  FADD.FTZ R3, R172, R3 ;  /* 0x00000003ac037221 */ /* 0x004fe40000010000 */
[----:B------:R-:W-:-:S05]  /*fbf0*/  FMUL.FTZ R13, R13, R20 ;  /* 0x000000140d0d7220 */ /* 0x000fca0000410000 */
[----:B------:R-:W2:Y:S01]  /*fc00*/  MUFU.EX2 R177, R177 ;  /* 0x000000b100b17308 */ /* 0x000ea20000000800 */
[----:B0-----:R-:W-:-:S07]  /*fc10*/  FADD.FTZ R3, R173, R3 ;  /* 0x00000003ad037221 */ /* 0x001fce0000010000 */
[----:B------:R-:W0:Y:S01]  /*fc20*/  MUFU.EX2 R13, R13 ;  /* 0x0000000d000d7308 */ /* 0x000e220000000800 */
[----:B-1----:R-:W-:-:S07]  /*fc30*/  FADD.FTZ R3, R176, R3 ;  /* 0x00000003b0037221 */ /* 0x002fce0000010000 */
[----:B------:R-:W1:Y:S01]  /*fc40*/  MUFU.EX2 R180, R180 ;  /* 0x000000b400b47308 */ /* 0x000e620000000800 */
[----:B--2---:R-:W-:Y:S01]  /*fc50*/  FADD.FTZ R3, R177, R3 ;  /* 0x00000003b1037221 */ /* 0x004fe20000010000 */
        /* <DEDUP_REMOVED lines=8> */
[----:B-1----:R-:W-:Y:S01]  /*fce0*/  FADD.FTZ R3, R180, R3 ;  /* 0x00000003b4037221 */ /* 0x002fe20000010000 */
[-C--:B------:R-:W-:Y:S01]  /*fcf0*/  FMUL.FTZ R39, R39, R13.reuse ;  /* 0x0000000d27277220 */ /* 0x080fe20000410000 */
[-C--:B0-----:R-:W-:Y:S01]  /*fd00*/  FMUL.FTZ R14, R168, R20.reuse ;  /* 0x00000014a80e7220 */ /* 0x081fe20000410000 */
[-C--:B------:R-:W-:Y:S01]  /*fd10*/  FMUL.FTZ R42, R42, R13.reuse ;  /* 0x0000000d2a2a7220 */ /* 0x080fe20000410000 */
[-C--:B------:R-:W-:Y:S01]  /*fd20*/  FMUL.FTZ R43, R43, R13.reuse ;  /* 0x0000000d2b2b7220 */ /* 0x080fe20000410000 */
[----:B------:R-:W-:Y:S01]  /*fd30*/  FMUL.FTZ R46, R46, R13 ;  /* 0x0000000d2e2e7220 */ /* 0x000fe20000410000 */
        /* <DEDUP_REMOVED lines=17> */
[----:B------:R-:W-:-:S02]  /*fe50*/  IMAD R14, R17, 0x1000, R213 ;  /* 0x00001000110e7824 */ /* 0x000fc400078e02d5 */
[-C--:B------:R-:W-:Y:S01]  /*fe60*/  FMUL.FTZ R47, R47, R13.reuse ;  /* 0x0000000d2f2f7220 */ /* 0x080fe20000410000 */
[-C--:B------:R-:W-:Y:S01]  /*fe70*/  FMUL.FTZ R50, R50, R13.reuse ;  /* 0x0000000d32327220 */ /* 0x080fe20000410000 */
[-C--:B------:R-:W-:Y:S01]  /*fe80*/  FMUL.FTZ R51, R51, R13.reuse ;  /* 0x0000000d33337220 */ /* 0x080fe20000410000 */
[----:B------:R1:W-:Y:S01]  /*fe90*/  MUFU.EX2 R181, R154 ;  /* 0x0000009a00b57308 */ /* 0x0003e20000000800 */
[----:B------:R-:W-:Y:S01]  /*fea0*/  R2UR UR6, R14 ;  /* 0x000000000e0672ca */ /* 0x000fe200000e0000 */
[-C--:B------:R-:W-:Y:S01]  /*feb0*/  FMUL.FTZ R54, R54, R13.reuse ;  /* 0x0000000d36367220 */ /* 0x080fe20000410000 */
[-C--:B------:R-:W-:Y:S01]  /*fec0*/  FMUL.FTZ R55, R55, R13.reuse ;  /* 0x0000000d37377220 */ /* 0x080fe20000410000 */
[-C--:B------:R-:W-:Y:S01]  /*fed0*/  FMUL.FTZ R58, R58, R13.reuse ;  /* 0x0000000d3a3a7220 */ /* 0x080fe20000410000 */
[-C--:B------:R-:W-:Y:S01]  /*fee0*/  FMUL.FTZ R59, R59, R13.reuse ;  /* 0x0000000d3b3b7220 */ /* 0x080fe20000410000 */
[-C--:B------:R-:W-:Y:S01]  /*fef0*/  FMUL.FTZ R62, R62, R13.reuse ;  /* 0x0000000d3e3e7220 */ /* 0x080fe20000410000 */
[-C--:B------:R-:W-:Y:S01]  /*ff00*/  FMUL.FTZ R63, R63, R13.reuse ;  /* 0x0000000d3f3f7220 */ /* 0x080fe20000410000 */
[----:B------:R-:W2:Y:S01]  /*ff10*/  MUFU.EX2 R163, R200 ;  /* 0x000000c800a37308 */ /* 0x000ea20000000800 */
[----:B-1----:R-:W-:Y:S01]  /*ff20*/  F2FP.F16.F32.PACK_AB R154, R157, R156 ;  /* 0x0000009c9d9a723e */ /* 0x002fe200000000ff */
[----:B0-----:R-:W-:Y:S01]  /*ff30*/  FADD.FTZ R3, R166, R3 ;  /* 0x00000003a6037221 */ /* 0x001fe20000010000 */
[----:B------:R-:W-:Y:S01]  /*ff40*/  F2FP.F16.F32.PACK_AB R156, R161, R160 ;  /* 0x000000a0a19c723e */ /* 0x000fe200000000ff */
[----:B------:R-:W-:Y:S01]  /*ff50*/  FMUL.FTZ R66, R66, R13 ;  /* 0x0000000d42427220 */ /* 0x000fe20000410000 */
[----:B------:R-:W-:Y:S01]  /*ff60*/  F2FP.F16.F32.PACK_AB R160, R169, R183 ;  /* 0x000000b7a9a0723e */ /* 0x000fe200000000ff */
[-C--:B------:R-:W-:Y:S01]  /*ff70*/  FMUL.FTZ R67, R67, R13.reuse ;  /* 0x0000000d43437220 */ /* 0x080fe20000410000 */
[----:B------:R-:W-:Y:S01]  /*ff80*/  F2FP.F16.F32.PACK_AB R166, R166, R180 ;  /* 0x000000b4a6a6723e */ /* 0x000fe200000000ff */
        /* <DEDUP_REMOVED lines=40> */
[----:B------:R-:W2:Y:S01]  /*10210*/  MUFU.EX2 R179, R221 ;  /* 0x000000dd00b37308 */ /* 0x000ea20000000800 */
[----:B0-----:R-:W-:-:S02]  /*10220*/  IMAD.MOV.U32 R15, RZ, RZ, 0x40000040 ;  /* 0x40000040ff0f7424 */ /* 0x001fc400078e00ff */
[-C--:B------:R-:W-:Y:S01]  /*10230*/  FMUL.FTZ R135, R135, R13.reuse ;  /* 0x0000000d87877220 */ /* 0x080fe20000410000 */
[-C--:B------:R-:W-:Y:S01]  /*10240*/  FMUL.FTZ R138, R138, R13.reuse ;  /* 0x0000000d8a8a7220 */ /* 0x080fe20000410000 */
[-C--:B------:R-:W-:Y:S01]  /*10250*/  FMUL.FTZ R139, R139, R13.reuse ;  /* 0x0000000d8b8b7220 */ /* 0x080fe20000410000 */
[-C--:B------:R-:W-:Y:S01]  /*10260*/  FMUL.FTZ R142, R142, R13.reuse ;  /* 0x0000000d8e8e7220 */ /* 0x080fe20000410000 */
[----:B------:R-:W-:Y:S01]  /*10270*/  R2UR UR7, R15 ;  /* 0x000000000f0772ca */ /* 0x000fe200000e0000 */
[----:B------:R-:W-:Y:S01]  /*10280*/  FMUL.FTZ R143, R143, R13 ;  /* 0x0000000d8f8f7220 */ /* 0x000fe20000410000 */
[----:B------:R0:W-:Y:S01]  /*10290*/  MUFU.EX2 R199, R162 ;  /* 0x000000a200c77308 */ /* 0x0001e20000000800 */
[----:B-1----:R-:W-:Y:S01]  /*102a0*/  F2FP.F16.F32.PACK_AB R157, R178, R175 ;  /* 0x000000afb29d723e */ /* 0x002fe200000000ff */
[-C--:B------:R-:W-:Y:S01]  /*102b0*/  FMUL.FTZ R146, R146, R13.reuse ;  /* 0x0000000d92927220 */ /* 0x080fe20000410000 */
[-C--:B------:R-:W-:Y:S01]  /*102c0*/  FMUL.FTZ R147, R147, R13.reuse ;  /* 0x0000000d93937220 */ /* 0x080fe20000410000 */
[-C--:B------:R-:W-:Y:S01]  /*102d0*/  FMUL.FTZ R150, R150, R13.reuse ;  /* 0x0000000d96967220 */ /* 0x080fe20000410000 */
[----:B------:R-:W-:Y:S01]  /*102e0*/  FMUL.FTZ R151, R151, R13 ;  /* 0x0000000d97977220 */ /* 0x000fe20000410000 */
[----:B------:R-:W-:-:S02]  /*102f0*/  IMAD.MOV.U32 R15, RZ, RZ, 0x40000040 ;  /* 0x40000040ff0f7424 */ /* 0x000fc400078e00ff */
[----:B------:R-:W-:Y:S01]  /*10300*/  FADD.FTZ R10, R170, R10 ;  /* 0x0000000aaa0a7221 */ /* 0x000fe20000010000 */
[----:B------:R1:W-:Y:S01]  /*10310*/  MUFU.EX2 R182, R158 ;  /* 0x0000009e00b67308 */ /* 0x0003e20000000800 */
[----:B0-----:R-:W-:Y:S02]  /*10320*/  F2FP.F16.F32.PACK_AB R162, R173, R172 ;  /* 0x000000acada2723e */ /* 0x001fe400000000ff */
[----:B------:R-:W-:-:S04]  /*10330*/  FADD.FTZ R10, R171, R10 ;  /* 0x0000000aab0a7221 */ /* 0x000fc80000010000 */
[----:B------:R-:W-:Y:S01]  /*10340*/  FADD.FTZ R10, R174, R10 ;  /* 0x0000000aae0a7221 */ /* 0x000fe20000010000 */
[----:B------:R-:W0:Y:S01]  /*10350*/  MUFU.EX2 R196, R196 ;  /* 0x000000c400c47308 */ /* 0x000e220000000800 */
[----:B-1----:R-:W-:Y:S02]  /*10360*/  F2FP.F16.F32.PACK_AB R158, R165, R164 ;  /* 0x000000a4a59e723e */ /* 0x002fe400000000ff */
[----:B------:R-:W-:Y:S01]  /*10370*/  F2FP.F16.F32.PACK_AB R164, R177, R176 ;  /* 0x000000b0b1a4723e */ /* 0x000fe200000000ff */
[----:B------:R-:W-:-:S04]  /*10380*/  FADD.FTZ R10, R175, R10 ;  /* 0x0000000aaf0a7221 */ /* 0x000fc80000010000 */
[----:B------:R-:W1:Y:S01]  /*10390*/  MUFU.EX2 R197, R197 ;  /* 0x000000c500c57308 */ /* 0x000e620000000800 */
[----:B------:R-:W-:-:S04]  /*103a0*/  FADD.FTZ R10, R178, R10 ;  /* 0x0000000ab20a7221 */ /* 0x000fc80000010000 */
[----:B--2---:R-:W-:-:S03]  /*103b0*/  FADD.FTZ R10, R179, R10 ;  /* 0x0000000ab30a7221 */ /* 0x004fc60000010000 */
[----:B------:R-:W2:Y:S01]  /*103c0*/  MUFU.EX2 R169, R167 ;  /* 0x000000a700a97308 */ /* 0x000ea20000000800 */
[----:B0-----:R-:W-:Y:S01]  /*103d0*/  F2FP.F16.F32.PACK_AB R161, R196, R182 ;  /* 0x000000b6c4a1723e */ /* 0x001fe200000000ff */
[----:B------:R-:W-:-:S04]  /*103e0*/  FADD.FTZ R10, R181, R10 ;  /* 0x0000000ab50a7221 */ /* 0x000fc80000010000 */
[----:B------:R-:W-:Y:S02]  /*103f0*/  FADD.FTZ R10, R182, R10 ;  /* 0x0000000ab60a7221 */ /* 0x000fe40000010000 */
[----:B------:R-:W0:Y:S01]  /*10400*/  MUFU.EX2 R198, R198 ;  /* 0x000000c600c67308 */ /* 0x000e220000000800 */
[----:B-1----:R-:W-:Y:S01]  /*10410*/  F2FP.F16.F32.PACK_AB R163, R199, R197 ;  /* 0x000000c5c7a3723e */ /* 0x002fe200000000ff */
[----:B------:R-:W-:-:S04]  /*10420*/  FADD.FTZ R10, R196, R10 ;  /* 0x0000000ac40a7221 */ /* 0x000fc80000010000 */
[----:B------:R-:W-:Y:S02]  /*10430*/  FADD.FTZ R10, R197, R10 ;  /* 0x0000000ac50a7221 */ /* 0x000fe40000010000 */
[----:B------:R1:W3:Y:S02]  /*10440*/  MUFU.EX2 R172, R155 ;  /* 0x0000009b00ac7308 */ /* 0x0002e40000000800 */
[----:B------:R-:W-:-:S04]  /*10450*/  FADD.FTZ R10, R199, R10 ;  /* 0x0000000ac70a7221 */ /* 0x000fc80000010000 */
[----:B--2---:R-:W-:Y:S02]  /*10460*/  FADD.FTZ R10, R169, R10 ;  /* 0x0000000aa90a7221 */ /* 0x004fe40000010000 */
[----:B------:R2:W4:Y:S01]  /*10470*/  MUFU.EX2 R173, R159 ;  /* 0x0000009f00ad7308 */ /* 0x0005220000000800 */
[----:B-1----:R-:W-:Y:S01]  /*10480*/  F2FP.F16.F32.PACK_AB R155, R174, R171 ;  /* 0x000000abae9b723e */ /* 0x002fe200000000ff */
[----:B------:R-:W-:Y:S01]  /*10490*/  BAR.SYNC.DEFER_BLOCKING 0xf, 0x100 ;  /* 0x03c4000000007b1d */ /* 0x000fe20000010000 */
[C---:B0-----:R-:W-:Y:S01]  /*104a0*/  F2FP.F16.F32.PACK_AB R165, R198.reuse, R169 ;  /* 0x000000a9c6a5723e */ /* 0x041fe200000000ff */
[----:B------:R-:W-:Y:S01]  /*104b0*/  FADD.FTZ R10, R198, R10 ;  /* 0x0000000ac60a7221 */ /* 0x000fe20000010000 */
[----:B--2---:R-:W-:-:S03]  /*104c0*/  F2FP.F16.F32.PACK_AB R159, R181, R179 ;  /* 0x000000b3b59f723e */ /* 0x004fc600000000ff */
[----:B---3--:R-:W-:Y:S01]  /*104d0*/  FADD.FTZ R10, R172, R10 ;  /* 0x0000000aac0a7221 */ /* 0x008fe20000010000 */
[----:B----4-:R-:W-:-:S03]  /*104e0*/  F2FP.F16.F32.PACK_AB R167, R173, R172 ;  /* 0x000000acada7723e */ /* 0x010fc600000000ff */
[----:B------:R-:W-:Y:S01]  /*104f0*/  FADD.FTZ R10, R173, R10 ;  /* 0x0000000aad0a7221 */ /* 0x000fe20000010000 */
[----:B------:R0:W-:Y:S04]  /*10500*/  STSM.16.M88.4 [R225+0x36400], R152 ;  /* 0x03640098e1007844 */ /* 0x0001e80000000200 */
[----:B------:R1:W-:Y:S04]  /*10510*/  STSM.16.M88.4 [R228], R156 ;  /* 0x0000009ce4007844 */ /* 0x0003e80000000200 */
[----:B------:R1:W-:Y:S04]  /*10520*/  STSM.16.M88.4 [R226], R160 ;  /* 0x000000a0e2007844 */ /* 0x0003e80000000200 */
[----:B------:R1:W-:Y:S01]  /*10530*/  STSM.16.M88.4 [R227], R164 ;  /* 0x000000a4e3007844 */ /* 0x0003e20000000200 */
[----:B------:R-:W-:-:S06]  /*10540*/  WARPGROUP.ARRIVE ;  /* 0x00000000000079c5 */ /* 0x000fcc0000000000 */
[----:B------:R-:W-:Y:S03]  /*10550*/  HGMMA.64x256x16.F32 R24, R152, gdesc[UR4].tnspB, R24, gsb0 ;  /* 0x43e0000498187df0 */ /* 0x000fe60008000818 */
[----:B------:R-:W-:Y:S02]  /*10560*/  WARPGROUP.DEPBAR.LE gsb0, 0x0 ;  /* 0x00008000000079c5 */ /* 0x000fe40000010000 */
[----:B0-----:R-:W-:Y:S01]  /*10570*/  VIADD R152, R14, 0x80 ;  /* 0x000000800e987836 */ /* 0x001fe20000000000 */
[----:B------:R-:W-:Y:S01]  /*10580*/  WARPGROUP.ARRIVE ;  /* 0x00000000000079c5 */ /* 0x000fe20000000000 */
[----:B------:R-:W-:-:S03]  /*10590*/  IMAD.MOV.U32 R153, RZ, RZ, 0x40000040 ;  /* 0x40000040ff997424 */ /* 0x000fc600078e00ff */
[----:B------:R-:W-:Y:S01]  /*105a0*/  R2UR UR6, R152 ;  /* 0x00000000980672ca */ /* 0x000fe200000e0000 */
[C---:B------:R-:W-:Y:S01]  /*105b0*/  VIADD R152, R14.reuse, 0x100 ;  /* 0x000001000e987836 */ /* 0x040fe20000000000 */
[----:B------:R-:W-:Y:S01]  /*105c0*/  R2UR UR7, R153 ;  /* 0x00000000990772ca */ /* 0x000fe200000e0000 */
[----:B------:R-:W-:Y:S02]  /*105d0*/  IMAD.MOV.U32 R153, RZ, RZ, 0x40000040 ;  /* 0x40000040ff997424 */ /* 0x000fe400078e00ff */
[----:B------:R-:W-:-:S13]  /*105e0*/  VIADD R14, R14, 0x180 ;  /* 0x000001800e0e7836 */ /* 0x000fda0000000000 */
        /* <DEDUP_REMOVED lines=24> */
.L_x_4567:
[----:B------:R-:W-:Y:S02]  /*10770*/  VIADD R12, R12, 0x38860 ;  /* 0x000388600c0c7836 */ /* 0x000fe40000000000 */
[----:B------:R-:W-:Y:S02]  /*10780*/  IMAD.MOV.U32 R13, RZ, RZ, R168 ;  /* 0x000000ffff0d7224 */ /* 0x000fe400078e00a8 */
[----:B------:R-:W-:Y:S01]  /*10790*/  IMAD.MOV.U32 R15, RZ, RZ, R21 ;  /* 0x000000ffff0f7224 */ /* 0x000fe200078e0015 */
[----:B------:R-:W-:Y:S01]  /*107a0*/  PRMT R12, R190, 0x654, R12 ;  /* 0x00000654be0c7816 */ /* 0x000fe2000000000c */
[----:B------:R-:W-:-:S03]  /*107b0*/  IMAD.MOV.U32 R14, RZ, RZ, R17 ;  /* 0x000000ffff0e7224 */ /* 0x000fc600078e0011 */
[----:B------:R0:W-:Y:S01]  /*107c0*/  SYNCS.ARRIVE.TRANS64.RED.A1T0 RZ, [R12+URZ], RZ ;  /* 0x000000ff0cff79a7 */ /* 0x0001e2000810043f */
[----:B------:R-:W-:Y:S05]  /*107d0*/  @P1 BRA `(.L_x_4568) ;  /* 0xffffffc800401947 */ /* 0x000fea000383ffff */
.L_x_4555:
[----:B------:R-:W-:Y:S05]  /*107e0*/  BSYNC B0 ;  /* 0x0000000000007941 */ /* 0x000fea0003800000 */
.L_x_4554:
[----:B0-----:R-:W2:Y:S01]  /*107f0*/  LDL.LU R12, [R1+0x4c] ;  /* 0x00004c00010c7983 */ /* 0x001ea20000300800 */
        /* <DEDUP_REMOVED lines=12> */
[----:B------:R-:W1:Y:S01]  /*108c0*/  @P0 MUFU.LG2 R0, R0 ;  /* 0x0000000000000308 */ /* 0x000e620000000c00 */
        /* <DEDUP_REMOVED lines=8> */
[----:B-1----:R-:W-:Y:S01]  /*10950*/  @P0 FMUL.FTZ R0, R0, 0.69314718246459960938 ;  /* 0x3f31721800000820 */ /* 0x002fe20000410000 */
        /* <DEDUP_REMOVED lines=140> */
[----:B------:R-:W-:Y:S06]  /*11220*/  BAR.ARV 0xe, 0x100 ;  /* 0x0384000000007b1d */ /* 0x000fec0000002000 */
[----:B------:R-:W-:-:S02]  /*11230*/  PLOP3.LUT P0, PT, PT, PT, PT, 0x8, 0x0 ;  /* 0x000000000000781c */ /* 0x000fc40003f0e170 */
[----:B------:R-:W-:Y:S02]  /*11240*/  LOP3.LUT R185, R185, R0, RZ, 0x3c, !PT ;  /* 0x00000000b9b97212 */ /* 0x000fe400078e3cff */
[----:B------:R-:W-:Y:S01]  /*11250*/  SEL R17, R17, RZ, P1 ;  /* 0x000000ff11117207 */ /* 0x000fe20000800000 */
[----:B--2---:R-:W-:-:S05]  /*11260*/  VIADD R12, R12, 0x1 ;  /* 0x000000010c0c7836 */ /* 0x004fca0000000000 */
[----:B------:R2:W-:Y:S03]  /*11270*/  STL [R1+0x4c], R12 ;  /* 0x00004c0c01007387 */ /* 0x0005e60000100800 */
.L_x_4504:
[----:B------:R-:W-:Y:S05]  /*11280*/  BSYNC B7 ;  /* 0x0000000000077941 */ /* 0x000fea0003800000 */
.L_x_4500:
[----:B------:R-:W3:Y:S08]  /*11290*/  S2UR UR4, SR_CgaCtaId ;  /* 0x00000000000479c3 */ /* 0x000ef00000008800 */
[----:B------:R-:W-:Y:S01]  /*112a0*/  BAR.SYNC.DEFER_BLOCKING 0x5, 0x180 ;  /* 0x0146000000007b1d */ /* 0x000fe20000010000 */
[----:B------:R-:W-:-:S05]  /*112b0*/  MOV R2, 0x400 ;  /* 0x0000040000027802 */ /* 0x000fca0000000f00 */
[----:B------:R-:W-:Y:S01]  /*112c0*/  BSSY B0, `(.L_x_4569) ;  /* 0x00004f7000007945 */ /* 0x000fe20003800000 */
[----:B---3--:R-:W-:-:S05]  /*112d0*/  IMAD.U32 R190, RZ, RZ, UR4 ;  /* 0x00000004ffbe7e24 */ /* 0x008fca000f8e00ff */
[----:B------:R-:W-:-:S05]  /*112e0*/  LEA R2, R190, R2, 0x18 ;  /* 0x00000002be027211 */ /* 0x000fca00078ec0ff */
[----:B-----5:R3:W4:Y:S01]  /*112f0*/  LDS.128 R84, [R2+0x388d0] ;  /* 0x0388d00002547984 */ /* 0x0207220000000c00 */
[----:B------:R-:W-:Y:S06]  /*11300*/  BAR.ARV 0x4, 0x180 ;  /* 0x0106000000007b1d */ /* 0x000fec0000002000 */
[----:B------:R-:W-:Y:S05]  /*11310*/  @P0 BRA `(.L_x_4570) ;  /* 0x0000003c00b00947 */ /* 0x000fea0003800000 */
[----:B------:R-:W3:Y:S01]  /*11320*/  LDL R3, [R1+0x6c] ;  /* 0x00006c0001037983 */ /* 0x000ee20000100800 */
[----:B------:R-:W4:Y:S01]  /*11330*/  S2R R0, SR_SWINHI ;  /* 0x0000000000007919 */ /* 0x000f220000002f00 */
[----:B------:R-:W-:Y:S01]  /*11340*/  F2FP.F16.F32.PACK_AB R10, R29, R28 ;  /* 0x0000001c1d0a723e */ /* 0x000fe200000000ff */
[----:B------:R-:W-:Y:S01]  /*11350*/  ULDC.64 UR6, c[0x0][0xd00] ;  /* 0x0003400000067ab9 */ /* 0x000fe20000000a00 */
[----:B------:R-:W-:Y:S01]  /*11360*/  F2FP.F16.F32.PACK_AB R11, R31, R30 ;  /* 0x0000001e1f0b723e */ /* 0x000fe200000000ff */
[----:B------:R-:W3:Y:S01]  /*11370*/  LDL.LU R156, [R1+0x3c] ;  /* 0x00003c00019c7983 */ /* 0x000ee20000300800 */
[----:B012---:R-:W-:Y:S01]  /*11380*/  F2FP.F16.F32.PACK_AB R12, R33, R32 ;  /* 0x00000020210c723e */ /* 0x007fe200000000ff */
[----:B------:R-:W-:Y:S01]  /*11390*/  ULDC.64 UR4, c[0x0][0xd08] ;  /* 0x0003420000047ab9 */ /* 0x000fe20000000a00 */
[----:B------:R-:W-:Y:S01]  /*113a0*/  F2FP.F16.F32.PACK_AB R13, R35, R34 ;  /* 0x00000022230d723e */ /* 0x000fe200000000ff */
[----:B----4-:R-:W2:Y:S01]  /*113b0*/  LDL.LU R84, [R1+0x40] ;  /* 0x0000400001547983 */ /* 0x010ea20000300800 */
[----:B------:R-:W-:-:S02]  /*113c0*/  MOV R152, R2 ;  /* 0x0000000200987202 */ /* 0x000fc40000000f00 */
[----:B------:R-:W-:Y:S02]  /*113d0*/  MOV R153, R0 ;  /* 0x0000000000997202 */ /* 0x000fe40000000f00 */
[----:B------:R-:W-:Y:S02]  /*113e0*/  F2FP.F16.F32.PACK_AB R14, R37, R36 ;  /* 0x00000024250e723e */ /* 0x000fe400000000ff */
[----:B------:R-:W-:Y:S01]  /*113f0*/  F2FP.F16.F32.PACK_AB R15, R39, R38 ;  /* 0x00000026270f723e */ /* 0x000fe200000000ff */
[----:B------:R-:W-:Y:S01]  /*11400*/  BAR.SYNC.DEFER_BLOCKING 0x1, 0x100 ;  /* 0x0044000000007b1d */ /* 0x000fe20000010000 */
[----:B---3--:R-:W-:-:S03]  /*11410*/  IMAD.WIDE R20, R3, 0x2, R152 ;  /* 0x0000000203147825 */ /* 0x008fc600078e0298 */
        /* <DEDUP_REMOVED lines=164> */
[----:B------:R-:W-:Y:S02]  /*11e60*/  IADD3 R10, P0, R156, UR6, RZ ;  /* 0x000000069c0a7c10 */ /* 0x000fe4000ff1e0ff */
[----:B------:R-:W-:Y:S02]  /*11e70*/  MOV R20, R20 ;  /* 0x0000001400147202 */ /* 0x000fe40000000f00 */
[----:B------:R-:W-:Y:S02]  /*11e80*/  F2FP.F16.F32.PACK_AB R13, R147, R146 ;  /* 0x00000092930d723e */ /* 0x000fe400000000ff */
[----:B------:R-:W-:Y:S02]  /*11e90*/  F2FP.F16.F32.PACK_AB R14, R149, R148 ;  /* 0x00000094950e723e */ /* 0x000fe400000000ff */
[----:B------:R-:W-:-:S02]  /*11ea0*/  F2FP.F16.F32.PACK_AB R15, R151, R150 ;  /* 0x00000096970f723e */ /* 0x000fc400000000ff */
[----:B--2---:R-:W-:Y:S02]  /*11eb0*/  IADD3.X R11, R84, UR7, RZ, P0, !PT ;  /* 0x00000007540b7c10 */ /* 0x004fe400087fe4ff */
        /* <DEDUP_REMOVED lines=18> */
.L_x_4571:
        /* <DEDUP_REMOVED lines=11> */
[----:B------:R-:W2:Y:S01]  /*12090*/  LDL.LU R15, [R1+0x50] ;  /* 0x00005000010f7983 */ /* 0x000ea20000300800 */
[----:B------:R-:W-:Y:S01]  /*120a0*/  IMAD.MOV.U32 R20, RZ, RZ, 0xab8 ;  /* 0x00000ab8ff147424 */ /* 0x000fe200078e00ff */
[----:B------:R-:W-:Y:S01]  /*120b0*/  ISETP.GT.AND P1, PT, R0, 0x1, PT ;  /* 0x000000010000780c */ /* 0x000fe20003f24270 */
[----:B------:R-:W1:Y:S01]  /*120c0*/  LDC R157, c[0x0][0xce8] ;  /* 0x00033a00ff9d7b82 */ /* 0x000e620000000800 */
[----:B------:R-:W3:Y:S04]  /*120d0*/  LDL R162, [R1+0x60] ;  /* 0x0000600001a27983 */ /* 0x000ee80000100800 */
[----:B------:R-:W4:Y:S01]  /*120e0*/  LDL R156, [R1+0x48] ;  /* 0x00004800019c7983 */ /* 0x000f220000100800 */
[----:B------:R-:W-:Y:S02]  /*120f0*/  SEL R20, R20, 0xa78, P1 ;  /* 0x00000a7814147807 */ /* 0x000fe40000800000 */
[----:B------:R-:W-:Y:S01]  /*12100*/  ISETP.NE.U32.AND P0, PT, RZ, UR6, PT ;  /* 0x00000006ff007c0c */ /* 0x000fe2000bf05070 */
[----:B------:R-:W5:Y:S01]  /*12110*/  LDL R161, [R1+0x68] ;  /* 0x0000680001a17983 */ /* 0x000f620000100800 */
[----:B0-----:R-:W0:Y:S02]  /*12120*/  LDC.64 R12, c[0x0][R20+0x220] ;  /* 0x00008800140c7b82 */ /* 0x001e240000000a00 */
[----:B------:R-:W-:Y:S01]  /*12130*/  ISETP.NE.AND.EX P0, PT, RZ, UR7, PT, P0 ;  /* 0x00000007ff007c0c */ /* 0x000fe2000bf05300 */
[----:B------:R-:W5:Y:S03]  /*12140*/  LDL R160, [R1+0x58] ;  /* 0x0000580001a07983 */ /* 0x000f660000100800 */
[----:B------:R-:W-:-:S02]  /*12150*/  SEL R14, R159, RZ, !P0 ;  /* 0x000000ff9f0e7207 */ /* 0x000fc40004000000 */
[----:B------:R-:W2:Y:S01]  /*12160*/  LDC.64 R10, c[0x0][R20+0x218] ;  /* 0x00008600140a7b82 */ /* 0x000ea20000000a00 */
[----:B-1----:R-:W-:Y:S02]  /*12170*/  ISETP.NE.AND P2, PT, R157, 0x1, PT ;  /* 0x000000019d00780c */ /* 0x002fe40003f45270 */
[----:B0-----:R-:W-:Y:S01]  /*12180*/  IMAD R13, R13, R14, RZ ;  /* 0x0000000e0d0d7224 */ /* 0x001fe200078e02ff */
[----:B--2---:R-:W-:-:S05]  /*12190*/  SEL R21, R15, RZ, !P0 ;  /* 0x000000ff0f157207 */ /* 0x004fca0004000000 */
[C---:B------:R-:W-:Y:S02]  /*121a0*/  IMAD R21, R12.reuse, R21, R13 ;  /* 0x000000150c157224 */ /* 0x040fe400078e020d */
[----:B------:R-:W-:-:S04]  /*121b0*/  IMAD.WIDE.U32 R12, R12, R14, RZ ;  /* 0x0000000e0c0c7225 */ /* 0x000fc800078e00ff */
[----:B------:R-:W-:-:S03]  /*121c0*/  IMAD.WIDE.U32 R14, R10, R184, RZ ;  /* 0x000000b80a0e7225 */ /* 0x000fc600078e00ff */
[----:B------:R-:W-:Y:S02]  /*121d0*/  IADD3 R84, P0, P3, R12, R14, R8 ;  /* 0x0000000e0c547210 */ /* 0x000fe40007b1e008 */
[----:B------:R-:W0:Y:S01]  /*121e0*/  @P2 LDC R12, c[0x0][0xcec] ;  /* 0x00033b00ff0c2b82 */ /* 0x000e220000000800 */
[----:B------:R-:W-:-:S07]  /*121f0*/  IMAD R10, R11, R184, RZ ;  /* 0x000000b80b0a7224 */ /* 0x000fce00078e02ff */
[----:B------:R-:W1:Y:S01]  /*12200*/  @P2 LDC R11, c[0x0][0xcf0] ;  /* 0x00033c00ff0b2b82 */ /* 0x000e620000000800 */
[----:B---3--:R-:W-:Y:S02]  /*12210*/  IMAD R14, R158, 0x40, R162 ;  /* 0x000000409e0e7824 */ /* 0x008fe400078e02a2 */
[----:B------:R-:W-:Y:S02]  /*12220*/  IMAD.IADD R21, R13, 0x1, R21 ;  /* 0x000000010d157824 */ /* 0x000fe400078e0215 */
[----:B------:R-:W-:Y:S02]  /*12230*/  IMAD.IADD R13, R15, 0x1, R10 ;  /* 0x000000010f0d7824 */ /* 0x000fe400078e020a */
        /* <DEDUP_REMOVED lines=38> */
.L_x_4572:
[----:B------:R-:W-:Y:S02]  /*124a0*/  ISETP.GT.AND P1, PT, R0, 0x1, PT ;  /* 0x000000010000780c */ /* 0x000fe40003f24270 */
[----:B------:R-:W-:-:S04]  /*124b0*/  ISETP.NE.U32.AND P0, PT, RZ, UR6, PT ;  /* 0x00000006ff007c0c */ /* 0x000fc8000bf05070 */
[----:B------:R-:W-:-:S04]  /*124c0*/  ISETP.NE.AND.EX P0, PT, RZ, UR7, PT, P0 ;  /* 0x00000007ff007c0c */ /* 0x000fc8000bf05300 */
[----:B------:R-:W-:-:S03]  /*124d0*/  SEL R0, R159, RZ, !P0 ;  /* 0x000000ff9f007207 */ /* 0x000fc60004000000 */
[----:B------:R-:W-:Y:S06]  /*124e0*/  @P1 BRA `(.L_x_4573) ;  /* 0x0000001000601947 */ /* 0x000fec0003800000 */
[----:B------:R-:W2:Y:S01]  /*124f0*/  S2R R20, SR_TID.X ;  /* 0x0000000000147919 */ /* 0x000ea20000002100 */
[----:B------:R-:W3:Y:S01]  /*12500*/  LDC R80, c[0x0][0xce8] ;  /* 0x00033a00ff507b82 */ /* 0x000ee20000000800 */
[----:B------:R-:W-:Y:S01]  /*12510*/  ULDC.64 UR4, c[0x0][0xba0] ;  /* 0x0002e80000047ab9 */ /* 0x000fe20000000a00 */
[----:B--2---:R-:W-:-:S05]  /*12520*/  VIADD R20, R20, 0xffffff80 ;  /* 0xffffff8014147836 */ /* 0x004fca0000000000 */
[----:B01----:R-:W-:-:S04]  /*12530*/  SHF.R.S32.HI R11, RZ, 0x1f, R20 ;  /* 0x0000001fff0b7819 */ /* 0x003fc80000011414 */
        /* <DEDUP_REMOVED lines=12> */
[----:B------:R-:W-:Y:S01]  /*12600*/  SHF.R.U64 R12, R12, 0x3, RZ ;  /* 0x000000030c0c7819 */ /* 0x000fe200000012ff */
[----:B------:R-:W-:Y:S01]  /*12610*/  ULDC.64 UR4, c[0x0][0xbe8] ;  /* 0x0002fa0000047ab9 */ /* 0x000fe20000000a00 */
[----:B------:R-:W-:Y:S01]  /*12620*/  LOP3.LUT R36, R36, R37, RZ, 0x3c, !PT ;  /* 0x0000002524247212 */ /* 0x000fe200078e3cff */
[----:B------:R-:W-:Y:S01]  /*12630*/  IMAD.X R37, RZ, RZ, R153, P0 ;  /* 0x000000ffff257224 */ /* 0x000fe200000e0699 */
[----:B------:R-:W-:Y:S01]  /*12640*/  IADD3 R65, P0, R152, 0xc000, RZ ;  /* 0x0000c00098417810 */ /* 0x000fe20007f1e0ff */
[----:B------:R-:W-:Y:S01]  /*12650*/  IMAD.IADD R9, R9, 0x1, R21 ;  /* 0x0000000109097824 */ /* 0x000fe200078e0215 */
[----:B------:R-:W-:Y:S01]  /*12660*/  LOP3.LUT R12, R12, R13, RZ, 0x3c, !PT ;  /* 0x0000000d0c0c7212 */ /* 0x000fe200078e3cff */
[----:B------:R-:W-:Y:S01]  /*12670*/  IMAD.X R13, RZ, RZ, R153, P3 ;  /* 0x000000ffff0d7224 */ /* 0x000fe200018e0699 */
[----:B------:R-:W-:Y:S01]  /*12680*/  LOP3.LUT R64, R65, 0x380, RZ, 0xc0, !PT ;  /* 0x0000038041407812 */ /* 0x000fe200078ec0ff */
[----:B------:R-:W5:Y:S01]  /*12690*/  LD.E.128 R36, desc[UR42][R36.64] ;  /* 0x0000002a24247980 */ /* 0x000f62000c101d00 */
[----:B------:R-:W-:-:S02]  /*126a0*/  LOP3.LUT R11, R11, 0xfffffff8, RZ, 0xc0, !PT ;  /* 0xfffffff80b0b7812 */ /* 0x000fc400078ec0ff */
[----:B------:R-:W-:Y:S02]  /*126b0*/  SHF.R.U64 R64, R64, 0x3, RZ ;  /* 0x0000000340407819 */ /* 0x000fe400000012ff */
[C---:B------:R-:W-:Y:S02]  /*126c0*/  IADD3 R25, P4, R152.reuse, 0x2000, RZ ;  /* 0x0000200098197810 */ /* 0x040fe40007f9e0ff */
[C---:B------:R-:W-:Y:S02]  /*126d0*/  IADD3 R29, P5, R152.reuse, 0x3000, RZ ;  /* 0x00003000981d7810 */ /* 0x040fe40007fbe0ff */
[C---:B------:R-:W-:Y:S02]  /*126e0*/  IADD3 R33, P6, R152.reuse, 0x4000, RZ ;  /* 0x0000400098217810 */ /* 0x040fe40007fde0ff */
[C---:B------:R-:W-:Y:S02]  /*126f0*/  IADD3 R41, P1, R152.reuse, 0x6000, RZ ;  /* 0x0000600098297810 */ /* 0x040fe40007f3e0ff */
[----:B------:R-:W-:Y:S01]  /*12700*/  IADD3 R45, P2, R152, 0x7000, RZ ;  /* 0x00007000982d7810 */ /* 0x000fe20007f5e0ff */
[----:B------:R-:W-:Y:S01]  /*12710*/  IMAD.WIDE.U32 R8, R184, UR4, R8 ;  /* 0x00000004b8087c25 */ /* 0x000fe2000f8e0008 */
[----:B------:R-:W-:Y:S01]  /*12720*/  LOP3.LUT R64, R64, R65, RZ, 0x3c, !PT ;  /* 0x0000004140407212 */ /* 0x000fe200078e3cff */
[----:B------:R-:W5:Y:S01]  /*12730*/  LD.E.128 R12, desc[UR42][R12.64] ;  /* 0x0000002a0c0c7980 */ /* 0x000f62000c101d00 */
[----:B------:R-:W-:Y:S01]  /*12740*/  IADD3 R49, P3, R152, 0x8000, RZ ;  /* 0x0000800098317810 */ /* 0x000fe20007f7e0ff */
[----:B------:R-:W-:Y:S01]  /*12750*/  IMAD.X R65, RZ, RZ, R153, P0 ;  /* 0x000000ffff417224 */ /* 0x000fe200000e0699 */
[----:B---3--:R-:W-:Y:S01]  /*12760*/  ISETP.NE.AND P0, PT, R80, 0x1, PT ;  /* 0x000000015000780c */ /* 0x008fe20003f05270 */
[----:B------:R-:W-:Y:S01]  /*12770*/  IMAD.IADD R11, R20, 0x1, -R11 ;  /* 0x00000001140b7824 */ /* 0x000fe200078e0a0b */
[----:B------:R-:W-:-:S02]  /*12780*/  LOP3.LUT R24, R25, 0x380, RZ, 0xc0, !PT ;  /* 0x0000038019187812 */ /* 0x000fc400078ec0ff */
[----:B------:R-:W-:Y:S02]  /*12790*/  LOP3.LUT R28, R29, 0x380, RZ, 0xc0, !PT ;  /* 0x000003801d1c7812 */ /* 0x000fe400078ec0ff */
[----:B------:R-:W-:Y:S02]  /*127a0*/  LOP3.LUT R32, R33, 0x380, RZ, 0xc0, !PT ;  /* 0x0000038021207812 */ /* 0x000fe400078ec0ff */
[----:B------:R-:W-:Y:S02]  /*127b0*/  LOP3.LUT R40, R41, 0x380, RZ, 0xc0, !PT ;  /* 0x0000038029287812 */ /* 0x000fe400078ec0ff */
[----:B------:R-:W-:Y:S01]  /*127c0*/  LOP3.LUT R44, R45, 0x380, RZ, 0xc0, !PT ;  /* 0x000003802d2c7812 */ /* 0x000fe200078ec0ff */
[----:B------:R-:W-:Y:S01]  /*127d0*/  IMAD R9, R184, UR5, R9 ;  /* 0x00000005b8097c24 */ /* 0x000fe2000f8e0209 */
[----:B------:R-:W-:Y:S01]  /*127e0*/  LOP3.LUT R48, R49, 0x380, RZ, 0xc0, !PT ;  /* 0x0000038031307812 */ /* 0x000fe200078ec0ff */
[----:B------:R-:W0:Y:S01]  /*127f0*/  @P0 LDC R81, c[0x0][0xcec] ;  /* 0x00033b00ff510b82 */ /* 0x000e220000000800 */
[----:B------:R-:W-:Y:S01]  /*12800*/  LOP3.LUT R5, R152, 0x380, RZ, 0xc0, !PT ;  /* 0x0000038098057812 */ /* 0x000fe200078ec0ff */
[----:B------:R-:W5:Y:S06]  /*12810*/  LD.E.128 R64, desc[UR42][R64.64] ;  /* 0x0000002a40407980 */ /* 0x000f6c000c101d00 */
[----:B------:R-:W1:Y:S01]  /*12820*/  @P0 LDC R21, c[0x0][0xcf0] ;  /* 0x00033c00ff150b82 */ /* 0x000e620000000800 */
[----:B------:R-:W-:Y:S01]  /*12830*/  SHF.R.S32.HI R20, RZ, 0x1f, R0 ;  /* 0x0000001fff147819 */ /* 0x000fe20000011400 */
[----:B------:R-:W-:Y:S01]  /*12840*/  IMAD R11, R11, 0x20, R10 ;  /* 0x000000200b0b7824 */ /* 0x000fe200078e020a */
[----:B------:R-:W-:Y:S01]  /*12850*/  SHF.R.U64 R24, R24, 0x3, RZ ;  /* 0x0000000318187819 */ /* 0x000fe200000012ff */
[----:B------:R-:W-:Y:S01]  /*12860*/  ULDC.64 UR4, c[0x0][0xbf0] ;  /* 0x0002fc0000047ab9 */ /* 0x000fe20000000a00 */
[----:B------:R-:W-:-:S02]  /*12870*/  SHF.R.U64 R28, R28, 0x3, RZ ;  /* 0x000000031c1c7819 */ /* 0x000fc400000012ff */
[----:B------:R-:W-:Y:S02]  /*12880*/  SHF.R.U64 R32, R32, 0x3, RZ ;  /* 0x0000000320207819 */ /* 0x000fe400000012ff */
[----:B------:R-:W-:Y:S02]  /*12890*/  SHF.R.U64 R40, R40, 0x3, RZ ;  /* 0x0000000328287819 */ /* 0x000fe400000012ff */
[----:B------:R-:W-:Y:S02]  /*128a0*/  SHF.R.U64 R44, R44, 0x3, RZ ;  /* 0x000000032c2c7819 */ /* 0x000fe400000012ff */
[----:B------:R-:W-:Y:S01]  /*128b0*/  SHF.R.U64 R48, R48, 0x3, RZ ;  /* 0x0000000330307819 */ /* 0x000fe200000012ff */
[----:B------:R-:W-:Y:S01]  /*128c0*/  IMAD R83, R20, UR4, RZ ;  /* 0x0000000414537c24 */ /* 0x000fe2000f8e02ff */
[----:B------:R-:W-:Y:S01]  /*128d0*/  LOP3.LUT R24, R24, R25, RZ, 0x3c, !PT ;  /* 0x0000001918187212 */ /* 0x000fe200078e3cff */
[----:B------:R-:W-:Y:S01]  /*128e0*/  IMAD R20, R158, 0x40, R11 ;  /* 0x000000409e147824 */ /* 0x000fe200078e020b */
        /* <DEDUP_REMOVED lines=10> */
[C---:B------:R-:W-:Y:S01]  /*12990*/  IADD3 R53, P4, R152.reuse, 0x9000, RZ ;  /* 0x0000900098357810 */ /* 0x040fe20007f9e0ff */
[----:B------:R-:W-:Y:S01]  /*129a0*/  IMAD.X R49, RZ, RZ, R153, P3 ;  /* 0x000000ffff317224 */ /* 0x000fe200018e0699 */
[----:B------:R-:W-:Y:S01]  /*129b0*/  IADD3 R57, P5, R152, 0xa000, RZ ;  /* 0x0000a00098397810 */ /* 0x000fe20007fbe0ff */
[----:B------:R-:W-:Y:S01]  /*129c0*/  IMAD R83, R0, UR5, R83 ;  /* 0x0000000500537c24 */ /* 0x000fe2000f8e0253 */
[----:B------:R-:W-:Y:S01]  /*129d0*/  IADD3 R61, P6, R152, 0xb000, RZ ;  /* 0x0000b000983d7810 */ /* 0x000fe20007fde0ff */
[----:B------:R-:W-:Y:S01]  /*129e0*/  IMAD.WIDE.U32 R8, R0, UR4, R8 ;  /* 0x0000000400087c25 */ /* 0x000fe2000f8e0008 */
[C---:B------:R-:W-:Y:S01]  /*129f0*/  IADD3 R69, P1, R152.reuse, 0xd000, RZ ;  /* 0x0000d00098457810 */ /* 0x040fe20007f3e0ff */
[----:B------:R-:W-:Y:S01]  /*12a00*/  ULDC.64 UR4, c[0x0][0xbe0] ;  /* 0x0002f80000047ab9 */ /* 0x000fe20000000a00 */
[----:B------:R-:W-:Y:S01]  /*12a10*/  IADD3 R73, P2, R152, 0xe000, RZ ;  /* 0x0000e00098497810 */ /* 0x000fe20007f5e0ff */
[----:B0-----:R-:W-:Y:S01]  /*12a20*/  @P0 IMAD.HI.U32 R0, R20, R81, RZ ;  /* 0x0000005114000227 */ /* 0x001fe200078e00ff */
[----:B------:R-:W-:Y:S01]  /*12a30*/  IADD3 R7, P3, R152, 0xf000, RZ ;  /* 0x0000f00098077810 */ /* 0x000fe20007f7e0ff */
[----:B------:R-:W5:Y:S01]  /*12a40*/  LD.E.128 R24, desc[UR42][R24.64] ;  /* 0x0000002a18187980 */ /* 0x000f62000c101d00 */
[----:B------:R-:W-:-:S02]  /*12a50*/  LOP3.LUT R52, R53, 0x380, RZ, 0xc0, !PT ;  /* 0x0000038035347812 */ /* 0x000fc400078ec0ff */
[----:B------:R-:W-:Y:S01]  /*12a60*/  LOP3.LUT R56, R57, 0x380, RZ, 0xc0, !PT ;  /* 0x0000038039387812 */ /* 0x000fe200078ec0ff */
[----:B------:R-:W-:Y:S01]  /*12a70*/  IMAD.MOV.U32 R11, RZ, RZ, R20 ;  /* 0x000000ffff0b7224 */ /* 0x000fe200078e0014 */
[----:B------:R-:W-:Y:S01]  /*12a80*/  LOP3.LUT R60, R61, 0x380, RZ, 0xc0, !PT ;  /* 0x000003803d3c7812 */ /* 0x000fe200078ec0ff */
[----:B------:R-:W-:Y:S01]  /*12a90*/  IMAD.X R77, RZ, RZ, R153, P3 ;  /* 0x000000ffff4d7224 */ /* 0x000fe200018e0699 */
[----:B------:R-:W-:Y:S01]  /*12aa0*/  LOP3.LUT R68, R69, 0x380, RZ, 0xc0, !PT ;  /* 0x0000038045447812 */ /* 0x000fe200078ec0ff */
[----:B------:R-:W5:Y:S01]  /*12ab0*/  LD.E.128 R28, desc[UR42][R28.64] ;  /* 0x0000002a1c1c7980 */ /* 0x000f62000c101d00 */
[----:B------:R-:W-:Y:S02]  /*12ac0*/  LOP3.LUT R72, R73, 0x380, RZ, 0xc0, !PT ;  /* 0x0000038049487812 */ /* 0x000fe400078ec0ff */
[----:B------:R-:W-:Y:S01]  /*12ad0*/  LOP3.LUT R6, R7, 0x380, RZ, 0xc0, !PT ;  /* 0x0000038007067812 */ /* 0x000fe200078ec0ff */
[----:B------:R-:W5:Y:S01]  /*12ae0*/  LD.E.128 R32, desc[UR42][R32.64] ;  /* 0x0000002a20207980 */ /* 0x000f62000c101d00 */
[----:B-1----:R-:W-:-:S02]  /*12af0*/  @P0 SHF.R.U32.HI R11, RZ, R21, R0 ;  /* 0x00000015ff0b0219 */ /* 0x002fc40000011600 */
[----:B------:R-:W-:Y:S01]  /*12b00*/  SHF.R.U64 R52, R52, 0x3, RZ ;  /* 0x0000000334347819 */ /* 0x000fe200000012ff */
[----:B------:R-:W5:Y:S01]  /*12b10*/  LD.E.128 R40, desc[UR42][R40.64] ;  /* 0x0000002a28287980 */ /* 0x000f62000c101d00 */
[----:B------:R-:W-:Y:S02]  /*12b20*/  SHF.R.U64 R56, R56, 0x3, RZ ;  /* 0x0000000338387819 */ /* 0x000fe400000012ff */
[----:B------:R-:W-:Y:S01]  /*12b30*/  SHF.R.U64 R60, R60, 0x3, RZ ;  /* 0x000000033c3c7819 */ /* 0x000fe200000012ff */
[----:B------:R-:W5:Y:S01]  /*12b40*/  LD.E.128 R44, desc[UR42][R44.64] ;  /* 0x0000002a2c2c7980 */ /* 0x000f62000c101d00 */
[----:B------:R-:W-:Y:S02]  /*12b50*/  SHF.R.U64 R68, R68, 0x3, RZ ;  /* 0x0000000344447819 */ /* 0x000fe400000012ff */
[----:B------:R-:W-:Y:S01]  /*12b60*/  SHF.R.U64 R72, R72, 0x3, RZ ;  /* 0x0000000348487819 */ /* 0x000fe200000012ff */
[----:B------:R-:W5:Y:S01]  /*12b70*/  LD.E.128 R48, desc[UR42][R48.64] ;  /* 0x0000002a30307980 */ /* 0x000f62000c101d00 */
[----:B------:R-:W-:-:S02]  /*12b80*/  SHF.R.U64 R5, R5, 0x3, RZ ;  /* 0x0000000305057819 */ /* 0x000fc400000012ff */
[----:B------:R-:W-:Y:S01]  /*12b90*/  SHF.R.U64 R6, R6, 0x3, RZ ;  /* 0x0000000306067819 */ /* 0x000fe200000012ff */
        /* <DEDUP_REMOVED lines=13> */
[----:B------:R-:W-:-:S02]  /*12c70*/  SHF.R.S32.HI R0, RZ, 0x1f, R11 ;  /* 0x0000001fff007819 */ /* 0x000fc4000001140b */
[----:B------:R-:W-:Y:S01]  /*12c80*/  LOP3.LUT R76, R6, R7, RZ, 0x3c, !PT ;  /* 0x00000007064c7212 */ /* 0x000fe200078e3cff */
[----:B------:R-:W-:Y:S01]  /*12c90*/  IMAD.IADD R9, R9, 0x1, R83 ;  /* 0x0000000109097824 */ /* 0x000fe200078e0253 */
[----:B------:R-:W5:Y:S01]  /*12ca0*/  LD.E.128 R52, desc[UR42][R52.64] ;  /* 0x0000002a34347980 */ /* 0x000f62000c101d00 */
[----:B------:R-:W-:Y:S02]  /*12cb0*/  IMAD R21, R80, R21, R20 ;  /* 0x0000001550157224 */ /* 0x000fe400078e0214 */
[----:B------:R-:W-:Y:S01]  /*12cc0*/  IMAD R0, R0, UR4, RZ ;  /* 0x0000000400007c24 */ /* 0x000fe2000f8e02ff */
[----:B------:R-:W0:Y:S01]  /*12cd0*/  LDC R20, c[0x0][0xbc8] ;  /* 0x0002f200ff147b82 */ /* 0x000e220000000800 */
[----:B------:R-:W5:Y:S01]  /*12ce0*/  LD.E.128 R4, desc[UR42][R4.64] ;  /* 0x0000002a04047980 */ /* 0x000f62000c101d00 */
[----:B------:R-:W-:-:S03]  /*12cf0*/  IMAD.WIDE.U32 R8, R11, UR4, R8 ;  /* 0x000000040b087c25 */ /* 0x000fc6000f8e0008 */
[----:B------:R-:W5:Y:S01]  /*12d00*/  LD.E.128 R56, desc[UR42][R56.64] ;  /* 0x0000002a38387980 */ /* 0x000f62000c101d00 */
[----:B------:R-:W-:-:S03]  /*12d10*/  IMAD R11, R11, UR5, R0 ;  /* 0x000000050b0b7c24 */ /* 0x000fc6000f8e0200 */
[----:B------:R-:W5:Y:S01]  /*12d20*/  LD.E.128 R60, desc[UR42][R60.64] ;  /* 0x0000002a3c3c7980 */ /* 0x000f62000c101d00 */
[----:B------:R-:W-:Y:S01]  /*12d30*/  SHF.R.S32.HI R0, RZ, 0x1f, R21 ;  /* 0x0000001fff007819 */ /* 0x000fe20000011415 */
[----:B------:R-:W-:Y:S02]  /*12d40*/  ULDC.64 UR4, c[0x0][0xbd8] ;  /* 0x0002f60000047ab9 */ /* 0x000fe40000000a00 */
[----:B------:R-:W5:Y:S04]  /*12d50*/  LD.E.128 R68, desc[UR42][R68.64] ;  /* 0x0000002a44447980 */ /* 0x000f68000c101d00 */
        /* <DEDUP_REMOVED lines=15> */
[----:B------:R-:W-:Y:S02]  /*12e50*/  IMAD.IADD R81, R9, 0x1, R81 ;  /* 0x0000000109517824 */ /* 0x000fe400078e0251 */
[----:B------:R-:W-:Y:S01]  /*12e60*/  VIADD R159, R192, 0x40 ;  /* 0x00000040c09f7836 */ /* 0x000fe20000000000 */
[----:B------:R-:W-:Y:S02]  /*12e70*/  PRMT R0, RZ, 0x654, R0 ;  /* 0x00000654ff007816 */ /* 0x000fe40000000000 */
[----:B------:R-:W-:Y:S02]  /*12e80*/  LEA.HI.X R81, R8, UR5, R81, 0x1, P0 ;  /* 0x0000000508517c11 */ /* 0x000fe400080f0c51 */
[-C--:B0-----:R-:W-:Y:S01]  /*12e90*/  ISETP.GE.AND P0, PT, R159, R20.reuse, PT ;  /* 0x000000149f00720c */ /* 0x081fe20003f06270 */
[----:B------:R-:W-:Y:S01]  /*12ea0*/  IMAD R82, R158, 0x40, R10 ;  /* 0x000000409e527824 */ /* 0x000fe200078e020a */
        /* <DEDUP_REMOVED lines=75> */
[-C--:B0-----:R-:W-:Y:S02]  /*13360*/  @!P2 LEA R4, P5, R156, R8.reuse, 0x1 ;  /* 0x000000089c04a211 */ /* 0x081fe400078a08ff */
        /* <DEDUP_REMOVED lines=9> */
.L_x_4575:
[----:B------:R-:W-:Y:S05]  /*13400*/  BSYNC B1 ;  /* 0x0000000000017941 */ /* 0x000fea0003800000 */
.L_x_4574:
[----:B0----5:R-:W-:Y:S01]  /*13410*/  VIADD R7, R82, 0x20 ;  /* 0x0000002052077836 */ /* 0x021fe20000000000 */
[----:B------:R0:W3:Y:S04]  /*13420*/  SHFL.IDX PT, R5, R81, 0x1, 0x181f ;  /* 0x00381f0051057f89 */ /* 0x0000e800000e0000 */
[----:B------:R-:W-:Y:S01]  /*13430*/  ISETP.GE.AND P0, PT, R7, R80, PT ;  /* 0x000000500700720c */ /* 0x000fe20003f06270 */
[----:B------:R0:W4:-:S12]  /*13440*/  SHFL.IDX PT, R4, R21, 0x1, 0x181f ;  /* 0x00381f0015047f89 */ /* 0x00011800000e0000 */
[----:B0-----:R-:W-:Y:S05]  /*13450*/  @P0 BRA `(.L_x_4576) ;  /* 0x0000002c00740947 */ /* 0x001fea0003800000 */
[-C--:B------:R-:W-:Y:S02]  /*13460*/  ISETP.GE.AND P6, PT, R192, R20.reuse, PT ;  /* 0x00000014c000720c */ /* 0x080fe40003fc6270 */
[-C--:B------:R-:W-:Y:S02]  /*13470*/  ISETP.GE.AND P5, PT, R159, R20.reuse, PT ;  /* 0x000000149f00720c */ /* 0x080fe40003fa6270 */
[-C--:B------:R-:W-:Y:S02]  /*13480*/  ISETP.GE.AND P3, PT, R158, R20.reuse, PT ;  /* 0x000000149e00720c */ /* 0x080fe40003f66270 */
[-C--:B------:R-:W-:Y:S02]  /*13490*/  ISETP.GE.AND P2, PT, R157, R20.reuse, PT ;  /* 0x000000149d00720c */ /* 0x080fe40003f46270 */
[-C--:B------:R-:W-:Y:S02]  /*134a0*/  ISETP.GE.AND P1, PT, R156, R20.reuse, PT ;  /* 0x000000149c00720c */ /* 0x080fe40003f26270 */
[----:B------:R-:W-:-:S03]  /*134b0*/  ISETP.GE.AND P0, PT, R155, R20, PT ;  /* 0x000000149b00720c */ /* 0x000fc60003f06270 */
[----:B---34-:R-:W-:Y:S02]  /*134c0*/  @!P6 IMAD.WIDE R6, R192, 0x2, R4 ;  /* 0x00000002c006e825 */ /* 0x018fe400078e0204 */
[----:B-1----:R-:W-:-:S03]  /*134d0*/  @!P5 LEA R8, P4, R159, R4, 0x1 ;  /* 0x000000049f08d211 */ /* 0x002fc600078808ff */
[----:B------:R0:W-:Y:S01]  /*134e0*/  @!P6 ST.E.128 desc[UR42][R6.64], R12 ;  /* 0x0000000c0600e985 */ /* 0x0001e2000c101d2a */
[----:B--2---:R-:W-:Y:S02]  /*134f0*/  @!P5 LEA.HI.X R9, R159, R5, R93, 0x1, P4 ;  /* 0x000000059f09d211 */ /* 0x004fe400020f0c5d */
        /* <DEDUP_REMOVED lines=8> */
[CC--:B------:R-:W-:Y:S02]  /*13580*/  @P4 LEA R12, P5, R154.reuse, R4.reuse, 0x1 ;  /* 0x000000049a0c4211 */ /* 0x0c0fe400078a08ff */
        /* <DEDUP_REMOVED lines=14> */
.L_x_4573:
[----:B01----:R-:W2:Y:S01]  /*13670*/  LDL.LU R12, [R1+0x48] ;  /* 0x00004800010c7983 */ /* 0x003ea20000300800 */
[----:B------:R-:W-:Y:S01]  /*13680*/  ULDC.64 UR4, c[0x0][0xc08] ;  /* 0x0003020000047ab9 */ /* 0x000fe20000000a00 */
[----:B------:R-:W0:Y:S02]  /*13690*/  LDC R13, c[0x0][0xce8] ;  /* 0x00033a00ff0d7b82 */ /* 0x000e240000000800 */
[----:B------:R-:W3:Y:S04]  /*136a0*/  LDL R11, [R1+0x60] ;  /* 0x00006000010b7983 */ /* 0x000ee80000100800 */
[----:B------:R-:W3:Y:S01]  /*136b0*/  LDL.LU R14, [R1+0x44] ;  /* 0x00004400010e7983 */ /* 0x000ee20000300800 */
[----:B------:R-:W-:Y:S01]  /*136c0*/  IMAD R10, R9, UR4, RZ ;  /* 0x00000004090a7c24 */ /* 0x000fe2000f8e02ff */
[----:B------:R-:W-:Y:S01]  /*136d0*/  BSSY B1, `(.L_x_4577) ;  /* 0x0000110000017945 */ /* 0x000fe20003800000 */
[----:B------:R-:W-:-:S02]  /*136e0*/  VIADD R152, R223, 0xf8 ;  /* 0x000000f8df987836 */ /* 0x000fc40000000000 */
[C---:B------:R-:W-:Y:S02]  /*136f0*/  IMAD R10, R8.reuse, UR5, R10 ;  /* 0x00000005080a7c24 */ /* 0x040fe4000f8e020a */
[----:B------:R-:W-:Y:S01]  /*13700*/  IMAD.WIDE.U32 R8, R8, UR4, RZ ;  /* 0x0000000408087c25 */ /* 0x000fe2000f8e00ff */
[----:B------:R-:W-:Y:S01]  /*13710*/  ULDC.64 UR4, c[0x0][0xc38] ;  /* 0x00030e0000047ab9 */ /* 0x000fe20000000a00 */
[----:B------:R-:W-:Y:S02]  /*13720*/  SHF.R.S32.HI R152, RZ, 0x1f, R152 ;  /* 0x0000001fff987819 */ /* 0x000fe40000011498 */
[----:B------:R-:W-:Y:S01]  /*13730*/  IMAD.IADD R9, R9, 0x1, R10 ;  /* 0x0000000109097824 */ /* 0x000fe200078e020a */
[----:B------:R-:W-:Y:S01]  /*13740*/  SHF.R.S32.HI R10, RZ, 0x1f, R0 ;  /* 0x0000001fff0a7819 */ /* 0x000fe20000011400 */
[----:B------:R-:W-:Y:S02]  /*13750*/  VIADD R154, R223, 0xf0 ;  /* 0x000000f0df9a7836 */ /* 0x000fe40000000000 */
[----:B------:R-:W-:Y:S01]  /*13760*/  IMAD.WIDE.U32 R8, R184, UR4, R8 ;  /* 0x00000004b8087c25 */ /* 0x000fe2000f8e0008 */
[----:B0-----:R-:W-:-:S03]  /*13770*/  ISETP.NE.AND P0, PT, R13, 0x1, PT ;  /* 0x000000010d00780c */ /* 0x001fc60003f05270 */
[----:B------:R-:W-:Y:S01]  /*13780*/  IMAD R9, R184, UR5, R9 ;  /* 0x00000005b8097c24 */ /* 0x000fe2000f8e0209 */
[----:B------:R-:W-:Y:S01]  /*13790*/  ULDC.64 UR4, c[0x0][0xc40] ;  /* 0x0003100000047ab9 */ /* 0x000fe20000000a00 */
[----:B------:R-:W-:Y:S01]  /*137a0*/  IMAD R3, R3, R13, RZ ;  /* 0x0000000d03037224 */ /* 0x000fe200078e02ff */
[----:B------:R-:W-:Y:S01]  /*137b0*/  SHF.R.S32.HI R154, RZ, 0x1f, R154 ;  /* 0x0000001fff9a7819 */ /* 0x000fe2000001149a */
[----:B------:R-:W-:Y:S02]  /*137c0*/  IMAD R10, R10, UR4, RZ ;  /* 0x000000040a0a7c24 */ /* 0x000fe4000f8e02ff */
[----:B------:R-:W-:-:S04]  /*137d0*/  IMAD.WIDE.U32 R8, R0, UR4, R8 ;  /* 0x0000000400087c25 */ /* 0x000fc8000f8e0008 */
        /* <DEDUP_REMOVED lines=108> */
[----:B------:R-:W-:Y:S01]  /*13ea0*/  VIADD R14, R223, 0x10 ;  /* 0x00000010df0e7836 */ /* 0x000fe20000000000 */
[----:B------:R-:W-:Y:S02]  /*13eb0*/  ISETP.GE.AND P4, PT, R198, UR4, PT ;  /* 0x00000004c6007c0c */ /* 0x000fe4000bf86270 */
        /* <DEDUP_REMOVED lines=8> */
[----:B------:R-:W-:Y:S01]  /*13f40*/  VIADD R15, R223, 0x10 ;  /* 0x00000010df0f7836 */ /* 0x000fe20000000000 */
        /* <DEDUP_REMOVED lines=28> */
[----:B------:R-:W-:-:S04]  /*14110*/  VIADD R14, R223, 0x30 ;  /* 0x00000030df0e7836 */ /* 0x000fc80000000000 */
[----:B------:R0:W-:Y:S01]  /*14120*/  @!P1 ST.E.64 desc[UR42][R8.64], R44 ;  /* 0x0000002c08009985 */ /* 0x0001e2000c101b2a */
[----:B------:R-:W-:Y:S02]  /*14130*/  ISETP.GE.AND P1, PT, R10, UR4, PT ;  /* 0x000000040a007c0c */ /* 0x000fe4000bf26270 */
[----:B------:R-:W-:Y:S02]  /*14140*/  SHF.R.S32.HI R14, RZ, 0x1f, R14 ;  /* 0x0000001fff0e7819 */ /* 0x000fe4000001140e */
[----:B0-----:R-:W-:-:S04]  /*14150*/  @!P0 LEA R8, P2, R11, R21, 0x2 ;  /* 0x000000150b088211 */ /* 0x001fc800078410ff */
[----:B------:R-:W-:Y:S01]  /*14160*/  @!P0 LEA.HI.X R9, R11, R20, R14, 0x2, P2 ;  /* 0x000000140b098211 */ /* 0x000fe200010f140e */
[----:B------:R-:W-:-:S04]  /*14170*/  VIADD R11, R223, 0x38 ;  /* 0x00000038df0b7836 */ /* 0x000fc80000000000 */
        /* <DEDUP_REMOVED lines=10> */
[----:B------:R-:W-:Y:S02]  /*14220*/  @!P0 LEA.HI.X R9, R222, R20, R10, 0x2, P2 ;  /* 0x00000014de098211 */ /* 0x000fe400010f140a */
[----:B------:R-:W-:-:S03]  /*14230*/  @!P4 LEA R10, P6, R198, R21, 0x2 ;  /* 0x00000015c60ac211 */ /* 0x000fc600078c10ff */
[----:B------:R0:W-:Y:S01]  /*14240*/  @!P0 ST.E.64 desc[UR42][R8.64], R56 ;  /* 0x0000003808008985 */ /* 0x0001e2000c101b2a */
[----:B------:R-:W-:Y:S02]  /*14250*/  ISETP.GE.AND P0, PT, R218, UR4, PT ;  /* 0x00000004da007c0c */ /* 0x000fe4000bf06270 */
[----:B------:R-:W-:Y:S02]  /*14260*/  @!P4 LEA.HI.X R11, R198, R20, R199, 0x2, P6 ;  /* 0x00000014c60bc211 */ /* 0x000fe400030f14c7 */
[----:B0-----:R-:W-:-:S04]  /*14270*/  @!P1 LEA R8, P2, R220, R21, 0x2 ;  /* 0x00000015dc089211 */ /* 0x001fc800078410ff */
[----:B------:R-:W-:-:S05]  /*14280*/  @!P1 LEA.HI.X R9, R220, R20, R221, 0x2, P2 ;  /* 0x00000014dc099211 */ /* 0x000fca00010f14dd */
[----:B------:R0:W-:Y:S01]  /*14290*/  @!P1 ST.E.64 desc[UR42][R8.64], R60 ;  /* 0x0000003c08009985 */ /* 0x0001e2000c101b2a */
[----:B------:R-:W-:Y:S02]  /*142a0*/  ISETP.GE.AND P1, PT, R213, UR4, PT ;  /* 0x00000004d5007c0c */ /* 0x000fe4000bf26270 */
[----:B0-----:R-:W-:-:S04]  /*142b0*/  @!P0 LEA R8, P2, R218, R21, 0x2 ;  /* 0x00000015da088211 */ /* 0x001fc800078410ff */
[----:B------:R-:W-:Y:S02]  /*142c0*/  @!P0 LEA.HI.X R9, R218, R20, R219, 0x2, P2 ;  /* 0x00000014da098211 */ /* 0x000fe400010f14db */
[----:B------:R-:W-:-:S03]  /*142d0*/  ISETP.GE.AND P2, PT, R181, UR4, PT ;  /* 0x00000004b5007c0c */ /* 0x000fc6000bf46270 */
[----:B------:R0:W-:Y:S10]  /*142e0*/  @!P0 ST.E.64 desc[UR42][R8.64], R64 ;  /* 0x0000004008008985 */ /* 0x0001f4000c101b2a */
[----:B------:R-:W-:-:S02]  /*142f0*/  @!P2 LEA R14, P6, R181, R21, 0x2 ;  /* 0x00000015b50ea211 */ /* 0x000fc400078c10ff */
[----:B0-----:R-:W-:Y:S02]  /*14300*/  @!P1 LEA R8, P0, R213, R21, 0x2 ;  /* 0x00000015d5089211 */ /* 0x001fe400078010ff */
[-C--:B------:R-:W-:Y:S02]  /*14310*/  @!P2 LEA.HI.X R15, R181, R20.reuse, R182, 0x2, P6 ;  /* 0x00000014b50fa211 */ /* 0x080fe400030f14b6 */
[----:B------:R-:W-:Y:S02]  /*14320*/  @!P1 LEA.HI.X R9, R213, R20, R217, 0x2, P0 ;  /* 0x00000014d5099211 */ /* 0x000fe400000f14d9 */
[----:B------:R-:W-:-:S03]  /*14330*/  ISETP.GE.AND P0, PT, R196, UR4, PT ;  /* 0x00000004c4007c0c */ /* 0x000fc6000bf06270 */
[----:B------:R0:W-:Y:S01]  /*14340*/  @!P1 ST.E.64 desc[UR42][R8.64], R68 ;  /* 0x0000004408009985 */ /* 0x0001e2000c101b2a */
[----:B------:R-:W-:Y:S02]  /*14350*/  ISETP.GE.AND P1, PT, R183, UR4, PT ;  /* 0x00000004b7007c0c */ /* 0x000fe4000bf26270 */
[----:B0-----:R-:W-:-:S04]  /*14360*/  @!P3 LEA R8, P5, R200, R21, 0x2 ;  /* 0x00000015c808b211 */ /* 0x001fc800078a10ff */
[----:B------:R-:W-:-:S05]  /*14370*/  @!P3 LEA.HI.X R9, R200, R20, R201, 0x2, P5 ;  /* 0x00000014c809b211 */ /* 0x000fca00028f14c9 */
[----:B------:R0:W-:Y:S01]  /*14380*/  @!P3 ST.E.64 desc[UR42][R8.64], R72 ;  /* 0x000000480800b985 */ /* 0x0001e2000c101b2a */
[----:B------:R-:W-:-:S03]  /*14390*/  ISETP.GE.AND P3, PT, R179, UR4, PT ;  /* 0x00000004b3007c0c */ /* 0x000fc6000bf66270 */
[----:B------:R1:W-:Y:S01]  /*143a0*/  @!P4 ST.E.64 desc[UR42][R10.64], R76 ;  /* 0x0000004c0a00c985 */ /* 0x0003e2000c101b2a */
[CC--:B0-----:R-:W-:Y:S02]  /*143b0*/  @!P0 LEA R8, P4, R196.reuse, R21.reuse, 0x2 ;  /* 0x00000015c4088211 */ /* 0x0c1fe400078810ff */
[----:B-1----:R-:W-:Y:S02]  /*143c0*/  @!P1 LEA R10, P5, R183, R21, 0x2 ;  /* 0x00000015b70a9211 */ /* 0x002fe400078a10ff */
        /* <DEDUP_REMOVED lines=8> */
[----:B------:R-:W-:Y:S02]  /*14450*/  @!P2 ST.E.64 desc[UR42][R14.64], R88 ;  /* 0x000000580e00a985 */ /* 0x000fe4000c101b2a */
[-C--:B0-----:R-:W-:Y:S02]  /*14460*/  @!P4 LEA R8, P2, R177, R21.reuse, 0x2 ;  /* 0x00000015b108c211 */ /* 0x081fe400078410ff */
[-C--:B-1----:R-:W-:Y:S02]  /*14470*/  @!P3 LEA R6, P6, R179, R21.reuse, 0x2 ;  /* 0x00000015b306b211 */ /* 0x082fe400078c10ff */
[-C--:B------:R-:W-:Y:S02]  /*14480*/  @!P4 LEA.HI.X R9, R177, R20.reuse, R178, 0x2, P2 ;  /* 0x00000014b109c211 */ /* 0x080fe400010f14b2 */
[----:B------:R-:W-:Y:S02]  /*14490*/  @!P3 LEA.HI.X R7, R179, R20, R180, 0x2, P6 ;  /* 0x00000014b307b211 */ /* 0x000fe400030f14b4 */
[----:B------:R-:W-:-:S02]  /*144a0*/  @!P5 LEA R10, P6, R175, R21, 0x2 ;  /* 0x00000015af0ad211 */ /* 0x000fc400078c10ff */
[----:B------:R-:W-:Y:S01]  /*144b0*/  ISETP.GE.AND P2, PT, R169, UR4, PT ;  /* 0x00000004a9007c0c */ /* 0x000fe2000bf46270 */
[----:B------:R0:W-:Y:S01]  /*144c0*/  @!P3 ST.E.64 desc[UR42][R6.64], R92 ;  /* 0x0000005c0600b985 */ /* 0x0001e2000c101b2a */
[----:B------:R-:W-:-:S03]  /*144d0*/  @!P5 LEA.HI.X R11, R175, R20, R176, 0x2, P6 ;  /* 0x00000014af0bd211 */ /* 0x000fc600030f14b0 */
        /* <DEDUP_REMOVED lines=39> */
[CC--:B------:R-:W-:Y:S02]  /*14750*/  @!P5 LEA R14, P0, R84.reuse, R21.reuse, 0x2 ;  /* 0x00000015540ed211 */ /* 0x0c0fe400078010ff */
[C---:B-1----:R-:W-:Y:S01]  /*14760*/  @!P2 LEA R8, P1, R153.reuse, R21, 0x2 ;  /* 0x000000159908a211 */ /* 0x042fe200078210ff */
[----:B------:R3:W-:Y:S01]  /*14770*/  @!P4 ST.E.64 desc[UR42][R6.64], R136 ;  /* 0x000000880600c985 */ /* 0x0007e2000c101b2a */
[-C--:B------:R-:W-:Y:S02]  /*14780*/  @!P5 LEA.HI.X R15, R84, R20.reuse, R152, 0x2, P0 ;  /* 0x00000014540fd211 */ /* 0x080fe400000f1498 */
[----:B------:R-:W-:Y:S01]  /*14790*/  @!P2 LEA.HI.X R9, R153, R20, R154, 0x2, P1 ;  /* 0x000000149909a211 */ /* 0x000fe200008f149a */
[----:B------:R3:W-:Y:S04]  /*147a0*/  @!P3 ST.E.64 desc[UR42][R10.64], R140 ;  /* 0x0000008c0a00b985 */ /* 0x0007e8000c101b2a */
[----:B------:R3:W-:Y:S04]  /*147b0*/  @!P2 ST.E.64 desc[UR42][R8.64], R144 ;  /* 0x000000900800a985 */ /* 0x0007e8000c101b2a */
[----:B------:R3:W-:Y:S02]  /*147c0*/  @!P5 ST.E.64 desc[UR42][R14.64], R148 ;  /* 0x000000940e00d985 */ /* 0x0007e4000c101b2a */
.L_x_4578:
[----:B------:R-:W-:Y:S05]  /*147d0*/  BSYNC B1 ;  /* 0x0000000000017941 */ /* 0x000fea0003800000 */
.L_x_4577:
[----:B---3--:R-:W-:Y:S01]  /*147e0*/  VIADD R6, R13, 0x8 ;  /* 0x000000080d067836 */ /* 0x008fe20000000000 */
[----:B0-----:R-:W0:Y:S04]  /*147f0*/  SHFL.IDX PT, R12, R12, 0x1, 0x1c1f ;  /* 0x003c1f000c0c7f89 */ /* 0x001e2800000e0000 */
[----:B------:R-:W-:Y:S01]  /*14800*/  ISETP.GE.AND P0, PT, R6, R3, PT ;  /* 0x000000030600720c */ /* 0x000fe20003f06270 */
[----:B------:R-:W3:-:S12]  /*14810*/  SHFL.IDX PT, R0, R0, 0x1, 0x1c1f ;  /* 0x003c1f0000007f89 */ /* 0x000ed800000e0000 */
[----:B------:R-:W-:Y:S05]  /*14820*/  @P0 BRA `(.L_x_4576) ;  /* 0x0000001800800947 */ /* 0x000fea0003800000 */
[C---:B------:R-:W-:Y:S01]  /*14830*/  VIADD R11, R223.reuse, 0x8 ;  /* 0x00000008df0b7836 */ /* 0x040fe20000000000 */
[----:B------:R-:W-:Y:S01]  /*14840*/  ULDC UR4, c[0x0][0xbc8] ;  /* 0x0002f20000047ab9 */ /* 0x000fe20000000800 */
[C---:B------:R-:W-:Y:S01]  /*14850*/  VIADD R15, R223.reuse, 0x10 ;  /* 0x00000010df0f7836 */ /* 0x040fe20000000000 */
[C---:B------:R-:W-:Y:S01]  /*14860*/  ISETP.GE.AND P2, PT, R223.reuse, UR4, PT ;  /* 0x00000004df007c0c */ /* 0x040fe2000bf46270 */
[----:B------:R-:W-:Y:S01]  /*14870*/  VIADD R10, R223, 0x18 ;  /* 0x00000018df0a7836 */ /* 0x000fe20000000000 */
[----:B------:R-:W-:Y:S01]  /*14880*/  ISETP.GE.AND P5, PT, R11, UR4, PT ;  /* 0x000000040b007c0c */ /* 0x000fe2000bfa6270 */
[----:B------:R-:W-:Y:S01]  /*14890*/  VIADD R14, R223, 0x8 ;  /* 0x00000008df0e7836 */ /* 0x000fe20000000000 */
[----:B------:R-:W-:Y:S01]  /*148a0*/  ISETP.GE.AND P3, PT, R15, UR4, PT ;  /* 0x000000040f007c0c */ /* 0x000fe2000bf66270 */
[C---:B------:R-:W-:Y:S01]  /*148b0*/  VIADD R24, R223.reuse, 0x10 ;  /* 0x00000010df187836 */ /* 0x040fe20000000000 */
[----:B--2---:R-:W-:Y:S01]  /*148c0*/  SHF.R.S32.HI R20, RZ, 0x1f, R223 ;  /* 0x0000001fff147819 */ /* 0x004fe200000114df */
[----:B-1----:R-:W-:Y:S01]  /*148d0*/  VIADD R21, R223, 0x28 ;  /* 0x00000028df157836 */ /* 0x002fe20000000000 */
[----:B------:R-:W-:-:S02]  /*148e0*/  ISETP.GE.AND P4, PT, R10, UR4, PT ;  /* 0x000000040a007c0c */ /* 0x000fc4000bf86270 */
[----:B------:R-:W-:Y:S02]  /*148f0*/  SHF.R.S32.HI R14, RZ, 0x1f, R14 ;  /* 0x0000001fff0e7819 */ /* 0x000fe4000001140e */
[----:B------:R-:W-:Y:S02]  /*14900*/  SHF.R.S32.HI R24, RZ, 0x1f, R24 ;  /* 0x0000001fff187819 */ /* 0x000fe40000011418 */
[-C--:B---3--:R-:W-:Y:S02]  /*14910*/  @!P2 LEA R6, P0, R223, R0.reuse, 0x2 ;  /* 0x00000000df06a211 */ /* 0x088fe400078010ff */
[----:B------:R-:W-:Y:S02]  /*14920*/  @!P5 LEA R8, P1, R11, R0, 0x2 ;  /* 0x000000000b08d211 */ /* 0x000fe400078210ff */
[CC--:B0-----:R-:W-:Y:S01]  /*14930*/  @!P2 LEA.HI.X R7, R223.reuse, R12.reuse, R20, 0x2, P0 ;  /* 0x0000000cdf07a211 */ /* 0x0c1fe200000f1414 */
[----:B------:R-:W-:Y:S01]  /*14940*/  VIADD R20, R223, 0x20 ;  /* 0x00000020df147836 */ /* 0x000fe20000000000 */
[----:B------:R-:W-:Y:S01]  /*14950*/  @!P5 LEA.HI.X R9, R11, R12, R14, 0x2, P1 ;  /* 0x0000000c0b09d211 */ /* 0x000fe200008f140e */
[----:B------:R-:W-:Y:S01]  /*14960*/  VIADD R11, R223, 0x18 ;  /* 0x00000018df0b7836 */ /* 0x000fe20000000000 */
[----:B------:R-:W-:Y:S01]  /*14970*/  ISETP.GE.AND P1, PT, R21, UR4, PT ;  /* 0x0000000415007c0c */ /* 0x000fe2000bf26270 */
[----:B------:R0:W-:Y:S01]  /*14980*/  @!P2 ST.E.64 desc[UR42][R6.64], R26 ;  /* 0x0000001a0600a985 */ /* 0x0001e2000c101b2a */
[----:B------:R-:W-:Y:S01]  /*14990*/  ISETP.GE.AND P0, PT, R20, UR4, PT ;  /* 0x0000000414007c0c */ /* 0x000fe2000bf06270 */
[----:B------:R-:W-:Y:S01]  /*149a0*/  VIADD R14, R223, 0x30 ;  /* 0x00000030df0e7836 */ /* 0x000fe20000000000 */
[----:B------:R-:W-:Y:S01]  /*149b0*/  SHF.R.S32.HI R11, RZ, 0x1f, R11 ;  /* 0x0000001fff0b7819 */ /* 0x000fe2000001140b */
[----:B------:R1:W-:Y:S03]  /*149c0*/  @!P5 ST.E.64 desc[UR42][R8.64], R30 ;  /* 0x0000001e0800d985 */ /* 0x0003e6000c101b2a */
[----:B------:R-:W-:-:S02]  /*149d0*/  ISETP.GE.AND P2, PT, R14, UR4, PT ;  /* 0x000000040e007c0c */ /* 0x000fc4000bf46270 */
[CC--:B0-----:R-:W-:Y:S02]  /*149e0*/  @!P3 LEA R6, P5, R15.reuse, R0.reuse, 0x2 ;  /* 0x000000000f06b211 */ /* 0x0c1fe400078a10ff */
[C---:B-1----:R-:W-:Y:S02]  /*149f0*/  @!P4 LEA R8, P6, R10.reuse, R0, 0x2 ;  /* 0x000000000a08c211 */ /* 0x042fe400078c10ff */
[-C--:B------:R-:W-:Y:S01]  /*14a00*/  @!P3 LEA.HI.X R7, R15, R12.reuse, R24, 0x2, P5 ;  /* 0x0000000c0f07b211 */ /* 0x080fe200028f1418 */
[C---:B------:R-:W-:Y:S01]  /*14a10*/  VIADD R24, R223.reuse, 0x20 ;  /* 0x00000020df187836 */ /* 0x040fe20000000000 */
[----:B------:R-:W-:Y:S01]  /*14a20*/  @!P4 LEA.HI.X R9, R10, R12, R11, 0x2, P6 ;  /* 0x0000000c0a09c211 */ /* 0x000fe200030f140b */
[----:B------:R-:W-:-:S04]  /*14a30*/  VIADD R15, R223, 0x38 ;  /* 0x00000038df0f7836 */ /* 0x000fc80000000000 */
[-C--:B------:R-:W-:Y:S01]  /*14a40*/  @!P2 LEA R10, P6, R14, R0.reuse, 0x2 ;  /* 0x000000000e0aa211 */ /* 0x080fe200078c10ff */
[----:B------:R0:W-:Y:S01]  /*14a50*/  @!P3 ST.E.64 desc[UR42][R6.64], R34 ;  /* 0x000000220600b985 */ /* 0x0001e2000c101b2a */
[----:B------:R-:W-:Y:S02]  /*14a60*/  SHF.R.S32.HI R24, RZ, 0x1f, R24 ;  /* 0x0000001fff187819 */ /* 0x000fe40000011418 */
[----:B------:R-:W-:Y:S01]  /*14a70*/  ISETP.GE.AND P3, PT, R15, UR4, PT ;  /* 0x000000040f007c0c */ /* 0x000fe2000bf66270 */
[----:B------:R1:W-:Y:S01]  /*14a80*/  @!P4 ST.E.64 desc[UR42][R8.64], R38 ;  /* 0x000000260800c985 */ /* 0x0003e2000c101b2a */
[----:B0-----:R-:W-:-:S04]  /*14a90*/  @!P0 LEA R6, P4, R20, R0, 0x2 ;  /* 0x0000000014068211 */ /* 0x001fc800078810ff */
[----:B------:R-:W-:Y:S01]  /*14aa0*/  @!P0 LEA.HI.X R7, R20, R12, R24, 0x2, P4 ;  /* 0x0000000c14078211 */ /* 0x000fe200020f1418 */
[----:B------:R-:W-:Y:S01]  /*14ab0*/  VIADD R24, R223, 0x28 ;  /* 0x00000028df187836 */ /* 0x000fe20000000000 */
[----:B-1----:R-:W-:Y:S01]  /*14ac0*/  @!P1 LEA R8, P5, R21, R0, 0x2 ;  /* 0x0000000015089211 */ /* 0x002fe200078a10ff */
[----:B------:R-:W-:Y:S01]  /*14ad0*/  VIADD R20, R223, 0x30 ;  /* 0x00000030df147836 */ /* 0x000fe20000000000 */
[----:B------:R-:W-:Y:S01]  /*14ae0*/  ISETP.GE.AND P4, PT, R222, UR4, PT ;  /* 0x00000004de007c0c */ /* 0x000fe2000bf86270 */
[----:B------:R0:W-:Y:S01]  /*14af0*/  @!P0 ST.E.64 desc[UR42][R6.64], R42 ;  /* 0x0000002a06008985 */ /* 0x0001e2000c101b2a */
[----:B------:R-:W-:Y:S02]  /*14b00*/  SHF.R.S32.HI R24, RZ, 0x1f, R24 ;  /* 0x0000001fff187819 */ /* 0x000fe40000011418 */
[----:B------:R-:W-:Y:S02]  /*14b10*/  SHF.R.S32.HI R20, RZ, 0x1f, R20 ;  /* 0x0000001fff147819 */ /* 0x000fe40000011414 */
[----:B------:R-:W-:-:S02]  /*14b20*/  @!P1 LEA.HI.X R9, R21, R12, R24, 0x2, P5 ;  /* 0x0000000c15099211 */ /* 0x000fc400028f1418 */
[----:B------:R-:W-:Y:S02]  /*14b30*/  ISETP.GE.AND P5, PT, R220, UR4, PT ;  /* 0x00000004dc007c0c */ /* 0x000fe4000bfa6270 */
[----:B------:R-:W-:Y:S01]  /*14b40*/  @!P2 LEA.HI.X R11, R14, R12, R20, 0x2, P6 ;  /* 0x0000000c0e0ba211 */ /* 0x000fe200030f1414 */
[C---:B------:R-:W-:Y:S01]  /*14b50*/  VIADD R20, R223.reuse, 0x38 ;  /* 0x00000038df147836 */ /* 0x040fe20000000000 */
[----:B------:R1:W-:Y:S01]  /*14b60*/  @!P1 ST.E.64 desc[UR42][R8.64], R46 ;  /* 0x0000002e08009985 */ /* 0x0003e2000c101b2a */
[----:B------:R-:W-:Y:S01]  /*14b70*/  VIADD R14, R223, 0x40 ;  /* 0x00000040df0e7836 */ /* 0x000fe20000000000 */
[----:B------:R-:W-:Y:S02]  /*14b80*/  ISETP.GE.AND P0, PT, R218, UR4, PT ;  /* 0x00000004da007c0c */ /* 0x000fe4000bf06270 */
[----:B0-----:R-:W-:Y:S01]  /*14b90*/  @!P3 LEA R6, P6, R15, R0, 0x2 ;  /* 0x000000000f06b211 */ /* 0x001fe200078c10ff */
[----:B------:R0:W-:Y:S01]  /*14ba0*/  @!P2 ST.E.64 desc[UR42][R10.64], R50 ;  /* 0x000000320a00a985 */ /* 0x0001e2000c101b2a */
[----:B------:R-:W-:-:S02]  /*14bb0*/  SHF.R.S32.HI R20, RZ, 0x1f, R20 ;  /* 0x0000001fff147819 */ /* 0x000fc40000011414 */
[----:B------:R-:W-:Y:S02]  /*14bc0*/  ISETP.GE.AND P1, PT, R213, UR4, PT ;  /* 0x00000004d5007c0c */ /* 0x000fe4000bf26270 */
[----:B------:R-:W-:Y:S02]  /*14bd0*/  SHF.R.S32.HI R14, RZ, 0x1f, R14 ;  /* 0x0000001fff0e7819 */ /* 0x000fe4000001140e */
[----:B------:R-:W-:Y:S02]  /*14be0*/  @!P3 LEA.HI.X R7, R15, R12, R20, 0x2, P6 ;  /* 0x0000000c0f07b211 */ /* 0x000fe400030f1414 */
[----:B-1----:R-:W-:-:S03]  /*14bf0*/  @!P4 LEA R8, P2, R222, R0, 0x2 ;  /* 0x00000000de08c211 */ /* 0x002fc600078410ff */
[----:B------:R1:W-:Y:S01]  /*14c00*/  @!P3 ST.E.64 desc[UR42][R6.64], R54 ;  /* 0x000000360600b985 */ /* 0x0003e2000c101b2a */
[----:B------:R-:W-:Y:S02]  /*14c10*/  @!P4 LEA.HI.X R9, R222, R12, R14, 0x2, P2 ;  /* 0x0000000cde09c211 */ /* 0x000fe400010f140e */
[----:B0-----:R-:W-:Y:S02]  /*14c20*/  @!P5 LEA R10, P6, R220, R0, 0x2 ;  /* 0x00000000dc0ad211 */ /* 0x001fe400078c10ff */
[----:B------:R-:W-:Y:S01]  /*14c30*/  ISETP.GE.AND P2, PT, R200, UR4, PT ;  /* 0x00000004c8007c0c */ /* 0x000fe2000bf46270 */
[----:B------:R0:W-:Y:S01]  /*14c40*/  @!P4 ST.E.64 desc[UR42][R8.64], R58 ;  /* 0x0000003a0800c985 */ /* 0x0001e2000c101b2a */
[----:B------:R-:W-:Y:S02]  /*14c50*/  @!P5 LEA.HI.X R11, R220, R12, R221, 0x2, P6 ;  /* 0x0000000cdc0bd211 */ /* 0x000fe400030f14dd */
[----:B------:R-:W-:Y:S02]  /*14c60*/  ISETP.GE.AND P3, PT, R198, UR4, PT ;  /* 0x00000004c6007c0c */ /* 0x000fe4000bf66270 */
[----:B------:R-:W-:Y:S01]  /*14c70*/  ISETP.GE.AND P4, PT, R196, UR4, PT ;  /* 0x00000004c4007c0c */ /* 0x000fe2000bf86270 */
[----:B------:R2:W-:Y:S01]  /*14c80*/  @!P5 ST.E.64 desc[UR42][R10.64], R62 ;  /* 0x0000003e0a00d985 */ /* 0x0005e2000c101b2a */
[----:B-1----:R-:W-:-:S04]  /*14c90*/  @!P0 LEA R6, P6, R218, R0, 0x2 ;  /* 0x00000000da068211 */ /* 0x002fc800078c10ff */
[----:B------:R-:W-:Y:S02]  /*14ca0*/  @!P0 LEA.HI.X R7, R218, R12, R219, 0x2, P6 ;  /* 0x0000000cda078211 */ /* 0x000fe400030f14db */
[----:B0-----:R-:W-:-:S03]  /*14cb0*/  @!P1 LEA R8, P5, R213, R0, 0x2 ;  /* 0x00000000d5089211 */ /* 0x001fc600078a10ff */
[----:B------:R0:W-:Y:S01]  /*14cc0*/  @!P0 ST.E.64 desc[UR42][R6.64], R66 ;  /* 0x0000004206008985 */ /* 0x0001e2000c101b2a */
[----:B------:R-:W-:Y:S02]  /*14cd0*/  @!P1 LEA.HI.X R9, R213, R12, R217, 0x2, P5 ;  /* 0x0000000cd5099211 */ /* 0x000fe400028f14d9 */
[----:B------:R-:W-:Y:S02]  /*14ce0*/  ISETP.GE.AND P5, PT, R183, UR4, PT ;  /* 0x00000004b7007c0c */ /* 0x000fe4000bfa6270 */
[C---:B--2---:R-:W-:Y:S01]  /*14cf0*/  @!P2 LEA R10, P6, R200.reuse, R0, 0x2 ;  /* 0x00000000c80aa211 */ /* 0x044fe200078c10ff */
[----:B------:R1:W-:Y:S03]  /*14d00*/  @!P1 ST.E.64 desc[UR42][R8.64], R70 ;  /* 0x0000004608009985 */ /* 0x0003e6000c101b2a */
[----:B------:R-:W-:Y:S02]  /*14d10*/  @!P2 LEA.HI.X R11, R200, R12, R201, 0x2, P6 ;  /* 0x0000000cc80ba211 */ /* 0x000fe400030f14c9 */
[----:B0-----:R-:W-:-:S03]  /*14d20*/  @!P3 LEA R6, P1, R198, R0, 0x2 ;  /* 0x00000000c606b211 */ /* 0x001fc600078210ff */
[----:B------:R0:W-:Y:S01]  /*14d30*/  @!P2 ST.E.64 desc[UR42][R10.64], R74 ;  /* 0x0000004a0a00a985 */ /* 0x0001e2000c101b2a */
[----:B------:R-:W-:Y:S02]  /*14d40*/  ISETP.GE.AND P2, PT, R181, UR4, PT ;  /* 0x00000004b5007c0c */ /* 0x000fe4000bf46270 */
[----:B------:R-:W-:Y:S02]  /*14d50*/  @!P3 LEA.HI.X R7, R198, R12, R199, 0x2, P1 ;  /* 0x0000000cc607b211 */ /* 0x000fe400008f14c7 */
[----:B------:R-:W-:Y:S02]  /*14d60*/  ISETP.GE.AND P1, PT, R179, UR4, PT ;  /* 0x00000004b3007c0c */ /* 0x000fe4000bf26270 */
[C---:B-1----:R-:W-:Y:S01]  /*14d70*/  @!P4 LEA R8, P0, R196.reuse, R0, 0x2 ;  /* 0x00000000c408c211 */ /* 0x042fe200078010ff */
[----:B------:R1:W-:Y:S03]  /*14d80*/  @!P3 ST.E.64 desc[UR42][R6.64], R78 ;  /* 0x0000004e0600b985 */ /* 0x0003e6000c101b2a */
[----:B------:R-:W-:-:S02]  /*14d90*/  @!P4 LEA.HI.X R9, R196, R12, R197, 0x2, P0 ;  /* 0x0000000cc409c211 */ /* 0x000fc400000f14c5 */
[----:B------:R-:W-:Y:S02]  /*14da0*/  ISETP.GE.AND P0, PT, R177, UR4, PT ;  /* 0x00000004b1007c0c */ /* 0x000fe4000bf06270 */
[----:B0-----:R-:W-:Y:S01]  /*14db0*/  @!P5 LEA R10, P6, R183, R0, 0x2 ;  /* 0x00000000b70ad211 */ /* 0x001fe200078c10ff */
[----:B------:R-:W-:Y:S01]  /*14dc0*/  @!P4 ST.E.64 desc[UR42][R8.64], R82 ;  /* 0x000000520800c985 */ /* 0x000fe2000c101b2a */
[----:B------:R-:W-:Y:S02]  /*14dd0*/  ISETP.GE.AND P4, PT, R173, UR4, PT ;  /* 0x00000004ad007c0c */ /* 0x000fe4000bf86270 */
[----:B------:R-:W-:Y:S02]  /*14de0*/  @!P5 LEA.HI.X R11, R183, R12, R184, 0x2, P6 ;  /* 0x0000000cb70bd211 */ /* 0x000fe400030f14b8 */
[----:B-1----:R-:W-:-:S03]  /*14df0*/  @!P1 LEA R6, P3, R179, R0, 0x2 ;  /* 0x00000000b3069211 */ /* 0x002fc600078610ff */
        /* <DEDUP_REMOVED lines=13> */
[-C--:B0-----:R-:W-:Y:S02]  /*14ed0*/  @!P5 LEA R4, P6, R175, R0.reuse, 0x2 ;  /* 0x00000000af04d211 */ /* 0x081fe400078c10ff */
[----:B-1----:R-:W-:Y:S02]  /*14ee0*/  @!P4 LEA R6, P0, R173, R0, 0x2 ;  /* 0x00000000ad06c211 */ /* 0x002fe400078010ff */
[----:B------:R-:W-:Y:S02]  /*14ef0*/  @!P5 LEA.HI.X R5, R175, R12, R176, 0x2, P6 ;  /* 0x0000000caf05d211 */ /* 0x000fe400030f14b0 */
[----:B--2---:R-:W-:Y:S02]  /*14f00*/  @!P3 LEA R8, P6, R171, R0, 0x2 ;  /* 0x00000000ab08b211 */ /* 0x004fe400078c10ff */
[----:B------:R-:W-:Y:S01]  /*14f10*/  @!P4 LEA.HI.X R7, R173, R12, R174, 0x2, P0 ;  /* 0x0000000cad07c211 */ /* 0x000fe200000f14ae */
[----:B------:R0:W-:Y:S01]  /*14f20*/  @!P5 ST.E.64 desc[UR42][R4.64], R102 ;  /* 0x000000660400d985 */ /* 0x0001e2000c101b2a */
[----:B------:R-:W-:-:S02]  /*14f30*/  ISETP.GE.AND P0, PT, R165, UR4, PT ;  /* 0x00000004a5007c0c */ /* 0x000fc4000bf06270 */
[----:B------:R-:W-:Y:S01]  /*14f40*/  @!P3 LEA.HI.X R9, R171, R12, R172, 0x2, P6 ;  /* 0x0000000cab09b211 */ /* 0x000fe200030f14ac */
[----:B------:R1:W-:Y:S04]  /*14f50*/  @!P4 ST.E.64 desc[UR42][R6.64], R106 ;  /* 0x0000006a0600c985 */ /* 0x0003e8000c101b2a */
[----:B------:R2:W-:Y:S01]  /*14f60*/  @!P3 ST.E.64 desc[UR42][R8.64], R110 ;  /* 0x0000006e0800b985 */ /* 0x0005e2000c101b2a */
[----:B------:R-:W-:Y:S02]  /*14f70*/  ISETP.GE.AND P3, PT, R163, UR4, PT ;  /* 0x00000004a3007c0c */ /* 0x000fe4000bf66270 */
[-C--:B0-----:R-:W-:Y:S02]  /*14f80*/  @!P2 LEA R4, P4, R169, R0.reuse, 0x2 ;  /* 0x00000000a904a211 */ /* 0x081fe400078810ff */
[----:B-1----:R-:W-:-:S02]  /*14f90*/  @!P1 LEA R6, P5, R167, R0, 0x2 ;  /* 0x00000000a7069211 */ /* 0x002fc400078a10ff */
[----:B------:R-:W-:Y:S02]  /*14fa0*/  @!P2 LEA.HI.X R5, R169, R12, R170, 0x2, P4 ;  /* 0x0000000ca905a211 */ /* 0x000fe400020f14aa */
[----:B------:R-:W-:Y:S02]  /*14fb0*/  ISETP.GE.AND P4, PT, R161, UR4, PT ;  /* 0x00000004a1007c0c */ /* 0x000fe4000bf86270 */
[----:B--2---:R-:W-:Y:S01]  /*14fc0*/  @!P0 LEA R8, P6, R165, R0, 0x2 ;  /* 0x00000000a5088211 */ /* 0x004fe200078c10ff */
[----:B------:R0:W-:Y:S01]  /*14fd0*/  @!P2 ST.E.64 desc[UR42][R4.64], R114 ;  /* 0x000000720400a985 */ /* 0x0001e2000c101b2a */
[-C--:B------:R-:W-:Y:S02]  /*14fe0*/  @!P1 LEA.HI.X R7, R167, R12.reuse, R168, 0x2, P5 ;  /* 0x0000000ca7079211 */ /* 0x080fe400028f14a8 */
[----:B------:R-:W-:Y:S02]  /*14ff0*/  @!P0 LEA.HI.X R9, R165, R12, R166, 0x2, P6 ;  /* 0x0000000ca5098211 */ /* 0x000fe400030f14a6 */
[----:B------:R-:W-:Y:S01]  /*15000*/  ISETP.GE.AND P2, PT, R159, UR4, PT ;  /* 0x000000049f007c0c */ /* 0x000fe2000bf46270 */
[----:B------:R1:W-:Y:S01]  /*15010*/  @!P1 ST.E.64 desc[UR42][R6.64], R118 ;  /* 0x0000007606009985 */ /* 0x0003e2000c101b2a */
[----:B------:R-:W-:-:S03]  /*15020*/  ISETP.GE.AND P1, PT, R157, UR4, PT ;  /* 0x000000049d007c0c */ /* 0x000fc6000bf26270 */
[----:B------:R2:W-:Y:S01]  /*15030*/  @!P0 ST.E.64 desc[UR42][R8.64], R122 ;  /* 0x0000007a08008985 */ /* 0x0005e2000c101b2a */
[----:B------:R-:W-:Y:S02]  /*15040*/  ISETP.GE.AND P0, PT, R155, UR4, PT ;  /* 0x000000049b007c0c */ /* 0x000fe4000bf06270 */
[----:B0-----:R-:W-:-:S04]  /*15050*/  @!P4 LEA R4, P6, R161, R0, 0x2 ;  /* 0x00000000a104c211 */ /* 0x001fc800078c10ff */
[----:B------:R-:W-:Y:S02]  /*15060*/  @!P4 LEA.HI.X R5, R161, R12, R162, 0x2, P6 ;  /* 0x0000000ca105c211 */ /* 0x000fe400030f14a2 */
[----:B-1----:R-:W-:-:S04]  /*15070*/  @!P3 LEA R6, P5, R163, R0, 0x2 ;  /* 0x00000000a306b211 */ /* 0x002fc800078a10ff */
[----:B------:R-:W-:Y:S02]  /*15080*/  @!P3 LEA.HI.X R7, R163, R12, R164, 0x2, P5 ;  /* 0x0000000ca307b211 */ /* 0x000fe400028f14a4 */
[----:B------:R-:W-:-:S03]  /*15090*/  ISETP.GE.AND P5, PT, R153, UR4, PT ;  /* 0x0000000499007c0c */ /* 0x000fc6000bfa6270 */
[----:B------:R0:W-:Y:S04]  /*150a0*/  @!P3 ST.E.64 desc[UR42][R6.64], R126 ;  /* 0x0000007e0600b985 */ /* 0x0001e8000c101b2a */
[----:B------:R1:W-:Y:S01]  /*150b0*/  @!P4 ST.E.64 desc[UR42][R4.64], R130 ;  /* 0x000000820400c985 */ /* 0x0003e2000c101b2a */
[----:B--2---:R-:W-:-:S04]  /*150c0*/  @!P0 LEA R8, P4, R155, R0, 0x2 ;  /* 0x000000009b088211 */ /* 0x004fc800078810ff */
[----:B------:R-:W-:Y:S02]  /*150d0*/  @!P0 LEA.HI.X R9, R155, R12, R156, 0x2, P4 ;  /* 0x0000000c9b098211 */ /* 0x000fe400020f149c */
[-C--:B0-----:R-:W-:Y:S02]  /*150e0*/  @!P2 LEA R6, P3, R159, R0.reuse, 0x2 ;  /* 0x000000009f06a211 */ /* 0x081fe400078610ff */
[----:B-1----:R-:W-:Y:S02]  /*150f0*/  @!P1 LEA R4, P6, R157, R0, 0x2 ;  /* 0x000000009d049211 */ /* 0x002fe400078c10ff */
[----:B------:R-:W-:Y:S02]  /*15100*/  @!P2 LEA.HI.X R7, R159, R12, R160, 0x2, P3 ;  /* 0x0000000c9f07a211 */ /* 0x000fe400018f14a0 */
[----:B------:R-:W-:Y:S02]  /*15110*/  @!P5 LEA R10, P3, R153, R0, 0x2 ;  /* 0x00000000990ad211 */ /* 0x000fe400078610ff */
[-C--:B------:R-:W-:Y:S01]  /*15120*/  @!P1 LEA.HI.X R5, R157, R12.reuse, R158, 0x2, P6 ;  /* 0x0000000c9d059211 */ /* 0x080fe200030f149e */
[----:B------:R0:W-:Y:S01]  /*15130*/  @!P2 ST.E.64 desc[UR42][R6.64], R134 ;  /* 0x000000860600a985 */ /* 0x0001e2000c101b2a */
[----:B------:R-:W-:-:S03]  /*15140*/  @!P5 LEA.HI.X R11, R153, R12, R154, 0x2, P3 ;  /* 0x0000000c990bd211 */ /* 0x000fc600018f149a */
[----:B------:R0:W-:Y:S04]  /*15150*/  @!P1 ST.E.64 desc[UR42][R4.64], R138 ;  /* 0x0000008a04009985 */ /* 0x0001e8000c101b2a */
[----:B------:R0:W-:Y:S01]  /*15160*/  @!P0 ST.E.64 desc[UR42][R8.64], R142 ;  /* 0x0000008e08008985 */ /* 0x0001e2000c101b2a */
[----:B------:R-:W-:-:S03]  /*15170*/  ISETP.GE.AND P0, PT, R84, UR4, PT ;  /* 0x0000000454007c0c */ /* 0x000fc6000bf06270 */
[----:B------:R0:W-:Y:S10]  /*15180*/  @!P5 ST.E.64 desc[UR42][R10.64], R146 ;  /* 0x000000920a00d985 */ /* 0x0001f4000c101b2a */
[----:B------:R-:W-:Y:S05]  /*15190*/  @P0 BRA `(.L_x_4576) ;  /* 0x0000001000240947 */ /* 0x000fea0003800000 */
[----:B0-----:R-:W-:-:S04]  /*151a0*/  LEA R4, P0, R84, R0, 0x2 ;  /* 0x0000000054047211 */ /* 0x001fc800078010ff */
[----:B------:R-:W-:-:S05]  /*151b0*/  LEA.HI.X R5, R84, R12, R152, 0x2, P0 ;  /* 0x0000000c54057211 */ /* 0x000fca00000f1498 */
[----:B------:R0:W-:Y:S01]  /*151c0*/  ST.E.64 desc[UR42][R4.64], R150 ;  /* 0x0000009604007985 */ /* 0x0001e2000c101b2a */
[----:B------:R-:W-:Y:S05]  /*151d0*/  BRA `(.L_x_4576) ;  /* 0x0000001000147947 */ /* 0x000fea0003800000 */
.L_x_4570:
[----:B------:R-:W2:Y:S01]  /*151e0*/  LDL.LU R6, [R1+0x3c] ;  /* 0x00003c0001067983 */ /* 0x000ea20000300800 */
[----:B------:R-:W-:Y:S01]  /*151f0*/  ULDC.64 UR6, c[0x0][0xd08] ;  /* 0x0003420000067ab9 */ /* 0x000fe20000000a00 */
[----:B------:R-:W-:Y:S02]  /*15200*/  ULDC.64 UR4, c[0x0][0xd00] ;  /* 0x0003400000047ab9 */ /* 0x000fe40000000a00 */
[----:B------:R-:W3:Y:S04]  /*15210*/  LDL.LU R0, [R1+0x40] ;  /* 0x0000400001007983 */ /* 0x000ee80000300800 */
[----:B------:R-:W4:Y:S01]  /*15220*/  LDL R9, [R1+0x38] ;  /* 0x0000380001097983 */ /* 0x000f220000100800 */
[----:B------:R-:W-:Y:S01]  /*15230*/  ISETP.NE.U32.AND P1, PT, RZ, UR6, PT ;  /* 0x00000006ff007c0c */ /* 0x000fe2000bf25070 */
[----:B------:R-:W-:Y:S01]  /*15240*/  IMAD.MOV.U32 R3, RZ, RZ, RZ ;  /* 0x000000ffff037224 */ /* 0x000fe200078e00ff */
[----:B------:R-:W-:-:S02]  /*15250*/  ISETP.NE.U32.AND P0, PT, RZ, UR4, PT ;  /* 0x00000004ff007c0c */ /* 0x000fc4000bf05070 */
[----:B------:R-:W-:Y:S02]  /*15260*/  ISETP.NE.AND.EX P1, PT, RZ, UR7, PT, P1 ;  /* 0x00000007ff007c0c */ /* 0x000fe4000bf25310 */
[----:B------:R-:W-:Y:S01]  /*15270*/  ISETP.NE.AND.EX P0, PT, RZ, UR5, PT, P0 ;  /* 0x00000005ff007c0c */ /* 0x000fe2000bf05300 */
[----:B------:R-:W0:Y:S01]  /*15280*/  S2R R8, SR_TID.X ;  /* 0x0000000000087919 */ /* 0x000e220000002100 */
[----:B--2---:R-:W-:-:S04]  /*15290*/  IADD3 R4, P2, R6, UR4, RZ ;  /* 0x0000000406047c10 */ /* 0x004fc8000ff5e0ff */
[----:B---3--:R-:W-:-:S05]  /*152a0*/  IADD3.X R5, R0, UR5, RZ, P2, !PT ;  /* 0x0000000500057c10 */ /* 0x008fca00097fe4ff */
[----:B------:R-:W-:Y:S01]  /*152b0*/  @P1 IADD3 R6, P2, R6, UR6, RZ ;  /* 0x0000000606061c10 */ /* 0x000fe2000ff5e0ff */
[----:B------:R-:W-:Y:S01]  /*152c0*/  ULDC UR4, c[0x0][0xb88] ;  /* 0x0002e20000047ab9 */ /* 0x000fe20000000800 */
[----:B------:R2:W5:Y:S02]  /*152d0*/  @P0 LDG.E R3, desc[UR42][R4.64] ;  /* 0x0000002a04030981 */ /* 0x000564000c1e1900 */
[----:B------:R-:W-:Y:S01]  /*152e0*/  @P1 IADD3.X R7, R0, UR7, RZ, P2, !PT ;  /* 0x0000000700071c10 */ /* 0x000fe200097fe4ff */
[----:B------:R-:W-:-:S06]  /*152f0*/  IMAD.U32 R0, RZ, RZ, UR4 ;  /* 0x00000004ff007e24 */ /* 0x000fcc000f8e00ff */
[----:B------:R2:W5:Y:S01]  /*15300*/  @P1 LDG.E R0, desc[UR42][R6.64] ;  /* 0x0000002a06001981 */ /* 0x000562000c1e1900 */
[----:B----4-:R-:W-:Y:S01]  /*15310*/  ISETP.NE.AND P2, PT, R9, RZ, PT ;  /* 0x000000ff0900720c */ /* 0x010fe20003f45270 */
[----:B0-----:R-:W-:-:S05]  /*15320*/  VIADD R32, R8, 0xffffff80 ;  /* 0xffffff8008207836 */ /* 0x001fca0000000000 */
[----:B------:R-:W-:-:S07]  /*15330*/  ISETP.GT.AND P3, PT, R32, 0x3f, PT ;  /* 0x0000003f2000780c */ /* 0x000fce0003f64270 */
[----:B------:R-:W0:Y:S02]  /*15340*/  @!P2 LDC R9, c[0x0][0xbd4] ;  /* 0x0002f500ff09ab82 */ /* 0x000e240000000800 */
[----:B0-----:R2:W-:Y:S01]  /*15350*/  @!P2 STL [R1+0x38], R9 ;  /* 0x000038090100a387 */ /* 0x0015e20000100800 */
[----:B------:R-:W-:Y:S01]  /*15360*/  ISETP.GT.AND P2, PT, R9, 0x1, PT ;  /* 0x000000010900780c */ /* 0x000fe20003f44270 */
[----:B------:R-:W-:-:S12]  /*15370*/  @P1 BRA `(.L_x_4579) ;  /* 0x0000000000101947 */ /* 0x000fd80003800000 */
[----:B------:R-:W-:Y:S05]  /*15380*/  @!P0 BRA `(.L_x_4579) ;  /* 0x00000000000c8947 */ /* 0x000fea0003800000 */
[----:B--2---:R-:W2:Y:S04]  /*15390*/  LDG.E R7, desc[UR42][R4.64] ;  /* 0x0000002a04077981 */ /* 0x004ea8000c1e1900 */
[----:B-----5:R-:W2:Y:S02]  /*153a0*/  LDG.E R0, desc[UR42][R4.64+0x4] ;  /* 0x0000042a04007981 */ /* 0x020ea4000c1e1900 */
[----:B--2---:R-:W-:-:S07]  /*153b0*/  IMAD.IADD R0, R0, 0x1, -R7 ;  /* 0x0000000100007824 */ /* 0x004fce00078e0a07 */
.L_x_4579:
[----:B--2---:R-:W2:Y:S04]  /*153c0*/  LDL.LU R5, [R1+0x34] ;  /* 0x0000340001057983 */ /* 0x004ea80000300800 */
[----:B------:R-:W3:Y:S01]  /*153d0*/  LDL.LU R4, [R1+0x50] ;  /* 0x0000500001047983 */ /* 0x000ee20000300800 */
[----:B------:R-:W-:Y:S01]  /*153e0*/  BSSY B1, `(.L_x_4580) ;  /* 0x0000039000017945 */ /* 0x000fe20003800000 */
[----:B-----5:R-:W-:Y:S02]  /*153f0*/  SHF.R.S32.HI R26, RZ, 0x1f, R3 ;  /* 0x0000001fff1a7819 */ /* 0x020fe40000011403 */
[----:B--2---:R-:W-:Y:S02]  /*15400*/  SEL R29, R5, RZ, !P0 ;  /* 0x000000ff051d7207 */ /* 0x004fe40004000000 */
[----:B---3--:R-:W-:Y:S01]  /*15410*/  SEL R28, R4, RZ, !P0 ;  /* 0x000000ff041c7207 */ /* 0x008fe20004000000 */
[----:B------:R-:W-:Y:S06]  /*15420*/  @P3 BRA `(.L_x_4581) ;  /* 0x0000000000d03947 */ /* 0x000fec0003800000 */
[----:B------:R-:W2:Y:S01]  /*15430*/  LDL R5, [R1+0x44] ;  /* 0x0000440001057983 */ /* 0x000ea20000100800 */
[----:B------:R-:W0:Y:S01]  /*15440*/  LDC R31, c[0x0][0xce8] ;  /* 0x00033a00ff1f7b82 */ /* 0x000e220000000800 */
[----:B------:R-:W2:Y:S02]  /*15450*/  S2R R4, SR_TID.X ;  /* 0x0000000000047919 */ /* 0x000ea40000002100 */
[----:B--2---:R-:W-:Y:S02]  /*15460*/  IMAD R4, R5, 0x40, R4 ;  /* 0x0000004005047824 */ /* 0x004fe400078e0204 */
[----:B0-----:R-:W-:Y:S02]  /*15470*/  IMAD R5, R0, R31, RZ ;  /* 0x0000001f00057224 */ /* 0x001fe400078e02ff */
[----:B------:R-:W-:-:S05]  /*15480*/  VIADD R30, R4, 0xffffff80 ;  /* 0xffffff80041e7836 */ /* 0x000fca0000000000 */
[----:B------:R-:W-:-:S13]  /*15490*/  ISETP.GE.AND P0, PT, R30, R5, PT ;  /* 0x000000051e00720c */ /* 0x000fda0003f06270 */
[----:B------:R-:W-:Y:S05]  /*154a0*/  @P0 BRA `(.L_x_4581) ;  /* 0x0000000000b00947 */ /* 0x000fea0003800000 */
[----:B------:R-:W2:Y:S01]  /*154b0*/  LDL.LU R33, [R1+0x48] ;  /* 0x0000480001217983 */ /* 0x000ea20000300800 */
[----:B------:R-:W-:Y:S01]  /*154c0*/  IMAD.MOV.U32 R24, RZ, RZ, 0xab8 ;  /* 0x00000ab8ff187424 */ /* 0x000fe200078e00ff */
[----:B------:R-:W-:Y:S01]  /*154d0*/  ISETP.GT.AND P0, PT, R9, 0x1, PT ;  /* 0x000000010900780c */ /* 0x000fe20003f04270 */
[----:B------:R-:W0:Y:S01]  /*154e0*/  LDC.64 R10, c[0x0][0xca8] ;  /* 0x00032a00ff0a7b82 */ /* 0x000e220000000a00 */
[----:B------:R-:W-:Y:S01]  /*154f0*/  ISETP.NE.AND P1, PT, R31, 0x1, PT ;  /* 0x000000011f00780c */ /* 0x000fe20003f25270 */
[----:B------:R-:W-:Y:S01]  /*15500*/  IMAD.MOV.U32 R21, RZ, RZ, R30 ;  /* 0x000000ffff157224 */ /* 0x000fe200078e001e */
[----:B------:R-:W-:-:S05]  /*15510*/  SEL R24, R24, 0xa78, P0 ;  /* 0x00000a7818187807 */ /* 0x000fca0000000000 */
[----:B------:R-:W3:Y:S08]  /*15520*/  LDC.64 R4, c[0x0][R24+0x220] ;  /* 0x0000880018047b82 */ /* 0x000ef00000000a00 */
[----:B-1----:R-:W1:Y:S08]  /*15530*/  LDC.64 R12, c[0x0][R24+0x218] ;  /* 0x00008600180c7b82 */ /* 0x002e700000000a00 */
[----:B------:R-:W4:Y:S08]  /*15540*/  LDC.64 R6, c[0x0][R24+0x228] ;  /* 0x00008a0018067b82 */ /* 0x000f300000000a00 */
[----:B------:R-:W5:Y:S08]  /*15550*/  @P1 LDC R15, c[0x0][0xcec] ;  /* 0x00033b00ff0f1b82 */ /* 0x000f700000000800 */
[----:B------:R-:W4:Y:S08]  /*15560*/  LDC.64 R8, c[0x0][R24+0x210] ;  /* 0x0000840018087b82 */ /* 0x000f300000000a00 */
[----:B------:R-:W4:Y:S01]  /*15570*/  @P1 LDC R27, c[0x0][0xcf0] ;  /* 0x00033c00ff1b1b82 */ /* 0x000f220000000800 */
[----:B-----5:R-:W-:-:S07]  /*15580*/  @P1 IMAD.HI.U32 R20, R30, R15, RZ ;  /* 0x0000000f1e141227 */ /* 0x020fce00078e00ff */
[----:B0-----:R-:W0:Y:S01]  /*15590*/  @!P0 LDC R10, c[0x0][0xc50] ;  /* 0x00031400ff0a8b82 */ /* 0x001e220000000800 */
[-C--:B---3--:R-:W-:Y:S02]  /*155a0*/  IMAD R5, R5, R29.reuse, RZ ;  /* 0x0000001d05057224 */ /* 0x088fe400078e02ff */
[----:B------:R-:W-:-:S05]  /*155b0*/  IMAD.WIDE.U32 R14, R4, R29, RZ ;  /* 0x0000001d040e7225 */ /* 0x000fca00078e00ff */
[----:B------:R-:W3:Y:S01]  /*155c0*/  @!P0 LDC R11, c[0x0][0xc54] ;  /* 0x00031500ff0b8b82 */ /* 0x000ee20000000800 */
[-C--:B-1----:R-:W-:Y:S02]  /*155d0*/  IMAD R25, R13, R184.reuse, RZ ;  /* 0x000000b80d197224 */ /* 0x082fe400078e02ff */
        /* <DEDUP_REMOVED lines=23> */
[----:B---3--:R-:W-:-:S05]  /*15750*/  LEA.HI.X R11, R6, R11, R4, 0x2, P0 ;  /* 0x0000000b060b7211 */ /* 0x008fca00000f1404 */
[----:B------:R0:W-:Y:S02]  /*15760*/  STG.E desc[UR42][R10.64], R5 ;  /* 0x000000050a007986 */ /* 0x0001e4000c10192a */
.L_x_4581:
[----:B------:R-:W-:Y:S05]  /*15770*/  BSYNC B1 ;  /* 0x0000000000017941 */ /* 0x000fea0003800000 */
.L_x_4580:
[----:B------:R-:W-:Y:S05]  /*15780*/  @P2 BRA `(.L_x_4576) ;  /* 0x0000000800a82947 */ /* 0x000fea0003800000 */
[----:B0-----:R-:W2:Y:S01]  /*15790*/  LDL.LU R10, [R1+0x44] ;  /* 0x00004400010a7983 */ /* 0x001ea20000300800 */
[----:B------:R-:W0:Y:S01]  /*157a0*/  LDC R11, c[0x0][0xce8] ;  /* 0x00033a00ff0b7b82 */ /* 0x000e220000000800 */
[----:B------:R-:W-:Y:S01]  /*157b0*/  ULDC.64 UR4, c[0x0][0xba0] ;  /* 0x0002e80000047ab9 */ /* 0x000fe20000000a00 */
[----:B------:R-:W-:Y:S01]  /*157c0*/  SHF.R.S32.HI R9, RZ, 0x1f, R32 ;  /* 0x0000001fff097819 */ /* 0x000fe20000011420 */
[----:B------:R-:W-:Y:S01]  /*157d0*/  IMAD R6, R26, UR4, RZ ;  /* 0x000000041a067c24 */ /* 0x000fe2000f8e02ff */
[----:B------:R-:W-:Y:S01]  /*157e0*/  BSSY B1, `(.L_x_4582) ;  /* 0x0000080000017945 */ /* 0x000fe20003800000 */
[----:B------:R-:W-:-:S04]  /*157f0*/  IMAD.WIDE.U32 R4, R3, UR4, RZ ;  /* 0x0000000403047c25 */ /* 0x000fc8000f8e00ff */
[----:B------:R-:W-:Y:S01]  /*15800*/  IMAD R7, R3, UR5, R6 ;  /* 0x0000000503077c24 */ /* 0x000fe2000f8e0206 */
[----:B------:R-:W-:Y:S01]  /*15810*/  LEA.HI R6, R9, R32, RZ, 0x3 ;  /* 0x0000002009067211 */ /* 0x000fe200078f18ff */
[----:B------:R-:W3:Y:S01]  /*15820*/  LDC R3, c[0x0][0xbc8] ;  /* 0x0002f200ff037b82 */ /* 0x000ee20000000800 */
[----:B------:R-:W-:Y:S01]  /*15830*/  ULDC.64 UR4, c[0x0][0xbe8] ;  /* 0x0002fa0000047ab9 */ /* 0x000fe20000000a00 */
[----:B------:R-:W-:Y:S01]  /*15840*/  IMAD.IADD R5, R5, 0x1, R7 ;  /* 0x0000000105057824 */ /* 0x000fe200078e0207 */
[----:B------:R-:W-:Y:S01]  /*15850*/  LOP3.LUT R7, R6, 0xfffffff8, RZ, 0xc0, !PT ;  /* 0xfffffff806077812 */ /* 0x000fe200078ec0ff */
[----:B------:R-:W-:Y:S01]  /*15860*/  VIADD R40, R192, 0x40 ;  /* 0x00000040c0287836 */ /* 0x000fe20000000000 */
[----:B------:R-:W-:Y:S01]  /*15870*/  SHF.R.S32.HI R20, RZ, 0x3, R6 ;  /* 0x00000003ff147819 */ /* 0x000fe20000011406 */
[----:B------:R-:W-:-:S04]  /*15880*/  IMAD.WIDE.U32 R4, R184, UR4, R4 ;  /* 0x00000004b8047c25 */ /* 0x000fc8000f8e0004 */
[----:B------:R-:W-:Y:S02]  /*15890*/  IMAD.IADD R7, R32, 0x1, -R7 ;  /* 0x0000000120077824 */ /* 0x000fe400078e0a07 */
[----:B------:R-:W-:Y:S01]  /*158a0*/  IMAD R5, R184, UR5, R5 ;  /* 0x00000005b8057c24 */ /* 0x000fe2000f8e0205 */
[----:B0-----:R-:W-:Y:S01]  /*158b0*/  ISETP.NE.AND P0, PT, R11, 0x1, PT ;  /* 0x000000010b00780c */ /* 0x001fe20003f05270 */
[----:B------:R-:W-:Y:S01]  /*158c0*/  IMAD R8, R7, 0x20, R20 ;  /* 0x0000002007087824 */ /* 0x000fe200078e0214 */
[----:B------:R-:W-:Y:S01]  /*158d0*/  ULDC.64 UR4, c[0x0][0xbf0] ;  /* 0x0002fc0000047ab9 */ /* 0x000fe20000000a00 */
[----:B------:R-:W-:Y:S02]  /*158e0*/  VIADD R38, R192, 0x80 ;  /* 0x00000080c0267836 */ /* 0x000fe40000000000 */
[----:B------:R-:W-:Y:S02]  /*158f0*/  IMAD R6, R28, UR4, RZ ;  /* 0x000000041c067c24 */ /* 0x000fe4000f8e02ff */
[----:B------:R-:W-:Y:S01]  /*15900*/  IMAD.WIDE.U32 R4, R29, UR4, R4 ;  /* 0x000000041d047c25 */ /* 0x000fe2000f8e0004 */
[----:B---3--:R-:W-:-:S03]  /*15910*/  ISETP.GE.AND P1, PT, R40, R3, PT ;  /* 0x000000032800720c */ /* 0x008fc60003f26270 */
[----:B------:R-:W-:Y:S02]  /*15920*/  IMAD R7, R29, UR5, R6 ;  /* 0x000000051d077c24 */ /* 0x000fe4000f8e0206 */
[----:B------:R-:W0:Y:S01]  /*15930*/  @P0 LDC R9, c[0x0][0xcec] ;  /* 0x00033b00ff090b82 */ /* 0x000e220000000800 */
[C---:B------:R-:W-:Y:S01]  /*15940*/  ISETP.GE.AND P2, PT, R192.reuse, R3, PT ;  /* 0x00000003c000720c */ /* 0x040fe20003f46270 */
[C---:B------:R-:W-:Y:S01]  /*15950*/  VIADD R36, R192.reuse, 0xc0 ;  /* 0x000000c0c0247836 */ /* 0x040fe20000000000 */
[----:B------:R-:W-:Y:S01]  /*15960*/  ULDC.64 UR4, c[0x0][0xbe0] ;  /* 0x0002f80000047ab9 */ /* 0x000fe20000000a00 */
[----:B------:R-:W-:Y:S02]  /*15970*/  IMAD.IADD R5, R5, 0x1, R7 ;  /* 0x0000000105057824 */ /* 0x000fe400078e0207 */
[----:B------:R-:W-:Y:S02]  /*15980*/  VIADD R34, R192, 0x100 ;  /* 0x00000100c0227836 */ /* 0x000fe40000000000 */
[----:B------:R-:W3:Y:S01]  /*15990*/  @P0 LDC R13, c[0x0][0xcf0] ;  /* 0x00033c00ff0d0b82 */ /* 0x000ee20000000800 */
[----:B------:R-:W-:-:S02]  /*159a0*/  IMAD R21, R0, R11, RZ ;  /* 0x0000000b00157224 */ /* 0x000fc400078e02ff */
[C---:B------:R-:W-:Y:S02]  /*159b0*/  VIADD R31, R192.reuse, 0x140 ;  /* 0x00000140c01f7836 */ /* 0x040fe40000000000 */
[C---:B------:R-:W-:Y:S02]  /*159c0*/  VIADD R27, R192.reuse, 0x180 ;  /* 0x00000180c01b7836 */ /* 0x040fe40000000000 */
[C---:B------:R-:W-:Y:S02]  /*159d0*/  VIADD R24, R192.reuse, 0x1c0 ;  /* 0x000001c0c0187836 */ /* 0x040fe40000000000 */
[C---:B------:R-:W-:Y:S02]  /*159e0*/  VIADD R25, R192.reuse, 0x1c0 ;  /* 0x000001c0c0197836 */ /* 0x040fe40000000000 */
        /* <DEDUP_REMOVED lines=10> */
[----:B------:R-:W-:-:S02]  /*15a90*/  SHF.R.S32.HI R37, RZ, 0x1f, R37 ;  /* 0x0000001fff257819 */ /* 0x000fc40000011425 */
[----:B------:R-:W-:Y:S02]  /*15aa0*/  SHF.R.S32.HI R39, RZ, 0x1f, R39 ;  /* 0x0000001fff277819 */ /* 0x000fe40000011427 */
[----:B------:R-:W-:Y:S01]  /*15ab0*/  SHF.R.S32.HI R41, RZ, 0x1f, R41 ;  /* 0x0000001fff297819 */ /* 0x000fe20000011429 */
[C---:B--2---:R-:W-:Y:S02]  /*15ac0*/  IMAD R8, R10.reuse, 0x40, R8 ;  /* 0x000000400a087824 */ /* 0x044fe400078e0208 */
[----:B------:R-:W-:Y:S01]  /*15ad0*/  IMAD R20, R10, 0x40, R20 ;  /* 0x000000400a147824 */ /* 0x000fe200078e0214 */
[----:B------:R-:W-:Y:S01]  /*15ae0*/  SEL R10, RZ, 0xffffffff, P1 ;  /* 0xffffffffff0a7807 */ /* 0x000fe20000800000 */
[----:B0-----:R-:W-:Y:S01]  /*15af0*/  @P0 IMAD.HI.U32 R6, R8, R9, RZ ;  /* 0x0000000908060227 */ /* 0x001fe200078e00ff */
[----:B------:R-:W-:Y:S02]  /*15b00*/  ISETP.GE.AND P1, PT, R38, R3, PT ;  /* 0x000000032600720c */ /* 0x000fe40003f26270 */
[----:B------:R-:W-:Y:S01]  /*15b10*/  SEL R9, RZ, 0x1, P2 ;  /* 0x00000001ff097807 */ /* 0x000fe20001000000 */
[----:B------:R-:W-:Y:S01]  /*15b20*/  IMAD.MOV.U32 R7, RZ, RZ, R8 ;  /* 0x000000ffff077224 */ /* 0x000fe200078e0008 */
[----:B---3--:R-:W-:Y:S01]  /*15b30*/  @P0 SHF.R.U32.HI R7, RZ, R13, R6 ;  /* 0x0000000dff070219 */ /* 0x008fe20000011606 */
[----:B------:R-:W-:Y:S01]  /*15b40*/  IMAD.SHL.U32 R10, R10, 0x2, RZ ;  /* 0x000000020a0a7824 */ /* 0x000fe200078e00ff */
[----:B-1----:R-:W-:-:S02]  /*15b50*/  SEL R12, RZ, 0xffffffff, P1 ;  /* 0xffffffffff0c7807 */ /* 0x002fc40000800000 */
[----:B------:R-:W-:Y:S01]  /*15b60*/  SHF.R.S32.HI R6, RZ, 0x1f, R7 ;  /* 0x0000001fff067819 */ /* 0x000fe20000011407 */
[----:B------:R-:W-:Y:S01]  /*15b70*/  IMAD.WIDE.U32 R4, R7, UR4, R4 ;  /* 0x0000000407047c25 */ /* 0x000fe2000f8e0004 */
[----:B------:R-:W-:Y:S02]  /*15b80*/  LOP3.LUT R10, R10, 0x2, R9, 0xe2, !PT ;  /* 0x000000020a0a7812 */ /* 0x000fe400078ee209 */
[-C--:B------:R-:W-:Y:S01]  /*15b90*/  ISETP.GE.AND P0, PT, R36, R3.reuse, PT ;  /* 0x000000032400720c */ /* 0x080fe20003f06270 */
[----:B------:R-:W-:Y:S01]  /*15ba0*/  IMAD.MOV R9, RZ, RZ, -R7 ;  /* 0x000000ffff097224 */ /* 0x000fe200078e0a07 */
[-C--:B------:R-:W-:Y:S01]  /*15bb0*/  ISETP.GE.AND P1, PT, R34, R3.reuse, PT ;  /* 0x000000032200720c */ /* 0x080fe20003f26270 */
[----:B------:R-:W-:Y:S01]  /*15bc0*/  IMAD.SHL.U32 R13, R12, 0x4, RZ ;  /* 0x000000040c0d7824 */ /* 0x000fe200078e00ff */
[----:B------:R-:W-:Y:S01]  /*15bd0*/  SEL R0, RZ, 0xffffffff, P0 ;  /* 0xffffffffff007807 */ /* 0x000fe20000000000 */
[----:B------:R-:W-:Y:S01]  /*15be0*/  IMAD R6, R6, UR4, RZ ;  /* 0x0000000406067c24 */ /* 0x000fe2000f8e02ff */
[----:B------:R-:W-:Y:S01]  /*15bf0*/  ISETP.GE.AND P0, PT, R31, R3, PT ;  /* 0x000000031f00720c */ /* 0x000fe20003f06270 */
[----:B------:R-:W-:Y:S01]  /*15c00*/  IMAD R9, R11, R9, R8 ;  /* 0x000000090b097224 */ /* 0x000fe200078e0208 */
[----:B------:R-:W-:Y:S01]  /*15c10*/  LOP3.LUT R10, R13, 0x4, R10, 0xe2, !PT ;  /* 0x000000040d0a7812 */ /* 0x000fe200078ee20a */
[----:B------:R-:W-:Y:S01]  /*15c20*/  IMAD R11, R7, UR5, R6 ;  /* 0x00000005070b7c24 */ /* 0x000fe2000f8e0206 */
[----:B------:R-:W-:Y:S01]  /*15c30*/  SEL R6, RZ, 0xffffffff, P1 ;  /* 0xffffffffff067807 */ /* 0x000fe20000800000 */
[----:B------:R-:W-:Y:S01]  /*15c40*/  IMAD.SHL.U32 R13, R0, 0x8, RZ ;  /* 0x00000008000d7824 */ /* 0x000fe200078e00ff */
[----:B------:R-:W-:Y:S01]  /*15c50*/  SHF.R.S32.HI R0, RZ, 0x1f, R9 ;  /* 0x0000001fff007819 */ /* 0x000fe20000011409 */
[----:B------:R-:W-:Y:S01]  /*15c60*/  ULDC.64 UR4, c[0x0][0xbd8] ;  /* 0x0002f60000047ab9 */ /* 0x000fe20000000a00 */
[----:B------:R-:W-:Y:S01]  /*15c70*/  IMAD.IADD R5, R5, 0x1, R11 ;  /* 0x0000000105057824 */ /* 0x000fe200078e020b */
[-C--:B------:R-:W-:Y:S01]  /*15c80*/  ISETP.GE.AND P2, PT, R24, R3.reuse, PT ;  /* 0x000000031800720c */ /* 0x080fe20003f46270 */
[----:B------:R-:W-:Y:S01]  /*15c90*/  IMAD.SHL.U32 R7, R6, 0x10, RZ ;  /* 0x0000001006077824 */ /* 0x000fe200078e00ff */
[----:B------:R-:W-:Y:S01]  /*15ca0*/  LOP3.LUT R10, R13, 0x8, R10, 0xe2, !PT ;  /* 0x000000080d0a7812 */ /* 0x000fe200078ee20a */
[----:B------:R-:W-:Y:S01]  /*15cb0*/  IMAD R0, R0, UR4, RZ ;  /* 0x0000000400007c24 */ /* 0x000fe2000f8e02ff */
[----:B------:R-:W-:Y:S01]  /*15cc0*/  SEL R6, RZ, 0xffffffff, P0 ;  /* 0xffffffffff067807 */ /* 0x000fe20000000000 */
[----:B------:R-:W-:Y:S01]  /*15cd0*/  IMAD.WIDE.U32 R4, R9, UR4, R4 ;  /* 0x0000000409047c25 */ /* 0x000fe2000f8e0004 */
[----:B------:R-:W-:-:S02]  /*15ce0*/  ISETP.GE.AND P0, PT, R27, R3, PT ;  /* 0x000000031b00720c */ /* 0x000fc40003f06270 */
[----:B------:R-:W-:Y:S01]  /*15cf0*/  LOP3.LUT R10, R7, 0x10, R10, 0xe2, !PT ;  /* 0x00000010070a7812 */ /* 0x000fe200078ee20a */
[----:B------:R-:W-:Y:S01]  /*15d00*/  IMAD R7, R9, UR5, R0 ;  /* 0x0000000509077c24 */ /* 0x000fe2000f8e0200 */
[----:B------:R-:W-:Y:S01]  /*15d10*/  SEL R9, RZ, 0x40, P0 ;  /* 0x00000040ff097807 */ /* 0x000fe20000000000 */
[----:B------:R-:W-:Y:S01]  /*15d20*/  IMAD.SHL.U32 R11, R6, 0x20, RZ ;  /* 0x00000020060b7824 */ /* 0x000fe200078e00ff */
[----:B------:R-:W-:Y:S01]  /*15d30*/  ISETP.GE.AND P0, PT, R20, R21, PT ;  /* 0x000000151400720c */ /* 0x000fe20003f06270 */
[----:B------:R-:W-:Y:S01]  /*15d40*/  ULDC.64 UR4, c[0x0][0xb80] ;  /* 0x0002e00000047ab9 */ /* 0x000fe20000000a00 */
[----:B------:R-:W-:Y:S01]  /*15d50*/  IMAD.IADD R5, R5, 0x1, R7 ;  /* 0x0000000105057824 */ /* 0x000fe200078e0207 */
[C---:B------:R-:W-:Y:S02]  /*15d60*/  LEA R12, P1, R4.reuse, UR4, 0x1 ;  /* 0x00000004040c7c11 */ /* 0x040fe4000f8208ff */
[----:B------:R-:W-:Y:S02]  /*15d70*/  LOP3.LUT R10, R11, 0x20, R10, 0xe2, !PT ;  /* 0x000000200b0a7812 */ /* 0x000fe400078ee20a */
[----:B------:R-:W-:-:S02]  /*15d80*/  LEA.HI.X R13, R4, UR5, R5, 0x1, P1 ;  /* 0x00000005040d7c11 */ /* 0x000fc400088f0c05 */
[----:B------:R-:W-:Y:S02]  /*15d90*/  LOP3.LUT R14, R10, R9, RZ, 0xfc, !PT ;  /* 0x000000090a0e7212 */ /* 0x000fe400078efcff */
[----:B------:R-:W-:Y:S01]  /*15da0*/  SEL R7, RZ, 0x80, P2 ;  /* 0x00000080ff077807 */ /* 0x000fe20001000000 */
[----:B------:R0:W1:Y:S03]  /*15db0*/  SHFL.IDX PT, R10, R12, RZ, 0x181f ;  /* 0x00181fff0c0a7589 */ /* 0x00006600000e0000 */
[----:B------:R-:W-:Y:S01]  /*15dc0*/  LOP3.LUT R15, R14, R7, RZ, 0xfc, !PT ;  /* 0x000000070e0f7212 */ /* 0x000fe200078efcff */
[----:B------:R0:W2:Y:S01]  /*15dd0*/  SHFL.IDX PT, R11, R13, RZ, 0x181f ;  /* 0x00181fff0d0b7589 */ /* 0x0000a200000e0000 */
[----:B------:R-:W-:Y:S05]  /*15de0*/  @P0 BRA `(.L_x_4583) ;  /* 0x00000000007c0947 */ /* 0x000fea0003800000 */
        /* <DEDUP_REMOVED lines=31> */
.L_x_4583:
[----:B------:R-:W-:Y:S05]  /*15fe0*/  BSYNC B1 ;  /* 0x0000000000017941 */ /* 0x000fea0003800000 */
.L_x_4582:
[----:B------:R-:W-:Y:S01]  /*15ff0*/  VIADD R0, R20, 0x20 ;  /* 0x0000002014007836 */ /* 0x000fe20000000000 */
[----:B--23--:R2:W3:Y:S04]  /*16000*/  SHFL.IDX PT, R11, R13, 0x1, 0x181f ;  /* 0x00381f000d0b7f89 */ /* 0x00c4e800000e0000 */
[----:B------:R-:W-:Y:S01]  /*16010*/  ISETP.GE.AND P0, PT, R0, R21, PT ;  /* 0x000000150000720c */ /* 0x000fe20003f06270 */
[----:B-1----:R2:W4:-:S12]  /*16020*/  SHFL.IDX PT, R10, R12, 0x1, 0x181f ;  /* 0x00381f000c0a7f89 */ /* 0x00251800000e0000 */
[----:B--2---:R-:W-:Y:S05]  /*16030*/  @P0 BRA `(.L_x_4576) ;  /* 0x00000000007c0947 */ /* 0x004fea0003800000 */
[-C--:B------:R-:W-:Y:S02]  /*16040*/  ISETP.GE.AND P6, PT, R192, R3.reuse, PT ;  /* 0x00000003c000720c */ /* 0x080fe40003fc6270 */
[-C--:B------:R-:W-:Y:S02]  /*16050*/  ISETP.GE.AND P5, PT, R40, R3.reuse, PT ;  /* 0x000000032800720c */ /* 0x080fe40003fa6270 */
[-C--:B------:R-:W-:Y:S02]  /*16060*/  ISETP.GE.AND P4, PT, R38, R3.reuse, PT ;  /* 0x000000032600720c */ /* 0x080fe40003f86270 */
[-C--:B------:R-:W-:Y:S02]  /*16070*/  ISETP.GE.AND P3, PT, R36, R3.reuse, PT ;  /* 0x000000032400720c */ /* 0x080fe40003f66270 */
[-C--:B------:R-:W-:Y:S02]  /*16080*/  ISETP.GE.AND P2, PT, R34, R3.reuse, PT ;  /* 0x000000032200720c */ /* 0x080fe40003f46270 */
[----:B------:R-:W-:-:S03]  /*16090*/  ISETP.GE.AND P1, PT, R31, R3, PT ;  /* 0x000000031f00720c */ /* 0x000fc60003f26270 */
[----:B---34-:R-:W-:Y:S02]  /*160a0*/  @!P6 IMAD.WIDE R6, R192, 0x2, R10 ;  /* 0x00000002c006e825 */ /* 0x018fe400078e020a */
        /* <DEDUP_REMOVED lines=24> */
.L_x_4576:
[----:B------:R-:W-:Y:S05]  /*16230*/  BSYNC B0 ;  /* 0x0000000000007941 */ /* 0x000fea0003800000 */
.L_x_4569:
[----:B------:R-:W-:Y:S02]  /*16240*/  ULDC UR4, c[0x0][0xd3c] ;  /* 0x00034f0000047ab9 */ /* 0x000fe40000000800 */
[----:B------:R-:W-:-:S13]  /*16250*/  ISETP.GE.AND P0, PT, R87, UR4, PT ;  /* 0x0000000457007c0c */ /* 0x000fda000bf06270 */
[----:B------:R-:W-:Y:S05]  /*16260*/  @!P0 BRA `(.L_x_4584) ;  /* 0xfffffeb400cc8947 */ /* 0x000fea000383ffff */
[----:B------:R-:W-:Y:S05]  /*16270*/  BRA `(.L_x_4454) ;  /* 0x0000008800107947 */ /* 0x000fea0003800000 */
.L_x_4452:
        /* <DEDUP_REMOVED lines=16> */
.L_x_4585:
        /* <DEDUP_REMOVED lines=43> */
.L_x_4589:
        /* <DEDUP_REMOVED lines=37> */
.L_x_4587:
        /* <DEDUP_REMOVED lines=18> */
.L_x_4590:
        /* <DEDUP_REMOVED lines=37> */
[----:B------:R-:W-:Y:S02]  /*16bf0*/  IMAD.MOV.U32 R3, RZ, RZ, R4 ;  /* 0x000000ffff037224 */ /* 0x000fe400078e0004 */
[----:B------:R-:W-:Y:S02]  /*16c00*/  IMAD.MOV.U32 R4, RZ, RZ, R10 ;  /* 0x000000ffff047224 */ /* 0x000fe400078e000a */
[----:B------:R-:W-:-:S04]  /*16c10*/  IMAD.HI.U32 R2, R2, R3, RZ ;  /* 0x0000000302027227 */ /* 0x000fc800078e00ff */
[----:B------:R-:W-:Y:S01]  /*16c20*/  IMAD R4, R2, R4, R3 ;  /* 0x0000000402047224 */ /* 0x000fe200078e0203 */
[----:B------:R-:W-:Y:S01]  /*16c30*/  LOP3.LUT R3, R8, R9, RZ, 0x3c, !PT ;  /* 0x0000000908037212 */ /* 0x000fe200078e3cff */
[----:B------:R-:W-:-:S03]  /*16c40*/  IMAD R6, R6, R8, RZ ;  /* 0x0000000806067224 */ /* 0x000fc600078e02ff */
[----:B------:R-:W-:Y:S01]  /*16c50*/  ISETP.GT.U32.AND P1, PT, R5, R4, PT ;  /* 0x000000040500720c */ /* 0x000fe20003f24070 */
[----:B------:R-:W-:Y:S01]  /*16c60*/  IMAD.IADD R25, R25, 0x1, -R6 ;  /* 0x0000000119197824 */ /* 0x000fe200078e0a06 */
        /* <DEDUP_REMOVED lines=13> */
.L_x_4588:
[----:B------:R-:W-:Y:S02]  /*16d40*/  IMAD.MOV.U32 R25, RZ, RZ, RZ ;  /* 0x000000ffff197224 */ /* 0x000fe400078e00ff */
[----:B------:R-:W-:Y:S02]  /*16d50*/  IMAD.U32 R24, RZ, RZ, UR6 ;  /* 0x00000006ff187e24 */ /* 0x000fe4000f8e00ff */
[----:B------:R-:W-:-:S07]  /*16d60*/  IMAD.MOV.U32 R26, RZ, RZ, RZ ;  /* 0x000000ffff1a7224 */ /* 0x000fce00078e00ff */
.L_x_4591:
[----:B------:R-:W-:-:S13]  /*16d70*/  ISETP.NE.AND P0, PT, R7, RZ, PT ;  /* 0x000000ff0700720c */ /* 0x000fda0003f05270 */
[----:B------:R-:W0:Y:S01]  /*16d80*/  @!P0 S2R R3, SR_CgaCtaId ;  /* 0x0000000000038919 */ /* 0x000e220000008800 */
[----:B------:R-:W-:-:S04]  /*16d90*/  @!P0 MOV R2, 0x400 ;  /* 0x0000040000028802 */ /* 0x000fc80000000f00 */
[----:B0-----:R-:W-:-:S05]  /*16da0*/  @!P0 LEA R2, R3, R2, 0x18 ;  /* 0x0000000203028211 */ /* 0x001fca00078ec0ff */
[----:B------:R1:W-:Y:S01]  /*16db0*/  @!P0 STS.128 [R2+0x388d0], R24 ;  /* 0x0388d01802008388 */ /* 0x0003e20000000c00 */
[----:B------:R-:W-:Y:S06]  /*16dc0*/  BAR.ARV 0x5, 0x180 ;  /* 0x0146000000007b1d */ /* 0x000fec0000002000 */
.L_x_4586:
        /* <DEDUP_REMOVED lines=8> */
[----:B------:R1:W-:Y:S01]  /*16e50*/  STL [R1+0x28], RZ ;  /* 0x000028ff01007387 */ /* 0x0003e20000100800 */
[----:B------:R-:W-:Y:S01]  /*16e60*/  LOP3.LUT R4, R0, 0x7f, RZ, 0xc0, !PT ;  /* 0x0000007f00047812 */ /* 0x000fe200078ec0ff */
[----:B------:R-:W-:Y:S01]  /*16e70*/  UMOV UR4, 0x400 ;  /* 0x0000040000047882 */ /* 0x000fe20000000000 */
[----:B------:R-:W-:Y:S01]  /*16e80*/  BSSY B8, `(.L_x_4592) ;  /* 0x000078c000087945 */ /* 0x000fe20003800000 */
[C---:B------:R-:W-:Y:S01]  /*16e90*/  LOP3.LUT R3, R2.reuse, 0x1f8, RZ, 0xc0, !PT ;  /* 0x000001f802037812 */ /* 0x040fe200078ec0ff */
[----:B------:R-:W-:Y:S01]  /*16ea0*/  IMAD.MOV.U32 R29, RZ, RZ, 0x1 ;  /* 0x00000001ff1d7424 */ /* 0x000fe200078e00ff */
[----:B------:R-:W-:Y:S01]  /*16eb0*/  LOP3.LUT R2, R2, 0x38, RZ, 0xc0, !PT ;  /* 0x0000003802027812 */ /* 0x000fe200078ec0ff */
[----:B------:R-:W-:Y:S01]  /*16ec0*/  IMAD.SHL.U32 R36, R4, 0x8, RZ ;  /* 0x0000000804247824 */ /* 0x000fe200078e00ff */
[----:B------:R-:W-:Y:S01]  /*16ed0*/  LOP3.LUT R3, R3, 0x38, R0, 0x78, !PT ;  /* 0x0000003803037812 */ /* 0x000fe200078e7800 */
[----:B------:R-:W-:Y:S01]  /*16ee0*/  IMAD.SHL.U32 R0, R0, 0x10, RZ ;  /* 0x0000001000007824 */ /* 0x000fe200078e00ff */
[----:B------:R-:W-:Y:S01]  /*16ef0*/  ULDC.64 UR40, c[0x0][0x198] ;  /* 0x0000660000287ab9 */ /* 0x000fe20000000a00 */
[----:B------:R-:W-:Y:S01]  /*16f00*/  IMAD.MOV.U32 R19, RZ, RZ, RZ ;  /* 0x000000ffff137224 */ /* 0x000fe200078e00ff */
[----:B------:R-:W-:Y:S01]  /*16f10*/  LOP3.LUT R36, R3, 0x200, R36, 0xf8, !PT ;  /* 0x0000020003247812 */ /* 0x000fe200078ef824 */
[----:B------:R-:W-:Y:S01]  /*16f20*/  IMAD.MOV.U32 R22, RZ, RZ, RZ ;  /* 0x000000ffff167224 */ /* 0x000fe200078e00ff */
[----:B------:R-:W-:Y:S01]  /*16f30*/  SHF.R.U32.HI R3, RZ, 0x3, R4 ;  /* 0x00000003ff037819 */ /* 0x000fe20000011604 */
[----:B------:R-:W-:Y:S01]  /*16f40*/  IMAD.MOV.U32 R28, RZ, RZ, 0x1 ;  /* 0x00000001ff1c7424 */ /* 0x000fe200078e00ff */
[C---:B------:R-:W-:Y:S01]  /*16f50*/  LOP3.LUT R4, R2.reuse, 0x80, RZ, 0xfc, !PT ;  /* 0x0000008002047812 */ /* 0x040fe200078efcff */
[----:B------:R-:W-:Y:S01]  /*16f60*/  ULOP3.LUT UR38, UR36, 0x2, URZ, 0xfc, !UPT ;  /* 0x0000000224267892 */ /* 0x000fe2000f8efc3f */
[----:B------:R-:W-:Y:S01]  /*16f70*/  LOP3.LUT R3, R3, 0x70, R0, 0xf8, !PT ;  /* 0x0000007003037812 */ /* 0x000fe200078ef800 */
[----:B------:R-:W-:Y:S01]  /*16f80*/  ULDC UR37, c[0x0][0xc] ;  /* 0x0000030000257ab9 */ /* 0x000fe20000000800 */
[C---:B------:R-:W-:Y:S01]  /*16f90*/  LOP3.LUT R0, R2.reuse, 0x40, RZ, 0xfc, !PT ;  /* 0x0000004002007812 */ /* 0x040fe200078efcff */
[----:B0-----:R-:W-:Y:S01]  /*16fa0*/  ULEA UR4, UR5, UR4, 0x18 ;  /* 0x0000000405047291 */ /* 0x001fe2000f8ec03f */
[----:B------:R-:W-:-:S02]  /*16fb0*/  LOP3.LUT R3, R2, 0xc0, RZ, 0xfc, !PT ;  /* 0x000000c002037812 */ /* 0x000fc400078efcff */
[C---:B------:R-:W-:Y:S02]  /*16fc0*/  LOP3.LUT R0, R2.reuse, 0x100, RZ, 0xfc, !PT ;  /* 0x0000010002007812 */ /* 0x040fe400078efcff */
[C---:B------:R-:W-:Y:S01]  /*16fd0*/  LOP3.LUT R4, R2.reuse, 0x140, RZ, 0xfc, !PT ;  /* 0x0000014002047812 */ /* 0x040fe200078efcff */
[----:B------:R-:W-:Y:S01]  /*16fe0*/  IMAD.U32 R18, RZ, RZ, UR4 ;  /* 0x00000004ff127e24 */ /* 0x000fe2000f8e00ff */
[C---:B------:R-:W-:Y:S02]  /*16ff0*/  LOP3.LUT R3, R2.reuse, 0x180, RZ, 0xfc, !PT ;  /* 0x0000018002037812 */ /* 0x040fe400078efcff */
[----:B------:R-:W-:Y:S01]  /*17000*/  LOP3.LUT R0, R2, 0x1c0, RZ, 0xfc, !PT ;  /* 0x000001c002007812 */ /* 0x000fe200078efcff */
[----:B-1----:R-:W-:-:S07]  /*17010*/  IMAD R23, R36, 0x2, R18 ;  /* 0x0000000224177824 */ /* 0x002fce00078e0212 */
.L_x_4707:
[----:B0-----:R-:W0:Y:S02]  /*17020*/  LDC.64 R2, c[0x0][0xd88] ;  /* 0x00036200ff027b82 */ /* 0x001e240000000a00 */
[----:B0-----:R-:W-:-:S05]  /*17030*/  IMAD.WIDE R2, R27, 0x4, R2 ;  /* 0x000000041b027825 */ /* 0x001fca00078e0202 */
[----:B--2---:R-:W2:Y:S01]  /*17040*/  LDG.E R37, desc[UR42][R2.64] ;  /* 0x0000002a02257981 */ /* 0x004ea2000c1e1900 */
[----:B------:R-:W-:Y:S05]  /*17050*/  YIELD ;  /* 0x0000000000007946 */ /* 0x000fea0003800000 */
[----:B------:R-:W-:Y:S01]  /*17060*/  ULDC.64 UR4, c[0x0][0xb20] ;  /* 0x0002c80000047ab9 */ /* 0x000fe20000000a00 */
[----:B------:R-:W-:Y:S01]  /*17070*/  IMAD.MOV.U32 R34, RZ, RZ, RZ ;  /* 0x000000ffff227224 */ /* 0x000fe200078e00ff */
[----:B------:R-:W-:Y:S01]  /*17080*/  ISETP.NE.U32.AND P0, PT, RZ, UR4, PT ;  /* 0x00000004ff007c0c */ /* 0x000fe2000bf05070 */
[----:B-1----:R-:W-:Y:S01]  /*17090*/  IMAD.MOV.U32 R6, RZ, RZ, RZ ;  /* 0x000000ffff067224 */ /* 0x002fe200078e00ff */
[----:B------:R-:W-:Y:S01]  /*170a0*/  ULDC.64 UR8, c[0x0][0xb10] ;  /* 0x0002c40000087ab9 */ /* 0x000fe20000000a00 */
[----:B------:R-:W-:Y:S01]  /*170b0*/  ULDC.64 UR6, c[0x0][0xb08] ;  /* 0x0002c20000067ab9 */ /* 0x000fe20000000a00 */
[----:B------:R-:W-:-:S02]  /*170c0*/  ISETP.NE.AND.EX P0, PT, RZ, UR5, PT, P0 ;  /* 0x00000005ff007c0c */ /* 0x000fc4000bf05300 */
[----:B--2---:R-:W-:-:S11]  /*170d0*/  SHF.R.S32.HI R0, RZ, 0x1f, R37 ;  /* 0x0000001fff007819 */ /* 0x004fd60000011425 */
        /* <DEDUP_REMOVED lines=23> */
[----:B--2---:R0:W-:Y:S02]  /*17250*/  STL [R1], R6 ;  /* 0x0000000601007387 */ /* 0x0041e40000100800 */
        /* <DEDUP_REMOVED lines=13> */
[----:B---3--:R-:W-:Y:S06]  /*17330*/  @P1 BRA `(.L_x_4593) ;  /* 0x0000000000141947 */ /* 0x008fec0003800000 */
[----:B------:R-:W-:Y:S05]  /*17340*/  @!P0 BRA `(.L_x_4593) ;  /* 0x0000000000108947 */ /* 0x000fea0003800000 */
[----:B------:R-:W2:Y:S04]  /*17350*/  LDG.E R7, desc[UR42][R2.64] ;  /* 0x0000002a02077981 */ /* 0x000ea8000c1e1900 */
[----:B------:R-:W2:Y:S02]  /*17360*/  LDG.E R2, desc[UR42][R2.64+0x4] ;  /* 0x0000042a02027981 */ /* 0x000ea4000c1e1900 */
[----:B--2---:R-:W-:-:S05]  /*17370*/  IMAD.IADD R2, R2, 0x1, -R7 ;  /* 0x0000000102027824 */ /* 0x004fca00078e0a07 */
[----:B------:R0:W-:Y:S02]  /*17380*/  STL [R1+0x14], R2 ;  /* 0x0000140201007387 */ /* 0x0001e40000100800 */
.L_x_4593:
[----:B------:R-:W-:Y:S01]  /*17390*/  ULDC.64 UR4, c[0x0][0xb18] ;  /* 0x0002c60000047ab9 */ /* 0x000fe20000000a00 */
[C---:B------:R-:W-:Y:S01]  /*173a0*/  LOP3.LUT R7, R26.reuse, 0xff000000, RZ, 0xc0, !PT ;  /* 0xff0000001a077812 */ /* 0x040fe200078ec0ff */
[----:B------:R-:W-:Y:S01]  /*173b0*/  IMAD.MOV.U32 R30, RZ, RZ, R37 ;  /* 0x000000ffff1e7224 */ /* 0x000fe200078e0025 */
[----:B------:R-:W-:Y:S02]  /*173c0*/  ISETP.NE.U32.AND P0, PT, RZ, UR4, PT ;  /* 0x00000004ff007c0c */ /* 0x000fe4000bf05070 */
[----:B------:R-:W-:Y:S02]  /*173d0*/  SHF.R.U32.HI R7, RZ, 0x8, R7 ;  /* 0x00000008ff077819 */ /* 0x000fe40000011607 */
[----:B------:R-:W-:Y:S02]  /*173e0*/  ISETP.NE.AND.EX P0, PT, RZ, UR5, PT, P0 ;  /* 0x00000005ff007c0c */ /* 0x000fe4000bf05300 */
[C---:B0-----:R-:W-:Y:S02]  /*173f0*/  LOP3.LUT R2, R26.reuse, 0xff0000, RZ, 0xc0, !PT ;  /* 0x00ff00001a027812 */ /* 0x041fe400078ec0ff */
[----:B------:R-:W-:-:S02]  /*17400*/  LOP3.LUT R17, R26, 0xffff, RZ, 0xc0, !PT ;  /* 0x0000ffff1a117812 */ /* 0x000fc400078ec0ff */
[----:B------:R-:W-:-:S07]  /*17410*/  LEA.HI R7, R2, R7, RZ, 0x10 ;  /* 0x0000000702077211 */ /* 0x000fce00078f80ff */
[----:B------:R-:W-:Y:S05]  /*17420*/  @!P0 BRA `(.L_x_4594) ;  /* 0x0000000000108947 */ /* 0x000fea0003800000 */
[----:B------:R-:W-:-:S04]  /*17430*/  IADD3 R2, P0, R31, UR4, RZ ;  /* 0x000000041f027c10 */ /* 0x000fc8000ff1e0ff */
[----:B------:R-:W-:-:S05]  /*17440*/  IADD3.X R3, R32, UR5, RZ, P0, !PT ;  /* 0x0000000520037c10 */ /* 0x000fca00087fe4ff */
[----:B------:R0:W5:Y:S01]  /*17450*/  LDG.E R8, desc[UR42][R2.64] ;  /* 0x0000002a02087981 */ /* 0x000162000c1e1900 */
[----:B------:R-:W-:Y:S05]  /*17460*/  BRA `(.L_x_4595) ;  /* 0x0000000000247947 */ /* 0x000fea0003800000 */
.L_x_4594:
        /* <DEDUP_REMOVED lines=9> */
.L_x_4595:
[----:B0-----:R-:W2:Y:S04]  /*17500*/  @P2 LDG.E R2, desc[UR42][R4.64] ;  /* 0x0000002a04022981 */ /* 0x001ea8000c1e1900 */
[----:B------:R0:W2:Y:S01]  /*17510*/  @P2 LDG.E R4, desc[UR42][R4.64+0x4] ;  /* 0x0000042a04042981 */ /* 0x0000a2000c1e1900 */
[----:B-----5:R-:W-:Y:S01]  /*17520*/  IMAD.IADD R8, R8, 0x1, -R34 ;  /* 0x0000000108087824 */ /* 0x020fe200078e0a22 */
[----:B------:R-:W-:Y:S01]  /*17530*/  BSSY B0, `(.L_x_4596) ;  /* 0x0000029000007945 */ /* 0x000fe20003800000 */
[----:B------:R-:W-:Y:S01]  /*17540*/  LOP3.LUT R33, R7, 0xff, RZ, 0xc0, !PT ;  /* 0x000000ff07217812 */ /* 0x000fe200078ec0ff */
[----:B------:R-:W-:Y:S01]  /*17550*/  IMAD.MOV.U32 R3, RZ, RZ, RZ ;  /* 0x000000ffff037224 */ /* 0x000fe200078e00ff */
[----:B0-----:R-:W-:Y:S01]  /*17560*/  SHF.R.U32.HI R5, RZ, 0x10, R7 ;  /* 0x00000010ff057819 */ /* 0x001fe20000011607 */
[----:B--2---:R-:W-:-:S04]  /*17570*/  @P2 IMAD.IADD R6, R4, 0x1, -R2 ;  /* 0x0000000104062824 */ /* 0x004fc800078e0a02 */
[----:B------:R-:W-:-:S04]  /*17580*/  IMAD.IADD R26, R8, 0x1, R6 ;  /* 0x00000001081a7824 */ /* 0x000fc800078e0206 */
[C---:B------:R-:W-:Y:S01]  /*17590*/  VIADD R4, R26.reuse, 0x3f ;  /* 0x0000003f1a047836 */ /* 0x040fe20000000000 */
[----:B------:R-:W-:-:S04]  /*175a0*/  ISETP.GE.AND P1, PT, R26, 0x1, PT ;  /* 0x000000011a00780c */ /* 0x000fc80003f26270 */
[----:B------:R-:W-:-:S04]  /*175b0*/  SHF.R.S32.HI R2, RZ, 0x1f, R4 ;  /* 0x0000001fff027819 */ /* 0x000fc80000011404 */
[----:B------:R-:W-:-:S04]  /*175c0*/  LEA.HI R4, R2, R4, RZ, 0x6 ;  /* 0x0000000402047211 */ /* 0x000fc800078f30ff */
        /* <DEDUP_REMOVED lines=31> */
.L_x_4597:
[----:B------:R-:W-:Y:S05]  /*177c0*/  BSYNC B0 ;  /* 0x0000000000007941 */ /* 0x000fea0003800000 */
.L_x_4596:
        /* <DEDUP_REMOVED lines=24> */
.L_x_4752:
[----:B-1----:R-:W-:Y:S02]  /*17950*/  ISETP.NE.AND P0, PT, R14, RZ, PT ;  /* 0x000000ff0e00720c */ /* 0x002fe40003f05270 */
[----:B------:R-:W-:-:S11]  /*17960*/  PLOP3.LUT P6, PT, PT, PT, PT, 0x8, 0x0 ;  /* 0x000000000000781c */ /* 0x000fd60003fce170 */
[----:B------:R-:W-:Y:S05]  /*17970*/  @P0 BRA `(.L_x_4601) ;  /* 0x00000000000c0947 */ /* 0x000fea0003800000 */
[----:B------:R-:W-:-:S03]  /*17980*/  UMOV UR4, 0xffffffff ;  /* 0xffffffff00047882 */ /* 0x000fc60000000000 */
[----:B------:R-:W-:Y:S05]  /*17990*/  BRA.DIV UR4, `(.L_x_4602) ;  /* 0x0000007e04147947 */ /* 0x000fea000b800000 */
[----:B------:R-:W-:-:S13]  /*179a0*/  ELECT P6, URZ, PT ;  /* 0x00000000003f782f */ /* 0x000fda00038c0000 */
.L_x_4601:
        /* <DEDUP_REMOVED lines=9> */
.L_x_4755:
[----:B------:R-:W-:Y:S05]  /*17a40*/  BSYNC B1 ;  /* 0x0000000000017941 */ /* 0x000fea0003800000 */
.L_x_4603:
        /* <DEDUP_REMOVED lines=10> */
.L_x_4756:
[----:B------:R-:W-:Y:S05]  /*17af0*/  BSYNC B2 ;  /* 0x0000000000027941 */ /* 0x000fea0003800000 */
.L_x_4607:
        /* <DEDUP_REMOVED lines=9> */
.L_x_4610:
[----:B------:R-:W-:Y:S05]  /*17b90*/  BSYNC B2 ;  /* 0x0000000000027941 */ /* 0x000fea0003800000 */
.L_x_4609:
[----:B------:R-:W-:Y:S01]  /*17ba0*/  IMAD.MOV.U32 R14, RZ, RZ, RZ ;  /* 0x000000ffff0e7224 */ /* 0x000fe200078e00ff */
[----:B------:R-:W-:Y:S01]  /*17bb0*/  UIADD3 UR4, UP0, UR40, 0x570, URZ ;  /* 0x0000057028047890 */ /* 0x000fe2000ff1e03f */
[----:B------:R-:W-:Y:S01]  /*17bc0*/  IMAD R9, R2, 0x40, R0 ;  /* 0x0000004002097824 */ /* 0x000fe200078e0200 */
[----:B------:R-:W-:Y:S01]  /*17bd0*/  PLOP3.LUT P0, PT, PT, PT, PT, 0x80, 0x0 ;  /* 0x000000000000781c */ /* 0x000fe20003f0f070 */
[----:B------:R-:W-:Y:S01]  /*17be0*/  IMAD R10, R19, 0x2000, R18 ;  /* 0x00002000130a7824 */ /* 0x000fe200078e0212 */
[----:B------:R-:W-:Y:S01]  /*17bf0*/  R2UR UR10, R14 ;  /* 0x000000000e0a72ca */ /* 0x000fe200000e0000 */
[----:B------:R-:W-:Y:S01]  /*17c00*/  VIADD R9, R9, 0xffffffc0 ;  /* 0xffffffc009097836 */ /* 0x000fe20000000000 */
[----:B------:R-:W-:Y:S01]  /*17c10*/  UIADD3.X UR5, URZ, UR41, URZ, UP0, !UPT ;  /* 0x000000293f057290 */ /* 0x000fe200087fe43f */
[----:B------:R-:W-:Y:S01]  /*17c20*/  VIADD R10, R10, 0x22400 ;  /* 0x000224000a0a7836 */ /* 0x000fe20000000000 */
[----:B------:R-:W-:Y:S01]  /*17c30*/  UMOV UR6, 0x0 ;  /* 0x0000000000067882 */ /* 0x000fe20000000000 */
[----:B------:R-:W-:Y:S01]  /*17c40*/  VIADD R11, R3, 0x38890 ;  /* 0x00038890030b7836 */ /* 0x000fe20000000000 */
[----:B------:R-:W-:-:S09]  /*17c50*/  UMOV UR7, 0x12f00000 ;  /* 0x12f0000000077882 */ /* 0x000fd20000000000 */
.L_x_4611:
        /* <DEDUP_REMOVED lines=13> */
.L_x_4757:
[----:B------:R-:W-:Y:S05]  /*17d30*/  BSYNC B2 ;  /* 0x0000000000027941 */ /* 0x000fea0003800000 */
.L_x_4612:
        /* <DEDUP_REMOVED lines=11> */
.L_x_4615:
[----:B------:R-:W-:Y:S05]  /*17df0*/  BSYNC B2 ;  /* 0x0000000000027941 */ /* 0x000fea0003800000 */
.L_x_4614:
        /* <DEDUP_REMOVED lines=9> */
.L_x_4616:
        /* <DEDUP_REMOVED lines=15> */
.L_x_4617:
        /* <DEDUP_REMOVED lines=15> */
.L_x_4618:
        /* <DEDUP_REMOVED lines=15> */
.L_x_4619:
        /* <DEDUP_REMOVED lines=15> */
.L_x_4620:
        /* <DEDUP_REMOVED lines=15> */
.L_x_4621:
        /* <DEDUP_REMOVED lines=15> */
.L_x_4622:
        /* <DEDUP_REMOVED lines=15> */
.L_x_4623:
        /* <DEDUP_REMOVED lines=10> */
.L_x_4606:
[----:B------:R-:W-:Y:S05]  /*185c0*/  BSYNC B1 ;  /* 0x0000000000017941 */ /* 0x000fea0003800000 */
.L_x_4605:
        /* <DEDUP_REMOVED lines=9> */
.L_x_4643:
        /* <DEDUP_REMOVED lines=11> */
.L_x_4758:
[----:B------:R-:W-:Y:S05]  /*18710*/  BSYNC B2 ;  /* 0x0000000000027941 */ /* 0x000fea0003800000 */
.L_x_4626:
        /* <DEDUP_REMOVED lines=9> */
.L_x_4629:
[----:B------:R-:W-:Y:S05]  /*187b0*/  BSYNC B2 ;  /* 0x0000000000027941 */ /* 0x000fea0003800000 */
.L_x_4628:
        /* <DEDUP_REMOVED lines=11> */
.L_x_4630:
        /* <DEDUP_REMOVED lines=13> */
.L_x_4759:
[----:B------:R-:W-:Y:S05]  /*18940*/  BSYNC B2 ;  /* 0x0000000000027941 */ /* 0x000fea0003800000 */
.L_x_4631:
        /* <DEDUP_REMOVED lines=11> */
.L_x_4634:
[----:B------:R-:W-:Y:S05]  /*18a00*/  BSYNC B2 ;  /* 0x0000000000027941 */ /* 0x000fea0003800000 */
.L_x_4633:
        /* <DEDUP_REMOVED lines=9> */
.L_x_4635:
        /* <DEDUP_REMOVED lines=15> */
.L_x_4636:
        /* <DEDUP_REMOVED lines=15> */
.L_x_4637:
        /* <DEDUP_REMOVED lines=15> */
.L_x_4638:
        /* <DEDUP_REMOVED lines=15> */
.L_x_4639:
        /* <DEDUP_REMOVED lines=15> */
.L_x_4640:
        /* <DEDUP_REMOVED lines=15> */
.L_x_4641:
        /* <DEDUP_REMOVED lines=15> */
.L_x_4642:
        /* <DEDUP_REMOVED lines=10> */
.L_x_4625:
[----:B------:R-:W-:Y:S05]  /*191d0*/  BSYNC B1 ;  /* 0x0000000000017941 */ /* 0x000fea0003800000 */
.L_x_4624:
        /* <DEDUP_REMOVED lines=8> */
.L_x_4599:
[----:B------:R-:W-:Y:S05]  /*19260*/  BSYNC B0 ;  /* 0x0000000000007941 */ /* 0x000fea0003800000 */
.L_x_4598:
        /* <DEDUP_REMOVED lines=12> */
[----:B-1----:R-:W-:-:S06]  /*19330*/  VIADD R2, R2, 0xffffffe ;  /* 0x0ffffffe02027836 */ /* 0x002fcc0000000000 */
        /* <DEDUP_REMOVED lines=20> */
.L_x_4645:
[----:B------:R-:W-:Y:S05]  /*19480*/  BSYNC B0 ;  /* 0x0000000000007941 */ /* 0x000fea0003800000 */
.L_x_4644:
        /* <DEDUP_REMOVED lines=23> */
.L_x_4647:
        /* <DEDUP_REMOVED lines=20> */
.L_x_4650:
[----:B------:R-:W-:Y:S05]  /*19740*/  BSYNC B6 ;  /* 0x0000000000067941 */ /* 0x000fea0003800000 */
.L_x_4649:
        /* <DEDUP_REMOVED lines=20> */
.L_x_4653:
        /* <DEDUP_REMOVED lines=15> */
.L_x_4652:
[----:B------:R-:W-:Y:S05]  /*19980*/  BSYNC B6 ;  /* 0x0000000000067941 */ /* 0x000fea0003800000 */
.L_x_4651:
[----:B------:R-:W2:Y:S01]  /*19990*/  LDL R21, [R1+0x30] ;  /* 0x0000300001157983 */ /* 0x000ea20000100800 */
[----:B------:R-:W-:Y:S01]  /*199a0*/  ULDC.64 UR4, c[0x0][0xaf0] ;  /* 0x0002bc0000047ab9 */ /* 0x000fe20000000a00 */
[----:B------:R-:W1:Y:S01]  /*199b0*/  LDC R9, c[0x0][0x430] ;  /* 0x00010c00ff097b82 */ /* 0x000e620000000800 */
[----:B------:R-:W-:Y:S01]  /*199c0*/  ISETP.NE.U32.AND P0, PT, RZ, UR4, PT ;  /* 0x00000004ff007c0c */ /* 0x000fe2000bf05070 */
[----:B------:R-:W3:Y:S03]  /*199d0*/  S2R R20, SR_TID.X ;  /* 0x0000000000147919 */ /* 0x000ee60000002100 */
[----:B------:R-:W-:-:S13]  /*199e0*/  ISETP.NE.AND.EX P0, PT, RZ, UR5, PT, P0 ;  /* 0x00000005ff007c0c */ /* 0x000fda000bf05300 */
[----:B------:R-:W-:Y:S01]  /*199f0*/  @P0 IADD3 R2, P1, R31, UR4, RZ ;  /* 0x000000041f020c10 */ /* 0x000fe2000ff3e0ff */
[----:B------:R-:W-:-:S03]  /*19a00*/  ULDC UR4, c[0x0][0x320] ;  /* 0x0000c80000047ab9 */ /* 0x000fc60000000800 */
[----:B0-----:R-:W-:-:S05]  /*19a10*/  @P0 IADD3.X R3, R32, UR5, RZ, P1, !PT ;  /* 0x0000000520030c10 */ /* 0x001fca0008ffe4ff */
[----:B------:R0:W4:Y:S01]  /*19a20*/  @P0 LDG.E R30, desc[UR42][R2.64] ;  /* 0x0000002a021e0981 */ /* 0x000122000c1e1900 */
[----:B---3--:R-:W-:-:S04]  /*19a30*/  LOP3.LUT R20, R20, 0x7f, RZ, 0xc0, !PT ;  /* 0x0000007f14147812 */ /* 0x008fc800078ec0ff */
[----:B------:R-:W-:Y:S02]  /*19a40*/  SHF.R.U32.HI R35, RZ, 0x3, R20 ;  /* 0x00000003ff237819 */ /* 0x000fe40000011614 */
[----:B------:R-:W3:Y:S02]  /*19a50*/  S2R R20, SR_TID.X ;  /* 0x0000000000147919 */ /* 0x000ee40000002100 */
[----:B---3--:R-:W-:-:S05]  /*19a60*/  IMAD.SHL.U32 R20, R20, 0x10, RZ ;  /* 0x0000001014147824 */ /* 0x008fca00078e00ff */
[----:B------:R-:W-:Y:S02]  /*19a70*/  LOP3.LUT R20, R35, 0x70, R20, 0xf8, !PT ;  /* 0x0000007023147812 */ /* 0x000fe400078ef814 */
[----:B------:R-:W3:Y:S01]  /*19a80*/  S2R R35, SR_TID.X ;  /* 0x0000000000237919 */ /* 0x000ee20000002100 */
[----:B-1----:R-:W-:Y:S01]  /*19a90*/  ISETP.NE.AND P1, PT, R9, 0x1, PT ;  /* 0x000000010900780c */ /* 0x002fe20003f25270 */
[----:B------:R-:W1:-:S12]  /*19aa0*/  S2R R4, SR_TID.X ;  /* 0x0000000000047919 */ /* 0x000e580000002100 */
[----:B0-----:R-:W0:Y:S08]  /*19ab0*/  @P1 LDC R3, c[0x0][0x434] ;  /* 0x00010d00ff031b82 */ /* 0x001e300000000800 */
[----:B------:R-:W5:Y:S01]  /*19ac0*/  @P1 LDC R2, c[0x0][0x438] ;  /* 0x00010e00ff021b82 */ /* 0x000f620000000800 */
[----:B---3--:R-:W-:-:S05]  /*19ad0*/  IMAD.SHL.U32 R35, R35, 0x8, RZ ;  /* 0x0000000823237824 */ /* 0x008fca00078e00ff */
[----:B------:R-:W-:-:S04]  /*19ae0*/  LOP3.LUT R35, R35, 0x38, RZ, 0xc0, !PT ;  /* 0x0000003823237812 */ /* 0x000fc800078ec0ff */
[----:B------:R-:W-:-:S04]  /*19af0*/  LOP3.LUT R35, R35, 0x40, RZ, 0xfc, !PT ;  /* 0x0000004023237812 */ /* 0x000fc800078efcff */
[----:B------:R-:W-:Y:S02]  /*19b00*/  ISETP.GE.AND P2, PT, R35, UR4, PT ;  /* 0x0000000423007c0c */ /* 0x000fe4000bf46270 */
[----:B------:R-:W3:Y:S01]  /*19b10*/  S2R R35, SR_TID.X ;  /* 0x0000000000237919 */ /* 0x000ee20000002100 */
[----:B-1----:R-:W-:Y:S01]  /*19b20*/  IMAD.SHL.U32 R4, R4, 0x8, RZ ;  /* 0x0000000804047824 */ /* 0x002fe200078e00ff */
[----:B------:R-:W-:-:S04]  /*19b30*/  LOP3.LUT R16, R16, 0xffffffbf, RZ, 0xc0, !PT ;  /* 0xffffffbf10107812 */ /* 0x000fc800078ec0ff */
[----:B------:R-:W-:Y:S02]  /*19b40*/  LOP3.LUT R4, R4, 0x38, RZ, 0xc0, !PT ;  /* 0x0000003804047812 */ /* 0x000fe400078ec0ff */
[----:B------:R-:W-:Y:S02]  /*19b50*/  SEL R8, RZ, 0xffffffff, P2 ;  /* 0xffffffffff087807 */ /* 0x000fe40001000000 */
[----:B------:R-:W-:Y:S02]  /*19b60*/  LOP3.LUT R4, R4, 0x80, RZ, 0xfc, !PT ;  /* 0x0000008004047812 */ /* 0x000fe400078efcff */
[----:B------:R-:W-:Y:S01]  /*19b70*/  @P2 LOP3.LUT R16, R16, 0x40, RZ, 0xfc, !PT ;  /* 0x0000004010102812 */ /* 0x000fe200078efcff */
[----:B------:R-:W-:Y:S01]  /*19b80*/  IMAD.SHL.U32 R8, R8, 0x2, RZ ;  /* 0x0000000208087824 */ /* 0x000fe200078e00ff */
[----:B------:R-:W-:Y:S01]  /*19b90*/  ISETP.GE.AND P2, PT, R4, UR4, PT ;  /* 0x0000000404007c0c */ /* 0x000fe2000bf46270 */
[----:B---3--:R-:W-:-:S05]  /*19ba0*/  IMAD.SHL.U32 R35, R35, 0x8, RZ ;  /* 0x0000000823237824 */ /* 0x008fca00078e00ff */
[----:B------:R-:W-:-:S04]  /*19bb0*/  LOP3.LUT R35, R35, 0x38, RZ, 0xc0, !PT ;  /* 0x0000003823237812 */ /* 0x000fc800078ec0ff */
[----:B------:R-:W-:Y:S02]  /*19bc0*/  LOP3.LUT R35, R35, 0xc0, RZ, 0xfc, !PT ;  /* 0x000000c023237812 */ /* 0x000fe400078efcff */
[----:B------:R-:W-:Y:S02]  /*19bd0*/  LOP3.LUT R16, R16, 0xffffff7f, RZ, 0xc0, !PT ;  /* 0xffffff7f10107812 */ /* 0x000fe400078ec0ff */
[----:B--2---:R-:W-:Y:S02]  /*19be0*/  LEA R31, R21, 0xffffffc0, 0x6 ;  /* 0xffffffc0151f7811 */ /* 0x004fe400078e30ff */
[----:B------:R-:W1:Y:S03]  /*19bf0*/  S2R R21, SR_TID.X ;  /* 0x0000000000157919 */ /* 0x000e660000002100 */
[----:B------:R-:W-:-:S05]  /*19c00*/  IMAD.IADD R0, R20, 0x1, R31 ;  /* 0x0000000114007824 */ /* 0x000fca00078e021f */
[C---:B------:R-:W-:Y:S01]  /*19c10*/  ISETP.GE.AND P0, PT, R0.reuse, R26, PT ;  /* 0x0000001a0000720c */ /* 0x040fe20003f06270 */
[----:B------:R-:W-:-:S03]  /*19c20*/  IMAD.IADD R0, R0, 0x1, R34 ;  /* 0x0000000100007824 */ /* 0x000fc600078e0222 */
[----:B------:R-:W-:Y:S01]  /*19c30*/  ISETP.GT.U32.OR P0, PT, R20, 0x3f, P0 ;  /* 0x0000003f1400780c */ /* 0x000fe20000704470 */
[----:B0-----:R-:W-:-:S04]  /*19c40*/  @P1 IMAD.HI.U32 R3, R0, R3, RZ ;  /* 0x0000000300031227 */ /* 0x001fc800078e00ff */
[----:B------:R-:W-:Y:S01]  /*19c50*/  IMAD.MOV.U32 R6, RZ, RZ, R0 ;  /* 0x000000ffff067224 */ /* 0x000fe200078e0000 */
[----:B-----5:R-:W-:-:S07]  /*19c60*/  @P1 SHF.R.U32.HI R6, RZ, R2, R3 ;  /* 0x00000002ff061219 */ /* 0x020fce0000011603 */
[----:B------:R-:W0:Y:S01]  /*19c70*/  @!P0 LDC.64 R2, c[0x0][0x428] ;  /* 0x00010a00ff028b82 */ /* 0x000e220000000a00 */
[----:B-1----:R-:W-:-:S05]  /*19c80*/  IMAD.SHL.U32 R21, R21, 0x8, RZ ;  /* 0x0000000815157824 */ /* 0x002fca00078e00ff */
[----:B------:R-:W-:-:S04]  /*19c90*/  LOP3.LUT R21, R21, 0x38, RZ, 0xc0, !PT ;  /* 0x0000003815157812 */ /* 0x000fc800078ec0ff */
[----:B------:R-:W-:Y:S02]  /*19ca0*/  ISETP.GE.AND P3, PT, R21, UR4, PT ;  /* 0x0000000415007c0c */ /* 0x000fe4000bf66270 */
[----:B------:R-:W-:Y:S02]  /*19cb0*/  ISETP.GE.AND P1, PT, R35, UR4, PT ;  /* 0x0000000423007c0c */ /* 0x000fe4000bf26270 */
[----:B------:R-:W-:Y:S02]  /*19cc0*/  SEL R4, RZ, 0x1, P3 ;  /* 0x00000001ff047807 */ /* 0x000fe40001800000 */
[----:B------:R-:W-:Y:S02]  /*19cd0*/  SEL R5, RZ, 0x8, P1 ;  /* 0x00000008ff057807 */ /* 0x000fe40000800000 */
[----:B------:R-:W-:Y:S02]  /*19ce0*/  LOP3.LUT R8, R8, 0x2, R4, 0xe2, !PT ;  /* 0x0000000208087812 */ /* 0x000fe400078ee204 */
[----:B------:R-:W-:-:S02]  /*19cf0*/  SEL R4, RZ, 0x4, P2 ;  /* 0x00000004ff047807 */ /* 0x000fc40001000000 */
[----:B----4-:R-:W-:Y:S02]  /*19d00*/  SHF.R.S32.HI R35, RZ, 0x1f, R30 ;  /* 0x0000001fff237819 */ /* 0x010fe4000001141e */
[----:B------:R-:W-:Y:S01]  /*19d10*/  LOP3.LUT R8, R5, R8, R4, 0xfe, !PT ;  /* 0x0000000805087212 */ /* 0x000fe200078efe04 */
[--C-:B------:R-:W-:Y:S01]  /*19d20*/  @!P0 IMAD.MOV.U32 R4, RZ, RZ, R6.reuse ;  /* 0x000000ffff048224 */ /* 0x100fe200078e0006 */
[----:B------:R-:W-:Y:S01]  /*19d30*/  @!P0 SHF.R.S32.HI R5, RZ, 0x1f, R6 ;  /* 0x0000001fff058819 */ /* 0x000fe20000011406 */
[----:B0-----:R-:W-:-:S04]  /*19d40*/  @!P0 IMAD R7, R35, R2, RZ ;  /* 0x0000000223078224 */ /* 0x001fc800078e02ff */
[C---:B------:R-:W-:Y:S02]  /*19d50*/  @!P0 IMAD R7, R30.reuse, R3, R7 ;  /* 0x000000031e078224 */ /* 0x040fe400078e0207 */
[----:B------:R-:W-:Y:S02]  /*19d60*/  @!P0 IMAD.WIDE.U32 R4, R30, R2, R4 ;  /* 0x000000021e048225 */ /* 0x000fe400078e0004 */
[----:B------:R-:W0:Y:S01]  /*19d70*/  @!P0 LDC.64 R2, c[0x0][0x418] ;  /* 0x00010600ff028b82 */ /* 0x000e220000000a00 */
[----:B------:R-:W-:-:S04]  /*19d80*/  @P3 LOP3.LUT R16, R16, 0x80, RZ, 0xfc, !PT ;  /* 0x0000008010103812 */ /* 0x000fc800078efcff */
[----:B------:R-:W-:-:S04]  /*19d90*/  LOP3.LUT R16, R16, 0xffffffdf, RZ, 0xc0, !PT ;  /* 0xffffffdf10107812 */ /* 0x000fc800078ec0ff */
[----:B------:R-:W-:-:S04]  /*19da0*/  @P2 LOP3.LUT R16, R16, 0x20, RZ, 0xfc, !PT ;  /* 0x0000002010102812 */ /* 0x000fc800078efcff */
[----:B------:R-:W-:Y:S01]  /*19db0*/  LOP3.LUT R16, R16, 0xffffffef, RZ, 0xc0, !PT ;  /* 0xffffffef10107812 */ /* 0x000fe200078ec0ff */
[----:B------:R-:W-:-:S03]  /*19dc0*/  @!P0 IMAD.IADD R7, R5, 0x1, R7 ;  /* 0x0000000105078824 */ /* 0x000fc600078e0207 */
[----:B------:R-:W-:Y:S02]  /*19dd0*/  @P1 LOP3.LUT R16, R16, 0x10, RZ, 0xfc, !PT ;  /* 0x0000001010101812 */ /* 0x000fe400078efcff */
[----:B0-----:R-:W-:-:S04]  /*19de0*/  @!P0 LEA R2, P1, R4, R2, 0x2 ;  /* 0x0000000204028211 */ /* 0x001fc800078210ff */
[----:B------:R-:W-:Y:S01]  /*19df0*/  @!P0 LEA.HI.X R3, R4, R3, R7, 0x2, P1 ;  /* 0x0000000304038211 */ /* 0x000fe200008f1407 */
[----:B------:R-:W-:-:S06]  /*19e00*/  IMAD.MOV.U32 R4, RZ, RZ, RZ ;  /* 0x000000ffff047224 */ /* 0x000fcc00078e00ff */
[----:B------:R0:W2:Y:S01]  /*19e10*/  @!P0 LDG.E R4, desc[UR42][R2.64] ;  /* 0x0000002a02048981 */ /* 0x0000a2000c1e1900 */
[----:B------:R-:W1:Y:S01]  /*19e20*/  S2R R11, SR_TID.X ;  /* 0x00000000000b7919 */ /* 0x000e620000002100 */
[----:B------:R-:W3:Y:S01]  /*19e30*/  S2R R10, SR_TID.X ;  /* 0x00000000000a7919 */ /* 0x000ee20000002100 */
[----:B-1----:R-:W-:Y:S02]  /*19e40*/  IMAD.SHL.U32 R11, R11, 0x8, RZ ;  /* 0x000000080b0b7824 */ /* 0x002fe400078e00ff */
[----:B---3--:R-:W-:-:S03]  /*19e50*/  IMAD.SHL.U32 R10, R10, 0x8, RZ ;  /* 0x000000080a0a7824 */ /* 0x008fc600078e00ff */
[----:B------:R-:W-:-:S04]  /*19e60*/  LOP3.LUT R11, R11, 0x38, RZ, 0xc0, !PT ;  /* 0x000000380b0b7812 */ /* 0x000fc800078ec0ff */
[----:B------:R-:W-:Y:S02]  /*19e70*/  LOP3.LUT R11, R11, 0x180, RZ, 0xfc, !PT ;  /* 0x000001800b0b7812 */ /* 0x000fe400078efcff */
[----:B------:R-:W-:Y:S02]  /*19e80*/  LOP3.LUT R10, R10, 0x38, RZ, 0xc0, !PT ;  /* 0x000000380a0a7812 */ /* 0x000fe400078ec0ff */
[----:B------:R-:W-:Y:S02]  /*19e90*/  ISETP.GE.AND P0, PT, R11, UR4, PT ;  /* 0x000000040b007c0c */ /* 0x000fe4000bf06270 */
[C---:B------:R-:W-:Y:S02]  /*19ea0*/  LOP3.LUT R12, R10.reuse, 0x1c0, RZ, 0xfc, !PT ;  /* 0x000001c00a0c7812 */ /* 0x040fe400078efcff */
[C---:B------:R-:W-:Y:S02]  /*19eb0*/  LOP3.LUT R11, R10.reuse, 0x100, RZ, 0xfc, !PT ;  /* 0x000001000a0b7812 */ /* 0x040fe400078efcff */
[----:B------:R-:W-:-:S02]  /*19ec0*/  LOP3.LUT R10, R10, 0x140, RZ, 0xfc, !PT ;  /* 0x000001400a0a7812 */ /* 0x000fc400078efcff */
[----:B------:R-:W-:Y:S02]  /*19ed0*/  ISETP.GE.AND P3, PT, R11, UR4, PT ;  /* 0x000000040b007c0c */ /* 0x000fe4000bf66270 */
[----:B------:R-:W-:Y:S02]  /*19ee0*/  ISETP.GE.AND P2, PT, R10, UR4, PT ;  /* 0x000000040a007c0c */ /* 0x000fe4000bf46270 */
[----:B0-----:R-:W-:Y:S02]  /*19ef0*/  SEL R3, RZ, 0x10, P3 ;  /* 0x00000010ff037807 */ /* 0x001fe40001800000 */
[----:B------:R-:W-:Y:S02]  /*19f00*/  SEL R2, RZ, 0x40, P0 ;  /* 0x00000040ff027807 */ /* 0x000fe40000000000 */
[----:B------:R-:W-:Y:S02]  /*19f10*/  LOP3.LUT R16, R16, 0xfffffff7, RZ, 0xc0, !PT ;  /* 0xfffffff710107812 */ /* 0x000fe400078ec0ff */
[----:B------:R-:W-:Y:S01]  /*19f20*/  ISETP.GE.AND P0, PT, R12, UR4, PT ;  /* 0x000000040c007c0c */ /* 0x000fe2000bf06270 */
[----:B------:R-:W-:-:S02]  /*19f30*/  ULDC UR4, c[0x0][0x2f4] ;  /* 0x0000bd0000047ab9 */ /* 0x000fc40000000800 */
[----:B------:R-:W-:Y:S02]  /*19f40*/  @P3 LOP3.LUT R16, R16, 0x8, RZ, 0xfc, !PT ;  /* 0x0000000810103812 */ /* 0x000fe400078efcff */
[----:B------:R-:W-:Y:S02]  /*19f50*/  SEL R32, RZ, 0x80, P0 ;  /* 0x00000080ff207807 */ /* 0x000fe40000000000 */
[----:B------:R-:W-:Y:S02]  /*19f60*/  ISETP.GE.AND P0, PT, R21, UR4, PT ;  /* 0x0000000415007c0c */ /* 0x000fe4000bf06270 */
[----:B------:R-:W-:Y:S01]  /*19f70*/  LOP3.LUT R16, R16, 0xfffffffb, RZ, 0xc0, !PT ;  /* 0xfffffffb10107812 */ /* 0x000fe200078ec0ff */
[----:B------:R-:W-:-:S03]  /*19f80*/  UMOV UR5, 0xffffffff ;  /* 0xffffffff00057882 */ /* 0x000fc60000000000 */
[----:B------:R-:W-:-:S04]  /*19f90*/  @P2 LOP3.LUT R16, R16, 0x4, RZ, 0xfc, !PT ;  /* 0x0000000410102812 */ /* 0x000fc800078efcff */
[----:B------:R-:W-:-:S04]  /*19fa0*/  LOP3.LUT R16, R16, 0xfffffffd, RZ, 0xc0, !PT ;  /* 0xfffffffd10107812 */ /* 0x000fc800078ec0ff */
[----:B------:R-:W-:Y:S01]  /*19fb0*/  @P0 LOP3.LUT R16, R16, 0x2, RZ, 0xfc, !PT ;  /* 0x0000000210100812 */ /* 0x000fe200078efcff */
[----:B--2---:R0:W-:Y:S02]  /*19fc0*/  STL [R1+0x4], R4 ;  /* 0x0000040401007387 */ /* 0x0041e40000100800 */
[----:B0-----:R-:W-:-:S04]  /*19fd0*/  SEL R4, RZ, 0x20, P2 ;  /* 0x00000020ff047807 */ /* 0x001fc80001000000 */
[----:B------:R-:W-:-:S04]  /*19fe0*/  LOP3.LUT R3, R4, R8, R3, 0xfe, !PT ;  /* 0x0000000804037212 */ /* 0x000fc800078efe03 */
[----:B------:R-:W-:Y:S01]  /*19ff0*/  LOP3.LUT R5, R3, R2, RZ, 0xfc, !PT ;  /* 0x0000000203057212 */ /* 0x000fe200078efcff */
[----:B------:R-:W-:-:S04]  /*1a000*/  IMAD.MOV R2, RZ, RZ, -R6 ;  /* 0x000000ffff027224 */ /* 0x000fc800078e0a06 */
[----:B------:R-:W-:Y:S01]  /*1a010*/  IMAD R0, R9, R2, R0 ;  /* 0x0000000209007224 */ /* 0x000fe200078e0200 */
[----:B------:R0:W-:Y:S04]  /*1a020*/  STL [R1+0x44], R5 ;  /* 0x0000440501007387 */ /* 0x0001e80000100800 */
[----:B------:R0:W-:Y:S01]  /*1a030*/  STL [R1+0x8], R0 ;  /* 0x0000080001007387 */ /* 0x0001e20000100800 */
[----:B------:R-:W-:Y:S01]  /*1a040*/  IMAD.U32 R3, RZ, RZ, UR38 ;  /* 0x00000026ff037e24 */ /* 0x000fe2000f8e00ff */
[----:B------:R-:W-:Y:S06]  /*1a050*/  BRA.DIV UR5, `(.L_x_4654) ;  /* 0x0000005605e87947 */ /* 0x000fec000b800000 */
.L_x_4762:
[----:B------:R-:W-:Y:S02]  /*1a060*/  ISETP.NE.AND P0, PT, R3, 0x3, PT ;  /* 0x000000030300780c */ /* 0x000fe40003f05270 */
[----:B------:R-:W-:Y:S02]  /*1a070*/  ISETP.GT.U32.AND P1, PT, R20, 0x3f, PT ;  /* 0x0000003f1400780c */ /* 0x000fe40003f24070 */
[----:B------:R-:W-:Y:S02]  /*1a080*/  LOP3.LUT R16, R16, 0xffff7fff, RZ, 0xc0, !PT ;  /* 0xffff7fff10107812 */ /* 0x000fe400078ec0ff */
[----:B------:R-:W-:-:S07]  /*1a090*/  LOP3.LUT R32, R5, R32, RZ, 0xfc, !PT ;  /* 0x0000002005207212 */ /* 0x000fce00078efcff */
[----:B------:R-:W-:-:S04]  /*1a0a0*/  @P0 LOP3.LUT R16, R16, 0x8000, RZ, 0xfc, !PT ;  /* 0x0000800010100812 */ /* 0x000fc800078efcff */
[----:B------:R-:W-:-:S04]  /*1a0b0*/  LOP3.LUT R16, R16, 0xfffffffe, RZ, 0xc0, !PT ;  /* 0xfffffffe10107812 */ /* 0x000fc800078ec0ff */
[----:B------:R-:W-:Y:S01]  /*1a0c0*/  @P1 LOP3.LUT R16, R16, 0x1, RZ, 0xfc, !PT ;  /* 0x0000000110101812 */ /* 0x000fe200078efcff */
[----:B------:R-:W-:Y:S06]  /*1a0d0*/  @!P0 BRA `(.L_x_4655) ;  /* 0x0000000000048947 */ /* 0x000fec0003800000 */
[----:B------:R-:W-:Y:S01]  /*1a0e0*/  BPT.TRAP 0x1 ;  /* 0x000000040000795c */ /* 0x000fe20000300000 */
.L_x_4655:
[----:B0-----:R-:W0:Y:S01]  /*1a0f0*/  S2R R0, SR_TID.X ;  /* 0x0000000000007919 */ /* 0x001e220000002100 */
[----:B------:R-:W-:Y:S01]  /*1a100*/  BSSY B0, `(.L_x_4656) ;  /* 0x0000008000007945 */ /* 0x000fe20003800000 */
[----:B0-----:R-:W-:-:S04]  /*1a110*/  LOP3.LUT R0, R0, 0x7f, RZ, 0xc0, !PT ;  /* 0x0000007f00007812 */ /* 0x001fc800078ec0ff */
[----:B------:R-:W-:-:S04]  /*1a120*/  SHF.R.U32.HI R0, RZ, 0x3, R0 ;  /* 0x00000003ff007819 */ /* 0x000fc80000011600 */
[----:B------:R-:W-:Y:S01]  /*1a130*/  IADD3 R31, -R0, R26, -R31 ;  /* 0x0000001a001f7210 */ /* 0x000fe20007ffe91f */
[----:B------:R-:W-:Y:S01]  /*1a140*/  IMAD R26, R22, 0x8, R18 ;  /* 0x00000008161a7824 */ /* 0x000fe200078e0212 */
[----:B------:R-:W-:-:S04]  /*1a150*/  SHF.L.U32 R0, R28, 0x1f, RZ ;  /* 0x0000001f1c007819 */ /* 0x000fc800000006ff */
[----:B------:R-:W0:Y:S02]  /*1a160*/  SYNCS.PHASECHK.TRANS64.TRYWAIT P0, [R26+URZ+0x38840], R0 ;  /* 0x038840001a0075a7 */ /* 0x000e24000800017f */
[----:B0-----:R-:W-:Y:S05]  /*1a170*/  @!P0 BRA `(.L_x_4657) ;  /* 0x0000005400d48947 */ /* 0x001fea0003800000 */
.L_x_4763:
[----:B------:R-:W-:Y:S05]  /*1a180*/  BSYNC B0 ;  /* 0x0000000000007941 */ /* 0x000fea0003800000 */
.L_x_4656:
[----:B------:R-:W0:Y:S01]  /*1a190*/  LDL R2, [R1+0x8] ;  /* 0x0000080001027983 */ /* 0x000e220000100800 */
[----:B------:R-:W-:Y:S01]  /*1a1a0*/  ULDC.64 UR4, c[0x0][0x300] ;  /* 0x0000c00000047ab9 */ /* 0x000fe20000000a00 */
[----:B------:R-:W-:Y:S02]  /*1a1b0*/  ULDC.64 UR6, c[0x0][0x2e8] ;  /* 0x0000ba0000067ab9 */ /* 0x000fe40000000a00 */
[----:B------:R-:W2:Y:S01]  /*1a1c0*/  LDL R4, [R1+0x4] ;  /* 0x0000040001047983 */ /* 0x000ea20000100800 */
[----:B------:R-:W-:Y:S01]  /*1a1d0*/  LOP3.LUT P2, RZ, R16, 0x2, RZ, 0xc0, !PT ;  /* 0x0000000210ff7812 */ /* 0x000fe2000784c0ff */
[----:B------:R-:W1:Y:S02]  /*1a1e0*/  S2R R7, SR_TID.X ;  /* 0x0000000000077919 */ /* 0x000e640000002100 */
[----:B-1----:R-:W-:-:S05]  /*1a1f0*/  IMAD.SHL.U32 R7, R7, 0x8, RZ ;  /* 0x0000000807077824 */ /* 0x002fca00078e00ff */
[----:B------:R-:W-:Y:S02]  /*1a200*/  LOP3.LUT R7, R7, 0x38, RZ, 0xc0, !PT ;  /* 0x0000003807077812 */ /* 0x000fe400078ec0ff */
[----:B0-----:R-:W-:Y:S02]  /*1a210*/  SHF.R.S32.HI R0, RZ, 0x1f, R2 ;  /* 0x0000001fff007819 */ /* 0x001fe40000011402 */
[----:B--2---:R-:W-:-:S03]  /*1a220*/  SHF.R.S32.HI R5, RZ, 0x1f, R4 ;  /* 0x0000001fff057819 */ /* 0x004fc60000011404 */
        /* <DEDUP_REMOVED lines=52> */
.L_x_4773:
        /* <DEDUP_REMOVED lines=10> */
.L_x_4659:
        /* <DEDUP_REMOVED lines=11> */
.L_x_4660:
[----:B------:R1:W5:Y:S01]  /*1a6c0*/  LDL.LU R0, [R1+0x18] ;  /* 0x0000180001007983 */ /* 0x0003620000300800 */
[----:B------:R1:W-:Y:S03]  /*1a6d0*/  SYNCS.ARRIVE.TRANS64.A1T0 RZ, [R26+URZ+0x38830], RZ ;  /* 0x038830ff1aff79a7 */ /* 0x0003e6000810003f */
[----:B0-----:R1:W5:Y:S02]  /*1a6e0*/  LDL R2, [R1] ;  /* 0x0000000001027983 */ /* 0x0013640000100800 */
[----:B------:R-:W-:Y:S05]  /*1a6f0*/  WARPSYNC.ALL ;  /* 0x0000000000007948 */ /* 0x000fea0003800000 */
[----:B------:R-:W-:Y:S01]  /*1a700*/  ULDC.64 UR4, c[0x0][0xaf8] ;  /* 0x0002be0000047ab9 */ /* 0x000fe20000000a00 */
[----:B------:R-:W-:Y:S01]  /*1a710*/  BSSY B6, `(.L_x_4661) ;  /* 0x000001d000067945 */ /* 0x000fe20003800000 */
[----:B------:R-:W-:Y:S01]  /*1a720*/  BAR.SYNC.DEFER_BLOCKING 0x8, 0x100 ;  /* 0x0204000000007b1d */ /* 0x000fe20000010000 */
[----:B------:R-:W-:-:S04]  /*1a730*/  ISETP.NE.U32.AND P0, PT, RZ, UR4, PT ;  /* 0x00000004ff007c0c */ /* 0x000fc8000bf05070 */
[----:B------:R-:W-:-:S04]  /*1a740*/  ISETP.NE.AND.EX P0, PT, RZ, UR5, PT, P0 ;  /* 0x00000005ff007c0c */ /* 0x000fc8000bf05300 */
[----:B------:R-:W-:-:S05]  /*1a750*/  SEL R4, R37, RZ, !P0 ;  /* 0x000000ff25047207 */ /* 0x000fca0004000000 */
[----:B------:R0:W-:Y:S01]  /*1a760*/  STL [R1+0xc], R4 ;  /* 0x00000c0401007387 */ /* 0x0001e20000100800 */
[----:B-----5:R-:W-:Y:S01]  /*1a770*/  SEL R3, R0, RZ, !P0 ;  /* 0x000000ff00037207 */ /* 0x020fe20004000000 */
[----:B------:R-:W-:-:S04]  /*1a780*/  VIADD R0, R18, 0x20400 ;  /* 0x0002040012007836 */ /* 0x000fc80000000000 */
[----:B------:R0:W-:Y:S01]  /*1a790*/  STL [R1+0x24], R3 ;  /* 0x0000240301007387 */ /* 0x0001e20000100800 */
[----:B------:R-:W-:Y:S02]  /*1a7a0*/  LOP3.LUT P0, RZ, R0, 0x3ff, RZ, 0xc0, !PT ;  /* 0x000003ff00ff7812 */ /* 0x000fe4000780c0ff */
[----:B------:R-:W-:-:S05]  /*1a7b0*/  SHF.R.S32.HI R0, RZ, 0x1f, R2 ;  /* 0x0000001fff007819 */ /* 0x000fca0000011402 */
[----:B------:R0:W-:Y:S06]  /*1a7c0*/  STL [R1+0x20], R0 ;  /* 0x0000200001007387 */ /* 0x0001ec0000100800 */
        /* <DEDUP_REMOVED lines=17> */
.L_x_4662:
[----:B------:R-:W-:Y:S05]  /*1a8e0*/  BSYNC B6 ;  /* 0x0000000000067941 */ /* 0x000fea0003800000 */
.L_x_4661:
[----:B------:R-:W2:Y:S01]  /*1a8f0*/  LDL R20, [R1+0x24] ;  /* 0x0000240001147983 */ /* 0x000ea20000100800 */
[----:B------:R-:W3:Y:S01]  /*1a900*/  LDC R6, c[0x0][0x448] ;  /* 0x00011200ff067b82 */ /* 0x000ee20000000800 */
[----:B------:R-:W-:Y:S02]  /*1a910*/  ULDC.64 UR4, c[0x0][0x298] ;  /* 0x0000a60000047ab9 */ /* 0x000fe40000000a00 */
[----:B0-----:R-:W4:Y:S04]  /*1a920*/  LDL R4, [R1+0x20] ;  /* 0x0000200001047983 */ /* 0x001f280000100800 */
[----:B------:R-:W4:Y:S04]  /*1a930*/  LDL R5, [R1] ;  /* 0x0000000001057983 */ /* 0x000f280000100800 */
[----:B------:R0:W5:Y:S01]  /*1a940*/  LDL R9, [R1+0x14] ;  /* 0x0000140001097983 */ /* 0x0001620000100800 */
[----:B------:R-:W1:Y:S01]  /*1a950*/  S2R R2, SR_TID.X ;  /* 0x0000000000027919 */ /* 0x000e620000002100 */
[----:B------:R-:W0:Y:S01]  /*1a960*/  S2R R0, SR_TID.X ;  /* 0x0000000000007919 */ /* 0x000e220000002100 */
[----:B---3--:R-:W-:-:S13]  /*1a970*/  ISETP.NE.AND P0, PT, R6, 0x1, PT ;  /* 0x000000010600780c */ /* 0x008fda0003f05270 */
[----:B------:R-:W3:Y:S01]  /*1a980*/  @P0 LDC R3, c[0x0][0x450] ;  /* 0x00011400ff030b82 */ /* 0x000ee20000000800 */
[----:B-1----:R-:W-:-:S04]  /*1a990*/  LOP3.LUT R2, R2, 0x7f, RZ, 0xc0, !PT ;  /* 0x0000007f02027812 */ /* 0x002fc800078ec0ff */
[----:B------:R-:W-:Y:S01]  /*1a9a0*/  SHF.R.U32.HI R2, RZ, 0x3, R2 ;  /* 0x00000003ff027819 */ /* 0x000fe20000011602 */
[----:B0-----:R-:W-:Y:S02]  /*1a9b0*/  IMAD.SHL.U32 R0, R0, 0x10, RZ ;  /* 0x0000001000007824 */ /* 0x001fe400078e00ff */
[----:B--2---:R-:W-:Y:S02]  /*1a9c0*/  IMAD.MOV.U32 R21, RZ, RZ, R20 ;  /* 0x000000ffff157224 */ /* 0x004fe400078e0014 */
[----:B------:R-:W2:Y:S01]  /*1a9d0*/  LDL R20, [R1+0xc] ;  /* 0x00000c0001147983 */ /* 0x000ea20000100800 */
[----:B------:R-:W-:Y:S02]  /*1a9e0*/  LOP3.LUT R0, R2, 0x70, R0, 0xf8, !PT ;  /* 0x0000007002007812 */ /* 0x000fe400078ef800 */
[----:B------:R-:W0:Y:S03]  /*1a9f0*/  @P0 LDC R2, c[0x0][0x44c] ;  /* 0x00011300ff020b82 */ /* 0x000e260000000800 */
[----:B------:R-:W-:-:S02]  /*1aa00*/  IMAD R37, R25, 0x40, R0 ;  /* 0x0000004019257824 */ /* 0x000fc400078e0200 */
[----:B----4-:R-:W-:Y:S02]  /*1aa10*/  IMAD R4, R4, UR4, RZ ;  /* 0x0000000404047c24 */ /* 0x010fe4000f8e02ff */
[----:B------:R-:W-:Y:S02]  /*1aa20*/  IMAD.MOV.U32 R0, RZ, RZ, R37 ;  /* 0x000000ffff007224 */ /* 0x000fe400078e0025 */
[----:B------:R-:W-:Y:S02]  /*1aa30*/  IMAD R4, R5, UR5, R4 ;  /* 0x0000000505047c24 */ /* 0x000fe4000f8e0204 */
[----:B0-----:R-:W-:-:S05]  /*1aa40*/  @P0 IMAD.HI.U32 R2, R37, R2, RZ ;  /* 0x0000000225020227 */ /* 0x001fca00078e00ff */
[----:B---3--:R-:W-:Y:S01]  /*1aa50*/  @P0 SHF.R.U32.HI R0, RZ, R3, R2 ;  /* 0x00000003ff000219 */ /* 0x008fe20000011602 */
[----:B------:R-:W-:Y:S01]  /*1aa60*/  IMAD.WIDE.U32 R2, R5, UR4, RZ ;  /* 0x0000000405027c25 */ /* 0x000fe2000f8e00ff */
[----:B------:R-:W-:-:S03]  /*1aa70*/  ULDC.64 UR4, c[0x0][0x2d8] ;  /* 0x0000b60000047ab9 */ /* 0x000fc60000000a00 */
[----:B------:R-:W-:Y:S02]  /*1aa80*/  IMAD.IADD R3, R3, 0x1, R4 ;  /* 0x0000000103037824 */ /* 0x000fe400078e0204 */
[----:B------:R-:W-:-:S04]  /*1aa90*/  IMAD.WIDE.U32 R2, R17, UR4, R2 ;  /* 0x0000000411027c25 */ /* 0x000fc8000f8e0002 */
[----:B------:R-:W-:Y:S01]  /*1aaa0*/  IMAD R3, R17, UR5, R3 ;  /* 0x0000000511037c24 */ /* 0x000fe2000f8e0203 */
[----:B------:R-:W-:Y:S02]  /*1aab0*/  ULDC.64 UR4, c[0x0][0x2e0] ;  /* 0x0000b80000047ab9 */ /* 0x000fe40000000a00 */
[----:B------:R-:W-:Y:S01]  /*1aac0*/  IMAD R4, R21, UR4, RZ ;  /* 0x0000000415047c24 */ /* 0x000fe2000f8e02ff */
[----:B------:R-:W0:Y:S02]  /*1aad0*/  S2R R7, SR_TID.X ;  /* 0x0000000000077919 */ /* 0x000e240000002100 */
[----:B0-----:R-:W-:-:S05]  /*1aae0*/  IMAD.SHL.U32 R7, R7, 0x8, RZ ;  /* 0x0000000807077824 */ /* 0x001fca00078e00ff */
[----:B------:R-:W-:Y:S01]  /*1aaf0*/  LOP3.LUT R7, R7, 0x38, RZ, 0xc0, !PT ;  /* 0x0000003807077812 */ /* 0x000fe200078ec0ff */
[C---:B--2---:R-:W-:Y:S02]  /*1ab00*/  IMAD R4, R20.reuse, UR5, R4 ;  /* 0x0000000514047c24 */ /* 0x044fe4000f8e0204 */
[----:B------:R-:W-:Y:S01]  /*1ab10*/  IMAD.WIDE.U32 R2, R20, UR4, R2 ;  /* 0x0000000414027c25 */ /* 0x000fe2000f8e0002 */
        /* <DEDUP_REMOVED lines=26> */
[----:B-----5:R-:W-:Y:S02]  /*1acc0*/  IMAD R3, R9, R6, RZ ;  /* 0x0000000609037224 */ /* 0x020fe400078e02ff */
[----:B------:R-:W-:Y:S01]  /*1acd0*/  IMAD R25, R25, 0x40, R8 ;  /* 0x0000004019197824 */ /* 0x000fe200078e0208 */
[----:B------:R-:W1:Y:S03]  /*1ace0*/  SHFL.IDX PT, R5, R2, RZ, 0x181f ;  /* 0x00181fff02057589 */ /* 0x000e6600000e0000 */
[C---:B------:R-:W-:Y:S01]  /*1acf0*/  VIADD R6, R25.reuse, 0x10 ;  /* 0x0000001019067836 */ /* 0x040fe20000000000 */
[C---:B------:R-:W-:Y:S01]  /*1ad00*/  ISETP.GE.AND P0, PT, R25.reuse, R3, PT ;  /* 0x000000031900720c */ /* 0x040fe20003f06270 */
[----:B------:R-:W-:-:S03]  /*1ad10*/  VIADD R8, R25, 0x20 ;  /* 0x0000002019087836 */ /* 0x000fc60000000000 */
[----:B------:R-:W-:Y:S04]  /*1ad20*/  STL [R1+0x18], R6 ;  /* 0x0000180601007387 */ /* 0x000fe80000100800 */
[----:B------:R-:W-:Y:S05]  /*1ad30*/  STL [R1+0x1c], R8 ;  /* 0x00001c0801007387 */ /* 0x000fea0000100800 */
[----:B0-----:R-:W-:-:S05]  /*1ad40*/  @!P0 LEA R4, P2, R7, R4, 0x1 ;  /* 0x0000000407048211 */ /* 0x001fca00078408ff */
[----:B-1----:R-:W-:-:S05]  /*1ad50*/  @!P0 IMAD.X R5, RZ, RZ, R5, P2 ;  /* 0x000000ffff058224 */ /* 0x002fca00010e0605 */
[----:B------:R-:W-:Y:S01]  /*1ad60*/  @!PT LDS RZ, [RZ] ;  /* 0x00000000fffff984 */ /* 0x000fe20000000800 */
[----:B------:R0:W-:Y:S01]  /*1ad70*/  @!P0 LDGSTS.E.BYPASS.LTC128B.128 [R23+0x20400], desc[UR42][R4.64], !P1 ;  /* 0x2040000004178fae */ /* 0x0001e2000c901d6a */
[----:B------:R-:W-:-:S03]  /*1ad80*/  ISETP.GE.AND P0, PT, R6, R3, PT ;  /* 0x000000030600720c */ /* 0x000fc60003f06270 */
[----:B------:R-:W-:Y:S04]  /*1ad90*/  SHFL.IDX PT, R6, R2, 0x2, 0x181f ;  /* 0x00581f0002067f89 */ /* 0x000fe800000e0000 */
[----:B0-----:R-:W0:Y:S04]  /*1ada0*/  SHFL.IDX PT, R5, R0, 0x1, 0x181f ;  /* 0x00381f0000057f89 */ /* 0x001e2800000e0000 */
[----:B------:R-:W1:Y:S02]  /*1adb0*/  SHFL.IDX PT, R4, R2, 0x1, 0x181f ;  /* 0x00381f0002047f89 */ /* 0x000e6400000e0000 */
[----:B0-----:R-:W-:-:S05]  /*1adc0*/  @!P0 LEA R5, P2, R7, R5, 0x1 ;  /* 0x0000000507058211 */ /* 0x001fca00078408ff */
[----:B-1----:R-:W-:-:S05]  /*1add0*/  @!P0 IMAD.X R4, RZ, RZ, R4, P2 ;  /* 0x000000ffff048224 */ /* 0x002fca00010e0604 */
[----:B------:R-:W-:-:S04]  /*1ade0*/  @!P0 LOP3.LUT R5, R5, R4, RZ, 0x3c, !PT ;  /* 0x0000000405058212 */ /* 0x000fc800078e3cff */
[----:B------:R-:W-:-:S04]  /*1adf0*/  @!P0 LOP3.LUT R4, R5, R4, RZ, 0x3c, !PT ;  /* 0x0000000405048212 */ /* 0x000fc800078e3cff */
[----:B------:R-:W-:-:S05]  /*1ae00*/  @!P0 LOP3.LUT R5, R5, R4, RZ, 0x3c, !PT ;  /* 0x0000000405058212 */ /* 0x000fca00078e3cff */
[----:B------:R0:W-:Y:S01]  /*1ae10*/  @!P0 LDGSTS.E.BYPASS.LTC128B.128 [R23+0x20c00], desc[UR42][R4.64], !P1 ;  /* 0x20c0000004178fae */ /* 0x0001e2000c901d6a */
[----:B------:R-:W-:-:S03]  /*1ae20*/  ISETP.GE.AND P0, PT, R8, R3, PT ;  /* 0x000000030800720c */ /* 0x000fc60003f06270 */
[----:B0-----:R-:W0:Y:S04]  /*1ae30*/  SHFL.IDX PT, R4, R0, 0x2, 0x181f ;  /* 0x00581f0000047f89 */ /* 0x001e2800000e0000 */
[----:B------:R-:W1:Y:S06]  /*1ae40*/  SHFL.IDX PT, R0, R0, 0x3, 0x181f ;  /* 0x00781f0000007f89 */ /* 0x000e6c00000e0000 */
[----:B0-----:R-:W-:-:S05]  /*1ae50*/  @!P0 LEA R5, P2, R7, R4, 0x1 ;  /* 0x0000000407058211 */ /* 0x001fca00078408ff */
[----:B------:R-:W-:-:S05]  /*1ae60*/  @!P0 IMAD.X R4, RZ, RZ, R6, P2 ;  /* 0x000000ffff048224 */ /* 0x000fca00010e0606 */
[----:B------:R-:W-:-:S04]  /*1ae70*/  @!P0 LOP3.LUT R5, R5, R4, RZ, 0x3c, !PT ;  /* 0x0000000405058212 */ /* 0x000fc800078e3cff */
[----:B------:R-:W-:-:S04]  /*1ae80*/  @!P0 LOP3.LUT R4, R5, R4, RZ, 0x3c, !PT ;  /* 0x0000000405048212 */ /* 0x000fc800078e3cff */
[----:B------:R-:W-:-:S05]  /*1ae90*/  @!P0 LOP3.LUT R5, R5, R4, RZ, 0x3c, !PT ;  /* 0x0000000405058212 */ /* 0x000fca00078e3cff */
[----:B------:R0:W-:Y:S04]  /*1aea0*/  @!P0 LDGSTS.E.BYPASS.LTC128B.128 [R23+0x21400], desc[UR42][R4.64], !P1 ;  /* 0x2140000004178fae */ /* 0x0001e8000c901d6a */
[----:B01----:R0:W2:Y:S02]  /*1aeb0*/  SHFL.IDX PT, R4, R2, 0x3, 0x181f ;  /* 0x00781f0002047f89 */ /* 0x0030a400000e0000 */
.L_x_4782:
[----:B0-----:R-:W-:-:S05]  /*1aec0*/  VIADD R2, R25, 0x30 ;  /* 0x0000003019027836 */ /* 0x001fca0000000000 */
[----:B------:R-:W-:Y:S01]  /*1aed0*/  ISETP.GE.AND P0, PT, R2, R3, PT ;  /* 0x000000030200720c */ /* 0x000fe20003f06270 */
[----:B------:R0:W-:-:S12]  /*1aee0*/  STL [R1+0x2c], R2 ;  /* 0x00002c0201007387 */ /* 0x0001d80000100800 */
[----:B0-----:R-:W-:-:S05]  /*1aef0*/  @!P0 LEA R2, P2, R7, R0, 0x1 ;  /* 0x0000000007028211 */ /* 0x001fca00078408ff */
[----:B--2---:R-:W-:-:S05]  /*1af00*/  @!P0 IMAD.X R3, RZ, RZ, R4, P2 ;  /* 0x000000ffff038224 */ /* 0x004fca00010e0604 */
[----:B------:R-:W-:Y:S01]  /*1af10*/  @!PT LDS RZ, [RZ] ;  /* 0x00000000fffff984 */ /* 0x000fe20000000800 */
[----:B------:R-:W-:Y:S01]  /*1af20*/  @!PT LDS RZ, [RZ] ;  /* 0x00000000fffff984 */ /* 0x000fe20000000800 */
[----:B------:R-:W-:Y:S01]  /*1af30*/  @!PT LDS RZ, [RZ] ;  /* 0x00000000fffff984 */ /* 0x000fe20000000800 */
[----:B------:R0:W-:Y:S01]  /*1af40*/  @!P0 LDGSTS.E.BYPASS.LTC128B.128 [R23+0x21c00], desc[UR42][R2.64], !P1 ;  /* 0x21c0000002178fae */ /* 0x0001e2000c901d6a */
[----:B------:R-:W-:Y:S01]  /*1af50*/  PLOP3.LUT P0, PT, PT, PT, PT, 0x80, 0x0 ;  /* 0x000000000000781c */ /* 0x000fe20003f0f070 */
[----:B------:R-:W-:-:S12]  /*1af60*/  NOP ;  /* 0x0000000000007918 */ /* 0x000fd80000000000 */
.L_x_4664:
        /* <DEDUP_REMOVED lines=28> */
.L_x_4666:
[----:B------:R-:W-:Y:S05]  /*1b130*/  BSYNC B6 ;  /* 0x0000000000067941 */ /* 0x000fea0003800000 */
.L_x_4665:
[----:B------:R-:W2:Y:S01]  /*1b140*/  LDL.LU R0, [R1+0x20] ;  /* 0x0000200001007983 */ /* 0x000ea20000300800 */
[----:B------:R-:W1:Y:S01]  /*1b150*/  LDC R7, c[0x0][0x448] ;  /* 0x00011200ff077b82 */ /* 0x000e620000000800 */
[----:B------:R-:W-:Y:S02]  /*1b160*/  ULDC.64 UR4, c[0x0][0x398] ;  /* 0x0000e60000047ab9 */ /* 0x000fe40000000a00 */
[----:B0-----:R-:W3:Y:S04]  /*1b170*/  LDL.LU R2, [R1] ;  /* 0x0000000001027983 */ /* 0x001ee80000300800 */
[----:B------:R-:W4:Y:S04]  /*1b180*/  LDL.LU R21, [R1+0x24] ;  /* 0x0000240001157983 */ /* 0x000f280000300800 */
[----:B------:R-:W5:Y:S01]  /*1b190*/  LDL.LU R20, [R1+0xc] ;  /* 0x00000c0001147983 */ /* 0x000f620000300800 */
[----:B------:R-:W-:Y:S01]  /*1b1a0*/  IMAD.MOV.U32 R4, RZ, RZ, R37 ;  /* 0x000000ffff047224 */ /* 0x000fe200078e0025 */
[----:B------:R-:W-:Y:S01]  /*1b1b0*/  LOP3.LUT R16, R16, 0xfffffbff, RZ, 0xc0, !PT ;  /* 0xfffffbff10107812 */ /* 0x000fe200078ec0ff */
[----:B------:R-:W0:Y:S01]  /*1b1c0*/  S2R R9, SR_TID.X ;  /* 0x0000000000097919 */ /* 0x000e220000002100 */
[----:B-1----:R-:W-:-:S13]  /*1b1d0*/  ISETP.NE.AND P0, PT, R7, 0x1, PT ;  /* 0x000000010700780c */ /* 0x002fda0003f05270 */
[----:B------:R-:W1:Y:S01]  /*1b1e0*/  @P0 LDC R5, c[0x0][0x450] ;  /* 0x00011400ff050b82 */ /* 0x000e620000000800 */
[----:B0-----:R-:W-:-:S05]  /*1b1f0*/  IMAD.SHL.U32 R9, R9, 0x8, RZ ;  /* 0x0000000809097824 */ /* 0x001fca00078e00ff */
[----:B------:R-:W-:-:S04]  /*1b200*/  LOP3.LUT R9, R9, 0x38, RZ, 0xc0, !PT ;  /* 0x0000003809097812 */ /* 0x000fc800078ec0ff */
[----:B------:R-:W-:Y:S01]  /*1b210*/  LOP3.LUT R9, R9, 0xc0, RZ, 0xfc, !PT ;  /* 0x000000c009097812 */ /* 0x000fe200078efcff */
[----:B--2---:R-:W-:-:S04]  /*1b220*/  IMAD R0, R0, UR4, RZ ;  /* 0x0000000400007c24 */ /* 0x004fc8000f8e02ff */
[C---:B---3--:R-:W-:Y:S02]  /*1b230*/  IMAD R0, R2.reuse, UR5, R0 ;  /* 0x0000000502007c24 */ /* 0x048fe4000f8e0200 */
[----:B------:R-:W-:Y:S01]  /*1b240*/  IMAD.WIDE.U32 R2, R2, UR4, RZ ;  /* 0x0000000402027c25 */ /* 0x000fe2000f8e00ff */
[----:B------:R-:W-:-:S03]  /*1b250*/  ULDC.64 UR4, c[0x0][0x3d8] ;  /* 0x0000f60000047ab9 */ /* 0x000fc60000000a00 */
[----:B------:R-:W-:Y:S02]  /*1b260*/  IMAD.IADD R3, R3, 0x1, R0 ;  /* 0x0000000103037824 */ /* 0x000fe400078e0200 */
[----:B------:R-:W-:-:S04]  /*1b270*/  IMAD.WIDE.U32 R2, R17, UR4, R2 ;  /* 0x0000000411027c25 */ /* 0x000fc8000f8e0002 */
[----:B------:R-:W-:Y:S01]  /*1b280*/  IMAD R3, R17, UR5, R3 ;  /* 0x0000000511037c24 */ /* 0x000fe2000f8e0203 */
[----:B------:R-:W-:Y:S02]  /*1b290*/  ULDC.64 UR4, c[0x0][0x3e0] ;  /* 0x0000f80000047ab9 */ /* 0x000fe40000000a00 */
[----:B----4-:R-:W-:Y:S02]  /*1b2a0*/  IMAD R0, R21, UR4, RZ ;  /* 0x0000000415007c24 */ /* 0x010fe4000f8e02ff */
[C---:B-----5:R-:W-:Y:S01]  /*1b2b0*/  IMAD.WIDE.U32 R2, R20.reuse, UR4, R2 ;  /* 0x0000000414027c25 */ /* 0x060fe2000f8e0002 */
[----:B------:R-:W0:Y:S03]  /*1b2c0*/  S2R R21, SR_TID.X ;  /* 0x0000000000157919 */ /* 0x000e260000002100 */
[----:B------:R-:W-:Y:S01]  /*1b2d0*/  IMAD R0, R20, UR5, R0 ;  /* 0x0000000514007c24 */ /* 0x000fe2000f8e0200 */
[----:B------:R-:W-:Y:S01]  /*1b2e0*/  ULDC.64 UR4, c[0x0][0x3d0] ;  /* 0x0000f40000047ab9 */ /* 0x000fe20000000a00 */
[----:B------:R-:W2:Y:S02]  /*1b2f0*/  S2R R20, SR_TID.X ;  /* 0x0000000000147919 */ /* 0x000ea40000002100 */
[----:B------:R-:W-:-:S02]  /*1b300*/  IMAD.IADD R3, R3, 0x1, R0 ;  /* 0x0000000103037824 */ /* 0x000fc400078e0200 */
[----:B------:R-:W3:Y:S01]  /*1b310*/  @P0 LDC R0, c[0x0][0x44c] ;  /* 0x00011300ff000b82 */ /* 0x000ee20000000800 */
[----:B0-----:R-:W-:Y:S02]  /*1b320*/  IMAD.SHL.U32 R21, R21, 0x8, RZ ;  /* 0x0000000815157824 */ /* 0x001fe400078e00ff */
[----:B---3--:R-:W-:-:S03]  /*1b330*/  @P0 IMAD.HI.U32 R0, R37, R0, RZ ;  /* 0x0000000025000227 */ /* 0x008fc600078e00ff */
[----:B------:R-:W-:Y:S01]  /*1b340*/  LOP3.LUT R21, R21, 0x38, RZ, 0xc0, !PT ;  /* 0x0000003815157812 */ /* 0x000fe200078ec0ff */
[----:B--2---:R-:W-:Y:S01]  /*1b350*/  IMAD.SHL.U32 R20, R20, 0x8, RZ ;  /* 0x0000000814147824 */ /* 0x004fe200078e00ff */
[----:B-1----:R-:W-:Y:S02]  /*1b360*/  @P0 SHF.R.U32.HI R4, RZ, R5, R0 ;  /* 0x00000005ff040219 */ /* 0x002fe40000011600 */
[----:B------:R-:W-:Y:S02]  /*1b370*/  LOP3.LUT R8, R21, 0x80, RZ, 0xfc, !PT ;  /* 0x0000008015087812 */ /* 0x000fe400078efcff */
[--C-:B------:R-:W-:Y:S01]  /*1b380*/  SHF.R.S32.HI R5, RZ, 0x1f, R4.reuse ;  /* 0x0000001fff057819 */ /* 0x100fe20000011404 */
[----:B------:R-:W-:Y:S01]  /*1b390*/  IMAD.MOV R0, RZ, RZ, -R4 ;  /* 0x000000ffff007224 */ /* 0x000fe200078e0a04 */
[----:B------:R-:W0:Y:S01]  /*1b3a0*/  S2R R21, SR_TID.X ;  /* 0x0000000000157919 */ /* 0x000e220000002100 */
[----:B------:R-:W-:Y:S01]  /*1b3b0*/  IMAD.WIDE.U32 R2, R4, UR4, R2 ;  /* 0x0000000404027c25 */ /* 0x000fe2000f8e0002 */
[----:B------:R-:W-:-:S03]  /*1b3c0*/  LOP3.LUT R20, R20, 0x38, RZ, 0xc0, !PT ;  /* 0x0000003814147812 */ /* 0x000fc600078ec0ff */
[----:B------:R-:W-:Y:S02]  /*1b3d0*/  IMAD R0, R7, R0, R37 ;  /* 0x0000000007007224 */ /* 0x000fe400078e0225 */
        /* <DEDUP_REMOVED lines=11> */
[----:B------:R-:W-:Y:S02]  /*1b490*/  ULDC UR4, c[0x0][0x3b8] ;  /* 0x0000ee0000047ab9 */ /* 0x000fe40000000800 */
[----:B------:R-:W-:Y:S02]  /*1b4a0*/  ISETP.GE.AND P1, PT, R20, UR4, PT ;  /* 0x0000000414007c0c */ /* 0x000fe4000bf26270 */
[----:B------:R-:W-:Y:S01]  /*1b4b0*/  LEA.HI.X R6, R2, UR5, R6, 0x1, P0 ;  /* 0x0000000502067c11 */ /* 0x000fe200080f0c06 */
[----:B0-----:R-:W-:Y:S01]  /*1b4c0*/  IMAD.SHL.U32 R21, R21, 0x8, RZ ;  /* 0x0000000815157824 */ /* 0x001fe200078e00ff */
[----:B------:R-:W-:-:S02]  /*1b4d0*/  ISETP.GE.AND P0, PT, R8, UR4, PT ;  /* 0x0000000408007c0c */ /* 0x000fc4000bf06270 */
[----:B------:R-:W0:Y:S01]  /*1b4e0*/  S2R R8, SR_TID.X ;  /* 0x0000000000087919 */ /* 0x000e220000002100 */
[----:B------:R-:W-:Y:S02]  /*1b4f0*/  SEL R2, RZ, 0x1, P1 ;  /* 0x00000001ff027807 */ /* 0x000fe40000800000 */
[----:B------:R-:W-:Y:S02]  /*1b500*/  LOP3.LUT R21, R21, 0x38, RZ, 0xc0, !PT ;  /* 0x0000003815157812 */ /* 0x000fe400078ec0ff */
[----:B------:R-:W-:Y:S02]  /*1b510*/  SEL R3, RZ, 0x4, P0 ;  /* 0x00000004ff037807 */ /* 0x000fe40000000000 */
[----:B------:R-:W-:Y:S02]  /*1b520*/  @P1 LOP3.LUT R16, R16, 0x400, RZ, 0xfc, !PT ;  /* 0x0000040010101812 */ /* 0x000fe400078efcff */
[----:B------:R-:W-:Y:S02]  /*1b530*/  ISETP.GE.AND P5, PT, R9, UR4, PT ;  /* 0x0000000409007c0c */ /* 0x000fe4000bfa6270 */
[----:B------:R-:W-:-:S04]  /*1b540*/  LOP3.LUT R16, R16, 0xfffffeff, RZ, 0xc0, !PT ;  /* 0xfffffeff10107812 */ /* 0x000fc800078ec0ff */
[----:B------:R-:W-:-:S04]  /*1b550*/  @P0 LOP3.LUT R16, R16, 0x100, RZ, 0xfc, !PT ;  /* 0x0000010010100812 */ /* 0x000fc800078efcff */
[----:B------:R-:W-:Y:S01]  /*1b560*/  LOP3.LUT R16, R16, 0xfffffdff, RZ, 0xc0, !PT ;  /* 0xfffffdff10107812 */ /* 0x000fe200078ec0ff */
[----:B0-----:R-:W-:-:S05]  /*1b570*/  IMAD.SHL.U32 R8, R8, 0x8, RZ ;  /* 0x0000000808087824 */ /* 0x001fca00078e00ff */
[----:B------:R-:W-:-:S04]  /*1b580*/  LOP3.LUT R8, R8, 0x38, RZ, 0xc0, !PT ;  /* 0x0000003808087812 */ /* 0x000fc800078ec0ff */
[----:B------:R-:W-:-:S04]  /*1b590*/  LOP3.LUT R8, R8, 0x40, RZ, 0xfc, !PT ;  /* 0x0000004008087812 */ /* 0x000fc800078efcff */
[----:B------:R-:W-:Y:S02]  /*1b5a0*/  ISETP.GE.AND P0, PT, R8, UR4, PT ;  /* 0x0000000408007c0c */ /* 0x000fe4000bf06270 */
[----:B------:R-:W-:Y:S02]  /*1b5b0*/  LOP3.LUT R8, R21, 0x100, RZ, 0xfc, !PT ;  /* 0x0000010015087812 */ /* 0x000fe400078efcff */
[----:B------:R-:W0:Y:S01]  /*1b5c0*/  S2R R21, SR_TID.X ;  /* 0x0000000000157919 */ /* 0x000e220000002100 */
[----:B------:R-:W-:Y:S02]  /*1b5d0*/  SEL R4, RZ, 0x2, P0 ;  /* 0x00000002ff047807 */ /* 0x000fe40000000000 */
[----:B------:R-:W-:Y:S02]  /*1b5e0*/  ISETP.GE.AND P4, PT, R8, UR4, PT ;  /* 0x0000000408007c0c */ /* 0x000fe4000bf86270 */
[----:B------:R-:W1:Y:S01]  /*1b5f0*/  S2R R8, SR_TID.X ;  /* 0x0000000000087919 */ /* 0x000e620000002100 */
[----:B------:R-:W-:-:S02]  /*1b600*/  IADD3 R2, R3, R4, R2 ;  /* 0x0000000403027210 */ /* 0x000fc40007ffe002 */
[----:B------:R-:W-:Y:S02]  /*1b610*/  SEL R3, RZ, 0x10, P4 ;  /* 0x00000010ff037807 */ /* 0x000fe40002000000 */
[----:B------:R-:W-:Y:S02]  /*1b620*/  @P0 LOP3.LUT R16, R16, 0x200, RZ, 0xfc, !PT ;  /* 0x0000020010100812 */ /* 0x000fe400078efcff */
[----:B------:R-:W-:-:S04]  /*1b630*/  SEL R4, RZ, 0x8, P5 ;  /* 0x00000008ff047807 */ /* 0x000fc80002800000 */
[----:B------:R-:W-:Y:S01]  /*1b640*/  IADD3 R4, R3, R2, R4 ;  /* 0x0000000203047210 */ /* 0x000fe20007ffe004 */
[----:B0-----:R-:W-:Y:S02]  /*1b650*/  IMAD.SHL.U32 R21, R21, 0x8, RZ ;  /* 0x0000000815157824 */ /* 0x001fe400078e00ff */
[----:B-1----:R-:W-:-:S03]  /*1b660*/  IMAD.SHL.U32 R8, R8, 0x8, RZ ;  /* 0x0000000808087824 */ /* 0x002fc600078e00ff */
[----:B------:R-:W-:Y:S02]  /*1b670*/  LOP3.LUT R21, R21, 0x38, RZ, 0xc0, !PT ;  /* 0x0000003815157812 */ /* 0x000fe400078ec0ff */
[----:B------:R-:W-:Y:S02]  /*1b680*/  LOP3.LUT R8, R8, 0x38, RZ, 0xc0, !PT ;  /* 0x0000003808087812 */ /* 0x000fe400078ec0ff */
[----:B------:R-:W-:Y:S02]  /*1b690*/  LOP3.LUT R9, R21, 0x140, RZ, 0xfc, !PT ;  /* 0x0000014015097812 */ /* 0x000fe400078efcff */
[----:B------:R-:W-:Y:S02]  /*1b6a0*/  LOP3.LUT R8, R8, 0x180, RZ, 0xfc, !PT ;  /* 0x0000018008087812 */ /* 0x000fe400078efcff */
[----:B------:R-:W-:Y:S02]  /*1b6b0*/  ISETP.GE.AND P3, PT, R9, UR4, PT ;  /* 0x0000000409007c0c */ /* 0x000fe4000bf66270 */
[----:B------:R-:W-:-:S02]  /*1b6c0*/  ISETP.GE.AND P0, PT, R8, UR4, PT ;  /* 0x0000000408007c0c */ /* 0x000fc4000bf06270 */
[----:B------:R-:W-:Y:S02]  /*1b6d0*/  LOP3.LUT R8, R21, 0x1c0, RZ, 0xfc, !PT ;  /* 0x000001c015087812 */ /* 0x000fe400078efcff */
[----:B------:R-:W-:Y:S02]  /*1b6e0*/  SEL R2, RZ, 0x40, P0 ;  /* 0x00000040ff027807 */ /* 0x000fe40000000000 */
[----:B------:R-:W-:Y:S02]  /*1b6f0*/  SEL R3, RZ, 0x20, P3 ;  /* 0x00000020ff037807 */ /* 0x000fe40001800000 */
[----:B------:R-:W-:Y:S01]  /*1b700*/  ISETP.GE.AND P0, PT, R8, UR4, PT ;  /* 0x0000000408007c0c */ /* 0x000fe2000bf06270 */
[----:B------:R-:W-:Y:S01]  /*1b710*/  UMOV UR4, 0xffffffff ;  /* 0xffffffff00047882 */ /* 0x000fe20000000000 */
[----:B------:R-:W-:Y:S02]  /*1b720*/  IADD3 R4, R2, R4, R3 ;  /* 0x0000000402047210 */ /* 0x000fe40007ffe003 */
[----:B------:R-:W-:-:S05]  /*1b730*/  SEL R5, RZ, 0x80, P0 ;  /* 0x00000080ff057807 */ /* 0x000fca0000000000 */
[----:B------:R-:W-:Y:S01]  /*1b740*/  IMAD.IADD R5, R4, 0x1, R5 ;  /* 0x0000000104057824 */ /* 0x000fe200078e0205 */
[----:B------:R-:W-:Y:S06]  /*1b750*/  BRA.DIV UR4, `(.L_x_4667) ;  /* 0x0000004e04007947 */ /* 0x000fec000b800000 */
[----:B------:R-:W2:Y:S04]  /*1b760*/  LDL.LU R3, [R1+0x14] ;  /* 0x0000140001037983 */ /* 0x000ea80000300800 */
[----:B------:R-:W3:Y:S04]  /*1b770*/  LDL.LU R2, [R1+0x1c] ;  /* 0x00001c0001027983 */ /* 0x000ee80000300800 */
[----:B------:R-:W4:Y:S01]  /*1b780*/  LDL.LU R8, [R1+0x18] ;  /* 0x0000180001087983 */ /* 0x000f220000300800 */
[----:B------:R-:W-:-:S03]  /*1b790*/  LOP3.LUT R16, R16, 0xffbfffff, RZ, 0xc0, !PT ;  /* 0xffbfffff10107812 */ /* 0x000fc600078ec0ff */
[----:B------:R-:W-:Y:S01]  /*1b7a0*/  SHFL.IDX PT, R14, R0, 0x2, 0x181f ;  /* 0x00581f00000e7f89 */ /* 0x000fe200000e0000 */
[----:B------:R-:W-:-:S04]  /*1b7b0*/  @P4 LOP3.LUT R16, R16, 0x400000, RZ, 0xfc, !PT ;  /* 0x0040000010104812 */ /* 0x000fc800078efcff */
[C---:B------:R-:W-:Y:S02]  /*1b7c0*/  LOP3.LUT P4, RZ, R16.reuse, 0x400, RZ, 0xc0, !PT ;  /* 0x0000040010ff7812 */ /* 0x040fe4000788c0ff */
[----:B------:R-:W-:-:S04]  /*1b7d0*/  LOP3.LUT R16, R16, 0xffdfffff, RZ, 0xc0, !PT ;  /* 0xffdfffff10107812 */ /* 0x000fc800078ec0ff */
[----:B------:R-:W-:-:S04]  /*1b7e0*/  @P3 LOP3.LUT R16, R16, 0x200000, RZ, 0xfc, !PT ;  /* 0x0020000010103812 */ /* 0x000fc800078efcff */
[----:B------:R-:W-:Y:S01]  /*1b7f0*/  LOP3.LUT P3, RZ, R16, 0x200, RZ, 0xc0, !PT ;  /* 0x0000020010ff7812 */ /* 0x000fe2000786c0ff */
[----:B--2---:R-:W-:Y:S02]  /*1b800*/  IMAD R7, R3, R7, RZ ;  /* 0x0000000703077224 */ /* 0x004fe400078e02ff */
[----:B------:R-:W0:Y:S01]  /*1b810*/  SHFL.IDX PT, R3, R0, RZ, 0x181f ;  /* 0x00181fff00037589 */ /* 0x000e2200000e0000 */
[----:B---3--:R-:W-:Y:S02]  /*1b820*/  IMAD.MOV.U32 R9, RZ, RZ, R2 ;  /* 0x000000ffff097224 */ /* 0x008fe400078e0002 */
[----:B------:R-:W-:-:S13]  /*1b830*/  ISETP.GE.AND P0, PT, R25, R7, PT ;  /* 0x000000071900720c */ /* 0x000fda0003f06270 */
[----:B------:R-:W-:-:S04]  /*1b840*/  @!P0 LOP3.LUT R2, R4, 0x40, RZ, 0xc0, !PT ;  /* 0x0000004004028812 */ /* 0x000fc800078ec0ff */
[----:B------:R-:W-:-:S04]  /*1b850*/  @!P0 SHF.R.U32.HI R2, RZ, 0x2, R2 ;  /* 0x00000002ff028819 */ /* 0x000fc80000011602 */
[----:B------:R-:W-:Y:S02]  /*1b860*/  @!P0 ISETP.NE.U32.AND P2, PT, R2, RZ, PT ;  /* 0x000000ff0200820c */ /* 0x000fe40003f45070 */
[----:B------:R-:W-:Y:S02]  /*1b870*/  @!P0 LOP3.LUT R2, R5, 0x80, RZ, 0xc0, !PT ;  /* 0x0000008005028812 */ /* 0x000fe400078ec0ff */
[----:B0-----:R-:W-:Y:S02]  /*1b880*/  @!P0 LEA R3, P6, R20, R3, 0x1 ;  /* 0x0000000314038211 */ /* 0x001fe400078c08ff */
[----:B------:R-:W-:-:S04]  /*1b890*/  @!P0 SHF.R.U32.HI R2, RZ, 0x3, R2 ;  /* 0x00000003ff028819 */ /* 0x000fc80000011602 */
[----:B------:R-:W-:Y:S02]  /*1b8a0*/  @!P0 ISETP.NE.U32.AND P1, PT, R2, RZ, PT ;  /* 0x000000ff0200820c */ /* 0x000fe40003f25070 */
[----:B------:R-:W0:Y:S02]  /*1b8b0*/  SHFL.IDX PT, R2, R6, RZ, 0x181f ;  /* 0x00181fff06027589 */ /* 0x000e2400000e0000 */
[----:B0-----:R-:W-:Y:S01]  /*1b8c0*/  @!P0 IMAD.X R2, RZ, RZ, R2, P6 ;  /* 0x000000ffff028224 */ /* 0x001fe200030e0602 */
[----:B------:R-:W-:-:S04]  /*1b8d0*/  LOP3.LUT P6, RZ, R16, 0x100, RZ, 0xc0, !PT ;  /* 0x0000010010ff7812 */ /* 0x000fc800078cc0ff */
[----:B------:R-:W-:-:S04]  /*1b8e0*/  @!P0 LOP3.LUT R3, R3, R2, RZ, 0x3c, !PT ;  /* 0x0000000203038212 */ /* 0x000fc800078e3cff */
[----:B------:R-:W-:-:S04]  /*1b8f0*/  @!P0 LOP3.LUT R2, R3, R2, RZ, 0x3c, !PT ;  /* 0x0000000203028212 */ /* 0x000fc800078e3cff */
[----:B------:R-:W-:-:S05]  /*1b900*/  @!P0 LOP3.LUT R3, R3, R2, RZ, 0x3c, !PT ;  /* 0x0000000203038212 */ /* 0x000fca00078e3cff */
[----:B------:R-:W-:Y:S01]  /*1b910*/  @!P0 LDGSTS.E.BYPASS.LTC128B.128 [R23+0x26400], desc[UR42][R2.64], !P4 ;  /* 0x2640000002178fae */ /* 0x000fe2000e101d6a */
[----:B------:R-:W-:-:S03]  /*1b920*/  LOP3.LUT P4, RZ, R16, 0x400000, RZ, 0xc0, !PT ;  /* 0x0040000010ff7812 */ /* 0x000fc6000788c0ff */
[----:B------:R-:W-:Y:S01]  /*1b930*/  @!P0 LDGSTS.E.BYPASS.LTC128B.128 [R23+0x28400], desc[UR42][R2.64+0x80], !P3 ;  /* 0x2840008002178fae */ /* 0x000fe2000d901d6a */
[C---:B------:R-:W-:Y:S02]  /*1b940*/  LOP3.LUT P3, RZ, R16.reuse, 0x200000, RZ, 0xc0, !PT ;  /* 0x0020000010ff7812 */ /* 0x040fe4000786c0ff */
[----:B------:R-:W-:Y:S01]  /*1b950*/  LOP3.LUT R16, R16, 0xffefffff, RZ, 0xc0, !PT ;  /* 0xffefffff10107812 */ /* 0x000fe200078ec0ff */
[----:B------:R-:W-:Y:S03]  /*1b960*/  @!P0 LDGSTS.E.BYPASS.LTC128B.128 [R23+0x2a400], desc[UR42][R2.64+0x100], !P6 ;  /* 0x2a40010002178fae */ /* 0x000fe6000f101d6a */
[----:B------:R-:W-:Y:S01]  /*1b970*/  @P6 LOP3.LUT R16, R16, 0x100000, RZ, 0xfc, !PT ;  /* 0x0010000010106812 */ /* 0x000fe200078efcff */
[----:B------:R-:W-:Y:S03]  /*1b980*/  @!P0 LDGSTS.E.BYPASS.LTC128B.128 [R23+0x2c400], desc[UR42][R2.64+0x180], !P5 ;  /* 0x2c40018002178fae */ /* 0x000fe6000e901d6a */
[C---:B------:R-:W-:Y:S01]  /*1b990*/  LOP3.LUT P6, RZ, R16.reuse, 0x400, RZ, 0xc0, !PT ;  /* 0x0000040010ff7812 */ /* 0x040fe200078cc0ff */
[----:B------:R-:W-:Y:S01]  /*1b9a0*/  @!P0 LDGSTS.E.BYPASS.LTC128B.128 [R23+0x2e400], desc[UR42][R2.64+0x200], !P4 ;  /* 0x2e40020002178fae */ /* 0x000fe2000e101d6a */
[----:B------:R-:W-:-:S03]  /*1b9b0*/  LOP3.LUT R16, R16, 0xffffbfff, RZ, 0xc0, !PT ;  /* 0xffffbfff10107812 */ /* 0x000fc600078ec0ff */
[----:B------:R-:W-:Y:S04]  /*1b9c0*/  @!P0 LDGSTS.E.BYPASS.LTC128B.128 [R23+0x30400], desc[UR42][R2.64+0x280], !P3 ;  /* 0x3040028002178fae */ /* 0x000fe8000d901d6a */
[----:B------:R-:W-:Y:S04]  /*1b9d0*/  @!P0 LDGSTS.E.BYPASS.LTC128B.128 [R23+0x32400], desc[UR42][R2.64+0x300], P2 ;  /* 0x3240030002178fae */ /* 0x000fe80009101d6a */
[----:B------:R0:W-:Y:S01]  /*1b9e0*/  @!P0 LDGSTS.E.BYPASS.LTC128B.128 [R23+0x34400], desc[UR42][R2.64+0x380], P1 ;  /* 0x3440038002178fae */ /* 0x0001e20008901d6a */
[----:B----4-:R-:W-:-:S03]  /*1b9f0*/  ISETP.GE.AND P0, PT, R8, R7, PT ;  /* 0x000000070800720c */ /* 0x010fc60003f06270 */
[----:B------:R-:W-:Y:S10]  /*1ba00*/  SHFL.IDX PT, R8, R6, 0x2, 0x181f ;  /* 0x00581f0006087f89 */ /* 0x000ff400000e0000 */
[----:B0-----:R-:W-:-:S02]  /*1ba10*/  @!P0 LOP3.LUT R3, R4, 0x40, RZ, 0xc0, !PT ;  /* 0x0000004004038812 */ /* 0x001fc400078ec0ff */
[----:B------:R-:W-:Y:S02]  /*1ba20*/  @!P0 LOP3.LUT R2, R5, 0x80, RZ, 0xc0, !PT ;  /* 0x0000008005028812 */ /* 0x000fe400078ec0ff */
[----:B------:R-:W-:Y:S02]  /*1ba30*/  @!P0 SHF.R.U32.HI R3, RZ, 0x2, R3 ;  /* 0x00000002ff038819 */ /* 0x000fe40000011603 */
[----:B------:R-:W-:Y:S02]  /*1ba40*/  @!P0 SHF.R.U32.HI R2, RZ, 0x3, R2 ;  /* 0x00000003ff028819 */ /* 0x000fe40000011602 */
[----:B------:R-:W-:Y:S02]  /*1ba50*/  @!P0 ISETP.NE.U32.AND P2, PT, R3, RZ, PT ;  /* 0x000000ff0300820c */ /* 0x000fe40003f45070 */
[----:B------:R-:W0:Y:S01]  /*1ba60*/  SHFL.IDX PT, R3, R0, 0x1, 0x181f ;  /* 0x00381f0000037f89 */ /* 0x000e2200000e0000 */
[----:B------:R-:W-:-:S03]  /*1ba70*/  @!P0 ISETP.NE.U32.AND P1, PT, R2, RZ, PT ;  /* 0x000000ff0200820c */ /* 0x000fc60003f25070 */
[----:B------:R-:W1:Y:S04]  /*1ba80*/  SHFL.IDX PT, R2, R6, 0x1, 0x181f ;  /* 0x00381f0006027f89 */ /* 0x000e6800000e0000 */
[----:B------:R-:W2:Y:S03]  /*1ba90*/  SHFL.IDX PT, R0, R0, 0x3, 0x181f ;  /* 0x00781f0000007f89 */ /* 0x000ea600000e0000 */
[----:B------:R-:W-:Y:S01]  /*1baa0*/  @P2 LOP3.LUT R16, R16, 0x4000, RZ, 0xfc, !PT ;  /* 0x0000400010102812 */ /* 0x000fe200078efcff */
[----:B------:R-:W3:Y:S03]  /*1bab0*/  SHFL.IDX PT, R6, R6, 0x3, 0x181f ;  /* 0x00781f0006067f89 */ /* 0x000ee600000e0000 */
[----:B------:R-:W-:-:S04]  /*1bac0*/  LOP3.LUT R16, R16, 0xfff7ffff, RZ, 0xc0, !PT ;  /* 0xfff7ffff10107812 */ /* 0x000fc800078ec0ff */
[----:B------:R-:W-:-:S04]  /*1bad0*/  @P1 LOP3.LUT R16, R16, 0x80000, RZ, 0xfc, !PT ;  /* 0x0008000010101812 */ /* 0x000fc800078efcff */
[----:B------:R-:W-:Y:S02]  /*1bae0*/  LOP3.LUT P1, RZ, R16, 0x4000, RZ, 0xc0, !PT ;  /* 0x0000400010ff7812 */ /* 0x000fe4000782c0ff */
[----:B0-----:R-:W-:-:S05]  /*1baf0*/  @!P0 LEA R3, P2, R20, R3, 0x1 ;  /* 0x0000000314038211 */ /* 0x001fca00078408ff */
[----:B-1----:R-:W-:Y:S01]  /*1bb00*/  @!P0 IMAD.X R2, RZ, RZ, R2, P2 ;  /* 0x000000ffff028224 */ /* 0x002fe200010e0602 */
[----:B------:R-:W-:-:S04]  /*1bb10*/  LOP3.LUT P2, RZ, R16, 0x200, RZ, 0xc0, !PT ;  /* 0x0000020010ff7812 */ /* 0x000fc8000784c0ff */
[----:B------:R-:W-:-:S04]  /*1bb20*/  @!P0 LOP3.LUT R3, R3, R2, RZ, 0x3c, !PT ;  /* 0x0000000203038212 */ /* 0x000fc800078e3cff */
[----:B------:R-:W-:-:S04]  /*1bb30*/  @!P0 LOP3.LUT R2, R3, R2, RZ, 0x3c, !PT ;  /* 0x0000000203028212 */ /* 0x000fc800078e3cff */
[----:B------:R-:W-:-:S05]  /*1bb40*/  @!P0 LOP3.LUT R3, R3, R2, RZ, 0x3c, !PT ;  /* 0x0000000203038212 */ /* 0x000fca00078e3cff */
[----:B------:R-:W-:Y:S01]  /*1bb50*/  @!P0 LDGSTS.E.BYPASS.LTC128B.128 [R23+0x26c00], desc[UR42][R2.64], !P6 ;  /* 0x26c0000002178fae */ /* 0x000fe2000f101d6a */
[----:B------:R-:W-:-:S03]  /*1bb60*/  LOP3.LUT P6, RZ, R16, 0x100000, RZ, 0xc0, !PT ;  /* 0x0010000010ff7812 */ /* 0x000fc600078cc0ff */
[----:B------:R-:W-:Y:S10]  /*1bb70*/  @!P0 LDGSTS.E.BYPASS.LTC128B.128 [R23+0x28c00], desc[UR42][R2.64+0x80], !P2 ;  /* 0x28c0008002178fae */ /* 0x000ff4000d101d6a */
[----:B------:R-:W-:Y:S04]  /*1bb80*/  @!P0 LDGSTS.E.BYPASS.LTC128B.128 [R23+0x2ac00], desc[UR42][R2.64+0x100], !P6 ;  /* 0x2ac0010002178fae */ /* 0x000fe8000f101d6a */
[----:B------:R-:W-:Y:S04]  /*1bb90*/  @!P0 LDGSTS.E.BYPASS.LTC128B.128 [R23+0x2cc00], desc[UR42][R2.64+0x180], !P5 ;  /* 0x2cc0018002178fae */ /* 0x000fe8000e901d6a */
[----:B------:R-:W-:Y:S04]  /*1bba0*/  @!P0 LDGSTS.E.BYPASS.LTC128B.128 [R23+0x2ec00], desc[UR42][R2.64+0x200], !P4 ;  /* 0x2ec0020002178fae */ /* 0x000fe8000e101d6a */
[----:B------:R-:W-:Y:S04]  /*1bbb0*/  @!P0 LDGSTS.E.BYPASS.LTC128B.128 [R23+0x30c00], desc[UR42][R2.64+0x280], !P3 ;  /* 0x30c0028002178fae */ /* 0x000fe8000d901d6a */
[----:B------:R-:W-:Y:S01]  /*1bbc0*/  @!P0 LDGSTS.E.BYPASS.LTC128B.128 [R23+0x32c00], desc[UR42][R2.64+0x300], P1 ;  /* 0x32c0030002178fae */ /* 0x000fe20008901d6a */
[----:B------:R-:W-:-:S13]  /*1bbd0*/  LOP3.LUT P1, RZ, R16, 0x80000, RZ, 0xc0, !PT ;  /* 0x0008000010ff7812 */ /* 0x000fda000782c0ff */
[----:B------:R0:W-:Y:S01]  /*1bbe0*/  @!P0 LDGSTS.E.BYPASS.LTC128B.128 [R23+0x34c00], desc[UR42][R2.64+0x380], P1 ;  /* 0x34c0038002178fae */ /* 0x0001e20008901d6a */
[----:B------:R-:W-:-:S13]  /*1bbf0*/  ISETP.GE.AND P0, PT, R9, R7, PT ;  /* 0x000000070900720c */ /* 0x000fda0003f06270 */
[----:B------:R-:W-:-:S05]  /*1bc00*/  @!P0 LEA R9, P1, R20, R14, 0x1 ;  /* 0x0000000e14098211 */ /* 0x000fca00078208ff */
[----:B------:R-:W-:Y:S01]  /*1bc10*/  @!P0 IMAD.X R10, RZ, RZ, R8, P1 ;  /* 0x000000ffff0a8224 */ /* 0x000fe200008e0608 */
[----:B------:R-:W-:Y:S01]  /*1bc20*/  LOP3.LUT P1, RZ, R16, 0x400, RZ, 0xc0, !PT ;  /* 0x0000040010ff7812 */ /* 0x000fe2000782c0ff */
[----:B0-----:R-:W-:Y:S01]  /*1bc30*/  @!P0 IMAD.MOV.U32 R2, RZ, RZ, R9 ;  /* 0x000000ffff028224 */ /* 0x001fe200078e0009 */
[----:B------:R-:W-:Y:S01]  /*1bc40*/  @!P0 LOP3.LUT R8, R4, 0x40, RZ, 0xc0, !PT ;  /* 0x0000004004088812 */ /* 0x000fe200078ec0ff */
[----:B------:R-:W-:-:S03]  /*1bc50*/  @!P0 IMAD.MOV.U32 R3, RZ, RZ, R10 ;  /* 0x000000ffff038224 */ /* 0x000fc600078e000a */
        /* <DEDUP_REMOVED lines=12> */
[----:B--23--:R0:W-:Y:S02]  /*1bd20*/  @!P0 LDGSTS.E.BYPASS.LTC128B.128 [R23+0x35400], desc[UR42][R2.64+0x380], P1 ;  /* 0x3540038002178fae */ /* 0x00c1e40008901d6a */
.L_x_4792:
[----:B0-----:R-:W2:Y:S01]  /*1bd30*/  LDL.LU R2, [R1+0x2c] ;  /* 0x00002c0001027983 */ /* 0x001ea20000300800 */
[----:B------:R-:W-:Y:S01]  /*1bd40*/  BSSY B0, `(.L_x_4668) ;  /* 0x0000019000007945 */ /* 0x000fe20003800000 */
[----:B--2---:R-:W-:-:S13]  /*1bd50*/  ISETP.GE.AND P0, PT, R2, R7, PT ;  /* 0x000000070200720c */ /* 0x004fda0003f06270 */
[----:B------:R-:W-:Y:S05]  /*1bd60*/  @P0 BRA `(.L_x_4669) ;  /* 0x0000000000580947 */ /* 0x000fea0003800000 */
[----:B------:R-:W-:Y:S02]  /*1bd70*/  LOP3.LUT R4, R4, 0x40, RZ, 0xc0, !PT ;  /* 0x0000004004047812 */ /* 0x000fe400078ec0ff */
[----:B------:R-:W-:Y:S02]  /*1bd80*/  LOP3.LUT P6, RZ, R16, 0x400, RZ, 0xc0, !PT ;  /* 0x0000040010ff7812 */ /* 0x000fe400078cc0ff */
[----:B------:R-:W-:Y:S02]  /*1bd90*/  LEA R2, P0, R20, R0, 0x1 ;  /* 0x0000000014027211 */ /* 0x000fe400078008ff */
[C---:B------:R-:W-:Y:S02]  /*1bda0*/  LOP3.LUT P2, RZ, R16.reuse, 0x200, RZ, 0xc0, !PT ;  /* 0x0000020010ff7812 */ /* 0x040fe4000784c0ff */
[----:B------:R-:W-:Y:S01]  /*1bdb0*/  LOP3.LUT P1, RZ, R16, 0x100, RZ, 0xc0, !PT ;  /* 0x0000010010ff7812 */ /* 0x000fe2000782c0ff */
[----:B------:R-:W-:Y:S01]  /*1bdc0*/  IMAD.X R3, RZ, RZ, R6, P0 ;  /* 0x000000ffff037224 */ /* 0x000fe200000e0606 */
[----:B------:R-:W-:-:S02]  /*1bdd0*/  SHF.R.U32.HI R4, RZ, 0x2, R4 ;  /* 0x00000002ff047819 */ /* 0x000fc40000011604 */
[----:B------:R-:W-:Y:S02]  /*1bde0*/  LOP3.LUT R5, R5, 0x80, RZ, 0xc0, !PT ;  /* 0x0000008005057812 */ /* 0x000fe400078ec0ff */
[----:B------:R-:W-:Y:S01]  /*1bdf0*/  ISETP.NE.U32.AND P0, PT, R4, RZ, PT ;  /* 0x000000ff0400720c */ /* 0x000fe20003f05070 */
        /* <DEDUP_REMOVED lines=13> */
.L_x_4669:
[----:B------:R-:W-:Y:S05]  /*1bed0*/  BSYNC B0 ;  /* 0x0000000000007941 */ /* 0x000fea0003800000 */
.L_x_4668:
[----:B------:R-:W-:Y:S01]  /*1bee0*/  NOP ;  /* 0x0000000000007918 */ /* 0x000fe20000000000 */
[----:B------:R-:W-:-:S13]  /*1bef0*/  PLOP3.LUT P0, PT, PT, PT, PT, 0x80, 0x0 ;  /* 0x000000000000781c */ /* 0x000fda0003f0f070 */
.L_x_4670:
        /* <DEDUP_REMOVED lines=18> */
.L_x_4793:
[----:B------:R-:W-:Y:S05]  /*1c020*/  BSYNC B0 ;  /* 0x0000000000007941 */ /* 0x000fea0003800000 */
.L_x_4671:
[----:B------:R-:W-:-:S05]  /*1c030*/  IMAD.U32 R2, RZ, RZ, UR38 ;  /* 0x00000026ff027e24 */ /* 0x000fca000f8e00ff */
[----:B------:R-:W-:-:S13]  /*1c040*/  ISETP.NE.AND P0, PT, R2, 0x3, PT ;  /* 0x000000030200780c */ /* 0x000fda0003f05270 */
[----:B------:R-:W-:Y:S05]  /*1c050*/  @!P0 BRA `(.L_x_4673) ;  /* 0x0000000000048947 */ /* 0x000fea0003800000 */
[----:B------:R-:W-:Y:S01]  /*1c060*/  BPT.TRAP 0x1 ;  /* 0x000000040000795c */ /* 0x000fe20000300000 */
.L_x_4673:
[----:B0-----:R-:W-:Y:S01]  /*1c070*/  SHF.L.U32 R0, R28, 0x1f, RZ ;  /* 0x0000001f1c007819 */ /* 0x001fe200000006ff */
[----:B------:R-:W-:Y:S03]  /*1c080*/  BSSY B0, `(.L_x_4674) ;  /* 0x0000003000007945 */ /* 0x000fe60003800000 */
[----:B------:R-:W0:Y:S02]  /*1c090*/  SYNCS.PHASECHK.TRANS64.TRYWAIT P0, [R26+URZ+0x38860], R0 ;  /* 0x038860001a0075a7 */ /* 0x000e24000800017f */
[----:B0-----:R-:W-:Y:S05]  /*1c0a0*/  @!P0 BRA `(.L_x_4675) ;  /* 0x0000004c00808947 */ /* 0x001fea0003800000 */
.L_x_4794:
[----:B------:R-:W-:Y:S05]  /*1c0b0*/  BSYNC B0 ;  /* 0x0000000000007941 */ /* 0x000fea0003800000 */
.L_x_4674:
[----:B------:R-:W0:Y:S01]  /*1c0c0*/  LDL.LU R3, [R1+0x38] ;  /* 0x0000380001037983 */ /* 0x000e220000300800 */
[----:B------:R-:W-:Y:S01]  /*1c0d0*/  ULDC.64 UR4, c[0x0][0x328] ;  /* 0x0000ca0000047ab9 */ /* 0x000fe20000000a00 */
[----:B------:R-:W-:Y:S02]  /*1c0e0*/  ULDC.64 UR6, c[0x0][0x318] ;  /* 0x0000c60000067ab9 */ /* 0x000fe40000000a00 */
[----:B------:R-:W2:Y:S04]  /*1c0f0*/  LDL.LU R2, [R1+0x8] ;  /* 0x0000080001027983 */ /* 0x000ea80000300800 */
[----:B------:R-:W3:Y:S04]  /*1c100*/  LDL.LU R5, [R1+0x3c] ;  /* 0x00003c0001057983 */ /* 0x000ee80000300800 */
[----:B------:R-:W4:Y:S01]  /*1c110*/  LDL.LU R4, [R1+0x4] ;  /* 0x0000040001047983 */ /* 0x000f220000300800 */
[----:B0-----:R-:W-:-:S04]  /*1c120*/  IMAD R0, R3, UR4, RZ ;  /* 0x0000000403007c24 */ /* 0x001fc8000f8e02ff */
[C---:B--2---:R-:W-:Y:S02]  /*1c130*/  IMAD R0, R2.reuse, UR5, R0 ;  /* 0x0000000502007c24 */ /* 0x044fe4000f8e0200 */
[----:B------:R-:W-:Y:S01]  /*1c140*/  IMAD.WIDE.U32 R2, R2, UR4, RZ ;  /* 0x0000000402027c25 */ /* 0x000fe2000f8e00ff */
[----:B------:R-:W-:-:S03]  /*1c150*/  ULDC.64 UR4, c[0x0][0x338] ;  /* 0x0000ce0000047ab9 */ /* 0x000fc60000000a00 */
[----:B------:R-:W-:Y:S02]  /*1c160*/  IMAD.IADD R3, R3, 0x1, R0 ;  /* 0x0000000103037824 */ /* 0x000fe400078e0200 */
[----:B---3--:R-:W-:Y:S02]  /*1c170*/  IMAD R0, R5, UR4, RZ ;  /* 0x0000000405007c24 */ /* 0x008fe4000f8e02ff */
[----:B----4-:R-:W-:-:S04]  /*1c180*/  IMAD.WIDE.U32 R2, R4, UR4, R2 ;  /* 0x0000000404027c25 */ /* 0x010fc8000f8e0002 */
[----:B------:R-:W-:Y:S01]  /*1c190*/  IMAD R0, R4, UR5, R0 ;  /* 0x0000000504007c24 */ /* 0x000fe2000f8e0200 */
[----:B------:R-:W-:Y:S01]  /*1c1a0*/  ULDC.64 UR4, c[0x0][0x330] ;  /* 0x0000cc0000047ab9 */ /* 0x000fe20000000a00 */
[----:B------:R-:W-:Y:S02]  /*1c1b0*/  IMAD R4, R22, 0x8000, R36 ;  /* 0x0000800016047824 */ /* 0x000fe400078e0224 */
        /* <DEDUP_REMOVED lines=93> */
.L_x_4804:
        /* <DEDUP_REMOVED lines=34> */
.L_x_4677:
        /* <DEDUP_REMOVED lines=11> */
.L_x_4678:
        /* <DEDUP_REMOVED lines=11> */
.L_x_4693:
[----:B-1----:R-:W1:Y:S01]  /*1cb10*/  S2R R2, SR_TID.X ;  /* 0x0000000000027919 */ /* 0x002e620000002100 */
[----:B0-----:R-:W0:Y:S01]  /*1cb20*/  LDC R5, c[0x0][0x430] ;  /* 0x00010c00ff057b82 */ /* 0x001e220000000800 */
[----:B------:R-:W-:Y:S01]  /*1cb30*/  IMAD R4, R7, 0x40, R34 ;  /* 0x0000004007047824 */ /* 0x000fe200078e0222 */
[----:B--2---:R-:W2:Y:S01]  /*1cb40*/  S2R R8, SR_TID.X ;  /* 0x0000000000087919 */ /* 0x004ea20000002100 */
[----:B------:R-:W-:Y:S02]  /*1cb50*/  IMAD.U32 R10, RZ, RZ, UR38 ;  /* 0x00000026ff0a7e24 */ /* 0x000fe4000f8e00ff */
        /* <DEDUP_REMOVED lines=27> */
[----:B------:R-:W-:Y:S02]  /*1cd10*/  ISETP.NE.AND P1, PT, R10, 0x3, PT ;  /* 0x000000030a00780c */ /* 0x000fe40003f25270 */
[----:B------:R-:W-:Y:S01]  /*1cd20*/  SEL R2, RZ, 0x1, P0 ;  /* 0x00000001ff027807 */ /* 0x000fe20000000000 */
[----:B------:R-:W-:Y:S05]  /*1cd30*/  YIELD ;  /* 0x0000000000007946 */ /* 0x000fea0003800000 */
[----:B------:R-:W-:Y:S01]  /*1cd40*/  LOP3.LUT R28, R28, R2, RZ, 0x3c, !PT ;  /* 0x000000021c1c7212 */ /* 0x000fe200078e3cff */
[----:B------:R-:W-:Y:S01]  /*1cd50*/  IMAD.MOV.U32 R2, RZ, RZ, R7 ;  /* 0x000000ffff027224 */ /* 0x000fe200078e0007 */
[----:B------:R-:W-:Y:S01]  /*1cd60*/  SEL R22, R22, RZ, P0 ;  /* 0x000000ff16167207 */ /* 0x000fe20000000000 */
[----:B------:R-:W-:-:S03]  /*1cd70*/  VIADD R7, R7, 0xffffffff ;  /* 0xffffffff07077836 */ /* 0x000fc60000000000 */
[----:B------:R-:W-:Y:S01]  /*1cd80*/  ISETP.GT.AND P3, PT, R2, R33, PT ;  /* 0x000000210200720c */ /* 0x000fe20003f64270 */
[----:B0-----:R-:W-:-:S12]  /*1cd90*/  @!P1 BRA `(.L_x_4681) ;  /* 0x0000000000049947 */ /* 0x001fd80003800000 */
[----:B------:R-:W-:Y:S01]  /*1cda0*/  BPT.TRAP 0x1 ;  /* 0x000000040000795c */ /* 0x000fe20000300000 */
.L_x_4681:
[----:B------:R-:W-:Y:S01]  /*1cdb0*/  IMAD R6, R22, 0x8, R18 ;  /* 0x0000000816067824 */ /* 0x000fe200078e0212 */
[----:B------:R-:W-:Y:S01]  /*1cdc0*/  SHF.L.U32 R25, R28, 0x1f, RZ ;  /* 0x0000001f1c197819 */ /* 0x000fe200000006ff */
[----:B------:R-:W-:Y:S01]  /*1cdd0*/  BSSY B1, `(.L_x_4682) ;  /* 0x0000004000017945 */ /* 0x000fe20003800000 */
[----:B------:R-:W-:Y:S02]  /*1cde0*/  SHF.R.S32.HI R9, RZ, 0x1f, R5 ;  /* 0x0000001fff097819 */ /* 0x000fe40000011405 */
[----:B------:R-:W0:Y:S02]  /*1cdf0*/  SYNCS.PHASECHK.TRANS64.TRYWAIT P0, [R6+URZ+0x38840], R25 ;  /* 0x03884019060075a7 */ /* 0x000e24000800017f */
[----:B0-----:R-:W-:Y:S05]  /*1ce00*/  @!P0 BRA `(.L_x_4683) ;  /* 0x0000004800648947 */ /* 0x001fea0003800000 */
.L_x_4805:
[----:B------:R-:W-:Y:S05]  /*1ce10*/  BSYNC B1 ;  /* 0x0000000000017941 */ /* 0x000fea0003800000 */
.L_x_4682:
        /* <DEDUP_REMOVED lines=40> */
.L_x_4815:
        /* <DEDUP_REMOVED lines=8> */
.L_x_4685:
        /* <DEDUP_REMOVED lines=11> */
.L_x_4686:
[----:B------:R2:W-:Y:S01]  /*1d1d0*/  SYNCS.ARRIVE.TRANS64.A1T0 RZ, [R6+URZ+0x38830], RZ ;  /* 0x038830ff06ff79a7 */ /* 0x0005e2000810003f */
[----:B------:R-:W-:Y:S05]  /*1d1e0*/  @!P2 BRA `(.L_x_4687) ;  /* 0x000000000004a947 */ /* 0x000fea0003800000 */
[----:B------:R-:W-:Y:S01]  /*1d1f0*/  BPT.TRAP 0x1 ;  /* 0x000000040000795c */ /* 0x000fe20000300000 */
.L_x_4687:
[----:B------:R-:W3:Y:S01]  /*1d200*/  SYNCS.PHASECHK.TRANS64.TRYWAIT P0, [R6+URZ+0x38860], R25 ;  /* 0x03886019060075a7 */ /* 0x000ee2000800017f */
[----:B------:R-:W-:Y:S04]  /*1d210*/  BSSY B1, `(.L_x_4688) ;  /* 0x0000002000017945 */ /* 0x000fe80003800000 */
[----:B---3--:R-:W-:Y:S05]  /*1d220*/  @!P0 BRA `(.L_x_4689) ;  /* 0x00000048008c8947 */ /* 0x008fea0003800000 */
.L_x_4816:
[----:B------:R-:W-:Y:S05]  /*1d230*/  BSYNC B1 ;  /* 0x0000000000017941 */ /* 0x000fea0003800000 */
.L_x_4688:
        /* <DEDUP_REMOVED lines=8> */
[----:B------:R-:W-:Y:S02]  /*1d2c0*/  IMAD R21, R22, 0x7000, R8 ;  /* 0x0000700016157824 */ /* 0x000fe400078e0208 */
        /* <DEDUP_REMOVED lines=12> */
[----:B------:R-:W4:Y:S01]  /*1d390*/  SHFL.IDX PT, R2, R9, RZ, 0x181f ;  /* 0x00181fff09027589 */ /* 0x000f2200000e0000 */
[C---:B------:R-:W-:Y:S01]  /*1d3a0*/  LOP3.LUT P1, RZ, R16.reuse, 0x80, RZ, 0xc0, !PT ;  /* 0x0000008010ff7812 */ /* 0x040fe2000782c0ff */
[----:B------:R-:W-:Y:S01]  /*1d3b0*/  IMAD R21, R21, 0x2, R18 ;  /* 0x0000000215157824 */ /* 0x000fe200078e0212 */
[C---:B------:R-:W-:Y:S01]  /*1d3c0*/  LOP3.LUT P2, RZ, R16.reuse, 0x40, RZ, 0xc0, !PT ;  /* 0x0000004010ff7812 */ /* 0x040fe2000784c0ff */
[----:B------:R-:W5:Y:S01]  /*1d3d0*/  SHFL.IDX PT, R3, R10, RZ, 0x181f ;  /* 0x00181fff0a037589 */ /* 0x000f6200000e0000 */
[----:B------:R-:W-:-:S03]  /*1d3e0*/  LOP3.LUT R16, R16, 0xfff7ffff, RZ, 0xc0, !PT ;  /* 0xfff7ffff10107812 */ /* 0x000fc600078ec0ff */
[----:B------:R-:W0:Y:S01]  /*1d3f0*/  SHFL.IDX PT, R14, R9, 0x1, 0x181f ;  /* 0x00381f00090e7f89 */ /* 0x000e2200000e0000 */
[----:B------:R-:W-:-:S03]  /*1d400*/  @P3 LOP3.LUT R16, R16, 0x80000, RZ, 0xfc, !PT ;  /* 0x0008000010103812 */ /* 0x000fc600078efcff */
[----:B------:R-:W1:Y:S01]  /*1d410*/  SHFL.IDX PT, R5, R10, 0x1, 0x181f ;  /* 0x00381f000a057f89 */ /* 0x000e6200000e0000 */
[C---:B------:R-:W-:Y:S02]  /*1d420*/  LOP3.LUT P3, RZ, R16.reuse, 0x20, RZ, 0xc0, !PT ;  /* 0x0000002010ff7812 */ /* 0x040fe4000786c0ff */
[C---:B------:R-:W-:Y:S01]  /*1d430*/  LOP3.LUT P6, RZ, R16.reuse, 0x10, RZ, 0xc0, !PT ;  /* 0x0000001010ff7812 */ /* 0x040fe200078cc0ff */
[----:B------:R-:W-:Y:S01]  /*1d440*/  SHFL.IDX PT, R8, R10, 0x2, 0x181f ;  /* 0x00581f000a087f89 */ /* 0x000fe200000e0000 */
[----:B------:R-:W-:-:S03]  /*1d450*/  LOP3.LUT R16, R16, 0xffdfffff, RZ, 0xc0, !PT ;  /* 0xffdfffff10107812 */ /* 0x000fc600078ec0ff */
[----:B------:R-:W-:Y:S01]  /*1d460*/  SHFL.IDX PT, R10, R10, 0x3, 0x181f ;  /* 0x00781f000a0a7f89 */ /* 0x000fe200000e0000 */
[----:B----4-:R-:W-:-:S05]  /*1d470*/  IADD3 R2, P0, R2, R0, RZ ;  /* 0x0000000002027210 */ /* 0x010fca0007f1e0ff */
[----:B------:R-:W-:Y:S01]  /*1d480*/  @P3 LOP3.LUT R16, R16, 0x200000, RZ, 0xfc, !PT ;  /* 0x0020000010103812 */ /* 0x000fe200078efcff */
[----:B-----5:R-:W-:Y:S01]  /*1d490*/  IMAD.X R3, RZ, RZ, R3, P0 ;  /* 0x000000ffff037224 */ /* 0x020fe200000e0603 */
[----:B------:R-:W-:-:S04]  /*1d4a0*/  ISETP.NE.U32.AND P0, PT, R32, RZ, PT ;  /* 0x000000ff2000720c */ /* 0x000fc80003f05070 */
[----:B------:R-:W-:Y:S01]  /*1d4b0*/  LDGSTS.E.BYPASS.LTC128B.128 [R21+0x400], desc[UR42][R2.64], !P1 ;  /* 0x0040000002157fae */ /* 0x000fe2000c901d6a */
[----:B------:R-:W-:-:S03]  /*1d4c0*/  ISETP.NE.U32.AND P1, PT, R31, RZ, PT ;  /* 0x000000ff1f00720c */ /* 0x000fc60003f25070 */
[----:B------:R-:W-:Y:S01]  /*1d4d0*/  LDGSTS.E.BYPASS.LTC128B.128 [R21+0x2400], desc[UR42][R2.64+0x80], !P2 ;  /* 0x0240008002157fae */ /* 0x000fe2000d101d6a */
[----:B0-----:R-:W-:-:S03]  /*1d4e0*/  IADD3 R4, P2, R14, R0, RZ ;  /* 0x000000000e047210 */ /* 0x001fc60007f5e0ff */
[----:B------:R-:W-:Y:S01]  /*1d4f0*/  LDGSTS.E.BYPASS.LTC128B.128 [R21+0x4400], desc[UR42][R2.64+0x100], !P3 ;  /* 0x0440010002157fae */ /* 0x000fe2000d901d6a */
[C---:B------:R-:W-:Y:S01]  /*1d500*/  LOP3.LUT P3, RZ, R16.reuse, 0x80, RZ, 0xc0, !PT ;  /* 0x0000008010ff7812 */ /* 0x040fe2000786c0ff */
[----:B-1----:R-:W-:Y:S01]  /*1d510*/  IMAD.X R5, RZ, RZ, R5, P2 ;  /* 0x000000ffff057224 */ /* 0x002fe200010e0605 */
        /* <DEDUP_REMOVED lines=33> */
.L_x_4826:
        /* <DEDUP_REMOVED lines=25> */
.L_x_4691:
        /* <DEDUP_REMOVED lines=11> */
.L_x_4692:
[----:B------:R1:W-:Y:S01]  /*1d970*/  SYNCS.ARRIVE.TRANS64.A1T0 RZ, [R6+URZ+0x38850], RZ ;  /* 0x038850ff06ff79a7 */ /* 0x0003e2000810003f */
[----:B------:R-:W-:Y:S05]  /*1d980*/  @P3 BRA `(.L_x_4693) ;  /* 0xfffffff000603947 */ /* 0x000fea000383ffff */
.L_x_4680:
[----:B------:R-:W-:Y:S05]  /*1d990*/  BSYNC B0 ;  /* 0x0000000000007941 */ /* 0x000fea0003800000 */
.L_x_4679:
        /* <DEDUP_REMOVED lines=21> */
.L_x_4695:
[----:B------:R-:W-:Y:S05]  /*1daf0*/  BSYNC B0 ;  /* 0x0000000000007941 */ /* 0x000fea0003800000 */
.L_x_4694:
[----:B------:R-:W-:-:S07]  /*1db00*/  SEL R22, R22, RZ, P0 ;  /* 0x000000ff16167207 */ /* 0x000fce0000000000 */
.L_x_4648:
[----:B------:R-:W-:Y:S05]  /*1db10*/  BSYNC B7 ;  /* 0x0000000000077941 */ /* 0x000fea0003800000 */
.L_x_4646:
        /* <DEDUP_REMOVED lines=8> */
[----:B---3--:R3:W4:Y:S01]  /*1dba0*/  LDS.128 R24, [R18+0x388d0] ;  /* 0x0388d00012187984 */ /* 0x0087220000000c00 */
[----:B------:R-:W-:Y:S06]  /*1dbb0*/  BAR.ARV 0x4, 0x180 ;  /* 0x0106000000007b1d */ /* 0x000fec0000002000 */
[----:B------:R-:W-:Y:S05]  /*1dbc0*/  BRA `(.L_x_4697) ;  /* 0x0000000800d07947 */ /* 0x000fea0003800000 */
.L_x_4696:
        /* <DEDUP_REMOVED lines=43> */
.L_x_4836:
[----:B------:R-:W-:Y:S02]  /*1de80*/  ULDC UR4, c[0x0][0xd38] ;  /* 0x00034e0000047ab9 */ /* 0x000fe40000000800 */
[----:B------:R-:W-:-:S04]  /*1de90*/  IMAD.U32 R2, RZ, RZ, UR4 ;  /* 0x00000004ff027e24 */ /* 0x000fc8000f8e00ff */
[----:B-1----:R-:W-:-:S04]  /*1dea0*/  IMAD R5, R14, R2, RZ ;  /* 0x000000020e057224 */ /* 0x002fc800078e02ff */
[----:B------:R-:W-:-:S05]  /*1deb0*/  IMAD.IADD R6, R6, 0x1, R5 ;  /* 0x0000000106067824 */ /* 0x000fca00078e0205 */
[----:B------:R-:W-:-:S13]  /*1dec0*/  ISETP.GT.AND P6, PT, R6, R0, PT ;  /* 0x000000000600720c */ /* 0x000fda0003fc4270 */
[----:B------:R-:W-:Y:S05]  /*1ded0*/  @P6 BRA `(.L_x_4699) ;  /* 0x0000000000a46947 */ /* 0x000fea0003800000 */
.L_x_4702:
        /* <DEDUP_REMOVED lines=35> */
.L_x_4844:
[----:B------:R-:W-:Y:S02]  /*1e110*/  ULDC UR4, c[0x0][0xd38] ;  /* 0x00034e0000047ab9 */ /* 0x000fe40000000800 */
[----:B------:R-:W-:-:S04]  /*1e120*/  IMAD.U32 R2, RZ, RZ, UR4 ;  /* 0x00000004ff027e24 */ /* 0x000fc8000f8e00ff */
[----:B-1----:R-:W-:-:S04]  /*1e130*/  IMAD R5, R14, R2, RZ ;  /* 0x000000020e057224 */ /* 0x002fc800078e02ff */
[----:B------:R-:W-:-:S05]  /*1e140*/  IMAD.IADD R6, R5, 0x1, R6 ;  /* 0x0000000105067824 */ /* 0x000fca00078e0206 */
[----:B------:R-:W-:-:S13]  /*1e150*/  ISETP.GT.AND P6, PT, R6, R0, PT ;  /* 0x000000000600720c */ /* 0x000fda0003fc4270 */
[----:B------:R-:W-:Y:S05]  /*1e160*/  @!P6 BRA `(.L_x_4702) ;  /* 0xfffffffc005ce947 */ /* 0x000fea000383ffff */
.L_x_4699:
        /* <DEDUP_REMOVED lines=9> */
.L_x_4849:
[----:B------:R-:W-:-:S13]  /*1e200*/  ISETP.NE.AND P0, PT, R8, RZ, PT ;  /* 0x000000ff0800720c */ /* 0x000fda0003f05270 */
[----:B------:R-:W-:Y:S05]  /*1e210*/  @!P0 BRA `(.L_x_4704) ;  /* 0x0000000000108947 */ /* 0x000fea0003800000 */
[----:B------:R-:W-:Y:S01]  /*1e220*/  UMOV UR4, 0xffffffff ;  /* 0xffffffff00047882 */ /* 0x000fe20000000000 */
[----:B------:R-:W-:Y:S02]  /*1e230*/  VIADD R12, R5, 0xffffffff ;  /* 0xffffffff050c7836 */ /* 0x000fe40000000000 */
[----:B------:R-:W-:Y:S05]  /*1e240*/  BRA.DIV UR4, `(.L_x_4705) ;  /* 0x0000004a04c47947 */ /* 0x000fea000b800000 */
[----:B------:R4:W0:Y:S02]  /*1e250*/  SHFL.IDX PT, R24, R3, R12, 0x1f ;  /* 0x00001f0c03187589 */ /* 0x00082400000e0000 */
.L_x_4704:
        /* <DEDUP_REMOVED lines=58> */
.L_x_4700:
[----:B------:R-:W-:Y:S01]  /*1e600*/  UMOV UR4, URZ ;  /* 0x0000003f00047c82 */ /* 0x000fe20008000000 */
[----:B------:R-:W-:Y:S01]  /*1e610*/  UMOV UR5, URZ ;  /* 0x0000003f00057c82 */ /* 0x000fe20008000000 */
[----:B------:R-:W-:Y:S01]  /*1e620*/  ULDC UR6, c[0x0][0xd3c] ;  /* 0x00034f0000067ab9 */ /* 0x000fe20000000800 */
[----:B------:R-:W-:Y:S02]  /*1e630*/  IMAD.MOV.U32 R24, RZ, RZ, R0 ;  /* 0x000000ffff187224 */ /* 0x000fe400078e0000 */
[----:B------:R-:W-:Y:S02]  /*1e640*/  IMAD.U32 R25, RZ, RZ, UR4 ;  /* 0x00000004ff197e24 */ /* 0x000fe4000f8e00ff */
[----:B------:R-:W-:Y:S02]  /*1e650*/  IMAD.U32 R26, RZ, RZ, UR5 ;  /* 0x00000005ff1a7e24 */ /* 0x000fe4000f8e00ff */
[----:B------:R-:W-:-:S07]  /*1e660*/  IMAD.U32 R27, RZ, RZ, UR6 ;  /* 0x00000006ff1b7e24 */ /* 0x000fce000f8e00ff */
.L_x_4706:
        /* <DEDUP_REMOVED lines=10> */
.L_x_4697:
[----:B------:R-:W-:Y:S02]  /*1e710*/  ULDC UR4, c[0x0][0xd3c] ;  /* 0x00034f0000047ab9 */ /* 0x000fe40000000800 */
[----:B----4-:R-:W-:-:S13]  /*1e720*/  ISETP.GE.AND P0, PT, R27, UR4, PT ;  /* 0x000000041b007c0c */ /* 0x010fda000bf06270 */
[----:B------:R-:W-:Y:S05]  /*1e730*/  @!P0 BRA `(.L_x_4707) ;  /* 0xffffff8800388947 */ /* 0x000fea000383ffff */
[----:B------:R-:W-:Y:S05]  /*1e740*/  BSYNC B8 ;  /* 0x0000000000087941 */ /* 0x000fea0003800000 */
.L_x_4592:
        /* <DEDUP_REMOVED lines=12> */
.L_x_4852:
[----:B------:R-:W-:Y:S05]  /*1e810*/  BSYNC B0 ;  /* 0x0000000000007941 */ /* 0x000fea0003800000 */
.L_x_4708:
[----:B------:R-:W-:-:S03]  /*1e820*/  UMOV UR4, 0xffffffff ;  /* 0xffffffff00047882 */ /* 0x000fc60000000000 */
[----:B------:R-:W-:Y:S05]  /*1e830*/  BRA.DIV UR4, `(.L_x_4710) ;  /* 0x0000004604847947 */ /* 0x000fea000b800000 */
[----:B-1----:R-:W1:Y:S02]  /*1e840*/  S2R R0, SR_TID.X ;  /* 0x0000000000007919 */ /* 0x002e640000002100 */
[----:B-1----:R-:W-:-:S04]  /*1e850*/  SHF.R.U32.HI R0, RZ, 0x5, R0 ;  /* 0x00000005ff007819 */ /* 0x002fc80000011600 */
[----:B------:R-:W-:-:S05]  /*1e860*/  LOP3.LUT R0, R0, 0x3, RZ, 0xc0, !PT ;  /* 0x0000000300007812 */ /* 0x000fca00078ec0ff */
[----:B------:R1:W4:Y:S02]  /*1e870*/  SHFL.IDX PT, R14, R0, RZ, 0x1f ;  /* 0x00001fff000e7589 */ /* 0x00032400000e0000 */
.L_x_4855:
[----:B----4-:R-:W-:-:S13]  /*1e880*/  ISETP.NE.AND P0, PT, R14, RZ, PT ;  /* 0x000000ff0e00720c */ /* 0x010fda0003f05270 */
[----:B------:R-:W-:Y:S05]  /*1e890*/  @P0 BRA `(.L_x_4454) ;  /* 0x0000000000880947 */ /* 0x000fea0003800000 */
[----:B------:R-:W-:-:S03]  /*1e8a0*/  UMOV UR4, 0xffffffff ;  /* 0xffffffff00047882 */ /* 0x000fc60000000000 */
[----:B------:R-:W-:Y:S05]  /*1e8b0*/  BRA.DIV UR4, `(.L_x_4711) ;  /* 0x0000004604987947 */ /* 0x000fea000b800000 */
[----:B------:R-:W-:-:S13]  /*1e8c0*/  ELECT P6, URZ, PT ;  /* 0x00000000003f782f */ /* 0x000fda00038c0000 */
.L_x_4858:
[----:B------:R-:W-:Y:S05]  /*1e8d0*/  @!P6 BRA `(.L_x_4454) ;  /* 0x000000000078e947 */ /* 0x000fea0003800000 */
[----:B------:R-:W-:-:S06]  /*1e8e0*/  ULOP3.LUT UR4, UR36, 0x2, URZ, 0xfc, !UPT ;  /* 0x0000000224047892 */ /* 0x000fcc000f8efc3f */
[----:B-1----:R-:W-:-:S05]  /*1e8f0*/  IMAD.U32 R0, RZ, RZ, UR4 ;  /* 0x00000004ff007e24 */ /* 0x002fca000f8e00ff */
[----:B------:R-:W-:-:S13]  /*1e900*/  ISETP.NE.AND P0, PT, R0, 0x3, PT ;  /* 0x000000030000780c */ /* 0x000fda0003f05270 */
[----:B------:R-:W-:Y:S05]  /*1e910*/  @!P0 BRA `(.L_x_4712) ;  /* 0x0000000000048947 */ /* 0x000fea0003800000 */
[----:B------:R-:W-:Y:S01]  /*1e920*/  BPT.TRAP 0x1 ;  /* 0x000000040000795c */ /* 0x000fe20000300000 */
.L_x_4712:
[----:B------:R-:W-:Y:S01]  /*1e930*/  IMAD R5, R22, 0x8, R7 ;  /* 0x0000000816057824 */ /* 0x000fe200078e0207 */
[----:B------:R-:W-:Y:S01]  /*1e940*/  SHF.L.U32 R0, R28, 0x1f, RZ ;  /* 0x0000001f1c007819 */ /* 0x000fe200000006ff */
[----:B------:R-:W-:-:S03]  /*1e950*/  VIADD R22, R22, 0x1 ;  /* 0x0000000116167836 */ /* 0x000fc60000000000 */
[----:B------:R-:W1:Y:S02]  /*1e960*/  SYNCS.PHASECHK.TRANS64.TRYWAIT P1, [R5+URZ+0x38840], R0 ;  /* 0x03884000050075a7 */ /* 0x000e64000802017f */
[----:B------:R-:W-:-:S04]  /*1e970*/  ISETP.NE.AND P2, PT, R22, 0x2, PT ;  /* 0x000000021600780c */ /* 0x000fc80003f45270 */
[----:B------:R-:W-:Y:S01]  /*1e980*/  SEL R3, RZ, 0x1, P2 ;  /* 0x00000001ff037807 */ /* 0x000fe20001000000 */
[----:B-1----:R-:W-:Y:S08]  /*1e990*/  @!P1 BRA `(.L_x_4713) ;  /* 0x0000004400809947 */ /* 0x002ff00003800000 */
.L_x_4859:
[----:B------:R-:W-:Y:S02]  /*1e9a0*/  SEL R22, R22, RZ, P2 ;  /* 0x000000ff16167207 */ /* 0x000fe40001000000 */
[----:B------:R-:W-:Y:S01]  /*1e9b0*/  LOP3.LUT R2, R28, R3, RZ, 0x3c, !PT ;  /* 0x000000031c027212 */ /* 0x000fe200078e3cff */
[----:B------:R-:W-:Y:S06]  /*1e9c0*/  @!P0 BRA `(.L_x_4714) ;  /* 0x0000000000048947 */ /* 0x000fec0003800000 */
[----:B------:R-:W-:Y:S01]  /*1e9d0*/  BPT.TRAP 0x1 ;  /* 0x000000040000795c */ /* 0x000fe20000300000 */
.L_x_4714:
[----:B------:R-:W-:Y:S01]  /*1e9e0*/  IMAD R3, R22, 0x8, R7 ;  /* 0x0000000816037824 */ /* 0x000fe200078e0207 */
[----:B------:R-:W-:-:S04]  /*1e9f0*/  SHF.L.U32 R2, R2, 0x1f, RZ ;  /* 0x0000001f02027819 */ /* 0x000fc800000006ff */
[----:B------:R-:W4:Y:S02]  /*1ea00*/  SYNCS.PHASECHK.TRANS64.TRYWAIT P1, [R3+URZ+0x38840], R2 ;  /* 0x03884002030075a7 */ /* 0x000f24000802017f */
[----:B----4-:R-:W-:Y:S05]  /*1ea10*/  @!P1 BRA `(.L_x_4715) ;  /* 0x0000004400749947 */ /* 0x010fea0003800000 */
.L_x_4860:
[----:B------:R-:W-:Y:S05]  /*1ea20*/  @!P0 BRA `(.L_x_4716) ;  /* 0x0000000000048947 */ /* 0x000fea0003800000 */
[----:B------:R-:W-:Y:S01]  /*1ea30*/  BPT.TRAP 0x1 ;  /* 0x000000040000795c */ /* 0x000fe20000300000 */
.L_x_4716:
[----:B------:R-:W5:Y:S02]  /*1ea40*/  SYNCS.PHASECHK.TRANS64.TRYWAIT P1, [R5+URZ+0x38860], R0 ;  /* 0x03886000050075a7 */ /* 0x000f64000802017f */
[----:B-----5:R-:W-:Y:S05]  /*1ea50*/  @!P1 BRA `(.L_x_4717) ;  /* 0x0000004400789947 */ /* 0x020fea0003800000 */
.L_x_4861:
[----:B------:R-:W-:Y:S05]  /*1ea60*/  @!P0 BRA `(.L_x_4718) ;  /* 0x0000000000048947 */ /* 0x000fea0003800000 */
[----:B------:R-:W-:Y:S01]  /*1ea70*/  BPT.TRAP 0x1 ;  /* 0x000000040000795c */ /* 0x000fe20000300000 */
.L_x_4718:
[----:B------:R0:W0:Y:S02]  /*1ea80*/  SYNCS.PHASECHK.TRANS64.TRYWAIT P0, [R3+URZ+0x38860], R2 ;  /* 0x03886002030075a7 */ /* 0x000024000800017f */
[----:B0-----:R-:W-:Y:S05]  /*1ea90*/  @!P0 NANOSLEEP.SYNCS 0x989680 ;  /* 0x009896800000895d */ /* 0x001fea0003900000 */
[----:B------:R-:W0:Y:S02]  /*1eaa0*/  @!P0 SYNCS.PHASECHK.TRANS64 P0, [R3+URZ+0x38860], R2 ;  /* 0x03886002030085a7 */ /* 0x000e24000800007f */
[----:B0-----:R-:W-:Y:S05]  /*1eab0*/  @!P0 BRA `(.L_x_4718) ;  /* 0xfffffffc00f08947 */ /* 0x001fea000383ffff */
.L_x_4454:
[----:B------:R-:W-:Y:S05]  /*1eac0*/  BSYNC B9 ;  /* 0x0000000000097941 */ /* 0x000fea0003800000 */
.L_x_4451:
[----:B------:R-:W-:Y:S05]  /*1ead0*/  EXIT ;  /* 0x000000000000794d */ /* 0x000fea0003800000 */
.L_x_4472:
[----:B0-----:R0:W1:Y:S02]  /*1eae0*/  SYNCS.PHASECHK.TRANS64.TRYWAIT P4, [R58+URZ+0x38890], R65 ;  /* 0x038890413a0075a7 */ /* 0x001064000808017f */
[----:B-1----:R-:W-:Y:S05]  /*1eaf0*/  @!P4 NANOSLEEP.SYNCS 0x989680 ;  /* 0x009896800000c95d */ /* 0x002fea0003900000 */
[----:B------:R-:W1:Y:S02]  /*1eb00*/  @!P4 SYNCS.PHASECHK.TRANS64 P4, [R58+URZ+0x38890], R65 ;  /* 0x038890413a00c5a7 */ /* 0x000e64000808007f */
[----:B-1----:R-:W-:Y:S05]  /*1eb10*/  @!P4 BRA `(.L_x_4472) ;  /* 0xfffffffc00f0c947 */ /* 0x002fea000383ffff */
[----:B------:R-:W-:Y:S05]  /*1eb20*/  BRA `(.L_x_4719) ;  /* 0xfffffe44008c7947 */ /* 0x000fea000383ffff */
.L_x_4473:
[----:B------:R-:W-:Y:S01]  /*1eb30*/  BSSY B1, `(.L_x_4720) ;  /* 0x0000007000017945 */ /* 0x000fe20003800000 */
[----:B------:R-:W-:Y:S02]  /*1eb40*/  IMAD.MOV.U32 R12, RZ, RZ, RZ ;  /* 0x000000ffff0c7224 */ /* 0x000fe400078e00ff */
[----:B------:R-:W-:Y:S02]  /*1eb50*/  IMAD.MOV.U32 R11, RZ, RZ, 0x1c1f ;  /* 0x00001c1fff0b7424 */ /* 0x000fe400078e00ff */
[----:B------:R-:W-:-:S07]  /*1eb60*/  IMAD.MOV.U32 R15, RZ, RZ, -0x1 ;  /* 0xffffffffff0f7424 */ /* 0x000fce00078e00ff */
[----:B0-----:R-:W-:Y:S05]  /*1eb70*/  WARPSYNC.COLLECTIVE R15, `(.L_x_4721) ;  /* 0x000000000f087348 */ /* 0x001fea0003c00000 */
[----:B------:R1:W2:Y:S02]  /*1eb80*/  SHFL.IDX P6, R14, R13, R12, R11 ;  /* 0x0000000c0d0e7389 */ /* 0x0002a400000c000b */
[----:B012---:R-:W-:Y:S01]  /*1eb90*/  ENDCOLLECTIVE ;  /* 0x000000000000791b */ /* 0x007fe20003800000 */
.L_x_4721:
[----:B------:R-:W-:Y:S05]  /*1eba0*/  BSYNC B1 ;  /* 0x0000000000017941 */ /* 0x000fea0003800000 */
.L_x_4720:
        /* <DEDUP_REMOVED lines=8> */
.L_x_4722:
[----:B------:R-:W-:Y:S05]  /*1ec30*/  BRA `(.L_x_4723) ;  /* 0xfffffe44005c7947 */ /* 0x000fea000383ffff */
.L_x_4483:
[----:B0-----:R0:W1:Y:S02]  /*1ec40*/  SYNCS.PHASECHK.TRANS64.TRYWAIT P5, [R58+URZ+0x38890], R65 ;  /* 0x038890413a0075a7 */ /* 0x00106400080a017f */
[----:B-1----:R-:W-:Y:S05]  /*1ec50*/  @!P5 NANOSLEEP.SYNCS 0x989680 ;  /* 0x009896800000d95d */ /* 0x002fea0003900000 */
[----:B------:R-:W1:Y:S02]  /*1ec60*/  @!P5 SYNCS.PHASECHK.TRANS64 P5, [R58+URZ+0x38890], R65 ;  /* 0x038890413a00d5a7 */ /* 0x000e6400080a007f */
[----:B-1----:R-:W-:Y:S05]  /*1ec70*/  @!P5 BRA `(.L_x_4483) ;  /* 0xfffffffc00f0d947 */ /* 0x002fea000383ffff */
[----:B------:R-:W-:Y:S05]  /*1ec80*/  BRA `(.L_x_4724) ;  /* 0xfffffe4c00d07947 */ /* 0x000fea000383ffff */
.L_x_4484:
[----:B------:R-:W-:Y:S01]  /*1ec90*/  BSSY B1, `(.L_x_4725) ;  /* 0x0000007000017945 */ /* 0x000fe20003800000 */
[----:B------:R-:W-:Y:S02]  /*1eca0*/  IMAD.MOV.U32 R12, RZ, RZ, RZ ;  /* 0x000000ffff0c7224 */ /* 0x000fe400078e00ff */
[----:B------:R-:W-:Y:S02]  /*1ecb0*/  IMAD.MOV.U32 R11, RZ, RZ, 0x1c1f ;  /* 0x00001c1fff0b7424 */ /* 0x000fe400078e00ff */
[----:B------:R-:W-:-:S07]  /*1ecc0*/  IMAD.MOV.U32 R15, RZ, RZ, -0x1 ;  /* 0xffffffffff0f7424 */ /* 0x000fce00078e00ff */
[----:B0-----:R-:W-:Y:S05]  /*1ecd0*/  WARPSYNC.COLLECTIVE R15, `(.L_x_4726) ;  /* 0x000000000f087348 */ /* 0x001fea0003c00000 */
[----:B------:R1:W2:Y:S02]  /*1ece0*/  SHFL.IDX P6, R14, R13, R12, R11 ;  /* 0x0000000c0d0e7389 */ /* 0x0002a400000c000b */
[----:B012---:R-:W-:Y:S01]  /*1ecf0*/  ENDCOLLECTIVE ;  /* 0x000000000000791b */ /* 0x007fe20003800000 */
.L_x_4726:
[----:B------:R-:W-:Y:S05]  /*1ed00*/  BSYNC B1 ;  /* 0x0000000000017941 */ /* 0x000fea0003800000 */
.L_x_4725:
        /* <DEDUP_REMOVED lines=8> */
.L_x_4727:
[----:B------:R-:W-:Y:S01]  /*1ed90*/  IMAD.MOV.U32 R67, RZ, RZ, R14 ;  /* 0x000000ffff437224 */ /* 0x000fe200078e000e */
[----:B------:R-:W-:Y:S06]  /*1eda0*/  BRA `(.L_x_4728) ;  /* 0xfffffe4c009c7947 */ /* 0x000fec000383ffff */
.L_x_4489:
[----:B-1----:R1:W2:Y:S02]  /*1edb0*/  SYNCS.PHASECHK.TRANS64.TRYWAIT P2, [R58+URZ+0x38890], R65 ;  /* 0x038890413a0075a7 */ /* 0x0022a4000804017f */
[----:B--2---:R-:W-:Y:S05]  /*1edc0*/  @!P2 NANOSLEEP.SYNCS 0x989680 ;  /* 0x009896800000a95d */ /* 0x004fea0003900000 */
[----:B------:R-:W2:Y:S02]  /*1edd0*/  @!P2 SYNCS.PHASECHK.TRANS64 P2, [R58+URZ+0x38890], R65 ;  /* 0x038890413a00a5a7 */ /* 0x000ea4000804007f */
[----:B--2---:R-:W-:Y:S05]  /*1ede0*/  @!P2 BRA `(.L_x_4489) ;  /* 0xfffffffc00f0a947 */ /* 0x004fea000383ffff */
[----:B------:R-:W-:Y:S05]  /*1edf0*/  BRA `(.L_x_4729) ;  /* 0xfffffe5400a47947 */ /* 0x000fea000383ffff */
.L_x_4490:
[----:B------:R-:W-:Y:S01]  /*1ee00*/  BSSY B1, `(.L_x_4730) ;  /* 0x0000007000017945 */ /* 0x000fe20003800000 */
[----:B------:R-:W-:Y:S02]  /*1ee10*/  IMAD.MOV.U32 R12, RZ, RZ, RZ ;  /* 0x000000ffff0c7224 */ /* 0x000fe400078e00ff */
[----:B------:R-:W-:Y:S02]  /*1ee20*/  IMAD.MOV.U32 R11, RZ, RZ, 0x1c1f ;  /* 0x00001c1fff0b7424 */ /* 0x000fe400078e00ff */
[----:B------:R-:W-:-:S07]  /*1ee30*/  IMAD.MOV.U32 R15, RZ, RZ, -0x1 ;  /* 0xffffffffff0f7424 */ /* 0x000fce00078e00ff */
[----:B-1----:R-:W-:Y:S05]  /*1ee40*/  WARPSYNC.COLLECTIVE R15, `(.L_x_4731) ;  /* 0x000000000f087348 */ /* 0x002fea0003c00000 */
[----:B------:R0:W2:Y:S02]  /*1ee50*/  SHFL.IDX P6, R14, R13, R12, R11 ;  /* 0x0000000c0d0e7389 */ /* 0x0000a400000c000b */
[----:B012---:R-:W-:Y:S01]  /*1ee60*/  ENDCOLLECTIVE ;  /* 0x000000000000791b */ /* 0x007fe20003800000 */
.L_x_4731:
[----:B------:R-:W-:Y:S05]  /*1ee70*/  BSYNC B1 ;  /* 0x0000000000017941 */ /* 0x000fea0003800000 */
.L_x_4730:
        /* <DEDUP_REMOVED lines=8> */
.L_x_4732:
[----:B------:R-:W-:Y:S05]  /*1ef00*/  BRA `(.L_x_4733) ;  /* 0xfffffe5400c47947 */ /* 0x000fea000383ffff */
.L_x_4494:
[----:B-1----:R1:W2:Y:S02]  /*1ef10*/  SYNCS.PHASECHK.TRANS64.TRYWAIT P3, [R58+URZ+0x388b0], R65 ;  /* 0x0388b0413a0075a7 */ /* 0x0022a4000806017f */
[----:B--2---:R-:W-:Y:S05]  /*1ef20*/  @!P3 NANOSLEEP.SYNCS 0x989680 ;  /* 0x009896800000b95d */ /* 0x004fea0003900000 */
[----:B------:R-:W2:Y:S02]  /*1ef30*/  @!P3 SYNCS.PHASECHK.TRANS64 P3, [R58+URZ+0x388b0], R65 ;  /* 0x0388b0413a00b5a7 */ /* 0x000ea4000806007f */
[----:B--2---:R-:W-:Y:S05]  /*1ef40*/  @!P3 BRA `(.L_x_4494) ;  /* 0xfffffffc00f0b947 */ /* 0x004fea000383ffff */
[----:B------:R-:W-:Y:S05]  /*1ef50*/  BRA `(.L_x_4734) ;  /* 0xfffffe5800507947 */ /* 0x000fea000383ffff */
.L_x_4523:
        /* <DEDUP_REMOVED lines=8> */
.L_x_4736:
[----:B------:R-:W-:Y:S05]  /*1efe0*/  BSYNC B1 ;  /* 0x0000000000017941 */ /* 0x000fea0003800000 */
.L_x_4735:
        /* <DEDUP_REMOVED lines=8> */
.L_x_4737:
[----:B------:R-:W-:Y:S02]  /*1f070*/  IMAD.MOV.U32 R13, RZ, RZ, R24 ;  /* 0x000000ffff0d7224 */ /* 0x000fe400078e0018 */
[----:B------:R-:W-:-:S07]  /*1f080*/  IMAD.MOV.U32 R20, RZ, RZ, R14 ;  /* 0x000000ffff147224 */ /* 0x000fce00078e000e */
[----:B------:R-:W-:Y:S05]  /*1f090*/  WARPSYNC.COLLECTIVE R15, `(.L_x_4738) ;  /* 0x000000000f087348 */ /* 0x000fea0003c00000 */
[----:B------:R0:W1:Y:S02]  /*1f0a0*/  SHFL.IDX P6, R14, R13, R12, R11 ;  /* 0x0000000c0d0e7389 */ /* 0x00006400000c000b */
[----:B01----:R-:W-:Y:S01]  /*1f0b0*/  ENDCOLLECTIVE ;  /* 0x000000000000791b */ /* 0x003fe20003800000 */
.L_x_4738:
[----:B------:R-:W-:Y:S02]  /*1f0c0*/  IMAD.MOV.U32 R13, RZ, RZ, R27 ;  /* 0x000000ffff0d7224 */ /* 0x000fe400078e001b */
[----:B------:R-:W-:-:S07]  /*1f0d0*/  IMAD.MOV.U32 R24, RZ, RZ, R14 ;  /* 0x000000ffff187224 */ /* 0x000fce00078e000e */
[----:B------:R-:W-:Y:S05]  /*1f0e0*/  WARPSYNC.COLLECTIVE R15, `(.L_x_4739) ;  /* 0x000000000f087348 */ /* 0x000fea0003c00000 */
[----:B------:R0:W1:Y:S02]  /*1f0f0*/  SHFL.IDX P6, R14, R13, R12, R11 ;  /* 0x0000000c0d0e7389 */ /* 0x00006400000c000b */
[----:B01----:R-:W-:Y:S01]  /*1f100*/  ENDCOLLECTIVE ;  /* 0x000000000000791b */ /* 0x003fe20003800000 */
.L_x_4739:
[----:B------:R-:W-:Y:S01]  /*1f110*/  IMAD.MOV.U32 R21, RZ, RZ, R14 ;  /* 0x000000ffff157224 */ /* 0x000fe200078e000e */
[----:B------:R-:W-:Y:S06]  /*1f120*/  BRA `(.L_x_4740) ;  /* 0xfffffe8c00447947 */ /* 0x000fec000383ffff */
.L_x_4527:
[----:B0-----:R0:W1:Y:S02]  /*1f130*/  SYNCS.PHASECHK.TRANS64.TRYWAIT P0, [R2+URZ+0x38800], R13 ;  /* 0x0388000d020075a7 */ /* 0x001064000800017f */
[----:B-1----:R-:W-:Y:S05]  /*1f140*/  @!P0 NANOSLEEP.SYNCS 0x989680 ;  /* 0x009896800000895d */ /* 0x002fea0003900000 */
[----:B------:R-:W1:Y:S02]  /*1f150*/  @!P0 SYNCS.PHASECHK.TRANS64 P0, [R2+URZ+0x38800], R13 ;  /* 0x0388000d020085a7 */ /* 0x000e64000800007f */
[----:B-1----:R-:W-:Y:S05]  /*1f160*/  @!P0 BRA `(.L_x_4527) ;  /* 0xfffffffc00f08947 */ /* 0x002fea000383ffff */
[----:B------:R-:W-:Y:S05]  /*1f170*/  BRA `(.L_x_4741) ;  /* 0xfffffe9000647947 */ /* 0x000fea000383ffff */
.L_x_4535:
        /* <DEDUP_REMOVED lines=8> */
.L_x_4743:
[----:B------:R-:W-:Y:S05]  /*1f200*/  BSYNC B1 ;  /* 0x0000000000017941 */ /* 0x000fea0003800000 */
.L_x_4742:
        /* <DEDUP_REMOVED lines=8> */
.L_x_4744:
[----:B------:R-:W-:Y:S02]  /*1f290*/  IMAD.MOV.U32 R13, RZ, RZ, R24 ;  /* 0x000000ffff0d7224 */ /* 0x000fe400078e0018 */
[----:B------:R-:W-:-:S07]  /*1f2a0*/  IMAD.MOV.U32 R20, RZ, RZ, R14 ;  /* 0x000000ffff147224 */ /* 0x000fce00078e000e */
[----:B------:R-:W-:Y:S05]  /*1f2b0*/  WARPSYNC.COLLECTIVE R15, `(.L_x_4745) ;  /* 0x000000000f087348 */ /* 0x000fea0003c00000 */
[----:B------:R0:W1:Y:S02]  /*1f2c0*/  SHFL.IDX P6, R14, R13, R12, R11 ;  /* 0x0000000c0d0e7389 */ /* 0x00006400000c000b */
[----:B01----:R-:W-:Y:S01]  /*1f2d0*/  ENDCOLLECTIVE ;  /* 0x000000000000791b */ /* 0x003fe20003800000 */
.L_x_4745:
[----:B------:R-:W-:Y:S02]  /*1f2e0*/  IMAD.MOV.U32 R13, RZ, RZ, R27 ;  /* 0x000000ffff0d7224 */ /* 0x000fe400078e001b */
[----:B------:R-:W-:-:S07]  /*1f2f0*/  IMAD.MOV.U32 R21, RZ, RZ, R14 ;  /* 0x000000ffff157224 */ /* 0x000fce00078e000e */
[----:B------:R-:W-:Y:S05]  /*1f300*/  WARPSYNC.COLLECTIVE R15, `(.L_x_4746) ;  /* 0x000000000f087348 */ /* 0x000fea0003c00000 */
[----:B------:R0:W1:Y:S02]  /*1f310*/  SHFL.IDX P6, R14, R13, R12, R11 ;  /* 0x0000000c0d0e7389 */ /* 0x00006400000c000b */
[----:B01----:R-:W-:Y:S01]  /*1f320*/  ENDCOLLECTIVE ;  /* 0x000000000000791b */ /* 0x003fe20003800000 */
.L_x_4746:
[----:B------:R-:W-:Y:S05]  /*1f330*/  BRA `(.L_x_4747) ;  /* 0xfffffe9800c87947 */ /* 0x000fea000383ffff */
.L_x_4539:
[----:B0-----:R0:W1:Y:S02]  /*1f340*/  SYNCS.PHASECHK.TRANS64.TRYWAIT P1, [R2+URZ+0x38800], R25 ;  /* 0x03880019020075a7 */ /* 0x001064000802017f */
[----:B-1----:R-:W-:Y:S05]  /*1f350*/  @!P1 NANOSLEEP.SYNCS 0x989680 ;  /* 0x009896800000995d */ /* 0x002fea0003900000 */
[----:B------:R-:W1:Y:S02]  /*1f360*/  @!P1 SYNCS.PHASECHK.TRANS64 P1, [R2+URZ+0x38800], R25 ;  /* 0x03880019020095a7 */ /* 0x000e64000802007f */
[----:B-1----:R-:W-:Y:S05]  /*1f370*/  @!P1 BRA `(.L_x_4539) ;  /* 0xfffffffc00f09947 */ /* 0x002fea000383ffff */
[----:B------:R-:W-:Y:S05]  /*1f380*/  BRA `(.L_x_4748) ;  /* 0xfffffe9c00ac7947 */ /* 0x000fea000383ffff */
.L_x_4545:
[----:B-1----:R1:W2:Y:S02]  /*1f390*/  SYNCS.PHASECHK.TRANS64.TRYWAIT P1, [R11+URZ+0x38830], R10 ;  /* 0x0388300a0b0075a7 */ /* 0x0022a4000802017f */
[----:B--2---:R-:W-:Y:S05]  /*1f3a0*/  @!P1 NANOSLEEP.SYNCS 0x989680 ;  /* 0x009896800000995d */ /* 0x004fea0003900000 */
[----:B------:R-:W2:Y:S02]  /*1f3b0*/  @!P1 SYNCS.PHASECHK.TRANS64 P1, [R11+URZ+0x38830], R10 ;  /* 0x0388300a0b0095a7 */ /* 0x000ea4000802007f */
[----:B--2---:R-:W-:Y:S05]  /*1f3c0*/  @!P1 BRA `(.L_x_4545) ;  /* 0xfffffffc00f09947 */ /* 0x004fea000383ffff */
[----:B------:R-:W-:Y:S05]  /*1f3d0*/  BRA `(.L_x_4544) ;  /* 0xfffffea800d87947 */ /* 0x000fea000383ffff */
.L_x_4547:
[----:B--2---:R2:W3:Y:S02]  /*1f3e0*/  SYNCS.PHASECHK.TRANS64.TRYWAIT P1, [R2+URZ+0x38810], R3 ;  /* 0x03881003020075a7 */ /* 0x0044e4000802017f */
[----:B---3--:R-:W-:Y:S05]  /*1f3f0*/  @!P1 NANOSLEEP.SYNCS 0x989680 ;  /* 0x009896800000995d */ /* 0x008fea0003900000 */
[----:B------:R-:W3:Y:S02]  /*1f400*/  @!P1 SYNCS.PHASECHK.TRANS64 P1, [R2+URZ+0x38810], R3 ;  /* 0x03881003020095a7 */ /* 0x000ee4000802007f */
[----:B---3--:R-:W-:Y:S05]  /*1f410*/  @!P1 BRA `(.L_x_4547) ;  /* 0xfffffffc00f09947 */ /* 0x008fea000383ffff */
[----:B------:R-:W-:Y:S05]  /*1f420*/  BRA `(.L_x_4749) ;  /* 0xfffffeac00887947 */ /* 0x000fea000383ffff */
.L_x_4551:
[----:B0-----:R0:W2:Y:S02]  /*1f430*/  SYNCS.PHASECHK.TRANS64.TRYWAIT P1, [R11+URZ+0x38850], R10 ;  /* 0x0388500a0b0075a7 */ /* 0x0010a4000802017f */
[----:B--2---:R-:W-:Y:S05]  /*1f440*/  @!P1 NANOSLEEP.SYNCS 0x989680 ;  /* 0x009896800000995d */ /* 0x004fea0003900000 */
[----:B------:R-:W2:Y:S02]  /*1f450*/  @!P1 SYNCS.PHASECHK.TRANS64 P1, [R11+URZ+0x38850], R10 ;  /* 0x0388500a0b0095a7 */ /* 0x000ea4000802007f */
[----:B--2---:R-:W-:Y:S05]  /*1f460*/  @!P1 BRA `(.L_x_4551) ;  /* 0xfffffffc00f09947 */ /* 0x004fea000383ffff */
[----:B------:R-:W-:Y:S05]  /*1f470*/  BRA `(.L_x_4550) ;  /* 0xfffffeac00b47947 */ /* 0x000fea000383ffff */
.L_x_4560:
[----:B-1----:R1:W2:Y:S02]  /*1f480*/  SYNCS.PHASECHK.TRANS64.TRYWAIT P2, [R12+URZ+0x38830], R196 ;  /* 0x038830c40c0075a7 */ /* 0x0022a4000804017f */
[----:B--2---:R-:W-:Y:S05]  /*1f490*/  @!P2 NANOSLEEP.SYNCS 0x989680 ;  /* 0x009896800000a95d */ /* 0x004fea0003900000 */
[----:B------:R-:W2:Y:S02]  /*1f4a0*/  @!P2 SYNCS.PHASECHK.TRANS64 P2, [R12+URZ+0x38830], R196 ;  /* 0x038830c40c00a5a7 */ /* 0x000ea4000804007f */
[----:B--2---:R-:W-:Y:S05]  /*1f4b0*/  @!P2 BRA `(.L_x_4560) ;  /* 0xfffffffc00f0a947 */ /* 0x004fea000383ffff */
[----:B------:R-:W-:Y:S05]  /*1f4c0*/  BRA `(.L_x_4559) ;  /* 0xfffffedc00647947 */ /* 0x000fea000383ffff */
.L_x_4565:
[----:B---3--:R3:W4:Y:S02]  /*1f4d0*/  SYNCS.PHASECHK.TRANS64.TRYWAIT P2, [R12+URZ+0x38850], R196 ;  /* 0x038850c40c0075a7 */ /* 0x008724000804017f */
[----:B----4-:R-:W-:Y:S05]  /*1f4e0*/  @!P2 NANOSLEEP.SYNCS 0x989680 ;  /* 0x009896800000a95d */ /* 0x010fea0003900000 */
[----:B------:R-:W4:Y:S02]  /*1f4f0*/  @!P2 SYNCS.PHASECHK.TRANS64 P2, [R12+URZ+0x38850], R196 ;  /* 0x038850c40c00a5a7 */ /* 0x000f24000804007f */
[----:B----4-:R-:W-:Y:S05]  /*1f500*/  @!P2 BRA `(.L_x_4565) ;  /* 0xfffffffc00f0a947 */ /* 0x010fea000383ffff */
[----:B------:R-:W-:Y:S05]  /*1f510*/  BRA `(.L_x_4564) ;  /* 0xfffffee000087947 */ /* 0x000fea000383ffff */
.L_x_4600:
        /* <DEDUP_REMOVED lines=11> */
.L_x_4751:
[----:B------:R-:W-:Y:S05]  /*1f5d0*/  BSYNC B1 ;  /* 0x0000000000017941 */ /* 0x000fea0003800000 */
.L_x_4750:
[----:B------:R-:W-:Y:S05]  /*1f5e0*/  BRA `(.L_x_4752) ;  /* 0xffffff8000d87947 */ /* 0x000fea000383ffff */
.L_x_4602:
[----:B------:R-:W-:Y:S01]  /*1f5f0*/  BSSY B1, `(.L_x_4753) ;  /* 0x0000006000017945 */ /* 0x000fe20003800000 */
[----:B------:R-:W-:-:S07]  /*1f600*/  IMAD.MOV.U32 R15, RZ, RZ, -0x1 ;  /* 0xffffffffff0f7424 */ /* 0x000fce00078e00ff */
[----:B0-----:R-:W-:Y:S05]  /*1f610*/  WARPSYNC.COLLECTIVE R15, `(.L_x_4754) ;  /* 0x000000000f0c7348 */ /* 0x001fea0003c00000 */
[----:B------:R-:W-:Y:S02]  /*1f620*/  ELECT P6, UR62, PT ;  /* 0x00000000003e782f */ /* 0x000fe400038c0000 */
[----:B------:R-:W-:Y:S01]  /*1f630*/  MOV R14, UR62 ;  /* 0x0000003e000e7c02 */ /* 0x000fe20008000f00 */
[----:B0-----:R-:W-:Y:S10]  /*1f640*/  ENDCOLLECTIVE ;  /* 0x000000000000791b */ /* 0x001ff40003800000 */
.L_x_4754:
[----:B------:R-:W-:Y:S05]  /*1f650*/  BSYNC B1 ;  /* 0x0000000000017941 */ /* 0x000fea0003800000 */
.L_x_4753:
[----:B------:R-:W-:Y:S05]  /*1f660*/  BRA `(.L_x_4601) ;  /* 0xffffff8000d07947 */ /* 0x000fea000383ffff */
.L_x_4604:
[----:B0-----:R0:W1:Y:S02]  /*1f670*/  SYNCS.PHASECHK.TRANS64.TRYWAIT P0, [R18+URZ+0x38820], R3 ;  /* 0x03882003120075a7 */ /* 0x001064000800017f */
[----:B-1----:R-:W-:Y:S05]  /*1f680*/  @!P0 NANOSLEEP.SYNCS 0x989680 ;  /* 0x009896800000895d */ /* 0x002fea0003900000 */
[----:B------:R-:W1:Y:S02]  /*1f690*/  @!P0 SYNCS.PHASECHK.TRANS64 P0, [R18+URZ+0x38820], R3 ;  /* 0x03882003120085a7 */ /* 0x000e64000800007f */
[----:B-1----:R-:W-:Y:S05]  /*1f6a0*/  @!P0 BRA `(.L_x_4604) ;  /* 0xfffffffc00f08947 */ /* 0x002fea000383ffff */
[----:B------:R-:W-:Y:S05]  /*1f6b0*/  BRA `(.L_x_4755) ;  /* 0xffffff8000e07947 */ /* 0x000fea000383ffff */
.L_x_4608:
[----:B0-----:R0:W1:Y:S02]  /*1f6c0*/  SYNCS.PHASECHK.TRANS64.TRYWAIT P0, [R3+URZ+0x388a0], R8 ;  /* 0x0388a008030075a7 */ /* 0x001064000800017f */
[----:B-1----:R-:W-:Y:S05]  /*1f6d0*/  @!P0 NANOSLEEP.SYNCS 0x989680 ;  /* 0x009896800000895d */ /* 0x002fea0003900000 */
[----:B------:R-:W1:Y:S02]  /*1f6e0*/  @!P0 SYNCS.PHASECHK.TRANS64 P0, [R3+URZ+0x388a0], R8 ;  /* 0x0388a008030085a7 */ /* 0x000e64000800007f */
[----:B-1----:R-:W-:Y:S05]  /*1f6f0*/  @!P0 BRA `(.L_x_4608) ;  /* 0xfffffffc00f08947 */ /* 0x002fea000383ffff */
[----:B------:R-:W-:Y:S05]  /*1f700*/  BRA `(.L_x_4756) ;  /* 0xffffff8000f87947 */ /* 0x000fea000383ffff */
.L_x_4613:
[----:B-1----:R1:W2:Y:S02]  /*1f710*/  SYNCS.PHASECHK.TRANS64.TRYWAIT P0, [R3+URZ+0x388c0], R8 ;  /* 0x0388c008030075a7 */ /* 0x0022a4000800017f */
[----:B--2---:R-:W-:Y:S05]  /*1f720*/  @!P0 NANOSLEEP.SYNCS 0x989680 ;  /* 0x009896800000895d */ /* 0x004fea0003900000 */
[----:B------:R-:W2:Y:S02]  /*1f730*/  @!P0 SYNCS.PHASECHK.TRANS64 P0, [R3+URZ+0x388c0], R8 ;  /* 0x0388c008030085a7 */ /* 0x000ea4000800007f */
[----:B--2---:R-:W-:Y:S05]  /*1f740*/  @!P0 BRA `(.L_x_4613) ;  /* 0xfffffffc00f08947 */ /* 0x004fea000383ffff */
[----:B------:R-:W-:Y:S05]  /*1f750*/  BRA `(.L_x_4757) ;  /* 0xffffff8400747947 */ /* 0x000fea000383ffff */
.L_x_4627:
[----:B0-----:R0:W1:Y:S02]  /*1f760*/  SYNCS.PHASECHK.TRANS64.TRYWAIT P2, [R8+URZ+0x388a0], R2 ;  /* 0x0388a002080075a7 */ /* 0x001064000804017f */
[----:B-1----:R-:W-:Y:S05]  /*1f770*/  @!P2 NANOSLEEP.SYNCS 0x989680 ;  /* 0x009896800000a95d */ /* 0x002fea0003900000 */
[----:B------:R-:W1:Y:S02]  /*1f780*/  @!P2 SYNCS.PHASECHK.TRANS64 P2, [R8+URZ+0x388a0], R2 ;  /* 0x0388a0020800a5a7 */ /* 0x000e64000804007f */
[----:B-1----:R-:W-:Y:S05]  /*1f790*/  @!P2 BRA `(.L_x_4627) ;  /* 0xfffffffc00f0a947 */ /* 0x002fea000383ffff */
[----:B------:R-:W-:Y:S05]  /*1f7a0*/  BRA `(.L_x_4758) ;  /* 0xffffff8c00d87947 */ /* 0x000fea000383ffff */
.L_x_4632:
[----:B-1----:R1:W2:Y:S02]  /*1f7b0*/  SYNCS.PHASECHK.TRANS64.TRYWAIT P2, [R8+URZ+0x388c0], R2 ;  /* 0x0388c002080075a7 */ /* 0x0022a4000804017f */
[----:B--2---:R-:W-:Y:S05]  /*1f7c0*/  @!P2 NANOSLEEP.SYNCS 0x989680 ;  /* 0x009896800000a95d */ /* 0x004fea0003900000 */
[----:B------:R-:W2:Y:S02]  /*1f7d0*/  @!P2 SYNCS.PHASECHK.TRANS64 P2, [R8+URZ+0x388c0], R2 ;  /* 0x0388c0020800a5a7 */ /* 0x000ea4000804007f */
[----:B--2---:R-:W-:Y:S05]  /*1f7e0*/  @!P2 BRA `(.L_x_4632) ;  /* 0xfffffffc00f0a947 */ /* 0x004fea000383ffff */
[----:B------:R-:W-:Y:S05]  /*1f7f0*/  BRA `(.L_x_4759) ;  /* 0xffffff9000507947 */ /* 0x000fea000383ffff */
.L_x_4654:
        /* <DEDUP_REMOVED lines=8> */
[----:B0-----:R-:W-:Y:S05]  /*1f880*/  WARPSYNC.COLLECTIVE R15, `(.L_x_4761) ;  /* 0x000000000f087348 */ /* 0x001fea0003c00000 */
[----:B------:R1:W2:Y:S02]  /*1f890*/  SHFL.IDX P6, R14, R13, R12, R11 ;  /* 0x0000000c0d0e7389 */ /* 0x0002a400000c000b */
[----:B012---:R-:W-:Y:S01]  /*1f8a0*/  ENDCOLLECTIVE ;  /* 0x000000000000791b */ /* 0x007fe20003800000 */
.L_x_4761:
[----:B------:R-:W-:Y:S05]  /*1f8b0*/  BSYNC B0 ;  /* 0x0000000000007941 */ /* 0x000fea0003800000 */
.L_x_4760:
[----:B------:R-:W-:Y:S05]  /*1f8c0*/  BRA `(.L_x_4762) ;  /* 0xffffffa400e47947 */ /* 0x000fea000383ffff */
.L_x_4657:
[----:B0-----:R0:W1:Y:S02]  /*1f8d0*/  SYNCS.PHASECHK.TRANS64.TRYWAIT P0, [R26+URZ+0x38840], R0 ;  /* 0x038840001a0075a7 */ /* 0x001064000800017f */
[----:B-1----:R-:W-:Y:S05]  /*1f8e0*/  @!P0 NANOSLEEP.SYNCS 0x989680 ;  /* 0x009896800000895d */ /* 0x002fea0003900000 */
[----:B------:R-:W1:Y:S02]  /*1f8f0*/  @!P0 SYNCS.PHASECHK.TRANS64 P0, [R26+URZ+0x38840], R0 ;  /* 0x038840001a0085a7 */ /* 0x000e64000800007f */
[----:B-1----:R-:W-:Y:S05]  /*1f900*/  @!P0 BRA `(.L_x_4657) ;  /* 0xfffffffc00f08947 */ /* 0x002fea000383ffff */
[----:B------:R-:W-:Y:S05]  /*1f910*/  BRA `(.L_x_4763) ;  /* 0xffffffa800187947 */ /* 0x000fea000383ffff */
.L_x_4658:
        /* <DEDUP_REMOVED lines=8> */
.L_x_4765:
[----:B------:R-:W-:Y:S05]  /*1f9a0*/  BSYNC B0 ;  /* 0x0000000000007941 */ /* 0x000fea0003800000 */
.L_x_4764:
        /* <DEDUP_REMOVED lines=9> */
.L_x_4766:
[----:B------:R-:W-:Y:S02]  /*1fa40*/  IMAD.MOV.U32 R13, RZ, RZ, R4 ;  /* 0x000000ffff0d7224 */ /* 0x000fe400078e0004 */
[----:B------:R-:W-:Y:S02]  /*1fa50*/  IMAD.MOV.U32 R12, RZ, RZ, 0x1 ;  /* 0x00000001ff0c7424 */ /* 0x000fe400078e00ff */
[----:B------:R-:W-:-:S07]  /*1fa60*/  IMAD.MOV.U32 R3, RZ, RZ, R14 ;  /* 0x000000ffff037224 */ /* 0x000fce00078e000e */
[----:B------:R-:W-:Y:S05]  /*1fa70*/  WARPSYNC.COLLECTIVE R15, `(.L_x_4767) ;  /* 0x000000000f087348 */ /* 0x000fea0003c00000 */
[----:B------:R0:W1:Y:S02]  /*1fa80*/  SHFL.IDX P6, R14, R13, R12, R11 ;  /* 0x0000000c0d0e7389 */ /* 0x00006400000c000b */
[----:B01----:R-:W-:Y:S01]  /*1fa90*/  ENDCOLLECTIVE ;  /* 0x000000000000791b */ /* 0x003fe20003800000 */
.L_x_4767:
        /* <DEDUP_REMOVED lines=15> */
.L_x_4768:
[----:B------:R-:W-:Y:S02]  /*1fb90*/  @P0 IMAD R6, R5, 0x2, R18 ;  /* 0x0000000205060824 */ /* 0x000fe400078e0212 */
[----:B------:R-:W-:Y:S02]  /*1fba0*/  IMAD.MOV.U32 R13, RZ, RZ, R4 ;  /* 0x000000ffff0d7224 */ /* 0x000fe400078e0004 */
[----:B------:R-:W-:Y:S02]  /*1fbb0*/  IMAD.MOV.U32 R12, RZ, RZ, 0x2 ;  /* 0x00000002ff0c7424 */ /* 0x000fe400078e00ff */
[----:B------:R-:W-:-:S07]  /*1fbc0*/  IMAD.MOV.U32 R3, RZ, RZ, R14 ;  /* 0x000000ffff037224 */ /* 0x000fce00078e000e */
[----:B------:R-:W-:Y:S05]  /*1fbd0*/  WARPSYNC.COLLECTIVE R15, `(.L_x_4769) ;  /* 0x000000000f087348 */ /* 0x000fea0003c00000 */
[----:B------:R0:W1:Y:S02]  /*1fbe0*/  SHFL.IDX P6, R14, R13, R12, R11 ;  /* 0x0000000c0d0e7389 */ /* 0x00006400000c000b */
[----:B01----:R-:W-:Y:S01]  /*1fbf0*/  ENDCOLLECTIVE ;  /* 0x000000000000791b */ /* 0x003fe20003800000 */
.L_x_4769:
        /* <DEDUP_REMOVED lines=15> */
.L_x_4770:
[----:B------:R-:W-:Y:S02]  /*1fcf0*/  @P0 IMAD R6, R5, 0x2, R18 ;  /* 0x0000000205060824 */ /* 0x000fe400078e0212 */
[----:B------:R-:W-:Y:S02]  /*1fd00*/  IMAD.MOV.U32 R13, RZ, RZ, R4 ;  /* 0x000000ffff0d7224 */ /* 0x000fe400078e0004 */
[----:B------:R-:W-:Y:S02]  /*1fd10*/  IMAD.MOV.U32 R12, RZ, RZ, 0x3 ;  /* 0x00000003ff0c7424 */ /* 0x000fe400078e00ff */
[----:B------:R-:W-:-:S07]  /*1fd20*/  IMAD.MOV.U32 R3, RZ, RZ, R14 ;  /* 0x000000ffff037224 */ /* 0x000fce00078e000e */
[----:B------:R-:W-:Y:S05]  /*1fd30*/  WARPSYNC.COLLECTIVE R15, `(.L_x_4771) ;  /* 0x000000000f087348 */ /* 0x000fea0003c00000 */
[----:B------:R0:W1:Y:S02]  /*1fd40*/  SHFL.IDX P6, R14, R13, R12, R11 ;  /* 0x0000000c0d0e7389 */ /* 0x00006400000c000b */
[----:B01----:R-:W-:Y:S01]  /*1fd50*/  ENDCOLLECTIVE ;  /* 0x000000000000791b */ /* 0x003fe20003800000 */
.L_x_4771:
        /* <DEDUP_REMOVED lines=10> */
.L_x_4772:
[----:B------:R-:W-:Y:S01]  /*1fe00*/  @!PT LDS RZ, [RZ] ;  /* 0x00000000fffff984 */ /* 0x000fe20000000800 */
[----:B------:R-:W-:Y:S01]  /*1fe10*/  @!PT LDS RZ, [RZ] ;  /* 0x00000000fffff984 */ /* 0x000fe20000000800 */
[----:B------:R-:W-:Y:S01]  /*1fe20*/  @!PT LDS RZ, [RZ] ;  /* 0x00000000fffff984 */ /* 0x000fe20000000800 */
[----:B------:R0:W-:Y:S01]  /*1fe30*/  @P0 LDGSTS.E.BYPASS.LTC128B.128 [R6+0x23400], desc[UR42][R2.64], !P2 ;  /* 0x2340000002060fae */ /* 0x0001e2000d101d6a */
[----:B------:R-:W-:Y:S01]  /*1fe40*/  IMAD.MOV.U32 R0, RZ, RZ, R14 ;  /* 0x000000ffff007224 */ /* 0x000fe200078e000e */
[----:B------:R-:W-:Y:S06]  /*1fe50*/  BRA `(.L_x_4773) ;  /* 0xffffffa400c47947 */ /* 0x000fec000383ffff */
.L_x_4663:
        /* <DEDUP_REMOVED lines=9> */
.L_x_4774:
[C---:B------:R-:W-:Y:S01]  /*1fef0*/  VIADD R10, R25.reuse, 0x10 ;  /* 0x00000010190a7836 */ /* 0x040fe20000000000 */
[C---:B------:R-:W-:Y:S01]  /*1ff00*/  ISETP.GE.AND P0, PT, R25.reuse, R3, PT ;  /* 0x000000031900720c */ /* 0x040fe20003f06270 */
[----:B------:R-:W-:-:S03]  /*1ff10*/  VIADD R8, R25, 0x20 ;  /* 0x0000002019087836 */ /* 0x000fc60000000000 */
[----:B------:R0:W-:Y:S04]  /*1ff20*/  STL [R1+0x18], R10 ;  /* 0x0000180a01007387 */ /* 0x0001e80000100800 */
[----:B------:R0:W-:Y:S01]  /*1ff30*/  STL [R1+0x1c], R8 ;  /* 0x00001c0801007387 */ /* 0x0001e20000100800 */
[----:B------:R-:W-:Y:S02]  /*1ff40*/  IMAD.MOV.U32 R13, RZ, RZ, R0 ;  /* 0x000000ffff0d7224 */ /* 0x000fe400078e0000 */
[----:B------:R-:W-:-:S07]  /*1ff50*/  IMAD.MOV.U32 R5, RZ, RZ, R14 ;  /* 0x000000ffff057224 */ /* 0x000fce00078e000e */
[----:B0-----:R-:W-:Y:S05]  /*1ff60*/  WARPSYNC.COLLECTIVE R15, `(.L_x_4775) ;  /* 0x000000000f087348 */ /* 0x001fea0003c00000 */
[----:B------:R1:W2:Y:S02]  /*1ff70*/  SHFL.IDX P6, R14, R13, R12, R11 ;  /* 0x0000000c0d0e7389 */ /* 0x0002a400000c000b */
[----:B012---:R-:W-:Y:S01]  /*1ff80*/  ENDCOLLECTIVE ;  /* 0x000000000000791b */ /* 0x007fe20003800000 */
.L_x_4775:
[----:B------:R-:W-:Y:S02]  /*1ff90*/  IMAD.MOV.U32 R13, RZ, RZ, R2 ;  /* 0x000000ffff0d7224 */ /* 0x000fe400078e0002 */
[----:B------:R-:W-:Y:S02]  /*1ffa0*/  IMAD.MOV.U32 R12, RZ, RZ, 0x1 ;  /* 0x00000001ff0c7424 */ /* 0x000fe400078e00ff */
[----:B------:R-:W-:-:S07]  /*1ffb0*/  IMAD.MOV.U32 R4, RZ, RZ, R14 ;  /* 0x000000ffff047224 */ /* 0x000fce00078e000e */
[----:B------:R-:W-:Y:S05]  /*1ffc0*/  WARPSYNC.COLLECTIVE R15, `(.L_x_4776) ;  /* 0x000000000f087348 */ /* 0x000fea0003c00000 */
[----:B------:R0:W1:Y:S02]  /*1ffd0*/  SHFL.IDX P6, R14, R13, R12, R11 ;  /* 0x0000000c0d0e7389 */ /* 0x00006400000c000b */
[----:B01----:R-:W-:Y:S01]  /*1ffe0*/  ENDCOLLECTIVE ;  /* 0x000000000000791b */ /* 0x003fe20003800000 */
.L_x_4776:
[----:B------:R-:W-:-:S05]  /*1fff0*/  @!P0 LEA R4, P2, R7, R4, 0x1 ;  /* 0x0000000407048211 */ /* 0x000fca00078408ff */
[----:B------:R-:W-:-:S05]  /*20000*/  @!P0 IMAD.X R5, RZ, RZ, R5, P2 ;  /* 0x000000ffff058224 */ /* 0x000fca00010e0605 */
[----:B------:R-:W-:Y:S01]  /*20010*/  @!PT LDS RZ, [RZ] ;  /* 0x00000000fffff984 */ /* 0x000fe20000000800 */
[----:B------:R-:W-:Y:S01]  /*20020*/  @!PT LDS RZ, [RZ] ;  /* 0x00000000fffff984 */ /* 0x000fe20000000800 */
[----:B------:R-:W-:Y:S01]  /*20030*/  @!PT LDS RZ, [RZ] ;  /* 0x00000000fffff984 */ /* 0x000fe20000000800 */
[----:B------:R0:W-:Y:S01]  /*20040*/  @!P0 LDGSTS.E.BYPASS.LTC128B.128 [R23+0x20400], desc[UR42][R4.64], !P1 ;  /* 0x2040000004178fae */ /* 0x0001e2000c901d6a */
[----:B------:R-:W-:Y:S01]  /*20050*/  IMAD.MOV.U32 R13, RZ, RZ, R0 ;  /* 0x000000ffff0d7224 */ /* 0x000fe200078e0000 */
[----:B------:R-:W-:Y:S01]  /*20060*/  ISETP.GE.AND P0, PT, R10, R3, PT ;  /* 0x000000030a00720c */ /* 0x000fe20003f06270 */
[----:B0-----:R-:W-:-:S12]  /*20070*/  IMAD.MOV.U32 R4, RZ, RZ, R14 ;  /* 0x000000ffff047224 */ /* 0x001fd800078e000e */
[----:B------:R-:W-:Y:S05]  /*20080*/  WARPSYNC.COLLECTIVE R15, `(.L_x_4777) ;  /* 0x000000000f087348 */ /* 0x000fea0003c00000 */
[----:B------:R0:W1:Y:S02]  /*20090*/  SHFL.IDX P6, R14, R13, R12, R11 ;  /* 0x0000000c0d0e7389 */ /* 0x00006400000c000b */
[----:B01----:R-:W-:Y:S01]  /*200a0*/  ENDCOLLECTIVE ;  /* 0x000000000000791b */ /* 0x003fe20003800000 */
.L_x_4777:
[----:B------:R-:W-:Y:S02]  /*200b0*/  IMAD.MOV.U32 R13, RZ, RZ, R2 ;  /* 0x000000ffff0d7224 */ /* 0x000fe400078e0002 */
[----:B------:R-:W-:Y:S02]  /*200c0*/  IMAD.MOV.U32 R12, RZ, RZ, 0x2 ;  /* 0x00000002ff0c7424 */ /* 0x000fe400078e00ff */
[----:B------:R-:W-:-:S07]  /*200d0*/  IMAD.MOV.U32 R5, RZ, RZ, R14 ;  /* 0x000000ffff057224 */ /* 0x000fce00078e000e */
[----:B------:R-:W-:Y:S05]  /*200e0*/  WARPSYNC.COLLECTIVE R15, `(.L_x_4778) ;  /* 0x000000000f087348 */ /* 0x000fea0003c00000 */
[----:B------:R0:W1:Y:S02]  /*200f0*/  SHFL.IDX P6, R14, R13, R12, R11 ;  /* 0x0000000c0d0e7389 */ /* 0x00006400000c000b */
[----:B01----:R-:W-:Y:S01]  /*20100*/  ENDCOLLECTIVE ;  /* 0x000000000000791b */ /* 0x003fe20003800000 */
.L_x_4778:
        /* <DEDUP_REMOVED lines=10> */
.L_x_4779:
[----:B------:R-:W-:Y:S01]  /*201b0*/  @!PT LDS RZ, [RZ] ;  /* 0x00000000fffff984 */ /* 0x000fe20000000800 */
[----:B------:R-:W-:Y:S01]  /*201c0*/  @!PT LDS RZ, [RZ] ;  /* 0x00000000fffff984 */ /* 0x000fe20000000800 */
[----:B------:R-:W-:Y:S01]  /*201d0*/  @!PT LDS RZ, [RZ] ;  /* 0x00000000fffff984 */ /* 0x000fe20000000800 */
[----:B------:R0:W-:Y:S01]  /*201e0*/  @!P0 LDGSTS.E.BYPASS.LTC128B.128 [R23+0x20c00], desc[UR42][R4.64], !P1 ;  /* 0x20c0000004178fae */ /* 0x0001e2000c901d6a */
[----:B------:R-:W-:Y:S01]  /*201f0*/  ISETP.GE.AND P0, PT, R8, R3, PT ;  /* 0x000000030800720c */ /* 0x000fe20003f06270 */
[----:B------:R-:W-:Y:S02]  /*20200*/  IMAD.MOV.U32 R13, RZ, RZ, R2 ;  /* 0x000000ffff0d7224 */ /* 0x000fe400078e0002 */
[----:B------:R-:W-:Y:S02]  /*20210*/  IMAD.MOV.U32 R12, RZ, RZ, 0x3 ;  /* 0x00000003ff0c7424 */ /* 0x000fe400078e00ff */
[----:B0-----:R-:W-:-:S08]  /*20220*/  IMAD.MOV.U32 R4, RZ, RZ, R14 ;  /* 0x000000ffff047224 */ /* 0x001fd000078e000e */
[----:B------:R-:W-:Y:S05]  /*20230*/  WARPSYNC.COLLECTIVE R15, `(.L_x_4780) ;  /* 0x000000000f087348 */ /* 0x000fea0003c00000 */
[----:B------:R0:W1:Y:S02]  /*20240*/  SHFL.IDX P6, R14, R13, R12, R11 ;  /* 0x0000000c0d0e7389 */ /* 0x00006400000c000b */
[----:B01----:R-:W-:Y:S01]  /*20250*/  ENDCOLLECTIVE ;  /* 0x000000000000791b */ /* 0x003fe20003800000 */
.L_x_4780:
        /* <DEDUP_REMOVED lines=14> */
.L_x_4781:
[----:B------:R-:W-:Y:S01]  /*20340*/  IMAD.MOV.U32 R0, RZ, RZ, R14 ;  /* 0x000000ffff007224 */ /* 0x000fe200078e000e */
[----:B------:R-:W-:Y:S06]  /*20350*/  BRA `(.L_x_4782) ;  /* 0xffffffa800d87947 */ /* 0x000fec000383ffff */
.L_x_4667:
[----:B------:R-:W2:Y:S04]  /*20360*/  LDL.LU R10, [R1+0x14] ;  /* 0x00001400010a7983 */ /* 0x000ea80000300800 */
[----:B------:R-:W3:Y:S04]  /*20370*/  LDL.LU R9, [R1+0x18] ;  /* 0x0000180001097983 */ /* 0x000ee80000300800 */
[----:B------:R-:W4:Y:S01]  /*20380*/  LDL.LU R8, [R1+0x1c] ;  /* 0x00001c0001087983 */ /* 0x000f220000300800 */
[----:B------:R-:W-:Y:S01]  /*20390*/  LOP3.LUT R16, R16, 0xffffefff, RZ, 0xc0, !PT ;  /* 0xffffefff10107812 */ /* 0x000fe200078ec0ff */
[----:B------:R-:W-:Y:S01]  /*203a0*/  BSSY B0, `(.L_x_4783) ;  /* 0x0000029000007945 */ /* 0x000fe20003800000 */
[----:B------:R-:W-:-:S02]  /*203b0*/  IMAD.MOV.U32 R13, RZ, RZ, R6 ;  /* 0x000000ffff0d7224 */ /* 0x000fc400078e0006 */
[----:B------:R-:W-:Y:S02]  /*203c0*/  IMAD.MOV.U32 R12, RZ, RZ, RZ ;  /* 0x000000ffff0c7224 */ /* 0x000fe400078e00ff */
[----:B------:R-:W-:Y:S02]  /*203d0*/  IMAD.MOV.U32 R11, RZ, RZ, 0x181f ;  /* 0x0000181fff0b7424 */ /* 0x000fe400078e00ff */
[----:B------:R-:W-:Y:S02]  /*203e0*/  IMAD.MOV.U32 R15, RZ, RZ, -0x1 ;  /* 0xffffffffff0f7424 */ /* 0x000fe400078e00ff */
[----:B--2---:R-:W-:-:S05]  /*203f0*/  IMAD R7, R10, R7, RZ ;  /* 0x000000070a077224 */ /* 0x004fca00078e02ff */
[-C--:B------:R-:W-:Y:S02]  /*20400*/  ISETP.GE.AND P2, PT, R25, R7.reuse, PT ;  /* 0x000000071900720c */ /* 0x080fe40003f46270 */
[-C--:B---3--:R-:W-:Y:S02]  /*20410*/  ISETP.GE.AND P1, PT, R9, R7.reuse, PT ;  /* 0x000000070900720c */ /* 0x088fe40003f26270 */
[----:B----4-:R-:W-:-:S09]  /*20420*/  ISETP.GE.AND P0, PT, R8, R7, PT ;  /* 0x000000070800720c */ /* 0x010fd20003f06270 */
[C---:B------:R-:W-:Y:S02]  /*20430*/  @!P2 LOP3.LUT R2, R4.reuse, 0x40, RZ, 0xc0, !PT ;  /* 0x000000400402a812 */ /* 0x040fe400078ec0ff */
[----:B------:R-:W-:Y:S02]  /*20440*/  @!P1 LOP3.LUT R3, R4, 0x40, RZ, 0xc0, !PT ;  /* 0x0000004004039812 */ /* 0x000fe400078ec0ff */
[----:B------:R-:W-:Y:S02]  /*20450*/  @!P2 SHF.R.U32.HI R2, RZ, 0x2, R2 ;  /* 0x00000002ff02a819 */ /* 0x000fe40000011602 */
[----:B------:R-:W-:Y:S02]  /*20460*/  @!P1 SHF.R.U32.HI R3, RZ, 0x2, R3 ;  /* 0x00000002ff039819 */ /* 0x000fe40000011603 */
[----:B------:R-:W-:Y:S02]  /*20470*/  @!P2 ISETP.NE.U32.AND P6, PT, R2, RZ, PT ;  /* 0x000000ff0200a20c */ /* 0x000fe40003fc5070 */
[----:B------:R-:W-:-:S02]  /*20480*/  @!P2 LOP3.LUT R2, R5, 0x80, RZ, 0xc0, !PT ;  /* 0x000000800502a812 */ /* 0x000fc400078ec0ff */
[----:B------:R-:W-:Y:S02]  /*20490*/  @!P0 LOP3.LUT R8, R4, 0x40, RZ, 0xc0, !PT ;  /* 0x0000004004088812 */ /* 0x000fe400078ec0ff */
[----:B------:R-:W-:Y:S02]  /*204a0*/  @!P2 SHF.R.U32.HI R2, RZ, 0x3, R2 ;  /* 0x00000003ff02a819 */ /* 0x000fe40000011602 */
[----:B------:R-:W-:-:S05]  /*204b0*/  @!P0 SHF.R.U32.HI R8, RZ, 0x2, R8 ;  /* 0x00000002ff088819 */ /* 0x000fca0000011608 */
[----:B------:R-:W-:Y:S02]  /*204c0*/  @P6 LOP3.LUT R16, R16, 0x1000, RZ, 0xfc, !PT ;  /* 0x0000100010106812 */ /* 0x000fe400078efcff */
[----:B------:R-:W-:Y:S02]  /*204d0*/  @!P2 ISETP.NE.U32.AND P6, PT, R2, RZ, PT ;  /* 0x000000ff0200a20c */ /* 0x000fe40003fc5070 */
[----:B------:R-:W-:Y:S02]  /*204e0*/  LOP3.LUT R16, R16, 0xfffff7ff, RZ, 0xc0, !PT ;  /* 0xfffff7ff10107812 */ /* 0x000fe400078ec0ff */
[----:B------:R-:W-:-:S04]  /*204f0*/  @!P1 LOP3.LUT R2, R5, 0x80, RZ, 0xc0, !PT ;  /* 0x0000008005029812 */ /* 0x000fc800078ec0ff */
[----:B------:R-:W-:-:S05]  /*20500*/  @!P1 SHF.R.U32.HI R2, RZ, 0x3, R2 ;  /* 0x00000003ff029819 */ /* 0x000fca0000011602 */
[----:B------:R-:W-:Y:S02]  /*20510*/  @P6 LOP3.LUT R16, R16, 0x800, RZ, 0xfc, !PT ;  /* 0x0000080010106812 */ /* 0x000fe400078efcff */
[----:B------:R-:W-:Y:S02]  /*20520*/  @!P1 ISETP.NE.U32.AND P6, PT, R3, RZ, PT ;  /* 0x000000ff0300920c */ /* 0x000fe40003fc5070 */
[----:B------:R-:W-:-:S11]  /*20530*/  LOP3.LUT R16, R16, 0xffffbfff, RZ, 0xc0, !PT ;  /* 0xffffbfff10107812 */ /* 0x000fd600078ec0ff */
[----:B------:R-:W-:Y:S02]  /*20540*/  @P6 LOP3.LUT R16, R16, 0x4000, RZ, 0xfc, !PT ;  /* 0x0000400010106812 */ /* 0x000fe400078efcff */
[----:B------:R-:W-:Y:S02]  /*20550*/  @!P1 ISETP.NE.U32.AND P6, PT, R2, RZ, PT ;  /* 0x000000ff0200920c */ /* 0x000fe40003fc5070 */
[----:B------:R-:W-:-:S11]  /*20560*/  LOP3.LUT R16, R16, 0xffffdfff, RZ, 0xc0, !PT ;  /* 0xffffdfff10107812 */ /* 0x000fd600078ec0ff */
        /* <DEDUP_REMOVED lines=12> */
.L_x_4784:
[----:B------:R-:W-:Y:S05]  /*20630*/  BSYNC B0 ;  /* 0x0000000000007941 */ /* 0x000fea0003800000 */
.L_x_4783:
        /* <DEDUP_REMOVED lines=11> */
.L_x_4785:
[----:B------:R-:W-:-:S04]  /*206f0*/  LOP3.LUT R16, R16, 0xfdffffff, RZ, 0xc0, !PT ;  /* 0xfdffffff10107812 */ /* 0x000fc800078ec0ff */
[----:B------:R-:W-:-:S04]  /*20700*/  @P3 LOP3.LUT R16, R16, 0x2000000, RZ, 0xfc, !PT ;  /* 0x0200000010103812 */ /* 0x000fc800078efcff */
[C---:B------:R-:W-:Y:S02]  /*20710*/  LOP3.LUT P3, RZ, R16.reuse, 0x200, RZ, 0xc0, !PT ;  /* 0x0000020010ff7812 */ /* 0x040fe4000786c0ff */
[----:B------:R-:W-:Y:S01]  /*20720*/  LOP3.LUT R16, R16, 0xfeffffff, RZ, 0xc0, !PT ;  /* 0xfeffffff10107812 */ /* 0x000fe200078ec0ff */
[----:B------:R-:W-:-:S03]  /*20730*/  IMAD.MOV.U32 R13, RZ, RZ, R6 ;  /* 0x000000ffff0d7224 */ /* 0x000fc600078e0006 */
[----:B------:R-:W-:Y:S01]  /*20740*/  @P1 LOP3.LUT R16, R16, 0x1000000, RZ, 0xfc, !PT ;  /* 0x0100000010101812 */ /* 0x000fe200078efcff */
[----:B------:R-:W-:-:S03]  /*20750*/  IMAD.MOV.U32 R12, RZ, RZ, 0x1 ;  /* 0x00000001ff0c7424 */ /* 0x000fc600078e00ff */
[C---:B------:R-:W-:Y:S02]  /*20760*/  LOP3.LUT P1, RZ, R16.reuse, 0x100, RZ, 0xc0, !PT ;  /* 0x0000010010ff7812 */ /* 0x040fe4000782c0ff */
[----:B------:R-:W-:Y:S01]  /*20770*/  LOP3.LUT R16, R16, 0xffdfffff, RZ, 0xc0, !PT ;  /* 0xffdfffff10107812 */ /* 0x000fe200078ec0ff */
[----:B------:R-:W-:-:S03]  /*20780*/  IMAD.MOV.U32 R3, RZ, RZ, R14 ;  /* 0x000000ffff037224 */ /* 0x000fc600078e000e */
[----:B------:R-:W-:Y:S02]  /*20790*/  @P0 LOP3.LUT R16, R16, 0x200000, RZ, 0xfc, !PT ;  /* 0x0020000010100812 */ /* 0x000fe400078efcff */
[----:B------:R-:W-:Y:S02]  /*207a0*/  @!P2 LEA R3, P6, R20, R3, 0x1 ;  /* 0x000000031403a211 */ /* 0x000fe400078c08ff */
[----:B------:R-:W-:-:S03]  /*207b0*/  LOP3.LUT P0, RZ, R16, 0x1000, RZ, 0xc0, !PT ;  /* 0x0000100010ff7812 */ /* 0x000fc6000780c0ff */
[----:B------:R-:W-:Y:S01]  /*207c0*/  @!P2 IMAD.X R2, RZ, RZ, R2, P6 ;  /* 0x000000ffff02a224 */ /* 0x000fe200030e0602 */
[----:B------:R-:W-:-:S04]  /*207d0*/  LOP3.LUT P6, RZ, R16, 0x800, RZ, 0xc0, !PT ;  /* 0x0000080010ff7812 */ /* 0x000fc800078cc0ff */
[----:B------:R-:W-:-:S04]  /*207e0*/  @!P2 LOP3.LUT R3, R3, R2, RZ, 0x3c, !PT ;  /* 0x000000020303a212 */ /* 0x000fc800078e3cff */
[----:B------:R-:W-:-:S04]  /*207f0*/  @!P2 LOP3.LUT R2, R3, R2, RZ, 0x3c, !PT ;  /* 0x000000020302a212 */ /* 0x000fc800078e3cff */
[----:B------:R-:W-:-:S05]  /*20800*/  @!P2 LOP3.LUT R3, R3, R2, RZ, 0x3c, !PT ;  /* 0x000000020303a212 */ /* 0x000fca00078e3cff */
[----:B------:R-:W-:Y:S01]  /*20810*/  @!PT LDS RZ, [RZ] ;  /* 0x00000000fffff984 */ /* 0x000fe20000000800 */
[----:B------:R-:W-:Y:S01]  /*20820*/  @!PT LDS RZ, [RZ] ;  /* 0x00000000fffff984 */ /* 0x000fe20000000800 */
[----:B------:R-:W-:Y:S01]  /*20830*/  @!PT LDS RZ, [RZ] ;  /* 0x00000000fffff984 */ /* 0x000fe20000000800 */
[----:B------:R0:W-:Y:S01]  /*20840*/  @!P2 LDGSTS.E.BYPASS.LTC128B.128 [R23+0x26400], desc[UR42][R2.64], !P4 ;  /* 0x264000000217afae */ /* 0x0001e2000e101d6a */
[----:B------:R-:W-:-:S03]  /*20850*/  LOP3.LUT P4, RZ, R16, 0x4000000, RZ, 0xc0, !PT ;  /* 0x0400000010ff7812 */ /* 0x000fc6000788c0ff */
[----:B------:R0:W-:Y:S01]  /*20860*/  @!P2 LDGSTS.E.BYPASS.LTC128B.128 [R23+0x28400], desc[UR42][R2.64+0x80], !P3 ;  /* 0x284000800217afae */ /* 0x0001e2000d901d6a */
[----:B------:R-:W-:-:S03]  /*20870*/  LOP3.LUT P3, RZ, R16, 0x2000000, RZ, 0xc0, !PT ;  /* 0x0200000010ff7812 */ /* 0x000fc6000786c0ff */
        /* <DEDUP_REMOVED lines=9> */
[----:B------:R0:W-:Y:S04]  /*20910*/  @!P2 LDGSTS.E.BYPASS.LTC128B.128 [R23+0x32400], desc[UR42][R2.64+0x300], P0 ;  /* 0x324003000217afae */ /* 0x0001e80008101d6a */
[----:B------:R0:W-:Y:S04]  /*20920*/  @!P2 LDGSTS.E.BYPASS.LTC128B.128 [R23+0x34400], desc[UR42][R2.64+0x380], P6 ;  /* 0x344003800217afae */ /* 0x0001e8000b101d6a */
[----:B0-----:R-:W-:Y:S05]  /*20930*/  WARPSYNC.COLLECTIVE R15, `(.L_x_4786) ;  /* 0x000000000f087348 */ /* 0x001fea0003c00000 */
[----:B------:R1:W2:Y:S02]  /*20940*/  SHFL.IDX P6, R14, R13, R12, R11 ;  /* 0x0000000c0d0e7389 */ /* 0x0002a400000c000b */
[----:B012---:R-:W-:Y:S01]  /*20950*/  ENDCOLLECTIVE ;  /* 0x000000000000791b */ /* 0x007fe20003800000 */
.L_x_4786:
[----:B------:R-:W-:-:S04]  /*20960*/  @P5 LOP3.LUT R16, R16, 0x800000, RZ, 0xfc, !PT ;  /* 0x0080000010105812 */ /* 0x000fc800078efcff */
[C---:B------:R-:W-:Y:S02]  /*20970*/  LOP3.LUT P5, RZ, R16.reuse, 0x400, RZ, 0xc0, !PT ;  /* 0x0000040010ff7812 */ /* 0x040fe400078ac0ff */
[----:B------:R-:W-:Y:S01]  /*20980*/  LOP3.LUT P0, RZ, R16, 0x4000, RZ, 0xc0, !PT ;  /* 0x0000400010ff7812 */ /* 0x000fe2000780c0ff */
[----:B------:R-:W-:Y:S02]  /*20990*/  IMAD.MOV.U32 R13, RZ, RZ, R0 ;  /* 0x000000ffff0d7224 */ /* 0x000fe400078e0000 */
[----:B------:R-:W-:-:S10]  /*209a0*/  IMAD.MOV.U32 R2, RZ, RZ, R14 ;  /* 0x000000ffff027224 */ /* 0x000fd400078e000e */
[----:B------:R-:W-:Y:S05]  /*209b0*/  WARPSYNC.COLLECTIVE R15, `(.L_x_4787) ;  /* 0x000000000f087348 */ /* 0x000fea0003c00000 */
[----:B------:R0:W1:Y:S02]  /*209c0*/  SHFL.IDX P6, R14, R13, R12, R11 ;  /* 0x0000000c0d0e7389 */ /* 0x00006400000c000b */
[----:B01----:R-:W-:Y:S01]  /*209d0*/  ENDCOLLECTIVE ;  /* 0x000000000000791b */ /* 0x003fe20003800000 */
.L_x_4787:
[----:B------:R-:W-:Y:S02]  /*209e0*/  IMAD.MOV.U32 R13, RZ, RZ, R6 ;  /* 0x000000ffff0d7224 */ /* 0x000fe400078e0006 */
[----:B------:R-:W-:Y:S02]  /*209f0*/  IMAD.MOV.U32 R12, RZ, RZ, 0x2 ;  /* 0x00000002ff0c7424 */ /* 0x000fe400078e00ff */
[----:B------:R-:W-:Y:S01]  /*20a00*/  IMAD.MOV.U32 R3, RZ, RZ, R14 ;  /* 0x000000ffff037224 */ /* 0x000fe200078e000e */
[----:B------:R-:W-:-:S04]  /*20a10*/  LOP3.LUT P6, RZ, R16, 0x2000, RZ, 0xc0, !PT ;  /* 0x0000200010ff7812 */ /* 0x000fc800078cc0ff */
[----:B------:R-:W-:-:S05]  /*20a20*/  @!P1 LEA R3, P2, R20, R3, 0x1 ;  /* 0x0000000314039211 */ /* 0x000fca00078408ff */
[----:B------:R-:W-:Y:S01]  /*20a30*/  @!P1 IMAD.X R2, RZ, RZ, R2, P2 ;  /* 0x000000ffff029224 */ /* 0x000fe200010e0602 */
[C---:B------:R-:W-:Y:S02]  /*20a40*/  LOP3.LUT P2, RZ, R16.reuse, 0x10000, RZ, 0xc0, !PT ;  /* 0x0001000010ff7812 */ /* 0x040fe4000784c0ff */
[----:B------:R-:W-:Y:S02]  /*20a50*/  LOP3.LUT R16, R16, 0xfff7ffff, RZ, 0xc0, !PT ;  /* 0xfff7ffff10107812 */ /* 0x000fe400078ec0ff */
[----:B------:R-:W-:-:S04]  /*20a60*/  @!P1 LOP3.LUT R3, R3, R2, RZ, 0x3c, !PT ;  /* 0x0000000203039212 */ /* 0x000fc800078e3cff */
[----:B------:R-:W-:-:S04]  /*20a70*/  @!P1 LOP3.LUT R2, R3, R2, RZ, 0x3c, !PT ;  /* 0x0000000203029212 */ /* 0x000fc800078e3cff */
[----:B------:R-:W-:Y:S02]  /*20a80*/  @!P1 LOP3.LUT R3, R3, R2, RZ, 0x3c, !PT ;  /* 0x0000000203039212 */ /* 0x000fe400078e3cff */
[----:B------:R-:W-:-:S03]  /*20a90*/  @P2 LOP3.LUT R16, R16, 0x80000, RZ, 0xfc, !PT ;  /* 0x0008000010102812 */ /* 0x000fc600078efcff */
[----:B------:R-:W-:Y:S01]  /*20aa0*/  @!PT LDS RZ, [RZ] ;  /* 0x00000000fffff984 */ /* 0x000fe20000000800 */
[----:B------:R-:W-:Y:S01]  /*20ab0*/  @!PT LDS RZ, [RZ] ;  /* 0x00000000fffff984 */ /* 0x000fe20000000800 */
[----:B------:R-:W-:Y:S01]  /*20ac0*/  @!PT LDS RZ, [RZ] ;  /* 0x00000000fffff984 */ /* 0x000fe20000000800 */
[----:B------:R0:W-:Y:S01]  /*20ad0*/  @!P1 LDGSTS.E.BYPASS.LTC128B.128 [R23+0x26c00], desc[UR42][R2.64], !P5 ;  /* 0x26c0000002179fae */ /* 0x0001e2000e901d6a */
[C---:B------:R-:W-:Y:S02]  /*20ae0*/  LOP3.LUT P2, RZ, R16.reuse, 0x200, RZ, 0xc0, !PT ;  /* 0x0000020010ff7812 */ /* 0x040fe4000784c0ff */
[C---:B------:R-:W-:Y:S02]  /*20af0*/  LOP3.LUT P5, RZ, R16.reuse, 0x800000, RZ, 0xc0, !PT ;  /* 0x0080000010ff7812 */ /* 0x040fe400078ac0ff */
[----:B------:R-:W-:-:S09]  /*20b00*/  LOP3.LUT R16, R16, 0xffefffff, RZ, 0xc0, !PT ;  /* 0xffefffff10107812 */ /* 0x000fd200078ec0ff */
[----:B------:R-:W-:Y:S01]  /*20b10*/  @P2 LOP3.LUT R16, R16, 0x100000, RZ, 0xfc, !PT ;  /* 0x0010000010102812 */ /* 0x000fe200078efcff */
[----:B------:R0:W-:Y:S03]  /*20b20*/  @!P1 LDGSTS.E.BYPASS.LTC128B.128 [R23+0x28c00], desc[UR42][R2.64+0x80], !P2 ;  /* 0x28c0008002179fae */ /* 0x0001e6000d101d6a */
[C---:B------:R-:W-:Y:S01]  /*20b30*/  LOP3.LUT P2, RZ, R16.reuse, 0x400, RZ, 0xc0, !PT ;  /* 0x0000040010ff7812 */ /* 0x040fe2000784c0ff */
[----:B------:R0:W-:Y:S01]  /*20b40*/  @!P1 LDGSTS.E.BYPASS.LTC128B.128 [R23+0x2ac00], desc[UR42][R2.64+0x100], !P5 ;  /* 0x2ac0010002179fae */ /* 0x0001e2000e901d6a */
[----:B------:R-:W-:-:S13]  /*20b50*/  LOP3.LUT P5, RZ, R16, 0x400000, RZ, 0xc0, !PT ;  /* 0x0040000010ff7812 */ /* 0x000fda00078ac0ff */
[----:B------:R0:W-:Y:S04]  /*20b60*/  @!P1 LDGSTS.E.BYPASS.LTC128B.128 [R23+0x2cc00], desc[UR42][R2.64+0x180], !P5 ;  /* 0x2cc0018002179fae */ /* 0x0001e8000e901d6a */
[----:B------:R0:W-:Y:S04]  /*20b70*/  @!P1 LDGSTS.E.BYPASS.LTC128B.128 [R23+0x2ec00], desc[UR42][R2.64+0x200], !P4 ;  /* 0x2ec0020002179fae */ /* 0x0001e8000e101d6a */
[----:B------:R0:W-:Y:S04]  /*20b80*/  @!P1 LDGSTS.E.BYPASS.LTC128B.128 [R23+0x30c00], desc[UR42][R2.64+0x280], !P3 ;  /* 0x30c0028002179fae */ /* 0x0001e8000d901d6a */
[----:B------:R0:W-:Y:S01]  /*20b90*/  @!P1 LDGSTS.E.BYPASS.LTC128B.128 [R23+0x32c00], desc[UR42][R2.64+0x300], P0 ;  /* 0x32c0030002179fae */ /* 0x0001e20008101d6a */
[----:B------:R-:W-:-:S03]  /*20ba0*/  LOP3.LUT P0, RZ, R16, 0x200000, RZ, 0xc0, !PT ;  /* 0x0020000010ff7812 */ /* 0x000fc6000780c0ff */
[----:B------:R0:W-:Y:S10]  /*20bb0*/  @!P1 LDGSTS.E.BYPASS.LTC128B.128 [R23+0x34c00], desc[UR42][R2.64+0x380], P6 ;  /* 0x34c0038002179fae */ /* 0x0001f4000b101d6a */
[----:B0-----:R-:W-:Y:S05]  /*20bc0*/  WARPSYNC.COLLECTIVE R15, `(.L_x_4788) ;  /* 0x000000000f087348 */ /* 0x001fea0003c00000 */
[----:B------:R1:W2:Y:S02]  /*20bd0*/  SHFL.IDX P6, R14, R13, R12, R11 ;  /* 0x0000000c0d0e7389 */ /* 0x0002a400000c000b */
[----:B012---:R-:W-:Y:S01]  /*20be0*/  ENDCOLLECTIVE ;  /* 0x000000000000791b */ /* 0x007fe20003800000 */
.L_x_4788:
[----:B------:R-:W-:Y:S02]  /*20bf0*/  IMAD.MOV.U32 R13, RZ, RZ, R0 ;  /* 0x000000ffff0d7224 */ /* 0x000fe400078e0000 */
[----:B------:R-:W-:-:S07]  /*20c00*/  IMAD.MOV.U32 R8, RZ, RZ, R14 ;  /* 0x000000ffff087224 */ /* 0x000fce00078e000e */
[----:B------:R-:W-:Y:S05]  /*20c10*/  WARPSYNC.COLLECTIVE R15, `(.L_x_4789) ;  /* 0x000000000f087348 */ /* 0x000fea0003c00000 */
[----:B------:R0:W1:Y:S02]  /*20c20*/  SHFL.IDX P6, R14, R13, R12, R11 ;  /* 0x0000000c0d0e7389 */ /* 0x00006400000c000b */
[----:B01----:R-:W-:Y:S01]  /*20c30*/  ENDCOLLECTIVE ;  /* 0x000000000000791b */ /* 0x003fe20003800000 */
.L_x_4789:
[----:B------:R-:W-:Y:S02]  /*20c40*/  IMAD.MOV.U32 R13, RZ, RZ, R6 ;  /* 0x000000ffff0d7224 */ /* 0x000fe400078e0006 */
[----:B------:R-:W-:Y:S01]  /*20c50*/  IMAD.MOV.U32 R12, RZ, RZ, 0x3 ;  /* 0x00000003ff0c7424 */ /* 0x000fe200078e00ff */
[----:B------:R-:W-:Y:S02]  /*20c60*/  @!P0 LEA R9, P1, R20, R14, 0x1 ;  /* 0x0000000e14098211 */ /* 0x000fe400078208ff */
[----:B------:R-:W-:-:S03]  /*20c70*/  LOP3.LUT P6, RZ, R16, 0x20000, RZ, 0xc0, !PT ;  /* 0x0002000010ff7812 */ /* 0x000fc600078cc0ff */
[----:B------:R-:W-:Y:S01]  /*20c80*/  @!P0 IMAD.X R10, RZ, RZ, R8, P1 ;  /* 0x000000ffff0a8224 */ /* 0x000fe200008e0608 */
[----:B------:R-:W-:Y:S01]  /*20c90*/  LOP3.LUT P1, RZ, R16, 0x100, RZ, 0xc0, !PT ;  /* 0x0000010010ff7812 */ /* 0x000fe2000782c0ff */
[----:B------:R-:W-:Y:S02]  /*20ca0*/  @!P0 IMAD.MOV.U32 R2, RZ, RZ, R9 ;  /* 0x000000ffff028224 */ /* 0x000fe400078e0009 */
[----:B------:R-:W-:-:S05]  /*20cb0*/  @!P0 IMAD.MOV.U32 R3, RZ, RZ, R10 ;  /* 0x000000ffff038224 */ /* 0x000fca00078e000a */
[----:B------:R-:W-:Y:S01]  /*20cc0*/  @!PT LDS RZ, [RZ] ;  /* 0x00000000fffff984 */ /* 0x000fe20000000800 */
[----:B------:R-:W-:Y:S01]  /*20cd0*/  @!PT LDS RZ, [RZ] ;  /* 0x00000000fffff984 */ /* 0x000fe20000000800 */
[----:B------:R-:W-:Y:S01]  /*20ce0*/  @!PT LDS RZ, [RZ] ;  /* 0x00000000fffff984 */ /* 0x000fe20000000800 */
[----:B------:R0:W-:Y:S01]  /*20cf0*/  @!P0 LDGSTS.E.BYPASS.LTC128B.128 [R23+0x27400], desc[UR42][R2.64], !P2 ;  /* 0x2740000002178fae */ /* 0x0001e2000d101d6a */
[----:B------:R-:W-:-:S13]  /*20d00*/  LOP3.LUT P2, RZ, R16, 0x100000, RZ, 0xc0, !PT ;  /* 0x0010000010ff7812 */ /* 0x000fda000784c0ff */
[----:B------:R0:W-:Y:S01]  /*20d10*/  @!P0 LDGSTS.E.BYPASS.LTC128B.128 [R23+0x29400], desc[UR42][R2.64+0x80], !P2 ;  /* 0x2940008002178fae */ /* 0x0001e2000d101d6a */
[----:B------:R-:W-:-:S03]  /*20d20*/  LOP3.LUT P2, RZ, R16, 0x80000, RZ, 0xc0, !PT ;  /* 0x0008000010ff7812 */ /* 0x000fc6000784c0ff */
[----:B------:R0:W-:Y:S04]  /*20d30*/  @!P0 LDGSTS.E.BYPASS.LTC128B.128 [R23+0x2b400], desc[UR42][R2.64+0x100], !P1 ;  /* 0x2b40010002178fae */ /* 0x0001e8000c901d6a */
[----:B------:R0:W-:Y:S04]  /*20d40*/  @!P0 LDGSTS.E.BYPASS.LTC128B.128 [R23+0x2d400], desc[UR42][R2.64+0x180], !P5 ;  /* 0x2d40018002178fae */ /* 0x0001e8000e901d6a */
[----:B------:R0:W-:Y:S04]  /*20d50*/  @!P0 LDGSTS.E.BYPASS.LTC128B.128 [R23+0x2f400], desc[UR42][R2.64+0x200], !P4 ;  /* 0x2f40020002178fae */ /* 0x0001e8000e101d6a */
[----:B------:R0:W-:Y:S04]  /*20d60*/  @!P0 LDGSTS.E.BYPASS.LTC128B.128 [R23+0x31400], desc[UR42][R2.64+0x280], !P3 ;  /* 0x3140028002178fae */ /* 0x0001e8000d901d6a */
[----:B------:R0:W-:Y:S02]  /*20d70*/  @!P0 LDGSTS.E.BYPASS.LTC128B.128 [R23+0x33400], desc[UR42][R2.64+0x300], P6 ;  /* 0x3340030002178fae */ /* 0x0001e4000b101d6a */
[----:B0-----:R-:W-:Y:S05]  /*20d80*/  WARPSYNC.COLLECTIVE R15, `(.L_x_4790) ;  /* 0x000000000f087348 */ /* 0x001fea0003c00000 */
[----:B------:R1:W2:Y:S02]  /*20d90*/  SHFL.IDX P6, R14, R13, R12, R11 ;  /* 0x0000000c0d0e7389 */ /* 0x0002a400000c000b */
[----:B012---:R-:W-:Y:S01]  /*20da0*/  ENDCOLLECTIVE ;  /* 0x000000000000791b */ /* 0x007fe20003800000 */
.L_x_4790:
[----:B------:R-:W-:Y:S01]  /*20db0*/  @!PT LDS RZ, [RZ] ;  /* 0x00000000fffff984 */ /* 0x000fe20000000800 */
[----:B------:R-:W-:Y:S01]  /*20dc0*/  @!PT LDS RZ, [RZ] ;  /* 0x00000000fffff984 */ /* 0x000fe20000000800 */
[----:B------:R-:W-:Y:S01]  /*20dd0*/  @!PT LDS RZ, [RZ] ;  /* 0x00000000fffff984 */ /* 0x000fe20000000800 */
[----:B------:R0:W-:Y:S01]  /*20de0*/  @!P0 LDGSTS.E.BYPASS.LTC128B.128 [R23+0x35400], desc[UR42][R2.64+0x380], P2 ;  /* 0x3540038002178fae */ /* 0x0001e20009101d6a */
[----:B------:R-:W-:Y:S02]  /*20df0*/  IMAD.MOV.U32 R13, RZ, RZ, R0 ;  /* 0x000000ffff0d7224 */ /* 0x000fe400078e0000 */
[----:B------:R-:W-:-:S07]  /*20e00*/  IMAD.MOV.U32 R6, RZ, RZ, R14 ;  /* 0x000000ffff067224 */ /* 0x000fce00078e000e */
[----:B0-----:R-:W-:Y:S05]  /*20e10*/  WARPSYNC.COLLECTIVE R15, `(.L_x_4791) ;  /* 0x000000000f087348 */ /* 0x001fea0003c00000 */
[----:B------:R1:W2:Y:S02]  /*20e20*/  SHFL.IDX P6, R14, R13, R12, R11 ;  /* 0x0000000c0d0e7389 */ /* 0x0002a400000c000b */
[----:B012---:R-:W-:Y:S01]  /*20e30*/  ENDCOLLECTIVE ;  /* 0x000000000000791b */ /* 0x007fe20003800000 */
.L_x_4791:
[----:B------:R-:W-:Y:S01]  /*20e40*/  IMAD.MOV.U32 R0, RZ, RZ, R14 ;  /* 0x000000ffff007224 */ /* 0x000fe200078e000e */
[----:B------:R-:W-:Y:S06]  /*20e50*/  BRA `(.L_x_4792) ;  /* 0xffffffac00b47947 */ /* 0x000fec000383ffff */
.L_x_4672:
[----:B0-----:R0:W1:Y:S02]  /*20e60*/  SYNCS.PHASECHK.TRANS64.TRYWAIT P0, [R18+URZ+0x38820], R0 ;  /* 0x03882000120075a7 */ /* 0x001064000800017f */
[----:B-1----:R-:W-:Y:S05]  /*20e70*/  @!P0 NANOSLEEP.SYNCS 0x989680 ;  /* 0x009896800000895d */ /* 0x002fea0003900000 */
[----:B------:R-:W1:Y:S02]  /*20e80*/  @!P0 SYNCS.PHASECHK.TRANS64 P0, [R18+URZ+0x38820], R0 ;  /* 0x03882000120085a7 */ /* 0x000e64000800007f */
[----:B-1----:R-:W-:Y:S05]  /*20e90*/  @!P0 BRA `(.L_x_4672) ;  /* 0xfffffffc00f08947 */ /* 0x002fea000383ffff */
[----:B------:R-:W-:Y:S05]  /*20ea0*/  BRA `(.L_x_4793) ;  /* 0xffffffb0005c7947 */ /* 0x000fea000383ffff */
.L_x_4675:
[----:B0-----:R0:W1:Y:S02]  /*20eb0*/  SYNCS.PHASECHK.TRANS64.TRYWAIT P0, [R26+URZ+0x38860], R0 ;  /* 0x038860001a0075a7 */ /* 0x001064000800017f */
[----:B-1----:R-:W-:Y:S05]  /*20ec0*/  @!P0 NANOSLEEP.SYNCS 0x989680 ;  /* 0x009896800000895d */ /* 0x002fea0003900000 */
[----:B------:R-:W1:Y:S02]  /*20ed0*/  @!P0 SYNCS.PHASECHK.TRANS64 P0, [R26+URZ+0x38860], R0 ;  /* 0x038860001a0085a7 */ /* 0x000e64000800007f */
[----:B-1----:R-:W-:Y:S05]  /*20ee0*/  @!P0 BRA `(.L_x_4675) ;  /* 0xfffffffc00f08947 */ /* 0x002fea000383ffff */
[----:B------:R-:W-:Y:S05]  /*20ef0*/  BRA `(.L_x_4794) ;  /* 0xffffffb0006c7947 */ /* 0x000fea000383ffff */
.L_x_4676:
        /* <DEDUP_REMOVED lines=8> */
.L_x_4796:
[----:B------:R-:W-:Y:S05]  /*20f80*/  BSYNC B0 ;  /* 0x0000000000007941 */ /* 0x000fea0003800000 */
.L_x_4795:
        /* <DEDUP_REMOVED lines=15> */
.L_x_4797:
        /* <DEDUP_REMOVED lines=39> */
.L_x_4798:
[----:B------:R-:W-:Y:S02]  /*212f0*/  IMAD.MOV.U32 R13, RZ, RZ, R5 ;  /* 0x000000ffff0d7224 */ /* 0x000fe400078e0005 */
[----:B------:R-:W-:-:S07]  /*21300*/  IMAD.MOV.U32 R3, RZ, RZ, R14 ;  /* 0x000000ffff037224 */ /* 0x000fce00078e000e */
[----:B------:R-:W-:Y:S05]  /*21310*/  WARPSYNC.COLLECTIVE R15, `(.L_x_4799) ;  /* 0x000000000f087348 */ /* 0x000fea0003c00000 */
[----:B------:R0:W1:Y:S02]  /*21320*/  SHFL.IDX P6, R14, R13, R12, R11 ;  /* 0x0000000c0d0e7389 */ /* 0x00006400000c000b */
[----:B01----:R-:W-:Y:S01]  /*21330*/  ENDCOLLECTIVE ;  /* 0x000000000000791b */ /* 0x003fe20003800000 */
.L_x_4799:
        /* <DEDUP_REMOVED lines=29> */
.L_x_4800:
[----:B------:R-:W-:Y:S02]  /*21510*/  IMAD.MOV.U32 R13, RZ, RZ, R5 ;  /* 0x000000ffff0d7224 */ /* 0x000fe400078e0005 */
[----:B------:R-:W-:-:S07]  /*21520*/  IMAD.MOV.U32 R7, RZ, RZ, R14 ;  /* 0x000000ffff077224 */ /* 0x000fce00078e000e */
[----:B------:R-:W-:Y:S05]  /*21530*/  WARPSYNC.COLLECTIVE R15, `(.L_x_4801) ;  /* 0x000000000f087348 */ /* 0x000fea0003c00000 */
[----:B------:R0:W1:Y:S02]  /*21540*/  SHFL.IDX P6, R14, R13, R12, R11 ;  /* 0x0000000c0d0e7389 */ /* 0x00006400000c000b */
[----:B01----:R-:W-:Y:S01]  /*21550*/  ENDCOLLECTIVE ;  /* 0x000000000000791b */ /* 0x003fe20003800000 */
.L_x_4801:
        /* <DEDUP_REMOVED lines=29> */
.L_x_4802:
[----:B------:R-:W-:Y:S02]  /*21730*/  IMAD.MOV.U32 R13, RZ, RZ, R5 ;  /* 0x000000ffff0d7224 */ /* 0x000fe400078e0005 */
[----:B------:R-:W-:-:S07]  /*21740*/  IMAD.MOV.U32 R6, RZ, RZ, R14 ;  /* 0x000000ffff067224 */ /* 0x000fce00078e000e */
[----:B------:R-:W-:Y:S05]  /*21750*/  WARPSYNC.COLLECTIVE R15, `(.L_x_4803) ;  /* 0x000000000f087348 */ /* 0x000fea0003c00000 */
[----:B------:R0:W1:Y:S02]  /*21760*/  SHFL.IDX P6, R14, R13, R12, R11 ;  /* 0x0000000c0d0e7389 */ /* 0x00006400000c000b */
[----:B01----:R-:W-:Y:S01]  /*21770*/  ENDCOLLECTIVE ;  /* 0x000000000000791b */ /* 0x003fe20003800000 */
.L_x_4803:
[----:B------:R-:W-:Y:S01]  /*21780*/  IMAD.MOV.U32 R2, RZ, RZ, R14 ;  /* 0x000000ffff027224 */ /* 0x000fe200078e000e */
[----:B------:R-:W-:Y:S06]  /*21790*/  BRA `(.L_x_4804) ;  /* 0xffffffac00fc7947 */ /* 0x000fec000383ffff */
.L_x_4683:
[----:B0-----:R0:W1:Y:S02]  /*217a0*/  SYNCS.PHASECHK.TRANS64.TRYWAIT P0, [R6+URZ+0x38840], R25 ;  /* 0x03884019060075a7 */ /* 0x001064000800017f */
[----:B-1----:R-:W-:Y:S05]  /*217b0*/  @!P0 NANOSLEEP.SYNCS 0x989680 ;  /* 0x009896800000895d */ /* 0x002fea0003900000 */
[----:B------:R-:W1:Y:S02]  /*217c0*/  @!P0 SYNCS.PHASECHK.TRANS64 P0, [R6+URZ+0x38840], R25 ;  /* 0x03884019060085a7 */ /* 0x000e64000800007f */
[----:B-1----:R-:W-:Y:S05]  /*217d0*/  @!P0 BRA `(.L_x_4683) ;  /* 0xfffffffc00f08947 */ /* 0x002fea000383ffff */
[----:B------:R-:W-:Y:S05]  /*217e0*/  BRA `(.L_x_4805) ;  /* 0xffffffb400887947 */ /* 0x000fea000383ffff */
.L_x_4684:
        /* <DEDUP_REMOVED lines=8> */
.L_x_4807:
[----:B------:R-:W-:Y:S05]  /*21870*/  BSYNC B1 ;  /* 0x0000000000017941 */ /* 0x000fea0003800000 */
.L_x_4806:
        /* <DEDUP_REMOVED lines=9> */
.L_x_4808:
[----:B------:R-:W-:Y:S02]  /*21910*/  IMAD.MOV.U32 R13, RZ, RZ, R26 ;  /* 0x000000ffff0d7224 */ /* 0x000fe400078e001a */
[----:B------:R-:W-:Y:S02]  /*21920*/  IMAD.MOV.U32 R12, RZ, RZ, 0x1 ;  /* 0x00000001ff0c7424 */ /* 0x000fe400078e00ff */
[----:B------:R-:W-:-:S07]  /*21930*/  IMAD.MOV.U32 R2, RZ, RZ, R14 ;  /* 0x000000ffff027224 */ /* 0x000fce00078e000e */
[----:B------:R-:W-:Y:S05]  /*21940*/  WARPSYNC.COLLECTIVE R15, `(.L_x_4809) ;  /* 0x000000000f087348 */ /* 0x000fea0003c00000 */
[----:B------:R0:W1:Y:S02]  /*21950*/  SHFL.IDX P6, R14, R13, R12, R11 ;  /* 0x0000000c0d0e7389 */ /* 0x00006400000c000b */
[----:B01----:R-:W-:Y:S01]  /*21960*/  ENDCOLLECTIVE ;  /* 0x000000000000791b */ /* 0x003fe20003800000 */
.L_x_4809:
        /* <DEDUP_REMOVED lines=11> */
.L_x_4810:
[----:B------:R-:W-:Y:S02]  /*21a20*/  IMAD.MOV.U32 R13, RZ, RZ, R26 ;  /* 0x000000ffff0d7224 */ /* 0x000fe400078e001a */
[----:B------:R-:W-:Y:S02]  /*21a30*/  IMAD.MOV.U32 R12, RZ, RZ, 0x2 ;  /* 0x00000002ff0c7424 */ /* 0x000fe400078e00ff */
[----:B------:R-:W-:-:S07]  /*21a40*/  IMAD.MOV.U32 R2, RZ, RZ, R14 ;  /* 0x000000ffff027224 */ /* 0x000fce00078e000e */
[----:B------:R-:W-:Y:S05]  /*21a50*/  WARPSYNC.COLLECTIVE R15, `(.L_x_4811) ;  /* 0x000000000f087348 */ /* 0x000fea0003c00000 */
[----:B------:R0:W1:Y:S02]  /*21a60*/  SHFL.IDX P6, R14, R13, R12, R11 ;  /* 0x0000000c0d0e7389 */ /* 0x00006400000c000b */
[----:B01----:R-:W-:Y:S01]  /*21a70*/  ENDCOLLECTIVE ;  /* 0x000000000000791b */ /* 0x003fe20003800000 */
.L_x_4811:
        /* <DEDUP_REMOVED lines=11> */
.L_x_4812:
[----:B------:R-:W-:Y:S02]  /*21b30*/  IMAD.MOV.U32 R13, RZ, RZ, R26 ;  /* 0x000000ffff0d7224 */ /* 0x000fe400078e001a */
[----:B------:R-:W-:Y:S02]  /*21b40*/  IMAD.MOV.U32 R12, RZ, RZ, 0x3 ;  /* 0x00000003ff0c7424 */ /* 0x000fe400078e00ff */
[----:B------:R-:W-:-:S07]  /*21b50*/  IMAD.MOV.U32 R2, RZ, RZ, R14 ;  /* 0x000000ffff027224 */ /* 0x000fce00078e000e */
[----:B------:R-:W-:Y:S05]  /*21b60*/  WARPSYNC.COLLECTIVE R15, `(.L_x_4813) ;  /* 0x000000000f087348 */ /* 0x000fea0003c00000 */
[----:B------:R0:W1:Y:S02]  /*21b70*/  SHFL.IDX P6, R14, R13, R12, R11 ;  /* 0x0000000c0d0e7389 */ /* 0x00006400000c000b */
[----:B01----:R-:W-:Y:S01]  /*21b80*/  ENDCOLLECTIVE ;  /* 0x000000000000791b */ /* 0x003fe20003800000 */
.L_x_4813:
        /* <DEDUP_REMOVED lines=11> */
.L_x_4814:
[----:B------:R-:W-:Y:S01]  /*21c40*/  IMAD.MOV.U32 R2, RZ, RZ, R14 ;  /* 0x000000ffff027224 */ /* 0x000fe200078e000e */
[----:B------:R-:W-:Y:S06]  /*21c50*/  BRA `(.L_x_4815) ;  /* 0xffffffb400107947 */ /* 0x000fec000383ffff */
.L_x_4689:
[----:B---3--:R3:W4:Y:S02]  /*21c60*/  SYNCS.PHASECHK.TRANS64.TRYWAIT P0, [R6+URZ+0x38860], R25 ;  /* 0x03886019060075a7 */ /* 0x008724000800017f */
[----:B----4-:R-:W-:Y:S05]  /*21c70*/  @!P0 NANOSLEEP.SYNCS 0x989680 ;  /* 0x009896800000895d */ /* 0x010fea0003900000 */
[----:B------:R-:W4:Y:S02]  /*21c80*/  @!P0 SYNCS.PHASECHK.TRANS64 P0, [R6+URZ+0x38860], R25 ;  /* 0x03886019060085a7 */ /* 0x000f24000800007f */
[----:B----4-:R-:W-:Y:S05]  /*21c90*/  @!P0 BRA `(.L_x_4689) ;  /* 0xfffffffc00f08947 */ /* 0x010fea000383ffff */
[----:B------:R-:W-:Y:S05]  /*21ca0*/  BRA `(.L_x_4816) ;  /* 0xffffffb400607947 */ /* 0x000fea000383ffff */
.L_x_4690:
        /* <DEDUP_REMOVED lines=8> */
.L_x_4818:
[----:B------:R-:W-:Y:S05]  /*21d30*/  BSYNC B1 ;  /* 0x0000000000017941 */ /* 0x000fea0003800000 */
.L_x_4817:
        /* <DEDUP_REMOVED lines=13> */
.L_x_4819:
        /* <DEDUP_REMOVED lines=17> */
.L_x_4820:
        /* <DEDUP_REMOVED lines=16> */
.L_x_4821:
        /* <DEDUP_REMOVED lines=19> */
.L_x_4822:
        /* <DEDUP_REMOVED lines=14> */
.L_x_4823:
        /* <DEDUP_REMOVED lines=16> */
.L_x_4824:
        /* <DEDUP_REMOVED lines=14> */
.L_x_4825:
[----:B------:R-:W-:Y:S05]  /*22410*/  BRA `(.L_x_4826) ;  /* 0xffffffb000c47947 */ /* 0x000fea000383ffff */
.L_x_4698:
        /* <DEDUP_REMOVED lines=8> */
.L_x_4828:
[----:B------:R-:W-:Y:S05]  /*224a0*/  BSYNC B0 ;  /* 0x0000000000007941 */ /* 0x000fea0003800000 */
.L_x_4827:
        /* <DEDUP_REMOVED lines=9> */
.L_x_4829:
        /* <DEDUP_REMOVED lines=24> */
.L_x_4830:
[----:B------:R-:W-:Y:S01]  /*226c0*/  IMAD.MOV.U32 R12, RZ, RZ, 0x2 ;  /* 0x00000002ff0c7424 */ /* 0x000fe200078e00ff */
[----:B------:R-:W-:-:S05]  /*226d0*/  SEL R14, R14, RZ, P1 ;  /* 0x000000ff0e0e7207 */ /* 0x000fca0000800000 */
[----:B------:R-:W-:-:S04]  /*226e0*/  IMAD.IADD R5, R13, 0x1, R14 ;  /* 0x000000010d057824 */ /* 0x000fc800078e020e */
[----:B------:R-:W-:-:S07]  /*226f0*/  IMAD.MOV.U32 R13, RZ, RZ, R5 ;  /* 0x000000ffff0d7224 */ /* 0x000fce00078e0005 */
[----:B------:R-:W-:Y:S05]  /*22700*/  WARPSYNC.COLLECTIVE R15, `(.L_x_4831) ;  /* 0x000000000f087348 */ /* 0x000fea0003c00000 */
[----:B------:R0:W1:Y:S02]  /*22710*/  SHFL.UP P6, R14, R13, R12, R11 ;  /* 0x0400000c0d0e7389 */ /* 0x00006400000c000b */
[----:B01----:R-:W-:Y:S01]  /*22720*/  ENDCOLLECTIVE ;  /* 0x000000000000791b */ /* 0x003fe20003800000 */
.L_x_4831:
[----:B------:R-:W-:Y:S01]  /*22730*/  IMAD.MOV.U32 R12, RZ, RZ, 0x4 ;  /* 0x00000004ff0c7424 */ /* 0x000fe200078e00ff */
[----:B------:R-:W-:-:S05]  /*22740*/  SEL R2, R14, RZ, P2 ;  /* 0x000000ff0e027207 */ /* 0x000fca0001000000 */
[----:B------:R-:W-:-:S04]  /*22750*/  IMAD.IADD R2, R5, 0x1, R2 ;  /* 0x0000000105027824 */ /* 0x000fc800078e0202 */
[----:B------:R-:W-:-:S07]  /*22760*/  IMAD.MOV.U32 R13, RZ, RZ, R2 ;  /* 0x000000ffff0d7224 */ /* 0x000fce00078e0002 */
[----:B------:R-:W-:Y:S05]  /*22770*/  WARPSYNC.COLLECTIVE R15, `(.L_x_4832) ;  /* 0x000000000f087348 */ /* 0x000fea0003c00000 */
[----:B------:R0:W1:Y:S02]  /*22780*/  SHFL.UP P6, R14, R13, R12, R11 ;  /* 0x0400000c0d0e7389 */ /* 0x00006400000c000b */
[----:B01----:R-:W-:Y:S01]  /*22790*/  ENDCOLLECTIVE ;  /* 0x000000000000791b */ /* 0x003fe20003800000 */
.L_x_4832:
[----:B------:R-:W-:Y:S01]  /*227a0*/  IMAD.MOV.U32 R12, RZ, RZ, 0x8 ;  /* 0x00000008ff0c7424 */ /* 0x000fe200078e00ff */
[----:B------:R-:W-:-:S05]  /*227b0*/  SEL R3, R14, RZ, P3 ;  /* 0x000000ff0e037207 */ /* 0x000fca0001800000 */
[----:B------:R-:W-:-:S04]  /*227c0*/  IMAD.IADD R8, R2, 0x1, R3 ;  /* 0x0000000102087824 */ /* 0x000fc800078e0203 */
[----:B------:R-:W-:-:S07]  /*227d0*/  IMAD.MOV.U32 R13, RZ, RZ, R8 ;  /* 0x000000ffff0d7224 */ /* 0x000fce00078e0008 */
[----:B------:R-:W-:Y:S05]  /*227e0*/  WARPSYNC.COLLECTIVE R15, `(.L_x_4833) ;  /* 0x000000000f087348 */ /* 0x000fea0003c00000 */
[----:B------:R0:W1:Y:S02]  /*227f0*/  SHFL.UP P6, R14, R13, R12, R11 ;  /* 0x0400000c0d0e7389 */ /* 0x00006400000c000b */
[----:B01----:R-:W-:Y:S01]  /*22800*/  ENDCOLLECTIVE ;  /* 0x000000000000791b */ /* 0x003fe20003800000 */
.L_x_4833:
[----:B------:R-:W-:Y:S01]  /*22810*/  IMAD.MOV.U32 R12, RZ, RZ, 0x10 ;  /* 0x00000010ff0c7424 */ /* 0x000fe200078e00ff */
[----:B------:R-:W-:-:S05]  /*22820*/  SEL R5, R14, RZ, P4 ;  /* 0x000000ff0e057207 */ /* 0x000fca0002000000 */
[----:B------:R-:W-:-:S04]  /*22830*/  IMAD.IADD R5, R8, 0x1, R5 ;  /* 0x0000000108057824 */ /* 0x000fc800078e0205 */
[----:B------:R-:W-:-:S07]  /*22840*/  IMAD.MOV.U32 R13, RZ, RZ, R5 ;  /* 0x000000ffff0d7224 */ /* 0x000fce00078e0005 */
[----:B------:R-:W-:Y:S05]  /*22850*/  WARPSYNC.COLLECTIVE R15, `(.L_x_4834) ;  /* 0x000000000f087348 */ /* 0x000fea0003c00000 */
[----:B------:R0:W1:Y:S02]  /*22860*/  SHFL.UP P6, R14, R13, R12, R11 ;  /* 0x0400000c0d0e7389 */ /* 0x00006400000c000b */
[----:B01----:R-:W-:Y:S01]  /*22870*/  ENDCOLLECTIVE ;  /* 0x000000000000791b */ /* 0x003fe20003800000 */
.L_x_4834:
        /* <DEDUP_REMOVED lines=8> */
.L_x_4835:
[----:B------:R-:W-:Y:S05]  /*22900*/  BRA `(.L_x_4836) ;  /* 0xffffffb4005c7947 */ /* 0x000fea000383ffff */
.L_x_4701:
[----:B------:R-:W-:Y:S01]  /*22910*/  BSSY B0, `(.L_x_4837) ;  /* 0x0000007000007945 */ /* 0x000fe20003800000 */
[----:B------:R-:W-:Y:S02]  /*22920*/  IMAD.MOV.U32 R12, RZ, RZ, 0x1 ;  /* 0x00000001ff0c7424 */ /* 0x000fe400078e00ff */
[----:B------:R-:W-:Y:S02]  /*22930*/  IMAD.MOV.U32 R11, RZ, RZ, RZ ;  /* 0x000000ffff0b7224 */ /* 0x000fe400078e00ff */
[----:B------:R-:W-:-:S07]  /*22940*/  IMAD.MOV.U32 R15, RZ, RZ, -0x1 ;  /* 0xffffffffff0f7424 */ /* 0x000fce00078e00ff */
[----:B------:R-:W-:Y:S05]  /*22950*/  WARPSYNC.COLLECTIVE R15, `(.L_x_4838) ;  /* 0x000000000f087348 */ /* 0x000fea0003c00000 */
[----:B------:R0:W1:Y:S02]  /*22960*/  SHFL.UP P6, R14, R13, R12, R11 ;  /* 0x0400000c0d0e7389 */ /* 0x00006400000c000b */
[----:B01----:R-:W-:Y:S01]  /*22970*/  ENDCOLLECTIVE ;  /* 0x000000000000791b */ /* 0x003fe20003800000 */
.L_x_4838:
[----:B------:R-:W-:Y:S05]  /*22980*/  BSYNC B0 ;  /* 0x0000000000007941 */ /* 0x000fea0003800000 */
.L_x_4837:
        /* <DEDUP_REMOVED lines=8> */
.L_x_4839:
[----:B------:R-:W-:Y:S01]  /*22a10*/  IMAD.MOV.U32 R12, RZ, RZ, 0x4 ;  /* 0x00000004ff0c7424 */ /* 0x000fe200078e00ff */
[----:B------:R-:W-:-:S05]  /*22a20*/  SEL R2, R14, RZ, P2 ;  /* 0x000000ff0e027207 */ /* 0x000fca0001000000 */
[----:B------:R-:W-:-:S04]  /*22a30*/  IMAD.IADD R2, R13, 0x1, R2 ;  /* 0x000000010d027824 */ /* 0x000fc800078e0202 */
[----:B------:R-:W-:-:S07]  /*22a40*/  IMAD.MOV.U32 R13, RZ, RZ, R2 ;  /* 0x000000ffff0d7224 */ /* 0x000fce00078e0002 */
[----:B------:R-:W-:Y:S05]  /*22a50*/  WARPSYNC.COLLECTIVE R15, `(.L_x_4840) ;  /* 0x000000000f087348 */ /* 0x000fea0003c00000 */
[----:B------:R0:W1:Y:S02]  /*22a60*/  SHFL.UP P6, R14, R13, R12, R11 ;  /* 0x0400000c0d0e7389 */ /* 0x00006400000c000b */
[----:B01----:R-:W-:Y:S01]  /*22a70*/  ENDCOLLECTIVE ;  /* 0x000000000000791b */ /* 0x003fe20003800000 */
.L_x_4840:
[----:B------:R-:W-:Y:S01]  /*22a80*/  IMAD.MOV.U32 R12, RZ, RZ, 0x8 ;  /* 0x00000008ff0c7424 */ /* 0x000fe200078e00ff */
[----:B------:R-:W-:-:S05]  /*22a90*/  SEL R3, R14, RZ, P3 ;  /* 0x000000ff0e037207 */ /* 0x000fca0001800000 */
[----:B------:R-:W-:-:S04]  /*22aa0*/  IMAD.IADD R3, R2, 0x1, R3 ;  /* 0x0000000102037824 */ /* 0x000fc800078e0203 */
[----:B------:R-:W-:-:S07]  /*22ab0*/  IMAD.MOV.U32 R13, RZ, RZ, R3 ;  /* 0x000000ffff0d7224 */ /* 0x000fce00078e0003 */
[----:B------:R-:W-:Y:S05]  /*22ac0*/  WARPSYNC.COLLECTIVE R15, `(.L_x_4841) ;  /* 0x000000000f087348 */ /* 0x000fea0003c00000 */
[----:B------:R0:W1:Y:S02]  /*22ad0*/  SHFL.UP P6, R14, R13, R12, R11 ;  /* 0x0400000c0d0e7389 */ /* 0x00006400000c000b */
[----:B01----:R-:W-:Y:S01]  /*22ae0*/  ENDCOLLECTIVE ;  /* 0x000000000000791b */ /* 0x003fe20003800000 */
.L_x_4841:
[----:B------:R-:W-:Y:S01]  /*22af0*/  IMAD.MOV.U32 R12, RZ, RZ, 0x10 ;  /* 0x00000010ff0c7424 */ /* 0x000fe200078e00ff */
[----:B------:R-:W-:-:S05]  /*22b00*/  SEL R14, R14, RZ, P4 ;  /* 0x000000ff0e0e7207 */ /* 0x000fca0002000000 */
[----:B------:R-:W-:-:S04]  /*22b10*/  IMAD.IADD R5, R3, 0x1, R14 ;  /* 0x0000000103057824 */ /* 0x000fc800078e020e */
[----:B------:R-:W-:-:S07]  /*22b20*/  IMAD.MOV.U32 R13, RZ, RZ, R5 ;  /* 0x000000ffff0d7224 */ /* 0x000fce00078e0005 */
[----:B------:R-:W-:Y:S05]  /*22b30*/  WARPSYNC.COLLECTIVE R15, `(.L_x_4842) ;  /* 0x000000000f087348 */ /* 0x000fea0003c00000 */
[----:B------:R0:W1:Y:S02]  /*22b40*/  SHFL.UP P6, R14, R13, R12, R11 ;  /* 0x0400000c0d0e7389 */ /* 0x00006400000c000b */
[----:B01----:R-:W-:Y:S01]  /*22b50*/  ENDCOLLECTIVE ;  /* 0x000000000000791b */ /* 0x003fe20003800000 */
.L_x_4842:
        /* <DEDUP_REMOVED lines=8> */
.L_x_4843:
[----:B------:R-:W-:Y:S05]  /*22be0*/  BRA `(.L_x_4844) ;  /* 0xffffffb400487947 */ /* 0x000fea000383ffff */
.L_x_4703:
[----:B------:R-:W-:Y:S01]  /*22bf0*/  BSSY B0, `(.L_x_4845) ;  /* 0x0000006000007945 */ /* 0x000fe20003800000 */
[----:B------:R-:W-:Y:S01]  /*22c00*/  PLOP3.LUT P6, PT, P6, PT, PT, 0x8, 0x0 ;  /* 0x000000000000781c */ /* 0x000fe200037ce170 */
[----:B------:R-:W-:-:S12]  /*22c10*/  IMAD.MOV.U32 R15, RZ, RZ, -0x1 ;  /* 0xffffffffff0f7424 */ /* 0x000fd800078e00ff */
[----:B0-----:R-:W-:Y:S05]  /*22c20*/  WARPSYNC.COLLECTIVE R15, `(.L_x_4846) ;  /* 0x000000000f087348 */ /* 0x001fea0003c00000 */
[----:B------:R-:W-:Y:S01]  /*22c30*/  VOTE.ANY R14, PT, P6 ;  /* 0x00000000000e7806 */ /* 0x000fe200030e0100 */
[----:B0-----:R-:W-:Y:S06]  /*22c40*/  ENDCOLLECTIVE ;  /* 0x000000000000791b */ /* 0x001fec0003800000 */
.L_x_4846:
[----:B------:R-:W-:Y:S05]  /*22c50*/  BSYNC B0 ;  /* 0x0000000000007941 */ /* 0x000fea0003800000 */
.L_x_4845:
        /* <DEDUP_REMOVED lines=9> */
.L_x_4847:
[----:B------:R-:W-:Y:S02]  /*22cf0*/  IMAD.MOV.U32 R13, RZ, RZ, R4 ;  /* 0x000000ffff0d7224 */ /* 0x000fe400078e0004 */
[----:B------:R-:W-:-:S07]  /*22d00*/  IMAD.MOV.U32 R7, RZ, RZ, R14 ;  /* 0x000000ffff077224 */ /* 0x000fce00078e000e */
[----:B------:R-:W-:Y:S05]  /*22d10*/  WARPSYNC.COLLECTIVE R15, `(.L_x_4848) ;  /* 0x000000000f087348 */ /* 0x000fea0003c00000 */
[----:B------:R0:W1:Y:S02]  /*22d20*/  SHFL.IDX P6, R14, R13, R12, R11 ;  /* 0x0000000c0d0e7389 */ /* 0x00006400000c000b */
[----:B01----:R-:W-:Y:S01]  /*22d30*/  ENDCOLLECTIVE ;  /* 0x000000000000791b */ /* 0x003fe20003800000 */
.L_x_4848:
[----:B------:R-:W-:Y:S01]  /*22d40*/  IMAD.MOV.U32 R4, RZ, RZ, R14 ;  /* 0x000000ffff047224 */ /* 0x000fe200078e000e */
[----:B------:R-:W-:Y:S06]  /*22d50*/  BRA `(.L_x_4849) ;  /* 0xffffffb400287947 */ /* 0x000fec000383ffff */
.L_x_4705:
[----:B------:R-:W-:Y:S01]  /*22d60*/  BSSY B0, `(.L_x_4850) ;  /* 0x0000007000007945 */ /* 0x000fe20003800000 */
[----:B------:R-:W-:Y:S02]  /*22d70*/  IMAD.MOV.U32 R13, RZ, RZ, R3 ;  /* 0x000000ffff0d7224 */ /* 0x000fe400078e0003 */
[----:B------:R-:W-:Y:S02]  /*22d80*/  IMAD.MOV.U32 R11, RZ, RZ, 0x1f ;  /* 0x0000001fff0b7424 */ /* 0x000fe400078e00ff */
[----:B------:R-:W-:-:S07]  /*22d90*/  IMAD.MOV.U32 R15, RZ, RZ, -0x1 ;  /* 0xffffffffff0f7424 */ /* 0x000fce00078e00ff */
[----:B0123--:R-:W-:Y:S05]  /*22da0*/  WARPSYNC.COLLECTIVE R15, `(.L_x_4851) ;  /* 0x000000000f087348 */ /* 0x00ffea0003c00000 */
[----:B------:R4:W0:Y:S02]  /*22db0*/  SHFL.IDX P6, R14, R13, R12, R11 ;  /* 0x0000000c0d0e7389 */ /* 0x00082400000c000b */
[----:B01234-:R-:W-:Y:S01]  /*22dc0*/  ENDCOLLECTIVE ;  /* 0x000000000000791b */ /* 0x01ffe20003800000 */
.L_x_4851:
[----:B------:R-:W-:Y:S05]  /*22dd0*/  BSYNC B0 ;  /* 0x0000000000007941 */ /* 0x000fea0003800000 */
.L_x_4850:
[----:B------:R-:W-:Y:S01]  /*22de0*/  IMAD.MOV.U32 R24, RZ, RZ, R14 ;  /* 0x000000ffff187224 */ /* 0x000fe200078e000e */
[----:B------:R-:W-:Y:S06]  /*22df0*/  BRA `(.L_x_4704) ;  /* 0xffffffb400187947 */ /* 0x000fec000383ffff */
.L_x_4709:
[----:B-1----:R1:W4:Y:S02]  /*22e00*/  SYNCS.PHASECHK.TRANS64.TRYWAIT P0, [R7+URZ+0x38820], R0 ;  /* 0x03882000070075a7 */ /* 0x002324000800017f */
[----:B----4-:R-:W-:Y:S05]  /*22e10*/  @!P0 NANOSLEEP.SYNCS 0x989680 ;  /* 0x009896800000895d */ /* 0x010fea0003900000 */
[----:B------:R-:W4:Y:S02]  /*22e20*/  @!P0 SYNCS.PHASECHK.TRANS64 P0, [R7+URZ+0x38820], R0 ;  /* 0x03882000070085a7 */ /* 0x000f24000800007f */
[----:B----4-:R-:W-:Y:S05]  /*22e30*/  @!P0 BRA `(.L_x_4709) ;  /* 0xfffffffc00f08947 */ /* 0x010fea000383ffff */
[----:B------:R-:W-:Y:S05]  /*22e40*/  BRA `(.L_x_4852) ;  /* 0xffffffb800707947 */ /* 0x000fea000383ffff */
.L_x_4710:
        /* <DEDUP_REMOVED lines=11> */
.L_x_4854:
[----:B------:R-:W-:Y:S05]  /*22f00*/  BSYNC B0 ;  /* 0x0000000000007941 */ /* 0x000fea0003800000 */
.L_x_4853:
[----:B------:R-:W-:Y:S05]  /*22f10*/  BRA `(.L_x_4855) ;  /* 0xffffffb800587947 */ /* 0x000fea000383ffff */
.L_x_4711:
[----:B------:R-:W-:Y:S01]  /*22f20*/  BSSY B0, `(.L_x_4856) ;  /* 0x0000006000007945 */ /* 0x000fe20003800000 */
[----:B------:R-:W-:-:S07]  /*22f30*/  IMAD.MOV.U32 R15, RZ, RZ, -0x1 ;  /* 0xffffffffff0f7424 */ /* 0x000fce00078e00ff */
[----:B0123--:R-:W-:Y:S05]  /*22f40*/  WARPSYNC.COLLECTIVE R15, `(.L_x_4857) ;  /* 0x000000000f0c7348 */ /* 0x00ffea0003c00000 */
[----:B------:R-:W-:Y:S02]  /*22f50*/  ELECT P6, UR62, PT ;  /* 0x00000000003e782f */ /* 0x000fe400038c0000 */
[----:B------:R-:W-:Y:S01]  /*22f60*/  MOV R14, UR62 ;  /* 0x0000003e000e7c02 */ /* 0x000fe20008000f00 */
[----:B0123--:R-:W-:Y:S10]  /*22f70*/  ENDCOLLECTIVE ;  /* 0x000000000000791b */ /* 0x00fff40003800000 */
.L_x_4857:
[----:B------:R-:W-:Y:S05]  /*22f80*/  BSYNC B0 ;  /* 0x0000000000007941 */ /* 0x000fea0003800000 */
.L_x_4856:
[----:B------:R-:W-:Y:S05]  /*22f90*/  BRA `(.L_x_4858) ;  /* 0xffffffb8004c7947 */ /* 0x000fea000383ffff */
.L_x_4713:
[----:B-1----:R1:W4:Y:S02]  /*22fa0*/  SYNCS.PHASECHK.TRANS64.TRYWAIT P1, [R5+URZ+0x38840], R0 ;  /* 0x03884000050075a7 */ /* 0x002324000802017f */
[----:B----4-:R-:W-:Y:S05]  /*22fb0*/  @!P1 NANOSLEEP.SYNCS 0x989680 ;  /* 0x009896800000995d */ /* 0x010fea0003900000 */
[----:B------:R-:W4:Y:S02]  /*22fc0*/  @!P1 SYNCS.PHASECHK.TRANS64 P1, [R5+URZ+0x38840], R0 ;  /* 0x03884000050095a7 */ /* 0x000f24000802007f */
[----:B----4-:R-:W-:Y:S05]  /*22fd0*/  @!P1 BRA `(.L_x_4713) ;  /* 0xfffffffc00f09947 */ /* 0x010fea000383ffff */
[----:B------:R-:W-:Y:S05]  /*22fe0*/  BRA `(.L_x_4859) ;  /* 0xffffffb8006c7947 */ /* 0x000fea000383ffff */
.L_x_4715:
[----:B----4-:R4:W0:Y:S02]  /*22ff0*/  SYNCS.PHASECHK.TRANS64.TRYWAIT P1, [R3+URZ+0x38840], R2 ;  /* 0x03884002030075a7 */ /* 0x010824000802017f */
[----:B0-----:R-:W-:Y:S05]  /*23000*/  @!P1 NANOSLEEP.SYNCS 0x989680 ;  /* 0x009896800000995d */ /* 0x001fea0003900000 */
[----:B------:R-:W0:Y:S02]  /*23010*/  @!P1 SYNCS.PHASECHK.TRANS64 P1, [R3+URZ+0x38840], R2 ;  /* 0x03884002030095a7 */ /* 0x000e24000802007f */
[----:B0-----:R-:W-:Y:S05]  /*23020*/  @!P1 BRA `(.L_x_4715) ;  /* 0xfffffffc00f09947 */ /* 0x001fea000383ffff */
[----:B------:R-:W-:Y:S05]  /*23030*/  BRA `(.L_x_4860) ;  /* 0xffffffb800787947 */ /* 0x000fea000383ffff */
.L_x_4717:
[----:B------:R0:W0:Y:S02]  /*23040*/  SYNCS.PHASECHK.TRANS64.TRYWAIT P1, [R5+URZ+0x38860], R0 ;  /* 0x03886000050075a7 */ /* 0x000024000802017f */
[----:B0-----:R-:W-:Y:S05]  /*23050*/  @!P1 NANOSLEEP.SYNCS 0x989680 ;  /* 0x009896800000995d */ /* 0x001fea0003900000 */
[----:B------:R-:W0:Y:S02]  /*23060*/  @!P1 SYNCS.PHASECHK.TRANS64 P1, [R5+URZ+0x38860], R0 ;  /* 0x03886000050095a7 */ /* 0x000e24000802007f */
[----:B0-----:R-:W-:Y:S05]  /*23070*/  @!P1 BRA `(.L_x_4717) ;  /* 0xfffffffc00f09947 */ /* 0x001fea000383ffff */
[----:B------:R-:W-:Y:S05]  /*23080*/  BRA `(.L_x_4861) ;  /* 0xffffffb800747947 */ /* 0x000fea000383ffff */
.L_x_4862:
        /* <DEDUP_REMOVED lines=15> */
.L_x_15746:


//--------------------- .text._ZN7cutlass13device_kernelIN5flash11enable_sm90INS1_16FlashAttnFwdSm90INS1_25CollectiveMainloopFwdSm90ILi2EN4cute5tupleIJNS5_1CILi1EEES8_S8_EEENS6_IJNS7_ILi64EEESA_SA_EEELi512ENS_6half_tEfNS_4arch4Sm90ELb0ELb1ELb1ELb0ELb1ELb0ELb0ELb0ELb0ELb1ELb1ELb0EEENS1_21CollectiveEpilogueFwdINS6_IJSA_NS7_ILi512EEESA_EEES9_SC_SE_Li256ELb0ELb1ELb1ELb0EEENS1_19SingleTileSchedulerILb0ELb1ELb1ELi64EEEEEEEEEvNT_6ParamsE --------------------------
	.section	.text._ZN7cutlass13device_kernelIN5flash11enable_sm90INS1_16FlashAttnFwdSm90INS1_25CollectiveMainloopFwdSm90ILi2EN4cute5tupleIJNS5_1CILi1EEES8_S8_EEENS6_IJNS7_ILi64EEESA_SA_EEELi512ENS_6half_tEfNS_4arch4Sm90ELb0ELb1ELb1ELb0ELb1ELb0ELb0ELb0ELb0ELb1ELb1ELb0EEENS1_21CollectiveEpilogueFwdINS6_IJSA_NS7_ILi512EEESA_EEES9_SC_SE_Li256ELb0ELb1ELb1ELb0EEENS1_19SingleTileSchedulerILb0ELb1ELb1ELi64EEEEEEEEEvNT_6ParamsE,"ax",@progbits
	.align	128
.text._ZN7cutlass13device_kernelIN5flash11enable_sm90INS1_16FlashAttnFwdSm90INS1_25CollectiveMainloopFwdSm90ILi2EN4cute5tupleIJNS5_1CILi1EEES8_S8_EEENS6_IJNS7_ILi64EEESA_SA_EEELi512ENS_6half_tEfNS_4arch4Sm90ELb0ELb1ELb1ELb0ELb1ELb0ELb0ELb0ELb0ELb1ELb1ELb0EEENS1_21CollectiveEpilogueFwdINS6_IJSA_NS7_ILi512EEESA_EEES9_SC_SE_Li256ELb0ELb1ELb1ELb0EEENS1_19SingleTileSchedulerILb0ELb1ELb1ELi64EEEEEEEEEvNT_6ParamsE:
        .type           _ZN7cutlass13device_kernelIN5flash11enable_sm90INS1_16FlashAttnFwdSm90INS1_25CollectiveMainloopFwdSm90ILi2EN4cute5tupleIJNS5_1CILi1EEES8_S8_EEENS6_IJNS7_ILi64EEESA_SA_EEELi512ENS_6half_tEfNS_4arch4Sm90ELb0ELb1ELb1ELb0ELb1ELb0ELb0ELb0ELb0ELb1ELb1ELb0EEENS1_21CollectiveEpilogueFwdINS6_IJSA_NS7_ILi512EEESA_EEES9_SC_SE_Li256ELb0ELb1ELb1ELb0EEENS1_19SingleTileSchedulerILb0ELb1ELb1ELi64EEEEEEEEEvNT_6ParamsE,@function
        .size           _ZN7cutlass13device_kernelIN5flash11enable_sm90INS1_16FlashAttnFwdSm90INS1_25CollectiveMainloopFwdSm90ILi2EN4cute5tupleIJNS5_1CILi1EEES8_S8_EEENS6_IJNS7_ILi64EEESA_SA_EEELi512ENS_6half_tEfNS_4arch4Sm90ELb0ELb1ELb1ELb0ELb1ELb0ELb0ELb0ELb0ELb1ELb1ELb0EEENS1_21CollectiveEpilogueFwdINS6_IJSA_NS7_ILi512EEESA_EEES9_SC_SE_Li256ELb0ELb1ELb1ELb0EEENS1_19SingleTileSchedulerILb0ELb1ELb1ELi64EEEEEEEEEvNT_6ParamsE,(.L_x_15747 - _ZN7cutlass13device_kernelIN5flash11enable_sm90INS1_16FlashAttnFwdSm90INS1_25CollectiveMainloopFwdSm90ILi2EN4cute5tupleIJNS5_1CILi1EEES8_S8_EEENS6_IJNS7_ILi64EEESA_SA_EEELi512ENS_6half_tEfNS_4arch4Sm90ELb0ELb1ELb1ELb0ELb1ELb0ELb0ELb0ELb0ELb1ELb1ELb0EEENS1_21CollectiveEpilogueFwdINS6_IJSA_NS7_ILi512EEESA_EEES9_SC_SE_Li256ELb0ELb1ELb1ELb0EEENS1_19SingleTileSchedulerILb0ELb1ELb1ELi64EEEEEEEEEvNT_6ParamsE)
        .other          _ZN7cutlass13device_kernelIN5flash11enable_sm90INS1_16FlashAttnFwdSm90INS1_25CollectiveMainloopFwdSm90ILi2EN4cute5tupleIJNS5_1CILi1EEES8_S8_EEENS6_IJNS7_ILi64EEESA_SA_EEELi512ENS_6half_tEfNS_4arch4Sm90ELb0ELb1ELb1ELb0ELb1ELb0ELb0ELb0ELb0ELb1ELb1ELb0EEENS1_21CollectiveEpilogueFwdINS6_IJSA_NS7_ILi512EEESA_EEES9_SC_SE_Li256ELb0ELb1ELb1ELb0EEENS1_19SingleTileSchedulerILb0ELb1ELb1ELi64EEEEEEEEEvNT_6ParamsE,@"STO_CUDA_ENTRY STV_DEFAULT"
_ZN7cutlass13device_kernelIN5flash11enable_sm90INS1_16FlashAttnFwdSm90INS1_25CollectiveMainloopFwdSm90ILi2EN4cute5tupleIJNS5_1CILi1EEES8_S8_EEENS6_IJNS7_ILi64EEESA_SA_EEELi512ENS_6half_tEfNS_4arch4Sm90ELb0ELb1ELb1ELb0ELb1ELb0ELb0ELb0ELb0ELb1ELb1ELb0EEENS1_21CollectiveEpilogueFwdINS6_IJSA_NS7_ILi512EEESA_EEES9_SC_SE_Li256ELb0ELb1ELb1ELb0EEENS1_19SingleTileSchedulerILb0ELb1ELb1ELi64EEEEEEEEEvNT_6ParamsE:
        /* <DEDUP_REMOVED lines=40> */
.L_x_4863:
        /* <DEDUP_REMOVED lines=22> */
.L_x_4864:
        /* <DEDUP_REMOVED lines=18> */
.L_x_4865:
        /* <DEDUP_REMOVED lines=22> */
.L_x_4866:
        /* <DEDUP_REMOVED lines=23> */
.L_x_4867:
        /* <DEDUP_REMOVED lines=9> */
.L_x_4870:
[----:B------:R-:W-:-:S08]  /*0860*/  NOP ;  /* 0x0000000000007918 */ /* 0x000fd00000000000 */
[----:B------:R-:W0:Y:S02]  /*0870*/  USETMAXREG.TRY_ALLOC.CTAPOOL UP0, 0xe8 ;  /* 0x000000e8000079c8 */ /* 0x000e240008000600 */
[----:B0-----:R-:W-:-:S13]  /*0880*/  PLOP3.LUT P0, PT, PT, PT, UP0, 0x80, 0x0 ;  /* 0x000000000000781c */ /* 0x001fda0003f0f008 */
[----:B------:R-:W-:Y:S05]  /*0890*/  @!P0 BRA `(.L_x_4870) ;  /* 0xfffffffc00f08947 */ /* 0x000fea000383ffff */
[----:B------:R-:W0:Y:S01]  /*08a0*/  LDC R2, c[0x0][0xc50] ;  /* 0x00031400ff027b82 */ /* 0x000e220000000800 */
[----:B------:R-:W-:-:S04]  /*08b0*/  LOP3.LUT R0, R30, 0xffffff80, RZ, 0xc0, !PT ;  /* 0xffffff801e007812 */ /* 0x000fc800078ec0ff */
[----:B------:R-:W-:-:S03]  /*08c0*/  ISETP.NE.AND P0, PT, R0, 0x80, PT ;  /* 0x000000800000780c */ /* 0x000fc60003f05270 */
[----:B------:R-:W1:Y:S08]  /*08d0*/  S2UR UR4, SR_CTAID.Y ;  /* 0x00000000000479c3 */ /* 0x000e700000002600 */
[----:B------:R-:W2:Y:S08]  /*08e0*/  S2UR UR5, SR_CTAID.Z ;  /* 0x00000000000579c3 */ /* 0x000eb00000002700 */
[----:B------:R-:W-:Y:S06]  /*08f0*/  @!P0 BAR.ARV 0x8, 0x100 ;  /* 0x0204000000008b1d */ /* 0x000fec0000002000 */
[----:B0-----:R-:W-:-:S02]  /*0900*/  ISETP.NE.AND P1, PT, R2, 0x1, PT ;  /* 0x000000010200780c */ /* 0x001fc40003f25270 */
[----:B------:R-:W-:Y:S01]  /*0910*/  ISETP.GE.U32.AND P0, PT, R30, 0x100, PT ;  /* 0x000001001e00780c */ /* 0x000fe20003f06070 */
[----:B-1----:R-:W-:-:S10]  /*0920*/  IMAD.U32 R18, RZ, RZ, UR4 ;  /* 0x00000004ff127e24 */ /* 0x002fd4000f8e00ff */
[----:B------:R-:W0:Y:S08]  /*0930*/  @P1 LDC R0, c[0x0][0xc54] ;  /* 0x00031500ff001b82 */ /* 0x000e300000000800 */
[----:B------:R-:W-:Y:S08]  /*0940*/  @P0 BAR.ARV 0xf, 0x100 ;  /* 0x03c4000000000b1d */ /* 0x000ff00000002000 */
[----:B------:R-:W1:Y:S01]  /*0950*/  @P1 LDC R3, c[0x0][0xc58] ;  /* 0x00031600ff031b82 */ /* 0x000e620000000800 */
[----:B--2---:R-:W-:Y:S01]  /*0960*/  ISETP.LE.AND P0, PT, RZ, UR5, PT ;  /* 0x00000005ff007c0c */ /* 0x004fe2000bf03270 */
[----:B0-----:R-:W-:-:S05]  /*0970*/  @P1 IMAD.HI.U32 R0, R0, UR4, RZ ;  /* 0x0000000400001c27 */ /* 0x001fca000f8e00ff */
[----:B-1----:R-:W-:-:S05]  /*0980*/  @P1 SHF.R.U32.HI R18, RZ, R3, R0 ;  /* 0x00000003ff121219 */ /* 0x002fca0000011600 */
[----:B------:R-:W-:-:S04]  /*0990*/  IMAD.MOV R3, RZ, RZ, -R18 ;  /* 0x000000ffff037224 */ /* 0x000fc800078e0a12 */
[----:B------:R-:W-:Y:S01]  /*09a0*/  IMAD R8, R2, R3, UR4 ;  /* 0x0000000402087e24 */ /* 0x000fe2000f8e0203 */
[----:B------:R-:W-:Y:S06]  /*09b0*/  @!P0 BRA `(.L_x_4871) ;  /* 0x0000013800148947 */ /* 0x000fec0003800000 */
[----:B------:R-:W0:Y:S01]  /*09c0*/  S2R R152, SR_CTAID.X ;  /* 0x0000000000987919 */ /* 0x000e220000002500 */
[----:B------:R-:W-:Y:S01]  /*09d0*/  ULDC.64 UR4, c[0x0][0x418] ;  /* 0x0001060000047ab9 */ /* 0x000fe20000000a00 */
[----:B------:R-:W-:Y:S01]  /*09e0*/  ULDC UR41, c[0x0][0x424] ;  /* 0x0001090000297ab9 */ /* 0x000fe20000000800 */
[----:B------:R-:W-:Y:S01]  /*09f0*/  UISETP.NE.U32.AND UP0, UPT, UR4, URZ, UPT ;  /* 0x0000003f0400728c */ /* 0x000fe2000bf05070 */
[----:B------:R-:W1:Y:S01]  /*0a00*/  S2UR UR42, SR_CgaCtaId ;  /* 0x00000000002a79c3 */ /* 0x000e620000008800 */
[----:B------:R-:W-:Y:S01]  /*0a10*/  ULDC UR6, c[0x0][0x2f0] ;  /* 0x0000bc0000067ab9 */ /* 0x000fe20000000800 */
[----:B------:R-:W-:Y:S01]  /*0a20*/  VIADD R22, R30, 0xffffff80 ;  /* 0xffffff801e167836 */ /* 0x000fe20000000000 */
[----:B------:R-:W-:-:S04]  /*0a30*/  UISETP.NE.AND.EX UP0, UPT, UR5, URZ, UPT, UP0 ;  /* 0x0000003f0500728c */ /* 0x000fc8000bf05300 */
[----:B------:R-:W-:Y:S02]  /*0a40*/  USEL UR41, UR41, 0x1, UP0 ;  /* 0x0000000129297887 */ /* 0x000fe40008000000 */
[----:B------:R-:W-:Y:S02]  /*0a50*/  UISETP.NE.AND UP0, UPT, UR9, 0x1, UPT ;  /* 0x000000010900788c */ /* 0x000fe4000bf05270 */
[----:B------:R-:W-:-:S04]  /*0a60*/  UIMAD UR4, UR41, UR6, 0x3f ;  /* 0x0000003f290474a4 */ /* 0x000fc8000f8e0206 */
[----:B------:R-:W-:Y:S01]  /*0a70*/  PLOP3.LUT P0, PT, PT, PT, UP0, 0x80, 0x0 ;  /* 0x000000000000781c */ /* 0x000fe20003f0f008 */
[----:B------:R-:W-:-:S04]  /*0a80*/  USHF.R.S32.HI UR5, URZ, 0x1f, UR4 ;  /* 0x0000001f3f057899 */ /* 0x000fc80008011404 */
[----:B------:R-:W-:-:S04]  /*0a90*/  ULEA.HI UR5, UR5, UR4, URZ, 0x6 ;  /* 0x0000000405057291 */ /* 0x000fc8000f8f303f */
[----:B------:R-:W-:Y:S01]  /*0aa0*/  USHF.R.S32.HI UR5, URZ, 0x6, UR5 ;  /* 0x000000063f057899 */ /* 0x000fe20008011405 */
[----:B0-----:R-:W-:-:S03]  /*0ab0*/  SHF.L.U32 R152, R152, 0x6, RZ ;  /* 0x0000000698987819 */ /* 0x001fc600000006ff */
[----:B-1----:R-:W-:Y:S08]  /*0ac0*/  @!P0 BRA `(.L_x_4872) ;  /* 0x0000002000f48947 */ /* 0x002ff00003800000 */
[----:B------:R-:W0:Y:S01]  /*0ad0*/  LDC R0, c[0x0][0x448] ;  /* 0x00011200ff007b82 */ /* 0x000e220000000800 */
[----:B------:R-:W-:Y:S02]  /*0ae0*/  ULDC UR7, c[0x0][0x288] ;  /* 0x0000a20000077ab9 */ /* 0x000fe40000000800 */
[----:B------:R-:W-:-:S04]  /*0af0*/  UIADD3 UR4, -UR7, 0x1, URZ ;  /* 0x0000000107047890 */ /* 0x000fc8000fffe13f */
[----:B------:R-:W-:Y:S01]  /*0b00*/  UIMAD UR4, UR41, UR6, UR4 ;  /* 0x00000006290472a4 */ /* 0x000fe2000f8e0204 */
[----:B------:R-:W1:Y:S01]  /*0b10*/  LDC.64 R6, c[0x0][0x9e0] ;  /* 0x00027800ff067b82 */ /* 0x000e620000000a00 */
[----:B0-----:R-:W-:Y:S01]  /*0b20*/  ISETP.NE.AND P1, PT, R0, 0x1, PT ;  /* 0x000000010000780c */ /* 0x001fe20003f25270 */
[----:B------:R-:W-:Y:S01]  /*0b30*/  VIADD R0, R152, 0x3f ;  /* 0x0000003f98007836 */ /* 0x000fe20000000000 */
[----:B-1----:R-:W-:-:S11]  /*0b40*/  ISETP.GE.AND P2, PT, R7, 0x1, PT ;  /* 0x000000010700780c */ /* 0x002fd60003f46270 */
[----:B------:R-:W0:Y:S08]  /*0b50*/  @P1 LDC R3, c[0x0][0x44c] ;  /* 0x00011300ff031b82 */ /* 0x000e300000000800 */
[----:B------:R-:W1:Y:S01]  /*0b60*/  @P1 LDC R5, c[0x0][0x450] ;  /* 0x00011400ff051b82 */ /* 0x000e620000000800 */
[----:B0-----:R-:W-:-:S05]  /*0b70*/  @P1 IMAD.HI.U32 R2, R0, R3, RZ ;  /* 0x0000000300021227 */ /* 0x001fca00078e00ff */
[----:B-1----:R-:W-:-:S05]  /*0b80*/  @P1 SHF.R.U32.HI R0, RZ, R5, R2 ;  /* 0x00000005ff001219 */ /* 0x002fca0000011602 */
[----:B------:R-:W-:-:S04]  /*0b90*/  VIADD R3, R0, UR4 ;  /* 0x0000000400037c36 */ /* 0x000fc80008000000 */
[----:B------:R-:W-:Y:S01]  /*0ba0*/  IMAD.IADD R0, R3, 0x1, R6 ;  /* 0x0000000103007824 */ /* 0x000fe200078e0206 */
[----:B------:R-:W-:Y:S06]  /*0bb0*/  @!P2 BRA `(.L_x_4873) ;  /* 0x000000000040a947 */ /* 0x000fec0003800000 */
[C---:B------:R-:W-:Y:S02]  /*0bc0*/  ISETP.GT.AND P0, PT, R3.reuse, RZ, PT ;  /* 0x000000ff0300720c */ /* 0x040fe40003f04270 */
        /* <DEDUP_REMOVED lines=9> */
.L_x_4874:
[----:B------:R-:W-:-:S13]  /*0c60*/  ISETP.NE.AND P0, PT, R7, 0x1, PT ;  /* 0x000000010700780c */ /* 0x000fda0003f05270 */
[----:B------:R-:W0:Y:S02]  /*0c70*/  @P0 LDC.64 R4, c[0x0][0x9e8] ;  /* 0x00027a00ff040b82 */ /* 0x000e240000000a00 */
[----:B0-----:R-:W-:-:S05]  /*0c80*/  @P0 IMAD.HI.U32 R4, R2, R4, RZ ;  /* 0x0000000402040227 */ /* 0x001fca00078e00ff */
[----:B------:R-:W-:-:S07]  /*0c90*/  @P0 SHF.R.U32.HI R2, RZ, R5, R4 ;  /* 0x00000005ff020219 */ /* 0x000fce0000011604 */
.L_x_4875:
[----:B------:R-:W-:-:S05]  /*0ca0*/  IMAD R3, R2, R7, R7 ;  /* 0x0000000702037224 */ /* 0x000fca00078e0207 */
[----:B------:R-:W-:-:S07]  /*0cb0*/  VIMNMX R0, R0, R3, PT ;  /* 0x0000000300007248 */ /* 0x000fce0003fe0100 */
.L_x_4873:
[----:B------:R-:W0:Y:S01]  /*0cc0*/  @P1 LDC R5, c[0x0][0x44c] ;  /* 0x00011300ff051b82 */ /* 0x000e220000000800 */
[----:B------:R-:W-:Y:S01]  /*0cd0*/  VIADD R0, R0, 0x3f ;  /* 0x0000003f00007836 */ /* 0x000fe20000000000 */
[----:B------:R-:W-:Y:S01]  /*0ce0*/  UIMAD UR41, UR41, UR6, -UR7 ;  /* 0x00000006292972a4 */ /* 0x000fe2000f8e0a07 */
[----:B------:R-:W-:-:S03]  /*0cf0*/  ULDC UR4, c[0x0][0x9dc] ;  /* 0x0002770000047ab9 */ /* 0x000fc60000000800 */
[----:B------:R-:W-:Y:S02]  /*0d00*/  SHF.R.S32.HI R3, RZ, 0x1f, R0 ;  /* 0x0000001fff037819 */ /* 0x000fe40000011400 */
[----:B------:R-:W1:Y:S02]  /*0d10*/  @P1 LDC R9, c[0x0][0x450] ;  /* 0x00011400ff091b82 */ /* 0x000e640000000800 */
[----:B------:R-:W-:-:S04]  /*0d20*/  LEA.HI R3, R3, R0, RZ, 0x6 ;  /* 0x0000000003037211 */ /* 0x000fc800078f30ff */
[----:B------:R-:W-:-:S04]  /*0d30*/  SHF.R.S32.HI R3, RZ, 0x6, R3 ;  /* 0x00000006ff037819 */ /* 0x000fc80000011403 */
[----:B------:R-:W-:Y:S01]  /*0d40*/  VIMNMX R11, R3, UR5, PT ;  /* 0x00000005030b7c48 */ /* 0x000fe2000bfe0100 */
[----:B0-----:R-:W-:-:S05]  /*0d50*/  @P1 IMAD.HI.U32 R2, R152, R5, RZ ;  /* 0x0000000598021227 */ /* 0x001fca00078e00ff */
[----:B-1----:R-:W-:-:S05]  /*0d60*/  @P1 SHF.R.U32.HI R152, RZ, R9, R2 ;  /* 0x00000009ff981219 */ /* 0x002fca0000011602 */
[----:B------:R-:W-:-:S05]  /*0d70*/  VIADD R152, R152, UR41 ;  /* 0x0000002998987c36 */ /* 0x000fca0008000000 */
[----:B------:R-:W-:Y:S01]  /*0d80*/  IADD3 R0, R152, -UR4, RZ ;  /* 0x8000000498007c10 */ /* 0x000fe2000fffe0ff */
        /* <DEDUP_REMOVED lines=10> */
.L_x_4877:
[----:B------:R-:W-:-:S13]  /*0e30*/  ISETP.NE.AND P0, PT, R7, 0x1, PT ;  /* 0x000000010700780c */ /* 0x000fda0003f05270 */
[----:B------:R-:W0:Y:S02]  /*0e40*/  @P0 LDC.64 R2, c[0x0][0x9e8] ;  /* 0x00027a00ff020b82 */ /* 0x000e240000000a00 */
[----:B0-----:R-:W-:-:S05]  /*0e50*/  @P0 IMAD.HI.U32 R2, R152, R2, RZ ;  /* 0x0000000298020227 */ /* 0x001fca00078e00ff */
[----:B------:R-:W-:-:S07]  /*0e60*/  @P0 SHF.R.U32.HI R152, RZ, R3, R2 ;  /* 0x00000003ff980219 */ /* 0x000fce0000011602 */
.L_x_4878:
[----:B------:R-:W-:-:S05]  /*0e70*/  IMAD R3, R152, R7, RZ ;  /* 0x0000000798037224 */ /* 0x000fca00078e02ff */
[----:B------:R-:W-:-:S07]  /*0e80*/  VIMNMX R0, R0, R3, !PT ;  /* 0x0000000300007248 */ /* 0x000fce0007fe0100 */
.L_x_4876:
[----:B------:R-:W-:Y:S01]  /*0e90*/  SHF.R.S32.HI R3, RZ, 0x1f, R0 ;  /* 0x0000001fff037819 */ /* 0x000fe20000011400 */
[----:B------:R-:W-:Y:S01]  /*0ea0*/  IMAD.MOV.U32 R4, RZ, RZ, RZ ;  /* 0x000000ffff047224 */ /* 0x000fe200078e00ff */
[----:B------:R-:W-:Y:S02]  /*0eb0*/  LOP3.LUT R7, R8, 0xffff, RZ, 0xc0, !PT ;  /* 0x0000ffff08077812 */ /* 0x000fe400078ec0ff */
[----:B------:R-:W-:Y:S02]  /*0ec0*/  LEA.HI R3, R3, R0, RZ, 0x6 ;  /* 0x0000000003037211 */ /* 0x000fe400078f30ff */
[----:B------:R-:W-:Y:S02]  /*0ed0*/  SHF.R.U32.HI R0, RZ, 0x10, R8 ;  /* 0x00000010ff007819 */ /* 0x000fe40000011608 */
[----:B------:R-:W-:Y:S02]  /*0ee0*/  SHF.R.S32.HI R3, RZ, 0x6, R3 ;  /* 0x00000006ff037819 */ /* 0x000fe40000011403 */
[----:B------:R-:W-:-:S02]  /*0ef0*/  ISETP.NE.AND P0, PT, R0, RZ, PT ;  /* 0x000000ff0000720c */ /* 0x000fc40003f05270 */
[----:B------:R-:W-:-:S04]  /*0f00*/  VIMNMX R10, RZ, R3, !PT ;  /* 0x00000003ff0a7248 */ /* 0x000fc80007fe0100 */
[----:B------:R-:W-:-:S07]  /*0f10*/  ISETP.GT.AND P1, PT, R11, R10, PT ;  /* 0x0000000a0b00720c */ /* 0x000fce0003f24270 */
[----:B------:R-:W0:Y:S06]  /*0f20*/  @!P0 LDC R0, c[0x0][0x9f0] ;  /* 0x00027c00ff008b82 */ /* 0x000e2c0000000800 */
[----:B------:R-:W-:Y:S05]  /*0f30*/  @!P1 BRA `(.L_x_4879) ;  /* 0x0000000000709947 */ /* 0x000fea0003800000 */
[----:B0-----:R-:W-:Y:S02]  /*0f40*/  IABS R6, R0 ;  /* 0x0000000000067213 */ /* 0x001fe40000000000 */
[----:B------:R-:W-:Y:S02]  /*0f50*/  IADD3 R2, R0, -0x1, R11 ;  /* 0xffffffff00027810 */ /* 0x000fe40007ffe00b */
[----:B------:R-:W0:Y:S02]  /*0f60*/  I2F.RP R4, R6 ;  /* 0x0000000600047306 */ /* 0x000e240000209400 */
[----:B------:R-:W-:Y:S02]  /*0f70*/  IADD3 R5, -R10, R2, RZ ;  /* 0x000000020a057210 */ /* 0x000fe40007ffe1ff */
[----:B------:R-:W-:Y:S02]  /*0f80*/  IABS R2, R0 ;  /* 0x0000000000027213 */ /* 0x000fe40000000000 */
[----:B------:R-:W-:-:S02]  /*0f90*/  IABS R8, R5 ;  /* 0x0000000500087213 */ /* 0x000fc40000000000 */
        /* <DEDUP_REMOVED lines=22> */
.L_x_4879:
[-C--:B------:R-:W-:Y:S01]  /*1100*/  IMAD R3, R7, R4.reuse, R10 ;  /* 0x0000000407037224 */ /* 0x080fe200078e020a */
[----:B------:R-:W-:Y:S02]  /*1110*/  PLOP3.LUT P0, PT, PT, PT, PT, 0x80, 0x0 ;  /* 0x000000000000781c */ /* 0x000fe40003f0f070 */
[----:B------:R-:W-:Y:S02]  /*1120*/  CS2R R150, SRZ ;  /* 0x0000000000967805 */ /* 0x000fe4000001ff00 */
[----:B------:R-:W-:Y:S02]  /*1130*/  MOV R2, RZ ;  /* 0x000000ff00027202 */ /* 0x000fe40000000f00 */
[----:B------:R-:W-:Y:S02]  /*1140*/  CS2R R148, SRZ ;  /* 0x0000000000947805 */ /* 0x000fe4000001ff00 */
[----:B0-----:R-:W-:Y:S01]  /*1150*/  VIADDMNMX R0, R3, R4, R11, PT ;  /* 0x0000000403007246 */ /* 0x001fe2000380010b */
        /* <DEDUP_REMOVED lines=81> */
[----:B------:R-:W-:Y:S01]  /*1670*/  ULEA.HI UR5, UR4, UR4, URZ, 0x1 ;  /* 0x0000000404057291 */ /* 0x000fe2000f8f083f */
[----:B------:R-:W-:-:S03]  /*1680*/  IADD3 R7, R2, -R7, RZ ;  /* 0x8000000702077210 */ /* 0x000fc60007ffe0ff */
[----:B------:R-:W-:Y:S02]  /*1690*/  ULOP3.LUT UR6, UR5, 0x1fffe, URZ, 0xc0, !UPT ;  /* 0x0001fffe05067892 */ /* 0x000fe4000f8ec03f */
[----:B------:R-:W-:Y:S01]  /*16a0*/  ULEA UR5, UR42, UR7, 0x18 ;  /* 0x000000072a057291 */ /* 0x000fe2000f8ec03f */
[----:B------:R-:W-:Y:S01]  /*16b0*/  IMAD R4, R4, 0x10, R7 ;  /* 0x0000001004047824 */ /* 0x000fe200078e0207 */
[----:B------:R-:W-:Y:S02]  /*16c0*/  UIADD3 UR6, UR4, -UR6, URZ ;  /* 0x8000000604067290 */ /* 0x000fe4000fffe03f */
[----:B------:R-:W-:Y:S02]  /*16d0*/  ULOP3.LUT UR4, UR39, 0x1, URZ, 0xfc, !UPT ;  /* 0x0000000127047892 */ /* 0x000fe4000f8efc3f */
[----:B------:R-:W-:Y:S02]  /*16e0*/  ULEA UR6, UR6, UR5, 0xf ;  /* 0x0000000506067291 */ /* 0x000fe4000f8e783f */
[----:B------:R-:W-:-:S02]  /*16f0*/  UISETP.NE.AND UP0, UPT, UR4, 0x3, UPT ;  /* 0x000000030400788c */ /* 0x000fc4000bf05270 */
[----:B------:R-:W-:-:S04]  /*1700*/  UIADD3 UR6, UR6, 0x400, URZ ;  /* 0x0000040006067890 */ /* 0x000fc8000fffe03f */
[----:B------:R-:W-:Y:S01]  /*1710*/  PLOP3.LUT P0, PT, PT, PT, UP0, 0x80, 0x0 ;  /* 0x000000000000781c */ /* 0x000fe20003f0f008 */
[----:B------:R-:W-:-:S04]  /*1720*/  USHF.R.U32.HI UR6, URZ, 0x4, UR6 ;  /* 0x000000043f067899 */ /* 0x000fc80008011606 */
[----:B------:R-:W-:-:S04]  /*1730*/  ULOP3.LUT UR6, UR6, 0x3fff, URZ, 0xc0, !UPT ;  /* 0x00003fff06067892 */ /* 0x000fc8000f8ec03f */
[----:B------:R-:W-:-:S04]  /*1740*/  ULOP3.LUT UR6, UR6, 0x2000000, URZ, 0xfc, !UPT ;  /* 0x0200000006067892 */ /* 0x000fc8000f8efc3f */
[----:B------:R-:W-:Y:S08]  /*1750*/  @!P0 BRA `(.L_x_4881) ;  /* 0x0000000000048947 */ /* 0x000ff00003800000 */
[----:B------:R-:W-:Y:S01]  /*1760*/  BPT.TRAP 0x1 ;  /* 0x000000040000795c */ /* 0x000fe20000300000 */
.L_x_4881:
[----:B------:R-:W-:-:S04]  /*1770*/  SHF.L.U32 R2, RZ, 0x1f, RZ ;  /* 0x0000001fff027819 */ /* 0x000fc800000006ff */
[----:B------:R-:W0:Y:S02]  /*1780*/  SYNCS.PHASECHK.TRANS64.TRYWAIT P1, [UR5+0x28c50], R2 ;  /* 0x028c5002ff0075a7 */ /* 0x000e240008020145 */
[----:B0-----:R-:W-:Y:S05]  /*1790*/  @!P1 BRA `(.L_x_4882) ;  /* 0x0000012800a49947 */ /* 0x001fea0003800000 */
.L_x_5032:
        /* <DEDUP_REMOVED lines=39> */
.L_x_4883:
[----:B------:R-:W-:Y:S01]  /*1a10*/  VIADD R0, R0, 0xfffffffe ;  /* 0xfffffffe00007836 */ /* 0x000fe20000000000 */
[----:B------:R-:W-:-:S04]  /*1a20*/  UIADD3 UR4, UR5, 0x28c60, URZ ;  /* 0x00028c6005047890 */ /* 0x000fc8000fffe03f */
[----:B------:R-:W-:Y:S01]  /*1a30*/  ISETP.GE.AND P1, PT, R0, R3, PT ;  /* 0x000000030000720c */ /* 0x000fe20003f26270 */
[----:B------:R-:W-:-:S09]  /*1a40*/  UPRMT UR4, UR42, 0x654, UR4 ;  /* 0x000006542a047896 */ /* 0x000fd20008000004 */
[----:B------:R-:W-:Y:S01]  /*1a50*/  SYNCS.ARRIVE.TRANS64.RED.A1T0 RZ, [UR4], RZ ;  /* 0x000000ffffff79a7 */ /* 0x000fe20008100404 */
[----:B------:R-:W-:Y:S02]  /*1a60*/  UMOV UR4, URZ ;  /* 0x0000003f00047c82 */ /* 0x000fe40008000000 */
[----:B------:R-:W-:Y:S05]  /*1a70*/  @!P1 BRA `(.L_x_4884) ;  /* 0x0000000800e09947 */ /* 0x000fea0003800000 */
[----:B------:R-:W-:Y:S01]  /*1a80*/  MOV R7, RZ ;  /* 0x000000ff00077202 */ /* 0x000fe20000000f00 */
[----:B------:R-:W-:-:S06]  /*1a90*/  UMOV UR4, URZ ;  /* 0x0000003f00047c82 */ /* 0x000fcc0008000000 */
.L_x_4890:
[----:B------:R-:W-:Y:S01]  /*1aa0*/  BAR.SYNC.DEFER_BLOCKING 0xe, 0x100 ;  /* 0x0384000000007b1d */ /* 0x000fe20000010000 */
[----:B01----:R-:W-:Y:S01]  /*1ab0*/  IMAD.U32 R5, RZ, RZ, UR4 ;  /* 0x00000004ff057e24 */ /* 0x003fe2000f8e00ff */
[----:B------:R-:W-:Y:S01]  /*1ac0*/  UIADD3 UR4, UR4, 0x1, URZ ;  /* 0x0000000104047890 */ /* 0x000fe2000fffe03f */
[C---:B------:R-:W-:Y:S02]  /*1ad0*/  ISETP.GT.AND P2, PT, R0.reuse, R3, PT ;  /* 0x000000030000720c */ /* 0x040fe40003f44270 */
[----:B------:R-:W-:Y:S01]  /*1ae0*/  IMAD R2, R5, 0x40, R4 ;  /* 0x0000004005027824 */ /* 0x000fe200078e0204 */
[----:B------:R-:W-:Y:S01]  /*1af0*/  UISETP.NE.AND UP0, UPT, UR4, 0x2, UPT ;  /* 0x000000020400788c */ /* 0x000fe2000bf05270 */
[----:B------:R-:W-:-:S03]  /*1b00*/  IADD3 R0, R0, -0x1, RZ ;  /* 0xffffffff00007810 */ /* 0x000fc60007ffe0ff */
        /* <DEDUP_REMOVED lines=136> */
.L_x_4885:
[----:B------:R-:W-:Y:S01]  /*2390*/  ULEA UR7, UR4, UR5, 0x3 ;  /* 0x0000000504077291 */ /* 0x000fe2000f8e183f */
[----:B------:R-:W-:-:S08]  /*23a0*/  SHF.L.U32 R2, R7, 0x1f, RZ ;  /* 0x0000001f07027819 */ /* 0x000fd000000006ff */
[----:B------:R0:W1:Y:S01]  /*23b0*/  SYNCS.PHASECHK.TRANS64.TRYWAIT P1, [UR7+0x28c50], R2 ;  /* 0x028c5002ff0075a7 */ /* 0x0000620008020147 */
[----:B------:R-:W-:Y:S05]  /*23c0*/  @!P0 BRA `(.L_x_4886) ;  /* 0x0000000000048947 */ /* 0x000fea0003800000 */
[----:B------:R-:W-:Y:S01]  /*23d0*/  BPT.TRAP 0x1 ;  /* 0x000000040000795c */ /* 0x000fe20000300000 */
.L_x_4886:
[----:B-1----:R-:W-:Y:S05]  /*23e0*/  @P1 BRA `(.L_x_4887) ;  /* 0x0000000000081947 */ /* 0x002fea0003800000 */
[----:B------:R-:W1:Y:S02]  /*23f0*/  SYNCS.PHASECHK.TRANS64.TRYWAIT P1, [UR7+0x28c50], R2 ;  /* 0x028c5002ff0075a7 */ /* 0x000e640008020147 */
[----:B-1----:R-:W-:Y:S05]  /*2400*/  @!P1 BRA `(.L_x_4888) ;  /* 0x0000011c00a09947 */ /* 0x002fea0003800000 */
.L_x_4887:
        /* <DEDUP_REMOVED lines=26> */
.L_x_4889:
[----:B------:R-:W-:-:S04]  /*25b0*/  UIADD3 UR7, UR7, 0x28c60, URZ ;  /* 0x00028c6007077890 */ /* 0x000fc8000fffe03f */
[----:B------:R-:W-:-:S09]  /*25c0*/  UPRMT UR7, UR42, 0x654, UR7 ;  /* 0x000006542a077896 */ /* 0x000fd20008000007 */
[----:B------:R-:W-:Y:S01]  /*25d0*/  SYNCS.ARRIVE.TRANS64.RED.A1T0 RZ, [UR7], RZ ;  /* 0x000000ffffff79a7 */ /* 0x000fe20008100407 */
[----:B------:R-:W-:Y:S05]  /*25e0*/  @P2 BRA `(.L_x_4890) ;  /* 0xfffffff4002c2947 */ /* 0x000fea000383ffff */
[----:B------:R-:W-:-:S12]  /*25f0*/  USHF.L.U32 UR4, UR4, 0x6, URZ ;  /* 0x0000000604047899 */ /* 0x000fd8000800063f */
.L_x_4884:
[----:B------:R-:W-:Y:S01]  /*2600*/  BAR.SYNC.DEFER_BLOCKING 0xe, 0x100 ;  /* 0x0384000000007b1d */ /* 0x000fe20000010000 */
[----:B------:R-:W-:Y:S01]  /*2610*/  VIADD R4, R4, UR4 ;  /* 0x0000000404047c36 */ /* 0x000fe20008000000 */
[----:B------:R-:W-:-:S04]  /*2620*/  PLOP3.LUT P0, PT, PT, PT, PT, 0x8, 0x0 ;  /* 0x000000000000781c */ /* 0x000fc80003f0e170 */
[----:B------:R-:W-:-:S05]  /*2630*/  LEA R4, R4, UR5, 0x2 ;  /* 0x0000000504047c11 */ /* 0x000fca000f8e10ff */
[----:B01----:R-:W0:Y:S04]  /*2640*/  LDS R2, [R4+0x28800] ;  /* 0x0288000004027984 */ /* 0x003e280000000800 */
[----:B------:R1:W2:Y:S02]  /*2650*/  LDS R0, [R4+0x28820] ;  /* 0x0288200004007984 */ /* 0x0002a40000000800 */
[----:B-1----:R-:W-:Y:S01]  /*2660*/  MOV R4, RZ ;  /* 0x000000ff00047202 */ /* 0x002fe20000000f00 */
        /* <DEDUP_REMOVED lines=131> */
.L_x_4872:
[----:B------:R-:W0:Y:S01]  /*2ea0*/  LDC R19, c[0x0][0x448] ;  /* 0x00011200ff137b82 */ /* 0x000e220000000800 */
[----:B------:R-:W-:Y:S01]  /*2eb0*/  VIADD R0, R152, 0x3f ;  /* 0x0000003f98007836 */ /* 0x000fe20000000000 */
[----:B------:R-:W-:Y:S01]  /*2ec0*/  ULDC UR4, c[0x0][0x288] ;  /* 0x0000a20000047ab9 */ /* 0x000fe20000000800 */
[----:B------:R-:W-:Y:S01]  /*2ed0*/  LOP3.LUT R16, R16, 0xfffffffd, RZ, 0xc0, !PT ;  /* 0xfffffffd10107812 */ /* 0x000fe200078ec0ff */
[----:B------:R-:W-:-:S04]  /*2ee0*/  UIADD3 UR7, -UR4, 0x1, URZ ;  /* 0x0000000104077890 */ /* 0x000fc8000fffe13f */
[----:B------:R-:W1:Y:S01]  /*2ef0*/  LDC.64 R4, c[0x0][0x9e0] ;  /* 0x00027800ff047b82 */ /* 0x000e620000000a00 */
[----:B------:R-:W-:Y:S01]  /*2f00*/  UIMAD UR7, UR41, UR6, UR7 ;  /* 0x00000006290772a4 */ /* 0x000fe2000f8e0207 */
[----:B0-----:R-:W-:Y:S02]  /*2f10*/  ISETP.NE.AND P2, PT, R19, 0x1, PT ;  /* 0x000000011300780c */ /* 0x001fe40003f45270 */
[----:B-1----:R-:W-:-:S11]  /*2f20*/  ISETP.GE.AND P1, PT, R5, 0x1, PT ;  /* 0x000000010500780c */ /* 0x002fd60003f26270 */
[----:B------:R-:W0:Y:S01]  /*2f30*/  @P2 LDC R3, c[0x0][0x44c] ;  /* 0x00011300ff032b82 */ /* 0x000e220000000800 */
[----:B------:R-:W-:-:S04]  /*2f40*/  @P2 LOP3.LUT R16, R16, 0x2, RZ, 0xfc, !PT ;  /* 0x0000000210102812 */ /* 0x000fc800078efcff */
[----:B------:R-:W-:-:S03]  /*2f50*/  LOP3.LUT R16, R16, 0xfffffffe, RZ, 0xc0, !PT ;  /* 0xfffffffe10107812 */ /* 0x000fc600078ec0ff */
[----:B------:R-:W1:Y:S01]  /*2f60*/  @P2 LDC R2, c[0x0][0x450] ;  /* 0x00011400ff022b82 */ /* 0x000e620000000800 */
[----:B------:R-:W-:Y:S01]  /*2f70*/  @P1 LOP3.LUT R16, R16, 0x1, RZ, 0xfc, !PT ;  /* 0x0000000110101812 */ /* 0x000fe200078efcff */
[----:B0-----:R-:W-:-:S05]  /*2f80*/  @P2 IMAD.HI.U32 R3, R0, R3, RZ ;  /* 0x0000000300032227 */ /* 0x001fca00078e00ff */
[----:B-1----:R-:W-:-:S05]  /*2f90*/  @P2 SHF.R.U32.HI R0, RZ, R2, R3 ;  /* 0x00000002ff002219 */ /* 0x002fca0000011603 */
[----:B------:R-:W-:-:S05]  /*2fa0*/  VIADD R3, R0, UR7 ;  /* 0x0000000700037c36 */ /* 0x000fca0008000000 */
[----:B------:R-:W-:Y:S01]  /*2fb0*/  IADD3 R0, R3, R4, RZ ;  /* 0x0000000403007210 */ /* 0x000fe20007ffe0ff */
        /* <DEDUP_REMOVED lines=11> */
.L_x_4892:
[----:B------:R-:W-:-:S13]  /*3070*/  ISETP.NE.AND P0, PT, R5, 0x1, PT ;  /* 0x000000010500780c */ /* 0x000fda0003f05270 */
[----:B------:R-:W0:Y:S02]  /*3080*/  @P0 LDC.64 R6, c[0x0][0x9e8] ;  /* 0x00027a00ff060b82 */ /* 0x000e240000000a00 */
[----:B0-----:R-:W-:-:S05]  /*3090*/  @P0 IMAD.HI.U32 R4, R2, R6, RZ ;  /* 0x0000000602040227 */ /* 0x001fca00078e00ff */
[----:B------:R-:W-:-:S07]  /*30a0*/  @P0 SHF.R.U32.HI R2, RZ, R7, R4 ;  /* 0x00000007ff020219 */ /* 0x000fce0000011604 */
.L_x_4893:
[----:B------:R-:W-:-:S05]  /*30b0*/  IMAD R3, R2, R5, R5 ;  /* 0x0000000502037224 */ /* 0x000fca00078e0205 */
[----:B------:R-:W-:-:S07]  /*30c0*/  VIMNMX R0, R0, R3, PT ;  /* 0x0000000300007248 */ /* 0x000fce0003fe0100 */
.L_x_4891:
[----:B------:R-:W0:Y:S01]  /*30d0*/  @P2 LDC R7, c[0x0][0x44c] ;  /* 0x00011300ff072b82 */ /* 0x000e220000000800 */
[----:B------:R-:W-:Y:S01]  /*30e0*/  IADD3 R0, R0, 0x3f, RZ ;  /* 0x0000003f00007810 */ /* 0x000fe20007ffe0ff */
[----:B------:R-:W-:Y:S01]  /*30f0*/  IMAD.MOV.U32 R2, RZ, RZ, R152 ;  /* 0x000000ffff027224 */ /* 0x000fe200078e0098 */
[----:B------:R-:W-:Y:S02]  /*3100*/  UIMAD UR4, UR41, UR6, -UR4 ;  /* 0x00000006290472a4 */ /* 0x000fe4000f8e0a04 */
[----:B------:R-:W-:-:S03]  /*3110*/  SHF.R.S32.HI R3, RZ, 0x1f, R0 ;  /* 0x0000001fff037819 */ /* 0x000fc60000011400 */
[----:B------:R-:W1:Y:S01]  /*3120*/  @P2 LDC R4, c[0x0][0x450] ;  /* 0x00011400ff042b82 */ /* 0x000e620000000800 */
[----:B------:R-:W-:-:S04]  /*3130*/  LEA.HI R3, R3, R0, RZ, 0x6 ;  /* 0x0000000003037211 */ /* 0x000fc800078f30ff */
[----:B------:R-:W-:-:S04]  /*3140*/  SHF.R.S32.HI R3, RZ, 0x6, R3 ;  /* 0x00000006ff037819 */ /* 0x000fc80000011403 */
[----:B------:R-:W-:Y:S01]  /*3150*/  VIMNMX R6, R3, UR5, PT ;  /* 0x0000000503067c48 */ /* 0x000fe2000bfe0100 */
[----:B0-----:R-:W-:-:S05]  /*3160*/  @P2 IMAD.HI.U32 R7, R152, R7, RZ ;  /* 0x0000000798072227 */ /* 0x001fca00078e00ff */
[----:B-1----:R-:W-:-:S05]  /*3170*/  @P2 SHF.R.U32.HI R2, RZ, R4, R7 ;  /* 0x00000004ff022219 */ /* 0x002fca0000011607 */
[----:B------:R-:W-:Y:S01]  /*3180*/  VIADD R0, R2, UR4 ;  /* 0x0000000402007c36 */ /* 0x000fe20008000000 */
[----:B------:R-:W-:-:S04]  /*3190*/  ULDC UR4, c[0x0][0x9dc] ;  /* 0x0002770000047ab9 */ /* 0x000fc80000000800 */
        /* <DEDUP_REMOVED lines=11> */
.L_x_4895:
[----:B------:R-:W-:-:S13]  /*3250*/  ISETP.NE.AND P0, PT, R5, 0x1, PT ;  /* 0x000000010500780c */ /* 0x000fda0003f05270 */
[----:B------:R-:W0:Y:S02]  /*3260*/  @P0 LDC.64 R10, c[0x0][0x9e8] ;  /* 0x00027a00ff0a0b82 */ /* 0x000e240000000a00 */
[----:B0-----:R-:W-:-:S05]  /*3270*/  @P0 IMAD.HI.U32 R4, R0, R10, RZ ;  /* 0x0000000a00040227 */ /* 0x001fca00078e00ff */
[----:B------:R-:W-:-:S07]  /*3280*/  @P0 SHF.R.U32.HI R0, RZ, R11, R4 ;  /* 0x0000000bff000219 */ /* 0x000fce0000011604 */
.L_x_4896:
[----:B------:R-:W-:-:S05]  /*3290*/  IMAD R3, R0, R5, RZ ;  /* 0x0000000500037224 */ /* 0x000fca00078e02ff */
[----:B------:R-:W-:-:S07]  /*32a0*/  VIMNMX R2, R2, R3, !PT ;  /* 0x0000000302027248 */ /* 0x000fce0007fe0100 */
.L_x_4894:
[----:B------:R-:W-:Y:S01]  /*32b0*/  SHF.R.U32.HI R9, RZ, 0x10, R8 ;  /* 0x00000010ff097819 */ /* 0x000fe20000011608 */
[----:B------:R-:W-:Y:S01]  /*32c0*/  IMAD.MOV.U32 R0, RZ, RZ, RZ ;  /* 0x000000ffff007224 */ /* 0x000fe200078e00ff */
[----:B------:R-:W-:Y:S02]  /*32d0*/  SHF.R.S32.HI R3, RZ, 0x1f, R2 ;  /* 0x0000001fff037819 */ /* 0x000fe40000011402 */
[----:B------:R-:W-:Y:S02]  /*32e0*/  ISETP.NE.AND P1, PT, R9, RZ, PT ;  /* 0x000000ff0900720c */ /* 0x000fe40003f25270 */
[----:B------:R-:W-:Y:S02]  /*32f0*/  LEA.HI R3, R3, R2, RZ, 0x6 ;  /* 0x0000000203037211 */ /* 0x000fe400078f30ff */
[----:B------:R-:W-:Y:S02]  /*3300*/  LOP3.LUT R8, R8, 0xffff, RZ, 0xc0, !PT ;  /* 0x0000ffff08087812 */ /* 0x000fe400078ec0ff */
[----:B------:R-:W-:-:S04]  /*3310*/  SHF.R.S32.HI R3, RZ, 0x6, R3 ;  /* 0x00000006ff037819 */ /* 0x000fc80000011403 */
[----:B------:R-:W-:-:S03]  /*3320*/  VIMNMX R17, RZ, R3, !PT ;  /* 0x00000003ff117248 */ /* 0x000fc60007fe0100 */
[----:B------:R-:W0:Y:S01]  /*3330*/  @!P1 LDC R9, c[0x0][0x9f0] ;  /* 0x00027c00ff099b82 */ /* 0x000e220000000800 */
[----:B------:R-:W-:-:S13]  /*3340*/  ISETP.GT.AND P0, PT, R6, R17, PT ;  /* 0x000000110600720c */ /* 0x000fda0003f04270 */
[----:B------:R-:W-:Y:S05]  /*3350*/  @!P0 BRA `(.L_x_4897) ;  /* 0x0000000000708947 */ /* 0x000fea0003800000 */
[-C--:B0-----:R-:W-:Y:S02]  /*3360*/  IABS R5, R9.reuse ;  /* 0x0000000900057213 */ /* 0x081fe40000000000 */
[----:B------:R-:W-:Y:S02]  /*3370*/  IADD3 R0, R9, -0x1, R6 ;  /* 0xffffffff09007810 */ /* 0x000fe40007ffe006 */
[----:B------:R-:W0:Y:S01]  /*3380*/  I2F.RP R4, R5 ;  /* 0x0000000500047306 */ /* 0x000e220000209400 */
[----:B------:R-:W-:Y:S02]  /*3390*/  IABS R11, R9 ;  /* 0x00000009000b7213 */ /* 0x000fe40000000000 */
[----:B------:R-:W-:-:S05]  /*33a0*/  IMAD.IADD R0, R0, 0x1, -R17 ;  /* 0x0000000100007824 */ /* 0x000fca00078e0a11 */
[----:B0-----:R-:W0:Y:S02]  /*33b0*/  MUFU.RCP R4, R4 ;  /* 0x0000000400047308 */ /* 0x001e240000001000 */
[----:B0-----:R-:W-:Y:S02]  /*33c0*/  VIADD R2, R4, 0xffffffe ;  /* 0x0ffffffe04027836 */ /* 0x001fe40000000000 */
[----:B------:R-:W-:-:S04]  /*33d0*/  IMAD.MOV R4, RZ, RZ, -R11 ;  /* 0x000000ffff047224 */ /* 0x000fc800078e0a0b */
[----:B------:R0:W1:Y:S02]  /*33e0*/  F2I.FTZ.U32.TRUNC.NTZ R3, R2 ;  /* 0x0000000200037305 */ /* 0x000064000021f000 */
[----:B0-----:R-:W-:Y:S02]  /*33f0*/  MOV R2, RZ ;  /* 0x000000ff00027202 */ /* 0x001fe40000000f00 */
[----:B-1----:R-:W-:-:S05]  /*3400*/  IADD3 R10, RZ, -R3, RZ ;  /* 0x80000003ff0a7210 */ /* 0x002fca0007ffe0ff */
[----:B------:R-:W-:Y:S01]  /*3410*/  IMAD R7, R10, R5, RZ ;  /* 0x000000050a077224 */ /* 0x000fe200078e02ff */
[----:B------:R-:W-:Y:S02]  /*3420*/  IABS R10, R0 ;  /* 0x00000000000a7213 */ /* 0x000fe40000000000 */
[----:B------:R-:W-:Y:S01]  /*3430*/  LOP3.LUT R0, R0, R9, RZ, 0x3c, !PT ;  /* 0x0000000900007212 */ /* 0x000fe200078e3cff */
[----:B------:R-:W-:-:S03]  /*3440*/  IMAD.HI.U32 R3, R3, R7, R2 ;  /* 0x0000000703037227 */ /* 0x000fc600078e0002 */
[----:B------:R-:W-:Y:S01]  /*3450*/  ISETP.GE.AND P2, PT, R0, RZ, PT ;  /* 0x000000ff0000720c */ /* 0x000fe20003f46270 */
[----:B------:R-:W-:-:S04]  /*3460*/  IMAD.MOV.U32 R2, RZ, RZ, R10 ;  /* 0x000000ffff027224 */ /* 0x000fc800078e000a */
        /* <DEDUP_REMOVED lines=11> */
.L_x_4897:
        /* <DEDUP_REMOVED lines=77> */
[----:B------:R-:W1:Y:S02]  /*39f0*/  SHFL.IDX PT, R0, R25, RZ, 0x1f ;  /* 0x00001fff19007589 */ /* 0x000e6400000e0000 */
[----:B-1----:R-:W-:-:S13]  /*3a00*/  R2UR UR4, R0 ;  /* 0x00000000000472ca */ /* 0x002fda00000e0000 */
        /* <DEDUP_REMOVED lines=9> */
[----:B------:R-:W-:-:S04]  /*3aa0*/  ULOP3.LUT UR5, UR5, 0x3fff, URZ, 0xc0, !UPT ;  /* 0x00003fff05057892 */ /* 0x000fc8000f8ec03f */
[----:B------:R-:W-:-:S04]  /*3ab0*/  ULOP3.LUT UR38, UR5, 0x2000000, URZ, 0xfc, !UPT ;  /* 0x0200000005267892 */ /* 0x000fc8000f8efc3f */
[----:B------:R-:W-:Y:S08]  /*3ac0*/  @!P0 BRA `(.L_x_4898) ;  /* 0x0000000000408947 */ /* 0x000ff00003800000 */
[----:B------:R-:W-:Y:S01]  /*3ad0*/  MOV R0, 0x0 ;  /* 0x0000000000007802 */ /* 0x000fe20000000f00 */
[----:B------:R-:W-:Y:S01]  /*3ae0*/  ULDC.64 UR4, c[0x4][0xf0] ;  /* 0x01003c0000047ab9 */ /* 0x000fe20000000a00 */
[----:B------:R-:W-:Y:S01]  /*3af0*/  ULDC.64 UR6, c[0x4][0x58] ;  /* 0x0100160000067ab9 */ /* 0x000fe20000000a00 */
[----:B------:R-:W-:Y:S01]  /*3b00*/  MOV R4, UR4 ;  /* 0x0000000400047c02 */ /* 0x000fe20008000f00 */
[----:B------:R1:W2:Y:S01]  /*3b10*/  LDC.64 R2, c[0x4][R0] ;  /* 0x0100000000027b82 */ /* 0x0002a20000000a00 */
        /* <DEDUP_REMOVED lines=8> */
[----:B-1----:R-:W-:-:S07]  /*3ba0*/  IMAD.MOV.U32 R13, RZ, RZ, RZ ;  /* 0x000000ffff0d7224 */ /* 0x002fce00078e00ff */
[----:B------:R-:W-:-:S07]  /*3bb0*/  LEPC R20, `(.L_x_4898) ;  /* 0x000000001014794e */ /* 0x000fce0000000000 */
[----:B0-2---:R-:W-:Y:S05]  /*3bc0*/  CALL.ABS.NOINC R2 ;  /* 0x0000000002007343 */ /* 0x005fea0003c00000 */
.L_x_4898:
[----:B------:R-:W-:Y:S02]  /*3bd0*/  SHF.L.U32 R13, RZ, 0x1f, RZ ;  /* 0x0000001fff0d7819 */ /* 0x000fe400000006ff */
[----:B------:R-:W-:Y:S02]  /*3be0*/  LOP3.LUT R3, R24, 0xffffff80, RZ, 0xc0, !PT ;  /* 0xffffff8018037812 */ /* 0x000fe400078ec0ff */
[----:B------:R-:W1:Y:S01]  /*3bf0*/  SYNCS.PHASECHK.TRANS64.TRYWAIT P0, [UR40+0x28c00], R13 ;  /* 0x028c000dff0075a7 */ /* 0x000e620008000168 */
[----:B------:R-:W-:Y:S02]  /*3c00*/  LEA.HI R0, R25, R25, RZ, 0x1 ;  /* 0x0000001919007211 */ /* 0x000fe400078f08ff */
[----:B------:R-:W-:Y:S02]  /*3c10*/  IADD3 R5, R22, -R3, RZ ;  /* 0x8000000316057210 */ /* 0x000fe40007ffe0ff */
[----:B------:R-:W-:Y:S02]  /*3c20*/  LOP3.LUT R2, R0, 0xfffffe, RZ, 0xc0, !PT ;  /* 0x00fffffe00027812 */ /* 0x000fe400078ec0ff */
[----:B------:R-:W-:-:S04]  /*3c30*/  SHF.R.S32.HI R4, RZ, 0x1f, R5 ;  /* 0x0000001fff047819 */ /* 0x000fc80000011405 */
[----:B------:R-:W-:-:S04]  /*3c40*/  LEA.HI R3, R4, R5, RZ, 0x2 ;  /* 0x0000000504037211 */ /* 0x000fc800078f10ff */
[--C-:B------:R-:W-:Y:S02]  /*3c50*/  SHF.R.S32.HI R6, RZ, 0x2, R3.reuse ;  /* 0x00000002ff067819 */ /* 0x100fe40000011403 */
[----:B------:R-:W-:Y:S01]  /*3c60*/  SHF.R.S32.HI R7, RZ, 0x1f, R3 ;  /* 0x0000001fff077819 */ /* 0x000fe20000011403 */
[----:B-1----:R-:W-:Y:S06]  /*3c70*/  @!P0 BRA `(.L_x_4899) ;  /* 0x00000104009c8947 */ /* 0x002fec0003800000 */
.L_x_5033:
[----:B------:R-:W-:Y:S01]  /*3c80*/  ULOP3.LUT UR4, UR39, 0x1, URZ, 0xfc, !UPT ;  /* 0x0000000127047892 */ /* 0x000fe2000f8efc3f */
[----:B-1----:R-:W-:Y:S01]  /*3c90*/  LOP3.LUT R0, R3, 0x7ffffffc, RZ, 0xc0, !PT ;  /* 0x7ffffffc03007812 */ /* 0x002fe200078ec0ff */
[----:B------:R-:W-:Y:S01]  /*3ca0*/  IMAD.IADD R3, R25, 0x1, -R2 ;  /* 0x0000000119037824 */ /* 0x000fe200078e0a02 */
[----:B------:R-:W-:Y:S02]  /*3cb0*/  LEA.HI R7, R7, R6, RZ, 0x3 ;  /* 0x0000000607077211 */ /* 0x000fe400078f18ff */
[-C--:B------:R-:W-:Y:S01]  /*3cc0*/  IADD3 R0, -R0, R5.reuse, RZ ;  /* 0x0000000500007210 */ /* 0x080fe20007ffe1ff */
[----:B------:R-:W-:Y:S01]  /*3cd0*/  IMAD.U32 R2, RZ, RZ, UR4 ;  /* 0x00000004ff027e24 */ /* 0x000fe2000f8e00ff */
[----:B------:R-:W-:Y:S02]  /*3ce0*/  LOP3.LUT R7, R7, 0xfffffff8, RZ, 0xc0, !PT ;  /* 0xfffffff807077812 */ /* 0x000fe400078ec0ff */
[----:B------:R-:W-:Y:S01]  /*3cf0*/  LEA.HI R4, R4, R5, RZ, 0x5 ;  /* 0x0000000504047211 */ /* 0x000fe200078f28ff */
[----:B------:R-:W-:Y:S01]  /*3d00*/  IMAD.SHL.U32 R0, R0, 0x2, RZ ;  /* 0x0000000200007824 */ /* 0x000fe200078e00ff */
[----:B------:R-:W-:Y:S01]  /*3d10*/  ISETP.NE.AND P4, PT, R2, 0x3, PT ;  /* 0x000000030200780c */ /* 0x000fe20003f85270 */
[----:B------:R-:W-:Y:S01]  /*3d20*/  IMAD.IADD R7, R6, 0x1, -R7 ;  /* 0x0000000106077824 */ /* 0x000fe200078e0a07 */
[----:B------:R-:W-:-:S02]  /*3d30*/  SHF.R.S32.HI R4, RZ, 0x5, R4 ;  /* 0x00000005ff047819 */ /* 0x000fc40000011404 */
[----:B------:R-:W-:-:S03]  /*3d40*/  LEA R10, R3, R0, 0x8 ;  /* 0x00000000030a7211 */ /* 0x000fc600078e40ff */
[----:B0-----:R-:W-:-:S06]  /*3d50*/  IMAD R9, R4, 0x10, R7 ;  /* 0x0000001004097824 */ /* 0x001fcc00078e0207 */
[----:B------:R-:W-:Y:S05]  /*3d60*/  @!P4 BRA `(.L_x_4900) ;  /* 0x000000000004c947 */ /* 0x000fea0003800000 */
[----:B------:R-:W-:Y:S01]  /*3d70*/  BPT.TRAP 0x1 ;  /* 0x000000040000795c */ /* 0x000fe20000300000 */
.L_x_4900:
[----:B------:R0:W1:Y:S01]  /*3d80*/  SYNCS.PHASECHK.TRANS64.TRYWAIT P0, [UR40+0x28c30], R13 ;  /* 0x028c300dff0075a7 */ /* 0x0000620008000168 */
[----:B------:R-:W-:Y:S05]  /*3d90*/  @!P4 BRA `(.L_x_4901) ;  /* 0x000000000004c947 */ /* 0x000fea0003800000 */
[----:B------:R-:W-:Y:S01]  /*3da0*/  BPT.TRAP 0x1 ;  /* 0x000000040000795c */ /* 0x000fe20000300000 */
.L_x_4901:
[----:B-1----:R-:W-:Y:S05]  /*3db0*/  @P0 BRA `(.L_x_4902) ;  /* 0x0000000000080947 */ /* 0x002fea0003800000 */
[----:B------:R-:W1:Y:S02]  /*3dc0*/  SYNCS.PHASECHK.TRANS64.TRYWAIT P0, [UR40+0x28c30], R13 ;  /* 0x028c300dff0075a7 */ /* 0x000e640008000168 */
[----:B-1----:R-:W-:Y:S05]  /*3dd0*/  @!P0 BRA `(.L_x_4903) ;  /* 0x00000104005c8947 */ /* 0x002fea0003800000 */
.L_x_4902:
        /* <DEDUP_REMOVED lines=12> */
[----:B------:R-:W-:Y:S02]  /*3ea0*/  UIADD3 UR12, UR4, 0x2, URZ ;  /* 0x00000002040c7890 */ /* 0x000fe4000fffe03f */
[----:B------:R-:W-:-:S02]  /*3eb0*/  UMOV UR8, UR4 ;  /* 0x0000000400087c82 */ /* 0x000fc40008000000 */
[----:B------:R-:W-:Y:S01]  /*3ec0*/  UMOV UR10, UR24 ;  /* 0x00000018000a7c82 */ /* 0x000fe20008000000 */
[----:B------:R-:W-:Y:S01]  /*3ed0*/  UIADD3 UR14, UR24, 0x2, URZ ;  /* 0x00000002180e7890 */ /* 0x000fe2000fffe03f */
        /* <DEDUP_REMOVED lines=23> */
.L_x_4904:
[----:B------:R-:W-:Y:S01]  /*4050*/  ISETP.NE.AND P0, PT, R19, 0x1, PT ;  /* 0x000000011300780c */ /* 0x000fe20003f05270 */
[----:B------:R-:W-:Y:S01]  /*4060*/  UMOV UR6, 0xffffffc0 ;  /* 0xffffffc000067882 */ /* 0x000fe20000000000 */
[----:B-1----:R-:W-:Y:S01]  /*4070*/  LEA.HI R2, R23, R22, RZ, 0x2 ;  /* 0x0000001617027211 */ /* 0x002fe200078f10ff */
[----:B------:R-:W-:Y:S01]  /*4080*/  UIMAD UR5, UR43, UR6, 0x41 ;  /* 0x000000412b0574a4 */ /* 0x000fe2000f8e0206 */
[----:B------:R-:W-:Y:S01]  /*4090*/  LOP3.LUT P1, RZ, R16, 0x1, RZ, 0xc0, !PT ;  /* 0x0000000110ff7812 */ /* 0x000fe2000782c0ff */
[----:B------:R-:W-:Y:S01]  /*40a0*/  UIADD3 UR4, UR40, 0x28c40, URZ ;  /* 0x00028c4028047890 */ /* 0x000fe2000fffe03f */
[----:B------:R-:W-:Y:S01]  /*40b0*/  LOP3.LUT R3, R2, 0xfffffffc, RZ, 0xc0, !PT ;  /* 0xfffffffc02037812 */ /* 0x000fe200078ec0ff */
[----:B------:R-:W-:Y:S01]  /*40c0*/  ULDC UR11, c[0x0][0x2f0] ;  /* 0x0000bc00000b7ab9 */ /* 0x000fe20000000800 */
[----:B------:R-:W-:Y:S01]  /*40d0*/  ULDC UR10, c[0x0][0x9d8] ;  /* 0x00027600000a7ab9 */ /* 0x000fe20000000800 */
[----:B------:R-:W-:Y:S01]  /*40e0*/  UIMAD UR5, UR41, UR11, UR5 ;  /* 0x0000000b290572a4 */ /* 0x000fe2000f8e0205 */
[----:B------:R-:W-:Y:S01]  /*40f0*/  FMUL.FTZ R24, R24, UR10 ;  /* 0x0000000a18187c20 */ /* 0x000fe20008410000 */
[----:B------:R-:W-:Y:S01]  /*4100*/  IMAD.IADD R3, R22, 0x1, -R3 ;  /* 0x0000000116037824 */ /* 0x000fe200078e0a03 */
[----:B------:R-:W-:Y:S01]  /*4110*/  UPRMT UR4, UR42, 0x654, UR4 ;  /* 0x000006542a047896 */ /* 0x000fe20008000004 */
[----:B------:R-:W1:Y:S01]  /*4120*/  @P0 LDC R5, c[0x0][0x44c] ;  /* 0x00011300ff050b82 */ /* 0x000e620000000800 */
[----:B------:R-:W-:Y:S01]  /*4130*/  FMUL.FTZ R25, R25, UR10 ;  /* 0x0000000a19197c20 */ /* 0x000fe20008410000 */
[----:B------:R-:W-:Y:S01]  /*4140*/  FMUL.FTZ R26, R26, UR10 ;  /* 0x0000000a1a1a7c20 */ /* 0x000fe20008410000 */
[----:B------:R-:W-:Y:S01]  /*4150*/  LEA.HI R2, R3, R3, RZ, 0x1 ;  /* 0x0000000303027211 */ /* 0x000fe200078f08ff */
[----:B------:R-:W-:Y:S01]  /*4160*/  FMUL.FTZ R27, R27, UR10 ;  /* 0x0000000a1b1b7c20 */ /* 0x000fe20008410000 */
[----:B------:R-:W-:Y:S01]  /*4170*/  FMUL.FTZ R28, R28, UR10 ;  /* 0x0000000a1c1c7c20 */ /* 0x000fe20008410000 */
[----:B------:R-:W-:Y:S01]  /*4180*/  FMUL.FTZ R29, R29, UR10 ;  /* 0x0000000a1d1d7c20 */ /* 0x000fe20008410000 */
[----:B------:R-:W-:Y:S01]  /*4190*/  LOP3.LUT R2, R2, 0x1ffffffe, RZ, 0xc0, !PT ;  /* 0x1ffffffe02027812 */ /* 0x000fe200078ec0ff */
[----:B------:R-:W2:Y:S01]  /*41a0*/  @P0 LDC R7, c[0x0][0x450] ;  /* 0x00011400ff070b82 */ /* 0x000ea20000000800 */
[----:B------:R-:W-:Y:S01]  /*41b0*/  FMUL.FTZ R30, R30, UR10 ;  /* 0x0000000a1e1e7c20 */ /* 0x000fe20008410000 */
[----:B------:R-:W-:Y:S01]  /*41c0*/  FMUL.FTZ R31, R31, UR10 ;  /* 0x0000000a1f1f7c20 */ /* 0x000fe20008410000 */
[----:B------:R-:W-:Y:S01]  /*41d0*/  IADD3 R2, R3, -R2, RZ ;  /* 0x8000000203027210 */ /* 0x000fe20007ffe0ff */
[----:B------:R-:W-:-:S02]  /*41e0*/  IMAD.IADD R3, R152, 0x1, R9 ;  /* 0x0000000198037824 */ /* 0x000fc400078e0209 */
[----:B------:R-:W-:Y:S01]  /*41f0*/  FMUL.FTZ R37, R37, UR10 ;  /* 0x0000000a25257c20 */ /* 0x000fe20008410000 */
[----:B------:R-:W-:Y:S01]  /*4200*/  FMUL.FTZ R40, R40, UR10 ;  /* 0x0000000a28287c20 */ /* 0x000fe20008410000 */
[----:B------:R-:W-:Y:S01]  /*4210*/  FMUL.FTZ R41, R41, UR10 ;  /* 0x0000000a29297c20 */ /* 0x000fe20008410000 */
[----:B------:R-:W-:Y:S02]  /*4220*/  IMAD R2, R2, 0x8, R3 ;  /* 0x0000000802027824 */ /* 0x000fe400078e0203 */
[----:B------:R-:W-:Y:S01]  /*4230*/  FMUL.FTZ R42, R42, UR10 ;  /* 0x0000000a2a2a7c20 */ /* 0x000fe20008410000 */
[----:B------:R-:W-:Y:S01]  /*4240*/  FMUL.FTZ R43, R43, UR10 ;  /* 0x0000000a2b2b7c20 */ /* 0x000fe20008410000 */
[----:B------:R-:W-:Y:S01]  /*4250*/  FMUL.FTZ R44, R44, UR10 ;  /* 0x0000000a2c2c7c20 */ /* 0x000fe20008410000 */
[----:B------:R-:W-:Y:S01]  /*4260*/  FMUL.FTZ R46, R46, UR10 ;  /* 0x0000000a2e2e7c20 */ /* 0x000fe20008410000 */
[----:B------:R-:W-:Y:S01]  /*4270*/  MOV R3, R2 ;  /* 0x0000000200037202 */ /* 0x000fe20000000f00 */
[----:B------:R-:W-:Y:S01]  /*4280*/  FMUL.FTZ R47, R47, UR10 ;  /* 0x0000000a2f2f7c20 */ /* 0x000fe20008410000 */
[----:B------:R-:W-:Y:S01]  /*4290*/  FMUL.FTZ R49, R49, UR10 ;  /* 0x0000000a31317c20 */ /* 0x000fe20008410000 */
[----:B-1----:R-:W-:-:S04]  /*42a0*/  @P0 IMAD.HI.U32 R4, R2, R5, RZ ;  /* 0x0000000502040227 */ /* 0x002fc800078e00ff */
[----:B------:R-:W-:Y:S01]  /*42b0*/  FMUL.FTZ R50, R50, UR10 ;  /* 0x0000000a32327c20 */ /* 0x000fe20008410000 */
[----:B------:R-:W-:Y:S01]  /*42c0*/  FMUL.FTZ R51, R51, UR10 ;  /* 0x0000000a33337c20 */ /* 0x000fe20008410000 */
[----:B------:R-:W-:Y:S01]  /*42d0*/  FMUL.FTZ R52, R52, UR10 ;  /* 0x0000000a34347c20 */ /* 0x000fe20008410000 */
[----:B------:R-:W-:Y:S01]  /*42e0*/  FMUL.FTZ R53, R53, UR10 ;  /* 0x0000000a35357c20 */ /* 0x000fe20008410000 */
[----:B------:R-:W-:Y:S01]  /*42f0*/  FMUL.FTZ R54, R54, UR10 ;  /* 0x0000000a36367c20 */ /* 0x000fe20008410000 */
[----:B------:R-:W-:Y:S01]  /*4300*/  FMUL.FTZ R55, R55, UR10 ;  /* 0x0000000a37377c20 */ /* 0x000fe20008410000 */
[----:B------:R-:W-:Y:S01]  /*4310*/  FMUL.FTZ R34, R34, UR10 ;  /* 0x0000000a22227c20 */ /* 0x000fe20008410000 */
[----:B--2---:R-:W-:Y:S01]  /*4320*/  @P0 SHF.R.U32.HI R3, RZ, R7, R4 ;  /* 0x00000007ff030219 */ /* 0x004fe20000011604 */
[----:B------:R-:W-:Y:S01]  /*4330*/  FMUL.FTZ R35, R35, UR10 ;  /* 0x0000000a23237c20 */ /* 0x000fe20008410000 */
[----:B------:R-:W-:Y:S01]  /*4340*/  FMUL.FTZ R36, R36, UR10 ;  /* 0x0000000a24247c20 */ /* 0x000fe20008410000 */
[----:B------:R-:W-:Y:S01]  /*4350*/  FMUL.FTZ R38, R38, UR10 ;  /* 0x0000000a26267c20 */ /* 0x000fe20008410000 */
[----:B------:R-:W-:Y:S01]  /*4360*/  FMUL.FTZ R39, R39, UR10 ;  /* 0x0000000a27277c20 */ /* 0x000fe20008410000 */
[----:B------:R-:W1:Y:S01]  /*4370*/  SHFL.IDX PT, R7, R3, RZ, 0x1c1f ;  /* 0x001c1fff03077589 */ /* 0x000e6200000e0000 */
[----:B------:R-:W-:Y:S01]  /*4380*/  FMUL.FTZ R45, R45, UR10 ;  /* 0x0000000a2d2d7c20 */ /* 0x000fe20008410000 */
[----:B------:R-:W-:Y:S01]  /*4390*/  FMUL.FTZ R48, R48, UR10 ;  /* 0x0000000a30307c20 */ /* 0x000fe20008410000 */
[----:B------:R-:W-:Y:S01]  /*43a0*/  IMAD.U32 R5, RZ, RZ, UR5 ;  /* 0x00000005ff057e24 */ /* 0x000fe2000f8e00ff */
[----:B------:R-:W-:Y:S01]  /*43b0*/  ULEA UR15, UR43, 0xffffffc0, 0x6 ;  /* 0xffffffc02b0f7891 */ /* 0x000fe2000f8e303f */
[----:B------:R-:W2:Y:S01]  /*43c0*/  MUFU.TANH R11, R28 ;  /* 0x0000001c000b7308 */ /* 0x000ea20000002400 */
[----:B------:R-:W-:Y:S01]  /*43d0*/  ULDC UR7, c[0x0][0x9dc] ;  /* 0x0002770000077ab9 */ /* 0x000fe20000000800 */
[----:B------:R-:W-:Y:S01]  /*43e0*/  ULDC UR14, c[0x0][0x288] ;  /* 0x0000a200000e7ab9 */ /* 0x000fe20000000800 */
[----:B------:R-:W-:Y:S01]  /*43f0*/  SYNCS.ARRIVE.TRANS64.RED.A1T0 RZ, [UR4], RZ ;  /* 0x000000ffffff79a7 */ /* 0x000fe20008100404 */
[----:B------:R-:W-:Y:S01]  /*4400*/  ULOP3.LUT UR7, URZ, UR7, URZ, 0x33, !UPT ;  /* 0x000000073f077292 */ /* 0x000fe2000f8e333f */
[----:B------:R-:W-:Y:S01]  /*4410*/  FMUL.FTZ R32, R32, UR10 ;  /* 0x0000000a20207c20 */ /* 0x000fe20008410000 */
[----:B------:R-:W-:Y:S01]  /*4420*/  FMUL.FTZ R33, R33, UR10 ;  /* 0x0000000a21217c20 */ /* 0x000fe20008410000 */
[----:B------:R-:W-:Y:S01]  /*4430*/  UIMAD UR4, UR41, UR11, -UR15 ;  /* 0x0000000b290472a4 */ /* 0x000fe2000f8e0a0f */
[----:B------:R-:W3:Y:S01]  /*4440*/  MUFU.TANH R14, R29 ;  /* 0x0000001d000e7308 */ /* 0x000ee20000002400 */
[----:B------:R-:W-:Y:S01]  /*4450*/  IADD3 R4, R5, -UR14, -R0 ;  /* 0x8000000e05047c10 */ /* 0x000fe2000fffe800 */
[----:B------:R-:W-:-:S03]  /*4460*/  ULDC UR18, c[0x0][0x9e0] ;  /* 0x0002780000127ab9 */ /* 0x000fc60000000800 */
[----:B------:R-:W-:-:S03]  /*4470*/  IADD3 R8, -R0, UR4, RZ ;  /* 0x0000000400087c10 */ /* 0x000fc6000fffe1ff */
        /* <DEDUP_REMOVED lines=29> */
[----:B------:R2:W0:Y:S01]  /*4650*/  MUFU.TANH R20, R33 ;  /* 0x0000002100147308 */ /* 0x0004220000002400 */
[----:B-----5:R-:W-:-:S05]  /*4660*/  IADD3 R32, R4, UR7, RZ ;  /* 0x0000000704207c10 */ /* 0x020fca000fffe0ff */
[----:B-1----:R-:W-:Y:S02]  /*4670*/  IMAD.IADD R5, R32, 0x1, R7 ;  /* 0x0000000120057824 */ /* 0x002fe400078e0207 */
[----:B--2---:R-:W-:-:S05]  /*4680*/  VIADD R33, R4, UR18 ;  /* 0x0000001204217c36 */ /* 0x004fca0008000000 */
[----:B------:R-:W-:Y:S01]  /*4690*/  VIADDMNMX R4, R7, R33, R8, PT ;  /* 0x0000002107047246 */ /* 0x000fe20003800108 */
[----:B---34-:R-:W-:Y:S06]  /*46a0*/  @!P1 BRA `(.L_x_4905) ;  /* 0x0000000000689947 */ /* 0x018fec0003800000 */
[----:B------:R-:W-:Y:S01]  /*46b0*/  IMAD.U32 R6, RZ, RZ, UR11 ;  /* 0x0000000bff067e24 */ /* 0x000fe2000f8e00ff */
[----:B------:R-:W-:Y:S03]  /*46c0*/  BSSY B0, `(.L_x_4906) ;  /* 0x0000014000007945 */ /* 0x000fe60003800000 */
[----:B------:R-:W-:-:S05]  /*46d0*/  IMAD R6, R6, UR41, R7 ;  /* 0x0000002906067c24 */ /* 0x000fca000f8e0207 */
[----:B------:R-:W-:-:S04]  /*46e0*/  IADD3 R7, R6, -UR14, RZ ;  /* 0x8000000e06077c10 */ /* 0x000fc8000fffe0ff */
        /* <DEDUP_REMOVED lines=11> */
.L_x_4907:
[----:B------:R-:W-:Y:S02]  /*47a0*/  ULDC UR4, c[0x0][0x9e4] ;  /* 0x0002790000047ab9 */ /* 0x000fe40000000800 */
[----:B------:R-:W-:-:S05]  /*47b0*/  IMAD.U32 R34, RZ, RZ, UR4 ;  /* 0x00000004ff227e24 */ /* 0x000fca000f8e00ff */
[----:B------:R-:W-:-:S13]  /*47c0*/  ISETP.NE.AND P0, PT, R34, 0x1, PT ;  /* 0x000000012200780c */ /* 0x000fda0003f05270 */
[----:B------:R-:W1:Y:S02]  /*47d0*/  @P0 LDC.64 R38, c[0x0][0x9e8] ;  /* 0x00027a00ff260b82 */ /* 0x000e640000000a00 */
[----:B-1----:R-:W-:-:S05]  /*47e0*/  @P0 IMAD.HI.U32 R6, R7, R38, RZ ;  /* 0x0000002607060227 */ /* 0x002fca00078e00ff */
[----:B------:R-:W-:-:S07]  /*47f0*/  @P0 SHF.R.U32.HI R7, RZ, R39, R6 ;  /* 0x00000027ff070219 */ /* 0x000fce0000011606 */
.L_x_4908:
[----:B------:R-:W-:Y:S05]  /*4800*/  BSYNC B0 ;  /* 0x0000000000007941 */ /* 0x000fea0003800000 */
.L_x_4906:
[----:B------:R-:W-:-:S05]  /*4810*/  IMAD R7, R7, R34, -UR15 ;  /* 0x8000000f07077e24 */ /* 0x000fca000f8e0222 */
[----:B------:R-:W-:-:S04]  /*4820*/  IADD3 R7, -R0, R7, RZ ;  /* 0x0000000700077210 */ /* 0x000fc80007ffe1ff */
[----:B------:R-:W-:Y:S02]  /*4830*/  VIADDMNMX R4, R7, R34, R4, PT ;  /* 0x0000002207047246 */ /* 0x000fe40003800104 */
[----:B------:R-:W-:-:S07]  /*4840*/  VIMNMX R5, R5, R7, !PT ;  /* 0x0000000705057248 */ /* 0x000fce0007fe0100 */
.L_x_4905:
[----:B------:R-:W1:Y:S02]  /*4850*/  SHFL.IDX PT, R3, R3, 0x1, 0x1c1f ;  /* 0x003c1f0003037f89 */ /* 0x000e6400000e0000 */
[----:B-1----:R-:W-:Y:S01]  /*4860*/  VIADDMNMX R6, R3, R33, R8, PT ;  /* 0x0000002103067246 */ /* 0x002fe20003800108 */
[----:B------:R-:W-:Y:S01]  /*4870*/  IMAD.IADD R7, R32, 0x1, R3 ;  /* 0x0000000120077824 */ /* 0x000fe200078e0203 */
[----:B------:R-:W-:Y:S06]  /*4880*/  @!P1 BRA `(.L_x_4909) ;  /* 0x0000000000689947 */ /* 0x000fec0003800000 */
        /* <DEDUP_REMOVED lines=15> */
.L_x_4911:
[----:B------:R-:W-:Y:S02]  /*4980*/  ULDC UR4, c[0x0][0x9e4] ;  /* 0x0002790000047ab9 */ /* 0x000fe40000000800 */
[----:B------:R-:W-:-:S05]  /*4990*/  IMAD.U32 R32, RZ, RZ, UR4 ;  /* 0x00000004ff207e24 */ /* 0x000fca000f8e00ff */
[----:B------:R-:W-:-:S13]  /*49a0*/  ISETP.NE.AND P0, PT, R32, 0x1, PT ;  /* 0x000000012000780c */ /* 0x000fda0003f05270 */
[----:B------:R-:W1:Y:S02]  /*49b0*/  @P0 LDC.64 R34, c[0x0][0x9e8] ;  /* 0x00027a00ff220b82 */ /* 0x000e640000000a00 */
[----:B-1----:R-:W-:-:S05]  /*49c0*/  @P0 IMAD.HI.U32 R8, R3, R34, RZ ;  /* 0x0000002203080227 */ /* 0x002fca00078e00ff */
[----:B------:R-:W-:-:S07]  /*49d0*/  @P0 SHF.R.U32.HI R3, RZ, R35, R8 ;  /* 0x00000023ff030219 */ /* 0x000fce0000011608 */
.L_x_4912:
[----:B------:R-:W-:Y:S05]  /*49e0*/  BSYNC B0 ;  /* 0x0000000000007941 */ /* 0x000fea0003800000 */
.L_x_4910:
[----:B------:R-:W-:-:S05]  /*49f0*/  IMAD R3, R3, R32, -UR15 ;  /* 0x8000000f03037e24 */ /* 0x000fca000f8e0220 */
[----:B------:R-:W-:-:S04]  /*4a00*/  IADD3 R3, -R0, R3, RZ ;  /* 0x0000000300037210 */ /* 0x000fc80007ffe1ff */
[----:B------:R-:W-:Y:S02]  /*4a10*/  VIADDMNMX R6, R3, R32, R6, PT ;  /* 0x0000002003067246 */ /* 0x000fe40003800106 */
[----:B------:R-:W-:-:S07]  /*4a20*/  VIMNMX R7, R7, R3, !PT ;  /* 0x0000000307077248 */ /* 0x000fce0007fe0100 */
.L_x_4909:
[----:B------:R-:W-:Y:S01]  /*4a30*/  UIMAD UR4, UR43, UR6, 0x40 ;  /* 0x000000402b0474a4 */ /* 0x000fe2000f8e0206 */
[----:B------:R-:W-:Y:S03]  /*4a40*/  BAR.SYNC.DEFER_BLOCKING 0xf, 0x100 ;  /* 0x03c4000000007b1d */ /* 0x000fe60000010000 */
[----:B------:R-:W-:Y:S02]  /*4a50*/  UISETP.GE.AND UP5, UPT, UR4, 0x1, UPT ;  /* 0x000000010400788c */ /* 0x000fe4000bfa6270 */
[----:B------:R-:W-:Y:S02]  /*4a60*/  UISETP.GE.AND UP6, UPT, UR4, 0x2, UPT ;  /* 0x000000020400788c */ /* 0x000fe4000bfc6270 */
[----:B------:R-:W-:Y:S02]  /*4a70*/  UISETP.GE.AND UP0, UPT, UR4, 0x9, UPT ;  /* 0x000000090400788c */ /* 0x000fe4000bf06270 */
[----:B------:R-:W-:Y:S01]  /*4a80*/  PLOP3.LUT P1, PT, PT, PT, UP5, 0x40, 0x0 ;  /* 0x000000000000781c */ /* 0x000fe20003f2e858 */
[----:B------:R-:W-:Y:S01]  /*4a90*/  UISETP.GE.AND UP1, UPT, UR4, 0xa, UPT ;  /* 0x0000000a0400788c */ /* 0x000fe2000bf26270 */
[----:B------:R-:W-:Y:S01]  /*4aa0*/  PLOP3.LUT P3, PT, PT, PT, UP6, 0x40, 0x0 ;  /* 0x000000000000781c */ /* 0x000fe20003f6e868 */
[----:B------:R-:W-:Y:S01]  /*4ab0*/  UISETP.GE.AND UP2, UPT, UR4, 0x11, UPT ;  /* 0x000000110400788c */ /* 0x000fe2000bf46270 */
[C---:B------:R-:W-:Y:S01]  /*4ac0*/  ISETP.GT.AND P1, PT, R5.reuse, RZ, P1 ;  /* 0x000000ff0500720c */ /* 0x040fe20000f24270 */
[----:B------:R-:W-:Y:S01]  /*4ad0*/  UISETP.GE.AND UP3, UPT, UR4, 0x12, UPT ;  /* 0x000000120400788c */ /* 0x000fe2000bf66270 */
[----:B------:R-:W-:Y:S01]  /*4ae0*/  ISETP.GT.AND P3, PT, R5, 0x1, P3 ;  /* 0x000000010500780c */ /* 0x000fe20001f64270 */
[----:B------:R-:W-:Y:S01]  /*4af0*/  UISETP.GE.AND UP4, UPT, UR4, 0x19, UPT ;  /* 0x000000190400788c */ /* 0x000fe2000bf86270 */
[----:B------:R-:W-:Y:S01]  /*4b00*/  ISETP.LT.OR P1, PT, R4, 0x1, P1 ;  /* 0x000000010400780c */ /* 0x000fe20000f21670 */
[----:B------:R-:W-:Y:S01]  /*4b10*/  ULDC UR10, c[0x0][0x988] ;  /* 0x00026200000a7ab9 */ /* 0x000fe20000000800 */
[----:B------:R-:W-:Y:S01]  /*4b20*/  PLOP3.LUT P2, PT, PT, PT, UP6, 0x40, 0x0 ;  /* 0x000000000000781c */ /* 0x000fe20003f4e868 */
[----:B------:R-:W-:Y:S01]  /*4b30*/  UISETP.GE.AND UP6, UPT, UR4, 0x21, UPT ;  /* 0x000000210400788c */ /* 0x000fe2000bfc6270 */
[----:B------:R-:W-:-:S02]  /*4b40*/  FSEL R3, R24, -INF , !P1 ;  /* 0xff80000018037808 */ /* 0x000fc40004800000 */
[----:B------:R-:W-:Y:S02]  /*4b50*/  PLOP3.LUT P1, PT, PT, PT, UP0, 0x40, 0x0 ;  /* 0x000000000000781c */ /* 0x000fe40003f2e808 */
[----:B------:R-:W-:Y:S02]  /*4b60*/  ISETP.LT.OR P3, PT, R4, 0x2, P3 ;  /* 0x000000020400780c */ /* 0x000fe40001f61670 */
[----:B------:R-:W-:Y:S02]  /*4b70*/  ISETP.GT.AND P2, PT, R7, 0x1, P2 ;  /* 0x000000010700780c */ /* 0x000fe40001744270 */
[----:B------:R-:W-:Y:S02]  /*4b80*/  ISETP.GT.AND P1, PT, R5, 0x8, P1 ;  /* 0x000000080500780c */ /* 0x000fe40000f24270 */
[----:B------:R-:W-:Y:S01]  /*4b90*/  PLOP3.LUT P0, PT, PT, PT, UP5, 0x40, 0x0 ;  /* 0x000000000000781c */ /* 0x000fe20003f0e858 */
[----:B------:R-:W-:Y:S01]  /*4ba0*/  UISETP.GE.AND UP5, UPT, UR4, 0x1a, UPT ;  /* 0x0000001a0400788c */ /* 0x000fe2000bfa6270 */
[----:B0-----:R-:W-:-:S02]  /*4bb0*/  FSEL R8, R25, -INF , !P3 ;  /* 0xff80000019087808 */ /* 0x001fc40005800000 */
[----:B------:R-:W-:Y:S02]  /*4bc0*/  PLOP3.LUT P3, PT, PT, PT, UP1, 0x40, 0x0 ;  /* 0x000000000000781c */ /* 0x000fe40003f6e818 */
[----:B------:R-:W-:Y:S02]  /*4bd0*/  ISETP.LT.OR P2, PT, R6, 0x2, P2 ;  /* 0x000000020600780c */ /* 0x000fe40001741670 */
[----:B------:R-:W-:Y:S02]  /*4be0*/  ISETP.LT.OR P1, PT, R4, 0x9, P1 ;  /* 0x000000090400780c */ /* 0x000fe40000f21670 */
[----:B------:R-:W-:Y:S02]  /*4bf0*/  ISETP.GT.AND P0, PT, R7, RZ, P0 ;  /* 0x000000ff0700720c */ /* 0x000fe40000704270 */
[----:B------:R-:W-:Y:S02]  /*4c00*/  ISETP.GT.AND P3, PT, R5, 0x9, P3 ;  /* 0x000000090500780c */ /* 0x000fe40001f64270 */
[----:B------:R-:W-:-:S02]  /*4c10*/  FSEL R33, R27, -INF , !P2 ;  /* 0xff8000001b217808 */ /* 0x000fc40005000000 */
[----:B------:R-:W-:Y:S02]  /*4c20*/  FSEL R11, R11, -INF , !P1 ;  /* 0xff8000000b0b7808 */ /* 0x000fe40004800000 */
[----:B------:R-:W-:Y:S01]  /*4c30*/  PLOP3.LUT P2, PT, PT, PT, UP1, 0x40, 0x0 ;  /* 0x000000000000781c */ /* 0x000fe20003f4e818 */
[----:B------:R-:W-:Y:S01]  /*4c40*/  UISETP.GE.AND UP1, UPT, UR4, 0x29, UPT ;  /* 0x000000290400788c */ /* 0x000fe2000bf26270 */
[----:B------:R-:W-:Y:S02]  /*4c50*/  PLOP3.LUT P1, PT, PT, PT, UP2, 0x40, 0x0 ;  /* 0x000000000000781c */ /* 0x000fe40003f2e828 */
[----:B------:R-:W-:Y:S02]  /*4c60*/  ISETP.LT.OR P0, PT, R6, 0x1, P0 ;  /* 0x000000010600780c */ /* 0x000fe40000701670 */
[----:B------:R-:W-:Y:S02]  /*4c70*/  ISETP.LT.OR P3, PT, R4, 0xa, P3 ;  /* 0x0000000a0400780c */ /* 0x000fe40001f61670 */
[----:B------:R-:W-:-:S02]  /*4c80*/  ISETP.GT.AND P2, PT, R7, 0x9, P2 ;  /* 0x000000090700780c */ /* 0x000fc40001744270 */
[----:B------:R-:W-:Y:S02]  /*4c90*/  ISETP.GT.AND P1, PT, R5, 0x10, P1 ;  /* 0x000000100500780c */ /* 0x000fe40000f24270 */
[----:B------:R-:W-:Y:S02]  /*4ca0*/  FSEL R32, R26, -INF , !P0 ;  /* 0xff8000001a207808 */ /* 0x000fe40004000000 */
[----:B------:R-:W-:Y:S01]  /*4cb0*/  PLOP3.LUT P0, PT, PT, PT, UP0, 0x40, 0x0 ;  /* 0x000000000000781c */ /* 0x000fe20003f0e808 */
[----:B------:R-:W-:Y:S01]  /*4cc0*/  UISETP.GE.AND UP0, UPT, UR4, 0x22, UPT ;  /* 0x000000220400788c */ /* 0x000fe2000bf06270 */
[----:B------:R-:W-:Y:S02]  /*4cd0*/  FSEL R14, R14, -INF , !P3 ;  /* 0xff8000000e0e7808 */ /* 0x000fe40005800000 */
[----:B------:R-:W-:Y:S01]  /*4ce0*/  PLOP3.LUT P3, PT, PT, PT, UP3, 0x40, 0x0 ;  /* 0x000000000000781c */ /* 0x000fe20003f6e838 */
[----:B------:R-:W-:Y:S01]  /*4cf0*/  UP2UR UR5, UPR, URZ, 0x1 ;  /* 0x000000013f057883 */ /* 0x000fe20008000000 */
[----:B------:R-:W-:-:S02]  /*4d00*/  ISETP.LT.OR P2, PT, R6, 0xa, P2 ;  /* 0x0000000a0600780c */ /* 0x000fc40001741670 */
[----:B------:R-:W-:Y:S02]  /*4d10*/  ISETP.LT.OR P1, PT, R4, 0x11, P1 ;  /* 0x000000110400780c */ /* 0x000fe40000f21670 */
[----:B------:R-:W-:Y:S02]  /*4d20*/  ISETP.GT.AND P0, PT, R7, 0x8, P0 ;  /* 0x000000080700780c */ /* 0x000fe40000704270 */
[----:B------:R-:W-:Y:S02]  /*4d30*/  ISETP.GT.AND P3, PT, R5, 0x11, P3 ;  /* 0x000000110500780c */ /* 0x000fe40001f64270 */
[----:B------:R-:W-:Y:S02]  /*4d40*/  FSEL R35, R31, -INF , !P2 ;  /* 0xff8000001f237808 */ /* 0x000fe40005000000 */
[----:B------:R-:W-:Y:S02]  /*4d50*/  FSEL R15, R15, -INF , !P1 ;  /* 0xff8000000f0f7808 */ /* 0x000fe40004800000 */
[----:B------:R-:W-:-:S02]  /*4d60*/  PLOP3.LUT P2, PT, PT, PT, UP4, 0x40, 0x0 ;  /* 0x000000000000781c */ /* 0x000fc40003f4e848 */
[----:B------:R-:W-:Y:S02]  /*4d70*/  PLOP3.LUT P1, PT, PT, PT, UP5, 0x40, 0x0 ;  /* 0x000000000000781c */ /* 0x000fe40003f2e858 */
[----:B------:R-:W-:Y:S02]  /*4d80*/  ISETP.LT.OR P0, PT, R6, 0x9, P0 ;  /* 0x000000090600780c */ /* 0x000fe40000701670 */
[----:B------:R-:W-:Y:S02]  /*4d90*/  ISETP.LT.OR P3, PT, R4, 0x12, P3 ;  /* 0x000000120400780c */ /* 0x000fe40001f61670 */
[C---:B------:R-:W-:Y:S02]  /*4da0*/  ISETP.GT.AND P2, PT, R5.reuse, 0x18, P2 ;  /* 0x000000180500780c */ /* 0x040fe40001744270 */
[----:B------:R-:W-:Y:S02]  /*4db0*/  ISETP.GT.AND P1, PT, R5, 0x19, P1 ;  /* 0x000000190500780c */ /* 0x000fe40000f24270 */
[----:B------:R-:W-:-:S02]  /*4dc0*/  FSEL R34, R30, -INF , !P0 ;  /* 0xff8000001e227808 */ /* 0x000fc40004000000 */
[----:B------:R-:W-:Y:S01]  /*4dd0*/  PLOP3.LUT P0, PT, PT, PT, UP2, 0x40, 0x0 ;  /* 0x000000000000781c */ /* 0x000fe20003f0e828 */
[----:B------:R-:W-:Y:S01]  /*4de0*/  UISETP.GE.AND UP2, UPT, UR4, 0x2a, UPT ;  /* 0x0000002a0400788c */ /* 0x000fe2000bf46270 */
[----:B------:R-:W-:Y:S02]  /*4df0*/  FSEL R20, R20, -INF , !P3 ;  /* 0xff80000014147808 */ /* 0x000fe40005800000 */
[----:B------:R-:W-:Y:S01]  /*4e00*/  PLOP3.LUT P3, PT, PT, PT, UP6, 0x40, 0x0 ;  /* 0x000000000000781c */ /* 0x000fe20003f6e868 */
[----:B------:R-:W-:Y:S01]  /*4e10*/  UISETP.GE.AND UP6, UPT, UR4, 0x3a, UPT ;  /* 0x0000003a0400788c */ /* 0x000fe2000bfc6270 */
[C---:B------:R-:W-:Y:S02]  /*4e20*/  ISETP.LT.OR P2, PT, R4.reuse, 0x19, P2 ;  /* 0x000000190400780c */ /* 0x040fe40001741670 */
[----:B------:R-:W-:Y:S02]  /*4e30*/  ISETP.LT.OR P1, PT, R4, 0x1a, P1 ;  /* 0x0000001a0400780c */ /* 0x000fe40000f21670 */
[----:B------:R-:W-:-:S02]  /*4e40*/  ISETP.GT.AND P0, PT, R7, 0x10, P0 ;  /* 0x000000100700780c */ /* 0x000fc40000704270 */
[----:B------:R-:W-:Y:S02]  /*4e50*/  ISETP.GT.AND P3, PT, R5, 0x20, P3 ;  /* 0x000000200500780c */ /* 0x000fe40001f64270 */
[----:B------:R-:W-:Y:S02]  /*4e60*/  FSEL R21, R21, -INF , !P2 ;  /* 0xff80000015157808 */ /* 0x000fe40005000000 */
[----:B------:R-:W-:Y:S02]  /*4e70*/  FSEL R24, R37, -INF , !P1 ;  /* 0xff80000025187808 */ /* 0x000fe40004800000 */
[----:B------:R-:W-:Y:S01]  /*4e80*/  PLOP3.LUT P2, PT, PT, PT, UP0, 0x40, 0x0 ;  /* 0x000000000000781c */ /* 0x000fe20003f4e808 */
[----:B------:R-:W-:Y:S01]  /*4e90*/  UISETP.GE.AND UP0, UPT, UR4, 0x21, UPT ;  /* 0x000000210400788c */ /* 0x000fe2000bf06270 */
[----:B------:R-:W-:Y:S02]  /*4ea0*/  PLOP3.LUT P1, PT, PT, PT, UP1, 0x40, 0x0 ;  /* 0x000000000000781c */ /* 0x000fe40003f2e818 */
[----:B------:R-:W-:-:S02]  /*4eb0*/  ISETP.LT.OR P0, PT, R6, 0x11, P0 ;  /* 0x000000110600780c */ /* 0x000fc40000701670 */
[----:B------:R-:W-:Y:S02]  /*4ec0*/  ISETP.LT.OR P3, PT, R4, 0x21, P3 ;  /* 0x000000210400780c */ /* 0x000fe40001f61670 */
[C---:B------:R-:W-:Y:S02]  /*4ed0*/  ISETP.GT.AND P2, PT, R5.reuse, 0x21, P2 ;  /* 0x000000210500780c */ /* 0x040fe40001744270 */
[----:B------:R-:W-:Y:S02]  /*4ee0*/  ISETP.GT.AND P1, PT, R5, 0x28, P1 ;  /* 0x000000280500780c */ /* 0x000fe40000f24270 */
[----:B------:R-:W-:Y:S02]  /*4ef0*/  FSEL R36, R12, -INF , !P0 ;  /* 0xff8000000c247808 */ /* 0x000fe40004000000 */
[----:B------:R-:W-:Y:S01]  /*4f00*/  PLOP3.LUT P0, PT, PT, PT, UP3, 0x40, 0x0 ;  /* 0x000000000000781c */ /* 0x000fe20003f0e838 */
[----:B------:R-:W-:Y:S01]  /*4f10*/  UISETP.GE.AND UP3, UPT, UR4, 0x31, UPT ;  /* 0x000000310400788c */ /* 0x000fe2000bf66270 */
[----:B------:R-:W-:-:S02]  /*4f20*/  FSEL R25, R40, -INF , !P3 ;  /* 0xff80000028197808 */ /* 0x000fc40005800000 */
[----:B------:R-:W-:Y:S02]  /*4f30*/  PLOP3.LUT P3, PT, PT, PT, UP2, 0x40, 0x0 ;  /* 0x000000000000781c */ /* 0x000fe40003f6e828 */
[C---:B------:R-:W-:Y:S02]  /*4f40*/  ISETP.LT.OR P2, PT, R4.reuse, 0x22, P2 ;  /* 0x000000220400780c */ /* 0x040fe40001741670 */
[----:B------:R-:W-:Y:S02]  /*4f50*/  ISETP.LT.OR P1, PT, R4, 0x29, P1 ;  /* 0x000000290400780c */ /* 0x000fe40000f21670 */
[----:B------:R-:W-:Y:S02]  /*4f60*/  ISETP.GT.AND P3, PT, R5, 0x29, P3 ;  /* 0x000000290500780c */ /* 0x000fe40001f64270 */
[----:B------:R-:W-:Y:S02]  /*4f70*/  FSEL R26, R41, -INF , !P2 ;  /* 0xff800000291a7808 */ /* 0x000fe40005000000 */
[----:B------:R-:W-:-:S02]  /*4f80*/  FSEL R27, R44, -INF , !P1 ;  /* 0xff8000002c1b7808 */ /* 0x000fc40004800000 */
[----:B------:R-:W-:Y:S01]  /*4f90*/  PLOP3.LUT P2, PT, PT, PT, UP4, 0x40, 0x0 ;  /* 0x000000000000781c */ /* 0x000fe20003f4e848 */
[----:B------:R-:W-:Y:S01]  /*4fa0*/  UISETP.GE.AND UP4, UPT, UR4, 0x32, UPT ;  /* 0x000000320400788c */ /* 0x000fe2000bf86270 */
[----:B------:R-:W-:Y:S02]  /*4fb0*/  PLOP3.LUT P1, PT, PT, PT, UP3, 0x40, 0x0 ;  /* 0x000000000000781c */ /* 0x000fe40003f2e838 */
[----:B------:R-:W-:Y:S02]  /*4fc0*/  ISETP.LT.OR P3, PT, R4, 0x2a, P3 ;  /* 0x0000002a0400780c */ /* 0x000fe40001f61670 */
[----:B------:R-:W-:Y:S02]  /*4fd0*/  ISETP.GT.AND P1, PT, R5, 0x30, P1 ;  /* 0x000000300500780c */ /* 0x000fe40000f24270 */
[----:B------:R-:W-:Y:S02]  /*4fe0*/  FSEL R28, R28, -INF , !P3 ;  /* 0xff8000001c1c7808 */ /* 0x000fe40005800000 */
[----:B------:R-:W-:-:S02]  /*4ff0*/  PLOP3.LUT P3, PT, PT, PT, UP4, 0x40, 0x0 ;  /* 0x000000000000781c */ /* 0x000fc40003f6e848 */
[C---:B------:R-:W-:Y:S02]  /*5000*/  ISETP.LT.OR P1, PT, R4.reuse, 0x31, P1 ;  /* 0x000000310400780c */ /* 0x040fe40000f21670 */
[----:B------:R-:W-:Y:S02]  /*5010*/  ISETP.GT.AND P3, PT, R5, 0x31, P3 ;  /* 0x000000310500780c */ /* 0x000fe40001f64270 */
[----:B------:R-:W-:Y:S02]  /*5020*/  FSEL R29, R29, -INF , !P1 ;  /* 0xff8000001d1d7808 */ /* 0x000fe40004800000 */
[----:B------:R-:W-:Y:S01]  /*5030*/  PLOP3.LUT P1, PT, PT, PT, UP5, 0x40, 0x0 ;  /* 0x000000000000781c */ /* 0x000fe20003f2e858 */
[----:B------:R-:W-:Y:S01]  /*5040*/  UISETP.GE.AND UP5, UPT, UR4, 0x39, UPT ;  /* 0x000000390400788c */ /* 0x000fe2000bfa6270 */
[----:B------:R-:W-:Y:S02]  /*5050*/  ISETP.LT.OR P3, PT, R4, 0x32, P3 ;  /* 0x000000320400780c */ /* 0x000fe40001f61670 */
[----:B------:R-:W-:-:S02]  /*5060*/  FMNMX.FTZ R12, R3, R8, !PT ;  /* 0x00000008030c7209 */ /* 0x000fc40007810000 */
[----:B------:R-:W-:Y:S02]  /*5070*/  FSEL R30, R49, -INF , !P3 ;  /* 0xff800000311e7808 */ /* 0x000fe40005800000 */
[----:B------:R-:W-:Y:S02]  /*5080*/  PLOP3.LUT P3, PT, PT, PT, UP5, 0x40, 0x0 ;  /* 0x000000000000781c */ /* 0x000fe40003f6e858 */
[----:B------:R-:W-:Y:S02]  /*5090*/  ISETP.GT.AND P0, PT, R7, 0x11, P0 ;  /* 0x000000110700780c */ /* 0x000fe40000704270 */
[----:B------:R-:W-:Y:S02]  /*50a0*/  ISETP.GT.AND P3, PT, R5, 0x38, P3 ;  /* 0x000000380500780c */ /* 0x000fe40001f64270 */
[----:B------:R-:W-:Y:S02]  /*50b0*/  FMNMX.FTZ R39, R32, R33, !PT ;  /* 0x0000002120277209 */ /* 0x000fe40007810000 */
[----:B------:R-:W-:-:S02]  /*50c0*/  ISETP.LT.OR P3, PT, R4, 0x39, P3 ;  /* 0x000000390400780c */ /* 0x000fc40001f61670 */
[----:B------:R-:W-:Y:S02]  /*50d0*/  ISETP.LT.OR P0, PT, R6, 0x12, P0 ;  /* 0x000000120600780c */ /* 0x000fe40000701670 */
[----:B------:R-:W-:Y:S02]  /*50e0*/  FSEL R31, R52, -INF , !P3 ;  /* 0xff800000341f7808 */ /* 0x000fe40005800000 */
[----:B------:R-:W-:Y:S02]  /*50f0*/  PLOP3.LUT P3, PT, PT, PT, UP6, 0x40, 0x0 ;  /* 0x000000000000781c */ /* 0x000fe40003f6e868 */
[----:B------:R-:W-:Y:S02]  /*5100*/  FMNMX.FTZ R40, R34, R39, !PT ;  /* 0x0000002722287209 */ /* 0x000fe40007810000 */
[----:B------:R-:W-:Y:S02]  /*5110*/  ISETP.GT.AND P3, PT, R5, 0x39, P3 ;  /* 0x000000390500780c */ /* 0x000fe40001f64270 */
[----:B------:R-:W-:-:S02]  /*5120*/  FMNMX.FTZ R5, R11, R12, !PT ;  /* 0x0000000c0b057209 */ /* 0x000fc40007810000 */
[----:B------:R-:W-:Y:S02]  /*5130*/  ISETP.LT.OR P3, PT, R4, 0x3a, P3 ;  /* 0x0000003a0400780c */ /* 0x000fe40001f61670 */
[----:B------:R-:W-:Y:S02]  /*5140*/  FMNMX.FTZ R12, R14, R5, !PT ;  /* 0x000000050e0c7209 */ /* 0x000fe40007810000 */
[----:B------:R-:W-:Y:S02]  /*5150*/  FSEL R4, R53, -INF , !P3 ;  /* 0xff80000035047808 */ /* 0x000fe40005800000 */
[----:B------:R-:W-:Y:S02]  /*5160*/  FMNMX.FTZ R5, R15, R12, !PT ;  /* 0x0000000c0f057209 */ /* 0x000fe40007810000 */
[----:B------:R-:W-:Y:S01]  /*5170*/  PLOP3.LUT P3, PT, PT, PT, UP0, 0x40, 0x0 ;  /* 0x000000000000781c */ /* 0x000fe20003f6e808 */
[----:B------:R-:W-:Y:S01]  /*5180*/  UISETP.NE.AND UP0, UPT, UR5, URZ, UPT ;  /* 0x0000003f0500728c */ /* 0x000fe2000bf05270 */
[----:B------:R-:W-:-:S02]  /*5190*/  FMNMX.FTZ R12, R20, R5, !PT ;  /* 0x00000005140c7209 */ /* 0x000fc40007810000 */
[----:B------:R-:W-:Y:S02]  /*51a0*/  ISETP.GT.AND P3, PT, R7, 0x20, P3 ;  /* 0x000000200700780c */ /* 0x000fe40001f64270 */
[----:B------:R-:W-:Y:S02]  /*51b0*/  FMNMX.FTZ R5, R21, R12, !PT ;  /* 0x0000000c15057209 */ /* 0x000fe40007810000 */
[----:B------:R-:W-:Y:S02]  /*51c0*/  ISETP.LT.OR P3, PT, R6, 0x21, P3 ;  /* 0x000000210600780c */ /* 0x000fe40001f61670 */
[----:B------:R-:W-:Y:S02]  /*51d0*/  FMNMX.FTZ R12, R24, R5, !PT ;  /* 0x00000005180c7209 */ /* 0x000fe40007810000 */
[----:B------:R-:W-:Y:S02]  /*51e0*/  ISETP.GT.AND P2, PT, R7, 0x18, P2 ;  /* 0x000000180700780c */ /* 0x000fe40001744270 */
[----:B------:R-:W-:-:S02]  /*51f0*/  FMNMX.FTZ R5, R25, R12, !PT ;  /* 0x0000000c19057209 */ /* 0x000fc40007810000 */
[----:B------:R-:W-:Y:S02]  /*5200*/  FMNMX.FTZ R41, R35, R40, !PT ;  /* 0x0000002823297209 */ /* 0x000fe40007810000 */
[----:B------:R-:W-:Y:S02]  /*5210*/  FMNMX.FTZ R12, R26, R5, !PT ;  /* 0x000000051a0c7209 */ /* 0x000fe40007810000 */
[----:B------:R-:W-:Y:S02]  /*5220*/  FSEL R39, R42, -INF , !P3 ;  /* 0xff8000002a277808 */ /* 0x000fe40005800000 */
[----:B------:R-:W-:Y:S02]  /*5230*/  FMNMX.FTZ R5, R27, R12, !PT ;  /* 0x0000000c1b057209 */ /* 0x000fe40007810000 */
[----:B------:R-:W-:Y:S02]  /*5240*/  ISETP.LT.OR P2, PT, R6, 0x19, P2 ;  /* 0x000000190600780c */ /* 0x000fe40001741670 */
[----:B------:R-:W-:-:S02]  /*5250*/  FMNMX.FTZ R12, R28, R5, !PT ;  /* 0x000000051c0c7209 */ /* 0x000fc40007810000 */
[----:B------:R-:W-:Y:S02]  /*5260*/  ISETP.GT.AND P1, PT, R7, 0x19, P1 ;  /* 0x000000190700780c */ /* 0x000fe40000f24270 */
[----:B------:R-:W-:Y:S02]  /*5270*/  FMNMX.FTZ R5, R29, R12, !PT ;  /* 0x0000000c1d057209 */ /* 0x000fe40007810000 */
[----:B------:R-:W-:Y:S02]  /*5280*/  FMNMX.FTZ R42, R36, R41, !PT ;  /* 0x00000029242a7209 */ /* 0x000fe40007810000 */
[----:B------:R-:W-:Y:S02]  /*5290*/  FMNMX.FTZ R12, R30, R5, !PT ;  /* 0x000000051e0c7209 */ /* 0x000fe40007810000 */
[----:B------:R-:W-:Y:S02]  /*52a0*/  ISETP.LT.OR P1, PT, R6, 0x1a, P1 ;  /* 0x0000001a0600780c */ /* 0x000fe40000f21670 */
[----:B------:R-:W-:-:S02]  /*52b0*/  FMNMX.FTZ R5, R31, R12, !PT ;  /* 0x0000000c1f057209 */ /* 0x000fc40007810000 */
[----:B------:R-:W-:Y:S02]  /*52c0*/  PLOP3.LUT P3, PT, PT, PT, UP3, 0x40, 0x0 ;  /* 0x000000000000781c */ /* 0x000fe40003f6e838 */
[----:B------:R-:W-:Y:S02]  /*52d0*/  FMNMX.FTZ R37, R4, R5, !PT ;  /* 0x0000000504257209 */ /* 0x000fe40007810000 */
[----:B------:R-:W-:-:S03]  /*52e0*/  ISETP.GT.AND P3, PT, R7, 0x30, P3 ;  /* 0x000000300700780c */ /* 0x000fc60001f64270 */
[----:B------:R-:W0:Y:S01]  /*52f0*/  SHFL.BFLY PT, R12, R37, 0x2, 0x1f ;  /* 0x0c401f00250c7f89 */ /* 0x000e2200000e0000 */
[----:B------:R-:W-:Y:S02]  /*5300*/  ISETP.LT.OR P3, PT, R6, 0x31, P3 ;  /* 0x000000310600780c */ /* 0x000fe40001f61670 */
[----:B0-----:R-:W-:Y:S02]  /*5310*/  FMNMX.FTZ R38, R37, R12, !PT ;  /* 0x0000000c25267209 */ /* 0x001fe40007810000 */
[----:B------:R-:W-:Y:S02]  /*5320*/  FSEL R37, R57, -INF , !P2 ;  /* 0xff80000039257808 */ /* 0x000fe40005000000 */
[----:B------:R-:W-:Y:S01]  /*5330*/  PLOP3.LUT P2, PT, PT, PT, UP1, 0x40, 0x0 ;  /* 0x000000000000781c */ /* 0x000fe20003f4e818 */
[----:B------:R-:W0:Y:S03]  /*5340*/  SHFL.BFLY PT, R5, R38, 0x1, 0x1f ;  /* 0x0c201f0026057f89 */ /* 0x000e2600000e0000 */
[----:B------:R-:W-:-:S04]  /*5350*/  ISETP.GT.AND P2, PT, R7, 0x28, P2 ;  /* 0x000000280700780c */ /* 0x000fc80001744270 */
[----:B------:R-:W-:-:S04]  /*5360*/  ISETP.LT.OR P2, PT, R6, 0x29, P2 ;  /* 0x000000290600780c */ /* 0x000fc80001741670 */
[----:B------:R-:W-:Y:S02]  /*5370*/  FSEL R41, R46, -INF , !P2 ;  /* 0xff8000002e297808 */ /* 0x000fe40005000000 */
[----:B------:R-:W-:-:S04]  /*5380*/  PLOP3.LUT P2, PT, PT, PT, UP5, 0x40, 0x0 ;  /* 0x000000000000781c */ /* 0x000fc80003f4e858 */
[----:B------:R-:W-:-:S04]  /*5390*/  ISETP.GT.AND P2, PT, R7, 0x38, P2 ;  /* 0x000000380700780c */ /* 0x000fc80001744270 */
[----:B------:R-:W-:Y:S02]  /*53a0*/  ISETP.LT.OR P2, PT, R6, 0x39, P2 ;  /* 0x000000390600780c */ /* 0x000fe40001741670 */
[----:B0-----:R-:W-:Y:S02]  /*53b0*/  FMNMX.FTZ R12, R38, R5, !PT ;  /* 0x00000005260c7209 */ /* 0x001fe40007810000 */
[----:B------:R-:W-:Y:S02]  /*53c0*/  FSEL R5, R56, -INF , !P0 ;  /* 0xff80000038057808 */ /* 0x000fe40004000000 */
[----:B------:R-:W-:Y:S01]  /*53d0*/  PLOP3.LUT P0, PT, PT, PT, UP0, 0x40, 0x0 ;  /* 0x000000000000781c */ /* 0x000fe20003f0e808 */
[----:B------:R-:W-:Y:S01]  /*53e0*/  FMUL.FTZ R46, R12, UR10 ;  /* 0x0000000a0c2e7c20 */ /* 0x000fe20008410000 */
[----:B------:R-:W-:Y:S02]  /*53f0*/  FMNMX.FTZ R42, R5, R42, !PT ;  /* 0x0000002a052a7209 */ /* 0x000fe40007810000 */
[----:B------:R-:W-:-:S02]  /*5400*/  ISETP.GT.AND P0, PT, R7, 0x21, P0 ;  /* 0x000000210700780c */ /* 0x000fc40000704270 */
[----:B------:R-:W-:Y:S02]  /*5410*/  FSEL R38, R58, -INF , !P1 ;  /* 0xff8000003a267808 */ /* 0x000fe40004800000 */
[----:B------:R-:W-:Y:S02]  /*5420*/  ISETP.LT.OR P0, PT, R6, 0x22, P0 ;  /* 0x000000220600780c */ /* 0x000fe40000701670 */
[----:B------:R-:W-:Y:S02]  /*5430*/  PLOP3.LUT P1, PT, PT, PT, UP2, 0x40, 0x0 ;  /* 0x000000000000781c */ /* 0x000fe40003f2e828 */
[----:B------:R-:W-:Y:S02]  /*5440*/  FSEL R40, R43, -INF , !P0 ;  /* 0xff8000002b287808 */ /* 0x000fe40004000000 */
[----:B------:R-:W-:Y:S02]  /*5450*/  FMNMX.FTZ R43, R37, R42, !PT ;  /* 0x0000002a252b7209 */ /* 0x000fe40007810000 */
[----:B------:R-:W-:-:S02]  /*5460*/  ISETP.GT.AND P1, PT, R7, 0x29, P1 ;  /* 0x000000290700780c */ /* 0x000fc40000f24270 */
[----:B------:R-:W-:Y:S02]  /*5470*/  FMNMX.FTZ R44, R38, R43, !PT ;  /* 0x0000002b262c7209 */ /* 0x000fe40007810000 */
[----:B------:R-:W-:Y:S02]  /*5480*/  PLOP3.LUT P0, PT, PT, PT, UP4, 0x40, 0x0 ;  /* 0x000000000000781c */ /* 0x000fe40003f0e848 */
[----:B------:R-:W-:Y:S02]  /*5490*/  FMNMX.FTZ R45, R39, R44, !PT ;  /* 0x0000002c272d7209 */ /* 0x000fe40007810000 */
[----:B------:R-:W-:Y:S02]  /*54a0*/  ISETP.LT.OR P1, PT, R6, 0x2a, P1 ;  /* 0x0000002a0600780c */ /* 0x000fe40000f21670 */
[----:B------:R-:W-:Y:S02]  /*54b0*/  FMNMX.FTZ R44, R40, R45, !PT ;  /* 0x0000002d282c7209 */ /* 0x000fe40007810000 */
[----:B------:R-:W-:-:S02]  /*54c0*/  FSEL R42, R47, -INF , !P1 ;  /* 0xff8000002f2a7808 */ /* 0x000fc40004800000 */
[----:B------:R-:W-:Y:S02]  /*54d0*/  ISETP.GT.AND P0, PT, R7, 0x31, P0 ;  /* 0x000000310700780c */ /* 0x000fe40000704270 */
[----:B------:R-:W-:Y:S02]  /*54e0*/  FMNMX.FTZ R45, R41, R44, !PT ;  /* 0x0000002c292d7209 */ /* 0x000fe40007810000 */
[----:B------:R-:W-:Y:S02]  /*54f0*/  FSEL R43, R50, -INF , !P3 ;  /* 0xff800000322b7808 */ /* 0x000fe40005800000 */
[----:B------:R-:W-:Y:S02]  /*5500*/  FSETP.NEU.FTZ.AND P3, PT, R12, -INF , PT ;  /* 0xff8000000c00780b */ /* 0x000fe40003f7d000 */
[----:B------:R-:W-:Y:S02]  /*5510*/  PLOP3.LUT P1, PT, PT, PT, UP6, 0x40, 0x0 ;  /* 0x000000000000781c */ /* 0x000fe40003f2e868 */
[----:B------:R-:W-:-:S02]  /*5520*/  ISETP.LT.OR P0, PT, R6, 0x32, P0 ;  /* 0x000000320600780c */ /* 0x000fc40000701670 */
[----:B------:R-:W-:Y:S02]  /*5530*/  FMNMX.FTZ R44, R42, R45, !PT ;  /* 0x0000002d2a2c7209 */ /* 0x000fe40007810000 */
[----:B------:R-:W-:Y:S02]  /*5540*/  FSEL R47, R46, RZ, P3 ;  /* 0x000000ff2e2f7208 */ /* 0x000fe40001800000 */
[----:B------:R-:W-:Y:S02]  /*5550*/  ISETP.GT.AND P1, PT, R7, 0x39, P1 ;  /* 0x000000390700780c */ /* 0x000fe40000f24270 */
[----:B------:R-:W-:Y:S01]  /*5560*/  FSEL R7, R51, -INF , !P0 ;  /* 0xff80000033077808 */ /* 0x000fe20004000000 */
[--C-:B------:R-:W-:Y:S01]  /*5570*/  FFMA.FTZ R48, R3, UR10, -R47.reuse ;  /* 0x0000000a03307c23 */ /* 0x100fe2000801082f */
[----:B------:R-:W-:Y:S01]  /*5580*/  FMNMX.FTZ R46, R43, R44, !PT ;  /* 0x0000002c2b2e7209 */ /* 0x000fe20007810000 */
[--C-:B------:R-:W-:Y:S01]  /*5590*/  FFMA.FTZ R45, R8, UR10, -R47.reuse ;  /* 0x0000000a082d7c23 */ /* 0x100fe2000801082f */
[----:B------:R-:W-:Y:S01]  /*55a0*/  ISETP.LT.OR P1, PT, R6, 0x3a, P1 ;  /* 0x0000003a0600780c */ /* 0x000fe20000f21670 */
[--C-:B------:R-:W-:Y:S01]  /*55b0*/  FFMA.FTZ R11, R11, UR10, -R47.reuse ;  /* 0x0000000a0b0b7c23 */ /* 0x100fe2000801082f */
[----:B------:R-:W-:Y:S01]  /*55c0*/  FSEL R44, R54, -INF , !P2 ;  /* 0xff800000362c7808 */ /* 0x000fe20005000000 */
[--C-:B------:R-:W-:Y:S01]  /*55d0*/  FFMA.FTZ R14, R14, UR10, -R47.reuse ;  /* 0x0000000a0e0e7c23 */ /* 0x100fe2000801082f */
[----:B------:R-:W-:Y:S01]  /*55e0*/  FMNMX.FTZ R3, R7, R46, !PT ;  /* 0x0000002e07037209 */ /* 0x000fe20007810000 */
[----:B------:R0:W-:Y:S01]  /*55f0*/  MUFU.EX2 R154, R11 ;  /* 0x0000000b009a7308 */ /* 0x0001e20000000800 */
[----:B------:R-:W-:Y:S01]  /*5600*/  FSEL R8, R55, -INF , !P1 ;  /* 0xff80000037087808 */ /* 0x000fe20004800000 */
        /* <DEDUP_REMOVED lines=12> */
[--C-:B------:R-:W-:Y:S01]  /*56d0*/  FFMA.FTZ R30, R30, UR10, -R47.reuse ;  /* 0x0000000a1e1e7c23 */ /* 0x100fe2000801082f */
[--C-:B------:R-:W-:Y:S01]  /*56e0*/  FFMA.FTZ R31, R31, UR10, -R47.reuse ;  /* 0x0000000a1f1f7c23 */ /* 0x100fe2000801082f */
[----:B------:R-:W-:Y:S01]  /*56f0*/  FFMA.FTZ R4, R4, UR10, -R47 ;  /* 0x0000000a04047c23 */ /* 0x000fe2000801082f */
[----:B------:R-:W-:Y:S08]  /*5700*/  MUFU.EX2 R49, R14 ;  /* 0x0000000e00317308 */ /* 0x000ff00000000800 */
[----:B------:R-:W-:Y:S08]  /*5710*/  MUFU.EX2 R14, R4 ;  /* 0x00000004000e7308 */ /* 0x000ff00000000800 */
[----:B------:R-:W-:Y:S01]  /*5720*/  MUFU.EX2 R48, R48 ;  /* 0x0000003000307308 */ /* 0x000fe20000000800 */
[----:B-1----:R-:W-:-:S05]  /*5730*/  FMNMX.FTZ R6, R3, R6, !PT ;  /* 0x0000000603067209 */ /* 0x002fca0007810000 */
[----:B0-----:R-:W0:Y:S02]  /*5740*/  SHFL.BFLY PT, R11, R6, 0x1, 0x1f ;  /* 0x0c201f00060b7f89 */ /* 0x001e2400000e0000 */
[----:B------:R-:W1:Y:S08]  /*5750*/  MUFU.EX2 R45, R45 ;  /* 0x0000002d002d7308 */ /* 0x000e700000000800 */
[----:B------:R-:W-:Y:S08]  /*5760*/  MUFU.EX2 R15, R15 ;  /* 0x0000000f000f7308 */ /* 0x000ff00000000800 */
[----:B------:R-:W2:Y:S01]  /*5770*/  MUFU.EX2 R20, R20 ;  /* 0x0000001400147308 */ /* 0x000ea20000000800 */
[----:B-1----:R-:W-:-:S02]  /*5780*/  F2FP.F16.F32.PACK_AB R152, R45, R48 ;  /* 0x000000302d98723e */ /* 0x002fc400000000ff */
[----:B0-----:R-:W-:-:S05]  /*5790*/  FMNMX.FTZ R11, R6, R11, !PT ;  /* 0x0000000b060b7209 */ /* 0x001fca0007810000 */
[----:B------:R-:W-:Y:S01]  /*57a0*/  MUFU.EX2 R21, R21 ;  /* 0x0000001500157308 */ /* 0x000fe20000000800 */
[C---:B------:R-:W-:Y:S01]  /*57b0*/  FSETP.NEU.FTZ.AND P0, PT, R11.reuse, -INF , PT ;  /* 0xff8000000b00780b */ /* 0x040fe20003f1d000 */
[----:B------:R-:W-:-:S06]  /*57c0*/  FMUL.FTZ R3, R11, UR10 ;  /* 0x0000000a0b037c20 */ /* 0x000fcc0008410000 */
[----:B------:R-:W0:Y:S01]  /*57d0*/  MUFU.EX2 R24, R24 ;  /* 0x0000001800187308 */ /* 0x000e220000000800 */
[----:B------:R-:W-:Y:S02]  /*57e0*/  FSEL R46, R3, RZ, P0 ;  /* 0x000000ff032e7208 */ /* 0x000fe40000000000 */
[-C--:B------:R-:W-:Y:S02]  /*57f0*/  LEA.HI R3, R23, R22.reuse, RZ, 0x4 ;  /* 0x0000001617037211 */ /* 0x080fe400078f20ff */
[----:B--2---:R-:W-:Y:S01]  /*5800*/  F2FP.F16.F32.PACK_AB R156, R20, R15 ;  /* 0x0000000f149c723e */ /* 0x004fe200000000ff */
[--C-:B------:R-:W-:Y:S01]  /*5810*/  FFMA.FTZ R47, R5, UR10, -R46.reuse ;  /* 0x0000000a052f7c23 */ /* 0x100fe2000801082e */
[----:B------:R-:W-:Y:S01]  /*5820*/  LOP3.LUT R5, R3, 0xfffffff0, RZ, 0xc0, !PT ;  /* 0xfffffff003057812 */ /* 0x000fe200078ec0ff */
[--C-:B------:R-:W-:Y:S01]  /*5830*/  FFMA.FTZ R32, R32, UR10, -R46.reuse ;  /* 0x0000000a20207c23 */ /* 0x100fe2000801082e */
[--C-:B------:R-:W-:Y:S01]  /*5840*/  FFMA.FTZ R33, R33, UR10, -R46.reuse ;  /* 0x0000000a21217c23 */ /* 0x100fe2000801082e */
[--C-:B------:R-:W-:Y:S01]  /*5850*/  FFMA.FTZ R34, R34, UR10, -R46.reuse ;  /* 0x0000000a22227c23 */ /* 0x100fe2000801082e */
[--C-:B------:R-:W-:Y:S01]  /*5860*/  FFMA.FTZ R35, R35, UR10, -R46.reuse ;  /* 0x0000000a23237c23 */ /* 0x100fe2000801082e */
[----:B------:R-:W-:Y:S01]  /*5870*/  IMAD.IADD R5, R22, 0x1, -R5 ;  /* 0x0000000116057824 */ /* 0x000fe200078e0a05 */
[----:B------:R-:W-:Y:S01]  /*5880*/  LEA.HI R22, R23, R22, RZ, 0x5 ;  /* 0x0000001617167211 */ /* 0x000fe200078f28ff */
[----:B------:R-:W-:Y:S01]  /*5890*/  MUFU.EX2 R32, R32 ;  /* 0x0000002000207308 */ /* 0x000fe20000000800 */
[--C-:B------:R-:W-:Y:S01]  /*58a0*/  FFMA.FTZ R36, R36, UR10, -R46.reuse ;  /* 0x0000000a24247c23 */ /* 0x100fe2000801082e */
[----:B------:R-:W-:Y:S01]  /*58b0*/  FFMA.FTZ R37, R37, UR10, -R46 ;  /* 0x0000000a25257c23 */ /* 0x000fe2000801082e */
[----:B------:R-:W-:Y:S01]  /*58c0*/  SHF.R.S32.HI R4, RZ, 0x1f, R5 ;  /* 0x0000001fff047819 */ /* 0x000fe20000011405 */
[----:B------:R-:W-:-:S02]  /*58d0*/  IMAD.SHL.U32 R22, R22, 0x20, RZ ;  /* 0x0000002016167824 */ /* 0x000fc400078e00ff */
[--C-:B------:R-:W-:Y:S01]  /*58e0*/  FFMA.FTZ R38, R38, UR10, -R46.reuse ;  /* 0x0000000a26267c23 */ /* 0x100fe2000801082e */
[--C-:B------:R-:W-:Y:S01]  /*58f0*/  FFMA.FTZ R39, R39, UR10, -R46.reuse ;  /* 0x0000000a27277c23 */ /* 0x100fe2000801082e */
[----:B------:R-:W-:Y:S01]  /*5900*/  LEA.HI R4, R4, R5, RZ, 0x3 ;  /* 0x0000000504047211 */ /* 0x000fe200078f18ff */
[----:B------:R-:W1:Y:S01]  /*5910*/  MUFU.EX2 R33, R33 ;  /* 0x0000002100217308 */ /* 0x000e620000000800 */
[--C-:B------:R-:W-:Y:S01]  /*5920*/  FFMA.FTZ R40, R40, UR10, -R46.reuse ;  /* 0x0000000a28287c23 */ /* 0x100fe2000801082e */
[--C-:B------:R-:W-:Y:S01]  /*5930*/  FFMA.FTZ R41, R41, UR10, -R46.reuse ;  /* 0x0000000a29297c23 */ /* 0x100fe2000801082e */
[----:B------:R-:W-:Y:S01]  /*5940*/  LOP3.LUT R6, R4, 0xfffffff8, RZ, 0xc0, !PT ;  /* 0xfffffff804067812 */ /* 0x000fe200078ec0ff */
[--C-:B------:R-:W-:Y:S01]  /*5950*/  FFMA.FTZ R42, R42, UR10, -R46.reuse ;  /* 0x0000000a2a2a7c23 */ /* 0x100fe2000801082e */
[----:B------:R-:W-:Y:S01]  /*5960*/  SHF.L.U32 R23, R4, 0x6, RZ ;  /* 0x0000000604177819 */ /* 0x000fe200000006ff */
[--C-:B------:R-:W-:Y:S01]  /*5970*/  FFMA.FTZ R43, R43, UR10, -R46.reuse ;  /* 0x0000000a2b2b7c23 */ /* 0x100fe2000801082e */
[----:B------:R-:W-:Y:S01]  /*5980*/  FFMA.FTZ R7, R7, UR10, -R46 ;  /* 0x0000000a07077c23 */ /* 0x000fe2000801082e */
[----:B------:R-:W-:Y:S01]  /*5990*/  IMAD.IADD R6, R5, 0x1, -R6 ;  /* 0x0000000105067824 */ /* 0x000fe200078e0a06 */
[----:B------:R-:W-:Y:S01]  /*59a0*/  SHF.R.S32.HI R5, RZ, 0x4, R3 ;  /* 0x00000004ff057819 */ /* 0x000fe20000011403 */
[----:B------:R-:W-:Y:S01]  /*59b0*/  MUFU.EX2 R34, R34 ;  /* 0x0000002200227308 */ /* 0x000fe20000000800 */
[----:B------:R-:W-:Y:S01]  /*59c0*/  LOP3.LUT R23, R23, 0x7ffffe00, RZ, 0xc0, !PT ;  /* 0x7ffffe0017177812 */ /* 0x000fe200078ec0ff */
[--C-:B------:R-:W-:Y:S01]  /*59d0*/  FFMA.FTZ R44, R44, UR10, -R46.reuse ;  /* 0x0000000a2c2c7c23 */ /* 0x100fe2000801082e */
[----:B------:R-:W-:Y:S01]  /*59e0*/  SHF.L.U32 R3, R6, 0x6, RZ ;  /* 0x0000000606037819 */ /* 0x000fe200000006ff */
[----:B------:R-:W-:Y:S01]  /*59f0*/  IMAD.SHL.U32 R50, R5, 0x8, RZ ;  /* 0x0000000805327824 */ /* 0x000fe200078e00ff */
[----:B------:R-:W-:Y:S01]  /*5a00*/  LOP3.LUT R5, R22, 0x7ffffc00, RZ, 0xc0, !PT ;  /* 0x7ffffc0016057812 */ /* 0x000fe200078ec0ff */
[----:B------:R-:W-:Y:S01]  /*5a10*/  FFMA.FTZ R46, R8, UR10, -R46 ;  /* 0x0000000a082e7c23 */ /* 0x000fe2000801082e */
[----:B------:R-:W-:Y:S01]  /*5a20*/  LOP3.LUT R3, R3, 0x1c0, RZ, 0xc0, !PT ;  /* 0x000001c003037812 */ /* 0x000fe200078ec0ff */
[----:B------:R-:W2:Y:S01]  /*5a30*/  MUFU.EX2 R35, R35 ;  /* 0x0000002300237308 */ /* 0x000ea20000000800 */
[----:B------:R-:W-:-:S02]  /*5a40*/  LOP3.LUT P0, RZ, R6, 0x2, RZ, 0xc0, !PT ;  /* 0x0000000206ff7812 */ /* 0x000fc4000780c0ff */
[----:B------:R-:W-:Y:S02]  /*5a50*/  LOP3.LUT R50, R3, 0x8, R50, 0xf8, !PT ;  /* 0x0000000803327812 */ /* 0x000fe400078ef832 */
[----:B------:R-:W-:Y:S02]  /*5a60*/  SHF.R.U32.HI R3, RZ, 0x3, R3 ;  /* 0x00000003ff037819 */ /* 0x000fe40000011603 */
[----:B------:R-:W-:Y:S01]  /*5a70*/  LOP3.LUT P1, RZ, R6, 0x4, RZ, 0xc0, !PT ;  /* 0x0000000406ff7812 */ /* 0x000fe2000782c0ff */
[----:B------:R-:W3:Y:S01]  /*5a80*/  MUFU.EX2 R25, R25 ;  /* 0x0000001900197308 */ /* 0x000ee20000000800 */
[----:B------:R-:W-:Y:S01]  /*5a90*/  LOP3.LUT R50, R50, R3, RZ, 0x3c, !PT ;  /* 0x0000000332327212 */ /* 0x000fe200078e3cff */
[----:B------:R-:W-:Y:S01]  /*5aa0*/  FADD.FTZ R3, R48, R45 ;  /* 0x0000002d30037221 */ /* 0x000fe20000010000 */
[----:B0-----:R-:W-:Y:S02]  /*5ab0*/  F2FP.F16.F32.PACK_AB R158, R24, R21 ;  /* 0x00000015189e723e */ /* 0x001fe400000000ff */
[----:B------:R-:W-:Y:S01]  /*5ac0*/  IADD3 R23, R50, R23, R5 ;  /* 0x0000001732177210 */ /* 0x000fe20007ffe005 */
[----:B------:R-:W-:Y:S01]  /*5ad0*/  FADD.FTZ R4, R154, R3 ;  /* 0x000000039a047221 */ /* 0x000fe20000010000 */
[----:B------:R-:W-:Y:S01]  /*5ae0*/  F2FP.F16.F32.PACK_AB R154, R49, R154 ;  /* 0x0000009a319a723e */ /* 0x000fe200000000ff */
[----:B------:R-:W0:Y:S01]  /*5af0*/  MUFU.EX2 R36, R36 ;  /* 0x0000002400247308 */ /* 0x000e220000000800 */
[----:B-1----:R-:W-:Y:S01]  /*5b00*/  F2FP.F16.F32.PACK_AB R153, R33, R32 ;  /* 0x000000202199723e */ /* 0x002fe200000000ff */
[----:B------:R-:W-:Y:S01]  /*5b10*/  FADD.FTZ R4, R49, R4 ;  /* 0x0000000431047221 */ /* 0x000fe20000010000 */
[----:B--2---:R-:W-:-:S03]  /*5b20*/  F2FP.F16.F32.PACK_AB R155, R35, R34 ;  /* 0x00000022239b723e */ /* 0x004fc600000000ff */
[----:B------:R-:W-:Y:S02]  /*5b30*/  FADD.FTZ R3, R15, R4 ;  /* 0x000000040f037221 */ /* 0x000fe40000010000 */
[----:B------:R-:W1:Y:S02]  /*5b40*/  MUFU.EX2 R47, R47 ;  /* 0x0000002f002f7308 */ /* 0x000e640000000800 */
[----:B------:R-:W-:Y:S01]  /*5b50*/  FADD.FTZ R4, R20, R3 ;  /* 0x0000000314047221 */ /* 0x000fe20000010000 */
[----:B------:R-:W-:-:S03]  /*5b60*/  FADD.FTZ R3, R32, R33 ;  /* 0x0000002120037221 */ /* 0x000fc60000010000 */
[----:B------:R-:W-:Y:S01]  /*5b70*/  FADD.FTZ R5, R21, R4 ;  /* 0x0000000415057221 */ /* 0x000fe20000010000 */
[----:B------:R-:W-:Y:S01]  /*5b80*/  FADD.FTZ R4, R34, R3 ;  /* 0x0000000322047221 */ /* 0x000fe20000010000 */
[----:B------:R-:W2:Y:S02]  /*5b90*/  MUFU.EX2 R37, R37 ;  /* 0x0000002500257308 */ /* 0x000ea40000000800 */
[----:B------:R-:W-:Y:S01]  /*5ba0*/  FADD.FTZ R6, R24, R5 ;  /* 0x0000000518067221 */ /* 0x000fe20000010000 */
[----:B------:R-:W-:Y:S01]  /*5bb0*/  FADD.FTZ R3, R35, R4 ;  /* 0x0000000423037221 */ /* 0x000fe20000010000 */
[----:B------:R-:W-:Y:S02]  /*5bc0*/  IMAD.MOV.U32 R24, RZ, RZ, 0x20 ;  /* 0x00000020ff187424 */ /* 0x000fe400078e00ff */
[----:B---3--:R-:W-:Y:S01]  /*5bd0*/  FADD.FTZ R5, R25, R6 ;  /* 0x0000000619057221 */ /* 0x008fe20000010000 */
[----:B0-----:R-:W-:Y:S01]  /*5be0*/  FADD.FTZ R6, R36, R3 ;  /* 0x0000000324067221 */ /* 0x001fe20000010000 */
[----:B------:R-:W0:Y:S01]  /*5bf0*/  MUFU.EX2 R38, R38 ;  /* 0x0000002600267308 */ /* 0x000e220000000800 */
[----:B------:R-:W-:-:S02]  /*5c00*/  SEL R24, R24, 0xffffffe0, !P0 ;  /* 0xffffffe018187807 */ /* 0x000fc40004000000 */
[C---:B-1----:R-:W-:Y:S01]  /*5c10*/  FADD.FTZ R6, R47.reuse, R6 ;  /* 0x000000062f067221 */ /* 0x042fe20000010000 */
[----:B------:R-:W-:-:S04]  /*5c20*/  F2FP.F16.F32.PACK_AB R157, R47, R36 ;  /* 0x000000242f9d723e */ /* 0x000fc800000000ff */
[----:B------:R-:W1:Y:S01]  /*5c30*/  MUFU.EX2 R39, R39 ;  /* 0x0000002700277308 */ /* 0x000e620000000800 */
[----:B--2---:R-:W-:Y:S01]  /*5c40*/  FADD.FTZ R3, R37, R6 ;  /* 0x0000000625037221 */ /* 0x004fe20000010000 */
[----:B------:R-:W-:-:S05]  /*5c50*/  LEA R6, R23, UR40, 0x1 ;  /* 0x0000002817067c11 */ /* 0x000fca000f8e08ff */
[----:B------:R2:W-:Y:S01]  /*5c60*/  STSM.16.M88.4 [R6+0x26800], R152 ;  /* 0x0268009806007844 */ /* 0x0005e20000000200 */
[----:B------:R-:W3:Y:S01]  /*5c70*/  MUFU.EX2 R26, R26 ;  /* 0x0000001a001a7308 */ /* 0x000ee20000000800 */
[C---:B0-----:R-:W-:Y:S01]  /*5c80*/  FADD.FTZ R8, R38.reuse, R3 ;  /* 0x0000000326087221 */ /* 0x041fe20000010000 */
[----:B------:R-:W-:-:S06]  /*5c90*/  F2FP.F16.F32.PACK_AB R159, R38, R37 ;  /* 0x00000025269f723e */ /* 0x000fcc00000000ff */
[----:B------:R-:W0:Y:S01]  /*5ca0*/  MUFU.EX2 R40, R40 ;  /* 0x0000002800287308 */ /* 0x000e220000000800 */
[----:B-1----:R-:W-:-:S07]  /*5cb0*/  FADD.FTZ R3, R39, R8 ;  /* 0x0000000827037221 */ /* 0x002fce0000010000 */
[----:B------:R-:W1:Y:S01]  /*5cc0*/  MUFU.EX2 R27, R27 ;  /* 0x0000001b001b7308 */ /* 0x000e620000000800 */
[----:B---3--:R-:W-:Y:S01]  /*5cd0*/  FADD.FTZ R20, R26, R5 ;  /* 0x000000051a147221 */ /* 0x008fe20000010000 */
[----:B------:R-:W-:Y:S02]  /*5ce0*/  IADD3 R5, R6, 0x26840, RZ ;  /* 0x0002684006057810 */ /* 0x000fe40007ffe0ff */
[----:B------:R-:W-:-:S04]  /*5cf0*/  F2FP.F16.F32.PACK_AB R160, R26, R25 ;  /* 0x000000191aa0723e */ /* 0x000fc800000000ff */
[----:B------:R-:W3:Y:S01]  /*5d00*/  MUFU.EX2 R41, R41 ;  /* 0x0000002900297308 */ /* 0x000ee20000000800 */
[C---:B0-----:R-:W-:Y:S01]  /*5d10*/  FADD.FTZ R22, R40.reuse, R3 ;  /* 0x0000000328167221 */ /* 0x041fe20000010000 */
[----:B------:R-:W-:-:S06]  /*5d20*/  F2FP.F16.F32.PACK_AB R161, R40, R39 ;  /* 0x0000002728a1723e */ /* 0x000fcc00000000ff */
[----:B------:R-:W0:Y:S01]  /*5d30*/  MUFU.EX2 R28, R28 ;  /* 0x0000001c001c7308 */ /* 0x000e220000000800 */
[----:B-1----:R-:W-:-:S07]  /*5d40*/  FADD.FTZ R3, R27, R20 ;  /* 0x000000141b037221 */ /* 0x002fce0000010000 */
[----:B------:R-:W1:Y:S01]  /*5d50*/  MUFU.EX2 R42, R42 ;  /* 0x0000002a002a7308 */ /* 0x000e620000000800 */
[----:B---3--:R-:W-:-:S07]  /*5d60*/  FADD.FTZ R21, R41, R22 ;  /* 0x0000001629157221 */ /* 0x008fce0000010000 */
[----:B------:R-:W-:Y:S01]  /*5d70*/  MUFU.EX2 R29, R29 ;  /* 0x0000001d001d7308 */ /* 0x000fe20000000800 */
[C---:B0-----:R-:W-:Y:S01]  /*5d80*/  F2FP.F16.F32.PACK_AB R162, R28.reuse, R27 ;  /* 0x0000001b1ca2723e */ /* 0x041fe200000000ff */
[----:B------:R-:W-:-:S06]  /*5d90*/  FADD.FTZ R28, R28, R3 ;  /* 0x000000031c1c7221 */ /* 0x000fcc0000010000 */
[----:B------:R-:W0:Y:S01]  /*5da0*/  MUFU.EX2 R30, R30 ;  /* 0x0000001e001e7308 */ /* 0x000e220000000800 */
[C---:B-1----:R-:W-:Y:S01]  /*5db0*/  F2FP.F16.F32.PACK_AB R163, R42.reuse, R41 ;  /* 0x000000292aa3723e */ /* 0x042fe200000000ff */
[----:B------:R-:W-:-:S06]  /*5dc0*/  FADD.FTZ R42, R42, R21 ;  /* 0x000000152a2a7221 */ /* 0x000fcc0000010000 */
[----:B------:R-:W-:Y:S08]  /*5dd0*/  MUFU.EX2 R43, R43 ;  /* 0x0000002b002b7308 */ /* 0x000ff00000000800 */
[----:B------:R1:W3:Y:S01]  /*5de0*/  MUFU.EX2 R4, R7 ;  /* 0x0000000700047308 */ /* 0x0002e20000000800 */
[----:B0-----:R-:W-:Y:S01]  /*5df0*/  F2FP.F16.F32.PACK_AB R164, R30, R29 ;  /* 0x0000001d1ea4723e */ /* 0x001fe200000000ff */
[----:B------:R-:W-:-:S04]  /*5e00*/  FADD.FTZ R29, R29, R28 ;  /* 0x0000001c1d1d7221 */ /* 0x000fc80000010000 */
[----:B------:R-:W-:Y:S02]  /*5e10*/  FADD.FTZ R30, R30, R29 ;  /* 0x0000001d1e1e7221 */ /* 0x000fe40000010000 */
[----:B------:R-:W0:Y:S01]  /*5e20*/  MUFU.EX2 R31, R31 ;  /* 0x0000001f001f7308 */ /* 0x000e220000000800 */
[----:B-1----:R-:W-:-:S04]  /*5e30*/  VIADD R7, R6, 0x26800 ;  /* 0x0002680006077836 */ /* 0x002fc80000000000 */
[C---:B------:R-:W-:Y:S02]  /*5e40*/  @P1 VIADD R5, R7.reuse, 0xffffffc0 ;  /* 0xffffffc007051836 */ /* 0x040fe40000000000 */
[----:B------:R-:W-:Y:S01]  /*5e50*/  IMAD.IADD R8, R7, 0x1, R24 ;  /* 0x0000000107087824 */ /* 0x000fe200078e0218 */
[----:B------:R-:W1:Y:S01]  /*5e60*/  MUFU.EX2 R44, R44 ;  /* 0x0000002c002c7308 */ /* 0x000e620000000800 */
[----:B---3--:R-:W-:Y:S01]  /*5e70*/  F2FP.F16.F32.PACK_AB R165, R4, R43 ;  /* 0x0000002b04a5723e */ /* 0x008fe200000000ff */
[----:B------:R-:W-:Y:S01]  /*5e80*/  FADD.FTZ R43, R43, R42 ;  /* 0x0000002a2b2b7221 */ /* 0x000fe20000010000 */
[----:B------:R-:W-:Y:S01]  /*5e90*/  IADD3 R7, R24, R5, RZ ;  /* 0x0000000518077210 */ /* 0x000fe20007ffe0ff */
[----:B------:R2:W-:Y:S02]  /*5ea0*/  STSM.16.M88.4 [R8], R156 ;  /* 0x0000009c08007844 */ /* 0x0005e40000000200 */
[----:B------:R-:W-:Y:S02]  /*5eb0*/  FADD.FTZ R43, R4, R43 ;  /* 0x0000002b042b7221 */ /* 0x000fe40000010000 */
[----:B------:R-:W3:Y:S01]  /*5ec0*/  MUFU.EX2 R15, R46 ;  /* 0x0000002e000f7308 */ /* 0x000ee20000000800 */
[----:B0-----:R-:W-:Y:S01]  /*5ed0*/  F2FP.F16.F32.PACK_AB R166, R14, R31 ;  /* 0x0000001f0ea6723e */ /* 0x001fe200000000ff */
[----:B------:R2:W-:Y:S01]  /*5ee0*/  STSM.16.M88.4 [R5], R160 ;  /* 0x000000a005007844 */ /* 0x0005e20000000200 */
[----:B------:R-:W-:-:S04]  /*5ef0*/  FADD.FTZ R3, R31, R30 ;  /* 0x0000001e1f037221 */ /* 0x000fc80000010000 */
[----:B------:R-:W-:Y:S01]  /*5f00*/  FADD.FTZ R3, R14, R3 ;  /* 0x000000030e037221 */ /* 0x000fe20000010000 */
[----:B-1----:R-:W-:Y:S01]  /*5f10*/  FADD.FTZ R4, R44, R43 ;  /* 0x0000002b2c047221 */ /* 0x002fe20000010000 */
[----:B---3--:R-:W-:-:S03]  /*5f20*/  F2FP.F16.F32.PACK_AB R167, R15, R44 ;  /* 0x0000002c0fa7723e */ /* 0x008fc600000000ff */
[----:B------:R-:W-:Y:S02]  /*5f30*/  FADD.FTZ R4, R15, R4 ;  /* 0x000000040f047221 */ /* 0x000fe40000010000 */
[----:B------:R2:W-:Y:S01]  /*5f40*/  STSM.16.M88.4 [R7], R164 ;  /* 0x000000a407007844 */ /* 0x0005e20000000200 */
[----:B------:R-:W-:Y:S05]  /*5f50*/  @!P4 BRA `(.L_x_4913) ;  /* 0x000000000004c947 */ /* 0x000fea0003800000 */
[----:B------:R-:W-:Y:S01]  /*5f60*/  BPT.TRAP 0x1 ;  /* 0x000000040000795c */ /* 0x000fe20000300000 */
.L_x_4913:
[----:B------:R0:W1:Y:S01]  /*5f70*/  SYNCS.PHASECHK.TRANS64.TRYWAIT P0, [UR40+0x28c50], R13 ;  /* 0x028c500dff0075a7 */ /* 0x0000620008000168 */
[----:B------:R-:W-:Y:S05]  /*5f80*/  @!P4 BRA `(.L_x_4914) ;  /* 0x000000000004c947 */ /* 0x000fea0003800000 */
[----:B------:R-:W-:Y:S01]  /*5f90*/  BPT.TRAP 0x1 ;  /* 0x000000040000795c */ /* 0x000fe20000300000 */
.L_x_4914:
[----:B-1----:R-:W-:Y:S05]  /*5fa0*/  @P0 BRA `(.L_x_4915) ;  /* 0x0000000000080947 */ /* 0x002fea0003800000 */
[----:B------:R-:W1:Y:S02]  /*5fb0*/  SYNCS.PHASECHK.TRANS64.TRYWAIT P0, [UR40+0x28c50], R13 ;  /* 0x028c500dff0075a7 */ /* 0x000e640008000168 */
[----:B-1----:R-:W-:Y:S05]  /*5fc0*/  @!P0 BRA `(.L_x_4916) ;  /* 0x000000e000f88947 */ /* 0x002fea0003800000 */
.L_x_4915:
        /* <DEDUP_REMOVED lines=36> */
.L_x_4917:
[----:B------:R-:W-:Y:S01]  /*6210*/  ISETP.NE.AND P1, PT, R19, 0x1, PT ;  /* 0x000000011300780c */ /* 0x000fe20003f25270 */
[----:B01----:R-:W0:Y:S01]  /*6220*/  S2R R13, SR_CTAID.X ;  /* 0x00000000000d7919 */ /* 0x003e220000002500 */
[----:B------:R-:W-:Y:S01]  /*6230*/  UIMAD UR5, UR41, UR11, -UR14 ;  /* 0x0000000b290572a4 */ /* 0x000fe2000f8e0a0e */
[----:B------:R-:W-:Y:S01]  /*6240*/  LOP3.LUT P0, RZ, R16, 0x1, RZ, 0xc0, !PT ;  /* 0x0000000110ff7812 */ /* 0x000fe2000780c0ff */
[----:B------:R-:W-:Y:S02]  /*6250*/  UIADD3 UR4, UR40, 0x28c60, URZ ;  /* 0x00028c6028047890 */ /* 0x000fe4000fffe03f */
[----:B------:R-:W-:Y:S02]  /*6260*/  UIADD3 UR43, UR43, -0x2, URZ ;  /* 0xfffffffe2b2b7890 */ /* 0x000fe4000fffe03f */
[----:B------:R-:W-:-:S05]  /*6270*/  UPRMT UR4, UR42, 0x654, UR4 ;  /* 0x000006542a047896 */ /* 0x000fca0008000004 */
[----:B------:R-:W1:Y:S08]  /*6280*/  @P1 LDC R14, c[0x0][0x44c] ;  /* 0x00011300ff0e1b82 */ /* 0x000e700000000800 */
[----:B------:R-:W3:Y:S01]  /*6290*/  @P1 LDC R15, c[0x0][0x450] ;  /* 0x00011400ff0f1b82 */ /* 0x000ee20000000800 */
[----:B------:R-:W-:Y:S01]  /*62a0*/  SYNCS.ARRIVE.TRANS64.RED.A1T0 RZ, [UR4], RZ ;  /* 0x000000ffffff79a7 */ /* 0x000fe20008100404 */
[----:B0-----:R-:W-:-:S04]  /*62b0*/  IMAD.SHL.U32 R13, R13, 0x40, RZ ;  /* 0x000000400d0d7824 */ /* 0x001fc800078e00ff */
[----:B-1----:R-:W-:-:S05]  /*62c0*/  @P1 IMAD.HI.U32 R14, R13, R14, RZ ;  /* 0x0000000e0d0e1227 */ /* 0x002fca00078e00ff */
[----:B---3--:R-:W-:-:S05]  /*62d0*/  @P1 SHF.R.U32.HI R13, RZ, R15, R14 ;  /* 0x0000000fff0d1219 */ /* 0x008fca000001160e */
[----:B------:R-:W-:-:S05]  /*62e0*/  VIADD R13, R13, UR5 ;  /* 0x000000050d0d7c36 */ /* 0x000fca0008000000 */
[----:B------:R-:W-:-:S04]  /*62f0*/  IADD3 R14, R13, UR18, RZ ;  /* 0x000000120d0e7c10 */ /* 0x000fc8000fffe0ff */
[----:B------:R-:W-:Y:S01]  /*6300*/  R2UR UR6, R14 ;  /* 0x000000000e0672ca */ /* 0x000fe200000e0000 */
[----:B------:R-:W-:-:S14]  /*6310*/  @!P0 BRA `(.L_x_4918) ;  /* 0x0000000000548947 */ /* 0x000fdc0003800000 */
[C---:B------:R-:W-:Y:S01]  /*6320*/  ISETP.GT.AND P0, PT, R13.reuse, RZ, PT ;  /* 0x000000ff0d00720c */ /* 0x040fe20003f04270 */
[----:B------:R-:W-:-:S05]  /*6330*/  VIADD R14, R13, 0xffffffff ;  /* 0xffffffff0d0e7836 */ /* 0x000fca0000000000 */
[----:B------:R-:W-:-:S07]  /*6340*/  R2UR UR15, R14 ;  /* 0x000000000e0f72ca */ /* 0x000fce00000e0000 */
[----:B------:R-:W-:Y:S08]  /*6350*/  @P0 BRA `(.L_x_4919) ;  /* 0x0000000000240947 */ /* 0x000ff00003800000 */
[----:B------:R-:W-:Y:S01]  /*6360*/  R2UR UR15, R13 ;  /* 0x000000000d0f72ca */ /* 0x000fe200000e0000 */
[----:B------:R-:W-:Y:S02]  /*6370*/  ULDC UR18, c[0x0][0x9e4] ;  /* 0x0002790000127ab9 */ /* 0x000fe40000000800 */
[----:B------:R-:W-:-:S10]  /*6380*/  UISETP.NE.AND UP0, UPT, UR18, 0x1, UPT ;  /* 0x000000011200788c */ /* 0x000fd4000bf05270 */
[----:B------:R-:W-:Y:S01]  /*6390*/  UIADD3 UR15, -UR15, URZ, URZ ;  /* 0x0000003f0f0f7290 */ /* 0x000fe2000fffe13f */
[----:B------:R-:W-:-:S03]  /*63a0*/  @UP0 ULDC.64 UR22, c[0x0][0x9e8] ;  /* 0x00027a0000160ab9 */ /* 0x000fc60000000a00 */
[----:B------:R-:W-:-:S04]  /*63b0*/  UIMAD.WIDE.U32 UR4, UR15, UR22, URZ ;  /* 0x000000160f0472a5 */ /* 0x000fc8000f8e003f */
[----:B------:R-:W-:-:S04]  /*63c0*/  @UP0 USHF.R.U32.HI UR15, URZ, UR23, UR5 ;  /* 0x000000173f0f0299 */ /* 0x000fc80008011605 */
[----:B------:R-:W-:Y:S01]  /*63d0*/  ULOP3.LUT UR15, URZ, UR15, URZ, 0x33, !UPT ;  /* 0x0000000f3f0f7292 */ /* 0x000fe2000f8e333f */
[----:B------:R-:W-:Y:S11]  /*63e0*/  BRA `(.L_x_4920) ;  /* 0x0000000000147947 */ /* 0x000ff60003800000 */
.L_x_4919:
[----:B------:R-:W-:Y:S02]  /*63f0*/  ULDC UR18, c[0x0][0x9e4] ;  /* 0x0002790000127ab9 */ /* 0x000fe40000000800 */
[----:B------:R-:W-:-:S11]  /*6400*/  UISETP.NE.AND UP0, UPT, UR18, 0x1, UPT ;  /* 0x000000011200788c */ /* 0x000fd6000bf05270 */
[----:B------:R-:W-:Y:S02]  /*6410*/  @UP0 ULDC.64 UR22, c[0x0][0x9e8] ;  /* 0x00027a0000160ab9 */ /* 0x000fe40000000a00 */
[----:B------:R-:W-:-:S04]  /*6420*/  UIMAD.WIDE.U32 UR4, UR15, UR22, URZ ;  /* 0x000000160f0472a5 */ /* 0x000fc8000f8e003f */
[----:B------:R-:W-:-:S12]  /*6430*/  @UP0 USHF.R.U32.HI UR15, URZ, UR23, UR5 ;  /* 0x000000173f0f0299 */ /* 0x000fd80008011605 */
.L_x_4920:
[----:B------:R-:W-:-:S04]  /*6440*/  UIMAD UR15, UR15, UR18, UR18 ;  /* 0x000000120f0f72a4 */ /* 0x000fc8000f8e0212 */
[----:B------:R-:W-:-:S04]  /*6450*/  UISETP.LT.AND UP0, UPT, UR6, UR15, UPT ;  /* 0x0000000f0600728c */ /* 0x000fc8000bf01270 */
[----:B------:R-:W-:-:S12]  /*6460*/  USEL UR6, UR6, UR15, UP0 ;  /* 0x0000000f06067287 */ /* 0x000fd80008000000 */
.L_x_4918:
[----:B------:R-:W-:Y:S01]  /*6470*/  R2UR UR25, R17 ;  /* 0x00000000111972ca */ /* 0x000fe200000e0000 */
[----:B------:R-:W-:Y:S01]  /*6480*/  USHF.R.S32.HI UR4, URZ, 0x1f, UR6 ;  /* 0x0000001f3f047899 */ /* 0x000fe20008011406 */
[----:B------:R-:W-:-:S03]  /*6490*/  UMOV UR5, URZ ;  /* 0x0000003f00057c82 */ /* 0x000fc60008000000 */
[----:B------:R-:W-:-:S04]  /*64a0*/  ULEA.HI UR4, UR4, UR6, URZ, 0x6 ;  /* 0x0000000604047291 */ /* 0x000fc8000f8f303f */
[----:B------:R-:W-:-:S04]  /*64b0*/  USHF.R.S32.HI UR4, URZ, 0x6, UR4 ;  /* 0x000000063f047899 */ /* 0x000fc80008011404 */
[----:B------:R-:W-:-:S04]  /*64c0*/  UISETP.LT.AND UP0, UPT, UR25, UR4, UPT ;  /* 0x000000041900728c */ /* 0x000fc8000bf01270 */
[----:B------:R-:W-:-:S03]  /*64d0*/  USEL UR25, UR25, UR4, !UP0 ;  /* 0x0000000419197287 */ /* 0x000fc6000c000000 */
[----:B------:R-:W-:Y:S01]  /*64e0*/  UMOV UR4, URZ ;  /* 0x0000003f00047c82 */ /* 0x000fe20008000000 */
[----:B------:R-:W-:-:S06]  /*64f0*/  UISETP.GE.AND UP0, UPT, UR43, UR25, UPT ;  /* 0x000000192b00728c */ /* 0x000fcc000bf06270 */
[----:B------:R-:W-:-:S13]  /*6500*/  PLOP3.LUT P0, PT, PT, PT, UP0, 0x80, 0x0 ;  /* 0x000000000000781c */ /* 0x000fda0003f0f008 */
[----:B------:R-:W-:Y:S05]  /*6510*/  @!P0 BRA `(.L_x_4921) ;  /* 0x0000002800108947 */ /* 0x000fea0003800000 */
[----:B------:R-:W-:Y:S01]  /*6520*/  IMAD.MOV.U32 R21, RZ, RZ, R11 ;  /* 0x000000ffff157224 */ /* 0x000fe200078e000b */
[----:B------:R-:W-:Y:S01]  /*6530*/  MOV R20, R12 ;  /* 0x0000000c00147202 */ /* 0x000fe20000000f00 */
[----:B------:R-:W-:Y:S01]  /*6540*/  UMOV UR5, URZ ;  /* 0x0000003f00057c82 */ /* 0x000fe20008000000 */
[----:B------:R-:W-:Y:S01]  /*6550*/  UMOV UR6, URZ ;  /* 0x0000003f00067c82 */ /* 0x000fe20008000000 */
[----:B------:R-:W-:Y:S01]  /*6560*/  ULDC UR30, c[0x0][0x9e4] ;  /* 0x00027900001e7ab9 */ /* 0x000fe20000000800 */
[----:B------:R-:W-:Y:S01]  /*6570*/  ULDC UR27, c[0x0][0x288] ;  /* 0x0000a200001b7ab9 */ /* 0x000fe20000000800 */
[----:B------:R-:W-:Y:S01]  /*6580*/  ULDC UR28, c[0x0][0x2f0] ;  /* 0x0000bc00001c7ab9 */ /* 0x000fe20000000800 */
[----:B------:R-:W-:Y:S01]  /*6590*/  ULDC UR31, c[0x0][0x9d8] ;  /* 0x00027600001f7ab9 */ /* 0x000fe20000000800 */
[----:B------:R-:W-:Y:S01]  /*65a0*/  ULDC UR26, c[0x0][0x988] ;  /* 0x00026200001a7ab9 */ /* 0x000fe20000000800 */
[----:B------:R-:W-:-:S05]  /*65b0*/  ULDC UR32, c[0x0][0x9e0] ;  /* 0x0002780000207ab9 */ /* 0x000fca0000000800 */
.L_x_4940:
[----:B------:R-:W-:-:S04]  /*65c0*/  UIADD3 UR4, UR6, 0x1, URZ ;  /* 0x0000000106047890 */ /* 0x000fc8000fffe03f */
[----:B------:R-:W-:-:S04]  /*65d0*/  UISETP.NE.AND UP0, UPT, UR4, 0x2, UPT ;  /* 0x000000020400788c */ /* 0x000fc8000bf05270 */
[----:B------:R-:W-:Y:S02]  /*65e0*/  USEL UR10, URZ, 0x1, UP0 ;  /* 0x000000013f0a7887 */ /* 0x000fe40008000000 */
[----:B------:R-:W-:Y:S02]  /*65f0*/  USEL UR4, UR4, URZ, UP0 ;  /* 0x0000003f04047287 */ /* 0x000fe40008000000 */
[----:B------:R-:W-:Y:S01]  /*6600*/  ULOP3.LUT UR5, UR5, UR10, URZ, 0x3c, !UPT ;  /* 0x0000000a05057292 */ /* 0x000fe2000f8e3c3f */
[----:B012---:R-:W-:Y:S11]  /*6610*/  @!P4 BRA `(.L_x_4922) ;  /* 0x000000000004c947 */ /* 0x007ff60003800000 */
[----:B------:R-:W-:Y:S01]  /*6620*/  BPT.TRAP 0x1 ;  /* 0x000000040000795c */ /* 0x000fe20000300000 */
.L_x_4922:
[----:B------:R-:W-:Y:S01]  /*6630*/  ULEA UR29, UR4, UR40, 0x3 ;  /* 0x00000028041d7291 */ /* 0x000fe2000f8e183f */
[----:B------:R-:W-:-:S05]  /*6640*/  IMAD.U32 R13, RZ, RZ, UR5 ;  /* 0x00000005ff0d7e24 */ /* 0x000fca000f8e00ff */
[----:B------:R-:W-:-:S04]  /*6650*/  SHF.L.U32 R13, R13, 0x1f, RZ ;  /* 0x0000001f0d0d7819 */ /* 0x000fc800000006ff */
[----:B------:R0:W1:Y:S01]  /*6660*/  SYNCS.PHASECHK.TRANS64.TRYWAIT P0, [UR29+0x28c30], R13 ;  /* 0x028c300dff0075a7 */ /* 0x000062000800015d */
[----:B------:R-:W-:Y:S05]  /*6670*/  @!P4 BRA `(.L_x_4923) ;  /* 0x000000000004c947 */ /* 0x000fea0003800000 */
[----:B------:R-:W-:Y:S01]  /*6680*/  BPT.TRAP 0x1 ;  /* 0x000000040000795c */ /* 0x000fe20000300000 */
.L_x_4923:
[----:B-1----:R-:W-:Y:S05]  /*6690*/  @P0 BRA `(.L_x_4924) ;  /* 0x0000000000080947 */ /* 0x002fea0003800000 */
[----:B------:R-:W1:Y:S02]  /*66a0*/  SYNCS.PHASECHK.TRANS64.TRYWAIT P0, [UR29+0x28c30], R13 ;  /* 0x028c300dff0075a7 */ /* 0x000e64000800015d */
[----:B-1----:R-:W-:Y:S05]  /*66b0*/  @!P0 BRA `(.L_x_4925) ;  /* 0x000000dc00548947 */ /* 0x002fea0003800000 */
.L_x_4924:
[----:B------:R-:W-:Y:S01]  /*66c0*/  ULEA UR10, UR4, UR24, 0x9 ;  /* 0x00000018040a7291 */ /* 0x000fe2000f8e483f */
[----:B--2---:R-:W-:Y:S01]  /*66d0*/  WARPGROUP.ARRIVE ;  /* 0x00000000000079c5 */ /* 0x004fe20000000000 */
        /* <DEDUP_REMOVED lines=20> */
.L_x_4926:
[----:B------:R-:W-:Y:S01]  /*6820*/  ISETP.NE.AND P0, PT, R19, 0x1, PT ;  /* 0x000000011300780c */ /* 0x000fe20003f05270 */
[----:B------:R-:W-:Y:S01]  /*6830*/  FMUL.FTZ R187, R165, UR31 ;  /* 0x0000001fa5bb7c20 */ /* 0x000fe20008410000 */
[----:B------:R-:W-:Y:S01]  /*6840*/  FMUL.FTZ R186, R164, UR31 ;  /* 0x0000001fa4ba7c20 */ /* 0x000fe20008410000 */
[----:B------:R-:W-:Y:S01]  /*6850*/  FMUL.FTZ R14, R153, UR31 ;  /* 0x0000001f990e7c20 */ /* 0x000fe20008410000 */
[----:B------:R-:W-:Y:S01]  /*6860*/  FMUL.FTZ R153, R162, UR31 ;  /* 0x0000001fa2997c20 */ /* 0x000fe20008410000 */
[----:B------:R-:W-:Y:S01]  /*6870*/  FMUL.FTZ R162, R178, UR31 ;  /* 0x0000001fb2a27c20 */ /* 0x000fe20008410000 */
[----:B------:R-:W-:Y:S01]  /*6880*/  IMAD.MOV.U32 R178, RZ, RZ, R2 ;  /* 0x000000ffffb27224 */ /* 0x000fe200078e0002 */
[----:B------:R-:W-:Y:S01]  /*6890*/  USHF.L.U32 UR15, UR43, 0x6, URZ ;  /* 0x000000062b0f7899 */ /* 0x000fe2000800063f */
[----:B------:R-:W-:Y:S01]  /*68a0*/  FMUL.FTZ R15, R156, UR31 ;  /* 0x0000001f9c0f7c20 */ /* 0x000fe20008410000 */
[----:B------:R-:W-:Y:S01]  /*68b0*/  FMUL.FTZ R156, R167, UR31 ;  /* 0x0000001fa79c7c20 */ /* 0x000fe20008410000 */
[----:B-1----:R-:W-:Y:S01]  /*68c0*/  FMUL.FTZ R12, R152, UR31 ;  /* 0x0000001f980c7c20 */ /* 0x002fe20008410000 */
[----:B------:R-:W-:Y:S01]  /*68d0*/  FMUL.FTZ R11, R154, UR31 ;  /* 0x0000001f9a0b7c20 */ /* 0x000fe20008410000 */
[----:B------:R-:W-:Y:S01]  /*68e0*/  FMUL.FTZ R22, R155, UR31 ;  /* 0x0000001f9b167c20 */ /* 0x000fe20008410000 */
[----:B------:R-:W1:Y:S01]  /*68f0*/  @P0 LDC R165, c[0x0][0x44c] ;  /* 0x00011300ffa50b82 */ /* 0x000e620000000800 */
[----:B------:R-:W-:Y:S01]  /*6900*/  MOV R167, UR15 ;  /* 0x0000000f00a77c02 */ /* 0x000fe20008000f00 */
[----:B------:R-:W-:Y:S01]  /*6910*/  FMUL.FTZ R23, R158, UR31 ;  /* 0x0000001f9e177c20 */ /* 0x000fe20008410000 */
[----:B------:R-:W-:Y:S01]  /*6920*/  FMUL.FTZ R185, R160, UR31 ;  /* 0x0000001fa0b97c20 */ /* 0x000fe20008410000 */
[----:B------:R-:W-:Y:S01]  /*6930*/  UMOV UR11, UR28 ;  /* 0x0000001c000b7c82 */ /* 0x000fe20008000000 */
[----:B------:R-:W-:Y:S01]  /*6940*/  FMUL.FTZ R184, R157, UR31 ;  /* 0x0000001f9db87c20 */ /* 0x000fe20008410000 */
[----:B------:R-:W-:Y:S01]  /*6950*/  FMUL.FTZ R152, R159, UR31 ;  /* 0x0000001f9f987c20 */ /* 0x000fe20008410000 */
[----:B------:R-:W-:Y:S01]  /*6960*/  FMUL.FTZ R154, R163, UR31 ;  /* 0x0000001fa39a7c20 */ /* 0x000fe20008410000 */
[----:B------:R-:W2:Y:S01]  /*6970*/  @P0 LDC R164, c[0x0][0x450] ;  /* 0x00011400ffa40b82 */ /* 0x000ea20000000800 */
        /* <DEDUP_REMOVED lines=15> */
[----:B-1----:R-:W-:Y:S01]  /*6a70*/  @P0 IMAD.HI.U32 R165, R2, R165, RZ ;  /* 0x000000a502a50227 */ /* 0x002fe200078e00ff */
[----:B------:R-:W-:Y:S01]  /*6a80*/  UIADD3 UR10, UR29, 0x28c40, URZ ;  /* 0x00028c401d0a7890 */ /* 0x000fe2000fffe03f */
[----:B------:R-:W-:Y:S01]  /*6a90*/  LOP3.LUT P5, RZ, R16, 0x1, RZ, 0xc0, !PT ;  /* 0x0000000110ff7812 */ /* 0x000fe200078ac0ff */
[----:B------:R-:W1:Y:S01]  /*6aa0*/  MUFU.TANH R12, R12 ;  /* 0x0000000c000c7308 */ /* 0x000e620000002400 */
[----:B------:R-:W-:Y:S01]  /*6ab0*/  IMAD.U32 R175, RZ, RZ, UR11 ;  /* 0x0000000bffaf7e24 */ /* 0x000fe2000f8e00ff */
[----:B------:R-:W-:Y:S01]  /*6ac0*/  UPRMT UR10, UR42, 0x654, UR10 ;  /* 0x000006542a0a7896 */ /* 0x000fe2000800000a */
[----:B------:R-:W-:Y:S01]  /*6ad0*/  FMUL.FTZ R180, R180, UR31 ;  /* 0x0000001fb4b47c20 */ /* 0x000fe20008410000 */
[----:B------:R-:W-:Y:S01]  /*6ae0*/  UMOV UR14, UR27 ;  /* 0x0000001b000e7c82 */ /* 0x000fe20008000000 */
[----:B--2---:R-:W-:-:S02]  /*6af0*/  @P0 SHF.R.U32.HI R178, RZ, R164, R165 ;  /* 0x000000a4ffb20219 */ /* 0x004fc400000116a5 */
[----:B------:R-:W-:Y:S01]  /*6b00*/  IADD3 R164, -R0, 0x1, -R167 ;  /* 0x0000000100a47810 */ /* 0x000fe20007ffe9a7 */
[----:B------:R-:W-:Y:S01]  /*6b10*/  FMUL.FTZ R167, R183, UR31 ;  /* 0x0000001fb7a77c20 */ /* 0x000fe20008410000 */
[----:B------:R-:W2:Y:S01]  /*6b20*/  MUFU.TANH R14, R14 ;  /* 0x0000000e000e7308 */ /* 0x000ea20000002400 */
[----:B------:R-:W3:Y:S01]  /*6b30*/  SHFL.IDX PT, R165, R178, RZ, 0x1c1f ;  /* 0x001c1fffb2a57589 */ /* 0x000ee200000e0000 */
[----:B------:R-:W-:Y:S01]  /*6b40*/  SYNCS.ARRIVE.TRANS64.RED.A1T0 RZ, [UR10], RZ ;  /* 0x000000ffffff79a7 */ /* 0x000fe2000810040a */
[----:B------:R-:W-:-:S04]  /*6b50*/  IMAD R164, R175, UR41, R164 ;  /* 0x00000029afa47c24 */ /* 0x000fc8000f8e02a4 */
[----:B------:R-:W-:Y:S01]  /*6b60*/  VIADD R164, R164, -UR14 ;  /* 0x8000000ea4a47c36 */ /* 0x000fe20008000000 */
[----:B------:R-:W4:Y:S03]  /*6b70*/  MUFU.TANH R11, R11 ;  /* 0x0000000b000b7308 */ /* 0x000f260000002400 */
[C---:B------:R-:W-:Y:S01]  /*6b80*/  VIADD R190, R164.reuse, UR7 ;  /* 0x00000007a4be7c36 */ /* 0x040fe20008000000 */
[----:B------:R-:W-:-:S04]  /*6b90*/  IADD3 R182, R164, UR32, RZ ;  /* 0x00000020a4b67c10 */ /* 0x000fc8000fffe0ff */
[----:B------:R-:W0:Y:S08]  /*6ba0*/  MUFU.TANH R22, R22 ;  /* 0x0000001600167308 */ /* 0x000e300000002400 */
[----:B------:R-:W0:Y:S01]  /*6bb0*/  MUFU.TANH R15, R15 ;  /* 0x0000000f000f7308 */ /* 0x000e220000002400 */
[----:B---3--:R-:W-:-:S07]  /*6bc0*/  IMAD.IADD R179, R182, 0x1, R165 ;  /* 0x00000001b6b37824 */ /* 0x008fce00078e02a5 */
        /* <DEDUP_REMOVED lines=27> */
[----:B-----5:R-:W-:Y:S01]  /*6d80*/  IADD3 R180, R165, R190, RZ ;  /* 0x000000bea5b47210 */ /* 0x020fe20007ffe0ff */
[----:B-1234-:R-:W-:Y:S06]  /*6d90*/  @!P5 BRA `(.L_x_4927) ;  /* 0x000000000060d947 */ /* 0x01efec0003800000 */
[----:B------:R-:W-:Y:S01]  /*6da0*/  IMAD.U32 R164, RZ, RZ, UR11 ;  /* 0x0000000bffa47e24 */ /* 0x000fe2000f8e00ff */
[----:B------:R-:W-:Y:S03]  /*6db0*/  BSSY B0, `(.L_x_4928) ;  /* 0x0000012000007945 */ /* 0x000fe60003800000 */
[----:B------:R-:W-:-:S04]  /*6dc0*/  IMAD R164, R164, UR41, R165 ;  /* 0x00000029a4a47c24 */ /* 0x000fc8000f8e02a5 */
[----:B------:R-:W-:-:S05]  /*6dd0*/  VIADD R175, R164, -UR14 ;  /* 0x8000000ea4af7c36 */ /* 0x000fca0008000000 */
[----:B------:R-:W-:-:S13]  /*6de0*/  ISETP.GT.AND P0, PT, R175, -0x1, PT ;  /* 0xffffffffaf00780c */ /* 0x000fda0003f04270 */
[----:B------:R-:W-:Y:S05]  /*6df0*/  @P0 BRA `(.L_x_4929) ;  /* 0x0000000000200947 */ /* 0x000fea0003800000 */
[----:B------:R-:W-:Y:S02]  /*6e00*/  MOV R170, UR30 ;  /* 0x0000001e00aa7c02 */ /* 0x000fe40008000f00 */
[----:B------:R-:W-:Y:S02]  /*6e10*/  LOP3.LUT R175, RZ, R175, RZ, 0x33, !PT ;  /* 0x000000afffaf7212 */ /* 0x000fe400078e33ff */
[----:B------:R-:W-:-:S13]  /*6e20*/  ISETP.NE.AND P0, PT, R170, 0x1, PT ;  /* 0x00000001aa00780c */ /* 0x000fda0003f05270 */
[----:B------:R-:W1:Y:S02]  /*6e30*/  @P0 LDC.64 R164, c[0x0][0x9e8] ;  /* 0x00027a00ffa40b82 */ /* 0x000e640000000a00 */
[----:B-1----:R-:W-:-:S05]  /*6e40*/  @P0 IMAD.HI.U32 R164, R175, R164, RZ ;  /* 0x000000a4afa40227 */ /* 0x002fca00078e00ff */
[----:B------:R-:W-:-:S04]  /*6e50*/  @P0 SHF.R.U32.HI R175, RZ, R165, R164 ;  /* 0x000000a5ffaf0219 */ /* 0x000fc800000116a4 */
[----:B------:R-:W-:Y:S01]  /*6e60*/  LOP3.LUT R175, RZ, R175, RZ, 0x33, !PT ;  /* 0x000000afffaf7212 */ /* 0x000fe200078e33ff */
[----:B------:R-:W-:Y:S06]  /*6e70*/  BRA `(.L_x_4930) ;  /* 0x0000000000147947 */ /* 0x000fec0003800000 */
.L_x_4929:
[----:B------:R-:W-:-:S05]  /*6e80*/  IMAD.U32 R170, RZ, RZ, UR30 ;  /* 0x0000001effaa7e24 */ /* 0x000fca000f8e00ff */
[----:B------:R-:W-:-:S13]  /*6e90*/  ISETP.NE.AND P0, PT, R170, 0x1, PT ;  /* 0x00000001aa00780c */ /* 0x000fda0003f05270 */
[----:B------:R-:W1:Y:S02]  /*6ea0*/  @P0 LDC.64 R164, c[0x0][0x9e8] ;  /* 0x00027a00ffa40b82 */ /* 0x000e640000000a00 */
[----:B-1----:R-:W-:-:S05]  /*6eb0*/  @P0 IMAD.HI.U32 R164, R175, R164, RZ ;  /* 0x000000a4afa40227 */ /* 0x002fca00078e00ff */
[----:B------:R-:W-:-:S07]  /*6ec0*/  @P0 SHF.R.U32.HI R175, RZ, R165, R164 ;  /* 0x000000a5ffaf0219 */ /* 0x000fce00000116a4 */
.L_x_4930:
[----:B------:R-:W-:Y:S05]  /*6ed0*/  BSYNC B0 ;  /* 0x0000000000007941 */ /* 0x000fea0003800000 */
.L_x_4928:
[----:B------:R-:W-:-:S04]  /*6ee0*/  IMAD R175, R175, R170, -UR15 ;  /* 0x8000000fafaf7e24 */ /* 0x000fc8000f8e02aa */
[----:B------:R-:W-:-:S05]  /*6ef0*/  IMAD.IADD R175, R175, 0x1, -R0 ;  /* 0x00000001afaf7824 */ /* 0x000fca00078e0a00 */
[----:B------:R-:W-:Y:S02]  /*6f00*/  VIADDMNMX R179, R175, R170, R179, PT ;  /* 0x000000aaafb37246 */ /* 0x000fe400038001b3 */
[----:B------:R-:W-:-:S07]  /*6f10*/  VIMNMX R180, R180, R175, !PT ;  /* 0x000000afb4b47248 */ /* 0x000fce0007fe0100 */
.L_x_4927:
[----:B------:R-:W-:-:S06]  /*6f20*/  UISETP.GT.AND UP0, UPT, UR43, -0x1, UPT ;  /* 0xffffffff2b00788c */ /* 0x000fcc000bf04270 */
[----:B------:R-:W-:-:S04]  /*6f30*/  PLOP3.LUT P0, PT, PT, PT, UP0, 0x80, 0x0 ;  /* 0x000000000000781c */ /* 0x000fc80003f0f008 */
[C---:B------:R-:W-:Y:S02]  /*6f40*/  ISETP.GT.AND P1, PT, R180.reuse, RZ, P0 ;  /* 0x000000ffb400720c */ /* 0x040fe40000724270 */
[C---:B------:R-:W-:Y:S02]  /*6f50*/  ISETP.GT.AND P3, PT, R180.reuse, 0x1, P0 ;  /* 0x00000001b400780c */ /* 0x040fe40000764270 */
[----:B------:R-:W-:Y:S02]  /*6f60*/  ISETP.LT.OR P2, PT, R179, 0x1, P1 ;  /* 0x00000001b300780c */ /* 0x000fe40000f41670 */
[----:B------:R-:W-:Y:S02]  /*6f70*/  ISETP.GT.AND P1, PT, R180, 0x8, P0 ;  /* 0x00000008b400780c */ /* 0x000fe40000724270 */
[----:B------:R-:W-:Y:S02]  /*6f80*/  FSEL R177, R12, -INF , !P2 ;  /* 0xff8000000cb17808 */ /* 0x000fe40005000000 */
[----:B------:R-:W-:-:S02]  /*6f90*/  ISETP.GT.AND P2, PT, R180, 0x9, P0 ;  /* 0x00000009b400780c */ /* 0x000fc40000744270 */
[C---:B------:R-:W-:Y:S02]  /*6fa0*/  ISETP.LT.OR P3, PT, R179.reuse, 0x2, P3 ;  /* 0x00000002b300780c */ /* 0x040fe40001f61670 */
[C---:B------:R-:W-:Y:S02]  /*6fb0*/  ISETP.LT.OR P1, PT, R179.reuse, 0x9, P1 ;  /* 0x00000009b300780c */ /* 0x040fe40000f21670 */
[----:B------:R-:W-:Y:S02]  /*6fc0*/  ISETP.LT.OR P2, PT, R179, 0xa, P2 ;  /* 0x0000000ab300780c */ /* 0x000fe40001741670 */
[----:B------:R-:W-:Y:S02]  /*6fd0*/  FSEL R175, R14, -INF , !P3 ;  /* 0xff8000000eaf7808 */ /* 0x000fe40005800000 */
[----:B0-----:R-:W-:Y:S02]  /*6fe0*/  FSEL R174, R15, -INF , !P1 ;  /* 0xff8000000fae7808 */ /* 0x001fe40004800000 */
[----:B------:R-:W-:Y:S01]  /*6ff0*/  FSEL R184, R184, -INF , !P2 ;  /* 0xff800000b8b87808 */ /* 0x000fe20005000000 */
[----:B------:R-:W0:Y:S01]  /*7000*/  SHFL.IDX PT, R15, R178, 0x1, 0x1c1f ;  /* 0x003c1f00b20f7f89 */ /* 0x000e2200000e0000 */
[----:B------:R-:W-:-:S02]  /*7010*/  ISETP.GT.AND P3, PT, R180, 0x10, P0 ;  /* 0x00000010b400780c */ /* 0x000fc40000764270 */
[C---:B------:R-:W-:Y:S02]  /*7020*/  ISETP.GT.AND P1, PT, R180.reuse, 0x11, P0 ;  /* 0x00000011b400780c */ /* 0x040fe40000724270 */
[----:B------:R-:W-:Y:S02]  /*7030*/  ISETP.GT.AND P2, PT, R180, 0x18, P0 ;  /* 0x00000018b400780c */ /* 0x000fe40000744270 */
[C---:B------:R-:W-:Y:S02]  /*7040*/  ISETP.LT.OR P3, PT, R179.reuse, 0x11, P3 ;  /* 0x00000011b300780c */ /* 0x040fe40001f61670 */
[C---:B------:R-:W-:Y:S02]  /*7050*/  ISETP.LT.OR P1, PT, R179.reuse, 0x12, P1 ;  /* 0x00000012b300780c */ /* 0x040fe40000f21670 */
[----:B------:R-:W-:Y:S02]  /*7060*/  ISETP.LT.OR P2, PT, R179, 0x19, P2 ;  /* 0x00000019b300780c */ /* 0x000fe40001741670 */
[----:B------:R-:W-:-:S02]  /*7070*/  FSEL R185, R185, -INF , !P3 ;  /* 0xff800000b9b97808 */ /* 0x000fc40005800000 */
[----:B------:R-:W-:Y:S02]  /*7080*/  FSEL R164, R161, -INF , !P1 ;  /* 0xff800000a1a47808 */ /* 0x000fe40004800000 */
[----:B------:R-:W-:Y:S02]  /*7090*/  FSEL R186, R186, -INF , !P2 ;  /* 0xff800000baba7808 */ /* 0x000fe40005000000 */
[C---:B------:R-:W-:Y:S02]  /*70a0*/  ISETP.GT.AND P3, PT, R180.reuse, 0x19, P0 ;  /* 0x00000019b400780c */ /* 0x040fe40000764270 */
[C---:B------:R-:W-:Y:S02]  /*70b0*/  ISETP.GT.AND P1, PT, R180.reuse, 0x20, P0 ;  /* 0x00000020b400780c */ /* 0x040fe40000724270 */
[----:B------:R-:W-:Y:S01]  /*70c0*/  ISETP.GT.AND P2, PT, R180, 0x21, P0 ;  /* 0x00000021b400780c */ /* 0x000fe20000744270 */
[----:B0-----:R-:W-:Y:S01]  /*70d0*/  IMAD.IADD R178, R190, 0x1, R15 ;  /* 0x00000001beb27824 */ /* 0x001fe200078e020f */
[----:B------:R-:W-:-:S02]  /*70e0*/  ISETP.LT.OR P3, PT, R179, 0x1a, P3 ;  /* 0x0000001ab300780c */ /* 0x000fc40001f61670 */
[C---:B------:R-:W-:Y:S02]  /*70f0*/  ISETP.LT.OR P1, PT, R179.reuse, 0x21, P1 ;  /* 0x00000021b300780c */ /* 0x040fe40000f21670 */
[----:B------:R-:W-:Y:S02]  /*7100*/  ISETP.LT.OR P2, PT, R179, 0x22, P2 ;  /* 0x00000022b300780c */ /* 0x000fe40001741670 */
[----:B------:R-:W-:Y:S02]  /*7110*/  FSEL R187, R187, -INF , !P3 ;  /* 0xff800000bbbb7808 */ /* 0x000fe40005800000 */
[----:B------:R-:W-:Y:S02]  /*7120*/  FSEL R170, R168, -INF , !P1 ;  /* 0xff800000a8aa7808 */ /* 0x000fe40004800000 */
[----:B------:R-:W-:Y:S02]  /*7130*/  FSEL R172, R169, -INF , !P2 ;  /* 0xff800000a9ac7808 */ /* 0x000fe40005000000 */
        /* <DEDUP_REMOVED lines=11> */
[----:B------:R-:W-:Y:S02]  /*71f0*/  ISETP.GT.AND P2, PT, R180, 0x39, P0 ;  /* 0x00000039b400780c */ /* 0x000fe40000744270 */
[----:B------:R-:W-:-:S02]  /*7200*/  ISETP.LT.OR P3, PT, R179, 0x32, P3 ;  /* 0x00000032b300780c */ /* 0x000fc40001f61670 */
[C---:B------:R-:W-:Y:S02]  /*7210*/  ISETP.LT.OR P1, PT, R179.reuse, 0x39, P1 ;  /* 0x00000039b300780c */ /* 0x040fe40000f21670 */
[----:B------:R-:W-:Y:S02]  /*7220*/  ISETP.LT.OR P2, PT, R179, 0x3a, P2 ;  /* 0x0000003ab300780c */ /* 0x000fe40001741670 */
[----:B------:R-:W-:Y:S02]  /*7230*/  IADD3 R176, R182, R15, RZ ;  /* 0x0000000fb6b07210 */ /* 0x000fe40007ffe0ff */
[----:B------:R-:W-:Y:S02]  /*7240*/  FSEL R173, R188, -INF , !P3 ;  /* 0xff800000bcad7808 */ /* 0x000fe40005800000 */
[----:B------:R-:W-:Y:S02]  /*7250*/  FSEL R168, R189, -INF , !P1 ;  /* 0xff800000bda87808 */ /* 0x000fe40004800000 */
[----:B------:R-:W-:Y:S01]  /*7260*/  FSEL R165, R181, -INF , !P2 ;  /* 0xff800000b5a57808 */ /* 0x000fe20005000000 */
[----:B------:R-:W-:Y:S06]  /*7270*/  @!P5 BRA `(.L_x_4931) ;  /* 0x000000000060d947 */ /* 0x000fec0003800000 */
[----:B------:R-:W-:Y:S01]  /*7280*/  IMAD.U32 R12, RZ, RZ, UR11 ;  /* 0x0000000bff0c7e24 */ /* 0x000fe2000f8e00ff */
[----:B------:R-:W-:Y:S03]  /*7290*/  BSSY B0, `(.L_x_4932) ;  /* 0x0000012000007945 */ /* 0x000fe60003800000 */
[----:B------:R-:W-:-:S05]  /*72a0*/  IMAD R12, R12, UR41, R15 ;  /* 0x000000290c0c7c24 */ /* 0x000fca000f8e020f */
[----:B------:R-:W-:-:S04]  /*72b0*/  IADD3 R179, R12, -UR14, RZ ;  /* 0x8000000e0cb37c10 */ /* 0x000fc8000fffe0ff */
        /* <DEDUP_REMOVED lines=10> */
.L_x_4933:
[----:B------:R-:W-:-:S05]  /*7360*/  IMAD.U32 R12, RZ, RZ, UR30 ;  /* 0x0000001eff0c7e24 */ /* 0x000fca000f8e00ff */
[----:B------:R-:W-:-:S13]  /*7370*/  ISETP.NE.AND P1, PT, R12, 0x1, PT ;  /* 0x000000010c00780c */ /* 0x000fda0003f25270 */
[----:B------:R-:W0:Y:S02]  /*7380*/  @P1 LDC.64 R14, c[0x0][0x9e8] ;  /* 0x00027a00ff0e1b82 */ /* 0x000e240000000a00 */
[----:B0-----:R-:W-:-:S05]  /*7390*/  @P1 IMAD.HI.U32 R14, R179, R14, RZ ;  /* 0x0000000eb30e1227 */ /* 0x001fca00078e00ff */
[----:B------:R-:W-:-:S07]  /*73a0*/  @P1 SHF.R.U32.HI R179, RZ, R15, R14 ;  /* 0x0000000fffb31219 */ /* 0x000fce000001160e */
.L_x_4934:
[----:B------:R-:W-:Y:S05]  /*73b0*/  BSYNC B0 ;  /* 0x0000000000007941 */ /* 0x000fea0003800000 */
.L_x_4932:
[----:B------:R-:W-:-:S05]  /*73c0*/  IMAD R179, R179, R12, -UR15 ;  /* 0x8000000fb3b37e24 */ /* 0x000fca000f8e020c */
[----:B------:R-:W-:-:S04]  /*73d0*/  IADD3 R179, -R0, R179, RZ ;  /* 0x000000b300b37210 */ /* 0x000fc80007ffe1ff */
[----:B------:R-:W-:Y:S02]  /*73e0*/  VIADDMNMX R176, R179, R12, R176, PT ;  /* 0x0000000cb3b07246 */ /* 0x000fe400038001b0 */
[----:B------:R-:W-:-:S07]  /*73f0*/  VIMNMX R178, R178, R179, !PT ;  /* 0x000000b3b2b27248 */ /* 0x000fce0007fe0100 */
.L_x_4931:
[----:B------:R-:W-:Y:S01]  /*7400*/  FMNMX.FTZ R12, R177, R20, !PT ;  /* 0x00000014b10c7209 */ /* 0x000fe20007810000 */
[----:B------:R-:W-:Y:S01]  /*7410*/  UMOV UR10, UR26 ;  /* 0x0000001a000a7c82 */ /* 0x000fe20008000000 */
[----:B------:R-:W-:Y:S02]  /*7420*/  ISETP.GT.AND P1, PT, R178, 0x1, P0 ;  /* 0x00000001b200780c */ /* 0x000fe40000724270 */
[----:B------:R-:W-:Y:S02]  /*7430*/  FMNMX.FTZ R15, R175, R12, !PT ;  /* 0x0000000caf0f7209 */ /* 0x000fe40007810000 */
[----:B------:R-:W-:Y:S02]  /*7440*/  ISETP.LT.OR P1, PT, R176, 0x2, P1 ;  /* 0x00000002b000780c */ /* 0x000fe40000f21670 */
[----:B------:R-:W-:Y:S02]  /*7450*/  FMNMX.FTZ R15, R174, R15, !PT ;  /* 0x0000000fae0f7209 */ /* 0x000fe40007810000 */
[----:B------:R-:W-:-:S02]  /*7460*/  FSEL R22, R22, -INF , !P1 ;  /* 0xff80000016167808 */ /* 0x000fc40004800000 */
[----:B------:R-:W-:Y:S02]  /*7470*/  FMNMX.FTZ R12, R184, R15, !PT ;  /* 0x0000000fb80c7209 */ /* 0x000fe40007810000 */
[----:B------:R-:W-:Y:S02]  /*7480*/  ISETP.GT.AND P1, PT, R178, RZ, P0 ;  /* 0x000000ffb200720c */ /* 0x000fe40000724270 */
[----:B------:R-:W-:Y:S02]  /*7490*/  FMNMX.FTZ R15, R185, R12, !PT ;  /* 0x0000000cb90f7209 */ /* 0x000fe40007810000 */
[----:B------:R-:W-:Y:S02]  /*74a0*/  ISETP.LT.OR P1, PT, R176, 0x1, P1 ;  /* 0x00000001b000780c */ /* 0x000fe40000f21670 */
[----:B------:R-:W-:Y:S02]  /*74b0*/  FMNMX.FTZ R15, R164, R15, !PT ;  /* 0x0000000fa40f7209 */ /* 0x000fe40007810000 */
[----:B------:R-:W-:-:S02]  /*74c0*/  ISETP.GT.AND P2, PT, R178, 0x8, P0 ;  /* 0x00000008b200780c */ /* 0x000fc40000744270 */
[----:B------:R-:W-:Y:S02]  /*74d0*/  FMNMX.FTZ R12, R186, R15, !PT ;  /* 0x0000000fba0c7209 */ /* 0x000fe40007810000 */
[----:B------:R-:W-:Y:S02]  /*74e0*/  ISETP.LT.OR P2, PT, R176, 0x9, P2 ;  /* 0x00000009b000780c */ /* 0x000fe40001741670 */
[----:B------:R-:W-:Y:S02]  /*74f0*/  FMNMX.FTZ R15, R187, R12, !PT ;  /* 0x0000000cbb0f7209 */ /* 0x000fe40007810000 */
[----:B------:R-:W-:Y:S02]  /*7500*/  ISETP.GT.AND P3, PT, R178, 0x9, P0 ;  /* 0x00000009b200780c */ /* 0x000fe40000764270 */
[----:B------:R-:W-:Y:S02]  /*7510*/  FMNMX.FTZ R15, R170, R15, !PT ;  /* 0x0000000faa0f7209 */ /* 0x000fe40007810000 */
[----:B------:R-:W-:-:S02]  /*7520*/  FSEL R23, R23, -INF , !P2 ;  /* 0xff80000017177808 */ /* 0x000fc40005000000 */
        /* <DEDUP_REMOVED lines=14> */
[----:B------:R-:W-:Y:S01]  /*7610*/  ISETP.GT.AND P2, PT, R178, 0x19, P0 ;  /* 0x00000019b200780c */ /* 0x000fe20000744270 */
[----:B------:R-:W0:Y:S01]  /*7620*/  SHFL.BFLY PT, R15, R14, 0x2, 0x1f ;  /* 0x0c401f000e0f7f89 */ /* 0x000e2200000e0000 */
[----:B------:R-:W-:Y:S02]  /*7630*/  FSEL R154, R154, -INF , !P3 ;  /* 0xff8000009a9a7808 */ /* 0x000fe40005800000 */
[----:B------:R-:W-:Y:S02]  /*7640*/  ISETP.GT.AND P3, PT, R178, 0x20, P0 ;  /* 0x00000020b200780c */ /* 0x000fe40000764270 */
[----:B------:R-:W-:-:S02]  /*7650*/  ISETP.LT.OR P2, PT, R176, 0x1a, P2 ;  /* 0x0000001ab000780c */ /* 0x000fc40001741670 */
[----:B------:R-:W-:Y:S02]  /*7660*/  ISETP.LT.OR P3, PT, R176, 0x21, P3 ;  /* 0x00000021b000780c */ /* 0x000fe40001f61670 */
[----:B------:R-:W-:Y:S02]  /*7670*/  FSEL R156, R156, -INF , !P2 ;  /* 0xff8000009c9c7808 */ /* 0x000fe40005000000 */
[----:B------:R-:W-:Y:S02]  /*7680*/  ISETP.GT.AND P2, PT, R178, 0x28, P0 ;  /* 0x00000028b200780c */ /* 0x000fe40000744270 */
[----:B------:R-:W-:Y:S02]  /*7690*/  FSEL R157, R157, -INF , !P3 ;  /* 0xff8000009d9d7808 */ /* 0x000fe40005800000 */
[----:B------:R-:W-:-:S04]  /*76a0*/  ISETP.LT.OR P2, PT, R176, 0x29, P2 ;  /* 0x00000029b000780c */ /* 0x000fc80001741670 */
[----:B------:R-:W-:Y:S02]  /*76b0*/  FSEL R159, R159, -INF , !P2 ;  /* 0xff8000009f9f7808 */ /* 0x000fe40005000000 */
[----:B------:R-:W-:Y:S02]  /*76c0*/  ISETP.GT.AND P2, PT, R178, 0x30, P0 ;  /* 0x00000030b200780c */ /* 0x000fe40000744270 */
[----:B0-----:R-:W-:Y:S02]  /*76d0*/  FMNMX.FTZ R15, R14, R15, !PT ;  /* 0x0000000f0e0f7209 */ /* 0x001fe40007810000 */
[----:B------:R-:W-:Y:S02]  /*76e0*/  FSEL R14, R11, -INF , !P1 ;  /* 0xff8000000b0e7808 */ /* 0x000fe40004800000 */
[----:B------:R-:W-:Y:S01]  /*76f0*/  ISETP.GT.AND P1, PT, R178, 0x18, P0 ;  /* 0x00000018b200780c */ /* 0x000fe20000724270 */
[----:B------:R-:W0:Y:S01]  /*7700*/  SHFL.BFLY PT, R12, R15, 0x1, 0x1f ;  /* 0x0c201f000f0c7f89 */ /* 0x000e2200000e0000 */
[----:B------:R-:W-:-:S02]  /*7710*/  FMNMX.FTZ R11, R14, R21, !PT ;  /* 0x000000150e0b7209 */ /* 0x000fc40007810000 */
[----:B------:R-:W-:Y:S02]  /*7720*/  ISETP.LT.OR P1, PT, R176, 0x19, P1 ;  /* 0x00000019b000780c */ /* 0x000fe40000f21670 */
[----:B------:R-:W-:Y:S02]  /*7730*/  FMNMX.FTZ R180, R22, R11, !PT ;  /* 0x0000000b16b47209 */ /* 0x000fe40007810000 */
[----:B------:R-:W-:Y:S02]  /*7740*/  FSEL R155, R155, -INF , !P1 ;  /* 0xff8000009b9b7808 */ /* 0x000fe40004800000 */
[----:B------:R-:W-:Y:S02]  /*7750*/  FMNMX.FTZ R11, R23, R180, !PT ;  /* 0x000000b4170b7209 */ /* 0x000fe40007810000 */
[----:B------:R-:W-:Y:S02]  /*7760*/  ISETP.GT.AND P1, PT, R178, 0x21, P0 ;  /* 0x00000021b200780c */ /* 0x000fe40000724270 */
        /* <DEDUP_REMOVED lines=9> */
[----:B------:R-:W-:Y:S02]  /*7800*/  ISETP.LT.OR P2, PT, R176, 0x31, P2 ;  /* 0x00000031b000780c */ /* 0x000fe40001741670 */
[----:B------:R-:W-:Y:S02]  /*7810*/  FMNMX.FTZ R11, R157, R188, !PT ;  /* 0x000000bc9d0b7209 */ /* 0x000fe40007810000 */
[----:B------:R-:W-:Y:S02]  /*7820*/  FSEL R160, R160, -INF , !P1 ;  /* 0xff800000a0a07808 */ /* 0x000fe40004800000 */
[----:B------:R-:W-:-:S02]  /*7830*/  FMNMX.FTZ R188, R158, R11, !PT ;  /* 0x0000000b9ebc7209 */ /* 0x000fc40007810000 */
[----:B0-----:R-:W-:Y:S02]  /*7840*/  FMNMX.FTZ R12, R15, R12, !PT ;  /* 0x0000000c0f0c7209 */ /* 0x001fe40007810000 */
[----:B------:R-:W-:Y:S02]  /*7850*/  ISETP.GT.AND P1, PT, R178, 0x31, P0 ;  /* 0x00000031b200780c */ /* 0x000fe40000724270 */
[----:B------:R-:W-:Y:S01]  /*7860*/  FMNMX.FTZ R11, R159, R188, !PT ;  /* 0x000000bc9f0b7209 */ /* 0x000fe20007810000 */
[----:B------:R-:W-:Y:S01]  /*7870*/  FMUL.FTZ R182, R12, UR10 ;  /* 0x0000000a0cb67c20 */ /* 0x000fe20008410000 */
[----:B------:R-:W-:Y:S02]  /*7880*/  FSEL R162, R162, -INF , !P2 ;  /* 0xff800000a2a27808 */ /* 0x000fe40005000000 */
[----:B------:R-:W-:Y:S02]  /*7890*/  ISETP.GT.AND P2, PT, R178, 0x38, P0 ;  /* 0x00000038b200780c */ /* 0x000fe40000744270 */
[----:B------:R-:W-:-:S02]  /*78a0*/  ISETP.LT.OR P1, PT, R176, 0x32, P1 ;  /* 0x00000032b000780c */ /* 0x000fc40000f21670 */
[----:B------:R-:W-:Y:S02]  /*78b0*/  FMNMX.FTZ R11, R160, R11, !PT ;  /* 0x0000000ba00b7209 */ /* 0x000fe40007810000 */
[----:B------:R-:W-:Y:S02]  /*78c0*/  FSETP.NEU.FTZ.AND P3, PT, R12, -INF , PT ;  /* 0xff8000000c00780b */ /* 0x000fe40003f7d000 */
[----:B------:R-:W-:Y:S02]  /*78d0*/  ISETP.GT.AND P0, PT, R178, 0x39, P0 ;  /* 0x00000039b200780c */ /* 0x000fe40000704270 */
[----:B------:R-:W-:Y:S02]  /*78e0*/  ISETP.LT.OR P2, PT, R176, 0x39, P2 ;  /* 0x00000039b000780c */ /* 0x000fe40001741670 */
[----:B------:R-:W-:Y:S02]  /*78f0*/  FSEL R163, R163, -INF , !P1 ;  /* 0xff800000a3a37808 */ /* 0x000fe40004800000 */
[----:B------:R-:W-:-:S02]  /*7900*/  FMNMX.FTZ R178, R162, R11, !PT ;  /* 0x0000000ba2b27209 */ /* 0x000fc40007810000 */
[----:B------:R-:W-:Y:S02]  /*7910*/  FSEL R182, R182, RZ, P3 ;  /* 0x000000ffb6b67208 */ /* 0x000fe40001800000 */
[----:B------:R-:W-:Y:S02]  /*7920*/  ISETP.LT.OR P0, PT, R176, 0x3a, P0 ;  /* 0x0000003ab000780c */ /* 0x000fe40000701670 */
[----:B------:R-:W-:Y:S01]  /*7930*/  FSEL R166, R166, -INF , !P2 ;  /* 0xff800000a6a67808 */ /* 0x000fe20005000000 */
[--C-:B------:R-:W-:Y:S01]  /*7940*/  FFMA.FTZ R15, R175, UR10, -R182.reuse ;  /* 0x0000000aaf0f7c23 */ /* 0x100fe200080108b6 */
[----:B------:R-:W-:Y:S01]  /*7950*/  FMNMX.FTZ R11, R163, R178, !PT ;  /* 0x000000b2a30b7209 */ /* 0x000fe20007810000 */
[--C-:B------:R-:W-:Y:S01]  /*7960*/  FFMA.FTZ R184, R184, UR10, -R182.reuse ;  /* 0x0000000ab8b87c23 */ /* 0x100fe200080108b6 */
[----:B------:R-:W-:Y:S01]  /*7970*/  FSEL R175, R167, -INF , !P0 ;  /* 0xff800000a7af7808 */ /* 0x000fe20004000000 */
[--C-:B------:R-:W-:Y:S01]  /*7980*/  FFMA.FTZ R180, R177, UR10, -R182.reuse ;  /* 0x0000000ab1b47c23 */ /* 0x100fe200080108b6 */
[----:B------:R-:W-:Y:S01]  /*7990*/  FMNMX.FTZ R176, R166, R11, !PT ;  /* 0x0000000ba6b07209 */ /* 0x000fe20007810000 */
[----:B------:R0:W-:Y:S01]  /*79a0*/  MUFU.EX2 R167, R184 ;  /* 0x000000b800a77308 */ /* 0x0001e20000000800 */
[----:B------:R-:W-:Y:S01]  /*79b0*/  FSEL R183, R12, RZ, P3 ;  /* 0x000000ff0cb77208 */ /* 0x000fe20001800000 */
[--C-:B------:R-:W-:Y:S01]  /*79c0*/  FFMA.FTZ R174, R174, UR10, -R182.reuse ;  /* 0x0000000aaeae7c23 */ /* 0x100fe200080108b6 */
[----:B------:R-:W-:Y:S01]  /*79d0*/  FMNMX.FTZ R11, R175, R176, !PT ;  /* 0x000000b0af0b7209 */ /* 0x000fe20007810000 */
[--C-:B------:R-:W-:Y:S01]  /*79e0*/  FFMA.FTZ R185, R185, UR10, -R182.reuse ;  /* 0x0000000ab9b97c23 */ /* 0x100fe200080108b6 */
[----:B------:R-:W-:Y:S01]  /*79f0*/  FFMA.FTZ R177, R164, UR10, -R182 ;  /* 0x0000000aa4b17c23 */ /* 0x000fe200080108b6 */
[----:B------:R-:W-:Y:S01]  /*7a00*/  FADD.FTZ R183, -R183, R20 ;  /* 0x00000014b7b77221 */ /* 0x000fe20000010100 */
[--C-:B------:R-:W-:Y:S01]  /*7a10*/  FFMA.FTZ R164, R186, UR10, -R182.reuse ;  /* 0x0000000abaa47c23 */ /* 0x100fe200080108b6 */
[----:B------:R-:W1:Y:S01]  /*7a20*/  SHFL.BFLY PT, R178, R11, 0x2, 0x1f ;  /* 0x0c401f000bb27f89 */ /* 0x000e6200000e0000 */
[--C-:B0-----:R-:W-:Y:S01]  /*7a30*/  FFMA.FTZ R184, R169, UR10, -R182.reuse ;  /* 0x0000000aa9b87c23 */ /* 0x101fe200080108b6 */
[----:B------:R-:W-:Y:S01]  /*7a40*/  FMUL.FTZ R169, R183, UR10 ;  /* 0x0000000ab7a97c20 */ /* 0x000fe20008410000 */
[----:B------:R-:W-:Y:S01]  /*7a50*/  MUFU.EX2 R180, R180 ;  /* 0x000000b400b47308 */ /* 0x000fe20000000800 */
[--C-:B------:R-:W-:Y:S01]  /*7a60*/  FFMA.FTZ R181, R172, UR10, -R182.reuse ;  /* 0x0000000aacb57c23 */ /* 0x100fe200080108b6 */
[--C-:B------:R-:W-:Y:S01]  /*7a70*/  FFMA.FTZ R172, R161, UR10, -R182.reuse ;  /* 0x0000000aa1ac7c23 */ /* 0x100fe200080108b6 */
[--C-:B------:R-:W-:Y:S01]  /*7a80*/  FFMA.FTZ R179, R187, UR10, -R182.reuse ;  /* 0x0000000abbb37c23 */ /* 0x100fe200080108b6 */
[--C-:B------:R-:W-:Y:S01]  /*7a90*/  FFMA.FTZ R170, R170, UR10, -R182.reuse ;  /* 0x0000000aaaaa7c23 */ /* 0x100fe200080108b6 */
[--C-:B------:R-:W-:Y:S01]  /*7aa0*/  FFMA.FTZ R171, R171, UR10, -R182.reuse ;  /* 0x0000000aabab7c23 */ /* 0x100fe200080108b6 */
[----:B------:R-:W-:Y:S01]  /*7ab0*/  ISETP.NE.AND P0, PT, R10, RZ, PT ;  /* 0x000000ff0a00720c */ /* 0x000fe20003f05270 */
[--C-:B------:R-:W-:Y:S01]  /*7ac0*/  FFMA.FTZ R168, R168, UR10, -R182.reuse ;  /* 0x0000000aa8a87c23 */ /* 0x100fe200080108b6 */
[----:B------:R-:W0:Y:S01]  /*7ad0*/  MUFU.EX2 R169, R169 ;  /* 0x000000a900a97308 */ /* 0x000e220000000800 */
[--C-:B------:R-:W-:Y:S01]  /*7ae0*/  FFMA.FTZ R173, R173, UR10, -R182.reuse ;  /* 0x0000000aadad7c23 */ /* 0x100fe200080108b6 */
[----:B------:R-:W-:-:S06]  /*7af0*/  FFMA.FTZ R182, R165, UR10, -R182 ;  /* 0x0000000aa5b67c23 */ /* 0x000fcc00080108b6 */
[----:B------:R-:W2:Y:S01]  /*7b00*/  MUFU.EX2 R15, R15 ;  /* 0x0000000f000f7308 */ /* 0x000ea20000000800 */
[----:B-1----:R-:W-:-:S07]  /*7b10*/  FMNMX.FTZ R178, R11, R178, !PT ;  /* 0x000000b20bb27209 */ /* 0x002fce0007810000 */
[----:B------:R-:W1:Y:S01]  /*7b20*/  MUFU.EX2 R174, R174 ;  /* 0x000000ae00ae7308 */ /* 0x000e620000000800 */
[-C--:B0-----:R-:W-:Y:S01]  /*7b30*/  FMUL.FTZ R24, R24, R169.reuse ;  /* 0x000000a918187220 */ /* 0x081fe20000410000 */
[----:B------:R-:W0:Y:S01]  /*7b40*/  SHFL.BFLY PT, R11, R178, 0x1, 0x1f ;  /* 0x0c201f00b20b7f89 */ /* 0x000e2200000e0000 */
        /* <DEDUP_REMOVED lines=22> */
[----:B------:R-:W-:Y:S01]  /*7cb0*/  FMUL.FTZ R64, R64, R169 ;  /* 0x000000a940407220 */ /* 0x000fe20000410000 */
[----:B0-----:R-:W-:Y:S01]  /*7cc0*/  FMNMX.FTZ R11, R178, R11, !PT ;  /* 0x0000000bb20b7209 */ /* 0x001fe20007810000 */
[----:B------:R-:W-:Y:S01]  /*7cd0*/  FFMA.FTZ R178, R169, R3, R180 ;  /* 0x00000003a9b27223 */ /* 0x000fe200000100b4 */
[-C--:B------:R-:W-:Y:S01]  /*7ce0*/  FMUL.FTZ R65, R65, R169.reuse ;  /* 0x000000a941417220 */ /* 0x080fe20000410000 */
[-C--:B------:R-:W-:Y:S01]  /*7cf0*/  FMUL.FTZ R68, R68, R169.reuse ;  /* 0x000000a944447220 */ /* 0x080fe20000410000 */
[C---:B------:R-:W-:Y:S01]  /*7d00*/  FSETP.NEU.FTZ.AND P1, PT, R11.reuse, -INF , PT ;  /* 0xff8000000b00780b */ /* 0x040fe20003f3d000 */
[----:B------:R-:W-:Y:S01]  /*7d10*/  FMUL.FTZ R3, R11, UR10 ;  /* 0x0000000a0b037c20 */ /* 0x000fe20008410000 */
[----:B--2---:R-:W-:Y:S01]  /*7d20*/  FADD.FTZ R161, R15, R178 ;  /* 0x000000b20fa17221 */ /* 0x004fe20000010000 */
[----:B------:R-:W0:Y:S01]  /*7d30*/  MUFU.EX2 R179, R179 ;  /* 0x000000b300b37308 */ /* 0x000e220000000800 */
[-C--:B------:R-:W-:Y:S01]  /*7d40*/  FMUL.FTZ R69, R69, R169.reuse ;  /* 0x000000a945457220 */ /* 0x080fe20000410000 */
[-C--:B------:R-:W-:Y:S01]  /*7d50*/  FMUL.FTZ R72, R72, R169.reuse ;  /* 0x000000a948487220 */ /* 0x080fe20000410000 */
[----:B------:R-:W-:Y:S01]  /*7d60*/  FSEL R183, R3, RZ, P1 ;  /* 0x000000ff03b77208 */ /* 0x000fe20000800000 */
[----:B-1----:R-:W-:Y:S01]  /*7d70*/  FADD.FTZ R178, R174, R161 ;  /* 0x000000a1aeb27221 */ /* 0x002fe20000010000 */
[-C--:B------:R-:W-:Y:S01]  /*7d80*/  FMUL.FTZ R73, R73, R169.reuse ;  /* 0x000000a949497220 */ /* 0x080fe20000410000 */
[-C--:B------:R-:W-:Y:S01]  /*7d90*/  FMUL.FTZ R76, R76, R169.reuse ;  /* 0x000000a94c4c7220 */ /* 0x080fe20000410000 */
[-C--:B------:R-:W-:Y:S01]  /*7da0*/  FMUL.FTZ R77, R77, R169.reuse ;  /* 0x000000a94d4d7220 */ /* 0x080fe20000410000 */
[----:B------:R-:W-:Y:S01]  /*7db0*/  FADD.FTZ R3, R167, R178 ;  /* 0x000000b2a7037221 */ /* 0x000fe20000010000 */
[--C-:B------:R-:W-:Y:S01]  /*7dc0*/  FFMA.FTZ R161, R14, UR10, -R183.reuse ;  /* 0x0000000a0ea17c23 */ /* 0x100fe200080108b7 */
[----:B------:R-:W-:Y:S01]  /*7dd0*/  FSEL R14, R11, RZ, P1 ;  /* 0x000000ff0b0e7208 */ /* 0x000fe20000800000 */
[----:B------:R-:W1:Y:S01]  /*7de0*/  MUFU.EX2 R170, R170 ;  /* 0x000000aa00aa7308 */ /* 0x000e620000000800 */
[--C-:B------:R-:W-:Y:S01]  /*7df0*/  FFMA.FTZ R178, R22, UR10, -R183.reuse ;  /* 0x0000000a16b27c23 */ /* 0x100fe200080108b7 */
[--C-:B------:R-:W-:Y:S01]  /*7e00*/  FFMA.FTZ R23, R23, UR10, -R183.reuse ;  /* 0x0000000a17177c23 */ /* 0x100fe200080108b7 */
[--C-:B------:R-:W-:Y:S01]  /*7e10*/  FFMA.FTZ R186, R157, UR10, -R183.reuse ;  /* 0x0000000a9dba7c23 */ /* 0x100fe200080108b7 */
[--C-:B------:R-:W-:Y:S01]  /*7e20*/  FFMA.FTZ R153, R153, UR10, -R183.reuse ;  /* 0x0000000a99997c23 */ /* 0x100fe200080108b7 */
        /* <DEDUP_REMOVED lines=8> */
[----:B------:R-:W-:Y:S01]  /*7eb0*/  FFMA.FTZ R175, R175, UR10, -R183 ;  /* 0x0000000aafaf7c23 */ /* 0x000fe200080108b7 */
[----:B0-----:R-:W-:Y:S01]  /*7ec0*/  F2FP.F16.F32.PACK_AB R158, R179, R164 ;  /* 0x000000a4b39e723e */ /* 0x001fe200000000ff */
[-C--:B------:R-:W-:Y:S01]  /*7ed0*/  FMUL.FTZ R80, R80, R169.reuse ;  /* 0x000000a950507220 */ /* 0x080fe20000410000 */
[----:B------:R-:W0:Y:S01]  /*7ee0*/  MUFU.EX2 R181, R181 ;  /* 0x000000b500b57308 */ /* 0x000e220000000800 */
[----:B--2---:R-:W-:Y:S01]  /*7ef0*/  FADD.FTZ R184, R176, R3 ;  /* 0x00000003b0b87221 */ /* 0x004fe20000010000 */
[----:B------:R-:W-:Y:S01]  /*7f00*/  FADD.FTZ R3, -R14, R21 ;  /* 0x000000150e037221 */ /* 0x000fe20000010100 */
[-C--:B------:R-:W-:Y:S01]  /*7f10*/  FMUL.FTZ R81, R81, R169.reuse ;  /* 0x000000a951517220 */ /* 0x080fe20000410000 */
[-C--:B------:R-:W-:Y:S01]  /*7f20*/  FMUL.FTZ R84, R84, R169.reuse ;  /* 0x000000a954547220 */ /* 0x080fe20000410000 */
[----:B------:R-:W-:Y:S01]  /*7f30*/  FADD.FTZ R21, R177, R184 ;  /* 0x000000b8b1157221 */ /* 0x000fe20000010000 */
[----:B------:R-:W-:Y:S01]  /*7f40*/  FMUL.FTZ R3, R3, UR10 ;  /* 0x0000000a03037c20 */ /* 0x000fe20008410000 */
[----:B------:R-:W-:Y:S01]  /*7f50*/  FFMA.FTZ R184, R154, UR10, -R183 ;  /* 0x0000000a9ab87c23 */ /* 0x000fe200080108b7 */
[----:B------:R-:W2:Y:S01]  /*7f60*/  MUFU.EX2 R171, R171 ;  /* 0x000000ab00ab7308 */ /* 0x000ea20000000800 */
[----:B------:R-:W-:Y:S01]  /*7f70*/  FADD.FTZ R22, R164, R21 ;  /* 0x00000015a4167221 */ /* 0x000fe20000010000 */
[----:B------:R-:W-:Y:S01]  /*7f80*/  FFMA.FTZ R21, R152, UR10, -R183 ;  /* 0x0000000a98157c23 */ /* 0x000fe200080108b7 */
[----:B------:R-:W-:Y:S01]  /*7f90*/  F2FP.F16.F32.PACK_AB R154, R167, R174 ;  /* 0x000000aea79a723e */ /* 0x000fe200000000ff */
[-C--:B------:R-:W-:Y:S01]  /*7fa0*/  FMUL.FTZ R85, R85, R169.reuse ;  /* 0x000000a955557220 */ /* 0x080fe20000410000 */
[----:B------:R-:W-:Y:S01]  /*7fb0*/  FADD.FTZ R185, R179, R22 ;  /* 0x00000016b3b97221 */ /* 0x000fe20000010000 */
[-C--:B------:R-:W-:Y:S01]  /*7fc0*/  FMUL.FTZ R88, R88, R169.reuse ;  /* 0x000000a958587220 */ /* 0x080fe20000410000 */
[-C--:B------:R-:W-:Y:S01]  /*7fd0*/  FMUL.FTZ R89, R89, R169.reuse ;  /* 0x000000a959597220 */ /* 0x080fe20000410000 */
[----:B------:R-:W3:Y:S01]  /*7fe0*/  MUFU.EX2 R172, R172 ;  /* 0x000000ac00ac7308 */ /* 0x000ee20000000800 */
[----:B-1----:R-:W-:Y:S01]  /*7ff0*/  FADD.FTZ R152, R170, R185 ;  /* 0x000000b9aa987221 */ /* 0x002fe20000010000 */
[----:B------:R-:W-:Y:S01]  /*8000*/  FFMA.FTZ R185, R156, UR10, -R183 ;  /* 0x0000000a9cb97c23 */ /* 0x000fe200080108b7 */
[-C--:B------:R-:W-:Y:S01]  /*8010*/  FMUL.FTZ R92, R92, R169.reuse ;  /* 0x000000a95c5c7220 */ /* 0x080fe20000410000 */
[-C--:B------:R-:W-:Y:S01]  /*8020*/  FMUL.FTZ R93, R93, R169.reuse ;  /* 0x000000a95d5d7220 */ /* 0x080fe20000410000 */
[----:B0-----:R-:W-:Y:S01]  /*8030*/  FADD.FTZ R152, R181, R152 ;  /* 0x00000098b5987221 */ /* 0x001fe20000010000 */
[-C--:B------:R-:W-:Y:S01]  /*8040*/  FMUL.FTZ R96, R96, R169.reuse ;  /* 0x000000a960607220 */ /* 0x080fe20000410000 */
[-C--:B------:R-:W-:Y:S01]  /*8050*/  FMUL.FTZ R97, R97, R169.reuse ;  /* 0x000000a961617220 */ /* 0x080fe20000410000 */
[----:B------:R-:W-:Y:S01]  /*8060*/  MUFU.EX2 R161, R161 ;  /* 0x000000a100a17308 */ /* 0x000fe20000000800 */
[----:B--2---:R-:W-:Y:S01]  /*8070*/  FADD.FTZ R157, R171, R152 ;  /* 0x00000098ab9d7221 */ /* 0x004fe20000010000 */
[----:B------:R-:W-:Y:S01]  /*8080*/  F2FP.F16.F32.PACK_AB R152, R15, R180 ;  /* 0x000000b40f98723e */ /* 0x000fe200000000ff */
[----:B------:R-:W-:Y:S01]  /*8090*/  FMUL.FTZ R100, R100, R169 ;  /* 0x000000a964647220 */ /* 0x000fe20000410000 */
[C---:B------:R-:W-:Y:S01]  /*80a0*/  F2FP.F16.F32.PACK_AB R162, R20.reuse, R171 ;  /* 0x000000ab14a2723e */ /* 0x040fe200000000ff */
[----:B------:R-:W-:Y:S01]  /*80b0*/  FADD.FTZ R157, R20, R157 ;  /* 0x0000009d149d7221 */ /* 0x000fe20000010000 */
        /* <DEDUP_REMOVED lines=17> */
[-C--:B------:R-:W-:Y:S01]  /*81d0*/  FMUL.FTZ R129, R129, R169.reuse ;  /* 0x000000a981817220 */ /* 0x080fe20000410000 */
[----:B------:R-:W2:Y:S01]  /*81e0*/  MUFU.EX2 R23, R23 ;  /* 0x0000001700177308 */ /* 0x000ea20000000800 */
[----:B0-----:R-:W-:Y:S01]  /*81f0*/  FFMA.FTZ R15, R22, R4, R161 ;  /* 0x00000004160f7223 */ /* 0x001fe200000100a1 */
[-C--:B------:R-:W-:Y:S01]  /*8200*/  FMUL.FTZ R132, R132, R169.reuse ;  /* 0x000000a984847220 */ /* 0x080fe20000410000 */
        /* <DEDUP_REMOVED lines=10> */
[----:B------:R-:W-:Y:S01]  /*82b0*/  FMUL.FTZ R149, R149, R169 ;  /* 0x000000a995957220 */ /* 0x000fe20000410000 */
[-C--:B------:R-:W-:Y:S01]  /*82c0*/  FMUL.FTZ R26, R26, R22.reuse ;  /* 0x000000161a1a7220 */ /* 0x080fe20000410000 */
[-C--:B------:R-:W-:Y:S01]  /*82d0*/  FMUL.FTZ R27, R27, R22.reuse ;  /* 0x000000161b1b7220 */ /* 0x080fe20000410000 */
[----:B------:R1:W-:Y:S01]  /*82e0*/  MUFU.EX2 R165, R168 ;  /* 0x000000a800a57308 */ /* 0x0003e20000000800 */
[----:B--2---:R-:W-:Y:S01]  /*82f0*/  FADD.FTZ R15, R23, R4 ;  /* 0x00000004170f7221 */ /* 0x004fe20000010000 */
[-C--:B------:R-:W-:Y:S01]  /*8300*/  FMUL.FTZ R30, R30, R22.reuse ;  /* 0x000000161e1e7220 */ /* 0x080fe20000410000 */
[-C--:B------:R-:W-:Y:S01]  /*8310*/  FMUL.FTZ R31, R31, R22.reuse ;  /* 0x000000161f1f7220 */ /* 0x080fe20000410000 */
[-C--:B------:R-:W-:Y:S01]  /*8320*/  FMUL.FTZ R34, R34, R22.reuse ;  /* 0x0000001622227220 */ /* 0x080fe20000410000 */
[-C--:B------:R-:W-:Y:S01]  /*8330*/  FMUL.FTZ R35, R35, R22.reuse ;  /* 0x0000001623237220 */ /* 0x080fe20000410000 */
[-C--:B------:R-:W-:Y:S01]  /*8340*/  FMUL.FTZ R38, R38, R22.reuse ;  /* 0x0000001626267220 */ /* 0x080fe20000410000 */
[----:B------:R-:W-:Y:S01]  /*8350*/  FMUL.FTZ R39, R39, R22 ;  /* 0x0000001627277220 */ /* 0x000fe20000410000 */
[----:B------:R2:W3:Y:S01]  /*8360*/  MUFU.EX2 R157, R153 ;  /* 0x00000099009d7308 */ /* 0x0004e20000000800 */
[----:B-1----:R-:W-:-:S02]  /*8370*/  IMAD.U32 R168, RZ, RZ, UR6 ;  /* 0x00000006ffa87e24 */ /* 0x002fc4000f8e00ff */
[-C--:B------:R-:W-:Y:S01]  /*8380*/  FMUL.FTZ R42, R42, R22.reuse ;  /* 0x000000162a2a7220 */ /* 0x080fe20000410000 */
[-C--:B------:R-:W-:Y:S01]  /*8390*/  FMUL.FTZ R43, R43, R22.reuse ;  /* 0x000000162b2b7220 */ /* 0x080fe20000410000 */
[-C--:B------:R-:W-:Y:S01]  /*83a0*/  FMUL.FTZ R46, R46, R22.reuse ;  /* 0x000000162e2e7220 */ /* 0x080fe20000410000 */
[----:B------:R-:W-:Y:S02]  /*83b0*/  @!P0 IMAD R168, R168, 0x40, R9 ;  /* 0x00000040a8a88824 */ /* 0x000fe400078e0209 */
[-C--:B------:R-:W-:Y:S01]  /*83c0*/  FMUL.FTZ R47, R47, R22.reuse ;  /* 0x000000162f2f7220 */ /* 0x080fe20000410000 */
[-C--:B------:R-:W-:Y:S01]  /*83d0*/  FMUL.FTZ R50, R50, R22.reuse ;  /* 0x0000001632327220 */ /* 0x080fe20000410000 */
[----:B------:R-:W1:Y:S01]  /*83e0*/  MUFU.EX2 R184, R184 ;  /* 0x000000b800b87308 */ /* 0x000e620000000800 */
[----:B--2---:R-:W-:Y:S01]  /*83f0*/  F2FP.F16.F32.PACK_AB R153, R14, R161 ;  /* 0x000000a10e99723e */ /* 0x004fe200000000ff */
[-C--:B------:R-:W-:Y:S01]  /*8400*/  FMUL.FTZ R51, R51, R22.reuse ;  /* 0x0000001633337220 */ /* 0x080fe20000410000 */
[----:B------:R-:W-:Y:S01]  /*8410*/  @!P0 LEA R168, R168, UR40, 0x2 ;  /* 0x00000028a8a88c11 */ /* 0x000fe2000f8e10ff */
[-C--:B------:R-:W-:Y:S01]  /*8420*/  FMUL.FTZ R54, R54, R22.reuse ;  /* 0x0000001636367220 */ /* 0x080fe20000410000 */
[-C--:B------:R-:W-:Y:S01]  /*8430*/  FMUL.FTZ R55, R55, R22.reuse ;  /* 0x0000001637377220 */ /* 0x080fe20000410000 */
[-C--:B------:R-:W-:Y:S01]  /*8440*/  FMUL.FTZ R58, R58, R22.reuse ;  /* 0x000000163a3a7220 */ /* 0x080fe20000410000 */
[-C--:B------:R-:W-:Y:S01]  /*8450*/  FMUL.FTZ R59, R59, R22.reuse ;  /* 0x000000163b3b7220 */ /* 0x080fe20000410000 */
[----:B------:R0:W-:Y:S01]  /*8460*/  MUFU.EX2 R159, R155 ;  /* 0x0000009b009f7308 */ /* 0x0001e20000000800 */
[----:B------:R-:W-:Y:S01]  /*8470*/  @!P0 STS [R168+0x28800], R169 ;  /* 0x028800a9a8008388 */ /* 0x000fe20000000800 */
[-C--:B------:R-:W-:Y:S01]  /*8480*/  FMUL.FTZ R62, R62, R22.reuse ;  /* 0x000000163e3e7220 */ /* 0x080fe20000410000 */
[-C--:B------:R-:W-:Y:S01]  /*8490*/  FMUL.FTZ R63, R63, R22.reuse ;  /* 0x000000163f3f7220 */ /* 0x080fe20000410000 */
[-C--:B------:R-:W-:Y:S01]  /*84a0*/  FMUL.FTZ R66, R66, R22.reuse ;  /* 0x0000001642427220 */ /* 0x080fe20000410000 */
[----:B------:R2:W-:Y:S01]  /*84b0*/  @!P0 STS [R168+0x28820], R22 ;  /* 0x02882016a8008388 */ /* 0x0005e20000000800 */
[-C--:B------:R-:W-:Y:S01]  /*84c0*/  FMUL.FTZ R67, R67, R22.reuse ;  /* 0x0000001643437220 */ /* 0x080fe20000410000 */
[-C--:B------:R-:W-:Y:S01]  /*84d0*/  FMUL.FTZ R70, R70, R22.reuse ;  /* 0x0000001646467220 */ /* 0x080fe20000410000 */
[----:B------:R-:W4:Y:S01]  /*84e0*/  MUFU.EX2 R173, R173 ;  /* 0x000000ad00ad7308 */ /* 0x000f220000000800 */
[----:B0-----:R-:W-:Y:S01]  /*84f0*/  F2FP.F16.F32.PACK_AB R155, R178, R23 ;  /* 0x00000017b29b723e */ /* 0x001fe200000000ff */
[----:B------:R-:W-:Y:S01]  /*8500*/  BAR.SYNC.DEFER_BLOCKING 0xf, 0x100 ;  /* 0x03c4000000007b1d */ /* 0x000fe20000010000 */
[-C--:B------:R-:W-:Y:S01]  /*8510*/  FMUL.FTZ R71, R71, R22.reuse ;  /* 0x0000001647477220 */ /* 0x080fe20000410000 */
[-C--:B------:R-:W-:Y:S01]  /*8520*/  FMUL.FTZ R74, R74, R22.reuse ;  /* 0x000000164a4a7220 */ /* 0x080fe20000410000 */
[-C--:B------:R-:W-:Y:S01]  /*8530*/  FMUL.FTZ R75, R75, R22.reuse ;  /* 0x000000164b4b7220 */ /* 0x080fe20000410000 */
[-C--:B------:R-:W-:Y:S01]  /*8540*/  FMUL.FTZ R78, R78, R22.reuse ;  /* 0x000000164e4e7220 */ /* 0x080fe20000410000 */
[----:B--2---:R-:W-:Y:S01]  /*8550*/  FADD.FTZ R168, R178, R15 ;  /* 0x0000000fb2a87221 */ /* 0x004fe20000010000 */
[----:B------:R-:W0:Y:S01]  /*8560*/  MUFU.EX2 R20, R185 ;  /* 0x000000b900147308 */ /* 0x000e220000000800 */
[-C--:B------:R-:W-:Y:S01]  /*8570*/  FMUL.FTZ R79, R79, R22.reuse ;  /* 0x000000164f4f7220 */ /* 0x080fe20000410000 */
[-C--:B------:R-:W-:Y:S01]  /*8580*/  FMUL.FTZ R82, R82, R22.reuse ;  /* 0x0000001652527220 */ /* 0x080fe20000410000 */
[----:B---3--:R-:W-:Y:S01]  /*8590*/  FADD.FTZ R15, R157, R168 ;  /* 0x000000a89d0f7221 */ /* 0x008fe20000010000 */
[----:B-1----:R-:W-:Y:S01]  /*85a0*/  F2FP.F16.F32.PACK_AB R157, R184, R157 ;  /* 0x0000009db89d723e */ /* 0x002fe200000000ff */
[-C--:B------:R-:W-:Y:S01]  /*85b0*/  FMUL.FTZ R83, R83, R22.reuse ;  /* 0x0000001653537220 */ /* 0x080fe20000410000 */
[----:B------:R-:W-:Y:S01]  /*85c0*/  FMUL.FTZ R86, R86, R22 ;  /* 0x0000001656567220 */ /* 0x000fe20000410000 */
[----:B------:R-:W-:Y:S01]  /*85d0*/  FADD.FTZ R168, R184, R15 ;  /* 0x0000000fb8a87221 */ /* 0x000fe20000010000 */
[----:B------:R-:W1:Y:S01]  /*85e0*/  MUFU.EX2 R182, R182 ;  /* 0x000000b600b67308 */ /* 0x000e620000000800 */
[C---:B----4-:R-:W-:Y:S01]  /*85f0*/  FADD.FTZ R160, R173.reuse, R156 ;  /* 0x0000009cada07221 */ /* 0x050fe20000010000 */
[----:B------:R-:W-:Y:S01]  /*8600*/  F2FP.F16.F32.PACK_AB R164, R173, R172 ;  /* 0x000000acada4723e */ /* 0x000fe200000000ff */
[----:B------:R-:W-:Y:S01]  /*8610*/  FADD.FTZ R15, R159, R168 ;  /* 0x000000a89f0f7221 */ /* 0x000fe20000010000 */
[----:B------:R-:W-:Y:S01]  /*8620*/  F2FP.F16.F32.PACK_AB R156, R177, R176 ;  /* 0x000000b0b19c723e */ /* 0x000fe200000000ff */
[----:B------:R-:W-:Y:S01]  /*8630*/  FADD.FTZ R3, R165, R160 ;  /* 0x000000a0a5037221 */ /* 0x000fe20000010000 */
[----:B------:R-:W-:Y:S01]  /*8640*/  F2FP.F16.F32.PACK_AB R160, R181, R170 ;  /* 0x000000aab5a0723e */ /* 0x000fe200000000ff */
[-C--:B------:R-:W-:Y:S01]  /*8650*/  FMUL.FTZ R87, R87, R22.reuse ;  /* 0x0000001657577220 */ /* 0x080fe20000410000 */
[----:B------:R-:W2:Y:S01]  /*8660*/  MUFU.EX2 R186, R186 ;  /* 0x000000ba00ba7308 */ /* 0x000ea20000000800 */
[C---:B0-----:R-:W-:Y:S01]  /*8670*/  FADD.FTZ R15, R20.reuse, R15 ;  /* 0x0000000f140f7221 */ /* 0x041fe20000010000 */
[----:B------:R-:W-:Y:S01]  /*8680*/  F2FP.F16.F32.PACK_AB R159, R20, R159 ;  /* 0x0000009f149f723e */ /* 0x000fe200000000ff */
[----:B------:R0:W-:Y:S01]  /*8690*/  STSM.16.M88.4 [R6+0x26800], R152 ;  /* 0x0268009806007844 */ /* 0x0001e20000000200 */
[-C--:B------:R-:W-:Y:S01]  /*86a0*/  FMUL.FTZ R90, R90, R22.reuse ;  /* 0x000000165a5a7220 */ /* 0x080fe20000410000 */
[-C--:B------:R-:W-:Y:S01]  /*86b0*/  FMUL.FTZ R91, R91, R22.reuse ;  /* 0x000000165b5b7220 */ /* 0x080fe20000410000 */
[-C--:B------:R-:W-:Y:S01]  /*86c0*/  FMUL.FTZ R94, R94, R22.reuse ;  /* 0x000000165e5e7220 */ /* 0x080fe20000410000 */
[----:B------:R0:W-:Y:S01]  /*86d0*/  STSM.16.M88.4 [R8], R156 ;  /* 0x0000009c08007844 */ /* 0x0001e20000000200 */
[----:B------:R-:W3:Y:S01]  /*86e0*/  MUFU.EX2 R187, R187 ;  /* 0x000000bb00bb7308 */ /* 0x000ee20000000800 */
[C---:B-1----:R-:W-:Y:S01]  /*86f0*/  F2FP.F16.F32.PACK_AB R166, R182.reuse, R165 ;  /* 0x000000a5b6a6723e */ /* 0x042fe200000000ff */
[----:B------:R-:W-:Y:S01]  /*8700*/  FADD.FTZ R3, R182, R3 ;  /* 0x00000003b6037221 */ /* 0x000fe20000010000 */
        /* <DEDUP_REMOVED lines=12> */
[----:B------:R-:W-:Y:S01]  /*87d0*/  FMUL.FTZ R115, R115, R22 ;  /* 0x0000001673737220 */ /* 0x000fe20000410000 */
[----:B------:R-:W2:Y:S01]  /*87e0*/  MUFU.EX2 R4, R189 ;  /* 0x000000bd00047308 */ /* 0x000ea20000000800 */
        /* <DEDUP_REMOVED lines=27> */
[----:B------:R-:W-:-:S04]  /*89a0*/  FMUL.FTZ R151, R151, R22 ;  /* 0x0000001697977220 */ /* 0x000fc80000410000 */
[----:B------:R-:W3:Y:S01]  /*89b0*/  MUFU.EX2 R170, R175 ;  /* 0x000000af00aa7308 */ /* 0x000ee20000000800 */
[C---:B-1----:R-:W-:Y:S01]  /*89c0*/  FADD.FTZ R14, R168.reuse, R15 ;  /* 0x0000000fa80e7221 */ /* 0x042fe20000010000 */
[----:B------:R-:W-:-:S03]  /*89d0*/  F2FP.F16.F32.PACK_AB R165, R168, R165 ;  /* 0x000000a5a8a5723e */ /* 0x000fc600000000ff */
[----:B--2---:R-:W-:Y:S01]  /*89e0*/  FADD.FTZ R15, R167, R14 ;  /* 0x0000000ea70f7221 */ /* 0x004fe20000010000 */
[----:B---3--:R-:W-:-:S03]  /*89f0*/  F2FP.F16.F32.PACK_AB R167, R170, R167 ;  /* 0x000000a7aaa7723e */ /* 0x008fc600000000ff */
[----:B------:R-:W-:Y:S02]  /*8a00*/  FADD.FTZ R4, R170, R15 ;  /* 0x0000000faa047221 */ /* 0x000fe40000010000 */
[----:B------:R0:W-:Y:S01]  /*8a10*/  STSM.16.M88.4 [R7], R164 ;  /* 0x000000a407007844 */ /* 0x0001e20000000200 */
[----:B------:R-:W-:Y:S05]  /*8a20*/  @!P4 BRA `(.L_x_4935) ;  /* 0x000000000004c947 */ /* 0x000fea0003800000 */
[----:B------:R-:W-:Y:S01]  /*8a30*/  BPT.TRAP 0x1 ;  /* 0x000000040000795c */ /* 0x000fe20000300000 */
.L_x_4935:
[----:B------:R1:W2:Y:S01]  /*8a40*/  SYNCS.PHASECHK.TRANS64.TRYWAIT P0, [UR29+0x28c50], R13 ;  /* 0x028c500dff0075a7 */ /* 0x0002a2000800015d */
[----:B------:R-:W-:Y:S05]  /*8a50*/  @!P4 BRA `(.L_x_4936) ;  /* 0x000000000004c947 */ /* 0x000fea0003800000 */
[----:B------:R-:W-:Y:S01]  /*8a60*/  BPT.TRAP 0x1 ;  /* 0x000000040000795c */ /* 0x000fe20000300000 */
.L_x_4936:
[----:B--2---:R-:W-:Y:S05]  /*8a70*/  @P0 BRA `(.L_x_4937) ;  /* 0x0000000000080947 */ /* 0x004fea0003800000 */
[----:B------:R-:W2:Y:S02]  /*8a80*/  SYNCS.PHASECHK.TRANS64.TRYWAIT P0, [UR29+0x28c50], R13 ;  /* 0x028c500dff0075a7 */ /* 0x000ea4000800015d */
[----:B--2---:R-:W-:Y:S05]  /*8a90*/  @!P0 BRA `(.L_x_4938) ;  /* 0x000000b800748947 */ /* 0x004fea0003800000 */
.L_x_4937:
        /* <DEDUP_REMOVED lines=34> */
.L_x_4939:
[----:B------:R-:W-:Y:S01]  /*8cc0*/  UISETP.GT.AND UP0, UPT, UR43, UR25, UPT ;  /* 0x000000192b00728c */ /* 0x000fe2000bf04270 */
[----:B------:R-:W-:Y:S01]  /*8cd0*/  MOV R21, R11 ;  /* 0x0000000b00157202 */ /* 0x000fe20000000f00 */
[----:B------:R-:W-:Y:S01]  /*8ce0*/  UIADD3 UR29, UR29, 0x28c60, URZ ;  /* 0x00028c601d1d7890 */ /* 0x000fe2000fffe03f */
[----:B------:R-:W-:Y:S01]  /*8cf0*/  IMAD.MOV.U32 R20, RZ, RZ, R12 ;  /* 0x000000ffff147224 */ /* 0x000fe200078e000c */
[----:B------:R-:W-:Y:S02]  /*8d00*/  UIADD3 UR43, UR43, -0x1, URZ ;  /* 0xffffffff2b2b7890 */ /* 0x000fe4000fffe03f */
[----:B------:R-:W-:Y:S01]  /*8d10*/  PLOP3.LUT P0, PT, PT, PT, UP0, 0x80, 0x0 ;  /* 0x000000000000781c */ /* 0x000fe20003f0f008 */
[----:B------:R-:W-:Y:S01]  /*8d20*/  UPRMT UR29, UR42, 0x654, UR29 ;  /* 0x000006542a1d7896 */ /* 0x000fe2000800001d */
[----:B------:R-:W-:-:S08]  /*8d30*/  UMOV UR6, UR4 ;  /* 0x0000000400067c82 */ /* 0x000fd00008000000 */
[----:B------:R-:W-:Y:S03]  /*8d40*/  SYNCS.ARRIVE.TRANS64.RED.A1T0 RZ, [UR29], RZ ;  /* 0x000000ffffff79a7 */ /* 0x000fe6000810041d */
[----:B------:R-:W-:Y:S05]  /*8d50*/  @P0 BRA `(.L_x_4940) ;  /* 0xffffffd800180947 */ /* 0x000fea000383ffff */
.L_x_4921:
[----:B------:R-:W-:Y:S01]  /*8d60*/  ISETP.NE.AND P1, PT, R19, 0x1, PT ;  /* 0x000000011300780c */ /* 0x000fe20003f25270 */
[----:B-12---:R-:W1:Y:S01]  /*8d70*/  S2R R13, SR_CTAID.X ;  /* 0x00000000000d7919 */ /* 0x006e620000002500 */
[----:B------:R-:W-:Y:S01]  /*8d80*/  UIADD3 UR14, -UR14, 0x1, URZ ;  /* 0x000000010e0e7890 */ /* 0x000fe2000fffe13f */
[----:B------:R-:W-:Y:S01]  /*8d90*/  LOP3.LUT P0, RZ, R16, 0x1, RZ, 0xc0, !PT ;  /* 0x0000000110ff7812 */ /* 0x000fe2000780c0ff */
[----:B------:R-:W-:Y:S02]  /*8da0*/  ULDC UR6, c[0x0][0x9dc] ;  /* 0x0002770000067ab9 */ /* 0x000fe40000000800 */
[----:B------:R-:W-:-:S07]  /*8db0*/  UIMAD UR14, UR41, UR11, UR14 ;  /* 0x0000000b290e72a4 */ /* 0x000fce000f8e020e */
[----:B------:R-:W2:Y:S08]  /*8dc0*/  @P1 LDC R14, c[0x0][0x44c] ;  /* 0x00011300ff0e1b82 */ /* 0x000eb00000000800 */
[----:B------:R-:W3:Y:S01]  /*8dd0*/  @P1 LDC R15, c[0x0][0x450] ;  /* 0x00011400ff0f1b82 */ /* 0x000ee20000000800 */
[----:B-1----:R-:W-:-:S05]  /*8de0*/  LEA R13, R13, 0x3f, 0x6 ;  /* 0x0000003f0d0d7811 */ /* 0x002fca00078e30ff */
[----:B--2---:R-:W-:-:S05]  /*8df0*/  @P1 IMAD.HI.U32 R14, R13, R14, RZ ;  /* 0x0000000e0d0e1227 */ /* 0x004fca00078e00ff */
[----:B---3--:R-:W-:-:S05]  /*8e00*/  @P1 SHF.R.U32.HI R13, RZ, R15, R14 ;  /* 0x0000000fff0d1219 */ /* 0x008fca000001160e */
[----:B------:R-:W-:-:S05]  /*8e10*/  VIADD R13, R13, UR14 ;  /* 0x0000000e0d0d7c36 */ /* 0x000fca0008000000 */
[----:B------:R-:W-:Y:S01]  /*8e20*/  IADD3 R14, R13, -UR6, RZ ;  /* 0x800000060d0e7c10 */ /* 0x000fe2000fffe0ff */
[----:B------:R-:W-:Y:S06]  /*8e30*/  @!P0 BRA `(.L_x_4941) ;  /* 0x0000000000448947 */ /* 0x000fec0003800000 */
[----:B------:R-:W-:-:S13]  /*8e40*/  ISETP.GT.AND P0, PT, R13, -0x1, PT ;  /* 0xffffffff0d00780c */ /* 0x000fda0003f04270 */
[----:B------:R-:W-:Y:S05]  /*8e50*/  @P0 BRA `(.L_x_4942) ;  /* 0x0000000000200947 */ /* 0x000fea0003800000 */
[----:B------:R-:W1:Y:S01]  /*8e60*/  LDC R22, c[0x0][0x9e4] ;  /* 0x00027900ff167b82 */ /* 0x000e620000000800 */
[----:B------:R-:W-:Y:S02]  /*8e70*/  LOP3.LUT R13, RZ, R13, RZ, 0x33, !PT ;  /* 0x0000000dff0d7212 */ /* 0x000fe400078e33ff */
[----:B-1----:R-:W-:-:S13]  /*8e80*/  ISETP.NE.AND P0, PT, R22, 0x1, PT ;  /* 0x000000011600780c */ /* 0x002fda0003f05270 */
[----:B------:R-:W1:Y:S02]  /*8e90*/  @P0 LDC.64 R20, c[0x0][0x9e8] ;  /* 0x00027a00ff140b82 */ /* 0x000e640000000a00 */
[----:B-1----:R-:W-:-:S05]  /*8ea0*/  @P0 IMAD.HI.U32 R20, R13, R20, RZ ;  /* 0x000000140d140227 */ /* 0x002fca00078e00ff */
[----:B------:R-:W-:-:S04]  /*8eb0*/  @P0 SHF.R.U32.HI R13, RZ, R21, R20 ;  /* 0x00000015ff0d0219 */ /* 0x000fc80000011614 */
[----:B------:R-:W-:Y:S01]  /*8ec0*/  LOP3.LUT R13, RZ, R13, RZ, 0x33, !PT ;  /* 0x0000000dff0d7212 */ /* 0x000fe200078e33ff */
[----:B------:R-:W-:Y:S06]  /*8ed0*/  BRA `(.L_x_4943) ;  /* 0x0000000000147947 */ /* 0x000fec0003800000 */
.L_x_4942:
[----:B------:R-:W1:Y:S02]  /*8ee0*/  LDC R22, c[0x0][0x9e4] ;  /* 0x00027900ff167b82 */ /* 0x000e640000000800 */
[----:B-1----:R-:W-:-:S13]  /*8ef0*/  ISETP.NE.AND P0, PT, R22, 0x1, PT ;  /* 0x000000011600780c */ /* 0x002fda0003f05270 */
[----:B------:R-:W1:Y:S02]  /*8f00*/  @P0 LDC.64 R20, c[0x0][0x9e8] ;  /* 0x00027a00ff140b82 */ /* 0x000e640000000a00 */
[----:B-1----:R-:W-:-:S05]  /*8f10*/  @P0 IMAD.HI.U32 R20, R13, R20, RZ ;  /* 0x000000140d140227 */ /* 0x002fca00078e00ff */
[----:B------:R-:W-:-:S07]  /*8f20*/  @P0 SHF.R.U32.HI R13, RZ, R21, R20 ;  /* 0x00000015ff0d0219 */ /* 0x000fce0000011614 */
.L_x_4943:
[----:B------:R-:W-:-:S05]  /*8f30*/  IMAD R13, R13, R22, RZ ;  /* 0x000000160d0d7224 */ /* 0x000fca00078e02ff */
[----:B------:R-:W-:-:S07]  /*8f40*/  VIMNMX R14, R14, R13, !PT ;  /* 0x0000000d0e0e7248 */ /* 0x000fce0007fe0100 */
.L_x_4941:
[----:B------:R-:W-:-:S05]  /*8f50*/  VIADD R14, R14, 0x3f ;  /* 0x0000003f0e0e7836 */ /* 0x000fca0000000000 */
[----:B------:R-:W-:-:S04]  /*8f60*/  SHF.R.S32.HI R13, RZ, 0x1f, R14 ;  /* 0x0000001fff0d7819 */ /* 0x000fc8000001140e */
[----:B------:R-:W-:-:S04]  /*8f70*/  LEA.HI R13, R13, R14, RZ, 0x6 ;  /* 0x0000000e0d0d7211 */ /* 0x000fc800078f30ff */
[----:B------:R-:W-:-:S04]  /*8f80*/  SHF.R.S32.HI R14, RZ, 0x6, R13 ;  /* 0x00000006ff0e7819 */ /* 0x000fc8000001140d */
[----:B------:R-:W-:-:S04]  /*8f90*/  VIMNMX R13, R17, R14, !PT ;  /* 0x0000000e110d7248 */ /* 0x000fc80007fe0100 */
[----:B------:R-:W-:-:S13]  /*8fa0*/  ISETP.LE.AND P0, PT, R13, UR43, PT ;  /* 0x0000002b0d007c0c */ /* 0x000fda000bf03270 */
[----:B------:R-:W-:Y:S05]  /*8fb0*/  @!P0 BRA `(.L_x_4944) ;  /* 0x0000001c00408947 */ /* 0x000fea0003800000 */
[----:B------:R-:W-:Y:S01]  /*8fc0*/  IMAD.MOV.U32 R20, RZ, RZ, R11 ;  /* 0x000000ffff147224 */ /* 0x000fe200078e000b */
[----:B------:R-:W-:Y:S01]  /*8fd0*/  MOV R185, R12 ;  /* 0x0000000c00b97202 */ /* 0x000fe20000000f00 */
[----:B------:R-:W-:Y:S01]  /*8fe0*/  UMOV UR27, UR4 ;  /* 0x00000004001b7c82 */ /* 0x000fe20008000000 */
[----:B------:R-:W-:Y:S01]  /*8ff0*/  ULDC UR28, c[0x0][0x9d8] ;  /* 0x00027600001c7ab9 */ /* 0x000fe20000000800 */
[----:B------:R-:W-:-:S05]  /*9000*/  ULDC UR25, c[0x0][0x988] ;  /* 0x0002620000197ab9 */ /* 0x000fca0000000800 */
.L_x_4955:
[----:B------:R-:W-:Y:S01]  /*9010*/  UIADD3 UR4, UR27, 0x1, URZ ;  /* 0x000000011b047890 */ /* 0x000fe2000fffe03f */
[----:B------:R-:W-:Y:S01]  /*9020*/  IMAD.U32 R12, RZ, RZ, UR43 ;  /* 0x0000002bff0c7e24 */ /* 0x000fe2000f8e00ff */
[----:B------:R-:W-:Y:S02]  /*9030*/  UIADD3 UR6, UR43, -0x1, URZ ;  /* 0xffffffff2b067890 */ /* 0x000fe4000fffe03f */
[----:B------:R-:W-:Y:S02]  /*9040*/  UISETP.NE.AND UP0, UPT, UR4, 0x2, UPT ;  /* 0x000000020400788c */ /* 0x000fe4000bf05270 */
[----:B------:R-:W-:Y:S02]  /*9050*/  ISETP.GT.AND P0, PT, R12, R13, PT ;  /* 0x0000000d0c00720c */ /* 0x000fe40003f04270 */
[----:B------:R-:W-:Y:S02]  /*9060*/  USEL UR10, URZ, 0x1, UP0 ;  /* 0x000000013f0a7887 */ /* 0x000fe40008000000 */
[----:B------:R-:W-:-:S02]  /*9070*/  USEL UR4, UR4, URZ, UP0 ;  /* 0x0000003f04047287 */ /* 0x000fc40008000000 */
[----:B------:R-:W-:Y:S01]  /*9080*/  ULOP3.LUT UR5, UR5, UR10, URZ, 0x3c, !UPT ;  /* 0x0000000a05057292 */ /* 0x000fe2000f8e3c3f */
[----:B------:R-:W-:Y:S01]  /*9090*/  UMOV UR43, UR6 ;  /* 0x00000006002b7c82 */ /* 0x000fe20008000000 */
[----:B012---:R-:W-:Y:S10]  /*90a0*/  @!P4 BRA `(.L_x_4945) ;  /* 0x000000000004c947 */ /* 0x007ff40003800000 */
[----:B------:R-:W-:Y:S01]  /*90b0*/  BPT.TRAP 0x1 ;  /* 0x000000040000795c */ /* 0x000fe20000300000 */
.L_x_4945:
[----:B------:R-:W-:Y:S01]  /*90c0*/  ULEA UR26, UR4, UR40, 0x3 ;  /* 0x00000028041a7291 */ /* 0x000fe2000f8e183f */
[----:B------:R-:W-:-:S05]  /*90d0*/  IMAD.U32 R14, RZ, RZ, UR5 ;  /* 0x00000005ff0e7e24 */ /* 0x000fca000f8e00ff */
[----:B------:R-:W-:-:S04]  /*90e0*/  SHF.L.U32 R14, R14, 0x1f, RZ ;  /* 0x0000001f0e0e7819 */ /* 0x000fc800000006ff */
[----:B------:R1:W2:Y:S01]  /*90f0*/  SYNCS.PHASECHK.TRANS64.TRYWAIT P1, [UR26+0x28c30], R14 ;  /* 0x028c300eff0075a7 */ /* 0x0002a2000802015a */
[----:B------:R-:W-:Y:S05]  /*9100*/  @!P4 BRA `(.L_x_4946) ;  /* 0x000000000004c947 */ /* 0x000fea0003800000 */
[----:B------:R-:W-:Y:S01]  /*9110*/  BPT.TRAP 0x1 ;  /* 0x000000040000795c */ /* 0x000fe20000300000 */
.L_x_4946:
[----:B--2---:R-:W-:Y:S05]  /*9120*/  @P1 BRA `(.L_x_4947) ;  /* 0x0000000000081947 */ /* 0x004fea0003800000 */
[----:B------:R-:W2:Y:S02]  /*9130*/  SYNCS.PHASECHK.TRANS64.TRYWAIT P1, [UR26+0x28c30], R14 ;  /* 0x028c300eff0075a7 */ /* 0x000ea4000802015a */
[----:B--2---:R-:W-:Y:S05]  /*9140*/  @!P1 BRA `(.L_x_4948) ;  /* 0x000000b000e09947 */ /* 0x004fea0003800000 */
.L_x_4947:
[----:B------:R-:W-:Y:S01]  /*9150*/  ULEA UR10, UR4, UR24, 0x9 ;  /* 0x00000018040a7291 */ /* 0x000fe2000f8e483f */
[----:B0-----:R-:W-:Y:S01]  /*9160*/  WARPGROUP.ARRIVE ;  /* 0x00000000000079c5 */ /* 0x001fe20000000000 */
        /* <DEDUP_REMOVED lines=20> */
.L_x_4949:
[----:B------:R-:W-:Y:S01]  /*92b0*/  FMUL.FTZ R152, R152, UR28 ;  /* 0x0000001c98987c20 */ /* 0x000fe20008410000 */
[----:B--2---:R-:W-:Y:S01]  /*92c0*/  FMUL.FTZ R11, R153, UR28 ;  /* 0x0000001c990b7c20 */ /* 0x004fe20008410000 */
        /* <DEDUP_REMOVED lines=27> */
[----:B------:R-:W-:Y:S01]  /*9480*/  UMOV UR10, UR25 ;  /* 0x00000019000a7c82 */ /* 0x000fe20008000000 */
[----:B------:R-:W0:Y:S01]  /*9490*/  MUFU.TANH R154, R154 ;  /* 0x0000009a009a7308 */ /* 0x000e220000002400 */
[----:B--2---:R-:W-:Y:S01]  /*94a0*/  FMNMX.FTZ R12, R11, R12, !PT ;  /* 0x0000000c0b0c7209 */ /* 0x004fe20007810000 */
[----:B------:R-:W-:Y:S01]  /*94b0*/  UIADD3 UR11, UR26, 0x28c40, URZ ;  /* 0x00028c401a0b7890 */ /* 0x000fe2000fffe03f */
[----:B------:R-:W-:-:S03]  /*94c0*/  ISETP.NE.AND P1, PT, R10, RZ, PT ;  /* 0x000000ff0a00720c */ /* 0x000fc60003f25270 */
[----:B------:R-:W-:Y:S02]  /*94d0*/  UPRMT UR11, UR42, 0x654, UR11 ;  /* 0x000006542a0b7896 */ /* 0x000fe4000800000b */
[----:B------:R-:W2:Y:S01]  /*94e0*/  MUFU.TANH R155, R155 ;  /* 0x0000009b009b7308 */ /* 0x000ea20000002400 */
[----:B---3--:R-:W-:-:S06]  /*94f0*/  FMNMX.FTZ R169, R153, R12, !PT ;  /* 0x0000000c99a97209 */ /* 0x008fcc0007810000 */
[----:B------:R-:W-:Y:S01]  /*9500*/  SYNCS.ARRIVE.TRANS64.RED.A1T0 RZ, [UR11], RZ ;  /* 0x000000ffffff79a7 */ /* 0x000fe2000810040b */
[----:B------:R-:W3:Y:S01]  /*9510*/  MUFU.TANH R156, R156 ;  /* 0x0000009c009c7308 */ /* 0x000ee20000002400 */
[----:B0-----:R-:W-:-:S07]  /*9520*/  FMNMX.FTZ R12, R154, R169, !PT ;  /* 0x000000a99a0c7209 */ /* 0x001fce0007810000 */
[----:B------:R-:W0:Y:S01]  /*9530*/  MUFU.TANH R157, R157 ;  /* 0x0000009d009d7308 */ /* 0x000e220000002400 */
[----:B--2---:R-:W-:-:S07]  /*9540*/  FMNMX.FTZ R169, R155, R12, !PT ;  /* 0x0000000c9ba97209 */ /* 0x004fce0007810000 */
[----:B------:R-:W2:Y:S01]  /*9550*/  MUFU.TANH R158, R158 ;  /* 0x0000009e009e7308 */ /* 0x000ea20000002400 */
[----:B---3--:R-:W-:Y:S01]  /*9560*/  FMNMX.FTZ R12, R156, R169, !PT ;  /* 0x000000a99c0c7209 */ /* 0x008fe20007810000 */
[----:B------:R-:W-:-:S06]  /*9570*/  FMUL.FTZ R169, R180, UR28 ;  /* 0x0000001cb4a97c20 */ /* 0x000fcc0008410000 */
        /* <DEDUP_REMOVED lines=19> */
[----:B0-----:R-:W-:Y:S01]  /*96b0*/  FMNMX.FTZ R12, R172, R173, !PT ;  /* 0x000000adac0c7209 */ /* 0x001fe20007810000 */
[----:B------:R-:W-:Y:S01]  /*96c0*/  FMUL.FTZ R173, R174, UR28 ;  /* 0x0000001caead7c20 */ /* 0x000fe20008410000 */
[----:B------:R-:W-:Y:S01]  /*96d0*/  FMUL.FTZ R174, R175, UR28 ;  /* 0x0000001cafae7c20 */ /* 0x000fe20008410000 */
[----:B------:R-:W-:Y:S01]  /*96e0*/  FMUL.FTZ R175, R178, UR28 ;  /* 0x0000001cb2af7c20 */ /* 0x000fe20008410000 */
[----:B------:R-:W-:Y:S01]  /*96f0*/  FMUL.FTZ R178, R182, UR28 ;  /* 0x0000001cb6b27c20 */ /* 0x000fe20008410000 */
[----:B------:R-:W0:Y:S02]  /*9700*/  SHFL.BFLY PT, R177, R12, 0x2, 0x1f ;  /* 0x0c401f000cb17f89 */ /* 0x000e2400000e0000 */
[----:B------:R-:W4:Y:S08]  /*9710*/  MUFU.TANH R22, R22 ;  /* 0x0000001600167308 */ /* 0x000f300000002400 */
[----:B------:R-:W5:Y:S08]  /*9720*/  MUFU.TANH R23, R23 ;  /* 0x0000001700177308 */ /* 0x000f700000002400 */
[----:B------:R-:W1:Y:S01]  /*9730*/  MUFU.TANH R162, R162 ;  /* 0x000000a200a27308 */ /* 0x000e620000002400 */
[----:B0-----:R-:W-:Y:S01]  /*9740*/  FMNMX.FTZ R180, R12, R177, !PT ;  /* 0x000000b10cb47209 */ /* 0x001fe20007810000 */
[----:B------:R-:W-:Y:S01]  /*9750*/  FMUL.FTZ R177, R179, UR28 ;  /* 0x0000001cb3b17c20 */ /* 0x000fe20008410000 */
[----:B--2---:R-:W-:-:S05]  /*9760*/  FMNMX.FTZ R12, R15, R20, !PT ;  /* 0x000000140f0c7209 */ /* 0x004fca0007810000 */
[----:B------:R-:W0:Y:S01]  /*9770*/  MUFU.TANH R163, R163 ;  /* 0x000000a300a37308 */ /* 0x000e220000002400 */
[----:B------:R-:W2:Y:S01]  /*9780*/  SHFL.BFLY PT, R181, R180, 0x1, 0x1f ;  /* 0x0c201f00b4b57f89 */ /* 0x000ea200000e0000 */
[----:B---3--:R-:W-:-:S04]  /*9790*/  FMNMX.FTZ R179, R21, R12, !PT ;  /* 0x0000000c15b37209 */ /* 0x008fc80007810000 */
[----:B----4-:R-:W-:Y:S02]  /*97a0*/  FMNMX.FTZ R12, R22, R179, !PT ;  /* 0x000000b3160c7209 */ /* 0x010fe40007810000 */
[----:B------:R-:W3:Y:S02]  /*97b0*/  MUFU.TANH R166, R166 ;  /* 0x000000a600a67308 */ /* 0x000ee40000002400 */
[----:B-----5:R-:W-:-:S04]  /*97c0*/  FMNMX.FTZ R179, R23, R12, !PT ;  /* 0x0000000c17b37209 */ /* 0x020fc80007810000 */
[----:B-1----:R-:W-:Y:S02]  /*97d0*/  FMNMX.FTZ R176, R162, R179, !PT ;  /* 0x000000b3a2b07209 */ /* 0x002fe40007810000 */
[----:B------:R-:W1:Y:S01]  /*97e0*/  MUFU.TANH R167, R167 ;  /* 0x000000a700a77308 */ /* 0x000e620000002400 */
[----:B------:R-:W-:-:S07]  /*97f0*/  FMUL.FTZ R179, R183, UR28 ;  /* 0x0000001cb7b37c20 */ /* 0x000fce0008410000 */
[----:B------:R-:W4:Y:S01]  /*9800*/  MUFU.TANH R170, R170 ;  /* 0x000000aa00aa7308 */ /* 0x000f220000002400 */
[----:B--2---:R-:W-:Y:S02]  /*9810*/  FMNMX.FTZ R12, R180, R181, !PT ;  /* 0x000000b5b40c7209 */ /* 0x004fe40007810000 */
[----:B0-----:R-:W-:-:S03]  /*9820*/  FMNMX.FTZ R181, R163, R176, !PT ;  /* 0x000000b0a3b57209 */ /* 0x001fc60007810000 */
[----:B------:R-:W-:Y:S02]  /*9830*/  FADD.FTZ R180, -R12, R185 ;  /* 0x000000b90cb47221 */ /* 0x000fe40000010100 */
[----:B------:R-:W0:Y:S01]  /*9840*/  MUFU.TANH R171, R171 ;  /* 0x000000ab00ab7308 */ /* 0x000e220000002400 */
[----:B---3--:R-:W-:Y:S01]  /*9850*/  FMNMX.FTZ R176, R166, R181, !PT ;  /* 0x000000b5a6b07209 */ /* 0x008fe20007810000 */
[----:B------:R-:W-:Y:S01]  /*9860*/  FMUL.FTZ R188, R12, UR10 ;  /* 0x0000000a0cbc7c20 */ /* 0x000fe20008410000 */
[----:B------:R-:W-:Y:S02]  /*9870*/  FMUL.FTZ R182, R180, UR10 ;  /* 0x0000000ab4b67c20 */ /* 0x000fe40008410000 */
[----:B-1----:R-:W-:Y:S01]  /*9880*/  FMNMX.FTZ R181, R167, R176, !PT ;  /* 0x000000b0a7b57209 */ /* 0x002fe20007810000 */
[--C-:B------:R-:W-:Y:S01]  /*9890*/  FFMA.FTZ R189, R164, UR10, -R188.reuse ;  /* 0x0000000aa4bd7c23 */ /* 0x100fe200080108bc */
[--C-:B------:R-:W-:Y:S01]  /*98a0*/  FFMA.FTZ R164, R165, UR10, -R188.reuse ;  /* 0x0000000aa5a47c23 */ /* 0x100fe200080108bc */
[----:B------:R-:W1:Y:S01]  /*98b0*/  MUFU.TANH R173, R173 ;  /* 0x000000ad00ad7308 */ /* 0x000e620000002400 */
[----:B----4-:R-:W-:Y:S01]  /*98c0*/  FMNMX.FTZ R180, R170, R181, !PT ;  /* 0x000000b5aab47209 */ /* 0x010fe20007810000 */
[--C-:B------:R-:W-:Y:S01]  /*98d0*/  FFMA.FTZ R181, R152, UR10, -R188.reuse ;  /* 0x0000000a98b57c23 */ /* 0x100fe200080108bc */
[--C-:B------:R-:W-:Y:S01]  /*98e0*/  FFMA.FTZ R152, R11, UR10, -R188.reuse ;  /* 0x0000000a0b987c23 */ /* 0x100fe200080108bc */
[--C-:B------:R-:W-:Y:S01]  /*98f0*/  FFMA.FTZ R165, R168, UR10, -R188.reuse ;  /* 0x0000000aa8a57c23 */ /* 0x100fe200080108bc */
[--C-:B------:R-:W-:Y:S01]  /*9900*/  FFMA.FTZ R168, R169, UR10, -R188.reuse ;  /* 0x0000000aa9a87c23 */ /* 0x100fe200080108bc */
[--C-:B------:R-:W-:Y:S01]  /*9910*/  FFMA.FTZ R169, R172, UR10, -R188.reuse ;  /* 0x0000000aaca97c23 */ /* 0x100fe200080108bc */
[--C-:B------:R-:W-:Y:S01]  /*9920*/  FFMA.FTZ R153, R153, UR10, -R188.reuse ;  /* 0x0000000a99997c23 */ /* 0x100fe200080108bc */
[----:B------:R-:W2:Y:S01]  /*9930*/  MUFU.TANH R174, R174 ;  /* 0x000000ae00ae7308 */ /* 0x000ea20000002400 */
[----:B0-----:R-:W-:Y:S01]  /*9940*/  FMNMX.FTZ R180, R171, R180, !PT ;  /* 0x000000b4abb47209 */ /* 0x001fe20007810000 */
[--C-:B------:R-:W-:Y:S01]  /*9950*/  FFMA.FTZ R154, R154, UR10, -R188.reuse ;  /* 0x0000000a9a9a7c23 */ /* 0x100fe200080108bc */
[--C-:B------:R-:W-:Y:S01]  /*9960*/  FFMA.FTZ R187, R160, UR10, -R188.reuse ;  /* 0x0000000aa0bb7c23 */ /* 0x100fe200080108bc */
[----:B------:R-:W-:Y:S01]  /*9970*/  MOV R160, UR27 ;  /* 0x0000001b00a07c02 */ /* 0x000fe20008000f00 */
[--C-:B------:R-:W-:Y:S01]  /*9980*/  FFMA.FTZ R184, R159, UR10, -R188.reuse ;  /* 0x0000000a9fb87c23 */ /* 0x100fe200080108bc */
[----:B------:R-:W-:-:S02]  /*9990*/  FFMA.FTZ R185, R158, UR10, -R188 ;  /* 0x0000000a9eb97c23 */ /* 0x000fc400080108bc */
[----:B------:R-:W0:Y:S01]  /*99a0*/  MUFU.TANH R175, R175 ;  /* 0x000000af00af7308 */ /* 0x000e220000002400 */
[----:B-1----:R-:W-:-:S07]  /*99b0*/  FMNMX.FTZ R183, R173, R180, !PT ;  /* 0x000000b4adb77209 */ /* 0x002fce0007810000 */
[----:B------:R-:W1:Y:S01]  /*99c0*/  MUFU.TANH R177, R177 ;  /* 0x000000b100b17308 */ /* 0x000e620000002400 */
[----:B--2---:R-:W-:Y:S01]  /*99d0*/  FMNMX.FTZ R180, R174, R183, !PT ;  /* 0x000000b7aeb47209 */ /* 0x004fe20007810000 */
[----:B------:R-:W-:-:S06]  /*99e0*/  FFMA.FTZ R183, R156, UR10, -R188 ;  /* 0x0000000a9cb77c23 */ /* 0x000fcc00080108bc */
[----:B------:R-:W2:Y:S01]  /*99f0*/  MUFU.TANH R178, R178 ;  /* 0x000000b200b27308 */ /* 0x000ea20000002400 */
[----:B0-----:R-:W-:-:S07]  /*9a00*/  FMNMX.FTZ R180, R175, R180, !PT ;  /* 0x000000b4afb47209 */ /* 0x001fce0007810000 */
[----:B------:R-:W0:Y:S01]  /*9a10*/  MUFU.TANH R179, R179 ;  /* 0x000000b300b37308 */ /* 0x000e220000002400 */
[----:B-1----:R-:W-:-:S07]  /*9a20*/  FMNMX.FTZ R11, R177, R180, !PT ;  /* 0x000000b4b10b7209 */ /* 0x002fce0007810000 */
[----:B------:R1:W3:Y:S01]  /*9a30*/  MUFU.EX2 R176, R182 ;  /* 0x000000b600b07308 */ /* 0x0002e20000000800 */
[----:B--2---:R-:W-:-:S07]  /*9a40*/  FMNMX.FTZ R180, R178, R11, !PT ;  /* 0x0000000bb2b47209 */ /* 0x004fce0007810000 */
[----:B------:R-:W2:Y:S01]  /*9a50*/  MUFU.EX2 R181, R181 ;  /* 0x000000b500b57308 */ /* 0x000ea20000000800 */
[----:B0-----:R-:W-:Y:S01]  /*9a60*/  FMNMX.FTZ R11, R179, R180, !PT ;  /* 0x000000b4b30b7209 */ /* 0x001fe20007810000 */
[--C-:B------:R-:W-:Y:S01]  /*9a70*/  FFMA.FTZ R180, R155, UR10, -R188.reuse ;  /* 0x0000000a9bb47c23 */ /* 0x100fe200080108bc */
[----:B-1----:R-:W-:-:S03]  /*9a80*/  FFMA.FTZ R182, R157, UR10, -R188 ;  /* 0x0000000a9db67c23 */ /* 0x002fc600080108bc */
[----:B------:R-:W0:Y:S02]  /*9a90*/  SHFL.BFLY PT, R186, R11, 0x2, 0x1f ;  /* 0x0c401f000bba7f89 */ /* 0x000e2400000e0000 */
[----:B------:R-:W-:Y:S01]  /*9aa0*/  MUFU.EX2 R152, R152 ;  /* 0x0000009800987308 */ /* 0x000fe20000000800 */
[-C--:B---3--:R-:W-:Y:S01]  /*9ab0*/  FMUL.FTZ R24, R24, R176.reuse ;  /* 0x000000b018187220 */ /* 0x088fe20000410000 */
        /* <DEDUP_REMOVED lines=20> */
[----:B0-----:R-:W-:Y:S01]  /*9c00*/  FMNMX.FTZ R155, R11, R186, !PT ;  /* 0x000000ba0b9b7209 */ /* 0x001fe20007810000 */
[----:B------:R-:W-:Y:S01]  /*9c10*/  FFMA.FTZ R186, R161, UR10, -R188 ;  /* 0x0000000aa1ba7c23 */ /* 0x000fe200080108bc */
        /* <DEDUP_REMOVED lines=66> */
[----:B------:R2:W3:Y:S01]  /*a040*/  MUFU.EX2 R155, R15 ;  /* 0x0000000f009b7308 */ /* 0x0004e20000000800 */
[----:B0-----:R-:W-:Y:S01]  /*a050*/  FFMA.FTZ R4, R191, R4, R20 ;  /* 0x00000004bf047223 */ /* 0x001fe20000010014 */
[-C--:B------:R-:W-:Y:S01]  /*a060*/  FMUL.FTZ R133, R133, R176.reuse ;  /* 0x000000b085857220 */ /* 0x080fe20000410000 */
[-C--:B------:R-:W-:Y:S01]  /*a070*/  FMUL.FTZ R136, R136, R176.reuse ;  /* 0x000000b088887220 */ /* 0x080fe20000410000 */
[-C--:B------:R-:W-:Y:S01]  /*a080*/  FMUL.FTZ R137, R137, R176.reuse ;  /* 0x000000b089897220 */ /* 0x080fe20000410000 */
[-C--:B------:R-:W-:Y:S01]  /*a090*/  FMUL.FTZ R140, R140, R176.reuse ;  /* 0x000000b08c8c7220 */ /* 0x080fe20000410000 */
[-C--:B------:R-:W-:Y:S01]  /*a0a0*/  FMUL.FTZ R141, R141, R176.reuse ;  /* 0x000000b08d8d7220 */ /* 0x080fe20000410000 */
[----:B------:R-:W-:Y:S01]  /*a0b0*/  FMUL.FTZ R144, R144, R176 ;  /* 0x000000b090907220 */ /* 0x000fe20000410000 */
[----:B------:R3:W0:Y:S01]  /*a0c0*/  MUFU.EX2 R156, R23 ;  /* 0x00000017009c7308 */ /* 0x0006220000000800 */
[----:B--2---:R-:W-:-:S02]  /*a0d0*/  @!P1 IMAD R15, R160, 0x40, R9 ;  /* 0x00000040a00f9824 */ /* 0x004fc400078e0209 */
[C---:B------:R-:W-:Y:S01]  /*a0e0*/  FADD.FTZ R160, R152.reuse, R3 ;  /* 0x0000000398a07221 */ /* 0x040fe20000010000 */
[----:B-1----:R-:W-:Y:S01]  /*a0f0*/  FADD.FTZ R4, R21, R4 ;  /* 0x0000000415047221 */ /* 0x002fe20000010000 */
[----:B------:R-:W-:Y:S01]  /*a100*/  F2FP.F16.F32.PACK_AB R152, R152, R181 ;  /* 0x000000b59898723e */ /* 0x000fe200000000ff */
[----:B------:R-:W-:Y:S01]  /*a110*/  FMUL.FTZ R145, R145, R176 ;  /* 0x000000b091917220 */ /* 0x000fe20000410000 */
[----:B------:R-:W-:Y:S01]  /*a120*/  FADD.FTZ R3, R153, R160 ;  /* 0x000000a099037221 */ /* 0x000fe20000010000 */
[----:B------:R-:W-:Y:S01]  /*a130*/  @!P1 LEA R15, R15, UR40, 0x2 ;  /* 0x000000280f0f9c11 */ /* 0x000fe2000f8e10ff */
[----:B------:R-:W1:Y:S01]  /*a140*/  MUFU.EX2 R157, R157 ;  /* 0x0000009d009d7308 */ /* 0x000e620000000800 */
[----:B---3--:R-:W-:Y:S01]  /*a150*/  FADD.FTZ R23, R155, R4 ;  /* 0x000000049b177221 */ /* 0x008fe20000010000 */
[C---:B------:R-:W-:Y:S01]  /*a160*/  FADD.FTZ R3, R154.reuse, R3 ;  /* 0x000000039a037221 */ /* 0x040fe20000010000 */
[----:B------:R-:W-:Y:S01]  /*a170*/  F2FP.F16.F32.PACK_AB R154, R154, R153 ;  /* 0x000000999a9a723e */ /* 0x000fe200000000ff */
[----:B------:R-:W-:Y:S01]  /*a180*/  @!P1 STS [R15+0x28800], R176 ;  /* 0x028800b00f009388 */ /* 0x000fe20000000800 */
[----:B------:R-:W-:Y:S01]  /*a190*/  F2FP.F16.F32.PACK_AB R153, R21, R20 ;  /* 0x000000141599723e */ /* 0x000fe200000000ff */
[----:B------:R-:W-:Y:S01]  /*a1a0*/  FADD.FTZ R160, R180, R3 ;  /* 0x00000003b4a07221 */ /* 0x000fe20000010000 */
[-C--:B------:R-:W-:Y:S01]  /*a1b0*/  FMUL.FTZ R148, R148, R176.reuse ;  /* 0x000000b094947220 */ /* 0x080fe20000410000 */
[----:B------:R-:W2:Y:S01]  /*a1c0*/  MUFU.EX2 R158, R163 ;  /* 0x000000a3009e7308 */ /* 0x000ea20000000800 */
[C---:B0-----:R-:W-:Y:S01]  /*a1d0*/  FADD.FTZ R4, R156.reuse, R23 ;  /* 0x000000179c047221 */ /* 0x041fe20000010000 */
[----:B------:R-:W-:Y:S01]  /*a1e0*/  FADD.FTZ R23, R183, R160 ;  /* 0x000000a0b7177221 */ /* 0x000fe20000010000 */
[----:B------:R0:W-:Y:S01]  /*a1f0*/  @!P1 STS [R15+0x28820], R191 ;  /* 0x028820bf0f009388 */ /* 0x0001e20000000800 */
[----:B------:R-:W-:Y:S01]  /*a200*/  F2FP.F16.F32.PACK_AB R155, R156, R155 ;  /* 0x0000009b9c9b723e */ /* 0x000fe200000000ff */
[----:B------:R-:W-:Y:S01]  /*a210*/  FMUL.FTZ R149, R149, R176 ;  /* 0x000000b095957220 */ /* 0x000fe20000410000 */
[----:B------:R-:W-:Y:S01]  /*a220*/  FADD.FTZ R160, R182, R23 ;  /* 0x00000017b6a07221 */ /* 0x000fe20000010000 */
[----:B------:R-:W-:Y:S01]  /*a230*/  BAR.SYNC.DEFER_BLOCKING 0xf, 0x100 ;  /* 0x03c4000000007b1d */ /* 0x000fe20000010000 */
[----:B------:R-:W-:Y:S01]  /*a240*/  F2FP.F16.F32.PACK_AB R156, R183, R180 ;  /* 0x000000b4b79c723e */ /* 0x000fe200000000ff */
[----:B-1----:R-:W-:Y:S01]  /*a250*/  FADD.FTZ R3, R157, R4 ;  /* 0x000000049d037221 */ /* 0x002fe20000010000 */
[----:B------:R-:W-:Y:S01]  /*a260*/  FADD.FTZ R23, R185, R160 ;  /* 0x000000a0b9177221 */ /* 0x000fe20000010000 */
[-C--:B------:R-:W-:Y:S01]  /*a270*/  FMUL.FTZ R26, R26, R191.reuse ;  /* 0x000000bf1a1a7220 */ /* 0x080fe20000410000 */
[-C--:B------:R-:W-:Y:S01]  /*a280*/  FMUL.FTZ R27, R27, R191.reuse ;  /* 0x000000bf1b1b7220 */ /* 0x080fe20000410000 */
[----:B------:R-:W1:Y:S01]  /*a290*/  MUFU.EX2 R159, R159 ;  /* 0x0000009f009f7308 */ /* 0x000e620000000800 */
[----:B------:R-:W-:Y:S01]  /*a2a0*/  FADD.FTZ R166, R184, R23 ;  /* 0x00000017b8a67221 */ /* 0x000fe20000010000 */
[-C--:B------:R-:W-:Y:S01]  /*a2b0*/  FMUL.FTZ R30, R30, R191.reuse ;  /* 0x000000bf1e1e7220 */ /* 0x080fe20000410000 */
[----:B------:R-:W-:Y:S01]  /*a2c0*/  FMUL.FTZ R31, R31, R191 ;  /* 0x000000bf1f1f7220 */ /* 0x000fe20000410000 */
[C---:B--2---:R-:W-:Y:S01]  /*a2d0*/  FADD.FTZ R4, R158.reuse, R3 ;  /* 0x000000039e047221 */ /* 0x044fe20000010000 */
[----:B------:R-:W-:Y:S01]  /*a2e0*/  F2FP.F16.F32.PACK_AB R157, R158, R157 ;  /* 0x0000009d9e9d723e */ /* 0x000fe200000000ff */
[-C--:B------:R-:W-:Y:S01]  /*a2f0*/  FMUL.FTZ R34, R34, R191.reuse ;  /* 0x000000bf22227220 */ /* 0x080fe20000410000 */
[----:B------:R-:W-:Y:S01]  /*a300*/  F2FP.F16.F32.PACK_AB R158, R185, R182 ;  /* 0x000000b6b99e723e */ /* 0x000fe200000000ff */
[----:B------:R-:W2:Y:S01]  /*a310*/  MUFU.EX2 R22, R22 ;  /* 0x0000001600167308 */ /* 0x000ea20000000800 */
[-C--:B------:R-:W-:Y:S01]  /*a320*/  FMUL.FTZ R35, R35, R191.reuse ;  /* 0x000000bf23237220 */ /* 0x080fe20000410000 */
[-C--:B------:R-:W-:Y:S01]  /*a330*/  FMUL.FTZ R38, R38, R191.reuse ;  /* 0x000000bf26267220 */ /* 0x080fe20000410000 */
[-C--:B------:R-:W-:Y:S01]  /*a340*/  FMUL.FTZ R39, R39, R191.reuse ;  /* 0x000000bf27277220 */ /* 0x080fe20000410000 */
[-C--:B------:R-:W-:Y:S01]  /*a350*/  FMUL.FTZ R42, R42, R191.reuse ;  /* 0x000000bf2a2a7220 */ /* 0x080fe20000410000 */
[-C--:B------:R-:W-:Y:S01]  /*a360*/  FMUL.FTZ R43, R43, R191.reuse ;  /* 0x000000bf2b2b7220 */ /* 0x080fe20000410000 */
[-C--:B------:R-:W-:Y:S01]  /*a370*/  FMUL.FTZ R46, R46, R191.reuse ;  /* 0x000000bf2e2e7220 */ /* 0x080fe20000410000 */
[-C--:B------:R-:W-:Y:S01]  /*a380*/  FMUL.FTZ R47, R47, R191.reuse ;  /* 0x000000bf2f2f7220 */ /* 0x080fe20000410000 */
[----:B------:R-:W3:Y:S01]  /*a390*/  MUFU.EX2 R161, R161 ;  /* 0x000000a100a17308 */ /* 0x000ee20000000800 */
[----:B-1----:R-:W-:Y:S01]  /*a3a0*/  FADD.FTZ R3, R159, R4 ;  /* 0x000000049f037221 */ /* 0x002fe20000010000 */
[----:B------:R1:W-:Y:S01]  /*a3b0*/  STSM.16.M88.4 [R6+0x26800], R152 ;  /* 0x0268009806007844 */ /* 0x0003e20000000200 */
[-C--:B------:R-:W-:Y:S01]  /*a3c0*/  FMUL.FTZ R50, R50, R191.reuse ;  /* 0x000000bf32327220 */ /* 0x080fe20000410000 */
[-C--:B------:R-:W-:Y:S01]  /*a3d0*/  FMUL.FTZ R51, R51, R191.reuse ;  /* 0x000000bf33337220 */ /* 0x080fe20000410000 */
[-C--:B------:R-:W-:Y:S01]  /*a3e0*/  FMUL.FTZ R54, R54, R191.reuse ;  /* 0x000000bf36367220 */ /* 0x080fe20000410000 */
[-C--:B------:R-:W-:Y:S01]  /*a3f0*/  FMUL.FTZ R55, R55, R191.reuse ;  /* 0x000000bf37377220 */ /* 0x080fe20000410000 */
[----:B------:R-:W-:Y:S01]  /*a400*/  FMUL.FTZ R58, R58, R191 ;  /* 0x000000bf3a3a7220 */ /* 0x000fe20000410000 */
[----:B------:R-:W0:Y:S01]  /*a410*/  MUFU.EX2 R187, R187 ;  /* 0x000000bb00bb7308 */ /* 0x000e220000000800 */
        /* <DEDUP_REMOVED lines=48> */
[----:B--2---:R-:W-:Y:S01]  /*a720*/  FADD.FTZ R15, R189, R160 ;  /* 0x000000a0bd0f7221 */ /* 0x004fe20000010000 */
[----:B------:R-:W-:Y:S01]  /*a730*/  F2FP.F16.F32.PACK_AB R160, R187, R184 ;  /* 0x000000b8bba0723e */ /* 0x000fe200000000ff */
[-C--:B------:R-:W-:Y:S01]  /*a740*/  FMUL.FTZ R126, R126, R191.reuse ;  /* 0x000000bf7e7e7220 */ /* 0x080fe20000410000 */
[----:B------:R-:W-:Y:S01]  /*a750*/  F2FP.F16.F32.PACK_AB R162, R189, R186 ;  /* 0x000000babda2723e */ /* 0x000fe200000000ff */
        /* <DEDUP_REMOVED lines=17> */
[----:B------:R-:W-:Y:S01]  /*a870*/  FMUL.FTZ R151, R151, R191 ;  /* 0x000000bf97977220 */ /* 0x000fe20000410000 */
[----:B------:R1:W-:Y:S01]  /*a880*/  STSM.16.M88.4 [R5], R160 ;  /* 0x000000a005007844 */ /* 0x0003e20000000200 */
[----:B------:R-:W0:Y:S01]  /*a890*/  MUFU.EX2 R168, R168 ;  /* 0x000000a800a87308 */ /* 0x000e220000000800 */
[C---:B--2---:R-:W-:Y:S01]  /*a8a0*/  FADD.FTZ R15, R165.reuse, R22 ;  /* 0x00000016a50f7221 */ /* 0x044fe20000010000 */
[----:B------:R-:W-:-:S06]  /*a8b0*/  F2FP.F16.F32.PACK_AB R164, R165, R164 ;  /* 0x000000a4a5a4723e */ /* 0x000fcc00000000ff */
[----:B------:R-:W2:Y:S01]  /*a8c0*/  MUFU.EX2 R4, R177 ;  /* 0x000000b100047308 */ /* 0x000ea20000000800 */
[----:B---3--:R-:W-:-:S07]  /*a8d0*/  FADD.FTZ R3, R175, R166 ;  /* 0x000000a6af037221 */ /* 0x008fce0000010000 */
[----:B------:R-:W3:Y:S01]  /*a8e0*/  MUFU.EX2 R169, R169 ;  /* 0x000000a900a97308 */ /* 0x000ee20000000800 */
[----:B0-----:R-:W-:-:S07]  /*a8f0*/  FADD.FTZ R166, R168, R15 ;  /* 0x0000000fa8a67221 */ /* 0x001fce0000010000 */
[----:B------:R-:W0:Y:S01]  /*a900*/  MUFU.EX2 R167, R178 ;  /* 0x000000b200a77308 */ /* 0x000e220000000800 */
[C---:B--2---:R-:W-:Y:S01]  /*a910*/  FADD.FTZ R22, R4.reuse, R3 ;  /* 0x0000000304167221 */ /* 0x044fe20000010000 */
[----:B------:R-:W-:-:S06]  /*a920*/  F2FP.F16.F32.PACK_AB R165, R4, R175 ;  /* 0x000000af04a5723e */ /* 0x000fcc00000000ff */
[----:B------:R-:W2:Y:S01]  /*a930*/  MUFU.EX2 R20, R179 ;  /* 0x000000b300147308 */ /* 0x000ea20000000800 */
[C---:B---3--:R-:W-:Y:S01]  /*a940*/  FADD.FTZ R3, R169.reuse, R166 ;  /* 0x000000a6a9037221 */ /* 0x048fe20000010000 */
[----:B------:R-:W-:Y:S01]  /*a950*/  F2FP.F16.F32.PACK_AB R166, R169, R168 ;  /* 0x000000a8a9a6723e */ /* 0x000fe200000000ff */
[----:B0-----:R-:W-:Y:S01]  /*a960*/  FADD.FTZ R15, R167, R22 ;  /* 0x00000016a70f7221 */ /* 0x001fe20000010000 */
[----:B--2---:R-:W-:-:S03]  /*a970*/  F2FP.F16.F32.PACK_AB R167, R20, R167 ;  /* 0x000000a714a7723e */ /* 0x004fc600000000ff */
[----:B------:R-:W-:Y:S02]  /*a980*/  FADD.FTZ R4, R20, R15 ;  /* 0x0000000f14047221 */ /* 0x000fe40000010000 */
[----:B------:R1:W-:Y:S01]  /*a990*/  STSM.16.M88.4 [R7], R164 ;  /* 0x000000a407007844 */ /* 0x0003e20000000200 */
[----:B------:R-:W-:Y:S05]  /*a9a0*/  @!P4 BRA `(.L_x_4950) ;  /* 0x000000000004c947 */ /* 0x000fea0003800000 */
[----:B------:R-:W-:Y:S01]  /*a9b0*/  BPT.TRAP 0x1 ;  /* 0x000000040000795c */ /* 0x000fe20000300000 */
.L_x_4950:
[----:B------:R0:W2:Y:S01]  /*a9c0*/  SYNCS.PHASECHK.TRANS64.TRYWAIT P1, [UR26+0x28c50], R14 ;  /* 0x028c500eff0075a7 */ /* 0x0000a2000802015a */
[----:B------:R-:W-:Y:S05]  /*a9d0*/  @!P4 BRA `(.L_x_4951) ;  /* 0x000000000004c947 */ /* 0x000fea0003800000 */
[----:B------:R-:W-:Y:S01]  /*a9e0*/  BPT.TRAP 0x1 ;  /* 0x000000040000795c */ /* 0x000fe20000300000 */
.L_x_4951:
[----:B--2---:R-:W-:Y:S05]  /*a9f0*/  @P1 BRA `(.L_x_4952) ;  /* 0x0000000000081947 */ /* 0x004fea0003800000 */
[----:B------:R-:W2:Y:S02]  /*aa00*/  SYNCS.PHASECHK.TRANS64.TRYWAIT P1, [UR26+0x28c50], R14 ;  /* 0x028c500eff0075a7 */ /* 0x000ea4000802015a */
[----:B--2---:R-:W-:Y:S05]  /*aa10*/  @!P1 BRA `(.L_x_4953) ;  /* 0x0000009800c49947 */ /* 0x004fea0003800000 */
.L_x_4952:
        /* <DEDUP_REMOVED lines=34> */
.L_x_4954:
[----:B------:R-:W-:Y:S01]  /*ac40*/  UIADD3 UR26, UR26, 0x28c60, URZ ;  /* 0x00028c601a1a7890 */ /* 0x000fe2000fffe03f */
[----:B------:R-:W-:Y:S01]  /*ac50*/  IMAD.MOV.U32 R20, RZ, RZ, R11 ;  /* 0x000000ffff147224 */ /* 0x000fe200078e000b */
[----:B------:R-:W-:Y:S01]  /*ac60*/  UMOV UR27, UR4 ;  /* 0x00000004001b7c82 */ /* 0x000fe20008000000 */
[----:B------:R-:W-:Y:S01]  /*ac70*/  MOV R185, R12 ;  /* 0x0000000c00b97202 */ /* 0x000fe20000000f00 */
[----:B------:R-:W-:-:S09]  /*ac80*/  UPRMT UR26, UR42, 0x654, UR26 ;  /* 0x000006542a1a7896 */ /* 0x000fd2000800001a */
[----:B------:R-:W-:Y:S01]  /*ac90*/  SYNCS.ARRIVE.TRANS64.RED.A1T0 RZ, [UR26], RZ ;  /* 0x000000ffffff79a7 */ /* 0x000fe2000810041a */
[----:B------:R-:W-:Y:S05]  /*aca0*/  @P0 BRA `(.L_x_4955) ;  /* 0xffffffe000d80947 */ /* 0x000fea000383ffff */
[----:B------:R-:W-:-:S05]  /*acb0*/  UMOV UR43, UR6 ;  /* 0x00000006002b7c82 */ /* 0x000fca0008000000 */
.L_x_4944:
[----:B------:R-:W-:-:S13]  /*acc0*/  ISETP.LE.AND P0, PT, R17, UR43, PT ;  /* 0x0000002b11007c0c */ /* 0x000fda000bf03270 */
[----:B------:R-:W-:Y:S05]  /*acd0*/  @!P0 BRA `(.L_x_4956) ;  /* 0x0000002400f88947 */ /* 0x000fea0003800000 */
[----:B------:R-:W-:Y:S01]  /*ace0*/  IMAD.MOV.U32 R21, RZ, RZ, R11 ;  /* 0x000000ffff157224 */ /* 0x000fe200078e000b */
[----:B------:R-:W-:Y:S01]  /*acf0*/  UMOV UR26, UR4 ;  /* 0x00000004001a7c82 */ /* 0x000fe20008000000 */
[----:B------:R-:W-:Y:S01]  /*ad00*/  IMAD.MOV.U32 R20, RZ, RZ, R12 ;  /* 0x000000ffff147224 */ /* 0x000fe200078e000c */
[----:B------:R-:W-:Y:S01]  /*ad10*/  ULDC UR28, c[0x0][0x9e4] ;  /* 0x00027900001c7ab9 */ /* 0x000fe20000000800 */
[----:B------:R-:W-:Y:S01]  /*ad20*/  ULDC UR29, c[0x0][0x288] ;  /* 0x0000a200001d7ab9 */ /* 0x000fe20000000800 */
[----:B------:R-:W-:Y:S01]  /*ad30*/  ULDC UR30, c[0x0][0x2f0] ;  /* 0x0000bc00001e7ab9 */ /* 0x000fe20000000800 */
[----:B------:R-:W-:Y:S01]  /*ad40*/  ULDC UR31, c[0x0][0x9d8] ;  /* 0x00027600001f7ab9 */ /* 0x000fe20000000800 */
[----:B------:R-:W-:Y:S01]  /*ad50*/  ULDC UR6, c[0x0][0x988] ;  /* 0x0002620000067ab9 */ /* 0x000fe20000000800 */
[----:B------:R-:W-:-:S05]  /*ad60*/  ULDC UR27, c[0x0][0x9e0] ;  /* 0x00027800001b7ab9 */ /* 0x000fca0000000800 */
.L_x_4975:
[----:B------:R-:W-:-:S04]  /*ad70*/  UIADD3 UR4, UR26, 0x1, URZ ;  /* 0x000000011a047890 */ /* 0x000fc8000fffe03f */
[----:B------:R-:W-:-:S04]  /*ad80*/  UISETP.NE.AND UP0, UPT, UR4, 0x2, UPT ;  /* 0x000000020400788c */ /* 0x000fc8000bf05270 */
[----:B------:R-:W-:Y:S02]  /*ad90*/  USEL UR10, URZ, 0x1, UP0 ;  /* 0x000000013f0a7887 */ /* 0x000fe40008000000 */
[----:B------:R-:W-:Y:S02]  /*ada0*/  USEL UR4, UR4, URZ, UP0 ;  /* 0x0000003f04047287 */ /* 0x000fe40008000000 */
[----:B------:R-:W-:Y:S01]  /*adb0*/  ULOP3.LUT UR5, UR5, UR10, URZ, 0x3c, !UPT ;  /* 0x0000000a05057292 */ /* 0x000fe2000f8e3c3f */
[----:B-123--:R-:W-:Y:S11]  /*adc0*/  @!P4 BRA `(.L_x_4957) ;  /* 0x000000000004c947 */ /* 0x00eff60003800000 */
[----:B------:R-:W-:Y:S01]  /*add0*/  BPT.TRAP 0x1 ;  /* 0x000000040000795c */ /* 0x000fe20000300000 */
.L_x_4957:
[----:B------:R-:W-:Y:S01]  /*ade0*/  ULEA UR25, UR4, UR40, 0x3 ;  /* 0x0000002804197291 */ /* 0x000fe2000f8e183f */
[----:B------:R-:W-:-:S04]  /*adf0*/  MOV R13, UR5 ;  /* 0x00000005000d7c02 */ /* 0x000fc80008000f00 */
[----:B------:R-:W-:-:S04]  /*ae00*/  SHF.L.U32 R13, R13, 0x1f, RZ ;  /* 0x0000001f0d0d7819 */ /* 0x000fc800000006ff */
[----:B------:R3:W4:Y:S01]  /*ae10*/  SYNCS.PHASECHK.TRANS64.TRYWAIT P0, [UR25+0x28c30], R13 ;  /* 0x028c300dff0075a7 */ /* 0x0007220008000159 */
[----:B------:R-:W-:Y:S05]  /*ae20*/  @!P4 BRA `(.L_x_4958) ;  /* 0x000000000004c947 */ /* 0x000fea0003800000 */
[----:B------:R-:W-:Y:S01]  /*ae30*/  BPT.TRAP 0x1 ;  /* 0x000000040000795c */ /* 0x000fe20000300000 */
.L_x_4958:
[----:B----4-:R-:W-:Y:S05]  /*ae40*/  @P0 BRA `(.L_x_4959) ;  /* 0x0000000000080947 */ /* 0x010fea0003800000 */
[----:B------:R-:W4:Y:S02]  /*ae50*/  SYNCS.PHASECHK.TRANS64.TRYWAIT P0, [UR25+0x28c30], R13 ;  /* 0x028c300dff0075a7 */ /* 0x000f240008000159 */
[----:B----4-:R-:W-:Y:S05]  /*ae60*/  @!P0 BRA `(.L_x_4960) ;  /* 0x0000009400c88947 */ /* 0x010fea0003800000 */
.L_x_4959:
[----:B------:R-:W-:Y:S01]  /*ae70*/  ULEA UR10, UR4, UR24, 0x9 ;  /* 0x00000018040a7291 */ /* 0x000fe2000f8e483f */
[----:B01----:R-:W-:Y:S01]  /*ae80*/  WARPGROUP.ARRIVE ;  /* 0x00000000000079c5 */ /* 0x003fe20000000000 */
        /* <DEDUP_REMOVED lines=20> */
.L_x_4961:
[----:B------:R-:W-:Y:S01]  /*afd0*/  ISETP.NE.AND P0, PT, R19, 0x1, PT ;  /* 0x000000011300780c */ /* 0x000fe20003f05270 */
[----:B------:R-:W-:Y:S01]  /*afe0*/  FMUL.FTZ R187, R165, UR31 ;  /* 0x0000001fa5bb7c20 */ /* 0x000fe20008410000 */
[----:B------:R-:W-:Y:S01]  /*aff0*/  FMUL.FTZ R186, R164, UR31 ;  /* 0x0000001fa4ba7c20 */ /* 0x000fe20008410000 */
[----:B--2---:R-:W-:Y:S01]  /*b000*/  FMUL.FTZ R14, R153, UR31 ;  /* 0x0000001f990e7c20 */ /* 0x004fe20008410000 */
[----:B------:R-:W-:Y:S01]  /*b010*/  FMUL.FTZ R153, R162, UR31 ;  /* 0x0000001fa2997c20 */ /* 0x000fe20008410000 */
[----:B------:R-:W-:Y:S01]  /*b020*/  FMUL.FTZ R162, R178, UR31 ;  /* 0x0000001fb2a27c20 */ /* 0x000fe20008410000 */
[----:B------:R-:W-:Y:S01]  /*b030*/  IMAD.MOV.U32 R178, RZ, RZ, R2 ;  /* 0x000000ffffb27224 */ /* 0x000fe200078e0002 */
[----:B------:R-:W-:Y:S01]  /*b040*/  USHF.L.U32 UR11, UR43, 0x6, URZ ;  /* 0x000000062b0b7899 */ /* 0x000fe2000800063f */
[----:B------:R-:W-:Y:S01]  /*b050*/  FMUL.FTZ R15, R156, UR31 ;  /* 0x0000001f9c0f7c20 */ /* 0x000fe20008410000 */
[----:B------:R-:W-:Y:S01]  /*b060*/  FMUL.FTZ R156, R167, UR31 ;  /* 0x0000001fa79c7c20 */ /* 0x000fe20008410000 */
[----:B----4-:R-:W-:Y:S01]  /*b070*/  FMUL.FTZ R12, R152, UR31 ;  /* 0x0000001f980c7c20 */ /* 0x010fe20008410000 */
[----:B------:R-:W-:Y:S01]  /*b080*/  FMUL.FTZ R11, R154, UR31 ;  /* 0x0000001f9a0b7c20 */ /* 0x000fe20008410000 */
[----:B------:R-:W-:Y:S01]  /*b090*/  FMUL.FTZ R22, R155, UR31 ;  /* 0x0000001f9b167c20 */ /* 0x000fe20008410000 */
[----:B------:R-:W0:Y:S01]  /*b0a0*/  @P0 LDC R165, c[0x0][0x44c] ;  /* 0x00011300ffa50b82 */ /* 0x000e220000000800 */
[----:B------:R-:W-:-:S02]  /*b0b0*/  IMAD.U32 R167, RZ, RZ, UR11 ;  /* 0x0000000bffa77e24 */ /* 0x000fc4000f8e00ff */
        /* <DEDUP_REMOVED lines=8> */
[----:B------:R-:W-:Y:S01]  /*b140*/  MOV R191, UR30 ;  /* 0x0000001e00bf7c02 */ /* 0x000fe20008000f00 */
        /* <DEDUP_REMOVED lines=13> */
[----:B0-----:R-:W-:Y:S01]  /*b220*/  @P0 IMAD.HI.U32 R165, R2, R165, RZ ;  /* 0x000000a502a50227 */ /* 0x001fe200078e00ff */
[----:B------:R-:W-:Y:S01]  /*b230*/  UIADD3 UR10, UR25, 0x28c40, URZ ;  /* 0x00028c40190a7890 */ /* 0x000fe2000fffe03f */
[----:B------:R-:W-:Y:S01]  /*b240*/  LOP3.LUT P5, RZ, R16, 0x1, RZ, 0xc0, !PT ;  /* 0x0000000110ff7812 */ /* 0x000fe200078ac0ff */
[----:B------:R-:W0:Y:S01]  /*b250*/  MUFU.TANH R12, R12 ;  /* 0x0000000c000c7308 */ /* 0x000e220000002400 */
[----:B------:R-:W-:Y:S01]  /*b260*/  FMUL.FTZ R180, R180, UR31 ;  /* 0x0000001fb4b47c20 */ /* 0x000fe20008410000 */
[----:B------:R-:W-:Y:S01]  /*b270*/  UPRMT UR10, UR42, 0x654, UR10 ;  /* 0x000006542a0a7896 */ /* 0x000fe2000800000a */
[----:B-1----:R-:W-:-:S02]  /*b280*/  @P0 SHF.R.U32.HI R178, RZ, R164, R165 ;  /* 0x000000a4ffb20219 */ /* 0x002fc400000116a5 */
[----:B------:R-:W-:Y:S01]  /*b290*/  IADD3 R164, -R0, 0x1, -R167 ;  /* 0x0000000100a47810 */ /* 0x000fe20007ffe9a7 */
[----:B------:R-:W-:Y:S02]  /*b2a0*/  FMUL.FTZ R167, R183, UR31 ;  /* 0x0000001fb7a77c20 */ /* 0x000fe40008410000 */
[----:B------:R-:W1:Y:S01]  /*b2b0*/  MUFU.TANH R14, R14 ;  /* 0x0000000e000e7308 */ /* 0x000e620000002400 */
[----:B------:R-:W2:Y:S02]  /*b2c0*/  SHFL.IDX PT, R165, R178, RZ, 0x1c1f ;  /* 0x001c1fffb2a57589 */ /* 0x000ea400000e0000 */
        /* <DEDUP_REMOVED lines=8> */
[----:B--2---:R-:W-:-:S07]  /*b350*/  IMAD.IADD R179, R182, 0x1, R165 ;  /* 0x00000001b6b37824 */ /* 0x004fce00078e02a5 */
[----:B------:R-:W2:Y:S08]  /*b360*/  MUFU.TANH R184, R184 ;  /* 0x000000b800b87308 */ /* 0x000eb00000002400 */
        /* <DEDUP_REMOVED lines=26> */
[----:B-----5:R-:W-:Y:S01]  /*b510*/  IMAD.IADD R180, R183, 0x1, R165 ;  /* 0x00000001b7b47824 */ /* 0x020fe200078e02a5 */
[----:B-12-4-:R-:W-:Y:S06]  /*b520*/  @!P5 BRA `(.L_x_4962) ;  /* 0x00000000005cd947 */ /* 0x016fec0003800000 */
[----:B------:R-:W-:Y:S01]  /*b530*/  IMAD R164, R191, UR41, R165 ;  /* 0x00000029bfa47c24 */ /* 0x000fe2000f8e02a5 */
[----:B------:R-:W-:Y:S04]  /*b540*/  BSSY B0, `(.L_x_4963) ;  /* 0x0000011000007945 */ /* 0x000fe80003800000 */
[----:B------:R-:W-:-:S04]  /*b550*/  IADD3 R175, R164, -UR29, RZ ;  /* 0x8000001da4af7c10 */ /* 0x000fc8000fffe0ff */
        /* <DEDUP_REMOVED lines=10> */
.L_x_4964:
[----:B------:R-:W-:-:S05]  /*b600*/  IMAD.U32 R170, RZ, RZ, UR28 ;  /* 0x0000001cffaa7e24 */ /* 0x000fca000f8e00ff */
[----:B------:R-:W-:-:S13]  /*b610*/  ISETP.NE.AND P0, PT, R170, 0x1, PT ;  /* 0x00000001aa00780c */ /* 0x000fda0003f05270 */
[----:B------:R-:W1:Y:S02]  /*b620*/  @P0 LDC.64 R164, c[0x0][0x9e8] ;  /* 0x00027a00ffa40b82 */ /* 0x000e640000000a00 */
[----:B-1----:R-:W-:-:S05]  /*b630*/  @P0 IMAD.HI.U32 R164, R175, R164, RZ ;  /* 0x000000a4afa40227 */ /* 0x002fca00078e00ff */
[----:B------:R-:W-:-:S07]  /*b640*/  @P0 SHF.R.U32.HI R175, RZ, R165, R164 ;  /* 0x000000a5ffaf0219 */ /* 0x000fce00000116a4 */
.L_x_4965:
[----:B------:R-:W-:Y:S05]  /*b650*/  BSYNC B0 ;  /* 0x0000000000007941 */ /* 0x000fea0003800000 */
.L_x_4963:
[----:B------:R-:W-:-:S05]  /*b660*/  IMAD R175, R175, R170, -UR11 ;  /* 0x8000000bafaf7e24 */ /* 0x000fca000f8e02aa */
[----:B------:R-:W-:-:S04]  /*b670*/  IADD3 R175, -R0, R175, RZ ;  /* 0x000000af00af7210 */ /* 0x000fc80007ffe1ff */
[----:B------:R-:W-:Y:S02]  /*b680*/  VIADDMNMX R179, R175, R170, R179, PT ;  /* 0x000000aaafb37246 */ /* 0x000fe400038001b3 */
[----:B------:R-:W-:-:S07]  /*b690*/  VIMNMX R180, R180, R175, !PT ;  /* 0x000000afb4b47248 */ /* 0x000fce0007fe0100 */
.L_x_4962:
[----:B------:R-:W-:-:S06]  /*b6a0*/  UISETP.GT.AND UP0, UPT, UR43, -0x1, UPT ;  /* 0xffffffff2b00788c */ /* 0x000fcc000bf04270 */
[----:B------:R-:W-:-:S04]  /*b6b0*/  PLOP3.LUT P0, PT, PT, PT, UP0, 0x80, 0x0 ;  /* 0x000000000000781c */ /* 0x000fc80003f0f008 */
[C---:B------:R-:W-:Y:S02]  /*b6c0*/  ISETP.GT.AND P1, PT, R180.reuse, RZ, P0 ;  /* 0x000000ffb400720c */ /* 0x040fe40000724270 */
[C---:B------:R-:W-:Y:S02]  /*b6d0*/  ISETP.GT.AND P3, PT, R180.reuse, 0x1, P0 ;  /* 0x00000001b400780c */ /* 0x040fe40000764270 */
[C---:B------:R-:W-:Y:S02]  /*b6e0*/  ISETP.LT.OR P2, PT, R179.reuse, 0x1, P1 ;  /* 0x00000001b300780c */ /* 0x040fe40000f41670 */
[----:B------:R-:W-:Y:S02]  /*b6f0*/  ISETP.GT.AND P1, PT, R180, 0x8, P0 ;  /* 0x00000008b400780c */ /* 0x000fe40000724270 */
[----:B0-----:R-:W-:Y:S02]  /*b700*/  FSEL R177, R12, -INF , !P2 ;  /* 0xff8000000cb17808 */ /* 0x001fe40005000000 */
[----:B------:R-:W-:Y:S01]  /*b710*/  ISETP.GT.AND P2, PT, R180, 0x9, P0 ;  /* 0x00000009b400780c */ /* 0x000fe20000744270 */
[----:B------:R-:W0:Y:S01]  /*b720*/  SHFL.IDX PT, R12, R178, 0x1, 0x1c1f ;  /* 0x003c1f00b20c7f89 */ /* 0x000e2200000e0000 */
        /* <DEDUP_REMOVED lines=11> */
[----:B------:R-:W-:Y:S01]  /*b7e0*/  ISETP.LT.OR P2, PT, R179, 0x19, P2 ;  /* 0x00000019b300780c */ /* 0x000fe20001741670 */
[----:B0-----:R-:W-:Y:S01]  /*b7f0*/  IMAD.IADD R178, R183, 0x1, R12 ;  /* 0x00000001b7b27824 */ /* 0x001fe200078e020c */
        /* <DEDUP_REMOVED lines=20> */
[----:B------:R-:W-:Y:S01]  /*b940*/  FSEL R161, R176, -INF , !P2 ;  /* 0xff800000b0a17808 */ /* 0x000fe20005000000 */
[----:B------:R-:W-:Y:S01]  /*b950*/  IMAD.IADD R176, R182, 0x1, R12 ;  /* 0x00000001b6b07824 */ /* 0x000fe200078e020c */
        /* <DEDUP_REMOVED lines=8> */
[----:B------:R-:W-:Y:S01]  /*b9e0*/  FSEL R165, R181, -INF , !P2 ;  /* 0xff800000b5a57808 */ /* 0x000fe20005000000 */
[----:B------:R-:W-:Y:S06]  /*b9f0*/  @!P5 BRA `(.L_x_4966) ;  /* 0x00000000005cd947 */ /* 0x000fec0003800000 */
        /* <DEDUP_REMOVED lines=13> */
.L_x_4968:
[----:B------:R-:W-:-:S05]  /*bad0*/  IMAD.U32 R12, RZ, RZ, UR28 ;  /* 0x0000001cff0c7e24 */ /* 0x000fca000f8e00ff */
[----:B------:R-:W-:-:S13]  /*bae0*/  ISETP.NE.AND P1, PT, R12, 0x1, PT ;  /* 0x000000010c00780c */ /* 0x000fda0003f25270 */
[----:B------:R-:W0:Y:S02]  /*baf0*/  @P1 LDC.64 R14, c[0x0][0x9e8] ;  /* 0x00027a00ff0e1b82 */ /* 0x000e240000000a00 */
[----:B0-----:R-:W-:-:S05]  /*bb00*/  @P1 IMAD.HI.U32 R14, R179, R14, RZ ;  /* 0x0000000eb30e1227 */ /* 0x001fca00078e00ff */
[----:B------:R-:W-:-:S07]  /*bb10*/  @P1 SHF.R.U32.HI R179, RZ, R15, R14 ;  /* 0x0000000fffb31219 */ /* 0x000fce000001160e */
.L_x_4969:
[----:B------:R-:W-:Y:S05]  /*bb20*/  BSYNC B0 ;  /* 0x0000000000007941 */ /* 0x000fea0003800000 */
.L_x_4967:
[----:B------:R-:W-:-:S05]  /*bb30*/  IMAD R179, R179, R12, -UR11 ;  /* 0x8000000bb3b37e24 */ /* 0x000fca000f8e020c */
[----:B------:R-:W-:-:S04]  /*bb40*/  IADD3 R179, -R0, R179, RZ ;  /* 0x000000b300b37210 */ /* 0x000fc80007ffe1ff */
[----:B------:R-:W-:Y:S02]  /*bb50*/  VIADDMNMX R176, R179, R12, R176, PT ;  /* 0x0000000cb3b07246 */ /* 0x000fe400038001b0 */
[----:B------:R-:W-:-:S07]  /*bb60*/  VIMNMX R178, R178, R179, !PT ;  /* 0x000000b3b2b27248 */ /* 0x000fce0007fe0100 */
.L_x_4966:
        /* <DEDUP_REMOVED lines=190> */
[----:B------:R-:W4:Y:S01]  /*c750*/  MUFU.EX2 R172, R172 ;  /* 0x000000ac00ac7308 */ /* 0x000f220000000800 */
        /* <DEDUP_REMOVED lines=16> */
[----:B----4-:R-:W-:Y:S01]  /*c860*/  FADD.FTZ R156, R172, R157 ;  /* 0x0000009dac9c7221 */ /* 0x010fe20000010000 */
        /* <DEDUP_REMOVED lines=38> */
[----:B------:R2:W4:Y:S01]  /*cad0*/  MUFU.EX2 R157, R153 ;  /* 0x00000099009d7308 */ /* 0x0005220000000800 */
        /* <DEDUP_REMOVED lines=23> */
[----:B------:R-:W5:Y:S01]  /*cc50*/  MUFU.EX2 R173, R173 ;  /* 0x000000ad00ad7308 */ /* 0x000f620000000800 */
        /* <DEDUP_REMOVED lines=10> */
[----:B----4-:R-:W-:Y:S01]  /*cd00*/  FADD.FTZ R15, R157, R168 ;  /* 0x000000a89d0f7221 */ /* 0x010fe20000010000 */
[----:B-1----:R-:W-:Y:S01]  /*cd10*/  F2FP.F16.F32.PACK_AB R157, R184, R157 ;  /* 0x0000009db89d723e */ /* 0x002fe200000000ff */
[-C--:B------:R-:W-:Y:S01]  /*cd20*/  FMUL.FTZ R83, R83, R22.reuse ;  /* 0x0000001653537220 */ /* 0x080fe20000410000 */
[----:B------:R-:W-:Y:S01]  /*cd30*/  FMUL.FTZ R86, R86, R22 ;  /* 0x0000001656567220 */ /* 0x000fe20000410000 */
[----:B------:R-:W-:Y:S01]  /*cd40*/  FADD.FTZ R168, R184, R15 ;  /* 0x0000000fb8a87221 */ /* 0x000fe20000010000 */
[----:B------:R-:W1:Y:S01]  /*cd50*/  MUFU.EX2 R182, R182 ;  /* 0x000000b600b67308 */ /* 0x000e620000000800 */
[C---:B-----5:R-:W-:Y:S01]  /*cd60*/  FADD.FTZ R160, R173.reuse, R156 ;  /* 0x0000009cada07221 */ /* 0x060fe20000010000 */
        /* <DEDUP_REMOVED lines=38> */
[----:B------:R-:W4:Y:S01]  /*cfd0*/  MUFU.EX2 R165, R190 ;  /* 0x000000be00a57308 */ /* 0x000f220000000800 */
        /* <DEDUP_REMOVED lines=16> */
[----:B----4-:R-:W-:Y:S01]  /*d0e0*/  FADD.FTZ R15, R165, R172 ;  /* 0x000000aca50f7221 */ /* 0x010fe20000010000 */
[-C--:B------:R-:W-:Y:S01]  /*d0f0*/  FMUL.FTZ R147, R147, R22.reuse ;  /* 0x0000001693937220 */ /* 0x080fe20000410000 */
[-C--:B------:R-:W-:Y:S01]  /*d100*/  FMUL.FTZ R150, R150, R22.reuse ;  /* 0x0000001696967220 */ /* 0x080fe20000410000 */
[----:B------:R-:W-:-:S04]  /*d110*/  FMUL.FTZ R151, R151, R22 ;  /* 0x0000001697977220 */ /* 0x000fc80000410000 */
[----:B------:R-:W4:Y:S01]  /*d120*/  MUFU.EX2 R170, R175 ;  /* 0x000000af00aa7308 */ /* 0x000f220000000800 */
[C---:B-1----:R-:W-:Y:S01]  /*d130*/  FADD.FTZ R14, R168.reuse, R15 ;  /* 0x0000000fa80e7221 */ /* 0x042fe20000010000 */
[----:B------:R-:W-:-:S03]  /*d140*/  F2FP.F16.F32.PACK_AB R165, R168, R165 ;  /* 0x000000a5a8a5723e */ /* 0x000fc600000000ff */
[----:B--2---:R-:W-:Y:S01]  /*d150*/  FADD.FTZ R15, R167, R14 ;  /* 0x0000000ea70f7221 */ /* 0x004fe20000010000 */
[----:B----4-:R-:W-:-:S03]  /*d160*/  F2FP.F16.F32.PACK_AB R167, R170, R167 ;  /* 0x000000a7aaa7723e */ /* 0x010fc600000000ff */
[----:B------:R-:W-:Y:S02]  /*d170*/  FADD.FTZ R4, R170, R15 ;  /* 0x0000000faa047221 */ /* 0x000fe40000010000 */
[----:B------:R0:W-:Y:S01]  /*d180*/  STSM.16.M88.4 [R7], R164 ;  /* 0x000000a407007844 */ /* 0x0001e20000000200 */
[----:B------:R-:W-:Y:S05]  /*d190*/  @!P4 BRA `(.L_x_4970) ;  /* 0x000000000004c947 */ /* 0x000fea0003800000 */
[----:B------:R-:W-:Y:S01]  /*d1a0*/  BPT.TRAP 0x1 ;  /* 0x000000040000795c */ /* 0x000fe20000300000 */
.L_x_4970:
[----:B------:R1:W2:Y:S01]  /*d1b0*/  SYNCS.PHASECHK.TRANS64.TRYWAIT P0, [UR25+0x28c50], R13 ;  /* 0x028c500dff0075a7 */ /* 0x0002a20008000159 */
[----:B------:R-:W-:Y:S05]  /*d1c0*/  @!P4 BRA `(.L_x_4971) ;  /* 0x000000000004c947 */ /* 0x000fea0003800000 */
[----:B------:R-:W-:Y:S01]  /*d1d0*/  BPT.TRAP 0x1 ;  /* 0x000000040000795c */ /* 0x000fe20000300000 */
.L_x_4971:
[----:B--2---:R-:W-:Y:S05]  /*d1e0*/  @P0 BRA `(.L_x_4972) ;  /* 0x0000000000080947 */ /* 0x004fea0003800000 */
[----:B------:R-:W2:Y:S02]  /*d1f0*/  SYNCS.PHASECHK.TRANS64.TRYWAIT P0, [UR25+0x28c50], R13 ;  /* 0x028c500dff0075a7 */ /* 0x000ea40008000159 */
[----:B--2---:R-:W-:Y:S05]  /*d200*/  @!P0 BRA `(.L_x_4973) ;  /* 0x0000007000f88947 */ /* 0x004fea0003800000 */
.L_x_4972:
        /* <DEDUP_REMOVED lines=34> */
.L_x_4974:
[----:B------:R-:W-:Y:S01]  /*d430*/  UIADD3 UR25, UR25, 0x28c60, URZ ;  /* 0x00028c6019197890 */ /* 0x000fe2000fffe03f */
[----:B------:R-:W-:Y:S01]  /*d440*/  ISETP.LT.AND P0, PT, R17, UR43, PT ;  /* 0x0000002b11007c0c */ /* 0x000fe2000bf01270 */
[----:B------:R-:W-:Y:S01]  /*d450*/  UIADD3 UR43, UR43, -0x1, URZ ;  /* 0xffffffff2b2b7890 */ /* 0x000fe2000fffe03f */
[----:B------:R-:W-:Y:S01]  /*d460*/  MOV R21, R11 ;  /* 0x0000000b00157202 */ /* 0x000fe20000000f00 */
[----:B------:R-:W-:Y:S01]  /*d470*/  UPRMT UR25, UR42, 0x654, UR25 ;  /* 0x000006542a197896 */ /* 0x000fe20008000019 */
[----:B------:R-:W-:Y:S01]  /*d480*/  IMAD.MOV.U32 R20, RZ, RZ, R12 ;  /* 0x000000ffff147224 */ /* 0x000fe200078e000c */
[----:B------:R-:W-:-:S07]  /*d490*/  UMOV UR26, UR4 ;  /* 0x00000004001a7c82 */ /* 0x000fce0008000000 */
[----:B------:R-:W-:Y:S01]  /*d4a0*/  SYNCS.ARRIVE.TRANS64.RED.A1T0 RZ, [UR25], RZ ;  /* 0x000000ffffff79a7 */ /* 0x000fe20008100419 */
[----:B------:R-:W-:Y:S05]  /*d4b0*/  @P0 BRA `(.L_x_4975) ;  /* 0xffffffd8002c0947 */ /* 0x000fea000383ffff */
.L_x_4956:
[----:B------:R-:W4:Y:S01]  /*d4c0*/  SHFL.BFLY PT, R0, R3, 0x2, 0x1f ;  /* 0x0c401f0003007f89 */ /* 0x000f2200000e0000 */
[----:B------:R-:W-:Y:S08]  /*d4d0*/  BAR.ARV 0x8, 0x100 ;  /* 0x0204000000007b1d */ /* 0x000ff00000002000 */
[----:B------:R-:W-:Y:S01]  /*d4e0*/  BAR.SYNC.DEFER_BLOCKING 0xf, 0x100 ;  /* 0x03c4000000007b1d */ /* 0x000fe20000010000 */
[----:B------:R-:W-:-:S05]  /*d4f0*/  ISETP.NE.AND P0, PT, R10, RZ, PT ;  /* 0x000000ff0a00720c */ /* 0x000fca0003f05270 */
[----:B01----:R-:W0:Y:S01]  /*d500*/  SHFL.BFLY PT, R7, R4, 0x2, 0x1f ;  /* 0x0c401f0004077f89 */ /* 0x003e2200000e0000 */
[----:B----4-:R-:W-:Y:S01]  /*d510*/  FADD.FTZ R2, R0, R3 ;  /* 0x0000000300027221 */ /* 0x010fe20000010000 */
[----:B------:R-:W-:-:S04]  /*d520*/  MOV R3, UR10 ;  /* 0x0000000a00037c02 */ /* 0x000fc80008000f00 */
[----:B------:R-:W1:Y:S01]  /*d530*/  SHFL.BFLY PT, R5, R2, 0x1, 0x1f ;  /* 0x0c201f0002057f89 */ /* 0x000e6200000e0000 */
[----:B0-----:R-:W-:Y:S01]  /*d540*/  FADD.FTZ R7, R7, R4 ;  /* 0x0000000407077221 */ /* 0x001fe20000010000 */
[----:B------:R-:W-:-:S04]  /*d550*/  IMAD.MOV.U32 R4, RZ, RZ, -0x800000 ;  /* 0xff800000ff047424 */ /* 0x000fc800078e00ff */
[----:B------:R-:W2:Y:S01]  /*d560*/  SHFL.BFLY PT, R0, R7, 0x1, 0x1f ;  /* 0x0c201f0007007f89 */ /* 0x000ea200000e0000 */
[----:B-1----:R-:W-:Y:S01]  /*d570*/  FADD.FTZ R8, R2, R5 ;  /* 0x0000000502087221 */ /* 0x002fe20000010000 */
[----:B------:R-:W-:Y:S02]  /*d580*/  IMAD.MOV.U32 R5, RZ, RZ, RZ ;  /* 0x000000ffff057224 */ /* 0x000fe400078e00ff */
[----:B------:R-:W-:Y:S02]  /*d590*/  IMAD.U32 R2, RZ, RZ, UR4 ;  /* 0x00000004ff027e24 */ /* 0x000fe4000f8e00ff */
[----:B------:R-:W-:Y:S02]  /*d5a0*/  FSETP.NE.FTZ.AND P1, PT, R8, RZ, PT ;  /* 0x000000ff0800720b */ /* 0x000fe40003f35000 */
[----:B------:R-:W-:-:S05]  /*d5b0*/  IMAD R2, R2, 0x40, R9 ;  /* 0x0000004002027824 */ /* 0x000fca00078e0209 */
[----:B------:R-:W-:-:S06]  /*d5c0*/  @!P0 LEA R2, R2, UR40, 0x2 ;  /* 0x0000002802028c11 */ /* 0x000fcc000f8e10ff */
[----:B------:R-:W0:Y:S01]  /*d5d0*/  @P1 MUFU.RCP R5, R8 ;  /* 0x0000000800051308 */ /* 0x000e220000001000 */
[----:B------:R-:W-:Y:S01]  /*d5e0*/  @P1 FMUL.FTZ R3, R3, 0.69314718246459960938 ;  /* 0x3f31721803031820 */ /* 0x000fe20000410000 */
[----:B--23--:R-:W-:Y:S01]  /*d5f0*/  FADD.FTZ R13, R7, R0 ;  /* 0x00000000070d7221 */ /* 0x00cfe20000010000 */
[----:B------:R-:W-:-:S04]  /*d600*/  MOV R0, RZ ;  /* 0x000000ff00007202 */ /* 0x000fc80000000f00 */
[----:B------:R-:W-:Y:S01]  /*d610*/  FSETP.NE.FTZ.AND P2, PT, R13, RZ, PT ;  /* 0x000000ff0d00720b */ /* 0x000fe20003f55000 */
[----:B------:R-:W-:Y:S01]  /*d620*/  @P1 MUFU.LG2 R6, R8 ;  /* 0x0000000800061308 */ /* 0x000fe20000000c00 */
[----:B0-----:R0:W-:Y:S01]  /*d630*/  @!P0 STS [R2+0x28800], R5 ;  /* 0x0288000502008388 */ /* 0x0011e20000000800 */
[-C--:B------:R-:W-:Y:S01]  /*d640*/  FMUL.FTZ R24, R24, R5.reuse ;  /* 0x0000000518187220 */ /* 0x080fe20000410000 */
[----:B------:R-:W-:-:S09]  /*d650*/  FMUL.FTZ R25, R25, R5 ;  /* 0x0000000519197220 */ /* 0x000fd20000410000 */
        /* <DEDUP_REMOVED lines=8> */
[----:B------:R-:W2:Y:S01]  /*d6e0*/  @P2 MUFU.LG2 R7, R13 ;  /* 0x0000000d00072308 */ /* 0x000ea20000000c00 */
        /* <DEDUP_REMOVED lines=57> */
[----:B------:R-:W-:Y:S01]  /*da80*/  @P1 FMUL.FTZ R6, R6, 0.69314718246459960938 ;  /* 0x3f31721806061820 */ /* 0x000fe20000410000 */
[----:B--2---:R-:W-:Y:S01]  /*da90*/  @P2 FMUL.FTZ R8, R7, 0.69314718246459960938 ;  /* 0x3f31721807082820 */ /* 0x004fe20000410000 */
[----:B-1----:R-:W-:Y:S01]  /*daa0*/  MOV R2, 0xff800000 ;  /* 0xff80000000027802 */ /* 0x002fe20000000f00 */
        /* <DEDUP_REMOVED lines=69> */
.L_x_4880:
[----:B------:R-:W-:Y:S05]  /*df00*/  @P0 BRA `(.L_x_4976) ;  /* 0x0000002000e00947 */ /* 0x000fea0003800000 */
[----:B------:R-:W1:Y:S01]  /*df10*/  S2R R0, SR_TID.X ;  /* 0x0000000000007919 */ /* 0x000e620000002100 */
[----:B------:R-:W2:Y:S01]  /*df20*/  S2UR UR5, SR_CgaCtaId ;  /* 0x00000000000579c3 */ /* 0x000ea20000008800 */
[----:B------:R-:W-:Y:S01]  /*df30*/  UMOV UR4, 0x400 ;  /* 0x0000040000047882 */ /* 0x000fe20000000000 */
[----:B------:R-:W-:-:S06]  /*df40*/  IMAD.MOV R3, RZ, RZ, -R18 ;  /* 0x000000ffff037224 */ /* 0x000fcc00078e0a12 */
[----:B------:R-:W-:Y:S01]  /*df50*/  BAR.SYNC.DEFER_BLOCKING 0x1, 0x100 ;  /* 0x0044000000007b1d */ /* 0x000fe20000010000 */
[----:B0-----:R-:W-:-:S07]  /*df60*/  SHF.R.S32.HI R9, RZ, 0x1f, R18 ;  /* 0x0000001fff097819 */ /* 0x001fce0000011412 */
[----:B------:R-:W0:Y:S08]  /*df70*/  S2UR UR6, SR_CTAID.Y ;  /* 0x00000000000679c3 */ /* 0x000e300000002600 */
[----:B------:R-:W0:Y:S01]  /*df80*/  LDC R12, c[0x0][0xc50] ;  /* 0x00031400ff0c7b82 */ /* 0x000e220000000800 */
[----:B--2---:R-:W-:-:S07]  /*df90*/  ULEA UR4, UR5, UR4, 0x18 ;  /* 0x0000000405047291 */ /* 0x004fce000f8ec03f */
[----:B------:R-:W2:Y:S01]  /*dfa0*/  LDC R6, c[0x0][0xbe8] ;  /* 0x0002fa00ff067b82 */ /* 0x000ea20000000800 */
[----:B------:R-:W-:Y:S01]  /*dfb0*/  UIADD3 UR4, UR4, 0x28c20, URZ ;  /* 0x00028c2004047890 */ /* 0x000fe2000fffe03f */
[----:B-1----:R-:W-:-:S03]  /*dfc0*/  VIADD R152, R0, 0xffffff80 ;  /* 0xffffff8000987836 */ /* 0x002fc60000000000 */
[----:B------:R-:W-:Y:S02]  /*dfd0*/  UPRMT UR4, URZ, 0x654, UR4 ;  /* 0x000006543f047896 */ /* 0x000fe40008000004 */
[----:B------:R-:W-:-:S04]  /*dfe0*/  SHF.R.S32.HI R153, RZ, 0x1f, R152 ;  /* 0x0000001fff997819 */ /* 0x000fc80000011498 */
[----:B------:R-:W-:Y:S01]  /*dff0*/  LEA.HI R10, R153, R152, RZ, 0x7 ;  /* 0x00000098990a7211 */ /* 0x000fe200078f38ff */
[----:B0-----:R-:W-:Y:S02]  /*e000*/  IMAD R3, R12, R3, UR6 ;  /* 0x000000060c037e24 */ /* 0x001fe4000f8e0203 */
[----:B------:R-:W-:Y:S01]  /*e010*/  SYNCS.ARRIVE.TRANS64.RED.A1T0 RZ, [UR4], RZ ;  /* 0x000000ffffff79a7 */ /* 0x000fe20008100404 */
[----:B------:R-:W-:Y:S02]  /*e020*/  SHF.R.S32.HI R8, RZ, 0x7, R10 ;  /* 0x00000007ff087819 */ /* 0x000fe4000001140a */
[----:B------:R-:W-:-:S03]  /*e030*/  LOP3.LUT R5, R10, 0xffffff80, RZ, 0xc0, !PT ;  /* 0xffffff800a057812 */ /* 0x000fc600078ec0ff */
[----:B------:R-:W0:Y:S01]  /*e040*/  SHFL.IDX PT, R7, R8, RZ, 0x1f ;  /* 0x00001fff08077589 */ /* 0x000e2200000e0000 */
[----:B------:R-:W-:Y:S02]  /*e050*/  IADD3 R0, R152, -R5, RZ ;  /* 0x8000000598007210 */ /* 0x000fe40007ffe0ff */
[----:B------:R-:W-:Y:S02]  /*e060*/  SHF.R.S32.HI R5, RZ, 0x1f, R3 ;  /* 0x0000001fff057819 */ /* 0x000fe40000011403 */
[----:B------:R-:W-:Y:S02]  /*e070*/  SHF.R.S32.HI R157, RZ, 0x1f, R0 ;  /* 0x0000001fff9d7819 */ /* 0x000fe40000011400 */
[----:B0-----:R-:W-:Y:S02]  /*e080*/  ISETP.NE.AND P0, PT, R7, RZ, PT ;  /* 0x000000ff0700720c */ /* 0x001fe40003f05270 */
[----:B------:R-:W-:-:S11]  /*e090*/  LEA.HI R7, R157, R0, RZ, 0x2 ;  /* 0x000000009d077211 */ /* 0x000fd600078f10ff */
[----:B--2---:R-:W-:Y:S05]  /*e0a0*/  @P0 BRA `(.L_x_4977) ;  /* 0x0000000400380947 */ /* 0x004fea0003800000 */
[----:B------:R-:W0:Y:S01]  /*e0b0*/  LDC R19, c[0x0][0xbe8] ;  /* 0x0002fa00ff137b82 */ /* 0x000e220000000800 */
[----:B------:R-:W-:Y:S01]  /*e0c0*/  LOP3.LUT R11, R10, 0xffffff80, RZ, 0xc0, !PT ;  /* 0xffffff800a0b7812 */ /* 0x000fe200078ec0ff */
[----:B------:R-:W1:Y:S01]  /*e0d0*/  S2R R155, SR_CTAID.X ;  /* 0x00000000009b7919 */ /* 0x000e620000002500 */
[----:B------:R-:W-:Y:S01]  /*e0e0*/  LEA.HI R12, R153, R152, RZ, 0x2 ;  /* 0x00000098990c7211 */ /* 0x000fe200078f10ff */
[----:B------:R-:W-:Y:S02]  /*e0f0*/  ULDC.64 UR4, c[0x0][0xbd0] ;  /* 0x0002f40000047ab9 */ /* 0x000fe40000000a00 */
[----:B------:R-:W-:Y:S01]  /*e100*/  IMAD.IADD R16, R152, 0x1, -R11 ;  /* 0x0000000198107824 */ /* 0x000fe200078e0a0b */
[----:B------:R-:W-:Y:S01]  /*e110*/  LOP3.LUT R15, R12, 0xfffffffc, RZ, 0xc0, !PT ;  /* 0xfffffffc0c0f7812 */ /* 0x000fe200078ec0ff */
[----:B------:R-:W2:Y:S03]  /*e120*/  S2UR UR6, SR_CTAID.Z ;  /* 0x00000000000679c3 */ /* 0x000ea60000002700 */
[----:B------:R-:W-:Y:S01]  /*e130*/  SHF.R.S32.HI R11, RZ, 0x1f, R16 ;  /* 0x0000001fff0b7819 */ /* 0x000fe20000011410 */
[----:B------:R-:W-:-:S03]  /*e140*/  IMAD.IADD R15, R152, 0x1, -R15 ;  /* 0x00000001980f7824 */ /* 0x000fc600078e0a0f */
[-C--:B------:R-:W-:Y:S01]  /*e150*/  LEA.HI R20, R11, R16.reuse, RZ, 0x2 ;  /* 0x000000100b147211 */ /* 0x080fe200078f10ff */
[----:B------:R-:W3:Y:S01]  /*e160*/  LDC.64 R22, c[0x0][0xbd8] ;  /* 0x0002f600ff167b82 */ /* 0x000ee20000000a00 */
[----:B------:R-:W-:Y:S02]  /*e170*/  LEA.HI R12, R15, R15, RZ, 0x1 ;  /* 0x0000000f0f0c7211 */ /* 0x000fe400078f08ff */
[--C-:B------:R-:W-:Y:S02]  /*e180*/  SHF.R.S32.HI R10, RZ, 0x2, R20.reuse ;  /* 0x00000002ff0a7819 */ /* 0x100fe40000011414 */
[----:B------:R-:W-:Y:S02]  /*e190*/  SHF.R.S32.HI R13, RZ, 0x1f, R20 ;  /* 0x0000001fff0d7819 */ /* 0x000fe40000011414 */
[----:B------:R-:W-:Y:S02]  /*e1a0*/  LEA.HI R11, R11, R16, RZ, 0x5 ;  /* 0x000000100b0b7211 */ /* 0x000fe400078f28ff */
[----:B0-----:R-:W-:-:S02]  /*e1b0*/  ISETP.NE.AND P0, PT, R19, 0x1, PT ;  /* 0x000000011300780c */ /* 0x001fc40003f05270 */
[----:B------:R-:W-:Y:S02]  /*e1c0*/  LEA.HI R13, R13, R10, RZ, 0x3 ;  /* 0x0000000a0d0d7211 */ /* 0x000fe400078f18ff */
[----:B------:R-:W-:Y:S02]  /*e1d0*/  LOP3.LUT R12, R12, 0x1ffffffe, RZ, 0xc0, !PT ;  /* 0x1ffffffe0c0c7812 */ /* 0x000fe400078ec0ff */
[----:B------:R-:W-:Y:S02]  /*e1e0*/  LOP3.LUT R13, R13, 0xfffffff8, RZ, 0xc0, !PT ;  /* 0xfffffff80d0d7812 */ /* 0x000fe400078ec0ff */
[----:B------:R-:W-:Y:S01]  /*e1f0*/  SHF.R.S32.HI R11, RZ, 0x5, R11 ;  /* 0x00000005ff0b7819 */ /* 0x000fe2000001140b */
[----:B------:R-:W-:Y:S01]  /*e200*/  IMAD.IADD R15, R15, 0x1, -R12 ;  /* 0x000000010f0f7824 */ /* 0x000fe200078e0a0c */
[----:B------:R-:W-:Y:S01]  /*e210*/  IADD3 R10, R10, -R13, RZ ;  /* 0x8000000d0a0a7210 */ /* 0x000fe20007ffe0ff */
[----:B------:R-:W-:Y:S02]  /*e220*/  IMAD R13, R9, UR4, RZ ;  /* 0x00000004090d7c24 */ /* 0x000fe4000f8e02ff */
[----:B------:R-:W0:Y:S02]  /*e230*/  @P0 LDC R17, c[0x0][0xbec] ;  /* 0x0002fb00ff110b82 */ /* 0x000e240000000800 */
[----:B------:R-:W-:-:S02]  /*e240*/  IMAD R154, R11, 0x10, R10 ;  /* 0x000000100b9a7824 */ /* 0x000fc400078e020a */
[C---:B------:R-:W-:Y:S01]  /*e250*/  IMAD.WIDE.U32 R10, R18.reuse, UR4, RZ ;  /* 0x00000004120a7c25 */ /* 0x040fe2000f8e00ff */
[----:B--2---:R-:W-:Y:S02]  /*e260*/  USHF.R.S32.HI UR4, URZ, 0x1f, UR6 ;  /* 0x0000001f3f047899 */ /* 0x004fe40008011406 */
[----:B------:R-:W-:Y:S01]  /*e270*/  LEA R12, R15, R154, 0x3 ;  /* 0x0000009a0f0c7211 */ /* 0x000fe200078e18ff */
[----:B------:R-:W2:Y:S01]  /*e280*/  @P0 LDC R21, c[0x0][0xbf0] ;  /* 0x0002fc00ff150b82 */ /* 0x000ea20000000800 */
[----:B------:R-:W-:Y:S02]  /*e290*/  IMAD R13, R18, UR5, R13 ;  /* 0x00000005120d7c24 */ /* 0x000fe4000f8e020d */
[----:B---3--:R-:W-:Y:S01]  /*e2a0*/  IMAD R14, R22, UR4, RZ ;  /* 0x00000004160e7c24 */ /* 0x008fe2000f8e02ff */
[----:B------:R-:W-:Y:S01]  /*e2b0*/  ULDC.64 UR4, c[0x0][0xbe0] ;  /* 0x0002f80000047ab9 */ /* 0x000fe20000000a00 */
[----:B-1----:R-:W-:Y:S02]  /*e2c0*/  IMAD R12, R155, 0x40, R12 ;  /* 0x000000409b0c7824 */ /* 0x002fe400078e020c */
[----:B------:R-:W-:-:S02]  /*e2d0*/  IMAD R15, R23, UR6, R14 ;  /* 0x00000006170f7c24 */ /* 0x000fc4000f8e020e */
[----:B------:R-:W-:Y:S01]  /*e2e0*/  IMAD.IADD R11, R11, 0x1, R13 ;  /* 0x000000010b0b7824 */ /* 0x000fe200078e020d */
[----:B------:R-:W-:Y:S01]  /*e2f0*/  MOV R13, R12 ;  /* 0x0000000c000d7202 */ /* 0x000fe20000000f00 */
[----:B------:R-:W-:-:S04]  /*e300*/  IMAD.WIDE.U32 R10, R22, UR6, R10 ;  /* 0x00000006160a7c25 */ /* 0x000fc8000f8e000a */
[----:B0-----:R-:W-:-:S04]  /*e310*/  @P0 IMAD.HI.U32 R14, R12, R17, RZ ;  /* 0x000000110c0e0227 */ /* 0x001fc800078e00ff */
[----:B------:R-:W-:Y:S01]  /*e320*/  IMAD.IADD R11, R11, 0x1, R15 ;  /* 0x000000010b0b7824 */ /* 0x000fe200078e020f */
[----:B--2---:R-:W-:Y:S01]  /*e330*/  @P0 SHF.R.U32.HI R13, RZ, R21, R14 ;  /* 0x00000015ff0d0219 */ /* 0x004fe2000001160e */
[----:B------:R-:W-:Y:S02]  /*e340*/  IMAD R14, R5, UR4, RZ ;  /* 0x00000004050e7c24 */ /* 0x000fe4000f8e02ff */
[----:B------:R-:W-:Y:S01]  /*e350*/  IMAD.WIDE.U32 R10, R3, UR4, R10 ;  /* 0x00000004030a7c25 */ /* 0x000fe2000f8e000a */
[----:B------:R-:W-:-:S03]  /*e360*/  SHF.R.S32.HI R17, RZ, 0x1f, R13 ;  /* 0x0000001fff117819 */ /* 0x000fc6000001140d */
[----:B------:R-:W-:Y:S01]  /*e370*/  IMAD.MOV R15, RZ, RZ, -R13 ;  /* 0x000000ffff0f7224 */ /* 0x000fe200078e0a0d */
[----:B------:R-:W-:Y:S01]  /*e380*/  IADD3 R10, P0, R13, R10, RZ ;  /* 0x0000000a0d0a7210 */ /* 0x000fe20007f1e0ff */
[----:B------:R-:W-:Y:S01]  /*e390*/  IMAD R14, R3, UR5, R14 ;  /* 0x00000005030e7c24 */ /* 0x000fe2000f8e020e */
[----:B------:R-:W-:Y:S01]  /*e3a0*/  ULDC.64 UR4, c[0x0][0xbc8] ;  /* 0x0002f20000047ab9 */ /* 0x000fe20000000a00 */
[----:B------:R-:W-:Y:S01]  /*e3b0*/  IMAD R15, R19, R15, R12 ;  /* 0x0000000f130f7224 */ /* 0x000fe200078e020c */
[----:B------:R-:W-:Y:S02]  /*e3c0*/  LOP3.LUT R13, R20, 0x7ffffffc, RZ, 0xc0, !PT ;  /* 0x7ffffffc140d7812 */ /* 0x000fe400078ec0ff */
[----:B------:R-:W-:Y:S02]  /*e3d0*/  IADD3.X R11, R17, R11, R14, P0, !PT ;  /* 0x0000000b110b7210 */ /* 0x000fe400007fe40e */
[----:B------:R-:W-:Y:S02]  /*e3e0*/  SHF.R.S32.HI R12, RZ, 0x1f, R15 ;  /* 0x0000001fff0c7819 */ /* 0x000fe4000001140f */
[----:B------:R-:W-:Y:S01]  /*e3f0*/  LEA R14, R155, R154, 0x6 ;  /* 0x0000009a9b0e7211 */ /* 0x000fe200078e30ff */
        /* <DEDUP_REMOVED lines=10> */
[----:B------:R-:W-:Y:S02]  /*e4a0*/  SHFL.IDX PT, R12, R17, 0x1, 0x1c1f ;  /* 0x003c1f00110c7f89 */ /* 0x000fe400000e0000 */
[----:B------:R-:W-:-:S02]  /*e4b0*/  IMAD.IADD R21, R8, 0x1, -R15 ;  /* 0x0000000108157824 */ /* 0x000fc400078e0a0f */
[----:B------:R-:W-:Y:S01]  /*e4c0*/  IMAD.IADD R15, R16, 0x1, -R13 ;  /* 0x00000001100f7824 */ /* 0x000fe200078e0a0d */
[----:B------:R-:W-:Y:S01]  /*e4d0*/  SHFL.IDX PT, R10, R17, RZ, 0x1c1f ;  /* 0x001c1fff110a7589 */ /* 0x000fe200000e0000 */
[----:B------:R-:W-:Y:S02]  /*e4e0*/  IMAD.U32 R16, R21, -0x100, RZ ;  /* 0xffffff0015107824 */ /* 0x000fe400078e00ff */
[----:B------:R-:W-:Y:S01]  /*e4f0*/  IMAD.SHL.U32 R21, R15, 0x2, RZ ;  /* 0x000000020f157824 */ /* 0x000fe200078e00ff */
[----:B------:R-:W0:Y:S01]  /*e500*/  SHFL.IDX PT, R11, R20, RZ, 0x1c1f ;  /* 0x001c1fff140b7589 */ /* 0x000e2200000e0000 */
[----:B------:R-:W-:-:S03]  /*e510*/  IMAD R15, R19, UR4, RZ ;  /* 0x00000004130f7c24 */ /* 0x000fc6000f8e02ff */
[----:B------:R-:W1:Y:S01]  /*e520*/  SHFL.IDX PT, R13, R20, 0x1, 0x1c1f ;  /* 0x003c1f00140d7f89 */ /* 0x000e6200000e0000 */
[----:B------:R-:W-:Y:S02]  /*e530*/  ISETP.NE.AND P0, PT, R21, R16, PT ;  /* 0x000000101500720c */ /* 0x000fe40003f05270 */
[C---:B------:R-:W-:Y:S02]  /*e540*/  IADD3 R16, R14.reuse, 0x8, RZ ;  /* 0x000000080e107810 */ /* 0x040fe40007ffe0ff */
[-C--:B------:R-:W-:Y:S02]  /*e550*/  ISETP.GE.OR P1, PT, R14, R15.reuse, P0 ;  /* 0x0000000f0e00720c */ /* 0x080fe40000726670 */
[----:B------:R-:W-:-:S11]  /*e560*/  ISETP.GE.OR P0, PT, R16, R15, P0 ;  /* 0x0000000f1000720c */ /* 0x000fd60000706670 */
[----:B0-----:R0:W-:Y:S04]  /*e570*/  @!P1 ST.E desc[UR36][R10.64], R4 ;  /* 0x000000040a009985 */ /* 0x0011e8000c101924 */
[----:B-1----:R0:W-:Y:S02]  /*e580*/  @!P0 ST.E desc[UR36][R12.64], R2 ;  /* 0x000000020c008985 */ /* 0x0021e4000c101924 */
.L_x_4977:
[----:B------:R-:W-:Y:S01]  /*e590*/  ISETP.NE.AND P0, PT, R6, 0x1, PT ;  /* 0x000000010600780c */ /* 0x000fe20003f05270 */
[----:B------:R-:W1:Y:S01]  /*e5a0*/  S2R R14, SR_CTAID.X ;  /* 0x00000000000e7919 */ /* 0x000e620000002500 */
[--C-:B0-----:R-:W-:Y:S01]  /*e5b0*/  SHF.R.S32.HI R2, RZ, 0x2, R7.reuse ;  /* 0x00000002ff027819 */ /* 0x101fe20000011407 */
[----:B------:R-:W0:Y:S01]  /*e5c0*/  S2UR UR6, SR_CTAID.Z ;  /* 0x00000000000679c3 */ /* 0x000e220000002700 */
[----:B------:R-:W-:Y:S01]  /*e5d0*/  SHF.R.S32.HI R11, RZ, 0x1f, R7 ;  /* 0x0000001fff0b7819 */ /* 0x000fe20000011407 */
[----:B------:R-:W-:Y:S01]  /*e5e0*/  ULDC.64 UR4, c[0x0][0xb38] ;  /* 0x0002ce0000047ab9 */ /* 0x000fe20000000a00 */
[----:B------:R-:W-:Y:S01]  /*e5f0*/  LEA.HI R153, R153, R152, RZ, 0x2 ;  /* 0x0000009899997211 */ /* 0x000fe200078f10ff */
[----:B------:R-:W-:Y:S01]  /*e600*/  IMAD R9, R9, UR4, RZ ;  /* 0x0000000409097c24 */ /* 0x000fe2000f8e02ff */
[----:B------:R-:W-:Y:S01]  /*e610*/  LEA.HI R11, R11, R2, RZ, 0x3 ;  /* 0x000000020b0b7211 */ /* 0x000fe200078f18ff */
[----:B------:R-:W-:Y:S01]  /*e620*/  BSSY B0, `(.L_x_4978) ;  /* 0x00000ff000007945 */ /* 0x000fe20003800000 */
[----:B------:R-:W-:Y:S01]  /*e630*/  LOP3.LUT R153, R153, 0xfffffffc, RZ, 0xc0, !PT ;  /* 0xfffffffc99997812 */ /* 0x000fe200078ec0ff */
[----:B------:R-:W2:Y:S01]  /*e640*/  LDC.64 R12, c[0x0][0xb40] ;  /* 0x0002d000ff0c7b82 */ /* 0x000ea20000000a00 */
[----:B------:R-:W-:Y:S01]  /*e650*/  LOP3.LUT R11, R11, 0xfffffff8, RZ, 0xc0, !PT ;  /* 0xfffffff80b0b7812 */ /* 0x000fe200078ec0ff */
[----:B------:R-:W-:Y:S01]  /*e660*/  IMAD R9, R18, UR5, R9 ;  /* 0x0000000512097c24 */ /* 0x000fe2000f8e0209 */
[----:B------:R-:W-:Y:S01]  /*e670*/  LEA.HI R157, R157, R0, RZ, 0x5 ;  /* 0x000000009d9d7211 */ /* 0x000fe200078f28ff */
[----:B------:R-:W-:-:S02]  /*e680*/  IMAD.IADD R153, R152, 0x1, -R153 ;  /* 0x0000000198997824 */ /* 0x000fc400078e0a99 */
[----:B------:R-:W-:Y:S01]  /*e690*/  IMAD.IADD R4, R2, 0x1, -R11 ;  /* 0x0000000102047824 */ /* 0x000fe200078e0a0b */
[----:B------:R-:W-:Y:S01]  /*e6a0*/  SHF.R.S32.HI R157, RZ, 0x5, R157 ;  /* 0x00000005ff9d7819 */ /* 0x000fe2000001149d */
[----:B------:R-:W3:Y:S01]  /*e6b0*/  @P0 LDC R16, c[0x0][0xbec] ;  /* 0x0002fb00ff100b82 */ /* 0x000ee20000000800 */
[----:B------:R-:W-:Y:S01]  /*e6c0*/  LEA.HI R2, R153, R153, RZ, 0x1 ;  /* 0x0000009999027211 */ /* 0x000fe200078f08ff */
[----:B------:R-:W-:-:S03]  /*e6d0*/  IMAD.WIDE.U32 R18, R18, UR4, RZ ;  /* 0x0000000412127c25 */ /* 0x000fc6000f8e00ff */
[----:B------:R-:W-:Y:S01]  /*e6e0*/  LOP3.LUT R2, R2, 0x1ffffffe, RZ, 0xc0, !PT ;  /* 0x1ffffffe02027812 */ /* 0x000fe200078ec0ff */
[----:B------:R-:W-:Y:S01]  /*e6f0*/  IMAD R157, R157, 0x10, R4 ;  /* 0x000000109d9d7824 */ /* 0x000fe200078e0204 */
[----:B------:R-:W-:Y:S01]  /*e700*/  IADD3 R19, R19, R9, RZ ;  /* 0x0000000913137210 */ /* 0x000fe20007ffe0ff */
[----:B------:R-:W4:Y:S01]  /*e710*/  @P0 LDC R17, c[0x0][0xbf0] ;  /* 0x0002fc00ff110b82 */ /* 0x000f220000000800 */
[----:B------:R-:W-:Y:S01]  /*e720*/  IADD3 R2, R153, -R2, RZ ;  /* 0x8000000299027210 */ /* 0x000fe20007ffe0ff */
[----:B0-----:R-:W-:-:S04]  /*e730*/  USHF.R.S32.HI UR4, URZ, 0x1f, UR6 ;  /* 0x0000001f3f047899 */ /* 0x001fc80008011406 */
[----:B------:R-:W-:Y:S02]  /*e740*/  IMAD R11, R2, 0x8, R157 ;  /* 0x00000008020b7824 */ /* 0x000fe400078e029d */
[----:B--2---:R-:W-:Y:S01]  /*e750*/  IMAD R2, R12, UR4, RZ ;  /* 0x000000040c027c24 */ /* 0x004fe2000f8e02ff */
[----:B------:R-:W-:Y:S01]  /*e760*/  ULDC.64 UR4, c[0x0][0xb48] ;  /* 0x0002d20000047ab9 */ /* 0x000fe20000000a00 */
[----:B-1----:R-:W-:Y:S02]  /*e770*/  IMAD R15, R14, 0x40, R11 ;  /* 0x000000400e0f7824 */ /* 0x002fe400078e020b */
[----:B------:R-:W-:Y:S02]  /*e780*/  IMAD R13, R13, UR6, R2 ;  /* 0x000000060d0d7c24 */ /* 0x000fe4000f8e0202 */
[----:B------:R-:W-:-:S04]  /*e790*/  IMAD.WIDE.U32 R10, R12, UR6, R18 ;  /* 0x000000060c0a7c25 */ /* 0x000fc8000f8e0012 */
[----:B---3--:R-:W-:Y:S01]  /*e7a0*/  @P0 IMAD.HI.U32 R16, R15, R16, RZ ;  /* 0x000000100f100227 */ /* 0x008fe200078e00ff */
[----:B------:R-:W-:-:S03]  /*e7b0*/  IADD3 R11, R11, R13, RZ ;  /* 0x0000000d0b0b7210 */ /* 0x000fc60007ffe0ff */
[----:B------:R-:W-:Y:S02]  /*e7c0*/  IMAD.MOV.U32 R9, RZ, RZ, R15 ;  /* 0x000000ffff097224 */ /* 0x000fe400078e000f */
[----:B------:R-:W-:Y:S01]  /*e7d0*/  IMAD R2, R5, UR4, RZ ;  /* 0x0000000405027c24 */ /* 0x000fe2000f8e02ff */
[----:B----4-:R-:W-:-:S03]  /*e7e0*/  @P0 SHF.R.U32.HI R9, RZ, R17, R16 ;  /* 0x00000011ff090219 */ /* 0x010fc60000011610 */
[C---:B------:R-:W-:Y:S01]  /*e7f0*/  IMAD R13, R3.reuse, UR5, R2 ;  /* 0x00000005030d7c24 */ /* 0x040fe2000f8e0202 */
[--C-:B------:R-:W-:Y:S01]  /*e800*/  SHF.R.S32.HI R4, RZ, 0x1f, R9.reuse ;  /* 0x0000001fff047819 */ /* 0x100fe20000011409 */
[----:B------:R-:W-:Y:S02]  /*e810*/  IMAD.MOV R5, RZ, RZ, -R9 ;  /* 0x000000ffff057224 */ /* 0x000fe400078e0a09 */
[----:B------:R-:W-:Y:S01]  /*e820*/  IMAD.WIDE.U32 R2, R3, UR4, R10 ;  /* 0x0000000403027c25 */ /* 0x000fe2000f8e000a */
[----:B------:R-:W-:-:S03]  /*e830*/  ULDC.64 UR4, c[0x0][0xb30] ;  /* 0x0002cc0000047ab9 */ /* 0x000fc60000000a00 */
[----:B------:R-:W-:Y:S02]  /*e840*/  IMAD R5, R6, R5, R15 ;  /* 0x0000000506057224 */ /* 0x000fe400078e020f */
[----:B------:R-:W-:Y:S02]  /*e850*/  IMAD R4, R4, UR4, RZ ;  /* 0x0000000404047c24 */ /* 0x000fe4000f8e02ff */
[----:B------:R-:W-:Y:S02]  /*e860*/  IMAD.IADD R3, R3, 0x1, R13 ;  /* 0x0000000103037824 */ /* 0x000fe400078e020d */
[C---:B------:R-:W-:Y:S01]  /*e870*/  IMAD R11, R9.reuse, UR5, R4 ;  /* 0x00000005090b7c24 */ /* 0x040fe2000f8e0204 */
[----:B------:R-:W-:Y:S01]  /*e880*/  SHF.R.S32.HI R4, RZ, 0x1f, R5 ;  /* 0x0000001fff047819 */ /* 0x000fe20000011405 */
[----:B------:R-:W-:Y:S01]  /*e890*/  IMAD.WIDE.U32 R2, R9, UR4, R2 ;  /* 0x0000000409027c25 */ /* 0x000fe2000f8e0002 */
[----:B------:R-:W-:-:S03]  /*e8a0*/  ULDC.64 UR4, c[0x0][0xb28] ;  /* 0x0002ca0000047ab9 */ /* 0x000fc60000000a00 */
[----:B------:R-:W-:Y:S01]  /*e8b0*/  IMAD R4, R4, UR4, RZ ;  /* 0x0000000404047c24 */ /* 0x000fe2000f8e02ff */
[----:B------:R-:W-:-:S03]  /*e8c0*/  IADD3 R3, R3, R11, RZ ;  /* 0x0000000b03037210 */ /* 0x000fc60007ffe0ff */
[C---:B------:R-:W-:Y:S02]  /*e8d0*/  IMAD R9, R5.reuse, UR5, R4 ;  /* 0x0000000505097c24 */ /* 0x040fe4000f8e0204 */
[----:B------:R-:W-:Y:S01]  /*e8e0*/  IMAD.WIDE.U32 R2, R5, UR4, R2 ;  /* 0x0000000405027c25 */ /* 0x000fe2000f8e0002 */
[----:B------:R-:W-:-:S03]  /*e8f0*/  ULDC.64 UR4, c[0x0][0xb00] ;  /* 0x0002c00000047ab9 */ /* 0x000fc60000000a00 */
[----:B------:R-:W-:Y:S01]  /*e900*/  IMAD.IADD R5, R3, 0x1, R9 ;  /* 0x0000000103057824 */ /* 0x000fe200078e0209 */
[-C--:B------:R-:W-:Y:S02]  /*e910*/  LEA.HI R9, R8, R8.reuse, RZ, 0x1 ;  /* 0x0000000808097211 */ /* 0x080fe400078f08ff */
[----:B------:R-:W-:Y:S01]  /*e920*/  LEA R4, P0, R2, UR4, 0x2 ;  /* 0x0000000402047c11 */ /* 0x000fe2000f8010ff */
[----:B------:R-:W-:Y:S01]  /*e930*/  ULDC UR4, c[0x0][0xa88] ;  /* 0x0002a20000047ab9 */ /* 0x000fe20000000800 */
[----:B------:R-:W-:Y:S01]  /*e940*/  LOP3.LUT R11, R9, 0xfffffe, RZ, 0xc0, !PT ;  /* 0x00fffffe090b7812 */ /* 0x000fe200078ec0ff */
[----:B------:R-:W-:Y:S01]  /*e950*/  IMAD R6, R6, UR4, RZ ;  /* 0x0000000406067c24 */ /* 0x000fe2000f8e02ff */
[----:B------:R-:W-:Y:S01]  /*e960*/  LOP3.LUT R9, R7, 0x7ffffffc, RZ, 0xc0, !PT ;  /* 0x7ffffffc07097812 */ /* 0x000fe200078ec0ff */
[----:B------:R-:W-:Y:S01]  /*e970*/  IMAD R7, R14, 0x40, R157 ;  /* 0x000000400e077824 */ /* 0x000fe200078e029d */
[----:B------:R-:W-:Y:S02]  /*e980*/  LEA.HI.X R5, R2, UR5, R5, 0x2, P0 ;  /* 0x0000000502057c11 */ /* 0x000fe400080f1405 */
[----:B------:R-:W-:Y:S01]  /*e990*/  IADD3 R11, -R11, R8, RZ ;  /* 0x000000080b0b7210 */ /* 0x000fe20007ffe1ff */
[----:B------:R-:W-:Y:S01]  /*e9a0*/  IMAD.IADD R0, R0, 0x1, -R9 ;  /* 0x0000000100007824 */ /* 0x000fe200078e0a09 */
[----:B------:R-:W-:Y:S01]  /*e9b0*/  ISETP.GE.AND P0, PT, R7, R6, PT ;  /* 0x000000060700720c */ /* 0x000fe20003f06270 */
[----:B------:R0:W1:Y:S02]  /*e9c0*/  SHFL.IDX PT, R2, R4, RZ, 0x1c1f ;  /* 0x001c1fff04027589 */ /* 0x00006400000e0000 */
[----:B------:R-:W-:-:S02]  /*e9d0*/  IMAD R0, R11, 0x80, R0 ;  /* 0x000000800b007824 */ /* 0x000fc400078e0200 */
[----:B------:R0:W2:Y:S03]  /*e9e0*/  SHFL.IDX PT, R3, R5, RZ, 0x1c1f ;  /* 0x001c1fff05037589 */ /* 0x0000a600000e0000 */
[----:B------:R-:W-:-:S05]  /*e9f0*/  SHF.L.U32 R0, R0, 0x1, RZ ;  /* 0x0000000100007819 */ /* 0x000fca00000006ff */
[----:B0-----:R-:W-:Y:S05]  /*ea00*/  @P0 BRA `(.L_x_4979) ;  /* 0x0000000c00000947 */ /* 0x001fea0003800000 */
[C---:B------:R-:W-:Y:S01]  /*ea10*/  VIADD R9, R0.reuse, 0x8 ;  /* 0x0000000800097836 */ /* 0x040fe20000000000 */
[----:B------:R-:W-:Y:S01]  /*ea20*/  ULDC UR4, c[0x0][0xac8] ;  /* 0x0002b20000047ab9 */ /* 0x000fe20000000800 */
[C---:B------:R-:W-:Y:S01]  /*ea30*/  VIADD R11, R0.reuse, 0x10 ;  /* 0x00000010000b7836 */ /* 0x040fe20000000000 */
        /* <DEDUP_REMOVED lines=11> */
[----:B------:R-:W-:Y:S01]  /*eaf0*/  VIADD R23, R0, 0x58 ;  /* 0x0000005800177836 */ /* 0x000fe20000000000 */
[----:B------:R-:W-:-:S02]  /*eb00*/  ISETP.GE.AND P1, PT, R17, UR4, PT ;  /* 0x0000000411007c0c */ /* 0x000fc4000bf26270 */
[C---:B------:R-:W-:Y:S02]  /*eb10*/  IADD3 R18, R0.reuse, 0x30, RZ ;  /* 0x0000003000127810 */ /* 0x040fe40007ffe0ff */
        /* <DEDUP_REMOVED lines=9> */
[----:B------:R-:W-:Y:S01]  /*ebb0*/  IADD3 R21, R0, 0x48, RZ ;  /* 0x0000004800157810 */ /* 0x000fe20007ffe0ff */
        /* <DEDUP_REMOVED lines=11> */
[----:B------:R-:W-:Y:S02]  /*ec70*/  ISETP.GE.AND P5, PT, R21, UR4, PT ;  /* 0x0000000415007c0c */ /* 0x000fe4000bfa6270 */
[----:B------:R-:W-:Y:S02]  /*ec80*/  @!P0 LEA.HI R16, R16, R16, RZ, 0x1 ;  /* 0x0000001010108211 */ /* 0x000fe400078f08ff */
[----:B------:R-:W-:-:S02]  /*ec90*/  @!P1 LEA.HI R17, R17, R17, RZ, 0x1 ;  /* 0x0000001111119211 */ /* 0x000fc400078f08ff */
        /* <DEDUP_REMOVED lines=83> */
[----:B0-----:R-:W-:Y:S02]  /*f1d0*/  @!P0 LOP3.LUT R9, R23, 0xfffffffe, RZ, 0xc0, !PT ;  /* 0xfffffffe17098812 */ /* 0x001fe400078ec0ff */
[----:B------:R-:W-:Y:S02]  /*f1e0*/  @!P2 LEA.HI R18, R18, R18, RZ, 0x1 ;  /* 0x000000121212a211 */ /* 0x000fe400078f08ff */
[----:B------:R-:W-:Y:S01]  /*f1f0*/  @!P3 LEA.HI R19, R19, R19, RZ, 0x1 ;  /* 0x000000131313b211 */ /* 0x000fe200078f08ff */
[----:B------:R-:W-:Y:S01]  /*f200*/  @!P0 IMAD.WIDE R8, R9, 0x4, R2 ;  /* 0x0000000409088825 */ /* 0x000fe200078e0202 */
[----:B-1----:R-:W-:-:S02]  /*f210*/  @!P1 LOP3.LUT R11, R24, 0xfffffffe, RZ, 0xc0, !PT ;  /* 0xfffffffe180b9812 */ /* 0x002fc400078ec0ff */
[----:B------:R-:W-:Y:S02]  /*f220*/  @!P4 LEA.HI R20, R20, R20, RZ, 0x1 ;  /* 0x000000141414c211 */ /* 0x000fe400078f08ff */
[----:B--2---:R-:W-:Y:S01]  /*f230*/  @!P2 LOP3.LUT R13, R18, 0xfffffffe, RZ, 0xc0, !PT ;  /* 0xfffffffe120da812 */ /* 0x004fe200078ec0ff */
[--C-:B------:R-:W-:Y:S01]  /*f240*/  @!P1 IMAD.WIDE R10, R11, 0x4, R2.reuse ;  /* 0x000000040b0a9825 */ /* 0x100fe200078e0202 */
[----:B------:R-:W-:Y:S01]  /*f250*/  @!P5 LEA.HI R21, R21, R21, RZ, 0x1 ;  /* 0x000000151515d211 */ /* 0x000fe200078f08ff */
[----:B------:R0:W-:Y:S01]  /*f260*/  @!P0 ST.E.64 desc[UR36][R8.64], R96 ;  /* 0x0000006008008985 */ /* 0x0001e2000c101b24 */
[----:B------:R-:W-:Y:S01]  /*f270*/  @!P3 LOP3.LUT R19, R19, 0xfffffffe, RZ, 0xc0, !PT ;  /* 0xfffffffe1313b812 */ /* 0x000fe200078ec0ff */
[----:B------:R-:W-:Y:S01]  /*f280*/  @!P2 IMAD.WIDE R12, R13, 0x4, R2 ;  /* 0x000000040d0ca825 */ /* 0x000fe200078e0202 */
[----:B------:R-:W-:Y:S01]  /*f290*/  @!P6 LEA.HI R22, R22, R22, RZ, 0x1 ;  /* 0x000000161616e211 */ /* 0x000fe200078f08ff */
[----:B------:R1:W-:Y:S01]  /*f2a0*/  @!P1 ST.E.64 desc[UR36][R10.64], R100 ;  /* 0x000000640a009985 */ /* 0x0003e2000c101b24 */
[----:B---3--:R-:W-:Y:S01]  /*f2b0*/  @!P4 LOP3.LUT R15, R20, 0xfffffffe, RZ, 0xc0, !PT ;  /* 0xfffffffe140fc812 */ /* 0x008fe200078ec0ff */
[----:B------:R-:W-:Y:S01]  /*f2c0*/  VIADD R18, R0, 0xc8 ;  /* 0x000000c800127836 */ /* 0x000fe20000000000 */
[----:B------:R-:W-:Y:S01]  /*f2d0*/  @!P5 LOP3.LUT R21, R21, 0xfffffffe, RZ, 0xc0, !PT ;  /* 0xfffffffe1515d812 */ /* 0x000fe200078ec0ff */
[----:B------:R2:W-:Y:S01]  /*f2e0*/  @!P2 ST.E.64 desc[UR36][R12.64], R104 ;  /* 0x000000680c00a985 */ /* 0x0005e2000c101b24 */
[----:B----4-:R-:W-:-:S02]  /*f2f0*/  @!P6 LOP3.LUT R17, R22, 0xfffffffe, RZ, 0xc0, !PT ;  /* 0xfffffffe1611e812 */ /* 0x010fc400078ec0ff */
[----:B------:R-:W-:Y:S02]  /*f300*/  IADD3 R20, R0, 0xd8, RZ ;  /* 0x000000d800147810 */ /* 0x000fe40007ffe0ff */
[----:B------:R-:W-:Y:S01]  /*f310*/  ISETP.GE.AND P0, PT, R18, UR4, PT ;  /* 0x0000000412007c0c */ /* 0x000fe2000bf06270 */
[----:B0-----:R-:W-:Y:S01]  /*f320*/  @!P3 IMAD.WIDE R8, R19, 0x4, R2 ;  /* 0x000000041308b825 */ /* 0x001fe200078e0202 */
[----:B------:R-:W-:-:S03]  /*f330*/  ISETP.GE.AND P2, PT, R20, UR4, PT ;  /* 0x0000000414007c0c */ /* 0x000fc6000bf46270 */
[--C-:B-1----:R-:W-:Y:S01]  /*f340*/  @!P4 IMAD.WIDE R10, R15, 0x4, R2.reuse ;  /* 0x000000040f0ac825 */ /* 0x102fe200078e0202 */
[----:B------:R0:W-:Y:S03]  /*f350*/  @!P3 ST.E.64 desc[UR36][R8.64], R108 ;  /* 0x0000006c0800b985 */ /* 0x0001e6000c101b24 */
[--C-:B------:R-:W-:Y:S01]  /*f360*/  @!P5 IMAD.WIDE R14, R21, 0x4, R2.reuse ;  /* 0x00000004150ed825 */ /* 0x100fe200078e0202 */
[----:B------:R1:W-:Y:S01]  /*f370*/  @!P4 ST.E.64 desc[UR36][R10.64], R112 ;  /* 0x000000700a00c985 */ /* 0x0003e2000c101b24 */
[C---:B--2---:R-:W-:Y:S02]  /*f380*/  IADD3 R13, R0.reuse, 0xf0, RZ ;  /* 0x000000f0000d7810 */ /* 0x044fe40007ffe0ff */
[----:B------:R-:W-:Y:S01]  /*f390*/  VIADD R19, R0, 0xd0 ;  /* 0x000000d000137836 */ /* 0x000fe20000000000 */
[----:B------:R2:W-:Y:S01]  /*f3a0*/  @!P5 ST.E.64 desc[UR36][R14.64], R116 ;  /* 0x000000740e00d985 */ /* 0x0005e2000c101b24 */
[----:B------:R-:W-:Y:S01]  /*f3b0*/  @!P6 IMAD.WIDE R16, R17, 0x4, R2 ;  /* 0x000000041110e825 */ /* 0x000fe200078e0202 */
[----:B------:R-:W-:-:S02]  /*f3c0*/  ISETP.GE.AND P5, PT, R13, UR4, PT ;  /* 0x000000040d007c0c */ /* 0x000fc4000bfa6270 */
[----:B------:R-:W-:Y:S01]  /*f3d0*/  ISETP.GE.AND P1, PT, R19, UR4, PT ;  /* 0x0000000413007c0c */ /* 0x000fe2000bf26270 */
[C---:B------:R-:W-:Y:S01]  /*f3e0*/  VIADD R21, R0.reuse, 0xe0 ;  /* 0x000000e000157836 */ /* 0x040fe20000000000 */
[----:B------:R3:W-:Y:S01]  /*f3f0*/  @!P6 ST.E.64 desc[UR36][R16.64], R120 ;  /* 0x000000781000e985 */ /* 0x0007e2000c101b24 */
[----:B0-----:R-:W-:Y:S01]  /*f400*/  VIADD R9, R0, 0xf8 ;  /* 0x000000f800097836 */ /* 0x001fe20000000000 */
[----:B------:R-:W-:Y:S01]  /*f410*/  @!P0 LEA.HI R18, R18, R18, RZ, 0x1 ;  /* 0x0000001212128211 */ /* 0x000fe200078f08ff */
[----:B------:R-:W-:Y:S01]  /*f420*/  VIADD R12, R0, 0xe8 ;  /* 0x000000e8000c7836 */ /* 0x000fe20000000000 */
[----:B------:R-:W-:Y:S02]  /*f430*/  ISETP.GE.AND P3, PT, R21, UR4, PT ;  /* 0x0000000415007c0c */ /* 0x000fe4000bf66270 */
[----:B------:R-:W-:Y:S02]  /*f440*/  ISETP.GE.AND P6, PT, R9, UR4, PT ;  /* 0x0000000409007c0c */ /* 0x000fe4000bfc6270 */
[----:B------:R-:W-:-:S02]  /*f450*/  ISETP.GE.AND P4, PT, R12, UR4, PT ;  /* 0x000000040c007c0c */ /* 0x000fc4000bf86270 */
[----:B------:R-:W-:Y:S02]  /*f460*/  @!P2 LEA.HI R20, R20, R20, RZ, 0x1 ;  /* 0x000000141414a211 */ /* 0x000fe400078f08ff */
[----:B------:R-:W-:Y:S02]  /*f470*/  @!P1 LEA.HI R19, R19, R19, RZ, 0x1 ;  /* 0x0000001313139211 */ /* 0x000fe400078f08ff */
[----:B------:R-:W-:Y:S02]  /*f480*/  @!P5 LEA.HI R8, R13, R13, RZ, 0x1 ;  /* 0x0000000d0d08d211 */ /* 0x000fe400078f08ff */
[----:B-1----:R-:W-:Y:S02]  /*f490*/  @!P1 LOP3.LUT R11, R19, 0xfffffffe, RZ, 0xc0, !PT ;  /* 0xfffffffe130b9812 */ /* 0x002fe400078ec0ff */
[----:B------:R-:W-:Y:S02]  /*f4a0*/  @!P3 LEA.HI R21, R21, R21, RZ, 0x1 ;  /* 0x000000151515b211 */ /* 0x000fe400078f08ff */
[----:B------:R-:W-:-:S02]  /*f4b0*/  @!P6 LEA.HI R10, R9, R9, RZ, 0x1 ;  /* 0x00000009090ae211 */ /* 0x000fc400078f08ff */
[----:B------:R-:W-:Y:S02]  /*f4c0*/  @!P4 LEA.HI R12, R12, R12, RZ, 0x1 ;  /* 0x0000000c0c0cc211 */ /* 0x000fe400078f08ff */
[----:B------:R-:W-:Y:S02]  /*f4d0*/  @!P0 LOP3.LUT R9, R18, 0xfffffffe, RZ, 0xc0, !PT ;  /* 0xfffffffe12098812 */ /* 0x000fe400078ec0ff */
[----:B------:R-:W-:Y:S02]  /*f4e0*/  @!P2 LOP3.LUT R13, R20, 0xfffffffe, RZ, 0xc0, !PT ;  /* 0xfffffffe140da812 */ /* 0x000fe400078ec0ff */
[----:B--2---:R-:W-:Y:S02]  /*f4f0*/  @!P3 LOP3.LUT R15, R21, 0xfffffffe, RZ, 0xc0, !PT ;  /* 0xfffffffe150fb812 */ /* 0x004fe400078ec0ff */
[----:B---3--:R-:W-:Y:S01]  /*f500*/  @!P4 LOP3.LUT R17, R12, 0xfffffffe, RZ, 0xc0, !PT ;  /* 0xfffffffe0c11c812 */ /* 0x008fe200078ec0ff */
[----:B------:R-:W-:Y:S01]  /*f510*/  @!P2 IMAD.WIDE R12, R13, 0x4, R2 ;  /* 0x000000040d0ca825 */ /* 0x000fe200078e0202 */
[----:B------:R-:W-:-:S02]  /*f520*/  @!P5 LOP3.LUT R19, R8, 0xfffffffe, RZ, 0xc0, !PT ;  /* 0xfffffffe0813d812 */ /* 0x000fc400078ec0ff */
        /* <DEDUP_REMOVED lines=14> */
.L_x_4979:
[----:B------:R-:W-:Y:S05]  /*f610*/  BSYNC B0 ;  /* 0x0000000000007941 */ /* 0x000fea0003800000 */
.L_x_4978:
[----:B------:R-:W-:Y:S01]  /*f620*/  VIADD R7, R7, 0x8 ;  /* 0x0000000807077836 */ /* 0x000fe20000000000 */
[----:B0-2---:R2:W3:Y:S04]  /*f630*/  SHFL.IDX PT, R3, R5, 0x1, 0x1c1f ;  /* 0x003c1f0005037f89 */ /* 0x0054e800000e0000 */
[----:B------:R-:W-:Y:S01]  /*f640*/  ISETP.GE.AND P0, PT, R7, R6, PT ;  /* 0x000000060700720c */ /* 0x000fe20003f06270 */
[----:B-1----:R2:W4:-:S12]  /*f650*/  SHFL.IDX PT, R2, R4, 0x1, 0x1c1f ;  /* 0x003c1f0004027f89 */ /* 0x00251800000e0000 */
[----:B--2---:R-:W-:Y:S05]  /*f660*/  @P0 BRA `(.L_x_4871) ;  /* 0x0000004800e80947 */ /* 0x004fea0003800000 */
        /* <DEDUP_REMOVED lines=19> */
[----:B------:R-:W-:Y:S02]  /*f7a0*/  @!P0 LOP3.LUT R5, R4, 0xfffffffe, RZ, 0xc0, !PT ;  /* 0xfffffffe04058812 */ /* 0x000fe400078ec0ff */
[----:B------:R-:W-:-:S02]  /*f7b0*/  @!P1 LOP3.LUT R7, R6, 0xfffffffe, RZ, 0xc0, !PT ;  /* 0xfffffffe06079812 */ /* 0x000fc400078ec0ff */
[----:B------:R-:W-:Y:S01]  /*f7c0*/  @!P2 LOP3.LUT R9, R8, 0xfffffffe, RZ, 0xc0, !PT ;  /* 0xfffffffe0809a812 */ /* 0x000fe200078ec0ff */
[--C-:B---34-:R-:W-:Y:S01]  /*f7d0*/  @!P0 IMAD.WIDE R4, R5, 0x4, R2.reuse ;  /* 0x0000000405048825 */ /* 0x118fe200078e0202 */
[----:B------:R-:W-:Y:S02]  /*f7e0*/  ISETP.GE.AND P3, PT, R15, UR4, PT ;  /* 0x000000040f007c0c */ /* 0x000fe4000bf66270 */
[----:B------:R-:W-:Y:S01]  /*f7f0*/  ISETP.GE.AND P4, PT, R16, UR4, PT ;  /* 0x0000000410007c0c */ /* 0x000fe2000bf86270 */
[--C-:B------:R-:W-:Y:S01]  /*f800*/  @!P1 IMAD.WIDE R6, R7, 0x4, R2.reuse ;  /* 0x0000000407069825 */ /* 0x100fe200078e0202 */
[----:B------:R0:W-:Y:S01]  /*f810*/  @!P0 ST.E.64 desc[UR36][R4.64], R26 ;  /* 0x0000001a04008985 */ /* 0x0001e2000c101b24 */
[----:B------:R-:W-:Y:S02]  /*f820*/  ISETP.GE.AND P0, PT, R12, UR4, PT ;  /* 0x000000040c007c0c */ /* 0x000fe4000bf06270 */
[----:B------:R-:W-:Y:S01]  /*f830*/  @!P2 IMAD.WIDE R8, R9, 0x4, R2 ;  /* 0x000000040908a825 */ /* 0x000fe200078e0202 */
[----:B------:R1:W-:Y:S01]  /*f840*/  @!P1 ST.E.64 desc[UR36][R6.64], R30 ;  /* 0x0000001e06009985 */ /* 0x0003e2000c101b24 */
[----:B------:R-:W-:-:S02]  /*f850*/  ISETP.GE.AND P1, PT, R13, UR4, PT ;  /* 0x000000040d007c0c */ /* 0x000fc4000bf26270 */
[----:B------:R-:W-:Y:S01]  /*f860*/  @!P5 LEA.HI R10, R10, R10, RZ, 0x1 ;  /* 0x0000000a0a0ad211 */ /* 0x000fe200078f08ff */
[----:B------:R2:W-:Y:S01]  /*f870*/  @!P2 ST.E.64 desc[UR36][R8.64], R34 ;  /* 0x000000220800a985 */ /* 0x0005e2000c101b24 */
[----:B------:R-:W-:Y:S02]  /*f880*/  ISETP.GE.AND P2, PT, R14, UR4, PT ;  /* 0x000000040e007c0c */ /* 0x000fe4000bf46270 */
[----:B------:R-:W-:Y:S02]  /*f890*/  @!P6 LEA.HI R11, R11, R11, RZ, 0x1 ;  /* 0x0000000b0b0be211 */ /* 0x000fe400078f08ff */
[----:B------:R-:W-:Y:S02]  /*f8a0*/  @!P3 LEA.HI R15, R15, R15, RZ, 0x1 ;  /* 0x0000000f0f0fb211 */ /* 0x000fe400078f08ff */
[----:B0-----:R-:W-:Y:S02]  /*f8b0*/  @!P5 LOP3.LUT R5, R10, 0xfffffffe, RZ, 0xc0, !PT ;  /* 0xfffffffe0a05d812 */ /* 0x001fe400078ec0ff */
[----:B------:R-:W-:-:S02]  /*f8c0*/  @!P0 LEA.HI R12, R12, R12, RZ, 0x1 ;  /* 0x0000000c0c0c8211 */ /* 0x000fc400078f08ff */
[----:B-1----:R-:W-:Y:S01]  /*f8d0*/  @!P6 LOP3.LUT R7, R11, 0xfffffffe, RZ, 0xc0, !PT ;  /* 0xfffffffe0b07e812 */ /* 0x002fe200078ec0ff */
[--C-:B------:R-:W-:Y:S01]  /*f8e0*/  @!P5 IMAD.WIDE R4, R5, 0x4, R2.reuse ;  /* 0x000000040504d825 */ /* 0x100fe200078e0202 */
[----:B------:R-:W-:Y:S02]  /*f8f0*/  @!P1 LEA.HI R13, R13, R13, RZ, 0x1 ;  /* 0x0000000d0d0d9211 */ /* 0x000fe400078f08ff */
        /* <DEDUP_REMOVED lines=11> */
[C---:B------:R-:W-:Y:S01]  /*f9b0*/  VIADD R16, R0.reuse, 0x70 ;  /* 0x0000007000107836 */ /* 0x040fe20000000000 */
[----:B------:R-:W-:Y:S02]  /*f9c0*/  IADD3 R18, R0, 0x50, RZ ;  /* 0x0000005000127810 */ /* 0x000fe40007ffe0ff */
[----:B------:R-:W-:Y:S01]  /*f9d0*/  ISETP.GE.AND P6, PT, R19, UR4, PT ;  /* 0x0000000413007c0c */ /* 0x000fe2000bfc6270 */
[--C-:B0-----:R-:W-:Y:S01]  /*f9e0*/  @!P0 IMAD.WIDE R4, R9, 0x4, R2.reuse ;  /* 0x0000000409048825 */ /* 0x101fe200078e0202 */
[----:B------:R-:W-:Y:S02]  /*f9f0*/  ISETP.GE.AND P5, PT, R18, UR4, PT ;  /* 0x0000000412007c0c */ /* 0x000fe4000bfa6270 */
[----:B------:R-:W-:Y:S01]  /*fa00*/  IADD3 R20, R0, 0x80, RZ ;  /* 0x0000008000147810 */ /* 0x000fe20007ffe0ff */
[--C-:B-1----:R-:W-:Y:S01]  /*fa10*/  @!P1 IMAD.WIDE R6, R13, 0x4, R2.reuse ;  /* 0x000000040d069825 */ /* 0x102fe200078e0202 */
[----:B------:R0:W-:Y:S02]  /*fa20*/  @!P0 ST.E.64 desc[UR36][R4.64], R46 ;  /* 0x0000002e04008985 */ /* 0x0001e4000c101b24 */
[----:B------:R-:W-:Y:S01]  /*fa30*/  ISETP.GE.AND P0, PT, R20, UR4, PT ;  /* 0x0000000414007c0c */ /* 0x000fe2000bf06270 */
[--C-:B------:R-:W-:Y:S01]  /*fa40*/  @!P2 IMAD.WIDE R8, R11, 0x4, R2.reuse ;  /* 0x000000040b08a825 */ /* 0x100fe200078e0202 */
[----:B------:R1:W-:Y:S03]  /*fa50*/  @!P1 ST.E.64 desc[UR36][R6.64], R50 ;  /* 0x0000003206009985 */ /* 0x0003e6000c101b24 */
        /* <DEDUP_REMOVED lines=38> */
[----:B------:R0:W-:Y:S03]  /*fcc0*/  @!P4 ST.E.64 desc[UR36][R4.64], R74 ;  /* 0x0000004a0400c985 */ /* 0x0001e6000c101b24 */
[----:B------:R-:W-:Y:S01]  /*fcd0*/  @!P2 IMAD.WIDE R8, R11, 0x4, R2 ;  /* 0x000000040b08a825 */ /* 0x000fe200078e0202 */
[----:B------:R1:W-:Y:S01]  /*fce0*/  @!P3 ST.E.64 desc[UR36][R6.64], R78 ;  /* 0x0000004e0600b985 */ /* 0x0003e2000c101b24 */
[----:B------:R-:W-:-:S02]  /*fcf0*/  ISETP.GE.AND P3, PT, R16, UR4, PT ;  /* 0x0000000410007c0c */ /* 0x000fc4000bf66270 */
[--C-:B------:R-:W-:Y:S01]  /*fd00*/  @!P1 IMAD.WIDE R10, R17, 0x4, R2.reuse ;  /* 0x00000004110a9825 */ /* 0x100fe200078e0202 */
[----:B------:R2:W-:Y:S01]  /*fd10*/  @!P2 ST.E.64 desc[UR36][R8.64], R82 ;  /* 0x000000520800a985 */ /* 0x0005e2000c101b24 */
[C---:B------:R-:W-:Y:S02]  /*fd20*/  IADD3 R17, R0.reuse, 0xb0, RZ ;  /* 0x000000b000117810 */ /* 0x040fe40007ffe0ff */
[----:B------:R-:W-:Y:S01]  /*fd30*/  @!P0 IMAD.WIDE R12, R13, 0x4, R2 ;  /* 0x000000040d0c8825 */ /* 0x000fe200078e0202 */
[----:B------:R3:W-:Y:S01]  /*fd40*/  @!P1 ST.E.64 desc[UR36][R10.64], R86 ;  /* 0x000000560a009985 */ /* 0x0007e2000c101b24 */
[----:B------:R-:W-:Y:S02]  /*fd50*/  ISETP.GE.AND P2, PT, R17, UR4, PT ;  /* 0x0000000411007c0c */ /* 0x000fe4000bf46270 */
[----:B------:R-:W-:Y:S01]  /*fd60*/  VIADD R15, R0, 0xa0 ;  /* 0x000000a0000f7836 */ /* 0x000fe20000000000 */
[----:B------:R4:W-:Y:S01]  /*fd70*/  @!P0 ST.E.64 desc[UR36][R12.64], R90 ;  /* 0x0000005a0c008985 */ /* 0x0009e2000c101b24 */
[----:B------:R-:W-:-:S02]  /*fd80*/  ISETP.GE.AND P0, PT, R14, UR4, PT ;  /* 0x000000040e007c0c */ /* 0x000fc4000bf06270 */
[----:B------:R-:W-:Y:S02]  /*fd90*/  ISETP.GE.AND P1, PT, R20, UR4, PT ;  /* 0x0000000414007c0c */ /* 0x000fe4000bf26270 */
[----:B------:R-:W-:Y:S02]  /*fda0*/  ISETP.GE.AND P4, PT, R15, UR4, PT ;  /* 0x000000040f007c0c */ /* 0x000fe4000bf86270 */
[----:B------:R-:W-:Y:S02]  /*fdb0*/  @!P6 LEA.HI R18, R18, R18, RZ, 0x1 ;  /* 0x000000121212e211 */ /* 0x000fe400078f08ff */
[----:B------:R-:W-:Y:S02]  /*fdc0*/  @!P5 LEA.HI R19, R19, R19, RZ, 0x1 ;  /* 0x000000131313d211 */ /* 0x000fe400078f08ff */
[----:B0-----:R-:W-:Y:S01]  /*fdd0*/  @!P6 LOP3.LUT R5, R18, 0xfffffffe, RZ, 0xc0, !PT ;  /* 0xfffffffe1205e812 */ /* 0x001fe200078ec0ff */
[----:B------:R-:W-:Y:S01]  /*fde0*/  VIADD R18, R0, 0xc0 ;  /* 0x000000c000127836 */ /* 0x000fe20000000000 */
[----:B-1----:R-:W-:-:S02]  /*fdf0*/  @!P5 LOP3.LUT R7, R19, 0xfffffffe, RZ, 0xc0, !PT ;  /* 0xfffffffe1307d812 */ /* 0x002fc400078ec0ff */
[----:B------:R-:W-:Y:S01]  /*fe00*/  @!P0 LEA.HI R14, R14, R14, RZ, 0x1 ;  /* 0x0000000e0e0e8211 */ /* 0x000fe200078f08ff */
[--C-:B------:R-:W-:Y:S01]  /*fe10*/  @!P6 IMAD.WIDE R4, R5, 0x4, R2.reuse ;  /* 0x000000040504e825 */ /* 0x100fe200078e0202 */
[----:B------:R-:W-:Y:S02]  /*fe20*/  @!P3 LEA.HI R16, R16, R16, RZ, 0x1 ;  /* 0x000000101010b211 */ /* 0x000fe400078f08ff */
[----:B------:R-:W-:Y:S01]  /*fe30*/  @!P4 LEA.HI R15, R15, R15, RZ, 0x1 ;  /* 0x0000000f0f0fc211 */ /* 0x000fe200078f08ff */
[----:B------:R-:W-:Y:S01]  /*fe40*/  @!P5 IMAD.WIDE R6, R7, 0x4, R2 ;  /* 0x000000040706d825 */ /* 0x000fe200078e0202 */
[----:B------:R-:W-:Y:S01]  /*fe50*/  @!P2 LEA.HI R17, R17, R17, RZ, 0x1 ;  /* 0x000000111111a211 */ /* 0x000fe200078f08ff */
[----:B------:R0:W-:Y:S01]  /*fe60*/  @!P6 ST.E.64 desc[UR36][R4.64], R94 ;  /* 0x0000005e0400e985 */ /* 0x0001e2000c101b24 */
[----:B------:R-:W-:Y:S02]  /*fe70*/  @!P1 LEA.HI R20, R20, R20, RZ, 0x1 ;  /* 0x0000001414149211 */ /* 0x000fe400078f08ff */
[----:B--2---:R-:W-:Y:S01]  /*fe80*/  @!P0 LOP3.LUT R9, R14, 0xfffffffe, RZ, 0xc0, !PT ;  /* 0xfffffffe0e098812 */ /* 0x004fe200078ec0ff */
[----:B------:R1:W-:Y:S01]  /*fe90*/  @!P5 ST.E.64 desc[UR36][R6.64], R98 ;  /* 0x000000620600d985 */ /* 0x0003e2000c101b24 */
[----:B------:R-:W-:Y:S01]  /*fea0*/  @!P4 LOP3.LUT R15, R15, 0xfffffffe, RZ, 0xc0, !PT ;  /* 0xfffffffe0f0fc812 */ /* 0x000fe200078ec0ff */
[----:B------:R-:W-:Y:S01]  /*feb0*/  VIADD R14, R0, 0xd0 ;  /* 0x000000d0000e7836 */ /* 0x000fe20000000000 */
[----:B---3--:R-:W-:-:S02]  /*fec0*/  @!P3 LOP3.LUT R11, R16, 0xfffffffe, RZ, 0xc0, !PT ;  /* 0xfffffffe100bb812 */ /* 0x008fc400078ec0ff */
[----:B------:R-:W-:Y:S02]  /*fed0*/  @!P2 LOP3.LUT R17, R17, 0xfffffffe, RZ, 0xc0, !PT ;  /* 0xfffffffe1111a812 */ /* 0x000fe400078ec0ff */
[----:B----4-:R-:W-:Y:S01]  /*fee0*/  @!P1 LOP3.LUT R13, R20, 0xfffffffe, RZ, 0xc0, !PT ;  /* 0xfffffffe140d9812 */ /* 0x010fe200078ec0ff */
[C---:B------:R-:W-:Y:S01]  /*fef0*/  VIADD R20, R0.reuse, 0xf0 ;  /* 0x000000f000147836 */ /* 0x040fe20000000000 */
[----:B------:R-:W-:Y:S01]  /*ff00*/  IADD3 R19, R0, 0xc8, RZ ;  /* 0x000000c800137810 */ /* 0x000fe20007ffe0ff */
[--C-:B0-----:R-:W-:Y:S01]  /*ff10*/  @!P0 IMAD.WIDE R4, R9, 0x4, R2.reuse ;  /* 0x0000000409048825 */ /* 0x101fe200078e0202 */
[----:B------:R-:W-:Y:S02]  /*ff20*/  ISETP.GE.AND P5, PT, R18, UR4, PT ;  /* 0x0000000412007c0c */ /* 0x000fe4000bfa6270 */
[----:B------:R-:W-:Y:S01]  /*ff30*/  ISETP.GE.AND P6, PT, R19, UR4, PT ;  /* 0x0000000413007c0c */ /* 0x000fe2000bfc6270 */
[----:B-1----:R-:W-:Y:S01]  /*ff40*/  @!P4 IMAD.WIDE R6, R15, 0x4, R2 ;  /* 0x000000040f06c825 */ /* 0x002fe200078e0202 */
[----:B------:R0:W-:Y:S01]  /*ff50*/  @!P0 ST.E.64 desc[UR36][R4.64], R102 ;  /* 0x0000006604008985 */ /* 0x0001e2000c101b24 */
[----:B------:R-:W-:-:S02]  /*ff60*/  IADD3 R16, R0, 0xe0, RZ ;  /* 0x000000e000107810 */ /* 0x000fc40007ffe0ff */
[--C-:B------:R-:W-:Y:S01]  /*ff70*/  @!P3 IMAD.WIDE R8, R11, 0x4, R2.reuse ;  /* 0x000000040b08b825 */ /* 0x100fe200078e0202 */
[----:B------:R1:W-:Y:S01]  /*ff80*/  @!P4 ST.E.64 desc[UR36][R6.64], R106 ;  /* 0x0000006a0600c985 */ /* 0x0003e2000c101b24 */
[----:B------:R-:W-:Y:S02]  /*ff90*/  ISETP.GE.AND P0, PT, R14, UR4, PT ;  /* 0x000000040e007c0c */ /* 0x000fe4000bf06270 */
[--C-:B------:R-:W-:Y:S01]  /*ffa0*/  @!P2 IMAD.WIDE R10, R17, 0x4, R2.reuse ;  /* 0x00000004110aa825 */ /* 0x100fe200078e0202 */
[----:B------:R2:W-:Y:S01]  /*ffb0*/  @!P3 ST.E.64 desc[UR36][R8.64], R110 ;  /* 0x0000006e0800b985 */ /* 0x0005e2000c101b24 */
[----:B------:R-:W-:Y:S02]  /*ffc0*/  ISETP.GE.AND P4, PT, R20, UR4, PT ;  /* 0x0000000414007c0c */ /* 0x000fe4000bf86270 */
[----:B------:R-:W-:Y:S01]  /*ffd0*/  @!P1 IMAD.WIDE R12, R13, 0x4, R2 ;  /* 0x000000040d0c9825 */ /* 0x000fe200078e0202 */
[----:B------:R3:W-:Y:S01]  /*ffe0*/  @!P2 ST.E.64 desc[UR36][R10.64], R114 ;  /* 0x000000720a00a985 */ /* 0x0007e2000c101b24 */
[----:B------:R-:W-:-:S02]  /*fff0*/  ISETP.GE.AND P2, PT, R16, UR4, PT ;  /* 0x0000000410007c0c */ /* 0x000fc4000bf46270 */
[C---:B------:R-:W-:Y:S01]  /*10000*/  VIADD R15, R0.reuse, 0xd8 ;  /* 0x000000d8000f7836 */ /* 0x040fe20000000000 */
[----:B------:R4:W-:Y:S01]  /*10010*/  @!P1 ST.E.64 desc[UR36][R12.64], R118 ;  /* 0x000000760c009985 */ /* 0x0009e2000c101b24 */
[----:B------:R-:W-:Y:S01]  /*10020*/  VIADD R17, R0, 0xe8 ;  /* 0x000000e800117836 */ /* 0x000fe20000000000 */
[----:B------:R-:W-:Y:S02]  /*10030*/  @!P5 LEA.HI R18, R18, R18, RZ, 0x1 ;  /* 0x000000121212d211 */ /* 0x000fe400078f08ff */
[----:B------:R-:W-:Y:S02]  /*10040*/  ISETP.GE.AND P1, PT, R15, UR4, PT ;  /* 0x000000040f007c0c */ /* 0x000fe4000bf26270 */
        /* <DEDUP_REMOVED lines=17> */
[----:B----4-:R-:W-:Y:S02]  /*10160*/  @!P4 LOP3.LUT R13, R20, 0xfffffffe, RZ, 0xc0, !PT ;  /* 0xfffffffe140dc812 */ /* 0x010fe400078ec0ff */
[----:B------:R-:W-:Y:S01]  /*10170*/  IADD3 R0, R0, 0xf8, RZ ;  /* 0x000000f800007810 */ /* 0x000fe20007ffe0ff */
        /* <DEDUP_REMOVED lines=17> */
.L_x_4976:
[----:B------:R-:W1:Y:S02]  /*10290*/  S2R R0, SR_TID.X ;  /* 0x0000000000007919 */ /* 0x000e640000002100 */
[----:B-1----:R-:W-:-:S05]  /*102a0*/  VIADD R2, R0, 0xffffff80 ;  /* 0xffffff8000027836 */ /* 0x002fca0000000000 */
[----:B------:R-:W-:-:S13]  /*102b0*/  ISETP.GT.AND P0, PT, R2, 0x3f, PT ;  /* 0x0000003f0200780c */ /* 0x000fda0003f04270 */
[----:B------:R-:W-:Y:S05]  /*102c0*/  @P0 BRA `(.L_x_4871) ;  /* 0x0000003c00d00947 */ /* 0x000fea0003800000 */
[----:B------:R-:W1:Y:S01]  /*102d0*/  S2R R3, SR_CTAID.X ;  /* 0x0000000000037919 */ /* 0x000e620000002500 */
[----:B------:R-:W2:Y:S01]  /*102e0*/  LDC R6, c[0x0][0xbe8] ;  /* 0x0002fa00ff067b82 */ /* 0x000ea20000000800 */
[----:B------:R-:W-:Y:S01]  /*102f0*/  ULDC UR4, c[0x0][0xa88] ;  /* 0x0002a20000047ab9 */ /* 0x000fe20000000800 */
[----:B-1----:R-:W-:Y:S02]  /*10300*/  IMAD R0, R3, 0x40, R0 ;  /* 0x0000004003007824 */ /* 0x002fe400078e0200 */
[----:B--2---:R-:W-:-:S03]  /*10310*/  IMAD R3, R6, UR4, RZ ;  /* 0x0000000406037c24 */ /* 0x004fc6000f8e02ff */
[----:B------:R-:W-:-:S04]  /*10320*/  IADD3 R0, R0, -0x80, RZ ;  /* 0xffffff8000007810 */ /* 0x000fc80007ffe0ff */
        /* <DEDUP_REMOVED lines=11> */
[----:B0-----:R-:W0:Y:S01]  /*103e0*/  @P0 LDC R9, c[0x0][0xbec] ;  /* 0x0002fb00ff090b82 */ /* 0x001e220000000800 */
[----:B------:R-:W-:Y:S01]  /*103f0*/  IMAD.IADD R3, R3, 0x1, R5 ;  /* 0x0000000103037824 */ /* 0x000fe200078e0205 */
[----:B------:R-:W-:-:S06]  /*10400*/  MOV R5, R0 ;  /* 0x0000000000057202 */ /* 0x000fcc0000000f00 */
        /* <DEDUP_REMOVED lines=8> */
[----:B------:R-:W-:-:S03]  /*10490*/  ULDC.64 UR4, c[0x0][0xbe0] ;  /* 0x0002f80000047ab9 */ /* 0x000fc60000000a00 */
[----:B------:R-:W-:Y:S02]  /*104a0*/  IMAD.IADD R3, R13, 0x1, R3 ;  /* 0x000000010d037824 */ /* 0x000fe400078e0203 */
        /* <DEDUP_REMOVED lines=23> */
.L_x_4869:
        /* <DEDUP_REMOVED lines=18> */
.L_x_4980:
[----:B------:R-:W-:Y:S01]  /*10740*/  ULDC UR7, c[0x0][0xc50] ;  /* 0x0003140000077ab9 */ /* 0x000fe20000000800 */
[----:B------:R-:W-:Y:S01]  /*10750*/  UMOV UR40, UR6 ;  /* 0x0000000600287c82 */ /* 0x000fe20008000000 */
[----:B------:R-:W-:-:S11]  /*10760*/  UISETP.NE.AND UP0, UPT, UR7, 0x1, UPT ;  /* 0x000000010700788c */ /* 0x000fd6000bf05270 */
[----:B------:R-:W-:Y:S01]  /*10770*/  @UP0 ULDC UR4, c[0x0][0xc54] ;  /* 0x0003150000040ab9 */ /* 0x000fe20000000800 */
[----:B------:R-:W-:Y:S01]  /*10780*/  @UP0 ULDC UR8, c[0x0][0xc58] ;  /* 0x0003160000080ab9 */ /* 0x000fe20000000800 */
[----:B------:R-:W-:-:S04]  /*10790*/  UIMAD.WIDE.U32 UR4, UR6, UR4, URZ ;  /* 0x00000004060472a5 */ /* 0x000fc8000f8e003f */
[----:B------:R-:W-:-:S12]  /*107a0*/  @UP0 USHF.R.U32.HI UR40, URZ, UR8, UR5 ;  /* 0x000000083f280299 */ /* 0x000fd80008011605 */
.L_x_4981:
        /* <DEDUP_REMOVED lines=8> */
[----:B------:R-:W-:Y:S01]  /*10830*/  IMAD.MOV.U32 R28, RZ, RZ, RZ ;  /* 0x000000ffff1c7224 */ /* 0x000fe200078e00ff */
[----:B------:R-:W-:Y:S01]  /*10840*/  ULDC.64 UR4, c[0x0][0x418] ;  /* 0x0001060000047ab9 */ /* 0x000fe20000000a00 */
        /* <DEDUP_REMOVED lines=9> */
[----:B------:R-:W-:Y:S02]  /*108e0*/  UISETP.NE.U32.AND UP0, UPT, UR4, URZ, UPT ;  /* 0x0000003f0400728c */ /* 0x000fe4000bf05070 */
[----:B------:R-:W-:Y:S02]  /*108f0*/  UISETP.NE.AND UP1, UPT, UR6, 0x1, UPT ;  /* 0x000000010600788c */ /* 0x000fe4000bf25270 */
[----:B------:R-:W-:Y:S01]  /*10900*/  UISETP.NE.AND.EX UP0, UPT, UR5, URZ, UPT, UP0 ;  /* 0x0000003f0500728c */ /* 0x000fe2000bf05300 */
[----:B------:R-:W-:Y:S02]  /*10910*/  ULDC UR6, c[0x0][0x424] ;  /* 0x0001090000067ab9 */ /* 0x000fe40000000800 */
[----:B------:R-:W-:Y:S01]  /*10920*/  ULDC.64 UR4, c[0x0][0x9e0] ;  /* 0x0002780000047ab9 */ /* 0x000fe20000000a00 */
[----:B------:R-:W-:-:S02]  /*10930*/  USEL UR9, UR6, 0x1, UP0 ;  /* 0x0000000106097887 */ /* 0x000fc40008000000 */
[----:B------:R-:W-:Y:S02]  /*10940*/  UISETP.GE.AND UP0, UPT, UR5, 0x1, UPT ;  /* 0x000000010500788c */ /* 0x000fe4000bf06270 */
[----:B------:R-:W-:Y:S01]  /*10950*/  UIMAD UR47, UR9, UR10, URZ ;  /* 0x0000000a092f72a4 */ /* 0x000fe2000f8e023f */
[----:B------:R-:W-:Y:S01]  /*10960*/  @UP1 ULDC UR7, c[0x0][0x44c] ;  /* 0x0001130000071ab9 */ /* 0x000fe20000000800 */
[----:B------:R-:W-:Y:S02]  /*10970*/  UIMAD UR9, UR9, UR10, 0x3f ;  /* 0x0000003f090974a4 */ /* 0x000fe4000f8e020a */
[----:B------:R-:W-:Y:S01]  /*10980*/  PLOP3.LUT P1, PT, PT, PT, UP0, 0x80, 0x0 ;  /* 0x000000000000781c */ /* 0x000fe20003f2f008 */
[----:B------:R-:W-:Y:S01]  /*10990*/  @UP1 ULDC UR12, c[0x0][0x450] ;  /* 0x00011400000c1ab9 */ /* 0x000fe20000000800 */
[----:B------:R-:W-:Y:S02]  /*109a0*/  UP2UR UR48, UPR, URZ, 0x2 ;  /* 0x000000023f307883 */ /* 0x000fe40008000000 */
[----:B-1----:R-:W-:-:S04]  /*109b0*/  USHF.L.U32 UR41, UR41, 0x6, URZ ;  /* 0x0000000629297899 */ /* 0x002fc8000800063f */
[----:B------:R-:W-:-:S04]  /*109c0*/  UIADD3 UR8, UR41, 0x3f, URZ ;  /* 0x0000003f29087890 */ /* 0x000fc8000fffe03f */
[----:B------:R-:W-:Y:S02]  /*109d0*/  UIMAD.WIDE.U32 UR6, UR8, UR7, URZ ;  /* 0x00000007080672a5 */ /* 0x000fe4000f8e003f */
[----:B------:R-:W-:Y:S02]  /*109e0*/  UIADD3 UR6, UR47, 0x1, -UR11 ;  /* 0x000000012f067890 */ /* 0x000fe4000fffe80b */
[----:B------:R-:W-:Y:S02]  /*109f0*/  @UP1 USHF.R.U32.HI UR8, URZ, UR12, UR7 ;  /* 0x0000000c3f081299 */ /* 0x000fe40008011607 */
[----:B------:R-:W-:Y:S02]  /*10a00*/  USHF.R.S32.HI UR7, URZ, 0x1f, UR9 ;  /* 0x0000001f3f077899 */ /* 0x000fe40008011409 */
[----:B------:R-:W-:Y:S02]  /*10a10*/  UIADD3 UR6, UR6, UR8, URZ ;  /* 0x0000000806067290 */ /* 0x000fe4000fffe03f */
[----:B------:R-:W-:-:S02]  /*10a20*/  ULEA.HI UR7, UR7, UR9, URZ, 0x6 ;  /* 0x0000000907077291 */ /* 0x000fc4000f8f303f */
[----:B------:R-:W-:Y:S02]  /*10a30*/  UIADD3 UR4, UR6, UR4, URZ ;  /* 0x0000000406047290 */ /* 0x000fe4000fffe03f */
[----:B------:R-:W-:Y:S01]  /*10a40*/  USHF.R.S32.HI UR42, URZ, 0x6, UR7 ;  /* 0x000000063f2a7899 */ /* 0x000fe20008011407 */
[----:B0-----:R-:W-:Y:S11]  /*10a50*/  @!P1 BRA `(.L_x_4983) ;  /* 0x0000000000449947 */ /* 0x001ff60003800000 */
        /* <DEDUP_REMOVED lines=10> */
.L_x_4984:
[----:B------:R-:W-:-:S11]  /*10b00*/  UISETP.NE.AND UP0, UPT, UR5, 0x1, UPT ;  /* 0x000000010500788c */ /* 0x000fd6000bf05270 */
[----:B------:R-:W-:Y:S02]  /*10b10*/  @UP0 ULDC.64 UR12, c[0x0][0x9e8] ;  /* 0x00027a00000c0ab9 */ /* 0x000fe40000000a00 */
[----:B------:R-:W-:-:S04]  /*10b20*/  UIMAD.WIDE.U32 UR6, UR8, UR12, URZ ;  /* 0x0000000c080672a5 */ /* 0x000fc8000f8e003f */
[----:B------:R-:W-:-:S12]  /*10b30*/  @UP0 USHF.R.U32.HI UR8, URZ, UR13, UR7 ;  /* 0x0000000d3f080299 */ /* 0x000fd80008011607 */
.L_x_4985:
[----:B------:R-:W-:-:S04]  /*10b40*/  UIMAD UR8, UR8, UR5, UR5 ;  /* 0x00000005080872a4 */ /* 0x000fc8000f8e0205 */
[----:B------:R-:W-:-:S04]  /*10b50*/  UISETP.LT.AND UP0, UPT, UR4, UR8, UPT ;  /* 0x000000080400728c */ /* 0x000fc8000bf01270 */
[----:B------:R-:W-:-:S12]  /*10b60*/  USEL UR4, UR4, UR8, UP0 ;  /* 0x0000000804047287 */ /* 0x000fd80008000000 */
.L_x_4983:
[----:B------:R-:W-:Y:S02]  /*10b70*/  UISETP.NE.AND UP0, UPT, UR48, URZ, UPT ;  /* 0x0000003f3000728c */ /* 0x000fe4000bf05270 */
[----:B------:R-:W-:-:S04]  /*10b80*/  UIADD3 UR4, UR4, 0x3f, URZ ;  /* 0x0000003f04047890 */ /* 0x000fc8000fffe03f */
[----:B------:R-:W-:-:S04]  /*10b90*/  USHF.R.S32.HI UR8, URZ, 0x1f, UR4 ;  /* 0x0000001f3f087899 */ /* 0x000fc80008011404 */
[----:B------:R-:W-:Y:S01]  /*10ba0*/  ULEA.HI UR8, UR8, UR4, URZ, 0x6 ;  /* 0x0000000408087291 */ /* 0x000fe2000f8f303f */
[----:B------:R-:W-:Y:S01]  /*10bb0*/  @UP0 ULDC UR6, c[0x0][0x44c] ;  /* 0x0001130000060ab9 */ /* 0x000fe20000000800 */
[----:B------:R-:W-:Y:S01]  /*10bc0*/  @UP0 ULDC UR9, c[0x0][0x450] ;  /* 0x0001140000090ab9 */ /* 0x000fe20000000800 */
[----:B------:R-:W-:Y:S02]  /*10bd0*/  UIMAD.WIDE.U32 UR6, UR41, UR6, URZ ;  /* 0x00000006290672a5 */ /* 0x000fe4000f8e003f */
[----:B------:R-:W-:Y:S01]  /*10be0*/  UMOV UR4, UR41 ;  /* 0x0000002900047c82 */ /* 0x000fe20008000000 */
[----:B------:R-:W-:Y:S02]  /*10bf0*/  USHF.R.S32.HI UR43, URZ, 0x6, UR8 ;  /* 0x000000063f2b7899 */ /* 0x000fe40008011408 */
        /* <DEDUP_REMOVED lines=17> */
.L_x_4987:
[----:B------:R-:W-:-:S11]  /*10d10*/  UISETP.NE.AND UP0, UPT, UR5, 0x1, UPT ;  /* 0x000000010500788c */ /* 0x000fd6000bf05270 */
[----:B------:R-:W-:Y:S02]  /*10d20*/  @UP0 ULDC.64 UR10, c[0x0][0x9e8] ;  /* 0x00027a00000a0ab9 */ /* 0x000fe40000000a00 */
[----:B------:R-:W-:-:S04]  /*10d30*/  UIMAD.WIDE.U32 UR6, UR4, UR10, URZ ;  /* 0x0000000a040672a5 */ /* 0x000fc8000f8e003f */
[----:B------:R-:W-:-:S12]  /*10d40*/  @UP0 USHF.R.U32.HI UR4, URZ, UR11, UR7 ;  /* 0x0000000b3f040299 */ /* 0x000fd80008011607 */
.L_x_4988:
[----:B------:R-:W-:-:S04]  /*10d50*/  UIMAD UR4, UR4, UR5, URZ ;  /* 0x00000005040472a4 */ /* 0x000fc8000f8e023f */
[----:B------:R-:W-:-:S04]  /*10d60*/  UISETP.LT.AND UP0, UPT, UR8, UR4, UPT ;  /* 0x000000040800728c */ /* 0x000fc8000bf01270 */
[----:B------:R-:W-:-:S12]  /*10d70*/  USEL UR8, UR8, UR4, !UP0 ;  /* 0x0000000408087287 */ /* 0x000fd8000c000000 */
.L_x_4986:
[----:B------:R-:W-:Y:S02]  /*10d80*/  USHF.R.S32.HI UR4, URZ, 0x1f, UR8 ;  /* 0x0000001f3f047899 */ /* 0x000fe40008011408 */
[----:B------:R-:W-:Y:S02]  /*10d90*/  USHF.R.U32.HI UR9, URZ, 0x10, UR45 ;  /* 0x000000103f097899 */ /* 0x000fe4000801162d */
[----:B------:R-:W-:Y:S02]  /*10da0*/  ULEA.HI UR4, UR4, UR8, URZ, 0x6 ;  /* 0x0000000804047291 */ /* 0x000fe4000f8f303f */
[----:B------:R-:W-:Y:S02]  /*10db0*/  ULOP3.LUT UR45, UR45, 0xffff, URZ, 0xc0, !UPT ;  /* 0x0000ffff2d2d7892 */ /* 0x000fe4000f8ec03f */
[----:B------:R-:W-:Y:S01]  /*10dc0*/  USHF.R.S32.HI UR4, URZ, 0x6, UR4 ;  /* 0x000000063f047899 */ /* 0x000fe20008011404 */
        /* <DEDUP_REMOVED lines=39> */
.L_x_4989:
[----:B------:R-:W-:Y:S02]  /*11040*/  UIMAD UR49, UR45, UR38, UR44 ;  /* 0x000000262d3172a4 */ /* 0x000fe4000f8e022c */
[----:B------:R-:W-:Y:S01]  /*11050*/  IMAD.U32 R0, RZ, RZ, UR38 ;  /* 0x00000026ff007e24 */ /* 0x000fe2000f8e00ff */
[----:B------:R-:W-:Y:S01]  /*11060*/  MOV R4, 0x1 ;  /* 0x0000000100047802 */ /* 0x000fe20000000f00 */
[----:B------:R-:W-:Y:S02]  /*11070*/  IMAD.MOV.U32 R21, RZ, RZ, 0x1 ;  /* 0x00000001ff157424 */ /* 0x000fe400078e00ff */
[----:B------:R-:W-:-:S04]  /*11080*/  MOV R25, UR49 ;  /* 0x0000003100197c02 */ /* 0x000fc80008000f00 */
        /* <DEDUP_REMOVED lines=27> */
.L_x_4990:
        /* <DEDUP_REMOVED lines=20> */
.L_x_4992:
        /* <DEDUP_REMOVED lines=15> */
.L_x_4991:
        /* <DEDUP_REMOVED lines=39> */
[----:B------:R-:W-:Y:S01]  /*116e0*/  IMAD.MOV R0, RZ, RZ, -R7 ;  /* 0x000000ffff007224 */ /* 0x000fe200078e0a07 */
[----:B------:R-:W-:Y:S02]  /*116f0*/  LOP3.LUT R16, R16, 0xffffffdf, RZ, 0xc0, !PT ;  /* 0xffffffdf10107812 */ /* 0x000fe400078ec0ff */
[----:B------:R-:W-:Y:S01]  /*11700*/  CS2R R26, SRZ ;  /* 0x00000000001a7805 */ /* 0x000fe2000001ff00 */
        /* <DEDUP_REMOVED lines=10> */
[----:B------:R-:W-:Y:S02]  /*117b0*/  ISETP.GE.AND P2, PT, R2, UR4, PT ;  /* 0x0000000402007c0c */ /* 0x000fe4000bf46270 */
[----:B------:R-:W-:Y:S02]  /*117c0*/  LOP3.LUT R3, R22, 0x180, RZ, 0xfc, !PT ;  /* 0x0000018016037812 */ /* 0x000fe400078efcff */
[----:B------:R-:W-:Y:S02]  /*117d0*/  @P6 LOP3.LUT R16, R16, 0x20, RZ, 0xfc, !PT ;  /* 0x0000002010106812 */ /* 0x000fe400078efcff */
[----:B------:R-:W-:Y:S02]  /*117e0*/  ISETP.GE.AND P5, PT, R22, UR4, PT ;  /* 0x0000000416007c0c */ /* 0x000fe4000bfa6270 */
[----:B------:R-:W-:-:S02]  /*117f0*/  LOP3.LUT R16, R16, 0xffffffef, RZ, 0xc0, !PT ;  /* 0xffffffef10107812 */ /* 0x000fc400078ec0ff */
[----:B------:R-:W-:Y:S02]  /*11800*/  SEL R0, RZ, 0xffffffff, P6 ;  /* 0xffffffffff007807 */ /* 0x000fe40003000000 */
[----:B------:R-:W-:Y:S02]  /*11810*/  @P4 LOP3.LUT R16, R16, 0x10, RZ, 0xfc, !PT ;  /* 0x0000001010104812 */ /* 0x000fe400078efcff */
[----:B------:R-:W-:Y:S02]  /*11820*/  LOP3.LUT R2, R22, 0x140, RZ, 0xfc, !PT ;  /* 0x0000014016027812 */ /* 0x000fe400078efcff */
[----:B------:R-:W-:-:S04]  /*11830*/  LOP3.LUT R16, R16, 0xfffffff7, RZ, 0xc0, !PT ;  /* 0xfffffff710107812 */ /* 0x000fc800078ec0ff */
[----:B------:R-:W-:-:S04]  /*11840*/  @P3 LOP3.LUT R16, R16, 0x8, RZ, 0xfc, !PT ;  /* 0x0000000810103812 */ /* 0x000fc800078efcff */
[----:B------:R-:W-:-:S04]  /*11850*/  LOP3.LUT R16, R16, 0xfffffffb, RZ, 0xc0, !PT ;  /* 0xfffffffb10107812 */ /* 0x000fc800078ec0ff */
[----:B------:R-:W-:-:S04]  /*11860*/  @P2 LOP3.LUT R16, R16, 0x4, RZ, 0xfc, !PT ;  /* 0x0000000410102812 */ /* 0x000fc800078efcff */
[----:B------:R-:W-:-:S04]  /*11870*/  LOP3.LUT R16, R16, 0xffffffbf, RZ, 0xc0, !PT ;  /* 0xffffffbf10107812 */ /* 0x000fc800078ec0ff */
[----:B------:R-:W-:-:S04]  /*11880*/  @P5 LOP3.LUT R16, R16, 0x40, RZ, 0xfc, !PT ;  /* 0x0000004010105812 */ /* 0x000fc800078efcff */
[----:B------:R-:W-:Y:S02]  /*11890*/  LOP3.LUT R16, R16, 0xfffffffd, RZ, 0xc0, !PT ;  /* 0xfffffffd10107812 */ /* 0x000fe400078ec0ff */
[--C-:B--2---:R-:W-:Y:S01]  /*118a0*/  @!P0 SHF.R.S32.HI R27, RZ, 0x1f, R5.reuse ;  /* 0x0000001fff1b8819 */ /* 0x104fe20000011405 */
[----:B------:R-:W-:Y:S01]  /*118b0*/  @!P0 IMAD.MOV.U32 R26, RZ, RZ, R5 ;  /* 0x000000ffff1a8224 */ /* 0x000fe200078e0005 */
[----:B------:R-:W-:Y:S01]  /*118c0*/  ISETP.GE.AND P0, PT, R3, UR4, PT ;  /* 0x0000000403007c0c */ /* 0x000fe2000bf06270 */
[----:B------:R-:W-:Y:S01]  /*118d0*/  IMAD.SHL.U32 R3, R0, 0x2, RZ ;  /* 0x0000000200037824 */ /* 0x000fe200078e00ff */
[----:B------:R-:W-:Y:S02]  /*118e0*/  SEL R0, RZ, 0x1, P5 ;  /* 0x00000001ff007807 */ /* 0x000fe40002800000 */
[----:B------:R-:W-:Y:S02]  /*118f0*/  SEL R34, RZ, 0x40, P0 ;  /* 0x00000040ff227807 */ /* 0x000fe40000000000 */
[----:B------:R-:W-:-:S02]  /*11900*/  ISETP.GE.AND P0, PT, R2, UR4, PT ;  /* 0x0000000402007c0c */ /* 0x000fc4000bf06270 */
[----:B------:R-:W-:Y:S02]  /*11910*/  LOP3.LUT R5, R22, 0x1c0, RZ, 0xfc, !PT ;  /* 0x000001c016057812 */ /* 0x000fe400078efcff */
[----:B------:R-:W-:Y:S02]  /*11920*/  LOP3.LUT R0, R3, 0x2, R0, 0xe2, !PT ;  /* 0x0000000203007812 */ /* 0x000fe400078ee200 */
[----:B------:R-:W-:Y:S02]  /*11930*/  SEL R3, RZ, 0x4, P4 ;  /* 0x00000004ff037807 */ /* 0x000fe40002000000 */
[----:B------:R-:W-:Y:S02]  /*11940*/  SEL R2, RZ, 0x8, P3 ;  /* 0x00000008ff027807 */ /* 0x000fe40001800000 */
[----:B------:R-:W-:Y:S01]  /*11950*/  ISETP.GE.AND P1, PT, R5, UR4, PT ;  /* 0x0000000405007c0c */ /* 0x000fe2000bf26270 */
[----:B------:R-:W-:Y:S01]  /*11960*/  UMOV UR4, 0xffffffff ;  /* 0xffffffff00047882 */ /* 0x000fe20000000000 */
[----:B------:R-:W-:-:S02]  /*11970*/  LOP3.LUT R0, R2, R0, R3, 0xfe, !PT ;  /* 0x0000000002007212 */ /* 0x000fc400078efe03 */
[----:B------:R-:W-:Y:S02]  /*11980*/  SEL R3, RZ, 0x10, P2 ;  /* 0x00000010ff037807 */ /* 0x000fe40001000000 */
[----:B------:R-:W-:Y:S02]  /*11990*/  SEL R2, RZ, 0x20, P0 ;  /* 0x00000020ff027807 */ /* 0x000fe40000000000 */
[----:B------:R-:W-:Y:S02]  /*119a0*/  SEL R17, RZ, 0x80, P1 ;  /* 0x00000080ff117807 */ /* 0x000fe40000800000 */
[----:B------:R-:W-:Y:S02]  /*119b0*/  @P0 LOP3.LUT R16, R16, 0x2, RZ, 0xfc, !PT ;  /* 0x0000000210100812 */ /* 0x000fe400078efcff */
[----:B------:R-:W-:Y:S01]  /*119c0*/  LOP3.LUT R3, R2, R0, R3, 0xfe, !PT ;  /* 0x0000000002037212 */ /* 0x000fe200078efe03 */
[----:B------:R-:W-:Y:S06]  /*119d0*/  BRA.DIV UR4, `(.L_x_4993) ;  /* 0x0000002e041c7947 */ /* 0x000fec000b800000 */
.L_x_5035:
        /* <DEDUP_REMOVED lines=14> */
.L_x_4994:
[----:B------:R-:W-:-:S05]  /*11ac0*/  IMAD.MOV.U32 R0, RZ, RZ, 0x1 ;  /* 0x00000001ff007424 */ /* 0x000fca00078e00ff */
[----:B------:R-:W-:-:S04]  /*11ad0*/  SHF.L.U32 R0, R0, 0x1f, RZ ;  /* 0x0000001f00007819 */ /* 0x000fc800000006ff */
[----:B------:R-:W0:Y:S02]  /*11ae0*/  SYNCS.PHASECHK.TRANS64.TRYWAIT P0, [UR46+0x28c40], R0 ;  /* 0x028c4000ff0075a7 */ /* 0x000e24000800016e */
[----:B0-----:R-:W-:Y:S05]  /*11af0*/  @!P0 BRA `(.L_x_4995) ;  /* 0x0000002800f48947 */ /* 0x001fea0003800000 */
.L_x_5036:
        /* <DEDUP_REMOVED lines=57> */
.L_x_5046:
        /* <DEDUP_REMOVED lines=15> */
.L_x_4997:
        /* <DEDUP_REMOVED lines=23> */
.L_x_4998:
[----:B------:R-:W-:Y:S01]  /*120f0*/  UISETP.NE.AND UP0, UPT, UR48, URZ, UPT ;  /* 0x0000003f3000728c */ /* 0x000fe2000bf05270 */
[----:B------:R-:W0:Y:S01]  /*12100*/  S2R R20, SR_CTAID.Z ;  /* 0x0000000000147919 */ /* 0x000e220000002700 */
[----:B------:R-:W-:Y:S01]  /*12110*/  VIADD R9, R31, UR41 ;  /* 0x000000291f097c36 */ /* 0x000fe20008000000 */
[----:B------:R-:W-:Y:S01]  /*12120*/  R2UR UR6, R23 ;  /* 0x00000000170672ca */ /* 0x000fe200000e0000 */
[----:B------:R-:W-:Y:S02]  /*12130*/  ULDC.64 UR8, c[0x0][0x2d8] ;  /* 0x0000b60000087ab9 */ /* 0x000fe40000000a00 */
[----:B------:R-:W-:Y:S01]  /*12140*/  PLOP3.LUT P0, PT, PT, PT, UP0, 0x80, 0x0 ;  /* 0x000000000000781c */ /* 0x000fe20003f0f008 */
[----:B------:R-:W-:-:S04]  /*12150*/  IMAD.MOV.U32 R7, RZ, RZ, R9 ;  /* 0x000000ffff077224 */ /* 0x000fc800078e0009 */
[----:B------:R-:W-:-:S05]  /*12160*/  @UP0 ULDC UR4, c[0x0][0x44c] ;  /* 0x0001130000040ab9 */ /* 0x000fca0000000800 */
[----:B------:R-:W-:-:S03]  /*12170*/  UIMAD UR6, UR6, UR8, URZ ;  /* 0x00000008060672a4 */ /* 0x000fc6000f8e023f */
[----:B------:R-:W-:Y:S01]  /*12180*/  @P0 IMAD.HI.U32 R0, R9, UR4, RZ ;  /* 0x0000000409000c27 */ /* 0x000fe2000f8e00ff */
[----:B------:R-:W-:Y:S01]  /*12190*/  PLOP3.LUT P0, PT, PT, PT, UP0, 0x80, 0x0 ;  /* 0x000000000000781c */ /* 0x000fe20003f0f008 */
[----:B------:R-:W-:Y:S01]  /*121a0*/  @UP0 ULDC UR4, c[0x0][0x450] ;  /* 0x0001140000040ab9 */ /* 0x000fe20000000800 */
[----:B------:R-:W-:-:S11]  /*121b0*/  UIMAD UR6, UR40, UR9, UR6 ;  /* 0x00000009280672a4 */ /* 0x000fd6000f8e0206 */
[----:B------:R-:W-:Y:S01]  /*121c0*/  @P0 SHF.R.U32.HI R7, RZ, UR4, R0 ;  /* 0x00000004ff070c19 */ /* 0x000fe20008011600 */
[----:B------:R-:W-:Y:S01]  /*121d0*/  UIMAD.WIDE.U32 UR4, UR40, UR8, URZ ;  /* 0x00000008280472a5 */ /* 0x000fe2000f8e003f */
[----:B------:R-:W1:Y:S01]  /*121e0*/  LDC R0, c[0x0][0x448] ;  /* 0x00011200ff007b82 */ /* 0x000e620000000800 */
[----:B0-----:R-:W-:Y:S01]  /*121f0*/  SHF.R.S32.HI R6, RZ, 0x1f, R20 ;  /* 0x0000001fff067819 */ /* 0x001fe20000011414 */
[----:B------:R-:W-:Y:S01]  /*12200*/  ULDC.64 UR8, c[0x0][0x2e0] ;  /* 0x0000b80000087ab9 */ /* 0x000fe20000000a00 */
[----:B------:R-:W-:Y:S02]  /*12210*/  UIADD3 UR6, UR5, UR6, URZ ;  /* 0x0000000605067290 */ /* 0x000fe4000fffe03f */
[----:B------:R-:W-:Y:S02]  /*12220*/  IMAD.U32 R4, RZ, RZ, UR4 ;  /* 0x00000004ff047e24 */ /* 0x000fe4000f8e00ff */
[----:B------:R-:W-:Y:S02]  /*12230*/  IMAD R6, R6, UR8, RZ ;  /* 0x0000000806067c24 */ /* 0x000fe4000f8e02ff */
[----:B------:R-:W-:Y:S01]  /*12240*/  MOV R3, UR6 ;  /* 0x0000000600037c02 */ /* 0x000fe20008000f00 */
[----:B------:R-:W-:Y:S01]  /*12250*/  IMAD.U32 R5, RZ, RZ, UR5 ;  /* 0x00000005ff057e24 */ /* 0x000fe2000f8e00ff */
[----:B------:R-:W-:Y:S01]  /*12260*/  MOV R2, R4 ;  /* 0x0000000400027202 */ /* 0x000fe20000000f00 */
[----:B------:R-:W-:Y:S01]  /*12270*/  IMAD R5, R20, UR9, R6 ;  /* 0x0000000914057c24 */ /* 0x000fe2000f8e0206 */
[----:B------:R-:W-:Y:S01]  /*12280*/  SHF.R.S32.HI R4, RZ, 0x1f, R7 ;  /* 0x0000001fff047819 */ /* 0x000fe20000011407 */
[----:B------:R-:W-:-:S02]  /*12290*/  ULDC.64 UR4, c[0x0][0x2d0] ;  /* 0x0000b40000047ab9 */ /* 0x000fc40000000a00 */
[----:B------:R-:W-:-:S04]  /*122a0*/  IMAD.WIDE.U32 R2, R20, UR8, R2 ;  /* 0x0000000814027c25 */ /* 0x000fc8000f8e0002 */
[----:B------:R-:W-:Y:S02]  /*122b0*/  IMAD.IADD R3, R3, 0x1, R5 ;  /* 0x0000000103037824 */ /* 0x000fe400078e0205 */
[----:B------:R-:W-:Y:S02]  /*122c0*/  IMAD.MOV R5, RZ, RZ, -R7 ;  /* 0x000000ffff057224 */ /* 0x000fe400078e0a07 */
[----:B------:R-:W-:Y:S02]  /*122d0*/  IMAD R4, R4, UR4, RZ ;  /* 0x0000000404047c24 */ /* 0x000fe4000f8e02ff */
[----:B-1----:R-:W-:Y:S02]  /*122e0*/  IMAD R5, R0, R5, R9 ;  /* 0x0000000500057224 */ /* 0x002fe400078e0209 */
        /* <DEDUP_REMOVED lines=18> */
[----:B------:R-:W-:Y:S02]  /*12410*/  VIADD R7, R35, UR41 ;  /* 0x0000002923077c36 */ /* 0x000fe40008000000 */
        /* <DEDUP_REMOVED lines=26> */
.L_x_5055:
        /* <DEDUP_REMOVED lines=18> */
.L_x_5056:
[----:B------:R-:W-:-:S13]  /*126e0*/  ISETP.NE.AND P0, PT, R33, 0x3, PT ;  /* 0x000000032100780c */ /* 0x000fda0003f05270 */
[----:B------:R-:W-:Y:S05]  /*126f0*/  @!P0 BRA `(.L_x_5001) ;  /* 0x0000000000048947 */ /* 0x000fea0003800000 */
[----:B------:R-:W-:Y:S01]  /*12700*/  BPT.TRAP 0x1 ;  /* 0x000000040000795c */ /* 0x000fe20000300000 */
.L_x_5001:
[----:B------:R-:W1:Y:S02]  /*12710*/  SYNCS.PHASECHK.TRANS64.TRYWAIT P0, [UR46+0x28c60], R0 ;  /* 0x028c6000ff0075a7 */ /* 0x000e64000800016e */
[----:B-1----:R-:W-:Y:S05]  /*12720*/  @!P0 BRA `(.L_x_5002) ;  /* 0x0000002800608947 */ /* 0x002fea0003800000 */
.L_x_5057:
        /* <DEDUP_REMOVED lines=105> */
.L_x_5067:
        /* <DEDUP_REMOVED lines=30> */
.L_x_5004:
        /* <DEDUP_REMOVED lines=10> */
[----:B------:R-:W-:Y:S01]  /*13040*/  LOP3.LUT R5, RZ, UR42, RZ, 0x33, !PT ;  /* 0x0000002aff057c12 */ /* 0x000fe2000f8e33ff */
[----:B------:R-:W-:Y:S01]  /*13050*/  UIMAD UR4, UR4, UR38, URZ ;  /* 0x00000026040472a4 */ /* 0x000fe2000f8e023f */
[----:B------:R-:W-:Y:S02]  /*13060*/  IADD3 R35, R36, R28, R35 ;  /* 0x0000001c24237210 */ /* 0x000fe40007ffe023 */
[----:B------:R-:W-:Y:S02]  /*13070*/  LOP3.LUT R28, R34, 0x40, RZ, 0xc0, !PT ;  /* 0x00000040221c7812 */ /* 0x000fe400078ec0ff */
[----:B------:R-:W-:Y:S01]  /*13080*/  LOP3.LUT R25, R17, 0x80, RZ, 0xc0, !PT ;  /* 0x0000008011197812 */ /* 0x000fe200078ec0ff */
[----:B------:R-:W-:Y:S01]  /*13090*/  VIADD R2, R35, 0xffffff40 ;  /* 0xffffff4023027836 */ /* 0x000fe20000000000 */
[----:B------:R-:W-:-:S02]  /*130a0*/  LOP3.LUT R0, RZ, UR4, RZ, 0x33, !PT ;  /* 0x00000004ff007c12 */ /* 0x000fc4000f8e33ff */
[----:B------:R-:W-:Y:S02]  /*130b0*/  SHF.R.U32.HI R28, RZ, 0x2, R28 ;  /* 0x00000002ff1c7819 */ /* 0x000fe4000001161c */
[----:B------:R-:W-:Y:S02]  /*130c0*/  VIADDMNMX R0, R0, -UR44, R3, !PT ;  /* 0x8000002c00007c46 */ /* 0x000fe4000f800103 */
[----:B------:R-:W-:Y:S02]  /*130d0*/  SHF.R.U32.HI R25, RZ, 0x3, R25 ;  /* 0x00000003ff197819 */ /* 0x000fe40000011619 */
[----:B------:R-:W-:Y:S02]  /*130e0*/  VIMNMX R5, R0, R5, !PT ;  /* 0x0000000500057248 */ /* 0x000fe40007fe0100 */
[----:B------:R-:W-:Y:S02]  /*130f0*/  MOV R0, 0x1 ;  /* 0x0000000100007802 */ /* 0x000fe40000000f00 */
[C---:B------:R-:W-:Y:S01]  /*13100*/  IADD3 R22, -R5.reuse, -0x2, RZ ;  /* 0xfffffffe05167810 */ /* 0x040fe20007ffe1ff */
[----:B------:R-:W-:-:S07]  /*13110*/  IMAD R9, R5, -0x40, R2 ;  /* 0xffffffc005097824 */ /* 0x000fce00078e0202 */
.L_x_5020:
[----:B------:R-:W-:Y:S01]  /*13120*/  ISETP.NE.AND P1, PT, R37, 0x1, PT ;  /* 0x000000012500780c */ /* 0x000fe20003f25270 */
[----:B------:R-:W-:Y:S01]  /*13130*/  BSSY B1, `(.L_x_5006) ;  /* 0x0000014000017945 */ /* 0x000fe20003800000 */
[----:B------:R-:W-:Y:S01]  /*13140*/  ISETP.GT.U32.AND P0, PT, R31, 0x3f, PT ;  /* 0x0000003f1f00780c */ /* 0x000fe20003f04070 */
[----:B------:R-:W-:Y:S02]  /*13150*/  IMAD.MOV.U32 R7, RZ, RZ, R9 ;  /* 0x000000ffff077224 */ /* 0x000fe400078e0009 */
[----:B------:R-:W-:-:S08]  /*13160*/  IMAD.MOV.U32 R6, RZ, RZ, RZ ;  /* 0x000000ffff067224 */ /* 0x000fd000078e00ff */
        /* <DEDUP_REMOVED lines=16> */
.L_x_5007:
[----:B------:R-:W-:Y:S05]  /*13270*/  BSYNC B1 ;  /* 0x0000000000017941 */ /* 0x000fea0003800000 */
.L_x_5006:
[----:B------:R-:W-:-:S13]  /*13280*/  ISETP.NE.AND P0, PT, R33, 0x3, PT ;  /* 0x000000032100780c */ /* 0x000fda0003f05270 */
[----:B------:R-:W-:Y:S05]  /*13290*/  @!P0 BRA `(.L_x_5008) ;  /* 0x0000000000048947 */ /* 0x000fea0003800000 */
[----:B------:R-:W-:Y:S01]  /*132a0*/  BPT.TRAP 0x1 ;  /* 0x000000040000795c */ /* 0x000fe20000300000 */
.L_x_5008:
[----:B------:R-:W-:Y:S01]  /*132b0*/  LEA R10, R0, UR46, 0x3 ;  /* 0x0000002e000a7c11 */ /* 0x000fe2000f8e18ff */
[----:B------:R-:W-:Y:S01]  /*132c0*/  BSSY B1, `(.L_x_5009) ;  /* 0x0000004000017945 */ /* 0x000fe20003800000 */
[----:B------:R-:W-:-:S04]  /*132d0*/  SHF.L.U32 R20, R21, 0x1f, RZ ;  /* 0x0000001f15147819 */ /* 0x000fc800000006ff */
[----:B------:R-:W1:Y:S02]  /*132e0*/  SYNCS.PHASECHK.TRANS64.TRYWAIT P0, [R10+URZ+0x28c40], R20 ;  /* 0x028c40140a0075a7 */ /* 0x000e64000800017f */
[----:B-1----:R-:W-:Y:S05]  /*132f0*/  @!P0 BRA `(.L_x_5010) ;  /* 0x0000002400948947 */ /* 0x002fea0003800000 */
.L_x_5068:
[----:B------:R-:W-:Y:S05]  /*13300*/  BSYNC B1 ;  /* 0x0000000000017941 */ /* 0x000fea0003800000 */
.L_x_5009:
        /* <DEDUP_REMOVED lines=47> */
.L_x_5078:
        /* <DEDUP_REMOVED lines=8> */
.L_x_5012:
        /* <DEDUP_REMOVED lines=10> */
.L_x_5013:
[----:B------:R2:W-:Y:S01]  /*13720*/  SYNCS.ARRIVE.TRANS64.A1T0 RZ, [R10+URZ+0x28c30], RZ ;  /* 0x028c30ff0aff79a7 */ /* 0x0005e2000810003f */
[----:B------:R-:W-:Y:S05]  /*13730*/  @!P2 BRA `(.L_x_5014) ;  /* 0x000000000004a947 */ /* 0x000fea0003800000 */
[----:B------:R-:W-:Y:S01]  /*13740*/  BPT.TRAP 0x1 ;  /* 0x000000040000795c */ /* 0x000fe20000300000 */
.L_x_5014:
[----:B------:R-:W3:Y:S01]  /*13750*/  SYNCS.PHASECHK.TRANS64.TRYWAIT P0, [R10+URZ+0x28c60], R20 ;  /* 0x028c60140a0075a7 */ /* 0x000ee2000800017f */
[----:B------:R-:W-:Y:S04]  /*13760*/  BSSY B1, `(.L_x_5015) ;  /* 0x0000002000017945 */ /* 0x000fe80003800000 */
[----:B---3--:R-:W-:Y:S05]  /*13770*/  @!P0 BRA `(.L_x_5016) ;  /* 0x0000002400948947 */ /* 0x008fea0003800000 */
.L_x_5079:
[----:B------:R-:W-:Y:S05]  /*13780*/  BSYNC B1 ;  /* 0x0000000000017941 */ /* 0x000fea0003800000 */
.L_x_5015:
        /* <DEDUP_REMOVED lines=77> */
.L_x_5089:
        /* <DEDUP_REMOVED lines=20> */
.L_x_5018:
        /* <DEDUP_REMOVED lines=10> */
.L_x_5019:
        /* <DEDUP_REMOVED lines=10> */
.L_x_5005:
[----:B------:R-:W-:Y:S05]  /*13ee0*/  BSYNC B0 ;  /* 0x0000000000007941 */ /* 0x000fea0003800000 */
.L_x_4982:
[----:B------:R-:W0:Y:S01]  /*13ef0*/  S2R R3, SR_CgaCtaId ;  /* 0x0000000000037919 */ /* 0x000e220000008800 */
[----:B------:R-:W-:Y:S01]  /*13f00*/  MOV R2, 0x400 ;  /* 0x0000040000027802 */ /* 0x000fe20000000f00 */
[----:B------:R-:W-:Y:S01]  /*13f10*/  BSSY B0, `(.L_x_5021) ;  /* 0x0000005000007945 */ /* 0x000fe20003800000 */
[----:B------:R-:W-:Y:S02]  /*13f20*/  SHF.L.U32 R4, R4, 0x1f, RZ ;  /* 0x0000001f04047819 */ /* 0x000fe400000006ff */
[----:B0-----:R-:W-:-:S04]  /*13f30*/  LEA R5, R3, R2, 0x18 ;  /* 0x0000000203057211 */ /* 0x001fc800078ec0ff */
[----:B------:R-:W0:Y:S02]  /*13f40*/  SYNCS.PHASECHK.TRANS64.TRYWAIT P0, [R5+URZ+0x28c20], R4 ;  /* 0x028c2004050075a7 */ /* 0x000e24000800017f */
[----:B0-----:R-:W-:Y:S05]  /*13f50*/  @!P0 BRA `(.L_x_5022) ;  /* 0x0000002400748947 */ /* 0x001fea0003800000 */
.L_x_5090:
[----:B------:R-:W-:Y:S05]  /*13f60*/  BSYNC B0 ;  /* 0x0000000000007941 */ /* 0x000fea0003800000 */
.L_x_5021:
[----:B------:R-:W-:-:S03]  /*13f70*/  UMOV UR4, 0xffffffff ;  /* 0xffffffff00047882 */ /* 0x000fc60000000000 */
[----:B------:R-:W-:Y:S05]  /*13f80*/  BRA.DIV UR4, `(.L_x_5023) ;  /* 0x00000026047c7947 */ /* 0x000fea000b800000 */
[----:B------:R-:W1:Y:S02]  /*13f90*/  S2R R2, SR_TID.X ;  /* 0x0000000000027919 */ /* 0x000e640000002100 */
[----:B-1----:R-:W-:-:S04]  /*13fa0*/  SHF.R.U32.HI R2, RZ, 0x5, R2 ;  /* 0x00000005ff027819 */ /* 0x002fc80000011602 */
[----:B------:R-:W-:-:S05]  /*13fb0*/  LOP3.LUT R2, R2, 0x3, RZ, 0xc0, !PT ;  /* 0x0000000302027812 */ /* 0x000fca00078ec0ff */
[----:B------:R1:W3:Y:S02]  /*13fc0*/  SHFL.IDX PT, R14, R2, RZ, 0x1f ;  /* 0x00001fff020e7589 */ /* 0x0002e400000e0000 */
.L_x_5093:
[----:B---3--:R-:W-:-:S13]  /*13fd0*/  ISETP.NE.AND P0, PT, R14, RZ, PT ;  /* 0x000000ff0e00720c */ /* 0x008fda0003f05270 */
[----:B------:R-:W-:Y:S05]  /*13fe0*/  @P0 BRA `(.L_x_4871) ;  /* 0x0000000000880947 */ /* 0x000fea0003800000 */
[----:B------:R-:W-:-:S03]  /*13ff0*/  UMOV UR4, 0xffffffff ;  /* 0xffffffff00047882 */ /* 0x000fc60000000000 */
[----:B------:R-:W-:Y:S05]  /*14000*/  BRA.DIV UR4, `(.L_x_5024) ;  /* 0x0000002604907947 */ /* 0x000fea000b800000 */
[----:B------:R-:W-:-:S13]  /*14010*/  ELECT P6, URZ, PT ;  /* 0x00000000003f782f */ /* 0x000fda00038c0000 */
.L_x_5096:
[----:B------:R-:W-:Y:S05]  /*14020*/  @!P6 BRA `(.L_x_4871) ;  /* 0x000000000078e947 */ /* 0x000fea0003800000 */
[----:B------:R-:W-:-:S06]  /*14030*/  ULOP3.LUT UR4, UR39, 0x2, URZ, 0xfc, !UPT ;  /* 0x0000000227047892 */ /* 0x000fcc000f8efc3f */
[----:B-1----:R-:W-:-:S05]  /*14040*/  IMAD.U32 R2, RZ, RZ, UR4 ;  /* 0x00000004ff027e24 */ /* 0x002fca000f8e00ff */
[----:B------:R-:W-:-:S13]  /*14050*/  ISETP.NE.AND P0, PT, R2, 0x3, PT ;  /* 0x000000030200780c */ /* 0x000fda0003f05270 */
[----:B------:R-:W-:Y:S05]  /*14060*/  @!P0 BRA `(.L_x_5025) ;  /* 0x0000000000048947 */ /* 0x000fea0003800000 */
[----:B------:R-:W-:Y:S01]  /*14070*/  BPT.TRAP 0x1 ;  /* 0x000000040000795c */ /* 0x000fe20000300000 */
.L_x_5025:
[C---:B0-----:R-:W-:Y:S01]  /*14080*/  LEA R4, R0.reuse, R5, 0x3 ;  /* 0x0000000500047211 */ /* 0x041fe200078e18ff */
[----:B------:R-:W-:Y:S01]  /*14090*/  VIADD R0, R0, 0x1 ;  /* 0x0000000100007836 */ /* 0x000fe20000000000 */
[----:B------:R-:W-:-:S04]  /*140a0*/  SHF.L.U32 R3, R21, 0x1f, RZ ;  /* 0x0000001f15037819 */ /* 0x000fc800000006ff */
[----:B------:R-:W0:Y:S01]  /*140b0*/  SYNCS.PHASECHK.TRANS64.TRYWAIT P1, [R4+URZ+0x28c40], R3 ;  /* 0x028c4003040075a7 */ /* 0x000e22000802017f */
[----:B------:R-:W-:-:S04]  /*140c0*/  ISETP.NE.AND P2, PT, R0, 0x2, PT ;  /* 0x000000020000780c */ /* 0x000fc80003f45270 */
[----:B------:R-:W-:Y:S01]  /*140d0*/  SEL R2, RZ, 0x1, P2 ;  /* 0x00000001ff027807 */ /* 0x000fe20001000000 */
[----:B0-----:R-:W-:Y:S08]  /*140e0*/  @!P1 BRA `(.L_x_5026) ;  /* 0x0000002400789947 */ /* 0x001ff00003800000 */
.L_x_5097:
[----:B------:R-:W-:Y:S02]  /*140f0*/  SEL R0, R0, RZ, P2 ;  /* 0x000000ff00007207 */ /* 0x000fe40001000000 */
[----:B------:R-:W-:Y:S01]  /*14100*/  LOP3.LUT R2, R21, R2, RZ, 0x3c, !PT ;  /* 0x0000000215027212 */ /* 0x000fe200078e3cff */
[----:B------:R-:W-:Y:S06]  /*14110*/  @!P0 BRA `(.L_x_5027) ;  /* 0x0000000000048947 */ /* 0x000fec0003800000 */
[----:B------:R-:W-:Y:S01]  /*14120*/  BPT.TRAP 0x1 ;  /* 0x000000040000795c */ /* 0x000fe20000300000 */
.L_x_5027:
[----:B------:R-:W-:Y:S01]  /*14130*/  IMAD R5, R0, 0x8, R5 ;  /* 0x0000000800057824 */ /* 0x000fe200078e0205 */
[----:B------:R-:W-:-:S04]  /*14140*/  SHF.L.U32 R0, R2, 0x1f, RZ ;  /* 0x0000001f02007819 */ /* 0x000fc800000006ff */
[----:B------:R-:W1:Y:S02]  /*14150*/  SYNCS.PHASECHK.TRANS64.TRYWAIT P1, [R5+URZ+0x28c40], R0 ;  /* 0x028c4000050075a7 */ /* 0x000e64000802017f */
[----:B-1----:R-:W-:Y:S05]  /*14160*/  @!P1 BRA `(.L_x_5028) ;  /* 0x00000024006c9947 */ /* 0x002fea0003800000 */
.L_x_5098:
[----:B------:R-:W-:Y:S05]  /*14170*/  @!P0 BRA `(.L_x_5029) ;  /* 0x0000000000048947 */ /* 0x000fea0003800000 */
[----:B------:R-:W-:Y:S01]  /*14180*/  BPT.TRAP 0x1 ;  /* 0x000000040000795c */ /* 0x000fe20000300000 */
.L_x_5029:
[----:B------:R-:W3:Y:S02]  /*14190*/  SYNCS.PHASECHK.TRANS64.TRYWAIT P1, [R4+URZ+0x28c60], R3 ;  /* 0x028c6003040075a7 */ /* 0x000ee4000802017f */
[----:B---3--:R-:W-:Y:S05]  /*141a0*/  @!P1 BRA `(.L_x_5030) ;  /* 0x0000002400709947 */ /* 0x008fea0003800000 */
.L_x_5099:
[----:B------:R-:W-:Y:S05]  /*141b0*/  @!P0 BRA `(.L_x_5031) ;  /* 0x0000000000048947 */ /* 0x000fea0003800000 */
[----:B------:R-:W-:Y:S01]  /*141c0*/  BPT.TRAP 0x1 ;  /* 0x000000040000795c */ /* 0x000fe20000300000 */
.L_x_5031:
[----:B----4-:R4:W0:Y:S02]  /*141d0*/  SYNCS.PHASECHK.TRANS64.TRYWAIT P0, [R5+URZ+0x28c60], R0 ;  /* 0x028c6000050075a7 */ /* 0x010824000800017f */
[----:B0-----:R-:W-:Y:S05]  /*141e0*/  @!P0 NANOSLEEP.SYNCS 0x989680 ;  /* 0x009896800000895d */ /* 0x001fea0003900000 */
[----:B------:R-:W0:Y:S02]  /*141f0*/  @!P0 SYNCS.PHASECHK.TRANS64 P0, [R5+URZ+0x28c60], R0 ;  /* 0x028c6000050085a7 */ /* 0x000e24000800007f */
[----:B0-----:R-:W-:Y:S05]  /*14200*/  @!P0 BRA `(.L_x_5031) ;  /* 0xfffffffc00f08947 */ /* 0x001fea000383ffff */
.L_x_4871:
[----:B------:R-:W-:Y:S05]  /*14210*/  BSYNC B6 ;  /* 0x0000000000067941 */ /* 0x000fea0003800000 */
.L_x_4868:
[----:B------:R-:W-:Y:S05]  /*14220*/  EXIT ;  /* 0x000000000000794d */ /* 0x000fea0003800000 */
.L_x_4882:
[----:B0-----:R-:W-:-:S04]  /*14230*/  MOV R5, UR5 ;  /* 0x0000000500057c02 */ /* 0x001fc80008000f00 */
[----:B------:R0:W1:Y:S03]  /*14240*/  SYNCS.PHASECHK.TRANS64.TRYWAIT P1, [R5+URZ+0x28c50], R2 ;  /* 0x028c5002050075a7 */ /* 0x000066000802017f */
[----:B-1----:R-:W-:Y:S05]  /*14250*/  @!P1 NANOSLEEP.SYNCS 0x989680 ;  /* 0x009896800000995d */ /* 0x002fea0003900000 */
[----:B------:R-:W1:Y:S02]  /*14260*/  @!P1 SYNCS.PHASECHK.TRANS64 P1, [R5+URZ+0x28c50], R2 ;  /* 0x028c5002050095a7 */ /* 0x000e64000802007f */
[----:B-1----:R-:W-:Y:S05]  /*14270*/  @!P1 BRA `(.L_x_4882) ;  /* 0xfffffffc00ec9947 */ /* 0x002fea000383ffff */
[----:B------:R-:W-:Y:S05]  /*14280*/  BRA `(.L_x_5032) ;  /* 0xfffffed400447947 */ /* 0x000fea000383ffff */
.L_x_4888:
[----:B-1----:R-:W-:-:S04]  /*14290*/  IMAD.U32 R5, RZ, RZ, UR7 ;  /* 0x00000007ff057e24 */ /* 0x002fc8000f8e00ff */
[----:B------:R1:W2:Y:S03]  /*142a0*/  SYNCS.PHASECHK.TRANS64.TRYWAIT P1, [R5+URZ+0x28c50], R2 ;  /* 0x028c5002050075a7 */ /* 0x0002a6000802017f */
[----:B--2---:R-:W-:Y:S05]  /*142b0*/  @!P1 NANOSLEEP.SYNCS 0x989680 ;  /* 0x009896800000995d */ /* 0x004fea0003900000 */
[----:B------:R-:W2:Y:S02]  /*142c0*/  @!P1 SYNCS.PHASECHK.TRANS64 P1, [R5+URZ+0x28c50], R2 ;  /* 0x028c5002050095a7 */ /* 0x000ea4000802007f */
[----:B--2---:R-:W-:Y:S05]  /*142d0*/  @!P1 BRA `(.L_x_4888) ;  /* 0xfffffffc00ec9947 */ /* 0x004fea000383ffff */
[----:B------:R-:W-:Y:S05]  /*142e0*/  BRA `(.L_x_4887) ;  /* 0xfffffee000487947 */ /* 0x000fea000383ffff */
.L_x_4899:
[----:B-1----:R-:W-:-:S04]  /*142f0*/  IMAD.U32 R0, RZ, RZ, UR40 ;  /* 0x00000028ff007e24 */ /* 0x002fc8000f8e00ff */
[----:B------:R1:W2:Y:S03]  /*14300*/  SYNCS.PHASECHK.TRANS64.TRYWAIT P0, [R0+URZ+0x28c00], R13 ;  /* 0x028c000d000075a7 */ /* 0x0002a6000800017f */
[----:B--2---:R-:W-:Y:S05]  /*14310*/  @!P0 NANOSLEEP.SYNCS 0x989680 ;  /* 0x009896800000895d */ /* 0x004fea0003900000 */
[----:B------:R-:W2:Y:S02]  /*14320*/  @!P0 SYNCS.PHASECHK.TRANS64 P0, [R0+URZ+0x28c00], R13 ;  /* 0x028c000d000085a7 */ /* 0x000ea4000800007f */
[----:B--2---:R-:W-:Y:S05]  /*14330*/  @!P0 BRA `(.L_x_4899) ;  /* 0xfffffffc00ec8947 */ /* 0x004fea000383ffff */
[----:B------:R-:W-:Y:S05]  /*14340*/  BRA `(.L_x_5033) ;  /* 0xfffffef8004c7947 */ /* 0x000fea000383ffff */
.L_x_4903:
[----:B-1----:R-:W-:-:S04]  /*14350*/  MOV R2, UR40 ;  /* 0x0000002800027c02 */ /* 0x002fc80008000f00 */
[----:B------:R1:W2:Y:S03]  /*14360*/  SYNCS.PHASECHK.TRANS64.TRYWAIT P0, [R2+URZ+0x28c30], R13 ;  /* 0x028c300d020075a7 */ /* 0x0002a6000800017f */
[----:B--2---:R-:W-:Y:S05]  /*14370*/  @!P0 NANOSLEEP.SYNCS 0x989680 ;  /* 0x009896800000895d */ /* 0x004fea0003900000 */
[----:B------:R-:W2:Y:S02]  /*14380*/  @!P0 SYNCS.PHASECHK.TRANS64 P0, [R2+URZ+0x28c30], R13 ;  /* 0x028c300d020085a7 */ /* 0x000ea4000800007f */
[----:B--2---:R-:W-:Y:S05]  /*14390*/  @!P0 BRA `(.L_x_4903) ;  /* 0xfffffffc00ec8947 */ /* 0x004fea000383ffff */
[----:B------:R-:W-:Y:S05]  /*143a0*/  BRA `(.L_x_4902) ;  /* 0xfffffef8008c7947 */ /* 0x000fea000383ffff */
.L_x_4916:
[----:B-1----:R-:W-:-:S04]  /*143b0*/  IMAD.U32 R14, RZ, RZ, UR40 ;  /* 0x00000028ff0e7e24 */ /* 0x002fc8000f8e00ff */
[----:B------:R1:W3:Y:S03]  /*143c0*/  SYNCS.PHASECHK.TRANS64.TRYWAIT P0, [R14+URZ+0x28c50], R13 ;  /* 0x028c500d0e0075a7 */ /* 0x0002e6000800017f */
[----:B---3--:R-:W-:Y:S05]  /*143d0*/  @!P0 NANOSLEEP.SYNCS 0x989680 ;  /* 0x009896800000895d */ /* 0x008fea0003900000 */
[----:B------:R-:W3:Y:S02]  /*143e0*/  @!P0 SYNCS.PHASECHK.TRANS64 P0, [R14+URZ+0x28c50], R13 ;  /* 0x028c500d0e0085a7 */ /* 0x000ee4000800007f */
[----:B---3--:R-:W-:Y:S05]  /*143f0*/  @!P0 BRA `(.L_x_4916) ;  /* 0xfffffffc00ec8947 */ /* 0x008fea000383ffff */
[----:B------:R-:W-:Y:S05]  /*14400*/  BRA `(.L_x_4915) ;  /* 0xffffff1800f07947 */ /* 0x000fea000383ffff */
.L_x_4925:
[----:B-1----:R-:W-:-:S04]  /*14410*/  IMAD.U32 R12, RZ, RZ, UR29 ;  /* 0x0000001dff0c7e24 */ /* 0x002fc8000f8e00ff */
[----:B------:R1:W3:Y:S03]  /*14420*/  SYNCS.PHASECHK.TRANS64.TRYWAIT P0, [R12+URZ+0x28c30], R13 ;  /* 0x028c300d0c0075a7 */ /* 0x0002e6000800017f */
[----:B---3--:R-:W-:Y:S05]  /*14430*/  @!P0 NANOSLEEP.SYNCS 0x989680 ;  /* 0x009896800000895d */ /* 0x008fea0003900000 */
[----:B------:R-:W3:Y:S02]  /*14440*/  @!P0 SYNCS.PHASECHK.TRANS64 P0, [R12+URZ+0x28c30], R13 ;  /* 0x028c300d0c0085a7 */ /* 0x000ee4000800007f */
[----:B---3--:R-:W-:Y:S05]  /*14450*/  @!P0 BRA `(.L_x_4925) ;  /* 0xfffffffc00ec8947 */ /* 0x008fea000383ffff */
[----:B------:R-:W-:Y:S05]  /*14460*/  BRA `(.L_x_4924) ;  /* 0xffffff2000947947 */ /* 0x000fea000383ffff */
.L_x_4938:
[----:B--2---:R-:W-:-:S04]  /*14470*/  MOV R14, UR29 ;  /* 0x0000001d000e7c02 */ /* 0x004fc80008000f00 */
[----:B------:R2:W3:Y:S03]  /*14480*/  SYNCS.PHASECHK.TRANS64.TRYWAIT P0, [R14+URZ+0x28c50], R13 ;  /* 0x028c500d0e0075a7 */ /* 0x0004e6000800017f */
[----:B---3--:R-:W-:Y:S05]  /*14490*/  @!P0 NANOSLEEP.SYNCS 0x989680 ;  /* 0x009896800000895d */ /* 0x008fea0003900000 */
[----:B------:R-:W3:Y:S02]  /*144a0*/  @!P0 SYNCS.PHASECHK.TRANS64 P0, [R14+URZ+0x28c50], R13 ;  /* 0x028c500d0e0085a7 */ /* 0x000ee4000800007f */
[----:B---3--:R-:W-:Y:S05]  /*144b0*/  @!P0 BRA `(.L_x_4938) ;  /* 0xfffffffc00ec8947 */ /* 0x008fea000383ffff */
[----:B------:R-:W-:Y:S05]  /*144c0*/  BRA `(.L_x_4937) ;  /* 0xffffff4400747947 */ /* 0x000fea000383ffff */
.L_x_4948:
[----:B--2---:R-:W-:-:S04]  /*144d0*/  IMAD.U32 R11, RZ, RZ, UR26 ;  /* 0x0000001aff0b7e24 */ /* 0x004fc8000f8e00ff */
[----:B------:R2:W3:Y:S03]  /*144e0*/  SYNCS.PHASECHK.TRANS64.TRYWAIT P1, [R11+URZ+0x28c30], R14 ;  /* 0x028c300e0b0075a7 */ /* 0x0004e6000802017f */
[----:B---3--:R-:W-:Y:S05]  /*144f0*/  @!P1 NANOSLEEP.SYNCS 0x989680 ;  /* 0x009896800000995d */ /* 0x008fea0003900000 */
[----:B------:R-:W3:Y:S02]  /*14500*/  @!P1 SYNCS.PHASECHK.TRANS64 P1, [R11+URZ+0x28c30], R14 ;  /* 0x028c300e0b0095a7 */ /* 0x000ee4000802007f */
[----:B---3--:R-:W-:Y:S05]  /*14510*/  @!P1 BRA `(.L_x_4948) ;  /* 0xfffffffc00ec9947 */ /* 0x008fea000383ffff */
[----:B------:R-:W-:Y:S05]  /*14520*/  BRA `(.L_x_4947) ;  /* 0xffffff4c00087947 */ /* 0x000fea000383ffff */
.L_x_4953:
[----:B--2---:R-:W-:-:S04]  /*14530*/  IMAD.U32 R15, RZ, RZ, UR26 ;  /* 0x0000001aff0f7e24 */ /* 0x004fc8000f8e00ff */
[----:B------:R2:W3:Y:S03]  /*14540*/  SYNCS.PHASECHK.TRANS64.TRYWAIT P1, [R15+URZ+0x28c50], R14 ;  /* 0x028c500e0f0075a7 */ /* 0x0004e6000802017f */
[----:B---3--:R-:W-:Y:S05]  /*14550*/  @!P1 NANOSLEEP.SYNCS 0x989680 ;  /* 0x009896800000995d */ /* 0x008fea0003900000 */
[----:B------:R-:W3:Y:S02]  /*14560*/  @!P1 SYNCS.PHASECHK.TRANS64 P1, [R15+URZ+0x28c50], R14 ;  /* 0x028c500e0f0095a7 */ /* 0x000ee4000802007f */
[----:B---3--:R-:W-:Y:S05]  /*14570*/  @!P1 BRA `(.L_x_4953) ;  /* 0xfffffffc00ec9947 */ /* 0x008fea000383ffff */
[----:B------:R-:W-:Y:S05]  /*14580*/  BRA `(.L_x_4952) ;  /* 0xffffff6400247947 */ /* 0x000fea000383ffff */
.L_x_4960:
[----:B----4-:R-:W-:-:S04]  /*14590*/  MOV R12, UR25 ;  /* 0x00000019000c7c02 */ /* 0x010fc80008000f00 */
[----:B------:R4:W0:Y:S03]  /*145a0*/  SYNCS.PHASECHK.TRANS64.TRYWAIT P0, [R12+URZ+0x28c30], R13 ;  /* 0x028c300d0c0075a7 */ /* 0x000826000800017f */
[----:B0-----:R-:W-:Y:S05]  /*145b0*/  @!P0 NANOSLEEP.SYNCS 0x989680 ;  /* 0x009896800000895d */ /* 0x001fea0003900000 */
[----:B------:R-:W0:Y:S02]  /*145c0*/  @!P0 SYNCS.PHASECHK.TRANS64 P0, [R12+URZ+0x28c30], R13 ;  /* 0x028c300d0c0085a7 */ /* 0x000e24000800007f */
[----:B0-----:R-:W-:Y:S05]  /*145d0*/  @!P0 BRA `(.L_x_4960) ;  /* 0xfffffffc00ec8947 */ /* 0x001fea000383ffff */
[----:B------:R-:W-:Y:S05]  /*145e0*/  BRA `(.L_x_4959) ;  /* 0xffffff6800207947 */ /* 0x000fea000383ffff */
.L_x_4973:
[----:B--2---:R-:W-:-:S04]  /*145f0*/  IMAD.U32 R14, RZ, RZ, UR25 ;  /* 0x00000019ff0e7e24 */ /* 0x004fc8000f8e00ff */
[----:B------:R2:W4:Y:S03]  /*14600*/  SYNCS.PHASECHK.TRANS64.TRYWAIT P0, [R14+URZ+0x28c50], R13 ;  /* 0x028c500d0e0075a7 */ /* 0x000526000800017f */
[----:B----4-:R-:W-:Y:S05]  /*14610*/  @!P0 NANOSLEEP.SYNCS 0x989680 ;  /* 0x009896800000895d */ /* 0x010fea0003900000 */
[----:B------:R-:W4:Y:S02]  /*14620*/  @!P0 SYNCS.PHASECHK.TRANS64 P0, [R14+URZ+0x28c50], R13 ;  /* 0x028c500d0e0085a7 */ /* 0x000f24000800007f */
[----:B----4-:R-:W-:Y:S05]  /*14630*/  @!P0 BRA `(.L_x_4973) ;  /* 0xfffffffc00ec8947 */ /* 0x010fea000383ffff */
[----:B------:R-:W-:Y:S05]  /*14640*/  BRA `(.L_x_4972) ;  /* 0xffffff8800f07947 */ /* 0x000fea000383ffff */
.L_x_4993:
[----:B------:R-:W-:Y:S01]  /*14650*/  IMAD.MOV.U32 R13, RZ, RZ, R23 ;  /* 0x000000ffff0d7224 */ /* 0x000fe200078e0017 */
[----:B------:R-:W-:Y:S01]  /*14660*/  MOV R12, RZ ;  /* 0x000000ff000c7202 */ /* 0x000fe20000000f00 */
[----:B------:R-:W-:Y:S02]  /*14670*/  IMAD.MOV.U32 R11, RZ, RZ, 0x1f ;  /* 0x0000001fff0b7424 */ /* 0x000fe400078e00ff */
[----:B------:R-:W-:-:S07]  /*14680*/  IMAD.MOV.U32 R15, RZ, RZ, -0x1 ;  /* 0xffffffffff0f7424 */ /* 0x000fce00078e00ff */
[----:B------:R-:W-:Y:S05]  /*14690*/  WARPSYNC.COLLECTIVE R15, `(.L_x_5034) ;  /* 0x000000000f087348 */ /* 0x000fea0003c00000 */
[----:B------:R0:W1:Y:S02]  /*146a0*/  SHFL.IDX P6, R14, R13, R12, R11 ;  /* 0x0000000c0d0e7389 */ /* 0x00006400000c000b */
[----:B01----:R-:W-:Y:S01]  /*146b0*/  ENDCOLLECTIVE ;  /* 0x000000000000791b */ /* 0x003fe20003800000 */
.L_x_5034:
[----:B------:R-:W-:Y:S05]  /*146c0*/  BRA `(.L_x_5035) ;  /* 0xffffffd000c47947 */ /* 0x000fea000383ffff */
.L_x_4995:
[----:B0-----:R-:W-:-:S04]  /*146d0*/  MOV R3, UR46 ;  /* 0x0000002e00037c02 */ /* 0x001fc80008000f00 */
[----:B------:R0:W1:Y:S03]  /*146e0*/  SYNCS.PHASECHK.TRANS64.TRYWAIT P0, [R3+URZ+0x28c40], R0 ;  /* 0x028c4000030075a7 */ /* 0x000066000800017f */
[----:B-1----:R-:W-:Y:S05]  /*146f0*/  @!P0 NANOSLEEP.SYNCS 0x989680 ;  /* 0x009896800000895d */ /* 0x002fea0003900000 */
[----:B------:R-:W1:Y:S02]  /*14700*/  @!P0 SYNCS.PHASECHK.TRANS64 P0, [R3+URZ+0x28c40], R0 ;  /* 0x028c4000030085a7 */ /* 0x000e64000800007f */
[----:B-1----:R-:W-:Y:S05]  /*14710*/  @!P0 BRA `(.L_x_4995) ;  /* 0xfffffffc00ec8947 */ /* 0x002fea000383ffff */
[----:B------:R-:W-:Y:S05]  /*14720*/  BRA `(.L_x_5036) ;  /* 0xffffffd000f47947 */ /* 0x000fea000383ffff */
.L_x_4996:
        /* <DEDUP_REMOVED lines=8> */
.L_x_5038:
[----:B------:R-:W-:Y:S05]  /*147b0*/  BSYNC B0 ;  /* 0x0000000000007941 */ /* 0x000fea0003800000 */
.L_x_5037:
[----:B------:R-:W-:Y:S01]  /*147c0*/  MOV R13, R0 ;  /* 0x00000000000d7202 */ /* 0x000fe20000000f00 */
[----:B------:R-:W-:Y:S01]  /*147d0*/  IMAD.MOV.U32 R12, RZ, RZ, RZ ;  /* 0x000000ffff0c7224 */ /* 0x000fe200078e00ff */
[----:B------:R-:W-:Y:S01]  /*147e0*/  MOV R15, 0xffffffff ;  /* 0xffffffff000f7802 */ /* 0x000fe20000000f00 */
[----:B------:R-:W-:Y:S01]  /*147f0*/  IMAD.MOV.U32 R11, RZ, RZ, 0x181f ;  /* 0x0000181fff0b7424 */ /* 0x000fe200078e00ff */
[----:B------:R-:W-:Y:S01]  /*14800*/  @P0 LEA R7, R30, UR46, 0x1 ;  /* 0x0000002e1e070c11 */ /* 0x000fe2000f8e08ff */
[----:B------:R-:W-:-:S07]  /*14810*/  IMAD.MOV.U32 R2, RZ, RZ, R14 ;  /* 0x000000ffff027224 */ /* 0x000fce00078e000e */
[----:B------:R-:W-:Y:S05]  /*14820*/  WARPSYNC.COLLECTIVE R15, `(.L_x_5039) ;  /* 0x000000000f087348 */ /* 0x000fea0003c00000 */
[----:B------:R0:W1:Y:S02]  /*14830*/  SHFL.IDX P6, R14, R13, R12, R11 ;  /* 0x0000000c0d0e7389 */ /* 0x00006400000c000b */
[----:B01----:R-:W-:Y:S01]  /*14840*/  ENDCOLLECTIVE ;  /* 0x000000000000791b */ /* 0x003fe20003800000 */
.L_x_5039:
[----:B------:R-:W-:Y:S01]  /*14850*/  MOV R13, R5 ;  /* 0x00000005000d7202 */ /* 0x000fe20000000f00 */
[----:B------:R-:W-:Y:S01]  /*14860*/  IMAD.MOV.U32 R12, RZ, RZ, 0x1 ;  /* 0x00000001ff0c7424 */ /* 0x000fe200078e00ff */
[----:B------:R-:W-:-:S05]  /*14870*/  @P0 LEA R14, P1, R22, R14, 0x1 ;  /* 0x0000000e160e0211 */ /* 0x000fca00078208ff */
[----:B------:R-:W-:Y:S02]  /*14880*/  @P0 IMAD.X R3, RZ, RZ, R2, P1 ;  /* 0x000000ffff030224 */ /* 0x000fe400008e0602 */
[----:B------:R-:W-:-:S07]  /*14890*/  @P0 IMAD.MOV.U32 R2, RZ, RZ, R14 ;  /* 0x000000ffff020224 */ /* 0x000fce00078e000e */
[----:B------:R-:W-:Y:S05]  /*148a0*/  WARPSYNC.COLLECTIVE R15, `(.L_x_5040) ;  /* 0x000000000f087348 */ /* 0x000fea0003c00000 */
[----:B------:R0:W1:Y:S02]  /*148b0*/  SHFL.IDX P6, R14, R13, R12, R11 ;  /* 0x0000000c0d0e7389 */ /* 0x00006400000c000b */
[----:B01----:R-:W-:Y:S01]  /*148c0*/  ENDCOLLECTIVE ;  /* 0x000000000000791b */ /* 0x003fe20003800000 */
.L_x_5040:
[----:B------:R-:W-:Y:S01]  /*148d0*/  @!PT LDS RZ, [RZ] ;  /* 0x00000000fffff984 */ /* 0x000fe20000000800 */
[----:B------:R-:W-:Y:S01]  /*148e0*/  @!PT LDS RZ, [RZ] ;  /* 0x00000000fffff984 */ /* 0x000fe20000000800 */
[----:B------:R-:W-:Y:S01]  /*148f0*/  @!PT LDS RZ, [RZ] ;  /* 0x00000000fffff984 */ /* 0x000fe20000000800 */
[----:B------:R0:W-:Y:S01]  /*14900*/  @P0 LDGSTS.E.BYPASS.LTC128B.128 [R7+0x22400], desc[UR36][R2.64], !P2 ;  /* 0x2240000002070fae */ /* 0x0001e2000d101d64 */
[----:B------:R-:W-:Y:S02]  /*14910*/  ISETP.GE.AND P0, PT, R18, 0x11, PT ;  /* 0x000000111200780c */ /* 0x000fe40003f06270 */
[----:B------:R-:W-:-:S11]  /*14920*/  MOV R13, R0 ;  /* 0x00000000000d7202 */ /* 0x000fd60000000f00 */
[----:B------:R-:W-:Y:S01]  /*14930*/  @P0 LEA R9, R30, UR46, 0x1 ;  /* 0x0000002e1e090c11 */ /* 0x000fe2000f8e08ff */
[----:B0-----:R-:W-:-:S07]  /*14940*/  IMAD.MOV.U32 R4, RZ, RZ, R14 ;  /* 0x000000ffff047224 */ /* 0x001fce00078e000e */
[----:B------:R-:W-:Y:S05]  /*14950*/  WARPSYNC.COLLECTIVE R15, `(.L_x_5041) ;  /* 0x000000000f087348 */ /* 0x000fea0003c00000 */
[----:B------:R0:W1:Y:S02]  /*14960*/  SHFL.IDX P6, R14, R13, R12, R11 ;  /* 0x0000000c0d0e7389 */ /* 0x00006400000c000b */
[----:B01----:R-:W-:Y:S01]  /*14970*/  ENDCOLLECTIVE ;  /* 0x000000000000791b */ /* 0x003fe20003800000 */
.L_x_5041:
[----:B------:R-:W-:Y:S01]  /*14980*/  IMAD.MOV.U32 R13, RZ, RZ, R5 ;  /* 0x000000ffff0d7224 */ /* 0x000fe200078e0005 */
[----:B------:R-:W-:Y:S02]  /*14990*/  MOV R12, 0x2 ;  /* 0x00000002000c7802 */ /* 0x000fe40000000f00 */
[----:B------:R-:W-:-:S13]  /*149a0*/  @P0 LEA R2, P1, R22, R14, 0x1 ;  /* 0x0000000e16020211 */ /* 0x000fda00078208ff */
[----:B------:R-:W-:Y:S05]  /*149b0*/  WARPSYNC.COLLECTIVE R15, `(.L_x_5042) ;  /* 0x000000000f087348 */ /* 0x000fea0003c00000 */
[----:B------:R0:W1:Y:S02]  /*149c0*/  SHFL.IDX P6, R14, R13, R12, R11 ;  /* 0x0000000c0d0e7389 */ /* 0x00006400000c000b */
[----:B01----:R-:W-:Y:S01]  /*149d0*/  ENDCOLLECTIVE ;  /* 0x000000000000791b */ /* 0x003fe20003800000 */
.L_x_5042:
[----:B------:R-:W-:-:S05]  /*149e0*/  @P0 IMAD.X R3, RZ, RZ, R4, P1 ;  /* 0x000000ffff030224 */ /* 0x000fca00008e0604 */
        /* <DEDUP_REMOVED lines=11> */
.L_x_5043:
[----:B------:R-:W-:Y:S02]  /*14aa0*/  IMAD.MOV.U32 R13, RZ, RZ, R5 ;  /* 0x000000ffff0d7224 */ /* 0x000fe400078e0005 */
[----:B------:R-:W-:Y:S01]  /*14ab0*/  IMAD.MOV.U32 R12, RZ, RZ, 0x3 ;  /* 0x00000003ff0c7424 */ /* 0x000fe200078e00ff */
[----:B------:R-:W-:-:S13]  /*14ac0*/  @P0 LEA R2, P1, R22, R14, 0x1 ;  /* 0x0000000e16020211 */ /* 0x000fda00078208ff */
[----:B------:R-:W-:Y:S05]  /*14ad0*/  WARPSYNC.COLLECTIVE R15, `(.L_x_5044) ;  /* 0x000000000f087348 */ /* 0x000fea0003c00000 */
[----:B------:R0:W1:Y:S02]  /*14ae0*/  SHFL.IDX P6, R14, R13, R12, R11 ;  /* 0x0000000c0d0e7389 */ /* 0x00006400000c000b */
[----:B01----:R-:W-:Y:S01]  /*14af0*/  ENDCOLLECTIVE ;  /* 0x000000000000791b */ /* 0x003fe20003800000 */
.L_x_5044:
[----:B------:R-:W-:-:S05]  /*14b00*/  @P0 IADD3.X R3, RZ, R4, RZ, P1, !PT ;  /* 0x00000004ff030210 */ /* 0x000fca0000ffe4ff */
[----:B------:R-:W-:Y:S01]  /*14b10*/  @!PT LDS RZ, [RZ] ;  /* 0x00000000fffff984 */ /* 0x000fe20000000800 */
[----:B------:R-:W-:Y:S01]  /*14b20*/  @!PT LDS RZ, [RZ] ;  /* 0x00000000fffff984 */ /* 0x000fe20000000800 */
[----:B------:R-:W-:Y:S01]  /*14b30*/  @!PT LDS RZ, [RZ] ;  /* 0x00000000fffff984 */ /* 0x000fe20000000800 */
[----:B------:R0:W-:Y:S01]  /*14b40*/  @P0 LDGSTS.E.BYPASS.LTC128B.128 [R7+0x23400], desc[UR36][R2.64], !P2 ;  /* 0x2340000002070fae */ /* 0x0001e2000d101d64 */
[----:B------:R-:W-:Y:S01]  /*14b50*/  IMAD.MOV.U32 R13, RZ, RZ, R0 ;  /* 0x000000ffff0d7224 */ /* 0x000fe200078e0000 */
[----:B------:R-:W-:-:S07]  /*14b60*/  MOV R4, R14 ;  /* 0x0000000e00047202 */ /* 0x000fce0000000f00 */
[----:B0-----:R-:W-:Y:S05]  /*14b70*/  WARPSYNC.COLLECTIVE R15, `(.L_x_5045) ;  /* 0x000000000f087348 */ /* 0x001fea0003c00000 */
[----:B------:R1:W2:Y:S02]  /*14b80*/  SHFL.IDX P6, R14, R13, R12, R11 ;  /* 0x0000000c0d0e7389 */ /* 0x0002a400000c000b */
[----:B012---:R-:W-:Y:S01]  /*14b90*/  ENDCOLLECTIVE ;  /* 0x000000000000791b */ /* 0x007fe20003800000 */
.L_x_5045:
[----:B------:R-:W-:Y:S05]  /*14ba0*/  BRA `(.L_x_5046) ;  /* 0xffffffd000b87947 */ /* 0x000fea000383ffff */
.L_x_4999:
[----:B------:R-:W-:Y:S01]  /*14bb0*/  IMAD.MOV.U32 R13, RZ, RZ, R5 ;  /* 0x000000ffff0d7224 */ /* 0x000fe200078e0005 */
[----:B------:R-:W-:Y:S01]  /*14bc0*/  MOV R12, RZ ;  /* 0x000000ff000c7202 */ /* 0x000fe20000000f00 */
[----:B------:R-:W-:Y:S02]  /*14bd0*/  IMAD.MOV.U32 R11, RZ, RZ, 0x181f ;  /* 0x0000181fff0b7424 */ /* 0x000fe400078e00ff */
[----:B------:R-:W-:Y:S02]  /*14be0*/  IMAD.MOV.U32 R15, RZ, RZ, -0x1 ;  /* 0xffffffffff0f7424 */ /* 0x000fe400078e00ff */
[----:B------:R-:W-:-:S07]  /*14bf0*/  VIADD R7, R35, UR41 ;  /* 0x0000002923077c36 */ /* 0x000fce0008000000 */
[----:B------:R-:W-:Y:S05]  /*14c00*/  WARPSYNC.COLLECTIVE R15, `(.L_x_5047) ;  /* 0x000000000f087348 */ /* 0x000fea0003c00000 */
[----:B------:R0:W1:Y:S02]  /*14c10*/  SHFL.IDX P6, R14, R13, R12, R11 ;  /* 0x0000000c0d0e7389 */ /* 0x00006400000c000b */
[----:B01----:R-:W-:Y:S01]  /*14c20*/  ENDCOLLECTIVE ;  /* 0x000000000000791b */ /* 0x003fe20003800000 */
.L_x_5047:
[----:B------:R-:W-:Y:S01]  /*14c30*/  IMAD.MOV.U32 R13, RZ, RZ, R4 ;  /* 0x000000ffff0d7224 */ /* 0x000fe200078e0004 */
[----:B------:R-:W-:-:S07]  /*14c40*/  MOV R2, R14 ;  /* 0x0000000e00027202 */ /* 0x000fce0000000f00 */
[----:B------:R-:W-:Y:S05]  /*14c50*/  WARPSYNC.COLLECTIVE R15, `(.L_x_5048) ;  /* 0x000000000f087348 */ /* 0x000fea0003c00000 */
[----:B------:R0:W1:Y:S02]  /*14c60*/  SHFL.IDX P6, R14, R13, R12, R11 ;  /* 0x0000000c0d0e7389 */ /* 0x00006400000c000b */
[----:B01----:R-:W-:Y:S01]  /*14c70*/  ENDCOLLECTIVE ;  /* 0x000000000000791b */ /* 0x003fe20003800000 */
.L_x_5048:
[----:B------:R-:W-:Y:S02]  /*14c80*/  ULDC UR4, c[0x0][0x288] ;  /* 0x0000a20000047ab9 */ /* 0x000fe40000000800 */
[----:B------:R-:W-:-:S05]  /*14c90*/  IMAD R0, R0, UR4, RZ ;  /* 0x0000000400007c24 */ /* 0x000fca000f8e02ff */
[C---:B------:R-:W-:Y:S01]  /*14ca0*/  ISETP.GE.AND P0, PT, R7.reuse, R0, PT ;  /* 0x000000000700720c */ /* 0x040fe20003f06270 */
[----:B------:R-:W-:Y:S01]  /*14cb0*/  VIADD R11, R7, 0x10 ;  /* 0x00000010070b7836 */ /* 0x000fe20000000000 */
[----:B------:R-:W-:Y:S01]  /*14cc0*/  MOV R13, R5 ;  /* 0x00000005000d7202 */ /* 0x000fe20000000f00 */
[----:B------:R-:W-:-:S10]  /*14cd0*/  IMAD.MOV.U32 R12, RZ, RZ, 0x1 ;  /* 0x00000001ff0c7424 */ /* 0x000fd400078e00ff */
[----:B------:R-:W-:Y:S02]  /*14ce0*/  @!P0 LEA R9, R30, UR46, 0x1 ;  /* 0x0000002e1e098c11 */ /* 0x000fe4000f8e08ff */
[----:B------:R-:W-:-:S04]  /*14cf0*/  @!P0 LEA R14, P2, R22, R14, 0x1 ;  /* 0x0000000e160e8211 */ /* 0x000fc800078408ff */
[----:B------:R-:W-:Y:S01]  /*14d00*/  @!P0 IADD3.X R3, RZ, R2, RZ, P2, !PT ;  /* 0x00000002ff038210 */ /* 0x000fe200017fe4ff */
[----:B------:R-:W-:-:S05]  /*14d10*/  @!P0 IMAD.MOV.U32 R2, RZ, RZ, R14 ;  /* 0x000000ffff028224 */ /* 0x000fca00078e000e */
[----:B------:R-:W-:Y:S01]  /*14d20*/  @!PT LDS RZ, [RZ] ;  /* 0x00000000fffff984 */ /* 0x000fe20000000800 */
[----:B------:R-:W-:Y:S01]  /*14d30*/  @!PT LDS RZ, [RZ] ;  /* 0x00000000fffff984 */ /* 0x000fe20000000800 */
[----:B------:R-:W-:Y:S01]  /*14d40*/  @!PT LDS RZ, [RZ] ;  /* 0x00000000fffff984 */ /* 0x000fe20000000800 */
[----:B------:R0:W-:Y:S01]  /*14d50*/  @!P0 LDGSTS.E.BYPASS.LTC128B.128 [R9+0x20400], desc[UR36][R2.64], !P1 ;  /* 0x2040000002098fae */ /* 0x0001e2000c901d64 */
[----:B------:R-:W-:Y:S01]  /*14d60*/  ISETP.GE.AND P0, PT, R11, R0, PT ;  /* 0x000000000b00720c */ /* 0x000fe20003f06270 */
[----:B------:R-:W-:-:S12]  /*14d70*/  IMAD.MOV.U32 R11, RZ, RZ, 0x181f ;  /* 0x0000181fff0b7424 */ /* 0x000fd800078e00ff */
[----:B0-----:R-:W-:Y:S05]  /*14d80*/  WARPSYNC.COLLECTIVE R15, `(.L_x_5049) ;  /* 0x000000000f087348 */ /* 0x001fea0003c00000 */
[----:B------:R1:W2:Y:S02]  /*14d90*/  SHFL.IDX P6, R14, R13, R12, R11 ;  /* 0x0000000c0d0e7389 */ /* 0x0002a400000c000b */
[----:B012---:R-:W-:Y:S01]  /*14da0*/  ENDCOLLECTIVE ;  /* 0x000000000000791b */ /* 0x007fe20003800000 */
.L_x_5049:
[----:B------:R-:W-:Y:S02]  /*14db0*/  IADD3 R9, R7, 0x20, RZ ;  /* 0x0000002007097810 */ /* 0x000fe40007ffe0ff */
[----:B------:R-:W-:Y:S01]  /*14dc0*/  @!P0 LEA R21, R30, UR46, 0x1 ;  /* 0x0000002e1e158c11 */ /* 0x000fe2000f8e08ff */
[----:B------:R-:W-:Y:S01]  /*14dd0*/  IMAD.MOV.U32 R13, RZ, RZ, R4 ;  /* 0x000000ffff0d7224 */ /* 0x000fe200078e0004 */
[----:B------:R-:W-:-:S07]  /*14de0*/  MOV R6, R14 ;  /* 0x0000000e00067202 */ /* 0x000fce0000000f00 */
[----:B------:R-:W-:Y:S05]  /*14df0*/  WARPSYNC.COLLECTIVE R15, `(.L_x_5050) ;  /* 0x000000000f087348 */ /* 0x000fea0003c00000 */
[----:B------:R0:W1:Y:S02]  /*14e00*/  SHFL.IDX P6, R14, R13, R12, R11 ;  /* 0x0000000c0d0e7389 */ /* 0x00006400000c000b */
[----:B01----:R-:W-:Y:S01]  /*14e10*/  ENDCOLLECTIVE ;  /* 0x000000000000791b */ /* 0x003fe20003800000 */
.L_x_5050:
[----:B------:R-:W-:Y:S02]  /*14e20*/  IMAD.MOV.U32 R13, RZ, RZ, R5 ;  /* 0x000000ffff0d7224 */ /* 0x000fe400078e0005 */
[----:B------:R-:W-:Y:S01]  /*14e30*/  IMAD.MOV.U32 R12, RZ, RZ, 0x2 ;  /* 0x00000002ff0c7424 */ /* 0x000fe200078e00ff */
[----:B------:R-:W-:-:S13]  /*14e40*/  @!P0 LEA R2, P2, R22, R14, 0x1 ;  /* 0x0000000e16028211 */ /* 0x000fda00078408ff */
[----:B------:R-:W-:Y:S05]  /*14e50*/  WARPSYNC.COLLECTIVE R15, `(.L_x_5051) ;  /* 0x000000000f087348 */ /* 0x000fea0003c00000 */
[----:B------:R0:W1:Y:S02]  /*14e60*/  SHFL.IDX P6, R14, R13, R12, R11 ;  /* 0x0000000c0d0e7389 */ /* 0x00006400000c000b */
[----:B01----:R-:W-:Y:S01]  /*14e70*/  ENDCOLLECTIVE ;  /* 0x000000000000791b */ /* 0x003fe20003800000 */
.L_x_5051:
[----:B------:R-:W-:-:S05]  /*14e80*/  @!P0 IMAD.X R3, RZ, RZ, R6, P2 ;  /* 0x000000ffff038224 */ /* 0x000fca00010e0606 */
[----:B------:R-:W-:Y:S01]  /*14e90*/  @!PT LDS RZ, [RZ] ;  /* 0x00000000fffff984 */ /* 0x000fe20000000800 */
[----:B------:R-:W-:Y:S01]  /*14ea0*/  @!PT LDS RZ, [RZ] ;  /* 0x00000000fffff984 */ /* 0x000fe20000000800 */
[----:B------:R-:W-:Y:S01]  /*14eb0*/  @!PT LDS RZ, [RZ] ;  /* 0x00000000fffff984 */ /* 0x000fe20000000800 */
[----:B------:R0:W-:Y:S01]  /*14ec0*/  @!P0 LDGSTS.E.BYPASS.LTC128B.128 [R21+0x20c00], desc[UR36][R2.64], !P1 ;  /* 0x20c0000002158fae */ /* 0x0001e2000c901d64 */
[----:B------:R-:W-:Y:S01]  /*14ed0*/  ISETP.GE.AND P0, PT, R9, R0, PT ;  /* 0x000000000900720c */ /* 0x000fe20003f06270 */
[----:B------:R-:W-:-:S12]  /*14ee0*/  IMAD.MOV.U32 R13, RZ, RZ, R4 ;  /* 0x000000ffff0d7224 */ /* 0x000fd800078e0004 */
[----:B------:R-:W-:Y:S02]  /*14ef0*/  @!P0 LEA R9, R30, UR46, 0x1 ;  /* 0x0000002e1e098c11 */ /* 0x000fe4000f8e08ff */
[----:B0-----:R-:W-:-:S07]  /*14f00*/  MOV R6, R14 ;  /* 0x0000000e00067202 */ /* 0x001fce0000000f00 */
[----:B------:R-:W-:Y:S05]  /*14f10*/  WARPSYNC.COLLECTIVE R15, `(.L_x_5052) ;  /* 0x000000000f087348 */ /* 0x000fea0003c00000 */
[----:B------:R0:W1:Y:S02]  /*14f20*/  SHFL.IDX P6, R14, R13, R12, R11 ;  /* 0x0000000c0d0e7389 */ /* 0x00006400000c000b */
[----:B01----:R-:W-:Y:S01]  /*14f30*/  ENDCOLLECTIVE ;  /* 0x000000000000791b */ /* 0x003fe20003800000 */
.L_x_5052:
[----:B------:R-:W-:Y:S01]  /*14f40*/  MOV R13, R5 ;  /* 0x00000005000d7202 */ /* 0x000fe20000000f00 */
[----:B------:R-:W-:Y:S01]  /*14f50*/  IMAD.MOV.U32 R12, RZ, RZ, 0x3 ;  /* 0x00000003ff0c7424 */ /* 0x000fe200078e00ff */
[----:B------:R-:W-:-:S13]  /*14f60*/  @!P0 LEA R2, P2, R22, R14, 0x1 ;  /* 0x0000000e16028211 */ /* 0x000fda00078408ff */
[----:B------:R-:W-:Y:S05]  /*14f70*/  WARPSYNC.COLLECTIVE R15, `(.L_x_5053) ;  /* 0x000000000f087348 */ /* 0x000fea0003c00000 */
[----:B------:R0:W1:Y:S02]  /*14f80*/  SHFL.IDX P6, R14, R13, R12, R11 ;  /* 0x0000000c0d0e7389 */ /* 0x00006400000c000b */
[----:B01----:R-:W-:Y:S01]  /*14f90*/  ENDCOLLECTIVE ;  /* 0x000000000000791b */ /* 0x003fe20003800000 */
.L_x_5053:
[----:B------:R-:W-:-:S05]  /*14fa0*/  @!P0 IMAD.X R3, RZ, RZ, R6, P2 ;  /* 0x000000ffff038224 */ /* 0x000fca00010e0606 */
[----:B------:R-:W-:Y:S01]  /*14fb0*/  @!PT LDS RZ, [RZ] ;  /* 0x00000000fffff984 */ /* 0x000fe20000000800 */
[----:B------:R-:W-:Y:S01]  /*14fc0*/  @!PT LDS RZ, [RZ] ;  /* 0x00000000fffff984 */ /* 0x000fe20000000800 */
[----:B------:R-:W-:Y:S01]  /*14fd0*/  @!PT LDS RZ, [RZ] ;  /* 0x00000000fffff984 */ /* 0x000fe20000000800 */
[----:B------:R0:W-:Y:S01]  /*14fe0*/  @!P0 LDGSTS.E.BYPASS.LTC128B.128 [R9+0x21400], desc[UR36][R2.64], !P1 ;  /* 0x2140000002098fae */ /* 0x0001e2000c901d64 */
[----:B------:R-:W-:Y:S01]  /*14ff0*/  MOV R13, R4 ;  /* 0x00000004000d7202 */ /* 0x000fe20000000f00 */
[----:B------:R-:W-:-:S07]  /*15000*/  IMAD.MOV.U32 R6, RZ, RZ, R14 ;  /* 0x000000ffff067224 */ /* 0x000fce00078e000e */
[----:B0-----:R-:W-:Y:S05]  /*15010*/  WARPSYNC.COLLECTIVE R15, `(.L_x_5054) ;  /* 0x000000000f087348 */ /* 0x001fea0003c00000 */
[----:B------:R1:W2:Y:S02]  /*15020*/  SHFL.IDX P6, R14, R13, R12, R11 ;  /* 0x0000000c0d0e7389 */ /* 0x0002a400000c000b */
[----:B012---:R-:W-:Y:S01]  /*15030*/  ENDCOLLECTIVE ;  /* 0x000000000000791b */ /* 0x007fe20003800000 */
.L_x_5054:
[----:B------:R-:W-:Y:S05]  /*15040*/  BRA `(.L_x_5055) ;  /* 0xffffffd4005c7947 */ /* 0x000fea000383ffff */
.L_x_5000:
[----:B0-----:R-:W-:-:S04]  /*15050*/  IMAD.U32 R3, RZ, RZ, UR46 ;  /* 0x0000002eff037e24 */ /* 0x001fc8000f8e00ff */
[----:B------:R0:W1:Y:S03]  /*15060*/  SYNCS.PHASECHK.TRANS64.TRYWAIT P0, [R3+URZ+0x28c20], R0 ;  /* 0x028c2000030075a7 */ /* 0x000066000800017f */
[----:B-1----:R-:W-:Y:S05]  /*15070*/  @!P0 NANOSLEEP.SYNCS 0x989680 ;  /* 0x009896800000895d */ /* 0x002fea0003900000 */
[----:B------:R-:W1:Y:S02]  /*15080*/  @!P0 SYNCS.PHASECHK.TRANS64 P0, [R3+URZ+0x28c20], R0 ;  /* 0x028c2000030085a7 */ /* 0x000e64000800007f */
[----:B-1----:R-:W-:Y:S05]  /*15090*/  @!P0 BRA `(.L_x_5000) ;  /* 0xfffffffc00ec8947 */ /* 0x002fea000383ffff */
[----:B------:R-:W-:Y:S05]  /*150a0*/  BRA `(.L_x_5056) ;  /* 0xffffffd4008c7947 */ /* 0x000fea000383ffff */
.L_x_5002:
[----:B0-----:R-:W-:-:S04]  /*150b0*/  IMAD.U32 R3, RZ, RZ, UR46 ;  /* 0x0000002eff037e24 */ /* 0x001fc8000f8e00ff */
[----:B------:R0:W1:Y:S03]  /*150c0*/  SYNCS.PHASECHK.TRANS64.TRYWAIT P0, [R3+URZ+0x28c60], R0 ;  /* 0x028c6000030075a7 */ /* 0x000066000800017f */
[----:B-1----:R-:W-:Y:S05]  /*150d0*/  @!P0 NANOSLEEP.SYNCS 0x989680 ;  /* 0x009896800000895d */ /* 0x002fea0003900000 */
[----:B------:R-:W1:Y:S02]  /*150e0*/  @!P0 SYNCS.PHASECHK.TRANS64 P0, [R3+URZ+0x28c60], R0 ;  /* 0x028c6000030085a7 */ /* 0x000e64000800007f */
[----:B-1----:R-:W-:Y:S05]  /*150f0*/  @!P0 BRA `(.L_x_5002) ;  /* 0xfffffffc00ec8947 */ /* 0x002fea000383ffff */
[----:B------:R-:W-:Y:S05]  /*15100*/  BRA `(.L_x_5057) ;  /* 0xffffffd400887947 */ /* 0x000fea000383ffff */
.L_x_5003:
        /* <DEDUP_REMOVED lines=8> */
.L_x_5059:
[----:B------:R-:W-:Y:S05]  /*15190*/  BSYNC B0 ;  /* 0x0000000000007941 */ /* 0x000fea0003800000 */
.L_x_5058:
[----:B------:R-:W-:Y:S01]  /*151a0*/  IMAD.MOV.U32 R13, RZ, RZ, R0 ;  /* 0x000000ffff0d7224 */ /* 0x000fe200078e0000 */
[----:B------:R-:W-:Y:S01]  /*151b0*/  MOV R12, RZ ;  /* 0x000000ff000c7202 */ /* 0x000fe20000000f00 */
[----:B------:R-:W-:Y:S01]  /*151c0*/  IMAD.MOV.U32 R11, RZ, RZ, 0x181f ;  /* 0x0000181fff0b7424 */ /* 0x000fe200078e00ff */
[----:B------:R-:W-:Y:S01]  /*151d0*/  SHF.L.U32 R8, R22, 0x1, RZ ;  /* 0x0000000116087819 */ /* 0x000fe200000006ff */
[----:B------:R-:W-:Y:S01]  /*151e0*/  IMAD.MOV.U32 R15, RZ, RZ, -0x1 ;  /* 0xffffffffff0f7424 */ /* 0x000fe200078e00ff */
[----:B------:R-:W-:Y:S01]  /*151f0*/  LOP3.LUT R4, R17, 0x1, RZ, 0xc0, !PT ;  /* 0x0000000111047812 */ /* 0x000fe200078ec0ff */
[----:B------:R-:W-:Y:S01]  /*15200*/  IMAD.MOV.U32 R3, RZ, RZ, R14 ;  /* 0x000000ffff037224 */ /* 0x000fe200078e000e */
[----:B------:R-:W-:-:S07]  /*15210*/  LEA R7, R30, UR46, 0x1 ;  /* 0x0000002e1e077c11 */ /* 0x000fce000f8e08ff */
[----:B------:R-:W-:Y:S05]  /*15220*/  WARPSYNC.COLLECTIVE R15, `(.L_x_5060) ;  /* 0x000000000f087348 */ /* 0x000fea0003c00000 */
[----:B------:R0:W1:Y:S02]  /*15230*/  SHFL.IDX P6, R14, R13, R12, R11 ;  /* 0x0000000c0d0e7389 */ /* 0x00006400000c000b */
[----:B01----:R-:W-:Y:S01]  /*15240*/  ENDCOLLECTIVE ;  /* 0x000000000000791b */ /* 0x003fe20003800000 */
.L_x_5060:
[----:B------:R-:W-:Y:S02]  /*15250*/  ISETP.NE.U32.AND P1, PT, R4, 0x1, PT ;  /* 0x000000010400780c */ /* 0x000fe40003f25070 */
[C---:B------:R-:W-:Y:S02]  /*15260*/  LOP3.LUT P5, RZ, R17.reuse, 0x2, RZ, 0xc0, !PT ;  /* 0x0000000211ff7812 */ /* 0x040fe400078ac0ff */
[C---:B------:R-:W-:Y:S02]  /*15270*/  LOP3.LUT P4, RZ, R17.reuse, 0x4, RZ, 0xc0, !PT ;  /* 0x0000000411ff7812 */ /* 0x040fe4000788c0ff */
[C---:B------:R-:W-:Y:S02]  /*15280*/  LOP3.LUT P3, RZ, R17.reuse, 0x8, RZ, 0xc0, !PT ;  /* 0x0000000811ff7812 */ /* 0x040fe4000786c0ff */
[----:B------:R-:W-:Y:S02]  /*15290*/  LOP3.LUT P2, RZ, R17, 0x10, RZ, 0xc0, !PT ;  /* 0x0000001011ff7812 */ /* 0x000fe4000784c0ff */
[----:B------:R-:W-:-:S02]  /*152a0*/  LOP3.LUT R16, R16, 0xfffffeff, RZ, 0xc0, !PT ;  /* 0xfffffeff10107812 */ /* 0x000fc400078ec0ff */
[----:B------:R-:W-:Y:S01]  /*152b0*/  PRMT R4, R17, 0x8880, RZ ;  /* 0x0000888011047816 */ /* 0x000fe200000000ff */
[----:B------:R-:W-:Y:S01]  /*152c0*/  IMAD.MOV.U32 R13, RZ, RZ, R6 ;  /* 0x000000ffff0d7224 */ /* 0x000fe200078e0006 */
[----:B------:R-:W-:Y:S02]  /*152d0*/  @P1 LOP3.LUT R16, R16, 0x100, RZ, 0xfc, !PT ;  /* 0x0000010010101812 */ /* 0x000fe400078efcff */
[----:B------:R-:W-:Y:S02]  /*152e0*/  MOV R12, 0x1 ;  /* 0x00000001000c7802 */ /* 0x000fe40000000f00 */
        /* <DEDUP_REMOVED lines=30> */
.L_x_5061:
[----:B------:R-:W-:Y:S02]  /*154d0*/  IMAD.MOV.U32 R13, RZ, RZ, R0 ;  /* 0x000000ffff0d7224 */ /* 0x000fe400078e0000 */
[----:B------:R-:W-:-:S07]  /*154e0*/  IMAD.MOV.U32 R5, RZ, RZ, R14 ;  /* 0x000000ffff057224 */ /* 0x000fce00078e000e */
[----:B------:R-:W-:Y:S05]  /*154f0*/  WARPSYNC.COLLECTIVE R15, `(.L_x_5062) ;  /* 0x000000000f087348 */ /* 0x000fea0003c00000 */
[----:B------:R0:W1:Y:S02]  /*15500*/  SHFL.IDX P6, R14, R13, R12, R11 ;  /* 0x0000000c0d0e7389 */ /* 0x00006400000c000b */
[----:B01----:R-:W-:Y:S01]  /*15510*/  ENDCOLLECTIVE ;  /* 0x000000000000791b */ /* 0x003fe20003800000 */
.L_x_5062:
        /* <DEDUP_REMOVED lines=28> */
.L_x_5063:
[----:B------:R-:W-:Y:S01]  /*156e0*/  IMAD.MOV.U32 R13, RZ, RZ, R0 ;  /* 0x000000ffff0d7224 */ /* 0x000fe200078e0000 */
[----:B------:R-:W-:-:S07]  /*156f0*/  MOV R9, R14 ;  /* 0x0000000e00097202 */ /* 0x000fce0000000f00 */
[----:B------:R-:W-:Y:S05]  /*15700*/  WARPSYNC.COLLECTIVE R15, `(.L_x_5064) ;  /* 0x000000000f087348 */ /* 0x000fea0003c00000 */
[----:B------:R0:W1:Y:S02]  /*15710*/  SHFL.IDX P6, R14, R13, R12, R11 ;  /* 0x0000000c0d0e7389 */ /* 0x00006400000c000b */
[----:B01----:R-:W-:Y:S01]  /*15720*/  ENDCOLLECTIVE ;  /* 0x000000000000791b */ /* 0x003fe20003800000 */
.L_x_5064:
[----:B------:R-:W-:Y:S01]  /*15730*/  MOV R13, R6 ;  /* 0x00000006000d7202 */ /* 0x000fe20000000f00 */
        /* <DEDUP_REMOVED lines=27> */
.L_x_5065:
[----:B------:R-:W-:Y:S01]  /*158f0*/  MOV R13, R0 ;  /* 0x00000000000d7202 */ /* 0x000fe20000000f00 */
[----:B------:R-:W-:-:S07]  /*15900*/  IMAD.MOV.U32 R6, RZ, RZ, R14 ;  /* 0x000000ffff067224 */ /* 0x000fce00078e000e */
[----:B------:R-:W-:Y:S05]  /*15910*/  WARPSYNC.COLLECTIVE R15, `(.L_x_5066) ;  /* 0x000000000f087348 */ /* 0x000fea0003c00000 */
[----:B------:R0:W1:Y:S02]  /*15920*/  SHFL.IDX P6, R14, R13, R12, R11 ;  /* 0x0000000c0d0e7389 */ /* 0x00006400000c000b */
[----:B01----:R-:W-:Y:S01]  /*15930*/  ENDCOLLECTIVE ;  /* 0x000000000000791b */ /* 0x003fe20003800000 */
.L_x_5066:
[----:B------:R-:W-:Y:S05]  /*15940*/  BRA `(.L_x_5067) ;  /* 0xffffffd4001c7947 */ /* 0x000fea000383ffff */
.L_x_5010:
[----:B-1----:R1:W2:Y:S02]  /*15950*/  SYNCS.PHASECHK.TRANS64.TRYWAIT P0, [R10+URZ+0x28c40], R20 ;  /* 0x028c40140a0075a7 */ /* 0x0022a4000800017f */
[----:B--2---:R-:W-:Y:S05]  /*15960*/  @!P0 NANOSLEEP.SYNCS 0x989680 ;  /* 0x009896800000895d */ /* 0x004fea0003900000 */
[----:B------:R-:W2:Y:S02]  /*15970*/  @!P0 SYNCS.PHASECHK.TRANS64 P0, [R10+URZ+0x28c40], R20 ;  /* 0x028c40140a0085a7 */ /* 0x000ea4000800007f */
[----:B--2---:R-:W-:Y:S05]  /*15980*/  @!P0 BRA `(.L_x_5010) ;  /* 0xfffffffc00f08947 */ /* 0x004fea000383ffff */
[----:B------:R-:W-:Y:S05]  /*15990*/  BRA `(.L_x_5068) ;  /* 0xffffffd800587947 */ /* 0x000fea000383ffff */
.L_x_5011:
        /* <DEDUP_REMOVED lines=8> */
.L_x_5070:
[----:B------:R-:W-:Y:S05]  /*15a20*/  BSYNC B1 ;  /* 0x0000000000017941 */ /* 0x000fea0003800000 */
.L_x_5069:
[----:B------:R-:W-:Y:S01]  /*15a30*/  IMAD.MOV.U32 R13, RZ, RZ, R26 ;  /* 0x000000ffff0d7224 */ /* 0x000fe200078e001a */
[----:B------:R-:W-:Y:S01]  /*15a40*/  MOV R11, 0x181f ;  /* 0x0000181f000b7802 */ /* 0x000fe20000000f00 */
[----:B------:R-:W-:Y:S01]  /*15a50*/  IMAD.MOV.U32 R12, RZ, RZ, RZ ;  /* 0x000000ffff0c7224 */ /* 0x000fe200078e00ff */
[----:B------:R-:W-:Y:S01]  /*15a60*/  MOV R3, R14 ;  /* 0x0000000e00037202 */ /* 0x000fe20000000f00 */
[----:B------:R-:W-:Y:S01]  /*15a70*/  IMAD.MOV.U32 R15, RZ, RZ, -0x1 ;  /* 0xffffffffff0f7424 */ /* 0x000fe200078e00ff */
[----:B------:R-:W-:-:S07]  /*15a80*/  LEA R27, R17, UR46, 0x1 ;  /* 0x0000002e111b7c11 */ /* 0x000fce000f8e08ff */
[----:B------:R-:W-:Y:S05]  /*15a90*/  WARPSYNC.COLLECTIVE R15, `(.L_x_5071) ;  /* 0x000000000f087348 */ /* 0x000fea0003c00000 */
[----:B------:R0:W1:Y:S02]  /*15aa0*/  SHFL.IDX P6, R14, R13, R12, R11 ;  /* 0x0000000c0d0e7389 */ /* 0x00006400000c000b */
[----:B01----:R-:W-:Y:S01]  /*15ab0*/  ENDCOLLECTIVE ;  /* 0x000000000000791b */ /* 0x003fe20003800000 */
.L_x_5071:
[----:B------:R-:W-:Y:S01]  /*15ac0*/  MOV R13, R29 ;  /* 0x0000001d000d7202 */ /* 0x000fe20000000f00 */
[----:B------:R-:W-:Y:S01]  /*15ad0*/  IMAD.MOV.U32 R12, RZ, RZ, 0x1 ;  /* 0x00000001ff0c7424 */ /* 0x000fe200078e00ff */
[----:B------:R-:W-:-:S13]  /*15ae0*/  IADD3 R2, P0, R14, R8, RZ ;  /* 0x000000080e027210 */ /* 0x000fda0007f1e0ff */
[----:B------:R-:W-:Y:S05]  /*15af0*/  WARPSYNC.COLLECTIVE R15, `(.L_x_5072) ;  /* 0x000000000f087348 */ /* 0x000fea0003c00000 */
[----:B------:R0:W1:Y:S02]  /*15b00*/  SHFL.IDX P6, R14, R13, R12, R11 ;  /* 0x0000000c0d0e7389 */ /* 0x00006400000c000b */
[----:B01----:R-:W-:Y:S01]  /*15b10*/  ENDCOLLECTIVE ;  /* 0x000000000000791b */ /* 0x003fe20003800000 */
.L_x_5072:
        /* <DEDUP_REMOVED lines=10> */
.L_x_5073:
[----:B------:R-:W-:Y:S01]  /*15bc0*/  IMAD.MOV.U32 R13, RZ, RZ, R29 ;  /* 0x000000ffff0d7224 */ /* 0x000fe200078e001d */
[----:B------:R-:W-:Y:S02]  /*15bd0*/  MOV R12, 0x2 ;  /* 0x00000002000c7802 */ /* 0x000fe40000000f00 */
[----:B------:R-:W-:-:S13]  /*15be0*/  IADD3 R2, P0, R14, R8, RZ ;  /* 0x000000080e027210 */ /* 0x000fda0007f1e0ff */
[----:B------:R-:W-:Y:S05]  /*15bf0*/  WARPSYNC.COLLECTIVE R15, `(.L_x_5074) ;  /* 0x000000000f087348 */ /* 0x000fea0003c00000 */
[----:B------:R0:W1:Y:S02]  /*15c00*/  SHFL.IDX P6, R14, R13, R12, R11 ;  /* 0x0000000c0d0e7389 */ /* 0x00006400000c000b */
[----:B01----:R-:W-:Y:S01]  /*15c10*/  ENDCOLLECTIVE ;  /* 0x000000000000791b */ /* 0x003fe20003800000 */
.L_x_5074:
        /* <DEDUP_REMOVED lines=10> */
.L_x_5075:
[----:B------:R-:W-:Y:S02]  /*15cc0*/  IMAD.MOV.U32 R13, RZ, RZ, R29 ;  /* 0x000000ffff0d7224 */ /* 0x000fe400078e001d */
[----:B------:R-:W-:Y:S01]  /*15cd0*/  IMAD.MOV.U32 R12, RZ, RZ, 0x3 ;  /* 0x00000003ff0c7424 */ /* 0x000fe200078e00ff */
[----:B------:R-:W-:-:S13]  /*15ce0*/  IADD3 R2, P0, R14, R8, RZ ;  /* 0x000000080e027210 */ /* 0x000fda0007f1e0ff */
[----:B------:R-:W-:Y:S05]  /*15cf0*/  WARPSYNC.COLLECTIVE R15, `(.L_x_5076) ;  /* 0x000000000f087348 */ /* 0x000fea0003c00000 */
[----:B------:R0:W1:Y:S02]  /*15d00*/  SHFL.IDX P6, R14, R13, R12, R11 ;  /* 0x0000000c0d0e7389 */ /* 0x00006400000c000b */
[----:B01----:R-:W-:Y:S01]  /*15d10*/  ENDCOLLECTIVE ;  /* 0x000000000000791b */ /* 0x003fe20003800000 */
.L_x_5076:
[----:B------:R-:W-:-:S05]  /*15d20*/  IADD3.X R3, RZ, R3, RZ, P0, !PT ;  /* 0x00000003ff037210 */ /* 0x000fca00007fe4ff */
[----:B------:R-:W-:Y:S01]  /*15d30*/  @!PT LDS RZ, [RZ] ;  /* 0x00000000fffff984 */ /* 0x000fe20000000800 */
[----:B------:R-:W-:Y:S01]  /*15d40*/  @!PT LDS RZ, [RZ] ;  /* 0x00000000fffff984 */ /* 0x000fe20000000800 */
[----:B------:R-:W-:Y:S01]  /*15d50*/  @!PT LDS RZ, [RZ] ;  /* 0x00000000fffff984 */ /* 0x000fe20000000800 */
[----:B------:R0:W-:Y:S01]  /*15d60*/  LDGSTS.E.BYPASS.LTC128B.128 [R27+0x23400], desc[UR36][R2.64], !P1 ;  /* 0x23400000021b7fae */ /* 0x0001e2000c901d64 */
[----:B------:R-:W-:Y:S01]  /*15d70*/  IMAD.MOV.U32 R13, RZ, RZ, R26 ;  /* 0x000000ffff0d7224 */ /* 0x000fe200078e001a */
[----:B------:R-:W-:-:S07]  /*15d80*/  MOV R34, R14 ;  /* 0x0000000e00227202 */ /* 0x000fce0000000f00 */
[----:B0-----:R-:W-:Y:S05]  /*15d90*/  WARPSYNC.COLLECTIVE R15, `(.L_x_5077) ;  /* 0x000000000f087348 */ /* 0x001fea0003c00000 */
[----:B------:R1:W2:Y:S02]  /*15da0*/  SHFL.IDX P6, R14, R13, R12, R11 ;  /* 0x0000000c0d0e7389 */ /* 0x0002a400000c000b */
[----:B012---:R-:W-:Y:S01]  /*15db0*/  ENDCOLLECTIVE ;  /* 0x000000000000791b */ /* 0x007fe20003800000 */
.L_x_5077:
[----:B------:R-:W-:Y:S05]  /*15dc0*/  BRA `(.L_x_5078) ;  /* 0xffffffd8000c7947 */ /* 0x000fea000383ffff */
.L_x_5016:
[----:B---3--:R3:W4:Y:S02]  /*15dd0*/  SYNCS.PHASECHK.TRANS64.TRYWAIT P0, [R10+URZ+0x28c60], R20 ;  /* 0x028c60140a0075a7 */ /* 0x008724000800017f */
[----:B----4-:R-:W-:Y:S05]  /*15de0*/  @!P0 NANOSLEEP.SYNCS 0x989680 ;  /* 0x009896800000895d */ /* 0x010fea0003900000 */
[----:B------:R-:W4:Y:S02]  /*15df0*/  @!P0 SYNCS.PHASECHK.TRANS64 P0, [R10+URZ+0x28c60], R20 ;  /* 0x028c60140a0085a7 */ /* 0x000f24000800007f */
[----:B----4-:R-:W-:Y:S05]  /*15e00*/  @!P0 BRA `(.L_x_5016) ;  /* 0xfffffffc00f08947 */ /* 0x010fea000383ffff */
[----:B------:R-:W-:Y:S05]  /*15e10*/  BRA `(.L_x_5079) ;  /* 0xffffffd800587947 */ /* 0x000fea000383ffff */
.L_x_5017:
[----:B------:R-:W-:Y:S01]  /*15e20*/  BSSY B1, `(.L_x_5080) ;  /* 0x0000008000017945 */ /* 0x000fe20003800000 */
[----:B------:R-:W-:Y:S01]  /*15e30*/  IMAD.MOV.U32 R13, RZ, RZ, R19 ;  /* 0x000000ffff0d7224 */ /* 0x000fe200078e0013 */
[----:B------:R-:W-:Y:S01]  /*15e40*/  MOV R12, RZ ;  /* 0x000000ff000c7202 */ /* 0x000fe20000000f00 */
[----:B------:R-:W-:Y:S02]  /*15e50*/  IMAD.MOV.U32 R11, RZ, RZ, 0x181f ;  /* 0x0000181fff0b7424 */ /* 0x000fe400078e00ff */
[----:B------:R-:W-:-:S07]  /*15e60*/  IMAD.MOV.U32 R15, RZ, RZ, -0x1 ;  /* 0xffffffffff0f7424 */ /* 0x000fce00078e00ff */
[----:B-123--:R-:W-:Y:S05]  /*15e70*/  WARPSYNC.COLLECTIVE R15, `(.L_x_5081) ;  /* 0x000000000f087348 */ /* 0x00efea0003c00000 */
[----:B------:R0:W4:Y:S02]  /*15e80*/  SHFL.IDX P6, R14, R13, R12, R11 ;  /* 0x0000000c0d0e7389 */ /* 0x00012400000c000b */
[----:B01234-:R-:W-:Y:S01]  /*15e90*/  ENDCOLLECTIVE ;  /* 0x000000000000791b */ /* 0x01ffe20003800000 */
.L_x_5081:
[----:B------:R-:W-:Y:S05]  /*15ea0*/  BSYNC B1 ;  /* 0x0000000000017941 */ /* 0x000fea0003800000 */
.L_x_5080:
[----:B------:R-:W-:Y:S01]  /*15eb0*/  IMAD.MOV.U32 R13, RZ, RZ, R18 ;  /* 0x000000ffff0d7224 */ /* 0x000fe200078e0012 */
[----:B------:R-:W-:Y:S01]  /*15ec0*/  MOV R11, 0x181f ;  /* 0x0000181f000b7802 */ /* 0x000fe20000000f00 */
[----:B------:R-:W-:Y:S01]  /*15ed0*/  IMAD.MOV.U32 R12, RZ, RZ, RZ ;  /* 0x000000ffff0c7224 */ /* 0x000fe200078e00ff */
[----:B------:R-:W-:Y:S01]  /*15ee0*/  MOV R3, R14 ;  /* 0x0000000e00037202 */ /* 0x000fe20000000f00 */
[----:B------:R-:W-:Y:S01]  /*15ef0*/  IMAD.MOV.U32 R15, RZ, RZ, -0x1 ;  /* 0xffffffffff0f7424 */ /* 0x000fe200078e00ff */
[----:B------:R-:W-:Y:S02]  /*15f00*/  LEA R17, R17, UR46, 0x1 ;  /* 0x0000002e11117c11 */ /* 0x000fe4000f8e08ff */
[----:B------:R-:W-:-:S13]  /*15f10*/  LOP3.LUT P2, RZ, R16, 0x20, RZ, 0xc0, !PT ;  /* 0x0000002010ff7812 */ /* 0x000fda000784c0ff */
[----:B------:R-:W-:Y:S05]  /*15f20*/  WARPSYNC.COLLECTIVE R15, `(.L_x_5082) ;  /* 0x000000000f087348 */ /* 0x000fea0003c00000 */
[----:B------:R0:W1:Y:S02]  /*15f30*/  SHFL.IDX P6, R14, R13, R12, R11 ;  /* 0x0000000c0d0e7389 */ /* 0x00006400000c000b */
[----:B01----:R-:W-:Y:S01]  /*15f40*/  ENDCOLLECTIVE ;  /* 0x000000000000791b */ /* 0x003fe20003800000 */
.L_x_5082:
[C---:B------:R-:W-:Y:S02]  /*15f50*/  LOP3.LUT P1, RZ, R16.reuse, 0x10, RZ, 0xc0, !PT ;  /* 0x0000001010ff7812 */ /* 0x040fe4000782c0ff */
[----:B------:R-:W-:Y:S02]  /*15f60*/  P2R R4, PR, RZ, 0x20 ;  /* 0x00000020ff047803 */ /* 0x000fe40000000000 */
[----:B------:R-:W-:Y:S01]  /*15f70*/  MOV R13, R19 ;  /* 0x00000013000d7202 */ /* 0x000fe20000000f00 */
        /* <DEDUP_REMOVED lines=12> */
.L_x_5083:
        /* <DEDUP_REMOVED lines=16> */
.L_x_5084:
[----:B------:R-:W-:Y:S01]  /*16140*/  @!PT LDS RZ, [RZ] ;  /* 0x00000000fffff984 */ /* 0x000fe20000000800 */
[----:B------:R-:W-:Y:S01]  /*16150*/  @!PT LDS RZ, [RZ] ;  /* 0x00000000fffff984 */ /* 0x000fe20000000800 */
[----:B------:R-:W-:Y:S01]  /*16160*/  @!PT LDS RZ, [RZ] ;  /* 0x00000000fffff984 */ /* 0x000fe20000000800 */
[----:B------:R0:W-:Y:S01]  /*16170*/  LDGSTS.E.BYPASS.LTC128B.128 [R17+0xe400], desc[UR36][R2.64+0x380], P1 ;  /* 0x0e40038002117fae */ /* 0x0001e20008901d64 */
[----:B------:R-:W-:Y:S01]  /*16180*/  IMAD.MOV.U32 R13, RZ, RZ, R19 ;  /* 0x000000ffff0d7224 */ /* 0x000fe200078e0013 */
[----:B------:R-:W-:Y:S02]  /*16190*/  MOV R12, 0x2 ;  /* 0x00000002000c7802 */ /* 0x000fe40000000f00 */
        /* <DEDUP_REMOVED lines=12> */
.L_x_5085:
        /* <DEDUP_REMOVED lines=14> */
.L_x_5086:
[----:B------:R-:W-:Y:S02]  /*16340*/  IMAD.MOV.U32 R13, RZ, RZ, R19 ;  /* 0x000000ffff0d7224 */ /* 0x000fe400078e0013 */
[----:B------:R-:W-:Y:S01]  /*16350*/  IMAD.MOV.U32 R12, RZ, RZ, 0x3 ;  /* 0x00000003ff0c7424 */ /* 0x000fe200078e00ff */
        /* <DEDUP_REMOVED lines=15> */
.L_x_5087:
        /* <DEDUP_REMOVED lines=13> */
.L_x_5088:
[----:B------:R-:W-:Y:S05]  /*16520*/  BRA `(.L_x_5089) ;  /* 0xffffffd400cc7947 */ /* 0x000fea000383ffff */
.L_x_5022:
[----:B0-----:R0:W1:Y:S02]  /*16530*/  SYNCS.PHASECHK.TRANS64.TRYWAIT P0, [R5+URZ+0x28c20], R4 ;  /* 0x028c2004050075a7 */ /* 0x001064000800017f */
[----:B-1----:R-:W-:Y:S05]  /*16540*/  @!P0 NANOSLEEP.SYNCS 0x989680 ;  /* 0x009896800000895d */ /* 0x002fea0003900000 */
[----:B------:R-:W1:Y:S02]  /*16550*/  @!P0 SYNCS.PHASECHK.TRANS64 P0, [R5+URZ+0x28c20], R4 ;  /* 0x028c2004050085a7 */ /* 0x000e64000800007f */
[----:B-1----:R-:W-:Y:S05]  /*16560*/  @!P0 BRA `(.L_x_5022) ;  /* 0xfffffffc00f08947 */ /* 0x002fea000383ffff */
[----:B------:R-:W-:Y:S05]  /*16570*/  BRA `(.L_x_5090) ;  /* 0xffffffd800787947 */ /* 0x000fea000383ffff */
.L_x_5023:
        /* <DEDUP_REMOVED lines=8> */
[----:B0-2--5:R-:W-:Y:S05]  /*16600*/  WARPSYNC.COLLECTIVE R15, `(.L_x_5092) ;  /* 0x000000000f087348 */ /* 0x025fea0003c00000 */
[----:B------:R1:W3:Y:S02]  /*16610*/  SHFL.IDX P6, R14, R13, R12, R11 ;  /* 0x0000000c0d0e7389 */ /* 0x0002e400000c000b */
[----:B0123-5:R-:W-:Y:S01]  /*16620*/  ENDCOLLECTIVE ;  /* 0x000000000000791b */ /* 0x02ffe20003800000 */
.L_x_5092:
[----:B------:R-:W-:Y:S05]  /*16630*/  BSYNC B0 ;  /* 0x0000000000007941 */ /* 0x000fea0003800000 */
.L_x_5091:
[----:B------:R-:W-:Y:S05]  /*16640*/  BRA `(.L_x_5093) ;  /* 0xffffffd800607947 */ /* 0x000fea000383ffff */
.L_x_5024:
[----:B------:R-:W-:Y:S01]  /*16650*/  BSSY B0, `(.L_x_5094) ;  /* 0x0000006000007945 */ /* 0x000fe20003800000 */
[----:B------:R-:W-:-:S07]  /*16660*/  IMAD.MOV.U32 R15, RZ, RZ, -0x1 ;  /* 0xffffffffff0f7424 */ /* 0x000fce00078e00ff */
[----:B012--5:R-:W-:Y:S05]  /*16670*/  WARPSYNC.COLLECTIVE R15, `(.L_x_5095) ;  /* 0x000000000f0c7348 */ /* 0x027fea0003c00000 */
[----:B------:R-:W-:Y:S02]  /*16680*/  ELECT P6, UR62, PT ;  /* 0x00000000003e782f */ /* 0x000fe400038c0000 */
[----:B------:R-:W-:Y:S01]  /*16690*/  MOV R14, UR62 ;  /* 0x0000003e000e7c02 */ /* 0x000fe20008000f00 */
[----:B012--5:R-:W-:Y:S10]  /*166a0*/  ENDCOLLECTIVE ;  /* 0x000000000000791b */ /* 0x027ff40003800000 */
.L_x_5095:
[----:B------:R-:W-:Y:S05]  /*166b0*/  BSYNC B0 ;  /* 0x0000000000007941 */ /* 0x000fea0003800000 */
.L_x_5094:
[----:B------:R-:W-:Y:S05]  /*166c0*/  BRA `(.L_x_5096) ;  /* 0xffffffd800547947 */ /* 0x000fea000383ffff */
.L_x_5026:
[----:B0-----:R0:W1:Y:S02]  /*166d0*/  SYNCS.PHASECHK.TRANS64.TRYWAIT P1, [R4+URZ+0x28c40], R3 ;  /* 0x028c4003040075a7 */ /* 0x001064000802017f */
[----:B-1----:R-:W-:Y:S05]  /*166e0*/  @!P1 NANOSLEEP.SYNCS 0x989680 ;  /* 0x009896800000995d */ /* 0x002fea0003900000 */
[----:B------:R-:W1:Y:S02]  /*166f0*/  @!P1 SYNCS.PHASECHK.TRANS64 P1, [R4+URZ+0x28c40], R3 ;  /* 0x028c4003040095a7 */ /* 0x000e64000802007f */
[----:B-1----:R-:W-:Y:S05]  /*16700*/  @!P1 BRA `(.L_x_5026) ;  /* 0xfffffffc00f09947 */ /* 0x002fea000383ffff */
[----:B------:R-:W-:Y:S05]  /*16710*/  BRA `(.L_x_5097) ;  /* 0xffffffd800747947 */ /* 0x000fea000383ffff */
.L_x_5028:
[----:B-1----:R1:W3:Y:S02]  /*16720*/  SYNCS.PHASECHK.TRANS64.TRYWAIT P1, [R5+URZ+0x28c40], R0 ;  /* 0x028c4000050075a7 */ /* 0x0022e4000802017f */
[----:B---3--:R-:W-:Y:S05]  /*16730*/  @!P1 NANOSLEEP.SYNCS 0x989680 ;  /* 0x009896800000995d */ /* 0x008fea0003900000 */
[----:B------:R-:W3:Y:S02]  /*16740*/  @!P1 SYNCS.PHASECHK.TRANS64 P1, [R5+URZ+0x28c40], R0 ;  /* 0x028c4000050095a7 */ /* 0x000ee4000802007f */
[----:B---3--:R-:W-:Y:S05]  /*16750*/  @!P1 BRA `(.L_x_5028) ;  /* 0xfffffffc00f09947 */ /* 0x008fea000383ffff */
[----:B------:R-:W-:Y:S05]  /*16760*/  BRA `(.L_x_5098) ;  /* 0xffffffd800807947 */ /* 0x000fea000383ffff */
.L_x_5030:
[----:B---3--:R3:W4:Y:S02]  /*16770*/  SYNCS.PHASECHK.TRANS64.TRYWAIT P1, [R4+URZ+0x28c60], R3 ;  /* 0x028c6003040075a7 */ /* 0x008724000802017f */
[----:B----4-:R-:W-:Y:S05]  /*16780*/  @!P1 NANOSLEEP.SYNCS 0x989680 ;  /* 0x009896800000995d */ /* 0x010fea0003900000 */
[----:B------:R-:W4:Y:S02]  /*16790*/  @!P1 SYNCS.PHASECHK.TRANS64 P1, [R4+URZ+0x28c60], R3 ;  /* 0x028c6003040095a7 */ /* 0x000f24000802007f */
[----:B----4-:R-:W-:Y:S05]  /*167a0*/  @!P1 BRA `(.L_x_5030) ;  /* 0xfffffffc00f09947 */ /* 0x010fea000383ffff */
[----:B------:R-:W-:Y:S05]  /*167b0*/  BRA `(.L_x_5099) ;  /* 0xffffffd8007c7947 */ /* 0x000fea000383ffff */
.L_x_5100:
        /* <DEDUP_REMOVED lines=12> */
.L_x_15747:


//--------------------- .text._ZN7cutlass13device_kernelIN5flash11enable_sm90INS1_16FlashAttnFwdSm90INS1_25CollectiveMainloopFwdSm90ILi2EN4cute5tupleIJNS5_1CILi1EEES8_S8_EEENS6_IJNS7_ILi64EEESA_SA_EEELi512ENS_6half_tEfNS_4arch4Sm90ELb0ELb1ELb1ELb0ELb1ELb0ELb1ELb0ELb0ELb1ELb1ELb0EEENS1_21CollectiveEpilogueFwdINS6_IJSA_NS7_ILi512EEESA_EEES9_SC_SE_Li256ELb0ELb1ELb1ELb0EEENS1_19SingleTileSchedulerILb0ELb1ELb1ELi64EEEEEEEEEvNT_6ParamsE --------------------------
	.section	.text._ZN7cutlass13device_kernelIN5flash11enable_sm90INS1_16FlashAttnFwdSm90INS1_25CollectiveMainloopFwdSm90ILi2EN4cute5tupleIJNS5_1CILi1EEES8_S8_EEENS6_IJNS7_ILi64EEESA_SA_EEELi512ENS_6half_tEfNS_4arch4Sm90ELb0ELb1ELb1ELb0ELb1ELb0ELb1ELb0ELb0ELb1ELb1ELb0EEENS1_21CollectiveEpilogueFwdINS6_IJSA_NS7_ILi512EEESA_EEES9_SC_SE_Li256ELb0ELb1ELb1ELb0EEENS1_19SingleTileSchedulerILb0ELb1ELb1ELi64EEEEEEEEEvNT_6ParamsE,"ax",@progbits
	.align	128
.text._ZN7cutlass13device_kernelIN5flash11enable_sm90INS1_16FlashAttnFwdSm90INS1_25CollectiveMainloopFwdSm90ILi2EN4cute5tupleIJNS5_1CILi1EEES8_S8_EEENS6_IJNS7_ILi64EEESA_SA_EEELi512ENS_6half_tEfNS_4arch4Sm90ELb0ELb1ELb1ELb0ELb1ELb0ELb1ELb0ELb0ELb1ELb1ELb0EEENS1_21CollectiveEpilogueFwdINS6_IJSA_NS7_ILi512EEESA_EEES9_SC_SE_Li256ELb0ELb1ELb1ELb0EEENS1_19SingleTileSchedulerILb0ELb1ELb1ELi64EEEEEEEEEvNT_6ParamsE:
        .type           _ZN7cutlass13device_kernelIN5flash11enable_sm90INS1_16FlashAttnFwdSm90INS1_25CollectiveMainloopFwdSm90ILi2EN4cute5tupleIJNS5_1CILi1EEES8_S8_EEENS6_IJNS7_ILi64EEESA_SA_EEELi512ENS_6half_tEfNS_4arch4Sm90ELb0ELb1ELb1ELb0ELb1ELb0ELb1ELb0ELb0ELb1ELb1ELb0EEENS1_21CollectiveEpilogueFwdINS6_IJSA_NS7_ILi512EEESA_EEES9_SC_SE_Li256ELb0ELb1ELb1ELb0EEENS1_19SingleTileSchedulerILb0ELb1ELb1ELi64EEEEEEEEEvNT_6ParamsE,@function
        .size           _ZN7cutlass13device_kernelIN5flash11enable_sm90INS1_16FlashAttnFwdSm90INS1_25CollectiveMainloopFwdSm90ILi2EN4cute5tupleIJNS5_1CILi1EEES8_S8_EEENS6_IJNS7_ILi64EEESA_SA_EEELi512ENS_6half_tEfNS_4arch4Sm90ELb0ELb1ELb1ELb0ELb1ELb0ELb1ELb0ELb0ELb1ELb1ELb0EEENS1_21CollectiveEpilogueFwdINS6_IJSA_NS7_ILi512EEESA_EEES9_SC_SE_Li256ELb0ELb1ELb1ELb0EEENS1_19SingleTileSchedulerILb0ELb1ELb1ELi64EEEEEEEEEvNT_6ParamsE,(.L_x_15748 - _ZN7cutlass13device_kernelIN5flash11enable_sm90INS1_16FlashAttnFwdSm90INS1_25CollectiveMainloopFwdSm90ILi2EN4cute5tupleIJNS5_1CILi1EEES8_S8_EEENS6_IJNS7_ILi64EEESA_SA_EEELi512ENS_6half_tEfNS_4arch4Sm90ELb0ELb1ELb1ELb0ELb1ELb0ELb1ELb0ELb0ELb1ELb1ELb0EEENS1_21CollectiveEpilogueFwdINS6_IJSA_NS7_ILi512EEESA_EEES9_SC_SE_Li256ELb0ELb1ELb1ELb0EEENS1_19SingleTileSchedulerILb0ELb1ELb1ELi64EEEEEEEEEvNT_6ParamsE)
        .other          _ZN7cutlass13device_kernelIN5flash11enable_sm90INS1_16FlashAttnFwdSm90INS1_25CollectiveMainloopFwdSm90ILi2EN4cute5tupleIJNS5_1CILi1EEES8_S8_EEENS6_IJNS7_ILi64EEESA_SA_EEELi512ENS_6half_tEfNS_4arch4Sm90ELb0ELb1ELb1ELb0ELb1ELb0ELb1ELb0ELb0ELb1ELb1ELb0EEENS1_21CollectiveEpilogueFwdINS6_IJSA_NS7_ILi512EEESA_EEES9_SC_SE_Li256ELb0ELb1ELb1ELb0EEENS1_19SingleTileSchedulerILb0ELb1ELb1ELi64EEEEEEEEEvNT_6ParamsE,@"STO_CUDA_ENTRY STV_DEFAULT"
_ZN7cutlass13device_kernelIN5flash11enable_sm90INS1_16FlashAttnFwdSm90INS1_25CollectiveMainloopFwdSm90ILi2EN4cute5tupleIJNS5_1CILi1EEES8_S8_EEENS6_IJNS7_ILi64EEESA_SA_EEELi512ENS_6half_tEfNS_4arch4Sm90ELb0ELb1ELb1ELb0ELb1ELb0ELb1ELb0ELb0ELb1ELb1ELb0EEENS1_21CollectiveEpilogueFwdINS6_IJSA_NS7_ILi512EEESA_EEES9_SC_SE_Li256ELb0ELb1ELb1ELb0EEENS1_19SingleTileSchedulerILb0ELb1ELb1ELi64EEEEEEEEEvNT_6ParamsE:
        /* <DEDUP_REMOVED lines=43> */
.L_x_5101:
        /* <DEDUP_REMOVED lines=22> */
.L_x_5102:
        /* <DEDUP_REMOVED lines=18> */
.L_x_5103:
        /* <DEDUP_REMOVED lines=22> */
.L_x_5104:
        /* <DEDUP_REMOVED lines=23> */
.L_x_5105:
[----:B------:R-:W-:Y:S01]  /*0800*/  UISETP.NE.AND UP0, UPT, UR9, URZ, UPT ;  /* 0x0000003f0900728c */ /* 0x000fe2000bf05270 */
[----:B------:R-:W-:Y:S01]  /*0810*/  NOP ;  /* 0x0000000000007918 */ /* 0x000fe20000000000 */
[----:B0-----:R-:W-:Y:S01]  /*0820*/  ULDC UR4, c[0x0][0x20] ;  /* 0x0000080000047ab9 */ /* 0x001fe20000000800 */
[----:B------:R-:W-:Y:S01]  /*0830*/  ULDC UR5, c[0x0][0x24] ;  /* 0x0000090000057ab9 */ /* 0x000fe20000000800 */
[----:B-1234-:R-:W-:Y:S01]  /*0840*/  BAR.SYNC.DEFER_BLOCKING 0x0 ;  /* 0x0000000000007b1d */ /* 0x01efe20000010000 */
[----:B------:R-:W-:Y:S02]  /*0850*/  IADD3 R46, P0, R1, UR4, RZ ;  /* 0x00000004012e7c10 */ /* 0x000fe4000ff1e0ff */
[----:B------:R-:W-:Y:S02]  /*0860*/  PLOP3.LUT P3, PT, PT, PT, UP0, 0x80, 0x0 ;  /* 0x000000000000781c */ /* 0x000fe40003f6f008 */
[C---:B------:R-:W-:Y:S01]  /*0870*/  IADD3 R44, P1, R46.reuse, 0x1d4, RZ ;  /* 0x000001d42e2c7810 */ /* 0x040fe20007f3e0ff */
[----:B------:R-:W-:Y:S01]  /*0880*/  IMAD.X R39, RZ, RZ, UR5, P0 ;  /* 0x00000005ff277e24 */ /* 0x000fe200080e06ff */
[----:B------:R-:W-:Y:S01]  /*0890*/  UMOV UR61, 0x1 ;  /* 0x00000001003d7882 */ /* 0x000fe20000000000 */
[C---:B------:R-:W-:Y:S01]  /*08a0*/  IADD3 R19, P0, R46.reuse, 0x50, RZ ;  /* 0x000000502e137810 */ /* 0x040fe20007f1e0ff */
[----:B------:R-:W-:Y:S01]  /*08b0*/  USEL UR61, UR61, 0x2, !UP0 ;  /* 0x000000023d3d7887 */ /* 0x000fe2000c000000 */
[----:B------:R-:W-:Y:S01]  /*08c0*/  IADD3 R40, P2, R46, 0x210, RZ ;  /* 0x000002102e287810 */ /* 0x000fe20007f5e0ff */
[----:B------:R-:W-:Y:S01]  /*08d0*/  ULDC.64 UR36, c[0x0][0x208] ;  /* 0x0000820000247ab9 */ /* 0x000fe20000000a00 */
[----:B------:R-:W-:Y:S01]  /*08e0*/  BSSY B6, `(.L_x_5106) ;  /* 0x00028e3000067945 */ /* 0x000fe20003800000 */
[----:B------:R-:W-:-:S02]  /*08f0*/  IMAD.X R18, RZ, RZ, R39, P0 ;  /* 0x000000ffff127224 */ /* 0x000fc400000e0627 */
[--C-:B------:R-:W-:Y:S02]  /*0900*/  IMAD.X R45, RZ, RZ, R39.reuse, P1 ;  /* 0x000000ffff2d7224 */ /* 0x100fe400008e0627 */
[----:B------:R-:W-:Y:S01]  /*0910*/  IMAD.X R41, RZ, RZ, R39, P2 ;  /* 0x000000ffff297224 */ /* 0x000fe200010e0627 */
[----:B------:R-:W-:Y:S06]  /*0920*/  @!P3 BRA `(.L_x_5107) ;  /* 0x0000024000d8b947 */ /* 0x000fec0003800000 */
.L_x_5108:
[----:B------:R-:W-:-:S08]  /*0930*/  NOP ;  /* 0x0000000000007918 */ /* 0x000fd00000000000 */
[----:B------:R-:W0:Y:S02]  /*0940*/  USETMAXREG.TRY_ALLOC.CTAPOOL UP0, 0xe8 ;  /* 0x000000e8000079c8 */ /* 0x000e240008000600 */
[----:B0-----:R-:W-:-:S13]  /*0950*/  PLOP3.LUT P0, PT, PT, PT, UP0, 0x80, 0x0 ;  /* 0x000000000000781c */ /* 0x001fda0003f0f008 */
[----:B------:R-:W-:Y:S05]  /*0960*/  @!P0 BRA `(.L_x_5108) ;  /* 0xfffffffc00f08947 */ /* 0x000fea000383ffff */
[----:B------:R-:W0:Y:S01]  /*0970*/  LDC R2, c[0x0][0xd50] ;  /* 0x00035400ff027b82 */ /* 0x000e220000000800 */
[----:B------:R-:W-:Y:S01]  /*0980*/  LOP3.LUT R0, R37, 0xffffff80, RZ, 0xc0, !PT ;  /* 0xffffff8025007812 */ /* 0x000fe200078ec0ff */
[----:B------:R1:W-:Y:S03]  /*0990*/  STL.64 [R1+0x1c8], RZ ;  /* 0x0001c8ff01007387 */ /* 0x0003e60000100a00 */
[----:B------:R-:W-:Y:S01]  /*09a0*/  ISETP.NE.AND P0, PT, R0, 0x80, PT ;  /* 0x000000800000780c */ /* 0x000fe20003f05270 */
[----:B------:R1:W-:Y:S02]  /*09b0*/  STL [R1+0x1d0], RZ ;  /* 0x0001d0ff01007387 */ /* 0x0003e40000100800 */
[----:B------:R-:W2:Y:S02]  /*09c0*/  S2UR UR4, SR_CTAID.Y ;  /* 0x00000000000479c3 */ /* 0x000ea40000002600 */
[----:B------:R1:W-:Y:S06]  /*09d0*/  STL [R1+0x1d4], RZ ;  /* 0x0001d4ff01007387 */ /* 0x0003ec0000100800 */
[----:B------:R-:W3:Y:S08]  /*09e0*/  S2UR UR5, SR_CTAID.Z ;  /* 0x00000000000579c3 */ /* 0x000ef00000002700 */
[----:B------:R-:W-:Y:S06]  /*09f0*/  @!P0 BAR.ARV 0x8, 0x100 ;  /* 0x0204000000008b1d */ /* 0x000fec0000002000 */
[----:B0-----:R-:W-:-:S02]  /*0a00*/  ISETP.NE.AND P1, PT, R2, 0x1, PT ;  /* 0x000000010200780c */ /* 0x001fc40003f25270 */
[----:B------:R-:W-:Y:S01]  /*0a10*/  ISETP.GE.U32.AND P0, PT, R37, 0x100, PT ;  /* 0x000001002500780c */ /* 0x000fe20003f06070 */
[----:B--2---:R-:W-:-:S10]  /*0a20*/  IMAD.U32 R152, RZ, RZ, UR4 ;  /* 0x00000004ff987e24 */ /* 0x004fd4000f8e00ff */
[----:B------:R-:W0:Y:S08]  /*0a30*/  @P1 LDC R0, c[0x0][0xd54] ;  /* 0x00035500ff001b82 */ /* 0x000e300000000800 */
[----:B------:R-:W-:Y:S08]  /*0a40*/  @P0 BAR.ARV 0xf, 0x100 ;  /* 0x03c4000000000b1d */ /* 0x000ff00000002000 */
[----:B------:R-:W2:Y:S01]  /*0a50*/  @P1 LDC R3, c[0x0][0xd58] ;  /* 0x00035600ff031b82 */ /* 0x000ea20000000800 */
[----:B---3--:R-:W-:Y:S01]  /*0a60*/  ISETP.LE.AND P0, PT, RZ, UR5, PT ;  /* 0x00000005ff007c0c */ /* 0x008fe2000bf03270 */
[----:B0-----:R-:W-:-:S05]  /*0a70*/  @P1 IMAD.HI.U32 R0, R0, UR4, RZ ;  /* 0x0000000400001c27 */ /* 0x001fca000f8e00ff */
[----:B--2---:R-:W-:Y:S02]  /*0a80*/  @P1 SHF.R.U32.HI R152, RZ, R3, R0 ;  /* 0x00000003ff981219 */ /* 0x004fe40000011600 */
[----:B------:R-:W-:-:S03]  /*0a90*/  IADD3 R24, P1, R46, 0x1c8, RZ ;  /* 0x000001c82e187810 */ /* 0x000fc60007f3e0ff */
[----:B------:R-:W-:Y:S02]  /*0aa0*/  IMAD.MOV R23, RZ, RZ, -R152 ;  /* 0x000000ffff177224 */ /* 0x000fe400078e0a98 */
[----:B------:R-:W-:Y:S02]  /*0ab0*/  IMAD.X R25, RZ, RZ, R39, P1 ;  /* 0x000000ffff197224 */ /* 0x000fe400008e0627 */
[----:B------:R-:W-:Y:S01]  /*0ac0*/  IMAD R23, R2, R23, UR4 ;  /* 0x0000000402177e24 */ /* 0x000fe2000f8e0217 */
[----:B-1----:R-:W-:Y:S06]  /*0ad0*/  @!P0 BRA `(.L_x_5109) ;  /* 0x0000028c000c8947 */ /* 0x002fec0003800000 */
[----:B------:R-:W0:Y:S01]  /*0ae0*/  S2UR UR7, SR_CTAID.Z ;  /* 0x00000000000779c3 */ /* 0x000e220000002700 */
[C---:B------:R-:W-:Y:S01]  /*0af0*/  IADD3 R38, P6, R46.reuse, 0xc8, RZ ;  /* 0x000000c82e267810 */ /* 0x040fe20007fde0ff */
[----:B------:R-:W-:Y:S01]  /*0b00*/  UISETP.NE.AND UP1, UPT, UR9, 0x1, UPT ;  /* 0x000000010900788c */ /* 0x000fe2000bf25270 */
[----:B------:R-:W-:Y:S01]  /*0b10*/  STL.128 [R1+0x1e0], RZ ;  /* 0x0001e0ff01007387 */ /* 0x000fe20000100c00 */
[----:B------:R-:W-:Y:S01]  /*0b20*/  ULDC.64 UR4, c[0x0][0x418] ;  /* 0x0001060000047ab9 */ /* 0x000fe20000000a00 */
[C---:B------:R-:W-:Y:S01]  /*0b30*/  IADD3 R34, P0, R46.reuse, 0x1e0, RZ ;  /* 0x000001e02e227810 */ /* 0x040fe20007f1e0ff */
[--C-:B------:R-:W-:Y:S01]  /*0b40*/  IMAD.X R71, RZ, RZ, R39.reuse, P6 ;  /* 0x000000ffff477224 */ /* 0x100fe200030e0627 */
[C---:B------:R-:W-:Y:S01]  /*0b50*/  IADD3 R64, P6, R46.reuse, 0x80, RZ ;  /* 0x000000802e407810 */ /* 0x040fe20007fde0ff */
[----:B------:R-:W1:Y:S01]  /*0b60*/  LDC R0, c[0x0][0xa80] ;  /* 0x0002a000ff007b82 */ /* 0x000e620000000800 */
[----:B------:R-:W-:Y:S01]  /*0b70*/  STL.128 [R1+0x1f0], RZ ;  /* 0x0001f0ff01007387 */ /* 0x000fe20000100c00 */
[C---:B------:R-:W-:Y:S01]  /*0b80*/  IADD3 R26, P1, R46.reuse, 0x120, RZ ;  /* 0x000001202e1a7810 */ /* 0x040fe20007f3e0ff */
[----:B------:R-:W-:Y:S01]  /*0b90*/  UISETP.NE.U32.AND UP0, UPT, UR4, URZ, UPT ;  /* 0x0000003f0400728c */ /* 0x000fe2000bf05070 */
[C---:B------:R-:W-:Y:S01]  /*0ba0*/  IADD3 R32, P2, R46.reuse, 0x108, RZ ;  /* 0x000001082e207810 */ /* 0x040fe20007f5e0ff */
[----:B------:R-:W-:Y:S01]  /*0bb0*/  STL.128 [R1+0x210], RZ ;  /* 0x000210ff01007387 */ /* 0x000fe20000100c00 */
[C---:B------:R-:W-:Y:S01]  /*0bc0*/  IADD3 R36, P3, R46.reuse, 0x100, RZ ;  /* 0x000001002e247810 */ /* 0x040fe20007f7e0ff */
[--C-:B------:R-:W-:Y:S01]  /*0bd0*/  IMAD.X R67, RZ, RZ, R39.reuse, P6 ;  /* 0x000000ffff437224 */ /* 0x100fe200030e0627 */
[C---:B------:R-:W-:Y:S01]  /*0be0*/  IADD3 R33, P4, R46.reuse, 0xfc, RZ ;  /* 0x000000fc2e217810 */ /* 0x040fe20007f9e0ff */
[----:B------:R-:W-:Y:S01]  /*0bf0*/  STL.128 [R1+0x220], RZ ;  /* 0x000220ff01007387 */ /* 0x000fe20000100c00 */
[C---:B------:R-:W-:Y:S01]  /*0c00*/  IADD3 R16, P5, R46.reuse, 0xcc, RZ ;  /* 0x000000cc2e107810 */ /* 0x040fe20007fbe0ff */
[--C-:B------:R-:W-:Y:S01]  /*0c10*/  IMAD.X R35, RZ, RZ, R39.reuse, P0 ;  /* 0x000000ffff237224 */ /* 0x100fe200000e0627 */
[----:B------:R-:W-:Y:S01]  /*0c20*/  PLOP3.LUT P6, PT, PT, PT, UP1, 0x80, 0x0 ;  /* 0x000000000000781c */ /* 0x000fe20003fcf018 */
[----:B------:R-:W-:Y:S01]  /*0c30*/  STL.128 [R1+0x230], RZ ;  /* 0x000230ff01007387 */ /* 0x000fe20000100c00 */
[--C-:B------:R-:W-:Y:S01]  /*0c40*/  IMAD.X R27, RZ, RZ, R39.reuse, P1 ;  /* 0x000000ffff1b7224 */ /* 0x100fe200008e0627 */
[----:B------:R-:W-:Y:S01]  /*0c50*/  UISETP.NE.AND.EX UP0, UPT, UR5, URZ, UPT, UP0 ;  /* 0x0000003f0500728c */ /* 0x000fe2000bf05300 */
[--C-:B------:R-:W-:Y:S01]  /*0c60*/  IMAD.X R53, RZ, RZ, R39.reuse, P2 ;  /* 0x000000ffff357224 */ /* 0x100fe200010e0627 */
[----:B------:R-:W-:Y:S01]  /*0c70*/  STL.128 [R1+0x240], RZ ;  /* 0x000240ff01007387 */ /* 0x000fe20000100c00 */
[--C-:B------:R-:W-:Y:S01]  /*0c80*/  IMAD.X R57, RZ, RZ, R39.reuse, P3 ;  /* 0x000000ffff397224 */ /* 0x100fe200018e0627 */
[C---:B------:R-:W-:Y:S01]  /*0c90*/  IADD3 R54, P0, R46.reuse, 0xb8, RZ ;  /* 0x000000b82e367810 */ /* 0x040fe20007f1e0ff */
[--C-:B------:R-:W-:Y:S01]  /*0ca0*/  IMAD.X R50, RZ, RZ, R39.reuse, P4 ;  /* 0x000000ffff327224 */ /* 0x100fe200020e0627 */
[----:B------:R-:W-:Y:S01]  /*0cb0*/  STL.128 [R1+0x250], RZ ;  /* 0x000250ff01007387 */ /* 0x000fe20000100c00 */
[--C-:B------:R-:W-:Y:S01]  /*0cc0*/  IMAD.X R2, RZ, RZ, R39.reuse, P5 ;  /* 0x000000ffff027224 */ /* 0x100fe200028e0627 */
[C---:B------:R-:W-:Y:S01]  /*0cd0*/  IADD3 R30, P1, R46.reuse, 0xb0, RZ ;  /* 0x000000b02e1e7810 */ /* 0x040fe20007f3e0ff */
[----:B0-----:R-:W-:Y:S01]  /*0ce0*/  USHF.R.S32.HI UR5, URZ, 0x1f, UR7 ;  /* 0x0000001f3f057899 */ /* 0x001fe20008011407 */
[----:B------:R-:W-:Y:S01]  /*0cf0*/  STL.128 [R1+0x260], RZ ;  /* 0x000260ff01007387 */ /* 0x000fe20000100c00 */
[C---:B------:R-:W-:Y:S01]  /*0d00*/  IADD3 R48, P2, R46.reuse, 0xa0, RZ ;  /* 0x000000a02e307810 */ /* 0x040fe20007f5e0ff */
[----:B------:R-:W-:Y:S01]  /*0d10*/  ULDC UR42, c[0x0][0x424] ;  /* 0x00010900002a7ab9 */ /* 0x000fe20000000800 */
[C---:B------:R-:W-:Y:S01]  /*0d20*/  IADD3 R56, P3, R46.reuse, 0x98, RZ ;  /* 0x000000982e387810 */ /* 0x040fe20007f7e0ff */
[----:B------:R-:W-:Y:S01]  /*0d30*/  STL.128 [R1+0x270], RZ ;  /* 0x000270ff01007387 */ /* 0x000fe20000100c00 */
[C---:B------:R-:W-:Y:S01]  /*0d40*/  IADD3 R58, P4, R46.reuse, 0x90, RZ ;  /* 0x000000902e3a7810 */ /* 0x040fe20007f9e0ff */
[----:B------:R-:W-:Y:S01]  /*0d50*/  USEL UR42, UR42, 0x1, UP0 ;  /* 0x000000012a2a7887 */ /* 0x000fe20008000000 */
[C---:B------:R-:W-:Y:S01]  /*0d60*/  IADD3 R47, P5, R46.reuse, 0x88, RZ ;  /* 0x000000882e2f7810 */ /* 0x040fe20007fbe0ff */
[----:B------:R-:W-:Y:S01]  /*0d70*/  STL.128 [R1+0x280], RZ ;  /* 0x000280ff01007387 */ /* 0x000fe20000100c00 */
[--C-:B------:R-:W-:Y:S01]  /*0d80*/  IMAD.X R55, RZ, RZ, R39.reuse, P0 ;  /* 0x000000ffff377224 */ /* 0x100fe200000e0627 */
[----:B------:R-:W-:Y:S01]  /*0d90*/  ULDC UR4, c[0x0][0x2f0] ;  /* 0x0000bc0000047ab9 */ /* 0x000fe20000000800 */
        /* <DEDUP_REMOVED lines=8> */
[--C-:B------:R-:W-:Y:S01]  /*0e20*/  IMAD.X R52, RZ, RZ, R39.reuse, P5 ;  /* 0x000000ffff347224 */ /* 0x100fe200028e0627 */
[----:B------:R-:W-:Y:S01]  /*0e30*/  STL.128 [R1+0x2b0], RZ ;  /* 0x0002b0ff01007387 */ /* 0x000fe20000100c00 */
[C---:B------:R-:W-:Y:S01]  /*0e40*/  IADD3 R60, P2, R46.reuse, 0x68, RZ ;  /* 0x000000682e3c7810 */ /* 0x040fe20007f5e0ff */
[----:B------:R-:W0:Y:S01]  /*0e50*/  S2UR UR6, SR_CTAID.X ;  /* 0x00000000000679c3 */ /* 0x000e220000002500 */
[C---:B------:R-:W-:Y:S01]  /*0e60*/  IADD3 R68, P3, R46.reuse, 0x60, RZ ;  /* 0x000000602e447810 */ /* 0x040fe20007f7e0ff */
[----:B------:R-:W-:Y:S01]  /*0e70*/  STL.128 [R1+0x2c0], RZ ;  /* 0x0002c0ff01007387 */ /* 0x000fe20000100c00 */
[C---:B------:R-:W-:Y:S01]  /*0e80*/  IADD3 R28, P4, R46.reuse, 0x58, RZ ;  /* 0x000000582e1c7810 */ /* 0x040fe20007f9e0ff */
[----:B------:R-:W-:Y:S01]  /*0e90*/  UIMAD UR42, UR42, UR4, URZ ;  /* 0x000000042a2a72a4 */ /* 0x000fe2000f8e023f */
[C---:B------:R-:W-:Y:S01]  /*0ea0*/  IADD3 R62, P5, R46.reuse, 0x28, RZ ;  /* 0x000000282e3e7810 */ /* 0x040fe20007fbe0ff */
[----:B------:R-:W-:Y:S01]  /*0eb0*/  STL.128 [R1+0x2d0], RZ ;  /* 0x0002d0ff01007387 */ /* 0x000fe20000100c00 */
[----:B------:R-:W-:Y:S01]  /*0ec0*/  VIADD R17, R46, 0x128 ;  /* 0x000001282e117836 */ /* 0x000fe20000000000 */
[----:B------:R-:W2:Y:S01]  /*0ed0*/  S2UR UR43, SR_CgaCtaId ;  /* 0x00000000002b79c3 */ /* 0x000ea20000008800 */
[----:B------:R-:W-:Y:S01]  /*0ee0*/  VIADD R154, R37, 0xffffff80 ;  /* 0xffffff80259a7836 */ /* 0x000fe20000000000 */
[----:B------:R-:W-:Y:S01]  /*0ef0*/  STL.128 [R1+0x2e0], RZ ;  /* 0x0002e0ff01007387 */ /* 0x000fe20000100c00 */
[----:B------:R-:W-:-:S02]  /*0f00*/  IMAD.X R66, RZ, RZ, R39, P0 ;  /* 0x000000ffff427224 */ /* 0x000fc400000e0627 */
[--C-:B------:R-:W-:Y:S01]  /*0f10*/  IMAD.X R43, RZ, RZ, R39.reuse, P1 ;  /* 0x000000ffff2b7224 */ /* 0x100fe200008e0627 */
[----:B------:R-:W-:Y:S01]  /*0f20*/  STL.128 [R1+0x2f0], RZ ;  /* 0x0002f0ff01007387 */ /* 0x000fe20000100c00 */
[--C-:B------:R-:W-:Y:S02]  /*0f30*/  IMAD.X R63, RZ, RZ, R39.reuse, P2 ;  /* 0x000000ffff3f7224 */ /* 0x100fe400010e0627 */
[--C-:B------:R-:W-:Y:S01]  /*0f40*/  IMAD.X R73, RZ, RZ, R39.reuse, P3 ;  /* 0x000000ffff497224 */ /* 0x100fe200018e0627 */
[----:B------:R-:W-:Y:S01]  /*0f50*/  STL.128 [R1+0x300], RZ ;  /* 0x000300ff01007387 */ /* 0x000fe20000100c00 */
[--C-:B------:R-:W-:Y:S02]  /*0f60*/  IMAD.X R29, RZ, RZ, R39.reuse, P4 ;  /* 0x000000ffff1d7224 */ /* 0x100fe400020e0627 */
[----:B------:R-:W-:Y:S01]  /*0f70*/  IMAD.X R65, RZ, RZ, R39, P5 ;  /* 0x000000ffff417224 */ /* 0x000fe200028e0627 */
[----:B------:R-:W-:Y:S04]  /*0f80*/  STL.128 [R1+0x310], RZ ;  /* 0x000310ff01007387 */ /* 0x000fe80000100c00 */
        /* <DEDUP_REMOVED lines=15> */
[----:B-1----:R1:W-:Y:S02]  /*1080*/  STL [R1+0x200], R0 ;  /* 0x0002000001007387 */ /* 0x0023e40000100800 */
[----:B-1----:R-:W-:Y:S01]  /*1090*/  IMAD.U32 R0, RZ, RZ, UR5 ;  /* 0x00000005ff007e24 */ /* 0x002fe2000f8e00ff */
[----:B0-2---:R-:W-:Y:S06]  /*10a0*/  @!P6 BRA `(.L_x_5110) ;  /* 0x0000008000c0e947 */ /* 0x005fec0003800000 */
[----:B------:R-:W0:Y:S01]  /*10b0*/  LDC.64 R4, c[0x0][0xad8] ;  /* 0x0002b600ff047b82 */ /* 0x000e220000000a00 */
[----:B------:R-:W-:Y:S01]  /*10c0*/  ULDC UR4, c[0x0][0x448] ;  /* 0x0001120000047ab9 */ /* 0x000fe20000000800 */
[----:B------:R-:W-:Y:S02]  /*10d0*/  USHF.L.U32 UR6, UR6, 0x6, URZ ;  /* 0x0000000606067899 */ /* 0x000fe4000800063f */
[----:B------:R-:W-:Y:S01]  /*10e0*/  UISETP.NE.AND UP0, UPT, UR4, 0x1, UPT ;  /* 0x000000010400788c */ /* 0x000fe2000bf05270 */
[----:B------:R-:W-:Y:S01]  /*10f0*/  ULDC UR9, c[0x0][0x288] ;  /* 0x0000a20000097ab9 */ /* 0x000fe20000000800 */
[----:B------:R-:W-:Y:S02]  /*1100*/  UIADD3 UR7, UR6, 0x3f, URZ ;  /* 0x0000003f06077890 */ /* 0x000fe4000fffe03f */
[----:B------:R-:W-:-:S07]  /*1110*/  UIADD3 UR8, UR42, 0x1, -UR9 ;  /* 0x000000012a087890 */ /* 0x000fce000fffe809 */
[----:B------:R-:W-:Y:S01]  /*1120*/  @UP0 UIADD3 UR4, UR6, 0x3f, URZ ;  /* 0x0000003f06040890 */ /* 0x000fe2000fffe03f */
[----:B------:R-:W-:Y:S01]  /*1130*/  @UP0 ULDC UR5, c[0x0][0x44c] ;  /* 0x0001130000050ab9 */ /* 0x000fe20000000800 */
[----:B------:R-:W-:Y:S02]  /*1140*/  @UP0 ULDC UR10, c[0x0][0x450] ;  /* 0x00011400000a0ab9 */ /* 0x000fe40000000800 */
[----:B------:R-:W-:-:S04]  /*1150*/  UIMAD.WIDE.U32 UR4, UR4, UR5, URZ ;  /* 0x00000005040472a5 */ /* 0x000fc8000f8e003f */
[----:B------:R-:W-:Y:S01]  /*1160*/  @UP0 USHF.R.U32.HI UR7, URZ, UR10, UR5 ;  /* 0x0000000a3f070299 */ /* 0x000fe20008011605 */
[----:B0-----:R-:W-:-:S03]  /*1170*/  ISETP.GE.AND P1, PT, R5, 0x1, PT ;  /* 0x000000010500780c */ /* 0x001fc60003f26270 */
[----:B------:R-:W-:-:S06]  /*1180*/  UIADD3 UR7, UR8, UR7, URZ ;  /* 0x0000000708077290 */ /* 0x000fcc000fffe03f */
[----:B------:R-:W-:-:S04]  /*1190*/  VIADD R0, R4, UR7 ;  /* 0x0000000704007c36 */ /* 0x000fc80008000000 */
[----:B------:R-:W-:Y:S05]  /*11a0*/  @!P1 BRA `(.L_x_5111) ;  /* 0x0000000000449947 */ /* 0x000fea0003800000 */
[----:B------:R-:W-:Y:S01]  /*11b0*/  ISETP.LT.AND P0, PT, RZ, UR7, PT ;  /* 0x00000007ff007c0c */ /* 0x000fe2000bf01270 */
[----:B------:R-:W-:-:S06]  /*11c0*/  UIADD3 UR4, UR7, -0x1, URZ ;  /* 0xffffffff07047890 */ /* 0x000fcc000fffe03f */
[----:B------:R-:W-:-:S06]  /*11d0*/  IMAD.U32 R2, RZ, RZ, UR4 ;  /* 0x00000004ff027e24 */ /* 0x000fcc000f8e00ff */
[----:B------:R-:W-:Y:S05]  /*11e0*/  @P0 BRA `(.L_x_5112) ;  /* 0x00000000001c0947 */ /* 0x000fea0003800000 */
[----:B------:R-:W-:Y:S01]  /*11f0*/  ISETP.NE.AND P0, PT, R5, 0x1, PT ;  /* 0x000000010500780c */ /* 0x000fe20003f05270 */
[----:B------:R-:W-:-:S12]  /*1200*/  IMAD R3, RZ, RZ, -UR7 ;  /* 0x80000007ff037e24 */ /* 0x000fd8000f8e02ff */
[----:B------:R-:W0:Y:S02]  /*1210*/  @P0 LDC.64 R6, c[0x0][0xae0] ;  /* 0x0002b800ff060b82 */ /* 0x000e240000000a00 */
[----:B0-----:R-:W-:-:S05]  /*1220*/  @P0 IMAD.HI.U32 R2, R3, R6, RZ ;  /* 0x0000000603020227 */ /* 0x001fca00078e00ff */
[----:B------:R-:W-:-:S04]  /*1230*/  @P0 SHF.R.U32.HI R3, RZ, R7, R2 ;  /* 0x00000007ff030219 */ /* 0x000fc80000011602 */
[----:B------:R-:W-:Y:S01]  /*1240*/  LOP3.LUT R2, RZ, R3, RZ, 0x33, !PT ;  /* 0x00000003ff027212 */ /* 0x000fe200078e33ff */
[----:B------:R-:W-:Y:S06]  /*1250*/  BRA `(.L_x_5113) ;  /* 0x0000000000107947 */ /* 0x000fec0003800000 */
.L_x_5112:
[----:B------:R-:W-:-:S13]  /*1260*/  ISETP.NE.AND P0, PT, R5, 0x1, PT ;  /* 0x000000010500780c */ /* 0x000fda0003f05270 */
[----:B------:R-:W0:Y:S02]  /*1270*/  @P0 LDC.64 R6, c[0x0][0xae0] ;  /* 0x0002b800ff060b82 */ /* 0x000e240000000a00 */
[----:B0-----:R-:W-:-:S05]  /*1280*/  @P0 IMAD.HI.U32 R4, R2, R6, RZ ;  /* 0x0000000602040227 */ /* 0x001fca00078e00ff */
[----:B------:R-:W-:-:S07]  /*1290*/  @P0 SHF.R.U32.HI R2, RZ, R7, R4 ;  /* 0x00000007ff020219 */ /* 0x000fce0000011604 */
.L_x_5113:
[----:B------:R-:W-:-:S05]  /*12a0*/  IMAD R3, R2, R5, R5 ;  /* 0x0000000502037224 */ /* 0x000fca00078e0205 */
[----:B------:R-:W-:-:S07]  /*12b0*/  VIMNMX R0, R0, R3, PT ;  /* 0x0000000300007248 */ /* 0x000fce0003fe0100 */
.L_x_5111:
[----:B------:R-:W-:Y:S01]  /*12c0*/  @UP0 ULDC UR4, c[0x0][0x44c] ;  /* 0x0001130000040ab9 */ /* 0x000fe20000000800 */
[----:B------:R-:W-:Y:S01]  /*12d0*/  UIADD3 UR7, UR42, 0x3f, URZ ;  /* 0x0000003f2a077890 */ /* 0x000fe2000fffe03f */
[----:B------:R-:W-:Y:S01]  /*12e0*/  VIADD R0, R0, 0x3f ;  /* 0x0000003f00007836 */ /* 0x000fe20000000000 */
[----:B------:R-:W-:Y:S01]  /*12f0*/  UIMAD.WIDE.U32 UR4, UR6, UR4, URZ ;  /* 0x00000004060472a5 */ /* 0x000fe2000f8e003f */
[----:B------:R-:W-:Y:S01]  /*1300*/  @UP0 ULDC UR10, c[0x0][0x450] ;  /* 0x00011400000a0ab9 */ /* 0x000fe20000000800 */
[----:B------:R-:W-:Y:S02]  /*1310*/  USHF.R.S32.HI UR8, URZ, 0x1f, UR7 ;  /* 0x0000001f3f087899 */ /* 0x000fe40008011407 */
[----:B------:R-:W-:Y:S01]  /*1320*/  SHF.R.S32.HI R3, RZ, 0x1f, R0 ;  /* 0x0000001fff037819 */ /* 0x000fe20000011400 */
[----:B------:R-:W-:Y:S02]  /*1330*/  @UP0 USHF.R.U32.HI UR6, URZ, UR10, UR5 ;  /* 0x0000000a3f060299 */ /* 0x000fe40008011605 */
[----:B------:R-:W-:Y:S01]  /*1340*/  ULEA.HI UR8, UR8, UR7, URZ, 0x6 ;  /* 0x0000000708087291 */ /* 0x000fe2000f8f303f */
[----:B------:R-:W-:Y:S01]  /*1350*/  LEA.HI R3, R3, R0, RZ, 0x6 ;  /* 0x0000000003037211 */ /* 0x000fe200078f30ff */
[----:B------:R-:W-:Y:S01]  /*1360*/  UIADD3 UR6, UR6, -UR9, UR42 ;  /* 0x8000000906067290 */ /* 0x000fe2000fffe02a */
[----:B------:R-:W-:Y:S01]  /*1370*/  ULDC UR4, c[0x0][0xad4] ;  /* 0x0002b50000047ab9 */ /* 0x000fe20000000800 */
[----:B------:R-:W-:Y:S01]  /*1380*/  USHF.R.S32.HI UR8, URZ, 0x6, UR8 ;  /* 0x000000063f087899 */ /* 0x000fe20008011408 */
[----:B------:R-:W-:Y:S01]  /*1390*/  SHF.R.S32.HI R3, RZ, 0x6, R3 ;  /* 0x00000006ff037819 */ /* 0x000fe20000011403 */
[----:B------:R-:W-:-:S04]  /*13a0*/  UIADD3 UR4, UR6, -UR4, URZ ;  /* 0x8000000406047290 */ /* 0x000fc8000fffe03f */
[----:B------:R-:W-:Y:S02]  /*13b0*/  VIMNMX R9, R3, UR8, PT ;  /* 0x0000000803097c48 */ /* 0x000fe4000bfe0100 */
[----:B------:R-:W-:Y:S01]  /*13c0*/  IMAD.U32 R2, RZ, RZ, UR4 ;  /* 0x00000004ff027e24 */ /* 0x000fe2000f8e00ff */
[----:B------:R-:W-:Y:S06]  /*13d0*/  @!P1 BRA `(.L_x_5114) ;  /* 0x0000000000409947 */ /* 0x000fec0003800000 */
[----:B------:R-:W-:-:S05]  /*13e0*/  IMAD.U32 R0, RZ, RZ, UR6 ;  /* 0x00000006ff007e24 */ /* 0x000fca000f8e00ff */
        /* <DEDUP_REMOVED lines=9> */
.L_x_5115:
[----:B------:R-:W-:-:S13]  /*1480*/  ISETP.NE.AND P0, PT, R5, 0x1, PT ;  /* 0x000000010500780c */ /* 0x000fda0003f05270 */
[----:B------:R-:W0:Y:S02]  /*1490*/  @P0 LDC.64 R6, c[0x0][0xae0] ;  /* 0x0002b800ff060b82 */ /* 0x000e240000000a00 */
[----:B0-----:R-:W-:-:S05]  /*14a0*/  @P0 IMAD.HI.U32 R4, R0, R6, RZ ;  /* 0x0000000600040227 */ /* 0x001fca00078e00ff */
[----:B------:R-:W-:-:S07]  /*14b0*/  @P0 SHF.R.U32.HI R0, RZ, R7, R4 ;  /* 0x00000007ff000219 */ /* 0x000fce0000011604 */
.L_x_5116:
[----:B------:R-:W-:-:S05]  /*14c0*/  IMAD R3, R0, R5, RZ ;  /* 0x0000000500037224 */ /* 0x000fca00078e02ff */
[----:B------:R-:W-:-:S07]  /*14d0*/  VIMNMX R2, R2, R3, !PT ;  /* 0x0000000302027248 */ /* 0x000fce0007fe0100 */
.L_x_5114:
[----:B------:R-:W-:Y:S01]  /*14e0*/  SHF.R.S32.HI R3, RZ, 0x1f, R2 ;  /* 0x0000001fff037819 */ /* 0x000fe20000011402 */
[----:B------:R-:W-:Y:S01]  /*14f0*/  IMAD.MOV.U32 R225, RZ, RZ, RZ ;  /* 0x000000ffffe17224 */ /* 0x000fe200078e00ff */
[----:B------:R-:W-:Y:S02]  /*1500*/  LOP3.LUT R6, R23, 0xffff, RZ, 0xc0, !PT ;  /* 0x0000ffff17067812 */ /* 0x000fe400078ec0ff */
[----:B------:R-:W-:-:S04]  /*1510*/  LEA.HI R3, R3, R2, RZ, 0x6 ;  /* 0x0000000203037211 */ /* 0x000fc800078f30ff */
[----:B------:R-:W-:-:S04]  /*1520*/  SHF.R.S32.HI R3, RZ, 0x6, R3 ;  /* 0x00000006ff037819 */ /* 0x000fc80000011403 */
[----:B------:R-:W-:-:S04]  /*1530*/  VIMNMX R10, RZ, R3, !PT ;  /* 0x00000003ff0a7248 */ /* 0x000fc80007fe0100 */
[----:B------:R-:W-:-:S13]  /*1540*/  ISETP.GT.AND P0, PT, R9, R10, PT ;  /* 0x0000000a0900720c */ /* 0x000fda0003f04270 */
[----:B------:R-:W-:Y:S05]  /*1550*/  @!P0 BRA `(.L_x_5117) ;  /* 0x00000000007c8947 */ /* 0x000fea0003800000 */
[----:B------:R-:W-:-:S04]  /*1560*/  SHF.R.U32.HI R0, RZ, 0x10, R23 ;  /* 0x00000010ff007819 */ /* 0x000fc80000011617 */
[----:B------:R-:W-:-:S13]  /*1570*/  ISETP.NE.AND P0, PT, R0, RZ, PT ;  /* 0x000000ff0000720c */ /* 0x000fda0003f05270 */
[----:B------:R-:W0:Y:S02]  /*1580*/  @!P0 LDC R0, c[0x0][0xae8] ;  /* 0x0002ba00ff008b82 */ /* 0x000e240000000800 */
        /* <DEDUP_REMOVED lines=28> */
.L_x_5117:
[----:B------:R-:W-:Y:S01]  /*1750*/  IMAD R0, R6, R225, R10 ;  /* 0x000000e106007224 */ /* 0x000fe200078e020a */
[----:B------:R-:W-:-:S04]  /*1760*/  PRMT R3, RZ, 0x7610, R3 ;  /* 0x00007610ff037816 */ /* 0x000fc80000000003 */
[----:B------:R-:W-:-:S04]  /*1770*/  VIADDMNMX R225, R0, R225, R9, PT ;  /* 0x000000e100e17246 */ /* 0x000fc80003800109 */
[----:B------:R-:W-:-:S13]  /*1780*/  ISETP.GT.AND P0, PT, R225, R0, PT ;  /* 0x00000000e100720c */ /* 0x000fda0003f04270 */
[----:B------:R-:W-:Y:S05]  /*1790*/  @!P0 BRA `(.L_x_5118) ;  /* 0x0000020800648947 */ /* 0x000fea0003800000 */
[----:B------:R-:W2:Y:S04]  /*17a0*/  LDL R25, [R1+0x1c8] ;  /* 0x0001c80001197983 */ /* 0x000ea80000100800 */
[----:B------:R-:W3:Y:S04]  /*17b0*/  LDL R24, [R1+0x210] ;  /* 0x0002100001187983 */ /* 0x000ee80000100800 */
[----:B------:R-:W4:Y:S04]  /*17c0*/  LDL R40, [R1+0x214] ;  /* 0x0002140001287983 */ /* 0x000f280000100800 */
        /* <DEDUP_REMOVED lines=125> */
[----:B------:R-:W4:Y:S01]  /*1fa0*/  LDL R219, [R1+0x40c] ;  /* 0x00040c0001db7983 */ /* 0x000f220000100800 */
[----:B------:R-:W-:-:S04]  /*1fb0*/  SHF.R.S32.HI R223, RZ, 0x1f, R154 ;  /* 0x0000001fffdf7819 */ /* 0x000fc8000001149a */
[----:B------:R-:W-:-:S04]  /*1fc0*/  LEA.HI R223, R223, R154, RZ, 0x7 ;  /* 0x0000009adfdf7211 */ /* 0x000fc800078f38ff */
[----:B------:R-:W-:-:S06]  /*1fd0*/  SHF.R.S32.HI R2, RZ, 0x7, R223 ;  /* 0x00000007ff027819 */ /* 0x000fcc00000114df */
[----:B------:R-:W0:Y:S01]  /*1fe0*/  SHFL.IDX PT, R2, R2, RZ, 0x1f ;  /* 0x00001fff02027589 */ /* 0x000e2200000e0000 */
[----:B------:R-:W-:Y:S02]  /*1ff0*/  UMOV UR4, 0x400 ;  /* 0x0000040000047882 */ /* 0x000fe40000000000 */
[----:B------:R-:W-:Y:S01]  /*2000*/  ULEA UR43, UR43, UR4, 0x18 ;  /* 0x000000042b2b7291 */ /* 0x000fe2000f8ec03f */
[----:B0-----:R-:W-:-:S04]  /*2010*/  LEA.HI R4, R2, R2, RZ, 0x1 ;  /* 0x0000000202047211 */ /* 0x001fc800078f08ff */
[----:B------:R-:W-:-:S05]  /*2020*/  LOP3.LUT R5, R4, 0x1fffe, RZ, 0xc0, !PT ;  /* 0x0001fffe04057812 */ /* 0x000fca00078ec0ff */
[----:B------:R-:W-:-:S05]  /*2030*/  IMAD.IADD R5, R2, 0x1, -R5 ;  /* 0x0000000102057824 */ /* 0x000fca00078e0a05 */
[----:B------:R-:W-:-:S05]  /*2040*/  LEA R5, R5, UR43, 0xf ;  /* 0x0000002b05057c11 */ /* 0x000fca000f8e78ff */
[----:B------:R-:W-:-:S05]  /*2050*/  VIADD R5, R5, 0x400 ;  /* 0x0000040005057836 */ /* 0x000fca0000000000 */
[----:B------:R-:W-:-:S04]  /*2060*/  SHF.R.U32.HI R5, RZ, 0x4, R5 ;  /* 0x00000004ff057819 */ /* 0x000fc80000011605 */
[----:B------:R-:W-:Y:S01]  /*2070*/  LOP3.LUT R2, R5, 0x3fff, RZ, 0xc0, !PT ;  /* 0x00003fff05027812 */ /* 0x000fe200078ec0ff */
[----:B------:R-:W-:-:S03]  /*2080*/  UIADD3 UR4, UR43, 0x36400, URZ ;  /* 0x000364002b047890 */ /* 0x000fc6000fffe03f */
[----:B------:R-:W-:Y:S01]  /*2090*/  LOP3.LUT R2, R2, 0x2000000, RZ, 0xfc, !PT ;  /* 0x0200000002027812 */ /* 0x000fe200078efcff */
[----:B------:R-:W-:Y:S01]  /*20a0*/  IMAD.MOV.U32 R5, RZ, RZ, 0x40000040 ;  /* 0x40000040ff057424 */ /* 0x000fe200078e00ff */
[----:B------:R-:W-:-:S03]  /*20b0*/  USHF.R.U32.HI UR4, URZ, 0x4, UR4 ;  /* 0x000000043f047899 */ /* 0x000fc60008011604 */
[----:B--2---:R-:W-:Y:S01]  /*20c0*/  IMAD R4, R25, 0x1000, R2 ;  /* 0x0000100019047824 */ /* 0x004fe200078e0202 */
[----:B------:R-:W-:Y:S01]  /*20d0*/  R2UR UR7, R5 ;  /* 0x00000000050772ca */ /* 0x000fe200000e0000 */
[----:B------:R-:W-:-:S03]  /*20e0*/  ULOP3.LUT UR4, UR4, 0x3fff, URZ, 0xc0, !UPT ;  /* 0x00003fff04047892 */ /* 0x000fc6000f8ec03f */
[----:B------:R-:W-:Y:S01]  /*20f0*/  R2UR UR6, R4 ;  /* 0x00000000040672ca */ /* 0x000fe200000e0000 */
[----:B------:R-:W-:Y:S01]  /*2100*/  ULOP3.LUT UR16, UR4, 0x10000, URZ, 0xfc, !UPT ;  /* 0x0001000004107892 */ /* 0x000fe2000f8efc3f */
[----:B---3--:R-:W-:Y:S04]  /*2110*/  STL [R1+0x210], R24 ;  /* 0x0002101801007387 */ /* 0x008fe80000100800 */
[----:B----4-:R-:W-:Y:S04]  /*2120*/  STL [R1+0x214], R40 ;  /* 0x0002142801007387 */ /* 0x010fe80000100800 */
[----:B------:R-:W-:Y:S04]  /*2130*/  STL [R1+0x218], R42 ;  /* 0x0002182a01007387 */ /* 0x000fe80000100800 */
        /* <DEDUP_REMOVED lines=32> */
[----:B------:R0:W-:Y:S01]  /*2340*/  STL [R1+0x2a4], R94 ;  /* 0x0002a45e01007387 */ /* 0x0001e20000100800 */
[----:B------:R-:W-:Y:S06]  /*2350*/  BAR.SYNC.DEFER_BLOCKING 0xe, 0x100 ;  /* 0x0384000000007b1d */ /* 0x000fec0000010000 */
[----:B------:R-:W-:Y:S01]  /*2360*/  UMOV UR4, UR16 ;  /* 0x0000001000047c82 */ /* 0x000fe20008000000 */
[----:B------:R-:W-:Y:S01]  /*2370*/  UMOV UR5, 0x40000040 ;  /* 0x4000004000057882 */ /* 0x000fe20000000000 */
[----:B0-----:R-:W-:-:S06]  /*2380*/  WARPGROUP.ARRIVE ;  /* 0x00000000000079c5 */ /* 0x001fcc0000000000 */
[----:B------:R-:W-:Y:S01]  /*2390*/  HGMMA.64x256x16.F32 R24, gdesc[UR4].tnspB, RZ, !UPT, gsb0 ;  /* 0x43e00000041879f0 */ /* 0x000fe2000c0008ff */
[----:B------:R0:W-:Y:S04]  /*23a0*/  STL [R1+0x2a8], R6 ;  /* 0x0002a80601007387 */ /* 0x0001e80000100800 */
[----:B------:R1:W-:Y:S01]  /*23b0*/  STL [R1+0x364], R7 ;  /* 0x0003640701007387 */ /* 0x0003e20000100800 */
[----:B0-----:R-:W-:Y:S02]  /*23c0*/  VIADD R6, R4, 0x80 ;  /* 0x0000008004067836 */ /* 0x001fe40000000000 */
[----:B-1----:R-:W-:-:S03]  /*23d0*/  IMAD.MOV.U32 R7, RZ, RZ, 0x40000040 ;  /* 0x40000040ff077424 */ /* 0x002fc600078e00ff */
[----:B------:R-:W-:Y:S02]  /*23e0*/  R2UR UR10, R6 ;  /* 0x00000000060a72ca */ /* 0x000fe400000e0000 */
[----:B------:R-:W-:Y:S01]  /*23f0*/  R2UR UR11, R7 ;  /* 0x00000000070b72ca */ /* 0x000fe200000e0000 */
[----:B------:R-:W-:Y:S01]  /*2400*/  UIADD3 UR8, UR16, 0x2, URZ ;  /* 0x0000000210087890 */ /* 0x000fe2000fffe03f */
        /* <DEDUP_REMOVED lines=60> */
[----:B------:R-:W-:Y:S01]  /*27d0*/  STL [R1+0x398], R163 ;  /* 0x000398a301007387 */ /* 0x000fe20000100800 */
[----:B------:R-:W-:-:S03]  /*27e0*/  WARPGROUP.DEPBAR.LE gsb0, 0x0 ;  /* 0x00008000000079c5 */ /* 0x000fc60000010000 */
        /* <DEDUP_REMOVED lines=29> */
[----:B------:R-:W-:Y:S04]  /*29c0*/  STL.128 [R1+0x210], R24 ;  /* 0x0002101801007387 */ /* 0x000fe80000100c00 */
        /* <DEDUP_REMOVED lines=30> */
[----:B------:R0:W-:Y:S01]  /*2bb0*/  STL.128 [R1+0x400], R148 ;  /* 0x0004009401007387 */ /* 0x0001e20000100c00 */
[----:B------:R-:W-:Y:S01]  /*2bc0*/  UMOV UR9, 0x40000040 ;  /* 0x4000004000097882 */ /* 0x000fe20000000000 */
[----:B0-----:R-:W-:-:S06]  /*2bd0*/  WARPGROUP.ARRIVE ;  /* 0x00000000000079c5 */ /* 0x001fcc0000000000 */
[----:B------:R-:W-:Y:S01]  /*2be0*/  HGMMA.64x256x16.F32 R24, gdesc[UR8].tnspB, R24, gsb0 ;  /* 0x43e00000081879f0 */ /* 0x000fe20008000818 */
[----:B------:R-:W-:Y:S02]  /*2bf0*/  VIADD R6, R4, 0x100 ;  /* 0x0000010004067836 */ /* 0x000fe40000000000 */
[----:B------:R-:W-:-:S03]  /*2c00*/  IMAD.MOV.U32 R7, RZ, RZ, 0x40000040 ;  /* 0x40000040ff077424 */ /* 0x000fc600078e00ff */
[----:B------:R-:W-:Y:S02]  /*2c10*/  R2UR UR14, R6 ;  /* 0x00000000060e72ca */ /* 0x000fe400000e0000 */
[----:B------:R-:W-:Y:S01]  /*2c20*/  R2UR UR15, R7 ;  /* 0x00000000070f72ca */ /* 0x000fe200000e0000 */
[----:B------:R-:W-:Y:S01]  /*2c30*/  UIADD3 UR12, UR16, 0x4, URZ ;  /* 0x00000004100c7890 */ /* 0x000fe2000fffe03f */
[----:B------:R-:W-:Y:S01]  /*2c40*/  UMOV UR13, 0x40000040 ;  /* 0x40000040000d7882 */ /* 0x000fe20000000000 */
[----:B------:R-:W-:Y:S02]  /*2c50*/  VIADD R4, R4, 0x180 ;  /* 0x0000018004047836 */ /* 0x000fe40000000000 */
[----:B------:R-:W-:Y:S01]  /*2c60*/  IMAD.MOV.U32 R5, RZ, RZ, 0x40000040 ;  /* 0x40000040ff057424 */ /* 0x000fe200078e00ff */
[----:B------:R-:W-:Y:S01]  /*2c70*/  UMOV UR17, 0x40000040 ;  /* 0x4000004000117882 */ /* 0x000fe20000000000 */
[----:B------:R0:W5:Y:S01]  /*2c80*/  LDL R7, [R1+0x1c8] ;  /* 0x0001c80001077983 */ /* 0x0001620000100800 */
[----:B------:R-:W-:-:S02]  /*2c90*/  R2UR UR18, R4 ;  /* 0x00000000041272ca */ /* 0x000fc400000e0000 */
[----:B------:R-:W-:Y:S01]  /*2ca0*/  R2UR UR19, R5 ;  /* 0x00000000051372ca */ /* 0x000fe200000e0000 */
[----:B------:R-:W-:Y:S01]  /*2cb0*/  UIADD3 UR16, UR16, 0x6, URZ ;  /* 0x0000000610107890 */ /* 0x000fe2000fffe03f */
[----:B------:R-:W-:Y:S02]  /*2cc0*/  WARPGROUP.DEPBAR.LE gsb0, 0x0 ;  /* 0x00008000000079c5 */ /* 0x000fe40000010000 */
        /* <DEDUP_REMOVED lines=31> */
[----:B------:R1:W-:Y:S02]  /*2ec0*/  STL.128 [R1+0x400], R148 ;  /* 0x0004009401007387 */ /* 0x0003e40000100c00 */
[----:B-1----:R-:W-:-:S06]  /*2ed0*/  WARPGROUP.ARRIVE ;  /* 0x00000000000079c5 */ /* 0x002fcc0000000000 */
[----:B------:R-:W-:Y:S03]  /*2ee0*/  HGMMA.64x256x16.F32 R24, gdesc[UR12].tnspB, R24, gsb0 ;  /* 0x43e000000c1879f0 */ /* 0x000fe60008000818 */
        /* <DEDUP_REMOVED lines=37> */
[----:B------:R-:W2:Y:S04]  /*3140*/  LDL R4, [R1+0x210] ;  /* 0x0002100001047983 */ /* 0x000ea80000100800 */
[----:B------:R-:W-:Y:S04]  /*3150*/  STL.128 [R1+0x3a0], R124 ;  /* 0x0003a07c01007387 */ /* 0x000fe80000100c00 */
[----:B------:R-:W3:Y:S04]  /*3160*/  LDL R3, [R1+0x3ac] ;  /* 0x0003ac0001037983 */ /* 0x000ee80000100800 */
        /* <DEDUP_REMOVED lines=10> */
[----:B------:R1:W-:Y:S04]  /*3210*/  STL.128 [R1+0x2c0], R68 ;  /* 0x0002c04401007387 */ /* 0x0003e80000100c00 */
        /* <DEDUP_REMOVED lines=18> */
[----:B------:R-:W-:Y:S04]  /*3340*/  STL.128 [R1+0x400], R148 ;  /* 0x0004009401007387 */ /* 0x000fe80000100c00 */
[----:B-1----:R-:W3:Y:S04]  /*3350*/  LDL R68, [R1+0x214] ;  /* 0x0002140001447983 */ /* 0x002ee80000100800 */
[----:B------:R-:W3:Y:S04]  /*3360*/  LDL R70, [R1+0x218] ;  /* 0x0002180001467983 */ /* 0x000ee80000100800 */
[----:B----4-:R-:W4:Y:S04]  /*3370*/  LDL R72, [R1+0x21c] ;  /* 0x00021c0001487983 */ /* 0x010f280000100800 */
[----:B------:R-:W4:Y:S04]  /*3380*/  LDL R74, [R1+0x224] ;  /* 0x00022400014a7983 */ /* 0x000f280000100800 */
[----:B0-----:R-:W4:Y:S04]  /*3390*/  LDL R76, [R1+0x228] ;  /* 0x00022800014c7983 */ /* 0x001f280000100800 */
        /* <DEDUP_REMOVED lines=41> */
[----:B--2---:R-:W2:Y:S04]  /*3630*/  LDL R140, [R1+0x2d4] ;  /* 0x0002d400018c7983 */ /* 0x004ea80000100800 */
[----:B------:R-:W2:Y:S04]  /*3640*/  LDL R142, [R1+0x2d8] ;  /* 0x0002d800018e7983 */ /* 0x000ea80000100800 */
        /* <DEDUP_REMOVED lines=77> */
[----:B------:R-:W2:Y:S01]  /*3b20*/  LDL R22, [R1+0x2a0] ;  /* 0x0002a00001167983 */ /* 0x000ea20000100800 */
[----:B------:R-:W-:-:S05]  /*3b30*/  LOP3.LUT R223, R223, 0xffffff80, RZ, 0xc0, !PT ;  /* 0xffffff80dfdf7812 */ /* 0x000fca00078ec0ff */
[----:B------:R-:W-:Y:S01]  /*3b40*/  IMAD.IADD R223, R154, 0x1, -R223 ;  /* 0x000000019adf7824 */ /* 0x000fe200078e0adf */
[----:B------:R0:W-:Y:S01]  /*3b50*/  STL [R1+0x210], R4 ;  /* 0x0002100401007387 */ /* 0x0001e20000100800 */
[----:B------:R-:W-:-:S03]  /*3b60*/  ULOP3.LUT UR6, UR61, 0x1, URZ, 0xfc, !UPT ;  /* 0x000000013d067892 */ /* 0x000fc6000f8efc3f */
[----:B---3--:R1:W-:Y:S01]  /*3b70*/  STL [R1+0x3ac], R3 ;  /* 0x0003ac0301007387 */ /* 0x0083e20000100800 */
[----:B------:R-:W-:Y:S01]  /*3b80*/  UISETP.NE.AND UP0, UPT, UR6, 0x3, UPT ;  /* 0x000000030600788c */ /* 0x000fe2000bf05270 */
[----:B0-----:R-:W-:Y:S02]  /*3b90*/  SHF.R.S32.HI R4, RZ, 0x1f, R223 ;  /* 0x0000001fff047819 */ /* 0x001fe400000114df */
[----:B------:R-:W-:Y:S02]  /*3ba0*/  STL [R1+0x214], R68 ;  /* 0x0002144401007387 */ /* 0x000fe40000100800 */
[----:B-1----:R-:W-:Y:S02]  /*3bb0*/  LEA.HI R3, R4, R223, RZ, 0x2 ;  /* 0x000000df04037211 */ /* 0x002fe400078f10ff */
[----:B------:R-:W-:Y:S04]  /*3bc0*/  STL [R1+0x218], R70 ;  /* 0x0002184601007387 */ /* 0x000fe80000100800 */
        /* <DEDUP_REMOVED lines=44> */
[----:B--2---:R-:W-:Y:S04]  /*3e90*/  STL [R1+0x2d4], R140 ;  /* 0x0002d48c01007387 */ /* 0x004fe80000100800 */
        /* <DEDUP_REMOVED lines=76> */
[----:B------:R-:W-:Y:S06]  /*4360*/  BAR.ARV 0xf, 0x100 ;  /* 0x03c4000000007b1d */ /* 0x000fec0000002000 */
[----:B------:R0:W-:Y:S01]  /*4370*/  STL [R1+0x220], R6 ;  /* 0x0002200601007387 */ /* 0x0001e20000100800 */
[----:B------:R-:W-:-:S03]  /*4380*/  PLOP3.LUT P1, PT, PT, PT, UP0, 0x80, 0x0 ;  /* 0x000000000000781c */ /* 0x000fc60003f2f008 */
[----:B------:R1:W-:Y:S01]  /*4390*/  STL [R1+0x3b4], R5 ;  /* 0x0003b40501007387 */ /* 0x0003e20000100800 */
[--C-:B0-----:R-:W-:Y:S02]  /*43a0*/  SHF.R.S32.HI R6, RZ, 0x1f, R3.reuse ;  /* 0x0000001fff067819 */ /* 0x101fe40000011403 */
[----:B-1----:R-:W-:-:S04]  /*43b0*/  SHF.R.S32.HI R5, RZ, 0x2, R3 ;  /* 0x00000002ff057819 */ /* 0x002fc80000011403 */
[----:B------:R-:W-:Y:S02]  /*43c0*/  LEA.HI R6, R6, R5, RZ, 0x3 ;  /* 0x0000000506067211 */ /* 0x000fe400078f18ff */
[----:B------:R-:W-:Y:S02]  /*43d0*/  LEA.HI R4, R4, R223, RZ, 0x5 ;  /* 0x000000df04047211 */ /* 0x000fe400078f28ff */
[----:B------:R-:W-:Y:S02]  /*43e0*/  LOP3.LUT R6, R6, 0xfffffff8, RZ, 0xc0, !PT ;  /* 0xfffffff806067812 */ /* 0x000fe400078ec0ff */
[----:B------:R-:W-:-:S03]  /*43f0*/  SHF.R.S32.HI R3, RZ, 0x5, R4 ;  /* 0x00000005ff037819 */ /* 0x000fc60000011404 */
[----:B------:R-:W-:Y:S01]  /*4400*/  IMAD.IADD R6, R5, 0x1, -R6 ;  /* 0x0000000105067824 */ /* 0x000fe200078e0a06 */
[----:B------:R0:W-:Y:S03]  /*4410*/  STL [R1+0x2a0], R22 ;  /* 0x0002a01601007387 */ /* 0x0001e60000100800 */
[----:B0-----:R-:W-:Y:S01]  /*4420*/  IMAD R22, R3, 0x10, R6 ;  /* 0x0000001003167824 */ /* 0x001fe200078e0206 */
[----:B------:R-:W-:Y:S06]  /*4430*/  @!P1 BRA `(.L_x_5119) ;  /* 0x0000000000049947 */ /* 0x000fec0003800000 */
[----:B------:R-:W-:Y:S01]  /*4440*/  BPT.TRAP 0x1 ;  /* 0x000000040000795c */ /* 0x000fe20000300000 */
.L_x_5119:
[----:B------:R-:W0:Y:S01]  /*4450*/  S2R R153, SR_CgaCtaId ;  /* 0x0000000000997919 */ /* 0x000e220000008800 */
[----:B------:R-:W-:Y:S01]  /*4460*/  VIADD R3, R225, 0xfffffffe ;  /* 0xfffffffee1037836 */ /* 0x000fe20000000000 */
[----:B-----5:R-:W-:-:S04]  /*4470*/  LEA R7, R7, UR43, 0x3 ;  /* 0x0000002b07077c11 */ /* 0x020fc8000f8e18ff */
[----:B------:R-:W-:Y:S01]  /*4480*/  ISETP.GE.AND P0, PT, R3, R0, PT ;  /* 0x000000000300720c */ /* 0x000fe20003f06270 */
[----:B------:R-:W-:-:S05]  /*4490*/  VIADD R4, R7, 0x38860 ;  /* 0x0003886007047836 */ /* 0x000fca0000000000 */
[----:B0-----:R-:W-:-:S04]  /*44a0*/  PRMT R4, R153, 0x654, R4 ;  /* 0x0000065499047816 */ /* 0x001fc80000000004 */
[----:B------:R0:W-:Y:S03]  /*44b0*/  SYNCS.ARRIVE.TRANS64.RED.A1T0 RZ, [R4+URZ], RZ ;  /* 0x000000ff04ff79a7 */ /* 0x0001e6000810043f */
[----:B------:R-:W-:Y:S05]  /*44c0*/  @!P0 BRA `(.L_x_5120) ;  /* 0x0000003c005c8947 */ /* 0x000fea0003800000 */
.L_x_5122:
[----:B------:R-:W2:Y:S04]  /*44d0*/  LDL R155, [R1+0x1c8] ;  /* 0x0001c800019b7983 */ /* 0x000ea80000100800 */
[----:B------:R-:W3:Y:S04]  /*44e0*/  LDL.64 R64, [R1+0x220] ;  /* 0x0002200001407983 */ /* 0x000ee80000100a00 */
[----:B------:R-:W4:Y:S04]  /*44f0*/  LDL.64 R66, [R1+0x230] ;  /* 0x0002300001427983 */ /* 0x000f280000100a00 */
        /* <DEDUP_REMOVED lines=57> */
[----:B01----:R-:W4:Y:S04]  /*4890*/  LDL.64 R4, [R1+0x3c8] ;  /* 0x0003c80001047983 */ /* 0x003f280000100a00 */
[----:B------:R-:W4:Y:S04]  /*48a0*/  LDL.64 R12, [R1+0x3d8] ;  /* 0x0003d800010c7983 */ /* 0x000f280000100a00 */
[----:B------:R-:W4:Y:S04]  /*48b0*/  LDL.64 R10, [R1+0x3e8] ;  /* 0x0003e800010a7983 */ /* 0x000f280000100a00 */
[----:B------:R-:W4:Y:S04]  /*48c0*/  LDL.64 R8, [R1+0x3f8] ;  /* 0x0003f80001087983 */ /* 0x000f280000100a00 */
[----:B------:R-:W4:Y:S01]  /*48d0*/  LDL.64 R6, [R1+0x408] ;  /* 0x0004080001067983 */ /* 0x000f220000100a00 */
[----:B--2---:R-:W-:-:S05]  /*48e0*/  IMAD R58, R155, 0x40, R22 ;  /* 0x000000409b3a7824 */ /* 0x004fca00078e0216 */
[----:B------:R-:W-:Y:S01]  /*48f0*/  LEA R58, R58, UR43, 0x2 ;  /* 0x0000002b3a3a7c11 */ /* 0x000fe2000f8e10ff */
[----:B------:R-:W-:Y:S06]  /*4900*/  BAR.SYNC.DEFER_BLOCKING 0xe, 0x100 ;  /* 0x0384000000007b1d */ /* 0x000fec0000010000 */
[----:B------:R-:W3:Y:S04]  /*4910*/  LDS R61, [R58+0x38400] ;  /* 0x038400003a3d7984 */ /* 0x000ee80000000800 */
[----:B------:R0:W1:Y:S01]  /*4920*/  LDS R60, [R58+0x38420] ;  /* 0x038420003a3c7984 */ /* 0x0000620000000800 */
[C---:B---3--:R-:W-:Y:S01]  /*4930*/  FMUL.FTZ R65, R61.reuse, R65 ;  /* 0x000000413d417220 */ /* 0x048fe20000410000 */
[C---:B------:R-:W-:Y:S01]  /*4940*/  FMUL.FTZ R64, R61.reuse, R64 ;  /* 0x000000403d407220 */ /* 0x040fe20000410000 */
[C---:B----4-:R-:W-:Y:S01]  /*4950*/  FMUL.FTZ R67, R61.reuse, R67 ;  /* 0x000000433d437220 */ /* 0x050fe20000410000 */
[C---:B------:R-:W-:Y:S01]  /*4960*/  FMUL.FTZ R66, R61.reuse, R66 ;  /* 0x000000423d427220 */ /* 0x040fe20000410000 */
        /* <DEDUP_REMOVED lines=55> */
[----:B------:R-:W-:Y:S01]  /*4ce0*/  FMUL.FTZ R122, R61, R122 ;  /* 0x0000007a3d7a7220 */ /* 0x000fe20000410000 */
[-C--:B0-----:R-:W-:Y:S01]  /*4cf0*/  FMUL.FTZ R58, R62, R61.reuse ;  /* 0x0000003d3e3a7220 */ /* 0x081fe20000410000 */
[----:B------:R-:W-:Y:S01]  /*4d00*/  FMUL.FTZ R59, R63, R61 ;  /* 0x0000003d3f3b7220 */ /* 0x000fe20000410000 */
[C---:B------:R-:W-:Y:S01]  /*4d10*/  FMUL.FTZ R125, R61.reuse, R125 ;  /* 0x0000007d3d7d7220 */ /* 0x040fe20000410000 */
[----:B------:R-:W-:Y:S01]  /*4d20*/  FMUL.FTZ R124, R61, R124 ;  /* 0x0000007c3d7c7220 */ /* 0x000fe20000410000 */
[C---:B-1----:R-:W-:Y:S01]  /*4d30*/  FMUL.FTZ R127, R60.reuse, R127 ;  /* 0x0000007f3c7f7220 */ /* 0x042fe20000410000 */
[C---:B------:R-:W-:Y:S01]  /*4d40*/  FMUL.FTZ R126, R60.reuse, R126 ;  /* 0x0000007e3c7e7220 */ /* 0x040fe20000410000 */
[C---:B------:R-:W-:Y:S01]  /*4d50*/  FMUL.FTZ R129, R60.reuse, R129 ;  /* 0x000000813c817220 */ /* 0x040fe20000410000 */
[C---:B------:R-:W-:Y:S01]  /*4d60*/  FMUL.FTZ R128, R60.reuse, R128 ;  /* 0x000000803c807220 */ /* 0x040fe20000410000 */
[----:B------:R-:W-:Y:S01]  /*4d70*/  STL.64 [R1+0x220], R64 ;  /* 0x0002204001007387 */ /* 0x000fe20000100a00 */
[C---:B------:R-:W-:Y:S01]  /*4d80*/  FMUL.FTZ R131, R60.reuse, R131 ;  /* 0x000000833c837220 */ /* 0x040fe20000410000 */
[----:B------:R-:W-:-:S02]  /*4d90*/  FMUL.FTZ R130, R60, R130 ;  /* 0x000000823c827220 */ /* 0x000fc40000410000 */
[----:B------:R-:W-:Y:S01]  /*4da0*/  STL.64 [R1+0x230], R66 ;  /* 0x0002304201007387 */ /* 0x000fe20000100a00 */
[C---:B------:R-:W-:Y:S01]  /*4db0*/  FMUL.FTZ R133, R60.reuse, R133 ;  /* 0x000000853c857220 */ /* 0x040fe20000410000 */
[C---:B------:R-:W-:Y:S02]  /*4dc0*/  FMUL.FTZ R132, R60.reuse, R132 ;  /* 0x000000843c847220 */ /* 0x040fe40000410000 */
[----:B------:R-:W-:Y:S01]  /*4dd0*/  STL.64 [R1+0x240], R68 ;  /* 0x0002404401007387 */ /* 0x000fe20000100a00 */
[C---:B------:R-:W-:Y:S01]  /*4de0*/  FMUL.FTZ R135, R60.reuse, R135 ;  /* 0x000000873c877220 */ /* 0x040fe20000410000 */
[C---:B------:R-:W-:Y:S02]  /*4df0*/  FMUL.FTZ R134, R60.reuse, R134 ;  /* 0x000000863c867220 */ /* 0x040fe40000410000 */
[----:B------:R0:W-:Y:S01]  /*4e00*/  STL.64 [R1+0x250], R70 ;  /* 0x0002504601007387 */ /* 0x0001e20000100a00 */
[C---:B------:R-:W-:Y:S01]  /*4e10*/  FMUL.FTZ R137, R60.reuse, R137 ;  /* 0x000000893c897220 */ /* 0x040fe20000410000 */
[----:B------:R-:W-:-:S02]  /*4e20*/  FMUL.FTZ R136, R60, R136 ;  /* 0x000000883c887220 */ /* 0x000fc40000410000 */
[----:B------:R1:W-:Y:S01]  /*4e30*/  STL.64 [R1+0x260], R72 ;  /* 0x0002604801007387 */ /* 0x0003e20000100a00 */
[C---:B------:R-:W-:Y:S01]  /*4e40*/  FMUL.FTZ R57, R60.reuse, R57 ;  /* 0x000000393c397220 */ /* 0x040fe20000410000 */
[C---:B------:R-:W-:Y:S02]  /*4e50*/  FMUL.FTZ R56, R60.reuse, R56 ;  /* 0x000000383c387220 */ /* 0x040fe40000410000 */
[----:B------:R2:W-:Y:S01]  /*4e60*/  STL.64 [R1+0x270], R74 ;  /* 0x0002704a01007387 */ /* 0x0005e20000100a00 */
[C---:B------:R-:W-:Y:S01]  /*4e70*/  FMUL.FTZ R47, R60.reuse, R47 ;  /* 0x0000002f3c2f7220 */ /* 0x040fe20000410000 */
[C---:B------:R-:W-:Y:S02]  /*4e80*/  FMUL.FTZ R46, R60.reuse, R46 ;  /* 0x0000002e3c2e7220 */ /* 0x040fe40000410000 */
        /* <DEDUP_REMOVED lines=71> */
[----:B------:R-:W-:Y:S02]  /*5300*/  FMUL.FTZ R6, R60, R6 ;  /* 0x000000063c067220 */ /* 0x000fe40000410000 */
[----:B------:R-:W-:Y:S04]  /*5310*/  STL.64 [R1+0x210], R58 ;  /* 0x0002103a01007387 */ /* 0x000fe80000100a00 */
        /* <DEDUP_REMOVED lines=23> */
[----:B------:R3:W-:Y:S04]  /*5490*/  STL.64 [R1+0x378], R14 ;  /* 0x0003780e01007387 */ /* 0x0007e80000100a00 */
        /* <DEDUP_REMOVED lines=8> */
[----:B------:R4:W-:Y:S04]  /*5520*/  STL.64 [R1+0x408], R6 ;  /* 0x0004080601007387 */ /* 0x0009e80000100a00 */
[----:B0-----:R-:W4:Y:S04]  /*5530*/  LDL R70, [R1+0x214] ;  /* 0x0002140001467983 */ /* 0x001f280000100800 */
[----:B-1----:R-:W4:Y:S04]  /*5540*/  LDL R72, [R1+0x218] ;  /* 0x0002180001487983 */ /* 0x002f280000100800 */
[----:B--2---:R-:W2:Y:S04]  /*5550*/  LDL R74, [R1+0x21c] ;  /* 0x00021c00014a7983 */ /* 0x004ea80000100800 */
[----:B---3--:R-:W3:Y:S04]  /*5560*/  LDL R14, [R1+0x220] ;  /* 0x00022000010e7983 */ /* 0x008ee80000100800 */
[----:B------:R-:W3:Y:S04]  /*5570*/  LDL R76, [R1+0x224] ;  /* 0x00022400014c7983 */ /* 0x000ee80000100800 */
[----:B------:R-:W3:Y:S04]  /*5580*/  LDL R78, [R1+0x228] ;  /* 0x00022800014e7983 */ /* 0x000ee80000100800 */
[----:B------:R-:W3:Y:S04]  /*5590*/  LDL R80, [R1+0x22c] ;  /* 0x00022c0001507983 */ /* 0x000ee80000100800 */
[----:B----4-:R-:W4:Y:S04]  /*55a0*/  LDL R4, [R1+0x230] ;  /* 0x0002300001047983 */ /* 0x010f280000100800 */
        /* <DEDUP_REMOVED lines=119> */
[----:B------:R-:W-:Y:S04]  /*5d20*/  STL [R1+0x210], R58 ;  /* 0x0002103a01007387 */ /* 0x000fe80000100800 */
[----:B------:R-:W-:Y:S04]  /*5d30*/  STL [R1+0x214], R70 ;  /* 0x0002144601007387 */ /* 0x000fe80000100800 */
[----:B------:R-:W-:Y:S04]  /*5d40*/  STL [R1+0x218], R72 ;  /* 0x0002184801007387 */ /* 0x000fe80000100800 */
[----:B--2---:R-:W-:Y:S04]  /*5d50*/  STL [R1+0x21c], R74 ;  /* 0x00021c4a01007387 */ /* 0x004fe80000100800 */
[----:B---3--:R-:W-:Y:S04]  /*5d60*/  STL [R1+0x220], R14 ;  /* 0x0002200e01007387 */ /* 0x008fe80000100800 */
[----:B------:R-:W-:Y:S04]  /*5d70*/  STL [R1+0x224], R76 ;  /* 0x0002244c01007387 */ /* 0x000fe80000100800 */
[----:B------:R-:W-:Y:S04]  /*5d80*/  STL [R1+0x228], R78 ;  /* 0x0002284e01007387 */ /* 0x000fe80000100800 */
        /* <DEDUP_REMOVED lines=37> */
[----:B------:R0:W-:Y:S04]  /*5fe0*/  STL [R1+0x2c0], R26 ;  /* 0x0002c01a01007387 */ /* 0x0001e80000100800 */
        /* <DEDUP_REMOVED lines=74> */
[----:B------:R2:W-:Y:S04]  /*6490*/  STL [R1+0x3ec], R33 ;  /* 0x0003ec2101007387 */ /* 0x0005e80000100800 */
[----:B------:R-:W-:Y:S04]  /*64a0*/  STL [R1+0x3f0], R66 ;  /* 0x0003f04201007387 */ /* 0x000fe80000100800 */
[----:B------:R3:W-:Y:S04]  /*64b0*/  STL [R1+0x3f4], R41 ;  /* 0x0003f42901007387 */ /* 0x0007e80000100800 */
[----:B------:R4:W-:Y:S04]  /*64c0*/  STL [R1+0x3f8], R45 ;  /* 0x0003f82d01007387 */ /* 0x0009e80000100800 */
[----:B------:R4:W-:Y:S04]  /*64d0*/  STL [R1+0x3fc], R49 ;  /* 0x0003fc3101007387 */ /* 0x0009e80000100800 */
[----:B------:R-:W-:Y:S04]  /*64e0*/  STL [R1+0x400], R68 ;  /* 0x0004004401007387 */ /* 0x000fe80000100800 */
[----:B------:R4:W-:Y:S04]  /*64f0*/  STL [R1+0x404], R57 ;  /* 0x0004043901007387 */ /* 0x0009e80000100800 */
[----:B------:R4:W-:Y:S04]  /*6500*/  STL [R1+0x408], R61 ;  /* 0x0004083d01007387 */ /* 0x0009e80000100800 */
[----:B------:R4:W-:Y:S04]  /*6510*/  STL [R1+0x40c], R65 ;  /* 0x00040c4101007387 */ /* 0x0009e80000100800 */
[----:B0-----:R-:W4:Y:S04]  /*6520*/  LDL.128 R24, [R1+0x210] ;  /* 0x0002100001187983 */ /* 0x001f280000100c00 */
[----:B-1----:R-:W4:Y:S04]  /*6530*/  LDL.128 R28, [R1+0x220] ;  /* 0x00022000011c7983 */ /* 0x002f280000100c00 */
[----:B--2---:R-:W2:Y:S04]  /*6540*/  LDL.128 R32, [R1+0x230] ;  /* 0x0002300001207983 */ /* 0x004ea80000100c00 */
[----:B------:R-:W2:Y:S04]  /*6550*/  LDL.128 R36, [R1+0x240] ;  /* 0x0002400001247983 */ /* 0x000ea80000100c00 */
[----:B---3--:R-:W2:Y:S04]  /*6560*/  LDL.128 R40, [R1+0x250] ;  /* 0x0002500001287983 */ /* 0x008ea80000100c00 */
[----:B----4-:R-:W2:Y:S04]  /*6570*/  LDL.128 R44, [R1+0x260] ;  /* 0x00026000012c7983 */ /* 0x010ea80000100c00 */
[----:B------:R-:W2:Y:S04]  /*6580*/  LDL.128 R48, [R1+0x270] ;  /* 0x0002700001307983 */ /* 0x000ea80000100c00 */
        /* <DEDUP_REMOVED lines=24> */
[----:B------:R-:W2:Y:S01]  /*6710*/  LDL.128 R148, [R1+0x400] ;  /* 0x0004000001947983 */ /* 0x000ea20000100c00 */
[----:B------:R-:W-:-:S02]  /*6720*/  VIADD R155, R155, 0x1 ;  /* 0x000000019b9b7836 */ /* 0x000fc40000000000 */
[----:B------:R-:W-:Y:S02]  /*6730*/  IMAD.MOV.U32 R5, RZ, RZ, 0x40000040 ;  /* 0x40000040ff057424 */ /* 0x000fe400078e00ff */
[----:B------:R-:W-:Y:S01]  /*6740*/  IMAD.MOV.U32 R7, RZ, RZ, 0x40000040 ;  /* 0x40000040ff077424 */ /* 0x000fe200078e00ff */
[----:B------:R-:W-:Y:S01]  /*6750*/  ISETP.NE.AND P0, PT, R155, 0x2, PT ;  /* 0x000000029b00780c */ /* 0x000fe20003f05270 */
[----:B------:R0:W-:Y:S01]  /*6760*/  STL [R1+0x1c8], R155 ;  /* 0x0001c89b01007387 */ /* 0x0001e20000100800 */
[----:B------:R-:W-:Y:S01]  /*6770*/  R2UR UR7, R5 ;  /* 0x00000000050772ca */ /* 0x000fe200000e0000 */
[----:B------:R-:W-:Y:S01]  /*6780*/  IMAD.MOV.U32 R5, RZ, RZ, 0x40000040 ;  /* 0x40000040ff057424 */ /* 0x000fe200078e00ff */
[----:B------:R-:W-:Y:S01]  /*6790*/  R2UR UR11, R7 ;  /* 0x00000000070b72ca */ /* 0x000fe200000e0000 */
[----:B------:R-:W-:-:S03]  /*67a0*/  IMAD.MOV.U32 R7, RZ, RZ, 0x40000040 ;  /* 0x40000040ff077424 */ /* 0x000fc600078e00ff */
[----:B------:R-:W-:Y:S02]  /*67b0*/  R2UR UR19, R5 ;  /* 0x00000000051372ca */ /* 0x000fe400000e0000 */
[----:B------:R-:W-:-:S03]  /*67c0*/  R2UR UR15, R7 ;  /* 0x00000000070f72ca */ /* 0x000fc600000e0000 */
[----:B0-----:R-:W-:-:S04]  /*67d0*/  @!P0 IMAD.MOV.U32 R155, RZ, RZ, RZ ;  /* 0x000000ffff9b8224 */ /* 0x001fc800078e00ff */
[----:B------:R-:W-:-:S04]  /*67e0*/  IMAD R4, R155, 0x1000, R2 ;  /* 0x000010009b047824 */ /* 0x000fc800078e0202 */
[C---:B------:R-:W-:Y:S01]  /*67f0*/  VIADD R6, R4.reuse, 0x80 ;  /* 0x0000008004067836 */ /* 0x040fe20000000000 */
[----:B------:R-:W-:-:S04]  /*6800*/  R2UR UR6, R4 ;  /* 0x00000000040672ca */ /* 0x000fc800000e0000 */
[----:B------:R-:W-:Y:S01]  /*6810*/  R2UR UR10, R6 ;  /* 0x00000000060a72ca */ /* 0x000fe200000e0000 */
[C---:B------:R-:W-:Y:S02]  /*6820*/  VIADD R6, R4.reuse, 0x100 ;  /* 0x0000010004067836 */ /* 0x040fe40000000000 */
[----:B------:R-:W-:-:S03]  /*6830*/  VIADD R4, R4, 0x180 ;  /* 0x0000018004047836 */ /* 0x000fc60000000000 */
[----:B------:R-:W-:Y:S02]  /*6840*/  R2UR UR14, R6 ;  /* 0x00000000060e72ca */ /* 0x000fe400000e0000 */
[----:B------:R-:W-:Y:S01]  /*6850*/  R2UR UR18, R4 ;  /* 0x00000000041272ca */ /* 0x000fe200000e0000 */
[----:B------:R-:W3:Y:S04]  /*6860*/  @!P0 LDL R6, [R1+0x1cc] ;  /* 0x0001cc0001068983 */ /* 0x000ee80000100800 */
[----:B------:R-:W4:Y:S01]  /*6870*/  LDL R4, [R1+0x1d0] ;  /* 0x0001d00001047983 */ /* 0x000f220000100800 */
[----:B--2---:R-:W-:-:S06]  /*6880*/  WARPGROUP.ARRIVE ;  /* 0x00000000000079c5 */ /* 0x004fcc0000000000 */
        /* <DEDUP_REMOVED lines=34> */
[----:B0-----:R-:W-:-:S06]  /*6ab0*/  WARPGROUP.ARRIVE ;  /* 0x00000000000079c5 */ /* 0x001fcc0000000000 */
        /* <DEDUP_REMOVED lines=35> */
[----:B------:R-:W-:Y:S01]  /*6cf0*/  HGMMA.64x256x16.F32 R24, gdesc[UR12].tnspB, R24, gsb0 ;  /* 0x43e000000c1879f0 */ /* 0x000fe20008000818 */
[----:B------:R-:W-:Y:S04]  /*6d00*/  @!P0 STL [R1+0x1c8], RZ ;  /* 0x0001c8ff01008387 */ /* 0x000fe80000100800 */
[----:B------:R0:W5:Y:S01]  /*6d10*/  LDL R5, [R1+0x1c8] ;  /* 0x0001c80001057983 */ /* 0x0001620000100800 */
[----:B------:R-:W-:-:S03]  /*6d20*/  WARPGROUP.DEPBAR.LE gsb0, 0x0 ;  /* 0x00008000000079c5 */ /* 0x000fc60000010000 */
        /* <DEDUP_REMOVED lines=67> */
[----:B------:R-:W4:Y:S04]  /*7160*/  LDL R8, [R1+0x210] ;  /* 0x0002100001087983 */ /* 0x000f280000100800 */
[----:B-1----:R-:W4:Y:S04]  /*7170*/  LDL R74, [R1+0x214] ;  /* 0x00021400014a7983 */ /* 0x002f280000100800 */
[----:B--2---:R-:W2:Y:S04]  /*7180*/  LDL R76, [R1+0x218] ;  /* 0x00021800014c7983 */ /* 0x004ea80000100800 */
[----:B------:R-:W2:Y:S04]  /*7190*/  LDL R78, [R1+0x21c] ;  /* 0x00021c00014e7983 */ /* 0x000ea80000100800 */
[----:B------:R-:W2:Y:S04]  /*71a0*/  LDL R10, [R1+0x220] ;  /* 0x00022000010a7983 */ /* 0x000ea80000100800 */
[----:B---3--:R-:W3:Y:S04]  /*71b0*/  LDL R80, [R1+0x224] ;  /* 0x0002240001507983 */ /* 0x008ee80000100800 */
[----:B------:R-:W3:Y:S04]  /*71c0*/  LDL R82, [R1+0x228] ;  /* 0x0002280001527983 */ /* 0x000ee80000100800 */
[----:B----4-:R-:W4:Y:S04]  /*71d0*/  LDL R84, [R1+0x22c] ;  /* 0x00022c0001547983 */ /* 0x010f280000100800 */
[----:B------:R-:W4:Y:S04]  /*71e0*/  LDL R12, [R1+0x230] ;  /* 0x00023000010c7983 */ /* 0x000f280000100800 */
        /* <DEDUP_REMOVED lines=119> */
[----:B------:R-:W-:-:S03]  /*7960*/  VIADD R4, R4, 0x1 ;  /* 0x0000000104047836 */ /* 0x000fc60000000000 */
[----:B------:R0:W-:Y:S04]  /*7970*/  STL [R1+0x210], R8 ;  /* 0x0002100801007387 */ /* 0x0001e80000100800 */
[----:B------:R0:W-:Y:S04]  /*7980*/  STL [R1+0x1d0], R4 ;  /* 0x0001d00401007387 */ /* 0x0001e80000100800 */
[----:B------:R0:W-:Y:S04]  /*7990*/  STL [R1+0x214], R74 ;  /* 0x0002144a01007387 */ /* 0x0001e80000100800 */
[----:B--2---:R0:W-:Y:S04]  /*79a0*/  STL [R1+0x218], R76 ;  /* 0x0002184c01007387 */ /* 0x0041e80000100800 */
[----:B------:R0:W-:Y:S04]  /*79b0*/  STL [R1+0x21c], R78 ;  /* 0x00021c4e01007387 */ /* 0x0001e80000100800 */
[----:B------:R0:W-:Y:S04]  /*79c0*/  STL [R1+0x220], R10 ;  /* 0x0002200a01007387 */ /* 0x0001e80000100800 */
[----:B---3--:R0:W-:Y:S04]  /*79d0*/  STL [R1+0x224], R80 ;  /* 0x0002245001007387 */ /* 0x0081e80000100800 */
[----:B------:R0:W-:Y:S04]  /*79e0*/  STL [R1+0x228], R82 ;  /* 0x0002285201007387 */ /* 0x0001e80000100800 */
[----:B----4-:R0:W-:Y:S04]  /*79f0*/  STL [R1+0x22c], R84 ;  /* 0x00022c5401007387 */ /* 0x0101e80000100800 */
[----:B------:R0:W-:Y:S04]  /*7a00*/  STL [R1+0x230], R12 ;  /* 0x0002300c01007387 */ /* 0x0001e80000100800 */
        /* <DEDUP_REMOVED lines=118> */
[----:B------:R0:W-:Y:S01]  /*8170*/  STL [R1+0x40c], R45 ;  /* 0x00040c2d01007387 */ /* 0x0001e20000100800 */
[----:B------:R-:W-:-:S05]  /*8180*/  @!P0 LOP3.LUT R6, R6, 0x1, RZ, 0x3c, !PT ;  /* 0x0000000106068812 */ /* 0x000fca00078e3cff */
[----:B------:R0:W-:Y:S01]  /*8190*/  @!P0 STL [R1+0x1cc], R6 ;  /* 0x0001cc0601008387 */ /* 0x0001e20000100800 */
[----:B------:R-:W-:Y:S06]  /*81a0*/  BAR.ARV 0xf, 0x100 ;  /* 0x03c4000000007b1d */ /* 0x000fec0000002000 */
[C---:B------:R-:W-:Y:S01]  /*81b0*/  ISETP.GT.AND P0, PT, R3.reuse, R0, PT ;  /* 0x000000000300720c */ /* 0x040fe20003f04270 */
[----:B------:R-:W-:Y:S01]  /*81c0*/  VIADD R3, R3, 0xffffffff ;  /* 0xffffffff03037836 */ /* 0x000fe20000000000 */
[----:B------:R-:W-:Y:S11]  /*81d0*/  @!P1 BRA `(.L_x_5121) ;  /* 0x0000000000049947 */ /* 0x000ff60003800000 */
[----:B------:R-:W-:Y:S01]  /*81e0*/  BPT.TRAP 0x1 ;  /* 0x000000040000795c */ /* 0x000fe20000300000 */
.L_x_5121:
[----:B-----5:R-:W-:-:S05]  /*81f0*/  LEA R5, R5, UR43, 0x3 ;  /* 0x0000002b05057c11 */ /* 0x020fca000f8e18ff */
[----:B0-----:R-:W-:-:S05]  /*8200*/  VIADD R4, R5, 0x38860 ;  /* 0x0003886005047836 */ /* 0x001fca0000000000 */
[----:B------:R-:W-:-:S04]  /*8210*/  PRMT R4, R153, 0x654, R4 ;  /* 0x0000065499047816 */ /* 0x000fc80000000004 */
[----:B------:R1:W-:Y:S01]  /*8220*/  SYNCS.ARRIVE.TRANS64.RED.A1T0 RZ, [R4+URZ], RZ ;  /* 0x000000ff04ff79a7 */ /* 0x0003e2000810043f */
[----:B------:R-:W-:Y:S05]  /*8230*/  @P0 BRA `(.L_x_5122) ;  /* 0xffffffc000a40947 */ /* 0x000fea000383ffff */
.L_x_5120:
[----:B------:R-:W2:Y:S04]  /*8240*/  LDL R51, [R1+0x1c8] ;  /* 0x0001c80001337983 */ /* 0x000ea80000100800 */
[----:B------:R-:W3:Y:S04]  /*8250*/  LDL.64 R18, [R1+0x348] ;  /* 0x0003480001127983 */ /* 0x000ee80000100a00 */
[----:B------:R-:W4:Y:S04]  /*8260*/  LDL.64 R54, [R1+0x210] ;  /* 0x0002100001367983 */ /* 0x000f280000100a00 */
[----:B------:R-:W5:Y:S04]  /*8270*/  LDL.64 R56, [R1+0x220] ;  /* 0x0002200001387983 */ /* 0x000f680000100a00 */
        /* <DEDUP_REMOVED lines=60> */
[----:B01----:R-:W5:Y:S04]  /*8640*/  LDL.64 R4, [R1+0x408] ;  /* 0x0004080001047983 */ /* 0x003f680000100a00 */
[----:B------:R-:W5:Y:S04]  /*8650*/  LDL R50, [R1+0x1d0] ;  /* 0x0001d00001327983 */ /* 0x000f680000100800 */
[----:B------:R-:W5:Y:S01]  /*8660*/  LDL R0, [R1+0x1c8] ;  /* 0x0001c80001007983 */ /* 0x000f620000100800 */
[----:B--2---:R-:W-:-:S05]  /*8670*/  IMAD R22, R51, 0x40, R22 ;  /* 0x0000004033167824 */ /* 0x004fca00078e0216 */
[----:B------:R-:W-:Y:S01]  /*8680*/  LEA R22, R22, UR43, 0x2 ;  /* 0x0000002b16167c11 */ /* 0x000fe2000f8e10ff */
[----:B------:R-:W-:Y:S06]  /*8690*/  BAR.SYNC.DEFER_BLOCKING 0xe, 0x100 ;  /* 0x0384000000007b1d */ /* 0x000fec0000010000 */
[----:B------:R-:W-:Y:S04]  /*86a0*/  LDS R51, [R22+0x38400] ;  /* 0x0384000016337984 */ /* 0x000fe80000000800 */
[----:B------:R-:W3:Y:S01]  /*86b0*/  LDS R22, [R22+0x38420] ;  /* 0x0384200016167984 */ /* 0x000ee20000000800 */
[----:B------:R-:W-:Y:S01]  /*86c0*/  BSSY B0, `(.L_x_5123) ;  /* 0x00000cd000007945 */ /* 0x000fe20003800000 */
[C---:B---3--:R-:W-:Y:S01]  /*86d0*/  FMUL.FTZ R19, R22.reuse, R19 ;  /* 0x0000001316137220 */ /* 0x048fe20000410000 */
[C---:B------:R-:W-:Y:S01]  /*86e0*/  FMUL.FTZ R18, R22.reuse, R18 ;  /* 0x0000001216127220 */ /* 0x040fe20000410000 */
[C---:B----4-:R-:W-:Y:S01]  /*86f0*/  FMUL.FTZ R55, R51.reuse, R55 ;  /* 0x0000003733377220 */ /* 0x050fe20000410000 */
[C---:B------:R-:W-:Y:S01]  /*8700*/  FMUL.FTZ R54, R51.reuse, R54 ;  /* 0x0000003633367220 */ /* 0x040fe20000410000 */
[C---:B-----5:R-:W-:Y:S01]  /*8710*/  FMUL.FTZ R57, R51.reuse, R57 ;  /* 0x0000003933397220 */ /* 0x060fe20000410000 */
[C---:B------:R-:W-:Y:S01]  /*8720*/  FMUL.FTZ R56, R51.reuse, R56 ;  /* 0x0000003833387220 */ /* 0x040fe20000410000 */
[----:B------:R0:W-:Y:S01]  /*8730*/  STL.64 [R1+0x348], R18 ;  /* 0x0003481201007387 */ /* 0x0001e20000100a00 */
        /* <DEDUP_REMOVED lines=116> */
[C---:B0-----:R-:W-:Y:S01]  /*8e80*/  FMUL.FTZ R19, R22.reuse, R3 ;  /* 0x0000000316137220 */ /* 0x041fe20000410000 */
[C---:B------:R-:W-:Y:S01]  /*8e90*/  FMUL.FTZ R18, R22.reuse, R2 ;  /* 0x0000000216127220 */ /* 0x040fe20000410000 */
[C---:B------:R-:W-:Y:S01]  /*8ea0*/  FMUL.FTZ R7, R22.reuse, R7 ;  /* 0x0000000716077220 */ /* 0x040fe20000410000 */
[C---:B------:R-:W-:Y:S01]  /*8eb0*/  FMUL.FTZ R6, R22.reuse, R6 ;  /* 0x0000000616067220 */ /* 0x040fe20000410000 */
[C---:B------:R-:W-:Y:S01]  /*8ec0*/  FMUL.FTZ R5, R22.reuse, R5 ;  /* 0x0000000516057220 */ /* 0x040fe20000410000 */
[----:B------:R-:W-:Y:S01]  /*8ed0*/  FMUL.FTZ R4, R22, R4 ;  /* 0x0000000416047220 */ /* 0x000fe20000410000 */
[----:B------:R-:W-:-:S02]  /*8ee0*/  VIADD R50, R50, 0x1 ;  /* 0x0000000132327836 */ /* 0x000fc40000000000 */
[----:B------:R-:W-:Y:S01]  /*8ef0*/  VIADD R0, R0, 0x1 ;  /* 0x0000000100007836 */ /* 0x000fe20000000000 */
[----:B------:R0:W-:Y:S04]  /*8f00*/  STL.64 [R1+0x210], R54 ;  /* 0x0002103601007387 */ /* 0x0001e80000100a00 */
        /* <DEDUP_REMOVED lines=62> */
[----:B------:R0:W-:Y:S04]  /*92f0*/  STL [R1+0x1d0], R50 ;  /* 0x0001d03201007387 */ /* 0x0001e80000100800 */
[----:B------:R0:W-:Y:S01]  /*9300*/  STL [R1+0x1c8], R0 ;  /* 0x0001c80001007387 */ /* 0x0001e20000100800 */
[----:B------:R-:W-:Y:S06]  /*9310*/  BAR.ARV 0xf, 0x100 ;  /* 0x03c4000000007b1d */ /* 0x000fec0000002000 */
[----:B------:R-:W-:Y:S01]  /*9320*/  ISETP.NE.AND P0, PT, R0, 0x2, PT ;  /* 0x000000020000780c */ /* 0x000fe20003f05270 */
[----:B------:R-:W-:-:S12]  /*9330*/  IMAD.MOV.U32 R3, RZ, RZ, 0x1 ;  /* 0x00000001ff037424 */ /* 0x000fd800078e00ff */
[----:B0-----:R-:W-:Y:S05]  /*9340*/  @P0 BRA `(.L_x_5124) ;  /* 0x0000000000100947 */ /* 0x001fea0003800000 */
[----:B------:R-:W2:Y:S04]  /*9350*/  LDL R0, [R1+0x1cc] ;  /* 0x0001cc0001007983 */ /* 0x000ea80000100800 */
[----:B------:R0:W-:Y:S01]  /*9360*/  STL [R1+0x1c8], RZ ;  /* 0x0001c8ff01007387 */ /* 0x0001e20000100800 */
[----:B--2---:R-:W-:-:S05]  /*9370*/  LOP3.LUT R0, R0, 0x1, RZ, 0x3c, !PT ;  /* 0x0000000100007812 */ /* 0x004fca00078e3cff */
[----:B------:R0:W-:Y:S02]  /*9380*/  STL [R1+0x1cc], R0 ;  /* 0x0001cc0001007387 */ /* 0x0001e40000100800 */
.L_x_5124:
[----:B------:R-:W-:Y:S05]  /*9390*/  BSYNC B0 ;  /* 0x0000000000007941 */ /* 0x000fea0003800000 */
.L_x_5123:
[----:B------:R-:W-:Y:S05]  /*93a0*/  BRA `(.L_x_5118) ;  /* 0x0000018c00607947 */ /* 0x000fea0003800000 */
.L_x_5110:
[----:B------:R-:W0:Y:S01]  /*93b0*/  S2UR UR4, SR_SWINHI ;  /* 0x00000000000479c3 */ /* 0x000e220000002f00 */
[----:B------:R-:W1:Y:S01]  /*93c0*/  S2R R7, SR_CgaCtaId ;  /* 0x0000000000077919 */ /* 0x000e620000008800 */
[----:B------:R-:W-:Y:S01]  /*93d0*/  UMOV UR5, 0x400 ;  /* 0x0000040000057882 */ /* 0x000fe20000000000 */
[----:B------:R-:W-:Y:S01]  /*93e0*/  ULDC UR7, c[0x0][0x448] ;  /* 0x0001120000077ab9 */ /* 0x000fe20000000800 */
[----:B------:R-:W-:Y:S01]  /*93f0*/  ULEA UR43, UR43, UR5, 0x18 ;  /* 0x000000052b2b7291 */ /* 0x000fe2000f8ec03f */
[----:B------:R-:W2:Y:S01]  /*9400*/  S2R R12, SR_CTAID.X ;  /* 0x00000000000c7919 */ /* 0x000ea20000002500 */
[----:B------:R-:W-:Y:S01]  /*9410*/  UISETP.NE.AND UP2, UPT, UR7, 0x1, UPT ;  /* 0x000000010700788c */ /* 0x000fe2000bf45270 */
[----:B------:R-:W-:Y:S01]  /*9420*/  IMAD.U32 R10, RZ, RZ, UR61 ;  /* 0x0000003dff0a7e24 */ /* 0x000fe2000f8e00ff */
[----:B------:R-:W-:Y:S01]  /*9430*/  USHF.L.U32 UR6, UR6, 0x6, URZ ;  /* 0x0000000606067899 */ /* 0x000fe2000800063f */
[----:B------:R-:W-:Y:S01]  /*9440*/  IMAD.MOV.U32 R11, RZ, RZ, 0x80 ;  /* 0x00000080ff0b7424 */ /* 0x000fe200078e00ff */
[----:B------:R-:W-:Y:S01]  /*9450*/  STL [R1+0x10], RZ ;  /* 0x000010ff01007387 */ /* 0x000fe20000100800 */
[----:B------:R-:W-:Y:S01]  /*9460*/  IMAD.U32 R4, RZ, RZ, UR61 ;  /* 0x0000003dff047e24 */ /* 0x000fe2000f8e00ff */
[----:B------:R-:W-:Y:S01]  /*9470*/  ULDC UR44, c[0x0][0x288] ;  /* 0x0000a200002c7ab9 */ /* 0x000fe20000000800 */
[----:B------:R-:W-:Y:S01]  /*9480*/  IMAD.MOV.U32 R5, RZ, RZ, 0x80 ;  /* 0x00000080ff057424 */ /* 0x000fe200078e00ff */
[----:B------:R3:W-:Y:S01]  /*9490*/  STL.64 [R1+0x28], R10 ;  /* 0x0000280a01007387 */ /* 0x0007e20000100a00 */
[----:B------:R-:W-:Y:S01]  /*94a0*/  IMAD.MOV.U32 R6, RZ, RZ, 0x80 ;  /* 0x00000080ff067424 */ /* 0x000fe200078e00ff */
[----:B------:R-:W-:Y:S01]  /*94b0*/  UIADD3 UR40, UR42, 0x1, -UR44 ;  /* 0x000000012a287890 */ /* 0x000fe2000fffe82c */
[----:B------:R-:W-:Y:S01]  /*94c0*/  IMAD.MOV.U32 R8, RZ, RZ, 0x100 ;  /* 0x00000100ff087424 */ /* 0x000fe200078e00ff */
[----:B------:R-:W-:Y:S01]  /*94d0*/  STL [R1+0x38], RZ ;  /* 0x000038ff01007387 */ /* 0x000fe20000100800 */
[----:B------:R-:W-:Y:S01]  /*94e0*/  @UP2 ULDC UR10, c[0x0][0x450] ;  /* 0x00011400000a2ab9 */ /* 0x000fe20000000800 */
[----:B------:R-:W-:Y:S01]  /*94f0*/  UP2UR UR41, UPR, URZ, 0x4 ;  /* 0x000000043f297883 */ /* 0x000fe20008000000 */
[----:B------:R-:W-:Y:S01]  /*9500*/  UMOV UR38, UR43 ;  /* 0x0000002b00267c82 */ /* 0x000fe20008000000 */
[----:B0-----:R-:W-:Y:S01]  /*9510*/  UMOV UR39, UR4 ;  /* 0x0000000400277c82 */ /* 0x001fe20008000000 */
[----:B------:R-:W-:-:S02]  /*9520*/  UIADD3 UR7, UP0, UR38, 0x38850, URZ ;  /* 0x0003885026077890 */ /* 0x000fc4000ff1e03f */
[----:B------:R-:W-:Y:S02]  /*9530*/  UIADD3 UR4, UP1, UR38, 0x38860, URZ ;  /* 0x0003886026047890 */ /* 0x000fe4000ff3e03f */
[----:B------:R-:W-:Y:S02]  /*9540*/  UIADD3.X UR8, URZ, UR39, URZ, UP0, !UPT ;  /* 0x000000273f087290 */ /* 0x000fe400087fe43f */
[----:B------:R-:W-:Y:S01]  /*9550*/  UIADD3.X UR5, URZ, UR39, URZ, UP1, !UPT ;  /* 0x000000273f057290 */ /* 0x000fe20008ffe43f */
[----:B------:R-:W-:Y:S01]  /*9560*/  IMAD.U32 R0, RZ, RZ, UR7 ;  /* 0x00000007ff007e24 */ /* 0x000fe2000f8e00ff */
[----:B------:R-:W-:Y:S01]  /*9570*/  UIADD3 UR7, UP1, UR38, 0x38840, URZ ;  /* 0x0003884026077890 */ /* 0x000fe2000ff3e03f */
[----:B---3--:R-:W-:Y:S01]  /*9580*/  IMAD.U32 R10, RZ, RZ, UR4 ;  /* 0x00000004ff0a7e24 */ /* 0x008fe2000f8e00ff */
[----:B------:R-:W-:Y:S01]  /*9590*/  UIADD3 UR9, UP0, UR38, 0x38830, URZ ;  /* 0x0003883026097890 */ /* 0x000fe2000ff1e03f */
[----:B------:R-:W-:Y:S01]  /*95a0*/  IMAD.U32 R3, RZ, RZ, UR8 ;  /* 0x00000008ff037e24 */ /* 0x000fe2000f8e00ff */
[----:B------:R-:W-:Y:S01]  /*95b0*/  UIADD3.X UR8, URZ, UR39, URZ, UP1, !UPT ;  /* 0x000000273f087290 */ /* 0x000fe20008ffe43f */
[----:B-1----:R-:W-:Y:S01]  /*95c0*/  IMAD.MOV.U32 R9, RZ, RZ, R7 ;  /* 0x000000ffff097224 */ /* 0x002fe200078e0007 */
[----:B------:R-:W-:Y:S01]  /*95d0*/  UIADD3.X UR4, URZ, UR39, URZ, UP0, !UPT ;  /* 0x000000273f047290 */ /* 0x000fe200087fe43f */
[----:B------:R0:W-:Y:S01]  /*95e0*/  STL.128 [R1], R4 ;  /* 0x0000000401007387 */ /* 0x0001e20000100c00 */
[----:B------:R-:W-:-:S03]  /*95f0*/  IMAD.U32 R11, RZ, RZ, UR5 ;  /* 0x00000005ff0b7e24 */ /* 0x000fc6000f8e00ff */
[----:B------:R1:W-:Y:S04]  /*9600*/  STL.64 [R1+0x30], R8 ;  /* 0x0000300801007387 */ /* 0x0003e80000100a00 */
[----:B--2---:R2:W-:Y:S01]  /*9610*/  STL [R1+0x50], R12 ;  /* 0x0000500c01007387 */ /* 0x0045e20000100800 */
[----:B0-----:R-:W-:Y:S01]  /*9620*/  IMAD.U32 R7, RZ, RZ, UR8 ;  /* 0x00000008ff077e24 */ /* 0x001fe2000f8e00ff */
[----:B------:R-:W-:Y:S01]  /*9630*/  @UP2 UIADD3 UR8, UR6, 0x3f, URZ ;  /* 0x0000003f06082890 */ /* 0x000fe2000fffe03f */
[----:B-1----:R-:W-:Y:S02]  /*9640*/  IMAD.MOV.U32 R8, RZ, RZ, R0 ;  /* 0x000000ffff087224 */ /* 0x002fe400078e0000 */
[----:B------:R-:W-:Y:S02]  /*9650*/  IMAD.MOV.U32 R9, RZ, RZ, R3 ;  /* 0x000000ffff097224 */ /* 0x000fe400078e0003 */
[----:B------:R-:W-:Y:S01]  /*9660*/  IMAD.U32 R4, RZ, RZ, UR9 ;  /* 0x00000009ff047e24 */ /* 0x000fe2000f8e00ff */
[----:B------:R-:W-:Y:S01]  /*9670*/  @UP2 ULDC UR9, c[0x0][0x44c] ;  /* 0x0001130000092ab9 */ /* 0x000fe20000000800 */
[----:B------:R-:W-:Y:S01]  /*9680*/  IMAD.U32 R5, RZ, RZ, UR4 ;  /* 0x00000004ff057e24 */ /* 0x000fe2000f8e00ff */
[----:B------:R-:W-:Y:S01]  /*9690*/  ULDC.64 UR4, c[0x0][0xad8] ;  /* 0x0002b60000047ab9 */ /* 0x000fe20000000a00 */
[----:B------:R-:W-:Y:S01]  /*96a0*/  IMAD.U32 R6, RZ, RZ, UR7 ;  /* 0x00000007ff067e24 */ /* 0x000fe2000f8e00ff */
[----:B------:R-:W-:Y:S01]  /*96b0*/  UIMAD.WIDE.U32 UR8, UR8, UR9, URZ ;  /* 0x00000009080872a5 */ /* 0x000fe2000f8e003f */
[----:B------:R2:W-:Y:S01]  /*96c0*/  STL.128 [R1+0x40], R8 ;  /* 0x0000400801007387 */ /* 0x0005e20000100c00 */
[----:B------:R-:W-:-:S02]  /*96d0*/  UISETP.GE.AND UP0, UPT, UR5, 0x1, UPT ;  /* 0x000000010500788c */ /* 0x000fc4000bf06270 */
[----:B------:R-:W-:Y:S01]  /*96e0*/  UIADD3 UR7, UR6, 0x3f, URZ ;  /* 0x0000003f06077890 */ /* 0x000fe2000fffe03f */
[----:B------:R2:W-:Y:S01]  /*96f0*/  STL.64 [R1+0x18], R4 ;  /* 0x0000180401007387 */ /* 0x0005e20000100a00 */
[----:B------:R-:W-:Y:S02]  /*9700*/  @UP2 USHF.R.U32.HI UR7, URZ, UR10, UR9 ;  /* 0x0000000a3f072299 */ /* 0x000fe40008011609 */
[----:B------:R-:W-:Y:S01]  /*9710*/  PLOP3.LUT P0, PT, PT, PT, UP0, 0x40, 0x0 ;  /* 0x000000000000781c */ /* 0x000fe20003f0e808 */
[----:B------:R2:W-:Y:S01]  /*9720*/  STL.64 [R1+0x20], R6 ;  /* 0x0000200601007387 */ /* 0x0005e20000100a00 */
[----:B------:R-:W-:Y:S02]  /*9730*/  UIADD3 UR7, UR40, UR7, URZ ;  /* 0x0000000728077290 */ /* 0x000fe4000fffe03f */
[----:B------:R-:W-:Y:S02]  /*9740*/  UP2UR UR60, UPR, URZ, 0x1 ;  /* 0x000000013f3c7883 */ /* 0x000fe40008000000 */
[----:B------:R-:W-:-:S06]  /*9750*/  UIADD3 UR4, UR7, UR4, URZ ;  /* 0x0000000407047290 */ /* 0x000fcc000fffe03f */
[----:B------:R-:W-:Y:S01]  /*9760*/  IMAD.U32 R0, RZ, RZ, UR4 ;  /* 0x00000004ff007e24 */ /* 0x000fe2000f8e00ff */
[----:B--2---:R-:W-:Y:S06]  /*9770*/  @P0 BRA `(.L_x_5125) ;  /* 0x0000000000400947 */ /* 0x004fec0003800000 */
        /* <DEDUP_REMOVED lines=10> */
.L_x_5126:
[----:B------:R-:W-:-:S11]  /*9820*/  UISETP.NE.AND UP0, UPT, UR5, 0x1, UPT ;  /* 0x000000010500788c */ /* 0x000fd6000bf05270 */
[----:B------:R-:W-:Y:S02]  /*9830*/  @UP0 ULDC.64 UR10, c[0x0][0xae0] ;  /* 0x0002b800000a0ab9 */ /* 0x000fe40000000a00 */
[----:B------:R-:W-:-:S04]  /*9840*/  UIMAD.WIDE.U32 UR8, UR4, UR10, URZ ;  /* 0x0000000a040872a5 */ /* 0x000fc8000f8e003f */
[----:B------:R-:W-:-:S12]  /*9850*/  @UP0 USHF.R.U32.HI UR4, URZ, UR11, UR9 ;  /* 0x0000000b3f040299 */ /* 0x000fd80008011609 */
.L_x_5127:
[----:B------:R-:W-:-:S06]  /*9860*/  UIMAD UR4, UR4, UR5, UR5 ;  /* 0x00000005040472a4 */ /* 0x000fcc000f8e0205 */
[----:B------:R-:W-:-:S07]  /*9870*/  VIMNMX R0, R0, UR4, PT ;  /* 0x0000000400007c48 */ /* 0x000fce000bfe0100 */
.L_x_5125:
[----:B------:R-:W-:Y:S01]  /*9880*/  UISETP.NE.AND UP0, UPT, UR41, URZ, UPT ;  /* 0x0000003f2900728c */ /* 0x000fe2000bf05270 */
[----:B------:R-:W-:Y:S01]  /*9890*/  VIADD R0, R0, 0x3f ;  /* 0x0000003f00007836 */ /* 0x000fe20000000000 */
[----:B------:R-:W-:Y:S02]  /*98a0*/  UIADD3 UR4, UR42, 0x3f, URZ ;  /* 0x0000003f2a047890 */ /* 0x000fe4000fffe03f */
[----:B------:R-:W-:Y:S02]  /*98b0*/  UIADD3 UR44, UR42, -UR44, URZ ;  /* 0x8000002c2a2c7290 */ /* 0x000fe4000fffe03f */
[----:B------:R-:W-:Y:S01]  /*98c0*/  USHF.R.S32.HI UR7, URZ, 0x1f, UR4 ;  /* 0x0000001f3f077899 */ /* 0x000fe20008011404 */
[----:B------:R-:W-:Y:S01]  /*98d0*/  SHF.R.S32.HI R3, RZ, 0x1f, R0 ;  /* 0x0000001fff037819 */ /* 0x000fe20000011400 */
[----:B------:R-:W-:Y:S02]  /*98e0*/  ULDC UR10, c[0x0][0xad4] ;  /* 0x0002b500000a7ab9 */ /* 0x000fe40000000800 */
[----:B------:R-:W-:Y:S01]  /*98f0*/  ULEA.HI UR7, UR7, UR4, URZ, 0x6 ;  /* 0x0000000407077291 */ /* 0x000fe2000f8f303f */
[----:B------:R-:W-:Y:S01]  /*9900*/  LEA.HI R3, R3, R0, RZ, 0x6 ;  /* 0x0000000003037211 */ /* 0x000fe200078f30ff */
[----:B------:R-:W-:Y:S01]  /*9910*/  @UP0 ULDC UR8, c[0x0][0x44c] ;  /* 0x0001130000080ab9 */ /* 0x000fe20000000800 */
[----:B------:R-:W-:Y:S01]  /*9920*/  @UP0 ULDC UR11, c[0x0][0x450] ;  /* 0x00011400000b0ab9 */ /* 0x000fe20000000800 */
[----:B------:R-:W-:Y:S01]  /*9930*/  UIMAD.WIDE.U32 UR8, UR6, UR8, URZ ;  /* 0x00000008060872a5 */ /* 0x000fe2000f8e003f */
[----:B------:R-:W-:Y:S01]  /*9940*/  SHF.R.S32.HI R3, RZ, 0x6, R3 ;  /* 0x00000006ff037819 */ /* 0x000fe20000011403 */
[----:B------:R-:W-:-:S02]  /*9950*/  USHF.R.S32.HI UR7, URZ, 0x6, UR7 ;  /* 0x000000063f077899 */ /* 0x000fc40008011407 */
[----:B------:R-:W-:Y:S02]  /*9960*/  @UP0 USHF.R.U32.HI UR6, URZ, UR11, UR9 ;  /* 0x0000000b3f060299 */ /* 0x000fe40008011609 */
[----:B------:R-:W-:Y:S02]  /*9970*/  UISETP.GE.AND UP0, UPT, UR5, 0x1, UPT ;  /* 0x000000010500788c */ /* 0x000fe4000bf06270 */
[----:B------:R-:W-:Y:S01]  /*9980*/  UIADD3 UR6, UR44, UR6, URZ ;  /* 0x000000062c067290 */ /* 0x000fe2000fffe03f */
[----:B------:R-:W-:-:S03]  /*9990*/  VIMNMX R8, R3, UR7, PT ;  /* 0x0000000703087c48 */ /* 0x000fc6000bfe0100 */
[----:B------:R-:W-:Y:S01]  /*99a0*/  PLOP3.LUT P0, PT, PT, PT, UP0, 0x40, 0x0 ;  /* 0x000000000000781c */ /* 0x000fe20003f0e808 */
[----:B------:R-:W-:-:S06]  /*99b0*/  UIADD3 UR4, UR6, -UR10, URZ ;  /* 0x8000000a06047290 */ /* 0x000fcc000fffe03f */
[----:B------:R-:W-:-:S06]  /*99c0*/  IMAD.U32 R0, RZ, RZ, UR4 ;  /* 0x00000004ff007e24 */ /* 0x000fcc000f8e00ff */
[----:B------:R-:W-:Y:S05]  /*99d0*/  @P0 BRA `(.L_x_5128) ;  /* 0x0000000000440947 */ /* 0x000fea0003800000 */
[----:B------:R-:W-:Y:S02]  /*99e0*/  UMOV UR4, UR6 ;  /* 0x0000000600047c82 */ /* 0x000fe40008000000 */
        /* <DEDUP_REMOVED lines=10> */
.L_x_5129:
[----:B------:R-:W-:-:S11]  /*9a90*/  UISETP.NE.AND UP0, UPT, UR5, 0x1, UPT ;  /* 0x000000010500788c */ /* 0x000fd6000bf05270 */
[----:B------:R-:W-:Y:S02]  /*9aa0*/  @UP0 ULDC.64 UR8, c[0x0][0xae0] ;  /* 0x0002b80000080ab9 */ /* 0x000fe40000000a00 */
[----:B------:R-:W-:-:S04]  /*9ab0*/  UIMAD.WIDE.U32 UR6, UR4, UR8, URZ ;  /* 0x00000008040672a5 */ /* 0x000fc8000f8e003f */
[----:B------:R-:W-:-:S12]  /*9ac0*/  @UP0 USHF.R.U32.HI UR4, URZ, UR9, UR7 ;  /* 0x000000093f040299 */ /* 0x000fd80008011607 */
.L_x_5130:
[----:B------:R-:W-:-:S06]  /*9ad0*/  UIMAD UR4, UR4, UR5, URZ ;  /* 0x00000005040472a4 */ /* 0x000fcc000f8e023f */
[----:B------:R-:W-:-:S07]  /*9ae0*/  VIMNMX R0, R0, UR4, !PT ;  /* 0x0000000400007c48 */ /* 0x000fce000ffe0100 */
.L_x_5128:
        /* <DEDUP_REMOVED lines=13> */
[----:B------:R-:W0:Y:S01]  /*9bc0*/  I2F.RP R3, R6 ;  /* 0x0000000600037306 */ /* 0x000e220000209400 */
[----:B------:R-:W-:Y:S02]  /*9bd0*/  IABS R12, R11 ;  /* 0x0000000b000c7213 */ /* 0x000fe40000000000 */
[----:B------:R-:W-:-:S05]  /*9be0*/  IMAD.IADD R0, R0, 0x1, -R9 ;  /* 0x0000000100007824 */ /* 0x000fca00078e0a09 */
        /* <DEDUP_REMOVED lines=23> */
.L_x_5131:
[----:B------:R-:W-:Y:S01]  /*9d60*/  IMAD R22, R22, R177, R9 ;  /* 0x000000b116167224 */ /* 0x000fe200078e0209 */
[----:B------:R-:W-:-:S04]  /*9d70*/  PRMT R3, RZ, 0x7610, R3 ;  /* 0x00007610ff037816 */ /* 0x000fc80000000003 */
[----:B------:R-:W-:-:S04]  /*9d80*/  VIADDMNMX R177, R22, R177, R8, PT ;  /* 0x000000b116b17246 */ /* 0x000fc80003800108 */
[----:B------:R-:W-:-:S13]  /*9d90*/  ISETP.GT.AND P0, PT, R177, R22, PT ;  /* 0x00000016b100720c */ /* 0x000fda0003f04270 */
[----:B------:R-:W-:Y:S05]  /*9da0*/  @!P0 BRA `(.L_x_5118) ;  /* 0x0000018000e08947 */ /* 0x000fea0003800000 */
[----:B------:R-:W-:Y:S01]  /*9db0*/  SHF.R.S32.HI R3, RZ, 0x1f, R154 ;  /* 0x0000001fff037819 */ /* 0x000fe2000001149a */
[----:B------:R-:W-:Y:S01]  /*9dc0*/  UIADD3 UR8, UR43, 0x400, URZ ;  /* 0x000004002b087890 */ /* 0x000fe2000fffe03f */
[----:B------:R-:W-:Y:S01]  /*9dd0*/  IMAD.MOV.U32 R4, RZ, RZ, 0x1 ;  /* 0x00000001ff047424 */ /* 0x000fe200078e00ff */
[----:B------:R-:W-:Y:S01]  /*9de0*/  UIADD3 UR6, UR43, 0x26400, URZ ;  /* 0x000264002b067890 */ /* 0x000fe2000fffe03f */
[----:B------:R-:W-:Y:S01]  /*9df0*/  LEA.HI R70, R3, R154, RZ, 0x7 ;  /* 0x0000009a03467211 */ /* 0x000fe200078f38ff */
[----:B------:R-:W-:Y:S01]  /*9e00*/  UIADD3 UR5, UR43, 0x22400, URZ ;  /* 0x000224002b057890 */ /* 0x000fe2000fffe03f */
[----:B------:R-:W-:Y:S01]  /*9e10*/  IMAD.MOV.U32 R5, RZ, RZ, RZ ;  /* 0x000000ffff057224 */ /* 0x000fe200078e00ff */
[----:B------:R-:W-:Y:S01]  /*9e20*/  UIADD3 UR4, UR43, 0x20400, URZ ;  /* 0x000204002b047890 */ /* 0x000fe2000fffe03f */
[----:B------:R-:W-:Y:S01]  /*9e30*/  SHF.R.S32.HI R72, RZ, 0x7, R70 ;  /* 0x00000007ff487819 */ /* 0x000fe20000011446 */
[----:B------:R-:W-:Y:S01]  /*9e40*/  USHF.R.U32.HI UR6, URZ, 0x4, UR6 ;  /* 0x000000043f067899 */ /* 0x000fe20008011606 */
[----:B------:R-:W-:Y:S01]  /*9e50*/  IMAD.MOV.U32 R6, RZ, RZ, 0x1 ;  /* 0x00000001ff067424 */ /* 0x000fe200078e00ff */
[----:B------:R-:W-:Y:S01]  /*9e60*/  USHF.R.U32.HI UR7, URZ, 0x4, UR8 ;  /* 0x000000043f077899 */ /* 0x000fe20008011608 */
[----:B------:R-:W-:Y:S01]  /*9e70*/  IMAD.MOV.U32 R7, RZ, RZ, RZ ;  /* 0x000000ffff077224 */ /* 0x000fe200078e00ff */
[----:B------:R-:W0:Y:S01]  /*9e80*/  SHFL.IDX PT, R0, R72, RZ, 0x1f ;  /* 0x00001fff48007589 */ /* 0x000e2200000e0000 */
[----:B------:R-:W-:Y:S01]  /*9e90*/  USHF.R.U32.HI UR5, URZ, 0x4, UR5 ;  /* 0x000000043f057899 */ /* 0x000fe20008011605 */
[----:B------:R-:W-:Y:S01]  /*9ea0*/  IMAD.MOV.U32 R13, RZ, RZ, 0x40000040 ;  /* 0x40000040ff0d7424 */ /* 0x000fe200078e00ff */
[----:B------:R-:W-:Y:S01]  /*9eb0*/  UIADD3 UR9, UP0, UR38, 0x38400, URZ ;  /* 0x0003840026097890 */ /* 0x000fe2000ff1e03f */
[----:B------:R1:W-:Y:S01]  /*9ec0*/  STL.128 [R1+0x60], R4 ;  /* 0x0000600401007387 */ /* 0x0003e20000100c00 */
[----:B------:R-:W-:-:S02]  /*9ed0*/  USHF.R.U32.HI UR4, URZ, 0x4, UR4 ;  /* 0x000000043f047899 */ /* 0x000fc40008011604 */
[----:B------:R-:W-:Y:S01]  /*9ee0*/  ULOP3.LUT UR6, UR6, 0x3fff, URZ, 0xc0, !UPT ;  /* 0x00003fff06067892 */ /* 0x000fe2000f8ec03f */
[----:B------:R-:W-:Y:S01]  /*9ef0*/  STL [R1+0x74], R154 ;  /* 0x0000749a01007387 */ /* 0x000fe20000100800 */
[----:B------:R-:W-:Y:S01]  /*9f00*/  ULOP3.LUT UR7, UR7, 0x3fff, URZ, 0xc0, !UPT ;  /* 0x00003fff07077892 */ /* 0x000fe2000f8ec03f */
[----:B------:R-:W-:Y:S01]  /*9f10*/  IMAD.U32 R8, RZ, RZ, UR9 ;  /* 0x00000009ff087e24 */ /* 0x000fe2000f8e00ff */
[----:B------:R-:W-:Y:S02]  /*9f20*/  ULOP3.LUT UR5, UR5, 0x3fff, URZ, 0xc0, !UPT ;  /* 0x00003fff05057892 */ /* 0x000fe4000f8ec03f */
[----:B------:R-:W-:Y:S02]  /*9f30*/  UIADD3.X UR10, URZ, UR39, URZ, UP0, !UPT ;  /* 0x000000273f0a7290 */ /* 0x000fe400087fe43f */
[----:B------:R-:W-:Y:S02]  /*9f40*/  ULOP3.LUT UR4, UR4, 0x3fff, URZ, 0xc0, !UPT ;  /* 0x00003fff04047892 */ /* 0x000fe4000f8ec03f */
[----:B------:R-:W-:-:S02]  /*9f50*/  ULOP3.LUT UR6, UR6, 0x10000, URZ, 0xfc, !UPT ;  /* 0x0001000006067892 */ /* 0x000fc4000f8efc3f */
[----:B------:R-:W-:Y:S01]  /*9f60*/  ULOP3.LUT UR7, UR7, 0x10000, URZ, 0xfc, !UPT ;  /* 0x0001000007077892 */ /* 0x000fe2000f8efc3f */
[----:B------:R-:W-:Y:S01]  /*9f70*/  IMAD.U32 R9, RZ, RZ, UR10 ;  /* 0x0000000aff097e24 */ /* 0x000fe2000f8e00ff */
[----:B------:R-:W-:Y:S01]  /*9f80*/  ULOP3.LUT UR5, UR5, 0x10000, URZ, 0xfc, !UPT ;  /* 0x0001000005057892 */ /* 0x000fe2000f8efc3f */
[----:B-1----:R-:W-:Y:S01]  /*9f90*/  IMAD.MOV.U32 R5, RZ, RZ, 0x40000040 ;  /* 0x40000040ff057424 */ /* 0x002fe200078e00ff */
[----:B------:R-:W-:Y:S01]  /*9fa0*/  ULOP3.LUT UR4, UR4, 0x10000, URZ, 0xfc, !UPT ;  /* 0x0001000004047892 */ /* 0x000fe2000f8efc3f */
[----:B0-----:R-:W-:Y:S01]  /*9fb0*/  LEA.HI R3, R0, R0, RZ, 0x1 ;  /* 0x0000000000037211 */ /* 0x001fe200078f08ff */
[----:B------:R-:W-:Y:S01]  /*9fc0*/  IMAD.U32 R10, RZ, RZ, UR6 ;  /* 0x00000006ff0a7e24 */ /* 0x000fe2000f8e00ff */
[----:B------:R0:W-:Y:S01]  /*9fd0*/  STL.64 [R1+0x58], R8 ;  /* 0x0000580801007387 */ /* 0x0001e20000100a00 */
[----:B------:R-:W-:Y:S01]  /*9fe0*/  IMAD.U32 R11, RZ, RZ, UR7 ;  /* 0x00000007ff0b7e24 */ /* 0x000fe2000f8e00ff */
[----:B------:R-:W-:Y:S01]  /*9ff0*/  LOP3.LUT R3, R3, 0x6, RZ, 0xc0, !PT ;  /* 0x0000000603037812 */ /* 0x000fe200078ec0ff */
[----:B------:R-:W-:Y:S01]  /*a000*/  IMAD.U32 R12, RZ, RZ, UR4 ;  /* 0x00000004ff0c7e24 */ /* 0x000fe2000f8e00ff */
[----:B------:R-:W-:Y:S01]  /*a010*/  UIADD3 UR4, UR43, 0x36400, URZ ;  /* 0x000364002b047890 */ /* 0x000fe2000fffe03f */
[----:B------:R-:W-:-:S02]  /*a020*/  IMAD.MOV.U32 R4, RZ, RZ, R10 ;  /* 0x000000ffff047224 */ /* 0x000fc400078e000a */
[----:B------:R-:W-:Y:S01]  /*a030*/  IMAD.IADD R0, R0, 0x1, -R3 ;  /* 0x0000000100007824 */ /* 0x000fe200078e0a03 */
[----:B------:R-:W-:Y:S01]  /*a040*/  ULOP3.LUT UP0, URZ, UR4, 0x3ff, URZ, 0xc0, !UPT ;  /* 0x000003ff043f7892 */ /* 0x000fe2000f80c03f */
[----:B------:R-:W-:Y:S01]  /*a050*/  IMAD.U32 R3, RZ, RZ, UR5 ;  /* 0x00000005ff037e24 */ /* 0x000fe2000f8e00ff */
[----:B------:R1:W-:Y:S01]  /*a060*/  STL.64 [R1+0x78], R12 ;  /* 0x0000780c01007387 */ /* 0x0003e20000100a00 */
[----:B------:R-:W-:Y:S01]  /*a070*/  IMAD.MOV.U32 R6, RZ, RZ, R11 ;  /* 0x000000ffff067224 */ /* 0x000fe200078e000b */
[----:B------:R-:W-:Y:S01]  /*a080*/  LEA R0, R0, UR8, 0xf ;  /* 0x0000000800007c11 */ /* 0x000fe2000f8e78ff */
[----:B------:R-:W-:Y:S01]  /*a090*/  IMAD.MOV.U32 R7, RZ, RZ, 0x40000040 ;  /* 0x40000040ff077424 */ /* 0x000fe200078e00ff */
[----:B------:R-:W-:Y:S01]  /*a0a0*/  PLOP3.LUT P0, PT, PT, PT, UP0, 0x80, 0x0 ;  /* 0x000000000000781c */ /* 0x000fe20003f0f008 */
[----:B0-----:R-:W-:Y:S01]  /*a0b0*/  IMAD.MOV.U32 R8, RZ, RZ, R3 ;  /* 0x000000ffff087224 */ /* 0x001fe200078e0003 */
[----:B------:R-:W-:Y:S01]  /*a0c0*/  SHF.R.U32.HI R0, RZ, 0x4, R0 ;  /* 0x00000004ff007819 */ /* 0x000fe20000011600 */
[----:B------:R-:W-:Y:S01]  /*a0d0*/  IMAD.MOV.U32 R9, RZ, RZ, 0x40000040 ;  /* 0x40000040ff097424 */ /* 0x000fe200078e00ff */
[----:B------:R1:W-:Y:S01]  /*a0e0*/  STL.128 [R1+0x90], R4 ;  /* 0x0000900401007387 */ /* 0x0003e20000100c00 */
[----:B------:R-:W-:Y:S01]  /*a0f0*/  IMAD.MOV.U32 R11, RZ, RZ, 0x40000040 ;  /* 0x40000040ff0b7424 */ /* 0x000fe200078e00ff */
[----:B------:R-:W-:-:S04]  /*a100*/  LOP3.LUT R0, R0, 0x3fff, RZ, 0xc0, !PT ;  /* 0x00003fff00007812 */ /* 0x000fc800078ec0ff */
[----:B------:R-:W-:Y:S01]  /*a110*/  LOP3.LUT R10, R0, 0x2000000, RZ, 0xfc, !PT ;  /* 0x02000000000a7812 */ /* 0x000fe200078efcff */
[----:B------:R-:W-:-:S04]  /*a120*/  IMAD.MOV.U32 R0, RZ, RZ, R154 ;  /* 0x000000ffff007224 */ /* 0x000fc800078e009a */
[----:B------:R1:W-:Y:S01]  /*a130*/  STL.128 [R1+0x80], R8 ;  /* 0x0000800801007387 */ /* 0x0003e20000100c00 */
[----:B------:R-:W-:Y:S05]  /*a140*/  @!P0 BRA `(.L_x_5132) ;  /* 0x0000000000448947 */ /* 0x000fea0003800000 */
[----:B------:R-:W-:Y:S01]  /*a150*/  MOV R0, 0x0 ;  /* 0x0000000000007802 */ /* 0x000fe20000000f00 */
[----:B------:R-:W-:Y:S01]  /*a160*/  ULDC.64 UR4, c[0x4][0xf0] ;  /* 0x01003c0000047ab9 */ /* 0x000fe20000000a00 */
[----:B------:R-:W-:Y:S01]  /*a170*/  ULDC.64 UR6, c[0x4][0x58] ;  /* 0x0100160000067ab9 */ /* 0x000fe20000000a00 */
[----:B-1----:R-:W-:Y:S01]  /*a180*/  IMAD.U32 R4, RZ, RZ, UR4 ;  /* 0x00000004ff047e24 */ /* 0x002fe2000f8e00ff */
        /* <DEDUP_REMOVED lines=12> */
.L_x_5133:
[----:B------:R0:W5:Y:S02]  /*a250*/  LDL R0, [R1+0x74] ;  /* 0x0000740001007983 */ /* 0x0001640000100800 */
.L_x_5132:
[----:B------:R-:W2:Y:S01]  /*a260*/  LDL R49, [R1+0x1d4] ;  /* 0x0001d40001317983 */ /* 0x000ea20000100800 */
[----:B-----5:R-:W-:Y:S01]  /*a270*/  SHF.R.S32.HI R3, RZ, 0x1f, R0 ;  /* 0x0000001fff037819 */ /* 0x020fe20000011400 */
[----:B-1----:R-:W-:Y:S01]  /*a280*/  IMAD.MOV.U32 R4, RZ, RZ, R42 ;  /* 0x000000ffff047224 */ /* 0x002fe200078e002a */
[----:B------:R-:W-:Y:S01]  /*a290*/  LOP3.LUT R11, R70, 0xffffff80, RZ, 0xc0, !PT ;  /* 0xffffff80460b7812 */ /* 0x000fe200078ec0ff */
[----:B------:R-:W-:Y:S01]  /*a2a0*/  IMAD.MOV.U32 R5, RZ, RZ, R43 ;  /* 0x000000ffff057224 */ /* 0x000fe200078e002b */
[CC--:B------:R-:W-:Y:S01]  /*a2b0*/  LEA.HI R8, R3.reuse, R0.reuse, RZ, 0x4 ;  /* 0x0000000003087211 */ /* 0x0c0fe200078f20ff */
[----:B------:R-:W-:Y:S01]  /*a2c0*/  IMAD.MOV.U32 R6, RZ, RZ, R48 ;  /* 0x000000ffff067224 */ /* 0x000fe200078e0030 */
[----:B------:R-:W-:Y:S01]  /*a2d0*/  LEA.HI R3, R3, R0, RZ, 0x5 ;  /* 0x0000000003037211 */ /* 0x000fe200078f28ff */
[----:B------:R-:W-:Y:S01]  /*a2e0*/  IMAD.IADD R12, R154, 0x1, -R11 ;  /* 0x000000019a0c7824 */ /* 0x000fe200078e0a0b */
[----:B------:R-:W-:Y:S01]  /*a2f0*/  LOP3.LUT R9, R8, 0xfffffff0, RZ, 0xc0, !PT ;  /* 0xfffffff008097812 */ /* 0x000fe200078ec0ff */
[----:B------:R-:W-:Y:S01]  /*a300*/  IMAD.MOV.U32 R7, RZ, RZ, R51 ;  /* 0x000000ffff077224 */ /* 0x000fe200078e0033 */
[----:B------:R-:W-:Y:S01]  /*a310*/  LEA.HI R11, R72, R72, RZ, 0x1 ;  /* 0x00000048480b7211 */ /* 0x000fe200078f08ff */
[----:B------:R-:W-:Y:S01]  /*a320*/  IMAD.SHL.U32 R3, R3, 0x20, RZ ;  /* 0x0000002003037824 */ /* 0x000fe200078e00ff */
[----:B------:R-:W-:Y:S01]  /*a330*/  SHF.R.S32.HI R13, RZ, 0x1f, R12 ;  /* 0x0000001fff0d7819 */ /* 0x000fe2000001140c */
[----:B------:R-:W-:Y:S01]  /*a340*/  IMAD.IADD R9, R0, 0x1, -R9 ;  /* 0x0000000100097824 */ /* 0x000fe200078e0a09 */
[----:B------:R1:W-:Y:S01]  /*a350*/  STL.128 [R1+0x110], R4 ;  /* 0x0001100401007387 */ /* 0x0003e20000100c00 */
[----:B------:R-:W-:Y:S01]  /*a360*/  LOP3.LUT R11, R11, 0xfffffe, RZ, 0xc0, !PT ;  /* 0x00fffffe0b0b7812 */ /* 0x000fe200078ec0ff */
[----:B------:R-:W3:Y:S01]  /*a370*/  LDC.64 R74, c[0x0][0xad0] ;  /* 0x0002b400ff4a7b82 */ /* 0x000ee20000000a00 */
[----:B------:R-:W-:Y:S01]  /*a380*/  LOP3.LUT R3, R3, 0xfffffc00, RZ, 0xc0, !PT ;  /* 0xfffffc0003037812 */ /* 0x000fe200078ec0ff */
[----:B------:R-:W-:Y:S01]  /*a390*/  VIADD R14, R37, 0xffffff80 ;  /* 0xffffff80250e7836 */ /* 0x000fe20000000000 */
[----:B------:R-:W-:Y:S01]  /*a3a0*/  SHF.R.S32.HI R10, RZ, 0x1f, R9 ;  /* 0x0000001fff0a7819 */ /* 0x000fe20000011409 */
[----:B------:R-:W-:Y:S01]  /*a3b0*/  IMAD.IADD R11, R72, 0x1, -R11 ;  /* 0x00000001480b7824 */ /* 0x000fe200078e0a0b */
[----:B------:R4:W-:Y:S01]  /*a3c0*/  STL.64 [R1+0xb8], R30 ;  /* 0x0000b81e01007387 */ /* 0x0009e20000100a00 */
[----:B------:R-:W-:Y:S01]  /*a3d0*/  IMAD.MOV.U32 R48, RZ, RZ, RZ ;  /* 0x000000ffff307224 */ /* 0x000fe200078e00ff */
[----:B------:R-:W-:Y:S01]  /*a3e0*/  LEA.HI R10, R10, R9, RZ, 0x3 ;  /* 0x000000090a0a7211 */ /* 0x000fe200078f18ff */
[----:B------:R-:W0:Y:S01]  /*a3f0*/  LDC.64 R154, c[0x0][0xad8] ;  /* 0x0002b600ff9a7b82 */ /* 0x000e220000000a00 */
[----:B------:R-:W-:Y:S01]  /*a400*/  STL [R1+0xcc], R14 ;  /* 0x0000cc0e01007387 */ /* 0x000fe20000100800 */
[----:B------:R-:W-:Y:S03]  /*a410*/  BSSY B0, `(.L_x_5134) ;  /* 0x0000043000007945 */ /* 0x000fe60003800000 */
[----:B------:R4:W-:Y:S01]  /*a420*/  STL.64 [R1+0xc0], R28 ;  /* 0x0000c01c01007387 */ /* 0x0009e20000100a00 */
[C---:B-1----:R-:W-:Y:S01]  /*a430*/  LOP3.LUT R4, R10.reuse, 0xfffffff8, RZ, 0xc0, !PT ;  /* 0xfffffff80a047812 */ /* 0x042fe200078ec0ff */
[----:B------:R-:W-:Y:S01]  /*a440*/  IMAD.SHL.U32 R10, R10, 0x40, RZ ;  /* 0x000000400a0a7824 */ /* 0x000fe200078e00ff */
[-C--:B------:R-:W-:Y:S01]  /*a450*/  LEA.HI R6, R13, R12.reuse, RZ, 0x2 ;  /* 0x0000000c0d067211 */ /* 0x080fe200078f10ff */
[----:B------:R-:W1:Y:S01]  /*a460*/  LDC.64 R172, c[0x0][0xae0] ;  /* 0x0002b800ffac7b82 */ /* 0x000e620000000a00 */
[----:B----4-:R-:W-:Y:S01]  /*a470*/  IADD3 R30, P2, R46, 0x70, RZ ;  /* 0x000000702e1e7810 */ /* 0x010fe20007f5e0ff */
[----:B------:R-:W-:Y:S01]  /*a480*/  IMAD.IADD R4, R9, 0x1, -R4 ;  /* 0x0000000109047824 */ /* 0x000fe200078e0a04 */
[----:B------:R-:W-:Y:S01]  /*a490*/  LOP3.LUT R5, R6, 0x7ffffffc, RZ, 0xc0, !PT ;  /* 0x7ffffffc06057812 */ /* 0x000fe200078ec0ff */
[----:B------:R4:W-:Y:S01]  /*a4a0*/  STL.U8 [R1+0xc8], RZ ;  /* 0x0000c8ff01007387 */ /* 0x0009e20000100000 */
[--C-:B------:R-:W-:Y:S01]  /*a4b0*/  SHF.R.S32.HI R7, RZ, 0x2, R6.reuse ;  /* 0x00000002ff077819 */ /* 0x100fe20000011406 */
[----:B------:R-:W-:Y:S01]  /*a4c0*/  IMAD.SHL.U32 R0, R4, 0x40, RZ ;  /* 0x0000004004007824 */ /* 0x000fe200078e00ff */
[----:B------:R-:W-:Y:S01]  /*a4d0*/  SHF.R.S32.HI R6, RZ, 0x1f, R6 ;  /* 0x0000001fff067819 */ /* 0x000fe20000011406 */
[----:B------:R-:W-:Y:S01]  /*a4e0*/  IMAD.MOV.U32 R29, RZ, RZ, R50 ;  /* 0x000000ffff1d7224 */ /* 0x000fe200078e0032 */
[----:B------:R-:W-:Y:S01]  /*a4f0*/  SHF.R.U32.HI R9, RZ, 0x1, R8 ;  /* 0x00000001ff097819 */ /* 0x000fe20000011608 */
[----:B------:R-:W-:Y:S01]  /*a500*/  IMAD.IADD R8, R12, 0x1, -R5 ;  /* 0x000000010c087824 */ /* 0x000fe200078e0a05 */
[----:B------:R-:W-:Y:S01]  /*a510*/  LEA.HI R6, R6, R7, RZ, 0x3 ;  /* 0x0000000706067211 */ /* 0x000fe200078f18ff */
[----:B------:R-:W-:Y:S01]  /*a520*/  IMAD.MOV.U32 R28, RZ, RZ, R33 ;  /* 0x000000ffff1c7224 */ /* 0x000fe200078e0021 */
[----:B------:R-:W-:Y:S01]  /*a530*/  LOP3.LUT R0, R0, 0x1c0, RZ, 0xc0, !PT ;  /* 0x000001c000007812 */ /* 0x000fe200078ec0ff */
[----:B------:R-:W-:Y:S01]  /*a540*/  IMAD R8, R11, 0x80, R8 ;  /* 0x000000800b087824 */ /* 0x000fe200078e0208 */
[----:B------:R-:W-:Y:S01]  /*a550*/  LEA.HI R12, R13, R12, RZ, 0x5 ;  /* 0x0000000c0d0c7211 */ /* 0x000fe200078f28ff */
[----:B------:R-:W-:Y:S01]  /*a560*/  IMAD.U32 R11, RZ, RZ, UR39 ;  /* 0x00000027ff0b7e24 */ /* 0x000fe2000f8e00ff */
[----:B------:R-:W-:Y:S01]  /*a570*/  LOP3.LUT R6, R6, 0xfffffff8, RZ, 0xc0, !PT ;  /* 0xfffffff806067812 */ /* 0x000fe200078ec0ff */
[----:B------:R-:W-:Y:S01]  /*a580*/  IMAD.SHL.U32 R43, R8, 0x2, RZ ;  /* 0x00000002082b7824 */ /* 0x000fe200078e00ff */
[----:B------:R-:W-:Y:S01]  /*a590*/  LOP3.LUT R9, R0, 0x8, R9, 0xf8, !PT ;  /* 0x0000000800097812 */ /* 0x000fe200078ef809 */
[----:B------:R-:W-:Y:S01]  /*a5a0*/  IMAD.X R31, RZ, RZ, R39, P2 ;  /* 0x000000ffff1f7224 */ /* 0x000fe200010e0627 */
[----:B------:R-:W-:Y:S01]  /*a5b0*/  SHF.R.S32.HI R12, RZ, 0x5, R12 ;  /* 0x00000005ff0c7819 */ /* 0x000fe2000001140c */
[----:B------:R-:W-:Y:S01]  /*a5c0*/  IMAD.IADD R7, R7, 0x1, -R6 ;  /* 0x0000000107077824 */ /* 0x000fe200078e0a06 */
[----:B------:R-:W-:Y:S01]  /*a5d0*/  SHF.R.U32.HI R0, RZ, 0x3, R0 ;  /* 0x00000003ff007819 */ /* 0x000fe20000011600 */
[----:B------:R-:W4:Y:S01]  /*a5e0*/  LDC R6, c[0x0][0x450] ;  /* 0x00011400ff067b82 */ /* 0x000f220000000800 */
[----:B------:R-:W-:Y:S01]  /*a5f0*/  LOP3.LUT R10, R10, 0xfffffe00, RZ, 0xc0, !PT ;  /* 0xfffffe000a0a7812 */ /* 0x000fe200078ec0ff */
[----:B------:R-:W-:Y:S01]  /*a600*/  IMAD R42, R12, 0x10, R7 ;  /* 0x000000100c2a7824 */ /* 0x000fe200078e0207 */
[----:B------:R-:W-:Y:S01]  /*a610*/  LOP3.LUT R0, R9, R0, RZ, 0x3c, !PT ;  /* 0x0000000009007212 */ /* 0x000fe200078e3cff */
[----:B------:R-:W-:Y:S01]  /*a620*/  IMAD.MOV.U32 R7, RZ, RZ, 0x10 ;  /* 0x00000010ff077424 */ /* 0x000fe200078e00ff */
[C---:B------:R-:W-:Y:S01]  /*a630*/  LOP3.LUT P0, RZ, R4.reuse, 0x2, RZ, 0xc0, !PT ;  /* 0x0000000204ff7812 */ /* 0x040fe2000780c0ff */
[----:B------:R-:W-:Y:S01]  /*a640*/  IMAD.MOV.U32 R9, RZ, RZ, 0x20 ;  /* 0x00000020ff097424 */ /* 0x000fe200078e00ff */
[----:B------:R-:W-:Y:S01]  /*a650*/  LOP3.LUT P1, RZ, R4, 0x4, RZ, 0xc0, !PT ;  /* 0x0000000404ff7812 */ /* 0x000fe2000782c0ff */
[----:B------:R-:W4:Y:S01]  /*a660*/  LDC R12, c[0x0][0x288] ;  /* 0x0000a200ff0c7b82 */ /* 0x000f220000000800 */
[----:B------:R-:W-:Y:S01]  /*a670*/  IADD3 R3, R0, R10, R3 ;  /* 0x0000000a00037210 */ /* 0x000fe20007ffe003 */
[----:B------:R-:W-:Y:S01]  /*a680*/  IMAD.U32 R10, RZ, RZ, UR38 ;  /* 0x00000026ff0a7e24 */ /* 0x000fe2000f8e00ff */
[----:B------:R-:W-:Y:S01]  /*a690*/  SEL R8, R7, 0xfffffff0, !P0 ;  /* 0xfffffff007087807 */ /* 0x000fe20004000000 */
[----:B------:R-:W-:Y:S01]  /*a6a0*/  IMAD.U32 R13, RZ, RZ, UR42 ;  /* 0x0000002aff0d7e24 */ /* 0x000fe2000f8e00ff */
[----:B------:R-:W-:Y:S01]  /*a6b0*/  SEL R9, R9, 0xffffffe0, !P1 ;  /* 0xffffffe009097807 */ /* 0x000fe20004800000 */
[----:B------:R-:W-:Y:S01]  /*a6c0*/  IMAD.WIDE.U32 R14, R3, 0x2, R10 ;  /* 0x00000002030e7825 */ /* 0x000fe200078e000a */
[----:B------:R0:W-:Y:S01]  /*a6d0*/  STL.128 [R1+0x100], R28 ;  /* 0x0001001c01007387 */ /* 0x0001e20000100c00 */
[----:B------:R-:W4:Y:S02]  /*a6e0*/  LDC.64 R4, c[0x0][0x448] ;  /* 0x00011200ff047b82 */ /* 0x000f240000000a00 */
[----:B-1----:R-:W-:Y:S01]  /*a6f0*/  IMAD.MOV.U32 R50, RZ, RZ, R172 ;  /* 0x000000ffff327224 */ /* 0x002fe200078e00ac */
[----:B------:R-:W-:Y:S01]  /*a700*/  IADD3 R20, P0, R14, 0x36400, RZ ;  /* 0x000364000e147810 */ /* 0x000fe20007f1e0ff */
[----:B---3--:R-:W-:Y:S01]  /*a710*/  IMAD.MOV.U32 R14, RZ, RZ, R75 ;  /* 0x000000ffff0e7224 */ /* 0x008fe200078e004b */
[----:B------:R1:W-:Y:S01]  /*a720*/  STL.64 [R1+0xb0], R42 ;  /* 0x0000b02a01007387 */ /* 0x0003e20000100a00 */
[----:B------:R-:W-:-:S02]  /*a730*/  IMAD.MOV.U32 R51, RZ, RZ, R173 ;  /* 0x000000ffff337224 */ /* 0x000fc400078e00ad */
[----:B------:R-:W-:Y:S01]  /*a740*/  IMAD.X R21, RZ, RZ, R15, P0 ;  /* 0x000000ffff157224 */ /* 0x000fe200000e060f */
[----:B------:R1:W-:Y:S01]  /*a750*/  STL.64 [R1+0xa0], R8 ;  /* 0x0000a00801007387 */ /* 0x0003e20000100a00 */
[----:B0-----:R-:W-:Y:S02]  /*a760*/  IMAD.MOV.U32 R15, RZ, RZ, R154 ;  /* 0x000000ffff0f7224 */ /* 0x001fe400078e009a */
[----:B------:R-:W-:Y:S01]  /*a770*/  IMAD.MOV.U32 R7, RZ, RZ, R74 ;  /* 0x000000ffff077224 */ /* 0x000fe200078e004a */
[----:B------:R1:W-:Y:S04]  /*a780*/  STL.64 [R1+0xa8], R20 ;  /* 0x0000a81401007387 */ /* 0x0003e80000100a00 */
[----:B----4-:R1:W-:Y:S04]  /*a790*/  STL.128 [R1+0xd0], R12 ;  /* 0x0000d00c01007387 */ /* 0x0103e80000100c00 */
[----:B------:R1:W-:Y:S04]  /*a7a0*/  STL.U8 [R1+0x120], RZ ;  /* 0x000120ff01007387 */ /* 0x0003e80000100000 */
[----:B------:R1:W-:Y:S01]  /*a7b0*/  STL.128 [R1+0xf0], R4 ;  /* 0x0000f00401007387 */ /* 0x0003e20000100c00 */
[----:B--2---:R-:W-:-:S04]  /*a7c0*/  LEA.HI R0, R49, R49, RZ, 0x1 ;  /* 0x0000003131007211 */ /* 0x004fc800078f08ff */
[----:B------:R-:W-:-:S05]  /*a7d0*/  LOP3.LUT R0, R0, 0xfffffffe, RZ, 0xc0, !PT ;  /* 0xfffffffe00007812 */ /* 0x000fca00078ec0ff */
[----:B------:R-:W-:Y:S02]  /*a7e0*/  IMAD.IADD R0, R49, 0x1, -R0 ;  /* 0x0000000131007824 */ /* 0x000fe400078e0a00 */
[----:B------:R-:W-:-:S03]  /*a7f0*/  IMAD.MOV.U32 R49, RZ, RZ, R155 ;  /* 0x000000ffff317224 */ /* 0x000fc600078e009b */
[----:B------:R-:W-:Y:S02]  /*a800*/  SHF.L.U32 R0, R0, 0x1f, RZ ;  /* 0x0000001f00007819 */ /* 0x000fe400000006ff */
[----:B------:R1:W-:Y:S02]  /*a810*/  STL.128 [R1+0xe0], R48 ;  /* 0x0000e03001007387 */ /* 0x0003e40000100c00 */
[----:B------:R-:W0:Y:S02]  /*a820*/  SYNCS.PHASECHK.TRANS64.TRYWAIT P0, [UR43+0x38800], R0 ;  /* 0x03880000ff0075a7 */ /* 0x000e24000800016b */
[----:B01----:R-:W-:Y:S05]  /*a830*/  @!P0 BRA `(.L_x_5135) ;  /* 0x000001ec00bc8947 */ /* 0x003fea0003800000 */
.L_x_5299:
[----:B------:R-:W-:Y:S05]  /*a840*/  BSYNC B0 ;  /* 0x0000000000007941 */ /* 0x000fea0003800000 */
.L_x_5134:
[----:B------:R-:W2:Y:S04]  /*a850*/  LDL R4, [R1] ;  /* 0x0000000001047983 */ /* 0x000ea80000100800 */
[----:B------:R1:W5:Y:S01]  /*a860*/  LDL.64 R12, [R1+0x1c8] ;  /* 0x0001c800010c7983 */ /* 0x0003620000100a00 */
[----:B------:R-:W-:Y:S01]  /*a870*/  IMAD.MOV.U32 R8, RZ, RZ, R64 ;  /* 0x000000ffff087224 */ /* 0x000fe200078e0040 */
[----:B0-----:R-:W-:Y:S01]  /*a880*/  IADD3 R0, P0, R46, 0x410, RZ ;  /* 0x000004102e007810 */ /* 0x001fe20007f1e0ff */
[----:B------:R-:W-:Y:S01]  /*a890*/  IMAD.MOV.U32 R9, RZ, RZ, R67 ;  /* 0x000000ffff097224 */ /* 0x000fe200078e0043 */
[----:B------:R-:W-:Y:S01]  /*a8a0*/  STL.64 [R1+0x128], R24 ;  /* 0x0001281801007387 */ /* 0x000fe20000100a00 */
[----:B------:R-:W-:Y:S01]  /*a8b0*/  IMAD.MOV.U32 R28, RZ, RZ, R68 ;  /* 0x000000ffff1c7224 */ /* 0x000fe200078e0044 */
[----:B------:R-:W-:Y:S01]  /*a8c0*/  BSSY B0, `(.L_x_5136) ;  /* 0x000002e000007945 */ /* 0x000fe20003800000 */
[----:B------:R-:W-:Y:S01]  /*a8d0*/  IMAD.X R3, RZ, RZ, R39, P0 ;  /* 0x000000ffff037224 */ /* 0x000fe200000e0627 */
[----:B------:R0:W-:Y:S01]  /*a8e0*/  STL.128 [R1+0x150], R8 ;  /* 0x0001500801007387 */ /* 0x0001e20000100c00 */
[----:B------:R-:W-:-:S02]  /*a8f0*/  IMAD.MOV.U32 R29, RZ, RZ, R73 ;  /* 0x000000ffff1d7224 */ /* 0x000fc400078e0049 */
[----:B------:R-:W-:Y:S01]  /*a900*/  IMAD.MOV.U32 R30, RZ, RZ, R38 ;  /* 0x000000ffff1e7224 */ /* 0x000fe200078e0026 */
[----:B------:R-:W-:Y:S01]  /*a910*/  STL.64 [R1+0x1c0], R26 ;  /* 0x0001c01a01007387 */ /* 0x000fe20000100a00 */
[----:B------:R-:W-:Y:S02]  /*a920*/  IMAD.MOV.U32 R31, RZ, RZ, R71 ;  /* 0x000000ffff1f7224 */ /* 0x000fe400078e0047 */
[----:B------:R-:W-:Y:S02]  /*a930*/  IMAD.MOV.U32 R37, RZ, RZ, R57 ;  /* 0x000000ffff257224 */ /* 0x000fe400078e0039 */
[----:B------:R-:W-:Y:S01]  /*a940*/  IMAD.MOV.U32 R38, RZ, RZ, R34 ;  /* 0x000000ffff267224 */ /* 0x000fe200078e0022 */
[----:B------:R3:W-:Y:S01]  /*a950*/  STL.128 [R1+0x130], R28 ;  /* 0x0001301c01007387 */ /* 0x0007e20000100c00 */
[----:B0-----:R-:W-:Y:S02]  /*a960*/  IMAD.MOV.U32 R8, RZ, RZ, R44 ;  /* 0x000000ffff087224 */ /* 0x001fe400078e002c */
[----:B------:R-:W-:-:S02]  /*a970*/  IMAD.MOV.U32 R9, RZ, RZ, R45 ;  /* 0x000000ffff097224 */ /* 0x000fc400078e002d */
[----:B------:R-:W-:Y:S02]  /*a980*/  IMAD.MOV.U32 R10, RZ, RZ, R62 ;  /* 0x000000ffff0a7224 */ /* 0x000fe400078e003e */
[----:B------:R-:W-:Y:S02]  /*a990*/  IMAD.MOV.U32 R11, RZ, RZ, R65 ;  /* 0x000000ffff0b7224 */ /* 0x000fe400078e0041 */
[----:B---3--:R-:W-:-:S03]  /*a9a0*/  IMAD.MOV.U32 R29, RZ, RZ, R39 ;  /* 0x000000ffff1d7224 */ /* 0x008fc600078e0027 */
[----:B------:R0:W-:Y:S01]  /*a9b0*/  STL.128 [R1+0x160], R8 ;  /* 0x0001600801007387 */ /* 0x0001e20000100c00 */
[----:B------:R-:W-:Y:S02]  /*a9c0*/  IMAD.MOV.U32 R30, RZ, RZ, R69 ;  /* 0x000000ffff1e7224 */ /* 0x000fe400078e0045 */
[----:B------:R-:W-:Y:S02]  /*a9d0*/  IMAD.MOV.U32 R31, RZ, RZ, R66 ;  /* 0x000000ffff1f7224 */ /* 0x000fe400078e0042 */
[----:B------:R-:W-:Y:S02]  /*a9e0*/  IMAD.MOV.U32 R28, RZ, RZ, R46 ;  /* 0x000000ffff1c7224 */ /* 0x000fe400078e002e */
[----:B------:R-:W-:-:S03]  /*a9f0*/  IMAD.MOV.U32 R39, RZ, RZ, R35 ;  /* 0x000000ffff277224 */ /* 0x000fc600078e0023 */
[----:B------:R-:W-:Y:S04]  /*aa00*/  STL.128 [R1+0x140], R28 ;  /* 0x0001401c01007387 */ /* 0x000fe80000100c00 */
[----:B------:R-:W-:Y:S01]  /*aa10*/  STL.128 [R1+0x190], R36 ;  /* 0x0001902401007387 */ /* 0x000fe20000100c00 */
[----:B0-----:R-:W-:Y:S02]  /*aa20*/  IMAD.MOV.U32 R8, RZ, RZ, R60 ;  /* 0x000000ffff087224 */ /* 0x001fe400078e003c */
[----:B------:R-:W-:Y:S02]  /*aa30*/  IMAD.MOV.U32 R9, RZ, RZ, R63 ;  /* 0x000000ffff097224 */ /* 0x000fe400078e003f */
[----:B------:R-:W-:Y:S02]  /*aa40*/  IMAD.MOV.U32 R10, RZ, RZ, R58 ;  /* 0x000000ffff0a7224 */ /* 0x000fe400078e003a */
[----:B------:R-:W-:-:S05]  /*aa50*/  IMAD.MOV.U32 R11, RZ, RZ, R61 ;  /* 0x000000ffff0b7224 */ /* 0x000fca00078e003d */
[----:B------:R0:W-:Y:S02]  /*aa60*/  STL.128 [R1+0x170], R8 ;  /* 0x0001700801007387 */ /* 0x0001e40000100c00 */
        /* <DEDUP_REMOVED lines=14> */
[----:B------:R1:W-:Y:S01]  /*ab50*/  STL.128 [R1+0x1b0], R8 ;  /* 0x0001b00801007387 */ /* 0x0003e20000100c00 */
[----:B--2---:R-:W-:-:S04]  /*ab60*/  LOP3.LUT R0, R4, 0x1, RZ, 0xfc, !PT ;  /* 0x0000000104007812 */ /* 0x004fc800078efcff */
[----:B------:R-:W-:-:S13]  /*ab70*/  ISETP.NE.AND P1, PT, R0, 0x3, PT ;  /* 0x000000030000780c */ /* 0x000fda0003f25270 */
[----:B-1----:R-:W-:Y:S05]  /*ab80*/  @!P1 BRA `(.L_x_5137) ;  /* 0x0000000000049947 */ /* 0x002fea0003800000 */
[----:B------:R-:W-:Y:S01]  /*ab90*/  BPT.TRAP 0x1 ;  /* 0x000000040000795c */ /* 0x000fe20000300000 */
.L_x_5137:
[----:B------:R-:W-:Y:S05]  /*aba0*/  BSYNC B0 ;  /* 0x0000000000007941 */ /* 0x000fea0003800000 */
.L_x_5136:
[----:B------:R-:W2:Y:S01]  /*abb0*/  LDL.64 R8, [R1+0x18] ;  /* 0x0000180001087983 */ /* 0x000ea20000100a00 */
[----:B-----5:R-:W-:Y:S01]  /*abc0*/  SHF.L.U32 R13, R13, 0x1f, RZ ;  /* 0x0000001f0d0d7819 */ /* 0x020fe200000006ff */
[----:B------:R-:W-:Y:S01]  /*abd0*/  BSSY B0, `(.L_x_5138) ;  /* 0x0000006000007945 */ /* 0x000fe20003800000 */
[----:B--2---:R-:W-:-:S05]  /*abe0*/  MOV R3, R8 ;  /* 0x0000000800037202 */ /* 0x004fca0000000f00 */
[----:B------:R-:W-:-:S04]  /*abf0*/  IMAD R12, R12, 0x8, R3 ;  /* 0x000000080c0c7824 */ /* 0x000fc800078e0203 */
[----:B------:R0:W1:Y:S01]  /*ac00*/  SYNCS.PHASECHK.TRANS64.TRYWAIT P0, [R12+URZ], R13 ;  /* 0x0000000d0c0075a7 */ /* 0x000062000800017f */
[----:B------:R-:W-:Y:S05]  /*ac10*/  @!P1 BRA `(.L_x_5139) ;  /* 0x0000000000049947 */ /* 0x000fea0003800000 */
[----:B------:R-:W-:Y:S01]  /*ac20*/  BPT.TRAP 0x1 ;  /* 0x000000040000795c */ /* 0x000fe20000300000 */
.L_x_5139:
[----:B------:R-:W-:Y:S05]  /*ac30*/  BSYNC B0 ;  /* 0x0000000000007941 */ /* 0x000fea0003800000 */
.L_x_5138:
[----:B------:R-:W-:Y:S04]  /*ac40*/  BSSY B0, `(.L_x_5140) ;  /* 0x0000004000007945 */ /* 0x000fe80003800000 */
[----:B-1----:R-:W-:Y:S05]  /*ac50*/  @P0 BRA `(.L_x_5141) ;  /* 0x0000000000080947 */ /* 0x002fea0003800000 */
[----:B------:R-:W1:Y:S02]  /*ac60*/  SYNCS.PHASECHK.TRANS64.TRYWAIT P0, [R12+URZ], R13 ;  /* 0x0000000d0c0075a7 */ /* 0x000e64000800017f */
[----:B-1----:R-:W-:Y:S05]  /*ac70*/  @!P0 BRA `(.L_x_5142) ;  /* 0x000001e800c48947 */ /* 0x002fea0003800000 */
.L_x_5141:
[----:B------:R-:W-:Y:S05]  /*ac80*/  BSYNC B0 ;  /* 0x0000000000007941 */ /* 0x000fea0003800000 */
.L_x_5140:
[----:B------:R-:W2:Y:S04]  /*ac90*/  LDL R7, [R1+0x1c8] ;  /* 0x0001c80001077983 */ /* 0x000ea80000100800 */
[----:B------:R-:W2:Y:S01]  /*aca0*/  LDL.64 R8, [R1+0x80] ;  /* 0x0000800001087983 */ /* 0x000ea20000100a00 */
[----:B------:R-:W-:Y:S05]  /*acb0*/  WARPSYNC.ALL ;  /* 0x0000000000007948 */ /* 0x000fea0003800000 */
[----:B01----:R-:W3:Y:S04]  /*acc0*/  LDL.64 R12, [R1+0x78] ;  /* 0x00007800010c7983 */ /* 0x003ee80000100a00 */
[----:B------:R-:W4:Y:S04]  /*acd0*/  LDL.64 R10, [R1+0x78] ;  /* 0x00007800010a7983 */ /* 0x000f280000100a00 */
[----:B------:R-:W5:Y:S04]  /*ace0*/  LDL.64 R14, [R1+0x78] ;  /* 0x00007800010e7983 */ /* 0x000f680000100a00 */
[----:B------:R-:W5:Y:S01]  /*acf0*/  LDL.64 R20, [R1+0x78] ;  /* 0x0000780001147983 */ /* 0x000f620000100a00 */
[----:B--2---:R-:W-:Y:S01]  /*ad00*/  IMAD R8, R7, 0x200, R8 ;  /* 0x0000020007087824 */ /* 0x004fe200078e0208 */
[----:B------:R-:W-:-:S02]  /*ad10*/  R2UR UR7, R9 ;  /* 0x00000000090772ca */ /* 0x000fc400000e0000 */
[----:B------:R-:W2:Y:S01]  /*ad20*/  LDL R3, [R1+0x1d4] ;  /* 0x0001d40001037983 */ /* 0x000ea20000100800 */
[----:B------:R-:W-:Y:S01]  /*ad30*/  WARPGROUP.ARRIVE ;  /* 0x00000000000079c5 */ /* 0x000fe20000000000 */
[----:B------:R-:W-:Y:S01]  /*ad40*/  R2UR UR6, R8 ;  /* 0x00000000080672ca */ /* 0x000fe200000e0000 */
[----:B------:R-:W-:Y:S01]  /*ad50*/  BSSY B0, `(.L_x_5143) ;  /* 0x000002e000007945 */ /* 0x000fe20003800000 */
[----:B------:R0:W-:Y:S01]  /*ad60*/  STL [R1+0x60], RZ ;  /* 0x000060ff01007387 */ /* 0x0001e20000100800 */
[----:B---3--:R-:W-:Y:S01]  /*ad70*/  R2UR UR4, R12 ;  /* 0x000000000c0472ca */ /* 0x008fe200000e0000 */
[----:B------:R-:W-:Y:S01]  /*ad80*/  VIADD R12, R8, 0x2 ;  /* 0x00000002080c7836 */ /* 0x000fe20000000000 */
[----:B------:R-:W-:Y:S01]  /*ad90*/  R2UR UR5, R13 ;  /* 0x000000000d0572ca */ /* 0x000fe200000e0000 */
[----:B------:R-:W-:Y:S02]  /*ada0*/  IMAD.MOV.U32 R13, RZ, RZ, R9 ;  /* 0x000000ffff0d7224 */ /* 0x000fe400078e0009 */
[----:B----4-:R-:W-:-:S02]  /*adb0*/  VIADD R10, R10, 0x2 ;  /* 0x000000020a0a7836 */ /* 0x010fc40000000000 */
[----:B-----5:R-:W-:Y:S02]  /*adc0*/  VIADD R14, R14, 0x4 ;  /* 0x000000040e0e7836 */ /* 0x020fe40000000000 */
[----:B------:R-:W-:-:S06]  /*add0*/  VIADD R20, R20, 0x6 ;  /* 0x0000000614147836 */ /* 0x000fcc0000000000 */
[----:B------:R-:W-:Y:S01]  /*ade0*/  HGMMA.64x64x16.F32 R24, gdesc[UR4], RZ, !UPT, gsb0 ;  /* 0x00e00000041879f0 */ /* 0x000fe2000c0008ff */
[----:B------:R-:W-:Y:S02]  /*adf0*/  R2UR UR6, R12 ;  /* 0x000000000c0672ca */ /* 0x000fe400000e0000 */
[----:B------:R-:W-:Y:S02]  /*ae00*/  R2UR UR7, R13 ;  /* 0x000000000d0772ca */ /* 0x000fe400000e0000 */
[----:B------:R-:W-:Y:S01]  /*ae10*/  R2UR UR4, R10 ;  /* 0x000000000a0472ca */ /* 0x000fe200000e0000 */
[C---:B------:R-:W-:Y:S01]  /*ae20*/  VIADD R10, R8.reuse, 0x4 ;  /* 0x00000004080a7836 */ /* 0x040fe20000000000 */
[----:B------:R-:W-:Y:S01]  /*ae30*/  R2UR UR5, R11 ;  /* 0x000000000b0572ca */ /* 0x000fe200000e0000 */
[----:B------:R-:W-:Y:S01]  /*ae40*/  IMAD.MOV.U32 R11, RZ, RZ, R9 ;  /* 0x000000ffff0b7224 */ /* 0x000fe200078e0009 */
[----:B--2---:R-:W-:Y:S01]  /*ae50*/  LEA.HI R0, R3, R3, RZ, 0x1 ;  /* 0x0000000303007211 */ /* 0x004fe200078f08ff */
[----:B------:R-:W-:-:S03]  /*ae60*/  VIADD R8, R8, 0x6 ;  /* 0x0000000608087836 */ /* 0x000fc60000000000 */
[----:B------:R-:W-:Y:S01]  /*ae70*/  LOP3.LUT R4, R0, 0xfffffffe, RZ, 0xc0, !PT ;  /* 0xfffffffe00047812 */ /* 0x000fe200078ec0ff */
[----:B------:R-:W-:-:S04]  /*ae80*/  IMAD.MOV.U32 R0, RZ, RZ, 0x1 ;  /* 0x00000001ff007424 */ /* 0x000fc800078e00ff */
[----:B------:R-:W-:Y:S01]  /*ae90*/  IMAD.IADD R3, R3, 0x1, -R4 ;  /* 0x0000000103037824 */ /* 0x000fe200078e0a04 */
[----:B------:R0:W-:Y:S04]  /*aea0*/  STL [R1+0x60], R0 ;  /* 0x0000600001007387 */ /* 0x0001e80000100800 */
[----:B------:R-:W-:Y:S01]  /*aeb0*/  SHF.L.U32 R3, R3, 0x1f, RZ ;  /* 0x0000001f03037819 */ /* 0x000fe200000006ff */
[----:B------:R0:W-:Y:S04]  /*aec0*/  STL [R1+0x60], R0 ;  /* 0x0000600001007387 */ /* 0x0001e80000100800 */
[----:B------:R0:W-:Y:S04]  /*aed0*/  STL [R1+0x60], R0 ;  /* 0x0000600001007387 */ /* 0x0001e80000100800 */
[----:B------:R0:W-:Y:S01]  /*aee0*/  STL [R1+0x60], R0 ;  /* 0x0000600001007387 */ /* 0x0001e20000100800 */
[----:B------:R-:W-:-:S02]  /*aef0*/  WARPGROUP.DEPBAR.LE gsb0, 0x0 ;  /* 0x00008000000079c5 */ /* 0x000fc40000010000 */
        /* <DEDUP_REMOVED lines=17> */
[----:B------:R-:W1:Y:S02]  /*b010*/  SYNCS.PHASECHK.TRANS64.TRYWAIT P0, [UR43+0x38810], R3 ;  /* 0x03881003ff0075a7 */ /* 0x000e64000800016b */
[----:B01----:R-:W-:Y:S05]  /*b020*/  @!P0 BRA `(.L_x_5144) ;  /* 0x000001e400ec8947 */ /* 0x003fea0003800000 */
.L_x_5300:
[----:B------:R-:W-:Y:S05]  /*b030*/  BSYNC B0 ;  /* 0x0000000000007941 */ /* 0x000fea0003800000 */
.L_x_5143:
[----:B0-----:R-:W2:Y:S04]  /*b040*/  LDL R3, [R1+0x28] ;  /* 0x0000280001037983 */ /* 0x001ea80000100800 */
[----:B------:R0:W5:Y:S01]  /*b050*/  LDL.64 R8, [R1+0x1c8] ;  /* 0x0001c80001087983 */ /* 0x0001620000100a00 */
[----:B------:R-:W-:Y:S01]  /*b060*/  BSSY B0, `(.L_x_5145) ;  /* 0x0000005000007945 */ /* 0x000fe20003800000 */
[----:B--2---:R-:W-:-:S04]  /*b070*/  LOP3.LUT R3, R3, 0x1, RZ, 0xfc, !PT ;  /* 0x0000000103037812 */ /* 0x004fc800078efcff */
[----:B------:R-:W-:-:S13]  /*b080*/  ISETP.NE.AND P1, PT, R3, 0x3, PT ;  /* 0x000000030300780c */ /* 0x000fda0003f25270 */
[----:B0-----:R-:W-:Y:S05]  /*b090*/  @!P1 BRA `(.L_x_5146) ;  /* 0x0000000000049947 */ /* 0x001fea0003800000 */
[----:B------:R-:W-:Y:S01]  /*b0a0*/  BPT.TRAP 0x1 ;  /* 0x000000040000795c */ /* 0x000fe20000300000 */
.L_x_5146:
[----:B------:R-:W-:Y:S05]  /*b0b0*/  BSYNC B0 ;  /* 0x0000000000007941 */ /* 0x000fea0003800000 */
.L_x_5145:
        /* <DEDUP_REMOVED lines=8> */
.L_x_5148:
[----:B------:R-:W-:Y:S05]  /*b140*/  BSYNC B0 ;  /* 0x0000000000007941 */ /* 0x000fea0003800000 */
.L_x_5147:
[----:B------:R-:W-:Y:S04]  /*b150*/  BSSY B0, `(.L_x_5149) ;  /* 0x0000004000007945 */ /* 0x000fe80003800000 */
[----:B-1----:R-:W-:Y:S05]  /*b160*/  @P0 BRA `(.L_x_5150) ;  /* 0x0000000000080947 */ /* 0x002fea0003800000 */
[----:B------:R-:W1:Y:S02]  /*b170*/  SYNCS.PHASECHK.TRANS64.TRYWAIT P0, [R8+URZ], R9 ;  /* 0x00000009080075a7 */ /* 0x000e64000800017f */
[----:B-1----:R-:W-:Y:S05]  /*b180*/  @!P0 BRA `(.L_x_5151) ;  /* 0x000001e400ac8947 */ /* 0x002fea0003800000 */
.L_x_5150:
[----:B------:R-:W-:Y:S05]  /*b190*/  BSYNC B0 ;  /* 0x0000000000007941 */ /* 0x000fea0003800000 */
.L_x_5149:
[----:B------:R-:W2:Y:S04]  /*b1a0*/  LDL R4, [R1+0x68] ;  /* 0x0000680001047983 */ /* 0x000ea80000100800 */
[----:B------:R-:W3:Y:S04]  /*b1b0*/  LDL R3, [R1+0x1c8] ;  /* 0x0001c80001037983 */ /* 0x000ee80000100800 */
[----:B01----:R-:W3:Y:S04]  /*b1c0*/  LDL.64 R8, [R1+0x98] ;  /* 0x0000980001087983 */ /* 0x003ee80000100a00 */
[----:B------:R-:W4:Y:S04]  /*b1d0*/  LDL.64 R10, [R1+0x90] ;  /* 0x00009000010a7983 */ /* 0x000f280000100a00 */
[----:B------:R-:W4:Y:S04]  /*b1e0*/  LDL.64 R12, [R1+0x90] ;  /* 0x00009000010c7983 */ /* 0x000f280000100a00 */
[----:B------:R-:W4:Y:S04]  /*b1f0*/  LDL.64 R14, [R1+0x90] ;  /* 0x00009000010e7983 */ /* 0x000f280000100a00 */
[----:B------:R-:W4:Y:S01]  /*b200*/  LDL.64 R20, [R1+0x90] ;  /* 0x0000900001147983 */ /* 0x000f220000100a00 */
[----:B------:R-:W-:Y:S05]  /*b210*/  WARPSYNC.ALL ;  /* 0x0000000000007948 */ /* 0x000fea0003800000 */
[----:B------:R-:W-:Y:S01]  /*b220*/  WARPGROUP.ARRIVE ;  /* 0x00000000000079c5 */ /* 0x000fe20000000000 */
[----:B------:R-:W4:Y:S04]  /*b230*/  LDL.64 R56, [R1+0x90] ;  /* 0x0000900001387983 */ /* 0x000f280000100a00 */
[----:B------:R-:W4:Y:S01]  /*b240*/  LDL.64 R58, [R1+0x90] ;  /* 0x00009000013a7983 */ /* 0x000f220000100a00 */
[----:B------:R-:W0:Y:S03]  /*b250*/  S2R R7, SR_TID.X ;  /* 0x0000000000077919 */ /* 0x000e260000002100 */
[----:B------:R-:W4:Y:S04]  /*b260*/  LDL.64 R60, [R1+0x90] ;  /* 0x00009000013c7983 */ /* 0x000f280000100a00 */
[----:B------:R-:W4:Y:S04]  /*b270*/  LDL.64 R62, [R1+0x90] ;  /* 0x00009000013e7983 */ /* 0x000f280000100a00 */
[----:B------:R-:W4:Y:S01]  /*b280*/  LDL.64 R64, [R1+0x90] ;  /* 0x0000900001407983 */ /* 0x000f220000100a00 */
[----:B--2---:R-:W-:Y:S01]  /*b290*/  ISETP.NE.U32.AND P0, PT, R4, RZ, PT ;  /* 0x000000ff0400720c */ /* 0x004fe20003f05070 */
[----:B---3--:R-:W-:Y:S01]  /*b2a0*/  IMAD R8, R3, 0x1000, R8 ;  /* 0x0000100003087824 */ /* 0x008fe200078e0208 */
[----:B------:R-:W-:-:S02]  /*b2b0*/  R2UR UR7, R9 ;  /* 0x00000000090772ca */ /* 0x000fc400000e0000 */
[----:B----4-:R-:W-:Y:S02]  /*b2c0*/  R2UR UR4, R10 ;  /* 0x000000000a0472ca */ /* 0x010fe400000e0000 */
[----:B------:R-:W-:Y:S02]  /*b2d0*/  R2UR UR6, R8 ;  /* 0x00000000080672ca */ /* 0x000fe400000e0000 */
[----:B------:R-:W-:-:S05]  /*b2e0*/  R2UR UR5, R11 ;  /* 0x000000000b0572ca */ /* 0x000fca00000e0000 */
[----:B------:R-:W-:-:S08]  /*b2f0*/  VOTEU.ANY UP0, P0 ;  /* 0x00000000003f7886 */ /* 0x000fd00000000100 */
[----:B------:R-:W-:Y:S01]  /*b300*/  HGMMA.64x64x16.F32 R24, gdesc[UR4], R24, UP0, gsb0 ;  /* 0x00e00000041879f0 */ /* 0x000fe2000b800818 */
[----:B------:R-:W-:Y:S02]  /*b310*/  VIADD R12, R12, 0x2 ;  /* 0x000000020c0c7836 */ /* 0x000fe40000000000 */
[----:B------:R-:W-:Y:S02]  /*b320*/  VIADD R10, R8, 0x2 ;  /* 0x00000002080a7836 */ /* 0x000fe40000000000 */
[----:B------:R-:W-:Y:S01]  /*b330*/  IMAD.MOV.U32 R11, RZ, RZ, R9 ;  /* 0x000000ffff0b7224 */ /* 0x000fe200078e0009 */
[----:B------:R-:W-:Y:S02]  /*b340*/  R2UR UR4, R12 ;  /* 0x000000000c0472ca */ /* 0x000fe400000e0000 */
[----:B------:R-:W-:Y:S02]  /*b350*/  R2UR UR6, R10 ;  /* 0x000000000a0672ca */ /* 0x000fe400000e0000 */
[----:B------:R-:W-:-:S02]  /*b360*/  R2UR UR7, R11 ;  /* 0x000000000b0772ca */ /* 0x000fc400000e0000 */
[----:B------:R-:W-:Y:S01]  /*b370*/  R2UR UR5, R13 ;  /* 0x000000000d0572ca */ /* 0x000fe200000e0000 */
[----:B------:R-:W-:Y:S02]  /*b380*/  WARPGROUP.DEPBAR.LE gsb0, 0x0 ;  /* 0x00008000000079c5 */ /* 0x000fe40000010000 */
[----:B------:R-:W-:Y:S01]  /*b390*/  WARPGROUP.ARRIVE ;  /* 0x00000000000079c5 */ /* 0x000fe20000000000 */
[----:B------:R-:W-:Y:S01]  /*b3a0*/  VIADD R14, R14, 0x4 ;  /* 0x000000040e0e7836 */ /* 0x000fe20000000000 */
[----:B------:R-:W2:Y:S08]  /*b3b0*/  LDL.64 R12, [R1+0x90] ;  /* 0x00009000010c7983 */ /* 0x000eb00000100a00 */
[----:B------:R-:W-:Y:S01]  /*b3c0*/  HGMMA.64x64x16.F32 R24, gdesc[UR4], R24, gsb0 ;  /* 0x00e00000041879f0 */ /* 0x000fe20008000818 */
[----:B------:R-:W-:-:S02]  /*b3d0*/  VIADD R10, R8, 0x4 ;  /* 0x00000004080a7836 */ /* 0x000fc40000000000 */
[----:B------:R-:W-:Y:S01]  /*b3e0*/  IMAD.MOV.U32 R11, RZ, RZ, R9 ;  /* 0x000000ffff0b7224 */ /* 0x000fe200078e0009 */
[----:B------:R-:W-:Y:S02]  /*b3f0*/  R2UR UR4, R14 ;  /* 0x000000000e0472ca */ /* 0x000fe400000e0000 */
[----:B------:R-:W-:Y:S02]  /*b400*/  R2UR UR6, R10 ;  /* 0x000000000a0672ca */ /* 0x000fe400000e0000 */
[----:B------:R-:W-:Y:S02]  /*b410*/  R2UR UR7, R11 ;  /* 0x000000000b0772ca */ /* 0x000fe400000e0000 */
[----:B------:R-:W-:Y:S01]  /*b420*/  R2UR UR5, R15 ;  /* 0x000000000f0572ca */ /* 0x000fe200000e0000 */
[----:B------:R-:W-:Y:S02]  /*b430*/  WARPGROUP.DEPBAR.LE gsb0, 0x0 ;  /* 0x00008000000079c5 */ /* 0x000fe40000010000 */
[----:B------:R-:W-:Y:S01]  /*b440*/  WARPGROUP.ARRIVE ;  /* 0x00000000000079c5 */ /* 0x000fe20000000000 */
[----:B------:R-:W-:Y:S01]  /*b450*/  VIADD R20, R20, 0x6 ;  /* 0x0000000614147836 */ /* 0x000fe20000000000 */
[----:B------:R-:W3:Y:S08]  /*b460*/  LDL.64 R14, [R1+0x90] ;  /* 0x00009000010e7983 */ /* 0x000ef00000100a00 */
        /* <DEDUP_REMOVED lines=10> */
[----:B------:R-:W4:Y:S08]  /*b510*/  LDL.64 R20, [R1+0x90] ;  /* 0x0000900001147983 */ /* 0x000f300000100a00 */
        /* <DEDUP_REMOVED lines=20> */
[----:B--2---:R-:W-:Y:S01]  /*b660*/  VIADD R12, R12, 0x204 ;  /* 0x000002040c0c7836 */ /* 0x004fe20000000000 */
        /* <DEDUP_REMOVED lines=10> */
[----:B---3--:R-:W-:Y:S01]  /*b710*/  VIADD R14, R14, 0x206 ;  /* 0x000002060e0e7836 */ /* 0x008fe20000000000 */
        /* <DEDUP_REMOVED lines=10> */
[----:B----4-:R-:W-:Y:S01]  /*b7c0*/  VIADD R20, R20, 0x400 ;  /* 0x0000040014147836 */ /* 0x010fe20000000000 */
        /* <DEDUP_REMOVED lines=84> */
[----:B------:R-:W-:Y:S02]  /*bd10*/  R2UR UR5, R59 ;  /* 0x000000003b0572ca */ /* 0x000fe400000e0000 */
[----:B0-----:R-:W-:Y:S01]  /*bd20*/  SHF.R.U32.HI R7, RZ, 0x7, R7 ;  /* 0x00000007ff077819 */ /* 0x001fe20000011607 */
[----:B------:R-:W-:-:S02]  /*bd30*/  WARPGROUP.DEPBAR.LE gsb0, 0x0 ;  /* 0x00008000000079c5 */ /* 0x000fc40000010000 */
[----:B------:R-:W-:Y:S01]  /*bd40*/  WARPGROUP.ARRIVE ;  /* 0x00000000000079c5 */ /* 0x000fe20000000000 */
[----:B------:R-:W-:Y:S01]  /*bd50*/  VIADD R4, R8, 0x800 ;  /* 0x0000080008047836 */ /* 0x000fe20000000000 */
[----:B----4-:R-:W-:Y:S01]  /*bd60*/  R2UR UR9, R13 ;  /* 0x000000000d0972ca */ /* 0x010fe200000e0000 */
[----:B------:R-:W-:Y:S01]  /*bd70*/  IMAD.MOV.U32 R11, RZ, RZ, R9 ;  /* 0x000000ffff0b7224 */ /* 0x000fe200078e0009 */
[----:B------:R-:W4:Y:S04]  /*bd80*/  LDL.64 R58, [R1+0x90] ;  /* 0x00009000013a7983 */ /* 0x000f280000100a00 */
[----:B------:R-:W-:Y:S01]  /*bd90*/  HGMMA.64x64x16.F32 R24, gdesc[UR4], R24, gsb0 ;  /* 0x00e00000041879f0 */ /* 0x000fe20008000818 */
[----:B------:R-:W0:Y:S01]  /*bda0*/  SHFL.IDX PT, R3, R7, RZ, 0x1f ;  /* 0x00001fff07037589 */ /* 0x000e2200000e0000 */
[----:B------:R-:W-:Y:S01]  /*bdb0*/  R2UR UR11, R11 ;  /* 0x000000000b0b72ca */ /* 0x000fe200000e0000 */
[----:B------:R-:W-:-:S02]  /*bdc0*/  UMOV UR4, 0x1 ;  /* 0x0000000100047882 */ /* 0x000fc40000000000 */
[----:B------:R-:W-:Y:S01]  /*bdd0*/  UISETP.NE.U32.AND UP0, UPT, UR4, URZ, UPT ;  /* 0x0000003f0400728c */ /* 0x000fe2000bf05070 */
[----:B0-----:R-:W-:-:S04]  /*bde0*/  ISETP.GT.AND P0, PT, R3, 0x7f, PT ;  /* 0x0000007f0300780c */ /* 0x001fc80003f04270 */
[----:B------:R-:W-:-:S04]  /*bdf0*/  SEL R3, RZ, 0x2, !P0 ;  /* 0x00000002ff037807 */ /* 0x000fc80004000000 */
[----:B------:R-:W-:Y:S01]  /*be00*/  IADD3 R12, R12, 0x800, R3 ;  /* 0x000008000c0c7810 */ /* 0x000fe20007ffe003 */
[----:B------:R-:W-:-:S03]  /*be10*/  IMAD.IADD R10, R3, 0x1, R4 ;  /* 0x00000001030a7824 */ /* 0x000fc600078e0204 */
[----:B------:R-:W-:Y:S02]  /*be20*/  R2UR UR8, R12 ;  /* 0x000000000c0872ca */ /* 0x000fe400000e0000 */
[----:B------:R-:W-:Y:S01]  /*be30*/  R2UR UR10, R10 ;  /* 0x000000000a0a72ca */ /* 0x000fe200000e0000 */
[----:B------:R-:W-:Y:S02]  /*be40*/  WARPGROUP.DEPBAR.LE gsb0, 0x0 ;  /* 0x00008000000079c5 */ /* 0x000fe40000010000 */
[----:B------:R-:W-:-:S10]  /*be50*/  WARPGROUP.ARRIVE ;  /* 0x00000000000079c5 */ /* 0x000fd40000000000 */
[----:B------:R-:W-:Y:S01]  /*be60*/  HGMMA.64x64x16.F32 R24, gdesc[UR8], R24, UP0, gsb0 ;  /* 0x00e00000081879f0 */ /* 0x000fe2000b800818 */
[----:B------:R-:W-:-:S05]  /*be70*/  IMAD.MOV.U32 R12, RZ, RZ, 0x4 ;  /* 0x00000004ff0c7424 */ /* 0x000fca00078e00ff */
[----:B------:R-:W-:Y:S01]  /*be80*/  SEL R7, R12, 0x2, P0 ;  /* 0x000000020c077807 */ /* 0x000fe20000000000 */
[----:B------:R-:W-:-:S03]  /*be90*/  IMAD.MOV.U32 R11, RZ, RZ, R9 ;  /* 0x000000ffff0b7224 */ /* 0x000fc600078e0009 */
[----:B------:R-:W-:Y:S01]  /*bea0*/  IADD3 R14, R7, 0x800, R14 ;  /* 0x00000800070e7810 */ /* 0x000fe20007ffe00e */
[----:B------:R-:W-:Y:S01]  /*beb0*/  IMAD.IADD R10, R4, 0x1, R7 ;  /* 0x00000001040a7824 */ /* 0x000fe200078e0207 */
[----:B------:R-:W-:Y:S02]  /*bec0*/  R2UR UR7, R11 ;  /* 0x000000000b0772ca */ /* 0x000fe400000e0000 */
[----:B------:R-:W-:Y:S02]  /*bed0*/  R2UR UR4, R14 ;  /* 0x000000000e0472ca */ /* 0x000fe400000e0000 */
[----:B------:R-:W-:Y:S02]  /*bee0*/  R2UR UR6, R10 ;  /* 0x000000000a0672ca */ /* 0x000fe400000e0000 */
[----:B------:R-:W-:Y:S01]  /*bef0*/  R2UR UR5, R15 ;  /* 0x000000000f0572ca */ /* 0x000fe200000e0000 */
[----:B------:R-:W-:Y:S02]  /*bf00*/  WARPGROUP.DEPBAR.LE gsb0, 0x0 ;  /* 0x00008000000079c5 */ /* 0x000fe40000010000 */
[----:B------:R-:W-:-:S10]  /*bf10*/  WARPGROUP.ARRIVE ;  /* 0x00000000000079c5 */ /* 0x000fd40000000000 */
[----:B------:R-:W-:Y:S01]  /*bf20*/  HGMMA.64x64x16.F32 R24, gdesc[UR4], R24, gsb0 ;  /* 0x00e00000041879f0 */ /* 0x000fe20008000818 */
[----:B------:R-:W-:Y:S01]  /*bf30*/  SEL R11, R12, 0x6, !P0 ;  /* 0x000000060c0b7807 */ /* 0x000fe20004000000 */
[----:B------:R-:W-:-:S03]  /*bf40*/  IMAD.MOV.U32 R13, RZ, RZ, R9 ;  /* 0x000000ffff0d7224 */ /* 0x000fc600078e0009 */
[----:B--2---:R-:W-:Y:S01]  /*bf50*/  IADD3 R20, R11, 0x800, R20 ;  /* 0x000008000b147810 */ /* 0x004fe20007ffe014 */
[----:B------:R-:W-:Y:S01]  /*bf60*/  IMAD.IADD R12, R4, 0x1, R11 ;  /* 0x00000001040c7824 */ /* 0x000fe200078e020b */
[----:B------:R-:W-:Y:S02]  /*bf70*/  R2UR UR7, R13 ;  /* 0x000000000d0772ca */ /* 0x000fe400000e0000 */
[----:B------:R-:W-:Y:S02]  /*bf80*/  R2UR UR4, R20 ;  /* 0x00000000140472ca */ /* 0x000fe400000e0000 */
[----:B------:R-:W-:Y:S02]  /*bf90*/  R2UR UR6, R12 ;  /* 0x000000000c0672ca */ /* 0x000fe400000e0000 */
[----:B------:R-:W-:Y:S01]  /*bfa0*/  R2UR UR5, R21 ;  /* 0x00000000150572ca */ /* 0x000fe200000e0000 */
[----:B------:R-:W-:Y:S01]  /*bfb0*/  IMAD.MOV.U32 R4, RZ, RZ, 0x28 ;  /* 0x00000028ff047424 */ /* 0x000fe200078e00ff */
[----:B------:R-:W2:Y:S01]  /*bfc0*/  LDL.64 R20, [R1+0x90] ;  /* 0x0000900001147983 */ /* 0x000ea20000100a00 */
[----:B------:R-:W-:-:S03]  /*bfd0*/  IMAD.MOV.U32 R13, RZ, RZ, 0xa00 ;  /* 0x00000a00ff0d7424 */ /* 0x000fc600078e00ff */
[----:B------:R-:W-:Y:S01]  /*bfe0*/  SEL R4, R4, 0x26, P0 ;  /* 0x0000002604047807 */ /* 0x000fe20000000000 */
[----:B------:R-:W-:Y:S02]  /*bff0*/  WARPGROUP.DEPBAR.LE gsb0, 0x0 ;  /* 0x00008000000079c5 */ /* 0x000fe40000010000 */
[----:B------:R-:W-:-:S06]  /*c000*/  WARPGROUP.ARRIVE ;  /* 0x00000000000079c5 */ /* 0x000fcc0000000000 */
[----:B------:R-:W-:Y:S01]  /*c010*/  HGMMA.64x64x16.F32 R24, gdesc[UR4], R24, gsb0 ;  /* 0x00e00000041879f0 */ /* 0x000fe20008000818 */
[----:B------:R-:W-:-:S05]  /*c020*/  SEL R13, R13, 0x980, P0 ;  /* 0x000009800d0d7807 */ /* 0x000fca0000000000 */
[----:B------:R-:W-:-:S05]  /*c030*/  IMAD.IADD R4, R4, 0x1, R13 ;  /* 0x0000000104047824 */ /* 0x000fca00078e020d */
[----:B------:R-:W-:-:S05]  /*c040*/  LOP3.LUT R13, R4, 0xa06, RZ, 0xc0, !PT ;  /* 0x00000a06040d7812 */ /* 0x000fca00078ec0ff */
[----:B---3--:R-:W-:Y:S02]  /*c050*/  IMAD.IADD R56, R13, 0x1, R56 ;  /* 0x000000010d387824 */ /* 0x008fe400078e0238 */
[----:B------:R-:W-:Y:S02]  /*c060*/  IMAD.IADD R12, R8, 0x1, R13 ;  /* 0x00000001080c7824 */ /* 0x000fe400078e020d */
[----:B------:R-:W-:Y:S01]  /*c070*/  IMAD.MOV.U32 R13, RZ, RZ, R9 ;  /* 0x000000ffff0d7224 */ /* 0x000fe200078e0009 */
[----:B------:R-:W-:Y:S02]  /*c080*/  R2UR UR4, R56 ;  /* 0x00000000380472ca */ /* 0x000fe400000e0000 */
[----:B------:R-:W-:Y:S02]  /*c090*/  R2UR UR6, R12 ;  /* 0x000000000c0672ca */ /* 0x000fe400000e0000 */
[----:B------:R-:W-:Y:S02]  /*c0a0*/  R2UR UR7, R13 ;  /* 0x000000000d0772ca */ /* 0x000fe400000e0000 */
[----:B------:R-:W-:Y:S01]  /*c0b0*/  R2UR UR5, R57 ;  /* 0x00000000390572ca */ /* 0x000fe200000e0000 */
[----:B------:R-:W-:-:S02]  /*c0c0*/  WARPGROUP.DEPBAR.LE gsb0, 0x0 ;  /* 0x00008000000079c5 */ /* 0x000fc40000010000 */
[----:B------:R-:W-:Y:S01]  /*c0d0*/  WARPGROUP.ARRIVE ;  /* 0x00000000000079c5 */ /* 0x000fe20000000000 */
[----:B------:R-:W-:Y:S01]  /*c0e0*/  VIADD R4, R8, 0xa00 ;  /* 0x00000a0008047836 */ /* 0x000fe20000000000 */
[C---:B------:R-:W-:Y:S01]  /*c0f0*/  IADD3 R12, R3.reuse, 0xa00, R60 ;  /* 0x00000a00030c7810 */ /* 0x040fe20007ffe03c */
[----:B------:R-:W-:Y:S01]  /*c100*/  IMAD.MOV.U32 R13, RZ, RZ, R61 ;  /* 0x000000ffff0d7224 */ /* 0x000fe200078e003d */
[----:B------:R-:W3:Y:S06]  /*c110*/  LDL.64 R56, [R1+0x90] ;  /* 0x0000900001387983 */ /* 0x000eec0000100a00 */
[----:B------:R-:W-:Y:S01]  /*c120*/  HGMMA.64x64x16.F32 R24, gdesc[UR4], R24, gsb0 ;  /* 0x00e00000041879f0 */ /* 0x000fe20008000818 */
[----:B------:R-:W-:-:S02]  /*c130*/  IMAD.IADD R14, R3, 0x1, R4 ;  /* 0x00000001030e7824 */ /* 0x000fc400078e0204 */
[----:B------:R-:W-:Y:S01]  /*c140*/  IMAD.MOV.U32 R15, RZ, RZ, R9 ;  /* 0x000000ffff0f7224 */ /* 0x000fe200078e0009 */
[----:B------:R-:W-:Y:S01]  /*c150*/  R2UR UR4, R12 ;  /* 0x000000000c0472ca */ /* 0x000fe200000e0000 */
[----:B------:R-:W3:Y:S01]  /*c160*/  LDL.64 R60, [R1+0x90] ;  /* 0x00009000013c7983 */ /* 0x000ee20000100a00 */
[----:B------:R-:W-:Y:S02]  /*c170*/  R2UR UR6, R14 ;  /* 0x000000000e0672ca */ /* 0x000fe400000e0000 */
[----:B------:R-:W-:Y:S02]  /*c180*/  R2UR UR7, R15 ;  /* 0x000000000f0772ca */ /* 0x000fe400000e0000 */
[----:B------:R-:W-:Y:S01]  /*c190*/  R2UR UR5, R13 ;  /* 0x000000000d0572ca */ /* 0x000fe200000e0000 */
[----:B------:R-:W-:Y:S02]  /*c1a0*/  WARPGROUP.DEPBAR.LE gsb0, 0x0 ;  /* 0x00008000000079c5 */ /* 0x000fe40000010000 */
[----:B------:R-:W-:-:S10]  /*c1b0*/  WARPGROUP.ARRIVE ;  /* 0x00000000000079c5 */ /* 0x000fd40000000000 */
[----:B------:R-:W-:Y:S01]  /*c1c0*/  HGMMA.64x64x16.F32 R24, gdesc[UR4], R24, gsb0 ;  /* 0x00e00000041879f0 */ /* 0x000fe20008000818 */
[C---:B------:R-:W-:Y:S01]  /*c1d0*/  IMAD.IADD R14, R7.reuse, 0x1, R4 ;  /* 0x00000001070e7824 */ /* 0x040fe200078e0204 */
[----:B------:R-:W-:Y:S01]  /*c1e0*/  IADD3 R12, R7, 0xa00, R62 ;  /* 0x00000a00070c7810 */ /* 0x000fe20007ffe03e */
[----:B------:R-:W-:Y:S02]  /*c1f0*/  IMAD.MOV.U32 R13, RZ, RZ, R63 ;  /* 0x000000ffff0d7224 */ /* 0x000fe400078e003f */
[----:B------:R-:W-:Y:S01]  /*c200*/  IMAD.MOV.U32 R15, RZ, RZ, R9 ;  /* 0x000000ffff0f7224 */ /* 0x000fe200078e0009 */
[----:B------:R-:W-:Y:S02]  /*c210*/  R2UR UR6, R14 ;  /* 0x000000000e0672ca */ /* 0x000fe400000e0000 */
[----:B------:R-:W-:Y:S02]  /*c220*/  R2UR UR4, R12 ;  /* 0x000000000c0472ca */ /* 0x000fe400000e0000 */
[----:B------:R-:W-:-:S02]  /*c230*/  R2UR UR7, R15 ;  /* 0x000000000f0772ca */ /* 0x000fc400000e0000 */
[----:B------:R-:W-:Y:S01]  /*c240*/  R2UR UR5, R13 ;  /* 0x000000000d0572ca */ /* 0x000fe200000e0000 */
[----:B------:R-:W-:Y:S02]  /*c250*/  WARPGROUP.DEPBAR.LE gsb0, 0x0 ;  /* 0x00008000000079c5 */ /* 0x000fe40000010000 */
[----:B------:R-:W-:Y:S01]  /*c260*/  WARPGROUP.ARRIVE ;  /* 0x00000000000079c5 */ /* 0x000fe20000000000 */
[C---:B------:R-:W-:Y:S01]  /*c270*/  IMAD.IADD R12, R11.reuse, 0x1, R4 ;  /* 0x000000010b0c7824 */ /* 0x040fe200078e0204 */
[----:B----4-:R-:W-:Y:S01]  /*c280*/  IADD3 R58, R11, 0xa00, R58 ;  /* 0x00000a000b3a7810 */ /* 0x010fe20007ffe03a */
[----:B------:R-:W4:Y:S07]  /*c290*/  LDL.64 R14, [R1+0x90] ;  /* 0x00009000010e7983 */ /* 0x000f2e0000100a00 */
[----:B------:R-:W-:Y:S01]  /*c2a0*/  HGMMA.64x64x16.F32 R24, gdesc[UR4], R24, gsb0 ;  /* 0x00e00000041879f0 */ /* 0x000fe20008000818 */
[----:B------:R-:W-:Y:S01]  /*c2b0*/  IMAD.MOV.U32 R13, RZ, RZ, R9 ;  /* 0x000000ffff0d7224 */ /* 0x000fe200078e0009 */
[----:B------:R-:W-:-:S02]  /*c2c0*/  R2UR UR6, R12 ;  /* 0x000000000c0672ca */ /* 0x000fc400000e0000 */
[----:B------:R-:W-:Y:S02]  /*c2d0*/  R2UR UR4, R58 ;  /* 0x000000003a0472ca */ /* 0x000fe400000e0000 */
[----:B------:R-:W-:Y:S02]  /*c2e0*/  R2UR UR7, R13 ;  /* 0x000000000d0772ca */ /* 0x000fe400000e0000 */
[----:B------:R-:W-:Y:S01]  /*c2f0*/  R2UR UR5, R59 ;  /* 0x000000003b0572ca */ /* 0x000fe200000e0000 */
[----:B------:R-:W-:Y:S02]  /*c300*/  IMAD.MOV.U32 R4, RZ, RZ, 0x30 ;  /* 0x00000030ff047424 */ /* 0x000fe400078e00ff */
[----:B------:R-:W-:-:S03]  /*c310*/  IMAD.MOV.U32 R13, RZ, RZ, 0xc00 ;  /* 0x00000c00ff0d7424 */ /* 0x000fc600078e00ff */
[----:B------:R-:W-:Y:S02]  /*c320*/  SEL R4, R4, 0x2e, P0 ;  /* 0x0000002e04047807 */ /* 0x000fe40000000000 */
[----:B------:R-:W-:Y:S01]  /*c330*/  SEL R13, R13, 0xb80, P0 ;  /* 0x00000b800d0d7807 */ /* 0x000fe20000000000 */
[----:B------:R-:W-:Y:S02]  /*c340*/  WARPGROUP.DEPBAR.LE gsb0, 0x0 ;  /* 0x00008000000079c5 */ /* 0x000fe40000010000 */
[----:B------:R-:W-:-:S06]  /*c350*/  WARPGROUP.ARRIVE ;  /* 0x00000000000079c5 */ /* 0x000fcc0000000000 */
[----:B------:R-:W-:Y:S01]  /*c360*/  HGMMA.64x64x16.F32 R24, gdesc[UR4], R24, gsb0 ;  /* 0x00e00000041879f0 */ /* 0x000fe20008000818 */
[----:B------:R-:W-:-:S05]  /*c370*/  IMAD.IADD R4, R4, 0x1, R13 ;  /* 0x0000000104047824 */ /* 0x000fca00078e020d */
[----:B------:R-:W-:Y:S01]  /*c380*/  LOP3.LUT R59, R4, 0xe06, RZ, 0xc0, !PT ;  /* 0x00000e06043b7812 */ /* 0x000fe200078ec0ff */
[----:B------:R-:W-:-:S04]  /*c390*/  IMAD.MOV.U32 R13, RZ, RZ, R65 ;  /* 0x000000ffff0d7224 */ /* 0x000fc800078e0041 */
[----:B------:R-:W-:Y:S02]  /*c3a0*/  IMAD.IADD R12, R59, 0x1, R64 ;  /* 0x000000013b0c7824 */ /* 0x000fe400078e0240 */
        /* <DEDUP_REMOVED lines=9> */
[C---:B--2---:R-:W-:Y:S01]  /*c440*/  IADD3 R20, R3.reuse, 0xc00, R20 ;  /* 0x00000c0003147810 */ /* 0x044fe20007ffe014 */
[----:B------:R-:W2:Y:S07]  /*c450*/  LDL.64 R58, [R1+0x90] ;  /* 0x00009000013a7983 */ /* 0x000eae0000100a00 */
[----:B------:R-:W-:Y:S01]  /*c460*/  HGMMA.64x64x16.F32 R24, gdesc[UR4], R24, gsb0 ;  /* 0x00e00000041879f0 */ /* 0x000fe20008000818 */
[----:B------:R-:W-:-:S02]  /*c470*/  IMAD.IADD R12, R3, 0x1, R4 ;  /* 0x00000001030c7824 */ /* 0x000fc400078e0204 */
[--C-:B------:R-:W-:Y:S01]  /*c480*/  IMAD.MOV.U32 R13, RZ, RZ, R9.reuse ;  /* 0x000000ffff0d7224 */ /* 0x100fe200078e0009 */
[----:B------:R-:W-:Y:S02]  /*c490*/  R2UR UR4, R20 ;  /* 0x00000000140472ca */ /* 0x000fe400000e0000 */
[----:B------:R-:W-:Y:S02]  /*c4a0*/  R2UR UR6, R12 ;  /* 0x000000000c0672ca */ /* 0x000fe400000e0000 */
[----:B------:R-:W-:Y:S02]  /*c4b0*/  R2UR UR7, R13 ;  /* 0x000000000d0772ca */ /* 0x000fe400000e0000 */
[----:B------:R-:W-:Y:S01]  /*c4c0*/  R2UR UR5, R21 ;  /* 0x00000000150572ca */ /* 0x000fe200000e0000 */
[----:B------:R-:W-:Y:S02]  /*c4d0*/  WARPGROUP.DEPBAR.LE gsb0, 0x0 ;  /* 0x00008000000079c5 */ /* 0x000fe40000010000 */
[----:B------:R-:W-:Y:S01]  /*c4e0*/  WARPGROUP.ARRIVE ;  /* 0x00000000000079c5 */ /* 0x000fe20000000000 */
[C---:B------:R-:W-:Y:S01]  /*c4f0*/  IMAD.IADD R12, R7.reuse, 0x1, R4 ;  /* 0x00000001070c7824 */ /* 0x040fe200078e0204 */
[----:B---3--:R-:W-:Y:S01]  /*c500*/  IADD3 R56, R7, 0xc00, R56 ;  /* 0x00000c0007387810 */ /* 0x008fe20007ffe038 */
[----:B------:R-:W-:Y:S01]  /*c510*/  IMAD.MOV.U32 R13, RZ, RZ, R9 ;  /* 0x000000ffff0d7224 */ /* 0x000fe200078e0009 */
[----:B------:R-:W3:Y:S06]  /*c520*/  LDL.64 R20, [R1+0x90] ;  /* 0x0000900001147983 */ /* 0x000eec0000100a00 */
[----:B------:R-:W-:Y:S01]  /*c530*/  HGMMA.64x64x16.F32 R24, gdesc[UR4], R24, gsb0 ;  /* 0x00e00000041879f0 */ /* 0x000fe20008000818 */
[----:B------:R-:W-:-:S02]  /*c540*/  R2UR UR6, R12 ;  /* 0x000000000c0672ca */ /* 0x000fc400000e0000 */
[----:B------:R-:W-:Y:S02]  /*c550*/  R2UR UR7, R13 ;  /* 0x000000000d0772ca */ /* 0x000fe400000e0000 */
[----:B------:R-:W-:Y:S02]  /*c560*/  R2UR UR4, R56 ;  /* 0x00000000380472ca */ /* 0x000fe400000e0000 */
[----:B------:R-:W-:Y:S01]  /*c570*/  R2UR UR5, R57 ;  /* 0x00000000390572ca */ /* 0x000fe200000e0000 */
[----:B------:R-:W-:Y:S02]  /*c580*/  WARPGROUP.DEPBAR.LE gsb0, 0x0 ;  /* 0x00008000000079c5 */ /* 0x000fe40000010000 */
[----:B------:R-:W-:Y:S01]  /*c590*/  WARPGROUP.ARRIVE ;  /* 0x00000000000079c5 */ /* 0x000fe20000000000 */
[C---:B------:R-:W-:Y:S01]  /*c5a0*/  IMAD.IADD R12, R11.reuse, 0x1, R4 ;  /* 0x000000010b0c7824 */ /* 0x040fe200078e0204 */
[----:B----4-:R-:W-:Y:S01]  /*c5b0*/  IADD3 R14, R11, 0xc00, R14 ;  /* 0x00000c000b0e7810 */ /* 0x010fe20007ffe00e */
[----:B------:R-:W-:Y:S01]  /*c5c0*/  IMAD.MOV.U32 R13, RZ, RZ, R9 ;  /* 0x000000ffff0d7224 */ /* 0x000fe200078e0009 */
[----:B------:R-:W4:Y:S06]  /*c5d0*/  LDL.64 R56, [R1+0x90] ;  /* 0x0000900001387983 */ /* 0x000f2c0000100a00 */
[----:B------:R-:W-:Y:S01]  /*c5e0*/  HGMMA.64x64x16.F32 R24, gdesc[UR4], R24, gsb0 ;  /* 0x00e00000041879f0 */ /* 0x000fe20008000818 */
        /* <DEDUP_REMOVED lines=15> */
[----:B------:R-:W-:Y:S01]  /*c6e0*/  IMAD.IADD R14, R8, 0x1, R15 ;  /* 0x00000001080e7824 */ /* 0x000fe200078e020f */
[----:B------:R-:W-:Y:S01]  /*c6f0*/  R2UR UR5, R13 ;  /* 0x000000000d0572ca */ /* 0x000fe200000e0000 */
[----:B------:R-:W-:Y:S01]  /*c700*/  IMAD.MOV.U32 R15, RZ, RZ, R9 ;  /* 0x000000ffff0f7224 */ /* 0x000fe200078e0009 */
[----:B------:R-:W-:Y:S01]  /*c710*/  R2UR UR4, R12 ;  /* 0x000000000c0472ca */ /* 0x000fe200000e0000 */
[----:B------:R-:W4:Y:S01]  /*c720*/  LDL.64 R60, [R1+0x90] ;  /* 0x00009000013c7983 */ /* 0x000f220000100a00 */
[----:B------:R-:W-:Y:S02]  /*c730*/  R2UR UR6, R14 ;  /* 0x000000000e0672ca */ /* 0x000fe400000e0000 */
[----:B------:R-:W-:Y:S01]  /*c740*/  R2UR UR7, R15 ;  /* 0x000000000f0772ca */ /* 0x000fe200000e0000 */
[----:B------:R-:W-:-:S02]  /*c750*/  WARPGROUP.DEPBAR.LE gsb0, 0x0 ;  /* 0x00008000000079c5 */ /* 0x000fc40000010000 */
[----:B------:R-:W-:Y:S01]  /*c760*/  WARPGROUP.ARRIVE ;  /* 0x00000000000079c5 */ /* 0x000fe20000000000 */
[----:B------:R-:W-:Y:S01]  /*c770*/  VIADD R4, R8, 0xe00 ;  /* 0x00000e0008047836 */ /* 0x000fe20000000000 */
[C---:B--2---:R-:W-:Y:S01]  /*c780*/  IADD3 R58, R3.reuse, 0xe00, R58 ;  /* 0x00000e00033a7810 */ /* 0x044fe20007ffe03a */
[----:B------:R-:W-:Y:S01]  /*c790*/  IMAD.MOV.U32 R13, RZ, RZ, R9 ;  /* 0x000000ffff0d7224 */ /* 0x000fe200078e0009 */
[----:B------:R-:W2:Y:S06]  /*c7a0*/  LDL R15, [R1] ;  /* 0x00000000010f7983 */ /* 0x000eac0000100800 */
[----:B------:R-:W-:Y:S01]  /*c7b0*/  HGMMA.64x64x16.F32 R24, gdesc[UR4], R24, gsb0 ;  /* 0x00e00000041879f0 */ /* 0x000fe20008000818 */
[----:B------:R-:W-:Y:S01]  /*c7c0*/  IMAD.IADD R12, R3, 0x1, R4 ;  /* 0x00000001030c7824 */ /* 0x000fe200078e0204 */
[----:B------:R-:W-:Y:S01]  /*c7d0*/  R2UR UR7, R13 ;  /* 0x000000000d0772ca */ /* 0x000fe200000e0000 */
[----:B------:R0:W5:Y:S01]  /*c7e0*/  LDL R3, [R1+0x1c8] ;  /* 0x0001c80001037983 */ /* 0x0001620000100800 */
[----:B------:R-:W-:-:S02]  /*c7f0*/  R2UR UR4, R58 ;  /* 0x000000003a0472ca */ /* 0x000fc400000e0000 */
[----:B------:R-:W-:Y:S01]  /*c800*/  R2UR UR6, R12 ;  /* 0x000000000c0672ca */ /* 0x000fe200000e0000 */
[----:B------:R0:W5:Y:S01]  /*c810*/  LDL R14, [R1+0xc] ;  /* 0x00000c00010e7983 */ /* 0x0001620000100800 */
[----:B------:R-:W-:Y:S01]  /*c820*/  R2UR UR5, R59 ;  /* 0x000000003b0572ca */ /* 0x000fe200000e0000 */
[----:B------:R-:W-:Y:S02]  /*c830*/  WARPGROUP.DEPBAR.LE gsb0, 0x0 ;  /* 0x00008000000079c5 */ /* 0x000fe40000010000 */
[----:B------:R-:W-:-:S10]  /*c840*/  WARPGROUP.ARRIVE ;  /* 0x00000000000079c5 */ /* 0x000fd40000000000 */
[----:B------:R-:W-:Y:S01]  /*c850*/  HGMMA.64x64x16.F32 R24, gdesc[UR4], R24, gsb0 ;  /* 0x00e00000041879f0 */ /* 0x000fe20008000818 */
[C---:B------:R-:W-:Y:S01]  /*c860*/  IMAD.IADD R12, R7.reuse, 0x1, R4 ;  /* 0x00000001070c7824 */ /* 0x040fe200078e0204 */
[----:B---3--:R-:W-:Y:S01]  /*c870*/  IADD3 R20, R7, 0xe00, R20 ;  /* 0x00000e0007147810 */ /* 0x008fe20007ffe014 */
[----:B------:R-:W-:Y:S01]  /*c880*/  IMAD.MOV.U32 R13, RZ, RZ, R9 ;  /* 0x000000ffff0d7224 */ /* 0x000fe200078e0009 */
[----:B------:R-:W-:Y:S02]  /*c890*/  R2UR UR5, R21 ;  /* 0x00000000150572ca */ /* 0x000fe400000e0000 */
[----:B------:R-:W-:Y:S02]  /*c8a0*/  R2UR UR6, R12 ;  /* 0x000000000c0672ca */ /* 0x000fe400000e0000 */
[----:B------:R-:W-:Y:S02]  /*c8b0*/  R2UR UR7, R13 ;  /* 0x000000000d0772ca */ /* 0x000fe400000e0000 */
[----:B------:R-:W-:Y:S01]  /*c8c0*/  R2UR UR4, R20 ;  /* 0x00000000140472ca */ /* 0x000fe200000e0000 */
[----:B------:R-:W-:-:S02]  /*c8d0*/  WARPGROUP.DEPBAR.LE gsb0, 0x0 ;  /* 0x00008000000079c5 */ /* 0x000fc40000010000 */
[----:B------:R-:W-:-:S10]  /*c8e0*/  WARPGROUP.ARRIVE ;  /* 0x00000000000079c5 */ /* 0x000fd40000000000 */
[----:B------:R-:W-:Y:S01]  /*c8f0*/  HGMMA.64x64x16.F32 R24, gdesc[UR4], R24, gsb0 ;  /* 0x00e00000041879f0 */ /* 0x000fe20008000818 */
[C---:B----4-:R-:W-:Y:S01]  /*c900*/  IADD3 R56, R11.reuse, 0xe00, R56 ;  /* 0x00000e000b387810 */ /* 0x050fe20007ffe038 */
[----:B------:R-:W-:Y:S02]  /*c910*/  IMAD.IADD R10, R11, 0x1, R4 ;  /* 0x000000010b0a7824 */ /* 0x000fe400078e0204 */
[----:B------:R-:W-:Y:S01]  /*c920*/  IMAD.MOV.U32 R11, RZ, RZ, R9 ;  /* 0x000000ffff0b7224 */ /* 0x000fe200078e0009 */
[----:B------:R-:W-:Y:S02]  /*c930*/  R2UR UR4, R56 ;  /* 0x00000000380472ca */ /* 0x000fe400000e0000 */
[----:B------:R-:W-:Y:S02]  /*c940*/  R2UR UR6, R10 ;  /* 0x000000000a0672ca */ /* 0x000fe400000e0000 */
[----:B------:R-:W-:Y:S02]  /*c950*/  R2UR UR7, R11 ;  /* 0x000000000b0772ca */ /* 0x000fe400000e0000 */
[----:B------:R-:W-:Y:S01]  /*c960*/  R2UR UR5, R57 ;  /* 0x00000000390572ca */ /* 0x000fe200000e0000 */
[----:B------:R-:W-:-:S02]  /*c970*/  IMAD.MOV.U32 R4, RZ, RZ, 0x40 ;  /* 0x00000040ff047424 */ /* 0x000fc400078e00ff */
        /* <DEDUP_REMOVED lines=8> */
[----:B------:R-:W-:Y:S02]  /*ca00*/  IMAD.MOV.U32 R11, RZ, RZ, R9 ;  /* 0x000000ffff0b7224 */ /* 0x000fe400078e0009 */
[----:B------:R-:W-:Y:S02]  /*ca10*/  IMAD.MOV.U32 R9, RZ, RZ, R61 ;  /* 0x000000ffff097224 */ /* 0x000fe400078e003d */
[----:B------:R-:W-:Y:S02]  /*ca20*/  IMAD.IADD R10, R8, 0x1, R7 ;  /* 0x00000001080a7824 */ /* 0x000fe400078e0207 */
[----:B------:R-:W-:Y:S01]  /*ca30*/  IMAD.IADD R8, R7, 0x1, R60 ;  /* 0x0000000107087824 */ /* 0x000fe200078e023c */
[----:B------:R-:W-:Y:S02]  /*ca40*/  R2UR UR7, R11 ;  /* 0x000000000b0772ca */ /* 0x000fe400000e0000 */
[----:B------:R-:W-:-:S02]  /*ca50*/  R2UR UR6, R10 ;  /* 0x000000000a0672ca */ /* 0x000fc400000e0000 */
[----:B------:R-:W-:Y:S02]  /*ca60*/  R2UR UR4, R8 ;  /* 0x00000000080472ca */ /* 0x000fe400000e0000 */
[----:B------:R-:W-:Y:S01]  /*ca70*/  R2UR UR5, R9 ;  /* 0x00000000090572ca */ /* 0x000fe200000e0000 */
[----:B------:R0:W-:Y:S04]  /*ca80*/  STL [R1+0x68], R0 ;  /* 0x0000680001007387 */ /* 0x0001e80000100800 */
[----:B------:R0:W-:Y:S04]  /*ca90*/  STL [R1+0x68], R0 ;  /* 0x0000680001007387 */ /* 0x0001e80000100800 */
[----:B------:R0:W-:Y:S04]  /*caa0*/  STL [R1+0x68], R0 ;  /* 0x0000680001007387 */ /* 0x0001e80000100800 */
[----:B------:R0:W-:Y:S04]  /*cab0*/  STL [R1+0x68], R0 ;  /* 0x0000680001007387 */ /* 0x0001e80000100800 */
[----:B------:R0:W-:Y:S01]  /*cac0*/  STL [R1+0x68], R0 ;  /* 0x0000680001007387 */ /* 0x0001e20000100800 */
[----:B------:R-:W-:-:S02]  /*cad0*/  WARPGROUP.DEPBAR.LE gsb0, 0x0 ;  /* 0x00008000000079c5 */ /* 0x000fc40000010000 */
[----:B------:R-:W-:-:S06]  /*cae0*/  WARPGROUP.ARRIVE ;  /* 0x00000000000079c5 */ /* 0x000fcc0000000000 */
[----:B------:R-:W-:Y:S01]  /*caf0*/  HGMMA.64x64x16.F32 R24, gdesc[UR4], R24, gsb0 ;  /* 0x00e00000041879f0 */ /* 0x000fe20008000818 */
        /* <DEDUP_REMOVED lines=24> */
[----:B--2---:R-:W-:-:S03]  /*cc80*/  LOP3.LUT R4, R15, 0x1, RZ, 0xfc, !PT ;  /* 0x000000010f047812 */ /* 0x004fc600078efcff */
[----:B------:R0:W-:Y:S04]  /*cc90*/  STL [R1+0x68], R0 ;  /* 0x0000680001007387 */ /* 0x0001e80000100800 */
[----:B------:R0:W-:Y:S04]  /*cca0*/  STL [R1+0x68], R0 ;  /* 0x0000680001007387 */ /* 0x0001e80000100800 */
[----:B------:R0:W-:Y:S01]  /*ccb0*/  STL [R1+0x68], R0 ;  /* 0x0000680001007387 */ /* 0x0001e20000100800 */
[----:B------:R-:W-:Y:S01]  /*ccc0*/  ISETP.NE.AND P0, PT, R4, 0x3, PT ;  /* 0x000000030400780c */ /* 0x000fe20003f05270 */
[----:B------:R-:W-:-:S02]  /*ccd0*/  WARPGROUP.DEPBAR.LE gsb0, 0x0 ;  /* 0x00008000000079c5 */ /* 0x000fc40000010000 */
[----:B------:R-:W-:Y:S10]  /*cce0*/  BSSY B0, `(.L_x_5152) ;  /* 0x0000003000007945 */ /* 0x000ff40003800000 */
[----:B0-----:R-:W-:Y:S05]  /*ccf0*/  @!P0 BRA `(.L_x_5153) ;  /* 0x0000000000048947 */ /* 0x001fea0003800000 */
[----:B------:R-:W-:Y:S01]  /*cd00*/  BPT.TRAP 0x1 ;  /* 0x000000040000795c */ /* 0x000fe20000300000 */
.L_x_5153:
[----:B------:R-:W-:Y:S05]  /*cd10*/  BSYNC B0 ;  /* 0x0000000000007941 */ /* 0x000fea0003800000 */
.L_x_5152:
[----:B------:R-:W2:Y:S02]  /*cd20*/  LDL.64 R8, [R1+0x20] ;  /* 0x0000200001087983 */ /* 0x000ea40000100a00 */
[----:B--2---:R-:W-:-:S05]  /*cd30*/  MOV R0, R8 ;  /* 0x0000000800007202 */ /* 0x004fca0000000f00 */
[----:B-----5:R-:W-:-:S05]  /*cd40*/  IMAD R3, R3, 0x8, R0 ;  /* 0x0000000803037824 */ /* 0x020fca00078e0200 */
[----:B------:R-:W-:-:S04]  /*cd50*/  PRMT R3, R14, 0x654, R3 ;  /* 0x000006540e037816 */ /* 0x000fc80000000003 */
[----:B------:R0:W-:Y:S01]  /*cd60*/  SYNCS.ARRIVE.TRANS64.RED.A1T0 RZ, [R3+URZ], RZ ;  /* 0x000000ff03ff79a7 */ /* 0x0001e2000810043f */
[----:B------:R-:W2:Y:S04]  /*cd70*/  LDL.64 R56, [R1+0x100] ;  /* 0x0001000001387983 */ /* 0x000ea80000100a00 */
[----:B------:R-:W3:Y:S04]  /*cd80*/  LDL R0, [R1+0xcc] ;  /* 0x0000cc0001007983 */ /* 0x000ee80000100800 */
[----:B------:R-:W4:Y:S04]  /*cd90*/  LDL.64 R20, [R1+0xf0] ;  /* 0x0000f00001147983 */ /* 0x000f280000100a00 */
[----:B0-----:R-:W4:Y:S04]  /*cda0*/  LDL R3, [R1+0x50] ;  /* 0x0000500001037983 */ /* 0x001f280000100800 */
[----:B------:R-:W4:Y:S04]  /*cdb0*/  LDL R4, [R1+0xf8] ;  /* 0x0000f80001047983 */ /* 0x000f280000100800 */
[----:B------:R-:W4:Y:S04]  /*cdc0*/  LDL.128 R8, [R1+0xd0] ;  /* 0x0000d00001087983 */ /* 0x000f280000100c00 */
[----:B------:R-:W4:Y:S04]  /*cdd0*/  LDL.128 R12, [R1+0xe0] ;  /* 0x0000e000010c7983 */ /* 0x000f280000100c00 */
[----:B--2---:R-:W2:Y:S01]  /*cde0*/  LD.E R56, desc[UR36][R56.64] ;  /* 0x0000002438387980 */ /* 0x004ea2000c101900 */
[----:B---3--:R-:W-:-:S02]  /*cdf0*/  SHF.R.S32.HI R7, RZ, 0x1f, R0 ;  /* 0x0000001fff077819 */ /* 0x008fc40000011400 */
[----:B----4-:R-:W-:Y:S01]  /*ce00*/  ISETP.NE.AND P0, PT, R20, 0x1, PT ;  /* 0x000000011400780c */ /* 0x010fe20003f05270 */
[----:B------:R-:W-:Y:S01]  /*ce10*/  BSSY B0, `(.L_x_5154) ;  /* 0x000007d000007945 */ /* 0x000fe20003800000 */
[----:B------:R-:W-:Y:S01]  /*ce20*/  ISETP.GE.AND P1, PT, R13, 0x1, PT ;  /* 0x000000010d00780c */ /* 0x000fe20003f26270 */
[----:B--2---:R-:W-:-:S04]  /*ce30*/  FMUL.FTZ R29, R29, R56 ;  /* 0x000000381d1d7220 */ /* 0x004fc80000410000 */
[----:B------:R0:W1:Y:S02]  /*ce40*/  MUFU.TANH R57, R29 ;  /* 0x0000001d00397308 */ /* 0x0000640000002400 */
[----:B0-----:R-:W-:-:S04]  /*ce50*/  LEA.HI R29, R7, R0, RZ, 0x7 ;  /* 0x00000000071d7211 */ /* 0x001fc800078f38ff */
[----:B------:R-:W-:Y:S01]  /*ce60*/  LOP3.LUT R29, R29, 0xffffff80, RZ, 0xc0, !PT ;  /* 0xffffff801d1d7812 */ /* 0x000fe200078ec0ff */
[-C--:B------:R-:W-:Y:S01]  /*ce70*/  FMUL.FTZ R30, R30, R56.reuse ;  /* 0x000000381e1e7220 */ /* 0x080fe20000410000 */
[----:B------:R-:W-:-:S03]  /*ce80*/  FMUL.FTZ R33, R33, R56 ;  /* 0x0000003821217220 */ /* 0x000fc60000410000 */
[----:B------:R-:W-:Y:S01]  /*ce90*/  IMAD.IADD R29, R0, 0x1, -R29 ;  /* 0x00000001001d7824 */ /* 0x000fe200078e0a1d */
[----:B------:R0:W2:Y:S01]  /*cea0*/  MUFU.TANH R58, R30 ;  /* 0x0000001e003a7308 */ /* 0x0000a20000002400 */
[-C--:B------:R-:W-:Y:S01]  /*ceb0*/  FMUL.FTZ R31, R31, R56.reuse ;  /* 0x000000381f1f7220 */ /* 0x080fe20000410000 */
[----:B------:R-:W-:-:S06]  /*cec0*/  FMUL.FTZ R32, R32, R56 ;  /* 0x0000003820207220 */ /* 0x000fcc0000410000 */
[----:B------:R3:W4:Y:S01]  /*ced0*/  MUFU.TANH R61, R33 ;  /* 0x00000021003d7308 */ /* 0x0007220000002400 */
[----:B0-----:R-:W-:-:S07]  /*cee0*/  SHF.R.S32.HI R30, RZ, 0x1f, R29 ;  /* 0x0000001fff1e7819 */ /* 0x001fce000001141d */
[----:B------:R0:W1:Y:S01]  /*cef0*/  MUFU.TANH R59, R31 ;  /* 0x0000001f003b7308 */ /* 0x0000620000002400 */
[----:B---3--:R-:W-:-:S04]  /*cf00*/  LEA.HI R33, R7, R0, RZ, 0x2 ;  /* 0x0000000007217211 */ /* 0x008fc800078f10ff */
[----:B------:R-:W-:Y:S02]  /*cf10*/  LOP3.LUT R33, R33, 0xfffffffc, RZ, 0xc0, !PT ;  /* 0xfffffffc21217812 */ /* 0x000fe400078ec0ff */
[-C--:B0-----:R-:W-:Y:S01]  /*cf20*/  LEA.HI R31, R30, R29.reuse, RZ, 0x2 ;  /* 0x0000001d1e1f7211 */ /* 0x081fe200078f10ff */
[----:B------:R0:W3:Y:S03]  /*cf30*/  MUFU.TANH R60, R32 ;  /* 0x00000020003c7308 */ /* 0x0000e60000002400 */
[----:B------:R-:W-:Y:S01]  /*cf40*/  SHF.R.S32.HI R7, RZ, 0x2, R31 ;  /* 0x00000002ff077819 */ /* 0x000fe2000001141f */
[----:B------:R-:W-:Y:S01]  /*cf50*/  IMAD.IADD R33, R0, 0x1, -R33 ;  /* 0x0000000100217824 */ /* 0x000fe200078e0a21 */
[----:B------:R-:W-:Y:S02]  /*cf60*/  LEA.HI R30, R30, R29, RZ, 0x5 ;  /* 0x0000001d1e1e7211 */ /* 0x000fe400078f28ff */
[----:B0-----:R-:W-:-:S04]  /*cf70*/  SHF.R.S32.HI R32, RZ, 0x1f, R31 ;  /* 0x0000001fff207819 */ /* 0x001fc8000001141f */
[----:B------:R-:W-:Y:S02]  /*cf80*/  LEA.HI R32, R32, R7, RZ, 0x3 ;  /* 0x0000000720207211 */ /* 0x000fe400078f18ff */
[----:B------:R-:W-:Y:S02]  /*cf90*/  SHF.R.S32.HI R30, RZ, 0x5, R30 ;  /* 0x00000005ff1e7819 */ /* 0x000fe4000001141e */
[----:B------:R-:W-:Y:S02]  /*cfa0*/  LOP3.LUT R32, R32, 0xfffffff8, RZ, 0xc0, !PT ;  /* 0xfffffff820207812 */ /* 0x000fe400078ec0ff */
[----:B------:R-:W-:Y:S01]  /*cfb0*/  LEA.HI R0, R33, R33, RZ, 0x1 ;  /* 0x0000002121007211 */ /* 0x000fe200078f08ff */
[----:B------:R-:W-:Y:S02]  /*cfc0*/  IMAD R3, R3, 0x4, R30 ;  /* 0x0000000403037824 */ /* 0x000fe400078e021e */
[----:B------:R-:W-:Y:S01]  /*cfd0*/  IMAD.IADD R32, R7, 0x1, -R32 ;  /* 0x0000000107207824 */ /* 0x000fe200078e0a20 */
[----:B------:R-:W-:-:S03]  /*cfe0*/  LOP3.LUT R0, R0, 0x1ffffffe, RZ, 0xc0, !PT ;  /* 0x1ffffffe00007812 */ /* 0x000fc600078ec0ff */
[----:B------:R-:W-:Y:S02]  /*cff0*/  IMAD.U32 R3, R3, 0x10, R32 ;  /* 0x0000001003037824 */ /* 0x000fe400078e0020 */
[----:B------:R-:W-:-:S04]  /*d000*/  IMAD.IADD R0, R33, 0x1, -R0 ;  /* 0x0000000121007824 */ /* 0x000fc800078e0a00 */
[----:B------:R-:W-:-:S04]  /*d010*/  IMAD R20, R0, 0x8, R3 ;  /* 0x0000000800147824 */ /* 0x000fc800078e0203 */
[----:B------:R-:W-:-:S04]  /*d020*/  @P0 IMAD.HI.U32 R21, R20, R21, RZ ;  /* 0x0000001514150227 */ /* 0x000fc800078e00ff */
[----:B------:R-:W-:Y:S01]  /*d030*/  IMAD.MOV.U32 R0, RZ, RZ, -0x40 ;  /* 0xffffffc0ff007424 */ /* 0x000fe200078e00ff */
[----:B------:R-:W-:-:S03]  /*d040*/  @P0 SHF.R.U32.HI R20, RZ, R4, R21 ;  /* 0x00000004ff140219 */ /* 0x000fc60000011615 */
[----:B------:R-:W-:Y:S01]  /*d050*/  IMAD R4, R177, R0, 0x41 ;  /* 0x00000041b1047424 */ /* 0x000fe200078e0200 */
[----:B------:R-:W-:Y:S01]  /*d060*/  LOP3.LUT R0, R31, 0x7ffffffc, RZ, 0xc0, !PT ;  /* 0x7ffffffc1f007812 */ /* 0x000fe200078ec0ff */
[----:B------:R-:W0:Y:S01]  /*d070*/  SHFL.IDX PT, R62, R20, RZ, 0x1c1f ;  /* 0x001c1fff143e7589 */ /* 0x000e2200000e0000 */
        /* <DEDUP_REMOVED lines=25> */
[----:B------:R-:W-:-:S02]  /*d210*/  IMAD.IADD R0, R29, 0x1, -R0 ;  /* 0x000000011d007824 */ /* 0x000fc400078e0a00 */
[-C--:B------:R-:W-:Y:S01]  /*d220*/  FMUL.FTZ R55, R55, R56.reuse ;  /* 0x0000003837377220 */ /* 0x080fe20000410000 */
[----:B------:R-:W-:Y:S02]  /*d230*/  IMAD.IADD R3, R9, 0x1, R4 ;  /* 0x0000000109037824 */ /* 0x000fe400078e0204 */
[----:B------:R-:W-:Y:S01]  /*d240*/  FMUL.FTZ R51, R51, R56 ;  /* 0x0000003833337220 */ /* 0x000fe20000410000 */
[----:B------:R-:W-:Y:S01]  /*d250*/  LEA R30, R177, 0xffffffc0, 0x6 ;  /* 0xffffffc0b11e7811 */ /* 0x000fe200078e30ff */
[----:B------:R-:W-:Y:S01]  /*d260*/  IMAD R7, R0, -0x2, R3 ;  /* 0xfffffffe00077824 */ /* 0x000fe200078e0203 */
[----:B------:R-:W0:Y:S03]  /*d270*/  MUFU.TANH R24, R24 ;  /* 0x0000001800187308 */ /* 0x000e260000002400 */
[----:B------:R-:W-:Y:S02]  /*d280*/  IMAD.IADD R3, R9, 0x1, -R30 ;  /* 0x0000000109037824 */ /* 0x000fe400078e0a1e */
[----:B------:R-:W-:Y:S01]  /*d290*/  IMAD.IADD R4, R7, 0x1, -R8 ;  /* 0x0000000107047824 */ /* 0x000fe200078e0a08 */
[----:B------:R-:W-:-:S02]  /*d2a0*/  LOP3.LUT R7, RZ, R10, RZ, 0x33, !PT ;  /* 0x0000000aff077212 */ /* 0x000fc400078e33ff */
[----:B------:R-:W0:Y:S01]  /*d2b0*/  MUFU.TANH R25, R25 ;  /* 0x0000001900197308 */ /* 0x000e220000002400 */
[----:B------:R-:W-:-:S07]  /*d2c0*/  IMAD R21, R0, -0x2, R3 ;  /* 0xfffffffe00157824 */ /* 0x000fce00078e0203 */
[----:B------:R-:W0:Y:S01]  /*d2d0*/  MUFU.TANH R26, R26 ;  /* 0x0000001a001a7308 */ /* 0x000e220000002400 */
[----:B------:R-:W-:-:S07]  /*d2e0*/  IMAD.IADD R56, R4, 0x1, R11 ;  /* 0x0000000104387824 */ /* 0x000fce00078e020b */
        /* <DEDUP_REMOVED lines=22> */
[----:B------:R-:W1:Y:S08]  /*d450*/  MUFU.TANH R54, R54 ;  /* 0x0000003600367308 */ /* 0x000e700000002400 */
[----:B------:R-:W1:Y:S01]  /*d460*/  MUFU.TANH R55, R55 ;  /* 0x0000003700377308 */ /* 0x000e620000002400 */
[----:B------:R-:W-:Y:S01]  /*d470*/  IMAD.IADD R11, R4, 0x1, R7 ;  /* 0x00000001040b7824 */ /* 0x000fe200078e0207 */
[----:B0-----:R-:W-:Y:S01]  /*d480*/  VIADDMNMX R4, R62, R56, R21, PT ;  /* 0x000000383e047246 */ /* 0x001fe20003800115 */
[----:B------:R-:W-:-:S02]  /*d490*/  IMAD.IADD R12, R12, 0x1, -R30 ;  /* 0x000000010c0c7824 */ /* 0x000fc400078e0a1e */
[----:B------:R-:W-:Y:S01]  /*d4a0*/  IMAD.IADD R3, R11, 0x1, R62 ;  /* 0x000000010b037824 */ /* 0x000fe200078e023e */
[----:B--234-:R-:W-:Y:S06]  /*d4b0*/  @!P1 BRA `(.L_x_5155) ;  /* 0x0000000000489947 */ /* 0x01cfec0003800000 */
[----:B------:R-:W-:Y:S01]  /*d4c0*/  IADD3 R7, -R8, R9, R62 ;  /* 0x0000000908077210 */ /* 0x000fe20007ffe13e */
[----:B------:R-:W-:Y:S03]  /*d4d0*/  BSSY B1, `(.L_x_5156) ;  /* 0x000000c000017945 */ /* 0x000fe60003800000 */
[----:B------:R-:W-:-:S13]  /*d4e0*/  ISETP.GT.AND P0, PT, R7, -0x1, PT ;  /* 0xffffffff0700780c */ /* 0x000fda0003f04270 */
[----:B------:R-:W-:Y:S05]  /*d4f0*/  @P0 BRA `(.L_x_5157) ;  /* 0x0000000000180947 */ /* 0x000fea0003800000 */
[----:B------:R-:W-:Y:S02]  /*d500*/  ISETP.NE.AND P0, PT, R13, 0x1, PT ;  /* 0x000000010d00780c */ /* 0x000fe40003f05270 */
[----:B------:R-:W-:-:S11]  /*d510*/  LOP3.LUT R7, RZ, R7, RZ, 0x33, !PT ;  /* 0x00000007ff077212 */ /* 0x000fd600078e33ff */
[----:B------:R-:W-:-:S05]  /*d520*/  @P0 IMAD.HI.U32 R10, R7, R14, RZ ;  /* 0x0000000e070a0227 */ /* 0x000fca00078e00ff */
[----:B------:R-:W-:-:S04]  /*d530*/  @P0 SHF.R.U32.HI R7, RZ, R15, R10 ;  /* 0x0000000fff070219 */ /* 0x000fc8000001160a */
[----:B------:R-:W-:Y:S01]  /*d540*/  LOP3.LUT R7, RZ, R7, RZ, 0x33, !PT ;  /* 0x00000007ff077212 */ /* 0x000fe200078e33ff */
[----:B------:R-:W-:Y:S06]  /*d550*/  BRA `(.L_x_5158) ;  /* 0x00000000000c7947 */ /* 0x000fec0003800000 */
.L_x_5157:
[----:B------:R-:W-:-:S13]  /*d560*/  ISETP.NE.AND P0, PT, R13, 0x1, PT ;  /* 0x000000010d00780c */ /* 0x000fda0003f05270 */
[----:B------:R-:W-:-:S05]  /*d570*/  @P0 IMAD.HI.U32 R10, R7, R14, RZ ;  /* 0x0000000e070a0227 */ /* 0x000fca00078e00ff */
[----:B------:R-:W-:-:S07]  /*d580*/  @P0 SHF.R.U32.HI R7, RZ, R15, R10 ;  /* 0x0000000fff070219 */ /* 0x000fce000001160a */
.L_x_5158:
[----:B------:R-:W-:Y:S05]  /*d590*/  BSYNC B1 ;  /* 0x0000000000017941 */ /* 0x000fea0003800000 */
.L_x_5156:
[----:B------:R-:W-:-:S04]  /*d5a0*/  IMAD R7, R7, R13, -R30 ;  /* 0x0000000d07077224 */ /* 0x000fc800078e0a1e */
[----:B------:R-:W-:-:S05]  /*d5b0*/  IMAD R10, R0, -0x2, R7 ;  /* 0xfffffffe000a7824 */ /* 0x000fca00078e0207 */
[----:B------:R-:W-:Y:S02]  /*d5c0*/  VIMNMX R3, R3, R10, !PT ;  /* 0x0000000a03037248 */ /* 0x000fe40007fe0100 */
[----:B------:R-:W-:-:S07]  /*d5d0*/  VIADDMNMX R4, R10, R13, R4, PT ;  /* 0x0000000d0a047246 */ /* 0x000fce0003800104 */
.L_x_5155:
[----:B------:R-:W-:Y:S05]  /*d5e0*/  BSYNC B0 ;  /* 0x0000000000007941 */ /* 0x000fea0003800000 */
.L_x_5154:
[C---:B------:R-:W-:Y:S01]  /*d5f0*/  ISETP.GE.AND P1, PT, R12.reuse, 0x9, PT ;  /* 0x000000090c00780c */ /* 0x040fe20003f26270 */
[----:B------:R-:W0:Y:S01]  /*d600*/  SHFL.IDX PT, R20, R20, 0x1, 0x1c1f ;  /* 0x003c1f0014147f89 */ /* 0x000e2200000e0000 */
[----:B------:R-:W-:Y:S01]  /*d610*/  ISETP.GE.AND P0, PT, R12, 0x2, PT ;  /* 0x000000020c00780c */ /* 0x000fe20003f06270 */
[----:B------:R-:W-:Y:S01]  /*d620*/  BSSY B0, `(.L_x_5159) ;  /* 0x000005f000007945 */ /* 0x000fe20003800000 */
        /* <DEDUP_REMOVED lines=11> */
[C---:B------:R-:W-:Y:S02]  /*d6e0*/  ISETP.GT.AND P3, PT, R3.reuse, 0x9, !P5 ;  /* 0x000000090300780c */ /* 0x040fe40006f64270 */
[----:B------:R-:W-:Y:S02]  /*d6f0*/  ISETP.GE.AND P4, PT, R12, 0x12, PT ;  /* 0x000000120c00780c */ /* 0x000fe40003f86270 */
[----:B------:R-:W-:Y:S02]  /*d700*/  FSEL R60, R60, -INF , !P2 ;  /* 0xff8000003c3c7808 */ /* 0x000fe40005000000 */
[----:B------:R-:W-:Y:S02]  /*d710*/  ISETP.LT.OR P3, PT, R4, 0xa, P3 ;  /* 0x0000000a0400780c */ /* 0x000fe40001f61670 */
[----:B------:R-:W-:-:S02]  /*d720*/  ISETP.GT.AND P2, PT, R3, 0x11, !P4 ;  /* 0x000000110300780c */ /* 0x000fc40006744270 */
[----:B-1----:R-:W-:Y:S02]  /*d730*/  FSEL R64, R57, -INF , !P3 ;  /* 0xff80000039407808 */ /* 0x002fe40005800000 */
        /* <DEDUP_REMOVED lines=26> */
[----:B------:R-:W-:Y:S02]  /*d8e0*/  P2R R28, PR, RZ, 0x10 ;  /* 0x00000010ff1c7803 */ /* 0x000fe40000000000 */
[----:B------:R-:W-:Y:S02]  /*d8f0*/  FSEL R44, R44, -INF , !P2 ;  /* 0xff8000002c2c7808 */ /* 0x000fe40005000000 */
[----:B------:R-:W-:-:S02]  /*d900*/  ISETP.GE.AND P2, PT, R12, 0x2a, PT ;  /* 0x0000002a0c00780c */ /* 0x000fc40003f46270 */
        /* <DEDUP_REMOVED lines=25> */
[----:B------:R-:W-:Y:S02]  /*daa0*/  ISETP.LT.OR P6, PT, R4, 0x3a, P6 ;  /* 0x0000003a0400780c */ /* 0x000fe400037c1670 */
[----:B------:R-:W-:Y:S02]  /*dab0*/  VIADDMNMX R4, R20, R56, R21, PT ;  /* 0x0000003814047246 */ /* 0x000fe40003800115 */
        /* <DEDUP_REMOVED lines=13> */
.L_x_5162:
[----:B------:R-:W-:-:S13]  /*db90*/  ISETP.NE.AND P6, PT, R13, 0x1, PT ;  /* 0x000000010d00780c */ /* 0x000fda0003fc5270 */
[----:B------:R-:W-:-:S05]  /*dba0*/  @P6 IMAD.HI.U32 R14, R8, R14, RZ ;  /* 0x0000000e080e6227 */ /* 0x000fca00078e00ff */
[----:B------:R-:W-:-:S07]  /*dbb0*/  @P6 SHF.R.U32.HI R8, RZ, R15, R14 ;  /* 0x0000000fff086219 */ /* 0x000fce000001160e */
.L_x_5163:
[----:B------:R-:W-:Y:S05]  /*dbc0*/  BSYNC B1 ;  /* 0x0000000000017941 */ /* 0x000fea0003800000 */
.L_x_5161:
[----:B------:R-:W-:-:S04]  /*dbd0*/  IMAD R7, R8, R13, -R30 ;  /* 0x0000000d08077224 */ /* 0x000fc800078e0a1e */
[----:B------:R-:W-:-:S05]  /*dbe0*/  IMAD R0, R0, -0x2, R7 ;  /* 0xfffffffe00007824 */ /* 0x000fca00078e0207 */
[----:B------:R-:W-:Y:S02]  /*dbf0*/  VIADDMNMX R4, R0, R13, R4, PT ;  /* 0x0000000d00047246 */ /* 0x000fe40003800104 */
[----:B------:R-:W-:-:S07]  /*dc00*/  VIMNMX R3, R3, R0, !PT ;  /* 0x0000000003037248 */ /* 0x000fce0007fe0100 */
.L_x_5160:
[----:B------:R-:W-:Y:S05]  /*dc10*/  BSYNC B0 ;  /* 0x0000000000007941 */ /* 0x000fea0003800000 */
.L_x_5159:
[----:B------:R-:W-:Y:S01]  /*dc20*/  ISETP.GT.AND P0, PT, R3, 0x1, !P0 ;  /* 0x000000010300780c */ /* 0x000fe20004704270 */
[----:B------:R-:W-:Y:S01]  /*dc30*/  BAR.SYNC.DEFER_BLOCKING 0xf, 0x100 ;  /* 0x03c4000000007b1d */ /* 0x000fe20000010000 */
[----:B------:R-:W-:Y:S02]  /*dc40*/  FMNMX.FTZ R0, R156, R62, !PT ;  /* 0x0000003e9c007209 */ /* 0x000fe40007810000 */
[----:B------:R-:W-:Y:S02]  /*dc50*/  ISETP.LT.OR P0, PT, R4, 0x2, P0 ;  /* 0x000000020400780c */ /* 0x000fe40000701670 */
[----:B------:R-:W-:Y:S02]  /*dc60*/  FMNMX.FTZ R0, R158, R0, !PT ;  /* 0x000000009e007209 */ /* 0x000fe40007810000 */
[----:B------:R-:W-:Y:S01]  /*dc70*/  FSEL R27, R27, -INF , !P0 ;  /* 0xff8000001b1b7808 */ /* 0x000fe20004000000 */
[----:B------:R-:W2:Y:S01]  /*dc80*/  LDL R78, [R1+0x248] ;  /* 0x00024800014e7983 */ /* 0x000ea20000100800 */
[----:B------:R-:W-:-:S02]  /*dc90*/  ISETP.NE.AND P0, PT, R25, RZ, PT ;  /* 0x000000ff1900720c */ /* 0x000fc40003f05270 */
[----:B------:R-:W-:Y:S01]  /*dca0*/  FMNMX.FTZ R0, R64, R0, !PT ;  /* 0x0000000040007209 */ /* 0x000fe20007810000 */
[----:B------:R-:W3:Y:S01]  /*dcb0*/  LDL R80, [R1+0x24c] ;  /* 0x00024c0001507983 */ /* 0x000ee20000100800 */
[C---:B------:R-:W-:Y:S02]  /*dcc0*/  ISETP.GT.AND P0, PT, R3.reuse, 0x9, !P0 ;  /* 0x000000090300780c */ /* 0x040fe40004704270 */
[----:B------:R-:W-:Y:S01]  /*dcd0*/  ISETP.GT.AND P1, PT, R3, 0x8, !P1 ;  /* 0x000000080300780c */ /* 0x000fe20004f24270 */
[----:B------:R-:W4:Y:S01]  /*dce0*/  LDL R82, [R1+0x254] ;  /* 0x0002540001527983 */ /* 0x000f220000100800 */
[----:B------:R-:W-:Y:S02]  /*dcf0*/  ISETP.LT.OR P0, PT, R4, 0xa, P0 ;  /* 0x0000000a0400780c */ /* 0x000fe40000701670 */
[----:B------:R-:W-:Y:S01]  /*dd00*/  FMNMX.FTZ R0, R60, R0, !PT ;  /* 0x000000003c007209 */ /* 0x000fe20007810000 */
[----:B------:R-:W4:Y:S01]  /*dd10*/  LDL R84, [R1+0x258] ;  /* 0x0002580001547983 */ /* 0x000f220000100800 */
[----:B------:R-:W-:-:S02]  /*dd20*/  FSEL R13, R59, -INF , !P0 ;  /* 0xff8000003b0d7808 */ /* 0x000fc40004000000 */
[----:B------:R-:W-:Y:S01]  /*dd30*/  ISETP.NE.AND P0, PT, R29, RZ, PT ;  /* 0x000000ff1d00720c */ /* 0x000fe20003f05270 */
[----:B------:R-:W4:Y:S01]  /*dd40*/  LDL R86, [R1+0x25c] ;  /* 0x00025c0001567983 */ /* 0x000f220000100800 */
[----:B------:R-:W-:Y:S02]  /*dd50*/  ISETP.LT.OR P1, PT, R4, 0x9, P1 ;  /* 0x000000090400780c */ /* 0x000fe40000f21670 */
[----:B------:R-:W-:Y:S01]  /*dd60*/  ISETP.GT.AND P0, PT, R3, 0x10, !P0 ;  /* 0x000000100300780c */ /* 0x000fe20004704270 */
[----:B------:R-:W4:Y:S01]  /*dd70*/  LDL R88, [R1+0x264] ;  /* 0x0002640001587983 */ /* 0x000f220000100800 */
[----:B------:R-:W-:Y:S02]  /*dd80*/  FMNMX.FTZ R0, R66, R0, !PT ;  /* 0x0000000042007209 */ /* 0x000fe40007810000 */
[----:B------:R-:W-:Y:S01]  /*dd90*/  ISETP.LT.OR P0, PT, R4, 0x11, P0 ;  /* 0x000000110400780c */ /* 0x000fe20000701670 */
[----:B------:R-:W4:Y:S01]  /*dda0*/  LDL R90, [R1+0x268] ;  /* 0x00026800015a7983 */ /* 0x000f220000100800 */
[----:B------:R-:W-:-:S02]  /*ddb0*/  FSEL R12, R58, -INF , !P1 ;  /* 0xff8000003a0c7808 */ /* 0x000fc40004800000 */
[----:B------:R-:W-:Y:S01]  /*ddc0*/  FSEL R14, R34, -INF , !P0 ;  /* 0xff800000220e7808 */ /* 0x000fe20004000000 */
[----:B------:R-:W2:Y:S01]  /*ddd0*/  LDL R58, [R1+0x214] ;  /* 0x00021400013a7983 */ /* 0x000ea20000100800 */
[----:B------:R-:W-:Y:S02]  /*dde0*/  ISETP.NE.AND P0, PT, R28, RZ, PT ;  /* 0x000000ff1c00720c */ /* 0x000fe40003f05270 */
[----:B------:R-:W-:Y:S01]  /*ddf0*/  ISETP.NE.AND P1, PT, R33, RZ, PT ;  /* 0x000000ff2100720c */ /* 0x000fe20003f25270 */
[----:B------:R-:W4:Y:S01]  /*de00*/  LDL R92, [R1+0x26c] ;  /* 0x00026c00015c7983 */ /* 0x000f220000100800 */
[----:B------:R-:W-:Y:S02]  /*de10*/  ISETP.GT.AND P0, PT, R3, 0x11, !P0 ;  /* 0x000000110300780c */ /* 0x000fe40004704270 */
[----:B------:R-:W-:Y:S01]  /*de20*/  FMNMX.FTZ R0, R162, R0, !PT ;  /* 0x00000000a2007209 */ /* 0x000fe20007810000 */
[----:B------:R-:W4:Y:S01]  /*de30*/  LDL R94, [R1+0x274] ;  /* 0x00027400015e7983 */ /* 0x000f220000100800 */
[----:B------:R-:W-:-:S02]  /*de40*/  ISETP.LT.OR P0, PT, R4, 0x12, P0 ;  /* 0x000000120400780c */ /* 0x000fc40000701670 */
[----:B------:R-:W-:Y:S01]  /*de50*/  FMNMX.FTZ R0, R68, R0, !PT ;  /* 0x0000000044007209 */ /* 0x000fe20007810000 */
[----:B------:R-:W4:Y:S01]  /*de60*/  LDL R96, [R1+0x278] ;  /* 0x0002780001607983 */ /* 0x000f220000100800 */
[----:B------:R-:W-:Y:S02]  /*de70*/  FSEL R15, R35, -INF , !P0 ;  /* 0xff800000230f7808 */ /* 0x000fe40004000000 */
[----:B------:R-:W-:Y:S01]  /*de80*/  ISETP.NE.AND P0, PT, R31, RZ, PT ;  /* 0x000000ff1f00720c */ /* 0x000fe20003f05270 */
[----:B------:R-:W4:Y:S01]  /*de90*/  LDL R98, [R1+0x27c] ;  /* 0x00027c0001627983 */ /* 0x000f220000100800 */
[----:B------:R-:W-:Y:S02]  /*dea0*/  FMNMX.FTZ R0, R40, R0, !PT ;  /* 0x0000000028007209 */ /* 0x000fe40007810000 */
[----:B------:R-:W-:Y:S01]  /*deb0*/  ISETP.GT.AND P0, PT, R3, 0x18, !P0 ;  /* 0x000000180300780c */ /* 0x000fe20004704270 */
[----:B------:R-:W4:Y:S01]  /*dec0*/  LDL R100, [R1+0x284] ;  /* 0x0002840001647983 */ /* 0x000f220000100800 */
[----:B------:R-:W-:-:S02]  /*ded0*/  FMNMX.FTZ R0, R70, R0, !PT ;  /* 0x0000000046007209 */ /* 0x000fc40007810000 */
[----:B------:R-:W-:Y:S01]  /*dee0*/  ISETP.LT.OR P0, PT, R4, 0x19, P0 ;  /* 0x000000190400780c */ /* 0x000fe20000701670 */
[----:B------:R-:W4:Y:S01]  /*def0*/  LDL R102, [R1+0x288] ;  /* 0x0002880001667983 */ /* 0x000f220000100800 */
[----:B------:R-:W-:Y:S02]  /*df00*/  FMNMX.FTZ R0, R44, R0, !PT ;  /* 0x000000002c007209 */ /* 0x000fe40007810000 */
[----:B------:R-:W-:Y:S01]  /*df10*/  FSEL R20, R38, -INF , !P0 ;  /* 0xff80000026147808 */ /* 0x000fe20004000000 */
[----:B------:R-:W4:Y:S01]  /*df20*/  LDL R104, [R1+0x28c] ;  /* 0x00028c0001687983 */ /* 0x000f220000100800 */
[----:B------:R-:W-:Y:S02]  /*df30*/  ISETP.GT.AND P0, PT, R3, 0x19, !P1 ;  /* 0x000000190300780c */ /* 0x000fe40004f04270 */
[----:B------:R-:W-:Y:S01]  /*df40*/  FMNMX.FTZ R0, R72, R0, !PT ;  /* 0x0000000048007209 */ /* 0x000fe20007810000 */
[----:B------:R-:W3:Y:S01]  /*df50*/  LDL R38, [R1+0x200] ;  /* 0x0002000001267983 */ /* 0x000ee20000100800 */
[----:B------:R-:W-:-:S02]  /*df60*/  ISETP.LT.OR P0, PT, R4, 0x1a, P0 ;  /* 0x0000001a0400780c */ /* 0x000fc40000701670 */
[----:B------:R-:W-:Y:S01]  /*df70*/  ISETP.NE.AND P6, PT, R10, RZ, PT ;  /* 0x000000ff0a00720c */ /* 0x000fe20003fc5270 */
        /* <DEDUP_REMOVED lines=13> */
[----:B------:R-:W-:Y:S02]  /*e050*/  ISETP.GT.AND P0, PT, R3, RZ, !P6 ;  /* 0x000000ff0300720c */ /* 0x000fe40007704270 */
[----:B------:R-:W-:Y:S01]  /*e060*/  FMNMX.FTZ R8, R76, R0, !PT ;  /* 0x000000004c087209 */ /* 0x000fe20007810000 */
[----:B------:R-:W4:Y:S01]  /*e070*/  LDL R42, [R1+0x280] ;  /* 0x00028000012a7983 */ /* 0x000f220000100800 */
[----:B------:R-:W-:-:S02]  /*e080*/  ISETP.LT.OR P0, PT, R4, 0x1, P0 ;  /* 0x000000010400780c */ /* 0x000fc40000701670 */
[----:B------:R-:W-:Y:S01]  /*e090*/  ISETP.NE.AND P1, PT, R41, RZ, PT ;  /* 0x000000ff2900720c */ /* 0x000fe20003f25270 */
[----:B------:R-:W0:Y:S01]  /*e0a0*/  SHFL.BFLY PT, R9, R8, 0x2, 0x1f ;  /* 0x0c401f0008097f89 */ /* 0x000e2200000e0000 */
[----:B------:R-:W-:Y:S02]  /*e0b0*/  FSEL R26, R26, -INF , !P0 ;  /* 0xff8000001a1a7808 */ /* 0x000fe40004000000 */
[----:B------:R-:W-:Y:S01]  /*e0c0*/  ISETP.NE.AND P0, PT, R37, RZ, PT ;  /* 0x000000ff2500720c */ /* 0x000fe20003f05270 */
[----:B------:R-:W4:Y:S01]  /*e0d0*/  LDL R116, [R1+0x2ac] ;  /* 0x0002ac0001747983 */ /* 0x000f220000100800 */
[----:B------:R-:W-:Y:S02]  /*e0e0*/  FMNMX.FTZ R7, R26, R27, !PT ;  /* 0x0000001b1a077209 */ /* 0x000fe40007810000 */
[----:B------:R-:W-:Y:S01]  /*e0f0*/  ISETP.GT.AND P0, PT, R3, 0x21, !P0 ;  /* 0x000000210300780c */ /* 0x000fe20004704270 */
[----:B------:R-:W4:Y:S01]  /*e100*/  LDL R118, [R1+0x2b4] ;  /* 0x0002b40001767983 */ /* 0x000f220000100800 */
[----:B------:R-:W-:-:S02]  /*e110*/  FMNMX.FTZ R0, R12, R7, !PT ;  /* 0x000000070c007209 */ /* 0x000fc40007810000 */
[----:B------:R-:W-:Y:S01]  /*e120*/  ISETP.GT.AND P1, PT, R3, 0x28, !P1 ;  /* 0x000000280300780c */ /* 0x000fe20004f24270 */
[----:B------:R-:W4:Y:S01]  /*e130*/  LDL R120, [R1+0x2b8] ;  /* 0x0002b80001787983 */ /* 0x000f220000100800 */
[----:B------:R-:W-:Y:S02]  /*e140*/  FMNMX.FTZ R7, R13, R0, !PT ;  /* 0x000000000d077209 */ /* 0x000fe40007810000 */
[----:B------:R-:W-:Y:S01]  /*e150*/  ISETP.LT.OR P0, PT, R4, 0x22, P0 ;  /* 0x000000220400780c */ /* 0x000fe20000701670 */
        /* <DEDUP_REMOVED lines=10> */
[----:B------:R-:W-:Y:S02]  /*e200*/  FMNMX.FTZ R7, R21, R0, !PT ;  /* 0x0000000015077209 */ /* 0x000fe40007810000 */
[----:B0-----:R-:W-:Y:S01]  /*e210*/  FMNMX.FTZ R10, R8, R9, !PT ;  /* 0x00000009080a7209 */ /* 0x001fe20007810000 */
[----:B------:R-:W4:Y:S01]  /*e220*/  LDL R130, [R1+0x2d4] ;  /* 0x0002d40001827983 */ /* 0x000f220000100800 */
[----:B------:R-:W-:-:S02]  /*e230*/  FMNMX.FTZ R0, R24, R7, !PT ;  /* 0x0000000718007209 */ /* 0x000fc40007810000 */
[----:B------:R-:W-:Y:S01]  /*e240*/  ISETP.GT.AND P3, PT, R3, 0x30, !P3 ;  /* 0x000000300300780c */ /* 0x000fe20005f64270 */
[----:B------:R-:W0:Y:S01]  /*e250*/  SHFL.BFLY PT, R11, R10, 0x1, 0x1f ;  /* 0x0c201f000a0b7f89 */ /* 0x000e2200000e0000 */
[----:B------:R-:W-:Y:S02]  /*e260*/  ISETP.LT.OR P2, PT, R4, 0x2a, P2 ;  /* 0x0000002a0400780c */ /* 0x000fe40001741670 */
[----:B------:R-:W-:Y:S01]  /*e270*/  FSEL R28, R46, -INF , !P1 ;  /* 0xff8000002e1c7808 */ /* 0x000fe20004800000 */
[----:B------:R-:W4:Y:S01]  /*e280*/  LDL R132, [R1+0x2d8] ;  /* 0x0002d80001847983 */ /* 0x000f220000100800 */
[----:B------:R-:W-:Y:S02]  /*e290*/  FMNMX.FTZ R7, R25, R0, !PT ;  /* 0x0000000019077209 */ /* 0x000fe40007810000 */
[----:B------:R-:W-:Y:S01]  /*e2a0*/  ISETP.GT.AND P4, PT, R3, 0x31, !P4 ;  /* 0x000000310300780c */ /* 0x000fe20006784270 */
[----:B------:R-:W4:Y:S01]  /*e2b0*/  LDL R46, [R1+0x2a0] ;  /* 0x0002a000012e7983 */ /* 0x000f220000100800 */
[----:B------:R-:W-:-:S02]  /*e2c0*/  ISETP.LT.OR P3, PT, R4, 0x31, P3 ;  /* 0x000000310400780c */ /* 0x000fc40001f61670 */
[----:B------:R-:W-:Y:S01]  /*e2d0*/  FSEL R30, R47, -INF , !P2 ;  /* 0xff8000002f1e7808 */ /* 0x000fe20005000000 */
[----:B------:R-:W4:Y:S01]  /*e2e0*/  LDL R134, [R1+0x2dc] ;  /* 0x0002dc0001867983 */ /* 0x000f220000100800 */
[----:B------:R-:W-:Y:S02]  /*e2f0*/  FMNMX.FTZ R7, R28, R7, !PT ;  /* 0x000000071c077209 */ /* 0x000fe40007810000 */
[----:B------:R-:W-:Y:S01]  /*e300*/  ISETP.NE.AND P6, PT, R45, RZ, PT ;  /* 0x000000ff2d00720c */ /* 0x000fe20003fc5270 */
[----:B------:R-:W4:Y:S01]  /*e310*/  LDL R136, [R1+0x2e4] ;  /* 0x0002e40001887983 */ /* 0x000f220000100800 */
[----:B------:R-:W-:Y:S02]  /*e320*/  ISETP.GT.AND P5, PT, R3, 0x38, !P5 ;  /* 0x000000380300780c */ /* 0x000fe40006fa4270 */
[----:B------:R-:W-:Y:S01]  /*e330*/  ISETP.LT.OR P4, PT, R4, 0x32, P4 ;  /* 0x000000320400780c */ /* 0x000fe20002781670 */
[----:B------:R-:W4:Y:S01]  /*e340*/  LDL R138, [R1+0x2e8] ;  /* 0x0002e800018a7983 */ /* 0x000f220000100800 */
[----:B------:R-:W-:-:S02]  /*e350*/  FSEL R31, R50, -INF , !P3 ;  /* 0xff800000321f7808 */ /* 0x000fc40005800000 */
[----:B------:R-:W-:Y:S01]  /*e360*/  FMNMX.FTZ R0, R30, R7, !PT ;  /* 0x000000071e007209 */ /* 0x000fe20007810000 */
[----:B------:R-:W4:Y:S01]  /*e370*/  LDL R50, [R1+0x2c0] ;  /* 0x0002c00001327983 */ /* 0x000f220000100800 */
[----:B------:R-:W-:Y:S02]  /*e380*/  ISETP.GT.AND P0, PT, R3, 0x39, !P6 ;  /* 0x000000390300780c */ /* 0x000fe40007704270 */
[----:B------:R-:W-:Y:S01]  /*e390*/  ISETP.LT.OR P5, PT, R4, 0x39, P5 ;  /* 0x000000390400780c */ /* 0x000fe20002fa1670 */
[----:B------:R-:W4:Y:S01]  /*e3a0*/  LDL R140, [R1+0x2ec] ;  /* 0x0002ec00018c7983 */ /* 0x000f220000100800 */
[----:B------:R-:W-:Y:S02]  /*e3b0*/  FSEL R32, R32, -INF , !P4 ;  /* 0xff80000020207808 */ /* 0x000fe40006000000 */
[----:B------:R-:W-:Y:S01]  /*e3c0*/  FMNMX.FTZ R3, R31, R0, !PT ;  /* 0x000000001f037209 */ /* 0x000fe20007810000 */
[----:B------:R-:W4:Y:S01]  /*e3d0*/  LDL R56, [R1+0x2f0] ;  /* 0x0002f00001387983 */ /* 0x000f220000100800 */
[----:B------:R-:W-:-:S02]  /*e3e0*/  ISETP.LT.OR P0, PT, R4, 0x3a, P0 ;  /* 0x0000003a0400780c */ /* 0x000fc40000701670 */
[----:B------:R-:W-:Y:S01]  /*e3f0*/  FSEL R34, R54, -INF , !P5 ;  /* 0xff80000036227808 */ /* 0x000fe20006800000 */
[----:B------:R-:W4:Y:S01]  /*e400*/  LDL R142, [R1+0x2f4] ;  /* 0x0002f400018e7983 */ /* 0x000f220000100800 */
[----:B------:R-:W-:Y:S02]  /*e410*/  FMNMX.FTZ R3, R32, R3, !PT ;  /* 0x0000000320037209 */ /* 0x000fe40007810000 */
[----:B------:R-:W-:Y:S01]  /*e420*/  FSEL R36, R55, -INF , !P0 ;  /* 0xff80000037247808 */ /* 0x000fe20004000000 */
[----:B------:R-:W4:Y:S01]  /*e430*/  LDL R54, [R1+0x2e0] ;  /* 0x0002e00001367983 */ /* 0x000f220000100800 */
[----:B------:R-:W-:Y:S02]  /*e440*/  FMNMX.FTZ R3, R34, R3, !PT ;  /* 0x0000000322037209 */ /* 0x000fe40007810000 */
[----:B0-----:R-:W-:Y:S01]  /*e450*/  FMNMX.FTZ R0, R10, R11, !PT ;  /* 0x0000000b0a007209 */ /* 0x001fe20007810000 */
[----:B------:R-:W4:Y:S01]  /*e460*/  LDL R144, [R1+0x2f8] ;  /* 0x0002f80001907983 */ /* 0x000f220000100800 */
[----:B------:R-:W-:-:S03]  /*e470*/  FMNMX.FTZ R9, R36, R3, !PT ;  /* 0x0000000324097209 */ /* 0x000fc60007810000 */
[----:B------:R-:W2:Y:S04]  /*e480*/  LDL.64 R10, [R1+0x118] ;  /* 0x00011800010a7983 */ /* 0x000ea80000100a00 */
[----:B------:R-:W-:Y:S04]  /*e490*/  STL.64 [R1+0x1e0], R8 ;  /* 0x0001e00801007387 */ /* 0x000fe80000100a00 */
[----:B------:R0:W-:Y:S04]  /*e4a0*/  STL [R1+0x1e0], R0 ;  /* 0x0001e00001007387 */ /* 0x0001e80000100800 */
[----:B------:R-:W3:Y:S04]  /*e4b0*/  LDL R7, [R1+0x1e0] ;  /* 0x0001e00001077983 */ /* 0x000ee80000100800 */
[----:B------:R-:W4:Y:S04]  /*e4c0*/  LDL R4, [R1+0x1e4] ;  /* 0x0001e40001047983 */ /* 0x000f280000100800 */
        /* <DEDUP_REMOVED lines=57> */
[----:B---3--:R-:W-:Y:S01]  /*e860*/  FMUL.FTZ R3, R38, R7 ;  /* 0x0000000726037220 */ /* 0x008fe20000410000 */
[----:B------:R-:W-:-:S02]  /*e870*/  FSETP.NEU.FTZ.AND P0, PT, R7, -INF , PT ;  /* 0xff8000000700780b */ /* 0x000fc40003f1d000 */
[----:B----4-:R-:W1:Y:S02]  /*e880*/  SHFL.BFLY PT, R7, R4, 0x2, 0x1f ;  /* 0x0c401f0004077f89 */ /* 0x010e6400000e0000 */
[----:B------:R-:W-:-:S05]  /*e890*/  FSEL R3, R3, RZ, P0 ;  /* 0x000000ff03037208 */ /* 0x000fca0000000000 */
[----:B0-----:R-:W-:Y:S01]  /*e8a0*/  FFMA.FTZ R0, R64, R38, -R3 ;  /* 0x0000002640007223 */ /* 0x001fe20000010803 */
[----:B-1----:R-:W-:-:S03]  /*e8b0*/  FMNMX.FTZ R7, R7, R4, !PT ;  /* 0x0000000407077209 */ /* 0x002fc60007810000 */
        /* <DEDUP_REMOVED lines=9> */
[----:B0-----:R-:W0:Y:S01]  /*e950*/  SHFL.BFLY PT, R0, R7, 0x1, 0x1f ;  /* 0x0c201f0007007f89 */ /* 0x001e2200000e0000 */
        /* <DEDUP_REMOVED lines=8> */
[----:B------:R-:W3:Y:S04]  /*e9e0*/  LDL R60, [R1+0x218] ;  /* 0x00021800013c7983 */ /* 0x000ee80000100800 */
[----:B------:R-:W4:Y:S03]  /*e9f0*/  LDL R62, [R1+0x21c] ;  /* 0x00021c00013e7983 */ /* 0x000f260000100800 */
[----:B------:R-:W1:Y:S01]  /*ea00*/  MUFU.EX2 R29, R29 ;  /* 0x0000001d001d7308 */ /* 0x000e620000000800 */
[----:B------:R-:W4:Y:S04]  /*ea10*/  LDL R64, [R1+0x224] ;  /* 0x0002240001407983 */ /* 0x000f280000100800 */
[----:B------:R-:W4:Y:S01]  /*ea20*/  LDL R66, [R1+0x228] ;  /* 0x0002280001427983 */ /* 0x000f220000100800 */
[----:B0-----:R-:W-:-:S02]  /*ea30*/  FMNMX.FTZ R0, R7, R0, !PT ;  /* 0x0000000007007209 */ /* 0x001fc40007810000 */
[----:B------:R-:W-:Y:S01]  /*ea40*/  MUFU.EX2 R158, R158 ;  /* 0x0000009e009e7308 */ /* 0x000fe20000000800 */
[----:B------:R-:W4:Y:S01]  /*ea50*/  LDL R68, [R1+0x22c] ;  /* 0x00022c0001447983 */ /* 0x000f220000100800 */
[C---:B------:R-:W-:Y:S01]  /*ea60*/  FSETP.NEU.FTZ.AND P0, PT, R0.reuse, -INF , PT ;  /* 0xff8000000000780b */ /* 0x040fe20003f1d000 */
[-C--:B------:R-:W-:Y:S02]  /*ea70*/  FMUL.FTZ R4, R0, R38.reuse ;  /* 0x0000002600047220 */ /* 0x080fe40000410000 */
[----:B------:R-:W4:Y:S03]  /*ea80*/  LDL R70, [R1+0x234] ;  /* 0x0002340001467983 */ /* 0x000f260000100800 */
[----:B------:R-:W-:Y:S01]  /*ea90*/  FSEL R3, R4, RZ, P0 ;  /* 0x000000ff04037208 */ /* 0x000fe20000000000 */
[----:B------:R-:W-:Y:S01]  /*eaa0*/  MUFU.EX2 R160, R160 ;  /* 0x000000a000a07308 */ /* 0x000fe20000000800 */
[----:B------:R-:W4:Y:S03]  /*eab0*/  LDL R72, [R1+0x238] ;  /* 0x0002380001487983 */ /* 0x000f260000100800 */
[-CC-:B------:R-:W-:Y:S01]  /*eac0*/  FFMA.FTZ R157, R26, R38.reuse, -R3.reuse ;  /* 0x000000261a9d7223 */ /* 0x180fe20000010803 */
[-CC-:B------:R-:W-:Y:S01]  /*ead0*/  FFMA.FTZ R148, R27, R38.reuse, -R3.reuse ;  /* 0x000000261b947223 */ /* 0x180fe20000010803 */
[-CC-:B------:R-:W-:Y:S01]  /*eae0*/  FFMA.FTZ R159, R12, R38.reuse, -R3.reuse ;  /* 0x000000260c9f7223 */ /* 0x180fe20000010803 */
[-CC-:B------:R-:W-:Y:S01]  /*eaf0*/  FFMA.FTZ R150, R13, R38.reuse, -R3.reuse ;  /* 0x000000260d967223 */ /* 0x180fe20000010803 */
[----:B------:R-:W-:Y:S01]  /*eb00*/  MUFU.EX2 R35, R35 ;  /* 0x0000002300237308 */ /* 0x000fe20000000800 */
[-CC-:B------:R-:W-:Y:S01]  /*eb10*/  FFMA.FTZ R161, R14, R38.reuse, -R3.reuse ;  /* 0x000000260ea17223 */ /* 0x180fe20000010803 */
[-CC-:B------:R-:W-:Y:S01]  /*eb20*/  FFMA.FTZ R47, R15, R38.reuse, -R3.reuse ;  /* 0x000000260f2f7223 */ /* 0x180fe20000010803 */
[-C--:B------:R-:W-:Y:S01]  /*eb30*/  FFMA.FTZ R163, R20, R38.reuse, -R3 ;  /* 0x0000002614a37223 */ /* 0x080fe20000010803 */
[----:B-1----:R-:W-:Y:S01]  /*eb40*/  FADD.FTZ R7, R156, R29 ;  /* 0x0000001d9c077221 */ /* 0x002fe20000010000 */
[-CC-:B------:R-:W-:Y:S01]  /*eb50*/  FFMA.FTZ R49, R21, R38.reuse, -R3.reuse ;  /* 0x0000002615317223 */ /* 0x180fe20000010803 */
[----:B------:R-:W-:-:S02]  /*eb60*/  FFMA.FTZ R165, R24, R38, -R3 ;  /* 0x0000002618a57223 */ /* 0x000fc40000010803 */
[----:B------:R-:W-:Y:S01]  /*eb70*/  MUFU.EX2 R162, R162 ;  /* 0x000000a200a27308 */ /* 0x000fe20000000800 */
[-CC-:B------:R-:W-:Y:S01]  /*eb80*/  FFMA.FTZ R51, R25, R38.reuse, -R3.reuse ;  /* 0x0000002619337223 */ /* 0x180fe20000010803 */
[-CC-:B------:R-:W-:Y:S01]  /*eb90*/  FFMA.FTZ R167, R28, R38.reuse, -R3.reuse ;  /* 0x000000261ca77223 */ /* 0x180fe20000010803 */
[----:B------:R-:W4:Y:S05]  /*eba0*/  LDL R40, [R1+0x270] ;  /* 0x0002700001287983 */ /* 0x000f2a0000100800 */
[----:B------:R-:W-:Y:S01]  /*ebb0*/  MUFU.EX2 R37, R37 ;  /* 0x0000002500257308 */ /* 0x000fe20000000800 */
[----:B------:R-:W-:-:S07]  /*ebc0*/  FFMA.FTZ R53, R30, R38, -R3 ;  /* 0x000000261e357223 */ /* 0x000fce0000010803 */
[----:B------:R-:W-:Y:S01]  /*ebd0*/  MUFU.EX2 R164, R164 ;  /* 0x000000a400a47308 */ /* 0x000fe20000000800 */
[----:B------:R-:W-:-:S07]  /*ebe0*/  FFMA.FTZ R169, R31, R38, -R3 ;  /* 0x000000261fa97223 */ /* 0x000fce0000010803 */
[----:B------:R-:W-:Y:S01]  /*ebf0*/  MUFU.EX2 R39, R39 ;  /* 0x0000002700277308 */ /* 0x000fe20000000800 */
[-CC-:B------:R-:W-:Y:S01]  /*ec00*/  FFMA.FTZ R55, R32, R38.reuse, -R3.reuse ;  /* 0x0000002620377223 */ /* 0x180fe20000010803 */
[----:B------:R-:W4:Y:S06]  /*ec10*/  LDL R44, [R1+0x290] ;  /* 0x00029000012c7983 */ /* 0x000f2c0000100800 */
[----:B------:R-:W-:Y:S08]  /*ec20*/  MUFU.EX2 R166, R166 ;  /* 0x000000a600a67308 */ /* 0x000ff00000000800 */
[----:B------:R-:W-:Y:S01]  /*ec30*/  MUFU.EX2 R41, R41 ;  /* 0x0000002900297308 */ /* 0x000fe20000000800 */
[----:B------:R-:W-:Y:S01]  /*ec40*/  FFMA.FTZ R34, R34, R38, -R3 ;  /* 0x0000002622227223 */ /* 0x000fe20000010803 */
[----:B------:R-:W4:Y:S04]  /*ec50*/  LDL R74, [R1+0x23c] ;  /* 0x00023c00014a7983 */ /* 0x000f280000100800 */
[----:B------:R-:W4:Y:S02]  /*ec60*/  LDL R76, [R1+0x244] ;  /* 0x00024400014c7983 */ /* 0x000f240000100800 */
[----:B------:R-:W-:Y:S02]  /*ec70*/  MUFU.EX2 R157, R157 ;  /* 0x0000009d009d7308 */ /* 0x000fe40000000800 */
[----:B------:R-:W4:Y:S04]  /*ec80*/  LDL R48, [R1+0x2b0] ;  /* 0x0002b00001307983 */ /* 0x000f280000100800 */
[----:B------:R-:W4:Y:S02]  /*ec90*/  LDL R52, [R1+0x2d0] ;  /* 0x0002d00001347983 */ /* 0x000f240000100800 */
[----:B------:R-:W0:Y:S08]  /*eca0*/  MUFU.EX2 R148, R148 ;  /* 0x0000009400947308 */ /* 0x000e300000000800 */
[----:B------:R-:W-:Y:S08]  /*ecb0*/  MUFU.EX2 R168, R168 ;  /* 0x000000a800a87308 */ /* 0x000ff00000000800 */
[----:B------:R-:W-:Y:S08]  /*ecc0*/  MUFU.EX2 R43, R43 ;  /* 0x0000002b002b7308 */ /* 0x000ff00000000800 */
[----:B------:R-:W1:Y:S08]  /*ecd0*/  MUFU.EX2 R159, R159 ;  /* 0x0000009f009f7308 */ /* 0x000e700000000800 */
[----:B------:R-:W1:Y:S01]  /*ece0*/  MUFU.EX2 R150, R150 ;  /* 0x0000009600967308 */ /* 0x000e620000000800 */
[----:B0-----:R-:W-:-:S07]  /*ecf0*/  FADD.FTZ R4, R157, R148 ;  /* 0x000000949d047221 */ /* 0x001fce0000010000 */
[----:B------:R-:W-:Y:S08]  /*ed00*/  MUFU.EX2 R170, R170 ;  /* 0x000000aa00aa7308 */ /* 0x000ff00000000800 */
[----:B------:R-:W-:Y:S01]  /*ed10*/  MUFU.EX2 R45, R45 ;  /* 0x0000002d002d7308 */ /* 0x000fe20000000800 */
[----:B------:R0:W-:Y:S04]  /*ed20*/  STL [R1+0x1e4], R0 ;  /* 0x0001e40001007387 */ /* 0x0001e80000100800 */
[----:B------:R-:W4:Y:S03]  /*ed30*/  LDL R14, [R1+0x328] ;  /* 0x00032800010e7983 */ /* 0x000f260000100800 */
[----:B------:R-:W0:Y:S01]  /*ed40*/  MUFU.EX2 R161, R161 ;  /* 0x000000a100a17308 */ /* 0x000e220000000800 */
[----:B------:R-:W-:Y:S01]  /*ed50*/  FADD.FTZ R8, R158, R7 ;  /* 0x000000079e087221 */ /* 0x000fe20000010000 */
[----:B-1----:R-:W-:Y:S01]  /*ed60*/  FADD.FTZ R7, R159, R4 ;  /* 0x000000049f077221 */ /* 0x002fe20000010000 */
[----:B------:R-:W4:Y:S04]  /*ed70*/  LDL R31, [R1+0x1c8] ;  /* 0x0001c800011f7983 */ /* 0x000f280000100800 */
[----:B------:R-:W4:Y:S01]  /*ed80*/  LDL R15, [R1+0x32c] ;  /* 0x00032c00010f7983 */ /* 0x000f220000100800 */
[----:B------:R-:W1:Y:S01]  /*ed90*/  MUFU.EX2 R47, R47 ;  /* 0x0000002f002f7308 */ /* 0x000e620000000800 */
[----:B------:R-:W-:Y:S01]  /*eda0*/  FADD.FTZ R9, R33, R8 ;  /* 0x0000000821097221 */ /* 0x000fe20000010000 */
[----:B------:R-:W-:Y:S01]  /*edb0*/  FADD.FTZ R4, R150, R7 ;  /* 0x0000000796047221 */ /* 0x000fe20000010000 */
[----:B------:R-:W4:Y:S04]  /*edc0*/  LDL R28, [R1+0x210] ;  /* 0x00021000011c7983 */ /* 0x000f280000100800 */
[----:B------:R-:W4:Y:S01]  /*edd0*/  LDL R20, [R1+0x330] ;  /* 0x0003300001147983 */ /* 0x000f220000100800 */
[----:B------:R-:W2:Y:S01]  /*ede0*/  MUFU.EX2 R163, R163 ;  /* 0x000000a300a37308 */ /* 0x000ea20000000800 */
[----:B------:R-:W-:Y:S01]  /*edf0*/  FADD.FTZ R8, R160, R9 ;  /* 0x00000009a0087221 */ /* 0x000fe20000010000 */
[----:B0-----:R-:W-:Y:S01]  /*ee00*/  FADD.FTZ R4, R161, R4 ;  /* 0x00000004a1047221 */ /* 0x001fe20000010000 */
[----:B------:R-:W4:Y:S04]  /*ee10*/  LDL R30, [R1+0x220] ;  /* 0x00022000011e7983 */ /* 0x000f280000100800 */
[----:B------:R-:W4:Y:S01]  /*ee20*/  LDL R21, [R1+0x334] ;  /* 0x0003340001157983 */ /* 0x000f220000100800 */
[----:B------:R-:W0:Y:S01]  /*ee30*/  MUFU.EX2 R49, R49 ;  /* 0x0000003100317308 */ /* 0x000e220000000800 */
[----:B------:R-:W-:Y:S01]  /*ee40*/  FADD.FTZ R7, R35, R8 ;  /* 0x0000000823077221 */ /* 0x000fe20000010000 */
[----:B-1----:R-:W-:-:S06]  /*ee50*/  FADD.FTZ R4, R47, R4 ;  /* 0x000000042f047221 */ /* 0x002fcc0000010000 */
[----:B------:R-:W1:Y:S01]  /*ee60*/  MUFU.EX2 R165, R165 ;  /* 0x000000a500a57308 */ /* 0x000e620000000800 */
[----:B------:R-:W-:Y:S01]  /*ee70*/  FADD.FTZ R8, R162, R7 ;  /* 0x00000007a2087221 */ /* 0x000fe20000010000 */
[----:B--2---:R-:W-:-:S06]  /*ee80*/  FADD.FTZ R4, R163, R4 ;  /* 0x00000004a3047221 */ /* 0x004fcc0000010000 */
[----:B------:R-:W2:Y:S01]  /*ee90*/  MUFU.EX2 R51, R51 ;  /* 0x0000003300337308 */ /* 0x000ea20000000800 */
[----:B------:R-:W-:Y:S01]  /*eea0*/  FADD.FTZ R7, R37, R8 ;  /* 0x0000000825077221 */ /* 0x000fe20000010000 */
[----:B0-----:R-:W-:-:S06]  /*eeb0*/  FADD.FTZ R4, R49, R4 ;  /* 0x0000000431047221 */ /* 0x001fcc0000010000 */
[----:B------:R-:W0:Y:S01]  /*eec0*/  MUFU.EX2 R167, R167 ;  /* 0x000000a700a77308 */ /* 0x000e220000000800 */
[----:B------:R-:W-:Y:S01]  /*eed0*/  FADD.FTZ R8, R164, R7 ;  /* 0x00000007a4087221 */ /* 0x000fe20000010000 */
[----:B-1----:R-:W-:-:S06]  /*eee0*/  FADD.FTZ R4, R165, R4 ;  /* 0x00000004a5047221 */ /* 0x002fcc0000010000 */
[----:B------:R-:W1:Y:S01]  /*eef0*/  MUFU.EX2 R53, R53 ;  /* 0x0000003500357308 */ /* 0x000e620000000800 */
[----:B------:R-:W-:Y:S01]  /*ef00*/  FADD.FTZ R7, R39, R8 ;  /* 0x0000000827077221 */ /* 0x000fe20000010000 */
[----:B--2---:R-:W-:-:S06]  /*ef10*/  FADD.FTZ R4, R51, R4 ;  /* 0x0000000433047221 */ /* 0x004fcc0000010000 */
[----:B------:R-:W2:Y:S01]  /*ef20*/  MUFU.EX2 R169, R169 ;  /* 0x000000a900a97308 */ /* 0x000ea20000000800 */
[----:B------:R-:W-:Y:S01]  /*ef30*/  FFMA.FTZ R3, R36, R38, -R3 ;  /* 0x0000002624037223 */ /* 0x000fe20000010803 */
[----:B------:R-:W-:Y:S01]  /*ef40*/  FADD.FTZ R8, R166, R7 ;  /* 0x00000007a6087221 */ /* 0x000fe20000010000 */
[----:B0-----:R-:W-:Y:S01]  /*ef50*/  FADD.FTZ R4, R167, R4 ;  /* 0x00000004a7047221 */ /* 0x001fe20000010000 */
[----:B------:R-:W4:Y:S04]  /*ef60*/  LDL R32, [R1+0x230] ;  /* 0x0002300001207983 */ /* 0x000f280000100800 */
[----:B------:R-:W0:Y:S01]  /*ef70*/  MUFU.EX2 R55, R55 ;  /* 0x0000003700377308 */ /* 0x000e220000000800 */
[----:B------:R-:W-:Y:S01]  /*ef80*/  FADD.FTZ R7, R41, R8 ;  /* 0x0000000829077221 */ /* 0x000fe20000010000 */
[----:B-1----:R-:W-:Y:S01]  /*ef90*/  FADD.FTZ R4, R53, R4 ;  /* 0x0000000435047221 */ /* 0x002fe20000010000 */
[----:B------:R-:W4:Y:S04]  /*efa0*/  LDL R36, [R1+0x250] ;  /* 0x0002500001247983 */ /* 0x000f280000100800 */
[----:B------:R-:W4:Y:S01]  /*efb0*/  LDL R38, [R1+0x260] ;  /* 0x0002600001267983 */ /* 0x000f220000100800 */
[----:B------:R1:W1:Y:S01]  /*efc0*/  MUFU.EX2 R171, R34 ;  /* 0x0000002200ab7308 */ /* 0x0002620000000800 */
[----:B------:R-:W-:Y:S01]  /*efd0*/  FADD.FTZ R8, R168, R7 ;  /* 0x00000007a8087221 */ /* 0x000fe20000010000 */
[----:B--2---:R-:W-:Y:S01]  /*efe0*/  FADD.FTZ R4, R169, R4 ;  /* 0x00000004a9047221 */ /* 0x004fe20000010000 */
[----:B------:R-:W2:Y:S05]  /*eff0*/  LDL R0, [R1+0x304] ;  /* 0x0003040001007983 */ /* 0x000eaa0000100800 */
[----:B------:R1:W1:Y:S01]  /*f000*/  MUFU.EX2 R57, R3 ;  /* 0x0000000300397308 */ /* 0x0002620000000800 */
[----:B------:R-:W-:Y:S01]  /*f010*/  FADD.FTZ R7, R43, R8 ;  /* 0x000000082b077221 */ /* 0x000fe20000010000 */
[----:B0-----:R-:W-:Y:S01]  /*f020*/  FADD.FTZ R4, R55, R4 ;  /* 0x0000000437047221 */ /* 0x001fe20000010000 */
[----:B------:R-:W2:Y:S02]  /*f030*/  LDL.64 R8, [R1+0x88] ;  /* 0x0000880001087983 */ /* 0x000ea40000100a00 */
[----:B------:R-:W-:-:S02]  /*f040*/  FADD.FTZ R12, R170, R7 ;  /* 0x00000007aa0c7221 */ /* 0x000fc40000010000 */
[----:B-1----:R-:W2:Y:S01]  /*f050*/  LDL R34, [R1+0x240] ;  /* 0x0002400001227983 */ /* 0x002ea20000100800 */
[----:B------:R-:W-:Y:S01]  /*f060*/  FADD.FTZ R4, R171, R4 ;  /* 0x00000004ab047221 */ /* 0x000fe20000010000 */
[----:B------:R-:W-:Y:S02]  /*f070*/  FADD.FTZ R12, R45, R12 ;  /* 0x0000000c2d0c7221 */ /* 0x000fe40000010000 */
[----:B------:R-:W2:Y:S04]  /*f080*/  LDL R3, [R1+0x308] ;  /* 0x0003080001037983 */ /* 0x000ea80000100800 */
[----:B------:R-:W2:Y:S01]  /*f090*/  LDL R7, [R1+0x314] ;  /* 0x0003140001077983 */ /* 0x000ea20000100800 */
[----:B------:R-:W-:-:S03]  /*f0a0*/  FADD.FTZ R13, R57, R4 ;  /* 0x00000004390d7221 */ /* 0x000fc60000010000 */
[----:B------:R-:W2:Y:S04]  /*f0b0*/  LDL R4, [R1+0x30c] ;  /* 0x00030c0001047983 */ /* 0x000ea80000100800 */
[----:B------:R0:W-:Y:S04]  /*f0c0*/  STL.64 [R1+0x1f0], R12 ;  /* 0x0001f00c01007387 */ /* 0x0001e80000100a00 */
[----:B------:R-:W2:Y:S04]  /*f0d0*/  LD.E.64 R26, desc[UR36][R10.64+0x8] ;  /* 0x000008240a1a7980 */ /* 0x000ea8000c101b00 */
[----:B------:R-:W2:Y:S04]  /*f0e0*/  LD.E.64 R24, desc[UR36][R10.64] ;  /* 0x000000240a187980 */ /* 0x000ea8000c101b00 */
[----:B0-----:R-:W2:Y:S04]  /*f0f0*/  LDL R12, [R1+0x320] ;  /* 0x00032000010c7983 */ /* 0x001ea80000100800 */
[----:B------:R-:W2:Y:S04]  /*f100*/  LDL R13, [R1+0x324] ;  /* 0x00032400010d7983 */ /* 0x000ea80000100800 */
[----:B------:R-:W2:Y:S04]  /*f110*/  LDL R10, [R1+0x318] ;  /* 0x00031800010a7983 */ /* 0x000ea80000100800 */
[----:B------:R-:W2:Y:S01]  /*f120*/  LDL R11, [R1+0x31c] ;  /* 0x00031c00010b7983 */ /* 0x000ea20000100800 */
        /* <DEDUP_REMOVED lines=15> */
[----:B------:R-:W-:Y:S01]  /*f220*/  F2FP.F16.F32.PACK_AB R171, R57, R171 ;  /* 0x000000ab39ab723e */ /* 0x000fe200000000ff */
[----:B------:R-:W-:Y:S04]  /*f230*/  STL [R1+0x214], R58 ;  /* 0x0002143a01007387 */ /* 0x000fe80000100800 */
        /* <DEDUP_REMOVED lines=53> */
[----:B--2---:R-:W-:Y:S01]  /*f590*/  IMAD R8, R31, 0x1000, R8 ;  /* 0x000010001f087824 */ /* 0x004fe200078e0208 */
[----:B------:R-:W-:-:S04]  /*f5a0*/  R2UR UR7, R9 ;  /* 0x00000000090772ca */ /* 0x000fc800000e0000 */
[----:B------:R-:W-:Y:S01]  /*f5b0*/  R2UR UR6, R8 ;  /* 0x00000000080672ca */ /* 0x000fe200000e0000 */
[----:B------:R-:W-:Y:S04]  /*f5c0*/  STL [R1+0x240], R34 ;  /* 0x0002402201007387 */ /* 0x000fe80000100800 */
[----:B------:R-:W-:Y:S01]  /*f5d0*/  STL [R1+0x2ec], R140 ;  /* 0x0002ec8c01007387 */ /* 0x000fe20000100800 */
[----:B------:R-:W-:-:S05]  /*f5e0*/  MOV R26, R26 ;  /* 0x0000001a001a7202 */ /* 0x000fca0000000f00 */
[--C-:B------:R-:W-:Y:S02]  /*f5f0*/  IMAD R27, R25, 0x2, R26.reuse ;  /* 0x00000002191b7824 */ /* 0x100fe400078e021a */
[C---:B------:R-:W-:Y:S02]  /*f600*/  IMAD R25, R24.reuse, 0x2, R26 ;  /* 0x0000000218197824 */ /* 0x040fe400078e021a */
[----:B------:R-:W-:Y:S01]  /*f610*/  IMAD R24, R24, 0x2, R27 ;  /* 0x0000000218187824 */ /* 0x000fe200078e021b */
[----:B------:R-:W-:Y:S04]  /*f620*/  STSM.16.M88.4 [R26], R156 ;  /* 0x0000009c1a007844 */ /* 0x000fe80000000200 */
[----:B------:R-:W-:Y:S04]  /*f630*/  STSM.16.M88.4 [R25], R160 ;  /* 0x000000a019007844 */ /* 0x000fe80000000200 */
[----:B------:R-:W-:Y:S04]  /*f640*/  STSM.16.M88.4 [R27], R164 ;  /* 0x000000a41b007844 */ /* 0x000fe80000000200 */
[----:B------:R-:W-:Y:S04]  /*f650*/  STSM.16.M88.4 [R24], R168 ;  /* 0x000000a818007844 */ /* 0x000fe80000000200 */
[----:B------:R-:W-:Y:S04]  /*f660*/  STL [R1+0x2f0], R56 ;  /* 0x0002f03801007387 */ /* 0x000fe80000100800 */
[----:B------:R-:W-:Y:S04]  /*f670*/  STL [R1+0x2f4], R142 ;  /* 0x0002f48e01007387 */ /* 0x000fe80000100800 */
[----:B------:R-:W-:Y:S04]  /*f680*/  STL [R1+0x2f8], R144 ;  /* 0x0002f89001007387 */ /* 0x000fe80000100800 */
[----:B------:R0:W-:Y:S02]  /*f690*/  STL [R1+0x2fc], R146 ;  /* 0x0002fc9201007387 */ /* 0x0001e40000100800 */
[----:B0-----:R-:W-:-:S06]  /*f6a0*/  WARPGROUP.ARRIVE ;  /* 0x00000000000079c5 */ /* 0x001fcc0000000000 */
[----:B------:R-:W-:Y:S01]  /*f6b0*/  HGMMA.64x256x16.F32 R24, R156, gdesc[UR4].tnspB, RZ, !UPT, gsb0 ;  /* 0x43e000049c187df0 */ /* 0x000fe2000c0008ff */
[----:B------:R0:W-:Y:S04]  /*f6c0*/  STL [R1+0x318], R10 ;  /* 0x0003180a01007387 */ /* 0x0001e80000100800 */
[----:B------:R1:W-:Y:S01]  /*f6d0*/  STL [R1+0x31c], R11 ;  /* 0x00031c0b01007387 */ /* 0x0003e20000100800 */
[----:B0-----:R-:W-:Y:S02]  /*f6e0*/  VIADD R10, R8, 0x80 ;  /* 0x00000080080a7836 */ /* 0x001fe40000000000 */
[----:B-1----:R-:W-:-:S03]  /*f6f0*/  IMAD.MOV.U32 R11, RZ, RZ, R9 ;  /* 0x000000ffff0b7224 */ /* 0x002fc600078e0009 */
[----:B------:R-:W-:Y:S02]  /*f700*/  R2UR UR6, R10 ;  /* 0x000000000a0672ca */ /* 0x000fe400000e0000 */
[----:B------:R-:W-:Y:S01]  /*f710*/  R2UR UR7, R11 ;  /* 0x000000000b0772ca */ /* 0x000fe200000e0000 */
        /* <DEDUP_REMOVED lines=100> */
[----:B------:R-:W-:Y:S01]  /*fd60*/  HGMMA.64x256x16.F32 R24, R160, gdesc[UR4].tnspB, R24, gsb0 ;  /* 0x43e00004a0187df0 */ /* 0x000fe20008000818 */
[----:B------:R-:W-:Y:S02]  /*fd70*/  VIADD R10, R8, 0x100 ;  /* 0x00000100080a7836 */ /* 0x000fe40000000000 */
[----:B------:R-:W-:-:S03]  /*fd80*/  IMAD.MOV.U32 R11, RZ, RZ, R9 ;  /* 0x000000ffff0b7224 */ /* 0x000fc600078e0009 */
[----:B------:R-:W-:Y:S02]  /*fd90*/  R2UR UR6, R10 ;  /* 0x000000000a0672ca */ /* 0x000fe400000e0000 */
[----:B------:R-:W-:Y:S01]  /*fda0*/  R2UR UR7, R11 ;  /* 0x000000000b0772ca */ /* 0x000fe200000e0000 */
[----:B------:R-:W-:Y:S01]  /*fdb0*/  VIADD R8, R8, 0x180 ;  /* 0x0000018008087836 */ /* 0x000fe20000000000 */
        /* <DEDUP_REMOVED lines=35> */
[----:B------:R-:W-:Y:S02]  /*fff0*/  R2UR UR6, R8 ;  /* 0x00000000080672ca */ /* 0x000fe400000e0000 */
[----:B------:R-:W-:Y:S01]  /*10000*/  R2UR UR7, R9 ;  /* 0x00000000090772ca */ /* 0x000fe200000e0000 */
        /* <DEDUP_REMOVED lines=34> */
[----:B------:R-:W-:Y:S03]  /*10230*/  HGMMA.64x256x16.F32 R24, R168, gdesc[UR4].tnspB, R24, gsb0 ;  /* 0x43e00004a8187df0 */ /* 0x000fe60008000818 */
        /* <DEDUP_REMOVED lines=34> */
[----:B0-----:R-:W4:Y:S04]  /*10460*/  LDL R74, [R1+0x214] ;  /* 0x00021400014a7983 */ /* 0x001f280000100800 */
[----:B-1----:R-:W4:Y:S04]  /*10470*/  LDL R76, [R1+0x218] ;  /* 0x00021800014c7983 */ /* 0x002f280000100800 */
[----:B------:R-:W4:Y:S04]  /*10480*/  LDL R78, [R1+0x21c] ;  /* 0x00021c00014e7983 */ /* 0x000f280000100800 */
[----:B------:R-:W4:Y:S04]  /*10490*/  LDL R4, [R1+0x220] ;  /* 0x0002200001047983 */ /* 0x000f280000100800 */
[----:B--2---:R-:W2:Y:S04]  /*104a0*/  LDL R80, [R1+0x224] ;  /* 0x0002240001507983 */ /* 0x004ea80000100800 */
[----:B------:R-:W2:Y:S04]  /*104b0*/  LDL R82, [R1+0x228] ;  /* 0x0002280001527983 */ /* 0x000ea80000100800 */
[----:B---3--:R-:W3:Y:S04]  /*104c0*/  LDL R84, [R1+0x22c] ;  /* 0x00022c0001547983 */ /* 0x008ee80000100800 */
        /* <DEDUP_REMOVED lines=120> */
[----:B------:R-:W-:Y:S01]  /*10c50*/  @!PT LDS RZ, [RZ] ;  /* 0x00000000fffff984 */ /* 0x000fe20000000800 */
[----:B------:R-:W-:Y:S01]  /*10c60*/  @!PT LDS RZ, [RZ] ;  /* 0x00000000fffff984 */ /* 0x000fe20000000800 */
[----:B------:R-:W-:Y:S01]  /*10c70*/  @!PT LDS RZ, [RZ] ;  /* 0x00000000fffff984 */ /* 0x000fe20000000800 */
[----:B------:R-:W-:Y:S01]  /*10c80*/  @!PT LDS RZ, [RZ] ;  /* 0x00000000fffff984 */ /* 0x000fe20000000800 */
[----:B------:R0:W-:Y:S06]  /*10c90*/  MEMBAR.ALL.CTA ;  /* 0x0000000000007992 */ /* 0x0001ec0000008000 */
[----:B0-----:R-:W0:Y:S04]  /*10ca0*/  FENCE.VIEW.ASYNC.S ;  /* 0x00000000000073c6 */ /* 0x001e280000000000 */
[----:B------:R-:W-:Y:S04]  /*10cb0*/  STL [R1+0x210], R0 ;  /* 0x0002100001007387 */ /* 0x000fe80000100800 */
[----:B------:R-:W-:Y:S04]  /*10cc0*/  STL [R1+0x214], R74 ;  /* 0x0002144a01007387 */ /* 0x000fe80000100800 */
[----:B------:R-:W-:Y:S04]  /*10cd0*/  STL [R1+0x218], R76 ;  /* 0x0002184c01007387 */ /* 0x000fe80000100800 */
[----:B------:R-:W-:Y:S04]  /*10ce0*/  STL [R1+0x21c], R78 ;  /* 0x00021c4e01007387 */ /* 0x000fe80000100800 */
[----:B------:R-:W-:Y:S04]  /*10cf0*/  STL [R1+0x220], R4 ;  /* 0x0002200401007387 */ /* 0x000fe80000100800 */
[----:B--2---:R-:W-:Y:S04]  /*10d00*/  STL [R1+0x224], R80 ;  /* 0x0002245001007387 */ /* 0x004fe80000100800 */
[----:B------:R-:W-:Y:S04]  /*10d10*/  STL [R1+0x228], R82 ;  /* 0x0002285201007387 */ /* 0x000fe80000100800 */
[----:B---3--:R-:W-:Y:S04]  /*10d20*/  STL [R1+0x22c], R84 ;  /* 0x00022c5401007387 */ /* 0x008fe80000100800 */
        /* <DEDUP_REMOVED lines=120> */
[----:B0-----:R-:W-:-:S03]  /*114b0*/  NOP ;  /* 0x0000000000007918 */ /* 0x001fc60000000000 */
[----:B-1----:R-:W3:Y:S04]  /*114c0*/  LDL R3, [R1+0x28] ;  /* 0x0000280001037983 */ /* 0x002ee80000100800 */
[----:B------:R2:W5:Y:S01]  /*114d0*/  LDL R0, [R1+0x1c8] ;  /* 0x0001c80001007983 */ /* 0x0005620000100800 */
[----:B------:R-:W-:Y:S01]  /*114e0*/  BSSY B0, `(.L_x_5164) ;  /* 0x0000006000007945 */ /* 0x000fe20003800000 */
[----:B------:R-:W-:Y:S06]  /*114f0*/  BAR.ARV 0xe, 0x100 ;  /* 0x0384000000007b1d */ /* 0x000fec0000002000 */
[----:B---3--:R-:W-:-:S04]  /*11500*/  LOP3.LUT R3, R3, 0x1, RZ, 0xfc, !PT ;  /* 0x0000000103037812 */ /* 0x008fc800078efcff */
[----:B------:R-:W-:-:S13]  /*11510*/  ISETP.NE.AND P0, PT, R3, 0x3, PT ;  /* 0x000000030300780c */ /* 0x000fda0003f05270 */
[----:B--2---:R-:W-:Y:S05]  /*11520*/  @!P0 BRA `(.L_x_5165) ;  /* 0x0000000000048947 */ /* 0x004fea0003800000 */
[----:B------:R-:W-:Y:S01]  /*11530*/  BPT.TRAP 0x1 ;  /* 0x000000040000795c */ /* 0x000fe20000300000 */
.L_x_5165:
[----:B------:R-:W-:Y:S05]  /*11540*/  BSYNC B0 ;  /* 0x0000000000007941 */ /* 0x000fea0003800000 */
.L_x_5164:
[----:B------:R-:W2:Y:S01]  /*11550*/  LDL.64 R8, [R1+0x48] ;  /* 0x0000480001087983 */ /* 0x000ea20000100a00 */
[----:B------:R-:W-:Y:S02]  /*11560*/  UISETP.NE.AND UP1, UPT, UR41, URZ, UPT ;  /* 0x0000003f2900728c */ /* 0x000fe4000bf25270 */
[----:B------:R-:W-:Y:S01]  /*11570*/  UISETP.NE.AND UP0, UPT, UR60, URZ, UPT ;  /* 0x0000003f3c00728c */ /* 0x000fe2000bf05270 */
[----:B------:R-:W3:Y:S01]  /*11580*/  LDL R3, [R1+0x34] ;  /* 0x0000340001037983 */ /* 0x000ee20000100800 */
[----:B--2---:R-:W-:-:S05]  /*11590*/  MOV R7, R8 ;  /* 0x0000000800077202 */ /* 0x004fca0000000f00 */
[----:B-----5:R-:W-:-:S05]  /*115a0*/  IMAD R0, R0, 0x8, R7 ;  /* 0x0000000800007824 */ /* 0x020fca00078e0207 */
[----:B---3--:R-:W-:-:S04]  /*115b0*/  PRMT R0, R3, 0x654, R0 ;  /* 0x0000065403007816 */ /* 0x008fc80000000000 */
[----:B------:R0:W-:Y:S02]  /*115c0*/  SYNCS.ARRIVE.TRANS64.RED.A1T0 RZ, [R0+URZ], RZ ;  /* 0x000000ff00ff79a7 */ /* 0x0001e4000810043f */
[----:B0-----:R-:W2:Y:S01]  /*115d0*/  LDL R0, [R1+0x50] ;  /* 0x0000500001007983 */ /* 0x001ea20000100800 */
[----:B------:R-:W-:Y:S02]  /*115e0*/  PLOP3.LUT P0, PT, PT, PT, UP1, 0x80, 0x0 ;  /* 0x000000000000781c */ /* 0x000fe40003f0f018 */
[----:B------:R-:W-:Y:S01]  /*115f0*/  PLOP3.LUT P1, PT, PT, PT, UP1, 0x80, 0x0 ;  /* 0x000000000000781c */ /* 0x000fe20003f2f018 */
[----:B--2---:R-:W-:-:S10]  /*11600*/  IMAD.SHL.U32 R4, R0, 0x40, RZ ;  /* 0x0000004000047824 */ /* 0x004fd400078e00ff */
[----:B------:R-:W-:Y:S01]  /*11610*/  @P0 IMAD.HI.U32 R5, R4, R5, RZ ;  /* 0x0000000504050227 */ /* 0x000fe200078e00ff */
[----:B------:R-:W-:-:S03]  /*11620*/  PLOP3.LUT P0, PT, PT, PT, UP0, 0x40, 0x0 ;  /* 0x000000000000781c */ /* 0x000fc60003f0e808 */
[----:B------:R-:W-:Y:S01]  /*11630*/  IMAD.MOV.U32 R0, RZ, RZ, R4 ;  /* 0x000000ffff007224 */ /* 0x000fe200078e0004 */
[----:B------:R-:W-:-:S05]  /*11640*/  @P1 SHF.R.U32.HI R0, RZ, R6, R5 ;  /* 0x00000006ff001219 */ /* 0x000fca0000011605 */
[----:B------:R-:W-:Y:S02]  /*11650*/  VIADD R3, R0, UR44 ;  /* 0x0000002c00037c36 */ /* 0x000fe40008000000 */
[----:B------:R-:W-:Y:S02]  /*11660*/  VIADD R0, R177, 0xfffffffe ;  /* 0xfffffffeb1007836 */ /* 0x000fe40000000000 */
[----:B------:R-:W-:Y:S01]  /*11670*/  IMAD.IADD R154, R3, 0x1, R154 ;  /* 0x00000001039a7824 */ /* 0x000fe200078e029a */
[----:B------:R-:W-:Y:S06]  /*11680*/  @P0 BRA `(.L_x_5166) ;  /* 0x0000000000400947 */ /* 0x000fec0003800000 */
[C---:B------:R-:W-:Y:S01]  /*11690*/  ISETP.GT.AND P0, PT, R3.reuse, RZ, PT ;  /* 0x000000ff0300720c */ /* 0x040fe20003f04270 */
[----:B------:R-:W-:Y:S01]  /*116a0*/  BSSY B0, `(.L_x_5167) ;  /* 0x000000c000007945 */ /* 0x000fe20003800000 */
[----:B------:R-:W-:-:S11]  /*116b0*/  VIADD R5, R3, 0xffffffff ;  /* 0xffffffff03057836 */ /* 0x000fd60000000000 */
[----:B------:R-:W-:Y:S05]  /*116c0*/  @P0 BRA `(.L_x_5168) ;  /* 0x0000000000180947 */ /* 0x000fea0003800000 */
[----:B------:R-:W-:Y:S01]  /*116d0*/  ISETP.NE.AND P0, PT, R155, 0x1, PT ;  /* 0x000000019b00780c */ /* 0x000fe20003f05270 */
[----:B------:R-:W-:-:S12]  /*116e0*/  IMAD.MOV R3, RZ, RZ, -R3 ;  /* 0x000000ffff037224 */ /* 0x000fd800078e0a03 */
[----:B------:R-:W-:-:S05]  /*116f0*/  @P0 IMAD.HI.U32 R172, R3, R172, RZ ;  /* 0x000000ac03ac0227 */ /* 0x000fca00078e00ff */
[----:B------:R-:W-:-:S04]  /*11700*/  @P0 SHF.R.U32.HI R3, RZ, R173, R172 ;  /* 0x000000adff030219 */ /* 0x000fc800000116ac */
[----:B------:R-:W-:Y:S01]  /*11710*/  LOP3.LUT R5, RZ, R3, RZ, 0x33, !PT ;  /* 0x00000003ff057212 */ /* 0x000fe200078e33ff */
[----:B------:R-:W-:Y:S06]  /*11720*/  BRA `(.L_x_5169) ;  /* 0x00000000000c7947 */ /* 0x000fec0003800000 */
.L_x_5168:
[----:B------:R-:W-:-:S13]  /*11730*/  ISETP.NE.AND P0, PT, R155, 0x1, PT ;  /* 0x000000019b00780c */ /* 0x000fda0003f05270 */
[----:B------:R-:W-:-:S05]  /*11740*/  @P0 IMAD.HI.U32 R172, R5, R172, RZ ;  /* 0x000000ac05ac0227 */ /* 0x000fca00078e00ff */
[----:B------:R-:W-:-:S07]  /*11750*/  @P0 SHF.R.U32.HI R5, RZ, R173, R172 ;  /* 0x000000adff050219 */ /* 0x000fce00000116ac */
.L_x_5169:
[----:B------:R-:W-:Y:S05]  /*11760*/  BSYNC B0 ;  /* 0x0000000000007941 */ /* 0x000fea0003800000 */
.L_x_5167:
[----:B------:R-:W-:-:S05]  /*11770*/  IMAD R5, R5, R155, R155 ;  /* 0x0000009b05057224 */ /* 0x000fca00078e029b */
[----:B------:R-:W-:-:S07]  /*11780*/  VIMNMX R154, R154, R5, PT ;  /* 0x000000059a9a7248 */ /* 0x000fce0003fe0100 */
.L_x_5166:
[----:B------:R-:W-:Y:S01]  /*11790*/  SHF.R.S32.HI R3, RZ, 0x1f, R154 ;  /* 0x0000001fff037819 */ /* 0x000fe2000001149a */
[----:B------:R-:W-:Y:S03]  /*117a0*/  BSSY B1, `(.L_x_5170) ;  /* 0x000000f000017945 */ /* 0x000fe60003800000 */
[----:B------:R-:W-:-:S04]  /*117b0*/  LEA.HI R3, R3, R154, RZ, 0x6 ;  /* 0x0000009a03037211 */ /* 0x000fc800078f30ff */
[----:B------:R-:W-:-:S04]  /*117c0*/  SHF.R.S32.HI R3, RZ, 0x6, R3 ;  /* 0x00000006ff037819 */ /* 0x000fc80000011403 */
[----:B------:R-:W-:-:S04]  /*117d0*/  VIMNMX R3, R22, R3, !PT ;  /* 0x0000000316037248 */ /* 0x000fc80007fe0100 */
[----:B------:R-:W-:-:S13]  /*117e0*/  ISETP.GE.AND P0, PT, R0, R3, PT ;  /* 0x000000030000720c */ /* 0x000fda0003f06270 */
[----:B------:R-:W-:Y:S05]  /*117f0*/  @!P0 BRA `(.L_x_5171) ;  /* 0x0000000000248947 */ /* 0x000fea0003800000 */
[----:B------:R-:W-:Y:S01]  /*11800*/  BSSY B0, `(.L_x_5172) ;  /* 0x0000006000007945 */ /* 0x000fe20003800000 */
.L_x_5173:
[----:B------:R-:W-:-:S07]  /*11810*/  MOV R6, 0x11830 ;  /* 0x0001183000067802 */ /* 0x000fce0000000f00 */
[----:B------:R-:W-:Y:S05]  /*11820*/  CALL.REL.NOINC `($_ZN7cutlass13device_kernelIN5flash11enable_sm90INS1_16FlashAttnFwdSm90INS1_25CollectiveMainloopFwdSm90ILi2EN4cute5tupleIJNS5_1CILi1EEES8_S8_EEENS6_IJNS7_ILi64EEESA_SA_EEELi512ENS_6half_tEfNS_4arch4Sm90ELb0ELb1ELb1ELb0ELb1ELb0ELb1ELb0ELb0ELb1ELb1ELb0EEENS1_21CollectiveEpilogueFwdINS6_IJSA_NS7_ILi512EEESA_EEES9_SC_SE_Li256ELb0ELb1ELb1ELb0EEENS1_19SingleTileSchedulerILb0ELb1ELb1ELi64EEEEEEEEEvNT_6ParamsE$_ZZN5flash25CollectiveMainloopFwdSm90ILi2EN4cute5tupleIJNS1_1CILi1EEES4_S4_EEENS2_IJNS3_ILi64EEES6_S6_EEELi512EN7cutlass6half_tEfNS8_4arch4Sm90ELb0ELb1ELb1ELb0ELb1ELb0ELb1ELb0ELb0ELb1ELb1ELb0EE3mmaINS_16FlashAttnFwdSm90ISC_NS_21CollectiveEpilogueFwdINS2_IJS6_NS3_ILi512EEES6_EEES5_S9_SB_Li256ELb0ELb1ELb1ELb0EEENS_19SingleTileSchedulerILb0ELb1ELb1ELi64EEEE13SharedStorageENS1_6TensorINS1_11ArrayEngineIfLm128EEENS1_6LayoutINS2_IJNS2_IJNS3_ILi2EEESR_NS3_ILi32EEEEEES4_S4_EEENS2_IJNS2_IJS4_SR_NS3_ILi4EEEEEENS3_ILi0EEESX_EEEEEEENS_7SoftmaxILi2ELi0EEEEEbRKNSC_6ParamsENS8_13PipelineAsyncILi2EEES17_RNS8_13PipelineStateILj2EEERT0_RT1_iRiRKNS_16SeqlenInfoQKNewKILb0ELb0EEENS2_IJiiiiEEERT_ENKUliT_T0_T1_E_clIZSD_ISM_S10_S12_EbS15_S17_S17_S1A_S1C_S1E_iS1F_S1J_S1K_S1M_EUlRS1N_iE1_NS3_ILb0EEENS3_ILb1EEEEEDaiS1N_S1O_S1P_) ;  /* 0x000001ac00447944 */ /* 0x000fea0003c00000 */
[C---:B------:R-:W-:Y:S01]  /*11830*/  ISETP.GT.AND P0, PT, R0.reuse, R3, PT ;  /* 0x000000030000720c */ /* 0x040fe20003f04270 */
[----:B------:R-:W-:-:S12]  /*11840*/  VIADD R0, R0, 0xffffffff ;  /* 0xffffffff00007836 */ /* 0x000fd80000000000 */
[----:B------:R-:W-:Y:S05]  /*11850*/  @P0 BRA `(.L_x_5173) ;  /* 0xfffffffc00ec0947 */ /* 0x000fea000383ffff */
[----:B------:R-:W-:Y:S05]  /*11860*/  BSYNC B0 ;  /* 0x0000000000007941 */ /* 0x000fea0003800000 */
.L_x_5172:
[----:B------:R-:W2:Y:S02]  /*11870*/  LDL R4, [R1+0x50] ;  /* 0x0000500001047983 */ /* 0x000ea40000100800 */
[----:B--2---:R-:W-:-:S07]  /*11880*/  IMAD.SHL.U32 R4, R4, 0x40, RZ ;  /* 0x0000004004047824 */ /* 0x004fce00078e00ff */
.L_x_5171:
[----:B------:R-:W-:Y:S05]  /*11890*/  BSYNC B1 ;  /* 0x0000000000017941 */ /* 0x000fea0003800000 */
.L_x_5170:
[----:B------:R-:W-:Y:S01]  /*118a0*/  UISETP.NE.AND UP1, UPT, UR41, URZ, UPT ;  /* 0x0000003f2900728c */ /* 0x000fe2000bf25270 */
[----:B------:R-:W-:Y:S01]  /*118b0*/  VIADD R4, R4, 0x3f ;  /* 0x0000003f04047836 */ /* 0x000fe20000000000 */
[----:B------:R-:W-:-:S04]  /*118c0*/  UISETP.NE.AND UP0, UPT, UR60, URZ, UPT ;  /* 0x0000003f3c00728c */ /* 0x000fc8000bf05270 */
[----:B------:R-:W-:Y:S02]  /*118d0*/  PLOP3.LUT P0, PT, PT, PT, UP1, 0x80, 0x0 ;  /* 0x000000000000781c */ /* 0x000fe40003f0f018 */
[----:B------:R-:W-:-:S03]  /*118e0*/  PLOP3.LUT P1, PT, PT, PT, UP1, 0x80, 0x0 ;  /* 0x000000000000781c */ /* 0x000fc60003f2f018 */
[----:B------:R-:W-:-:S08]  /*118f0*/  @UP1 ULDC UR4, c[0x0][0x44c] ;  /* 0x0001130000041ab9 */ /* 0x000fd00000000800 */
[----:B------:R-:W-:Y:S01]  /*11900*/  @P0 IMAD.HI.U32 R2, R4, UR4, RZ ;  /* 0x0000000404020c27 */ /* 0x000fe2000f8e00ff */
[----:B------:R-:W-:Y:S01]  /*11910*/  PLOP3.LUT P0, PT, PT, PT, UP0, 0x40, 0x0 ;  /* 0x000000000000781c */ /* 0x000fe20003f0e808 */
[----:B------:R-:W-:-:S03]  /*11920*/  @UP1 ULDC UR4, c[0x0][0x450] ;  /* 0x0001140000041ab9 */ /* 0x000fc60000000800 */
[----:B------:R-:W-:Y:S01]  /*11930*/  @P1 SHF.R.U32.HI R4, RZ, UR4, R2 ;  /* 0x00000004ff041c19 */ /* 0x000fe20008011602 */
[----:B------:R-:W-:-:S04]  /*11940*/  ULDC UR4, c[0x0][0xad4] ;  /* 0x0002b50000047ab9 */ /* 0x000fc80000000800 */
[----:B------:R-:W-:-:S04]  /*11950*/  VIADD R4, R4, UR40 ;  /* 0x0000002804047c36 */ /* 0x000fc80008000000 */
[----:B------:R-:W-:Y:S01]  /*11960*/  VIADD R2, R4, -UR4 ;  /* 0x8000000404027c36 */ /* 0x000fe20008000000 */
[----:B------:R-:W-:Y:S06]  /*11970*/  @P0 BRA `(.L_x_5174) ;  /* 0x0000000000540947 */ /* 0x000fec0003800000 */
[----:B------:R-:W-:Y:S01]  /*11980*/  ISETP.GT.AND P0, PT, R4, -0x1, PT ;  /* 0xffffffff0400780c */ /* 0x000fe20003f04270 */
[----:B------:R-:W-:-:S12]  /*11990*/  BSSY B0, `(.L_x_5175) ;  /* 0x0000011000007945 */ /* 0x000fd80003800000 */
        /* <DEDUP_REMOVED lines=10> */
.L_x_5176:
[----:B------:R-:W-:Y:S02]  /*11a40*/  ULDC UR4, c[0x0][0xadc] ;  /* 0x0002b70000047ab9 */ /* 0x000fe40000000800 */
[----:B------:R-:W-:-:S05]  /*11a50*/  IMAD.U32 R5, RZ, RZ, UR4 ;  /* 0x00000004ff057e24 */ /* 0x000fca000f8e00ff */
[----:B------:R-:W-:-:S13]  /*11a60*/  ISETP.NE.AND P0, PT, R5, 0x1, PT ;  /* 0x000000010500780c */ /* 0x000fda0003f05270 */
[----:B------:R-:W0:Y:S02]  /*11a70*/  @P0 LDC.64 R6, c[0x0][0xae0] ;  /* 0x0002b800ff060b82 */ /* 0x000e240000000a00 */
[----:B0-----:R-:W-:-:S05]  /*11a80*/  @P0 IMAD.HI.U32 R6, R4, R6, RZ ;  /* 0x0000000604060227 */ /* 0x001fca00078e00ff */
[----:B------:R-:W-:-:S07]  /*11a90*/  @P0 SHF.R.U32.HI R4, RZ, R7, R6 ;  /* 0x00000007ff040219 */ /* 0x000fce0000011606 */
.L_x_5177:
[----:B------:R-:W-:Y:S05]  /*11aa0*/  BSYNC B0 ;  /* 0x0000000000007941 */ /* 0x000fea0003800000 */
.L_x_5175:
[----:B------:R-:W-:-:S05]  /*11ab0*/  IMAD R3, R4, R5, RZ ;  /* 0x0000000504037224 */ /* 0x000fca00078e02ff */
[----:B------:R-:W-:-:S07]  /*11ac0*/  VIMNMX R2, R2, R3, !PT ;  /* 0x0000000302027248 */ /* 0x000fce0007fe0100 */
.L_x_5174:
[----:B------:R-:W-:-:S05]  /*11ad0*/  VIADD R2, R2, 0x3f ;  /* 0x0000003f02027836 */ /* 0x000fca0000000000 */
[----:B------:R-:W-:-:S04]  /*11ae0*/  SHF.R.S32.HI R3, RZ, 0x1f, R2 ;  /* 0x0000001fff037819 */ /* 0x000fc80000011402 */
[----:B------:R-:W-:-:S04]  /*11af0*/  LEA.HI R3, R3, R2, RZ, 0x6 ;  /* 0x0000000203037211 */ /* 0x000fc800078f30ff */
[----:B------:R-:W-:-:S04]  /*11b00*/  SHF.R.S32.HI R3, RZ, 0x6, R3 ;  /* 0x00000006ff037819 */ /* 0x000fc80000011403 */
[----:B------:R-:W-:-:S04]  /*11b10*/  VIMNMX R21, R22, R3, !PT ;  /* 0x0000000316157248 */ /* 0x000fc80007fe0100 */
[----:B------:R-:W-:-:S13]  /*11b20*/  ISETP.GE.AND P0, PT, R0, R21, PT ;  /* 0x000000150000720c */ /* 0x000fda0003f06270 */
[----:B------:R-:W-:Y:S05]  /*11b30*/  @!P0 BRA `(.L_x_5178) ;  /* 0x0000007000588947 */ /* 0x000fea0003800000 */
.L_x_5201:
[----:B------:R-:W2:Y:S04]  /*11b40*/  LDL R20, [R1+0x1c8] ;  /* 0x0001c80001147983 */ /* 0x000ea80000100800 */
[----:B0-----:R-:W3:Y:S04]  /*11b50*/  LDL R2, [R1+0x1d0] ;  /* 0x0001d00001027983 */ /* 0x001ee80000100800 */
[----:B------:R-:W4:Y:S01]  /*11b60*/  LDL R3, [R1] ;  /* 0x0000000001037983 */ /* 0x000f220000100800 */
[----:B--2---:R-:W-:-:S05]  /*11b70*/  VIADD R4, R20, 0x1 ;  /* 0x0000000114047836 */ /* 0x004fca0000000000 */
[----:B------:R-:W-:-:S13]  /*11b80*/  ISETP.NE.AND P0, PT, R4, 0x2, PT ;  /* 0x000000020400780c */ /* 0x000fda0003f05270 */
[----:B------:R0:W5:Y:S04]  /*11b90*/  @P0 LDL R6, [R1+0x1cc] ;  /* 0x0001cc0001060983 */ /* 0x0001680000100800 */
[----:B------:R-:W2:Y:S01]  /*11ba0*/  @!P0 LDL R5, [R1+0x1cc] ;  /* 0x0001cc0001058983 */ /* 0x000ea20000100800 */
[----:B---3--:R-:W-:Y:S01]  /*11bb0*/  VIADD R2, R2, 0x1 ;  /* 0x0000000102027836 */ /* 0x008fe20000000000 */
[----:B----4-:R-:W-:Y:S02]  /*11bc0*/  LOP3.LUT R3, R3, 0x1, RZ, 0xfc, !PT ;  /* 0x0000000103037812 */ /* 0x010fe400078efcff */
[----:B------:R1:W-:Y:S04]  /*11bd0*/  STL [R1+0x1c8], R4 ;  /* 0x0001c80401007387 */ /* 0x0003e80000100800 */
[----:B------:R0:W-:Y:S04]  /*11be0*/  STL [R1+0x1d0], R2 ;  /* 0x0001d00201007387 */ /* 0x0001e80000100800 */
[----:B------:R0:W-:Y:S01]  /*11bf0*/  @!P0 STL [R1+0x1c8], RZ ;  /* 0x0001c8ff01008387 */ /* 0x0001e20000100800 */
[----:B------:R-:W-:Y:S01]  /*11c00*/  ISETP.NE.AND P1, PT, R3, 0x3, PT ;  /* 0x000000030300780c */ /* 0x000fe20003f25270 */
[----:B------:R-:W-:Y:S05]  /*11c10*/  YIELD ;  /* 0x0000000000007946 */ /* 0x000fea0003800000 */
[----:B------:R-:W-:Y:S01]  /*11c20*/  BSSY B0, `(.L_x_5179) ;  /* 0x0000006000007945 */ /* 0x000fe20003800000 */
[----:B-1----:R-:W-:Y:S01]  /*11c30*/  @!P0 IMAD.MOV.U32 R4, RZ, RZ, RZ ;  /* 0x000000ffff048224 */ /* 0x002fe200078e00ff */
[----:B--2---:R-:W-:-:S05]  /*11c40*/  @!P0 LOP3.LUT R6, R5, 0x1, RZ, 0x3c, !PT ;  /* 0x0000000105068812 */ /* 0x004fca00078e3cff */
[----:B------:R0:W-:Y:S01]  /*11c50*/  @!P0 STL [R1+0x1cc], R6 ;  /* 0x0001cc0601008387 */ /* 0x0001e20000100800 */
[----:B------:R-:W-:Y:S05]  /*11c60*/  @!P1 BRA `(.L_x_5180) ;  /* 0x0000000000049947 */ /* 0x000fea0003800000 */
[----:B------:R-:W-:Y:S01]  /*11c70*/  BPT.TRAP 0x1 ;  /* 0x000000040000795c */ /* 0x000fe20000300000 */
.L_x_5180:
[----:B------:R-:W-:Y:S05]  /*11c80*/  BSYNC B0 ;  /* 0x0000000000007941 */ /* 0x000fea0003800000 */
.L_x_5179:
[----:B0-----:R-:W2:Y:S01]  /*11c90*/  LDL.64 R2, [R1+0x18] ;  /* 0x0000180001027983 */ /* 0x001ea20000100a00 */
[----:B-----5:R-:W-:Y:S02]  /*11ca0*/  SHF.L.U32 R5, R6, 0x1f, RZ ;  /* 0x0000001f06057819 */ /* 0x020fe400000006ff */
[----:B--2---:R-:W-:-:S05]  /*11cb0*/  MOV R3, R2 ;  /* 0x0000000200037202 */ /* 0x004fca0000000f00 */
[----:B------:R-:W-:-:S04]  /*11cc0*/  IMAD R4, R4, 0x8, R3 ;  /* 0x0000000804047824 */ /* 0x000fc800078e0203 */
[----:B------:R0:W1:Y:S01]  /*11cd0*/  SYNCS.PHASECHK.TRANS64.TRYWAIT P0, [R4+URZ], R5 ;  /* 0x00000005040075a7 */ /* 0x000062000800017f */
[----:B------:R0:W5:Y:S01]  /*11ce0*/  LDL.64 R6, [R1+0x1c8] ;  /* 0x0001c80001067983 */ /* 0x0001620000100a00 */
[----:B------:R-:W-:Y:S04]  /*11cf0*/  BSSY B0, `(.L_x_5181) ;  /* 0x0000003000007945 */ /* 0x000fe80003800000 */
[----:B------:R-:W-:Y:S05]  /*11d00*/  @!P1 BRA `(.L_x_5182) ;  /* 0x0000000000049947 */ /* 0x000fea0003800000 */
[----:B------:R-:W-:Y:S01]  /*11d10*/  BPT.TRAP 0x1 ;  /* 0x000000040000795c */ /* 0x000fe20000300000 */
.L_x_5182:
[----:B------:R-:W-:Y:S05]  /*11d20*/  BSYNC B0 ;  /* 0x0000000000007941 */ /* 0x000fea0003800000 */
.L_x_5181:
[----:B------:R-:W-:Y:S04]  /*11d30*/  BSSY B0, `(.L_x_5183) ;  /* 0x0000006000007945 */ /* 0x000fe80003800000 */
[----:B-1----:R-:W-:Y:S05]  /*11d40*/  @P0 BRA `(.L_x_5184) ;  /* 0x0000000000100947 */ /* 0x002fea0003800000 */
[----:B-----5:R-:W-:Y:S01]  /*11d50*/  IMAD R6, R6, 0x8, R3 ;  /* 0x0000000806067824 */ /* 0x020fe200078e0203 */
[----:B------:R-:W-:-:S04]  /*11d60*/  SHF.L.U32 R7, R7, 0x1f, RZ ;  /* 0x0000001f07077819 */ /* 0x000fc800000006ff */
[----:B------:R-:W1:Y:S02]  /*11d70*/  SYNCS.PHASECHK.TRANS64.TRYWAIT P0, [R6+URZ], R7 ;  /* 0x00000007060075a7 */ /* 0x000e64000800017f */
[----:B-1----:R-:W-:Y:S05]  /*11d80*/  @!P0 BRA `(.L_x_5185) ;  /* 0x0000017800c08947 */ /* 0x002fea0003800000 */
.L_x_5184:
[----:B------:R-:W-:Y:S05]  /*11d90*/  BSYNC B0 ;  /* 0x0000000000007941 */ /* 0x000fea0003800000 */
.L_x_5183:
[----:B-1---5:R-:W2:Y:S04]  /*11da0*/  LDL R7, [R1+0x1c8] ;  /* 0x0001c80001077983 */ /* 0x022ea80000100800 */
[----:B------:R-:W2:Y:S01]  /*11db0*/  LDL.64 R2, [R1+0x80] ;  /* 0x0000800001027983 */ /* 0x000ea20000100a00 */
[----:B------:R-:W-:Y:S05]  /*11dc0*/  WARPSYNC.ALL ;  /* 0x0000000000007948 */ /* 0x000fea0003800000 */
[----:B------:R-:W3:Y:S04]  /*11dd0*/  LDL.64 R12, [R1+0x78] ;  /* 0x00007800010c7983 */ /* 0x000ee80000100a00 */
[----:B0-----:R-:W4:Y:S04]  /*11de0*/  LDL.64 R4, [R1+0x78] ;  /* 0x0000780001047983 */ /* 0x001f280000100a00 */
[----:B------:R-:W4:Y:S04]  /*11df0*/  LDL.64 R8, [R1+0x78] ;  /* 0x0000780001087983 */ /* 0x000f280000100a00 */
[----:B------:R-:W4:Y:S01]  /*11e00*/  LDL.64 R10, [R1+0x78] ;  /* 0x00007800010a7983 */ /* 0x000f220000100a00 */
[----:B--2---:R-:W-:Y:S01]  /*11e10*/  IMAD R2, R7, 0x200, R2 ;  /* 0x0000020007027824 */ /* 0x004fe200078e0202 */
[----:B------:R-:W-:-:S02]  /*11e20*/  R2UR UR7, R3 ;  /* 0x00000000030772ca */ /* 0x000fc400000e0000 */
[----:B------:R-:W2:Y:S02]  /*11e30*/  LDL R14, [R1+0x28] ;  /* 0x00002800010e7983 */ /* 0x000ea40000100800 */
[C---:B------:R-:W-:Y:S01]  /*11e40*/  R2UR UR6, R2.reuse ;  /* 0x00000000020672ca */ /* 0x040fe200000e0000 */
[----:B------:R-:W-:Y:S01]  /*11e50*/  WARPGROUP.ARRIVE ;  /* 0x00000000000079c5 */ /* 0x000fe20000000000 */
[----:B------:R-:W-:Y:S02]  /*11e60*/  VIADD R6, R2, 0x2 ;  /* 0x0000000202067836 */ /* 0x000fe40000000000 */
[----:B------:R-:W-:Y:S01]  /*11e70*/  IMAD.MOV.U32 R7, RZ, RZ, R3 ;  /* 0x000000ffff077224 */ /* 0x000fe200078e0003 */
[----:B---3--:R-:W-:Y:S02]  /*11e80*/  R2UR UR4, R12 ;  /* 0x000000000c0472ca */ /* 0x008fe400000e0000 */
[----:B------:R-:W-:Y:S02]  /*11e90*/  R2UR UR5, R13 ;  /* 0x000000000d0572ca */ /* 0x000fe400000e0000 */
[----:B------:R0:W5:Y:S11]  /*11ea0*/  LDL.64 R12, [R1+0x1c8] ;  /* 0x0001c800010c7983 */ /* 0x0001760000100a00 */
[----:B------:R-:W-:Y:S01]  /*11eb0*/  HGMMA.64x64x16.F32 R24, gdesc[UR4], RZ, !UPT, gsb0 ;  /* 0x00e00000041879f0 */ /* 0x000fe2000c0008ff */
[----:B----4-:R-:W-:Y:S01]  /*11ec0*/  VIADD R4, R4, 0x2 ;  /* 0x0000000204047836 */ /* 0x010fe20000000000 */
[----:B------:R-:W-:-:S02]  /*11ed0*/  R2UR UR6, R6 ;  /* 0x00000000060672ca */ /* 0x000fc400000e0000 */
[----:B------:R-:W-:Y:S02]  /*11ee0*/  R2UR UR7, R7 ;  /* 0x00000000070772ca */ /* 0x000fe400000e0000 */
[----:B------:R-:W-:Y:S02]  /*11ef0*/  R2UR UR4, R4 ;  /* 0x00000000040472ca */ /* 0x000fe400000e0000 */
[----:B------:R-:W-:Y:S01]  /*11f00*/  R2UR UR5, R5 ;  /* 0x00000000050572ca */ /* 0x000fe200000e0000 */
[----:B------:R-:W-:Y:S02]  /*11f10*/  WARPGROUP.DEPBAR.LE gsb0, 0x0 ;  /* 0x00008000000079c5 */ /* 0x000fe40000010000 */
[----:B------:R-:W-:-:S10]  /*11f20*/  WARPGROUP.ARRIVE ;  /* 0x00000000000079c5 */ /* 0x000fd40000000000 */
[----:B------:R-:W-:Y:S01]  /*11f30*/  HGMMA.64x64x16.F32 R24, gdesc[UR4], R24, gsb0 ;  /* 0x00e00000041879f0 */ /* 0x000fe20008000818 */
        /* <DEDUP_REMOVED lines=8> */
[----:B------:R-:W-:-:S10]  /*11fc0*/  WARPGROUP.ARRIVE ;  /* 0x00000000000079c5 */ /* 0x000fd40000000000 */
[----:B------:R-:W-:Y:S01]  /*11fd0*/  HGMMA.64x64x16.F32 R24, gdesc[UR4], R24, gsb0 ;  /* 0x00e00000041879f0 */ /* 0x000fe20008000818 */
[----:B------:R-:W-:Y:S02]  /*11fe0*/  VIADD R2, R2, 0x6 ;  /* 0x0000000602027836 */ /* 0x000fe40000000000 */
[----:B------:R-:W-:Y:S01]  /*11ff0*/  VIADD R10, R10, 0x6 ;  /* 0x000000060a0a7836 */ /* 0x000fe20000000000 */
[----:B------:R-:W-:Y:S02]  /*12000*/  R2UR UR7, R3 ;  /* 0x00000000030772ca */ /* 0x000fe400000e0000 */
[----:B------:R-:W-:Y:S02]  /*12010*/  R2UR UR6, R2 ;  /* 0x00000000020672ca */ /* 0x000fe400000e0000 */
[----:B------:R-:W-:Y:S02]  /*12020*/  R2UR UR4, R10 ;  /* 0x000000000a0472ca */ /* 0x000fe400000e0000 */
[----:B------:R-:W-:Y:S01]  /*12030*/  R2UR UR5, R11 ;  /* 0x000000000b0572ca */ /* 0x000fe200000e0000 */
[----:B------:R-:W-:Y:S01]  /*12040*/  IMAD.MOV.U32 R4, RZ, RZ, 0x1 ;  /* 0x00000001ff047424 */ /* 0x000fe200078e00ff */
[----:B------:R0:W-:Y:S01]  /*12050*/  STL [R1+0x60], RZ ;  /* 0x000060ff01007387 */ /* 0x0001e20000100800 */
[----:B------:R-:W-:-:S02]  /*12060*/  WARPGROUP.DEPBAR.LE gsb0, 0x0 ;  /* 0x00008000000079c5 */ /* 0x000fc40000010000 */
[----:B------:R-:W-:-:S08]  /*12070*/  WARPGROUP.ARRIVE ;  /* 0x00000000000079c5 */ /* 0x000fd00000000000 */
[----:B------:R-:W-:Y:S01]  /*12080*/  HGMMA.64x64x16.F32 R24, gdesc[UR4], R24, gsb0 ;  /* 0x00e00000041879f0 */ /* 0x000fe20008000818 */
[----:B------:R0:W-:Y:S01]  /*12090*/  STL [R1+0x60], R4 ;  /* 0x0000600401007387 */ /* 0x0001e20000100800 */
[----:B--2---:R-:W-:-:S03]  /*120a0*/  LOP3.LUT R14, R14, 0x1, RZ, 0xfc, !PT ;  /* 0x000000010e0e7812 */ /* 0x004fc600078efcff */
[----:B------:R0:W-:Y:S04]  /*120b0*/  STL [R1+0x60], R4 ;  /* 0x0000600401007387 */ /* 0x0001e80000100800 */
[----:B------:R0:W-:Y:S04]  /*120c0*/  STL [R1+0x60], R4 ;  /* 0x0000600401007387 */ /* 0x0001e80000100800 */
[----:B------:R0:W-:Y:S01]  /*120d0*/  STL [R1+0x60], R4 ;  /* 0x0000600401007387 */ /* 0x0001e20000100800 */
[----:B------:R-:W-:Y:S01]  /*120e0*/  ISETP.NE.AND P1, PT, R14, 0x3, PT ;  /* 0x000000030e00780c */ /* 0x000fe20003f25270 */
[----:B------:R-:W-:Y:S01]  /*120f0*/  BSSY B0, `(.L_x_5186) ;  /* 0x0000004000007945 */ /* 0x000fe20003800000 */
[----:B------:R-:W-:-:S11]  /*12100*/  WARPGROUP.DEPBAR.LE gsb0, 0x0 ;  /* 0x00008000000079c5 */ /* 0x000fd60000010000 */
[----:B0-----:R-:W-:Y:S05]  /*12110*/  @!P1 BRA `(.L_x_5187) ;  /* 0x0000000000049947 */ /* 0x001fea0003800000 */
[----:B------:R-:W-:Y:S01]  /*12120*/  BPT.TRAP 0x1 ;  /* 0x000000040000795c */ /* 0x000fe20000300000 */
.L_x_5187:
[----:B------:R-:W-:Y:S05]  /*12130*/  BSYNC B0 ;  /* 0x0000000000007941 */ /* 0x000fea0003800000 */
.L_x_5186:
        /* <DEDUP_REMOVED lines=8> */
.L_x_5189:
[----:B------:R-:W-:Y:S05]  /*121c0*/  BSYNC B0 ;  /* 0x0000000000007941 */ /* 0x000fea0003800000 */
.L_x_5188:
[----:B------:R-:W-:Y:S04]  /*121d0*/  BSSY B0, `(.L_x_5190) ;  /* 0x0000004000007945 */ /* 0x000fe80003800000 */
[----:B-1----:R-:W-:Y:S05]  /*121e0*/  @P0 BRA `(.L_x_5191) ;  /* 0x0000000000080947 */ /* 0x002fea0003800000 */
[----:B------:R-:W1:Y:S02]  /*121f0*/  SYNCS.PHASECHK.TRANS64.TRYWAIT P0, [R12+URZ], R13 ;  /* 0x0000000d0c0075a7 */ /* 0x000e64000800017f */
[----:B-1----:R-:W-:Y:S05]  /*12200*/  @!P0 BRA `(.L_x_5192) ;  /* 0x0000017400b48947 */ /* 0x002fea0003800000 */
.L_x_5191:
[----:B------:R-:W-:Y:S05]  /*12210*/  BSYNC B0 ;  /* 0x0000000000007941 */ /* 0x000fea0003800000 */
.L_x_5190:
[----:B------:R-:W2:Y:S04]  /*12220*/  LDL R14, [R1+0x68] ;  /* 0x00006800010e7983 */ /* 0x000ea80000100800 */
[----:B------:R-:W3:Y:S04]  /*12230*/  LDL R5, [R1+0x1c8] ;  /* 0x0001c80001057983 */ /* 0x000ee80000100800 */
[----:B------:R-:W3:Y:S04]  /*12240*/  LDL.64 R2, [R1+0x98] ;  /* 0x0000980001027983 */ /* 0x000ee80000100a00 */
[----:B------:R-:W4:Y:S04]  /*12250*/  LDL.64 R6, [R1+0x90] ;  /* 0x0000900001067983 */ /* 0x000f280000100a00 */
[----:B------:R-:W4:Y:S04]  /*12260*/  LDL.64 R8, [R1+0x90] ;  /* 0x0000900001087983 */ /* 0x000f280000100a00 */
[----:B------:R-:W4:Y:S04]  /*12270*/  LDL.64 R10, [R1+0x90] ;  /* 0x00009000010a7983 */ /* 0x000f280000100a00 */
[----:B01----:R-:W4:Y:S01]  /*12280*/  LDL.64 R12, [R1+0x90] ;  /* 0x00009000010c7983 */ /* 0x003f220000100a00 */
[----:B------:R-:W-:Y:S05]  /*12290*/  WARPSYNC.ALL ;  /* 0x0000000000007948 */ /* 0x000fea0003800000 */
[----:B------:R-:W-:Y:S01]  /*122a0*/  WARPGROUP.ARRIVE ;  /* 0x00000000000079c5 */ /* 0x000fe20000000000 */
[----:B------:R-:W4:Y:S05]  /*122b0*/  LDL.64 R16, [R1+0x90] ;  /* 0x0000900001107983 */ /* 0x000f2a0000100a00 */
[----:B------:R-:W0:Y:S01]  /*122c0*/  S2R R18, SR_TID.X ;  /* 0x0000000000127919 */ /* 0x000e220000002100 */
[----:B------:R-:W4:Y:S04]  /*122d0*/  LDL.64 R56, [R1+0x90] ;  /* 0x0000900001387983 */ /* 0x000f280000100a00 */
[----:B------:R-:W4:Y:S01]  /*122e0*/  LDL.64 R58, [R1+0x90] ;  /* 0x00009000013a7983 */ /* 0x000f220000100a00 */
[----:B--2---:R-:W-:-:S03]  /*122f0*/  ISETP.NE.U32.AND P0, PT, R14, RZ, PT ;  /* 0x000000ff0e00720c */ /* 0x004fc60003f05070 */
[----:B------:R-:W2:Y:S01]  /*12300*/  LDL.64 R14, [R1+0x90] ;  /* 0x00009000010e7983 */ /* 0x000ea20000100a00 */
[----:B---3--:R-:W-:Y:S01]  /*12310*/  IMAD R2, R5, 0x1000, R2 ;  /* 0x0000100005027824 */ /* 0x008fe200078e0202 */
[----:B------:R-:W-:Y:S02]  /*12320*/  R2UR UR7, R3 ;  /* 0x00000000030772ca */ /* 0x000fe400000e0000 */
[----:B----4-:R-:W-:Y:S02]  /*12330*/  R2UR UR4, R6 ;  /* 0x00000000060472ca */ /* 0x010fe400000e0000 */
[----:B------:R-:W-:Y:S02]  /*12340*/  R2UR UR6, R2 ;  /* 0x00000000020672ca */ /* 0x000fe400000e0000 */
[----:B------:R-:W-:Y:S02]  /*12350*/  R2UR UR5, R7 ;  /* 0x00000000070572ca */ /* 0x000fe400000e0000 */
[----:B------:R-:W-:-:S11]  /*12360*/  VOTEU.ANY UP0, P0 ;  /* 0x00000000003f7886 */ /* 0x000fd60000000100 */
        /* <DEDUP_REMOVED lines=25> */
[--C-:B------:R-:W-:Y:S01]  /*12500*/  IMAD.MOV.U32 R7, RZ, RZ, R3.reuse ;  /* 0x000000ffff077224 */ /* 0x100fe200078e0003 */
        /* <DEDUP_REMOVED lines=9> */
[----:B------:R-:W-:Y:S01]  /*125a0*/  IMAD.MOV.U32 R7, RZ, RZ, R3 ;  /* 0x000000ffff077224 */ /* 0x000fe200078e0003 */
[----:B------:R-:W-:-:S04]  /*125b0*/  R2UR UR6, R6 ;  /* 0x00000000060672ca */ /* 0x000fc800000e0000 */
[----:B------:R-:W-:Y:S01]  /*125c0*/  R2UR UR7, R7 ;  /* 0x00000000070772ca */ /* 0x000fe200000e0000 */
[----:B--2---:R-:W-:Y:S01]  /*125d0*/  VIADD R14, R14, 0x200 ;  /* 0x000002000e0e7836 */ /* 0x004fe20000000000 */
[----:B------:R-:W-:-:S04]  /*125e0*/  R2UR UR5, R15 ;  /* 0x000000000f0572ca */ /* 0x000fc800000e0000 */
        /* <DEDUP_REMOVED lines=121> */
[----:B------:R-:W-:Y:S02]  /*12d80*/  R2UR UR5, R17 ;  /* 0x00000000110572ca */ /* 0x000fe400000e0000 */
[----:B0-----:R-:W-:-:S05]  /*12d90*/  SHF.R.U32.HI R18, RZ, 0x7, R18 ;  /* 0x00000007ff127819 */ /* 0x001fca0000011612 */
[----:B------:R0:W1:Y:S01]  /*12da0*/  SHFL.IDX PT, R5, R18, RZ, 0x1f ;  /* 0x00001fff12057589 */ /* 0x00006200000e0000 */
[----:B------:R-:W-:Y:S02]  /*12db0*/  WARPGROUP.DEPBAR.LE gsb0, 0x0 ;  /* 0x00008000000079c5 */ /* 0x000fe40000010000 */
[----:B------:R-:W-:Y:S01]  /*12dc0*/  WARPGROUP.ARRIVE ;  /* 0x00000000000079c5 */ /* 0x000fe20000000000 */
[----:B------:R-:W-:Y:S01]  /*12dd0*/  VIADD R6, R2, 0x800 ;  /* 0x0000080002067836 */ /* 0x000fe20000000000 */
[----:B------:R-:W-:Y:S01]  /*12de0*/  R2UR UR9, R9 ;  /* 0x00000000090972ca */ /* 0x000fe200000e0000 */
[----:B------:R-:W-:Y:S01]  /*12df0*/  IMAD.MOV.U32 R17, RZ, RZ, R3 ;  /* 0x000000ffff117224 */ /* 0x000fe200078e0003 */
[----:B0-----:R-:W4:Y:S02]  /*12e00*/  LDL.64 R18, [R1+0x90] ;  /* 0x0000900001127983 */ /* 0x001f240000100a00 */
[----:B------:R-:W-:Y:S01]  /*12e10*/  HGMMA.64x64x16.F32 R24, gdesc[UR4], R24, gsb0 ;  /* 0x00e00000041879f0 */ /* 0x000fe20008000818 */
[----:B-1----:R-:W-:-:S04]  /*12e20*/  ISETP.GT.AND P0, PT, R5, 0x7f, PT ;  /* 0x0000007f0500780c */ /* 0x002fc80003f04270 */
[----:B------:R-:W-:-:S04]  /*12e30*/  SEL R5, RZ, 0x2, !P0 ;  /* 0x00000002ff057807 */ /* 0x000fc80004000000 */
[----:B------:R-:W-:Y:S01]  /*12e40*/  IADD3 R8, R8, 0x800, R5 ;  /* 0x0000080008087810 */ /* 0x000fe20007ffe005 */
[----:B------:R-:W-:Y:S01]  /*12e50*/  IMAD.IADD R16, R5, 0x1, R6 ;  /* 0x0000000105107824 */ /* 0x000fe200078e0206 */
[----:B------:R-:W-:Y:S01]  /*12e60*/  R2UR UR11, R17 ;  /* 0x00000000110b72ca */ /* 0x000fe200000e0000 */
[----:B------:R-:W-:Y:S01]  /*12e70*/  UMOV UR4, 0x1 ;  /* 0x0000000100047882 */ /* 0x000fe20000000000 */
[----:B------:R-:W-:Y:S02]  /*12e80*/  R2UR UR8, R8 ;  /* 0x00000000080872ca */ /* 0x000fe400000e0000 */
[----:B------:R-:W-:Y:S01]  /*12e90*/  R2UR UR10, R16 ;  /* 0x00000000100a72ca */ /* 0x000fe200000e0000 */
[----:B------:R-:W-:Y:S01]  /*12ea0*/  UISETP.NE.U32.AND UP0, UPT, UR4, URZ, UPT ;  /* 0x0000003f0400728c */ /* 0x000fe2000bf05070 */
[----:B------:R-:W-:Y:S02]  /*12eb0*/  WARPGROUP.DEPBAR.LE gsb0, 0x0 ;  /* 0x00008000000079c5 */ /* 0x000fe40000010000 */
[----:B------:R-:W-:-:S09]  /*12ec0*/  WARPGROUP.ARRIVE ;  /* 0x00000000000079c5 */ /* 0x000fd20000000000 */
[----:B------:R-:W-:Y:S01]  /*12ed0*/  HGMMA.64x64x16.F32 R24, gdesc[UR8], R24, UP0, gsb0 ;  /* 0x00e00000081879f0 */ /* 0x000fe2000b800818 */
[----:B------:R-:W-:-:S05]  /*12ee0*/  IMAD.MOV.U32 R16, RZ, RZ, 0x4 ;  /* 0x00000004ff107424 */ /* 0x000fca00078e00ff */
[----:B------:R-:W-:Y:S01]  /*12ef0*/  SEL R7, R16, 0x2, P0 ;  /* 0x0000000210077807 */ /* 0x000fe20000000000 */
[----:B------:R-:W-:-:S03]  /*12f00*/  IMAD.MOV.U32 R9, RZ, RZ, R3 ;  /* 0x000000ffff097224 */ /* 0x000fc600078e0003 */
[----:B--2---:R-:W-:Y:S01]  /*12f10*/  IADD3 R10, R7, 0x800, R10 ;  /* 0x00000800070a7810 */ /* 0x004fe20007ffe00a */
[----:B------:R-:W-:Y:S01]  /*12f20*/  IMAD.IADD R8, R6, 0x1, R7 ;  /* 0x0000000106087824 */ /* 0x000fe200078e0207 */
[----:B------:R-:W-:Y:S02]  /*12f30*/  R2UR UR7, R9 ;  /* 0x00000000090772ca */ /* 0x000fe400000e0000 */
[----:B------:R-:W-:Y:S02]  /*12f40*/  R2UR UR4, R10 ;  /* 0x000000000a0472ca */ /* 0x000fe400000e0000 */
[----:B------:R-:W-:Y:S02]  /*12f50*/  R2UR UR6, R8 ;  /* 0x00000000080672ca */ /* 0x000fe400000e0000 */
[----:B------:R-:W-:Y:S01]  /*12f60*/  R2UR UR5, R11 ;  /* 0x000000000b0572ca */ /* 0x000fe200000e0000 */
[----:B------:R-:W-:Y:S02]  /*12f70*/  WARPGROUP.DEPBAR.LE gsb0, 0x0 ;  /* 0x00008000000079c5 */ /* 0x000fe40000010000 */
[----:B------:R-:W-:Y:S01]  /*12f80*/  WARPGROUP.ARRIVE ;  /* 0x00000000000079c5 */ /* 0x000fe20000000000 */
[----:B------:R-:W-:Y:S01]  /*12f90*/  SEL R9, R16, 0x6, !P0 ;  /* 0x0000000610097807 */ /* 0x000fe20004000000 */
[----:B------:R-:W-:Y:S01]  /*12fa0*/  IMAD.MOV.U32 R11, RZ, RZ, R3 ;  /* 0x000000ffff0b7224 */ /* 0x000fe200078e0003 */
[----:B------:R-:W2:Y:S07]  /*12fb0*/  LDL.64 R16, [R1+0x90] ;  /* 0x0000900001107983 */ /* 0x000eae0000100a00 */
[----:B------:R-:W-:Y:S01]  /*12fc0*/  HGMMA.64x64x16.F32 R24, gdesc[UR4], R24, gsb0 ;  /* 0x00e00000041879f0 */ /* 0x000fe20008000818 */
[----:B------:R-:W-:Y:S01]  /*12fd0*/  IMAD.IADD R10, R6, 0x1, R9 ;  /* 0x00000001060a7824 */ /* 0x000fe200078e0209 */
[----:B---3--:R-:W-:Y:S01]  /*12fe0*/  IADD3 R12, R9, 0x800, R12 ;  /* 0x00000800090c7810 */ /* 0x008fe20007ffe00c */
[----:B------:R0:W5:Y:S01]  /*12ff0*/  LDL R8, [R1+0xc] ;  /* 0x00000c0001087983 */ /* 0x0001620000100800 */
        /* <DEDUP_REMOVED lines=12> */
[----:B------:R-:W-:-:S05]  /*130c0*/  LOP3.LUT R11, R6, 0xa06, RZ, 0xc0, !PT ;  /* 0x00000a06060b7812 */ /* 0x000fca00078ec0ff */
[----:B----4-:R-:W-:Y:S02]  /*130d0*/  IMAD.IADD R14, R11, 0x1, R14 ;  /* 0x000000010b0e7824 */ /* 0x010fe400078e020e */
        /* <DEDUP_REMOVED lines=16> */
[----:B------:R-:W4:Y:S01]  /*131e0*/  LDL.64 R18, [R1+0x90] ;  /* 0x0000900001127983 */ /* 0x000f220000100a00 */
        /* <DEDUP_REMOVED lines=10> */
[----:B------:R-:W-:Y:S01]  /*13290*/  R2UR UR6, R12 ;  /* 0x000000000c0672ca */ /* 0x000fe200000e0000 */
[----:B------:R-:W4:Y:S01]  /*132a0*/  LDL.64 R56, [R1+0x90] ;  /* 0x0000900001387983 */ /* 0x000f220000100a00 */
[----:B------:R-:W-:Y:S02]  /*132b0*/  R2UR UR4, R10 ;  /* 0x000000000a0472ca */ /* 0x000fe400000e0000 */
[----:B------:R-:W-:-:S02]  /*132c0*/  R2UR UR7, R13 ;  /* 0x000000000d0772ca */ /* 0x000fc400000e0000 */
[----:B------:R-:W-:Y:S01]  /*132d0*/  R2UR UR5, R11 ;  /* 0x000000000b0572ca */ /* 0x000fe200000e0000 */
[----:B------:R-:W-:Y:S02]  /*132e0*/  WARPGROUP.DEPBAR.LE gsb0, 0x0 ;  /* 0x00008000000079c5 */ /* 0x000fe40000010000 */
[----:B------:R-:W-:Y:S01]  /*132f0*/  WARPGROUP.ARRIVE ;  /* 0x00000000000079c5 */ /* 0x000fe20000000000 */
[C---:B------:R-:W-:Y:S01]  /*13300*/  IMAD.IADD R10, R9.reuse, 0x1, R6 ;  /* 0x00000001090a7824 */ /* 0x040fe200078e0206 */
[----:B--2---:R-:W-:Y:S01]  /*13310*/  IADD3 R16, R9, 0xa00, R16 ;  /* 0x00000a0009107810 */ /* 0x004fe20007ffe010 */
[----:B------:R-:W2:Y:S07]  /*13320*/  LDL.64 R12, [R1+0x90] ;  /* 0x00009000010c7983 */ /* 0x000eae0000100a00 */
        /* <DEDUP_REMOVED lines=26> */
[C---:B---3--:R-:W-:Y:S01]  /*134d0*/  IADD3 R14, R5.reuse, 0xc00, R14 ;  /* 0x00000c00050e7810 */ /* 0x048fe20007ffe00e */
[----:B------:R-:W3:Y:S07]  /*134e0*/  LDL.64 R16, [R1+0x90] ;  /* 0x0000900001107983 */ /* 0x000eee0000100a00 */
        /* <DEDUP_REMOVED lines=21> */
[----:B--2---:R-:W-:Y:S01]  /*13640*/  IADD3 R12, R9, 0xc00, R12 ;  /* 0x00000c00090c7810 */ /* 0x004fe20007ffe00c */
[----:B------:R-:W-:Y:S01]  /*13650*/  IMAD.MOV.U32 R11, RZ, RZ, R3 ;  /* 0x000000ffff0b7224 */ /* 0x000fe200078e0003 */
[----:B------:R-:W2:Y:S06]  /*13660*/  LDL.64 R18, [R1+0x90] ;  /* 0x0000900001127983 */ /* 0x000eac0000100a00 */
        /* <DEDUP_REMOVED lines=20> */
[----:B------:R-:W2:Y:S01]  /*137b0*/  LDL.64 R56, [R1+0x90] ;  /* 0x0000900001387983 */ /* 0x000ea20000100a00 */
[----:B------:R-:W-:Y:S02]  /*137c0*/  R2UR UR6, R12 ;  /* 0x000000000c0672ca */ /* 0x000fe400000e0000 */
[----:B------:R-:W-:Y:S01]  /*137d0*/  R2UR UR7, R13 ;  /* 0x000000000d0772ca */ /* 0x000fe200000e0000 */
[----:B------:R-:W-:-:S02]  /*137e0*/  WARPGROUP.DEPBAR.LE gsb0, 0x0 ;  /* 0x00008000000079c5 */ /* 0x000fc40000010000 */
[----:B------:R-:W-:Y:S01]  /*137f0*/  WARPGROUP.ARRIVE ;  /* 0x00000000000079c5 */ /* 0x000fe20000000000 */
[----:B------:R-:W-:Y:S01]  /*13800*/  VIADD R6, R2, 0xe00 ;  /* 0x00000e0002067836 */ /* 0x000fe20000000000 */
[C---:B---3--:R-:W-:Y:S01]  /*13810*/  IADD3 R16, R5.reuse, 0xe00, R16 ;  /* 0x00000e0005107810 */ /* 0x048fe20007ffe010 */
[----:B------:R-:W-:Y:S01]  /*13820*/  IMAD.MOV.U32 R11, RZ, RZ, R3 ;  /* 0x000000ffff0b7224 */ /* 0x000fe200078e0003 */
[----:B------:R-:W3:Y:S06]  /*13830*/  LDL R12, [R1] ;  /* 0x00000000010c7983 */ /* 0x000eec0000100800 */
[----:B------:R-:W-:Y:S01]  /*13840*/  HGMMA.64x64x16.F32 R24, gdesc[UR4], R24, gsb0 ;  /* 0x00e00000041879f0 */ /* 0x000fe20008000818 */
[----:B------:R-:W-:Y:S01]  /*13850*/  IMAD.IADD R10, R5, 0x1, R6 ;  /* 0x00000001050a7824 */ /* 0x000fe200078e0206 */
[----:B------:R-:W-:Y:S01]  /*13860*/  R2UR UR7, R11 ;  /* 0x000000000b0772ca */ /* 0x000fe200000e0000 */
[----:B------:R0:W5:Y:S01]  /*13870*/  LDL R5, [R1+0x1c8] ;  /* 0x0001c80001057983 */ /* 0x0001620000100800 */
[----:B------:R-:W-:-:S02]  /*13880*/  R2UR UR4, R16 ;  /* 0x00000000100472ca */ /* 0x000fc400000e0000 */
[----:B------:R-:W-:Y:S02]  /*13890*/  R2UR UR6, R10 ;  /* 0x000000000a0672ca */ /* 0x000fe400000e0000 */
[----:B------:R-:W-:Y:S01]  /*138a0*/  R2UR UR5, R17 ;  /* 0x00000000110572ca */ /* 0x000fe200000e0000 */
[----:B------:R-:W-:Y:S02]  /*138b0*/  WARPGROUP.DEPBAR.LE gsb0, 0x0 ;  /* 0x00008000000079c5 */ /* 0x000fe40000010000 */
[----:B------:R-:W-:-:S10]  /*138c0*/  WARPGROUP.ARRIVE ;  /* 0x00000000000079c5 */ /* 0x000fd40000000000 */
[----:B------:R-:W-:Y:S01]  /*138d0*/  HGMMA.64x64x16.F32 R24, gdesc[UR4], R24, gsb0 ;  /* 0x00e00000041879f0 */ /* 0x000fe20008000818 */
[C---:B------:R-:W-:Y:S01]  /*138e0*/  IMAD.IADD R10, R7.reuse, 0x1, R6 ;  /* 0x00000001070a7824 */ /* 0x040fe200078e0206 */
[----:B----4-:R-:W-:Y:S01]  /*138f0*/  IADD3 R14, R7, 0xe00, R14 ;  /* 0x00000e00070e7810 */ /* 0x010fe20007ffe00e */
        /* <DEDUP_REMOVED lines=8> */
[C---:B------:R-:W-:Y:S01]  /*13980*/  IMAD.IADD R6, R9.reuse, 0x1, R6 ;  /* 0x0000000109067824 */ /* 0x040fe200078e0206 */
[----:B--2---:R-:W-:Y:S01]  /*13990*/  IADD3 R18, R9, 0xe00, R18 ;  /* 0x00000e0009127810 */ /* 0x004fe20007ffe012 */
        /* <DEDUP_REMOVED lines=14> */
[----:B------:R-:W-:Y:S02]  /*13a80*/  IMAD.IADD R6, R2, 0x1, R7 ;  /* 0x0000000102067824 */ /* 0x000fe400078e0207 */
[----:B------:R-:W-:Y:S02]  /*13a90*/  IMAD.IADD R2, R7, 0x1, R56 ;  /* 0x0000000107027824 */ /* 0x000fe400078e0238 */
[----:B------:R-:W-:Y:S02]  /*13aa0*/  IMAD.MOV.U32 R7, RZ, RZ, R3 ;  /* 0x000000ffff077224 */ /* 0x000fe400078e0003 */
[----:B------:R-:W-:Y:S01]  /*13ab0*/  IMAD.MOV.U32 R3, RZ, RZ, R57 ;  /* 0x000000ffff037224 */ /* 0x000fe200078e0039 */
[----:B------:R-:W-:Y:S02]  /*13ac0*/  R2UR UR6, R6 ;  /* 0x00000000060672ca */ /* 0x000fe400000e0000 */
[----:B------:R-:W-:Y:S02]  /*13ad0*/  R2UR UR7, R7 ;  /* 0x00000000070772ca */ /* 0x000fe400000e0000 */
[----:B------:R-:W-:-:S02]  /*13ae0*/  R2UR UR4, R2 ;  /* 0x00000000020472ca */ /* 0x000fc400000e0000 */
[----:B------:R-:W-:Y:S01]  /*13af0*/  R2UR UR5, R3 ;  /* 0x00000000030572ca */ /* 0x000fe200000e0000 */
        /* <DEDUP_REMOVED lines=32> */
[----:B---3--:R-:W-:-:S03]  /*13d00*/  LOP3.LUT R2, R12, 0x1, RZ, 0xfc, !PT ;  /* 0x000000010c027812 */ /* 0x008fc600078efcff */
        /* <DEDUP_REMOVED lines=8> */
.L_x_5194:
[----:B------:R-:W-:Y:S05]  /*13d90*/  BSYNC B0 ;  /* 0x0000000000007941 */ /* 0x000fea0003800000 */
.L_x_5193:
[----:B------:R-:W2:Y:S02]  /*13da0*/  LDL.64 R2, [R1+0x20] ;  /* 0x0000200001027983 */ /* 0x000ea40000100a00 */
[----:B--2---:R-:W-:-:S05]  /*13db0*/  MOV R2, R2 ;  /* 0x0000000200027202 */ /* 0x004fca0000000f00 */
[----:B-----5:R-:W-:-:S05]  /*13dc0*/  IMAD R5, R5, 0x8, R2 ;  /* 0x0000000805057824 */ /* 0x020fca00078e0202 */
[----:B------:R-:W-:-:S04]  /*13dd0*/  PRMT R5, R8, 0x654, R5 ;  /* 0x0000065408057816 */ /* 0x000fc80000000005 */
[----:B------:R0:W-:Y:S01]  /*13de0*/  SYNCS.ARRIVE.TRANS64.RED.A1T0 RZ, [R5+URZ], RZ ;  /* 0x000000ff05ff79a7 */ /* 0x0001e2000810043f */
[----:B------:R-:W2:Y:S04]  /*13df0*/  LDL.64 R6, [R1+0x100] ;  /* 0x0001000001067983 */ /* 0x000ea80000100a00 */
[----:B------:R-:W3:Y:S04]  /*13e00*/  LDL.64 R12, [R1+0x1f0] ;  /* 0x0001f000010c7983 */ /* 0x000ee80000100a00 */
[----:B0-----:R-:W4:Y:S04]  /*13e10*/  LDL.64 R4, [R1+0x1e0] ;  /* 0x0001e00001047983 */ /* 0x001f280000100a00 */
[----:B------:R-:W3:Y:S04]  /*13e20*/  LDL.64 R18, [R1+0xb8] ;  /* 0x0000b80001127983 */ /* 0x000ee80000100a00 */
[----:B--2---:R-:W2:Y:S02]  /*13e30*/  LD.E R7, desc[UR36][R6.64] ;  /* 0x0000002406077980 */ /* 0x004ea4000c101900 */
[-C--:B--2---:R-:W-:Y:S01]  /*13e40*/  FMUL.FTZ R16, R26, R7.reuse ;  /* 0x000000071a107220 */ /* 0x084fe20000410000 */
[-C--:B------:R-:W-:Y:S01]  /*13e50*/  FMUL.FTZ R24, R24, R7.reuse ;  /* 0x0000000718187220 */ /* 0x080fe20000410000 */
[-C--:B------:R-:W-:Y:S01]  /*13e60*/  FMUL.FTZ R3, R25, R7.reuse ;  /* 0x0000000719037220 */ /* 0x080fe20000410000 */
[----:B------:R-:W-:-:S02]  /*13e70*/  FMUL.FTZ R2, R27, R7 ;  /* 0x000000071b027220 */ /* 0x000fc40000410000 */
[----:B------:R-:W4:Y:S01]  /*13e80*/  MUFU.TANH R15, R24 ;  /* 0x00000018000f7308 */ /* 0x000f220000002400 */
[-C--:B------:R-:W-:Y:S01]  /*13e90*/  FMUL.FTZ R159, R30, R7.reuse ;  /* 0x000000071e9f7220 */ /* 0x080fe20000410000 */
[-C--:B------:R-:W-:Y:S01]  /*13ea0*/  FMUL.FTZ R28, R28, R7.reuse ;  /* 0x000000071c1c7220 */ /* 0x080fe20000410000 */
[----:B------:R-:W-:-:S05]  /*13eb0*/  FMUL.FTZ R85, R29, R7 ;  /* 0x000000071d557220 */ /* 0x000fca0000410000 */
[----:B------:R-:W0:Y:S01]  /*13ec0*/  MUFU.TANH R16, R16 ;  /* 0x0000001000107308 */ /* 0x000e220000002400 */
[-C--:B------:R-:W-:Y:S01]  /*13ed0*/  FMUL.FTZ R153, R31, R7.reuse ;  /* 0x000000071f997220 */ /* 0x080fe20000410000 */
[----:B------:R-:W-:-:S06]  /*13ee0*/  FMUL.FTZ R89, R32, R7 ;  /* 0x0000000720597220 */ /* 0x000fcc0000410000 */
[----:B------:R-:W1:Y:S01]  /*13ef0*/  MUFU.TANH R3, R3 ;  /* 0x0000000300037308 */ /* 0x000e620000002400 */
[----:B------:R-:W-:-:S07]  /*13f00*/  FMUL.FTZ R161, R34, R7 ;  /* 0x0000000722a17220 */ /* 0x000fce0000410000 */
[----:B------:R-:W2:Y:S01]  /*13f10*/  MUFU.TANH R2, R2 ;  /* 0x0000000200027308 */ /* 0x000ea20000002400 */
[----:B------:R-:W-:-:S07]  /*13f20*/  FMUL.FTZ R95, R33, R7 ;  /* 0x00000007215f7220 */ /* 0x000fce0000410000 */
[----:B------:R-:W3:Y:S01]  /*13f30*/  MUFU.TANH R6, R28 ;  /* 0x0000001c00067308 */ /* 0x000ee20000002400 */
[----:B------:R-:W-:-:S07]  /*13f40*/  FMUL.FTZ R164, R35, R7 ;  /* 0x0000000723a47220 */ /* 0x000fce0000410000 */
[----:B------:R-:W3:Y:S01]  /*13f50*/  MUFU.TANH R159, R159 ;  /* 0x0000009f009f7308 */ /* 0x000ee20000002400 */
[----:B----4-:R-:W-:Y:S01]  /*13f60*/  FMNMX.FTZ R8, R15, R4, !PT ;  /* 0x000000040f087209 */ /* 0x010fe20007810000 */
[----:B------:R-:W-:-:S06]  /*13f70*/  FMUL.FTZ R99, R36, R7 ;  /* 0x0000000724637220 */ /* 0x000fcc0000410000 */
[----:B------:R-:W4:Y:S01]  /*13f80*/  MUFU.TANH R85, R85 ;  /* 0x0000005500557308 */ /* 0x000f220000002400 */
[----:B0-----:R-:W-:Y:S01]  /*13f90*/  FMNMX.FTZ R9, R16, R5, !PT ;  /* 0x0000000510097209 */ /* 0x001fe20007810000 */
[----:B------:R-:W-:-:S06]  /*13fa0*/  FMUL.FTZ R166, R38, R7 ;  /* 0x0000000726a67220 */ /* 0x000fcc0000410000 */
[----:B------:R-:W0:Y:S01]  /*13fb0*/  MUFU.TANH R153, R153 ;  /* 0x0000009900997308 */ /* 0x000e220000002400 */
[----:B-1----:R-:W-:Y:S01]  /*13fc0*/  FMNMX.FTZ R11, R3, R8, !PT ;  /* 0x00000008030b7209 */ /* 0x002fe20007810000 */
[----:B------:R-:W-:-:S06]  /*13fd0*/  FMUL.FTZ R105, R37, R7 ;  /* 0x0000000725697220 */ /* 0x000fcc0000410000 */
[----:B------:R-:W1:Y:S01]  /*13fe0*/  MUFU.TANH R89, R89 ;  /* 0x0000005900597308 */ /* 0x000e620000002400 */
[----:B--2---:R-:W-:Y:S01]  /*13ff0*/  FMNMX.FTZ R8, R2, R9, !PT ;  /* 0x0000000902087209 */ /* 0x004fe20007810000 */
[----:B------:R-:W-:-:S06]  /*14000*/  FMUL.FTZ R165, R39, R7 ;  /* 0x0000000727a57220 */ /* 0x000fcc0000410000 */
[----:B------:R-:W2:Y:S01]  /*14010*/  MUFU.TANH R161, R161 ;  /* 0x000000a100a17308 */ /* 0x000ea20000002400 */
[----:B---3--:R-:W-:Y:S01]  /*14020*/  FMNMX.FTZ R10, R6, R11, !PT ;  /* 0x0000000b060a7209 */ /* 0x008fe20007810000 */
[----:B------:R-:W-:-:S06]  /*14030*/  FMUL.FTZ R109, R40, R7 ;  /* 0x00000007286d7220 */ /* 0x000fcc0000410000 */
[----:B------:R-:W3:Y:S01]  /*14040*/  MUFU.TANH R95, R95 ;  /* 0x0000005f005f7308 */ /* 0x000ee20000002400 */
[----:B------:R-:W-:Y:S01]  /*14050*/  FMNMX.FTZ R8, R159, R8, !PT ;  /* 0x000000089f087209 */ /* 0x000fe20007810000 */
[----:B------:R-:W-:-:S06]  /*14060*/  FMUL.FTZ R168, R42, R7 ;  /* 0x000000072aa87220 */ /* 0x000fcc0000410000 */
        /* <DEDUP_REMOVED lines=14> */
[-C--:B------:R-:W-:Y:S01]  /*14150*/  FMUL.FTZ R125, R45, R7.reuse ;  /* 0x000000072d7d7220 */ /* 0x080fe20000410000 */
[-C--:B------:R-:W-:Y:S01]  /*14160*/  FMUL.FTZ R169, R47, R7.reuse ;  /* 0x000000072fa97220 */ /* 0x080fe20000410000 */
[-C--:B------:R-:W-:Y:S01]  /*14170*/  FMUL.FTZ R129, R48, R7.reuse ;  /* 0x0000000730817220 */ /* 0x080fe20000410000 */
[-C--:B------:R-:W-:Y:S01]  /*14180*/  FMUL.FTZ R174, R50, R7.reuse ;  /* 0x0000000732ae7220 */ /* 0x080fe20000410000 */
[-C--:B------:R-:W-:Y:S01]  /*14190*/  FMUL.FTZ R135, R49, R7.reuse ;  /* 0x0000000731877220 */ /* 0x080fe20000410000 */
[----:B------:R-:W-:Y:S01]  /*141a0*/  FMUL.FTZ R175, R51, R7 ;  /* 0x0000000733af7220 */ /* 0x000fe20000410000 */
[----:B------:R-:W3:Y:S01]  /*141b0*/  MUFU.TANH R109, R109 ;  /* 0x0000006d006d7308 */ /* 0x000ee20000002400 */
[----:B------:R-:W-:Y:S01]  /*141c0*/  FMNMX.FTZ R9, R164, R9, !PT ;  /* 0x00000009a4097209 */ /* 0x000fe20007810000 */
[-C--:B------:R-:W-:Y:S01]  /*141d0*/  FMUL.FTZ R137, R52, R7.reuse ;  /* 0x0000000734897220 */ /* 0x080fe20000410000 */
[-C--:B------:R-:W-:Y:S01]  /*141e0*/  FMUL.FTZ R176, R54, R7.reuse ;  /* 0x0000000736b07220 */ /* 0x080fe20000410000 */
[-C--:B------:R-:W-:Y:S01]  /*141f0*/  FMUL.FTZ R147, R53, R7.reuse ;  /* 0x0000000735937220 */ /* 0x080fe20000410000 */
[----:B------:R-:W-:Y:S01]  /*14200*/  FMUL.FTZ R177, R55, R7 ;  /* 0x0000000737b17220 */ /* 0x000fe20000410000 */
[----:B------:R-:W3:Y:S02]  /*14210*/  LDL R11, [R1+0x200] ;  /* 0x00020000010b7983 */ /* 0x000ee40000100800 */
[----:B------:R-:W3:Y:S01]  /*14220*/  MUFU.TANH R168, R168 ;  /* 0x000000a800a87308 */ /* 0x000ee20000002400 */
[----:B----4-:R-:W-:-:S07]  /*14230*/  FMNMX.FTZ R10, R99, R10, !PT ;  /* 0x0000000a630a7209 */ /* 0x010fce0007810000 */
[----:B------:R-:W4:Y:S01]  /*14240*/  MUFU.TANH R115, R115 ;  /* 0x0000007300737308 */ /* 0x000f220000002400 */
[----:B0-----:R-:W-:-:S07]  /*14250*/  FMNMX.FTZ R8, R166, R9, !PT ;  /* 0x00000009a6087209 */ /* 0x001fce0007810000 */
[----:B------:R-:W0:Y:S01]  /*14260*/  MUFU.TANH R167, R167 ;  /* 0x000000a700a77308 */ /* 0x000e220000002400 */
[----:B-1----:R-:W-:-:S07]  /*14270*/  FMNMX.FTZ R10, R105, R10, !PT ;  /* 0x0000000a690a7209 */ /* 0x002fce0007810000 */
[----:B------:R-:W1:Y:S01]  /*14280*/  MUFU.TANH R119, R119 ;  /* 0x0000007700777308 */ /* 0x000e620000002400 */
[----:B--2---:R-:W-:-:S07]  /*14290*/  FMNMX.FTZ R9, R165, R8, !PT ;  /* 0x00000008a5097209 */ /* 0x004fce0007810000 */
[----:B------:R-:W2:Y:S01]  /*142a0*/  MUFU.TANH R170, R170 ;  /* 0x000000aa00aa7308 */ /* 0x000ea20000002400 */
[----:B---3--:R-:W-:-:S07]  /*142b0*/  FMNMX.FTZ R10, R109, R10, !PT ;  /* 0x0000000a6d0a7209 */ /* 0x008fce0007810000 */
[----:B------:R-:W3:Y:S01]  /*142c0*/  MUFU.TANH R125, R125 ;  /* 0x0000007d007d7308 */ /* 0x000ee20000002400 */
[----:B------:R-:W-:-:S07]  /*142d0*/  FMNMX.FTZ R8, R168, R9, !PT ;  /* 0x00000009a8087209 */ /* 0x000fce0007810000 */
        /* <DEDUP_REMOVED lines=13> */
[----:B----4-:R-:W-:Y:S02]  /*143b0*/  FMNMX.FTZ R10, R129, R10, !PT ;  /* 0x0000000a810a7209 */ /* 0x010fe40007810000 */
[----:B0-----:R-:W-:-:S05]  /*143c0*/  FMNMX.FTZ R8, R174, R7, !PT ;  /* 0x00000007ae087209 */ /* 0x001fca0007810000 */
[----:B------:R-:W0:Y:S08]  /*143d0*/  MUFU.TANH R147, R147 ;  /* 0x0000009300937308 */ /* 0x000e300000002400 */
[----:B------:R-:W4:Y:S01]  /*143e0*/  MUFU.TANH R177, R177 ;  /* 0x000000b100b17308 */ /* 0x000f220000002400 */
[----:B-1----:R-:W-:Y:S02]  /*143f0*/  FMNMX.FTZ R10, R135, R10, !PT ;  /* 0x0000000a870a7209 */ /* 0x002fe40007810000 */
[----:B--2---:R-:W-:-:S02]  /*14400*/  FMNMX.FTZ R7, R175, R8, !PT ;  /* 0x00000008af077209 */ /* 0x004fc40007810000 */
[----:B---3--:R-:W-:Y:S02]  /*14410*/  FMNMX.FTZ R8, R137, R10, !PT ;  /* 0x0000000a89087209 */ /* 0x008fe40007810000 */
[----:B------:R-:W-:Y:S02]  /*14420*/  FMNMX.FTZ R10, R176, R7, !PT ;  /* 0x00000007b00a7209 */ /* 0x000fe40007810000 */
[----:B0-----:R-:W-:Y:S02]  /*14430*/  FMNMX.FTZ R8, R147, R8, !PT ;  /* 0x0000000893087209 */ /* 0x001fe40007810000 */
[----:B----4-:R-:W-:-:S03]  /*14440*/  FMNMX.FTZ R9, R177, R10, !PT ;  /* 0x0000000ab1097209 */ /* 0x010fc60007810000 */
[----:B------:R-:W0:Y:S04]  /*14450*/  SHFL.BFLY PT, R7, R8, 0x2, 0x1f ;  /* 0x0c401f0008077f89 */ /* 0x000e2800000e0000 */
[----:B------:R-:W-:Y:S04]  /*14460*/  STL.64 [R1+0x1e0], R8 ;  /* 0x0001e00801007387 */ /* 0x000fe80000100a00 */
[----:B------:R-:W2:Y:S01]  /*14470*/  LDL R24, [R1+0x1e4] ;  /* 0x0001e40001187983 */ /* 0x000ea20000100800 */
[----:B0-----:R-:W-:-:S05]  /*14480*/  FMNMX.FTZ R7, R8, R7, !PT ;  /* 0x0000000708077209 */ /* 0x001fca0007810000 */
[----:B------:R-:W0:Y:S02]  /*14490*/  SHFL.BFLY PT, R10, R7, 0x1, 0x1f ;  /* 0x0c201f00070a7f89 */ /* 0x000e2400000e0000 */
[----:B0-----:R-:W-:-:S05]  /*144a0*/  FMNMX.FTZ R10, R7, R10, !PT ;  /* 0x0000000a070a7209 */ /* 0x001fca0007810000 */
[----:B------:R-:W-:Y:S04]  /*144b0*/  STL [R1+0x1e0], R10 ;  /* 0x0001e00a01007387 */ /* 0x000fe80000100800 */
[----:B------:R-:W3:Y:S04]  /*144c0*/  LDL R17, [R1+0x1e0] ;  /* 0x0001e00001117983 */ /* 0x000ee80000100800 */
[----:B--2---:R-:W0:Y:S02]  /*144d0*/  SHFL.BFLY PT, R9, R24, 0x2, 0x1f ;  /* 0x0c401f0018097f89 */ /* 0x004e2400000e0000 */
[----:B0-----:R-:W-:-:S05]  /*144e0*/  FMNMX.FTZ R9, R9, R24, !PT ;  /* 0x0000001809097209 */ /* 0x001fca0007810000 */
[----:B------:R-:W0:Y:S02]  /*144f0*/  SHFL.BFLY PT, R8, R9, 0x1, 0x1f ;  /* 0x0c201f0009087f89 */ /* 0x000e2400000e0000 */
[----:B0-----:R-:W-:Y:S01]  /*14500*/  FMNMX.FTZ R8, R9, R8, !PT ;  /* 0x0000000809087209 */ /* 0x001fe20007810000 */
[----:B---3--:R-:W-:-:S04]  /*14510*/  FADD.FTZ R4, R4, -R17 ;  /* 0x8000001104047221 */ /* 0x008fc80000010000 */
[----:B------:R-:W-:Y:S01]  /*14520*/  FADD.FTZ R14, R5, -R8 ;  /* 0x80000008050e7221 */ /* 0x000fe20000010000 */
[----:B------:R-:W-:-:S03]  /*14530*/  FMUL.FTZ R4, R4, R11 ;  /* 0x0000000b04047220 */ /* 0x000fc60000410000 */
[----:B------:R-:W-:Y:S01]  /*14540*/  FMUL.FTZ R14, R11, R14 ;  /* 0x0000000e0b0e7220 */ /* 0x000fe20000410000 */
[----:B------:R-:W0:Y:S08]  /*14550*/  MUFU.EX2 R173, R4 ;  /* 0x0000000400ad7308 */ /* 0x000e300000000800 */
[----:B------:R-:W1:Y:S01]  /*14560*/  MUFU.EX2 R160, R14 ;  /* 0x0000000e00a07308 */ /* 0x000e620000000800 */
[----:B------:R2:W-:Y:S01]  /*14570*/  STL [R1+0x1e4], R8 ;  /* 0x0001e40801007387 */ /* 0x0005e20000100800 */
[----:B0-----:R-:W-:Y:S01]  /*14580*/  FMUL.FTZ R12, R173, R12 ;  /* 0x0000000cad0c7220 */ /* 0x001fe20000410000 */
[----:B-1----:R-:W-:-:S05]  /*14590*/  FMUL.FTZ R13, R13, R160 ;  /* 0x000000a00d0d7220 */ /* 0x002fca0000410000 */
[----:B------:R2:W-:Y:S04]  /*145a0*/  STL.64 [R1+0x1f0], R12 ;  /* 0x0001f00c01007387 */ /* 0x0005e80000100a00 */
[----:B------:R-:W3:Y:S01]  /*145b0*/  LD.E R5, desc[UR36][R18.64+0x4] ;  /* 0x0000042412057980 */ /* 0x000ee2000c101900 */
[----:B------:R-:W-:Y:S01]  /*145c0*/  BSSY B0, `(.L_x_5195) ;  /* 0x000000c000007945 */ /* 0x000fe20003800000 */
[----:B---3--:R-:W-:-:S13]  /*145d0*/  ISETP.NE.AND P0, PT, R5, RZ, PT ;  /* 0x000000ff0500720c */ /* 0x008fda0003f05270 */
[----:B--2---:R-:W-:Y:S05]  /*145e0*/  @P0 BRA `(.L_x_5196) ;  /* 0x0000000000240947 */ /* 0x004fea0003800000 */
[----:B------:R-:W2:Y:S04]  /*145f0*/  LDL.64 R8, [R1+0xc0] ;  /* 0x0000c00001087983 */ /* 0x000ea80000100a00 */
[----:B------:R-:W3:Y:S04]  /*14600*/  LD.E R19, desc[UR36][R18.64] ;  /* 0x0000002412137980 */ /* 0x000ee8000c101900 */
[----:B--2---:R-:W2:Y:S01]  /*14610*/  LD.E.64 R8, desc[UR36][R8.64] ;  /* 0x0000002408087980 */ /* 0x004ea2000c101b00 */
[----:B---3--:R-:W-:-:S04]  /*14620*/  IMAD R4, R20, 0x40, R19 ;  /* 0x0000004014047824 */ /* 0x008fc800078e0213 */
[----:B--2---:R-:W-:-:S05]  /*14630*/  IMAD.WIDE R4, R4, 0x4, R8 ;  /* 0x0000000404047825 */ /* 0x004fca00078e0208 */
[----:B------:R0:W-:Y:S04]  /*14640*/  ST.E desc[UR36][R4.64], R173 ;  /* 0x000000ad04007985 */ /* 0x0001e8000c101924 */
[----:B------:R-:W2:Y:S04]  /*14650*/  LDL.64 R18, [R1+0xb8] ;  /* 0x0000b80001127983 */ /* 0x000ea80000100a00 */
[----:B--2---:R-:W2:Y:S02]  /*14660*/  LD.E R7, desc[UR36][R18.64+0x4] ;  /* 0x0000042412077980 */ /* 0x004ea4000c101900 */
[----:B0-2---:R-:W-:-:S13]  /*14670*/  ISETP.NE.AND P0, PT, R7, RZ, PT ;  /* 0x000000ff0700720c */ /* 0x005fda0003f05270 */
.L_x_5196:
[----:B------:R-:W-:Y:S05]  /*14680*/  BSYNC B0 ;  /* 0x0000000000007941 */ /* 0x000fea0003800000 */
.L_x_5195:
[----:B------:R-:W-:Y:S04]  /*14690*/  BSSY B0, `(.L_x_5197) ;  /* 0x0000009000007945 */ /* 0x000fe80003800000 */
[----:B------:R-:W-:Y:S05]  /*146a0*/  @P0 BRA `(.L_x_5198) ;  /* 0x00000000001c0947 */ /* 0x000fea0003800000 */
[----:B------:R-:W2:Y:S04]  /*146b0*/  LDL.64 R8, [R1+0xc0] ;  /* 0x0000c00001087983 */ /* 0x000ea80000100a00 */
[----:B------:R-:W3:Y:S04]  /*146c0*/  LD.E R19, desc[UR36][R18.64] ;  /* 0x0000002412137980 */ /* 0x000ee8000c101900 */
[----:B--2---:R-:W2:Y:S01]  /*146d0*/  LD.E.64 R4, desc[UR36][R8.64] ;  /* 0x0000002408047980 */ /* 0x004ea2000c101b00 */
[----:B---3--:R-:W-:-:S04]  /*146e0*/  IMAD R20, R20, 0x40, R19 ;  /* 0x0000004014147824 */ /* 0x008fc800078e0213 */
[----:B------:R-:W-:-:S04]  /*146f0*/  VIADD R20, R20, 0x8 ;  /* 0x0000000814147836 */ /* 0x000fc80000000000 */
[----:B--2---:R-:W-:-:S05]  /*14700*/  IMAD.WIDE R4, R20, 0x4, R4 ;  /* 0x0000000414047825 */ /* 0x004fca00078e0204 */
[----:B------:R0:W-:Y:S02]  /*14710*/  ST.E desc[UR36][R4.64], R160 ;  /* 0x000000a004007985 */ /* 0x0001e4000c101924 */
.L_x_5198:
[----:B------:R-:W-:Y:S05]  /*14720*/  BSYNC B0 ;  /* 0x0000000000007941 */ /* 0x000fea0003800000 */
.L_x_5197:
[----:B------:R-:W2:Y:S04]  /*14730*/  LDL R178, [R1+0x200] ;  /* 0x0002000001b27983 */ /* 0x000ea80000100800 */
[----:B------:R-:W2:Y:S04]  /*14740*/  LDL.64 R144, [R1+0x1e0] ;  /* 0x0001e00001907983 */ /* 0x000ea80000100a00 */
        /* <DEDUP_REMOVED lines=51> */
[----:B------:R-:W4:Y:S01]  /*14a80*/  LDL.64 R150, [R1+0x3e8] ;  /* 0x0003e80001967983 */ /* 0x000f220000100a00 */
[----:B--2---:R-:W-:-:S04]  /*14a90*/  FMUL.FTZ R144, R144, R178 ;  /* 0x000000b290907220 */ /* 0x004fc80000410000 */
        /* <DEDUP_REMOVED lines=13> */
[-CC-:B0-----:R-:W-:Y:S01]  /*14b70*/  FFMA.FTZ R5, R135, R178.reuse, -R144.reuse ;  /* 0x000000b287057223 */ /* 0x181fe20000010890 */
[-CC-:B------:R-:W-:Y:S01]  /*14b80*/  FFMA.FTZ R7, R137, R178.reuse, -R144.reuse ;  /* 0x000000b289077223 */ /* 0x180fe20000010890 */
[-C--:B------:R-:W-:Y:S01]  /*14b90*/  FFMA.FTZ R4, R147, R178.reuse, -R144 ;  /* 0x000000b293047223 */ /* 0x080fe20000010890 */
[-C--:B------:R-:W-:Y:S01]  /*14ba0*/  FMUL.FTZ R3, R145, R178.reuse ;  /* 0x000000b291037220 */ /* 0x080fe20000410000 */
[----:B------:R-:W2:Y:S04]  /*14bb0*/  LDL.64 R84, [R1+0x3c0] ;  /* 0x0003c00001547983 */ /* 0x000ea80000100a00 */
        /* <DEDUP_REMOVED lines=12> */
[----:B------:R-:W2:Y:S01]  /*14c80*/  LDL.64 R146, [R1+0x3c8] ;  /* 0x0003c80001927983 */ /* 0x000ea20000100a00 */
[-CC-:B------:R-:W-:Y:S01]  /*14c90*/  FFMA.FTZ R20, R16, R178.reuse, -R3.reuse ;  /* 0x000000b210147223 */ /* 0x180fe20000010803 */
[-CC-:B------:R-:W-:Y:S01]  /*14ca0*/  FFMA.FTZ R157, R2, R178.reuse, -R3.reuse ;  /* 0x000000b2029d7223 */ /* 0x180fe20000010803 */
[----:B------:R-:W-:Y:S01]  /*14cb0*/  MUFU.EX2 R19, R19 ;  /* 0x0000001300137308 */ /* 0x000fe20000000800 */
[-CC-:B------:R-:W-:Y:S01]  /*14cc0*/  FFMA.FTZ R159, R159, R178.reuse, -R3.reuse ;  /* 0x000000b29f9f7223 */ /* 0x180fe20000010803 */
[----:B------:R-:W-:-:S06]  /*14cd0*/  FFMA.FTZ R18, R153, R178, -R3 ;  /* 0x000000b299127223 */ /* 0x000fcc0000010803 */
[----:B------:R-:W3:Y:S01]  /*14ce0*/  MUFU.EX2 R20, R20 ;  /* 0x0000001400147308 */ /* 0x000ee20000000800 */
[----:B------:R-:W-:-:S07]  /*14cf0*/  FFMA.FTZ R161, R161, R178, -R3 ;  /* 0x000000b2a1a17223 */ /* 0x000fce0000010803 */
[----:B------:R-:W0:Y:S08]  /*14d00*/  MUFU.EX2 R157, R157 ;  /* 0x0000009d009d7308 */ /* 0x000e300000000800 */
[----:B------:R-:W1:Y:S01]  /*14d10*/  MUFU.EX2 R156, R156 ;  /* 0x0000009c009c7308 */ /* 0x000e620000000800 */
[----:B------:R-:W-:-:S07]  /*14d20*/  FFMA.FTZ R16, R164, R178, -R3 ;  /* 0x000000b2a4107223 */ /* 0x000fce0000010803 */
[----:B------:R-:W1:Y:S08]  /*14d30*/  MUFU.EX2 R159, R159 ;  /* 0x0000009f009f7308 */ /* 0x000e700000000800 */
[----:B------:R-:W1:Y:S01]  /*14d40*/  MUFU.EX2 R158, R158 ;  /* 0x0000009e009e7308 */ /* 0x000e620000000800 */
[----:B---3--:R-:W-:Y:S01]  /*14d50*/  FADD.FTZ R2, R20, R163 ;  /* 0x000000a314027221 */ /* 0x008fe20000010000 */
[----:B------:R-:W-:-:S06]  /*14d60*/  FFMA.FTZ R164, R166, R178, -R3 ;  /* 0x000000b2a6a47223 */ /* 0x000fcc0000010803 */
[----:B------:R-:W3:Y:S01]  /*14d70*/  MUFU.EX2 R18, R18 ;  /* 0x0000001200127308 */ /* 0x000ee20000000800 */
[----:B------:R-:W-:-:S07]  /*14d80*/  FADD.FTZ R153, R19, R162 ;  /* 0x000000a213997221 */ /* 0x000fce0000010000 */
[----:B------:R-:W3:Y:S01]  /*14d90*/  MUFU.EX2 R17, R17 ;  /* 0x0000001100117308 */ /* 0x000ee20000000800 */
[----:B0-----:R-:W-:Y:S01]  /*14da0*/  FADD.FTZ R2, R157, R2 ;  /* 0x000000029d027221 */ /* 0x001fe20000010000 */
[----:B------:R-:W-:-:S06]  /*14db0*/  FFMA.FTZ R171, R165, R178, -R3 ;  /* 0x000000b2a5ab7223 */ /* 0x000fcc0000010803 */
[----:B------:R-:W0:Y:S01]  /*14dc0*/  MUFU.EX2 R161, R161 ;  /* 0x000000a100a17308 */ /* 0x000e220000000800 */
[----:B-1----:R-:W-:-:S07]  /*14dd0*/  FADD.FTZ R153, R156, R153 ;  /* 0x000000999c997221 */ /* 0x002fce0000010000 */
[----:B------:R-:W1:Y:S01]  /*14de0*/  MUFU.EX2 R14, R14 ;  /* 0x0000000e000e7308 */ /* 0x000e620000000800 */
[----:B------:R-:W-:Y:S01]  /*14df0*/  FADD.FTZ R163, R159, R2 ;  /* 0x000000029fa37221 */ /* 0x000fe20000010000 */
[----:B------:R-:W-:-:S06]  /*14e00*/  FFMA.FTZ R165, R168, R178, -R3 ;  /* 0x000000b2a8a57223 */ /* 0x000fcc0000010803 */
[----:B------:R-:W1:Y:S01]  /*14e10*/  MUFU.EX2 R16, R16 ;  /* 0x0000001000107308 */ /* 0x000e620000000800 */
[----:B------:R-:W-:-:S07]  /*14e20*/  FADD.FTZ R2, R158, R153 ;  /* 0x000000999e027221 */ /* 0x000fce0000010000 */
[----:B------:R-:W1:Y:S01]  /*14e30*/  MUFU.EX2 R15, R15 ;  /* 0x0000000f000f7308 */ /* 0x000e620000000800 */
[----:B---3--:R-:W-:Y:S01]  /*14e40*/  FADD.FTZ R162, R18, R163 ;  /* 0x000000a312a27221 */ /* 0x008fe20000010000 */
[----:B------:R-:W-:-:S06]  /*14e50*/  FFMA.FTZ R166, R167, R178, -R3 ;  /* 0x000000b2a7a67223 */ /* 0x000fcc0000010803 */
[----:B------:R-:W3:Y:S01]  /*14e60*/  MUFU.EX2 R164, R164 ;  /* 0x000000a400a47308 */ /* 0x000ee20000000800 */
[----:B------:R-:W-:-:S07]  /*14e70*/  FADD.FTZ R163, R17, R2 ;  /* 0x0000000211a37221 */ /* 0x000fce0000010000 */
[----:B------:R-:W3:Y:S01]  /*14e80*/  MUFU.EX2 R12, R12 ;  /* 0x0000000c000c7308 */ /* 0x000ee20000000800 */
[----:B------:R-:W-:Y:S01]  /*14e90*/  FFMA.FTZ R172, R169, R178, -R3 ;  /* 0x000000b2a9ac7223 */ /* 0x000fe20000010803 */
[----:B0-----:R-:W-:-:S06]  /*14ea0*/  FADD.FTZ R169, R161, R162 ;  /* 0x000000a2a1a97221 */ /* 0x001fcc0000010000 */
[----:B------:R-:W0:Y:S01]  /*14eb0*/  MUFU.EX2 R171, R171 ;  /* 0x000000ab00ab7308 */ /* 0x000e220000000800 */
[----:B------:R-:W-:Y:S01]  /*14ec0*/  FFMA.FTZ R167, R170, R178, -R3 ;  /* 0x000000b2aaa77223 */ /* 0x000fe20000010803 */
[----:B-1----:R-:W-:-:S06]  /*14ed0*/  FADD.FTZ R2, R14, R163 ;  /* 0x000000a30e027221 */ /* 0x002fcc0000010000 */
[----:B------:R-:W1:Y:S01]  /*14ee0*/  MUFU.EX2 R13, R13 ;  /* 0x0000000d000d7308 */ /* 0x000e620000000800 */
[----:B------:R-:W-:Y:S01]  /*14ef0*/  FADD.FTZ R169, R16, R169 ;  /* 0x000000a910a97221 */ /* 0x000fe20000010000 */
[----:B------:R-:W-:-:S06]  /*14f00*/  FADD.FTZ R163, R15, R2 ;  /* 0x000000020fa37221 */ /* 0x000fcc0000010000 */
[----:B------:R-:W4:Y:S08]  /*14f10*/  MUFU.EX2 R165, R165 ;  /* 0x000000a500a57308 */ /* 0x000f300000000800 */
[----:B------:R-:W4:Y:S01]  /*14f20*/  MUFU.EX2 R10, R10 ;  /* 0x0000000a000a7308 */ /* 0x000f220000000800 */
[----:B---3--:R-:W-:Y:S01]  /*14f30*/  FADD.FTZ R162, R164, R169 ;  /* 0x000000a9a4a27221 */ /* 0x008fe20000010000 */
[----:B------:R-:W-:-:S06]  /*14f40*/  FFMA.FTZ R153, R174, R178, -R3 ;  /* 0x000000b2ae997223 */ /* 0x000fcc0000010803 */
[----:B------:R-:W3:Y:S01]  /*14f50*/  MUFU.EX2 R166, R166 ;  /* 0x000000a600a67308 */ /* 0x000ee20000000800 */
[----:B------:R-:W-:-:S07]  /*14f60*/  FADD.FTZ R2, R12, R163 ;  /* 0x000000a30c027221 */ /* 0x000fce0000010000 */
[----:B------:R-:W3:Y:S01]  /*14f70*/  MUFU.EX2 R11, R11 ;  /* 0x0000000b000b7308 */ /* 0x000ee20000000800 */
[----:B0-----:R-:W-:Y:S01]  /*14f80*/  FADD.FTZ R162, R171, R162 ;  /* 0x000000a2aba27221 */ /* 0x001fe20000010000 */
[----:B-1----:R-:W-:-:S06]  /*14f90*/  FADD.FTZ R163, R13, R2 ;  /* 0x000000020da37221 */ /* 0x002fcc0000010000 */
[----:B------:R-:W0:Y:S01]  /*14fa0*/  MUFU.EX2 R167, R167 ;  /* 0x000000a700a77308 */ /* 0x000e220000000800 */
[----:B------:R-:W-:-:S07]  /*14fb0*/  FFMA.FTZ R168, R175, R178, -R3 ;  /* 0x000000b2afa87223 */ /* 0x000fce0000010803 */
[----:B------:R-:W1:Y:S01]  /*14fc0*/  MUFU.EX2 R9, R9 ;  /* 0x0000000900097308 */ /* 0x000e620000000800 */
[----:B----4-:R-:W-:Y:S01]  /*14fd0*/  FADD.FTZ R175, R165, R162 ;  /* 0x000000a2a5af7221 */ /* 0x010fe20000010000 */
[----:B------:R-:W-:-:S06]  /*14fe0*/  FADD.FTZ R2, R10, R163 ;  /* 0x000000a30a027221 */ /* 0x000fcc0000010000 */
[----:B------:R-:W4:Y:S01]  /*14ff0*/  MUFU.EX2 R172, R172 ;  /* 0x000000ac00ac7308 */ /* 0x000f220000000800 */
[----:B------:R-:W-:-:S07]  /*15000*/  FFMA.FTZ R169, R176, R178, -R3 ;  /* 0x000000b2b0a97223 */ /* 0x000fce0000010803 */
[----:B------:R-:W4:Y:S01]  /*15010*/  MUFU.EX2 R8, R8 ;  /* 0x0000000800087308 */ /* 0x000f220000000800 */
[----:B---3--:R-:W-:Y:S01]  /*15020*/  FADD.FTZ R162, R166, R175 ;  /* 0x000000afa6a27221 */ /* 0x008fe20000010000 */
[----:B------:R-:W-:-:S06]  /*15030*/  FADD.FTZ R2, R11, R2 ;  /* 0x000000020b027221 */ /* 0x000fcc0000010000 */
[----:B------:R-:W3:Y:S01]  /*15040*/  MUFU.EX2 R153, R153 ;  /* 0x0000009900997308 */ /* 0x000ee20000000800 */
[----:B------:R-:W-:-:S07]  /*15050*/  FFMA.FTZ R170, R177, R178, -R3 ;  /* 0x000000b2b1aa7223 */ /* 0x000fce0000010803 */
[----:B------:R-:W3:Y:S01]  /*15060*/  MUFU.EX2 R6, R6 ;  /* 0x0000000600067308 */ /* 0x000ee20000000800 */
[----:B0-----:R-:W-:Y:S01]  /*15070*/  FADD.FTZ R163, R167, R162 ;  /* 0x000000a2a7a37221 */ /* 0x001fe20000010000 */
[----:B-1----:R-:W-:-:S06]  /*15080*/  FADD.FTZ R3, R9, R2 ;  /* 0x0000000209037221 */ /* 0x002fcc0000010000 */
[----:B------:R-:W-:Y:S08]  /*15090*/  MUFU.EX2 R5, R5 ;  /* 0x0000000500057308 */ /* 0x000ff00000000800 */
[----:B------:R-:W0:Y:S01]  /*150a0*/  MUFU.EX2 R168, R168 ;  /* 0x000000a800a87308 */ /* 0x000e220000000800 */
[----:B----4-:R-:W-:Y:S01]  /*150b0*/  FADD.FTZ R2, R172, R163 ;  /* 0x000000a3ac027221 */ /* 0x010fe20000010000 */
[----:B------:R-:W-:-:S06]  /*150c0*/  FADD.FTZ R3, R8, R3 ;  /* 0x0000000308037221 */ /* 0x000fcc0000010000 */
[----:B------:R-:W-:Y:S08]  /*150d0*/  MUFU.EX2 R7, R7 ;  /* 0x0000000700077308 */ /* 0x000ff00000000800 */
[----:B------:R-:W1:Y:S01]  /*150e0*/  MUFU.EX2 R169, R169 ;  /* 0x000000a900a97308 */ /* 0x000e620000000800 */
[----:B---3--:R-:W-:Y:S01]  /*150f0*/  FADD.FTZ R163, R153, R2 ;  /* 0x0000000299a37221 */ /* 0x008fe20000010000 */
[----:B------:R-:W-:-:S06]  /*15100*/  FADD.FTZ R2, R6, R3 ;  /* 0x0000000306027221 */ /* 0x000fcc0000010000 */
[----:B------:R-:W3:Y:S08]  /*15110*/  MUFU.EX2 R4, R4 ;  /* 0x0000000400047308 */ /* 0x000ef00000000800 */
[----:B------:R-:W4:Y:S01]  /*15120*/  MUFU.EX2 R170, R170 ;  /* 0x000000aa00aa7308 */ /* 0x000f220000000800 */
[----:B0-----:R-:W-:Y:S01]  /*15130*/  FADD.FTZ R162, R168, R163 ;  /* 0x000000a3a8a27221 */ /* 0x001fe20000010000 */
[----:B------:R-:W-:-:S03]  /*15140*/  FADD.FTZ R2, R5, R2 ;  /* 0x0000000205027221 */ /* 0x000fc60000010000 */
[----:B-1----:R-:W-:Y:S01]  /*15150*/  FADD.FTZ R163, R169, R162 ;  /* 0x000000a2a9a37221 */ /* 0x002fe20000010000 */
[----:B------:R-:W-:Y:S01]  /*15160*/  FADD.FTZ R3, R7, R2 ;  /* 0x0000000207037221 */ /* 0x000fe20000010000 */
[C---:B------:R-:W-:Y:S01]  /*15170*/  FMUL.FTZ R113, R160.reuse, R113 ;  /* 0x00000071a0717220 */ /* 0x040fe20000410000 */
[----:B------:R-:W-:Y:S02]  /*15180*/  FMUL.FTZ R112, R160, R112 ;  /* 0x00000070a0707220 */ /* 0x000fe40000410000 */
[----:B---3--:R-:W-:Y:S01]  /*15190*/  FADD.FTZ R162, R4, R3 ;  /* 0x0000000304a27221 */ /* 0x008fe20000010000 */
[C---:B------:R-:W-:Y:S01]  /*151a0*/  FMUL.FTZ R155, R160.reuse, R155 ;  /* 0x0000009ba09b7220 */ /* 0x040fe20000410000 */
[----:B------:R-:W-:Y:S01]  /*151b0*/  FMUL.FTZ R154, R160, R154 ;  /* 0x0000009aa09a7220 */ /* 0x000fe20000410000 */
[----:B----4-:R-:W-:-:S05]  /*151c0*/  FADD.FTZ R163, R170, R163 ;  /* 0x000000a3aaa37221 */ /* 0x010fca0000010000 */
[----:B------:R0:W-:Y:S01]  /*151d0*/  STL.64 [R1+0x1f0], R162 ;  /* 0x0001f0a201007387 */ /* 0x0001e20000100a00 */
[----:B------:R-:W-:Y:S01]  /*151e0*/  BAR.SYNC.DEFER_BLOCKING 0xf, 0x100 ;  /* 0x03c4000000007b1d */ /* 0x000fe20000010000 */
        /* <DEDUP_REMOVED lines=16> */
[----:B------:R-:W3:Y:S04]  /*152f0*/  LD.E.64 R2, desc[UR36][R64.64+0x8] ;  /* 0x0000082440027980 */ /* 0x000ee8000c101b00 */
[----:B0-----:R-:W4:Y:S04]  /*15300*/  LD.E.64 R162, desc[UR36][R64.64] ;  /* 0x0000002440a27980 */ /* 0x001f28000c101b00 */
[----:B------:R-:W-:Y:S04]  /*15310*/  STL.64 [R1+0x2b8], R112 ;  /* 0x0002b87001007387 */ /* 0x000fe80000100a00 */
[----:B------:R0:W-:Y:S01]  /*15320*/  STL.64 [R1+0x3f8], R154 ;  /* 0x0003f89a01007387 */ /* 0x0001e20000100a00 */
[C---:B------:R-:W-:Y:S01]  /*15330*/  FMUL.FTZ R33, R173.reuse, R33 ;  /* 0x00000021ad217220 */ /* 0x040fe20000410000 */
[C---:B------:R-:W-:Y:S01]  /*15340*/  FMUL.FTZ R32, R173.reuse, R32 ;  /* 0x00000020ad207220 */ /* 0x040fe20000410000 */
[C---:B------:R-:W-:Y:S01]  /*15350*/  FMUL.FTZ R35, R173.reuse, R35 ;  /* 0x00000023ad237220 */ /* 0x040fe20000410000 */
[C---:B------:R-:W-:Y:S01]  /*15360*/  FMUL.FTZ R34, R173.reuse, R34 ;  /* 0x00000022ad227220 */ /* 0x040fe20000410000 */
[C---:B------:R-:W-:Y:S01]  /*15370*/  FMUL.FTZ R37, R173.reuse, R37 ;  /* 0x00000025ad257220 */ /* 0x040fe20000410000 */
[C---:B------:R-:W-:Y:S01]  /*15380*/  FMUL.FTZ R36, R173.reuse, R36 ;  /* 0x00000024ad247220 */ /* 0x040fe20000410000 */
[----:B0-----:R-:W3:Y:S01]  /*15390*/  LDL R154, [R1+0x2bc] ;  /* 0x0002bc00019a7983 */ /* 0x001ee20000100800 */
        /* <DEDUP_REMOVED lines=36> */
[C---:B--2---:R-:W-:Y:S01]  /*155e0*/  FMUL.FTZ R85, R173.reuse, R85 ;  /* 0x00000055ad557220 */ /* 0x044fe20000410000 */
        /* <DEDUP_REMOVED lines=127> */
[----:B0-----:R-:W3:Y:S04]  /*15de0*/  LDL R24, [R1+0x210] ;  /* 0x0002100001187983 */ /* 0x001ee80000100800 */
[----:B-1----:R-:W3:Y:S04]  /*15df0*/  LDL R88, [R1+0x214] ;  /* 0x0002140001587983 */ /* 0x002ee80000100800 */
[----:B--2---:R-:W2:Y:S04]  /*15e00*/  LDL R90, [R1+0x218] ;  /* 0x00021800015a7983 */ /* 0x004ea80000100800 */
[----:B------:R-:W2:Y:S04]  /*15e10*/  LDL R92, [R1+0x21c] ;  /* 0x00021c00015c7983 */ /* 0x000ea80000100800 */
[----:B------:R-:W2:Y:S04]  /*15e20*/  LDL R26, [R1+0x220] ;  /* 0x00022000011a7983 */ /* 0x000ea80000100800 */
[----:B------:R-:W2:Y:S04]  /*15e30*/  LDL R94, [R1+0x224] ;  /* 0x00022400015e7983 */ /* 0x000ea80000100800 */
[----:B------:R-:W2:Y:S04]  /*15e40*/  LDL R96, [R1+0x228] ;  /* 0x0002280001607983 */ /* 0x000ea80000100800 */
[----:B------:R-:W2:Y:S04]  /*15e50*/  LDL R98, [R1+0x22c] ;  /* 0x00022c0001627983 */ /* 0x000ea80000100800 */
[----:B------:R-:W2:Y:S04]  /*15e60*/  LDL R28, [R1+0x230] ;  /* 0x00023000011c7983 */ /* 0x000ea80000100800 */
[----:B----4-:R-:W4:Y:S04]  /*15e70*/  LDL R100, [R1+0x234] ;  /* 0x0002340001647983 */ /* 0x010f280000100800 */
[----:B------:R-:W4:Y:S04]  /*15e80*/  LDL R102, [R1+0x238] ;  /* 0x0002380001667983 */ /* 0x000f280000100800 */
[----:B------:R-:W4:Y:S04]  /*15e90*/  LDL R104, [R1+0x23c] ;  /* 0x00023c0001687983 */ /* 0x000f280000100800 */
[----:B------:R-:W4:Y:S04]  /*15ea0*/  LDL R30, [R1+0x240] ;  /* 0x00024000011e7983 */ /* 0x000f280000100800 */
[----:B------:R-:W4:Y:S04]  /*15eb0*/  LDL R106, [R1+0x244] ;  /* 0x00024400016a7983 */ /* 0x000f280000100800 */
[----:B------:R-:W4:Y:S04]  /*15ec0*/  LDL R108, [R1+0x248] ;  /* 0x00024800016c7983 */ /* 0x000f280000100800 */
[----:B---3--:R-:W3:Y:S04]  /*15ed0*/  LDL R110, [R1+0x24c] ;  /* 0x00024c00016e7983 */ /* 0x008ee80000100800 */
[----:B------:R-:W3:Y:S04]  /*15ee0*/  LDL R32, [R1+0x250] ;  /* 0x0002500001207983 */ /* 0x000ee80000100800 */
        /* <DEDUP_REMOVED lines=110> */
[----:B------:R0:W-:Y:S04]  /*165d0*/  STL [R1+0x2bc], R154 ;  /* 0x0002bc9a01007387 */ /* 0x0001e80000100800 */
[----:B------:R-:W3:Y:S04]  /*165e0*/  LDL R173, [R1+0x1c8] ;  /* 0x0001c80001ad7983 */ /* 0x000ee80000100800 */
[----:B0-----:R-:W3:Y:S04]  /*165f0*/  LDL.64 R154, [R1+0x88] ;  /* 0x00008800019a7983 */ /* 0x001ee80000100a00 */
        /* <DEDUP_REMOVED lines=15> */
[----:B---3--:R-:W-:Y:S04]  /*166f0*/  STL [R1+0x24c], R110 ;  /* 0x00024c6e01007387 */ /* 0x008fe80000100800 */
        /* <DEDUP_REMOVED lines=70> */
[----:B------:R1:W-:Y:S04]  /*16b60*/  STL [R1+0x36c], R31 ;  /* 0x00036c1f01007387 */ /* 0x0003e80000100800 */
[----:B------:R-:W-:Y:S04]  /*16b70*/  STL [R1+0x370], R68 ;  /* 0x0003704401007387 */ /* 0x000fe80000100800 */
[----:B------:R-:W-:Y:S04]  /*16b80*/  STL [R1+0x374], R33 ;  /* 0x0003742101007387 */ /* 0x000fe80000100800 */
[----:B------:R2:W-:Y:S04]  /*16b90*/  STL [R1+0x378], R35 ;  /* 0x0003782301007387 */ /* 0x0005e80000100800 */
        /* <DEDUP_REMOVED lines=37> */
[----:B0-----:R-:W4:Y:S04]  /*16df0*/  LDL.128 R24, [R1+0x210] ;  /* 0x0002100001187983 */ /* 0x001f280000100c00 */
[----:B-1----:R-:W4:Y:S04]  /*16e00*/  LDL.128 R28, [R1+0x220] ;  /* 0x00022000011c7983 */ /* 0x002f280000100c00 */
[----:B--2---:R-:W2:Y:S04]  /*16e10*/  LDL.128 R32, [R1+0x230] ;  /* 0x0002300001207983 */ /* 0x004ea80000100c00 */
        /* <DEDUP_REMOVED lines=29> */
[----:B------:R-:W-:Y:S01]  /*16ff0*/  MOV R177, R2 ;  /* 0x0000000200b17202 */ /* 0x000fe20000000f00 */
[----:B------:R-:W-:-:S04]  /*17000*/  IMAD R154, R173, 0x1000, R154 ;  /* 0x00001000ad9a7824 */ /* 0x000fc800078e029a */
[--C-:B------:R-:W-:Y:S01]  /*17010*/  IMAD R3, R163, 0x2, R177.reuse ;  /* 0x00000002a3037824 */ /* 0x100fe200078e02b1 */
[----:B------:R-:W-:Y:S01]  /*17020*/  F2FP.F16.F32.PACK_AB R156, R156, R19 ;  /* 0x000000139c9c723e */ /* 0x000fe200000000ff */
[C---:B------:R-:W-:Y:S01]  /*17030*/  IMAD R2, R162.reuse, 0x2, R177 ;  /* 0x00000002a2027824 */ /* 0x040fe200078e02b1 */
[----:B------:R-:W-:Y:S01]  /*17040*/  F2FP.F16.F32.PACK_AB R157, R157, R20 ;  /* 0x000000149d9d723e */ /* 0x000fe200000000ff */
[----:B------:R-:W-:Y:S01]  /*17050*/  IMAD R176, R162, 0x2, R3 ;  /* 0x00000002a2b07824 */ /* 0x000fe200078e0203 */
[----:B------:R-:W-:Y:S02]  /*17060*/  F2FP.F16.F32.PACK_AB R158, R17, R158 ;  /* 0x0000009e119e723e */ /* 0x000fe400000000ff */
[----:B------:R-:W-:Y:S02]  /*17070*/  F2FP.F16.F32.PACK_AB R159, R18, R159 ;  /* 0x0000009f129f723e */ /* 0x000fe400000000ff */
[----:B------:R-:W-:Y:S02]  /*17080*/  F2FP.F16.F32.PACK_AB R160, R15, R14 ;  /* 0x0000000e0fa0723e */ /* 0x000fe400000000ff */
[----:B------:R-:W-:-:S02]  /*17090*/  F2FP.F16.F32.PACK_AB R161, R16, R161 ;  /* 0x000000a110a1723e */ /* 0x000fc400000000ff */
[----:B------:R-:W-:Y:S02]  /*170a0*/  F2FP.F16.F32.PACK_AB R162, R13, R12 ;  /* 0x0000000c0da2723e */ /* 0x000fe400000000ff */
[----:B------:R-:W-:Y:S02]  /*170b0*/  F2FP.F16.F32.PACK_AB R163, R171, R164 ;  /* 0x000000a4aba3723e */ /* 0x000fe400000000ff */
[----:B------:R-:W-:Y:S02]  /*170c0*/  F2FP.F16.F32.PACK_AB R165, R166, R165 ;  /* 0x000000a5a6a5723e */ /* 0x000fe400000000ff */
[----:B------:R-:W-:Y:S02]  /*170d0*/  R2UR UR6, R154 ;  /* 0x000000009a0672ca */ /* 0x000fe400000e0000 */
[----:B------:R-:W-:Y:S02]  /*170e0*/  R2UR UR7, R155 ;  /* 0x000000009b0772ca */ /* 0x000fe400000e0000 */
[----:B------:R-:W-:-:S02]  /*170f0*/  F2FP.F16.F32.PACK_AB R164, R11, R10 ;  /* 0x0000000a0ba4723e */ /* 0x000fc400000000ff */
[----:B------:R-:W-:Y:S02]  /*17100*/  F2FP.F16.F32.PACK_AB R166, R8, R9 ;  /* 0x0000000908a6723e */ /* 0x000fe400000000ff */
[----:B------:R-:W-:Y:S02]  /*17110*/  F2FP.F16.F32.PACK_AB R167, R172, R167 ;  /* 0x000000a7aca7723e */ /* 0x000fe400000000ff */
[----:B------:R-:W-:Y:S02]  /*17120*/  F2FP.F16.F32.PACK_AB R172, R5, R6 ;  /* 0x0000000605ac723e */ /* 0x000fe400000000ff */
[----:B------:R-:W-:Y:S02]  /*17130*/  F2FP.F16.F32.PACK_AB R173, R168, R153 ;  /* 0x00000099a8ad723e */ /* 0x000fe400000000ff */
[----:B------:R-:W-:Y:S02]  /*17140*/  F2FP.F16.F32.PACK_AB R174, R4, R7 ;  /* 0x0000000704ae723e */ /* 0x000fe400000000ff */
[----:B------:R-:W-:Y:S01]  /*17150*/  F2FP.F16.F32.PACK_AB R175, R170, R169 ;  /* 0x000000a9aaaf723e */ /* 0x000fe200000000ff */
[----:B------:R-:W-:Y:S04]  /*17160*/  STSM.16.M88.4 [R177], R156 ;  /* 0x0000009cb1007844 */ /* 0x000fe80000000200 */
[----:B------:R0:W-:Y:S04]  /*17170*/  STSM.16.M88.4 [R2], R160 ;  /* 0x000000a002007844 */ /* 0x0001e80000000200 */
[----:B------:R1:W-:Y:S04]  /*17180*/  STSM.16.M88.4 [R3], R164 ;  /* 0x000000a403007844 */ /* 0x0003e80000000200 */
[----:B------:R-:W-:Y:S01]  /*17190*/  STSM.16.M88.4 [R176], R172 ;  /* 0x000000acb0007844 */ /* 0x000fe20000000200 */
[----:B------:R-:W-:-:S02]  /*171a0*/  VIADD R4, R154, 0x80 ;  /* 0x000000809a047836 */ /* 0x000fc40000000000 */
[----:B------:R-:W-:Y:S01]  /*171b0*/  IMAD.MOV.U32 R5, RZ, RZ, R155 ;  /* 0x000000ffff057224 */ /* 0x000fe200078e009b */
[----:B--2---:R-:W-:-:S06]  /*171c0*/  WARPGROUP.ARRIVE ;  /* 0x00000000000079c5 */ /* 0x004fcc0000000000 */
[----:B------:R-:W-:Y:S01]  /*171d0*/  HGMMA.64x256x16.F32 R24, R156, gdesc[UR4].tnspB, R24, gsb0 ;  /* 0x43e000049c187df0 */ /* 0x000fe20008000818 */
[----:B------:R-:W-:Y:S02]  /*171e0*/  R2UR UR6, R4 ;  /* 0x00000000040672ca */ /* 0x000fe400000e0000 */
[----:B------:R-:W-:Y:S01]  /*171f0*/  R2UR UR7, R5 ;  /* 0x00000000050772ca */ /* 0x000fe200000e0000 */
[----:B0-----:R-:W-:Y:S02]  /*17200*/  VIADD R2, R154, 0x100 ;  /* 0x000001009a027836 */ /* 0x001fe40000000000 */
[----:B-1----:R-:W-:Y:S01]  /*17210*/  IMAD.MOV.U32 R3, RZ, RZ, R155 ;  /* 0x000000ffff037224 */ /* 0x002fe200078e009b */
        /* <DEDUP_REMOVED lines=145> */
[----:B------:R-:W4:Y:S04]  /*17b30*/  LDL R70, [R1+0x218] ;  /* 0x0002180001467983 */ /* 0x000f280000100800 */
[----:B-1----:R-:W4:Y:S04]  /*17b40*/  LDL R72, [R1+0x21c] ;  /* 0x00021c0001487983 */ /* 0x002f280000100800 */
[----:B------:R-:W4:Y:S04]  /*17b50*/  LDL R4, [R1+0x220] ;  /* 0x0002200001047983 */ /* 0x000f280000100800 */
[----:B------:R-:W4:Y:S04]  /*17b60*/  LDL R74, [R1+0x224] ;  /* 0x00022400014a7983 */ /* 0x000f280000100800 */
        /* <DEDUP_REMOVED lines=137> */
[----:B---3--:R-:W-:Y:S04]  /*18400*/  STL [R1+0x234], R80 ;  /* 0x0002345001007387 */ /* 0x008fe80000100800 */
        /* <DEDUP_REMOVED lines=127> */
.L_x_5200:
[----:B------:R-:W-:Y:S05]  /*18c00*/  BSYNC B0 ;  /* 0x0000000000007941 */ /* 0x000fea0003800000 */
.L_x_5199:
[----:B------:R-:W2:Y:S04]  /*18c10*/  LDL.64 R4, [R1+0x48] ;  /* 0x0000480001047983 */ /* 0x000ea80000100a00 */
[----:B------:R-:W3:Y:S01]  /*18c20*/  LDL R3, [R1+0x34] ;  /* 0x0000340001037983 */ /* 0x000ee20000100800 */
[C---:B------:R-:W-:Y:S01]  /*18c30*/  ISETP.GT.AND P0, PT, R0.reuse, R21, PT ;  /* 0x000000150000720c */ /* 0x040fe20003f04270 */
[----:B------:R-:W-:Y:S01]  /*18c40*/  VIADD R0, R0, 0xffffffff ;  /* 0xffffffff00007836 */ /* 0x000fe20000000000 */
[----:B--2---:R-:W-:-:S05]  /*18c50*/  MOV R5, R4 ;  /* 0x0000000400057202 */ /* 0x004fca0000000f00 */
[----:B-----5:R-:W-:-:S05]  /*18c60*/  IMAD R2, R2, 0x8, R5 ;  /* 0x0000000802027824 */ /* 0x020fca00078e0205 */
[----:B---3--:R-:W-:-:S04]  /*18c70*/  PRMT R2, R3, 0x654, R2 ;  /* 0x0000065403027816 */ /* 0x008fc80000000002 */
[----:B------:R0:W-:Y:S01]  /*18c80*/  SYNCS.ARRIVE.TRANS64.RED.A1T0 RZ, [R2+URZ], RZ ;  /* 0x000000ff02ff79a7 */ /* 0x0001e2000810043f */
[----:B------:R-:W-:Y:S05]  /*18c90*/  @P0 BRA `(.L_x_5201) ;  /* 0xffffff8c00a80947 */ /* 0x000fea000383ffff */
.L_x_5178:
[----:B------:R-:W-:-:S13]  /*18ca0*/  ISETP.GE.AND P0, PT, R0, R22, PT ;  /* 0x000000160000720c */ /* 0x000fda0003f06270 */
[----:B------:R-:W-:Y:S05]  /*18cb0*/  @!P0 BRA `(.L_x_5202) ;  /* 0x0000007c00f48947 */ /* 0x000fea0003800000 */
.L_x_5235:
[----:B------:R-:W2:Y:S04]  /*18cc0*/  LDL R20, [R1+0x1c8] ;  /* 0x0001c80001147983 */ /* 0x000ea80000100800 */
[----:B01----:R-:W3:Y:S04]  /*18cd0*/  LDL R2, [R1+0x1d0] ;  /* 0x0001d00001027983 */ /* 0x003ee80000100800 */
        /* <DEDUP_REMOVED lines=18> */
.L_x_5204:
[----:B------:R-:W-:Y:S05]  /*18e00*/  BSYNC B0 ;  /* 0x0000000000007941 */ /* 0x000fea0003800000 */
.L_x_5203:
        /* <DEDUP_REMOVED lines=9> */
.L_x_5206:
[----:B------:R-:W-:Y:S05]  /*18ea0*/  BSYNC B0 ;  /* 0x0000000000007941 */ /* 0x000fea0003800000 */
.L_x_5205:
[----:B------:R-:W-:Y:S04]  /*18eb0*/  BSSY B0, `(.L_x_5207) ;  /* 0x0000006000007945 */ /* 0x000fe80003800000 */
[----:B-1----:R-:W-:Y:S05]  /*18ec0*/  @P0 BRA `(.L_x_5208) ;  /* 0x0000000000100947 */ /* 0x002fea0003800000 */
[----:B-----5:R-:W-:Y:S01]  /*18ed0*/  IMAD R6, R6, 0x8, R3 ;  /* 0x0000000806067824 */ /* 0x020fe200078e0203 */
[----:B------:R-:W-:-:S04]  /*18ee0*/  SHF.L.U32 R7, R7, 0x1f, RZ ;  /* 0x0000001f07077819 */ /* 0x000fc800000006ff */
[----:B------:R-:W1:Y:S02]  /*18ef0*/  SYNCS.PHASECHK.TRANS64.TRYWAIT P0, [R6+URZ], R7 ;  /* 0x00000007060075a7 */ /* 0x000e64000800017f */
[----:B-1----:R-:W-:Y:S05]  /*18f00*/  @!P0 BRA `(.L_x_5209) ;  /* 0x0000010800888947 */ /* 0x002fea0003800000 */
.L_x_5208:
[----:B------:R-:W-:Y:S05]  /*18f10*/  BSYNC B0 ;  /* 0x0000000000007941 */ /* 0x000fea0003800000 */
.L_x_5207:
        /* <DEDUP_REMOVED lines=57> */
.L_x_5211:
[----:B------:R-:W-:Y:S05]  /*192b0*/  BSYNC B0 ;  /* 0x0000000000007941 */ /* 0x000fea0003800000 */
.L_x_5210:
        /* <DEDUP_REMOVED lines=8> */
.L_x_5213:
[----:B------:R-:W-:Y:S05]  /*19340*/  BSYNC B0 ;  /* 0x0000000000007941 */ /* 0x000fea0003800000 */
.L_x_5212:
[----:B------:R-:W-:Y:S04]  /*19350*/  BSSY B0, `(.L_x_5214) ;  /* 0x0000004000007945 */ /* 0x000fe80003800000 */
[----:B-1----:R-:W-:Y:S05]  /*19360*/  @P0 BRA `(.L_x_5215) ;  /* 0x0000000000080947 */ /* 0x002fea0003800000 */
[----:B------:R-:W1:Y:S02]  /*19370*/  SYNCS.PHASECHK.TRANS64.TRYWAIT P0, [R12+URZ], R13 ;  /* 0x0000000d0c0075a7 */ /* 0x000e64000800017f */
[----:B-1----:R-:W-:Y:S05]  /*19380*/  @!P0 BRA `(.L_x_5216) ;  /* 0x00000104007c8947 */ /* 0x002fea0003800000 */
.L_x_5215:
[----:B------:R-:W-:Y:S05]  /*19390*/  BSYNC B0 ;  /* 0x0000000000007941 */ /* 0x000fea0003800000 */
.L_x_5214:
        /* <DEDUP_REMOVED lines=439> */
.L_x_5218:
[----:B------:R-:W-:Y:S05]  /*1af10*/  BSYNC B0 ;  /* 0x0000000000007941 */ /* 0x000fea0003800000 */
.L_x_5217:
        /* <DEDUP_REMOVED lines=8> */
[----:B------:R-:W4:Y:S04]  /*1afa0*/  LDL R13, [R1+0x50] ;  /* 0x00005000010d7983 */ /* 0x000f280000100800 */
[----:B------:R-:W4:Y:S04]  /*1afb0*/  LDL R16, [R1+0xf8] ;  /* 0x0000f80001107983 */ /* 0x000f280000100800 */
[----:B------:R-:W4:Y:S04]  /*1afc0*/  LDL.128 R8, [R1+0xe0] ;  /* 0x0000e00001087983 */ /* 0x000f280000100c00 */
[----:B0-----:R-:W4:Y:S04]  /*1afd0*/  LDL.128 R4, [R1+0xd0] ;  /* 0x0000d00001047983 */ /* 0x001f280000100c00 */
[----:B--2---:R3:W2:Y:S02]  /*1afe0*/  LD.E R2, desc[UR36][R2.64] ;  /* 0x0000002402027980 */ /* 0x0046a4000c101900 */
[----:B---3--:R-:W-:-:S04]  /*1aff0*/  SHF.R.S32.HI R3, RZ, 0x1f, R12 ;  /* 0x0000001fff037819 */ /* 0x008fc8000001140c */
[----:B------:R-:W-:-:S04]  /*1b000*/  LEA.HI R17, R3, R12, RZ, 0x7 ;  /* 0x0000000c03117211 */ /* 0x000fc800078f38ff */
[----:B------:R-:W-:-:S05]  /*1b010*/  LOP3.LUT R17, R17, 0xffffff80, RZ, 0xc0, !PT ;  /* 0xffffff8011117812 */ /* 0x000fca00078ec0ff */
[----:B------:R-:W-:Y:S01]  /*1b020*/  IMAD.IADD R17, R12, 0x1, -R17 ;  /* 0x000000010c117824 */ /* 0x000fe200078e0a11 */
[----:B------:R-:W-:-:S04]  /*1b030*/  LEA.HI R21, R3, R12, RZ, 0x2 ;  /* 0x0000000c03157211 */ /* 0x000fc800078f10ff */
[----:B------:R-:W-:-:S05]  /*1b040*/  LOP3.LUT R21, R21, 0xfffffffc, RZ, 0xc0, !PT ;  /* 0xfffffffc15157812 */ /* 0x000fca00078ec0ff */
[----:B------:R-:W-:Y:S01]  /*1b050*/  IMAD.IADD R21, R12, 0x1, -R21 ;  /* 0x000000010c157824 */ /* 0x000fe200078e0a15 */
[----:B----4-:R-:W-:-:S04]  /*1b060*/  ISETP.NE.AND P0, PT, R14, 0x1, PT ;  /* 0x000000010e00780c */ /* 0x010fc80003f05270 */
[----:B------:R-:W-:-:S04]  /*1b070*/  LEA.HI R12, R21, R21, RZ, 0x1 ;  /* 0x00000015150c7211 */ /* 0x000fc800078f08ff */
[----:B------:R-:W-:-:S05]  /*1b080*/  LOP3.LUT R12, R12, 0x1ffffffe, RZ, 0xc0, !PT ;  /* 0x1ffffffe0c0c7812 */ /* 0x000fca00078ec0ff */
[----:B------:R-:W-:Y:S01]  /*1b090*/  IMAD.IADD R12, R21, 0x1, -R12 ;  /* 0x00000001150c7824 */ /* 0x000fe200078e0a0c */
[----:B------:R-:W-:Y:S01]  /*1b0a0*/  ISETP.GE.AND P1, PT, R9, 0x1, PT ;  /* 0x000000010900780c */ /* 0x000fe20003f26270 */
[----:B------:R-:W-:Y:S01]  /*1b0b0*/  BSSY B0, `(.L_x_5219) ;  /* 0x000006f000007945 */ /* 0x000fe20003800000 */
[----:B--2---:R-:W-:-:S04]  /*1b0c0*/  FMUL.FTZ R26, R26, R2 ;  /* 0x000000021a1a7220 */ /* 0x004fc80000410000 */
[----:B------:R0:W1:Y:S01]  /*1b0d0*/  MUFU.TANH R18, R26 ;  /* 0x0000001a00127308 */ /* 0x0000620000002400 */
[----:B------:R-:W-:Y:S01]  /*1b0e0*/  FMUL.FTZ R30, R30, R2 ;  /* 0x000000021e1e7220 */ /* 0x000fe20000410000 */
[----:B0-----:R-:W-:-:S06]  /*1b0f0*/  SHF.R.S32.HI R26, RZ, 0x1f, R17 ;  /* 0x0000001fff1a7819 */ /* 0x001fcc0000011411 */
[----:B------:R0:W2:Y:S01]  /*1b100*/  MUFU.TANH R159, R30 ;  /* 0x0000001e009f7308 */ /* 0x0000a20000002400 */
[----:B------:R-:W-:-:S04]  /*1b110*/  LEA.HI R19, R26, R17, RZ, 0x2 ;  /* 0x000000111a137211 */ /* 0x000fc800078f10ff */
[--C-:B------:R-:W-:Y:S02]  /*1b120*/  SHF.R.S32.HI R3, RZ, 0x2, R19.reuse ;  /* 0x00000002ff037819 */ /* 0x100fe40000011413 */
[----:B0-----:R-:W-:Y:S02]  /*1b130*/  SHF.R.S32.HI R30, RZ, 0x1f, R19 ;  /* 0x0000001fff1e7819 */ /* 0x001fe40000011413 */
[----:B------:R-:W-:Y:S02]  /*1b140*/  LEA.HI R26, R26, R17, RZ, 0x5 ;  /* 0x000000111a1a7211 */ /* 0x000fe400078f28ff */
[----:B------:R-:W-:Y:S02]  /*1b150*/  LEA.HI R30, R30, R3, RZ, 0x3 ;  /* 0x000000031e1e7211 */ /* 0x000fe400078f18ff */
[----:B------:R-:W-:Y:S02]  /*1b160*/  SHF.R.S32.HI R26, RZ, 0x5, R26 ;  /* 0x00000005ff1a7819 */ /* 0x000fe4000001141a */
[----:B------:R-:W-:-:S05]  /*1b170*/  LOP3.LUT R30, R30, 0xfffffff8, RZ, 0xc0, !PT ;  /* 0xfffffff81e1e7812 */ /* 0x000fca00078ec0ff */
[----:B------:R-:W-:Y:S02]  /*1b180*/  IMAD.IADD R30, R3, 0x1, -R30 ;  /* 0x00000001031e7824 */ /* 0x000fe400078e0a1e */
[----:B------:R-:W-:-:S04]  /*1b190*/  IMAD R3, R13, 0x4, R26 ;  /* 0x000000040d037824 */ /* 0x000fc800078e021a */
[----:B------:R-:W-:-:S04]  /*1b1a0*/  IMAD.U32 R3, R3, 0x10, R30 ;  /* 0x0000001003037824 */ /* 0x000fc800078e001e */
[----:B------:R-:W-:-:S04]  /*1b1b0*/  IMAD R14, R12, 0x8, R3 ;  /* 0x000000080c0e7824 */ /* 0x000fc800078e0203 */
[----:B------:R-:W-:-:S05]  /*1b1c0*/  @P0 IMAD.HI.U32 R15, R14, R15, RZ ;  /* 0x0000000f0e0f0227 */ /* 0x000fca00078e00ff */
[----:B------:R-:W-:Y:S01]  /*1b1d0*/  @P0 SHF.R.U32.HI R14, RZ, R16, R15 ;  /* 0x00000010ff0e0219 */ /* 0x000fe2000001160f */
[----:B------:R-:W-:Y:S01]  /*1b1e0*/  IMAD.SHL.U32 R13, R0, 0x40, RZ ;  /* 0x00000040000d7824 */ /* 0x000fe200078e00ff */
[----:B------:R-:W-:-:S03]  /*1b1f0*/  LOP3.LUT R12, R19, 0x7ffffffc, RZ, 0xc0, !PT ;  /* 0x7ffffffc130c7812 */ /* 0x000fc600078ec0ff */
[----:B------:R-:W0:Y:S01]  /*1b200*/  SHFL.IDX PT, R15, R14, RZ, 0x1c1f ;  /* 0x001c1fff0e0f7589 */ /* 0x000e2200000e0000 */
[----:B------:R-:W-:Y:S01]  /*1b210*/  IADD3 R3, -R13, 0x1, RZ ;  /* 0x000000010d037810 */ /* 0x000fe20007ffe1ff */
[----:B------:R-:W-:Y:S02]  /*1b220*/  IMAD.IADD R12, R17, 0x1, -R12 ;  /* 0x00000001110c7824 */ /* 0x000fe400078e0a0c */
        /* <DEDUP_REMOVED lines=30> */
[----:B------:R-:W-:Y:S01]  /*1b410*/  IMAD R3, R12, -0x2, R3 ;  /* 0xfffffffe0c037824 */ /* 0x000fe200078e0203 */
[----:B------:R-:W3:Y:S04]  /*1b420*/  MUFU.TANH R24, R24 ;  /* 0x0000001800187308 */ /* 0x000ee80000002400 */
[----:B------:R-:W-:-:S04]  /*1b430*/  IADD3 R16, -R4, R3, R5 ;  /* 0x0000000304107210 */ /* 0x000fc80007ffe105 */
[----:B------:R-:W4:Y:S01]  /*1b440*/  MUFU.TANH R25, R25 ;  /* 0x0000001900197308 */ /* 0x000f220000002400 */
[----:B------:R-:W-:-:S07]  /*1b450*/  LOP3.LUT R3, RZ, R6, RZ, 0x33, !PT ;  /* 0x00000006ff037212 */ /* 0x000fce00078e33ff */
        /* <DEDUP_REMOVED lines=27> */
[----:B------:R-:W1:Y:S08]  /*1b610*/  MUFU.TANH R54, R54 ;  /* 0x0000003600367308 */ /* 0x000e700000002400 */
[----:B------:R1:W1:Y:S01]  /*1b620*/  MUFU.TANH R162, R2 ;  /* 0x0000000200a27308 */ /* 0x0002620000002400 */
[----:B------:R-:W-:-:S02]  /*1b630*/  IMAD.IADD R16, R16, 0x1, R3 ;  /* 0x0000000110107824 */ /* 0x000fc400078e0203 */
[----:B------:R-:W-:Y:S02]  /*1b640*/  IMAD.IADD R21, R8, 0x1, -R13 ;  /* 0x0000000108157824 */ /* 0x000fe400078e0a0d */
[--C-:B0-----:R-:W-:Y:S02]  /*1b650*/  IMAD.IADD R6, R19, 0x1, R15.reuse ;  /* 0x0000000113067824 */ /* 0x101fe400078e020f */
[----:B------:R-:W-:Y:S01]  /*1b660*/  IMAD.IADD R3, R16, 0x1, R15 ;  /* 0x0000000110037824 */ /* 0x000fe200078e020f */
[----:B--234-:R-:W-:Y:S06]  /*1b670*/  @!P1 BRA `(.L_x_5220) ;  /* 0x0000000000489947 */ /* 0x01cfec0003800000 */
[----:B-1----:R-:W-:Y:S01]  /*1b680*/  IADD3 R2, -R4, R5, R15 ;  /* 0x0000000504027210 */ /* 0x002fe20007ffe10f */
        /* <DEDUP_REMOVED lines=9> */
.L_x_5222:
[----:B------:R-:W-:-:S13]  /*1b720*/  ISETP.NE.AND P0, PT, R9, 0x1, PT ;  /* 0x000000010900780c */ /* 0x000fda0003f05270 */
[----:B------:R-:W-:-:S05]  /*1b730*/  @P0 IMAD.HI.U32 R8, R2, R10, RZ ;  /* 0x0000000a02080227 */ /* 0x000fca00078e00ff */
[----:B------:R-:W-:-:S07]  /*1b740*/  @P0 SHF.R.U32.HI R2, RZ, R11, R8 ;  /* 0x0000000bff020219 */ /* 0x000fce0000011608 */
.L_x_5223:
[----:B------:R-:W-:Y:S05]  /*1b750*/  BSYNC B1 ;  /* 0x0000000000017941 */ /* 0x000fea0003800000 */
.L_x_5221:
[----:B------:R-:W-:-:S04]  /*1b760*/  IMAD R7, R2, R9, -R13 ;  /* 0x0000000902077224 */ /* 0x000fc800078e0a0d */
[----:B------:R-:W-:-:S05]  /*1b770*/  IMAD R2, R12, -0x2, R7 ;  /* 0xfffffffe0c027824 */ /* 0x000fca00078e0207 */
[----:B------:R-:W-:Y:S02]  /*1b780*/  VIMNMX R3, R3, R2, !PT ;  /* 0x0000000203037248 */ /* 0x000fe40007fe0100 */
[----:B------:R-:W-:-:S07]  /*1b790*/  VIADDMNMX R6, R2, R9, R6, PT ;  /* 0x0000000902067246 */ /* 0x000fce0003800106 */
.L_x_5220:
[----:B------:R-:W-:Y:S05]  /*1b7a0*/  BSYNC B0 ;  /* 0x0000000000007941 */ /* 0x000fea0003800000 */
.L_x_5219:
        /* <DEDUP_REMOVED lines=8> */
[----:B------:R-:W-:Y:S02]  /*1b830*/  ISETP.LT.OR P3, PT, R6, 0x2, P3 ;  /* 0x000000020600780c */ /* 0x000fe40001f61670 */
[----:B------:R-:W-:Y:S02]  /*1b840*/  FSEL R71, R28, -INF , !P2 ;  /* 0xff8000001c477808 */ /* 0x000fe40005000000 */
[----:B------:R-:W-:Y:S02]  /*1b850*/  ISETP.GT.AND P2, PT, R3, 0x10, !P4 ;  /* 0x000000100300780c */ /* 0x000fe40006744270 */
[----:B------:R-:W-:Y:S02]  /*1b860*/  ISETP.GE.AND P5, PT, R21, 0xa, PT ;  /* 0x0000000a1500780c */ /* 0x000fe40003fa6270 */
[----:B------:R-:W-:Y:S02]  /*1b870*/  FSEL R73, R25, -INF , !P3 ;  /* 0xff80000019497808 */ /* 0x000fe40005800000 */
[----:B------:R-:W-:-:S02]  /*1b880*/  P2R R25, PR, RZ, 0x10 ;  /* 0x00000010ff197803 */ /* 0x000fc40000000000 */
[----:B------:R-:W-:Y:S01]  /*1b890*/  ISETP.LT.OR P2, PT, R6, 0x11, P2 ;  /* 0x000000110600780c */ /* 0x000fe20001741670 */
[----:B0-----:R-:W-:Y:S01]  /*1b8a0*/  IMAD.IADD R7, R16, 0x1, R14 ;  /* 0x0000000110077824 */ /* 0x001fe200078e020e */
        /* <DEDUP_REMOVED lines=52> */
[----:B-1----:R-:W-:Y:S02]  /*1bbf0*/  P2R R2, PR, RZ, 0x40 ;  /* 0x00000040ff027803 */ /* 0x002fe40000000000 */
[----:B------:R-:W-:-:S04]  /*1bc00*/  ISETP.GT.AND P6, PT, R3, RZ, !P6 ;  /* 0x000000ff0300720c */ /* 0x000fc800077c4270 */
[----:B------:R-:W-:-:S04]  /*1bc10*/  ISETP.LT.OR P6, PT, R6, 0x1, P6 ;  /* 0x000000010600780c */ /* 0x000fc800037c1670 */
[----:B------:R-:W-:Y:S02]  /*1bc20*/  FSEL R59, R24, -INF , !P6 ;  /* 0xff800000183b7808 */ /* 0x000fe40007000000 */
[----:B------:R-:W-:-:S04]  /*1bc30*/  ISETP.GE.AND P6, PT, R21, 0x3a, PT ;  /* 0x0000003a1500780c */ /* 0x000fc80003fc6270 */
[----:B------:R-:W-:Y:S02]  /*1bc40*/  P2R R21, PR, RZ, 0x40 ;  /* 0x00000040ff157803 */ /* 0x000fe40000000000 */
[----:B------:R-:W-:-:S04]  /*1bc50*/  ISETP.GT.AND P6, PT, R3, 0x39, !P6 ;  /* 0x000000390300780c */ /* 0x000fc800077c4270 */
[----:B------:R-:W-:Y:S01]  /*1bc60*/  ISETP.LT.OR P6, PT, R6, 0x3a, P6 ;  /* 0x0000003a0600780c */ /* 0x000fe200037c1670 */
[----:B------:R-:W-:-:S03]  /*1bc70*/  IMAD.IADD R6, R19, 0x1, R14 ;  /* 0x0000000113067824 */ /* 0x000fc600078e020e */
        /* <DEDUP_REMOVED lines=13> */
.L_x_5227:
[----:B------:R-:W-:-:S13]  /*1bd50*/  ISETP.NE.AND P6, PT, R9, 0x1, PT ;  /* 0x000000010900780c */ /* 0x000fda0003fc5270 */
[----:B------:R-:W-:-:S05]  /*1bd60*/  @P6 IMAD.HI.U32 R10, R4, R10, RZ ;  /* 0x0000000a040a6227 */ /* 0x000fca00078e00ff */
[----:B------:R-:W-:-:S07]  /*1bd70*/  @P6 SHF.R.U32.HI R4, RZ, R11, R10 ;  /* 0x0000000bff046219 */ /* 0x000fce000001160a */
.L_x_5228:
[----:B------:R-:W-:Y:S05]  /*1bd80*/  BSYNC B1 ;  /* 0x0000000000017941 */ /* 0x000fea0003800000 */
.L_x_5226:
[----:B------:R-:W-:-:S04]  /*1bd90*/  IMAD R3, R4, R9, -R13 ;  /* 0x0000000904037224 */ /* 0x000fc800078e0a0d */
[----:B------:R-:W-:-:S05]  /*1bda0*/  IMAD R12, R12, -0x2, R3 ;  /* 0xfffffffe0c0c7824 */ /* 0x000fca00078e0203 */
[----:B------:R-:W-:Y:S02]  /*1bdb0*/  VIADDMNMX R6, R12, R9, R6, PT ;  /* 0x000000090c067246 */ /* 0x000fe40003800106 */
[----:B------:R-:W-:-:S07]  /*1bdc0*/  VIMNMX R7, R7, R12, !PT ;  /* 0x0000000c07077248 */ /* 0x000fce0007fe0100 */
.L_x_5225:
[----:B------:R-:W-:Y:S05]  /*1bdd0*/  BSYNC B0 ;  /* 0x0000000000007941 */ /* 0x000fea0003800000 */
.L_x_5224:
[C---:B------:R-:W-:Y:S01]  /*1bde0*/  ISETP.GT.AND P1, PT, R7.reuse, 0x8, !P1 ;  /* 0x000000080700780c */ /* 0x040fe20004f24270 */
[----:B------:R-:W2:Y:S01]  /*1bdf0*/  LDL.64 R10, [R1+0x1f0] ;  /* 0x0001f000010a7983 */ /* 0x000ea20000100a00 */
[----:B------:R-:W-:Y:S02]  /*1be00*/  ISETP.GT.AND P0, PT, R7, 0x1, !P0 ;  /* 0x000000010700780c */ /* 0x000fe40004704270 */
[C---:B------:R-:W-:Y:S01]  /*1be10*/  ISETP.LT.OR P1, PT, R6.reuse, 0x9, P1 ;  /* 0x000000090600780c */ /* 0x040fe20000f21670 */
[----:B------:R-:W3:Y:S01]  /*1be20*/  LDL.64 R12, [R1+0xb8] ;  /* 0x0000b800010c7983 */ /* 0x000ee20000100a00 */
[----:B------:R-:W-:Y:S02]  /*1be30*/  ISETP.LT.OR P0, PT, R6, 0x2, P0 ;  /* 0x000000020600780c */ /* 0x000fe40000701670 */
[----:B------:R-:W-:Y:S02]  /*1be40*/  FSEL R159, R159, -INF , !P1 ;  /* 0xff8000009f9f7808 */ /* 0x000fe40004800000 */
[----:B------:R-:W-:-:S02]  /*1be50*/  ISETP.NE.AND P1, PT, R25, RZ, PT ;  /* 0x000000ff1900720c */ /* 0x000fc40003f25270 */
[----:B------:R-:W4:Y:S01]  /*1be60*/  LDL.64 R24, [R1+0x1e0] ;  /* 0x0001e00001187983 */ /* 0x000f220000100a00 */
[----:B------:R-:W-:Y:S02]  /*1be70*/  FSEL R151, R27, -INF , !P0 ;  /* 0xff8000001b977808 */ /* 0x000fe40004000000 */
[----:B------:R-:W-:Y:S02]  /*1be80*/  ISETP.NE.AND P0, PT, R8, RZ, PT ;  /* 0x000000ff0800720c */ /* 0x000fe40003f05270 */
[----:B------:R-:W-:Y:S01]  /*1be90*/  ISETP.NE.AND P6, PT, R29, RZ, PT ;  /* 0x000000ff1d00720c */ /* 0x000fe20003fc5270 */
[----:B------:R-:W5:Y:S01]  /*1bea0*/  LDL R8, [R1+0x200] ;  /* 0x0002000001087983 */ /* 0x000f620000100800 */
[----:B------:R-:W-:-:S04]  /*1beb0*/  ISETP.GT.AND P0, PT, R7, 0x9, !P0 ;  /* 0x000000090700780c */ /* 0x000fc80004704270 */
[----:B------:R-:W-:-:S04]  /*1bec0*/  ISETP.LT.OR P0, PT, R6, 0xa, P0 ;  /* 0x0000000a0600780c */ /* 0x000fc80000701670 */
[----:B------:R-:W-:Y:S02]  /*1bed0*/  FSEL R163, R31, -INF , !P0 ;  /* 0xff8000001fa37808 */ /* 0x000fe40004000000 */
[----:B------:R-:W-:Y:S02]  /*1bee0*/  ISETP.GT.AND P0, PT, R7, 0x10, !P1 ;  /* 0x000000100700780c */ /* 0x000fe40004f04270 */
[----:B------:R-:W-:Y:S02]  /*1bef0*/  ISETP.NE.AND P1, PT, R33, RZ, PT ;  /* 0x000000ff2100720c */ /* 0x000fe40003f25270 */
        /* <DEDUP_REMOVED lines=10> */
[C---:B------:R-:W-:Y:S02]  /*1bfa0*/  ISETP.GT.AND P0, PT, R7.reuse, 0x19, !P6 ;  /* 0x000000190700780c */ /* 0x040fe40007704270 */
[C---:B------:R-:W-:Y:S02]  /*1bfb0*/  ISETP.GT.AND P1, PT, R7.reuse, 0x28, !P1 ;  /* 0x000000280700780c */ /* 0x040fe40004f24270 */
[----:B------:R-:W-:Y:S02]  /*1bfc0*/  ISETP.LT.OR P0, PT, R6, 0x1a, P0 ;  /* 0x0000001a0600780c */ /* 0x000fe40000701670 */
[----:B------:R-:W-:Y:S02]  /*1bfd0*/  ISETP.GT.AND P2, PT, R7, 0x29, !P2 ;  /* 0x000000290700780c */ /* 0x000fe40005744270 */
[----:B------:R-:W-:-:S02]  /*1bfe0*/  FSEL R154, R39, -INF , !P0 ;  /* 0xff800000279a7808 */ /* 0x000fc40004000000 */
[----:B------:R-:W-:Y:S02]  /*1bff0*/  ISETP.NE.AND P0, PT, R30, RZ, PT ;  /* 0x000000ff1e00720c */ /* 0x000fe40003f05270 */
[C---:B------:R-:W-:Y:S02]  /*1c000*/  ISETP.GT.AND P3, PT, R7.reuse, 0x30, !P3 ;  /* 0x000000300700780c */ /* 0x040fe40005f64270 */
[C---:B------:R-:W-:Y:S02]  /*1c010*/  ISETP.GT.AND P0, PT, R7.reuse, 0x20, !P0 ;  /* 0x000000200700780c */ /* 0x040fe40004704270 */
[----:B------:R-:W-:Y:S02]  /*1c020*/  ISETP.GT.AND P4, PT, R7, 0x31, !P4 ;  /* 0x000000310700780c */ /* 0x000fe40006784270 */
[----:B------:R-:W-:Y:S02]  /*1c030*/  ISETP.LT.OR P0, PT, R6, 0x21, P0 ;  /* 0x000000210600780c */ /* 0x000fe40000701670 */
[----:B------:R-:W-:-:S02]  /*1c040*/  ISETP.NE.AND P6, PT, R21, RZ, PT ;  /* 0x000000ff1500720c */ /* 0x000fc40003fc5270 */
[----:B------:R-:W-:Y:S02]  /*1c050*/  FSEL R153, R42, -INF , !P0 ;  /* 0xff8000002a997808 */ /* 0x000fe40004000000 */
[----:B------:R-:W-:-:S04]  /*1c060*/  ISETP.NE.AND P0, PT, R2, RZ, PT ;  /* 0x000000ff0200720c */ /* 0x000fc80003f05270 */
[----:B------:R-:W-:-:S04]  /*1c070*/  ISETP.GT.AND P0, PT, R7, RZ, !P0 ;  /* 0x000000ff0700720c */ /* 0x000fc80004704270 */
[----:B------:R-:W-:-:S04]  /*1c080*/  ISETP.LT.OR P0, PT, R6, 0x1, P0 ;  /* 0x000000010600780c */ /* 0x000fc80000701670 */
[----:B------:R-:W-:Y:S02]  /*1c090*/  FSEL R18, R18, -INF , !P0 ;  /* 0xff80000012127808 */ /* 0x000fe40004000000 */
[----:B------:R-:W-:-:S04]  /*1c0a0*/  ISETP.NE.AND P0, PT, R32, RZ, PT ;  /* 0x000000ff2000720c */ /* 0x000fc80003f05270 */
[----:B------:R-:W-:-:S04]  /*1c0b0*/  ISETP.GT.AND P0, PT, R7, 0x21, !P0 ;  /* 0x000000210700780c */ /* 0x000fc80004704270 */
[C---:B------:R-:W-:Y:S02]  /*1c0c0*/  ISETP.LT.OR P0, PT, R6.reuse, 0x22, P0 ;  /* 0x000000220600780c */ /* 0x040fe40000701670 */
[C---:B------:R-:W-:Y:S02]  /*1c0d0*/  ISETP.LT.OR P1, PT, R6.reuse, 0x29, P1 ;  /* 0x000000290600780c */ /* 0x040fe40000f21670 */
[----:B------:R-:W-:Y:S02]  /*1c0e0*/  FSEL R166, R43, -INF , !P0 ;  /* 0xff8000002ba67808 */ /* 0x000fe40004000000 */
[----:B------:R-:W-:Y:S02]  /*1c0f0*/  ISETP.LT.OR P2, PT, R6, 0x2a, P2 ;  /* 0x0000002a0600780c */ /* 0x000fe40001741670 */
[----:B------:R-:W-:Y:S02]  /*1c100*/  FSEL R167, R46, -INF , !P1 ;  /* 0xff8000002ea77808 */ /* 0x000fe40004800000 */
[----:B------:R-:W-:-:S02]  /*1c110*/  ISETP.LT.OR P3, PT, R6, 0x31, P3 ;  /* 0x000000310600780c */ /* 0x000fc40001f61670 */
[----:B------:R-:W-:Y:S02]  /*1c120*/  FSEL R171, R47, -INF , !P2 ;  /* 0xff8000002fab7808 */ /* 0x000fe40005000000 */
[C---:B------:R-:W-:Y:S02]  /*1c130*/  ISETP.GT.AND P5, PT, R7.reuse, 0x38, !P5 ;  /* 0x000000380700780c */ /* 0x040fe40006fa4270 */
[----:B------:R-:W-:Y:S02]  /*1c140*/  ISETP.LT.OR P4, PT, R6, 0x32, P4 ;  /* 0x000000320600780c */ /* 0x000fe40002781670 */
[----:B------:R-:W-:Y:S02]  /*1c150*/  FSEL R170, R50, -INF , !P3 ;  /* 0xff80000032aa7808 */ /* 0x000fe40005800000 */
[----:B------:R-:W-:Y:S02]  /*1c160*/  ISETP.GT.AND P6, PT, R7, 0x39, !P6 ;  /* 0x000000390700780c */ /* 0x000fe400077c4270 */
[----:B------:R-:W-:-:S02]  /*1c170*/  ISETP.LT.OR P5, PT, R6, 0x39, P5 ;  /* 0x000000390600780c */ /* 0x000fc40002fa1670 */
[----:B------:R-:W-:Y:S02]  /*1c180*/  FSEL R168, R51, -INF , !P4 ;  /* 0xff80000033a87808 */ /* 0x000fe40006000000 */
[----:B------:R-:W-:Y:S02]  /*1c190*/  ISETP.LT.OR P6, PT, R6, 0x3a, P6 ;  /* 0x0000003a0600780c */ /* 0x000fe400037c1670 */
[----:B------:R-:W-:Y:S02]  /*1c1a0*/  FSEL R169, R54, -INF , !P5 ;  /* 0xff80000036a97808 */ /* 0x000fe40006800000 */
[----:B------:R-:W-:Y:S02]  /*1c1b0*/  FSEL R162, R162, -INF , !P6 ;  /* 0xff800000a2a27808 */ /* 0x000fe40007000000 */
[----:B----4-:R-:W-:-:S04]  /*1c1c0*/  FMNMX.FTZ R2, R59, R24, !PT ;  /* 0x000000183b027209 */ /* 0x010fc80007810000 */
[----:B------:R-:W-:Y:S02]  /*1c1d0*/  FMNMX.FTZ R3, R73, R2, !PT ;  /* 0x0000000249037209 */ /* 0x000fe40007810000 */
[----:B------:R-:W-:Y:S02]  /*1c1e0*/  FMNMX.FTZ R2, R18, R25, !PT ;  /* 0x0000001912027209 */ /* 0x000fe40007810000 */
[----:B------:R-:W-:Y:S02]  /*1c1f0*/  FMNMX.FTZ R3, R71, R3, !PT ;  /* 0x0000000347037209 */ /* 0x000fe40007810000 */
[----:B------:R-:W-:Y:S02]  /*1c200*/  FMNMX.FTZ R2, R151, R2, !PT ;  /* 0x0000000297027209 */ /* 0x000fe40007810000 */
[----:B------:R-:W-:Y:S02]  /*1c210*/  FMNMX.FTZ R3, R17, R3, !PT ;  /* 0x0000000311037209 */ /* 0x000fe40007810000 */
[----:B------:R-:W-:-:S02]  /*1c220*/  FMNMX.FTZ R2, R159, R2, !PT ;  /* 0x000000029f027209 */ /* 0x000fc40007810000 */
        /* <DEDUP_REMOVED lines=23> */
[----:B------:R-:W-:-:S03]  /*1c3a0*/  FMNMX.FTZ R3, R169, R4, !PT ;  /* 0x00000004a9037209 */ /* 0x000fc60007810000 */
[----:B------:R-:W0:Y:S01]  /*1c3b0*/  SHFL.BFLY PT, R5, R2, 0x2, 0x1f ;  /* 0x0c401f0002057f89 */ /* 0x000e2200000e0000 */
[----:B------:R-:W-:-:S05]  /*1c3c0*/  FMNMX.FTZ R3, R162, R3, !PT ;  /* 0x00000003a2037209 */ /* 0x000fca0007810000 */
[----:B------:R-:W-:Y:S04]  /*1c3d0*/  STL.64 [R1+0x1e0], R2 ;  /* 0x0001e00201007387 */ /* 0x000fe80000100a00 */
[----:B------:R-:W4:Y:S01]  /*1c3e0*/  LDL R16, [R1+0x1e4] ;  /* 0x0001e40001107983 */ /* 0x000f220000100800 */
[----:B0-----:R-:W-:-:S05]  /*1c3f0*/  FMNMX.FTZ R4, R2, R5, !PT ;  /* 0x0000000502047209 */ /* 0x001fca0007810000 */
[----:B------:R-:W0:Y:S02]  /*1c400*/  SHFL.BFLY PT, R5, R4, 0x1, 0x1f ;  /* 0x0c201f0004057f89 */ /* 0x000e2400000e0000 */
[----:B0-----:R-:W-:-:S05]  /*1c410*/  FMNMX.FTZ R6, R4, R5, !PT ;  /* 0x0000000504067209 */ /* 0x001fca0007810000 */
[----:B------:R-:W-:Y:S04]  /*1c420*/  STL [R1+0x1e0], R6 ;  /* 0x0001e00601007387 */ /* 0x000fe80000100800 */
[----:B------:R-:W2:Y:S04]  /*1c430*/  LDL R7, [R1+0x1e0] ;  /* 0x0001e00001077983 */ /* 0x000ea80000100800 */
[----:B----4-:R-:W0:Y:S02]  /*1c440*/  SHFL.BFLY PT, R5, R16, 0x2, 0x1f ;  /* 0x0c401f0010057f89 */ /* 0x010e2400000e0000 */
[----:B0-----:R-:W-:-:S05]  /*1c450*/  FMNMX.FTZ R5, R5, R16, !PT ;  /* 0x0000001005057209 */ /* 0x001fca0007810000 */
[----:B------:R-:W0:Y:S01]  /*1c460*/  SHFL.BFLY PT, R2, R5, 0x1, 0x1f ;  /* 0x0c201f0005027f89 */ /* 0x000e2200000e0000 */
[----:B--2---:R-:W-:Y:S02]  /*1c470*/  FSETP.NEU.FTZ.AND P0, PT, R7, -INF , PT ;  /* 0xff8000000700780b */ /* 0x004fe40003f1d000 */
[----:B0-----:R-:W-:Y:S02]  /*1c480*/  FMNMX.FTZ R2, R5, R2, !PT ;  /* 0x0000000205027209 */ /* 0x001fe40007810000 */
[----:B------:R-:W-:Y:S02]  /*1c490*/  FSEL R3, R7, RZ, P0 ;  /* 0x000000ff07037208 */ /* 0x000fe40000000000 */
[----:B------:R-:W-:-:S04]  /*1c4a0*/  FSETP.NEU.FTZ.AND P0, PT, R2, -INF , PT ;  /* 0xff8000000200780b */ /* 0x000fc80003f1d000 */
[----:B------:R-:W-:Y:S01]  /*1c4b0*/  FSEL R4, R2, RZ, P0 ;  /* 0x000000ff02047208 */ /* 0x000fe20000000000 */
[----:B------:R-:W-:-:S04]  /*1c4c0*/  FADD.FTZ R3, R24, -R3 ;  /* 0x8000000318037221 */ /* 0x000fc80000010000 */
[----:B------:R-:W-:Y:S01]  /*1c4d0*/  FADD.FTZ R25, R25, -R4 ;  /* 0x8000000419197221 */ /* 0x000fe20000010000 */
[----:B-----5:R-:W-:-:S03]  /*1c4e0*/  FMUL.FTZ R3, R3, R8 ;  /* 0x0000000803037220 */ /* 0x020fc60000410000 */
[----:B------:R-:W-:Y:S01]  /*1c4f0*/  FMUL.FTZ R25, R8, R25 ;  /* 0x0000001908197220 */ /* 0x000fe20000410000 */
[----:B------:R-:W0:Y:S08]  /*1c500*/  MUFU.EX2 R173, R3 ;  /* 0x0000000300ad7308 */ /* 0x000e300000000800 */
[----:B------:R-:W1:Y:S01]  /*1c510*/  MUFU.EX2 R174, R25 ;  /* 0x0000001900ae7308 */ /* 0x000e620000000800 */
[----:B------:R2:W-:Y:S01]  /*1c520*/  STL [R1+0x1e4], R2 ;  /* 0x0001e40201007387 */ /* 0x0005e20000100800 */
[----:B0-----:R-:W-:Y:S01]  /*1c530*/  FMUL.FTZ R10, R173, R10 ;  /* 0x0000000aad0a7220 */ /* 0x001fe20000410000 */
[----:B-1----:R-:W-:-:S05]  /*1c540*/  FMUL.FTZ R11, R11, R174 ;  /* 0x000000ae0b0b7220 */ /* 0x002fca0000410000 */
[----:B------:R2:W-:Y:S04]  /*1c550*/  STL.64 [R1+0x1f0], R10 ;  /* 0x0001f00a01007387 */ /* 0x0005e80000100a00 */
[----:B---3--:R-:W3:Y:S01]  /*1c560*/  LD.E R4, desc[UR36][R12.64+0x4] ;  /* 0x000004240c047980 */ /* 0x008ee2000c101900 */
        /* <DEDUP_REMOVED lines=12> */
.L_x_5230:
[----:B------:R-:W-:Y:S05]  /*1c630*/  BSYNC B0 ;  /* 0x0000000000007941 */ /* 0x000fea0003800000 */
.L_x_5229:
        /* <DEDUP_REMOVED lines=9> */
.L_x_5232:
[----:B------:R-:W-:Y:S05]  /*1c6d0*/  BSYNC B0 ;  /* 0x0000000000007941 */ /* 0x000fea0003800000 */
.L_x_5231:
[----:B------:R-:W2:Y:S04]  /*1c6e0*/  LDL R175, [R1+0x200] ;  /* 0x0002000001af7983 */ /* 0x000ea80000100800 */
[----:B------:R-:W2:Y:S04]  /*1c6f0*/  LDL.64 R6, [R1+0x1e0] ;  /* 0x0001e00001067983 */ /* 0x000ea80000100a00 */
[----:B------:R-:W3:Y:S04]  /*1c700*/  LDL.64 R98, [R1+0x1f0] ;  /* 0x0001f00001627983 */ /* 0x000ee80000100a00 */
[----:B------:R-:W4:Y:S04]  /*1c710*/  LDL.64 R62, [R1+0x210] ;  /* 0x00021000013e7983 */ /* 0x000f280000100a00 */
[----:B------:R-:W4:Y:S04]  /*1c720*/  LDL.64 R20, [R1+0x230] ;  /* 0x0002300001147983 */ /* 0x000f280000100a00 */
[----:B------:R-:W4:Y:S04]  /*1c730*/  LDL.64 R130, [R1+0x358] ;  /* 0x0003580001827983 */ /* 0x000f280000100a00 */
[----:B0-----:R-:W4:Y:S04]  /*1c740*/  LDL.64 R2, [R1+0x400] ;  /* 0x0004000001027983 */ /* 0x001f280000100a00 */
        /* <DEDUP_REMOVED lines=45> */
[CC--:B--2---:R-:W-:Y:S01]  /*1ca20*/  FMUL.FTZ R4, R6.reuse, R175.reuse ;  /* 0x000000af06047220 */ /* 0x0c4fe20000410000 */
[----:B------:R-:W-:Y:S01]  /*1ca30*/  FSETP.NEU.FTZ.AND P0, PT, R6, -INF , PT ;  /* 0xff8000000600780b */ /* 0x000fe20003f1d000 */
[----:B------:R-:W-:-:S03]  /*1ca40*/  FMUL.FTZ R142, R7, R175 ;  /* 0x000000af078e7220 */ /* 0x000fc60000410000 */
[----:B------:R-:W-:Y:S02]  /*1ca50*/  FSEL R4, R4, RZ, P0 ;  /* 0x000000ff04047208 */ /* 0x000fe40000000000 */
[----:B------:R-:W-:-:S04]  /*1ca60*/  FSETP.NEU.FTZ.AND P0, PT, R7, -INF , PT ;  /* 0xff8000000700780b */ /* 0x000fc80003f1d000 */
[----:B------:R-:W-:Y:S01]  /*1ca70*/  FSEL R176, R142, RZ, P0 ;  /* 0x000000ff8eb07208 */ /* 0x000fe20000000000 */
        /* <DEDUP_REMOVED lines=34> */
[----:B------:R-:W-:Y:S01]  /*1cca0*/  MUFU.EX2 R19, R19 ;  /* 0x0000001300137308 */ /* 0x000fe20000000800 */
[----:B------:R-:W-:-:S07]  /*1ccb0*/  FFMA.FTZ R159, R159, R175, -R176 ;  /* 0x000000af9f9f7223 */ /* 0x000fce00000108b0 */
[----:B------:R-:W3:Y:S01]  /*1ccc0*/  MUFU.EX2 R18, R18 ;  /* 0x0000001200127308 */ /* 0x000ee20000000800 */
[----:B------:R-:W-:-:S07]  /*1ccd0*/  FFMA.FTZ R161, R161, R175, -R176 ;  /* 0x000000afa1a17223 */ /* 0x000fce00000108b0 */
[----:B------:R-:W0:Y:S08]  /*1cce0*/  MUFU.EX2 R157, R157 ;  /* 0x0000009d009d7308 */ /* 0x000e300000000800 */
[----:B------:R-:W1:Y:S08]  /*1ccf0*/  MUFU.EX2 R156, R156 ;  /* 0x0000009c009c7308 */ /* 0x000e700000000800 */
[----:B------:R3:W-:Y:S01]  /*1cd00*/  MUFU.EX2 R7, R16 ;  /* 0x0000001000077308 */ /* 0x0007e20000000800 */
[-CC-:B------:R-:W-:Y:S01]  /*1cd10*/  FFMA.FTZ R14, R14, R175.reuse, -R176.reuse ;  /* 0x000000af0e0e7223 */ /* 0x180fe200000108b0 */
[----:B---3--:R-:W-:-:S06]  /*1cd20*/  FFMA.FTZ R16, R163, R175, -R176 ;  /* 0x000000afa3107223 */ /* 0x008fcc00000108b0 */
[----:B------:R-:W3:Y:S01]  /*1cd30*/  MUFU.EX2 R159, R159 ;  /* 0x0000009f009f7308 */ /* 0x000ee20000000800 */
[----:B------:R-:W-:-:S07]  /*1cd40*/  FFMA.FTZ R164, R154, R175, -R176 ;  /* 0x000000af9aa47223 */ /* 0x000fce00000108b0 */
[----:B------:R-:W3:Y:S01]  /*1cd50*/  MUFU.EX2 R158, R158 ;  /* 0x0000009e009e7308 */ /* 0x000ee20000000800 */
[----:B------:R-:W-:Y:S01]  /*1cd60*/  FADD.FTZ R154, R18, R99 ;  /* 0x00000063129a7221 */ /* 0x000fe20000010000 */
[----:B------:R-:W-:-:S06]  /*1cd70*/  FFMA.FTZ R163, R155, R175, -R176 ;  /* 0x000000af9ba37223 */ /* 0x000fcc00000108b0 */
[----:B------:R-:W3:Y:S01]  /*1cd80*/  MUFU.EX2 R16, R16 ;  /* 0x0000001000107308 */ /* 0x000ee20000000800 */
[----:B------:R-:W-:-:S07]  /*1cd90*/  FADD.FTZ R99, R19, R98 ;  /* 0x0000006213637221 */ /* 0x000fce0000010000 */
[----:B------:R-:W4:Y:S01]  /*1cda0*/  MUFU.EX2 R17, R17 ;  /* 0x0000001100117308 */ /* 0x000f220000000800 */
[----:B0-----:R-:W-:Y:S01]  /*1cdb0*/  FADD.FTZ R154, R157, R154 ;  /* 0x0000009a9d9a7221 */ /* 0x001fe20000010000 */
[----:B-1----:R-:W-:-:S06]  /*1cdc0*/  FADD.FTZ R99, R156, R99 ;  /* 0x000000639c637221 */ /* 0x002fcc0000010000 */
[----:B------:R-:W0:Y:S01]  /*1cdd0*/  MUFU.EX2 R161, R161 ;  /* 0x000000a100a17308 */ /* 0x000e220000000800 */
[----:B------:R-:W-:-:S07]  /*1cde0*/  FFMA.FTZ R165, R153, R175, -R176 ;  /* 0x000000af99a57223 */ /* 0x000fce00000108b0 */
[----:B------:R-:W1:Y:S01]  /*1cdf0*/  MUFU.EX2 R160, R160 ;  /* 0x000000a000a07308 */ /* 0x000e620000000800 */
[----:B---3--:R-:W-:Y:S01]  /*1ce00*/  FADD.FTZ R153, R159, R154 ;  /* 0x0000009a9f997221 */ /* 0x008fe20000010000 */
[----:B------:R-:W-:-:S06]  /*1ce10*/  FADD.FTZ R98, R158, R99 ;  /* 0x000000639e627221 */ /* 0x000fcc0000010000 */
[----:B------:R-:W3:Y:S08]  /*1ce20*/  MUFU.EX2 R14, R14 ;  /* 0x0000000e000e7308 */ /* 0x000ef00000000800 */
[----:B------:R-:W3:Y:S01]  /*1ce30*/  MUFU.EX2 R15, R15 ;  /* 0x0000000f000f7308 */ /* 0x000ee20000000800 */
[----:B------:R-:W-:Y:S01]  /*1ce40*/  FADD.FTZ R154, R16, R153 ;  /* 0x00000099109a7221 */ /* 0x000fe20000010000 */
[----:B------:R-:W-:-:S06]  /*1ce50*/  FFMA.FTZ R166, R166, R175, -R176 ;  /* 0x000000afa6a67223 */ /* 0x000fcc00000108b0 */
[----:B------:R-:W3:Y:S01]  /*1ce60*/  MUFU.EX2 R163, R163 ;  /* 0x000000a300a37308 */ /* 0x000ee20000000800 */
[----:B----4-:R-:W-:-:S07]  /*1ce70*/  FADD.FTZ R99, R17, R98 ;  /* 0x0000006211637221 */ /* 0x010fce0000010000 */
[----:B------:R-:W4:Y:S01]  /*1ce80*/  MUFU.EX2 R12, R12 ;  /* 0x0000000c000c7308 */ /* 0x000f220000000800 */
[----:B0-----:R-:W-:Y:S01]  /*1ce90*/  FADD.FTZ R155, R161, R154 ;  /* 0x0000009aa19b7221 */ /* 0x001fe20000010000 */
[----:B------:R-:W-:-:S06]  /*1cea0*/  FFMA.FTZ R167, R167, R175, -R176 ;  /* 0x000000afa7a77223 */ /* 0x000fcc00000108b0 */
[----:B------:R-:W0:Y:S01]  /*1ceb0*/  MUFU.EX2 R164, R164 ;  /* 0x000000a400a47308 */ /* 0x000e220000000800 */
[----:B-1----:R-:W-:-:S07]  /*1cec0*/  FADD.FTZ R98, R160, R99 ;  /* 0x00000063a0627221 */ /* 0x002fce0000010000 */
[----:B------:R-:W1:Y:S01]  /*1ced0*/  MUFU.EX2 R13, R13 ;  /* 0x0000000d000d7308 */ /* 0x000e620000000800 */
[----:B---3--:R-:W-:Y:S01]  /*1cee0*/  FADD.FTZ R154, R14, R155 ;  /* 0x0000009b0e9a7221 */ /* 0x008fe20000010000 */
[----:B------:R-:W-:-:S06]  /*1cef0*/  FFMA.FTZ R172, R171, R175, -R176 ;  /* 0x000000afabac7223 */ /* 0x000fcc00000108b0 */
[----:B------:R-:W3:Y:S01]  /*1cf00*/  MUFU.EX2 R165, R165 ;  /* 0x000000a500a57308 */ /* 0x000ee20000000800 */
[----:B------:R-:W-:-:S07]  /*1cf10*/  FADD.FTZ R99, R15, R98 ;  /* 0x000000620f637221 */ /* 0x000fce0000010000 */
[----:B------:R-:W3:Y:S01]  /*1cf20*/  MUFU.EX2 R10, R10 ;  /* 0x0000000a000a7308 */ /* 0x000ee20000000800 */
[----:B------:R-:W-:Y:S01]  /*1cf30*/  FADD.FTZ R155, R163, R154 ;  /* 0x0000009aa39b7221 */ /* 0x000fe20000010000 */
[----:B------:R-:W-:-:S06]  /*1cf40*/  FFMA.FTZ R153, R170, R175, -R176 ;  /* 0x000000afaa997223 */ /* 0x000fcc00000108b0 */
[----:B------:R-:W3:Y:S01]  /*1cf50*/  MUFU.EX2 R166, R166 ;  /* 0x000000a600a67308 */ /* 0x000ee20000000800 */
[----:B----4-:R-:W-:-:S07]  /*1cf60*/  FADD.FTZ R98, R12, R99 ;  /* 0x000000630c627221 */ /* 0x010fce0000010000 */
[----:B------:R-:W4:Y:S01]  /*1cf70*/  MUFU.EX2 R11, R11 ;  /* 0x0000000b000b7308 */ /* 0x000f220000000800 */
[----:B0-----:R-:W-:Y:S01]  /*1cf80*/  FADD.FTZ R154, R164, R155 ;  /* 0x0000009ba49a7221 */ /* 0x001fe20000010000 */
[----:B-1----:R-:W-:Y:S01]  /*1cf90*/  FADD.FTZ R99, R13, R98 ;  /* 0x000000620d637221 */ /* 0x002fe20000010000 */
[-CC-:B------:R-:W-:Y:S01]  /*1cfa0*/  FFMA.FTZ R168, R168, R175.reuse, -R176.reuse ;  /* 0x000000afa8a87223 */ /* 0x180fe200000108b0 */
[----:B------:R-:W-:Y:S01]  /*1cfb0*/  FFMA.FTZ R169, R169, R175, -R176 ;  /* 0x000000afa9a97223 */ /* 0x000fe200000108b0 */
[C---:B------:R-:W-:Y:S01]  /*1cfc0*/  FMUL.FTZ R63, R173.reuse, R63 ;  /* 0x0000003fad3f7220 */ /* 0x040fe20000410000 */
[C---:B------:R-:W-:Y:S01]  /*1cfd0*/  FMUL.FTZ R62, R173.reuse, R62 ;  /* 0x0000003ead3e7220 */ /* 0x040fe20000410000 */
[----:B------:R-:W-:Y:S01]  /*1cfe0*/  FMUL.FTZ R21, R173, R21 ;  /* 0x00000015ad157220 */ /* 0x000fe20000410000 */
[----:B------:R-:W0:Y:S08]  /*1cff0*/  MUFU.EX2 R167, R167 ;  /* 0x000000a700a77308 */ /* 0x000e300000000800 */
[----:B------:R-:W1:Y:S01]  /*1d000*/  MUFU.EX2 R9, R9 ;  /* 0x0000000900097308 */ /* 0x000e620000000800 */
[----:B---3--:R-:W-:Y:S01]  /*1d010*/  FADD.FTZ R155, R165, R154 ;  /* 0x0000009aa59b7221 */ /* 0x008fe20000010000 */
[----:B------:R-:W-:Y:S01]  /*1d020*/  FADD.FTZ R98, R10, R99 ;  /* 0x000000630a627221 */ /* 0x000fe20000010000 */
[C---:B------:R-:W-:Y:S01]  /*1d030*/  FMUL.FTZ R20, R173.reuse, R20 ;  /* 0x00000014ad147220 */ /* 0x040fe20000410000 */
[C---:B------:R-:W-:Y:S01]  /*1d040*/  FMUL.FTZ R131, R174.reuse, R131 ;  /* 0x00000083ae837220 */ /* 0x040fe20000410000 */
[C---:B------:R-:W-:Y:S01]  /*1d050*/  FMUL.FTZ R130, R174.reuse, R130 ;  /* 0x00000082ae827220 */ /* 0x040fe20000410000 */
[----:B------:R-:W-:Y:S01]  /*1d060*/  FMUL.FTZ R177, R173, R3 ;  /* 0x00000003adb17220 */ /* 0x000fe20000410000 */
[----:B------:R-:W-:Y:S01]  /*1d070*/  FMUL.FTZ R67, R174, R67 ;  /* 0x00000043ae437220 */ /* 0x000fe20000410000 */
[----:B------:R-:W3:Y:S08]  /*1d080*/  MUFU.EX2 R172, R172 ;  /* 0x000000ac00ac7308 */ /* 0x000ef00000000800 */
[----:B------:R-:W3:Y:S01]  /*1d090*/  MUFU.EX2 R8, R8 ;  /* 0x0000000800087308 */ /* 0x000ee20000000800 */
[----:B------:R-:W-:Y:S01]  /*1d0a0*/  FADD.FTZ R154, R166, R155 ;  /* 0x0000009ba69a7221 */ /* 0x000fe20000010000 */
[----:B----4-:R-:W-:Y:S01]  /*1d0b0*/  FADD.FTZ R98, R11, R98 ;  /* 0x000000620b627221 */ /* 0x010fe20000010000 */
[----:B------:R-:W-:Y:S01]  /*1d0c0*/  FMUL.FTZ R66, R174, R66 ;  /* 0x00000042ae427220 */ /* 0x000fe20000410000 */
[C---:B------:R-:W-:Y:S01]  /*1d0d0*/  FMUL.FTZ R65, R173.reuse, R65 ;  /* 0x00000041ad417220 */ /* 0x040fe20000410000 */
[C---:B------:R-:W-:Y:S01]  /*1d0e0*/  FMUL.FTZ R64, R173.reuse, R64 ;  /* 0x00000040ad407220 */ /* 0x040fe20000410000 */
[C---:B------:R-:W-:Y:S01]  /*1d0f0*/  FMUL.FTZ R25, R173.reuse, R25 ;  /* 0x00000019ad197220 */ /* 0x040fe20000410000 */
[----:B------:R-:W-:Y:S01]  /*1d100*/  FMUL.FTZ R24, R173, R24 ;  /* 0x00000018ad187220 */ /* 0x000fe20000410000 */
[----:B------:R-:W4:Y:S01]  /*1d110*/  MUFU.EX2 R153, R153 ;  /* 0x0000009900997308 */ /* 0x000f220000000800 */
[----:B------:R-:W-:-:S07]  /*1d120*/  FFMA.FTZ R170, R162, R175, -R176 ;  /* 0x000000afa2aa7223 */ /* 0x000fce00000108b0 */
[----:B------:R-:W4:Y:S01]  /*1d130*/  MUFU.EX2 R6, R6 ;  /* 0x0000000600067308 */ /* 0x000f220000000800 */
[----:B0-----:R-:W-:Y:S01]  /*1d140*/  FADD.FTZ R155, R167, R154 ;  /* 0x0000009aa79b7221 */ /* 0x001fe20000010000 */
[----:B-1----:R-:W-:Y:S01]  /*1d150*/  FADD.FTZ R99, R9, R98 ;  /* 0x0000006209637221 */ /* 0x002fe20000010000 */
[C---:B------:R-:W-:Y:S01]  /*1d160*/  FMUL.FTZ R27, R173.reuse, R27 ;  /* 0x0000001bad1b7220 */ /* 0x040fe20000410000 */
[C---:B------:R-:W-:Y:S01]  /*1d170*/  FMUL.FTZ R26, R173.reuse, R26 ;  /* 0x0000001aad1a7220 */ /* 0x040fe20000410000 */
[C---:B------:R-:W-:Y:S01]  /*1d180*/  FMUL.FTZ R29, R173.reuse, R29 ;  /* 0x0000001dad1d7220 */ /* 0x040fe20000410000 */
[C---:B------:R-:W-:Y:S01]  /*1d190*/  FMUL.FTZ R28, R173.reuse, R28 ;  /* 0x0000001cad1c7220 */ /* 0x040fe20000410000 */
[C---:B------:R-:W-:Y:S01]  /*1d1a0*/  FMUL.FTZ R31, R173.reuse, R31 ;  /* 0x0000001fad1f7220 */ /* 0x040fe20000410000 */
[----:B------:R-:W-:Y:S01]  /*1d1b0*/  MUFU.EX2 R5, R5 ;  /* 0x0000000500057308 */ /* 0x000fe20000000800 */
[C---:B------:R-:W-:Y:S01]  /*1d1c0*/  FMUL.FTZ R30, R173.reuse, R30 ;  /* 0x0000001ead1e7220 */ /* 0x040fe20000410000 */
[C---:B------:R-:W-:Y:S01]  /*1d1d0*/  FMUL.FTZ R33, R173.reuse, R33 ;  /* 0x00000021ad217220 */ /* 0x040fe20000410000 */
[C---:B------:R-:W-:Y:S01]  /*1d1e0*/  FMUL.FTZ R32, R173.reuse, R32 ;  /* 0x00000020ad207220 */ /* 0x040fe20000410000 */
[C---:B------:R-:W-:Y:S01]  /*1d1f0*/  FMUL.FTZ R35, R173.reuse, R35 ;  /* 0x00000023ad237220 */ /* 0x040fe20000410000 */
[C---:B------:R-:W-:Y:S01]  /*1d200*/  FMUL.FTZ R34, R173.reuse, R34 ;  /* 0x00000022ad227220 */ /* 0x040fe20000410000 */
[C---:B------:R-:W-:Y:S01]  /*1d210*/  FMUL.FTZ R37, R173.reuse, R37 ;  /* 0x00000025ad257220 */ /* 0x040fe20000410000 */
[C---:B------:R-:W-:Y:S01]  /*1d220*/  FMUL.FTZ R36, R173.reuse, R36 ;  /* 0x00000024ad247220 */ /* 0x040fe20000410000 */
[----:B------:R-:W0:Y:S01]  /*1d230*/  MUFU.EX2 R168, R168 ;  /* 0x000000a800a87308 */ /* 0x000e220000000800 */
[----:B---3--:R-:W-:Y:S01]  /*1d240*/  FADD.FTZ R98, R172, R155 ;  /* 0x0000009bac627221 */ /* 0x008fe20000010000 */
[----:B------:R-:W-:Y:S01]  /*1d250*/  FADD.FTZ R99, R8, R99 ;  /* 0x0000006308637221 */ /* 0x000fe20000010000 */
[C---:B------:R-:W-:Y:S01]  /*1d260*/  FMUL.FTZ R39, R173.reuse, R39 ;  /* 0x00000027ad277220 */ /* 0x040fe20000410000 */
[C---:B------:R-:W-:Y:S01]  /*1d270*/  FMUL.FTZ R38, R173.reuse, R38 ;  /* 0x00000026ad267220 */ /* 0x040fe20000410000 */
[C---:B------:R-:W-:Y:S01]  /*1d280*/  FMUL.FTZ R41, R173.reuse, R41 ;  /* 0x00000029ad297220 */ /* 0x040fe20000410000 */
[C---:B------:R-:W-:Y:S01]  /*1d290*/  FMUL.FTZ R40, R173.reuse, R40 ;  /* 0x00000028ad287220 */ /* 0x040fe20000410000 */
[----:B------:R-:W-:Y:S01]  /*1d2a0*/  FMUL.FTZ R43, R173, R43 ;  /* 0x0000002bad2b7220 */ /* 0x000fe20000410000 */
[----:B------:R-:W1:Y:S01]  /*1d2b0*/  MUFU.EX2 R169, R169 ;  /* 0x000000a900a97308 */ /* 0x000e620000000800 */
[----:B----4-:R-:W-:Y:S01]  /*1d2c0*/  FADD.FTZ R155, R153, R98 ;  /* 0x00000062999b7221 */ /* 0x010fe20000010000 */
[----:B------:R-:W-:Y:S01]  /*1d2d0*/  FADD.FTZ R98, R6, R99 ;  /* 0x0000006306627221 */ /* 0x000fe20000010000 */
[----:B------:R-:W-:-:S05]  /*1d2e0*/  FMUL.FTZ R42, R173, R42 ;  /* 0x0000002aad2a7220 */ /* 0x000fca0000410000 */
[----:B------:R-:W3:Y:S01]  /*1d2f0*/  MUFU.EX2 R4, R4 ;  /* 0x0000000400047308 */ /* 0x000ee20000000800 */
[C---:B------:R-:W-:Y:S01]  /*1d300*/  FMUL.FTZ R45, R173.reuse, R45 ;  /* 0x0000002dad2d7220 */ /* 0x040fe20000410000 */
[C---:B------:R-:W-:Y:S01]  /*1d310*/  FMUL.FTZ R44, R173.reuse, R44 ;  /* 0x0000002cad2c7220 */ /* 0x040fe20000410000 */
[C---:B------:R-:W-:Y:S01]  /*1d320*/  FMUL.FTZ R47, R173.reuse, R47 ;  /* 0x0000002fad2f7220 */ /* 0x040fe20000410000 */
[C---:B------:R-:W-:Y:S01]  /*1d330*/  FMUL.FTZ R46, R173.reuse, R46 ;  /* 0x0000002ead2e7220 */ /* 0x040fe20000410000 */
[C---:B------:R-:W-:Y:S01]  /*1d340*/  FMUL.FTZ R49, R173.reuse, R49 ;  /* 0x00000031ad317220 */ /* 0x040fe20000410000 */
[C---:B------:R-:W-:Y:S01]  /*1d350*/  FMUL.FTZ R48, R173.reuse, R48 ;  /* 0x00000030ad307220 */ /* 0x040fe20000410000 */
[----:B------:R-:W-:Y:S01]  /*1d360*/  FMUL.FTZ R51, R173, R51 ;  /* 0x00000033ad337220 */ /* 0x000fe20000410000 */
[----:B------:R-:W4:Y:S01]  /*1d370*/  MUFU.EX2 R170, R170 ;  /* 0x000000aa00aa7308 */ /* 0x000f220000000800 */
[----:B0-----:R-:W-:Y:S01]  /*1d380*/  FADD.FTZ R154, R168, R155 ;  /* 0x0000009ba89a7221 */ /* 0x001fe20000010000 */
[----:B------:R-:W-:Y:S01]  /*1d390*/  FADD.FTZ R98, R5, R98 ;  /* 0x0000006205627221 */ /* 0x000fe20000010000 */
[C---:B------:R-:W-:Y:S01]  /*1d3a0*/  FMUL.FTZ R50, R173.reuse, R50 ;  /* 0x00000032ad327220 */ /* 0x040fe20000410000 */
[----:B------:R-:W-:Y:S01]  /*1d3b0*/  FMUL.FTZ R55, R173, R55 ;  /* 0x00000037ad377220 */ /* 0x000fe20000410000 */
[----:B-1----:R-:W-:Y:S01]  /*1d3c0*/  FADD.FTZ R99, R169, R154 ;  /* 0x0000009aa9637221 */ /* 0x002fe20000010000 */
[----:B------:R-:W-:Y:S01]  /*1d3d0*/  FADD.FTZ R155, R7, R98 ;  /* 0x00000062079b7221 */ /* 0x000fe20000010000 */
[C---:B------:R-:W-:Y:S01]  /*1d3e0*/  FMUL.FTZ R54, R173.reuse, R54 ;  /* 0x00000036ad367220 */ /* 0x040fe20000410000 */
[C---:B------:R-:W-:Y:S01]  /*1d3f0*/  FMUL.FTZ R57, R173.reuse, R57 ;  /* 0x00000039ad397220 */ /* 0x040fe20000410000 */
[C---:B------:R-:W-:Y:S01]  /*1d400*/  FMUL.FTZ R56, R173.reuse, R56 ;  /* 0x00000038ad387220 */ /* 0x040fe20000410000 */
[----:B---3--:R-:W-:Y:S01]  /*1d410*/  FADD.FTZ R98, R4, R155 ;  /* 0x0000009b04627221 */ /* 0x008fe20000010000 */
[C---:B------:R-:W-:Y:S01]  /*1d420*/  FMUL.FTZ R176, R173.reuse, R2 ;  /* 0x00000002adb07220 */ /* 0x040fe20000410000 */
[C---:B--2---:R-:W-:Y:S01]  /*1d430*/  FMUL.FTZ R59, R173.reuse, R59 ;  /* 0x0000003bad3b7220 */ /* 0x044fe20000410000 */
[C---:B------:R-:W-:Y:S01]  /*1d440*/  FMUL.FTZ R58, R173.reuse, R58 ;  /* 0x0000003aad3a7220 */ /* 0x040fe20000410000 */
[C---:B------:R-:W-:Y:S01]  /*1d450*/  FMUL.FTZ R61, R173.reuse, R61 ;  /* 0x0000003dad3d7220 */ /* 0x040fe20000410000 */
[C---:B------:R-:W-:Y:S01]  /*1d460*/  FMUL.FTZ R60, R173.reuse, R60 ;  /* 0x0000003cad3c7220 */ /* 0x040fe20000410000 */
[C---:B------:R-:W-:Y:S01]  /*1d470*/  FMUL.FTZ R69, R173.reuse, R69 ;  /* 0x00000045ad457220 */ /* 0x040fe20000410000 */
[----:B----4-:R-:W-:Y:S01]  /*1d480*/  FADD.FTZ R99, R170, R99 ;  /* 0x00000063aa637221 */ /* 0x010fe20000010000 */
[C---:B------:R-:W-:Y:S01]  /*1d490*/  FMUL.FTZ R68, R173.reuse, R68 ;  /* 0x00000044ad447220 */ /* 0x040fe20000410000 */
[C---:B------:R-:W-:Y:S01]  /*1d4a0*/  FMUL.FTZ R77, R173.reuse, R77 ;  /* 0x0000004dad4d7220 */ /* 0x040fe20000410000 */
[C---:B------:R-:W-:Y:S01]  /*1d4b0*/  FMUL.FTZ R76, R173.reuse, R76 ;  /* 0x0000004cad4c7220 */ /* 0x040fe20000410000 */
[C---:B------:R-:W-:Y:S01]  /*1d4c0*/  FMUL.FTZ R75, R173.reuse, R75 ;  /* 0x0000004bad4b7220 */ /* 0x040fe20000410000 */
[----:B------:R-:W-:Y:S01]  /*1d4d0*/  STL.64 [R1+0x1f0], R98 ;  /* 0x0001f06201007387 */ /* 0x000fe20000100a00 */
        /* <DEDUP_REMOVED lines=24> */
[----:B------:R-:W2:Y:S04]  /*1d660*/  LD.E.64 R2, desc[UR36][R52.64+0x8] ;  /* 0x0000082434027980 */ /* 0x000ea8000c101b00 */
[----:B------:R-:W3:Y:S04]  /*1d670*/  LD.E.64 R154, desc[UR36][R52.64] ;  /* 0x00000024349a7980 */ /* 0x000ee8000c101b00 */
[----:B------:R-:W-:Y:S04]  /*1d680*/  STL.64 [R1+0x210], R62 ;  /* 0x0002103e01007387 */ /* 0x000fe80000100a00 */
[----:B------:R0:W-:Y:S04]  /*1d690*/  STL.64 [R1+0x230], R20 ;  /* 0x0002301401007387 */ /* 0x0001e80000100a00 */
[----:B------:R-:W-:Y:S01]  /*1d6a0*/  STL.64 [R1+0x358], R130 ;  /* 0x0003588201007387 */ /* 0x000fe20000100a00 */
[C---:B------:R-:W-:Y:S01]  /*1d6b0*/  FMUL.FTZ R97, R174.reuse, R97 ;  /* 0x00000061ae617220 */ /* 0x040fe20000410000 */
[C---:B------:R-:W-:Y:S01]  /*1d6c0*/  FMUL.FTZ R96, R174.reuse, R96 ;  /* 0x00000060ae607220 */ /* 0x040fe20000410000 */
[C---:B------:R-:W-:Y:S01]  /*1d6d0*/  FMUL.FTZ R101, R174.reuse, R101 ;  /* 0x00000065ae657220 */ /* 0x040fe20000410000 */
[C---:B------:R-:W-:Y:S01]  /*1d6e0*/  FMUL.FTZ R100, R174.reuse, R100 ;  /* 0x00000064ae647220 */ /* 0x040fe20000410000 */
[C---:B------:R-:W-:Y:S01]  /*1d6f0*/  FMUL.FTZ R103, R174.reuse, R103 ;  /* 0x00000067ae677220 */ /* 0x040fe20000410000 */
[C---:B------:R-:W-:Y:S01]  /*1d700*/  FMUL.FTZ R102, R174.reuse, R102 ;  /* 0x00000066ae667220 */ /* 0x040fe20000410000 */
[C---:B------:R-:W-:Y:S01]  /*1d710*/  FMUL.FTZ R105, R174.reuse, R105 ;  /* 0x00000069ae697220 */ /* 0x040fe20000410000 */
[----:B0-----:R-:W4:Y:S04]  /*1d720*/  LDL R20, [R1+0x210] ;  /* 0x0002100001147983 */ /* 0x001f280000100800 */
[----:B------:R-:W2:Y:S01]  /*1d730*/  LDL R21, [R1+0x35c] ;  /* 0x00035c0001157983 */ /* 0x000ea20000100800 */
        /* <DEDUP_REMOVED lines=106> */
[----:B0-----:R-:W2:Y:S04]  /*1dde0*/  LDL R86, [R1+0x214] ;  /* 0x0002140001567983 */ /* 0x001ea80000100800 */
[----:B-1----:R-:W2:Y:S04]  /*1ddf0*/  LDL R88, [R1+0x218] ;  /* 0x0002180001587983 */ /* 0x002ea80000100800 */
        /* <DEDUP_REMOVED lines=124> */
[----:B------:R-:W-:Y:S04]  /*1e5c0*/  STL [R1+0x210], R20 ;  /* 0x0002101401007387 */ /* 0x000fe80000100800 */
[----:B------:R0:W-:Y:S04]  /*1e5d0*/  STL [R1+0x35c], R21 ;  /* 0x00035c1501007387 */ /* 0x0001e80000100800 */
[----:B------:R-:W2:Y:S04]  /*1e5e0*/  LDL R171, [R1+0x1c8] ;  /* 0x0001c80001ab7983 */ /* 0x000ea80000100800 */
[----:B0-----:R-:W2:Y:S04]  /*1e5f0*/  LDL.64 R20, [R1+0x88] ;  /* 0x0000880001147983 */ /* 0x001ea80000100a00 */
        /* <DEDUP_REMOVED lines=159> */
[----:B------:R-:W-:Y:S01]  /*1eff0*/  IMAD R20, R171, 0x1000, R20 ;  /* 0x00001000ab147824 */ /* 0x000fe200078e0214 */
[----:B------:R-:W-:-:S02]  /*1f000*/  F2FP.F16.F32.PACK_AB R156, R156, R19 ;  /* 0x000000139c9c723e */ /* 0x000fc400000000ff */
[----:B------:R-:W-:Y:S01]  /*1f010*/  F2FP.F16.F32.PACK_AB R157, R157, R18 ;  /* 0x000000129d9d723e */ /* 0x000fe200000000ff */
[--C-:B------:R-:W-:Y:S01]  /*1f020*/  IMAD R155, R155, 0x2, R3.reuse ;  /* 0x000000029b9b7824 */ /* 0x100fe200078e0203 */
[----:B------:R-:W-:Y:S01]  /*1f030*/  F2FP.F16.F32.PACK_AB R158, R17, R158 ;  /* 0x0000009e119e723e */ /* 0x000fe200000000ff */
[----:B------:R-:W-:Y:S01]  /*1f040*/  IMAD R2, R154, 0x2, R3 ;  /* 0x000000029a027824 */ /* 0x000fe200078e0203 */
[----:B------:R-:W-:Y:S02]  /*1f050*/  F2FP.F16.F32.PACK_AB R159, R16, R159 ;  /* 0x0000009f109f723e */ /* 0x000fe400000000ff */
[----:B------:R-:W-:Y:S02]  /*1f060*/  F2FP.F16.F32.PACK_AB R160, R15, R160 ;  /* 0x000000a00fa0723e */ /* 0x000fe400000000ff */
[----:B------:R-:W-:Y:S02]  /*1f070*/  F2FP.F16.F32.PACK_AB R161, R14, R161 ;  /* 0x000000a10ea1723e */ /* 0x000fe400000000ff */
[----:B------:R-:W-:-:S02]  /*1f080*/  F2FP.F16.F32.PACK_AB R162, R13, R12 ;  /* 0x0000000c0da2723e */ /* 0x000fc400000000ff */
[----:B------:R-:W-:Y:S02]  /*1f090*/  F2FP.F16.F32.PACK_AB R163, R164, R163 ;  /* 0x000000a3a4a3723e */ /* 0x000fe400000000ff */
[----:B------:R-:W-:Y:S01]  /*1f0a0*/  F2FP.F16.F32.PACK_AB R165, R166, R165 ;  /* 0x000000a5a6a5723e */ /* 0x000fe200000000ff */
[----:B------:R-:W-:Y:S01]  /*1f0b0*/  IMAD R154, R154, 0x2, R155 ;  /* 0x000000029a9a7824 */ /* 0x000fe200078e029b */
[----:B------:R-:W-:Y:S02]  /*1f0c0*/  R2UR UR6, R20 ;  /* 0x00000000140672ca */ /* 0x000fe400000e0000 */
[----:B------:R-:W-:Y:S02]  /*1f0d0*/  R2UR UR7, R21 ;  /* 0x00000000150772ca */ /* 0x000fe400000e0000 */
[----:B------:R-:W-:Y:S02]  /*1f0e0*/  F2FP.F16.F32.PACK_AB R164, R11, R10 ;  /* 0x0000000a0ba4723e */ /* 0x000fe400000000ff */
[----:B------:R-:W-:-:S02]  /*1f0f0*/  F2FP.F16.F32.PACK_AB R166, R8, R9 ;  /* 0x0000000908a6723e */ /* 0x000fc400000000ff */
[----:B------:R-:W-:Y:S02]  /*1f100*/  F2FP.F16.F32.PACK_AB R167, R172, R167 ;  /* 0x000000a7aca7723e */ /* 0x000fe400000000ff */
[----:B------:R-:W-:Y:S02]  /*1f110*/  F2FP.F16.F32.PACK_AB R172, R5, R6 ;  /* 0x0000000605ac723e */ /* 0x000fe400000000ff */
[----:B------:R-:W-:Y:S02]  /*1f120*/  F2FP.F16.F32.PACK_AB R173, R168, R153 ;  /* 0x00000099a8ad723e */ /* 0x000fe400000000ff */
[----:B------:R-:W-:Y:S02]  /*1f130*/  F2FP.F16.F32.PACK_AB R174, R4, R7 ;  /* 0x0000000704ae723e */ /* 0x000fe400000000ff */
[----:B------:R-:W-:Y:S01]  /*1f140*/  F2FP.F16.F32.PACK_AB R175, R170, R169 ;  /* 0x000000a9aaaf723e */ /* 0x000fe200000000ff */
[----:B------:R-:W-:Y:S04]  /*1f150*/  STSM.16.M88.4 [R3], R156 ;  /* 0x0000009c03007844 */ /* 0x000fe80000000200 */
[----:B------:R0:W-:Y:S04]  /*1f160*/  STSM.16.M88.4 [R2], R160 ;  /* 0x000000a002007844 */ /* 0x0001e80000000200 */
[----:B------:R-:W-:Y:S04]  /*1f170*/  STSM.16.M88.4 [R155], R164 ;  /* 0x000000a49b007844 */ /* 0x000fe80000000200 */
        /* <DEDUP_REMOVED lines=8> */
[----:B------:R-:W-:Y:S01]  /*1f200*/  IMAD.MOV.U32 R3, RZ, RZ, R21 ;  /* 0x000000ffff037224 */ /* 0x000fe200078e0015 */
        /* <DEDUP_REMOVED lines=414> */
.L_x_5234:
[----:B------:R-:W-:Y:S05]  /*20bf0*/  BSYNC B0 ;  /* 0x0000000000007941 */ /* 0x000fea0003800000 */
.L_x_5233:
        /* <DEDUP_REMOVED lines=9> */
.L_x_5202:
[----:B------:R-:W-:Y:S05]  /*20c90*/  WARPSYNC.ALL ;  /* 0x0000000000007948 */ /* 0x000fea0003800000 */
[----:B------:R-:W2:Y:S04]  /*20ca0*/  LDL R5, [R1+0x1f0] ;  /* 0x0001f00001057983 */ /* 0x000ea80000100800 */
[----:B------:R-:W3:Y:S04]  /*20cb0*/  LDL R6, [R1+0x1f4] ;  /* 0x0001f40001067983 */ /* 0x000ee80000100800 */
[----:B------:R-:W4:Y:S01]  /*20cc0*/  LDL.64 R14, [R1+0xb8] ;  /* 0x0000b800010e7983 */ /* 0x000f220000100a00 */
[----:B------:R-:W-:Y:S01]  /*20cd0*/  IMAD.MOV.U32 R8, RZ, RZ, -0x800000 ;  /* 0xff800000ff087424 */ /* 0x000fe200078e00ff */
[----:B------:R-:W-:Y:S08]  /*20ce0*/  BAR.ARV 0x8, 0x100 ;  /* 0x0204000000007b1d */ /* 0x000ff00000002000 */
[----:B------:R-:W-:Y:S06]  /*20cf0*/  BAR.SYNC.DEFER_BLOCKING 0xf, 0x100 ;  /* 0x03c4000000007b1d */ /* 0x000fec0000010000 */
[----:B--2---:R-:W2:Y:S02]  /*20d00*/  SHFL.BFLY PT, R0, R5, 0x2, 0x1f ;  /* 0x0c401f0005007f89 */ /* 0x004ea400000e0000 */
[----:B--2---:R-:W-:-:S05]  /*20d10*/  FADD.FTZ R0, R5, R0 ;  /* 0x0000000005007221 */ /* 0x004fca0000010000 */
[----:B------:R-:W0:Y:S02]  /*20d20*/  SHFL.BFLY PT, R3, R0, 0x1, 0x1f ;  /* 0x0c201f0000037f89 */ /* 0x000e2400000e0000 */
[----:B01----:R-:W-:-:S05]  /*20d30*/  FADD.FTZ R2, R0, R3 ;  /* 0x0000000300027221 */ /* 0x003fca0000010000 */
[----:B------:R-:W-:Y:S04]  /*20d40*/  STL [R1+0x1f0], R2 ;  /* 0x0001f00201007387 */ /* 0x000fe80000100800 */
[----:B------:R-:W2:Y:S04]  /*20d50*/  LDL R13, [R1+0x1f0] ;  /* 0x0001f000010d7983 */ /* 0x000ea80000100800 */
[----:B---3--:R-:W0:Y:S02]  /*20d60*/  SHFL.BFLY PT, R3, R6, 0x2, 0x1f ;  /* 0x0c401f0006037f89 */ /* 0x008e2400000e0000 */
[----:B0-----:R-:W-:-:S05]  /*20d70*/  FADD.FTZ R3, R3, R6 ;  /* 0x0000000603037221 */ /* 0x001fca0000010000 */
[----:B------:R-:W0:Y:S02]  /*20d80*/  SHFL.BFLY PT, R4, R3, 0x1, 0x1f ;  /* 0x0c201f0003047f89 */ /* 0x000e2400000e0000 */
[----:B0-----:R-:W-:-:S05]  /*20d90*/  FADD.FTZ R4, R3, R4 ;  /* 0x0000000403047221 */ /* 0x001fca0000010000 */
[----:B------:R-:W-:-:S13]  /*20da0*/  FSETP.NE.FTZ.AND P2, PT, R4, RZ, PT ;  /* 0x000000ff0400720b */ /* 0x000fda0003f55000 */
[----:B------:R-:W3:Y:S04]  /*20db0*/  @P2 LDL R7, [R1+0x200] ;  /* 0x0002000001072983 */ /* 0x000ee80000100800 */
[----:B------:R-:W5:Y:S01]  /*20dc0*/  @P2 LDL R10, [R1+0x1e4] ;  /* 0x0001e400010a2983 */ /* 0x000f620000100800 */
[----:B--2---:R-:W-:-:S13]  /*20dd0*/  FSETP.NE.FTZ.AND P1, PT, R13, RZ, PT ;  /* 0x000000ff0d00720b */ /* 0x004fda0003f35000 */
[----:B------:R-:W2:Y:S04]  /*20de0*/  @P1 LDL R5, [R1+0x200] ;  /* 0x0002000001051983 */ /* 0x000ea80000100800 */
[----:B------:R-:W4:Y:S01]  /*20df0*/  @P1 LDL R2, [R1+0x1e0] ;  /* 0x0001e00001021983 */ /* 0x000f220000100800 */
[----:B------:R-:W0:Y:S08]  /*20e00*/  @P2 MUFU.LG2 R9, R4 ;  /* 0x0000000400092308 */ /* 0x000e300000000c00 */
[----:B------:R-:W1:Y:S01]  /*20e10*/  @P1 MUFU.LG2 R6, R13 ;  /* 0x0000000d00061308 */ /* 0x000e620000000c00 */
[----:B------:R-:W-:-:S02]  /*20e20*/  IMAD.MOV.U32 R0, RZ, RZ, -0x800000 ;  /* 0xff800000ff007424 */ /* 0x000fc400078e00ff */
[----:B0-----:R-:W-:Y:S01]  /*20e30*/  @P2 FMUL.FTZ R12, R9, 0.69314718246459960938 ;  /* 0x3f317218090c2820 */ /* 0x001fe20000410000 */
[----:B-1----:R-:W-:Y:S01]  /*20e40*/  @P1 FMUL.FTZ R6, R6, 0.69314718246459960938 ;  /* 0x3f31721806061820 */ /* 0x002fe20000410000 */
[----:B------:R-:W-:Y:S01]  /*20e50*/  STL [R1+0x1f4], R4 ;  /* 0x0001f40401007387 */ /* 0x000fe20000100800 */
[----:B---3--:R-:W-:-:S04]  /*20e60*/  @P2 FMUL.FTZ R7, R7, 0.69314718246459960938 ;  /* 0x3f31721807072820 */ /* 0x008fc80000410000 */
[----:B-----5:R-:W-:-:S05]  /*20e70*/  @P2 FFMA.FTZ R8, R7, R10, R12 ;  /* 0x0000000a07082223 */ /* 0x020fca000001000c */
[----:B------:R0:W-:Y:S01]  /*20e80*/  STL [R1+0x1f4], R8 ;  /* 0x0001f40801007387 */ /* 0x0001e20000100800 */
[----:B--2---:R-:W-:-:S04]  /*20e90*/  @P1 FMUL.FTZ R5, R5, 0.69314718246459960938 ;  /* 0x3f31721805051820 */ /* 0x004fc80000410000 */
[----:B----4-:R-:W-:-:S05]  /*20ea0*/  @P1 FFMA.FTZ R0, R5, R2, R6 ;  /* 0x0000000205001223 */ /* 0x010fca0000010006 */
[----:B------:R1:W-:Y:S04]  /*20eb0*/  STL [R1+0x1f0], R0 ;  /* 0x0001f00001007387 */ /* 0x0003e80000100800 */
[----:B------:R-:W2:Y:S02]  /*20ec0*/  LD.E R2, desc[UR36][R14.64+0x4] ;  /* 0x000004240e027980 */ /* 0x000ea4000c101900 */
[----:B--2---:R-:W-:Y:S02]  /*20ed0*/  ISETP.NE.AND P0, PT, R2, RZ, PT ;  /* 0x000000ff0200720c */ /* 0x004fe40003f05270 */
[----:B------:R-:W2:Y:S11]  /*20ee0*/  LDL R2, [R1+0x1c8] ;  /* 0x0001c80001027983 */ /* 0x000eb60000100800 */
[----:B------:R-:W3:Y:S04]  /*20ef0*/  @!P0 LDL.64 R6, [R1+0xc0] ;  /* 0x0000c00001068983 */ /* 0x000ee80000100a00 */
[----:B------:R-:W2:Y:S01]  /*20f00*/  @!P0 LD.E R3, desc[UR36][R14.64] ;  /* 0x000000240e038980 */ /* 0x000ea2000c101900 */
[----:B------:R-:W-:-:S06]  /*20f10*/  IMAD.MOV.U32 R47, RZ, RZ, RZ ;  /* 0x000000ffff2f7224 */ /* 0x000fcc00078e00ff */
[----:B------:R-:W4:Y:S01]  /*20f20*/  @P1 MUFU.RCP R47, R13 ;  /* 0x0000000d002f1308 */ /* 0x000f220000001000 */
[----:B---3--:R-:W0:Y:S01]  /*20f30*/  @!P0 LD.E.64 R6, desc[UR36][R6.64] ;  /* 0x0000002406068980 */ /* 0x008e22000c101b00 */
[----:B--2---:R-:W-:-:S04]  /*20f40*/  @!P0 IMAD R3, R2, 0x40, R3 ;  /* 0x0000004002038824 */ /* 0x004fc800078e0203 */
[----:B0-----:R-:W-:-:S05]  /*20f50*/  @!P0 IMAD.WIDE R8, R3, 0x4, R6 ;  /* 0x0000000403088825 */ /* 0x001fca00078e0206 */
[----:B----4-:R0:W-:Y:S04]  /*20f60*/  @!P0 ST.E desc[UR36][R8.64], R47 ;  /* 0x0000002f08008985 */ /* 0x0101e8000c101924 */
[----:B------:R-:W1:Y:S04]  /*20f70*/  @!P0 LDL.64 R14, [R1+0xb8] ;  /* 0x0000b800010e8983 */ /* 0x000e680000100a00 */
[----:B-1----:R-:W2:Y:S02]  /*20f80*/  @!P0 LD.E R0, desc[UR36][R14.64+0x4] ;  /* 0x000004240e008980 */ /* 0x002ea4000c101900 */
[----:B--2---:R-:W-:-:S13]  /*20f90*/  @!P0 ISETP.NE.AND P0, PT, R0, RZ, PT ;  /* 0x000000ff0000820c */ /* 0x004fda0003f05270 */
[----:B------:R-:W2:Y:S04]  /*20fa0*/  @!P0 LDL.64 R10, [R1+0xc0] ;  /* 0x0000c000010a8983 */ /* 0x000ea80000100a00 */
[----:B------:R-:W3:Y:S01]  /*20fb0*/  @!P0 LD.E R3, desc[UR36][R14.64] ;  /* 0x000000240e038980 */ /* 0x000ee2000c101900 */
[----:B------:R-:W-:-:S06]  /*20fc0*/  IMAD.MOV.U32 R0, RZ, RZ, RZ ;  /* 0x000000ffff007224 */ /* 0x000fcc00078e00ff */
[----:B------:R-:W1:Y:S01]  /*20fd0*/  @P2 MUFU.RCP R0, R4 ;  /* 0x0000000400002308 */ /* 0x000e620000001000 */
[----:B--2---:R-:W2:Y:S01]  /*20fe0*/  @!P0 LD.E.64 R10, desc[UR36][R10.64] ;  /* 0x000000240a0a8980 */ /* 0x004ea2000c101b00 */
[----:B---3--:R-:W-:-:S04]  /*20ff0*/  @!P0 IMAD R3, R2, 0x40, R3 ;  /* 0x0000004002038824 */ /* 0x008fc800078e0203 */
[----:B------:R-:W-:-:S04]  /*21000*/  @!P0 VIADD R3, R3, 0x8 ;  /* 0x0000000803038836 */ /* 0x000fc80000000000 */
[----:B--2---:R-:W-:-:S05]  /*21010*/  @!P0 IMAD.WIDE R2, R3, 0x4, R10 ;  /* 0x0000000403028825 */ /* 0x004fca00078e020a */
[----:B-1----:R1:W-:Y:S04]  /*21020*/  @!P0 ST.E desc[UR36][R2.64], R0 ;  /* 0x0000000002008985 */ /* 0x0023e8000c101924 */
        /* <DEDUP_REMOVED lines=28> */
[----:B0-----:R-:W5:Y:S04]  /*211f0*/  LDL.64 R8, [R1+0x3b8] ;  /* 0x0003b80001087983 */ /* 0x001f680000100a00 */
[----:B------:R-:W5:Y:S04]  /*21200*/  LDL.64 R4, [R1+0x3c8] ;  /* 0x0003c80001047983 */ /* 0x000f680000100a00 */
[----:B------:R-:W5:Y:S04]  /*21210*/  LDL.64 R10, [R1+0x3d8] ;  /* 0x0003d800010a7983 */ /* 0x000f680000100a00 */
[----:B-1----:R-:W5:Y:S04]  /*21220*/  LDL.64 R2, [R1+0x3e8] ;  /* 0x0003e80001027983 */ /* 0x002f680000100a00 */
        /* <DEDUP_REMOVED lines=33> */
[----:B------:R-:W5:Y:S04]  /*21440*/  LDL R45, [R1+0x1d0] ;  /* 0x0001d000012d7983 */ /* 0x000f680000100800 */
[----:B------:R-:W5:Y:S01]  /*21450*/  LDL R22, [R1+0x1d4] ;  /* 0x0001d40001167983 */ /* 0x000f620000100800 */
[----:B--2---:R-:W-:-:S05]  /*21460*/  VIADD R46, R46, 0x1 ;  /* 0x000000012e2e7836 */ /* 0x004fca0000000000 */
[----:B------:R-:W-:-:S13]  /*21470*/  ISETP.NE.AND P0, PT, R46, 0x2, PT ;  /* 0x000000022e00780c */ /* 0x000fda0003f05270 */
[----:B------:R-:W2:Y:S01]  /*21480*/  @!P0 LDL R44, [R1+0x1cc] ;  /* 0x0001cc00012c8983 */ /* 0x000ea20000100800 */
[-C--:B---3--:R-:W-:Y:S01]  /*21490*/  FMUL.FTZ R135, R135, R0.reuse ;  /* 0x0000000087877220 */ /* 0x088fe20000410000 */
[-C--:B------:R-:W-:Y:S01]  /*214a0*/  FMUL.FTZ R134, R134, R0.reuse ;  /* 0x0000000086867220 */ /* 0x080fe20000410000 */
[-C--:B----4-:R-:W-:Y:S01]  /*214b0*/  FMUL.FTZ R119, R119, R0.reuse ;  /* 0x0000000077777220 */ /* 0x090fe20000410000 */
[-C--:B------:R-:W-:Y:S01]  /*214c0*/  FMUL.FTZ R118, R118, R0.reuse ;  /* 0x0000000076767220 */ /* 0x080fe20000410000 */
[-C--:B-----5:R-:W-:Y:S01]  /*214d0*/  FMUL.FTZ R121, R121, R0.reuse ;  /* 0x0000000079797220 */ /* 0x0a0fe20000410000 */
        /* <DEDUP_REMOVED lines=123> */
[----:B------:R-:W-:-:S02]  /*21c90*/  VIADD R0, R45, 0x1 ;  /* 0x000000012d007836 */ /* 0x000fc40000000000 */
[----:B------:R-:W-:Y:S01]  /*21ca0*/  VIADD R22, R22, 0x1 ;  /* 0x0000000116167836 */ /* 0x000fe20000000000 */
[----:B------:R-:W-:Y:S04]  /*21cb0*/  STL [R1+0x1c8], R46 ;  /* 0x0001c82e01007387 */ /* 0x000fe80000100800 */
        /* <DEDUP_REMOVED lines=11> */
[----:B------:R-:W-:Y:S01]  /*21d70*/  STL.64 [R1+0x2a0], R72 ;  /* 0x0002a04801007387 */ /* 0x000fe20000100a00 */
[----:B--2---:R-:W-:-:S03]  /*21d80*/  @!P0 LOP3.LUT R44, R44, 0x1, RZ, 0x3c, !PT ;  /* 0x000000012c2c8812 */ /* 0x004fc600078e3cff */
        /* <DEDUP_REMOVED lines=51> */
[----:B------:R-:W-:Y:S04]  /*220c0*/  STL [R1+0x1d0], R0 ;  /* 0x0001d00001007387 */ /* 0x000fe80000100800 */
[----:B------:R-:W-:Y:S04]  /*220d0*/  @!P0 STL [R1+0x1cc], R44 ;  /* 0x0001cc2c01008387 */ /* 0x000fe80000100800 */
[----:B------:R-:W-:Y:S04]  /*220e0*/  STL [R1+0x1d4], R22 ;  /* 0x0001d41601007387 */ /* 0x000fe80000100800 */
[----:B------:R-:W-:Y:S04]  /*220f0*/  @!P0 STL [R1+0x1c8], RZ ;  /* 0x0001c8ff01008387 */ /* 0x000fe80000100800 */
[----:B------:R0:W-:Y:S02]  /*22100*/  STL.64 [R1+0x3e8], R2 ;  /* 0x0003e80201007387 */ /* 0x0001e40000100a00 */
[----:B0-----:R-:W-:Y:S01]  /*22110*/  IMAD.MOV.U32 R3, RZ, RZ, 0x1 ;  /* 0x00000001ff037424 */ /* 0x001fe200078e00ff */
[----:B------:R-:W-:Y:S06]  /*22120*/  BAR.ARV 0xe, 0x100 ;  /* 0x0384000000007b1d */ /* 0x000fec0000002000 */
.L_x_5118:
[----:B0-----:R-:W-:-:S04]  /*22130*/  PRMT R0, R3, 0x9910, RZ ;  /* 0x0000991003007816 */ /* 0x001fc800000000ff */
[----:B------:R-:W-:-:S13]  /*22140*/  ISETP.NE.AND P0, PT, R0, RZ, PT ;  /* 0x000000ff0000720c */ /* 0x000fda0003f05270 */
[----:B------:R-:W-:Y:S05]  /*22150*/  @!P0 BRA `(.L_x_5236) ;  /* 0x0000002400f88947 */ /* 0x000fea0003800000 */
[----:B------:R-:W0:Y:S01]  /*22160*/  S2R R0, SR_TID.X ;  /* 0x0000000000007919 */ /* 0x000e220000002100 */
[----:B------:R-:W1:Y:S01]  /*22170*/  S2UR UR5, SR_CgaCtaId ;  /* 0x00000000000579c3 */ /* 0x000e620000008800 */
[----:B------:R-:W-:Y:S01]  /*22180*/  UMOV UR4, 0x400 ;  /* 0x0000040000047882 */ /* 0x000fe20000000000 */
[----:B------:R-:W-:-:S06]  /*22190*/  SHF.R.S32.HI R14, RZ, 0x1f, R152 ;  /* 0x0000001fff0e7819 */ /* 0x000fcc0000011498 */
[----:B------:R-:W-:Y:S01]  /*221a0*/  BAR.SYNC.DEFER_BLOCKING 0x1, 0x100 ;  /* 0x0044000000007b1d */ /* 0x000fe20000010000 */
[----:B------:R-:W-:-:S07]  /*221b0*/  SHF.R.S32.HI R16, RZ, 0x1f, R23 ;  /* 0x0000001fff107819 */ /* 0x000fce0000011417 */
[----:B------:R-:W2:Y:S01]  /*221c0*/  LDC R29, c[0x0][0xce8] ;  /* 0x00033a00ff1d7b82 */ /* 0x000ea20000000800 */
[----:B------:R-:W3:Y:S07]  /*221d0*/  S2R R20, SR_CTAID.X ;  /* 0x0000000000147919 */ /* 0x000eee0000002500 */
[----:B------:R-:W4:Y:S01]  /*221e0*/  LDC.64 R18, c[0x0][0xc40] ;  /* 0x00031000ff127b82 */ /* 0x000f220000000a00 */
[----:B-1----:R-:W-:-:S04]  /*221f0*/  ULEA UR4, UR5, UR4, 0x18 ;  /* 0x0000000405047291 */ /* 0x002fc8000f8ec03f */
[----:B------:R-:W-:Y:S01]  /*22200*/  UIADD3 UR4, UR4, 0x38820, URZ ;  /* 0x0003882004047890 */ /* 0x000fe2000fffe03f */
[----:B0-----:R-:W-:-:S03]  /*22210*/  VIADD R5, R0, 0xffffff80 ;  /* 0xffffff8000057836 */ /* 0x001fc60000000000 */
[----:B------:R-:W-:Y:S01]  /*22220*/  UPRMT UR4, URZ, 0x654, UR4 ;  /* 0x000006543f047896 */ /* 0x000fe20008000004 */
[----:B--2---:R-:W-:Y:S02]  /*22230*/  ISETP.NE.AND P1, PT, R29, 0x1, PT ;  /* 0x000000011d00780c */ /* 0x004fe40003f25270 */
[----:B------:R-:W-:-:S04]  /*22240*/  SHF.R.S32.HI R2, RZ, 0x1f, R5 ;  /* 0x0000001fff027819 */ /* 0x000fc80000011405 */
[----:B------:R-:W-:Y:S02]  /*22250*/  LEA.HI R0, R2, R5, RZ, 0x7 ;  /* 0x0000000502007211 */ /* 0x000fe400078f38ff */
[----:B------:R-:W-:Y:S02]  /*22260*/  SYNCS.ARRIVE.TRANS64.RED.A1T0 RZ, [UR4], RZ ;  /* 0x000000ffffff79a7 */ /* 0x000fe40008100404 */
[----:B------:R-:W-:Y:S02]  /*22270*/  SHF.R.S32.HI R24, RZ, 0x7, R0 ;  /* 0x00000007ff187819 */ /* 0x000fe40000011400 */
[----:B------:R-:W-:-:S03]  /*22280*/  LOP3.LUT R4, R0, 0xffffff80, RZ, 0xc0, !PT ;  /* 0xffffff8000047812 */ /* 0x000fc600078ec0ff */
[----:B------:R-:W0:Y:S02]  /*22290*/  SHFL.IDX PT, R3, R24, RZ, 0x1f ;  /* 0x00001fff18037589 */ /* 0x000e2400000e0000 */
[----:B------:R-:W-:Y:S01]  /*222a0*/  IMAD.IADD R25, R5, 0x1, -R4 ;  /* 0x0000000105197824 */ /* 0x000fe200078e0a04 */
[----:B------:R-:W-:-:S04]  /*222b0*/  LEA.HI R4, R2, R5, RZ, 0x2 ;  /* 0x0000000502047211 */ /* 0x000fc800078f10ff */
[----:B------:R-:W-:Y:S02]  /*222c0*/  SHF.R.S32.HI R22, RZ, 0x1f, R25 ;  /* 0x0000001fff167819 */ /* 0x000fe40000011419 */
[----:B------:R-:W-:Y:S02]  /*222d0*/  LOP3.LUT R4, R4, 0xfffffffc, RZ, 0xc0, !PT ;  /* 0xfffffffc04047812 */ /* 0x000fe400078ec0ff */
[----:B------:R-:W-:-:S03]  /*222e0*/  LEA.HI R21, R22, R25, RZ, 0x2 ;  /* 0x0000001916157211 */ /* 0x000fc600078f10ff */
[----:B------:R-:W-:Y:S01]  /*222f0*/  IMAD.IADD R28, R5, 0x1, -R4 ;  /* 0x00000001051c7824 */ /* 0x000fe200078e0a04 */
[--C-:B------:R-:W-:Y:S02]  /*22300*/  SHF.R.S32.HI R26, RZ, 0x2, R21.reuse ;  /* 0x00000002ff1a7819 */ /* 0x100fe40000011415 */
[----:B0-----:R-:W-:Y:S02]  /*22310*/  ISETP.NE.AND P0, PT, R3, RZ, PT ;  /* 0x000000ff0300720c */ /* 0x001fe40003f05270 */
[----:B------:R-:W-:-:S04]  /*22320*/  SHF.R.S32.HI R3, RZ, 0x1f, R21 ;  /* 0x0000001fff037819 */ /* 0x000fc80000011415 */
[----:B------:R-:W-:-:S04]  /*22330*/  LEA.HI R3, R3, R26, RZ, 0x3 ;  /* 0x0000001a03037211 */ /* 0x000fc800078f18ff */
[----:B------:R-:W-:-:S03]  /*22340*/  LOP3.LUT R27, R3, 0xfffffff8, RZ, 0xc0, !PT ;  /* 0xfffffff8031b7812 */ /* 0x000fc600078ec0ff */
[----:B---34-:R-:W-:Y:S05]  /*22350*/  @P0 BRA `(.L_x_5237) ;  /* 0x0000000400500947 */ /* 0x018fea0003800000 */
[----:B------:R-:W-:Y:S01]  /*22360*/  LOP3.LUT R0, R0, 0xffffff80, RZ, 0xc0, !PT ;  /* 0xffffff8000007812 */ /* 0x000fe200078ec0ff */
[----:B------:R-:W0:Y:S01]  /*22370*/  S2R R11, SR_CTAID.X ;  /* 0x00000000000b7919 */ /* 0x000e220000002500 */
[----:B------:R-:W1:Y:S01]  /*22380*/  LDC R12, c[0x0][0xce8] ;  /* 0x00033a00ff0c7b82 */ /* 0x000e620000000800 */
[----:B------:R-:W-:Y:S01]  /*22390*/  LEA.HI R9, R24, R24, RZ, 0x1 ;  /* 0x0000001818097211 */ /* 0x000fe200078f08ff */
[----:B------:R-:W-:Y:S01]  /*223a0*/  ULDC UR4, c[0x0][0xb88] ;  /* 0x0002e20000047ab9 */ /* 0x000fe20000000800 */
[----:B------:R-:W-:Y:S02]  /*223b0*/  IMAD.IADD R0, R5, 0x1, -R0 ;  /* 0x0000000105007824 */ /* 0x000fe400078e0a00 */
[----:B------:R-:W-:-:S03]  /*223c0*/  LOP3.LUT R13, R9, 0xfffffe, RZ, 0xc0, !PT ;  /* 0x00fffffe090d7812 */ /* 0x000fc600078ec0ff */
[----:B------:R-:W-:Y:S02]  /*223d0*/  SHF.R.S32.HI R3, RZ, 0x1f, R0 ;  /* 0x0000001fff037819 */ /* 0x000fe40000011400 */
[----:B------:R-:W-:Y:S02]  /*223e0*/  IMAD.IADD R13, R24, 0x1, -R13 ;  /* 0x00000001180d7824 */ /* 0x000fe400078e0a0d */
[CC--:B------:R-:W-:Y:S02]  /*223f0*/  LEA.HI R4, R3.reuse, R0.reuse, RZ, 0x2 ;  /* 0x0000000003047211 */ /* 0x0c0fe400078f10ff */
[----:B------:R-:W-:Y:S02]  /*22400*/  LEA.HI R3, R3, R0, RZ, 0x5 ;  /* 0x0000000003037211 */ /* 0x000fe400078f28ff */
[--C-:B------:R-:W-:Y:S02]  /*22410*/  SHF.R.S32.HI R6, RZ, 0x2, R4.reuse ;  /* 0x00000002ff067819 */ /* 0x100fe40000011404 */
[----:B------:R-:W-:-:S04]  /*22420*/  SHF.R.S32.HI R7, RZ, 0x1f, R4 ;  /* 0x0000001fff077819 */ /* 0x000fc80000011404 */
[----:B------:R-:W-:Y:S02]  /*22430*/  LEA.HI R8, R7, R6, RZ, 0x3 ;  /* 0x0000000607087211 */ /* 0x000fe400078f18ff */
[----:B------:R-:W-:Y:S02]  /*22440*/  LOP3.LUT R7, R4, 0x7ffffffc, RZ, 0xc0, !PT ;  /* 0x7ffffffc04077812 */ /* 0x000fe400078ec0ff */
[----:B------:R-:W-:Y:S01]  /*22450*/  LOP3.LUT R9, R8, 0xfffffff8, RZ, 0xc0, !PT ;  /* 0xfffffff808097812 */ /* 0x000fe200078ec0ff */
[----:B-1----:R-:W-:Y:S01]  /*22460*/  IMAD R8, R12, UR4, RZ ;  /* 0x000000040c087c24 */ /* 0x002fe2000f8e02ff */
[----:B------:R-:W-:Y:S01]  /*22470*/  SHF.R.S32.HI R4, RZ, 0x5, R3 ;  /* 0x00000005ff047819 */ /* 0x000fe20000011403 */
[----:B------:R-:W-:Y:S01]  /*22480*/  IMAD.IADD R0, R0, 0x1, -R7 ;  /* 0x0000000100007824 */ /* 0x000fe200078e0a07 */
[----:B------:R-:W1:Y:S01]  /*22490*/  S2UR UR6, SR_CTAID.Z ;  /* 0x00000000000679c3 */ /* 0x000e620000002700 */
[----:B------:R-:W-:Y:S01]  /*224a0*/  IMAD.IADD R9, R6, 0x1, -R9 ;  /* 0x0000000106097824 */ /* 0x000fe200078e0a09 */
[----:B------:R-:W-:Y:S01]  /*224b0*/  ISETP.NE.AND P3, PT, R12, 0x1, PT ;  /* 0x000000010c00780c */ /* 0x000fe20003f65270 */
[----:B------:R-:W-:Y:S01]  /*224c0*/  IMAD.U32 R3, R13, -0x100, RZ ;  /* 0xffffff000d037824 */ /* 0x000fe200078e00ff */
[----:B------:R-:W-:Y:S01]  /*224d0*/  ULDC.64 UR4, c[0x0][0xcd0] ;  /* 0x0003340000047ab9 */ /* 0x000fe20000000a00 */
[----:B------:R-:W-:-:S02]  /*224e0*/  IMAD.SHL.U32 R0, R0, 0x2, RZ ;  /* 0x0000000200007824 */ /* 0x000fc400078e00ff */
[----:B------:R-:W-:Y:S01]  /*224f0*/  IMAD R10, R4, 0x10, R9 ;  /* 0x00000010040a7824 */ /* 0x000fe200078e0209 */
[----:B------:R-:W2:Y:S02]  /*22500*/  LDC.64 R6, c[0x0][0xcd8] ;  /* 0x00033600ff067b82 */ /* 0x000ea40000000a00 */
[----:B------:R-:W-:Y:S01]  /*22510*/  ISETP.NE.AND P0, PT, R0, R3, PT ;  /* 0x000000030000720c */ /* 0x000fe20003f05270 */
[----:B0-----:R-:W-:-:S05]  /*22520*/  IMAD R13, R11, 0x40, R10 ;  /* 0x000000400b0d7824 */ /* 0x001fca00078e020a */
[----:B------:R-:W-:Y:S01]  /*22530*/  ISETP.GE.OR P2, PT, R13, R8, P0 ;  /* 0x000000080d00720c */ /* 0x000fe20000746670 */
[----:B------:R-:W0:-:S12]  /*22540*/  @P3 LDC R4, c[0x0][0xcec] ;  /* 0x00033b00ff043b82 */ /* 0x000e180000000800 */
[----:B------:R-:W3:Y:S01]  /*22550*/  @!P2 LDL R15, [R1+0x1f0] ;  /* 0x0001f000010fa983 */ /* 0x000ee20000100800 */
[----:B------:R-:W-:Y:S01]  /*22560*/  LEA.HI R0, R2, R5, RZ, 0x2 ;  /* 0x0000000502007211 */ /* 0x000fe200078f10ff */
[----:B-1----:R-:W-:Y:S01]  /*22570*/  USHF.R.S32.HI UR7, URZ, 0x1f, UR6 ;  /* 0x0000001f3f077899 */ /* 0x002fe20008011406 */
[----:B------:R-:W1:Y:S01]  /*22580*/  S2UR UR6, SR_CTAID.Z ;  /* 0x00000000000679c3 */ /* 0x000e620000002700 */
[----:B------:R-:W-:Y:S01]  /*22590*/  IMAD R9, R14, UR4, RZ ;  /* 0x000000040e097c24 */ /* 0x000fe2000f8e02ff */
[----:B------:R-:W-:Y:S01]  /*225a0*/  LOP3.LUT R0, R0, 0xfffffffc, RZ, 0xc0, !PT ;  /* 0xfffffffc00007812 */ /* 0x000fe200078ec0ff */
[----:B------:R-:W-:Y:S01]  /*225b0*/  VIADD R13, R13, 0x8 ;  /* 0x000000080d0d7836 */ /* 0x000fe20000000000 */
[----:B------:R-:W-:Y:S01]  /*225c0*/  BSSY B0, `(.L_x_5237) ;  /* 0x000002d000007945 */ /* 0x000fe20003800000 */
[----:B------:R-:W-:Y:S02]  /*225d0*/  IMAD R9, R152, UR5, R9 ;  /* 0x0000000598097c24 */ /* 0x000fe4000f8e0209 */
[----:B------:R-:W-:Y:S01]  /*225e0*/  IMAD.IADD R0, R5, 0x1, -R0 ;  /* 0x0000000105007824 */ /* 0x000fe200078e0a00 */
[----:B------:R-:W-:Y:S01]  /*225f0*/  ISETP.GE.OR P0, PT, R13, R8, P0 ;  /* 0x000000080d00720c */ /* 0x000fe20000706670 */
[----:B------:R-:W4:Y:S03]  /*22600*/  @P3 LDC R5, c[0x0][0xcf0] ;  /* 0x00033c00ff053b82 */ /* 0x000f260000000800 */
[----:B------:R-:W-:-:S04]  /*22610*/  LEA.HI R2, R0, R0, RZ, 0x1 ;  /* 0x0000000000027211 */ /* 0x000fc800078f08ff */
[----:B------:R-:W-:-:S05]  /*22620*/  LOP3.LUT R3, R2, 0x1ffffffe, RZ, 0xc0, !PT ;  /* 0x1ffffffe02037812 */ /* 0x000fca00078ec0ff */
[----:B------:R-:W-:Y:S02]  /*22630*/  IMAD.IADD R0, R0, 0x1, -R3 ;  /* 0x0000000100007824 */ /* 0x000fe400078e0a03 */
[----:B------:R-:W-:Y:S01]  /*22640*/  IMAD.WIDE.U32 R2, R152, UR4, RZ ;  /* 0x0000000498027c25 */ /* 0x000fe2000f8e00ff */
[----:B------:R-:W-:-:S03]  /*22650*/  ULDC.64 UR4, c[0x0][0xce0] ;  /* 0x0003380000047ab9 */ /* 0x000fc60000000a00 */
[----:B------:R-:W-:Y:S02]  /*22660*/  IMAD R0, R0, 0x8, R10 ;  /* 0x0000000800007824 */ /* 0x000fe400078e020a */
[----:B------:R-:W-:Y:S02]  /*22670*/  IMAD.IADD R3, R3, 0x1, R9 ;  /* 0x0000000103037824 */ /* 0x000fe400078e0209 */
[----:B------:R-:W-:Y:S02]  /*22680*/  IMAD R9, R11, 0x40, R0 ;  /* 0x000000400b097824 */ /* 0x000fe400078e0200 */
[----:B--2---:R-:W-:Y:S02]  /*22690*/  IMAD R10, R6, UR7, RZ ;  /* 0x00000007060a7c24 */ /* 0x004fe4000f8e02ff */
[----:B0-----:R-:W-:-:S04]  /*226a0*/  @P3 IMAD.HI.U32 R4, R9, R4, RZ ;  /* 0x0000000409043227 */ /* 0x001fc800078e00ff */
[----:B-1----:R-:W-:Y:S02]  /*226b0*/  IMAD R17, R7, UR6, R10 ;  /* 0x0000000607117c24 */ /* 0x002fe4000f8e020a */
[----:B------:R-:W-:Y:S01]  /*226c0*/  IMAD.MOV.U32 R11, RZ, RZ, R9 ;  /* 0x000000ffff0b7224 */ /* 0x000fe200078e0009 */
[----:B----4-:R-:W-:Y:S01]  /*226d0*/  @P3 SHF.R.U32.HI R11, RZ, R5, R4 ;  /* 0x00000005ff0b3219 */ /* 0x010fe20000011604 */
[----:B------:R-:W-:-:S04]  /*226e0*/  IMAD.WIDE.U32 R6, R6, UR6, R2 ;  /* 0x0000000606067c25 */ /* 0x000fc8000f8e0002 */
[----:B------:R-:W-:Y:S02]  /*226f0*/  IMAD.IADD R7, R7, 0x1, R17 ;  /* 0x0000000107077824 */ /* 0x000fe400078e0211 */
[----:B------:R-:W-:Y:S02]  /*22700*/  IMAD.MOV R5, RZ, RZ, -R11 ;  /* 0x000000ffff057224 */ /* 0x000fe400078e0a0b */
[----:B------:R-:W-:Y:S02]  /*22710*/  IMAD R0, R16, UR4, RZ ;  /* 0x0000000410007c24 */ /* 0x000fe4000f8e02ff */
[----:B------:R-:W-:Y:S01]  /*22720*/  IMAD.WIDE.U32 R2, R23, UR4, R6 ;  /* 0x0000000417027c25 */ /* 0x000fe2000f8e0006 */
[----:B------:R-:W-:-:S03]  /*22730*/  SHF.R.S32.HI R7, RZ, 0x1f, R11 ;  /* 0x0000001fff077819 */ /* 0x000fc6000001140b */
[----:B------:R-:W-:Y:S01]  /*22740*/  IMAD R5, R12, R5, R9 ;  /* 0x000000050c057224 */ /* 0x000fe200078e0209 */
[----:B------:R-:W-:Y:S01]  /*22750*/  IADD3 R2, P3, R11, R2, RZ ;  /* 0x000000020b027210 */ /* 0x000fe20007f7e0ff */
        /* <DEDUP_REMOVED lines=9> */
[----:B------:R-:W-:-:S04]  /*227f0*/  IMAD.IADD R3, R3, 0x1, R5 ;  /* 0x0000000103037824 */ /* 0x000fc800078e0205 */
[----:B------:R-:W-:Y:S01]  /*22800*/  SHFL.IDX PT, R4, R0, 0x1, 0x1c1f ;  /* 0x003c1f0000047f89 */ /* 0x000fe200000e0000 */
[----:B------:R-:W-:-:S03]  /*22810*/  LEA.HI.X R6, R2, UR5, R3, 0x2, P3 ;  /* 0x0000000502067c11 */ /* 0x000fc600098f1403 */
[----:B------:R-:W-:Y:S04]  /*22820*/  SHFL.IDX PT, R2, R0, RZ, 0x1c1f ;  /* 0x001c1fff00027589 */ /* 0x000fe800000e0000 */
[----:B------:R-:W3:Y:S04]  /*22830*/  SHFL.IDX PT, R3, R6, RZ, 0x1c1f ;  /* 0x001c1fff06037589 */ /* 0x000ee800000e0000 */
[----:B------:R0:W1:Y:S04]  /*22840*/  SHFL.IDX PT, R5, R6, 0x1, 0x1c1f ;  /* 0x003c1f0006057f89 */ /* 0x00006800000e0000 */
[----:B---3--:R0:W-:Y:S01]  /*22850*/  @!P2 ST.E desc[UR36][R2.64], R15 ;  /* 0x0000000f0200a985 */ /* 0x0081e2000c101924 */
[----:B-1----:R-:W-:Y:S05]  /*22860*/  @P0 BRA `(.L_x_5238) ;  /* 0x0000000000080947 */ /* 0x002fea0003800000 */
[----:B0-----:R-:W2:Y:S04]  /*22870*/  LDL R3, [R1+0x1f4] ;  /* 0x0001f40001037983 */ /* 0x001ea80000100800 */
[----:B--2---:R1:W-:Y:S02]  /*22880*/  ST.E desc[UR36][R4.64], R3 ;  /* 0x0000000304007985 */ /* 0x0043e4000c101924 */
.L_x_5238:
[----:B------:R-:W-:Y:S05]  /*22890*/  BSYNC B0 ;  /* 0x0000000000007941 */ /* 0x000fea0003800000 */
.L_x_5237:
[----:B------:R-:W2:Y:S01]  /*228a0*/  S2UR UR6, SR_CTAID.Z ;  /* 0x00000000000679c3 */ /* 0x000ea20000002700 */
[----:B------:R-:W-:Y:S01]  /*228b0*/  LEA.HI R0, R28, R28, RZ, 0x1 ;  /* 0x0000001c1c007211 */ /* 0x000fe200078f08ff */
[----:B------:R-:W-:Y:S01]  /*228c0*/  ULDC.64 UR4, c[0x0][0xc38] ;  /* 0x00030e0000047ab9 */ /* 0x000fe20000000a00 */
[----:B------:R-:W-:Y:S01]  /*228d0*/  LEA.HI R22, R22, R25, RZ, 0x5 ;  /* 0x0000001916167211 */ /* 0x000fe200078f28ff */
[----:B01----:R-:W-:Y:S01]  /*228e0*/  IMAD R3, R14, UR4, RZ ;  /* 0x000000040e037c24 */ /* 0x003fe2000f8e02ff */
[----:B------:R-:W-:Y:S01]  /*228f0*/  LOP3.LUT R7, R0, 0x1ffffffe, RZ, 0xc0, !PT ;  /* 0x1ffffffe00077812 */ /* 0x000fe200078ec0ff */
[----:B------:R-:W-:Y:S01]  /*22900*/  IMAD.IADD R27, R26, 0x1, -R27 ;  /* 0x000000011a1b7824 */ /* 0x000fe200078e0a1b */
[----:B------:R-:W-:Y:S01]  /*22910*/  SHF.R.S32.HI R22, RZ, 0x5, R22 ;  /* 0x00000005ff167819 */ /* 0x000fe20000011416 */
[----:B------:R-:W0:Y:S01]  /*22920*/  @P1 LDC R4, c[0x0][0xcec] ;  /* 0x00033b00ff041b82 */ /* 0x000e220000000800 */
[C---:B------:R-:W-:Y:S01]  /*22930*/  IMAD R5, R152.reuse, UR5, R3 ;  /* 0x0000000598057c24 */ /* 0x040fe2000f8e0203 */
[----:B------:R-:W-:Y:S01]  /*22940*/  BSSY B0, `(.L_x_5239) ;  /* 0x0000115000007945 */ /* 0x000fe20003800000 */
[----:B------:R-:W-:Y:S01]  /*22950*/  IMAD.WIDE.U32 R2, R152, UR4, RZ ;  /* 0x0000000498027c25 */ /* 0x000fe2000f8e00ff */
[----:B------:R-:W-:-:S03]  /*22960*/  ULDC.64 UR4, c[0x0][0xc48] ;  /* 0x0003120000047ab9 */ /* 0x000fc60000000a00 */
[----:B------:R-:W-:Y:S01]  /*22970*/  IMAD.IADD R28, R28, 0x1, -R7 ;  /* 0x000000011c1c7824 */ /* 0x000fe200078e0a07 */
[----:B------:R-:W1:Y:S01]  /*22980*/  @P1 LDC R11, c[0x0][0xcf0] ;  /* 0x00033c00ff0b1b82 */ /* 0x000e620000000800 */
[----:B------:R-:W-:Y:S02]  /*22990*/  IMAD R27, R22, 0x10, R27 ;  /* 0x00000010161b7824 */ /* 0x000fe400078e021b */
[----:B------:R-:W-:Y:S02]  /*229a0*/  IMAD.IADD R3, R3, 0x1, R5 ;  /* 0x0000000103037824 */ /* 0x000fe400078e0205 */
[----:B------:R-:W-:Y:S01]  /*229b0*/  IMAD R5, R28, 0x8, R27 ;  /* 0x000000081c057824 */ /* 0x000fe200078e021b */
[----:B--2---:R-:W-:Y:S02]  /*229c0*/  USHF.R.S32.HI UR7, URZ, 0x1f, UR6 ;  /* 0x0000001f3f077899 */ /* 0x004fe40008011406 */
[----:B------:R-:W2:Y:S01]  /*229d0*/  S2UR UR6, SR_CTAID.Z ;  /* 0x00000000000679c3 */ /* 0x000ea20000002700 */
[----:B------:R-:W-:-:S02]  /*229e0*/  IMAD R9, R20, 0x40, R5 ;  /* 0x0000004014097824 */ /* 0x000fc400078e0205 */
[----:B------:R-:W-:Y:S02]  /*229f0*/  IMAD R20, R20, 0x40, R27 ;  /* 0x0000004014147824 */ /* 0x000fe400078e021b */
[----:B------:R-:W-:Y:S02]  /*22a00*/  IMAD R0, R18, UR7, RZ ;  /* 0x0000000712007c24 */ /* 0x000fe4000f8e02ff */
[----:B0-----:R-:W-:-:S04]  /*22a10*/  @P1 IMAD.HI.U32 R4, R9, R4, RZ ;  /* 0x0000000409041227 */ /* 0x001fc800078e00ff */
[----:B------:R-:W-:Y:S01]  /*22a20*/  IMAD.MOV.U32 R5, RZ, RZ, R9 ;  /* 0x000000ffff057224 */ /* 0x000fe200078e0009 */
[----:B-1----:R-:W-:-:S05]  /*22a30*/  @P1 SHF.R.U32.HI R5, RZ, R11, R4 ;  /* 0x0000000bff051219 */ /* 0x002fca0000011604 */
[----:B------:R-:W-:Y:S02]  /*22a40*/  IMAD.MOV R4, RZ, RZ, -R5 ;  /* 0x000000ffff047224 */ /* 0x000fe400078e0a05 */
[----:B--2---:R-:W-:Y:S02]  /*22a50*/  IMAD R7, R19, UR6, R0 ;  /* 0x0000000613077c24 */ /* 0x004fe4000f8e0200 */
[----:B------:R-:W-:-:S04]  /*22a60*/  IMAD.WIDE.U32 R2, R18, UR6, R2 ;  /* 0x0000000612027c25 */ /* 0x000fc8000f8e0002 */
[----:B------:R-:W-:Y:S02]  /*22a70*/  IMAD R0, R16, UR4, RZ ;  /* 0x0000000410007c24 */ /* 0x000fe4000f8e02ff */
[----:B------:R-:W-:Y:S02]  /*22a80*/  IMAD.IADD R3, R3, 0x1, R7 ;  /* 0x0000000103037824 */ /* 0x000fe400078e0207 */
[C---:B------:R-:W-:Y:S01]  /*22a90*/  IMAD R7, R23.reuse, UR5, R0 ;  /* 0x0000000517077c24 */ /* 0x040fe2000f8e0200 */
[----:B------:R-:W-:Y:S01]  /*22aa0*/  SHF.R.S32.HI R0, RZ, 0x1f, R5 ;  /* 0x0000001fff007819 */ /* 0x000fe20000011405 */
        /* <DEDUP_REMOVED lines=11> */
[C---:B------:R-:W-:Y:S01]  /*22b60*/  IMAD R5, R23.reuse, UR5, R0 ;  /* 0x0000000517057c24 */ /* 0x040fe2000f8e0200 */
[----:B------:R-:W-:Y:S01]  /*22b70*/  LEA.HI R0, R24, R24, RZ, 0x1 ;  /* 0x0000001818007211 */ /* 0x000fe200078f08ff */
[----:B------:R-:W-:Y:S01]  /*22b80*/  IMAD.WIDE.U32 R22, R23, UR4, R2 ;  /* 0x0000000417167c25 */ /* 0x000fe2000f8e0002 */
[----:B------:R-:W-:-:S03]  /*22b90*/  ULDC.64 UR4, c[0x0][0xc00] ;  /* 0x0003000000047ab9 */ /* 0x000fc60000000a00 */
[----:B------:R-:W-:Y:S01]  /*22ba0*/  IMAD.IADD R3, R23, 0x1, R5 ;  /* 0x0000000117037824 */ /* 0x000fe200078e0205 */
[----:B------:R-:W-:Y:S01]  /*22bb0*/  LEA R19, P0, R22, UR4, 0x2 ;  /* 0x0000000416137c11 */ /* 0x000fe2000f8010ff */
[----:B------:R-:W-:-:S03]  /*22bc0*/  ULDC UR4, c[0x0][0xb88] ;  /* 0x0002e20000047ab9 */ /* 0x000fc60000000800 */
[----:B------:R-:W-:Y:S01]  /*22bd0*/  LEA.HI.X R22, R22, UR5, R3, 0x2, P0 ;  /* 0x0000000516167c11 */ /* 0x000fe200080f1403 */
[----:B------:R0:W1:Y:S01]  /*22be0*/  SHFL.IDX PT, R14, R19, RZ, 0x1c1f ;  /* 0x001c1fff130e7589 */ /* 0x00006200000e0000 */
[----:B------:R-:W-:Y:S02]  /*22bf0*/  LOP3.LUT R3, R0, 0xfffffe, RZ, 0xc0, !PT ;  /* 0x00fffffe00037812 */ /* 0x000fe400078ec0ff */
[----:B------:R-:W-:Y:S01]  /*22c00*/  LOP3.LUT R0, R21, 0x7ffffffc, RZ, 0xc0, !PT ;  /* 0x7ffffffc15007812 */ /* 0x000fe200078ec0ff */
[----:B------:R-:W-:Y:S01]  /*22c10*/  IMAD R21, R29, UR4, RZ ;  /* 0x000000041d157c24 */ /* 0x000fe2000f8e02ff */
[----:B------:R0:W2:Y:S01]  /*22c20*/  SHFL.IDX PT, R15, R22, RZ, 0x1c1f ;  /* 0x001c1fff160f7589 */ /* 0x0000a200000e0000 */
[----:B------:R-:W-:Y:S02]  /*22c30*/  IMAD.IADD R3, R24, 0x1, -R3 ;  /* 0x0000000118037824 */ /* 0x000fe400078e0a03 */
[----:B------:R-:W-:Y:S01]  /*22c40*/  IMAD.IADD R0, R25, 0x1, -R0 ;  /* 0x0000000119007824 */ /* 0x000fe200078e0a00 */
[----:B------:R-:W-:-:S03]  /*22c50*/  ISETP.GE.AND P0, PT, R20, R21, PT ;  /* 0x000000151400720c */ /* 0x000fc60003f06270 */
[----:B------:R-:W-:-:S04]  /*22c60*/  IMAD R0, R3, 0x80, R0 ;  /* 0x0000008003007824 */ /* 0x000fc800078e0200 */
[----:B------:R-:W-:-:S06]  /*22c70*/  IMAD.SHL.U32 R18, R0, 0x2, RZ ;  /* 0x0000000200127824 */ /* 0x000fcc00078e00ff */
[----:B0-----:R-:W-:Y:S05]  /*22c80*/  @P0 BRA `(.L_x_5240) ;  /* 0x0000000c00800947 */ /* 0x001fea0003800000 */
[----:B------:R-:W-:Y:S02]  /*22c90*/  ULDC UR4, c[0x0][0xbc8] ;  /* 0x0002f20000047ab9 */ /* 0x000fe40000000800 */
[----:B------:R-:W-:-:S13]  /*22ca0*/  ISETP.GE.AND P0, PT, R18, UR4, PT ;  /* 0x0000000412007c0c */ /* 0x000fda000bf06270 */
[----:B------:R-:W3:Y:S01]  /*22cb0*/  @!P0 LDL.64 R12, [R1+0x210] ;  /* 0x00021000010c8983 */ /* 0x000ee20000100a00 */
[C---:B------:R-:W-:Y:S01]  /*22cc0*/  VIADD R4, R18.reuse, 0x8 ;  /* 0x0000000812047836 */ /* 0x040fe20000000000 */
[----:B------:R-:W-:-:S04]  /*22cd0*/  @!P0 LEA.HI R0, R18, R18, RZ, 0x1 ;  /* 0x0000001212008211 */ /* 0x000fc800078f08ff */
[----:B------:R-:W-:Y:S02]  /*22ce0*/  ISETP.GE.AND P1, PT, R4, UR4, PT ;  /* 0x0000000404007c0c */ /* 0x000fe4000bf26270 */
[----:B------:R-:W-:-:S05]  /*22cf0*/  @!P0 LOP3.LUT R0, R0, 0xfffffffe, RZ, 0xc0, !PT ;  /* 0xfffffffe00008812 */ /* 0x000fca00078ec0ff */
[----:B-12---:R-:W-:-:S05]  /*22d00*/  @!P0 IMAD.WIDE R2, R0, 0x4, R14 ;  /* 0x0000000400028825 */ /* 0x006fca00078e020e */
[----:B---3--:R0:W-:Y:S04]  /*22d10*/  @!P0 ST.E.64 desc[UR36][R2.64], R12 ;  /* 0x0000000c02008985 */ /* 0x0081e8000c101b24 */
[----:B------:R-:W2:Y:S01]  /*22d20*/  @!P1 LDL.64 R6, [R1+0x220] ;  /* 0x0002200001069983 */ /* 0x000ea20000100a00 */
[----:B------:R-:W-:Y:S01]  /*22d30*/  VIADD R0, R18, 0x10 ;  /* 0x0000001012007836 */ /* 0x000fe20000000000 */
[----:B------:R-:W-:-:S04]  /*22d40*/  @!P1 LEA.HI R4, R4, R4, RZ, 0x1 ;  /* 0x0000000404049211 */ /* 0x000fc800078f08ff */
[----:B------:R-:W-:Y:S02]  /*22d50*/  ISETP.GE.AND P0, PT, R0, UR4, PT ;  /* 0x0000000400007c0c */ /* 0x000fe4000bf06270 */
[----:B------:R-:W-:-:S05]  /*22d60*/  @!P1 LOP3.LUT R4, R4, 0xfffffffe, RZ, 0xc0, !PT ;  /* 0xfffffffe04049812 */ /* 0x000fca00078ec0ff */
[----:B------:R-:W-:-:S05]  /*22d70*/  @!P1 IMAD.WIDE R4, R4, 0x4, R14 ;  /* 0x0000000404049825 */ /* 0x000fca00078e020e */
[----:B--2---:R1:W-:Y:S04]  /*22d80*/  @!P1 ST.E.64 desc[UR36][R4.64], R6 ;  /* 0x0000000604009985 */ /* 0x0043e8000c101b24 */
[----:B------:R-:W2:Y:S01]  /*22d90*/  @!P0 LDL.64 R8, [R1+0x230] ;  /* 0x0002300001088983 */ /* 0x000ea20000100a00 */
[----:B------:R-:W-:Y:S01]  /*22da0*/  VIADD R10, R18, 0x18 ;  /* 0x00000018120a7836 */ /* 0x000fe20000000000 */
[----:B------:R-:W-:-:S04]  /*22db0*/  @!P0 LEA.HI R0, R0, R0, RZ, 0x1 ;  /* 0x0000000000008211 */ /* 0x000fc800078f08ff */
[----:B------:R-:W-:Y:S02]  /*22dc0*/  ISETP.GE.AND P1, PT, R10, UR4, PT ;  /* 0x000000040a007c0c */ /* 0x000fe4000bf26270 */
[----:B------:R-:W-:-:S05]  /*22dd0*/  @!P0 LOP3.LUT R0, R0, 0xfffffffe, RZ, 0xc0, !PT ;  /* 0xfffffffe00008812 */ /* 0x000fca00078ec0ff */
[----:B0-----:R-:W-:-:S05]  /*22de0*/  @!P0 IMAD.WIDE R2, R0, 0x4, R14 ;  /* 0x0000000400028825 */ /* 0x001fca00078e020e */
[----:B--2---:R0:W-:Y:S04]  /*22df0*/  @!P0 ST.E.64 desc[UR36][R2.64], R8 ;  /* 0x0000000802008985 */ /* 0x0041e8000c101b24 */
[----:B------:R-:W2:Y:S01]  /*22e00*/  @!P1 LDL.64 R12, [R1+0x240] ;  /* 0x00024000010c9983 */ /* 0x000ea20000100a00 */
[----:B------:R-:W-:Y:S01]  /*22e10*/  VIADD R0, R18, 0x20 ;  /* 0x0000002012007836 */ /* 0x000fe20000000000 */
[----:B------:R-:W-:-:S04]  /*22e20*/  @!P1 LEA.HI R10, R10, R10, RZ, 0x1 ;  /* 0x0000000a0a0a9211 */ /* 0x000fc800078f08ff */
[----:B------:R-:W-:Y:S02]  /*22e30*/  ISETP.GE.AND P0, PT, R0, UR4, PT ;  /* 0x0000000400007c0c */ /* 0x000fe4000bf06270 */
[----:B------:R-:W-:-:S05]  /*22e40*/  @!P1 LOP3.LUT R10, R10, 0xfffffffe, RZ, 0xc0, !PT ;  /* 0xfffffffe0a0a9812 */ /* 0x000fca00078ec0ff */
[----:B------:R-:W-:-:S05]  /*22e50*/  @!P1 IMAD.WIDE R10, R10, 0x4, R14 ;  /* 0x000000040a0a9825 */ /* 0x000fca00078e020e */
[----:B--2---:R2:W-:Y:S04]  /*22e60*/  @!P1 ST.E.64 desc[UR36][R10.64], R12 ;  /* 0x0000000c0a009985 */ /* 0x0045e8000c101b24 */
[----:B-1----:R-:W3:Y:S01]  /*22e70*/  @!P0 LDL.64 R4, [R1+0x250] ;  /* 0x0002500001048983 */ /* 0x002ee20000100a00 */
[----:B------:R-:W-:Y:S01]  /*22e80*/  VIADD R6, R18, 0x28 ;  /* 0x0000002812067836 */ /* 0x000fe20000000000 */
[----:B------:R-:W-:-:S04]  /*22e90*/  @!P0 LEA.HI R0, R0, R0, RZ, 0x1 ;  /* 0x0000000000008211 */ /* 0x000fc800078f08ff */
[----:B------:R-:W-:Y:S02]  /*22ea0*/  ISETP.GE.AND P1, PT, R6, UR4, PT ;  /* 0x0000000406007c0c */ /* 0x000fe4000bf26270 */
[----:B------:R-:W-:-:S05]  /*22eb0*/  @!P0 LOP3.LUT R0, R0, 0xfffffffe, RZ, 0xc0, !PT ;  /* 0xfffffffe00008812 */ /* 0x000fca00078ec0ff */
[----:B0-----:R-:W-:-:S05]  /*22ec0*/  @!P0 IMAD.WIDE R2, R0, 0x4, R14 ;  /* 0x0000000400028825 */ /* 0x001fca00078e020e */
[----:B---3--:R0:W-:Y:S04]  /*22ed0*/  @!P0 ST.E.64 desc[UR36][R2.64], R4 ;  /* 0x0000000402008985 */ /* 0x0081e8000c101b24 */
[----:B------:R-:W3:Y:S01]  /*22ee0*/  @!P1 LDL.64 R8, [R1+0x260] ;  /* 0x0002600001089983 */ /* 0x000ee20000100a00 */
[----:B------:R-:W-:Y:S01]  /*22ef0*/  VIADD R0, R18, 0x30 ;  /* 0x0000003012007836 */ /* 0x000fe20000000000 */
[----:B------:R-:W-:-:S04]  /*22f00*/  @!P1 LEA.HI R6, R6, R6, RZ, 0x1 ;  /* 0x0000000606069211 */ /* 0x000fc800078f08ff */
[----:B------:R-:W-:Y:S02]  /*22f10*/  ISETP.GE.AND P0, PT, R0, UR4, PT ;  /* 0x0000000400007c0c */ /* 0x000fe4000bf06270 */
[----:B------:R-:W-:-:S05]  /*22f20*/  @!P1 LOP3.LUT R6, R6, 0xfffffffe, RZ, 0xc0, !PT ;  /* 0xfffffffe06069812 */ /* 0x000fca00078ec0ff */
[----:B------:R-:W-:-:S05]  /*22f30*/  @!P1 IMAD.WIDE R6, R6, 0x4, R14 ;  /* 0x0000000406069825 */ /* 0x000fca00078e020e */
[----:B---3--:R1:W-:Y:S04]  /*22f40*/  @!P1 ST.E.64 desc[UR36][R6.64], R8 ;  /* 0x0000000806009985 */ /* 0x0083e8000c101b24 */
[----:B--2---:R-:W2:Y:S01]  /*22f50*/  @!P0 LDL.64 R10, [R1+0x270] ;  /* 0x00027000010a8983 */ /* 0x004ea20000100a00 */
        /* <DEDUP_REMOVED lines=129> */
[----:B0-----:R-:W-:-:S05]  /*23770*/  @!P0 LOP3.LUT R3, R0, 0xfffffffe, RZ, 0xc0, !PT ;  /* 0xfffffffe00038812 */ /* 0x001fca00078ec0ff */
[----:B------:R-:W-:-:S05]  /*23780*/  @!P0 IMAD.WIDE R2, R3, 0x4, R14 ;  /* 0x0000000403028825 */ /* 0x000fca00078e020e */
        /* <DEDUP_REMOVED lines=12> */
[----:B0-----:R-:W-:-:S05]  /*23850*/  @!P0 LOP3.LUT R3, R0, 0xfffffffe, RZ, 0xc0, !PT ;  /* 0xfffffffe00038812 */ /* 0x001fca00078ec0ff */
[----:B------:R-:W-:-:S05]  /*23860*/  @!P0 IMAD.WIDE R2, R3, 0x4, R14 ;  /* 0x0000000403028825 */ /* 0x000fca00078e020e */
[----:B--2---:R0:W-:Y:S04]  /*23870*/  @!P0 ST.E.64 desc[UR36][R2.64], R6 ;  /* 0x0000000602008985 */ /* 0x0041e8000c101b24 */
[----:B------:R-:W2:Y:S01]  /*23880*/  @!P1 LDL.64 R8, [R1+0x3c0] ;  /* 0x0003c00001089983 */ /* 0x000ea20000100a00 */
[----:B------:R-:W-:Y:S01]  /*23890*/  VIADD R0, R18, 0xe0 ;  /* 0x000000e012007836 */ /* 0x000fe20000000000 */
[----:B------:R-:W-:-:S04]  /*238a0*/  @!P1 LEA.HI R10, R10, R10, RZ, 0x1 ;  /* 0x0000000a0a0a9211 */ /* 0x000fc800078f08ff */
[----:B------:R-:W-:Y:S02]  /*238b0*/  ISETP.GE.AND P0, PT, R0, UR4, PT ;  /* 0x0000000400007c0c */ /* 0x000fe4000bf06270 */
[----:B-1----:R-:W-:-:S05]  /*238c0*/  @!P1 LOP3.LUT R5, R10, 0xfffffffe, RZ, 0xc0, !PT ;  /* 0xfffffffe0a059812 */ /* 0x002fca00078ec0ff */
[----:B------:R-:W-:-:S05]  /*238d0*/  @!P1 IMAD.WIDE R4, R5, 0x4, R14 ;  /* 0x0000000405049825 */ /* 0x000fca00078e020e */
[----:B--2---:R1:W-:Y:S04]  /*238e0*/  @!P1 ST.E.64 desc[UR36][R4.64], R8 ;  /* 0x0000000804009985 */ /* 0x0043e8000c101b24 */
[----:B------:R-:W2:Y:S01]  /*238f0*/  @!P0 LDL.64 R10, [R1+0x3d0] ;  /* 0x0003d000010a8983 */ /* 0x000ea20000100a00 */
        /* <DEDUP_REMOVED lines=21> */
[----:B------:R-:W-:-:S04]  /*23a50*/  @!P1 LEA.HI R12, R12, R12, RZ, 0x1 ;  /* 0x0000000c0c0c9211 */ /* 0x000fc800078f08ff */
[----:B------:R-:W-:-:S05]  /*23a60*/  @!P1 LOP3.LUT R11, R12, 0xfffffffe, RZ, 0xc0, !PT ;  /* 0xfffffffe0c0b9812 */ /* 0x000fca00078ec0ff */
[----:B------:R-:W-:-:S05]  /*23a70*/  @!P1 IMAD.WIDE R14, R11, 0x4, R14 ;  /* 0x000000040b0e9825 */ /* 0x000fca00078e020e */
[----:B--2---:R3:W-:Y:S02]  /*23a80*/  @!P1 ST.E.64 desc[UR36][R14.64], R16 ;  /* 0x000000100e009985 */ /* 0x0047e4000c101b24 */
.L_x_5240:
[----:B------:R-:W-:Y:S05]  /*23a90*/  BSYNC B0 ;  /* 0x0000000000007941 */ /* 0x000fea0003800000 */
.L_x_5239:
[----:B------:R-:W-:Y:S01]  /*23aa0*/  VIADD R20, R20, 0x8 ;  /* 0x0000000814147836 */ /* 0x000fe20000000000 */
[----:B--23--:R2:W3:Y:S04]  /*23ab0*/  SHFL.IDX PT, R15, R22, 0x1, 0x1c1f ;  /* 0x003c1f00160f7f89 */ /* 0x00c4e800000e0000 */
[----:B------:R-:W-:Y:S01]  /*23ac0*/  ISETP.GE.AND P0, PT, R20, R21, PT ;  /* 0x000000151400720c */ /* 0x000fe20003f06270 */
[----:B-1----:R2:W1:-:S12]  /*23ad0*/  SHFL.IDX PT, R14, R19, 0x1, 0x1c1f ;  /* 0x003c1f00130e7f89 */ /* 0x00245800000e0000 */
[----:B--2---:R-:W-:Y:S05]  /*23ae0*/  @P0 BRA `(.L_x_5109) ;  /* 0x0000005c00080947 */ /* 0x004fea0003800000 */
[----:B------:R-:W0:Y:S02]  /*23af0*/  LDC R17, c[0x0][0xbc8] ;  /* 0x0002f200ff117b82 */ /* 0x000e240000000800 */
[----:B0-----:R-:W-:-:S13]  /*23b00*/  ISETP.GE.AND P0, PT, R18, R17, PT ;  /* 0x000000111200720c */ /* 0x001fda0003f06270 */
[----:B------:R-:W2:Y:S01]  /*23b10*/  @!P0 LDL.64 R10, [R1+0x218] ;  /* 0x00021800010a8983 */ /* 0x000ea20000100a00 */
[C---:B------:R-:W-:Y:S01]  /*23b20*/  VIADD R4, R18.reuse, 0x8 ;  /* 0x0000000812047836 */ /* 0x040fe20000000000 */
[----:B------:R-:W-:-:S04]  /*23b30*/  @!P0 LEA.HI R0, R18, R18, RZ, 0x1 ;  /* 0x0000001212008211 */ /* 0x000fc800078f08ff */
[----:B------:R-:W-:Y:S02]  /*23b40*/  ISETP.GE.AND P1, PT, R4, R17, PT ;  /* 0x000000110400720c */ /* 0x000fe40003f26270 */
[----:B------:R-:W-:-:S05]  /*23b50*/  @!P0 LOP3.LUT R0, R0, 0xfffffffe, RZ, 0xc0, !PT ;  /* 0xfffffffe00008812 */ /* 0x000fca00078ec0ff */
[----:B-1-3--:R-:W-:-:S05]  /*23b60*/  @!P0 IMAD.WIDE R2, R0, 0x4, R14 ;  /* 0x0000000400028825 */ /* 0x00afca00078e020e */
[----:B--2---:R0:W-:Y:S04]  /*23b70*/  @!P0 ST.E.64 desc[UR36][R2.64], R10 ;  /* 0x0000000a02008985 */ /* 0x0041e8000c101b24 */
[----:B------:R-:W2:Y:S01]  /*23b80*/  @!P1 LDL.64 R6, [R1+0x228] ;  /* 0x0002280001069983 */ /* 0x000ea20000100a00 */
[----:B------:R-:W-:Y:S01]  /*23b90*/  VIADD R0, R18, 0x10 ;  /* 0x0000001012007836 */ /* 0x000fe20000000000 */
[----:B------:R-:W-:-:S04]  /*23ba0*/  @!P1 LEA.HI R4, R4, R4, RZ, 0x1 ;  /* 0x0000000404049211 */ /* 0x000fc800078f08ff */
[----:B------:R-:W-:Y:S02]  /*23bb0*/  ISETP.GE.AND P0, PT, R0, R17, PT ;  /* 0x000000110000720c */ /* 0x000fe40003f06270 */
[----:B------:R-:W-:-:S05]  /*23bc0*/  @!P1 LOP3.LUT R4, R4, 0xfffffffe, RZ, 0xc0, !PT ;  /* 0xfffffffe04049812 */ /* 0x000fca00078ec0ff */
[----:B------:R-:W-:-:S05]  /*23bd0*/  @!P1 IMAD.WIDE R4, R4, 0x4, R14 ;  /* 0x0000000404049825 */ /* 0x000fca00078e020e */
[----:B--2---:R1:W-:Y:S04]  /*23be0*/  @!P1 ST.E.64 desc[UR36][R4.64], R6 ;  /* 0x0000000604009985 */ /* 0x0043e8000c101b24 */
[----:B------:R-:W2:Y:S01]  /*23bf0*/  @!P0 LDL.64 R8, [R1+0x238] ;  /* 0x0002380001088983 */ /* 0x000ea20000100a00 */
[----:B------:R-:W-:Y:S01]  /*23c00*/  VIADD R12, R18, 0x18 ;  /* 0x00000018120c7836 */ /* 0x000fe20000000000 */
[----:B------:R-:W-:-:S04]  /*23c10*/  @!P0 LEA.HI R0, R0, R0, RZ, 0x1 ;  /* 0x0000000000008211 */ /* 0x000fc800078f08ff */
[----:B------:R-:W-:Y:S02]  /*23c20*/  ISETP.GE.AND P1, PT, R12, R17, PT ;  /* 0x000000110c00720c */ /* 0x000fe40003f26270 */
[----:B------:R-:W-:-:S05]  /*23c30*/  @!P0 LOP3.LUT R0, R0, 0xfffffffe, RZ, 0xc0, !PT ;  /* 0xfffffffe00008812 */ /* 0x000fca00078ec0ff */
[----:B0-----:R-:W-:-:S05]  /*23c40*/  @!P0 IMAD.WIDE R2, R0, 0x4, R14 ;  /* 0x0000000400028825 */ /* 0x001fca00078e020e */
[----:B--2---:R0:W-:Y:S04]  /*23c50*/  @!P0 ST.E.64 desc[UR36][R2.64], R8 ;  /* 0x0000000802008985 */ /* 0x0041e8000c101b24 */
[----:B------:R-:W2:Y:S01]  /*23c60*/  @!P1 LDL.64 R10, [R1+0x248] ;  /* 0x00024800010a9983 */ /* 0x000ea20000100a00 */
[----:B------:R-:W-:Y:S01]  /*23c70*/  VIADD R0, R18, 0x20 ;  /* 0x0000002012007836 */ /* 0x000fe20000000000 */
[----:B------:R-:W-:-:S04]  /*23c80*/  @!P1 LEA.HI R12, R12, R12, RZ, 0x1 ;  /* 0x0000000c0c0c9211 */ /* 0x000fc800078f08ff */
[----:B------:R-:W-:Y:S02]  /*23c90*/  ISETP.GE.AND P0, PT, R0, R17, PT ;  /* 0x000000110000720c */ /* 0x000fe40003f06270 */
[----:B-1----:R-:W-:-:S05]  /*23ca0*/  @!P1 LOP3.LUT R4, R12, 0xfffffffe, RZ, 0xc0, !PT ;  /* 0xfffffffe0c049812 */ /* 0x002fca00078ec0ff */
        /* <DEDUP_REMOVED lines=90> */
[----:B0-----:R-:W-:-:S05]  /*24250*/  @!P0 LOP3.LUT R3, R0, 0xfffffffe, RZ, 0xc0, !PT ;  /* 0xfffffffe00038812 */ /* 0x001fca00078ec0ff */
[----:B------:R-:W-:-:S05]  /*24260*/  @!P0 IMAD.WIDE R2, R3, 0x4, R14 ;  /* 0x0000000403028825 */ /* 0x000fca00078e020e */
        /* <DEDUP_REMOVED lines=83> */
[----:B------:R-:W-:-:S04]  /*247a0*/  @!P0 IMAD.WIDE R2, R3, 0x4, R14 ;  /* 0x0000000403028825 */ /* 0x000fc800078e020e */
[----:B------:R-:W-:Y:S01]  /*247b0*/  VIADD R0, R18, 0xf0 ;  /* 0x000000f012007836 */ /* 0x000fe20000000000 */
[----:B--2---:R0:W-:Y:S04]  /*247c0*/  @!P0 ST.E.64 desc[UR36][R2.64], R6 ;  /* 0x0000000602008985 */ /* 0x0041e8000c101b24 */
[----:B------:R-:W2:Y:S01]  /*247d0*/  @!P1 LDL.64 R8, [R1+0x3e8] ;  /* 0x0003e80001089983 */ /* 0x000ea20000100a00 */
[----:B------:R-:W-:Y:S01]  /*247e0*/  @!P1 LEA.HI R12, R12, R12, RZ, 0x1 ;  /* 0x0000000c0c0c9211 */ /* 0x000fe200078f08ff */
[----:B------:R-:W-:Y:S01]  /*247f0*/  VIADD R18, R18, 0xf8 ;  /* 0x000000f812127836 */ /* 0x000fe20000000000 */
[----:B------:R-:W-:Y:S01]  /*24800*/  ISETP.GE.AND P0, PT, R0, R17, PT ;  /* 0x000000110000720c */ /* 0x000fe20003f06270 */
[----:B------:R-:W-:Y:S01]  /*24810*/  BSSY B0, `(.L_x_5241) ;  /* 0x000000b000007945 */ /* 0x000fe20003800000 */
[----:B------:R-:W-:-:S05]  /*24820*/  @!P1 LOP3.LUT R13, R12, 0xfffffffe, RZ, 0xc0, !PT ;  /* 0xfffffffe0c0d9812 */ /* 0x000fca00078ec0ff */
[----:B-1----:R-:W-:-:S05]  /*24830*/  @!P1 IMAD.WIDE R4, R13, 0x4, R14 ;  /* 0x000000040d049825 */ /* 0x002fca00078e020e */
[----:B--2---:R0:W-:Y:S01]  /*24840*/  @!P1 ST.E.64 desc[UR36][R4.64], R8 ;  /* 0x0000000804009985 */ /* 0x0041e2000c101b24 */
[----:B------:R-:W-:Y:S01]  /*24850*/  ISETP.GE.AND P1, PT, R18, R17, PT ;  /* 0x000000111200720c */ /* 0x000fe20003f26270 */
[----:B------:R-:W-:-:S12]  /*24860*/  @P0 BRA `(.L_x_5242) ;  /* 0x0000000000140947 */ /* 0x000fd80003800000 */
[----:B0-----:R-:W2:Y:S01]  /*24870*/  LDL.64 R4, [R1+0x3f8] ;  /* 0x0003f80001047983 */ /* 0x001ea20000100a00 */
[----:B------:R-:W-:-:S04]  /*24880*/  LEA.HI R0, R0, R0, RZ, 0x1 ;  /* 0x0000000000007211 */ /* 0x000fc800078f08ff */
[----:B------:R-:W-:-:S05]  /*24890*/  LOP3.LUT R3, R0, 0xfffffffe, RZ, 0xc0, !PT ;  /* 0xfffffffe00037812 */ /* 0x000fca00078ec0ff */
[----:B------:R-:W-:-:S05]  /*248a0*/  IMAD.WIDE R2, R3, 0x4, R14 ;  /* 0x0000000403027825 */ /* 0x000fca00078e020e */
[----:B--2---:R1:W-:Y:S02]  /*248b0*/  ST.E.64 desc[UR36][R2.64], R4 ;  /* 0x0000000402007985 */ /* 0x0043e4000c101b24 */
.L_x_5242:
[----:B------:R-:W-:Y:S05]  /*248c0*/  BSYNC B0 ;  /* 0x0000000000007941 */ /* 0x000fea0003800000 */
.L_x_5241:
[----:B------:R-:W-:Y:S05]  /*248d0*/  @P1 BRA `(.L_x_5109) ;  /* 0x0000004c008c1947 */ /* 0x000fea0003800000 */
[----:B01----:R-:W2:Y:S01]  /*248e0*/  LDL.64 R4, [R1+0x408] ;  /* 0x0004080001047983 */ /* 0x003ea20000100a00 */
[----:B------:R-:W-:-:S04]  /*248f0*/  LEA.HI R18, R18, R18, RZ, 0x1 ;  /* 0x0000001212127211 */ /* 0x000fc800078f08ff */
[----:B------:R-:W-:-:S05]  /*24900*/  LOP3.LUT R3, R18, 0xfffffffe, RZ, 0xc0, !PT ;  /* 0xfffffffe12037812 */ /* 0x000fca00078ec0ff */
[----:B------:R-:W-:-:S05]  /*24910*/  IMAD.WIDE R2, R3, 0x4, R14 ;  /* 0x0000000403027825 */ /* 0x000fca00078e020e */
[----:B--2---:R2:W-:Y:S01]  /*24920*/  ST.E.64 desc[UR36][R2.64], R4 ;  /* 0x0000000402007985 */ /* 0x0045e2000c101b24 */
[----:B------:R-:W-:Y:S05]  /*24930*/  BRA `(.L_x_5109) ;  /* 0x0000004c00747947 */ /* 0x000fea0003800000 */
.L_x_5236:
[----:B------:R-:W0:Y:S02]  /*24940*/  S2R R0, SR_TID.X ;  /* 0x0000000000007919 */ /* 0x000e240000002100 */
[----:B0-----:R-:W-:-:S05]  /*24950*/  VIADD R0, R0, 0xffffff80 ;  /* 0xffffff8000007836 */ /* 0x001fca0000000000 */
[----:B------:R-:W-:-:S13]  /*24960*/  ISETP.GT.AND P0, PT, R0, 0x3f, PT ;  /* 0x0000003f0000780c */ /* 0x000fda0003f04270 */
[----:B------:R-:W-:Y:S05]  /*24970*/  @P0 BRA `(.L_x_5109) ;  /* 0x0000004c00640947 */ /* 0x000fea0003800000 */
[----:B------:R-:W0:Y:S01]  /*24980*/  S2R R3, SR_CTAID.X ;  /* 0x0000000000037919 */ /* 0x000e220000002500 */
[----:B------:R-:W1:Y:S01]  /*24990*/  LDC R6, c[0x0][0xce8] ;  /* 0x00033a00ff067b82 */ /* 0x000e620000000800 */
[----:B------:R-:W-:Y:S02]  /*249a0*/  ULDC UR4, c[0x0][0xb88] ;  /* 0x0002e20000047ab9 */ /* 0x000fe40000000800 */
[----:B-1----:R-:W-:Y:S02]  /*249b0*/  IMAD R5, R6, UR4, RZ ;  /* 0x0000000406057c24 */ /* 0x002fe4000f8e02ff */
[----:B0-----:R-:W-:-:S05]  /*249c0*/  IMAD R0, R3, 0x40, R0 ;  /* 0x0000004003007824 */ /* 0x001fca00078e0200 */
[----:B------:R-:W-:-:S13]  /*249d0*/  ISETP.GE.AND P0, PT, R0, R5, PT ;  /* 0x000000050000720c */ /* 0x000fda0003f06270 */
[----:B------:R-:W-:Y:S05]  /*249e0*/  @P0 BRA `(.L_x_5109) ;  /* 0x0000004c00480947 */ /* 0x000fea0003800000 */
[----:B------:R-:W0:Y:S01]  /*249f0*/  S2UR UR6, SR_CTAID.Z ;  /* 0x00000000000679c3 */ /* 0x000e220000002700 */
[----:B------:R-:W-:Y:S01]  /*24a00*/  ISETP.NE.AND P0, PT, R6, 0x1, PT ;  /* 0x000000010600780c */ /* 0x000fe20003f05270 */
[----:B------:R-:W-:Y:S01]  /*24a10*/  ULDC.64 UR4, c[0x0][0xcd0] ;  /* 0x0003340000047ab9 */ /* 0x000fe20000000a00 */
[----:B------:R-:W-:Y:S01]  /*24a20*/  SHF.R.S32.HI R3, RZ, 0x1f, R152 ;  /* 0x0000001fff037819 */ /* 0x000fe20000011498 */
[----:B------:R-:W-:-:S04]  /*24a30*/  IMAD.MOV.U32 R5, RZ, RZ, R0 ;  /* 0x000000ffff057224 */ /* 0x000fc800078e0000 */
[----:B------:R-:W1:Y:S01]  /*24a40*/  LDC.64 R12, c[0x0][0xcd8] ;  /* 0x00033600ff0c7b82 */ /* 0x000e620000000a00 */
[----:B------:R-:W-:-:S04]  /*24a50*/  IMAD R3, R3, UR4, RZ ;  /* 0x0000000403037c24 */ /* 0x000fc8000f8e02ff */
[C---:B------:R-:W-:Y:S02]  /*24a60*/  IMAD R7, R152.reuse, UR5, R3 ;  /* 0x0000000598077c24 */ /* 0x040fe4000f8e0203 */
[----:B------:R-:W-:Y:S01]  /*24a70*/  IMAD.WIDE.U32 R2, R152, UR4, RZ ;  /* 0x0000000498027c25 */ /* 0x000fe2000f8e00ff */
[----:B------:R-:W2:Y:S01]  /*24a80*/  @P0 LDC R9, c[0x0][0xcec] ;  /* 0x00033b00ff090b82 */ /* 0x000ea20000000800 */
[----:B------:R-:W-:Y:S02]  /*24a90*/  ULDC.64 UR4, c[0x0][0xce0] ;  /* 0x0003380000047ab9 */ /* 0x000fe40000000a00 */
[----:B------:R-:W-:-:S05]  /*24aa0*/  IMAD.IADD R3, R3, 0x1, R7 ;  /* 0x0000000103037824 */ /* 0x000fca00078e0207 */
[----:B------:R-:W3:Y:S01]  /*24ab0*/  @P0 LDC R11, c[0x0][0xcf0] ;  /* 0x00033c00ff0b0b82 */ /* 0x000ee20000000800 */
[----:B0-----:R-:W-:-:S07]  /*24ac0*/  USHF.R.S32.HI UR7, URZ, 0x1f, UR6 ;  /* 0x0000001f3f077899 */ /* 0x001fce0008011406 */
[----:B------:R-:W0:Y:S01]  /*24ad0*/  S2UR UR6, SR_CTAID.Z ;  /* 0x00000000000679c3 */ /* 0x000e220000002700 */
[----:B-1----:R-:W-:Y:S02]  /*24ae0*/  IMAD R8, R12, UR7, RZ ;  /* 0x000000070c087c24 */ /* 0x002fe4000f8e02ff */
[----:B--2---:R-:W-:-:S05]  /*24af0*/  @P0 IMAD.HI.U32 R4, R0, R9, RZ ;  /* 0x0000000900040227 */ /* 0x004fca00078e00ff */
[----:B---3--:R-:W-:Y:S02]  /*24b00*/  @P0 SHF.R.U32.HI R5, RZ, R11, R4 ;  /* 0x0000000bff050219 */ /* 0x008fe40000011604 */
[----:B------:R-:W-:Y:S02]  /*24b10*/  SHF.R.S32.HI R4, RZ, 0x1f, R23 ;  /* 0x0000001fff047819 */ /* 0x000fe40000011417 */
[--C-:B------:R-:W-:Y:S01]  /*24b20*/  SHF.R.S32.HI R9, RZ, 0x1f, R5.reuse ;  /* 0x0000001fff097819 */ /* 0x100fe20000011405 */
[----:B------:R-:W-:Y:S02]  /*24b30*/  IMAD.MOV R7, RZ, RZ, -R5 ;  /* 0x000000ffff077224 */ /* 0x000fe400078e0a05 */
[----:B------:R-:W-:Y:S02]  /*24b40*/  IMAD R4, R4, UR4, RZ ;  /* 0x0000000404047c24 */ /* 0x000fe4000f8e02ff */
[----:B0-----:R-:W-:Y:S02]  /*24b50*/  IMAD R13, R13, UR6, R8 ;  /* 0x000000060d0d7c24 */ /* 0x001fe4000f8e0208 */
[----:B------:R-:W-:-:S04]  /*24b60*/  IMAD.WIDE.U32 R2, R12, UR6, R2 ;  /* 0x000000060c027c25 */ /* 0x000fc8000f8e0002 */
[----:B------:R-:W-:Y:S02]  /*24b70*/  IMAD.IADD R3, R13, 0x1, R3 ;  /* 0x000000010d037824 */ /* 0x000fe400078e0203 */
[----:B------:R-:W-:Y:S02]  /*24b80*/  IMAD R7, R6, R7, R0 ;  /* 0x0000000706077224 */ /* 0x000fe400078e0200 */
[----:B------:R-:W-:-:S03]  /*24b90*/  IMAD.WIDE.U32 R2, R23, UR4, R2 ;  /* 0x0000000417027c25 */ /* 0x000fc6000f8e0002 */
[----:B------:R-:W-:Y:S01]  /*24ba0*/  SHF.R.S32.HI R0, RZ, 0x1f, R7 ;  /* 0x0000001fff007819 */ /* 0x000fe20000011407 */
[----:B------:R-:W-:Y:S01]  /*24bb0*/  IMAD R4, R23, UR5, R4 ;  /* 0x0000000517047c24 */ /* 0x000fe2000f8e0204 */
[----:B------:R-:W-:Y:S01]  /*24bc0*/  IADD3 R2, P0, R5, R2, RZ ;  /* 0x0000000205027210 */ /* 0x000fe20007f1e0ff */
        /* <DEDUP_REMOVED lines=12> */
.L_x_5107:
        /* <DEDUP_REMOVED lines=18> */
.L_x_5243:
[----:B------:R-:W-:Y:S01]  /*24db0*/  ULDC UR7, c[0x0][0xd50] ;  /* 0x0003540000077ab9 */ /* 0x000fe20000000800 */
[----:B------:R-:W-:Y:S01]  /*24dc0*/  UMOV UR39, UR6 ;  /* 0x0000000600277c82 */ /* 0x000fe20008000000 */
[----:B------:R-:W-:-:S11]  /*24dd0*/  UISETP.NE.AND UP0, UPT, UR7, 0x1, UPT ;  /* 0x000000010700788c */ /* 0x000fd6000bf05270 */
[----:B------:R-:W-:Y:S01]  /*24de0*/  @UP0 ULDC UR4, c[0x0][0xd54] ;  /* 0x0003550000040ab9 */ /* 0x000fe20000000800 */
[----:B------:R-:W-:Y:S01]  /*24df0*/  @UP0 ULDC UR8, c[0x0][0xd58] ;  /* 0x0003560000080ab9 */ /* 0x000fe20000000800 */
[----:B------:R-:W-:-:S04]  /*24e00*/  UIMAD.WIDE.U32 UR4, UR6, UR4, URZ ;  /* 0x00000004060472a5 */ /* 0x000fc8000f8e003f */
[----:B------:R-:W-:-:S12]  /*24e10*/  @UP0 USHF.R.U32.HI UR39, URZ, UR8, UR5 ;  /* 0x000000083f270299 */ /* 0x000fd80008011605 */
.L_x_5244:
        /* <DEDUP_REMOVED lines=35> */
[----:B------:R-:W-:Y:S02]  /*25050*/  USHF.R.S32.HI UR6, URZ, 0x1f, UR9 ;  /* 0x0000001f3f067899 */ /* 0x000fe40008011409 */
[----:B------:R-:W-:Y:S02]  /*25060*/  @UP1 USHF.R.U32.HI UR8, URZ, UR12, UR7 ;  /* 0x0000000c3f081299 */ /* 0x000fe40008011607 */
[----:B------:R-:W-:Y:S02]  /*25070*/  UIADD3 UR7, UR46, 0x1, -UR11 ;  /* 0x000000012e077890 */ /* 0x000fe4000fffe80b */
[----:B------:R-:W-:Y:S02]  /*25080*/  ULEA.HI UR6, UR6, UR9, URZ, 0x6 ;  /* 0x0000000906067291 */ /* 0x000fe4000f8f303f */
[----:B------:R-:W-:-:S02]  /*25090*/  UIADD3 UR7, UR7, UR8, URZ ;  /* 0x0000000807077290 */ /* 0x000fc4000fffe03f */
[----:B------:R-:W-:Y:S02]  /*250a0*/  USHF.R.S32.HI UR41, URZ, 0x6, UR6 ;  /* 0x000000063f297899 */ /* 0x000fe40008011406 */
[----:B------:R-:W-:Y:S01]  /*250b0*/  UIADD3 UR4, UR7, UR4, URZ ;  /* 0x0000000407047290 */ /* 0x000fe2000fffe03f */
        /* <DEDUP_REMOVED lines=11> */
.L_x_5247:
[----:B------:R-:W-:-:S11]  /*25170*/  UISETP.NE.AND UP0, UPT, UR5, 0x1, UPT ;  /* 0x000000010500788c */ /* 0x000fd6000bf05270 */
[----:B------:R-:W-:Y:S02]  /*25180*/  @UP0 ULDC.64 UR12, c[0x0][0xae0] ;  /* 0x0002b800000c0ab9 */ /* 0x000fe40000000a00 */
[----:B------:R-:W-:-:S04]  /*25190*/  UIMAD.WIDE.U32 UR6, UR8, UR12, URZ ;  /* 0x0000000c080672a5 */ /* 0x000fc8000f8e003f */
[----:B------:R-:W-:-:S12]  /*251a0*/  @UP0 USHF.R.U32.HI UR8, URZ, UR13, UR7 ;  /* 0x0000000d3f080299 */ /* 0x000fd80008011607 */
.L_x_5248:
[----:B------:R-:W-:-:S04]  /*251b0*/  UIMAD UR8, UR8, UR5, UR5 ;  /* 0x00000005080872a4 */ /* 0x000fc8000f8e0205 */
[----:B------:R-:W-:-:S04]  /*251c0*/  UISETP.LT.AND UP0, UPT, UR4, UR8, UPT ;  /* 0x000000080400728c */ /* 0x000fc8000bf01270 */
[----:B------:R-:W-:-:S12]  /*251d0*/  USEL UR4, UR4, UR8, UP0 ;  /* 0x0000000804047287 */ /* 0x000fd80008000000 */
.L_x_5246:
        /* <DEDUP_REMOVED lines=26> */
.L_x_5250:
[----:B------:R-:W-:-:S11]  /*25380*/  UISETP.NE.AND UP0, UPT, UR5, 0x1, UPT ;  /* 0x000000010500788c */ /* 0x000fd6000bf05270 */
[----:B------:R-:W-:Y:S02]  /*25390*/  @UP0 ULDC.64 UR10, c[0x0][0xae0] ;  /* 0x0002b800000a0ab9 */ /* 0x000fe40000000a00 */
[----:B------:R-:W-:-:S04]  /*253a0*/  UIMAD.WIDE.U32 UR6, UR4, UR10, URZ ;  /* 0x0000000a040672a5 */ /* 0x000fc8000f8e003f */
[----:B------:R-:W-:-:S12]  /*253b0*/  @UP0 USHF.R.U32.HI UR4, URZ, UR11, UR7 ;  /* 0x0000000b3f040299 */ /* 0x000fd80008011607 */
.L_x_5251:
[----:B------:R-:W-:-:S04]  /*253c0*/  UIMAD UR4, UR4, UR5, URZ ;  /* 0x00000005040472a4 */ /* 0x000fc8000f8e023f */
[----:B------:R-:W-:-:S04]  /*253d0*/  UISETP.LT.AND UP0, UPT, UR8, UR4, UPT ;  /* 0x000000040800728c */ /* 0x000fc8000bf01270 */
[----:B------:R-:W-:-:S12]  /*253e0*/  USEL UR8, UR8, UR4, !UP0 ;  /* 0x0000000408087287 */ /* 0x000fd8000c000000 */
.L_x_5249:
        /* <DEDUP_REMOVED lines=44> */
.L_x_5252:
[----:B------:R-:W-:Y:S02]  /*256b0*/  UIMAD UR48, UR44, UR38, UR43 ;  /* 0x000000262c3072a4 */ /* 0x000fe4000f8e022b */
[----:B------:R-:W-:Y:S02]  /*256c0*/  IMAD.U32 R3, RZ, RZ, UR38 ;  /* 0x00000026ff037e24 */ /* 0x000fe4000f8e00ff */
[----:B------:R-:W-:Y:S02]  /*256d0*/  IMAD.MOV.U32 R8, RZ, RZ, RZ ;  /* 0x000000ffff087224 */ /* 0x000fe400078e00ff */
[----:B------:R-:W-:Y:S02]  /*256e0*/  IMAD.MOV.U32 R21, RZ, RZ, 0x1 ;  /* 0x00000001ff157424 */ /* 0x000fe400078e00ff */
[----:B------:R-:W-:Y:S02]  /*256f0*/  IMAD.U32 R28, RZ, RZ, UR48 ;  /* 0x00000030ff1c7e24 */ /* 0x000fe4000f8e00ff */
[----:B------:R-:W-:-:S03]  /*25700*/  IMAD.MOV.U32 R4, RZ, RZ, 0x1 ;  /* 0x00000001ff047424 */ /* 0x000fc600078e00ff */
        /* <DEDUP_REMOVED lines=26> */
.L_x_5253:
        /* <DEDUP_REMOVED lines=19> */
[----:B-1---5:R-:W-:Y:S05]  /*259e0*/  CALL.ABS.NOINC R2 ;  /* 0x0000000002007343 */ /* 0x022fea0003c00000 */
.L_x_5255:
        /* <DEDUP_REMOVED lines=15> */
.L_x_5254:
        /* <DEDUP_REMOVED lines=16> */
[----:B------:R-:W-:Y:S01]  /*25be0*/  LOP3.LUT R16, R16, 0xffffdfff, RZ, 0xc0, !PT ;  /* 0xffffdfff10107812 */ /* 0x000fe200078ec0ff */
[----:B------:R-:W-:-:S04]  /*25bf0*/  IMAD.IADD R4, R31, 0x1, R18 ;  /* 0x000000011f047824 */ /* 0x000fc800078e0212 */
[C---:B-----5:R-:W-:Y:S01]  /*25c00*/  IMAD.IADD R10, R4.reuse, 0x1, R29 ;  /* 0x00000001040a7824 */ /* 0x060fe200078e021d */
[----:B------:R-:W-:-:S03]  /*25c10*/  ISETP.GE.AND P0, PT, R4, UR46, PT ;  /* 0x0000002e04007c0c */ /* 0x000fc6000bf06270 */
[----:B------:R-:W-:Y:S01]  /*25c20*/  IMAD.MOV.U32 R7, RZ, RZ, R10 ;  /* 0x000000ffff077224 */ /* 0x000fe200078e000a */
[----:B------:R-:W-:Y:S01]  /*25c30*/  ISETP.GT.U32.OR P0, PT, R31, 0x3f, P0 ;  /* 0x0000003f1f00780c */ /* 0x000fe20000704470 */
[----:B------:R-:W1:Y:S01]  /*25c40*/  @P1 LDC R0, c[0x0][0x434] ;  /* 0x00010d00ff001b82 */ /* 0x000e620000000800 */
[----:B------:R-:W-:-:S07]  /*25c50*/  @P1 LOP3.LUT R16, R16, 0x2000, RZ, 0xfc, !PT ;  /* 0x0000200010101812 */ /* 0x000fce00078efcff */
[----:B0-----:R-:W0:Y:S08]  /*25c60*/  @P1 LDC R3, c[0x0][0x438] ;  /* 0x00010e00ff031b82 */ /* 0x001e300000000800 */
[----:B------:R-:W3:Y:S08]  /*25c70*/  @!P0 LDC.64 R8, c[0x0][0x428] ;  /* 0x00010a00ff088b82 */ /* 0x000ef00000000a00 */
[----:B------:R-:W4:Y:S01]  /*25c80*/  @!P0 LDC.64 R4, c[0x0][0x418] ;  /* 0x00010600ff048b82 */ /* 0x000f220000000a00 */
[----:B-1----:R-:W-:-:S05]  /*25c90*/  @P1 IMAD.HI.U32 R0, R10, R0, RZ ;  /* 0x000000000a001227 */ /* 0x002fca00078e00ff */
[----:B0-----:R-:W-:-:S04]  /*25ca0*/  @P1 SHF.R.U32.HI R7, RZ, R3, R0 ;  /* 0x00000003ff071219 */ /* 0x001fc80000011600 */
[--C-:B------:R-:W-:Y:S01]  /*25cb0*/  @!P0 SHF.R.S32.HI R3, RZ, 0x1f, R7.reuse ;  /* 0x0000001fff038819 */ /* 0x100fe20000011407 */
[----:B------:R-:W-:Y:S01]  /*25cc0*/  @!P0 IMAD.MOV.U32 R2, RZ, RZ, R7 ;  /* 0x000000ffff028224 */ /* 0x000fe200078e0007 */
        /* <DEDUP_REMOVED lines=44> */
[----:B------:R-:W-:-:S02]  /*25f90*/  LOP3.LUT R2, R22, 0x1c0, RZ, 0xfc, !PT ;  /* 0x000001c016027812 */ /* 0x000fc400078efcff */
[----:B------:R-:W-:Y:S02]  /*25fa0*/  @P2 LOP3.LUT R16, R16, 0x4, RZ, 0xfc, !PT ;  /* 0x0000000410102812 */ /* 0x000fe400078efcff */
[----:B------:R-:W-:Y:S02]  /*25fb0*/  SEL R34, RZ, 0x40, P0 ;  /* 0x00000040ff227807 */ /* 0x000fe40000000000 */
[----:B------:R-:W-:Y:S01]  /*25fc0*/  ISETP.GE.AND P0, PT, R2, UR4, PT ;  /* 0x0000000402007c0c */ /* 0x000fe2000bf06270 */
[----:B------:R-:W-:Y:S01]  /*25fd0*/  UMOV UR4, 0xffffffff ;  /* 0xffffffff00047882 */ /* 0x000fe20000000000 */
[----:B------:R-:W-:Y:S02]  /*25fe0*/  SEL R3, RZ, 0x10, P2 ;  /* 0x00000010ff037807 */ /* 0x000fe40001000000 */
[----:B------:R-:W-:Y:S02]  /*25ff0*/  LOP3.LUT R16, R16, 0xfffffffd, RZ, 0xc0, !PT ;  /* 0xfffffffd10107812 */ /* 0x000fe400078ec0ff */
[----:B------:R-:W-:-:S02]  /*26000*/  SEL R2, RZ, 0x20, P1 ;  /* 0x00000020ff027807 */ /* 0x000fc40000800000 */
[----:B------:R-:W-:Y:S02]  /*26010*/  SEL R17, RZ, 0x80, P0 ;  /* 0x00000080ff117807 */ /* 0x000fe40000000000 */
[----:B------:R-:W-:Y:S02]  /*26020*/  @P1 LOP3.LUT R16, R16, 0x2, RZ, 0xfc, !PT ;  /* 0x0000000210101812 */ /* 0x000fe400078efcff */
[----:B------:R-:W-:Y:S01]  /*26030*/  LOP3.LUT R3, R2, R0, R3, 0xfe, !PT ;  /* 0x0000000002037212 */ /* 0x000fe200078efe03 */
[----:B------:R-:W-:Y:S06]  /*26040*/  BRA.DIV UR4, `(.L_x_5256) ;  /* 0x0000003a04607947 */ /* 0x000fec000b800000 */
.L_x_5302:
[----:B------:R-:W-:Y:S01]  /*26050*/  ULOP3.LUT UR4, UR61, 0x2, URZ, 0xfc, !UPT ;  /* 0x000000023d047892 */ /* 0x000fe2000f8efc3f */
[----:B------:R-:W-:Y:S01]  /*26060*/  ISETP.GT.U32.AND P1, PT, R31, 0x3f, PT ;  /* 0x0000003f1f00780c */ /* 0x000fe20003f24070 */
[----:B------:R-:W-:Y:S01]  /*26070*/  IMAD.U32 R24, RZ, RZ, UR39 ;  /* 0x00000027ff187e24 */ /* 0x000fe2000f8e00ff */
[----:B------:R-:W-:Y:S02]  /*26080*/  LOP3.LUT R16, R16, 0xfffffbff, RZ, 0xc0, !PT ;  /* 0xfffffbff10107812 */ /* 0x000fe400078ec0ff */
[----:B------:R-:W-:Y:S01]  /*26090*/  LOP3.LUT R34, R3, R34, RZ, 0xfc, !PT ;  /* 0x0000002203227212 */ /* 0x000fe200078efcff */
[----:B------:R-:W-:Y:S01]  /*260a0*/  IMAD.U32 R33, RZ, RZ, UR4 ;  /* 0x00000004ff217e24 */ /* 0x000fe2000f8e00ff */
[----:B------:R-:W-:Y:S02]  /*260b0*/  SHF.R.S32.HI R24, RZ, 0x1f, R24 ;  /* 0x0000001fff187819 */ /* 0x000fe40000011418 */
[----:B------:R-:W-:Y:S02]  /*260c0*/  LOP3.LUT R17, R34, R17, RZ, 0xfc, !PT ;  /* 0x0000001122117212 */ /* 0x000fe400078efcff */
[----:B------:R-:W-:-:S13]  /*260d0*/  ISETP.NE.AND P0, PT, R33, 0x3, PT ;  /* 0x000000032100780c */ /* 0x000fda0003f05270 */
[----:B------:R-:W-:-:S04]  /*260e0*/  @P0 LOP3.LUT R16, R16, 0x400, RZ, 0xfc, !PT ;  /* 0x0000040010100812 */ /* 0x000fc800078efcff */
[----:B------:R-:W-:-:S04]  /*260f0*/  LOP3.LUT R16, R16, 0xffffbfff, RZ, 0xc0, !PT ;  /* 0xffffbfff10107812 */ /* 0x000fc800078ec0ff */
[----:B------:R-:W-:Y:S01]  /*26100*/  @P1 LOP3.LUT R16, R16, 0x4000, RZ, 0xfc, !PT ;  /* 0x0000400010101812 */ /* 0x000fe200078efcff */
[----:B------:R-:W-:Y:S06]  /*26110*/  @!P0 BRA `(.L_x_5257) ;  /* 0x0000000000048947 */ /* 0x000fec0003800000 */
[----:B------:R-:W-:Y:S01]  /*26120*/  BPT.TRAP 0x1 ;  /* 0x000000040000795c */ /* 0x000fe20000300000 */
.L_x_5257:
[----:B------:R-:W-:-:S05]  /*26130*/  IMAD.MOV.U32 R0, RZ, RZ, 0x1 ;  /* 0x00000001ff007424 */ /* 0x000fca00078e00ff */
[----:B------:R-:W-:-:S04]  /*26140*/  SHF.L.U32 R0, R0, 0x1f, RZ ;  /* 0x0000001f00007819 */ /* 0x000fc800000006ff */
[----:B------:R-:W0:Y:S02]  /*26150*/  SYNCS.PHASECHK.TRANS64.TRYWAIT P0, [UR45+0x38840], R0 ;  /* 0x03884000ff0075a7 */ /* 0x000e24000800016d */
[----:B0-----:R-:W-:Y:S05]  /*26160*/  @!P0 BRA `(.L_x_5258) ;  /* 0x0000003800388947 */ /* 0x001fea0003800000 */
.L_x_5303:
[----:B------:R-:W-:Y:S01]  /*26170*/  SHF.R.S32.HI R30, RZ, 0x1f, R19 ;  /* 0x0000001fff1e7819 */ /* 0x000fe20000011413 */
[----:B------:R-:W-:Y:S01]  /*26180*/  ULDC.64 UR4, c[0x0][0x300] ;  /* 0x0000c00000047ab9 */ /* 0x000fe20000000a00 */
[----:B------:R-:W-:Y:S01]  /*26190*/  R2UR UR6, R24 ;  /* 0x00000000180672ca */ /* 0x000fe200000e0000 */
[C---:B0-----:R-:W-:Y:S01]  /*261a0*/  IMAD.WIDE.U32 R2, R19.reuse, UR4, RZ ;  /* 0x0000000413027c25 */ /* 0x041fe2000f8e00ff */
[----:B------:R-:W-:Y:S02]  /*261b0*/  SHF.R.U32.HI R8, RZ, 0x3, R6 ;  /* 0x00000003ff087819 */ /* 0x000fe40000011606 */
[----:B------:R-:W-:Y:S01]  /*261c0*/  LOP3.LUT R16, R16, 0xfffffffe, RZ, 0xc0, !PT ;  /* 0xfffffffe10107812 */ /* 0x000fe200078ec0ff */
[----:B------:R-:W-:Y:S01]  /*261d0*/  IMAD R0, R30, UR4, RZ ;  /* 0x000000041e007c24 */ /* 0x000fe2000f8e02ff */
[----:B------:R-:W-:Y:S01]  /*261e0*/  IADD3 R18, -R8, UR46, -R18 ;  /* 0x0000002e08127c10 */ /* 0x000fe2000fffe912 */
[----:B------:R-:W-:Y:S02]  /*261f0*/  IMAD.SHL.U32 R23, R6, 0x8, RZ ;  /* 0x0000000806177824 */ /* 0x000fe400078e00ff */
        /* <DEDUP_REMOVED lines=22> */
[----:B------:R-:W-:Y:S02]  /*26360*/  LOP3.LUT R2, R2, 0x38, R37, 0x78, !PT ;  /* 0x0000003802027812 */ /* 0x000fe400078e7825 */
[----:B------:R-:W-:Y:S02]  /*26370*/  @P2 LOP3.LUT R16, R16, 0x1, RZ, 0xfc, !PT ;  /* 0x0000000110102812 */ /* 0x000fe400078efcff */
        /* <DEDUP_REMOVED lines=25> */
.L_x_5313:
        /* <DEDUP_REMOVED lines=15> */
.L_x_5260:
[----:B------:R-:W-:Y:S01]  /*26600*/  SYNCS.ARRIVE.TRANS64.A1T0 RZ, [UR45+0x38830], RZ ;  /* 0x038830ffffff79a7 */ /* 0x000fe2000810002d */
[----:B------:R-:W-:Y:S05]  /*26610*/  WARPSYNC.ALL ;  /* 0x0000000000007948 */ /* 0x000fea0003800000 */
[----:B------:R-:W-:Y:S01]  /*26620*/  UIADD3 UR4, UR45, 0x20400, URZ ;  /* 0x000204002d047890 */ /* 0x000fe2000fffe03f */
[----:B------:R-:W-:Y:S03]  /*26630*/  BAR.SYNC.DEFER_BLOCKING 0x8, 0x100 ;  /* 0x0204000000007b1d */ /* 0x000fe60000010000 */
[----:B------:R-:W-:-:S06]  /*26640*/  ULOP3.LUT UP0, URZ, UR4, 0x3ff, URZ, 0xc0, !UPT ;  /* 0x000003ff043f7892 */ /* 0x000fcc000f80c03f */
[----:B------:R-:W-:-:S13]  /*26650*/  PLOP3.LUT P0, PT, PT, PT, UP0, 0x80, 0x0 ;  /* 0x000000000000781c */ /* 0x000fda0003f0f008 */
        /* <DEDUP_REMOVED lines=17> */
.L_x_5261:
[----:B------:R-:W0:Y:S01]  /*26770*/  S2R R20, SR_CTAID.Z ;  /* 0x0000000000147919 */ /* 0x000e220000002700 */
[----:B------:R-:W-:Y:S01]  /*26780*/  UISETP.NE.AND UP0, UPT, UR47, URZ, UPT ;  /* 0x0000003f2f00728c */ /* 0x000fe2000bf05270 */
[----:B------:R-:W-:Y:S01]  /*26790*/  VIADD R37, R31, UR40 ;  /* 0x000000281f257c36 */ /* 0x000fe20008000000 */
[----:B------:R-:W-:Y:S01]  /*267a0*/  R2UR UR6, R24 ;  /* 0x00000000180672ca */ /* 0x000fe200000e0000 */
[----:B------:R-:W-:Y:S01]  /*267b0*/  ULDC.64 UR8, c[0x0][0x2d8] ;  /* 0x0000b60000087ab9 */ /* 0x000fe20000000a00 */
[----:B------:R-:W1:Y:S01]  /*267c0*/  LDC R6, c[0x0][0x448] ;  /* 0x00011200ff067b82 */ /* 0x000e620000000800 */
[----:B------:R-:W-:Y:S01]  /*267d0*/  IMAD.MOV.U32 R0, RZ, RZ, R37 ;  /* 0x000000ffff007224 */ /* 0x000fe200078e0025 */
[----:B------:R-:W-:-:S05]  /*267e0*/  PLOP3.LUT P0, PT, PT, PT, UP0, 0x80, 0x0 ;  /* 0x000000000000781c */ /* 0x000fca0003f0f008 */
[----:B------:R-:W-:-:S04]  /*267f0*/  @UP0 ULDC UR4, c[0x0][0x44c] ;  /* 0x0001130000040ab9 */ /* 0x000fc80000000800 */
[----:B------:R-:W-:-:S04]  /*26800*/  UIMAD UR6, UR6, UR8, URZ ;  /* 0x00000008060672a4 */ /* 0x000fc8000f8e023f */
[----:B------:R-:W-:Y:S01]  /*26810*/  @P0 IMAD.HI.U32 R2, R37, UR4, RZ ;  /* 0x0000000425020c27 */ /* 0x000fe2000f8e00ff */
[----:B------:R-:W-:Y:S01]  /*26820*/  PLOP3.LUT P0, PT, PT, PT, UP0, 0x80, 0x0 ;  /* 0x000000000000781c */ /* 0x000fe20003f0f008 */
[----:B------:R-:W-:Y:S01]  /*26830*/  @UP0 ULDC UR4, c[0x0][0x450] ;  /* 0x0001140000040ab9 */ /* 0x000fe20000000800 */
[----:B------:R-:W-:Y:S01]  /*26840*/  UIMAD UR6, UR39, UR9, UR6 ;  /* 0x00000009270672a4 */ /* 0x000fe2000f8e0206 */
[----:B0-----:R-:W-:Y:S02]  /*26850*/  SHF.R.S32.HI R21, RZ, 0x1f, R20 ;  /* 0x0000001fff157819 */ /* 0x001fe40000011414 */
[----:B------:R-:W0:Y:S08]  /*26860*/  S2R R20, SR_CTAID.Z ;  /* 0x0000000000147919 */ /* 0x000e300000002700 */
[----:B------:R-:W-:Y:S01]  /*26870*/  @P0 SHF.R.U32.HI R0, RZ, UR4, R2 ;  /* 0x00000004ff000c19 */ /* 0x000fe20008011602 */
[----:B------:R-:W-:-:S04]  /*26880*/  UIMAD.WIDE.U32 UR4, UR39, UR8, URZ ;  /* 0x00000008270472a5 */ /* 0x000fc8000f8e003f */
[----:B------:R-:W-:Y:S02]  /*26890*/  UIADD3 UR6, UR5, UR6, URZ ;  /* 0x0000000605067290 */ /* 0x000fe4000fffe03f */
[----:B------:R-:W-:Y:S02]  /*268a0*/  IMAD.U32 R4, RZ, RZ, UR4 ;  /* 0x00000004ff047e24 */ /* 0x000fe4000f8e00ff */
[----:B------:R-:W-:Y:S01]  /*268b0*/  IMAD.U32 R5, RZ, RZ, UR5 ;  /* 0x00000005ff057e24 */ /* 0x000fe2000f8e00ff */
[----:B------:R-:W-:Y:S01]  /*268c0*/  ULDC.64 UR4, c[0x0][0x2e0] ;  /* 0x0000b80000047ab9 */ /* 0x000fe20000000a00 */
[----:B------:R-:W-:Y:S01]  /*268d0*/  IMAD.MOV.U32 R2, RZ, RZ, R4 ;  /* 0x000000ffff027224 */ /* 0x000fe200078e0004 */
[----:B------:R-:W-:Y:S01]  /*268e0*/  SHF.R.S32.HI R5, RZ, 0x1f, R0 ;  /* 0x0000001fff057819 */ /* 0x000fe20000011400 */
[----:B------:R-:W-:Y:S02]  /*268f0*/  IMAD.U32 R3, RZ, RZ, UR6 ;  /* 0x00000006ff037e24 */ /* 0x000fe4000f8e00ff */
[----:B------:R-:W-:-:S04]  /*26900*/  IMAD R4, R21, UR4, RZ ;  /* 0x0000000415047c24 */ /* 0x000fc8000f8e02ff */
[C---:B0-----:R-:W-:Y:S02]  /*26910*/  IMAD R4, R20.reuse, UR5, R4 ;  /* 0x0000000514047c24 */ /* 0x041fe4000f8e0204 */
[----:B------:R-:W-:Y:S01]  /*26920*/  IMAD.WIDE.U32 R2, R20, UR4, R2 ;  /* 0x0000000414027c25 */ /* 0x000fe2000f8e0002 */
[----:B------:R-:W-:Y:S01]  /*26930*/  ULDC.64 UR4, c[0x0][0x2d0] ;  /* 0x0000b40000047ab9 */ /* 0x000fe20000000a00 */
[----:B------:R-:W0:Y:S02]  /*26940*/  S2R R20, SR_TID.X ;  /* 0x0000000000147919 */ /* 0x000e240000002100 */
[----:B------:R-:W-:Y:S02]  /*26950*/  IMAD.IADD R3, R3, 0x1, R4 ;  /* 0x0000000103037824 */ /* 0x000fe400078e0204 */
[----:B------:R-:W-:Y:S02]  /*26960*/  IMAD.MOV R4, RZ, RZ, -R0 ;  /* 0x000000ffff047224 */ /* 0x000fe400078e0a00 */
[----:B------:R-:W-:-:S02]  /*26970*/  IMAD R5, R5, UR4, RZ ;  /* 0x0000000405057c24 */ /* 0x000fc4000f8e02ff */
[----:B-1----:R-:W-:Y:S02]  /*26980*/  IMAD R4, R6, R4, R37 ;  /* 0x0000000406047224 */ /* 0x002fe400078e0225 */
[C---:B------:R-:W-:Y:S02]  /*26990*/  IMAD R5, R0.reuse, UR5, R5 ;  /* 0x0000000500057c24 */ /* 0x040fe4000f8e0205 */
[----:B------:R-:W-:Y:S01]  /*269a0*/  IMAD.WIDE.U32 R2, R0, UR4, R2 ;  /* 0x0000000400027c25 */ /* 0x000fe2000f8e0002 */
[----:B------:R-:W-:Y:S01]  /*269b0*/  SHF.R.S32.HI R0, RZ, 0x1f, R4 ;  /* 0x0000001fff007819 */ /* 0x000fe20000011404 */
[----:B------:R-:W-:Y:S02]  /*269c0*/  ULDC.64 UR4, c[0x0][0x2c8] ;  /* 0x0000b20000047ab9 */ /* 0x000fe40000000a00 */
[----:B------:R-:W-:Y:S02]  /*269d0*/  IMAD.IADD R3, R3, 0x1, R5 ;  /* 0x0000000103037824 */ /* 0x000fe400078e0205 */
[----:B------:R-:W-:-:S02]  /*269e0*/  IMAD R0, R0, UR4, RZ ;  /* 0x0000000400007c24 */ /* 0x000fc4000f8e02ff */
[----:B------:R-:W-:-:S04]  /*269f0*/  IMAD.WIDE.U32 R2, R4, UR4, R2 ;  /* 0x0000000404027c25 */ /* 0x000fc8000f8e0002 */
[----:B------:R-:W-:Y:S01]  /*26a00*/  IMAD R0, R4, UR5, R0 ;  /* 0x0000000504007c24 */ /* 0x000fe2000f8e0200 */
[----:B------:R-:W-:-:S03]  /*26a10*/  ULDC.64 UR4, c[0x0][0x280] ;  /* 0x0000a00000047ab9 */ /* 0x000fc60000000a00 */
[----:B------:R-:W-:Y:S01]  /*26a20*/  IMAD.IADD R3, R3, 0x1, R0 ;  /* 0x0000000103037824 */ /* 0x000fe200078e0200 */
[----:B------:R-:W-:Y:S01]  /*26a30*/  LEA R0, P0, R2, UR4, 0x1 ;  /* 0x0000000402007c11 */ /* 0x000fe2000f8008ff */
[----:B------:R-:W-:Y:S01]  /*26a40*/  ULDC UR4, c[0x0][0x2b8] ;  /* 0x0000ae0000047ab9 */ /* 0x000fe20000000800 */
[----:B0-----:R-:W-:Y:S02]  /*26a50*/  LOP3.LUT R20, R20, 0x7f, RZ, 0xc0, !PT ;  /* 0x0000007f14147812 */ /* 0x001fe400078ec0ff */
[----:B------:R-:W-:Y:S01]  /*26a60*/  LEA.HI.X R4, R2, UR5, R3, 0x1, P0 ;  /* 0x0000000502047c11 */ /* 0x000fe200080f0c03 */
[----:B------:R-:W-:Y:S01]  /*26a70*/  UMOV UR5, 0xffffffff ;  /* 0xffffffff00057882 */ /* 0x000fe20000000000 */
[----:B------:R-:W-:Y:S02]  /*26a80*/  ISETP.GE.AND P0, PT, R22, UR4, PT ;  /* 0x0000000416007c0c */ /* 0x000fe4000bf06270 */
[----:B------:R-:W-:Y:S01]  /*26a90*/  SHF.R.U32.HI R20, RZ, 0x3, R20 ;  /* 0x00000003ff147819 */ /* 0x000fe20000011614 */
[----:B------:R-:W-:Y:S10]  /*26aa0*/  BRA.DIV UR5, `(.L_x_5262) ;  /* 0x0000003605207947 */ /* 0x000ff4000b800000 */
[----:B------:R-:W0:Y:S01]  /*26ab0*/  SHFL.IDX PT, R3, R0, RZ, 0x181f ;  /* 0x00181fff00037589 */ /* 0x000e2200000e0000 */
[----:B------:R-:W-:Y:S01]  /*26ac0*/  ULDC UR4, c[0x0][0x288] ;  /* 0x0000a20000047ab9 */ /* 0x000fe20000000800 */
[----:B------:R-:W-:Y:S01]  /*26ad0*/  LOP3.LUT R16, R16, 0xfffffeff, RZ, 0xc0, !PT ;  /* 0xfffffeff10107812 */ /* 0x000fe200078ec0ff */
[----:B------:R-:W-:Y:S01]  /*26ae0*/  IMAD R5, R6, UR4, RZ ;  /* 0x0000000406057c24 */ /* 0x000fe2000f8e02ff */
[----:B------:R-:W1:Y:S01]  /*26af0*/  SHFL.IDX PT, R2, R4, RZ, 0x181f ;  /* 0x00181fff04027589 */ /* 0x000e6200000e0000 */
[----:B------:R-:W-:-:S03]  /*26b00*/  VIADD R6, R20, UR40 ;  /* 0x0000002814067c36 */ /* 0x000fc60008000000 */
[----:B------:R-:W-:Y:S02]  /*26b10*/  SHFL.IDX PT, R14, R0, 0x3, 0x181f ;  /* 0x00781f00000e7f89 */ /* 0x000fe400000e0000 */
[----:B------:R-:W-:-:S13]  /*26b20*/  ISETP.GE.AND P2, PT, R6, R5, PT ;  /* 0x000000050600720c */ /* 0x000fda0003f46270 */
[----:B------:R-:W-:Y:S02]  /*26b30*/  @!P2 LEA R7, R23, UR45, 0x1 ;  /* 0x0000002d1707ac11 */ /* 0x000fe4000f8e08ff */
[----:B0-----:R-:W-:Y:S02]  /*26b40*/  @!P2 LEA R3, P1, R22, R3, 0x1 ;  /* 0x000000031603a211 */ /* 0x001fe400078208ff */
[----:B------:R-:W-:-:S03]  /*26b50*/  @P2 LOP3.LUT R16, R16, 0x100, RZ, 0xfc, !PT ;  /* 0x0000010010102812 */ /* 0x000fc600078efcff */
[----:B-1----:R-:W-:Y:S01]  /*26b60*/  @!P2 IMAD.X R2, RZ, RZ, R2, P1 ;  /* 0x000000ffff02a224 */ /* 0x002fe200008e0602 */
[----:B------:R-:W-:-:S04]  /*26b70*/  LOP3.LUT R16, R16, 0xffffff7f, RZ, 0xc0, !PT ;  /* 0xffffff7f10107812 */ /* 0x000fc800078ec0ff */
[----:B------:R-:W-:-:S04]  /*26b80*/  @!P2 LOP3.LUT R3, R3, R2, RZ, 0x3c, !PT ;  /* 0x000000020303a212 */ /* 0x000fc800078e3cff */
[----:B------:R-:W-:-:S04]  /*26b90*/  @!P2 LOP3.LUT R2, R3, R2, RZ, 0x3c, !PT ;  /* 0x000000020302a212 */ /* 0x000fc800078e3cff */
[----:B------:R-:W-:-:S05]  /*26ba0*/  @!P2 LOP3.LUT R3, R3, R2, RZ, 0x3c, !PT ;  /* 0x000000020303a212 */ /* 0x000fca00078e3cff */
[----:B------:R0:W-:Y:S04]  /*26bb0*/  @!P2 LDGSTS.E.BYPASS.LTC128B.128 [R7+0x20400], desc[UR36][R2.64], !P0 ;  /* 0x204000000207afae */ /* 0x0001e8000c101d64 */
[----:B0-----:R-:W0:Y:S01]  /*26bc0*/  SHFL.IDX PT, R3, R0, 0x1, 0x181f ;  /* 0x00381f0000037f89 */ /* 0x001e2200000e0000 */
[----:B------:R-:W-:-:S03]  /*26bd0*/  VIADD R7, R6, 0x10 ;  /* 0x0000001006077836 */ /* 0x000fc60000000000 */
[----:B------:R-:W1:Y:S02]  /*26be0*/  SHFL.IDX PT, R2, R4, 0x1, 0x181f ;  /* 0x00381f0004027f89 */ /* 0x000e6400000e0000 */
[----:B------:R-:W-:-:S13]  /*26bf0*/  ISETP.GE.AND P2, PT, R7, R5, PT ;  /* 0x000000050700720c */ /* 0x000fda0003f46270 */
[----:B------:R-:W-:Y:S02]  /*26c00*/  @!P2 LEA R7, R23, UR45, 0x1 ;  /* 0x0000002d1707ac11 */ /* 0x000fe4000f8e08ff */
[----:B------:R-:W-:Y:S02]  /*26c10*/  @P2 LOP3.LUT R16, R16, 0x80, RZ, 0xfc, !PT ;  /* 0x0000008010102812 */ /* 0x000fe400078efcff */
[----:B0-----:R-:W-:Y:S02]  /*26c20*/  @!P2 LEA R3, P1, R22, R3, 0x1 ;  /* 0x000000031603a211 */ /* 0x001fe400078208ff */
[----:B------:R-:W-:-:S03]  /*26c30*/  LOP3.LUT R16, R16, 0xffffffbf, RZ, 0xc0, !PT ;  /* 0xffffffbf10107812 */ /* 0x000fc600078ec0ff */
[----:B-1----:R-:W-:-:S05]  /*26c40*/  @!P2 IMAD.X R2, RZ, RZ, R2, P1 ;  /* 0x000000ffff02a224 */ /* 0x002fca00008e0602 */
[----:B------:R-:W-:-:S04]  /*26c50*/  @!P2 LOP3.LUT R3, R3, R2, RZ, 0x3c, !PT ;  /* 0x000000020303a212 */ /* 0x000fc800078e3cff */
[----:B------:R-:W-:-:S04]  /*26c60*/  @!P2 LOP3.LUT R2, R3, R2, RZ, 0x3c, !PT ;  /* 0x000000020302a212 */ /* 0x000fc800078e3cff */
[----:B------:R-:W-:-:S05]  /*26c70*/  @!P2 LOP3.LUT R3, R3, R2, RZ, 0x3c, !PT ;  /* 0x000000020303a212 */ /* 0x000fca00078e3cff */
[----:B------:R0:W-:Y:S04]  /*26c80*/  @!P2 LDGSTS.E.BYPASS.LTC128B.128 [R7+0x20c00], desc[UR36][R2.64], !P0 ;  /* 0x20c000000207afae */ /* 0x0001e8000c101d64 */
[----:B0-----:R-:W0:Y:S01]  /*26c90*/  SHFL.IDX PT, R3, R0, 0x2, 0x181f ;  /* 0x00581f0000037f89 */ /* 0x001e2200000e0000 */
[----:B------:R-:W-:-:S03]  /*26ca0*/  VIADD R7, R6, 0x20 ;  /* 0x0000002006077836 */ /* 0x000fc60000000000 */
[----:B------:R-:W1:Y:S02]  /*26cb0*/  SHFL.IDX PT, R2, R4, 0x2, 0x181f ;  /* 0x00581f0004027f89 */ /* 0x000e6400000e0000 */
[----:B------:R-:W-:Y:S02]  /*26cc0*/  ISETP.GE.AND P2, PT, R7, R5, PT ;  /* 0x000000050700720c */ /* 0x000fe40003f46270 */
[----:B------:R-:W2:Y:S11]  /*26cd0*/  SHFL.IDX PT, R4, R4, 0x3, 0x181f ;  /* 0x00781f0004047f89 */ /* 0x000eb600000e0000 */
[----:B------:R-:W-:-:S02]  /*26ce0*/  @!P2 LEA R7, R23, UR45, 0x1 ;  /* 0x0000002d1707ac11 */ /* 0x000fc4000f8e08ff */
[----:B------:R-:W-:Y:S02]  /*26cf0*/  @P2 LOP3.LUT R16, R16, 0x40, RZ, 0xfc, !PT ;  /* 0x0000004010102812 */ /* 0x000fe400078efcff */
[----:B0-----:R-:W-:-:S05]  /*26d00*/  @!P2 LEA R3, P1, R22, R3, 0x1 ;  /* 0x000000031603a211 */ /* 0x001fca00078208ff */
[----:B-1----:R-:W-:-:S05]  /*26d10*/  @!P2 IMAD.X R2, RZ, RZ, R2, P1 ;  /* 0x000000ffff02a224 */ /* 0x002fca00008e0602 */
[----:B------:R-:W-:-:S04]  /*26d20*/  @!P2 LOP3.LUT R3, R3, R2, RZ, 0x3c, !PT ;  /* 0x000000020303a212 */ /* 0x000fc800078e3cff */
[----:B------:R-:W-:-:S04]  /*26d30*/  @!P2 LOP3.LUT R2, R3, R2, RZ, 0x3c, !PT ;  /* 0x000000020302a212 */ /* 0x000fc800078e3cff */
[----:B------:R-:W-:-:S05]  /*26d40*/  @!P2 LOP3.LUT R3, R3, R2, RZ, 0x3c, !PT ;  /* 0x000000020303a212 */ /* 0x000fca00078e3cff */
[----:B--2---:R0:W-:Y:S02]  /*26d50*/  @!P2 LDGSTS.E.BYPASS.LTC128B.128 [R7+0x21400], desc[UR36][R2.64], !P0 ;  /* 0x214000000207afae */ /* 0x0041e4000c101d64 */
.L_x_5322:
        /* <DEDUP_REMOVED lines=36> */
.L_x_5263:
[----:B------:R-:W-:Y:S01]  /*26fa0*/  UISETP.NE.AND UP0, UPT, UR47, URZ, UPT ;  /* 0x0000003f2f00728c */ /* 0x000fe2000bf05270 */
[----:B------:R-:W0:Y:S01]  /*26fb0*/  S2R R20, SR_CTAID.Z ;  /* 0x0000000000147919 */ /* 0x000e220000002700 */
[----:B------:R-:W-:Y:S01]  /*26fc0*/  R2UR UR6, R24 ;  /* 0x00000000180672ca */ /* 0x000fe200000e0000 */
[----:B------:R-:W-:Y:S01]  /*26fd0*/  ULDC.64 UR8, c[0x0][0x3d8] ;  /* 0x0000f60000087ab9 */ /* 0x000fe20000000a00 */
[----:B------:R-:W-:Y:S01]  /*26fe0*/  IMAD.MOV.U32 R0, RZ, RZ, R37 ;  /* 0x000000ffff007224 */ /* 0x000fe200078e0025 */
[C---:B------:R-:W-:Y:S02]  /*26ff0*/  LOP3.LUT R8, R22.reuse, 0x80, RZ, 0xfc, !PT ;  /* 0x0000008016087812 */ /* 0x040fe400078efcff */
[----:B------:R-:W-:Y:S02]  /*27000*/  PLOP3.LUT P0, PT, PT, PT, UP0, 0x80, 0x0 ;  /* 0x000000000000781c */ /* 0x000fe40003f0f008 */
[C---:B------:R-:W-:Y:S02]  /*27010*/  LOP3.LUT R7, R22.reuse, 0x40, RZ, 0xfc, !PT ;  /* 0x0000004016077812 */ /* 0x040fe400078efcff */
[----:B------:R-:W-:Y:S01]  /*27020*/  @UP0 ULDC UR4, c[0x0][0x44c] ;  /* 0x0001130000040ab9 */ /* 0x000fe20000000800 */
[----:B------:R-:W-:-:S02]  /*27030*/  LOP3.LUT R21, R22, 0x180, RZ, 0xfc, !PT ;  /* 0x0000018016157812 */ /* 0x000fc400078efcff */
[----:B------:R-:W-:Y:S01]  /*27040*/  LOP3.LUT R16, R16, 0xfffff7ff, RZ, 0xc0, !PT ;  /* 0xfffff7ff10107812 */ /* 0x000fe200078ec0ff */
[----:B------:R-:W-:-:S04]  /*27050*/  UIMAD UR6, UR6, UR8, URZ ;  /* 0x00000008060672a4 */ /* 0x000fc8000f8e023f */
[----:B------:R-:W-:Y:S01]  /*27060*/  UIMAD UR6, UR39, UR9, UR6 ;  /* 0x00000009270672a4 */ /* 0x000fe2000f8e0206 */
[----:B------:R-:W-:Y:S01]  /*27070*/  @P0 IMAD.HI.U32 R2, R37, UR4, RZ ;  /* 0x0000000425020c27 */ /* 0x000fe2000f8e00ff */
[----:B------:R-:W-:Y:S01]  /*27080*/  PLOP3.LUT P0, PT, PT, PT, UP0, 0x80, 0x0 ;  /* 0x000000000000781c */ /* 0x000fe20003f0f008 */
[----:B------:R-:W-:Y:S01]  /*27090*/  @UP0 ULDC UR4, c[0x0][0x450] ;  /* 0x0001140000040ab9 */ /* 0x000fe20000000800 */
[----:B0-----:R-:W-:-:S11]  /*270a0*/  SHF.R.S32.HI R20, RZ, 0x1f, R20 ;  /* 0x0000001fff147819 */ /* 0x001fd60000011414 */
[----:B------:R-:W-:Y:S01]  /*270b0*/  @P0 SHF.R.U32.HI R0, RZ, UR4, R2 ;  /* 0x00000004ff000c19 */ /* 0x000fe20008011602 */
[----:B------:R-:W-:-:S03]  /*270c0*/  UIMAD.WIDE.U32 UR4, UR39, UR8, URZ ;  /* 0x00000008270472a5 */ /* 0x000fc6000f8e003f */
[----:B------:R-:W-:Y:S01]  /*270d0*/  ULDC.64 UR8, c[0x0][0x3e0] ;  /* 0x0000f80000087ab9 */ /* 0x000fe20000000a00 */
[----:B------:R-:W-:Y:S01]  /*270e0*/  UIADD3 UR6, UR5, UR6, URZ ;  /* 0x0000000605067290 */ /* 0x000fe2000fffe03f */
[----:B------:R-:W-:Y:S02]  /*270f0*/  IMAD R6, R20, UR8, RZ ;  /* 0x0000000814067c24 */ /* 0x000fe4000f8e02ff */
[----:B------:R-:W0:Y:S01]  /*27100*/  S2R R20, SR_CTAID.Z ;  /* 0x0000000000147919 */ /* 0x000e220000002700 */
[----:B------:R-:W-:Y:S02]  /*27110*/  IMAD.U32 R4, RZ, RZ, UR4 ;  /* 0x00000004ff047e24 */ /* 0x000fe4000f8e00ff */
[----:B------:R-:W-:Y:S01]  /*27120*/  IMAD.U32 R3, RZ, RZ, UR6 ;  /* 0x00000006ff037e24 */ /* 0x000fe2000f8e00ff */
[----:B------:R-:W-:Y:S01]  /*27130*/  ULDC UR6, c[0x0][0x448] ;  /* 0x0001120000067ab9 */ /* 0x000fe20000000800 */
[----:B------:R-:W-:Y:S01]  /*27140*/  IMAD.MOV.U32 R2, RZ, RZ, R4 ;  /* 0x000000ffff027224 */ /* 0x000fe200078e0004 */
[----:B------:R-:W-:Y:S01]  /*27150*/  SHF.R.S32.HI R4, RZ, 0x1f, R0 ;  /* 0x0000001fff047819 */ /* 0x000fe20000011400 */
[----:B------:R-:W-:Y:S01]  /*27160*/  IMAD.U32 R5, RZ, RZ, UR5 ;  /* 0x00000005ff057e24 */ /* 0x000fe2000f8e00ff */
[----:B------:R-:W-:Y:S01]  /*27170*/  ULDC.64 UR4, c[0x0][0x3d0] ;  /* 0x0000f40000047ab9 */ /* 0x000fe20000000a00 */
[----:B0-----:R-:W-:-:S02]  /*27180*/  IMAD R5, R20, UR9, R6 ;  /* 0x0000000914057c24 */ /* 0x001fc4000f8e0206 */
[----:B------:R-:W-:Y:S01]  /*27190*/  IMAD.WIDE.U32 R2, R20, UR8, R2 ;  /* 0x0000000814027c25 */ /* 0x000fe2000f8e0002 */
[----:B------:R-:W-:-:S03]  /*271a0*/  LOP3.LUT R20, R22, 0x1c0, RZ, 0xfc, !PT ;  /* 0x000001c016147812 */ /* 0x000fc600078efcff */
[----:B------:R-:W-:Y:S02]  /*271b0*/  IMAD.MOV R6, RZ, RZ, -R0 ;  /* 0x000000ffff067224 */ /* 0x000fe400078e0a00 */
[----:B------:R-:W-:Y:S02]  /*271c0*/  IMAD.IADD R3, R3, 0x1, R5 ;  /* 0x0000000103037824 */ /* 0x000fe400078e0205 */
[----:B------:R-:W-:Y:S02]  /*271d0*/  IMAD R5, R4, UR4, RZ ;  /* 0x0000000404057c24 */ /* 0x000fe4000f8e02ff */
[----:B------:R-:W-:Y:S02]  /*271e0*/  IMAD R4, R6, UR6, R37 ;  /* 0x0000000606047c24 */ /* 0x000fe4000f8e0225 */
[C---:B------:R-:W-:Y:S02]  /*271f0*/  IMAD R5, R0.reuse, UR5, R5 ;  /* 0x0000000500057c24 */ /* 0x040fe4000f8e0205 */
[----:B------:R-:W-:Y:S01]  /*27200*/  IMAD.WIDE.U32 R2, R0, UR4, R2 ;  /* 0x0000000400027c25 */ /* 0x000fe2000f8e0002 */
[----:B------:R-:W-:Y:S01]  /*27210*/  SHF.R.S32.HI R0, RZ, 0x1f, R4 ;  /* 0x0000001fff007819 */ /* 0x000fe20000011404 */
[----:B------:R-:W-:-:S02]  /*27220*/  ULDC.64 UR4, c[0x0][0x3c8] ;  /* 0x0000f20000047ab9 */ /* 0x000fc40000000a00 */
[----:B------:R-:W-:Y:S02]  /*27230*/  IMAD.IADD R3, R3, 0x1, R5 ;  /* 0x0000000103037824 */ /* 0x000fe400078e0205 */
        /* <DEDUP_REMOVED lines=65> */
[C---:B------:R-:W-:Y:S01]  /*27650*/  LOP3.LUT P0, RZ, R16.reuse, 0x800, RZ, 0xc0, !PT ;  /* 0x0000080010ff7812 */ /* 0x040fe2000780c0ff */
        /* <DEDUP_REMOVED lines=24> */
[----:B0-----:R-:W-:-:S05]  /*277e0*/  @!P5 LEA R14, P0, R22, R14, 0x1 ;  /* 0x0000000e160ed211 */ /* 0x001fca00078008ff */
[----:B-1----:R-:W-:Y:S01]  /*277f0*/  @!P5 IMAD.X R7, RZ, RZ, R7, P0 ;  /* 0x000000ffff07d224 */ /* 0x002fe200000e0607 */
        /* <DEDUP_REMOVED lines=21> */
.L_x_5332:
        /* <DEDUP_REMOVED lines=24> */
.L_x_5266:
[----:B------:R-:W-:Y:S05]  /*27ad0*/  BSYNC B0 ;  /* 0x0000000000007941 */ /* 0x000fea0003800000 */
.L_x_5265:
        /* <DEDUP_REMOVED lines=9> */
.L_x_5333:
[----:B------:R-:W-:-:S13]  /*27b70*/  ISETP.NE.AND P0, PT, R33, 0x3, PT ;  /* 0x000000032100780c */ /* 0x000fda0003f05270 */
[----:B------:R-:W-:Y:S05]  /*27b80*/  @!P0 BRA `(.L_x_5268) ;  /* 0x0000000000048947 */ /* 0x000fea0003800000 */
[----:B------:R-:W-:Y:S01]  /*27b90*/  BPT.TRAP 0x1 ;  /* 0x000000040000795c */ /* 0x000fe20000300000 */
.L_x_5268:
[----:B------:R-:W2:Y:S02]  /*27ba0*/  SYNCS.PHASECHK.TRANS64.TRYWAIT P0, [UR45+0x38860], R0 ;  /* 0x03886000ff0075a7 */ /* 0x000ea4000800016d */
[----:B--2---:R-:W-:Y:S05]  /*27bb0*/  @!P0 BRA `(.L_x_5269) ;  /* 0x00000030009c8947 */ /* 0x004fea0003800000 */
.L_x_5334:
        /* <DEDUP_REMOVED lines=23> */
[----:B------:R-:W-:Y:S01]  /*27d30*/  IMAD.SHL.U32 R0, R22, 0x2, RZ ;  /* 0x0000000216007824 */ /* 0x000fe200078e00ff */
[----:B------:R-:W-:Y:S02]  /*27d40*/  LOP3.LUT R4, R17, 0x1, RZ, 0xc0, !PT ;  /* 0x0000000111047812 */ /* 0x000fe400078ec0ff */
        /* <DEDUP_REMOVED lines=80> */
.L_x_5344:
        /* <DEDUP_REMOVED lines=30> */
.L_x_5271:
        /* <DEDUP_REMOVED lines=13> */
[----:B------:R-:W-:Y:S01]  /*28500*/  LOP3.LUT R5, RZ, UR41, RZ, 0x33, !PT ;  /* 0x00000029ff057c12 */ /* 0x000fe2000f8e33ff */
[----:B------:R-:W-:Y:S01]  /*28510*/  IMAD.MOV.U32 R8, RZ, RZ, 0x1 ;  /* 0x00000001ff087424 */ /* 0x000fe200078e00ff */
[----:B------:R-:W-:Y:S02]  /*28520*/  LOP3.LUT R30, R34, 0x40, RZ, 0xc0, !PT ;  /* 0x00000040221e7812 */ /* 0x000fe400078ec0ff */
[----:B------:R-:W-:-:S02]  /*28530*/  LOP3.LUT R28, R17, 0x80, RZ, 0xc0, !PT ;  /* 0x00000080111c7812 */ /* 0x000fc400078ec0ff */
[----:B------:R-:W-:Y:S02]  /*28540*/  LOP3.LUT R2, RZ, UR4, RZ, 0x33, !PT ;  /* 0x00000004ff027c12 */ /* 0x000fe4000f8e33ff */
[----:B------:R-:W-:Y:S02]  /*28550*/  SHF.R.U32.HI R30, RZ, 0x2, R30 ;  /* 0x00000002ff1e7819 */ /* 0x000fe4000001161e */
[----:B------:R-:W-:Y:S02]  /*28560*/  VIADDMNMX R2, R2, -UR43, R3, !PT ;  /* 0x8000002b02027c46 */ /* 0x000fe4000f800103 */
[----:B------:R-:W-:Y:S02]  /*28570*/  SHF.R.U32.HI R28, RZ, 0x3, R28 ;  /* 0x00000003ff1c7819 */ /* 0x000fe4000001161c */
[----:B------:R-:W-:-:S04]  /*28580*/  VIMNMX R2, R2, R5, !PT ;  /* 0x0000000502027248 */ /* 0x000fc80007fe0100 */
[----:B------:R-:W-:Y:S01]  /*28590*/  IADD3 R22, -R2, -0x2, RZ ;  /* 0xfffffffe02167810 */ /* 0x000fe20007ffe1ff */
[----:B0-----:R-:W-:Y:S01]  /*285a0*/  IMAD.SHL.U32 R6, R6, 0x10, RZ ;  /* 0x0000001006067824 */ /* 0x001fe200078e00ff */
[----:B-1----:R-:W-:-:S04]  /*285b0*/  LOP3.LUT R7, R7, 0x7f, RZ, 0xc0, !PT ;  /* 0x0000007f07077812 */ /* 0x002fc800078ec0ff */
[----:B------:R-:W-:Y:S02]  /*285c0*/  LOP3.LUT R6, R6, 0x70, RZ, 0xc0, !PT ;  /* 0x0000007006067812 */ /* 0x000fe400078ec0ff */
[----:B------:R-:W-:-:S04]  /*285d0*/  SHF.R.U32.HI R7, RZ, 0x3, R7 ;  /* 0x00000003ff077819 */ /* 0x000fc80000011607 */
[----:B------:R-:W-:-:S05]  /*285e0*/  IADD3 R29, R6, R29, R7 ;  /* 0x0000001d061d7210 */ /* 0x000fca0007ffe007 */
[----:B------:R-:W-:-:S04]  /*285f0*/  VIADD R29, R29, 0xffffff40 ;  /* 0xffffff401d1d7836 */ /* 0x000fc80000000000 */
[----:B------:R-:W-:-:S07]  /*28600*/  IMAD R9, R2, -0x40, R29 ;  /* 0xffffffc002097824 */ /* 0x000fce00078e021d */
.L_x_5287:
        /* <DEDUP_REMOVED lines=22> */
.L_x_5274:
[----:B------:R-:W-:Y:S05]  /*28770*/  BSYNC B1 ;  /* 0x0000000000017941 */ /* 0x000fea0003800000 */
.L_x_5273:
[----:B------:R-:W-:-:S13]  /*28780*/  ISETP.NE.AND P0, PT, R33, 0x3, PT ;  /* 0x000000032100780c */ /* 0x000fda0003f05270 */
[----:B------:R-:W-:Y:S05]  /*28790*/  @!P0 BRA `(.L_x_5275) ;  /* 0x0000000000048947 */ /* 0x000fea0003800000 */
[----:B------:R-:W-:Y:S01]  /*287a0*/  BPT.TRAP 0x1 ;  /* 0x000000040000795c */ /* 0x000fe20000300000 */
.L_x_5275:
[----:B------:R-:W-:Y:S01]  /*287b0*/  LEA R10, R8, UR45, 0x3 ;  /* 0x0000002d080a7c11 */ /* 0x000fe2000f8e18ff */
[----:B------:R-:W-:Y:S01]  /*287c0*/  BSSY B1, `(.L_x_5276) ;  /* 0x0000004000017945 */ /* 0x000fe20003800000 */
[----:B------:R-:W-:-:S04]  /*287d0*/  SHF.L.U32 R20, R21, 0x1f, RZ ;  /* 0x0000001f15147819 */ /* 0x000fc800000006ff */
[----:B------:R-:W1:Y:S02]  /*287e0*/  SYNCS.PHASECHK.TRANS64.TRYWAIT P0, [R10+URZ+0x38840], R20 ;  /* 0x038840140a0075a7 */ /* 0x000e64000800017f */
[----:B-1----:R-:W-:Y:S05]  /*287f0*/  @!P0 BRA `(.L_x_5277) ;  /* 0x0000002c00b48947 */ /* 0x002fea0003800000 */
.L_x_5345:
[----:B------:R-:W-:Y:S05]  /*28800*/  BSYNC B1 ;  /* 0x0000000000017941 */ /* 0x000fea0003800000 */
.L_x_5276:
        /* <DEDUP_REMOVED lines=47> */
.L_x_5355:
        /* <DEDUP_REMOVED lines=8> */
.L_x_5279:
        /* <DEDUP_REMOVED lines=10> */
.L_x_5280:
[----:B------:R2:W-:Y:S01]  /*28c20*/  SYNCS.ARRIVE.TRANS64.A1T0 RZ, [R10+URZ+0x38830], RZ ;  /* 0x038830ff0aff79a7 */ /* 0x0005e2000810003f */
[----:B------:R-:W-:Y:S05]  /*28c30*/  @!P2 BRA `(.L_x_5281) ;  /* 0x000000000004a947 */ /* 0x000fea0003800000 */
[----:B------:R-:W-:Y:S01]  /*28c40*/  BPT.TRAP 0x1 ;  /* 0x000000040000795c */ /* 0x000fe20000300000 */
.L_x_5281:
[----:B------:R-:W3:Y:S01]  /*28c50*/  SYNCS.PHASECHK.TRANS64.TRYWAIT P0, [R10+URZ+0x38860], R20 ;  /* 0x038860140a0075a7 */ /* 0x000ee2000800017f */
[----:B------:R-:W-:Y:S04]  /*28c60*/  BSSY B1, `(.L_x_5282) ;  /* 0x0000002000017945 */ /* 0x000fe80003800000 */
[----:B---3--:R-:W-:Y:S05]  /*28c70*/  @!P0 BRA `(.L_x_5283) ;  /* 0x0000002c00b48947 */ /* 0x008fea0003800000 */
.L_x_5356:
[----:B------:R-:W-:Y:S05]  /*28c80*/  BSYNC B1 ;  /* 0x0000000000017941 */ /* 0x000fea0003800000 */
.L_x_5282:
        /* <DEDUP_REMOVED lines=16> */
[----:B------:R-:W-:Y:S02]  /*28d90*/  IMAD.IADD R3, R3, 0x1, R7 ;  /* 0x0000000103037824 */ /* 0x000fe400078e0207 */
        /* <DEDUP_REMOVED lines=60> */
.L_x_5366:
        /* <DEDUP_REMOVED lines=20> */
.L_x_5285:
        /* <DEDUP_REMOVED lines=10> */
.L_x_5286:
[----:B------:R-:W-:Y:S01]  /*29340*/  VIADD R8, R8, 0x1 ;  /* 0x0000000108087836 */ /* 0x000fe20000000000 */
[----:B------:R1:W-:Y:S01]  /*29350*/  SYNCS.ARRIVE.TRANS64.A1T0 RZ, [R10+URZ+0x38850], RZ ;  /* 0x038850ff0aff79a7 */ /* 0x0003e2000810003f */
[----:B------:R-:W-:Y:S02]  /*29360*/  VIADD R22, R22, 0xffffffff ;  /* 0xffffffff16167836 */ /* 0x000fe40000000000 */
[----:B------:R-:W-:Y:S01]  /*29370*/  VIADD R9, R9, 0xffffffc0 ;  /* 0xffffffc009097836 */ /* 0x000fe20000000000 */
[----:B------:R-:W-:-:S04]  /*29380*/  ISETP.NE.AND P0, PT, R8, 0x2, PT ;  /* 0x000000020800780c */ /* 0x000fc80003f05270 */
[----:B------:R-:W-:Y:S02]  /*29390*/  SEL R8, R8, RZ, P0 ;  /* 0x000000ff08087207 */ /* 0x000fe40000000000 */
[----:B0-----:R-:W-:Y:S02]  /*293a0*/  SEL R2, RZ, 0x1, P0 ;  /* 0x00000001ff027807 */ /* 0x001fe40000000000 */
[----:B------:R-:W-:Y:S02]  /*293b0*/  ISETP.GT.AND P0, PT, R22, UR48, PT ;  /* 0x0000003016007c0c */ /* 0x000fe4000bf04270 */
[----:B------:R-:W-:-:S11]  /*293c0*/  LOP3.LUT R21, R21, R2, RZ, 0x3c, !PT ;  /* 0x0000000215157212 */ /* 0x000fd600078e3cff */
[----:B-1----:R-:W-:Y:S05]  /*293d0*/  @P0 BRA `(.L_x_5287) ;  /* 0xfffffff0008c0947 */ /* 0x002fea000383ffff */
.L_x_5272:
[----:B------:R-:W-:Y:S05]  /*293e0*/  BSYNC B0 ;  /* 0x0000000000007941 */ /* 0x000fea0003800000 */
.L_x_5245:
[----:B------:R-:W0:Y:S01]  /*293f0*/  S2R R3, SR_CgaCtaId ;  /* 0x0000000000037919 */ /* 0x000e220000008800 */
[----:B------:R-:W-:Y:S01]  /*29400*/  MOV R0, 0x400 ;  /* 0x0000040000007802 */ /* 0x000fe20000000f00 */
[----:B------:R-:W-:Y:S01]  /*29410*/  BSSY B0, `(.L_x_5288) ;  /* 0x0000005000007945 */ /* 0x000fe20003800000 */
[----:B------:R-:W-:Y:S02]  /*29420*/  SHF.L.U32 R4, R4, 0x1f, RZ ;  /* 0x0000001f04047819 */ /* 0x000fe400000006ff */
[----:B0-----:R-:W-:-:S04]  /*29430*/  LEA R5, R3, R0, 0x18 ;  /* 0x0000000003057211 */ /* 0x001fc800078ec0ff */
[----:B------:R-:W0:Y:S02]  /*29440*/  SYNCS.PHASECHK.TRANS64.TRYWAIT P0, [R5+URZ+0x38820], R4 ;  /* 0x03882004050075a7 */ /* 0x000e24000800017f */
[----:B0-----:R-:W-:Y:S05]  /*29450*/  @!P0 BRA `(.L_x_5289) ;  /* 0x0000002c00948947 */ /* 0x001fea0003800000 */
.L_x_5367:
[----:B------:R-:W-:Y:S05]  /*29460*/  BSYNC B0 ;  /* 0x0000000000007941 */ /* 0x000fea0003800000 */
.L_x_5288:
[----:B------:R-:W-:-:S03]  /*29470*/  UMOV UR4, 0xffffffff ;  /* 0xffffffff00047882 */ /* 0x000fc60000000000 */
[----:B------:R-:W-:Y:S05]  /*29480*/  BRA.DIV UR4, `(.L_x_5290) ;  /* 0x0000002e049c7947 */ /* 0x000fea000b800000 */
[----:B------:R-:W1:Y:S02]  /*29490*/  S2R R0, SR_TID.X ;  /* 0x0000000000007919 */ /* 0x000e640000002100 */
[----:B-1----:R-:W-:-:S04]  /*294a0*/  SHF.R.U32.HI R0, RZ, 0x5, R0 ;  /* 0x00000005ff007819 */ /* 0x002fc80000011600 */
[----:B------:R-:W-:-:S05]  /*294b0*/  LOP3.LUT R0, R0, 0x3, RZ, 0xc0, !PT ;  /* 0x0000000300007812 */ /* 0x000fca00078ec0ff */
[----:B------:R1:W3:Y:S02]  /*294c0*/  SHFL.IDX PT, R14, R0, RZ, 0x1f ;  /* 0x00001fff000e7589 */ /* 0x0002e400000e0000 */
.L_x_5370:
[----:B---3--:R-:W-:-:S13]  /*294d0*/  ISETP.NE.AND P0, PT, R14, RZ, PT ;  /* 0x000000ff0e00720c */ /* 0x008fda0003f05270 */
[----:B------:R-:W-:Y:S05]  /*294e0*/  @P0 BRA `(.L_x_5109) ;  /* 0x0000000000880947 */ /* 0x000fea0003800000 */
[----:B------:R-:W-:-:S03]  /*294f0*/  UMOV UR4, 0xffffffff ;  /* 0xffffffff00047882 */ /* 0x000fc60000000000 */
[----:B------:R-:W-:Y:S05]  /*29500*/  BRA.DIV UR4, `(.L_x_5291) ;  /* 0x0000002e04b07947 */ /* 0x000fea000b800000 */
[----:B------:R-:W-:-:S13]  /*29510*/  ELECT P6, URZ, PT ;  /* 0x00000000003f782f */ /* 0x000fda00038c0000 */
.L_x_5373:
[----:B------:R-:W-:Y:S05]  /*29520*/  @!P6 BRA `(.L_x_5109) ;  /* 0x000000000078e947 */ /* 0x000fea0003800000 */
[----:B------:R-:W-:-:S06]  /*29530*/  ULOP3.LUT UR4, UR61, 0x2, URZ, 0xfc, !UPT ;  /* 0x000000023d047892 */ /* 0x000fcc000f8efc3f */
[----:B-1----:R-:W-:-:S05]  /*29540*/  IMAD.U32 R0, RZ, RZ, UR4 ;  /* 0x00000004ff007e24 */ /* 0x002fca000f8e00ff */
[----:B------:R-:W-:-:S13]  /*29550*/  ISETP.NE.AND P0, PT, R0, 0x3, PT ;  /* 0x000000030000780c */ /* 0x000fda0003f05270 */
[----:B------:R-:W-:Y:S05]  /*29560*/  @!P0 BRA `(.L_x_5292) ;  /* 0x0000000000048947 */ /* 0x000fea0003800000 */
[----:B------:R-:W-:Y:S01]  /*29570*/  BPT.TRAP 0x1 ;  /* 0x000000040000795c */ /* 0x000fe20000300000 */
.L_x_5292:
[C---:B------:R-:W-:Y:S01]  /*29580*/  IMAD R3, R8.reuse, 0x8, R5 ;  /* 0x0000000808037824 */ /* 0x040fe200078e0205 */
[----:B------:R-:W-:Y:S01]  /*29590*/  SHF.L.U32 R2, R21, 0x1f, RZ ;  /* 0x0000001f15027819 */ /* 0x000fe200000006ff */
[----:B------:R-:W-:-:S03]  /*295a0*/  VIADD R8, R8, 0x1 ;  /* 0x0000000108087836 */ /* 0x000fc60000000000 */
[----:B------:R-:W1:Y:S02]  /*295b0*/  SYNCS.PHASECHK.TRANS64.TRYWAIT P1, [R3+URZ+0x38840], R2 ;  /* 0x03884002030075a7 */ /* 0x000e64000802017f */
[----:B------:R-:W-:-:S04]  /*295c0*/  ISETP.NE.AND P2, PT, R8, 0x2, PT ;  /* 0x000000020800780c */ /* 0x000fc80003f45270 */
[----:B------:R-:W-:Y:S01]  /*295d0*/  SEL R0, RZ, 0x1, P2 ;  /* 0x00000001ff007807 */ /* 0x000fe20001000000 */
[----:B-1----:R-:W-:Y:S08]  /*295e0*/  @!P1 BRA `(.L_x_5293) ;  /* 0x0000002c00989947 */ /* 0x002ff00003800000 */
.L_x_5374:
[----:B------:R-:W-:Y:S02]  /*295f0*/  SEL R8, R8, RZ, P2 ;  /* 0x000000ff08087207 */ /* 0x000fe40001000000 */
[----:B------:R-:W-:Y:S01]  /*29600*/  LOP3.LUT R0, R21, R0, RZ, 0x3c, !PT ;  /* 0x0000000015007212 */ /* 0x000fe200078e3cff */
[----:B------:R-:W-:Y:S06]  /*29610*/  @!P0 BRA `(.L_x_5294) ;  /* 0x0000000000048947 */ /* 0x000fec0003800000 */
[----:B------:R-:W-:Y:S01]  /*29620*/  BPT.TRAP 0x1 ;  /* 0x000000040000795c */ /* 0x000fe20000300000 */
.L_x_5294:
[----:B0-----:R-:W-:Y:S01]  /*29630*/  IMAD R5, R8, 0x8, R5 ;  /* 0x0000000808057824 */ /* 0x001fe200078e0205 */
[----:B------:R-:W-:-:S04]  /*29640*/  SHF.L.U32 R0, R0, 0x1f, RZ ;  /* 0x0000001f00007819 */ /* 0x000fc800000006ff */
[----:B------:R-:W0:Y:S02]  /*29650*/  SYNCS.PHASECHK.TRANS64.TRYWAIT P1, [R5+URZ+0x38840], R0 ;  /* 0x03884000050075a7 */ /* 0x000e24000802017f */
[----:B0-----:R-:W-:Y:S05]  /*29660*/  @!P1 BRA `(.L_x_5295) ;  /* 0x0000002c008c9947 */ /* 0x001fea0003800000 */
.L_x_5375:
[----:B------:R-:W-:Y:S05]  /*29670*/  @!P0 BRA `(.L_x_5296) ;  /* 0x0000000000048947 */ /* 0x000fea0003800000 */
[----:B------:R-:W-:Y:S01]  /*29680*/  BPT.TRAP 0x1 ;  /* 0x000000040000795c */ /* 0x000fe20000300000 */
.L_x_5296:
[----:B------:R-:W3:Y:S02]  /*29690*/  SYNCS.PHASECHK.TRANS64.TRYWAIT P1, [R3+URZ+0x38860], R2 ;  /* 0x03886002030075a7 */ /* 0x000ee4000802017f */
[----:B---3--:R-:W-:Y:S05]  /*296a0*/  @!P1 BRA `(.L_x_5297) ;  /* 0x0000002c00909947 */ /* 0x008fea0003800000 */
.L_x_5376:
[----:B------:R-:W-:Y:S05]  /*296b0*/  @!P0 BRA `(.L_x_5298) ;  /* 0x0000000000048947 */ /* 0x000fea0003800000 */
[----:B------:R-:W-:Y:S01]  /*296c0*/  BPT.TRAP 0x1 ;  /* 0x000000040000795c */ /* 0x000fe20000300000 */
.L_x_5298:
[----:B----4-:R4:W0:Y:S02]  /*296d0*/  SYNCS.PHASECHK.TRANS64.TRYWAIT P0, [R5+URZ+0x38860], R0 ;  /* 0x03886000050075a7 */ /* 0x010824000800017f */
[----:B0-----:R-:W-:Y:S05]  /*296e0*/  @!P0 NANOSLEEP.SYNCS 0x989680 ;  /* 0x009896800000895d */ /* 0x001fea0003900000 */
[----:B------:R-:W0:Y:S02]  /*296f0*/  @!P0 SYNCS.PHASECHK.TRANS64 P0, [R5+URZ+0x38860], R0 ;  /* 0x03886000050085a7 */ /* 0x000e24000800007f */
[----:B0-----:R-:W-:Y:S05]  /*29700*/  @!P0 BRA `(.L_x_5298) ;  /* 0xfffffffc00f08947 */ /* 0x001fea000383ffff */
.L_x_5109:
[----:B------:R-:W-:Y:S05]  /*29710*/  BSYNC B6 ;  /* 0x0000000000067941 */ /* 0x000fea0003800000 */
.L_x_5106:
[----:B------:R-:W-:Y:S05]  /*29720*/  EXIT ;  /* 0x000000000000794d */ /* 0x000fea0003800000 */
.L_x_5135:
[----:B0-----:R-:W-:-:S04]  /*29730*/  IMAD.U32 R3, RZ, RZ, UR43 ;  /* 0x0000002bff037e24 */ /* 0x001fc8000f8e00ff */
[----:B------:R0:W1:Y:S03]  /*29740*/  SYNCS.PHASECHK.TRANS64.TRYWAIT P0, [R3+URZ+0x38800], R0 ;  /* 0x03880000030075a7 */ /* 0x000066000800017f */
[----:B-1----:R-:W-:Y:S05]  /*29750*/  @!P0 NANOSLEEP.SYNCS 0x989680 ;  /* 0x009896800000895d */ /* 0x002fea0003900000 */
[----:B------:R-:W1:Y:S02]  /*29760*/  @!P0 SYNCS.PHASECHK.TRANS64 P0, [R3+URZ+0x38800], R0 ;  /* 0x03880000030085a7 */ /* 0x000e64000800007f */
[----:B-1----:R-:W-:Y:S05]  /*29770*/  @!P0 BRA `(.L_x_5135) ;  /* 0xfffffffc00ec8947 */ /* 0x002fea000383ffff */
[----:B------:R-:W-:Y:S05]  /*29780*/  BRA `(.L_x_5299) ;  /* 0xfffffe10002c7947 */ /* 0x000fea000383ffff */
.L_x_5142:
[----:B-1----:R1:W2:Y:S02]  /*29790*/  SYNCS.PHASECHK.TRANS64.TRYWAIT P0, [R12+URZ], R13 ;  /* 0x0000000d0c0075a7 */ /* 0x0022a4000800017f */
[----:B--2---:R-:W-:Y:S05]  /*297a0*/  @!P0 NANOSLEEP.SYNCS 0x989680 ;  /* 0x009896800000895d */ /* 0x004fea0003900000 */
[----:B------:R-:W2:Y:S02]  /*297b0*/  @!P0 SYNCS.PHASECHK.TRANS64 P0, [R12+URZ], R13 ;  /* 0x0000000d0c0085a7 */ /* 0x000ea4000800007f */
[----:B--2---:R-:W-:Y:S05]  /*297c0*/  @!P0 BRA `(.L_x_5142) ;  /* 0xfffffffc00f08947 */ /* 0x004fea000383ffff */
[----:B------:R-:W-:Y:S05]  /*297d0*/  BRA `(.L_x_5141) ;  /* 0xfffffe1400287947 */ /* 0x000fea000383ffff */
.L_x_5144:
[----:B0-----:R-:W-:-:S04]  /*297e0*/  IMAD.U32 R4, RZ, RZ, UR43 ;  /* 0x0000002bff047e24 */ /* 0x001fc8000f8e00ff */
[----:B------:R0:W1:Y:S03]  /*297f0*/  SYNCS.PHASECHK.TRANS64.TRYWAIT P0, [R4+URZ+0x38810], R3 ;  /* 0x03881003040075a7 */ /* 0x000066000800017f */
[----:B-1----:R-:W-:Y:S05]  /*29800*/  @!P0 NANOSLEEP.SYNCS 0x989680 ;  /* 0x009896800000895d */ /* 0x002fea0003900000 */
[----:B------:R-:W1:Y:S02]  /*29810*/  @!P0 SYNCS.PHASECHK.TRANS64 P0, [R4+URZ+0x38810], R3 ;  /* 0x03881003040085a7 */ /* 0x000e64000800007f */
[----:B-1----:R-:W-:Y:S05]  /*29820*/  @!P0 BRA `(.L_x_5144) ;  /* 0xfffffffc00ec8947 */ /* 0x002fea000383ffff */
[----:B------:R-:W-:Y:S05]  /*29830*/  BRA `(.L_x_5300) ;  /* 0xfffffe1400fc7947 */ /* 0x000fea000383ffff */
.L_x_5151:
[----:B-1----:R1:W2:Y:S02]  /*29840*/  SYNCS.PHASECHK.TRANS64.TRYWAIT P0, [R8+URZ], R9 ;  /* 0x00000009080075a7 */ /* 0x0022a4000800017f */
[----:B--2---:R-:W-:Y:S05]  /*29850*/  @!P0 NANOSLEEP.SYNCS 0x989680 ;  /* 0x009896800000895d */ /* 0x004fea0003900000 */
[----:B------:R-:W2:Y:S02]  /*29860*/  @!P0 SYNCS.PHASECHK.TRANS64 P0, [R8+URZ], R9 ;  /* 0x00000009080085a7 */ /* 0x000ea4000800007f */
[----:B--2---:R-:W-:Y:S05]  /*29870*/  @!P0 BRA `(.L_x_5151) ;  /* 0xfffffffc00f08947 */ /* 0x004fea000383ffff */
[----:B------:R-:W-:Y:S05]  /*29880*/  BRA `(.L_x_5150) ;  /* 0xfffffe1800407947 */ /* 0x000fea000383ffff */
.L_x_5185:
[----:B-1----:R1:W2:Y:S02]  /*29890*/  SYNCS.PHASECHK.TRANS64.TRYWAIT P0, [R6+URZ], R7 ;  /* 0x00000007060075a7 */ /* 0x0022a4000800017f */
[----:B--2---:R-:W-:Y:S05]  /*298a0*/  @!P0 NANOSLEEP.SYNCS 0x989680 ;  /* 0x009896800000895d */ /* 0x004fea0003900000 */
[----:B------:R-:W2:Y:S02]  /*298b0*/  @!P0 SYNCS.PHASECHK.TRANS64 P0, [R6+URZ], R7 ;  /* 0x00000007060085a7 */ /* 0x000ea4000800007f */
[----:B--2---:R-:W-:Y:S05]  /*298c0*/  @!P0 BRA `(.L_x_5185) ;  /* 0xfffffffc00f08947 */ /* 0x004fea000383ffff */
[----:B------:R-:W-:Y:S05]  /*298d0*/  BRA `(.L_x_5184) ;  /* 0xfffffe84002c7947 */ /* 0x000fea000383ffff */
.L_x_5192:
[----:B-1----:R1:W2:Y:S02]  /*298e0*/  SYNCS.PHASECHK.TRANS64.TRYWAIT P0, [R12+URZ], R13 ;  /* 0x0000000d0c0075a7 */ /* 0x0022a4000800017f */
[----:B--2---:R-:W-:Y:S05]  /*298f0*/  @!P0 NANOSLEEP.SYNCS 0x989680 ;  /* 0x009896800000895d */ /* 0x004fea0003900000 */
[----:B------:R-:W2:Y:S02]  /*29900*/  @!P0 SYNCS.PHASECHK.TRANS64 P0, [R12+URZ], R13 ;  /* 0x0000000d0c0085a7 */ /* 0x000ea4000800007f */
[----:B--2---:R-:W-:Y:S05]  /*29910*/  @!P0 BRA `(.L_x_5192) ;  /* 0xfffffffc00f08947 */ /* 0x004fea000383ffff */
[----:B------:R-:W-:Y:S05]  /*29920*/  BRA `(.L_x_5191) ;  /* 0xfffffe8800387947 */ /* 0x000fea000383ffff */
.L_x_5209:
[----:B-1----:R1:W2:Y:S02]  /*29930*/  SYNCS.PHASECHK.TRANS64.TRYWAIT P0, [R6+URZ], R7 ;  /* 0x00000007060075a7 */ /* 0x0022a4000800017f */
[----:B--2---:R-:W-:Y:S05]  /*29940*/  @!P0 NANOSLEEP.SYNCS 0x989680 ;  /* 0x009896800000895d */ /* 0x004fea0003900000 */
[----:B------:R-:W2:Y:S02]  /*29950*/  @!P0 SYNCS.PHASECHK.TRANS64 P0, [R6+URZ], R7 ;  /* 0x00000007060085a7 */ /* 0x000ea4000800007f */
[----:B--2---:R-:W-:Y:S05]  /*29960*/  @!P0 BRA `(.L_x_5209) ;  /* 0xfffffffc00f08947 */ /* 0x004fea000383ffff */
[----:B------:R-:W-:Y:S05]  /*29970*/  BRA `(.L_x_5208) ;  /* 0xfffffef400647947 */ /* 0x000fea000383ffff */
.L_x_5216:
[----:B-1----:R1:W2:Y:S02]  /*29980*/  SYNCS.PHASECHK.TRANS64.TRYWAIT P0, [R12+URZ], R13 ;  /* 0x0000000d0c0075a7 */ /* 0x0022a4000800017f */
[----:B--2---:R-:W-:Y:S05]  /*29990*/  @!P0 NANOSLEEP.SYNCS 0x989680 ;  /* 0x009896800000895d */ /* 0x004fea0003900000 */
[----:B------:R-:W2:Y:S02]  /*299a0*/  @!P0 SYNCS.PHASECHK.TRANS64 P0, [R12+URZ], R13 ;  /* 0x0000000d0c0085a7 */ /* 0x000ea4000800007f */
[----:B--2---:R-:W-:Y:S05]  /*299b0*/  @!P0 BRA `(.L_x_5216) ;  /* 0xfffffffc00f08947 */ /* 0x004fea000383ffff */
[----:B------:R-:W-:Y:S05]  /*299c0*/  BRA `(.L_x_5215) ;  /* 0xfffffef800707947 */ /* 0x000fea000383ffff */
.L_x_5256:
[----:B------:R-:W-:Y:S02]  /*299d0*/  IMAD.MOV.U32 R13, RZ, RZ, R23 ;  /* 0x000000ffff0d7224 */ /* 0x000fe400078e0017 */
[----:B------:R-:W-:Y:S02]  /*299e0*/  IMAD.MOV.U32 R12, RZ, RZ, RZ ;  /* 0x000000ffff0c7224 */ /* 0x000fe400078e00ff */
[----:B------:R-:W-:Y:S02]  /*299f0*/  IMAD.MOV.U32 R11, RZ, RZ, 0x1f ;  /* 0x0000001fff0b7424 */ /* 0x000fe400078e00ff */
[----:B------:R-:W-:-:S07]  /*29a00*/  IMAD.MOV.U32 R15, RZ, RZ, -0x1 ;  /* 0xffffffffff0f7424 */ /* 0x000fce00078e00ff */
[----:B------:R-:W-:Y:S05]  /*29a10*/  WARPSYNC.COLLECTIVE R15, `(.L_x_5301) ;  /* 0x000000000f087348 */ /* 0x000fea0003c00000 */
[----:B------:R0:W1:Y:S02]  /*29a20*/  SHFL.IDX P6, R14, R13, R12, R11 ;  /* 0x0000000c0d0e7389 */ /* 0x00006400000c000b */
[----:B01----:R-:W-:Y:S01]  /*29a30*/  ENDCOLLECTIVE ;  /* 0x000000000000791b */ /* 0x003fe20003800000 */
.L_x_5301:
[----:B------:R-:W-:Y:S05]  /*29a40*/  BRA `(.L_x_5302) ;  /* 0xffffffc400807947 */ /* 0x000fea000383ffff */
.L_x_5258:
[----:B0-----:R-:W-:-:S04]  /*29a50*/  IMAD.U32 R3, RZ, RZ, UR45 ;  /* 0x0000002dff037e24 */ /* 0x001fc8000f8e00ff */
[----:B------:R0:W1:Y:S03]  /*29a60*/  SYNCS.PHASECHK.TRANS64.TRYWAIT P0, [R3+URZ+0x38840], R0 ;  /* 0x03884000030075a7 */ /* 0x000066000800017f */
[----:B-1----:R-:W-:Y:S05]  /*29a70*/  @!P0 NANOSLEEP.SYNCS 0x989680 ;  /* 0x009896800000895d */ /* 0x002fea0003900000 */
[----:B------:R-:W1:Y:S02]  /*29a80*/  @!P0 SYNCS.PHASECHK.TRANS64 P0, [R3+URZ+0x38840], R0 ;  /* 0x03884000030085a7 */ /* 0x000e64000800007f */
[----:B-1----:R-:W-:Y:S05]  /*29a90*/  @!P0 BRA `(.L_x_5258) ;  /* 0xfffffffc00ec8947 */ /* 0x002fea000383ffff */
[----:B------:R-:W-:Y:S05]  /*29aa0*/  BRA `(.L_x_5303) ;  /* 0xffffffc400b07947 */ /* 0x000fea000383ffff */
.L_x_5259:
        /* <DEDUP_REMOVED lines=8> */
.L_x_5305:
[----:B------:R-:W-:Y:S05]  /*29b30*/  BSYNC B0 ;  /* 0x0000000000007941 */ /* 0x000fea0003800000 */
.L_x_5304:
        /* <DEDUP_REMOVED lines=9> */
.L_x_5306:
        /* <DEDUP_REMOVED lines=8> */
.L_x_5307:
        /* <DEDUP_REMOVED lines=11> */
.L_x_5308:
[----:B------:R-:W-:Y:S02]  /*29d00*/  IMAD.MOV.U32 R13, RZ, RZ, R4 ;  /* 0x000000ffff0d7224 */ /* 0x000fe400078e0004 */
[----:B------:R-:W-:Y:S01]  /*29d10*/  IMAD.MOV.U32 R12, RZ, RZ, 0x2 ;  /* 0x00000002ff0c7424 */ /* 0x000fe200078e00ff */
[----:B------:R-:W-:-:S13]  /*29d20*/  @P0 LEA R2, P1, R22, R14, 0x1 ;  /* 0x0000000e16020211 */ /* 0x000fda00078208ff */
[----:B------:R-:W-:Y:S05]  /*29d30*/  WARPSYNC.COLLECTIVE R15, `(.L_x_5309) ;  /* 0x000000000f087348 */ /* 0x000fea0003c00000 */
[----:B------:R0:W1:Y:S02]  /*29d40*/  SHFL.IDX P6, R14, R13, R12, R11 ;  /* 0x0000000c0d0e7389 */ /* 0x00006400000c000b */
[----:B01----:R-:W-:Y:S01]  /*29d50*/  ENDCOLLECTIVE ;  /* 0x000000000000791b */ /* 0x003fe20003800000 */
.L_x_5309:
        /* <DEDUP_REMOVED lines=11> */
.L_x_5310:
[----:B------:R-:W-:Y:S02]  /*29e10*/  IMAD.MOV.U32 R13, RZ, RZ, R4 ;  /* 0x000000ffff0d7224 */ /* 0x000fe400078e0004 */
[----:B------:R-:W-:Y:S01]  /*29e20*/  IMAD.MOV.U32 R12, RZ, RZ, 0x3 ;  /* 0x00000003ff0c7424 */ /* 0x000fe200078e00ff */
[----:B------:R-:W-:-:S13]  /*29e30*/  @P0 LEA R2, P1, R22, R14, 0x1 ;  /* 0x0000000e16020211 */ /* 0x000fda00078208ff */
[----:B------:R-:W-:Y:S05]  /*29e40*/  WARPSYNC.COLLECTIVE R15, `(.L_x_5311) ;  /* 0x000000000f087348 */ /* 0x000fea0003c00000 */
[----:B------:R0:W1:Y:S02]  /*29e50*/  SHFL.IDX P6, R14, R13, R12, R11 ;  /* 0x0000000c0d0e7389 */ /* 0x00006400000c000b */
[----:B01----:R-:W-:Y:S01]  /*29e60*/  ENDCOLLECTIVE ;  /* 0x000000000000791b */ /* 0x003fe20003800000 */
.L_x_5311:
        /* <DEDUP_REMOVED lines=11> */
.L_x_5312:
[----:B------:R-:W-:Y:S05]  /*29f20*/  BRA `(.L_x_5313) ;  /* 0xffffffc400787947 */ /* 0x000fea000383ffff */
.L_x_5262:
[----:B------:R-:W-:Y:S01]  /*29f30*/  IMAD.MOV.U32 R13, RZ, RZ, R4 ;  /* 0x000000ffff0d7224 */ /* 0x000fe200078e0004 */
[----:B------:R-:W-:Y:S01]  /*29f40*/  LOP3.LUT R16, R16, 0xfffffeff, RZ, 0xc0, !PT ;  /* 0xfffffeff10107812 */ /* 0x000fe200078ec0ff */
[----:B------:R-:W-:Y:S02]  /*29f50*/  IMAD.MOV.U32 R12, RZ, RZ, RZ ;  /* 0x000000ffff0c7224 */ /* 0x000fe400078e00ff */
[----:B------:R-:W-:Y:S02]  /*29f60*/  IMAD.MOV.U32 R11, RZ, RZ, 0x181f ;  /* 0x0000181fff0b7424 */ /* 0x000fe400078e00ff */
[----:B------:R-:W-:-:S07]  /*29f70*/  IMAD.MOV.U32 R15, RZ, RZ, -0x1 ;  /* 0xffffffffff0f7424 */ /* 0x000fce00078e00ff */
[----:B------:R-:W-:Y:S05]  /*29f80*/  WARPSYNC.COLLECTIVE R15, `(.L_x_5314) ;  /* 0x000000000f087348 */ /* 0x000fea0003c00000 */
[----:B------:R0:W1:Y:S02]  /*29f90*/  SHFL.IDX P6, R14, R13, R12, R11 ;  /* 0x0000000c0d0e7389 */ /* 0x00006400000c000b */
[----:B01----:R-:W-:Y:S01]  /*29fa0*/  ENDCOLLECTIVE ;  /* 0x000000000000791b */ /* 0x003fe20003800000 */
.L_x_5314:
[----:B------:R-:W-:Y:S02]  /*29fb0*/  IMAD.MOV.U32 R13, RZ, RZ, R0 ;  /* 0x000000ffff0d7224 */ /* 0x000fe400078e0000 */
[----:B------:R-:W-:-:S07]  /*29fc0*/  IMAD.MOV.U32 R2, RZ, RZ, R14 ;  /* 0x000000ffff027224 */ /* 0x000fce00078e000e */
[----:B------:R-:W-:Y:S05]  /*29fd0*/  WARPSYNC.COLLECTIVE R15, `(.L_x_5315) ;  /* 0x000000000f087348 */ /* 0x000fea0003c00000 */
[----:B------:R0:W1:Y:S02]  /*29fe0*/  SHFL.IDX P6, R14, R13, R12, R11 ;  /* 0x0000000c0d0e7389 */ /* 0x00006400000c000b */
[----:B01----:R-:W-:Y:S01]  /*29ff0*/  ENDCOLLECTIVE ;  /* 0x000000000000791b */ /* 0x003fe20003800000 */
.L_x_5315:
[----:B------:R-:W-:Y:S02]  /*2a000*/  ULDC UR4, c[0x0][0x288] ;  /* 0x0000a20000047ab9 */ /* 0x000fe40000000800 */
[----:B------:R-:W-:Y:S02]  /*2a010*/  IMAD R5, R6, UR4, RZ ;  /* 0x0000000406057c24 */ /* 0x000fe4000f8e02ff */
[----:B------:R-:W-:-:S04]  /*2a020*/  VIADD R6, R20, UR40 ;  /* 0x0000002814067c36 */ /* 0x000fc80008000000 */
[C---:B------:R-:W-:Y:S01]  /*2a030*/  VIADD R8, R6.reuse, 0x10 ;  /* 0x0000001006087836 */ /* 0x040fe20000000000 */
[----:B------:R-:W-:Y:S01]  /*2a040*/  ISETP.GE.AND P2, PT, R6, R5, PT ;  /* 0x000000050600720c */ /* 0x000fe20003f46270 */
[----:B------:R-:W-:Y:S02]  /*2a050*/  IMAD.MOV.U32 R13, RZ, RZ, R4 ;  /* 0x000000ffff0d7224 */ /* 0x000fe400078e0004 */
[----:B------:R-:W-:-:S10]  /*2a060*/  IMAD.MOV.U32 R12, RZ, RZ, 0x1 ;  /* 0x00000001ff0c7424 */ /* 0x000fd400078e00ff */
[----:B------:R-:W-:Y:S01]  /*2a070*/  @!P2 LEA R7, R23, UR45, 0x1 ;  /* 0x0000002d1707ac11 */ /* 0x000fe2000f8e08ff */
[----:B------:R-:W-:Y:S01]  /*2a080*/  IMAD.MOV.U32 R3, RZ, RZ, R14 ;  /* 0x000000ffff037224 */ /* 0x000fe200078e000e */
[----:B------:R-:W-:-:S07]  /*2a090*/  @P2 LOP3.LUT R16, R16, 0x100, RZ, 0xfc, !PT ;  /* 0x0000010010102812 */ /* 0x000fce00078efcff */
[----:B------:R-:W-:Y:S05]  /*2a0a0*/  WARPSYNC.COLLECTIVE R15, `(.L_x_5316) ;  /* 0x000000000f087348 */ /* 0x000fea0003c00000 */
[----:B------:R0:W1:Y:S02]  /*2a0b0*/  SHFL.IDX P6, R14, R13, R12, R11 ;  /* 0x0000000c0d0e7389 */ /* 0x00006400000c000b */
[----:B01----:R-:W-:Y:S01]  /*2a0c0*/  ENDCOLLECTIVE ;  /* 0x000000000000791b */ /* 0x003fe20003800000 */
.L_x_5316:
[----:B------:R-:W-:Y:S02]  /*2a0d0*/  @!P2 LEA R3, P1, R22, R3, 0x1 ;  /* 0x000000031603a211 */ /* 0x000fe400078208ff */
[----:B------:R-:W-:-:S03]  /*2a0e0*/  LOP3.LUT R16, R16, 0xffffff7f, RZ, 0xc0, !PT ;  /* 0xffffff7f10107812 */ /* 0x000fc600078ec0ff */
        /* <DEDUP_REMOVED lines=10> */
[----:B------:R-:W-:Y:S02]  /*2a190*/  VIADD R8, R6, 0x20 ;  /* 0x0000002006087836 */ /* 0x000fe40000000000 */
[----:B0-----:R-:W-:-:S10]  /*2a1a0*/  IMAD.MOV.U32 R2, RZ, RZ, R14 ;  /* 0x000000ffff027224 */ /* 0x001fd400078e000e */
[----:B------:R-:W-:Y:S05]  /*2a1b0*/  WARPSYNC.COLLECTIVE R15, `(.L_x_5317) ;  /* 0x000000000f087348 */ /* 0x000fea0003c00000 */
[----:B------:R0:W1:Y:S02]  /*2a1c0*/  SHFL.IDX P6, R14, R13, R12, R11 ;  /* 0x0000000c0d0e7389 */ /* 0x00006400000c000b */
[----:B01----:R-:W-:Y:S01]  /*2a1d0*/  ENDCOLLECTIVE ;  /* 0x000000000000791b */ /* 0x003fe20003800000 */
.L_x_5317:
[----:B------:R-:W-:Y:S02]  /*2a1e0*/  @!P2 LEA R7, R23, UR45, 0x1 ;  /* 0x0000002d1707ac11 */ /* 0x000fe4000f8e08ff */
        /* <DEDUP_REMOVED lines=8> */
.L_x_5318:
        /* <DEDUP_REMOVED lines=15> */
.L_x_5319:
[----:B------:R-:W-:Y:S02]  /*2a360*/  @!P2 LEA R7, R23, UR45, 0x1 ;  /* 0x0000002d1707ac11 */ /* 0x000fe4000f8e08ff */
[----:B------:R-:W-:Y:S01]  /*2a370*/  @P2 LOP3.LUT R16, R16, 0x40, RZ, 0xfc, !PT ;  /* 0x0000004010102812 */ /* 0x000fe200078efcff */
[----:B------:R-:W-:Y:S02]  /*2a380*/  IMAD.MOV.U32 R13, RZ, RZ, R4 ;  /* 0x000000ffff0d7224 */ /* 0x000fe400078e0004 */
[----:B------:R-:W-:Y:S02]  /*2a390*/  IMAD.MOV.U32 R12, RZ, RZ, 0x3 ;  /* 0x00000003ff0c7424 */ /* 0x000fe400078e00ff */
[----:B------:R-:W-:-:S07]  /*2a3a0*/  IMAD.MOV.U32 R3, RZ, RZ, R14 ;  /* 0x000000ffff037224 */ /* 0x000fce00078e000e */
[----:B------:R-:W-:Y:S05]  /*2a3b0*/  WARPSYNC.COLLECTIVE R15, `(.L_x_5320) ;  /* 0x000000000f087348 */ /* 0x000fea0003c00000 */
[----:B------:R0:W1:Y:S02]  /*2a3c0*/  SHFL.IDX P6, R14, R13, R12, R11 ;  /* 0x0000000c0d0e7389 */ /* 0x00006400000c000b */
[----:B01----:R-:W-:Y:S01]  /*2a3d0*/  ENDCOLLECTIVE ;  /* 0x000000000000791b */ /* 0x003fe20003800000 */
.L_x_5320:
[----:B------:R-:W-:-:S05]  /*2a3e0*/  @!P2 LEA R3, P1, R22, R3, 0x1 ;  /* 0x000000031603a211 */ /* 0x000fca00078208ff */
[----:B------:R-:W-:-:S05]  /*2a3f0*/  @!P2 IMAD.X R2, RZ, RZ, R2, P1 ;  /* 0x000000ffff02a224 */ /* 0x000fca00008e0602 */
[----:B------:R-:W-:Y:S01]  /*2a400*/  @!P2 LOP3.LUT R3, R3, R2, RZ, 0x3c, !PT ;  /* 0x000000020303a212 */ /* 0x000fe200078e3cff */
[----:B------:R-:W-:-:S03]  /*2a410*/  IMAD.MOV.U32 R13, RZ, RZ, R0 ;  /* 0x000000ffff0d7224 */ /* 0x000fc600078e0000 */
[----:B------:R-:W-:-:S04]  /*2a420*/  @!P2 LOP3.LUT R2, R3, R2, RZ, 0x3c, !PT ;  /* 0x000000020302a212 */ /* 0x000fc800078e3cff */
[----:B------:R-:W-:Y:S01]  /*2a430*/  @!P2 LOP3.LUT R3, R3, R2, RZ, 0x3c, !PT ;  /* 0x000000020303a212 */ /* 0x000fe200078e3cff */
[----:B------:R-:W-:-:S04]  /*2a440*/  IMAD.MOV.U32 R4, RZ, RZ, R14 ;  /* 0x000000ffff047224 */ /* 0x000fc800078e000e */
[----:B------:R-:W-:Y:S01]  /*2a450*/  @!PT LDS RZ, [RZ] ;  /* 0x00000000fffff984 */ /* 0x000fe20000000800 */
[----:B------:R-:W-:Y:S01]  /*2a460*/  @!PT LDS RZ, [RZ] ;  /* 0x00000000fffff984 */ /* 0x000fe20000000800 */
[----:B------:R-:W-:Y:S01]  /*2a470*/  @!PT LDS RZ, [RZ] ;  /* 0x00000000fffff984 */ /* 0x000fe20000000800 */
[----:B------:R0:W-:Y:S03]  /*2a480*/  @!P2 LDGSTS.E.BYPASS.LTC128B.128 [R7+0x21400], desc[UR36][R2.64], !P0 ;  /* 0x214000000207afae */ /* 0x0001e6000c101d64 */
[----:B0-----:R-:W-:Y:S05]  /*2a490*/  WARPSYNC.COLLECTIVE R15, `(.L_x_5321) ;  /* 0x000000000f087348 */ /* 0x001fea0003c00000 */
[----:B------:R1:W2:Y:S02]  /*2a4a0*/  SHFL.IDX P6, R14, R13, R12, R11 ;  /* 0x0000000c0d0e7389 */ /* 0x0002a400000c000b */
[----:B012---:R-:W-:Y:S01]  /*2a4b0*/  ENDCOLLECTIVE ;  /* 0x000000000000791b */ /* 0x007fe20003800000 */
.L_x_5321:
[----:B------:R-:W-:Y:S05]  /*2a4c0*/  BRA `(.L_x_5322) ;  /* 0xffffffc800247947 */ /* 0x000fea000383ffff */
.L_x_5264:
        /* <DEDUP_REMOVED lines=8> */
.L_x_5324:
[----:B------:R-:W-:Y:S05]  /*2a550*/  BSYNC B0 ;  /* 0x0000000000007941 */ /* 0x000fea0003800000 */
.L_x_5323:
[----:B------:R-:W-:Y:S01]  /*2a560*/  IMAD.MOV.U32 R13, RZ, RZ, R0 ;  /* 0x000000ffff0d7224 */ /* 0x000fe200078e0000 */
[----:B------:R-:W-:Y:S01]  /*2a570*/  P2R R3, PR, RZ, 0x4 ;  /* 0x00000004ff037803 */ /* 0x000fe20000000000 */
[----:B------:R-:W-:Y:S01]  /*2a580*/  IMAD.MOV.U32 R12, RZ, RZ, RZ ;  /* 0x000000ffff0c7224 */ /* 0x000fe200078e00ff */
[C---:B------:R-:W-:Y:S01]  /*2a590*/  LOP3.LUT P2, RZ, R16.reuse, 0x100, RZ, 0xc0, !PT ;  /* 0x0000010010ff7812 */ /* 0x040fe2000784c0ff */
[----:B------:R-:W-:Y:S01]  /*2a5a0*/  IMAD.MOV.U32 R11, RZ, RZ, 0x181f ;  /* 0x0000181fff0b7424 */ /* 0x000fe200078e00ff */
[----:B------:R-:W-:Y:S01]  /*2a5b0*/  P2R R8, PR, RZ, 0x2 ;  /* 0x00000002ff087803 */ /* 0x000fe20000000000 */
[----:B------:R-:W-:Y:S01]  /*2a5c0*/  IMAD.MOV.U32 R15, RZ, RZ, -0x1 ;  /* 0xffffffffff0f7424 */ /* 0x000fe200078e00ff */
[----:B------:R-:W-:Y:S01]  /*2a5d0*/  LOP3.LUT P1, RZ, R16, 0x800, RZ, 0xc0, !PT ;  /* 0x0000080010ff7812 */ /* 0x000fe2000782c0ff */
[----:B------:R-:W-:Y:S01]  /*2a5e0*/  IMAD.MOV.U32 R2, RZ, RZ, R14 ;  /* 0x000000ffff027224 */ /* 0x000fe200078e000e */
[----:B------:R-:W-:-:S11]  /*2a5f0*/  P2R R10, PR, RZ, 0x8 ;  /* 0x00000008ff0a7803 */ /* 0x000fd60000000000 */
[----:B------:R-:W-:Y:S05]  /*2a600*/  WARPSYNC.COLLECTIVE R15, `(.L_x_5325) ;  /* 0x000000000f087348 */ /* 0x000fea0003c00000 */
[----:B------:R0:W1:Y:S02]  /*2a610*/  SHFL.IDX P6, R14, R13, R12, R11 ;  /* 0x0000000c0d0e7389 */ /* 0x00006400000c000b */
[----:B01----:R-:W-:Y:S01]  /*2a620*/  ENDCOLLECTIVE ;  /* 0x000000000000791b */ /* 0x003fe20003800000 */
.L_x_5325:
        /* <DEDUP_REMOVED lines=38> */
.L_x_5326:
[----:B------:R-:W-:-:S04]  /*2a890*/  @!P3 LOP3.LUT R7, R6, 0x80, RZ, 0xc0, !PT ;  /* 0x000000800607b812 */ /* 0x000fc800078ec0ff */
[----:B------:R-:W-:Y:S01]  /*2a8a0*/  @!P3 SHF.R.U32.HI R7, RZ, 0x3, R7 ;  /* 0x00000003ff07b819 */ /* 0x000fe20000011607 */
[----:B------:R-:W-:Y:S02]  /*2a8b0*/  IMAD.MOV.U32 R13, RZ, RZ, R0 ;  /* 0x000000ffff0d7224 */ /* 0x000fe400078e0000 */
[----:B------:R-:W-:-:S07]  /*2a8c0*/  IMAD.MOV.U32 R9, RZ, RZ, R14 ;  /* 0x000000ffff097224 */ /* 0x000fce00078e000e */
[----:B------:R-:W-:Y:S05]  /*2a8d0*/  WARPSYNC.COLLECTIVE R15, `(.L_x_5327) ;  /* 0x000000000f087348 */ /* 0x000fea0003c00000 */
[----:B------:R0:W1:Y:S02]  /*2a8e0*/  SHFL.IDX P6, R14, R13, R12, R11 ;  /* 0x0000000c0d0e7389 */ /* 0x00006400000c000b */
[----:B01----:R-:W-:Y:S01]  /*2a8f0*/  ENDCOLLECTIVE ;  /* 0x000000000000791b */ /* 0x003fe20003800000 */
.L_x_5327:
        /* <DEDUP_REMOVED lines=35> */
.L_x_5328:
[----:B------:R-:W-:-:S04]  /*2ab30*/  @!P1 LOP3.LUT R9, R6, 0x80, RZ, 0xc0, !PT ;  /* 0x0000008006099812 */ /* 0x000fc800078ec0ff */
[----:B------:R-:W-:Y:S01]  /*2ab40*/  @!P1 SHF.R.U32.HI R9, RZ, 0x3, R9 ;  /* 0x00000003ff099819 */ /* 0x000fe20000011609 */
[----:B------:R-:W-:Y:S02]  /*2ab50*/  IMAD.MOV.U32 R13, RZ, RZ, R0 ;  /* 0x000000ffff0d7224 */ /* 0x000fe400078e0000 */
[----:B------:R-:W-:-:S07]  /*2ab60*/  IMAD.MOV.U32 R7, RZ, RZ, R14 ;  /* 0x000000ffff077224 */ /* 0x000fce00078e000e */
[----:B------:R-:W-:Y:S05]  /*2ab70*/  WARPSYNC.COLLECTIVE R15, `(.L_x_5329) ;  /* 0x000000000f087348 */ /* 0x000fea0003c00000 */
[----:B------:R0:W1:Y:S02]  /*2ab80*/  SHFL.IDX P6, R14, R13, R12, R11 ;  /* 0x0000000c0d0e7389 */ /* 0x00006400000c000b */
[----:B01----:R-:W-:Y:S01]  /*2ab90*/  ENDCOLLECTIVE ;  /* 0x000000000000791b */ /* 0x003fe20003800000 */
.L_x_5329:
        /* <DEDUP_REMOVED lines=29> */
.L_x_5330:
[----:B------:R-:W-:Y:S02]  /*2ad70*/  IMAD.MOV.U32 R13, RZ, RZ, R0 ;  /* 0x000000ffff0d7224 */ /* 0x000fe400078e0000 */
[----:B------:R-:W-:-:S07]  /*2ad80*/  IMAD.MOV.U32 R4, RZ, RZ, R14 ;  /* 0x000000ffff047224 */ /* 0x000fce00078e000e */
[----:B------:R-:W-:Y:S05]  /*2ad90*/  WARPSYNC.COLLECTIVE R15, `(.L_x_5331) ;  /* 0x000000000f087348 */ /* 0x000fea0003c00000 */
[----:B------:R0:W1:Y:S02]  /*2ada0*/  SHFL.IDX P6, R14, R13, R12, R11 ;  /* 0x0000000c0d0e7389 */ /* 0x00006400000c000b */
[----:B01----:R-:W-:Y:S01]  /*2adb0*/  ENDCOLLECTIVE ;  /* 0x000000000000791b */ /* 0x003fe20003800000 */
.L_x_5331:
[----:B------:R-:W-:Y:S05]  /*2adc0*/  BRA `(.L_x_5332) ;  /* 0xffffffc800e07947 */ /* 0x000fea000383ffff */
.L_x_5267:
[----:B01----:R-:W-:-:S04]  /*2add0*/  IMAD.U32 R3, RZ, RZ, UR45 ;  /* 0x0000002dff037e24 */ /* 0x003fc8000f8e00ff */
[----:B------:R0:W1:Y:S03]  /*2ade0*/  SYNCS.PHASECHK.TRANS64.TRYWAIT P0, [R3+URZ+0x38820], R0 ;  /* 0x03882000030075a7 */ /* 0x000066000800017f */
[----:B-1----:R-:W-:Y:S05]  /*2adf0*/  @!P0 NANOSLEEP.SYNCS 0x989680 ;  /* 0x009896800000895d */ /* 0x002fea0003900000 */
[----:B------:R-:W1:Y:S02]  /*2ae00*/  @!P0 SYNCS.PHASECHK.TRANS64 P0, [R3+URZ+0x38820], R0 ;  /* 0x03882000030085a7 */ /* 0x000e64000800007f */
[----:B-1----:R-:W-:Y:S05]  /*2ae10*/  @!P0 BRA `(.L_x_5267) ;  /* 0xfffffffc00ec8947 */ /* 0x002fea000383ffff */
[----:B------:R-:W-:Y:S05]  /*2ae20*/  BRA `(.L_x_5333) ;  /* 0xffffffcc00507947 */ /* 0x000fea000383ffff */
.L_x_5269:
[----:B01----:R-:W-:-:S04]  /*2ae30*/  IMAD.U32 R3, RZ, RZ, UR45 ;  /* 0x0000002dff037e24 */ /* 0x003fc8000f8e00ff */
[----:B------:R0:W1:Y:S03]  /*2ae40*/  SYNCS.PHASECHK.TRANS64.TRYWAIT P0, [R3+URZ+0x38860], R0 ;  /* 0x03886000030075a7 */ /* 0x000066000800017f */
[----:B-1----:R-:W-:Y:S05]  /*2ae50*/  @!P0 NANOSLEEP.SYNCS 0x989680 ;  /* 0x009896800000895d */ /* 0x002fea0003900000 */
[----:B------:R-:W1:Y:S02]  /*2ae60*/  @!P0 SYNCS.PHASECHK.TRANS64 P0, [R3+URZ+0x38860], R0 ;  /* 0x03886000030085a7 */ /* 0x000e64000800007f */
[----:B-1----:R-:W-:Y:S05]  /*2ae70*/  @!P0 BRA `(.L_x_5269) ;  /* 0xfffffffc00ec8947 */ /* 0x002fea000383ffff */
[----:B------:R-:W-:Y:S05]  /*2ae80*/  BRA `(.L_x_5334) ;  /* 0xffffffcc004c7947 */ /* 0x000fea000383ffff */
.L_x_5270:
        /* <DEDUP_REMOVED lines=8> */
.L_x_5336:
[----:B------:R-:W-:Y:S05]  /*2af10*/  BSYNC B0 ;  /* 0x0000000000007941 */ /* 0x000fea0003800000 */
.L_x_5335:
[----:B------:R-:W-:Y:S01]  /*2af20*/  IMAD.MOV.U32 R13, RZ, RZ, R6 ;  /* 0x000000ffff0d7224 */ /* 0x000fe200078e0006 */
[----:B------:R-:W-:Y:S01]  /*2af30*/  LOP3.LUT R4, R17, 0x1, RZ, 0xc0, !PT ;  /* 0x0000000111047812 */ /* 0x000fe200078ec0ff */
[----:B------:R-:W-:Y:S01]  /*2af40*/  IMAD.MOV.U32 R12, RZ, RZ, RZ ;  /* 0x000000ffff0c7224 */ /* 0x000fe200078e00ff */
[----:B------:R-:W-:Y:S01]  /*2af50*/  LEA R7, R23, UR45, 0x1 ;  /* 0x0000002d17077c11 */ /* 0x000fe2000f8e08ff */
[----:B------:R-:W-:Y:S01]  /*2af60*/  IMAD.MOV.U32 R11, RZ, RZ, 0x181f ;  /* 0x0000181fff0b7424 */ /* 0x000fe200078e00ff */
[----:B------:R-:W-:Y:S01]  /*2af70*/  ISETP.NE.U32.AND P1, PT, R4, 0x1, PT ;  /* 0x000000010400780c */ /* 0x000fe20003f25070 */
[----:B------:R-:W-:Y:S01]  /*2af80*/  IMAD.MOV.U32 R15, RZ, RZ, -0x1 ;  /* 0xffffffffff0f7424 */ /* 0x000fe200078e00ff */
[C---:B------:R-:W-:Y:S01]  /*2af90*/  LOP3.LUT P5, RZ, R17.reuse, 0x2, RZ, 0xc0, !PT ;  /* 0x0000000211ff7812 */ /* 0x040fe200078ac0ff */
[----:B------:R-:W-:Y:S01]  /*2afa0*/  IMAD.MOV.U32 R3, RZ, RZ, R14 ;  /* 0x000000ffff037224 */ /* 0x000fe200078e000e */
[----:B------:R-:W-:Y:S01]  /*2afb0*/  LOP3.LUT P4, RZ, R17, 0x4, RZ, 0xc0, !PT ;  /* 0x0000000411ff7812 */ /* 0x000fe2000788c0ff */
[----:B------:R-:W-:-:S12]  /*2afc0*/  IMAD.SHL.U32 R0, R22, 0x2, RZ ;  /* 0x0000000216007824 */ /* 0x000fd800078e00ff */
[----:B------:R-:W-:Y:S05]  /*2afd0*/  WARPSYNC.COLLECTIVE R15, `(.L_x_5337) ;  /* 0x000000000f087348 */ /* 0x000fea0003c00000 */
[----:B------:R0:W1:Y:S02]  /*2afe0*/  SHFL.IDX P6, R14, R13, R12, R11 ;  /* 0x0000000c0d0e7389 */ /* 0x00006400000c000b */
[----:B01----:R-:W-:Y:S01]  /*2aff0*/  ENDCOLLECTIVE ;  /* 0x000000000000791b */ /* 0x003fe20003800000 */
.L_x_5337:
[C---:B------:R-:W-:Y:S02]  /*2b000*/  LOP3.LUT P3, RZ, R17.reuse, 0x8, RZ, 0xc0, !PT ;  /* 0x0000000811ff7812 */ /* 0x040fe4000786c0ff */
[C---:B------:R-:W-:Y:S02]  /*2b010*/  LOP3.LUT P2, RZ, R17.reuse, 0x10, RZ, 0xc0, !PT ;  /* 0x0000001011ff7812 */ /* 0x040fe4000784c0ff */
[----:B------:R-:W-:Y:S02]  /*2b020*/  LOP3.LUT R16, R16, 0xffffffbf, RZ, 0xc0, !PT ;  /* 0xffffffbf10107812 */ /* 0x000fe400078ec0ff */
[----:B------:R-:W-:Y:S02]  /*2b030*/  PRMT R4, R17, 0x8880, RZ ;  /* 0x0000888011047816 */ /* 0x000fe400000000ff */
[----:B------:R-:W-:-:S04]  /*2b040*/  @P1 LOP3.LUT R16, R16, 0x40, RZ, 0xfc, !PT ;  /* 0x0000004010101812 */ /* 0x000fc800078efcff */
[----:B------:R-:W-:Y:S01]  /*2b050*/  LOP3.LUT R16, R16, 0xffffff7f, RZ, 0xc0, !PT ;  /* 0xffffff7f10107812 */ /* 0x000fe200078ec0ff */
[----:B------:R-:W-:Y:S02]  /*2b060*/  IMAD.MOV.U32 R13, RZ, RZ, R8 ;  /* 0x000000ffff0d7224 */ /* 0x000fe400078e0008 */
        /* <DEDUP_REMOVED lines=30> */
.L_x_5338:
[----:B------:R-:W-:Y:S02]  /*2b250*/  IMAD.MOV.U32 R13, RZ, RZ, R6 ;  /* 0x000000ffff0d7224 */ /* 0x000fe400078e0006 */
[----:B------:R-:W-:-:S07]  /*2b260*/  IMAD.MOV.U32 R5, RZ, RZ, R14 ;  /* 0x000000ffff057224 */ /* 0x000fce00078e000e */
[----:B------:R-:W-:Y:S05]  /*2b270*/  WARPSYNC.COLLECTIVE R15, `(.L_x_5339) ;  /* 0x000000000f087348 */ /* 0x000fea0003c00000 */
[----:B------:R0:W1:Y:S02]  /*2b280*/  SHFL.IDX P6, R14, R13, R12, R11 ;  /* 0x0000000c0d0e7389 */ /* 0x00006400000c000b */
[----:B01----:R-:W-:Y:S01]  /*2b290*/  ENDCOLLECTIVE ;  /* 0x000000000000791b */ /* 0x003fe20003800000 */
.L_x_5339:
        /* <DEDUP_REMOVED lines=28> */
.L_x_5340:
[----:B------:R-:W-:Y:S02]  /*2b460*/  IMAD.MOV.U32 R13, RZ, RZ, R6 ;  /* 0x000000ffff0d7224 */ /* 0x000fe400078e0006 */
[----:B------:R-:W-:-:S07]  /*2b470*/  IMAD.MOV.U32 R9, RZ, RZ, R14 ;  /* 0x000000ffff097224 */ /* 0x000fce00078e000e */
[----:B------:R-:W-:Y:S05]  /*2b480*/  WARPSYNC.COLLECTIVE R15, `(.L_x_5341) ;  /* 0x000000000f087348 */ /* 0x000fea0003c00000 */
[----:B------:R0:W1:Y:S02]  /*2b490*/  SHFL.IDX P6, R14, R13, R12, R11 ;  /* 0x0000000c0d0e7389 */ /* 0x00006400000c000b */
[----:B01----:R-:W-:Y:S01]  /*2b4a0*/  ENDCOLLECTIVE ;  /* 0x000000000000791b */ /* 0x003fe20003800000 */
.L_x_5341:
        /* <DEDUP_REMOVED lines=28> */
.L_x_5342:
[----:B------:R-:W-:Y:S02]  /*2b670*/  IMAD.MOV.U32 R13, RZ, RZ, R6 ;  /* 0x000000ffff0d7224 */ /* 0x000fe400078e0006 */
[----:B------:R-:W-:-:S07]  /*2b680*/  IMAD.MOV.U32 R8, RZ, RZ, R14 ;  /* 0x000000ffff087224 */ /* 0x000fce00078e000e */
[----:B------:R-:W-:Y:S05]  /*2b690*/  WARPSYNC.COLLECTIVE R15, `(.L_x_5343) ;  /* 0x000000000f087348 */ /* 0x000fea0003c00000 */
[----:B------:R0:W1:Y:S02]  /*2b6a0*/  SHFL.IDX P6, R14, R13, R12, R11 ;  /* 0x0000000c0d0e7389 */ /* 0x00006400000c000b */
[----:B01----:R-:W-:Y:S01]  /*2b6b0*/  ENDCOLLECTIVE ;  /* 0x000000000000791b */ /* 0x003fe20003800000 */
.L_x_5343:
[----:B------:R-:W-:Y:S05]  /*2b6c0*/  BRA `(.L_x_5344) ;  /* 0xffffffc800e07947 */ /* 0x000fea000383ffff */
.L_x_5277:
[----:B-1----:R1:W2:Y:S02]  /*2b6d0*/  SYNCS.PHASECHK.TRANS64.TRYWAIT P0, [R10+URZ+0x38840], R20 ;  /* 0x038840140a0075a7 */ /* 0x0022a4000800017f */
[----:B--2---:R-:W-:Y:S05]  /*2b6e0*/  @!P0 NANOSLEEP.SYNCS 0x989680 ;  /* 0x009896800000895d */ /* 0x004fea0003900000 */
[----:B------:R-:W2:Y:S02]  /*2b6f0*/  @!P0 SYNCS.PHASECHK.TRANS64 P0, [R10+URZ+0x38840], R20 ;  /* 0x038840140a0085a7 */ /* 0x000ea4000800007f */
[----:B--2---:R-:W-:Y:S05]  /*2b700*/  @!P0 BRA `(.L_x_5277) ;  /* 0xfffffffc00f08947 */ /* 0x004fea000383ffff */
[----:B------:R-:W-:Y:S05]  /*2b710*/  BRA `(.L_x_5345) ;  /* 0xffffffd000387947 */ /* 0x000fea000383ffff */
.L_x_5278:
[----:B------:R-:W-:Y:S01]  /*2b720*/  BSSY B1, `(.L_x_5346) ;  /* 0x0000008000017945 */ /* 0x000fe20003800000 */
[----:B------:R-:W-:Y:S02]  /*2b730*/  IMAD.MOV.U32 R13, RZ, RZ, R29 ;  /* 0x000000ffff0d7224 */ /* 0x000fe400078e001d */
[----:B------:R-:W-:Y:S02]  /*2b740*/  IMAD.MOV.U32 R12, RZ, RZ, RZ ;  /* 0x000000ffff0c7224 */ /* 0x000fe400078e00ff */
[----:B------:R-:W-:Y:S02]  /*2b750*/  IMAD.MOV.U32 R11, RZ, RZ, 0x181f ;  /* 0x0000181fff0b7424 */ /* 0x000fe400078e00ff */
[----:B------:R-:W-:-:S07]  /*2b760*/  IMAD.MOV.U32 R15, RZ, RZ, -0x1 ;  /* 0xffffffffff0f7424 */ /* 0x000fce00078e00ff */
[----:B-1----:R-:W-:Y:S05]  /*2b770*/  WARPSYNC.COLLECTIVE R15, `(.L_x_5347) ;  /* 0x000000000f087348 */ /* 0x002fea0003c00000 */
[----:B------:R0:W2:Y:S02]  /*2b780*/  SHFL.IDX P6, R14, R13, R12, R11 ;  /* 0x0000000c0d0e7389 */ /* 0x0000a400000c000b */
[----:B012---:R-:W-:Y:S01]  /*2b790*/  ENDCOLLECTIVE ;  /* 0x000000000000791b */ /* 0x007fe20003800000 */
.L_x_5347:
[----:B------:R-:W-:Y:S05]  /*2b7a0*/  BSYNC B1 ;  /* 0x0000000000017941 */ /* 0x000fea0003800000 */
.L_x_5346:
        /* <DEDUP_REMOVED lines=9> */
.L_x_5348:
[----:B------:R-:W-:Y:S02]  /*2b840*/  IMAD.MOV.U32 R13, RZ, RZ, R29 ;  /* 0x000000ffff0d7224 */ /* 0x000fe400078e001d */
[----:B------:R-:W-:Y:S01]  /*2b850*/  IMAD.MOV.U32 R12, RZ, RZ, 0x1 ;  /* 0x00000001ff0c7424 */ /* 0x000fe200078e00ff */
[----:B------:R-:W-:-:S13]  /*2b860*/  IADD3 R2, P0, R14, R0, RZ ;  /* 0x000000000e027210 */ /* 0x000fda0007f1e0ff */
[----:B------:R-:W-:Y:S05]  /*2b870*/  WARPSYNC.COLLECTIVE R15, `(.L_x_5349) ;  /* 0x000000000f087348 */ /* 0x000fea0003c00000 */
[----:B------:R0:W1:Y:S02]  /*2b880*/  SHFL.IDX P6, R14, R13, R12, R11 ;  /* 0x0000000c0d0e7389 */ /* 0x00006400000c000b */
[----:B01----:R-:W-:Y:S01]  /*2b890*/  ENDCOLLECTIVE ;  /* 0x000000000000791b */ /* 0x003fe20003800000 */
.L_x_5349:
        /* <DEDUP_REMOVED lines=10> */
.L_x_5350:
[----:B------:R-:W-:Y:S02]  /*2b940*/  IMAD.MOV.U32 R13, RZ, RZ, R29 ;  /* 0x000000ffff0d7224 */ /* 0x000fe400078e001d */
[----:B------:R-:W-:Y:S01]  /*2b950*/  IMAD.MOV.U32 R12, RZ, RZ, 0x2 ;  /* 0x00000002ff0c7424 */ /* 0x000fe200078e00ff */
[----:B------:R-:W-:-:S13]  /*2b960*/  IADD3 R2, P0, R14, R0, RZ ;  /* 0x000000000e027210 */ /* 0x000fda0007f1e0ff */
[----:B------:R-:W-:Y:S05]  /*2b970*/  WARPSYNC.COLLECTIVE R15, `(.L_x_5351) ;  /* 0x000000000f087348 */ /* 0x000fea0003c00000 */
[----:B------:R0:W1:Y:S02]  /*2b980*/  SHFL.IDX P6, R14, R13, R12, R11 ;  /* 0x0000000c0d0e7389 */ /* 0x00006400000c000b */
[----:B01----:R-:W-:Y:S01]  /*2b990*/  ENDCOLLECTIVE ;  /* 0x000000000000791b */ /* 0x003fe20003800000 */
.L_x_5351:
        /* <DEDUP_REMOVED lines=10> */
.L_x_5352:
[----:B------:R-:W-:Y:S02]  /*2ba40*/  IMAD.MOV.U32 R13, RZ, RZ, R29 ;  /* 0x000000ffff0d7224 */ /* 0x000fe400078e001d */
[----:B------:R-:W-:Y:S01]  /*2ba50*/  IMAD.MOV.U32 R12, RZ, RZ, 0x3 ;  /* 0x00000003ff0c7424 */ /* 0x000fe200078e00ff */
[----:B------:R-:W-:-:S13]  /*2ba60*/  IADD3 R2, P0, R14, R0, RZ ;  /* 0x000000000e027210 */ /* 0x000fda0007f1e0ff */
[----:B------:R-:W-:Y:S05]  /*2ba70*/  WARPSYNC.COLLECTIVE R15, `(.L_x_5353) ;  /* 0x000000000f087348 */ /* 0x000fea0003c00000 */
[----:B------:R0:W1:Y:S02]  /*2ba80*/  SHFL.IDX P6, R14, R13, R12, R11 ;  /* 0x0000000c0d0e7389 */ /* 0x00006400000c000b */
[----:B01----:R-:W-:Y:S01]  /*2ba90*/  ENDCOLLECTIVE ;  /* 0x000000000000791b */ /* 0x003fe20003800000 */
.L_x_5353:
        /* <DEDUP_REMOVED lines=10> */
.L_x_5354:
[----:B------:R-:W-:Y:S05]  /*2bb40*/  BRA `(.L_x_5355) ;  /* 0xffffffcc00ec7947 */ /* 0x000fea000383ffff */
.L_x_5283:
[----:B---3--:R3:W4:Y:S02]  /*2bb50*/  SYNCS.PHASECHK.TRANS64.TRYWAIT P0, [R10+URZ+0x38860], R20 ;  /* 0x038860140a0075a7 */ /* 0x008724000800017f */
[----:B----4-:R-:W-:Y:S05]  /*2bb60*/  @!P0 NANOSLEEP.SYNCS 0x989680 ;  /* 0x009896800000895d */ /* 0x010fea0003900000 */
[----:B------:R-:W4:Y:S02]  /*2bb70*/  @!P0 SYNCS.PHASECHK.TRANS64 P0, [R10+URZ+0x38860], R20 ;  /* 0x038860140a0085a7 */ /* 0x000f24000800007f */
[----:B----4-:R-:W-:Y:S05]  /*2bb80*/  @!P0 BRA `(.L_x_5283) ;  /* 0xfffffffc00f08947 */ /* 0x010fea000383ffff */
[----:B------:R-:W-:Y:S05]  /*2bb90*/  BRA `(.L_x_5356) ;  /* 0xffffffd000387947 */ /* 0x000fea000383ffff */
.L_x_5284:
        /* <DEDUP_REMOVED lines=8> */
.L_x_5358:
[----:B------:R-:W-:Y:S05]  /*2bc20*/  BSYNC B1 ;  /* 0x0000000000017941 */ /* 0x000fea0003800000 */
.L_x_5357:
[----:B------:R-:W-:Y:S01]  /*2bc30*/  IMAD.MOV.U32 R13, RZ, RZ, R18 ;  /* 0x000000ffff0d7224 */ /* 0x000fe200078e0012 */
[----:B------:R-:W-:Y:S01]  /*2bc40*/  LEA R17, R17, UR45, 0x1 ;  /* 0x0000002d11117c11 */ /* 0x000fe2000f8e08ff */
[----:B------:R-:W-:Y:S01]  /*2bc50*/  IMAD.MOV.U32 R12, RZ, RZ, RZ ;  /* 0x000000ffff0c7224 */ /* 0x000fe200078e00ff */
[C---:B------:R-:W-:Y:S01]  /*2bc60*/  LOP3.LUT P2, RZ, R16.reuse, 0x20, RZ, 0xc0, !PT ;  /* 0x0000002010ff7812 */ /* 0x040fe2000784c0ff */
[----:B------:R-:W-:Y:S01]  /*2bc70*/  IMAD.MOV.U32 R11, RZ, RZ, 0x181f ;  /* 0x0000181fff0b7424 */ /* 0x000fe200078e00ff */
[----:B------:R-:W-:Y:S01]  /*2bc80*/  LOP3.LUT P1, RZ, R16, 0x10, RZ, 0xc0, !PT ;  /* 0x0000001010ff7812 */ /* 0x000fe2000782c0ff */
[----:B------:R-:W-:Y:S01]  /*2bc90*/  IMAD.MOV.U32 R15, RZ, RZ, -0x1 ;  /* 0xffffffffff0f7424 */ /* 0x000fe200078e00ff */
[----:B------:R-:W-:Y:S01]  /*2bca0*/  P2R R4, PR, RZ, 0x20 ;  /* 0x00000020ff047803 */ /* 0x000fe20000000000 */
[----:B------:R-:W-:-:S10]  /*2bcb0*/  IMAD.MOV.U32 R3, RZ, RZ, R14 ;  /* 0x000000ffff037224 */ /* 0x000fd400078e000e */
[----:B------:R-:W-:Y:S05]  /*2bcc0*/  WARPSYNC.COLLECTIVE R15, `(.L_x_5359) ;  /* 0x000000000f087348 */ /* 0x000fea0003c00000 */
[----:B------:R0:W1:Y:S02]  /*2bcd0*/  SHFL.IDX P6, R14, R13, R12, R11 ;  /* 0x0000000c0d0e7389 */ /* 0x00006400000c000b */
[----:B01----:R-:W-:Y:S01]  /*2bce0*/  ENDCOLLECTIVE ;  /* 0x000000000000791b */ /* 0x003fe20003800000 */
.L_x_5359:
        /* <DEDUP_REMOVED lines=13> */
.L_x_5360:
        /* <DEDUP_REMOVED lines=16> */
.L_x_5361:
        /* <DEDUP_REMOVED lines=18> */
.L_x_5362:
        /* <DEDUP_REMOVED lines=14> */
.L_x_5363:
        /* <DEDUP_REMOVED lines=17> */
.L_x_5364:
        /* <DEDUP_REMOVED lines=13> */
.L_x_5365:
[----:B------:R-:W-:Y:S05]  /*2c2a0*/  BRA `(.L_x_5366) ;  /* 0xffffffcc00ac7947 */ /* 0x000fea000383ffff */
.L_x_5289:
[----:B0-----:R0:W1:Y:S02]  /*2c2b0*/  SYNCS.PHASECHK.TRANS64.TRYWAIT P0, [R5+URZ+0x38820], R4 ;  /* 0x03882004050075a7 */ /* 0x001064000800017f */
[----:B-1----:R-:W-:Y:S05]  /*2c2c0*/  @!P0 NANOSLEEP.SYNCS 0x989680 ;  /* 0x009896800000895d */ /* 0x002fea0003900000 */
[----:B------:R-:W1:Y:S02]  /*2c2d0*/  @!P0 SYNCS.PHASECHK.TRANS64 P0, [R5+URZ+0x38820], R4 ;  /* 0x03882004050085a7 */ /* 0x000e64000800007f */
[----:B-1----:R-:W-:Y:S05]  /*2c2e0*/  @!P0 BRA `(.L_x_5289) ;  /* 0xfffffffc00f08947 */ /* 0x002fea000383ffff */
[----:B------:R-:W-:Y:S05]  /*2c2f0*/  BRA `(.L_x_5367) ;  /* 0xffffffd000587947 */ /* 0x000fea000383ffff */
.L_x_5290:
        /* <DEDUP_REMOVED lines=11> */
.L_x_5369:
[----:B------:R-:W-:Y:S05]  /*2c3b0*/  BSYNC B0 ;  /* 0x0000000000007941 */ /* 0x000fea0003800000 */
.L_x_5368:
[----:B------:R-:W-:Y:S05]  /*2c3c0*/  BRA `(.L_x_5370) ;  /* 0xffffffd000407947 */ /* 0x000fea000383ffff */
.L_x_5291:
[----:B------:R-:W-:Y:S01]  /*2c3d0*/  BSSY B0, `(.L_x_5371) ;  /* 0x0000006000007945 */ /* 0x000fe20003800000 */
[----:B------:R-:W-:-:S07]  /*2c3e0*/  IMAD.MOV.U32 R15, RZ, RZ, -0x1 ;  /* 0xffffffffff0f7424 */ /* 0x000fce00078e00ff */
[----:B012--5:R-:W-:Y:S05]  /*2c3f0*/  WARPSYNC.COLLECTIVE R15, `(.L_x_5372) ;  /* 0x000000000f0c7348 */ /* 0x027fea0003c00000 */
[----:B------:R-:W-:Y:S02]  /*2c400*/  ELECT P6, UR62, PT ;  /* 0x00000000003e782f */ /* 0x000fe400038c0000 */
[----:B------:R-:W-:Y:S01]  /*2c410*/  MOV R14, UR62 ;  /* 0x0000003e000e7c02 */ /* 0x000fe20008000f00 */
[----:B012--5:R-:W-:Y:S10]  /*2c420*/  ENDCOLLECTIVE ;  /* 0x000000000000791b */ /* 0x027ff40003800000 */
.L_x_5372:
[----:B------:R-:W-:Y:S05]  /*2c430*/  BSYNC B0 ;  /* 0x0000000000007941 */ /* 0x000fea0003800000 */
.L_x_5371:
[----:B------:R-:W-:Y:S05]  /*2c440*/  BRA `(.L_x_5373) ;  /* 0xffffffd000347947 */ /* 0x000fea000383ffff */
.L_x_5293:
[----:B-1----:R1:W3:Y:S02]  /*2c450*/  SYNCS.PHASECHK.TRANS64.TRYWAIT P1, [R3+URZ+0x38840], R2 ;  /* 0x03884002030075a7 */ /* 0x0022e4000802017f */
[----:B---3--:R-:W-:Y:S05]  /*2c460*/  @!P1 NANOSLEEP.SYNCS 0x989680 ;  /* 0x009896800000995d */ /* 0x008fea0003900000 */
[----:B------:R-:W3:Y:S02]  /*2c470*/  @!P1 SYNCS.PHASECHK.TRANS64 P1, [R3+URZ+0x38840], R2 ;  /* 0x03884002030095a7 */ /* 0x000ee4000802007f */
[----:B---3--:R-:W-:Y:S05]  /*2c480*/  @!P1 BRA `(.L_x_5293) ;  /* 0xfffffffc00f09947 */ /* 0x008fea000383ffff */
[----:B------:R-:W-:Y:S05]  /*2c490*/  BRA `(.L_x_5374) ;  /* 0xffffffd000547947 */ /* 0x000fea000383ffff */
.L_x_5295:
[----:B0-----:R0:W3:Y:S02]  /*2c4a0*/  SYNCS.PHASECHK.TRANS64.TRYWAIT P1, [R5+URZ+0x38840], R0 ;  /* 0x03884000050075a7 */ /* 0x0010e4000802017f */
[----:B---3--:R-:W-:Y:S05]  /*2c4b0*/  @!P1 NANOSLEEP.SYNCS 0x989680 ;  /* 0x009896800000995d */ /* 0x008fea0003900000 */
[----:B------:R-:W3:Y:S02]  /*2c4c0*/  @!P1 SYNCS.PHASECHK.TRANS64 P1, [R5+URZ+0x38840], R0 ;  /* 0x03884000050095a7 */ /* 0x000ee4000802007f */
[----:B---3--:R-:W-:Y:S05]  /*2c4d0*/  @!P1 BRA `(.L_x_5295) ;  /* 0xfffffffc00f09947 */ /* 0x008fea000383ffff */
[----:B------:R-:W-:Y:S05]  /*2c4e0*/  BRA `(.L_x_5375) ;  /* 0xffffffd000607947 */ /* 0x000fea000383ffff */
.L_x_5297:
[----:B---3--:R3:W4:Y:S02]  /*2c4f0*/  SYNCS.PHASECHK.TRANS64.TRYWAIT P1, [R3+URZ+0x38860], R2 ;  /* 0x03886002030075a7 */ /* 0x008724000802017f */
[----:B----4-:R-:W-:Y:S05]  /*2c500*/  @!P1 NANOSLEEP.SYNCS 0x989680 ;  /* 0x009896800000995d */ /* 0x010fea0003900000 */
[----:B------:R-:W4:Y:S02]  /*2c510*/  @!P1 SYNCS.PHASECHK.TRANS64 P1, [R3+URZ+0x38860], R2 ;  /* 0x03886002030095a7 */ /* 0x000f24000802007f */
[----:B----4-:R-:W-:Y:S05]  /*2c520*/  @!P1 BRA `(.L_x_5297) ;  /* 0xfffffffc00f09947 */ /* 0x010fea000383ffff */
[----:B------:R-:W-:Y:S05]  /*2c530*/  BRA `(.L_x_5376) ;  /* 0xffffffd0005c7947 */ /* 0x000fea000383ffff */
        .type           $_ZN7cutlass13device_kernelIN5flash11enable_sm90INS1_16FlashAttnFwdSm90INS1_25CollectiveMainloopFwdSm90ILi2EN4cute5tupleIJNS5_1CILi1EEES8_S8_EEENS6_IJNS7_ILi64EEESA_SA_EEELi512ENS_6half_tEfNS_4arch4Sm90ELb0ELb1ELb1ELb0ELb1ELb0ELb1ELb0ELb0ELb1ELb1ELb0EEENS1_21CollectiveEpilogueFwdINS6_IJSA_NS7_ILi512EEESA_EEES9_SC_SE_Li256ELb0ELb1ELb1ELb0EEENS1_19SingleTileSchedulerILb0ELb1ELb1ELi64EEEEEEEEEvNT_6ParamsE$_ZZN5flash25CollectiveMainloopFwdSm90ILi2EN4cute5tupleIJNS1_1CILi1EEES4_S4_EEENS2_IJNS3_ILi64EEES6_S6_EEELi512EN7cutlass6half_tEfNS8_4arch4Sm90ELb0ELb1ELb1ELb0ELb1ELb0ELb1ELb0ELb0ELb1ELb1ELb0EE3mmaINS_16FlashAttnFwdSm90ISC_NS_21CollectiveEpilogueFwdINS2_IJS6_NS3_ILi512EEES6_EEES5_S9_SB_Li256ELb0ELb1ELb1ELb0EEENS_19SingleTileSchedulerILb0ELb1ELb1ELi64EEEE13SharedStorageENS1_6TensorINS1_11ArrayEngineIfLm128EEENS1_6LayoutINS2_IJNS2_IJNS3_ILi2EEESR_NS3_ILi32EEEEEES4_S4_EEENS2_IJNS2_IJS4_SR_NS3_ILi4EEEEEENS3_ILi0EEESX_EEEEEEENS_7SoftmaxILi2ELi0EEEEEbRKNSC_6ParamsENS8_13PipelineAsyncILi2EEES17_RNS8_13PipelineStateILj2EEERT0_RT1_iRiRKNS_16SeqlenInfoQKNewKILb0ELb0EEENS2_IJiiiiEEERT_ENKUliT_T0_T1_E_clIZSD_ISM_S10_S12_EbS15_S17_S17_S1A_S1C_S1E_iS1F_S1J_S1K_S1M_EUlRS1N_iE1_NS3_ILb0EEENS3_ILb1EEEEEDaiS1N_S1O_S1P_,@function
        .size           $_ZN7cutlass13device_kernelIN5flash11enable_sm90INS1_16FlashAttnFwdSm90INS1_25CollectiveMainloopFwdSm90ILi2EN4cute5tupleIJNS5_1CILi1EEES8_S8_EEENS6_IJNS7_ILi64EEESA_SA_EEELi512ENS_6half_tEfNS_4arch4Sm90ELb0ELb1ELb1ELb0ELb1ELb0ELb1ELb0ELb0ELb1ELb1ELb0EEENS1_21CollectiveEpilogueFwdINS6_IJSA_NS7_ILi512EEESA_EEES9_SC_SE_Li256ELb0ELb1ELb1ELb0EEENS1_19SingleTileSchedulerILb0ELb1ELb1ELi64EEEEEEEEEvNT_6ParamsE$_ZZN5flash25CollectiveMainloopFwdSm90ILi2EN4cute5tupleIJNS1_1CILi1EEES4_S4_EEENS2_IJNS3_ILi64EEES6_S6_EEELi512EN7cutlass6half_tEfNS8_4arch4Sm90ELb0ELb1ELb1ELb0ELb1ELb0ELb1ELb0ELb0ELb1ELb1ELb0EE3mmaINS_16FlashAttnFwdSm90ISC_NS_21CollectiveEpilogueFwdINS2_IJS6_NS3_ILi512EEES6_EEES5_S9_SB_Li256ELb0ELb1ELb1ELb0EEENS_19SingleTileSchedulerILb0ELb1ELb1ELi64EEEE13SharedStorageENS1_6TensorINS1_11ArrayEngineIfLm128EEENS1_6LayoutINS2_IJNS2_IJNS3_ILi2EEESR_NS3_ILi32EEEEEES4_S4_EEENS2_IJNS2_IJS4_SR_NS3_ILi4EEEEEENS3_ILi0EEESX_EEEEEEENS_7SoftmaxILi2ELi0EEEEEbRKNSC_6ParamsENS8_13PipelineAsyncILi2EEES17_RNS8_13PipelineStateILj2EEERT0_RT1_iRiRKNS_16SeqlenInfoQKNewKILb0ELb0EEENS2_IJiiiiEEERT_ENKUliT_T0_T1_E_clIZSD_ISM_S10_S12_EbS15_S17_S17_S1A_S1C_S1E_iS1F_S1J_S1K_S1M_EUlRS1N_iE1_NS3_ILb0EEENS3_ILb1EEEEEDaiS1N_S1O_S1P_,(.L_x_15748 - $_ZN7cutlass13device_kernelIN5flash11enable_sm90INS1_16FlashAttnFwdSm90INS1_25CollectiveMainloopFwdSm90ILi2EN4cute5tupleIJNS5_1CILi1EEES8_S8_EEENS6_IJNS7_ILi64EEESA_SA_EEELi512ENS_6half_tEfNS_4arch4Sm90ELb0ELb1ELb1ELb0ELb1ELb0ELb1ELb0ELb0ELb1ELb1ELb0EEENS1_21CollectiveEpilogueFwdINS6_IJSA_NS7_ILi512EEESA_EEES9_SC_SE_Li256ELb0ELb1ELb1ELb0EEENS1_19SingleTileSchedulerILb0ELb1ELb1ELi64EEEEEEEEEvNT_6ParamsE$_ZZN5flash25CollectiveMainloopFwdSm90ILi2EN4cute5tupleIJNS1_1CILi1EEES4_S4_EEENS2_IJNS3_ILi64EEES6_S6_EEELi512EN7cutlass6half_tEfNS8_4arch4Sm90ELb0ELb1ELb1ELb0ELb1ELb0ELb1ELb0ELb0ELb1ELb1ELb0EE3mmaINS_16FlashAttnFwdSm90ISC_NS_21CollectiveEpilogueFwdINS2_IJS6_NS3_ILi512EEES6_EEES5_S9_SB_Li256ELb0ELb1ELb1ELb0EEENS_19SingleTileSchedulerILb0ELb1ELb1ELi64EEEE13SharedStorageENS1_6TensorINS1_11ArrayEngineIfLm128EEENS1_6LayoutINS2_IJNS2_IJNS3_ILi2EEESR_NS3_ILi32EEEEEES4_S4_EEENS2_IJNS2_IJS4_SR_NS3_ILi4EEEEEENS3_ILi0EEESX_EEEEEEENS_7SoftmaxILi2ELi0EEEEEbRKNSC_6ParamsENS8_13PipelineAsyncILi2EEES17_RNS8_13PipelineStateILj2EEERT0_RT1_iRiRKNS_16SeqlenInfoQKNewKILb0ELb0EEENS2_IJiiiiEEERT_ENKUliT_T0_T1_E_clIZSD_ISM_S10_S12_EbS15_S17_S17_S1A_S1C_S1E_iS1F_S1J_S1K_S1M_EUlRS1N_iE1_NS3_ILb0EEENS3_ILb1EEEEEDaiS1N_S1O_S1P_)
$_ZN7cutlass13device_kernelIN5flash11enable_sm90INS1_16FlashAttnFwdSm90INS1_25CollectiveMainloopFwdSm90ILi2EN4cute5tupleIJNS5_1CILi1EEES8_S8_EEENS6_IJNS7_ILi64EEESA_SA_EEELi512ENS_6half_tEfNS_4arch4Sm90ELb0ELb1ELb1ELb0ELb1ELb0ELb1ELb0ELb0ELb1ELb1ELb0EEENS1_21CollectiveEpilogueFwdINS6_IJSA_NS7_ILi512EEESA_EEES9_SC_SE_Li256ELb0ELb1ELb1ELb0EEENS1_19SingleTileSchedulerILb0ELb1ELb1ELi64EEEEEEEEEvNT_6ParamsE$_ZZN5flash25CollectiveMainloopFwdSm90ILi2EN4cute5tupleIJNS1_1CILi1EEES4_S4_EEENS2_IJNS3_ILi64EEES6_S6_EEELi512EN7cutlass6half_tEfNS8_4arch4Sm90ELb0ELb1ELb1ELb0ELb1ELb0ELb1ELb0ELb0ELb1ELb1ELb0EE3mmaINS_16FlashAttnFwdSm90ISC_NS_21CollectiveEpilogueFwdINS2_IJS6_NS3_ILi512EEES6_EEES5_S9_SB_Li256ELb0ELb1ELb1ELb0EEENS_19SingleTileSchedulerILb0ELb1ELb1ELi64EEEE13SharedStorageENS1_6TensorINS1_11ArrayEngineIfLm128EEENS1_6LayoutINS2_IJNS2_IJNS3_ILi2EEESR_NS3_ILi32EEEEEES4_S4_EEENS2_IJNS2_IJS4_SR_NS3_ILi4EEEEEENS3_ILi0EEESX_EEEEEEENS_7SoftmaxILi2ELi0EEEEEbRKNSC_6ParamsENS8_13PipelineAsyncILi2EEES17_RNS8_13PipelineStateILj2EEERT0_RT1_iRiRKNS_16SeqlenInfoQKNewKILb0ELb0EEENS2_IJiiiiEEERT_ENKUliT_T0_T1_E_clIZSD_ISM_S10_S12_EbS15_S17_S17_S1A_S1C_S1E_iS1F_S1J_S1K_S1M_EUlRS1N_iE1_NS3_ILb0EEENS3_ILb1EEEEEDaiS1N_S1O_S1P_:
[----:B------:R-:W-:Y:S05]  /*2c540*/  YIELD ;  /* 0x0000000000007946 */ /* 0x000fea0003800000 */
[----:B------:R-:W-:Y:S02]  /*2c550*/  ULDC UR4, c[0x0][0x20] ;  /* 0x0000080000047ab9 */ /* 0x000fe40000000800 */
[----:B------:R-:W-:-:S05]  /*2c560*/  VIADD R7, R17, -UR4 ;  /* 0x8000000411077c36 */ /* 0x000fca0008000000 */
[----:B------:R-:W2:Y:S01]  /*2c570*/  LDL.64 R8, [R7] ;  /* 0x0000000007087983 */ /* 0x000ea20000100a00 */
[----:B------:R-:W0:Y:S02]  /*2c580*/  LDC.64 R4, c[0x0][0x208] ;  /* 0x00008200ff047b82 */ /* 0x000e240000000a00 */
[----:B0-----:R-:W-:Y:S02]  /*2c590*/  R2UR UR4, R4 ;  /* 0x00000000040472ca */ /* 0x001fe400000e0000 */
[----:B------:R-:W-:-:S13]  /*2c5a0*/  R2UR UR5, R5 ;  /* 0x00000000050572ca */ /* 0x000fda00000e0000 */
[----:B--2---:R-:W2:Y:S01]  /*2c5b0*/  LD.E R10, desc[UR4][R8.64] ;  /* 0x00000004080a7980 */ /* 0x004ea2000c101900 */
[----:B------:R-:W-:Y:S02]  /*2c5c0*/  R2UR UR4, R4 ;  /* 0x00000000040472ca */ /* 0x000fe400000e0000 */
[----:B------:R-:W-:-:S13]  /*2c5d0*/  R2UR UR5, R5 ;  /* 0x00000000050572ca */ /* 0x000fda00000e0000 */
[----:B------:R-:W3:Y:S01]  /*2c5e0*/  LD.E R12, desc[UR4][R8.64+0x8] ;  /* 0x00000804080c7980 */ /* 0x000ee2000c101900 */
[----:B--2---:R-:W-:-:S05]  /*2c5f0*/  VIADD R11, R10, 0x1 ;  /* 0x000000010a0b7836 */ /* 0x004fca0000000000 */
[----:B------:R-:W-:-:S13]  /*2c600*/  ISETP.NE.AND P0, PT, R11, 0x2, PT ;  /* 0x000000020b00780c */ /* 0x000fda0003f05270 */
[----:B------:R-:W-:Y:S02]  /*2c610*/  @!P0 R2UR UR6, R4 ;  /* 0x00000000040682ca */ /* 0x000fe400000e0000 */
[----:B------:R-:W-:-:S13]  /*2c620*/  @!P0 R2UR UR7, R5 ;  /* 0x00000000050782ca */ /* 0x000fda00000e0000 */
[----:B------:R-:W2:Y:S01]  /*2c630*/  @!P0 LD.E R13, desc[UR6][R8.64+0x4] ;  /* 0x00000406080d8980 */ /* 0x000ea2000c101900 */
[C---:B------:R-:W-:Y:S02]  /*2c640*/  R2UR UR4, R4.reuse ;  /* 0x00000000040472ca */ /* 0x040fe400000e0000 */
[C---:B------:R-:W-:Y:S02]  /*2c650*/  R2UR UR5, R5.reuse ;  /* 0x00000000050572ca */ /* 0x040fe400000e0000 */
[C---:B------:R-:W-:Y:S02]  /*2c660*/  R2UR UR6, R4.reuse ;  /* 0x00000000040672ca */ /* 0x040fe400000e0000 */
[C---:B------:R-:W-:Y:S02]  /*2c670*/  R2UR UR7, R5.reuse ;  /* 0x00000000050772ca */ /* 0x040fe400000e0000 */
[----:B------:R-:W-:Y:S02]  /*2c680*/  @!P0 R2UR UR8, R4 ;  /* 0x00000000040882ca */ /* 0x000fe400000e0000 */
[----:B------:R-:W-:-:S02]  /*2c690*/  @!P0 R2UR UR9, R5 ;  /* 0x00000000050982ca */ /* 0x000fc400000e0000 */
[----:B------:R-:W-:Y:S02]  /*2c6a0*/  @!P0 R2UR UR10, R4 ;  /* 0x00000000040a82ca */ /* 0x000fe400000e0000 */
[----:B------:R-:W-:Y:S01]  /*2c6b0*/  @!P0 R2UR UR11, R5 ;  /* 0x00000000050b82ca */ /* 0x000fe200000e0000 */
[----:B---3--:R-:W-:Y:S01]  /*2c6c0*/  VIADD R21, R12, 0x1 ;  /* 0x000000010c157836 */ /* 0x008fe20000000000 */
[----:B------:R-:W-:Y:S04]  /*2c6d0*/  ST.E desc[UR4][R8.64], R11 ;  /* 0x0000000b08007985 */ /* 0x000fe8000c101904 */
[----:B------:R-:W-:Y:S04]  /*2c6e0*/  ST.E desc[UR6][R8.64+0x8], R21 ;  /* 0x0000081508007985 */ /* 0x000fe8000c101906 */
[----:B------:R-:W-:Y:S01]  /*2c6f0*/  @!P0 ST.E desc[UR8][R8.64], RZ ;  /* 0x000000ff08008985 */ /* 0x000fe2000c101908 */
[----:B--2---:R-:W-:-:S05]  /*2c700*/  @!P0 LOP3.LUT R25, R13, 0x1, RZ, 0x3c, !PT ;  /* 0x000000010d198812 */ /* 0x004fca00078e3cff */
[----:B------:R0:W-:Y:S04]  /*2c710*/  @!P0 ST.E desc[UR10][R8.64+0x4], R25 ;  /* 0x0000041908008985 */ /* 0x0001e8000c10190a */
[----:B------:R-:W2:Y:S01]  /*2c720*/  LDL.64 R14, [R7+0x18] ;  /* 0x00001800070e7983 */ /* 0x000ea20000100a00 */
[----:B------:R-:W-:Y:S02]  /*2c730*/  R2UR UR4, R4 ;  /* 0x00000000040472ca */ /* 0x000fe400000e0000 */
[----:B------:R-:W-:Y:S01]  /*2c740*/  R2UR UR5, R5 ;  /* 0x00000000050572ca */ /* 0x000fe200000e0000 */
[----:B------:R-:W3:-:S12]  /*2c750*/  LDL.64 R12, [R7] ;  /* 0x00000000070c7983 */ /* 0x000ed80000100a00 */
[----:B--2---:R-:W2:Y:S01]  /*2c760*/  LD.E R20, desc[UR4][R14.64] ;  /* 0x000000040e147980 */ /* 0x004ea2000c101900 */
[C---:B------:R-:W-:Y:S02]  /*2c770*/  R2UR UR4, R4.reuse ;  /* 0x00000000040472ca */ /* 0x040fe400000e0000 */
[C---:B------:R-:W-:Y:S02]  /*2c780*/  R2UR UR5, R5.reuse ;  /* 0x00000000050572ca */ /* 0x040fe400000e0000 */
[----:B------:R-:W-:Y:S02]  /*2c790*/  R2UR UR6, R4 ;  /* 0x00000000040672ca */ /* 0x000fe400000e0000 */
[----:B------:R-:W-:Y:S01]  /*2c7a0*/  R2UR UR7, R5 ;  /* 0x00000000050772ca */ /* 0x000fe200000e0000 */
[----:B------:R-:W-:Y:S01]  /*2c7b0*/  BSSY B2, `(.L_x_5377) ;  /* 0x0000009000027945 */ /* 0x000fe20003800000 */
[----:B0-----:R-:W-:Y:S02]  /*2c7c0*/  IMAD.MOV.U32 R8, RZ, RZ, R16 ;  /* 0x000000ffff087224 */ /* 0x001fe400078e0010 */
[----:B------:R-:W-:-:S05]  /*2c7d0*/  IMAD.MOV.U32 R9, RZ, RZ, R2 ;  /* 0x000000ffff097224 */ /* 0x000fca00078e0002 */
[----:B---3--:R0:W5:Y:S04]  /*2c7e0*/  LD.E R24, desc[UR4][R12.64] ;  /* 0x000000040c187980 */ /* 0x008168000c101900 */
[----:B------:R0:W5:Y:S01]  /*2c7f0*/  LD.E R11, desc[UR6][R12.64+0x4] ;  /* 0x000004060c0b7980 */ /* 0x000162000c101900 */
[----:B--2---:R-:W-:-:S04]  /*2c800*/  LOP3.LUT R20, R20, 0x1, RZ, 0xfc, !PT ;  /* 0x0000000114147812 */ /* 0x004fc800078efcff */
[----:B------:R-:W-:-:S13]  /*2c810*/  ISETP.NE.AND P0, PT, R20, 0x3, PT ;  /* 0x000000031400780c */ /* 0x000fda0003f05270 */
[----:B0-----:R-:W-:Y:S05]  /*2c820*/  @!P0 BRA `(.L_x_5378) ;  /* 0x0000000000048947 */ /* 0x001fea0003800000 */
[----:B------:R-:W-:Y:S01]  /*2c830*/  BPT.TRAP 0x1 ;  /* 0x000000040000795c */ /* 0x000fe20000300000 */
.L_x_5378:
[----:B------:R-:W-:Y:S05]  /*2c840*/  BSYNC B2 ;  /* 0x0000000000027941 */ /* 0x000fea0003800000 */
.L_x_5377:
[----:B------:R-:W-:Y:S02]  /*2c850*/  R2UR UR4, R4 ;  /* 0x00000000040472ca */ /* 0x000fe400000e0000 */
[----:B------:R-:W-:-:S13]  /*2c860*/  R2UR UR5, R5 ;  /* 0x00000000050572ca */ /* 0x000fda00000e0000 */
[----:B------:R-:W2:Y:S01]  /*2c870*/  LD.E.64 R20, desc[UR4][R14.64+0x18] ;  /* 0x000018040e147980 */ /* 0x000ea2000c101b00 */
[----:B-----5:R-:W-:Y:S02]  /*2c880*/  SHF.L.U32 R25, R11, 0x1f, RZ ;  /* 0x0000001f0b197819 */ /* 0x020fe400000006ff */
[----:B--2---:R-:W-:-:S05]  /*2c890*/  MOV R21, R20 ;  /* 0x0000001400157202 */ /* 0x004fca0000000f00 */
[----:B------:R-:W-:-:S04]  /*2c8a0*/  IMAD R24, R24, 0x8, R21 ;  /* 0x0000000818187824 */ /* 0x000fc800078e0215 */
[----:B------:R0:W1:Y:S01]  /*2c8b0*/  SYNCS.PHASECHK.TRANS64.TRYWAIT P0, [R24+URZ], R25 ;  /* 0x00000019180075a7 */ /* 0x000062000800017f */
[----:B------:R-:W2:Y:S01]  /*2c8c0*/  LD.E R21, desc[UR4][R14.64] ;  /* 0x000000040e157980 */ /* 0x000ea2000c101900 */
[----:B------:R-:W-:Y:S02]  /*2c8d0*/  R2UR UR6, R4 ;  /* 0x00000000040672ca */ /* 0x000fe400000e0000 */
[----:B------:R-:W-:Y:S01]  /*2c8e0*/  R2UR UR7, R5 ;  /* 0x00000000050772ca */ /* 0x000fe200000e0000 */
[----:B------:R0:W5:Y:S01]  /*2c8f0*/  LD.E R11, desc[UR4][R12.64] ;  /* 0x000000040c0b7980 */ /* 0x000162000c101900 */
[----:B------:R-:W-:Y:S11]  /*2c900*/  BSSY B2, `(.L_x_5379) ;  /* 0x0000006000027945 */ /* 0x000ff60003800000 */
[----:B------:R0:W5:Y:S01]  /*2c910*/  LD.E R20, desc[UR6][R12.64+0x4] ;  /* 0x000004060c147980 */ /* 0x000162000c101900 */
[----:B--2---:R-:W-:-:S04]  /*2c920*/  LOP3.LUT R21, R21, 0x1, RZ, 0xfc, !PT ;  /* 0x0000000115157812 */ /* 0x004fc800078efcff */
[----:B------:R-:W-:-:S13]  /*2c930*/  ISETP.NE.AND P1, PT, R21, 0x3, PT ;  /* 0x000000031500780c */ /* 0x000fda0003f25270 */
[----:B01----:R-:W-:Y:S05]  /*2c940*/  @!P1 BRA `(.L_x_5380) ;  /* 0x0000000000049947 */ /* 0x003fea0003800000 */
[----:B------:R-:W-:Y:S01]  /*2c950*/  BPT.TRAP 0x1 ;  /* 0x000000040000795c */ /* 0x000fe20000300000 */
.L_x_5380:
[----:B------:R-:W-:Y:S05]  /*2c960*/  BSYNC B2 ;  /* 0x0000000000027941 */ /* 0x000fea0003800000 */
.L_x_5379:
[----:B------:R-:W-:Y:S04]  /*2c970*/  BSSY B2, `(.L_x_5381) ;  /* 0x000000a000027945 */ /* 0x000fe80003800000 */
[----:B------:R-:W-:Y:S05]  /*2c980*/  @P0 BRA `(.L_x_5382) ;  /* 0x0000000000200947 */ /* 0x000fea0003800000 */
[----:B------:R-:W-:Y:S02]  /*2c990*/  R2UR UR4, R4 ;  /* 0x00000000040472ca */ /* 0x000fe400000e0000 */
[----:B------:R-:W-:-:S13]  /*2c9a0*/  R2UR UR5, R5 ;  /* 0x00000000050572ca */ /* 0x000fda00000e0000 */
[----:B------:R-:W2:Y:S01]  /*2c9b0*/  LD.E.64 R14, desc[UR4][R14.64+0x18] ;  /* 0x000018040e0e7980 */ /* 0x000ea2000c101b00 */
[----:B-----5:R-:W-:Y:S02]  /*2c9c0*/  SHF.L.U32 R20, R20, 0x1f, RZ ;  /* 0x0000001f14147819 */ /* 0x020fe400000006ff */
[----:B--2---:R-:W-:-:S05]  /*2c9d0*/  MOV R12, R14 ;  /* 0x0000000e000c7202 */ /* 0x004fca0000000f00 */
[----:B------:R-:W-:-:S04]  /*2c9e0*/  IMAD R11, R11, 0x8, R12 ;  /* 0x000000080b0b7824 */ /* 0x000fc800078e020c */
[----:B------:R-:W0:Y:S02]  /*2c9f0*/  SYNCS.PHASECHK.TRANS64.TRYWAIT P0, [R11+URZ], R20 ;  /* 0x000000140b0075a7 */ /* 0x000e24000800017f */
[----:B0-----:R-:W-:Y:S05]  /*2ca00*/  @!P0 BRA `(.L_x_5383) ;  /* 0x0000011800348947 */ /* 0x001fea0003800000 */
.L_x_5382:
[----:B------:R-:W-:Y:S05]  /*2ca10*/  BSYNC B2 ;  /* 0x0000000000027941 */ /* 0x000fea0003800000 */
.L_x_5381:
[----:B0----5:R-:W2:Y:S04]  /*2ca20*/  LDL.64 R20, [R7] ;  /* 0x0000000007147983 */ /* 0x021ea80000100a00 */
[----:B------:R-:W3:Y:S01]  /*2ca30*/  LDL.64 R14, [R7+0x28] ;  /* 0x00002800070e7983 */ /* 0x000ee20000100a00 */
[C---:B------:R-:W-:Y:S02]  /*2ca40*/  R2UR UR6, R4.reuse ;  /* 0x00000000040672ca */ /* 0x040fe400000e0000 */
[C---:B------:R-:W-:Y:S01]  /*2ca50*/  R2UR UR7, R5.reuse ;  /* 0x00000000050772ca */ /* 0x040fe200000e0000 */
[----:B------:R-:W4:Y:S01]  /*2ca60*/  LDL.64 R12, [R7+0x20] ;  /* 0x00002000070c7983 */ /* 0x000f220000100a00 */
[C---:B------:R-:W-:Y:S02]  /*2ca70*/  R2UR UR4, R4.reuse ;  /* 0x00000000040472ca */ /* 0x040fe400000e0000 */
[----:B------:R-:W-:Y:S01]  /*2ca80*/  R2UR UR5, R5 ;  /* 0x00000000050572ca */ /* 0x000fe200000e0000 */
[----:B------:R-:W4:Y:S08]  /*2ca90*/  LDL.64 R56, [R7+0x8] ;  /* 0x0000080007387983 */ /* 0x000f300000100a00 */
[----:B--2---:R-:W2:Y:S04]  /*2caa0*/  LD.E R21, desc[UR6][R20.64] ;  /* 0x0000000614157980 */ /* 0x004ea8000c101900 */
[----:B---3--:R-:W2:Y:S01]  /*2cab0*/  LD.E.64 R58, desc[UR4][R14.64] ;  /* 0x000000040e3a7980 */ /* 0x008ea2000c101b00 */
[----:B------:R-:W-:Y:S05]  /*2cac0*/  WARPSYNC.ALL ;  /* 0x0000000000007948 */ /* 0x000fea0003800000 */
[----:B------:R-:W-:-:S02]  /*2cad0*/  R2UR UR4, R4 ;  /* 0x00000000040472ca */ /* 0x000fc400000e0000 */
[C---:B------:R-:W-:Y:S02]  /*2cae0*/  R2UR UR5, R5.reuse ;  /* 0x00000000050572ca */ /* 0x040fe400000e0000 */
[----:B------:R-:W-:Y:S02]  /*2caf0*/  R2UR UR6, R4 ;  /* 0x00000000040672ca */ /* 0x000fe400000e0000 */
[----:B------:R-:W-:-:S09]  /*2cb00*/  R2UR UR7, R5 ;  /* 0x00000000050772ca */ /* 0x000fd200000e0000 */
[----:B----4-:R0:W-:Y:S04]  /*2cb10*/  ST.E desc[UR4][R56.64], RZ ;  /* 0x000000ff38007985 */ /* 0x0101e8000c101904 */
[----:B------:R-:W3:Y:S01]  /*2cb20*/  LD.E.64 R14, desc[UR6][R12.64] ;  /* 0x000000060c0e7980 */ /* 0x000ee2000c101b00 */
[----:B--2---:R-:W-:Y:S01]  /*2cb30*/  IMAD R20, R21, 0x200, R58 ;  /* 0x0000020015147824 */ /* 0x004fe200078e023a */
[----:B------:R-:W-:Y:S01]  /*2cb40*/  WARPGROUP.ARRIVE ;  /* 0x00000000000079c5 */ /* 0x000fe20000000000 */
[----:B------:R-:W-:Y:S01]  /*2cb50*/  IMAD.MOV.U32 R21, RZ, RZ, R59 ;  /* 0x000000ffff157224 */ /* 0x000fe200078e003b */
[----:B------:R-:W-:Y:S01]  /*2cb60*/  R2UR UR8, R4 ;  /* 0x00000000040872ca */ /* 0x000fe200000e0000 */
[----:B------:R-:W-:Y:S01]  /*2cb70*/  IMAD.MOV.U32 R11, RZ, RZ, 0x1 ;  /* 0x00000001ff0b7424 */ /* 0x000fe200078e00ff */
[----:B------:R-:W-:-:S02]  /*2cb80*/  R2UR UR6, R20 ;  /* 0x00000000140672ca */ /* 0x000fc400000e0000 */
[----:B------:R-:W-:Y:S02]  /*2cb90*/  R2UR UR7, R21 ;  /* 0x00000000150772ca */ /* 0x000fe400000e0000 */
[C---:B------:R-:W-:Y:S02]  /*2cba0*/  R2UR UR9, R5.reuse ;  /* 0x00000000050972ca */ /* 0x040fe400000e0000 */
[----:B------:R-:W-:Y:S02]  /*2cbb0*/  R2UR UR10, R4 ;  /* 0x00000000040a72ca */ /* 0x000fe400000e0000 */
[----:B------:R-:W-:Y:S02]  /*2cbc0*/  R2UR UR11, R5 ;  /* 0x00000000050b72ca */ /* 0x000fe400000e0000 */
[----:B---3--:R-:W-:Y:S02]  /*2cbd0*/  R2UR UR4, R14 ;  /* 0x000000000e0472ca */ /* 0x008fe400000e0000 */
[----:B------:R-:W-:-:S13]  /*2cbe0*/  R2UR UR5, R15 ;  /* 0x000000000f0572ca */ /* 0x000fda00000e0000 */
[----:B------:R-:W-:Y:S03]  /*2cbf0*/  HGMMA.64x64x16.F32 R24, gdesc[UR4], RZ, !UPT, gsb0 ;  /* 0x00e00000041879f0 */ /* 0x000fe6000c0008ff */
[----:B------:R-:W-:Y:S02]  /*2cc00*/  WARPGROUP.DEPBAR.LE gsb0, 0x0 ;  /* 0x00008000000079c5 */ /* 0x000fe40000010000 */
[----:B------:R0:W-:Y:S04]  /*2cc10*/  ST.E desc[UR8][R56.64], R11 ;  /* 0x0000000b38007985 */ /* 0x0001e8000c101908 */
[----:B------:R-:W2:Y:S01]  /*2cc20*/  LD.E.64 R14, desc[UR10][R12.64] ;  /* 0x0000000a0c0e7980 */ /* 0x000ea2000c101b00 */
[----:B------:R-:W-:Y:S01]  /*2cc30*/  VIADD R58, R20, 0x2 ;  /* 0x00000002143a7836 */ /* 0x000fe20000000000 */
[----:B------:R-:W-:Y:S01]  /*2cc40*/  R2UR UR7, R59 ;  /* 0x000000003b0772ca */ /* 0x000fe200000e0000 */
[----:B------:R-:W-:Y:S01]  /*2cc50*/  WARPGROUP.ARRIVE ;  /* 0x00000000000079c5 */ /* 0x000fe20000000000 */
[----:B------:R-:W-:-:S02]  /*2cc60*/  R2UR UR8, R4 ;  /* 0x00000000040872ca */ /* 0x000fc400000e0000 */
[----:B------:R-:W-:Y:S02]  /*2cc70*/  R2UR UR6, R58 ;  /* 0x000000003a0672ca */ /* 0x000fe400000e0000 */
[C---:B------:R-:W-:Y:S02]  /*2cc80*/  R2UR UR9, R5.reuse ;  /* 0x00000000050972ca */ /* 0x040fe400000e0000 */
[----:B------:R-:W-:Y:S02]  /*2cc90*/  R2UR UR10, R4 ;  /* 0x00000000040a72ca */ /* 0x000fe400000e0000 */
[----:B------:R-:W-:Y:S01]  /*2cca0*/  R2UR UR11, R5 ;  /* 0x00000000050b72ca */ /* 0x000fe200000e0000 */
[----:B--2---:R-:W-:Y:S01]  /*2ccb0*/  VIADD R14, R14, 0x2 ;  /* 0x000000020e0e7836 */ /* 0x004fe20000000000 */
[----:B------:R-:W-:-:S04]  /*2ccc0*/  R2UR UR5, R15 ;  /* 0x000000000f0572ca */ /* 0x000fc800000e0000 */
[----:B------:R-:W-:-:S13]  /*2ccd0*/  R2UR UR4, R14 ;  /* 0x000000000e0472ca */ /* 0x000fda00000e0000 */
[----:B------:R-:W-:Y:S03]  /*2cce0*/  HGMMA.64x64x16.F32 R24, gdesc[UR4], R24, gsb0 ;  /* 0x00e00000041879f0 */ /* 0x000fe60008000818 */
        /* <DEDUP_REMOVED lines=19> */
[----:B------:R-:W-:Y:S01]  /*2ce20*/  WARPGROUP.ARRIVE ;  /* 0x00000000000079c5 */ /* 0x000fe20000000000 */
[----:B------:R-:W-:Y:S01]  /*2ce30*/  IMAD.MOV.U32 R21, RZ, RZ, R59 ;  /* 0x000000ffff157224 */ /* 0x000fe200078e003b */
[----:B------:R-:W-:-:S02]  /*2ce40*/  R2UR UR8, R4 ;  /* 0x00000000040872ca */ /* 0x000fc400000e0000 */
[----:B------:R-:W-:Y:S02]  /*2ce50*/  R2UR UR6, R20 ;  /* 0x00000000140672ca */ /* 0x000fe400000e0000 */
        /* <DEDUP_REMOVED lines=8> */
[----:B------:R-:W2:Y:S01]  /*2cee0*/  LDL.64 R14, [R7+0x40] ;  /* 0x00004000070e7983 */ /* 0x000ea20000100a00 */
[----:B------:R-:W-:-:S02]  /*2cef0*/  R2UR UR4, R4 ;  /* 0x00000000040472ca */ /* 0x000fc400000e0000 */
[----:B------:R-:W-:Y:S01]  /*2cf00*/  R2UR UR5, R5 ;  /* 0x00000000050572ca */ /* 0x000fe200000e0000 */
[----:B------:R-:W3:-:S12]  /*2cf10*/  LDL.64 R12, [R7] ;  /* 0x00000000070c7983 */ /* 0x000ed80000100a00 */
[----:B--2---:R-:W2:Y:S01]  /*2cf20*/  LD.E R20, desc[UR4][R14.64] ;  /* 0x000000040e147980 */ /* 0x004ea2000c101900 */
[C---:B------:R-:W-:Y:S02]  /*2cf30*/  R2UR UR4, R4.reuse ;  /* 0x00000000040472ca */ /* 0x040fe400000e0000 */
[C---:B------:R-:W-:Y:S02]  /*2cf40*/  R2UR UR5, R5.reuse ;  /* 0x00000000050572ca */ /* 0x040fe400000e0000 */
[----:B------:R-:W-:Y:S02]  /*2cf50*/  R2UR UR6, R4 ;  /* 0x00000000040672ca */ /* 0x000fe400000e0000 */
[----:B------:R-:W-:Y:S01]  /*2cf60*/  R2UR UR7, R5 ;  /* 0x00000000050772ca */ /* 0x000fe200000e0000 */
[----:B------:R-:W-:Y:S08]  /*2cf70*/  BSSY B2, `(.L_x_5384) ;  /* 0x0000007000027945 */ /* 0x000ff00003800000 */
[----:B---3--:R0:W5:Y:S04]  /*2cf80*/  LD.E R58, desc[UR4][R12.64] ;  /* 0x000000040c3a7980 */ /* 0x008168000c101900 */
[----:B------:R0:W5:Y:S01]  /*2cf90*/  LD.E R59, desc[UR6][R12.64+0x4] ;  /* 0x000004060c3b7980 */ /* 0x000162000c101900 */
[----:B--2---:R-:W-:-:S04]  /*2cfa0*/  LOP3.LUT R20, R20, 0x1, RZ, 0xfc, !PT ;  /* 0x0000000114147812 */ /* 0x004fc800078efcff */
[----:B------:R-:W-:-:S13]  /*2cfb0*/  ISETP.NE.AND P0, PT, R20, 0x3, PT ;  /* 0x000000031400780c */ /* 0x000fda0003f05270 */
[----:B0-----:R-:W-:Y:S05]  /*2cfc0*/  @!P0 BRA `(.L_x_5385) ;  /* 0x0000000000048947 */ /* 0x001fea0003800000 */
[----:B------:R-:W-:Y:S01]  /*2cfd0*/  BPT.TRAP 0x1 ;  /* 0x000000040000795c */ /* 0x000fe20000300000 */
.L_x_5385:
[----:B------:R-:W-:Y:S05]  /*2cfe0*/  BSYNC B2 ;  /* 0x0000000000027941 */ /* 0x000fea0003800000 */
.L_x_5384:
        /* <DEDUP_REMOVED lines=17> */
.L_x_5387:
[----:B------:R-:W-:Y:S05]  /*2d100*/  BSYNC B2 ;  /* 0x0000000000027941 */ /* 0x000fea0003800000 */
.L_x_5386:
        /* <DEDUP_REMOVED lines=10> */
.L_x_5389:
[----:B------:R-:W-:Y:S05]  /*2d1b0*/  BSYNC B2 ;  /* 0x0000000000027941 */ /* 0x000fea0003800000 */
.L_x_5388:
[----:B------:R-:W2:Y:S04]  /*2d1c0*/  LDL.64 R58, [R7] ;  /* 0x00000000073a7983 */ /* 0x000ea80000100a00 */
[----:B------:R-:W3:Y:S04]  /*2d1d0*/  LDL.64 R56, [R7+0x58] ;  /* 0x0000580007387983 */ /* 0x000ee80000100a00 */
[----:B------:R-:W4:Y:S04]  /*2d1e0*/  LDL.64 R12, [R7+0x48] ;  /* 0x00004800070c7983 */ /* 0x000f280000100a00 */
[----:B0----5:R-:W4:Y:S01]  /*2d1f0*/  LDL.64 R20, [R7+0x50] ;  /* 0x0000500007147983 */ /* 0x021f220000100a00 */
[----:B------:R-:W-:-:S02]  /*2d200*/  R2UR UR6, R4 ;  /* 0x00000000040672ca */ /* 0x000fc400000e0000 */
[C---:B------:R-:W-:Y:S02]  /*2d210*/  R2UR UR7, R5.reuse ;  /* 0x00000000050772ca */ /* 0x040fe400000e0000 */
[----:B------:R-:W-:Y:S02]  /*2d220*/  R2UR UR4, R4 ;  /* 0x00000000040472ca */ /* 0x000fe400000e0000 */
[----:B------:R-:W-:-:S09]  /*2d230*/  R2UR UR5, R5 ;  /* 0x00000000050572ca */ /* 0x000fd200000e0000 */
[----:B--2---:R-:W2:Y:S04]  /*2d240*/  LD.E R59, desc[UR6][R58.64] ;  /* 0x000000063a3b7980 */ /* 0x004ea8000c101900 */
[----:B---3--:R-:W2:Y:S01]  /*2d250*/  LD.E.64 R14, desc[UR4][R56.64] ;  /* 0x00000004380e7980 */ /* 0x008ea2000c101b00 */
[----:B------:R-:W-:Y:S05]  /*2d260*/  WARPSYNC.ALL ;  /* 0x0000000000007948 */ /* 0x000fea0003800000 */
[----:B------:R-:W-:-:S02]  /*2d270*/  R2UR UR6, R4 ;  /* 0x00000000040672ca */ /* 0x000fc400000e0000 */
[C---:B------:R-:W-:Y:S02]  /*2d280*/  R2UR UR7, R5.reuse ;  /* 0x00000000050772ca */ /* 0x040fe400000e0000 */
[----:B------:R-:W-:Y:S02]  /*2d290*/  R2UR UR4, R4 ;  /* 0x00000000040472ca */ /* 0x000fe400000e0000 */
[----:B------:R-:W-:-:S09]  /*2d2a0*/  R2UR UR5, R5 ;  /* 0x00000000050572ca */ /* 0x000fd200000e0000 */
[----:B----4-:R-:W3:Y:S04]  /*2d2b0*/  LD.E R62, desc[UR6][R12.64] ;  /* 0x000000060c3e7980 */ /* 0x010ee8000c101900 */
[----:B------:R-:W4:Y:S01]  /*2d2c0*/  LD.E.64 R60, desc[UR4][R20.64] ;  /* 0x00000004143c7980 */ /* 0x000f22000c101b00 */
[----:B------:R-:W-:Y:S01]  /*2d2d0*/  WARPGROUP.ARRIVE ;  /* 0x00000000000079c5 */ /* 0x000fe20000000000 */
[C---:B------:R-:W-:Y:S02]  /*2d2e0*/  R2UR UR8, R4.reuse ;  /* 0x00000000040872ca */ /* 0x040fe400000e0000 */
[----:B------:R-:W-:Y:S02]  /*2d2f0*/  R2UR UR9, R5 ;  /* 0x00000000050972ca */ /* 0x000fe400000e0000 */
[----:B------:R-:W-:-:S02]  /*2d300*/  R2UR UR10, R4 ;  /* 0x00000000040a72ca */ /* 0x000fc400000e0000 */
[----:B------:R-:W-:Y:S01]  /*2d310*/  R2UR UR11, R5 ;  /* 0x00000000050b72ca */ /* 0x000fe200000e0000 */
[----:B--2---:R-:W-:Y:S01]  /*2d320*/  IMAD R14, R59, 0x1000, R14 ;  /* 0x000010003b0e7824 */ /* 0x004fe200078e020e */
[----:B------:R-:W-:-:S04]  /*2d330*/  R2UR UR7, R15 ;  /* 0x000000000f0772ca */ /* 0x000fc800000e0000 */
[----:B------:R-:W-:Y:S02]  /*2d340*/  R2UR UR6, R14 ;  /* 0x000000000e0672ca */ /* 0x000fe400000e0000 */
[----:B---3--:R-:W-:Y:S02]  /*2d350*/  ISETP.NE.U32.AND P0, PT, R62, RZ, PT ;  /* 0x000000ff3e00720c */ /* 0x008fe40003f05070 */
[----:B----4-:R-:W-:Y:S02]  /*2d360*/  R2UR UR4, R60 ;  /* 0x000000003c0472ca */ /* 0x010fe400000e0000 */
[----:B------:R-:W-:-:S09]  /*2d370*/  R2UR UR5, R61 ;  /* 0x000000003d0572ca */ /* 0x000fd200000e0000 */
[----:B------:R-:W-:-:S05]  /*2d380*/  VOTEU.ANY UP0, P0 ;  /* 0x00000000003f7886 */ /* 0x000fca0000000100 */
[----:B------:R-:W-:Y:S03]  /*2d390*/  HGMMA.64x64x16.F32 R24, gdesc[UR4], R24, UP0, gsb0 ;  /* 0x00e00000041879f0 */ /* 0x000fe6000b800818 */
[----:B------:R-:W-:Y:S02]  /*2d3a0*/  WARPGROUP.DEPBAR.LE gsb0, 0x0 ;  /* 0x00008000000079c5 */ /* 0x000fe40000010000 */
[----:B------:R-:W-:Y:S04]  /*2d3b0*/  ST.E desc[UR8][R12.64], R11 ;  /* 0x0000000b0c007985 */ /* 0x000fe8000c101908 */
[----:B------:R-:W2:Y:S01]  /*2d3c0*/  LD.E.64 R56, desc[UR10][R20.64] ;  /* 0x0000000a14387980 */ /* 0x000ea2000c101b00 */
[----:B------:R-:W-:Y:S01]  /*2d3d0*/  VIADD R58, R14, 0x2 ;  /* 0x000000020e3a7836 */ /* 0x000fe20000000000 */
[----:B------:R-:W-:Y:S01]  /*2d3e0*/  WARPGROUP.ARRIVE ;  /* 0x00000000000079c5 */ /* 0x000fe20000000000 */
[----:B------:R-:W-:Y:S01]  /*2d3f0*/  IMAD.MOV.U32 R59, RZ, RZ, R15 ;  /* 0x000000ffff3b7224 */ /* 0x000fe200078e000f */
[----:B------:R-:W-:-:S02]  /*2d400*/  R2UR UR8, R4 ;  /* 0x00000000040872ca */ /* 0x000fc400000e0000 */
[----:B------:R-:W-:Y:S02]  /*2d410*/  R2UR UR6, R58 ;  /* 0x000000003a0672ca */ /* 0x000fe400000e0000 */
        /* <DEDUP_REMOVED lines=236> */
[----:B------:R-:W-:Y:S01]  /*2e2e0*/  UMOV UR4, 0x1 ;  /* 0x0000000100047882 */ /* 0x000fe20000000000 */
[----:B------:R-:W-:Y:S01]  /*2e2f0*/  IMAD.MOV.U32 R59, RZ, RZ, R15 ;  /* 0x000000ffff3b7224 */ /* 0x000fe200078e000f */
[----:B------:R-:W0:Y:S01]  /*2e300*/  S2R R60, SR_TID.X ;  /* 0x00000000003c7919 */ /* 0x000e220000002100 */
[----:B------:R-:W-:Y:S01]  /*2e310*/  UISETP.NE.U32.AND UP0, UPT, UR4, URZ, UPT ;  /* 0x0000003f0400728c */ /* 0x000fe2000bf05070 */
[----:B------:R-:W-:Y:S01]  /*2e320*/  WARPGROUP.ARRIVE ;  /* 0x00000000000079c5 */ /* 0x000fe20000000000 */
[----:B------:R-:W-:-:S02]  /*2e330*/  R2UR UR6, R4 ;  /* 0x00000000040672ca */ /* 0x000fc400000e0000 */
[----:B------:R-:W-:Y:S02]  /*2e340*/  R2UR UR11, R59 ;  /* 0x000000003b0b72ca */ /* 0x000fe400000e0000 */
[C---:B------:R-:W-:Y:S02]  /*2e350*/  R2UR UR7, R5.reuse ;  /* 0x00000000050772ca */ /* 0x040fe400000e0000 */
[----:B------:R-:W-:Y:S02]  /*2e360*/  R2UR UR12, R4 ;  /* 0x00000000040c72ca */ /* 0x000fe400000e0000 */
[----:B------:R-:W-:Y:S02]  /*2e370*/  R2UR UR13, R5 ;  /* 0x00000000050d72ca */ /* 0x000fe400000e0000 */
[----:B0-----:R-:W-:-:S06]  /*2e380*/  SHF.R.U32.HI R60, RZ, 0x7, R60 ;  /* 0x00000007ff3c7819 */ /* 0x001fcc000001163c */
[----:B------:R-:W0:Y:S02]  /*2e390*/  SHFL.IDX PT, R60, R60, RZ, 0x1f ;  /* 0x00001fff3c3c7589 */ /* 0x000e2400000e0000 */
[----:B0-----:R-:W-:-:S04]  /*2e3a0*/  ISETP.GT.AND P0, PT, R60, 0x7f, PT ;  /* 0x0000007f3c00780c */ /* 0x001fc80003f04270 */
[----:B------:R-:W-:-:S05]  /*2e3b0*/  SEL R61, RZ, 0x2, !P0 ;  /* 0x00000002ff3d7807 */ /* 0x000fca0004000000 */
[----:B------:R-:W-:-:S05]  /*2e3c0*/  IMAD.IADD R58, R61, 0x1, R62 ;  /* 0x000000013d3a7824 */ /* 0x000fca00078e023e */
[----:B------:R-:W-:Y:S02]  /*2e3d0*/  R2UR UR10, R58 ;  /* 0x000000003a0a72ca */ /* 0x000fe400000e0000 */
[----:B--2---:R-:W-:Y:S02]  /*2e3e0*/  IADD3 R56, R61, 0x800, R56 ;  /* 0x000008003d387810 */ /* 0x004fe40007ffe038 */
[----:B------:R-:W-:Y:S02]  /*2e3f0*/  R2UR UR9, R57 ;  /* 0x00000000390972ca */ /* 0x000fe400000e0000 */
[----:B------:R-:W-:-:S13]  /*2e400*/  R2UR UR8, R56 ;  /* 0x00000000380872ca */ /* 0x000fda00000e0000 */
[----:B------:R-:W-:Y:S03]  /*2e410*/  HGMMA.64x64x16.F32 R24, gdesc[UR8], R24, UP0, gsb0 ;  /* 0x00e00000081879f0 */ /* 0x000fe6000b800818 */
[----:B------:R-:W-:Y:S02]  /*2e420*/  WARPGROUP.DEPBAR.LE gsb0, 0x0 ;  /* 0x00008000000079c5 */ /* 0x000fe40000010000 */
[----:B------:R0:W-:Y:S04]  /*2e430*/  ST.E desc[UR6][R12.64], R11 ;  /* 0x0000000b0c007985 */ /* 0x0001e8000c101906 */
[----:B------:R-:W2:Y:S01]  /*2e440*/  LD.E.64 R56, desc[UR12][R20.64] ;  /* 0x0000000c14387980 */ /* 0x000ea2000c101b00 */
[----:B------:R-:W-:Y:S01]  /*2e450*/  IMAD.MOV.U32 R65, RZ, RZ, 0x4 ;  /* 0x00000004ff417424 */ /* 0x000fe200078e00ff */
[----:B------:R-:W-:Y:S01]  /*2e460*/  WARPGROUP.ARRIVE ;  /* 0x00000000000079c5 */ /* 0x000fe20000000000 */
[----:B------:R-:W-:Y:S01]  /*2e470*/  IMAD.MOV.U32 R59, RZ, RZ, R15 ;  /* 0x000000ffff3b7224 */ /* 0x000fe200078e000f */
[----:B------:R-:W-:-:S02]  /*2e480*/  R2UR UR8, R4 ;  /* 0x00000000040872ca */ /* 0x000fc400000e0000 */
[----:B------:R-:W-:Y:S02]  /*2e490*/  SEL R63, R65, 0x2, P0 ;  /* 0x00000002413f7807 */ /* 0x000fe40000000000 */
[----:B------:R-:W-:Y:S02]  /*2e4a0*/  R2UR UR7, R59 ;  /* 0x000000003b0772ca */ /* 0x000fe400000e0000 */
[C---:B------:R-:W-:Y:S01]  /*2e4b0*/  R2UR UR9, R5.reuse ;  /* 0x00000000050972ca */ /* 0x040fe200000e0000 */
[----:B------:R-:W-:Y:S01]  /*2e4c0*/  IMAD.IADD R58, R62, 0x1, R63 ;  /* 0x000000013e3a7824 */ /* 0x000fe200078e023f */
[----:B------:R-:W-:Y:S02]  /*2e4d0*/  R2UR UR10, R4 ;  /* 0x00000000040a72ca */ /* 0x000fe400000e0000 */
[----:B------:R-:W-:Y:S02]  /*2e4e0*/  R2UR UR11, R5 ;  /* 0x00000000050b72ca */ /* 0x000fe400000e0000 */
[----:B------:R-:W-:-:S02]  /*2e4f0*/  R2UR UR6, R58 ;  /* 0x000000003a0672ca */ /* 0x000fc400000e0000 */
[----:B--2---:R-:W-:Y:S02]  /*2e500*/  IADD3 R56, R63, 0x800, R56 ;  /* 0x000008003f387810 */ /* 0x004fe40007ffe038 */
[----:B------:R-:W-:Y:S02]  /*2e510*/  R2UR UR5, R57 ;  /* 0x00000000390572ca */ /* 0x000fe400000e0000 */
[----:B------:R-:W-:-:S13]  /*2e520*/  R2UR UR4, R56 ;  /* 0x00000000380472ca */ /* 0x000fda00000e0000 */
[----:B------:R-:W-:Y:S03]  /*2e530*/  HGMMA.64x64x16.F32 R24, gdesc[UR4], R24, gsb0 ;  /* 0x00e00000041879f0 */ /* 0x000fe60008000818 */
[----:B------:R-:W-:Y:S02]  /*2e540*/  WARPGROUP.DEPBAR.LE gsb0, 0x0 ;  /* 0x00008000000079c5 */ /* 0x000fe40000010000 */
[----:B------:R0:W-:Y:S04]  /*2e550*/  ST.E desc[UR8][R12.64], R11 ;  /* 0x0000000b0c007985 */ /* 0x0001e8000c101908 */
[----:B------:R-:W2:Y:S01]  /*2e560*/  LD.E.64 R56, desc[UR10][R20.64] ;  /* 0x0000000a14387980 */ /* 0x000ea2000c101b00 */
[----:B------:R-:W-:Y:S01]  /*2e570*/  SEL R65, R65, 0x6, !P0 ;  /* 0x0000000641417807 */ /* 0x000fe20004000000 */
[----:B------:R-:W-:Y:S01]  /*2e580*/  IMAD.MOV.U32 R59, RZ, RZ, R15 ;  /* 0x000000ffff3b7224 */ /* 0x000fe200078e000f */
[----:B------:R-:W-:Y:S01]  /*2e590*/  WARPGROUP.ARRIVE ;  /* 0x00000000000079c5 */ /* 0x000fe20000000000 */
[----:B------:R-:W-:-:S02]  /*2e5a0*/  R2UR UR8, R4 ;  /* 0x00000000040872ca */ /* 0x000fc400000e0000 */
[----:B------:R-:W-:Y:S01]  /*2e5b0*/  IMAD.IADD R58, R62, 0x1, R65 ;  /* 0x000000013e3a7824 */ /* 0x000fe200078e0241 */
[----:B------:R-:W-:Y:S02]  /*2e5c0*/  R2UR UR7, R59 ;  /* 0x000000003b0772ca */ /* 0x000fe400000e0000 */
[C---:B------:R-:W-:Y:S02]  /*2e5d0*/  R2UR UR9, R5.reuse ;  /* 0x00000000050972ca */ /* 0x040fe400000e0000 */
[----:B------:R-:W-:Y:S02]  /*2e5e0*/  R2UR UR6, R58 ;  /* 0x000000003a0672ca */ /* 0x000fe400000e0000 */
[----:B------:R-:W-:Y:S02]  /*2e5f0*/  R2UR UR10, R4 ;  /* 0x00000000040a72ca */ /* 0x000fe400000e0000 */
[----:B------:R-:W-:Y:S02]  /*2e600*/  R2UR UR11, R5 ;  /* 0x00000000050b72ca */ /* 0x000fe400000e0000 */
[----:B--2---:R-:W-:-:S02]  /*2e610*/  IADD3 R56, R65, 0x800, R56 ;  /* 0x0000080041387810 */ /* 0x004fc40007ffe038 */
[----:B------:R-:W-:Y:S02]  /*2e620*/  R2UR UR5, R57 ;  /* 0x00000000390572ca */ /* 0x000fe400000e0000 */
[----:B------:R-:W-:-:S13]  /*2e630*/  R2UR UR4, R56 ;  /* 0x00000000380472ca */ /* 0x000fda00000e0000 */
[----:B------:R-:W-:Y:S03]  /*2e640*/  HGMMA.64x64x16.F32 R24, gdesc[UR4], R24, gsb0 ;  /* 0x00e00000041879f0 */ /* 0x000fe60008000818 */
[----:B------:R-:W-:Y:S02]  /*2e650*/  WARPGROUP.DEPBAR.LE gsb0, 0x0 ;  /* 0x00008000000079c5 */ /* 0x000fe40000010000 */
[----:B------:R0:W-:Y:S04]  /*2e660*/  ST.E desc[UR8][R12.64], R11 ;  /* 0x0000000b0c007985 */ /* 0x0001e8000c101908 */
[----:B------:R-:W2:Y:S01]  /*2e670*/  LD.E.64 R66, desc[UR10][R20.64] ;  /* 0x0000000a14427980 */ /* 0x000ea2000c101b00 */
[----:B------:R-:W-:Y:S01]  /*2e680*/  IMAD.MOV.U32 R56, RZ, RZ, 0x28 ;  /* 0x00000028ff387424 */ /* 0x000fe200078e00ff */
[----:B------:R-:W-:Y:S01]  /*2e690*/  WARPGROUP.ARRIVE ;  /* 0x00000000000079c5 */ /* 0x000fe20000000000 */
[----:B------:R-:W-:Y:S01]  /*2e6a0*/  IMAD.MOV.U32 R57, RZ, RZ, 0xa00 ;  /* 0x00000a00ff397424 */ /* 0x000fe200078e00ff */
[----:B------:R-:W-:Y:S01]  /*2e6b0*/  R2UR UR8, R4 ;  /* 0x00000000040872ca */ /* 0x000fe200000e0000 */
[----:B------:R-:W-:Y:S01]  /*2e6c0*/  IMAD.MOV.U32 R59, RZ, RZ, R15 ;  /* 0x000000ffff3b7224 */ /* 0x000fe200078e000f */
[----:B------:R-:W-:-:S02]  /*2e6d0*/  SEL R56, R56, 0x26, P0 ;  /* 0x0000002638387807 */ /* 0x000fc40000000000 */
[----:B------:R-:W-:Y:S02]  /*2e6e0*/  SEL R57, R57, 0x980, P0 ;  /* 0x0000098039397807 */ /* 0x000fe40000000000 */
[----:B------:R-:W-:Y:S02]  /*2e6f0*/  R2UR UR7, R59 ;  /* 0x000000003b0772ca */ /* 0x000fe400000e0000 */
[C---:B------:R-:W-:Y:S01]  /*2e700*/  R2UR UR9, R5.reuse ;  /* 0x00000000050972ca */ /* 0x040fe200000e0000 */
[----:B------:R-:W-:Y:S01]  /*2e710*/  IMAD.IADD R56, R56, 0x1, R57 ;  /* 0x0000000138387824 */ /* 0x000fe200078e0239 */
[----:B------:R-:W-:Y:S02]  /*2e720*/  R2UR UR10, R4 ;  /* 0x00000000040a72ca */ /* 0x000fe400000e0000 */
[----:B------:R-:W-:Y:S02]  /*2e730*/  R2UR UR11, R5 ;  /* 0x00000000050b72ca */ /* 0x000fe400000e0000 */
[----:B------:R-:W-:-:S05]  /*2e740*/  LOP3.LUT R57, R56, 0xa06, RZ, 0xc0, !PT ;  /* 0x00000a0638397812 */ /* 0x000fca00078ec0ff */
[----:B------:R-:W-:-:S05]  /*2e750*/  IMAD.IADD R58, R14, 0x1, R57 ;  /* 0x000000010e3a7824 */ /* 0x000fca00078e0239 */
[----:B------:R-:W-:Y:S01]  /*2e760*/  R2UR UR6, R58 ;  /* 0x000000003a0672ca */ /* 0x000fe200000e0000 */
[----:B--2---:R-:W-:Y:S02]  /*2e770*/  IMAD.IADD R56, R57, 0x1, R66 ;  /* 0x0000000139387824 */ /* 0x004fe400078e0242 */
[----:B------:R-:W-:-:S03]  /*2e780*/  IMAD.MOV.U32 R57, RZ, RZ, R67 ;  /* 0x000000ffff397224 */ /* 0x000fc600078e0043 */
[----:B------:R-:W-:Y:S02]  /*2e790*/  R2UR UR4, R56 ;  /* 0x00000000380472ca */ /* 0x000fe400000e0000 */
        /* <DEDUP_REMOVED lines=8> */
[----:B------:R-:W-:Y:S01]  /*2e820*/  R2UR UR8, R4 ;  /* 0x00000000040872ca */ /* 0x000fe200000e0000 */
[----:B------:R-:W-:Y:S01]  /*2e830*/  IMAD.IADD R58, R61, 0x1, R60 ;  /* 0x000000013d3a7824 */ /* 0x000fe200078e023c */
[----:B------:R-:W-:-:S02]  /*2e840*/  R2UR UR9, R5 ;  /* 0x00000000050972ca */ /* 0x000fc400000e0000 */
[----:B------:R-:W-:Y:S02]  /*2e850*/  R2UR UR7, R59 ;  /* 0x000000003b0772ca */ /* 0x000fe400000e0000 */
[----:B------:R-:W-:Y:S02]  /*2e860*/  R2UR UR6, R58 ;  /* 0x000000003a0672ca */ /* 0x000fe400000e0000 */
[----:B------:R-:W-:Y:S02]  /*2e870*/  R2UR UR10, R4 ;  /* 0x00000000040a72ca */ /* 0x000fe400000e0000 */
[----:B------:R-:W-:Y:S02]  /*2e880*/  R2UR UR11, R5 ;  /* 0x00000000050b72ca */ /* 0x000fe400000e0000 */
[----:B--2---:R-:W-:Y:S02]  /*2e890*/  IADD3 R56, R61, 0xa00, R56 ;  /* 0x00000a003d387810 */ /* 0x004fe40007ffe038 */
[----:B------:R-:W-:-:S02]  /*2e8a0*/  R2UR UR5, R57 ;  /* 0x00000000390572ca */ /* 0x000fc400000e0000 */
[----:B------:R-:W-:-:S13]  /*2e8b0*/  R2UR UR4, R56 ;  /* 0x00000000380472ca */ /* 0x000fda00000e0000 */
[----:B------:R-:W-:Y:S03]  /*2e8c0*/  HGMMA.64x64x16.F32 R24, gdesc[UR4], R24, gsb0 ;  /* 0x00e00000041879f0 */ /* 0x000fe60008000818 */
[----:B------:R-:W-:Y:S02]  /*2e8d0*/  WARPGROUP.DEPBAR.LE gsb0, 0x0 ;  /* 0x00008000000079c5 */ /* 0x000fe40000010000 */
[----:B------:R0:W-:Y:S04]  /*2e8e0*/  ST.E desc[UR8][R12.64], R11 ;  /* 0x0000000b0c007985 */ /* 0x0001e8000c101908 */
[----:B------:R-:W2:Y:S01]  /*2e8f0*/  LD.E.64 R56, desc[UR10][R20.64] ;  /* 0x0000000a14387980 */ /* 0x000ea2000c101b00 */
[----:B------:R-:W-:Y:S01]  /*2e900*/  IMAD.IADD R58, R63, 0x1, R60 ;  /* 0x000000013f3a7824 */ /* 0x000fe200078e023c */
[----:B------:R-:W-:Y:S01]  /*2e910*/  WARPGROUP.ARRIVE ;  /* 0x00000000000079c5 */ /* 0x000fe20000000000 */
[----:B------:R-:W-:Y:S01]  /*2e920*/  IMAD.MOV.U32 R59, RZ, RZ, R15 ;  /* 0x000000ffff3b7224 */ /* 0x000fe200078e000f */
[----:B------:R-:W-:-:S02]  /*2e930*/  R2UR UR8, R4 ;  /* 0x00000000040872ca */ /* 0x000fc400000e0000 */
[----:B------:R-:W-:Y:S02]  /*2e940*/  R2UR UR6, R58 ;  /* 0x000000003a0672ca */ /* 0x000fe400000e0000 */
[----:B------:R-:W-:Y:S02]  /*2e950*/  R2UR UR7, R59 ;  /* 0x000000003b0772ca */ /* 0x000fe400000e0000 */
[C---:B------:R-:W-:Y:S02]  /*2e960*/  R2UR UR9, R5.reuse ;  /* 0x00000000050972ca */ /* 0x040fe400000e0000 */
        /* <DEDUP_REMOVED lines=172> */
[----:B------:R-:W-:-:S02]  /*2f430*/  R2UR UR8, R4 ;  /* 0x00000000040872ca */ /* 0x000fc400000e0000 */
[----:B------:R-:W-:Y:S02]  /*2f440*/  SEL R56, R56, 0x3e, P0 ;  /* 0x0000003e38387807 */ /* 0x000fe40000000000 */
[----:B------:R-:W-:Y:S02]  /*2f450*/  SEL R57, R57, 0xf80, P0 ;  /* 0x00000f8039397807 */ /* 0x000fe40000000000 */
[----:B------:R-:W-:-:S03]  /*2f460*/  R2UR UR9, R5 ;  /* 0x00000000050972ca */ /* 0x000fc600000e0000 */
[----:B------:R-:W-:-:S05]  /*2f470*/  IMAD.IADD R56, R56, 0x1, R57 ;  /* 0x0000000138387824 */ /* 0x000fca00078e0239 */
[----:B------:R-:W-:-:S05]  /*2f480*/  LOP3.LUT R57, R56, 0x1e06, RZ, 0xc0, !PT ;  /* 0x00001e0638397812 */ /* 0x000fca00078ec0ff */
[----:B------:R-:W-:-:S05]  /*2f490*/  IMAD.IADD R56, R14, 0x1, R57 ;  /* 0x000000010e387824 */ /* 0x000fca00078e0239 */
[----:B------:R-:W-:Y:S01]  /*2f4a0*/  R2UR UR6, R56 ;  /* 0x00000000380672ca */ /* 0x000fe200000e0000 */
[----:B--2---:R-:W-:Y:S02]  /*2f4b0*/  IMAD.IADD R14, R57, 0x1, R20 ;  /* 0x00000001390e7824 */ /* 0x004fe400078e0214 */
[----:B------:R-:W-:Y:S02]  /*2f4c0*/  IMAD.MOV.U32 R57, RZ, RZ, R15 ;  /* 0x000000ffff397224 */ /* 0x000fe400078e000f */
[----:B------:R-:W-:Y:S01]  /*2f4d0*/  IMAD.MOV.U32 R15, RZ, RZ, R21 ;  /* 0x000000ffff0f7224 */ /* 0x000fe200078e0015 */
[----:B------:R-:W-:Y:S02]  /*2f4e0*/  R2UR UR4, R14 ;  /* 0x000000000e0472ca */ /* 0x000fe400000e0000 */
[----:B------:R-:W-:Y:S02]  /*2f4f0*/  R2UR UR7, R57 ;  /* 0x00000000390772ca */ /* 0x000fe400000e0000 */
        /* <DEDUP_REMOVED lines=9> */
[----:B------:R-:W-:Y:S02]  /*2f590*/  R2UR UR4, R4 ;  /* 0x00000000040472ca */ /* 0x000fe400000e0000 */
[----:B------:R-:W-:Y:S01]  /*2f5a0*/  R2UR UR5, R5 ;  /* 0x00000000050572ca */ /* 0x000fe200000e0000 */
[----:B------:R-:W-:-:S12]  /*2f5b0*/  BSSY B2, `(.L_x_5391) ;  /* 0x0000006000027945 */ /* 0x000fd80003800000 */
[----:B---3--:R0:W5:Y:S01]  /*2f5c0*/  LD.E R14, desc[UR4][R14.64] ;  /* 0x000000040e0e7980 */ /* 0x008162000c101900 */
[----:B--2---:R-:W-:-:S04]  /*2f5d0*/  LOP3.LUT R56, R56, 0x1, RZ, 0xfc, !PT ;  /* 0x0000000138387812 */ /* 0x004fc800078efcff */
[----:B------:R-:W-:-:S13]  /*2f5e0*/  ISETP.NE.AND P0, PT, R56, 0x3, PT ;  /* 0x000000033800780c */ /* 0x000fda0003f05270 */
[----:B0-----:R-:W-:Y:S05]  /*2f5f0*/  @!P0 BRA `(.L_x_5392) ;  /* 0x0000000000048947 */ /* 0x001fea0003800000 */
[----:B------:R-:W-:Y:S01]  /*2f600*/  BPT.TRAP 0x1 ;  /* 0x000000040000795c */ /* 0x000fe20000300000 */
.L_x_5392:
[----:B------:R-:W-:Y:S05]  /*2f610*/  BSYNC B2 ;  /* 0x0000000000027941 */ /* 0x000fea0003800000 */
.L_x_5391:
[C---:B------:R-:W-:Y:S02]  /*2f620*/  R2UR UR6, R4.reuse ;  /* 0x00000000040672ca */ /* 0x040fe400000e0000 */
[C---:B------:R-:W-:Y:S02]  /*2f630*/  R2UR UR7, R5.reuse ;  /* 0x00000000050772ca */ /* 0x040fe400000e0000 */
[----:B------:R-:W-:Y:S02]  /*2f640*/  R2UR UR4, R4 ;  /* 0x00000000040472ca */ /* 0x000fe400000e0000 */
[----:B------:R-:W-:-:S09]  /*2f650*/  R2UR UR5, R5 ;  /* 0x00000000050572ca */ /* 0x000fd200000e0000 */
[----:B------:R-:W2:Y:S04]  /*2f660*/  LD.E.64 R12, desc[UR6][R20.64+0x20] ;  /* 0x00002006140c7980 */ /* 0x000ea8000c101b00 */
[----:B------:R-:W3:Y:S01]  /*2f670*/  LD.E R11, desc[UR4][R20.64+0xc] ;  /* 0x00000c04140b7980 */ /* 0x000ee2000c101900 */
[----:B--2---:R-:W-:-:S05]  /*2f680*/  MOV R13, R12 ;  /* 0x0000000c000d7202 */ /* 0x004fca0000000f00 */
[----:B-----5:R-:W-:-:S05]  /*2f690*/  IMAD R14, R14, 0x8, R13 ;  /* 0x000000080e0e7824 */ /* 0x020fca00078e020d */
[----:B---3--:R-:W-:-:S04]  /*2f6a0*/  PRMT R11, R11, 0x654, R14 ;  /* 0x000006540b0b7816 */ /* 0x008fc8000000000e */
[----:B------:R0:W-:Y:S01]  /*2f6b0*/  SYNCS.ARRIVE.TRANS64.RED.A1T0 RZ, [R11+URZ], RZ ;  /* 0x000000ff0bff79a7 */ /* 0x0001e2000810043f */
[----:B------:R-:W2:Y:S04]  /*2f6c0*/  LDL.64 R12, [R7+0x68] ;  /* 0x00006800070c7983 */ /* 0x000ea80000100a00 */
[----:B------:R-:W3:Y:S04]  /*2f6d0*/  LD.E R15, desc[UR4][R8.64+0x24] ;  /* 0x00002404080f7980 */ /* 0x000ee8000c101900 */
[----:B------:R-:W4:Y:S04]  /*2f6e0*/  LD.E R14, desc[UR4][R8.64] ;  /* 0x00000004080e7980 */ /* 0x000f28000c101900 */
[----:B--2---:R-:W0:Y:S01]  /*2f6f0*/  LD.E.64 R12, desc[UR4][R12.64] ;  /* 0x000000040c0c7980 */ /* 0x004e22000c101b00 */
[----:B---3--:R-:W-:-:S13]  /*2f700*/  ISETP.NE.AND P0, PT, R15, 0x1, PT ;  /* 0x000000010f00780c */ /* 0x008fda0003f05270 */
[C---:B------:R-:W-:Y:S02]  /*2f710*/  @P0 R2UR UR6, R4.reuse ;  /* 0x00000000040602ca */ /* 0x040fe400000e0000 */
[C---:B------:R-:W-:Y:S02]  /*2f720*/  @P0 R2UR UR7, R5.reuse ;  /* 0x00000000050702ca */ /* 0x040fe400000e0000 */
[C---:B------:R-:W-:Y:S02]  /*2f730*/  R2UR UR14, R4.reuse ;  /* 0x00000000040e72ca */ /* 0x040fe400000e0000 */
[----:B------:R-:W-:Y:S02]  /*2f740*/  R2UR UR15, R5 ;  /* 0x00000000050f72ca */ /* 0x000fe400000e0000 */
[----:B------:R-:W-:-:S07]  /*2f750*/  R2UR UR10, R4 ;  /* 0x00000000040a72ca */ /* 0x000fce00000e0000 */
[----:B------:R-:W2:Y:S01]  /*2f760*/  @P0 LD.E R57, desc[UR6][R8.64+0x2c] ;  /* 0x00002c0608390980 */ /* 0x000ea2000c101900 */
[C---:B------:R-:W-:Y:S02]  /*2f770*/  R2UR UR6, R4.reuse ;  /* 0x00000000040672ca */ /* 0x040fe400000e0000 */
[C---:B------:R-:W-:Y:S01]  /*2f780*/  R2UR UR7, R5.reuse ;  /* 0x00000000050772ca */ /* 0x040fe200000e0000 */
[----:B------:R-:W3:Y:S01]  /*2f790*/  LD.E R63, desc[UR14][R8.64+0x18] ;  /* 0x0000180e083f7980 */ /* 0x000ee2000c101900 */
[C---:B------:R-:W-:Y:S02]  /*2f7a0*/  R2UR UR11, R5.reuse ;  /* 0x00000000050b72ca */ /* 0x040fe400000e0000 */
[C---:B------:R-:W-:Y:S02]  /*2f7b0*/  R2UR UR8, R4.reuse ;  /* 0x00000000040872ca */ /* 0x040fe400000e0000 */
[----:B------:R-:W-:Y:S02]  /*2f7c0*/  R2UR UR9, R5 ;  /* 0x00000000050972ca */ /* 0x000fe400000e0000 */
[----:B------:R-:W-:-:S02]  /*2f7d0*/  R2UR UR12, R4 ;  /* 0x00000000040c72ca */ /* 0x000fc400000e0000 */
[----:B------:R-:W-:-:S03]  /*2f7e0*/  R2UR UR13, R5 ;  /* 0x00000000050d72ca */ /* 0x000fc600000e0000 */
[----:B------:R-:W2:Y:S04]  /*2f7f0*/  LD.E R59, desc[UR6][R8.64+0x4] ;  /* 0x00000406083b7980 */ /* 0x000ea8000c101900 */
[----:B------:R-:W2:Y:S04]  /*2f800*/  LD.E R61, desc[UR10][R8.64+0xc] ;  /* 0x00000c0a083d7980 */ /* 0x000ea8000c101900 */
[----:B------:R-:W2:Y:S04]  /*2f810*/  LD.E R60, desc[UR8][R8.64+0x10] ;  /* 0x00001008083c7980 */ /* 0x000ea8000c101900 */
[----:B------:R-:W2:Y:S04]  /*2f820*/  LD.E R62, desc[UR12][R8.64+0x14] ;  /* 0x0000140c083e7980 */ /* 0x000ea8000c101900 */
[----:B0-----:R0:W2:Y:S02]  /*2f830*/  LD.E R11, desc[UR4][R12.64] ;  /* 0x000000040c0b7980 */ /* 0x0010a4000c101900 */
[----:B0-----:R-:W-:-:S02]  /*2f840*/  IMAD.MOV.U32 R12, RZ, RZ, R19 ;  /* 0x000000ffff0c7224 */ /* 0x001fc400078e0013 */
[----:B------:R-:W-:-:S05]  /*2f850*/  IMAD.MOV.U32 R13, RZ, RZ, R18 ;  /* 0x000000ffff0d7224 */ /* 0x000fca00078e0012 */
[----:B------:R4:W2:Y:S01]  /*2f860*/  LD.E R21, desc[UR4][R12.64] ;  /* 0x000000040c157980 */ /* 0x0008a2000c101900 */
[----:B------:R-:W-:Y:S02]  /*2f870*/  @P0 R2UR UR4, R4 ;  /* 0x00000000040402ca */ /* 0x000fe400000e0000 */
[----:B------:R-:W-:-:S13]  /*2f880*/  @P0 R2UR UR5, R5 ;  /* 0x00000000050502ca */ /* 0x000fda00000e0000 */
[----:B------:R-:W2:Y:S01]  /*2f890*/  @P0 LD.E R56, desc[UR4][R8.64+0x28] ;  /* 0x0000280408380980 */ /* 0x000ea2000c101900 */
[----:B------:R-:W-:Y:S02]  /*2f8a0*/  R2UR UR4, R4 ;  /* 0x00000000040472ca */ /* 0x000fe400000e0000 */
[----:B------:R-:W-:-:S13]  /*2f8b0*/  R2UR UR5, R5 ;  /* 0x00000000050572ca */ /* 0x000fda00000e0000 */
[----:B------:R-:W2:Y:S01]  /*2f8c0*/  LD.E R58, desc[UR4][R8.64+0x8] ;  /* 0x00000804083a7980 */ /* 0x000ea2000c101900 */
[----:B----4-:R-:W-:-:S04]  /*2f8d0*/  SHF.R.S32.HI R13, RZ, 0x1f, R14 ;  /* 0x0000001fff0d7819 */ /* 0x010fc8000001140e */
[----:B------:R-:W-:-:S04]  /*2f8e0*/  LEA.HI R12, R13, R14, RZ, 0x7 ;  /* 0x0000000e0d0c7211 */ /* 0x000fc800078f38ff */
[----:B------:R-:W-:-:S05]  /*2f8f0*/  LOP3.LUT R15, R12, 0xffffff80, RZ, 0xc0, !PT ;  /* 0xffffff800c0f7812 */ /* 0x000fca00078ec0ff */
[----:B------:R-:W-:-:S05]  /*2f900*/  IMAD.IADD R15, R14, 0x1, -R15 ;  /* 0x000000010e0f7824 */ /* 0x000fca00078e0a0f */
[----:B------:R-:W-:-:S04]  /*2f910*/  SHF.R.S32.HI R12, RZ, 0x1f, R15 ;  /* 0x0000001fff0c7819 */ /* 0x000fc8000001140f */
[CC--:B------:R-:W-:Y:S02]  /*2f920*/  LEA.HI R20, R12.reuse, R15.reuse, RZ, 0x2 ;  /* 0x0000000f0c147211 */ /* 0x0c0fe400078f10ff */
[----:B------:R-:W-:-:S04]  /*2f930*/  LEA.HI R12, R12, R15, RZ, 0x5 ;  /* 0x0000000f0c0c7211 */ /* 0x000fc800078f28ff */
[----:B------:R-:W-:Y:S02]  /*2f940*/  SHF.R.S32.HI R12, RZ, 0x5, R12 ;  /* 0x00000005ff0c7819 */ /* 0x000fe4000001140c */
[----:B---3--:R-:W-:Y:S01]  /*2f950*/  ISETP.GE.AND P1, PT, R63, 0x1, PT ;  /* 0x000000013f00780c */ /* 0x008fe20003f26270 */
[----:B------:R-:W-:Y:S01]  /*2f960*/  BSSY B2, `(.L_x_5393) ;  /* 0x0000081000027945 */ /* 0x000fe20003800000 */
[-C--:B--2---:R-:W-:Y:S01]  /*2f970*/  FMUL.FTZ R25, R25, R11.reuse ;  /* 0x0000000b19197220 */ /* 0x084fe20000410000 */
[----:B------:R-:W-:-:S03]  /*2f980*/  FMUL.FTZ R24, R24, R11 ;  /* 0x0000000b18187220 */ /* 0x000fc60000410000 */
[----:B------:R0:W1:Y:S02]  /*2f990*/  MUFU.TANH R65, R25 ;  /* 0x0000001900417308 */ /* 0x0000640000002400 */
[----:B0-----:R-:W-:-:S06]  /*2f9a0*/  LEA.HI R25, R13, R14, RZ, 0x2 ;  /* 0x0000000e0d197211 */ /* 0x001fcc00078f10ff */
[----:B------:R0:W2:Y:S01]  /*2f9b0*/  MUFU.TANH R64, R24 ;  /* 0x0000001800407308 */ /* 0x0000a20000002400 */
[--C-:B------:R-:W-:Y:S02]  /*2f9c0*/  SHF.R.S32.HI R13, RZ, 0x2, R20.reuse ;  /* 0x00000002ff0d7819 */ /* 0x100fe40000011414 */
[----:B------:R-:W-:Y:S02]  /*2f9d0*/  LOP3.LUT R25, R25, 0xfffffffc, RZ, 0xc0, !PT ;  /* 0xfffffffc19197812 */ /* 0x000fe400078ec0ff */
[----:B0-----:R-:W-:-:S03]  /*2f9e0*/  SHF.R.S32.HI R24, RZ, 0x1f, R20 ;  /* 0x0000001fff187819 */ /* 0x001fc60000011414 */
[----:B------:R-:W-:Y:S01]  /*2f9f0*/  IMAD.IADD R25, R14, 0x1, -R25 ;  /* 0x000000010e197824 */ /* 0x000fe200078e0a19 */
[----:B------:R-:W-:-:S04]  /*2fa00*/  LEA.HI R24, R24, R13, RZ, 0x3 ;  /* 0x0000000d18187211 */ /* 0x000fc800078f18ff */
[----:B------:R-:W-:Y:S02]  /*2fa10*/  LEA.HI R14, R25, R25, RZ, 0x1 ;  /* 0x00000019190e7211 */ /* 0x000fe400078f08ff */
[----:B------:R-:W-:Y:S02]  /*2fa20*/  LOP3.LUT R24, R24, 0xfffffff8, RZ, 0xc0, !PT ;  /* 0xfffffff818187812 */ /* 0x000fe400078ec0ff */
[----:B------:R-:W-:-:S03]  /*2fa30*/  LOP3.LUT R14, R14, 0x1ffffffe, RZ, 0xc0, !PT ;  /* 0x1ffffffe0e0e7812 */ /* 0x000fc600078ec0ff */
[----:B------:R-:W-:Y:S02]  /*2fa40*/  IMAD.IADD R24, R13, 0x1, -R24 ;  /* 0x000000010d187824 */ /* 0x000fe400078e0a18 */
[----:B------:R-:W-:Y:S02]  /*2fa50*/  IMAD R13, R21, 0x4, R12 ;  /* 0x00000004150d7824 */ /* 0x000fe400078e020c */
[----:B------:R-:W-:Y:S02]  /*2fa60*/  IMAD.IADD R14, R25, 0x1, -R14 ;  /* 0x00000001190e7824 */ /* 0x000fe400078e0a0e */
[----:B------:R-:W-:-:S04]  /*2fa70*/  IMAD.U32 R13, R13, 0x10, R24 ;  /* 0x000000100d0d7824 */ /* 0x000fc800078e0018 */
[----:B------:R-:W-:-:S04]  /*2fa80*/  IMAD R13, R14, 0x8, R13 ;  /* 0x000000080e0d7824 */ /* 0x000fc800078e020d */
[----:B------:R-:W-:Y:S01]  /*2fa90*/  @P0 IMAD.HI.U32 R56, R13, R56, RZ ;  /* 0x000000380d380227 */ /* 0x000fe200078e00ff */
[----:B------:R-:W-:-:S04]  /*2faa0*/  LOP3.LUT R20, R20, 0x7ffffffc, RZ, 0xc0, !PT ;  /* 0x7ffffffc14147812 */ /* 0x000fc800078ec0ff */
[----:B------:R-:W-:Y:S01]  /*2fab0*/  @P0 SHF.R.U32.HI R13, RZ, R57, R56 ;  /* 0x00000039ff0d0219 */ /* 0x000fe20000011638 */
[----:B------:R-:W-:-:S04]  /*2fac0*/  IMAD.SHL.U32 R25, R0, 0x40, RZ ;  /* 0x0000004000197824 */ /* 0x000fc800078e00ff */
[----:B------:R-:W0:Y:S01]  /*2fad0*/  SHFL.IDX PT, R24, R13, RZ, 0x1c1f ;  /* 0x001c1fff0d187589 */ /* 0x000e2200000e0000 */
[----:B------:R-:W-:Y:S01]  /*2fae0*/  IMAD.IADD R20, R15, 0x1, -R20 ;  /* 0x000000010f147824 */ /* 0x000fe200078e0a14 */
[----:B------:R-:W-:Y:S01]  /*2faf0*/  IADD3 R15, -R25, 0x1, RZ ;  /* 0x00000001190f7810 */ /* 0x000fe20007ffe1ff */
        /* <DEDUP_REMOVED lines=31> */
[----:B------:R-:W3:Y:S01]  /*2fcf0*/  MUFU.TANH R27, R27 ;  /* 0x0000001b001b7308 */ /* 0x000ee20000002400 */
[----:B------:R-:W-:-:S03]  /*2fd00*/  LOP3.LUT R12, RZ, R61, RZ, 0x33, !PT ;  /* 0x0000003dff0c7212 */ /* 0x000fc600078e33ff */
[----:B------:R-:W-:-:S04]  /*2fd10*/  IADD3 R15, -R59, R15, R58 ;  /* 0x0000000f3b0f7210 */ /* 0x000fc80007ffe13a */
[----:B------:R4:W0:Y:S01]  /*2fd20*/  MUFU.TANH R66, R26 ;  /* 0x0000001a00427308 */ /* 0x0008220000002400 */
        /* <DEDUP_REMOVED lines=33> */
[----:B--23--:R-:W-:Y:S06]  /*2ff40*/  @!P1 BRA `(.L_x_5394) ;  /* 0x0000000000889947 */ /* 0x00cfec0003800000 */
[----:B------:R-:W-:Y:S01]  /*2ff50*/  IADD3 R24, -R59, R58, R24 ;  /* 0x0000003a3b187210 */ /* 0x000fe20007ffe118 */
[----:B------:R-:W-:Y:S03]  /*2ff60*/  BSSY B3, `(.L_x_5395) ;  /* 0x000001c000037945 */ /* 0x000fe60003800000 */
[----:B------:R-:W-:-:S13]  /*2ff70*/  ISETP.GT.AND P0, PT, R24, -0x1, PT ;  /* 0xffffffff1800780c */ /* 0x000fda0003f04270 */
[----:B------:R-:W-:Y:S05]  /*2ff80*/  @P0 BRA `(.L_x_5396) ;  /* 0x00000000003c0947 */ /* 0x000fea0003800000 */
[----:B------:R-:W-:Y:S01]  /*2ff90*/  ISETP.NE.AND P0, PT, R63, 0x1, PT ;  /* 0x000000013f00780c */ /* 0x000fe20003f05270 */
[----:B------:R-:W-:Y:S01]  /*2ffa0*/  BSSY B4, `(.L_x_5397) ;  /* 0x000000b000047945 */ /* 0x000fe20003800000 */
[----:B------:R-:W-:-:S11]  /*2ffb0*/  LOP3.LUT R24, RZ, R24, RZ, 0x33, !PT ;  /* 0x00000018ff187212 */ /* 0x000fd600078e33ff */
[----:B------:R-:W-:Y:S05]  /*2ffc0*/  @!P0 BRA `(.L_x_5398) ;  /* 0x0000000000208947 */ /* 0x000fea0003800000 */
[C---:B------:R-:W-:Y:S02]  /*2ffd0*/  R2UR UR4, R4.reuse ;  /* 0x00000000040472ca */ /* 0x040fe400000e0000 */
[C---:B------:R-:W-:Y:S02]  /*2ffe0*/  R2UR UR5, R5.reuse ;  /* 0x00000000050572ca */ /* 0x040fe400000e0000 */
[----:B------:R-:W-:Y:S02]  /*2fff0*/  R2UR UR6, R4 ;  /* 0x00000000040672ca */ /* 0x000fe400000e0000 */
[----:B------:R-:W-:-:S09]  /*30000*/  R2UR UR7, R5 ;  /* 0x00000000050772ca */ /* 0x000fd200000e0000 */
[----:B----4-:R-:W2:Y:S04]  /*30010*/  LD.E R11, desc[UR4][R8.64+0x1c] ;  /* 0x00001c04080b7980 */ /* 0x010ea8000c101900 */
[----:B------:R-:W3:Y:S01]  /*30020*/  LD.E R26, desc[UR6][R8.64+0x20] ;  /* 0x00002006081a7980 */ /* 0x000ee2000c101900 */
[----:B--2---:R-:W-:-:S05]  /*30030*/  IMAD.HI.U32 R11, R24, R11, RZ ;  /* 0x0000000b180b7227 */ /* 0x004fca00078e00ff */
[----:B---3--:R-:W-:-:S07]  /*30040*/  SHF.R.U32.HI R24, RZ, R26, R11 ;  /* 0x0000001aff187219 */ /* 0x008fce000001160b */
.L_x_5398:
[----:B------:R-:W-:Y:S05]  /*30050*/  BSYNC B4 ;  /* 0x0000000000047941 */ /* 0x000fea0003800000 */
.L_x_5397:
[----:B------:R-:W-:Y:S01]  /*30060*/  LOP3.LUT R24, RZ, R24, RZ, 0x33, !PT ;  /* 0x00000018ff187212 */ /* 0x000fe200078e33ff */
[----:B------:R-:W-:Y:S06]  /*30070*/  BRA `(.L_x_5399) ;  /* 0x0000000000287947 */ /* 0x000fec0003800000 */
.L_x_5396:
[----:B------:R-:W-:-:S13]  /*30080*/  ISETP.NE.AND P0, PT, R63, 0x1, PT ;  /* 0x000000013f00780c */ /* 0x000fda0003f05270 */
        /* <DEDUP_REMOVED lines=9> */
.L_x_5399:
[----:B------:R-:W-:Y:S05]  /*30120*/  BSYNC B3 ;  /* 0x0000000000037941 */ /* 0x000fea0003800000 */
.L_x_5395:
[----:B----4-:R-:W-:-:S04]  /*30130*/  IMAD R11, R63, R24, -R25 ;  /* 0x000000183f0b7224 */ /* 0x010fc800078e0a19 */
[----:B------:R-:W-:-:S05]  /*30140*/  IMAD R11, R20, -0x2, R11 ;  /* 0xfffffffe140b7824 */ /* 0x000fca00078e020b */
[----:B------:R-:W-:Y:S02]  /*30150*/  VIMNMX R14, R14, R11, !PT ;  /* 0x0000000b0e0e7248 */ /* 0x000fe40007fe0100 */
[----:B------:R-:W-:-:S07]  /*30160*/  VIADDMNMX R12, R11, R63, R12, PT ;  /* 0x0000003f0b0c7246 */ /* 0x000fce000380010c */
.L_x_5394:
[----:B------:R-:W-:Y:S05]  /*30170*/  BSYNC B2 ;  /* 0x0000000000027941 */ /* 0x000fea0003800000 */
.L_x_5393:
[C---:B------:R-:W-:Y:S01]  /*30180*/  ISETP.GE.AND P1, PT, R62.reuse, 0x9, PT ;  /* 0x000000093e00780c */ /* 0x040fe20003f26270 */
[----:B------:R-:W4:Y:S01]  /*30190*/  SHFL.IDX PT, R13, R13, 0x1, 0x1c1f ;  /* 0x003c1f000d0d7f89 */ /* 0x000f2200000e0000 */
        /* <DEDUP_REMOVED lines=10> */
[----:B-1----:R-:W-:Y:S02]  /*30240*/  FSEL R65, R65, -INF , !P3 ;  /* 0xff80000041417808 */ /* 0x002fe40005800000 */
[----:B------:R-:W-:-:S02]  /*30250*/  P2R R56, PR, RZ, 0x10 ;  /* 0x00000010ff387803 */ /* 0x000fc40000000000 */
[----:B------:R-:W-:Y:S01]  /*30260*/  ISETP.LT.OR P2, PT, R12, 0x11, P2 ;  /* 0x000000110c00780c */ /* 0x000fe20001741670 */
[----:B----4-:R-:W-:Y:S01]  /*30270*/  IMAD.IADD R11, R15, 0x1, R13 ;  /* 0x000000010f0b7824 */ /* 0x010fe200078e020d */
        /* <DEDUP_REMOVED lines=76> */
[----:B------:R-:W2:Y:S04]  /*30740*/  LD.E R13, desc[UR4][R8.64+0x1c] ;  /* 0x00001c04080d7980 */ /* 0x000ea8000c101900 */
[----:B------:R-:W3:Y:S01]  /*30750*/  LD.E R15, desc[UR6][R8.64+0x20] ;  /* 0x00002006080f7980 */ /* 0x000ee2000c101900 */
[----:B--2---:R-:W-:-:S05]  /*30760*/  IMAD.HI.U32 R58, R58, R13, RZ ;  /* 0x0000000d3a3a7227 */ /* 0x004fca00078e00ff */
[----:B---3--:R-:W-:-:S07]  /*30770*/  SHF.R.U32.HI R58, RZ, R15, R58 ;  /* 0x0000000fff3a7219 */ /* 0x008fce000001163a */
.L_x_5405:
[----:B------:R-:W-:Y:S05]  /*30780*/  BSYNC B4 ;  /* 0x0000000000047941 */ /* 0x000fea0003800000 */
.L_x_5404:
[----:B------:R-:W-:Y:S01]  /*30790*/  LOP3.LUT R58, RZ, R58, RZ, 0x33, !PT ;  /* 0x0000003aff3a7212 */ /* 0x000fe200078e33ff */
[----:B------:R-:W-:Y:S06]  /*307a0*/  BRA `(.L_x_5406) ;  /* 0x0000000000287947 */ /* 0x000fec0003800000 */
.L_x_5403:
[----:B------:R-:W-:-:S13]  /*307b0*/  ISETP.NE.AND P6, PT, R63, 0x1, PT ;  /* 0x000000013f00780c */ /* 0x000fda0003fc5270 */
        /* <DEDUP_REMOVED lines=9> */
.L_x_5406:
[----:B------:R-:W-:Y:S05]  /*30850*/  BSYNC B3 ;  /* 0x0000000000037941 */ /* 0x000fea0003800000 */
.L_x_5402:
[----:B------:R-:W-:-:S04]  /*30860*/  IMAD R9, R63, R58, -R25 ;  /* 0x0000003a3f097224 */ /* 0x000fc800078e0a19 */
[----:B------:R-:W-:-:S05]  /*30870*/  IMAD R20, R20, -0x2, R9 ;  /* 0xfffffffe14147824 */ /* 0x000fca00078e0209 */
[----:B------:R-:W-:Y:S02]  /*30880*/  VIADDMNMX R12, R20, R63, R12, PT ;  /* 0x0000003f140c7246 */ /* 0x000fe4000380010c */
[----:B------:R-:W-:-:S07]  /*30890*/  VIMNMX R11, R11, R20, !PT ;  /* 0x000000140b0b7248 */ /* 0x000fce0007fe0100 */
.L_x_5401:
[----:B------:R-:W-:Y:S05]  /*308a0*/  BSYNC B2 ;  /* 0x0000000000027941 */ /* 0x000fea0003800000 */
.L_x_5400:
[----:B------:R-:W2:Y:S01]  /*308b0*/  LDL.64 R8, [R7+0x70] ;  /* 0x0000700007087983 */ /* 0x000ea20000100a00 */
[----:B------:R-:W-:Y:S02]  /*308c0*/  R2UR UR4, R4 ;  /* 0x00000000040472ca */ /* 0x000fe400000e0000 */
[----:B------:R-:W-:Y:S02]  /*308d0*/  R2UR UR5, R5 ;  /* 0x00000000050572ca */ /* 0x000fe400000e0000 */
[C---:B------:R-:W-:Y:S02]  /*308e0*/  ISETP.GT.AND P0, PT, R11.reuse, 0x1, !P0 ;  /* 0x000000010b00780c */ /* 0x040fe40004704270 */
[----:B------:R-:W-:Y:S02]  /*308f0*/  ISETP.NE.AND P6, PT, R36, RZ, PT ;  /* 0x000000ff2400720c */ /* 0x000fe40003fc5270 */
[----:B------:R-:W-:Y:S02]  /*30900*/  ISETP.LT.OR P0, PT, R12, 0x2, P0 ;  /* 0x000000020c00780c */ /* 0x000fe40000701670 */
[----:B------:R-:W-:-:S02]  /*30910*/  ISETP.GT.AND P1, PT, R11, 0x8, !P1 ;  /* 0x000000080b00780c */ /* 0x000fc40004f24270 */
[----:B------:R-:W-:Y:S02]  /*30920*/  FSEL R59, R27, -INF , !P0 ;  /* 0xff8000001b3b7808 */ /* 0x000fe40004000000 */
[----:B------:R-:W-:Y:S02]  /*30930*/  ISETP.NE.AND P0, PT, R26, RZ, PT ;  /* 0x000000ff1a00720c */ /* 0x000fe40003f05270 */
[----:B------:R-:W-:Y:S02]  /*30940*/  ISETP.LT.OR P1, PT, R12, 0x9, P1 ;  /* 0x000000090c00780c */ /* 0x000fe40000f21670 */
[----:B------:R-:W-:Y:S02]  /*30950*/  ISETP.GT.AND P0, PT, R11, 0x9, !P0 ;  /* 0x000000090b00780c */ /* 0x000fe40004704270 */
[----:B------:R-:W-:Y:S02]  /*30960*/  FSEL R63, R30, -INF , !P1 ;  /* 0xff8000001e3f7808 */ /* 0x000fe40004800000 */
[----:B------:R-:W-:-:S02]  /*30970*/  ISETP.LT.OR P0, PT, R12, 0xa, P0 ;  /* 0x0000000a0c00780c */ /* 0x000fc40000701670 */
[----:B------:R-:W-:Y:S02]  /*30980*/  ISETP.NE.AND P1, PT, R68, RZ, PT ;  /* 0x000000ff4400720c */ /* 0x000fe40003f25270 */
        /* <DEDUP_REMOVED lines=13> */
[C---:B------:R-:W-:Y:S01]  /*30a60*/  ISETP.GT.AND P0, PT, R11.reuse, 0x19, !P6 ;  /* 0x000000190b00780c */ /* 0x040fe20007704270 */
[----:B--2---:R-:W2:Y:S03]  /*30a70*/  LD.E.64 R14, desc[UR4][R8.64] ;  /* 0x00000004080e7980 */ /* 0x004ea6000c101b00 */
[----:B------:R-:W-:Y:S02]  /*30a80*/  ISETP.LT.OR P0, PT, R12, 0x1a, P0 ;  /* 0x0000001a0c00780c */ /* 0x000fe40000701670 */
[----:B------:R-:W-:Y:S02]  /*30a90*/  ISETP.GT.AND P1, PT, R11, 0x28, !P1 ;  /* 0x000000280b00780c */ /* 0x000fe40004f24270 */
[----:B------:R-:W-:-:S02]  /*30aa0*/  FSEL R39, R39, -INF , !P0 ;  /* 0xff80000027277808 */ /* 0x000fc40004000000 */
[----:B------:R-:W-:Y:S02]  /*30ab0*/  ISETP.NE.AND P0, PT, R57, RZ, PT ;  /* 0x000000ff3900720c */ /* 0x000fe40003f05270 */
[C---:B------:R-:W-:Y:S02]  /*30ac0*/  ISETP.GT.AND P2, PT, R11.reuse, 0x29, !P2 ;  /* 0x000000290b00780c */ /* 0x040fe40005744270 */
[C---:B------:R-:W-:Y:S02]  /*30ad0*/  ISETP.GT.AND P0, PT, R11.reuse, 0x20, !P0 ;  /* 0x000000200b00780c */ /* 0x040fe40004704270 */
[C---:B------:R-:W-:Y:S02]  /*30ae0*/  ISETP.GT.AND P3, PT, R11.reuse, 0x30, !P3 ;  /* 0x000000300b00780c */ /* 0x040fe40005f64270 */
[----:B------:R-:W-:Y:S02]  /*30af0*/  ISETP.LT.OR P0, PT, R12, 0x21, P0 ;  /* 0x000000210c00780c */ /* 0x000fe40000701670 */
[----:B------:R-:W-:-:S02]  /*30b00*/  ISETP.GT.AND P4, PT, R11, 0x31, !P4 ;  /* 0x000000310b00780c */ /* 0x000fc40006784270 */
[----:B------:R-:W-:Y:S02]  /*30b10*/  FSEL R87, R42, -INF , !P0 ;  /* 0xff8000002a577808 */ /* 0x000fe40004000000 */
[----:B------:R-:W-:Y:S02]  /*30b20*/  ISETP.NE.AND P0, PT, R24, RZ, PT ;  /* 0x000000ff1800720c */ /* 0x000fe40003f05270 */
[----:B------:R-:W-:Y:S01]  /*30b30*/  ISETP.LT.OR P1, PT, R12, 0x29, P1 ;  /* 0x000000290c00780c */ /* 0x000fe20000f21670 */
[----:B------:R-:W3:Y:S01]  /*30b40*/  LD.E R24, desc[UR4][R8.64+0x10] ;  /* 0x0000100408187980 */ /* 0x000ee2000c101900 */
[----:B------:R-:W-:Y:S02]  /*30b50*/  ISETP.GT.AND P0, PT, R11, RZ, !P0 ;  /* 0x000000ff0b00720c */ /* 0x000fe40004704270 */
[----:B------:R-:W-:Y:S02]  /*30b60*/  ISETP.NE.AND P6, PT, R44, RZ, PT ;  /* 0x000000ff2c00720c */ /* 0x000fe40003fc5270 */
[----:B------:R-:W-:-:S04]  /*30b70*/  ISETP.LT.OR P0, PT, R12, 0x1, P0 ;  /* 0x000000010c00780c */ /* 0x000fc80000701670 */
[----:B------:R-:W-:Y:S02]  /*30b80*/  FSEL R31, R66, -INF , !P0 ;  /* 0xff800000421f7808 */ /* 0x000fe40004000000 */
[----:B------:R-:W-:-:S04]  /*30b90*/  ISETP.NE.AND P0, PT, R40, RZ, PT ;  /* 0x000000ff2800720c */ /* 0x000fc80003f05270 */
[----:B------:R-:W-:-:S04]  /*30ba0*/  ISETP.GT.AND P0, PT, R11, 0x21, !P0 ;  /* 0x000000210b00780c */ /* 0x000fc80004704270 */
[----:B------:R-:W-:-:S04]  /*30bb0*/  ISETP.LT.OR P0, PT, R12, 0x22, P0 ;  /* 0x000000220c00780c */ /* 0x000fc80000701670 */
[----:B------:R-:W-:Y:S02]  /*30bc0*/  FSEL R89, R43, -INF , !P0 ;  /* 0xff8000002b597808 */ /* 0x000fe40004000000 */
[----:B------:R-:W-:Y:S02]  /*30bd0*/  ISETP.LT.OR P2, PT, R12, 0x2a, P2 ;  /* 0x0000002a0c00780c */ /* 0x000fe40001741670 */
[----:B------:R-:W-:Y:S02]  /*30be0*/  FSEL R91, R46, -INF , !P1 ;  /* 0xff8000002e5b7808 */ /* 0x000fe40004800000 */
[----:B------:R-:W-:Y:S02]  /*30bf0*/  ISETP.LT.OR P3, PT, R12, 0x31, P3 ;  /* 0x000000310c00780c */ /* 0x000fe40001f61670 */
[----:B------:R-:W-:Y:S02]  /*30c00*/  FSEL R93, R47, -INF , !P2 ;  /* 0xff8000002f5d7808 */ /* 0x000fe40005000000 */
[----:B------:R-:W-:-:S02]  /*30c10*/  ISETP.GT.AND P5, PT, R11, 0x38, !P5 ;  /* 0x000000380b00780c */ /* 0x000fc40006fa4270 */
[----:B------:R-:W-:Y:S02]  /*30c20*/  ISETP.LT.OR P4, PT, R12, 0x32, P4 ;  /* 0x000000320c00780c */ /* 0x000fe40002781670 */
[----:B------:R-:W-:Y:S02]  /*30c30*/  FSEL R95, R50, -INF , !P3 ;  /* 0xff800000325f7808 */ /* 0x000fe40005800000 */
[----:B------:R-:W-:Y:S02]  /*30c40*/  ISETP.GT.AND P6, PT, R11, 0x39, !P6 ;  /* 0x000000390b00780c */ /* 0x000fe400077c4270 */
[C---:B------:R-:W-:Y:S02]  /*30c50*/  ISETP.LT.OR P5, PT, R12.reuse, 0x39, P5 ;  /* 0x000000390c00780c */ /* 0x040fe40002fa1670 */
[----:B------:R-:W-:Y:S02]  /*30c60*/  FSEL R97, R51, -INF , !P4 ;  /* 0xff80000033617808 */ /* 0x000fe40006000000 */
[----:B------:R-:W-:-:S02]  /*30c70*/  ISETP.LT.OR P6, PT, R12, 0x3a, P6 ;  /* 0x0000003a0c00780c */ /* 0x000fc400037c1670 */
[----:B------:R-:W-:Y:S02]  /*30c80*/  FSEL R99, R54, -INF , !P5 ;  /* 0xff80000036637808 */ /* 0x000fe40006800000 */
[----:B------:R-:W-:Y:S02]  /*30c90*/  R2UR UR6, R4 ;  /* 0x00000000040672ca */ /* 0x000fe400000e0000 */
[----:B------:R-:W-:Y:S02]  /*30ca0*/  R2UR UR7, R5 ;  /* 0x00000000050772ca */ /* 0x000fe400000e0000 */
[----:B------:R-:W-:-:S11]  /*30cb0*/  FSEL R101, R21, -INF , !P6 ;  /* 0xff80000015657808 */ /* 0x000fd60007000000 */
[----:B------:R-:W4:Y:S01]  /*30cc0*/  LD.E R27, desc[UR6][R8.64+0x14] ;  /* 0x00001406081b7980 */ /* 0x000f22000c101900 */
[----:B--2---:R-:W-:Y:S02]  /*30cd0*/  FMNMX.FTZ R13, R29, R14, !PT ;  /* 0x0000000e1d0d7209 */ /* 0x004fe40007810000 */
        /* <DEDUP_REMOVED lines=30> */
[----:B------:R-:W-:-:S03]  /*30ec0*/  FMNMX.FTZ R13, R101, R20, !PT ;  /* 0x00000014650d7209 */ /* 0x000fc60007810000 */
[----:B------:R-:W0:Y:S04]  /*30ed0*/  SHFL.BFLY PT, R11, R12, 0x2, 0x1f ;  /* 0x0c401f000c0b7f89 */ /* 0x000e2800000e0000 */
[----:B------:R-:W-:Y:S04]  /*30ee0*/  ST.E.64 desc[UR4][R8.64], R12 ;  /* 0x0000000c08007985 */ /* 0x000fe8000c101b04 */
[----:B------:R-:W2:Y:S01]  /*30ef0*/  LD.E R28, desc[UR6][R8.64+0x4] ;  /* 0x00000406081c7980 */ /* 0x000ea2000c101900 */
[----:B0-----:R-:W-:-:S05]  /*30f00*/  FMNMX.FTZ R11, R12, R11, !PT ;  /* 0x0000000b0c0b7209 */ /* 0x001fca0007810000 */
[----:B------:R-:W0:Y:S02]  /*30f10*/  SHFL.BFLY PT, R20, R11, 0x1, 0x1f ;  /* 0x0c201f000b147f89 */ /* 0x000e2400000e0000 */
[----:B0-----:R-:W-:Y:S02]  /*30f20*/  FMNMX.FTZ R21, R11, R20, !PT ;  /* 0x000000140b157209 */ /* 0x001fe40007810000 */
[----:B------:R-:W5:Y:S04]  /*30f30*/  LD.E R20, desc[UR4][R8.64+0x20] ;  /* 0x0000200408147980 */ /* 0x000f68000c101900 */
[----:B------:R-:W-:Y:S04]  /*30f40*/  ST.E desc[UR4][R8.64], R21 ;  /* 0x0000001508007985 */ /* 0x000fe8000c101904 */
[----:B------:R-:W3:Y:S01]  /*30f50*/  LD.E R25, desc[UR6][R8.64] ;  /* 0x0000000608197980 */ /* 0x000ee2000c101900 */
[----:B------:R-:W-:-:S02]  /*30f60*/  R2UR UR8, R4 ;  /* 0x00000000040872ca */ /* 0x000fc400000e0000 */
[----:B------:R-:W-:Y:S01]  /*30f70*/  R2UR UR9, R5 ;  /* 0x00000000050972ca */ /* 0x000fe200000e0000 */
[----:B--2---:R-:W0:Y:S02]  /*30f80*/  SHFL.BFLY PT, R11, R28, 0x2, 0x1f ;  /* 0x0c401f001c0b7f89 */ /* 0x004e2400000e0000 */
[----:B0-----:R-:W-:-:S05]  /*30f90*/  FMNMX.FTZ R12, R11, R28, !PT ;  /* 0x0000001c0b0c7209 */ /* 0x001fca0007810000 */
[----:B------:R-:W0:Y:S02]  /*30fa0*/  SHFL.BFLY PT, R11, R12, 0x1, 0x1f ;  /* 0x0c201f000c0b7f89 */ /* 0x000e2400000e0000 */
[----:B0-----:R-:W-:Y:S02]  /*30fb0*/  FMNMX.FTZ R13, R12, R11, !PT ;  /* 0x0000000b0c0d7209 */ /* 0x001fe40007810000 */
[----:B---3--:R-:W-:Y:S02]  /*30fc0*/  FSETP.NEU.FTZ.AND P0, PT, R25, -INF , PT ;  /* 0xff8000001900780b */ /* 0x008fe40003f1d000 */
[----:B------:R-:W-:Y:S02]  /*30fd0*/  FSETP.NEU.FTZ.AND P1, PT, R13, -INF , PT ;  /* 0xff8000000d00780b */ /* 0x000fe40003f3d000 */
[----:B------:R-:W-:Y:S02]  /*30fe0*/  FSEL R11, R25, RZ, P0 ;  /* 0x000000ff190b7208 */ /* 0x000fe40000000000 */
[----:B------:R-:W-:-:S03]  /*30ff0*/  FSEL R26, R13, RZ, P1 ;  /* 0x000000ff0d1a7208 */ /* 0x000fc60000800000 */
[----:B------:R-:W-:Y:S02]  /*31000*/  FADD.FTZ R11, R14, -R11 ;  /* 0x8000000b0e0b7221 */ /* 0x000fe40000010000 */
[----:B------:R-:W-:Y:S02]  /*31010*/  FADD.FTZ R15, R15, -R26 ;  /* 0x8000001a0f0f7221 */ /* 0x000fe40000010000 */
[----:B-----5:R-:W-:Y:S02]  /*31020*/  FMUL.FTZ R11, R11, R20 ;  /* 0x000000140b0b7220 */ /* 0x020fe40000410000 */
[----:B------:R-:W-:-:S04]  /*31030*/  FMUL.FTZ R20, R20, R15 ;  /* 0x0000000f14147220 */ /* 0x000fc80000410000 */
[----:B------:R-:W0:Y:S08]  /*31040*/  MUFU.EX2 R11, R11 ;  /* 0x0000000b000b7308 */ /* 0x000e300000000800 */
[----:B------:R-:W4:Y:S01]  /*31050*/  MUFU.EX2 R12, R20 ;  /* 0x00000014000c7308 */ /* 0x000f220000000800 */
[----:B------:R1:W-:Y:S01]  /*31060*/  ST.E desc[UR4][R8.64+0x4], R13 ;  /* 0x0000040d08007985 */ /* 0x0003e2000c101904 */
[----:B0-----:R-:W-:Y:S01]  /*31070*/  FMUL.FTZ R25, R11, R24 ;  /* 0x000000180b197220 */ /* 0x001fe20000410000 */
[----:B----4-:R-:W-:-:S04]  /*31080*/  FMUL.FTZ R27, R12, R27 ;  /* 0x0000001b0c1b7220 */ /* 0x010fc80000410000 */
[----:B------:R1:W-:Y:S04]  /*31090*/  ST.E desc[UR6][R8.64+0x10], R25 ;  /* 0x0000101908007985 */ /* 0x0003e8000c101906 */
[----:B------:R1:W-:Y:S04]  /*310a0*/  ST.E desc[UR8][R8.64+0x14], R27 ;  /* 0x0000141b08007985 */ /* 0x0003e8000c101908 */
[----:B------:R-:W2:Y:S04]  /*310b0*/  LDL.64 R14, [R7+0x78] ;  /* 0x00007800070e7983 */ /* 0x000ea80000100a00 */
[----:B--2---:R-:W2:Y:S04]  /*310c0*/  LD.E.64 R20, desc[UR4][R14.64] ;  /* 0x000000040e147980 */ /* 0x004ea8000c101b00 */
[----:B--2---:R-:W2:Y:S01]  /*310d0*/  LD.E R24, desc[UR4][R20.64+0x4] ;  /* 0x0000040414187980 */ /* 0x004ea2000c101900 */
[----:B------:R-:W-:Y:S01]  /*310e0*/  BSSY B2, `(.L_x_5407) ;  /* 0x0000010000027945 */ /* 0x000fe20003800000 */
[----:B--2---:R-:W-:-:S13]  /*310f0*/  ISETP.NE.AND P0, PT, R24, RZ, PT ;  /* 0x000000ff1800720c */ /* 0x004fda0003f05270 */
[----:B-1----:R-:W-:Y:S05]  /*31100*/  @P0 BRA `(.L_x_5408) ;  /* 0x0000000000340947 */ /* 0x002fea0003800000 */
[----:B------:R-:W-:Y:S02]  /*31110*/  R2UR UR4, R4 ;  /* 0x00000000040472ca */ /* 0x000fe400000e0000 */
[----:B------:R-:W-:-:S13]  /*31120*/  R2UR UR5, R5 ;  /* 0x00000000050572ca */ /* 0x000fda00000e0000 */
[----:B------:R-:W2:Y:S01]  /*31130*/  LD.E.64 R8, desc[UR4][R14.64+0x8] ;  /* 0x000008040e087980 */ /* 0x000ea2000c101b00 */
[----:B------:R-:W-:Y:S02]  /*31140*/  R2UR UR6, R4 ;  /* 0x00000000040672ca */ /* 0x000fe400000e0000 */
[----:B------:R-:W-:Y:S01]  /*31150*/  R2UR UR7, R5 ;  /* 0x00000000050772ca */ /* 0x000fe200000e0000 */
[----:B------:R-:W3:-:S12]  /*31160*/  LD.E R21, desc[UR4][R20.64] ;  /* 0x0000000414157980 */ /* 0x000ed8000c101900 */
[----:B--2---:R-:W2:Y:S01]  /*31170*/  LD.E.64 R8, desc[UR6][R8.64] ;  /* 0x0000000608087980 */ /* 0x004ea2000c101b00 */
[----:B---3--:R-:W-:-:S04]  /*31180*/  IMAD R25, R10, 0x40, R21 ;  /* 0x000000400a197824 */ /* 0x008fc800078e0215 */
[----:B--2---:R-:W-:-:S05]  /*31190*/  IMAD.WIDE R24, R25, 0x4, R8 ;  /* 0x0000000419187825 */ /* 0x004fca00078e0208 */
[----:B------:R0:W-:Y:S04]  /*311a0*/  ST.E desc[UR4][R24.64], R11 ;  /* 0x0000000b18007985 */ /* 0x0001e8000c101904 */
[----:B------:R-:W2:Y:S04]  /*311b0*/  LD.E.64 R20, desc[UR6][R14.64] ;  /* 0x000000060e147980 */ /* 0x000ea8000c101b00 */
[----:B--2---:R-:W2:Y:S02]  /*311c0*/  LD.E R13, desc[UR4][R20.64+0x4] ;  /* 0x00000404140d7980 */ /* 0x004ea4000c101900 */
[----:B0-2---:R-:W-:-:S13]  /*311d0*/  ISETP.NE.AND P0, PT, R13, RZ, PT ;  /* 0x000000ff0d00720c */ /* 0x005fda0003f05270 */
.L_x_5408:
[----:B------:R-:W-:Y:S05]  /*311e0*/  BSYNC B2 ;  /* 0x0000000000027941 */ /* 0x000fea0003800000 */
.L_x_5407:
[----:B------:R-:W-:Y:S04]  /*311f0*/  BSSY B2, `(.L_x_5409) ;  /* 0x000000d000027945 */ /* 0x000fe80003800000 */
[----:B------:R-:W-:Y:S05]  /*31200*/  @P0 BRA `(.L_x_5410) ;  /* 0x00000000002c0947 */ /* 0x000fea0003800000 */
        /* <DEDUP_REMOVED lines=8> */
[----:B------:R-:W-:-:S04]  /*31290*/  VIADD R13, R10, 0x8 ;  /* 0x000000080a0d7836 */ /* 0x000fc80000000000 */
[----:B--2---:R-:W-:-:S05]  /*312a0*/  IMAD.WIDE R8, R13, 0x4, R8 ;  /* 0x000000040d087825 */ /* 0x004fca00078e0208 */
[----:B------:R0:W-:Y:S02]  /*312b0*/  ST.E desc[UR4][R8.64], R12 ;  /* 0x0000000c08007985 */ /* 0x0001e4000c101904 */
.L_x_5410:
[----:B------:R-:W-:Y:S05]  /*312c0*/  BSYNC B2 ;  /* 0x0000000000027941 */ /* 0x000fea0003800000 */
.L_x_5409:
[----:B0-----:R-:W2:Y:S01]  /*312d0*/  LDL.64 R8, [R7+0x70] ;  /* 0x0000700007087983 */ /* 0x001ea20000100a00 */
[C---:B------:R-:W-:Y:S02]  /*312e0*/  R2UR UR4, R4.reuse ;  /* 0x00000000040472ca */ /* 0x040fe400000e0000 */
[C---:B------:R-:W-:Y:S02]  /*312f0*/  R2UR UR5, R5.reuse ;  /* 0x00000000050572ca */ /* 0x040fe400000e0000 */
[C---:B------:R-:W-:Y:S02]  /*31300*/  R2UR UR6, R4.reuse ;  /* 0x00000000040672ca */ /* 0x040fe400000e0000 */
[C---:B------:R-:W-:Y:S02]  /*31310*/  R2UR UR7, R5.reuse ;  /* 0x00000000050772ca */ /* 0x040fe400000e0000 */
[----:B------:R-:W-:Y:S02]  /*31320*/  R2UR UR8, R4 ;  /* 0x00000000040872ca */ /* 0x000fe400000e0000 */
[----:B------:R-:W-:-:S05]  /*31330*/  R2UR UR9, R5 ;  /* 0x00000000050972ca */ /* 0x000fca00000e0000 */
[----:B--2---:R-:W2:Y:S04]  /*31340*/  LD.E R10, desc[UR4][R8.64] ;  /* 0x00000004080a7980 */ /* 0x004ea8000c101900 */
[----:B------:R-:W3:Y:S04]  /*31350*/  LD.E R13, desc[UR6][R8.64+0x20] ;  /* 0x00002006080d7980 */ /* 0x000ee8000c101900 */
[----:B------:R-:W4:Y:S04]  /*31360*/  LD.E R20, desc[UR8][R8.64+0x4] ;  /* 0x0000040808147980 */ /* 0x000f28000c101900 */
[----:B------:R-:W4:Y:S04]  /*31370*/  LD.E R57, desc[UR4][R8.64+0x10] ;  /* 0x0000100408397980 */ /* 0x000f28000c101900 */
[----:B------:R-:W4:Y:S01]  /*31380*/  LD.E R56, desc[UR6][R8.64+0x14] ;  /* 0x0000140608387980 */ /* 0x000f22000c101900 */
[C---:B--2---:R-:W-:Y:S01]  /*31390*/  FSETP.NEU.FTZ.AND P0, PT, R10.reuse, -INF , PT ;  /* 0xff8000000a00780b */ /* 0x044fe20003f1d000 */
[----:B---3--:R-:W-:Y:S01]  /*313a0*/  FMUL.FTZ R14, R10, R13 ;  /* 0x0000000d0a0e7220 */ /* 0x008fe20000410000 */
[----:B----4-:R-:W-:Y:S01]  /*313b0*/  FSETP.NEU.FTZ.AND P1, PT, R20, -INF , PT ;  /* 0xff8000001400780b */ /* 0x010fe20003f3d000 */
[----:B------:R-:W-:-:S03]  /*313c0*/  FMUL.FTZ R20, R13, R20 ;  /* 0x000000140d147220 */ /* 0x000fc60000410000 */
[----:B------:R-:W-:Y:S02]  /*313d0*/  FSEL R14, R14, RZ, P0 ;  /* 0x000000ff0e0e7208 */ /* 0x000fe40000000000 */
[----:B------:R-:W-:-:S03]  /*313e0*/  FSEL R40, R20, RZ, P1 ;  /* 0x000000ff14287208 */ /* 0x000fc60000800000 */
[-CC-:B------:R-:W-:Y:S01]  /*313f0*/  FFMA.FTZ R10, R29, R13.reuse, -R14.reuse ;  /* 0x0000000d1d0a7223 */ /* 0x180fe2000001080e */
[-CC-:B------:R-:W-:Y:S01]  /*31400*/  FFMA.FTZ R32, R41, R13.reuse, -R14.reuse ;  /* 0x0000000d29207223 */ /* 0x180fe2000001080e */
[-CC-:B------:R-:W-:Y:S01]  /*31410*/  FFMA.FTZ R28, R37, R13.reuse, -R14.reuse ;  /* 0x0000000d251c7223 */ /* 0x180fe2000001080e */
[-C--:B------:R-:W-:Y:S01]  /*31420*/  FFMA.FTZ R15, R65, R13.reuse, -R14 ;  /* 0x0000000d410f7223 */ /* 0x080fe2000001080e */
[-CC-:B------:R-:W-:Y:S01]  /*31430*/  FFMA.FTZ R41, R31, R13.reuse, -R40.reuse ;  /* 0x0000000d1f297223 */ /* 0x180fe20000010828 */
        /* <DEDUP_REMOVED lines=13> */
[-C--:B------:R-:W-:Y:S01]  /*31510*/  FFMA.FTZ R14, R53, R13.reuse, -R14 ;  /* 0x0000000d350e7223 */ /* 0x080fe2000001080e */
        /* <DEDUP_REMOVED lines=15> */
[----:B------:R-:W-:Y:S08]  /*31610*/  MUFU.EX2 R42, R42 ;  /* 0x0000002a002a7308 */ /* 0x000ff00000000800 */
[----:B------:R0:W1:Y:S08]  /*31620*/  MUFU.EX2 R13, R15 ;  /* 0x0000000f000d7308 */ /* 0x0000700000000800 */
[----:B------:R2:W-:Y:S01]  /*31630*/  MUFU.EX2 R158, R20 ;  /* 0x00000014009e7308 */ /* 0x0005e20000000800 */
[----:B0-----:R-:W-:-:S07]  /*31640*/  FADD.FTZ R15, R41, R56 ;  /* 0x00000038290f7221 */ /* 0x001fce0000010000 */
[----:B------:R-:W0:Y:S01]  /*31650*/  MUFU.EX2 R43, R43 ;  /* 0x0000002b002b7308 */ /* 0x000e220000000800 */
[----:B--2---:R-:W-:-:S07]  /*31660*/  FADD.FTZ R20, R10, R57 ;  /* 0x000000390a147221 */ /* 0x004fce0000010000 */
[----:B------:R1:W2:Y:S08]  /*31670*/  MUFU.EX2 R27, R21 ;  /* 0x00000015001b7308 */ /* 0x0002b00000000800 */
[----:B------:R-:W3:Y:S01]  /*31680*/  MUFU.EX2 R44, R44 ;  /* 0x0000002c002c7308 */ /* 0x000ee20000000800 */
[----:B-1----:R-:W-:Y:S01]  /*31690*/  FADD.FTZ R21, R13, R20 ;  /* 0x000000140d157221 */ /* 0x002fe20000010000 */
[----:B------:R-:W-:-:S04]  /*316a0*/  FADD.FTZ R20, R42, R15 ;  /* 0x0000000f2a147221 */ /* 0x000fc80000010000 */
[----:B0-----:R-:W-:Y:S02]  /*316b0*/  FADD.FTZ R15, R43, R20 ;  /* 0x000000142b0f7221 */ /* 0x001fe40000010000 */
[----:B------:R-:W0:Y:S08]  /*316c0*/  MUFU.EX2 R160, R24 ;  /* 0x0000001800a07308 */ /* 0x000e300000000800 */
[----:B------:R-:W1:Y:S08]  /*316d0*/  MUFU.EX2 R45, R45 ;  /* 0x0000002d002d7308 */ /* 0x000e700000000800 */
[----:B------:R-:W4:Y:S08]  /*316e0*/  MUFU.EX2 R29, R25 ;  /* 0x00000019001d7308 */ /* 0x000f300000000800 */
[----:B------:R-:W4:Y:S08]  /*316f0*/  MUFU.EX2 R46, R46 ;  /* 0x0000002e002e7308 */ /* 0x000f300000000800 */
[----:B------:R2:W-:Y:S08]  /*31700*/  MUFU.EX2 R39, R14 ;  /* 0x0000000e00277308 */ /* 0x0005f00000000800 */
[----:B------:R-:W4:Y:S01]  /*31710*/  MUFU.EX2 R26, R26 ;  /* 0x0000001a001a7308 */ /* 0x000f220000000800 */
[----:B--2---:R-:W-:-:S04]  /*31720*/  FADD.FTZ R14, R158, R21 ;  /* 0x000000159e0e7221 */ /* 0x004fc80000010000 */
[----:B------:R-:W-:Y:S01]  /*31730*/  FADD.FTZ R21, R27, R14 ;  /* 0x0000000e1b157221 */ /* 0x000fe20000010000 */
[----:B---3--:R-:W-:Y:S02]  /*31740*/  FADD.FTZ R14, R44, R15 ;  /* 0x0000000f2c0e7221 */ /* 0x008fe40000010000 */
[----:B------:R-:W2:Y:S01]  /*31750*/  MUFU.EX2 R47, R47 ;  /* 0x0000002f002f7308 */ /* 0x000ea20000000800 */
[----:B0-----:R-:W-:Y:S01]  /*31760*/  FADD.FTZ R20, R160, R21 ;  /* 0x00000015a0147221 */ /* 0x001fe20000010000 */
[----:B-1----:R-:W-:-:S03]  /*31770*/  FADD.FTZ R15, R45, R14 ;  /* 0x0000000e2d0f7221 */ /* 0x002fc60000010000 */
[----:B----4-:R-:W-:Y:S01]  /*31780*/  FADD.FTZ R21, R29, R20 ;  /* 0x000000141d157221 */ /* 0x010fe20000010000 */
[----:B------:R-:W-:Y:S02]  /*31790*/  FADD.FTZ R14, R46, R15 ;  /* 0x0000000f2e0e7221 */ /* 0x000fe40000010000 */
[----:B------:R-:W0:Y:S01]  /*317a0*/  MUFU.EX2 R31, R28 ;  /* 0x0000001c001f7308 */ /* 0x000e220000000800 */
[----:B------:R-:W-:-:S07]  /*317b0*/  FADD.FTZ R20, R26, R21 ;  /* 0x000000151a147221 */ /* 0x000fce0000010000 */
        /* <DEDUP_REMOVED lines=31> */
[----:B--2---:R-:W-:-:S04]  /*319b0*/  FADD.FTZ R20, R38, R21 ;  /* 0x0000001526147221 */ /* 0x004fc80000010000 */
[----:B------:R-:W-:Y:S01]  /*319c0*/  FADD.FTZ R57, R39, R20 ;  /* 0x0000001427397221 */ /* 0x000fe20000010000 */
[----:B0-----:R-:W-:-:S04]  /*319d0*/  FADD.FTZ R15, R55, R14 ;  /* 0x0000000e370f7221 */ /* 0x001fc80000010000 */
[----:B------:R-:W-:Y:S01]  /*319e0*/  ST.E desc[UR4][R8.64+0x10], R57 ;  /* 0x0000103908007985 */ /* 0x000fe2000c101904 */
[----:B-1----:R-:W-:-:S05]  /*319f0*/  FADD.FTZ R59, R40, R15 ;  /* 0x0000000f283b7221 */ /* 0x002fca0000010000 */
[----:B------:R0:W-:Y:S04]  /*31a00*/  ST.E desc[UR6][R8.64+0x14], R59 ;  /* 0x0000143b08007985 */ /* 0x0001e8000c101906 */
[----:B------:R-:W2:Y:S01]  /*31a10*/  LDL.64 R20, [R7+0x80] ;  /* 0x0000800007147983 */ /* 0x000ea20000100a00 */
[----:B------:R-:W-:Y:S06]  /*31a20*/  BAR.SYNC.DEFER_BLOCKING 0xf, 0x100 ;  /* 0x03c4000000007b1d */ /* 0x000fec0000010000 */
[----:B------:R-:W3:Y:S04]  /*31a30*/  LDL.64 R14, [R7+0x88] ;  /* 0x00008800070e7983 */ /* 0x000ee80000100a00 */
[----:B--2---:R-:W2:Y:S04]  /*31a40*/  LD.E.64 R20, desc[UR4][R20.64+0x10] ;  /* 0x0000100414147980 */ /* 0x004ea8000c101b00 */
[----:B--2---:R-:W2:Y:S04]  /*31a50*/  LD.E.64 R24, desc[UR6][R20.64+0x8] ;  /* 0x0000080614187980 */ /* 0x004ea8000c101b00 */
[----:B------:R-:W4:Y:S01]  /*31a60*/  LD.E.64 R60, desc[UR4][R20.64] ;  /* 0x00000004143c7980 */ /* 0x000f22000c101b00 */
        /* <DEDUP_REMOVED lines=16> */
[----:B--2---:R-:W-:-:S05]  /*31b70*/  MOV R24, R24 ;  /* 0x0000001800187202 */ /* 0x004fca0000000f00 */
[--C-:B----4-:R-:W-:Y:S02]  /*31b80*/  IMAD R61, R61, 0x2, R24.reuse ;  /* 0x000000023d3d7824 */ /* 0x110fe400078e0218 */
[C---:B0-----:R-:W-:Y:S02]  /*31b90*/  IMAD R8, R60.reuse, 0x2, R24 ;  /* 0x000000023c087824 */ /* 0x041fe400078e0218 */
[----:B------:R-:W-:Y:S01]  /*31ba0*/  IMAD R60, R60, 0x2, R61 ;  /* 0x000000023c3c7824 */ /* 0x000fe200078e023d */
[----:B------:R-:W-:Y:S04]  /*31bb0*/  STSM.16.M88.4 [R24], R156 ;  /* 0x0000009c18007844 */ /* 0x000fe80000000200 */
[----:B------:R0:W-:Y:S04]  /*31bc0*/  STSM.16.M88.4 [R8], R160 ;  /* 0x000000a008007844 */ /* 0x0001e80000000200 */
[----:B------:R-:W-:Y:S04]  /*31bd0*/  STSM.16.M88.4 [R61], R164 ;  /* 0x000000a43d007844 */ /* 0x000fe80000000200 */
[----:B------:R1:W-:Y:S04]  /*31be0*/  STSM.16.M88.4 [R60], R168 ;  /* 0x000000a83c007844 */ /* 0x0003e80000000200 */
[----:B---3--:R-:W2:Y:S04]  /*31bf0*/  LD.E R10, desc[UR4][R14.64] ;  /* 0x000000040e0a7980 */ /* 0x008ea8000c101900 */
[----:B0-----:R-:W3:Y:S04]  /*31c00*/  LD.E R8, desc[UR4][R14.64+0x14] ;  /* 0x000014040e087980 */ /* 0x001ee8000c101900 */
[----:B------:R-:W4:Y:S04]  /*31c10*/  LD.E R36, desc[UR4][R14.64+0x44] ;  /* 0x000044040e247980 */ /* 0x000f28000c101900 */
[----:B------:R-:W4:Y:S01]  /*31c20*/  LD.E R50, desc[UR4][R14.64+0x80] ;  /* 0x000080040e327980 */ /* 0x000f22000c101900 */
[----:B------:R-:W-:-:S02]  /*31c30*/  R2UR UR18, R4 ;  /* 0x00000000041272ca */ /* 0x000fc400000e0000 */
[----:B------:R-:W-:Y:S01]  /*31c40*/  R2UR UR19, R5 ;  /* 0x00000000051372ca */ /* 0x000fe200000e0000 */
[----:B------:R-:W4:Y:S04]  /*31c50*/  LD.E R66, desc[UR4][R14.64+0xc0] ;  /* 0x0000c0040e427980 */ /* 0x000f28000c101900 */
        /* <DEDUP_REMOVED lines=11> */
[----:B------:R-:W4:Y:S01]  /*31d10*/  LD.E R86, desc[UR8][R14.64+0x110] ;  /* 0x000110080e567980 */ /* 0x000f22000c101900 */
[----:B------:R-:W-:-:S02]  /*31d20*/  R2UR UR10, R4 ;  /* 0x00000000040a72ca */ /* 0x000fc400000e0000 */
[C---:B------:R-:W-:Y:S01]  /*31d30*/  R2UR UR11, R5.reuse ;  /* 0x00000000050b72ca */ /* 0x040fe200000e0000 */
[----:B------:R-:W4:Y:S01]  /*31d40*/  LD.E R64, desc[UR18][R14.64+0xb4] ;  /* 0x0000b4120e407980 */ /* 0x000f22000c101900 */
[C---:B------:R-:W-:Y:S02]  /*31d50*/  R2UR UR12, R4.reuse ;  /* 0x00000000040c72ca */ /* 0x040fe400000e0000 */
[C---:B------:R-:W-:Y:S01]  /*31d60*/  R2UR UR13, R5.reuse ;  /* 0x00000000050d72ca */ /* 0x040fe200000e0000 */
[----:B------:R-:W4:Y:S01]  /*31d70*/  LD.E R80, desc[UR18][R14.64+0xf4] ;  /* 0x0000f4120e507980 */ /* 0x000f22000c101900 */
[C---:B------:R-:W-:Y:S02]  /*31d80*/  R2UR UR14, R4.reuse ;  /* 0x00000000040e72ca */ /* 0x040fe400000e0000 */
[----:B------:R-:W-:Y:S02]  /*31d90*/  R2UR UR15, R5 ;  /* 0x00000000050f72ca */ /* 0x000fe400000e0000 */
        /* <DEDUP_REMOVED lines=12> */
[----:B-1----:R-:W4:Y:S04]  /*31e60*/  LD.E R60, desc[UR14][R14.64+0xa4] ;  /* 0x0000a40e0e3c7980 */ /* 0x002f28000c101900 */
        /* <DEDUP_REMOVED lines=9> */
[----:B--2---:R-:W-:-:S05]  /*31f00*/  FMUL.FTZ R9, R11, R10 ;  /* 0x0000000a0b097220 */ /* 0x004fca0000410000 */
[----:B------:R3:W-:Y:S02]  /*31f10*/  ST.E desc[UR4][R14.64], R9 ;  /* 0x000000090e007985 */ /* 0x0007e4000c101904 */
[C---:B---3--:R-:W-:Y:S02]  /*31f20*/  FMUL.FTZ R9, R11.reuse, R8 ;  /* 0x000000080b097220 */ /* 0x048fe40000410000 */
[----:B------:R-:W2:Y:S04]  /*31f30*/  LD.E R8, desc[UR18][R14.64+0x134] ;  /* 0x000134120e087980 */ /* 0x000ea8000c101900 */
[----:B------:R4:W-:Y:S02]  /*31f40*/  ST.E desc[UR4][R14.64+0x14], R9 ;  /* 0x000014090e007985 */ /* 0x0009e4000c101904 */
[----:B----4-:R-:W-:-:S05]  /*31f50*/  FMUL.FTZ R9, R11, R36 ;  /* 0x000000240b097220 */ /* 0x010fca0000410000 */
[----:B------:R0:W-:Y:S02]  /*31f60*/  ST.E desc[UR4][R14.64+0x44], R9 ;  /* 0x000044090e007985 */ /* 0x0001e4000c101904 */
[----:B0-----:R-:W-:-:S05]  /*31f70*/  FMUL.FTZ R9, R11, R50 ;  /* 0x000000320b097220 */ /* 0x001fca0000410000 */
[----:B------:R0:W-:Y:S02]  /*31f80*/  ST.E desc[UR4][R14.64+0x80], R9 ;  /* 0x000080090e007985 */ /* 0x0001e4000c101904 */
[----:B0-----:R-:W-:-:S05]  /*31f90*/  FMUL.FTZ R9, R11, R66 ;  /* 0x000000420b097220 */ /* 0x001fca0000410000 */
[----:B------:R0:W-:Y:S02]  /*31fa0*/  ST.E desc[UR4][R14.64+0xc0], R9 ;  /* 0x0000c0090e007985 */ /* 0x0001e4000c101904 */
[----:B0-----:R-:W-:-:S05]  /*31fb0*/  FMUL.FTZ R9, R11, R82 ;  /* 0x000000520b097220 */ /* 0x001fca0000410000 */
[----:B------:R2:W-:Y:S02]  /*31fc0*/  ST.E desc[UR4][R14.64+0x100], R9 ;  /* 0x000100090e007985 */ /* 0x0005e4000c101904 */
[C---:B--2---:R-:W-:Y:S02]  /*31fd0*/  FMUL.FTZ R9, R11.reuse, R8 ;  /* 0x000000080b097220 */ /* 0x044fe40000410000 */
[----:B------:R-:W2:Y:S01]  /*31fe0*/  LD.E R8, desc[UR6][R14.64+0x140] ;  /* 0x000140060e087980 */ /* 0x000ea2000c101900 */
[----:B------:R-:W-:-:S05]  /*31ff0*/  FMUL.FTZ R13, R11, R20 ;  /* 0x000000140b0d7220 */ /* 0x000fca0000410000 */
[----:B------:R0:W-:Y:S02]  /*32000*/  ST.E desc[UR6][R14.64+0x4], R13 ;  /* 0x0000040d0e007985 */ /* 0x0001e4000c101906 */
[----:B0-----:R-:W-:-:S05]  /*32010*/  FMUL.FTZ R13, R11, R34 ;  /* 0x000000220b0d7220 */ /* 0x001fca0000410000 */
        /* <DEDUP_REMOVED lines=22> */
[----:B------:R-:W2:Y:S04]  /*32180*/  LD.E R8, desc[UR6][R14.64+0x150] ;  /* 0x000150060e087980 */ /* 0x000ea8000c101900 */
[----:B------:R2:W-:Y:S02]  /*32190*/  ST.E desc[UR4][R14.64+0x134], R9 ;  /* 0x000134090e007985 */ /* 0x0005e4000c101904 */
[----:B--2---:R-:W-:-:S02]  /*321a0*/  FMUL.FTZ R9, R11, R8 ;  /* 0x000000080b097220 */ /* 0x004fc40000410000 */
[----:B------:R-:W2:Y:S04]  /*321b0*/  LD.E R8, desc[UR6][R14.64+0x154] ;  /* 0x000154060e087980 */ /* 0x000ea8000c101900 */
        /* <DEDUP_REMOVED lines=57> */
[----:B------:R2:W-:Y:S01]  /*32550*/  ST.E desc[UR4][R14.64+0x1d4], R21 ;  /* 0x0001d4150e007985 */ /* 0x0005e2000c101904 */
[C---:B------:R-:W-:Y:S01]  /*32560*/  FMUL.FTZ R25, R11.reuse, R26 ;  /* 0x0000001a0b197220 */ /* 0x040fe20000410000 */
[C---:B------:R-:W-:Y:S01]  /*32570*/  FMUL.FTZ R27, R11.reuse, R28 ;  /* 0x0000001c0b1b7220 */ /* 0x040fe20000410000 */
[C---:B------:R-:W-:Y:S01]  /*32580*/  FMUL.FTZ R29, R11.reuse, R30 ;  /* 0x0000001e0b1d7220 */ /* 0x040fe20000410000 */
[----:B------:R-:W-:-:S02]  /*32590*/  FMUL.FTZ R31, R11, R32 ;  /* 0x000000200b1f7220 */ /* 0x000fc40000410000 */
[----:B------:R0:W-:Y:S04]  /*325a0*/  ST.E desc[UR10][R14.64+0x20], R25 ;  /* 0x000020190e007985 */ /* 0x0001e8000c10190a */
[----:B------:R1:W-:Y:S04]  /*325b0*/  ST.E desc[UR12][R14.64+0x24], R27 ;  /* 0x0000241b0e007985 */ /* 0x0003e8000c10190c */
[----:B------:R3:W-:Y:S01]  /*325c0*/  ST.E desc[UR14][R14.64+0x30], R29 ;  /* 0x0000301d0e007985 */ /* 0x0007e2000c10190e */
[----:B--2---:R-:W-:-:S03]  /*325d0*/  FMUL.FTZ R21, R11, R8 ;  /* 0x000000080b157220 */ /* 0x004fc60000410000 */
[----:B------:R-:W2:Y:S01]  /*325e0*/  LD.E R8, desc[UR6][R14.64+0x1f4] ;  /* 0x0001f4060e087980 */ /* 0x000ea2000c101900 */
[C---:B0-----:R-:W-:Y:S01]  /*325f0*/  FMUL.FTZ R25, R11.reuse, R40 ;  /* 0x000000280b197220 */ /* 0x041fe20000410000 */
[C---:B-1----:R-:W-:Y:S01]  /*32600*/  FMUL.FTZ R27, R11.reuse, R42 ;  /* 0x0000002a0b1b7220 */ /* 0x042fe20000410000 */
[C---:B---3--:R-:W-:Y:S01]  /*32610*/  FMUL.FTZ R29, R11.reuse, R44 ;  /* 0x0000002c0b1d7220 */ /* 0x048fe20000410000 */
[----:B------:R0:W-:Y:S04]  /*32620*/  ST.E desc[UR16][R14.64+0x34], R31 ;  /* 0x0000341f0e007985 */ /* 0x0001e8000c101910 */
[----:B------:R1:W-:Y:S01]  /*32630*/  ST.E desc[UR10][R14.64+0x54], R25 ;  /* 0x000054190e007985 */ /* 0x0003e2000c10190a */
[----:B0-----:R-:W-:-:S03]  /*32640*/  FMUL.FTZ R31, R11, R48 ;  /* 0x000000300b1f7220 */ /* 0x001fc60000410000 */
[----:B------:R0:W-:Y:S01]  /*32650*/  ST.E desc[UR12][R14.64+0x60], R27 ;  /* 0x0000601b0e007985 */ /* 0x0001e2000c10190c */
[----:B-1----:R-:W-:-:S03]  /*32660*/  FMUL.FTZ R25, R11, R54 ;  /* 0x000000360b197220 */ /* 0x002fc60000410000 */
[----:B------:R1:W-:Y:S04]  /*32670*/  ST.E desc[UR14][R14.64+0x64], R29 ;  /* 0x0000641d0e007985 */ /* 0x0003e8000c10190e */
[----:B------:R3:W-:Y:S01]  /*32680*/  ST.E desc[UR16][R14.64+0x74], R31 ;  /* 0x0000741f0e007985 */ /* 0x0007e2000c101910 */
[C---:B0-----:R-:W-:Y:S01]  /*32690*/  FMUL.FTZ R27, R11.reuse, R58 ;  /* 0x0000003a0b1b7220 */ /* 0x041fe20000410000 */
[C---:B-1----:R-:W-:Y:S01]  /*326a0*/  FMUL.FTZ R29, R11.reuse, R60 ;  /* 0x0000003c0b1d7220 */ /* 0x042fe20000410000 */
[C---:B---3--:R-:W-:Y:S01]  /*326b0*/  FMUL.FTZ R31, R11.reuse, R62 ;  /* 0x0000003e0b1f7220 */ /* 0x048fe20000410000 */
[----:B------:R0:W-:Y:S01]  /*326c0*/  ST.E desc[UR10][R14.64+0x90], R25 ;  /* 0x000090190e007985 */ /* 0x0001e2000c10190a */
[----:B------:R-:W-:-:S03]  /*326d0*/  FMUL.FTZ R33, R11, R64 ;  /* 0x000000400b217220 */ /* 0x000fc60000410000 */
[----:B------:R1:W-:Y:S04]  /*326e0*/  ST.E desc[UR12][R14.64+0xa0], R27 ;  /* 0x0000a01b0e007985 */ /* 0x0003e8000c10190c */
[----:B------:R3:W-:Y:S04]  /*326f0*/  ST.E desc[UR14][R14.64+0xa4], R29 ;  /* 0x0000a41d0e007985 */ /* 0x0007e8000c10190e */
[----:B------:R4:W-:Y:S01]  /*32700*/  ST.E desc[UR16][R14.64+0xb0], R31 ;  /* 0x0000b01f0e007985 */ /* 0x0009e2000c101910 */
[C---:B0-----:R-:W-:Y:S01]  /*32710*/  FMUL.FTZ R25, R11.reuse, R72 ;  /* 0x000000480b197220 */ /* 0x041fe20000410000 */
[C---:B-1----:R-:W-:Y:S01]  /*32720*/  FMUL.FTZ R27, R11.reuse, R74 ;  /* 0x0000004a0b1b7220 */ /* 0x042fe20000410000 */
[C---:B---3--:R-:W-:Y:S01]  /*32730*/  FMUL.FTZ R29, R11.reuse, R76 ;  /* 0x0000004c0b1d7220 */ /* 0x048fe20000410000 */
[C---:B----4-:R-:W-:Y:S01]  /*32740*/  FMUL.FTZ R31, R11.reuse, R78 ;  /* 0x0000004e0b1f7220 */ /* 0x050fe20000410000 */
[----:B------:R0:W-:Y:S04]  /*32750*/  ST.E desc[UR18][R14.64+0xb4], R33 ;  /* 0x0000b4210e007985 */ /* 0x0001e8000c101912 */
[----:B------:R1:W-:Y:S04]  /*32760*/  ST.E desc[UR10][R14.64+0xd4], R25 ;  /* 0x0000d4190e007985 */ /* 0x0003e8000c10190a */
[----:B------:R3:W-:Y:S04]  /*32770*/  ST.E desc[UR12][R14.64+0xe0], R27 ;  /* 0x0000e01b0e007985 */ /* 0x0007e8000c10190c */
[----:B------:R4:W-:Y:S01]  /*32780*/  ST.E desc[UR14][R14.64+0xe4], R29 ;  /* 0x0000e41d0e007985 */ /* 0x0009e2000c10190e */
[----:B0-----:R-:W-:-:S03]  /*32790*/  FMUL.FTZ R33, R11, R80 ;  /* 0x000000500b217220 */ /* 0x001fc60000410000 */
[----:B------:R0:W-:Y:S01]  /*327a0*/  ST.E desc[UR16][R14.64+0xf0], R31 ;  /* 0x0000f01f0e007985 */ /* 0x0001e2000c101910 */
[C---:B-1----:R-:W-:Y:S01]  /*327b0*/  FMUL.FTZ R25, R11.reuse, R88 ;  /* 0x000000580b197220 */ /* 0x042fe20000410000 */
[C---:B---3--:R-:W-:Y:S01]  /*327c0*/  FMUL.FTZ R27, R11.reuse, R90 ;  /* 0x0000005a0b1b7220 */ /* 0x048fe20000410000 */
[C---:B----4-:R-:W-:Y:S01]  /*327d0*/  FMUL.FTZ R29, R11.reuse, R92 ;  /* 0x0000005c0b1d7220 */ /* 0x050fe20000410000 */
[C---:B0-----:R-:W-:Y:S01]  /*327e0*/  FMUL.FTZ R31, R11.reuse, R94 ;  /* 0x0000005e0b1f7220 */ /* 0x041fe20000410000 */
[----:B------:R0:W-:Y:S04]  /*327f0*/  ST.E desc[UR4][R14.64+0x1e0], R9 ;  /* 0x0001e0090e007985 */ /* 0x0001e8000c101904 */
[----:B------:R1:W-:Y:S04]  /*32800*/  ST.E desc[UR4][R14.64+0x1e4], R13 ;  /* 0x0001e40d0e007985 */ /* 0x0003e8000c101904 */
[----:B0-----:R-:W3:Y:S04]  /*32810*/  LD.E R9, desc[UR6][R14.64+0x8] ;  /* 0x000008060e097980 */ /* 0x001ee8000c101900 */
[----:B-1----:R-:W4:Y:S01]  /*32820*/  LD.E R13, desc[UR6][R14.64+0xc] ;  /* 0x00000c060e0d7980 */ /* 0x002f22000c101900 */
[----:B--2---:R-:W-:-:S05]  /*32830*/  FMUL.FTZ R11, R11, R8 ;  /* 0x000000080b0b7220 */ /* 0x004fca0000410000 */
[----:B------:R0:W-:Y:S04]  /*32840*/  ST.E desc[UR4][R14.64+0x1f4], R11 ;  /* 0x0001f40b0e007985 */ /* 0x0001e8000c101904 */
[----:B0-----:R-:W2:Y:S01]  /*32850*/  LD.E R11, desc[UR6][R14.64+0x18] ;  /* 0x000018060e0b7980 */ /* 0x001ea2000c101900 */
[C---:B---3--:R-:W-:Y:S01]  /*32860*/  FMUL.FTZ R9, R12.reuse, R9 ;  /* 0x000000090c097220 */ /* 0x048fe20000410000 */
[----:B----4-:R-:W-:-:S04]  /*32870*/  FMUL.FTZ R13, R12, R13 ;  /* 0x0000000d0c0d7220 */ /* 0x010fc80000410000 */
        /* <DEDUP_REMOVED lines=60> */
[----:B0-----:R-:W2:Y:S04]  /*32c40*/  LD.E R11, desc[UR6][R14.64+0xbc] ;  /* 0x0000bc060e0b7980 */ /* 0x001ea8000c101900 */
[----:B------:R-:W-:Y:S04]  /*32c50*/  ST.E desc[UR18][R14.64+0xf4], R33 ;  /* 0x0000f4210e007985 */ /* 0x000fe8000c101912 */
[----:B------:R-:W-:Y:S04]  /*32c60*/  ST.E desc[UR10][R14.64+0x114], R25 ;  /* 0x000114190e007985 */ /* 0x000fe8000c10190a */
[----:B------:R-:W-:Y:S04]  /*32c70*/  ST.E desc[UR12][R14.64+0x120], R27 ;  /* 0x0001201b0e007985 */ /* 0x000fe8000c10190c */
[----:B------:R-:W-:Y:S04]  /*32c80*/  ST.E desc[UR14][R14.64+0x124], R29 ;  /* 0x0001241d0e007985 */ /* 0x000fe8000c10190e */
[----:B------:R-:W-:Y:S04]  /*32c90*/  ST.E desc[UR16][R14.64+0x130], R31 ;  /* 0x0001301f0e007985 */ /* 0x000fe8000c101910 */
[----:B------:R-:W-:Y:S01]  /*32ca0*/  ST.E desc[UR4][R14.64+0x1f0], R21 ;  /* 0x0001f0150e007985 */ /* 0x000fe2000c101904 */
[C---:B---3--:R-:W-:Y:S01]  /*32cb0*/  FMUL.FTZ R9, R12.reuse, R9 ;  /* 0x000000090c097220 */ /* 0x048fe20000410000 */
[----:B----4-:R-:W-:-:S04]  /*32cc0*/  FMUL.FTZ R13, R12, R13 ;  /* 0x0000000d0c0d7220 */ /* 0x010fc80000410000 */
[----:B------:R0:W-:Y:S04]  /*32cd0*/  ST.E desc[UR4][R14.64+0xac], R9 ;  /* 0x0000ac090e007985 */ /* 0x0001e8000c101904 */
[----:B------:R1:W-:Y:S01]  /*32ce0*/  ST.E desc[UR4][R14.64+0xb8], R13 ;  /* 0x0000b80d0e007985 */ /* 0x0003e2000c101904 */
[----:B--2---:R-:W-:-:S05]  /*32cf0*/  FMUL.FTZ R11, R12, R11 ;  /* 0x0000000b0c0b7220 */ /* 0x004fca0000410000 */
[----:B------:R2:W-:Y:S04]  /*32d00*/  ST.E desc[UR4][R14.64+0xbc], R11 ;  /* 0x0000bc0b0e007985 */ /* 0x0005e8000c101904 */
[----:B0-----:R-:W3:Y:S02]  /*32d10*/  LD.E R9, desc[UR6][R14.64+0xc8] ;  /* 0x0000c8060e097980 */ /* 0x001ee4000c101900 */
[----:B---3--:R-:W-:-:S05]  /*32d20*/  FMUL.FTZ R9, R12, R9 ;  /* 0x000000090c097220 */ /* 0x008fca0000410000 */
[----:B------:R0:W-:Y:S04]  /*32d30*/  ST.E desc[UR4][R14.64+0xc8], R9 ;  /* 0x0000c8090e007985 */ /* 0x0001e8000c101904 */
[----:B-1----:R-:W3:Y:S02]  /*32d40*/  LD.E R13, desc[UR6][R14.64+0xcc] ;  /* 0x0000cc060e0d7980 */ /* 0x002ee4000c101900 */
[----:B---3--:R-:W-:-:S05]  /*32d50*/  FMUL.FTZ R13, R12, R13 ;  /* 0x0000000d0c0d7220 */ /* 0x008fca0000410000 */
[----:B------:R1:W-:Y:S04]  /*32d60*/  ST.E desc[UR4][R14.64+0xcc], R13 ;  /* 0x0000cc0d0e007985 */ /* 0x0003e8000c101904 */
[----:B--2---:R-:W2:Y:S02]  /*32d70*/  LD.E R11, desc[UR6][R14.64+0xd8] ;  /* 0x0000d8060e0b7980 */ /* 0x004ea4000c101900 */
        /* <DEDUP_REMOVED lines=109> */
[----:B------:R-:W-:Y:S04]  /*33450*/  ST.E desc[UR4][R14.64+0x1f8], R21 ;  /* 0x0001f8150e007985 */ /* 0x000fe8000c101904 */
[----:B0-----:R-:W2:Y:S02]  /*33460*/  LD.E R9, desc[UR6][R14.64+0x1fc] ;  /* 0x0001fc060e097980 */ /* 0x001ea4000c101900 */
[----:B--2---:R-:W-:-:S05]  /*33470*/  FMUL.FTZ R25, R12, R9 ;  /* 0x000000090c197220 */ /* 0x004fca0000410000 */
[----:B------:R0:W-:Y:S04]  /*33480*/  ST.E desc[UR4][R14.64+0x1fc], R25 ;  /* 0x0001fc190e007985 */ /* 0x0001e8000c101904 */
[----:B------:R-:W2:Y:S04]  /*33490*/  LDL.64 R8, [R7+0x88] ;  /* 0x0000880007087983 */ /* 0x000ea80000100a00 */
[----:B-1----:R-:W3:Y:S04]  /*334a0*/  LDL.64 R12, [R7] ;  /* 0x00000000070c7983 */ /* 0x002ee80000100a00 */
[----:B------:R-:W4:Y:S04]  /*334b0*/  LDL.64 R10, [R7+0x90] ;  /* 0x00009000070a7983 */ /* 0x000f280000100a00 */
[----:B--2---:R-:W2:Y:S04]  /*334c0*/  LD.E R27, desc[UR4][R8.64] ;  /* 0x00000004081b7980 */ /* 0x004ea8000c101900 */
[----:B---3--:R-:W3:Y:S04]  /*334d0*/  LD.E R13, desc[UR6][R12.64] ;  /* 0x000000060c0d7980 */ /* 0x008ee8000c101900 */
[----:B----4-:R-:W3:Y:S04]  /*334e0*/  LD.E.64 R10, desc[UR4][R10.64] ;  /* 0x000000040a0a7980 */ /* 0x010ee8000c101b00 */
[----:B--2---:R1:W-:Y:S04]  /*334f0*/  ST.E desc[UR8][R8.64], R27 ;  /* 0x0000001b08007985 */ /* 0x0043e8000c101908 */
[----:B0-----:R-:W2:Y:S04]  /*33500*/  LD.E R15, desc[UR10][R8.64+0x4] ;  /* 0x0000040a080f7980 */ /* 0x001ea8000c101900 */
[----:B--2---:R0:W-:Y:S04]  /*33510*/  ST.E desc[UR4][R8.64+0x4], R15 ;  /* 0x0000040f08007985 */ /* 0x0041e8000c101904 */
[----:B------:R-:W2:Y:S04]  /*33520*/  LD.E R21, desc[UR6][R8.64+0x8] ;  /* 0x0000080608157980 */ /* 0x000ea8000c101900 */
[----:B--2---:R2:W-:Y:S04]  /*33530*/  ST.E desc[UR4][R8.64+0x8], R21 ;  /* 0x0000081508007985 */ /* 0x0045e8000c101904 */
[----:B------:R-:W4:Y:S04]  /*33540*/  LD.E R25, desc[UR6][R8.64+0xc] ;  /* 0x00000c0608197980 */ /* 0x000f28000c101900 */
[----:B----4-:R4:W-:Y:S04]  /*33550*/  ST.E desc[UR4][R8.64+0xc], R25 ;  /* 0x00000c1908007985 */ /* 0x0109e8000c101904 */
[----:B-1----:R-:W3:Y:S04]  /*33560*/  LD.E R27, desc[UR6][R8.64+0x10] ;  /* 0x00001006081b7980 */ /* 0x002ee8000c101900 */
[----:B---3--:R1:W-:Y:S04]  /*33570*/  ST.E desc[UR4][R8.64+0x10], R27 ;  /* 0x0000101b08007985 */ /* 0x0083e8000c101904 */
[----:B0-----:R-:W3:Y:S04]  /*33580*/  LD.E R15, desc[UR6][R8.64+0x14] ;  /* 0x00001406080f7980 */ /* 0x001ee8000c101900 */
[----:B---3--:R0:W-:Y:S04]  /*33590*/  ST.E desc[UR4][R8.64+0x14], R15 ;  /* 0x0000140f08007985 */ /* 0x0081e8000c101904 */
[----:B--2---:R-:W2:Y:S04]  /*335a0*/  LD.E R21, desc[UR6][R8.64+0x18] ;  /* 0x0000180608157980 */ /* 0x004ea8000c101900 */
[----:B--2---:R2:W-:Y:S04]  /*335b0*/  ST.E desc[UR4][R8.64+0x18], R21 ;  /* 0x0000181508007985 */ /* 0x0045e8000c101904 */
[----:B----4-:R-:W3:Y:S04]  /*335c0*/  LD.E R25, desc[UR6][R8.64+0x1c] ;  /* 0x00001c0608197980 */ /* 0x010ee8000c101900 */
[----:B---3--:R3:W-:Y:S04]  /*335d0*/  ST.E desc[UR4][R8.64+0x1c], R25 ;  /* 0x00001c1908007985 */ /* 0x0087e8000c101904 */
[----:B-1----:R-:W4:Y:S04]  /*335e0*/  LD.E R27, desc[UR6][R8.64+0x20] ;  /* 0x00002006081b7980 */ /* 0x002f28000c101900 */
[----:B----4-:R1:W-:Y:S04]  /*335f0*/  ST.E desc[UR4][R8.64+0x20], R27 ;  /* 0x0000201b08007985 */ /* 0x0103e8000c101904 */
[----:B0-----:R-:W4:Y:S04]  /*33600*/  LD.E R15, desc[UR6][R8.64+0x24] ;  /* 0x00002406080f7980 */ /* 0x001f28000c101900 */
[----:B----4-:R0:W-:Y:S04]  /*33610*/  ST.E desc[UR4][R8.64+0x24], R15 ;  /* 0x0000240f08007985 */ /* 0x0101e8000c101904 */
[----:B--2---:R-:W2:Y:S04]  /*33620*/  LD.E R21, desc[UR6][R8.64+0x28] ;  /* 0x0000280608157980 */ /* 0x004ea8000c101900 */
[----:B--2---:R2:W-:Y:S04]  /*33630*/  ST.E desc[UR4][R8.64+0x28], R21 ;  /* 0x0000281508007985 */ /* 0x0045e8000c101904 */
[----:B---3--:R-:W3:Y:S04]  /*33640*/  LD.E R25, desc[UR6][R8.64+0x2c] ;  /* 0x00002c0608197980 */ /* 0x008ee8000c101900 */
        /* <DEDUP_REMOVED lines=226> */
[----:B----4-:R-:W-:Y:S04]  /*34470*/  ST.E desc[UR4][R8.64+0x1f0], R27 ;  /* 0x0001f01b08007985 */ /* 0x010fe8000c101904 */
[----:B0-----:R-:W4:Y:S04]  /*34480*/  LD.E R15, desc[UR6][R8.64+0x1f4] ;  /* 0x0001f406080f7980 */ /* 0x001f28000c101900 */
[----:B----4-:R-:W-:Y:S04]  /*34490*/  ST.E desc[UR4][R8.64+0x1f4], R15 ;  /* 0x0001f40f08007985 */ /* 0x010fe8000c101904 */
[----:B--2---:R-:W2:Y:S01]  /*344a0*/  LD.E R21, desc[UR6][R8.64+0x1f8] ;  /* 0x0001f80608157980 */ /* 0x004ea2000c101900 */
[----:B------:R-:W-:-:S02]  /*344b0*/  R2UR UR20, R4 ;  /* 0x00000000041472ca */ /* 0x000fc400000e0000 */
[C---:B------:R-:W-:Y:S02]  /*344c0*/  R2UR UR21, R5.reuse ;  /* 0x00000000051572ca */ /* 0x040fe400000e0000 */
[C---:B------:R-:W-:Y:S02]  /*344d0*/  R2UR UR22, R4.reuse ;  /* 0x00000000041672ca */ /* 0x040fe400000e0000 */
[C---:B------:R-:W-:Y:S02]  /*344e0*/  R2UR UR23, R5.reuse ;  /* 0x00000000051772ca */ /* 0x040fe400000e0000 */
[C---:B------:R-:W-:Y:S02]  /*344f0*/  R2UR UR24, R4.reuse ;  /* 0x00000000041872ca */ /* 0x040fe400000e0000 */
[----:B------:R-:W-:Y:S01]  /*34500*/  R2UR UR25, R5 ;  /* 0x00000000051972ca */ /* 0x000fe200000e0000 */
[----:B--2---:R-:W-:Y:S04]  /*34510*/  ST.E desc[UR4][R8.64+0x1f8], R21 ;  /* 0x0001f81508007985 */ /* 0x004fe8000c101904 */
[----:B---3--:R-:W2:Y:S01]  /*34520*/  LD.E R25, desc[UR6][R8.64+0x1fc] ;  /* 0x0001fc0608197980 */ /* 0x008ea2000c101900 */
[----:B------:R-:W-:-:S02]  /*34530*/  R2UR UR26, R4 ;  /* 0x00000000041a72ca */ /* 0x000fc400000e0000 */
[C---:B------:R-:W-:Y:S02]  /*34540*/  R2UR UR27, R5.reuse ;  /* 0x00000000051b72ca */ /* 0x040fe400000e0000 */
[C---:B------:R-:W-:Y:S02]  /*34550*/  R2UR UR28, R4.reuse ;  /* 0x00000000041c72ca */ /* 0x040fe400000e0000 */
[C---:B------:R-:W-:Y:S02]  /*34560*/  R2UR UR29, R5.reuse ;  /* 0x00000000051d72ca */ /* 0x040fe400000e0000 */
[C---:B------:R-:W-:Y:S02]  /*34570*/  R2UR UR30, R4.reuse ;  /* 0x00000000041e72ca */ /* 0x040fe400000e0000 */
[----:B------:R-:W-:Y:S02]  /*34580*/  R2UR UR31, R5 ;  /* 0x00000000051f72ca */ /* 0x000fe400000e0000 */
        /* <DEDUP_REMOVED lines=22> */
[----:B------:R-:W-:Y:S02]  /*346f0*/  R2UR UR58, R4 ;  /* 0x00000000043a72ca */ /* 0x000fe400000e0000 */
[----:B------:R-:W-:Y:S01]  /*34700*/  R2UR UR59, R5 ;  /* 0x00000000053b72ca */ /* 0x000fe200000e0000 */
[----:B--2---:R0:W-:Y:S04]  /*34710*/  ST.E desc[UR4][R8.64+0x1fc], R25 ;  /* 0x0001fc1908007985 */ /* 0x0041e8000c101904 */
[----:B------:R-:W2:Y:S04]  /*34720*/  LD.E R24, desc[UR6][R8.64] ;  /* 0x0000000608187980 */ /* 0x000ea8000c101900 */
[----:B------:R-:W2:Y:S04]  /*34730*/  LD.E R26, desc[UR10][R8.64+0x8] ;  /* 0x0000080a081a7980 */ /* 0x000ea8000c101900 */
[----:B0-----:R-:W2:Y:S04]  /*34740*/  LD.E R25, desc[UR8][R8.64+0x4] ;  /* 0x0000040808197980 */ /* 0x001ea8000c101900 */
[----:B------:R-:W2:Y:S04]  /*34750*/  LD.E R27, desc[UR12][R8.64+0xc] ;  /* 0x00000c0c081b7980 */ /* 0x000ea8000c101900 */
        /* <DEDUP_REMOVED lines=123> */
[----:B------:R-:W2:Y:S01]  /*34f10*/  LD.E R151, desc[UR56][R8.64+0x1fc] ;  /* 0x0001fc3808977980 */ /* 0x000ea2000c101900 */
[----:B------:R-:W-:Y:S01]  /*34f20*/  IMAD R10, R13, 0x1000, R10 ;  /* 0x000010000d0a7824 */ /* 0x000fe200078e020a */
[----:B------:R-:W-:-:S04]  /*34f30*/  R2UR UR7, R11 ;  /* 0x000000000b0772ca */ /* 0x000fc800000e0000 */
[----:B------:R-:W-:Y:S02]  /*34f40*/  R2UR UR6, R10 ;  /* 0x000000000a0672ca */ /* 0x000fe400000e0000 */
        /* <DEDUP_REMOVED lines=48> */
[----:B------:R-:W-:Y:S02]  /*35250*/  R2UR UR14, R4 ;  /* 0x00000000040e72ca */ /* 0x000fe400000e0000 */
[----:B------:R-:W-:Y:S01]  /*35260*/  R2UR UR15, R5 ;  /* 0x00000000050f72ca */ /* 0x000fe200000e0000 */
[----:B--2---:R-:W-:-:S06]  /*35270*/  WARPGROUP.ARRIVE ;  /* 0x00000000000079c5 */ /* 0x004fcc0000000000 */
[----:B------:R-:W-:Y:S01]  /*35280*/  HGMMA.64x256x16.F32 R24, R156, gdesc[UR4].tnspB, R24, gsb0 ;  /* 0x43e000049c187df0 */ /* 0x000fe20008000818 */
[----:B------:R-:W-:Y:S02]  /*35290*/  VIADD R12, R10, 0x80 ;  /* 0x000000800a0c7836 */ /* 0x000fe40000000000 */
[----:B------:R-:W-:-:S03]  /*352a0*/  IMAD.MOV.U32 R13, RZ, RZ, R11 ;  /* 0x000000ffff0d7224 */ /* 0x000fc600078e000b */
[----:B------:R-:W-:Y:S02]  /*352b0*/  R2UR UR6, R12 ;  /* 0x000000000c0672ca */ /* 0x000fe400000e0000 */
[----:B------:R-:W-:Y:S01]  /*352c0*/  R2UR UR7, R13 ;  /* 0x000000000d0772ca */ /* 0x000fe200000e0000 */
[----:B------:R-:W-:Y:S02]  /*352d0*/  WARPGROUP.DEPBAR.LE gsb0, 0x0 ;  /* 0x00008000000079c5 */ /* 0x000fe40000010000 */
[----:B------:R-:W-:Y:S04]  /*352e0*/  ST.E desc[UR12][R8.64], R24 ;  /* 0x0000001808007985 */ /* 0x000fe8000c10190c */
[----:B------:R-:W-:Y:S04]  /*352f0*/  ST.E desc[UR58][R8.64+0x4], R25 ;  /* 0x0000041908007985 */ /* 0x000fe8000c10193a */
[----:B------:R-:W-:Y:S04]  /*35300*/  ST.E desc[UR56][R8.64+0x8], R26 ;  /* 0x0000081a08007985 */ /* 0x000fe8000c101938 */
[----:B------:R-:W-:Y:S04]  /*35310*/  ST.E desc[UR10][R8.64+0xc], R27 ;  /* 0x00000c1b08007985 */ /* 0x000fe8000c10190a */
[----:B------:R-:W-:Y:S04]  /*35320*/  ST.E desc[UR8][R8.64+0x10], R28 ;  /* 0x0000101c08007985 */ /* 0x000fe8000c101908 */
[----:B------:R-:W-:Y:S04]  /*35330*/  ST.E desc[UR4][R8.64+0x14], R29 ;  /* 0x0000141d08007985 */ /* 0x000fe8000c101904 */
[----:B------:R-:W-:Y:S04]  /*35340*/  ST.E desc[UR54][R8.64+0x18], R30 ;  /* 0x0000181e08007985 */ /* 0x000fe8000c101936 */
[----:B------:R-:W-:Y:S04]  /*35350*/  ST.E desc[UR52][R8.64+0x1c], R31 ;  /* 0x00001c1f08007985 */ /* 0x000fe8000c101934 */
[----:B------:R-:W-:Y:S01]  /*35360*/  ST.E desc[UR50][R8.64+0x20], R32 ;  /* 0x0000202008007985 */ /* 0x000fe2000c101932 */
[----:B------:R-:W-:-:S03]  /*35370*/  R2UR UR12, R4 ;  /* 0x00000000040c72ca */ /* 0x000fc600000e0000 */
[----:B------:R-:W-:Y:S01]  /*35380*/  ST.E desc[UR48][R8.64+0x24], R33 ;  /* 0x0000242108007985 */ /* 0x000fe2000c101930 */
[----:B------:R-:W-:-:S03]  /*35390*/  R2UR UR13, R5 ;  /* 0x00000000050d72ca */ /* 0x000fc600000e0000 */
[----:B------:R-:W-:Y:S01]  /*353a0*/  ST.E desc[UR46][R8.64+0x28], R34 ;  /* 0x0000282208007985 */ /* 0x000fe2000c10192e */
[----:B------:R-:W-:-:S03]  /*353b0*/  R2UR UR58, R4 ;  /* 0x00000000043a72ca */ /* 0x000fc600000e0000 */
[----:B------:R-:W-:Y:S01]  /*353c0*/  ST.E desc[UR44][R8.64+0x2c], R35 ;  /* 0x00002c2308007985 */ /* 0x000fe2000c10192c */
[----:B------:R-:W-:-:S03]  /*353d0*/  R2UR UR59, R5 ;  /* 0x00000000053b72ca */ /* 0x000fc600000e0000 */
[----:B------:R-:W-:Y:S01]  /*353e0*/  ST.E desc[UR42][R8.64+0x30], R36 ;  /* 0x0000302408007985 */ /* 0x000fe2000c10192a */
[C---:B------:R-:W-:Y:S02]  /*353f0*/  R2UR UR56, R4.reuse ;  /* 0x00000000043872ca */ /* 0x040fe400000e0000 */
[C---:B------:R-:W-:Y:S01]  /*35400*/  R2UR UR57, R5.reuse ;  /* 0x00000000053972ca */ /* 0x040fe200000e0000 */
[----:B------:R-:W-:Y:S01]  /*35410*/  ST.E desc[UR38][R8.64+0x34], R37 ;  /* 0x0000342508007985 */ /* 0x000fe2000c101926 */
[C---:B------:R-:W-:Y:S02]  /*35420*/  R2UR UR10, R4.reuse ;  /* 0x00000000040a72ca */ /* 0x040fe400000e0000 */
[C---:B------:R-:W-:Y:S01]  /*35430*/  R2UR UR11, R5.reuse ;  /* 0x00000000050b72ca */ /* 0x040fe200000e0000 */
[----:B------:R-:W-:Y:S01]  /*35440*/  ST.E desc[UR34][R8.64+0x38], R38 ;  /* 0x0000382608007985 */ /* 0x000fe2000c101922 */
[C---:B------:R-:W-:Y:S02]  /*35450*/  R2UR UR8, R4.reuse ;  /* 0x00000000040872ca */ /* 0x040fe400000e0000 */
[----:B------:R-:W-:Y:S01]  /*35460*/  R2UR UR9, R5 ;  /* 0x00000000050972ca */ /* 0x000fe200000e0000 */
[----:B------:R-:W-:Y:S01]  /*35470*/  ST.E desc[UR32][R8.64+0x3c], R39 ;  /* 0x00003c2708007985 */ /* 0x000fe2000c101920 */
[----:B------:R-:W-:-:S02]  /*35480*/  R2UR UR4, R4 ;  /* 0x00000000040472ca */ /* 0x000fc400000e0000 */
        /* <DEDUP_REMOVED lines=290> */
[----:B------:R-:W-:Y:S02]  /*366b0*/  R2UR UR56, R4 ;  /* 0x00000000043872ca */ /* 0x000fe400000e0000 */
[----:B------:R-:W-:Y:S01]  /*366c0*/  R2UR UR57, R5 ;  /* 0x00000000053972ca */ /* 0x000fe200000e0000 */
        /* <DEDUP_REMOVED lines=14> */
[----:B------:R0:W-:Y:S02]  /*367b0*/  ST.E desc[UR56][R8.64+0x1fc], R151 ;  /* 0x0001fc9708007985 */ /* 0x0001e4000c101938 */
[----:B0-----:R-:W-:-:S06]  /*367c0*/  WARPGROUP.ARRIVE ;  /* 0x00000000000079c5 */ /* 0x001fcc0000000000 */
[----:B------:R-:W-:Y:S01]  /*367d0*/  HGMMA.64x256x16.F32 R24, R160, gdesc[UR4].tnspB, R24, gsb0 ;  /* 0x43e00004a0187df0 */ /* 0x000fe20008000818 */
        /* <DEDUP_REMOVED lines=48> */
[----:B------:R-:W-:Y:S02]  /*36ae0*/  R2UR UR14, R4 ;  /* 0x00000000040e72ca */ /* 0x000fe400000e0000 */
[----:B------:R-:W-:Y:S01]  /*36af0*/  R2UR UR15, R5 ;  /* 0x00000000050f72ca */ /* 0x000fe200000e0000 */
        /* <DEDUP_REMOVED lines=391> */
[----:B------:R-:W-:Y:S01]  /*38370*/  VIADD R10, R10, 0x180 ;  /* 0x000001800a0a7836 */ /* 0x000fe20000000000 */
[----:B------:R-:W-:-:S04]  /*38380*/  R2UR UR7, R11 ;  /* 0x000000000b0772ca */ /* 0x000fc800000e0000 */
        /* <DEDUP_REMOVED lines=359> */
[----:B------:R-:W-:Y:S01]  /*39a00*/  R2UR UR25, R5 ;  /* 0x00000000051972ca */ /* 0x000fe200000e0000 */
[----:B------:R-:W-:Y:S02]  /*39a10*/  WARPGROUP.DEPBAR.LE gsb0, 0x0 ;  /* 0x00008000000079c5 */ /* 0x000fe40000010000 */
[----:B------:R-:W-:Y:S01]  /*39a20*/  ST.E desc[UR4][R8.64], R24 ;  /* 0x0000001808007985 */ /* 0x000fe2000c101904 */
[----:B------:R-:W-:-:S02]  /*39a30*/  R2UR UR4, R4 ;  /* 0x00000000040472ca */ /* 0x000fc400000e0000 */
[----:B------:R-:W-:Y:S01]  /*39a40*/  R2UR UR5, R5 ;  /* 0x00000000050572ca */ /* 0x000fe200000e0000 */
[----:B------:R-:W-:Y:S04]  /*39a50*/  ST.E desc[UR6][R8.64+0x4], R25 ;  /* 0x0000041908007985 */ /* 0x000fe8000c101906 */
[----:B------:R-:W-:Y:S04]  /*39a60*/  ST.E desc[UR8][R8.64+0x8], R26 ;  /* 0x0000081a08007985 */ /* 0x000fe8000c101908 */
[----:B------:R-:W-:Y:S01]  /*39a70*/  ST.E desc[UR10][R8.64+0xc], R27 ;  /* 0x00000c1b08007985 */ /* 0x000fe2000c10190a */
[----:B------:R-:W-:-:S03]  /*39a80*/  R2UR UR6, R4 ;  /* 0x00000000040672ca */ /* 0x000fc600000e0000 */
[----:B------:R-:W-:Y:S01]  /*39a90*/  ST.E desc[UR12][R8.64+0x10], R28 ;  /* 0x0000101c08007985 */ /* 0x000fe2000c10190c */
[----:B------:R-:W-:-:S03]  /*39aa0*/  R2UR UR7, R5 ;  /* 0x00000000050772ca */ /* 0x000fc600000e0000 */
        /* <DEDUP_REMOVED lines=21> */
[C---:B------:R-:W-:Y:S02]  /*39c00*/  R2UR UR20, R4.reuse ;  /* 0x00000000041472ca */ /* 0x040fe400000e0000 */
[----:B------:R-:W-:Y:S01]  /*39c10*/  R2UR UR21, R5 ;  /* 0x00000000051572ca */ /* 0x000fe200000e0000 */
[----:B------:R-:W-:Y:S01]  /*39c20*/  ST.E desc[UR6][R8.64+0x30], R36 ;  /* 0x0000302408007985 */ /* 0x000fe2000c101906 */
[----:B------:R-:W-:-:S02]  /*39c30*/  R2UR UR22, R4 ;  /* 0x00000000041672ca */ /* 0x000fc400000e0000 */
[C---:B------:R-:W-:Y:S02]  /*39c40*/  R2UR UR23, R5.reuse ;  /* 0x00000000051772ca */ /* 0x040fe400000e0000 */
[C---:B------:R-:W-:Y:S02]  /*39c50*/  R2UR UR24, R4.reuse ;  /* 0x00000000041872ca */ /* 0x040fe400000e0000 */
[C---:B------:R-:W-:Y:S02]  /*39c60*/  R2UR UR25, R5.reuse ;  /* 0x00000000051972ca */ /* 0x040fe400000e0000 */
[C---:B------:R-:W-:Y:S02]  /*39c70*/  R2UR UR6, R4.reuse ;  /* 0x00000000040672ca */ /* 0x040fe400000e0000 */
[----:B------:R-:W-:Y:S01]  /*39c80*/  R2UR UR7, R5 ;  /* 0x00000000050772ca */ /* 0x000fe200000e0000 */
[----:B------:R-:W-:Y:S01]  /*39c90*/  ST.E desc[UR8][R8.64+0x34], R37 ;  /* 0x0000342508007985 */ /* 0x000fe2000c101908 */
[----:B------:R-:W-:-:S02]  /*39ca0*/  R2UR UR8, R4 ;  /* 0x00000000040872ca */ /* 0x000fc400000e0000 */
[----:B------:R-:W-:Y:S01]  /*39cb0*/  R2UR UR9, R5 ;  /* 0x00000000050972ca */ /* 0x000fe200000e0000 */
        /* <DEDUP_REMOVED lines=28> */
[C---:B------:R-:W-:Y:S01]  /*39e80*/  R2UR UR21, R5.reuse ;  /* 0x00000000051572ca */ /* 0x040fe200000e0000 */
[----:B------:R-:W-:Y:S01]  /*39e90*/  ST.E desc[UR4][R8.64+0x64], R49 ;  /* 0x0000643108007985 */ /* 0x000fe2000c101904 */
[C---:B------:R-:W-:Y:S02]  /*39ea0*/  R2UR UR22, R4.reuse ;  /* 0x00000000041672ca */ /* 0x040fe400000e0000 */
[C---:B------:R-:W-:Y:S01]  /*39eb0*/  R2UR UR23, R5.reuse ;  /* 0x00000000051772ca */ /* 0x040fe200000e0000 */
[----:B------:R-:W-:Y:S01]  /*39ec0*/  ST.E desc[UR6][R8.64+0x68], R50 ;  /* 0x0000683208007985 */ /* 0x000fe2000c101906 */
[C---:B------:R-:W-:Y:S02]  /*39ed0*/  R2UR UR24, R4.reuse ;  /* 0x00000000041872ca */ /* 0x040fe400000e0000 */
[----:B------:R-:W-:Y:S02]  /*39ee0*/  R2UR UR25, R5 ;  /* 0x00000000051972ca */ /* 0x000fe400000e0000 */
[----:B------:R-:W-:-:S02]  /*39ef0*/  R2UR UR4, R4 ;  /* 0x00000000040472ca */ /* 0x000fc400000e0000 */
[C---:B------:R-:W-:Y:S02]  /*39f00*/  R2UR UR5, R5.reuse ;  /* 0x00000000050572ca */ /* 0x040fe400000e0000 */
[C---:B------:R-:W-:Y:S02]  /*39f10*/  R2UR UR6, R4.reuse ;  /* 0x00000000040672ca */ /* 0x040fe400000e0000 */
        /* <DEDUP_REMOVED lines=9> */
[----:B------:R-:W-:Y:S04]  /*39fb0*/  ST.E desc[UR20][R8.64+0x84], R57 ;  /* 0x0000843908007985 */ /* 0x000fe8000c101914 */
[----:B------:R-:W-:Y:S04]  /*39fc0*/  ST.E desc[UR22][R8.64+0x88], R58 ;  /* 0x0000883a08007985 */ /* 0x000fe8000c101916 */
[----:B------:R-:W-:Y:S01]  /*39fd0*/  ST.E desc[UR24][R8.64+0x8c], R59 ;  /* 0x00008c3b08007985 */ /* 0x000fe2000c101918 */
[----:B------:R-:W-:-:S03]  /*39fe0*/  R2UR UR10, R4 ;  /* 0x00000000040a72ca */ /* 0x000fc600000e0000 */
[----:B------:R-:W-:Y:S01]  /*39ff0*/  ST.E desc[UR4][R8.64+0x90], R60 ;  /* 0x0000903c08007985 */ /* 0x000fe2000c101904 */
[C---:B------:R-:W-:Y:S02]  /*3a000*/  R2UR UR4, R4.reuse ;  /* 0x00000000040472ca */ /* 0x040fe400000e0000 */
[C---:B------:R-:W-:Y:S01]  /*3a010*/  R2UR UR5, R5.reuse ;  /* 0x00000000050572ca */ /* 0x040fe200000e0000 */
[----:B------:R-:W-:Y:S01]  /*3a020*/  ST.E desc[UR6][R8.64+0x94], R61 ;  /* 0x0000943d08007985 */ /* 0x000fe2000c101906 */
        /* <DEDUP_REMOVED lines=267> */
[----:B------:R-:W2:Y:S01]  /*3b0e0*/  LD.E R21, desc[UR28][R8.64+0x1fc] ;  /* 0x0001fc1c08157980 */ /* 0x000ea2000c101900 */
[----:B------:R-:W-:-:S02]  /*3b0f0*/  R2UR UR6, R4 ;  /* 0x00000000040672ca */ /* 0x000fc400000e0000 */
[C---:B------:R-:W-:Y:S02]  /*3b100*/  R2UR UR7, R5.reuse ;  /* 0x00000000050772ca */ /* 0x040fe400000e0000 */
[----:B------:R-:W-:Y:S02]  /*3b110*/  R2UR UR4, R4 ;  /* 0x00000000040472ca */ /* 0x000fe400000e0000 */
[----:B------:R-:W-:-:S09]  /*3b120*/  R2UR UR5, R5 ;  /* 0x00000000050572ca */ /* 0x000fd200000e0000 */
[----:B--2---:R0:W-:Y:S04]  /*3b130*/  ST.E desc[UR6][R8.64+0x1fc], R21 ;  /* 0x0001fc1508007985 */ /* 0x0041e8000c101906 */
[----:B------:R-:W2:Y:S01]  /*3b140*/  LD.E R11, desc[UR4][R8.64] ;  /* 0x00000004080b7980 */ /* 0x000ea2000c101900 */
[C---:B------:R-:W-:Y:S02]  /*3b150*/  R2UR UR4, R4.reuse ;  /* 0x00000000040472ca */ /* 0x040fe400000e0000 */
        /* <DEDUP_REMOVED lines=10> */
[----:B------:R-:W3:Y:S01]  /*3b200*/  LD.E R15, desc[UR6][R8.64+0x8] ;  /* 0x00000806080f7980 */ /* 0x000ee2000c101900 */
[C---:B------:R-:W-:Y:S02]  /*3b210*/  R2UR UR4, R4.reuse ;  /* 0x00000000040472ca */ /* 0x040fe400000e0000 */
[C---:B------:R-:W-:Y:S02]  /*3b220*/  R2UR UR5, R5.reuse ;  /* 0x00000000050572ca */ /* 0x040fe400000e0000 */
[----:B------:R-:W-:Y:S02]  /*3b230*/  R2UR UR6, R4 ;  /* 0x00000000040672ca */ /* 0x000fe400000e0000 */
[----:B------:R-:W-:-:S09]  /*3b240*/  R2UR UR7, R5 ;  /* 0x00000000050772ca */ /* 0x000fd200000e0000 */
[----:B---3--:R3:W-:Y:S04]  /*3b250*/  ST.E desc[UR4][R8.64+0x8], R15 ;  /* 0x0000080f08007985 */ /* 0x0087e8000c101904 */
[----:B0-----:R-:W4:Y:S01]  /*3b260*/  LD.E R21, desc[UR6][R8.64+0xc] ;  /* 0x00000c0608157980 */ /* 0x001f22000c101900 */
[C---:B------:R-:W-:Y:S02]  /*3b270*/  R2UR UR4, R4.reuse ;  /* 0x00000000040472ca */ /* 0x040fe400000e0000 */
[C---:B------:R-:W-:Y:S02]  /*3b280*/  R2UR UR5, R5.reuse ;  /* 0x00000000050572ca */ /* 0x040fe400000e0000 */
[----:B------:R-:W-:Y:S02]  /*3b290*/  R2UR UR6, R4 ;  /* 0x00000000040672ca */ /* 0x000fe400000e0000 */
[----:B------:R-:W-:-:S09]  /*3b2a0*/  R2UR UR7, R5 ;  /* 0x00000000050772ca */ /* 0x000fd200000e0000 */
[----:B----4-:R0:W-:Y:S04]  /*3b2b0*/  ST.E desc[UR4][R8.64+0xc], R21 ;  /* 0x00000c1508007985 */ /* 0x0101e8000c101904 */
[----:B-1----:R-:W4:Y:S01]  /*3b2c0*/  LD.E R11, desc[UR6][R8.64+0x10] ;  /* 0x00001006080b7980 */ /* 0x002f22000c101900 */
[C---:B------:R-:W-:Y:S02]  /*3b2d0*/  R2UR UR4, R4.reuse ;  /* 0x00000000040472ca */ /* 0x040fe400000e0000 */
[C---:B------:R-:W-:Y:S02]  /*3b2e0*/  R2UR UR5, R5.reuse ;  /* 0x00000000050572ca */ /* 0x040fe400000e0000 */
[----:B------:R-:W-:Y:S02]  /*3b2f0*/  R2UR UR6, R4 ;  /* 0x00000000040672ca */ /* 0x000fe400000e0000 */
[----:B------:R-:W-:-:S09]  /*3b300*/  R2UR UR7, R5 ;  /* 0x00000000050772ca */ /* 0x000fd200000e0000 */
[----:B----4-:R1:W-:Y:S04]  /*3b310*/  ST.E desc[UR4][R8.64+0x10], R11 ;  /* 0x0000100b08007985 */ /* 0x0103e8000c101904 */
[----:B--2---:R-:W2:Y:S01]  /*3b320*/  LD.E R13, desc[UR6][R8.64+0x14] ;  /* 0x00001406080d7980 */ /* 0x004ea2000c101900 */
[C---:B------:R-:W-:Y:S02]  /*3b330*/  R2UR UR4, R4.reuse ;  /* 0x00000000040472ca */ /* 0x040fe400000e0000 */
[C---:B------:R-:W-:Y:S02]  /*3b340*/  R2UR UR5, R5.reuse ;  /* 0x00000000050572ca */ /* 0x040fe400000e0000 */
[----:B------:R-:W-:Y:S02]  /*3b350*/  R2UR UR6, R4 ;  /* 0x00000000040672ca */ /* 0x000fe400000e0000 */
[----:B------:R-:W-:-:S09]  /*3b360*/  R2UR UR7, R5 ;  /* 0x00000000050772ca */ /* 0x000fd200000e0000 */
[----:B--2---:R2:W-:Y:S04]  /*3b370*/  ST.E desc[UR4][R8.64+0x14], R13 ;  /* 0x0000140d08007985 */ /* 0x0045e8000c101904 */
[----:B---3--:R-:W3:Y:S01]  /*3b380*/  LD.E R15, desc[UR6][R8.64+0x18] ;  /* 0x00001806080f7980 */ /* 0x008ee2000c101900 */
        /* <DEDUP_REMOVED lines=694> */
[----:B--2---:R-:W-:Y:S04]  /*3def0*/  ST.E desc[UR4][R8.64+0x1e4], R13 ;  /* 0x0001e40d08007985 */ /* 0x004fe8000c101904 */
[----:B---3--:R-:W2:Y:S01]  /*3df00*/  LD.E R15, desc[UR6][R8.64+0x1e8] ;  /* 0x0001e806080f7980 */ /* 0x008ea2000c101900 */
[C---:B------:R-:W-:Y:S02]  /*3df10*/  R2UR UR4, R4.reuse ;  /* 0x00000000040472ca */ /* 0x040fe400000e0000 */
[C---:B------:R-:W-:Y:S02]  /*3df20*/  R2UR UR5, R5.reuse ;  /* 0x00000000050572ca */ /* 0x040fe400000e0000 */
[----:B------:R-:W-:Y:S02]  /*3df30*/  R2UR UR6, R4 ;  /* 0x00000000040672ca */ /* 0x000fe400000e0000 */
[----:B------:R-:W-:-:S09]  /*3df40*/  R2UR UR7, R5 ;  /* 0x00000000050772ca */ /* 0x000fd200000e0000 */
[----:B--2---:R2:W-:Y:S04]  /*3df50*/  ST.E desc[UR4][R8.64+0x1e8], R15 ;  /* 0x0001e80f08007985 */ /* 0x0045e8000c101904 */
[----:B0-----:R-:W3:Y:S01]  /*3df60*/  LD.E R21, desc[UR6][R8.64+0x1ec] ;  /* 0x0001ec0608157980 */ /* 0x001ee2000c101900 */
[C---:B------:R-:W-:Y:S02]  /*3df70*/  R2UR UR4, R4.reuse ;  /* 0x00000000040472ca */ /* 0x040fe400000e0000 */
[C---:B------:R-:W-:Y:S02]  /*3df80*/  R2UR UR5, R5.reuse ;  /* 0x00000000050572ca */ /* 0x040fe400000e0000 */
[----:B------:R-:W-:Y:S02]  /*3df90*/  R2UR UR6, R4 ;  /* 0x00000000040672ca */ /* 0x000fe400000e0000 */
[----:B------:R-:W-:-:S09]  /*3dfa0*/  R2UR UR7, R5 ;  /* 0x00000000050772ca */ /* 0x000fd200000e0000 */
[----:B---3--:R-:W-:Y:S04]  /*3dfb0*/  ST.E desc[UR4][R8.64+0x1ec], R21 ;  /* 0x0001ec1508007985 */ /* 0x008fe8000c101904 */
[----:B-1----:R-:W3:Y:S01]  /*3dfc0*/  LD.E R11, desc[UR6][R8.64+0x1f0] ;  /* 0x0001f006080b7980 */ /* 0x002ee2000c101900 */
[C---:B------:R-:W-:Y:S02]  /*3dfd0*/  R2UR UR4, R4.reuse ;  /* 0x00000000040472ca */ /* 0x040fe400000e0000 */
[C---:B------:R-:W-:Y:S02]  /*3dfe0*/  R2UR UR5, R5.reuse ;  /* 0x00000000050572ca */ /* 0x040fe400000e0000 */
[----:B------:R-:W-:Y:S02]  /*3dff0*/  R2UR UR6, R4 ;  /* 0x00000000040672ca */ /* 0x000fe400000e0000 */
[----:B------:R-:W-:-:S09]  /*3e000*/  R2UR UR7, R5 ;  /* 0x00000000050772ca */ /* 0x000fd200000e0000 */
[----:B---3--:R0:W-:Y:S04]  /*3e010*/  ST.E desc[UR4][R8.64+0x1f0], R11 ;  /* 0x0001f00b08007985 */ /* 0x0081e8000c101904 */
[----:B------:R-:W3:Y:S01]  /*3e020*/  LD.E R25, desc[UR6][R8.64+0x1f4] ;  /* 0x0001f40608197980 */ /* 0x000ee2000c101900 */
[C---:B------:R-:W-:Y:S02]  /*3e030*/  R2UR UR4, R4.reuse ;  /* 0x00000000040472ca */ /* 0x040fe400000e0000 */
[C---:B------:R-:W-:Y:S02]  /*3e040*/  R2UR UR5, R5.reuse ;  /* 0x00000000050572ca */ /* 0x040fe400000e0000 */
[----:B------:R-:W-:Y:S02]  /*3e050*/  R2UR UR6, R4 ;  /* 0x00000000040672ca */ /* 0x000fe400000e0000 */
[----:B------:R-:W-:-:S09]  /*3e060*/  R2UR UR7, R5 ;  /* 0x00000000050772ca */ /* 0x000fd200000e0000 */
[----:B---3--:R1:W-:Y:S04]  /*3e070*/  ST.E desc[UR4][R8.64+0x1f4], R25 ;  /* 0x0001f41908007985 */ /* 0x0083e8000c101904 */
[----:B--2---:R-:W2:Y:S01]  /*3e080*/  LD.E R15, desc[UR6][R8.64+0x1f8] ;  /* 0x0001f806080f7980 */ /* 0x004ea2000c101900 */
[----:B------:R-:W-:Y:S02]  /*3e090*/  R2UR UR4, R4 ;  /* 0x00000000040472ca */ /* 0x000fe400000e0000 */
[----:B------:R-:W-:-:S13]  /*3e0a0*/  R2UR UR5, R5 ;  /* 0x00000000050572ca */ /* 0x000fda00000e0000 */
[----:B--2---:R1:W-:Y:S01]  /*3e0b0*/  ST.E desc[UR4][R8.64+0x1f8], R15 ;  /* 0x0001f80f08007985 */ /* 0x0043e2000c101904 */
[----:B------:R-:W-:Y:S01]  /*3e0c0*/  @!PT LDS RZ, [RZ] ;  /* 0x00000000fffff984 */ /* 0x000fe20000000800 */
[----:B------:R-:W-:Y:S01]  /*3e0d0*/  @!PT LDS RZ, [RZ] ;  /* 0x00000000fffff984 */ /* 0x000fe20000000800 */
[----:B------:R-:W-:Y:S01]  /*3e0e0*/  @!PT LDS RZ, [RZ] ;  /* 0x00000000fffff984 */ /* 0x000fe20000000800 */
[----:B------:R-:W-:Y:S01]  /*3e0f0*/  @!PT LDS RZ, [RZ] ;  /* 0x00000000fffff984 */ /* 0x000fe20000000800 */
[----:B------:R2:W-:Y:S06]  /*3e100*/  MEMBAR.ALL.CTA ;  /* 0x0000000000007992 */ /* 0x0005ec0000008000 */
[----:B--2---:R-:W2:Y:S02]  /*3e110*/  FENCE.VIEW.ASYNC.S ;  /* 0x00000000000073c6 */ /* 0x004ea40000000000 */
[----:B--2---:R-:W-:Y:S02]  /*3e120*/  NOP ;  /* 0x0000000000007918 */ /* 0x004fe40000000000 */
[----:B------:R-:W2:Y:S01]  /*3e130*/  LDL.64 R12, [R7+0x40] ;  /* 0x00004000070c7983 */ /* 0x000ea20000100a00 */
[----:B------:R-:W-:-:S02]  /*3e140*/  R2UR UR4, R4 ;  /* 0x00000000040472ca */ /* 0x000fc400000e0000 */
[----:B------:R-:W-:Y:S01]  /*3e150*/  R2UR UR5, R5 ;  /* 0x00000000050572ca */ /* 0x000fe200000e0000 */
[----:B------:R-:W-:Y:S06]  /*3e160*/  BAR.ARV 0xe, 0x100 ;  /* 0x0384000000007b1d */ /* 0x000fec0000002000 */
[----:B0-----:R-:W3:Y:S06]  /*3e170*/  LDL.64 R10, [R7] ;  /* 0x00000000070a7983 */ /* 0x001eec0000100a00 */
[----:B--2---:R-:W2:Y:S01]  /*3e180*/  LD.E R14, desc[UR4][R12.64] ;  /* 0x000000040c0e7980 */ /* 0x004ea2000c101900 */
[----:B------:R-:W-:-:S02]  /*3e190*/  R2UR UR4, R4 ;  /* 0x00000000040472ca */ /* 0x000fc400000e0000 */
[----:B------:R-:W-:Y:S01]  /*3e1a0*/  R2UR UR5, R5 ;  /* 0x00000000050572ca */ /* 0x000fe200000e0000 */
[----:B------:R-:W-:-:S12]  /*3e1b0*/  BSSY B2, `(.L_x_5411) ;  /* 0x0000006000027945 */ /* 0x000fd80003800000 */
[----:B---3--:R1:W5:Y:S01]  /*3e1c0*/  LD.E R10, desc[UR4][R10.64] ;  /* 0x000000040a0a7980 */ /* 0x008362000c101900 */
[----:B--2---:R-:W-:-:S04]  /*3e1d0*/  LOP3.LUT R14, R14, 0x1, RZ, 0xfc, !PT ;  /* 0x000000010e0e7812 */ /* 0x004fc800078efcff */
[----:B------:R-:W-:-:S13]  /*3e1e0*/  ISETP.NE.AND P0, PT, R14, 0x3, PT ;  /* 0x000000030e00780c */ /* 0x000fda0003f05270 */
[----:B-1----:R-:W-:Y:S05]  /*3e1f0*/  @!P0 BRA `(.L_x_5412) ;  /* 0x0000000000048947 */ /* 0x002fea0003800000 */
[----:B------:R-:W-:Y:S01]  /*3e200*/  BPT.TRAP 0x1 ;  /* 0x000000040000795c */ /* 0x000fe20000300000 */
.L_x_5412:
[----:B------:R-:W-:Y:S05]  /*3e210*/  BSYNC B2 ;  /* 0x0000000000027941 */ /* 0x000fea0003800000 */
.L_x_5411:
        /* <DEDUP_REMOVED lines=9> */
[----:B------:R0:W-:Y:S02]  /*3e2b0*/  SYNCS.ARRIVE.TRANS64.RED.A1T0 RZ, [R7+URZ], RZ ;  /* 0x000000ff07ff79a7 */ /* 0x0001e4000810043f */
[----:B0-----:R-:W-:-:S04]  /*3e2c0*/  IMAD.MOV.U32 R7, RZ, RZ, 0x0 ;  /* 0x00000000ff077424 */ /* 0x001fc800078e00ff */
[----:B------:R-:W-:Y:S05]  /*3e2d0*/  RET.REL.NODEC R6 `(_ZN7cutlass13device_kernelIN5flash11enable_sm90INS1_16FlashAttnFwdSm90INS1_25CollectiveMainloopFwdSm90ILi2EN4cute5tupleIJNS5_1CILi1EEES8_S8_EEENS6_IJNS7_ILi64EEESA_SA_EEELi512ENS_6half_tEfNS_4arch4Sm90ELb0ELb1ELb1ELb0ELb1ELb0ELb1ELb0ELb0ELb1ELb1ELb0EEENS1_21CollectiveEpilogueFwdINS6_IJSA_NS7_ILi512EEESA_EEES9_SC_SE_Li256ELb0ELb1ELb1ELb0EEENS1_19SingleTileSchedulerILb0ELb1ELb1ELi64EEEEEEEEEvNT_6ParamsE) ;  /* 0xfffffc1c06487950 */ /* 0x000fea0003c3ffff */
.L_x_5383:
[----:B0-----:R0:W1:Y:S02]  /*3e2e0*/  SYNCS.PHASECHK.TRANS64.TRYWAIT P0, [R11+URZ], R20 ;  /* 0x000000140b0075a7 */ /* 0x001064000800017f */
[----:B-1----:R-:W-:Y:S05]  /*3e2f0*/  @!P0 NANOSLEEP.SYNCS 0x989680 ;  /* 0x009896800000895d */ /* 0x002fea0003900000 */
[----:B------:R-:W1:Y:S02]  /*3e300*/  @!P0 SYNCS.PHASECHK.TRANS64 P0, [R11+URZ], R20 ;  /* 0x000000140b0085a7 */ /* 0x000e64000800007f */
[----:B-1----:R-:W-:Y:S05]  /*3e310*/  @!P0 BRA `(.L_x_5383) ;  /* 0xfffffffc00f08947 */ /* 0x002fea000383ffff */
[----:B------:R-:W-:Y:S05]  /*3e320*/  BRA `(.L_x_5382) ;  /* 0xfffffee400b87947 */ /* 0x000fea000383ffff */
.L_x_5390:
[----:B0-----:R0:W1:Y:S02]  /*3e330*/  SYNCS.PHASECHK.TRANS64.TRYWAIT P0, [R20+URZ], R21 ;  /* 0x00000015140075a7 */ /* 0x001064000800017f */
[----:B-1----:R-:W-:Y:S05]  /*3e340*/  @!P0 NANOSLEEP.SYNCS 0x989680 ;  /* 0x009896800000895d */ /* 0x002fea0003900000 */
[----:B------:R-:W1:Y:S02]  /*3e350*/  @!P0 SYNCS.PHASECHK.TRANS64 P0, [R20+URZ], R21 ;  /* 0x00000015140085a7 */ /* 0x000e64000800007f */
[----:B-1----:R-:W-:Y:S05]  /*3e360*/  @!P0 BRA `(.L_x_5390) ;  /* 0xfffffffc00f08947 */ /* 0x002fea000383ffff */
[----:B------:R-:W-:Y:S05]  /*3e370*/  BRA `(.L_x_5389) ;  /* 0xfffffeec008c7947 */ /* 0x000fea000383ffff */
.L_x_5413:
        /* <DEDUP_REMOVED lines=16> */
.L_x_15748:


//--------------------- .text._ZN7cutlass13device_kernelIN5flash11enable_sm90INS1_16FlashAttnFwdSm90INS1_25CollectiveMainloopFwdSm90ILi2EN4cute5tupleIJNS5_1CILi1EEES8_S8_EEENS6_IJNS7_ILi64EEESA_SA_EEELi512ENS_6half_tEfNS_4arch4Sm90ELb0ELb1ELb1ELb1ELb1ELb0ELb0ELb0ELb0ELb1ELb1ELb0EEENS1_21CollectiveEpilogueFwdINS6_IJSA_NS7_ILi512EEESA_EEES9_SC_SE_Li256ELb1ELb1ELb1ELb0EEENS1_36VarlenDynamicPersistentTileSchedulerILi64ELi64ELi256ELi128ELb1ELb1ELb1ELb1ELb0ELb1EEEEEEEEEvNT_6ParamsE --------------------------
	.section	.text._ZN7cutlass13device_kernelIN5flash11enable_sm90INS1_16FlashAttnFwdSm90INS1_25CollectiveMainloopFwdSm90ILi2EN4cute5tupleIJNS5_1CILi1EEES8_S8_EEENS6_IJNS7_ILi64EEESA_SA_EEELi512ENS_6half_tEfNS_4arch4Sm90ELb0ELb1ELb1ELb1ELb1ELb0ELb0ELb0ELb0ELb1ELb1ELb0EEENS1_21CollectiveEpilogueFwdINS6_IJSA_NS7_ILi512EEESA_EEES9_SC_SE_Li256ELb1ELb1ELb1ELb0EEENS1_36VarlenDynamicPersistentTileSchedulerILi64ELi64ELi256ELi128ELb1ELb1ELb1ELb1ELb0ELb1EEEEEEEEEvNT_6ParamsE,"ax",@progbits
	.align	128
.text._ZN7cutlass13device_kernelIN5flash11enable_sm90INS1_16FlashAttnFwdSm90INS1_25CollectiveMainloopFwdSm90ILi2EN4cute5tupleIJNS5_1CILi1EEES8_S8_EEENS6_IJNS7_ILi64EEESA_SA_EEELi512ENS_6half_tEfNS_4arch4Sm90ELb0ELb1ELb1ELb1ELb1ELb0ELb0ELb0ELb0ELb1ELb1ELb0EEENS1_21CollectiveEpilogueFwdINS6_IJSA_NS7_ILi512EEESA_EEES9_SC_SE_Li256ELb1ELb1ELb1ELb0EEENS1_36VarlenDynamicPersistentTileSchedulerILi64ELi64ELi256ELi128ELb1ELb1ELb1ELb1ELb0ELb1EEEEEEEEEvNT_6ParamsE:
        .type           _ZN7cutlass13device_kernelIN5flash11enable_sm90INS1_16FlashAttnFwdSm90INS1_25CollectiveMainloopFwdSm90ILi2EN4cute5tupleIJNS5_1CILi1EEES8_S8_EEENS6_IJNS7_ILi64EEESA_SA_EEELi512ENS_6half_tEfNS_4arch4Sm90ELb0ELb1ELb1ELb1ELb1ELb0ELb0ELb0ELb0ELb1ELb1ELb0EEENS1_21CollectiveEpilogueFwdINS6_IJSA_NS7_ILi512EEESA_EEES9_SC_SE_Li256ELb1ELb1ELb1ELb0EEENS1_36VarlenDynamicPersistentTileSchedulerILi64ELi64ELi256ELi128ELb1ELb1ELb1ELb1ELb0ELb1EEEEEEEEEvNT_6ParamsE,@function
        .size           _ZN7cutlass13device_kernelIN5flash11enable_sm90INS1_16FlashAttnFwdSm90INS1_25CollectiveMainloopFwdSm90ILi2EN4cute5tupleIJNS5_1CILi1EEES8_S8_EEENS6_IJNS7_ILi64EEESA_SA_EEELi512ENS_6half_tEfNS_4arch4Sm90ELb0ELb1ELb1ELb1ELb1ELb0ELb0ELb0ELb0ELb1ELb1ELb0EEENS1_21CollectiveEpilogueFwdINS6_IJSA_NS7_ILi512EEESA_EEES9_SC_SE_Li256ELb1ELb1ELb1ELb0EEENS1_36VarlenDynamicPersistentTileSchedulerILi64ELi64ELi256ELi128ELb1ELb1ELb1ELb1ELb0ELb1EEEEEEEEEvNT_6ParamsE,(.L_x_15750 - _ZN7cutlass13device_kernelIN5flash11enable_sm90INS1_16FlashAttnFwdSm90INS1_25CollectiveMainloopFwdSm90ILi2EN4cute5tupleIJNS5_1CILi1EEES8_S8_EEENS6_IJNS7_ILi64EEESA_SA_EEELi512ENS_6half_tEfNS_4arch4Sm90ELb0ELb1ELb1ELb1ELb1ELb0ELb0ELb0ELb0ELb1ELb1ELb0EEENS1_21CollectiveEpilogueFwdINS6_IJSA_NS7_ILi512EEESA_EEES9_SC_SE_Li256ELb1ELb1ELb1ELb0EEENS1_36VarlenDynamicPersistentTileSchedulerILi64ELi64ELi256ELi128ELb1ELb1ELb1ELb1ELb0ELb1EEEEEEEEEvNT_6ParamsE)
        .other          _ZN7cutlass13device_kernelIN5flash11enable_sm90INS1_16FlashAttnFwdSm90INS1_25CollectiveMainloopFwdSm90ILi2EN4cute5tupleIJNS5_1CILi1EEES8_S8_EEENS6_IJNS7_ILi64EEESA_SA_EEELi512ENS_6half_tEfNS_4arch4Sm90ELb0ELb1ELb1ELb1ELb1ELb0ELb0ELb0ELb0ELb1ELb1ELb0EEENS1_21CollectiveEpilogueFwdINS6_IJSA_NS7_ILi512EEESA_EEES9_SC_SE_Li256ELb1ELb1ELb1ELb0EEENS1_36VarlenDynamicPersistentTileSchedulerILi64ELi64ELi256ELi128ELb1ELb1ELb1ELb1ELb0ELb1EEEEEEEEEvNT_6ParamsE,@"STO_CUDA_ENTRY STV_DEFAULT"
_ZN7cutlass13device_kernelIN5flash11enable_sm90INS1_16FlashAttnFwdSm90INS1_25CollectiveMainloopFwdSm90ILi2EN4cute5tupleIJNS5_1CILi1EEES8_S8_EEENS6_IJNS7_ILi64EEESA_SA_EEELi512ENS_6half_tEfNS_4arch4Sm90ELb0ELb1ELb1ELb1ELb1ELb0ELb0ELb0ELb0ELb1ELb1ELb0EEENS1_21CollectiveEpilogueFwdINS6_IJSA_NS7_ILi512EEESA_EEES9_SC_SE_Li256ELb1ELb1ELb1ELb0EEENS1_36VarlenDynamicPersistentTileSchedulerILi64ELi64ELi256ELi128ELb1ELb1ELb1ELb1ELb0ELb1EEEEEEEEEvNT_6ParamsE:
        /* <DEDUP_REMOVED lines=41> */
.L_x_5414:
        /* <DEDUP_REMOVED lines=22> */
.L_x_5415:
        /* <DEDUP_REMOVED lines=18> */
.L_x_5416:
        /* <DEDUP_REMOVED lines=22> */
.L_x_5417:
        /* <DEDUP_REMOVED lines=23> */
.L_x_5418:
        /* <DEDUP_REMOVED lines=8> */
.L_x_5420:
        /* <DEDUP_REMOVED lines=30> */
[CC--:B------:R-:W-:Y:S02]  /*0a40*/  LEA.HI R6, R3.reuse, R0.reuse, RZ, 0x2 ;  /* 0x0000000003067211 */ /* 0x0c0fe400078f10ff */
[----:B------:R-:W-:Y:S02]  /*0a50*/  LEA.HI R219, R3, R0, RZ, 0x3 ;  /* 0x0000000003db7211 */ /* 0x000fe400078f18ff */
[----:B------:R-:W-:Y:S02]  /*0a60*/  SHF.R.S32.HI R7, RZ, 0x4, R2 ;  /* 0x00000004ff077819 */ /* 0x000fe40000011402 */
[----:B------:R-:W-:Y:S02]  /*0a70*/  LOP3.LUT R3, R2, 0xfffffff0, RZ, 0xc0, !PT ;  /* 0xfffffff002037812 */ /* 0x000fe400078ec0ff */
[----:B------:R-:W-:-:S02]  /*0a80*/  SHF.R.S32.HI R5, RZ, 0x5, R4 ;  /* 0x00000005ff057819 */ /* 0x000fc40000011404 */
[----:B------:R-:W-:Y:S01]  /*0a90*/  SHF.R.S32.HI R4, RZ, 0x1f, R4 ;  /* 0x0000001fff047819 */ /* 0x000fe20000011404 */
[----:B------:R-:W-:Y:S01]  /*0aa0*/  IMAD.IADD R3, R0, 0x1, -R3 ;  /* 0x0000000100037824 */ /* 0x000fe200078e0a03 */
[----:B------:R-:W-:Y:S02]  /*0ab0*/  LOP3.LUT R13, R6, 0xfffffffc, RZ, 0xc0, !PT ;  /* 0xfffffffc060d7812 */ /* 0x000fe400078ec0ff */
[----:B------:R-:W-:Y:S02]  /*0ac0*/  LOP3.LUT R11, R9, 0xffffff80, RZ, 0xc0, !PT ;  /* 0xffffff80090b7812 */ /* 0x000fe400078ec0ff */
[----:B------:R-:W-:Y:S01]  /*0ad0*/  LOP3.LUT R187, R219, 0xfffffff8, RZ, 0xc0, !PT ;  /* 0xfffffff8dbbb7812 */ /* 0x000fe200078ec0ff */
[----:B------:R-:W-:Y:S01]  /*0ae0*/  IMAD.IADD R13, R0, 0x1, -R13 ;  /* 0x00000001000d7824 */ /* 0x000fe200078e0a0d */
[----:B------:R-:W-:Y:S01]  /*0af0*/  LEA.HI R2, R2, R7, RZ, 0x1 ;  /* 0x0000000702027211 */ /* 0x000fe200078f08ff */
[----:B------:R-:W-:Y:S01]  /*0b00*/  IMAD.IADD R11, R0, 0x1, -R11 ;  /* 0x00000001000b7824 */ /* 0x000fe200078e0a0b */
[----:B------:R-:W-:Y:S01]  /*0b10*/  LEA.HI R4, R4, R5, RZ, 0x2 ;  /* 0x0000000504047211 */ /* 0x000fe200078f10ff */
[----:B------:R-:W-:Y:S01]  /*0b20*/  IMAD.IADD R187, R0, 0x1, -R187 ;  /* 0x0000000100bb7824 */ /* 0x000fe200078e0abb */
[----:B------:R-:W-:-:S02]  /*0b30*/  LOP3.LUT R2, R2, 0x1ffffffe, RZ, 0xc0, !PT ;  /* 0x1ffffffe02027812 */ /* 0x000fc400078ec0ff */
[----:B------:R-:W-:Y:S01]  /*0b40*/  SHF.R.S32.HI R220, RZ, 0x7, R9 ;  /* 0x00000007ffdc7819 */ /* 0x000fe20000011409 */
[----:B------:R-:W-:Y:S01]  /*0b50*/  IMAD.SHL.U32 R19, R187, 0x8, RZ ;  /* 0x00000008bb137824 */ /* 0x000fe200078e00ff */
[--C-:B------:R-:W-:Y:S01]  /*0b60*/  SHF.R.S32.HI R0, RZ, 0x1f, R3.reuse ;  /* 0x0000001fff007819 */ /* 0x100fe20000011403 */
[----:B------:R-:W-:Y:S01]  /*0b70*/  IMAD.IADD R2, R7, 0x1, -R2 ;  /* 0x0000000107027824 */ /* 0x000fe200078e0a02 */
[----:B------:R-:W-:Y:S01]  /*0b80*/  LOP3.LUT R4, R4, 0x3ffffc, RZ, 0xc0, !PT ;  /* 0x003ffffc04047812 */ /* 0x000fe200078ec0ff */
[----:B------:R-:W-:Y:S01]  /*0b90*/  IMAD R15, R220, 0x100, R3 ;  /* 0x00000100dc0f7824 */ /* 0x000fe200078e0203 */
[----:B------:R-:W-:Y:S01]  /*0ba0*/  LEA.HI R7, R13, R13, RZ, 0x1 ;  /* 0x0000000d0d077211 */ /* 0x000fe200078f08ff */
[----:B------:R-:W-:Y:S01]  /*0bb0*/  IMAD.SHL.U32 R2, R2, 0x8, RZ ;  /* 0x0000000802027824 */ /* 0x000fe200078e00ff */
[----:B------:R-:W-:Y:S01]  /*0bc0*/  LEA.HI R6, R0, R3, RZ, 0x3 ;  /* 0x0000000300067211 */ /* 0x000fe200078f18ff */
[----:B------:R-:W-:Y:S01]  /*0bd0*/  IMAD.IADD R4, R5, 0x1, -R4 ;  /* 0x0000000105047824 */ /* 0x000fe200078e0a04 */
[----:B------:R-:W-:-:S02]  /*0be0*/  SHF.R.S32.HI R0, RZ, 0x1f, R11 ;  /* 0x0000001fff007819 */ /* 0x000fc4000001140b */
[----:B------:R-:W-:Y:S01]  /*0bf0*/  LOP3.LUT R10, R7, 0x1ffffffe, RZ, 0xc0, !PT ;  /* 0x1ffffffe070a7812 */ /* 0x000fe200078ec0ff */
[----:B------:R-:W-:Y:S01]  /*0c00*/  IMAD R15, R4, 0x10, R15 ;  /* 0x00000010040f7824 */ /* 0x000fe200078e020f */
[C---:B------:R-:W-:Y:S01]  /*0c10*/  LOP3.LUT R8, R6.reuse, 0xfffffff8, RZ, 0xc0, !PT ;  /* 0xfffffff806087812 */ /* 0x040fe200078ec0ff */
[----:B------:R-:W-:Y:S01]  /*0c20*/  IMAD.SHL.U32 R7, R6, 0x40, RZ ;  /* 0x0000004006077824 */ /* 0x000fe200078e00ff */
[----:B------:R-:W-:Y:S01]  /*0c30*/  LEA.HI R4, R0, R11, RZ, 0x2 ;  /* 0x0000000b00047211 */ /* 0x000fe200078f10ff */
[----:B------:R-:W-:Y:S01]  /*0c40*/  IMAD.IADD R186, R13, 0x1, -R10 ;  /* 0x000000010dba7824 */ /* 0x000fe200078e0a0a */
[----:B------:R-:W-:Y:S01]  /*0c50*/  LEA.HI R9, R9, R220, RZ, 0x1 ;  /* 0x000000dc09097211 */ /* 0x000fe200078f08ff */
[----:B------:R-:W-:Y:S01]  /*0c60*/  IMAD.IADD R8, R3, 0x1, -R8 ;  /* 0x0000000103087824 */ /* 0x000fe200078e0a08 */
[--C-:B------:R-:W-:Y:S02]  /*0c70*/  SHF.R.S32.HI R3, RZ, 0x2, R4.reuse ;  /* 0x00000002ff037819 */ /* 0x100fe40000011404 */
[----:B------:R-:W-:-:S02]  /*0c80*/  SHF.R.S32.HI R6, RZ, 0x1f, R4 ;  /* 0x0000001fff067819 */ /* 0x000fc40000011404 */
[----:B------:R-:W-:Y:S02]  /*0c90*/  LOP3.LUT R10, R4, 0x7ffffffc, RZ, 0xc0, !PT ;  /* 0x7ffffffc040a7812 */ /* 0x000fe400078ec0ff */
[----:B------:R-:W-:Y:S02]  /*0ca0*/  LOP3.LUT R4, R7, 0x7ffffe00, RZ, 0xc0, !PT ;  /* 0x7ffffe0007047812 */ /* 0x000fe400078ec0ff */
[----:B------:R-:W-:Y:S01]  /*0cb0*/  LEA.HI R6, R6, R3, RZ, 0x3 ;  /* 0x0000000306067211 */ /* 0x000fe200078f18ff */
[----:B------:R-:W-:Y:S01]  /*0cc0*/  IMAD.IADD R10, R11, 0x1, -R10 ;  /* 0x000000010b0a7824 */ /* 0x000fe200078e0a0a */
[----:B------:R-:W-:Y:S01]  /*0cd0*/  LOP3.LUT R9, R9, 0xfffffe, RZ, 0xc0, !PT ;  /* 0x00fffffe09097812 */ /* 0x000fe200078ec0ff */
[----:B------:R-:W-:Y:S01]  /*0ce0*/  IMAD R7, R5, 0x400, R4 ;  /* 0x0000040005077824 */ /* 0x000fe200078e0204 */
[----:B------:R-:W-:Y:S01]  /*0cf0*/  LOP3.LUT R6, R6, 0xfffffff8, RZ, 0xc0, !PT ;  /* 0xfffffff806067812 */ /* 0x000fe200078ec0ff */
[----:B------:R-:W-:Y:S01]  /*0d00*/  IMAD.SHL.U32 R4, R8, 0x40, RZ ;  /* 0x0000004008047824 */ /* 0x000fe200078e00ff */
[----:B------:R-:W-:Y:S01]  /*0d10*/  LEA.HI R0, R0, R11, RZ, 0x5 ;  /* 0x0000000b00007211 */ /* 0x000fe200078f28ff */
[----:B------:R-:W-:Y:S01]  /*0d20*/  IMAD.IADD R9, R220, 0x1, -R9 ;  /* 0x00000001dc097824 */ /* 0x000fe200078e0a09 */
[----:B------:R-:W-:Y:S01]  /*0d30*/  R2P PR, R8, 0x6 ;  /* 0x0000000608007804 */ /* 0x000fe20000000000 */
[----:B------:R-:W-:Y:S01]  /*0d40*/  IMAD.IADD R17, R3, 0x1, -R6 ;  /* 0x0000000103117824 */ /* 0x000fe200078e0a06 */
[----:B------:R-:W-:Y:S01]  /*0d50*/  LOP3.LUT R5, R4, 0x1c0, RZ, 0xc0, !PT ;  /* 0x000001c004057812 */ /* 0x000fe200078ec0ff */
[----:B------:R-:W-:Y:S01]  /*0d60*/  IMAD.U32 R3, R15, 0x40, R2 ;  /* 0x000000400f037824 */ /* 0x000fe200078e0002 */
[----:B------:R-:W-:-:S02]  /*0d70*/  SHF.R.S32.HI R0, RZ, 0x5, R0 ;  /* 0x00000005ff007819 */ /* 0x000fc40000011400 */
[----:B------:R-:W-:Y:S02]  /*0d80*/  LOP3.LUT R2, R5, 0x8, R2, 0xf8, !PT ;  /* 0x0000000805027812 */ /* 0x000fe400078ef802 */
[----:B------:R-:W-:Y:S01]  /*0d90*/  SHF.R.U32.HI R5, RZ, 0x3, R5 ;  /* 0x00000003ff057819 */ /* 0x000fe20000011605 */
[----:B------:R0:W-:Y:S01]  /*0da0*/  STL [R1+0x20], R3 ;  /* 0x0000200301007387 */ /* 0x0001e20000100800 */
[----:B------:R-:W-:Y:S01]  /*0db0*/  IMAD R17, R0, 0x10, R17 ;  /* 0x0000001000117824 */ /* 0x000fe200078e0211 */
[----:B------:R-:W-:Y:S02]  /*0dc0*/  SEL R184, R184, 0xffffffe0, !P1 ;  /* 0xffffffe0b8b87807 */ /* 0x000fe40004800000 */
[----:B------:R-:W-:Y:S01]  /*0dd0*/  LOP3.LUT R4, R2, R5, RZ, 0x3c, !PT ;  /* 0x0000000502047212 */ /* 0x000fe200078e3cff */
[----:B------:R-:W-:Y:S01]  /*0de0*/  IMAD.SHL.U32 R2, R10, 0x2, RZ ;  /* 0x000000020a027824 */ /* 0x000fe200078e00ff */
[----:B------:R-:W-:Y:S01]  /*0df0*/  SHF.R.S32.HI R219, RZ, 0x3, R219 ;  /* 0x00000003ffdb7819 */ /* 0x000fe200000114db */
[----:B------:R-:W-:-:S02]  /*0e00*/  IMAD R186, R186, 0x8, R17 ;  /* 0x00000008baba7824 */ /* 0x000fc400078e0211 */
[----:B------:R-:W-:Y:S02]  /*0e10*/  IMAD.IADD R4, R7, 0x1, R4 ;  /* 0x0000000107047824 */ /* 0x000fe400078e0204 */
[----:B0-----:R-:W-:-:S03]  /*0e20*/  IMAD.SHL.U32 R3, R9, 0x100, RZ ;  /* 0x0000010009037824 */ /* 0x001fc600078e00ff */
[----:B------:R-:W-:Y:S01]  /*0e30*/  LEA R22, R4, UR41, 0x1 ;  /* 0x0000002904167c11 */ /* 0x000fe2000f8e08ff */
[----:B------:R-:W-:Y:S01]  /*0e40*/  IMAD.IADD R18, R2, 0x1, R3 ;  /* 0x0000000102127824 */ /* 0x000fe200078e0203 */
[----:B------:R0:W-:Y:S03]  /*0e50*/  STL [R1+0x1c], R3 ;  /* 0x00001c0301007387 */ /* 0x0001e60000100800 */
[C---:B------:R-:W-:Y:S01]  /*0e60*/  VIADD R218, R18.reuse, 0x8 ;  /* 0x0000000812da7836 */ /* 0x040fe20000000000 */
[----:B------:R-:W-:Y:S01]  /*0e70*/  SHF.R.S32.HI R0, RZ, 0x1f, R18 ;  /* 0x0000001fff007819 */ /* 0x000fe20000011412 */
[C---:B------:R-:W-:Y:S02]  /*0e80*/  VIADD R217, R18.reuse, 0x10 ;  /* 0x0000001012d97836 */ /* 0x040fe40000000000 */
[C---:B------:R-:W-:Y:S02]  /*0e90*/  VIADD R216, R18.reuse, 0x18 ;  /* 0x0000001812d87836 */ /* 0x040fe40000000000 */
        /* <DEDUP_REMOVED lines=62> */
[----:B------:R-:W-:-:S02]  /*1280*/  IMAD.IADD R185, R185, 0x1, R184 ;  /* 0x00000001b9b97824 */ /* 0x000fc400078e02b8 */
[----:B------:R-:W-:-:S07]  /*1290*/  IMAD.IADD R184, R184, 0x1, R23 ;  /* 0x00000001b8b87824 */ /* 0x000fce00078e0217 */
.L_x_5543:
[----:B------:R-:W-:Y:S02]  /*12a0*/  ULDC.64 UR8, c[0x0][0xa28] ;  /* 0x00028a0000087ab9 */ /* 0x000fe40000000a00 */
[----:B------:R-:W-:-:S04]  /*12b0*/  UISETP.NE.U32.AND UP0, UPT, UR8, URZ, UPT ;  /* 0x0000003f0800728c */ /* 0x000fc8000bf05070 */
[----:B------:R-:W-:-:S03]  /*12c0*/  UISETP.NE.AND.EX UP0, UPT, UR9, URZ, UPT, UP0 ;  /* 0x0000003f0900728c */ /* 0x000fc6000bf05300 */
[----:B------:R-:W-:Y:S02]  /*12d0*/  ULDC.64 UR8, c[0x0][0xa18] ;  /* 0x0002860000087ab9 */ /* 0x000fe40000000a00 */
[----:B------:R-:W-:Y:S01]  /*12e0*/  UISETP.NE.U32.AND UP1, UPT, UR8, URZ, UPT ;  /* 0x0000003f0800728c */ /* 0x000fe2000bf25070 */
[----:B------:R-:W-:-:S03]  /*12f0*/  PLOP3.LUT P0, PT, PT, PT, UP0, 0x80, 0x0 ;  /* 0x000000000000781c */ /* 0x000fc60003f0f008 */
[----:B------:R-:W-:-:S03]  /*1300*/  UISETP.NE.AND.EX UP1, UPT, UR9, URZ, UPT, UP1 ;  /* 0x0000003f0900728c */ /* 0x000fc6000bf25310 */
[----:B------:R-:W-:Y:S02]  /*1310*/  @UP0 ULDC.64 UR8, c[0x0][0xa28] ;  /* 0x00028a0000080ab9 */ /* 0x000fe40000000a00 */
[----:B------:R-:W-:Y:S01]  /*1320*/  @UP0 UIMAD.WIDE UR8, UR6, 0x4, UR8 ;  /* 0x00000004060808a5 */ /* 0x000fe2000f8e0208 */
[----:B------:R-:W-:-:S05]  /*1330*/  PLOP3.LUT P2, PT, PT, PT, UP1, 0x80, 0x0 ;  /* 0x000000000000781c */ /* 0x000fca0003f4f018 */
[----:B------:R-:W-:Y:S01]  /*1340*/  @UP1 ULDC.64 UR10, c[0x0][0xa18] ;  /* 0x00028600000a1ab9 */ /* 0x000fe20000000a00 */
[----:B0-234-:R-:W-:Y:S02]  /*1350*/  IMAD.U32 R4, RZ, RZ, UR8 ;  /* 0x00000008ff047e24 */ /* 0x01dfe4000f8e00ff */
[----:B------:R-:W-:Y:S01]  /*1360*/  IMAD.U32 R5, RZ, RZ, UR9 ;  /* 0x00000009ff057e24 */ /* 0x000fe2000f8e00ff */
[----:B------:R-:W-:Y:S02]  /*1370*/  @UP1 UIMAD.WIDE UR8, UR6, 0x4, UR10 ;  /* 0x00000004060818a5 */ /* 0x000fe4000f8e020a */
[----:B------:R-:W-:Y:S02]  /*1380*/  ULOP3.LUT UR4, UR7, 0xff000000, URZ, 0xc0, !UPT ;  /* 0xff00000007047892 */ /* 0x000fe4000f8ec03f */
[----:B------:R-:W2:Y:S01]  /*1390*/  @P0 LDG.E R4, desc[UR54][R4.64] ;  /* 0x0000003604040981 */ /* 0x000ea2000c1e1900 */
[----:B------:R-:W-:Y:S01]  /*13a0*/  ULDC.64 UR10, c[0x0][0xa20] ;  /* 0x00028800000a7ab9 */ /* 0x000fe20000000a00 */
[----:B-1----:R-:W-:-:S02]  /*13b0*/  IMAD.U32 R6, RZ, RZ, UR8 ;  /* 0x00000008ff067e24 */ /* 0x002fc4000f8e00ff */
[----:B------:R-:W-:Y:S01]  /*13c0*/  IMAD.U32 R7, RZ, RZ, UR9 ;  /* 0x00000009ff077e24 */ /* 0x000fe2000f8e00ff */
[----:B------:R-:W-:-:S04]  /*13d0*/  ULDC.64 UR8, c[0x0][0x418] ;  /* 0x0001060000087ab9 */ /* 0x000fc80000000a00 */
[----:B------:R-:W3:Y:S01]  /*13e0*/  @P2 LDG.E R6, desc[UR54][R6.64] ;  /* 0x0000003606062981 */ /* 0x000ee2000c1e1900 */
[----:B------:R-:W-:Y:S01]  /*13f0*/  UISETP.NE.U32.AND UP0, UPT, UR8, URZ, UPT ;  /* 0x0000003f0800728c */ /* 0x000fe2000bf05070 */
[----:B------:R-:W-:Y:S01]  /*1400*/  ISETP.NE.U32.AND P1, PT, RZ, UR10, PT ;  /* 0x0000000aff007c0c */ /* 0x000fe2000bf25070 */
[----:B------:R-:W-:Y:S02]  /*1410*/  ULOP3.LUT UR42, UR7, 0xff0000, URZ, 0xc0, !UPT ;  /* 0x00ff0000072a7892 */ /* 0x000fe4000f8ec03f */
[----:B------:R-:W-:Y:S01]  /*1420*/  UISETP.NE.AND.EX UP0, UPT, UR9, URZ, UPT, UP0 ;  /* 0x0000003f0900728c */ /* 0x000fe2000bf05300 */
[----:B------:R-:W-:Y:S01]  /*1430*/  ISETP.NE.AND.EX P1, PT, RZ, UR11, PT, P1 ;  /* 0x0000000bff007c0c */ /* 0x000fe2000bf25310 */
[----:B------:R-:W-:Y:S01]  /*1440*/  ULDC UR8, c[0x0][0x424] ;  /* 0x0001090000087ab9 */ /* 0x000fe20000000800 */
[----:B------:R-:W-:Y:S02]  /*1450*/  USHF.R.U32.HI UR4, URZ, 0x8, UR4 ;  /* 0x000000083f047899 */ /* 0x000fe40008011604 */
[----:B------:R-:W-:Y:S01]  /*1460*/  USEL UR8, UR8, 0x1, UP0 ;  /* 0x0000000108087887 */ /* 0x000fe20008000000 */
[----:B------:R-:W-:Y:S01]  /*1470*/  ULDC UR9, c[0x0][0x2f0] ;  /* 0x0000bc0000097ab9 */ /* 0x000fe20000000800 */
[----:B------:R-:W-:Y:S01]  /*1480*/  UMOV UR48, URZ ;  /* 0x0000003f00307c82 */ /* 0x000fe20008000000 */
[----:B------:R-:W-:-:S02]  /*1490*/  ULEA.HI UR42, UR42, UR4, URZ, 0x10 ;  /* 0x000000042a2a7291 */ /* 0x000fc4000f8f803f */
[----:B------:R-:W-:Y:S02]  /*14a0*/  UIMAD UR4, UR8, UR9, URZ ;  /* 0x00000009080472a4 */ /* 0x000fe4000f8e023f */
[----:B------:R-:W-:Y:S01]  /*14b0*/  ULOP3.LUT UR43, UR7, 0xffff, URZ, 0xc0, !UPT ;  /* 0x0000ffff072b7892 */ /* 0x000fe2000f8ec03f */
        /* <DEDUP_REMOVED lines=17> */
.L_x_5421:
[----:B------:R-:W-:Y:S01]  /*15d0*/  UMOV UR44, UR6 ;  /* 0x00000006002c7c82 */ /* 0x000fe20008000000 */
[----:B------:R-:W-:Y:S05]  /*15e0*/  @!P1 BRA `(.L_x_5422) ;  /* 0x00000000001c9947 */ /* 0x000fea0003800000 */
[----:B------:R-:W-:Y:S02]  /*15f0*/  ULDC.64 UR8, c[0x0][0xa20] ;  /* 0x0002880000087ab9 */ /* 0x000fe40000000a00 */
[----:B------:R-:W-:-:S06]  /*1600*/  UIMAD.WIDE UR6, UR6, 0x4, UR8 ;  /* 0x00000004060678a5 */ /* 0x000fcc000f8e0208 */
[----:B------:R-:W-:Y:S02]  /*1610*/  IMAD.U32 R4, RZ, RZ, UR6 ;  /* 0x00000006ff047e24 */ /* 0x000fe4000f8e00ff */
[----:B------:R-:W-:-:S05]  /*1620*/  IMAD.U32 R5, RZ, RZ, UR7 ;  /* 0x00000007ff057e24 */ /* 0x000fca000f8e00ff */
[----:B------:R-:W2:Y:S02]  /*1630*/  LDG.E R4, desc[UR54][R4.64] ;  /* 0x0000003604047981 */ /* 0x000ea4000c1e1900 */
[----:B--2---:R-:W-:Y:S01]  /*1640*/  R2UR UR4, R4 ;  /* 0x00000000040472ca */ /* 0x004fe200000e0000 */
[----:B------:R-:W-:-:S14]  /*1650*/  BRA `(.L_x_5423) ;  /* 0x0000000000347947 */ /* 0x000fdc0003800000 */
.L_x_5422:
        /* <DEDUP_REMOVED lines=13> */
.L_x_5423:
[----:B------:R-:W-:Y:S02]  /*1730*/  UISETP.NE.AND UP0, UPT, UR46, 0x1, UPT ;  /* 0x000000012e00788c */ /* 0x000fe4000bf05270 */
[----:B------:R-:W-:Y:S02]  /*1740*/  UIADD3 UR48, UR4, -UR48, URZ ;  /* 0x8000003004307290 */ /* 0x000fe4000fffe03f */
[----:B------:R-:W-:Y:S02]  /*1750*/  USHF.L.U32 UR45, UR5, 0x6, URZ ;  /* 0x00000006052d7899 */ /* 0x000fe4000800063f */
[----:B------:R-:W-:Y:S01]  /*1760*/  UIADD3 UR4, UR48, 0x3f, URZ ;  /* 0x0000003f30047890 */ /* 0x000fe2000fffe03f */
[----:B------:R-:W-:-:S03]  /*1770*/  PLOP3.LUT P0, PT, PT, PT, UP0, 0x80, 0x0 ;  /* 0x000000000000781c */ /* 0x000fc60003f0f008 */
[----:B------:R-:W-:-:S04]  /*1780*/  USHF.R.S32.HI UR6, URZ, 0x1f, UR4 ;  /* 0x0000001f3f067899 */ /* 0x000fc80008011404 */
[----:B------:R-:W-:-:S04]  /*1790*/  ULEA.HI UR6, UR6, UR4, URZ, 0x6 ;  /* 0x0000000406067291 */ /* 0x000fc8000f8f303f */
[----:B------:R-:W-:Y:S02]  /*17a0*/  USHF.R.S32.HI UR6, URZ, 0x6, UR6 ;  /* 0x000000063f067899 */ /* 0x000fe40008011406 */
[----:B------:R-:W-:Y:S10]  /*17b0*/  @!P0 BRA `(.L_x_5424) ;  /* 0x0000002400148947 */ /* 0x000ff40003800000 */
[----:B------:R-:W-:Y:S01]  /*17c0*/  ULDC UR4, c[0x0][0x448] ;  /* 0x0001120000047ab9 */ /* 0x000fe20000000800 */
[----:B------:R-:W-:Y:S02]  /*17d0*/  UIADD3 UR7, UR45, 0x3f, URZ ;  /* 0x0000003f2d077890 */ /* 0x000fe4000fffe03f */
[----:B------:R-:W-:Y:S02]  /*17e0*/  UISETP.NE.AND UP0, UPT, UR4, 0x1, UPT ;  /* 0x000000010400788c */ /* 0x000fe4000bf05270 */
[----:B------:R-:W-:Y:S01]  /*17f0*/  UIADD3 UR10, UR48, 0x1, -UR50 ;  /* 0x00000001300a7890 */ /* 0x000fe2000fffe832 */
[----:B------:R-:W-:Y:S02]  /*1800*/  ULDC.64 UR4, c[0x0][0x9e0] ;  /* 0x0002780000047ab9 */ /* 0x000fe40000000a00 */
[----:B------:R-:W-:-:S06]  /*1810*/  UISETP.GE.AND UP1, UPT, UR5, 0x1, UPT ;  /* 0x000000010500788c */ /* 0x000fcc000bf26270 */
[----:B------:R-:W-:Y:S01]  /*1820*/  @UP0 ULDC UR8, c[0x0][0x44c] ;  /* 0x0001130000080ab9 */ /* 0x000fe20000000800 */
[----:B------:R-:W-:Y:S01]  /*1830*/  PLOP3.LUT P1, PT, PT, PT, UP1, 0x80, 0x0 ;  /* 0x000000000000781c */ /* 0x000fe20003f2f018 */
[----:B------:R-:W-:Y:S01]  /*1840*/  UIMAD.WIDE.U32 UR8, UR7, UR8, URZ ;  /* 0x00000008070872a5 */ /* 0x000fe2000f8e003f */
[----:B------:R-:W-:-:S03]  /*1850*/  @UP0 ULDC UR11, c[0x0][0x450] ;  /* 0x00011400000b0ab9 */ /* 0x000fc60000000800 */
[----:B------:R-:W-:-:S04]  /*1860*/  @UP0 USHF.R.U32.HI UR7, URZ, UR11, UR9 ;  /* 0x0000000b3f070299 */ /* 0x000fc80008011609 */
[----:B------:R-:W-:-:S04]  /*1870*/  UIADD3 UR10, UR10, UR7, URZ ;  /* 0x000000070a0a7290 */ /* 0x000fc8000fffe03f */
[----:B------:R-:W-:Y:S01]  /*1880*/  UIADD3 UR4, UR10, UR4, URZ ;  /* 0x000000040a047290 */ /* 0x000fe2000fffe03f */
[----:B------:R-:W-:Y:S11]  /*1890*/  @!P1 BRA `(.L_x_5425) ;  /* 0x0000000000449947 */ /* 0x000ff60003800000 */
        /* <DEDUP_REMOVED lines=10> */
.L_x_5426:
[----:B------:R-:W-:-:S11]  /*1940*/  UISETP.NE.AND UP1, UPT, UR5, 0x1, UPT ;  /* 0x000000010500788c */ /* 0x000fd6000bf25270 */
[----:B------:R-:W-:Y:S02]  /*1950*/  @UP1 ULDC.64 UR10, c[0x0][0x9e8] ;  /* 0x00027a00000a1ab9 */ /* 0x000fe40000000a00 */
[----:B------:R-:W-:-:S04]  /*1960*/  UIMAD.WIDE.U32 UR8, UR7, UR10, URZ ;  /* 0x0000000a070872a5 */ /* 0x000fc8000f8e003f */
[----:B------:R-:W-:-:S12]  /*1970*/  @UP1 USHF.R.U32.HI UR7, URZ, UR11, UR9 ;  /* 0x0000000b3f071299 */ /* 0x000fd80008011609 */
.L_x_5427:
[----:B------:R-:W-:-:S04]  /*1980*/  UIMAD UR7, UR7, UR5, UR5 ;  /* 0x00000005070772a4 */ /* 0x000fc8000f8e0205 */
[----:B------:R-:W-:-:S04]  /*1990*/  UISETP.LT.AND UP1, UPT, UR4, UR7, UPT ;  /* 0x000000070400728c */ /* 0x000fc8000bf21270 */
[----:B------:R-:W-:-:S12]  /*19a0*/  USEL UR4, UR4, UR7, UP1 ;  /* 0x0000000704047287 */ /* 0x000fd80008800000 */
.L_x_5425:
[----:B------:R-:W-:Y:S01]  /*19b0*/  UIADD3 UR4, UR4, 0x3f, URZ ;  /* 0x0000003f04047890 */ /* 0x000fe2000fffe03f */
[----:B------:R-:W-:Y:S01]  /*19c0*/  @UP0 ULDC UR8, c[0x0][0x44c] ;  /* 0x0001130000080ab9 */ /* 0x000fe20000000800 */
[----:B------:R-:W-:Y:S02]  /*19d0*/  @UP0 ULDC UR10, c[0x0][0x450] ;  /* 0x00011400000a0ab9 */ /* 0x000fe40000000800 */
[----:B------:R-:W-:Y:S02]  /*19e0*/  USHF.R.S32.HI UR7, URZ, 0x1f, UR4 ;  /* 0x0000001f3f077899 */ /* 0x000fe40008011404 */
[----:B------:R-:W-:Y:S02]  /*19f0*/  UIMAD.WIDE.U32 UR8, UR45, UR8, URZ ;  /* 0x000000082d0872a5 */ /* 0x000fe4000f8e003f */
[----:B------:R-:W-:-:S03]  /*1a00*/  ULEA.HI UR7, UR7, UR4, URZ, 0x6 ;  /* 0x0000000407077291 */ /* 0x000fc6000f8f303f */
[----:B------:R-:W-:Y:S01]  /*1a10*/  UMOV UR4, UR45 ;  /* 0x0000002d00047c82 */ /* 0x000fe20008000000 */
[----:B------:R-:W-:Y:S02]  /*1a20*/  @UP0 USHF.R.U32.HI UR4, URZ, UR10, UR9 ;  /* 0x0000000a3f040299 */ /* 0x000fe40008011609 */
[----:B------:R-:W-:Y:S02]  /*1a30*/  USHF.R.S32.HI UR7, URZ, 0x6, UR7 ;  /* 0x000000063f077899 */ /* 0x000fe40008011407 */
[----:B------:R-:W-:Y:S02]  /*1a40*/  UIADD3 UR48, UR4, UR48, -UR50 ;  /* 0x0000003004307290 */ /* 0x000fe4000fffe832 */
[----:B------:R-:W-:Y:S01]  /*1a50*/  UISETP.LT.AND UP0, UPT, UR6, UR7, UPT ;  /* 0x000000070600728c */ /* 0x000fe2000bf01270 */
[----:B------:R-:W-:-:S03]  /*1a60*/  ULDC UR4, c[0x0][0x9dc] ;  /* 0x0002770000047ab9 */ /* 0x000fc60000000800 */
        /* <DEDUP_REMOVED lines=13> */
.L_x_5429:
[----:B------:R-:W-:-:S11]  /*1b40*/  UISETP.NE.AND UP0, UPT, UR5, 0x1, UPT ;  /* 0x000000010500788c */ /* 0x000fd6000bf05270 */
[----:B------:R-:W-:Y:S02]  /*1b50*/  @UP0 ULDC.64 UR10, c[0x0][0x9e8] ;  /* 0x00027a00000a0ab9 */ /* 0x000fe40000000a00 */
[----:B------:R-:W-:-:S04]  /*1b60*/  UIMAD.WIDE.U32 UR6, UR48, UR10, URZ ;  /* 0x0000000a300672a5 */ /* 0x000fc8000f8e003f */
[----:B------:R-:W-:-:S12]  /*1b70*/  @UP0 USHF.R.U32.HI UR48, URZ, UR11, UR7 ;  /* 0x0000000b3f300299 */ /* 0x000fd80008011607 */
.L_x_5430:
[----:B------:R-:W-:-:S04]  /*1b80*/  UIMAD UR5, UR48, UR5, URZ ;  /* 0x00000005300572a4 */ /* 0x000fc8000f8e023f */
[----:B------:R-:W-:-:S04]  /*1b90*/  UISETP.LT.AND UP0, UPT, UR4, UR5, UPT ;  /* 0x000000050400728c */ /* 0x000fc8000bf01270 */
[----:B------:R-:W-:-:S12]  /*1ba0*/  USEL UR4, UR4, UR5, !UP0 ;  /* 0x0000000504047287 */ /* 0x000fd8000c000000 */
.L_x_5428:
[----:B------:R-:W-:Y:S02]  /*1bb0*/  USHF.R.S32.HI UR5, URZ, 0x1f, UR4 ;  /* 0x0000001f3f057899 */ /* 0x000fe40008011404 */
[----:B------:R-:W-:Y:S02]  /*1bc0*/  ULOP3.LUT UR20, UR42, 0xff, URZ, 0xc0, !UPT ;  /* 0x000000ff2a147892 */ /* 0x000fe4000f8ec03f */
[----:B------:R-:W-:-:S03]  /*1bd0*/  ULEA.HI UR5, UR5, UR4, URZ, 0x6 ;  /* 0x0000000405057291 */ /* 0x000fc6000f8f303f */
[----:B------:R-:W-:Y:S01]  /*1be0*/  UMOV UR4, URZ ;  /* 0x0000003f00047c82 */ /* 0x000fe20008000000 */
[----:B------:R-:W-:-:S04]  /*1bf0*/  USHF.R.S32.HI UR5, URZ, 0x6, UR5 ;  /* 0x000000063f057899 */ /* 0x000fc80008011405 */
[----:B------:R-:W-:-:S04]  /*1c00*/  UISETP.LT.AND UP0, UPT, URZ, UR5, UPT ;  /* 0x000000053f00728c */ /* 0x000fc8000bf01270 */
[----:B------:R-:W-:-:S04]  /*1c10*/  USEL UR10, URZ, UR5, !UP0 ;  /* 0x000000053f0a7287 */ /* 0x000fc8000c000000 */
[----:B------:R-:W-:-:S06]  /*1c20*/  UISETP.GT.AND UP0, UPT, UR9, UR10, UPT ;  /* 0x0000000a0900728c */ /* 0x000fcc000bf04270 */
[----:B------:R-:W-:-:S13]  /*1c30*/  PLOP3.LUT P0, PT, PT, PT, UP0, 0x80, 0x0 ;  /* 0x000000000000781c */ /* 0x000fda0003f0f008 */
[----:B------:R-:W-:Y:S05]  /*1c40*/  @!P0 BRA `(.L_x_5431) ;  /* 0x0000000000948947 */ /* 0x000fea0003800000 */
[----:B------:R-:W-:-:S04]  /*1c50*/  USHF.R.U32.HI UR11, URZ, 0x10, UR42 ;  /* 0x000000103f0b7899 */ /* 0x000fc8000801162a */
[----:B------:R-:W-:-:S11]  /*1c60*/  UISETP.NE.AND UP0, UPT, UR11, URZ, UPT ;  /* 0x0000003f0b00728c */ /* 0x000fd6000bf05270 */
[----:B------:R-:W-:Y:S02]  /*1c70*/  @!UP0 ULDC UR11, c[0x0][0x9f0] ;  /* 0x00027c00000b8ab9 */ /* 0x000fe40000000800 */
[----:B------:R-:W-:Y:S01]  /*1c80*/  IMAD.U32 R4, RZ, RZ, UR11 ;  /* 0x0000000bff047e24 */ /* 0x000fe2000f8e00ff */
[----:B------:R-:W-:-:S04]  /*1c90*/  UIADD3 UR4, UR11, -0x1, UR9 ;  /* 0xffffffff0b047890 */ /* 0x000fc8000fffe009 */
[-C--:B------:R-:W-:Y:S01]  /*1ca0*/  IABS R0, R4.reuse ;  /* 0x0000000400007213 */ /* 0x080fe20000000000 */
[----:B------:R-:W-:Y:S01]  /*1cb0*/  UIADD3 UR6, -UR10, UR4, URZ ;  /* 0x000000040a067290 */ /* 0x000fe2000fffe13f */
[----:B------:R-:W-:Y:S02]  /*1cc0*/  IABS R6, R4 ;  /* 0x0000000400067213 */ /* 0x000fe40000000000 */
[----:B------:R-:W-:Y:S01]  /*1cd0*/  R2UR UR12, R0 ;  /* 0x00000000000c72ca */ /* 0x000fe200000e0000 */
[----:B------:R-:W-:Y:S02]  /*1ce0*/  UMOV UR4, URZ ;  /* 0x0000003f00047c82 */ /* 0x000fe40008000000 */
[----:B------:R-:W-:Y:S01]  /*1cf0*/  IMAD.U32 R5, RZ, RZ, UR6 ;  /* 0x00000006ff057e24 */ /* 0x000fe2000f8e00ff */
[----:B------:R-:W-:-:S04]  /*1d00*/  ULOP3.LUT UR6, UR6, UR11, URZ, 0x3c, !UPT ;  /* 0x0000000b06067292 */ /* 0x000fc8000f8e3c3f */
[----:B------:R-:W-:-:S05]  /*1d10*/  IABS R5, R5 ;  /* 0x0000000500057213 */ /* 0x000fca0000000000 */
[----:B------:R-:W0:Y:S01]  /*1d20*/  I2F.RP R0, UR12 ;  /* 0x0000000c00007d06 */ /* 0x000e220008209400 */
[----:B------:R-:W-:-:S05]  /*1d30*/  IMAD.MOV.U32 R4, RZ, RZ, R5 ;  /* 0x000000ffff047224 */ /* 0x000fca00078e0005 */
[----:B------:R-:W-:Y:S02]  /*1d40*/  R2UR UR8, R4 ;  /* 0x00000000040872ca */ /* 0x000fe400000e0000 */
[----:B0-----:R-:W0:Y:S02]  /*1d50*/  MUFU.RCP R0, R0 ;  /* 0x0000000000007308 */ /* 0x001e240000001000 */
[----:B0-----:R-:W-:Y:S02]  /*1d60*/  VIADD R3, R0, 0xffffffe ;  /* 0x0ffffffe00037836 */ /* 0x001fe40000000000 */
        /* <DEDUP_REMOVED lines=19> */
.L_x_5431:
[----:B------:R-:W-:Y:S01]  /*1ea0*/  UIMAD UR20, UR20, UR4, UR10 ;  /* 0x00000004141472a4 */ /* 0x000fe2000f8e020a */
[----:B------:R-:W-:Y:S01]  /*1eb0*/  IMAD.U32 R0, RZ, RZ, UR9 ;  /* 0x00000009ff007e24 */ /* 0x000fe2000f8e00ff */
[----:B------:R-:W-:Y:S01]  /*1ec0*/  PLOP3.LUT P0, PT, PT, PT, PT, 0x80, 0x0 ;  /* 0x000000000000781c */ /* 0x000fe20003f0f070 */
[----:B------:R-:W-:Y:S01]  /*1ed0*/  IMAD.U32 R3, RZ, RZ, UR4 ;  /* 0x00000004ff037e24 */ /* 0x000fe2000f8e00ff */
[----:B------:R-:W-:Y:S01]  /*1ee0*/  CS2R R150, SRZ ;  /* 0x0000000000967805 */ /* 0x000fe2000001ff00 */
[----:B------:R-:W-:Y:S01]  /*1ef0*/  IMAD.MOV.U32 R12, RZ, RZ, RZ ;  /* 0x000000ffff0c7224 */ /* 0x000fe200078e00ff */
[----:B------:R-:W-:Y:S02]  /*1f00*/  CS2R R148, SRZ ;  /* 0x0000000000947805 */ /* 0x000fe4000001ff00 */
[----:B------:R-:W-:Y:S02]  /*1f10*/  CS2R R146, SRZ ;  /* 0x0000000000927805 */ /* 0x000fe4000001ff00 */
[----:B------:R-:W-:Y:S01]  /*1f20*/  VIADDMNMX R0, R3, UR20, R0, PT ;  /* 0x0000001403007c46 */ /* 0x000fe2000b800100 */
[----:B------:R-:W-:Y:S01]  /*1f30*/  IMAD.MOV.U32 R3, RZ, RZ, RZ ;  /* 0x000000ffff037224 */ /* 0x000fe200078e00ff */
[----:B------:R-:W-:-:S02]  /*1f40*/  CS2R R144, SRZ ;  /* 0x0000000000907805 */ /* 0x000fc4000001ff00 */
[----:B------:R-:W-:Y:S02]  /*1f50*/  CS2R R142, SRZ ;  /* 0x00000000008e7805 */ /* 0x000fe4000001ff00 */
[----:B------:R-:W-:Y:S02]  /*1f60*/  R2UR UR22, R0 ;  /* 0x00000000001672ca */ /* 0x000fe400000e0000 */
        /* <DEDUP_REMOVED lines=12> */
[----:B------:R-:W-:Y:S01]  /*2030*/  UISETP.GT.AND UP0, UPT, UR22, UR20, UPT ;  /* 0x000000141600728c */ /* 0x000fe2000bf04270 */
[----:B------:R-:W-:Y:S02]  /*2040*/  CS2R R116, SRZ ;  /* 0x0000000000747805 */ /* 0x000fe4000001ff00 */
[----:B------:R-:W-:Y:S02]  /*2050*/  CS2R R114, SRZ ;  /* 0x0000000000727805 */ /* 0x000fe4000001ff00 */
[----:B------:R-:W-:Y:S02]  /*2060*/  CS2R R112, SRZ ;  /* 0x0000000000707805 */ /* 0x000fe4000001ff00 */
[----:B------:R-:W-:-:S02]  /*2070*/  CS2R R110, SRZ ;  /* 0x00000000006e7805 */ /* 0x000fc4000001ff00 */
[----:B------:R-:W-:Y:S02]  /*2080*/  CS2R R108, SRZ ;  /* 0x00000000006c7805 */ /* 0x000fe4000001ff00 */
[----:B------:R-:W-:Y:S02]  /*2090*/  PLOP3.LUT P1, PT, PT, PT, UP0, 0x80, 0x0 ;  /* 0x000000000000781c */ /* 0x000fe40003f2f008 */
        /* <DEDUP_REMOVED lines=60> */
.L_x_5433:
[----:B------:R-:W-:Y:S01]  /*2460*/  ULEA UR23, UR38, UR41, 0x3 ;  /* 0x0000002926177291 */ /* 0x000fe2000f8e183f */
[----:B------:R-:W-:-:S05]  /*2470*/  IMAD.U32 R0, RZ, RZ, UR37 ;  /* 0x00000025ff007e24 */ /* 0x000fca000f8e00ff */
[----:B------:R-:W-:-:S04]  /*2480*/  SHF.L.U32 R0, R0, 0x1f, RZ ;  /* 0x0000001f00007819 */ /* 0x000fc800000006ff */
[----:B------:R-:W0:Y:S02]  /*2490*/  SYNCS.PHASECHK.TRANS64.TRYWAIT P1, [UR23+0x28c50], R0 ;  /* 0x028c5000ff0075a7 */ /* 0x000e240008020157 */
[----:B0-----:R-:W-:Y:S05]  /*24a0*/  @!P1 BRA `(.L_x_5434) ;  /* 0x0000017800489947 */ /* 0x001fea0003800000 */
.L_x_5638:
[----:B------:R-:W-:Y:S01]  /*24b0*/  BAR.SYNC.DEFER_BLOCKING 0xe, 0x100 ;  /* 0x0384000000007b1d */ /* 0x000fe20000010000 */
[----:B------:R-:W-:Y:S02]  /*24c0*/  UIADD3 UR4, UR41, 0x26800, URZ ;  /* 0x0002680029047890 */ /* 0x000fe4000fffe03f */
[----:B------:R-:W-:Y:S02]  /*24d0*/  ULEA UR18, UR38, UR21, 0xc ;  /* 0x0000001526127291 */ /* 0x000fe4000f8e603f */
[----:B------:R-:W-:Y:S01]  /*24e0*/  USHF.R.U32.HI UR4, URZ, 0x4, UR4 ;  /* 0x000000043f047899 */ /* 0x000fe20008011604 */
[----:B------:R-:W-:Y:S01]  /*24f0*/  UMOV UR19, 0x40000040 ;  /* 0x4000004000137882 */ /* 0x000fe20000000000 */
[----:B------:R-:W-:Y:S02]  /*2500*/  UMOV UR17, 0x40000040 ;  /* 0x4000004000117882 */ /* 0x000fe40000000000 */
[----:B------:R-:W-:Y:S02]  /*2510*/  ULOP3.LUT UR4, UR4, 0x3fff, URZ, 0xc0, !UPT ;  /* 0x00003fff04047892 */ /* 0x000fe4000f8ec03f */
[----:B------:R-:W-:-:S02]  /*2520*/  UIADD3 UR6, UR18, 0x80, URZ ;  /* 0x0000008012067890 */ /* 0x000fc4000fffe03f */
[----:B------:R-:W-:Y:S01]  /*2530*/  ULOP3.LUT UR16, UR4, 0x10000, URZ, 0xfc, !UPT ;  /* 0x0001000004107892 */ /* 0x000fe2000f8efc3f */
[----:B------:R-:W-:Y:S01]  /*2540*/  UMOV UR7, 0x40000040 ;  /* 0x4000004000077882 */ /* 0x000fe20000000000 */
[----:B------:R-:W-:Y:S02]  /*2550*/  UMOV UR5, 0x40000040 ;  /* 0x4000004000057882 */ /* 0x000fe40000000000 */
[----:B------:R-:W-:Y:S02]  /*2560*/  UIADD3 UR4, UR16, 0x2, URZ ;  /* 0x0000000210047890 */ /* 0x000fe4000fffe03f */
[----:B------:R-:W-:Y:S02]  /*2570*/  UIADD3 UR10, UR18, 0x100, URZ ;  /* 0x00000100120a7890 */ /* 0x000fe4000fffe03f */
[----:B------:R-:W-:Y:S01]  /*2580*/  UIADD3 UR8, UR16, 0x4, URZ ;  /* 0x0000000410087890 */ /* 0x000fe2000fffe03f */
[----:B------:R-:W-:Y:S01]  /*2590*/  UMOV UR11, 0x40000040 ;  /* 0x40000040000b7882 */ /* 0x000fe20000000000 */
[----:B------:R-:W-:Y:S01]  /*25a0*/  WARPGROUP.ARRIVE ;  /* 0x00000000000079c5 */ /* 0x000fe20000000000 */
[----:B------:R-:W-:Y:S01]  /*25b0*/  UMOV UR9, 0x40000040 ;  /* 0x4000004000097882 */ /* 0x000fe20000000000 */
[----:B------:R-:W-:-:S02]  /*25c0*/  UIADD3 UR14, UR18, 0x180, URZ ;  /* 0x00000180120e7890 */ /* 0x000fc4000fffe03f */
[----:B------:R-:W-:Y:S02]  /*25d0*/  UIADD3 UR12, UR16, 0x6, URZ ;  /* 0x00000006100c7890 */ /* 0x000fe4000fffe03f */
[----:B------:R-:W-:Y:S01]  /*25e0*/  HGMMA.64x256x16.F32 R24, gdesc[UR16].tnspB, RZ, !UPT, gsb0 ;  /* 0x43e00000101879f0 */ /* 0x000fe2000c0008ff */
[----:B------:R-:W-:Y:S01]  /*25f0*/  UMOV UR15, 0x40000040 ;  /* 0x40000040000f7882 */ /* 0x000fe20000000000 */
[----:B------:R-:W-:Y:S01]  /*2600*/  UMOV UR13, 0x40000040 ;  /* 0x40000040000d7882 */ /* 0x000fe20000000000 */
        /* <DEDUP_REMOVED lines=16> */
.L_x_5435:
        /* <DEDUP_REMOVED lines=8> */
.L_x_5442:
[----:B------:R-:W-:Y:S01]  /*2790*/  BAR.SYNC.DEFER_BLOCKING 0xe, 0x100 ;  /* 0x0384000000007b1d */ /* 0x000fe20000010000 */
[----:B01----:R-:W-:Y:S01]  /*27a0*/  IMAD.U32 R0, RZ, RZ, UR38 ;  /* 0x00000026ff007e24 */ /* 0x003fe2000f8e00ff */
[----:B------:R-:W-:-:S03]  /*27b0*/  UIADD3 UR38, UR38, 0x1, URZ ;  /* 0x0000000126267890 */ /* 0x000fc6000fffe03f */
[----:B------:R-:W-:Y:S01]  /*27c0*/  IMAD R0, R0, 0x40, R17 ;  /* 0x0000004000007824 */ /* 0x000fe200078e0211 */
[----:B------:R-:W-:Y:S01]  /*27d0*/  UISETP.NE.AND UP0, UPT, UR38, 0x2, UPT ;  /* 0x000000022600788c */ /* 0x000fe2000bf05270 */
[----:B------:R-:W-:Y:S01]  /*27e0*/  UMOV UR6, UR22 ;  /* 0x0000001600067c82 */ /* 0x000fe20008000000 */
[----:B------:R-:W-:Y:S02]  /*27f0*/  UIADD3 UR22, UR22, -0x1, URZ ;  /* 0xffffffff16167890 */ /* 0x000fe4000fffe03f */
[----:B------:R-:W-:Y:S01]  /*2800*/  LEA R0, R0, UR41, 0x2 ;  /* 0x0000002900007c11 */ /* 0x000fe2000f8e10ff */
[----:B------:R-:W-:Y:S02]  /*2810*/  UISETP.GT.AND UP1, UPT, UR6, UR20, UPT ;  /* 0x000000140600728c */ /* 0x000fe4000bf24270 */
[----:B------:R-:W-:Y:S02]  /*2820*/  USEL UR6, URZ, 0x1, UP0 ;  /* 0x000000013f067887 */ /* 0x000fe40008000000 */
[----:B------:R-:W-:-:S02]  /*2830*/  USEL UR38, UR38, URZ, UP0 ;  /* 0x0000003f26267287 */ /* 0x000fc40008000000 */
        /* <DEDUP_REMOVED lines=133> */
.L_x_5437:
[----:B------:R-:W-:Y:S01]  /*3090*/  ULEA UR23, UR38, UR41, 0x3 ;  /* 0x0000002926177291 */ /* 0x000fe2000f8e183f */
[----:B------:R-:W-:-:S05]  /*30a0*/  IMAD.U32 R0, RZ, RZ, UR37 ;  /* 0x00000025ff007e24 */ /* 0x000fca000f8e00ff */
[----:B------:R-:W-:-:S04]  /*30b0*/  SHF.L.U32 R0, R0, 0x1f, RZ ;  /* 0x0000001f00007819 */ /* 0x000fc800000006ff */
[----:B------:R0:W1:Y:S01]  /*30c0*/  SYNCS.PHASECHK.TRANS64.TRYWAIT P1, [UR23+0x28c50], R0 ;  /* 0x028c5000ff0075a7 */ /* 0x0000620008020157 */
[----:B------:R-:W-:Y:S05]  /*30d0*/  @!P0 BRA `(.L_x_5438) ;  /* 0x0000000000048947 */ /* 0x000fea0003800000 */
[----:B------:R-:W-:Y:S01]  /*30e0*/  BPT.TRAP 0x1 ;  /* 0x000000040000795c */ /* 0x000fe20000300000 */
.L_x_5438:
[----:B-1----:R-:W-:Y:S05]  /*30f0*/  @P1 BRA `(.L_x_5439) ;  /* 0x0000000000081947 */ /* 0x002fea0003800000 */
[----:B------:R-:W1:Y:S02]  /*3100*/  SYNCS.PHASECHK.TRANS64.TRYWAIT P1, [UR23+0x28c50], R0 ;  /* 0x028c5000ff0075a7 */ /* 0x000e640008020157 */
[----:B-1----:R-:W-:Y:S05]  /*3110*/  @!P1 BRA `(.L_x_5440) ;  /* 0x0000016c00449947 */ /* 0x002fea0003800000 */
.L_x_5439:
        /* <DEDUP_REMOVED lines=26> */
.L_x_5441:
[----:B------:R-:W-:Y:S01]  /*32c0*/  UIADD3 UR6, UR23, 0x28c60, URZ ;  /* 0x00028c6017067890 */ /* 0x000fe2000fffe03f */
[----:B------:R-:W-:-:S03]  /*32d0*/  PLOP3.LUT P1, PT, PT, PT, UP1, 0x80, 0x0 ;  /* 0x000000000000781c */ /* 0x000fc60003f2f018 */
[----:B------:R-:W-:-:S09]  /*32e0*/  UPRMT UR6, UR40, 0x654, UR6 ;  /* 0x0000065428067896 */ /* 0x000fd20008000006 */
[----:B------:R-:W-:Y:S01]  /*32f0*/  SYNCS.ARRIVE.TRANS64.RED.A1T0 RZ, [UR6], RZ ;  /* 0x000000ffffff79a7 */ /* 0x000fe20008100406 */
[----:B------:R-:W-:Y:S05]  /*3300*/  @P1 BRA `(.L_x_5442) ;  /* 0xfffffff400201947 */ /* 0x000fea000383ffff */
.L_x_5436:
[----:B------:R-:W-:Y:S01]  /*3310*/  BAR.SYNC.DEFER_BLOCKING 0xe, 0x100 ;  /* 0x0384000000007b1d */ /* 0x000fe20000010000 */
[----:B01----:R-:W-:Y:S01]  /*3320*/  IMAD.U32 R0, RZ, RZ, UR38 ;  /* 0x00000026ff007e24 */ /* 0x003fe2000f8e00ff */
[----:B------:R-:W-:Y:S01]  /*3330*/  UIADD3 UR38, UR38, 0x1, URZ ;  /* 0x0000000126267890 */ /* 0x000fe2000fffe03f */
[----:B------:R-:W-:Y:S01]  /*3340*/  PLOP3.LUT P0, PT, PT, PT, PT, 0x8, 0x0 ;  /* 0x000000000000781c */ /* 0x000fe20003f0e170 */
[----:B------:R-:W-:Y:S02]  /*3350*/  IMAD.MOV.U32 R12, RZ, RZ, RZ ;  /* 0x000000ffff0c7224 */ /* 0x000fe400078e00ff */
        /* <DEDUP_REMOVED lines=139> */
.L_x_5424:
[----:B------:R-:W-:Y:S01]  /*3c10*/  ULDC UR4, c[0x0][0x448] ;  /* 0x0001120000047ab9 */ /* 0x000fe20000000800 */
[----:B------:R-:W-:Y:S02]  /*3c20*/  UIADD3 UR7, UR45, 0x3f, URZ ;  /* 0x0000003f2d077890 */ /* 0x000fe4000fffe03f */
[----:B------:R-:W-:Y:S02]  /*3c30*/  UISETP.NE.AND UP0, UPT, UR4, 0x1, UPT ;  /* 0x000000010400788c */ /* 0x000fe4000bf05270 */
[----:B------:R-:W-:Y:S01]  /*3c40*/  UIADD3 UR10, UR48, 0x1, -UR50 ;  /* 0x00000001300a7890 */ /* 0x000fe2000fffe832 */
[----:B------:R-:W-:Y:S01]  /*3c50*/  ULDC.64 UR4, c[0x0][0x9e0] ;  /* 0x0002780000047ab9 */ /* 0x000fe20000000a00 */
[----:B------:R-:W-:-:S07]  /*3c60*/  UP2UR UR52, UPR, URZ, 0x1 ;  /* 0x000000013f347883 */ /* 0x000fce0008000000 */
[----:B------:R-:W-:Y:S01]  /*3c70*/  @UP0 ULDC UR8, c[0x0][0x44c] ;  /* 0x0001130000080ab9 */ /* 0x000fe20000000800 */
[----:B------:R-:W-:Y:S01]  /*3c80*/  @UP0 ULDC UR11, c[0x0][0x450] ;  /* 0x00011400000b0ab9 */ /* 0x000fe20000000800 */
[----:B------:R-:W-:-:S04]  /*3c90*/  UIMAD.WIDE.U32 UR8, UR7, UR8, URZ ;  /* 0x00000008070872a5 */ /* 0x000fc8000f8e003f */
[----:B------:R-:W-:Y:S02]  /*3ca0*/  @UP0 USHF.R.U32.HI UR7, URZ, UR11, UR9 ;  /* 0x0000000b3f070299 */ /* 0x000fe40008011609 */
[----:B------:R-:W-:Y:S02]  /*3cb0*/  UISETP.GE.AND UP0, UPT, UR5, 0x1, UPT ;  /* 0x000000010500788c */ /* 0x000fe4000bf06270 */
[----:B------:R-:W-:Y:S02]  /*3cc0*/  UIADD3 UR8, UR10, UR7, URZ ;  /* 0x000000070a087290 */ /* 0x000fe4000fffe03f */
[----:B------:R-:W-:Y:S02]  /*3cd0*/  UP2UR UR51, UPR, URZ, 0x1 ;  /* 0x000000013f337883 */ /* 0x000fe40008000000 */
[----:B------:R-:W-:Y:S01]  /*3ce0*/  PLOP3.LUT P0, PT, PT, PT, UP0, 0x40, 0x0 ;  /* 0x000000000000781c */ /* 0x000fe20003f0e808 */
[----:B------:R-:W-:-:S12]  /*3cf0*/  UIADD3 UR4, UR8, UR4, URZ ;  /* 0x0000000408047290 */ /* 0x000fd8000fffe03f */
        /* <DEDUP_REMOVED lines=11> */
.L_x_5444:
[----:B------:R-:W-:-:S11]  /*3db0*/  UISETP.NE.AND UP0, UPT, UR5, 0x1, UPT ;  /* 0x000000010500788c */ /* 0x000fd6000bf05270 */
[----:B------:R-:W-:Y:S02]  /*3dc0*/  @UP0 ULDC.64 UR10, c[0x0][0x9e8] ;  /* 0x00027a00000a0ab9 */ /* 0x000fe40000000a00 */
[----:B------:R-:W-:-:S04]  /*3dd0*/  UIMAD.WIDE.U32 UR8, UR7, UR10, URZ ;  /* 0x0000000a070872a5 */ /* 0x000fc8000f8e003f */
[----:B------:R-:W-:-:S12]  /*3de0*/  @UP0 USHF.R.U32.HI UR7, URZ, UR11, UR9 ;  /* 0x0000000b3f070299 */ /* 0x000fd80008011609 */
.L_x_5445:
[----:B------:R-:W-:-:S04]  /*3df0*/  UIMAD UR7, UR7, UR5, UR5 ;  /* 0x00000005070772a4 */ /* 0x000fc8000f8e0205 */
[----:B------:R-:W-:-:S04]  /*3e00*/  UISETP.LT.AND UP0, UPT, UR4, UR7, UPT ;  /* 0x000000070400728c */ /* 0x000fc8000bf01270 */
[----:B------:R-:W-:-:S12]  /*3e10*/  USEL UR4, UR4, UR7, UP0 ;  /* 0x0000000704047287 */ /* 0x000fd80008000000 */
.L_x_5443:
[----:B------:R-:W-:Y:S02]  /*3e20*/  UISETP.NE.AND UP0, UPT, UR52, URZ, UPT ;  /* 0x0000003f3400728c */ /* 0x000fe4000bf05270 */
[----:B------:R-:W-:Y:S02]  /*3e30*/  UIADD3 UR4, UR4, 0x3f, URZ ;  /* 0x0000003f04047890 */ /* 0x000fe4000fffe03f */
[----:B------:R-:W-:Y:S02]  /*3e40*/  UISETP.GE.AND UP1, UPT, UR5, 0x1, UPT ;  /* 0x000000010500788c */ /* 0x000fe4000bf26270 */
[----:B------:R-:W-:Y:S01]  /*3e50*/  USHF.R.S32.HI UR7, URZ, 0x1f, UR4 ;  /* 0x0000001f3f077899 */ /* 0x000fe20008011404 */
[----:B------:R-:W-:-:S03]  /*3e60*/  ULDC UR10, c[0x0][0x9dc] ;  /* 0x00027700000a7ab9 */ /* 0x000fc60000000800 */
[----:B------:R-:W-:Y:S01]  /*3e70*/  ULEA.HI UR7, UR7, UR4, URZ, 0x6 ;  /* 0x0000000407077291 */ /* 0x000fe2000f8f303f */
[----:B------:R-:W-:Y:S01]  /*3e80*/  PLOP3.LUT P0, PT, PT, PT, UP1, 0x40, 0x0 ;  /* 0x000000000000781c */ /* 0x000fe20003f0e818 */
[----:B------:R-:W-:Y:S01]  /*3e90*/  @UP0 ULDC UR8, c[0x0][0x44c] ;  /* 0x0001130000080ab9 */ /* 0x000fe20000000800 */
[----:B------:R-:W-:Y:S01]  /*3ea0*/  @UP0 ULDC UR11, c[0x0][0x450] ;  /* 0x00011400000b0ab9 */ /* 0x000fe20000000800 */
[----:B------:R-:W-:Y:S02]  /*3eb0*/  UIMAD.WIDE.U32 UR8, UR45, UR8, URZ ;  /* 0x000000082d0872a5 */ /* 0x000fe4000f8e003f */
[----:B------:R-:W-:Y:S01]  /*3ec0*/  UMOV UR4, UR45 ;  /* 0x0000002d00047c82 */ /* 0x000fe20008000000 */
[----:B------:R-:W-:Y:S02]  /*3ed0*/  USHF.R.S32.HI UR7, URZ, 0x6, UR7 ;  /* 0x000000063f077899 */ /* 0x000fe40008011407 */
[----:B------:R-:W-:Y:S02]  /*3ee0*/  @UP0 USHF.R.U32.HI UR4, URZ, UR11, UR9 ;  /* 0x0000000b3f040299 */ /* 0x000fe40008011609 */
[----:B------:R-:W-:-:S02]  /*3ef0*/  UISETP.LT.AND UP0, UPT, UR6, UR7, UPT ;  /* 0x000000070600728c */ /* 0x000fc4000bf01270 */
[----:B------:R-:W-:Y:S02]  /*3f00*/  UIADD3 UR4, UR4, UR48, -UR50 ;  /* 0x0000003004047290 */ /* 0x000fe4000fffe832 */
[----:B------:R-:W-:Y:S02]  /*3f10*/  USEL UR6, UR6, UR7, UP0 ;  /* 0x0000000706067287 */ /* 0x000fe40008000000 */
[----:B------:R-:W-:Y:S01]  /*3f20*/  UIADD3 UR7, UR4, -UR10, URZ ;  /* 0x8000000a04077290 */ /* 0x000fe2000fffe03f */
[----:B------:R-:W-:Y:S11]  /*3f30*/  @P0 BRA `(.L_x_5446) ;  /* 0x0000000000440947 */ /* 0x000ff60003800000 */
        /* <DEDUP_REMOVED lines=10> */
.L_x_5447:
[----:B------:R-:W-:-:S11]  /*3fe0*/  UISETP.NE.AND UP0, UPT, UR5, 0x1, UPT ;  /* 0x000000010500788c */ /* 0x000fd6000bf05270 */
[----:B------:R-:W-:Y:S02]  /*3ff0*/  @UP0 ULDC.64 UR10, c[0x0][0x9e8] ;  /* 0x00027a00000a0ab9 */ /* 0x000fe40000000a00 */
[----:B------:R-:W-:-:S04]  /*4000*/  UIMAD.WIDE.U32 UR8, UR4, UR10, URZ ;  /* 0x0000000a040872a5 */ /* 0x000fc8000f8e003f */
[----:B------:R-:W-:-:S12]  /*4010*/  @UP0 USHF.R.U32.HI UR4, URZ, UR11, UR9 ;  /* 0x0000000b3f040299 */ /* 0x000fd80008011609 */
.L_x_5448:
[----:B------:R-:W-:-:S04]  /*4020*/  UIMAD UR4, UR4, UR5, URZ ;  /* 0x00000005040472a4 */ /* 0x000fc8000f8e023f */
[----:B------:R-:W-:-:S04]  /*4030*/  UISETP.LT.AND UP0, UPT, UR7, UR4, UPT ;  /* 0x000000040700728c */ /* 0x000fc8000bf01270 */
[----:B------:R-:W-:-:S12]  /*4040*/  USEL UR7, UR7, UR4, !UP0 ;  /* 0x0000000407077287 */ /* 0x000fd8000c000000 */
.L_x_5446:
[----:B------:R-:W-:Y:S02]  /*4050*/  USHF.R.S32.HI UR4, URZ, 0x1f, UR7 ;  /* 0x0000001f3f047899 */ /* 0x000fe40008011407 */
[----:B------:R-:W-:Y:S02]  /*4060*/  ULOP3.LUT UR10, UR42, 0xff, URZ, 0xc0, !UPT ;  /* 0x000000ff2a0a7892 */ /* 0x000fe4000f8ec03f */
[----:B------:R-:W-:-:S04]  /*4070*/  ULEA.HI UR4, UR4, UR7, URZ, 0x6 ;  /* 0x0000000704047291 */ /* 0x000fc8000f8f303f */
[----:B------:R-:W-:-:S04]  /*4080*/  USHF.R.S32.HI UR4, URZ, 0x6, UR4 ;  /* 0x000000063f047899 */ /* 0x000fc80008011404 */
[----:B------:R-:W-:-:S04]  /*4090*/  UISETP.LT.AND UP0, UPT, URZ, UR4, UPT ;  /* 0x000000043f00728c */ /* 0x000fc8000bf01270 */
[----:B------:R-:W-:-:S03]  /*40a0*/  USEL UR47, URZ, UR4, !UP0 ;  /* 0x000000043f2f7287 */ /* 0x000fc6000c000000 */
[----:B------:R-:W-:Y:S01]  /*40b0*/  UMOV UR4, URZ ;  /* 0x0000003f00047c82 */ /* 0x000fe20008000000 */
        /* <DEDUP_REMOVED lines=40> */
.L_x_5449:
[----:B------:R-:W-:Y:S01]  /*4340*/  UIMAD UR47, UR10, UR4, UR47 ;  /* 0x000000040a2f72a4 */ /* 0x000fe2000f8e022f */
[----:B------:R-:W-:Y:S01]  /*4350*/  IMAD.U32 R168, RZ, RZ, UR6 ;  /* 0x00000006ffa87e24 */ /* 0x000fe2000f8e00ff */
[----:B------:R-:W-:Y:S01]  /*4360*/  PLOP3.LUT P0, PT, PT, PT, PT, 0x80, 0x0 ;  /* 0x000000000000781c */ /* 0x000fe20003f0f070 */
[----:B------:R-:W-:Y:S01]  /*4370*/  IMAD.U32 R5, RZ, RZ, UR4 ;  /* 0x00000004ff057e24 */ /* 0x000fe2000f8e00ff */
[----:B------:R-:W-:Y:S01]  /*4380*/  CS2R R150, SRZ ;  /* 0x0000000000967805 */ /* 0x000fe2000001ff00 */
[----:B------:R-:W-:Y:S01]  /*4390*/  IMAD.MOV.U32 R3, RZ, RZ, RZ ;  /* 0x000000ffff037224 */ /* 0x000fe200078e00ff */
[----:B------:R-:W-:Y:S01]  /*43a0*/  CS2R R148, SRZ ;  /* 0x0000000000947805 */ /* 0x000fe2000001ff00 */
[----:B------:R-:W-:Y:S01]  /*43b0*/  IMAD.MOV.U32 R12, RZ, RZ, RZ ;  /* 0x000000ffff0c7224 */ /* 0x000fe200078e00ff */
[----:B------:R-:W-:Y:S02]  /*43c0*/  VIADDMNMX R168, R5, UR47, R168, PT ;  /* 0x0000002f05a87c46 */ /* 0x000fe4000b8001a8 */
[----:B------:R-:W-:-:S02]  /*43d0*/  CS2R R146, SRZ ;  /* 0x0000000000927805 */ /* 0x000fc4000001ff00 */
[----:B------:R-:W-:Y:S02]  /*43e0*/  CS2R R144, SRZ ;  /* 0x0000000000907805 */ /* 0x000fe4000001ff00 */
[----:B------:R-:W-:Y:S02]  /*43f0*/  CS2R R142, SRZ ;  /* 0x00000000008e7805 */ /* 0x000fe4000001ff00 */
[----:B------:R-:W-:Y:S02]  /*4400*/  ISETP.GT.AND P1, PT, R168, UR47, PT ;  /* 0x0000002fa8007c0c */ /* 0x000fe4000bf24270 */
        /* <DEDUP_REMOVED lines=90> */
.L_x_5450:
        /* <DEDUP_REMOVED lines=12> */
.L_x_5639:
[----:B------:R-:W-:Y:S05]  /*4a70*/  @!P0 BRA `(.L_x_5452) ;  /* 0x0000000000048947 */ /* 0x000fea0003800000 */
[----:B------:R-:W-:Y:S01]  /*4a80*/  BPT.TRAP 0x1 ;  /* 0x000000040000795c */ /* 0x000fe20000300000 */
.L_x_5452:
[----:B------:R-:W-:Y:S02]  /*4a90*/  IMAD.U32 R7, RZ, RZ, UR38 ;  /* 0x00000026ff077e24 */ /* 0x000fe4000f8e00ff */
[----:B------:R-:W-:-:S03]  /*4aa0*/  IMAD.U32 R8, RZ, RZ, UR37 ;  /* 0x00000025ff087e24 */ /* 0x000fc6000f8e00ff */
[----:B------:R-:W-:Y:S02]  /*4ab0*/  LEA R7, R7, UR41, 0x3 ;  /* 0x0000002907077c11 */ /* 0x000fe4000f8e18ff */
[----:B------:R-:W-:-:S04]  /*4ac0*/  SHF.L.U32 R8, R8, 0x1f, RZ ;  /* 0x0000001f08087819 */ /* 0x000fc800000006ff */
[----:B------:R1:W2:Y:S01]  /*4ad0*/  SYNCS.PHASECHK.TRANS64.TRYWAIT P1, [R7+URZ+0x28c30], R8 ;  /* 0x028c3008070075a7 */ /* 0x0002a2000802017f */
[----:B------:R-:W-:Y:S05]  /*4ae0*/  @!P0 BRA `(.L_x_5453) ;  /* 0x0000000000048947 */ /* 0x000fea0003800000 */
[----:B------:R-:W-:Y:S01]  /*4af0*/  BPT.TRAP 0x1 ;  /* 0x000000040000795c */ /* 0x000fe20000300000 */
.L_x_5453:
[----:B--2---:R-:W-:Y:S05]  /*4b00*/  @P1 BRA `(.L_x_5454) ;  /* 0x0000000000081947 */ /* 0x004fea0003800000 */
[----:B------:R-:W2:Y:S02]  /*4b10*/  SYNCS.PHASECHK.TRANS64.TRYWAIT P1, [R7+URZ+0x28c30], R8 ;  /* 0x028c3008070075a7 */ /* 0x000ea4000802017f */
[----:B--2---:R-:W-:Y:S05]  /*4b20*/  @!P1 BRA `(.L_x_5455) ;  /* 0x0000015000f09947 */ /* 0x004fea0003800000 */
.L_x_5454:
        /* <DEDUP_REMOVED lines=40> */
.L_x_5456:
[----:B------:R-:W-:Y:S01]  /*4db0*/  UISETP.NE.AND UP1, UPT, UR52, URZ, UPT ;  /* 0x0000003f3400728c */ /* 0x000fe2000bf25270 */
[----:B------:R-:W-:Y:S01]  /*4dc0*/  VIADD R4, R186, UR45 ;  /* 0x0000002dba047c36 */ /* 0x000fe20008000000 */
[----:B------:R-:W-:Y:S01]  /*4dd0*/  ULDC UR7, c[0x0][0x9d8] ;  /* 0x0002760000077ab9 */ /* 0x000fe20000000800 */
[----:B------:R-:W-:Y:S01]  /*4de0*/  R2UR UR6, R7 ;  /* 0x00000000070672ca */ /* 0x000fe200000e0000 */
[----:B------:R-:W-:Y:S01]  /*4df0*/  FMUL.FTZ R28, R28, UR7 ;  /* 0x000000071c1c7c20 */ /* 0x000fe20008410000 */
[----:B------:R-:W-:Y:S01]  /*4e00*/  FMUL.FTZ R3, R26, UR7 ;  /* 0x000000071a037c20 */ /* 0x000fe20008410000 */
[----:B------:R-:W-:Y:S01]  /*4e10*/  PLOP3.LUT P1, PT, PT, PT, UP1, 0x80, 0x0 ;  /* 0x000000000000781c */ /* 0x000fe20003f2f018 */
[----:B------:R-:W-:Y:S01]  /*4e20*/  FMUL.FTZ R11, R50, UR7 ;  /* 0x00000007320b7c20 */ /* 0x000fe20008410000 */
[----:B------:R-:W-:Y:S01]  /*4e30*/  PLOP3.LUT P2, PT, PT, PT, UP1, 0x80, 0x0 ;  /* 0x000000000000781c */ /* 0x000fe20003f4f018 */
[----:B------:R0:W3:Y:S01]  /*4e40*/  MUFU.TANH R26, R28 ;  /* 0x0000001c001a7308 */ /* 0x0000e20000002400 */
[----:B------:R-:W-:Y:S01]  /*4e50*/  FMUL.FTZ R25, R25, UR7 ;  /* 0x0000000719197c20 */ /* 0x000fe20008410000 */
[----:B------:R-:W-:Y:S01]  /*4e60*/  @UP1 ULDC UR10, c[0x0][0x44c] ;  /* 0x00011300000a1ab9 */ /* 0x000fe20000000800 */
[----:B------:R-:W-:Y:S01]  /*4e70*/  UISETP.NE.AND UP0, UPT, UR51, URZ, UPT ;  /* 0x0000003f3300728c */ /* 0x000fe2000bf05270 */
[----:B------:R-:W-:Y:S01]  /*4e80*/  FMUL.FTZ R6, R27, UR7 ;  /* 0x000000071b067c20 */ /* 0x000fe20008410000 */
[----:B------:R-:W-:Y:S01]  /*4e90*/  FMUL.FTZ R14, R30, UR7 ;  /* 0x000000071e0e7c20 */ /* 0x000fe20008410000 */
[----:B------:R-:W-:Y:S01]  /*4ea0*/  FMUL.FTZ R20, R31, UR7 ;  /* 0x000000071f147c20 */ /* 0x000fe20008410000 */
[----:B------:R-:W-:Y:S01]  /*4eb0*/  UIADD3 UR6, UR6, 0x28c40, URZ ;  /* 0x00028c4006067890 */ /* 0x000fe2000fffe03f */
[----:B------:R4:W1:Y:S01]  /*4ec0*/  MUFU.TANH R57, R25 ;  /* 0x0000001900397308 */ /* 0x0008620000002400 */
[----:B0-----:R-:W-:-:S02]  /*4ed0*/  IMAD.MOV.U32 R28, RZ, RZ, R4 ;  /* 0x000000ffff1c7224 */ /* 0x001fc400078e0004 */
[----:B------:R-:W-:Y:S01]  /*4ee0*/  FMUL.FTZ R32, R32, UR7 ;  /* 0x0000000720207c20 */ /* 0x000fe20008410000 */
[----:B------:R-:W-:Y:S01]  /*4ef0*/  @P1 IMAD.HI.U32 R5, R4, UR10, RZ ;  /* 0x0000000a04051c27 */ /* 0x000fe2000f8e00ff */
[----:B------:R-:W-:Y:S01]  /*4f00*/  @UP1 ULDC UR10, c[0x0][0x450] ;  /* 0x00011400000a1ab9 */ /* 0x000fe20000000800 */
[----:B------:R-:W-:Y:S02]  /*4f10*/  UPRMT UR6, UR40, 0x654, UR6 ;  /* 0x0000065428067896 */ /* 0x000fe40008000006 */
[----:B------:R-:W-:Y:S01]  /*4f20*/  FMUL.FTZ R33, R33, UR7 ;  /* 0x0000000721217c20 */ /* 0x000fe20008410000 */
[----:B------:R-:W-:Y:S01]  /*4f30*/  FMUL.FTZ R34, R34, UR7 ;  /* 0x0000000722227c20 */ /* 0x000fe20008410000 */
[----:B------:R-:W-:Y:S01]  /*4f40*/  @P2 SHF.R.U32.HI R28, RZ, UR10, R5 ;  /* 0x0000000aff1c2c19 */ /* 0x000fe20008011605 */
[----:B------:R-:W-:Y:S02]  /*4f50*/  IMAD.MOV.U32 R5, RZ, RZ, -0x40 ;  /* 0xffffffc0ff057424 */ /* 0x000fe400078e00ff */
[----:B------:R-:W-:Y:S01]  /*4f60*/  FMUL.FTZ R35, R35, UR7 ;  /* 0x0000000723237c20 */ /* 0x000fe20008410000 */
[----:B------:R-:W-:Y:S01]  /*4f70*/  FMUL.FTZ R36, R36, UR7 ;  /* 0x0000000724247c20 */ /* 0x000fe20008410000 */
[----:B------:R-:W-:Y:S01]  /*4f80*/  FMUL.FTZ R37, R37, UR7 ;  /* 0x0000000725257c20 */ /* 0x000fe20008410000 */
[----:B------:R-:W0:Y:S01]  /*4f90*/  SHFL.IDX PT, R50, R28, RZ, 0x1c1f ;  /* 0x001c1fff1c327589 */ /* 0x000e2200000e0000 */
        /* <DEDUP_REMOVED lines=15> */
[----:B----4-:R-:W-:Y:S01]  /*5090*/  FMUL.FTZ R25, R54, UR7 ;  /* 0x0000000736197c20 */ /* 0x010fe20008410000 */
[----:B------:R-:W-:Y:S01]  /*50a0*/  FMUL.FTZ R15, R55, UR7 ;  /* 0x00000007370f7c20 */ /* 0x000fe20008410000 */
[----:B------:R-:W-:Y:S01]  /*50b0*/  PLOP3.LUT P1, PT, PT, PT, UP0, 0x40, 0x0 ;  /* 0x000000000000781c */ /* 0x000fe20003f2e808 */
[----:B------:R-:W4:Y:S01]  /*50c0*/  MUFU.TANH R3, R3 ;  /* 0x0000000300037308 */ /* 0x000f220000002400 */
[----:B------:R-:W-:Y:S01]  /*50d0*/  IADD3 R4, -R2, UR48, R5 ;  /* 0x0000003002047c10 */ /* 0x000fe2000fffe105 */
[----:B------:R-:W-:Y:S01]  /*50e0*/  ULDC UR22, c[0x0][0x9dc] ;  /* 0x0002770000167ab9 */ /* 0x000fe20000000800 */
[----:B------:R-:W-:Y:S01]  /*50f0*/  SYNCS.ARRIVE.TRANS64.RED.A1T0 RZ, [UR6], RZ ;  /* 0x000000ffffff79a7 */ /* 0x000fe20008100406 */
[----:B------:R-:W-:Y:S01]  /*5100*/  ULOP3.LUT UR6, URZ, UR22, URZ, 0x33, !UPT ;  /* 0x000000163f067292 */ /* 0x000fe2000f8e333f */
[----:B------:R-:W-:Y:S01]  /*5110*/  LEA R46, R168, 0xffffffc0, 0x6 ;  /* 0xffffffc0a82e7811 */ /* 0x000fe200078e30ff */
[----:B------:R-:W-:-:S02]  /*5120*/  VIADD R4, R4, -UR50 ;  /* 0x8000003204047c36 */ /* 0x000fc40008000000 */
[----:B------:R-:W-:Y:S01]  /*5130*/  FMUL.FTZ R24, R24, UR7 ;  /* 0x0000000718187c20 */ /* 0x000fe20008410000 */
[----:B------:R-:W1:Y:S01]  /*5140*/  MUFU.TANH R6, R6 ;  /* 0x0000000600067308 */ /* 0x000e620000002400 */
[----:B------:R-:W-:Y:S01]  /*5150*/  ULDC UR11, c[0x0][0x9e0] ;  /* 0x00027800000b7ab9 */ /* 0x000fe20000000800 */
[----:B------:R-:W-:Y:S01]  /*5160*/  FMUL.FTZ R29, R29, UR7 ;  /* 0x000000071d1d7c20 */ /* 0x000fe20008410000 */
[----:B------:R-:W-:Y:S01]  /*5170*/  FMUL.FTZ R49, R49, UR7 ;  /* 0x0000000731317c20 */ /* 0x000fe20008410000 */
[----:B------:R-:W-:Y:S01]  /*5180*/  VIADD R31, R4, UR11 ;  /* 0x0000000b041f7c36 */ /* 0x000fe20008000000 */
[----:B------:R-:W-:Y:S01]  /*5190*/  IADD3 R30, -R2, UR48, -R46 ;  /* 0x00000030021e7c10 */ /* 0x000fe2000fffe92e */
[----:B------:R-:W-:Y:S02]  /*51a0*/  VIADD R47, R4, UR6 ;  /* 0x00000006042f7c36 */ /* 0x000fe40008000000 */
[----:B------:R-:W1:Y:S01]  /*51b0*/  MUFU.TANH R14, R14 ;  /* 0x0000000e000e7308 */ /* 0x000e620000002400 */
[----:B0-----:R-:W-:-:S07]  /*51c0*/  VIADDMNMX R21, R50, R31, R30, PT ;  /* 0x0000001f32157246 */ /* 0x001fce000380011e */
        /* <DEDUP_REMOVED lines=27> */
[----:B-----5:R-:W-:-:S02]  /*5380*/  IMAD.IADD R29, R47, 0x1, R50 ;  /* 0x000000012f1d7824 */ /* 0x020fc400078e0232 */
[----:B--2---:R-:W-:Y:S01]  /*5390*/  VIADD R49, R5, 0xffffffff ;  /* 0xffffffff05317836 */ /* 0x004fe20000000000 */
[----:B-1-34-:R-:W-:Y:S06]  /*53a0*/  @P1 BRA `(.L_x_5457) ;  /* 0x0000000000641947 */ /* 0x01afec0003800000 */
[----:B------:R-:W-:Y:S01]  /*53b0*/  IMAD.U32 R13, RZ, RZ, UR50 ;  /* 0x00000032ff0d7e24 */ /* 0x000fe2000f8e00ff */
[----:B------:R-:W-:Y:S04]  /*53c0*/  BSSY B0, `(.L_x_5458) ;  /* 0x0000013000007945 */ /* 0x000fe80003800000 */
[----:B------:R-:W-:-:S04]  /*53d0*/  IADD3 R13, -R13, UR48, R50 ;  /* 0x000000300d0d7c10 */ /* 0x000fc8000fffe132 */
        /* <DEDUP_REMOVED lines=11> */
.L_x_5459:
[----:B------:R-:W-:Y:S02]  /*5490*/  ULDC UR6, c[0x0][0x9e4] ;  /* 0x0002790000067ab9 */ /* 0x000fe40000000800 */
[----:B------:R-:W-:-:S05]  /*54a0*/  IMAD.U32 R50, RZ, RZ, UR6 ;  /* 0x00000006ff327e24 */ /* 0x000fca000f8e00ff */
[----:B------:R-:W-:-:S13]  /*54b0*/  ISETP.NE.AND P1, PT, R50, 0x1, PT ;  /* 0x000000013200780c */ /* 0x000fda0003f25270 */
[----:B------:R-:W1:Y:S02]  /*54c0*/  @P1 LDC.64 R4, c[0x0][0x9e8] ;  /* 0x00027a00ff041b82 */ /* 0x000e640000000a00 */
[----:B-1----:R-:W-:-:S05]  /*54d0*/  @P1 IMAD.HI.U32 R4, R13, R4, RZ ;  /* 0x000000040d041227 */ /* 0x002fca00078e00ff */
[----:B------:R-:W-:-:S07]  /*54e0*/  @P1 SHF.R.U32.HI R13, RZ, R5, R4 ;  /* 0x00000005ff0d1219 */ /* 0x000fce0000011604 */
.L_x_5460:
[----:B------:R-:W-:Y:S05]  /*54f0*/  BSYNC B0 ;  /* 0x0000000000007941 */ /* 0x000fea0003800000 */
.L_x_5458:
[----:B------:R-:W-:-:S04]  /*5500*/  IMAD R13, R13, R50, -R46 ;  /* 0x000000320d0d7224 */ /* 0x000fc800078e0a2e */
[----:B------:R-:W-:-:S05]  /*5510*/  IMAD.IADD R4, R13, 0x1, -R2 ;  /* 0x000000010d047824 */ /* 0x000fca00078e0a02 */
[----:B------:R-:W-:Y:S02]  /*5520*/  VIADDMNMX R21, R4, R50, R21, PT ;  /* 0x0000003204157246 */ /* 0x000fe40003800115 */
[----:B------:R-:W-:-:S07]  /*5530*/  VIMNMX R29, R29, R4, !PT ;  /* 0x000000041d1d7248 */ /* 0x000fce0007fe0100 */
.L_x_5457:
        /* <DEDUP_REMOVED lines=52> */
[----:B------:R-:W-:Y:S02]  /*5880*/  P2R R58, PR, RZ, 0x20 ;  /* 0x00000020ff3a7803 */ /* 0x000fe40000000000 */
[----:B------:R-:W-:Y:S02]  /*5890*/  FSEL R27, R45, -INF , !P3 ;  /* 0xff8000002d1b7808 */ /* 0x000fe40005800000 */
[----:B------:R-:W-:Y:S02]  /*58a0*/  ISETP.GE.AND P3, PT, R49, 0x31, PT ;  /* 0x000000313100780c */ /* 0x000fe40003f66270 */
[----:B------:R-:W-:-:S02]  /*58b0*/  P2R R50, PR, RZ, 0x40 ;  /* 0x00000040ff327803 */ /* 0x000fc40000000000 */
        /* <DEDUP_REMOVED lines=18> */
[----:B------:R-:W-:Y:S02]  /*59e0*/  ISETP.GT.AND P6, PT, R29, 0x39, !P6 ;  /* 0x000000391d00780c */ /* 0x000fe400077c4270 */
[----:B-1----:R-:W-:Y:S01]  /*59f0*/  VIADDMNMX R29, R28, R31, R30, PT ;  /* 0x0000001f1c1d7246 */ /* 0x002fe2000380011e */
[----:B------:R-:W-:Y:S01]  /*5a00*/  IMAD.IADD R30, R47, 0x1, R28 ;  /* 0x000000012f1e7824 */ /* 0x000fe200078e021c */
[----:B------:R-:W-:-:S04]  /*5a10*/  ISETP.LT.OR P6, PT, R21, 0x3a, P6 ;  /* 0x0000003a1500780c */ /* 0x000fc800037c1670 */
[----:B------:R-:W-:Y:S02]  /*5a20*/  FSEL R21, R53, -INF , !P6 ;  /* 0xff80000035157808 */ /* 0x000fe40007000000 */
[----:B------:R-:W-:-:S13]  /*5a30*/  PLOP3.LUT P6, PT, PT, PT, UP0, 0x40, 0x0 ;  /* 0x000000000000781c */ /* 0x000fda0003fce808 */
[----:B------:R-:W-:Y:S05]  /*5a40*/  @P6 BRA `(.L_x_5461) ;  /* 0x0000000000646947 */ /* 0x000fea0003800000 */
        /* <DEDUP_REMOVED lines=14> */
.L_x_5463:
[----:B------:R-:W-:Y:S02]  /*5b30*/  ULDC UR6, c[0x0][0x9e4] ;  /* 0x0002790000067ab9 */ /* 0x000fe40000000800 */
[----:B------:R-:W-:-:S05]  /*5b40*/  IMAD.U32 R28, RZ, RZ, UR6 ;  /* 0x00000006ff1c7e24 */ /* 0x000fca000f8e00ff */
[----:B------:R-:W-:-:S13]  /*5b50*/  ISETP.NE.AND P6, PT, R28, 0x1, PT ;  /* 0x000000011c00780c */ /* 0x000fda0003fc5270 */
[----:B------:R-:W0:Y:S02]  /*5b60*/  @P6 LDC.64 R4, c[0x0][0x9e8] ;  /* 0x00027a00ff046b82 */ /* 0x000e240000000a00 */
[----:B0-----:R-:W-:-:S05]  /*5b70*/  @P6 IMAD.HI.U32 R4, R31, R4, RZ ;  /* 0x000000041f046227 */ /* 0x001fca00078e00ff */
[----:B------:R-:W-:-:S07]  /*5b80*/  @P6 SHF.R.U32.HI R31, RZ, R5, R4 ;  /* 0x00000005ff1f6219 */ /* 0x000fce0000011604 */
.L_x_5464:
[----:B------:R-:W-:Y:S05]  /*5b90*/  BSYNC B0 ;  /* 0x0000000000007941 */ /* 0x000fea0003800000 */
.L_x_5462:
[----:B------:R-:W-:-:S04]  /*5ba0*/  IMAD R31, R31, R28, -R46 ;  /* 0x0000001c1f1f7224 */ /* 0x000fc800078e0a2e */
[----:B------:R-:W-:-:S05]  /*5bb0*/  IMAD.IADD R31, R31, 0x1, -R2 ;  /* 0x000000011f1f7824 */ /* 0x000fca00078e0a02 */
[----:B------:R-:W-:Y:S02]  /*5bc0*/  VIADDMNMX R29, R31, R28, R29, PT ;  /* 0x0000001c1f1d7246 */ /* 0x000fe4000380011d */
[----:B------:R-:W-:-:S07]  /*5bd0*/  VIMNMX R30, R30, R31, !PT ;  /* 0x0000001f1e1e7248 */ /* 0x000fce0007fe0100 */
.L_x_5461:
[----:B------:R-:W-:Y:S01]  /*5be0*/  ISETP.GT.AND P1, PT, R30, 0x1, !P1 ;  /* 0x000000011e00780c */ /* 0x000fe20004f24270 */
[----:B------:R-:W-:Y:S01]  /*5bf0*/  ULDC UR10, c[0x0][0x988] ;  /* 0x00026200000a7ab9 */ /* 0x000fe20000000800 */
[----:B------:R-:W-:Y:S01]  /*5c00*/  FMNMX.FTZ R5, R41, R57, !PT ;  /* 0x0000003929057209 */ /* 0x000fe20007810000 */
[----:B------:R-:W-:Y:S01]  /*5c10*/  BAR.SYNC.DEFER_BLOCKING 0xf, 0x100 ;  /* 0x03c4000000007b1d */ /* 0x000fe20000010000 */
[----:B------:R-:W-:Y:S02]  /*5c20*/  ISETP.LT.OR P1, PT, R29, 0x2, P1 ;  /* 0x000000021d00780c */ /* 0x000fe40000f21670 */
[----:B------:R-:W-:Y:S02]  /*5c30*/  FMNMX.FTZ R5, R51, R5, !PT ;  /* 0x0000000533057209 */ /* 0x000fe40007810000 */
        /* <DEDUP_REMOVED lines=20> */
[----:B------:R-:W-:Y:S02]  /*5d80*/  ISETP.NE.AND P6, PT, R32, RZ, PT ;  /* 0x000000ff2000720c */ /* 0x000fe40003fc5270 */
        /* <DEDUP_REMOVED lines=11> */
[----:B------:R-:W-:Y:S02]  /*5e40*/  ISETP.GT.AND P2, PT, R30, 0x8, !P2 ;  /* 0x000000081e00780c */ /* 0x000fe40005744270 */
[C---:B------:R-:W-:Y:S02]  /*5e50*/  ISETP.LT.OR P1, PT, R29.reuse, 0x1a, P1 ;  /* 0x0000001a1d00780c */ /* 0x040fe40000f21670 */
[----:B------:R-:W-:Y:S02]  /*5e60*/  ISETP.LT.OR P2, PT, R29, 0x9, P2 ;  /* 0x000000091d00780c */ /* 0x000fe40001741670 */
[----:B------:R-:W-:Y:S02]  /*5e70*/  FSEL R33, R39, -INF , !P1 ;  /* 0xff80000027217808 */ /* 0x000fe40004800000 */
[----:B------:R-:W-:Y:S02]  /*5e80*/  ISETP.NE.AND P1, PT, R37, RZ, PT ;  /* 0x000000ff2500720c */ /* 0x000fe40003f25270 */
[----:B------:R-:W-:-:S02]  /*5e90*/  FMNMX.FTZ R37, R21, R6, !PT ;  /* 0x0000000615257209 */ /* 0x000fc40007810000 */
[----:B------:R-:W-:Y:S02]  /*5ea0*/  ISETP.GT.AND P1, PT, R30, 0x20, !P1 ;  /* 0x000000201e00780c */ /* 0x000fe40004f24270 */
[----:B------:R-:W-:Y:S01]  /*5eb0*/  FSEL R14, R14, -INF , !P2 ;  /* 0xff8000000e0e7808 */ /* 0x000fe20005000000 */
[----:B------:R-:W0:Y:S01]  /*5ec0*/  SHFL.BFLY PT, R6, R37, 0x2, 0x1f ;  /* 0x0c401f0025067f89 */ /* 0x000e2200000e0000 */
[----:B------:R-:W-:Y:S02]  /*5ed0*/  ISETP.LT.OR P1, PT, R29, 0x21, P1 ;  /* 0x000000211d00780c */ /* 0x000fe40000f21670 */
[----:B------:R-:W-:Y:S02]  /*5ee0*/  ISETP.NE.AND P2, PT, R40, RZ, PT ;  /* 0x000000ff2800720c */ /* 0x000fe40003f45270 */
[----:B------:R-:W-:Y:S02]  /*5ef0*/  FSEL R34, R42, -INF , !P1 ;  /* 0xff8000002a227808 */ /* 0x000fe40004800000 */
[----:B------:R-:W-:-:S02]  /*5f00*/  ISETP.GT.AND P1, PT, R30, 0x21, !P2 ;  /* 0x000000211e00780c */ /* 0x000fc40005724270 */
[----:B------:R-:W-:Y:S02]  /*5f10*/  ISETP.NE.AND P2, PT, R44, RZ, PT ;  /* 0x000000ff2c00720c */ /* 0x000fe40003f45270 */
[----:B------:R-:W-:Y:S02]  /*5f20*/  ISETP.LT.OR P1, PT, R29, 0x22, P1 ;  /* 0x000000221d00780c */ /* 0x000fe40000f21670 */
[C---:B------:R-:W-:Y:S02]  /*5f30*/  ISETP.GT.AND P2, PT, R30.reuse, 0x29, !P2 ;  /* 0x000000291e00780c */ /* 0x040fe40005744270 */
[----:B------:R-:W-:Y:S02]  /*5f40*/  FSEL R35, R43, -INF , !P1 ;  /* 0xff8000002b237808 */ /* 0x000fe40004800000 */
[----:B------:R-:W-:Y:S02]  /*5f50*/  ISETP.GT.AND P1, PT, R30, RZ, !P6 ;  /* 0x000000ff1e00720c */ /* 0x000fe40007724270 */
[----:B------:R-:W-:-:S02]  /*5f60*/  ISETP.NE.AND P6, PT, R45, RZ, PT ;  /* 0x000000ff2d00720c */ /* 0x000fc40003fc5270 */
[----:B------:R-:W-:Y:S02]  /*5f70*/  ISETP.LT.OR P1, PT, R29, 0x1, P1 ;  /* 0x000000011d00780c */ /* 0x000fe40000f21670 */
[----:B------:R-:W-:Y:S02]  /*5f80*/  ISETP.GT.AND P3, PT, R30, 0x30, !P3 ;  /* 0x000000301e00780c */ /* 0x000fe40005f64270 */
[----:B0-----:R-:W-:Y:S02]  /*5f90*/  FMNMX.FTZ R38, R37, R6, !PT ;  /* 0x0000000625267209 */ /* 0x001fe40007810000 */
[----:B------:R-:W-:Y:S02]  /*5fa0*/  FSEL R3, R3, -INF , !P1 ;  /* 0xff80000003037808 */ /* 0x000fe40004800000 */
[----:B------:R-:W-:Y:S01]  /*5fb0*/  ISETP.NE.AND P1, PT, R60, RZ, PT ;  /* 0x000000ff3c00720c */ /* 0x000fe20003f25270 */
[----:B------:R-:W0:Y:S01]  /*5fc0*/  SHFL.BFLY PT, R39, R38, 0x1, 0x1f ;  /* 0x0c201f0026277f89 */ /* 0x000e2200000e0000 */
[----:B------:R-:W-:-:S02]  /*5fd0*/  FMNMX.FTZ R5, R3, R4, !PT ;  /* 0x0000000403057209 */ /* 0x000fc40007810000 */
[----:B------:R-:W-:Y:S02]  /*5fe0*/  ISETP.GT.AND P1, PT, R30, 0x28, !P1 ;  /* 0x000000281e00780c */ /* 0x000fe40004f24270 */
[----:B------:R-:W-:Y:S02]  /*5ff0*/  FMNMX.FTZ R5, R14, R5, !PT ;  /* 0x000000050e057209 */ /* 0x000fe40007810000 */
[----:B------:R-:W-:Y:S02]  /*6000*/  ISETP.LT.OR P1, PT, R29, 0x29, P1 ;  /* 0x000000291d00780c */ /* 0x000fe40000f21670 */
[----:B------:R-:W-:Y:S02]  /*6010*/  FMNMX.FTZ R5, R20, R5, !PT ;  /* 0x0000000514057209 */ /* 0x000fe40007810000 */
[----:B------:R-:W-:Y:S02]  /*6020*/  FSEL R12, R12, -INF , !P1 ;  /* 0xff8000000c0c7808 */ /* 0x000fe40004800000 */
[----:B------:R-:W-:-:S02]  /*6030*/  FMNMX.FTZ R36, R28, R5, !PT ;  /* 0x000000051c247209 */ /* 0x000fc40007810000 */
[----:B------:R-:W-:Y:S02]  /*6040*/  ISETP.LT.OR P2, PT, R29, 0x2a, P2 ;  /* 0x0000002a1d00780c */ /* 0x000fe40001741670 */
[----:B------:R-:W-:Y:S02]  /*6050*/  FMNMX.FTZ R5, R31, R36, !PT ;  /* 0x000000241f057209 */ /* 0x000fe40007810000 */
[----:B------:R-:W-:Y:S02]  /*6060*/  ISETP.GT.AND P4, PT, R30, 0x31, !P4 ;  /* 0x000000311e00780c */ /* 0x000fe40006784270 */
[----:B------:R-:W-:Y:S02]  /*6070*/  FMNMX.FTZ R36, R32, R5, !PT ;  /* 0x0000000520247209 */ /* 0x000fe40007810000 */
[----:B------:R-:W-:Y:S02]  /*6080*/  ISETP.GT.AND P5, PT, R30, 0x38, !P5 ;  /* 0x000000381e00780c */ /* 0x000fe40006fa4270 */
[----:B0-----:R-:W-:-:S02]  /*6090*/  FMNMX.FTZ R6, R38, R39, !PT ;  /* 0x0000002726067209 */ /* 0x001fc40007810000 */
[----:B------:R-:W-:Y:S02]  /*60a0*/  FMNMX.FTZ R5, R33, R36, !PT ;  /* 0x0000002421057209 */ /* 0x000fe40007810000 */
[C---:B------:R-:W-:Y:S01]  /*60b0*/  FSETP.NEU.FTZ.AND P1, PT, R6.reuse, -INF , PT ;  /* 0xff8000000600780b */ /* 0x040fe20003f3d000 */
[----:B------:R-:W-:Y:S01]  /*60c0*/  FMUL.FTZ R37, R6, UR10 ;  /* 0x0000000a06257c20 */ /* 0x000fe20008410000 */
[----:B------:R-:W-:Y:S02]  /*60d0*/  FMNMX.FTZ R36, R34, R5, !PT ;  /* 0x0000000522247209 */ /* 0x000fe40007810000 */
[----:B------:R-:W-:Y:S02]  /*60e0*/  ISETP.LT.OR P3, PT, R29, 0x31, P3 ;  /* 0x000000311d00780c */ /* 0x000fe40001f61670 */
[----:B------:R-:W-:Y:S02]  /*60f0*/  FMNMX.FTZ R5, R35, R36, !PT ;  /* 0x0000002423057209 */ /* 0x000fe40007810000 */
[----:B------:R-:W-:-:S02]  /*6100*/  FSEL R38, R37, RZ, P1 ;  /* 0x000000ff25267208 */ /* 0x000fc40000800000 */
[----:B------:R-:W-:Y:S02]  /*6110*/  ISETP.GT.AND P1, PT, R30, 0x39, !P6 ;  /* 0x000000391e00780c */ /* 0x000fe40007724270 */
[----:B------:R-:W-:Y:S01]  /*6120*/  FSEL R9, R9, -INF , !P2 ;  /* 0xff80000009097808 */ /* 0x000fe20005000000 */
[--C-:B------:R-:W-:Y:S01]  /*6130*/  FFMA.FTZ R36, R41, UR10, -R38.reuse ;  /* 0x0000000a29247c23 */ /* 0x100fe20008010826 */
[----:B------:R-:W-:Y:S01]  /*6140*/  FMNMX.FTZ R30, R12, R5, !PT ;  /* 0x000000050c1e7209 */ /* 0x000fe20007810000 */
[--C-:B------:R-:W-:Y:S01]  /*6150*/  FFMA.FTZ R37, R57, UR10, -R38.reuse ;  /* 0x0000000a39257c23 */ /* 0x100fe20008010826 */
[----:B------:R-:W-:Y:S01]  /*6160*/  ISETP.LT.OR P4, PT, R29, 0x32, P4 ;  /* 0x000000321d00780c */ /* 0x000fe20002781670 */
[--C-:B------:R-:W-:Y:S01]  /*6170*/  FFMA.FTZ R39, R55, UR10, -R38.reuse ;  /* 0x0000000a37277c23 */ /* 0x100fe20008010826 */
[----:B------:R-:W-:Y:S01]  /*6180*/  FSEL R11, R11, -INF , !P3 ;  /* 0xff8000000b0b7808 */ /* 0x000fe20005800000 */
[----:B------:R-:W-:Y:S01]  /*6190*/  MUFU.EX2 R36, R36 ;  /* 0x0000002400247308 */ /* 0x000fe20000000800 */
[----:B------:R-:W-:Y:S01]  /*61a0*/  FMNMX.FTZ R30, R9, R30, !PT ;  /* 0x0000001e091e7209 */ /* 0x000fe20007810000 */
[--C-:B------:R-:W-:Y:S01]  /*61b0*/  FFMA.FTZ R40, R59, UR10, -R38.reuse ;  /* 0x0000000a3b287c23 */ /* 0x100fe20008010826 */
[----:B------:R-:W-:Y:S01]  /*61c0*/  ISETP.LT.OR P5, PT, R29, 0x39, P5 ;  /* 0x000000391d00780c */ /* 0x000fe20002fa1670 */
[--C-:B------:R-:W-:Y:S01]  /*61d0*/  FFMA.FTZ R41, R61, UR10, -R38.reuse ;  /* 0x0000000a3d297c23 */ /* 0x100fe20008010826 */
[----:B------:R-:W-:Y:S01]  /*61e0*/  FSEL R10, R10, -INF , !P4 ;  /* 0xff8000000a0a7808 */ /* 0x000fe20006000000 */
[--C-:B------:R-:W-:Y:S01]  /*61f0*/  FFMA.FTZ R21, R21, UR10, -R38.reuse ;  /* 0x0000000a15157c23 */ /* 0x100fe20008010826 */
[----:B------:R-:W-:Y:S01]  /*6200*/  FMNMX.FTZ R5, R11, R30, !PT ;  /* 0x0000001e0b057209 */ /* 0x000fe20007810000 */
[----:B------:R-:W0:Y:S01]  /*6210*/  MUFU.EX2 R37, R37 ;  /* 0x0000002500257308 */ /* 0x000e220000000800 */
[----:B------:R-:W-:Y:S01]  /*6220*/  ISETP.LT.OR P1, PT, R29, 0x3a, P1 ;  /* 0x0000003a1d00780c */ /* 0x000fe20000f21670 */
[--C-:B------:R-:W-:Y:S01]  /*6230*/  FFMA.FTZ R29, R51, UR10, -R38.reuse ;  /* 0x0000000a331d7c23 */ /* 0x100fe20008010826 */
[----:B------:R-:W-:Y:S01]  /*6240*/  FSEL R25, R25, -INF , !P5 ;  /* 0xff80000019197808 */ /* 0x000fe20006800000 */
[--C-:B------:R-:W-:Y:S01]  /*6250*/  FFMA.FTZ R42, R63, UR10, -R38.reuse ;  /* 0x0000000a3f2a7c23 */ /* 0x100fe20008010826 */
[----:B------:R-:W-:Y:S01]  /*6260*/  FMNMX.FTZ R30, R10, R5, !PT ;  /* 0x000000050a1e7209 */ /* 0x000fe20007810000 */
[--C-:B------:R-:W-:Y:S01]  /*6270*/  FFMA.FTZ R43, R65, UR10, -R38.reuse ;  /* 0x0000000a412b7c23 */ /* 0x100fe20008010826 */
[----:B------:R-:W-:Y:S01]  /*6280*/  FSEL R15, R15, -INF , !P1 ;  /* 0xff8000000f0f7808 */ /* 0x000fe20004800000 */
[----:B------:R1:W-:Y:S01]  /*6290*/  MUFU.EX2 R154, R29 ;  /* 0x0000001d009a7308 */ /* 0x0003e20000000800 */
[----:B------:R-:W-:Y:S01]  /*62a0*/  FMNMX.FTZ R30, R25, R30, !PT ;  /* 0x0000001e191e7209 */ /* 0x000fe20007810000 */
[--C-:B------:R-:W-:Y:S01]  /*62b0*/  FFMA.FTZ R24, R24, UR10, -R38.reuse ;  /* 0x0000000a18187c23 */ /* 0x100fe20008010826 */
[--C-:B------:R-:W-:Y:S01]  /*62c0*/  FFMA.FTZ R44, R67, UR10, -R38.reuse ;  /* 0x0000000a432c7c23 */ /* 0x100fe20008010826 */
[--C-:B------:R-:W-:Y:S01]  /*62d0*/  FFMA.FTZ R45, R69, UR10, -R38.reuse ;  /* 0x0000000a452d7c23 */ /* 0x100fe20008010826 */
[----:B------:R-:W-:Y:S01]  /*62e0*/  FMNMX.FTZ R30, R15, R30, !PT ;  /* 0x0000001e0f1e7209 */ /* 0x000fe20007810000 */
[--C-:B------:R-:W-:Y:S01]  /*62f0*/  FFMA.FTZ R46, R71, UR10, -R38.reuse ;  /* 0x0000000a472e7c23 */ /* 0x100fe20008010826 */
[--C-:B------:R-:W-:Y:S01]  /*6300*/  FFMA.FTZ R27, R27, UR10, -R38.reuse ;  /* 0x0000000a1b1b7c23 */ /* 0x100fe20008010826 */
[----:B------:R-:W-:Y:S01]  /*6310*/  MUFU.EX2 R39, R39 ;  /* 0x0000002700277308 */ /* 0x000fe20000000800 */
[--C-:B------:R-:W-:Y:S01]  /*6320*/  FFMA.FTZ R26, R26, UR10, -R38.reuse ;  /* 0x0000000a1a1a7c23 */ /* 0x100fe20008010826 */
[----:B------:R-:W1:Y:S01]  /*6330*/  SHFL.BFLY PT, R5, R30, 0x2, 0x1f ;  /* 0x0c401f001e057f89 */ /* 0x000e6200000e0000 */
[----:B------:R-:W-:Y:S01]  /*6340*/  FFMA.FTZ R13, R13, UR10, -R38 ;  /* 0x0000000a0d0d7c23 */ /* 0x000fe20008010826 */
[----:B0-----:R-:W-:-:S04]  /*6350*/  F2FP.F16.F32.PACK_AB R152, R37, R36 ;  /* 0x000000242598723e */ /* 0x001fc800000000ff */
[----:B------:R-:W-:Y:S08]  /*6360*/  MUFU.EX2 R40, R40 ;  /* 0x0000002800287308 */ /* 0x000ff00000000800 */
[----:B------:R-:W0:Y:S08]  /*6370*/  MUFU.EX2 R41, R41 ;  /* 0x0000002900297308 */ /* 0x000e300000000800 */
[----:B------:R-:W-:Y:S01]  /*6380*/  MUFU.EX2 R42, R42 ;  /* 0x0000002a002a7308 */ /* 0x000fe20000000800 */
[----:B-1----:R-:W-:-:S05]  /*6390*/  FMNMX.FTZ R29, R30, R5, !PT ;  /* 0x000000051e1d7209 */ /* 0x002fca0007810000 */
[----:B------:R-:W1:Y:S02]  /*63a0*/  SHFL.BFLY PT, R30, R29, 0x1, 0x1f ;  /* 0x0c201f001d1e7f89 */ /* 0x000e6400000e0000 */
[----:B------:R-:W2:Y:S01]  /*63b0*/  MUFU.EX2 R43, R43 ;  /* 0x0000002b002b7308 */ /* 0x000ea20000000800 */
[----:B0-----:R-:W-:-:S07]  /*63c0*/  F2FP.F16.F32.PACK_AB R156, R41, R40 ;  /* 0x00000028299c723e */ /* 0x001fce00000000ff */
[----:B------:R-:W-:Y:S08]  /*63d0*/  MUFU.EX2 R47, R24 ;  /* 0x00000018002f7308 */ /* 0x000ff00000000800 */
[----:B------:R-:W-:Y:S01]  /*63e0*/  MUFU.EX2 R44, R44 ;  /* 0x0000002c002c7308 */ /* 0x000fe20000000800 */
[----:B--2---:R-:W-:Y:S02]  /*63f0*/  F2FP.F16.F32.PACK_AB R158, R43, R42 ;  /* 0x0000002a2b9e723e */ /* 0x004fe400000000ff */
[----:B-1----:R-:W-:-:S05]  /*6400*/  FMNMX.FTZ R5, R29, R30, !PT ;  /* 0x0000001e1d057209 */ /* 0x002fca0007810000 */
[----:B------:R-:W0:Y:S01]  /*6410*/  MUFU.EX2 R45, R45 ;  /* 0x0000002d002d7308 */ /* 0x000e220000000800 */
[C---:B------:R-:W-:Y:S01]  /*6420*/  FSETP.NEU.FTZ.AND P1, PT, R5.reuse, -INF , PT ;  /* 0xff8000000500780b */ /* 0x040fe20003f3d000 */
[----:B------:R-:W-:-:S06]  /*6430*/  FMUL.FTZ R29, R5, UR10 ;  /* 0x0000000a051d7c20 */ /* 0x000fcc0008410000 */
[----:B------:R1:W-:Y:S01]  /*6440*/  MUFU.EX2 R30, R21 ;  /* 0x00000015001e7308 */ /* 0x0003e20000000800 */
[----:B------:R-:W-:-:S05]  /*6450*/  FSEL R29, R29, RZ, P1 ;  /* 0x000000ff1d1d7208 */ /* 0x000fca0000800000 */
[--C-:B------:R-:W-:Y:S01]  /*6460*/  FFMA.FTZ R3, R3, UR10, -R29.reuse ;  /* 0x0000000a03037c23 */ /* 0x100fe2000801081d */
[--C-:B------:R-:W-:Y:S01]  /*6470*/  FFMA.FTZ R4, R4, UR10, -R29.reuse ;  /* 0x0000000a04047c23 */ /* 0x100fe2000801081d */
[--C-:B------:R-:W-:Y:S01]  /*6480*/  FFMA.FTZ R14, R14, UR10, -R29.reuse ;  /* 0x0000000a0e0e7c23 */ /* 0x100fe2000801081d */
[--C-:B------:R-:W-:Y:S01]  /*6490*/  FFMA.FTZ R20, R20, UR10, -R29.reuse ;  /* 0x0000000a14147c23 */ /* 0x100fe2000801081d */
[--C-:B------:R-:W-:Y:S01]  /*64a0*/  FFMA.FTZ R28, R28, UR10, -R29.reuse ;  /* 0x0000000a1c1c7c23 */ /* 0x100fe2000801081d */
[----:B------:R-:W-:Y:S01]  /*64b0*/  FFMA.FTZ R31, R31, UR10, -R29 ;  /* 0x0000000a1f1f7c23 */ /* 0x000fe2000801081d */
[----:B------:R-:W-:Y:S01]  /*64c0*/  MUFU.EX2 R3, R3 ;  /* 0x0000000300037308 */ /* 0x000fe20000000800 */
[----:B-1----:R-:W-:Y:S01]  /*64d0*/  FADD.FTZ R21, R36, R37 ;  /* 0x0000002524157221 */ /* 0x002fe20000010000 */
        /* <DEDUP_REMOVED lines=10> */
[----:B------:R-:W-:Y:S01]  /*6580*/  FFMA.FTZ R15, R15, UR10, -R29 ;  /* 0x0000000a0f0f7c23 */ /* 0x000fe2000801081d */
[----:B0-----:R-:W-:-:S03]  /*6590*/  F2FP.F16.F32.PACK_AB R160, R45, R44 ;  /* 0x0000002c2da0723e */ /* 0x001fc600000000ff */
[----:B------:R-:W0:Y:S08]  /*65a0*/  MUFU.EX2 R14, R14 ;  /* 0x0000000e000e7308 */ /* 0x000e300000000800 */
[----:B------:R2:W3:Y:S01]  /*65b0*/  MUFU.EX2 R155, R20 ;  /* 0x00000014009b7308 */ /* 0x0004e20000000800 */
[----:B-1----:R-:W-:-:S07]  /*65c0*/  F2FP.F16.F32.PACK_AB R153, R4, R3 ;  /* 0x000000030499723e */ /* 0x002fce00000000ff */
[----:B------:R-:W1:Y:S01]  /*65d0*/  MUFU.EX2 R28, R28 ;  /* 0x0000001c001c7308 */ /* 0x000e620000000800 */
[----:B--2---:R-:W-:Y:S01]  /*65e0*/  FADD.FTZ R20, R154, R21 ;  /* 0x000000159a147221 */ /* 0x004fe20000010000 */
[----:B------:R-:W-:Y:S01]  /*65f0*/  FADD.FTZ R21, R3, R4 ;  /* 0x0000000403157221 */ /* 0x000fe20000010000 */
[C---:B------:R-:W-:Y:S02]  /*6600*/  F2FP.F16.F32.PACK_AB R154, R39.reuse, R154 ;  /* 0x0000009a279a723e */ /* 0x040fe400000000ff */
[----:B------:R-:W-:Y:S01]  /*6610*/  FADD.FTZ R49, R39, R20 ;  /* 0x0000001427317221 */ /* 0x000fe20000010000 */
[----:B0-----:R-:W-:Y:S02]  /*6620*/  FADD.FTZ R20, R14, R21 ;  /* 0x000000150e147221 */ /* 0x001fe40000010000 */
[----:B------:R-:W0:Y:S01]  /*6630*/  MUFU.EX2 R31, R31 ;  /* 0x0000001f001f7308 */ /* 0x000e220000000800 */
[----:B------:R-:W-:Y:S01]  /*6640*/  FADD.FTZ R24, R40, R49 ;  /* 0x0000003128187221 */ /* 0x000fe20000010000 */
[C---:B---3--:R-:W-:Y:S01]  /*6650*/  FADD.FTZ R21, R155.reuse, R20 ;  /* 0x000000149b157221 */ /* 0x048fe20000010000 */
[----:B------:R-:W-:-:S02]  /*6660*/  F2FP.F16.F32.PACK_AB R155, R155, R14 ;  /* 0x0000000e9b9b723e */ /* 0x000fc400000000ff */
[----:B------:R-:W-:-:S03]  /*6670*/  FADD.FTZ R49, R41, R24 ;  /* 0x0000001829317221 */ /* 0x000fc60000010000 */
[----:B------:R-:W2:Y:S01]  /*6680*/  MUFU.EX2 R32, R32 ;  /* 0x0000002000207308 */ /* 0x000ea20000000800 */
[----:B-1----:R-:W-:Y:S01]  /*6690*/  FADD.FTZ R20, R28, R21 ;  /* 0x000000151c147221 */ /* 0x002fe20000010000 */
[----:B------:R-:W-:Y:S01]  /*66a0*/  FADD.FTZ R24, R42, R49 ;  /* 0x000000312a187221 */ /* 0x000fe20000010000 */
[----:B------:R1:W-:Y:S03]  /*66b0*/  STSM.16.M88.4 [R22+0x26800], R152 ;  /* 0x0268009816007844 */ /* 0x0003e60000000200 */
[----:B------:R-:W-:Y:S02]  /*66c0*/  FADD.FTZ R29, R43, R24 ;  /* 0x000000182b1d7221 */ /* 0x000fe40000010000 */
[----:B------:R-:W3:Y:S01]  /*66d0*/  MUFU.EX2 R33, R33 ;  /* 0x0000002100217308 */ /* 0x000ee20000000800 */
[C---:B0-----:R-:W-:Y:S01]  /*66e0*/  FADD.FTZ R21, R31.reuse, R20 ;  /* 0x000000141f157221 */ /* 0x041fe20000010000 */
[----:B------:R-:W-:Y:S01]  /*66f0*/  FADD.FTZ R36, R44, R29 ;  /* 0x0000001d2c247221 */ /* 0x000fe20000010000 */
[----:B------:R-:W-:-:S03]  /*6700*/  F2FP.F16.F32.PACK_AB R157, R31, R28 ;  /* 0x0000001c1f9d723e */ /* 0x000fc600000000ff */
[----:B------:R-:W-:Y:S02]  /*6710*/  FADD.FTZ R29, R45, R36 ;  /* 0x000000242d1d7221 */ /* 0x000fe40000010000 */
[----:B------:R-:W0:Y:S01]  /*6720*/  MUFU.EX2 R34, R34 ;  /* 0x0000002200227308 */ /* 0x000e220000000800 */
[----:B--2---:R-:W-:-:S07]  /*6730*/  FADD.FTZ R24, R32, R21 ;  /* 0x0000001520187221 */ /* 0x004fce0000010000 */
[----:B------:R-:W2:Y:S01]  /*6740*/  MUFU.EX2 R35, R35 ;  /* 0x0000002300237308 */ /* 0x000ea20000000800 */
[C---:B---3--:R-:W-:Y:S01]  /*6750*/  FADD.FTZ R21, R33.reuse, R24 ;  /* 0x0000001821157221 */ /* 0x048fe20000010000 */
[----:B------:R-:W-:-:S05]  /*6760*/  F2FP.F16.F32.PACK_AB R159, R33, R32 ;  /* 0x00000020219f723e */ /* 0x000fca00000000ff */
[----:B------:R1:W-:Y:S01]  /*6770*/  STSM.16.M88.4 [R185], R156 ;  /* 0x0000009cb9007844 */ /* 0x0003e20000000200 */
[----:B------:R-:W3:Y:S01]  /*6780*/  MUFU.EX2 R46, R46 ;  /* 0x0000002e002e7308 */ /* 0x000ee20000000800 */
[----:B0-----:R-:W-:-:S07]  /*6790*/  FADD.FTZ R4, R34, R21 ;  /* 0x0000001522047221 */ /* 0x001fce0000010000 */
        /* <DEDUP_REMOVED lines=8> */
[C---:B--2---:R-:W-:Y:S01]  /*6820*/  F2FP.F16.F32.PACK_AB R162, R27.reuse, R46 ;  /* 0x0000002e1ba2723e */ /* 0x044fe200000000ff */
[----:B------:R-:W-:-:S06]  /*6830*/  FADD.FTZ R27, R27, R4 ;  /* 0x000000041b1b7221 */ /* 0x000fcc0000010000 */
[----:B------:R-:W-:Y:S01]  /*6840*/  MUFU.EX2 R11, R11 ;  /* 0x0000000b000b7308 */ /* 0x000fe20000000800 */
[C---:B---3--:R-:W-:Y:S01]  /*6850*/  FADD.FTZ R14, R9.reuse, R14 ;  /* 0x0000000e090e7221 */ /* 0x048fe20000010000 */
[----:B------:R-:W-:-:S05]  /*6860*/  F2FP.F16.F32.PACK_AB R163, R9, R12 ;  /* 0x0000000c09a3723e */ /* 0x000fca00000000ff */
[----:B------:R1:W-:Y:S01]  /*6870*/  STSM.16.M88.4 [R23], R160 ;  /* 0x000000a017007844 */ /* 0x0003e20000000200 */
[----:B------:R-:W2:Y:S01]  /*6880*/  MUFU.EX2 R10, R10 ;  /* 0x0000000a000a7308 */ /* 0x000ea20000000800 */
[----:B0-----:R-:W-:Y:S01]  /*6890*/  F2FP.F16.F32.PACK_AB R164, R47, R26 ;  /* 0x0000001a2fa4723e */ /* 0x001fe200000000ff */
[----:B------:R-:W-:-:S04]  /*68a0*/  FADD.FTZ R26, R26, R27 ;  /* 0x0000001b1a1a7221 */ /* 0x000fc80000010000 */
[----:B------:R-:W-:Y:S02]  /*68b0*/  FADD.FTZ R26, R47, R26 ;  /* 0x0000001a2f1a7221 */ /* 0x000fe40000010000 */
[----:B------:R-:W0:Y:S08]  /*68c0*/  MUFU.EX2 R13, R13 ;  /* 0x0000000d000d7308 */ /* 0x000e300000000800 */
[----:B------:R-:W-:Y:S01]  /*68d0*/  MUFU.EX2 R25, R25 ;  /* 0x0000001900197308 */ /* 0x000fe20000000800 */
[----:B--2---:R-:W-:Y:S01]  /*68e0*/  F2FP.F16.F32.PACK_AB R165, R10, R11 ;  /* 0x0000000b0aa5723e */ /* 0x004fe200000000ff */
[----:B------:R-:W-:-:S04]  /*68f0*/  FADD.FTZ R11, R11, R14 ;  /* 0x0000000e0b0b7221 */ /* 0x000fc80000010000 */
[----:B------:R-:W-:Y:S02]  /*6900*/  FADD.FTZ R10, R10, R11 ;  /* 0x0000000b0a0a7221 */ /* 0x000fe40000010000 */
[----:B------:R-:W2:Y:S01]  /*6910*/  MUFU.EX2 R20, R15 ;  /* 0x0000000f00147308 */ /* 0x000ea20000000800 */
[----:B0-----:R-:W-:Y:S01]  /*6920*/  F2FP.F16.F32.PACK_AB R166, R30, R13 ;  /* 0x0000000d1ea6723e */ /* 0x001fe200000000ff */
[----:B------:R-:W-:-:S04]  /*6930*/  FADD.FTZ R3, R13, R26 ;  /* 0x0000001a0d037221 */ /* 0x000fc80000010000 */
[----:B------:R-:W-:Y:S01]  /*6940*/  FADD.FTZ R3, R30, R3 ;  /* 0x000000031e037221 */ /* 0x000fe20000010000 */
[----:B--2---:R-:W-:Y:S01]  /*6950*/  F2FP.F16.F32.PACK_AB R167, R20, R25 ;  /* 0x0000001914a7723e */ /* 0x004fe200000000ff */
[----:B------:R-:W-:-:S04]  /*6960*/  FADD.FTZ R25, R25, R10 ;  /* 0x0000000a19197221 */ /* 0x000fc80000010000 */
[----:B------:R1:W-:Y:S01]  /*6970*/  STSM.16.M88.4 [R184], R164 ;  /* 0x000000a4b8007844 */ /* 0x0003e20000000200 */
[----:B------:R-:W-:Y:S01]  /*6980*/  FADD.FTZ R4, R20, R25 ;  /* 0x0000001914047221 */ /* 0x000fe20000010000 */
[----:B------:R-:W-:Y:S06]  /*6990*/  @!P0 BRA `(.L_x_5465) ;  /* 0x0000000000048947 */ /* 0x000fec0003800000 */
[----:B------:R-:W-:Y:S01]  /*69a0*/  BPT.TRAP 0x1 ;  /* 0x000000040000795c */ /* 0x000fe20000300000 */
.L_x_5465:
[----:B------:R0:W2:Y:S01]  /*69b0*/  SYNCS.PHASECHK.TRANS64.TRYWAIT P1, [R7+URZ+0x28c50], R8 ;  /* 0x028c5008070075a7 */ /* 0x0000a2000802017f */
[----:B------:R-:W-:Y:S05]  /*69c0*/  @!P0 BRA `(.L_x_5466) ;  /* 0x0000000000048947 */ /* 0x000fea0003800000 */
[----:B------:R-:W-:Y:S01]  /*69d0*/  BPT.TRAP 0x1 ;  /* 0x000000040000795c */ /* 0x000fe20000300000 */
.L_x_5466:
[----:B--2---:R-:W-:Y:S05]  /*69e0*/  @P1 BRA `(.L_x_5467) ;  /* 0x0000000000081947 */ /* 0x004fea0003800000 */
[----:B------:R-:W2:Y:S02]  /*69f0*/  SYNCS.PHASECHK.TRANS64.TRYWAIT P1, [R7+URZ+0x28c50], R8 ;  /* 0x028c5008070075a7 */ /* 0x000ea4000802017f */
[----:B--2---:R-:W-:Y:S05]  /*6a00*/  @!P1 BRA `(.L_x_5468) ;  /* 0x00000134004c9947 */ /* 0x004fea0003800000 */
.L_x_5467:
        /* <DEDUP_REMOVED lines=34> */
.L_x_5469:
[----:B------:R-:W-:Y:S01]  /*6c30*/  R2UR UR6, R7 ;  /* 0x00000000070672ca */ /* 0x000fe200000e0000 */
[----:B------:R-:W-:Y:S01]  /*6c40*/  UISETP.NE.AND UP1, UPT, UR52, URZ, UPT ;  /* 0x0000003f3400728c */ /* 0x000fe2000bf25270 */
[----:B------:R-:W-:Y:S01]  /*6c50*/  R2UR UR26, R168 ;  /* 0x00000000a81a72ca */ /* 0x000fe200000e0000 */
[----:B------:R-:W-:-:S06]  /*6c60*/  UISETP.NE.AND UP0, UPT, UR51, URZ, UPT ;  /* 0x0000003f3300728c */ /* 0x000fcc000bf05270 */
[----:B------:R-:W-:-:S03]  /*6c70*/  PLOP3.LUT P1, PT, PT, PT, UP0, 0x40, 0x0 ;  /* 0x000000000000781c */ /* 0x000fc60003f2e808 */
[----:B------:R-:W-:Y:S01]  /*6c80*/  @UP1 ULDC UR15, c[0x0][0x450] ;  /* 0x00011400000f1ab9 */ /* 0x000fe20000000800 */
[----:B------:R-:W-:Y:S02]  /*6c90*/  UIADD3 UR6, UR6, 0x28c60, URZ ;  /* 0x00028c6006067890 */ /* 0x000fe4000fffe03f */
[----:B------:R-:W-:Y:S02]  /*6ca0*/  UIADD3 UR26, UR26, -0x2, URZ ;  /* 0xfffffffe1a1a7890 */ /* 0x000fe4000fffe03f */
[----:B------:R-:W-:-:S03]  /*6cb0*/  UPRMT UR14, UR40, 0x654, UR6 ;  /* 0x00000654280e7896 */ /* 0x000fc60008000006 */
[----:B------:R-:W-:Y:S02]  /*6cc0*/  @UP1 ULDC UR6, c[0x0][0x44c] ;  /* 0x0001130000061ab9 */ /* 0x000fe40000000800 */
[----:B------:R-:W-:-:S04]  /*6cd0*/  UIMAD.WIDE.U32 UR6, UR45, UR6, URZ ;  /* 0x000000062d0672a5 */ /* 0x000fc8000f8e003f */
[----:B------:R-:W-:Y:S01]  /*6ce0*/  SYNCS.ARRIVE.TRANS64.RED.A1T0 RZ, [UR14], RZ ;  /* 0x000000ffffff79a7 */ /* 0x000fe2000810040e */
[----:B------:R-:W-:Y:S01]  /*6cf0*/  UMOV UR14, UR45 ;  /* 0x0000002d000e7c82 */ /* 0x000fe20008000000 */
[----:B------:R-:W-:-:S04]  /*6d00*/  @UP1 USHF.R.U32.HI UR14, URZ, UR15, UR7 ;  /* 0x0000000f3f0e1299 */ /* 0x000fc80008011607 */
[----:B------:R-:W-:-:S04]  /*6d10*/  UIADD3 UR6, UR14, UR48, -UR50 ;  /* 0x000000300e067290 */ /* 0x000fc8000fffe832 */
[----:B------:R-:W-:Y:S01]  /*6d20*/  UIADD3 UR11, UR6, UR11, URZ ;  /* 0x0000000b060b7290 */ /* 0x000fe2000fffe03f */
[----:B------:R-:W-:Y:S11]  /*6d30*/  @P1 BRA `(.L_x_5470) ;  /* 0x00000000004c1947 */ /* 0x000ff60003800000 */
        /* <DEDUP_REMOVED lines=11> */
.L_x_5471:
[----:B------:R-:W-:Y:S02]  /*6df0*/  ULDC UR19, c[0x0][0x9e4] ;  /* 0x0002790000137ab9 */ /* 0x000fe40000000800 */
[----:B------:R-:W-:-:S11]  /*6e00*/  UISETP.NE.AND UP0, UPT, UR19, 0x1, UPT ;  /* 0x000000011300788c */ /* 0x000fd6000bf05270 */
[----:B------:R-:W-:Y:S02]  /*6e10*/  @UP0 ULDC.64 UR6, c[0x0][0x9e8] ;  /* 0x00027a0000060ab9 */ /* 0x000fe40000000a00 */
[----:B------:R-:W-:-:S04]  /*6e20*/  UIMAD.WIDE.U32 UR14, UR18, UR6, URZ ;  /* 0x00000006120e72a5 */ /* 0x000fc8000f8e003f */
[----:B------:R-:W-:-:S12]  /*6e30*/  @UP0 USHF.R.U32.HI UR18, URZ, UR7, UR15 ;  /* 0x000000073f120299 */ /* 0x000fd8000801160f */
.L_x_5472:
[----:B------:R-:W-:-:S04]  /*6e40*/  UIMAD UR18, UR18, UR19, UR19 ;  /* 0x00000013121272a4 */ /* 0x000fc8000f8e0213 */
[----:B------:R-:W-:-:S04]  /*6e50*/  UISETP.LT.AND UP0, UPT, UR11, UR18, UPT ;  /* 0x000000120b00728c */ /* 0x000fc8000bf01270 */
[----:B------:R-:W-:-:S12]  /*6e60*/  USEL UR11, UR11, UR18, UP0 ;  /* 0x000000120b0b7287 */ /* 0x000fd80008000000 */
.L_x_5470:
[----:B------:R-:W-:-:S04]  /*6e70*/  USHF.R.S32.HI UR6, URZ, 0x1f, UR11 ;  /* 0x0000001f3f067899 */ /* 0x000fc8000801140b */
[----:B------:R-:W-:-:S04]  /*6e80*/  ULEA.HI UR6, UR6, UR11, URZ, 0x6 ;  /* 0x0000000b06067291 */ /* 0x000fc8000f8f303f */
[----:B------:R-:W-:-:S04]  /*6e90*/  USHF.R.S32.HI UR6, URZ, 0x6, UR6 ;  /* 0x000000063f067899 */ /* 0x000fc80008011406 */
[----:B------:R-:W-:-:S04]  /*6ea0*/  UISETP.LT.AND UP0, UPT, UR47, UR6, UPT ;  /* 0x000000062f00728c */ /* 0x000fc8000bf01270 */
[----:B------:R-:W-:-:S04]  /*6eb0*/  USEL UR20, UR47, UR6, !UP0 ;  /* 0x000000062f147287 */ /* 0x000fc8000c000000 */
[----:B------:R-:W-:-:S06]  /*6ec0*/  UISETP.GE.AND UP0, UPT, UR26, UR20, UPT ;  /* 0x000000141a00728c */ /* 0x000fcc000bf06270 */
[----:B------:R-:W-:-:S13]  /*6ed0*/  PLOP3.LUT P1, PT, PT, PT, UP0, 0x80, 0x0 ;  /* 0x000000000000781c */ /* 0x000fda0003f2f008 */
        /* <DEDUP_REMOVED lines=8> */
[----:B------:R-:W-:-:S05]  /*6f60*/  ULDC UR24, c[0x0][0x9e0] ;  /* 0x0002780000187ab9 */ /* 0x000fca0000000800 */
.L_x_5492:
[----:B------:R-:W-:-:S04]  /*6f70*/  UIADD3 UR38, UR28, 0x1, URZ ;  /* 0x000000011c267890 */ /* 0x000fc8000fffe03f */
[----:B------:R-:W-:-:S04]  /*6f80*/  UISETP.NE.AND UP0, UPT, UR38, 0x2, UPT ;  /* 0x000000022600788c */ /* 0x000fc8000bf05270 */
[----:B------:R-:W-:Y:S02]  /*6f90*/  USEL UR6, URZ, 0x1, UP0 ;  /* 0x000000013f067887 */ /* 0x000fe40008000000 */
[----:B------:R-:W-:Y:S02]  /*6fa0*/  USEL UR38, UR38, URZ, UP0 ;  /* 0x0000003f26267287 */ /* 0x000fe40008000000 */
[----:B------:R-:W-:Y:S01]  /*6fb0*/  ULOP3.LUT UR37, UR37, UR6, URZ, 0x3c, !UPT ;  /* 0x0000000625257292 */ /* 0x000fe2000f8e3c3f */
[----:B-1----:R-:W-:Y:S11]  /*6fc0*/  @!P0 BRA `(.L_x_5474) ;  /* 0x0000000000048947 */ /* 0x002ff60003800000 */
[----:B------:R-:W-:Y:S01]  /*6fd0*/  BPT.TRAP 0x1 ;  /* 0x000000040000795c */ /* 0x000fe20000300000 */
.L_x_5474:
[----:B------:R-:W-:Y:S01]  /*6fe0*/  ULEA UR25, UR38, UR41, 0x3 ;  /* 0x0000002926197291 */ /* 0x000fe2000f8e183f */
[----:B0-2---:R-:W-:-:S05]  /*6ff0*/  IMAD.U32 R7, RZ, RZ, UR37 ;  /* 0x00000025ff077e24 */ /* 0x005fca000f8e00ff */
[----:B------:R-:W-:-:S04]  /*7000*/  SHF.L.U32 R7, R7, 0x1f, RZ ;  /* 0x0000001f07077819 */ /* 0x000fc800000006ff */
[----:B------:R0:W2:Y:S01]  /*7010*/  SYNCS.PHASECHK.TRANS64.TRYWAIT P1, [UR25+0x28c30], R7 ;  /* 0x028c3007ff0075a7 */ /* 0x0000a20008020159 */
[----:B------:R-:W-:Y:S05]  /*7020*/  @!P0 BRA `(.L_x_5475) ;  /* 0x0000000000048947 */ /* 0x000fea0003800000 */
[----:B------:R-:W-:Y:S01]  /*7030*/  BPT.TRAP 0x1 ;  /* 0x000000040000795c */ /* 0x000fe20000300000 */
.L_x_5475:
[----:B--2---:R-:W-:Y:S05]  /*7040*/  @P1 BRA `(.L_x_5476) ;  /* 0x0000000000081947 */ /* 0x004fea0003800000 */
[----:B------:R-:W2:Y:S02]  /*7050*/  SYNCS.PHASECHK.TRANS64.TRYWAIT P1, [UR25+0x28c30], R7 ;  /* 0x028c3007ff0075a7 */ /* 0x000ea40008020159 */
[----:B--2---:R-:W-:Y:S05]  /*7060*/  @!P1 BRA `(.L_x_5477) ;  /* 0x0000012c00c89947 */ /* 0x004fea0003800000 */
.L_x_5476:
[----:B------:R-:W-:Y:S01]  /*7070*/  R2UR UR18, R0 ;  /* 0x00000000001272ca */ /* 0x000fe200000e0000 */
[----:B-1----:R-:W-:Y:S01]  /*7080*/  WARPGROUP.ARRIVE ;  /* 0x00000000000079c5 */ /* 0x002fe20000000000 */
[----:B------:R-:W-:Y:S01]  /*7090*/  UMOV UR19, 0x40000040 ;  /* 0x4000004000137882 */ /* 0x000fe20000000000 */
[----:B------:R-:W-:Y:S01]  /*70a0*/  UMOV UR7, 0x40000040 ;  /* 0x4000004000077882 */ /* 0x000fe20000000000 */
[----:B------:R-:W-:Y:S01]  /*70b0*/  UMOV UR11, 0x40000040 ;  /* 0x40000040000b7882 */ /* 0x000fe20000000000 */
[----:B------:R-:W-:-:S08]  /*70c0*/  UMOV UR15, 0x40000040 ;  /* 0x40000040000f7882 */ /* 0x000fd00000000000 */
[----:B------:R-:W-:-:S04]  /*70d0*/  ULEA UR18, UR38, UR18, 0x9 ;  /* 0x0000001226127291 */ /* 0x000fc8000f8e483f */
[----:B------:R-:W-:Y:S02]  /*70e0*/  UIADD3 UR6, UR18, 0x2, URZ ;  /* 0x0000000212067890 */ /* 0x000fe4000fffe03f */
[----:B------:R-:W-:Y:S02]  /*70f0*/  UIADD3 UR10, UR18, 0x4, URZ ;  /* 0x00000004120a7890 */ /* 0x000fe4000fffe03f */
[----:B------:R-:W-:Y:S02]  /*7100*/  UIADD3 UR14, UR18, 0x6, URZ ;  /* 0x00000006120e7890 */ /* 0x000fe4000fffe03f */
        /* <DEDUP_REMOVED lines=13> */
.L_x_5478:
[----:B------:R-:W-:Y:S01]  /*71e0*/  UISETP.NE.AND UP1, UPT, UR52, URZ, UPT ;  /* 0x0000003f3400728c */ /* 0x000fe2000bf25270 */
[----:B------:R-:W-:Y:S02]  /*71f0*/  VIADD R227, R186, UR45 ;  /* 0x0000002dbae37c36 */ /* 0x000fe40008000000 */
[----:B------:R-:W-:Y:S01]  /*7200*/  FMUL.FTZ R13, R153, UR23 ;  /* 0x00000017990d7c20 */ /* 0x000fe20008410000 */
[----:B------:R-:W-:Y:S01]  /*7210*/  FMUL.FTZ R153, R163, UR23 ;  /* 0x00000017a3997c20 */ /* 0x000fe20008410000 */
[----:B------:R-:W-:Y:S01]  /*7220*/  FMUL.FTZ R163, R174, UR23 ;  /* 0x00000017aea37c20 */ /* 0x000fe20008410000 */
[----:B------:R-:W-:Y:S01]  /*7230*/  USHF.L.U32 UR7, UR26, 0x6, URZ ;  /* 0x000000061a077899 */ /* 0x000fe2000800063f */
[----:B------:R-:W-:Y:S01]  /*7240*/  PLOP3.LUT P1, PT, PT, PT, UP1, 0x80, 0x0 ;  /* 0x000000000000781c */ /* 0x000fe20003f2f018 */
[----:B------:R-:W-:Y:S01]  /*7250*/  FMUL.FTZ R174, R180, UR23 ;  /* 0x00000017b4ae7c20 */ /* 0x000fe20008410000 */
[----:B------:R-:W-:Y:S01]  /*7260*/  PLOP3.LUT P2, PT, PT, PT, UP1, 0x80, 0x0 ;  /* 0x000000000000781c */ /* 0x000fe20003f4f018 */
[----:B------:R-:W-:Y:S01]  /*7270*/  FMUL.FTZ R12, R152, UR23 ;  /* 0x00000017980c7c20 */ /* 0x000fe20008410000 */
[----:B------:R-:W-:Y:S01]  /*7280*/  FMUL.FTZ R5, R154, UR23 ;  /* 0x000000179a057c20 */ /* 0x000fe20008410000 */
[----:B------:R-:W-:Y:S01]  /*7290*/  @UP1 ULDC UR6, c[0x0][0x44c] ;  /* 0x0001130000061ab9 */ /* 0x000fe20000000800 */
[----:B------:R-:W-:Y:S01]  /*72a0*/  FMUL.FTZ R20, R156, UR23 ;  /* 0x000000179c147c20 */ /* 0x000fe20008410000 */
[----:B------:R-:W-:Y:S01]  /*72b0*/  UISETP.NE.AND UP0, UPT, UR51, URZ, UPT ;  /* 0x0000003f3300728c */ /* 0x000fe2000bf05270 */
[----:B--2---:R-:W-:Y:S01]  /*72c0*/  FMUL.FTZ R6, R155, UR23 ;  /* 0x000000179b067c20 */ /* 0x004fe20008410000 */
[----:B------:R-:W-:Y:S01]  /*72d0*/  FMUL.FTZ R21, R157, UR23 ;  /* 0x000000179d157c20 */ /* 0x000fe20008410000 */
        /* <DEDUP_REMOVED lines=9> */
[----:B------:R-:W-:Y:S01]  /*7370*/  UIADD3 UR6, UR25, 0x28c40, URZ ;  /* 0x00028c4019067890 */ /* 0x000fe2000fffe03f */
[----:B------:R-:W-:Y:S01]  /*7380*/  FMUL.FTZ R158, R164, UR23 ;  /* 0x00000017a49e7c20 */ /* 0x000fe20008410000 */
[----:B------:R-:W-:Y:S01]  /*7390*/  FMUL.FTZ R160, R165, UR23 ;  /* 0x00000017a5a07c20 */ /* 0x000fe20008410000 */
[----:B------:R-:W-:Y:S01]  /*73a0*/  FMUL.FTZ R157, R166, UR23 ;  /* 0x00000017a69d7c20 */ /* 0x000fe20008410000 */
[----:B------:R-:W1:Y:S01]  /*73b0*/  SHFL.IDX PT, R180, R227, RZ, 0x1c1f ;  /* 0x001c1fffe3b47589 */ /* 0x000e6200000e0000 */
[----:B------:R-:W-:Y:S01]  /*73c0*/  FMUL.FTZ R162, R168, UR23 ;  /* 0x00000017a8a27c20 */ /* 0x000fe20008410000 */
[----:B------:R-:W-:Y:S01]  /*73d0*/  FMUL.FTZ R167, R178, UR23 ;  /* 0x00000017b2a77c20 */ /* 0x000fe20008410000 */
[----:B------:R-:W-:Y:S01]  /*73e0*/  UPRMT UR6, UR40, 0x654, UR6 ;  /* 0x0000065428067896 */ /* 0x000fe20008000006 */
[----:B------:R-:W-:Y:S01]  /*73f0*/  FMUL.FTZ R164, R169, UR23 ;  /* 0x00000017a9a47c20 */ /* 0x000fe20008410000 */
[----:B------:R-:W-:Y:S01]  /*7400*/  FMUL.FTZ R159, R170, UR23 ;  /* 0x00000017aa9f7c20 */ /* 0x000fe20008410000 */
[----:B------:R-:W-:Y:S01]  /*7410*/  FMUL.FTZ R161, R171, UR23 ;  /* 0x00000017aba17c20 */ /* 0x000fe20008410000 */
[----:B------:R-:W-:Y:S01]  /*7420*/  FMUL.FTZ R166, R172, UR23 ;  /* 0x00000017aca67c20 */ /* 0x000fe20008410000 */
[----:B------:R-:W-:Y:S01]  /*7430*/  FMUL.FTZ R168, R173, UR23 ;  /* 0x00000017ada87c20 */ /* 0x000fe20008410000 */
[----:B------:R-:W-:Y:S01]  /*7440*/  FMUL.FTZ R165, R175, UR23 ;  /* 0x00000017afa57c20 */ /* 0x000fe20008410000 */
[----:B------:R-:W-:-:S02]  /*7450*/  IMAD.U32 R178, RZ, RZ, UR7 ;  /* 0x00000007ffb27e24 */ /* 0x000fc4000f8e00ff */
[----:B------:R-:W-:Y:S01]  /*7460*/  FMUL.FTZ R170, R176, UR23 ;  /* 0x00000017b0aa7c20 */ /* 0x000fe20008410000 */
[----:B------:R-:W-:Y:S01]  /*7470*/  FMUL.FTZ R172, R177, UR23 ;  /* 0x00000017b1ac7c20 */ /* 0x000fe20008410000 */
[----:B------:R-:W-:Y:S01]  /*7480*/  FMUL.FTZ R169, R179, UR23 ;  /* 0x00000017b3a97c20 */ /* 0x000fe20008410000 */
[----:B------:R-:W-:Y:S01]  /*7490*/  FMUL.FTZ R175, R181, UR23 ;  /* 0x00000017b5af7c20 */ /* 0x000fe20008410000 */
[----:B------:R-:W-:Y:S01]  /*74a0*/  FMUL.FTZ R171, R182, UR23 ;  /* 0x00000017b6ab7c20 */ /* 0x000fe20008410000 */
[----:B------:R-:W-:Y:S01]  /*74b0*/  FMUL.FTZ R173, R183, UR23 ;  /* 0x00000017b7ad7c20 */ /* 0x000fe20008410000 */
[----:B------:R-:W-:Y:S01]  /*74c0*/  IMAD.U32 R8, RZ, RZ, UR50 ;  /* 0x00000032ff087e24 */ /* 0x000fe2000f8e00ff */
[----:B------:R-:W-:Y:S01]  /*74d0*/  PLOP3.LUT P1, PT, PT, PT, UP0, 0x40, 0x0 ;  /* 0x000000000000781c */ /* 0x000fe20003f2e808 */
[----:B------:R-:W2:Y:S01]  /*74e0*/  MUFU.TANH R12, R12 ;  /* 0x0000000c000c7308 */ /* 0x000ea20000002400 */
[----:B------:R-:W-:Y:S01]  /*74f0*/  IADD3 R178, -R2, 0x1, -R178 ;  /* 0x0000000102b27810 */ /* 0x000fe20007ffe9b2 */
[----:B------:R-:W-:Y:S01]  /*7500*/  SYNCS.ARRIVE.TRANS64.RED.A1T0 RZ, [UR6], RZ ;  /* 0x000000ffffff79a7 */ /* 0x000fe20008100406 */
[----:B------:R-:W-:-:S02]  /*7510*/  ULOP3.LUT UR6, URZ, UR22, URZ, 0x33, !UPT ;  /* 0x000000163f067292 */ /* 0x000fc4000f8e333f */
[----:B------:R-:W-:-:S03]  /*7520*/  IADD3 R178, -R8, UR48, R178 ;  /* 0x0000003008b27c10 */ /* 0x000fc6000fffe1b2 */
[----:B------:R-:W3:Y:S02]  /*7530*/  MUFU.TANH R13, R13 ;  /* 0x0000000d000d7308 */ /* 0x000ee40000002400 */
[C---:B------:R-:W-:Y:S02]  /*7540*/  VIADD R179, R178.reuse, UR24 ;  /* 0x00000018b2b37c36 */ /* 0x040fe40008000000 */
[----:B------:R-:W-:Y:S02]  /*7550*/  VIADD R178, R178, UR6 ;  /* 0x00000006b2b27c36 */ /* 0x000fe40008000000 */
[----:B-1----:R-:W-:Y:S02]  /*7560*/  IMAD.IADD R177, R179, 0x1, R180 ;  /* 0x00000001b3b17824 */ /* 0x002fe400078e02b4 */
[----:B------:R-:W1:Y:S01]  /*7570*/  MUFU.TANH R5, R5 ;  /* 0x0000000500057308 */ /* 0x000e620000002400 */
[----:B------:R-:W-:-:S07]  /*7580*/  IMAD.IADD R176, R180, 0x1, R178 ;  /* 0x00000001b4b07824 */ /* 0x000fce00078e02b2 */
        /* <DEDUP_REMOVED lines=30> */
[----:B------:R-:W-:Y:S01]  /*7770*/  IMAD.U32 R8, RZ, RZ, UR50 ;  /* 0x00000032ff087e24 */ /* 0x000fe2000f8e00ff */
[----:B------:R-:W-:Y:S04]  /*7780*/  BSSY B0, `(.L_x_5480) ;  /* 0x0000011000007945 */ /* 0x000fe80003800000 */
[----:B------:R-:W-:-:S04]  /*7790*/  IADD3 R180, -R8, UR48, R180 ;  /* 0x0000003008b47c10 */ /* 0x000fc8000fffe1b4 */
        /* <DEDUP_REMOVED lines=10> */
.L_x_5481:
[----:B------:R-:W-:-:S05]  /*7840*/  IMAD.U32 R181, RZ, RZ, UR21 ;  /* 0x00000015ffb57e24 */ /* 0x000fca000f8e00ff */
[----:B------:R-:W-:-:S13]  /*7850*/  ISETP.NE.AND P1, PT, R181, 0x1, PT ;  /* 0x00000001b500780c */ /* 0x000fda0003f25270 */
[----:B------:R-:W1:Y:S02]  /*7860*/  @P1 LDC.64 R8, c[0x0][0x9e8] ;  /* 0x00027a00ff081b82 */ /* 0x000e640000000a00 */
[----:B-1----:R-:W-:-:S05]  /*7870*/  @P1 IMAD.HI.U32 R8, R180, R8, RZ ;  /* 0x00000008b4081227 */ /* 0x002fca00078e00ff */
[----:B------:R-:W-:-:S07]  /*7880*/  @P1 SHF.R.U32.HI R180, RZ, R9, R8 ;  /* 0x00000009ffb41219 */ /* 0x000fce0000011608 */
.L_x_5482:
[----:B------:R-:W-:Y:S05]  /*7890*/  BSYNC B0 ;  /* 0x0000000000007941 */ /* 0x000fea0003800000 */
.L_x_5480:
[----:B------:R-:W-:-:S04]  /*78a0*/  IMAD R180, R180, R181, -UR7 ;  /* 0x80000007b4b47e24 */ /* 0x000fc8000f8e02b5 */
[----:B------:R-:W-:-:S05]  /*78b0*/  IMAD.IADD R180, R180, 0x1, -R2 ;  /* 0x00000001b4b47824 */ /* 0x000fca00078e0a02 */
[----:B------:R-:W-:Y:S02]  /*78c0*/  VIMNMX R176, R176, R180, !PT ;  /* 0x000000b4b0b07248 */ /* 0x000fe40007fe0100 */
[----:B------:R-:W-:-:S07]  /*78d0*/  VIADDMNMX R177, R180, R181, R177, PT ;  /* 0x000000b5b4b17246 */ /* 0x000fce00038001b1 */
.L_x_5479:
[----:B------:R-:W-:Y:S01]  /*78e0*/  UISETP.GT.AND UP0, UPT, UR26, -0x1, UPT ;  /* 0xffffffff1a00788c */ /* 0x000fe2000bf04270 */
[----:B------:R-:W1:Y:S01]  /*78f0*/  SHFL.IDX PT, R8, R227, 0x1, 0x1c1f ;  /* 0x003c1f00e3087f89 */ /* 0x000e6200000e0000 */
[----:B------:R-:W-:-:S04]  /*7900*/  UISETP.NE.AND UP1, UPT, UR51, URZ, UPT ;  /* 0x0000003f3300728c */ /* 0x000fc8000bf25270 */
[----:B------:R-:W-:-:S04]  /*7910*/  PLOP3.LUT P1, PT, PT, PT, UP0, 0x80, 0x0 ;  /* 0x000000000000781c */ /* 0x000fc80003f2f008 */
[C---:B------:R-:W-:Y:S02]  /*7920*/  ISETP.GT.AND P4, PT, R176.reuse, 0x1, P1 ;  /* 0x00000001b000780c */ /* 0x040fe40000f84270 */
[C---:B------:R-:W-:Y:S02]  /*7930*/  ISETP.GT.AND P5, PT, R176.reuse, RZ, P1 ;  /* 0x000000ffb000720c */ /* 0x040fe40000fa4270 */
[C---:B------:R-:W-:Y:S02]  /*7940*/  ISETP.LT.OR P4, PT, R177.reuse, 0x2, P4 ;  /* 0x00000002b100780c */ /* 0x040fe40002781670 */
[----:B------:R-:W-:Y:S02]  /*7950*/  ISETP.LT.OR P5, PT, R177, 0x1, P5 ;  /* 0x00000001b100780c */ /* 0x000fe40002fa1670 */
[----:B------:R-:W-:Y:S02]  /*7960*/  FSEL R13, R13, -INF , !P4 ;  /* 0xff8000000d0d7808 */ /* 0x000fe40006000000 */
[----:B------:R-:W-:-:S02]  /*7970*/  ISETP.GT.AND P4, PT, R176, 0x18, P1 ;  /* 0x00000018b000780c */ /* 0x000fc40000f84270 */
[----:B------:R-:W-:Y:S02]  /*7980*/  FSEL R12, R12, -INF , !P5 ;  /* 0xff8000000c0c7808 */ /* 0x000fe40006800000 */
[----:B------:R-:W-:Y:S01]  /*7990*/  ISETP.LT.OR P4, PT, R177, 0x19, P4 ;  /* 0x00000019b100780c */ /* 0x000fe20002781670 */
[--C-:B-1----:R-:W-:Y:S01]  /*79a0*/  IMAD.IADD R179, R179, 0x1, R8.reuse ;  /* 0x00000001b3b37824 */ /* 0x102fe200078e0208 */
[----:B------:R-:W-:Y:S01]  /*79b0*/  ISETP.GT.AND P6, PT, R176, 0x8, P1 ;  /* 0x00000008b000780c */ /* 0x000fe20000fc4270 */
[----:B------:R-:W-:Y:S01]  /*79c0*/  IMAD.IADD R178, R178, 0x1, R8 ;  /* 0x00000001b2b27824 */ /* 0x000fe200078e0208 */
[C---:B------:R-:W-:Y:S02]  /*79d0*/  ISETP.GT.AND P2, PT, R176.reuse, 0x9, P1 ;  /* 0x00000009b000780c */ /* 0x040fe40000f44270 */
[C---:B------:R-:W-:Y:S02]  /*79e0*/  ISETP.GT.AND P3, PT, R176.reuse, 0x10, P1 ;  /* 0x00000010b000780c */ /* 0x040fe40000f64270 */
[----:B------:R-:W-:-:S02]  /*79f0*/  ISETP.GT.AND P5, PT, R176, 0x11, P1 ;  /* 0x00000011b000780c */ /* 0x000fc40000fa4270 */
[----:B0-----:R-:W-:Y:S02]  /*7a00*/  FSEL R158, R158, -INF , !P4 ;  /* 0xff8000009e9e7808 */ /* 0x001fe40006000000 */
[----:B------:R-:W-:Y:S02]  /*7a10*/  ISETP.GT.AND P4, PT, R176, 0x29, P1 ;  /* 0x00000029b000780c */ /* 0x000fe40000f84270 */
[C---:B------:R-:W-:Y:S02]  /*7a20*/  ISETP.LT.OR P6, PT, R177.reuse, 0x9, P6 ;  /* 0x00000009b100780c */ /* 0x040fe400037c1670 */
[C---:B------:R-:W-:Y:S02]  /*7a30*/  ISETP.LT.OR P2, PT, R177.reuse, 0xa, P2 ;  /* 0x0000000ab100780c */ /* 0x040fe40001741670 */
[C---:B------:R-:W-:Y:S02]  /*7a40*/  ISETP.LT.OR P3, PT, R177.reuse, 0x11, P3 ;  /* 0x00000011b100780c */ /* 0x040fe40001f61670 */
[----:B------:R-:W-:-:S02]  /*7a50*/  ISETP.LT.OR P5, PT, R177, 0x12, P5 ;  /* 0x00000012b100780c */ /* 0x000fc40002fa1670 */
[----:B------:R-:W-:Y:S02]  /*7a60*/  ISETP.LT.OR P4, PT, R177, 0x2a, P4 ;  /* 0x0000002ab100780c */ /* 0x000fe40002781670 */
[----:B------:R-:W-:Y:S02]  /*7a70*/  FSEL R20, R20, -INF , !P6 ;  /* 0xff80000014147808 */ /* 0x000fe40007000000 */
[----:B------:R-:W-:Y:S02]  /*7a80*/  FSEL R21, R21, -INF , !P2 ;  /* 0xff80000015157808 */ /* 0x000fe40005000000 */
[----:B------:R-:W-:Y:S02]  /*7a90*/  FSEL R154, R154, -INF , !P3 ;  /* 0xff8000009a9a7808 */ /* 0x000fe40005800000 */
[----:B------:R-:W-:Y:S02]  /*7aa0*/  FSEL R155, R155, -INF , !P5 ;  /* 0xff8000009b9b7808 */ /* 0x000fe40006800000 */
[----:B------:R-:W-:-:S02]  /*7ab0*/  ISETP.GT.AND P6, PT, R176, 0x19, P1 ;  /* 0x00000019b000780c */ /* 0x000fc40000fc4270 */
[C---:B------:R-:W-:Y:S02]  /*7ac0*/  ISETP.GT.AND P2, PT, R176.reuse, 0x20, P1 ;  /* 0x00000020b000780c */ /* 0x040fe40000f44270 */
[C---:B------:R-:W-:Y:S02]  /*7ad0*/  ISETP.GT.AND P3, PT, R176.reuse, 0x21, P1 ;  /* 0x00000021b000780c */ /* 0x040fe40000f64270 */
[----:B------:R-:W-:Y:S02]  /*7ae0*/  ISETP.GT.AND P5, PT, R176, 0x28, P1 ;  /* 0x00000028b000780c */ /* 0x000fe40000fa4270 */
[----:B------:R-:W-:Y:S02]  /*7af0*/  FSEL R168, R168, -INF , !P4 ;  /* 0xff800000a8a87808 */ /* 0x000fe40006000000 */
[----:B------:R-:W-:Y:S02]  /*7b00*/  PLOP3.LUT P4, PT, PT, PT, UP1, 0x40, 0x0 ;  /* 0x000000000000781c */ /* 0x000fe40003f8e818 */
[----:B------:R-:W-:-:S02]  /*7b10*/  ISETP.LT.OR P6, PT, R177, 0x1a, P6 ;  /* 0x0000001ab100780c */ /* 0x000fc400037c1670 */
[C---:B------:R-:W-:Y:S02]  /*7b20*/  ISETP.LT.OR P2, PT, R177.reuse, 0x21, P2 ;  /* 0x00000021b100780c */ /* 0x040fe40001741670 */
[C---:B------:R-:W-:Y:S02]  /*7b30*/  ISETP.LT.OR P3, PT, R177.reuse, 0x22, P3 ;  /* 0x00000022b100780c */ /* 0x040fe40001f61670 */
[----:B------:R-:W-:Y:S02]  /*7b40*/  ISETP.LT.OR P5, PT, R177, 0x29, P5 ;  /* 0x00000029b100780c */ /* 0x000fe40002fa1670 */
[----:B------:R-:W-:Y:S02]  /*7b50*/  FSEL R160, R160, -INF , !P6 ;  /* 0xff800000a0a07808 */ /* 0x000fe40007000000 */
[----:B------:R-:W-:Y:S02]  /*7b60*/  FSEL R162, R162, -INF , !P2 ;  /* 0xff800000a2a27808 */ /* 0x000fe40005000000 */
[----:B------:R-:W-:-:S02]  /*7b70*/  FSEL R164, R164, -INF , !P3 ;  /* 0xff800000a4a47808 */ /* 0x000fc40005800000 */
[----:B------:R-:W-:Y:S02]  /*7b80*/  FSEL R166, R166, -INF , !P5 ;  /* 0xff800000a6a67808 */ /* 0x000fe40006800000 */
[C---:B------:R-:W-:Y:S02]  /*7b90*/  ISETP.GT.AND P6, PT, R176.reuse, 0x30, P1 ;  /* 0x00000030b000780c */ /* 0x040fe40000fc4270 */
[C---:B------:R-:W-:Y:S02]  /*7ba0*/  ISETP.GT.AND P2, PT, R176.reuse, 0x31, P1 ;  /* 0x00000031b000780c */ /* 0x040fe40000f44270 */
[C---:B------:R-:W-:Y:S02]  /*7bb0*/  ISETP.GT.AND P3, PT, R176.reuse, 0x38, P1 ;  /* 0x00000038b000780c */ /* 0x040fe40000f64270 */
[----:B------:R-:W-:Y:S02]  /*7bc0*/  ISETP.GT.AND P5, PT, R176, 0x39, P1 ;  /* 0x00000039b000780c */ /* 0x000fe40000fa4270 */
[----:B------:R-:W-:-:S02]  /*7bd0*/  ISETP.LT.OR P6, PT, R177, 0x31, P6 ;  /* 0x00000031b100780c */ /* 0x000fc400037c1670 */
[C---:B------:R-:W-:Y:S02]  /*7be0*/  ISETP.LT.OR P2, PT, R177.reuse, 0x32, P2 ;  /* 0x00000032b100780c */ /* 0x040fe40001741670 */
[C---:B------:R-:W-:Y:S02]  /*7bf0*/  ISETP.LT.OR P3, PT, R177.reuse, 0x39, P3 ;  /* 0x00000039b100780c */ /* 0x040fe40001f61670 */
[----:B------:R-:W-:Y:S02]  /*7c00*/  ISETP.LT.OR P5, PT, R177, 0x3a, P5 ;  /* 0x0000003ab100780c */ /* 0x000fe40002fa1670 */
[----:B------:R-:W-:Y:S02]  /*7c10*/  FSEL R170, R170, -INF , !P6 ;  /* 0xff800000aaaa7808 */ /* 0x000fe40007000000 */
[----:B------:R-:W-:Y:S02]  /*7c20*/  FSEL R172, R172, -INF , !P2 ;  /* 0xff800000acac7808 */ /* 0x000fe40005000000 */
[----:B------:R-:W-:-:S02]  /*7c30*/  FSEL R174, R174, -INF , !P3 ;  /* 0xff800000aeae7808 */ /* 0x000fc40005800000 */
[----:B------:R-:W-:Y:S01]  /*7c40*/  FSEL R175, R175, -INF , !P5 ;  /* 0xff800000afaf7808 */ /* 0x000fe20006800000 */
[----:B------:R-:W-:Y:S06]  /*7c50*/  @P4 BRA `(.L_x_5483) ;  /* 0x00000000005c4947 */ /* 0x000fec0003800000 */
        /* <DEDUP_REMOVED lines=13> */
.L_x_5485:
[----:B------:R-:W-:-:S05]  /*7d30*/  IMAD.U32 R177, RZ, RZ, UR21 ;  /* 0x00000015ffb17e24 */ /* 0x000fca000f8e00ff */
[----:B------:R-:W-:-:S13]  /*7d40*/  ISETP.NE.AND P2, PT, R177, 0x1, PT ;  /* 0x00000001b100780c */ /* 0x000fda0003f45270 */
[----:B------:R-:W0:Y:S02]  /*7d50*/  @P2 LDC.64 R8, c[0x0][0x9e8] ;  /* 0x00027a00ff082b82 */ /* 0x000e240000000a00 */
[----:B0-----:R-:W-:-:S05]  /*7d60*/  @P2 IMAD.HI.U32 R8, R176, R8, RZ ;  /* 0x00000008b0082227 */ /* 0x001fca00078e00ff */
[----:B------:R-:W-:-:S07]  /*7d70*/  @P2 SHF.R.U32.HI R176, RZ, R9, R8 ;  /* 0x00000009ffb02219 */ /* 0x000fce0000011608 */
.L_x_5486:
[----:B------:R-:W-:Y:S05]  /*7d80*/  BSYNC B0 ;  /* 0x0000000000007941 */ /* 0x000fea0003800000 */
.L_x_5484:
[----:B------:R-:W-:-:S04]  /*7d90*/  IMAD R176, R176, R177, -UR7 ;  /* 0x80000007b0b07e24 */ /* 0x000fc8000f8e02b1 */
[----:B------:R-:W-:-:S05]  /*7da0*/  IMAD.IADD R176, R176, 0x1, -R2 ;  /* 0x00000001b0b07824 */ /* 0x000fca00078e0a02 */
[----:B------:R-:W-:Y:S02]  /*7db0*/  VIMNMX R178, R178, R176, !PT ;  /* 0x000000b0b2b27248 */ /* 0x000fe40007fe0100 */
[----:B------:R-:W-:-:S07]  /*7dc0*/  VIADDMNMX R179, R176, R177, R179, PT ;  /* 0x000000b1b0b37246 */ /* 0x000fce00038001b3 */
.L_x_5483:
[----:B------:R-:W-:Y:S01]  /*7dd0*/  LOP3.LUT R16, R16, 0xffffbfff, RZ, 0xc0, !PT ;  /* 0xffffbfff10107812 */ /* 0x000fe200078ec0ff */
[----:B------:R-:W-:Y:S01]  /*7de0*/  UMOV UR10, UR27 ;  /* 0x0000001b000a7c82 */ /* 0x000fe20008000000 */
[----:B------:R-:W-:Y:S02]  /*7df0*/  ISETP.GT.AND P5, PT, R178, 0x1, P1 ;  /* 0x00000001b200780c */ /* 0x000fe40000fa4270 */
[----:B------:R-:W-:Y:S02]  /*7e00*/  @P0 LOP3.LUT R16, R16, 0x4000, RZ, 0xfc, !PT ;  /* 0x0000400010100812 */ /* 0x000fe400078efcff */
[----:B------:R-:W-:Y:S02]  /*7e10*/  ISETP.GT.AND P0, PT, R178, 0x19, P1 ;  /* 0x00000019b200780c */ /* 0x000fe40000f04270 */
[----:B------:R-:W-:Y:S02]  /*7e20*/  LOP3.LUT R16, R16, 0xfffbffff, RZ, 0xc0, !PT ;  /* 0xfffbffff10107812 */ /* 0x000fe400078ec0ff */
[----:B------:R-:W-:-:S02]  /*7e30*/  ISETP.LT.OR P5, PT, R179, 0x2, P5 ;  /* 0x00000002b300780c */ /* 0x000fc40002fa1670 */
[----:B------:R-:W-:Y:S02]  /*7e40*/  ISETP.GT.AND P6, PT, R178, 0x8, P1 ;  /* 0x00000008b200780c */ /* 0x000fe40000fc4270 */
[----:B------:R-:W-:Y:S02]  /*7e50*/  FSEL R8, R6, -INF , !P5 ;  /* 0xff80000006087808 */ /* 0x000fe40006800000 */
[----:B------:R-:W-:Y:S02]  /*7e60*/  FMNMX.FTZ R6, R12, R10, !PT ;  /* 0x0000000a0c067209 */ /* 0x000fe40007810000 */
[----:B------:R-:W-:Y:S02]  /*7e70*/  ISETP.GT.AND P2, PT, R178, 0x9, P1 ;  /* 0x00000009b200780c */ /* 0x000fe40000f44270 */
[----:B------:R-:W-:Y:S02]  /*7e80*/  @P0 LOP3.LUT R16, R16, 0x40000, RZ, 0xfc, !PT ;  /* 0x0004000010100812 */ /* 0x000fe400078efcff */
[----:B------:R-:W-:-:S02]  /*7e90*/  ISETP.GT.AND P0, PT, R178, 0x31, P1 ;  /* 0x00000031b200780c */ /* 0x000fc40000f04270 */
[----:B------:R-:W-:Y:S02]  /*7ea0*/  LOP3.LUT R16, R16, 0xfffffffd, RZ, 0xc0, !PT ;  /* 0xfffffffd10107812 */ /* 0x000fe400078ec0ff */
[----:B------:R-:W-:Y:S02]  /*7eb0*/  FMNMX.FTZ R6, R13, R6, !PT ;  /* 0x000000060d067209 */ /* 0x000fe40007810000 */
[----:B------:R-:W-:Y:S02]  /*7ec0*/  ISETP.GT.AND P3, PT, R178, 0x10, P1 ;  /* 0x00000010b200780c */ /* 0x000fe40000f64270 */
[----:B------:R-:W-:Y:S02]  /*7ed0*/  FMNMX.FTZ R6, R20, R6, !PT ;  /* 0x0000000614067209 */ /* 0x000fe40007810000 */
[----:B------:R-:W-:Y:S02]  /*7ee0*/  ISETP.GT.AND P4, PT, R178, 0x11, P1 ;  /* 0x00000011b200780c */ /* 0x000fe40000f84270 */
[----:B------:R-:W-:-:S02]  /*7ef0*/  FMNMX.FTZ R6, R21, R6, !PT ;  /* 0x0000000615067209 */ /* 0x000fc40007810000 */
[----:B------:R-:W-:Y:S02]  /*7f00*/  @P0 LOP3.LUT R16, R16, 0x2, RZ, 0xfc, !PT ;  /* 0x0000000210100812 */ /* 0x000fe400078efcff */
[----:B------:R-:W-:Y:S02]  /*7f10*/  ISETP.GT.AND P0, PT, R178, 0x38, P1 ;  /* 0x00000038b200780c */ /* 0x000fe40000f04270 */
[----:B------:R-:W-:Y:S02]  /*7f20*/  LOP3.LUT R16, R16, 0xfffffff7, RZ, 0xc0, !PT ;  /* 0xfffffff710107812 */ /* 0x000fe400078ec0ff */
[----:B------:R-:W-:Y:S02]  /*7f30*/  FMNMX.FTZ R6, R154, R6, !PT ;  /* 0x000000069a067209 */ /* 0x000fe40007810000 */
[----:B------:R-:W-:Y:S02]  /*7f40*/  ISETP.GT.AND P5, PT, R178, 0x18, P1 ;  /* 0x00000018b200780c */ /* 0x000fe40000fa4270 */
[----:B------:R-:W-:-:S02]  /*7f50*/  FMNMX.FTZ R6, R155, R6, !PT ;  /* 0x000000069b067209 */ /* 0x000fc40007810000 */
[C---:B------:R-:W-:Y:S02]  /*7f60*/  ISETP.LT.OR P6, PT, R179.reuse, 0x9, P6 ;  /* 0x00000009b300780c */ /* 0x040fe400037c1670 */
[C---:B------:R-:W-:Y:S02]  /*7f70*/  ISETP.LT.OR P2, PT, R179.reuse, 0xa, P2 ;  /* 0x0000000ab300780c */ /* 0x040fe40001741670 */
[----:B------:R-:W-:Y:S02]  /*7f80*/  @P0 LOP3.LUT R16, R16, 0x8, RZ, 0xfc, !PT ;  /* 0x0000000810100812 */ /* 0x000fe400078efcff */
[----:B------:R-:W-:Y:S02]  /*7f90*/  ISETP.GT.AND P0, PT, R178, RZ, P1 ;  /* 0x000000ffb200720c */ /* 0x000fe40000f04270 */
[C---:B------:R-:W-:Y:S02]  /*7fa0*/  ISETP.LT.OR P3, PT, R179.reuse, 0x11, P3 ;  /* 0x00000011b300780c */ /* 0x040fe40001f61670 */
[----:B------:R-:W-:-:S02]  /*7fb0*/  ISETP.LT.OR P4, PT, R179, 0x12, P4 ;  /* 0x00000012b300780c */ /* 0x000fc40002781670 */
[----:B------:R-:W-:Y:S02]  /*7fc0*/  ISETP.LT.OR P5, PT, R179, 0x19, P5 ;  /* 0x00000019b300780c */ /* 0x000fe40002fa1670 */
[----:B------:R-:W-:Y:S02]  /*7fd0*/  FMNMX.FTZ R6, R158, R6, !PT ;  /* 0x000000069e067209 */ /* 0x000fe40007810000 */
[----:B------:R-:W-:Y:S02]  /*7fe0*/  LOP3.LUT R16, R16, 0xffffff7f, RZ, 0xc0, !PT ;  /* 0xffffff7f10107812 */ /* 0x000fe400078ec0ff */
[----:B------:R-:W-:Y:S02]  /*7ff0*/  FSEL R14, R14, -INF , !P6 ;  /* 0xff8000000e0e7808 */ /* 0x000fe40007000000 */
[----:B------:R-:W-:Y:S02]  /*8000*/  FSEL R15, R15, -INF , !P2 ;  /* 0xff8000000f0f7808 */ /* 0x000fe40005000000 */
[----:B------:R-:W-:-:S02]  /*8010*/  FSEL R152, R152, -INF , !P3 ;  /* 0xff80000098987808 */ /* 0x000fc40005800000 */
[----:B------:R-:W-:Y:S02]  /*8020*/  FSEL R153, R153, -INF , !P4 ;  /* 0xff80000099997808 */ /* 0x000fe40006000000 */
[----:B------:R-:W-:Y:S02]  /*8030*/  FSEL R157, R157, -INF , !P5 ;  /* 0xff8000009d9d7808 */ /* 0x000fe40006800000 */
[C---:B------:R-:W-:Y:S02]  /*8040*/  ISETP.GT.AND P2, PT, R178.reuse, 0x20, P1 ;  /* 0x00000020b200780c */ /* 0x040fe40000f44270 */
[C---:B------:R-:W-:Y:S02]  /*8050*/  ISETP.GT.AND P3, PT, R178.reuse, 0x21, P1 ;  /* 0x00000021b200780c */ /* 0x040fe40000f64270 */
[C---:B------:R-:W-:Y:S02]  /*8060*/  ISETP.GT.AND P4, PT, R178.reuse, 0x28, P1 ;  /* 0x00000028b200780c */ /* 0x040fe40000f84270 */
[----:B------:R-:W-:-:S02]  /*8070*/  ISETP.GT.AND P5, PT, R178, 0x29, P1 ;  /* 0x00000029b200780c */ /* 0x000fc40000fa4270 */
[C---:B------:R-:W-:Y:S02]  /*8080*/  ISETP.GT.AND P6, PT, R178.reuse, 0x30, P1 ;  /* 0x00000030b200780c */ /* 0x040fe40000fc4270 */
[----:B------:R-:W-:Y:S02]  /*8090*/  ISETP.GT.AND P1, PT, R178, 0x39, P1 ;  /* 0x00000039b200780c */ /* 0x000fe40000f24270 */
[----:B------:R-:W-:Y:S02]  /*80a0*/  FMNMX.FTZ R6, R160, R6, !PT ;  /* 0x00000006a0067209 */ /* 0x000fe40007810000 */
[----:B------:R-:W-:Y:S02]  /*80b0*/  @P0 LOP3.LUT R16, R16, 0x80, RZ, 0xfc, !PT ;  /* 0x0000008010100812 */ /* 0x000fe400078efcff */
[----:B------:R-:W-:Y:S02]  /*80c0*/  FMNMX.FTZ R6, R162, R6, !PT ;  /* 0x00000006a2067209 */ /* 0x000fe40007810000 */
[----:B------:R-:W-:-:S02]  /*80d0*/  LOP3.LUT P0, RZ, R16, 0x40000, RZ, 0xc0, !PT ;  /* 0x0004000010ff7812 */ /* 0x000fc4000780c0ff */
[----:B------:R-:W-:Y:S02]  /*80e0*/  FMNMX.FTZ R6, R164, R6, !PT ;  /* 0x00000006a4067209 */ /* 0x000fe40007810000 */
[----:B------:R-:W-:Y:S02]  /*80f0*/  LOP3.LUT R16, R16, 0xffffffdf, RZ, 0xc0, !PT ;  /* 0xffffffdf10107812 */ /* 0x000fe400078ec0ff */
[----:B------:R-:W-:Y:S02]  /*8100*/  ISETP.LT.OR P0, PT, R179, 0x1a, P0 ;  /* 0x0000001ab300780c */ /* 0x000fe40000701670 */
[----:B------:R-:W-:Y:S02]  /*8110*/  FMNMX.FTZ R6, R166, R6, !PT ;  /* 0x00000006a6067209 */ /* 0x000fe40007810000 */
[----:B------:R-:W-:Y:S02]  /*8120*/  @P1 LOP3.LUT R16, R16, 0x20, RZ, 0xfc, !PT ;  /* 0x0000002010101812 */ /* 0x000fe400078efcff */
[----:B------:R-:W-:-:S02]  /*8130*/  FMNMX.FTZ R6, R168, R6, !PT ;  /* 0x00000006a8067209 */ /* 0x000fc40007810000 */
[C---:B------:R-:W-:Y:S02]  /*8140*/  LOP3.LUT P1, RZ, R16.reuse, 0x2, RZ, 0xc0, !PT ;  /* 0x0000000210ff7812 */ /* 0x040fe4000782c0ff */
[----:B------:R-:W-:Y:S02]  /*8150*/  LOP3.LUT R16, R16, 0xfffffeff, RZ, 0xc0, !PT ;  /* 0xfffffeff10107812 */ /* 0x000fe400078ec0ff */
[----:B------:R-:W-:Y:S02]  /*8160*/  FMNMX.FTZ R6, R170, R6, !PT ;  /* 0x00000006aa067209 */ /* 0x000fe40007810000 */
[----:B------:R-:W-:Y:S02]  /*8170*/  @P0 LOP3.LUT R16, R16, 0x100, RZ, 0xfc, !PT ;  /* 0x0000010010100812 */ /* 0x000fe400078efcff */
[----:B------:R-:W-:Y:S02]  /*8180*/  ISETP.LT.OR P0, PT, R179, 0x21, P2 ;  /* 0x00000021b300780c */ /* 0x000fe40001701670 */
[----:B------:R-:W-:-:S02]  /*8190*/  FMNMX.FTZ R6, R172, R6, !PT ;  /* 0x00000006ac067209 */ /* 0x000fc40007810000 */
[----:B------:R-:W-:Y:S02]  /*81a0*/  LOP3.LUT P2, RZ, R16, 0x8, RZ, 0xc0, !PT ;  /* 0x0000000810ff7812 */ /* 0x000fe4000784c0ff */
[----:B------:R-:W-:Y:S02]  /*81b0*/  FMNMX.FTZ R6, R174, R6, !PT ;  /* 0x00000006ae067209 */ /* 0x000fe40007810000 */
[----:B------:R-:W-:Y:S02]  /*81c0*/  LOP3.LUT R16, R16, 0xffffffbf, RZ, 0xc0, !PT ;  /* 0xffffffbf10107812 */ /* 0x000fe400078ec0ff */
[----:B------:R-:W-:Y:S02]  /*81d0*/  FMNMX.FTZ R6, R175, R6, !PT ;  /* 0x00000006af067209 */ /* 0x000fe40007810000 */
[C---:B------:R-:W-:Y:S02]  /*81e0*/  ISETP.LT.OR P6, PT, R179.reuse, 0x31, P6 ;  /* 0x00000031b300780c */ /* 0x040fe400037c1670 */
[----:B------:R-:W-:Y:S01]  /*81f0*/  @P0 LOP3.LUT R16, R16, 0x40, RZ, 0xfc, !PT ;  /* 0x0000004010100812 */ /* 0x000fe200078efcff */
[----:B------:R-:W0:Y:S01]  /*8200*/  SHFL.BFLY PT, R9, R6, 0x2, 0x1f ;  /* 0x0c401f0006097f89 */ /* 0x000e2200000e0000 */
[----:B------:R-:W-:-:S02]  /*8210*/  ISETP.LT.OR P0, PT, R179, 0x22, P3 ;  /* 0x00000022b300780c */ /* 0x000fc40001f01670 */
[C---:B------:R-:W-:Y:S02]  /*8220*/  LOP3.LUT P3, RZ, R16.reuse, 0x80, RZ, 0xc0, !PT ;  /* 0x0000008010ff7812 */ /* 0x040fe4000786c0ff */
[----:B------:R-:W-:Y:S02]  /*8230*/  LOP3.LUT R16, R16, 0xffffffef, RZ, 0xc0, !PT ;  /* 0xffffffef10107812 */ /* 0x000fe400078ec0ff */
[C---:B------:R-:W-:Y:S02]  /*8240*/  ISETP.LT.OR P3, PT, R179.reuse, 0x1, P3 ;  /* 0x00000001b300780c */ /* 0x040fe40001f61670 */
[----:B------:R-:W-:Y:S02]  /*8250*/  ISETP.LT.OR P1, PT, R179, 0x32, P1 ;  /* 0x00000032b300780c */ /* 0x000fe40000f21670 */
[----:B------:R-:W-:Y:S02]  /*8260*/  FSEL R176, R5, -INF , !P3 ;  /* 0xff80000005b07808 */ /* 0x000fe40005800000 */
[----:B------:R-:W-:-:S02]  /*8270*/  ISETP.LT.OR P2, PT, R179, 0x39, P2 ;  /* 0x00000039b300780c */ /* 0x000fc40001741670 */
[----:B------:R-:W-:Y:S02]  /*8280*/  @P0 LOP3.LUT R16, R16, 0x10, RZ, 0xfc, !PT ;  /* 0x0000001010100812 */ /* 0x000fe400078efcff */
[----:B------:R-:W-:Y:S02]  /*8290*/  ISETP.LT.OR P0, PT, R179, 0x29, P4 ;  /* 0x00000029b300780c */ /* 0x000fe40002701670 */
[C---:B------:R-:W-:Y:S02]  /*82a0*/  LOP3.LUT P4, RZ, R16.reuse, 0x20, RZ, 0xc0, !PT ;  /* 0x0000002010ff7812 */ /* 0x040fe4000788c0ff */
[----:B------:R-:W-:Y:S02]  /*82b0*/  LOP3.LUT R16, R16, 0xfffffffb, RZ, 0xc0, !PT ;  /* 0xfffffffb10107812 */ /* 0x000fe400078ec0ff */
[----:B------:R-:W-:Y:S02]  /*82c0*/  FMNMX.FTZ R5, R176, R11, !PT ;  /* 0x0000000bb0057209 */ /* 0x000fe40007810000 */
[----:B0-----:R-:W-:-:S02]  /*82d0*/  FMNMX.FTZ R6, R6, R9, !PT ;  /* 0x0000000906067209 */ /* 0x001fc40007810000 */
[----:B------:R-:W-:Y:S02]  /*82e0*/  FMNMX.FTZ R5, R8, R5, !PT ;  /* 0x0000000508057209 */ /* 0x000fe40007810000 */
[C---:B------:R-:W-:Y:S01]  /*82f0*/  ISETP.LT.OR P4, PT, R179.reuse, 0x3a, P4 ;  /* 0x0000003ab300780c */ /* 0x040fe20002781670 */
[----:B------:R-:W0:Y:S01]  /*8300*/  SHFL.BFLY PT, R9, R6, 0x1, 0x1f ;  /* 0x0c201f0006097f89 */ /* 0x000e2200000e0000 */
[----:B------:R-:W-:Y:S02]  /*8310*/  @P0 LOP3.LUT R16, R16, 0x4, RZ, 0xfc, !PT ;  /* 0x0000000410100812 */ /* 0x000fe400078efcff */
[----:B------:R-:W-:Y:S02]  /*8320*/  ISETP.LT.OR P0, PT, R179, 0x2a, P5 ;  /* 0x0000002ab300780c */ /* 0x000fe40002f01670 */
[----:B------:R-:W-:Y:S02]  /*8330*/  LOP3.LUT R16, R16, 0xffff7fff, RZ, 0xc0, !PT ;  /* 0xffff7fff10107812 */ /* 0x000fe400078ec0ff */
[----:B------:R-:W-:-:S02]  /*8340*/  FMNMX.FTZ R5, R14, R5, !PT ;  /* 0x000000050e057209 */ /* 0x000fc40007810000 */
[----:B------:R-:W-:Y:S02]  /*8350*/  FSEL R171, R171, -INF , !P2 ;  /* 0xff800000abab7808 */ /* 0x000fe40005000000 */
[----:B------:R-:W-:Y:S02]  /*8360*/  FMNMX.FTZ R5, R15, R5, !PT ;  /* 0x000000050f057209 */ /* 0x000fe40007810000 */
[----:B------:R-:W-:Y:S02]  /*8370*/  FSEL R173, R173, -INF , !P4 ;  /* 0xff800000adad7808 */ /* 0x000fe40006000000 */
[----:B------:R-:W-:Y:S02]  /*8380*/  FMNMX.FTZ R5, R152, R5, !PT ;  /* 0x0000000598057209 */ /* 0x000fe40007810000 */
[----:B------:R-:W-:Y:S02]  /*8390*/  @P0 LOP3.LUT R16, R16, 0x8000, RZ, 0xfc, !PT ;  /* 0x0000800010100812 */ /* 0x000fe400078efcff */
[----:B------:R-:W-:-:S02]  /*83a0*/  FMNMX.FTZ R5, R153, R5, !PT ;  /* 0x0000000599057209 */ /* 0x000fc40007810000 */
[----:B------:R-:W-:Y:S02]  /*83b0*/  LOP3.LUT R16, R16, 0xfffeffff, RZ, 0xc0, !PT ;  /* 0xfffeffff10107812 */ /* 0x000fe400078ec0ff */
[----:B------:R-:W-:Y:S02]  /*83c0*/  FMNMX.FTZ R5, R157, R5, !PT ;  /* 0x000000059d057209 */ /* 0x000fe40007810000 */
[----:B------:R-:W-:Y:S02]  /*83d0*/  @P6 LOP3.LUT R16, R16, 0x10000, RZ, 0xfc, !PT ;  /* 0x0001000010106812 */ /* 0x000fe400078efcff */
[----:B0-----:R-:W-:Y:S02]  /*83e0*/  FMNMX.FTZ R6, R6, R9, !PT ;  /* 0x0000000906067209 */ /* 0x001fe40007810000 */
[----:B------:R-:W-:Y:S02]  /*83f0*/  LOP3.LUT R16, R16, 0xfffdffff, RZ, 0xc0, !PT ;  /* 0xfffdffff10107812 */ /* 0x000fe400078ec0ff */
[----:B------:R-:W-:-:S02]  /*8400*/  FSETP.NEU.FTZ.AND P5, PT, R6, -INF , PT ;  /* 0xff8000000600780b */ /* 0x000fc40003fbd000 */
[----:B------:R-:W-:Y:S02]  /*8410*/  @P1 LOP3.LUT R16, R16, 0x20000, RZ, 0xfc, !PT ;  /* 0x0002000010101812 */ /* 0x000fe400078efcff */
[----:B------:R-:W-:Y:S02]  /*8420*/  FSEL R9, R6, RZ, P5 ;  /* 0x000000ff06097208 */ /* 0x000fe40002800000 */
[C---:B------:R-:W-:Y:S02]  /*8430*/  LOP3.LUT P1, RZ, R16.reuse, 0x100, RZ, 0xc0, !PT ;  /* 0x0000010010ff7812 */ /* 0x040fe4000782c0ff */
[----:B------:R-:W-:Y:S01]  /*8440*/  LOP3.LUT P6, RZ, R16, 0x40, RZ, 0xc0, !PT ;  /* 0x0000004010ff7812 */ /* 0x000fe200078cc0ff */
[----:B------:R-:W-:Y:S01]  /*8450*/  FADD.FTZ R9, -R9, R10 ;  /* 0x0000000a09097221 */ /* 0x000fe20000010100 */
[----:B------:R-:W-:Y:S01]  /*8460*/  FSEL R156, R156, -INF , !P1 ;  /* 0xff8000009c9c7808 */ /* 0x000fe20004800000 */
[----:B------:R-:W-:Y:S01]  /*8470*/  FMUL.FTZ R10, R6, UR10 ;  /* 0x0000000a060a7c20 */ /* 0x000fe20008410000 */
[----:B------:R-:W-:Y:S01]  /*8480*/  LOP3.LUT P0, RZ, R16, 0x10, RZ, 0xc0, !PT ;  /* 0x0000001010ff7812 */ /* 0x000fe2000780c0ff */
[----:B------:R-:W-:Y:S01]  /*8490*/  FMUL.FTZ R9, R9, UR10 ;  /* 0x0000000a09097c20 */ /* 0x000fe20008410000 */
[----:B------:R-:W-:-:S02]  /*84a0*/  FSEL R159, R159, -INF , !P6 ;  /* 0xff8000009f9f7808 */ /* 0x000fc40007000000 */
[----:B------:R-:W-:Y:S02]  /*84b0*/  FMNMX.FTZ R5, R156, R5, !PT ;  /* 0x000000059c057209 */ /* 0x000fe40007810000 */
[----:B------:R-:W-:Y:S02]  /*84c0*/  FSEL R10, R10, RZ, P5 ;  /* 0x000000ff0a0a7208 */ /* 0x000fe40002800000 */
[----:B------:R-:W-:Y:S02]  /*84d0*/  LOP3.LUT P5, RZ, R16, 0x4, RZ, 0xc0, !PT ;  /* 0x0000000410ff7812 */ /* 0x000fe400078ac0ff */
[----:B------:R-:W-:Y:S01]  /*84e0*/  FSEL R161, R161, -INF , !P0 ;  /* 0xff800000a1a17808 */ /* 0x000fe20004000000 */
[--C-:B------:R-:W-:Y:S01]  /*84f0*/  FFMA.FTZ R12, R12, UR10, -R10.reuse ;  /* 0x0000000a0c0c7c23 */ /* 0x100fe2000801080a */
[----:B------:R-:W-:Y:S01]  /*8500*/  FMNMX.FTZ R5, R159, R5, !PT ;  /* 0x000000059f057209 */ /* 0x000fe20007810000 */
[--C-:B------:R-:W-:Y:S01]  /*8510*/  FFMA.FTZ R13, R13, UR10, -R10.reuse ;  /* 0x0000000a0d0d7c23 */ /* 0x100fe2000801080a */
[----:B------:R-:W-:Y:S01]  /*8520*/  LOP3.LUT P0, RZ, R16, 0x8000, RZ, 0xc0, !PT ;  /* 0x0000800010ff7812 */ /* 0x000fe2000780c0ff */
[--C-:B------:R-:W-:Y:S01]  /*8530*/  FFMA.FTZ R20, R20, UR10, -R10.reuse ;  /* 0x0000000a14147c23 */ /* 0x100fe2000801080a */
        /* <DEDUP_REMOVED lines=16> */
[----:B------:R-:W-:Y:S01]  /*8640*/  FSEL R169, R169, -INF , !P1 ;  /* 0xff800000a9a97808 */ /* 0x000fe20004800000 */
[--C-:B------:R-:W-:Y:S01]  /*8650*/  FFMA.FTZ R168, R168, UR10, -R10.reuse ;  /* 0x0000000aa8a87c23 */ /* 0x100fe2000801080a */
[----:B------:R-:W-:Y:S01]  /*8660*/  FMNMX.FTZ R5, R167, R5, !PT ;  /* 0x00000005a7057209 */ /* 0x000fe20007810000 */
[--C-:B------:R-:W-:Y:S01]  /*8670*/  FFMA.FTZ R170, R170, UR10, -R10.reuse ;  /* 0x0000000aaaaa7c23 */ /* 0x100fe2000801080a */
[--C-:B------:R-:W-:Y:S01]  /*8680*/  FFMA.FTZ R172, R172, UR10, -R10.reuse ;  /* 0x0000000aacac7c23 */ /* 0x100fe2000801080a */
[--C-:B------:R-:W-:Y:S01]  /*8690*/  FFMA.FTZ R174, R174, UR10, -R10.reuse ;  /* 0x0000000aaeae7c23 */ /* 0x100fe2000801080a */
[----:B------:R-:W-:Y:S01]  /*86a0*/  FMNMX.FTZ R5, R169, R5, !PT ;  /* 0x00000005a9057209 */ /* 0x000fe20007810000 */
[----:B------:R-:W-:Y:S01]  /*86b0*/  FFMA.FTZ R10, R175, UR10, -R10 ;  /* 0x0000000aaf0a7c23 */ /* 0x000fe2000801080a */
[----:B------:R-:W-:Y:S01]  /*86c0*/  MUFU.EX2 R12, R12 ;  /* 0x0000000c000c7308 */ /* 0x000fe20000000800 */
[----:B------:R-:W-:-:S02]  /*86d0*/  ISETP.NE.AND P1, PT, R18, RZ, PT ;  /* 0x000000ff1200720c */ /* 0x000fc40003f25270 */
[----:B------:R-:W-:Y:S02]  /*86e0*/  FMNMX.FTZ R5, R171, R5, !PT ;  /* 0x00000005ab057209 */ /* 0x000fe40007810000 */
[----:B------:R-:W-:Y:S02]  /*86f0*/  LOP3.LUT P0, RZ, R16, 0x4000, RZ, 0xc0, !PT ;  /* 0x0000400010ff7812 */ /* 0x000fe4000780c0ff */
[----:B------:R-:W-:Y:S01]  /*8700*/  FMNMX.FTZ R5, R173, R5, !PT ;  /* 0x00000005ad057209 */ /* 0x000fe20007810000 */
[----:B------:R-:W-:Y:S04]  /*8710*/  MUFU.EX2 R13, R13 ;  /* 0x0000000d000d7308 */ /* 0x000fe80000000800 */
[----:B------:R-:W0:Y:S04]  /*8720*/  SHFL.BFLY PT, R175, R5, 0x2, 0x1f ;  /* 0x0c401f0005af7f89 */ /* 0x000e2800000e0000 */
[----:B------:R-:W-:Y:S08]  /*8730*/  MUFU.EX2 R20, R20 ;  /* 0x0000001400147308 */ /* 0x000ff00000000800 */
        /* <DEDUP_REMOVED lines=9> */
[----:B------:R-:W-:-:S03]  /*87d0*/  FSETP.NEU.FTZ.AND P2, PT, R5, -INF , PT ;  /* 0xff8000000500780b */ /* 0x000fc60003f5d000 */
[----:B------:R0:W-:Y:S08]  /*87e0*/  MUFU.EX2 R175, R154 ;  /* 0x0000009a00af7308 */ /* 0x0001f00000000800 */
[----:B------:R-:W-:Y:S01]  /*87f0*/  MUFU.EX2 R166, R166 ;  /* 0x000000a600a67308 */ /* 0x000fe20000000800 */
[----:B0-----:R-:W-:-:S05]  /*8800*/  FSEL R154, R5, RZ, P2 ;  /* 0x000000ff059a7208 */ /* 0x001fca0001000000 */
[----:B------:R-:W-:Y:S02]  /*8810*/  FADD.FTZ R154, -R154, R11 ;  /* 0x0000000b9a9a7221 */ /* 0x000fe40000010100 */
[----:B------:R0:W1:Y:S08]  /*8820*/  MUFU.EX2 R11, R9 ;  /* 0x00000009000b7308 */ /* 0x0000700000000800 */
[----:B------:R-:W-:Y:S01]  /*8830*/  MUFU.EX2 R168, R168 ;  /* 0x000000a800a87308 */ /* 0x000fe20000000800 */
[----:B0-----:R-:W-:Y:S01]  /*8840*/  FMUL.FTZ R9, R154, UR10 ;  /* 0x0000000a9a097c20 */ /* 0x001fe20008410000 */
[----:B------:R-:W-:-:S04]  /*8850*/  IMAD.U32 R154, RZ, RZ, UR28 ;  /* 0x0000001cff9a7e24 */ /* 0x000fc8000f8e00ff */
[----:B------:R-:W-:Y:S02]  /*8860*/  @!P1 IMAD R154, R154, 0x40, R17 ;  /* 0x000000409a9a9824 */ /* 0x000fe400078e0211 */
[----:B------:R-:W0:Y:S01]  /*8870*/  MUFU.EX2 R9, R9 ;  /* 0x0000000900097308 */ /* 0x000e220000000800 */
[----:B-1----:R-:W-:Y:S01]  /*8880*/  FFMA.FTZ R3, R11, R3, R12 ;  /* 0x000000030b037223 */ /* 0x002fe2000001000c */
[-C--:B------:R-:W-:Y:S01]  /*8890*/  FMUL.FTZ R24, R24, R11.reuse ;  /* 0x0000000b18187220 */ /* 0x080fe20000410000 */
[----:B------:R-:W-:Y:S01]  /*88a0*/  @!P1 LEA R154, R154, UR41, 0x2 ;  /* 0x000000299a9a9c11 */ /* 0x000fe2000f8e10ff */
[-C--:B------:R-:W-:Y:S01]  /*88b0*/  FMUL.FTZ R25, R25, R11.reuse ;  /* 0x0000000b19197220 */ /* 0x080fe20000410000 */
[----:B------:R-:W-:Y:S01]  /*88c0*/  FADD.FTZ R3, R13, R3 ;  /* 0x000000030d037221 */ /* 0x000fe20000010000 */
[-C--:B------:R-:W-:Y:S01]  /*88d0*/  FMUL.FTZ R28, R28, R11.reuse ;  /* 0x0000000b1c1c7220 */ /* 0x080fe20000410000 */
[-C--:B------:R-:W-:Y:S01]  /*88e0*/  FMUL.FTZ R29, R29, R11.reuse ;  /* 0x0000000b1d1d7220 */ /* 0x080fe20000410000 */
[----:B------:R-:W-:Y:S01]  /*88f0*/  @!P1 STS [R154+0x28800], R11 ;  /* 0x0288000b9a009388 */ /* 0x000fe20000000800 */
[----:B------:R-:W-:Y:S01]  /*8900*/  FADD.FTZ R3, R20, R3 ;  /* 0x0000000314037221 */ /* 0x000fe20000010000 */
[----:B------:R-:W1:Y:S01]  /*8910*/  MUFU.EX2 R170, R170 ;  /* 0x000000aa00aa7308 */ /* 0x000e620000000800 */
[-C--:B------:R-:W-:Y:S01]  /*8920*/  FMUL.FTZ R32, R32, R11.reuse ;  /* 0x0000000b20207220 */ /* 0x080fe20000410000 */
[-C--:B------:R-:W-:Y:S01]  /*8930*/  FMUL.FTZ R33, R33, R11.reuse ;  /* 0x0000000b21217220 */ /* 0x080fe20000410000 */
[----:B------:R-:W-:Y:S01]  /*8940*/  FADD.FTZ R3, R21, R3 ;  /* 0x0000000315037221 */ /* 0x000fe20000010000 */
[-C--:B------:R-:W-:Y:S01]  /*8950*/  FMUL.FTZ R36, R36, R11.reuse ;  /* 0x0000000b24247220 */ /* 0x080fe20000410000 */
[-C--:B------:R-:W-:Y:S01]  /*8960*/  FMUL.FTZ R37, R37, R11.reuse ;  /* 0x0000000b25257220 */ /* 0x080fe20000410000 */
[-C--:B------:R-:W-:Y:S01]  /*8970*/  FMUL.FTZ R40, R40, R11.reuse ;  /* 0x0000000b28287220 */ /* 0x080fe20000410000 */
[----:B------:R-:W-:Y:S01]  /*8980*/  FADD.FTZ R3, R175, R3 ;  /* 0x00000003af037221 */ /* 0x000fe20000010000 */
[----:B0-----:R0:W-:Y:S01]  /*8990*/  @!P1 STS [R154+0x28820], R9 ;  /* 0x028820099a009388 */ /* 0x0011e20000000800 */
[----:B------:R-:W-:Y:S01]  /*89a0*/  MUFU.EX2 R172, R172 ;  /* 0x000000ac00ac7308 */ /* 0x000fe20000000800 */
[-C--:B------:R-:W-:Y:S01]  /*89b0*/  FMUL.FTZ R41, R41, R11.reuse ;  /* 0x0000000b29297220 */ /* 0x080fe20000410000 */
[----:B------:R-:W-:Y:S01]  /*89c0*/  FADD.FTZ R3, R155, R3 ;  /* 0x000000039b037221 */ /* 0x000fe20000010000 */
[-C--:B------:R-:W-:Y:S01]  /*89d0*/  FMUL.FTZ R44, R44, R11.reuse ;  /* 0x0000000b2c2c7220 */ /* 0x080fe20000410000 */
[-C--:B------:R-:W-:Y:S01]  /*89e0*/  FMUL.FTZ R45, R45, R11.reuse ;  /* 0x0000000b2d2d7220 */ /* 0x080fe20000410000 */
[-C--:B------:R-:W-:Y:S01]  /*89f0*/  FMUL.FTZ R48, R48, R11.reuse ;  /* 0x0000000b30307220 */ /* 0x080fe20000410000 */
[----:B------:R-:W-:Y:S01]  /*8a00*/  FADD.FTZ R3, R158, R3 ;  /* 0x000000039e037221 */ /* 0x000fe20000010000 */
[C---:B------:R-:W-:Y:S01]  /*8a10*/  F2FP.F16.F32.PACK_AB R158, R160.reuse, R158 ;  /* 0x0000009ea09e723e */ /* 0x040fe200000000ff */
[----:B------:R-:W-:Y:S01]  /*8a20*/  MUFU.EX2 R174, R174 ;  /* 0x000000ae00ae7308 */ /* 0x000fe20000000800 */
[----:B0-----:R-:W-:Y:S01]  /*8a30*/  FMUL.FTZ R154, R5, UR10 ;  /* 0x0000000a059a7c20 */ /* 0x001fe20008410000 */
[----:B------:R-:W-:Y:S01]  /*8a40*/  FADD.FTZ R3, R160, R3 ;  /* 0x00000003a0037221 */ /* 0x000fe20000010000 */
[----:B------:R-:W-:Y:S01]  /*8a50*/  F2FP.F16.F32.PACK_AB R160, R164, R162 ;  /* 0x000000a2a4a0723e */ /* 0x000fe200000000ff */
[-C--:B------:R-:W-:Y:S01]  /*8a60*/  FMUL.FTZ R49, R49, R11.reuse ;  /* 0x0000000b31317220 */ /* 0x080fe20000410000 */
[-C--:B------:R-:W-:Y:S01]  /*8a70*/  FMUL.FTZ R52, R52, R11.reuse ;  /* 0x0000000b34347220 */ /* 0x080fe20000410000 */
[----:B------:R-:W-:Y:S01]  /*8a80*/  FSEL R154, R154, RZ, P2 ;  /* 0x000000ff9a9a7208 */ /* 0x000fe20001000000 */
[----:B------:R-:W-:Y:S01]  /*8a90*/  FADD.FTZ R3, R162, R3 ;  /* 0x00000003a2037221 */ /* 0x000fe20000010000 */
[----:B------:R-:W0:Y:S01]  /*8aa0*/  MUFU.EX2 R10, R10 ;  /* 0x0000000a000a7308 */ /* 0x000e220000000800 */
[----:B------:R-:W-:Y:S01]  /*8ab0*/  F2FP.F16.F32.PACK_AB R162, R168, R166 ;  /* 0x000000a6a8a2723e */ /* 0x000fe200000000ff */
[----:B------:R-:W-:Y:S01]  /*8ac0*/  FMUL.FTZ R53, R53, R11 ;  /* 0x0000000b35357220 */ /* 0x000fe20000410000 */
[--C-:B------:R-:W-:Y:S01]  /*8ad0*/  FFMA.FTZ R176, R176, UR10, -R154.reuse ;  /* 0x0000000ab0b07c23 */ /* 0x100fe2000801089a */
[----:B------:R-:W-:Y:S01]  /*8ae0*/  FADD.FTZ R3, R164, R3 ;  /* 0x00000003a4037221 */ /* 0x000fe20000010000 */
[--C-:B------:R-:W-:Y:S01]  /*8af0*/  FFMA.FTZ R8, R8, UR10, -R154.reuse ;  /* 0x0000000a08087c23 */ /* 0x100fe2000801089a */
[--C-:B------:R-:W-:Y:S01]  /*8b00*/  FFMA.FTZ R14, R14, UR10, -R154.reuse ;  /* 0x0000000a0e0e7c23 */ /* 0x100fe2000801089a */
[--C-:B------:R-:W-:Y:S01]  /*8b10*/  FFMA.FTZ R15, R15, UR10, -R154.reuse ;  /* 0x0000000a0f0f7c23 */ /* 0x100fe2000801089a */
[----:B------:R-:W-:Y:S01]  /*8b20*/  FADD.FTZ R3, R166, R3 ;  /* 0x00000003a6037221 */ /* 0x000fe20000010000 */
[----:B------:R-:W2:Y:S01]  /*8b30*/  MUFU.EX2 R176, R176 ;  /* 0x000000b000b07308 */ /* 0x000ea20000000800 */
[--C-:B------:R-:W-:Y:S01]  /*8b40*/  FFMA.FTZ R177, R152, UR10, -R154.reuse ;  /* 0x0000000a98b17c23 */ /* 0x100fe2000801089a */
[--C-:B------:R-:W-:Y:S01]  /*8b50*/  FFMA.FTZ R153, R153, UR10, -R154.reuse ;  /* 0x0000000a99997c23 */ /* 0x100fe2000801089a */
[----:B------:R-:W-:Y:S01]  /*8b60*/  FADD.FTZ R3, R168, R3 ;  /* 0x00000003a8037221 */ /* 0x000fe20000010000 */
[--C-:B------:R-:W-:Y:S01]  /*8b70*/  FFMA.FTZ R157, R157, UR10, -R154.reuse ;  /* 0x0000000a9d9d7c23 */ /* 0x100fe2000801089a */
[--C-:B------:R-:W-:Y:S01]  /*8b80*/  FFMA.FTZ R178, R156, UR10, -R154.reuse ;  /* 0x0000000a9cb27c23 */ /* 0x100fe2000801089a */
[----:B------:R-:W-:Y:S01]  /*8b90*/  F2FP.F16.F32.PACK_AB R152, R13, R12 ;  /* 0x0000000c0d98723e */ /* 0x000fe200000000ff */
[----:B-1----:R-:W-:Y:S01]  /*8ba0*/  FADD.FTZ R3, R170, R3 ;  /* 0x00000003aa037221 */ /* 0x002fe20000010000 */
[----:B------:R-:W1:Y:S01]  /*8bb0*/  MUFU.EX2 R8, R8 ;  /* 0x0000000800087308 */ /* 0x000e620000000800 */
[----:B0-----:R-:W-:Y:S01]  /*8bc0*/  F2FP.F16.F32.PACK_AB R166, R10, R174 ;  /* 0x000000ae0aa6723e */ /* 0x001fe200000000ff */
[--C-:B------:R-:W-:Y:S01]  /*8bd0*/  FFMA.FTZ R159, R159, UR10, -R154.reuse ;  /* 0x0000000a9f9f7c23 */ /* 0x100fe2000801089a */
[----:B------:R-:W-:Y:S01]  /*8be0*/  FADD.FTZ R3, R172, R3 ;  /* 0x00000003ac037221 */ /* 0x000fe20000010000 */
[--C-:B------:R-:W-:Y:S01]  /*8bf0*/  FFMA.FTZ R161, R161, UR10, -R154.reuse ;  /* 0x0000000aa1a17c23 */ /* 0x100fe2000801089a */
[--C-:B------:R-:W-:Y:S01]  /*8c00*/  FFMA.FTZ R163, R163, UR10, -R154.reuse ;  /* 0x0000000aa3a37c23 */ /* 0x100fe2000801089a */
[----:B------:R-:W-:Y:S01]  /*8c10*/  FFMA.FTZ R165, R165, UR10, -R154 ;  /* 0x0000000aa5a57c23 */ /* 0x000fe2000801089a */
[----:B------:R-:W-:Y:S01]  /*8c20*/  FADD.FTZ R3, R174, R3 ;  /* 0x00000003ae037221 */ /* 0x000fe20000010000 */
[----:B------:R-:W0:Y:S01]  /*8c30*/  MUFU.EX2 R14, R14 ;  /* 0x0000000e000e7308 */ /* 0x000e220000000800 */
[----:B--2---:R-:W-:Y:S01]  /*8c40*/  FFMA.FTZ R4, R9, R4, R176 ;  /* 0x0000000409047223 */ /* 0x004fe200000100b0 */
[--C-:B------:R-:W-:Y:S01]  /*8c50*/  FFMA.FTZ R167, R167, UR10, -R154.reuse ;  /* 0x0000000aa7a77c23 */ /* 0x100fe2000801089a */
[----:B------:R-:W-:Y:S01]  /*8c60*/  FADD.FTZ R3, R10, R3 ;  /* 0x000000030a037221 */ /* 0x000fe20000010000 */
[--C-:B------:R-:W-:Y:S01]  /*8c70*/  FFMA.FTZ R169, R169, UR10, -R154.reuse ;  /* 0x0000000aa9a97c23 */ /* 0x100fe2000801089a */
[--C-:B------:R-:W-:Y:S01]  /*8c80*/  FFMA.FTZ R171, R171, UR10, -R154.reuse ;  /* 0x0000000aabab7c23 */ /* 0x100fe2000801089a */
[----:B------:R-:W-:Y:S01]  /*8c90*/  FFMA.FTZ R173, R173, UR10, -R154 ;  /* 0x0000000aadad7c23 */ /* 0x000fe2000801089a */
[----:B------:R-:W-:Y:S01]  /*8ca0*/  F2FP.F16.F32.PACK_AB R156, R155, R175 ;  /* 0x000000af9b9c723e */ /* 0x000fe200000000ff */
[----:B------:R-:W2:Y:S01]  /*8cb0*/  MUFU.EX2 R15, R15 ;  /* 0x0000000f000f7308 */ /* 0x000ea20000000800 */
[----:B-1----:R-:W-:Y:S01]  /*8cc0*/  FADD.FTZ R4, R8, R4 ;  /* 0x0000000408047221 */ /* 0x002fe20000010000 */
[----:B------:R-:W-:Y:S01]  /*8cd0*/  F2FP.F16.F32.PACK_AB R154, R21, R20 ;  /* 0x00000014159a723e */ /* 0x000fe200000000ff */
[-C--:B------:R-:W-:Y:S01]  /*8ce0*/  FMUL.FTZ R56, R56, R11.reuse ;  /* 0x0000000b38387220 */ /* 0x080fe20000410000 */
[----:B------:R-:W-:Y:S01]  /*8cf0*/  F2FP.F16.F32.PACK_AB R164, R172, R170 ;  /* 0x000000aaaca4723e */ /* 0x000fe200000000ff */
[-C--:B------:R-:W-:Y:S01]  /*8d00*/  FMUL.FTZ R57, R57, R11.reuse ;  /* 0x0000000b39397220 */ /* 0x080fe20000410000 */
[-C--:B------:R-:W-:Y:S01]  /*8d10*/  FMUL.FTZ R60, R60, R11.reuse ;  /* 0x0000000b3c3c7220 */ /* 0x080fe20000410000 */
[-C--:B------:R-:W-:Y:S01]  /*8d20*/  FMUL.FTZ R61, R61, R11.reuse ;  /* 0x0000000b3d3d7220 */ /* 0x080fe20000410000 */
[----:B------:R-:W1:Y:S01]  /*8d30*/  MUFU.EX2 R177, R177 ;  /* 0x000000b100b17308 */ /* 0x000e620000000800 */
[----:B0-----:R-:W-:Y:S01]  /*8d40*/  FADD.FTZ R4, R14, R4 ;  /* 0x000000040e047221 */ /* 0x001fe20000010000 */
[-C--:B------:R-:W-:Y:S01]  /*8d50*/  FMUL.FTZ R64, R64, R11.reuse ;  /* 0x0000000b40407220 */ /* 0x080fe20000410000 */
[-C--:B------:R-:W-:Y:S01]  /*8d60*/  FMUL.FTZ R65, R65, R11.reuse ;  /* 0x0000000b41417220 */ /* 0x080fe20000410000 */
[-C--:B------:R-:W-:Y:S01]  /*8d70*/  FMUL.FTZ R68, R68, R11.reuse ;  /* 0x0000000b44447220 */ /* 0x080fe20000410000 */
[-C--:B------:R-:W-:Y:S01]  /*8d80*/  FMUL.FTZ R69, R69, R11.reuse ;  /* 0x0000000b45457220 */ /* 0x080fe20000410000 */
[-C--:B------:R-:W-:Y:S01]  /*8d90*/  FMUL.FTZ R72, R72, R11.reuse ;  /* 0x0000000b48487220 */ /* 0x080fe20000410000 */
[-C--:B------:R-:W-:Y:S01]  /*8da0*/  FMUL.FTZ R73, R73, R11.reuse ;  /* 0x0000000b49497220 */ /* 0x080fe20000410000 */
[----:B------:R0:W3:Y:S01]  /*8db0*/  MUFU.EX2 R10, R153 ;  /* 0x00000099000a7308 */ /* 0x0000e20000000800 */
[C---:B--2---:R-:W-:Y:S01]  /*8dc0*/  FADD.FTZ R4, R15.reuse, R4 ;  /* 0x000000040f047221 */ /* 0x044fe20000010000 */
[----:B------:R-:W-:Y:S01]  /*8dd0*/  F2FP.F16.F32.PACK_AB R155, R15, R14 ;  /* 0x0000000e0f9b723e */ /* 0x000fe200000000ff */
[-C--:B------:R-:W-:Y:S01]  /*8de0*/  FMUL.FTZ R76, R76, R11.reuse ;  /* 0x0000000b4c4c7220 */ /* 0x080fe20000410000 */
[-C--:B------:R-:W-:Y:S01]  /*8df0*/  FMUL.FTZ R77, R77, R11.reuse ;  /* 0x0000000b4d4d7220 */ /* 0x080fe20000410000 */
[-C--:B------:R-:W-:Y:S01]  /*8e00*/  FMUL.FTZ R80, R80, R11.reuse ;  /* 0x0000000b50507220 */ /* 0x080fe20000410000 */
[-C--:B------:R-:W-:Y:S01]  /*8e10*/  FMUL.FTZ R81, R81, R11.reuse ;  /* 0x0000000b51517220 */ /* 0x080fe20000410000 */
[-C--:B------:R-:W-:Y:S01]  /*8e20*/  FMUL.FTZ R84, R84, R11.reuse ;  /* 0x0000000b54547220 */ /* 0x080fe20000410000 */
[----:B------:R2:W4:Y:S01]  /*8e30*/  MUFU.EX2 R12, R157 ;  /* 0x0000009d000c7308 */ /* 0x0005220000000800 */
[----:B-1----:R-:W-:Y:S01]  /*8e40*/  FADD.FTZ R4, R177, R4 ;  /* 0x00000004b1047221 */ /* 0x002fe20000010000 */
[----:B0-----:R-:W-:Y:S01]  /*8e50*/  F2FP.F16.F32.PACK_AB R153, R8, R176 ;  /* 0x000000b00899723e */ /* 0x001fe200000000ff */
[----:B------:R-:W-:Y:S01]  /*8e60*/  BAR.SYNC.DEFER_BLOCKING 0xf, 0x100 ;  /* 0x03c4000000007b1d */ /* 0x000fe20000010000 */
[-C--:B------:R-:W-:Y:S01]  /*8e70*/  FMUL.FTZ R85, R85, R11.reuse ;  /* 0x0000000b55557220 */ /* 0x080fe20000410000 */
[-C--:B------:R-:W-:Y:S01]  /*8e80*/  FMUL.FTZ R88, R88, R11.reuse ;  /* 0x0000000b58587220 */ /* 0x080fe20000410000 */
[-C--:B------:R-:W-:Y:S01]  /*8e90*/  FMUL.FTZ R89, R89, R11.reuse ;  /* 0x0000000b59597220 */ /* 0x080fe20000410000 */
[-C--:B------:R-:W-:Y:S01]  /*8ea0*/  FMUL.FTZ R92, R92, R11.reuse ;  /* 0x0000000b5c5c7220 */ /* 0x080fe20000410000 */
[----:B------:R-:W-:Y:S01]  /*8eb0*/  FMUL.FTZ R93, R93, R11 ;  /* 0x0000000b5d5d7220 */ /* 0x000fe20000410000 */
[----:B------:R-:W0:Y:S01]  /*8ec0*/  MUFU.EX2 R178, R178 ;  /* 0x000000b200b27308 */ /* 0x000e220000000800 */
[C---:B---3--:R-:W-:Y:S01]  /*8ed0*/  FADD.FTZ R4, R10.reuse, R4 ;  /* 0x000000040a047221 */ /* 0x048fe20000010000 */
[----:B--2---:R-:W-:Y:S01]  /*8ee0*/  F2FP.F16.F32.PACK_AB R157, R10, R177 ;  /* 0x000000b10a9d723e */ /* 0x004fe200000000ff */
[-C--:B------:R-:W-:Y:S01]  /*8ef0*/  FMUL.FTZ R96, R96, R11.reuse ;  /* 0x0000000b60607220 */ /* 0x080fe20000410000 */
[-C--:B------:R-:W-:Y:S01]  /*8f00*/  FMUL.FTZ R97, R97, R11.reuse ;  /* 0x0000000b61617220 */ /* 0x080fe20000410000 */
[-C--:B------:R-:W-:Y:S01]  /*8f10*/  FMUL.FTZ R100, R100, R11.reuse ;  /* 0x0000000b64647220 */ /* 0x080fe20000410000 */
[-C--:B------:R-:W-:Y:S01]  /*8f20*/  FMUL.FTZ R101, R101, R11.reuse ;  /* 0x0000000b65657220 */ /* 0x080fe20000410000 */
[-C--:B------:R-:W-:Y:S01]  /*8f30*/  FMUL.FTZ R104, R104, R11.reuse ;  /* 0x0000000b68687220 */ /* 0x080fe20000410000 */
[----:B------:R1:W2:Y:S01]  /*8f40*/  MUFU.EX2 R13, R159 ;  /* 0x0000009f000d7308 */ /* 0x0002a20000000800 */
[----:B----4-:R-:W-:Y:S01]  /*8f50*/  FADD.FTZ R4, R12, R4 ;  /* 0x000000040c047221 */ /* 0x010fe20000010000 */
[-C--:B------:R-:W-:Y:S01]  /*8f60*/  FMUL.FTZ R105, R105, R11.reuse ;  /* 0x0000000b69697220 */ /* 0x080fe20000410000 */
[-C--:B------:R-:W-:Y:S01]  /*8f70*/  FMUL.FTZ R108, R108, R11.reuse ;  /* 0x0000000b6c6c7220 */ /* 0x080fe20000410000 */
[-C--:B------:R-:W-:Y:S01]  /*8f80*/  FMUL.FTZ R109, R109, R11.reuse ;  /* 0x0000000b6d6d7220 */ /* 0x080fe20000410000 */
[-C--:B------:R-:W-:Y:S01]  /*8f90*/  FMUL.FTZ R112, R112, R11.reuse ;  /* 0x0000000b70707220 */ /* 0x080fe20000410000 */
[-C--:B------:R-:W-:Y:S01]  /*8fa0*/  FMUL.FTZ R113, R113, R11.reuse ;  /* 0x0000000b71717220 */ /* 0x080fe20000410000 */
[-C--:B------:R-:W-:Y:S01]  /*8fb0*/  FMUL.FTZ R116, R116, R11.reuse ;  /* 0x0000000b74747220 */ /* 0x080fe20000410000 */
[----:B------:R-:W3:Y:S01]  /*8fc0*/  MUFU.EX2 R161, R161 ;  /* 0x000000a100a17308 */ /* 0x000ee20000000800 */
[C---:B0-----:R-:W-:Y:S01]  /*8fd0*/  FADD.FTZ R4, R178.reuse, R4 ;  /* 0x00000004b2047221 */ /* 0x041fe20000010000 */
[----:B-1----:R-:W-:Y:S01]  /*8fe0*/  F2FP.F16.F32.PACK_AB R159, R178, R12 ;  /* 0x0000000cb29f723e */ /* 0x002fe200000000ff */
[----:B------:R0:W-:Y:S01]  /*8ff0*/  STSM.16.M88.4 [R22+0x26800], R152 ;  /* 0x0268009816007844 */ /* 0x0001e20000000200 */
[-C--:B------:R-:W-:Y:S01]  /*9000*/  FMUL.FTZ R117, R117, R11.reuse ;  /* 0x0000000b75757220 */ /* 0x080fe20000410000 */
[-C--:B------:R-:W-:Y:S01]  /*9010*/  FMUL.FTZ R120, R120, R11.reuse ;  /* 0x0000000b78787220 */ /* 0x080fe20000410000 */
[-C--:B------:R-:W-:Y:S01]  /*9020*/  FMUL.FTZ R121, R121, R11.reuse ;  /* 0x0000000b79797220 */ /* 0x080fe20000410000 */
[----:B------:R0:W-:Y:S01]  /*9030*/  STSM.16.M88.4 [R185], R156 ;  /* 0x0000009cb9007844 */ /* 0x0001e20000000200 */
        /* <DEDUP_REMOVED lines=20> */
[----:B------:R-:W-:Y:S01]  /*9180*/  FMUL.FTZ R149, R149, R11 ;  /* 0x0000000b95957220 */ /* 0x000fe20000410000 */
[-C--:B------:R-:W-:Y:S01]  /*9190*/  FMUL.FTZ R26, R26, R9.reuse ;  /* 0x000000091a1a7220 */ /* 0x080fe20000410000 */
[-C--:B------:R-:W-:Y:S01]  /*91a0*/  FMUL.FTZ R27, R27, R9.reuse ;  /* 0x000000091b1b7220 */ /* 0x080fe20000410000 */
[----:B------:R-:W-:Y:S01]  /*91b0*/  FMUL.FTZ R30, R30, R9 ;  /* 0x000000091e1e7220 */ /* 0x000fe20000410000 */
        /* <DEDUP_REMOVED lines=24> */
[-C--:B------:R-:W-:Y:S01]  /*9340*/  FMUL.FTZ R62, R62, R9.reuse ;  /* 0x000000093e3e7220 */ /* 0x080fe20000410000 */
[----:B--2---:R-:W-:Y:S01]  /*9350*/  FADD.FTZ R4, R171, R4 ;  /* 0x00000004ab047221 */ /* 0x004fe20000010000 */
[-C--:B------:R-:W-:Y:S01]  /*9360*/  FMUL.FTZ R63, R63, R9.reuse ;  /* 0x000000093f3f7220 */ /* 0x080fe20000410000 */
[-C--:B------:R-:W-:Y:S01]  /*9370*/  FMUL.FTZ R66, R66, R9.reuse ;  /* 0x0000000942427220 */ /* 0x080fe20000410000 */
[-C--:B------:R-:W-:Y:S01]  /*9380*/  FMUL.FTZ R67, R67, R9.reuse ;  /* 0x0000000943437220 */ /* 0x080fe20000410000 */
[-C--:B------:R-:W-:Y:S01]  /*9390*/  FMUL.FTZ R70, R70, R9.reuse ;  /* 0x0000000946467220 */ /* 0x080fe20000410000 */
[-C--:B------:R-:W-:Y:S01]  /*93a0*/  FMUL.FTZ R71, R71, R9.reuse ;  /* 0x0000000947477220 */ /* 0x080fe20000410000 */
[-C--:B------:R-:W-:Y:S01]  /*93b0*/  FMUL.FTZ R74, R74, R9.reuse ;  /* 0x000000094a4a7220 */ /* 0x080fe20000410000 */
[----:B------:R-:W-:Y:S01]  /*93c0*/  FMUL.FTZ R75, R75, R9 ;  /* 0x000000094b4b7220 */ /* 0x000fe20000410000 */
[C---:B---3--:R-:W-:Y:S01]  /*93d0*/  F2FP.F16.F32.PACK_AB R167, R173.reuse, R171 ;  /* 0x000000abada7723e */ /* 0x048fe200000000ff */
[----:B------:R-:W-:Y:S01]  /*93e0*/  FADD.FTZ R4, R173, R4 ;  /* 0x00000004ad047221 */ /* 0x000fe20000010000 */
[-C--:B------:R-:W-:Y:S01]  /*93f0*/  FMUL.FTZ R78, R78, R9.reuse ;  /* 0x000000094e4e7220 */ /* 0x080fe20000410000 */
[-C--:B------:R-:W-:Y:S01]  /*9400*/  FMUL.FTZ R79, R79, R9.reuse ;  /* 0x000000094f4f7220 */ /* 0x080fe20000410000 */
[-C--:B------:R-:W-:Y:S01]  /*9410*/  FMUL.FTZ R82, R82, R9.reuse ;  /* 0x0000000952527220 */ /* 0x080fe20000410000 */
[----:B------:R0:W-:Y:S01]  /*9420*/  STSM.16.M88.4 [R184], R164 ;  /* 0x000000a4b8007844 */ /* 0x0001e20000000200 */
        /* <DEDUP_REMOVED lines=35> */
[----:B0-----:R-:W-:Y:S06]  /*9660*/  @!P0 BRA `(.L_x_5487) ;  /* 0x0000000000048947 */ /* 0x001fec0003800000 */
[----:B------:R-:W-:Y:S01]  /*9670*/  BPT.TRAP 0x1 ;  /* 0x000000040000795c */ /* 0x000fe20000300000 */
.L_x_5487:
[----:B------:R0:W1:Y:S01]  /*9680*/  SYNCS.PHASECHK.TRANS64.TRYWAIT P1, [UR25+0x28c50], R7 ;  /* 0x028c5007ff0075a7 */ /* 0x0000620008020159 */
[----:B------:R-:W-:Y:S05]  /*9690*/  @!P0 BRA `(.L_x_5488) ;  /* 0x0000000000048947 */ /* 0x000fea0003800000 */
[----:B------:R-:W-:Y:S01]  /*96a0*/  BPT.TRAP 0x1 ;  /* 0x000000040000795c */ /* 0x000fe20000300000 */
.L_x_5488:
[----:B-1----:R-:W-:Y:S05]  /*96b0*/  @P1 BRA `(.L_x_5489) ;  /* 0x0000000000081947 */ /* 0x002fea0003800000 */
[----:B------:R-:W1:Y:S02]  /*96c0*/  SYNCS.PHASECHK.TRANS64.TRYWAIT P1, [UR25+0x28c50], R7 ;  /* 0x028c5007ff0075a7 */ /* 0x000e640008020159 */
[----:B-1----:R-:W-:Y:S05]  /*96d0*/  @!P1 BRA `(.L_x_5490) ;  /* 0x0000010800449947 */ /* 0x002fea0003800000 */
.L_x_5489:
        /* <DEDUP_REMOVED lines=29> */
[----:B--2---:R-:W2:Y:S02]  /*98b0*/  FENCE.VIEW.ASYNC.S ;  /* 0x00000000000073c6 */ /* 0x004ea40000000000 */
[----:B--2---:R-:W-:Y:S01]  /*98c0*/  NOP ;  /* 0x0000000000007918 */ /* 0x004fe20000000000 */
[----:B------:R-:W-:Y:S06]  /*98d0*/  BAR.ARV 0xe, 0x100 ;  /* 0x0384000000007b1d */ /* 0x000fec0000002000 */
[----:B------:R-:W-:Y:S05]  /*98e0*/  @!P0 BRA `(.L_x_5491) ;  /* 0x0000000000048947 */ /* 0x000fea0003800000 */
[----:B------:R-:W-:Y:S01]  /*98f0*/  BPT.TRAP 0x1 ;  /* 0x000000040000795c */ /* 0x000fe20000300000 */
.L_x_5491:
[----:B------:R-:W-:Y:S01]  /*9900*/  UISETP.GT.AND UP0, UPT, UR26, UR20, UPT ;  /* 0x000000141a00728c */ /* 0x000fe2000bf04270 */
[----:B------:R-:W-:Y:S01]  /*9910*/  IMAD.MOV.U32 R11, RZ, RZ, R5 ;  /* 0x000000ffff0b7224 */ /* 0x000fe200078e0005 */
        /* <DEDUP_REMOVED lines=8> */
.L_x_5473:
[----:B------:R-:W-:Y:S02]  /*99a0*/  UISETP.NE.AND UP1, UPT, UR52, URZ, UPT ;  /* 0x0000003f3400728c */ /* 0x000fe4000bf25270 */
[----:B------:R-:W-:Y:S02]  /*99b0*/  UISETP.NE.AND UP0, UPT, UR51, URZ, UPT ;  /* 0x0000003f3300728c */ /* 0x000fe4000bf05270 */
[----:B------:R-:W-:Y:S02]  /*99c0*/  UIADD3 UR11, UR45, 0x3f, URZ ;  /* 0x0000003f2d0b7890 */ /* 0x000fe4000fffe03f */
[----:B------:R-:W-:Y:S02]  /*99d0*/  UIADD3 UR14, UR48, 0x1, -UR50 ;  /* 0x00000001300e7890 */ /* 0x000fe4000fffe832 */
[----:B------:R-:W-:-:S03]  /*99e0*/  PLOP3.LUT P1, PT, PT, PT, UP0, 0x40, 0x0 ;  /* 0x000000000000781c */ /* 0x000fc60003f2e808 */
[----:B------:R-:W-:Y:S01]  /*99f0*/  @UP1 ULDC UR6, c[0x0][0x44c] ;  /* 0x0001130000061ab9 */ /* 0x000fe20000000800 */
[----:B------:R-:W-:Y:S01]  /*9a00*/  @UP1 ULDC UR15, c[0x0][0x450] ;  /* 0x00011400000f1ab9 */ /* 0x000fe20000000800 */
[----:B------:R-:W-:-:S04]  /*9a10*/  UIMAD.WIDE.U32 UR6, UR11, UR6, URZ ;  /* 0x000000060b0672a5 */ /* 0x000fc8000f8e003f */
[----:B------:R-:W-:-:S04]  /*9a20*/  @UP1 USHF.R.U32.HI UR11, URZ, UR15, UR7 ;  /* 0x0000000f3f0b1299 */ /* 0x000fc80008011607 */
[----:B------:R-:W-:-:S04]  /*9a30*/  UIADD3 UR11, UR14, UR11, URZ ;  /* 0x0000000b0e0b7290 */ /* 0x000fc8000fffe03f */
[----:B------:R-:W-:Y:S01]  /*9a40*/  UIADD3 UR22, UR11, -UR22, URZ ;  /* 0x800000160b167290 */ /* 0x000fe2000fffe03f */
[----:B------:R-:W-:Y:S11]  /*9a50*/  @P1 BRA `(.L_x_5493) ;  /* 0x00000000004c1947 */ /* 0x000ff60003800000 */
        /* <DEDUP_REMOVED lines=11> */
.L_x_5494:
[----:B------:R-:W-:Y:S02]  /*9b10*/  ULDC UR18, c[0x0][0x9e4] ;  /* 0x0002790000127ab9 */ /* 0x000fe40000000800 */
[----:B------:R-:W-:-:S11]  /*9b20*/  UISETP.NE.AND UP0, UPT, UR18, 0x1, UPT ;  /* 0x000000011200788c */ /* 0x000fd6000bf05270 */
[----:B------:R-:W-:Y:S02]  /*9b30*/  @UP0 ULDC.64 UR6, c[0x0][0x9e8] ;  /* 0x00027a0000060ab9 */ /* 0x000fe40000000a00 */
[----:B------:R-:W-:-:S04]  /*9b40*/  UIMAD.WIDE.U32 UR14, UR11, UR6, URZ ;  /* 0x000000060b0e72a5 */ /* 0x000fc8000f8e003f */
[----:B------:R-:W-:-:S12]  /*9b50*/  @UP0 USHF.R.U32.HI UR11, URZ, UR7, UR15 ;  /* 0x000000073f0b0299 */ /* 0x000fd8000801160f */
.L_x_5495:
[----:B------:R-:W-:-:S04]  /*9b60*/  UIMAD UR11, UR11, UR18, URZ ;  /* 0x000000120b0b72a4 */ /* 0x000fc8000f8e023f */
[----:B------:R-:W-:-:S04]  /*9b70*/  UISETP.LT.AND UP0, UPT, UR22, UR11, UPT ;  /* 0x0000000b1600728c */ /* 0x000fc8000bf01270 */
[----:B------:R-:W-:-:S12]  /*9b80*/  USEL UR22, UR22, UR11, !UP0 ;  /* 0x0000000b16167287 */ /* 0x000fd8000c000000 */
.L_x_5493:
[----:B------:R-:W-:-:S04]  /*9b90*/  UIADD3 UR22, UR22, 0x3f, URZ ;  /* 0x0000003f16167890 */ /* 0x000fc8000fffe03f */
        /* <DEDUP_REMOVED lines=8> */
[----:B012---:R-:W-:Y:S01]  /*9c20*/  IMAD.MOV.U32 R8, RZ, RZ, R5 ;  /* 0x000000ffff087224 */ /* 0x007fe200078e0005 */
[----:B------:R-:W-:Y:S01]  /*9c30*/  UMOV UR24, UR38 ;  /* 0x0000002600187c82 */ /* 0x000fe20008000000 */
[----:B------:R-:W-:Y:S01]  /*9c40*/  IMAD.MOV.U32 R9, RZ, RZ, R6 ;  /* 0x000000ffff097224 */ /* 0x000fe200078e0006 */
[----:B------:R-:W-:Y:S01]  /*9c50*/  ULDC UR23, c[0x0][0x9d8] ;  /* 0x0002760000177ab9 */ /* 0x000fe20000000800 */
[----:B------:R-:W-:-:S05]  /*9c60*/  ULDC UR22, c[0x0][0x988] ;  /* 0x0002620000167ab9 */ /* 0x000fca0000000800 */
.L_x_5507:
        /* <DEDUP_REMOVED lines=8> */
[----:B012---:R-:W-:Y:S10]  /*9cf0*/  @!P0 BRA `(.L_x_5497) ;  /* 0x0000000000048947 */ /* 0x007ff40003800000 */
[----:B------:R-:W-:Y:S01]  /*9d00*/  BPT.TRAP 0x1 ;  /* 0x000000040000795c */ /* 0x000fe20000300000 */
.L_x_5497:
[----:B------:R-:W-:Y:S01]  /*9d10*/  ULEA UR21, UR38, UR41, 0x3 ;  /* 0x0000002926157291 */ /* 0x000fe2000f8e183f */
[----:B------:R-:W-:-:S05]  /*9d20*/  IMAD.U32 R7, RZ, RZ, UR37 ;  /* 0x00000025ff077e24 */ /* 0x000fca000f8e00ff */
[----:B------:R-:W-:-:S04]  /*9d30*/  SHF.L.U32 R7, R7, 0x1f, RZ ;  /* 0x0000001f07077819 */ /* 0x000fc800000006ff */
[----:B------:R0:W1:Y:S01]  /*9d40*/  SYNCS.PHASECHK.TRANS64.TRYWAIT P1, [UR21+0x28c30], R7 ;  /* 0x028c3007ff0075a7 */ /* 0x0000620008020155 */
[----:B------:R-:W-:Y:S05]  /*9d50*/  @!P0 BRA `(.L_x_5498) ;  /* 0x0000000000048947 */ /* 0x000fea0003800000 */
[----:B------:R-:W-:Y:S01]  /*9d60*/  BPT.TRAP 0x1 ;  /* 0x000000040000795c */ /* 0x000fe20000300000 */
.L_x_5498:
[----:B-1----:R-:W-:Y:S05]  /*9d70*/  @P1 BRA `(.L_x_5499) ;  /* 0x0000000000081947 */ /* 0x002fea0003800000 */
[----:B------:R-:W1:Y:S02]  /*9d80*/  SYNCS.PHASECHK.TRANS64.TRYWAIT P1, [UR21+0x28c30], R7 ;  /* 0x028c3007ff0075a7 */ /* 0x000e640008020155 */
[----:B-1----:R-:W-:Y:S05]  /*9d90*/  @!P1 BRA `(.L_x_5500) ;  /* 0x0000010000ac9947 */ /* 0x002fea0003800000 */
.L_x_5499:
[----:B------:R-:W-:Y:S01]  /*9da0*/  R2UR UR18, R0 ;  /* 0x00000000001272ca */ /* 0x000fe200000e0000 */
[----:B------:R-:W-:Y:S01]  /*9db0*/  WARPGROUP.ARRIVE ;  /* 0x00000000000079c5 */ /* 0x000fe20000000000 */
        /* <DEDUP_REMOVED lines=21> */
.L_x_5501:
        /* <DEDUP_REMOVED lines=23> */
[----:B-1----:R-:W-:Y:S01]  /*a080*/  FMNMX.FTZ R6, R5, R9, !PT ;  /* 0x0000000905067209 */ /* 0x002fe20007810000 */
[----:B------:R-:W-:Y:S01]  /*a090*/  FMUL.FTZ R162, R162, UR23 ;  /* 0x00000017a2a27c20 */ /* 0x000fe20008410000 */
[----:B------:R-:W-:Y:S01]  /*a0a0*/  FMUL.FTZ R172, R182, UR23 ;  /* 0x00000017b6ac7c20 */ /* 0x000fe20008410000 */
[----:B------:R-:W-:Y:S01]  /*a0b0*/  FMUL.FTZ R173, R183, UR23 ;  /* 0x00000017b7ad7c20 */ /* 0x000fe20008410000 */
[----:B------:R-:W-:Y:S01]  /*a0c0*/  ISETP.NE.AND P1, PT, R18, RZ, PT ;  /* 0x000000ff1200720c */ /* 0x000fe20003f25270 */
[----:B------:R-:W-:-:S02]  /*a0d0*/  UIADD3 UR6, UR21, 0x28c40, URZ ;  /* 0x00028c4015067890 */ /* 0x000fc4000fffe03f */
[----:B------:R-:W1:Y:S01]  /*a0e0*/  MUFU.TANH R12, R12 ;  /* 0x0000000c000c7308 */ /* 0x000e620000002400 */
[----:B--2---:R-:W-:Y:S01]  /*a0f0*/  FMNMX.FTZ R6, R10, R6, !PT ;  /* 0x000000060a067209 */ /* 0x004fe20007810000 */
[----:B------:R-:W-:-:S06]  /*a100*/  UPRMT UR6, UR40, 0x654, UR6 ;  /* 0x0000065428067896 */ /* 0x000fcc0008000006 */
[----:B------:R-:W2:Y:S01]  /*a110*/  MUFU.TANH R13, R13 ;  /* 0x0000000d000d7308 */ /* 0x000ea20000002400 */
[----:B---3--:R-:W-:Y:S02]  /*a120*/  FMNMX.FTZ R6, R11, R6, !PT ;  /* 0x000000060b067209 */ /* 0x008fe40007810000 */
[----:B------:R-:W-:Y:S05]  /*a130*/  SYNCS.ARRIVE.TRANS64.RED.A1T0 RZ, [UR6], RZ ;  /* 0x000000ffffff79a7 */ /* 0x000fea0008100406 */
[----:B------:R-:W3:Y:S01]  /*a140*/  MUFU.TANH R14, R14 ;  /* 0x0000000e000e7308 */ /* 0x000ee20000002400 */
[----:B-1----:R-:W-:-:S07]  /*a150*/  FMNMX.FTZ R6, R12, R6, !PT ;  /* 0x000000060c067209 */ /* 0x002fce0007810000 */
[----:B------:R-:W1:Y:S01]  /*a160*/  MUFU.TANH R15, R15 ;  /* 0x0000000f000f7308 */ /* 0x000e620000002400 */
[----:B--2---:R-:W-:-:S07]  /*a170*/  FMNMX.FTZ R6, R13, R6, !PT ;  /* 0x000000060d067209 */ /* 0x004fce0007810000 */
[----:B------:R-:W2:Y:S01]  /*a180*/  MUFU.TANH R20, R20 ;  /* 0x0000001400147308 */ /* 0x000ea20000002400 */
[----:B---3--:R-:W-:-:S07]  /*a190*/  FMNMX.FTZ R6, R14, R6, !PT ;  /* 0x000000060e067209 */ /* 0x008fce0007810000 */
        /* <DEDUP_REMOVED lines=16> */
[----:B------:R-:W-:Y:S01]  /*a2a0*/  MUFU.TANH R155, R155 ;  /* 0x0000009b009b7308 */ /* 0x000fe20000002400 */
[----:B---3--:R-:W-:-:S07]  /*a2b0*/  FMNMX.FTZ R6, R164, R6, !PT ;  /* 0x00000006a4067209 */ /* 0x008fce0007810000 */
[----:B------:R-:W-:Y:S01]  /*a2c0*/  MUFU.TANH R158, R158 ;  /* 0x0000009e009e7308 */ /* 0x000fe20000002400 */
[----:B-1----:R-:W-:-:S05]  /*a2d0*/  FMNMX.FTZ R6, R165, R6, !PT ;  /* 0x00000006a5067209 */ /* 0x002fca0007810000 */
[----:B------:R-:W1:Y:S02]  /*a2e0*/  SHFL.BFLY PT, R161, R6, 0x2, 0x1f ;  /* 0x0c401f0006a17f89 */ /* 0x000e6400000e0000 */
[----:B------:R-:W-:Y:S08]  /*a2f0*/  MUFU.TANH R159, R159 ;  /* 0x0000009f009f7308 */ /* 0x000ff00000002400 */
[----:B------:R-:W-:Y:S08]  /*a300*/  MUFU.TANH R162, R162 ;  /* 0x000000a200a27308 */ /* 0x000ff00000002400 */
[----:B------:R-:W-:Y:S01]  /*a310*/  MUFU.TANH R172, R172 ;  /* 0x000000ac00ac7308 */ /* 0x000fe20000002400 */
[----:B-1----:R-:W-:Y:S01]  /*a320*/  FMNMX.FTZ R6, R6, R161, !PT ;  /* 0x000000a106067209 */ /* 0x002fe20007810000 */
[----:B------:R-:W-:-:S06]  /*a330*/  FMUL.FTZ R161, R154, UR23 ;  /* 0x000000179aa17c20 */ /* 0x000fcc0008410000 */
[----:B------:R-:W-:Y:S01]  /*a340*/  MUFU.TANH R173, R173 ;  /* 0x000000ad00ad7308 */ /* 0x000fe20000002400 */
[----:B------:R-:W1:Y:S07]  /*a350*/  SHFL.BFLY PT, R168, R6, 0x1, 0x1f ;  /* 0x0c201f0006a87f89 */ /* 0x000e6e00000e0000 */
[----:B------:R-:W-:Y:S01]  /*a360*/  MUFU.TANH R161, R161 ;  /* 0x000000a100a17308 */ /* 0x000fe20000002400 */
[----:B-1----:R-:W-:-:S05]  /*a370*/  FMNMX.FTZ R6, R6, R168, !PT ;  /* 0x000000a806067209 */ /* 0x002fca0007810000 */
        /* <DEDUP_REMOVED lines=22> */
[-C--:B-1----:R-:W-:Y:S01]  /*a4e0*/  FMUL.FTZ R24, R24, R9.reuse ;  /* 0x0000000918187220 */ /* 0x082fe20000410000 */
[-C--:B------:R-:W-:Y:S01]  /*a4f0*/  FMUL.FTZ R25, R25, R9.reuse ;  /* 0x0000000919197220 */ /* 0x080fe20000410000 */
[-C--:B------:R-:W-:Y:S01]  /*a500*/  FMUL.FTZ R28, R28, R9.reuse ;  /* 0x000000091c1c7220 */ /* 0x080fe20000410000 */
[-C--:B------:R-:W-:Y:S01]  /*a510*/  FMUL.FTZ R29, R29, R9.reuse ;  /* 0x000000091d1d7220 */ /* 0x080fe20000410000 */
[-C--:B------:R-:W-:Y:S01]  /*a520*/  FMUL.FTZ R32, R32, R9.reuse ;  /* 0x0000000920207220 */ /* 0x080fe20000410000 */
[-C--:B------:R-:W-:Y:S01]  /*a530*/  FMUL.FTZ R33, R33, R9.reuse ;  /* 0x0000000921217220 */ /* 0x080fe20000410000 */
[----:B------:R-:W-:Y:S01]  /*a540*/  FMUL.FTZ R36, R36, R9 ;  /* 0x0000000924247220 */ /* 0x000fe20000410000 */
        /* <DEDUP_REMOVED lines=11> */
[----:B-1----:R-:W-:Y:S01]  /*a600*/  FMUL.FTZ R12, R170, UR23 ;  /* 0x00000017aa0c7c20 */ /* 0x002fe20008410000 */
[----:B------:R-:W-:Y:S01]  /*a610*/  FMUL.FTZ R170, R178, UR23 ;  /* 0x00000017b2aa7c20 */ /* 0x000fe20008410000 */
        /* <DEDUP_REMOVED lines=18> */
[----:B------:R-:W-:Y:S01]  /*a740*/  FMUL.FTZ R69, R69, R9 ;  /* 0x0000000945457220 */ /* 0x000fe20000410000 */
[----:B------:R-:W3:Y:S01]  /*a750*/  MUFU.TANH R3, R3 ;  /* 0x0000000300037308 */ /* 0x000ee20000002400 */
[----:B-1----:R-:W-:Y:S01]  /*a760*/  FADD.FTZ R11, R5, R154 ;  /* 0x0000009a050b7221 */ /* 0x002fe20000010000 */
[----:B------:R-:W-:Y:S01]  /*a770*/  F2FP.F16.F32.PACK_AB R154, R169, R5 ;  /* 0x00000005a99a723e */ /* 0x000fe200000000ff */
[-C--:B------:R-:W-:Y:S01]  /*a780*/  FMUL.FTZ R72, R72, R9.reuse ;  /* 0x0000000948487220 */ /* 0x080fe20000410000 */
[----:B------:R-:W-:Y:S01]  /*a790*/  FMNMX.FTZ R5, R161, R8, !PT ;  /* 0x00000008a1057209 */ /* 0x000fe20007810000 */
[----:B------:R-:W-:Y:S01]  /*a7a0*/  FADD.FTZ R11, R169, R11 ;  /* 0x0000000ba90b7221 */ /* 0x000fe20000010000 */
[----:B------:R-:W-:Y:S01]  /*a7b0*/  FMUL.FTZ R169, R175, UR23 ;  /* 0x00000017afa97c20 */ /* 0x000fe20008410000 */
[----:B------:R-:W-:Y:S01]  /*a7c0*/  FMUL.FTZ R73, R73, R9 ;  /* 0x0000000949497220 */ /* 0x000fe20000410000 */
[----:B------:R-:W-:Y:S01]  /*a7d0*/  FMNMX.FTZ R5, R155, R5, !PT ;  /* 0x000000059b057209 */ /* 0x000fe20007810000 */
[----:B------:R-:W1:Y:S01]  /*a7e0*/  MUFU.TANH R12, R12 ;  /* 0x0000000c000c7308 */ /* 0x000e620000002400 */
[-C--:B------:R-:W-:Y:S01]  /*a7f0*/  FMUL.FTZ R76, R76, R9.reuse ;  /* 0x000000094c4c7220 */ /* 0x080fe20000410000 */
[----:B------:R-:W-:Y:S01]  /*a800*/  FMUL.FTZ R77, R77, R9 ;  /* 0x000000094d4d7220 */ /* 0x000fe20000410000 */
[----:B------:R-:W-:Y:S01]  /*a810*/  FMNMX.FTZ R5, R158, R5, !PT ;  /* 0x000000059e057209 */ /* 0x000fe20007810000 */
[-C--:B------:R-:W-:Y:S01]  /*a820*/  FMUL.FTZ R80, R80, R9.reuse ;  /* 0x0000000950507220 */ /* 0x080fe20000410000 */
[-C--:B------:R-:W-:Y:S01]  /*a830*/  FMUL.FTZ R81, R81, R9.reuse ;  /* 0x0000000951517220 */ /* 0x080fe20000410000 */
[----:B------:R-:W-:Y:S01]  /*a840*/  FMUL.FTZ R84, R84, R9 ;  /* 0x0000000954547220 */ /* 0x000fe20000410000 */
[----:B------:R-:W-:Y:S01]  /*a850*/  FMNMX.FTZ R5, R159, R5, !PT ;  /* 0x000000059f057209 */ /* 0x000fe20007810000 */
[----:B------:R-:W4:Y:S01]  /*a860*/  MUFU.TANH R166, R166 ;  /* 0x000000a600a67308 */ /* 0x000f220000002400 */
[-C--:B------:R-:W-:Y:S01]  /*a870*/  FMUL.FTZ R85, R85, R9.reuse ;  /* 0x0000000955557220 */ /* 0x080fe20000410000 */
[----:B------:R-:W-:Y:S01]  /*a880*/  FMUL.FTZ R88, R88, R9 ;  /* 0x0000000958587220 */ /* 0x000fe20000410000 */
[----:B------:R-:W-:Y:S01]  /*a890*/  FMNMX.FTZ R5, R162, R5, !PT ;  /* 0x00000005a2057209 */ /* 0x000fe20007810000 */
[-C--:B------:R-:W-:Y:S01]  /*a8a0*/  FMUL.FTZ R89, R89, R9.reuse ;  /* 0x0000000959597220 */ /* 0x080fe20000410000 */
[-C--:B------:R-:W-:Y:S01]  /*a8b0*/  FMUL.FTZ R92, R92, R9.reuse ;  /* 0x000000095c5c7220 */ /* 0x080fe20000410000 */
[----:B------:R-:W-:Y:S01]  /*a8c0*/  FMUL.FTZ R93, R93, R9 ;  /* 0x000000095d5d7220 */ /* 0x000fe20000410000 */
[----:B------:R-:W-:Y:S01]  /*a8d0*/  FMNMX.FTZ R5, R10, R5, !PT ;  /* 0x000000050a057209 */ /* 0x000fe20007810000 */
[----:B------:R-:W5:Y:S01]  /*a8e0*/  MUFU.TANH R167, R167 ;  /* 0x000000a700a77308 */ /* 0x000f620000002400 */
[-C--:B------:R-:W-:Y:S01]  /*a8f0*/  FMUL.FTZ R96, R96, R9.reuse ;  /* 0x0000000960607220 */ /* 0x080fe20000410000 */
[----:B------:R-:W-:Y:S01]  /*a900*/  FMUL.FTZ R97, R97, R9 ;  /* 0x0000000961617220 */ /* 0x000fe20000410000 */
[----:B--2---:R-:W-:Y:S01]  /*a910*/  FMNMX.FTZ R5, R163, R5, !PT ;  /* 0x00000005a3057209 */ /* 0x004fe20007810000 */
[-C--:B------:R-:W-:Y:S01]  /*a920*/  FMUL.FTZ R100, R100, R9.reuse ;  /* 0x0000000964647220 */ /* 0x080fe20000410000 */
[-C--:B------:R-:W-:Y:S01]  /*a930*/  FMUL.FTZ R101, R101, R9.reuse ;  /* 0x0000000965657220 */ /* 0x080fe20000410000 */
[----:B------:R-:W-:Y:S01]  /*a940*/  FMUL.FTZ R104, R104, R9 ;  /* 0x0000000968687220 */ /* 0x000fe20000410000 */
[----:B---3--:R-:W-:Y:S01]  /*a950*/  FMNMX.FTZ R5, R3, R5, !PT ;  /* 0x0000000503057209 */ /* 0x008fe20007810000 */
[----:B------:R-:W2:Y:S01]  /*a960*/  MUFU.TANH R169, R169 ;  /* 0x000000a900a97308 */ /* 0x000ea20000002400 */
[-C--:B------:R-:W-:Y:S01]  /*a970*/  FMUL.FTZ R105, R105, R9.reuse ;  /* 0x0000000969697220 */ /* 0x080fe20000410000 */
[----:B------:R-:W-:Y:S01]  /*a980*/  FMUL.FTZ R108, R108, R9 ;  /* 0x000000096c6c7220 */ /* 0x000fe20000410000 */
[----:B-1----:R-:W-:Y:S01]  /*a990*/  FMNMX.FTZ R5, R12, R5, !PT ;  /* 0x000000050c057209 */ /* 0x002fe20007810000 */
[-C--:B------:R-:W-:Y:S01]  /*a9a0*/  FMUL.FTZ R109, R109, R9.reuse ;  /* 0x000000096d6d7220 */ /* 0x080fe20000410000 */
[-C--:B------:R-:W-:Y:S01]  /*a9b0*/  FMUL.FTZ R112, R112, R9.reuse ;  /* 0x0000000970707220 */ /* 0x080fe20000410000 */
[----:B------:R-:W-:Y:S01]  /*a9c0*/  FMUL.FTZ R113, R113, R9 ;  /* 0x0000000971717220 */ /* 0x000fe20000410000 */
[----:B----4-:R-:W-:Y:S01]  /*a9d0*/  FMNMX.FTZ R5, R166, R5, !PT ;  /* 0x00000005a6057209 */ /* 0x010fe20007810000 */
[----:B------:R-:W1:Y:S01]  /*a9e0*/  MUFU.TANH R170, R170 ;  /* 0x000000aa00aa7308 */ /* 0x000e620000002400 */
[-C--:B------:R-:W-:Y:S01]  /*a9f0*/  FMUL.FTZ R116, R116, R9.reuse ;  /* 0x0000000974747220 */ /* 0x080fe20000410000 */
[----:B------:R-:W-:Y:S01]  /*aa00*/  FMUL.FTZ R117, R117, R9 ;  /* 0x0000000975757220 */ /* 0x000fe20000410000 */
[----:B-----5:R-:W-:Y:S01]  /*aa10*/  FMNMX.FTZ R5, R167, R5, !PT ;  /* 0x00000005a7057209 */ /* 0x020fe20007810000 */
[-C--:B------:R-:W-:Y:S01]  /*aa20*/  FMUL.FTZ R120, R120, R9.reuse ;  /* 0x0000000978787220 */ /* 0x080fe20000410000 */
[-C--:B------:R-:W-:Y:S01]  /*aa30*/  FMUL.FTZ R121, R121, R9.reuse ;  /* 0x0000000979797220 */ /* 0x080fe20000410000 */
[-C--:B------:R-:W-:Y:S01]  /*aa40*/  FMUL.FTZ R124, R124, R9.reuse ;  /* 0x000000097c7c7220 */ /* 0x080fe20000410000 */
[----:B------:R-:W-:Y:S01]  /*aa50*/  FMUL.FTZ R125, R125, R9 ;  /* 0x000000097d7d7220 */ /* 0x000fe20000410000 */
[----:B------:R-:W3:Y:S01]  /*aa60*/  MUFU.TANH R171, R171 ;  /* 0x000000ab00ab7308 */ /* 0x000ee20000002400 */
[----:B--2---:R-:W-:Y:S01]  /*aa70*/  FMNMX.FTZ R5, R169, R5, !PT ;  /* 0x00000005a9057209 */ /* 0x004fe20007810000 */
[-C--:B------:R-:W-:Y:S01]  /*aa80*/  FMUL.FTZ R128, R128, R9.reuse ;  /* 0x0000000980807220 */ /* 0x080fe20000410000 */
[-C--:B------:R-:W-:Y:S01]  /*aa90*/  FMUL.FTZ R129, R129, R9.reuse ;  /* 0x0000000981817220 */ /* 0x080fe20000410000 */
[-C--:B------:R-:W-:Y:S01]  /*aaa0*/  FMUL.FTZ R132, R132, R9.reuse ;  /* 0x0000000984847220 */ /* 0x080fe20000410000 */
[-C--:B------:R-:W-:Y:S01]  /*aab0*/  FMUL.FTZ R133, R133, R9.reuse ;  /* 0x0000000985857220 */ /* 0x080fe20000410000 */
[-C--:B------:R-:W-:Y:S01]  /*aac0*/  FMUL.FTZ R136, R136, R9.reuse ;  /* 0x0000000988887220 */ /* 0x080fe20000410000 */
[----:B------:R-:W-:Y:S01]  /*aad0*/  FMUL.FTZ R137, R137, R9 ;  /* 0x0000000989897220 */ /* 0x000fe20000410000 */
[----:B------:R-:W-:Y:S01]  /*aae0*/  MUFU.EX2 R178, R156 ;  /* 0x0000009c00b27308 */ /* 0x000fe20000000800 */
[----:B-1----:R-:W-:Y:S01]  /*aaf0*/  FMNMX.FTZ R5, R170, R5, !PT ;  /* 0x00000005aa057209 */ /* 0x002fe20007810000 */
        /* <DEDUP_REMOVED lines=11> */
[----:B------:R-:W1:Y:S02]  /*abb0*/  SHFL.BFLY PT, R174, R5, 0x2, 0x1f ;  /* 0x0c401f0005ae7f89 */ /* 0x000e6400000e0000 */
[----:B------:R-:W-:Y:S08]  /*abc0*/  MUFU.EX2 R15, R15 ;  /* 0x0000000f000f7308 */ /* 0x000ff00000000800 */
[----:B------:R-:W-:Y:S08]  /*abd0*/  MUFU.EX2 R20, R20 ;  /* 0x0000001400147308 */ /* 0x000ff00000000800 */
[----:B------:R-:W-:Y:S01]  /*abe0*/  MUFU.EX2 R21, R21 ;  /* 0x0000001500157308 */ /* 0x000fe20000000800 */
[----:B-1----:R-:W-:-:S07]  /*abf0*/  FMNMX.FTZ R5, R5, R174, !PT ;  /* 0x000000ae05057209 */ /* 0x002fce0007810000 */
[----:B------:R-:W1:Y:S01]  /*ac00*/  MUFU.EX2 R168, R168 ;  /* 0x000000a800a87308 */ /* 0x000e620000000800 */
[----:B------:R-:W2:Y:S07]  /*ac10*/  SHFL.BFLY PT, R174, R5, 0x1, 0x1f ;  /* 0x0c201f0005ae7f89 */ /* 0x000eae00000e0000 */
[----:B------:R-:W-:Y:S08]  /*ac20*/  MUFU.EX2 R177, R165 ;  /* 0x000000a500b17308 */ /* 0x000ff00000000800 */
[----:B------:R1:W-:Y:S02]  /*ac30*/  MUFU.EX2 R179, R160 ;  /* 0x000000a000b37308 */ /* 0x0003e40000000800 */
[----:B-1----:R-:W-:-:S02]  /*ac40*/  F2FP.F16.F32.PACK_AB R160, R168, R21 ;  /* 0x00000015a8a0723e */ /* 0x002fc400000000ff */
        /* <DEDUP_REMOVED lines=24> */
[-C--:B-1----:R-:W-:Y:S01]  /*add0*/  FMUL.FTZ R26, R26, R10.reuse ;  /* 0x0000000a1a1a7220 */ /* 0x082fe20000410000 */
[-C--:B------:R-:W-:Y:S01]  /*ade0*/  FMUL.FTZ R27, R27, R10.reuse ;  /* 0x0000000a1b1b7220 */ /* 0x080fe20000410000 */
[-C--:B------:R-:W-:Y:S01]  /*adf0*/  FMUL.FTZ R30, R30, R10.reuse ;  /* 0x0000000a1e1e7220 */ /* 0x080fe20000410000 */
[-C--:B------:R-:W-:Y:S01]  /*ae00*/  FMUL.FTZ R31, R31, R10.reuse ;  /* 0x0000000a1f1f7220 */ /* 0x080fe20000410000 */
[-C--:B------:R-:W-:Y:S01]  /*ae10*/  FMUL.FTZ R34, R34, R10.reuse ;  /* 0x0000000a22227220 */ /* 0x080fe20000410000 */
[-C--:B------:R-:W-:Y:S01]  /*ae20*/  FMUL.FTZ R35, R35, R10.reuse ;  /* 0x0000000a23237220 */ /* 0x080fe20000410000 */
[----:B------:R-:W-:Y:S01]  /*ae30*/  FMUL.FTZ R38, R38, R10 ;  /* 0x0000000a26267220 */ /* 0x000fe20000410000 */
        /* <DEDUP_REMOVED lines=49> */
[----:B-1----:R-:W-:Y:S01]  /*b150*/  FADD.FTZ R11, R176, R11 ;  /* 0x0000000bb00b7221 */ /* 0x002fe20000010000 */
[----:B------:R-:W-:Y:S01]  /*b160*/  FADD.FTZ R4, R20, R4 ;  /* 0x0000000414047221 */ /* 0x000fe20000010000 */
[----:B------:R-:W-:Y:S01]  /*b170*/  BAR.SYNC.DEFER_BLOCKING 0xf, 0x100 ;  /* 0x03c4000000007b1d */ /* 0x000fe20000010000 */
[----:B------:R-:W-:Y:S01]  /*b180*/  F2FP.F16.F32.PACK_AB R157, R176, R157 ;  /* 0x0000009db09d723e */ /* 0x000fe200000000ff */
[-C--:B------:R-:W-:Y:S01]  /*b190*/  FMUL.FTZ R90, R90, R10.reuse ;  /* 0x0000000a5a5a7220 */ /* 0x080fe20000410000 */
[-C--:B------:R-:W-:Y:S01]  /*b1a0*/  FMUL.FTZ R91, R91, R10.reuse ;  /* 0x0000000a5b5b7220 */ /* 0x080fe20000410000 */
[-C--:B------:R-:W-:Y:S01]  /*b1b0*/  FMUL.FTZ R94, R94, R10.reuse ;  /* 0x0000000a5e5e7220 */ /* 0x080fe20000410000 */
[-C--:B------:R-:W-:Y:S01]  /*b1c0*/  FMUL.FTZ R95, R95, R10.reuse ;  /* 0x0000000a5f5f7220 */ /* 0x080fe20000410000 */
[----:B------:R-:W1:Y:S01]  /*b1d0*/  MUFU.EX2 R12, R12 ;  /* 0x0000000c000c7308 */ /* 0x000e620000000800 */
        /* <DEDUP_REMOVED lines=16> */
[----:B-1----:R-:W-:Y:S01]  /*b2e0*/  FADD.FTZ R11, R12, R11 ;  /* 0x0000000b0c0b7221 */ /* 0x002fe20000010000 */
        /* <DEDUP_REMOVED lines=51> */
.L_x_5502:
[----:B------:R2:W3:Y:S01]  /*b620*/  SYNCS.PHASECHK.TRANS64.TRYWAIT P1, [UR21+0x28c50], R7 ;  /* 0x028c5007ff0075a7 */ /* 0x0004e20008020155 */
[----:B------:R-:W-:Y:S05]  /*b630*/  @!P0 BRA `(.L_x_5503) ;  /* 0x0000000000048947 */ /* 0x000fea0003800000 */
[----:B------:R-:W-:Y:S01]  /*b640*/  BPT.TRAP 0x1 ;  /* 0x000000040000795c */ /* 0x000fe20000300000 */
.L_x_5503:
[----:B---3--:R-:W-:Y:S05]  /*b650*/  @P1 BRA `(.L_x_5504) ;  /* 0x0000000000081947 */ /* 0x008fea0003800000 */
[----:B------:R-:W3:Y:S02]  /*b660*/  SYNCS.PHASECHK.TRANS64.TRYWAIT P1, [UR21+0x28c50], R7 ;  /* 0x028c5007ff0075a7 */ /* 0x000ee40008020155 */
[----:B---3--:R-:W-:Y:S05]  /*b670*/  @!P1 BRA `(.L_x_5505) ;  /* 0x000000e8008c9947 */ /* 0x008fea0003800000 */
.L_x_5504:
        /* <DEDUP_REMOVED lines=34> */
.L_x_5506:
[----:B------:R-:W-:Y:S01]  /*b8a0*/  UIADD3 UR21, UR21, 0x28c60, URZ ;  /* 0x00028c6015157890 */ /* 0x000fe2000fffe03f */
[----:B------:R-:W-:Y:S01]  /*b8b0*/  PLOP3.LUT P1, PT, PT, PT, UP0, 0x80, 0x0 ;  /* 0x000000000000781c */ /* 0x000fe20003f2f008 */
[----:B------:R-:W-:Y:S01]  /*b8c0*/  UMOV UR24, UR38 ;  /* 0x0000002600187c82 */ /* 0x000fe20008000000 */
[----:B---3--:R-:W-:Y:S01]  /*b8d0*/  IMAD.MOV.U32 R8, RZ, RZ, R5 ;  /* 0x000000ffff087224 */ /* 0x008fe200078e0005 */
[----:B------:R-:W-:Y:S01]  /*b8e0*/  UPRMT UR21, UR40, 0x654, UR21 ;  /* 0x0000065428157896 */ /* 0x000fe20008000015 */
[----:B------:R-:W-:-:S08]  /*b8f0*/  IMAD.MOV.U32 R9, RZ, RZ, R6 ;  /* 0x000000ffff097224 */ /* 0x000fd000078e0006 */
[----:B------:R-:W-:Y:S01]  /*b900*/  SYNCS.ARRIVE.TRANS64.RED.A1T0 RZ, [UR21], RZ ;  /* 0x000000ffffff79a7 */ /* 0x000fe20008100415 */
[----:B------:R-:W-:Y:S05]  /*b910*/  @P1 BRA `(.L_x_5507) ;  /* 0xffffffe000d41947 */ /* 0x000fea000383ffff */
.L_x_5496:
        /* <DEDUP_REMOVED lines=11> */
.L_x_5527:
[----:B------:R-:W-:-:S04]  /*b9d0*/  UIADD3 UR38, UR27, 0x1, URZ ;  /* 0x000000011b267890 */ /* 0x000fc8000fffe03f */
[----:B------:R-:W-:-:S04]  /*b9e0*/  UISETP.NE.AND UP0, UPT, UR38, 0x2, UPT ;  /* 0x000000022600788c */ /* 0x000fc8000bf05270 */
[----:B------:R-:W-:Y:S02]  /*b9f0*/  USEL UR6, URZ, 0x1, UP0 ;  /* 0x000000013f067887 */ /* 0x000fe40008000000 */
[----:B------:R-:W-:Y:S02]  /*ba00*/  USEL UR38, UR38, URZ, UP0 ;  /* 0x0000003f26267287 */ /* 0x000fe40008000000 */
[----:B------:R-:W-:Y:S01]  /*ba10*/  ULOP3.LUT UR37, UR37, UR6, URZ, 0x3c, !UPT ;  /* 0x0000000625257292 */ /* 0x000fe2000f8e3c3f */
[----:B------:R-:W-:Y:S11]  /*ba20*/  @!P0 BRA `(.L_x_5509) ;  /* 0x0000000000048947 */ /* 0x000ff60003800000 */
[----:B------:R-:W-:Y:S01]  /*ba30*/  BPT.TRAP 0x1 ;  /* 0x000000040000795c */ /* 0x000fe20000300000 */
.L_x_5509:
[----:B------:R-:W-:Y:S01]  /*ba40*/  ULEA UR20, UR38, UR41, 0x3 ;  /* 0x0000002926147291 */ /* 0x000fe2000f8e183f */
[----:B012---:R-:W-:-:S05]  /*ba50*/  IMAD.U32 R7, RZ, RZ, UR37 ;  /* 0x00000025ff077e24 */ /* 0x007fca000f8e00ff */
[----:B------:R-:W-:-:S04]  /*ba60*/  SHF.L.U32 R7, R7, 0x1f, RZ ;  /* 0x0000001f07077819 */ /* 0x000fc800000006ff */
[----:B------:R0:W1:Y:S01]  /*ba70*/  SYNCS.PHASECHK.TRANS64.TRYWAIT P1, [UR20+0x28c30], R7 ;  /* 0x028c3007ff0075a7 */ /* 0x0000620008020154 */
[----:B------:R-:W-:Y:S05]  /*ba80*/  @!P0 BRA `(.L_x_5510) ;  /* 0x0000000000048947 */ /* 0x000fea0003800000 */
[----:B------:R-:W-:Y:S01]  /*ba90*/  BPT.TRAP 0x1 ;  /* 0x000000040000795c */ /* 0x000fe20000300000 */
.L_x_5510:
[----:B-1----:R-:W-:Y:S05]  /*baa0*/  @P1 BRA `(.L_x_5511) ;  /* 0x0000000000081947 */ /* 0x002fea0003800000 */
[----:B------:R-:W1:Y:S02]  /*bab0*/  SYNCS.PHASECHK.TRANS64.TRYWAIT P1, [UR20+0x28c30], R7 ;  /* 0x028c3007ff0075a7 */ /* 0x000e640008020154 */
[----:B-1----:R-:W-:Y:S05]  /*bac0*/  @!P1 BRA `(.L_x_5512) ;  /* 0x000000e400909947 */ /* 0x002fea0003800000 */
.L_x_5511:
        /* <DEDUP_REMOVED lines=23> */
.L_x_5513:
        /* <DEDUP_REMOVED lines=14> */
[----:B-1----:R-:W-:Y:S01]  /*bd20*/  FMUL.FTZ R6, R155, UR21 ;  /* 0x000000159b067c20 */ /* 0x002fe20008410000 */
        /* <DEDUP_REMOVED lines=41> */
[--C-:B-1----:R-:W-:Y:S02]  /*bfc0*/  IMAD.IADD R177, R179, 0x1, R180.reuse ;  /* 0x00000001b3b17824 */ /* 0x102fe400078e02b4 */
        /* <DEDUP_REMOVED lines=45> */
.L_x_5516:
[----:B------:R-:W-:-:S05]  /*c2a0*/  IMAD.U32 R181, RZ, RZ, UR23 ;  /* 0x00000017ffb57e24 */ /* 0x000fca000f8e00ff */
[----:B------:R-:W-:-:S13]  /*c2b0*/  ISETP.NE.AND P1, PT, R181, 0x1, PT ;  /* 0x00000001b500780c */ /* 0x000fda0003f25270 */
[----:B------:R-:W1:Y:S02]  /*c2c0*/  @P1 LDC.64 R8, c[0x0][0x9e8] ;  /* 0x00027a00ff081b82 */ /* 0x000e640000000a00 */
[----:B-1----:R-:W-:-:S05]  /*c2d0*/  @P1 IMAD.HI.U32 R8, R180, R8, RZ ;  /* 0x00000008b4081227 */ /* 0x002fca00078e00ff */
[----:B------:R-:W-:-:S07]  /*c2e0*/  @P1 SHF.R.U32.HI R180, RZ, R9, R8 ;  /* 0x00000009ffb41219 */ /* 0x000fce0000011608 */
.L_x_5517:
[----:B------:R-:W-:Y:S05]  /*c2f0*/  BSYNC B0 ;  /* 0x0000000000007941 */ /* 0x000fea0003800000 */
.L_x_5515:
[----:B------:R-:W-:-:S04]  /*c300*/  IMAD R180, R180, R181, -UR7 ;  /* 0x80000007b4b47e24 */ /* 0x000fc8000f8e02b5 */
[----:B------:R-:W-:-:S05]  /*c310*/  IMAD.IADD R180, R180, 0x1, -R2 ;  /* 0x00000001b4b47824 */ /* 0x000fca00078e0a02 */
[----:B------:R-:W-:Y:S02]  /*c320*/  VIMNMX R176, R176, R180, !PT ;  /* 0x000000b4b0b07248 */ /* 0x000fe40007fe0100 */
[----:B------:R-:W-:-:S07]  /*c330*/  VIADDMNMX R177, R180, R181, R177, PT ;  /* 0x000000b5b4b17246 */ /* 0x000fce00038001b1 */
.L_x_5514:
        /* <DEDUP_REMOVED lines=69> */
.L_x_5520:
[----:B------:R-:W-:-:S05]  /*c790*/  IMAD.U32 R177, RZ, RZ, UR23 ;  /* 0x00000017ffb17e24 */ /* 0x000fca000f8e00ff */
[----:B------:R-:W-:-:S13]  /*c7a0*/  ISETP.NE.AND P2, PT, R177, 0x1, PT ;  /* 0x00000001b100780c */ /* 0x000fda0003f45270 */
[----:B------:R-:W0:Y:S02]  /*c7b0*/  @P2 LDC.64 R8, c[0x0][0x9e8] ;  /* 0x00027a00ff082b82 */ /* 0x000e240000000a00 */
[----:B0-----:R-:W-:-:S05]  /*c7c0*/  @P2 IMAD.HI.U32 R8, R176, R8, RZ ;  /* 0x00000008b0082227 */ /* 0x001fca00078e00ff */
[----:B------:R-:W-:-:S07]  /*c7d0*/  @P2 SHF.R.U32.HI R176, RZ, R9, R8 ;  /* 0x00000009ffb02219 */ /* 0x000fce0000011608 */
.L_x_5521:
[----:B------:R-:W-:Y:S05]  /*c7e0*/  BSYNC B0 ;  /* 0x0000000000007941 */ /* 0x000fea0003800000 */
.L_x_5519:
[----:B------:R-:W-:-:S04]  /*c7f0*/  IMAD R176, R176, R177, -UR7 ;  /* 0x80000007b0b07e24 */ /* 0x000fc8000f8e02b1 */
[----:B------:R-:W-:-:S05]  /*c800*/  IMAD.IADD R176, R176, 0x1, -R2 ;  /* 0x00000001b0b07824 */ /* 0x000fca00078e0a02 */
[----:B------:R-:W-:Y:S02]  /*c810*/  VIMNMX R178, R178, R176, !PT ;  /* 0x000000b0b2b27248 */ /* 0x000fe40007fe0100 */
[----:B------:R-:W-:-:S07]  /*c820*/  VIADDMNMX R179, R176, R177, R179, PT ;  /* 0x000000b1b0b37246 */ /* 0x000fce00038001b3 */
.L_x_5518:
        /* <DEDUP_REMOVED lines=395> */
.L_x_5522:
[----:B------:R0:W1:Y:S01]  /*e0e0*/  SYNCS.PHASECHK.TRANS64.TRYWAIT P1, [UR20+0x28c50], R7 ;  /* 0x028c5007ff0075a7 */ /* 0x0000620008020154 */
[----:B------:R-:W-:Y:S05]  /*e0f0*/  @!P0 BRA `(.L_x_5523) ;  /* 0x0000000000048947 */ /* 0x000fea0003800000 */
[----:B------:R-:W-:Y:S01]  /*e100*/  BPT.TRAP 0x1 ;  /* 0x000000040000795c */ /* 0x000fe20000300000 */
.L_x_5523:
[----:B-1----:R-:W-:Y:S05]  /*e110*/  @P1 BRA `(.L_x_5524) ;  /* 0x0000000000081947 */ /* 0x002fea0003800000 */
[----:B------:R-:W1:Y:S02]  /*e120*/  SYNCS.PHASECHK.TRANS64.TRYWAIT P1, [UR20+0x28c50], R7 ;  /* 0x028c5007ff0075a7 */ /* 0x000e640008020154 */
[----:B-1----:R-:W-:Y:S05]  /*e130*/  @!P1 BRA `(.L_x_5525) ;  /* 0x000000c0000c9947 */ /* 0x002fea0003800000 */
.L_x_5524:
        /* <DEDUP_REMOVED lines=34> */
.L_x_5526:
        /* <DEDUP_REMOVED lines=10> */
.L_x_5508:
[----:B------:R-:W3:Y:S01]  /*e400*/  SHFL.BFLY PT, R0, R3, 0x2, 0x1f ;  /* 0x0c401f0003007f89 */ /* 0x000ee200000e0000 */
[----:B------:R-:W-:Y:S08]  /*e410*/  BAR.ARV 0x8, 0x100 ;  /* 0x0204000000007b1d */ /* 0x000ff00000002000 */
[----:B------:R-:W-:Y:S01]  /*e420*/  BAR.SYNC.DEFER_BLOCKING 0xf, 0x100 ;  /* 0x03c4000000007b1d */ /* 0x000fe20000010000 */
[----:B------:R-:W-:Y:S01]  /*e430*/  ISETP.NE.AND P2, PT, R18, RZ, PT ;  /* 0x000000ff1200720c */ /* 0x000fe20003f45270 */
[----:B------:R-:W-:Y:S01]  /*e440*/  IMAD.MOV.U32 R12, RZ, RZ, -0x800000 ;  /* 0xff800000ff0c7424 */ /* 0x000fe200078e00ff */
[----:B------:R-:W-:-:S03]  /*e450*/  UIADD3 UR36, UR36, 0x1, URZ ;  /* 0x0000000124247890 */ /* 0x000fc6000fffe03f */
[----:B------:R-:W4:Y:S01]  /*e460*/  SHFL.BFLY PT, R9, R4, 0x2, 0x1f ;  /* 0x0c401f0004097f89 */ /* 0x000f2200000e0000 */
[----:B---3--:R-:W-:Y:S01]  /*e470*/  FADD.FTZ R0, R0, R3 ;  /* 0x0000000300007221 */ /* 0x008fe20000010000 */
[----:B------:R-:W-:-:S04]  /*e480*/  IMAD.MOV.U32 R3, RZ, RZ, RZ ;  /* 0x000000ffff037224 */ /* 0x000fc800078e00ff */
[----:B012---:R-:W0:Y:S01]  /*e490*/  SHFL.BFLY PT, R7, R0, 0x1, 0x1f ;  /* 0x0c201f0000077f89 */ /* 0x007e2200000e0000 */
[----:B----4-:R-:W-:Y:S01]  /*e4a0*/  FADD.FTZ R9, R9, R4 ;  /* 0x0000000409097221 */ /* 0x010fe20000010000 */
[----:B------:R-:W-:Y:S01]  /*e4b0*/  IMAD.U32 R4, RZ, RZ, UR38 ;  /* 0x00000026ff047e24 */ /* 0x000fe2000f8e00ff */
[----:B------:R-:W-:-:S03]  /*e4c0*/  UIADD3 UR38, UR38, 0x1, URZ ;  /* 0x0000000126267890 */ /* 0x000fc6000fffe03f */
[----:B------:R-:W1:Y:S01]  /*e4d0*/  SHFL.BFLY PT, R8, R9, 0x1, 0x1f ;  /* 0x0c201f0009087f89 */ /* 0x000e6200000e0000 */
[----:B------:R-:W-:Y:S01]  /*e4e0*/  @!P2 IMAD R4, R4, 0x40, R17 ;  /* 0x000000400404a824 */ /* 0x000fe200078e0211 */
[----:B------:R-:W-:Y:S01]  /*e4f0*/  UISETP.NE.AND UP0, UPT, UR38, 0x2, UPT ;  /* 0x000000022600788c */ /* 0x000fe2000bf05270 */
[----:B0-----:R-:W-:Y:S01]  /*e500*/  FADD.FTZ R11, R0, R7 ;  /* 0x00000007000b7221 */ /* 0x001fe20000010000 */
[----:B------:R-:W-:Y:S02]  /*e510*/  IMAD.MOV.U32 R0, RZ, RZ, RZ ;  /* 0x000000ffff007224 */ /* 0x000fe400078e00ff */
[----:B------:R-:W-:Y:S01]  /*e520*/  @!P2 LEA R4, R4, UR41, 0x2 ;  /* 0x000000290404ac11 */ /* 0x000fe2000f8e10ff */
[----:B------:R-:W-:Y:S01]  /*e530*/  IMAD.U32 R7, RZ, RZ, UR10 ;  /* 0x0000000aff077e24 */ /* 0x000fe2000f8e00ff */
[----:B------:R-:W-:Y:S01]  /*e540*/  USEL UR4, URZ, 0x1, UP0 ;  /* 0x000000013f047887 */ /* 0x000fe20008000000 */
[----:B------:R-:W-:Y:S01]  /*e550*/  FSETP.NE.FTZ.AND P0, PT, R11, RZ, PT ;  /* 0x000000ff0b00720b */ /* 0x000fe20003f15000 */
[----:B------:R-:W-:-:S02]  /*e560*/  USEL UR38, UR38, URZ, UP0 ;  /* 0x0000003f26267287 */ /* 0x000fc40008000000 */
[----:B------:R-:W-:-:S10]  /*e570*/  ULOP3.LUT UR37, UR37, UR4, URZ, 0x3c, !UPT ;  /* 0x0000000425257292 */ /* 0x000fd4000f8e3c3f */
[----:B------:R-:W0:Y:S01]  /*e580*/  @P0 MUFU.LG2 R10, R11 ;  /* 0x0000000b000a0308 */ /* 0x000e220000000c00 */
[----:B------:R-:W-:Y:S01]  /*e590*/  @P0 FMUL.FTZ R7, R7, 0.69314718246459960938 ;  /* 0x3f31721807070820 */ /* 0x000fe20000410000 */
[----:B-1----:R-:W-:-:S05]  /*e5a0*/  FADD.FTZ R8, R9, R8 ;  /* 0x0000000809087221 */ /* 0x002fca0000010000 */
[----:B------:R-:W-:Y:S01]  /*e5b0*/  FSETP.NE.FTZ.AND P1, PT, R8, RZ, PT ;  /* 0x000000ff0800720b */ /* 0x000fe20003f35000 */
[----:B------:R-:W1:Y:S01]  /*e5c0*/  @P0 MUFU.RCP R3, R11 ;  /* 0x0000000b00030308 */ /* 0x000e620000001000 */
[----:B0-----:R-:W-:-:S11]  /*e5d0*/  @P0 FMUL.FTZ R10, R10, 0.69314718246459960938 ;  /* 0x3f3172180a0a0820 */ /* 0x001fd60000410000 */
[----:B------:R-:W0:Y:S01]  /*e5e0*/  @P1 MUFU.RCP R0, R8 ;  /* 0x0000000800001308 */ /* 0x000e220000001000 */
[----:B------:R-:W-:Y:S01]  /*e5f0*/  @P0 FFMA.FTZ R12, R7, R6, R10 ;  /* 0x00000006070c0223 */ /* 0x000fe2000001000a */
[----:B------:R-:W-:Y:S01]  /*e600*/  PLOP3.LUT P0, PT, PT, PT, PT, 0x8, 0x0 ;  /* 0x000000000000781c */ /* 0x000fe20003f0e170 */
[----:B-1----:R-:W-:Y:S01]  /*e610*/  @!P2 STS [R4+0x28800], R3 ;  /* 0x028800030400a388 */ /* 0x002fe20000000800 */
[-C--:B------:R-:W-:Y:S01]  /*e620*/  FMUL.FTZ R24, R24, R3.reuse ;  /* 0x0000000318187220 */ /* 0x080fe20000410000 */
[----:B------:R-:W-:-:S03]  /*e630*/  FMUL.FTZ R25, R25, R3 ;  /* 0x0000000319197220 */ /* 0x000fc60000410000 */
[----:B------:R-:W1:Y:S01]  /*e640*/  @P1 MUFU.LG2 R6, R8 ;  /* 0x0000000800061308 */ /* 0x000e620000000c00 */
        /* <DEDUP_REMOVED lines=17> */
[----:B------:R-:W-:Y:S01]  /*e760*/  FMUL.FTZ R57, R57, R3 ;  /* 0x0000000339397220 */ /* 0x000fe20000410000 */
[----:B0-----:R-:W-:-:S02]  /*e770*/  IMAD.U32 R4, RZ, RZ, UR10 ;  /* 0x0000000aff047e24 */ /* 0x001fc4000f8e00ff */
[-C--:B------:R-:W-:Y:S01]  /*e780*/  FMUL.FTZ R60, R60, R3.reuse ;  /* 0x000000033c3c7220 */ /* 0x080fe20000410000 */
[-C--:B------:R-:W-:Y:S01]  /*e790*/  FMUL.FTZ R61, R61, R3.reuse ;  /* 0x000000033d3d7220 */ /* 0x080fe20000410000 */
[-C--:B------:R-:W-:Y:S01]  /*e7a0*/  FMUL.FTZ R64, R64, R3.reuse ;  /* 0x0000000340407220 */ /* 0x080fe20000410000 */
[----:B------:R-:W-:Y:S01]  /*e7b0*/  @P1 FMUL.FTZ R4, R4, 0.69314718246459960938 ;  /* 0x3f31721804041820 */ /* 0x000fe20000410000 */
        /* <DEDUP_REMOVED lines=43> */
[----:B------:R-:W-:-:S02]  /*ea70*/  IMAD.MOV.U32 R3, RZ, RZ, -0x800000 ;  /* 0xff800000ff037424 */ /* 0x000fc400078e00ff */
        /* <DEDUP_REMOVED lines=66> */
.L_x_5432:
[----:B------:R-:W0:Y:S08]  /*eea0*/  S2UR UR40, SR_CgaCtaId ;  /* 0x00000000002879c3 */ /* 0x000e300000008800 */
[----:B------:R-:W-:Y:S01]  /*eeb0*/  BAR.SYNC.DEFER_BLOCKING 0x5, 0x180 ;  /* 0x0146000000007b1d */ /* 0x000fe20000010000 */
[----:B------:R-:W-:-:S05]  /*eec0*/  USHF.R.U32.HI UR9, URZ, 0x10, UR42 ;  /* 0x000000103f097899 */ /* 0x000fca000801162a */
        /* <DEDUP_REMOVED lines=12> */
[----:B------:R-:W-:Y:S01]  /*ef90*/  ULDC.64 UR14, c[0x0][0xc00] ;  /* 0x00030000000e7ab9 */ /* 0x000fe20000000a00 */
[----:B------:R-:W-:Y:S01]  /*efa0*/  F2FP.F16.F32.PACK_AB R7, R31, R30 ;  /* 0x0000001e1f07723e */ /* 0x000fe200000000ff */
[----:B------:R-:W-:Y:S01]  /*efb0*/  ULDC.64 UR12, c[0x0][0xc00] ;  /* 0x00030000000c7ab9 */ /* 0x000fe20000000a00 */
[----:B------:R-:W-:Y:S01]  /*efc0*/  F2FP.F16.F32.PACK_AB R10, R37, R36 ;  /* 0x00000024250a723e */ /* 0x000fe200000000ff */
[----:B------:R-:W-:Y:S01]  /*efd0*/  UIMAD.WIDE UR12, UR44, 0x4, UR12 ;  /* 0x000000042c0c78a5 */ /* 0x000fe2000f8e020c */
[----:B------:R-:W-:Y:S01]  /*efe0*/  F2FP.F16.F32.PACK_AB R11, R39, R38 ;  /* 0x00000026270b723e */ /* 0x000fe200000000ff */
[----:B------:R-:W-:Y:S01]  /*eff0*/  UMOV UR10, UR41 ;  /* 0x00000029000a7c82 */ /* 0x000fe20008000000 */
[----:B0-----:R-:W-:Y:S01]  /*f000*/  UMOV UR11, UR4 ;  /* 0x00000004000b7c82 */ /* 0x001fe20008000000 */
[----:B------:R-:W-:Y:S01]  /*f010*/  ULDC UR4, c[0x0][0xad4] ;  /* 0x0002b50000047ab9 */ /* 0x000fe20000000800 */
[----:B------:R-:W-:-:S02]  /*f020*/  IMAD.U32 R14, RZ, RZ, UR10 ;  /* 0x0000000aff0e7e24 */ /* 0x000fc4000f8e00ff */
[----:B------:R-:W-:Y:S01]  /*f030*/  IMAD.U32 R15, RZ, RZ, UR11 ;  /* 0x0000000bff0f7e24 */ /* 0x000fe2000f8e00ff */
[----:B------:R-:W-:Y:S02]  /*f040*/  ULDC.64 UR10, c[0x0][0xc08] ;  /* 0x00030200000a7ab9 */ /* 0x000fe40000000a00 */
[----:B------:R-:W-:-:S04]  /*f050*/  UISETP.NE.U32.AND UP0, UPT, UR10, URZ, UPT ;  /* 0x0000003f0a00728c */ /* 0x000fc8000bf05070 */
[----:B------:R-:W-:Y:S01]  /*f060*/  UISETP.NE.AND.EX UP0, UPT, UR11, URZ, UPT, UP0 ;  /* 0x0000003f0b00728c */ /* 0x000fe2000bf05300 */
[----:B------:R-:W-:Y:S05]  /*f070*/  BAR.SYNC.DEFER_BLOCKING 0x1, 0x100 ;  /* 0x0044000000007b1d */ /* 0x000fea0000010000 */
[----:B------:R-:W-:-:S05]  /*f080*/  PLOP3.LUT P1, PT, PT, PT, UP0, 0x80, 0x0 ;  /* 0x000000000000781c */ /* 0x000fca0003f2f008 */
[----:B------:R-:W-:Y:S02]  /*f090*/  @UP0 ULDC.64 UR10, c[0x0][0xc08] ;  /* 0x00030200000a0ab9 */ /* 0x000fe40000000a00 */
[----:B------:R-:W-:Y:S01]  /*f0a0*/  @UP0 UIMAD.WIDE UR10, UR44, 0x4, UR10 ;  /* 0x000000042c0a08a5 */ /* 0x000fe2000f8e020a */
        /* <DEDUP_REMOVED lines=17> */
[----:B------:R-:W-:-:S02]  /*f1c0*/  F2FP.F16.F32.PACK_AB R9, R35, R34 ;  /* 0x000000222309723e */ /* 0x000fc400000000ff */
[----:B------:R-:W-:Y:S02]  /*f1d0*/  LOP3.LUT R4, R5, 0x380, RZ, 0xc0, !PT ;  /* 0x0000038005047812 */ /* 0x000fe400078ec0ff */
[----:B------:R-:W-:Y:S01]  /*f1e0*/  F2FP.F16.F32.PACK_AB R6, R45, R44 ;  /* 0x0000002c2d06723e */ /* 0x000fe200000000ff */
[----:B------:R0:W-:Y:S01]  /*f1f0*/  STSM.16.M88.4 [R13], R8 ;  /* 0x000000080d007844 */ /* 0x0001e20000000200 */
[----:B------:R-:W-:Y:S02]  /*f200*/  SHF.R.U64 R4, R4, 0x3, RZ ;  /* 0x0000000304047819 */ /* 0x000fe400000012ff */
[----:B------:R-:W-:Y:S02]  /*f210*/  F2FP.F16.F32.PACK_AB R7, R47, R46 ;  /* 0x0000002e2f07723e */ /* 0x000fe400000000ff */
[----:B------:R-:W-:Y:S01]  /*f220*/  LOP3.LUT R4, R4, R5, RZ, 0x3c, !PT ;  /* 0x0000000504047212 */ /* 0x000fe200078e3cff */
[----:B------:R-:W-:-:S05]  /*f230*/  IMAD.X R5, RZ, RZ, R21, P0 ;  /* 0x000000ffff057224 */ /* 0x000fca00000e0615 */
[----:B------:R-:W-:Y:S02]  /*f240*/  MOV R0, R4 ;  /* 0x0000000400007202 */ /* 0x000fe40000000f00 */
[----:B------:R-:W-:Y:S02]  /*f250*/  F2FP.F16.F32.PACK_AB R4, R41, R40 ;  /* 0x000000282904723e */ /* 0x000fe400000000ff */
[----:B------:R-:W-:Y:S02]  /*f260*/  F2FP.F16.F32.PACK_AB R5, R43, R42 ;  /* 0x0000002a2b05723e */ /* 0x000fe400000000ff */
[----:B0-----:R-:W-:Y:S02]  /*f270*/  IADD3 R9, P0, R20, 0x60, RZ ;  /* 0x0000006014097810 */ /* 0x001fe40007f1e0ff */
[----:B------:R-:W-:Y:S01]  /*f280*/  F2FP.F16.F32.PACK_AB R10, R53, R52 ;  /* 0x00000034350a723e */ /* 0x000fe200000000ff */
[----:B------:R0:W-:Y:S01]  /*f290*/  STSM.16.M88.4 [R0], R4 ;  /* 0x0000000400007844 */ /* 0x0001e20000000200 */
[----:B------:R-:W-:-:S02]  /*f2a0*/  LOP3.LUT R8, R9, 0x380, RZ, 0xc0, !PT ;  /* 0x0000038009087812 */ /* 0x000fc400078ec0ff */
[----:B------:R-:W-:Y:S02]  /*f2b0*/  F2FP.F16.F32.PACK_AB R11, R55, R54 ;  /* 0x00000036370b723e */ /* 0x000fe400000000ff */
[----:B------:R-:W-:Y:S01]  /*f2c0*/  SHF.R.U64 R8, R8, 0x3, RZ ;  /* 0x0000000308087819 */ /* 0x000fe200000012ff */
[----:B0-----:R-:W-:-:S03]  /*f2d0*/  IMAD.X R5, RZ, RZ, R21, P0 ;  /* 0x000000ffff057224 */ /* 0x001fc600000e0615 */
[----:B------:R-:W-:Y:S02]  /*f2e0*/  LOP3.LUT R4, R8, R9, RZ, 0x3c, !PT ;  /* 0x0000000908047212 */ /* 0x000fe400078e3cff */
[----:B------:R-:W-:Y:S02]  /*f2f0*/  F2FP.F16.F32.PACK_AB R8, R49, R48 ;  /* 0x000000303108723e */ /* 0x000fe400000000ff */
[----:B------:R-:W-:Y:S02]  /*f300*/  MOV R13, R4 ;  /* 0x00000004000d7202 */ /* 0x000fe40000000f00 */
[----:B------:R-:W-:Y:S02]  /*f310*/  IADD3 R5, P0, R20, 0x2000, RZ ;  /* 0x0000200014057810 */ /* 0x000fe40007f1e0ff */
[----:B------:R-:W-:Y:S02]  /*f320*/  F2FP.F16.F32.PACK_AB R9, R51, R50 ;  /* 0x000000323309723e */ /* 0x000fe400000000ff */
[----:B------:R-:W-:-:S02]  /*f330*/  LOP3.LUT R4, R5, 0x380, RZ, 0xc0, !PT ;  /* 0x0000038005047812 */ /* 0x000fc400078ec0ff */
        /* <DEDUP_REMOVED lines=119> */
[----:B0-----:R-:W-:-:S03]  /*fab0*/  IADD3 R9, P0, R20, 0x6060, RZ ;  /* 0x0000606014097810 */ /* 0x001fc60007f1e0ff */
[----:B------:R0:W-:Y:S01]  /*fac0*/  STSM.16.M88.4 [R0], R4 ;  /* 0x0000000400007844 */ /* 0x0001e20000000200 */
[----:B------:R-:W-:Y:S01]  /*fad0*/  LOP3.LUT R8, R9, 0x380, RZ, 0xc0, !PT ;  /* 0x0000038009087812 */ /* 0x000fe200078ec0ff */
[----:B------:R-:W-:Y:S01]  /*fae0*/  IMAD.X R21, RZ, RZ, R21, P0 ;  /* 0x000000ffff157224 */ /* 0x000fe200000e0615 */
[----:B------:R-:W-:Y:S02]  /*faf0*/  ISETP.NE.U32.AND P0, PT, RZ, UR14, PT ;  /* 0x0000000eff007c0c */ /* 0x000fe4000bf05070 */
[----:B------:R-:W-:Y:S02]  /*fb00*/  SHF.R.U64 R8, R8, 0x3, RZ ;  /* 0x0000000308087819 */ /* 0x000fe400000012ff */
[----:B------:R-:W-:Y:S02]  /*fb10*/  ISETP.NE.AND.EX P0, PT, RZ, UR15, PT, P0 ;  /* 0x0000000fff007c0c */ /* 0x000fe4000bf05300 */
[----:B------:R-:W-:-:S04]  /*fb20*/  LOP3.LUT R20, R8, R9, RZ, 0x3c, !PT ;  /* 0x0000000908147212 */ /* 0x000fc800078e3cff */
[----:B------:R-:W-:Y:S02]  /*fb30*/  MOV R20, R20 ;  /* 0x0000001400147202 */ /* 0x000fe40000000f00 */
[----:B0-----:R-:W-:Y:S02]  /*fb40*/  F2FP.F16.F32.PACK_AB R4, R145, R144 ;  /* 0x000000909104723e */ /* 0x001fe400000000ff */
[----:B------:R-:W-:Y:S02]  /*fb50*/  F2FP.F16.F32.PACK_AB R5, R147, R146 ;  /* 0x000000929305723e */ /* 0x000fe400000000ff */
[----:B------:R-:W-:Y:S02]  /*fb60*/  F2FP.F16.F32.PACK_AB R6, R149, R148 ;  /* 0x000000949506723e */ /* 0x000fe400000000ff */
[----:B------:R-:W-:-:S05]  /*fb70*/  F2FP.F16.F32.PACK_AB R7, R151, R150 ;  /* 0x000000969707723e */ /* 0x000fca00000000ff */
[----:B------:R0:W-:Y:S02]  /*fb80*/  STSM.16.M88.4 [R20], R4 ;  /* 0x0000000414007844 */ /* 0x0001e40000000200 */
[----:B0-----:R-:W-:Y:S02]  /*fb90*/  IMAD.U32 R4, RZ, RZ, UR10 ;  /* 0x0000000aff047e24 */ /* 0x001fe4000f8e00ff */
[----:B------:R-:W-:Y:S01]  /*fba0*/  IMAD.U32 R5, RZ, RZ, UR11 ;  /* 0x0000000bff057e24 */ /* 0x000fe2000f8e00ff */
[----:B------:R-:W-:Y:S06]  /*fbb0*/  BAR.SYNC.DEFER_BLOCKING 0x1, 0x100 ;  /* 0x0044000000007b1d */ /* 0x000fec0000010000 */
[----:B------:R0:W2:Y:S02]  /*fbc0*/  @P1 LDG.E R6, desc[UR54][R4.64] ;  /* 0x0000003604061981 */ /* 0x0000a4000c1e1900 */
[----:B0-----:R-:W-:-:S02]  /*fbd0*/  IMAD.U32 R4, RZ, RZ, UR12 ;  /* 0x0000000cff047e24 */ /* 0x001fc4000f8e00ff */
[----:B------:R-:W-:-:S05]  /*fbe0*/  IMAD.U32 R5, RZ, RZ, UR13 ;  /* 0x0000000dff057e24 */ /* 0x000fca000f8e00ff */
[----:B------:R0:W5:Y:S01]  /*fbf0*/  @P0 LDG.E R0, desc[UR54][R4.64] ;  /* 0x0000003604000981 */ /* 0x000162000c1e1900 */
[----:B------:R-:W-:Y:S01]  /*fc00*/  UISETP.NE.AND UP0, UPT, UR9, URZ, UPT ;  /* 0x0000003f0900728c */ /* 0x000fe2000bf05270 */
[----:B------:R-:W-:Y:S01]  /*fc10*/  ULDC UR8, c[0x0][0xa88] ;  /* 0x0002a20000087ab9 */ /* 0x000fe20000000800 */
[----:B------:R-:W-:Y:S02]  /*fc20*/  ULOP3.LUT UR42, UR42, 0xff, URZ, 0xc0, !UPT ;  /* 0x000000ff2a2a7892 */ /* 0x000fe4000f8ec03f */
[----:B------:R-:W-:Y:S01]  /*fc30*/  USEL UR10, UR9, UR4, UP0 ;  /* 0x00000004090a7287 */ /* 0x000fe20008000000 */
[----:B--2---:R-:W-:Y:S01]  /*fc40*/  @P1 R2UR UR8, R6 ;  /* 0x00000000060812ca */ /* 0x004fe200000e0000 */
[----:B0-----:R-:W-:-:S14]  /*fc50*/  @P1 BRA `(.L_x_5530) ;  /* 0x0000000000201947 */ /* 0x001fdc0003800000 */
[----:B------:R-:W-:Y:S05]  /*fc60*/  @!P0 BRA `(.L_x_5530) ;  /* 0x00000000001c8947 */ /* 0x000fea0003800000 */
[----:B------:R-:W-:Y:S02]  /*fc70*/  IMAD.U32 R4, RZ, RZ, UR12 ;  /* 0x0000000cff047e24 */ /* 0x000fe4000f8e00ff */
[----:B------:R-:W-:-:S05]  /*fc80*/  IMAD.U32 R5, RZ, RZ, UR13 ;  /* 0x0000000dff057e24 */ /* 0x000fca000f8e00ff */
[----:B------:R-:W2:Y:S04]  /*fc90*/  LDG.E R6, desc[UR54][R4.64] ;  /* 0x0000003604067981 */ /* 0x000ea8000c1e1900 */
[----:B------:R-:W3:Y:S01]  /*fca0*/  LDG.E R7, desc[UR54][R4.64+0x4] ;  /* 0x0000043604077981 */ /* 0x000ee2000c1e1900 */
[----:B--2---:R-:W-:Y:S02]  /*fcb0*/  R2UR UR4, R6 ;  /* 0x00000000060472ca */ /* 0x004fe400000e0000 */
[----:B---3--:R-:W-:-:S13]  /*fcc0*/  R2UR UR8, R7 ;  /* 0x00000000070872ca */ /* 0x008fda00000e0000 */
[----:B------:R-:W-:-:S12]  /*fcd0*/  UIADD3 UR8, -UR4, UR8, URZ ;  /* 0x0000000804087290 */ /* 0x000fd8000fffe13f */
.L_x_5530:
        /* <DEDUP_REMOVED lines=13> */
[----:B------:R-:W-:Y:S01]  /*fdb0*/  UISETP.GT.AND UP1, UPT, UR10, 0x1, UPT ;  /* 0x000000010a00788c */ /* 0x000fe2000bf24270 */
[----:B------:R-:W-:Y:S01]  /*fdc0*/  VIADD R9, R186, UR45 ;  /* 0x0000002dba097c36 */ /* 0x000fe20008000000 */
[----:B------:R-:W-:Y:S01]  /*fdd0*/  UMOV UR21, 0x9b8 ;  /* 0x000009b800157882 */ /* 0x000fe20000000000 */
[----:B------:R-:W-:Y:S02]  /*fde0*/  UISETP.NE.U32.AND UP0, UPT, UR14, URZ, UPT ;  /* 0x0000003f0e00728c */ /* 0x000fe4000bf05070 */
[----:B------:R-:W-:Y:S01]  /*fdf0*/  USEL UR21, UR21, 0x978, UP1 ;  /* 0x0000097815157887 */ /* 0x000fe20008800000 */
[----:B------:R-:W-:Y:S01]  /*fe00*/  IMAD.MOV.U32 R5, RZ, RZ, R9 ;  /* 0x000000ffff057224 */ /* 0x000fe200078e0009 */
[----:B------:R-:W-:Y:S02]  /*fe10*/  UISETP.NE.AND.EX UP0, UPT, UR15, URZ, UPT, UP0 ;  /* 0x0000003f0f00728c */ /* 0x000fe4000bf05300 */
[----:B------:R-:W-:-:S02]  /*fe20*/  USEL UR16, UR42, URZ, UP1 ;  /* 0x0000003f2a107287 */ /* 0x000fc40008800000 */
[----:B------:R-:W-:Y:S02]  /*fe30*/  USEL UR19, UR44, URZ, !UP0 ;  /* 0x0000003f2c137287 */ /* 0x000fe4000c000000 */
[----:B------:R-:W-:-:S04]  /*fe40*/  USHF.R.S32.HI UR17, URZ, 0x1f, UR44 ;  /* 0x0000001f3f117899 */ /* 0x000fc8000801142c */
[----:B------:R-:W-:Y:S01]  /*fe50*/  ULDC.64 UR14, c[0x0][UR21+0x228] ;  /* 0x00008a00150e7abb */ /* 0x000fe20008000a00 */
[----:B------:R-:W-:Y:S01]  /*fe60*/  ULDC.64 UR12, c[0x0][UR21+0x220] ;  /* 0x00008800150c7abb */ /* 0x000fe20008000a00 */
[----:B------:R-:W-:Y:S02]  /*fe70*/  UIMAD.WIDE.U32 UR22, UR14, UR16, URZ ;  /* 0x000000100e1672a5 */ /* 0x000fe4000f8e003f */
[----:B------:R-:W-:Y:S01]  /*fe80*/  UIMAD UR24, UR15, UR16, URZ ;  /* 0x000000100f1872a4 */ /* 0x000fe2000f8e023f */
[C---:B0-----:R-:W-:Y:S01]  /*fe90*/  ISETP.NE.AND P0, PT, R0.reuse, 0x1, PT ;  /* 0x000000010000780c */ /* 0x041fe20003f05270 */
[----:B------:R-:W-:Y:S01]  /*fea0*/  UIMAD.WIDE.U32 UR14, UR12, UR19, URZ ;  /* 0x000000130c0e72a5 */ /* 0x000fe2000f8e003f */
[----:B------:R-:W-:Y:S01]  /*feb0*/  IMAD R11, R0, UR8, RZ ;  /* 0x00000008000b7c24 */ /* 0x000fe2000f8e02ff */
[----:B------:R-:W-:Y:S01]  /*fec0*/  ULDC.64 UR10, c[0x0][UR21+0x218] ;  /* 0x00008600150a7abb */ /* 0x000fe20008000a00 */
[----:B------:R-:W-:Y:S02]  /*fed0*/  USEL UR20, UR17, URZ, !UP0 ;  /* 0x0000003f11147287 */ /* 0x000fe4000c000000 */
[----:B------:R-:W-:-:S02]  /*fee0*/  UIMAD UR19, UR13, UR19, URZ ;  /* 0x000000130d1372a4 */ /* 0x000fc4000f8e023f */
[----:B------:R-:W-:Y:S02]  /*fef0*/  UIMAD.WIDE.U32 UR16, UR10, UR43, URZ ;  /* 0x0000002b0a1072a5 */ /* 0x000fe4000f8e003f */
[----:B------:R-:W-:Y:S02]  /*ff00*/  UIMAD UR10, UR11, UR43, URZ ;  /* 0x0000002b0b0a72a4 */ /* 0x000fe4000f8e023f */
[----:B------:R-:W-:Y:S01]  /*ff10*/  UIMAD UR19, UR12, UR20, UR19 ;  /* 0x000000140c1372a4 */ /* 0x000fe2000f8e0213 */
[----:B------:R-:W0:Y:S01]  /*ff20*/  @P0 LDC R4, c[0x0][0xbec] ;  /* 0x0002fb00ff040b82 */ /* 0x000e220000000800 */
[----:B------:R-:W-:Y:S02]  /*ff30*/  UIADD3 UR24, UR23, UR24, URZ ;  /* 0x0000001817187290 */ /* 0x000fe4000fffe03f */
[----:B------:R-:W-:Y:S02]  /*ff40*/  UIADD3 UR11, UR17, UR10, URZ ;  /* 0x0000000a110b7290 */ /* 0x000fe4000fffe03f */
[----:B------:R-:W-:-:S02]  /*ff50*/  UIADD3 UR16, UP0, UP2, UR14, UR16, UR4 ;  /* 0x000000100e107290 */ /* 0x000fc4000fa1e004 */
[----:B------:R-:W-:Y:S01]  /*ff60*/  UIADD3 UR10, UR15, UR19, URZ ;  /* 0x000000130f0a7290 */ /* 0x000fe2000fffe03f */
[----:B------:R-:W1:Y:S01]  /*ff70*/  @P0 LDC R7, c[0x0][0xbf0] ;  /* 0x0002fc00ff070b82 */ /* 0x000e620000000800 */
[----:B------:R-:W-:Y:S02]  /*ff80*/  IMAD.U32 R6, RZ, RZ, UR24 ;  /* 0x00000018ff067e24 */ /* 0x000fe4000f8e00ff */
[----:B------:R-:W-:Y:S01]  /*ff90*/  UIADD3.X UR10, UR10, UR11, UR18, UP0, UP2 ;  /* 0x0000000b0a0a7290 */ /* 0x000fe200087e4412 */
[----:B0-----:R-:W-:-:S05]  /*ffa0*/  @P0 IMAD.HI.U32 R4, R9, R4, RZ ;  /* 0x0000000409040227 */ /* 0x001fca00078e00ff */
[----:B-1----:R-:W-:Y:S01]  /*ffb0*/  @P0 SHF.R.U32.HI R5, RZ, R7, R4 ;  /* 0x00000007ff050219 */ /* 0x002fe20000011604 */
[----:B------:R-:W-:-:S04]  /*ffc0*/  IMAD.U32 R4, RZ, RZ, UR22 ;  /* 0x00000016ff047e24 */ /* 0x000fc8000f8e00ff */
[--C-:B------:R-:W-:Y:S01]  /*ffd0*/  IMAD.MOV R7, RZ, RZ, -R5.reuse ;  /* 0x000000ffff077224 */ /* 0x100fe200078e0a05 */
[----:B------:R-:W-:Y:S02]  /*ffe0*/  IADD3 R4, P0, P2, R5, UR16, R4 ;  /* 0x0000001005047c10 */ /* 0x000fe4000fa1e004 */
[----:B------:R-:W-:Y:S01]  /*fff0*/  SHF.R.S32.HI R5, RZ, 0x1f, R5 ;  /* 0x0000001fff057819 */ /* 0x000fe20000011405 */
[----:B------:R-:W-:Y:S02]  /*10000*/  IMAD R7, R0, R7, R9 ;  /* 0x0000000700077224 */ /* 0x000fe400078e0209 */
[----:B------:R-:W-:Y:S01]  /*10010*/  VIADD R0, R17, UR45 ;  /* 0x0000002d11007c36 */ /* 0x000fe20008000000 */
[----:B------:R-:W-:Y:S01]  /*10020*/  IADD3.X R5, R5, UR10, R6, P0, P2 ;  /* 0x0000000a05057c10 */ /* 0x000fe200087e4406 */
[----:B------:R-:W-:Y:S01]  /*10030*/  ULDC.64 UR10, c[0x0][UR21+0x210] ;  /* 0x00008400150a7abb */ /* 0x000fe20008000a00 */
[----:B------:R-:W-:Y:S01]  /*10040*/  SHF.R.S32.HI R6, RZ, 0x1f, R7 ;  /* 0x0000001fff067819 */ /* 0x000fe20000011407 */
[----:B------:R-:W-:-:S02]  /*10050*/  IMAD R9, R7, UR11, RZ ;  /* 0x0000000b07097c24 */ /* 0x000fc4000f8e02ff */
        /* <DEDUP_REMOVED lines=8> */
[----:B------:R-:W-:Y:S04]  /*100e0*/  SHFL.IDX PT, R6, R8, 0x1, 0x1c1f ;  /* 0x003c1f0008067f89 */ /* 0x000fe800000e0000 */
[----:B------:R-:W-:Y:S04]  /*100f0*/  SHFL.IDX PT, R4, R8, RZ, 0x1c1f ;  /* 0x001c1fff08047589 */ /* 0x000fe800000e0000 */
[----:B------:R-:W-:Y:S01]  /*10100*/  SHFL.IDX PT, R7, R9, 0x1, 0x1c1f ;  /* 0x003c1f0009077f89 */ /* 0x000fe200000e0000 */
[----:B--2---:R-:W-:-:S05]  /*10110*/  IMAD.MOV R5, RZ, RZ, -R10 ;  /* 0x000000ffff057224 */ /* 0x004fca00078e0a0a */
[----:B------:R-:W-:Y:S02]  /*10120*/  ISETP.NE.AND P0, PT, R2, R5, PT ;  /* 0x000000050200720c */ /* 0x000fe40003f05270 */
[----:B------:R-:W0:Y:S02]  /*10130*/  SHFL.IDX PT, R5, R9, RZ, 0x1c1f ;  /* 0x001c1fff09057589 */ /* 0x000e2400000e0000 */
[C---:B------:R-:W-:Y:S01]  /*10140*/  ISETP.GE.OR P2, PT, R0.reuse, R11, P0 ;  /* 0x0000000b0000720c */ /* 0x040fe20000746670 */
[----:B------:R-:W-:-:S05]  /*10150*/  VIADD R0, R0, 0x8 ;  /* 0x0000000800007836 */ /* 0x000fca0000000000 */
[----:B------:R-:W-:-:S07]  /*10160*/  ISETP.GE.OR P0, PT, R0, R11, P0 ;  /* 0x0000000b0000720c */ /* 0x000fce0000706670 */
[----:B0-----:R0:W-:Y:S06]  /*10170*/  @!P2 ST.E desc[UR54][R4.64], R12 ;  /* 0x0000000c0400a985 */ /* 0x0011ec000c101936 */
[----:B------:R0:W-:Y:S02]  /*10180*/  @!P0 ST.E desc[UR54][R6.64], R3 ;  /* 0x0000000306008985 */ /* 0x0001e4000c101936 */
.L_x_5531:
[----:B------:R-:W-:Y:S05]  /*10190*/  @P1 BRA `(.L_x_5532) ;  /* 0x0000001000501947 */ /* 0x000fea0003800000 */
[----:B0-----:R-:W-:Y:S01]  /*101a0*/  IMAD R3, R219, 0x40, R19 ;  /* 0x00000040db037824 */ /* 0x001fe200078e0213 */
[----:B------:R-:W0:Y:S01]  /*101b0*/  LDC R82, c[0x0][0xbe8] ;  /* 0x0002fa00ff527b82 */ /* 0x000e220000000800 */
[----:B------:R-:W-:Y:S01]  /*101c0*/  ULDC UR14, c[0x0][0xac8] ;  /* 0x0002b200000e7ab9 */ /* 0x000fe20000000800 */
[----:B------:R-:W-:Y:S01]  /*101d0*/  ULDC.64 UR12, c[0x0][0xaa0] ;  /* 0x0002a800000c7ab9 */ /* 0x000fe20000000a00 */
        /* <DEDUP_REMOVED lines=9> */
[--C-:B------:R-:W-:Y:S01]  /*10270*/  IMAD.X R9, RZ, RZ, R15.reuse, P3 ;  /* 0x000000ffff097224 */ /* 0x100fe200018e060f */
[----:B------:R-:W-:Y:S02]  /*10280*/  LOP3.LUT R32, R33, 0x380, RZ, 0xc0, !PT ;  /* 0x0000038021207812 */ /* 0x000fe400078ec0ff */
[----:B------:R-:W-:Y:S02]  /*10290*/  IADD3 R45, P3, R14, 0x8000, RZ ;  /* 0x000080000e2d7810 */ /* 0x000fe40007f7e0ff */
[----:B------:R-:W-:Y:S01]  /*102a0*/  LOP3.LUT R40, R40, R41, RZ, 0x3c, !PT ;  /* 0x0000002928287212 */ /* 0x000fe200078e3cff */
[--C-:B------:R-:W-:Y:S01]  /*102b0*/  IMAD.X R41, RZ, RZ, R15.reuse, P2 ;  /* 0x000000ffff297224 */ /* 0x100fe200010e060f */
[C---:B------:R-:W-:Y:S01]  /*102c0*/  IADD3 R37, P1, R14.reuse, 0x6000, RZ ;  /* 0x000060000e257810 */ /* 0x040fe20007f3e0ff */
[----:B------:R-:W-:Y:S01]  /*102d0*/  VIADD R91, R19, 0x40 ;  /* 0x00000040135b7836 */ /* 0x000fe20000000000 */
[----:B------:R-:W-:Y:S01]  /*102e0*/  IADD3 R69, P2, R14, 0xe000, RZ ;  /* 0x0000e0000e457810 */ /* 0x000fe20007f5e0ff */
[----:B------:R-:W-:Y:S01]  /*102f0*/  UIMAD UR18, UR18, UR12, URZ ;  /* 0x0000000c121272a4 */ /* 0x000fe2000f8e023f */
[----:B------:R-:W-:Y:S01]  /*10300*/  SHF.R.U64 R32, R32, 0x3, RZ ;  /* 0x0000000320207819 */ /* 0x000fe200000012ff */
[----:B------:R-:W-:Y:S01]  /*10310*/  UIMAD.WIDE.U32 UR10, UR4, UR12, URZ ;  /* 0x0000000c040a72a5 */ /* 0x000fe2000f8e003f */
[----:B------:R-:W-:Y:S01]  /*10320*/  LOP3.LUT R44, R45, 0x380, RZ, 0xc0, !PT ;  /* 0x000003802d2c7812 */ /* 0x000fe200078ec0ff */
[----:B------:R-:W-:Y:S01]  /*10330*/  VIADD R87, R19, 0x80 ;  /* 0x0000008013577836 */ /* 0x000fe20000000000 */
[----:B------:R-:W-:Y:S01]  /*10340*/  LOP3.LUT R36, R37, 0x380, RZ, 0xc0, !PT ;  /* 0x0000038025247812 */ /* 0x000fe200078ec0ff */
[----:B------:R-:W-:Y:S01]  /*10350*/  VIADD R89, R19, 0x100 ;  /* 0x0000010013597836 */ /* 0x000fe20000000000 */
[----:B------:R-:W-:Y:S01]  /*10360*/  LOP3.LUT R68, R69, 0x380, RZ, 0xc0, !PT ;  /* 0x0000038045447812 */ /* 0x000fe200078ec0ff */
[----:B------:R-:W-:Y:S01]  /*10370*/  VIADD R99, R19, 0x140 ;  /* 0x0000014013637836 */ /* 0x000fe20000000000 */
[----:B------:R-:W-:Y:S01]  /*10380*/  LOP3.LUT R32, R32, R33, RZ, 0x3c, !PT ;  /* 0x0000002120207212 */ /* 0x000fe200078e3cff */
[----:B------:R-:W-:Y:S01]  /*10390*/  IMAD.X R33, RZ, RZ, R15, P0 ;  /* 0x000000ffff217224 */ /* 0x000fe200000e060f */
[----:B------:R-:W-:Y:S01]  /*103a0*/  SHF.R.U64 R44, R44, 0x3, RZ ;  /* 0x000000032c2c7819 */ /* 0x000fe200000012ff */
[----:B------:R-:W5:Y:S01]  /*103b0*/  LD.E.128 R8, desc[UR54][R8.64] ;  /* 0x0000003608087980 */ /* 0x000f62000c101d00 */
[----:B------:R-:W-:-:S02]  /*103c0*/  SHF.R.U64 R36, R36, 0x3, RZ ;  /* 0x0000000324247819 */ /* 0x000fc400000012ff */
[----:B------:R-:W-:Y:S01]  /*103d0*/  IADD3 R61, P0, R14, 0xc000, RZ ;  /* 0x0000c0000e3d7810 */ /* 0x000fe20007f1e0ff */
[----:B------:R-:W-:Y:S01]  /*103e0*/  UIMAD UR18, UR4, UR13, UR18 ;  /* 0x0000000d041272a4 */ /* 0x000fe2000f8e0212 */
[----:B------:R-:W-:Y:S01]  /*103f0*/  SHF.R.U64 R68, R68, 0x3, RZ ;  /* 0x0000000344447819 */ /* 0x000fe200000012ff */
[----:B------:R-:W5:Y:S01]  /*10400*/  LD.E.128 R32, desc[UR54][R32.64] ;  /* 0x0000003620207980 */ /* 0x000f62000c101d00 */
[----:B------:R-:W-:Y:S01]  /*10410*/  LOP3.LUT R44, R44, R45, RZ, 0x3c, !PT ;  /* 0x0000002d2c2c7212 */ /* 0x000fe200078e3cff */
[--C-:B------:R-:W-:Y:S01]  /*10420*/  IMAD.X R45, RZ, RZ, R15.reuse, P3 ;  /* 0x000000ffff2d7224 */ /* 0x100fe200018e060f */
[----:B------:R-:W-:Y:S01]  /*10430*/  LOP3.LUT R36, R36, R37, RZ, 0x3c, !PT ;  /* 0x0000002524247212 */ /* 0x000fe200078e3cff */
[--C-:B------:R-:W-:Y:S01]  /*10440*/  IMAD.X R37, RZ, RZ, R15.reuse, P1 ;  /* 0x000000ffff257224 */ /* 0x100fe200008e060f */
[----:B------:R-:W-:Y:S01]  /*10450*/  LOP3.LUT R60, R61, 0x380, RZ, 0xc0, !PT ;  /* 0x000003803d3c7812 */ /* 0x000fe200078ec0ff */
[----:B------:R-:W-:Y:S01]  /*10460*/  ULDC.64 UR12, c[0x0][0xae8] ;  /* 0x0002ba00000c7ab9 */ /* 0x000fe20000000a00 */
[----:B------:R-:W-:Y:S01]  /*10470*/  LOP3.LUT R68, R68, R69, RZ, 0x3c, !PT ;  /* 0x0000004544447212 */ /* 0x000fe200078e3cff */
[----:B------:R-:W-:Y:S01]  /*10480*/  IMAD.X R69, RZ, RZ, R15, P2 ;  /* 0x000000ffff457224 */ /* 0x000fe200010e060f */
[----:B------:R-:W-:-:S02]  /*10490*/  IADD3 R3, P3, R14, 0xf000, RZ ;  /* 0x0000f0000e037810 */ /* 0x000fc40007f7e0ff */
[C---:B------:R-:W-:Y:S02]  /*104a0*/  IADD3 R13, P4, R14.reuse, 0x2000, RZ ;  /* 0x000020000e0d7810 */ /* 0x040fe40007f9e0ff */
[C---:B------:R-:W-:Y:S02]  /*104b0*/  IADD3 R25, P5, R14.reuse, 0x3000, RZ ;  /* 0x000030000e197810 */ /* 0x040fe40007fbe0ff */
[C---:B------:R-:W-:Y:S01]  /*104c0*/  IADD3 R29, P6, R14.reuse, 0x4000, RZ ;  /* 0x000040000e1d7810 */ /* 0x040fe20007fde0ff */
[----:B------:R-:W-:Y:S01]  /*104d0*/  UIADD3 UR11, UR11, UR18, URZ ;  /* 0x000000120b0b7290 */ /* 0x000fe2000fffe03f */
[----:B------:R-:W-:Y:S01]  /*104e0*/  IADD3 R65, P1, R14, 0xd000, RZ ;  /* 0x0000d0000e417810 */ /* 0x000fe20007f3e0ff */
[----:B------:R-:W-:Y:S01]  /*104f0*/  USHF.R.S32.HI UR4, URZ, 0x1f, UR9 ;  /* 0x0000001f3f047899 */ /* 0x000fe20008011409 */
[----:B0-----:R-:W-:Y:S01]  /*10500*/  ISETP.NE.AND P2, PT, R82, 0x1, PT ;  /* 0x000000015200780c */ /* 0x001fe20003f45270 */
[----:B------:R-:W-:Y:S01]  /*10510*/  IMAD.X R73, RZ, RZ, R15, P3 ;  /* 0x000000ffff497224 */ /* 0x000fe200018e060f */
[----:B------:R-:W-:Y:S01]  /*10520*/  SHF.R.U64 R60, R60, 0x3, RZ ;  /* 0x000000033c3c7819 */ /* 0x000fe200000012ff */
[----:B------:R-:W5:Y:S01]  /*10530*/  LD.E.128 R36, desc[UR54][R36.64] ;  /* 0x0000003624247980 */ /* 0x000f62000c101d00 */
[----:B------:R-:W-:-:S02]  /*10540*/  LOP3.LUT R0, R3, 0x380, RZ, 0xc0, !PT ;  /* 0x0000038003007812 */ /* 0x000fc400078ec0ff */
[----:B------:R-:W-:Y:S01]  /*10550*/  LOP3.LUT R64, R65, 0x380, RZ, 0xc0, !PT ;  /* 0x0000038041407812 */ /* 0x000fe200078ec0ff */
[----:B------:R-:W5:Y:S01]  /*10560*/  LD.E.128 R40, desc[UR54][R40.64] ;  /* 0x0000003628287980 */ /* 0x000f62000c101d00 */
[----:B------:R-:W-:Y:S01]  /*10570*/  LOP3.LUT R60, R60, R61, RZ, 0x3c, !PT ;  /* 0x0000003d3c3c7212 */ /* 0x000fe200078e3cff */
[----:B------:R-:W-:Y:S01]  /*10580*/  IMAD.X R61, RZ, RZ, R15, P0 ;  /* 0x000000ffff3d7224 */ /* 0x000fe200000e060f */
[----:B------:R-:W-:Y:S01]  /*10590*/  SHF.R.U64 R0, R0, 0x3, RZ ;  /* 0x0000000300007819 */ /* 0x000fe200000012ff */
[----:B------:R-:W5:Y:S01]  /*105a0*/  LD.E.128 R44, desc[UR54][R44.64] ;  /* 0x000000362c2c7980 */ /* 0x000f62000c101d00 */
[----:B------:R-:W-:Y:S01]  /*105b0*/  SHF.R.U64 R64, R64, 0x3, RZ ;  /* 0x0000000340407819 */ /* 0x000fe200000012ff */
[----:B------:R-:W0:Y:S01]  /*105c0*/  @P2 LDC R79, c[0x0][0xbec] ;  /* 0x0002fb00ff4f2b82 */ /* 0x000e220000000800 */
[----:B------:R-:W-:Y:S01]  /*105d0*/  ISETP.GE.AND P0, PT, R91, UR14, PT ;  /* 0x0000000e5b007c0c */ /* 0x000fe2000bf06270 */
[----:B------:R-:W5:Y:S01]  /*105e0*/  LD.E.128 R68, desc[UR54][R68.64] ;  /* 0x0000003644447980 */ /* 0x000f62000c101d00 */
[----:B------:R-:W-:-:S02]  /*105f0*/  LOP3.LUT R72, R0, R3, RZ, 0x3c, !PT ;  /* 0x0000000300487212 */ /* 0x000fc400078e3cff */
[----:B------:R-:W-:Y:S01]  /*10600*/  LOP3.LUT R64, R64, R65, RZ, 0x3c, !PT ;  /* 0x0000004140407212 */ /* 0x000fe200078e3cff */
[----:B------:R-:W-:Y:S01]  /*10610*/  IMAD.X R65, RZ, RZ, R15, P1 ;  /* 0x000000ffff417224 */ /* 0x000fe200008e060f */
[----:B------:R-:W-:Y:S01]  /*10620*/  SEL R3, RZ, 0xffffffff, P0 ;  /* 0xffffffffff037807 */ /* 0x000fe20000000000 */
[----:B------:R-:W1:Y:S01]  /*10630*/  @P2 LDC R81, c[0x0][0xbf0] ;  /* 0x0002fc00ff512b82 */ /* 0x000e620000000800 */
[----:B------:R-:W-:Y:S02]  /*10640*/  ISETP.GE.AND P1, PT, R19, UR14, PT ;  /* 0x0000000e13007c0c */ /* 0x000fe4000bf26270 */
[----:B------:R-:W-:Y:S01]  /*10650*/  LOP3.LUT R12, R13, 0x380, RZ, 0xc0, !PT ;  /* 0x000003800d0c7812 */ /* 0x000fe200078ec0ff */
[----:B------:R-:W-:Y:S01]  /*10660*/  IMAD.SHL.U32 R3, R3, 0x2, RZ ;  /* 0x0000000203037824 */ /* 0x000fe200078e00ff */
[----:B------:R-:W-:Y:S02]  /*10670*/  SEL R0, RZ, 0x1, P1 ;  /* 0x00000001ff007807 */ /* 0x000fe40000800000 */
[----:B------:R-:W-:-:S02]  /*10680*/  LOP3.LUT R24, R25, 0x380, RZ, 0xc0, !PT ;  /* 0x0000038019187812 */ /* 0x000fc400078ec0ff */
[----:B------:R-:W-:Y:S01]  /*10690*/  LOP3.LUT R28, R29, 0x380, RZ, 0xc0, !PT ;  /* 0x000003801d1c7812 */ /* 0x000fe200078ec0ff */
[----:B------:R-:W-:Y:S01]  /*106a0*/  UIMAD.WIDE.U32 UR10, UR43, UR12, UR10 ;  /* 0x0000000c2b0a72a5 */ /* 0x000fe2000f8e000a */
[----:B------:R-:W-:Y:S01]  /*106b0*/  LOP3.LUT R20, R3, 0x2, R0, 0xe2, !PT ;  /* 0x0000000203147812 */ /* 0x000fe200078ee200 */
[----:B------:R-:W-:Y:S01]  /*106c0*/  VIADD R3, R19, 0xc0 ;  /* 0x000000c013037836 */ /* 0x000fe20000000000 */
[----:B------:R-:W-:Y:S01]  /*106d0*/  SHF.R.U64 R12, R12, 0x3, RZ ;  /* 0x000000030c0c7819 */ /* 0x000fe200000012ff */
[----:B------:R-:W-:Y:S01]  /*106e0*/  IMAD R0, R187, 0x20, R219 ;  /* 0x00000020bb007824 */ /* 0x000fe200078e02db */
[----:B------:R-:W-:Y:S01]  /*106f0*/  SHF.R.U64 R24, R24, 0x3, RZ ;  /* 0x0000000318187819 */ /* 0x000fe200000012ff */
[----:B------:R-:W5:Y:S01]  /*10700*/  LD.E.128 R60, desc[UR54][R60.64] ;  /* 0x000000363c3c7980 */ /* 0x000f62000c101d00 */
[----:B------:R-:W-:Y:S01]  /*10710*/  ISETP.GE.AND P0, PT, R3, UR14, PT ;  /* 0x0000000e03007c0c */ /* 0x000fe2000bf06270 */
[----:B------:R-:W-:Y:S01]  /*10720*/  VIADD R80, R0, UR45 ;  /* 0x0000002d00507c36 */ /* 0x000fe20008000000 */
[----:B------:R-:W-:Y:S01]  /*10730*/  SHF.R.U64 R28, R28, 0x3, RZ ;  /* 0x000000031c1c7819 */ /* 0x000fe200000012ff */
[----:B------:R-:W5:Y:S01]  /*10740*/  LD.E.128 R64, desc[UR54][R64.64] ;  /* 0x0000003640407980 */ /* 0x000f62000c101d00 */
[----:B------:R-:W-:Y:S01]  /*10750*/  SEL R0, RZ, 0xffffffff, P0 ;  /* 0xffffffffff007807 */ /* 0x000fe20000000000 */
[----:B------:R-:W-:Y:S01]  /*10760*/  UIMAD UR11, UR43, UR13, UR11 ;  /* 0x0000000d2b0b72a4 */ /* 0x000fe2000f8e020b */
[----:B------:R-:W-:Y:S01]  /*10770*/  LOP3.LUT R12, R12, R13, RZ, 0x3c, !PT ;  /* 0x0000000d0c0c7212 */ /* 0x000fe200078e3cff */
[--C-:B------:R-:W-:Y:S01]  /*10780*/  IMAD.X R13, RZ, RZ, R15.reuse, P4 ;  /* 0x000000ffff0d7224 */ /* 0x100fe200020e060f */
[----:B------:R-:W-:Y:S01]  /*10790*/  LOP3.LUT R24, R24, R25, RZ, 0x3c, !PT ;  /* 0x0000001918187212 */ /* 0x000fe200078e3cff */
[--C-:B------:R-:W-:Y:S01]  /*107a0*/  IMAD.X R25, RZ, RZ, R15.reuse, P5 ;  /* 0x000000ffff197224 */ /* 0x100fe200028e060f */
[----:B------:R-:W-:Y:S01]  /*107b0*/  LOP3.LUT R28, R28, R29, RZ, 0x3c, !PT ;  /* 0x0000001d1c1c7212 */ /* 0x000fe200078e3cff */
[----:B------:R-:W-:Y:S01]  /*107c0*/  IMAD.X R29, RZ, RZ, R15, P6 ;  /* 0x000000ffff1d7224 */ /* 0x000fe200030e060f */
[----:B------:R-:W-:Y:S01]  /*107d0*/  ISETP.GE.AND P1, PT, R87, UR14, PT ;  /* 0x0000000e57007c0c */ /* 0x000fe2000bf26270 */
[----:B------:R-:W-:Y:S01]  /*107e0*/  ULDC.64 UR12, c[0x0][0xaf0] ;  /* 0x0002bc00000c7ab9 */ /* 0x000fe20000000a00 */
[----:B------:R-:W-:Y:S01]  /*107f0*/  IADD3 R49, P4, R14, 0x9000, RZ ;  /* 0x000090000e317810 */ /* 0x000fe20007f9e0ff */
[----:B------:R-:W-:Y:S01]  /*10800*/  IMAD.SHL.U32 R83, R0, 0x8, RZ ;  /* 0x0000000800537824 */ /* 0x000fe200078e00ff */
[----:B------:R-:W-:-:S02]  /*10810*/  IADD3 R53, P5, R14, 0xa000, RZ ;  /* 0x0000a0000e357810 */ /* 0x000fc40007fbe0ff */
[C---:B------:R-:W-:Y:S01]  /*10820*/  LOP3.LUT R5, R14.reuse, 0x380, RZ, 0xc0, !PT ;  /* 0x000003800e057812 */ /* 0x040fe200078ec0ff */
[----:B------:R-:W-:Y:S01]  /*10830*/  IMAD.MOV.U32 R77, RZ, RZ, R80 ;  /* 0x000000ffff4d7224 */ /* 0x000fe200078e0050 */
[----:B------:R-:W-:Y:S01]  /*10840*/  IADD3 R57, P6, R14, 0xb000, RZ ;  /* 0x0000b0000e397810 */ /* 0x000fe20007fde0ff */
[----:B------:R-:W-:Y:S01]  /*10850*/  UIMAD UR4, UR4, UR12, URZ ;  /* 0x0000000c040472a4 */ /* 0x000fe2000f8e023f */
[----:B------:R-:W-:Y:S01]  /*10860*/  SEL R21, RZ, 0xffffffff, P1 ;  /* 0xffffffffff157807 */ /* 0x000fe20000800000 */
[----:B0-----:R-:W-:Y:S01]  /*10870*/  @P2 IMAD.HI.U32 R0, R80, R79, RZ ;  /* 0x0000004f50002227 */ /* 0x001fe200078e00ff */
[----:B------:R-:W-:Y:S01]  /*10880*/  LOP3.LUT R48, R49, 0x380, RZ, 0xc0, !PT ;  /* 0x0000038031307812 */ /* 0x000fe200078ec0ff */
[----:B------:R-:W5:Y:S01]  /*10890*/  LD.E.128 R24, desc[UR54][R24.64] ;  /* 0x0000003618187980 */ /* 0x000f62000c101d00 */
[----:B------:R-:W-:Y:S02]  /*108a0*/  LOP3.LUT R52, R53, 0x380, RZ, 0xc0, !PT ;  /* 0x0000038035347812 */ /* 0x000fe400078ec0ff */
[----:B------:R-:W-:Y:S01]  /*108b0*/  LOP3.LUT R56, R57, 0x380, RZ, 0xc0, !PT ;  /* 0x0000038039387812 */ /* 0x000fe200078ec0ff */
[----:B------:R-:W-:Y:S01]  /*108c0*/  UIMAD UR4, UR9, UR13, UR4 ;  /* 0x0000000d090472a4 */ /* 0x000fe2000f8e0204 */
[----:B------:R-:W-:Y:S01]  /*108d0*/  IMAD.SHL.U32 R21, R21, 0x4, RZ ;  /* 0x0000000415157824 */ /* 0x000fe200078e00ff */
[----:B------:R-:W-:Y:S01]  /*108e0*/  UIMAD.WIDE.U32 UR10, UR9, UR12, UR10 ;  /* 0x0000000c090a72a5 */ /* 0x000fe2000f8e000a */
[----:B-1----:R-:W-:Y:S01]  /*108f0*/  @P2 SHF.R.U32.HI R77, RZ, R81, R0 ;  /* 0x00000051ff4d2219 */ /* 0x002fe20000011600 */
[----:B------:R-:W5:Y:S01]  /*10900*/  LD.E.128 R28, desc[UR54][R28.64] ;  /* 0x000000361c1c7980 */ /* 0x000f62000c101d00 */
[----:B------:R-:W-:-:S02]  /*10910*/  SHF.R.U64 R48, R48, 0x3, RZ ;  /* 0x0000000330307819 */ /* 0x000fc400000012ff */
[----:B------:R-:W-:Y:S01]  /*10920*/  SHF.R.U64 R52, R52, 0x3, RZ ;  /* 0x0000000334347819 */ /* 0x000fe200000012ff */
[----:B------:R-:W5:Y:S01]  /*10930*/  LD.E.128 R72, desc[UR54][R72.64] ;  /* 0x0000003648487980 */ /* 0x000f62000c101d00 */
[----:B------:R-:W-:Y:S02]  /*10940*/  SHF.R.U64 R56, R56, 0x3, RZ ;  /* 0x0000000338387819 */ /* 0x000fe400000012ff */
[----:B------:R-:W-:Y:S01]  /*10950*/  SHF.R.U64 R5, R5, 0x3, RZ ;  /* 0x0000000305057819 */ /* 0x000fe200000012ff */
[----:B------:R-:W-:Y:S01]  /*10960*/  UIADD3 UR4, UR11, UR4, URZ ;  /* 0x000000040b047290 */ /* 0x000fe2000fffe03f */
[----:B------:R-:W-:Y:S01]  /*10970*/  ISETP.GE.AND P0, PT, R89, UR14, PT ;  /* 0x0000000e59007c0c */ /* 0x000fe2000bf06270 */
[--C-:B------:R-:W-:Y:S01]  /*10980*/  IMAD.MOV R79, RZ, RZ, -R77.reuse ;  /* 0x000000ffff4f7224 */ /* 0x100fe200078e0a4d */
[----:B------:R-:W-:Y:S02]  /*10990*/  SHF.R.S32.HI R78, RZ, 0x1f, R77 ;  /* 0x0000001fff4e7819 */ /* 0x000fe4000001144d */
        /* <DEDUP_REMOVED lines=8> */
[----:B------:R-:W-:Y:S01]  /*10a20*/  LOP3.LUT R76, R21, 0x4, R20, 0xe2, !PT ;  /* 0x00000004154c7812 */ /* 0x000fe200078ee214 */
[----:B------:R-:W-:Y:S01]  /*10a30*/  IMAD.U32 R20, RZ, RZ, UR10 ;  /* 0x0000000aff147e24 */ /* 0x000fe2000f8e00ff */
[----:B------:R-:W-:Y:S01]  /*10a40*/  SEL R0, RZ, 0xffffffff, P0 ;  /* 0xffffffffff007807 */ /* 0x000fe20000000000 */
[----:B------:R-:W-:Y:S01]  /*10a50*/  IMAD.U32 R21, RZ, RZ, UR11 ;  /* 0x0000000bff157e24 */ /* 0x000fe2000f8e00ff */
[----:B------:R-:W-:Y:S01]  /*10a60*/  ULDC.64 UR10, c[0x0][0xae0] ;  /* 0x0002b800000a7ab9 */ /* 0x000fe20000000a00 */
[----:B------:R-:W-:Y:S01]  /*10a70*/  IMAD.U32 R21, RZ, RZ, UR4 ;  /* 0x00000004ff157e24 */ /* 0x000fe2000f8e00ff */
[----:B------:R-:W-:Y:S01]  /*10a80*/  ISETP.GE.AND P0, PT, R99, UR14, PT ;  /* 0x0000000e63007c0c */ /* 0x000fe2000bf06270 */
[----:B------:R-:W-:-:S02]  /*10a90*/  IMAD R78, R78, UR10, RZ ;  /* 0x0000000a4e4e7c24 */ /* 0x000fc4000f8e02ff */
[----:B------:R-:W-:Y:S01]  /*10aa0*/  IMAD R79, R82, R79, R80 ;  /* 0x0000004f524f7224 */ /* 0x000fe200078e0250 */
[----:B------:R-:W-:Y:S01]  /*10ab0*/  LOP3.LUT R76, R83, 0x8, R76, 0xe2, !PT ;  /* 0x00000008534c7812 */ /* 0x000fe200078ee24c */
[----:B------:R-:W5:Y:S01]  /*10ac0*/  LD.E.128 R4, desc[UR54][R4.64] ;  /* 0x0000003604047980 */ /* 0x000f62000c101d00 */
[----:B------:R-:W-:Y:S01]  /*10ad0*/  IMAD.SHL.U32 R83, R0, 0x10, RZ ;  /* 0x0000001000537824 */ /* 0x000fe200078e00ff */
[----:B------:R-:W-:Y:S01]  /*10ae0*/  SEL R0, RZ, 0xffffffff, P0 ;  /* 0xffffffffff007807 */ /* 0x000fe20000000000 */
[C---:B------:R-:W-:Y:S01]  /*10af0*/  IMAD R81, R77.reuse, UR11, R78 ;  /* 0x0000000b4d517c24 */ /* 0x040fe2000f8e024e */
[----:B------:R-:W5:Y:S01]  /*10b00*/  LD.E.128 R12, desc[UR54][R12.64] ;  /* 0x000000360c0c7980 */ /* 0x000f62000c101d00 */
[----:B------:R-:W-:Y:S01]  /*10b10*/  IMAD.WIDE.U32 R20, R77, UR10, R20 ;  /* 0x0000000a4d147c25 */ /* 0x000fe2000f8e0014 */
[----:B------:R-:W-:Y:S01]  /*10b20*/  SHF.R.S32.HI R77, RZ, 0x1f, R79 ;  /* 0x0000001fff4d7819 */ /* 0x000fe2000001144f */
[----:B------:R-:W-:Y:S01]  /*10b30*/  ULDC.64 UR10, c[0x0][0xad8] ;  /* 0x0002b600000a7ab9 */ /* 0x000fe20000000a00 */
[----:B------:R-:W5:Y:S01]  /*10b40*/  LD.E.128 R48, desc[UR54][R48.64] ;  /* 0x0000003630307980 */ /* 0x000f62000c101d00 */
[----:B------:R-:W-:-:S03]  /*10b50*/  VIADD R95, R19, 0x180 ;  /* 0x00000180135f7836 */ /* 0x000fc60000000000 */
[----:B------:R-:W5:Y:S04]  /*10b60*/  LD.E.128 R52, desc[UR54][R52.64] ;  /* 0x0000003634347980 */ /* 0x000f68000c101d00 */
[----:B------:R-:W5:Y:S01]  /*10b70*/  LD.E.128 R56, desc[UR54][R56.64] ;  /* 0x0000003638387980 */ /* 0x000f62000c101d00 */
[----:B------:R-:W-:Y:S01]  /*10b80*/  @!PT LDS RZ, [RZ] ;  /* 0x00000000fffff984 */ /* 0x000fe20000000800 */
[----:B------:R-:W-:Y:S01]  /*10b90*/  @!PT LDS RZ, [RZ] ;  /* 0x00000000fffff984 */ /* 0x000fe20000000800 */
[----:B------:R-:W-:Y:S01]  /*10ba0*/  @!PT LDS RZ, [RZ] ;  /* 0x00000000fffff984 */ /* 0x000fe20000000800 */
[----:B------:R-:W-:Y:S01]  /*10bb0*/  @!PT LDS RZ, [RZ] ;  /* 0x00000000fffff984 */ /* 0x000fe20000000800 */
[----:B------:R0:W-:Y:S06]  /*10bc0*/  MEMBAR.ALL.CTA ;  /* 0x0000000000007992 */ /* 0x0001ec0000008000 */
[----:B0-----:R-:W0:Y:S01]  /*10bd0*/  FENCE.VIEW.ASYNC.S ;  /* 0x00000000000073c6 */ /* 0x001e220000000000 */
[----:B------:R-:W-:Y:S01]  /*10be0*/  LOP3.LUT R76, R83, 0x10, R76, 0xe2, !PT ;  /* 0x00000010534c7812 */ /* 0x000fe200078ee24c */
[----:B------:R-:W-:Y:S01]  /*10bf0*/  IMAD.SHL.U32 R83, R0, 0x20, RZ ;  /* 0x0000002000537824 */ /* 0x000fe200078e00ff */
[----:B------:R-:W-:Y:S01]  /*10c00*/  ISETP.GE.AND P0, PT, R95, UR14, PT ;  /* 0x0000000e5f007c0c */ /* 0x000fe2000bf06270 */
[----:B------:R-:W-:-:S02]  /*10c10*/  IMAD.IADD R21, R21, 0x1, R81 ;  /* 0x0000000115157824 */ /* 0x000fc400078e0251 */
[----:B------:R-:W-:Y:S02]  /*10c20*/  IMAD R0, R77, UR10, RZ ;  /* 0x0000000a4d007c24 */ /* 0x000fe4000f8e02ff */
[----:B------:R-:W-:Y:S02]  /*10c30*/  VIADD R92, R219, UR45 ;  /* 0x0000002ddb5c7c36 */ /* 0x000fe40008000000 */
[----:B------:R-:W-:Y:S02]  /*10c40*/  IMAD R93, R82, UR8, RZ ;  /* 0x00000008525d7c24 */ /* 0x000fe4000f8e02ff */
[----:B------:R-:W-:Y:S01]  /*10c50*/  VIADD R97, R19, 0x1c0 ;  /* 0x000001c013617836 */ /* 0x000fe20000000000 */
[----:B------:R-:W-:Y:S01]  /*10c60*/  UIADD3 UR4, UR41, 0x28c20, URZ ;  /* 0x00028c2029047890 */ /* 0x000fe2000fffe03f */
[C---:B------:R-:W-:Y:S01]  /*10c70*/  IMAD R81, R79.reuse, UR11, R0 ;  /* 0x0000000b4f517c24 */ /* 0x040fe2000f8e0200 */
[----:B------:R-:W-:Y:S01]  /*10c80*/  SEL R77, RZ, 0x40, P0 ;  /* 0x00000040ff4d7807 */ /* 0x000fe20000000000 */
[----:B------:R-:W-:Y:S01]  /*10c90*/  IMAD.WIDE.U32 R20, R79, UR10, R20 ;  /* 0x0000000a4f147c25 */ /* 0x000fe2000f8e0014 */
[----:B------:R-:W-:Y:S01]  /*10ca0*/  ISETP.GE.AND P0, PT, R92, R93, PT ;  /* 0x0000005d5c00720c */ /* 0x000fe20003f06270 */
[----:B------:R-:W-:Y:S01]  /*10cb0*/  ULDC.64 UR10, c[0x0][0xa80] ;  /* 0x0002a000000a7ab9 */ /* 0x000fe20000000a00 */
[----:B------:R-:W-:Y:S01]  /*10cc0*/  ISETP.GE.AND P1, PT, R97, UR14, PT ;  /* 0x0000000e61007c0c */ /* 0x000fe2000bf26270 */
[----:B------:R-:W-:Y:S01]  /*10cd0*/  IMAD.IADD R79, R21, 0x1, R81 ;  /* 0x00000001154f7824 */ /* 0x000fe200078e0251 */
[----:B------:R-:W-:Y:S01]  /*10ce0*/  LOP3.LUT R76, R83, 0x20, R76, 0xe2, !PT ;  /* 0x00000020534c7812 */ /* 0x000fe200078ee24c */
[----:B------:R-:W-:Y:S01]  /*10cf0*/  UPRMT UR4, URZ, 0x654, UR4 ;  /* 0x000006543f047896 */ /* 0x000fe20008000004 */
[----:B------:R-:W-:-:S02]  /*10d00*/  LEA R88, P2, R20, UR10, 0x1 ;  /* 0x0000000a14587c11 */ /* 0x000fc4000f8408ff */
[----:B------:R-:W-:Y:S02]  /*10d10*/  SEL R21, RZ, 0x80, P1 ;  /* 0x00000080ff157807 */ /* 0x000fe40000800000 */
[----:B------:R-:W-:Y:S02]  /*10d20*/  LOP3.LUT R0, R76, R77, RZ, 0xfc, !PT ;  /* 0x0000004d4c007212 */ /* 0x000fe400078efcff */
[----:B------:R-:W-:Y:S01]  /*10d30*/  LEA.HI.X R90, R20, UR11, R79, 0x1, P2 ;  /* 0x0000000b145a7c11 */ /* 0x000fe200090f0c4f */
[----:B------:R-:W-:Y:S01]  /*10d40*/  BSSY B1, `(.L_x_5533) ;  /* 0x000002c000017945 */ /* 0x000fe20003800000 */
[----:B------:R-:W-:Y:S01]  /*10d50*/  LOP3.LUT R86, R0, R21, RZ, 0xfc, !PT ;  /* 0x0000001500567212 */ /* 0x000fe200078efcff */
[----:B0-----:R-:W-:Y:S01]  /*10d60*/  SYNCS.ARRIVE.TRANS64.RED.A1T0 RZ, [UR4], RZ ;  /* 0x000000ffffff79a7 */ /* 0x001fe20008100404 */
[----:B------:R0:W1:Y:S04]  /*10d70*/  SHFL.IDX PT, R20, R88, RZ, 0x181f ;  /* 0x00181fff58147589 */ /* 0x00006800000e0000 */
[----:B------:R0:W2:Y:S01]  /*10d80*/  SHFL.IDX PT, R21, R90, RZ, 0x181f ;  /* 0x00181fff5a157589 */ /* 0x0000a200000e0000 */
[----:B------:R-:W-:Y:S05]  /*10d90*/  @P0 BRA `(.L_x_5534) ;  /* 0x0000000000980947 */ /* 0x000fea0003800000 */
[----:B------:R-:W-:Y:S02]  /*10da0*/  ISETP.GE.AND P1, PT, R91, UR14, PT ;  /* 0x0000000e5b007c0c */ /* 0x000fe4000bf26270 */
[----:B------:R-:W-:Y:S02]  /*10db0*/  ISETP.GE.AND P0, PT, R19, UR14, PT ;  /* 0x0000000e13007c0c */ /* 0x000fe4000bf06270 */
[----:B------:R-:W-:Y:S02]  /*10dc0*/  ISETP.GE.AND P4, PT, R87, UR14, PT ;  /* 0x0000000e57007c0c */ /* 0x000fe4000bf86270 */
[----:B------:R-:W-:Y:S02]  /*10dd0*/  SHF.R.S32.HI R77, RZ, 0x1f, R91 ;  /* 0x0000001fff4d7819 */ /* 0x000fe4000001145b */
[----:B------:R-:W-:Y:S02]  /*10de0*/  ISETP.GE.AND P3, PT, R3, UR14, PT ;  /* 0x0000000e03007c0c */ /* 0x000fe4000bf66270 */
[----:B------:R-:W-:-:S02]  /*10df0*/  SHF.R.S32.HI R81, RZ, 0x1f, R87 ;  /* 0x0000001fff517819 */ /* 0x000fc40000011457 */
[----:B------:R-:W-:Y:S02]  /*10e00*/  SHF.R.S32.HI R83, RZ, 0x1f, R3 ;  /* 0x0000001fff537819 */ /* 0x000fe40000011403 */
[-C--:B-1----:R-:W-:Y:S01]  /*10e10*/  @!P1 LEA R76, P2, R91, R20.reuse, 0x1 ;  /* 0x000000145b4c9211 */ /* 0x082fe200078408ff */
[----:B--2---:R-:W-:Y:S01]  /*10e20*/  @!P0 IMAD.WIDE R78, R19, 0x2, R20 ;  /* 0x00000002134e8825 */ /* 0x004fe200078e0214 */
[----:B------:R-:W-:Y:S02]  /*10e30*/  SHF.R.S32.HI R85, RZ, 0x1f, R89 ;  /* 0x0000001fff557819 */ /* 0x000fe40000011459 */
[----:B------:R-:W-:Y:S02]  /*10e40*/  @!P1 LEA.HI.X R77, R91, R21, R77, 0x1, P2 ;  /* 0x000000155b4d9211 */ /* 0x000fe400010f0c4d */
[----:B------:R-:W-:Y:S01]  /*10e50*/  ISETP.GE.AND P2, PT, R89, UR14, PT ;  /* 0x0000000e59007c0c */ /* 0x000fe2000bf46270 */
[----:B-----5:R1:W-:Y:S01]  /*10e60*/  @!P0 ST.E.128 desc[UR54][R78.64], R4 ;  /* 0x000000044e008985 */ /* 0x0203e2000c101d36 */
[----:B------:R-:W-:-:S02]  /*10e70*/  @!P4 LEA R80, P5, R87, R20, 0x1 ;  /* 0x000000145750c211 */ /* 0x000fc400078a08ff */
[----:B------:R-:W-:Y:S01]  /*10e80*/  LOP3.LUT P0, RZ, R0, 0x40, RZ, 0xc0, !PT ;  /* 0x0000004000ff7812 */ /* 0x000fe2000780c0ff */
[----:B------:R2:W-:Y:S01]  /*10e90*/  @!P1 ST.E.128 desc[UR54][R76.64], R12 ;  /* 0x0000000c4c009985 */ /* 0x0005e2000c101d36 */
[----:B------:R-:W-:Y:S02]  /*10ea0*/  ISETP.GE.AND P1, PT, R99, UR14, PT ;  /* 0x0000000e63007c0c */ /* 0x000fe4000bf26270 */
[-C--:B------:R-:W-:Y:S02]  /*10eb0*/  @!P3 LEA R82, P6, R3, R20.reuse, 0x1 ;  /* 0x000000140352b211 */ /* 0x080fe400078c08ff */
[-C--:B------:R-:W-:Y:S02]  /*10ec0*/  @!P4 LEA.HI.X R81, R87, R21.reuse, R81, 0x1, P5 ;  /* 0x000000155751c211 */ /* 0x080fe400028f0c51 */
[----:B------:R-:W-:Y:S02]  /*10ed0*/  @!P3 LEA.HI.X R83, R3, R21, R83, 0x1, P6 ;  /* 0x000000150353b211 */ /* 0x000fe400030f0c53 */
[----:B------:R-:W-:Y:S01]  /*10ee0*/  @!P2 LEA R84, P5, R89, R20, 0x1 ;  /* 0x000000145954a211 */ /* 0x000fe200078a08ff */
[----:B------:R3:W-:Y:S01]  /*10ef0*/  @!P4 ST.E.128 desc[UR54][R80.64], R28 ;  /* 0x0000001c5000c985 */ /* 0x0007e2000c101d36 */
[----:B------:R-:W-:-:S02]  /*10f00*/  LOP3.LUT P6, RZ, R86, 0x80, RZ, 0xc0, !PT ;  /* 0x0000008056ff7812 */ /* 0x000fc400078cc0ff */
[-C--:B------:R-:W-:Y:S01]  /*10f10*/  @!P2 LEA.HI.X R85, R89, R21.reuse, R85, 0x1, P5 ;  /* 0x000000155955a211 */ /* 0x080fe200028f0c55 */
[----:B------:R3:W-:Y:S01]  /*10f20*/  @!P3 ST.E.128 desc[UR54][R82.64], R36 ;  /* 0x000000245200b985 */ /* 0x0007e2000c101d36 */
[----:B-1----:R-:W-:Y:S02]  /*10f30*/  SHF.R.S32.HI R5, RZ, 0x1f, R99 ;  /* 0x0000001fff057819 */ /* 0x002fe40000011463 */
[CC--:B------:R-:W-:Y:S01]  /*10f40*/  @!P1 LEA R4, P5, R99.reuse, R20.reuse, 0x1 ;  /* 0x0000001463049211 */ /* 0x0c0fe200078a08ff */
[----:B------:R3:W-:Y:S01]  /*10f50*/  @!P2 ST.E.128 desc[UR54][R84.64], R44 ;  /* 0x0000002c5400a985 */ /* 0x0007e2000c101d36 */
[----:B------:R-:W-:Y:S02]  /*10f60*/  SHF.R.S32.HI R7, RZ, 0x1f, R95 ;  /* 0x0000001fff077819 */ /* 0x000fe4000001145f */
[----:B------:R-:W-:Y:S02]  /*10f70*/  @!P1 LEA.HI.X R5, R99, R21, R5, 0x1, P5 ;  /* 0x0000001563059211 */ /* 0x000fe400028f0c05 */
[----:B------:R-:W-:-:S02]  /*10f80*/  @P0 LEA R6, P5, R95, R20, 0x1 ;  /* 0x000000145f060211 */ /* 0x000fc400078a08ff */
[----:B--2---:R-:W-:Y:S01]  /*10f90*/  SHF.R.S32.HI R13, RZ, 0x1f, R97 ;  /* 0x0000001fff0d7819 */ /* 0x004fe20000011461 */
[----:B------:R3:W-:Y:S01]  /*10fa0*/  @!P1 ST.E.128 desc[UR54][R4.64], R52 ;  /* 0x0000003404009985 */ /* 0x0007e2000c101d36 */
[----:B------:R-:W-:Y:S02]  /*10fb0*/  @P0 LEA.HI.X R7, R95, R21, R7, 0x1, P5 ;  /* 0x000000155f070211 */ /* 0x000fe400028f0c07 */
[----:B------:R-:W-:-:S03]  /*10fc0*/  @P6 LEA R12, P5, R97, R20, 0x1 ;  /* 0x00000014610c6211 */ /* 0x000fc600078a08ff */
[----:B------:R3:W-:Y:S01]  /*10fd0*/  @P0 ST.E.128 desc[UR54][R6.64], R60 ;  /* 0x0000003c06000985 */ /* 0x0007e2000c101d36 */
[----:B------:R-:W-:-:S05]  /*10fe0*/  @P6 LEA.HI.X R13, R97, R21, R13, 0x1, P5 ;  /* 0x00000015610d6211 */ /* 0x000fca00028f0c0d */
[----:B------:R3:W-:Y:S04]  /*10ff0*/  @P6 ST.E.128 desc[UR54][R12.64], R68 ;  /* 0x000000440c006985 */ /* 0x0007e8000c101d36 */
.L_x_5534:
[----:B------:R-:W-:Y:S05]  /*11000*/  BSYNC B1 ;  /* 0x0000000000017941 */ /* 0x000fea0003800000 */
.L_x_5533:
        /* <DEDUP_REMOVED lines=9> */
[----:B------:R-:W-:Y:S02]  /*110a0*/  SHF.R.S32.HI R7, RZ, 0x1f, R91 ;  /* 0x0000001fff077819 */ /* 0x000fe4000001145b */
[----:B------:R-:W-:-:S02]  /*110b0*/  ISETP.GE.AND P3, PT, R89, UR14, PT ;  /* 0x0000000e59007c0c */ /* 0x000fc4000bf66270 */
[----:B------:R-:W-:Y:S02]  /*110c0*/  SHF.R.S32.HI R15, RZ, 0x1f, R87 ;  /* 0x0000001fff0f7819 */ /* 0x000fe40000011457 */
[-C--:B0-----:R-:W-:Y:S01]  /*110d0*/  @!P0 LEA R6, P4, R91, R4.reuse, 0x1 ;  /* 0x000000045b068211 */ /* 0x081fe200078808ff */
[----:B----4-:R-:W-:Y:S01]  /*110e0*/  @!P5 IMAD.WIDE R12, R19, 0x2, R4 ;  /* 0x00000002130cd825 */ /* 0x010fe200078e0204 */
[----:B--2---:R-:W-:Y:S02]  /*110f0*/  SHF.R.S32.HI R21, RZ, 0x1f, R3 ;  /* 0x0000001fff157819 */ /* 0x004fe40000011403 */
[----:B------:R-:W-:Y:S02]  /*11100*/  @!P0 LEA.HI.X R7, R91, R5, R7, 0x1, P4 ;  /* 0x000000055b078211 */ /* 0x000fe400020f0c07 */
[----:B------:R-:W-:Y:S01]  /*11110*/  ISETP.GE.AND P4, PT, R99, UR14, PT ;  /* 0x0000000e63007c0c */ /* 0x000fe2000bf86270 */
[----:B------:R0:W-:Y:S01]  /*11120*/  @!P5 ST.E.128 desc[UR54][R12.64], R8 ;  /* 0x000000080c00d985 */ /* 0x0001e2000c101d36 */
[----:B------:R-:W-:-:S02]  /*11130*/  @!P1 LEA R14, P6, R87, R4, 0x1 ;  /* 0x00000004570e9211 */ /* 0x000fc400078c08ff */
[-C--:B-1----:R-:W-:Y:S01]  /*11140*/  @!P2 LEA R20, P5, R3, R4.reuse, 0x1 ;  /* 0x000000040314a211 */ /* 0x082fe200078a08ff */
[----:B------:R1:W-:Y:S01]  /*11150*/  @!P0 ST.E.128 desc[UR54][R6.64], R24 ;  /* 0x0000001806008985 */ /* 0x0003e2000c101d36 */
[-C--:B------:R-:W-:Y:S02]  /*11160*/  @!P1 LEA.HI.X R15, R87, R5.reuse, R15, 0x1, P6 ;  /* 0x00000005570f9211 */ /* 0x080fe400030f0c0f */
[----:B------:R-:W-:Y:S02]  /*11170*/  LOP3.LUT P6, RZ, R0, 0x40, RZ, 0xc0, !PT ;  /* 0x0000004000ff7812 */ /* 0x000fe400078cc0ff */
[----:B------:R-:W-:Y:S01]  /*11180*/  @!P2 LEA.HI.X R21, R3, R5, R21, 0x1, P5 ;  /* 0x000000050315a211 */ /* 0x000fe200028f0c15 */
[----:B------:R1:W-:Y:S01]  /*11190*/  @!P1 ST.E.128 desc[UR54][R14.64], R32 ;  /* 0x000000200e009985 */ /* 0x0003e2000c101d36 */
[----:B------:R-:W-:Y:S02]  /*111a0*/  SHF.R.S32.HI R0, RZ, 0x1f, R89 ;  /* 0x0000001fff007819 */ /* 0x000fe40000011459 */
[----:B------:R-:W-:Y:S01]  /*111b0*/  @!P3 LEA R28, P5, R89, R4, 0x1 ;  /* 0x00000004591cb211 */ /* 0x000fe200078a08ff */
[----:B------:R1:W-:Y:S01]  /*111c0*/  @!P2 ST.E.128 desc[UR54][R20.64], R40 ;  /* 0x000000281400a985 */ /* 0x0003e2000c101d36 */
[----:B------:R-:W-:-:S02]  /*111d0*/  LOP3.LUT P0, RZ, R86, 0x80, RZ, 0xc0, !PT ;  /* 0x0000008056ff7812 */ /* 0x000fc4000780c0ff */
[-C--:B------:R-:W-:Y:S02]  /*111e0*/  @!P3 LEA.HI.X R29, R89, R5.reuse, R0, 0x1, P5 ;  /* 0x00000005591db211 */ /* 0x080fe400028f0c00 */
[----:B------:R-:W-:Y:S02]  /*111f0*/  SHF.R.S32.HI R0, RZ, 0x1f, R99 ;  /* 0x0000001fff007819 */ /* 0x000fe40000011463 */
[C---:B0-----:R-:W-:Y:S01]  /*11200*/  @!P4 LEA R8, P5, R99.reuse, R4, 0x1 ;  /* 0x000000046308c211 */ /* 0x041fe200078a08ff */
[----:B------:R1:W-:Y:S03]  /*11210*/  @!P3 ST.E.128 desc[UR54][R28.64], R48 ;  /* 0x000000301c00b985 */ /* 0x0003e6000c101d36 */
[----:B------:R-:W-:Y:S02]  /*11220*/  @!P4 LEA.HI.X R9, R99, R5, R0, 0x1, P5 ;  /* 0x000000056309c211 */ /* 0x000fe400028f0c00 */
[----:B------:R-:W-:-:S02]  /*11230*/  SHF.R.S32.HI R0, RZ, 0x1f, R95 ;  /* 0x0000001fff007819 */ /* 0x000fc4000001145f */
[C---:B------:R-:W-:Y:S01]  /*11240*/  @P6 LEA R10, P5, R95.reuse, R4, 0x1 ;  /* 0x000000045f0a6211 */ /* 0x040fe200078a08ff */
[----:B------:R1:W-:Y:S03]  /*11250*/  @!P4 ST.E.128 desc[UR54][R8.64], R56 ;  /* 0x000000380800c985 */ /* 0x0003e6000c101d36 */
[----:B------:R-:W-:-:S05]  /*11260*/  @P6 LEA.HI.X R11, R95, R5, R0, 0x1, P5 ;  /* 0x000000055f0b6211 */ /* 0x000fca00028f0c00 */
[----:B------:R1:W-:Y:S01]  /*11270*/  @P6 ST.E.128 desc[UR54][R10.64], R64 ;  /* 0x000000400a006985 */ /* 0x0003e2000c101d36 */
[----:B------:R-:W-:Y:S05]  /*11280*/  @!P0 BRA `(.L_x_5535) ;  /* 0x0000002400788947 */ /* 0x000fea0003800000 */
[----:B------:R-:W-:Y:S02]  /*11290*/  LEA R4, P0, R97, R4, 0x1 ;  /* 0x0000000461047211 */ /* 0x000fe400078008ff */
[----:B------:R-:W-:-:S04]  /*112a0*/  SHF.R.S32.HI R0, RZ, 0x1f, R97 ;  /* 0x0000001fff007819 */ /* 0x000fc80000011461 */
[----:B------:R-:W-:-:S05]  /*112b0*/  LEA.HI.X R5, R97, R5, R0, 0x1, P0 ;  /* 0x0000000561057211 */ /* 0x000fca00000f0c00 */
[----:B------:R0:W-:Y:S01]  /*112c0*/  ST.E.128 desc[UR54][R4.64], R72 ;  /* 0x0000004804007985 */ /* 0x0001e2000c101d36 */
[----:B------:R-:W-:Y:S05]  /*112d0*/  BRA `(.L_x_5535) ;  /* 0x0000002400647947 */ /* 0x000fea0003800000 */
.L_x_5532:
[----:B------:R-:W-:Y:S01]  /*112e0*/  ULDC.64 UR12, c[0x0][0xb08] ;  /* 0x0002c200000c7ab9 */ /* 0x000fe20000000a00 */
[----:B------:R-:W-:Y:S01]  /*112f0*/  ULDC UR14, c[0x0][0xbe8] ;  /* 0x0002fa00000e7ab9 */ /* 0x000fe20000000800 */
[----:B------:R-:W-:Y:S01]  /*11300*/  UIMAD UR18, UR18, UR12, URZ ;  /* 0x0000000c121272a4 */ /* 0x000fe2000f8e023f */
[----:B0-----:R-:W-:Y:S01]  /*11310*/  VIADD R6, R186, UR45 ;  /* 0x0000002dba067c36 */ /* 0x001fe20008000000 */
[----:B------:R-:W-:Y:S01]  /*11320*/  UIMAD.WIDE.U32 UR10, UR4, UR12, URZ ;  /* 0x0000000c040a72a5 */ /* 0x000fe2000f8e003f */
[----:B------:R-:W-:Y:S01]  /*11330*/  BSSY B1, `(.L_x_5536) ;  /* 0x00000cc000017945 */ /* 0x000fe20003800000 */
[----:B------:R-:W-:Y:S01]  /*11340*/  UIMAD UR18, UR4, UR13, UR18 ;  /* 0x0000000d041272a4 */ /* 0x000fe2000f8e0212 */
[----:B------:R-:W-:Y:S01]  /*11350*/  IMAD.MOV.U32 R3, RZ, RZ, R6 ;  /* 0x000000ffff037224 */ /* 0x000fe200078e0006 */
        /* <DEDUP_REMOVED lines=23> */
[----:B------:R-:W-:Y:S01]  /*114d0*/  @P0 IMAD.HI.U32 R0, R6, UR9, RZ ;  /* 0x0000000906000c27 */ /* 0x000fe2000f8e00ff */
[----:B------:R-:W-:Y:S01]  /*114e0*/  ULDC.64 UR12, c[0x0][0xb48] ;  /* 0x0002d200000c7ab9 */ /* 0x000fe20000000a00 */
[----:B------:R-:W-:Y:S01]  /*114f0*/  @UP0 ULDC UR4, c[0x0][0xbf0] ;  /* 0x0002fc0000040ab9 */ /* 0x000fe20000000800 */
[----:B------:R-:W-:Y:S01]  /*11500*/  UIMAD.WIDE.U32 UR10, UR42, UR12, UR10 ;  /* 0x0000000c2a0a72a5 */ /* 0x000fe2000f8e000a */
[----:B------:R-:W-:-:S02]  /*11510*/  SHF.R.S32.HI R160, RZ, 0x1f, R205 ;  /* 0x0000001fffa07819 */ /* 0x000fc400000114cd */
[----:B------:R-:W-:Y:S01]  /*11520*/  @P0 SHF.R.U32.HI R3, RZ, UR4, R0 ;  /* 0x00000004ff030c19 */ /* 0x000fe20008011600 */
[----:B------:R-:W-:Y:S01]  /*11530*/  UIMAD UR42, UR42, UR13, UR11 ;  /* 0x0000000d2a2a72a4 */ /* 0x000fe2000f8e020b */
[----:B------:R-:W-:Y:S01]  /*11540*/  SHF.R.S32.HI R161, RZ, 0x1f, R206 ;  /* 0x0000001fffa17819 */ /* 0x000fe200000114ce */
[----:B------:R-:W-:Y:S01]  /*11550*/  IMAD.U32 R5, RZ, RZ, UR11 ;  /* 0x0000000bff057e24 */ /* 0x000fe2000f8e00ff */
[--C-:B------:R-:W-:Y:S01]  /*11560*/  SHF.R.S32.HI R0, RZ, 0x1f, R3.reuse ;  /* 0x0000001fff007819 */ /* 0x100fe20000011403 */
[----:B------:R-:W-:Y:S01]  /*11570*/  IMAD.MOV R7, RZ, RZ, -R3 ;  /* 0x000000ffff077224 */ /* 0x000fe200078e0a03 */
[----:B------:R-:W-:Y:S01]  /*11580*/  ULDC.64 UR12, c[0x0][0xb30] ;  /* 0x0002cc00000c7ab9 */ /* 0x000fe20000000a00 */
[----:B------:R-:W-:Y:S01]  /*11590*/  IMAD.U32 R4, RZ, RZ, UR10 ;  /* 0x0000000aff047e24 */ /* 0x000fe2000f8e00ff */
[----:B------:R-:W-:Y:S01]  /*115a0*/  ULDC.64 UR10, c[0x0][0xb28] ;  /* 0x0002ca00000a7ab9 */ /* 0x000fe20000000a00 */
[----:B------:R-:W-:Y:S01]  /*115b0*/  IMAD R0, R0, UR12, RZ ;  /* 0x0000000c00007c24 */ /* 0x000fe2000f8e02ff */
[----:B------:R-:W-:Y:S01]  /*115c0*/  UIADD3 UR4, UR41, 0x28c20, URZ ;  /* 0x00028c2029047890 */ /* 0x000fe2000fffe03f */
[----:B------:R-:W-:Y:S01]  /*115d0*/  IMAD R7, R7, UR14, R6 ;  /* 0x0000000e07077c24 */ /* 0x000fe2000f8e0206 */
[----:B------:R-:W-:Y:S01]  /*115e0*/  SHF.R.S32.HI R162, RZ, 0x1f, R207 ;  /* 0x0000001fffa27819 */ /* 0x000fe200000114cf */
[----:B------:R-:W-:Y:S01]  /*115f0*/  IMAD R9, R3, UR13, R0 ;  /* 0x0000000d03097c24 */ /* 0x000fe2000f8e0200 */
[----:B------:R-:W-:Y:S01]  /*11600*/  UPRMT UR4, URZ, 0x654, UR4 ;  /* 0x000006543f047896 */ /* 0x000fe20008000004 */
[----:B------:R-:W-:Y:S01]  /*11610*/  IMAD.U32 R5, RZ, RZ, UR42 ;  /* 0x0000002aff057e24 */ /* 0x000fe2000f8e00ff */
[----:B------:R-:W-:-:S02]  /*11620*/  SHF.R.S32.HI R0, RZ, 0x1f, R7 ;  /* 0x0000001fff007819 */ /* 0x000fc40000011407 */
[----:B------:R-:W-:Y:S01]  /*11630*/  SHF.R.S32.HI R163, RZ, 0x1f, R208 ;  /* 0x0000001fffa37819 */ /* 0x000fe200000114d0 */
[----:B------:R-:W-:Y:S01]  /*11640*/  IMAD.WIDE.U32 R4, R3, UR12, R4 ;  /* 0x0000000c03047c25 */ /* 0x000fe2000f8e0004 */
[----:B------:R-:W-:Y:S02]  /*11650*/  SHF.R.S32.HI R164, RZ, 0x1f, R209 ;  /* 0x0000001fffa47819 */ /* 0x000fe400000114d1 */
[----:B------:R-:W-:Y:S01]  /*11660*/  SHF.R.S32.HI R165, RZ, 0x1f, R210 ;  /* 0x0000001fffa57819 */ /* 0x000fe200000114d2 */
[----:B------:R-:W-:Y:S01]  /*11670*/  IMAD R0, R0, UR10, RZ ;  /* 0x0000000a00007c24 */ /* 0x000fe2000f8e02ff */
[----:B------:R-:W-:Y:S01]  /*11680*/  SYNCS.ARRIVE.TRANS64.RED.A1T0 RZ, [UR4], RZ ;  /* 0x000000ffffff79a7 */ /* 0x000fe20008100404 */
[----:B------:R-:W-:Y:S01]  /*11690*/  IMAD.IADD R5, R5, 0x1, R9 ;  /* 0x0000000105057824 */ /* 0x000fe200078e0209 */
[----:B------:R-:W-:Y:S01]  /*116a0*/  SHF.R.S32.HI R166, RZ, 0x1f, R211 ;  /* 0x0000001fffa67819 */ /* 0x000fe200000114d3 */
[----:B------:R-:W-:Y:S01]  /*116b0*/  IMAD R3, R7, UR11, R0 ;  /* 0x0000000b07037c24 */ /* 0x000fe2000f8e0200 */
[----:B------:R-:W-:Y:S01]  /*116c0*/  SHF.R.S32.HI R167, RZ, 0x1f, R212 ;  /* 0x0000001fffa77819 */ /* 0x000fe200000114d4 */
[----:B------:R-:W-:Y:S01]  /*116d0*/  VIADD R0, R17, UR45 ;  /* 0x0000002d11007c36 */ /* 0x000fe20008000000 */
[----:B------:R-:W-:Y:S01]  /*116e0*/  SHF.R.S32.HI R168, RZ, 0x1f, R213 ;  /* 0x0000001fffa87819 */ /* 0x000fe200000114d5 */
[----:B------:R-:W-:Y:S01]  /*116f0*/  IMAD.WIDE.U32 R4, R7, UR10, R4 ;  /* 0x0000000a07047c25 */ /* 0x000fe2000f8e0004 */
[----:B------:R-:W-:Y:S01]  /*11700*/  ULDC.64 UR10, c[0x0][0xb00] ;  /* 0x0002c000000a7ab9 */ /* 0x000fe20000000a00 */
[----:B------:R-:W-:-:S02]  /*11710*/  SHF.R.S32.HI R169, RZ, 0x1f, R214 ;  /* 0x0000001fffa97819 */ /* 0x000fc400000114d6 */
[----:B------:R-:W-:Y:S01]  /*11720*/  ISETP.GE.AND P0, PT, R0, UR8, PT ;  /* 0x0000000800007c0c */ /* 0x000fe2000bf06270 */
[----:B------:R-:W-:Y:S01]  /*11730*/  IMAD.IADD R5, R5, 0x1, R3 ;  /* 0x0000000105057824 */ /* 0x000fe200078e0203 */
[C---:B------:R-:W-:Y:S02]  /*11740*/  LEA R3, P1, R4.reuse, UR10, 0x2 ;  /* 0x0000000a04037c11 */ /* 0x040fe4000f8210ff */
[----:B------:R-:W-:Y:S02]  /*11750*/  SHF.R.S32.HI R170, RZ, 0x1f, R215 ;  /* 0x0000001fffaa7819 */ /* 0x000fe400000114d7 */
[----:B------:R-:W-:Y:S01]  /*11760*/  LEA.HI.X R10, R4, UR11, R5, 0x2, P1 ;  /* 0x0000000b040a7c11 */ /* 0x000fe200088f1405 */
[----:B------:R0:W1:Y:S01]  /*11770*/  SHFL.IDX PT, R12, R3, RZ, 0x1c1f ;  /* 0x001c1fff030c7589 */ /* 0x00006200000e0000 */
[----:B------:R-:W-:Y:S02]  /*11780*/  SHF.R.S32.HI R14, RZ, 0x1f, R216 ;  /* 0x0000001fff0e7819 */ /* 0x000fe400000114d8 */
[----:B------:R-:W-:Y:S01]  /*11790*/  SHF.R.S32.HI R15, RZ, 0x1f, R217 ;  /* 0x0000001fff0f7819 */ /* 0x000fe200000114d9 */
[----:B------:R0:W2:Y:S01]  /*117a0*/  SHFL.IDX PT, R11, R10, RZ, 0x1c1f ;  /* 0x001c1fff0a0b7589 */ /* 0x0000a200000e0000 */
[----:B------:R-:W-:-:S02]  /*117b0*/  SHF.R.S32.HI R171, RZ, 0x1f, R218 ;  /* 0x0000001fffab7819 */ /* 0x000fc400000114da */
[----:B------:R-:W-:Y:S01]  /*117c0*/  SHF.R.S32.HI R172, RZ, 0x1f, R18 ;  /* 0x0000001fffac7819 */ /* 0x000fe20000011412 */
[----:B------:R-:W-:Y:S06]  /*117d0*/  @P0 BRA `(.L_x_5537) ;  /* 0x0000000800040947 */ /* 0x000fec0003800000 */
[----:B------:R-:W-:Y:S02]  /*117e0*/  ULDC UR4, c[0x0][0xac8] ;  /* 0x0002b20000047ab9 */ /* 0x000fe40000000800 */
[----:B------:R-:W-:Y:S02]  /*117f0*/  ISETP.GE.AND P0, PT, R18, UR4, PT ;  /* 0x0000000412007c0c */ /* 0x000fe4000bf06270 */
[----:B------:R-:W-:Y:S02]  /*11800*/  ISETP.GE.AND P3, PT, R218, UR4, PT ;  /* 0x00000004da007c0c */ /* 0x000fe4000bf66270 */
[----:B------:R-:W-:-:S09]  /*11810*/  ISETP.GE.AND P2, PT, R217, UR4, PT ;  /* 0x00000004d9007c0c */ /* 0x000fd2000bf46270 */
[----:B-1----:R-:W-:-:S04]  /*11820*/  @!P0 LEA R4, P1, R18, R12, 0x2 ;  /* 0x0000000c12048211 */ /* 0x002fc800078210ff */
[----:B--2---:R-:W-:Y:S02]  /*11830*/  @!P0 LEA.HI.X R5, R18, R11, R172, 0x2, P1 ;  /* 0x0000000b12058211 */ /* 0x004fe400008f14ac */
[----:B------:R-:W-:-:S03]  /*11840*/  ISETP.GE.AND P1, PT, R216, UR4, PT ;  /* 0x00000004d8007c0c */ /* 0x000fc6000bf26270 */
[----:B------:R1:W-:Y:S01]  /*11850*/  @!P0 ST.E.64 desc[UR54][R4.64], R24 ;  /* 0x0000001804008985 */ /* 0x0003e2000c101b36 */
[----:B------:R-:W-:-:S09]  /*11860*/  ISETP.GE.AND P0, PT, R215, UR4, PT ;  /* 0x00000004d7007c0c */ /* 0x000fd2000bf06270 */
[-C--:B------:R-:W-:Y:S02]  /*11870*/  @!P1 LEA R6, P5, R216, R12.reuse, 0x2 ;  /* 0x0000000cd8069211 */ /* 0x080fe400078a10ff */
[----:B-1----:R-:W-:Y:S02]  /*11880*/  @!P3 LEA R4, P4, R218, R12, 0x2 ;  /* 0x0000000cda04b211 */ /* 0x002fe400078810ff */
[-C--:B------:R-:W-:Y:S02]  /*11890*/  @!P1 LEA.HI.X R7, R216, R11.reuse, R14, 0x2, P5 ;  /* 0x0000000bd8079211 */ /* 0x080fe400028f140e */
[----:B------:R-:W-:Y:S02]  /*118a0*/  @!P3 LEA.HI.X R5, R218, R11, R171, 0x2, P4 ;  /* 0x0000000bda05b211 */ /* 0x000fe400020f14ab */
[----:B------:R-:W-:Y:S02]  /*118b0*/  ISETP.GE.AND P4, PT, R213, UR4, PT ;  /* 0x00000004d5007c0c */ /* 0x000fe4000bf86270 */
[----:B------:R-:W-:Y:S01]  /*118c0*/  ISETP.GE.AND P5, PT, R212, UR4, PT ;  /* 0x00000004d4007c0c */ /* 0x000fe2000bfa6270 */
[----:B------:R1:W-:Y:S01]  /*118d0*/  @!P3 ST.E.64 desc[UR54][R4.64], R28 ;  /* 0x0000001c0400b985 */ /* 0x0003e2000c101b36 */
[----:B------:R-:W-:-:S02]  /*118e0*/  ISETP.GE.AND P3, PT, R214, UR4, PT ;  /* 0x00000004d6007c0c */ /* 0x000fc4000bf66270 */
[----:B-1----:R-:W-:-:S04]  /*118f0*/  @!P2 LEA R4, P6, R217, R12, 0x2 ;  /* 0x0000000cd904a211 */ /* 0x002fc800078c10ff */
[----:B------:R-:W-:Y:S02]  /*11900*/  @!P2 LEA.HI.X R5, R217, R11, R15, 0x2, P6 ;  /* 0x0000000bd905a211 */ /* 0x000fe400030f140f */
[----:B------:R-:W-:-:S03]  /*11910*/  @!P0 LEA R8, P6, R215, R12, 0x2 ;  /* 0x0000000cd7088211 */ /* 0x000fc600078c10ff */
[----:B------:R1:W-:Y:S01]  /*11920*/  @!P2 ST.E.64 desc[UR54][R4.64], R32 ;  /* 0x000000200400a985 */ /* 0x0003e2000c101b36 */
[----:B------:R-:W-:-:S03]  /*11930*/  @!P0 LEA.HI.X R9, R215, R11, R170, 0x2, P6 ;  /* 0x0000000bd7098211 */ /* 0x000fc600030f14aa */
[----:B------:R2:W-:Y:S04]  /*11940*/  @!P1 ST.E.64 desc[UR54][R6.64], R36 ;  /* 0x0000002406009985 */ /* 0x0005e8000c101b36 */
[----:B------:R3:W-:Y:S01]  /*11950*/  @!P0 ST.E.64 desc[UR54][R8.64], R40 ;  /* 0x0000002808008985 */ /* 0x0007e2000c101b36 */
[----:B------:R-:W-:Y:S02]  /*11960*/  ISETP.GE.AND P0, PT, R211, UR4, PT ;  /* 0x00000004d3007c0c */ /* 0x000fe4000bf06270 */
[CC--:B-1----:R-:W-:Y:S02]  /*11970*/  @!P3 LEA R4, P1, R214.reuse, R12.reuse, 0x2 ;  /* 0x0000000cd604b211 */ /* 0x0c2fe400078210ff */
[----:B--2---:R-:W-:Y:S02]  /*11980*/  @!P4 LEA R6, P2, R213, R12, 0x2 ;  /* 0x0000000cd506c211 */ /* 0x004fe400078410ff */
[----:B------:R-:W-:-:S02]  /*11990*/  @!P3 LEA.HI.X R5, R214, R11, R169, 0x2, P1 ;  /* 0x0000000bd605b211 */ /* 0x000fc400008f14a9 */
[----:B------:R-:W-:Y:S02]  /*119a0*/  ISETP.GE.AND P1, PT, R210, UR4, PT ;  /* 0x00000004d2007c0c */ /* 0x000fe4000bf26270 */
[-C--:B------:R-:W-:Y:S01]  /*119b0*/  @!P4 LEA.HI.X R7, R213, R11.reuse, R168, 0x2, P2 ;  /* 0x0000000bd507c211 */ /* 0x080fe200010f14a8 */
[----:B------:R1:W-:Y:S01]  /*119c0*/  @!P3 ST.E.64 desc[UR54][R4.64], R44 ;  /* 0x0000002c0400b985 */ /* 0x0003e2000c101b36 */
[----:B------:R-:W-:Y:S02]  /*119d0*/  ISETP.GE.AND P2, PT, R209, UR4, PT ;  /* 0x00000004d1007c0c */ /* 0x000fe4000bf46270 */
[----:B---3--:R-:W-:Y:S01]  /*119e0*/  @!P5 LEA R8, P6, R212, R12, 0x2 ;  /* 0x0000000cd408d211 */ /* 0x008fe200078c10ff */
[----:B------:R2:W-:Y:S01]  /*119f0*/  @!P4 ST.E.64 desc[UR54][R6.64], R48 ;  /* 0x000000300600c985 */ /* 0x0005e2000c101b36 */
[----:B------:R-:W-:Y:S02]  /*11a00*/  ISETP.GE.AND P3, PT, R208, UR4, PT ;  /* 0x00000004d0007c0c */ /* 0x000fe4000bf66270 */
[----:B------:R-:W-:-:S02]  /*11a10*/  @!P5 LEA.HI.X R9, R212, R11, R167, 0x2, P6 ;  /* 0x0000000bd409d211 */ /* 0x000fc400030f14a7 */
        /* <DEDUP_REMOVED lines=11> */
[----:B------:R-:W-:Y:S02]  /*11ad0*/  @!P2 LEA.HI.X R9, R209, R11, R164, 0x2, P6 ;  /* 0x0000000bd109a211 */ /* 0x000fe400030f14a4 */
        /* <DEDUP_REMOVED lines=52> */
[C---:B-1----:R-:W-:Y:S01]  /*11e20*/  @!P4 LEA R6, P2, R195.reuse, R12, 0x2 ;  /* 0x0000000cc306c211 */ /* 0x042fe200078410ff */
[----:B------:R1:W-:Y:S03]  /*11e30*/  @!P5 ST.E.64 desc[UR54][R4.64], R116 ;  /* 0x000000740400d985 */ /* 0x0003e6000c101b36 */
[----:B------:R-:W-:-:S02]  /*11e40*/  @!P4 LEA.HI.X R7, R195, R11, R229, 0x2, P2 ;  /* 0x0000000bc307c211 */ /* 0x000fc400010f14e5 */
[----:B------:R-:W-:Y:S02]  /*11e50*/  ISETP.GE.AND P2, PT, R189, UR4, PT ;  /* 0x00000004bd007c0c */ /* 0x000fe4000bf46270 */
[CC--:B--2---:R-:W-:Y:S01]  /*11e60*/  @!P3 LEA R8, P6, R194.reuse, R12.reuse, 0x2 ;  /* 0x0000000cc208b211 */ /* 0x0c4fe200078c10ff */
        /* <DEDUP_REMOVED lines=10> */
[----:B------:R-:W-:-:S03]  /*11f10*/  @!P1 LEA.HI.X R7, R192, R11, R225, 0x2, P6 ;  /* 0x0000000bc0079211 */ /* 0x000fc600030f14e1 */
[CC--:B-1----:R-:W-:Y:S02]  /*11f20*/  @!P3 LEA R8, P6, R190.reuse, R12.reuse, 0x2 ;  /* 0x0000000cbe08b211 */ /* 0x0c2fe400078c10ff */
[----:B------:R1:W-:Y:S02]  /*11f30*/  @!P1 ST.E.64 desc[UR54][R6.64], R132 ;  /* 0x0000008406009985 */ /* 0x0003e4000c101b36 */
        /* <DEDUP_REMOVED lines=11> */
.L_x_5537:
[----:B------:R-:W-:Y:S05]  /*11ff0*/  BSYNC B1 ;  /* 0x0000000000017941 */ /* 0x000fea0003800000 */
.L_x_5536:
        /* <DEDUP_REMOVED lines=10> */
[-C--:B0--3--:R-:W-:Y:S02]  /*120a0*/  @!P4 LEA R4, P3, R18, R3.reuse, 0x2 ;  /* 0x000000031204c211 */ /* 0x089fe400078610ff */
[----:B------:R-:W-:Y:S02]  /*120b0*/  @!P2 LEA R6, P6, R218, R3, 0x2 ;  /* 0x00000003da06a211 */ /* 0x000fe400078c10ff */
[----:B-1----:R-:W-:Y:S02]  /*120c0*/  @!P4 LEA.HI.X R5, R18, R21, R172, 0x2, P3 ;  /* 0x000000151205c211 */ /* 0x002fe400018f14ac */
[----:B------:R-:W-:Y:S02]  /*120d0*/  ISETP.GE.AND P3, PT, R215, UR4, PT ;  /* 0x00000004d7007c0c */ /* 0x000fe4000bf66270 */
[----:B------:R-:W-:Y:S01]  /*120e0*/  @!P1 LEA R8, P5, R217, R3, 0x2 ;  /* 0x00000003d9089211 */ /* 0x000fe200078a10ff */
[----:B------:R0:W-:Y:S01]  /*120f0*/  @!P4 ST.E.64 desc[UR54][R4.64], R26 ;  /* 0x0000001a0400c985 */ /* 0x0001e2000c101b36 */
[----:B------:R-:W-:-:S02]  /*12100*/  ISETP.GE.AND P4, PT, R214, UR4, PT ;  /* 0x00000004d6007c0c */ /* 0x000fc4000bf86270 */
[----:B------:R-:W-:Y:S02]  /*12110*/  @!P2 LEA.HI.X R7, R218, R21, R171, 0x2, P6 ;  /* 0x00000015da07a211 */ /* 0x000fe400030f14ab */
[C---:B------:R-:W-:Y:S02]  /*12120*/  @!P0 LEA R10, P6, R216.reuse, R3, 0x2 ;  /* 0x00000003d80a8211 */ /* 0x040fe400078c10ff */
        /* <DEDUP_REMOVED lines=14> */
[----:B------:R-:W-:Y:S01]  /*12210*/  @!P5 LEA R14, P6, R213, R3, 0x2 ;  /* 0x00000003d50ed211 */ /* 0x000fe200078c10ff */
[----:B------:R4:W-:Y:S01]  /*12220*/  @!P4 ST.E.64 desc[UR54][R12.64], R46 ;  /* 0x0000002e0c00c985 */ /* 0x0009e2000c101b36 */
[----:B------:R-:W-:Y:S02]  /*12230*/  ISETP.GE.AND P3, PT, R209, UR4, PT ;  /* 0x00000004d1007c0c */ /* 0x000fe4000bf66270 */
[----:B------:R-:W-:Y:S02]  /*12240*/  @!P5 LEA.HI.X R15, R213, R21, R168, 0x2, P6 ;  /* 0x00000015d50fd211 */ /* 0x000fe400030f14a8 */
[-C--:B-1----:R-:W-:Y:S02]  /*12250*/  @!P0 LEA R6, P6, R212, R3.reuse, 0x2 ;  /* 0x00000003d4068211 */ /* 0x082fe400078c10ff */
[----:B------:R-:W-:Y:S01]  /*12260*/  ISETP.GE.AND P4, PT, R208, UR4, PT ;  /* 0x00000004d0007c0c */ /* 0x000fe2000bf86270 */
[----:B------:R1:W-:Y:S01]  /*12270*/  @!P5 ST.E.64 desc[UR54][R14.64], R50 ;  /* 0x000000320e00d985 */ /* 0x0003e2000c101b36 */
[----:B--2---:R-:W-:-:S02]  /*12280*/  @!P1 LEA R8, P5, R211, R3, 0x2 ;  /* 0x00000003d3089211 */ /* 0x004fc400078a10ff */
[----:B------:R-:W-:Y:S02]  /*12290*/  @!P0 LEA.HI.X R7, R212, R21, R167, 0x2, P6 ;  /* 0x00000015d4078211 */ /* 0x000fe400030f14a7 */
        /* <DEDUP_REMOVED lines=9> */
[C---:B----4-:R-:W-:Y:S02]  /*12330*/  @!P4 LEA R12, P2, R208.reuse, R3, 0x2 ;  /* 0x00000003d00cc211 */ /* 0x050fe400078410ff */
[----:B------:R-:W-:Y:S02]  /*12340*/  ISETP.GE.AND P1, PT, R205, UR4, PT ;  /* 0x00000004cd007c0c */ /* 0x000fe4000bf26270 */
[-C--:B------:R-:W-:Y:S02]  /*12350*/  @!P3 LEA.HI.X R5, R209, R21.reuse, R164, 0x2, P6 ;  /* 0x00000015d105b211 */ /* 0x080fe400030f14a4 */
[----:B------:R-:W-:Y:S02]  /*12360*/  @!P4 LEA.HI.X R13, R208, R21, R163, 0x2, P2 ;  /* 0x00000015d00dc211 */ /* 0x000fe400010f14a3 */
[----:B------:R-:W-:Y:S01]  /*12370*/  ISETP.GE.AND P2, PT, R204, UR4, PT ;  /* 0x00000004cc007c0c */ /* 0x000fe2000bf46270 */
[----:B------:R-:W-:Y:S01]  /*12380*/  @!P3 ST.E.64 desc[UR54][R4.64], R66 ;  /* 0x000000420400b985 */ /* 0x000fe2000c101b36 */
[----:B-1----:R-:W-:-:S03]  /*12390*/  @!P5 LEA R14, P6, R207, R3, 0x2 ;  /* 0x00000003cf0ed211 */ /* 0x002fc600078c10ff */
[----:B------:R1:W-:Y:S01]  /*123a0*/  @!P4 ST.E.64 desc[UR54][R12.64], R70 ;  /* 0x000000460c00c985 */ /* 0x0003e2000c101b36 */
[----:B------:R-:W-:Y:S02]  /*123b0*/  @!P5 LEA.HI.X R15, R207, R21, R162, 0x2, P6 ;  /* 0x00000015cf0fd211 */ /* 0x000fe400030f14a2 */
[CC--:B0-----:R-:W-:Y:S02]  /*123c0*/  @!P0 LEA R6, P4, R206.reuse, R3.reuse, 0x2 ;  /* 0x00000003ce068211 */ /* 0x0c1fe400078810ff */
[----:B--2---:R-:W-:Y:S01]  /*123d0*/  @!P1 LEA R8, P3, R205, R3, 0x2 ;  /* 0x00000003cd089211 */ /* 0x004fe200078610ff */
        /* <DEDUP_REMOVED lines=14> */
[C---:B------:R-:W-:Y:S02]  /*124c0*/  @!P5 LEA R4, P6, R203.reuse, R3, 0x2 ;  /* 0x00000003cb04d211 */ /* 0x040fe400078c10ff */
[-C--:B------:R-:W-:Y:S02]  /*124d0*/  @!P4 LEA.HI.X R13, R202, R21.reuse, R157, 0x2, P0 ;  /* 0x00000015ca0dc211 */ /* 0x080fe400000f149d */
[----:B------:R-:W-:Y:S02]  /*124e0*/  @!P5 LEA.HI.X R5, R203, R21, R158, 0x2, P6 ;  /* 0x00000015cb05d211 */ /* 0x000fe400030f149e */
[----:B------:R-:W-:Y:S02]  /*124f0*/  ISETP.GE.AND P0, PT, R198, UR4, PT ;  /* 0x00000004c6007c0c */ /* 0x000fe4000bf06270 */
[----:B0-----:R-:W-:Y:S01]  /*12500*/  @!P3 LEA R14, P6, R201, R3, 0x2 ;  /* 0x00000003c90eb211 */ /* 0x001fe200078c10ff */
[----:B------:R0:W-:Y:S01]  /*12510*/  @!P5 ST.E.64 desc[UR54][R4.64], R90 ;  /* 0x0000005a0400d985 */ /* 0x0001e2000c101b36 */
[----:B------:R-:W-:-:S02]  /*12520*/  ISETP.GE.AND P5, PT, R197, UR4, PT ;  /* 0x00000004c5007c0c */ /* 0x000fc4000bfa6270 */
[----:B------:R-:W-:Y:S01]  /*12530*/  @!P3 LEA.HI.X R15, R201, R21, R156, 0x2, P6 ;  /* 0x00000015c90fb211 */ /* 0x000fe200030f149c */
[----:B------:R4:W-:Y:S01]  /*12540*/  @!P4 ST.E.64 desc[UR54][R12.64], R94 ;  /* 0x0000005e0c00c985 */ /* 0x0009e2000c101b36 */
[-C--:B--2---:R-:W-:Y:S02]  /*12550*/  @!P2 LEA R6, P6, R200, R3.reuse, 0x2 ;  /* 0x00000003c806a211 */ /* 0x084fe400078c10ff */
[----:B------:R-:W-:Y:S01]  /*12560*/  ISETP.GE.AND P4, PT, R196, UR4, PT ;  /* 0x00000004c4007c0c */ /* 0x000fe2000bf86270 */
[----:B------:R2:W-:Y:S01]  /*12570*/  @!P3 ST.E.64 desc[UR54][R14.64], R98 ;  /* 0x000000620e00b985 */ /* 0x0005e2000c101b36 */
[----:B---3--:R-:W-:Y:S02]  /*12580*/  @!P1 LEA R8, P3, R199, R3, 0x2 ;  /* 0x00000003c7089211 */ /* 0x008fe400078610ff */
        /* <DEDUP_REMOVED lines=11> */
[----:B------:R-:W-:Y:S02]  /*12640*/  @!P5 LEA.HI.X R5, R197, R21, R152, 0x2, P1 ;  /* 0x00000015c505d211 */ /* 0x000fe400008f1498 */
        /* <DEDUP_REMOVED lines=8> */
[C---:B-1----:R-:W-:Y:S01]  /*126d0*/  @!P0 LEA R6, P5, R194.reuse, R3, 0x2 ;  /* 0x00000003c2068211 */ /* 0x042fe200078a10ff */
[----:B------:R1:W-:Y:S01]  /*126e0*/  @!P3 ST.E.64 desc[UR54][R14.64], R122 ;  /* 0x0000007a0e00b985 */ /* 0x0003e2000c101b36 */
[----:B------:R-:W-:Y:S02]  /*126f0*/  ISETP.GE.AND P3, PT, R191, UR4, PT ;  /* 0x00000004bf007c0c */ /* 0x000fe4000bf66270 */
[----:B------:R-:W-:Y:S02]  /*12700*/  @!P0 LEA.HI.X R7, R194, R21, R228, 0x2, P5 ;  /* 0x00000015c2078211 */ /* 0x000fe400028f14e4 */
[----:B------:R-:W-:Y:S02]  /*12710*/  ISETP.GE.AND P5, PT, R189, UR4, PT ;  /* 0x00000004bd007c0c */ /* 0x000fe4000bfa6270 */
[-C--:B---3--:R-:W-:Y:S01]  /*12720*/  @!P1 LEA R8, P6, R193, R3.reuse, 0x2 ;  /* 0x00000003c1089211 */ /* 0x088fe200078c10ff */
[----:B------:R4:W-:Y:S02]  /*12730*/  @!P0 ST.E.64 desc[UR54][R6.64], R126 ;  /* 0x0000007e06008985 */ /* 0x0009e4000c101b36 */
[----:B0-----:R-:W-:-:S02]  /*12740*/  @!P4 LEA R4, P0, R192, R3, 0x2 ;  /* 0x00000003c004c211 */ /* 0x001fc400078010ff */
[----:B------:R-:W-:Y:S02]  /*12750*/  @!P1 LEA.HI.X R9, R193, R21, R226, 0x2, P6 ;  /* 0x00000015c1099211 */ /* 0x000fe400030f14e2 */
[----:B------:R-:W-:Y:S02]  /*12760*/  @!P3 LEA R10, P6, R191, R3, 0x2 ;  /* 0x00000003bf0ab211 */ /* 0x000fe400078c10ff */
[----:B------:R-:W-:Y:S01]  /*12770*/  @!P4 LEA.HI.X R5, R192, R21, R225, 0x2, P0 ;  /* 0x00000015c005c211 */ /* 0x000fe200000f14e1 */
        /* <DEDUP_REMOVED lines=12> */
[----:B----4-:R-:W-:-:S04]  /*12840*/  LEA R4, P0, R188, R3, 0x2 ;  /* 0x00000003bc047211 */ /* 0x010fc800078010ff */
[----:B------:R-:W-:-:S05]  /*12850*/  LEA.HI.X R5, R188, R21, R221, 0x2, P0 ;  /* 0x00000015bc057211 */ /* 0x000fca00000f14dd */
[----:B------:R0:W-:Y:S01]  /*12860*/  ST.E.64 desc[UR54][R4.64], R150 ;  /* 0x0000009604007985 */ /* 0x0001e2000c101b36 */
[----:B------:R-:W-:Y:S05]  /*12870*/  BRA `(.L_x_5535) ;  /* 0x0000000c00fc7947 */ /* 0x000fea0003800000 */
.L_x_5529:
        /* <DEDUP_REMOVED lines=9> */
[----:B------:R-:W-:Y:S01]  /*12910*/  UISETP.NE.U32.AND UP1, UPT, UR10, URZ, UPT ;  /* 0x0000003f0a00728c */ /* 0x000fe2000bf25070 */
[----:B------:R-:W-:Y:S02]  /*12920*/  ULDC UR4, c[0x0][0xa88] ;  /* 0x0002a20000047ab9 */ /* 0x000fe40000000800 */
[----:B------:R-:W2:Y:S01]  /*12930*/  @P1 LDG.E R9, desc[UR54][R4.64] ;  /* 0x0000003604091981 */ /* 0x000ea2000c1e1900 */
[----:B------:R-:W-:Y:S01]  /*12940*/  UISETP.NE.AND.EX UP1, UPT, UR11, URZ, UPT, UP1 ;  /* 0x0000003f0b00728c */ /* 0x000fe2000bf25310 */
[----:B------:R-:W-:-:S05]  /*12950*/  IMAD.U32 R0, RZ, RZ, UR4 ;  /* 0x00000004ff007e24 */ /* 0x000fca000f8e00ff */
[----:B------:R-:W-:-:S05]  /*12960*/  PLOP3.LUT P2, PT, PT, PT, UP1, 0x80, 0x0 ;  /* 0x000000000000781c */ /* 0x000fca0003f4f018 */
[----:B------:R-:W-:Y:S02]  /*12970*/  @UP1 ULDC.64 UR10, c[0x0][0xc08] ;  /* 0x00030200000a1ab9 */ /* 0x000fe40000000a00 */
[----:B------:R-:W-:-:S06]  /*12980*/  @UP1 UIMAD.WIDE UR10, UR44, 0x4, UR10 ;  /* 0x000000042c0a18a5 */ /* 0x000fcc000f8e020a */
[----:B------:R-:W-:Y:S02]  /*12990*/  IMAD.U32 R6, RZ, RZ, UR10 ;  /* 0x0000000aff067e24 */ /* 0x000fe4000f8e00ff */
[----:B------:R-:W-:-:S05]  /*129a0*/  IMAD.U32 R7, RZ, RZ, UR11 ;  /* 0x0000000bff077e24 */ /* 0x000fca000f8e00ff */
[----:B------:R0:W5:Y:S01]  /*129b0*/  @P2 LDG.E R0, desc[UR54][R6.64] ;  /* 0x0000003606002981 */ /* 0x000162000c1e1900 */
[----:B------:R-:W-:Y:S01]  /*129c0*/  UISETP.NE.AND UP1, UPT, UR9, URZ, UPT ;  /* 0x0000003f0900728c */ /* 0x000fe2000bf25270 */
[----:B------:R-:W-:Y:S01]  /*129d0*/  UMOV UR4, URZ ;  /* 0x0000003f00047c82 */ /* 0x000fe20008000000 */
[----:B------:R-:W1:Y:S09]  /*129e0*/  S2R R8, SR_TID.X ;  /* 0x0000000000087919 */ /* 0x000e720000002100 */
[----:B------:R-:W-:Y:S01]  /*129f0*/  @!UP1 ULDC UR9, c[0x0][0xad4] ;  /* 0x0002b50000099ab9 */ /* 0x000fe20000000800 */
[----:B-1----:R-:W-:-:S05]  /*12a00*/  VIADD R3, R8, 0xffffff80 ;  /* 0xffffff8008037836 */ /* 0x002fca0000000000 */
[----:B------:R-:W-:Y:S02]  /*12a10*/  ISETP.GT.AND P0, PT, R3, 0x3f, PT ;  /* 0x0000003f0300780c */ /* 0x000fe40003f04270 */
[----:B--2---:R-:W-:Y:S01]  /*12a20*/  @P1 R2UR UR4, R9 ;  /* 0x00000000090412ca */ /* 0x004fe200000e0000 */
[----:B0-----:R-:W-:-:S14]  /*12a30*/  @P2 BRA `(.L_x_5538) ;  /* 0x0000000000102947 */ /* 0x001fdc0003800000 */
[----:B------:R-:W-:Y:S05]  /*12a40*/  @!P1 BRA `(.L_x_5538) ;  /* 0x00000000000c9947 */ /* 0x000fea0003800000 */
[----:B------:R-:W2:Y:S04]  /*12a50*/  LDG.E R3, desc[UR54][R4.64] ;  /* 0x0000003604037981 */ /* 0x000ea8000c1e1900 */
[----:B-----5:R-:W2:Y:S02]  /*12a60*/  LDG.E R0, desc[UR54][R4.64+0x4] ;  /* 0x0000043604007981 */ /* 0x020ea4000c1e1900 */
[----:B--2---:R-:W-:-:S07]  /*12a70*/  IMAD.IADD R0, R0, 0x1, -R3 ;  /* 0x0000000100007824 */ /* 0x004fce00078e0a03 */
.L_x_5538:
[----:B------:R-:W-:Y:S01]  /*12a80*/  USHF.R.S32.HI UR16, URZ, 0x1f, UR44 ;  /* 0x0000001f3f107899 */ /* 0x000fe2000801142c */
[----:B------:R-:W-:Y:S01]  /*12a90*/  BSSY B1, `(.L_x_5539) ;  /* 0x000003a000017945 */ /* 0x000fe20003800000 */
[----:B------:R-:W-:Y:S02]  /*12aa0*/  USHF.R.S32.HI UR24, URZ, 0x1f, UR4 ;  /* 0x0000001f3f187899 */ /* 0x000fe40008011404 */
[----:B------:R-:W-:Y:S02]  /*12ab0*/  USEL UR8, UR44, URZ, !UP0 ;  /* 0x0000003f2c087287 */ /* 0x000fe4000c000000 */
[----:B------:R-:W-:Y:S01]  /*12ac0*/  USEL UR16, UR16, URZ, !UP0 ;  /* 0x0000003f10107287 */ /* 0x000fe2000c000000 */
[----:B------:R-:W-:Y:S11]  /*12ad0*/  @P0 BRA `(.L_x_5540) ;  /* 0x0000000000d40947 */ /* 0x000ff60003800000 */
[----:B------:R-:W0:Y:S01]  /*12ae0*/  LDC R9, c[0x0][0xbe8] ;  /* 0x0002fa00ff097b82 */ /* 0x000e220000000800 */
[----:B------:R-:W-:-:S05]  /*12af0*/  IMAD.U32 R5, RZ, RZ, UR45 ;  /* 0x0000002dff057e24 */ /* 0x000fca000f8e00ff */
[----:B------:R-:W-:Y:S01]  /*12b00*/  IADD3 R6, R5, -0x80, R8 ;  /* 0xffffff8005067810 */ /* 0x000fe20007ffe008 */
[----:B0----5:R-:W-:-:S05]  /*12b10*/  IMAD R3, R0, R9, RZ ;  /* 0x0000000900037224 */ /* 0x021fca00078e02ff */
[----:B------:R-:W-:-:S13]  /*12b20*/  ISETP.GE.AND P0, PT, R6, R3, PT ;  /* 0x000000030600720c */ /* 0x000fda0003f06270 */
[----:B------:R-:W-:Y:S05]  /*12b30*/  @P0 BRA `(.L_x_5540) ;  /* 0x0000000000bc0947 */ /* 0x000fea0003800000 */
[----:B------:R-:W-:Y:S01]  /*12b40*/  ISETP.NE.AND P0, PT, R9, 0x1, PT ;  /* 0x000000010900780c */ /* 0x000fe20003f05270 */
[----:B------:R-:W-:Y:S01]  /*12b50*/  UISETP.GT.AND UP0, UPT, UR9, 0x1, UPT ;  /* 0x000000010900788c */ /* 0x000fe2000bf04270 */
[----:B------:R-:W-:Y:S01]  /*12b60*/  UMOV UR20, 0x9b8 ;  /* 0x000009b800147882 */ /* 0x000fe20000000000 */
[----:B------:R-:W-:Y:S02]  /*12b70*/  ULOP3.LUT UR17, UR42, 0xff, URZ, 0xc0, !UPT ;  /* 0x000000ff2a117892 */ /* 0x000fe4000f8ec03f */
[----:B------:R-:W-:Y:S02]  /*12b80*/  USEL UR20, UR20, 0x978, UP0 ;  /* 0x0000097814147887 */ /* 0x000fe40008000000 */
[----:B------:R-:W-:-:S06]  /*12b90*/  USEL UR17, UR17, URZ, UP0 ;  /* 0x0000003f11117287 */ /* 0x000fcc0008000000 */
[----:B------:R-:W0:Y:S04]  /*12ba0*/  @P0 LDC R3, c[0x0][0xbec] ;  /* 0x0002fb00ff030b82 */ /* 0x000e280000000800 */
[----:B------:R-:W-:Y:S01]  /*12bb0*/  ULDC.64 UR10, c[0x0][UR20+0x218] ;  /* 0x00008600140a7abb */ /* 0x000fe20008000a00 */
[----:B------:R-:W-:Y:S01]  /*12bc0*/  ULDC.64 UR14, c[0x0][UR20+0x220] ;  /* 0x00008800140e7abb */ /* 0x000fe20008000a00 */
[----:B------:R-:W-:Y:S02]  /*12bd0*/  ULDC.64 UR18, c[0x0][UR20+0x228] ;  /* 0x00008a0014127abb */ /* 0x000fe40008000a00 */
[----:B------:R-:W1:Y:S01]  /*12be0*/  @P0 LDC R5, c[0x0][0xbf0] ;  /* 0x0002fc00ff050b82 */ /* 0x000e620000000800 */
[----:B------:R-:W-:Y:S02]  /*12bf0*/  UIMAD.WIDE.U32 UR12, UR10, UR43, URZ ;  /* 0x0000002b0a0c72a5 */ /* 0x000fe4000f8e003f */
[----:B------:R-:W-:-:S02]  /*12c00*/  UIMAD UR21, UR11, UR43, URZ ;  /* 0x0000002b0b1572a4 */ /* 0x000fc4000f8e023f */
[----:B------:R-:W-:Y:S02]  /*12c10*/  UIMAD UR15, UR15, UR8, URZ ;  /* 0x000000080f0f72a4 */ /* 0x000fe4000f8e023f */
[----:B------:R-:W-:Y:S02]  /*12c20*/  UIMAD.WIDE.U32 UR22, UR18, UR17, URZ ;  /* 0x00000011121672a5 */ /* 0x000fe4000f8e003f */
[----:B------:R-:W-:Y:S02]  /*12c30*/  UIMAD.WIDE.U32 UR10, UR14, UR8, URZ ;  /* 0x000000080e0a72a5 */ /* 0x000fe4000f8e003f */
[----:B------:R-:W-:Y:S02]  /*12c40*/  UIMAD UR17, UR19, UR17, URZ ;  /* 0x00000011131172a4 */ /* 0x000fe4000f8e023f */
[----:B------:R-:W-:Y:S02]  /*12c50*/  UIMAD UR15, UR14, UR16, UR15 ;  /* 0x000000100e0f72a4 */ /* 0x000fe4000f8e020f */
[----:B------:R-:W-:Y:S01]  /*12c60*/  UIADD3 UR12, UP1, UP2, UR10, UR12, UR4 ;  /* 0x0000000c0a0c7290 */ /* 0x000fe2000fa3e004 */
[----:B0-----:R-:W-:Y:S01]  /*12c70*/  @P0 IMAD.HI.U32 R4, R6, R3, RZ ;  /* 0x0000000306040227 */ /* 0x001fe200078e00ff */
[----:B------:R-:W-:-:S02]  /*12c80*/  UIADD3 UR17, UR23, UR17, URZ ;  /* 0x0000001117117290 */ /* 0x000fc4000fffe03f */
[----:B------:R-:W-:Y:S01]  /*12c90*/  UIADD3 UR21, UR13, UR21, URZ ;  /* 0x000000150d157290 */ /* 0x000fe2000fffe03f */
[----:B------:R-:W-:Y:S01]  /*12ca0*/  IMAD.MOV.U32 R3, RZ, RZ, R6 ;  /* 0x000000ffff037224 */ /* 0x000fe200078e0006 */
[----:B------:R-:W-:Y:S02]  /*12cb0*/  UIADD3 UR15, UR11, UR15, URZ ;  /* 0x0000000f0b0f7290 */ /* 0x000fe4000fffe03f */
[----:B------:R-:W-:Y:S01]  /*12cc0*/  IMAD.U32 R8, RZ, RZ, UR17 ;  /* 0x00000011ff087e24 */ /* 0x000fe2000f8e00ff */
[----:B-1----:R-:W-:Y:S01]  /*12cd0*/  @P0 SHF.R.U32.HI R3, RZ, R5, R4 ;  /* 0x00000005ff030219 */ /* 0x002fe20000011604 */
[----:B------:R-:W-:Y:S01]  /*12ce0*/  IMAD.U32 R4, RZ, RZ, UR22 ;  /* 0x00000016ff047e24 */ /* 0x000fe2000f8e00ff */
[----:B------:R-:W-:Y:S01]  /*12cf0*/  ULDC.64 UR10, c[0x0][UR20+0x210] ;  /* 0x00008400140a7abb */ /* 0x000fe20008000a00 */
        /* <DEDUP_REMOVED lines=19> */
.L_x_5540:
[----:B------:R-:W-:Y:S05]  /*12e30*/  BSYNC B1 ;  /* 0x0000000000017941 */ /* 0x000fea0003800000 */
.L_x_5539:
[----:B------:R-:W-:-:S06]  /*12e40*/  UISETP.GT.AND UP0, UPT, UR9, 0x1, UPT ;  /* 0x000000010900788c */ /* 0x000fcc000bf04270 */
[----:B------:R-:W-:-:S13]  /*12e50*/  PLOP3.LUT P0, PT, PT, PT, UP0, 0x80, 0x0 ;  /* 0x000000000000781c */ /* 0x000fda0003f0f008 */
[----:B------:R-:W-:Y:S05]  /*12e60*/  @P0 BRA `(.L_x_5535) ;  /* 0x0000000800800947 */ /* 0x000fea0003800000 */
[----:B------:R-:W1:Y:S01]  /*12e70*/  LDC R11, c[0x0][0xbe8] ;  /* 0x0002fa00ff0b7b82 */ /* 0x000e620000000800 */
[C---:B------:R-:W-:Y:S01]  /*12e80*/  VIADD R37, R19.reuse, 0x40 ;  /* 0x0000004013257836 */ /* 0x040fe20000000000 */
[----:B------:R-:W-:Y:S01]  /*12e90*/  ULDC UR14, c[0x0][0xac8] ;  /* 0x0002b200000e7ab9 */ /* 0x000fe20000000800 */
[----:B------:R-:W-:Y:S01]  /*12ea0*/  ULDC.64 UR12, c[0x0][0xaa0] ;  /* 0x0002a800000c7ab9 */ /* 0x000fe20000000a00 */
[----:B------:R-:W-:Y:S01]  /*12eb0*/  ISETP.GE.AND P2, PT, R19, UR14, PT ;  /* 0x0000000e13007c0c */ /* 0x000fe2000bf46270 */
[----:B------:R-:W-:Y:S01]  /*12ec0*/  UIMAD UR9, UR24, UR12, URZ ;  /* 0x0000000c180972a4 */ /* 0x000fe2000f8e023f */
[----:B------:R-:W-:Y:S01]  /*12ed0*/  ISETP.GE.AND P1, PT, R37, UR14, PT ;  /* 0x0000000e25007c0c */ /* 0x000fe2000bf26270 */
[----:B------:R-:W-:Y:S01]  /*12ee0*/  UIMAD.WIDE.U32 UR10, UR4, UR12, URZ ;  /* 0x0000000c040a72a5 */ /* 0x000fe2000f8e003f */
[----:B0-----:R-:W-:Y:S01]  /*12ef0*/  SEL R3, RZ, 0x1, P2 ;  /* 0x00000001ff037807 */ /* 0x001fe20001000000 */
[----:B------:R-:W-:Y:S01]  /*12f00*/  UIMAD UR9, UR4, UR13, UR9 ;  /* 0x0000000d040972a4 */ /* 0x000fe2000f8e0209 */
[----:B------:R-:W-:Y:S01]  /*12f10*/  SEL R4, RZ, 0xffffffff, P1 ;  /* 0xffffffffff047807 */ /* 0x000fe20000800000 */
[C---:B------:R-:W-:Y:S01]  /*12f20*/  VIADD R35, R19.reuse, 0x80 ;  /* 0x0000008013237836 */ /* 0x040fe20000000000 */
[----:B------:R-:W-:Y:S01]  /*12f30*/  ULDC.64 UR12, c[0x0][0xae8] ;  /* 0x0002ba00000c7ab9 */ /* 0x000fe20000000a00 */
[----:B------:R-:W-:Y:S01]  /*12f40*/  UIADD3 UR11, UR11, UR9, URZ ;  /* 0x000000090b0b7290 */ /* 0x000fe2000fffe03f */
[----:B------:R-:W-:Y:S01]  /*12f50*/  VIADD R39, R19, 0xc0 ;  /* 0x000000c013277836 */ /* 0x000fe20000000000 */
[----:B------:R-:W-:Y:S01]  /*12f60*/  BSSY B1, `(.L_x_5541) ;  /* 0x000006c000017945 */ /* 0x000fe20003800000 */
[----:B------:R-:W-:Y:S01]  /*12f70*/  IMAD.SHL.U32 R4, R4, 0x2, RZ ;  /* 0x0000000204047824 */ /* 0x000fe200078e00ff */
[----:B------:R-:W-:Y:S01]  /*12f80*/  ISETP.GE.AND P1, PT, R35, UR14, PT ;  /* 0x0000000e23007c0c */ /* 0x000fe2000bf26270 */
[----:B------:R-:W-:Y:S01]  /*12f90*/  UIMAD.WIDE.U32 UR10, UR43, UR12, UR10 ;  /* 0x0000000c2b0a72a5 */ /* 0x000fe2000f8e000a */
[C---:B------:R-:W-:Y:S01]  /*12fa0*/  VIADD R29, R19.reuse, 0x100 ;  /* 0x00000100131d7836 */ /* 0x040fe20000000000 */
[----:B------:R-:W-:Y:S01]  /*12fb0*/  SHF.R.S32.HI R32, RZ, 0x1f, R35 ;  /* 0x0000001fff207819 */ /* 0x000fe20000011423 */
[----:B------:R-:W-:Y:S01]  /*12fc0*/  VIADD R27, R19, 0x140 ;  /* 0x00000140131b7836 */ /* 0x000fe20000000000 */
[----:B------:R-:W-:Y:S01]  /*12fd0*/  LOP3.LUT R6, R4, 0x2, R3, 0xe2, !PT ;  /* 0x0000000204067812 */ /* 0x000fe200078ee203 */
[----:B------:R-:W-:Y:S01]  /*12fe0*/  IMAD R3, R187, 0x20, R219 ;  /* 0x00000020bb037824 */ /* 0x000fe200078e02db */
[----:B-1----:R-:W-:Y:S01]  /*12ff0*/  ISETP.NE.AND P0, PT, R11, 0x1, PT ;  /* 0x000000010b00780c */ /* 0x002fe20003f05270 */
[----:B------:R-:W-:Y:S01]  /*13000*/  UIMAD UR11, UR43, UR13, UR11 ;  /* 0x0000000d2b0b72a4 */ /* 0x000fe2000f8e020b */
[----:B------:R-:W-:Y:S01]  /*13010*/  VIADD R33, R19, 0x180 ;  /* 0x0000018013217836 */ /* 0x000fe20000000000 */
[----:B------:R-:W-:Y:S01]  /*13020*/  SHF.R.S32.HI R28, RZ, 0x1f, R27 ;  /* 0x0000001fff1c7819 */ /* 0x000fe2000001141b */
[----:B------:R-:W-:Y:S01]  /*13030*/  VIADD R8, R3, UR45 ;  /* 0x0000002d03087c36 */ /* 0x000fe20008000000 */
[----:B------:R-:W-:Y:S01]  /*13040*/  SEL R3, RZ, 0xffffffff, P1 ;  /* 0xffffffffff037807 */ /* 0x000fe20000800000 */
[----:B------:R-:W-:Y:S01]  /*13050*/  ULDC.64 UR12, c[0x0][0xaf0] ;  /* 0x0002bc00000c7ab9 */ /* 0x000fe20000000a00 */
[----:B------:R-:W-:Y:S01]  /*13060*/  ISETP.GE.AND P1, PT, R39, UR14, PT ;  /* 0x0000000e27007c0c */ /* 0x000fe2000bf26270 */
[----:B------:R-:W-:Y:S01]  /*13070*/  UIMAD UR16, UR16, UR12, URZ ;  /* 0x0000000c101072a4 */ /* 0x000fe2000f8e023f */
[----:B-----5:R-:W-:Y:S01]  /*13080*/  IMAD R25, R0, R11, RZ ;  /* 0x0000000b00197224 */ /* 0x020fe200078e02ff */
[----:B------:R-:W-:Y:S01]  /*13090*/  SHF.R.S32.HI R30, RZ, 0x1f, R29 ;  /* 0x0000001fff1e7819 */ /* 0x000fe2000001141d */
[----:B------:R-:W-:Y:S01]  /*130a0*/  IMAD.SHL.U32 R9, R3, 0x4, RZ ;  /* 0x0000000403097824 */ /* 0x000fe200078e00ff */
[----:B------:R-:W-:Y:S01]  /*130b0*/  UIMAD UR4, UR8, UR13, UR16 ;  /* 0x0000000d080472a4 */ /* 0x000fe2000f8e0210 */
[----:B------:R-:W0:Y:S01]  /*130c0*/  @P0 LDC R5, c[0x0][0xbec] ;  /* 0x0002fb00ff050b82 */ /* 0x000e220000000800 */
[----:B------:R-:W-:Y:S01]  /*130d0*/  IMAD.MOV.U32 R3, RZ, RZ, R8 ;  /* 0x000000ffff037224 */ /* 0x000fe200078e0008 */
[----:B------:R-:W-:Y:S01]  /*130e0*/  UIMAD.WIDE.U32 UR8, UR8, UR12, UR10 ;  /* 0x0000000c080872a5 */ /* 0x000fe2000f8e000a */
[----:B------:R-:W-:Y:S01]  /*130f0*/  LOP3.LUT R6, R9, 0x4, R6, 0xe2, !PT ;  /* 0x0000000409067812 */ /* 0x000fe200078ee206 */
[----:B------:R-:W-:Y:S01]  /*13100*/  VIADD R26, R219, UR45 ;  /* 0x0000002ddb1a7c36 */ /* 0x000fe20008000000 */
[----:B------:R-:W-:Y:S01]  /*13110*/  SHF.R.S32.HI R34, RZ, 0x1f, R37 ;  /* 0x0000001fff227819 */ /* 0x000fe20000011425 */
[----:B------:R-:W-:Y:S01]  /*13120*/  UIADD3 UR4, UR9, UR4, URZ ;  /* 0x0000000409047290 */ /* 0x000fe2000fffe03f */
[----:B------:R-:W-:Y:S01]  /*13130*/  VIADD R31, R19, 0x1c0 ;  /* 0x000001c0131f7836 */ /* 0x000fe20000000000 */
[----:B------:R-:W1:Y:S01]  /*13140*/  @P0 LDC R7, c[0x0][0xbf0] ;  /* 0x0002fc00ff070b82 */ /* 0x000e620000000800 */
[----:B------:R-:W-:-:S02]  /*13150*/  SHF.R.S32.HI R36, RZ, 0x1f, R33 ;  /* 0x0000001fff247819 */ /* 0x000fc40000011421 */
[----:B------:R-:W-:Y:S02]  /*13160*/  SHF.R.S32.HI R38, RZ, 0x1f, R39 ;  /* 0x0000001fff267819 */ /* 0x000fe40000011427 */
[----:B------:R-:W-:Y:S01]  /*13170*/  SHF.R.S32.HI R40, RZ, 0x1f, R31 ;  /* 0x0000001fff287819 */ /* 0x000fe2000001141f */
[----:B0-----:R-:W-:Y:S01]  /*13180*/  @P0 IMAD.HI.U32 R4, R8, R5, RZ ;  /* 0x0000000508040227 */ /* 0x001fe200078e00ff */
[----:B------:R-:W-:Y:S02]  /*13190*/  SEL R5, RZ, 0xffffffff, P1 ;  /* 0xffffffffff057807 */ /* 0x000fe40000800000 */
[----:B------:R-:W-:-:S04]  /*131a0*/  ISETP.GE.AND P1, PT, R31, UR14, PT ;  /* 0x0000000e1f007c0c */ /* 0x000fc8000bf26270 */
[----:B------:R-:W-:Y:S02]  /*131b0*/  SEL R0, RZ, 0x80, P1 ;  /* 0x00000080ff007807 */ /* 0x000fe40000800000 */
[----:B-1----:R-:W-:Y:S01]  /*131c0*/  @P0 SHF.R.U32.HI R3, RZ, R7, R4 ;  /* 0x00000007ff030219 */ /* 0x002fe20000011604 */
[----:B------:R-:W-:Y:S01]  /*131d0*/  IMAD.SHL.U32 R7, R5, 0x8, RZ ;  /* 0x0000000805077824 */ /* 0x000fe200078e00ff */
[----:B------:R-:W-:Y:S01]  /*131e0*/  ISETP.GE.AND P0, PT, R29, UR14, PT ;  /* 0x0000000e1d007c0c */ /* 0x000fe2000bf06270 */
[----:B------:R-:W-:Y:S02]  /*131f0*/  IMAD.U32 R4, RZ, RZ, UR8 ;  /* 0x00000008ff047e24 */ /* 0x000fe4000f8e00ff */
[----:B------:R-:W-:Y:S01]  /*13200*/  IMAD.U32 R5, RZ, RZ, UR9 ;  /* 0x00000009ff057e24 */ /* 0x000fe2000f8e00ff */
[----:B------:R-:W-:Y:S01]  /*13210*/  LOP3.LUT R10, R7, 0x8, R6, 0xe2, !PT ;  /* 0x00000008070a7812 */ /* 0x000fe200078ee206 */
[--C-:B------:R-:W-:Y:S01]  /*13220*/  IMAD.MOV R7, RZ, RZ, -R3.reuse ;  /* 0x000000ffff077224 */ /* 0x100fe200078e0a03 */
[----:B------:R-:W-:Y:S01]  /*13230*/  SHF.R.S32.HI R6, RZ, 0x1f, R3 ;  /* 0x0000001fff067819 */ /* 0x000fe20000011403 */
[----:B------:R-:W-:Y:S01]  /*13240*/  ULDC.64 UR8, c[0x0][0xae0] ;  /* 0x0002b80000087ab9 */ /* 0x000fe20000000a00 */
[----:B------:R-:W-:Y:S01]  /*13250*/  SEL R9, RZ, 0xffffffff, P0 ;  /* 0xffffffffff097807 */ /* 0x000fe20000000000 */
[----:B------:R-:W-:Y:S01]  /*13260*/  IMAD.U32 R5, RZ, RZ, UR4 ;  /* 0x00000004ff057e24 */ /* 0x000fe2000f8e00ff */
[----:B------:R-:W-:Y:S01]  /*13270*/  ISETP.GE.AND P0, PT, R27, UR14, PT ;  /* 0x0000000e1b007c0c */ /* 0x000fe2000bf06270 */
[----:B------:R-:W-:-:S02]  /*13280*/  IMAD R6, R6, UR8, RZ ;  /* 0x0000000806067c24 */ /* 0x000fc4000f8e02ff */
[----:B------:R-:W-:Y:S01]  /*13290*/  IMAD R7, R11, R7, R8 ;  /* 0x000000070b077224 */ /* 0x000fe200078e0208 */
[----:B------:R-:W-:Y:S01]  /*132a0*/  SEL R8, RZ, 0xffffffff, P0 ;  /* 0xffffffffff087807 */ /* 0x000fe20000000000 */
[----:B------:R-:W-:Y:S01]  /*132b0*/  IMAD.SHL.U32 R13, R9, 0x10, RZ ;  /* 0x00000010090d7824 */ /* 0x000fe200078e00ff */
[----:B------:R-:W-:Y:S01]  /*132c0*/  ISETP.GE.AND P0, PT, R33, UR14, PT ;  /* 0x0000000e21007c0c */ /* 0x000fe2000bf06270 */
[C---:B------:R-:W-:Y:S02]  /*132d0*/  IMAD R9, R3.reuse, UR9, R6 ;  /* 0x0000000903097c24 */ /* 0x040fe4000f8e0206 */
[----:B------:R-:W-:Y:S01]  /*132e0*/  IMAD.WIDE.U32 R4, R3, UR8, R4 ;  /* 0x0000000803047c25 */ /* 0x000fe2000f8e0004 */
[----:B------:R-:W-:Y:S01]  /*132f0*/  SHF.R.S32.HI R3, RZ, 0x1f, R7 ;  /* 0x0000001fff037819 */ /* 0x000fe20000011407 */
[----:B------:R-:W-:Y:S01]  /*13300*/  ULDC.64 UR8, c[0x0][0xad8] ;  /* 0x0002b60000087ab9 */ /* 0x000fe20000000a00 */
[----:B------:R-:W-:Y:S01]  /*13310*/  LOP3.LUT R10, R13, 0x10, R10, 0xe2, !PT ;  /* 0x000000100d0a7812 */ /* 0x000fe200078ee20a */
[----:B------:R-:W-:-:S02]  /*13320*/  IMAD.IADD R5, R5, 0x1, R9 ;  /* 0x0000000105057824 */ /* 0x000fc400078e0209 */
[----:B------:R-:W-:Y:S02]  /*13330*/  IMAD R6, R3, UR8, RZ ;  /* 0x0000000803067c24 */ /* 0x000fe4000f8e02ff */
[----:B------:R-:W-:-:S04]  /*13340*/  IMAD.WIDE.U32 R4, R7, UR8, R4 ;  /* 0x0000000807047c25 */ /* 0x000fc8000f8e0004 */
[----:B------:R-:W-:Y:S01]  /*13350*/  IMAD R3, R7, UR9, R6 ;  /* 0x0000000907037c24 */ /* 0x000fe2000f8e0206 */
[----:B------:R-:W-:Y:S01]  /*13360*/  ULDC.64 UR8, c[0x0][0xa80] ;  /* 0x0002a00000087ab9 */ /* 0x000fe20000000a00 */
[----:B------:R-:W-:Y:S01]  /*13370*/  SEL R7, RZ, 0x40, P0 ;  /* 0x00000040ff077807 */ /* 0x000fe20000000000 */
[----:B------:R-:W-:Y:S01]  /*13380*/  IMAD.SHL.U32 R9, R8, 0x20, RZ ;  /* 0x0000002008097824 */ /* 0x000fe200078e00ff */
[----:B------:R-:W-:Y:S01]  /*13390*/  LEA R20, P0, R4, UR8, 0x1 ;  /* 0x0000000804147c11 */ /* 0x000fe2000f8008ff */
[----:B------:R-:W-:-:S03]  /*133a0*/  IMAD.IADD R3, R5, 0x1, R3 ;  /* 0x0000000105037824 */ /* 0x000fc600078e0203 */
[----:B------:R-:W-:Y:S01]  /*133b0*/  LOP3.LUT R10, R9, 0x20, R10, 0xe2, !PT ;  /* 0x00000020090a7812 */ /* 0x000fe200078ee20a */
[----:B------:R0:W1:Y:S01]  /*133c0*/  SHFL.IDX PT, R6, R20, RZ, 0x181f ;  /* 0x00181fff14067589 */ /* 0x00006200000e0000 */
[----:B------:R-:W-:Y:S02]  /*133d0*/  LEA.HI.X R3, R4, UR9, R3, 0x1, P0 ;  /* 0x0000000904037c11 */ /* 0x000fe400080f0c03 */
[----:B------:R-:W-:Y:S02]  /*133e0*/  ISETP.GE.AND P0, PT, R26, R25, PT ;  /* 0x000000191a00720c */ /* 0x000fe40003f06270 */
[----:B------:R-:W-:Y:S02]  /*133f0*/  LOP3.LUT R21, R10, R7, RZ, 0xfc, !PT ;  /* 0x000000070a157212 */ /* 0x000fe400078efcff */
[----:B------:R0:W2:Y:S02]  /*13400*/  SHFL.IDX PT, R7, R3, RZ, 0x181f ;  /* 0x00181fff03077589 */ /* 0x0000a400000e0000 */
        /* <DEDUP_REMOVED lines=33> */
.L_x_5542:
[----:B------:R-:W-:Y:S05]  /*13620*/  BSYNC B1 ;  /* 0x0000000000017941 */ /* 0x000fea0003800000 */
.L_x_5541:
        /* <DEDUP_REMOVED lines=9> */
[----:B------:R-:W-:-:S05]  /*136c0*/  ISETP.GE.AND P2, PT, R29, UR14, PT ;  /* 0x0000000e1d007c0c */ /* 0x000fca000bf46270 */
[----:B-1-3--:R-:W-:Y:S02]  /*136d0*/  @!P1 IMAD.WIDE R4, R19, 0x2, R6 ;  /* 0x0000000213049825 */ /* 0x00afe400078e0206 */
[-C--:B------:R-:W-:Y:S02]  /*136e0*/  @!P5 LEA R8, P0, R37, R6.reuse, 0x1 ;  /* 0x000000062508d211 */ /* 0x080fe400078008ff */
        /* <DEDUP_REMOVED lines=24> */
.L_x_5535:
[----:B------:R-:W-:Y:S05]  /*13870*/  BSYNC B0 ;  /* 0x0000000000007941 */ /* 0x000fea0003800000 */
.L_x_5528:
[----:B------:R-:W-:Y:S02]  /*13880*/  ULDC UR4, c[0x0][0xc3c] ;  /* 0x00030f0000047ab9 */ /* 0x000fe40000000800 */
[----:B------:R-:W-:-:S06]  /*13890*/  UISETP.GE.AND UP0, UPT, UR6, UR4, UPT ;  /* 0x000000040600728c */ /* 0x000fcc000bf06270 */
[----:B------:R-:W-:-:S13]  /*138a0*/  PLOP3.LUT P0, PT, PT, PT, UP0, 0x80, 0x0 ;  /* 0x000000000000781c */ /* 0x000fda0003f0f008 */
[----:B------:R-:W-:Y:S05]  /*138b0*/  @!P0 BRA `(.L_x_5543) ;  /* 0xfffffed800788947 */ /* 0x000fea000383ffff */
[----:B------:R-:W-:Y:S05]  /*138c0*/  EXIT ;  /* 0x000000000000794d */ /* 0x000fea0003800000 */
.L_x_5419:
        /* <DEDUP_REMOVED lines=16> */
.L_x_5544:
        /* <DEDUP_REMOVED lines=43> */
.L_x_5548:
        /* <DEDUP_REMOVED lines=35> */
.L_x_5546:
        /* <DEDUP_REMOVED lines=13> */
.L_x_5549:
        /* <DEDUP_REMOVED lines=62> */
.L_x_5550:
        /* <DEDUP_REMOVED lines=61> */
.L_x_5551:
[----:B------:R-:W-:-:S05]  /*14730*/  LOP3.LUT R25, RZ, R2, RZ, 0x33, !PT ;  /* 0x00000002ff197212 */ /* 0x000fca00078e33ff */
[----:B------:R-:W-:Y:S01]  /*14740*/  IMAD.IADD R25, R6, 0x1, R25 ;  /* 0x0000000106197824 */ /* 0x000fe200078e0219 */
[----:B------:R-:W-:Y:S06]  /*14750*/  BRA `(.L_x_5552) ;  /* 0x0000000000147947 */ /* 0x000fec0003800000 */
.L_x_5547:
[----:B------:R-:W-:Y:S01]  /*14760*/  ULDC UR4, c[0x0][0xc3c] ;  /* 0x00030f0000047ab9 */ /* 0x000fe20000000800 */
[----:B------:R-:W-:Y:S02]  /*14770*/  IMAD.MOV.U32 R25, RZ, RZ, RZ ;  /* 0x000000ffff197224 */ /* 0x000fe400078e00ff */
[----:B------:R-:W-:Y:S02]  /*14780*/  IMAD.U32 R24, RZ, RZ, UR6 ;  /* 0x00000006ff187e24 */ /* 0x000fe4000f8e00ff */
[----:B------:R-:W-:Y:S02]  /*14790*/  IMAD.MOV.U32 R26, RZ, RZ, RZ ;  /* 0x000000ffff1a7224 */ /* 0x000fe400078e00ff */
[----:B------:R-:W-:-:S07]  /*147a0*/  IMAD.U32 R27, RZ, RZ, UR4 ;  /* 0x00000004ff1b7e24 */ /* 0x000fce000f8e00ff */
.L_x_5552:
[----:B------:R-:W-:-:S13]  /*147b0*/  ISETP.NE.AND P0, PT, R7, RZ, PT ;  /* 0x000000ff0700720c */ /* 0x000fda0003f05270 */
[----:B------:R-:W0:Y:S01]  /*147c0*/  @!P0 S2R R3, SR_CgaCtaId ;  /* 0x0000000000038919 */ /* 0x000e220000008800 */
[----:B------:R-:W-:-:S04]  /*147d0*/  @!P0 MOV R2, 0x400 ;  /* 0x0000040000028802 */ /* 0x000fc80000000f00 */
[----:B0-----:R-:W-:-:S05]  /*147e0*/  @!P0 LEA R2, R3, R2, 0x18 ;  /* 0x0000000203028211 */ /* 0x001fca00078ec0ff */
[----:B------:R1:W-:Y:S01]  /*147f0*/  @!P0 STS.128 [R2+0x28cd0], R24 ;  /* 0x028cd01802008388 */ /* 0x0003e20000000c00 */
[----:B------:R-:W-:Y:S06]  /*14800*/  BAR.ARV 0x5, 0x180 ;  /* 0x0146000000007b1d */ /* 0x000fec0000002000 */
.L_x_5545:
        /* <DEDUP_REMOVED lines=9> */
[----:B------:R-:W-:Y:S01]  /*148a0*/  LOP3.LUT R4, R0, 0x7f, RZ, 0xc0, !PT ;  /* 0x0000007f00047812 */ /* 0x000fe200078ec0ff */
[----:B------:R1:W-:Y:S01]  /*148b0*/  STL [R1+0x10], RZ ;  /* 0x000010ff01007387 */ /* 0x0003e20000100800 */
[----:B------:R-:W-:Y:S01]  /*148c0*/  BSSY B8, `(.L_x_5553) ;  /* 0x0000516000087945 */ /* 0x000fe20003800000 */
[----:B------:R-:W-:Y:S01]  /*148d0*/  LOP3.LUT R3, R2, 0x1f8, RZ, 0xc0, !PT ;  /* 0x000001f802037812 */ /* 0x000fe200078ec0ff */
[----:B------:R-:W-:Y:S01]  /*148e0*/  IMAD.MOV.U32 R22, RZ, RZ, 0x1 ;  /* 0x00000001ff167424 */ /* 0x000fe200078e00ff */
[----:B------:R-:W-:Y:S01]  /*148f0*/  SHF.R.U32.HI R37, RZ, 0x3, R4 ;  /* 0x00000003ff257819 */ /* 0x000fe20000011604 */
[----:B------:R-:W-:Y:S01]  /*14900*/  IMAD.MOV.U32 R18, RZ, RZ, RZ ;  /* 0x000000ffff127224 */ /* 0x000fe200078e00ff */
[----:B------:R-:W-:Y:S01]  /*14910*/  LOP3.LUT R3, R3, 0x38, R0, 0x78, !PT ;  /* 0x0000003803037812 */ /* 0x000fe200078e7800 */
[----:B------:R-:W-:Y:S01]  /*14920*/  IMAD.SHL.U32 R0, R0, 0x10, RZ ;  /* 0x0000001000007824 */ /* 0x000fe200078e00ff */
        /* <DEDUP_REMOVED lines=16> */
.L_x_5624:
        /* <DEDUP_REMOVED lines=10> */
[----:B-1----:R-:W-:Y:S01]  /*14ad0*/  IMAD.MOV.U32 R0, RZ, RZ, RZ ;  /* 0x000000ffff007224 */ /* 0x002fe200078e00ff */
        /* <DEDUP_REMOVED lines=10> */
[----:B--2---:R-:W2:Y:S01]  /*14b80*/  @P2 LDG.E R0, desc[UR54][R2.64] ;  /* 0x0000003602002981 */ /* 0x004ea2000c1e1900 */
[----:B-1----:R-:W-:-:S05]  /*14b90*/  @P1 IMAD.WIDE R4, R27, 0x4, R4 ;  /* 0x000000041b041825 */ /* 0x002fca00078e0204 */
        /* <DEDUP_REMOVED lines=8> */
[----:B--2---:R0:W-:Y:S01]  /*14c20*/  STL [R1], R0 ;  /* 0x0000000001007387 */ /* 0x0041e20000100800 */
[----:B---3--:R-:W-:Y:S05]  /*14c30*/  @P1 BRA `(.L_x_5554) ;  /* 0x0000000000181947 */ /* 0x008fea0003800000 */
[----:B------:R-:W-:Y:S02]  /*14c40*/  ULDC UR4, c[0x0][0x288] ;  /* 0x0000a20000047ab9 */ /* 0x000fe40000000800 */
[----:B-----5:R-:W-:Y:S01]  /*14c50*/  IMAD.U32 R36, RZ, RZ, UR4 ;  /* 0x00000004ff247e24 */ /* 0x020fe2000f8e00ff */
[----:B------:R-:W-:Y:S06]  /*14c60*/  @!P2 BRA `(.L_x_5554) ;  /* 0x00000000000ca947 */ /* 0x000fec0003800000 */
[----:B0-----:R-:W2:Y:S04]  /*14c70*/  LDG.E R5, desc[UR54][R2.64] ;  /* 0x0000003602057981 */ /* 0x001ea8000c1e1900 */
[----:B------:R-:W2:Y:S02]  /*14c80*/  LDG.E R36, desc[UR54][R2.64+0x4] ;  /* 0x0000043602247981 */ /* 0x000ea4000c1e1900 */
[----:B--2---:R-:W-:-:S07]  /*14c90*/  IMAD.IADD R36, R36, 0x1, -R5 ;  /* 0x0000000124247824 */ /* 0x004fce00078e0a05 */
.L_x_5554:
[----:B------:R-:W-:Y:S02]  /*14ca0*/  ULDC.64 UR4, c[0x0][0xa20] ;  /* 0x0002880000047ab9 */ /* 0x000fe40000000a00 */
[----:B------:R-:W-:-:S04]  /*14cb0*/  ISETP.NE.U32.AND P0, PT, RZ, UR4, PT ;  /* 0x00000004ff007c0c */ /* 0x000fc8000bf05070 */
[----:B------:R-:W-:-:S13]  /*14cc0*/  ISETP.NE.AND.EX P0, PT, RZ, UR5, PT, P0 ;  /* 0x00000005ff007c0c */ /* 0x000fda000bf05300 */
[----:B------:R-:W-:Y:S05]  /*14cd0*/  @!P0 BRA `(.L_x_5555) ;  /* 0x0000000000108947 */ /* 0x000fea0003800000 */
[----:B------:R-:W1:Y:S02]  /*14ce0*/  LDC.64 R2, c[0x0][0xa20] ;  /* 0x00028800ff027b82 */ /* 0x000e640000000a00 */
[----:B-1----:R-:W-:-:S05]  /*14cf0*/  IMAD.WIDE R2, R27, 0x4, R2 ;  /* 0x000000041b027825 */ /* 0x002fca00078e0202 */
[----:B------:R1:W5:Y:S01]  /*14d00*/  LDG.E R28, desc[UR54][R2.64] ;  /* 0x00000036021c7981 */ /* 0x000362000c1e1900 */
[----:B------:R-:W-:Y:S05]  /*14d10*/  BRA `(.L_x_5556) ;  /* 0x0000000000247947 */ /* 0x000fea0003800000 */
.L_x_5555:
[----:B------:R-:W-:Y:S02]  /*14d20*/  ULDC.64 UR4, c[0x0][0xa08] ;  /* 0x0002820000047ab9 */ /* 0x000fe40000000a00 */
[----:B------:R-:W-:-:S04]  /*14d30*/  ISETP.NE.U32.AND P0, PT, RZ, UR4, PT ;  /* 0x00000004ff007c0c */ /* 0x000fc8000bf05070 */
[----:B------:R-:W-:-:S13]  /*14d40*/  ISETP.NE.AND.EX P0, PT, RZ, UR5, PT, P0 ;  /* 0x00000005ff007c0c */ /* 0x000fda000bf05300 */
[----:B------:R-:W-:Y:S05]  /*14d50*/  @!P0 BRA `(.L_x_5556) ;  /* 0x0000000000148947 */ /* 0x000fea0003800000 */
[----:B------:R-:W1:Y:S02]  /*14d60*/  LDC.64 R2, c[0x0][0xa08] ;  /* 0x00028200ff027b82 */ /* 0x000e640000000a00 */
[----:B-1----:R-:W-:-:S05]  /*14d70*/  IMAD.WIDE R2, R27, 0x4, R2 ;  /* 0x000000041b027825 */ /* 0x002fca00078e0202 */
[----:B------:R-:W2:Y:S04]  /*14d80*/  LDG.E R28, desc[UR54][R2.64] ;  /* 0x00000036021c7981 */ /* 0x000ea8000c1e1900 */
[----:B0-----:R-:W2:Y:S02]  /*14d90*/  LDG.E R5, desc[UR54][R2.64+0x4] ;  /* 0x0000043602057981 */ /* 0x001ea4000c1e1900 */
[----:B--2---:R-:W-:-:S07]  /*14da0*/  IMAD.IADD R28, R5, 0x1, -R28 ;  /* 0x00000001051c7824 */ /* 0x004fce00078e0a1c */
.L_x_5556:
[----:B0-----:R-:W0:Y:S01]  /*14db0*/  LDC R0, c[0x0][0x448] ;  /* 0x00011200ff007b82 */ /* 0x001e220000000800 */
[----:B------:R-:W-:Y:S01]  /*14dc0*/  IMAD.SHL.U32 R34, R25, 0x40, RZ ;  /* 0x0000004019227824 */ /* 0x000fe200078e00ff */
[----:B------:R-:W-:Y:S01]  /*14dd0*/  LOP3.LUT R16, R16, 0xfffffeff, RZ, 0xc0, !PT ;  /* 0xfffffeff10107812 */ /* 0x000fe200078ec0ff */
[----:B-----5:R-:W-:-:S05]  /*14de0*/  IMAD.IADD R28, R28, 0x1, -R31 ;  /* 0x000000011c1c7824 */ /* 0x020fca00078e0a1f */
[----:B-1----:R-:W1:Y:S01]  /*14df0*/  LDC.64 R2, c[0x0][0x9e0] ;  /* 0x00027800ff027b82 */ /* 0x002e620000000a00 */
[----:B0-----:R-:W-:Y:S01]  /*14e00*/  ISETP.NE.AND P2, PT, R0, 0x1, PT ;  /* 0x000000010000780c */ /* 0x001fe20003f45270 */
[----:B------:R-:W-:Y:S01]  /*14e10*/  VIADD R0, R34, 0x3f ;  /* 0x0000003f22007836 */ /* 0x000fe20000000000 */
[----:B-1----:R-:W-:-:S11]  /*14e20*/  ISETP.GE.AND P1, PT, R3, 0x1, PT ;  /* 0x000000010300780c */ /* 0x002fd60003f26270 */
        /* <DEDUP_REMOVED lines=20> */
.L_x_5559:
[----:B------:R-:W-:-:S13]  /*14f70*/  ISETP.NE.AND P0, PT, R3, 0x1, PT ;  /* 0x000000010300780c */ /* 0x000fda0003f05270 */
[----:B------:R-:W0:Y:S02]  /*14f80*/  @P0 LDC.64 R4, c[0x0][0x9e8] ;  /* 0x00027a00ff040b82 */ /* 0x000e240000000a00 */
[----:B0-----:R-:W-:-:S05]  /*14f90*/  @P0 IMAD.HI.U32 R4, R0, R4, RZ ;  /* 0x0000000400040227 */ /* 0x001fca00078e00ff */
[----:B------:R-:W-:-:S07]  /*14fa0*/  @P0 SHF.R.U32.HI R0, RZ, R5, R4 ;  /* 0x00000005ff000219 */ /* 0x000fce0000011604 */
.L_x_5560:
[----:B------:R-:W-:Y:S05]  /*14fb0*/  BSYNC B0 ;  /* 0x0000000000007941 */ /* 0x000fea0003800000 */
.L_x_5558:
[----:B------:R-:W-:-:S05]  /*14fc0*/  IMAD R5, R0, R3, R3 ;  /* 0x0000000300057224 */ /* 0x000fca00078e0203 */
[----:B------:R-:W-:-:S07]  /*14fd0*/  VIMNMX R2, R2, R5, PT ;  /* 0x0000000502027248 */ /* 0x000fce0003fe0100 */
.L_x_5557:
[----:B------:R-:W0:Y:S01]  /*14fe0*/  @P2 LDC R5, c[0x0][0x44c] ;  /* 0x00011300ff052b82 */ /* 0x000e220000000800 */
[----:B------:R-:W-:Y:S01]  /*14ff0*/  VIADD R2, R2, 0x3f ;  /* 0x0000003f02027836 */ /* 0x000fe20000000000 */
[----:B------:R-:W-:-:S06]  /*15000*/  ULDC UR4, c[0x0][0x9dc] ;  /* 0x0002770000047ab9 */ /* 0x000fcc0000000800 */
[----:B------:R-:W1:Y:S01]  /*15010*/  @P2 LDC R7, c[0x0][0x450] ;  /* 0x00011400ff072b82 */ /* 0x000e620000000800 */
[----:B0-----:R-:W-:-:S04]  /*15020*/  @P2 IMAD.HI.U32 R0, R34, R5, RZ ;  /* 0x0000000522002227 */ /* 0x001fc800078e00ff */
[----:B------:R-:W-:Y:S01]  /*15030*/  IMAD.MOV.U32 R5, RZ, RZ, R34 ;  /* 0x000000ffff057224 */ /* 0x000fe200078e0022 */
[----:B-1----:R-:W-:Y:S01]  /*15040*/  @P2 SHF.R.U32.HI R5, RZ, R7, R0 ;  /* 0x00000007ff052219 */ /* 0x002fe20000011600 */
[----:B------:R-:W-:Y:S01]  /*15050*/  VIADD R0, R28, 0x3f ;  /* 0x0000003f1c007836 */ /* 0x000fe20000000000 */
[----:B------:R-:W-:Y:S02]  /*15060*/  SHF.R.S32.HI R7, RZ, 0x1f, R2 ;  /* 0x0000001fff077819 */ /* 0x000fe40000011402 */
[----:B------:R-:W-:Y:S02]  /*15070*/  IADD3 R6, R5, R28, -R36 ;  /* 0x0000001c05067210 */ /* 0x000fe40007ffe824 */
[----:B------:R-:W-:Y:S02]  /*15080*/  LEA.HI R2, R7, R2, RZ, 0x6 ;  /* 0x0000000207027211 */ /* 0x000fe400078f30ff */
[----:B------:R-:W-:Y:S02]  /*15090*/  SHF.R.S32.HI R7, RZ, 0x1f, R0 ;  /* 0x0000001fff077819 */ /* 0x000fe40000011400 */
[----:B------:R-:W-:Y:S01]  /*150a0*/  SHF.R.S32.HI R9, RZ, 0x6, R2 ;  /* 0x00000006ff097819 */ /* 0x000fe20000011402 */
[----:B------:R-:W-:Y:S01]  /*150b0*/  VIADD R2, R6, -UR4 ;  /* 0x8000000406027c36 */ /* 0x000fe20008000000 */
[----:B------:R-:W-:-:S04]  /*150c0*/  LEA.HI R7, R7, R0, RZ, 0x6 ;  /* 0x0000000007077211 */ /* 0x000fc800078f30ff */
[----:B------:R-:W-:-:S04]  /*150d0*/  SHF.R.S32.HI R0, RZ, 0x6, R7 ;  /* 0x00000006ff007819 */ /* 0x000fc80000011407 */
[----:B------:R-:W-:Y:S01]  /*150e0*/  VIMNMX R0, R0, R9, PT ;  /* 0x0000000900007248 */ /* 0x000fe20003fe0100 */
        /* <DEDUP_REMOVED lines=11> */
.L_x_5563:
[----:B------:R-:W-:-:S13]  /*151a0*/  ISETP.NE.AND P0, PT, R3, 0x1, PT ;  /* 0x000000010300780c */ /* 0x000fda0003f05270 */
[----:B------:R-:W0:Y:S02]  /*151b0*/  @P0 LDC.64 R4, c[0x0][0x9e8] ;  /* 0x00027a00ff040b82 */ /* 0x000e240000000a00 */
[----:B0-----:R-:W-:-:S05]  /*151c0*/  @P0 IMAD.HI.U32 R4, R6, R4, RZ ;  /* 0x0000000406040227 */ /* 0x001fca00078e00ff */
[----:B------:R-:W-:-:S07]  /*151d0*/  @P0 SHF.R.U32.HI R6, RZ, R5, R4 ;  /* 0x00000005ff060219 */ /* 0x000fce0000011604 */
.L_x_5564:
[----:B------:R-:W-:Y:S05]  /*151e0*/  BSYNC B0 ;  /* 0x0000000000007941 */ /* 0x000fea0003800000 */
.L_x_5562:
[----:B------:R-:W-:-:S05]  /*151f0*/  IMAD R3, R6, R3, RZ ;  /* 0x0000000306037224 */ /* 0x000fca00078e02ff */
[----:B------:R-:W-:-:S07]  /*15200*/  VIMNMX R2, R2, R3, !PT ;  /* 0x0000000302027248 */ /* 0x000fce0007fe0100 */
.L_x_5561:
[----:B------:R-:W-:Y:S01]  /*15210*/  SHF.R.S32.HI R3, RZ, 0x1f, R2 ;  /* 0x0000001fff037819 */ /* 0x000fe20000011402 */
[----:B------:R-:W-:Y:S03]  /*15220*/  BSSY B0, `(.L_x_5565) ;  /* 0x000002a000007945 */ /* 0x000fe60003800000 */
[----:B------:R-:W-:Y:S02]  /*15230*/  LEA.HI R3, R3, R2, RZ, 0x6 ;  /* 0x0000000203037211 */ /* 0x000fe400078f30ff */
[----:B------:R-:W-:Y:S02]  /*15240*/  LOP3.LUT R2, R26, 0xff000000, RZ, 0xc0, !PT ;  /* 0xff0000001a027812 */ /* 0x000fe400078ec0ff */
[----:B------:R-:W-:-:S04]  /*15250*/  SHF.R.S32.HI R3, RZ, 0x6, R3 ;  /* 0x00000006ff037819 */ /* 0x000fc80000011403 */
        /* <DEDUP_REMOVED lines=8> */
[----:B------:R-:W-:-:S04]  /*152e0*/  SHF.R.U32.HI R5, RZ, 0x10, R2 ;  /* 0x00000010ff057819 */ /* 0x000fc80000011602 */
[----:B------:R-:W-:-:S13]  /*152f0*/  ISETP.NE.AND P0, PT, R5, RZ, PT ;  /* 0x000000ff0500720c */ /* 0x000fda0003f05270 */
[----:B------:R-:W0:Y:S02]  /*15300*/  @!P0 LDC R5, c[0x0][0x9f0] ;  /* 0x00027c00ff058b82 */ /* 0x000e240000000800 */
[----:B0-----:R-:W-:Y:S02]  /*15310*/  IABS R7, R5 ;  /* 0x0000000500077213 */ /* 0x001fe40000000000 */
[----:B------:R-:W-:Y:S02]  /*15320*/  IADD3 R9, R5, -0x1, R0 ;  /* 0xffffffff05097810 */ /* 0x000fe40007ffe000 */
[----:B------:R-:W0:Y:S03]  /*15330*/  I2F.RP R10, R7 ;  /* 0x00000007000a7306 */ /* 0x000e260000209400 */
[----:B------:R-:W-:-:S05]  /*15340*/  IMAD.IADD R6, R9, 0x1, -R30 ;  /* 0x0000000109067824 */ /* 0x000fca00078e0a1e */
[----:B------:R-:W-:-:S04]  /*15350*/  LOP3.LUT R2, R6, R5, RZ, 0x3c, !PT ;  /* 0x0000000506027212 */ /* 0x000fc800078e3cff */
[----:B------:R-:W-:Y:S01]  /*15360*/  ISETP.GE.AND P2, PT, R2, RZ, PT ;  /* 0x000000ff0200720c */ /* 0x000fe20003f46270 */
        /* <DEDUP_REMOVED lines=21> */
.L_x_5566:
[----:B------:R-:W-:Y:S05]  /*154c0*/  BSYNC B0 ;  /* 0x0000000000007941 */ /* 0x000fea0003800000 */
.L_x_5565:
        /* <DEDUP_REMOVED lines=23> */
.L_x_5568:
        /* <DEDUP_REMOVED lines=20> */
.L_x_5571:
[----:B------:R-:W-:Y:S05]  /*15780*/  BSYNC B6 ;  /* 0x0000000000067941 */ /* 0x000fea0003800000 */
.L_x_5570:
        /* <DEDUP_REMOVED lines=20> */
.L_x_5574:
        /* <DEDUP_REMOVED lines=15> */
.L_x_5573:
[----:B------:R-:W-:Y:S05]  /*159c0*/  BSYNC B6 ;  /* 0x0000000000067941 */ /* 0x000fea0003800000 */
.L_x_5572:
[----:B------:R-:W0:Y:S01]  /*159d0*/  S2R R19, SR_TID.X ;  /* 0x0000000000137919 */ /* 0x000e220000002100 */
[----:B------:R-:W-:Y:S01]  /*159e0*/  ULDC.64 UR4, c[0x0][0x9f8] ;  /* 0x00027e0000047ab9 */ /* 0x000fe20000000a00 */
[----:B------:R-:W-:Y:S01]  /*159f0*/  IMAD.MOV.U32 R23, RZ, RZ, R27 ;  /* 0x000000ffff177224 */ /* 0x000fe200078e001b */
[----:B------:R-:W-:Y:S01]  /*15a00*/  ISETP.NE.U32.AND P0, PT, RZ, UR4, PT ;  /* 0x00000004ff007c0c */ /* 0x000fe2000bf05070 */
[----:B------:R-:W1:Y:S01]  /*15a10*/  S2R R20, SR_TID.X ;  /* 0x0000000000147919 */ /* 0x000e620000002100 */
[----:B------:R-:W-:Y:S01]  /*15a20*/  ULDC UR4, c[0x0][0x320] ;  /* 0x0000c80000047ab9 */ /* 0x000fe20000000800 */
[----:B------:R-:W2:Y:S01]  /*15a30*/  LDC R10, c[0x0][0x430] ;  /* 0x00010c00ff0a7b82 */ /* 0x000ea20000000800 */
[----:B------:R-:W-:-:S13]  /*15a40*/  ISETP.NE.AND.EX P0, PT, RZ, UR5, PT, P0 ;  /* 0x00000005ff007c0c */ /* 0x000fda000bf05300 */
[----:B------:R-:W3:Y:S01]  /*15a50*/  @P0 LDC.64 R2, c[0x0][0x9f8] ;  /* 0x00027e00ff020b82 */ /* 0x000ee20000000a00 */
[----:B0-----:R-:W-:-:S05]  /*15a60*/  IMAD.SHL.U32 R19, R19, 0x8, RZ ;  /* 0x0000000813137824 */ /* 0x001fca00078e00ff */
[----:B------:R-:W-:-:S04]  /*15a70*/  LOP3.LUT R19, R19, 0x38, RZ, 0xc0, !PT ;  /* 0x0000003813137812 */ /* 0x000fc800078ec0ff */
[C---:B------:R-:W-:Y:S02]  /*15a80*/  LOP3.LUT R21, R19.reuse, 0x40, RZ, 0xfc, !PT ;  /* 0x0000004013157812 */ /* 0x040fe400078efcff */
[----:B------:R-:W-:Y:S01]  /*15a90*/  LOP3.LUT R29, R19, 0x180, RZ, 0xfc, !PT ;  /* 0x00000180131d7812 */ /* 0x000fe200078efcff */
[----:B---3--:R-:W-:Y:S01]  /*15aa0*/  @P0 IMAD.WIDE R2, R27, 0x4, R2 ;  /* 0x000000041b020825 */ /* 0x008fe200078e0202 */
[----:B------:R-:W-:Y:S02]  /*15ab0*/  ISETP.GE.AND P3, PT, R21, UR4, PT ;  /* 0x0000000415007c0c */ /* 0x000fe4000bf66270 */
[----:B------:R-:W0:Y:S01]  /*15ac0*/  S2R R21, SR_TID.X ;  /* 0x0000000000157919 */ /* 0x000e220000002100 */
[----:B------:R-:W-:Y:S01]  /*15ad0*/  LOP3.LUT R19, R19, 0x1c0, RZ, 0xfc, !PT ;  /* 0x000001c013137812 */ /* 0x000fe200078efcff */
[----:B------:R3:W5:Y:S03]  /*15ae0*/  @P0 LDG.E R23, desc[UR54][R2.64] ;  /* 0x0000003602170981 */ /* 0x000766000c1e1900 */
[----:B------:R-:W-:Y:S01]  /*15af0*/  ISETP.GE.AND P0, PT, R19, UR4, PT ;  /* 0x0000000413007c0c */ /* 0x000fe2000bf06270 */
[----:B-1----:R-:W-:Y:S01]  /*15b00*/  IMAD.SHL.U32 R20, R20, 0x8, RZ ;  /* 0x0000000814147824 */ /* 0x002fe200078e00ff */
[----:B------:R-:W-:Y:S01]  /*15b10*/  LOP3.LUT R16, R16, 0xffffffbf, RZ, 0xc0, !PT ;  /* 0xffffffbf10107812 */ /* 0x000fe200078ec0ff */
[----:B------:R-:W1:Y:S01]  /*15b20*/  S2R R19, SR_TID.X ;  /* 0x0000000000137919 */ /* 0x000e620000002100 */
[----:B------:R-:W-:Y:S01]  /*15b30*/  UMOV UR5, 0xffffffff ;  /* 0xffffffff00057882 */ /* 0x000fe20000000000 */
[----:B------:R-:W-:-:S02]  /*15b40*/  ISETP.GE.AND P1, PT, R29, UR4, PT ;  /* 0x000000041d007c0c */ /* 0x000fc4000bf26270 */
[----:B------:R-:W-:Y:S02]  /*15b50*/  LOP3.LUT R20, R20, 0x38, RZ, 0xc0, !PT ;  /* 0x0000003814147812 */ /* 0x000fe400078ec0ff */
[----:B------:R-:W-:Y:S02]  /*15b60*/  @P3 LOP3.LUT R16, R16, 0x40, RZ, 0xfc, !PT ;  /* 0x0000004010103812 */ /* 0x000fe400078efcff */
[----:B------:R-:W-:Y:S02]  /*15b70*/  ISETP.GE.AND P2, PT, R20, UR4, PT ;  /* 0x0000000414007c0c */ /* 0x000fe4000bf46270 */
[----:B------:R-:W-:Y:S02]  /*15b80*/  LOP3.LUT R16, R16, 0xffffff7f, RZ, 0xc0, !PT ;  /* 0xffffff7f10107812 */ /* 0x000fe400078ec0ff */
[----:B------:R-:W-:Y:S02]  /*15b90*/  SEL R6, RZ, 0x40, P1 ;  /* 0x00000040ff067807 */ /* 0x000fe40000800000 */
[----:B------:R-:W-:-:S07]  /*15ba0*/  LEA R0, R25, 0xffffffc0, 0x6 ;  /* 0xffffffc019007811 */ /* 0x000fce00078e30ff */
[----:B------:R-:W-:Y:S01]  /*15bb0*/  @P2 LOP3.LUT R16, R16, 0x80, RZ, 0xfc, !PT ;  /* 0x0000008010102812 */ /* 0x000fe200078efcff */
[----:B0-----:R-:W-:-:S03]  /*15bc0*/  IMAD.SHL.U32 R21, R21, 0x8, RZ ;  /* 0x0000000815157824 */ /* 0x001fc600078e00ff */
[----:B------:R-:W-:Y:S02]  /*15bd0*/  LOP3.LUT R16, R16, 0xffffffdf, RZ, 0xc0, !PT ;  /* 0xffffffdf10107812 */ /* 0x000fe400078ec0ff */
[----:B------:R-:W-:Y:S01]  /*15be0*/  LOP3.LUT R21, R21, 0x38, RZ, 0xc0, !PT ;  /* 0x0000003815157812 */ /* 0x000fe200078ec0ff */
[----:B-1----:R-:W-:-:S03]  /*15bf0*/  IMAD.SHL.U32 R19, R19, 0x8, RZ ;  /* 0x0000000813137824 */ /* 0x002fc600078e00ff */
[----:B------:R-:W-:Y:S02]  /*15c00*/  LOP3.LUT R21, R21, 0x80, RZ, 0xfc, !PT ;  /* 0x0000008015157812 */ /* 0x000fe400078efcff */
[----:B------:R-:W-:Y:S02]  /*15c10*/  LOP3.LUT R19, R19, 0x38, RZ, 0xc0, !PT ;  /* 0x0000003813137812 */ /* 0x000fe400078ec0ff */
[----:B------:R-:W-:Y:S02]  /*15c20*/  ISETP.GE.AND P5, PT, R21, UR4, PT ;  /* 0x0000000415007c0c */ /* 0x000fe4000bfa6270 */
[----:B------:R-:W-:Y:S02]  /*15c30*/  LOP3.LUT R21, R19, 0xc0, RZ, 0xfc, !PT ;  /* 0x000000c013157812 */ /* 0x000fe400078efcff */
[----:B------:R-:W-:Y:S02]  /*15c40*/  SEL R19, RZ, 0x80, P0 ;  /* 0x00000080ff137807 */ /* 0x000fe40000000000 */
[----:B------:R-:W-:-:S02]  /*15c50*/  ISETP.GE.AND P4, PT, R21, UR4, PT ;  /* 0x0000000415007c0c */ /* 0x000fc4000bf86270 */
[C---:B------:R-:W-:Y:S02]  /*15c60*/  LOP3.LUT R21, R20.reuse, 0x100, RZ, 0xfc, !PT ;  /* 0x0000010014157812 */ /* 0x040fe400078efcff */
[----:B------:R-:W-:Y:S02]  /*15c70*/  LOP3.LUT R20, R20, 0x140, RZ, 0xfc, !PT ;  /* 0x0000014014147812 */ /* 0x000fe400078efcff */
[----:B------:R-:W-:Y:S02]  /*15c80*/  ISETP.GE.AND P3, PT, R21, UR4, PT ;  /* 0x0000000415007c0c */ /* 0x000fe4000bf66270 */
[----:B------:R-:W-:Y:S02]  /*15c90*/  @P5 LOP3.LUT R16, R16, 0x20, RZ, 0xfc, !PT ;  /* 0x0000002010105812 */ /* 0x000fe400078efcff */
[----:B------:R-:W-:Y:S02]  /*15ca0*/  ISETP.GE.AND P2, PT, R20, UR4, PT ;  /* 0x0000000414007c0c */ /* 0x000fe4000bf46270 */
[----:B------:R-:W-:-:S04]  /*15cb0*/  LOP3.LUT R16, R16, 0xffffffef, RZ, 0xc0, !PT ;  /* 0xffffffef10107812 */ /* 0x000fc800078ec0ff */
[----:B------:R-:W-:-:S04]  /*15cc0*/  @P4 LOP3.LUT R16, R16, 0x10, RZ, 0xfc, !PT ;  /* 0x0000001010104812 */ /* 0x000fc800078efcff */
[----:B------:R-:W-:-:S04]  /*15cd0*/  LOP3.LUT R16, R16, 0xfffffffb, RZ, 0xc0, !PT ;  /* 0xfffffffb10107812 */ /* 0x000fc800078ec0ff */
[----:B------:R-:W-:-:S04]  /*15ce0*/  @P2 LOP3.LUT R16, R16, 0x4, RZ, 0xfc, !PT ;  /* 0x0000000410102812 */ /* 0x000fc800078efcff */
[----:B------:R-:W-:-:S04]  /*15cf0*/  LOP3.LUT R16, R16, 0xfffffff7, RZ, 0xc0, !PT ;  /* 0xfffffff710107812 */ /* 0x000fc800078ec0ff */
[----:B------:R-:W-:Y:S01]  /*15d00*/  @P3 LOP3.LUT R16, R16, 0x8, RZ, 0xfc, !PT ;  /* 0x0000000810103812 */ /* 0x000fe200078efcff */
[----:B--23--:R-:W-:Y:S06]  /*15d10*/  BRA.DIV UR5, `(.L_x_5575) ;  /* 0x00000046052c7947 */ /* 0x00cfec000b800000 */
.L_x_5642:
        /* <DEDUP_REMOVED lines=28> */
[C---:B------:R-:W-:Y:S02]  /*15ee0*/  LOP3.LUT P1, RZ, R16.reuse, 0x40, RZ, 0xc0, !PT ;  /* 0x0000004010ff7812 */ /* 0x040fe4000782c0ff */
        /* <DEDUP_REMOVED lines=19> */
[----:B------:R0:W-:Y:S01]  /*16020*/  STL [R1+0x14], R6 ;  /* 0x0000140601007387 */ /* 0x0001e20000100800 */
[----:B------:R-:W-:-:S09]  /*16030*/  IMAD R35, R10, R2, R35 ;  /* 0x000000020a237224 */ /* 0x000fd200078e0223 */
[----:B------:R-:W-:-:S04]  /*16040*/  @P0 LOP3.LUT R16, R16, 0x400, RZ, 0xfc, !PT ;  /* 0x0000040010100812 */ /* 0x000fc800078efcff */
[----:B------:R-:W-:-:S04]  /*16050*/  LOP3.LUT R16, R16, 0xfffffffe, RZ, 0xc0, !PT ;  /* 0xfffffffe10107812 */ /* 0x000fc800078ec0ff */
[----:B------:R-:W-:Y:S01]  /*16060*/  @P1 LOP3.LUT R16, R16, 0x1, RZ, 0xfc, !PT ;  /* 0x0000000110101812 */ /* 0x000fe200078efcff */
[----:B0-----:R-:W-:Y:S06]  /*16070*/  @!P0 BRA `(.L_x_5576) ;  /* 0x0000000000048947 */ /* 0x001fec0003800000 */
[----:B------:R-:W-:Y:S01]  /*16080*/  BPT.TRAP 0x1 ;  /* 0x000000040000795c */ /* 0x000fe20000300000 */
.L_x_5576:
[----:B------:R-:W-:Y:S01]  /*16090*/  IADD3 R28, -R37, R28, -R0 ;  /* 0x0000001c251c7210 */ /* 0x000fe20007ffe900 */
[----:B------:R-:W-:Y:S01]  /*160a0*/  IMAD R25, R18, 0x8, R17 ;  /* 0x0000000812197824 */ /* 0x000fe200078e0211 */
[----:B------:R-:W-:Y:S01]  /*160b0*/  SHF.L.U32 R0, R22, 0x1f, RZ ;  /* 0x0000001f16007819 */ /* 0x000fe200000006ff */
[----:B------:R-:W-:Y:S03]  /*160c0*/  BSSY B0, `(.L_x_5577) ;  /* 0x0000003000007945 */ /* 0x000fe60003800000 */
[----:B------:R-:W0:Y:S02]  /*160d0*/  SYNCS.PHASECHK.TRANS64.TRYWAIT P0, [R25+URZ+0x28c40], R0 ;  /* 0x028c4000190075a7 */ /* 0x000e24000800017f */
[----:B0-----:R-:W-:Y:S05]  /*160e0*/  @!P0 BRA `(.L_x_5578) ;  /* 0x00000040006c8947 */ /* 0x001fea0003800000 */
.L_x_5643:
[----:B------:R-:W-:Y:S05]  /*160f0*/  BSYNC B0 ;  /* 0x0000000000007941 */ /* 0x000fea0003800000 */
.L_x_5577:
        /* <DEDUP_REMOVED lines=63> */
.L_x_5653:
        /* <DEDUP_REMOVED lines=10> */
.L_x_5580:
        /* <DEDUP_REMOVED lines=11> */
.L_x_5581:
[----:B------:R-:W-:Y:S01]  /*16640*/  VIADD R0, R17, 0x20400 ;  /* 0x0002040011007836 */ /* 0x000fe20000000000 */
[----:B------:R1:W-:Y:S06]  /*16650*/  SYNCS.ARRIVE.TRANS64.A1T0 RZ, [R25+URZ+0x28c30], RZ ;  /* 0x028c30ff19ff79a7 */ /* 0x0003ec000810003f */
[----:B------:R-:W-:Y:S05]  /*16660*/  WARPSYNC.ALL ;  /* 0x0000000000007948 */ /* 0x000fea0003800000 */
[----:B------:R-:W-:Y:S01]  /*16670*/  BAR.SYNC.DEFER_BLOCKING 0x8, 0x100 ;  /* 0x0204000000007b1d */ /* 0x000fe20000010000 */
[----:B------:R-:W-:-:S05]  /*16680*/  LOP3.LUT P0, RZ, R0, 0x3ff, RZ, 0xc0, !PT ;  /* 0x000003ff00ff7812 */ /* 0x000fca000780c0ff */
[----:B------:R-:W-:Y:S08]  /*16690*/  BSSY B6, `(.L_x_5582) ;  /* 0x0000012000067945 */ /* 0x000ff00003800000 */
        /* <DEDUP_REMOVED lines=17> */
.L_x_5583:
[----:B------:R-:W-:Y:S05]  /*167b0*/  BSYNC B6 ;  /* 0x0000000000067941 */ /* 0x000fea0003800000 */
.L_x_5582:
[----:B0-----:R-:W2:Y:S01]  /*167c0*/  LDL.LU R2, [R1] ;  /* 0x0000000001027983 */ /* 0x001ea20000300800 */
[----:B------:R-:W0:Y:S01]  /*167d0*/  LDC R20, c[0x0][0x448] ;  /* 0x00011200ff147b82 */ /* 0x000e220000000800 */
[----:B------:R-:W-:Y:S01]  /*167e0*/  ULDC.64 UR4, c[0x0][0x298] ;  /* 0x0000a60000047ab9 */ /* 0x000fe20000000a00 */
[----:B------:R-:W-:Y:S01]  /*167f0*/  LOP3.LUT P6, RZ, R16, 0x200, RZ, 0xc0, !PT ;  /* 0x0000020010ff7812 */ /* 0x000fe200078cc0ff */
[----:B------:R3:W5:Y:S01]  /*16800*/  LDL R7, [R1+0x18] ;  /* 0x0000180001077983 */ /* 0x0007620000100800 */
[----:B------:R-:W-:-:S04]  /*16810*/  SHF.R.S32.HI R4, RZ, 0x1f, R27 ;  /* 0x0000001fff047819 */ /* 0x000fc8000001141b */
[----:B------:R-:W-:Y:S01]  /*16820*/  SEL R4, R4, RZ, !P6 ;  /* 0x000000ff04047207 */ /* 0x000fe20007000000 */
[----:B------:R-:W4:Y:S02]  /*16830*/  S2R R8, SR_TID.X ;  /* 0x0000000000087919 */ /* 0x000f240000002100 */
[----:B----4-:R-:W-:-:S05]  /*16840*/  IMAD.SHL.U32 R8, R8, 0x8, RZ ;  /* 0x0000000808087824 */ /* 0x010fca00078e00ff */
[----:B------:R-:W-:Y:S02]  /*16850*/  LOP3.LUT R8, R8, 0x38, RZ, 0xc0, !PT ;  /* 0x0000003808087812 */ /* 0x000fe400078ec0ff */
[----:B--2---:R-:W-:-:S05]  /*16860*/  SHF.R.S32.HI R0, RZ, 0x1f, R2 ;  /* 0x0000001fff007819 */ /* 0x004fca0000011402 */
[----:B------:R-:W-:-:S04]  /*16870*/  IMAD R0, R0, UR4, RZ ;  /* 0x0000000400007c24 */ /* 0x000fc8000f8e02ff */
[C---:B------:R-:W-:Y:S02]  /*16880*/  IMAD R0, R2.reuse, UR5, R0 ;  /* 0x0000000502007c24 */ /* 0x040fe4000f8e0200 */
[----:B------:R-:W-:Y:S01]  /*16890*/  IMAD.WIDE.U32 R2, R2, UR4, RZ ;  /* 0x0000000402027c25 */ /* 0x000fe2000f8e00ff */
[----:B------:R-:W-:-:S03]  /*168a0*/  ULDC.64 UR4, c[0x0][0x2d8] ;  /* 0x0000b60000047ab9 */ /* 0x000fc60000000a00 */
[----:B------:R-:W-:Y:S01]  /*168b0*/  IMAD.IADD R3, R3, 0x1, R0 ;  /* 0x0000000103037824 */ /* 0x000fe200078e0200 */
[----:B------:R-:W-:Y:S02]  /*168c0*/  SEL R0, R27, RZ, !P6 ;  /* 0x000000ff1b007207 */ /* 0x000fe40007000000 */
[----:B0-----:R-:W-:Y:S01]  /*168d0*/  ISETP.NE.AND P6, PT, R20, 0x1, PT ;  /* 0x000000011400780c */ /* 0x001fe20003fc5270 */
[C---:B------:R-:W-:Y:S01]  /*168e0*/  IMAD.WIDE.U32 R2, R26.reuse, UR4, R2 ;  /* 0x000000041a027c25 */ /* 0x040fe2000f8e0002 */
[----:B------:R-:W0:Y:S03]  /*168f0*/  S2R R20, SR_TID.X ;  /* 0x0000000000147919 */ /* 0x000e260000002100 */
[----:B------:R-:W-:Y:S01]  /*16900*/  IMAD R3, R26, UR5, R3 ;  /* 0x000000051a037c24 */ /* 0x000fe2000f8e0203 */
[----:B------:R-:W-:Y:S02]  /*16910*/  ULDC.64 UR4, c[0x0][0x2e0] ;  /* 0x0000b80000047ab9 */ /* 0x000fe40000000a00 */
[----:B------:R-:W-:-:S02]  /*16920*/  IMAD R4, R4, UR4, RZ ;  /* 0x0000000404047c24 */ /* 0x000fc4000f8e02ff */
[----:B------:R-:W-:-:S03]  /*16930*/  IMAD.WIDE.U32 R2, R0, UR4, R2 ;  /* 0x0000000400027c25 */ /* 0x000fc6000f8e0002 */
[----:B------:R-:W2:Y:S01]  /*16940*/  @P6 LDC R6, c[0x0][0x44c] ;  /* 0x00011300ff066b82 */ /* 0x000ea20000000800 */
[----:B------:R-:W-:Y:S01]  /*16950*/  IMAD R4, R0, UR5, R4 ;  /* 0x0000000500047c24 */ /* 0x000fe2000f8e0204 */
[----:B------:R-:W-:-:S03]  /*16960*/  ULDC.64 UR4, c[0x0][0x2d0] ;  /* 0x0000b40000047ab9 */ /* 0x000fc60000000a00 */
[----:B------:R-:W-:-:S03]  /*16970*/  IMAD.IADD R3, R3, 0x1, R4 ;  /* 0x0000000103037824 */ /* 0x000fc600078e0204 */
[----:B------:R-:W4:Y:S01]  /*16980*/  @P6 LDC R0, c[0x0][0x450] ;  /* 0x00011400ff006b82 */ /* 0x000f220000000800 */
[----:B0-----:R-:W-:-:S05]  /*16990*/  IMAD.SHL.U32 R20, R20, 0x10, RZ ;  /* 0x0000001014147824 */ /* 0x001fca00078e00ff */
[----:B------:R-:W-:-:S05]  /*169a0*/  LOP3.LUT R20, R37, 0x70, R20, 0xf8, !PT ;  /* 0x0000007025147812 */ /* 0x000fca00078ef814 */
[----:B------:R-:W-:-:S04]  /*169b0*/  IMAD.IADD R5, R20, 0x1, R34 ;  /* 0x0000000114057824 */ /* 0x000fc800078e0222 */
[----:B--2---:R-:W-:-:S04]  /*169c0*/  @P6 IMAD.HI.U32 R6, R5, R6, RZ ;  /* 0x0000000605066227 */ /* 0x004fc800078e00ff */
[----:B------:R-:W-:Y:S01]  /*169d0*/  IMAD.MOV.U32 R4, RZ, RZ, R5 ;  /* 0x000000ffff047224 */ /* 0x000fe200078e0005 */
[----:B----4-:R-:W-:Y:S02]  /*169e0*/  @P6 SHF.R.U32.HI R4, RZ, R0, R6 ;  /* 0x00000000ff046219 */ /* 0x010fe40000011606 */
[----:B------:R-:W0:Y:S03]  /*169f0*/  LDC R6, c[0x0][0x448] ;  /* 0x00011200ff067b82 */ /* 0x000e260000000800 */
        /* <DEDUP_REMOVED lines=19> */
[----:B---3--:R-:W-:Y:S11]  /*16b30*/  BRA.DIV UR5, `(.L_x_5584) ;  /* 0x0000003e053c7947 */ /* 0x008ff6000b800000 */
[----:B------:R-:W0:Y:S01]  /*16b40*/  SHFL.IDX PT, R3, R0, RZ, 0x181f ;  /* 0x00181fff00037589 */ /* 0x000e2200000e0000 */
[----:B------:R-:W-:Y:S02]  /*16b50*/  IMAD R36, R36, R6, RZ ;  /* 0x0000000624247224 */ /* 0x000fe400078e02ff */
[----:B------:R-:W-:Y:S01]  /*16b60*/  IMAD.IADD R34, R37, 0x1, R34 ;  /* 0x0000000125227824 */ /* 0x000fe200078e0222 */
[----:B------:R-:W2:Y:S04]  /*16b70*/  SHFL.IDX PT, R2, R4, RZ, 0x181f ;  /* 0x00181fff04027589 */ /* 0x000ea800000e0000 */
[----:B------:R-:W-:-:S13]  /*16b80*/  ISETP.GE.AND P0, PT, R34, R36, PT ;  /* 0x000000242200720c */ /* 0x000fda0003f06270 */
[----:B0-----:R-:W-:-:S05]  /*16b90*/  @!P0 LEA R3, P2, R8, R3, 0x1 ;  /* 0x0000000308038211 */ /* 0x001fca00078408ff */
[----:B--2---:R-:W-:-:S05]  /*16ba0*/  @!P0 IMAD.X R2, RZ, RZ, R2, P2 ;  /* 0x000000ffff028224 */ /* 0x004fca00010e0602 */
[----:B------:R-:W-:-:S04]  /*16bb0*/  @!P0 LOP3.LUT R3, R3, R2, RZ, 0x3c, !PT ;  /* 0x0000000203038212 */ /* 0x000fc800078e3cff */
[----:B------:R-:W-:-:S04]  /*16bc0*/  @!P0 LOP3.LUT R2, R3, R2, RZ, 0x3c, !PT ;  /* 0x0000000203028212 */ /* 0x000fc800078e3cff */
[----:B------:R-:W-:-:S05]  /*16bd0*/  @!P0 LOP3.LUT R3, R3, R2, RZ, 0x3c, !PT ;  /* 0x0000000203038212 */ /* 0x000fca00078e3cff */
[----:B------:R-:W-:Y:S01]  /*16be0*/  @!PT LDS RZ, [RZ] ;  /* 0x00000000fffff984 */ /* 0x000fe20000000800 */
[----:B-----5:R0:W-:Y:S02]  /*16bf0*/  @!P0 LDGSTS.E.BYPASS.LTC128B.128 [R7+0x20400], desc[UR54][R2.64], !P1 ;  /* 0x2040000002078fae */ /* 0x0201e4000c901d76 */
[----:B0-----:R-:W-:Y:S02]  /*16c00*/  VIADD R2, R34, 0x10 ;  /* 0x0000001022027836 */ /* 0x001fe40000000000 */
[----:B------:R-:W0:Y:S03]  /*16c10*/  SHFL.IDX PT, R3, R0, 0x1, 0x181f ;  /* 0x00381f0000037f89 */ /* 0x000e2600000e0000 */
[----:B------:R-:W-:Y:S02]  /*16c20*/  ISETP.GE.AND P0, PT, R2, R36, PT ;  /* 0x000000240200720c */ /* 0x000fe40003f06270 */
[----:B------:R-:W2:Y:S11]  /*16c30*/  SHFL.IDX PT, R2, R4, 0x1, 0x181f ;  /* 0x00381f0004027f89 */ /* 0x000eb600000e0000 */
[----:B0-----:R-:W-:-:S05]  /*16c40*/  @!P0 LEA R3, P2, R8, R3, 0x1 ;  /* 0x0000000308038211 */ /* 0x001fca00078408ff */
[----:B--2---:R-:W-:-:S05]  /*16c50*/  @!P0 IMAD.X R2, RZ, RZ, R2, P2 ;  /* 0x000000ffff028224 */ /* 0x004fca00010e0602 */
        /* <DEDUP_REMOVED lines=8> */
[----:B------:R-:W2:Y:S04]  /*16ce0*/  SHFL.IDX PT, R2, R4, 0x2, 0x181f ;  /* 0x00581f0004027f89 */ /* 0x000ea800000e0000 */
[----:B------:R-:W3:Y:S04]  /*16cf0*/  SHFL.IDX PT, R4, R4, 0x3, 0x181f ;  /* 0x00781f0004047f89 */ /* 0x000ee800000e0000 */
[----:B0-----:R-:W-:-:S05]  /*16d00*/  @!P0 LEA R3, P2, R8, R3, 0x1 ;  /* 0x0000000308038211 */ /* 0x001fca00078408ff */
[----:B--2---:R-:W-:-:S05]  /*16d10*/  @!P0 IMAD.X R2, RZ, RZ, R2, P2 ;  /* 0x000000ffff028224 */ /* 0x004fca00010e0602 */
[----:B------:R-:W-:-:S04]  /*16d20*/  @!P0 LOP3.LUT R3, R3, R2, RZ, 0x3c, !PT ;  /* 0x0000000203038212 */ /* 0x000fc800078e3cff */
[----:B------:R-:W-:-:S04]  /*16d30*/  @!P0 LOP3.LUT R2, R3, R2, RZ, 0x3c, !PT ;  /* 0x0000000203028212 */ /* 0x000fc800078e3cff */
[----:B------:R-:W-:-:S05]  /*16d40*/  @!P0 LOP3.LUT R3, R3, R2, RZ, 0x3c, !PT ;  /* 0x0000000203038212 */ /* 0x000fca00078e3cff */
[----:B---3--:R0:W-:Y:S02]  /*16d50*/  @!P0 LDGSTS.E.BYPASS.LTC128B.128 [R7+0x21400], desc[UR54][R2.64], !P1 ;  /* 0x2140000002078fae */ /* 0x0081e4000c901d76 */
.L_x_5662:
[----:B------:R-:W-:-:S05]  /*16d60*/  VIADD R34, R34, 0x30 ;  /* 0x0000003022227836 */ /* 0x000fca0000000000 */
[----:B------:R-:W-:-:S13]  /*16d70*/  ISETP.GE.AND P0, PT, R34, R36, PT ;  /* 0x000000242200720c */ /* 0x000fda0003f06270 */
[----:B0-2---:R-:W-:-:S05]  /*16d80*/  @!P0 LEA R2, P2, R8, R0, 0x1 ;  /* 0x0000000008028211 */ /* 0x005fca00078408ff */
[----:B------:R-:W-:-:S05]  /*16d90*/  @!P0 IMAD.X R3, RZ, RZ, R4, P2 ;  /* 0x000000ffff038224 */ /* 0x000fca00010e0604 */
[----:B------:R-:W-:Y:S01]  /*16da0*/  @!PT LDS RZ, [RZ] ;  /* 0x00000000fffff984 */ /* 0x000fe20000000800 */
[----:B------:R-:W-:Y:S01]  /*16db0*/  @!PT LDS RZ, [RZ] ;  /* 0x00000000fffff984 */ /* 0x000fe20000000800 */
[----:B------:R-:W-:Y:S01]  /*16dc0*/  @!PT LDS RZ, [RZ] ;  /* 0x00000000fffff984 */ /* 0x000fe20000000800 */
[----:B------:R0:W-:Y:S01]  /*16dd0*/  @!P0 LDGSTS.E.BYPASS.LTC128B.128 [R7+0x21c00], desc[UR54][R2.64], !P1 ;  /* 0x21c0000002078fae */ /* 0x0001e2000c901d76 */
[----:B------:R-:W-:Y:S01]  /*16de0*/  PLOP3.LUT P0, PT, PT, PT, PT, 0x80, 0x0 ;  /* 0x000000000000781c */ /* 0x000fe20003f0f070 */
[----:B------:R-:W-:-:S12]  /*16df0*/  NOP ;  /* 0x0000000000007918 */ /* 0x000fd80000000000 */
.L_x_5585:
        /* <DEDUP_REMOVED lines=16> */
[----:B------:R-:W2:Y:S03]  /*16f00*/  SYNCS.PHASECHK.TRANS64.TRYWAIT P0, [R17+URZ+0x28c20], R0 ;  /* 0x028c2000110075a7 */ /* 0x000ea6000800017f */
[----:B0-2---:R-:W-:Y:S05]  /*16f10*/  @!P0 BRA `(.L_x_5587) ;  /* 0x0000003c00888947 */ /* 0x005fea0003800000 */
.L_x_5663:
[----:B------:R-:W-:Y:S05]  /*16f20*/  BSYNC B0 ;  /* 0x0000000000007941 */ /* 0x000fea0003800000 */
.L_x_5586:
[----:B------:R-:W-:-:S05]  /*16f30*/  IMAD.U32 R2, RZ, RZ, UR36 ;  /* 0x00000024ff027e24 */ /* 0x000fca000f8e00ff */
[----:B------:R-:W-:-:S13]  /*16f40*/  ISETP.NE.AND P0, PT, R2, 0x3, PT ;  /* 0x000000030200780c */ /* 0x000fda0003f05270 */
[----:B------:R-:W-:Y:S05]  /*16f50*/  @!P0 BRA `(.L_x_5588) ;  /* 0x0000000000048947 */ /* 0x000fea0003800000 */
[----:B------:R-:W-:Y:S01]  /*16f60*/  BPT.TRAP 0x1 ;  /* 0x000000040000795c */ /* 0x000fe20000300000 */
.L_x_5588:
[----:B0-----:R-:W-:Y:S01]  /*16f70*/  SHF.L.U32 R0, R22, 0x1f, RZ ;  /* 0x0000001f16007819 */ /* 0x001fe200000006ff */
[----:B------:R-:W-:Y:S03]  /*16f80*/  BSSY B0, `(.L_x_5589) ;  /* 0x0000003000007945 */ /* 0x000fe60003800000 */
[----:B------:R-:W0:Y:S02]  /*16f90*/  SYNCS.PHASECHK.TRANS64.TRYWAIT P0, [R25+URZ+0x28c60], R0 ;  /* 0x028c6000190075a7 */ /* 0x000e24000800017f */
[----:B0-----:R-:W-:Y:S05]  /*16fa0*/  @!P0 BRA `(.L_x_5590) ;  /* 0x0000003c00788947 */ /* 0x001fea0003800000 */
.L_x_5664:
[----:B------:R-:W-:Y:S05]  /*16fb0*/  BSYNC B0 ;  /* 0x0000000000007941 */ /* 0x000fea0003800000 */
.L_x_5589:
        /* <DEDUP_REMOVED lines=24> */
[----:B------:R-:W2:Y:S01]  /*17140*/  SHFL.IDX PT, R2, R4, RZ, 0x181f ;  /* 0x00181fff04027589 */ /* 0x000ea200000e0000 */
[C---:B------:R-:W-:Y:S02]  /*17150*/  LOP3.LUT P4, RZ, R19.reuse, 0x4, RZ, 0xc0, !PT ;  /* 0x0000000413ff7812 */ /* 0x040fe4000788c0ff */
[C---:B------:R-:W-:Y:S01]  /*17160*/  LOP3.LUT P3, RZ, R19.reuse, 0x8, RZ, 0xc0, !PT ;  /* 0x0000000813ff7812 */ /* 0x040fe2000786c0ff */
[----:B------:R-:W3:Y:S01]  /*17170*/  SHFL.IDX PT, R3, R6, RZ, 0x181f ;  /* 0x00181fff06037589 */ /* 0x000ee200000e0000 */
[----:B------:R-:W-:Y:S02]  /*17180*/  LOP3.LUT P2, RZ, R19, 0x10, RZ, 0xc0, !PT ;  /* 0x0000001013ff7812 */ /* 0x000fe4000784c0ff */
[----:B------:R-:W-:Y:S01]  /*17190*/  LOP3.LUT R16, R16, 0xfffffeff, RZ, 0xc0, !PT ;  /* 0xfffffeff10107812 */ /* 0x000fe200078ec0ff */
[----:B0-----:R-:W-:-:S05]  /*171a0*/  IMAD.SHL.U32 R7, R7, 0x8, RZ ;  /* 0x0000000807077824 */ /* 0x001fca00078e00ff */
[----:B------:R-:W-:-:S05]  /*171b0*/  LOP3.LUT R7, R7, 0x38, RZ, 0xc0, !PT ;  /* 0x0000003807077812 */ /* 0x000fca00078ec0ff */
[----:B------:R-:W-:Y:S01]  /*171c0*/  IMAD.SHL.U32 R0, R7, 0x2, RZ ;  /* 0x0000000207007824 */ /* 0x000fe200078e00ff */
[----:B------:R-:W-:-:S04]  /*171d0*/  LOP3.LUT R7, R19, 0x1, RZ, 0xc0, !PT ;  /* 0x0000000113077812 */ /* 0x000fc800078ec0ff */
[----:B--2---:R-:W-:Y:S02]  /*171e0*/  IADD3 R2, P0, R2, R0, RZ ;  /* 0x0000000002027210 */ /* 0x004fe40007f1e0ff */
[----:B------:R-:W-:Y:S02]  /*171f0*/  ISETP.NE.U32.AND P1, PT, R7, 0x1, PT ;  /* 0x000000010700780c */ /* 0x000fe40003f25070 */
[----:B------:R-:W-:Y:S01]  /*17200*/  PRMT R7, R19, 0x8880, RZ ;  /* 0x0000888013077816 */ /* 0x000fe200000000ff */
[----:B---3--:R-:W-:Y:S01]  /*17210*/  IMAD.X R3, RZ, RZ, R3, P0 ;  /* 0x000000ffff037224 */ /* 0x008fe200000e0603 */
        /* <DEDUP_REMOVED lines=25> */
[----:B------:R-:W2:Y:S04]  /*173b0*/  SHFL.IDX PT, R3, R6, 0x1, 0x181f ;  /* 0x00381f0006037f89 */ /* 0x000ea800000e0000 */
[----:B------:R-:W-:Y:S01]  /*173c0*/  SHFL.IDX PT, R6, R6, 0x3, 0x181f ;  /* 0x00781f0006067f89 */ /* 0x000fe200000e0000 */
[----:B0-----:R-:W-:-:S05]  /*173d0*/  IADD3 R2, P6, R2, R0, RZ ;  /* 0x0000000002027210 */ /* 0x001fca0007fde0ff */
[----:B--2---:R-:W-:Y:S01]  /*173e0*/  IMAD.X R3, RZ, RZ, R3, P6 ;  /* 0x000000ffff037224 */ /* 0x004fe200030e0603 */
        /* <DEDUP_REMOVED lines=39> */
[----:B0-----:R0:W2:Y:S02]  /*17660*/  SHFL.IDX PT, R2, R4, 0x3, 0x181f ;  /* 0x00781f0004027f89 */ /* 0x0010a400000e0000 */
.L_x_5674:
        /* <DEDUP_REMOVED lines=11> */
[----:B--2---:R-:W-:Y:S02]  /*17720*/  IADD3 R2, P0, R2, R0, RZ ;  /* 0x0000000002027210 */ /* 0x004fe40007f1e0ff */
        /* <DEDUP_REMOVED lines=22> */
.L_x_5592:
        /* <DEDUP_REMOVED lines=11> */
.L_x_5593:
[----:B------:R-:W2:Y:S01]  /*17940*/  LDL.LU R2, [R1+0x4] ;  /* 0x0000040001027983 */ /* 0x000ea20000300800 */
[----:B------:R3:W-:Y:S01]  /*17950*/  SYNCS.ARRIVE.TRANS64.A1T0 RZ, [R25+URZ+0x28c50], RZ ;  /* 0x028c50ff19ff79a7 */ /* 0x0007e2000810003f */
[----:B------:R-:W-:Y:S01]  /*17960*/  BSSY B0, `(.L_x_5594) ;  /* 0x00000f0000007945 */ /* 0x000fe20003800000 */
[----:B--2---:R-:W-:-:S05]  /*17970*/  VIADD R7, R2, 0xfffffffe ;  /* 0xfffffffe02077836 */ /* 0x004fca0000000000 */
[----:B------:R-:W-:-:S13]  /*17980*/  ISETP.GE.AND P0, PT, R7, R30, PT ;  /* 0x0000001e0700720c */ /* 0x000fda0003f06270 */
[----:B---3--:R-:W-:Y:S05]  /*17990*/  @!P0 BRA `(.L_x_5595) ;  /* 0x0000000c00b08947 */ /* 0x008fea0003800000 */
[----:B------:R-:W2:Y:S01]  /*179a0*/  LDL.LU R2, [R1+0x14] ;  /* 0x0000140001027983 */ /* 0x000ea20000300800 */
[----:B------:R-:W-:-:S04]  /*179b0*/  LOP3.LUT R28, R19, 0x80, RZ, 0xc0, !PT ;  /* 0x00000080131c7812 */ /* 0x000fc800078ec0ff */
[----:B------:R-:W-:Y:S02]  /*179c0*/  SHF.R.U32.HI R28, RZ, 0x3, R28 ;  /* 0x00000003ff1c7819 */ /* 0x000fe4000001161c */
[----:B--2---:R-:W-:-:S04]  /*179d0*/  LOP3.LUT R29, R2, 0x40, RZ, 0xc0, !PT ;  /* 0x00000040021d7812 */ /* 0x004fc800078ec0ff */
[----:B------:R-:W-:-:S07]  /*179e0*/  SHF.R.U32.HI R29, RZ, 0x2, R29 ;  /* 0x00000002ff1d7819 */ /* 0x000fce000001161d */
.L_x_5608:
[----:B0-----:R-:W0:Y:S01]  /*179f0*/  S2R R4, SR_TID.X ;  /* 0x0000000000047919 */ /* 0x001e220000002100 */
[----:B--2---:R-:W2:Y:S01]  /*17a00*/  LDC R2, c[0x0][0x430] ;  /* 0x00010c00ff027b82 */ /* 0x004ea20000000800 */
[----:B---3--:R-:W-:Y:S01]  /*17a10*/  IMAD R6, R7, 0x40, R31 ;  /* 0x0000004007067824 */ /* 0x008fe200078e021f */
[----:B------:R-:W-:Y:S05]  /*17a20*/  YIELD ;  /* 0x0000000000007946 */ /* 0x000fea0003800000 */
[----:B------:R-:W-:Y:S01]  /*17a30*/  IMAD.U32 R11, RZ, RZ, UR36 ;  /* 0x00000024ff0b7e24 */ /* 0x000fe2000f8e00ff */
[----:B------:R-:W-:Y:S01]  /*17a40*/  ULDC UR4, c[0x0][0x430] ;  /* 0x00010c0000047ab9 */ /* 0x000fe20000000800 */
[----:B------:R-:W-:Y:S01]  /*17a50*/  VIADD R18, R18, 0x1 ;  /* 0x0000000112127836 */ /* 0x000fe20000000000 */
[----:B--2---:R-:W-:Y:S01]  /*17a60*/  ISETP.NE.AND P0, PT, R2, 0x1, PT ;  /* 0x000000010200780c */ /* 0x004fe20003f05270 */
[----:B0-----:R-:W-:-:S05]  /*17a70*/  IMAD.SHL.U32 R4, R4, 0x10, RZ ;  /* 0x0000001004047824 */ /* 0x001fca00078e00ff */
[----:B------:R-:W-:-:S07]  /*17a80*/  LOP3.LUT R4, R37, 0x70, R4, 0xf8, !PT ;  /* 0x0000007025047812 */ /* 0x000fce00078ef804 */
[----:B------:R-:W0:Y:S01]  /*17a90*/  @P0 LDC R3, c[0x0][0x434] ;  /* 0x00010d00ff030b82 */ /* 0x000e220000000800 */
[C---:B------:R-:W-:Y:S01]  /*17aa0*/  ISETP.GT.U32.AND P1, PT, R4.reuse, 0x3f, PT ;  /* 0x0000003f0400780c */ /* 0x040fe20003f24070 */
[----:B------:R-:W-:-:S06]  /*17ab0*/  IMAD.IADD R6, R4, 0x1, R6 ;  /* 0x0000000104067824 */ /* 0x000fcc00078e0206 */
[----:B------:R-:W2:Y:S01]  /*17ac0*/  @P0 LDC R2, c[0x0][0x438] ;  /* 0x00010e00ff020b82 */ /* 0x000ea20000000800 */
[----:B------:R-:W-:-:S07]  /*17ad0*/  IMAD.MOV.U32 R10, RZ, RZ, R6 ;  /* 0x000000ffff0a7224 */ /* 0x000fce00078e0006 */
[----:B------:R-:W3:Y:S01]  /*17ae0*/  @!P1 LDC.64 R4, c[0x0][0x428] ;  /* 0x00010a00ff049b82 */ /* 0x000ee20000000a00 */
[----:B0-----:R-:W-:-:S07]  /*17af0*/  @P0 IMAD.HI.U32 R3, R6, R3, RZ ;  /* 0x0000000306030227 */ /* 0x001fce00078e00ff */
[----:B------:R-:W0:Y:S01]  /*17b00*/  @!P1 LDC.64 R8, c[0x0][0x418] ;  /* 0x00010600ff089b82 */ /* 0x000e220000000a00 */
[----:B--2---:R-:W-:-:S04]  /*17b10*/  @P0 SHF.R.U32.HI R10, RZ, R2, R3 ;  /* 0x00000002ff0a0219 */ /* 0x004fc80000011603 */
[--C-:B------:R-:W-:Y:S01]  /*17b20*/  @!P1 SHF.R.S32.HI R3, RZ, 0x1f, R10.reuse ;  /* 0x0000001fff039819 */ /* 0x100fe2000001140a */
[----:B------:R-:W-:-:S04]  /*17b30*/  @!P1 IMAD.MOV.U32 R2, RZ, RZ, R10 ;  /* 0x000000ffff029224 */ /* 0x000fc800078e000a */
[----:B---3--:R-:W-:-:S04]  /*17b40*/  @!P1 IMAD.WIDE.U32 R2, R23, R4, R2 ;  /* 0x0000000417029225 */ /* 0x008fc800078e0002 */
        /* <DEDUP_REMOVED lines=17> */
[----:B01----:R-:W-:Y:S08]  /*17c60*/  @!P1 BRA `(.L_x_5596) ;  /* 0x0000000000049947 */ /* 0x003ff00003800000 */
[----:B------:R-:W-:Y:S01]  /*17c70*/  BPT.TRAP 0x1 ;  /* 0x000000040000795c */ /* 0x000fe20000300000 */
.L_x_5596:
[----:B------:R-:W-:Y:S01]  /*17c80*/  IMAD R6, R18, 0x8, R17 ;  /* 0x0000000812067824 */ /* 0x000fe200078e0211 */
[----:B------:R-:W-:Y:S01]  /*17c90*/  SHF.L.U32 R19, R22, 0x1f, RZ ;  /* 0x0000001f16137819 */ /* 0x000fe200000006ff */
[----:B------:R-:W-:Y:S01]  /*17ca0*/  BSSY B1, `(.L_x_5597) ;  /* 0x0000004000017945 */ /* 0x000fe20003800000 */
[----:B------:R-:W-:Y:S02]  /*17cb0*/  SHF.R.S32.HI R9, RZ, 0x1f, R5 ;  /* 0x0000001fff097819 */ /* 0x000fe40000011405 */
[----:B------:R-:W0:Y:S02]  /*17cc0*/  SYNCS.PHASECHK.TRANS64.TRYWAIT P0, [R6+URZ+0x28c40], R19 ;  /* 0x028c4013060075a7 */ /* 0x000e24000800017f */
[----:B0-----:R-:W-:Y:S05]  /*17cd0*/  @!P0 BRA `(.L_x_5598) ;  /* 0x0000003800688947 */ /* 0x001fea0003800000 */
.L_x_5675:
[----:B------:R-:W-:Y:S05]  /*17ce0*/  BSYNC B1 ;  /* 0x0000000000017941 */ /* 0x000fea0003800000 */
.L_x_5597:
        /* <DEDUP_REMOVED lines=17> */
[----:B-1----:R-:W-:Y:S01]  /*17e00*/  IMAD R25, R26, UR5, R3 ;  /* 0x000000051a197c24 */ /* 0x002fe2000f8e0203 */
        /* <DEDUP_REMOVED lines=22> */
.L_x_5685:
        /* <DEDUP_REMOVED lines=8> */
.L_x_5600:
        /* <DEDUP_REMOVED lines=11> */
.L_x_5601:
[----:B------:R2:W-:Y:S01]  /*180a0*/  SYNCS.ARRIVE.TRANS64.A1T0 RZ, [R6+URZ+0x28c30], RZ ;  /* 0x028c30ff06ff79a7 */ /* 0x0005e2000810003f */
[----:B------:R-:W-:Y:S05]  /*180b0*/  @!P2 BRA `(.L_x_5602) ;  /* 0x000000000004a947 */ /* 0x000fea0003800000 */
[----:B------:R-:W-:Y:S01]  /*180c0*/  BPT.TRAP 0x1 ;  /* 0x000000040000795c */ /* 0x000fe20000300000 */
.L_x_5602:
[----:B------:R-:W3:Y:S01]  /*180d0*/  SYNCS.PHASECHK.TRANS64.TRYWAIT P0, [R6+URZ+0x28c60], R19 ;  /* 0x028c6013060075a7 */ /* 0x000ee2000800017f */
[----:B------:R-:W-:Y:S04]  /*180e0*/  BSSY B1, `(.L_x_5603) ;  /* 0x0000002000017945 */ /* 0x000fe80003800000 */
[----:B---3--:R-:W-:Y:S05]  /*180f0*/  @!P0 BRA `(.L_x_5604) ;  /* 0x0000003800908947 */ /* 0x008fea0003800000 */
.L_x_5686:
[----:B------:R-:W-:Y:S05]  /*18100*/  BSYNC B1 ;  /* 0x0000000000017941 */ /* 0x000fea0003800000 */
.L_x_5603:
        /* <DEDUP_REMOVED lines=79> */
.L_x_5696:
        /* <DEDUP_REMOVED lines=25> */
.L_x_5606:
        /* <DEDUP_REMOVED lines=11> */
.L_x_5607:
[----:B------:R3:W-:Y:S01]  /*18840*/  SYNCS.ARRIVE.TRANS64.A1T0 RZ, [R6+URZ+0x28c50], RZ ;  /* 0x028c50ff06ff79a7 */ /* 0x0007e2000810003f */
[----:B------:R-:W-:Y:S05]  /*18850*/  @P3 BRA `(.L_x_5608) ;  /* 0xfffffff000643947 */ /* 0x000fea000383ffff */
.L_x_5595:
[----:B------:R-:W-:Y:S05]  /*18860*/  BSYNC B0 ;  /* 0x0000000000007941 */ /* 0x000fea0003800000 */
.L_x_5594:
        /* <DEDUP_REMOVED lines=21> */
.L_x_5610:
[----:B------:R-:W-:Y:S05]  /*189c0*/  BSYNC B0 ;  /* 0x0000000000007941 */ /* 0x000fea0003800000 */
.L_x_5609:
[----:B------:R-:W-:-:S07]  /*189d0*/  SEL R18, R18, RZ, P0 ;  /* 0x000000ff12127207 */ /* 0x000fce0000000000 */
.L_x_5569:
[----:B------:R-:W-:Y:S05]  /*189e0*/  BSYNC B7 ;  /* 0x0000000000077941 */ /* 0x000fea0003800000 */
.L_x_5567:
        /* <DEDUP_REMOVED lines=8> */
[----:B-1----:R1:W4:Y:S01]  /*18a70*/  LDS.128 R24, [R17+0x28cd0] ;  /* 0x028cd00011187984 */ /* 0x0023220000000c00 */
[----:B------:R-:W-:Y:S06]  /*18a80*/  BAR.ARV 0x4, 0x180 ;  /* 0x0106000000007b1d */ /* 0x000fec0000002000 */
[----:B------:R-:W-:Y:S05]  /*18a90*/  BRA `(.L_x_5612) ;  /* 0x0000000c00d47947 */ /* 0x000fea0003800000 */
.L_x_5611:
        /* <DEDUP_REMOVED lines=14> */
[----:B-1----:R-:W-:Y:S01]  /*18b80*/  IMAD.MOV.U32 R25, RZ, RZ, RZ ;  /* 0x000000ffff197224 */ /* 0x002fe200078e00ff */
        /* <DEDUP_REMOVED lines=28> */
.L_x_5706:
[----:B------:R-:W-:Y:S02]  /*18d50*/  ULDC UR4, c[0x0][0xc38] ;  /* 0x00030e0000047ab9 */ /* 0x000fe40000000800 */
[----:B------:R-:W-:-:S04]  /*18d60*/  IMAD.U32 R4, RZ, RZ, UR4 ;  /* 0x00000004ff047e24 */ /* 0x000fc8000f8e00ff */
[----:B-1----:R-:W-:-:S04]  /*18d70*/  IMAD R5, R14, R4, RZ ;  /* 0x000000040e057224 */ /* 0x002fc800078e02ff */
[----:B------:R-:W-:-:S05]  /*18d80*/  IMAD.IADD R6, R6, 0x1, R5 ;  /* 0x0000000106067824 */ /* 0x000fca00078e0205 */
[----:B------:R-:W-:-:S13]  /*18d90*/  ISETP.GT.AND P6, PT, R6, R0, PT ;  /* 0x000000000600720c */ /* 0x000fda0003fc4270 */
[----:B------:R-:W-:Y:S05]  /*18da0*/  @P6 BRA `(.L_x_5614) ;  /* 0x0000000000a46947 */ /* 0x000fea0003800000 */
.L_x_5617:
        /* <DEDUP_REMOVED lines=35> */
.L_x_5714:
[----:B------:R-:W-:Y:S02]  /*18fe0*/  ULDC UR4, c[0x0][0xc38] ;  /* 0x00030e0000047ab9 */ /* 0x000fe40000000800 */
[----:B------:R-:W-:-:S04]  /*18ff0*/  IMAD.U32 R4, RZ, RZ, UR4 ;  /* 0x00000004ff047e24 */ /* 0x000fc8000f8e00ff */
[----:B-1----:R-:W-:-:S04]  /*19000*/  IMAD R5, R14, R4, RZ ;  /* 0x000000040e057224 */ /* 0x002fc800078e02ff */
[----:B------:R-:W-:-:S05]  /*19010*/  IMAD.IADD R6, R5, 0x1, R6 ;  /* 0x0000000105067824 */ /* 0x000fca00078e0206 */
[----:B------:R-:W-:-:S13]  /*19020*/  ISETP.GT.AND P6, PT, R6, R0, PT ;  /* 0x000000000600720c */ /* 0x000fda0003fc4270 */
[----:B------:R-:W-:Y:S05]  /*19030*/  @!P6 BRA `(.L_x_5617) ;  /* 0xfffffffc005ce947 */ /* 0x000fea000383ffff */
.L_x_5614:
        /* <DEDUP_REMOVED lines=10> */
.L_x_5719:
[----:B------:R-:W-:-:S13]  /*190e0*/  ISETP.NE.AND P0, PT, R2, RZ, PT ;  /* 0x000000ff0200720c */ /* 0x000fda0003f05270 */
[----:B------:R-:W-:Y:S05]  /*190f0*/  @!P0 BRA `(.L_x_5619) ;  /* 0x0000000000108947 */ /* 0x000fea0003800000 */
[----:B------:R-:W-:Y:S01]  /*19100*/  UMOV UR4, 0xffffffff ;  /* 0xffffffff00047882 */ /* 0x000fe20000000000 */
[----:B-1----:R-:W-:Y:S02]  /*19110*/  VIADD R12, R12, 0xffffffff ;  /* 0xffffffff0c0c7836 */ /* 0x002fe40000000000 */
[----:B------:R-:W-:Y:S05]  /*19120*/  BRA.DIV UR4, `(.L_x_5620) ;  /* 0x0000003a04c07947 */ /* 0x000fea000b800000 */
[----:B------:R4:W1:Y:S02]  /*19130*/  SHFL.IDX PT, R24, R3, R12, 0x1f ;  /* 0x00001f0c03187589 */ /* 0x00086400000e0000 */
.L_x_5619:
        /* <DEDUP_REMOVED lines=8> */
[----:B-1----:R-:W1:Y:S08]  /*191c0*/  MUFU.RCP R6, R6 ;  /* 0x0000000600067308 */ /* 0x002e700000001000 */
[----:B--2---:R-:W-:Y:S01]  /*191d0*/  MUFU.RCP R9, R9 ;  /* 0x0000000900097308 */ /* 0x004fe20000001000 */
[----:B-1----:R-:W-:-:S07]  /*191e0*/  VIADD R2, R6, 0xffffffe ;  /* 0x0ffffffe06027836 */ /* 0x002fce0000000000 */
[----:B0---4-:R0:W1:Y:S02]  /*191f0*/  F2I.FTZ.U32.TRUNC.NTZ R3, R2 ;  /* 0x0000000200037305 */ /* 0x011064000021f000 */
[----:B0-----:R-:W-:Y:S02]  /*19200*/  IMAD.MOV.U32 R2, RZ, RZ, RZ ;  /* 0x000000ffff027224 */ /* 0x001fe400078e00ff */
[----:B-1----:R-:W-:-:S04]  /*19210*/  IMAD.MOV R7, RZ, RZ, -R3 ;  /* 0x000000ffff077224 */ /* 0x002fc800078e0a03 */
[----:B------:R-:W-:-:S04]  /*19220*/  IMAD R7, R7, R4, RZ ;  /* 0x0000000407077224 */ /* 0x000fc800078e02ff */
[----:B------:R-:W-:Y:S01]  /*19230*/  IMAD.HI.U32 R3, R3, R7, R2 ;  /* 0x0000000703037227 */ /* 0x000fe200078e0002 */
[----:B------:R-:W-:Y:S02]  /*19240*/  IABS R7, R0 ;  /* 0x0000000000077213 */ /* 0x000fe40000000000 */
[----:B------:R-:W-:-:S03]  /*19250*/  IABS R2, R25 ;  /* 0x0000001900027213 */ /* 0x000fc60000000000 */
[----:B------:R-:W-:-:S04]  /*19260*/  IMAD.HI.U32 R6, R3, R7, RZ ;  /* 0x0000000703067227 */ /* 0x000fc800078e00ff */
[----:B------:R-:W-:Y:S02]  /*19270*/  IMAD.MOV R2, RZ, RZ, -R2 ;  /* 0x000000ffff027224 */ /* 0x000fe400078e0a02 */
        /* <DEDUP_REMOVED lines=19> */
[----:B------:R-:W-:-:S05]  /*193b0*/  IABS R3, R6 ;  /* 0x0000000600037213 */ /* 0x000fca0000000000 */
        /* <DEDUP_REMOVED lines=14> */
[--C-:B------:R-:W-:Y:S02]  /*194a0*/  IMAD R8, R8, R3, R6.reuse ;  /* 0x0000000308087224 */ /* 0x100fe400078e0206 */
[----:B------:R-:W-:Y:S02]  /*194b0*/  IMAD.MOV R3, RZ, RZ, -R6 ;  /* 0x000000ffff037224 */ /* 0x000fe400078e0a06 */
[----:B------:R-:W-:Y:S02]  /*194c0*/  IMAD R26, R8, 0x10000, R5 ;  /* 0x00010000081a7824 */ /* 0x000fe400078e0205 */
[----:B------:R-:W-:Y:S01]  /*194d0*/  IMAD R3, R25, R3, R0 ;  /* 0x0000000319037224 */ /* 0x000fe200078e0200 */
[----:B------:R-:W-:Y:S06]  /*194e0*/  BRA `(.L_x_5622) ;  /* 0x0000000000f07947 */ /* 0x000fec0003800000 */
.L_x_5621:
        /* <DEDUP_REMOVED lines=11> */
[----:B------:R-:W-:Y:S01]  /*195a0*/  IMAD R11, R10, R7, RZ ;  /* 0x000000070a0b7224 */ /* 0x000fe200078e02ff */
[----:B------:R-:W-:-:S03]  /*195b0*/  IABS R10, R5 ;  /* 0x00000005000a7213 */ /* 0x000fc60000000000 */
        /* <DEDUP_REMOVED lines=18> */
[----:B------:R-:W-:-:S03]  /*196e0*/  IMAD R0, R5, R9, R0 ;  /* 0x0000000905007224 */ /* 0x000fc600078e0200 */
[----:B------:R-:W-:-:S04]  /*196f0*/  VIADDMNMX R4, R3, R4, R6, PT ;  /* 0x0000000403047246 */ /* 0x000fc80003800106 */
[----:B------:R-:W-:-:S04]  /*19700*/  IABS R6, R4 ;  /* 0x0000000400067213 */ /* 0x000fc80000000000 */
[----:B------:R-:W0:Y:S08]  /*19710*/  I2F.RP R8, R6 ;  /* 0x0000000600087306 */ /* 0x000e300000209400 */
[----:B0-----:R-:W0:Y:S02]  /*19720*/  MUFU.RCP R8, R8 ;  /* 0x0000000800087308 */ /* 0x001e240000001000 */
[----:B0-----:R-:W-:Y:S01]  /*19730*/  VIADD R2, R8, 0xffffffe ;  /* 0x0ffffffe08027836 */ /* 0x001fe20000000000 */
[----:B------:R-:W-:-:S05]  /*19740*/  IABS R8, R0 ;  /* 0x0000000000087213 */ /* 0x000fca0000000000 */
[----:B------:R0:W1:Y:S02]  /*19750*/  F2I.FTZ.U32.TRUNC.NTZ R3, R2 ;  /* 0x0000000200037305 */ /* 0x000064000021f000 */
[----:B0-----:R-:W-:Y:S02]  /*19760*/  IMAD.MOV.U32 R2, RZ, RZ, RZ ;  /* 0x000000ffff027224 */ /* 0x001fe400078e00ff */
[----:B-1----:R-:W-:-:S04]  /*19770*/  IMAD.MOV R5, RZ, RZ, -R3 ;  /* 0x000000ffff057224 */ /* 0x002fc800078e0a03 */
[----:B------:R-:W-:-:S04]  /*19780*/  IMAD R5, R5, R6, RZ ;  /* 0x0000000605057224 */ /* 0x000fc800078e02ff */
[----:B------:R-:W-:Y:S01]  /*19790*/  IMAD.HI.U32 R3, R3, R5, R2 ;  /* 0x0000000503037227 */ /* 0x000fe200078e0002 */
[-C--:B------:R-:W-:Y:S02]  /*197a0*/  IABS R5, R4.reuse ;  /* 0x0000000400057213 */ /* 0x080fe40000000000 */
[----:B------:R-:W-:Y:S02]  /*197b0*/  LOP3.LUT R2, R0, R4, RZ, 0x3c, !PT ;  /* 0x0000000400027212 */ /* 0x000fe400078e3cff */
[----:B------:R-:W-:Y:S01]  /*197c0*/  IADD3 R0, R7, 0x1000000, R0 ;  /* 0x0100000007007810 */ /* 0x000fe20007ffe000 */
[----:B------:R-:W-:Y:S01]  /*197d0*/  IMAD.MOV R5, RZ, RZ, -R5 ;  /* 0x000000ffff057224 */ /* 0x000fe200078e0a05 */
[----:B------:R-:W-:Y:S01]  /*197e0*/  ISETP.GE.AND P2, PT, R2, RZ, PT ;  /* 0x000000ff0200720c */ /* 0x000fe20003f46270 */
        /* <DEDUP_REMOVED lines=9> */
[----:B------:R-:W-:Y:S01]  /*19880*/  @!P1 LOP3.LUT R3, RZ, R4, RZ, 0x33, !PT ;  /* 0x00000004ff039212 */ /* 0x000fe200078e33ff */
[----:B------:R-:W-:-:S04]  /*19890*/  IMAD.MOV R4, RZ, RZ, -R4 ;  /* 0x000000ffff047224 */ /* 0x000fc800078e0a04 */
[----:B------:R-:W-:-:S07]  /*198a0*/  IMAD R26, R3, R4, R0 ;  /* 0x00000004031a7224 */ /* 0x000fce00078e0200 */
.L_x_5622:
[----:B------:R-:W-:-:S05]  /*198b0*/  LOP3.LUT R0, RZ, R3, RZ, 0x33, !PT ;  /* 0x00000003ff007212 */ /* 0x000fca00078e33ff */
[----:B------:R-:W-:Y:S01]  /*198c0*/  IMAD.IADD R25, R25, 0x1, R0 ;  /* 0x0000000119197824 */ /* 0x000fe200078e0200 */
[----:B------:R-:W-:Y:S06]  /*198d0*/  BRA `(.L_x_5623) ;  /* 0x00000000001c7947 */ /* 0x000fec0003800000 */
.L_x_5615:
[----:B------:R-:W-:Y:S01]  /*198e0*/  UMOV UR4, URZ ;  /* 0x0000003f00047c82 */ /* 0x000fe20008000000 */
[----:B------:R-:W-:Y:S01]  /*198f0*/  UMOV UR5, URZ ;  /* 0x0000003f00057c82 */ /* 0x000fe20008000000 */
[----:B------:R-:W-:Y:S01]  /*19900*/  ULDC UR6, c[0x0][0xc3c] ;  /* 0x00030f0000067ab9 */ /* 0x000fe20000000800 */
[----:B------:R-:W-:Y:S02]  /*19910*/  IMAD.MOV.U32 R24, RZ, RZ, R0 ;  /* 0x000000ffff187224 */ /* 0x000fe400078e0000 */
[----:B------:R-:W-:Y:S02]  /*19920*/  IMAD.U32 R25, RZ, RZ, UR4 ;  /* 0x00000004ff197e24 */ /* 0x000fe4000f8e00ff */
[----:B------:R-:W-:Y:S02]  /*19930*/  IMAD.U32 R26, RZ, RZ, UR5 ;  /* 0x00000005ff1a7e24 */ /* 0x000fe4000f8e00ff */
[----:B------:R-:W-:-:S07]  /*19940*/  IMAD.U32 R27, RZ, RZ, UR6 ;  /* 0x00000006ff1b7e24 */ /* 0x000fce000f8e00ff */
.L_x_5623:
[----:B------:R-:W1:Y:S01]  /*19950*/  S2R R0, SR_TID.X ;  /* 0x0000000000007919 */ /* 0x000e620000002100 */
[----:B------:R-:W-:Y:S05]  /*19960*/  WARPSYNC.ALL ;  /* 0x0000000000007948 */ /* 0x000fea0003800000 */
[----:B------:R-:W-:Y:S01]  /*19970*/  BAR.SYNC.DEFER_BLOCKING 0x4, 0x180 ;  /* 0x0106000000007b1d */ /* 0x000fe20000010000 */
[----:B-1----:R-:W-:-:S04]  /*19980*/  LOP3.LUT R0, R0, 0x1f, RZ, 0xc0, !PT ;  /* 0x0000001f00007812 */ /* 0x002fc800078ec0ff */
[----:B------:R-:W-:-:S13]  /*19990*/  ISETP.NE.AND P0, PT, R0, RZ, PT ;  /* 0x000000ff0000720c */ /* 0x000fda0003f05270 */
[----:B0-----:R-:W0:Y:S01]  /*199a0*/  @!P0 S2R R3, SR_CgaCtaId ;  /* 0x0000000000038919 */ /* 0x001e220000008800 */
[----:B------:R-:W-:-:S04]  /*199b0*/  @!P0 MOV R0, 0x400 ;  /* 0x0000040000008802 */ /* 0x000fc80000000f00 */
[----:B0-----:R-:W-:-:S05]  /*199c0*/  @!P0 LEA R17, R3, R0, 0x18 ;  /* 0x0000000003118211 */ /* 0x001fca00078ec0ff */
[----:B------:R0:W-:Y:S01]  /*199d0*/  @!P0 STS.128 [R17+0x28cd0], R24 ;  /* 0x028cd01811008388 */ /* 0x0001e20000000c00 */
[----:B------:R-:W-:Y:S06]  /*199e0*/  BAR.ARV 0x5, 0x180 ;  /* 0x0146000000007b1d */ /* 0x000fec0000002000 */
.L_x_5612:
[----:B------:R-:W-:Y:S02]  /*199f0*/  ULDC UR4, c[0x0][0xc3c] ;  /* 0x00030f0000047ab9 */ /* 0x000fe40000000800 */
[----:B----4-:R-:W-:-:S13]  /*19a00*/  ISETP.GE.AND P0, PT, R27, UR4, PT ;  /* 0x000000041b007c0c */ /* 0x010fda000bf06270 */
[----:B------:R-:W-:Y:S05]  /*19a10*/  @!P0 BRA `(.L_x_5624) ;  /* 0xffffffb000048947 */ /* 0x000fea000383ffff */
[----:B------:R-:W-:Y:S05]  /*19a20*/  BSYNC B8 ;  /* 0x0000000000087941 */ /* 0x000fea0003800000 */
.L_x_5553:
[----:B------:R-:W4:Y:S01]  /*19a30*/  LDL.LU R0, [R1+0x10] ;  /* 0x0000100001007983 */ /* 0x000f220000300800 */
[----:B------:R-:W-:Y:S01]  /*19a40*/  BSSY B0, `(.L_x_5625) ;  /* 0x000000b000007945 */ /* 0x000fe20003800000 */
[----:B------:R-:W5:Y:S01]  /*19a50*/  S2R R5, SR_CgaCtaId ;  /* 0x0000000000057919 */ /* 0x000f620000008800 */
[----:B----4-:R-:W-:-:S05]  /*19a60*/  VIADD R0, R0, 0x1 ;  /* 0x0000000100007836 */ /* 0x010fca0000000000 */
[----:B-1----:R-:W-:-:S04]  /*19a70*/  LEA.HI R2, R0, R0, RZ, 0x1 ;  /* 0x0000000000027211 */ /* 0x002fc800078f08ff */
[----:B------:R-:W-:Y:S02]  /*19a80*/  LOP3.LUT R3, R2, 0xfffffffe, RZ, 0xc0, !PT ;  /* 0xfffffffe02037812 */ /* 0x000fe400078ec0ff */
[----:B------:R-:W-:-:S03]  /*19a90*/  MOV R2, 0x400 ;  /* 0x0000040000027802 */ /* 0x000fc60000000f00 */
[----:B------:R-:W-:Y:S01]  /*19aa0*/  IMAD.IADD R0, R0, 0x1, -R3 ;  /* 0x0000000100007824 */ /* 0x000fe200078e0a03 */
[----:B-----5:R-:W-:-:S04]  /*19ab0*/  LEA R7, R5, R2, 0x18 ;  /* 0x0000000205077211 */ /* 0x020fc800078ec0ff */
[----:B------:R-:W-:-:S04]  /*19ac0*/  SHF.L.U32 R0, R0, 0x1f, RZ ;  /* 0x0000001f00007819 */ /* 0x000fc800000006ff */
[----:B------:R-:W1:Y:S02]  /*19ad0*/  SYNCS.PHASECHK.TRANS64.TRYWAIT P0, [R7+URZ+0x28c20], R0 ;  /* 0x028c2000070075a7 */ /* 0x000e64000800017f */
[----:B-1----:R-:W-:Y:S05]  /*19ae0*/  @!P0 BRA `(.L_x_5626) ;  /* 0x0000003000788947 */ /* 0x002fea0003800000 */
.L_x_5722:
[----:B------:R-:W-:Y:S05]  /*19af0*/  BSYNC B0 ;  /* 0x0000000000007941 */ /* 0x000fea0003800000 */
.L_x_5625:
[----:B------:R-:W-:-:S03]  /*19b00*/  UMOV UR4, 0xffffffff ;  /* 0xffffffff00047882 */ /* 0x000fc60000000000 */
[----:B------:R-:W-:Y:S05]  /*19b10*/  BRA.DIV UR4, `(.L_x_5627) ;  /* 0x0000003204807947 */ /* 0x000fea000b800000 */
[----:B-1----:R-:W1:Y:S02]  /*19b20*/  S2R R0, SR_TID.X ;  /* 0x0000000000007919 */ /* 0x002e640000002100 */
[----:B-1----:R-:W-:-:S04]  /*19b30*/  SHF.R.U32.HI R0, RZ, 0x5, R0 ;  /* 0x00000005ff007819 */ /* 0x002fc80000011600 */
[----:B------:R-:W-:-:S05]  /*19b40*/  LOP3.LUT R0, R0, 0x3, RZ, 0xc0, !PT ;  /* 0x0000000300007812 */ /* 0x000fca00078ec0ff */
[----:B------:R1:W4:Y:S02]  /*19b50*/  SHFL.IDX PT, R14, R0, RZ, 0x1f ;  /* 0x00001fff000e7589 */ /* 0x00032400000e0000 */
.L_x_5725:
[----:B----4-:R-:W-:Y:S01]  /*19b60*/  ISETP.NE.AND P0, PT, R14, RZ, PT ;  /* 0x000000ff0e00720c */ /* 0x010fe20003f05270 */
[----:B------:R-:W-:-:S12]  /*19b70*/  BSSY B0, `(.L_x_5628) ;  /* 0x0000024000007945 */ /* 0x000fd80003800000 */
[----:B------:R-:W-:Y:S05]  /*19b80*/  @P0 BRA `(.L_x_5629) ;  /* 0x0000000000880947 */ /* 0x000fea0003800000 */
[----:B------:R-:W-:-:S03]  /*19b90*/  UMOV UR4, 0xffffffff ;  /* 0xffffffff00047882 */ /* 0x000fc60000000000 */
[----:B------:R-:W-:Y:S05]  /*19ba0*/  BRA.DIV UR4, `(.L_x_5630) ;  /* 0x0000003204907947 */ /* 0x000fea000b800000 */
[----:B------:R-:W-:-:S13]  /*19bb0*/  ELECT P6, URZ, PT ;  /* 0x00000000003f782f */ /* 0x000fda00038c0000 */
.L_x_5728:
[----:B------:R-:W-:Y:S05]  /*19bc0*/  @!P6 BRA `(.L_x_5629) ;  /* 0x000000000078e947 */ /* 0x000fea0003800000 */
[----:B------:R-:W-:-:S06]  /*19bd0*/  ULOP3.LUT UR4, UR39, 0x2, URZ, 0xfc, !UPT ;  /* 0x0000000227047892 */ /* 0x000fcc000f8efc3f */
[----:B-1----:R-:W-:-:S05]  /*19be0*/  IMAD.U32 R0, RZ, RZ, UR4 ;  /* 0x00000004ff007e24 */ /* 0x002fca000f8e00ff */
[----:B------:R-:W-:-:S13]  /*19bf0*/  ISETP.NE.AND P0, PT, R0, 0x3, PT ;  /* 0x000000030000780c */ /* 0x000fda0003f05270 */
[----:B------:R-:W-:Y:S05]  /*19c00*/  @!P0 BRA `(.L_x_5631) ;  /* 0x0000000000048947 */ /* 0x000fea0003800000 */
[----:B------:R-:W-:Y:S01]  /*19c10*/  BPT.TRAP 0x1 ;  /* 0x000000040000795c */ /* 0x000fe20000300000 */
.L_x_5631:
[----:B------:R-:W-:Y:S01]  /*19c20*/  IMAD R5, R18, 0x8, R7 ;  /* 0x0000000812057824 */ /* 0x000fe200078e0207 */
[----:B------:R-:W-:Y:S01]  /*19c30*/  SHF.L.U32 R0, R22, 0x1f, RZ ;  /* 0x0000001f16007819 */ /* 0x000fe200000006ff */
[----:B------:R-:W-:-:S03]  /*19c40*/  VIADD R18, R18, 0x1 ;  /* 0x0000000112127836 */ /* 0x000fc60000000000 */
[----:B------:R-:W1:Y:S02]  /*19c50*/  SYNCS.PHASECHK.TRANS64.TRYWAIT P1, [R5+URZ+0x28c40], R0 ;  /* 0x028c4000050075a7 */ /* 0x000e64000802017f */
[----:B------:R-:W-:-:S04]  /*19c60*/  ISETP.NE.AND P2, PT, R18, 0x2, PT ;  /* 0x000000021200780c */ /* 0x000fc80003f45270 */
[----:B------:R-:W-:Y:S01]  /*19c70*/  SEL R3, RZ, 0x1, P2 ;  /* 0x00000001ff037807 */ /* 0x000fe20001000000 */
[----:B-1----:R-:W-:Y:S08]  /*19c80*/  @!P1 BRA `(.L_x_5632) ;  /* 0x0000003000789947 */ /* 0x002ff00003800000 */
.L_x_5729:
[----:B------:R-:W-:Y:S02]  /*19c90*/  SEL R18, R18, RZ, P2 ;  /* 0x000000ff12127207 */ /* 0x000fe40001000000 */
[----:B------:R-:W-:Y:S01]  /*19ca0*/  LOP3.LUT R2, R22, R3, RZ, 0x3c, !PT ;  /* 0x0000000316027212 */ /* 0x000fe200078e3cff */
[----:B------:R-:W-:Y:S06]  /*19cb0*/  @!P0 BRA `(.L_x_5633) ;  /* 0x0000000000048947 */ /* 0x000fec0003800000 */
[----:B------:R-:W-:Y:S01]  /*19cc0*/  BPT.TRAP 0x1 ;  /* 0x000000040000795c */ /* 0x000fe20000300000 */
.L_x_5633:
[----:B------:R-:W-:Y:S01]  /*19cd0*/  IMAD R3, R18, 0x8, R7 ;  /* 0x0000000812037824 */ /* 0x000fe200078e0207 */
[----:B------:R-:W-:-:S04]  /*19ce0*/  SHF.L.U32 R2, R2, 0x1f, RZ ;  /* 0x0000001f02027819 */ /* 0x000fc800000006ff */
[----:B------:R-:W4:Y:S02]  /*19cf0*/  SYNCS.PHASECHK.TRANS64.TRYWAIT P1, [R3+URZ+0x28c40], R2 ;  /* 0x028c4002030075a7 */ /* 0x000f24000802017f */
[----:B----4-:R-:W-:Y:S05]  /*19d00*/  @!P1 BRA `(.L_x_5634) ;  /* 0x00000030006c9947 */ /* 0x010fea0003800000 */
.L_x_5730:
[----:B------:R-:W-:Y:S05]  /*19d10*/  @!P0 BRA `(.L_x_5635) ;  /* 0x0000000000048947 */ /* 0x000fea0003800000 */
[----:B------:R-:W-:Y:S01]  /*19d20*/  BPT.TRAP 0x1 ;  /* 0x000000040000795c */ /* 0x000fe20000300000 */
.L_x_5635:
[----:B------:R-:W5:Y:S02]  /*19d30*/  SYNCS.PHASECHK.TRANS64.TRYWAIT P1, [R5+URZ+0x28c60], R0 ;  /* 0x028c6000050075a7 */ /* 0x000f64000802017f */
[----:B-----5:R-:W-:Y:S05]  /*19d40*/  @!P1 BRA `(.L_x_5636) ;  /* 0x0000003000709947 */ /* 0x020fea0003800000 */
.L_x_5731:
[----:B------:R-:W-:Y:S05]  /*19d50*/  @!P0 BRA `(.L_x_5637) ;  /* 0x0000000000048947 */ /* 0x000fea0003800000 */
[----:B------:R-:W-:Y:S01]  /*19d60*/  BPT.TRAP 0x1 ;  /* 0x000000040000795c */ /* 0x000fe20000300000 */
.L_x_5637:
[----:B------:R0:W0:Y:S02]  /*19d70*/  SYNCS.PHASECHK.TRANS64.TRYWAIT P0, [R3+URZ+0x28c60], R2 ;  /* 0x028c6002030075a7 */ /* 0x000024000800017f */
[----:B0-----:R-:W-:Y:S05]  /*19d80*/  @!P0 NANOSLEEP.SYNCS 0x989680 ;  /* 0x009896800000895d */ /* 0x001fea0003900000 */
[----:B------:R-:W0:Y:S02]  /*19d90*/  @!P0 SYNCS.PHASECHK.TRANS64 P0, [R3+URZ+0x28c60], R2 ;  /* 0x028c6002030085a7 */ /* 0x000e24000800007f */
[----:B0-----:R-:W-:Y:S05]  /*19da0*/  @!P0 BRA `(.L_x_5637) ;  /* 0xfffffffc00f08947 */ /* 0x001fea000383ffff */
.L_x_5629:
[----:B------:R-:W-:Y:S05]  /*19db0*/  BSYNC B0 ;  /* 0x0000000000007941 */ /* 0x000fea0003800000 */
.L_x_5628:
[----:B------:R-:W-:Y:S05]  /*19dc0*/  EXIT ;  /* 0x000000000000794d */ /* 0x000fea0003800000 */
.L_x_5434:
[----:B0-----:R-:W-:-:S04]  /*19dd0*/  IMAD.U32 R3, RZ, RZ, UR23 ;  /* 0x00000017ff037e24 */ /* 0x001fc8000f8e00ff */
[----:B------:R0:W1:Y:S03]  /*19de0*/  SYNCS.PHASECHK.TRANS64.TRYWAIT P1, [R3+URZ+0x28c50], R0 ;  /* 0x028c5000030075a7 */ /* 0x000066000802017f */
[----:B-1----:R-:W-:Y:S05]  /*19df0*/  @!P1 NANOSLEEP.SYNCS 0x989680 ;  /* 0x009896800000995d */ /* 0x002fea0003900000 */
[----:B------:R-:W1:Y:S02]  /*19e00*/  @!P1 SYNCS.PHASECHK.TRANS64 P1, [R3+URZ+0x28c50], R0 ;  /* 0x028c5000030095a7 */ /* 0x000e64000802007f */
[----:B-1----:R-:W-:Y:S05]  /*19e10*/  @!P1 BRA `(.L_x_5434) ;  /* 0xfffffffc00ec9947 */ /* 0x002fea000383ffff */
[----:B------:R-:W-:Y:S05]  /*19e20*/  BRA `(.L_x_5638) ;  /* 0xfffffe8400a07947 */ /* 0x000fea000383ffff */
.L_x_5440:
[----:B-1----:R-:W-:-:S04]  /*19e30*/  IMAD.U32 R3, RZ, RZ, UR23 ;  /* 0x00000017ff037e24 */ /* 0x002fc8000f8e00ff */
[----:B------:R1:W2:Y:S03]  /*19e40*/  SYNCS.PHASECHK.TRANS64.TRYWAIT P1, [R3+URZ+0x28c50], R0 ;  /* 0x028c5000030075a7 */ /* 0x0002a6000802017f */
[----:B--2---:R-:W-:Y:S05]  /*19e50*/  @!P1 NANOSLEEP.SYNCS 0x989680 ;  /* 0x009896800000995d */ /* 0x004fea0003900000 */
[----:B------:R-:W2:Y:S02]  /*19e60*/  @!P1 SYNCS.PHASECHK.TRANS64 P1, [R3+URZ+0x28c50], R0 ;  /* 0x028c5000030095a7 */ /* 0x000ea4000802007f */
[----:B--2---:R-:W-:Y:S05]  /*19e70*/  @!P1 BRA `(.L_x_5440) ;  /* 0xfffffffc00ec9947 */ /* 0x004fea000383ffff */
[----:B------:R-:W-:Y:S05]  /*19e80*/  BRA `(.L_x_5439) ;  /* 0xfffffe9000a47947 */ /* 0x000fea000383ffff */
.L_x_5451:
[----:B0-----:R-:W-:-:S04]  /*19e90*/  IMAD.U32 R3, RZ, RZ, UR41 ;  /* 0x00000029ff037e24 */ /* 0x001fc8000f8e00ff */
[----:B------:R0:W1:Y:S03]  /*19ea0*/  SYNCS.PHASECHK.TRANS64.TRYWAIT P1, [R3+URZ+0x28c00], R0 ;  /* 0x028c0000030075a7 */ /* 0x000066000802017f */
[----:B-1----:R-:W-:Y:S05]  /*19eb0*/  @!P1 NANOSLEEP.SYNCS 0x989680 ;  /* 0x009896800000995d */ /* 0x002fea0003900000 */
[----:B------:R-:W1:Y:S02]  /*19ec0*/  @!P1 SYNCS.PHASECHK.TRANS64 P1, [R3+URZ+0x28c00], R0 ;  /* 0x028c0000030095a7 */ /* 0x000e64000802007f */
[----:B-1----:R-:W-:Y:S05]  /*19ed0*/  @!P1 BRA `(.L_x_5451) ;  /* 0xfffffffc00ec9947 */ /* 0x002fea000383ffff */
[----:B------:R-:W-:Y:S05]  /*19ee0*/  BRA `(.L_x_5639) ;  /* 0xfffffea800e07947 */ /* 0x000fea000383ffff */
.L_x_5455:
[----:B--2---:R2:W3:Y:S02]  /*19ef0*/  SYNCS.PHASECHK.TRANS64.TRYWAIT P1, [R7+URZ+0x28c30], R8 ;  /* 0x028c3008070075a7 */ /* 0x0044e4000802017f */
[----:B---3--:R-:W-:Y:S05]  /*19f00*/  @!P1 NANOSLEEP.SYNCS 0x989680 ;  /* 0x009896800000995d */ /* 0x008fea0003900000 */
[----:B------:R-:W3:Y:S02]  /*19f10*/  @!P1 SYNCS.PHASECHK.TRANS64 P1, [R7+URZ+0x28c30], R8 ;  /* 0x028c3008070095a7 */ /* 0x000ee4000802007f */
[----:B---3--:R-:W-:Y:S05]  /*19f20*/  @!P1 BRA `(.L_x_5455) ;  /* 0xfffffffc00f09947 */ /* 0x008fea000383ffff */
[----:B------:R-:W-:Y:S05]  /*19f30*/  BRA `(.L_x_5454) ;  /* 0xfffffea800fc7947 */ /* 0x000fea000383ffff */
.L_x_5468:
[----:B--2---:R2:W3:Y:S02]  /*19f40*/  SYNCS.PHASECHK.TRANS64.TRYWAIT P1, [R7+URZ+0x28c50], R8 ;  /* 0x028c5008070075a7 */ /* 0x0044e4000802017f */
[----:B---3--:R-:W-:Y:S05]  /*19f50*/  @!P1 NANOSLEEP.SYNCS 0x989680 ;  /* 0x009896800000995d */ /* 0x008fea0003900000 */
[----:B------:R-:W3:Y:S02]  /*19f60*/  @!P1 SYNCS.PHASECHK.TRANS64 P1, [R7+URZ+0x28c50], R8 ;  /* 0x028c5008070095a7 */ /* 0x000ee4000802007f */
[----:B---3--:R-:W-:Y:S05]  /*19f70*/  @!P1 BRA `(.L_x_5468) ;  /* 0xfffffffc00f09947 */ /* 0x008fea000383ffff */
[----:B------:R-:W-:Y:S05]  /*19f80*/  BRA `(.L_x_5467) ;  /* 0xfffffec800a07947 */ /* 0x000fea000383ffff */
.L_x_5477:
[----:B--2---:R-:W-:-:S04]  /*19f90*/  IMAD.U32 R6, RZ, RZ, UR25 ;  /* 0x00000019ff067e24 */ /* 0x004fc8000f8e00ff */
[----:B------:R2:W3:Y:S03]  /*19fa0*/  SYNCS.PHASECHK.TRANS64.TRYWAIT P1, [R6+URZ+0x28c30], R7 ;  /* 0x028c3007060075a7 */ /* 0x0004e6000802017f */
[----:B---3--:R-:W-:Y:S05]  /*19fb0*/  @!P1 NANOSLEEP.SYNCS 0x989680 ;  /* 0x009896800000995d */ /* 0x008fea0003900000 */
[----:B------:R-:W3:Y:S02]  /*19fc0*/  @!P1 SYNCS.PHASECHK.TRANS64 P1, [R6+URZ+0x28c30], R7 ;  /* 0x028c3007060095a7 */ /* 0x000ee4000802007f */
[----:B---3--:R-:W-:Y:S05]  /*19fd0*/  @!P1 BRA `(.L_x_5477) ;  /* 0xfffffffc00ec9947 */ /* 0x008fea000383ffff */
[----:B------:R-:W-:Y:S05]  /*19fe0*/  BRA `(.L_x_5476) ;  /* 0xfffffed000207947 */ /* 0x000fea000383ffff */
.L_x_5490:
[----:B-1----:R-:W-:-:S04]  /*19ff0*/  IMAD.U32 R8, RZ, RZ, UR25 ;  /* 0x00000019ff087e24 */ /* 0x002fc8000f8e00ff */
[----:B------:R1:W2:Y:S03]  /*1a000*/  SYNCS.PHASECHK.TRANS64.TRYWAIT P1, [R8+URZ+0x28c50], R7 ;  /* 0x028c5007080075a7 */ /* 0x0002a6000802017f */
[----:B--2---:R-:W-:Y:S05]  /*1a010*/  @!P1 NANOSLEEP.SYNCS 0x989680 ;  /* 0x009896800000995d */ /* 0x004fea0003900000 */
[----:B------:R-:W2:Y:S02]  /*1a020*/  @!P1 SYNCS.PHASECHK.TRANS64 P1, [R8+URZ+0x28c50], R7 ;  /* 0x028c5007080095a7 */ /* 0x000ea4000802007f */
[----:B--2---:R-:W-:Y:S05]  /*1a030*/  @!P1 BRA `(.L_x_5490) ;  /* 0xfffffffc00ec9947 */ /* 0x004fea000383ffff */
[----:B------:R-:W-:Y:S05]  /*1a040*/  BRA `(.L_x_5489) ;  /* 0xfffffef400a47947 */ /* 0x000fea000383ffff */
.L_x_5500:
[----:B-1----:R-:W-:-:S04]  /*1a050*/  IMAD.U32 R6, RZ, RZ, UR21 ;  /* 0x00000015ff067e24 */ /* 0x002fc8000f8e00ff */
[----:B------:R1:W2:Y:S03]  /*1a060*/  SYNCS.PHASECHK.TRANS64.TRYWAIT P1, [R6+URZ+0x28c30], R7 ;  /* 0x028c3007060075a7 */ /* 0x0002a6000802017f */
[----:B--2---:R-:W-:Y:S05]  /*1a070*/  @!P1 NANOSLEEP.SYNCS 0x989680 ;  /* 0x009896800000995d */ /* 0x004fea0003900000 */
[----:B------:R-:W2:Y:S02]  /*1a080*/  @!P1 SYNCS.PHASECHK.TRANS64 P1, [R6+URZ+0x28c30], R7 ;  /* 0x028c3007060095a7 */ /* 0x000ea4000802007f */
[----:B--2---:R-:W-:Y:S05]  /*1a090*/  @!P1 BRA `(.L_x_5500) ;  /* 0xfffffffc00ec9947 */ /* 0x004fea000383ffff */
[----:B------:R-:W-:Y:S05]  /*1a0a0*/  BRA `(.L_x_5499) ;  /* 0xfffffefc003c7947 */ /* 0x000fea000383ffff */
.L_x_5505:
[----:B---3--:R-:W-:-:S04]  /*1a0b0*/  IMAD.U32 R8, RZ, RZ, UR21 ;  /* 0x00000015ff087e24 */ /* 0x008fc8000f8e00ff */
[----:B------:R3:W4:Y:S03]  /*1a0c0*/  SYNCS.PHASECHK.TRANS64.TRYWAIT P1, [R8+URZ+0x28c50], R7 ;  /* 0x028c5007080075a7 */ /* 0x000726000802017f */
[----:B----4-:R-:W-:Y:S05]  /*1a0d0*/  @!P1 NANOSLEEP.SYNCS 0x989680 ;  /* 0x009896800000995d */ /* 0x010fea0003900000 */
[----:B------:R-:W4:Y:S02]  /*1a0e0*/  @!P1 SYNCS.PHASECHK.TRANS64 P1, [R8+URZ+0x28c50], R7 ;  /* 0x028c5007080095a7 */ /* 0x000f24000802007f */
[----:B----4-:R-:W-:Y:S05]  /*1a0f0*/  @!P1 BRA `(.L_x_5505) ;  /* 0xfffffffc00ec9947 */ /* 0x010fea000383ffff */
[----:B------:R-:W-:Y:S05]  /*1a100*/  BRA `(.L_x_5504) ;  /* 0xffffff14005c7947 */ /* 0x000fea000383ffff */
.L_x_5512:
[----:B-1----:R-:W-:-:S04]  /*1a110*/  IMAD.U32 R6, RZ, RZ, UR20 ;  /* 0x00000014ff067e24 */ /* 0x002fc8000f8e00ff */
[----:B------:R1:W2:Y:S03]  /*1a120*/  SYNCS.PHASECHK.TRANS64.TRYWAIT P1, [R6+URZ+0x28c30], R7 ;  /* 0x028c3007060075a7 */ /* 0x0002a6000802017f */
[----:B--2---:R-:W-:Y:S05]  /*1a130*/  @!P1 NANOSLEEP.SYNCS 0x989680 ;  /* 0x009896800000995d */ /* 0x004fea0003900000 */
[----:B------:R-:W2:Y:S02]  /*1a140*/  @!P1 SYNCS.PHASECHK.TRANS64 P1, [R6+URZ+0x28c30], R7 ;  /* 0x028c3007060095a7 */ /* 0x000ea4000802007f */
[----:B--2---:R-:W-:Y:S05]  /*1a150*/  @!P1 BRA `(.L_x_5512) ;  /* 0xfffffffc00ec9947 */ /* 0x004fea000383ffff */
[----:B------:R-:W-:Y:S05]  /*1a160*/  BRA `(.L_x_5511) ;  /* 0xffffff1800587947 */ /* 0x000fea000383ffff */
.L_x_5525:
[----:B-1----:R-:W-:-:S04]  /*1a170*/  IMAD.U32 R8, RZ, RZ, UR20 ;  /* 0x00000014ff087e24 */ /* 0x002fc8000f8e00ff */
[----:B------:R1:W2:Y:S03]  /*1a180*/  SYNCS.PHASECHK.TRANS64.TRYWAIT P1, [R8+URZ+0x28c50], R7 ;  /* 0x028c5007080075a7 */ /* 0x0002a6000802017f */
[----:B--2---:R-:W-:Y:S05]  /*1a190*/  @!P1 NANOSLEEP.SYNCS 0x989680 ;  /* 0x009896800000995d */ /* 0x004fea0003900000 */
[----:B------:R-:W2:Y:S02]  /*1a1a0*/  @!P1 SYNCS.PHASECHK.TRANS64 P1, [R8+URZ+0x28c50], R7 ;  /* 0x028c5007080095a7 */ /* 0x000ea4000802007f */
[----:B--2---:R-:W-:Y:S05]  /*1a1b0*/  @!P1 BRA `(.L_x_5525) ;  /* 0xfffffffc00ec9947 */ /* 0x004fea000383ffff */
[----:B------:R-:W-:Y:S05]  /*1a1c0*/  BRA `(.L_x_5524) ;  /* 0xffffff3c00dc7947 */ /* 0x000fea000383ffff */
.L_x_5575:
        /* <DEDUP_REMOVED lines=11> */
.L_x_5641:
[----:B------:R-:W-:Y:S05]  /*1a280*/  BSYNC B0 ;  /* 0x0000000000007941 */ /* 0x000fea0003800000 */
.L_x_5640:
[----:B------:R-:W-:Y:S05]  /*1a290*/  BRA `(.L_x_5642) ;  /* 0xffffffb800a07947 */ /* 0x000fea000383ffff */
.L_x_5578:
[----:B0-----:R0:W1:Y:S02]  /*1a2a0*/  SYNCS.PHASECHK.TRANS64.TRYWAIT P0, [R25+URZ+0x28c40], R0 ;  /* 0x028c4000190075a7 */ /* 0x001064000800017f */
[----:B-1----:R-:W-:Y:S05]  /*1a2b0*/  @!P0 NANOSLEEP.SYNCS 0x989680 ;  /* 0x009896800000895d */ /* 0x002fea0003900000 */
[----:B------:R-:W1:Y:S02]  /*1a2c0*/  @!P0 SYNCS.PHASECHK.TRANS64 P0, [R25+URZ+0x28c40], R0 ;  /* 0x028c4000190085a7 */ /* 0x000e64000800007f */
[----:B-1----:R-:W-:Y:S05]  /*1a2d0*/  @!P0 BRA `(.L_x_5578) ;  /* 0xfffffffc00f08947 */ /* 0x002fea000383ffff */
[----:B------:R-:W-:Y:S05]  /*1a2e0*/  BRA `(.L_x_5643) ;  /* 0xffffffbc00807947 */ /* 0x000fea000383ffff */
.L_x_5579:
        /* <DEDUP_REMOVED lines=8> */
.L_x_5645:
[----:B------:R-:W-:Y:S05]  /*1a370*/  BSYNC B0 ;  /* 0x0000000000007941 */ /* 0x000fea0003800000 */
.L_x_5644:
        /* <DEDUP_REMOVED lines=9> */
.L_x_5646:
[----:B------:R-:W-:Y:S02]  /*1a410*/  IMAD.MOV.U32 R13, RZ, RZ, R5 ;  /* 0x000000ffff0d7224 */ /* 0x000fe400078e0005 */
[----:B------:R-:W-:Y:S02]  /*1a420*/  IMAD.MOV.U32 R12, RZ, RZ, 0x1 ;  /* 0x00000001ff0c7424 */ /* 0x000fe400078e00ff */
[----:B------:R-:W-:-:S07]  /*1a430*/  IMAD.MOV.U32 R3, RZ, RZ, R14 ;  /* 0x000000ffff037224 */ /* 0x000fce00078e000e */
[----:B------:R-:W-:Y:S05]  /*1a440*/  WARPSYNC.COLLECTIVE R15, `(.L_x_5647) ;  /* 0x000000000f087348 */ /* 0x000fea0003c00000 */
[----:B------:R0:W1:Y:S02]  /*1a450*/  SHFL.IDX P6, R14, R13, R12, R11 ;  /* 0x0000000c0d0e7389 */ /* 0x00006400000c000b */
[----:B01----:R-:W-:Y:S01]  /*1a460*/  ENDCOLLECTIVE ;  /* 0x000000000000791b */ /* 0x003fe20003800000 */
.L_x_5647:
        /* <DEDUP_REMOVED lines=15> */
.L_x_5648:
[----:B------:R-:W-:Y:S02]  /*1a560*/  @P0 IMAD R6, R4, 0x2, R17 ;  /* 0x0000000204060824 */ /* 0x000fe400078e0211 */
[----:B------:R-:W-:Y:S02]  /*1a570*/  IMAD.MOV.U32 R13, RZ, RZ, R5 ;  /* 0x000000ffff0d7224 */ /* 0x000fe400078e0005 */
[----:B------:R-:W-:Y:S02]  /*1a580*/  IMAD.MOV.U32 R12, RZ, RZ, 0x2 ;  /* 0x00000002ff0c7424 */ /* 0x000fe400078e00ff */
[----:B------:R-:W-:-:S07]  /*1a590*/  IMAD.MOV.U32 R3, RZ, RZ, R14 ;  /* 0x000000ffff037224 */ /* 0x000fce00078e000e */
[----:B------:R-:W-:Y:S05]  /*1a5a0*/  WARPSYNC.COLLECTIVE R15, `(.L_x_5649) ;  /* 0x000000000f087348 */ /* 0x000fea0003c00000 */
[----:B------:R0:W1:Y:S02]  /*1a5b0*/  SHFL.IDX P6, R14, R13, R12, R11 ;  /* 0x0000000c0d0e7389 */ /* 0x00006400000c000b */
[----:B01----:R-:W-:Y:S01]  /*1a5c0*/  ENDCOLLECTIVE ;  /* 0x000000000000791b */ /* 0x003fe20003800000 */
.L_x_5649:
        /* <DEDUP_REMOVED lines=15> */
.L_x_5650:
[----:B------:R-:W-:Y:S02]  /*1a6c0*/  @P0 IMAD R6, R4, 0x2, R17 ;  /* 0x0000000204060824 */ /* 0x000fe400078e0211 */
[----:B------:R-:W-:Y:S02]  /*1a6d0*/  IMAD.MOV.U32 R13, RZ, RZ, R5 ;  /* 0x000000ffff0d7224 */ /* 0x000fe400078e0005 */
[----:B------:R-:W-:Y:S02]  /*1a6e0*/  IMAD.MOV.U32 R12, RZ, RZ, 0x3 ;  /* 0x00000003ff0c7424 */ /* 0x000fe400078e00ff */
[----:B------:R-:W-:-:S07]  /*1a6f0*/  IMAD.MOV.U32 R3, RZ, RZ, R14 ;  /* 0x000000ffff037224 */ /* 0x000fce00078e000e */
[----:B------:R-:W-:Y:S05]  /*1a700*/  WARPSYNC.COLLECTIVE R15, `(.L_x_5651) ;  /* 0x000000000f087348 */ /* 0x000fea0003c00000 */
[----:B------:R0:W1:Y:S02]  /*1a710*/  SHFL.IDX P6, R14, R13, R12, R11 ;  /* 0x0000000c0d0e7389 */ /* 0x00006400000c000b */
[----:B01----:R-:W-:Y:S01]  /*1a720*/  ENDCOLLECTIVE ;  /* 0x000000000000791b */ /* 0x003fe20003800000 */
.L_x_5651:
        /* <DEDUP_REMOVED lines=10> */
.L_x_5652:
[----:B------:R-:W-:Y:S01]  /*1a7d0*/  @!PT LDS RZ, [RZ] ;  /* 0x00000000fffff984 */ /* 0x000fe20000000800 */
[----:B------:R-:W-:Y:S01]  /*1a7e0*/  @!PT LDS RZ, [RZ] ;  /* 0x00000000fffff984 */ /* 0x000fe20000000800 */
[----:B------:R-:W-:Y:S01]  /*1a7f0*/  @!PT LDS RZ, [RZ] ;  /* 0x00000000fffff984 */ /* 0x000fe20000000800 */
[----:B------:R0:W-:Y:S01]  /*1a800*/  @P0 LDGSTS.E.BYPASS.LTC128B.128 [R6+0x23400], desc[UR54][R2.64], !P2 ;  /* 0x2340000002060fae */ /* 0x0001e2000d101d76 */
[----:B------:R-:W-:Y:S01]  /*1a810*/  IMAD.MOV.U32 R0, RZ, RZ, R14 ;  /* 0x000000ffff007224 */ /* 0x000fe200078e000e */
[----:B------:R-:W-:Y:S06]  /*1a820*/  BRA `(.L_x_5653) ;  /* 0xffffffbc00307947 */ /* 0x000fec000383ffff */
.L_x_5584:
[----:B------:R-:W-:Y:S02]  /*1a830*/  IMAD.MOV.U32 R13, RZ, RZ, R4 ;  /* 0x000000ffff0d7224 */ /* 0x000fe400078e0004 */
[----:B------:R-:W-:Y:S02]  /*1a840*/  IMAD.MOV.U32 R12, RZ, RZ, RZ ;  /* 0x000000ffff0c7224 */ /* 0x000fe400078e00ff */
[----:B------:R-:W-:Y:S02]  /*1a850*/  IMAD.MOV.U32 R11, RZ, RZ, 0x181f ;  /* 0x0000181fff0b7424 */ /* 0x000fe400078e00ff */
[----:B------:R-:W-:Y:S02]  /*1a860*/  IMAD.MOV.U32 R15, RZ, RZ, -0x1 ;  /* 0xffffffffff0f7424 */ /* 0x000fe400078e00ff */
[----:B------:R-:W-:Y:S02]  /*1a870*/  IMAD R36, R36, R6, RZ ;  /* 0x0000000624247224 */ /* 0x000fe400078e02ff */
[----:B------:R-:W-:-:S07]  /*1a880*/  IMAD.IADD R34, R37, 0x1, R34 ;  /* 0x0000000125227824 */ /* 0x000fce00078e0222 */
[----:B-1---5:R-:W-:Y:S05]  /*1a890*/  WARPSYNC.COLLECTIVE R15, `(.L_x_5654) ;  /* 0x000000000f087348 */ /* 0x022fea0003c00000 */
[----:B------:R0:W2:Y:S02]  /*1a8a0*/  SHFL.IDX P6, R14, R13, R12, R11 ;  /* 0x0000000c0d0e7389 */ /* 0x0000a400000c000b */
[----:B012--5:R-:W-:Y:S01]  /*1a8b0*/  ENDCOLLECTIVE ;  /* 0x000000000000791b */ /* 0x027fe20003800000 */
.L_x_5654:
[C---:B------:R-:W-:Y:S01]  /*1a8c0*/  VIADD R5, R34.reuse, 0x10 ;  /* 0x0000001022057836 */ /* 0x040fe20000000000 */
[----:B------:R-:W-:Y:S01]  /*1a8d0*/  ISETP.GE.AND P0, PT, R34, R36, PT ;  /* 0x000000242200720c */ /* 0x000fe20003f06270 */
[----:B------:R-:W-:Y:S02]  /*1a8e0*/  IMAD.MOV.U32 R13, RZ, RZ, R0 ;  /* 0x000000ffff0d7224 */ /* 0x000fe400078e0000 */
[----:B------:R-:W-:-:S10]  /*1a8f0*/  IMAD.MOV.U32 R2, RZ, RZ, R14 ;  /* 0x000000ffff027224 */ /* 0x000fd400078e000e */
[----:B------:R-:W-:Y:S05]  /*1a900*/  WARPSYNC.COLLECTIVE R15, `(.L_x_5655) ;  /* 0x000000000f087348 */ /* 0x000fea0003c00000 */
[----:B------:R0:W1:Y:S02]  /*1a910*/  SHFL.IDX P6, R14, R13, R12, R11 ;  /* 0x0000000c0d0e7389 */ /* 0x00006400000c000b */
[----:B01----:R-:W-:Y:S01]  /*1a920*/  ENDCOLLECTIVE ;  /* 0x000000000000791b */ /* 0x003fe20003800000 */
.L_x_5655:
[----:B------:R-:W-:Y:S02]  /*1a930*/  IMAD.MOV.U32 R13, RZ, RZ, R4 ;  /* 0x000000ffff0d7224 */ /* 0x000fe400078e0004 */
[----:B------:R-:W-:Y:S02]  /*1a940*/  IMAD.MOV.U32 R12, RZ, RZ, 0x1 ;  /* 0x00000001ff0c7424 */ /* 0x000fe400078e00ff */
[----:B------:R-:W-:-:S07]  /*1a950*/  IMAD.MOV.U32 R3, RZ, RZ, R14 ;  /* 0x000000ffff037224 */ /* 0x000fce00078e000e */
[----:B------:R-:W-:Y:S05]  /*1a960*/  WARPSYNC.COLLECTIVE R15, `(.L_x_5656) ;  /* 0x000000000f087348 */ /* 0x000fea0003c00000 */
[----:B------:R0:W1:Y:S02]  /*1a970*/  SHFL.IDX P6, R14, R13, R12, R11 ;  /* 0x0000000c0d0e7389 */ /* 0x00006400000c000b */
[----:B01----:R-:W-:Y:S01]  /*1a980*/  ENDCOLLECTIVE ;  /* 0x000000000000791b */ /* 0x003fe20003800000 */
.L_x_5656:
        /* <DEDUP_REMOVED lines=15> */
.L_x_5657:
[----:B------:R-:W-:Y:S02]  /*1aa80*/  IMAD.MOV.U32 R13, RZ, RZ, R4 ;  /* 0x000000ffff0d7224 */ /* 0x000fe400078e0004 */
[----:B------:R-:W-:Y:S02]  /*1aa90*/  IMAD.MOV.U32 R12, RZ, RZ, 0x2 ;  /* 0x00000002ff0c7424 */ /* 0x000fe400078e00ff */
[----:B------:R-:W-:-:S07]  /*1aaa0*/  IMAD.MOV.U32 R3, RZ, RZ, R14 ;  /* 0x000000ffff037224 */ /* 0x000fce00078e000e */
[----:B------:R-:W-:Y:S05]  /*1aab0*/  WARPSYNC.COLLECTIVE R15, `(.L_x_5658) ;  /* 0x000000000f087348 */ /* 0x000fea0003c00000 */
[----:B------:R0:W1:Y:S02]  /*1aac0*/  SHFL.IDX P6, R14, R13, R12, R11 ;  /* 0x0000000c0d0e7389 */ /* 0x00006400000c000b */
[----:B01----:R-:W-:Y:S01]  /*1aad0*/  ENDCOLLECTIVE ;  /* 0x000000000000791b */ /* 0x003fe20003800000 */
.L_x_5658:
        /* <DEDUP_REMOVED lines=16> */
.L_x_5659:
[----:B------:R-:W-:Y:S02]  /*1abe0*/  IMAD.MOV.U32 R13, RZ, RZ, R4 ;  /* 0x000000ffff0d7224 */ /* 0x000fe400078e0004 */
[----:B------:R-:W-:Y:S02]  /*1abf0*/  IMAD.MOV.U32 R12, RZ, RZ, 0x3 ;  /* 0x00000003ff0c7424 */ /* 0x000fe400078e00ff */
[----:B------:R-:W-:-:S07]  /*1ac00*/  IMAD.MOV.U32 R3, RZ, RZ, R14 ;  /* 0x000000ffff037224 */ /* 0x000fce00078e000e */
[----:B------:R-:W-:Y:S05]  /*1ac10*/  WARPSYNC.COLLECTIVE R15, `(.L_x_5660) ;  /* 0x000000000f087348 */ /* 0x000fea0003c00000 */
[----:B------:R0:W1:Y:S02]  /*1ac20*/  SHFL.IDX P6, R14, R13, R12, R11 ;  /* 0x0000000c0d0e7389 */ /* 0x00006400000c000b */
[----:B01----:R-:W-:Y:S01]  /*1ac30*/  ENDCOLLECTIVE ;  /* 0x000000000000791b */ /* 0x003fe20003800000 */
.L_x_5660:
        /* <DEDUP_REMOVED lines=10> */
.L_x_5661:
[----:B------:R-:W-:Y:S01]  /*1ace0*/  @!PT LDS RZ, [RZ] ;  /* 0x00000000fffff984 */ /* 0x000fe20000000800 */
[----:B------:R-:W-:Y:S01]  /*1acf0*/  @!PT LDS RZ, [RZ] ;  /* 0x00000000fffff984 */ /* 0x000fe20000000800 */
[----:B------:R-:W-:Y:S01]  /*1ad00*/  @!PT LDS RZ, [RZ] ;  /* 0x00000000fffff984 */ /* 0x000fe20000000800 */
[----:B------:R2:W-:Y:S01]  /*1ad10*/  @!P0 LDGSTS.E.BYPASS.LTC128B.128 [R7+0x21400], desc[UR54][R2.64], !P1 ;  /* 0x2140000002078fae */ /* 0x0005e2000c901d76 */
[----:B------:R-:W-:Y:S01]  /*1ad20*/  IMAD.MOV.U32 R0, RZ, RZ, R14 ;  /* 0x000000ffff007224 */ /* 0x000fe200078e000e */
[----:B------:R-:W-:Y:S06]  /*1ad30*/  BRA `(.L_x_5662) ;  /* 0xffffffc000087947 */ /* 0x000fec000383ffff */
.L_x_5587:
[----:B0-----:R0:W2:Y:S02]  /*1ad40*/  SYNCS.PHASECHK.TRANS64.TRYWAIT P0, [R17+URZ+0x28c20], R0 ;  /* 0x028c2000110075a7 */ /* 0x0010a4000800017f */
[----:B--2---:R-:W-:Y:S05]  /*1ad50*/  @!P0 NANOSLEEP.SYNCS 0x989680 ;  /* 0x009896800000895d */ /* 0x004fea0003900000 */
[----:B------:R-:W2:Y:S02]  /*1ad60*/  @!P0 SYNCS.PHASECHK.TRANS64 P0, [R17+URZ+0x28c20], R0 ;  /* 0x028c2000110085a7 */ /* 0x000ea4000800007f */
[----:B--2---:R-:W-:Y:S05]  /*1ad70*/  @!P0 BRA `(.L_x_5587) ;  /* 0xfffffffc00f08947 */ /* 0x004fea000383ffff */
[----:B------:R-:W-:Y:S05]  /*1ad80*/  BRA `(.L_x_5663) ;  /* 0xffffffc000647947 */ /* 0x000fea000383ffff */
.L_x_5590:
[----:B0-----:R0:W2:Y:S02]  /*1ad90*/  SYNCS.PHASECHK.TRANS64.TRYWAIT P0, [R25+URZ+0x28c60], R0 ;  /* 0x028c6000190075a7 */ /* 0x0010a4000800017f */
[----:B--2---:R-:W-:Y:S05]  /*1ada0*/  @!P0 NANOSLEEP.SYNCS 0x989680 ;  /* 0x009896800000895d */ /* 0x004fea0003900000 */
[----:B------:R-:W2:Y:S02]  /*1adb0*/  @!P0 SYNCS.PHASECHK.TRANS64 P0, [R25+URZ+0x28c60], R0 ;  /* 0x028c6000190085a7 */ /* 0x000ea4000800007f */
[----:B--2---:R-:W-:Y:S05]  /*1adc0*/  @!P0 BRA `(.L_x_5590) ;  /* 0xfffffffc00f08947 */ /* 0x004fea000383ffff */
[----:B------:R-:W-:Y:S05]  /*1add0*/  BRA `(.L_x_5664) ;  /* 0xffffffc000747947 */ /* 0x000fea000383ffff */
.L_x_5591:
        /* <DEDUP_REMOVED lines=8> */
.L_x_5666:
[----:B------:R-:W-:Y:S05]  /*1ae60*/  BSYNC B0 ;  /* 0x0000000000007941 */ /* 0x000fea0003800000 */
.L_x_5665:
        /* <DEDUP_REMOVED lines=15> */
.L_x_5667:
        /* <DEDUP_REMOVED lines=39> */
.L_x_5668:
[----:B------:R-:W-:Y:S02]  /*1b1d0*/  IMAD.MOV.U32 R13, RZ, RZ, R4 ;  /* 0x000000ffff0d7224 */ /* 0x000fe400078e0004 */
[----:B------:R-:W-:-:S07]  /*1b1e0*/  IMAD.MOV.U32 R3, RZ, RZ, R14 ;  /* 0x000000ffff037224 */ /* 0x000fce00078e000e */
[----:B------:R-:W-:Y:S05]  /*1b1f0*/  WARPSYNC.COLLECTIVE R15, `(.L_x_5669) ;  /* 0x000000000f087348 */ /* 0x000fea0003c00000 */
[----:B------:R0:W1:Y:S02]  /*1b200*/  SHFL.IDX P6, R14, R13, R12, R11 ;  /* 0x0000000c0d0e7389 */ /* 0x00006400000c000b */
[----:B01----:R-:W-:Y:S01]  /*1b210*/  ENDCOLLECTIVE ;  /* 0x000000000000791b */ /* 0x003fe20003800000 */
.L_x_5669:
        /* <DEDUP_REMOVED lines=29> */
.L_x_5670:
[----:B------:R-:W-:Y:S02]  /*1b3f0*/  IMAD.MOV.U32 R13, RZ, RZ, R4 ;  /* 0x000000ffff0d7224 */ /* 0x000fe400078e0004 */
[----:B------:R-:W-:-:S07]  /*1b400*/  IMAD.MOV.U32 R7, RZ, RZ, R14 ;  /* 0x000000ffff077224 */ /* 0x000fce00078e000e */
[----:B------:R-:W-:Y:S05]  /*1b410*/  WARPSYNC.COLLECTIVE R15, `(.L_x_5671) ;  /* 0x000000000f087348 */ /* 0x000fea0003c00000 */
[----:B------:R0:W1:Y:S02]  /*1b420*/  SHFL.IDX P6, R14, R13, R12, R11 ;  /* 0x0000000c0d0e7389 */ /* 0x00006400000c000b */
[----:B01----:R-:W-:Y:S01]  /*1b430*/  ENDCOLLECTIVE ;  /* 0x000000000000791b */ /* 0x003fe20003800000 */
.L_x_5671:
        /* <DEDUP_REMOVED lines=29> */
.L_x_5672:
[----:B------:R-:W-:Y:S02]  /*1b610*/  IMAD.MOV.U32 R13, RZ, RZ, R4 ;  /* 0x000000ffff0d7224 */ /* 0x000fe400078e0004 */
[----:B------:R-:W-:-:S07]  /*1b620*/  IMAD.MOV.U32 R6, RZ, RZ, R14 ;  /* 0x000000ffff067224 */ /* 0x000fce00078e000e */
[----:B------:R-:W-:Y:S05]  /*1b630*/  WARPSYNC.COLLECTIVE R15, `(.L_x_5673) ;  /* 0x000000000f087348 */ /* 0x000fea0003c00000 */
[----:B------:R0:W1:Y:S02]  /*1b640*/  SHFL.IDX P6, R14, R13, R12, R11 ;  /* 0x0000000c0d0e7389 */ /* 0x00006400000c000b */
[----:B01----:R-:W-:Y:S01]  /*1b650*/  ENDCOLLECTIVE ;  /* 0x000000000000791b */ /* 0x003fe20003800000 */
.L_x_5673:
[----:B------:R-:W-:Y:S01]  /*1b660*/  IMAD.MOV.U32 R2, RZ, RZ, R14 ;  /* 0x000000ffff027224 */ /* 0x000fe200078e000e */
[----:B------:R-:W-:Y:S06]  /*1b670*/  BRA `(.L_x_5674) ;  /* 0xffffffbc00fc7947 */ /* 0x000fec000383ffff */
.L_x_5598:
[----:B0-----:R0:W2:Y:S02]  /*1b680*/  SYNCS.PHASECHK.TRANS64.TRYWAIT P0, [R6+URZ+0x28c40], R19 ;  /* 0x028c4013060075a7 */ /* 0x0010a4000800017f */
[----:B--2---:R-:W-:Y:S05]  /*1b690*/  @!P0 NANOSLEEP.SYNCS 0x989680 ;  /* 0x009896800000895d */ /* 0x004fea0003900000 */
[----:B------:R-:W2:Y:S02]  /*1b6a0*/  @!P0 SYNCS.PHASECHK.TRANS64 P0, [R6+URZ+0x28c40], R19 ;  /* 0x028c4013060085a7 */ /* 0x000ea4000800007f */
[----:B--2---:R-:W-:Y:S05]  /*1b6b0*/  @!P0 BRA `(.L_x_5598) ;  /* 0xfffffffc00f08947 */ /* 0x004fea000383ffff */
[----:B------:R-:W-:Y:S05]  /*1b6c0*/  BRA `(.L_x_5675) ;  /* 0xffffffc400847947 */ /* 0x000fea000383ffff */
.L_x_5599:
        /* <DEDUP_REMOVED lines=8> */
.L_x_5677:
[----:B------:R-:W-:Y:S05]  /*1b750*/  BSYNC B1 ;  /* 0x0000000000017941 */ /* 0x000fea0003800000 */
.L_x_5676:
        /* <DEDUP_REMOVED lines=9> */
.L_x_5678:
[----:B------:R-:W-:Y:S02]  /*1b7f0*/  IMAD.MOV.U32 R13, RZ, RZ, R25 ;  /* 0x000000ffff0d7224 */ /* 0x000fe400078e0019 */
[----:B------:R-:W-:Y:S02]  /*1b800*/  IMAD.MOV.U32 R12, RZ, RZ, 0x1 ;  /* 0x00000001ff0c7424 */ /* 0x000fe400078e00ff */
[----:B------:R-:W-:-:S07]  /*1b810*/  IMAD.MOV.U32 R2, RZ, RZ, R14 ;  /* 0x000000ffff027224 */ /* 0x000fce00078e000e */
[----:B------:R-:W-:Y:S05]  /*1b820*/  WARPSYNC.COLLECTIVE R15, `(.L_x_5679) ;  /* 0x000000000f087348 */ /* 0x000fea0003c00000 */
[----:B------:R0:W1:Y:S02]  /*1b830*/  SHFL.IDX P6, R14, R13, R12, R11 ;  /* 0x0000000c0d0e7389 */ /* 0x00006400000c000b */
[----:B01----:R-:W-:Y:S01]  /*1b840*/  ENDCOLLECTIVE ;  /* 0x000000000000791b */ /* 0x003fe20003800000 */
.L_x_5679:
        /* <DEDUP_REMOVED lines=11> */
.L_x_5680:
[----:B------:R-:W-:Y:S02]  /*1b900*/  IMAD.MOV.U32 R13, RZ, RZ, R25 ;  /* 0x000000ffff0d7224 */ /* 0x000fe400078e0019 */
[----:B------:R-:W-:Y:S02]  /*1b910*/  IMAD.MOV.U32 R12, RZ, RZ, 0x2 ;  /* 0x00000002ff0c7424 */ /* 0x000fe400078e00ff */
[----:B------:R-:W-:-:S07]  /*1b920*/  IMAD.MOV.U32 R2, RZ, RZ, R14 ;  /* 0x000000ffff027224 */ /* 0x000fce00078e000e */
[----:B------:R-:W-:Y:S05]  /*1b930*/  WARPSYNC.COLLECTIVE R15, `(.L_x_5681) ;  /* 0x000000000f087348 */ /* 0x000fea0003c00000 */
[----:B------:R0:W1:Y:S02]  /*1b940*/  SHFL.IDX P6, R14, R13, R12, R11 ;  /* 0x0000000c0d0e7389 */ /* 0x00006400000c000b */
[----:B01----:R-:W-:Y:S01]  /*1b950*/  ENDCOLLECTIVE ;  /* 0x000000000000791b */ /* 0x003fe20003800000 */
.L_x_5681:
        /* <DEDUP_REMOVED lines=11> */
.L_x_5682:
[----:B------:R-:W-:Y:S02]  /*1ba10*/  IMAD.MOV.U32 R13, RZ, RZ, R25 ;  /* 0x000000ffff0d7224 */ /* 0x000fe400078e0019 */
[----:B------:R-:W-:Y:S02]  /*1ba20*/  IMAD.MOV.U32 R12, RZ, RZ, 0x3 ;  /* 0x00000003ff0c7424 */ /* 0x000fe400078e00ff */
[----:B------:R-:W-:-:S07]  /*1ba30*/  IMAD.MOV.U32 R2, RZ, RZ, R14 ;  /* 0x000000ffff027224 */ /* 0x000fce00078e000e */
[----:B------:R-:W-:Y:S05]  /*1ba40*/  WARPSYNC.COLLECTIVE R15, `(.L_x_5683) ;  /* 0x000000000f087348 */ /* 0x000fea0003c00000 */
[----:B------:R0:W1:Y:S02]  /*1ba50*/  SHFL.IDX P6, R14, R13, R12, R11 ;  /* 0x0000000c0d0e7389 */ /* 0x00006400000c000b */
[----:B01----:R-:W-:Y:S01]  /*1ba60*/  ENDCOLLECTIVE ;  /* 0x000000000000791b */ /* 0x003fe20003800000 */
.L_x_5683:
        /* <DEDUP_REMOVED lines=11> */
.L_x_5684:
[----:B------:R-:W-:Y:S01]  /*1bb20*/  IMAD.MOV.U32 R2, RZ, RZ, R14 ;  /* 0x000000ffff027224 */ /* 0x000fe200078e000e */
[----:B------:R-:W-:Y:S06]  /*1bb30*/  BRA `(.L_x_5685) ;  /* 0xffffffc4000c7947 */ /* 0x000fec000383ffff */
.L_x_5604:
[----:B---3--:R3:W4:Y:S02]  /*1bb40*/  SYNCS.PHASECHK.TRANS64.TRYWAIT P0, [R6+URZ+0x28c60], R19 ;  /* 0x028c6013060075a7 */ /* 0x008724000800017f */
[----:B----4-:R-:W-:Y:S05]  /*1bb50*/  @!P0 NANOSLEEP.SYNCS 0x989680 ;  /* 0x009896800000895d */ /* 0x010fea0003900000 */
[----:B------:R-:W4:Y:S02]  /*1bb60*/  @!P0 SYNCS.PHASECHK.TRANS64 P0, [R6+URZ+0x28c60], R19 ;  /* 0x028c6013060085a7 */ /* 0x000f24000800007f */
[----:B----4-:R-:W-:Y:S05]  /*1bb70*/  @!P0 BRA `(.L_x_5604) ;  /* 0xfffffffc00f08947 */ /* 0x010fea000383ffff */
[----:B------:R-:W-:Y:S05]  /*1bb80*/  BRA `(.L_x_5686) ;  /* 0xffffffc4005c7947 */ /* 0x000fea000383ffff */
.L_x_5605:
        /* <DEDUP_REMOVED lines=8> */
.L_x_5688:
[----:B------:R-:W-:Y:S05]  /*1bc10*/  BSYNC B1 ;  /* 0x0000000000017941 */ /* 0x000fea0003800000 */
.L_x_5687:
        /* <DEDUP_REMOVED lines=13> */
.L_x_5689:
        /* <DEDUP_REMOVED lines=17> */
.L_x_5690:
        /* <DEDUP_REMOVED lines=16> */
.L_x_5691:
        /* <DEDUP_REMOVED lines=19> */
.L_x_5692:
        /* <DEDUP_REMOVED lines=14> */
.L_x_5693:
        /* <DEDUP_REMOVED lines=16> */
.L_x_5694:
        /* <DEDUP_REMOVED lines=14> */
.L_x_5695:
[----:B------:R-:W-:Y:S05]  /*1c2f0*/  BRA `(.L_x_5696) ;  /* 0xffffffc000c07947 */ /* 0x000fea000383ffff */
.L_x_5613:
        /* <DEDUP_REMOVED lines=8> */
.L_x_5698:
[----:B------:R-:W-:Y:S05]  /*1c380*/  BSYNC B0 ;  /* 0x0000000000007941 */ /* 0x000fea0003800000 */
.L_x_5697:
        /* <DEDUP_REMOVED lines=9> */
.L_x_5699:
[----:B------:R-:W-:Y:S02]  /*1c420*/  ULDC UR4, c[0x0][0xc3c] ;  /* 0x00030f0000047ab9 */ /* 0x000fe40000000800 */
[----:B------:R-:W-:-:S13]  /*1c430*/  ISETP.GE.OR P1, PT, R9, UR4, !P0 ;  /* 0x0000000409007c0c */ /* 0x000fda000c726670 */
[----:B------:R-:W0:Y:S08]  /*1c440*/  @!P1 LDC.64 R2, c[0x0][0xc80] ;  /* 0x00032000ff029b82 */ /* 0x000e300000000a00 */
[----:B------:R-:W1:Y:S01]  /*1c450*/  @!P1 LDC.64 R4, c[0x0][0xc78] ;  /* 0x00031e00ff049b82 */ /* 0x000e620000000a00 */
[----:B------:R-:W-:Y:S01]  /*1c460*/  CS2R R24, SRZ ;  /* 0x0000000000187805 */ /* 0x000fe2000001ff00 */
[----:B------:R-:W-:-:S02]  /*1c470*/  IMAD.MOV.U32 R8, RZ, RZ, RZ ;  /* 0x000000ffff087224 */ /* 0x000fc400078e00ff */
[----:B------:R-:W-:Y:S02]  /*1c480*/  IMAD.MOV.U32 R11, RZ, RZ, RZ ;  /* 0x000000ffff0b7224 */ /* 0x000fe400078e00ff */
[----:B------:R-:W-:Y:S02]  /*1c490*/  IMAD.MOV.U32 R6, RZ, RZ, R14 ;  /* 0x000000ffff067224 */ /* 0x000fe400078e000e */
[----:B0-----:R-:W-:-:S05]  /*1c4a0*/  @!P1 IMAD.WIDE R2, R9, 0x4, R2 ;  /* 0x0000000409029825 */ /* 0x001fca00078e0202 */
[----:B------:R1:W2:Y:S02]  /*1c4b0*/  @!P1 LDG.E R7, desc[UR54][R2.64] ;  /* 0x0000003602079981 */ /* 0x0002a4000c1e1900 */
[----:B-1----:R-:W-:-:S05]  /*1c4c0*/  @!P1 IMAD.WIDE R2, R9, 0x4, R4 ;  /* 0x0000000409029825 */ /* 0x002fca00078e0204 */
        /* <DEDUP_REMOVED lines=12> */
.L_x_5700:
[----:B------:R-:W-:Y:S01]  /*1c590*/  IMAD.MOV.U32 R12, RZ, RZ, 0x2 ;  /* 0x00000002ff0c7424 */ /* 0x000fe200078e00ff */
[----:B------:R-:W-:-:S05]  /*1c5a0*/  SEL R4, R14, RZ, P1 ;  /* 0x000000ff0e047207 */ /* 0x000fca0000800000 */
[----:B------:R-:W-:-:S04]  /*1c5b0*/  IMAD.IADD R4, R13, 0x1, R4 ;  /* 0x000000010d047824 */ /* 0x000fc800078e0204 */
[----:B------:R-:W-:-:S07]  /*1c5c0*/  IMAD.MOV.U32 R13, RZ, RZ, R4 ;  /* 0x000000ffff0d7224 */ /* 0x000fce00078e0004 */
[----:B------:R-:W-:Y:S05]  /*1c5d0*/  WARPSYNC.COLLECTIVE R15, `(.L_x_5701) ;  /* 0x000000000f087348 */ /* 0x000fea0003c00000 */
[----:B------:R0:W1:Y:S02]  /*1c5e0*/  SHFL.UP P6, R14, R13, R12, R11 ;  /* 0x0400000c0d0e7389 */ /* 0x00006400000c000b */
[----:B01----:R-:W-:Y:S01]  /*1c5f0*/  ENDCOLLECTIVE ;  /* 0x000000000000791b */ /* 0x003fe20003800000 */
.L_x_5701:
[----:B------:R-:W-:Y:S01]  /*1c600*/  IMAD.MOV.U32 R12, RZ, RZ, 0x4 ;  /* 0x00000004ff0c7424 */ /* 0x000fe200078e00ff */
[----:B------:R-:W-:-:S05]  /*1c610*/  SEL R3, R14, RZ, P2 ;  /* 0x000000ff0e037207 */ /* 0x000fca0001000000 */
[----:B------:R-:W-:-:S04]  /*1c620*/  IMAD.IADD R2, R4, 0x1, R3 ;  /* 0x0000000104027824 */ /* 0x000fc800078e0203 */
[----:B------:R-:W-:-:S07]  /*1c630*/  IMAD.MOV.U32 R13, RZ, RZ, R2 ;  /* 0x000000ffff0d7224 */ /* 0x000fce00078e0002 */
[----:B------:R-:W-:Y:S05]  /*1c640*/  WARPSYNC.COLLECTIVE R15, `(.L_x_5702) ;  /* 0x000000000f087348 */ /* 0x000fea0003c00000 */
[----:B------:R0:W1:Y:S02]  /*1c650*/  SHFL.UP P6, R14, R13, R12, R11 ;  /* 0x0400000c0d0e7389 */ /* 0x00006400000c000b */
[----:B01----:R-:W-:Y:S01]  /*1c660*/  ENDCOLLECTIVE ;  /* 0x000000000000791b */ /* 0x003fe20003800000 */
.L_x_5702:
[----:B------:R-:W-:Y:S01]  /*1c670*/  IMAD.MOV.U32 R12, RZ, RZ, 0x8 ;  /* 0x00000008ff0c7424 */ /* 0x000fe200078e00ff */
[----:B------:R-:W-:-:S05]  /*1c680*/  SEL R3, R14, RZ, P3 ;  /* 0x000000ff0e037207 */ /* 0x000fca0001800000 */
[----:B------:R-:W-:-:S04]  /*1c690*/  IMAD.IADD R3, R2, 0x1, R3 ;  /* 0x0000000102037824 */ /* 0x000fc800078e0203 */
[----:B------:R-:W-:-:S07]  /*1c6a0*/  IMAD.MOV.U32 R13, RZ, RZ, R3 ;  /* 0x000000ffff0d7224 */ /* 0x000fce00078e0003 */
[----:B------:R-:W-:Y:S05]  /*1c6b0*/  WARPSYNC.COLLECTIVE R15, `(.L_x_5703) ;  /* 0x000000000f087348 */ /* 0x000fea0003c00000 */
[----:B------:R0:W1:Y:S02]  /*1c6c0*/  SHFL.UP P6, R14, R13, R12, R11 ;  /* 0x0400000c0d0e7389 */ /* 0x00006400000c000b */
[----:B01----:R-:W-:Y:S01]  /*1c6d0*/  ENDCOLLECTIVE ;  /* 0x000000000000791b */ /* 0x003fe20003800000 */
.L_x_5703:
[----:B------:R-:W-:Y:S01]  /*1c6e0*/  IMAD.MOV.U32 R12, RZ, RZ, 0x10 ;  /* 0x00000010ff0c7424 */ /* 0x000fe200078e00ff */
[----:B------:R-:W-:-:S05]  /*1c6f0*/  SEL R4, R14, RZ, P4 ;  /* 0x000000ff0e047207 */ /* 0x000fca0002000000 */
[----:B------:R-:W-:-:S04]  /*1c700*/  IMAD.IADD R4, R3, 0x1, R4 ;  /* 0x0000000103047824 */ /* 0x000fc800078e0204 */
[----:B------:R-:W-:-:S07]  /*1c710*/  IMAD.MOV.U32 R13, RZ, RZ, R4 ;  /* 0x000000ffff0d7224 */ /* 0x000fce00078e0004 */
[----:B------:R-:W-:Y:S05]  /*1c720*/  WARPSYNC.COLLECTIVE R15, `(.L_x_5704) ;  /* 0x000000000f087348 */ /* 0x000fea0003c00000 */
[----:B------:R0:W1:Y:S02]  /*1c730*/  SHFL.UP P6, R14, R13, R12, R11 ;  /* 0x0400000c0d0e7389 */ /* 0x00006400000c000b */
[----:B01----:R-:W-:Y:S01]  /*1c740*/  ENDCOLLECTIVE ;  /* 0x000000000000791b */ /* 0x003fe20003800000 */
.L_x_5704:
        /* <DEDUP_REMOVED lines=8> */
.L_x_5705:
[----:B------:R-:W-:Y:S05]  /*1c7d0*/  BRA `(.L_x_5706) ;  /* 0xffffffc4005c7947 */ /* 0x000fea000383ffff */
.L_x_5616:
[----:B------:R-:W-:Y:S01]  /*1c7e0*/  BSSY B0, `(.L_x_5707) ;  /* 0x0000007000007945 */ /* 0x000fe20003800000 */
[----:B------:R-:W-:Y:S02]  /*1c7f0*/  IMAD.MOV.U32 R12, RZ, RZ, 0x1 ;  /* 0x00000001ff0c7424 */ /* 0x000fe400078e00ff */
[----:B------:R-:W-:Y:S02]  /*1c800*/  IMAD.MOV.U32 R11, RZ, RZ, RZ ;  /* 0x000000ffff0b7224 */ /* 0x000fe400078e00ff */
[----:B------:R-:W-:-:S07]  /*1c810*/  IMAD.MOV.U32 R15, RZ, RZ, -0x1 ;  /* 0xffffffffff0f7424 */ /* 0x000fce00078e00ff */
[----:B------:R-:W-:Y:S05]  /*1c820*/  WARPSYNC.COLLECTIVE R15, `(.L_x_5708) ;  /* 0x000000000f087348 */ /* 0x000fea0003c00000 */
[----:B------:R0:W1:Y:S02]  /*1c830*/  SHFL.UP P6, R14, R13, R12, R11 ;  /* 0x0400000c0d0e7389 */ /* 0x00006400000c000b */
[----:B01----:R-:W-:Y:S01]  /*1c840*/  ENDCOLLECTIVE ;  /* 0x000000000000791b */ /* 0x003fe20003800000 */
.L_x_5708:
[----:B------:R-:W-:Y:S05]  /*1c850*/  BSYNC B0 ;  /* 0x0000000000007941 */ /* 0x000fea0003800000 */
.L_x_5707:
        /* <DEDUP_REMOVED lines=8> */
.L_x_5709:
[----:B------:R-:W-:Y:S01]  /*1c8e0*/  IMAD.MOV.U32 R12, RZ, RZ, 0x4 ;  /* 0x00000004ff0c7424 */ /* 0x000fe200078e00ff */
[----:B------:R-:W-:-:S05]  /*1c8f0*/  SEL R2, R14, RZ, P2 ;  /* 0x000000ff0e027207 */ /* 0x000fca0001000000 */
[----:B------:R-:W-:-:S04]  /*1c900*/  IMAD.IADD R2, R13, 0x1, R2 ;  /* 0x000000010d027824 */ /* 0x000fc800078e0202 */
[----:B------:R-:W-:-:S07]  /*1c910*/  IMAD.MOV.U32 R13, RZ, RZ, R2 ;  /* 0x000000ffff0d7224 */ /* 0x000fce00078e0002 */
[----:B------:R-:W-:Y:S05]  /*1c920*/  WARPSYNC.COLLECTIVE R15, `(.L_x_5710) ;  /* 0x000000000f087348 */ /* 0x000fea0003c00000 */
[----:B------:R0:W1:Y:S02]  /*1c930*/  SHFL.UP P6, R14, R13, R12, R11 ;  /* 0x0400000c0d0e7389 */ /* 0x00006400000c000b */
[----:B01----:R-:W-:Y:S01]  /*1c940*/  ENDCOLLECTIVE ;  /* 0x000000000000791b */ /* 0x003fe20003800000 */
.L_x_5710:
[----:B------:R-:W-:Y:S01]  /*1c950*/  IMAD.MOV.U32 R12, RZ, RZ, 0x8 ;  /* 0x00000008ff0c7424 */ /* 0x000fe200078e00ff */
[----:B------:R-:W-:-:S05]  /*1c960*/  SEL R3, R14, RZ, P3 ;  /* 0x000000ff0e037207 */ /* 0x000fca0001800000 */
[----:B------:R-:W-:-:S04]  /*1c970*/  IMAD.IADD R3, R2, 0x1, R3 ;  /* 0x0000000102037824 */ /* 0x000fc800078e0203 */
[----:B------:R-:W-:-:S07]  /*1c980*/  IMAD.MOV.U32 R13, RZ, RZ, R3 ;  /* 0x000000ffff0d7224 */ /* 0x000fce00078e0003 */
[----:B------:R-:W-:Y:S05]  /*1c990*/  WARPSYNC.COLLECTIVE R15, `(.L_x_5711) ;  /* 0x000000000f087348 */ /* 0x000fea0003c00000 */
[----:B------:R0:W1:Y:S02]  /*1c9a0*/  SHFL.UP P6, R14, R13, R12, R11 ;  /* 0x0400000c0d0e7389 */ /* 0x00006400000c000b */
[----:B01----:R-:W-:Y:S01]  /*1c9b0*/  ENDCOLLECTIVE ;  /* 0x000000000000791b */ /* 0x003fe20003800000 */
.L_x_5711:
[----:B------:R-:W-:Y:S01]  /*1c9c0*/  IMAD.MOV.U32 R12, RZ, RZ, 0x10 ;  /* 0x00000010ff0c7424 */ /* 0x000fe200078e00ff */
[----:B------:R-:W-:-:S05]  /*1c9d0*/  SEL R4, R14, RZ, P4 ;  /* 0x000000ff0e047207 */ /* 0x000fca0002000000 */
[----:B------:R-:W-:-:S04]  /*1c9e0*/  IMAD.IADD R4, R3, 0x1, R4 ;  /* 0x0000000103047824 */ /* 0x000fc800078e0204 */
[----:B------:R-:W-:-:S07]  /*1c9f0*/  IMAD.MOV.U32 R13, RZ, RZ, R4 ;  /* 0x000000ffff0d7224 */ /* 0x000fce00078e0004 */
[----:B------:R-:W-:Y:S05]  /*1ca00*/  WARPSYNC.COLLECTIVE R15, `(.L_x_5712) ;  /* 0x000000000f087348 */ /* 0x000fea0003c00000 */
[----:B------:R0:W1:Y:S02]  /*1ca10*/  SHFL.UP P6, R14, R13, R12, R11 ;  /* 0x0400000c0d0e7389 */ /* 0x00006400000c000b */
[----:B01----:R-:W-:Y:S01]  /*1ca20*/  ENDCOLLECTIVE ;  /* 0x000000000000791b */ /* 0x003fe20003800000 */
.L_x_5712:
        /* <DEDUP_REMOVED lines=8> */
.L_x_5713:
[----:B------:R-:W-:Y:S05]  /*1cab0*/  BRA `(.L_x_5714) ;  /* 0xffffffc400487947 */ /* 0x000fea000383ffff */
.L_x_5618:
[----:B------:R-:W-:Y:S01]  /*1cac0*/  BSSY B0, `(.L_x_5715) ;  /* 0x0000006000007945 */ /* 0x000fe20003800000 */
[----:B------:R-:W-:Y:S01]  /*1cad0*/  PLOP3.LUT P6, PT, P6, PT, PT, 0x8, 0x0 ;  /* 0x000000000000781c */ /* 0x000fe200037ce170 */
[----:B------:R-:W-:-:S12]  /*1cae0*/  IMAD.MOV.U32 R15, RZ, RZ, -0x1 ;  /* 0xffffffffff0f7424 */ /* 0x000fd800078e00ff */
[----:B0-----:R-:W-:Y:S05]  /*1caf0*/  WARPSYNC.COLLECTIVE R15, `(.L_x_5716) ;  /* 0x000000000f087348 */ /* 0x001fea0003c00000 */
[----:B------:R-:W-:Y:S01]  /*1cb00*/  VOTE.ANY R14, PT, P6 ;  /* 0x00000000000e7806 */ /* 0x000fe200030e0100 */
[----:B0-----:R-:W-:Y:S06]  /*1cb10*/  ENDCOLLECTIVE ;  /* 0x000000000000791b */ /* 0x001fec0003800000 */
.L_x_5716:
[----:B------:R-:W-:Y:S05]  /*1cb20*/  BSYNC B0 ;  /* 0x0000000000007941 */ /* 0x000fea0003800000 */
.L_x_5715:
        /* <DEDUP_REMOVED lines=8> */
.L_x_5717:
[----:B------:R-:W-:Y:S02]  /*1cbb0*/  IMAD.IADD R27, R12, 0x1, R27 ;  /* 0x000000010c1b7824 */ /* 0x000fe400078e021b */
[----:B------:R-:W-:Y:S02]  /*1cbc0*/  IMAD.MOV.U32 R13, RZ, RZ, R8 ;  /* 0x000000ffff0d7224 */ /* 0x000fe400078e0008 */
[----:B------:R-:W-:-:S07]  /*1cbd0*/  IMAD.MOV.U32 R25, RZ, RZ, R14 ;  /* 0x000000ffff197224 */ /* 0x000fce00078e000e */
[----:B------:R-:W-:Y:S05]  /*1cbe0*/  WARPSYNC.COLLECTIVE R15, `(.L_x_5718) ;  /* 0x000000000f087348 */ /* 0x000fea0003c00000 */
[----:B------:R0:W1:Y:S02]  /*1cbf0*/  SHFL.IDX P6, R14, R13, R12, R11 ;  /* 0x0000000c0d0e7389 */ /* 0x00006400000c000b */
[----:B01----:R-:W-:Y:S01]  /*1cc00*/  ENDCOLLECTIVE ;  /* 0x000000000000791b */ /* 0x003fe20003800000 */
.L_x_5718:
[----:B------:R-:W-:Y:S01]  /*1cc10*/  IMAD.MOV.U32 R8, RZ, RZ, R14 ;  /* 0x000000ffff087224 */ /* 0x000fe200078e000e */
[----:B------:R-:W-:Y:S06]  /*1cc20*/  BRA `(.L_x_5719) ;  /* 0xffffffc4002c7947 */ /* 0x000fec000383ffff */
.L_x_5620:
[----:B------:R-:W-:Y:S01]  /*1cc30*/  BSSY B0, `(.L_x_5720) ;  /* 0x0000007000007945 */ /* 0x000fe20003800000 */
[----:B------:R-:W-:Y:S02]  /*1cc40*/  IMAD.MOV.U32 R13, RZ, RZ, R3 ;  /* 0x000000ffff0d7224 */ /* 0x000fe400078e0003 */
[----:B------:R-:W-:Y:S02]  /*1cc50*/  IMAD.MOV.U32 R11, RZ, RZ, 0x1f ;  /* 0x0000001fff0b7424 */ /* 0x000fe400078e00ff */
[----:B------:R-:W-:-:S07]  /*1cc60*/  IMAD.MOV.U32 R15, RZ, RZ, -0x1 ;  /* 0xffffffffff0f7424 */ /* 0x000fce00078e00ff */
[----:B0-23--:R-:W-:Y:S05]  /*1cc70*/  WARPSYNC.COLLECTIVE R15, `(.L_x_5721) ;  /* 0x000000000f087348 */ /* 0x00dfea0003c00000 */
[----:B------:R1:W4:Y:S02]  /*1cc80*/  SHFL.IDX P6, R14, R13, R12, R11 ;  /* 0x0000000c0d0e7389 */ /* 0x00032400000c000b */
[----:B01234-:R-:W-:Y:S01]  /*1cc90*/  ENDCOLLECTIVE ;  /* 0x000000000000791b */ /* 0x01ffe20003800000 */
.L_x_5721:
[----:B------:R-:W-:Y:S05]  /*1cca0*/  BSYNC B0 ;  /* 0x0000000000007941 */ /* 0x000fea0003800000 */
.L_x_5720:
[----:B------:R-:W-:Y:S01]  /*1ccb0*/  IMAD.MOV.U32 R24, RZ, RZ, R14 ;  /* 0x000000ffff187224 */ /* 0x000fe200078e000e */
[----:B------:R-:W-:Y:S06]  /*1ccc0*/  BRA `(.L_x_5619) ;  /* 0xffffffc4001c7947 */ /* 0x000fec000383ffff */
.L_x_5626:
[----:B-1----:R1:W4:Y:S02]  /*1ccd0*/  SYNCS.PHASECHK.TRANS64.TRYWAIT P0, [R7+URZ+0x28c20], R0 ;  /* 0x028c2000070075a7 */ /* 0x002324000800017f */
[----:B----4-:R-:W-:Y:S05]  /*1cce0*/  @!P0 NANOSLEEP.SYNCS 0x989680 ;  /* 0x009896800000895d */ /* 0x010fea0003900000 */
[----:B------:R-:W4:Y:S02]  /*1ccf0*/  @!P0 SYNCS.PHASECHK.TRANS64 P0, [R7+URZ+0x28c20], R0 ;  /* 0x028c2000070085a7 */ /* 0x000f24000800007f */
[----:B----4-:R-:W-:Y:S05]  /*1cd00*/  @!P0 BRA `(.L_x_5626) ;  /* 0xfffffffc00f08947 */ /* 0x010fea000383ffff */
[----:B------:R-:W-:Y:S05]  /*1cd10*/  BRA `(.L_x_5722) ;  /* 0xffffffcc00747947 */ /* 0x000fea000383ffff */
.L_x_5627:
        /* <DEDUP_REMOVED lines=11> */
.L_x_5724:
[----:B------:R-:W-:Y:S05]  /*1cdd0*/  BSYNC B0 ;  /* 0x0000000000007941 */ /* 0x000fea0003800000 */
.L_x_5723:
[----:B------:R-:W-:Y:S05]  /*1cde0*/  BRA `(.L_x_5725) ;  /* 0xffffffcc005c7947 */ /* 0x000fea000383ffff */
.L_x_5630:
[----:B------:R-:W-:Y:S01]  /*1cdf0*/  BSSY B1, `(.L_x_5726) ;  /* 0x0000006000017945 */ /* 0x000fe20003800000 */
[----:B------:R-:W-:-:S07]  /*1ce00*/  IMAD.MOV.U32 R15, RZ, RZ, -0x1 ;  /* 0xffffffffff0f7424 */ /* 0x000fce00078e00ff */
[----:B0123--:R-:W-:Y:S05]  /*1ce10*/  WARPSYNC.COLLECTIVE R15, `(.L_x_5727) ;  /* 0x000000000f0c7348 */ /* 0x00ffea0003c00000 */
[----:B------:R-:W-:Y:S02]  /*1ce20*/  ELECT P6, UR62, PT ;  /* 0x00000000003e782f */ /* 0x000fe400038c0000 */
[----:B------:R-:W-:Y:S01]  /*1ce30*/  MOV R14, UR62 ;  /* 0x0000003e000e7c02 */ /* 0x000fe20008000f00 */
[----:B0123--:R-:W-:Y:S10]  /*1ce40*/  ENDCOLLECTIVE ;  /* 0x000000000000791b */ /* 0x00fff40003800000 */
.L_x_5727:
[----:B------:R-:W-:Y:S05]  /*1ce50*/  BSYNC B1 ;  /* 0x0000000000017941 */ /* 0x000fea0003800000 */
.L_x_5726:
[----:B------:R-:W-:Y:S05]  /*1ce60*/  BRA `(.L_x_5728) ;  /* 0xffffffcc00547947 */ /* 0x000fea000383ffff */
.L_x_5632:
[----:B-1----:R1:W4:Y:S02]  /*1ce70*/  SYNCS.PHASECHK.TRANS64.TRYWAIT P1, [R5+URZ+0x28c40], R0 ;  /* 0x028c4000050075a7 */ /* 0x002324000802017f */
[----:B----4-:R-:W-:Y:S05]  /*1ce80*/  @!P1 NANOSLEEP.SYNCS 0x989680 ;  /* 0x009896800000995d */ /* 0x010fea0003900000 */
[----:B------:R-:W4:Y:S02]  /*1ce90*/  @!P1 SYNCS.PHASECHK.TRANS64 P1, [R5+URZ+0x28c40], R0 ;  /* 0x028c4000050095a7 */ /* 0x000f24000802007f */
[----:B----4-:R-:W-:Y:S05]  /*1cea0*/  @!P1 BRA `(.L_x_5632) ;  /* 0xfffffffc00f09947 */ /* 0x010fea000383ffff */
[----:B------:R-:W-:Y:S05]  /*1ceb0*/  BRA `(.L_x_5729) ;  /* 0xffffffcc00747947 */ /* 0x000fea000383ffff */
.L_x_5634:
[----:B----4-:R4:W0:Y:S02]  /*1cec0*/  SYNCS.PHASECHK.TRANS64.TRYWAIT P1, [R3+URZ+0x28c40], R2 ;  /* 0x028c4002030075a7 */ /* 0x010824000802017f */
[----:B0-----:R-:W-:Y:S05]  /*1ced0*/  @!P1 NANOSLEEP.SYNCS 0x989680 ;  /* 0x009896800000995d */ /* 0x001fea0003900000 */
[----:B------:R-:W0:Y:S02]  /*1cee0*/  @!P1 SYNCS.PHASECHK.TRANS64 P1, [R3+URZ+0x28c40], R2 ;  /* 0x028c4002030095a7 */ /* 0x000e24000802007f */
[----:B0-----:R-:W-:Y:S05]  /*1cef0*/  @!P1 BRA `(.L_x_5634) ;  /* 0xfffffffc00f09947 */ /* 0x001fea000383ffff */
[----:B------:R-:W-:Y:S05]  /*1cf00*/  BRA `(.L_x_5730) ;  /* 0xffffffcc00807947 */ /* 0x000fea000383ffff */
.L_x_5636:
[----:B------:R0:W0:Y:S02]  /*1cf10*/  SYNCS.PHASECHK.TRANS64.TRYWAIT P1, [R5+URZ+0x28c60], R0 ;  /* 0x028c6000050075a7 */ /* 0x000024000802017f */
[----:B0-----:R-:W-:Y:S05]  /*1cf20*/  @!P1 NANOSLEEP.SYNCS 0x989680 ;  /* 0x009896800000995d */ /* 0x001fea0003900000 */
[----:B------:R-:W0:Y:S02]  /*1cf30*/  @!P1 SYNCS.PHASECHK.TRANS64 P1, [R5+URZ+0x28c60], R0 ;  /* 0x028c6000050095a7 */ /* 0x000e24000802007f */
[----:B0-----:R-:W-:Y:S05]  /*1cf40*/  @!P1 BRA `(.L_x_5636) ;  /* 0xfffffffc00f09947 */ /* 0x001fea000383ffff */
[----:B------:R-:W-:Y:S05]  /*1cf50*/  BRA `(.L_x_5731) ;  /* 0xffffffcc007c7947 */ /* 0x000fea000383ffff */
.L_x_5732:
        /* <DEDUP_REMOVED lines=10> */
.L_x_15750:


//--------------------- .text._ZN7cutlass13device_kernelIN5flash11enable_sm90INS1_16FlashAttnFwdSm90INS1_25CollectiveMainloopFwdSm90ILi2EN4cute5tupleIJNS5_1CILi1EEES8_S8_EEENS6_IJNS7_ILi64EEESA_SA_EEELi512ENS_6half_tEfNS_4arch4Sm90ELb0ELb1ELb1ELb1ELb1ELb1ELb0ELb0ELb0ELb1ELb1ELb0EEENS1_21CollectiveEpilogueFwdINS6_IJSA_NS7_ILi512EEESA_EEES9_SC_SE_Li256ELb1ELb1ELb1ELb0EEENS1_36VarlenDynamicPersistentTileSchedulerILi64ELi64ELi256ELi128ELb1ELb1ELb1ELb1ELb0ELb1EEEEEEEEEvNT_6ParamsE --------------------------
	.section	.text._ZN7cutlass13device_kernelIN5flash11enable_sm90INS1_16FlashAttnFwdSm90INS1_25CollectiveMainloopFwdSm90ILi2EN4cute5tupleIJNS5_1CILi1EEES8_S8_EEENS6_IJNS7_ILi64EEESA_SA_EEELi512ENS_6half_tEfNS_4arch4Sm90ELb0ELb1ELb1ELb1ELb1ELb1ELb0ELb0ELb0ELb1ELb1ELb0EEENS1_21CollectiveEpilogueFwdINS6_IJSA_NS7_ILi512EEESA_EEES9_SC_SE_Li256ELb1ELb1ELb1ELb0EEENS1_36VarlenDynamicPersistentTileSchedulerILi64ELi64ELi256ELi128ELb1ELb1ELb1ELb1ELb0ELb1EEEEEEEEEvNT_6ParamsE,"ax",@progbits
	.align	128
.text._ZN7cutlass13device_kernelIN5flash11enable_sm90INS1_16FlashAttnFwdSm90INS1_25CollectiveMainloopFwdSm90ILi2EN4cute5tupleIJNS5_1CILi1EEES8_S8_EEENS6_IJNS7_ILi64EEESA_SA_EEELi512ENS_6half_tEfNS_4arch4Sm90ELb0ELb1ELb1ELb1ELb1ELb1ELb0ELb0ELb0ELb1ELb1ELb0EEENS1_21CollectiveEpilogueFwdINS6_IJSA_NS7_ILi512EEESA_EEES9_SC_SE_Li256ELb1ELb1ELb1ELb0EEENS1_36VarlenDynamicPersistentTileSchedulerILi64ELi64ELi256ELi128ELb1ELb1ELb1ELb1ELb0ELb1EEEEEEEEEvNT_6ParamsE:
        .type           _ZN7cutlass13device_kernelIN5flash11enable_sm90INS1_16FlashAttnFwdSm90INS1_25CollectiveMainloopFwdSm90ILi2EN4cute5tupleIJNS5_1CILi1EEES8_S8_EEENS6_IJNS7_ILi64EEESA_SA_EEELi512ENS_6half_tEfNS_4arch4Sm90ELb0ELb1ELb1ELb1ELb1ELb1ELb0ELb0ELb0ELb1ELb1ELb0EEENS1_21CollectiveEpilogueFwdINS6_IJSA_NS7_ILi512EEESA_EEES9_SC_SE_Li256ELb1ELb1ELb1ELb0EEENS1_36VarlenDynamicPersistentTileSchedulerILi64ELi64ELi256ELi128ELb1ELb1ELb1ELb1ELb0ELb1EEEEEEEEEvNT_6ParamsE,@function
        .size           _ZN7cutlass13device_kernelIN5flash11enable_sm90INS1_16FlashAttnFwdSm90INS1_25CollectiveMainloopFwdSm90ILi2EN4cute5tupleIJNS5_1CILi1EEES8_S8_EEENS6_IJNS7_ILi64EEESA_SA_EEELi512ENS_6half_tEfNS_4arch4Sm90ELb0ELb1ELb1ELb1ELb1ELb1ELb0ELb0ELb0ELb1ELb1ELb0EEENS1_21CollectiveEpilogueFwdINS6_IJSA_NS7_ILi512EEESA_EEES9_SC_SE_Li256ELb1ELb1ELb1ELb0EEENS1_36VarlenDynamicPersistentTileSchedulerILi64ELi64ELi256ELi128ELb1ELb1ELb1ELb1ELb0ELb1EEEEEEEEEvNT_6ParamsE,(.L_x_15751 - _ZN7cutlass13device_kernelIN5flash11enable_sm90INS1_16FlashAttnFwdSm90INS1_25CollectiveMainloopFwdSm90ILi2EN4cute5tupleIJNS5_1CILi1EEES8_S8_EEENS6_IJNS7_ILi64EEESA_SA_EEELi512ENS_6half_tEfNS_4arch4Sm90ELb0ELb1ELb1ELb1ELb1ELb1ELb0ELb0ELb0ELb1ELb1ELb0EEENS1_21CollectiveEpilogueFwdINS6_IJSA_NS7_ILi512EEESA_EEES9_SC_SE_Li256ELb1ELb1ELb1ELb0EEENS1_36VarlenDynamicPersistentTileSchedulerILi64ELi64ELi256ELi128ELb1ELb1ELb1ELb1ELb0ELb1EEEEEEEEEvNT_6ParamsE)
        .other          _ZN7cutlass13device_kernelIN5flash11enable_sm90INS1_16FlashAttnFwdSm90INS1_25CollectiveMainloopFwdSm90ILi2EN4cute5tupleIJNS5_1CILi1EEES8_S8_EEENS6_IJNS7_ILi64EEESA_SA_EEELi512ENS_6half_tEfNS_4arch4Sm90ELb0ELb1ELb1ELb1ELb1ELb1ELb0ELb0ELb0ELb1ELb1ELb0EEENS1_21CollectiveEpilogueFwdINS6_IJSA_NS7_ILi512EEESA_EEES9_SC_SE_Li256ELb1ELb1ELb1ELb0EEENS1_36VarlenDynamicPersistentTileSchedulerILi64ELi64ELi256ELi128ELb1ELb1ELb1ELb1ELb0ELb1EEEEEEEEEvNT_6ParamsE,@"STO_CUDA_ENTRY STV_DEFAULT"
_ZN7cutlass13device_kernelIN5flash11enable_sm90INS1_16FlashAttnFwdSm90INS1_25CollectiveMainloopFwdSm90ILi2EN4cute5tupleIJNS5_1CILi1EEES8_S8_EEENS6_IJNS7_ILi64EEESA_SA_EEELi512ENS_6half_tEfNS_4arch4Sm90ELb0ELb1ELb1ELb1ELb1ELb1ELb0ELb0ELb0ELb1ELb1ELb0EEENS1_21CollectiveEpilogueFwdINS6_IJSA_NS7_ILi512EEESA_EEES9_SC_SE_Li256ELb1ELb1ELb1ELb0EEENS1_36VarlenDynamicPersistentTileSchedulerILi64ELi64ELi256ELi128ELb1ELb1ELb1ELb1ELb0ELb1EEEEEEEEEvNT_6ParamsE:
        /* <DEDUP_REMOVED lines=18> */
.L_x_5734:
[----:B------:R-:W-:Y:S05]  /*0120*/  BSYNC B0 ;  /* 0x0000000000007941 */ /* 0x000fea0003800000 */
.L_x_5733:
        /* <DEDUP_REMOVED lines=37> */
.L_x_5735:
        /* <DEDUP_REMOVED lines=22> */
.L_x_5736:
        /* <DEDUP_REMOVED lines=18> */
.L_x_5737:
        /* <DEDUP_REMOVED lines=22> */
.L_x_5738:
        /* <DEDUP_REMOVED lines=22> */
.L_x_5739:
        /* <DEDUP_REMOVED lines=8> */
.L_x_5742:
        /* <DEDUP_REMOVED lines=25> */
[CC--:B------:R-:W-:Y:S02]  /*0ad0*/  LEA.HI R4, R3.reuse, R0.reuse, RZ, 0x4 ;  /* 0x0000000003047211 */ /* 0x0c0fe400078f20ff */
[----:B------:R-:W-:-:S02]  /*0ae0*/  LEA.HI R5, R3, R0, RZ, 0x5 ;  /* 0x0000000003057211 */ /* 0x000fc400078f28ff */
[CC--:B------:R-:W-:Y:S02]  /*0af0*/  LEA.HI R6, R3.reuse, R0.reuse, RZ, 0x7 ;  /* 0x0000000003067211 */ /* 0x0c0fe400078f38ff */
[CC--:B------:R-:W-:Y:S02]  /*0b00*/  LEA.HI R10, R3.reuse, R0.reuse, RZ, 0x2 ;  /* 0x00000000030a7211 */ /* 0x0c0fe400078f10ff */
[----:B------:R-:W-:Y:S02]  /*0b10*/  LEA.HI R3, R3, R0, RZ, 0x3 ;  /* 0x0000000003037211 */ /* 0x000fe400078f18ff */
[----:B------:R-:W-:Y:S02]  /*0b20*/  SHF.R.S32.HI R208, RZ, 0x5, R5 ;  /* 0x00000005ffd07819 */ /* 0x000fe40000011405 */
[----:B------:R-:W-:Y:S02]  /*0b30*/  LOP3.LUT R13, R3, 0xfffffff8, RZ, 0xc0, !PT ;  /* 0xfffffff8030d7812 */ /* 0x000fe400078ec0ff */
[----:B------:R-:W-:-:S02]  /*0b40*/  LOP3.LUT R3, R4, 0xfffffff0, RZ, 0xc0, !PT ;  /* 0xfffffff004037812 */ /* 0x000fc400078ec0ff */
[----:B------:R-:W-:Y:S01]  /*0b50*/  SHF.R.S32.HI R7, RZ, 0x4, R4 ;  /* 0x00000004ff077819 */ /* 0x000fe20000011404 */
[C---:B------:R-:W-:Y:S01]  /*0b60*/  IMAD.IADD R13, R0.reuse, 0x1, -R13 ;  /* 0x00000001000d7824 */ /* 0x040fe200078e0a0d */
[----:B------:R-:W-:Y:S01]  /*0b70*/  SHF.R.S32.HI R5, RZ, 0x1f, R5 ;  /* 0x0000001fff057819 */ /* 0x000fe20000011405 */
[----:B------:R-:W-:Y:S01]  /*0b80*/  IMAD.IADD R3, R0, 0x1, -R3 ;  /* 0x0000000100037824 */ /* 0x000fe200078e0a03 */
[----:B------:R-:W-:Y:S01]  /*0b90*/  LOP3.LUT R9, R6, 0xffffff80, RZ, 0xc0, !PT ;  /* 0xffffff8006097812 */ /* 0x000fe200078ec0ff */
[----:B------:R-:W-:Y:S01]  /*0ba0*/  IMAD.SHL.U32 R199, R13, 0x8, RZ ;  /* 0x000000080dc77824 */ /* 0x000fe200078e00ff */
[----:B------:R-:W-:Y:S02]  /*0bb0*/  LEA.HI R4, R4, R7, RZ, 0x1 ;  /* 0x0000000704047211 */ /* 0x000fe400078f08ff */
[----:B------:R-:W-:Y:S01]  /*0bc0*/  LOP3.LUT R11, R10, 0xfffffffc, RZ, 0xc0, !PT ;  /* 0xfffffffc0a0b7812 */ /* 0x000fe200078ec0ff */
[----:B------:R-:W-:Y:S01]  /*0bd0*/  IMAD.IADD R9, R0, 0x1, -R9 ;  /* 0x0000000100097824 */ /* 0x000fe200078e0a09 */
[----:B------:R-:W-:Y:S01]  /*0be0*/  LEA.HI R5, R5, R208, RZ, 0x2 ;  /* 0x000000d005057211 */ /* 0x000fe200078f10ff */
[C---:B------:R-:W-:Y:S01]  /*0bf0*/  VIADD R34, R199.reuse, 0xc0 ;  /* 0x000000c0c7227836 */ /* 0x040fe20000000000 */
[----:B------:R-:W-:Y:S01]  /*0c00*/  LOP3.LUT R4, R4, 0x1ffffffe, RZ, 0xc0, !PT ;  /* 0x1ffffffe04047812 */ /* 0x000fe200078ec0ff */
[----:B------:R-:W-:Y:S01]  /*0c10*/  IMAD.IADD R190, R0, 0x1, -R11 ;  /* 0x0000000100be7824 */ /* 0x000fe200078e0a0b */
[----:B------:R-:W-:Y:S01]  /*0c20*/  SHF.R.S32.HI R20, RZ, 0x7, R6 ;  /* 0x00000007ff147819 */ /* 0x000fe20000011406 */
[----:B------:R-:W-:Y:S01]  /*0c30*/  VIADD R31, R199, 0x180 ;  /* 0x00000180c71f7836 */ /* 0x000fe20000000000 */
[--C-:B------:R-:W-:Y:S01]  /*0c40*/  SHF.R.S32.HI R8, RZ, 0x1f, R3.reuse ;  /* 0x0000001fff087819 */ /* 0x100fe20000011403 */
[----:B------:R-:W-:Y:S01]  /*0c50*/  IMAD.IADD R4, R7, 0x1, -R4 ;  /* 0x0000000107047824 */ /* 0x000fe200078e0a04 */
[----:B------:R-:W-:Y:S01]  /*0c60*/  LOP3.LUT R5, R5, 0x3ffffc, RZ, 0xc0, !PT ;  /* 0x003ffffc05057812 */ /* 0x000fe200078ec0ff */
[----:B------:R-:W-:Y:S01]  /*0c70*/  IMAD R16, R20, 0x100, R3 ;  /* 0x0000010014107824 */ /* 0x000fe200078e0203 */
[----:B------:R-:W-:Y:S01]  /*0c80*/  SHF.R.S32.HI R0, RZ, 0x1f, R9 ;  /* 0x0000001fff007819 */ /* 0x000fe20000011409 */
[----:B------:R-:W-:Y:S01]  /*0c90*/  IMAD.SHL.U32 R4, R4, 0x8, RZ ;  /* 0x0000000804047824 */ /* 0x000fe200078e00ff */
[----:B------:R-:W-:Y:S01]  /*0ca0*/  LEA.HI R12, R8, R3, RZ, 0x3 ;  /* 0x00000003080c7211 */ /* 0x000fe200078f18ff */
[----:B------:R-:W-:Y:S01]  /*0cb0*/  IMAD.IADD R5, R208, 0x1, -R5 ;  /* 0x00000001d0057824 */ /* 0x000fe200078e0a05 */
[----:B------:R-:W-:Y:S01]  /*0cc0*/  SHF.R.S32.HI R193, RZ, 0x2, R10 ;  /* 0x00000002ffc17819 */ /* 0x000fe2000001140a */
[----:B------:R0:W-:Y:S01]  /*0cd0*/  STL [R1+0x5c], R20 ;  /* 0x00005c1401007387 */ /* 0x0001e20000100800 */
[-C--:B------:R-:W-:Y:S01]  /*0ce0*/  LEA.HI R7, R0, R9.reuse, RZ, 0x2 ;  /* 0x0000000900077211 */ /* 0x080fe200078f10ff */
[----:B------:R-:W-:Y:S01]  /*0cf0*/  IMAD R17, R5, 0x10, R16 ;  /* 0x0000001005117824 */ /* 0x000fe200078e0210 */
[----:B------:R-:W-:Y:S01]  /*0d00*/  LOP3.LUT R14, R12, 0xfffffff8, RZ, 0xc0, !PT ;  /* 0xfffffff80c0e7812 */ /* 0x000fe200078ec0ff */
[----:B------:R-:W-:Y:S01]  /*0d10*/  VIADD R5, R193, 0x20 ;  /* 0x00000020c1057836 */ /* 0x000fe20000000000 */
[--C-:B------:R-:W-:Y:S01]  /*0d20*/  SHF.R.S32.HI R8, RZ, 0x2, R7.reuse ;  /* 0x00000002ff087819 */ /* 0x100fe20000011407 */
[----:B------:R-:W-:Y:S01]  /*0d30*/  VIADD R36, R199, 0x40 ;  /* 0x00000040c7247836 */ /* 0x000fe20000000000 */
[----:B------:R-:W-:Y:S01]  /*0d40*/  SHF.R.S32.HI R11, RZ, 0x1f, R7 ;  /* 0x0000001fff0b7819 */ /* 0x000fe20000011407 */
[----:B------:R-:W-:Y:S01]  /*0d50*/  IMAD.IADD R14, R3, 0x1, -R14 ;  /* 0x00000001030e7824 */ /* 0x000fe200078e0a0e */
[----:B------:R-:W-:Y:S01]  /*0d60*/  LOP3.LUT R16, R7, 0x7ffffffc, RZ, 0xc0, !PT ;  /* 0x7ffffffc07107812 */ /* 0x000fe200078ec0ff */
[----:B------:R-:W-:Y:S01]  /*0d70*/  VIADD R35, R199, 0x80 ;  /* 0x00000080c7237836 */ /* 0x000fe20000000000 */
[----:B------:R-:W-:Y:S01]  /*0d80*/  LEA.HI R11, R11, R8, RZ, 0x3 ;  /* 0x000000080b0b7211 */ /* 0x000fe200078f18ff */
[----:B------:R-:W-:Y:S01]  /*0d90*/  IMAD.SHL.U32 R3, R14, 0x40, RZ ;  /* 0x000000400e037824 */ /* 0x000fe200078e00ff */
[----:B------:R-:W-:Y:S01]  /*0da0*/  SHF.R.S32.HI R18, RZ, 0x1f, R5 ;  /* 0x0000001fff127819 */ /* 0x000fe20000011405 */
[----:B------:R-:W-:Y:S01]  /*0db0*/  IMAD.IADD R16, R9, 0x1, -R16 ;  /* 0x0000000109107824 */ /* 0x000fe200078e0a10 */
[----:B------:R-:W-:Y:S01]  /*0dc0*/  LEA.HI R0, R0, R9, RZ, 0x5 ;  /* 0x0000000900007211 */ /* 0x000fe200078f28ff */
[----:B------:R-:W-:Y:S01]  /*0dd0*/  VIADD R33, R199, 0x100 ;  /* 0x00000100c7217836 */ /* 0x000fe20000000000 */
[----:B------:R-:W-:Y:S01]  /*0de0*/  LOP3.LUT R11, R11, 0xfffffff8, RZ, 0xc0, !PT ;  /* 0xfffffff80b0b7812 */ /* 0x000fe200078ec0ff */
[----:B------:R-:W-:Y:S01]  /*0df0*/  VIADD R32, R199, 0x140 ;  /* 0x00000140c7207836 */ /* 0x000fe20000000000 */
[----:B------:R-:W-:Y:S01]  /*0e00*/  LEA.HI R9, R18, R5, RZ, 0x3 ;  /* 0x0000000512097211 */ /* 0x000fe200078f18ff */
[----:B------:R-:W-:Y:S01]  /*0e10*/  IMAD.SHL.U32 R5, R5, 0x40, RZ ;  /* 0x0000004005057824 */ /* 0x000fe200078e00ff */
[----:B------:R-:W-:Y:S01]  /*0e20*/  LOP3.LUT R3, R3, 0x1c0, RZ, 0xc0, !PT ;  /* 0x000001c003037812 */ /* 0x000fe200078ec0ff */
[----:B------:R-:W-:Y:S01]  /*0e30*/  IMAD.IADD R11, R8, 0x1, -R11 ;  /* 0x00000001080b7824 */ /* 0x000fe200078e0a0b */
[----:B------:R-:W-:Y:S01]  /*0e40*/  SHF.R.S32.HI R0, RZ, 0x5, R0 ;  /* 0x00000005ff007819 */ /* 0x000fe20000011400 */
[----:B------:R-:W-:Y:S01]  /*0e50*/  IMAD.SHL.U32 R18, R190, 0x8, RZ ;  /* 0x00000008be127824 */ /* 0x000fe200078e00ff */
[----:B------:R-:W-:Y:S01]  /*0e60*/  SHF.L.U32 R12, R12, 0x6, RZ ;  /* 0x000000060c0c7819 */ /* 0x000fe200000006ff */
[--C-:B------:R-:W-:Y:S01]  /*0e70*/  IMAD.U32 R8, R17, 0x40, R4.reuse ;  /* 0x0000004011087824 */ /* 0x100fe200078e0004 */
[----:B------:R-:W-:Y:S01]  /*0e80*/  LEA.HI R6, R6, R20, RZ, 0x1 ;  /* 0x0000001406067211 */ /* 0x000fe200078f08ff */
[----:B------:R-:W-:Y:S01]  /*0e90*/  IMAD R194, R0, 0x10, R11 ;  /* 0x0000001000c27824 */ /* 0x000fe200078e020b */
[----:B------:R-:W-:Y:S01]  /*0ea0*/  LOP3.LUT R7, R5, 0x1c0, RZ, 0xc0, !PT ;  /* 0x000001c005077812 */ /* 0x000fe200078ec0ff */
[C---:B------:R-:W-:Y:S01]  /*0eb0*/  VIADD R29, R18.reuse, 0x40 ;  /* 0x00000040121d7836 */ /* 0x040fe20000000000 */
[----:B------:R-:W-:Y:S01]  /*0ec0*/  LOP3.LUT R4, R3, 0x8, R4, 0xf8, !PT ;  /* 0x0000000803047812 */ /* 0x000fe200078ef804 */
[----:B------:R-:W-:Y:S01]  /*0ed0*/  IMAD.SHL.U32 R9, R9, 0x40, RZ ;  /* 0x0000004009097824 */ /* 0x000fe200078e00ff */
[----:B------:R-:W-:Y:S01]  /*0ee0*/  SHF.R.U32.HI R5, RZ, 0x3, R3 ;  /* 0x00000003ff057819 */ /* 0x000fe20000011603 */
[----:B------:R-:W-:Y:S01]  /*0ef0*/  VIADD R28, R18, 0x60 ;  /* 0x00000060121c7836 */ /* 0x000fe20000000000 */
[----:B------:R-:W-:Y:S01]  /*0f00*/  LOP3.LUT R3, R12, 0x7ffffe00, RZ, 0xc0, !PT ;  /* 0x7ffffe000c037812 */ /* 0x000fe200078ec0ff */
[----:B------:R1:W-:Y:S01]  /*0f10*/  STL [R1+0x68], R8 ;  /* 0x0000680801007387 */ /* 0x0003e20000100800 */
[----:B------:R-:W-:Y:S01]  /*0f20*/  LOP3.LUT R6, R6, 0xfffffe, RZ, 0xc0, !PT ;  /* 0x00fffffe06067812 */ /* 0x000fe200078ec0ff */
[----:B------:R-:W-:Y:S01]  /*0f30*/  VIADD R27, R18, 0x80 ;  /* 0x00000080121b7836 */ /* 0x000fe20000000000 */
[----:B------:R-:W-:Y:S01]  /*0f40*/  LEA.HI R0, R190, R190, RZ, 0x1 ;  /* 0x000000bebe007211 */ /* 0x000fe200078f08ff */
[----:B------:R-:W-:Y:S01]  /*0f50*/  IMAD R3, R208, 0x400, R3 ;  /* 0x00000400d0037824 */ /* 0x000fe200078e0203 */
[----:B------:R-:W-:Y:S01]  /*0f60*/  SHF.R.S32.HI R10, RZ, 0x1f, R10 ;  /* 0x0000001fff0a7819 */ /* 0x000fe2000001140a */
[----:B------:R-:W-:Y:S01]  /*0f70*/  IMAD.IADD R6, R20, 0x1, -R6 ;  /* 0x0000000114067824 */ /* 0x000fe200078e0a06 */
[----:B------:R-:W-:Y:S01]  /*0f80*/  LOP3.LUT R4, R4, R5, RZ, 0x3c, !PT ;  /* 0x0000000504047212 */ /* 0x000fe200078e3cff */
[----:B------:R-:W-:Y:S01]  /*0f90*/  VIADD R26, R18, 0xa0 ;  /* 0x000000a0121a7836 */ /* 0x000fe20000000000 */
[----:B------:R-:W-:Y:S01]  /*0fa0*/  LOP3.LUT R5, R0, 0x1ffffffe, RZ, 0xc0, !PT ;  /* 0x1ffffffe00057812 */ /* 0x000fe200078ec0ff */
[----:B------:R-:W-:Y:S01]  /*0fb0*/  STL [R1+0x58], RZ ;  /* 0x000058ff01007387 */ /* 0x000fe20000100800 */
[----:B------:R-:W-:Y:S01]  /*0fc0*/  SHF.R.U32.HI R15, RZ, 0x3, R7 ;  /* 0x00000003ff0f7819 */ /* 0x000fe20000011607 */
[----:B------:R-:W-:Y:S01]  /*0fd0*/  IMAD.IADD R3, R3, 0x1, R4 ;  /* 0x0000000103037824 */ /* 0x000fe200078e0204 */
[----:B------:R-:W-:Y:S01]  /*0fe0*/  SHF.R.S32.HI R0, RZ, 0x1f, R29 ;  /* 0x0000001fff007819 */ /* 0x000fe2000001141d */
[----:B------:R-:W-:Y:S01]  /*0ff0*/  STL [R1+0x10], R29 ;  /* 0x0000101d01007387 */ /* 0x000fe20000100800 */
[----:B------:R-:W-:Y:S01]  /*1000*/  LOP3.LUT R7, R7, 0x38, R18, 0xf8, !PT ;  /* 0x0000003807077812 */ /* 0x000fe200078ef812 */
[----:B0-----:R-:W-:Y:S01]  /*1010*/  IMAD.SHL.U32 R20, R6, 0x100, RZ ;  /* 0x0000010006147824 */ /* 0x001fe200078e00ff */
[----:B-1----:R-:W-:Y:S01]  /*1020*/  LOP3.LUT R8, R9, 0xfffffe00, RZ, 0xc0, !PT ;  /* 0xfffffe0009087812 */ /* 0x002fe200078ec0ff */
[----:B------:R0:W-:Y:S01]  /*1030*/  STL [R1+0xc], R28 ;  /* 0x00000c1c01007387 */ /* 0x0001e20000100800 */
[----:B------:R-:W-:Y:S01]  /*1040*/  LEA.HI R10, R10, R193, RZ, 0x3 ;  /* 0x000000c10a0a7211 */ /* 0x000fe200078f18ff */
[C---:B------:R-:W-:Y:S01]  /*1050*/  VIADD R229, R18.reuse, 0xe0 ;  /* 0x000000e012e57836 */ /* 0x040fe20000000000 */
[C---:B------:R-:W-:Y:S01]  /*1060*/  IADD3 R24, R18.reuse, 0xc0, RZ ;  /* 0x000000c012187810 */ /* 0x040fe20007ffe0ff */
[----:B------:R-:W-:Y:S01]  /*1070*/  STL [R1+0x8], R27 ;  /* 0x0000081b01007387 */ /* 0x000fe20000100800 */
[----:B------:R-:W-:Y:S01]  /*1080*/  SHF.R.S32.HI R4, RZ, 0x1f, R28 ;  /* 0x0000001fff047819 */ /* 0x000fe2000001141c */
[----:B------:R-:W-:Y:S01]  /*1090*/  VIADD R228, R18, 0x100 ;  /* 0x0000010012e47836 */ /* 0x000fe20000000000 */
[----:B------:R-:W-:Y:S01]  /*10a0*/  SHF.L.U64.HI R0, R29, 0x1, R0 ;  /* 0x000000011d007819 */ /* 0x000fe20000010200 */
[----:B------:R-:W-:Y:S01]  /*10b0*/  STL [R1+0x4], R26 ;  /* 0x0000041a01007387 */ /* 0x000fe20000100800 */
[----:B------:R-:W-:Y:S01]  /*10c0*/  LOP3.LUT R7, R8, R7, R15, 0xf6, !PT ;  /* 0x0000000708077212 */ /* 0x000fe200078ef60f */
[----:B------:R-:W-:Y:S01]  /*10d0*/  VIADD R226, R18, 0x120 ;  /* 0x0000012012e27836 */ /* 0x000fe20000000000 */
[----:B------:R-:W-:Y:S01]  /*10e0*/  LOP3.LUT R10, R10, 0xfffffff8, RZ, 0xc0, !PT ;  /* 0xfffffff80a0a7812 */ /* 0x000fe200078ec0ff */
[----:B------:R-:W-:Y:S01]  /*10f0*/  STL [R1], R24 ;  /* 0x0000001801007387 */ /* 0x000fe20000100800 */
[----:B------:R-:W-:Y:S01]  /*1100*/  SHF.R.S32.HI R6, RZ, 0x1f, R27 ;  /* 0x0000001fff067819 */ /* 0x000fe2000001141b */
[----:B------:R-:W-:Y:S01]  /*1110*/  VIADD R219, R18, 0x140 ;  /* 0x0000014012db7836 */ /* 0x000fe20000000000 */
[----:B------:R-:W-:Y:S01]  /*1120*/  SHF.R.S32.HI R8, RZ, 0x1f, R26 ;  /* 0x0000001fff087819 */ /* 0x000fe2000001141a */
[----:B------:R-:W-:Y:S01]  /*1130*/  STL [R1+0x64], R20 ;  /* 0x0000641401007387 */ /* 0x000fe20000100800 */
[----:B0-----:R-:W-:Y:S01]  /*1140*/  SHF.L.U64.HI R28, R28, 0x1, R4 ;  /* 0x000000011c1c7819 */ /* 0x001fe20000010204 */
[----:B------:R-:W-:Y:S01]  /*1150*/  IMAD.IADD R198, R193, 0x1, -R10 ;  /* 0x00000001c1c67824 */ /* 0x000fe200078e0a0a */
[----:B------:R-:W-:Y:S01]  /*1160*/  SHF.L.U64.HI R4, R27, 0x1, R6 ;  /* 0x000000011b047819 */ /* 0x000fe20000010206 */
[----:B------:R0:W-:Y:S01]  /*1170*/  STL [R1+0x14], R0 ;  /* 0x0000140001007387 */ /* 0x0001e20000100800 */
[----:B------:R-:W-:Y:S01]  /*1180*/  SHF.R.S32.HI R9, RZ, 0x1f, R24 ;  /* 0x0000001fff097819 */ /* 0x000fe20000011418 */
[C---:B------:R-:W-:Y:S01]  /*1190*/  VIADD R216, R18.reuse, 0x160 ;  /* 0x0000016012d87836 */ /* 0x040fe20000000000 */
[----:B------:R-:W-:Y:S01]  /*11a0*/  SHF.R.S32.HI R10, RZ, 0x1f, R229 ;  /* 0x0000001fff0a7819 */ /* 0x000fe200000114e5 */
[----:B------:R-:W-:Y:S01]  /*11b0*/  STL [R1+0x18], R28 ;  /* 0x0000181c01007387 */ /* 0x000fe20000100800 */
[----:B------:R-:W-:Y:S01]  /*11c0*/  SHF.R.S32.HI R11, RZ, 0x1f, R228 ;  /* 0x0000001fff0b7819 */ /* 0x000fe200000114e4 */
[----:B------:R-:W-:Y:S01]  /*11d0*/  VIADD R215, R18, 0x180 ;  /* 0x0000018012d77836 */ /* 0x000fe20000000000 */
[----:B------:R-:W-:Y:S01]  /*11e0*/  SHF.L.U64.HI R6, R24, 0x1, R9 ;  /* 0x0000000118067819 */ /* 0x000fe20000010209 */
[----:B------:R1:W-:Y:S01]  /*11f0*/  STL [R1+0x1c], R4 ;  /* 0x00001c0401007387 */ /* 0x0003e20000100800 */
[----:B------:R-:W-:Y:S01]  /*1200*/  SHF.R.S32.HI R13, RZ, 0x1f, R226 ;  /* 0x0000001fff0d7819 */ /* 0x000fe200000114e2 */
[----:B------:R-:W-:Y:S01]  /*1210*/  VIADD R214, R18, 0x1a0 ;  /* 0x000001a012d67836 */ /* 0x000fe20000000000 */
[----:B0-----:R-:W-:Y:S01]  /*1220*/  SHF.L.U64.HI R0, R26, 0x1, R8 ;  /* 0x000000011a007819 */ /* 0x001fe20000010208 */
[C---:B------:R-:W-:Y:S01]  /*1230*/  VIADD R212, R18.reuse, 0x1c0 ;  /* 0x000001c012d47836 */ /* 0x040fe20000000000 */
[----:B------:R-:W-:Y:S01]  /*1240*/  SHF.R.S32.HI R12, RZ, 0x1f, R219 ;  /* 0x0000001fff0c7819 */ /* 0x000fe200000114db */
[----:B------:R-:W-:Y:S01]  /*1250*/  VIADD R210, R18, 0x1e0 ;  /* 0x000001e012d27836 */ /* 0x000fe20000000000 */
[----:B------:R-:W-:Y:S01]  /*1260*/  SHF.R.S32.HI R15, RZ, 0x1f, R216 ;  /* 0x0000001fff0f7819 */ /* 0x000fe200000114d8 */
[----:B------:R0:W-:Y:S01]  /*1270*/  STL [R1+0x20], R0 ;  /* 0x0000200001007387 */ /* 0x0001e20000100800 */
[----:B------:R-:W-:Y:S01]  /*1280*/  R2P PR, R14, 0x6 ;  /* 0x000000060e007804 */ /* 0x000fe20000000000 */
[----:B------:R-:W-:Y:S01]  /*1290*/  IMAD.IADD R5, R190, 0x1, -R5 ;  /* 0x00000001be057824 */ /* 0x000fe200078e0a05 */
[----:B-1----:R-:W-:Y:S01]  /*12a0*/  SHF.L.U64.HI R4, R229, 0x1, R10 ;  /* 0x00000001e5047819 */ /* 0x002fe2000001020a */
[----:B------:R1:W-:Y:S01]  /*12b0*/  STL [R1+0x24], R6 ;  /* 0x0000240601007387 */ /* 0x0003e20000100800 */
[----:B------:R-:W-:Y:S01]  /*12c0*/  SHF.R.S32.HI R14, RZ, 0x1f, R215 ;  /* 0x0000001fff0e7819 */ /* 0x000fe200000114d7 */
[----:B------:R-:W-:Y:S01]  /*12d0*/  IMAD R200, R3, 0x2, R2 ;  /* 0x0000000203c87824 */ /* 0x000fe200078e0202 */
[----:B------:R-:W-:Y:S01]  /*12e0*/  SHF.L.U32 R189, R16, 0x1, RZ ;  /* 0x0000000110bd7819 */ /* 0x000fe200000006ff */
[----:B------:R2:W-:Y:S01]  /*12f0*/  STL [R1+0x28], R4 ;  /* 0x0000280401007387 */ /* 0x0005e20000100800 */
[----:B------:R-:W-:Y:S01]  /*1300*/  SHF.R.S32.HI R21, RZ, 0x1f, R214 ;  /* 0x0000001fff157819 */ /* 0x000fe200000114d6 */
[----:B------:R-:W-:Y:S01]  /*1310*/  VIADD R30, R199, 0x1c0 ;  /* 0x000001c0c71e7836 */ /* 0x000fe20000000000 */
[----:B0-----:R-:W-:Y:S01]  /*1320*/  SHF.L.U64.HI R0, R228, 0x1, R11 ;  /* 0x00000001e4007819 */ /* 0x001fe2000001020b */
[----:B------:R-:W-:Y:S01]  /*1330*/  IMAD.IADD R197, R189, 0x1, R20 ;  /* 0x00000001bdc57824 */ /* 0x000fe200078e0214 */
[----:B------:R-:W-:Y:S01]  /*1340*/  SHF.R.S32.HI R23, RZ, 0x1f, R212 ;  /* 0x0000001fff177819 */ /* 0x000fe200000114d4 */
[----:B------:R-:W-:Y:S01]  /*1350*/  IMAD R206, R5, 0x8, R194 ;  /* 0x0000000805ce7824 */ /* 0x000fe200078e02c2 */
[----:B-1----:R-:W-:Y:S01]  /*1360*/  SHF.L.U64.HI R6, R226, 0x1, R13 ;  /* 0x00000001e2067819 */ /* 0x002fe2000001020d */
[----:B------:R0:W-:Y:S01]  /*1370*/  STL [R1+0x2c], R0 ;  /* 0x00002c0001007387 */ /* 0x0001e20000100800 */
[----:B------:R-:W-:Y:S01]  /*1380*/  SHF.R.S32.HI R25, RZ, 0x1f, R210 ;  /* 0x0000001fff197819 */ /* 0x000fe200000114d2 */
[----:B------:R-:W-:Y:S01]  /*1390*/  VIADD R37, R197, 0x10 ;  /* 0x00000010c5257836 */ /* 0x000fe20000000000 */
[----:B--2---:R-:W-:Y:S01]  /*13a0*/  SHF.L.U64.HI R4, R219, 0x1, R12 ;  /* 0x00000001db047819 */ /* 0x004fe2000001020c */
[----:B------:R1:W-:Y:S01]  /*13b0*/  STL [R1+0x30], R6 ;  /* 0x0000300601007387 */ /* 0x0003e20000100800 */
[----:B------:R-:W-:Y:S01]  /*13c0*/  SHF.R.S32.HI R34, RZ, 0x1f, R34 ;  /* 0x0000001fff227819 */ /* 0x000fe20000011422 */
[C---:B------:R-:W-:Y:S01]  /*13d0*/  VIADD R34, R197.reuse, 0x28 ;  /* 0x00000028c5227836 */ /* 0x040fe20000000000 */
[----:B------:R-:W-:Y:S01]  /*13e0*/  SHF.R.S32.HI R31, RZ, 0x1f, R31 ;  /* 0x0000001fff1f7819 */ /* 0x000fe2000001141f */
[----:B------:R2:W-:Y:S01]  /*13f0*/  STL [R1+0x34], R4 ;  /* 0x0000340401007387 */ /* 0x0005e20000100800 */
[C---:B------:R-:W-:Y:S01]  /*1400*/  VIADD R31, R197.reuse, 0x40 ;  /* 0x00000040c51f7836 */ /* 0x040fe20000000000 */
[----:B0-----:R-:W-:Y:S01]  /*1410*/  SHF.L.U64.HI R0, R216, 0x1, R15 ;  /* 0x00000001d8007819 */ /* 0x001fe2000001020f */
[----:B------:R-:W-:Y:S01]  /*1420*/  VIADD R28, R197, 0x58 ;  /* 0x00000058c51c7836 */ /* 0x000fe20000000000 */
[----:B------:R-:W-:Y:S01]  /*1430*/  SHF.R.S32.HI R5, RZ, 0x1f, R37 ;  /* 0x0000001fff057819 */ /* 0x000fe20000011425 */
[----:B------:R-:W-:Y:S01]  /*1440*/  VIADD R203, R200, 0x26800 ;  /* 0x00026800c8cb7836 */ /* 0x000fe20000000000 */
[----:B-1----:R-:W-:Y:S01]  /*1450*/  SHF.L.U64.HI R6, R215, 0x1, R14 ;  /* 0x00000001d7067819 */ /* 0x002fe2000001020e */
[----:B------:R0:W-:Y:S01]  /*1460*/  STL [R1+0x38], R0 ;  /* 0x0000380001007387 */ /* 0x0001e20000100800 */
[C---:B------:R-:W-:Y:S01]  /*1470*/  VIADD R15, R197.reuse, 0xa0 ;  /* 0x000000a0c50f7836 */ /* 0x040fe20000000000 */
[----:B------:R-:W-:Y:S01]  /*1480*/  SHF.R.S32.HI R5, RZ, 0x1f, R34 ;  /* 0x0000001fff057819 */ /* 0x000fe20000011422 */
[C---:B------:R-:W-:Y:S01]  /*1490*/  VIADD R12, R197.reuse, 0xb8 ;  /* 0x000000b8c50c7836 */ /* 0x040fe20000000000 */
[----:B--2---:R-:W-:Y:S01]  /*14a0*/  SHF.L.U64.HI R4, R212, 0x1, R23 ;  /* 0x00000001d4047819 */ /* 0x004fe20000010217 */
[----:B------:R-:W-:Y:S01]  /*14b0*/  STL [R1+0x3c], R6 ;  /* 0x00003c0601007387 */ /* 0x000fe20000100800 */
[C---:B------:R-:W-:Y:S01]  /*14c0*/  VIADD R9, R197.reuse, 0xd0 ;  /* 0x000000d0c5097836 */ /* 0x040fe20000000000 */
[----:B------:R-:W-:Y:S01]  /*14d0*/  SHF.R.S32.HI R5, RZ, 0x1f, R31 ;  /* 0x0000001fff057819 */ /* 0x000fe2000001141f */
[C---:B------:R-:W-:Y:S01]  /*14e0*/  VIADD R10, R197.reuse, 0xc8 ;  /* 0x000000c8c50a7836 */ /* 0x040fe20000000000 */
        /* <DEDUP_REMOVED lines=8> */
[----:B------:R-:W-:Y:S01]  /*1570*/  SHF.R.S32.HI R32, RZ, 0x1f, R32 ;  /* 0x0000001fff207819 */ /* 0x000fe20000011420 */
[C---:B------:R-:W-:Y:S01]  /*1580*/  VIADD R38, R197.reuse, 0x8 ;  /* 0x00000008c5267836 */ /* 0x040fe20000000000 */
[----:B------:R-:W-:Y:S01]  /*1590*/  SHF.R.S32.HI R30, RZ, 0x1f, R30 ;  /* 0x0000001fff1e7819 */ /* 0x000fe2000001141e */
[----:B------:R1:W-:Y:S01]  /*15a0*/  STL [R1+0x44], R4 ;  /* 0x0000440401007387 */ /* 0x0003e20000100800 */
[----:B------:R-:W-:Y:S01]  /*15b0*/  SEL R202, R202, 0xffffffe0, !P1 ;  /* 0xffffffe0caca7807 */ /* 0x000fe20004800000 */
[C---:B------:R-:W-:Y:S01]  /*15c0*/  VIADD R36, R197.reuse, 0x18 ;  /* 0x00000018c5247836 */ /* 0x040fe20000000000 */
[----:B------:R-:W-:Y:S01]  /*15d0*/  SHF.R.S32.HI R5, RZ, 0x1f, R28 ;  /* 0x0000001fff057819 */ /* 0x000fe2000001141c */
[C---:B------:R-:W-:Y:S01]  /*15e0*/  VIADD R35, R197.reuse, 0x20 ;  /* 0x00000020c5237836 */ /* 0x040fe20000000000 */
[C---:B------:R-:W-:Y:S01]  /*15f0*/  IADD3 R20, R197.reuse, 0x90, RZ ;  /* 0x00000090c5147810 */ /* 0x040fe20007ffe0ff */
[C---:B------:R-:W-:Y:S01]  /*1600*/  VIADD R33, R197.reuse, 0x30 ;  /* 0x00000030c5217836 */ /* 0x040fe20000000000 */
[----:B0-----:R-:W-:Y:S01]  /*1610*/  SHF.L.U64.HI R0, R210, 0x1, R25 ;  /* 0x00000001d2007819 */ /* 0x001fe20000010219 */
[----:B------:R-:W-:Y:S01]  /*1620*/  VIADD R25, R197, 0x70 ;  /* 0x00000070c5197836 */ /* 0x000fe20000000000 */
[----:B------:R-:W-:Y:S01]  /*1630*/  SHF.R.S32.HI R3, RZ, 0x1f, R9 ;  /* 0x0000001fff037819 */ /* 0x000fe20000011409 */
[----:B-1----:R-:W-:Y:S01]  /*1640*/  IMAD R4, R7, 0x2, R2 ;  /* 0x0000000207047824 */ /* 0x002fe200078e0202 */
[----:B------:R-:W-:Y:S01]  /*1650*/  SHF.R.S32.HI R19, RZ, 0x1f, R18 ;  /* 0x0000001fff137819 */ /* 0x000fe20000011412 */
[----:B------:R0:W-:Y:S01]  /*1660*/  STL [R1+0x48], R0 ;  /* 0x0000480001007387 */ /* 0x0001e20000100800 */
[C---:B------:R-:W-:Y:S01]  /*1670*/  VIADD R7, R197.reuse, 0xe0 ;  /* 0x000000e0c5077836 */ /* 0x040fe20000000000 */
[----:B------:R-:W-:Y:S01]  /*1680*/  SHF.R.S32.HI R5, RZ, 0x1f, R25 ;  /* 0x0000001fff057819 */ /* 0x000fe20000011419 */
[C---:B------:R-:W-:Y:S01]  /*1690*/  VIADD R32, R197.reuse, 0x38 ;  /* 0x00000038c5207836 */ /* 0x040fe20000000000 */
[----:B------:R1:W-:Y:S01]  /*16a0*/  STL [R1+0x60], R4 ;  /* 0x0000600401007387 */ /* 0x0003e20000100800 */
        /* <DEDUP_REMOVED lines=24> */
[C---:B-1----:R-:W-:Y:S01]  /*1830*/  VIADD R4, R197.reuse, 0xf0 ;  /* 0x000000f0c5047836 */ /* 0x042fe20000000000 */
[----:B------:R-:W-:Y:S01]  /*1840*/  SHF.R.S32.HI R30, RZ, 0x1f, R30 ;  /* 0x0000001fff1e7819 */ /* 0x000fe2000001141e */
[----:B------:R-:W-:Y:S01]  /*1850*/  VIADD R0, R197, 0xf8 ;  /* 0x000000f8c5007836 */ /* 0x000fe20000000000 */
[----:B------:R-:W-:Y:S01]  /*1860*/  SHF.R.S32.HI R29, RZ, 0x1f, R29 ;  /* 0x0000001fff1d7819 */ /* 0x000fe2000001141d */
[C---:B------:R-:W-:Y:S01]  /*1870*/  @P2 VIADD R201, R203.reuse, 0xffffffc0 ;  /* 0xffffffc0cbc92836 */ /* 0x040fe20000000000 */
[----:B------:R-:W-:Y:S01]  /*1880*/  SHF.R.S32.HI R27, RZ, 0x1f, R27 ;  /* 0x0000001fff1b7819 */ /* 0x000fe2000001141b */
[----:B------:R-:W-:Y:S01]  /*1890*/  IMAD.SHL.U32 R190, R190, 0x4, RZ ;  /* 0x00000004bebe7824 */ /* 0x000fe200078e00ff */
[----:B------:R-:W-:Y:S01]  /*18a0*/  SHF.R.S32.HI R26, RZ, 0x1f, R26 ;  /* 0x0000001fff1a7819 */ /* 0x000fe2000001141a */
[----:B------:R-:W-:Y:S01]  /*18b0*/  IMAD.IADD R203, R203, 0x1, R202 ;  /* 0x00000001cbcb7824 */ /* 0x000fe200078e02ca */
[----:B------:R-:W-:Y:S01]  /*18c0*/  SHF.R.S32.HI R24, RZ, 0x1f, R24 ;  /* 0x0000001fff187819 */ /* 0x000fe20000011418 */
[----:B------:R-:W-:Y:S01]  /*18d0*/  IMAD.MOV.U32 R17, RZ, RZ, RZ ;  /* 0x000000ffff117224 */ /* 0x000fe200078e00ff */
[----:B------:R-:W-:Y:S01]  /*18e0*/  SHF.R.S32.HI R23, RZ, 0x1f, R23 ;  /* 0x0000001fff177819 */ /* 0x000fe20000011417 */
[----:B------:R-:W-:Y:S01]  /*18f0*/  VIADD R205, R190, 0x10 ;  /* 0x00000010becd7836 */ /* 0x000fe20000000000 */
        /* <DEDUP_REMOVED lines=9> */
[----:B------:R-:W-:-:S07]  /*1990*/  IADD3 R202, R202, R201, RZ ;  /* 0x000000c9caca7210 */ /* 0x000fce0007ffe0ff */
.L_x_5971:
        /* <DEDUP_REMOVED lines=12> */
[----:B--2---:R-:W1:Y:S01]  /*1a60*/  @P0 LDC.64 R8, c[0x0][0xa28] ;  /* 0x00028a00ff080b82 */ /* 0x004e620000000a00 */
[----:B------:R-:W-:Y:S01]  /*1a70*/  ISETP.NE.AND.EX P3, PT, RZ, UR5, PT, P3 ;  /* 0x00000005ff007c0c */ /* 0x000fe2000bf65330 */
[----:B0-----:R-:W-:-:S06]  /*1a80*/  IMAD.WIDE R4, R83, 0x4, R4 ;  /* 0x0000000453047825 */ /* 0x001fcc00078e0204 */
[----:B------:R-:W0:Y:S01]  /*1a90*/  @P1 LDC.64 R6, c[0x0][0xa18] ;  /* 0x00028600ff061b82 */ /* 0x000e220000000a00 */
[----:B------:R-:W-:Y:S02]  /*1aa0*/  ULDC UR4, c[0x0][0x288] ;  /* 0x0000a20000047ab9 */ /* 0x000fe40000000800 */
[----:B------:R-:W-:Y:S01]  /*1ab0*/  IMAD.U32 R23, RZ, RZ, UR4 ;  /* 0x00000004ff177e24 */ /* 0x000fe2000f8e00ff */
[----:B------:R2:W-:Y:S01]  /*1ac0*/  STL [R1+0x50], R83 ;  /* 0x0000505301007387 */ /* 0x0005e20000100800 */
[----:B------:R-:W-:-:S03]  /*1ad0*/  ULDC.64 UR4, c[0x0][0x418] ;  /* 0x0001060000047ab9 */ /* 0x000fc60000000a00 */
        /* <DEDUP_REMOVED lines=18> */
[----:B------:R-:W-:Y:S01]  /*1c00*/  LOP3.LUT R188, R82, 0xffff, RZ, 0xc0, !PT ;  /* 0x0000ffff52bc7812 */ /* 0x000fe200078ec0ff */
[----:B--2---:R-:W-:Y:S07]  /*1c10*/  @P1 BRA `(.L_x_5744) ;  /* 0x0000000000241947 */ /* 0x004fee0003800000 */
        /* <DEDUP_REMOVED lines=9> */
.L_x_5744:
[----:B------:R-:W-:Y:S02]  /*1cb0*/  IMAD.U32 R34, RZ, RZ, UR5 ;  /* 0x00000005ff227e24 */ /* 0x000fe4000f8e00ff */
[----:B------:R-:W-:Y:S01]  /*1cc0*/  IMAD.U32 R25, RZ, RZ, UR4 ;  /* 0x00000004ff197e24 */ /* 0x000fe2000f8e00ff */
[----:B------:R-:W-:Y:S06]  /*1cd0*/  @!P2 BRA `(.L_x_5745) ;  /* 0x000000000010a947 */ /* 0x000fec0003800000 */
[----:B------:R-:W0:Y:S02]  /*1ce0*/  LDC.64 R4, c[0x0][0xa20] ;  /* 0x00028800ff047b82 */ /* 0x000e240000000a00 */
[----:B0-----:R-:W-:-:S05]  /*1cf0*/  IMAD.WIDE R4, R83, 0x4, R4 ;  /* 0x0000000453047825 */ /* 0x001fca00078e0204 */
[----:B------:R0:W5:Y:S01]  /*1d00*/  LDG.E R25, desc[UR40][R4.64] ;  /* 0x0000002804197981 */ /* 0x000162000c1e1900 */
[----:B------:R-:W-:Y:S05]  /*1d10*/  BRA `(.L_x_5746) ;  /* 0x0000000000107947 */ /* 0x000fea0003800000 */
.L_x_5745:
[----:B------:R-:W-:Y:S05]  /*1d20*/  @!P3 BRA `(.L_x_5746) ;  /* 0x00000000000cb947 */ /* 0x000fea0003800000 */
[----:B------:R-:W2:Y:S04]  /*1d30*/  LDG.E R0, desc[UR40][R4.64] ;  /* 0x0000002804007981 */ /* 0x000ea8000c1e1900 */
[----:B------:R-:W2:Y:S02]  /*1d40*/  LDG.E R25, desc[UR40][R4.64+0x4] ;  /* 0x0000042804197981 */ /* 0x000ea4000c1e1900 */
[----:B--2---:R-:W-:-:S07]  /*1d50*/  IMAD.IADD R25, R25, 0x1, -R0 ;  /* 0x0000000119197824 */ /* 0x004fce00078e0a00 */
.L_x_5746:
        /* <DEDUP_REMOVED lines=8> */
[----:B0-----:R-:W0:Y:S01]  /*1de0*/  @P1 LDC.64 R4, c[0x0][0xa30] ;  /* 0x00028c00ff041b82 */ /* 0x001e220000000a00 */
[----:B--2---:R-:W-:-:S05]  /*1df0*/  @P0 IMAD.WIDE R6, R83, 0x4, R6 ;  /* 0x0000000453060825 */ /* 0x004fca00078e0206 */
[----:B------:R-:W2:Y:S04]  /*1e00*/  @P0 LDG.E R0, desc[UR40][R6.64] ;  /* 0x0000002806000981 */ /* 0x000ea8000c1e1900 */
[----:B------:R-:W2:Y:S01]  /*1e10*/  @P0 LDG.E R3, desc[UR40][R6.64+0x4] ;  /* 0x0000042806030981 */ /* 0x000ea2000c1e1900 */
[----:B-----5:R-:W-:Y:S02]  /*1e20*/  IMAD.MOV.U32 R80, RZ, RZ, R25 ;  /* 0x000000ffff507224 */ /* 0x020fe400078e0019 */
[----:B0-----:R-:W-:-:S05]  /*1e30*/  @P1 IMAD.WIDE R4, R83, 0x4, R4 ;  /* 0x0000000453041825 */ /* 0x001fca00078e0204 */
[----:B------:R0:W5:Y:S01]  /*1e40*/  @P1 LDG.E R80, desc[UR40][R4.64] ;  /* 0x0000002804501981 */ /* 0x000162000c1e1900 */
[----:B-1----:R-:W-:Y:S01]  /*1e50*/  ISETP.NE.AND P1, PT, R8, 0x1, PT ;  /* 0x000000010800780c */ /* 0x002fe20003f25270 */
[----:B------:R-:W-:Y:S02]  /*1e60*/  IMAD.SHL.U32 R196, R81, 0x40, RZ ;  /* 0x0000004051c47824 */ /* 0x000fe400078e00ff */
[----:B------:R-:W-:Y:S01]  /*1e70*/  IMAD.IADD R13, R25, 0x1, -R10 ;  /* 0x00000001190d7824 */ /* 0x000fe200078e0a0a */
[----:B0-----:R-:W0:Y:S09]  /*1e80*/  LDC.64 R4, c[0x0][0x9e0] ;  /* 0x00027800ff047b82 */ /* 0x001e320000000a00 */
[----:B------:R-:W1:Y:S08]  /*1e90*/  @P1 LDC R9, c[0x0][0x44c] ;  /* 0x00011300ff091b82 */ /* 0x000e700000000800 */
[----:B------:R-:W3:Y:S01]  /*1ea0*/  @P1 LDC R8, c[0x0][0x450] ;  /* 0x00011400ff081b82 */ /* 0x000ee20000000800 */
[----:B0-----:R-:W-:Y:S01]  /*1eb0*/  ISETP.GE.AND P2, PT, R5, 0x1, PT ;  /* 0x000000010500780c */ /* 0x001fe20003f46270 */
[----:B--2---:R-:W-:-:S02]  /*1ec0*/  @P0 IMAD.IADD R34, R3, 0x1, -R0 ;  /* 0x0000000103220824 */ /* 0x004fc400078e0a00 */
[----:B------:R-:W-:Y:S02]  /*1ed0*/  VIADD R0, R196, 0x3f ;  /* 0x0000003fc4007836 */ /* 0x000fe40000000000 */
[----:B------:R-:W-:Y:S02]  /*1ee0*/  IMAD.IADD R184, R13, 0x1, R34 ;  /* 0x000000010db87824 */ /* 0x000fe400078e0222 */
[----:B-1----:R-:W-:-:S03]  /*1ef0*/  @P1 IMAD.HI.U32 R3, R0, R9, RZ ;  /* 0x0000000900031227 */ /* 0x002fc600078e00ff */
[C---:B------:R-:W-:Y:S01]  /*1f00*/  IADD3 R7, R184.reuse, 0x1, -R23 ;  /* 0x00000001b8077810 */ /* 0x040fe20007ffe817 */
[----:B------:R-:W-:Y:S01]  /*1f10*/  IMAD.MOV.U32 R6, RZ, RZ, R0 ;  /* 0x000000ffff067224 */ /* 0x000fe200078e0000 */
[----:B---3--:R-:W-:Y:S01]  /*1f20*/  @P1 SHF.R.U32.HI R6, RZ, R8, R3 ;  /* 0x00000008ff061219 */ /* 0x008fe20000011603 */
[----:B------:R-:W-:-:S04]  /*1f30*/  VIADD R0, R184, 0x3f ;  /* 0x0000003fb8007836 */ /* 0x000fc80000000000 */
[----:B------:R-:W-:Y:S01]  /*1f40*/  IMAD.IADD R9, R7, 0x1, R6 ;  /* 0x0000000107097824 */ /* 0x000fe200078e0206 */
[----:B------:R-:W-:-:S03]  /*1f50*/  SHF.R.S32.HI R3, RZ, 0x1f, R0 ;  /* 0x0000001fff037819 */ /* 0x000fc60000011400 */
[----:B------:R-:W-:Y:S01]  /*1f60*/  IMAD.IADD R4, R9, 0x1, R4 ;  /* 0x0000000109047824 */ /* 0x000fe200078e0204 */
[----:B------:R-:W-:-:S04]  /*1f70*/  LEA.HI R3, R3, R0, RZ, 0x6 ;  /* 0x0000000003037211 */ /* 0x000fc800078f30ff */
[----:B------:R-:W-:Y:S01]  /*1f80*/  SHF.R.S32.HI R38, RZ, 0x6, R3 ;  /* 0x00000006ff267819 */ /* 0x000fe20000011403 */
        /* <DEDUP_REMOVED lines=12> */
.L_x_5749:
[----:B------:R-:W-:-:S13]  /*2050*/  ISETP.NE.AND P0, PT, R5, 0x1, PT ;  /* 0x000000010500780c */ /* 0x000fda0003f05270 */
[----:B------:R-:W0:Y:S02]  /*2060*/  @P0 LDC.64 R6, c[0x0][0x9e8] ;  /* 0x00027a00ff060b82 */ /* 0x000e240000000a00 */
[----:B0-----:R-:W-:-:S05]  /*2070*/  @P0 IMAD.HI.U32 R6, R0, R6, RZ ;  /* 0x0000000600060227 */ /* 0x001fca00078e00ff */
[----:B------:R-:W-:-:S07]  /*2080*/  @P0 SHF.R.U32.HI R0, RZ, R7, R6 ;  /* 0x00000007ff000219 */ /* 0x000fce0000011606 */
.L_x_5750:
[----:B------:R-:W-:Y:S05]  /*2090*/  BSYNC B0 ;  /* 0x0000000000007941 */ /* 0x000fea0003800000 */
.L_x_5748:
[----:B------:R-:W-:-:S05]  /*20a0*/  IMAD R3, R0, R5, R5 ;  /* 0x0000000500037224 */ /* 0x000fca00078e0205 */
[----:B------:R-:W-:-:S07]  /*20b0*/  VIMNMX R4, R4, R3, PT ;  /* 0x0000000304047248 */ /* 0x000fce0003fe0100 */
.L_x_5747:
[----:B------:R-:W0:Y:S01]  /*20c0*/  @P1 LDC R7, c[0x0][0x44c] ;  /* 0x00011300ff071b82 */ /* 0x000e220000000800 */
[----:B------:R-:W-:Y:S01]  /*20d0*/  IADD3 R4, R4, 0x3f, RZ ;  /* 0x0000003f04047810 */ /* 0x000fe20007ffe0ff */
[----:B------:R-:W-:Y:S01]  /*20e0*/  IMAD.MOV.U32 R0, RZ, RZ, R196 ;  /* 0x000000ffff007224 */ /* 0x000fe200078e00c4 */
[----:B------:R-:W-:Y:S01]  /*20f0*/  ULDC UR4, c[0x0][0x9dc] ;  /* 0x0002770000047ab9 */ /* 0x000fe20000000800 */
[----:B------:R-:W-:Y:S01]  /*2100*/  IMAD.IADD R37, R184, 0x1, -R23 ;  /* 0x00000001b8257824 */ /* 0x000fe200078e0a17 */
[----:B------:R-:W-:-:S03]  /*2110*/  SHF.R.S32.HI R3, RZ, 0x1f, R4 ;  /* 0x0000001fff037819 */ /* 0x000fc60000011404 */
[----:B------:R-:W1:Y:S01]  /*2120*/  @P1 LDC R9, c[0x0][0x450] ;  /* 0x00011400ff091b82 */ /* 0x000e620000000800 */
[----:B------:R-:W-:-:S04]  /*2130*/  LEA.HI R3, R3, R4, RZ, 0x6 ;  /* 0x0000000403037211 */ /* 0x000fc800078f30ff */
[----:B------:R-:W-:-:S04]  /*2140*/  SHF.R.S32.HI R3, RZ, 0x6, R3 ;  /* 0x00000006ff037819 */ /* 0x000fc80000011403 */
[----:B------:R-:W-:Y:S01]  /*2150*/  VIMNMX R8, R38, R3, PT ;  /* 0x0000000326087248 */ /* 0x000fe20003fe0100 */
[----:B0-----:R-:W-:-:S05]  /*2160*/  @P1 IMAD.HI.U32 R6, R196, R7, RZ ;  /* 0x00000007c4061227 */ /* 0x001fca00078e00ff */
[----:B-1----:R-:W-:-:S05]  /*2170*/  @P1 SHF.R.U32.HI R0, RZ, R9, R6 ;  /* 0x00000009ff001219 */ /* 0x002fca0000011606 */
        /* <DEDUP_REMOVED lines=13> */
.L_x_5753:
[----:B------:R-:W-:-:S13]  /*2250*/  ISETP.NE.AND P0, PT, R5, 0x1, PT ;  /* 0x000000010500780c */ /* 0x000fda0003f05270 */
[----:B------:R-:W0:Y:S02]  /*2260*/  @P0 LDC.64 R6, c[0x0][0x9e8] ;  /* 0x00027a00ff060b82 */ /* 0x000e240000000a00 */
[----:B0-----:R-:W-:-:S05]  /*2270*/  @P0 IMAD.HI.U32 R6, R0, R6, RZ ;  /* 0x0000000600060227 */ /* 0x001fca00078e00ff */
[----:B------:R-:W-:-:S07]  /*2280*/  @P0 SHF.R.U32.HI R0, RZ, R7, R6 ;  /* 0x00000007ff000219 */ /* 0x000fce0000011606 */
.L_x_5754:
[----:B------:R-:W-:Y:S05]  /*2290*/  BSYNC B0 ;  /* 0x0000000000007941 */ /* 0x000fea0003800000 */
.L_x_5752:
[----:B------:R-:W-:-:S05]  /*22a0*/  IMAD R0, R0, R5, RZ ;  /* 0x0000000500007224 */ /* 0x000fca00078e02ff */
[----:B------:R-:W-:-:S07]  /*22b0*/  VIMNMX R3, R3, R0, !PT ;  /* 0x0000000003037248 */ /* 0x000fce0007fe0100 */
.L_x_5751:
[----:B------:R-:W-:Y:S01]  /*22c0*/  SHF.R.S32.HI R0, RZ, 0x1f, R3 ;  /* 0x0000001fff007819 */ /* 0x000fe20000011403 */
[----:B------:R-:W-:Y:S01]  /*22d0*/  BSSY B0, `(.L_x_5755) ;  /* 0x000002a000007945 */ /* 0x000fe20003800000 */
[----:B------:R-:W-:Y:S02]  /*22e0*/  LOP3.LUT R14, R11, 0xff, RZ, 0xc0, !PT ;  /* 0x000000ff0b0e7812 */ /* 0x000fe400078ec0ff */
[----:B------:R-:W-:Y:S02]  /*22f0*/  LEA.HI R0, R0, R3, RZ, 0x6 ;  /* 0x0000000300007211 */ /* 0x000fe400078f30ff */
[----:B------:R-:W-:Y:S01]  /*2300*/  SHF.R.U32.HI R4, RZ, 0x10, R11 ;  /* 0x00000010ff047819 */ /* 0x000fe2000001160b */
[----:B------:R0:W-:Y:S01]  /*2310*/  STL [R1+0x54], R14 ;  /* 0x0000540e01007387 */ /* 0x0001e20000100800 */
[----:B------:R-:W-:-:S03]  /*2320*/  SHF.R.S32.HI R0, RZ, 0x6, R0 ;  /* 0x00000006ff007819 */ /* 0x000fc60000011400 */
[----:B------:R0:W-:Y:S01]  /*2330*/  STL [R1+0x4c], R4 ;  /* 0x00004c0401007387 */ /* 0x0001e20000100800 */
[----:B------:R-:W-:Y:S01]  /*2340*/  VIMNMX R9, RZ, R0, !PT ;  /* 0x00000000ff097248 */ /* 0x000fe20007fe0100 */
[----:B------:R-:W-:-:S03]  /*2350*/  IMAD.MOV.U32 R0, RZ, RZ, RZ ;  /* 0x000000ffff007224 */ /* 0x000fc600078e00ff */
[----:B------:R-:W-:-:S13]  /*2360*/  ISETP.GT.AND P0, PT, R8, R9, PT ;  /* 0x000000090800720c */ /* 0x000fda0003f04270 */
[----:B0-----:R-:W-:Y:S05]  /*2370*/  @!P0 BRA `(.L_x_5756) ;  /* 0x00000000007c8947 */ /* 0x001fea0003800000 */
[----:B------:R-:W-:Y:S01]  /*2380*/  ISETP.NE.AND P0, PT, R4, RZ, PT ;  /* 0x000000ff0400720c */ /* 0x000fe20003f05270 */
[----:B------:R-:W-:-:S03]  /*2390*/  ULDC UR4, c[0x0][0x9f0] ;  /* 0x00027c0000047ab9 */ /* 0x000fc60000000800 */
[----:B------:R-:W-:-:S04]  /*23a0*/  SEL R11, R4, UR4, P0 ;  /* 0x00000004040b7c07 */ /* 0x000fc80008000000 */
[-C--:B------:R-:W-:Y:S02]  /*23b0*/  IABS R6, R11.reuse ;  /* 0x0000000b00067213 */ /* 0x080fe40000000000 */
        /* <DEDUP_REMOVED lines=27> */
.L_x_5756:
[----:B------:R-:W-:Y:S05]  /*2570*/  BSYNC B0 ;  /* 0x0000000000007941 */ /* 0x000fea0003800000 */
.L_x_5755:
[----:B------:R-:W-:Y:S01]  /*2580*/  IMAD R3, R14, R0, R9 ;  /* 0x000000000e037224 */ /* 0x000fe200078e0209 */
[----:B------:R-:W-:-:S04]  /*2590*/  PLOP3.LUT P3, PT, PT, PT, PT, 0x80, 0x0 ;  /* 0x000000000000781c */ /* 0x000fc80003f6f070 */
[C---:B------:R-:W-:Y:S01]  /*25a0*/  VIADDMNMX R0, R3.reuse, R0, R8, PT ;  /* 0x0000000003007246 */ /* 0x040fe20003800108 */
[----:B------:R-:W-:-:S04]  /*25b0*/  IMAD R3, R3, 0x40, -R13 ;  /* 0x0000004003037824 */ /* 0x000fc800078e0a0d */
[----:B------:R-:W-:Y:S01]  /*25c0*/  IMAD R5, R0, 0x40, -R13 ;  /* 0x0000004000057824 */ /* 0x000fe200078e0a0d */
[----:B------:R-:W-:-:S04]  /*25d0*/  VIMNMX R3, RZ, R3, !PT ;  /* 0x00000003ff037248 */ /* 0x000fc80007fe0100 */
[----:B------:R-:W-:Y:S02]  /*25e0*/  VIMNMX R0, R5, R34, PT ;  /* 0x0000002205007248 */ /* 0x000fe40003fe0100 */
[----:B------:R-:W-:Y:S02]  /*25f0*/  SHF.R.U32.HI R36, RZ, 0x6, R3 ;  /* 0x00000006ff247819 */ /* 0x000fe40000011603 */
[----:B------:R-:W-:Y:S02]  /*2600*/  ISETP.GT.AND P0, PT, R0, R3, PT ;  /* 0x000000030000720c */ /* 0x000fe40003f04270 */
[----:B------:R-:W-:-:S11]  /*2610*/  MOV R35, R36 ;  /* 0x0000002400237202 */ /* 0x000fd60000000f00 */
        /* <DEDUP_REMOVED lines=26> */
.L_x_5759:
[----:B------:R-:W-:Y:S05]  /*27c0*/  BSYNC B6 ;  /* 0x0000000000067941 */ /* 0x000fea0003800000 */
.L_x_5758:
        /* <DEDUP_REMOVED lines=8> */
[----:B------:R-:W-:Y:S01]  /*2850*/  MOV R13, RZ ;  /* 0x000000ff000d7202 */ /* 0x000fe20000000f00 */
        /* <DEDUP_REMOVED lines=8> */
[----:B------:R-:W-:-:S07]  /*28e0*/  IMAD.MOV.U32 R12, RZ, RZ, 0x1 ;  /* 0x00000001ff0c7424 */ /* 0x000fce00078e00ff */
[----:B------:R-:W-:-:S07]  /*28f0*/  LEPC R20, `(.L_x_5761) ;  /* 0x000000001014794e */ /* 0x000fce0000000000 */
[----:B0----5:R-:W-:Y:S05]  /*2900*/  CALL.ABS.NOINC R14 ;  /* 0x000000000e007343 */ /* 0x021fea0003c00000 */
.L_x_5761:
[----:B------:R-:W-:Y:S05]  /*2910*/  BSYNC B6 ;  /* 0x0000000000067941 */ /* 0x000fea0003800000 */
.L_x_5760:
[----:B------:R-:W-:Y:S01]  /*2920*/  ULDC.64 UR4, c[0x0][0x9f8] ;  /* 0x00027e0000047ab9 */ /* 0x000fe20000000a00 */
[----:B------:R-:W-:Y:S01]  /*2930*/  IMAD.MOV.U32 R0, RZ, RZ, R83 ;  /* 0x000000ffff007224 */ /* 0x000fe200078e0053 */
[----:B------:R-:W-:Y:S01]  /*2940*/  ISETP.NE.U32.AND P0, PT, RZ, UR4, PT ;  /* 0x00000004ff007c0c */ /* 0x000fe2000bf05070 */
[----:B------:R-:W0:Y:S01]  /*2950*/  S2R R3, SR_TID.X ;  /* 0x0000000000037919 */ /* 0x000e220000002100 */
[----:B------:R-:W1:Y:S08]  /*2960*/  LDC.64 R6, c[0x0][0x3f8] ;  /* 0x0000fe00ff067b82 */ /* 0x000e700000000a00 */
[----:B------:R-:W2:Y:S01]  /*2970*/  LDC R47, c[0x0][0x3f4] ;  /* 0x0000fd00ff2f7b82 */ /* 0x000ea20000000800 */
[----:B------:R-:W-:-:S02]  /*2980*/  ISETP.NE.AND.EX P0, PT, RZ, UR5, PT, P0 ;  /* 0x00000005ff007c0c */ /* 0x000fc4000bf05300 */
[----:B------:R-:W-:Y:S02]  /*2990*/  SHF.R.S32.HI R9, RZ, 0x1f, R193 ;  /* 0x0000001fff097819 */ /* 0x000fe400000114c1 */
[----:B------:R-:W-:Y:S01]  /*29a0*/  SHF.R.S32.HI R191, RZ, 0x1f, R190 ;  /* 0x0000001fffbf7819 */ /* 0x000fe200000114be */
[----:B------:R-:W3:Y:S01]  /*29b0*/  S2R R46, SR_TID.X ;  /* 0x00000000002e7919 */ /* 0x000ee20000002100 */
[----:B------:R-:W-:Y:S01]  /*29c0*/  IMAD.SHL.U32 R42, R198, 0x40, RZ ;  /* 0x00000040c62a7824 */ /* 0x000fe200078e00ff */
[----:B------:R-:W-:-:S06]  /*29d0*/  ULDC UR4, c[0x0][0x2f4] ;  /* 0x0000bd0000047ab9 */ /* 0x000fcc0000000800 */
[----:B------:R-:W4:Y:S02]  /*29e0*/  @P0 LDC.64 R4, c[0x0][0x9f8] ;  /* 0x00027e00ff040b82 */ /* 0x000f240000000a00 */
[----:B----4-:R-:W-:-:S05]  /*29f0*/  @P0 IMAD.WIDE R4, R83, 0x4, R4 ;  /* 0x0000000453040825 */ /* 0x010fca00078e0204 */
[----:B------:R4:W3:Y:S01]  /*2a00*/  @P0 LDG.E R0, desc[UR40][R4.64] ;  /* 0x0000002804000981 */ /* 0x0008e2000c1e1900 */
[----:B0-----:R-:W-:Y:S01]  /*2a10*/  VIADD R10, R3, 0xffffff80 ;  /* 0xffffff80030a7836 */ /* 0x001fe20000000000 */
[----:B--2---:R-:W-:Y:S01]  /*2a20*/  ISETP.GE.AND P0, PT, R18, R47, PT ;  /* 0x0000002f1200720c */ /* 0x004fe20003f06270 */
[-C--:B-1----:R-:W-:Y:S01]  /*2a30*/  IMAD R8, R9, R6.reuse, RZ ;  /* 0x0000000609087224 */ /* 0x082fe200078e02ff */
[----:B------:R-:W-:Y:S01]  /*2a40*/  LOP3.LUT R42, R42, 0x1c0, RZ, 0xc0, !PT ;  /* 0x000001c02a2a7812 */ /* 0x000fe200078ec0ff */
[C---:B------:R-:W-:Y:S01]  /*2a50*/  IMAD.WIDE.U32 R20, R193.reuse, R6, R190 ;  /* 0x00000006c1147225 */ /* 0x040fe200078e00be */
[----:B------:R-:W-:Y:S02]  /*2a60*/  SHF.R.S32.HI R3, RZ, 0x1f, R10 ;  /* 0x0000001fff037819 */ /* 0x000fe4000001140a */
[----:B------:R-:W-:Y:S01]  /*2a70*/  SHF.R.U32.HI R44, RZ, 0x3, R42 ;  /* 0x00000003ff2c7819 */ /* 0x000fe2000001162a */
[----:B------:R-:W-:Y:S01]  /*2a80*/  IMAD R11, R193, R7, R8 ;  /* 0x00000007c10b7224 */ /* 0x000fe200078e0208 */
[----:B----4-:R-:W0:Y:S01]  /*2a90*/  LDC.64 R4, c[0x0][0x408] ;  /* 0x00010200ff047b82 */ /* 0x010e220000000a00 */
[----:B------:R-:W-:Y:S01]  /*2aa0*/  LEA.HI R3, R3, R10, RZ, 0x2 ;  /* 0x0000000a03037211 */ /* 0x000fe200078f10ff */
[----:B------:R-:W-:Y:S01]  /*2ab0*/  IMAD.WIDE.U32 R28, R193, R6, R18 ;  /* 0x00000006c11c7225 */ /* 0x000fe200078e0012 */
[----:B------:R-:W-:-:S02]  /*2ac0*/  ISETP.GE.AND P2, PT, R18, UR4, PT ;  /* 0x0000000412007c0c */ /* 0x000fc4000bf46270 */
[----:B------:R-:W-:Y:S01]  /*2ad0*/  LOP3.LUT R13, R3, 0xfffffffc, RZ, 0xc0, !PT ;  /* 0xfffffffc030d7812 */ /* 0x000fe200078ec0ff */
[----:B------:R-:W-:Y:S01]  /*2ae0*/  IMAD.IADD R21, R21, 0x1, R11 ;  /* 0x0000000115157824 */ /* 0x000fe200078e020b */
[----:B------:R-:W-:Y:S01]  /*2af0*/  SHF.L.U64.HI R40, R6, 0x6, R7 ;  /* 0x0000000606287819 */ /* 0x000fe20000010207 */
[----:B------:R-:W-:Y:S01]  /*2b00*/  IMAD.IADD R29, R11, 0x1, R29 ;  /* 0x000000010b1d7824 */ /* 0x000fe200078e021d */
[----:B-----5:R-:W-:Y:S01]  /*2b10*/  SHF.R.S32.HI R11, RZ, 0x1f, R80 ;  /* 0x0000001fff0b7819 */ /* 0x020fe20000011450 */
[----:B------:R-:W-:Y:S01]  /*2b20*/  IMAD.IADD R12, R10, 0x1, -R13 ;  /* 0x000000010a0c7824 */ /* 0x000fe200078e0a0d */
[----:B------:R-:W-:Y:S01]  /*2b30*/  ISETP.GE.AND P1, PT, R185, UR4, PT ;  /* 0x00000004b9007c0c */ /* 0x000fe2000bf26270 */
[-C--:B------:R-:W-:Y:S01]  /*2b40*/  IMAD.WIDE.U32 R20, R80, R6.reuse, R20 ;  /* 0x0000000650147225 */ /* 0x080fe200078e0014 */
[----:B------:R-:W-:Y:S02]  /*2b50*/  P2R R60, PR, RZ, 0x4 ;  /* 0x00000004ff3c7803 */ /* 0x000fe40000000000 */
[----:B---3--:R-:W-:Y:S01]  /*2b60*/  LEA.HI R46, R46, 0x8, RZ, 0x19 ;  /* 0x000000082e2e7811 */ /* 0x008fe200078fc8ff */
[----:B------:R-:W-:-:S02]  /*2b70*/  IMAD R10, R11, R6, RZ ;  /* 0x000000060b0a7224 */ /* 0x000fc400078e02ff */
[----:B------:R-:W-:-:S04]  /*2b80*/  IMAD.WIDE.U32 R28, R80, R6, R28 ;  /* 0x00000006501c7225 */ /* 0x000fc800078e001c */
[----:B------:R-:W-:Y:S02]  /*2b90*/  IMAD.IADD R3, R24, 0x1, R25 ;  /* 0x0000000118037824 */ /* 0x000fe400078e0219 */
[-C--:B0-----:R-:W-:Y:S01]  /*2ba0*/  IMAD R8, R9, R4.reuse, RZ ;  /* 0x0000000409087224 */ /* 0x081fe200078e02ff */
[----:B------:R-:W-:Y:S01]  /*2bb0*/  SEL R9, R47, RZ, P0 ;  /* 0x000000ff2f097207 */ /* 0x000fe20000000000 */
[-C--:B------:R-:W-:Y:S01]  /*2bc0*/  IMAD R11, R11, R4.reuse, RZ ;  /* 0x000000040b0b7224 */ /* 0x080fe200078e02ff */
[----:B------:R-:W-:Y:S01]  /*2bd0*/  SHF.L.U64.HI R43, R4, 0x6, R5 ;  /* 0x00000006042b7819 */ /* 0x000fe20000010205 */
[CC--:B------:R-:W-:Y:S02]  /*2be0*/  IMAD R13, R193.reuse, R5.reuse, R8 ;  /* 0x00000005c10d7224 */ /* 0x0c0fe400078e0208 */
[----:B------:R-:W-:Y:S02]  /*2bf0*/  IMAD.IADD R9, R18, 0x1, R9 ;  /* 0x0000000112097824 */ /* 0x000fe400078e0209 */
[----:B------:R-:W-:Y:S01]  /*2c00*/  IMAD R11, R80, R5, R11 ;  /* 0x00000005500b7224 */ /* 0x000fe200078e020b */
[----:B------:R-:W-:Y:S01]  /*2c10*/  LOP3.LUT R5, R42, 0x18, R18, 0xf8, !PT ;  /* 0x000000182a057812 */ /* 0x000fe200078ef812 */
[----:B------:R-:W-:Y:S01]  /*2c20*/  IMAD.WIDE.U32 R30, R193, R4, R190 ;  /* 0x00000004c11e7225 */ /* 0x000fe200078e00be */
[----:B------:R-:W-:-:S02]  /*2c30*/  SHF.R.S32.HI R8, RZ, 0x1f, R9 ;  /* 0x0000001fff087819 */ /* 0x000fc40000011409 */
[----:B------:R-:W-:Y:S01]  /*2c40*/  LOP3.LUT R5, R5, R44, RZ, 0x3c, !PT ;  /* 0x0000002c05057212 */ /* 0x000fe200078e3cff */
[----:B------:R-:W-:Y:S01]  /*2c50*/  IMAD.WIDE.U32 R32, R193, R4, R18 ;  /* 0x00000004c1207225 */ /* 0x000fe200078e0012 */
[----:B------:R-:W-:-:S03]  /*2c60*/  LEA.HI R39, R8, R9, RZ, 0x3 ;  /* 0x0000000908277211 */ /* 0x000fc600078f18ff */
[----:B------:R-:W-:Y:S01]  /*2c70*/  IMAD R48, R208, 0x200, R5 ;  /* 0x00000200d0307824 */ /* 0x000fe200078e0205 */
[----:B------:R-:W-:Y:S01]  /*2c80*/  LOP3.LUT R5, R42, 0x38, R39, 0xf8, !PT ;  /* 0x000000382a057812 */ /* 0x000fe200078ef827 */
[----:B------:R-:W-:Y:S01]  /*2c90*/  IMAD.IADD R31, R31, 0x1, R13 ;  /* 0x000000011f1f7824 */ /* 0x000fe200078e020d */
[----:B------:R-:W-:Y:S01]  /*2ca0*/  LOP3.LUT R53, R39, 0xfffffff8, RZ, 0xc0, !PT ;  /* 0xfffffff827357812 */ /* 0x000fe200078ec0ff */
[----:B------:R-:W-:Y:S01]  /*2cb0*/  IMAD.IADD R33, R13, 0x1, R33 ;  /* 0x000000010d217824 */ /* 0x000fe200078e0221 */
[----:B------:R-:W-:Y:S01]  /*2cc0*/  LOP3.LUT R5, R5, R44, RZ, 0x3c, !PT ;  /* 0x0000002c05057212 */ /* 0x000fe200078e3cff */
[C---:B------:R-:W-:Y:S01]  /*2cd0*/  IMAD R9, R80.reuse, R7, R10 ;  /* 0x0000000750097224 */ /* 0x040fe200078e020a */
[----:B------:R-:W-:Y:S01]  /*2ce0*/  SHF.R.S32.HI R58, RZ, 0x1f, R53 ;  /* 0x0000001fff3a7819 */ /* 0x000fe20000011435 */
[----:B------:R-:W-:Y:S01]  /*2cf0*/  IMAD.WIDE.U32 R30, R80, R4, R30 ;  /* 0x00000004501e7225 */ /* 0x000fe200078e001e */
[----:B------:R-:W-:-:S03]  /*2d00*/  LEA R59, R208, R5, 0x9 ;  /* 0x00000005d03b7211 */ /* 0x000fc600078e48ff */
[----:B------:R-:W-:-:S04]  /*2d10*/  IMAD.WIDE.U32 R32, R80, R4, R32 ;  /* 0x0000000450207225 */ /* 0x000fc800078e0020 */
[----:B------:R-:W-:Y:S02]  /*2d20*/  IMAD.SHL.U32 R41, R6, 0x40, RZ ;  /* 0x0000004006297824 */ /* 0x000fe400078e00ff */
[----:B------:R-:W-:Y:S02]  /*2d30*/  IMAD.SHL.U32 R45, R4, 0x40, RZ ;  /* 0x00000040042d7824 */ /* 0x000fe400078e00ff */
[----:B------:R-:W-:Y:S02]  /*2d40*/  IMAD.SHL.U32 R47, R47, 0x2, RZ ;  /* 0x000000022f2f7824 */ /* 0x000fe400078e00ff */
[----:B------:R-:W-:Y:S02]  /*2d50*/  IMAD R49, R12, 0x40, R193 ;  /* 0x000000400c317824 */ /* 0x000fe400078e02c1 */
[----:B------:R-:W-:Y:S02]  /*2d60*/  IMAD.IADD R51, R21, 0x1, R9 ;  /* 0x0000000115337824 */ /* 0x000fe400078e0209 */
[----:B------:R-:W-:-:S02]  /*2d70*/  IMAD.IADD R52, R9, 0x1, R29 ;  /* 0x0000000109347824 */ /* 0x000fc400078e021d */
[----:B------:R-:W-:Y:S02]  /*2d80*/  IMAD.IADD R56, R31, 0x1, R11 ;  /* 0x000000011f387824 */ /* 0x000fe400078e020b */
[----:B------:R-:W-:Y:S01]  /*2d90*/  IMAD.IADD R57, R11, 0x1, R33 ;  /* 0x000000010b397824 */ /* 0x000fe200078e0221 */
[----:B------:R-:W-:-:S07]  /*2da0*/  SHF.R.S32.HI R50, RZ, 0x1f, R0 ;  /* 0x0000001fff327819 */ /* 0x000fce0000011400 */
.L_x_5794:
[----:B0-----:R-:W0:Y:S01]  /*2db0*/  LDC R63, c[0x0][0x430] ;  /* 0x00010c00ff3f7b82 */ /* 0x001e220000000800 */
[----:B------:R-:W-:Y:S02]  /*2dc0*/  VIADD R35, R35, 0xffffffff ;  /* 0xffffffff23237836 */ /* 0x000fe40000000000 */
[----:B------:R-:W-:Y:S02]  /*2dd0*/  IMAD.MOV.U32 R62, RZ, RZ, RZ ;  /* 0x000000ffff3e7224 */ /* 0x000fe400078e00ff */
[----:B------:R-:W-:-:S03]  /*2de0*/  IMAD R4, R35, 0x40, R49 ;  /* 0x0000004023047824 */ /* 0x000fc600078e0231 */
[----:B------:R-:W1:Y:S01]  /*2df0*/  LDC R69, c[0x0][0x3f4] ;  /* 0x0000fd00ff457b82 */ /* 0x000e620000000800 */
[----:B------:R-:W-:Y:S01]  /*2e00*/  IMAD.IADD R12, R3, 0x1, R4 ;  /* 0x00000001030c7824 */ /* 0x000fe200078e0204 */
[----:B------:R-:W-:-:S03]  /*2e10*/  ISETP.GE.AND P2, PT, R4, R34, PT ;  /* 0x000000220400720c */ /* 0x000fc60003f46270 */
[----:B------:R-:W-:Y:S01]  /*2e20*/  IMAD.MOV.U32 R8, RZ, RZ, R12 ;  /* 0x000000ffff087224 */ /* 0x000fe200078e000c */
[----:B------:R-:W-:Y:S02]  /*2e30*/  ISETP.GT.OR P2, PT, R49, 0x3f, P2 ;  /* 0x0000003f3100780c */ /* 0x000fe40001744670 */
[----:B0-----:R-:W-:-:S11]  /*2e40*/  ISETP.NE.AND P3, PT, R63, 0x1, PT ;  /* 0x000000013f00780c */ /* 0x001fd60003f65270 */
[----:B------:R-:W0:Y:S08]  /*2e50*/  @!P2 LDC.64 R6, c[0x0][0x428] ;  /* 0x00010a00ff06ab82 */ /* 0x000e300000000a00 */
[----:B------:R-:W2:Y:S08]  /*2e60*/  @!P2 LDC.64 R4, c[0x0][0x418] ;  /* 0x00010600ff04ab82 */ /* 0x000eb00000000a00 */
        /* <DEDUP_REMOVED lines=40> */
[----:B------:R-:W-:Y:S02]  /*30f0*/  IMAD R9, R10, R41, R8 ;  /* 0x000000290a097224 */ /* 0x000fe400078e0208 */
        /* <DEDUP_REMOVED lines=17> */
[----:B------:R-:W-:Y:S01]  /*3210*/  ULDC.64 UR4, c[0x0][0x3e8] ;  /* 0x0000fa0000047ab9 */ /* 0x000fe20000000a00 */
[----:B------:R-:W-:Y:S01]  /*3220*/  IMAD.MOV.U32 R6, RZ, RZ, R30 ;  /* 0x000000ffff067224 */ /* 0x000fe200078e001e */
[----:B------:R-:W-:Y:S01]  /*3230*/  ULDC.64 UR6, c[0x0][0x400] ;  /* 0x0001000000067ab9 */ /* 0x000fe20000000a00 */
[----:B------:R-:W-:Y:S01]  /*3240*/  IMAD.MOV.U32 R7, RZ, RZ, R56 ;  /* 0x000000ffff077224 */ /* 0x000fe200078e0038 */
[----:B------:R-:W-:Y:S01]  /*3250*/  CS2R R24, SRZ ;  /* 0x0000000000187805 */ /* 0x000fe2000001ff00 */
[-C--:B------:R-:W-:Y:S02]  /*3260*/  IMAD R5, R10, R45.reuse, R8 ;  /* 0x0000002d0a057224 */ /* 0x080fe400078e0208 */
[----:B------:R-:W-:Y:S01]  /*3270*/  IMAD.WIDE.U32 R8, R35, R45, R6 ;  /* 0x0000002d23087225 */ /* 0x000fe200078e0006 */
[----:B------:R-:W-:-:S03]  /*3280*/  IADD3 R7, P3, R20, R4, RZ ;  /* 0x0000000414077210 */ /* 0x000fc60007f7e0ff */
[----:B------:R-:W-:Y:S01]  /*3290*/  IMAD.IADD R5, R9, 0x1, R5 ;  /* 0x0000000109057824 */ /* 0x000fe200078e0205 */
[C---:B------:R-:W-:Y:S01]  /*32a0*/  LEA R4, P5, R8.reuse, UR6, 0x1 ;  /* 0x0000000608047c11 */ /* 0x040fe2000f8a08ff */
[----:B------:R-:W-:Y:S01]  /*32b0*/  IMAD.X R10, R11, 0x1, R51, P3 ;  /* 0x000000010b0a7824 */ /* 0x000fe200018e0633 */
[C---:B------:R-:W-:Y:S02]  /*32c0*/  LEA R6, P3, R7.reuse, UR4, 0x1 ;  /* 0x0000000407067c11 */ /* 0x040fe4000f8608ff */
[----:B------:R-:W-:Y:S02]  /*32d0*/  LEA.HI.X R5, R8, UR7, R5, 0x1, P5 ;  /* 0x0000000708057c11 */ /* 0x000fe4000a8f0c05 */
[----:B------:R-:W-:Y:S02]  /*32e0*/  CS2R R8, SRZ ;  /* 0x0000000000087805 */ /* 0x000fe4000001ff00 */
[----:B------:R-:W-:Y:S02]  /*32f0*/  LEA.HI.X R7, R7, UR5, R10, 0x1, P3 ;  /* 0x0000000507077c11 */ /* 0x000fe400098f0c0a */
[----:B------:R-:W-:-:S02]  /*3300*/  ISETP.GE.AND P5, PT, R190, R69, PT ;  /* 0x00000045be00720c */ /* 0x000fc40003fa6270 */
[----:B------:R-:W-:-:S11]  /*3310*/  ISETP.GE.AND P3, PT, R205, R69, PT ;  /* 0x00000045cd00720c */ /* 0x000fd60003f66270 */
[----:B------:R0:W5:Y:S04]  /*3320*/  @!P5 LDG.E.64 R26, desc[UR40][R6.64] ;  /* 0x00000028061ad981 */ /* 0x000168000c1e1b00 */
[----:B------:R0:W5:Y:S04]  /*3330*/  @!P3 LDG.E.64 R8, desc[UR40][R6.64+0x20] ;  /* 0x000020280608b981 */ /* 0x000168000c1e1b00 */
[----:B------:R0:W5:Y:S04]  /*3340*/  @!P5 LDG.E.64 R54, desc[UR40][R4.64] ;  /* 0x000000280436d981 */ /* 0x000168000c1e1b00 */
[----:B------:R0:W5:Y:S02]  /*3350*/  @!P3 LDG.E.64 R24, desc[UR40][R4.64+0x20] ;  /* 0x000020280418b981 */ /* 0x000164000c1e1b00 */
.L_x_5766:
[----:B------:R-:W-:Y:S05]  /*3360*/  BSYNC B1 ;  /* 0x0000000000017941 */ /* 0x000fea0003800000 */
.L_x_5765:
[----:B------:R-:W-:Y:S01]  /*3370*/  UISETP.NE.AND UP0, UPT, UR37, 0x3, UPT ;  /* 0x000000032500788c */ /* 0x000fe2000bf05270 */
[----:B0----5:R-:W-:Y:S01]  /*3380*/  IMAD.MOV.U32 R4, RZ, RZ, R8 ;  /* 0x000000ffff047224 */ /* 0x021fe200078e0008 */
[----:B------:R-:W-:Y:S01]  /*3390*/  MOV R6, R26 ;  /* 0x0000001a00067202 */ /* 0x000fe20000000f00 */
[----:B------:R-:W-:Y:S02]  /*33a0*/  IMAD.MOV.U32 R5, RZ, RZ, R9 ;  /* 0x000000ffff057224 */ /* 0x000fe400078e0009 */
[----:B------:R-:W-:Y:S01]  /*33b0*/  IMAD.MOV.U32 R7, RZ, RZ, R55 ;  /* 0x000000ffff077224 */ /* 0x000fe200078e0037 */
[----:B------:R-:W-:Y:S02]  /*33c0*/  PLOP3.LUT P3, PT, PT, PT, UP0, 0x80, 0x0 ;  /* 0x000000000000781c */ /* 0x000fe40003f6f008 */
        /* <DEDUP_REMOVED lines=10> */
.L_x_5767:
[----:B------:R-:W-:Y:S01]  /*3470*/  IMAD R61, R187, 0x8, R2 ;  /* 0x00000008bb3d7824 */ /* 0x000fe200078e0202 */
[----:B------:R-:W-:Y:S01]  /*3480*/  SHF.L.U32 R68, R192, 0x1f, RZ ;  /* 0x0000001fc0447819 */ /* 0x000fe200000006ff */
[----:B------:R-:W-:Y:S03]  /*3490*/  BSSY B1, `(.L_x_5768) ;  /* 0x0000003000017945 */ /* 0x000fe60003800000 */
[----:B------:R-:W0:Y:S02]  /*34a0*/  SYNCS.PHASECHK.TRANS64.TRYWAIT P5, [R61+URZ+0x28c90], R68 ;  /* 0x028c90443d0075a7 */ /* 0x000e2400080a017f */
[----:B0-----:R-:W-:Y:S05]  /*34b0*/  @!P5 BRA `(.L_x_5769) ;  /* 0x000001fc00e0d947 */ /* 0x001fea0003800000 */
.L_x_6120:
[----:B------:R-:W-:Y:S05]  /*34c0*/  BSYNC B1 ;  /* 0x0000000000017941 */ /* 0x000fea0003800000 */
.L_x_5768:
[----:B------:R-:W-:-:S03]  /*34d0*/  UMOV UR4, 0xffffffff ;  /* 0xffffffff00047882 */ /* 0x000fc60000000000 */
[----:B------:R-:W-:Y:S05]  /*34e0*/  BRA.DIV UR4, `(.L_x_5770) ;  /* 0x000001fe04e87947 */ /* 0x000fea000b800000 */
[----:B------:R1:W2:Y:S04]  /*34f0*/  SHFL.IDX PT, R73, R14, RZ, 0x1c1f ;  /* 0x001c1fff0e497589 */ /* 0x0002a800000e0000 */
[----:B------:R-:W3:Y:S02]  /*3500*/  SHFL.IDX PT, R70, R70, RZ, 0x1c1f ;  /* 0x001c1fff46467589 */ /* 0x000ee400000e0000 */
.L_x_6124:
[----:B------:R-:W-:Y:S05]  /*3510*/  @P4 BRA `(.L_x_5771) ;  /* 0x00000014004c4947 */ /* 0x000fea0003800000 */
[----:B------:R-:W-:Y:S01]  /*3520*/  ISETP.NE.AND P5, PT, R60, RZ, PT ;  /* 0x000000ff3c00720c */ /* 0x000fe20003fa5270 */
[----:B------:R-:W-:-:S12]  /*3530*/  BSSY B1, `(.L_x_5772) ;  /* 0x0000032000017945 */ /* 0x000fd80003800000 */
[----:B------:R-:W-:Y:S05]  /*3540*/  @P5 BRA `(.L_x_5773) ;  /* 0x0000000000c05947 */ /* 0x000fea0003800000 */
[----:B------:R4:W0:Y:S01]  /*3550*/  LDS.128 R4, [R71+0x22400] ;  /* 0x0224000047047984 */ /* 0x0008220000000c00 */
[----:B------:R-:W-:Y:S01]  /*3560*/  ISETP.GE.AND P5, PT, R190, R69, PT ;  /* 0x00000045be00720c */ /* 0x000fe20003fa6270 */
[----:B------:R-:W-:Y:S01]  /*3570*/  BSSY B2, `(.L_x_5774) ;  /* 0x000002c000027945 */ /* 0x000fe20003800000 */
[----:B---3--:R-:W-:-:S04]  /*3580*/  LEA R10, P4, R18, R70, 0x1 ;  /* 0x00000046120a7211 */ /* 0x008fc800078808ff */
[----:B--2---:R-:W-:-:S07]  /*3590*/  LEA.HI.X R11, R18, R73, R19, 0x1, P4 ;  /* 0x00000049120b7211 */ /* 0x004fce00020f0c13 */
[----:B----4-:R-:W-:Y:S05]  /*35a0*/  @P5 BRA `(.L_x_5775) ;  /* 0x0000000000a05947 */ /* 0x010fea0003800000 */
[--C-:B------:R-:W-:Y:S01]  /*35b0*/  SHF.R.U64 R15, R54, 0x10, R55.reuse ;  /* 0x00000010360f7819 */ /* 0x100fe20000001237 */
[----:B0-----:R-:W-:Y:S01]  /*35c0*/  HADD2.F32 R12, -RZ, R5.H1_H1 ;  /* 0x30000005ff0c7230 */ /* 0x001fe20000004100 */
[----:B------:R-:W-:Y:S01]  /*35d0*/  SHF.R.U32.HI R54, RZ, 0x10, R55 ;  /* 0x00000010ff367819 */ /* 0x000fe20000011637 */
[----:B------:R-:W-:Y:S01]  /*35e0*/  HADD2.F32 R13, -RZ, R7.H1_H1 ;  /* 0x30000007ff0d7230 */ /* 0x000fe20000004100 */
[--C-:B-1----:R-:W-:Y:S01]  /*35f0*/  SHF.R.U64 R14, R26, 0x10, R27.reuse ;  /* 0x000000101a0e7819 */ /* 0x102fe2000000121b */
[----:B------:R-:W-:Y:S01]  /*3600*/  HADD2.F32 R15, -RZ, R15.H0_H0 ;  /* 0x2000000fff0f7230 */ /* 0x000fe20000004100 */
[----:B------:R-:W-:Y:S01]  /*3610*/  SHF.R.U32.HI R26, RZ, 0x10, R27 ;  /* 0x00000010ff1a7819 */ /* 0x000fe2000001161b */
[----:B------:R-:W-:Y:S02]  /*3620*/  HADD2.F32 R54, -RZ, R54.H0_H0 ;  /* 0x20000036ff367230 */ /* 0x000fe40000004100 */
[----:B------:R-:W-:Y:S02]  /*3630*/  HADD2.F32 R5, -RZ, R5.H0_H0 ;  /* 0x20000005ff057230 */ /* 0x000fe40000004100 */
[----:B------:R-:W-:Y:S01]  /*3640*/  FMUL.FTZ R72, R12, R15 ;  /* 0x0000000f0c487220 */ /* 0x000fe20000410000 */
[----:B------:R-:W-:-:S02]  /*3650*/  HADD2.F32 R7, -RZ, R7.H0_H0 ;  /* 0x20000007ff077230 */ /* 0x000fc40000004100 */
[-C--:B------:R-:W-:Y:S01]  /*3660*/  FMUL.FTZ R74, R13, R54.reuse ;  /* 0x000000360d4a7220 */ /* 0x080fe20000410000 */
[----:B------:R-:W-:Y:S02]  /*3670*/  HADD2.F32 R14, -RZ, R14.H0_H0 ;  /* 0x2000000eff0e7230 */ /* 0x000fe40000004100 */
[----:B------:R-:W-:Y:S01]  /*3680*/  FMUL.FTZ R15, R5, R15 ;  /* 0x0000000f050f7220 */ /* 0x000fe20000410000 */
[----:B------:R-:W-:Y:S02]  /*3690*/  HADD2.F32 R26, -RZ, R26.H0_H0 ;  /* 0x2000001aff1a7230 */ /* 0x000fe40000004100 */
[----:B------:R-:W-:Y:S01]  /*36a0*/  FMUL.FTZ R54, R7, R54 ;  /* 0x0000003607367220 */ /* 0x000fe20000410000 */
[--C-:B------:R-:W-:Y:S02]  /*36b0*/  HADD2.F32 R55, -RZ, R78.reuse.H1_H1 ;  /* 0x3000004eff377230 */ /* 0x100fe40000004100 */
[-C--:B------:R-:W-:Y:S01]  /*36c0*/  FFMA.FTZ R5, R5, R14.reuse, -R72 ;  /* 0x0000000e05057223 */ /* 0x080fe20000010848 */
[----:B------:R-:W-:Y:S01]  /*36d0*/  FFMA.FTZ R12, R12, R14, R15 ;  /* 0x0000000e0c0c7223 */ /* 0x000fe2000001000f */
        /* <DEDUP_REMOVED lines=9> */
[----:B------:R-:W-:Y:S02]  /*3770*/  HADD2.F32 R6, -RZ, R6.H0_H0 ;  /* 0x20000006ff067230 */ /* 0x000fe40000004100 */
[--C-:B------:R-:W-:Y:S02]  /*3780*/  HADD2.F32 R15, -RZ, R75.reuse.H0_H0 ;  /* 0x2000004bff0f7230 */ /* 0x100fe40000004100 */
[----:B------:R-:W-:Y:S01]  /*3790*/  FMUL.FTZ R26, R4, R26 ;  /* 0x0000001a041a7220 */ /* 0x000fe20000410000 */
[----:B------:R-:W-:-:S02]  /*37a0*/  HADD2.F32 R27, -RZ, R75.H1_H1 ;  /* 0x3000004bff1b7230 */ /* 0x000fc40000004100 */
[-C--:B------:R-:W-:Y:S01]  /*37b0*/  FMUL.FTZ R75, R14, R55.reuse ;  /* 0x000000370e4b7220 */ /* 0x080fe20000410000 */
[----:B------:R-:W-:Y:S01]  /*37c0*/  FMUL.FTZ R55, R6, R55 ;  /* 0x0000003706377220 */ /* 0x000fe20000410000 */
[-C--:B------:R-:W-:Y:S01]  /*37d0*/  FFMA.FTZ R71, R4, R15.reuse, -R71 ;  /* 0x0000000f04477223 */ /* 0x080fe20000010847 */
[----:B------:R-:W-:Y:S01]  /*37e0*/  FFMA.FTZ R26, R13, R15, R26 ;  /* 0x0000000f0d1a7223 */ /* 0x000fe2000001001a */
[-C--:B------:R-:W-:Y:S01]  /*37f0*/  FFMA.FTZ R75, R6, R27.reuse, -R75 ;  /* 0x0000001b064b7223 */ /* 0x080fe2000001084b */
[----:B------:R-:W-:-:S03]  /*3800*/  FFMA.FTZ R14, R14, R27, R55 ;  /* 0x0000001b0e0e7223 */ /* 0x000fc60000010037 */
[----:B------:R-:W-:Y:S02]  /*3810*/  F2FP.F16.F32.PACK_AB R4, R26, R71 ;  /* 0x000000471a04723e */ /* 0x000fe400000000ff */
[----:B------:R-:W-:-:S07]  /*3820*/  F2FP.F16.F32.PACK_AB R6, R14, R75 ;  /* 0x0000004b0e06723e */ /* 0x000fce00000000ff */
.L_x_5775:
[----:B------:R-:W-:Y:S05]  /*3830*/  BSYNC B2 ;  /* 0x0000000000027941 */ /* 0x000fea0003800000 */
.L_x_5774:
[----:B0-----:R4:W-:Y:S02]  /*3840*/  ST.E.128 desc[UR40][R10.64], R4 ;  /* 0x000000040a007985 */ /* 0x0019e4000c101d28 */
.L_x_5773:
[----:B------:R-:W-:Y:S05]  /*3850*/  BSYNC B1 ;  /* 0x0000000000017941 */ /* 0x000fea0003800000 */
.L_x_5772:
[----:B------:R-:W-:Y:S05]  /*3860*/  @P1 BRA `(.L_x_5771) ;  /* 0x0000001000781947 */ /* 0x000fea0003800000 */
[----:B----4-:R-:W-:Y:S01]  /*3870*/  IMAD.MOV.U32 R4, RZ, RZ, 0x20 ;  /* 0x00000020ff047424 */ /* 0x010fe200078e00ff */
[----:B------:R-:W-:Y:S01]  /*3880*/  LOP3.LUT P4, RZ, R198, 0x4, RZ, 0xc0, !PT ;  /* 0x00000004c6ff7812 */ /* 0x000fe2000788c0ff */
[----:B------:R-:W-:Y:S01]  /*3890*/  BSSY B1, `(.L_x_5776) ;  /* 0x0000032000017945 */ /* 0x000fe20003800000 */
[----:B------:R-:W-:Y:S02]  /*38a0*/  ISETP.GE.AND P5, PT, R205, R69, PT ;  /* 0x00000045cd00720c */ /* 0x000fe40003fa6270 */
[----:B------:R-:W-:Y:S02]  /*38b0*/  SEL R4, R4, 0xffffffe0, !P4 ;  /* 0xffffffe004047807 */ /* 0x000fe40006000000 */
[C---:B---3--:R-:W-:Y:S02]  /*38c0*/  LEA R10, P4, R185.reuse, R70, 0x1 ;  /* 0x00000046b90a7211 */ /* 0x048fe400078808ff */
[----:B------:R-:W-:Y:S02]  /*38d0*/  IADD3 R67, R4, R48, R67 ;  /* 0x0000003004437210 */ /* 0x000fe40007ffe043 */
[----:B--2---:R-:W-:-:S03]  /*38e0*/  LEA.HI.X R11, R185, R73, R204, 0x1, P4 ;  /* 0x00000049b90b7211 */ /* 0x004fc600020f0ccc */
[----:B------:R-:W-:-:S06]  /*38f0*/  IMAD R4, R67, 0x2, R2 ;  /* 0x0000000243047824 */ /* 0x000fcc00078e0202 */
[----:B------:R-:W2:Y:S01]  /*3900*/  LDS.128 R4, [R4+0x22400] ;  /* 0x0224000004047984 */ /* 0x000ea20000000c00 */
[----:B------:R-:W-:Y:S05]  /*3910*/  @P5 BRA `(.L_x_5777) ;  /* 0x0000000000a45947 */ /* 0x000fea0003800000 */
[----:B------:R-:W-:Y:S02]  /*3920*/  SHF.R.U64 R13, R24, 0x10, R25 ;  /* 0x00000010180d7819 */ /* 0x000fe40000001219 */
[----:B------:R-:W-:Y:S01]  /*3930*/  SHF.R.U64 R12, R8, 0x10, R9 ;  /* 0x00000010080c7819 */ /* 0x000fe20000001209 */
[----:B--2---:R-:W-:Y:S01]  /*3940*/  IMAD.MOV.U32 R8, RZ, RZ, R6 ;  /* 0x000000ffff087224 */ /* 0x004fe200078e0006 */
[----:B------:R-:W-:Y:S01]  /*3950*/  SHF.R.U32.HI R24, RZ, 0x10, R25 ;  /* 0x00000010ff187819 */ /* 0x000fe20000011619 */
[----:B------:R-:W-:Y:S01]  /*3960*/  HADD2.F32 R13, -RZ, R13.H0_H0 ;  /* 0x2000000dff0d7230 */ /* 0x000fe20000004100 */
[----:B-1----:R-:W-:Y:S01]  /*3970*/  SHF.R.U32.HI R14, RZ, 0x10, R9 ;  /* 0x00000010ff0e7819 */ /* 0x002fe20000011609 */
        /* <DEDUP_REMOVED lines=35> */
.L_x_5777:
[----:B------:R-:W-:Y:S05]  /*3bb0*/  BSYNC B1 ;  /* 0x0000000000017941 */ /* 0x000fea0003800000 */
.L_x_5776:
[----:B--2---:R2:W-:Y:S01]  /*3bc0*/  ST.E.128 desc[UR40][R10.64], R4 ;  /* 0x000000040a007985 */ /* 0x0045e2000c101d28 */
[----:B------:R-:W-:Y:S05]  /*3bd0*/  BRA `(.L_x_5771) ;  /* 0x0000000c009c7947 */ /* 0x000fea0003800000 */
.L_x_5764:
[----:B------:R-:W-:-:S05]  /*3be0*/  IMAD R66, R35, -0x40, R34 ;  /* 0xffffffc023427824 */ /* 0x000fca00078e0222 */
[----:B------:R-:W-:-:S04]  /*3bf0*/  VIMNMX R66, R66, 0x40, PT ;  /* 0x0000004042427848 */ /* 0x000fc80003fe0100 */
[----:B------:R-:W-:-:S04]  /*3c00*/  ISETP.GE.AND P4, PT, R193, R66, PT ;  /* 0x00000042c100720c */ /* 0x000fc80003f86270 */
[----:B------:R-:W-:-:S13]  /*3c10*/  ISETP.GE.OR P3, PT, R18, R69, P4 ;  /* 0x000000451200720c */ /* 0x000fda0002766670 */
[----:B------:R-:W0:Y:S01]  /*3c20*/  @!P3 LDC.64 R12, c[0x0][0x3e8] ;  /* 0x0000fa00ff0cbb82 */ /* 0x000e220000000a00 */
[----:B------:R-:W-:Y:S01]  /*3c30*/  @!P3 IADD3 R6, P5, R28, R4, RZ ;  /* 0x000000041c06b210 */ /* 0x000fe20007fbe0ff */
[----:B------:R-:W-:Y:S02]  /*3c40*/  @!P3 IMAD R4, R43, R35, RZ ;  /* 0x000000232b04b224 */ /* 0x000fe400078e02ff */
[----:B------:R-:W-:Y:S02]  /*3c50*/  @!P3 IMAD.MOV.U32 R5, RZ, RZ, R57 ;  /* 0x000000ffff05b224 */ /* 0x000fe400078e0039 */
[----:B------:R-:W-:Y:S02]  /*3c60*/  @!P3 IMAD R15, R10, R45, R4 ;  /* 0x0000002d0a0fb224 */ /* 0x000fe400078e0204 */
[----:B------:R-:W1:Y:S01]  /*3c70*/  @!P3 LDC.64 R8, c[0x0][0x400] ;  /* 0x00010000ff08bb82 */ /* 0x000e620000000a00 */
[----:B------:R-:W-:Y:S02]  /*3c80*/  @!P3 IMAD.X R7, R11, 0x1, R52, P5 ;  /* 0x000000010b07b824 */ /* 0x000fe400028e0634 */
[----:B------:R-:W-:-:S04]  /*3c90*/  @!P3 IMAD.MOV.U32 R4, RZ, RZ, R32 ;  /* 0x000000ffff04b224 */ /* 0x000fc800078e0020 */
[----:B------:R-:W-:Y:S01]  /*3ca0*/  @!P3 IMAD.WIDE.U32 R10, R35, R45, R4 ;  /* 0x0000002d230ab225 */ /* 0x000fe200078e0004 */
[----:B------:R-:W-:-:S03]  /*3cb0*/  CS2R R4, SRZ ;  /* 0x0000000000047805 */ /* 0x000fc6000001ff00 */
[----:B------:R-:W-:Y:S01]  /*3cc0*/  @!P3 IMAD.IADD R11, R15, 0x1, R11 ;  /* 0x000000010f0bb824 */ /* 0x000fe200078e020b */
[----:B0-----:R-:W-:-:S04]  /*3cd0*/  @!P3 LEA R12, P5, R6, R12, 0x1 ;  /* 0x0000000c060cb211 */ /* 0x001fc800078a08ff */
[----:B------:R-:W-:Y:S02]  /*3ce0*/  @!P3 LEA.HI.X R13, R6, R13, R7, 0x1, P5 ;  /* 0x0000000d060db211 */ /* 0x000fe400028f0c07 */
[----:B------:R-:W-:Y:S02]  /*3cf0*/  CS2R R6, SRZ ;  /* 0x0000000000067805 */ /* 0x000fe4000001ff00 */
[C---:B-1----:R-:W-:Y:S02]  /*3d00*/  @!P3 LEA R8, P5, R10.reuse, R8, 0x1 ;  /* 0x000000080a08b211 */ /* 0x042fe400078a08ff */
[----:B------:R-:W-:Y:S02]  /*3d10*/  CS2R R26, SRZ ;  /* 0x00000000001a7805 */ /* 0x000fe4000001ff00 */
[----:B------:R-:W-:Y:S01]  /*3d20*/  CS2R R24, SRZ ;  /* 0x0000000000187805 */ /* 0x000fe2000001ff00 */
[----:B------:R-:W2:Y:S01]  /*3d30*/  @!P3 LDG.E.128 R4, desc[UR40][R12.64] ;  /* 0x000000280c04b981 */ /* 0x000ea2000c1e1d00 */
[----:B------:R-:W-:-:S05]  /*3d40*/  @!P3 LEA.HI.X R9, R10, R9, R11, 0x1, P5 ;  /* 0x000000090a09b211 */ /* 0x000fca00028f0c0b */
        /* <DEDUP_REMOVED lines=13> */
[----:B------:R-:W-:Y:S01]  /*3e20*/  MOV R10, R24 ;  /* 0x00000018000a7202 */ /* 0x000fe20000000f00 */
[----:B------:R-:W-:Y:S01]  /*3e30*/  IMAD.MOV.U32 R11, RZ, RZ, R25 ;  /* 0x000000ffff0b7224 */ /* 0x000fe200078e0019 */
[----:B------:R-:W-:-:S02]  /*3e40*/  PRMT R77, R54, 0x7610, R77 ;  /* 0x00007610364d7816 */ /* 0x000fc4000000004d */
[----:B------:R-:W-:Y:S02]  /*3e50*/  PRMT R81, R81, 0x5410, R8 ;  /* 0x0000541051517816 */ /* 0x000fe40000000008 */
[----:B------:R-:W-:Y:S02]  /*3e60*/  PRMT R82, R9, 0x7610, R82 ;  /* 0x0000761009527816 */ /* 0x000fe40000000052 */
[----:B------:R-:W-:Y:S02]  /*3e70*/  PRMT R83, R10, 0x7610, R83 ;  /* 0x000076100a537816 */ /* 0x000fe40000000053 */
[----:B------:R-:W-:Y:S01]  /*3e80*/  PRMT R76, R11, 0x7610, R76 ;  /* 0x000076100b4c7816 */ /* 0x000fe2000000004c */
[----:B------:R-:W-:Y:S06]  /*3e90*/  @!P3 BRA `(.L_x_5778) ;  /* 0x000000000004b947 */ /* 0x000fec0003800000 */
[----:B------:R-:W-:Y:S01]  /*3ea0*/  BPT.TRAP 0x1 ;  /* 0x000000040000795c */ /* 0x000fe20000300000 */
.L_x_5778:
[----:B------:R-:W-:Y:S01]  /*3eb0*/  IMAD R61, R187, 0x8, R2 ;  /* 0x00000008bb3d7824 */ /* 0x000fe200078e0202 */
[----:B------:R-:W-:Y:S01]  /*3ec0*/  SHF.L.U32 R68, R192, 0x1f, RZ ;  /* 0x0000001fc0447819 */ /* 0x000fe200000006ff */
[----:B------:R-:W-:Y:S03]  /*3ed0*/  BSSY B1, `(.L_x_5779) ;  /* 0x0000003000017945 */ /* 0x000fe60003800000 */
[----:B------:R-:W0:Y:S02]  /*3ee0*/  SYNCS.PHASECHK.TRANS64.TRYWAIT P6, [R61+URZ+0x28c90], R68 ;  /* 0x028c90443d0075a7 */ /* 0x000e2400080c017f */
[----:B0-----:R-:W-:Y:S05]  /*3ef0*/  @!P6 BRA `(.L_x_5780) ;  /* 0x000001f400b0e947 */ /* 0x001fea0003800000 */
.L_x_6125:
[----:B------:R-:W-:Y:S05]  /*3f00*/  BSYNC B1 ;  /* 0x0000000000017941 */ /* 0x000fea0003800000 */
.L_x_5779:
[----:B------:R-:W-:-:S03]  /*3f10*/  UMOV UR4, 0xffffffff ;  /* 0xffffffff00047882 */ /* 0x000fc60000000000 */
[----:B------:R-:W-:Y:S05]  /*3f20*/  BRA.DIV UR4, `(.L_x_5781) ;  /* 0x000001f604b87947 */ /* 0x000fea000b800000 */
[----:B------:R1:W2:Y:S04]  /*3f30*/  SHFL.IDX PT, R69, R14, RZ, 0x1c1f ;  /* 0x001c1fff0e457589 */ /* 0x0002a800000e0000 */
[----:B------:R-:W3:Y:S02]  /*3f40*/  SHFL.IDX PT, R70, R70, RZ, 0x1c1f ;  /* 0x001c1fff46467589 */ /* 0x000ee400000e0000 */
.L_x_6129:
[----:B------:R-:W4:Y:S02]  /*3f50*/  LDC R72, c[0x0][0x2f4] ;  /* 0x0000bd00ff487b82 */ /* 0x000f240000000800 */
[----:B----4-:R-:W-:-:S13]  /*3f60*/  ISETP.GE.OR P4, PT, R18, R72, P4 ;  /* 0x000000481200720c */ /* 0x010fda0002786670 */
[----:B------:R-:W-:Y:S05]  /*3f70*/  @P4 BRA `(.L_x_5771) ;  /* 0x0000000800b44947 */ /* 0x000fea0003800000 */
[----:B------:R-:W-:Y:S01]  /*3f80*/  IMAD.IADD R8, R72, 0x1, -R47 ;  /* 0x0000000148087824 */ /* 0x000fe200078e0a2f */
[----:B---3--:R-:W-:Y:S01]  /*3f90*/  LEA R54, P4, R53, R70, 0x1 ;  /* 0x0000004635367211 */ /* 0x008fe200078808ff */
[----:B------:R-:W-:Y:S03]  /*3fa0*/  BSSY B1, `(.L_x_5782) ;  /* 0x000006d000017945 */ /* 0x000fe60003800000 */
[----:B------:R-:W-:Y:S02]  /*3fb0*/  SEL R8, R47, R8, !P0 ;  /* 0x000000082f087207 */ /* 0x000fe40004000000 */
[----:B--2---:R-:W-:Y:S02]  /*3fc0*/  LEA.HI.X R55, R53, R69, R58, 0x1, P4 ;  /* 0x0000004535377211 */ /* 0x004fe400020f0c3a */
        /* <DEDUP_REMOVED lines=12> */
[----:B------:R-:W2:Y:S04]  /*4090*/  LDS.128 R8, [R9+0x22400] ;  /* 0x0224000009087984 */ /* 0x000ea80000000c00 */
[----:B-1----:R1:W3:Y:S01]  /*40a0*/  LDS.128 R12, [R67+0x22400] ;  /* 0x02240000430c7984 */ /* 0x0022e20000000c00 */
[----:B------:R-:W-:Y:S05]  /*40b0*/  @P5 BRA `(.L_x_5783) ;  /* 0x00000004006c5947 */ /* 0x000fea0003800000 */
[----:B---3--:R-:W-:Y:S01]  /*40c0*/  IMAD.MOV.U32 R73, RZ, RZ, R13 ;  /* 0x000000ffff497224 */ /* 0x008fe200078e000d */
[----:B------:R-:W-:Y:S01]  /*40d0*/  SHF.R.U32.HI R75, RZ, 0x10, R25 ;  /* 0x00000010ff4b7819 */ /* 0x000fe20000011619 */
[----:B-12---:R-:W-:Y:S01]  /*40e0*/  IMAD.MOV.U32 R67, RZ, RZ, R9 ;  /* 0x000000ffff437224 */ /* 0x006fe200078e0009 */
[----:B------:R-:W-:Y:S01]  /*40f0*/  SHF.R.U64 R24, R24, 0x10, R25 ;  /* 0x0000001018187819 */ /* 0x000fe20000001219 */
[----:B------:R-:W-:Y:S01]  /*4100*/  HADD2.F32 R76, -RZ, R76.H0_H0 ;  /* 0x2000004cff4c7230 */ /* 0x000fe20000004100 */
[----:B------:R-:W-:Y:S01]  /*4110*/  SHF.R.U64 R6, R6, 0x10, R7 ;  /* 0x0000001006067819 */ /* 0x000fe20000001207 */
[----:B------:R-:W-:Y:S02]  /*4120*/  HADD2.F32 R9, -RZ, R73.H0_H0 ;  /* 0x20000049ff097230 */ /* 0x000fe40000004100 */
[----:B------:R-:W-:Y:S02]  /*4130*/  HADD2.F32 R13, -RZ, R67.H0_H0 ;  /* 0x20000043ff0d7230 */ /* 0x000fe40000004100 */
[----:B------:R-:W-:-:S02]  /*4140*/  HADD2.F32 R74, -RZ, R74.H0_H0 ;  /* 0x2000004aff4a7230 */ /* 0x000fc40000004100 */
[-C--:B------:R-:W-:Y:S01]  /*4150*/  FMUL.FTZ R78, R9, R76.reuse ;  /* 0x0000004c094e7220 */ /* 0x080fe20000410000 */
[----:B------:R-:W-:Y:S02]  /*4160*/  HADD2.F32 R82, -RZ, R82.H0_H0 ;  /* 0x20000052ff527230 */ /* 0x000fe40000004100 */
[C---:B------:R-:W-:Y:S01]  /*4170*/  FMUL.FTZ R76, R13.reuse, R76 ;  /* 0x0000004c0d4c7220 */ /* 0x040fe20000410000 */
[----:B------:R-:W-:Y:S02]  /*4180*/  HADD2.F32 R24, -RZ, R24.H0_H0 ;  /* 0x20000018ff187230 */ /* 0x000fe40000004100 */
[-C--:B------:R-:W-:Y:S01]  /*4190*/  FFMA.FTZ R13, R13, R74.reuse, -R78 ;  /* 0x0000004a0d0d7223 */ /* 0x080fe2000001084e */
[----:B------:R-:W-:Y:S02]  /*41a0*/  HADD2.F32 R78, -RZ, R77.H0_H0 ;  /* 0x2000004dff4e7230 */ /* 0x000fe40000004100 */
[----:B------:R-:W-:Y:S01]  /*41b0*/  FFMA.FTZ R9, R9, R74, R76 ;  /* 0x0000004a09097223 */ /* 0x000fe2000001004c */
[----:B------:R-:W-:-:S02]  /*41c0*/  HADD2.F32 R74, -RZ, R73.H1_H1 ;  /* 0x30000049ff4a7230 */ /* 0x000fc40000004100 */
[----:B------:R-:W-:Y:S01]  /*41d0*/  HADD2.F32 R73, -RZ, R75.H0_H0 ;  /* 0x2000004bff497230 */ /* 0x000fe20000004100 */
[--C-:B------:R-:W-:Y:S01]  /*41e0*/  SHF.R.U32.HI R75, RZ, 0x10, R5.reuse ;  /* 0x00000010ff4b7819 */ /* 0x100fe20000011605 */
[----:B------:R-:W-:Y:S01]  /*41f0*/  HADD2.F32 R76, -RZ, R67.H1_H1 ;  /* 0x30000043ff4c7230 */ /* 0x000fe20000004100 */
[----:B------:R-:W-:Y:S01]  /*4200*/  SHF.R.U64 R5, R4, 0x10, R5 ;  /* 0x0000001004057819 */ /* 0x000fe20000001205 */
[----:B------:R-:W-:Y:S01]  /*4210*/  IMAD.MOV.U32 R77, RZ, RZ, R12 ;  /* 0x000000ffff4d7224 */ /* 0x000fe200078e000c */
[--C-:B------:R-:W-:Y:S01]  /*4220*/  SHF.R.U32.HI R12, RZ, 0x10, R27.reuse ;  /* 0x00000010ff0c7819 */ /* 0x100fe2000001161b */
[----:B------:R-:W-:Y:S02]  /*4230*/  HADD2.F32 R67, -RZ, R75.H0_H0 ;  /* 0x2000004bff437230 */ /* 0x000fe40000004100 */
[-C--:B------:R-:W-:Y:S01]  /*4240*/  FMUL.FTZ R75, R74, R73.reuse ;  /* 0x000000494a4b7220 */ /* 0x080fe20000410000 */
[----:B------:R-:W-:Y:S01]  /*4250*/  FMUL.FTZ R73, R76, R73 ;  /* 0x000000494c497220 */ /* 0x000fe20000410000 */
[----:B------:R-:W-:Y:S01]  /*4260*/  SHF.R.U64 R27, R26, 0x10, R27 ;  /* 0x000000101a1b7819 */ /* 0x000fe2000000121b */
[----:B------:R-:W-:-:S02]  /*4270*/  HADD2.F32 R26, -RZ, R81.H1_H1 ;  /* 0x30000051ff1a7230 */ /* 0x000fc40000004100 */
[-C--:B------:R-:W-:Y:S01]  /*4280*/  FFMA.FTZ R76, R76, R67.reuse, -R75 ;  /* 0x000000434c4c7223 */ /* 0x080fe2000001084b */
[----:B------:R-:W-:Y:S01]  /*4290*/  FFMA.FTZ R74, R74, R67, R73 ;  /* 0x000000434a4a7223 */ /* 0x000fe20000010049 */
[----:B------:R-:W-:Y:S02]  /*42a0*/  IMAD.MOV.U32 R73, RZ, RZ, R15 ;  /* 0x000000ffff497224 */ /* 0x000fe400078e000f */
[----:B------:R-:W-:Y:S01]  /*42b0*/  IMAD.MOV.U32 R67, RZ, RZ, R11 ;  /* 0x000000ffff437224 */ /* 0x000fe200078e000b */
[----:B------:R-:W-:Y:S01]  /*42c0*/  F2FP.F16.F32.PACK_AB R13, R76, R13 ;  /* 0x0000000d4c0d723e */ /* 0x000fe200000000ff */
[----:B------:R-:W-:Y:S01]  /*42d0*/  IMAD.MOV.U32 R75, RZ, RZ, R8 ;  /* 0x000000ffff4b7224 */ /* 0x000fe200078e0008 */
[----:B------:R-:W-:Y:S01]  /*42e0*/  F2FP.F16.F32.PACK_AB R74, R74, R9 ;  /* 0x000000094a4a723e */ /* 0x000fe200000000ff */
[----:B------:R-:W-:Y:S02]  /*42f0*/  HADD2.F32 R11, -RZ, R73.H0_H0 ;  /* 0x20000049ff0b7230 */ /* 0x000fe40000004100 */
[----:B------:R-:W-:-:S02]  /*4300*/  HADD2.F32 R15, -RZ, R67.H0_H0 ;  /* 0x20000043ff0f7230 */ /* 0x000fc40000004100 */
[----:B------:R-:W-:Y:S02]  /*4310*/  HADD2.F32 R8, -RZ, R73.H1_H1 ;  /* 0x30000049ff087230 */ /* 0x000fe40000004100 */
[-C--:B------:R-:W-:Y:S01]  /*4320*/  FMUL.FTZ R84, R11, R82.reuse ;  /* 0x000000520b547220 */ /* 0x080fe20000410000 */
[----:B------:R-:W-:Y:S02]  /*4330*/  HADD2.F32 R73, -RZ, R12.H0_H0 ;  /* 0x2000000cff497230 */ /* 0x000fe40000004100 */
[C---:B------:R-:W-:Y:S01]  /*4340*/  FMUL.FTZ R82, R15.reuse, R82 ;  /* 0x000000520f527220 */ /* 0x040fe20000410000 */
[----:B------:R-:W-:Y:S02]  /*4350*/  HADD2.F32 R12, -RZ, R67.H1_H1 ;  /* 0x30000043ff0c7230 */ /* 0x000fe40000004100 */
[-C--:B------:R-:W-:Y:S01]  /*4360*/  FFMA.FTZ R15, R15, R78.reuse, -R84 ;  /* 0x0000004e0f0f7223 */ /* 0x080fe20000010854 */
[----:B------:R-:W-:Y:S02]  /*4370*/  HADD2.F32 R4, -RZ, R75.H1_H1 ;  /* 0x3000004bff047230 */ /* 0x000fe40000004100 */
[----:B------:R-:W-:Y:S01]  /*4380*/  FFMA.FTZ R11, R11, R78, R82 ;  /* 0x0000004e0b0b7223 */ /* 0x000fe20000010052 */
[----:B------:R-:W-:Y:S01]  /*4390*/  SHF.R.U32.HI R78, RZ, 0x10, R7 ;  /* 0x00000010ff4e7819 */ /* 0x000fe20000011607 */
[-C--:B------:R-:W-:Y:S01]  /*43a0*/  FMUL.FTZ R79, R8, R73.reuse ;  /* 0x00000049084f7220 */ /* 0x080fe20000410000 */
[----:B------:R-:W-:Y:S01]  /*43b0*/  FMUL.FTZ R73, R12, R73 ;  /* 0x000000490c497220 */ /* 0x000fe20000410000 */
[----:B------:R-:W-:-:S02]  /*43c0*/  HADD2.F32 R7, -RZ, R5.H0_H0 ;  /* 0x20000005ff077230 */ /* 0x000fc40000004100 */
[----:B------:R-:W-:Y:S02]  /*43d0*/  HADD2.F32 R67, -RZ, R78.H0_H0 ;  /* 0x2000004eff437230 */ /* 0x000fe40000004100 */
[----:B------:R-:W-:Y:S02]  /*43e0*/  HADD2.F32 R82, -RZ, R83.H0_H0 ;  /* 0x20000053ff527230 */ /* 0x000fe40000004100 */
[----:B------:R-:W-:Y:S02]  /*43f0*/  IMAD.MOV.U32 R5, RZ, RZ, R10 ;  /* 0x000000ffff057224 */ /* 0x000fe400078e000a */
[-C--:B------:R-:W-:Y:S01]  /*4400*/  FFMA.FTZ R8, R8, R67.reuse, R73 ;  /* 0x0000004308087223 */ /* 0x080fe20000010049 */
[--C-:B------:R-:W-:Y:S02]  /*4410*/  HADD2.F32 R73, -RZ, R77.reuse.H0_H0 ;  /* 0x2000004dff497230 */ /* 0x100fe40000004100 */
[----:B------:R-:W-:Y:S01]  /*4420*/  FFMA.FTZ R12, R12, R67, -R79 ;  /* 0x000000430c0c7223 */ /* 0x000fe2000001084f */
[----:B------:R-:W-:-:S02]  /*4430*/  HADD2.F32 R77, -RZ, R77.H1_H1 ;  /* 0x3000004dff4d7230 */ /* 0x000fc40000004100 */
[C---:B------:R-:W-:Y:S01]  /*4440*/  FMUL.FTZ R10, R4.reuse, R24 ;  /* 0x00000018040a7220 */ /* 0x040fe20000410000 */
[----:B------:R-:W-:Y:S02]  /*4450*/  HADD2.F32 R67, -RZ, R75.H0_H0 ;  /* 0x2000004bff437230 */ /* 0x000fe40000004100 */
[----:B------:R-:W-:Y:S01]  /*4460*/  FMUL.FTZ R84, R73, R82 ;  /* 0x0000005249547220 */ /* 0x000fe20000410000 */
[----:B------:R-:W-:Y:S02]  /*4470*/  HADD2.F32 R78, -RZ, R81.H0_H0 ;  /* 0x20000051ff4e7230 */ /* 0x000fe40000004100 */
[C---:B------:R-:W-:Y:S01]  /*4480*/  FMUL.FTZ R25, R77.reuse, R24 ;  /* 0x000000184d197220 */ /* 0x040fe20000410000 */
[-C--:B------:R-:W-:Y:S01]  /*4490*/  FFMA.FTZ R10, R77, R7.reuse, R10 ;  /* 0x000000074d0a7223 */ /* 0x080fe2000001000a */
[----:B------:R-:W-:Y:S01]  /*44a0*/  FMUL.FTZ R82, R67, R82 ;  /* 0x0000005243527220 */ /* 0x000fe20000410000 */
[----:B------:R-:W-:Y:S02]  /*44b0*/  HADD2.F32 R24, -RZ, R14.H0_H0 ;  /* 0x2000000eff187230 */ /* 0x000fe40000004100 */
[----:B------:R-:W-:Y:S01]  /*44c0*/  FFMA.FTZ R4, R4, R7, -R25 ;  /* 0x0000000704047223 */ /* 0x000fe20000010819 */
[----:B------:R-:W-:-:S02]  /*44d0*/  HADD2.F32 R7, -RZ, R5.H0_H0 ;  /* 0x20000005ff077230 */ /* 0x000fc40000004100 */
[-C--:B------:R-:W-:Y:S01]  /*44e0*/  FFMA.FTZ R67, R67, R78.reuse, -R84 ;  /* 0x0000004e43437223 */ /* 0x080fe20000010854 */
        /* <DEDUP_REMOVED lines=8> */
[----:B------:R-:W-:Y:S02]  /*4570*/  HADD2.F32 R25, -RZ, R83.H1_H1 ;  /* 0x30000053ff197230 */ /* 0x000fe40000004100 */
[C---:B------:R-:W-:Y:S01]  /*4580*/  FMUL.FTZ R27, R5.reuse, R27 ;  /* 0x0000001b051b7220 */ /* 0x040fe20000410000 */
[----:B------:R-:W-:Y:S01]  /*4590*/  F2FP.F16.F32.PACK_AB R15, R12, R15 ;  /* 0x0000000f0c0f723e */ /* 0x000fe200000000ff */
[-C--:B------:R-:W-:Y:S01]  /*45a0*/  FFMA.FTZ R5, R5, R6.reuse, -R26 ;  /* 0x0000000605057223 */ /* 0x080fe2000001081a */
[----:B------:R-:W-:Y:S01]  /*45b0*/  F2FP.F16.F32.PACK_AB R12, R10, R73 ;  /* 0x000000490a0c723e */ /* 0x000fe200000000ff */
[-C--:B------:R-:W-:Y:S01]  /*45c0*/  FFMA.FTZ R78, R7, R25.reuse, -R78 ;  /* 0x00000019074e7223 */ /* 0x080fe2000001084e */
[----:B------:R-:W-:Y:S01]  /*45d0*/  FFMA.FTZ R75, R24, R25, R75 ;  /* 0x00000019184b7223 */ /* 0x000fe2000001004b */
[----:B------:R-:W-:Y:S01]  /*45e0*/  FFMA.FTZ R6, R14, R6, R27 ;  /* 0x000000060e067223 */ /* 0x000fe2000001001b */
[----:B------:R-:W-:Y:S01]  /*45f0*/  F2FP.F16.F32.PACK_AB R7, R8, R11 ;  /* 0x0000000b0807723e */ /* 0x000fe200000000ff */
[----:B------:R-:W-:Y:S01]  /*4600*/  IMAD.MOV.U32 R9, RZ, RZ, R13 ;  /* 0x000000ffff097224 */ /* 0x000fe200078e000d */
[----:B------:R-:W-:Y:S01]  /*4610*/  F2FP.F16.F32.PACK_AB R8, R4, R67 ;  /* 0x000000430408723e */ /* 0x000fe200000000ff */
[----:B------:R-:W-:Y:S01]  /*4620*/  IMAD.MOV.U32 R11, RZ, RZ, R15 ;  /* 0x000000ffff0b7224 */ /* 0x000fe200078e000f */
[----:B------:R-:W-:Y:S01]  /*4630*/  F2FP.F16.F32.PACK_AB R10, R5, R78 ;  /* 0x0000004e050a723e */ /* 0x000fe200000000ff */
[----:B------:R-:W-:Y:S01]  /*4640*/  IMAD.MOV.U32 R13, RZ, RZ, R74 ;  /* 0x000000ffff0d7224 */ /* 0x000fe200078e004a */
[----:B------:R-:W-:-:S02]  /*4650*/  F2FP.F16.F32.PACK_AB R14, R6, R75 ;  /* 0x0000004b060e723e */ /* 0x000fc400000000ff */
[----:B------:R-:W-:-:S07]  /*4660*/  MOV R15, R7 ;  /* 0x00000007000f7202 */ /* 0x000fce0000000f00 */
.L_x_5783:
[----:B------:R-:W-:Y:S05]  /*4670*/  BSYNC B1 ;  /* 0x0000000000017941 */ /* 0x000fea0003800000 */
.L_x_5782:
[----:B--2---:R2:W-:Y:S01]  /*4680*/  ST.E.128 desc[UR40][R54.64], R8 ;  /* 0x0000000836007985 */ /* 0x0045e2000c101d28 */
[----:B------:R-:W-:Y:S01]  /*4690*/  ISETP.GE.AND P4, PT, R71, R72, PT ;  /* 0x000000484700720c */ /* 0x000fe20003f86270 */
[----:B------:R-:W-:Y:S02]  /*46a0*/  IMAD.MOV.U32 R4, RZ, RZ, R70 ;  /* 0x000000ffff047224 */ /* 0x000fe400078e0046 */
[----:B------:R-:W-:-:S10]  /*46b0*/  IMAD.MOV.U32 R5, RZ, RZ, R69 ;  /* 0x000000ffff057224 */ /* 0x000fd400078e0045 */
[----:B------:R-:W-:Y:S05]  /*46c0*/  @P4 BRA `(.L_x_5771) ;  /* 0x0000000000e04947 */ /* 0x000fea0003800000 */
[----:B------:R-:W-:-:S05]  /*46d0*/  IMAD.WIDE R4, R71, 0x2, R4 ;  /* 0x0000000247047825 */ /* 0x000fca00078e0204 */
[----:B---3--:R3:W-:Y:S01]  /*46e0*/  ST.E.128 desc[UR40][R4.64], R12 ;  /* 0x0000000c04007985 */ /* 0x0087e2000c101d28 */
[----:B------:R-:W-:Y:S05]  /*46f0*/  BRA `(.L_x_5771) ;  /* 0x0000000000d47947 */ /* 0x000fea0003800000 */
.L_x_5763:
[----:B------:R-:W-:-:S06]  /*4700*/  UISETP.NE.AND UP0, UPT, UR37, 0x3, UPT ;  /* 0x000000032500788c */ /* 0x000fcc000bf05270 */
[----:B------:R-:W-:-:S13]  /*4710*/  PLOP3.LUT P3, PT, PT, PT, UP0, 0x80, 0x0 ;  /* 0x000000000000781c */ /* 0x000fda0003f6f008 */
[----:B------:R-:W-:Y:S05]  /*4720*/  @!P3 BRA `(.L_x_5784) ;  /* 0x000000000004b947 */ /* 0x000fea0003800000 */
[----:B------:R-:W-:Y:S01]  /*4730*/  BPT.TRAP 0x1 ;  /* 0x000000040000795c */ /* 0x000fe20000300000 */
.L_x_5784:
[----:B------:R-:W-:Y:S01]  /*4740*/  IMAD R61, R187, 0x8, R2 ;  /* 0x00000008bb3d7824 */ /* 0x000fe200078e0202 */
[----:B------:R-:W-:Y:S01]  /*4750*/  SHF.L.U32 R68, R192, 0x1f, RZ ;  /* 0x0000001fc0447819 */ /* 0x000fe200000006ff */
[----:B------:R-:W-:Y:S01]  /*4760*/  BSSY B1, `(.L_x_5785) ;  /* 0x0000004000017945 */ /* 0x000fe20003800000 */
[----:B------:R-:W-:Y:S02]  /*4770*/  SHF.R.S32.HI R65, RZ, 0x1f, R63 ;  /* 0x0000001fff417819 */ /* 0x000fe4000001143f */
[----:B------:R-:W1:Y:S02]  /*4780*/  SYNCS.PHASECHK.TRANS64.TRYWAIT P4, [R61+URZ+0x28c90], R68 ;  /* 0x028c90443d0075a7 */ /* 0x000e64000808017f */
[----:B-1----:R-:W-:Y:S05]  /*4790*/  @!P4 BRA `(.L_x_5786) ;  /* 0x000001ec00e8c947 */ /* 0x002fea0003800000 */
.L_x_6130:
[----:B------:R-:W-:Y:S05]  /*47a0*/  BSYNC B1 ;  /* 0x0000000000017941 */ /* 0x000fea0003800000 */
.L_x_5785:
        /* <DEDUP_REMOVED lines=14> */
[----:B------:R-:W-:-:S02]  /*4890*/  ISETP.GT.AND P4, PT, R66, R193, PT ;  /* 0x000000c14200720c */ /* 0x000fc40003f84270 */
[----:B------:R-:W-:Y:S02]  /*48a0*/  IMAD.IADD R5, R5, 0x1, R9 ;  /* 0x0000000105057824 */ /* 0x000fe400078e0209 */
[----:B------:R-:W-:Y:S01]  /*48b0*/  IMAD.WIDE.U32 R4, R188, UR4, R4 ;  /* 0x00000004bc047c25 */ /* 0x000fe2000f8e0004 */
[----:B------:R-:W-:-:S03]  /*48c0*/  UMOV UR4, 0xffffffff ;  /* 0xffffffff00047882 */ /* 0x000fc60000000000 */
[----:B------:R-:W-:Y:S01]  /*48d0*/  IMAD R13, R188, UR5, R5 ;  /* 0x00000005bc0d7c24 */ /* 0x000fe2000f8e0205 */
[----:B------:R-:W-:-:S04]  /*48e0*/  LEA R5, P5, R4, UR6, 0x1 ;  /* 0x0000000604057c11 */ /* 0x000fc8000f8a08ff */
[----:B------:R-:W-:Y:S01]  /*48f0*/  LEA.HI.X R13, R4, UR7, R13, 0x1, P5 ;  /* 0x00000007040d7c11 */ /* 0x000fe2000a8f0c0d */
[----:B------:R-:W-:Y:S08]  /*4900*/  BRA.DIV UR4, `(.L_x_5787) ;  /* 0x000001ee04a07947 */ /* 0x000ff0000b800000 */
[----:B------:R0:W2:Y:S04]  /*4910*/  SHFL.IDX PT, R25, R13, RZ, 0x1c1f ;  /* 0x001c1fff0d197589 */ /* 0x0000a800000e0000 */
[----:B------:R0:W3:Y:S02]  /*4920*/  SHFL.IDX PT, R14, R5, RZ, 0x1c1f ;  /* 0x001c1fff050e7589 */ /* 0x0000e400000e0000 */
.L_x_6134:
        /* <DEDUP_REMOVED lines=18> */
.L_x_5771:
[----:B------:R-:W-:Y:S05]  /*4a50*/  BSYNC B0 ;  /* 0x0000000000007941 */ /* 0x000fea0003800000 */
.L_x_5762:
[----:B0-234-:R-:W0:Y:S01]  /*4a60*/  S2R R4, SR_TID.X ;  /* 0x0000000000047919 */ /* 0x01de220000002100 */
[----:B------:R-:W-:Y:S01]  /*4a70*/  @!PT LDS RZ, [RZ] ;  /* 0x00000000fffff984 */ /* 0x000fe20000000800 */
[----:B------:R-:W-:Y:S01]  /*4a80*/  @!PT LDS RZ, [RZ] ;  /* 0x00000000fffff984 */ /* 0x000fe20000000800 */
[----:B------:R-:W-:Y:S01]  /*4a90*/  @!PT LDS RZ, [RZ] ;  /* 0x00000000fffff984 */ /* 0x000fe20000000800 */
[----:B------:R-:W-:Y:S01]  /*4aa0*/  @!PT LDS RZ, [RZ] ;  /* 0x00000000fffff984 */ /* 0x000fe20000000800 */
[----:B------:R2:W-:Y:S06]  /*4ab0*/  MEMBAR.ALL.CTA ;  /* 0x0000000000007992 */ /* 0x0005ec0000008000 */
[----:B--2---:R-:W2:Y:S01]  /*4ac0*/  FENCE.VIEW.ASYNC.S ;  /* 0x00000000000073c6 */ /* 0x004ea20000000000 */
[----:B------:R-:W-:Y:S05]  /*4ad0*/  WARPSYNC.ALL ;  /* 0x0000000000007948 */ /* 0x000fea0003800000 */
[----:B------:R-:W-:Y:S01]  /*4ae0*/  BSSY B0, `(.L_x_5788) ;  /* 0x0000009000007945 */ /* 0x000fe20003800000 */
[----:B0-----:R-:W-:Y:S01]  /*4af0*/  LOP3.LUT R4, R4, 0x7f, RZ, 0xc0, !PT ;  /* 0x0000007f04047812 */ /* 0x001fe200078ec0ff */
[----:B--2---:R0:W-:Y:S03]  /*4b00*/  BAR.SYNC.DEFER_BLOCKING R46, 0x80 ;  /* 0x0002002e0000751d */ /* 0x0041e60000010000 */
[----:B------:R-:W-:-:S13]  /*4b10*/  ISETP.NE.AND P4, PT, R4, RZ, PT ;  /* 0x000000ff0400720c */ /* 0x000fda0003f85270 */
[----:B------:R-:W-:-:S05]  /*4b20*/  @!P4 VIADD R4, R61, 0x28ca0 ;  /* 0x00028ca03d04c836 */ /* 0x000fca0000000000 */
[----:B------:R-:W-:-:S04]  /*4b30*/  @!P4 PRMT R4, RZ, 0x654, R4 ;  /* 0x00000654ff04c816 */ /* 0x000fc80000000004 */
[----:B------:R0:W-:Y:S01]  /*4b40*/  @!P4 SYNCS.ARRIVE.TRANS64.RED.A1T0 RZ, [R4+URZ], RZ ;  /* 0x000000ff04ffc9a7 */ /* 0x0001e2000810043f */
[----:B------:R-:W-:Y:S05]  /*4b50*/  @!P3 BRA `(.L_x_5789) ;  /* 0x000000000004b947 */ /* 0x000fea0003800000 */
[----:B------:R-:W-:Y:S01]  /*4b60*/  BPT.TRAP 0x1 ;  /* 0x000000040000795c */ /* 0x000fe20000300000 */
.L_x_5789:
[----:B------:R-:W-:Y:S05]  /*4b70*/  BSYNC B0 ;  /* 0x0000000000007941 */ /* 0x000fea0003800000 */
.L_x_5788:
[----:B------:R-:W2:Y:S01]  /*4b80*/  SYNCS.PHASECHK.TRANS64.TRYWAIT P3, [R61+URZ+0x28cb0], R68 ;  /* 0x028cb0443d0075a7 */ /* 0x000ea2000806017f */
[----:B------:R-:W-:Y:S04]  /*4b90*/  BSSY B0, `(.L_x_5790) ;  /* 0x0000002000007945 */ /* 0x000fe80003800000 */
[----:B--2---:R-:W-:Y:S05]  /*4ba0*/  @!P3 BRA `(.L_x_5791) ;  /* 0x000001ec003cb947 */ /* 0x004fea0003800000 */
.L_x_6135:
[----:B------:R-:W-:Y:S05]  /*4bb0*/  BSYNC B0 ;  /* 0x0000000000007941 */ /* 0x000fea0003800000 */
.L_x_5790:
        /* <DEDUP_REMOVED lines=19> */
[----:B------:R-:W3:Y:S08]  /*4cf0*/  SHFL.IDX PT, R10, R10, RZ, 0x1c1f ;  /* 0x001c1fff0a0a7589 */ /* 0x000ef000000e0000 */
[----:B------:R-:W-:Y:S05]  /*4d00*/  @!P3 BRA `(.L_x_5793) ;  /* 0x0000000400e0b947 */ /* 0x000fea0003800000 */
[----:B------:R-:W4:Y:S01]  /*4d10*/  LDL R71, [R1+0x10] ;  /* 0x0000100001477983 */ /* 0x000f220000100800 */
[----:B------:R-:W-:-:S03]  /*4d20*/  ULDC UR4, c[0x0][0x320] ;  /* 0x0000c80000047ab9 */ /* 0x000fc60000000800 */
[----:B------:R-:W5:Y:S04]  /*4d30*/  LDL R25, [R1+0x14] ;  /* 0x0000140001197983 */ /* 0x000f680000100800 */
[----:B------:R-:W2:Y:S04]  /*4d40*/  LDL R70, [R1+0xc] ;  /* 0x00000c0001467983 */ /* 0x000ea80000100800 */
[----:B------:R-:W2:Y:S04]  /*4d50*/  LDL R24, [R1+0x18] ;  /* 0x0000180001187983 */ /* 0x000ea80000100800 */
[----:B------:R-:W2:Y:S04]  /*4d60*/  LDL R69, [R1+0x8] ;  /* 0x0000080001457983 */ /* 0x000ea80000100800 */
[----:B-1----:R-:W2:Y:S04]  /*4d70*/  LDL R67, [R1+0x1c] ;  /* 0x00001c0001437983 */ /* 0x002ea80000100800 */
[----:B------:R-:W2:Y:S04]  /*4d80*/  LDL R55, [R1+0x4] ;  /* 0x0000040001377983 */ /* 0x000ea80000100800 */
[----:B------:R-:W2:Y:S01]  /*4d90*/  LDL R54, [R1+0x20] ;  /* 0x0000200001367983 */ /* 0x000ea20000100800 */
[----:B------:R-:W-:Y:S01]  /*4da0*/  ISETP.GE.AND P5, PT, R18, UR4, PT ;  /* 0x0000000412007c0c */ /* 0x000fe2000bfa6270 */
[----:B------:R-:W-:-:S02]  /*4db0*/  IMAD R9, R187, 0x8000, R48 ;  /* 0x00008000bb097824 */ /* 0x000fc400078e0230 */
[----:B------:R-:W2:Y:S02]  /*4dc0*/  LDL R27, [R1] ;  /* 0x00000000011b7983 */ /* 0x000ea40000100800 */
[C---:B------:R-:W-:Y:S02]  /*4dd0*/  IMAD R13, R9.reuse, 0x2, R2 ;  /* 0x00000002090d7824 */ /* 0x040fe400078e0202 */
[----:B------:R-:W2:Y:S01]  /*4de0*/  LDL R26, [R1+0x24] ;  /* 0x00002400011a7983 */ /* 0x000ea20000100800 */
[----:B------:R-:W-:Y:S01]  /*4df0*/  LOP3.LUT P3, RZ, R198, 0x4, RZ, 0xc0, !PT ;  /* 0x00000004c6ff7812 */ /* 0x000fe2000786c0ff */
[C---:B------:R-:W-:Y:S02]  /*4e00*/  VIADD R15, R9.reuse, 0x20 ;  /* 0x00000020090f7836 */ /* 0x040fe40000000000 */
[C---:B------:R-:W-:Y:S02]  /*4e10*/  VIADD R14, R18.reuse, 0x40 ;  /* 0x00000040120e7836 */ /* 0x040fe40000000000 */
[----:B------:R-:W1:Y:S08]  /*4e20*/  @!P5 LDS.128 R4, [R13+0x400] ;  /* 0x000400000d04d984 */ /* 0x000e700000000c00 */
[----:B------:R-:W-:Y:S01]  /*4e30*/  @P3 VIADD R15, R9, 0xffffffe0 ;  /* 0xffffffe0090f3836 */ /* 0x000fe20000000000 */
[----:B0-----:R-:W-:-:S03]  /*4e40*/  @!P5 LEA R8, P3, R18, R11, 0x1 ;  /* 0x0000000b1208d211 */ /* 0x001fc600078608ff */
[----:B------:R-:W-:Y:S01]  /*4e50*/  IMAD R12, R15, 0x2, R2 ;  /* 0x000000020f0c7824 */ /* 0x000fe200078e0202 */
[----:B---3--:R-:W-:Y:S01]  /*4e60*/  @!P5 LEA.HI.X R9, R18, R10, R19, 0x1, P3 ;  /* 0x0000000a1209d211 */ /* 0x008fe200018f0c13 */
[----:B------:R-:W3:Y:S01]  /*4e70*/  LDL R15, [R1+0x30] ;  /* 0x00003000010f7983 */ /* 0x000ee20000100800 */
[----:B------:R-:W-:-:S03]  /*4e80*/  ISETP.GE.AND P3, PT, R185, UR4, PT ;  /* 0x00000004b9007c0c */ /* 0x000fc6000bf66270 */
[----:B-1----:R0:W-:Y:S10]  /*4e90*/  @!P5 ST.E.128 desc[UR40][R8.64], R4 ;  /* 0x000000040800d985 */ /* 0x0021f4000c101d28 */
[----:B------:R-:W1:Y:S01]  /*4ea0*/  @!P3 LDS.128 R4, [R12+0x400] ;  /* 0x000400000c04b984 */ /* 0x000e620000000c00 */
[----:B0-----:R-:W-:-:S04]  /*4eb0*/  @!P3 LEA R8, P5, R185, R11, 0x1 ;  /* 0x0000000bb908b211 */ /* 0x001fc800078a08ff */
[----:B------:R-:W-:Y:S02]  /*4ec0*/  @!P3 LEA.HI.X R9, R185, R10, R204, 0x1, P5 ;  /* 0x0000000ab909b211 */ /* 0x000fe400028f0ccc */
[----:B------:R-:W-:Y:S01]  /*4ed0*/  ISETP.GE.AND P5, PT, R14, UR4, PT ;  /* 0x000000040e007c0c */ /* 0x000fe2000bfa6270 */
[----:B------:R-:W-:Y:S02]  /*4ee0*/  VIADD R14, R18, 0x60 ;  /* 0x00000060120e7836 */ /* 0x000fe40000000000 */
[----:B-1----:R4:W-:Y:S10]  /*4ef0*/  @!P3 ST.E.128 desc[UR40][R8.64], R4 ;  /* 0x000000040800b985 */ /* 0x0029f4000c101d28 */
[----:B------:R-:W0:Y:S01]  /*4f00*/  @!P5 LDS.128 R4, [R13+0x2400] ;  /* 0x002400000d04d984 */ /* 0x000e220000000c00 */
[----:B----4-:R-:W-:-:S04]  /*4f10*/  @!P5 LEA R8, P3, R71, R11, 0x1 ;  /* 0x0000000b4708d211 */ /* 0x010fc800078608ff */
[----:B-----5:R-:W-:Y:S02]  /*4f20*/  @!P5 IADD3.X R9, R10, R25, RZ, P3, !PT ;  /* 0x000000190a09d210 */ /* 0x020fe40001ffe4ff */
[----:B------:R-:W4:Y:S01]  /*4f30*/  LDL R25, [R1+0x28] ;  /* 0x0000280001197983 */ /* 0x000f220000100800 */
[----:B------:R-:W-:Y:S01]  /*4f40*/  ISETP.GE.AND P3, PT, R14, UR4, PT ;  /* 0x000000040e007c0c */ /* 0x000fe2000bf66270 */
[----:B------:R-:W-:Y:S02]  /*4f50*/  VIADD R14, R18, 0x80 ;  /* 0x00000080120e7836 */ /* 0x000fe40000000000 */
[----:B0-----:R2:W-:Y:S10]  /*4f60*/  @!P5 ST.E.128 desc[UR40][R8.64], R4 ;  /* 0x000000040800d985 */ /* 0x0015f4000c101d28 */
[----:B------:R-:W0:Y:S01]  /*4f70*/  @!P3 LDS.128 R4, [R12+0x2400] ;  /* 0x002400000c04b984 */ /* 0x000e220000000c00 */
[----:B--2---:R-:W-:-:S05]  /*4f80*/  @!P3 LEA R8, P5, R70, R11, 0x1 ;  /* 0x0000000b4608b211 */ /* 0x004fca00078a08ff */
[----:B------:R-:W-:Y:S02]  /*4f90*/  @!P3 IMAD.X R9, R10, 0x1, R24, P5 ;  /* 0x000000010a09b824 */ /* 0x000fe400028e0618 */
[----:B------:R-:W2:Y:S01]  /*4fa0*/  LDL R24, [R1+0x2c] ;  /* 0x00002c0001187983 */ /* 0x000ea20000100800 */
[----:B------:R-:W-:Y:S01]  /*4fb0*/  ISETP.GE.AND P5, PT, R14, UR4, PT ;  /* 0x000000040e007c0c */ /* 0x000fe2000bfa6270 */
[----:B------:R-:W-:Y:S02]  /*4fc0*/  VIADD R14, R18, 0xa0 ;  /* 0x000000a0120e7836 */ /* 0x000fe40000000000 */
[----:B0-----:R0:W-:Y:S10]  /*4fd0*/  @!P3 ST.E.128 desc[UR40][R8.64], R4 ;  /* 0x000000040800b985 */ /* 0x0011f4000c101d28 */
[----:B------:R-:W1:Y:S01]  /*4fe0*/  @!P5 LDS.128 R4, [R13+0x4400] ;  /* 0x004400000d04d984 */ /* 0x000e620000000c00 */
[----:B0-----:R-:W-:-:S05]  /*4ff0*/  @!P5 LEA R8, P3, R69, R11, 0x1 ;  /* 0x0000000b4508d211 */ /* 0x001fca00078608ff */
[----:B------:R-:W-:Y:S01]  /*5000*/  @!P5 IMAD.X R9, R10, 0x1, R67, P3 ;  /* 0x000000010a09d824 */ /* 0x000fe200018e0643 */
[----:B------:R-:W-:-:S04]  /*5010*/  ISETP.GE.AND P3, PT, R14, UR4, PT ;  /* 0x000000040e007c0c */ /* 0x000fc8000bf66270 */
[----:B-1----:R0:W-:Y:S09]  /*5020*/  @!P5 ST.E.128 desc[UR40][R8.64], R4 ;  /* 0x000000040800d985 */ /* 0x0021f2000c101d28 */
[----:B------:R-:W1:Y:S01]  /*5030*/  @!P3 LDS.128 R4, [R12+0x4400] ;  /* 0x004400000c04b984 */ /* 0x000e620000000c00 */
[----:B0-----:R-:W-:-:S05]  /*5040*/  @!P3 LEA R8, P5, R55, R11, 0x1 ;  /* 0x0000000b3708b211 */ /* 0x001fca00078a08ff */
[----:B------:R-:W-:Y:S02]  /*5050*/  @!P3 IMAD.X R9, R10, 0x1, R54, P5 ;  /* 0x000000010a09b824 */ /* 0x000fe400028e0636 */
[----:B------:R-:W5:Y:S01]  /*5060*/  LDL R54, [R1+0x34] ;  /* 0x0000340001367983 */ /* 0x000f620000100800 */
[----:B------:R-:W-:-:S05]  /*5070*/  VIADD R14, R18, 0xc0 ;  /* 0x000000c0120e7836 */ /* 0x000fca0000000000 */
[----:B------:R-:W-:Y:S01]  /*5080*/  ISETP.GE.AND P5, PT, R14, UR4, PT ;  /* 0x000000040e007c0c */ /* 0x000fe2000bfa6270 */
[----:B-1----:R0:W-:-:S12]  /*5090*/  @!P3 ST.E.128 desc[UR40][R8.64], R4 ;  /* 0x000000040800b985 */ /* 0x0021d8000c101d28 */
[----:B------:R-:W1:Y:S01]  /*50a0*/  @!P5 LDS.128 R4, [R13+0x6400] ;  /* 0x006400000d04d984 */ /* 0x000e620000000c00 */
[----:B0-----:R-:W-:-:S03]  /*50b0*/  @!P5 LEA R8, P3, R27, R11, 0x1 ;  /* 0x0000000b1b08d211 */ /* 0x001fc600078608ff */
[----:B------:R-:W5:Y:S02]  /*50c0*/  LDL R27, [R1+0x38] ;  /* 0x00003800011b7983 */ /* 0x000f640000100800 */
[----:B------:R-:W-:Y:S02]  /*50d0*/  @!P5 IMAD.X R9, R10, 0x1, R26, P3 ;  /* 0x000000010a09d824 */ /* 0x000fe400018e061a */
[----:B------:R-:W5:Y:S01]  /*50e0*/  LDL R26, [R1+0x3c] ;  /* 0x00003c00011a7983 */ /* 0x000f620000100800 */
[----:B------:R-:W-:-:S05]  /*50f0*/  VIADD R14, R18, 0xe0 ;  /* 0x000000e0120e7836 */ /* 0x000fca0000000000 */
[----:B------:R-:W-:Y:S01]  /*5100*/  ISETP.GE.AND P3, PT, R14, UR4, PT ;  /* 0x000000040e007c0c */ /* 0x000fe2000bf66270 */
[----:B-1----:R0:W-:-:S12]  /*5110*/  @!P5 ST.E.128 desc[UR40][R8.64], R4 ;  /* 0x000000040800d985 */ /* 0x0021d8000c101d28 */
[----:B------:R-:W1:Y:S01]  /*5120*/  @!P3 LDS.128 R4, [R12+0x6400] ;  /* 0x006400000c04b984 */ /* 0x000e620000000c00 */
[----:B0-----:R-:W-:Y:S01]  /*5130*/  @!P3 LEA R8, P5, R229, R11, 0x1 ;  /* 0x0000000be508b211 */ /* 0x001fe200078a08ff */
[----:B------:R-:W-:-:S04]  /*5140*/  VIADD R14, R18, 0x100 ;  /* 0x00000100120e7836 */ /* 0x000fc80000000000 */
[----:B----4-:R-:W-:Y:S02]  /*5150*/  @!P3 IMAD.X R9, R10, 0x1, R25, P5 ;  /* 0x000000010a09b824 */ /* 0x010fe400028e0619 */
[----:B------:R-:W4:Y:S01]  /*5160*/  LDL R25, [R1+0x40] ;  /* 0x0000400001197983 */ /* 0x000f220000100800 */
[----:B------:R-:W-:-:S03]  /*5170*/  ISETP.GE.AND P5, PT, R14, UR4, PT ;  /* 0x000000040e007c0c */ /* 0x000fc6000bfa6270 */
[----:B-1----:R0:W-:Y:S10]  /*5180*/  @!P3 ST.E.128 desc[UR40][R8.64], R4 ;  /* 0x000000040800b985 */ /* 0x0021f4000c101d28 */
[----:B------:R-:W1:Y:S01]  /*5190*/  @!P5 LDS.128 R4, [R13+0x8400] ;  /* 0x008400000d04d984 */ /* 0x000e620000000c00 */
[----:B0-----:R-:W-:-:S05]  /*51a0*/  @!P5 LEA R8, P3, R228, R11, 0x1 ;  /* 0x0000000be408d211 */ /* 0x001fca00078608ff */
[----:B--2---:R-:W-:Y:S02]  /*51b0*/  @!P5 IMAD.X R9, R10, 0x1, R24, P3 ;  /* 0x000000010a09d824 */ /* 0x004fe400018e0618 */
[----:B------:R-:W2:Y:S01]  /*51c0*/  LDL R24, [R1+0x44] ;  /* 0x0000440001187983 */ /* 0x000ea20000100800 */
[----:B------:R-:W-:-:S05]  /*51d0*/  VIADD R14, R18, 0x120 ;  /* 0x00000120120e7836 */ /* 0x000fca0000000000 */
[----:B------:R-:W-:Y:S01]  /*51e0*/  ISETP.GE.AND P3, PT, R14, UR4, PT ;  /* 0x000000040e007c0c */ /* 0x000fe2000bf66270 */
[----:B-1----:R0:W-:-:S12]  /*51f0*/  @!P5 ST.E.128 desc[UR40][R8.64], R4 ;  /* 0x000000040800d985 */ /* 0x0021d8000c101d28 */
[----:B------:R-:W1:Y:S01]  /*5200*/  @!P3 LDS.128 R4, [R12+0x8400] ;  /* 0x008400000c04b984 */ /* 0x000e620000000c00 */
[----:B0-----:R-:W-:-:S05]  /*5210*/  @!P3 LEA R8, P5, R226, R11, 0x1 ;  /* 0x0000000be208b211 */ /* 0x001fca00078a08ff */
[----:B---3--:R-:W-:Y:S02]  /*5220*/  @!P3 IMAD.X R9, R10, 0x1, R15, P5 ;  /* 0x000000010a09b824 */ /* 0x008fe400028e060f */
[----:B------:R-:W3:Y:S01]  /*5230*/  LDL R15, [R1+0x48] ;  /* 0x00004800010f7983 */ /* 0x000ee20000100800 */
[----:B------:R-:W-:-:S05]  /*5240*/  VIADD R14, R18, 0x140 ;  /* 0x00000140120e7836 */ /* 0x000fca0000000000 */
[----:B------:R-:W-:Y:S01]  /*5250*/  ISETP.GE.AND P5, PT, R14, UR4, PT ;  /* 0x000000040e007c0c */ /* 0x000fe2000bfa6270 */
[----:B-1----:R0:W-:-:S12]  /*5260*/  @!P3 ST.E.128 desc[UR40][R8.64], R4 ;  /* 0x000000040800b985 */ /* 0x0021d8000c101d28 */
[----:B------:R-:W1:Y:S01]  /*5270*/  @!P5 LDS.128 R4, [R13+0xa400] ;  /* 0x00a400000d04d984 */ /* 0x000e620000000c00 */
[----:B------:R-:W-:Y:S01]  /*5280*/  VIADD R14, R18, 0x160 ;  /* 0x00000160120e7836 */ /* 0x000fe20000000000 */
[----:B0-----:R-:W-:-:S05]  /*5290*/  @!P5 LEA R8, P3, R219, R11, 0x1 ;  /* 0x0000000bdb08d211 */ /* 0x001fca00078608ff */
[----:B-----5:R-:W-:Y:S01]  /*52a0*/  @!P5 IMAD.X R9, R10, 0x1, R54, P3 ;  /* 0x000000010a09d824 */ /* 0x020fe200018e0636 */
[----:B------:R-:W-:-:S04]  /*52b0*/  ISETP.GE.AND P3, PT, R14, UR4, PT ;  /* 0x000000040e007c0c */ /* 0x000fc8000bf66270 */
[----:B-1----:R0:W-:Y:S09]  /*52c0*/  @!P5 ST.E.128 desc[UR40][R8.64], R4 ;  /* 0x000000040800d985 */ /* 0x0021f2000c101d28 */
[----:B------:R-:W1:Y:S01]  /*52d0*/  @!P3 LDS.128 R4, [R12+0xa400] ;  /* 0x00a400000c04b984 */ /* 0x000e620000000c00 */
[----:B------:R-:W-:Y:S01]  /*52e0*/  VIADD R14, R18, 0x180 ;  /* 0x00000180120e7836 */ /* 0x000fe20000000000 */
[----:B0-----:R-:W-:-:S05]  /*52f0*/  @!P3 LEA R8, P5, R216, R11, 0x1 ;  /* 0x0000000bd808b211 */ /* 0x001fca00078a08ff */
[----:B------:R-:W-:Y:S01]  /*5300*/  @!P3 IMAD.X R9, R10, 0x1, R27, P5 ;  /* 0x000000010a09b824 */ /* 0x000fe200028e061b */
[----:B------:R-:W-:-:S04]  /*5310*/  ISETP.GE.AND P5, PT, R14, UR4, PT ;  /* 0x000000040e007c0c */ /* 0x000fc8000bfa6270 */
[----:B-1----:R0:W-:Y:S09]  /*5320*/  @!P3 ST.E.128 desc[UR40][R8.64], R4 ;  /* 0x000000040800b985 */ /* 0x0021f2000c101d28 */
[----:B------:R-:W1:Y:S01]  /*5330*/  @!P5 LDS.128 R4, [R13+0xc400] ;  /* 0x00c400000d04d984 */ /* 0x000e620000000c00 */
[----:B------:R-:W-:Y:S01]  /*5340*/  VIADD R14, R18, 0x1a0 ;  /* 0x000001a0120e7836 */ /* 0x000fe20000000000 */
[----:B0-----:R-:W-:-:S04]  /*5350*/  @!P5 LEA R8, P3, R215, R11, 0x1 ;  /* 0x0000000bd708d211 */ /* 0x001fc800078608ff */
[----:B------:R-:W-:Y:S02]  /*5360*/  @!P5 IADD3.X R9, R10, R26, RZ, P3, !PT ;  /* 0x0000001a0a09d210 */ /* 0x000fe40001ffe4ff */
[----:B------:R-:W-:-:S03]  /*5370*/  ISETP.GE.AND P3, PT, R14, UR4, PT ;  /* 0x000000040e007c0c */ /* 0x000fc6000bf66270 */
[----:B-1----:R0:W-:Y:S10]  /*5380*/  @!P5 ST.E.128 desc[UR40][R8.64], R4 ;  /* 0x000000040800d985 */ /* 0x0021f4000c101d28 */
[----:B------:R-:W1:Y:S01]  /*5390*/  @!P3 LDS.128 R4, [R12+0xc400] ;  /* 0x00c400000c04b984 */ /* 0x000e620000000c00 */
[----:B------:R-:W-:Y:S01]  /*53a0*/  VIADD R14, R18, 0x1c0 ;  /* 0x000001c0120e7836 */ /* 0x000fe20000000000 */
[----:B0-----:R-:W-:-:S05]  /*53b0*/  @!P3 LEA R8, P5, R214, R11, 0x1 ;  /* 0x0000000bd608b211 */ /* 0x001fca00078a08ff */
[----:B----4-:R-:W-:Y:S01]  /*53c0*/  @!P3 IMAD.X R9, R10, 0x1, R25, P5 ;  /* 0x000000010a09b824 */ /* 0x010fe200028e0619 */
[----:B------:R-:W-:-:S04]  /*53d0*/  ISETP.GE.AND P5, PT, R14, UR4, PT ;  /* 0x000000040e007c0c */ /* 0x000fc8000bfa6270 */
[----:B-1----:R0:W-:Y:S09]  /*53e0*/  @!P3 ST.E.128 desc[UR40][R8.64], R4 ;  /* 0x000000040800b985 */ /* 0x0021f2000c101d28 */
[----:B------:R-:W1:Y:S01]  /*53f0*/  @!P5 LDS.128 R4, [R13+0xe400] ;  /* 0x00e400000d04d984 */ /* 0x000e620000000c00 */
[----:B------:R-:W-:Y:S01]  /*5400*/  VIADD R14, R18, 0x1e0 ;  /* 0x000001e0120e7836 */ /* 0x000fe20000000000 */
[----:B0-----:R-:W-:-:S05]  /*5410*/  @!P5 LEA R8, P3, R212, R11, 0x1 ;  /* 0x0000000bd408d211 */ /* 0x001fca00078608ff */
[----:B--2---:R-:W-:Y:S01]  /*5420*/  @!P5 IMAD.X R9, R10, 0x1, R24, P3 ;  /* 0x000000010a09d824 */ /* 0x004fe200018e0618 */
[----:B------:R-:W-:-:S04]  /*5430*/  ISETP.GE.AND P3, PT, R14, UR4, PT ;  /* 0x000000040e007c0c */ /* 0x000fc8000bf66270 */
[----:B-1----:R0:W-:Y:S09]  /*5440*/  @!P5 ST.E.128 desc[UR40][R8.64], R4 ;  /* 0x000000040800d985 */ /* 0x0021f2000c101d28 */
[----:B------:R-:W1:Y:S01]  /*5450*/  @!P3 LDS.128 R4, [R12+0xe400] ;  /* 0x00e400000c04b984 */ /* 0x000e620000000c00 */
[----:B0-----:R-:W-:-:S05]  /*5460*/  @!P3 LEA R8, P5, R210, R11, 0x1 ;  /* 0x0000000bd208b211 */ /* 0x001fca00078a08ff */
[----:B---3--:R-:W-:-:S05]  /*5470*/  @!P3 IMAD.X R9, R10, 0x1, R15, P5 ;  /* 0x000000010a09b824 */ /* 0x008fca00028e060f */
[----:B-1----:R4:W-:Y:S03]  /*5480*/  @!P3 ST.E.128 desc[UR40][R8.64], R4 ;  /* 0x000000040800b985 */ /* 0x0029e6000c101d28 */
.L_x_5793:
[----:B------:R-:W-:Y:S05]  /*5490*/  BSYNC B0 ;  /* 0x0000000000007941 */ /* 0x000fea0003800000 */
.L_x_5792:
[----:B------:R-:W-:Y:S01]  /*54a0*/  @!PT LDS RZ, [RZ] ;  /* 0x00000000fffff984 */ /* 0x000fe20000000800 */
[----:B------:R-:W-:Y:S01]  /*54b0*/  @!PT LDS RZ, [RZ] ;  /* 0x00000000fffff984 */ /* 0x000fe20000000800 */
[----:B------:R-:W-:Y:S01]  /*54c0*/  @!PT LDS RZ, [RZ] ;  /* 0x00000000fffff984 */ /* 0x000fe20000000800 */
[----:B------:R-:W-:Y:S01]  /*54d0*/  @!PT LDS RZ, [RZ] ;  /* 0x00000000fffff984 */ /* 0x000fe20000000800 */
[----:B------:R5:W-:Y:S06]  /*54e0*/  MEMBAR.ALL.CTA ;  /* 0x0000000000007992 */ /* 0x000bec0000008000 */
[----:B-----5:R-:W5:Y:S01]  /*54f0*/  FENCE.VIEW.ASYNC.S ;  /* 0x00000000000073c6 */ /* 0x020f620000000000 */
[----:B-12---:R-:W-:Y:S01]  /*5500*/  @!P4 VIADD R61, R61, 0x28cc0 ;  /* 0x00028cc03d3dc836 */ /* 0x006fe20000000000 */
[----:B-----5:R1:W-:Y:S04]  /*5510*/  BAR.SYNC.DEFER_BLOCKING R46, 0x80 ;  /* 0x0002002e0000751d */ /* 0x0203e80000010000 */
[----:B------:R-:W-:Y:S01]  /*5520*/  @!P4 PRMT R61, RZ, 0x654, R61 ;  /* 0x00000654ff3dc816 */ /* 0x000fe2000000003d */
[----:B------:R-:W-:Y:S01]  /*5530*/  VIADD R187, R187, 0x1 ;  /* 0x00000001bbbb7836 */ /* 0x000fe20000000000 */
[----:B------:R-:W-:-:S02]  /*5540*/  PLOP3.LUT P3, PT, PT, PT, PT, 0x8, 0x0 ;  /* 0x000000000000781c */ /* 0x000fc40003f6e170 */
[----:B------:R1:W-:Y:S02]  /*5550*/  @!P4 SYNCS.ARRIVE.TRANS64.RED.A1T0 RZ, [R61+URZ], RZ ;  /* 0x000000ff3dffc9a7 */ /* 0x0003e4000810043f */
[----:B------:R-:W-:-:S04]  /*5560*/  ISETP.NE.AND P4, PT, R187, 0x2, PT ;  /* 0x00000002bb00780c */ /* 0x000fc80003f85270 */
[----:B----4-:R-:W-:Y:S02]  /*5570*/  SEL R5, RZ, 0x1, P4 ;  /* 0x00000001ff057807 */ /* 0x010fe40002000000 */
[----:B------:R-:W-:Y:S02]  /*5580*/  SEL R187, R187, RZ, P4 ;  /* 0x000000ffbbbb7207 */ /* 0x000fe40002000000 */
[----:B------:R-:W-:Y:S01]  /*5590*/  LOP3.LUT R192, R192, R5, RZ, 0x3c, !PT ;  /* 0x00000005c0c07212 */ /* 0x000fe200078e3cff */
[----:B-1----:R-:W-:Y:S06]  /*55a0*/  @P2 BRA `(.L_x_5794) ;  /* 0xffffffd800002947 */ /* 0x002fec000383ffff */
.L_x_5757:
[----:B------:R-:W-:Y:S04]  /*55b0*/  BSSY B0, `(.L_x_5795) ;  /* 0x0000004000007945 */ /* 0x000fe80003800000 */
[----:B------:R-:W-:Y:S05]  /*55c0*/  @P3 BRA `(.L_x_5796) ;  /* 0x0000000000083947 */ /* 0x000fea0003800000 */
[----:B------:R-:W1:Y:S02]  /*55d0*/  FENCE.VIEW.ASYNC.G ;  /* 0x00000000000073c6 */ /* 0x000e640000000100 */
[----:B-1----:R-:W-:Y:S06]  /*55e0*/  BAR.ARV 0xc, 0x180 ;  /* 0x0306000000007b1d */ /* 0x002fec0000002000 */
.L_x_5796:
[----:B------:R-:W-:Y:S05]  /*55f0*/  BSYNC B0 ;  /* 0x0000000000007941 */ /* 0x000fea0003800000 */
.L_x_5795:
[----:B------:R-:W-:Y:S01]  /*5600*/  UISETP.NE.AND UP0, UPT, UR39, 0x1, UPT ;  /* 0x000000012700788c */ /* 0x000fe2000bf05270 */
[----:B------:R-:W-:Y:S05]  /*5610*/  BSSY B7, `(.L_x_5797) ;  /* 0x0001064000077945 */ /* 0x000fea0003800000 */
[----:B------:R-:W-:-:S13]  /*5620*/  PLOP3.LUT P0, PT, PT, PT, UP0, 0x80, 0x0 ;  /* 0x000000000000781c */ /* 0x000fda0003f0f008 */
[----:B------:R-:W-:Y:S05]  /*5630*/  @!P0 BRA `(.L_x_5798) ;  /* 0x0000002400508947 */ /* 0x000fea0003800000 */
[----:B------:R-:W1:Y:S01]  /*5640*/  LDC R0, c[0x0][0x448] ;  /* 0x00011200ff007b82 */ /* 0x000e620000000800 */
[----:B------:R-:W-:-:S07]  /*5650*/  IADD3 R23, R184, 0x1, -R23 ;  /* 0x00000001b8177810 */ /* 0x000fce0007ffe817 */
[----:B------:R-:W2:Y:S01]  /*5660*/  LDC.64 R4, c[0x0][0x9e0] ;  /* 0x00027800ff047b82 */ /* 0x000ea20000000a00 */
[----:B-1----:R-:W-:Y:S01]  /*5670*/  ISETP.NE.AND P1, PT, R0, 0x1, PT ;  /* 0x000000010000780c */ /* 0x002fe20003f25270 */
[----:B------:R-:W-:Y:S01]  /*5680*/  VIADD R0, R196, 0x3f ;  /* 0x0000003fc4007836 */ /* 0x000fe20000000000 */
        /* <DEDUP_REMOVED lines=19> */
.L_x_5801:
[----:B------:R-:W-:-:S13]  /*57c0*/  ISETP.NE.AND P0, PT, R5, 0x1, PT ;  /* 0x000000010500780c */ /* 0x000fda0003f05270 */
[----:B------:R-:W1:Y:S02]  /*57d0*/  @P0 LDC.64 R6, c[0x0][0x9e8] ;  /* 0x00027a00ff060b82 */ /* 0x000e640000000a00 */
[----:B-1----:R-:W-:-:S05]  /*57e0*/  @P0 IMAD.HI.U32 R6, R0, R6, RZ ;  /* 0x0000000600060227 */ /* 0x002fca00078e00ff */
[----:B------:R-:W-:-:S07]  /*57f0*/  @P0 SHF.R.U32.HI R0, RZ, R7, R6 ;  /* 0x00000007ff000219 */ /* 0x000fce0000011606 */
.L_x_5802:
[----:B------:R-:W-:Y:S05]  /*5800*/  BSYNC B0 ;  /* 0x0000000000007941 */ /* 0x000fea0003800000 */
.L_x_5800:
[----:B------:R-:W-:-:S05]  /*5810*/  IMAD R3, R0, R5, R5 ;  /* 0x0000000500037224 */ /* 0x000fca00078e0205 */
[----:B------:R-:W-:-:S07]  /*5820*/  VIMNMX R4, R4, R3, PT ;  /* 0x0000000304047248 */ /* 0x000fce0003fe0100 */
.L_x_5799:
[----:B------:R-:W1:Y:S01]  /*5830*/  @P1 LDC R7, c[0x0][0x44c] ;  /* 0x00011300ff071b82 */ /* 0x000e620000000800 */
[----:B------:R-:W-:Y:S01]  /*5840*/  VIADD R4, R4, 0x3f ;  /* 0x0000003f04047836 */ /* 0x000fe20000000000 */
[----:B------:R-:W-:Y:S01]  /*5850*/  ULDC UR4, c[0x0][0x9dc] ;  /* 0x0002770000047ab9 */ /* 0x000fe20000000800 */
[----:B------:R-:W-:-:S03]  /*5860*/  IMAD.MOV.U32 R0, RZ, RZ, R196 ;  /* 0x000000ffff007224 */ /* 0x000fc600078e00c4 */
[----:B------:R-:W-:Y:S02]  /*5870*/  SHF.R.S32.HI R3, RZ, 0x1f, R4 ;  /* 0x0000001fff037819 */ /* 0x000fe40000011404 */
[----:B------:R-:W2:Y:S02]  /*5880*/  @P1 LDC R6, c[0x0][0x450] ;  /* 0x00011400ff061b82 */ /* 0x000ea40000000800 */
[----:B------:R-:W-:-:S04]  /*5890*/  LEA.HI R3, R3, R4, RZ, 0x6 ;  /* 0x0000000403037211 */ /* 0x000fc800078f30ff */
[----:B------:R-:W-:-:S04]  /*58a0*/  SHF.R.S32.HI R3, RZ, 0x6, R3 ;  /* 0x00000006ff037819 */ /* 0x000fc80000011403 */
[----:B------:R-:W-:Y:S01]  /*58b0*/  VIMNMX R38, R38, R3, PT ;  /* 0x0000000326267248 */ /* 0x000fe20003fe0100 */
[----:B-1----:R-:W-:-:S05]  /*58c0*/  @P1 IMAD.HI.U32 R7, R196, R7, RZ ;  /* 0x00000007c4071227 */ /* 0x002fca00078e00ff */
[----:B--2---:R-:W-:-:S05]  /*58d0*/  @P1 SHF.R.U32.HI R0, RZ, R6, R7 ;  /* 0x00000006ff001219 */ /* 0x004fca0000011607 */
        /* <DEDUP_REMOVED lines=13> */
.L_x_5805:
[----:B------:R-:W-:-:S13]  /*59b0*/  ISETP.NE.AND P0, PT, R5, 0x1, PT ;  /* 0x000000010500780c */ /* 0x000fda0003f05270 */
[----:B------:R-:W1:Y:S02]  /*59c0*/  @P0 LDC.64 R6, c[0x0][0x9e8] ;  /* 0x00027a00ff060b82 */ /* 0x000e640000000a00 */
[----:B-1----:R-:W-:-:S05]  /*59d0*/  @P0 IMAD.HI.U32 R6, R37, R6, RZ ;  /* 0x0000000625060227 */ /* 0x002fca00078e00ff */
[----:B------:R-:W-:-:S07]  /*59e0*/  @P0 SHF.R.U32.HI R37, RZ, R7, R6 ;  /* 0x00000007ff250219 */ /* 0x000fce0000011606 */
.L_x_5806:
[----:B------:R-:W-:Y:S05]  /*59f0*/  BSYNC B0 ;  /* 0x0000000000007941 */ /* 0x000fea0003800000 */
.L_x_5804:
[----:B------:R-:W-:-:S05]  /*5a00*/  IMAD R5, R37, R5, RZ ;  /* 0x0000000525057224 */ /* 0x000fca00078e02ff */
[----:B------:R-:W-:-:S07]  /*5a10*/  VIMNMX R0, R0, R5, !PT ;  /* 0x0000000500007248 */ /* 0x000fce0007fe0100 */
.L_x_5803:
[----:B------:R-:W-:Y:S01]  /*5a20*/  SHF.R.S32.HI R3, RZ, 0x1f, R0 ;  /* 0x0000001fff037819 */ /* 0x000fe20000011400 */
[----:B------:R-:W-:Y:S03]  /*5a30*/  BSSY B0, `(.L_x_5807) ;  /* 0x0000027000007945 */ /* 0x000fe60003800000 */
[----:B------:R-:W-:-:S04]  /*5a40*/  LEA.HI R3, R3, R0, RZ, 0x6 ;  /* 0x0000000003037211 */ /* 0x000fc800078f30ff */
[----:B------:R-:W-:-:S04]  /*5a50*/  SHF.R.S32.HI R3, RZ, 0x6, R3 ;  /* 0x00000006ff037819 */ /* 0x000fc80000011403 */
[----:B------:R-:W-:Y:S01]  /*5a60*/  VIMNMX R9, RZ, R3, !PT ;  /* 0x00000003ff097248 */ /* 0x000fe20007fe0100 */
[----:B------:R-:W-:-:S03]  /*5a70*/  IMAD.MOV.U32 R3, RZ, RZ, RZ ;  /* 0x000000ffff037224 */ /* 0x000fc600078e00ff */
[----:B------:R-:W-:-:S13]  /*5a80*/  ISETP.GT.AND P0, PT, R38, R9, PT ;  /* 0x000000092600720c */ /* 0x000fda0003f04270 */
[----:B------:R-:W-:Y:S05]  /*5a90*/  @!P0 BRA `(.L_x_5808) ;  /* 0x0000000000808947 */ /* 0x000fea0003800000 */
[----:B------:R-:W2:Y:S01]  /*5aa0*/  LDL R4, [R1+0x4c] ;  /* 0x00004c0001047983 */ /* 0x000ea20000100800 */
[----:B------:R-:W-:Y:S01]  /*5ab0*/  ULDC UR4, c[0x0][0x9f0] ;  /* 0x00027c0000047ab9 */ /* 0x000fe20000000800 */
[----:B--2---:R-:W-:-:S04]  /*5ac0*/  ISETP.NE.AND P0, PT, R4, RZ, PT ;  /* 0x000000ff0400720c */ /* 0x004fc80003f05270 */
[----:B0-----:R-:W-:-:S04]  /*5ad0*/  SEL R11, R4, UR4, P0 ;  /* 0x00000004040b7c07 */ /* 0x001fc80008000000 */
[-C--:B------:R-:W-:Y:S02]  /*5ae0*/  IABS R6, R11.reuse ;  /* 0x0000000b00067213 */ /* 0x080fe40000000000 */
[----:B------:R-:W-:Y:S02]  /*5af0*/  IADD3 R0, R11, -0x1, R38 ;  /* 0xffffffff0b007810 */ /* 0x000fe40007ffe026 */
[----:B------:R-:W0:Y:S01]  /*5b00*/  I2F.RP R3, R6 ;  /* 0x0000000600037306 */ /* 0x000e220000209400 */
[----:B---3--:R-:W-:Y:S02]  /*5b10*/  IABS R10, R11 ;  /* 0x0000000b000a7213 */ /* 0x008fe40000000000 */
        /* <DEDUP_REMOVED lines=24> */
.L_x_5808:
[----:B------:R-:W-:Y:S05]  /*5ca0*/  BSYNC B0 ;  /* 0x0000000000007941 */ /* 0x000fea0003800000 */
.L_x_5807:
[----:B------:R-:W2:Y:S01]  /*5cb0*/  LDL R0, [R1+0x54] ;  /* 0x0000540001007983 */ /* 0x000ea20000100800 */
        /* <DEDUP_REMOVED lines=65> */
[----:B--2---:R-:W-:-:S05]  /*60d0*/  IMAD R0, R0, R3, R9 ;  /* 0x0000000300007224 */ /* 0x004fca00078e0209 */
[----:B------:R-:W-:Y:S02]  /*60e0*/  VIADDMNMX R3, R0, R3, R38, PT ;  /* 0x0000000300037246 */ /* 0x000fe40003800126 */
[----:B------:R-:W-:Y:S02]  /*60f0*/  CS2R R38, SRZ ;  /* 0x0000000000267805 */ /* 0x000fe4000001ff00 */
[----:B------:R-:W-:-:S13]  /*6100*/  ISETP.GT.AND P1, PT, R3, R0, PT ;  /* 0x000000000300720c */ /* 0x000fda0003f24270 */
[----:B------:R-:W-:Y:S05]  /*6110*/  @!P1 BRA `(.L_x_5809) ;  /* 0x000000f800cc9947 */ /* 0x000fea0003800000 */
[----:B------:R-:W2:Y:S04]  /*6120*/  LDL R8, [R1+0x5c] ;  /* 0x00005c0001087983 */ /* 0x000ea80000100800 */
[----:B--2---:R-:W1:Y:S02]  /*6130*/  SHFL.IDX PT, R4, R8, RZ, 0x1f ;  /* 0x00001fff08047589 */ /* 0x004e6400000e0000 */
[----:B-1----:R-:W-:-:S04]  /*6140*/  LEA.HI R5, R4, R4, RZ, 0x1 ;  /* 0x0000000404057211 */ /* 0x002fc800078f08ff */
        /* <DEDUP_REMOVED lines=11> */
.L_x_5810:
[C---:B------:R-:W-:Y:S01]  /*6200*/  IMAD R12, R17.reuse, 0x8, R2 ;  /* 0x00000008110c7824 */ /* 0x040fe200078e0202 */
[----:B------:R-:W-:Y:S01]  /*6210*/  SHF.L.U32 R5, R22, 0x1f, RZ ;  /* 0x0000001f16057819 */ /* 0x000fe200000006ff */
[----:B------:R-:W-:Y:S01]  /*6220*/  VIADD R4, R2, 0x26800 ;  /* 0x0002680002047836 */ /* 0x000fe20000000000 */
[----:B------:R-:W-:Y:S01]  /*6230*/  BSSY B0, `(.L_x_5811) ;  /* 0x0000008000007945 */ /* 0x000fe20003800000 */
[----:B------:R-:W-:Y:S01]  /*6240*/  IMAD R6, R17, 0x1000, R20 ;  /* 0x0000100011067824 */ /* 0x000fe200078e0214 */
[----:B------:R-:W1:Y:S01]  /*6250*/  SYNCS.PHASECHK.TRANS64.TRYWAIT P1, [R12+URZ+0x28c50], R5 ;  /* 0x028c50050c0075a7 */ /* 0x000e62000802017f */
[----:B------:R-:W-:Y:S01]  /*6260*/  IMAD.MOV.U32 R7, RZ, RZ, 0x40000040 ;  /* 0x40000040ff077424 */ /* 0x000fe200078e00ff */
[----:B------:R-:W-:-:S04]  /*6270*/  SHF.R.U32.HI R4, RZ, 0x4, R4 ;  /* 0x00000004ff047819 */ /* 0x000fc80000011604 */
[----:B------:R-:W-:-:S04]  /*6280*/  LOP3.LUT R4, R4, 0x3fff, RZ, 0xc0, !PT ;  /* 0x00003fff04047812 */ /* 0x000fc800078ec0ff */
[----:B------:R-:W-:Y:S01]  /*6290*/  LOP3.LUT R4, R4, 0x10000, RZ, 0xfc, !PT ;  /* 0x0001000004047812 */ /* 0x000fe200078efcff */
[----:B-1----:R-:W-:Y:S06]  /*62a0*/  @!P1 BRA `(.L_x_5812) ;  /* 0x000001d400909947 */ /* 0x002fec0003800000 */
.L_x_6136:
[----:B------:R-:W-:Y:S05]  /*62b0*/  BSYNC B0 ;  /* 0x0000000000007941 */ /* 0x000fea0003800000 */
.L_x_5811:
[----:B------:R-:W-:Y:S01]  /*62c0*/  BAR.SYNC.DEFER_BLOCKING 0xe, 0x100 ;  /* 0x0384000000007b1d */ /* 0x000fe20000010000 */
[----:B-1----:R-:W-:Y:S01]  /*62d0*/  IMAD.MOV.U32 R5, RZ, RZ, 0x40000040 ;  /* 0x40000040ff057424 */ /* 0x002fe200078e00ff */
[C---:B------:R-:W-:Y:S01]  /*62e0*/  R2UR UR14, R6.reuse ;  /* 0x00000000060e72ca */ /* 0x040fe200000e0000 */
[----:B---3--:R-:W-:Y:S01]  /*62f0*/  VIADD R10, R6, 0x100 ;  /* 0x00000100060a7836 */ /* 0x008fe20000000000 */
[----:B------:R-:W-:Y:S01]  /*6300*/  R2UR UR15, R7 ;  /* 0x00000000070f72ca */ /* 0x000fe200000e0000 */
[----:B0-----:R-:W-:Y:S01]  /*6310*/  IMAD.MOV.U32 R11, RZ, RZ, 0x40000040 ;  /* 0x40000040ff0b7424 */ /* 0x001fe200078e00ff */
[----:B------:R-:W-:Y:S01]  /*6320*/  R2UR UR12, R4 ;  /* 0x00000000040c72ca */ /* 0x000fe200000e0000 */
[C---:B------:R-:W-:Y:S01]  /*6330*/  VIADD R8, R6.reuse, 0x80 ;  /* 0x0000008006087836 */ /* 0x040fe20000000000 */
[----:B------:R-:W-:Y:S01]  /*6340*/  R2UR UR13, R5 ;  /* 0x00000000050d72ca */ /* 0x000fe200000e0000 */
[----:B------:R-:W-:Y:S01]  /*6350*/  VIADD R6, R6, 0x180 ;  /* 0x0000018006067836 */ /* 0x000fe20000000000 */
[----:B------:R-:W-:Y:S01]  /*6360*/  R2UR UR6, R10 ;  /* 0x000000000a0672ca */ /* 0x000fe200000e0000 */
[----:B------:R-:W-:Y:S01]  /*6370*/  VIADD R10, R4, 0x2 ;  /* 0x00000002040a7836 */ /* 0x000fe20000000000 */
[----:B------:R-:W-:Y:S01]  /*6380*/  R2UR UR7, R11 ;  /* 0x000000000b0772ca */ /* 0x000fe200000e0000 */
[----:B------:R-:W-:Y:S01]  /*6390*/  IMAD.MOV.U32 R11, RZ, RZ, 0x40000040 ;  /* 0x40000040ff0b7424 */ /* 0x000fe200078e00ff */
[----:B------:R-:W-:Y:S01]  /*63a0*/  MOV R9, 0x40000040 ;  /* 0x4000004000097802 */ /* 0x000fe20000000f00 */
[----:B------:R-:W-:Y:S01]  /*63b0*/  IMAD.MOV.U32 R7, RZ, RZ, 0x40000040 ;  /* 0x40000040ff077424 */ /* 0x000fe200078e00ff */
[----:B------:R-:W-:Y:S01]  /*63c0*/  R2UR UR10, R8 ;  /* 0x00000000080a72ca */ /* 0x000fe200000e0000 */
[----:B------:R-:W-:Y:S01]  /*63d0*/  VIADD R8, R4, 0x4 ;  /* 0x0000000404087836 */ /* 0x000fe20000000000 */
[----:B------:R-:W-:Y:S01]  /*63e0*/  R2UR UR11, R9 ;  /* 0x00000000090b72ca */ /* 0x000fe200000e0000 */
[----:B------:R-:W-:Y:S01]  /*63f0*/  IMAD.MOV.U32 R9, RZ, RZ, 0x40000040 ;  /* 0x40000040ff097424 */ /* 0x000fe200078e00ff */
[----:B------:R-:W-:-:S02]  /*6400*/  R2UR UR8, R10 ;  /* 0x000000000a0872ca */ /* 0x000fc400000e0000 */
[----:B------:R-:W-:Y:S01]  /*6410*/  R2UR UR9, R11 ;  /* 0x000000000b0972ca */ /* 0x000fe200000e0000 */
[----:B-----5:R-:W-:Y:S01]  /*6420*/  WARPGROUP.ARRIVE ;  /* 0x00000000000079c5 */ /* 0x020fe20000000000 */
        /* <DEDUP_REMOVED lines=25> */
.L_x_5813:
[----:B------:R-:W-:Y:S01]  /*65c0*/  VIADD R3, R3, 0xfffffffe ;  /* 0xfffffffe03037836 */ /* 0x000fe20000000000 */
[----:B------:R-:W-:Y:S01]  /*65d0*/  BSSY B0, `(.L_x_5814) ;  /* 0x00000cc000007945 */ /* 0x000fe20003800000 */
[----:B------:R-:W-:-:S03]  /*65e0*/  VIADD R12, R12, 0x28c60 ;  /* 0x00028c600c0c7836 */ /* 0x000fc60000000000 */
[----:B------:R-:W-:Y:S02]  /*65f0*/  ISETP.GE.AND P1, PT, R3, R0, PT ;  /* 0x000000000300720c */ /* 0x000fe40003f26270 */
[----:B------:R-:W-:-:S04]  /*6600*/  PRMT R12, R186, 0x654, R12 ;  /* 0x00000654ba0c7816 */ /* 0x000fc8000000000c */
[----:B------:R0:W-:Y:S07]  /*6610*/  SYNCS.ARRIVE.TRANS64.RED.A1T0 RZ, [R12+URZ], RZ ;  /* 0x000000ff0cff79a7 */ /* 0x0001ee000810043f */
[----:B------:R-:W-:Y:S05]  /*6620*/  @!P1 BRA `(.L_x_5815) ;  /* 0x0000000c00189947 */ /* 0x000fea0003800000 */
.L_x_5822:
[----:B------:R-:W-:Y:S01]  /*6630*/  BAR.SYNC.DEFER_BLOCKING 0xe, 0x100 ;  /* 0x0384000000007b1d */ /* 0x000fe20000010000 */
[----:B0-----:R-:W-:Y:S01]  /*6640*/  IMAD R12, R17, 0x40, R194 ;  /* 0x00000040110c7824 */ /* 0x001fe200078e02c2 */
[----:B------:R-:W-:Y:S01]  /*6650*/  ISETP.GT.AND P2, PT, R3, R0, PT ;  /* 0x000000000300720c */ /* 0x000fe20003f44270 */
[----:B------:R-:W-:Y:S02]  /*6660*/  VIADD R17, R17, 0x1 ;  /* 0x0000000111117836 */ /* 0x000fe40000000000 */
[----:B------:R-:W-:Y:S02]  /*6670*/  IMAD R12, R12, 0x4, R2 ;  /* 0x000000040c0c7824 */ /* 0x000fe400078e0202 */
[----:B------:R-:W-:Y:S01]  /*6680*/  VIADD R3, R3, 0xffffffff ;  /* 0xffffffff03037836 */ /* 0x000fe20000000000 */
[----:B------:R-:W-:-:S04]  /*6690*/  ISETP.NE.AND P1, PT, R17, 0x2, PT ;  /* 0x000000021100780c */ /* 0x000fc80003f25270 */
[----:B------:R-:W-:Y:S01]  /*66a0*/  SEL R17, R17, RZ, P1 ;  /* 0x000000ff11117207 */ /* 0x000fe20000800000 */
[----:B------:R-:W0:Y:S04]  /*66b0*/  LDS R13, [R12+0x28800] ;  /* 0x028800000c0d7984 */ /* 0x000e280000000800 */
[----:B-1----:R-:W1:Y:S01]  /*66c0*/  LDS R12, [R12+0x28820] ;  /* 0x028820000c0c7984 */ /* 0x002e620000000800 */
        /* <DEDUP_REMOVED lines=132> */
.L_x_5816:
[----:B------:R-:W-:Y:S01]  /*6f10*/  IMAD R21, R17, 0x8, R2 ;  /* 0x0000000811157824 */ /* 0x000fe200078e0202 */
[----:B------:R-:W-:-:S04]  /*6f20*/  SHF.L.U32 R12, R22, 0x1f, RZ ;  /* 0x0000001f160c7819 */ /* 0x000fc800000006ff */
[----:B------:R0:W1:Y:S01]  /*6f30*/  SYNCS.PHASECHK.TRANS64.TRYWAIT P1, [R21+URZ+0x28c50], R12 ;  /* 0x028c500c150075a7 */ /* 0x000062000802017f */
[----:B------:R-:W-:Y:S05]  /*6f40*/  @!P0 BRA `(.L_x_5817) ;  /* 0x0000000000048947 */ /* 0x000fea0003800000 */
[----:B------:R-:W-:Y:S01]  /*6f50*/  BPT.TRAP 0x1 ;  /* 0x000000040000795c */ /* 0x000fe20000300000 */
.L_x_5817:
[----:B------:R-:W-:Y:S04]  /*6f60*/  BSSY B1, `(.L_x_5818) ;  /* 0x0000004000017945 */ /* 0x000fe80003800000 */
[----:B-1----:R-:W-:Y:S05]  /*6f70*/  @P1 BRA `(.L_x_5819) ;  /* 0x0000000000081947 */ /* 0x002fea0003800000 */
[----:B------:R-:W1:Y:S02]  /*6f80*/  SYNCS.PHASECHK.TRANS64.TRYWAIT P1, [R21+URZ+0x28c50], R12 ;  /* 0x028c500c150075a7 */ /* 0x000e64000802017f */
[----:B-1----:R-:W-:Y:S05]  /*6f90*/  @!P1 BRA `(.L_x_5820) ;  /* 0x000001c800689947 */ /* 0x002fea0003800000 */
.L_x_5819:
[----:B------:R-:W-:Y:S05]  /*6fa0*/  BSYNC B1 ;  /* 0x0000000000017941 */ /* 0x000fea0003800000 */
.L_x_5818:
[----:B01----:R-:W-:Y:S01]  /*6fb0*/  IMAD R12, R17, 0x1000, R20 ;  /* 0x00001000110c7824 */ /* 0x003fe200078e0214 */
[----:B------:R-:W-:Y:S01]  /*6fc0*/  R2UR UR4, R4 ;  /* 0x00000000040472ca */ /* 0x000fe200000e0000 */
[----:B------:R-:W-:Y:S01]  /*6fd0*/  IMAD.MOV.U32 R13, RZ, RZ, 0x40000040 ;  /* 0x40000040ff0d7424 */ /* 0x000fe200078e00ff */
[----:B------:R-:W-:Y:S01]  /*6fe0*/  R2UR UR5, R5 ;  /* 0x00000000050572ca */ /* 0x000fe200000e0000 */
[----:B------:R-:W-:Y:S01]  /*6ff0*/  WARPGROUP.ARRIVE ;  /* 0x00000000000079c5 */ /* 0x000fe20000000000 */
[C---:B------:R-:W-:Y:S01]  /*7000*/  R2UR UR6, R12.reuse ;  /* 0x000000000c0672ca */ /* 0x040fe200000e0000 */
[----:B------:R-:W-:Y:S01]  /*7010*/  VIADD R14, R12, 0x80 ;  /* 0x000000800c0e7836 */ /* 0x000fe20000000000 */
[----:B------:R-:W-:Y:S01]  /*7020*/  R2UR UR7, R13 ;  /* 0x000000000d0772ca */ /* 0x000fe200000e0000 */
[----:B------:R-:W-:Y:S01]  /*7030*/  IMAD.MOV.U32 R13, RZ, RZ, 0x40000040 ;  /* 0x40000040ff0d7424 */ /* 0x000fe200078e00ff */
[----:B------:R-:W-:-:S11]  /*7040*/  MOV R15, 0x40000040 ;  /* 0x40000040000f7802 */ /* 0x000fd60000000f00 */
        /* <DEDUP_REMOVED lines=27> */
[----:B------:R-:W-:Y:S03]  /*7200*/  HGMMA.64x256x16.F32 R24, gdesc[UR4].tnspB, R24, gsb0 ;  /* 0x43e00000041879f0 */ /* 0x000fe60008000818 */
[----:B------:R-:W-:Y:S02]  /*7210*/  WARPGROUP.DEPBAR.LE gsb0, 0x0 ;  /* 0x00008000000079c5 */ /* 0x000fe40000010000 */
[----:B------:R-:W-:Y:S06]  /*7220*/  BAR.ARV 0xf, 0x100 ;  /* 0x03c4000000007b1d */ /* 0x000fec0000002000 */
[----:B------:R-:W-:Y:S05]  /*7230*/  @!P0 BRA `(.L_x_5821) ;  /* 0x0000000000048947 */ /* 0x000fea0003800000 */
[----:B------:R-:W-:Y:S01]  /*7240*/  BPT.TRAP 0x1 ;  /* 0x000000040000795c */ /* 0x000fe20000300000 */
.L_x_5821:
[----:B------:R-:W-:-:S05]  /*7250*/  VIADD R21, R21, 0x28c60 ;  /* 0x00028c6015157836 */ /* 0x000fca0000000000 */
[----:B------:R-:W-:-:S04]  /*7260*/  PRMT R21, R186, 0x654, R21 ;  /* 0x00000654ba157816 */ /* 0x000fc80000000015 */
[----:B------:R1:W-:Y:S01]  /*7270*/  SYNCS.ARRIVE.TRANS64.RED.A1T0 RZ, [R21+URZ], RZ ;  /* 0x000000ff15ff79a7 */ /* 0x0003e2000810043f */
[----:B------:R-:W-:Y:S05]  /*7280*/  @P2 BRA `(.L_x_5822) ;  /* 0xfffffff000e82947 */ /* 0x000fea000383ffff */
.L_x_5815:
[----:B------:R-:W-:Y:S05]  /*7290*/  BSYNC B0 ;  /* 0x0000000000007941 */ /* 0x000fea0003800000 */
.L_x_5814:
        /* <DEDUP_REMOVED lines=142> */
.L_x_5798:
        /* <DEDUP_REMOVED lines=24> */
.L_x_5825:
[----:B------:R-:W-:-:S13]  /*7d00*/  ISETP.NE.AND P0, PT, R5, 0x1, PT ;  /* 0x000000010500780c */ /* 0x000fda0003f05270 */
[----:B------:R-:W1:Y:S02]  /*7d10*/  @P0 LDC.64 R6, c[0x0][0x9e8] ;  /* 0x00027a00ff060b82 */ /* 0x000e640000000a00 */
[----:B-1----:R-:W-:-:S05]  /*7d20*/  @P0 IMAD.HI.U32 R6, R0, R6, RZ ;  /* 0x0000000600060227 */ /* 0x002fca00078e00ff */
[----:B------:R-:W-:-:S07]  /*7d30*/  @P0 SHF.R.U32.HI R0, RZ, R7, R6 ;  /* 0x00000007ff000219 */ /* 0x000fce0000011606 */
.L_x_5826:
[----:B------:R-:W-:Y:S05]  /*7d40*/  BSYNC B0 ;  /* 0x0000000000007941 */ /* 0x000fea0003800000 */
.L_x_5824:
[----:B------:R-:W-:-:S05]  /*7d50*/  IMAD R3, R0, R5, R5 ;  /* 0x0000000500037224 */ /* 0x000fca00078e0205 */
[----:B------:R-:W-:-:S07]  /*7d60*/  VIMNMX R4, R4, R3, PT ;  /* 0x0000000304047248 */ /* 0x000fce0003fe0100 */
.L_x_5823:
        /* <DEDUP_REMOVED lines=24> */
.L_x_5829:
[----:B------:R-:W-:-:S13]  /*7ef0*/  ISETP.NE.AND P0, PT, R5, 0x1, PT ;  /* 0x000000010500780c */ /* 0x000fda0003f05270 */
[----:B------:R-:W1:Y:S02]  /*7f00*/  @P0 LDC.64 R6, c[0x0][0x9e8] ;  /* 0x00027a00ff060b82 */ /* 0x000e640000000a00 */
[----:B-1----:R-:W-:-:S05]  /*7f10*/  @P0 IMAD.HI.U32 R6, R37, R6, RZ ;  /* 0x0000000625060227 */ /* 0x002fca00078e00ff */
[----:B------:R-:W-:-:S07]  /*7f20*/  @P0 SHF.R.U32.HI R37, RZ, R7, R6 ;  /* 0x00000007ff250219 */ /* 0x000fce0000011606 */
.L_x_5830:
[----:B------:R-:W-:Y:S05]  /*7f30*/  BSYNC B0 ;  /* 0x0000000000007941 */ /* 0x000fea0003800000 */
.L_x_5828:
[----:B------:R-:W-:-:S05]  /*7f40*/  IMAD R5, R37, R5, RZ ;  /* 0x0000000525057224 */ /* 0x000fca00078e02ff */
[----:B------:R-:W-:-:S07]  /*7f50*/  VIMNMX R0, R0, R5, !PT ;  /* 0x0000000500007248 */ /* 0x000fce0007fe0100 */
.L_x_5827:
[----:B------:R-:W-:Y:S01]  /*7f60*/  SHF.R.S32.HI R3, RZ, 0x1f, R0 ;  /* 0x0000001fff037819 */ /* 0x000fe20000011400 */
[----:B------:R-:W-:Y:S01]  /*7f70*/  BSSY B0, `(.L_x_5831) ;  /* 0x0000027000007945 */ /* 0x000fe20003800000 */
[----:B------:R-:W-:Y:S02]  /*7f80*/  IMAD.MOV.U32 R168, RZ, RZ, RZ ;  /* 0x000000ffffa87224 */ /* 0x000fe400078e00ff */
[----:B------:R-:W-:-:S04]  /*7f90*/  LEA.HI R3, R3, R0, RZ, 0x6 ;  /* 0x0000000003037211 */ /* 0x000fc800078f30ff */
[----:B------:R-:W-:-:S04]  /*7fa0*/  SHF.R.S32.HI R3, RZ, 0x6, R3 ;  /* 0x00000006ff037819 */ /* 0x000fc80000011403 */
[----:B------:R-:W-:-:S04]  /*7fb0*/  VIMNMX R207, RZ, R3, !PT ;  /* 0x00000003ffcf7248 */ /* 0x000fc80007fe0100 */
[----:B------:R-:W-:-:S13]  /*7fc0*/  ISETP.GT.AND P0, PT, R38, R207, PT ;  /* 0x000000cf2600720c */ /* 0x000fda0003f04270 */
[----:B------:R-:W-:Y:S05]  /*7fd0*/  @!P0 BRA `(.L_x_5832) ;  /* 0x0000000000808947 */ /* 0x000fea0003800000 */
[----:B------:R-:W2:Y:S01]  /*7fe0*/  LDL R4, [R1+0x4c] ;  /* 0x00004c0001047983 */ /* 0x000ea20000100800 */
[----:B------:R-:W-:Y:S01]  /*7ff0*/  ULDC UR4, c[0x0][0x9f0] ;  /* 0x00027c0000047ab9 */ /* 0x000fe20000000800 */
[----:B--2---:R-:W-:-:S04]  /*8000*/  ISETP.NE.AND P0, PT, R4, RZ, PT ;  /* 0x000000ff0400720c */ /* 0x004fc80003f05270 */
[----:B------:R-:W-:-:S04]  /*8010*/  SEL R9, R4, UR4, P0 ;  /* 0x0000000404097c07 */ /* 0x000fc80008000000 */
[-C--:B------:R-:W-:Y:S02]  /*8020*/  IABS R6, R9.reuse ;  /* 0x0000000900067213 */ /* 0x080fe40000000000 */
[----:B------:R-:W-:Y:S02]  /*8030*/  IADD3 R0, R9, -0x1, R38 ;  /* 0xffffffff09007810 */ /* 0x000fe40007ffe026 */
[----:B------:R-:W1:Y:S01]  /*8040*/  I2F.RP R3, R6 ;  /* 0x0000000600037306 */ /* 0x000e620000209400 */
[----:B---3--:R-:W-:Y:S02]  /*8050*/  IABS R10, R9 ;  /* 0x00000009000a7213 */ /* 0x008fe40000000000 */
[----:B------:R-:W-:-:S05]  /*8060*/  IMAD.IADD R0, R0, 0x1, -R207 ;  /* 0x0000000100007824 */ /* 0x000fca00078e0acf */
[----:B------:R-:W-:Y:S02]  /*8070*/  IABS R8, R0 ;  /* 0x0000000000087213 */ /* 0x000fe40000000000 */
[----:B------:R-:W-:-:S04]  /*8080*/  LOP3.LUT R0, R0, R9, RZ, 0x3c, !PT ;  /* 0x0000000900007212 */ /* 0x000fc800078e3cff */
[----:B------:R-:W-:Y:S01]  /*8090*/  ISETP.GE.AND P2, PT, R0, RZ, PT ;  /* 0x000000ff0000720c */ /* 0x000fe20003f46270 */
[----:B-1----:R-:W1:Y:S02]  /*80a0*/  MUFU.RCP R3, R3 ;  /* 0x0000000300037308 */ /* 0x002e640000001000 */
[----:B-1----:R-:W-:Y:S02]  /*80b0*/  VIADD R4, R3, 0xffffffe ;  /* 0x0ffffffe03047836 */ /* 0x002fe40000000000 */
[----:B------:R-:W-:-:S04]  /*80c0*/  IMAD.MOV R3, RZ, RZ, -R10 ;  /* 0x000000ffff037224 */ /* 0x000fc800078e0a0a */
[----:B------:R1:W2:Y:S02]  /*80d0*/  F2I.FTZ.U32.TRUNC.NTZ R5, R4 ;  /* 0x0000000400057305 */ /* 0x0002a4000021f000 */
[----:B-1----:R-:W-:Y:S01]  /*80e0*/  IMAD.MOV.U32 R4, RZ, RZ, RZ ;  /* 0x000000ffff047224 */ /* 0x002fe200078e00ff */
[----:B--2---:R-:W-:-:S05]  /*80f0*/  IADD3 R7, RZ, -R5, RZ ;  /* 0x80000005ff077210 */ /* 0x004fca0007ffe0ff */
        /* <DEDUP_REMOVED lines=14> */
.L_x_5832:
[----:B------:R-:W-:Y:S05]  /*81e0*/  BSYNC B0 ;  /* 0x0000000000007941 */ /* 0x000fea0003800000 */
.L_x_5831:
        /* <DEDUP_REMOVED lines=71> */
[----:B------:R-:W2:Y:S01]  /*8660*/  LDL R0, [R1+0x5c] ;  /* 0x00005c0001007983 */ /* 0x000ea20000100800 */
[----:B------:R-:W-:Y:S03]  /*8670*/  BSSY B6, `(.L_x_5833) ;  /* 0x000001d000067945 */ /* 0x000fe60003800000 */
[----:B--2---:R-:W1:Y:S02]  /*8680*/  SHFL.IDX PT, R0, R0, RZ, 0x1f ;  /* 0x00001fff00007589 */ /* 0x004e6400000e0000 */
[----:B-1----:R-:W-:-:S04]  /*8690*/  LEA.HI R3, R0, R0, RZ, 0x1 ;  /* 0x0000000000037211 */ /* 0x002fc800078f08ff */
[----:B------:R-:W-:-:S05]  /*86a0*/  LOP3.LUT R3, R3, 0x1fffe, RZ, 0xc0, !PT ;  /* 0x0001fffe03037812 */ /* 0x000fca00078ec0ff */
[----:B------:R-:W-:Y:S02]  /*86b0*/  IMAD.IADD R3, R0, 0x1, -R3 ;  /* 0x0000000100037824 */ /* 0x000fe400078e0a03 */
[----:B------:R-:W-:Y:S02]  /*86c0*/  VIADD R0, R2, 0x26800 ;  /* 0x0002680002007836 */ /* 0x000fe40000000000 */
[----:B------:R-:W-:-:S03]  /*86d0*/  IMAD R3, R3, 0x8000, R2 ;  /* 0x0000800003037824 */ /* 0x000fc600078e0202 */
[----:B------:R-:W-:Y:S01]  /*86e0*/  LOP3.LUT P0, RZ, R0, 0x3ff, RZ, 0xc0, !PT ;  /* 0x000003ff00ff7812 */ /* 0x000fe2000780c0ff */
[----:B------:R-:W-:-:S05]  /*86f0*/  VIADD R3, R3, 0x400 ;  /* 0x0000040003037836 */ /* 0x000fca0000000000 */
[----:B------:R-:W-:-:S04]  /*8700*/  SHF.R.U32.HI R3, RZ, 0x4, R3 ;  /* 0x00000004ff037819 */ /* 0x000fc80000011603 */
[----:B------:R-:W-:-:S04]  /*8710*/  LOP3.LUT R3, R3, 0x3fff, RZ, 0xc0, !PT ;  /* 0x00003fff03037812 */ /* 0x000fc800078ec0ff */
[----:B------:R-:W-:Y:S01]  /*8720*/  LOP3.LUT R195, R3, 0x2000000, RZ, 0xfc, !PT ;  /* 0x0200000003c37812 */ /* 0x000fe200078efcff */
[----:B------:R-:W-:Y:S06]  /*8730*/  @!P0 BRA `(.L_x_5834) ;  /* 0x0000000000408947 */ /* 0x000fec0003800000 */
[----:B------:R-:W-:Y:S01]  /*8740*/  MOV R14, 0x0 ;  /* 0x00000000000e7802 */ /* 0x000fe20000000f00 */
[----:B------:R-:W-:Y:S01]  /*8750*/  ULDC.64 UR4, c[0x4][0xf0] ;  /* 0x01003c0000047ab9 */ /* 0x000fe20000000a00 */
[----:B------:R-:W-:Y:S01]  /*8760*/  ULDC.64 UR6, c[0x4][0xf8] ;  /* 0x01003e0000067ab9 */ /* 0x000fe20000000a00 */
[----:B------:R-:W-:Y:S01]  /*8770*/  IMAD.U32 R4, RZ, RZ, UR4 ;  /* 0x00000004ff047e24 */ /* 0x000fe2000f8e00ff */
[----:B------:R-:W-:Y:S01]  /*8780*/  MOV R8, 0x70 ;  /* 0x0000007000087802 */ /* 0x000fe20000000f00 */
[----:B------:R-:W-:Y:S01]  /*8790*/  IMAD.U32 R5, RZ, RZ, UR5 ;  /* 0x00000005ff057e24 */ /* 0x000fe2000f8e00ff */
[----:B------:R-:W1:Y:S01]  /*87a0*/  LDC.64 R14, c[0x4][R14] ;  /* 0x010000000e0e7b82 */ /* 0x000e620000000a00 */
[----:B------:R-:W-:Y:S01]  /*87b0*/  ULDC.64 UR4, c[0x4][0x58] ;  /* 0x0100160000047ab9 */ /* 0x000fe20000000a00 */
[----:B------:R-:W-:Y:S02]  /*87c0*/  IMAD.U32 R6, RZ, RZ, UR6 ;  /* 0x00000006ff067e24 */ /* 0x000fe4000f8e00ff */
[----:B------:R-:W-:-:S02]  /*87d0*/  IMAD.U32 R7, RZ, RZ, UR7 ;  /* 0x00000007ff077e24 */ /* 0x000fc4000f8e00ff */
[----:B---3--:R-:W-:Y:S02]  /*87e0*/  IMAD.U32 R10, RZ, RZ, UR4 ;  /* 0x00000004ff0a7e24 */ /* 0x008fe4000f8e00ff */
[----:B0-----:R-:W-:Y:S02]  /*87f0*/  IMAD.U32 R11, RZ, RZ, UR5 ;  /* 0x00000005ff0b7e24 */ /* 0x001fe4000f8e00ff */
[----:B------:R-:W-:Y:S02]  /*8800*/  IMAD.MOV.U32 R12, RZ, RZ, 0x1 ;  /* 0x00000001ff0c7424 */ /* 0x000fe400078e00ff */
[----:B------:R-:W-:-:S07]  /*8810*/  IMAD.MOV.U32 R13, RZ, RZ, RZ ;  /* 0x000000ffff0d7224 */ /* 0x000fce00078e00ff */
[----:B------:R-:W-:-:S07]  /*8820*/  LEPC R20, `(.L_x_5834) ;  /* 0x000000001014794e */ /* 0x000fce0000000000 */
[----:B-1---5:R-:W-:Y:S05]  /*8830*/  CALL.ABS.NOINC R14 ;  /* 0x000000000e007343 */ /* 0x022fea0003c00000 */
.L_x_5834:
[----:B------:R-:W-:Y:S05]  /*8840*/  BSYNC B6 ;  /* 0x0000000000067941 */ /* 0x000fea0003800000 */
.L_x_5833:
        /* <DEDUP_REMOVED lines=8> */
[----:B------:R1:W2:Y:S03]  /*88d0*/  SYNCS.PHASECHK.TRANS64.TRYWAIT P0, [R2+URZ+0x28c00], R3 ;  /* 0x028c0003020075a7 */ /* 0x0002a6000800017f */
[----:B--2---:R-:W-:Y:S05]  /*88e0*/  @!P0 NANOSLEEP.SYNCS 0x989680 ;  /* 0x009896800000895d */ /* 0x004fea0003900000 */
[----:B------:R-:W2:Y:S01]  /*88f0*/  @!P0 SYNCS.PHASECHK.TRANS64 P0, [R2+URZ+0x28c00], R3 ;  /* 0x028c0003020085a7 */ /* 0x000ea2000800007f */
[----:B------:R-:W-:Y:S04]  /*8900*/  BSSY B0, `(.L_x_5836) ;  /* 0x0000006000007945 */ /* 0x000fe80003800000 */
[----:B--2---:R-:W-:Y:S05]  /*8910*/  @P0 BRA `(.L_x_5837) ;  /* 0x0000000000100947 */ /* 0x004fea0003800000 */
.L_x_5838:
[----:B--2---:R2:W4:Y:S02]  /*8920*/  SYNCS.PHASECHK.TRANS64.TRYWAIT P0, [R2+URZ+0x28c00], R3 ;  /* 0x028c0003020075a7 */ /* 0x004524000800017f */
[----:B----4-:R-:W-:Y:S05]  /*8930*/  @!P0 NANOSLEEP.SYNCS 0x989680 ;  /* 0x009896800000895d */ /* 0x010fea0003900000 */
[----:B------:R-:W4:Y:S02]  /*8940*/  @!P0 SYNCS.PHASECHK.TRANS64 P0, [R2+URZ+0x28c00], R3 ;  /* 0x028c0003020085a7 */ /* 0x000f24000800007f */
[----:B----4-:R-:W-:Y:S05]  /*8950*/  @!P0 BRA `(.L_x_5838) ;  /* 0xfffffffc00f08947 */ /* 0x010fea000383ffff */
.L_x_5837:
[----:B------:R-:W-:Y:S05]  /*8960*/  BSYNC B0 ;  /* 0x0000000000007941 */ /* 0x000fea0003800000 */
.L_x_5836:
[----:B------:R-:W-:Y:S05]  /*8970*/  BRA `(.L_x_5839) ;  /* 0x0000002c003c7947 */ /* 0x000fea0003800000 */
.L_x_5835:
[----:B------:R-:W-:Y:S01]  /*8980*/  VIADD R4, R2, 0x20400 ;  /* 0x0002040002047836 */ /* 0x000fe20000000000 */
[----:B-----5:R-:W-:Y:S01]  /*8990*/  SHF.R.S32.HI R0, RZ, 0x1f, R80 ;  /* 0x0000001fff007819 */ /* 0x020fe20000011450 */
[----:B------:R-:W-:Y:S01]  /*89a0*/  ULDC.64 UR4, c[0x0][0x3f8] ;  /* 0x0000fe0000047ab9 */ /* 0x000fe20000000a00 */
[----:B------:R-:W-:Y:S01]  /*89b0*/  ULDC.64 UR6, c[0x0][0x408] ;  /* 0x0001020000067ab9 */ /* 0x000fe20000000a00 */
[----:B------:R-:W-:Y:S01]  /*89c0*/  IMAD.WIDE.U32 R24, R80, UR4, RZ ;  /* 0x0000000450187c25 */ /* 0x000fe2000f8e00ff */
[----:B------:R-:W-:Y:S01]  /*89d0*/  LOP3.LUT P0, RZ, R4, 0x3ff, RZ, 0xc0, !PT ;  /* 0x000003ff04ff7812 */ /* 0x000fe2000780c0ff */
[----:B------:R-:W-:Y:S02]  /*89e0*/  BSSY B6, `(.L_x_5840) ;  /* 0x0000019000067945 */ /* 0x000fe40003800000 */
[C---:B------:R-:W-:Y:S02]  /*89f0*/  IMAD R3, R0.reuse, UR4, RZ ;  /* 0x0000000400037c24 */ /* 0x040fe4000f8e02ff */
[----:B------:R-:W-:-:S02]  /*8a00*/  IMAD R5, R0, UR6, RZ ;  /* 0x0000000600057c24 */ /* 0x000fc4000f8e02ff */
[C---:B------:R-:W-:Y:S02]  /*8a10*/  IMAD R3, R80.reuse, UR5, R3 ;  /* 0x0000000550037c24 */ /* 0x040fe4000f8e0203 */
[C---:B------:R-:W-:Y:S02]  /*8a20*/  IMAD R5, R80.reuse, UR7, R5 ;  /* 0x0000000750057c24 */ /* 0x040fe4000f8e0205 */
[----:B------:R-:W-:-:S04]  /*8a30*/  IMAD.WIDE.U32 R80, R80, UR6, RZ ;  /* 0x0000000650507c25 */ /* 0x000fc8000f8e00ff */
[----:B------:R-:W-:Y:S02]  /*8a40*/  IMAD.IADD R27, R3, 0x1, R25 ;  /* 0x00000001031b7824 */ /* 0x000fe400078e0219 */
[----:B------:R-:W-:Y:S01]  /*8a50*/  IMAD.IADD R29, R5, 0x1, R81 ;  /* 0x00000001051d7824 */ /* 0x000fe200078e0251 */
[----:B------:R-:W-:Y:S06]  /*8a60*/  @!P0 BRA `(.L_x_5841) ;  /* 0x0000000000408947 */ /* 0x000fec0003800000 */
[----:B------:R-:W-:Y:S01]  /*8a70*/  MOV R14, 0x0 ;  /* 0x00000000000e7802 */ /* 0x000fe20000000f00 */
[----:B------:R-:W-:Y:S01]  /*8a80*/  ULDC.64 UR4, c[0x4][0xf0] ;  /* 0x01003c0000047ab9 */ /* 0x000fe20000000a00 */
[----:B------:R-:W-:Y:S01]  /*8a90*/  ULDC.64 UR6, c[0x4][0x58] ;  /* 0x0100160000067ab9 */ /* 0x000fe20000000a00 */
[----:B------:R-:W-:Y:S02]  /*8aa0*/  IMAD.U32 R4, RZ, RZ, UR4 ;  /* 0x00000004ff047e24 */ /* 0x000fe4000f8e00ff */
[----:B------:R-:W-:Y:S01]  /*8ab0*/  IMAD.U32 R5, RZ, RZ, UR5 ;  /* 0x00000005ff057e24 */ /* 0x000fe2000f8e00ff */
[----:B------:R-:W1:Y:S01]  /*8ac0*/  LDC.64 R14, c[0x4][R14] ;  /* 0x010000000e0e7b82 */ /* 0x000e620000000a00 */
[----:B------:R-:W-:Y:S01]  /*8ad0*/  ULDC.64 UR4, c[0x4][0xf8] ;  /* 0x01003e0000047ab9 */ /* 0x000fe20000000a00 */
[----:B---3--:R-:W-:Y:S02]  /*8ae0*/  IMAD.U32 R10, RZ, RZ, UR6 ;  /* 0x00000006ff0a7e24 */ /* 0x008fe4000f8e00ff */
[----:B------:R-:W-:-:S02]  /*8af0*/  IMAD.U32 R6, RZ, RZ, UR4 ;  /* 0x00000004ff067e24 */ /* 0x000fc4000f8e00ff */
[----:B------:R-:W-:Y:S02]  /*8b00*/  IMAD.U32 R7, RZ, RZ, UR5 ;  /* 0x00000005ff077e24 */ /* 0x000fe4000f8e00ff */
[----:B0-----:R-:W-:Y:S02]  /*8b10*/  IMAD.U32 R11, RZ, RZ, UR7 ;  /* 0x00000007ff0b7e24 */ /* 0x001fe4000f8e00ff */
[----:B------:R-:W-:Y:S02]  /*8b20*/  IMAD.MOV.U32 R8, RZ, RZ, 0x70 ;  /* 0x00000070ff087424 */ /* 0x000fe400078e00ff */
[----:B------:R-:W-:Y:S02]  /*8b30*/  IMAD.MOV.U32 R12, RZ, RZ, 0x1 ;  /* 0x00000001ff0c7424 */ /* 0x000fe400078e00ff */
[----:B------:R-:W-:-:S07]  /*8b40*/  IMAD.MOV.U32 R13, RZ, RZ, RZ ;  /* 0x000000ffff0d7224 */ /* 0x000fce00078e00ff */
[----:B------:R-:W-:-:S07]  /*8b50*/  LEPC R20, `(.L_x_5841) ;  /* 0x000000001014794e */ /* 0x000fce0000000000 */
[----:B-1----:R-:W-:Y:S05]  /*8b60*/  CALL.ABS.NOINC R14 ;  /* 0x000000000e007343 */ /* 0x002fea0003c00000 */
.L_x_5841:
[----:B------:R-:W-:Y:S05]  /*8b70*/  BSYNC B6 ;  /* 0x0000000000067941 */ /* 0x000fea0003800000 */
.L_x_5840:
[----:B------:R-:W-:Y:S01]  /*8b80*/  ULDC.U8 UR4, c[0x0][0x410] ;  /* 0x0001040000047ab9 */ /* 0x000fe20000000000 */
[----:B------:R-:W-:Y:S01]  /*8b90*/  BSSY B0, `(.L_x_5842) ;  /* 0x00002a5000007945 */ /* 0x000fe20003800000 */
[----:B------:R-:W-:Y:S01]  /*8ba0*/  ISETP.NE.AND P0, PT, RZ, UR4, PT ;  /* 0x00000004ff007c0c */ /* 0x000fe2000bf05270 */
[----:B------:R-:W-:-:S12]  /*8bb0*/  IMAD.IADD R34, R193, 0x1, R196 ;  /* 0x00000001c1227824 */ /* 0x000fd800078e02c4 */
[----:B------:R-:W-:Y:S05]  /*8bc0*/  @!P0 BRA `(.L_x_5843) ;  /* 0x0000001400748947 */ /* 0x000fea0003800000 */
[----:B------:R-:W1:Y:S01]  /*8bd0*/  LDC R6, c[0x0][0x448] ;  /* 0x00011200ff067b82 */ /* 0x000e620000000800 */
[----:B------:R-:W2:Y:S01]  /*8be0*/  S2R R0, SR_TID.X ;  /* 0x0000000000007919 */ /* 0x000ea20000002100 */
[----:B------:R-:W-:Y:S01]  /*8bf0*/  ULDC.64 UR4, c[0x0][0x3f8] ;  /* 0x0000fe0000047ab9 */ /* 0x000fe20000000a00 */
[----:B------:R-:W-:Y:S01]  /*8c00*/  MOV R25, R27 ;  /* 0x0000001b00197202 */ /* 0x000fe20000000f00 */
[----:B------:R-:W-:Y:S01]  /*8c10*/  ULDC.64 UR6, c[0x0][0x408] ;  /* 0x0001020000067ab9 */ /* 0x000fe20000000a00 */
[----:B------:R-:W-:Y:S01]  /*8c20*/  IMAD.MOV.U32 R81, RZ, RZ, R29 ;  /* 0x000000ffff517224 */ /* 0x000fe200078e001d */
[----:B-1----:R-:W-:Y:S01]  /*8c30*/  ISETP.NE.AND P0, PT, R6, 0x1, PT ;  /* 0x000000010600780c */ /* 0x002fe20003f05270 */
[----:B--2---:R-:W-:-:S12]  /*8c40*/  VIADD R3, R0, 0xffffff80 ;  /* 0xffffff8000037836 */ /* 0x004fd80000000000 */
[----:B------:R-:W1:Y:S01]  /*8c50*/  @P0 LDC R0, c[0x0][0x44c] ;  /* 0x00011300ff000b82 */ /* 0x000e620000000800 */
[----:B------:R-:W-:-:S04]  /*8c60*/  SHF.R.S32.HI R4, RZ, 0x1f, R3 ;  /* 0x0000001fff047819 */ /* 0x000fc80000011403 */
[----:B------:R-:W-:-:S03]  /*8c70*/  LEA.HI R4, R4, R3, RZ, 0x2 ;  /* 0x0000000304047211 */ /* 0x000fc600078f10ff */
[----:B------:R-:W2:Y:S01]  /*8c80*/  @P0 LDC R5, c[0x0][0x450] ;  /* 0x00011400ff050b82 */ /* 0x000ea20000000800 */
[----:B------:R-:W-:-:S05]  /*8c90*/  LOP3.LUT R4, R4, 0xfffffffc, RZ, 0xc0, !PT ;  /* 0xfffffffc04047812 */ /* 0x000fca00078ec0ff */
[----:B------:R-:W-:-:S04]  /*8ca0*/  IMAD.IADD R3, R3, 0x1, -R4 ;  /* 0x0000000103037824 */ /* 0x000fc800078e0a04 */
[----:B------:R-:W-:-:S04]  /*8cb0*/  IMAD R3, R3, 0x20, R34 ;  /* 0x0000002003037824 */ /* 0x000fc800078e0222 */
[----:B-1----:R-:W-:-:S05]  /*8cc0*/  @P0 IMAD.HI.U32 R0, R3, R0, RZ ;  /* 0x0000000003000227 */ /* 0x002fca00078e00ff */
[----:B--2---:R-:W-:-:S04]  /*8cd0*/  @P0 SHF.R.U32.HI R3, RZ, R5, R0 ;  /* 0x00000005ff030219 */ /* 0x004fc80000011600 */
[----:B------:R-:W-:Y:S01]  /*8ce0*/  SHF.R.S32.HI R0, RZ, 0x1f, R3 ;  /* 0x0000001fff007819 */ /* 0x000fe20000011403 */
[----:B------:R-:W-:-:S04]  /*8cf0*/  IMAD.WIDE.U32 R24, R3, UR4, R24 ;  /* 0x0000000403187c25 */ /* 0x000fc8000f8e0018 */
[C---:B------:R-:W-:Y:S02]  /*8d00*/  IMAD R4, R0.reuse, UR4, RZ ;  /* 0x0000000400047c24 */ /* 0x040fe4000f8e02ff */
[----:B------:R-:W-:Y:S02]  /*8d10*/  IMAD R0, R0, UR6, RZ ;  /* 0x0000000600007c24 */ /* 0x000fe4000f8e02ff */
[C---:B------:R-:W-:Y:S01]  /*8d20*/  IMAD R31, R3.reuse, UR5, R4 ;  /* 0x00000005031f7c24 */ /* 0x040fe2000f8e0204 */
[----:B------:R-:W-:Y:S01]  /*8d30*/  ULDC.64 UR4, c[0x0][0x3e8] ;  /* 0x0000fa0000047ab9 */ /* 0x000fe20000000a00 */
[C---:B------:R-:W-:Y:S01]  /*8d40*/  IMAD.WIDE.U32 R80, R3.reuse, UR6, R80 ;  /* 0x0000000603507c25 */ /* 0x040fe2000f8e0050 */
[----:B---3--:R-:W-:Y:S01]  /*8d50*/  LEA R10, P0, R24, UR4, 0x1 ;  /* 0x00000004180a7c11 */ /* 0x008fe2000f8008ff */
        /* <DEDUP_REMOVED lines=13> */
.L_x_6142:
[----:B------:R-:W-:Y:S01]  /*8e30*/  IMAD R33, R23, R6, RZ ;  /* 0x0000000617217224 */ /* 0x000fe200078e02ff */
[----:B------:R-:W-:Y:S01]  /*8e40*/  BSSY B1, `(.L_x_5845) ;  /* 0x000001e000017945 */ /* 0x000fe20003800000 */
[----:B------:R-:W-:Y:S02]  /*8e50*/  CS2R R24, SRZ ;  /* 0x0000000000187805 */ /* 0x000fe4000001ff00 */
[----:B------:R-:W-:Y:S02]  /*8e60*/  CS2R R26, SRZ ;  /* 0x00000000001a7805 */ /* 0x000fe4000001ff00 */
[----:B------:R-:W-:Y:S02]  /*8e70*/  CS2R R20, SRZ ;  /* 0x0000000000147805 */ /* 0x000fe4000001ff00 */
[----:B------:R-:W-:Y:S02]  /*8e80*/  ISETP.GE.AND P0, PT, R34, R33, PT ;  /* 0x000000212200720c */ /* 0x000fe40003f06270 */
[----:B------:R-:W-:-:S11]  /*8e90*/  CS2R R28, SRZ ;  /* 0x00000000001c7805 */ /* 0x000fd6000001ff00 */
[----:B------:R-:W-:Y:S05]  /*8ea0*/  @P0 BRA `(.L_x_5846) ;  /* 0x00000000005c0947 */ /* 0x000fea0003800000 */
[----:B------:R-:W-:Y:S01]  /*8eb0*/  ULDC UR4, c[0x0][0x3f4] ;  /* 0x0000fd0000047ab9 */ /* 0x000fe20000000800 */
[----:B---3--:R-:W-:Y:S01]  /*8ec0*/  IMAD.MOV.U32 R4, RZ, RZ, R3 ;  /* 0x000000ffff047224 */ /* 0x008fe200078e0003 */
[----:B------:R-:W-:Y:S01]  /*8ed0*/  ISETP.GE.AND P2, PT, R190, UR4, PT ;  /* 0x00000004be007c0c */ /* 0x000fe2000bf46270 */
[----:B--2---:R-:W-:Y:S01]  /*8ee0*/  IMAD.MOV.U32 R5, RZ, RZ, R0 ;  /* 0x000000ffff057224 */ /* 0x004fe200078e0000 */
[----:B------:R-:W-:Y:S02]  /*8ef0*/  ISETP.GE.AND P3, PT, R205, UR4, PT ;  /* 0x00000004cd007c0c */ /* 0x000fe4000bf66270 */
[----:B------:R-:W-:Y:S02]  /*8f00*/  CS2R R26, SRZ ;  /* 0x00000000001a7805 */ /* 0x000fe4000001ff00 */
[----:B------:R-:W-:Y:S01]  /*8f10*/  SHF.R.S32.HI R12, RZ, 0x1f, R205 ;  /* 0x0000001fff0c7819 */ /* 0x000fe200000114cd */
[----:B----4-:R-:W-:-:S06]  /*8f20*/  IMAD.MOV.U32 R9, RZ, RZ, R7 ;  /* 0x000000ffff097224 */ /* 0x010fcc00078e0007 */
[----:B------:R-:W-:Y:S02]  /*8f30*/  @!P2 IMAD.WIDE R4, R190, 0x2, R4 ;  /* 0x00000002be04a825 */ /* 0x000fe400078e0204 */
[C---:B0-----:R-:W-:Y:S02]  /*8f40*/  @!P3 SHF.L.U64.HI R11, R205.reuse, 0x1, R12 ;  /* 0x00000001cd0bb819 */ /* 0x041fe4000001020c */
[----:B------:R-:W-:Y:S01]  /*8f50*/  @!P3 IMAD.SHL.U32 R6, R205, 0x2, RZ ;  /* 0x00000002cd06b824 */ /* 0x000fe200078e00ff */
[----:B------:R0:W5:Y:S01]  /*8f60*/  @!P2 LD.E.64 R26, desc[UR40][R4.64] ;  /* 0x00000028041aa980 */ /* 0x000162000c101b00 */
[----:B------:R-:W-:Y:S02]  /*8f70*/  CS2R R28, SRZ ;  /* 0x00000000001c7805 */ /* 0x000fe4000001ff00 */
[----:B------:R-:W-:Y:S02]  /*8f80*/  CS2R R24, SRZ ;  /* 0x0000000000187805 */ /* 0x000fe4000001ff00 */
[----:B------:R-:W-:-:S02]  /*8f90*/  CS2R R20, SRZ ;  /* 0x0000000000147805 */ /* 0x000fc4000001ff00 */
[-C--:B0-----:R-:W-:Y:S02]  /*8fa0*/  @!P3 IADD3 R4, P0, R3, R6.reuse, RZ ;  /* 0x000000060304b210 */ /* 0x081fe40007f1e0ff */
[----:B------:R-:W-:Y:S01]  /*8fb0*/  @!P3 IADD3 R6, P1, R8, R6, RZ ;  /* 0x000000060806b210 */ /* 0x000fe20007f3e0ff */
[----:B------:R-:W-:-:S04]  /*8fc0*/  @!P2 IMAD.WIDE R8, R190, 0x2, R8 ;  /* 0x00000002be08a825 */ /* 0x000fc800078e0208 */
[--C-:B------:R-:W-:Y:S01]  /*8fd0*/  @!P3 IMAD.X R5, R0, 0x1, R11.reuse, P0 ;  /* 0x000000010005b824 */ /* 0x100fe200000e060b */
[----:B------:R0:W5:Y:S01]  /*8fe0*/  @!P2 LD.E.64 R28, desc[UR40][R8.64] ;  /* 0x00000028081ca980 */ /* 0x000162000c101b00 */
[----:B------:R-:W-:-:S03]  /*8ff0*/  @!P3 IMAD.X R7, R7, 0x1, R11, P1 ;  /* 0x000000010707b824 */ /* 0x000fc600008e060b */
[----:B------:R0:W5:Y:S04]  /*9000*/  @!P3 LD.E.64 R24, desc[UR40][R4.64] ;  /* 0x000000280418b980 */ /* 0x000168000c101b00 */
[----:B------:R0:W5:Y:S02]  /*9010*/  @!P3 LD.E.64 R20, desc[UR40][R6.64] ;  /* 0x000000280614b980 */ /* 0x000164000c101b00 */
.L_x_5846:
[----:B------:R-:W-:Y:S05]  /*9020*/  BSYNC B1 ;  /* 0x0000000000017941 */ /* 0x000fea0003800000 */
.L_x_5845:
[----:B--2--5:R-:W-:Y:S01]  /*9030*/  IMAD.MOV.U32 R0, RZ, RZ, R24 ;  /* 0x000000ffff007224 */ /* 0x024fe200078e0018 */
[----:B------:R-:W-:Y:S01]  /*9040*/  UMOV UR4, 0xffffffff ;  /* 0xffffffff00047882 */ /* 0x000fe20000000000 */
[----:B---3--:R-:W-:Y:S01]  /*9050*/  IMAD.MOV.U32 R3, RZ, RZ, R25 ;  /* 0x000000ffff037224 */ /* 0x008fe200078e0019 */
[----:B0-----:R-:W-:Y:S01]  /*9060*/  CS2R R8, SRZ ;  /* 0x0000000000087805 */ /* 0x001fe2000001ff00 */
[----:B------:R-:W-:Y:S02]  /*9070*/  IMAD.MOV.U32 R4, RZ, RZ, R26 ;  /* 0x000000ffff047224 */ /* 0x000fe400078e001a */
        /* <DEDUP_REMOVED lines=8> */
[----:B------:R-:W-:Y:S02]  /*9100*/  PRMT R44, R44, 0x5410, R0 ;  /* 0x000054102c2c7816 */ /* 0x000fe40000000000 */
[----:B------:R-:W-:Y:S02]  /*9110*/  PRMT R37, R37, 0x5410, R4 ;  /* 0x0000541025257816 */ /* 0x000fe40000000004 */
[----:B------:R-:W-:Y:S01]  /*9120*/  PRMT R45, R3, 0x5410, R5 ;  /* 0x00005410032d7816 */ /* 0x000fe20000000005 */
[----:B------:R-:W-:Y:S06]  /*9130*/  BRA.DIV UR4, `(.L_x_5847) ;  /* 0x000001aa04887947 */ /* 0x000fec000b800000 */
[----:B------:R0:W2:Y:S04]  /*9140*/  SHFL.IDX PT, R0, R31, 0x1, 0x1c1f ;  /* 0x003c1f001f007f89 */ /* 0x0000a800000e0000 */
[----:B------:R0:W3:Y:S04]  /*9150*/  SHFL.IDX PT, R3, R10, 0x1, 0x1c1f ;  /* 0x003c1f000a037f89 */ /* 0x0000e800000e0000 */
[----:B----4-:R0:W4:Y:S04]  /*9160*/  SHFL.IDX PT, R7, R80, 0x1, 0x1c1f ;  /* 0x003c1f0050077f89 */ /* 0x01012800000e0000 */
[----:B-1----:R-:W1:Y:S02]  /*9170*/  SHFL.IDX PT, R30, R30, 0x1, 0x1c1f ;  /* 0x003c1f001e1e7f89 */ /* 0x002e6400000e0000 */
.L_x_6148:
[----:B------:R-:W5:Y:S01]  /*9180*/  LDL R5, [R1+0x58] ;  /* 0x0000580001057983 */ /* 0x000f620000100800 */
[----:B------:R-:W-:Y:S01]  /*9190*/  VIADD R34, R34, 0x20 ;  /* 0x0000002022227836 */ /* 0x000fe20000000000 */
[----:B------:R-:W-:Y:S01]  /*91a0*/  BSSY B1, `(.L_x_5848) ;  /* 0x0000023000017945 */ /* 0x000fe20003800000 */
[----:B------:R-:W-:Y:S02]  /*91b0*/  SHF.L.U32 R32, R198, 0x6, RZ ;  /* 0x00000006c6207819 */ /* 0x000fe400000006ff */
[----:B------:R-:W-:Y:S02]  /*91c0*/  CS2R R12, SRZ ;  /* 0x00000000000c7805 */ /* 0x000fe4000001ff00 */
[----:B0-----:R-:W-:Y:S02]  /*91d0*/  CS2R R10, SRZ ;  /* 0x00000000000a7805 */ /* 0x001fe4000001ff00 */
[----:B------:R-:W-:Y:S02]  /*91e0*/  ISETP.GE.AND P0, PT, R34, R33, PT ;  /* 0x000000212200720c */ /* 0x000fe40003f06270 */
[----:B------:R-:W-:-:S02]  /*91f0*/  CS2R R14, SRZ ;  /* 0x00000000000e7805 */ /* 0x000fc4000001ff00 */
[----:B-----5:R-:W-:-:S04]  /*9200*/  LEA.HI R4, R5, R5, RZ, 0x1 ;  /* 0x0000000505047211 */ /* 0x020fc800078f08ff */
[----:B------:R-:W-:-:S05]  /*9210*/  LOP3.LUT R4, R4, 0xfffffffe, RZ, 0xc0, !PT ;  /* 0xfffffffe04047812 */ /* 0x000fca00078ec0ff */
[----:B------:R-:W-:-:S05]  /*9220*/  IMAD.IADD R4, R5, 0x1, -R4 ;  /* 0x0000000105047824 */ /* 0x000fca00078e0a04 */
[----:B------:R-:W-:Y:S01]  /*9230*/  SHF.L.U32 R35, R4, 0x1f, RZ ;  /* 0x0000001f04237819 */ /* 0x000fe200000006ff */
[----:B------:R-:W-:Y:S06]  /*9240*/  @P0 BRA `(.L_x_5849) ;  /* 0x0000000000600947 */ /* 0x000fec0003800000 */
[----:B------:R-:W-:Y:S01]  /*9250*/  ULDC UR4, c[0x0][0x3f4] ;  /* 0x0000fd0000047ab9 */ /* 0x000fe20000000800 */
[----:B---3--:R-:W-:Y:S01]  /*9260*/  IMAD.MOV.U32 R4, RZ, RZ, R3 ;  /* 0x000000ffff047224 */ /* 0x008fe200078e0003 */
[----:B------:R-:W-:Y:S01]  /*9270*/  ISETP.GE.AND P2, PT, R190, UR4, PT ;  /* 0x00000004be007c0c */ /* 0x000fe2000bf46270 */
[----:B--2---:R-:W-:Y:S01]  /*9280*/  IMAD.MOV.U32 R5, RZ, RZ, R0 ;  /* 0x000000ffff057224 */ /* 0x004fe200078e0000 */
[----:B------:R-:W-:Y:S02]  /*9290*/  ISETP.GE.AND P3, PT, R205, UR4, PT ;  /* 0x00000004cd007c0c */ /* 0x000fe4000bf66270 */
[----:B------:R-:W-:Y:S02]  /*92a0*/  CS2R R12, SRZ ;  /* 0x00000000000c7805 */ /* 0x000fe4000001ff00 */
[----:B------:R-:W-:Y:S01]  /*92b0*/  SHF.R.S32.HI R10, RZ, 0x1f, R205 ;  /* 0x0000001fff0a7819 */ /* 0x000fe200000114cd */
[----:B-1----:R-:W-:-:S06]  /*92c0*/  IMAD.MOV.U32 R8, RZ, RZ, R30 ;  /* 0x000000ffff087224 */ /* 0x002fcc00078e001e */
[----:B------:R-:W-:Y:S02]  /*92d0*/  @!P2 IMAD.WIDE R4, R190, 0x2, R4 ;  /* 0x00000002be04a825 */ /* 0x000fe400078e0204 */
[C---:B------:R-:W-:Y:S02]  /*92e0*/  @!P3 SHF.L.U64.HI R10, R205.reuse, 0x1, R10 ;  /* 0x00000001cd0ab819 */ /* 0x040fe4000001020a */
[----:B------:R-:W-:Y:S01]  /*92f0*/  @!P3 IMAD.SHL.U32 R6, R205, 0x2, RZ ;  /* 0x00000002cd06b824 */ /* 0x000fe200078e00ff */
[----:B------:R0:W5:Y:S01]  /*9300*/  @!P2 LD.E.64 R12, desc[UR40][R4.64] ;  /* 0x00000028040ca980 */ /* 0x000162000c101b00 */
[----:B----4-:R-:W-:Y:S01]  /*9310*/  IMAD.MOV.U32 R9, RZ, RZ, R7 ;  /* 0x000000ffff097224 */ /* 0x010fe200078e0007 */
[----:B------:R-:W-:Y:S02]  /*9320*/  CS2R R14, SRZ ;  /* 0x00000000000e7805 */ /* 0x000fe4000001ff00 */
[-C--:B0-----:R-:W-:Y:S02]  /*9330*/  @!P3 IADD3 R4, P0, R3, R6.reuse, RZ ;  /* 0x000000060304b210 */ /* 0x081fe40007f1e0ff */
[----:B------:R-:W-:Y:S01]  /*9340*/  @!P3 IADD3 R6, P1, R30, R6, RZ ;  /* 0x000000061e06b210 */ /* 0x000fe20007f3e0ff */
[----:B------:R-:W-:Y:S01]  /*9350*/  @!P2 IMAD.WIDE R30, R190, 0x2, R8 ;  /* 0x00000002be1ea825 */ /* 0x000fe200078e0208 */
[----:B------:R-:W-:-:S03]  /*9360*/  CS2R R8, SRZ ;  /* 0x0000000000087805 */ /* 0x000fc6000001ff00 */
[--C-:B------:R-:W-:Y:S01]  /*9370*/  @!P3 IMAD.X R5, R0, 0x1, R10.reuse, P0 ;  /* 0x000000010005b824 */ /* 0x100fe200000e060a */
[----:B------:R0:W5:Y:S01]  /*9380*/  @!P2 LD.E.64 R14, desc[UR40][R30.64] ;  /* 0x000000281e0ea980 */ /* 0x000162000c101b00 */
[----:B------:R-:W-:Y:S01]  /*9390*/  @!P3 IMAD.X R7, R7, 0x1, R10, P1 ;  /* 0x000000010707b824 */ /* 0x000fe200008e060a */
[----:B------:R-:W-:Y:S02]  /*93a0*/  CS2R R10, SRZ ;  /* 0x00000000000a7805 */ /* 0x000fe4000001ff00 */
[----:B------:R0:W5:Y:S04]  /*93b0*/  @!P3 LD.E.64 R8, desc[UR40][R4.64] ;  /* 0x000000280408b980 */ /* 0x000168000c101b00 */
[----:B------:R0:W5:Y:S02]  /*93c0*/  @!P3 LD.E.64 R10, desc[UR40][R6.64] ;  /* 0x00000028060ab980 */ /* 0x000164000c101b00 */
.L_x_5849:
[----:B------:R-:W-:Y:S05]  /*93d0*/  BSYNC B1 ;  /* 0x0000000000017941 */ /* 0x000fea0003800000 */
.L_x_5848:
[----:B------:R-:W4:Y:S01]  /*93e0*/  SYNCS.PHASECHK.TRANS64.TRYWAIT P0, [R2+URZ+0x28c00], R35 ;  /* 0x028c0023020075a7 */ /* 0x000f22000800017f */
[----:B---3--:R-:W-:Y:S01]  /*93f0*/  LOP3.LUT R3, R32, 0x1c0, RZ, 0xc0, !PT ;  /* 0x000001c020037812 */ /* 0x008fe200078ec0ff */
[----:B0----5:R-:W-:Y:S01]  /*9400*/  IMAD.MOV.U32 R4, RZ, RZ, R8 ;  /* 0x000000ffff047224 */ /* 0x021fe200078e0008 */
[----:B-1----:R-:W-:Y:S01]  /*9410*/  VIADDMNMX R30, R33, -R196, 0x40, PT ;  /* 0x00000040211e7446 */ /* 0x002fe200038009c4 */
[----:B------:R-:W-:Y:S01]  /*9420*/  IMAD.MOV.U32 R5, RZ, RZ, R13 ;  /* 0x000000ffff057224 */ /* 0x000fe200078e000d */
[----:B--2---:R-:W-:Y:S01]  /*9430*/  LOP3.LUT R0, R3, 0x18, R18, 0xf8, !PT ;  /* 0x0000001803007812 */ /* 0x004fe200078ef812 */
[----:B------:R-:W-:Y:S01]  /*9440*/  IMAD.MOV.U32 R6, RZ, RZ, R10 ;  /* 0x000000ffff067224 */ /* 0x000fe200078e000a */
[----:B------:R-:W-:Y:S01]  /*9450*/  SHF.R.U32.HI R3, RZ, 0x3, R3 ;  /* 0x00000003ff037819 */ /* 0x000fe20000011603 */
[----:B------:R-:W-:Y:S01]  /*9460*/  BSSY B1, `(.L_x_5850) ;  /* 0x0000014000017945 */ /* 0x000fe20003800000 */
[----:B------:R-:W-:Y:S01]  /*9470*/  PRMT R32, R4, 0x7610, R32 ;  /* 0x0000761004207816 */ /* 0x000fe20000000020 */
[----:B------:R-:W-:Y:S01]  /*9480*/  IMAD.MOV.U32 R4, RZ, RZ, R12 ;  /* 0x000000ffff047224 */ /* 0x000fe200078e000c */
[----:B------:R-:W-:Y:S01]  /*9490*/  LOP3.LUT R3, R0, R3, RZ, 0x3c, !PT ;  /* 0x0000000300037212 */ /* 0x000fe200078e3cff */
[----:B------:R-:W-:Y:S01]  /*94a0*/  IMAD.MOV.U32 R0, RZ, RZ, R9 ;  /* 0x000000ffff007224 */ /* 0x000fe200078e0009 */
[----:B------:R-:W-:Y:S01]  /*94b0*/  PRMT R46, R5, 0x5410, R6 ;  /* 0x00005410052e7816 */ /* 0x000fe20000000006 */
[----:B------:R-:W-:Y:S01]  /*94c0*/  IMAD.MOV.U32 R5, RZ, RZ, R15 ;  /* 0x000000ffff057224 */ /* 0x000fe200078e000f */
[----:B------:R-:W-:Y:S01]  /*94d0*/  PRMT R32, R32, 0x5410, R4 ;  /* 0x0000541020207816 */ /* 0x000fe20000000004 */
[----:B------:R-:W-:Y:S01]  /*94e0*/  IMAD R3, R208, 0x200, R3 ;  /* 0x00000200d0037824 */ /* 0x000fe200078e0203 */
[----:B------:R-:W-:Y:S01]  /*94f0*/  PRMT R31, R0, 0x7610, R31 ;  /* 0x00007610001f7816 */ /* 0x000fe2000000001f */
[----:B------:R-:W-:Y:S01]  /*9500*/  IMAD.MOV.U32 R0, RZ, RZ, R11 ;  /* 0x000000ffff007224 */ /* 0x000fe200078e000b */
[----:B------:R-:W-:Y:S01]  /*9510*/  LOP3.LUT P2, RZ, R198, 0x4, RZ, 0xc0, !PT ;  /* 0x00000004c6ff7812 */ /* 0x000fe2000784c0ff */
[----:B------:R-:W-:Y:S01]  /*9520*/  IMAD.MOV.U32 R4, RZ, RZ, R14 ;  /* 0x000000ffff047224 */ /* 0x000fe200078e000e */
[----:B------:R-:W-:Y:S01]  /*9530*/  ISETP.GE.AND P1, PT, R193, R30, PT ;  /* 0x0000001ec100720c */ /* 0x000fe20003f26270 */
[----:B------:R-:W-:Y:S01]  /*9540*/  IMAD R3, R3, 0x2, R2 ;  /* 0x0000000203037824 */ /* 0x000fe200078e0202 */
[----:B------:R-:W-:-:S02]  /*9550*/  PRMT R31, R31, 0x5410, R0 ;  /* 0x000054101f1f7816 */ /* 0x000fc40000000000 */
[----:B------:R-:W-:Y:S01]  /*9560*/  PRMT R47, R4, 0x7610, R47 ;  /* 0x00007610042f7816 */ /* 0x000fe2000000002f */
[C---:B------:R-:W-:Y:S02]  /*9570*/  VIADD R4, R3.reuse, 0x20400 ;  /* 0x0002040003047836 */ /* 0x040fe40000000000 */
[----:B------:R-:W-:Y:S01]  /*9580*/  VIADD R0, R3, 0x20440 ;  /* 0x0002044003007836 */ /* 0x000fe20000000000 */
[----:B----4-:R-:W-:Y:S06]  /*9590*/  @!P0 BRA `(.L_x_5851) ;  /* 0x000001a400e48947 */ /* 0x010fec0003800000 */
.L_x_6149:
[----:B------:R-:W-:Y:S05]  /*95a0*/  BSYNC B1 ;  /* 0x0000000000017941 */ /* 0x000fea0003800000 */
.L_x_5850:
[----:B------:R-:W-:Y:S01]  /*95b0*/  BSSY B1, `(.L_x_5852) ;  /* 0x000005f000017945 */ /* 0x000fe20003800000 */
[----:B------:R-:W-:Y:S02]  /*95c0*/  PRMT R47, R47, 0x5410, R5 ;  /* 0x000054102f2f7816 */ /* 0x000fe40000000005 */
[----:B------:R-:W-:Y:S01]  /*95d0*/  @P2 IADD3 R0, R4, -0x40, RZ ;  /* 0xffffffc004002810 */ /* 0x000fe20007ffe0ff */
[----:B------:R-:W-:Y:S06]  /*95e0*/  @P1 BRA `(.L_x_5853) ;  /* 0x00000004006c1947 */ /* 0x000fec0003800000 */
[----:B------:R-:W1:Y:S01]  /*95f0*/  LDC R4, c[0x0][0x3f4] ;  /* 0x0000fd00ff047b82 */ /* 0x000e620000000800 */
[----:B------:R-:W-:Y:S01]  /*9600*/  BSSY B2, `(.L_x_5854) ;  /* 0x000002e000027945 */ /* 0x000fe20003800000 */
[-C--:B-1----:R-:W-:Y:S02]  /*9610*/  ISETP.GE.AND P0, PT, R190, R4.reuse, PT ;  /* 0x00000004be00720c */ /* 0x082fe40003f06270 */
[----:B------:R-:W-:-:S11]  /*9620*/  ISETP.GE.AND P1, PT, R205, R4, PT ;  /* 0x00000004cd00720c */ /* 0x000fd60003f26270 */
[----:B------:R-:W-:Y:S05]  /*9630*/  @P0 BRA `(.L_x_5855) ;  /* 0x0000000000a80947 */ /* 0x000fea0003800000 */
[----:B------:R-:W1:Y:S01]  /*9640*/  LDS.128 R4, [R3+0x20400] ;  /* 0x0204000003047984 */ /* 0x000e620000000c00 */
[----:B------:R-:W-:Y:S01]  /*9650*/  SHF.R.U32.HI R36, RZ, 0x10, R29 ;  /* 0x00000010ff247819 */ /* 0x000fe2000001161d */
[--C-:B0-----:R-:W-:Y:S01]  /*9660*/  HADD2.F32 R35, -RZ, R37.reuse.H1_H1 ;  /* 0x30000025ff237230 */ /* 0x101fe20000004100 */
[----:B------:R-:W-:Y:S01]  /*9670*/  SHF.R.U32.HI R34, RZ, 0x10, R27 ;  /* 0x00000010ff227819 */ /* 0x000fe2000001161b */
[----:B------:R-:W-:Y:S01]  /*9680*/  HADD2.F32 R33, -RZ, R37.H0_H0 ;  /* 0x20000025ff217230 */ /* 0x000fe20000004100 */
[----:B------:R-:W-:Y:S01]  /*9690*/  SHF.R.U64 R41, R28, 0x10, R29 ;  /* 0x000000101c297819 */ /* 0x000fe2000000121d */
[----:B------:R-:W-:Y:S01]  /*96a0*/  HADD2.F32 R36, -RZ, R36.H0_H0 ;  /* 0x20000024ff247230 */ /* 0x000fe20000004100 */
[----:B------:R-:W-:Y:S01]  /*96b0*/  SHF.R.U64 R42, R26, 0x10, R27 ;  /* 0x000000101a2a7819 */ /* 0x000fe2000000121b */
[----:B------:R-:W-:Y:S02]  /*96c0*/  HADD2.F32 R34, -RZ, R34.H0_H0 ;  /* 0x20000022ff227230 */ /* 0x000fe40000004100 */
[----:B-1----:R-:W-:-:S02]  /*96d0*/  HADD2.F32 R28, -RZ, R7.H0_H0 ;  /* 0x20000007ff1c7230 */ /* 0x002fc40000004100 */
[----:B------:R-:W-:Y:S02]  /*96e0*/  HADD2.F32 R29, -RZ, R7.H1_H1 ;  /* 0x30000007ff1d7230 */ /* 0x000fe40000004100 */
[--C-:B------:R-:W-:Y:S02]  /*96f0*/  HADD2.F32 R7, -RZ, R4.reuse.H0_H0 ;  /* 0x20000004ff077230 */ /* 0x100fe40000004100 */
[----:B------:R-:W-:Y:S02]  /*9700*/  HADD2.F32 R4, -RZ, R4.H1_H1 ;  /* 0x30000004ff047230 */ /* 0x000fe40000004100 */
[C---:B------:R-:W-:Y:S01]  /*9710*/  FMUL.FTZ R37, R29.reuse, R36 ;  /* 0x000000241d257220 */ /* 0x040fe20000410000 */
[----:B------:R-:W-:Y:S01]  /*9720*/  FMUL.FTZ R29, R29, R34 ;  /* 0x000000221d1d7220 */ /* 0x000fe20000410000 */
[--C-:B------:R-:W-:Y:S02]  /*9730*/  HADD2.F32 R26, -RZ, R6.reuse.H0_H0 ;  /* 0x20000006ff1a7230 */ /* 0x100fe40000004100 */
[----:B------:R-:W-:Y:S01]  /*9740*/  FMUL.FTZ R38, R4, R35 ;  /* 0x0000002304267220 */ /* 0x000fe20000410000 */
[----:B------:R-:W-:-:S02]  /*9750*/  HADD2.F32 R27, -RZ, R6.H1_H1 ;  /* 0x30000006ff1b7230 */ /* 0x000fc40000004100 */
[C---:B------:R-:W-:Y:S01]  /*9760*/  FFMA.FTZ R39, R28.reuse, R34, -R37 ;  /* 0x000000221c277223 */ /* 0x040fe20000010825 */
[--C-:B------:R-:W-:Y:S02]  /*9770*/  HADD2.F32 R6, -RZ, R5.reuse.H0_H0 ;  /* 0x20000005ff067230 */ /* 0x100fe40000004100 */
[----:B------:R-:W-:Y:S01]  /*9780*/  FFMA.FTZ R40, R28, R36, R29 ;  /* 0x000000241c287223 */ /* 0x000fe2000001001d */
[-C--:B------:R-:W-:Y:S01]  /*9790*/  FMUL.FTZ R34, R4, R33.reuse ;  /* 0x0000002104227220 */ /* 0x080fe20000410000 */
[C---:B------:R-:W-:Y:S01]  /*97a0*/  FFMA.FTZ R38, R7.reuse, R33, -R38 ;  /* 0x0000002107267223 */ /* 0x040fe20000010826 */
[----:B------:R-:W-:Y:S02]  /*97b0*/  HADD2.F32 R5, -RZ, R5.H1_H1 ;  /* 0x30000005ff057230 */ /* 0x000fe40000004100 */
[----:B------:R-:W-:Y:S02]  /*97c0*/  HADD2.F32 R33, -RZ, R45.H1_H1 ;  /* 0x3000002dff217230 */ /* 0x000fe40000004100 */
[----:B------:R-:W-:Y:S01]  /*97d0*/  FFMA.FTZ R35, R7, R35, R34 ;  /* 0x0000002307237223 */ /* 0x000fe20000010022 */
[----:B------:R-:W-:-:S02]  /*97e0*/  HADD2.F32 R28, -RZ, R44.H0_H0 ;  /* 0x2000002cff1c7230 */ /* 0x000fc40000004100 */
        /* <DEDUP_REMOVED lines=15> */
.L_x_5855:
[----:B------:R-:W-:Y:S05]  /*98e0*/  BSYNC B2 ;  /* 0x0000000000027941 */ /* 0x000fea0003800000 */
.L_x_5854:
[----:B------:R-:W-:Y:S05]  /*98f0*/  @P1 BRA `(.L_x_5853) ;  /* 0x0000000000a81947 */ /* 0x000fea0003800000 */
[----:B-1----:R-:W1:Y:S01]  /*9900*/  LDS.128 R4, [R0] ;  /* 0x0000000000047984 */ /* 0x002e620000000c00 */
[----:B------:R-:W-:Y:S01]  /*9910*/  SHF.R.U32.HI R27, RZ, 0x10, R25 ;  /* 0x00000010ff1b7819 */ /* 0x000fe20000011619 */
[----:B------:R-:W-:Y:S01]  /*9920*/  HADD2.F32 R28, -RZ, R44.H1_H1 ;  /* 0x3000002cff1c7230 */ /* 0x000fe20000004100 */
[----:B------:R-:W-:Y:S01]  /*9930*/  SHF.R.U32.HI R29, RZ, 0x10, R21 ;  /* 0x00000010ff1d7819 */ /* 0x000fe20000011615 */
[----:B------:R-:W-:Y:S01]  /*9940*/  HADD2.F32 R26, -RZ, R43.H0_H0 ;  /* 0x2000002bff1a7230 */ /* 0x000fe20000004100 */
[----:B------:R-:W-:Y:S01]  /*9950*/  SHF.R.U64 R37, R24, 0x10, R25 ;  /* 0x0000001018257819 */ /* 0x000fe20000001219 */
[----:B------:R-:W-:Y:S01]  /*9960*/  HADD2.F32 R27, -RZ, R27.H0_H0 ;  /* 0x2000001bff1b7230 */ /* 0x000fe20000004100 */
[----:B0-----:R-:W-:Y:S01]  /*9970*/  SHF.R.U64 R35, R20, 0x10, R21 ;  /* 0x0000001014237819 */ /* 0x001fe20000001215 */
[----:B------:R-:W-:Y:S02]  /*9980*/  HADD2.F32 R29, -RZ, R29.H0_H0 ;  /* 0x2000001dff1d7230 */ /* 0x000fe40000004100 */
[----:B-1----:R-:W-:-:S02]  /*9990*/  HADD2.F32 R24, -RZ, R7.H0_H0 ;  /* 0x20000007ff187230 */ /* 0x002fc40000004100 */
[----:B------:R-:W-:Y:S02]  /*99a0*/  HADD2.F32 R25, -RZ, R7.H1_H1 ;  /* 0x30000007ff197230 */ /* 0x000fe40000004100 */
[--C-:B------:R-:W-:Y:S02]  /*99b0*/  HADD2.F32 R7, -RZ, R4.reuse.H0_H0 ;  /* 0x20000004ff077230 */ /* 0x100fe40000004100 */
[----:B------:R-:W-:Y:S02]  /*99c0*/  HADD2.F32 R4, -RZ, R4.H1_H1 ;  /* 0x30000004ff047230 */ /* 0x000fe40000004100 */
[C---:B------:R-:W-:Y:S01]  /*99d0*/  FMUL.FTZ R36, R25.reuse, R27 ;  /* 0x0000001b19247220 */ /* 0x040fe20000410000 */
[-C--:B------:R-:W-:Y:S01]  /*99e0*/  FMUL.FTZ R33, R25, R29.reuse ;  /* 0x0000001d19217220 */ /* 0x080fe20000410000 */
[--C-:B------:R-:W-:Y:S02]  /*99f0*/  HADD2.F32 R20, -RZ, R6.reuse.H0_H0 ;  /* 0x20000006ff147230 */ /* 0x100fe40000004100 */
[----:B------:R-:W-:Y:S01]  /*9a00*/  FMUL.FTZ R34, R4, R28 ;  /* 0x0000001c04227220 */ /* 0x000fe20000410000 */
[----:B------:R-:W-:Y:S01]  /*9a10*/  FFMA.FTZ R38, R24, R29, R36 ;  /* 0x0000001d18267223 */ /* 0x000fe20000010024 */
[----:B------:R-:W-:-:S02]  /*9a20*/  HADD2.F32 R21, -RZ, R6.H1_H1 ;  /* 0x30000006ff157230 */ /* 0x000fc40000004100 */
[-C--:B------:R-:W-:Y:S01]  /*9a30*/  FMUL.FTZ R36, R4, R26.reuse ;  /* 0x0000001a04247220 */ /* 0x080fe20000410000 */
[C---:B------:R-:W-:Y:S01]  /*9a40*/  FFMA.FTZ R34, R7.reuse, R26, -R34 ;  /* 0x0000001a07227223 */ /* 0x040fe20000010822 */
[----:B------:R-:W-:Y:S02]  /*9a50*/  HADD2.F32 R6, -RZ, R5.H0_H0 ;  /* 0x20000005ff067230 */ /* 0x000fe40000004100 */
[----:B------:R-:W-:Y:S01]  /*9a60*/  FFMA.FTZ R33, R24, R27, -R33 ;  /* 0x0000001b18217223 */ /* 0x000fe20000010821 */
[----:B------:R-:W-:Y:S02]  /*9a70*/  HADD2.F32 R26, -RZ, R45.H0_H0 ;  /* 0x2000002dff1a7230 */ /* 0x000fe40000004100 */
[----:B------:R-:W-:Y:S01]  /*9a80*/  FFMA.FTZ R27, R7, R28, R36 ;  /* 0x0000001c071b7223 */ /* 0x000fe20000010024 */
[----:B------:R-:W-:Y:S02]  /*9a90*/  HADD2.F32 R5, -RZ, R5.H1_H1 ;  /* 0x30000005ff057230 */ /* 0x000fe40000004100 */
[----:B------:R-:W-:-:S02]  /*9aa0*/  HADD2.F32 R24, -RZ, R43.H1_H1 ;  /* 0x3000002bff187230 */ /* 0x000fc40000004100 */
[C---:B------:R-:W-:Y:S01]  /*9ab0*/  FMUL.FTZ R29, R21.reuse, R26 ;  /* 0x0000001a151d7220 */ /* 0x040fe20000410000 */
[----:B------:R-:W-:Y:S02]  /*9ac0*/  HADD2.F32 R25, -RZ, R35.H0_H0 ;  /* 0x20000023ff197230 */ /* 0x000fe40000004100 */
[----:B------:R-:W-:Y:S02]  /*9ad0*/  HADD2.F32 R4, -RZ, R37.H0_H0 ;  /* 0x20000025ff047230 */ /* 0x000fe40000004100 */
[-C--:B------:R-:W-:Y:S01]  /*9ae0*/  FMUL.FTZ R21, R21, R24.reuse ;  /* 0x0000001815157220 */ /* 0x080fe20000410000 */
[C---:B------:R-:W-:Y:S01]  /*9af0*/  FFMA.FTZ R29, R20.reuse, R24, -R29 ;  /* 0x00000018141d7223 */ /* 0x040fe2000001081d */
[C---:B------:R-:W-:Y:S01]  /*9b00*/  FMUL.FTZ R7, R5.reuse, R25 ;  /* 0x0000001905077220 */ /* 0x040fe20000410000 */
[----:B------:R-:W-:Y:S01]  /*9b10*/  FMUL.FTZ R28, R5, R4 ;  /* 0x00000004051c7220 */ /* 0x000fe20000410000 */
[----:B------:R-:W-:Y:S02]  /*9b20*/  FFMA.FTZ R20, R20, R26, R21 ;  /* 0x0000001a14147223 */ /* 0x000fe40000010015 */
[----:B------:R-:W-:Y:S01]  /*9b30*/  FFMA.FTZ R5, R6, R4, -R7 ;  /* 0x0000000406057223 */ /* 0x000fe20000010807 */
[----:B------:R-:W-:Y:S01]  /*9b40*/  F2FP.F16.F32.PACK_AB R7, R38, R33 ;  /* 0x000000212607723e */ /* 0x000fe200000000ff */
[----:B------:R-:W-:Y:S01]  /*9b50*/  FFMA.FTZ R28, R6, R25, R28 ;  /* 0x00000019061c7223 */ /* 0x000fe2000001001c */
[----:B------:R-:W-:-:S02]  /*9b60*/  F2FP.F16.F32.PACK_AB R4, R27, R34 ;  /* 0x000000221b04723e */ /* 0x000fc400000000ff */
[----:B------:R-:W-:Y:S02]  /*9b70*/  F2FP.F16.F32.PACK_AB R6, R20, R29 ;  /* 0x0000001d1406723e */ /* 0x000fe400000000ff */
[----:B------:R-:W-:-:S05]  /*9b80*/  F2FP.F16.F32.PACK_AB R5, R28, R5 ;  /* 0x000000051c05723e */ /* 0x000fca00000000ff */
[----:B------:R2:W-:Y:S02]  /*9b90*/  STS.128 [R0], R4 ;  /* 0x0000000400007388 */ /* 0x0005e40000000c00 */
.L_x_5853:
[----:B------:R-:W-:Y:S05]  /*9ba0*/  BSYNC B1 ;  /* 0x0000000000017941 */ /* 0x000fea0003800000 */
.L_x_5852:
        /* <DEDUP_REMOVED lines=9> */
[----:B------:R-:W-:Y:S01]  /*9c40*/  SHF.R.U32.HI R21, RZ, 0x10, R13 ;  /* 0x00000010ff157819 */ /* 0x000fe2000001160d */
[----:B------:R-:W-:Y:S01]  /*9c50*/  HADD2.F32 R24, -RZ, R47.H0_H0 ;  /* 0x2000002fff187230 */ /* 0x000fe20000004100 */
[--C-:B------:R-:W-:Y:S01]  /*9c60*/  SHF.R.U32.HI R25, RZ, 0x10, R15.reuse ;  /* 0x00000010ff197819 */ /* 0x100fe2000001160f */
[----:B------:R-:W-:Y:S01]  /*9c70*/  HADD2.F32 R20, -RZ, R32.H1_H1 ;  /* 0x30000020ff147230 */ /* 0x000fe20000004100 */
        /* <DEDUP_REMOVED lines=18> */
[----:B------:R-:W-:Y:S02]  /*9da0*/  HADD2.F32 R20, -RZ, R47.H1_H1 ;  /* 0x3000002fff147230 */ /* 0x000fe40000004100 */
[----:B------:R-:W-:Y:S01]  /*9db0*/  FFMA.FTZ R21, R7, R24, R28 ;  /* 0x0000001807157223 */ /* 0x000fe2000001001c */
[----:B------:R-:W-:Y:S02]  /*9dc0*/  HADD2.F32 R5, -RZ, R5.H1_H1 ;  /* 0x30000005ff057230 */ /* 0x000fe40000004100 */
[----:B------:R-:W-:-:S02]  /*9dd0*/  HADD2.F32 R14, -RZ, R46.H0_H0 ;  /* 0x2000002eff0e7230 */ /* 0x000fc40000004100 */
        /* <DEDUP_REMOVED lines=14> */
[----:B------:R1:W-:Y:S02]  /*9ec0*/  STS.128 [R3+0x21400], R4 ;  /* 0x0214000403007388 */ /* 0x0003e40000000c00 */
.L_x_5858:
[----:B------:R-:W-:Y:S05]  /*9ed0*/  BSYNC B1 ;  /* 0x0000000000017941 */ /* 0x000fea0003800000 */
.L_x_5857:
[----:B------:R-:W-:Y:S05]  /*9ee0*/  @P1 BRA `(.L_x_5856) ;  /* 0x0000001400bc1947 */ /* 0x000fea0003800000 */
[----:B-1----:R-:W1:Y:S01]  /*9ef0*/  LDS.128 R4, [R0+0x1000] ;  /* 0x0010000000047984 */ /* 0x002e620000000c00 */
[----:B------:R-:W-:Y:S01]  /*9f00*/  SHF.R.U64 R24, R8, 0x10, R9 ;  /* 0x0000001008187819 */ /* 0x000fe20000001209 */
[----:B------:R-:W-:Y:S01]  /*9f10*/  HADD2.F32 R12, -RZ, R46.H1_H1 ;  /* 0x3000002eff0c7230 */ /* 0x000fe20000004100 */
[----:B------:R-:W-:Y:S01]  /*9f20*/  SHF.R.U32.HI R13, RZ, 0x10, R11 ;  /* 0x00000010ff0d7819 */ /* 0x000fe2000001160b */
[----:B------:R-:W-:Y:S01]  /*9f30*/  HADD2.F32 R32, -RZ, R32.H0_H0 ;  /* 0x20000020ff207230 */ /* 0x000fe20000004100 */
[----:B------:R-:W-:Y:S02]  /*9f40*/  SHF.R.U32.HI R8, RZ, 0x10, R9 ;  /* 0x00000010ff087819 */ /* 0x000fe40000011609 */
[----:B------:R-:W-:Y:S01]  /*9f50*/  SHF.R.U64 R21, R10, 0x10, R11 ;  /* 0x000000100a157819 */ /* 0x000fe2000000120b */
[----:B------:R-:W-:Y:S02]  /*9f60*/  HADD2.F32 R13, -RZ, R13.H0_H0 ;  /* 0x2000000dff0d7230 */ /* 0x000fe40000004100 */
[----:B------:R-:W-:-:S02]  /*9f70*/  HADD2.F32 R11, -RZ, R8.H0_H0 ;  /* 0x20000008ff0b7230 */ /* 0x000fc40000004100 */
[--C-:B-1----:R-:W-:Y:S02]  /*9f80*/  HADD2.F32 R10, -RZ, R7.reuse.H1_H1 ;  /* 0x30000007ff0a7230 */ /* 0x102fe40000004100 */
[--C-:B------:R-:W-:Y:S02]  /*9f90*/  HADD2.F32 R3, -RZ, R4.reuse.H0_H0 ;  /* 0x20000004ff037230 */ /* 0x100fe40000004100 */
[----:B------:R-:W-:Y:S02]  /*9fa0*/  HADD2.F32 R4, -RZ, R4.H1_H1 ;  /* 0x30000004ff047230 */ /* 0x000fe40000004100 */
[C---:B------:R-:W-:Y:S01]  /*9fb0*/  FMUL.FTZ R14, R10.reuse, R13 ;  /* 0x0000000d0a0e7220 */ /* 0x040fe20000410000 */
[----:B------:R-:W-:Y:S02]  /*9fc0*/  HADD2.F32 R9, -RZ, R7.H0_H0 ;  /* 0x20000007ff097230 */ /* 0x000fe40000004100 */
[----:B------:R-:W-:Y:S01]  /*9fd0*/  FMUL.FTZ R20, R10, R11 ;  /* 0x0000000b0a147220 */ /* 0x000fe20000410000 */
[----:B------:R-:W-:-:S02]  /*9fe0*/  HADD2.F32 R7, -RZ, R6.H0_H0 ;  /* 0x20000006ff077230 */ /* 0x000fc40000004100 */
[C---:B------:R-:W-:Y:S01]  /*9ff0*/  FMUL.FTZ R10, R4.reuse, R12 ;  /* 0x0000000c040a7220 */ /* 0x040fe20000410000 */
[----:B------:R-:W-:Y:S02]  /*a000*/  HADD2.F32 R8, -RZ, R6.H1_H1 ;  /* 0x30000006ff087230 */ /* 0x000fe40000004100 */
[----:B------:R-:W-:Y:S01]  /*a010*/  FFMA.FTZ R15, R9, R11, -R14 ;  /* 0x0000000b090f7223 */ /* 0x000fe2000001080e */
[-C--:B------:R-:W-:Y:S01]  /*a020*/  FMUL.FTZ R14, R4, R32.reuse ;  /* 0x00000020040e7220 */ /* 0x080fe20000410000 */
[----:B------:R-:W-:Y:S01]  /*a030*/  FFMA.FTZ R32, R3, R32, -R10 ;  /* 0x0000002003207223 */ /* 0x000fe2000001080a */
[----:B------:R-:W-:Y:S02]  /*a040*/  HADD2.F32 R10, -RZ, R31.H1_H1 ;  /* 0x3000001fff0a7230 */ /* 0x000fe40000004100 */
[----:B------:R-:W-:Y:S01]  /*a050*/  FFMA.FTZ R20, R9, R13, R20 ;  /* 0x0000000d09147223 */ /* 0x000fe20000010014 */
[----:B------:R-:W-:Y:S02]  /*a060*/  HADD2.F32 R6, -RZ, R5.H0_H0 ;  /* 0x20000005ff067230 */ /* 0x000fe40000004100 */
[----:B------:R-:W-:Y:S01]  /*a070*/  FFMA.FTZ R3, R3, R12, R14 ;  /* 0x0000000c03037223 */ /* 0x000fe2000001000e */
[----:B------:R-:W-:-:S02]  /*a080*/  HADD2.F32 R31, -RZ, R31.H0_H0 ;  /* 0x2000001fff1f7230 */ /* 0x000fc40000004100 */
[CC--:B------:R-:W-:Y:S01]  /*a090*/  FMUL.FTZ R12, R8.reuse, R10.reuse ;  /* 0x0000000a080c7220 */ /* 0x0c0fe20000410000 */
[----:B------:R-:W-:Y:S02]  /*a0a0*/  HADD2.F32 R5, -RZ, R5.H1_H1 ;  /* 0x30000005ff057230 */ /* 0x000fe40000004100 */
[----:B------:R-:W-:Y:S02]  /*a0b0*/  HADD2.F32 R9, -RZ, R21.H0_H0 ;  /* 0x20000015ff097230 */ /* 0x000fe40000004100 */
[-C--:B------:R-:W-:Y:S01]  /*a0c0*/  FMUL.FTZ R13, R8, R31.reuse ;  /* 0x0000001f080d7220 */ /* 0x080fe20000410000 */
[----:B------:R-:W-:Y:S02]  /*a0d0*/  HADD2.F32 R4, -RZ, R24.H0_H0 ;  /* 0x20000018ff047230 */ /* 0x000fe40000004100 */
[----:B------:R-:W-:Y:S01]  /*a0e0*/  FFMA.FTZ R12, R7, R31, -R12 ;  /* 0x0000001f070c7223 */ /* 0x000fe2000001080c */
[----:B------:R-:W-:Y:S01]  /*a0f0*/  FMUL.FTZ R11, R5, R9 ;  /* 0x00000009050b7220 */ /* 0x000fe20000410000 */
[----:B------:R-:W-:Y:S01]  /*a100*/  FFMA.FTZ R13, R7, R10, R13 ;  /* 0x0000000a070d7223 */ /* 0x000fe2000001000d */
[-C--:B------:R-:W-:Y:S01]  /*a110*/  FMUL.FTZ R8, R5, R4.reuse ;  /* 0x0000000405087220 */ /* 0x080fe20000410000 */
[----:B------:R-:W-:Y:S01]  /*a120*/  F2FP.F16.F32.PACK_AB R7, R20, R15 ;  /* 0x0000000f1407723e */ /* 0x000fe200000000ff */
[C---:B------:R-:W-:Y:S01]  /*a130*/  FFMA.FTZ R5, R6.reuse, R4, -R11 ;  /* 0x0000000406057223 */ /* 0x040fe2000001080b */
[----:B------:R-:W-:Y:S01]  /*a140*/  F2FP.F16.F32.PACK_AB R4, R3, R32 ;  /* 0x000000200304723e */ /* 0x000fe200000000ff */
[----:B------:R-:W-:Y:S01]  /*a150*/  FFMA.FTZ R8, R6, R9, R8 ;  /* 0x0000000906087223 */ /* 0x000fe20000010008 */
[----:B------:R-:W-:-:S04]  /*a160*/  F2FP.F16.F32.PACK_AB R6, R13, R12 ;  /* 0x0000000c0d06723e */ /* 0x000fc800000000ff */
[----:B------:R-:W-:-:S05]  /*a170*/  F2FP.F16.F32.PACK_AB R5, R8, R5 ;  /* 0x000000050805723e */ /* 0x000fca00000000ff */
[----:B------:R2:W-:Y:S01]  /*a180*/  STS.128 [R0+0x1000], R4 ;  /* 0x0010000400007388 */ /* 0x0005e20000000c00 */
[----:B------:R-:W-:Y:S05]  /*a190*/  BRA `(.L_x_5856) ;  /* 0x0000001400107947 */ /* 0x000fea0003800000 */
.L_x_5843:
[----:B------:R-:W1:Y:S01]  /*a1a0*/  LDC R6, c[0x0][0x448] ;  /* 0x00011200ff067b82 */ /* 0x000e620000000800 */
[----:B------:R-:W2:Y:S01]  /*a1b0*/  S2R R0, SR_TID.X ;  /* 0x0000000000007919 */ /* 0x000ea20000002100 */
[----:B------:R-:W-:Y:S01]  /*a1c0*/  ULDC.64 UR4, c[0x0][0x3f8] ;  /* 0x0000fe0000047ab9 */ /* 0x000fe20000000a00 */
[----:B------:R-:W-:Y:S01]  /*a1d0*/  ULDC.64 UR6, c[0x0][0x408] ;  /* 0x0001020000067ab9 */ /* 0x000fe20000000a00 */
[----:B------:R-:W-:Y:S02]  /*a1e0*/  IMAD.MOV.U32 R25, RZ, RZ, R27 ;  /* 0x000000ffff197224 */ /* 0x000fe400078e001b */
        /* <DEDUP_REMOVED lines=29> */
[----:B------:R-:W1:Y:S01]  /*a3c0*/  LDC R37, c[0x0][0x3f4] ;  /* 0x0000fd00ff257b82 */ /* 0x000e620000000800 */
[----:B------:R-:W2:Y:S01]  /*a3d0*/  SHFL.IDX PT, R4, R26, RZ, 0x1c1f ;  /* 0x001c1fff1a047589 */ /* 0x000ea200000e0000 */
[----:B------:R-:W-:-:S03]  /*a3e0*/  IMAD R3, R23, R6, RZ ;  /* 0x0000000617037224 */ /* 0x000fc600078e02ff */
[----:B------:R-:W4:Y:S04]  /*a3f0*/  SHFL.IDX PT, R0, R27, RZ, 0x1c1f ;  /* 0x001c1fff1b007589 */ /* 0x000f2800000e0000 */
[----:B------:R-:W5:Y:S04]  /*a400*/  SHFL.IDX PT, R14, R35, RZ, 0x1c1f ;  /* 0x001c1fff230e7589 */ /* 0x000f6800000e0000 */
[----:B------:R-:W5:Y:S01]  /*a410*/  SHFL.IDX PT, R5, R25, RZ, 0x1c1f ;  /* 0x001c1fff19057589 */ /* 0x000f6200000e0000 */
[----:B-1----:R-:W-:-:S04]  /*a420*/  ISETP.GE.AND P0, PT, R18, R37, PT ;  /* 0x000000251200720c */ /* 0x002fc80003f06270 */
[----:B------:R-:W-:-:S13]  /*a430*/  ISETP.GE.OR P1, PT, R34, R3, P0 ;  /* 0x000000032200720c */ /* 0x000fda0000726670 */
[C---:B------:R-:W-:Y:S01]  /*a440*/  @!P1 IMAD.SHL.U32 R7, R18.reuse, 0x2, RZ ;  /* 0x0000000212079824 */ /* 0x040fe200078e00ff */
[----:B------:R-:W-:-:S04]  /*a450*/  @!P1 SHF.L.U64.HI R6, R18, 0x1, R19 ;  /* 0x0000000112069819 */ /* 0x000fc80000010213 */
[----:B--2---:R-:W-:-:S05]  /*a460*/  @!P1 IADD3 R8, P2, R4, R7, RZ ;  /* 0x0000000704089210 */ /* 0x004fca0007f5e0ff */
[----:B----4-:R-:W-:-:S06]  /*a470*/  @!P1 IMAD.X R9, R0, 0x1, R6, P2 ;  /* 0x0000000100099824 */ /* 0x010fcc00010e0606 */
[----:B0--3--:R-:W2:Y:S01]  /*a480*/  @!P1 LD.E.128 R8, desc[UR40][R8.64] ;  /* 0x0000002808089980 */ /* 0x009ea2000c101d00 */
[----:B-----5:R-:W-:-:S05]  /*a490*/  @!P1 IADD3 R4, P2, R14, R7, RZ ;  /* 0x000000070e049210 */ /* 0x020fca0007f5e0ff */
[----:B------:R-:W-:-:S06]  /*a4a0*/  @!P1 IMAD.X R5, R5, 0x1, R6, P2 ;  /* 0x0000000105059824 */ /* 0x000fcc00010e0606 */
[----:B------:R-:W3:Y:S01]  /*a4b0*/  @!P1 LD.E.128 R4, desc[UR40][R4.64] ;  /* 0x0000002804049980 */ /* 0x000ee2000c101d00 */
[----:B------:R-:W-:Y:S02]  /*a4c0*/  CS2R R20, SRZ ;  /* 0x0000000000147805 */ /* 0x000fe4000001ff00 */
[----:B------:R-:W-:Y:S02]  /*a4d0*/  CS2R R30, SRZ ;  /* 0x00000000001e7805 */ /* 0x000fe4000001ff00 */
[----:B------:R-:W-:Y:S01]  /*a4e0*/  CS2R R28, SRZ ;  /* 0x00000000001c7805 */ /* 0x000fe2000001ff00 */
[----:B------:R0:W1:Y:S01]  /*a4f0*/  SHFL.IDX PT, R24, R26, 0x1, 0x1c1f ;  /* 0x003c1f001a187f89 */ /* 0x00006200000e0000 */
[----:B------:R-:W-:-:S03]  /*a500*/  CS2R R32, SRZ ;  /* 0x0000000000207805 */ /* 0x000fc6000001ff00 */
[----:B------:R0:W4:Y:S04]  /*a510*/  SHFL.IDX PT, R14, R35, 0x1, 0x1c1f ;  /* 0x003c1f00230e7f89 */ /* 0x00012800000e0000 */
[----:B------:R-:W0:Y:S01]  /*a520*/  SHFL.IDX PT, R25, R25, 0x1, 0x1c1f ;  /* 0x003c1f0019197f89 */ /* 0x000e2200000e0000 */
[----:B--2---:R-:W-:Y:S02]  /*a530*/  @!P1 IMAD.MOV.U32 R20, RZ, RZ, R8 ;  /* 0x000000ffff149224 */ /* 0x004fe400078e0008 */
[----:B------:R-:W-:Y:S02]  /*a540*/  @!P1 IMAD.MOV.U32 R21, RZ, RZ, R9 ;  /* 0x000000ffff159224 */ /* 0x000fe400078e0009 */
[----:B------:R-:W-:Y:S02]  /*a550*/  IMAD.MOV.U32 R0, RZ, RZ, R20 ;  /* 0x000000ffff007224 */ /* 0x000fe400078e0014 */
[----:B------:R-:W-:-:S02]  /*a560*/  @!P1 IMAD.MOV.U32 R28, RZ, RZ, R10 ;  /* 0x000000ffff1c9224 */ /* 0x000fc400078e000a */
[----:B------:R-:W-:Y:S01]  /*a570*/  @!P1 IMAD.MOV.U32 R29, RZ, RZ, R11 ;  /* 0x000000ffff1d9224 */ /* 0x000fe200078e000b */
[----:B------:R-:W-:Y:S01]  /*a580*/  PRMT R56, R56, 0x5410, R0 ;  /* 0x0000541038387816 */ /* 0x000fe20000000000 */
[----:B------:R-:W-:Y:S01]  /*a590*/  IMAD.MOV.U32 R12, RZ, RZ, R21 ;  /* 0x000000ffff0c7224 */ /* 0x000fe200078e0015 */
[----:B------:R2:W0:Y:S01]  /*a5a0*/  SHFL.IDX PT, R0, R27, 0x1, 0x1c1f ;  /* 0x003c1f001b007f89 */ /* 0x00042200000e0000 */
[----:B---3--:R-:W-:Y:S01]  /*a5b0*/  @!P1 MOV R30, R4 ;  /* 0x00000004001e9202 */ /* 0x008fe20000000f00 */
[----:B------:R-:W-:Y:S02]  /*a5c0*/  @!P1 IMAD.MOV.U32 R31, RZ, RZ, R5 ;  /* 0x000000ffff1f9224 */ /* 0x000fe400078e0005 */
[----:B------:R-:W-:Y:S01]  /*a5d0*/  @!P1 IMAD.MOV.U32 R32, RZ, RZ, R6 ;  /* 0x000000ffff209224 */ /* 0x000fe200078e0006 */
[----:B------:R-:W-:Y:S01]  /*a5e0*/  PRMT R46, R12, 0x7610, R46 ;  /* 0x000076100c2e7816 */ /* 0x000fe2000000002e */
[----:B------:R-:W-:Y:S02]  /*a5f0*/  @!P1 IMAD.MOV.U32 R33, RZ, RZ, R7 ;  /* 0x000000ffff219224 */ /* 0x000fe400078e0007 */
[----:B------:R-:W-:-:S02]  /*a600*/  IMAD.MOV.U32 R4, RZ, RZ, R30 ;  /* 0x000000ffff047224 */ /* 0x000fc400078e001e */
[----:B------:R-:W-:Y:S02]  /*a610*/  IMAD.MOV.U32 R5, RZ, RZ, R31 ;  /* 0x000000ffff057224 */ /* 0x000fe400078e001f */
[----:B------:R-:W-:Y:S01]  /*a620*/  IMAD.MOV.U32 R8, RZ, RZ, R28 ;  /* 0x000000ffff087224 */ /* 0x000fe200078e001c */
[----:B------:R-:W-:Y:S01]  /*a630*/  PRMT R56, R4, 0x7610, R56 ;  /* 0x0000761004387816 */ /* 0x000fe20000000038 */
[----:B------:R-:W-:Y:S01]  /*a640*/  IMAD.MOV.U32 R9, RZ, RZ, R29 ;  /* 0x000000ffff097224 */ /* 0x000fe200078e001d */
[----:B------:R-:W-:Y:S01]  /*a650*/  PRMT R47, R5, 0x7610, R47 ;  /* 0x00007610052f7816 */ /* 0x000fe2000000002f */
[----:B------:R-:W-:Y:S01]  /*a660*/  IMAD.MOV.U32 R6, RZ, RZ, R32 ;  /* 0x000000ffff067224 */ /* 0x000fe200078e0020 */
[----:B------:R-:W-:Y:S01]  /*a670*/  CS2R R4, SRZ ;  /* 0x0000000000047805 */ /* 0x000fe2000001ff00 */
[----:B------:R-:W-:Y:S01]  /*a680*/  IMAD.MOV.U32 R7, RZ, RZ, R33 ;  /* 0x000000ffff077224 */ /* 0x000fe200078e0021 */
[----:B------:R-:W-:Y:S02]  /*a690*/  PRMT R36, R8, 0x5410, R9 ;  /* 0x0000541008247816 */ /* 0x000fe40000000009 */
[----:B------:R-:W-:-:S02]  /*a6a0*/  PRMT R57, R6, 0x7610, R57 ;  /* 0x0000761006397816 */ /* 0x000fc40000000039 */
[----:B-12-4-:R-:W-:-:S07]  /*a6b0*/  PRMT R50, R7, 0x7610, R50 ;  /* 0x0000761007327816 */ /* 0x016fce0000000032 */
.L_x_6159:
[----:B------:R-:W2:Y:S01]  /*a6c0*/  LDL R7, [R1+0x58] ;  /* 0x0000580001077983 */ /* 0x000ea20000100800 */
[----:B------:R-:W-:Y:S01]  /*a6d0*/  VIADD R34, R34, 0x20 ;  /* 0x0000002022227836 */ /* 0x000fe20000000000 */
[----:B------:R-:W-:Y:S01]  /*a6e0*/  BSSY B1, `(.L_x_5860) ;  /* 0x0000016000017945 */ /* 0x000fe20003800000 */
[----:B------:R-:W-:Y:S02]  /*a6f0*/  CS2R R8, SRZ ;  /* 0x0000000000087805 */ /* 0x000fe4000001ff00 */
[----:B------:R-:W-:Y:S02]  /*a700*/  CS2R R10, SRZ ;  /* 0x00000000000a7805 */ /* 0x000fe4000001ff00 */
[----:B------:R-:W-:Y:S02]  /*a710*/  ISETP.GE.AND P1, PT, R34, R3, PT ;  /* 0x000000032200720c */ /* 0x000fe40003f26270 */
[----:B--2---:R-:W-:-:S04]  /*a720*/  LEA.HI R6, R7, R7, RZ, 0x1 ;  /* 0x0000000707067211 */ /* 0x004fc800078f08ff */
[----:B------:R-:W-:-:S05]  /*a730*/  LOP3.LUT R6, R6, 0xfffffffe, RZ, 0xc0, !PT ;  /* 0xfffffffe06067812 */ /* 0x000fca00078ec0ff */
[----:B------:R-:W-:Y:S01]  /*a740*/  IMAD.IADD R13, R7, 0x1, -R6 ;  /* 0x00000001070d7824 */ /* 0x000fe200078e0a06 */
[----:B------:R-:W-:-:S04]  /*a750*/  CS2R R6, SRZ ;  /* 0x0000000000067805 */ /* 0x000fc8000001ff00 */
[----:B------:R-:W-:Y:S01]  /*a760*/  SHF.L.U32 R13, R13, 0x1f, RZ ;  /* 0x0000001f0d0d7819 */ /* 0x000fe200000006ff */
[----:B------:R-:W-:Y:S06]  /*a770*/  @P1 BRA `(.L_x_5861) ;  /* 0x0000000000301947 */ /* 0x000fec0003800000 */
[----:B------:R-:W-:Y:S02]  /*a780*/  CS2R R6, SRZ ;  /* 0x0000000000067805 */ /* 0x000fe4000001ff00 */
[----:B------:R-:W-:Y:S02]  /*a790*/  CS2R R8, SRZ ;  /* 0x0000000000087805 */ /* 0x000fe4000001ff00 */
[----:B------:R-:W-:Y:S01]  /*a7a0*/  CS2R R10, SRZ ;  /* 0x00000000000a7805 */ /* 0x000fe2000001ff00 */
[----:B------:R-:W-:Y:S06]  /*a7b0*/  @P0 BRA `(.L_x_5861) ;  /* 0x0000000000200947 */ /* 0x000fec0003800000 */
[C---:B------:R-:W-:Y:S01]  /*a7c0*/  IMAD.SHL.U32 R7, R18.reuse, 0x2, RZ ;  /* 0x0000000212077824 */ /* 0x040fe200078e00ff */
[----:B------:R-:W-:-:S04]  /*a7d0*/  SHF.L.U64.HI R5, R18, 0x1, R19 ;  /* 0x0000000112057819 */ /* 0x000fc80000010213 */
[-C--:B------:R-:W-:Y:S02]  /*a7e0*/  IADD3 R8, P1, R24, R7.reuse, RZ ;  /* 0x0000000718087210 */ /* 0x080fe40007f3e0ff */
[----:B------:R-:W-:-:S03]  /*a7f0*/  IADD3 R4, P2, R14, R7, RZ ;  /* 0x000000070e047210 */ /* 0x000fc60007f5e0ff */
[--C-:B0-----:R-:W-:Y:S02]  /*a800*/  IMAD.X R9, R0, 0x1, R5.reuse, P1 ;  /* 0x0000000100097824 */ /* 0x101fe400008e0605 */
[----:B------:R-:W-:-:S04]  /*a810*/  IMAD.X R5, R25, 0x1, R5, P2 ;  /* 0x0000000119057824 */ /* 0x000fc800010e0605 */
[----:B------:R-:W5:Y:S04]  /*a820*/  LD.E.128 R8, desc[UR40][R8.64] ;  /* 0x0000002808087980 */ /* 0x000f68000c101d00 */
[----:B------:R-:W5:Y:S02]  /*a830*/  LD.E.128 R4, desc[UR40][R4.64] ;  /* 0x0000002804047980 */ /* 0x000f64000c101d00 */
.L_x_5861:
[----:B------:R-:W-:Y:S05]  /*a840*/  BSYNC B1 ;  /* 0x0000000000017941 */ /* 0x000fea0003800000 */
.L_x_5860:
[----:B------:R-:W1:Y:S01]  /*a850*/  SYNCS.PHASECHK.TRANS64.TRYWAIT P1, [R2+URZ+0x28c00], R13 ;  /* 0x028c000d020075a7 */ /* 0x000e62000802017f */
[----:B------:R-:W-:Y:S01]  /*a860*/  VIADDMNMX R3, R3, -R196, 0x40, PT ;  /* 0x0000004003037446 */ /* 0x000fe200038009c4 */
[C---:B0-----:R-:W-:Y:S01]  /*a870*/  VIADD R0, R193.reuse, 0x20 ;  /* 0x00000020c1007836 */ /* 0x041fe20000000000 */
[----:B------:R-:W-:Y:S01]  /*a880*/  BSSY B1, `(.L_x_5862) ;  /* 0x0000010000017945 */ /* 0x000fe20003800000 */
[----:B-----5:R-:W-:Y:S01]  /*a890*/  IMAD.MOV.U32 R12, RZ, RZ, R4 ;  /* 0x000000ffff0c7224 */ /* 0x020fe200078e0004 */
[-C--:B------:R-:W-:Y:S01]  /*a8a0*/  ISETP.GE.OR P2, PT, R193, R3.reuse, P0 ;  /* 0x00000003c100720c */ /* 0x080fe20000746670 */
[----:B------:R-:W-:Y:S01]  /*a8b0*/  IMAD.MOV.U32 R14, RZ, RZ, R5 ;  /* 0x000000ffff0e7224 */ /* 0x000fe200078e0005 */
[----:B------:R-:W-:Y:S01]  /*a8c0*/  ISETP.GE.OR P0, PT, R0, R3, P0 ;  /* 0x000000030000720c */ /* 0x000fe20000706670 */
[----:B------:R-:W-:Y:S01]  /*a8d0*/  IMAD.MOV.U32 R3, RZ, RZ, R6 ;  /* 0x000000ffff037224 */ /* 0x000fe200078e0006 */
[----:B------:R-:W-:Y:S01]  /*a8e0*/  PRMT R40, R12, 0x7610, R40 ;  /* 0x000076100c287816 */ /* 0x000fe20000000028 */
[----:B------:R-:W-:Y:S01]  /*a8f0*/  IMAD.MOV.U32 R12, RZ, RZ, R7 ;  /* 0x000000ffff0c7224 */ /* 0x000fe200078e0007 */
[----:B------:R-:W-:Y:S01]  /*a900*/  PRMT R57, R57, 0x5410, R14 ;  /* 0x0000541039397816 */ /* 0x000fe2000000000e */
[----:B------:R-:W-:Y:S01]  /*a910*/  IMAD.MOV.U32 R14, RZ, RZ, R8 ;  /* 0x000000ffff0e7224 */ /* 0x000fe200078e0008 */
[----:B------:R-:W-:Y:S01]  /*a920*/  IADD3 R35, R18, R37, RZ ;  /* 0x0000002512237210 */ /* 0x000fe20007ffe0ff */
[----:B------:R-:W-:Y:S01]  /*a930*/  IMAD.MOV.U32 R15, RZ, RZ, R9 ;  /* 0x000000ffff0f7224 */ /* 0x000fe200078e0009 */
[----:B------:R-:W-:-:S02]  /*a940*/  PRMT R39, R12, 0x5410, R3 ;  /* 0x000054100c277816 */ /* 0x000fc40000000003 */
[----:B------:R-:W-:Y:S02]  /*a950*/  PRMT R40, R40, 0x5410, R14 ;  /* 0x0000541028287816 */ /* 0x000fe4000000000e */
[----:B------:R-:W-:Y:S01]  /*a960*/  PRMT R58, R15, 0x7610, R58 ;  /* 0x000076100f3a7816 */ /* 0x000fe2000000003a */
[----:B-1----:R-:W-:Y:S06]  /*a970*/  @!P1 BRA `(.L_x_5863) ;  /* 0x0000019800649947 */ /* 0x002fec0003800000 */
.L_x_6160:
[----:B------:R-:W-:Y:S05]  /*a980*/  BSYNC B1 ;  /* 0x0000000000017941 */ /* 0x000fea0003800000 */
.L_x_5862:
[----:B------:R-:W-:Y:S01]  /*a990*/  BSSY B1, `(.L_x_5864) ;  /* 0x0000063000017945 */ /* 0x000fe20003800000 */
[----:B------:R-:W-:Y:S01]  /*a9a0*/  IMAD.MOV.U32 R3, RZ, RZ, R10 ;  /* 0x000000ffff037224 */ /* 0x000fe200078e000a */
[----:B------:R-:W-:Y:S01]  /*a9b0*/  LOP3.LUT R35, R35, 0x38, RZ, 0xc0, !PT ;  /* 0x0000003823237812 */ /* 0x000fe200078ec0ff */
[----:B------:R-:W-:Y:S01]  /*a9c0*/  IMAD.MOV.U32 R34, RZ, RZ, R11 ;  /* 0x000000ffff227224 */ /* 0x000fe200078e000b */
[----:B------:R-:W-:Y:S06]  /*a9d0*/  @P2 BRA `(.L_x_5865) ;  /* 0x0000000400782947 */ /* 0x000fec0003800000 */
[----:B------:R-:W-:Y:S01]  /*a9e0*/  IMAD.SHL.U32 R12, R198, 0x40, RZ ;  /* 0x00000040c60c7824 */ /* 0x000fe200078e00ff */
[--C-:B------:R-:W-:Y:S01]  /*a9f0*/  SHF.R.U64 R20, R20, 0x10, R21.reuse ;  /* 0x0000001014147819 */ /* 0x100fe20000001215 */
[----:B------:R-:W-:Y:S01]  /*aa00*/  HADD2.F32 R47, -RZ, R47.H0_H0 ;  /* 0x2000002fff2f7230 */ /* 0x000fe20000004100 */
[----:B------:R-:W-:Y:S01]  /*aa10*/  SHF.R.U32.HI R49, RZ, 0x10, R21 ;  /* 0x00000010ff317819 */ /* 0x000fe20000011615 */
[----:B------:R-:W-:Y:S01]  /*aa20*/  HADD2.F32 R46, -RZ, R46.H0_H0 ;  /* 0x2000002eff2e7230 */ /* 0x000fe20000004100 */
[----:B------:R-:W-:Y:S02]  /*aa30*/  LOP3.LUT R25, R12, 0x1c0, RZ, 0xc0, !PT ;  /* 0x000001c00c197812 */ /* 0x000fe400078ec0ff */
[----:B------:R-:W-:Y:S02]  /*aa40*/  SHF.R.U64 R21, R28, 0x10, R29 ;  /* 0x000000101c157819 */ /* 0x000fe4000000121d */
[----:B------:R-:W-:Y:S02]  /*aa50*/  LOP3.LUT R12, R25, 0x38, R18, 0xf8, !PT ;  /* 0x00000038190c7812 */ /* 0x000fe400078ef812 */
[----:B------:R-:W-:Y:S01]  /*aa60*/  SHF.R.U32.HI R14, RZ, 0x3, R25 ;  /* 0x00000003ff0e7819 */ /* 0x000fe20000011619 */
[----:B------:R-:W-:Y:S01]  /*aa70*/  HADD2.F32 R21, -RZ, R21.H0_H0 ;  /* 0x20000015ff157230 */ /* 0x000fe20000004100 */
[----:B------:R-:W-:-:S02]  /*aa80*/  SHF.R.U64 R28, R32, 0x10, R33 ;  /* 0x00000010201c7819 */ /* 0x000fc40000001221 */
[----:B0-----:R-:W-:Y:S02]  /*aa90*/  LOP3.LUT R13, R12, R14, RZ, 0x3c, !PT ;  /* 0x0000000e0c0d7212 */ /* 0x001fe400078e3cff */
[----:B------:R-:W-:Y:S02]  /*aaa0*/  LOP3.LUT R25, R14, R35, R25, 0x1e, !PT ;  /* 0x000000230e197212 */ /* 0x000fe400078e1e19 */
[----:B------:R-:W-:Y:S01]  /*aab0*/  SHF.R.U32.HI R53, RZ, 0x10, R33 ;  /* 0x00000010ff357819 */ /* 0x000fe20000011621 */
[C---:B------:R-:W-:Y:S01]  /*aac0*/  IMAD R13, R208.reuse, 0x200, R13 ;  /* 0x00000200d00d7824 */ /* 0x040fe200078e020d */
[----:B------:R-:W-:Y:S01]  /*aad0*/  SHF.R.U32.HI R48, RZ, 0x10, R31 ;  /* 0x00000010ff307819 */ /* 0x000fe2000001161f */
[----:B------:R-:W-:Y:S01]  /*aae0*/  IMAD R25, R208, 0x200, R25 ;  /* 0x00000200d0197824 */ /* 0x000fe200078e0219 */
[----:B------:R-:W-:Y:S01]  /*aaf0*/  SHF.R.U32.HI R55, RZ, 0x10, R29 ;  /* 0x00000010ff377819 */ /* 0x000fe2000001161d */
[--C-:B------:R-:W-:Y:S01]  /*ab00*/  IMAD R37, R13, 0x2, R2.reuse ;  /* 0x000000020d257824 */ /* 0x100fe200078e0202 */
[----:B------:R-:W-:Y:S01]  /*ab10*/  SHF.R.U64 R30, R30, 0x10, R31 ;  /* 0x000000101e1e7819 */ /* 0x000fe2000000121f */
[----:B------:R-:W-:-:S02]  /*ab20*/  IMAD R38, R25, 0x2, R2 ;  /* 0x0000000219267824 */ /* 0x000fc400078e0202 */
[----:B------:R-:W-:Y:S01]  /*ab30*/  HADD2.F32 R48, -RZ, R48.H0_H0 ;  /* 0x20000030ff307230 */ /* 0x000fe20000004100 */
[----:B------:R-:W0:Y:S04]  /*ab40*/  LDS.128 R12, [R37+0x20400] ;  /* 0x02040000250c7984 */ /* 0x000e280000000c00 */
[----:B------:R-:W1:Y:S01]  /*ab50*/  LDS.128 R24, [R38+0x20400] ;  /* 0x0204000026187984 */ /* 0x000e620000000c00 */
[--C-:B0-----:R-:W-:Y:S02]  /*ab60*/  HADD2.F32 R32, -RZ, R13.reuse.H0_H0 ;  /* 0x2000000dff207230 */ /* 0x101fe40000004100 */
[----:B------:R-:W-:Y:S02]  /*ab70*/  HADD2.F32 R33, -RZ, R13.H1_H1 ;  /* 0x3000000dff217230 */ /* 0x000fe40000004100 */
[----:B-1----:R-:W-:-:S02]  /*ab80*/  HADD2.F32 R13, -RZ, R25.H0_H0 ;  /* 0x20000019ff0d7230 */ /* 0x002fc40000004100 */
[----:B------:R-:W-:Y:S02]  /*ab90*/  HADD2.F32 R43, -RZ, R25.H1_H1 ;  /* 0x30000019ff2b7230 */ /* 0x000fe40000004100 */
[----:B------:R-:W-:Y:S02]  /*aba0*/  HADD2.F32 R44, -RZ, R27.H0_H0 ;  /* 0x2000001bff2c7230 */ /* 0x000fe40000004100 */
[CC--:B------:R-:W-:Y:S01]  /*abb0*/  FMUL.FTZ R25, R13.reuse, R47.reuse ;  /* 0x0000002f0d197220 */ /* 0x0c0fe20000410000 */
[-C--:B------:R-:W-:Y:S01]  /*abc0*/  FMUL.FTZ R51, R13, R46.reuse ;  /* 0x0000002e0d337220 */ /* 0x080fe20000410000 */
[----:B------:R-:W-:Y:S02]  /*abd0*/  HADD2.F32 R41, -RZ, R15.H0_H0 ;  /* 0x2000000fff297230 */ /* 0x000fe40000004100 */
[C---:B------:R-:W-:Y:S01]  /*abe0*/  FFMA.FTZ R13, R32.reuse, R46, -R25 ;  /* 0x0000002e200d7223 */ /* 0x040fe20000010819 */
[----:B------:R-:W-:Y:S02]  /*abf0*/  HADD2.F32 R46, -RZ, R49.H0_H0 ;  /* 0x20000031ff2e7230 */ /* 0x000fe40000004100 */
[----:B------:R-:W-:Y:S01]  /*ac00*/  FFMA.FTZ R25, R32, R47, R51 ;  /* 0x0000002f20197223 */ /* 0x000fe20000010033 */
[----:B------:R-:W-:-:S02]  /*ac10*/  HADD2.F32 R49, -RZ, R50.H0_H0 ;  /* 0x20000032ff317230 */ /* 0x000fc40000004100 */
[C---:B------:R-:W-:Y:S01]  /*ac20*/  FMUL.FTZ R50, R43.reuse, R48 ;  /* 0x000000302b327220 */ /* 0x040fe20000410000 */
[----:B------:R-:W-:Y:S02]  /*ac30*/  HADD2.F32 R47, -RZ, R36.H1_H1 ;  /* 0x30000024ff2f7230 */ /* 0x000fe40000004100 */
[-C--:B------:R-:W-:Y:S01]  /*ac40*/  FMUL.FTZ R52, R43, R46.reuse ;  /* 0x0000002e2b347220 */ /* 0x080fe20000410000 */
[----:B------:R-:W-:Y:S02]  /*ac50*/  HADD2.F32 R45, -RZ, R27.H1_H1 ;  /* 0x3000001bff2d7230 */ /* 0x000fe40000004100 */
[----:B------:R-:W-:Y:S01]  /*ac60*/  FFMA.FTZ R32, R33, R46, -R50 ;  /* 0x0000002e21207223 */ /* 0x000fe20000010832 */
[C---:B------:R-:W-:Y:S01]  /*ac70*/  FMUL.FTZ R50, R44.reuse, R49 ;  /* 0x000000312c327220 */ /* 0x040fe20000410000 */
[----:B------:R-:W-:Y:S02]  /*ac80*/  HADD2.F32 R46, -RZ, R53.H0_H0 ;  /* 0x20000035ff2e7230 */ /* 0x000fe40000004100 */
[----:B------:R-:W-:Y:S01]  /*ac90*/  FMUL.FTZ R54, R44, R47 ;  /* 0x0000002f2c367220 */ /* 0x000fe20000410000 */
[----:B------:R-:W-:-:S02]  /*aca0*/  HADD2.F32 R31, -RZ, R15.H1_H1 ;  /* 0x3000000fff1f7230 */ /* 0x000fc40000004100 */
[----:B------:R-:W-:Y:S01]  /*acb0*/  FFMA.FTZ R52, R33, R48, R52 ;  /* 0x0000003021347223 */ /* 0x000fe20000010034 */
[C---:B------:R-:W-:Y:S01]  /*acc0*/  FFMA.FTZ R47, R41.reuse, R47, -R50 ;  /* 0x0000002f292f7223 */ /* 0x040fe20000010832 */
[----:B------:R-:W-:Y:S02]  /*acd0*/  HADD2.F32 R44, -RZ, R55.H0_H0 ;  /* 0x20000037ff2c7230 */ /* 0x000fe40000004100 */
[----:B------:R-:W-:Y:S01]  /*ace0*/  FFMA.FTZ R54, R41, R49, R54 ;  /* 0x0000003129367223 */ /* 0x000fe20000010036 */
[----:B------:R-:W-:Y:S02]  /*acf0*/  HADD2.F32 R42, -RZ, R24.H0_H0 ;  /* 0x20000018ff2a7230 */ /* 0x000fe40000004100 */
[C---:B------:R-:W-:Y:S01]  /*ad00*/  FMUL.FTZ R48, R45.reuse, R46 ;  /* 0x0000002e2d307220 */ /* 0x040fe20000410000 */
[--C-:B------:R-:W-:Y:S02]  /*ad10*/  HADD2.F32 R41, -RZ, R56.reuse.H0_H0 ;  /* 0x20000038ff297230 */ /* 0x100fe40000004100 */
[----:B------:R-:W-:Y:S01]  /*ad20*/  FMUL.FTZ R50, R45, R44 ;  /* 0x0000002c2d327220 */ /* 0x000fe20000410000 */
[----:B------:R-:W-:-:S02]  /*ad30*/  HADD2.F32 R33, -RZ, R56.H1_H1 ;  /* 0x30000038ff217230 */ /* 0x000fc40000004100 */
[C---:B------:R-:W-:Y:S01]  /*ad40*/  FFMA.FTZ R56, R31.reuse, R44, -R48 ;  /* 0x0000002c1f387223 */ /* 0x040fe20000010830 */
[----:B------:R-:W-:Y:S02]  /*ad50*/  HADD2.F32 R29, -RZ, R12.H0_H0 ;  /* 0x2000000cff1d7230 */ /* 0x000fe40000004100 */
[C---:B------:R-:W-:Y:S01]  /*ad60*/  FMUL.FTZ R48, R42.reuse, R41 ;  /* 0x000000292a307220 */ /* 0x040fe20000410000 */
[----:B------:R-:W-:Y:S02]  /*ad70*/  HADD2.F32 R27, -RZ, R26.H0_H0 ;  /* 0x2000001aff1b7230 */ /* 0x000fe40000004100 */
[----:B------:R-:W-:Y:S01]  /*ad80*/  FMUL.FTZ R42, R42, R33 ;  /* 0x000000212a2a7220 */ /* 0x000fe20000410000 */
[----:B------:R-:W-:Y:S02]  /*ad90*/  HADD2.F32 R44, -RZ, R57.H0_H0 ;  /* 0x20000039ff2c7230 */ /* 0x000fe40000004100 */
[----:B------:R-:W-:Y:S01]  /*ada0*/  FFMA.FTZ R43, R31, R46, R50 ;  /* 0x0000002e1f2b7223 */ /* 0x000fe20000010032 */
[----:B------:R-:W-:-:S02]  /*adb0*/  HADD2.F32 R36, -RZ, R36.H0_H0 ;  /* 0x20000024ff247230 */ /* 0x000fc40000004100 */
[C---:B------:R-:W-:Y:S01]  /*adc0*/  FFMA.FTZ R48, R29.reuse, R33, -R48 ;  /* 0x000000211d307223 */ /* 0x040fe20000010830 */
[----:B------:R-:W-:Y:S02]  /*add0*/  HADD2.F32 R15, -RZ, R14.H0_H0 ;  /* 0x2000000eff0f7230 */ /* 0x000fe40000004100 */
[----:B------:R-:W-:Y:S01]  /*ade0*/  FFMA.FTZ R42, R29, R41, R42 ;  /* 0x000000291d2a7223 */ /* 0x000fe2000001002a */
[----:B------:R-:W-:Y:S02]  /*adf0*/  HADD2.F32 R24, -RZ, R24.H1_H1 ;  /* 0x30000018ff187230 */ /* 0x000fe40000004100 */
[C---:B------:R-:W-:Y:S01]  /*ae00*/  FMUL.FTZ R46, R27.reuse, R44 ;  /* 0x0000002c1b2e7220 */ /* 0x040fe20000410000 */
[----:B------:R-:W-:Y:S02]  /*ae10*/  HADD2.F32 R26, -RZ, R26.H1_H1 ;  /* 0x3000001aff1a7230 */ /* 0x000fe40000004100 */
[----:B------:R-:W-:Y:S01]  /*ae20*/  FMUL.FTZ R50, R27, R36 ;  /* 0x000000241b327220 */ /* 0x000fe20000410000 */
        /* <DEDUP_REMOVED lines=21> */
[----:B------:R1:W-:Y:S01]  /*af80*/  STS.128 [R37+0x20400], R12 ;  /* 0x0204000c25007388 */ /* 0x0003e20000000c00 */
[----:B------:R-:W-:Y:S02]  /*af90*/  F2FP.F16.F32.PACK_AB R24, R29, R42 ;  /* 0x0000002a1d18723e */ /* 0x000fe400000000ff */
[----:B------:R-:W-:-:S05]  /*afa0*/  F2FP.F16.F32.PACK_AB R26, R31, R50 ;  /* 0x000000321f1a723e */ /* 0x000fca00000000ff */
[----:B------:R1:W-:Y:S02]  /*afb0*/  STS.128 [R38+0x20400], R24 ;  /* 0x0204001826007388 */ /* 0x0003e40000000c00 */
.L_x_5865:
[----:B------:R-:W-:Y:S05]  /*afc0*/  BSYNC B1 ;  /* 0x0000000000017941 */ /* 0x000fea0003800000 */
.L_x_5864:
[----:B------:R-:W-:Y:S01]  /*afd0*/  PRMT R41, R3, 0x5410, R34 ;  /* 0x0000541003297816 */ /* 0x000fe20000000022 */
[----:B------:R-:W-:Y:S06]  /*afe0*/  @P0 BRA `(.L_x_5856) ;  /* 0x00000004007c0947 */ /* 0x000fec0003800000 */
[----:B------:R-:W0:Y:S01]  /*aff0*/  LDL R42, [R1+0x60] ;  /* 0x00006000012a7983 */ /* 0x000e220000100800 */
[----:B-1----:R-:W-:Y:S01]  /*b000*/  IMAD.SHL.U32 R12, R0, 0x40, RZ ;  /* 0x00000040000c7824 */ /* 0x002fe200078e00ff */
[----:B------:R-:W-:Y:S01]  /*b010*/  SHF.R.S32.HI R3, RZ, 0x1f, R0 ;  /* 0x0000001fff037819 */ /* 0x000fe20000011400 */
[----:B------:R-:W-:Y:S01]  /*b020*/  HADD2.F32 R21, -RZ, R58.H0_H0 ;  /* 0x2000003aff157230 */ /* 0x000fe20000004100 */
[--C-:B------:R-:W-:Y:S01]  /*b030*/  SHF.R.U64 R38, R4, 0x10, R5.reuse ;  /* 0x0000001004267819 */ /* 0x100fe20000001205 */
[----:B------:R-:W-:Y:S01]  /*b040*/  HADD2.F32 R29, -RZ, R57.H1_H1 ;  /* 0x30000039ff1d7230 */ /* 0x000fe20000004100 */
[----:B------:R-:W-:Y:S02]  /*b050*/  LEA.HI R3, R3, R0, RZ, 0x3 ;  /* 0x0000000003037211 */ /* 0x000fe400078f18ff */
[----:B------:R-:W-:Y:S02]  /*b060*/  LOP3.LUT R12, R12, 0x1c0, RZ, 0xc0, !PT ;  /* 0x000001c00c0c7812 */ /* 0x000fe400078ec0ff */
[----:B------:R-:W-:Y:S01]  /*b070*/  SHF.R.U32.HI R30, RZ, 0x10, R5 ;  /* 0x00000010ff1e7819 */ /* 0x000fe20000011605 */
[----:B------:R-:W-:Y:S01]  /*b080*/  IMAD.SHL.U32 R3, R3, 0x40, RZ ;  /* 0x0000004003037824 */ /* 0x000fe200078e00ff */
[----:B------:R-:W-:-:S02]  /*b090*/  SHF.R.U32.HI R0, RZ, 0x3, R12 ;  /* 0x00000003ff007819 */ /* 0x000fc4000001160c */
[----:B------:R-:W-:Y:S01]  /*b0a0*/  SHF.R.U64 R4, R10, 0x10, R11 ;  /* 0x000000100a047819 */ /* 0x000fe2000000120b */
[----:B------:R-:W-:Y:S01]  /*b0b0*/  HADD2.F32 R30, -RZ, R30.H0_H0 ;  /* 0x2000001eff1e7230 */ /* 0x000fe20000004100 */
[----:B------:R-:W-:Y:S02]  /*b0c0*/  LOP3.LUT R35, R0, R35, R12, 0x1e, !PT ;  /* 0x0000002300237212 */ /* 0x000fe400078e1e0c */
[----:B------:R-:W-:Y:S02]  /*b0d0*/  LOP3.LUT R0, R3, 0xfffffe00, RZ, 0xc0, !PT ;  /* 0xfffffe0003007812 */ /* 0x000fe400078ec0ff */
[----:B------:R-:W-:Y:S02]  /*b0e0*/  SHF.R.U32.HI R28, RZ, 0x10, R9 ;  /* 0x00000010ff1c7819 */ /* 0x000fe40000011609 */
[----:B------:R-:W-:Y:S01]  /*b0f0*/  SHF.R.U64 R37, R6, 0x10, R7 ;  /* 0x0000001006257819 */ /* 0x000fe20000001207 */
[----:B------:R-:W-:Y:S01]  /*b100*/  IMAD.IADD R35, R0, 0x1, R35 ;  /* 0x0000000100237824 */ /* 0x000fe200078e0223 */
[----:B------:R-:W-:-:S02]  /*b110*/  SHF.R.U64 R3, R8, 0x10, R9 ;  /* 0x0000001008037819 */ /* 0x000fc40000001209 */
[----:B------:R-:W-:Y:S01]  /*b120*/  SHF.R.U32.HI R36, RZ, 0x10, R11 ;  /* 0x00000010ff247819 */ /* 0x000fe2000001160b */
[----:B------:R-:W-:Y:S01]  /*b130*/  IMAD R0, R35, 0x2, R2 ;  /* 0x0000000223007824 */ /* 0x000fe200078e0202 */
[----:B------:R-:W-:Y:S01]  /*b140*/  SHF.R.U32.HI R35, RZ, 0x10, R7 ;  /* 0x00000010ff237819 */ /* 0x000fe20000011607 */
[----:B------:R-:W-:-:S03]  /*b150*/  HADD2.F32 R3, -RZ, R3.H0_H0 ;  /* 0x20000003ff037230 */ /* 0x000fc60000004100 */
[----:B------:R-:W1:Y:S02]  /*b160*/  LDS.128 R24, [R0+0x20400] ;  /* 0x0204000000187984 */ /* 0x000e640000000c00 */
[--C-:B-1----:R-:W-:Y:S02]  /*b170*/  HADD2.F32 R10, -RZ, R25.reuse.H0_H0 ;  /* 0x20000019ff0a7230 */ /* 0x102fe40000004100 */
[----:B------:R-:W-:Y:S02]  /*b180*/  HADD2.F32 R25, -RZ, R25.H1_H1 ;  /* 0x30000019ff197230 */ /* 0x000fe40000004100 */
[----:B------:R-:W-:Y:S02]  /*b190*/  HADD2.F32 R9, -RZ, R24.H0_H0 ;  /* 0x20000018ff097230 */ /* 0x000fe40000004100 */
[C---:B------:R-:W-:Y:S01]  /*b1a0*/  FMUL.FTZ R31, R10.reuse, R29 ;  /* 0x0000001d0a1f7220 */ /* 0x040fe20000410000 */
[----:B------:R-:W-:Y:S01]  /*b1b0*/  FMUL.FTZ R33, R10, R21 ;  /* 0x000000150a217220 */ /* 0x000fe20000410000 */
[----:B------:R-:W-:-:S02]  /*b1c0*/  HADD2.F32 R10, -RZ, R28.H0_H0 ;  /* 0x2000001cff0a7230 */ /* 0x000fc40000004100 */
[C---:B------:R-:W-:Y:S01]  /*b1d0*/  FMUL.FTZ R32, R25.reuse, R30 ;  /* 0x0000001e19207220 */ /* 0x040fe20000410000 */
[--C-:B------:R-:W-:Y:S02]  /*b1e0*/  HADD2.F32 R28, -RZ, R40.reuse.H0_H0 ;  /* 0x20000028ff1c7230 */ /* 0x100fe40000004100 */
[----:B------:R-:W-:Y:S02]  /*b1f0*/  HADD2.F32 R40, -RZ, R40.H1_H1 ;  /* 0x30000028ff287230 */ /* 0x000fe40000004100 */
[----:B------:R-:W-:Y:S01]  /*b200*/  FMUL.FTZ R34, R25, R10 ;  /* 0x0000000a19227220 */ /* 0x000fe20000410000 */
[----:B------:R-:W-:Y:S02]  /*b210*/  HADD2.F32 R11, -RZ, R26.H0_H0 ;  /* 0x2000001aff0b7230 */ /* 0x000fe40000004100 */
[--C-:B------:R-:W-:Y:S02]  /*b220*/  HADD2.F32 R20, -RZ, R27.reuse.H0_H0 ;  /* 0x2000001bff147230 */ /* 0x100fe40000004100 */
[----:B------:R-:W-:-:S02]  /*b230*/  HADD2.F32 R27, -RZ, R27.H1_H1 ;  /* 0x3000001bff1b7230 */ /* 0x000fc40000004100 */
[----:B------:R-:W-:Y:S02]  /*b240*/  HADD2.F32 R24, -RZ, R24.H1_H1 ;  /* 0x30000018ff187230 */ /* 0x000fe40000004100 */
[----:B------:R-:W-:Y:S01]  /*b250*/  HADD2.F32 R26, -RZ, R26.H1_H1 ;  /* 0x3000001aff1a7230 */ /* 0x000fe20000004100 */
[----:B0-----:R-:W0:Y:S02]  /*b260*/  LDS.128 R12, [R42+0x20400] ;  /* 0x020400002a0c7984 */ /* 0x001e240000000c00 */
[--C-:B0-----:R-:W-:Y:S02]  /*b270*/  HADD2.F32 R6, -RZ, R13.reuse.H0_H0 ;  /* 0x2000000dff067230 */ /* 0x101fe40000004100 */
[----:B------:R-:W-:Y:S02]  /*b280*/  HADD2.F32 R13, -RZ, R13.H1_H1 ;  /* 0x3000000dff0d7230 */ /* 0x000fe40000004100 */
[----:B------:R-:W-:Y:S02]  /*b290*/  HADD2.F32 R5, -RZ, R12.H0_H0 ;  /* 0x2000000cff057230 */ /* 0x000fe40000004100 */
[C---:B------:R-:W-:Y:S01]  /*b2a0*/  FFMA.FTZ R31, R6.reuse, R21, -R31 ;  /* 0x00000015061f7223 */ /* 0x040fe2000001081f */
[----:B------:R-:W-:Y:S01]  /*b2b0*/  FFMA.FTZ R33, R6, R29, R33 ;  /* 0x0000001d06217223 */ /* 0x000fe20000010021 */
[----:B------:R-:W-:Y:S01]  /*b2c0*/  FFMA.FTZ R32, R13, R10, -R32 ;  /* 0x0000000a0d207223 */ /* 0x000fe20000010820 */
[----:B------:R-:W-:Y:S01]  /*b2d0*/  FMUL.FTZ R6, R9, R28 ;  /* 0x0000001c09067220 */ /* 0x000fe20000410000 */
[----:B------:R-:W-:-:S02]  /*b2e0*/  HADD2.F32 R10, -RZ, R39.H1_H1 ;  /* 0x30000027ff0a7230 */ /* 0x000fc40000004100 */
[----:B------:R-:W-:Y:S01]  /*b2f0*/  FMUL.FTZ R9, R9, R40 ;  /* 0x0000002809097220 */ /* 0x000fe20000410000 */
[----:B------:R-:W-:Y:S01]  /*b300*/  FFMA.FTZ R34, R13, R30, R34 ;  /* 0x0000001e0d227223 */ /* 0x000fe20000010022 */
[C---:B------:R-:W-:Y:S01]  /*b310*/  FFMA.FTZ R40, R5.reuse, R40, -R6 ;  /* 0x0000002805287223 */ /* 0x040fe20000010806 */
[----:B------:R-:W-:Y:S02]  /*b320*/  HADD2.F32 R7, -RZ, R14.H0_H0 ;  /* 0x2000000eff077230 */ /* 0x000fe40000004100 */
[----:B------:R-:W-:Y:S01]  /*b330*/  FFMA.FTZ R13, R5, R28, R9 ;  /* 0x0000001c050d7223 */ /* 0x000fe20000010009 */
[--C-:B------:R-:W-:Y:S02]  /*b340*/  HADD2.F32 R6, -RZ, R41.reuse.H0_H0 ;  /* 0x20000029ff067230 */ /* 0x100fe40000004100 */
[----:B------:R-:W-:Y:S01]  /*b350*/  FMUL.FTZ R28, R11, R10 ;  /* 0x0000000a0b1c7220 */ /* 0x000fe20000410000 */
[----:B------:R-:W-:Y:S02]  /*b360*/  HADD2.F32 R5, -RZ, R41.H1_H1 ;  /* 0x30000029ff057230 */ /* 0x000fe40000004100 */
[----:B------:R-:W-:-:S02]  /*b370*/  HADD2.F32 R39, -RZ, R39.H0_H0 ;  /* 0x20000027ff277230 */ /* 0x000fc40000004100 */
[-C--:B------:R-:W-:Y:S01]  /*b380*/  FMUL.FTZ R30, R11, R6.reuse ;  /* 0x000000060b1e7220 */ /* 0x080fe20000410000 */
[----:B------:R-:W-:Y:S01]  /*b390*/  FFMA.FTZ R21, R7, R6, -R28 ;  /* 0x0000000607157223 */ /* 0x000fe2000001081c */
[----:B------:R-:W-:Y:S02]  /*b3a0*/  HADD2.F32 R8, -RZ, R15.H0_H0 ;  /* 0x2000000fff087230 */ /* 0x000fe40000004100 */
[----:B------:R-:W-:Y:S02]  /*b3b0*/  HADD2.F32 R6, -RZ, R36.H0_H0 ;  /* 0x20000024ff067230 */ /* 0x000fe40000004100 */
[C---:B------:R-:W-:Y:S01]  /*b3c0*/  FMUL.FTZ R9, R20.reuse, R39 ;  /* 0x0000002714097220 */ /* 0x040fe20000410000 */
[----:B------:R-:W-:Y:S02]  /*b3d0*/  HADD2.F32 R28, -RZ, R35.H0_H0 ;  /* 0x20000023ff1c7230 */ /* 0x000fe40000004100 */
[----:B------:R-:W-:Y:S01]  /*b3e0*/  FMUL.FTZ R36, R20, R5 ;  /* 0x0000000514247220 */ /* 0x000fe20000410000 */
[----:B------:R-:W-:-:S02]  /*b3f0*/  HADD2.F32 R15, -RZ, R15.H1_H1 ;  /* 0x3000000fff0f7230 */ /* 0x000fc40000004100 */
[----:B------:R-:W-:Y:S01]  /*b400*/  FFMA.FTZ R10, R7, R10, R30 ;  /* 0x0000000a070a7223 */ /* 0x000fe2000001001e */
[C---:B------:R-:W-:Y:S01]  /*b410*/  FFMA.FTZ R20, R8.reuse, R5, -R9 ;  /* 0x0000000508147223 */ /* 0x040fe20000010809 */
[----:B------:R-:W-:Y:S01]  /*b420*/  FFMA.FTZ R36, R8, R39, R36 ;  /* 0x0000002708247223 */ /* 0x000fe20000010024 */
[C---:B------:R-:W-:Y:S01]  /*b430*/  FMUL.FTZ R30, R27.reuse, R28 ;  /* 0x0000001c1b1e7220 */ /* 0x040fe20000410000 */
[-C--:B------:R-:W-:Y:S01]  /*b440*/  FMUL.FTZ R8, R27, R6.reuse ;  /* 0x000000061b087220 */ /* 0x080fe20000410000 */
[----:B------:R-:W-:Y:S02]  /*b450*/  HADD2.F32 R7, -RZ, R38.H0_H0 ;  /* 0x20000026ff077230 */ /* 0x000fe40000004100 */
[----:B------:R-:W-:Y:S02]  /*b460*/  HADD2.F32 R9, -RZ, R37.H0_H0 ;  /* 0x20000025ff097230 */ /* 0x000fe40000004100 */
[----:B------:R-:W-:Y:S01]  /*b470*/  FFMA.FTZ R25, R15, R6, -R30 ;  /* 0x000000060f197223 */ /* 0x000fe2000001081e */
[----:B------:R-:W-:-:S02]  /*b480*/  HADD2.F32 R5, -RZ, R4.H0_H0 ;  /* 0x20000004ff057230 */ /* 0x000fc40000004100 */
        /* <DEDUP_REMOVED lines=21> */
.L_x_5856:
[----:B------:R-:W-:Y:S05]  /*b5e0*/  BSYNC B0 ;  /* 0x0000000000007941 */ /* 0x000fea0003800000 */
.L_x_5842:
[----:B------:R-:W-:Y:S01]  /*b5f0*/  @!PT LDS RZ, [RZ] ;  /* 0x00000000fffff984 */ /* 0x000fe20000000800 */
[----:B------:R-:W-:Y:S01]  /*b600*/  @!PT LDS RZ, [RZ] ;  /* 0x00000000fffff984 */ /* 0x000fe20000000800 */
[----:B------:R-:W-:Y:S01]  /*b610*/  @!PT LDS RZ, [RZ] ;  /* 0x00000000fffff984 */ /* 0x000fe20000000800 */
[----:B------:R-:W-:Y:S01]  /*b620*/  @!PT LDS RZ, [RZ] ;  /* 0x00000000fffff984 */ /* 0x000fe20000000800 */
[----:B------:R4:W-:Y:S06]  /*b630*/  MEMBAR.ALL.CTA ;  /* 0x0000000000007992 */ /* 0x0009ec0000008000 */
[----:B----4-:R-:W4:Y:S01]  /*b640*/  FENCE.VIEW.ASYNC.S ;  /* 0x00000000000073c6 */ /* 0x010f220000000000 */
[----:B------:R-:W-:Y:S05]  /*b650*/  WARPSYNC.ALL ;  /* 0x0000000000007948 */ /* 0x000fea0003800000 */
[----:B----4-:R-:W-:Y:S06]  /*b660*/  BAR.SYNC.DEFER_BLOCKING 0xd, 0x80 ;  /* 0x0342000000007b1d */ /* 0x010fec0000010000 */
.L_x_5839:
[----:B--23--:R-:W-:-:S05]  /*b670*/  IMAD.U32 R0, RZ, RZ, UR37 ;  /* 0x00000025ff007e24 */ /* 0x00cfca000f8e00ff */
[----:B------:R-:W-:-:S13]  /*b680*/  ISETP.NE.AND P0, PT, R0, 0x3, PT ;  /* 0x000000030000780c */ /* 0x000fda0003f05270 */
[----:B------:R-:W-:Y:S05]  /*b690*/  @!P0 BRA `(.L_x_5866) ;  /* 0x0000000000048947 */ /* 0x000fea0003800000 */
[----:B------:R-:W-:Y:S01]  /*b6a0*/  BPT.TRAP 0x1 ;  /* 0x000000040000795c */ /* 0x000fe20000300000 */
.L_x_5866:
[----:B-1----:R-:W-:Y:S01]  /*b6b0*/  IMAD R12, R17, 0x8, R2 ;  /* 0x00000008110c7824 */ /* 0x002fe200078e0202 */
[----:B------:R-:W-:-:S04]  /*b6c0*/  SHF.L.U32 R57, R22, 0x1f, RZ ;  /* 0x0000001f16397819 */ /* 0x000fc800000006ff */
[----:B------:R1:W2:Y:S01]  /*b6d0*/  SYNCS.PHASECHK.TRANS64.TRYWAIT P1, [R12+URZ+0x28c30], R57 ;  /* 0x028c30390c0075a7 */ /* 0x0002a2000802017f */
[----:B------:R-:W-:Y:S05]  /*b6e0*/  @!P0 BRA `(.L_x_5867) ;  /* 0x0000000000048947 */ /* 0x000fea0003800000 */
[----:B------:R-:W-:Y:S01]  /*b6f0*/  BPT.TRAP 0x1 ;  /* 0x000000040000795c */ /* 0x000fe20000300000 */
.L_x_5867:
[C---:B------:R-:W-:Y:S02]  /*b700*/  VIADD R0, R2.reuse, 0x22400 ;  /* 0x0002240002007836 */ /* 0x040fe40000000000 */
[----:B------:R-:W-:-:S03]  /*b710*/  VIADD R3, R2, 0x20400 ;  /* 0x0002040002037836 */ /* 0x000fc60000000000 */
[----:B------:R-:W-:Y:S02]  /*b720*/  SHF.R.U32.HI R0, RZ, 0x4, R0 ;  /* 0x00000004ff007819 */ /* 0x000fe40000011600 */
[----:B------:R-:W-:Y:S02]  /*b730*/  SHF.R.U32.HI R3, RZ, 0x4, R3 ;  /* 0x00000004ff037819 */ /* 0x000fe40000011603 */
[----:B------:R-:W-:Y:S02]  /*b740*/  LOP3.LUT R0, R0, 0x3fff, RZ, 0xc0, !PT ;  /* 0x00003fff00007812 */ /* 0x000fe400078ec0ff */
[----:B------:R-:W-:Y:S02]  /*b750*/  LOP3.LUT R3, R3, 0x3fff, RZ, 0xc0, !PT ;  /* 0x00003fff03037812 */ /* 0x000fe400078ec0ff */
[----:B------:R-:W-:Y:S01]  /*b760*/  LOP3.LUT R14, R0, 0x10000, RZ, 0xfc, !PT ;  /* 0x00010000000e7812 */ /* 0x000fe200078efcff */
[----:B--2---:R-:W-:Y:S06]  /*b770*/  @P1 BRA `(.L_x_5868) ;  /* 0x0000000000081947 */ /* 0x004fec0003800000 */
[----:B------:R-:W2:Y:S02]  /*b780*/  SYNCS.PHASECHK.TRANS64.TRYWAIT P1, [R12+URZ+0x28c30], R57 ;  /* 0x028c30390c0075a7 */ /* 0x000ea4000802017f */
[----:B--2---:R-:W-:Y:S05]  /*b790*/  @!P1 BRA `(.L_x_5869) ;  /* 0x0000018800f09947 */ /* 0x004fea0003800000 */
.L_x_5868:
[----:B------:R-:W-:Y:S01]  /*b7a0*/  IMAD R20, R17, 0x200, R14 ;  /* 0x0000020011147824 */ /* 0x000fe200078e020e */
[----:B------:R-:W-:Y:S01]  /*b7b0*/  LOP3.LUT R4, R3, 0x10000, RZ, 0xfc, !PT ;  /* 0x0001000003047812 */ /* 0x000fe200078efcff */
[----:B------:R-:W-:Y:S01]  /*b7c0*/  IMAD.MOV.U32 R5, RZ, RZ, 0x40000040 ;  /* 0x40000040ff057424 */ /* 0x000fe200078e00ff */
[----:B------:R-:W-:Y:S05]  /*b7d0*/  WARPSYNC.ALL ;  /* 0x0000000000007948 */ /* 0x000fea0003800000 */
[----:B------:R-:W-:Y:S01]  /*b7e0*/  IMAD.MOV.U32 R21, RZ, RZ, 0x40000040 ;  /* 0x40000040ff157424 */ /* 0x000fe200078e00ff */
[C---:B------:R-:W-:Y:S01]  /*b7f0*/  R2UR UR4, R4.reuse ;  /* 0x00000000040472ca */ /* 0x040fe200000e0000 */
[----:B0-----:R-:W-:Y:S01]  /*b800*/  WARPGROUP.ARRIVE ;  /* 0x00000000000079c5 */ /* 0x001fe20000000000 */
[----:B------:R-:W-:Y:S01]  /*b810*/  R2UR UR5, R5 ;  /* 0x00000000050572ca */ /* 0x000fe200000e0000 */
[----:B------:R-:W-:Y:S01]  /*b820*/  VIADD R10, R4, 0x2 ;  /* 0x00000002040a7836 */ /* 0x000fe20000000000 */
[C---:B------:R-:W-:Y:S01]  /*b830*/  R2UR UR6, R20.reuse ;  /* 0x00000000140672ca */ /* 0x040fe200000e0000 */
[----:B------:R-:W-:Y:S01]  /*b840*/  IMAD.MOV.U32 R11, RZ, RZ, 0x40000040 ;  /* 0x40000040ff0b7424 */ /* 0x000fe200078e00ff */
[----:B------:R-:W-:Y:S01]  /*b850*/  R2UR UR7, R21 ;  /* 0x00000000150772ca */ /* 0x000fe200000e0000 */
[----:B------:R-:W-:Y:S01]  /*b860*/  IMAD.MOV.U32 R7, RZ, RZ, 0x40000040 ;  /* 0x40000040ff077424 */ /* 0x000fe200078e00ff */
[----:B------:R-:W-:Y:S01]  /*b870*/  IADD3 R6, R20, 0x2, RZ ;  /* 0x0000000214067810 */ /* 0x000fe20007ffe0ff */
[----:B------:R-:W-:-:S02]  /*b880*/  VIADD R8, R4, 0x4 ;  /* 0x0000000404087836 */ /* 0x000fc40000000000 */
[----:B------:R-:W-:Y:S02]  /*b890*/  IMAD.MOV.U32 R9, RZ, RZ, 0x40000040 ;  /* 0x40000040ff097424 */ /* 0x000fe400078e00ff */
[----:B------:R-:W-:-:S06]  /*b8a0*/  IMAD.MOV.U32 R21, RZ, RZ, 0x40000040 ;  /* 0x40000040ff157424 */ /* 0x000fcc00078e00ff */
[----:B------:R-:W-:Y:S01]  /*b8b0*/  HGMMA.64x64x16.F32 R24, gdesc[UR4], RZ, !UPT, gsb0 ;  /* 0x00e00000041879f0 */ /* 0x000fe2000c0008ff */
[----:B------:R-:W-:Y:S02]  /*b8c0*/  R2UR UR4, R10 ;  /* 0x000000000a0472ca */ /* 0x000fe400000e0000 */
[----:B------:R-:W-:Y:S02]  /*b8d0*/  R2UR UR5, R11 ;  /* 0x000000000b0572ca */ /* 0x000fe400000e0000 */
[----:B------:R-:W-:Y:S01]  /*b8e0*/  R2UR UR6, R6 ;  /* 0x00000000060672ca */ /* 0x000fe200000e0000 */
[C---:B------:R-:W-:Y:S01]  /*b8f0*/  VIADD R6, R20.reuse, 0x4 ;  /* 0x0000000414067836 */ /* 0x040fe20000000000 */
[----:B------:R-:W-:Y:S01]  /*b900*/  R2UR UR7, R7 ;  /* 0x00000000070772ca */ /* 0x000fe200000e0000 */
[----:B------:R-:W-:Y:S02]  /*b910*/  IMAD.MOV.U32 R7, RZ, RZ, 0x40000040 ;  /* 0x40000040ff077424 */ /* 0x000fe400078e00ff */
[----:B------:R-:W-:Y:S01]  /*b920*/  VIADD R20, R20, 0x6 ;  /* 0x0000000614147836 */ /* 0x000fe20000000000 */
[----:B------:R-:W-:-:S02]  /*b930*/  WARPGROUP.DEPBAR.LE gsb0, 0x0 ;  /* 0x00008000000079c5 */ /* 0x000fc40000010000 */
[----:B------:R-:W-:-:S07]  /*b940*/  WARPGROUP.ARRIVE ;  /* 0x00000000000079c5 */ /* 0x000fce0000000000 */
[----:B------:R-:W-:Y:S01]  /*b950*/  HGMMA.64x64x16.F32 R24, gdesc[UR4], R24, gsb0 ;  /* 0x00e00000041879f0 */ /* 0x000fe20008000818 */
[----:B------:R-:W-:Y:S02]  /*b960*/  R2UR UR4, R8 ;  /* 0x00000000080472ca */ /* 0x000fe400000e0000 */
[----:B------:R-:W-:Y:S02]  /*b970*/  R2UR UR5, R9 ;  /* 0x00000000090572ca */ /* 0x000fe400000e0000 */
[----:B------:R-:W-:Y:S01]  /*b980*/  R2UR UR6, R6 ;  /* 0x00000000060672ca */ /* 0x000fe200000e0000 */
[----:B------:R-:W-:Y:S01]  /*b990*/  VIADD R6, R4, 0x6 ;  /* 0x0000000604067836 */ /* 0x000fe20000000000 */
[----:B------:R-:W-:Y:S01]  /*b9a0*/  R2UR UR7, R7 ;  /* 0x00000000070772ca */ /* 0x000fe200000e0000 */
[----:B------:R-:W-:Y:S01]  /*b9b0*/  IMAD.MOV.U32 R7, RZ, RZ, 0x40000040 ;  /* 0x40000040ff077424 */ /* 0x000fe200078e00ff */
[----:B------:R-:W-:Y:S02]  /*b9c0*/  WARPGROUP.DEPBAR.LE gsb0, 0x0 ;  /* 0x00008000000079c5 */ /* 0x000fe40000010000 */
[----:B------:R-:W-:-:S09]  /*b9d0*/  WARPGROUP.ARRIVE ;  /* 0x00000000000079c5 */ /* 0x000fd20000000000 */
        /* <DEDUP_REMOVED lines=11> */
.L_x_5870:
[----:B------:R-:W0:Y:S01]  /*ba90*/  LDC R60, c[0x0][0x448] ;  /* 0x00011200ff3c7b82 */ /* 0x000e220000000800 */
[----:B------:R-:W-:Y:S01]  /*baa0*/  ULDC UR4, c[0x0][0x9d8] ;  /* 0x0002760000047ab9 */ /* 0x000fe20000000800 */
[----:B------:R-:W-:Y:S01]  /*bab0*/  ULDC.64 UR46, c[0x0][0x9e0] ;  /* 0x00027800002e7ab9 */ /* 0x000fe20000000a00 */
[----:B------:R-:W-:Y:S01]  /*bac0*/  FMUL.FTZ R58, R37, UR4 ;  /* 0x00000004253a7c20 */ /* 0x000fe20008410000 */
[----:B------:R-:W-:Y:S01]  /*bad0*/  FMUL.FTZ R37, R43, UR4 ;  /* 0x000000042b257c20 */ /* 0x000fe20008410000 */
[----:B------:R-:W-:Y:S01]  /*bae0*/  FMUL.FTZ R65, R45, UR4 ;  /* 0x000000042d417c20 */ /* 0x000fe20008410000 */
[----:B------:R-:W-:Y:S01]  /*baf0*/  FMUL.FTZ R0, R26, UR4 ;  /* 0x000000041a007c20 */ /* 0x000fe20008410000 */
[----:B------:R-:W-:Y:S01]  /*bb00*/  FMUL.FTZ R26, R38, UR4 ;  /* 0x00000004261a7c20 */ /* 0x000fe20008410000 */
[----:B------:R-:W-:Y:S02]  /*bb10*/  IMAD.IADD R38, R206, 0x1, R196 ;  /* 0x00000001ce267824 */ /* 0x000fe400078e02c4 */
[----:B------:R-:W-:Y:S01]  /*bb20*/  FMUL.FTZ R3, R24, UR4 ;  /* 0x0000000418037c20 */ /* 0x000fe20008410000 */
[----:B------:R-:W-:Y:S01]  /*bb30*/  FMUL.FTZ R24, R34, UR4 ;  /* 0x0000000422187c20 */ /* 0x000fe20008410000 */
[----:B------:R-:W-:Y:S01]  /*bb40*/  FMUL.FTZ R20, R30, UR4 ;  /* 0x000000041e147c20 */ /* 0x000fe20008410000 */
[----:B------:R-:W-:Y:S01]  /*bb50*/  FMUL.FTZ R69, R49, UR4 ;  /* 0x0000000431457c20 */ /* 0x000fe20008410000 */
[----:B------:R-:W-:Y:S01]  /*bb60*/  FMUL.FTZ R30, R47, UR4 ;  /* 0x000000042f1e7c20 */ /* 0x000fe20008410000 */
[----:B------:R-:W-:-:S02]  /*bb70*/  IMAD.MOV.U32 R47, RZ, RZ, -0x40 ;  /* 0xffffffc0ff2f7424 */ /* 0x000fc400078e00ff */
[----:B------:R-:W-:Y:S01]  /*bb80*/  FMUL.FTZ R61, R41, UR4 ;  /* 0x00000004293d7c20 */ /* 0x000fe20008410000 */
[----:B------:R-:W-:Y:S01]  /*bb90*/  UISETP.GE.AND UP0, UPT, UR47, 0x1, UPT ;  /* 0x000000012f00788c */ /* 0x000fe2000bf06270 */
[----:B------:R-:W-:Y:S01]  /*bba0*/  FMUL.FTZ R71, R25, UR4 ;  /* 0x0000000419477c20 */ /* 0x000fe20008410000 */
[----:B------:R-:W-:Y:S01]  /*bbb0*/  FMUL.FTZ R13, R27, UR4 ;  /* 0x000000041b0d7c20 */ /* 0x000fe20008410000 */
[----:B------:R-:W-:Y:S01]  /*bbc0*/  FMUL.FTZ R15, R31, UR4 ;  /* 0x000000041f0f7c20 */ /* 0x000fe20008410000 */
[----:B------:R-:W-:Y:S01]  /*bbd0*/  LOP3.LUT R16, R16, 0xffffff7f, RZ, 0xc0, !PT ;  /* 0xffffff7f10107812 */ /* 0x000fe200078ec0ff */
[----:B------:R-:W-:Y:S01]  /*bbe0*/  FMUL.FTZ R41, R52, UR4 ;  /* 0x0000000434297c20 */ /* 0x000fe20008410000 */
[----:B------:R-:W-:Y:S01]  /*bbf0*/  FMUL.FTZ R27, R28, UR4 ;  /* 0x000000041c1b7c20 */ /* 0x000fe20008410000 */
[----:B------:R-:W-:Y:S01]  /*bc00*/  FMUL.FTZ R31, R32, UR4 ;  /* 0x00000004201f7c20 */ /* 0x000fe20008410000 */
[----:B0-----:R-:W-:Y:S01]  /*bc10*/  ISETP.NE.AND P1, PT, R60, 0x1, PT ;  /* 0x000000013c00780c */ /* 0x001fe20003f25270 */
[----:B------:R-:W-:Y:S01]  /*bc20*/  FMUL.FTZ R21, R35, UR4 ;  /* 0x0000000423157c20 */ /* 0x000fe20008410000 */
[----:B------:R-:W-:Y:S01]  /*bc30*/  FMUL.FTZ R56, R36, UR4 ;  /* 0x0000000424387c20 */ /* 0x000fe20008410000 */
        /* <DEDUP_REMOVED lines=13> */
[----:B------:R-:W-:Y:S01]  /*bd10*/  @P1 LOP3.LUT R16, R16, 0x80, RZ, 0xfc, !PT ;  /* 0x0000008010101812 */ /* 0x000fe200078efcff */
[----:B------:R-:W3:Y:S01]  /*bd20*/  MUFU.TANH R3, R3 ;  /* 0x0000000300037308 */ /* 0x000ee20000002400 */
[C---:B------:R-:W-:Y:S01]  /*bd30*/  IADD3 R40, -R189.reuse, R52, R184 ;  /* 0x00000034bd287210 */ /* 0x040fe20007ffe1b8 */
[----:B------:R-:W-:Y:S01]  /*bd40*/  ULDC UR45, c[0x0][0x9dc] ;  /* 0x00027700002d7ab9 */ /* 0x000fe20000000800 */
[----:B------:R-:W-:Y:S01]  /*bd50*/  LEA R46, R168, 0xffffffc0, 0x6 ;  /* 0xffffffc0a82e7811 */ /* 0x000fe200078e30ff */
[----:B------:R-:W4:Y:S01]  /*bd60*/  @P1 LDC R45, c[0x0][0x450] ;  /* 0x00011400ff2d1b82 */ /* 0x000f220000000800 */
[----:B------:R-:W-:Y:S01]  /*bd70*/  ULOP3.LUT UR45, URZ, UR45, URZ, 0x33, !UPT ;  /* 0x0000002d3f2d7292 */ /* 0x000fe2000f8e333f */
[----:B------:R-:W-:Y:S01]  /*bd80*/  IMAD.IADD R40, R40, 0x1, -R23 ;  /* 0x0000000128287824 */ /* 0x000fe200078e0a17 */
[----:B------:R-:W-:Y:S01]  /*bd90*/  IADD3 R73, -R189, R184, -R46 ;  /* 0x000000b8bd497210 */ /* 0x000fe20007ffe92e */
[----:B------:R-:W0:Y:S01]  /*bda0*/  MUFU.TANH R71, R71 ;  /* 0x0000004700477308 */ /* 0x000e220000002400 */
[----:B------:R-:W-:Y:S01]  /*bdb0*/  UP2UR UR48, UPR, URZ, 0x1 ;  /* 0x000000013f307883 */ /* 0x000fe20008000000 */
[----:B------:R-:W-:-:S02]  /*bdc0*/  VIADD R42, R40, UR46 ;  /* 0x0000002e282a7c36 */ /* 0x000fc40008000000 */
[----:B------:R-:W-:Y:S02]  /*bdd0*/  VIADD R44, R40, UR45 ;  /* 0x0000002d282c7c36 */ /* 0x000fe40008000000 */
[----:B------:R-:W-:Y:S02]  /*bde0*/  VIADD R52, R52, 0xffffffff ;  /* 0xffffffff34347836 */ /* 0x000fe40000000000 */
[----:B------:R-:W0:Y:S02]  /*bdf0*/  MUFU.TANH R0, R0 ;  /* 0x0000000000007308 */ /* 0x000e240000002400 */
[----:B0-----:R-:W-:-:S04]  /*be00*/  @P1 IMAD.HI.U32 R34, R38, R43, RZ ;  /* 0x0000002b26221227 */ /* 0x001fc800078e00ff */
[----:B------:R-:W-:Y:S02]  /*be10*/  FMUL.FTZ R43, R53, UR4 ;  /* 0x00000004352b7c20 */ /* 0x000fe40008410000 */
[----:B------:R-:W0:Y:S01]  /*be20*/  MUFU.TANH R13, R13 ;  /* 0x0000000d000d7308 */ /* 0x000e220000002400 */
[----:B----4-:R-:W-:Y:S01]  /*be30*/  @P1 SHF.R.U32.HI R38, RZ, R45, R34 ;  /* 0x0000002dff261219 */ /* 0x010fe20000011622 */
[----:B------:R-:W-:Y:S01]  /*be40*/  FMUL.FTZ R34, R55, UR4 ;  /* 0x0000000437227c20 */ /* 0x000fe20008410000 */
[----:B------:R-:W-:Y:S01]  /*be50*/  PLOP3.LUT P1, PT, PT, PT, UP0, 0x40, 0x0 ;  /* 0x000000000000781c */ /* 0x000fe20003f2e808 */
[----:B------:R-:W-:-:S04]  /*be60*/  VIADD R45, R12, 0x28c40 ;  /* 0x00028c400c2d7836 */ /* 0x000fc80000000000 */
[----:B------:R-:W4:Y:S01]  /*be70*/  MUFU.TANH R27, R27 ;  /* 0x0000001b001b7308 */ /* 0x000f220000002400 */
[----:B------:R-:W1:Y:S01]  /*be80*/  SHFL.IDX PT, R49, R38, RZ, 0x1c1f ;  /* 0x001c1fff26317589 */ /* 0x000e6200000e0000 */
[----:B------:R-:W-:-:S06]  /*be90*/  PRMT R45, R186, 0x654, R45 ;  /* 0x00000654ba2d7816 */ /* 0x000fcc000000002d */
[----:B------:R-:W0:Y:S01]  /*bea0*/  MUFU.TANH R29, R29 ;  /* 0x0000001d001d7308 */ /* 0x000e220000002400 */
[----:B------:R0:W-:Y:S07]  /*beb0*/  SYNCS.ARRIVE.TRANS64.RED.A1T0 RZ, [R45+URZ], RZ ;  /* 0x000000ff2dff79a7 */ /* 0x0001ee000810043f */
[----:B------:R-:W0:Y:S08]  /*bec0*/  MUFU.TANH R20, R20 ;  /* 0x0000001400147308 */ /* 0x000e300000002400 */
[----:B------:R-:W0:Y:S01]  /*bed0*/  MUFU.TANH R15, R15 ;  /* 0x0000000f000f7308 */ /* 0x000e220000002400 */
[----:B-1----:R-:W-:Y:S01]  /*bee0*/  VIADDMNMX R50, R49, R42, R73, PT ;  /* 0x0000002a31327246 */ /* 0x002fe20003800149 */
[----:B------:R-:W-:-:S06]  /*bef0*/  IMAD.IADD R48, R44, 0x1, R49 ;  /* 0x000000012c307824 */ /* 0x000fcc00078e0231 */
[----:B------:R-:W1:Y:S08]  /*bf00*/  MUFU.TANH R31, R31 ;  /* 0x0000001f001f7308 */ /* 0x000e700000002400 */
        /* <DEDUP_REMOVED lines=23> */
[----:B-1-34-:R-:W-:Y:S05]  /*c080*/  @P1 BRA `(.L_x_5871) ;  /* 0x0000000000581947 */ /* 0x01afea0003800000 */
[----:B0-----:R-:W-:Y:S01]  /*c090*/  IADD3 R45, -R23, R184, R49 ;  /* 0x000000b8172d7210 */ /* 0x001fe20007ffe131 */
[----:B------:R-:W-:Y:S03]  /*c0a0*/  BSSY B0, `(.L_x_5872) ;  /* 0x0000010000007945 */ /* 0x000fe60003800000 */
[----:B------:R-:W-:-:S13]  /*c0b0*/  ISETP.GT.AND P1, PT, R45, -0x1, PT ;  /* 0xffffffff2d00780c */ /* 0x000fda0003f24270 */
[----:B------:R-:W-:Y:S05]  /*c0c0*/  @P1 BRA `(.L_x_5873) ;  /* 0x0000000000201947 */ /* 0x000fea0003800000 */
[----:B------:R-:W-:Y:S01]  /*c0d0*/  UISETP.NE.AND UP0, UPT, UR47, 0x1, UPT ;  /* 0x000000012f00788c */ /* 0x000fe2000bf05270 */
[----:B------:R-:W-:-:S05]  /*c0e0*/  LOP3.LUT R45, RZ, R45, RZ, 0x33, !PT ;  /* 0x0000002dff2d7212 */ /* 0x000fca00078e33ff */
[----:B------:R-:W-:-:S05]  /*c0f0*/  PLOP3.LUT P1, PT, PT, PT, UP0, 0x80, 0x0 ;  /* 0x000000000000781c */ /* 0x000fca0003f2f008 */
[----:B------:R-:W-:-:S08]  /*c100*/  @UP0 ULDC.64 UR4, c[0x0][0x9e8] ;  /* 0x00027a0000040ab9 */ /* 0x000fd00000000a00 */
[----:B------:R-:W-:-:S05]  /*c110*/  @P1 IMAD.HI.U32 R40, R45, UR4, RZ ;  /* 0x000000042d281c27 */ /* 0x000fca000f8e00ff */
[----:B------:R-:W-:-:S04]  /*c120*/  @P1 SHF.R.U32.HI R45, RZ, UR5, R40 ;  /* 0x00000005ff2d1c19 */ /* 0x000fc80008011628 */
[----:B------:R-:W-:Y:S01]  /*c130*/  LOP3.LUT R45, RZ, R45, RZ, 0x33, !PT ;  /* 0x0000002dff2d7212 */ /* 0x000fe200078e33ff */
[----:B------:R-:W-:Y:S06]  /*c140*/  BRA `(.L_x_5874) ;  /* 0x0000000000147947 */ /* 0x000fec0003800000 */
.L_x_5873:
[----:B------:R-:W-:-:S06]  /*c150*/  UISETP.NE.AND UP0, UPT, UR47, 0x1, UPT ;  /* 0x000000012f00788c */ /* 0x000fcc000bf05270 */
[----:B------:R-:W-:-:S05]  /*c160*/  PLOP3.LUT P1, PT, PT, PT, UP0, 0x80, 0x0 ;  /* 0x000000000000781c */ /* 0x000fca0003f2f008 */
[----:B------:R-:W-:-:S08]  /*c170*/  @UP0 ULDC.64 UR4, c[0x0][0x9e8] ;  /* 0x00027a0000040ab9 */ /* 0x000fd00000000a00 */
[----:B------:R-:W-:-:S05]  /*c180*/  @P1 IMAD.HI.U32 R40, R45, UR4, RZ ;  /* 0x000000042d281c27 */ /* 0x000fca000f8e00ff */
[----:B------:R-:W-:-:S07]  /*c190*/  @P1 SHF.R.U32.HI R45, RZ, UR5, R40 ;  /* 0x00000005ff2d1c19 */ /* 0x000fce0008011628 */
.L_x_5874:
[----:B------:R-:W-:Y:S05]  /*c1a0*/  BSYNC B0 ;  /* 0x0000000000007941 */ /* 0x000fea0003800000 */
.L_x_5872:
[----:B------:R-:W-:-:S04]  /*c1b0*/  IMAD R40, R45, UR47, -R46 ;  /* 0x0000002f2d287c24 */ /* 0x000fc8000f8e0a2e */
[----:B------:R-:W-:-:S05]  /*c1c0*/  IMAD.IADD R45, R40, 0x1, -R189 ;  /* 0x00000001282d7824 */ /* 0x000fca00078e0abd */
[----:B------:R-:W-:Y:S02]  /*c1d0*/  VIMNMX R48, R48, R45, !PT ;  /* 0x0000002d30307248 */ /* 0x000fe40007fe0100 */
[----:B------:R-:W-:-:S07]  /*c1e0*/  VIADDMNMX R50, R45, UR47, R50, PT ;  /* 0x0000002f2d327c46 */ /* 0x000fce000b800132 */
.L_x_5871:
[C---:B------:R-:W-:Y:S01]  /*c1f0*/  ISETP.GE.AND P1, PT, R52.reuse, 0x2, PT ;  /* 0x000000023400780c */ /* 0x040fe20003f26270 */
[----:B------:R-:W-:Y:S01]  /*c200*/  UISETP.NE.AND UP0, UPT, UR48, URZ, UPT ;  /* 0x0000003f3000728c */ /* 0x000fe2000bf05270 */
[----:B------:R-:W-:Y:S02]  /*c210*/  ISETP.GE.AND P5, PT, R52, 0xa, PT ;  /* 0x0000000a3400780c */ /* 0x000fe40003fa6270 */
[----:B------:R-:W-:Y:S02]  /*c220*/  ISETP.GT.AND P3, PT, R48, 0x1, !P1 ;  /* 0x000000013000780c */ /* 0x000fe40004f64270 */
[----:B------:R-:W-:Y:S02]  /*c230*/  ISETP.GE.AND P2, PT, R52, 0x9, PT ;  /* 0x000000093400780c */ /* 0x000fe40003f46270 */
[----:B------:R-:W-:Y:S02]  /*c240*/  ISETP.LT.OR P3, PT, R50, 0x2, P3 ;  /* 0x000000023200780c */ /* 0x000fe40001f61670 */
[----:B------:R-:W-:-:S02]  /*c250*/  P2R R66, PR, RZ, 0x20 ;  /* 0x00000020ff427803 */ /* 0x000fc40000000000 */
[----:B------:R-:W-:Y:S02]  /*c260*/  FSEL R71, R71, -INF , !P3 ;  /* 0xff80000047477808 */ /* 0x000fe40005800000 */
[C---:B------:R-:W-:Y:S02]  /*c270*/  ISETP.GT.AND P3, PT, R48.reuse, 0x9, !P5 ;  /* 0x000000093000780c */ /* 0x040fe40006f64270 */
[----:B------:R-:W-:Y:S02]  /*c280*/  ISETP.GT.AND P4, PT, R48, 0x8, !P2 ;  /* 0x000000083000780c */ /* 0x000fe40005784270 */
[----:B------:R-:W-:Y:S02]  /*c290*/  ISETP.LT.OR P3, PT, R50, 0xa, P3 ;  /* 0x0000000a3200780c */ /* 0x000fe40001f61670 */
[----:B------:R-:W-:Y:S02]  /*c2a0*/  ISETP.GE.AND P5, PT, R52, 0x11, PT ;  /* 0x000000113400780c */ /* 0x000fe40003fa6270 */
[----:B0-----:R-:W-:-:S02]  /*c2b0*/  FSEL R47, R29, -INF , !P3 ;  /* 0xff8000001d2f7808 */ /* 0x001fc40005800000 */
[----:B------:R-:W-:Y:S02]  /*c2c0*/  ISETP.LT.OR P4, PT, R50, 0x9, P4 ;  /* 0x000000093200780c */ /* 0x000fe40002781670 */
[----:B------:R-:W-:Y:S02]  /*c2d0*/  ISETP.GT.AND P3, PT, R48, 0x10, !P5 ;  /* 0x000000103000780c */ /* 0x000fe40006f64270 */
[----:B------:R-:W-:Y:S02]  /*c2e0*/  FSEL R45, R27, -INF , !P4 ;  /* 0xff8000001b2d7808 */ /* 0x000fe40006000000 */
        /* <DEDUP_REMOVED lines=43> */
[C---:B------:R-:W-:Y:S02]  /*c5a0*/  ISETP.GE.AND P3, PT, R52.reuse, 0x32, PT ;  /* 0x000000323400780c */ /* 0x040fe40003f66270 */
[----:B------:R-:W-:-:S02]  /*c5b0*/  ISETP.GE.AND P6, PT, R52, 0x1, PT ;  /* 0x000000013400780c */ /* 0x000fc40003fc6270 */
[----:B------:R-:W-:Y:S02]  /*c5c0*/  ISETP.GT.AND P4, PT, R48, 0x31, !P3 ;  /* 0x000000313000780c */ /* 0x000fe40005f84270 */
[----:B------:R-:W-:Y:S02]  /*c5d0*/  P2R R27, PR, RZ, 0x40 ;  /* 0x00000040ff1b7803 */ /* 0x000fe40000000000 */
[----:B------:R-:W-:-:S04]  /*c5e0*/  ISETP.LT.OR P4, PT, R50, 0x32, P4 ;  /* 0x000000323200780c */ /* 0x000fc80002781670 */
[----:B------:R-:W-:Y:S02]  /*c5f0*/  FSEL R69, R69, -INF , !P4 ;  /* 0xff80000045457808 */ /* 0x000fe40006000000 */
[----:B------:R-:W-:-:S04]  /*c600*/  ISETP.GE.AND P4, PT, R52, 0x39, PT ;  /* 0x000000393400780c */ /* 0x000fc80003f86270 */
[----:B------:R-:W-:-:S04]  /*c610*/  ISETP.GT.AND P5, PT, R48, 0x38, !P4 ;  /* 0x000000383000780c */ /* 0x000fc800067a4270 */
[----:B------:R-:W-:-:S04]  /*c620*/  ISETP.LT.OR P5, PT, R50, 0x39, P5 ;  /* 0x000000393200780c */ /* 0x000fc80002fa1670 */
[----:B------:R-:W-:Y:S02]  /*c630*/  FSEL R41, R41, -INF , !P5 ;  /* 0xff80000029297808 */ /* 0x000fe40006800000 */
[----:B------:R-:W-:Y:S02]  /*c640*/  ISETP.GT.AND P5, PT, R48, RZ, !P6 ;  /* 0x000000ff3000720c */ /* 0x000fe400077a4270 */
[----:B------:R-:W-:Y:S02]  /*c650*/  ISETP.GE.AND P6, PT, R52, 0x3a, PT ;  /* 0x0000003a3400780c */ /* 0x000fe40003fc6270 */
[----:B------:R-:W-:-:S04]  /*c660*/  ISETP.LT.OR P5, PT, R50, 0x1, P5 ;  /* 0x000000013200780c */ /* 0x000fc80002fa1670 */
[----:B------:R-:W-:Y:S02]  /*c670*/  FSEL R40, R3, -INF , !P5 ;  /* 0xff80000003287808 */ /* 0x000fe40006800000 */
[----:B------:R-:W-:Y:S01]  /*c680*/  ISETP.GT.AND P5, PT, R48, 0x39, !P6 ;  /* 0x000000393000780c */ /* 0x000fe200077a4270 */
[----:B------:R-:W0:Y:S03]  /*c690*/  SHFL.IDX PT, R3, R38, 0x1, 0x1c1f ;  /* 0x003c1f0026037f89 */ /* 0x000e2600000e0000 */
[----:B------:R-:W-:-:S04]  /*c6a0*/  ISETP.LT.OR P5, PT, R50, 0x3a, P5 ;  /* 0x0000003a3200780c */ /* 0x000fc80002fa1670 */
[----:B------:R-:W-:Y:S02]  /*c6b0*/  FSEL R43, R43, -INF , !P5 ;  /* 0xff8000002b2b7808 */ /* 0x000fe40006800000 */
[----:B------:R-:W-:Y:S02]  /*c6c0*/  PLOP3.LUT P5, PT, PT, PT, UP0, 0x40, 0x0 ;  /* 0x000000000000781c */ /* 0x000fe40003fae808 */
[----:B0-----:R-:W-:Y:S02]  /*c6d0*/  VIADDMNMX R42, R3, R42, R73, PT ;  /* 0x0000002a032a7246 */ /* 0x001fe40003800149 */
[----:B------:R-:W-:-:S09]  /*c6e0*/  IADD3 R44, R44, R3, RZ ;  /* 0x000000032c2c7210 */ /* 0x000fd20007ffe0ff */
[----:B------:R-:W-:Y:S05]  /*c6f0*/  @P5 BRA `(.L_x_5875) ;  /* 0x0000000000605947 */ /* 0x000fea0003800000 */
[----:B------:R-:W-:Y:S01]  /*c700*/  IADD3 R3, -R23, R184, R3 ;  /* 0x000000b817037210 */ /* 0x000fe20007ffe103 */
[----:B------:R-:W-:Y:S03]  /*c710*/  BSSY B0, `(.L_x_5876) ;  /* 0x0000012000007945 */ /* 0x000fe60003800000 */
[----:B------:R-:W-:-:S13]  /*c720*/  ISETP.GT.AND P5, PT, R3, -0x1, PT ;  /* 0xffffffff0300780c */ /* 0x000fda0003fa4270 */
[----:B------:R-:W-:Y:S05]  /*c730*/  @P5 BRA `(.L_x_5877) ;  /* 0x0000000000245947 */ /* 0x000fea0003800000 */
[----:B------:R-:W-:Y:S01]  /*c740*/  UISETP.NE.AND UP0, UPT, UR47, 0x1, UPT ;  /* 0x000000012f00788c */ /* 0x000fe2000bf05270 */
[----:B------:R-:W-:-:S05]  /*c750*/  LOP3.LUT R3, RZ, R3, RZ, 0x33, !PT ;  /* 0x00000003ff037212 */ /* 0x000fca00078e33ff */
[----:B------:R-:W-:-:S05]  /*c760*/  PLOP3.LUT P5, PT, PT, PT, UP0, 0x80, 0x0 ;  /* 0x000000000000781c */ /* 0x000fca0003faf008 */
[----:B------:R-:W-:-:S08]  /*c770*/  @UP0 ULDC.64 UR4, c[0x0][0x9e8] ;  /* 0x00027a0000040ab9 */ /* 0x000fd00000000a00 */
[----:B------:R-:W-:Y:S01]  /*c780*/  @P5 IMAD.HI.U32 R29, R3, UR4, RZ ;  /* 0x00000004031d5c27 */ /* 0x000fe2000f8e00ff */
[----:B------:R-:W-:-:S13]  /*c790*/  PLOP3.LUT P5, PT, PT, PT, UP0, 0x80, 0x0 ;  /* 0x000000000000781c */ /* 0x000fda0003faf008 */
[----:B------:R-:W-:-:S04]  /*c7a0*/  @P5 SHF.R.U32.HI R3, RZ, UR5, R29 ;  /* 0x00000005ff035c19 */ /* 0x000fc8000801161d */
[----:B------:R-:W-:Y:S01]  /*c7b0*/  LOP3.LUT R3, RZ, R3, RZ, 0x33, !PT ;  /* 0x00000003ff037212 */ /* 0x000fe200078e33ff */
[----:B------:R-:W-:Y:S06]  /*c7c0*/  BRA `(.L_x_5878) ;  /* 0x0000000000187947 */ /* 0x000fec0003800000 */
.L_x_5877:
[----:B------:R-:W-:-:S06]  /*c7d0*/  UISETP.NE.AND UP0, UPT, UR47, 0x1, UPT ;  /* 0x000000012f00788c */ /* 0x000fcc000bf05270 */
[----:B------:R-:W-:-:S05]  /*c7e0*/  PLOP3.LUT P5, PT, PT, PT, UP0, 0x80, 0x0 ;  /* 0x000000000000781c */ /* 0x000fca0003faf008 */
[----:B------:R-:W-:-:S08]  /*c7f0*/  @UP0 ULDC.64 UR4, c[0x0][0x9e8] ;  /* 0x00027a0000040ab9 */ /* 0x000fd00000000a00 */
[----:B------:R-:W-:Y:S01]  /*c800*/  @P5 IMAD.HI.U32 R29, R3, UR4, RZ ;  /* 0x00000004031d5c27 */ /* 0x000fe2000f8e00ff */
[----:B------:R-:W-:-:S13]  /*c810*/  PLOP3.LUT P5, PT, PT, PT, UP0, 0x80, 0x0 ;  /* 0x000000000000781c */ /* 0x000fda0003faf008 */
[----:B------:R-:W-:-:S07]  /*c820*/  @P5 SHF.R.U32.HI R3, RZ, UR5, R29 ;  /* 0x00000005ff035c19 */ /* 0x000fce000801161d */
.L_x_5878:
[----:B------:R-:W-:Y:S05]  /*c830*/  BSYNC B0 ;  /* 0x0000000000007941 */ /* 0x000fea0003800000 */
.L_x_5876:
[----:B------:R-:W-:-:S04]  /*c840*/  IMAD R46, R3, UR47, -R46 ;  /* 0x0000002f032e7c24 */ /* 0x000fc8000f8e0a2e */
[----:B------:R-:W-:-:S05]  /*c850*/  IMAD.IADD R3, R46, 0x1, -R189 ;  /* 0x000000012e037824 */ /* 0x000fca00078e0abd */
[----:B------:R-:W-:Y:S02]  /*c860*/  VIMNMX R44, R44, R3, !PT ;  /* 0x000000032c2c7248 */ /* 0x000fe40007fe0100 */
[----:B------:R-:W-:-:S07]  /*c870*/  VIADDMNMX R42, R3, UR47, R42, PT ;  /* 0x0000002f032a7c46 */ /* 0x000fce000b80012a */
.L_x_5875:
[----:B------:R-:W-:Y:S01]  /*c880*/  BAR.SYNC.DEFER_BLOCKING 0xf, 0x100 ;  /* 0x03c4000000007b1d */ /* 0x000fe20000010000 */
[----:B------:R-:W-:Y:S02]  /*c890*/  ISETP.GT.AND P1, PT, R44, 0x1, !P1 ;  /* 0x000000012c00780c */ /* 0x000fe40004f24270 */
[----:B------:R-:W-:Y:S02]  /*c8a0*/  ISETP.NE.AND P5, PT, R27, RZ, PT ;  /* 0x000000ff1b00720c */ /* 0x000fe40003fa5270 */
[----:B------:R-:W-:Y:S01]  /*c8b0*/  ISETP.LT.OR P1, PT, R42, 0x2, P1 ;  /* 0x000000022a00780c */ /* 0x000fe20000f21670 */
[----:B------:R-:W-:Y:S01]  /*c8c0*/  ULDC UR4, c[0x0][0x988] ;  /* 0x0002620000047ab9 */ /* 0x000fe20000000800 */
[----:B------:R-:W-:Y:S02]  /*c8d0*/  ISETP.GT.AND P2, PT, R44, 0x8, !P2 ;  /* 0x000000082c00780c */ /* 0x000fe40005744270 */
[----:B------:R-:W-:Y:S02]  /*c8e0*/  FSEL R29, R13, -INF , !P1 ;  /* 0xff8000000d1d7808 */ /* 0x000fe40004800000 */
[----:B------:R-:W-:-:S02]  /*c8f0*/  ISETP.NE.AND P1, PT, R66, RZ, PT ;  /* 0x000000ff4200720c */ /* 0x000fc40003f25270 */
[----:B------:R-:W-:Y:S02]  /*c900*/  ISETP.LT.OR P2, PT, R42, 0x9, P2 ;  /* 0x000000092a00780c */ /* 0x000fe40001741670 */
[----:B------:R-:W-:Y:S02]  /*c910*/  ISETP.GT.AND P1, PT, R44, 0x9, !P1 ;  /* 0x000000092c00780c */ /* 0x000fe40004f24270 */
[----:B------:R-:W-:Y:S01]  /*c920*/  FSEL R3, R20, -INF , !P2 ;  /* 0xff80000014037808 */ /* 0x000fe20005000000 */
[----:B------:R-:W-:Y:S01]  /*c930*/  IMAD.U32 R20, RZ, RZ, UR4 ;  /* 0x00000004ff147e24 */ /* 0x000fe2000f8e00ff */
[----:B------:R-:W-:Y:S02]  /*c940*/  ISETP.LT.OR P1, PT, R42, 0xa, P1 ;  /* 0x0000000a2a00780c */ /* 0x000fe40000f21670 */
[----:B------:R-:W-:Y:S02]  /*c950*/  ISETP.NE.AND P2, PT, R31, RZ, PT ;  /* 0x000000ff1f00720c */ /* 0x000fe40003f45270 */
[----:B------:R-:W-:-:S02]  /*c960*/  FSEL R27, R15, -INF , !P1 ;  /* 0xff8000000f1b7808 */ /* 0x000fc40004800000 */
[----:B------:R-:W-:Y:S02]  /*c970*/  ISETP.NE.AND P1, PT, R64, RZ, PT ;  /* 0x000000ff4000720c */ /* 0x000fe40003f25270 */
[C---:B------:R-:W-:Y:S02]  /*c980*/  ISETP.GT.AND P3, PT, R44.reuse, 0x31, !P3 ;  /* 0x000000312c00780c */ /* 0x040fe40005f64270 */
[C---:B------:R-:W-:Y:S02]  /*c990*/  ISETP.GT.AND P1, PT, R44.reuse, 0x10, !P1 ;  /* 0x000000102c00780c */ /* 0x040fe40004f24270 */
[----:B------:R-:W-:Y:S02]  /*c9a0*/  ISETP.GT.AND P4, PT, R44, 0x38, !P4 ;  /* 0x000000382c00780c */ /* 0x000fe40006784270 */
[C---:B------:R-:W-:Y:S02]  /*c9b0*/  ISETP.LT.OR P1, PT, R42.reuse, 0x11, P1 ;  /* 0x000000112a00780c */ /* 0x040fe40000f21670 */
[----:B------:R-:W-:-:S02]  /*c9c0*/  ISETP.LT.OR P3, PT, R42, 0x32, P3 ;  /* 0x000000322a00780c */ /* 0x000fc40001f61670 */
[----:B------:R-:W-:Y:S02]  /*c9d0*/  FSEL R31, R24, -INF , !P1 ;  /* 0xff800000181f7808 */ /* 0x000fe40004800000 */
[----:B------:R-:W-:Y:S02]  /*c9e0*/  ISETP.NE.AND P1, PT, R62, RZ, PT ;  /* 0x000000ff3e00720c */ /* 0x000fe40003f25270 */
[C---:B------:R-:W-:Y:S02]  /*c9f0*/  ISETP.GT.AND P6, PT, R44.reuse, 0x39, !P6 ;  /* 0x000000392c00780c */ /* 0x040fe400077c4270 */
[----:B------:R-:W-:Y:S02]  /*ca00*/  ISETP.GT.AND P1, PT, R44, 0x11, !P1 ;  /* 0x000000112c00780c */ /* 0x000fe40004f24270 */
[C---:B------:R-:W-:Y:S02]  /*ca10*/  ISETP.LT.OR P4, PT, R42.reuse, 0x39, P4 ;  /* 0x000000392a00780c */ /* 0x040fe40002781670 */
[----:B------:R-:W-:-:S02]  /*ca20*/  ISETP.LT.OR P1, PT, R42, 0x12, P1 ;  /* 0x000000122a00780c */ /* 0x000fc40000f21670 */
[----:B------:R-:W-:Y:S02]  /*ca30*/  FSEL R77, R28, -INF , !P3 ;  /* 0xff8000001c4d7808 */ /* 0x000fe40005800000 */
[----:B------:R-:W-:Y:S02]  /*ca40*/  FSEL R21, R21, -INF , !P1 ;  /* 0xff80000015157808 */ /* 0x000fe40004800000 */
[----:B------:R-:W-:Y:S02]  /*ca50*/  ISETP.NE.AND P1, PT, R33, RZ, PT ;  /* 0x000000ff2100720c */ /* 0x000fe40003f25270 */
[----:B------:R-:W-:Y:S02]  /*ca60*/  ISETP.LT.OR P6, PT, R42, 0x3a, P6 ;  /* 0x0000003a2a00780c */ /* 0x000fe400037c1670 */
[----:B------:R-:W-:Y:S02]  /*ca70*/  ISETP.GT.AND P1, PT, R44, 0x18, !P1 ;  /* 0x000000182c00780c */ /* 0x000fe40004f24270 */
[----:B------:R-:W-:-:S02]  /*ca80*/  FSEL R79, R36, -INF , !P4 ;  /* 0xff800000244f7808 */ /* 0x000fc40006000000 */
[----:B------:R-:W-:Y:S02]  /*ca90*/  ISETP.LT.OR P1, PT, R42, 0x19, P1 ;  /* 0x000000192a00780c */ /* 0x000fe40000f21670 */
[----:B------:R-:W-:Y:S02]  /*caa0*/  FSEL R81, R34, -INF , !P6 ;  /* 0xff80000022517808 */ /* 0x000fe40007000000 */
        /* <DEDUP_REMOVED lines=17> */
[----:B------:R-:W-:Y:S02]  /*cbc0*/  ISETP.GT.AND P1, PT, R44, RZ, !P5 ;  /* 0x000000ff2c00720c */ /* 0x000fe40006f24270 */
[----:B------:R-:W-:Y:S02]  /*cbd0*/  ISETP.NE.AND P5, PT, R58, RZ, PT ;  /* 0x000000ff3a00720c */ /* 0x000fe40003fa5270 */
[----:B------:R-:W-:-:S04]  /*cbe0*/  ISETP.LT.OR P1, PT, R42, 0x1, P1 ;  /* 0x000000012a00780c */ /* 0x000fc80000f21670 */
[----:B------:R-:W-:Y:S02]  /*cbf0*/  FSEL R24, R0, -INF , !P1 ;  /* 0xff80000000187808 */ /* 0x000fe40004800000 */
[----:B------:R-:W-:Y:S02]  /*cc00*/  FMNMX.FTZ R0, R40, R71, !PT ;  /* 0x0000004728007209 */ /* 0x000fe40007810000 */
[----:B------:R-:W-:Y:S02]  /*cc10*/  ISETP.GT.AND P1, PT, R44, 0x29, !P2 ;  /* 0x000000292c00780c */ /* 0x000fe40005724270 */
[----:B------:R-:W-:Y:S02]  /*cc20*/  FMNMX.FTZ R0, R45, R0, !PT ;  /* 0x000000002d007209 */ /* 0x000fe40007810000 */
[----:B------:R-:W-:Y:S02]  /*cc30*/  ISETP.LT.OR P1, PT, R42, 0x2a, P1 ;  /* 0x0000002a2a00780c */ /* 0x000fe40000f21670 */
[----:B------:R-:W-:-:S02]  /*cc40*/  FMNMX.FTZ R0, R47, R0, !PT ;  /* 0x000000002f007209 */ /* 0x000fc40007810000 */
[----:B------:R-:W-:Y:S02]  /*cc50*/  ISETP.GT.AND P2, PT, R44, 0x30, !P5 ;  /* 0x000000302c00780c */ /* 0x000fe40006f44270 */
[----:B------:R-:W-:Y:S02]  /*cc60*/  FMNMX.FTZ R0, R49, R0, !PT ;  /* 0x0000000031007209 */ /* 0x000fe40007810000 */
[----:B------:R-:W-:Y:S02]  /*cc70*/  FSEL R73, R30, -INF , !P1 ;  /* 0xff8000001e497808 */ /* 0x000fe40004800000 */
[----:B------:R-:W-:Y:S02]  /*cc80*/  FMNMX.FTZ R0, R51, R0, !PT ;  /* 0x0000000033007209 */ /* 0x000fe40007810000 */
[----:B------:R-:W-:Y:S02]  /*cc90*/  ISETP.LT.OR P2, PT, R42, 0x31, P2 ;  /* 0x000000312a00780c */ /* 0x000fe40001741670 */
        /* <DEDUP_REMOVED lines=28> */
[----:B------:R-:W-:-:S03]  /*ce60*/  FMNMX.FTZ R0, R73, R0, !PT ;  /* 0x0000000049007209 */ /* 0x000fc60007810000 */
[--C-:B------:R-:W-:Y:S01]  /*ce70*/  FFMA.FTZ R160, R49, R20, -R30.reuse ;  /* 0x0000001431a07223 */ /* 0x100fe2000001081e */
[----:B------:R-:W-:Y:S01]  /*ce80*/  FMNMX.FTZ R0, R75, R0, !PT ;  /* 0x000000004b007209 */ /* 0x000fe20007810000 */
[-CC-:B------:R-:W-:Y:S01]  /*ce90*/  FFMA.FTZ R49, R51, R20.reuse, -R30.reuse ;  /* 0x0000001433317223 */ /* 0x180fe2000001081e */
[-CC-:B------:R-:W-:Y:S01]  /*cea0*/  FFMA.FTZ R166, R45, R20.reuse, -R30.reuse ;  /* 0x000000142da67223 */ /* 0x180fe2000001081e */
        /* <DEDUP_REMOVED lines=12> */
[-CC-:B------:R-:W-:Y:S01]  /*cf70*/  FFMA.FTZ R45, R69, R20.reuse, -R30.reuse ;  /* 0x00000014452d7223 */ /* 0x180fe2000001081e */
[----:B------:R-:W-:Y:S01]  /*cf80*/  MUFU.EX2 R164, R164 ;  /* 0x000000a400a47308 */ /* 0x000fe20000000800 */
[----:B------:R-:W0:Y:S07]  /*cf90*/  SHFL.BFLY PT, R15, R0, 0x2, 0x1f ;  /* 0x0c401f00000f7f89 */ /* 0x000e2e00000e0000 */
[----:B------:R-:W1:Y:S08]  /*cfa0*/  MUFU.EX2 R71, R71 ;  /* 0x0000004700477308 */ /* 0x000e700000000800 */
[----:B------:R-:W3:Y:S08]  /*cfb0*/  MUFU.EX2 R166, R166 ;  /* 0x000000a600a67308 */ /* 0x000ef00000000800 */
[----:B------:R-:W4:Y:S01]  /*cfc0*/  MUFU.EX2 R47, R47 ;  /* 0x0000002f002f7308 */ /* 0x000f220000000800 */
[----:B0-----:R-:W-:Y:S01]  /*cfd0*/  FMNMX.FTZ R28, R0, R15, !PT ;  /* 0x0000000f001c7209 */ /* 0x001fe20007810000 */
[----:B------:R-:W-:-:S04]  /*cfe0*/  FFMA.FTZ R0, R65, R20, -R30 ;  /* 0x0000001441007223 */ /* 0x000fc8000001081e */
[----:B------:R-:W0:Y:S02]  /*cff0*/  SHFL.BFLY PT, R15, R28, 0x1, 0x1f ;  /* 0x0c201f001c0f7f89 */ /* 0x000e2400000e0000 */
[----:B------:R-:W2:Y:S08]  /*d000*/  MUFU.EX2 R160, R160 ;  /* 0x000000a000a07308 */ /* 0x000eb00000000800 */
[----:B------:R-:W2:Y:S08]  /*d010*/  MUFU.EX2 R49, R49 ;  /* 0x0000003100317308 */ /* 0x000eb00000000800 */
[----:B------:R-:W2:Y:S01]  /*d020*/  MUFU.EX2 R162, R162 ;  /* 0x000000a200a27308 */ /* 0x000ea20000000800 */
[----:B0-----:R-:W-:Y:S01]  /*d030*/  FMNMX.FTZ R15, R28, R15, !PT ;  /* 0x0000000f1c0f7209 */ /* 0x001fe20007810000 */
[-CC-:B------:R-:W-:Y:S01]  /*d040*/  FFMA.FTZ R28, R41, R20.reuse, -R30.reuse ;  /* 0x00000014291c7223 */ /* 0x180fe2000001081e */
[----:B------:R-:W-:-:S05]  /*d050*/  FFMA.FTZ R41, R43, R20, -R30 ;  /* 0x000000142b297223 */ /* 0x000fca000001081e */
        /* <DEDUP_REMOVED lines=14> */
[----:B-1----:R-:W-:Y:S01]  /*d140*/  FADD.FTZ R25, R164, R71 ;  /* 0x00000047a4197221 */ /* 0x002fe20000010000 */
[-CC-:B------:R-:W-:Y:S01]  /*d150*/  FFMA.FTZ R157, R35, R20.reuse, -R30.reuse ;  /* 0x00000014239d7223 */ /* 0x180fe2000001081e */
[-CC-:B------:R-:W-:Y:S01]  /*d160*/  FFMA.FTZ R40, R37, R20.reuse, -R30.reuse ;  /* 0x0000001425287223 */ /* 0x180fe2000001081e */
[-CC-:B------:R-:W-:Y:S01]  /*d170*/  FFMA.FTZ R38, R39, R20.reuse, -R30.reuse ;  /* 0x0000001427267223 */ /* 0x180fe2000001081e */
[----:B---3--:R-:W-:Y:S01]  /*d180*/  FADD.FTZ R42, R166, R25 ;  /* 0x00000019a62a7221 */ /* 0x008fe20000010000 */
[----:B------:R-:W0:Y:S01]  /*d190*/  MUFU.EX2 R24, R24 ;  /* 0x0000001800187308 */ /* 0x000e220000000800 */
[-CC-:B------:R-:W-:Y:S01]  /*d1a0*/  FFMA.FTZ R3, R73, R20.reuse, -R30.reuse ;  /* 0x0000001449037223 */ /* 0x180fe2000001081e */
[-C--:B------:R-:W-:Y:S01]  /*d1b0*/  FFMA.FTZ R21, R75, R20.reuse, -R30 ;  /* 0x000000144b157223 */ /* 0x080fe2000001081e */
[----:B----4-:R-:W-:Y:S01]  /*d1c0*/  FADD.FTZ R27, R47, R42 ;  /* 0x0000002a2f1b7221 */ /* 0x010fe20000010000 */
[-CC-:B------:R-:W-:Y:S01]  /*d1d0*/  FFMA.FTZ R42, R77, R20.reuse, -R30.reuse ;  /* 0x000000144d2a7223 */ /* 0x180fe2000001081e */
[-CC-:B------:R-:W-:Y:S01]  /*d1e0*/  FFMA.FTZ R79, R79, R20.reuse, -R30.reuse ;  /* 0x000000144f4f7223 */ /* 0x180fe2000001081e */
[----:B------:R-:W-:Y:S01]  /*d1f0*/  FFMA.FTZ R30, R81, R20, -R30 ;  /* 0x00000014511e7223 */ /* 0x000fe2000001081e */
[----:B--2---:R-:W-:Y:S01]  /*d200*/  FADD.FTZ R46, R160, R27 ;  /* 0x0000001ba02e7221 */ /* 0x004fe20000010000 */
[----:B------:R-:W1:Y:S01]  /*d210*/  MUFU.EX2 R167, R167 ;  /* 0x000000a700a77308 */ /* 0x000e620000000800 */
[----:B------:R-:W-:-:S02]  /*d220*/  F2FP.F16.F32.PACK_AB R164, R71, R164 ;  /* 0x000000a447a4723e */ /* 0x000fc400000000ff */
[----:B------:R-:W-:Y:S01]  /*d230*/  FADD.FTZ R27, R49, R46 ;  /* 0x0000002e311b7221 */ /* 0x000fe20000010000 */
[----:B------:R-:W-:Y:S02]  /*d240*/  F2FP.F16.F32.PACK_AB R166, R47, R166 ;  /* 0x000000a62fa6723e */ /* 0x000fe400000000ff */
[----:B------:R-:W-:Y:S01]  /*d250*/  F2FP.F16.F32.PACK_AB R160, R49, R160 ;  /* 0x000000a031a0723e */ /* 0x000fe200000000ff */
[----:B------:R-:W-:Y:S01]  /*d260*/  FADD.FTZ R46, R162, R27 ;  /* 0x0000001ba22e7221 */ /* 0x000fe20000010000 */
[----:B------:R-:W2:Y:S01]  /*d270*/  MUFU.EX2 R32, R32 ;  /* 0x0000002000207308 */ /* 0x000ea20000000800 */
[----:B0-----:R-:W-:Y:S01]  /*d280*/  FADD.FTZ R44, R165, R24 ;  /* 0x00000018a52c7221 */ /* 0x001fe20000010000 */
[----:B------:R-:W-:Y:S01]  /*d290*/  F2FP.F16.F32.PACK_AB R165, R24, R165 ;  /* 0x000000a518a5723e */ /* 0x000fe200000000ff */
[C---:B------:R-:W-:Y:S01]  /*d2a0*/  FADD.FTZ R27, R51.reuse, R46 ;  /* 0x0000002e331b7221 */ /* 0x040fe20000010000 */
[----:B------:R-:W-:-:S03]  /*d2b0*/  F2FP.F16.F32.PACK_AB R162, R51, R162 ;  /* 0x000000a233a2723e */ /* 0x000fc600000000ff */
[----:B------:R-:W-:Y:S01]  /*d2c0*/  FADD.FTZ R46, R156, R27 ;  /* 0x0000001b9c2e7221 */ /* 0x000fe20000010000 */
        /* <DEDUP_REMOVED lines=15> */
[----:B------:R-:W-:-:S05]  /*d3c0*/  F2FP.F16.F32.PACK_AB R163, R36, R163 ;  /* 0x000000a324a3723e */ /* 0x000fca00000000ff */
[----:B------:R2:W-:Y:S01]  /*d3d0*/  STSM.16.M88.4 [R203], R160 ;  /* 0x000000a0cb007844 */ /* 0x0005e20000000200 */
[----:B------:R-:W0:Y:S01]  /*d3e0*/  MUFU.EX2 R40, R40 ;  /* 0x0000002800287308 */ /* 0x000e220000000800 */
[----:B-1----:R-:W-:-:S07]  /*d3f0*/  FADD.FTZ R25, R157, R44 ;  /* 0x0000002c9d197221 */ /* 0x002fce0000010000 */
        /* <DEDUP_REMOVED lines=11> */
[C---:B0-----:R-:W-:Y:S01]  /*d4b0*/  FADD.FTZ R27, R0.reuse, R27 ;  /* 0x0000001b001b7221 */ /* 0x041fe20000010000 */
[----:B------:R-:W-:-:S06]  /*d4c0*/  F2FP.F16.F32.PACK_AB R158, R0, R53 ;  /* 0x00000035009e723e */ /* 0x000fcc00000000ff */
[----:B------:R-:W0:Y:S01]  /*d4d0*/  MUFU.EX2 R45, R45 ;  /* 0x0000002d002d7308 */ /* 0x000e220000000800 */
[C---:B-1----:R-:W-:Y:S01]  /*d4e0*/  FADD.FTZ R24, R3.reuse, R24 ;  /* 0x0000001803187221 */ /* 0x042fe20000010000 */
[----:B------:R-:W-:-:S05]  /*d4f0*/  F2FP.F16.F32.PACK_AB R159, R3, R38 ;  /* 0x00000026039f723e */ /* 0x000fca00000000ff */
[----:B------:R2:W-:Y:S01]  /*d500*/  STSM.16.M88.4 [R201], R156 ;  /* 0x0000009cc9007844 */ /* 0x0005e20000000200 */
        /* <DEDUP_REMOVED lines=14> */
[----:B------:R-:W-:Y:S01]  /*d5f0*/  FADD.FTZ R3, R41, R28 ;  /* 0x0000001c29037221 */ /* 0x000fe20000010000 */
[----:B-1----:R-:W-:Y:S01]  /*d600*/  F2FP.F16.F32.PACK_AB R155, R30, R79 ;  /* 0x0000004f1e9b723e */ /* 0x002fe200000000ff */
[----:B------:R-:W-:-:S04]  /*d610*/  FADD.FTZ R79, R79, R42 ;  /* 0x0000002a4f4f7221 */ /* 0x000fc80000010000 */
[----:B------:R2:W-:Y:S01]  /*d620*/  STSM.16.M88.4 [R202], R152 ;  /* 0x00000098ca007844 */ /* 0x0005e20000000200 */
[----:B------:R-:W-:Y:S01]  /*d630*/  FADD.FTZ R0, R30, R79 ;  /* 0x0000004f1e007221 */ /* 0x000fe20000010000 */
[----:B------:R-:W-:Y:S06]  /*d640*/  @!P0 BRA `(.L_x_5879) ;  /* 0x0000000000048947 */ /* 0x000fec0003800000 */
[----:B------:R-:W-:Y:S01]  /*d650*/  BPT.TRAP 0x1 ;  /* 0x000000040000795c */ /* 0x000fe20000300000 */
.L_x_5879:
[----:B------:R0:W1:Y:S01]  /*d660*/  SYNCS.PHASECHK.TRANS64.TRYWAIT P1, [R12+URZ+0x28c50], R57 ;  /* 0x028c50390c0075a7 */ /* 0x000062000802017f */
[----:B------:R-:W-:Y:S05]  /*d670*/  @!P0 BRA `(.L_x_5880) ;  /* 0x0000000000048947 */ /* 0x000fea0003800000 */
[----:B------:R-:W-:Y:S01]  /*d680*/  BPT.TRAP 0x1 ;  /* 0x000000040000795c */ /* 0x000fe20000300000 */
.L_x_5880:
[----:B------:R-:W-:Y:S01]  /*d690*/  ULDC UR42, c[0x0][0x9e4] ;  /* 0x00027900002a7ab9 */ /* 0x000fe20000000800 */
[----:B------:R-:W-:Y:S01]  /*d6a0*/  ULDC UR44, c[0x0][0x9d8] ;  /* 0x00027600002c7ab9 */ /* 0x000fe20000000800 */
[----:B------:R-:W-:Y:S01]  /*d6b0*/  ULDC UR38, c[0x0][0x988] ;  /* 0x0002620000267ab9 */ /* 0x000fe20000000800 */
[----:B------:R-:W-:Y:S01]  /*d6c0*/  ULDC UR43, c[0x0][0x9e0] ;  /* 0x00027800002b7ab9 */ /* 0x000fe20000000800 */
[----:B------:R-:W-:Y:S01]  /*d6d0*/  BSSY B0, `(.L_x_5881) ;  /* 0x0000006000007945 */ /* 0x000fe20003800000 */
[----:B------:R-:W-:Y:S02]  /*d6e0*/  IMAD R28, R17, 0x1000, R195 ;  /* 0x00001000111c7824 */ /* 0x000fe400078e02c3 */
[----:B------:R-:W-:Y:S01]  /*d6f0*/  IMAD.MOV.U32 R29, RZ, RZ, 0x40000040 ;  /* 0x40000040ff1d7424 */ /* 0x000fe200078e00ff */
[----:B-1----:R-:W-:Y:S06]  /*d700*/  @P1 BRA `(.L_x_5882) ;  /* 0x0000000000081947 */ /* 0x002fec0003800000 */
[----:B------:R-:W1:Y:S02]  /*d710*/  SYNCS.PHASECHK.TRANS64.TRYWAIT P1, [R12+URZ+0x28c50], R57 ;  /* 0x028c50390c0075a7 */ /* 0x000e64000802017f */
[----:B-1----:R-:W-:Y:S05]  /*d720*/  @!P1 BRA `(.L_x_5883) ;  /* 0x0000016c00209947 */ /* 0x002fea0003800000 */
.L_x_5882:
[----:B------:R-:W-:Y:S05]  /*d730*/  BSYNC B0 ;  /* 0x0000000000007941 */ /* 0x000fea0003800000 */
.L_x_5881:
        /* <DEDUP_REMOVED lines=12> */
[----:B------:R-:W-:Y:S02]  /*d800*/  R2UR UR15, R25 ;  /* 0x00000000190f72ca */ /* 0x000fe400000e0000 */
[----:B------:R-:W-:Y:S02]  /*d810*/  R2UR UR19, R29 ;  /* 0x000000001d1372ca */ /* 0x000fe400000e0000 */
[----:B01---5:R-:W-:-:S06]  /*d820*/  WARPGROUP.ARRIVE ;  /* 0x00000000000079c5 */ /* 0x023fcc0000000000 */
        /* <DEDUP_REMOVED lines=24> */
.L_x_5884:
[----:B------:R-:W0:Y:S01]  /*d9b0*/  LDC R21, c[0x0][0x448] ;  /* 0x00011200ff157b82 */ /* 0x000e220000000800 */
[----:B------:R-:W-:Y:S01]  /*d9c0*/  VIADD R12, R12, 0x28c60 ;  /* 0x00028c600c0c7836 */ /* 0x000fe20000000000 */
[----:B------:R-:W-:Y:S01]  /*d9d0*/  UISETP.NE.AND UP0, UPT, UR48, URZ, UPT ;  /* 0x0000003f3000728c */ /* 0x000fe2000bf05270 */
[----:B--2---:R-:W-:-:S03]  /*d9e0*/  IMAD.MOV.U32 R152, RZ, RZ, R196 ;  /* 0x000000ffff987224 */ /* 0x004fc600078e00c4 */
[----:B------:R-:W-:-:S04]  /*d9f0*/  PRMT R12, R186, 0x654, R12 ;  /* 0x00000654ba0c7816 */ /* 0x000fc8000000000c */
[----:B------:R1:W-:Y:S01]  /*da00*/  SYNCS.ARRIVE.TRANS64.RED.A1T0 RZ, [R12+URZ], RZ ;  /* 0x000000ff0cff79a7 */ /* 0x0003e2000810043f */
[----:B0-----:R-:W-:-:S13]  /*da10*/  ISETP.NE.AND P1, PT, R21, 0x1, PT ;  /* 0x000000011500780c */ /* 0x001fda0003f25270 */
[----:B------:R-:W0:Y:S08]  /*da20*/  @P1 LDC R21, c[0x0][0x44c] ;  /* 0x00011300ff151b82 */ /* 0x000e300000000800 */
[----:B-1----:R-:W1:Y:S01]  /*da30*/  @P1 LDC R12, c[0x0][0x450] ;  /* 0x00011400ff0c1b82 */ /* 0x002e620000000800 */
[----:B0-----:R-:W-:-:S05]  /*da40*/  @P1 IMAD.HI.U32 R21, R196, R21, RZ ;  /* 0x00000015c4151227 */ /* 0x001fca00078e00ff */
[----:B-1----:R-:W-:Y:S01]  /*da50*/  @P1 SHF.R.U32.HI R152, RZ, R12, R21 ;  /* 0x0000000cff981219 */ /* 0x002fe20000011615 */
[----:B------:R-:W-:Y:S01]  /*da60*/  VIADD R12, R168, 0xfffffffe ;  /* 0xfffffffea80c7836 */ /* 0x000fe20000000000 */
[----:B------:R-:W-:Y:S02]  /*da70*/  PLOP3.LUT P1, PT, PT, PT, UP0, 0x40, 0x0 ;  /* 0x000000000000781c */ /* 0x000fe40003f2e808 */
[----:B------:R-:W-:-:S05]  /*da80*/  IADD3 R21, R152, R184, -R23 ;  /* 0x000000b898157210 */ /* 0x000fca0007ffe817 */
[----:B------:R-:W-:-:S06]  /*da90*/  VIADD R152, R21, UR46 ;  /* 0x0000002e15987c36 */ /* 0x000fcc0008000000 */
[----:B------:R-:W-:Y:S05]  /*daa0*/  @P1 BRA `(.L_x_5885) ;  /* 0x0000000000541947 */ /* 0x000fea0003800000 */
[C---:B------:R-:W-:Y:S01]  /*dab0*/  ISETP.GT.AND P1, PT, R21.reuse, RZ, PT ;  /* 0x000000ff1500720c */ /* 0x040fe20003f24270 */
[----:B------:R-:W-:Y:S01]  /*dac0*/  BSSY B0, `(.L_x_5886) ;  /* 0x0000010000007945 */ /* 0x000fe20003800000 */
[----:B------:R-:W-:-:S11]  /*dad0*/  VIADD R153, R21, 0xffffffff ;  /* 0xffffffff15997836 */ /* 0x000fd60000000000 */
[----:B------:R-:W-:Y:S05]  /*dae0*/  @P1 BRA `(.L_x_5887) ;  /* 0x0000000000201947 */ /* 0x000fea0003800000 */
[----:B------:R-:W-:Y:S01]  /*daf0*/  UISETP.NE.AND UP0, UPT, UR47, 0x1, UPT ;  /* 0x000000012f00788c */ /* 0x000fe2000bf05270 */
[----:B------:R-:W-:-:S05]  /*db00*/  IMAD.MOV R21, RZ, RZ, -R21 ;  /* 0x000000ffff157224 */ /* 0x000fca00078e0a15 */
[----:B------:R-:W-:-:S05]  /*db10*/  PLOP3.LUT P1, PT, PT, PT, UP0, 0x80, 0x0 ;  /* 0x000000000000781c */ /* 0x000fca0003f2f008 */
[----:B------:R-:W-:-:S08]  /*db20*/  @UP0 ULDC.64 UR4, c[0x0][0x9e8] ;  /* 0x00027a0000040ab9 */ /* 0x000fd00000000a00 */
[----:B------:R-:W-:-:S05]  /*db30*/  @P1 IMAD.HI.U32 R153, R21, UR4, RZ ;  /* 0x0000000415991c27 */ /* 0x000fca000f8e00ff */
[----:B------:R-:W-:-:S04]  /*db40*/  @P1 SHF.R.U32.HI R21, RZ, UR5, R153 ;  /* 0x00000005ff151c19 */ /* 0x000fc80008011699 */
[----:B------:R-:W-:Y:S01]  /*db50*/  LOP3.LUT R153, RZ, R21, RZ, 0x33, !PT ;  /* 0x00000015ff997212 */ /* 0x000fe200078e33ff */
[----:B------:R-:W-:Y:S06]  /*db60*/  BRA `(.L_x_5888) ;  /* 0x0000000000147947 */ /* 0x000fec0003800000 */
.L_x_5887:
[----:B------:R-:W-:-:S06]  /*db70*/  UISETP.NE.AND UP0, UPT, UR47, 0x1, UPT ;  /* 0x000000012f00788c */ /* 0x000fcc000bf05270 */
[----:B------:R-:W-:-:S05]  /*db80*/  PLOP3.LUT P1, PT, PT, PT, UP0, 0x80, 0x0 ;  /* 0x000000000000781c */ /* 0x000fca0003f2f008 */
[----:B------:R-:W-:-:S08]  /*db90*/  @UP0 ULDC.64 UR4, c[0x0][0x9e8] ;  /* 0x00027a0000040ab9 */ /* 0x000fd00000000a00 */
[----:B------:R-:W-:-:S05]  /*dba0*/  @P1 IMAD.HI.U32 R21, R153, UR4, RZ ;  /* 0x0000000499151c27 */ /* 0x000fca000f8e00ff */
[----:B------:R-:W-:-:S07]  /*dbb0*/  @P1 SHF.R.U32.HI R153, RZ, UR5, R21 ;  /* 0x00000005ff991c19 */ /* 0x000fce0008011615 */
.L_x_5888:
[----:B------:R-:W-:Y:S05]  /*dbc0*/  BSYNC B0 ;  /* 0x0000000000007941 */ /* 0x000fea0003800000 */
.L_x_5886:
[----:B------:R-:W-:-:S04]  /*dbd0*/  IMAD.U32 R21, RZ, RZ, UR47 ;  /* 0x0000002fff157e24 */ /* 0x000fc8000f8e00ff */
[----:B------:R-:W-:-:S05]  /*dbe0*/  IMAD R153, R153, R21, UR47 ;  /* 0x0000002f99997e24 */ /* 0x000fca000f8e0215 */
[----:B------:R-:W-:-:S07]  /*dbf0*/  VIMNMX R152, R152, R153, PT ;  /* 0x0000009998987248 */ /* 0x000fce0003fe0100 */
.L_x_5885:
        /* <DEDUP_REMOVED lines=8> */
.L_x_5912:
[----:B------:R-:W-:-:S05]  /*dc80*/  VIADD R209, R17, 0x1 ;  /* 0x0000000111d17836 */ /* 0x000fca0000000000 */
[----:B------:R-:W-:-:S04]  /*dc90*/  ISETP.NE.AND P1, PT, R209, 0x2, PT ;  /* 0x00000002d100780c */ /* 0x000fc80003f25270 */
[----:B------:R-:W-:Y:S02]  /*dca0*/  SEL R20, RZ, 0x1, P1 ;  /* 0x00000001ff147807 */ /* 0x000fe40000800000 */
[----:B------:R-:W-:Y:S02]  /*dcb0*/  SEL R209, R209, RZ, P1 ;  /* 0x000000ffd1d17207 */ /* 0x000fe40000800000 */
[----:B------:R-:W-:Y:S01]  /*dcc0*/  LOP3.LUT R22, R22, R20, RZ, 0x3c, !PT ;  /* 0x0000001416167212 */ /* 0x000fe200078e3cff */
[----:B0-----:R-:W-:Y:S06]  /*dcd0*/  @!P0 BRA `(.L_x_5892) ;  /* 0x0000000000048947 */ /* 0x001fec0003800000 */
[----:B------:R-:W-:Y:S01]  /*dce0*/  BPT.TRAP 0x1 ;  /* 0x000000040000795c */ /* 0x000fe20000300000 */
.L_x_5892:
[----:B------:R-:W-:Y:S01]  /*dcf0*/  IMAD R21, R209, 0x8, R2 ;  /* 0x00000008d1157824 */ /* 0x000fe200078e0202 */
[----:B------:R-:W-:-:S04]  /*dd00*/  SHF.L.U32 R213, R22, 0x1f, RZ ;  /* 0x0000001f16d57819 */ /* 0x000fc800000006ff */
[----:B------:R0:W1:Y:S01]  /*dd10*/  SYNCS.PHASECHK.TRANS64.TRYWAIT P1, [R21+URZ+0x28c30], R213 ;  /* 0x028c30d5150075a7 */ /* 0x000062000802017f */
[----:B------:R-:W-:Y:S05]  /*dd20*/  @!P0 BRA `(.L_x_5893) ;  /* 0x0000000000048947 */ /* 0x000fea0003800000 */
[----:B------:R-:W-:Y:S01]  /*dd30*/  BPT.TRAP 0x1 ;  /* 0x000000040000795c */ /* 0x000fe20000300000 */
.L_x_5893:
[----:B------:R-:W-:Y:S01]  /*dd40*/  BSSY B2, `(.L_x_5894) ;  /* 0x0000006000027945 */ /* 0x000fe20003800000 */
[----:B------:R-:W-:Y:S01]  /*dd50*/  LEA R156, R209, R14, 0x9 ;  /* 0x0000000ed19c7211 */ /* 0x000fe200078e48ff */
[----:B------:R-:W-:Y:S02]  /*dd60*/  IMAD.MOV.U32 R157, RZ, RZ, 0x40000040 ;  /* 0x40000040ff9d7424 */ /* 0x000fe400078e00ff */
[----:B-1----:R-:W-:Y:S05]  /*dd70*/  @P1 BRA `(.L_x_5895) ;  /* 0x0000000000081947 */ /* 0x002fea0003800000 */
[----:B------:R-:W1:Y:S02]  /*dd80*/  SYNCS.PHASECHK.TRANS64.TRYWAIT P1, [R21+URZ+0x28c30], R213 ;  /* 0x028c30d5150075a7 */ /* 0x000e64000802017f */
[----:B-1----:R-:W-:Y:S05]  /*dd90*/  @!P1 BRA `(.L_x_5896) ;  /* 0x0000016400989947 */ /* 0x002fea0003800000 */
.L_x_5895:
[----:B------:R-:W-:Y:S05]  /*dda0*/  BSYNC B2 ;  /* 0x0000000000027941 */ /* 0x000fea0003800000 */
.L_x_5894:
[C---:B------:R-:W-:Y:S01]  /*ddb0*/  R2UR UR6, R156.reuse ;  /* 0x000000009c0672ca */ /* 0x040fe200000e0000 */
[C---:B------:R-:W-:Y:S01]  /*ddc0*/  VIADD R154, R156.reuse, 0x2 ;  /* 0x000000029c9a7836 */ /* 0x040fe20000000000 */
[----:B------:R-:W-:Y:S01]  /*ddd0*/  R2UR UR7, R157 ;  /* 0x000000009d0772ca */ /* 0x000fe200000e0000 */
[----:B------:R-:W-:Y:S01]  /*dde0*/  VIADD R152, R156, 0x4 ;  /* 0x000000049c987836 */ /* 0x000fe20000000000 */
[----:B------:R-:W-:Y:S01]  /*ddf0*/  R2UR UR4, R4 ;  /* 0x00000000040472ca */ /* 0x000fe200000e0000 */
        /* <DEDUP_REMOVED lines=31> */
.L_x_5897:
[----:B------:R-:W2:Y:S01]  /*dff0*/  LDC R20, c[0x0][0x448] ;  /* 0x00011200ff147b82 */ /* 0x000ea20000000800 */
[----:B------:R-:W-:Y:S02]  /*e000*/  IMAD.IADD R217, R206, 0x1, R196 ;  /* 0x00000001ced97824 */ /* 0x000fe400078e02c4 */
[----:B------:R-:W-:Y:S01]  /*e010*/  FMUL.FTZ R221, R156, UR44 ;  /* 0x0000002c9cdd7c20 */ /* 0x000fe20008410000 */
[----:B------:R-:W-:Y:S01]  /*e020*/  FMUL.FTZ R156, R159, UR44 ;  /* 0x0000002c9f9c7c20 */ /* 0x000fe20008410000 */
[----:B------:R-:W-:Y:S01]  /*e030*/  FMUL.FTZ R159, R163, UR44 ;  /* 0x0000002ca39f7c20 */ /* 0x000fe20008410000 */
[----:B------:R-:W-:Y:S01]  /*e040*/  FMUL.FTZ R163, R167, UR44 ;  /* 0x0000002ca7a37c20 */ /* 0x000fe20008410000 */
[----:B------:R-:W-:Y:S01]  /*e050*/  FMUL.FTZ R222, R165, UR44 ;  /* 0x0000002ca5de7c20 */ /* 0x000fe20008410000 */
[----:B------:R-:W-:Y:S01]  /*e060*/  FMUL.FTZ R167, R168, UR44 ;  /* 0x0000002ca8a77c20 */ /* 0x000fe20008410000 */
[----:B------:R-:W-:Y:S01]  /*e070*/  UISETP.NE.AND UP0, UPT, UR48, URZ, UPT ;  /* 0x0000003f3000728c */ /* 0x000fe2000bf05270 */
[----:B------:R-:W-:Y:S01]  /*e080*/  FMUL.FTZ R165, R170, UR44 ;  /* 0x0000002caaa57c20 */ /* 0x000fe20008410000 */
[----:B------:R-:W-:Y:S01]  /*e090*/  FMUL.FTZ R168, R174, UR44 ;  /* 0x0000002caea87c20 */ /* 0x000fe20008410000 */
[----:B------:R-:W-:Y:S01]  /*e0a0*/  FMUL.FTZ R170, R175, UR44 ;  /* 0x0000002cafaa7c20 */ /* 0x000fe20008410000 */
[----:B------:R-:W-:Y:S01]  /*e0b0*/  FMUL.FTZ R174, R179, UR44 ;  /* 0x0000002cb3ae7c20 */ /* 0x000fe20008410000 */
[----:B------:R-:W-:Y:S01]  /*e0c0*/  FMUL.FTZ R175, R176, UR44 ;  /* 0x0000002cb0af7c20 */ /* 0x000fe20008410000 */
[----:B------:R-:W-:-:S02]  /*e0d0*/  IMAD.SHL.U32 R179, R12, 0x40, RZ ;  /* 0x000000400cb37824 */ /* 0x000fc400078e00ff */
        /* <DEDUP_REMOVED lines=9> */
[----:B--2---:R-:W-:Y:S01]  /*e170*/  ISETP.NE.AND P1, PT, R20, 0x1, PT ;  /* 0x000000011400780c */ /* 0x004fe20003f25270 */
[----:B------:R-:W-:Y:S01]  /*e180*/  FMUL.FTZ R180, R180, UR44 ;  /* 0x0000002cb4b47c20 */ /* 0x000fe20008410000 */
[----:B------:R-:W-:Y:S01]  /*e190*/  FMUL.FTZ R181, R181, UR44 ;  /* 0x0000002cb5b57c20 */ /* 0x000fe20008410000 */
[----:B------:R-:W-:Y:S01]  /*e1a0*/  FMUL.FTZ R176, R182, UR44 ;  /* 0x0000002cb6b07c20 */ /* 0x000fe20008410000 */
[----:B------:R-:W-:Y:S01]  /*e1b0*/  IADD3 R223, -R189, 0x1, -R179 ;  /* 0x00000001bddf7810 */ /* 0x000fe20007ffe9b3 */
[----:B------:R-:W2:Y:S03]  /*e1c0*/  MUFU.TANH R220, R220 ;  /* 0x000000dc00dc7308 */ /* 0x000ea60000002400 */
[----:B------:R-:W-:-:S05]  /*e1d0*/  IADD3 R223, -R23, R223, R184 ;  /* 0x000000df17df7210 */ /* 0x000fca0007ffe1b8 */
[----:B------:R-:W3:Y:S01]  /*e1e0*/  @P1 LDC R218, c[0x0][0x44c] ;  /* 0x00011300ffda1b82 */ /* 0x000ee20000000800 */
[----:B------:R-:W4:Y:S01]  /*e1f0*/  MUFU.TANH R154, R154 ;  /* 0x0000009a009a7308 */ /* 0x000f220000002400 */
[C---:B------:R-:W-:Y:S02]  /*e200*/  VIADD R224, R223.reuse, UR43 ;  /* 0x0000002bdfe07c36 */ /* 0x040fe40008000000 */
[----:B------:R-:W-:-:S04]  /*e210*/  VIADD R223, R223, UR45 ;  /* 0x0000002ddfdf7c36 */ /* 0x000fc80008000000 */
[----:B------:R-:W5:Y:S01]  /*e220*/  @P1 LDC R20, c[0x0][0x450] ;  /* 0x00011400ff141b82 */ /* 0x000f620000000800 */
[----:B------:R-:W0:Y:S08]  /*e230*/  MUFU.TANH R221, R221 ;  /* 0x000000dd00dd7308 */ /* 0x000e300000002400 */
[----:B------:R-:W0:Y:S01]  /*e240*/  MUFU.TANH R157, R157 ;  /* 0x0000009d009d7308 */ /* 0x000e220000002400 */
[----:B---3--:R-:W-:-:S07]  /*e250*/  @P1 IMAD.HI.U32 R218, R217, R218, RZ ;  /* 0x000000dad9da1227 */ /* 0x008fce00078e00ff */
[----:B------:R-:W3:Y:S01]  /*e260*/  MUFU.TANH R156, R156 ;  /* 0x0000009c009c7308 */ /* 0x000ee20000002400 */
[----:B-----5:R-:W-:Y:S01]  /*e270*/  @P1 SHF.R.U32.HI R217, RZ, R20, R218 ;  /* 0x00000014ffd91219 */ /* 0x020fe200000116da */
[----:B------:R-:W-:Y:S01]  /*e280*/  FMUL.FTZ R20, R155, UR44 ;  /* 0x0000002c9b147c20 */ /* 0x000fe20008410000 */
[----:B------:R-:W-:Y:S01]  /*e290*/  FMUL.FTZ R155, R158, UR44 ;  /* 0x0000002c9e9b7c20 */ /* 0x000fe20008410000 */
[----:B------:R-:W-:Y:S01]  /*e2a0*/  FMUL.FTZ R158, R162, UR44 ;  /* 0x0000002ca29e7c20 */ /* 0x000fe20008410000 */
[----:B------:R-:W-:Y:S01]  /*e2b0*/  FMUL.FTZ R162, R166, UR44 ;  /* 0x0000002ca6a27c20 */ /* 0x000fe20008410000 */
[----:B------:R-:W5:Y:S01]  /*e2c0*/  SHFL.IDX PT, R225, R217, RZ, 0x1c1f ;  /* 0x001c1fffd9e17589 */ /* 0x000f6200000e0000 */
[----:B------:R-:W-:Y:S01]  /*e2d0*/  FMUL.FTZ R166, R171, UR44 ;  /* 0x0000002caba67c20 */ /* 0x000fe20008410000 */
[----:B------:R-:W-:Y:S01]  /*e2e0*/  FMUL.FTZ R171, R172, UR44 ;  /* 0x0000002cacab7c20 */ /* 0x000fe20008410000 */
[----:B------:R-:W-:Y:S01]  /*e2f0*/  FMUL.FTZ R172, R178, UR44 ;  /* 0x0000002cb2ac7c20 */ /* 0x000fe20008410000 */
[----:B------:R-:W-:Y:S01]  /*e300*/  FMUL.FTZ R218, R152, UR44 ;  /* 0x0000002c98da7c20 */ /* 0x000fe20008410000 */
[----:B------:R-:W-:Y:S01]  /*e310*/  FMUL.FTZ R178, R183, UR44 ;  /* 0x0000002cb7b27c20 */ /* 0x000fe20008410000 */
[----:B------:R-:W-:Y:S01]  /*e320*/  PLOP3.LUT P1, PT, PT, PT, UP0, 0x40, 0x0 ;  /* 0x000000000000781c */ /* 0x000fe20003f2e808 */
[----:B------:R-:W0:Y:S01]  /*e330*/  MUFU.TANH R20, R20 ;  /* 0x0000001400147308 */ /* 0x000e220000002400 */
[----:B------:R-:W-:-:S05]  /*e340*/  VIADD R152, R21, 0x28c40 ;  /* 0x00028c4015987836 */ /* 0x000fca0000000000 */
[----:B------:R-:W-:Y:S02]  /*e350*/  PRMT R152, R186, 0x654, R152 ;  /* 0x00000654ba987816 */ /* 0x000fe40000000098 */
[----:B------:R-:W0:Y:S02]  /*e360*/  MUFU.TANH R218, R218 ;  /* 0x000000da00da7308 */ /* 0x000e240000002400 */
[----:B------:R0:W-:Y:S06]  /*e370*/  SYNCS.ARRIVE.TRANS64.RED.A1T0 RZ, [R152+URZ], RZ ;  /* 0x000000ff98ff79a7 */ /* 0x0001ec000810043f */
[----:B------:R-:W0:Y:S01]  /*e380*/  MUFU.TANH R155, R155 ;  /* 0x0000009b009b7308 */ /* 0x000e220000002400 */
[----:B-----5:R-:W-:-:S02]  /*e390*/  IMAD.IADD R183, R225, 0x1, R224 ;  /* 0x00000001e1b77824 */ /* 0x020fc400078e02e0 */
        /* <DEDUP_REMOVED lines=25> */
[----:B--234-:R-:W-:Y:S05]  /*e530*/  @P1 BRA `(.L_x_5898) ;  /* 0x0000000000581947 */ /* 0x01cfea0003800000 */
[----:B------:R-:W-:Y:S01]  /*e540*/  IADD3 R225, -R23, R184, R225 ;  /* 0x000000b817e17210 */ /* 0x000fe20007ffe1e1 */
[----:B------:R-:W-:Y:S03]  /*e550*/  BSSY B2, `(.L_x_5899) ;  /* 0x0000010000027945 */ /* 0x000fe60003800000 */
        /* <DEDUP_REMOVED lines=10> */
.L_x_5900:
[----:B------:R-:W-:-:S05]  /*e600*/  IMAD.U32 R227, RZ, RZ, UR42 ;  /* 0x0000002affe37e24 */ /* 0x000fca000f8e00ff */
[----:B------:R-:W-:-:S13]  /*e610*/  ISETP.NE.AND P1, PT, R227, 0x1, PT ;  /* 0x00000001e300780c */ /* 0x000fda0003f25270 */
[----:B0-----:R-:W0:Y:S02]  /*e620*/  @P1 LDC.64 R152, c[0x0][0x9e8] ;  /* 0x00027a00ff981b82 */ /* 0x001e240000000a00 */
[----:B0-----:R-:W-:-:S05]  /*e630*/  @P1 IMAD.HI.U32 R152, R225, R152, RZ ;  /* 0x00000098e1981227 */ /* 0x001fca00078e00ff */
[----:B------:R-:W-:-:S07]  /*e640*/  @P1 SHF.R.U32.HI R225, RZ, R153, R152 ;  /* 0x00000099ffe11219 */ /* 0x000fce0000011698 */
.L_x_5901:
[----:B------:R-:W-:Y:S05]  /*e650*/  BSYNC B2 ;  /* 0x0000000000027941 */ /* 0x000fea0003800000 */
.L_x_5899:
[----:B------:R-:W-:-:S04]  /*e660*/  IMAD R225, R225, R227, -R179 ;  /* 0x000000e3e1e17224 */ /* 0x000fc800078e0ab3 */
[----:B------:R-:W-:-:S05]  /*e670*/  IMAD.IADD R225, R225, 0x1, -R189 ;  /* 0x00000001e1e17824 */ /* 0x000fca00078e0abd */
[----:B------:R-:W-:Y:S02]  /*e680*/  VIMNMX R182, R182, R225, !PT ;  /* 0x000000e1b6b67248 */ /* 0x000fe40007fe0100 */
[----:B------:R-:W-:-:S07]  /*e690*/  VIADDMNMX R183, R225, R227, R183, PT ;  /* 0x000000e3e1b77246 */ /* 0x000fce00038001b7 */
.L_x_5898:
[----:B------:R-:W-:Y:S01]  /*e6a0*/  ISETP.GT.AND P1, PT, R12, -0x1, PT ;  /* 0xffffffff0c00780c */ /* 0x000fe20003f24270 */
[----:B------:R-:W2:Y:S01]  /*e6b0*/  SHFL.IDX PT, R217, R217, 0x1, 0x1c1f ;  /* 0x003c1f00d9d97f89 */ /* 0x000ea200000e0000 */
[----:B------:R-:W-:Y:S02]  /*e6c0*/  UISETP.NE.AND UP0, UPT, UR48, URZ, UPT ;  /* 0x0000003f3000728c */ /* 0x000fe4000bf05270 */
[C---:B------:R-:W-:Y:S02]  /*e6d0*/  ISETP.GT.AND P4, PT, R182.reuse, RZ, P1 ;  /* 0x000000ffb600720c */ /* 0x040fe40000f84270 */
[C---:B------:R-:W-:Y:S02]  /*e6e0*/  ISETP.GT.AND P3, PT, R182.reuse, 0x1, P1 ;  /* 0x00000001b600780c */ /* 0x040fe40000f64270 */
[----:B------:R-:W-:Y:S02]  /*e6f0*/  ISETP.LT.OR P4, PT, R183, 0x1, P4 ;  /* 0x00000001b700780c */ /* 0x000fe40002781670 */
[----:B------:R-:W-:-:S02]  /*e700*/  ISETP.GT.AND P5, PT, R182, 0x8, P1 ;  /* 0x00000008b600780c */ /* 0x000fc40000fa4270 */
[----:B0-----:R-:W-:Y:S02]  /*e710*/  FSEL R218, R218, -INF , !P4 ;  /* 0xff800000dada7808 */ /* 0x001fe40006000000 */
[C---:B------:R-:W-:Y:S02]  /*e720*/  ISETP.GT.AND P4, PT, R182.reuse, 0x10, P1 ;  /* 0x00000010b600780c */ /* 0x040fe40000f84270 */
[----:B------:R-:W-:Y:S02]  /*e730*/  ISETP.GT.AND P2, PT, R182, 0x9, P1 ;  /* 0x00000009b600780c */ /* 0x000fe40000f44270 */
[C---:B------:R-:W-:Y:S02]  /*e740*/  ISETP.LT.OR P4, PT, R183.reuse, 0x11, P4 ;  /* 0x00000011b700780c */ /* 0x040fe40002781670 */
[----:B------:R-:W-:Y:S02]  /*e750*/  ISETP.LT.OR P3, PT, R183, 0x2, P3 ;  /* 0x00000002b700780c */ /* 0x000fe40001f61670 */
[----:B------:R-:W-:-:S02]  /*e760*/  FSEL R160, R160, -INF , !P4 ;  /* 0xff800000a0a07808 */ /* 0x000fc40006000000 */
[----:B------:R-:W-:Y:S01]  /*e770*/  ISETP.GT.AND P4, PT, R182, 0x20, P1 ;  /* 0x00000020b600780c */ /* 0x000fe20000f84270 */
[--C-:B--2---:R-:W-:Y:S01]  /*e780*/  IMAD.IADD R224, R224, 0x1, R217.reuse ;  /* 0x00000001e0e07824 */ /* 0x104fe200078e02d9 */
[----:B------:R-:W-:Y:S01]  /*e790*/  ISETP.LT.OR P5, PT, R183, 0x9, P5 ;  /* 0x00000009b700780c */ /* 0x000fe20002fa1670 */
[----:B------:R-:W-:Y:S01]  /*e7a0*/  IMAD.IADD R223, R223, 0x1, R217 ;  /* 0x00000001dfdf7824 */ /* 0x000fe200078e02d9 */
[C---:B------:R-:W-:Y:S02]  /*e7b0*/  ISETP.LT.OR P2, PT, R183.reuse, 0xa, P2 ;  /* 0x0000000ab700780c */ /* 0x040fe40001741670 */
[----:B------:R-:W-:Y:S02]  /*e7c0*/  ISETP.LT.OR P4, PT, R183, 0x21, P4 ;  /* 0x00000021b700780c */ /* 0x000fe40002781670 */
[----:B------:R-:W-:Y:S02]  /*e7d0*/  FSEL R220, R220, -INF , !P3 ;  /* 0xff800000dcdc7808 */ /* 0x000fe40005800000 */
[----:B------:R-:W-:-:S02]  /*e7e0*/  FSEL R221, R221, -INF , !P5 ;  /* 0xff800000dddd7808 */ /* 0x000fc40006800000 */
[----:B------:R-:W-:Y:S02]  /*e7f0*/  FSEL R157, R157, -INF , !P2 ;  /* 0xff8000009d9d7808 */ /* 0x000fe40005000000 */
[C---:B------:R-:W-:Y:S02]  /*e800*/  ISETP.GT.AND P3, PT, R182.reuse, 0x11, P1 ;  /* 0x00000011b600780c */ /* 0x040fe40000f64270 */
[C---:B------:R-:W-:Y:S02]  /*e810*/  ISETP.GT.AND P5, PT, R182.reuse, 0x18, P1 ;  /* 0x00000018b600780c */ /* 0x040fe40000fa4270 */
[C---:B------:R-:W-:Y:S02]  /*e820*/  ISETP.GT.AND P2, PT, R182.reuse, 0x19, P1 ;  /* 0x00000019b600780c */ /* 0x040fe40000f44270 */
[----:B------:R-:W-:Y:S02]  /*e830*/  FSEL R167, R167, -INF , !P4 ;  /* 0xff800000a7a77808 */ /* 0x000fe40006000000 */
[----:B------:R-:W-:-:S02]  /*e840*/  ISETP.GT.AND P4, PT, R182, 0x30, P1 ;  /* 0x00000030b600780c */ /* 0x000fc40000f84270 */
[C---:B------:R-:W-:Y:S02]  /*e850*/  ISETP.LT.OR P3, PT, R183.reuse, 0x12, P3 ;  /* 0x00000012b700780c */ /* 0x040fe40001f61670 */
[C---:B------:R-:W-:Y:S02]  /*e860*/  ISETP.LT.OR P5, PT, R183.reuse, 0x19, P5 ;  /* 0x00000019b700780c */ /* 0x040fe40002fa1670 */
[C---:B------:R-:W-:Y:S02]  /*e870*/  ISETP.LT.OR P2, PT, R183.reuse, 0x1a, P2 ;  /* 0x0000001ab700780c */ /* 0x040fe40001741670 */
[----:B------:R-:W-:Y:S02]  /*e880*/  ISETP.LT.OR P4, PT, R183, 0x31, P4 ;  /* 0x00000031b700780c */ /* 0x000fe40002781670 */
[----:B------:R-:W-:Y:S02]  /*e890*/  FSEL R161, R161, -INF , !P3 ;  /* 0xff800000a1a17808 */ /* 0x000fe40005800000 */
[----:B------:R-:W-:-:S02]  /*e8a0*/  FSEL R164, R164, -INF , !P5 ;  /* 0xff800000a4a47808 */ /* 0x000fc40006800000 */
[----:B------:R-:W-:Y:S02]  /*e8b0*/  FSEL R222, R222, -INF , !P2 ;  /* 0xff800000dede7808 */ /* 0x000fe40005000000 */
[C---:B------:R-:W-:Y:S02]  /*e8c0*/  ISETP.GT.AND P3, PT, R182.reuse, 0x21, P1 ;  /* 0x00000021b600780c */ /* 0x040fe40000f64270 */
[C---:B------:R-:W-:Y:S02]  /*e8d0*/  ISETP.GT.AND P5, PT, R182.reuse, 0x28, P1 ;  /* 0x00000028b600780c */ /* 0x040fe40000fa4270 */
[----:B------:R-:W-:Y:S02]  /*e8e0*/  ISETP.GT.AND P2, PT, R182, 0x29, P1 ;  /* 0x00000029b600780c */ /* 0x000fe40000f44270 */
[----:B------:R-:W-:Y:S02]  /*e8f0*/  FSEL R175, R175, -INF , !P4 ;  /* 0xff800000afaf7808 */ /* 0x000fe40006000000 */
[----:B------:R-:W-:-:S02]  /*e900*/  PLOP3.LUT P4, PT, PT, PT, UP0, 0x40, 0x0 ;  /* 0x000000000000781c */ /* 0x000fc40003f8e808 */
[C---:B------:R-:W-:Y:S02]  /*e910*/  ISETP.LT.OR P3, PT, R183.reuse, 0x22, P3 ;  /* 0x00000022b700780c */ /* 0x040fe40001f61670 */
[C---:B------:R-:W-:Y:S02]  /*e920*/  ISETP.LT.OR P5, PT, R183.reuse, 0x29, P5 ;  /* 0x00000029b700780c */ /* 0x040fe40002fa1670 */
[----:B------:R-:W-:Y:S02]  /*e930*/  ISETP.LT.OR P2, PT, R183, 0x2a, P2 ;  /* 0x0000002ab700780c */ /* 0x000fe40001741670 */
[----:B------:R-:W-:Y:S02]  /*e940*/  FSEL R169, R169, -INF , !P3 ;  /* 0xff800000a9a97808 */ /* 0x000fe40005800000 */
[----:B------:R-:W-:Y:S02]  /*e950*/  FSEL R225, R171, -INF , !P5 ;  /* 0xff800000abe17808 */ /* 0x000fe40006800000 */
[----:B------:R-:W-:-:S02]  /*e960*/  FSEL R173, R173, -INF , !P2 ;  /* 0xff800000adad7808 */ /* 0x000fc40005000000 */
[C---:B------:R-:W-:Y:S02]  /*e970*/  ISETP.GT.AND P3, PT, R182.reuse, 0x31, P1 ;  /* 0x00000031b600780c */ /* 0x040fe40000f64270 */
[C---:B------:R-:W-:Y:S02]  /*e980*/  ISETP.GT.AND P5, PT, R182.reuse, 0x38, P1 ;  /* 0x00000038b600780c */ /* 0x040fe40000fa4270 */
[----:B------:R-:W-:Y:S02]  /*e990*/  ISETP.GT.AND P2, PT, R182, 0x39, P1 ;  /* 0x00000039b600780c */ /* 0x000fe40000f44270 */
[C---:B------:R-:W-:Y:S02]  /*e9a0*/  ISETP.LT.OR P3, PT, R183.reuse, 0x32, P3 ;  /* 0x00000032b700780c */ /* 0x040fe40001f61670 */
[C---:B------:R-:W-:Y:S02]  /*e9b0*/  ISETP.LT.OR P5, PT, R183.reuse, 0x39, P5 ;  /* 0x00000039b700780c */ /* 0x040fe40002fa1670 */
[----:B------:R-:W-:-:S02]  /*e9c0*/  ISETP.LT.OR P2, PT, R183, 0x3a, P2 ;  /* 0x0000003ab700780c */ /* 0x000fc40001741670 */
[----:B------:R-:W-:Y:S02]  /*e9d0*/  FSEL R177, R177, -INF , !P3 ;  /* 0xff800000b1b17808 */ /* 0x000fe40005800000 */
[----:B------:R-:W-:Y:S02]  /*e9e0*/  FSEL R180, R180, -INF , !P5 ;  /* 0xff800000b4b47808 */ /* 0x000fe40006800000 */
[----:B------:R-:W-:Y:S01]  /*e9f0*/  FSEL R181, R181, -INF , !P2 ;  /* 0xff800000b5b57808 */ /* 0x000fe20005000000 */
[----:B------:R-:W-:Y:S06]  /*ea00*/  @P4 BRA `(.L_x_5902) ;  /* 0x0000000000584947 */ /* 0x000fec0003800000 */
[----:B------:R-:W-:Y:S01]  /*ea10*/  IADD3 R217, -R23, R184, R217 ;  /* 0x000000b817d97210 */ /* 0x000fe20007ffe1d9 */
[----:B------:R-:W-:Y:S03]  /*ea20*/  BSSY B2, `(.L_x_5903) ;  /* 0x0000010000027945 */ /* 0x000fe60003800000 */
[----:B------:R-:W-:-:S13]  /*ea30*/  ISETP.GT.AND P2, PT, R217, -0x1, PT ;  /* 0xffffffffd900780c */ /* 0x000fda0003f44270 */
[----:B------:R-:W-:Y:S05]  /*ea40*/  @P2 BRA `(.L_x_5904) ;  /* 0x0000000000202947 */ /* 0x000fea0003800000 */
[----:B------:R-:W-:Y:S02]  /*ea50*/  MOV R171, UR42 ;  /* 0x0000002a00ab7c02 */ /* 0x000fe40008000f00 */
[----:B------:R-:W-:Y:S02]  /*ea60*/  LOP3.LUT R217, RZ, R217, RZ, 0x33, !PT ;  /* 0x000000d9ffd97212 */ /* 0x000fe400078e33ff */
[----:B------:R-:W-:-:S13]  /*ea70*/  ISETP.NE.AND P2, PT, R171, 0x1, PT ;  /* 0x00000001ab00780c */ /* 0x000fda0003f45270 */
[----:B------:R-:W0:Y:S02]  /*ea80*/  @P2 LDC.64 R152, c[0x0][0x9e8] ;  /* 0x00027a00ff982b82 */ /* 0x000e240000000a00 */
[----:B0-----:R-:W-:-:S05]  /*ea90*/  @P2 IMAD.HI.U32 R152, R217, R152, RZ ;  /* 0x00000098d9982227 */ /* 0x001fca00078e00ff */
[----:B------:R-:W-:-:S04]  /*eaa0*/  @P2 SHF.R.U32.HI R217, RZ, R153, R152 ;  /* 0x00000099ffd92219 */ /* 0x000fc80000011698 */
[----:B------:R-:W-:Y:S01]  /*eab0*/  LOP3.LUT R217, RZ, R217, RZ, 0x33, !PT ;  /* 0x000000d9ffd97212 */ /* 0x000fe200078e33ff */
[----:B------:R-:W-:Y:S06]  /*eac0*/  BRA `(.L_x_5905) ;  /* 0x0000000000147947 */ /* 0x000fec0003800000 */
.L_x_5904:
[----:B------:R-:W-:-:S05]  /*ead0*/  IMAD.U32 R171, RZ, RZ, UR42 ;  /* 0x0000002affab7e24 */ /* 0x000fca000f8e00ff */
[----:B------:R-:W-:-:S13]  /*eae0*/  ISETP.NE.AND P2, PT, R171, 0x1, PT ;  /* 0x00000001ab00780c */ /* 0x000fda0003f45270 */
[----:B------:R-:W0:Y:S02]  /*eaf0*/  @P2 LDC.64 R152, c[0x0][0x9e8] ;  /* 0x00027a00ff982b82 */ /* 0x000e240000000a00 */
[----:B0-----:R-:W-:-:S05]  /*eb00*/  @P2 IMAD.HI.U32 R152, R217, R152, RZ ;  /* 0x00000098d9982227 */ /* 0x001fca00078e00ff */
[----:B------:R-:W-:-:S07]  /*eb10*/  @P2 SHF.R.U32.HI R217, RZ, R153, R152 ;  /* 0x00000099ffd92219 */ /* 0x000fce0000011698 */
.L_x_5905:
[----:B------:R-:W-:Y:S05]  /*eb20*/  BSYNC B2 ;  /* 0x0000000000027941 */ /* 0x000fea0003800000 */
.L_x_5903:
[----:B------:R-:W-:-:S04]  /*eb30*/  IMAD R179, R217, R171, -R179 ;  /* 0x000000abd9b37224 */ /* 0x000fc800078e0ab3 */
[----:B------:R-:W-:-:S05]  /*eb40*/  IMAD.IADD R179, R179, 0x1, -R189 ;  /* 0x00000001b3b37824 */ /* 0x000fca00078e0abd */
[----:B------:R-:W-:Y:S02]  /*eb50*/  VIMNMX R223, R223, R179, !PT ;  /* 0x000000b3dfdf7248 */ /* 0x000fe40007fe0100 */
[----:B------:R-:W-:-:S07]  /*eb60*/  VIADDMNMX R224, R179, R171, R224, PT ;  /* 0x000000abb3e07246 */ /* 0x000fce00038001e0 */
.L_x_5902:
[----:B------:R-:W-:Y:S02]  /*eb70*/  ISETP.GT.AND P2, PT, R223, 0x1, P1 ;  /* 0x00000001df00780c */ /* 0x000fe40000f44270 */
[----:B------:R-:W-:Y:S02]  /*eb80*/  LOP3.LUT R16, R16, 0xffffdfff, RZ, 0xc0, !PT ;  /* 0xffffdfff10107812 */ /* 0x000fe400078ec0ff */
[----:B------:R-:W-:Y:S02]  /*eb90*/  ISETP.LT.OR P2, PT, R224, 0x2, P2 ;  /* 0x00000002e000780c */ /* 0x000fe40001741670 */
[----:B------:R-:W-:Y:S02]  /*eba0*/  @P0 LOP3.LUT R16, R16, 0x2000, RZ, 0xfc, !PT ;  /* 0x0000200010100812 */ /* 0x000fe400078efcff */
[----:B------:R-:W-:Y:S02]  /*ebb0*/  FSEL R152, R20, -INF , !P2 ;  /* 0xff80000014987808 */ /* 0x000fe40005000000 */
[----:B------:R-:W-:-:S02]  /*ebc0*/  FMNMX.FTZ R20, R218, R13, !PT ;  /* 0x0000000dda147209 */ /* 0x000fc40007810000 */
[----:B------:R-:W-:Y:S02]  /*ebd0*/  ISETP.GT.AND P0, PT, R223, 0x20, P1 ;  /* 0x00000020df00780c */ /* 0x000fe40000f04270 */
[----:B------:R-:W-:Y:S02]  /*ebe0*/  FMNMX.FTZ R20, R220, R20, !PT ;  /* 0x00000014dc147209 */ /* 0x000fe40007810000 */
[----:B------:R-:W-:Y:S02]  /*ebf0*/  LOP3.LUT R16, R16, 0xfffeffff, RZ, 0xc0, !PT ;  /* 0xfffeffff10107812 */ /* 0x000fe400078ec0ff */
[----:B------:R-:W-:Y:S02]  /*ec00*/  FMNMX.FTZ R20, R221, R20, !PT ;  /* 0x00000014dd147209 */ /* 0x000fe40007810000 */
[----:B------:R-:W-:Y:S02]  /*ec10*/  ISETP.GT.AND P3, PT, R223, 0x8, P1 ;  /* 0x00000008df00780c */ /* 0x000fe40000f64270 */
[----:B------:R-:W-:-:S02]  /*ec20*/  FMNMX.FTZ R20, R157, R20, !PT ;  /* 0x000000149d147209 */ /* 0x000fc40007810000 */
[----:B------:R-:W-:Y:S02]  /*ec30*/  ISETP.GT.AND P4, PT, R223, 0x9, P1 ;  /* 0x00000009df00780c */ /* 0x000fe40000f84270 */
[----:B------:R-:W-:Y:S02]  /*ec40*/  FMNMX.FTZ R20, R160, R20, !PT ;  /* 0x00000014a0147209 */ /* 0x000fe40007810000 */
[----:B------:R-:W-:Y:S02]  /*ec50*/  @P0 LOP3.LUT R16, R16, 0x10000, RZ, 0xfc, !PT ;  /* 0x0001000010100812 */ /* 0x000fe400078efcff */
[----:B------:R-:W-:Y:S02]  /*ec60*/  FMNMX.FTZ R20, R161, R20, !PT ;  /* 0x00000014a1147209 */ /* 0x000fe40007810000 */
[----:B------:R-:W-:Y:S02]  /*ec70*/  ISETP.GT.AND P0, PT, R223, 0x38, P1 ;  /* 0x00000038df00780c */ /* 0x000fe40000f04270 */
[----:B------:R-:W-:-:S02]  /*ec80*/  FMNMX.FTZ R20, R164, R20, !PT ;  /* 0x00000014a4147209 */ /* 0x000fc40007810000 */
[----:B------:R-:W-:Y:S02]  /*ec90*/  LOP3.LUT R16, R16, 0xfffffffd, RZ, 0xc0, !PT ;  /* 0xfffffffd10107812 */ /* 0x000fe400078ec0ff */
[----:B------:R-:W-:Y:S02]  /*eca0*/  FMNMX.FTZ R20, R222, R20, !PT ;  /* 0x00000014de147209 */ /* 0x000fe40007810000 */
[C---:B------:R-:W-:Y:S02]  /*ecb0*/  ISETP.LT.OR P3, PT, R224.reuse, 0x9, P3 ;  /* 0x00000009e000780c */ /* 0x040fe40001f61670 */
[----:B------:R-:W-:Y:S02]  /*ecc0*/  FMNMX.FTZ R20, R167, R20, !PT ;  /* 0x00000014a7147209 */ /* 0x000fe40007810000 */
[----:B------:R-:W-:Y:S02]  /*ecd0*/  ISETP.LT.OR P4, PT, R224, 0xa, P4 ;  /* 0x0000000ae000780c */ /* 0x000fe40002781670 */
[----:B------:R-:W-:-:S02]  /*ece0*/  FMNMX.FTZ R20, R169, R20, !PT ;  /* 0x00000014a9147209 */ /* 0x000fc40007810000 */
[----:B------:R-:W-:Y:S02]  /*ecf0*/  @P0 LOP3.LUT R16, R16, 0x2, RZ, 0xfc, !PT ;  /* 0x0000000210100812 */ /* 0x000fe400078efcff */
[----:B------:R-:W-:Y:S02]  /*ed00*/  ISETP.GT.AND P0, PT, R223, RZ, P1 ;  /* 0x000000ffdf00720c */ /* 0x000fe40000f04270 */
[----:B------:R-:W-:Y:S02]  /*ed10*/  FSEL R155, R155, -INF , !P3 ;  /* 0xff8000009b9b7808 */ /* 0x000fe40005800000 */
[----:B------:R-:W-:Y:S02]  /*ed20*/  FSEL R156, R156, -INF , !P4 ;  /* 0xff8000009c9c7808 */ /* 0x000fe40006000000 */
[C---:B------:R-:W-:Y:S02]  /*ed30*/  ISETP.GT.AND P5, PT, R223.reuse, 0x10, P1 ;  /* 0x00000010df00780c */ /* 0x040fe40000fa4270 */
[----:B------:R-:W-:-:S02]  /*ed40*/  ISETP.GT.AND P2, PT, R223, 0x11, P1 ;  /* 0x00000011df00780c */ /* 0x000fc40000f44270 */
[C---:B------:R-:W-:Y:S02]  /*ed50*/  ISETP.GT.AND P3, PT, R223.reuse, 0x18, P1 ;  /* 0x00000018df00780c */ /* 0x040fe40000f64270 */
[----:B------:R-:W-:Y:S02]  /*ed60*/  ISETP.GT.AND P4, PT, R223, 0x19, P1 ;  /* 0x00000019df00780c */ /* 0x000fe40000f84270 */
[----:B------:R-:W-:Y:S02]  /*ed70*/  FMNMX.FTZ R20, R225, R20, !PT ;  /* 0x00000014e1147209 */ /* 0x000fe40007810000 */
[C---:B------:R-:W-:Y:S02]  /*ed80*/  ISETP.LT.OR P5, PT, R224.reuse, 0x11, P5 ;  /* 0x00000011e000780c */ /* 0x040fe40002fa1670 */
        /* <DEDUP_REMOVED lines=9> */
[----:B------:R-:W-:Y:S02]  /*ee20*/  FMNMX.FTZ R20, R175, R20, !PT ;  /* 0x00000014af147209 */ /* 0x000fe40007810000 */
[C---:B------:R-:W-:Y:S02]  /*ee30*/  ISETP.GT.AND P2, PT, R223.reuse, 0x21, P1 ;  /* 0x00000021df00780c */ /* 0x040fe40000f44270 */
[C---:B------:R-:W-:Y:S02]  /*ee40*/  ISETP.GT.AND P3, PT, R223.reuse, 0x28, P1 ;  /* 0x00000028df00780c */ /* 0x040fe40000f64270 */
[C---:B------:R-:W-:Y:S02]  /*ee50*/  ISETP.GT.AND P4, PT, R223.reuse, 0x29, P1 ;  /* 0x00000029df00780c */ /* 0x040fe40000f84270 */
[----:B------:R-:W-:-:S02]  /*ee60*/  ISETP.GT.AND P5, PT, R223, 0x30, P1 ;  /* 0x00000030df00780c */ /* 0x000fc40000fa4270 */
[C---:B------:R-:W-:Y:S02]  /*ee70*/  ISETP.GT.AND P6, PT, R223.reuse, 0x31, P1 ;  /* 0x00000031df00780c */ /* 0x040fe40000fc4270 */
[----:B------:R-:W-:Y:S02]  /*ee80*/  ISETP.GT.AND P1, PT, R223, 0x39, P1 ;  /* 0x00000039df00780c */ /* 0x000fe40000f24270 */
[----:B------:R-:W-:Y:S02]  /*ee90*/  @P0 LOP3.LUT R16, R16, 0x20, RZ, 0xfc, !PT ;  /* 0x0000002010100812 */ /* 0x000fe400078efcff */
[----:B------:R-:W-:Y:S02]  /*eea0*/  FMNMX.FTZ R20, R177, R20, !PT ;  /* 0x00000014b1147209 */ /* 0x000fe40007810000 */
[----:B------:R-:W-:Y:S02]  /*eeb0*/  LOP3.LUT P0, RZ, R16, 0x10000, RZ, 0xc0, !PT ;  /* 0x0001000010ff7812 */ /* 0x000fe4000780c0ff */
[----:B------:R-:W-:-:S02]  /*eec0*/  FMNMX.FTZ R20, R180, R20, !PT ;  /* 0x00000014b4147209 */ /* 0x000fc40007810000 */
[----:B------:R-:W-:Y:S02]  /*eed0*/  LOP3.LUT R16, R16, 0xfffffff7, RZ, 0xc0, !PT ;  /* 0xfffffff710107812 */ /* 0x000fe400078ec0ff */
[----:B------:R-:W-:Y:S02]  /*eee0*/  ISETP.LT.OR P0, PT, R224, 0x21, P0 ;  /* 0x00000021e000780c */ /* 0x000fe40000701670 */
[----:B------:R-:W-:Y:S02]  /*eef0*/  FMNMX.FTZ R20, R181, R20, !PT ;  /* 0x00000014b5147209 */ /* 0x000fe40007810000 */
[----:B------:R-:W-:Y:S02]  /*ef00*/  @P1 LOP3.LUT R16, R16, 0x8, RZ, 0xfc, !PT ;  /* 0x0000000810101812 */ /* 0x000fe400078efcff */
[----:B------:R-:W-:Y:S01]  /*ef10*/  ISETP.LT.OR P5, PT, R224, 0x31, P5 ;  /* 0x00000031e000780c */ /* 0x000fe20002fa1670 */
[----:B------:R-:W0:Y:S01]  /*ef20*/  SHFL.BFLY PT, R153, R20, 0x2, 0x1f ;  /* 0x0c401f0014997f89 */ /* 0x000e2200000e0000 */
[----:B------:R-:W-:-:S02]  /*ef30*/  LOP3.LUT P1, RZ, R16, 0x2, RZ, 0xc0, !PT ;  /* 0x0000000210ff7812 */ /* 0x000fc4000782c0ff */
[----:B------:R-:W-:Y:S02]  /*ef40*/  LOP3.LUT R16, R16, 0xffffffbf, RZ, 0xc0, !PT ;  /* 0xffffffbf10107812 */ /* 0x000fe400078ec0ff */
[----:B------:R-:W-:Y:S02]  /*ef50*/  ISETP.LT.OR P6, PT, R224, 0x32, P6 ;  /* 0x00000032e000780c */ /* 0x000fe400037c1670 */
[----:B------:R-:W-:Y:S02]  /*ef60*/  @P0 LOP3.LUT R16, R16, 0x40, RZ, 0xfc, !PT ;  /* 0x0000004010100812 */ /* 0x000fe400078efcff */
[----:B------:R-:W-:Y:S02]  /*ef70*/  ISETP.LT.OR P0, PT, R224, 0x22, P2 ;  /* 0x00000022e000780c */ /* 0x000fe40001701670 */
[C---:B------:R-:W-:Y:S02]  /*ef80*/  LOP3.LUT P2, RZ, R16.reuse, 0x20, RZ, 0xc0, !PT ;  /* 0x0000002010ff7812 */ /* 0x040fe4000784c0ff */
[----:B------:R-:W-:-:S02]  /*ef90*/  LOP3.LUT R16, R16, 0xffffffef, RZ, 0xc0, !PT ;  /* 0xffffffef10107812 */ /* 0x000fc400078ec0ff */
[----:B------:R-:W-:Y:S02]  /*efa0*/  ISETP.LT.OR P2, PT, R224, 0x1, P2 ;  /* 0x00000001e000780c */ /* 0x000fe40001741670 */
[----:B------:R-:W-:Y:S02]  /*efb0*/  FSEL R172, R172, -INF , !P5 ;  /* 0xff800000acac7808 */ /* 0x000fe40006800000 */
[----:B------:R-:W-:Y:S02]  /*efc0*/  FSEL R154, R154, -INF , !P2 ;  /* 0xff8000009a9a7808 */ /* 0x000fe40005000000 */
[----:B------:R-:W-:Y:S02]  /*efd0*/  ISETP.LT.OR P1, PT, R224, 0x39, P1 ;  /* 0x00000039e000780c */ /* 0x000fe40000f21670 */
[----:B------:R-:W-:Y:S02]  /*efe0*/  @P0 LOP3.LUT R16, R16, 0x10, RZ, 0xfc, !PT ;  /* 0x0000001010100812 */ /* 0x000fe400078efcff */
[----:B------:R-:W-:-:S02]  /*eff0*/  ISETP.LT.OR P0, PT, R224, 0x29, P3 ;  /* 0x00000029e000780c */ /* 0x000fc40001f01670 */
[----:B0-----:R-:W-:Y:S02]  /*f000*/  FMNMX.FTZ R153, R20, R153, !PT ;  /* 0x0000009914997209 */ /* 0x001fe40007810000 */
[C---:B------:R-:W-:Y:S02]  /*f010*/  LOP3.LUT P3, RZ, R16.reuse, 0x8, RZ, 0xc0, !PT ;  /* 0x0000000810ff7812 */ /* 0x040fe4000786c0ff */
[----:B------:R-:W-:Y:S01]  /*f020*/  LOP3.LUT R16, R16, 0xfffffffb, RZ, 0xc0, !PT ;  /* 0xfffffffb10107812 */ /* 0x000fe200078ec0ff */
[----:B------:R-:W0:Y:S01]  /*f030*/  SHFL.BFLY PT, R171, R153, 0x1, 0x1f ;  /* 0x0c201f0099ab7f89 */ /* 0x000e2200000e0000 */
[----:B------:R-:W-:Y:S02]  /*f040*/  FMNMX.FTZ R179, R154, R15, !PT ;  /* 0x0000000f9ab37209 */ /* 0x000fe40007810000 */
[----:B------:R-:W-:Y:S02]  /*f050*/  FSEL R174, R174, -INF , !P6 ;  /* 0xff800000aeae7808 */ /* 0x000fe40007000000 */
[----:B------:R-:W-:-:S02]  /*f060*/  FMNMX.FTZ R179, R152, R179, !PT ;  /* 0x000000b398b37209 */ /* 0x000fc40007810000 */
[----:B------:R-:W-:Y:S02]  /*f070*/  @P0 LOP3.LUT R16, R16, 0x4, RZ, 0xfc, !PT ;  /* 0x0000000410100812 */ /* 0x000fe400078efcff */
[----:B------:R-:W-:Y:S02]  /*f080*/  ISETP.LT.OR P0, PT, R224, 0x2a, P4 ;  /* 0x0000002ae000780c */ /* 0x000fe40002701670 */
[----:B------:R-:W-:Y:S02]  /*f090*/  LOP3.LUT R16, R16, 0xffffbfff, RZ, 0xc0, !PT ;  /* 0xffffbfff10107812 */ /* 0x000fe400078ec0ff */
[----:B------:R-:W-:Y:S02]  /*f0a0*/  FMNMX.FTZ R179, R155, R179, !PT ;  /* 0x000000b39bb37209 */ /* 0x000fe40007810000 */
[----:B------:R-:W-:Y:S02]  /*f0b0*/  ISETP.LT.OR P3, PT, R224, 0x3a, P3 ;  /* 0x0000003ae000780c */ /* 0x000fe40001f61670 */
[----:B------:R-:W-:-:S02]  /*f0c0*/  FMNMX.FTZ R179, R156, R179, !PT ;  /* 0x000000b39cb37209 */ /* 0x000fc40007810000 */
[----:B------:R-:W-:Y:S02]  /*f0d0*/  FSEL R176, R176, -INF , !P1 ;  /* 0xff800000b0b07808 */ /* 0x000fe40004800000 */
[----:B------:R-:W-:Y:S02]  /*f0e0*/  FMNMX.FTZ R179, R158, R179, !PT ;  /* 0x000000b39eb37209 */ /* 0x000fe40007810000 */
[----:B------:R-:W-:Y:S02]  /*f0f0*/  @P0 LOP3.LUT R16, R16, 0x4000, RZ, 0xfc, !PT ;  /* 0x0000400010100812 */ /* 0x000fe400078efcff */
[----:B0-----:R-:W-:Y:S02]  /*f100*/  FMNMX.FTZ R171, R153, R171, !PT ;  /* 0x000000ab99ab7209 */ /* 0x001fe40007810000 */
[----:B------:R-:W-:Y:S02]  /*f110*/  LOP3.LUT P0, RZ, R16, 0x10, RZ, 0xc0, !PT ;  /* 0x0000001010ff7812 */ /* 0x000fe4000780c0ff */
[----:B------:R-:W-:-:S02]  /*f120*/  FSETP.NEU.FTZ.AND P4, PT, R171, -INF , PT ;  /* 0xff800000ab00780b */ /* 0x000fc40003f9d000 */
[----:B------:R-:W-:Y:S02]  /*f130*/  LOP3.LUT R16, R16, 0xffff7fff, RZ, 0xc0, !PT ;  /* 0xffff7fff10107812 */ /* 0x000fe400078ec0ff */
[----:B------:R-:W-:Y:S02]  /*f140*/  FSEL R20, R171, RZ, P4 ;  /* 0x000000ffab147208 */ /* 0x000fe40002000000 */
[----:B------:R-:W-:Y:S02]  /*f150*/  FMNMX.FTZ R179, R159, R179, !PT ;  /* 0x000000b39fb37209 */ /* 0x000fe40007810000 */
[----:B------:R-:W-:Y:S01]  /*f160*/  FSEL R178, R178, -INF , !P3 ;  /* 0xff800000b2b27808 */ /* 0x000fe20005800000 */
[----:B------:R-:W-:Y:S01]  /*f170*/  FADD.FTZ R13, -R20, R13 ;  /* 0x0000000d140d7221 */ /* 0x000fe20000010100 */
[----:B------:R-:W-:Y:S01]  /*f180*/  IMAD.U32 R20, RZ, RZ, UR38 ;  /* 0x00000026ff147e24 */ /* 0x000fe2000f8e00ff */
[----:B------:R-:W-:Y:S02]  /*f190*/  @P0 LOP3.LUT R16, R16, 0x8000, RZ, 0xfc, !PT ;  /* 0x0000800010100812 */ /* 0x000fe400078efcff */
[----:B------:R-:W-:Y:S01]  /*f1a0*/  FMNMX.FTZ R179, R162, R179, !PT ;  /* 0x000000b3a2b37209 */ /* 0x000fe20007810000 */
[-C--:B------:R-:W-:Y:S01]  /*f1b0*/  FMUL.FTZ R153, R171, R20.reuse ;  /* 0x00000014ab997220 */ /* 0x080fe20000410000 */
[----:B------:R-:W-:Y:S01]  /*f1c0*/  LOP3.LUT P0, RZ, R16, 0x40, RZ, 0xc0, !PT ;  /* 0x0000004010ff7812 */ /* 0x000fe2000780c0ff */
[----:B------:R-:W-:Y:S01]  /*f1d0*/  FMUL.FTZ R13, R13, R20 ;  /* 0x000000140d0d7220 */ /* 0x000fe20000410000 */
[----:B------:R-:W-:-:S02]  /*f1e0*/  FMNMX.FTZ R179, R163, R179, !PT ;  /* 0x000000b3a3b37209 */ /* 0x000fc40007810000 */
[----:B------:R-:W-:Y:S02]  /*f1f0*/  FSEL R165, R165, -INF , !P0 ;  /* 0xff800000a5a57808 */ /* 0x000fe40004000000 */
[C---:B------:R-:W-:Y:S02]  /*f200*/  LOP3.LUT P0, RZ, R16.reuse, 0x8000, RZ, 0xc0, !PT ;  /* 0x0000800010ff7812 */ /* 0x040fe4000780c0ff */
[----:B------:R-:W-:Y:S02]  /*f210*/  FSEL R153, R153, RZ, P4 ;  /* 0x000000ff99997208 */ /* 0x000fe40002000000 */
[----:B------:R-:W-:Y:S02]  /*f220*/  LOP3.LUT P4, RZ, R16, 0x4, RZ, 0xc0, !PT ;  /* 0x0000000410ff7812 */ /* 0x000fe4000788c0ff */
[----:B------:R-:W-:Y:S01]  /*f230*/  FSEL R166, R166, -INF , !P0 ;  /* 0xff800000a6a67808 */ /* 0x000fe20004000000 */
[-CC-:B------:R-:W-:Y:S01]  /*f240*/  FFMA.FTZ R218, R218, R20.reuse, -R153.reuse ;  /* 0x00000014dada7223 */ /* 0x180fe20000010899 */
[----:B------:R-:W-:Y:S01]  /*f250*/  FMNMX.FTZ R179, R165, R179, !PT ;  /* 0x000000b3a5b37209 */ /* 0x000fe20007810000 */
        /* <DEDUP_REMOVED lines=15> */
[----:B------:R-:W-:Y:S01]  /*f350*/  LOP3.LUT P0, RZ, R16, 0x4000, RZ, 0xc0, !PT ;  /* 0x0000400010ff7812 */ /* 0x000fe2000780c0ff */
[----:B------:R-:W-:Y:S01]  /*f360*/  MUFU.EX2 R218, R218 ;  /* 0x000000da00da7308 */ /* 0x000fe20000000800 */
[----:B------:R-:W-:-:S02]  /*f370*/  FSEL R168, R168, -INF , !P4 ;  /* 0xff800000a8a87808 */ /* 0x000fc40006000000 */
[----:B------:R-:W-:Y:S02]  /*f380*/  FMNMX.FTZ R181, R166, R179, !PT ;  /* 0x000000b3a6b57209 */ /* 0x000fe40007810000 */
[----:B------:R-:W-:Y:S02]  /*f390*/  FSEL R179, R170, -INF , !P0 ;  /* 0xff800000aab37808 */ /* 0x000fe40004000000 */
[----:B------:R-:W-:Y:S01]  /*f3a0*/  FMNMX.FTZ R181, R168, R181, !PT ;  /* 0x000000b5a8b57209 */ /* 0x000fe20007810000 */
[----:B------:R-:W-:Y:S01]  /*f3b0*/  MUFU.EX2 R220, R220 ;  /* 0x000000dc00dc7308 */ /* 0x000fe20000000800 */
[----:B------:R-:W-:Y:S02]  /*f3c0*/  ISETP.NE.AND P1, PT, R197, RZ, PT ;  /* 0x000000ffc500720c */ /* 0x000fe40003f25270 */
[----:B------:R-:W-:Y:S02]  /*f3d0*/  FMNMX.FTZ R181, R179, R181, !PT ;  /* 0x000000b5b3b57209 */ /* 0x000fe40007810000 */
[----:B------:R-:W-:-:S02]  /*f3e0*/  LOP3.LUT P0, RZ, R16, 0x2000, RZ, 0xc0, !PT ;  /* 0x0000200010ff7812 */ /* 0x000fc4000780c0ff */
[----:B------:R-:W-:Y:S01]  /*f3f0*/  FMNMX.FTZ R181, R172, R181, !PT ;  /* 0x000000b5acb57209 */ /* 0x000fe20007810000 */
[----:B------:R-:W-:Y:S03]  /*f400*/  MUFU.EX2 R221, R221 ;  /* 0x000000dd00dd7308 */ /* 0x000fe60000000800 */
[----:B------:R-:W-:-:S03]  /*f410*/  FMNMX.FTZ R181, R174, R181, !PT ;  /* 0x000000b5aeb57209 */ /* 0x000fc60007810000 */
[----:B------:R-:W-:Y:S01]  /*f420*/  @!P1 IMAD R17, R17, 0x40, R194 ;  /* 0x0000004011119824 */ /* 0x000fe200078e02c2 */
[----:B------:R-:W-:Y:S01]  /*f430*/  FMNMX.FTZ R170, R176, R181, !PT ;  /* 0x000000b5b0aa7209 */ /* 0x000fe20007810000 */
[----:B------:R-:W-:Y:S02]  /*f440*/  MUFU.EX2 R157, R157 ;  /* 0x0000009d009d7308 */ /* 0x000fe40000000800 */
[----:B------:R-:W-:Y:S01]  /*f450*/  @!P1 IMAD R17, R17, 0x4, R2 ;  /* 0x0000000411119824 */ /* 0x000fe200078e0202 */
[----:B------:R-:W-:-:S05]  /*f460*/  FMNMX.FTZ R170, R178, R170, !PT ;  /* 0x000000aab2aa7209 */ /* 0x000fca0007810000 */
[----:B------:R-:W0:Y:S01]  /*f470*/  SHFL.BFLY PT, R181, R170, 0x2, 0x1f ;  /* 0x0c401f00aab57f89 */ /* 0x000e2200000e0000 */
[----:B------:R-:W-:Y:S08]  /*f480*/  MUFU.EX2 R160, R160 ;  /* 0x000000a000a07308 */ /* 0x000ff00000000800 */
[----:B------:R-:W2:Y:S08]  /*f490*/  MUFU.EX2 R161, R161 ;  /* 0x000000a100a17308 */ /* 0x000eb00000000800 */
[----:B------:R-:W-:Y:S01]  /*f4a0*/  MUFU.EX2 R164, R164 ;  /* 0x000000a400a47308 */ /* 0x000fe20000000800 */
        /* <DEDUP_REMOVED lines=22> */
[--C-:B------:R-:W-:Y:S01]  /*f610*/  FFMA.FTZ R224, R166, R20, -R223.reuse ;  /* 0x00000014a6e07223 */ /* 0x100fe200000108df */
[----:B--2---:R-:W-:Y:S01]  /*f620*/  F2FP.F16.F32.PACK_AB R156, R161, R160 ;  /* 0x000000a0a19c723e */ /* 0x004fe200000000ff */
[-CC-:B------:R-:W-:Y:S01]  /*f630*/  FFMA.FTZ R168, R168, R20.reuse, -R223.reuse ;  /* 0x00000014a8a87223 */ /* 0x180fe200000108df */
[-CC-:B------:R-:W-:Y:S01]  /*f640*/  FFMA.FTZ R179, R179, R20.reuse, -R223.reuse ;  /* 0x00000014b3b37223 */ /* 0x180fe200000108df */
[-CC-:B------:R-:W-:Y:S01]  /*f650*/  FFMA.FTZ R172, R172, R20.reuse, -R223.reuse ;  /* 0x00000014acac7223 */ /* 0x180fe200000108df */
[-CC-:B------:R-:W-:Y:S01]  /*f660*/  FFMA.FTZ R174, R174, R20.reuse, -R223.reuse ;  /* 0x00000014aeae7223 */ /* 0x180fe200000108df */
[-CC-:B------:R-:W-:Y:S01]  /*f670*/  FFMA.FTZ R178, R178, R20.reuse, -R223.reuse ;  /* 0x00000014b2b27223 */ /* 0x180fe200000108df */
[----:B------:R-:W-:Y:S01]  /*f680*/  MUFU.EX2 R155, R155 ;  /* 0x0000009b009b7308 */ /* 0x000fe20000000800 */
[-C--:B---3--:R-:W-:Y:S01]  /*f690*/  FMUL.FTZ R13, R181, R20.reuse ;  /* 0x00000014b50d7220 */ /* 0x088fe20000410000 */
[-CC-:B------:R-:W-:Y:S01]  /*f6a0*/  FFMA.FTZ R181, R152, R20.reuse, -R223.reuse ;  /* 0x0000001498b57223 */ /* 0x180fe200000108df */
[----:B------:R-:W-:Y:S01]  /*f6b0*/  FFMA.FTZ R176, R176, R20, -R223 ;  /* 0x00000014b0b07223 */ /* 0x000fe200000108df */
[----:B------:R-:W-:-:S02]  /*f6c0*/  F2FP.F16.F32.PACK_AB R152, R220, R218 ;  /* 0x000000dadc98723e */ /* 0x000fc400000000ff */
[----:B0-----:R-:W-:Y:S02]  /*f6d0*/  F2FP.F16.F32.PACK_AB R158, R222, R164 ;  /* 0x000000a4de9e723e */ /* 0x001fe400000000ff */
[----:B------:R-:W0:Y:S01]  /*f6e0*/  MUFU.EX2 R13, R13 ;  /* 0x0000000d000d7308 */ /* 0x000e220000000800 */
[----:B----4-:R-:W-:Y:S01]  /*f6f0*/  @!P1 STS [R17+0x28800], R15 ;  /* 0x0288000f11009388 */ /* 0x010fe20000000800 */
[----:B------:R-:W-:Y:S01]  /*f700*/  FFMA.FTZ R3, R15, R3, R218 ;  /* 0x000000030f037223 */ /* 0x000fe200000100da */
[-C--:B------:R-:W-:Y:S01]  /*f710*/  FMUL.FTZ R24, R24, R15.reuse ;  /* 0x0000000f18187220 */ /* 0x080fe20000410000 */
[-C--:B------:R-:W-:Y:S01]  /*f720*/  FMUL.FTZ R25, R25, R15.reuse ;  /* 0x0000000f19197220 */ /* 0x080fe20000410000 */
[-C--:B------:R-:W-:Y:S01]  /*f730*/  FMUL.FTZ R28, R28, R15.reuse ;  /* 0x0000000f1c1c7220 */ /* 0x080fe20000410000 */
[----:B------:R-:W-:Y:S01]  /*f740*/  FADD.FTZ R3, R220, R3 ;  /* 0x00000003dc037221 */ /* 0x000fe20000010000 */
[-C--:B------:R-:W-:Y:S01]  /*f750*/  FMUL.FTZ R29, R29, R15.reuse ;  /* 0x0000000f1d1d7220 */ /* 0x080fe20000410000 */
[----:B------:R-:W-:Y:S01]  /*f760*/  MUFU.EX2 R181, R181 ;  /* 0x000000b500b57308 */ /* 0x000fe20000000800 */
        /* <DEDUP_REMOVED lines=8> */
[----:B0-----:R0:W-:Y:S01]  /*f7f0*/  @!P1 STS [R17+0x28820], R13 ;  /* 0x0288200d11009388 */ /* 0x0011e20000000800 */
[----:B------:R-:W-:Y:S01]  /*f800*/  FADD.FTZ R3, R160, R3 ;  /* 0x00000003a0037221 */ /* 0x000fe20000010000 */
[----:B------:R-:W-:Y:S01]  /*f810*/  F2FP.F16.F32.PACK_AB R160, R169, R167 ;  /* 0x000000a7a9a0723e */ /* 0x000fe200000000ff */
[-C--:B------:R-:W-:Y:S01]  /*f820*/  FMUL.FTZ R41, R41, R15.reuse ;  /* 0x0000000f29297220 */ /* 0x080fe20000410000 */
[-C--:B------:R-:W-:Y:S01]  /*f830*/  FMUL.FTZ R44, R44, R15.reuse ;  /* 0x0000000f2c2c7220 */ /* 0x080fe20000410000 */
[----:B------:R-:W-:Y:S01]  /*f840*/  FADD.FTZ R3, R161, R3 ;  /* 0x00000003a1037221 */ /* 0x000fe20000010000 */
[-C--:B------:R-:W-:Y:S01]  /*f850*/  FMUL.FTZ R45, R45, R15.reuse ;  /* 0x0000000f2d2d7220 */ /* 0x080fe20000410000 */
[----:B------:R-:W-:Y:S01]  /*f860*/  MUFU.EX2 R159, R159 ;  /* 0x0000009f009f7308 */ /* 0x000fe20000000800 */
[----:B------:R-:W-:Y:S01]  /*f870*/  FMUL.FTZ R48, R48, R15 ;  /* 0x0000000f30307220 */ /* 0x000fe20000410000 */
[----:B------:R-:W-:Y:S01]  /*f880*/  FADD.FTZ R3, R164, R3 ;  /* 0x00000003a4037221 */ /* 0x000fe20000010000 */
[----:B0-----:R-:W-:Y:S01]  /*f890*/  FFMA.FTZ R17, R154, R20, -R223 ;  /* 0x000000149a117223 */ /* 0x001fe200000108df */
[----:B------:R-:W-:Y:S01]  /*f8a0*/  F2FP.F16.F32.PACK_AB R154, R157, R221 ;  /* 0x000000dd9d9a723e */ /* 0x000fe200000000ff */
[----:B------:R-:W-:Y:S01]  /*f8b0*/  FMUL.FTZ R49, R49, R15 ;  /* 0x0000000f31317220 */ /* 0x000fe20000410000 */
[----:B------:R-:W-:Y:S01]  /*f8c0*/  FADD.FTZ R3, R222, R3 ;  /* 0x00000003de037221 */ /* 0x000fe20000010000 */
[----:B------:R-:W-:Y:S01]  /*f8d0*/  F2FP.F16.F32.PACK_AB R164, R177, R175 ;  /* 0x000000afb1a4723e */ /* 0x000fe200000000ff */
[----:B------:R-:W-:Y:S01]  /*f8e0*/  MUFU.EX2 R157, R183 ;  /* 0x000000b7009d7308 */ /* 0x000fe20000000800 */
[-C--:B------:R-:W-:Y:S01]  /*f8f0*/  FMUL.FTZ R52, R52, R15.reuse ;  /* 0x0000000f34347220 */ /* 0x080fe20000410000 */
[----:B------:R-:W-:Y:S01]  /*f900*/  FADD.FTZ R3, R167, R3 ;  /* 0x00000003a7037221 */ /* 0x000fe20000010000 */
[-C--:B------:R-:W-:Y:S01]  /*f910*/  FMUL.FTZ R53, R53, R15.reuse ;  /* 0x0000000f35357220 */ /* 0x080fe20000410000 */
[-C--:B------:R-:W-:Y:S01]  /*f920*/  FMUL.FTZ R56, R56, R15.reuse ;  /* 0x0000000f38387220 */ /* 0x080fe20000410000 */
[-C--:B------:R-:W-:Y:S01]  /*f930*/  FMUL.FTZ R57, R57, R15.reuse ;  /* 0x0000000f39397220 */ /* 0x080fe20000410000 */
[----:B------:R-:W-:Y:S01]  /*f940*/  FADD.FTZ R3, R169, R3 ;  /* 0x00000003a9037221 */ /* 0x000fe20000010000 */
        /* <DEDUP_REMOVED lines=22> */
[----:B------:R-:W-:Y:S01]  /*fab0*/  FADD.FTZ R0, R181, R0 ;  /* 0x00000000b5007221 */ /* 0x000fe20000010000 */
[-C--:B------:R-:W-:Y:S01]  /*fac0*/  FMUL.FTZ R96, R96, R15.reuse ;  /* 0x0000000f60607220 */ /* 0x080fe20000410000 */
[----:B------:R-:W-:Y:S01]  /*fad0*/  FMUL.FTZ R97, R97, R15 ;  /* 0x0000000f61617220 */ /* 0x000fe20000410000 */
[----:B------:R-:W0:Y:S01]  /*fae0*/  MUFU.EX2 R161, R165 ;  /* 0x000000a500a17308 */ /* 0x000e220000000800 */
[----:B------:R-:W-:Y:S01]  /*faf0*/  FADD.FTZ R0, R155, R0 ;  /* 0x000000009b007221 */ /* 0x000fe20000010000 */
[----:B------:R-:W-:Y:S01]  /*fb00*/  F2FP.F16.F32.PACK_AB R155, R182, R155 ;  /* 0x0000009bb69b723e */ /* 0x000fe200000000ff */
[-C--:B------:R-:W-:Y:S01]  /*fb10*/  FMUL.FTZ R100, R100, R15.reuse ;  /* 0x0000000f64647220 */ /* 0x080fe20000410000 */
[-C--:B------:R-:W-:Y:S01]  /*fb20*/  FMUL.FTZ R101, R101, R15.reuse ;  /* 0x0000000f65657220 */ /* 0x080fe20000410000 */
[----:B------:R-:W-:Y:S01]  /*fb30*/  FADD.FTZ R0, R182, R0 ;  /* 0x00000000b6007221 */ /* 0x000fe20000010000 */
[-C--:B------:R-:W-:Y:S01]  /*fb40*/  FMUL.FTZ R104, R104, R15.reuse ;  /* 0x0000000f68687220 */ /* 0x080fe20000410000 */
[----:B------:R-:W-:Y:S01]  /*fb50*/  FMUL.FTZ R105, R105, R15 ;  /* 0x0000000f69697220 */ /* 0x000fe20000410000 */
[----:B------:R-:W3:Y:S01]  /*fb60*/  MUFU.EX2 R162, R225 ;  /* 0x000000e100a27308 */ /* 0x000ee20000000800 */
[----:B------:R-:W-:Y:S01]  /*fb70*/  FADD.FTZ R0, R157, R0 ;  /* 0x000000009d007221 */ /* 0x000fe20000010000 */
[----:B------:R-:W-:Y:S01]  /*fb80*/  F2FP.F16.F32.PACK_AB R157, R159, R157 ;  /* 0x0000009d9f9d723e */ /* 0x000fe200000000ff */
[-C--:B------:R-:W-:Y:S01]  /*fb90*/  FMUL.FTZ R108, R108, R15.reuse ;  /* 0x0000000f6c6c7220 */ /* 0x080fe20000410000 */
[----:B------:R-:W-:Y:S01]  /*fba0*/  FMUL.FTZ R109, R109, R15 ;  /* 0x0000000f6d6d7220 */ /* 0x000fe20000410000 */
[----:B------:R-:W-:Y:S01]  /*fbb0*/  FADD.FTZ R0, R159, R0 ;  /* 0x000000009f007221 */ /* 0x000fe20000010000 */
[----:B--2---:R-:W-:Y:S01]  /*fbc0*/  F2FP.F16.F32.PACK_AB R159, R163, R217 ;  /* 0x000000d9a39f723e */ /* 0x004fe200000000ff */
[-C--:B------:R-:W-:Y:S01]  /*fbd0*/  FMUL.FTZ R112, R112, R15.reuse ;  /* 0x0000000f70707220 */ /* 0x080fe20000410000 */
[----:B------:R-:W2:Y:S01]  /*fbe0*/  MUFU.EX2 R224, R224 ;  /* 0x000000e000e07308 */ /* 0x000ea20000000800 */
[----:B------:R-:W-:Y:S01]  /*fbf0*/  FADD.FTZ R0, R217, R0 ;  /* 0x00000000d9007221 */ /* 0x000fe20000010000 */
[-C--:B------:R-:W-:Y:S01]  /*fc00*/  FMUL.FTZ R113, R113, R15.reuse ;  /* 0x0000000f71717220 */ /* 0x080fe20000410000 */
[-C--:B------:R-:W-:Y:S01]  /*fc10*/  FMUL.FTZ R116, R116, R15.reuse ;  /* 0x0000000f74747220 */ /* 0x080fe20000410000 */
[-C--:B------:R-:W-:Y:S01]  /*fc20*/  FMUL.FTZ R117, R117, R15.reuse ;  /* 0x0000000f75757220 */ /* 0x080fe20000410000 */
[----:B------:R-:W-:Y:S01]  /*fc30*/  FADD.FTZ R0, R163, R0 ;  /* 0x00000000a3007221 */ /* 0x000fe20000010000 */
[-C--:B------:R-:W-:Y:S01]  /*fc40*/  FMUL.FTZ R120, R120, R15.reuse ;  /* 0x0000000f78787220 */ /* 0x080fe20000410000 */
[-C--:B------:R-:W-:Y:S01]  /*fc50*/  FMUL.FTZ R121, R121, R15.reuse ;  /* 0x0000000f79797220 */ /* 0x080fe20000410000 */
[----:B------:R-:W4:Y:S01]  /*fc60*/  MUFU.EX2 R168, R168 ;  /* 0x000000a800a87308 */ /* 0x000f220000000800 */
[----:B0-----:R-:W-:Y:S01]  /*fc70*/  FADD.FTZ R0, R161, R0 ;  /* 0x00000000a1007221 */ /* 0x001fe20000010000 */
[----:B---3--:R-:W-:Y:S01]  /*fc80*/  FADD.FTZ R3, R162, R3 ;  /* 0x00000003a2037221 */ /* 0x008fe20000010000 */
[----:B------:R-:W-:Y:S01]  /*fc90*/  F2FP.F16.F32.PACK_AB R162, R173, R162 ;  /* 0x000000a2ada2723e */ /* 0x000fe200000000ff */
[-C--:B------:R-:W-:Y:S01]  /*fca0*/  FMUL.FTZ R124, R124, R15.reuse ;  /* 0x0000000f7c7c7220 */ /* 0x080fe20000410000 */
[-C--:B------:R-:W-:Y:S01]  /*fcb0*/  FMUL.FTZ R125, R125, R15.reuse ;  /* 0x0000000f7d7d7220 */ /* 0x080fe20000410000 */
[----:B------:R-:W-:Y:S01]  /*fcc0*/  FADD.FTZ R3, R173, R3 ;  /* 0x00000003ad037221 */ /* 0x000fe20000010000 */
[----:B------:R-:W-:Y:S01]  /*fcd0*/  FMUL.FTZ R128, R128, R15 ;  /* 0x0000000f80807220 */ /* 0x000fe20000410000 */
[----:B------:R-:W0:Y:S01]  /*fce0*/  MUFU.EX2 R179, R179 ;  /* 0x000000b300b37308 */ /* 0x000e220000000800 */
[C---:B--2---:R-:W-:Y:S01]  /*fcf0*/  FADD.FTZ R0, R224.reuse, R0 ;  /* 0x00000000e0007221 */ /* 0x044fe20000010000 */
[----:B------:R-:W-:Y:S01]  /*fd00*/  FADD.FTZ R3, R175, R3 ;  /* 0x00000003af037221 */ /* 0x000fe20000010000 */
[----:B------:R-:W-:Y:S01]  /*fd10*/  F2FP.F16.F32.PACK_AB R161, R224, R161 ;  /* 0x000000a1e0a1723e */ /* 0x000fe200000000ff */
[-C--:B------:R-:W-:Y:S01]  /*fd20*/  FMUL.FTZ R129, R129, R15.reuse ;  /* 0x0000000f81817220 */ /* 0x080fe20000410000 */
[-C--:B------:R-:W-:Y:S01]  /*fd30*/  FMUL.FTZ R132, R132, R15.reuse ;  /* 0x0000000f84847220 */ /* 0x080fe20000410000 */
[----:B------:R-:W-:Y:S01]  /*fd40*/  FADD.FTZ R3, R177, R3 ;  /* 0x00000003b1037221 */ /* 0x000fe20000010000 */
[-C--:B------:R-:W-:Y:S01]  /*fd50*/  FMUL.FTZ R133, R133, R15.reuse ;  /* 0x0000000f85857220 */ /* 0x080fe20000410000 */
[----:B------:R-:W2:Y:S01]  /*fd60*/  MUFU.EX2 R165, R172 ;  /* 0x000000ac00a57308 */ /* 0x000ea20000000800 */
        /* <DEDUP_REMOVED lines=9> */
[----:B------:R-:W-:Y:S01]  /*fe00*/  F2FP.F16.F32.PACK_AB R163, R179, R168 ;  /* 0x000000a8b3a3723e */ /* 0x000fe200000000ff */
[-C--:B------:R-:W-:Y:S01]  /*fe10*/  FMUL.FTZ R148, R148, R15.reuse ;  /* 0x0000000f94947220 */ /* 0x080fe20000410000 */
[----:B------:R-:W-:Y:S01]  /*fe20*/  FMUL.FTZ R149, R149, R15 ;  /* 0x0000000f95957220 */ /* 0x000fe20000410000 */
[-C--:B------:R-:W-:Y:S01]  /*fe30*/  FMUL.FTZ R26, R26, R13.reuse ;  /* 0x0000000d1a1a7220 */ /* 0x080fe20000410000 */
[-C--:B------:R-:W-:Y:S01]  /*fe40*/  FMUL.FTZ R27, R27, R13.reuse ;  /* 0x0000000d1b1b7220 */ /* 0x080fe20000410000 */
[-C--:B------:R-:W-:Y:S01]  /*fe50*/  FMUL.FTZ R30, R30, R13.reuse ;  /* 0x0000000d1e1e7220 */ /* 0x080fe20000410000 */
[----:B------:R-:W0:Y:S01]  /*fe60*/  MUFU.EX2 R174, R174 ;  /* 0x000000ae00ae7308 */ /* 0x000e220000000800 */
        /* <DEDUP_REMOVED lines=24> */
[C---:B--2---:R-:W-:Y:S01]  /*fff0*/  FADD.FTZ R3, R153.reuse, R3 ;  /* 0x0000000399037221 */ /* 0x044fe20000010000 */
[----:B------:R-:W-:Y:S01]  /*10000*/  F2FP.F16.F32.PACK_AB R166, R153, R166 ;  /* 0x000000a699a6723e */ /* 0x000fe200000000ff */
[----:B------:R-:W-:Y:S01]  /*10010*/  FMUL.FTZ R66, R66, R13 ;  /* 0x0000000d42427220 */ /* 0x000fe20000410000 */
[----:B------:R-:W-:Y:S01]  /*10020*/  F2FP.F16.F32.PACK_AB R153, R181, R17 ;  /* 0x00000011b599723e */ /* 0x000fe200000000ff */
[----:B------:R-:W-:Y:S01]  /*10030*/  BAR.SYNC.DEFER_BLOCKING 0xf, 0x100 ;  /* 0x03c4000000007b1d */ /* 0x000fe20000010000 */
[-C--:B------:R-:W-:Y:S01]  /*10040*/  FMUL.FTZ R67, R67, R13.reuse ;  /* 0x0000000d43437220 */ /* 0x080fe20000410000 */
[-C--:B------:R-:W-:Y:S01]  /*10050*/  FMUL.FTZ R70, R70, R13.reuse ;  /* 0x0000000d46467220 */ /* 0x080fe20000410000 */
[-C--:B------:R-:W-:Y:S01]  /*10060*/  FMUL.FTZ R71, R71, R13.reuse ;  /* 0x0000000d47477220 */ /* 0x080fe20000410000 */
[----:B---3--:R-:W-:Y:S01]  /*10070*/  FADD.FTZ R0, R167, R0 ;  /* 0x00000000a7007221 */ /* 0x008fe20000010000 */
[-C--:B------:R-:W-:Y:S01]  /*10080*/  FMUL.FTZ R74, R74, R13.reuse ;  /* 0x0000000d4a4a7220 */ /* 0x080fe20000410000 */
[-C--:B------:R-:W-:Y:S01]  /*10090*/  FMUL.FTZ R75, R75, R13.reuse ;  /* 0x0000000d4b4b7220 */ /* 0x080fe20000410000 */
[-C--:B------:R-:W-:Y:S01]  /*100a0*/  FMUL.FTZ R78, R78, R13.reuse ;  /* 0x0000000d4e4e7220 */ /* 0x080fe20000410000 */
[-C--:B------:R-:W-:Y:S01]  /*100b0*/  FMUL.FTZ R79, R79, R13.reuse ;  /* 0x0000000d4f4f7220 */ /* 0x080fe20000410000 */
[-C--:B------:R-:W-:Y:S01]  /*100c0*/  FMUL.FTZ R82, R82, R13.reuse ;  /* 0x0000000d52527220 */ /* 0x080fe20000410000 */
[-C--:B------:R-:W-:Y:S01]  /*100d0*/  FMUL.FTZ R83, R83, R13.reuse ;  /* 0x0000000d53537220 */ /* 0x080fe20000410000 */
[----:B------:R-:W-:Y:S01]  /*100e0*/  FMUL.FTZ R86, R86, R13 ;  /* 0x0000000d56567220 */ /* 0x000fe20000410000 */
[C---:B0-----:R-:W-:Y:S01]  /*100f0*/  F2FP.F16.F32.PACK_AB R167, R178.reuse, R167 ;  /* 0x000000a7b2a7723e */ /* 0x041fe200000000ff */
[----:B------:R-:W-:Y:S01]  /*10100*/  FADD.FTZ R0, R178, R0 ;  /* 0x00000000b2007221 */ /* 0x000fe20000010000 */
        /* <DEDUP_REMOVED lines=10> */
[----:B------:R0:W-:Y:S01]  /*101b0*/  STSM.16.M88.4 [R200+0x26800], R152 ;  /* 0x02680098c8007844 */ /* 0x0001e20000000200 */
[-C--:B------:R-:W-:Y:S01]  /*101c0*/  FMUL.FTZ R107, R107, R13.reuse ;  /* 0x0000000d6b6b7220 */ /* 0x080fe20000410000 */
[-C--:B------:R-:W-:Y:S01]  /*101d0*/  FMUL.FTZ R110, R110, R13.reuse ;  /* 0x0000000d6e6e7220 */ /* 0x080fe20000410000 */
[-C--:B------:R-:W-:Y:S01]  /*101e0*/  FMUL.FTZ R111, R111, R13.reuse ;  /* 0x0000000d6f6f7220 */ /* 0x080fe20000410000 */
[----:B------:R0:W-:Y:S01]  /*101f0*/  STSM.16.M88.4 [R203], R156 ;  /* 0x0000009ccb007844 */ /* 0x0001e20000000200 */
        /* <DEDUP_REMOVED lines=24> */
.L_x_5906:
[----:B------:R2:W3:Y:S01]  /*10380*/  SYNCS.PHASECHK.TRANS64.TRYWAIT P1, [R21+URZ+0x28c50], R213 ;  /* 0x028c50d5150075a7 */ /* 0x0004e2000802017f */
[----:B------:R-:W-:Y:S05]  /*10390*/  @!P0 BRA `(.L_x_5907) ;  /* 0x0000000000048947 */ /* 0x000fea0003800000 */
[----:B------:R-:W-:Y:S01]  /*103a0*/  BPT.TRAP 0x1 ;  /* 0x000000040000795c */ /* 0x000fe20000300000 */
.L_x_5907:
[----:B------:R-:W-:Y:S04]  /*103b0*/  BSSY B2, `(.L_x_5908) ;  /* 0x0000004000027945 */ /* 0x000fe80003800000 */
[----:B---3--:R-:W-:Y:S05]  /*103c0*/  @P1 BRA `(.L_x_5909) ;  /* 0x0000000000081947 */ /* 0x008fea0003800000 */
[----:B------:R-:W3:Y:S02]  /*103d0*/  SYNCS.PHASECHK.TRANS64.TRYWAIT P1, [R21+URZ+0x28c50], R213 ;  /* 0x028c50d5150075a7 */ /* 0x000ee4000802017f */
[----:B---3--:R-:W-:Y:S05]  /*103e0*/  @!P1 BRA `(.L_x_5910) ;  /* 0x0000014000189947 */ /* 0x008fea0003800000 */
.L_x_5909:
[----:B------:R-:W-:Y:S05]  /*103f0*/  BSYNC B2 ;  /* 0x0000000000027941 */ /* 0x000fea0003800000 */
.L_x_5908:
[----:B------:R-:W-:Y:S01]  /*10400*/  IMAD R168, R209, 0x1000, R195 ;  /* 0x00001000d1a87824 */ /* 0x000fe200078e02c3 */
[----:B------:R-:W-:Y:S01]  /*10410*/  WARPGROUP.ARRIVE ;  /* 0x00000000000079c5 */ /* 0x000fe20000000000 */
[----:B------:R-:W-:-:S03]  /*10420*/  IMAD.MOV.U32 R169, RZ, RZ, 0x40000040 ;  /* 0x40000040ffa97424 */ /* 0x000fc600078e00ff */
[----:B------:R-:W-:Y:S02]  /*10430*/  R2UR UR6, R168 ;  /* 0x00000000a80672ca */ /* 0x000fe400000e0000 */
[----:B------:R-:W-:Y:S01]  /*10440*/  R2UR UR7, R169 ;  /* 0x00000000a90772ca */ /* 0x000fe200000e0000 */
[----:B------:R-:W-:-:S12]  /*10450*/  IMAD.MOV.U32 R169, RZ, RZ, 0x40000040 ;  /* 0x40000040ffa97424 */ /* 0x000fd800078e00ff */
        /* <DEDUP_REMOVED lines=34> */
.L_x_5911:
[C---:B------:R-:W-:Y:S01]  /*10680*/  ISETP.GT.AND P1, PT, R12.reuse, R211, PT ;  /* 0x000000d30c00720c */ /* 0x040fe20003f24270 */
[----:B-123--:R-:W-:Y:S02]  /*10690*/  VIADD R21, R21, 0x28c60 ;  /* 0x00028c6015157836 */ /* 0x00efe40000000000 */
[----:B------:R-:W-:Y:S02]  /*106a0*/  VIADD R12, R12, 0xffffffff ;  /* 0xffffffff0c0c7836 */ /* 0x000fe40000000000 */
[----:B------:R-:W-:Y:S01]  /*106b0*/  IMAD.MOV.U32 R15, RZ, RZ, R170 ;  /* 0x000000ffff0f7224 */ /* 0x000fe200078e00aa */
[----:B------:R-:W-:Y:S01]  /*106c0*/  PRMT R21, R186, 0x654, R21 ;  /* 0x00000654ba157816 */ /* 0x000fe20000000015 */
[----:B------:R-:W-:Y:S02]  /*106d0*/  IMAD.MOV.U32 R13, RZ, RZ, R171 ;  /* 0x000000ffff0d7224 */ /* 0x000fe400078e00ab */
[----:B------:R-:W-:Y:S01]  /*106e0*/  IMAD.MOV.U32 R17, RZ, RZ, R209 ;  /* 0x000000ffff117224 */ /* 0x000fe200078e00d1 */
[----:B------:R0:W-:Y:S03]  /*106f0*/  SYNCS.ARRIVE.TRANS64.RED.A1T0 RZ, [R21+URZ], RZ ;  /* 0x000000ff15ff79a7 */ /* 0x0001e6000810043f */
[----:B------:R-:W-:Y:S05]  /*10700*/  @P1 BRA `(.L_x_5912) ;  /* 0xffffffd4005c1947 */ /* 0x000fea000383ffff */
[----:B------:R-:W-:Y:S05]  /*10710*/  BSYNC B0 ;  /* 0x0000000000007941 */ /* 0x000fea0003800000 */
.L_x_5891:
[----:B------:R-:W-:Y:S01]  /*10720*/  IMAD.MOV.U32 R15, RZ, RZ, R170 ;  /* 0x000000ffff0f7224 */ /* 0x000fe200078e00aa */
[----:B------:R-:W-:Y:S01]  /*10730*/  MOV R13, R171 ;  /* 0x000000ab000d7202 */ /* 0x000fe20000000f00 */
[----:B------:R-:W-:-:S07]  /*10740*/  IMAD.MOV.U32 R17, RZ, RZ, R209 ;  /* 0x000000ffff117224 */ /* 0x000fce00078e00d1 */
.L_x_5890:
[----:B------:R-:W-:Y:S05]  /*10750*/  BSYNC B1 ;  /* 0x0000000000017941 */ /* 0x000fea0003800000 */
.L_x_5889:
[----:B0-----:R-:W0:Y:S01]  /*10760*/  LDC R21, c[0x0][0x448] ;  /* 0x00011200ff157b82 */ /* 0x001e220000000800 */
[----:B------:R-:W-:Y:S01]  /*10770*/  VIADD R152, R196, 0x3f ;  /* 0x0000003fc4987836 */ /* 0x000fe20000000000 */
[----:B------:R-:W-:-:S06]  /*10780*/  ULDC UR4, c[0x0][0x9dc] ;  /* 0x0002770000047ab9 */ /* 0x000fcc0000000800 */
[----:B------:R-:W1:Y:S01]  /*10790*/  LDC R155, c[0x0][0x9e4] ;  /* 0x00027900ff9b7b82 */ /* 0x000e620000000800 */
[----:B0-----:R-:W-:Y:S02]  /*107a0*/  ISETP.NE.AND P4, PT, R21, 0x1, PT ;  /* 0x000000011500780c */ /* 0x001fe40003f85270 */
[----:B-1----:R-:W-:-:S11]  /*107b0*/  ISETP.GE.AND P5, PT, R155, 0x1, PT ;  /* 0x000000019b00780c */ /* 0x002fd60003fa6270 */
[----:B------:R-:W0:Y:S08]  /*107c0*/  @P4 LDC R153, c[0x0][0x44c] ;  /* 0x00011300ff994b82 */ /* 0x000e300000000800 */
[----:B------:R-:W1:Y:S01]  /*107d0*/  @P4 LDC R21, c[0x0][0x450] ;  /* 0x00011400ff154b82 */ /* 0x000e620000000800 */
[----:B0-----:R-:W-:-:S05]  /*107e0*/  @P4 IMAD.HI.U32 R153, R152, R153, RZ ;  /* 0x0000009998994227 */ /* 0x001fca00078e00ff */
[----:B-1----:R-:W-:Y:S02]  /*107f0*/  @P4 SHF.R.U32.HI R152, RZ, R21, R153 ;  /* 0x00000015ff984219 */ /* 0x002fe40000011699 */
[----:B------:R-:W-:-:S05]  /*10800*/  IADD3 R21, R184, 0x1, -R23 ;  /* 0x00000001b8157810 */ /* 0x000fca0007ffe817 */
[----:B------:R-:W-:-:S04]  /*10810*/  IMAD.IADD R152, R21, 0x1, R152 ;  /* 0x0000000115987824 */ /* 0x000fc800078e0298 */
[----:B------:R-:W-:Y:S01]  /*10820*/  VIADD R21, R152, -UR4 ;  /* 0x8000000498157c36 */ /* 0x000fe20008000000 */
[----:B------:R-:W-:Y:S06]  /*10830*/  @!P5 BRA `(.L_x_5913) ;  /* 0x000000000048d947 */ /* 0x000fec0003800000 */
[----:B------:R-:W-:Y:S01]  /*10840*/  IMAD.MOV.U32 R154, RZ, RZ, R152 ;  /* 0x000000ffff9a7224 */ /* 0x000fe200078e0098 */
[----:B------:R-:W-:Y:S04]  /*10850*/  BSSY B0, `(.L_x_5914) ;  /* 0x000000e000007945 */ /* 0x000fe80003800000 */
        /* <DEDUP_REMOVED lines=9> */
.L_x_5915:
[----:B------:R-:W-:-:S13]  /*108f0*/  ISETP.NE.AND P1, PT, R155, 0x1, PT ;  /* 0x000000019b00780c */ /* 0x000fda0003f25270 */
[----:B------:R-:W0:Y:S02]  /*10900*/  @P1 LDC.64 R152, c[0x0][0x9e8] ;  /* 0x00027a00ff981b82 */ /* 0x000e240000000a00 */
[----:B0-----:R-:W-:-:S05]  /*10910*/  @P1 IMAD.HI.U32 R152, R154, R152, RZ ;  /* 0x000000989a981227 */ /* 0x001fca00078e00ff */
[----:B------:R-:W-:-:S07]  /*10920*/  @P1 SHF.R.U32.HI R154, RZ, R153, R152 ;  /* 0x00000099ff9a1219 */ /* 0x000fce0000011698 */
.L_x_5916:
[----:B------:R-:W-:Y:S05]  /*10930*/  BSYNC B0 ;  /* 0x0000000000007941 */ /* 0x000fea0003800000 */
.L_x_5914:
[----:B------:R-:W-:-:S05]  /*10940*/  IMAD R154, R154, R155, RZ ;  /* 0x0000009b9a9a7224 */ /* 0x000fca00078e02ff */
[----:B------:R-:W-:-:S07]  /*10950*/  VIMNMX R21, R21, R154, !PT ;  /* 0x0000009a15157248 */ /* 0x000fce0007fe0100 */
.L_x_5913:
[----:B------:R-:W-:Y:S01]  /*10960*/  VIADD R21, R21, 0x3f ;  /* 0x0000003f15157836 */ /* 0x000fe20000000000 */
[----:B------:R-:W-:Y:S04]  /*10970*/  BSSY B1, `(.L_x_5917) ;  /* 0x00001f1000017945 */ /* 0x000fe80003800000 */
[----:B------:R-:W-:-:S04]  /*10980*/  SHF.R.S32.HI R152, RZ, 0x1f, R21 ;  /* 0x0000001fff987819 */ /* 0x000fc80000011415 */
[----:B------:R-:W-:-:S04]  /*10990*/  LEA.HI R152, R152, R21, RZ, 0x6 ;  /* 0x0000001598987211 */ /* 0x000fc800078f30ff */
[----:B------:R-:W-:-:S04]  /*109a0*/  SHF.R.S32.HI R21, RZ, 0x6, R152 ;  /* 0x00000006ff157819 */ /* 0x000fc80000011498 */
[----:B------:R-:W-:-:S04]  /*109b0*/  VIMNMX R21, R207, R21, !PT ;  /* 0x00000015cf157248 */ /* 0x000fc80007fe0100 */
[----:B------:R-:W-:-:S13]  /*109c0*/  ISETP.GE.AND P1, PT, R12, R21, PT ;  /* 0x000000150c00720c */ /* 0x000fda0003f26270 */
[----:B------:R-:W-:Y:S05]  /*109d0*/  @!P1 BRA `(.L_x_5918) ;  /* 0x0000001c00a89947 */ /* 0x000fea0003800000 */
[----:B------:R-:W-:Y:S01]  /*109e0*/  BSSY B0, `(.L_x_5919) ;  /* 0x00001e8000007945 */ /* 0x000fe20003800000 */
[----:B------:R-:W-:Y:S02]  /*109f0*/  IMAD.MOV.U32 R213, RZ, RZ, R15 ;  /* 0x000000ffffd57224 */ /* 0x000fe400078e000f */
[----:B------:R-:W-:Y:S02]  /*10a00*/  IMAD.MOV.U32 R218, RZ, RZ, R13 ;  /* 0x000000ffffda7224 */ /* 0x000fe400078e000d */
[----:B------:R-:W-:Y:S02]  /*10a10*/  IMAD.MOV.U32 R209, RZ, RZ, R12 ;  /* 0x000000ffffd17224 */ /* 0x000fe400078e000c */
[----:B------:R-:W-:-:S07]  /*10a20*/  IMAD.MOV.U32 R217, RZ, RZ, R17 ;  /* 0x000000ffffd97224 */ /* 0x000fce00078e0011 */
.L_x_5932:
        /* <DEDUP_REMOVED lines=8> */
[----:B------:R-:W-:Y:S06]  /*10ab0*/  @!P0 BRA `(.L_x_5920) ;  /* 0x0000000000048947 */ /* 0x000fec0003800000 */
[----:B------:R-:W-:Y:S01]  /*10ac0*/  BPT.TRAP 0x1 ;  /* 0x000000040000795c */ /* 0x000fe20000300000 */
.L_x_5920:
[----:B------:R-:W-:Y:S01]  /*10ad0*/  IMAD R12, R17, 0x8, R2 ;  /* 0x00000008110c7824 */ /* 0x000fe200078e0202 */
[----:B------:R-:W-:-:S04]  /*10ae0*/  SHF.L.U32 R211, R22, 0x1f, RZ ;  /* 0x0000001f16d37819 */ /* 0x000fc800000006ff */
[----:B------:R0:W1:Y:S01]  /*10af0*/  SYNCS.PHASECHK.TRANS64.TRYWAIT P2, [R12+URZ+0x28c30], R211 ;  /* 0x028c30d30c0075a7 */ /* 0x000062000804017f */
[----:B------:R-:W-:Y:S05]  /*10b00*/  @!P0 BRA `(.L_x_5921) ;  /* 0x0000000000048947 */ /* 0x000fea0003800000 */
[----:B------:R-:W-:Y:S01]  /*10b10*/  BPT.TRAP 0x1 ;  /* 0x000000040000795c */ /* 0x000fe20000300000 */
.L_x_5921:
[----:B------:R-:W-:Y:S01]  /*10b20*/  BSSY B2, `(.L_x_5922) ;  /* 0x0000006000027945 */ /* 0x000fe20003800000 */
[----:B------:R-:W-:Y:S02]  /*10b30*/  IMAD R156, R17, 0x200, R14 ;  /* 0x00000200119c7824 */ /* 0x000fe400078e020e */
[----:B------:R-:W-:Y:S01]  /*10b40*/  IMAD.MOV.U32 R157, RZ, RZ, 0x40000040 ;  /* 0x40000040ff9d7424 */ /* 0x000fe200078e00ff */
[----:B-1----:R-:W-:Y:S06]  /*10b50*/  @P2 BRA `(.L_x_5923) ;  /* 0x0000000000082947 */ /* 0x002fec0003800000 */
[----:B------:R-:W1:Y:S02]  /*10b60*/  SYNCS.PHASECHK.TRANS64.TRYWAIT P2, [R12+URZ+0x28c30], R211 ;  /* 0x028c30d30c0075a7 */ /* 0x000e64000804017f */
[----:B-1----:R-:W-:Y:S05]  /*10b70*/  @!P2 BRA `(.L_x_5924) ;  /* 0x000001380048a947 */ /* 0x002fea0003800000 */
.L_x_5923:
[----:B------:R-:W-:Y:S05]  /*10b80*/  BSYNC B2 ;  /* 0x0000000000027941 */ /* 0x000fea0003800000 */
.L_x_5922:
        /* <DEDUP_REMOVED lines=10> */
[----:B------:R-:W-:-:S02]  /*10c30*/  R2UR UR10, R154 ;  /* 0x000000009a0a72ca */ /* 0x000fc400000e0000 */
[----:B------:R-:W-:Y:S02]  /*10c40*/  R2UR UR11, R155 ;  /* 0x000000009b0b72ca */ /* 0x000fe400000e0000 */
[----:B------:R-:W-:Y:S02]  /*10c50*/  R2UR UR14, R152 ;  /* 0x00000000980e72ca */ /* 0x000fe400000e0000 */
[----:B------:R-:W-:Y:S02]  /*10c60*/  R2UR UR15, R153 ;  /* 0x00000000990f72ca */ /* 0x000fe400000e0000 */
[----:B------:R-:W-:Y:S02]  /*10c70*/  R2UR UR18, R156 ;  /* 0x000000009c1272ca */ /* 0x000fe400000e0000 */
[----:B------:R-:W-:Y:S02]  /*10c80*/  R2UR UR19, R157 ;  /* 0x000000009d1372ca */ /* 0x000fe400000e0000 */
[----:B------:R-:W-:Y:S01]  /*10c90*/  WARPGROUP.ARRIVE ;  /* 0x00000000000079c5 */ /* 0x000fe20000000000 */
[----:B------:R-:W-:-:S02]  /*10ca0*/  R2UR UR8, R10 ;  /* 0x000000000a0872ca */ /* 0x000fc400000e0000 */
[----:B------:R-:W-:Y:S02]  /*10cb0*/  R2UR UR9, R11 ;  /* 0x000000000b0972ca */ /* 0x000fe400000e0000 */
[----:B------:R-:W-:Y:S01]  /*10cc0*/  R2UR UR12, R8 ;  /* 0x00000000080c72ca */ /* 0x000fe200000e0000 */
[----:B------:R-:W-:Y:S01]  /*10cd0*/  HGMMA.64x64x16.F32 R152, gdesc[UR4], RZ, !UPT, gsb0 ;  /* 0x00e00000049879f0 */ /* 0x000fe2000c0008ff */
        /* <DEDUP_REMOVED lines=15> */
.L_x_5925:
        /* <DEDUP_REMOVED lines=41> */
[----:B----4-:R-:W-:-:S02]  /*11060*/  FMNMX.FTZ R13, R153, R13, !PT ;  /* 0x0000000d990d7209 */ /* 0x010fc40007810000 */
[----:B------:R-:W-:-:S05]  /*11070*/  ISETP.NE.AND P2, PT, R197, RZ, PT ;  /* 0x000000ffc500720c */ /* 0x000fca0003f45270 */
        /* <DEDUP_REMOVED lines=22> */
[----:B------:R-:W-:Y:S01]  /*111e0*/  MUFU.TANH R154, R154 ;  /* 0x0000009a009a7308 */ /* 0x000fe20000002400 */
[----:B----4-:R-:W-:-:S07]  /*111f0*/  FMNMX.FTZ R13, R177, R13, !PT ;  /* 0x0000000db10d7209 */ /* 0x010fce0007810000 */
[----:B------:R-:W-:Y:S01]  /*11200*/  MUFU.TANH R155, R155 ;  /* 0x0000009b009b7308 */ /* 0x000fe20000002400 */
[----:B--2---:R-:W-:-:S05]  /*11210*/  FMNMX.FTZ R13, R181, R13, !PT ;  /* 0x0000000db50d7209 */ /* 0x004fca0007810000 */
[----:B------:R-:W2:Y:S02]  /*11220*/  SHFL.BFLY PT, R20, R13, 0x2, 0x1f ;  /* 0x0c401f000d147f89 */ /* 0x000ea400000e0000 */
[----:B------:R-:W-:Y:S08]  /*11230*/  MUFU.TANH R158, R158 ;  /* 0x0000009e009e7308 */ /* 0x000ff00000002400 */
[----:B------:R-:W-:Y:S08]  /*11240*/  MUFU.TANH R159, R159 ;  /* 0x0000009f009f7308 */ /* 0x000ff00000002400 */
[----:B------:R-:W-:Y:S01]  /*11250*/  MUFU.TANH R162, R162 ;  /* 0x000000a200a27308 */ /* 0x000fe20000002400 */
[----:B--2---:R-:W-:-:S07]  /*11260*/  FMNMX.FTZ R13, R13, R20, !PT ;  /* 0x000000140d0d7209 */ /* 0x004fce0007810000 */
[----:B------:R-:W-:Y:S01]  /*11270*/  MUFU.TANH R163, R163 ;  /* 0x000000a300a37308 */ /* 0x000fe20000002400 */
[----:B------:R-:W2:Y:S07]  /*11280*/  SHFL.BFLY PT, R20, R13, 0x1, 0x1f ;  /* 0x0c201f000d147f89 */ /* 0x000eae00000e0000 */
[----:B------:R-:W-:Y:S08]  /*11290*/  MUFU.TANH R166, R166 ;  /* 0x000000a600a67308 */ /* 0x000ff00000002400 */
[----:B------:R-:W-:Y:S08]  /*112a0*/  MUFU.TANH R167, R167 ;  /* 0x000000a700a77308 */ /* 0x000ff00000002400 */
[----:B------:R-:W-:Y:S01]  /*112b0*/  MUFU.TANH R170, R170 ;  /* 0x000000aa00aa7308 */ /* 0x000fe20000002400 */
[----:B--2---:R-:W-:Y:S01]  /*112c0*/  FMNMX.FTZ R13, R13, R20, !PT ;  /* 0x000000140d0d7209 */ /* 0x004fe20007810000 */
        /* <DEDUP_REMOVED lines=19> */
[-CC-:B------:R-:W-:Y:S01]  /*11400*/  FFMA.FTZ R173, R173, R20.reuse, -R218.reuse ;  /* 0x00000014adad7223 */ /* 0x180fe200000108da */
[-CC-:B------:R-:W-:Y:S01]  /*11410*/  FFMA.FTZ R176, R176, R20.reuse, -R218.reuse ;  /* 0x00000014b0b07223 */ /* 0x180fe200000108da */
[-CC-:B------:R-:W-:Y:S01]  /*11420*/  FFMA.FTZ R177, R177, R20.reuse, -R218.reuse ;  /* 0x00000014b1b17223 */ /* 0x180fe200000108da */
[----:B------:R-:W-:-:S04]  /*11430*/  FFMA.FTZ R181, R181, R20, -R218 ;  /* 0x00000014b5b57223 */ /* 0x000fc800000108da */
[----:B------:R-:W4:Y:S01]  /*11440*/  MUFU.EX2 R152, R152 ;  /* 0x0000009800987308 */ /* 0x000f220000000800 */
[-C--:B--2---:R-:W-:Y:S01]  /*11450*/  FMUL.FTZ R24, R24, R180.reuse ;  /* 0x000000b418187220 */ /* 0x084fe20000410000 */
[-C--:B------:R-:W-:Y:S01]  /*11460*/  FMUL.FTZ R25, R25, R180.reuse ;  /* 0x000000b419197220 */ /* 0x080fe20000410000 */
[-C--:B------:R-:W-:Y:S01]  /*11470*/  FMUL.FTZ R28, R28, R180.reuse ;  /* 0x000000b41c1c7220 */ /* 0x080fe20000410000 */
[-C--:B------:R-:W-:Y:S01]  /*11480*/  FMUL.FTZ R29, R29, R180.reuse ;  /* 0x000000b41d1d7220 */ /* 0x080fe20000410000 */
[-C--:B------:R-:W-:Y:S01]  /*11490*/  FMUL.FTZ R32, R32, R180.reuse ;  /* 0x000000b420207220 */ /* 0x080fe20000410000 */
[-C--:B------:R-:W-:Y:S01]  /*114a0*/  FMUL.FTZ R33, R33, R180.reuse ;  /* 0x000000b421217220 */ /* 0x080fe20000410000 */
[-C--:B------:R-:W-:Y:S01]  /*114b0*/  FMUL.FTZ R36, R36, R180.reuse ;  /* 0x000000b424247220 */ /* 0x080fe20000410000 */
[----:B------:R-:W-:Y:S01]  /*114c0*/  MUFU.TANH R174, R174 ;  /* 0x000000ae00ae7308 */ /* 0x000fe20000002400 */
[----:B---3--:R-:W-:Y:S01]  /*114d0*/  FFMA.FTZ R3, R180, R3, R15 ;  /* 0x00000003b4037223 */ /* 0x008fe2000001000f */
[-C--:B------:R-:W-:Y:S01]  /*114e0*/  FMUL.FTZ R37, R37, R180.reuse ;  /* 0x000000b425257220 */ /* 0x080fe20000410000 */
[-C--:B------:R-:W-:Y:S01]  /*114f0*/  FMUL.FTZ R40, R40, R180.reuse ;  /* 0x000000b428287220 */ /* 0x080fe20000410000 */
[-C--:B------:R-:W-:Y:S01]  /*11500*/  FMUL.FTZ R41, R41, R180.reuse ;  /* 0x000000b429297220 */ /* 0x080fe20000410000 */
[-C--:B------:R-:W-:Y:S01]  /*11510*/  FMUL.FTZ R44, R44, R180.reuse ;  /* 0x000000b42c2c7220 */ /* 0x080fe20000410000 */
[-C--:B------:R-:W-:Y:S01]  /*11520*/  FMUL.FTZ R45, R45, R180.reuse ;  /* 0x000000b42d2d7220 */ /* 0x080fe20000410000 */
[----:B------:R-:W-:Y:S01]  /*11530*/  FMUL.FTZ R48, R48, R180 ;  /* 0x000000b430307220 */ /* 0x000fe20000410000 */
[----:B------:R-:W-:Y:S01]  /*11540*/  MUFU.TANH R175, R175 ;  /* 0x000000af00af7308 */ /* 0x000fe20000002400 */
[C---:B----4-:R-:W-:Y:S01]  /*11550*/  FADD.FTZ R3, R152.reuse, R3 ;  /* 0x0000000398037221 */ /* 0x050fe20000010000 */
[----:B------:R-:W-:Y:S01]  /*11560*/  F2FP.F16.F32.PACK_AB R152, R152, R15 ;  /* 0x0000000f9898723e */ /* 0x000fe200000000ff */
[----:B------:R-:W-:-:S02]  /*11570*/  VIADD R15, R12, 0x28c40 ;  /* 0x00028c400c0f7836 */ /* 0x000fc40000000000 */
[-C--:B------:R-:W-:Y:S01]  /*11580*/  FMUL.FTZ R49, R49, R180.reuse ;  /* 0x000000b431317220 */ /* 0x080fe20000410000 */
[-C--:B------:R-:W-:Y:S01]  /*11590*/  FMUL.FTZ R52, R52, R180.reuse ;  /* 0x000000b434347220 */ /* 0x080fe20000410000 */
[-C--:B------:R-:W-:Y:S01]  /*115a0*/  FMUL.FTZ R53, R53, R180.reuse ;  /* 0x000000b435357220 */ /* 0x080fe20000410000 */
[-C--:B------:R-:W-:Y:S01]  /*115b0*/  FMUL.FTZ R56, R56, R180.reuse ;  /* 0x000000b438387220 */ /* 0x080fe20000410000 */
[----:B------:R-:W-:Y:S01]  /*115c0*/  PRMT R15, R186, 0x654, R15 ;  /* 0x00000654ba0f7816 */ /* 0x000fe2000000000f */
[----:B------:R-:W-:Y:S01]  /*115d0*/  MUFU.TANH R178, R178 ;  /* 0x000000b200b27308 */ /* 0x000fe20000002400 */
[-C--:B------:R-:W-:Y:S01]  /*115e0*/  FMUL.FTZ R57, R57, R180.reuse ;  /* 0x000000b439397220 */ /* 0x080fe20000410000 */
[-C--:B------:R-:W-:Y:S01]  /*115f0*/  FMUL.FTZ R60, R60, R180.reuse ;  /* 0x000000b43c3c7220 */ /* 0x080fe20000410000 */
[----:B------:R2:W-:Y:S01]  /*11600*/  SYNCS.ARRIVE.TRANS64.RED.A1T0 RZ, [R15+URZ], RZ ;  /* 0x000000ff0fff79a7 */ /* 0x0005e2000810043f */
[-C--:B------:R-:W-:Y:S01]  /*11610*/  FMUL.FTZ R61, R61, R180.reuse ;  /* 0x000000b43d3d7220 */ /* 0x080fe20000410000 */
[-C--:B------:R-:W-:Y:S01]  /*11620*/  FMUL.FTZ R64, R64, R180.reuse ;  /* 0x000000b440407220 */ /* 0x080fe20000410000 */
[-C--:B------:R-:W-:Y:S01]  /*11630*/  FMUL.FTZ R65, R65, R180.reuse ;  /* 0x000000b441417220 */ /* 0x080fe20000410000 */
[-C--:B------:R-:W-:Y:S01]  /*11640*/  FMUL.FTZ R68, R68, R180.reuse ;  /* 0x000000b444447220 */ /* 0x080fe20000410000 */
[----:B------:R-:W-:Y:S01]  /*11650*/  MUFU.TANH R179, R179 ;  /* 0x000000b300b37308 */ /* 0x000fe20000002400 */
[-C--:B------:R-:W-:Y:S01]  /*11660*/  FMUL.FTZ R69, R69, R180.reuse ;  /* 0x000000b445457220 */ /* 0x080fe20000410000 */
[-C--:B------:R-:W-:Y:S01]  /*11670*/  FMUL.FTZ R72, R72, R180.reuse ;  /* 0x000000b448487220 */ /* 0x080fe20000410000 */
[----:B--2---:R-:W-:Y:S01]  /*11680*/  FMNMX.FTZ R15, R154, R213, !PT ;  /* 0x000000d59a0f7209 */ /* 0x004fe20007810000 */
[-C--:B------:R-:W-:Y:S01]  /*11690*/  FMUL.FTZ R73, R73, R180.reuse ;  /* 0x000000b449497220 */ /* 0x080fe20000410000 */
[-C--:B------:R-:W-:Y:S01]  /*116a0*/  FMUL.FTZ R76, R76, R180.reuse ;  /* 0x000000b44c4c7220 */ /* 0x080fe20000410000 */
[-C--:B------:R-:W-:Y:S01]  /*116b0*/  FMUL.FTZ R77, R77, R180.reuse ;  /* 0x000000b44d4d7220 */ /* 0x080fe20000410000 */
[----:B------:R-:W-:Y:S01]  /*116c0*/  FMNMX.FTZ R15, R155, R15, !PT ;  /* 0x0000000f9b0f7209 */ /* 0x000fe20007810000 */
[----:B------:R-:W-:Y:S01]  /*116d0*/  MUFU.TANH R182, R182 ;  /* 0x000000b600b67308 */ /* 0x000fe20000002400 */
[-C--:B------:R-:W-:Y:S01]  /*116e0*/  FMUL.FTZ R80, R80, R180.reuse ;  /* 0x000000b450507220 */ /* 0x080fe20000410000 */
[-C--:B------:R-:W-:Y:S01]  /*116f0*/  FMUL.FTZ R81, R81, R180.reuse ;  /* 0x000000b451517220 */ /* 0x080fe20000410000 */
[----:B------:R-:W-:Y:S01]  /*11700*/  FMNMX.FTZ R15, R158, R15, !PT ;  /* 0x0000000f9e0f7209 */ /* 0x000fe20007810000 */
        /* <DEDUP_REMOVED lines=12> */
[----:B------:R-:W2:Y:S01]  /*117d0*/  MUFU.EX2 R153, R153 ;  /* 0x0000009900997308 */ /* 0x000ea20000000800 */
[-C--:B------:R-:W-:Y:S01]  /*117e0*/  FMUL.FTZ R100, R100, R180.reuse ;  /* 0x000000b464647220 */ /* 0x080fe20000410000 */
[-C--:B------:R-:W-:Y:S01]  /*117f0*/  FMUL.FTZ R101, R101, R180.reuse ;  /* 0x000000b465657220 */ /* 0x080fe20000410000 */
[----:B------:R-:W-:Y:S01]  /*11800*/  FMNMX.FTZ R15, R166, R15, !PT ;  /* 0x0000000fa60f7209 */ /* 0x000fe20007810000 */
[-C--:B------:R-:W-:Y:S01]  /*11810*/  FMUL.FTZ R104, R104, R180.reuse ;  /* 0x000000b468687220 */ /* 0x080fe20000410000 */
[-C--:B------:R-:W-:Y:S01]  /*11820*/  FMUL.FTZ R105, R105, R180.reuse ;  /* 0x000000b469697220 */ /* 0x080fe20000410000 */
[-C--:B------:R-:W-:Y:S01]  /*11830*/  FMUL.FTZ R108, R108, R180.reuse ;  /* 0x000000b46c6c7220 */ /* 0x080fe20000410000 */
[----:B------:R-:W-:Y:S01]  /*11840*/  FMNMX.FTZ R15, R167, R15, !PT ;  /* 0x0000000fa70f7209 */ /* 0x000fe20007810000 */
[----:B------:R-:W3:Y:S01]  /*11850*/  MUFU.EX2 R156, R156 ;  /* 0x0000009c009c7308 */ /* 0x000ee20000000800 */
[-C--:B------:R-:W-:Y:S01]  /*11860*/  FMUL.FTZ R109, R109, R180.reuse ;  /* 0x000000b46d6d7220 */ /* 0x080fe20000410000 */
[-C--:B------:R-:W-:Y:S01]  /*11870*/  FMUL.FTZ R112, R112, R180.reuse ;  /* 0x000000b470707220 */ /* 0x080fe20000410000 */
[----:B------:R-:W-:Y:S01]  /*11880*/  FMNMX.FTZ R15, R170, R15, !PT ;  /* 0x0000000faa0f7209 */ /* 0x000fe20007810000 */
[-C--:B------:R-:W-:Y:S01]  /*11890*/  FMUL.FTZ R113, R113, R180.reuse ;  /* 0x000000b471717220 */ /* 0x080fe20000410000 */
[-C--:B------:R-:W-:Y:S01]  /*118a0*/  FMUL.FTZ R116, R116, R180.reuse ;  /* 0x000000b474747220 */ /* 0x080fe20000410000 */
[-C--:B------:R-:W-:Y:S01]  /*118b0*/  FMUL.FTZ R117, R117, R180.reuse ;  /* 0x000000b475757220 */ /* 0x080fe20000410000 */
[----:B------:R-:W-:Y:S01]  /*118c0*/  FMNMX.FTZ R15, R171, R15, !PT ;  /* 0x0000000fab0f7209 */ /* 0x000fe20007810000 */
[----:B------:R-:W4:Y:S01]  /*118d0*/  MUFU.EX2 R157, R157 ;  /* 0x0000009d009d7308 */ /* 0x000f220000000800 */
[----:B--2---:R-:W-:Y:S01]  /*118e0*/  FADD.FTZ R3, R153, R3 ;  /* 0x0000000399037221 */ /* 0x004fe20000010000 */
[-C--:B------:R-:W-:Y:S01]  /*118f0*/  FMUL.FTZ R120, R120, R180.reuse ;  /* 0x000000b478787220 */ /* 0x080fe20000410000 */
[----:B------:R-:W-:Y:S01]  /*11900*/  FMNMX.FTZ R15, R174, R15, !PT ;  /* 0x0000000fae0f7209 */ /* 0x000fe20007810000 */
[-C--:B------:R-:W-:Y:S01]  /*11910*/  FMUL.FTZ R121, R121, R180.reuse ;  /* 0x000000b479797220 */ /* 0x080fe20000410000 */
[-C--:B------:R-:W-:Y:S01]  /*11920*/  FMUL.FTZ R124, R124, R180.reuse ;  /* 0x000000b47c7c7220 */ /* 0x080fe20000410000 */
[-C--:B------:R-:W-:Y:S01]  /*11930*/  FMUL.FTZ R125, R125, R180.reuse ;  /* 0x000000b47d7d7220 */ /* 0x080fe20000410000 */
[----:B------:R-:W-:Y:S01]  /*11940*/  FMNMX.FTZ R15, R175, R15, !PT ;  /* 0x0000000faf0f7209 */ /* 0x000fe20007810000 */
[----:B------:R-:W-:Y:S01]  /*11950*/  MUFU.EX2 R161, R161 ;  /* 0x000000a100a17308 */ /* 0x000fe20000000800 */
[----:B---3--:R-:W-:Y:S01]  /*11960*/  FADD.FTZ R3, R156, R3 ;  /* 0x000000039c037221 */ /* 0x008fe20000010000 */
[-C--:B------:R-:W-:Y:S01]  /*11970*/  FMUL.FTZ R128, R128, R180.reuse ;  /* 0x000000b480807220 */ /* 0x080fe20000410000 */
[----:B------:R-:W-:Y:S01]  /*11980*/  FMNMX.FTZ R15, R178, R15, !PT ;  /* 0x0000000fb20f7209 */ /* 0x000fe20007810000 */
[-C--:B------:R-:W-:Y:S01]  /*11990*/  FMUL.FTZ R129, R129, R180.reuse ;  /* 0x000000b481817220 */ /* 0x080fe20000410000 */
[-C--:B------:R-:W-:Y:S01]  /*119a0*/  FMUL.FTZ R132, R132, R180.reuse ;  /* 0x000000b484847220 */ /* 0x080fe20000410000 */
[-C--:B------:R-:W-:Y:S01]  /*119b0*/  FMUL.FTZ R133, R133, R180.reuse ;  /* 0x000000b485857220 */ /* 0x080fe20000410000 */
[----:B------:R-:W-:Y:S01]  /*119c0*/  FMNMX.FTZ R15, R179, R15, !PT ;  /* 0x0000000fb30f7209 */ /* 0x000fe20007810000 */
[----:B------:R-:W-:Y:S01]  /*119d0*/  MUFU.EX2 R164, R164 ;  /* 0x000000a400a47308 */ /* 0x000fe20000000800 */
[----:B----4-:R-:W-:Y:S01]  /*119e0*/  FADD.FTZ R3, R157, R3 ;  /* 0x000000039d037221 */ /* 0x010fe20000010000 */
[-C--:B------:R-:W-:Y:S01]  /*119f0*/  FMUL.FTZ R136, R136, R180.reuse ;  /* 0x000000b488887220 */ /* 0x080fe20000410000 */
[----:B------:R-:W-:Y:S01]  /*11a00*/  FMNMX.FTZ R15, R182, R15, !PT ;  /* 0x0000000fb60f7209 */ /* 0x000fe20007810000 */
        /* <DEDUP_REMOVED lines=8> */
[----:B------:R-:W2:Y:S01]  /*11a90*/  SHFL.BFLY PT, R218, R15, 0x2, 0x1f ;  /* 0x0c401f000fda7f89 */ /* 0x000ea200000e0000 */
[----:B------:R-:W-:-:S03]  /*11aa0*/  FMUL.FTZ R149, R149, R180 ;  /* 0x000000b495957220 */ /* 0x000fc60000410000 */
[----:B------:R-:W-:Y:S08]  /*11ab0*/  MUFU.EX2 R172, R172 ;  /* 0x000000ac00ac7308 */ /* 0x000ff00000000800 */
[----:B------:R-:W-:Y:S08]  /*11ac0*/  MUFU.EX2 R173, R173 ;  /* 0x000000ad00ad7308 */ /* 0x000ff00000000800 */
[----:B------:R-:W-:Y:S01]  /*11ad0*/  MUFU.EX2 R176, R176 ;  /* 0x000000b000b07308 */ /* 0x000fe20000000800 */
[----:B--2---:R-:W-:-:S07]  /*11ae0*/  FMNMX.FTZ R15, R15, R218, !PT ;  /* 0x000000da0f0f7209 */ /* 0x004fce0007810000 */
[----:B------:R-:W-:Y:S01]  /*11af0*/  MUFU.EX2 R218, R160 ;  /* 0x000000a000da7308 */ /* 0x000fe20000000800 */
[----:B------:R-:W2:Y:S07]  /*11b00*/  SHFL.BFLY PT, R220, R15, 0x1, 0x1f ;  /* 0x0c201f000fdc7f89 */ /* 0x000eae00000e0000 */
[----:B------:R-:W-:Y:S08]  /*11b10*/  MUFU.EX2 R160, R165 ;  /* 0x000000a500a07308 */ /* 0x000ff00000000800 */
[----:B------:R3:W-:Y:S08]  /*11b20*/  MUFU.EX2 R165, R168 ;  /* 0x000000a800a57308 */ /* 0x0007f00000000800 */
[----:B------:R-:W-:Y:S01]  /*11b30*/  MUFU.EX2 R177, R177 ;  /* 0x000000b100b17308 */ /* 0x000fe20000000800 */
[----:B--2---:R-:W-:-:S05]  /*11b40*/  FMNMX.FTZ R15, R15, R220, !PT ;  /* 0x000000dc0f0f7209 */ /* 0x004fca0007810000 */
[----:B---3--:R-:W-:Y:S01]  /*11b50*/  FADD.FTZ R168, -R15, R213 ;  /* 0x000000d50fa87221 */ /* 0x008fe20000010100 */
[----:B------:R-:W-:-:S03]  /*11b60*/  @!P2 IMAD R213, R217, 0x40, R194 ;  /* 0x00000040d9d5a824 */ /* 0x000fc600078e02c2 */
[----:B------:R-:W-:Y:S01]  /*11b70*/  FMUL.FTZ R168, R168, R20 ;  /* 0x00000014a8a87220 */ /* 0x000fe20000410000 */
[----:B------:R-:W-:-:S05]  /*11b80*/  @!P2 IMAD R213, R213, 0x4, R2 ;  /* 0x00000004d5d5a824 */ /* 0x000fca00078e0202 */
[----:B------:R-:W2:Y:S01]  /*11b90*/  MUFU.EX2 R168, R168 ;  /* 0x000000a800a87308 */ /* 0x000ea20000000800 */
[----:B------:R-:W-:Y:S04]  /*11ba0*/  @!P2 STS [R213+0x28800], R180 ;  /* 0x028800b4d500a388 */ /* 0x000fe80000000800 */
[----:B--2---:R2:W-:Y:S01]  /*11bb0*/  @!P2 STS [R213+0x28820], R168 ;  /* 0x028820a8d500a388 */ /* 0x0045e20000000800 */
        /* <DEDUP_REMOVED lines=9> */
[----:B--2---:R-:W-:Y:S01]  /*11c50*/  FMUL.FTZ R213, R15, R20 ;  /* 0x000000140fd57220 */ /* 0x004fe20000410000 */
[-C--:B------:R-:W-:Y:S01]  /*11c60*/  FMUL.FTZ R43, R43, R168.reuse ;  /* 0x000000a82b2b7220 */ /* 0x080fe20000410000 */
[-C--:B------:R-:W-:Y:S01]  /*11c70*/  FMUL.FTZ R46, R46, R168.reuse ;  /* 0x000000a82e2e7220 */ /* 0x080fe20000410000 */
[----:B------:R-:W-:Y:S01]  /*11c80*/  FMUL.FTZ R47, R47, R168 ;  /* 0x000000a82f2f7220 */ /* 0x000fe20000410000 */
        /* <DEDUP_REMOVED lines=12> */
[----:B------:R2:W3:Y:S01]  /*11d50*/  MUFU.EX2 R181, R154 ;  /* 0x0000009a00b57308 */ /* 0x0004e20000000800 */
[-CC-:B------:R-:W-:Y:S01]  /*11d60*/  FFMA.FTZ R175, R175, R20.reuse, -R213.reuse ;  /* 0x00000014afaf7223 */ /* 0x180fe200000108d5 */
[-CC-:B------:R-:W-:Y:S01]  /*11d70*/  FFMA.FTZ R178, R178, R20.reuse, -R213.reuse ;  /* 0x00000014b2b27223 */ /* 0x180fe200000108d5 */
[-CC-:B------:R-:W-:Y:S01]  /*11d80*/  FFMA.FTZ R179, R179, R20.reuse, -R213.reuse ;  /* 0x00000014b3b37223 */ /* 0x180fe200000108d5 */
[-CC-:B------:R-:W-:Y:S01]  /*11d90*/  FFMA.FTZ R182, R182, R20.reuse, -R213.reuse ;  /* 0x00000014b6b67223 */ /* 0x180fe200000108d5 */
[----:B------:R-:W-:Y:S01]  /*11da0*/  FFMA.FTZ R183, R183, R20, -R213 ;  /* 0x00000014b7b77223 */ /* 0x000fe200000108d5 */
[-C--:B------:R-:W-:Y:S01]  /*11db0*/  FMUL.FTZ R50, R50, R168.reuse ;  /* 0x000000a832327220 */ /* 0x080fe20000410000 */
[-C--:B------:R-:W-:Y:S01]  /*11dc0*/  FMUL.FTZ R51, R51, R168.reuse ;  /* 0x000000a833337220 */ /* 0x080fe20000410000 */
[----:B------:R-:W4:Y:S01]  /*11dd0*/  MUFU.EX2 R155, R155 ;  /* 0x0000009b009b7308 */ /* 0x000f220000000800 */
[----:B--2---:R-:W-:Y:S01]  /*11de0*/  F2FP.F16.F32.PACK_AB R154, R156, R153 ;  /* 0x000000999c9a723e */ /* 0x004fe200000000ff */
[-C--:B------:R-:W-:Y:S01]  /*11df0*/  FMUL.FTZ R54, R54, R168.reuse ;  /* 0x000000a836367220 */ /* 0x080fe20000410000 */
[----:B------:R-:W-:Y:S01]  /*11e00*/  F2FP.F16.F32.PACK_AB R156, R218, R157 ;  /* 0x0000009dda9c723e */ /* 0x000fe200000000ff */
[-C--:B------:R-:W-:Y:S01]  /*11e10*/  FMUL.FTZ R55, R55, R168.reuse ;  /* 0x000000a837377220 */ /* 0x080fe20000410000 */
[-C--:B------:R-:W-:Y:S01]  /*11e20*/  FMUL.FTZ R58, R58, R168.reuse ;  /* 0x000000a83a3a7220 */ /* 0x080fe20000410000 */
[-C--:B------:R-:W-:Y:S01]  /*11e30*/  FMUL.FTZ R59, R59, R168.reuse ;  /* 0x000000a83b3b7220 */ /* 0x080fe20000410000 */
[----:B------:R-:W-:Y:S01]  /*11e40*/  FMUL.FTZ R62, R62, R168 ;  /* 0x000000a83e3e7220 */ /* 0x000fe20000410000 */
[----:B------:R-:W2:Y:S01]  /*11e50*/  MUFU.EX2 R158, R158 ;  /* 0x0000009e009e7308 */ /* 0x000ea20000000800 */
[----:B---3--:R-:W-:Y:S01]  /*11e60*/  FFMA.FTZ R153, R168, R0, R181 ;  /* 0x00000000a8997223 */ /* 0x008fe200000100b5 */
[----:B------:R-:W-:Y:S01]  /*11e70*/  FADD.FTZ R0, R218, R3 ;  /* 0x00000003da007221 */ /* 0x000fe20000010000 */
[-C--:B------:R-:W-:Y:S01]  /*11e80*/  FMUL.FTZ R63, R63, R168.reuse ;  /* 0x000000a83f3f7220 */ /* 0x080fe20000410000 */
[-C--:B------:R-:W-:Y:S01]  /*11e90*/  FMUL.FTZ R66, R66, R168.reuse ;  /* 0x000000a842427220 */ /* 0x080fe20000410000 */
[-C--:B------:R-:W-:Y:S01]  /*11ea0*/  FMUL.FTZ R67, R67, R168.reuse ;  /* 0x000000a843437220 */ /* 0x080fe20000410000 */
[----:B------:R-:W-:Y:S01]  /*11eb0*/  FADD.FTZ R0, R161, R0 ;  /* 0x00000000a1007221 */ /* 0x000fe20000010000 */
[-C--:B------:R-:W-:Y:S01]  /*11ec0*/  FMUL.FTZ R70, R70, R168.reuse ;  /* 0x000000a846467220 */ /* 0x080fe20000410000 */
[----:B------:R-:W3:Y:S01]  /*11ed0*/  MUFU.EX2 R159, R159 ;  /* 0x0000009f009f7308 */ /* 0x000ee20000000800 */
[----:B----4-:R-:W-:Y:S01]  /*11ee0*/  FADD.FTZ R153, R155, R153 ;  /* 0x000000999b997221 */ /* 0x010fe20000010000 */
[----:B------:R-:W-:Y:S01]  /*11ef0*/  FADD.FTZ R0, R164, R0 ;  /* 0x00000000a4007221 */ /* 0x000fe20000010000 */
[-C--:B------:R-:W-:Y:S01]  /*11f00*/  FMUL.FTZ R71, R71, R168.reuse ;  /* 0x000000a847477220 */ /* 0x080fe20000410000 */
[-C--:B------:R-:W-:Y:S01]  /*11f10*/  FMUL.FTZ R74, R74, R168.reuse ;  /* 0x000000a84a4a7220 */ /* 0x080fe20000410000 */
[----:B------:R-:W-:Y:S01]  /*11f20*/  FMUL.FTZ R75, R75, R168 ;  /* 0x000000a84b4b7220 */ /* 0x000fe20000410000 */
[----:B------:R-:W-:Y:S01]  /*11f30*/  FADD.FTZ R0, R160, R0 ;  /* 0x00000000a0007221 */ /* 0x000fe20000010000 */
[C---:B------:R-:W-:Y:S01]  /*11f40*/  F2FP.F16.F32.PACK_AB R160, R165.reuse, R160 ;  /* 0x000000a0a5a0723e */ /* 0x040fe200000000ff */
[----:B------:R-:W4:Y:S01]  /*11f50*/  MUFU.EX2 R162, R162 ;  /* 0x000000a200a27308 */ /* 0x000f220000000800 */
[----:B--2---:R-:W-:Y:S01]  /*11f60*/  FADD.FTZ R3, R158, R153 ;  /* 0x000000999e037221 */ /* 0x004fe20000010000 */
[----:B------:R-:W-:Y:S01]  /*11f70*/  FADD.FTZ R0, R165, R0 ;  /* 0x00000000a5007221 */ /* 0x000fe20000010000 */
[----:B------:R-:W-:Y:S01]  /*11f80*/  F2FP.F16.F32.PACK_AB R153, R155, R181 ;  /* 0x000000b59b99723e */ /* 0x000fe200000000ff */
[-C--:B------:R-:W-:Y:S01]  /*11f90*/  FMUL.FTZ R78, R78, R168.reuse ;  /* 0x000000a84e4e7220 */ /* 0x080fe20000410000 */
[-C--:B------:R-:W-:Y:S01]  /*11fa0*/  FMUL.FTZ R79, R79, R168.reuse ;  /* 0x000000a84f4f7220 */ /* 0x080fe20000410000 */
[----:B------:R-:W-:Y:S01]  /*11fb0*/  FADD.FTZ R0, R169, R0 ;  /* 0x00000000a9007221 */ /* 0x000fe20000010000 */
[----:B------:R-:W-:Y:S01]  /*11fc0*/  FMUL.FTZ R82, R82, R168 ;  /* 0x000000a852527220 */ /* 0x000fe20000410000 */
[----:B------:R-:W2:Y:S01]  /*11fd0*/  MUFU.EX2 R163, R163 ;  /* 0x000000a300a37308 */ /* 0x000ea20000000800 */
[C---:B---3--:R-:W-:Y:S01]  /*11fe0*/  FADD.FTZ R3, R159.reuse, R3 ;  /* 0x000000039f037221 */ /* 0x048fe20000010000 */
[----:B------:R-:W-:Y:S01]  /*11ff0*/  F2FP.F16.F32.PACK_AB R155, R159, R158 ;  /* 0x0000009e9f9b723e */ /* 0x000fe200000000ff */
[----:B------:R-:W-:Y:S01]  /*12000*/  BAR.SYNC.DEFER_BLOCKING 0xf, 0x100 ;  /* 0x03c4000000007b1d */ /* 0x000fe20000010000 */
[----:B------:R-:W-:Y:S01]  /*12010*/  FADD.FTZ R0, R172, R0 ;  /* 0x00000000ac007221 */ /* 0x000fe20000010000 */
[----:B------:R-:W-:Y:S01]  /*12020*/  F2FP.F16.F32.PACK_AB R158, R164, R161 ;  /* 0x000000a1a49e723e */ /* 0x000fe200000000ff */
[-C--:B------:R-:W-:Y:S01]  /*12030*/  FMUL.FTZ R83, R83, R168.reuse ;  /* 0x000000a853537220 */ /* 0x080fe20000410000 */
[----:B------:R-:W-:Y:S01]  /*12040*/  F2FP.F16.F32.PACK_AB R164, R176, R173 ;  /* 0x000000adb0a4723e */ /* 0x000fe200000000ff */
[----:B------:R-:W-:Y:S01]  /*12050*/  FADD.FTZ R0, R173, R0 ;  /* 0x00000000ad007221 */ /* 0x000fe20000010000 */
[----:B------:R-:W3:Y:S01]  /*12060*/  MUFU.EX2 R217, R217 ;  /* 0x000000d900d97308 */ /* 0x000ee20000000800 */
[----:B----4-:R-:W-:Y:S01]  /*12070*/  FADD.FTZ R3, R162, R3 ;  /* 0x00000003a2037221 */ /* 0x010fe20000010000 */
[-C--:B------:R-:W-:Y:S01]  /*12080*/  FMUL.FTZ R86, R86, R168.reuse ;  /* 0x000000a856567220 */ /* 0x080fe20000410000 */
[----:B------:R-:W-:Y:S01]  /*12090*/  FADD.FTZ R0, R176, R0 ;  /* 0x00000000b0007221 */ /* 0x000fe20000010000 */
[-C--:B------:R-:W-:Y:S01]  /*120a0*/  FMUL.FTZ R87, R87, R168.reuse ;  /* 0x000000a857577220 */ /* 0x080fe20000410000 */
[-C--:B------:R-:W-:Y:S01]  /*120b0*/  FMUL.FTZ R90, R90, R168.reuse ;  /* 0x000000a85a5a7220 */ /* 0x080fe20000410000 */
[-C--:B------:R-:W-:Y:S01]  /*120c0*/  FMUL.FTZ R91, R91, R168.reuse ;  /* 0x000000a85b5b7220 */ /* 0x080fe20000410000 */
[----:B------:R-:W-:Y:S01]  /*120d0*/  FMUL.FTZ R94, R94, R168 ;  /* 0x000000a85e5e7220 */ /* 0x000fe20000410000 */
[----:B------:R-:W4:Y:S01]  /*120e0*/  MUFU.EX2 R167, R167 ;  /* 0x000000a700a77308 */ /* 0x000f220000000800 */
[C---:B--2---:R-:W-:Y:S01]  /*120f0*/  FADD.FTZ R3, R163.reuse, R3 ;  /* 0x00000003a3037221 */ /* 0x044fe20000010000 */
[----:B------:R-:W-:Y:S01]  /*12100*/  F2FP.F16.F32.PACK_AB R157, R163, R162 ;  /* 0x000000a2a39d723e */ /* 0x000fe200000000ff */
[-C--:B------:R-:W-:Y:S01]  /*12110*/  FMUL.FTZ R95, R95, R168.reuse ;  /* 0x000000a85f5f7220 */ /* 0x080fe20000410000 */
[----:B------:R-:W-:Y:S01]  /*12120*/  F2FP.F16.F32.PACK_AB R162, R172, R169 ;  /* 0x000000a9aca2723e */ /* 0x000fe200000000ff */
[----:B------:R-:W-:Y:S01]  /*12130*/  FADD.FTZ R169, R177, R0 ;  /* 0x00000000b1a97221 */ /* 0x000fe20000010000 */
[-C--:B------:R-:W-:Y:S01]  /*12140*/  FMUL.FTZ R98, R98, R168.reuse ;  /* 0x000000a862627220 */ /* 0x080fe20000410000 */
[-C--:B------:R-:W-:Y:S01]  /*12150*/  FMUL.FTZ R99, R99, R168.reuse ;  /* 0x000000a863637220 */ /* 0x080fe20000410000 */
[----:B------:R-:W2:Y:S01]  /*12160*/  MUFU.EX2 R170, R170 ;  /* 0x000000aa00aa7308 */ /* 0x000ea20000000800 */
[----:B---3--:R-:W-:Y:S01]  /*12170*/  FADD.FTZ R3, R217, R3 ;  /* 0x00000003d9037221 */ /* 0x008fe20000010000 */
[----:B------:R3:W-:Y:S01]  /*12180*/  STSM.16.M88.4 [R200+0x26800], R152 ;  /* 0x02680098c8007844 */ /* 0x0007e20000000200 */
[-C--:B------:R-:W-:Y:S01]  /*12190*/  FMUL.FTZ R102, R102, R168.reuse ;  /* 0x000000a866667220 */ /* 0x080fe20000410000 */
[-C--:B------:R-:W-:Y:S01]  /*121a0*/  FMUL.FTZ R103, R103, R168.reuse ;  /* 0x000000a867677220 */ /* 0x080fe20000410000 */
[-C--:B------:R-:W-:Y:S01]  /*121b0*/  FMUL.FTZ R106, R106, R168.reuse ;  /* 0x000000a86a6a7220 */ /* 0x080fe20000410000 */
[-C--:B------:R-:W-:Y:S01]  /*121c0*/  FMUL.FTZ R107, R107, R168.reuse ;  /* 0x000000a86b6b7220 */ /* 0x080fe20000410000 */
[-C--:B------:R-:W-:Y:S01]  /*121d0*/  FMUL.FTZ R110, R110, R168.reuse ;  /* 0x000000a86e6e7220 */ /* 0x080fe20000410000 */
[----:B------:R-:W5:Y:S01]  /*121e0*/  MUFU.EX2 R171, R171 ;  /* 0x000000ab00ab7308 */ /* 0x000f620000000800 */
        /* <DEDUP_REMOVED lines=16> */
[C---:B-----5:R-:W-:Y:S01]  /*122f0*/  FADD.FTZ R3, R171.reuse, R3 ;  /* 0x00000003ab037221 */ /* 0x060fe20000010000 */
[----:B------:R-:W-:Y:S01]  /*12300*/  F2FP.F16.F32.PACK_AB R161, R171, R170 ;  /* 0x000000aaaba1723e */ /* 0x000fe200000000ff */
[-C--:B------:R-:W-:Y:S01]  /*12310*/  FMUL.FTZ R131, R131, R168.reuse ;  /* 0x000000a883837220 */ /* 0x080fe20000410000 */
[-C--:B------:R-:W-:Y:S01]  /*12320*/  FMUL.FTZ R134, R134, R168.reuse ;  /* 0x000000a886867220 */ /* 0x080fe20000410000 */
[-C--:B------:R-:W-:Y:S01]  /*12330*/  FMUL.FTZ R135, R135, R168.reuse ;  /* 0x000000a887877220 */ /* 0x080fe20000410000 */
[-C--:B------:R-:W-:Y:S01]  /*12340*/  FMUL.FTZ R138, R138, R168.reuse ;  /* 0x000000a88a8a7220 */ /* 0x080fe20000410000 */
[-C--:B------:R-:W-:Y:S01]  /*12350*/  FMUL.FTZ R139, R139, R168.reuse ;  /* 0x000000a88b8b7220 */ /* 0x080fe20000410000 */
[----:B------:R-:W5:Y:S01]  /*12360*/  MUFU.EX2 R178, R178 ;  /* 0x000000b200b27308 */ /* 0x000f620000000800 */
[----:B----4-:R-:W-:Y:S01]  /*12370*/  FADD.FTZ R3, R174, R3 ;  /* 0x00000003ae037221 */ /* 0x010fe20000010000 */
[-C--:B------:R-:W-:Y:S01]  /*12380*/  FMUL.FTZ R142, R142, R168.reuse ;  /* 0x000000a88e8e7220 */ /* 0x080fe20000410000 */
[-C--:B------:R-:W-:Y:S01]  /*12390*/  FMUL.FTZ R143, R143, R168.reuse ;  /* 0x000000a88f8f7220 */ /* 0x080fe20000410000 */
[-C--:B------:R-:W-:Y:S01]  /*123a0*/  FMUL.FTZ R146, R146, R168.reuse ;  /* 0x000000a892927220 */ /* 0x080fe20000410000 */
[-C--:B------:R-:W-:Y:S01]  /*123b0*/  FMUL.FTZ R147, R147, R168.reuse ;  /* 0x000000a893937220 */ /* 0x080fe20000410000 */
[-C--:B------:R-:W-:Y:S01]  /*123c0*/  FMUL.FTZ R150, R150, R168.reuse ;  /* 0x000000a896967220 */ /* 0x080fe20000410000 */
[----:B------:R-:W-:Y:S01]  /*123d0*/  FMUL.FTZ R151, R151, R168 ;  /* 0x000000a897977220 */ /* 0x000fe20000410000 */
[----:B------:R-:W4:Y:S01]  /*123e0*/  MUFU.EX2 R179, R179 ;  /* 0x000000b300b37308 */ /* 0x000f220000000800 */
[C---:B--2---:R-:W-:Y:S01]  /*123f0*/  FADD.FTZ R3, R175.reuse, R3 ;  /* 0x00000003af037221 */ /* 0x044fe20000010000 */
[----:B------:R-:W-:-:S05]  /*12400*/  F2FP.F16.F32.PACK_AB R163, R175, R174 ;  /* 0x000000aeafa3723e */ /* 0x000fca00000000ff */
[----:B------:R3:W-:Y:S01]  /*12410*/  STSM.16.M88.4 [R201], R160 ;  /* 0x000000a0c9007844 */ /* 0x0007e20000000200 */
[----:B------:R-:W2:Y:S01]  /*12420*/  MUFU.EX2 R167, R182 ;  /* 0x000000b600a77308 */ /* 0x000ea20000000800 */
[----:B-----5:R-:W-:-:S07]  /*12430*/  FADD.FTZ R3, R178, R3 ;  /* 0x00000003b2037221 */ /* 0x020fce0000010000 */
[----:B------:R-:W5:Y:S01]  /*12440*/  MUFU.EX2 R183, R183 ;  /* 0x000000b700b77308 */ /* 0x000f620000000800 */
[C---:B----4-:R-:W-:Y:S01]  /*12450*/  FADD.FTZ R3, R179.reuse, R3 ;  /* 0x00000003b3037221 */ /* 0x050fe20000010000 */
[----:B------:R-:W-:-:S03]  /*12460*/  F2FP.F16.F32.PACK_AB R165, R179, R178 ;  /* 0x000000b2b3a5723e */ /* 0x000fc600000000ff */
[----:B--2---:R-:W-:Y:S01]  /*12470*/  FADD.FTZ R0, R167, R3 ;  /* 0x00000003a7007221 */ /* 0x004fe20000010000 */
[C---:B------:R-:W-:Y:S01]  /*12480*/  FADD.FTZ R3, R166.reuse, R169 ;  /* 0x000000a9a6037221 */ /* 0x040fe20000010000 */
[----:B------:R-:W-:Y:S02]  /*12490*/  F2FP.F16.F32.PACK_AB R166, R166, R177 ;  /* 0x000000b1a6a6723e */ /* 0x000fe400000000ff */
[C---:B-----5:R-:W-:Y:S01]  /*124a0*/  F2FP.F16.F32.PACK_AB R167, R183.reuse, R167 ;  /* 0x000000a7b7a7723e */ /* 0x060fe200000000ff */
[----:B------:R-:W-:-:S04]  /*124b0*/  FADD.FTZ R0, R183, R0 ;  /* 0x00000000b7007221 */ /* 0x000fc80000010000 */
[----:B------:R3:W-:Y:S01]  /*124c0*/  STSM.16.M88.4 [R202], R164 ;  /* 0x000000a4ca007844 */ /* 0x0007e20000000200 */
[----:B------:R-:W-:Y:S05]  /*124d0*/  @!P0 BRA `(.L_x_5926) ;  /* 0x0000000000048947 */ /* 0x000fea0003800000 */
[----:B------:R-:W-:Y:S01]  /*124e0*/  BPT.TRAP 0x1 ;  /* 0x000000040000795c */ /* 0x000fe20000300000 */
.L_x_5926:
[----:B------:R2:W4:Y:S01]  /*124f0*/  SYNCS.PHASECHK.TRANS64.TRYWAIT P2, [R12+URZ+0x28c50], R211 ;  /* 0x028c50d30c0075a7 */ /* 0x000522000804017f */
[----:B------:R-:W-:Y:S05]  /*12500*/  @!P0 BRA `(.L_x_5927) ;  /* 0x0000000000048947 */ /* 0x000fea0003800000 */
[----:B------:R-:W-:Y:S01]  /*12510*/  BPT.TRAP 0x1 ;  /* 0x000000040000795c */ /* 0x000fe20000300000 */
.L_x_5927:
[----:B------:R-:W-:Y:S04]  /*12520*/  BSSY B2, `(.L_x_5928) ;  /* 0x0000004000027945 */ /* 0x000fe80003800000 */
[----:B----4-:R-:W-:Y:S05]  /*12530*/  @P2 BRA `(.L_x_5929) ;  /* 0x0000000000082947 */ /* 0x010fea0003800000 */
[----:B------:R-:W4:Y:S02]  /*12540*/  SYNCS.PHASECHK.TRANS64.TRYWAIT P2, [R12+URZ+0x28c50], R211 ;  /* 0x028c50d30c0075a7 */ /* 0x000f24000804017f */
[----:B----4-:R-:W-:Y:S05]  /*12550*/  @!P2 BRA `(.L_x_5930) ;  /* 0x0000011c00e4a947 */ /* 0x010fea0003800000 */
.L_x_5929:
[----:B------:R-:W-:Y:S05]  /*12560*/  BSYNC B2 ;  /* 0x0000000000027941 */ /* 0x000fea0003800000 */
.L_x_5928:
        /* <DEDUP_REMOVED lines=8> */
[----:B---3--:R-:W-:Y:S01]  /*125f0*/  VIADD R152, R168, 0x80 ;  /* 0x00000080a8987836 */ /* 0x008fe20000000000 */
        /* <DEDUP_REMOVED lines=31> */
.L_x_5931:
[----:B012-4-:R-:W-:Y:S02]  /*127f0*/  VIADD R12, R12, 0x28c60 ;  /* 0x00028c600c0c7836 */ /* 0x017fe40000000000 */
[----:B------:R-:W-:Y:S02]  /*12800*/  IMAD.MOV.U32 R213, RZ, RZ, R15 ;  /* 0x000000ffffd57224 */ /* 0x000fe400078e000f */
[----:B------:R-:W-:Y:S01]  /*12810*/  IMAD.MOV.U32 R218, RZ, RZ, R13 ;  /* 0x000000ffffda7224 */ /* 0x000fe200078e000d */
[----:B------:R-:W-:Y:S01]  /*12820*/  PRMT R12, R186, 0x654, R12 ;  /* 0x00000654ba0c7816 */ /* 0x000fe2000000000c */
[----:B------:R-:W-:-:S03]  /*12830*/  IMAD.MOV.U32 R217, RZ, RZ, R17 ;  /* 0x000000ffffd97224 */ /* 0x000fc600078e0011 */
[----:B------:R0:W-:Y:S01]  /*12840*/  SYNCS.ARRIVE.TRANS64.RED.A1T0 RZ, [R12+URZ], RZ ;  /* 0x000000ff0cff79a7 */ /* 0x0001e2000810043f */
[----:B------:R-:W-:Y:S05]  /*12850*/  @P1 BRA `(.L_x_5932) ;  /* 0xffffffe000741947 */ /* 0x000fea000383ffff */
[----:B------:R-:W-:Y:S05]  /*12860*/  BSYNC B0 ;  /* 0x0000000000007941 */ /* 0x000fea0003800000 */
.L_x_5919:
[----:B0-----:R-:W-:-:S07]  /*12870*/  IMAD.MOV.U32 R12, RZ, RZ, R209 ;  /* 0x000000ffff0c7224 */ /* 0x001fce00078e00d1 */
.L_x_5918:
[----:B------:R-:W-:Y:S05]  /*12880*/  BSYNC B1 ;  /* 0x0000000000017941 */ /* 0x000fea0003800000 */
.L_x_5917:
[----:B------:R-:W-:Y:S01]  /*12890*/  ISETP.GE.AND P1, PT, R12, R207, PT ;  /* 0x000000cf0c00720c */ /* 0x000fe20003f26270 */
[----:B------:R-:W-:-:S12]  /*128a0*/  BSSY B0, `(.L_x_5933) ;  /* 0x0000291000007945 */ /* 0x000fd80003800000 */
[----:B------:R-:W-:Y:S05]  /*128b0*/  @!P1 BRA `(.L_x_5934) ;  /* 0x00000028003c9947 */ /* 0x000fea0003800000 */
[----:B------:R-:W-:Y:S01]  /*128c0*/  MOV R211, R15 ;  /* 0x0000000f00d37202 */ /* 0x000fe20000000f00 */
[----:B------:R-:W-:Y:S02]  /*128d0*/  IMAD.MOV.U32 R213, RZ, RZ, R13 ;  /* 0x000000ffffd57224 */ /* 0x000fe400078e000d */
[----:B------:R-:W-:-:S07]  /*128e0*/  IMAD.MOV.U32 R217, RZ, RZ, R17 ;  /* 0x000000ffffd97224 */ /* 0x000fce00078e0011 */
.L_x_5955:
[----:B------:R-:W-:-:S05]  /*128f0*/  VIADD R17, R217, 0x1 ;  /* 0x00000001d9117836 */ /* 0x000fca0000000000 */
[----:B------:R-:W-:-:S04]  /*12900*/  ISETP.NE.AND P1, PT, R17, 0x2, PT ;  /* 0x000000021100780c */ /* 0x000fc80003f25270 */
[----:B------:R-:W-:Y:S02]  /*12910*/  SEL R13, RZ, 0x1, P1 ;  /* 0x00000001ff0d7807 */ /* 0x000fe40000800000 */
[----:B------:R-:W-:Y:S02]  /*12920*/  SEL R17, R17, RZ, P1 ;  /* 0x000000ff11117207 */ /* 0x000fe40000800000 */
[----:B------:R-:W-:Y:S01]  /*12930*/  LOP3.LUT R22, R22, R13, RZ, 0x3c, !PT ;  /* 0x0000000d16167212 */ /* 0x000fe200078e3cff */
[----:B0-----:R-:W-:Y:S06]  /*12940*/  @!P0 BRA `(.L_x_5935) ;  /* 0x0000000000048947 */ /* 0x001fec0003800000 */
[----:B------:R-:W-:Y:S01]  /*12950*/  BPT.TRAP 0x1 ;  /* 0x000000040000795c */ /* 0x000fe20000300000 */
.L_x_5935:
[----:B------:R-:W-:Y:S01]  /*12960*/  IMAD R21, R17, 0x8, R2 ;  /* 0x0000000811157824 */ /* 0x000fe200078e0202 */
[----:B------:R-:W-:-:S04]  /*12970*/  SHF.L.U32 R209, R22, 0x1f, RZ ;  /* 0x0000001f16d17819 */ /* 0x000fc800000006ff */
[----:B------:R0:W1:Y:S01]  /*12980*/  SYNCS.PHASECHK.TRANS64.TRYWAIT P1, [R21+URZ+0x28c30], R209 ;  /* 0x028c30d1150075a7 */ /* 0x000062000802017f */
[----:B------:R-:W-:Y:S05]  /*12990*/  @!P0 BRA `(.L_x_5936) ;  /* 0x0000000000048947 */ /* 0x000fea0003800000 */
[----:B------:R-:W-:Y:S01]  /*129a0*/  BPT.TRAP 0x1 ;  /* 0x000000040000795c */ /* 0x000fe20000300000 */
.L_x_5936:
[----:B------:R-:W-:Y:S01]  /*129b0*/  BSSY B1, `(.L_x_5937) ;  /* 0x0000006000017945 */ /* 0x000fe20003800000 */
[----:B------:R-:W-:Y:S02]  /*129c0*/  IMAD R156, R17, 0x200, R14 ;  /* 0x00000200119c7824 */ /* 0x000fe400078e020e */
[----:B------:R-:W-:Y:S01]  /*129d0*/  IMAD.MOV.U32 R157, RZ, RZ, 0x40000040 ;  /* 0x40000040ff9d7424 */ /* 0x000fe200078e00ff */
[----:B-1----:R-:W-:Y:S06]  /*129e0*/  @P1 BRA `(.L_x_5938) ;  /* 0x0000000000081947 */ /* 0x002fec0003800000 */
[----:B------:R-:W1:Y:S02]  /*129f0*/  SYNCS.PHASECHK.TRANS64.TRYWAIT P1, [R21+URZ+0x28c30], R209 ;  /* 0x028c30d1150075a7 */ /* 0x000e64000802017f */
[----:B-1----:R-:W-:Y:S05]  /*12a00*/  @!P1 BRA `(.L_x_5939) ;  /* 0x0000011800cc9947 */ /* 0x002fea0003800000 */
.L_x_5938:
[----:B------:R-:W-:Y:S05]  /*12a10*/  BSYNC B1 ;  /* 0x0000000000017941 */ /* 0x000fea0003800000 */
.L_x_5937:
        /* <DEDUP_REMOVED lines=36> */
.L_x_5940:
[----:B------:R-:W2:Y:S01]  /*12c60*/  @P4 LDC R20, c[0x0][0x44c] ;  /* 0x00011300ff144b82 */ /* 0x000ea20000000800 */
[----:B------:R-:W-:Y:S01]  /*12c70*/  IMAD.IADD R13, R206, 0x1, R196 ;  /* 0x00000001ce0d7824 */ /* 0x000fe200078e02c4 */
[----:B------:R-:W-:Y:S02]  /*12c80*/  ULDC UR4, c[0x0][0x9d8] ;  /* 0x0002760000047ab9 */ /* 0x000fe40000000800 */
[----:B------:R-:W-:Y:S01]  /*12c90*/  FMUL.FTZ R221, R157, UR4 ;  /* 0x000000049ddd7c20 */ /* 0x000fe20008410000 */
[----:B------:R-:W-:Y:S01]  /*12ca0*/  FMUL.FTZ R222, R161, UR4 ;  /* 0x00000004a1de7c20 */ /* 0x000fe20008410000 */
[----:B------:R-:W-:Y:S01]  /*12cb0*/  FMUL.FTZ R220, R156, UR4 ;  /* 0x000000049cdc7c20 */ /* 0x000fe20008410000 */
[----:B------:R-:W-:Y:S01]  /*12cc0*/  FMUL.FTZ R157, R162, UR4 ;  /* 0x00000004a29d7c20 */ /* 0x000fe20008410000 */
[----:B------:R-:W3:Y:S01]  /*12cd0*/  @P4 LDC R15, c[0x0][0x450] ;  /* 0x00011400ff0f4b82 */ /* 0x000ee20000000800 */
        /* <DEDUP_REMOVED lines=15> */
[----:B--2---:R-:W-:-:S04]  /*12dd0*/  @P4 IMAD.HI.U32 R20, R13, R20, RZ ;  /* 0x000000140d144227 */ /* 0x004fc800078e00ff */
[----:B------:R-:W-:Y:S01]  /*12de0*/  FMUL.FTZ R177, R177, UR4 ;  /* 0x00000004b1b17c20 */ /* 0x000fe20008410000 */
[----:B------:R-:W-:Y:S01]  /*12df0*/  FMUL.FTZ R174, R182, UR4 ;  /* 0x00000004b6ae7c20 */ /* 0x000fe20008410000 */
[----:B------:R-:W-:Y:S01]  /*12e00*/  FMUL.FTZ R176, R183, UR4 ;  /* 0x00000004b7b07c20 */ /* 0x000fe20008410000 */
[----:B------:R-:W-:Y:S01]  /*12e10*/  IADD3 R223, -R189, 0x1, -R178 ;  /* 0x00000001bddf7810 */ /* 0x000fe20007ffe9b2 */
[----:B------:R-:W2:Y:S01]  /*12e20*/  MUFU.TANH R218, R218 ;  /* 0x000000da00da7308 */ /* 0x000ea20000002400 */
[----:B---3--:R-:W-:Y:S01]  /*12e30*/  @P4 SHF.R.U32.HI R13, RZ, R15, R20 ;  /* 0x0000000fff0d4219 */ /* 0x008fe20000011614 */
        /* <DEDUP_REMOVED lines=11> */
[----:B------:R-:W3:Y:S01]  /*12ef0*/  SHFL.IDX PT, R181, R13, RZ, 0x1c1f ;  /* 0x001c1fff0db57589 */ /* 0x000ee200000e0000 */
[----:B------:R-:W4:Y:S01]  /*12f00*/  MUFU.TANH R15, R15 ;  /* 0x0000000f000f7308 */ /* 0x000f220000002400 */
[----:B------:R-:W-:Y:S01]  /*12f10*/  VIADD R152, R21, 0x28c40 ;  /* 0x00028c4015987836 */ /* 0x000fe20000000000 */
[----:B------:R-:W-:Y:S01]  /*12f20*/  IADD3 R223, -R23, R223, R184 ;  /* 0x000000df17df7210 */ /* 0x000fe20007ffe1b8 */
[----:B------:R-:W-:-:S03]  /*12f30*/  ULDC UR4, c[0x0][0x9e0] ;  /* 0x0002780000047ab9 */ /* 0x000fc60000000800 */
[----:B------:R-:W-:Y:S01]  /*12f40*/  PRMT R152, R186, 0x654, R152 ;  /* 0x00000654ba987816 */ /* 0x000fe20000000098 */
[C---:B------:R-:W-:Y:S01]  /*12f50*/  VIADD R224, R223.reuse, UR4 ;  /* 0x00000004dfe07c36 */ /* 0x040fe20008000000 */
[----:B------:R-:W0:Y:S01]  /*12f60*/  MUFU.TANH R20, R20 ;  /* 0x0000001400147308 */ /* 0x000e220000002400 */
[----:B------:R-:W-:Y:S01]  /*12f70*/  VIADD R223, R223, UR45 ;  /* 0x0000002ddfdf7c36 */ /* 0x000fe20008000000 */
[----:B------:R0:W-:Y:S06]  /*12f80*/  SYNCS.ARRIVE.TRANS64.RED.A1T0 RZ, [R152+URZ], RZ ;  /* 0x000000ff98ff79a7 */ /* 0x0001ec000810043f */
[----:B------:R-:W0:Y:S01]  /*12f90*/  MUFU.TANH R154, R154 ;  /* 0x0000009a009a7308 */ /* 0x000e220000002400 */
[----:B---3--:R-:W-:-:S07]  /*12fa0*/  IMAD.IADD R183, R224, 0x1, R181 ;  /* 0x00000001e0b77824 */ /* 0x008fce00078e02b5 */
[----:B------:R-:W3:Y:S01]  /*12fb0*/  MUFU.TANH R220, R220 ;  /* 0x000000dc00dc7308 */ /* 0x000ee20000002400 */
        /* <DEDUP_REMOVED lines=28> */
[----:B--234-:R-:W-:Y:S05]  /*13180*/  @!P5 BRA `(.L_x_5941) ;  /* 0x000000000060d947 */ /* 0x01cfea0003800000 */
[----:B------:R-:W-:Y:S01]  /*13190*/  IADD3 R181, -R23, R184, R181 ;  /* 0x000000b817b57210 */ /* 0x000fe20007ffe1b5 */
[----:B------:R-:W-:Y:S03]  /*131a0*/  BSSY B1, `(.L_x_5942) ;  /* 0x0000012000017945 */ /* 0x000fe60003800000 */
[----:B------:R-:W-:-:S13]  /*131b0*/  ISETP.GT.AND P1, PT, R181, -0x1, PT ;  /* 0xffffffffb500780c */ /* 0x000fda0003f24270 */
[----:B------:R-:W-:Y:S05]  /*131c0*/  @P1 BRA `(.L_x_5943) ;  /* 0x0000000000241947 */ /* 0x000fea0003800000 */
[----:B------:R-:W-:Y:S01]  /*131d0*/  ULDC UR4, c[0x0][0x9e4] ;  /* 0x0002790000047ab9 */ /* 0x000fe20000000800 */
[----:B------:R-:W-:Y:S02]  /*131e0*/  LOP3.LUT R181, RZ, R181, RZ, 0x33, !PT ;  /* 0x000000b5ffb57212 */ /* 0x000fe400078e33ff */
[----:B------:R-:W-:-:S04]  /*131f0*/  MOV R225, UR4 ;  /* 0x0000000400e17c02 */ /* 0x000fc80008000f00 */
[----:B------:R-:W-:-:S13]  /*13200*/  ISETP.NE.AND P1, PT, R225, 0x1, PT ;  /* 0x00000001e100780c */ /* 0x000fda0003f25270 */
[----:B0-----:R-:W0:Y:S02]  /*13210*/  @P1 LDC.64 R152, c[0x0][0x9e8] ;  /* 0x00027a00ff981b82 */ /* 0x001e240000000a00 */
[----:B0-----:R-:W-:-:S05]  /*13220*/  @P1 IMAD.HI.U32 R152, R181, R152, RZ ;  /* 0x00000098b5981227 */ /* 0x001fca00078e00ff */
[----:B------:R-:W-:-:S04]  /*13230*/  @P1 SHF.R.U32.HI R181, RZ, R153, R152 ;  /* 0x00000099ffb51219 */ /* 0x000fc80000011698 */
[----:B------:R-:W-:Y:S01]  /*13240*/  LOP3.LUT R181, RZ, R181, RZ, 0x33, !PT ;  /* 0x000000b5ffb57212 */ /* 0x000fe200078e33ff */
[----:B------:R-:W-:Y:S06]  /*13250*/  BRA `(.L_x_5944) ;  /* 0x0000000000187947 */ /* 0x000fec0003800000 */
.L_x_5943:
[----:B------:R-:W-:Y:S02]  /*13260*/  ULDC UR4, c[0x0][0x9e4] ;  /* 0x0002790000047ab9 */ /* 0x000fe40000000800 */
[----:B------:R-:W-:-:S05]  /*13270*/  IMAD.U32 R225, RZ, RZ, UR4 ;  /* 0x00000004ffe17e24 */ /* 0x000fca000f8e00ff */
[----:B------:R-:W-:-:S13]  /*13280*/  ISETP.NE.AND P1, PT, R225, 0x1, PT ;  /* 0x00000001e100780c */ /* 0x000fda0003f25270 */
[----:B0-----:R-:W0:Y:S02]  /*13290*/  @P1 LDC.64 R152, c[0x0][0x9e8] ;  /* 0x00027a00ff981b82 */ /* 0x001e240000000a00 */
[----:B0-----:R-:W-:-:S05]  /*132a0*/  @P1 IMAD.HI.U32 R152, R181, R152, RZ ;  /* 0x00000098b5981227 */ /* 0x001fca00078e00ff */
[----:B------:R-:W-:-:S07]  /*132b0*/  @P1 SHF.R.U32.HI R181, RZ, R153, R152 ;  /* 0x00000099ffb51219 */ /* 0x000fce0000011698 */
.L_x_5944:
[----:B------:R-:W-:Y:S05]  /*132c0*/  BSYNC B1 ;  /* 0x0000000000017941 */ /* 0x000fea0003800000 */
.L_x_5942:
[----:B------:R-:W-:-:S04]  /*132d0*/  IMAD R181, R181, R225, -R178 ;  /* 0x000000e1b5b57224 */ /* 0x000fc800078e0ab2 */
[----:B------:R-:W-:-:S05]  /*132e0*/  IMAD.IADD R181, R181, 0x1, -R189 ;  /* 0x00000001b5b57824 */ /* 0x000fca00078e0abd */
[----:B------:R-:W-:Y:S02]  /*132f0*/  VIMNMX R182, R182, R181, !PT ;  /* 0x000000b5b6b67248 */ /* 0x000fe40007fe0100 */
[----:B------:R-:W-:-:S07]  /*13300*/  VIADDMNMX R183, R181, R225, R183, PT ;  /* 0x000000e1b5b77246 */ /* 0x000fce00038001b7 */
.L_x_5941:
[----:B------:R-:W-:Y:S01]  /*13310*/  ISETP.GT.AND P1, PT, R12, -0x1, PT ;  /* 0xffffffff0c00780c */ /* 0x000fe20003f24270 */
[----:B------:R-:W2:Y:S03]  /*13320*/  SHFL.IDX PT, R13, R13, 0x1, 0x1c1f ;  /* 0x003c1f000d0d7f89 */ /* 0x000ea600000e0000 */
[C---:B------:R-:W-:Y:S02]  /*13330*/  ISETP.GT.AND P2, PT, R182.reuse, RZ, P1 ;  /* 0x000000ffb600720c */ /* 0x040fe40000f44270 */
[C---:B------:R-:W-:Y:S02]  /*13340*/  ISETP.GT.AND P6, PT, R182.reuse, 0x1, P1 ;  /* 0x00000001b600780c */ /* 0x040fe40000fc4270 */
[----:B------:R-:W-:Y:S02]  /*13350*/  ISETP.LT.OR P3, PT, R183, 0x1, P2 ;  /* 0x00000001b700780c */ /* 0x000fe40001761670 */
[----:B------:R-:W-:-:S02]  /*13360*/  ISETP.GT.AND P2, PT, R182, 0x8, P1 ;  /* 0x00000008b600780c */ /* 0x000fc40000f44270 */
[----:B0-----:R-:W-:Y:S02]  /*13370*/  FSEL R181, R20, -INF , !P3 ;  /* 0xff80000014b57808 */ /* 0x001fe40005800000 */
[----:B------:R-:W-:Y:S02]  /*13380*/  ISETP.GT.AND P3, PT, R182, 0x9, P1 ;  /* 0x00000009b600780c */ /* 0x000fe40000f64270 */
[C---:B------:R-:W-:Y:S02]  /*13390*/  ISETP.LT.OR P6, PT, R183.reuse, 0x2, P6 ;  /* 0x00000002b700780c */ /* 0x040fe400037c1670 */
[C---:B------:R-:W-:Y:S02]  /*133a0*/  ISETP.LT.OR P2, PT, R183.reuse, 0x9, P2 ;  /* 0x00000009b700780c */ /* 0x040fe40001741670 */
[----:B------:R-:W-:Y:S02]  /*133b0*/  ISETP.LT.OR P3, PT, R183, 0xa, P3 ;  /* 0x0000000ab700780c */ /* 0x000fe40001f61670 */
[----:B------:R-:W-:-:S02]  /*133c0*/  FSEL R218, R218, -INF , !P6 ;  /* 0xff800000dada7808 */ /* 0x000fc40007000000 */
[----:B------:R-:W-:Y:S01]  /*133d0*/  FSEL R220, R220, -INF , !P2 ;  /* 0xff800000dcdc7808 */ /* 0x000fe20005000000 */
[--C-:B--2---:R-:W-:Y:S01]  /*133e0*/  IMAD.IADD R224, R224, 0x1, R13.reuse ;  /* 0x00000001e0e07824 */ /* 0x104fe200078e020d */
        /* <DEDUP_REMOVED lines=38> */
[----:B------:R-:W-:Y:S06]  /*13650*/  @!P5 BRA `(.L_x_5945) ;  /* 0x000000000060d947 */ /* 0x000fec0003800000 */
        /* <DEDUP_REMOVED lines=13> */
.L_x_5947:
[----:B------:R-:W-:Y:S02]  /*13730*/  ULDC UR4, c[0x0][0x9e4] ;  /* 0x0002790000047ab9 */ /* 0x000fe40000000800 */
[----:B------:R-:W-:-:S05]  /*13740*/  IMAD.U32 R20, RZ, RZ, UR4 ;  /* 0x00000004ff147e24 */ /* 0x000fca000f8e00ff */
[----:B------:R-:W-:-:S13]  /*13750*/  ISETP.NE.AND P2, PT, R20, 0x1, PT ;  /* 0x000000011400780c */ /* 0x000fda0003f45270 */
[----:B------:R-:W0:Y:S02]  /*13760*/  @P2 LDC.64 R152, c[0x0][0x9e8] ;  /* 0x00027a00ff982b82 */ /* 0x000e240000000a00 */
[----:B0-----:R-:W-:-:S05]  /*13770*/  @P2 IMAD.HI.U32 R152, R13, R152, RZ ;  /* 0x000000980d982227 */ /* 0x001fca00078e00ff */
[----:B------:R-:W-:-:S07]  /*13780*/  @P2 SHF.R.U32.HI R13, RZ, R153, R152 ;  /* 0x00000099ff0d2219 */ /* 0x000fce0000011698 */
.L_x_5948:
[----:B------:R-:W-:Y:S05]  /*13790*/  BSYNC B1 ;  /* 0x0000000000017941 */ /* 0x000fea0003800000 */
.L_x_5946:
[----:B------:R-:W-:-:S04]  /*137a0*/  IMAD R13, R13, R20, -R178 ;  /* 0x000000140d0d7224 */ /* 0x000fc800078e0ab2 */
[----:B------:R-:W-:-:S05]  /*137b0*/  IMAD.IADD R13, R13, 0x1, -R189 ;  /* 0x000000010d0d7824 */ /* 0x000fca00078e0abd */
[----:B------:R-:W-:Y:S02]  /*137c0*/  VIMNMX R223, R223, R13, !PT ;  /* 0x0000000ddfdf7248 */ /* 0x000fe40007fe0100 */
[----:B------:R-:W-:-:S07]  /*137d0*/  VIADDMNMX R224, R13, R20, R224, PT ;  /* 0x000000140de07246 */ /* 0x000fce00038001e0 */
.L_x_5945:
[----:B------:R-:W-:Y:S01]  /*137e0*/  FMNMX.FTZ R13, R181, R213, !PT ;  /* 0x000000d5b50d7209 */ /* 0x000fe20007810000 */
[----:B------:R-:W-:Y:S01]  /*137f0*/  ULDC UR4, c[0x0][0x988] ;  /* 0x0002620000047ab9 */ /* 0x000fe20000000800 */
[----:B------:R-:W-:Y:S02]  /*13800*/  ISETP.GT.AND P6, PT, R223, 0x9, P1 ;  /* 0x00000009df00780c */ /* 0x000fe40000fc4270 */
[----:B------:R-:W-:Y:S02]  /*13810*/  FMNMX.FTZ R13, R218, R13, !PT ;  /* 0x0000000dda0d7209 */ /* 0x000fe40007810000 */
[----:B------:R-:W-:Y:S02]  /*13820*/  ISETP.LT.OR P6, PT, R224, 0xa, P6 ;  /* 0x0000000ae000780c */ /* 0x000fe400037c1670 */
[----:B------:R-:W-:Y:S02]  /*13830*/  FMNMX.FTZ R13, R220, R13, !PT ;  /* 0x0000000ddc0d7209 */ /* 0x000fe40007810000 */
[----:B------:R-:W-:-:S02]  /*13840*/  FSEL R156, R156, -INF , !P6 ;  /* 0xff8000009c9c7808 */ /* 0x000fc40007000000 */
[----:B------:R-:W-:Y:S02]  /*13850*/  FMNMX.FTZ R13, R221, R13, !PT ;  /* 0x0000000ddd0d7209 */ /* 0x000fe40007810000 */
        /* <DEDUP_REMOVED lines=14> */
[----:B------:R-:W-:Y:S02]  /*13940*/  ISETP.GT.AND P3, PT, R223, 0x1, P1 ;  /* 0x00000001df00780c */ /* 0x000fe40000f64270 */
[----:B------:R-:W-:Y:S02]  /*13950*/  FMNMX.FTZ R13, R173, R13, !PT ;  /* 0x0000000dad0d7209 */ /* 0x000fe40007810000 */
[----:B------:R-:W-:-:S02]  /*13960*/  ISETP.LT.OR P6, PT, R224, 0x1, P6 ;  /* 0x00000001e000780c */ /* 0x000fc400037c1670 */
[----:B------:R-:W-:Y:S02]  /*13970*/  FMNMX.FTZ R13, R175, R13, !PT ;  /* 0x0000000daf0d7209 */ /* 0x000fe40007810000 */
[----:B------:R-:W-:Y:S02]  /*13980*/  ISETP.LT.OR P3, PT, R224, 0x2, P3 ;  /* 0x00000002e000780c */ /* 0x000fe40001f61670 */
[----:B------:R-:W-:Y:S02]  /*13990*/  FMNMX.FTZ R13, R177, R13, !PT ;  /* 0x0000000db10d7209 */ /* 0x000fe40007810000 */
[----:B------:R-:W-:Y:S02]  /*139a0*/  FSEL R178, R15, -INF , !P6 ;  /* 0xff8000000fb27808 */ /* 0x000fe40007000000 */
[----:B------:R-:W-:Y:S02]  /*139b0*/  FMNMX.FTZ R13, R179, R13, !PT ;  /* 0x0000000db30d7209 */ /* 0x000fe40007810000 */
[----:B------:R-:W-:-:S02]  /*139c0*/  FSEL R154, R154, -INF , !P3 ;  /* 0xff8000009a9a7808 */ /* 0x000fc40005800000 */
[----:B------:R-:W-:Y:S02]  /*139d0*/  FMNMX.FTZ R13, R180, R13, !PT ;  /* 0x0000000db40d7209 */ /* 0x000fe40007810000 */
[----:B------:R-:W-:Y:S02]  /*139e0*/  FMNMX.FTZ R15, R178, R211, !PT ;  /* 0x000000d3b20f7209 */ /* 0x000fe40007810000 */
[C---:B------:R-:W-:Y:S01]  /*139f0*/  ISETP.GT.AND P3, PT, R223.reuse, 0x10, P1 ;  /* 0x00000010df00780c */ /* 0x040fe20000f64270 */
[----:B------:R-:W0:Y:S01]  /*13a00*/  SHFL.BFLY PT, R20, R13, 0x2, 0x1f ;  /* 0x0c401f000d147f89 */ /* 0x000e2200000e0000 */
[----:B------:R-:W-:Y:S02]  /*13a10*/  FMNMX.FTZ R15, R154, R15, !PT ;  /* 0x0000000f9a0f7209 */ /* 0x000fe40007810000 */
[----:B------:R-:W-:Y:S02]  /*13a20*/  ISETP.LT.OR P3, PT, R224, 0x11, P3 ;  /* 0x00000011e000780c */ /* 0x000fe40001f61670 */
[----:B------:R-:W-:-:S02]  /*13a30*/  ISETP.GT.AND P6, PT, R223, 0x38, P1 ;  /* 0x00000038df00780c */ /* 0x000fc40000fc4270 */
[----:B------:R-:W-:Y:S02]  /*13a40*/  FSEL R157, R157, -INF , !P3 ;  /* 0xff8000009d9d7808 */ /* 0x000fe40005800000 */
[----:B------:R-:W-:Y:S02]  /*13a50*/  ISETP.GT.AND P3, PT, R223, 0x19, P1 ;  /* 0x00000019df00780c */ /* 0x000fe40000f64270 */
[C---:B------:R-:W-:Y:S02]  /*13a60*/  ISETP.LT.OR P6, PT, R224.reuse, 0x39, P6 ;  /* 0x00000039e000780c */ /* 0x040fe400037c1670 */
[----:B------:R-:W-:Y:S02]  /*13a70*/  ISETP.LT.OR P3, PT, R224, 0x1a, P3 ;  /* 0x0000001ae000780c */ /* 0x000fe40001f61670 */
[----:B------:R-:W-:Y:S02]  /*13a80*/  FSEL R174, R174, -INF , !P6 ;  /* 0xff800000aeae7808 */ /* 0x000fe40007000000 */
[----:B------:R-:W-:-:S02]  /*13a90*/  FSEL R161, R161, -INF , !P3 ;  /* 0xff800000a1a17808 */ /* 0x000fc40005800000 */
[----:B------:R-:W-:-:S04]  /*13aa0*/  ISETP.GT.AND P3, PT, R223, 0x28, P1 ;  /* 0x00000028df00780c */ /* 0x000fc80000f64270 */
[----:B------:R-:W-:Y:S02]  /*13ab0*/  ISETP.LT.OR P3, PT, R224, 0x29, P3 ;  /* 0x00000029e000780c */ /* 0x000fe40001f61670 */
[----:B0-----:R-:W-:Y:S02]  /*13ac0*/  FMNMX.FTZ R13, R13, R20, !PT ;  /* 0x000000140d0d7209 */ /* 0x001fe40007810000 */
[----:B------:R-:W-:Y:S02]  /*13ad0*/  FSEL R166, R166, -INF , !P3 ;  /* 0xff800000a6a67808 */ /* 0x000fe40005800000 */
[----:B------:R-:W-:Y:S01]  /*13ae0*/  ISETP.GT.AND P3, PT, R223, 0x30, P1 ;  /* 0x00000030df00780c */ /* 0x000fe20000f64270 */
[----:B------:R-:W0:Y:S03]  /*13af0*/  SHFL.BFLY PT, R20, R13, 0x1, 0x1f ;  /* 0x0c201f000d147f89 */ /* 0x000e2600000e0000 */
[----:B------:R-:W-:-:S04]  /*13b00*/  ISETP.LT.OR P3, PT, R224, 0x31, P3 ;  /* 0x00000031e000780c */ /* 0x000fc80001f61670 */
[----:B------:R-:W-:Y:S02]  /*13b10*/  FSEL R170, R170, -INF , !P3 ;  /* 0xff800000aaaa7808 */ /* 0x000fe40005800000 */
[----:B0-----:R-:W-:Y:S01]  /*13b20*/  FMNMX.FTZ R13, R13, R20, !PT ;  /* 0x000000140d0d7209 */ /* 0x001fe20007810000 */
[----:B------:R-:W-:-:S03]  /*13b30*/  IMAD.U32 R20, RZ, RZ, UR4 ;  /* 0x00000004ff147e24 */ /* 0x000fc6000f8e00ff */
[C---:B------:R-:W-:Y:S01]  /*13b40*/  FSETP.NEU.FTZ.AND P2, PT, R13.reuse, -INF , PT ;  /* 0xff8000000d00780b */ /* 0x040fe20003f5d000 */
[----:B------:R-:W-:-:S03]  /*13b50*/  FMUL.FTZ R153, R13, R20 ;  /* 0x000000140d997220 */ /* 0x000fc60000410000 */
[----:B------:R-:W-:Y:S02]  /*13b60*/  FSEL R152, R13, RZ, P2 ;  /* 0x000000ff0d987208 */ /* 0x000fe40001000000 */
[----:B------:R-:W-:Y:S02]  /*13b70*/  FSEL R153, R153, RZ, P2 ;  /* 0x000000ff99997208 */ /* 0x000fe40001000000 */
[----:B------:R-:W-:Y:S01]  /*13b80*/  ISETP.GT.AND P2, PT, R223, 0x8, P1 ;  /* 0x00000008df00780c */ /* 0x000fe20000f44270 */
[----:B------:R-:W-:Y:S02]  /*13b90*/  FADD.FTZ R152, -R152, R213 ;  /* 0x000000d598987221 */ /* 0x000fe40000010100 */
[-CC-:B------:R-:W-:Y:S01]  /*13ba0*/  FFMA.FTZ R181, R181, R20.reuse, -R153.reuse ;  /* 0x00000014b5b57223 */ /* 0x180fe20000010899 */
[----:B------:R-:W-:Y:S01]  /*13bb0*/  ISETP.LT.OR P2, PT, R224, 0x9, P2 ;  /* 0x00000009e000780c */ /* 0x000fe20001741670 */
[-CC-:B------:R-:W-:Y:S01]  /*13bc0*/  FFMA.FTZ R218, R218, R20.reuse, -R153.reuse ;  /* 0x00000014dada7223 */ /* 0x180fe20000010899 */
[-CC-:B------:R-:W-:Y:S01]  /*13bd0*/  FFMA.FTZ R220, R220, R20.reuse, -R153.reuse ;  /* 0x00000014dcdc7223 */ /* 0x180fe20000010899 */
[-CC-:B------:R-:W-:Y:S01]  /*13be0*/  FFMA.FTZ R221, R221, R20.reuse, -R153.reuse ;  /* 0x00000014dddd7223 */ /* 0x180fe20000010899 */
[----:B------:R-:W-:Y:S01]  /*13bf0*/  FSEL R155, R155, -INF , !P2 ;  /* 0xff8000009b9b7808 */ /* 0x000fe20005000000 */
[-CC-:B------:R-:W-:Y:S01]  /*13c00*/  FFMA.FTZ R160, R160, R20.reuse, -R153.reuse ;  /* 0x00000014a0a07223 */ /* 0x180fe20000010899 */
[----:B------:R-:W-:Y:S01]  /*13c10*/  ISETP.GT.AND P2, PT, R223, 0x11, P1 ;  /* 0x00000011df00780c */ /* 0x000fe20000f44270 */
[-CC-:B------:R-:W-:Y:S01]  /*13c20*/  FFMA.FTZ R222, R222, R20.reuse, -R153.reuse ;  /* 0x00000014dede7223 */ /* 0x180fe20000010899 */
[----:B------:R-:W-:Y:S01]  /*13c30*/  FMNMX.FTZ R15, R155, R15, !PT ;  /* 0x0000000f9b0f7209 */ /* 0x000fe20007810000 */
[-CC-:B------:R-:W-:Y:S01]  /*13c40*/  FFMA.FTZ R163, R163, R20.reuse, -R153.reuse ;  /* 0x00000014a3a37223 */ /* 0x180fe20000010899 */
[----:B------:R-:W-:Y:S01]  /*13c50*/  ISETP.LT.OR P2, PT, R224, 0x12, P2 ;  /* 0x00000012e000780c */ /* 0x000fe20001741670 */
[-CC-:B------:R-:W-:Y:S01]  /*13c60*/  FFMA.FTZ R165, R165, R20.reuse, -R153.reuse ;  /* 0x00000014a5a57223 */ /* 0x180fe20000010899 */
[----:B------:R-:W-:Y:S01]  /*13c70*/  FMNMX.FTZ R15, R156, R15, !PT ;  /* 0x0000000f9c0f7209 */ /* 0x000fe20007810000 */
[-CC-:B------:R-:W-:Y:S01]  /*13c80*/  FFMA.FTZ R167, R167, R20.reuse, -R153.reuse ;  /* 0x00000014a7a77223 */ /* 0x180fe20000010899 */
[----:B------:R-:W-:Y:S01]  /*13c90*/  FSEL R158, R158, -INF , !P2 ;  /* 0xff8000009e9e7808 */ /* 0x000fe20005000000 */
[-CC-:B------:R-:W-:Y:S01]  /*13ca0*/  FFMA.FTZ R169, R169, R20.reuse, -R153.reuse ;  /* 0x00000014a9a97223 */ /* 0x180fe20000010899 */
[----:B------:R-:W-:Y:S01]  /*13cb0*/  FMNMX.FTZ R15, R157, R15, !PT ;  /* 0x0000000f9d0f7209 */ /* 0x000fe20007810000 */
        /* <DEDUP_REMOVED lines=10> */
[----:B------:R-:W-:Y:S01]  /*13d60*/  FFMA.FTZ R153, R180, R20, -R153 ;  /* 0x00000014b4997223 */ /* 0x000fe20000010899 */
[----:B------:R-:W-:Y:S01]  /*13d70*/  FMNMX.FTZ R15, R161, R15, !PT ;  /* 0x0000000fa10f7209 */ /* 0x000fe20007810000 */
[----:B------:R-:W-:Y:S01]  /*13d80*/  MUFU.EX2 R181, R181 ;  /* 0x000000b500b57308 */ /* 0x000fe20000000800 */
[----:B------:R-:W-:-:S02]  /*13d90*/  ISETP.GT.AND P2, PT, R223, 0x29, P1 ;  /* 0x00000029df00780c */ /* 0x000fc40000f44270 */
[----:B------:R-:W-:Y:S02]  /*13da0*/  FMNMX.FTZ R15, R162, R15, !PT ;  /* 0x0000000fa20f7209 */ /* 0x000fe40007810000 */
[----:B------:R-:W-:Y:S02]  /*13db0*/  ISETP.LT.OR P2, PT, R224, 0x2a, P2 ;  /* 0x0000002ae000780c */ /* 0x000fe40001741670 */
[----:B------:R-:W-:Y:S01]  /*13dc0*/  FMNMX.FTZ R15, R164, R15, !PT ;  /* 0x0000000fa40f7209 */ /* 0x000fe20007810000 */
[----:B------:R-:W-:Y:S01]  /*13dd0*/  MUFU.EX2 R182, R169 ;  /* 0x000000a900b67308 */ /* 0x000fe20000000800 */
[----:B------:R-:W-:Y:S02]  /*13de0*/  FSEL R168, R168, -INF , !P2 ;  /* 0xff800000a8a87808 */ /* 0x000fe40005000000 */
[----:B------:R-:W-:Y:S02]  /*13df0*/  ISETP.GT.AND P2, PT, R223, 0x31, P1 ;  /* 0x00000031df00780c */ /* 0x000fe40000f44270 */
[----:B------:R-:W-:-:S02]  /*13e00*/  FMNMX.FTZ R15, R166, R15, !PT ;  /* 0x0000000fa60f7209 */ /* 0x000fc40007810000 */
[----:B------:R-:W-:Y:S01]  /*13e10*/  ISETP.LT.OR P2, PT, R224, 0x32, P2 ;  /* 0x00000032e000780c */ /* 0x000fe20001741670 */
[----:B------:R-:W-:Y:S01]  /*13e20*/  MUFU.EX2 R218, R218 ;  /* 0x000000da00da7308 */ /* 0x000fe20000000800 */
[----:B------:R-:W-:Y:S02]  /*13e30*/  FMNMX.FTZ R15, R168, R15, !PT ;  /* 0x0000000fa80f7209 */ /* 0x000fe40007810000 */
[----:B------:R-:W-:Y:S02]  /*13e40*/  ISETP.GT.AND P1, PT, R223, 0x39, P1 ;  /* 0x00000039df00780c */ /* 0x000fe40000f24270 */
[----:B------:R-:W-:Y:S02]  /*13e50*/  FSEL R172, R172, -INF , !P2 ;  /* 0xff800000acac7808 */ /* 0x000fe40005000000 */
[----:B------:R-:W-:Y:S01]  /*13e60*/  FMNMX.FTZ R15, R170, R15, !PT ;  /* 0x0000000faa0f7209 */ /* 0x000fe20007810000 */
[----:B------:R-:W-:Y:S01]  /*13e70*/  MUFU.EX2 R220, R220 ;  /* 0x000000dc00dc7308 */ /* 0x000fe20000000800 */
[----:B------:R-:W-:-:S02]  /*13e80*/  ISETP.LT.OR P1, PT, R224, 0x3a, P1 ;  /* 0x0000003ae000780c */ /* 0x000fc40000f21670 */
[----:B------:R-:W-:Y:S02]  /*13e90*/  FMNMX.FTZ R15, R172, R15, !PT ;  /* 0x0000000fac0f7209 */ /* 0x000fe40007810000 */
[----:B------:R-:W-:Y:S02]  /*13ea0*/  FSEL R176, R176, -INF , !P1 ;  /* 0xff800000b0b07808 */ /* 0x000fe40004800000 */
[----:B------:R-:W-:Y:S01]  /*13eb0*/  FMNMX.FTZ R15, R174, R15, !PT ;  /* 0x0000000fae0f7209 */ /* 0x000fe20007810000 */
[----:B------:R-:W-:Y:S01]  /*13ec0*/  MUFU.EX2 R221, R221 ;  /* 0x000000dd00dd7308 */ /* 0x000fe20000000800 */
[----:B------:R-:W-:Y:S02]  /*13ed0*/  ISETP.NE.AND P2, PT, R197, RZ, PT ;  /* 0x000000ffc500720c */ /* 0x000fe40003f45270 */
[----:B------:R-:W-:-:S05]  /*13ee0*/  FMNMX.FTZ R15, R176, R15, !PT ;  /* 0x0000000fb00f7209 */ /* 0x000fca0007810000 */
[----:B------:R-:W0:Y:S01]  /*13ef0*/  SHFL.BFLY PT, R180, R15, 0x2, 0x1f ;  /* 0x0c401f000fb47f89 */ /* 0x000e2200000e0000 */
        /* <DEDUP_REMOVED lines=11> */
[----:B------:R0:W2:Y:S01]  /*13fb0*/  MUFU.EX2 R180, R165 ;  /* 0x000000a500b47308 */ /* 0x0000a20000000800 */
[----:B------:R-:W-:-:S05]  /*13fc0*/  FMUL.FTZ R223, R15, R20 ;  /* 0x000000140fdf7220 */ /* 0x000fca0000410000 */
[----:B------:R-:W-:Y:S02]  /*13fd0*/  FSEL R223, R223, RZ, P1 ;  /* 0x000000ffdfdf7208 */ /* 0x000fe40000800000 */
[----:B0-----:R-:W-:-:S03]  /*13fe0*/  FSEL R165, R15, RZ, P1 ;  /* 0x000000ff0fa57208 */ /* 0x001fc60000800000 */
[-CC-:B------:R-:W-:Y:S01]  /*13ff0*/  FFMA.FTZ R178, R178, R20.reuse, -R223.reuse ;  /* 0x00000014b2b27223 */ /* 0x180fe200000108df */
[-CC-:B------:R-:W-:Y:S01]  /*14000*/  FFMA.FTZ R183, R154, R20.reuse, -R223.reuse ;  /* 0x000000149ab77223 */ /* 0x180fe200000108df */
[-C--:B------:R-:W-:Y:S01]  /*14010*/  FFMA.FTZ R155, R155, R20.reuse, -R223 ;  /* 0x000000149b9b7223 */ /* 0x080fe200000108df */
[----:B------:R-:W-:Y:S01]  /*14020*/  FADD.FTZ R211, -R165, R211 ;  /* 0x000000d3a5d37221 */ /* 0x000fe20000010100 */
[-C--:B------:R-:W-:Y:S01]  /*14030*/  FMUL.FTZ R165, R152, R20.reuse ;  /* 0x0000001498a57220 */ /* 0x080fe20000410000 */
[-CC-:B------:R-:W-:Y:S01]  /*14040*/  FFMA.FTZ R157, R157, R20.reuse, -R223.reuse ;  /* 0x000000149d9d7223 */ /* 0x180fe200000108df */
[----:B------:R-:W-:Y:S01]  /*14050*/  MUFU.EX2 R178, R178 ;  /* 0x000000b200b27308 */ /* 0x000fe20000000800 */
[-C--:B------:R-:W-:Y:S01]  /*14060*/  FMUL.FTZ R169, R211, R20.reuse ;  /* 0x00000014d3a97220 */ /* 0x080fe20000410000 */
[-CC-:B------:R-:W-:Y:S01]  /*14070*/  FFMA.FTZ R211, R156, R20.reuse, -R223.reuse ;  /* 0x000000149cd37223 */ /* 0x180fe200000108df */
[-CC-:B------:R-:W-:Y:S01]  /*14080*/  FFMA.FTZ R213, R158, R20.reuse, -R223.reuse ;  /* 0x000000149ed57223 */ /* 0x180fe200000108df */
[-CC-:B------:R-:W-:Y:S01]  /*14090*/  FFMA.FTZ R159, R159, R20.reuse, -R223.reuse ;  /* 0x000000149f9f7223 */ /* 0x180fe200000108df */
[----:B------:R-:W-:Y:S01]  /*140a0*/  FFMA.FTZ R161, R161, R20, -R223 ;  /* 0x00000014a1a17223 */ /* 0x000fe200000108df */
[----:B------:R-:W-:-:S02]  /*140b0*/  @!P2 IMAD R152, R217, 0x40, R194 ;  /* 0x00000040d998a824 */ /* 0x000fc400078e02c2 */
[-CC-:B------:R-:W-:Y:S01]  /*140c0*/  FFMA.FTZ R217, R162, R20.reuse, -R223.reuse ;  /* 0x00000014a2d97223 */ /* 0x180fe200000108df */
[----:B------:R-:W0:Y:S01]  /*140d0*/  MUFU.EX2 R165, R165 ;  /* 0x000000a500a57308 */ /* 0x000e220000000800 */
[-CC-:B------:R-:W-:Y:S01]  /*140e0*/  FFMA.FTZ R224, R164, R20.reuse, -R223.reuse ;  /* 0x00000014a4e07223 */ /* 0x180fe200000108df */
[-CC-:B------:R-:W-:Y:S01]  /*140f0*/  FFMA.FTZ R225, R166, R20.reuse, -R223.reuse ;  /* 0x00000014a6e17223 */ /* 0x180fe200000108df */
[-CC-:B------:R-:W-:Y:S01]  /*14100*/  FFMA.FTZ R168, R168, R20.reuse, -R223.reuse ;  /* 0x00000014a8a87223 */ /* 0x180fe200000108df */
[----:B--2---:R-:W-:Y:S01]  /*14110*/  F2FP.F16.F32.PACK_AB R158, R180, R163 ;  /* 0x000000a3b49e723e */ /* 0x004fe200000000ff */
[----:B------:R-:W-:Y:S02]  /*14120*/  @!P2 IMAD R152, R152, 0x4, R2 ;  /* 0x000000049898a824 */ /* 0x000fe400078e0202 */
[-CC-:B------:R-:W-:Y:S01]  /*14130*/  FFMA.FTZ R170, R170, R20.reuse, -R223.reuse ;  /* 0x00000014aaaa7223 */ /* 0x180fe200000108df */
[-CC-:B------:R-:W-:Y:S01]  /*14140*/  FFMA.FTZ R172, R172, R20.reuse, -R223.reuse ;  /* 0x00000014acac7223 */ /* 0x180fe200000108df */
[----:B------:R-:W2:Y:S01]  /*14150*/  MUFU.EX2 R169, R169 ;  /* 0x000000a900a97308 */ /* 0x000ea20000000800 */
[-CC-:B------:R-:W-:Y:S01]  /*14160*/  FFMA.FTZ R176, R176, R20.reuse, -R223.reuse ;  /* 0x00000014b0b07223 */ /* 0x180fe200000108df */
[----:B------:R-:W-:Y:S01]  /*14170*/  FFMA.FTZ R174, R174, R20, -R223 ;  /* 0x00000014aeae7223 */ /* 0x000fe200000108df */
[----:B------:R-:W-:-:S02]  /*14180*/  F2FP.F16.F32.PACK_AB R156, R222, R160 ;  /* 0x000000a0de9c723e */ /* 0x000fc400000000ff */
[----:B------:R-:W-:-:S03]  /*14190*/  F2FP.F16.F32.PACK_AB R154, R221, R220 ;  /* 0x000000dcdd9a723e */ /* 0x000fc600000000ff */
[----:B------:R-:W3:Y:S01]  /*141a0*/  MUFU.EX2 R183, R183 ;  /* 0x000000b700b77308 */ /* 0x000ee20000000800 */
[----:B0-----:R-:W-:Y:S01]  /*141b0*/  FFMA.FTZ R3, R165, R3, R181 ;  /* 0x00000003a5037223 */ /* 0x001fe200000100b5 */
[----:B------:R0:W-:Y:S01]  /*141c0*/  @!P2 STS [R152+0x28800], R165 ;  /* 0x028800a59800a388 */ /* 0x0001e20000000800 */
[-C--:B------:R-:W-:Y:S01]  /*141d0*/  FMUL.FTZ R24, R24, R165.reuse ;  /* 0x000000a518187220 */ /* 0x080fe20000410000 */
[-C--:B------:R-:W-:Y:S01]  /*141e0*/  FMUL.FTZ R25, R25, R165.reuse ;  /* 0x000000a519197220 */ /* 0x080fe20000410000 */
[----:B------:R-:W-:Y:S01]  /*141f0*/  FADD.FTZ R3, R218, R3 ;  /* 0x00000003da037221 */ /* 0x000fe20000010000 */
[-C--:B------:R-:W-:Y:S01]  /*14200*/  FMUL.FTZ R28, R28, R165.reuse ;  /* 0x000000a51c1c7220 */ /* 0x080fe20000410000 */
[-C--:B------:R-:W-:Y:S01]  /*14210*/  FMUL.FTZ R29, R29, R165.reuse ;  /* 0x000000a51d1d7220 */ /* 0x080fe20000410000 */
[----:B------:R-:W4:Y:S01]  /*14220*/  MUFU.EX2 R155, R155 ;  /* 0x0000009b009b7308 */ /* 0x000f220000000800 */
[----:B--2---:R-:W-:Y:S01]  /*14230*/  FFMA.FTZ R0, R169, R0, R178 ;  /* 0x00000000a9007223 */ /* 0x004fe200000100b2 */
[----:B------:R-:W-:Y:S01]  /*14240*/  FADD.FTZ R3, R220, R3 ;  /* 0x00000003dc037221 */ /* 0x000fe20000010000 */
[-C--:B------:R-:W-:Y:S01]  /*14250*/  FMUL.FTZ R32, R32, R165.reuse ;  /* 0x000000a520207220 */ /* 0x080fe20000410000 */
[-C--:B------:R-:W-:Y:S01]  /*14260*/  FMUL.FTZ R33, R33, R165.reuse ;  /* 0x000000a521217220 */ /* 0x080fe20000410000 */
[-C--:B------:R-:W-:Y:S01]  /*14270*/  FMUL.FTZ R36, R36, R165.reuse ;  /* 0x000000a524247220 */ /* 0x080fe20000410000 */
[----:B------:R-:W-:Y:S01]  /*14280*/  FADD.FTZ R3, R221, R3 ;  /* 0x00000003dd037221 */ /* 0x000fe20000010000 */
[-C--:B------:R-:W-:Y:S01]  /*14290*/  FMUL.FTZ R37, R37, R165.reuse ;  /* 0x000000a525257220 */ /* 0x080fe20000410000 */
[----:B------:R-:W2:Y:S01]  /*142a0*/  MUFU.EX2 R211, R211 ;  /* 0x000000d300d37308 */ /* 0x000ea20000000800 */
[----:B---3--:R-:W-:Y:S01]  /*142b0*/  FADD.FTZ R0, R183, R0 ;  /* 0x00000000b7007221 */ /* 0x008fe20000010000 */
        /* <DEDUP_REMOVED lines=11> */
[-C--:B------:R-:W-:Y:S01]  /*14370*/  FMUL.FTZ R52, R52, R165.reuse ;  /* 0x000000a534347220 */ /* 0x080fe20000410000 */
[----:B------:R-:W-:Y:S01]  /*14380*/  FADD.FTZ R3, R180, R3 ;  /* 0x00000003b4037221 */ /* 0x000fe20000010000 */
[-C--:B------:R-:W-:Y:S01]  /*14390*/  FMUL.FTZ R53, R53, R165.reuse ;  /* 0x000000a535357220 */ /* 0x080fe20000410000 */
[----:B------:R-:W4:Y:S01]  /*143a0*/  MUFU.EX2 R213, R213 ;  /* 0x000000d500d57308 */ /* 0x000f220000000800 */
[----:B--2---:R-:W-:Y:S01]  /*143b0*/  FADD.FTZ R0, R211, R0 ;  /* 0x00000000d3007221 */ /* 0x004fe20000010000 */
        /* <DEDUP_REMOVED lines=15> */
[----:B----4-:R-:W-:Y:S01]  /*144b0*/  FADD.FTZ R0, R213, R0 ;  /* 0x00000000d5007221 */ /* 0x010fe20000010000 */
[-C--:B------:R-:W-:Y:S01]  /*144c0*/  FMUL.FTZ R76, R76, R165.reuse ;  /* 0x000000a54c4c7220 */ /* 0x080fe20000410000 */
[-C--:B------:R-:W-:Y:S01]  /*144d0*/  FMUL.FTZ R77, R77, R165.reuse ;  /* 0x000000a54d4d7220 */ /* 0x080fe20000410000 */
[-C--:B------:R-:W-:Y:S01]  /*144e0*/  FMUL.FTZ R80, R80, R165.reuse ;  /* 0x000000a550507220 */ /* 0x080fe20000410000 */
[-C--:B------:R-:W-:Y:S01]  /*144f0*/  FMUL.FTZ R81, R81, R165.reuse ;  /* 0x000000a551517220 */ /* 0x080fe20000410000 */
[-C--:B------:R-:W-:Y:S01]  /*14500*/  FMUL.FTZ R84, R84, R165.reuse ;  /* 0x000000a554547220 */ /* 0x080fe20000410000 */
[-C--:B------:R-:W-:Y:S01]  /*14510*/  FMUL.FTZ R85, R85, R165.reuse ;  /* 0x000000a555557220 */ /* 0x080fe20000410000 */
[----:B------:R-:W4:Y:S01]  /*14520*/  MUFU.EX2 R217, R217 ;  /* 0x000000d900d97308 */ /* 0x000f220000000800 */
        /* <DEDUP_REMOVED lines=16> */
[-C--:B------:R-:W-:Y:S01]  /*14630*/  FMUL.FTZ R112, R112, R165.reuse ;  /* 0x000000a570707220 */ /* 0x080fe20000410000 */
[-C--:B------:R-:W-:Y:S01]  /*14640*/  FMUL.FTZ R113, R113, R165.reuse ;  /* 0x000000a571717220 */ /* 0x080fe20000410000 */
[-C--:B------:R-:W-:Y:S01]  /*14650*/  FMUL.FTZ R116, R116, R165.reuse ;  /* 0x000000a574747220 */ /* 0x080fe20000410000 */
[-C--:B------:R-:W-:Y:S01]  /*14660*/  FMUL.FTZ R117, R117, R165.reuse ;  /* 0x000000a575757220 */ /* 0x080fe20000410000 */
[-C--:B------:R-:W-:Y:S01]  /*14670*/  FMUL.FTZ R120, R120, R165.reuse ;  /* 0x000000a578787220 */ /* 0x080fe20000410000 */
[-C--:B------:R-:W-:Y:S01]  /*14680*/  FMUL.FTZ R121, R121, R165.reuse ;  /* 0x000000a579797220 */ /* 0x080fe20000410000 */
[-C--:B------:R-:W-:Y:S01]  /*14690*/  FMUL.FTZ R124, R124, R165.reuse ;  /* 0x000000a57c7c7220 */ /* 0x080fe20000410000 */
[----:B------:R-:W5:Y:S01]  /*146a0*/  MUFU.EX2 R163, R225 ;  /* 0x000000e100a37308 */ /* 0x000f620000000800 */
        /* <DEDUP_REMOVED lines=13> */
[----:B------:R-:W-:Y:S01]  /*14780*/  FMUL.FTZ R149, R149, R165 ;  /* 0x000000a595957220 */ /* 0x000fe20000410000 */
[----:B----4-:R-:W-:Y:S01]  /*14790*/  FADD.FTZ R0, R217, R0 ;  /* 0x00000000d9007221 */ /* 0x010fe20000010000 */
[----:B------:R-:W4:Y:S01]  /*147a0*/  MUFU.EX2 R168, R168 ;  /* 0x000000a800a87308 */ /* 0x000f220000000800 */
[----:B--2---:R-:W-:Y:S01]  /*147b0*/  FADD.FTZ R3, R162, R3 ;  /* 0x00000003a2037221 */ /* 0x004fe20000010000 */
[----:B------:R2:W-:Y:S01]  /*147c0*/  @!P2 STS [R152+0x28820], R169 ;  /* 0x028820a99800a388 */ /* 0x0005e20000000800 */
[----:B---3--:R-:W-:Y:S01]  /*147d0*/  FADD.FTZ R0, R224, R0 ;  /* 0x00000000e0007221 */ /* 0x008fe20000010000 */
[----:B------:R-:W-:Y:S01]  /*147e0*/  F2FP.F16.F32.PACK_AB R160, R182, R167 ;  /* 0x000000a7b6a0723e */ /* 0x000fe200000000ff */
[----:B------:R-:W-:Y:S01]  /*147f0*/  FADD.FTZ R3, R173, R3 ;  /* 0x00000003ad037221 */ /* 0x000fe20000010000 */
[----:B------:R-:W-:Y:S01]  /*14800*/  F2FP.F16.F32.PACK_AB R155, R211, R155 ;  /* 0x0000009bd39b723e */ /* 0x000fe200000000ff */
[----:B-----5:R-:W-:Y:S01]  /*14810*/  FADD.FTZ R0, R163, R0 ;  /* 0x00000000a3007221 */ /* 0x020fe20000010000 */
[----:B0-----:R-:W0:Y:S01]  /*14820*/  MUFU.EX2 R165, R170 ;  /* 0x000000aa00a57308 */ /* 0x001e220000000800 */
[----:B-1----:R-:W-:Y:S01]  /*14830*/  FADD.FTZ R3, R164, R3 ;  /* 0x00000003a4037221 */ /* 0x002fe20000010000 */
[----:B------:R-:W-:Y:S01]  /*14840*/  F2FP.F16.F32.PACK_AB R157, R213, R157 ;  /* 0x0000009dd59d723e */ /* 0x000fe200000000ff */
[----:B------:R-:W-:Y:S01]  /*14850*/  FMUL.FTZ R26, R26, R169 ;  /* 0x000000a91a1a7220 */ /* 0x000fe20000410000 */
[----:B--2---:R-:W-:Y:S01]  /*14860*/  F2FP.F16.F32.PACK_AB R152, R218, R181 ;  /* 0x000000b5da98723e */ /* 0x004fe200000000ff */
[----:B------:R-:W-:Y:S01]  /*14870*/  FADD.FTZ R3, R177, R3 ;  /* 0x00000003b1037221 */ /* 0x000fe20000010000 */
[----:B------:R-:W-:Y:S01]  /*14880*/  F2FP.F16.F32.PACK_AB R159, R161, R159 ;  /* 0x0000009fa19f723e */ /* 0x000fe200000000ff */
[-C--:B------:R-:W-:Y:S01]  /*14890*/  FMUL.FTZ R27, R27, R169.reuse ;  /* 0x000000a91b1b7220 */ /* 0x080fe20000410000 */
[----:B------:R-:W1:Y:S01]  /*148a0*/  MUFU.EX2 R166, R179 ;  /* 0x000000b300a67308 */ /* 0x000e620000000800 */
[----:B----4-:R-:W-:Y:S01]  /*148b0*/  FADD.FTZ R0, R168, R0 ;  /* 0x00000000a8007221 */ /* 0x010fe20000010000 */
[----:B------:R-:W-:Y:S01]  /*148c0*/  F2FP.F16.F32.PACK_AB R162, R173, R162 ;  /* 0x000000a2ada2723e */ /* 0x000fe200000000ff */
[----:B------:R-:W-:Y:S01]  /*148d0*/  FMUL.FTZ R30, R30, R169 ;  /* 0x000000a91e1e7220 */ /* 0x000fe20000410000 */
[----:B------:R-:W-:Y:S01]  /*148e0*/  F2FP.F16.F32.PACK_AB R161, R224, R217 ;  /* 0x000000d9e0a1723e */ /* 0x000fe200000000ff */
[----:B------:R-:W-:Y:S01]  /*148f0*/  FMUL.FTZ R31, R31, R169 ;  /* 0x000000a91f1f7220 */ /* 0x000fe20000410000 */
[----:B------:R-:W-:Y:S01]  /*14900*/  F2FP.F16.F32.PACK_AB R163, R168, R163 ;  /* 0x000000a3a8a3723e */ /* 0x000fe200000000ff */
[-C--:B------:R-:W-:Y:S01]  /*14910*/  FMUL.FTZ R34, R34, R169.reuse ;  /* 0x000000a922227220 */ /* 0x080fe20000410000 */
[----:B------:R-:W2:Y:S01]  /*14920*/  MUFU.EX2 R172, R172 ;  /* 0x000000ac00ac7308 */ /* 0x000ea20000000800 */
[----:B0-----:R-:W-:Y:S01]  /*14930*/  FADD.FTZ R0, R165, R0 ;  /* 0x00000000a5007221 */ /* 0x001fe20000010000 */
        /* <DEDUP_REMOVED lines=8> */
[----:B------:R-:W-:Y:S01]  /*149c0*/  F2FP.F16.F32.PACK_AB R166, R153, R166 ;  /* 0x000000a699a6723e */ /* 0x000fe200000000ff */
[-C--:B------:R-:W-:Y:S01]  /*149d0*/  FMUL.FTZ R46, R46, R169.reuse ;  /* 0x000000a92e2e7220 */ /* 0x080fe20000410000 */
[-C--:B------:R-:W-:Y:S01]  /*149e0*/  FMUL.FTZ R47, R47, R169.reuse ;  /* 0x000000a92f2f7220 */ /* 0x080fe20000410000 */
[----:B------:R-:W-:Y:S01]  /*149f0*/  FADD.FTZ R3, R153, R3 ;  /* 0x0000000399037221 */ /* 0x000fe20000010000 */
[----:B------:R-:W-:Y:S01]  /*14a00*/  F2FP.F16.F32.PACK_AB R153, R183, R178 ;  /* 0x000000b2b799723e */ /* 0x000fe200000000ff */
[----:B------:R-:W-:Y:S01]  /*14a10*/  BAR.SYNC.DEFER_BLOCKING 0xf, 0x100 ;  /* 0x03c4000000007b1d */ /* 0x000fe20000010000 */
[----:B------:R-:W-:Y:S01]  /*14a20*/  FMUL.FTZ R50, R50, R169 ;  /* 0x000000a932327220 */ /* 0x000fe20000410000 */
[C---:B--2---:R-:W-:Y:S01]  /*14a30*/  FADD.FTZ R0, R172.reuse, R0 ;  /* 0x00000000ac007221 */ /* 0x044fe20000010000 */
[----:B------:R-:W-:Y:S01]  /*14a40*/  F2FP.F16.F32.PACK_AB R165, R172, R165 ;  /* 0x000000a5aca5723e */ /* 0x000fe200000000ff */
[-C--:B------:R-:W-:Y:S01]  /*14a50*/  FMUL.FTZ R51, R51, R169.reuse ;  /* 0x000000a933337220 */ /* 0x080fe20000410000 */
[-C--:B------:R-:W-:Y:S01]  /*14a60*/  FMUL.FTZ R54, R54, R169.reuse ;  /* 0x000000a936367220 */ /* 0x080fe20000410000 */
[----:B------:R-:W1:Y:S01]  /*14a70*/  MUFU.EX2 R176, R176 ;  /* 0x000000b000b07308 */ /* 0x000e620000000800 */
        /* <DEDUP_REMOVED lines=16> */
[C---:B-1----:R-:W-:Y:S01]  /*14b80*/  F2FP.F16.F32.PACK_AB R167, R176.reuse, R167 ;  /* 0x000000a7b0a7723e */ /* 0x042fe200000000ff */
[----:B------:R0:W-:Y:S01]  /*14b90*/  STSM.16.M88.4 [R200+0x26800], R152 ;  /* 0x02680098c8007844 */ /* 0x0001e20000000200 */
[----:B------:R-:W-:Y:S01]  /*14ba0*/  FADD.FTZ R0, R176, R0 ;  /* 0x00000000b0007221 */ /* 0x000fe20000010000 */
        /* <DEDUP_REMOVED lines=39> */
.L_x_5949:
[----:B------:R0:W1:Y:S01]  /*14e20*/  SYNCS.PHASECHK.TRANS64.TRYWAIT P1, [R21+URZ+0x28c50], R209 ;  /* 0x028c50d1150075a7 */ /* 0x000062000802017f */
[----:B------:R-:W-:Y:S05]  /*14e30*/  @!P0 BRA `(.L_x_5950) ;  /* 0x0000000000048947 */ /* 0x000fea0003800000 */
[----:B------:R-:W-:Y:S01]  /*14e40*/  BPT.TRAP 0x1 ;  /* 0x000000040000795c */ /* 0x000fe20000300000 */
.L_x_5950:
[----:B------:R-:W-:Y:S04]  /*14e50*/  BSSY B1, `(.L_x_5951) ;  /* 0x0000004000017945 */ /* 0x000fe80003800000 */
[----:B-1----:R-:W-:Y:S05]  /*14e60*/  @P1 BRA `(.L_x_5952) ;  /* 0x0000000000081947 */ /* 0x002fea0003800000 */
[----:B------:R-:W1:Y:S02]  /*14e70*/  SYNCS.PHASECHK.TRANS64.TRYWAIT P1, [R21+URZ+0x28c50], R209 ;  /* 0x028c50d1150075a7 */ /* 0x000e64000802017f */
[----:B-1----:R-:W-:Y:S05]  /*14e80*/  @!P1 BRA `(.L_x_5953) ;  /* 0x000000f400c09947 */ /* 0x002fea0003800000 */
.L_x_5952:
[----:B------:R-:W-:Y:S05]  /*14e90*/  BSYNC B1 ;  /* 0x0000000000017941 */ /* 0x000fea0003800000 */
.L_x_5951:
        /* <DEDUP_REMOVED lines=8> */
[----:B------:R-:W-:Y:S01]  /*14f20*/  VIADD R152, R168, 0x80 ;  /* 0x00000080a8987836 */ /* 0x000fe20000000000 */
        /* <DEDUP_REMOVED lines=31> */
.L_x_5954:
[C---:B------:R-:W-:Y:S01]  /*15120*/  ISETP.GT.AND P1, PT, R12.reuse, R207, PT ;  /* 0x000000cf0c00720c */ /* 0x040fe20003f24270 */
[----:B01----:R-:W-:Y:S01]  /*15130*/  VIADD R21, R21, 0x28c60 ;  /* 0x00028c6015157836 */ /* 0x003fe20000000000 */
[----:B------:R-:W-:Y:S01]  /*15140*/  IADD3 R12, R12, -0x1, RZ ;  /* 0xffffffff0c0c7810 */ /* 0x000fe20007ffe0ff */
[----:B------:R-:W-:Y:S02]  /*15150*/  IMAD.MOV.U32 R211, RZ, RZ, R15 ;  /* 0x000000ffffd37224 */ /* 0x000fe400078e000f */
[----:B------:R-:W-:Y:S01]  /*15160*/  IMAD.MOV.U32 R213, RZ, RZ, R13 ;  /* 0x000000ffffd57224 */ /* 0x000fe200078e000d */
[----:B------:R-:W-:Y:S01]  /*15170*/  PRMT R21, R186, 0x654, R21 ;  /* 0x00000654ba157816 */ /* 0x000fe20000000015 */
[----:B------:R-:W-:-:S03]  /*15180*/  IMAD.MOV.U32 R217, RZ, RZ, R17 ;  /* 0x000000ffffd97224 */ /* 0x000fc600078e0011 */
[----:B------:R0:W-:Y:S03]  /*15190*/  SYNCS.ARRIVE.TRANS64.RED.A1T0 RZ, [R21+URZ], RZ ;  /* 0x000000ff15ff79a7 */ /* 0x0001e6000810043f */
[----:B------:R-:W-:Y:S05]  /*151a0*/  @P1 BRA `(.L_x_5955) ;  /* 0xffffffd400d01947 */ /* 0x000fea000383ffff */
.L_x_5934:
[----:B------:R-:W-:Y:S05]  /*151b0*/  BSYNC B0 ;  /* 0x0000000000007941 */ /* 0x000fea0003800000 */
.L_x_5933:
        /* <DEDUP_REMOVED lines=100> */
[-C--:B------:R-:W-:Y:S01]  /*15800*/  FMUL.FTZ R46, R46, R0.reuse ;  /* 0x000000002e2e7220 */ /* 0x080fe20000410000 */
        /* <DEDUP_REMOVED lines=68> */
.L_x_5809:
[----:B------:R-:W-:Y:S05]  /*15c50*/  BSYNC B7 ;  /* 0x0000000000077941 */ /* 0x000fea0003800000 */
.L_x_5797:
[----:B------:R-:W2:Y:S08]  /*15c60*/  S2UR UR4, SR_CgaCtaId ;  /* 0x00000000000479c3 */ /* 0x000eb00000008800 */
[----:B------:R-:W-:Y:S01]  /*15c70*/  BAR.SYNC.DEFER_BLOCKING 0x5, 0x180 ;  /* 0x0146000000007b1d */ /* 0x000fe20000010000 */
[----:B------:R-:W-:-:S05]  /*15c80*/  MOV R2, 0x400 ;  /* 0x0000040000027802 */ /* 0x000fca0000000f00 */
[----:B------:R-:W-:Y:S01]  /*15c90*/  BSSY B0, `(.L_x_5956) ;  /* 0x00004e7000007945 */ /* 0x000fe20003800000 */
[----:B--2---:R-:W-:-:S05]  /*15ca0*/  IMAD.U32 R186, RZ, RZ, UR4 ;  /* 0x00000004ffba7e24 */ /* 0x004fca000f8e00ff */
[----:B------:R-:W-:-:S05]  /*15cb0*/  LEA R2, R186, R2, 0x18 ;  /* 0x00000002ba027211 */ /* 0x000fca00078ec0ff */
[----:B-----5:R2:W4:Y:S01]  /*15cc0*/  LDS.128 R80, [R2+0x28cd0] ;  /* 0x028cd00002507984 */ /* 0x0205220000000c00 */
[----:B------:R-:W-:Y:S06]  /*15cd0*/  BAR.ARV 0x4, 0x180 ;  /* 0x0106000000007b1d */ /* 0x000fec0000002000 */
[----:B------:R-:W-:Y:S05]  /*15ce0*/  @P0 BRA `(.L_x_5957) ;  /* 0x0000003c00800947 */ /* 0x000fea0003800000 */
[----:B------:R-:W1:Y:S01]  /*15cf0*/  LDL R3, [R1+0x68] ;  /* 0x0000680001037983 */ /* 0x000e620000100800 */
[----:B------:R-:W2:Y:S01]  /*15d00*/  S2R R0, SR_SWINHI ;  /* 0x0000000000007919 */ /* 0x000ea20000002f00 */
[----:B---3--:R-:W-:Y:S01]  /*15d10*/  F2FP.F16.F32.PACK_AB R10, R29, R28 ;  /* 0x0000001c1d0a723e */ /* 0x008fe200000000ff */
[----:B------:R-:W-:Y:S01]  /*15d20*/  ULDC.64 UR4, c[0x0][0xc08] ;  /* 0x0003020000047ab9 */ /* 0x000fe20000000a00 */
[----:B0-----:R-:W-:Y:S01]  /*15d30*/  F2FP.F16.F32.PACK_AB R11, R31, R30 ;  /* 0x0000001e1f0b723e */ /* 0x001fe200000000ff */
[----:B------:R-:W3:Y:S01]  /*15d40*/  LDL R157, [R1+0x50] ;  /* 0x00005000019d7983 */ /* 0x000ee20000100800 */
[----:B------:R-:W-:Y:S01]  /*15d50*/  F2FP.F16.F32.PACK_AB R12, R33, R32 ;  /* 0x00000020210c723e */ /* 0x000fe200000000ff */
[----:B------:R-:W-:Y:S01]  /*15d60*/  ULDC.64 UR6, c[0x0][0xc00] ;  /* 0x0003000000067ab9 */ /* 0x000fe20000000a00 */
[----:B------:R-:W-:Y:S02]  /*15d70*/  MOV R152, R2 ;  /* 0x0000000200987202 */ /* 0x000fe40000000f00 */
[----:B--2---:R-:W-:-:S02]  /*15d80*/  MOV R153, R0 ;  /* 0x0000000000997202 */ /* 0x004fc40000000f00 */
[----:B------:R-:W-:Y:S02]  /*15d90*/  F2FP.F16.F32.PACK_AB R13, R35, R34 ;  /* 0x00000022230d723e */ /* 0x000fe400000000ff */
[----:B------:R-:W-:Y:S02]  /*15da0*/  F2FP.F16.F32.PACK_AB R14, R37, R36 ;  /* 0x00000024250e723e */ /* 0x000fe400000000ff */
[----:B------:R-:W-:Y:S01]  /*15db0*/  F2FP.F16.F32.PACK_AB R15, R39, R38 ;  /* 0x00000026270f723e */ /* 0x000fe200000000ff */
[----:B------:R-:W-:Y:S01]  /*15dc0*/  BAR.SYNC.DEFER_BLOCKING 0x1, 0x100 ;  /* 0x0044000000007b1d */ /* 0x000fe20000010000 */
[----:B-1----:R-:W-:-:S03]  /*15dd0*/  IMAD.WIDE R20, R3, 0x2, R152 ;  /* 0x0000000203147825 */ /* 0x002fc600078e0298 */
        /* <DEDUP_REMOVED lines=71> */
[----:B------:R-:W-:-:S04]  /*16250*/  LOP3.LUT R0, R8, 0x380, RZ, 0xc0, !PT ;  /* 0x0000038008007812 */ /* 0x000fc800078ec0ff */
[----:B------:R-:W-:Y:S02]  /*16260*/  SHF.R.U64 R0, R0, 0x3, RZ ;  /* 0x0000000300007819 */ /* 0x000fe400000012ff */
[----:B------:R-:W-:Y:S02]  /*16270*/  IADD3.X R9, RZ, R21, RZ, P0, !PT ;  /* 0x00000015ff097210 */ /* 0x000fe400007fe4ff */
[----:B------:R-:W-:Y:S02]  /*16280*/  LOP3.LUT R8, R0, R8, RZ, 0x3c, !PT ;  /* 0x0000000800087212 */ /* 0x000fe400078e3cff */
[----:B------:R-:W-:Y:S02]  /*16290*/  F2FP.F16.F32.PACK_AB R12, R7, R6 ;  /* 0x00000006070c723e */ /* 0x000fe400000000ff */
[----:B------:R-:W-:Y:S02]  /*162a0*/  MOV R8, R8 ;  /* 0x0000000800087202 */ /* 0x000fe40000000f00 */
[----:B------:R-:W-:-:S02]  /*162b0*/  F2FP.F16.F32.PACK_AB R13, R5, R4 ;  /* 0x00000004050d723e */ /* 0x000fc400000000ff */
        /* <DEDUP_REMOVED lines=74> */
[----:B------:R-:W-:Y:S02]  /*16760*/  IADD3 R0, P0, R20, 0x6060, RZ ;  /* 0x0000606014007810 */ /* 0x000fe40007f1e0ff */
[----:B------:R-:W-:Y:S02]  /*16770*/  MOV R3, R8 ;  /* 0x0000000800037202 */ /* 0x000fe40000000f00 */
[----:B------:R-:W-:Y:S01]  /*16780*/  F2FP.F16.F32.PACK_AB R8, R137, R136 ;  /* 0x000000888908723e */ /* 0x000fe200000000ff */
[----:B------:R-:W-:Y:S01]  /*16790*/  IMAD.X R21, RZ, RZ, R21, P0 ;  /* 0x000000ffff157224 */ /* 0x000fe200000e0615 */
[----:B------:R-:W-:Y:S02]  /*167a0*/  F2FP.F16.F32.PACK_AB R9, R139, R138 ;  /* 0x0000008a8b09723e */ /* 0x000fe400000000ff */
[----:B------:R-:W-:-:S02]  /*167b0*/  F2FP.F16.F32.PACK_AB R10, R141, R140 ;  /* 0x0000008c8d0a723e */ /* 0x000fc400000000ff */
[----:B------:R-:W-:Y:S02]  /*167c0*/  F2FP.F16.F32.PACK_AB R11, R143, R142 ;  /* 0x0000008e8f0b723e */ /* 0x000fe400000000ff */
[----:B------:R-:W-:-:S03]  /*167d0*/  ISETP.NE.U32.AND P0, PT, RZ, UR4, PT ;  /* 0x00000004ff007c0c */ /* 0x000fc6000bf05070 */
[----:B------:R0:W-:Y:S01]  /*167e0*/  STSM.16.M88.4 [R3], R8 ;  /* 0x0000000803007844 */ /* 0x0001e20000000200 */
[----:B------:R-:W-:Y:S02]  /*167f0*/  ISETP.NE.AND.EX P0, PT, RZ, UR5, PT, P0 ;  /* 0x00000005ff007c0c */ /* 0x000fe4000bf05300 */
[----:B------:R-:W-:Y:S02]  /*16800*/  F2FP.F16.F32.PACK_AB R12, R145, R144 ;  /* 0x00000090910c723e */ /* 0x000fe400000000ff */
[----:B0-----:R-:W-:-:S09]  /*16810*/  LOP3.LUT R3, R0, 0x380, RZ, 0xc0, !PT ;  /* 0x0000038000037812 */ /* 0x001fd200078ec0ff */
[----:B------:R-:W3:Y:S01]  /*16820*/  @P0 LDC.64 R10, c[0x0][0xc08] ;  /* 0x00030200ff0a0b82 */ /* 0x000ee20000000a00 */
[----:B------:R-:W-:-:S04]  /*16830*/  SHF.R.U64 R3, R3, 0x3, RZ ;  /* 0x0000000303037819 */ /* 0x000fc800000012ff */
[----:B------:R-:W-:Y:S02]  /*16840*/  LOP3.LUT R20, R3, R0, RZ, 0x3c, !PT ;  /* 0x0000000003147212 */ /* 0x000fe400078e3cff */
[----:B------:R-:W-:Y:S02]  /*16850*/  F2FP.F16.F32.PACK_AB R13, R147, R146 ;  /* 0x00000092930d723e */ /* 0x000fe400000000ff */
[----:B------:R-:W-:Y:S02]  /*16860*/  MOV R20, R20 ;  /* 0x0000001400147202 */ /* 0x000fe40000000f00 */
[----:B------:R-:W-:Y:S02]  /*16870*/  F2FP.F16.F32.PACK_AB R14, R149, R148 ;  /* 0x00000094950e723e */ /* 0x000fe400000000ff */
[----:B------:R-:W-:-:S05]  /*16880*/  F2FP.F16.F32.PACK_AB R15, R151, R150 ;  /* 0x00000096970f723e */ /* 0x000fca00000000ff */
[----:B------:R0:W-:Y:S01]  /*16890*/  STSM.16.M88.4 [R20], R12 ;  /* 0x0000000c14007844 */ /* 0x0001e20000000200 */
[----:B------:R-:W-:Y:S02]  /*168a0*/  ULDC UR4, c[0x0][0xa88] ;  /* 0x0002a20000047ab9 */ /* 0x000fe40000000800 */
[----:B------:R-:W-:Y:S02]  /*168b0*/  IMAD.U32 R8, RZ, RZ, UR4 ;  /* 0x00000004ff087e24 */ /* 0x000fe4000f8e00ff */
[----:B---3--:R-:W-:Y:S01]  /*168c0*/  @P0 IMAD.WIDE R10, R157, 0x4, R10 ;  /* 0x000000049d0a0825 */ /* 0x008fe200078e020a */
[----:B------:R-:W-:Y:S01]  /*168d0*/  BAR.SYNC.DEFER_BLOCKING 0x1, 0x100 ;  /* 0x0044000000007b1d */ /* 0x000fe20000010000 */
[----:B------:R-:W-:-:S04]  /*168e0*/  ISETP.NE.U32.AND P1, PT, RZ, UR6, PT ;  /* 0x00000006ff007c0c */ /* 0x000fc8000bf25070 */
[----:B------:R-:W-:Y:S01]  /*168f0*/  ISETP.NE.AND.EX P1, PT, RZ, UR7, PT, P1 ;  /* 0x00000007ff007c0c */ /* 0x000fe2000bf25310 */
[----:B------:R1:W5:Y:S02]  /*16900*/  @P0 LDG.E R8, desc[UR40][R10.64] ;  /* 0x000000280a080981 */ /* 0x000364000c1e1900 */
[----:B-1----:R-:W1:Y:S01]  /*16910*/  LDC.64 R10, c[0x0][0xc00] ;  /* 0x00030000ff0a7b82 */ /* 0x002e620000000a00 */
[----:B------:R-:W-:Y:S02]  /*16920*/  IMAD.MOV.U32 R3, RZ, RZ, RZ ;  /* 0x000000ffff037224 */ /* 0x000fe400078e00ff */
[----:B-1----:R-:W-:-:S07]  /*16930*/  IMAD.WIDE R10, R157, 0x4, R10 ;  /* 0x000000049d0a7825 */ /* 0x002fce00078e020a */
[----:B------:R0:W5:Y:S01]  /*16940*/  @P1 LDG.E R3, desc[UR40][R10.64] ;  /* 0x000000280a031981 */ /* 0x000162000c1e1900 */
[----:B------:R-:W-:Y:S05]  /*16950*/  @P0 BRA `(.L_x_5958) ;  /* 0x0000000000100947 */ /* 0x000fea0003800000 */
[----:B------:R-:W-:Y:S05]  /*16960*/  @!P1 BRA `(.L_x_5958) ;  /* 0x00000000000c9947 */ /* 0x000fea0003800000 */
[----:B-----5:R-:W2:Y:S04]  /*16970*/  LDG.E R8, desc[UR40][R10.64] ;  /* 0x000000280a087981 */ /* 0x020ea8000c1e1900 */
[----:B0-----:R-:W2:Y:S02]  /*16980*/  LDG.E R10, desc[UR40][R10.64+0x4] ;  /* 0x000004280a0a7981 */ /* 0x001ea4000c1e1900 */
[----:B--2---:R-:W-:-:S07]  /*16990*/  IMAD.IADD R8, R10, 0x1, -R8 ;  /* 0x000000010a087824 */ /* 0x004fce00078e0a08 */
.L_x_5958:
[----:B------:R-:W2:Y:S01]  /*169a0*/  LDL R0, [R1+0x5c] ;  /* 0x00005c0001007983 */ /* 0x000ea20000100800 */
[----:B------:R-:W-:-:S03]  /*169b0*/  ULDC UR4, c[0x0][0xad4] ;  /* 0x0002b50000047ab9 */ /* 0x000fc60000000800 */
[----:B------:R-:W3:Y:S04]  /*169c0*/  LDL.LU R9, [R1+0x4c] ;  /* 0x00004c0001097983 */ /* 0x000ee80000300800 */
[----:B--2---:R-:W1:Y:S01]  /*169d0*/  SHFL.IDX PT, R0, R0, RZ, 0x1f ;  /* 0x00001fff00007589 */ /* 0x004e6200000e0000 */
[----:B---3--:R-:W-:-:S04]  /*169e0*/  ISETP.NE.AND P1, PT, R9, RZ, PT ;  /* 0x000000ff0900720c */ /* 0x008fc80003f25270 */
[----:B------:R-:W-:Y:S02]  /*169f0*/  SEL R9, R9, UR4, P1 ;  /* 0x0000000409097c07 */ /* 0x000fe40008800000 */
[----:B-1----:R-:W-:Y:S02]  /*16a00*/  ISETP.NE.AND P0, PT, R0, RZ, PT ;  /* 0x000000ff0000720c */ /* 0x002fe40003f05270 */
[----:B-----5:R-:W-:-:S11]  /*16a10*/  SHF.R.S32.HI R0, RZ, 0x1f, R3 ;  /* 0x0000001fff007819 */ /* 0x020fd60000011403 */
[----:B------:R-:W-:Y:S05]  /*16a20*/  @P0 BRA `(.L_x_5959) ;  /* 0x0000000000fc0947 */ /* 0x000fea0003800000 */
[----:B----4-:R-:W2:Y:S04]  /*16a30*/  LDL R80, [R1+0x54] ;  /* 0x0000540001507983 */ /* 0x010ea80000100800 */
[----:B------:R-:W3:Y:S01]  /*16a40*/  LDL R158, [R1+0x64] ;  /* 0x00006400019e7983 */ /* 0x000ee20000100800 */
[----:B0-----:R-:W-:Y:S01]  /*16a50*/  IMAD.MOV.U32 R14, RZ, RZ, 0x9b8 ;  /* 0x000009b8ff0e7424 */ /* 0x001fe200078e00ff */
[----:B------:R-:W-:Y:S01]  /*16a60*/  ISETP.GT.AND P1, PT, R9, 0x1, PT ;  /* 0x000000010900780c */ /* 0x000fe20003f24270 */
[----:B------:R-:W0:Y:S01]  /*16a70*/  LDC R156, c[0x0][0xbe8] ;  /* 0x0002fa00ff9c7b82 */ /* 0x000e220000000800 */
[----:B------:R-:W-:Y:S01]  /*16a80*/  ISETP.NE.U32.AND P0, PT, RZ, UR6, PT ;  /* 0x00000006ff007c0c */ /* 0x000fe2000bf05070 */
[----:B------:R-:W-:Y:S01]  /*16a90*/  IMAD.IADD R23, R206, 0x1, R196 ;  /* 0x00000001ce177824 */ /* 0x000fe200078e02c4 */
[----:B------:R-:W-:-:S02]  /*16aa0*/  SEL R14, R14, 0x978, P1 ;  /* 0x000009780e0e7807 */ /* 0x000fc40000800000 */
[----:B------:R-:W-:Y:S02]  /*16ab0*/  ISETP.NE.AND.EX P0, PT, RZ, UR7, PT, P0 ;  /* 0x00000007ff007c0c */ /* 0x000fe4000bf05300 */
[----:B------:R-:W-:Y:S01]  /*16ac0*/  SHF.R.S32.HI R15, RZ, 0x1f, R157 ;  /* 0x0000001fff0f7819 */ /* 0x000fe2000001149d */
[----:B------:R-:W1:Y:S01]  /*16ad0*/  LDC.64 R12, c[0x0][R14+0x220] ;  /* 0x000088000e0c7b82 */ /* 0x000e620000000a00 */
[----:B------:R-:W-:Y:S02]  /*16ae0*/  SEL R20, R157, RZ, !P0 ;  /* 0x000000ff9d147207 */ /* 0x000fe40004000000 */
[----:B------:R-:W-:-:S05]  /*16af0*/  SEL R15, R15, RZ, !P0 ;  /* 0x000000ff0f0f7207 */ /* 0x000fca0004000000 */
[----:B------:R-:W4:Y:S01]  /*16b00*/  LDC.64 R10, c[0x0][R14+0x218] ;  /* 0x000086000e0a7b82 */ /* 0x000f220000000a00 */
[----:B0-----:R-:W-:Y:S01]  /*16b10*/  ISETP.NE.AND P0, PT, R156, 0x1, PT ;  /* 0x000000019c00780c */ /* 0x001fe20003f05270 */
[----:B-1----:R-:W-:-:S04]  /*16b20*/  IMAD R13, R13, R20, RZ ;  /* 0x000000140d0d7224 */ /* 0x002fc800078e02ff */
[C---:B------:R-:W-:Y:S02]  /*16b30*/  IMAD R15, R12.reuse, R15, R13 ;  /* 0x0000000f0c0f7224 */ /* 0x040fe400078e020d */
[----:B------:R-:W-:-:S04]  /*16b40*/  IMAD.WIDE.U32 R12, R12, R20, RZ ;  /* 0x000000140c0c7225 */ /* 0x000fc800078e00ff */
[-C--:B----4-:R-:W-:Y:S02]  /*16b50*/  IMAD R20, R11, R188.reuse, RZ ;  /* 0x000000bc0b147224 */ /* 0x090fe400078e02ff */
[----:B------:R-:W-:-:S04]  /*16b60*/  IMAD.WIDE.U32 R10, R10, R188, RZ ;  /* 0x000000bc0a0a7225 */ /* 0x000fc800078e00ff */
[----:B------:R-:W-:Y:S01]  /*16b70*/  IMAD.IADD R20, R11, 0x1, R20 ;  /* 0x000000010b147824 */ /* 0x000fe200078e0214 */
[----:B------:R-:W-:Y:S01]  /*16b80*/  IADD3 R21, P2, P3, R12, R10, R3 ;  /* 0x0000000a0c157210 */ /* 0x000fe20007b5e003 */
[----:B------:R-:W0:Y:S01]  /*16b90*/  @P0 LDC R11, c[0x0][0xbec] ;  /* 0x0002fb00ff0b0b82 */ /* 0x000e220000000800 */
[----:B------:R-:W-:-:S05]  /*16ba0*/  IMAD.IADD R15, R13, 0x1, R15 ;  /* 0x000000010d0f7824 */ /* 0x000fca00078e020f */
[----:B------:R-:W-:Y:S01]  /*16bb0*/  IADD3.X R15, R15, R20, R0, P2, P3 ;  /* 0x000000140f0f7210 */ /* 0x000fe200017e6400 */
[----:B------:R-:W-:Y:S01]  /*16bc0*/  IMAD.MOV.U32 R20, RZ, RZ, R23 ;  /* 0x000000ffff147224 */ /* 0x000fe200078e0017 */
[----:B------:R-:W1:Y:S01]  /*16bd0*/  @P0 LDC R10, c[0x0][0xbf0] ;  /* 0x0002fc00ff0a0b82 */ /* 0x000e620000000800 */
[----:B0-----:R-:W-:-:S05]  /*16be0*/  @P0 IMAD.HI.U32 R11, R23, R11, RZ ;  /* 0x0000000b170b0227 */ /* 0x001fca00078e00ff */
[----:B-1----:R-:W-:Y:S02]  /*16bf0*/  @P0 SHF.R.U32.HI R20, RZ, R10, R11 ;  /* 0x0000000aff140219 */ /* 0x002fe4000001160b */
[----:B------:R-:W0:Y:S01]  /*16c00*/  LDC.64 R10, c[0x0][R14+0x228] ;  /* 0x00008a000e0a7b82 */ /* 0x000e220000000a00 */
[----:B--2---:R-:W-:-:S05]  /*16c10*/  SEL R80, R80, RZ, P1 ;  /* 0x000000ff50507207 */ /* 0x004fca0000800000 */
        /* <DEDUP_REMOVED lines=9> */
[----:B------:R-:W-:-:S02]  /*16cb0*/  IMAD.IADD R15, R194, 0x1, R196 ;  /* 0x00000001c20f7824 */ /* 0x000fc400078e02c4 */
[----:B0-----:R-:W-:Y:S01]  /*16cc0*/  SHF.R.S32.HI R14, RZ, 0x1f, R21 ;  /* 0x0000001fff0e7819 */ /* 0x001fe20000011415 */
[-C--:B-1----:R-:W-:Y:S02]  /*16cd0*/  IMAD R11, R11, R21.reuse, RZ ;  /* 0x000000150b0b7224 */ /* 0x082fe400078e02ff */
[----:B------:R-:W-:-:S04]  /*16ce0*/  IMAD.WIDE.U32 R12, R10, R21, R12 ;  /* 0x000000150a0c7225 */ /* 0x000fc800078e000c */
[----:B------:R-:W-:Y:S02]  /*16cf0*/  IMAD R14, R10, R14, R11 ;  /* 0x0000000e0a0e7224 */ /* 0x000fe400078e020b */
[----:B------:R-:W0:Y:S02]  /*16d00*/  LDC.64 R10, c[0x0][0xba8] ;  /* 0x0002ea00ff0a7b82 */ /* 0x000e240000000a00 */
[----:B------:R-:W-:-:S06]  /*16d10*/  IMAD.IADD R14, R13, 0x1, R14 ;  /* 0x000000010d0e7824 */ /* 0x000fcc00078e020e */
[----:B0-----:R-:W0:Y:S08]  /*16d20*/  @!P1 LDC R10, c[0x0][0xb50] ;  /* 0x0002d400ff0a9b82 */ /* 0x001e300000000800 */
[----:B------:R-:W1:Y:S01]  /*16d30*/  @!P1 LDC R11, c[0x0][0xb54] ;  /* 0x0002d500ff0b9b82 */ /* 0x000e620000000800 */
[----:B0-----:R-:W-:Y:S02]  /*16d40*/  LEA R13, P0, R12, R10, 0x2 ;  /* 0x0000000a0c0d7211 */ /* 0x001fe400078010ff */
[----:B---3--:R-:W-:-:S02]  /*16d50*/  IADD3 R10, -R158, RZ, RZ ;  /* 0x000000ff9e0a7210 */ /* 0x008fc40007ffe1ff */
[----:B-1----:R-:W-:Y:S02]  /*16d60*/  LEA.HI.X R14, R12, R11, R14, 0x2, P0 ;  /* 0x0000000b0c0e7211 */ /* 0x002fe400000f140e */
[----:B------:R-:W-:Y:S01]  /*16d70*/  ISETP.NE.AND P0, PT, R189, R10, PT ;  /* 0x0000000abd00720c */ /* 0x000fe20003f05270 */
[----:B------:R-:W-:Y:S04]  /*16d80*/  SHFL.IDX PT, R12, R13, 0x1, 0x1c1f ;  /* 0x003c1f000d0c7f89 */ /* 0x000fe800000e0000 */
[----:B------:R-:W-:Y:S04]  /*16d90*/  SHFL.IDX PT, R10, R13, RZ, 0x1c1f ;  /* 0x001c1fff0d0a7589 */ /* 0x000fe800000e0000 */
[----:B------:R-:W0:Y:S04]  /*16da0*/  SHFL.IDX PT, R11, R14, RZ, 0x1c1f ;  /* 0x001c1fff0e0b7589 */ /* 0x000e2800000e0000 */
[----:B------:R1:W2:Y:S02]  /*16db0*/  SHFL.IDX PT, R13, R14, 0x1, 0x1c1f ;  /* 0x003c1f000e0d7f89 */ /* 0x0002a400000e0000 */
[----:B-1----:R-:W-:-:S05]  /*16dc0*/  IMAD R14, R8, R156, RZ ;  /* 0x0000009c080e7224 */ /* 0x002fca00078e02ff */
[C---:B------:R-:W-:Y:S01]  /*16dd0*/  ISETP.GE.OR P1, PT, R15.reuse, R14, P0 ;  /* 0x0000000e0f00720c */ /* 0x040fe20000726670 */
[----:B------:R-:W-:-:S05]  /*16de0*/  VIADD R15, R15, 0x8 ;  /* 0x000000080f0f7836 */ /* 0x000fca0000000000 */
[----:B------:R-:W-:-:S07]  /*16df0*/  ISETP.GE.OR P0, PT, R15, R14, P0 ;  /* 0x0000000e0f00720c */ /* 0x000fce0000706670 */
[----:B0-----:R1:W-:Y:S06]  /*16e00*/  @!P1 ST.E desc[UR40][R10.64], R155 ;  /* 0x0000009b0a009985 */ /* 0x0013ec000c101928 */
[----:B--2---:R1:W-:Y:S02]  /*16e10*/  @!P0 ST.E desc[UR40][R12.64], R154 ;  /* 0x0000009a0c008985 */ /* 0x0043e4000c101928 */
.L_x_5959:
        /* <DEDUP_REMOVED lines=9> */
[----:B------:R-:W-:-:S04]  /*16eb0*/  SHF.R.S32.HI R4, RZ, 0x1f, R21 ;  /* 0x0000001fff047819 */ /* 0x000fc80000011415 */
[----:B------:R-:W-:-:S04]  /*16ec0*/  LEA.HI R23, R4, R21, RZ, 0x3 ;  /* 0x0000001504177211 */ /* 0x000fc800078f18ff */
[----:B0-----:R-:W-:-:S05]  /*16ed0*/  SHF.R.S32.HI R20, RZ, 0x3, R23 ;  /* 0x00000003ff147819 */ /* 0x001fca0000011417 */
[----:B------:R-:W-:-:S04]  /*16ee0*/  IMAD R5, R20, 0x40, R199 ;  /* 0x0000004014057824 */ /* 0x000fc800078e02c7 */
[----:B------:R-:W-:-:S03]  /*16ef0*/  IMAD.WIDE R152, R5, 0x2, R152 ;  /* 0x0000000205987825 */ /* 0x000fc600078e0298 */
[----:B------:R-:W-:Y:S01]  /*16f00*/  IADD3 R37, P0, R152, 0x5000, RZ ;  /* 0x0000500098257810 */ /* 0x000fe20007f1e0ff */
[----:B------:R-:W-:Y:S01]  /*16f10*/  IMAD R0, R0, UR4, RZ ;  /* 0x0000000400007c24 */ /* 0x000fe2000f8e02ff */
[----:B------:R-:W-:Y:S02]  /*16f20*/  IADD3 R41, P1, R152, 0x6000, RZ ;  /* 0x0000600098297810 */ /* 0x000fe40007f3e0ff */
[----:B------:R-:W-:Y:S01]  /*16f30*/  LOP3.LUT R36, R37, 0x380, RZ, 0xc0, !PT ;  /* 0x0000038025247812 */ /* 0x000fe200078ec0ff */
[----:B------:R-:W-:Y:S01]  /*16f40*/  IMAD R87, R3, UR5, R0 ;  /* 0x0000000503577c24 */ /* 0x000fe2000f8e0200 */
[----:B------:R-:W-:Y:S02]  /*16f50*/  LOP3.LUT R40, R41, 0x380, RZ, 0xc0, !PT ;  /* 0x0000038029287812 */ /* 0x000fe400078ec0ff */
[----:B------:R-:W-:Y:S01]  /*16f60*/  SHF.R.U64 R36, R36, 0x3, RZ ;  /* 0x0000000324247819 */ /* 0x000fe200000012ff */
[----:B-1----:R-:W-:Y:S01]  /*16f70*/  IMAD.WIDE.U32 R10, R3, UR4, RZ ;  /* 0x00000004030a7c25 */ /* 0x002fe2000f8e00ff */
[----:B------:R-:W-:Y:S01]  /*16f80*/  LOP3.LUT R0, R23, 0xfffffff8, RZ, 0xc0, !PT ;  /* 0xfffffff817007812 */ /* 0x000fe200078ec0ff */
[----:B------:R-:W-:Y:S01]  /*16f90*/  ULDC.64 UR4, c[0x0][0xae8] ;  /* 0x0002ba0000047ab9 */ /* 0x000fe20000000a00 */
[----:B------:R-:W-:Y:S01]  /*16fa0*/  LOP3.LUT R36, R36, R37, RZ, 0x3c, !PT ;  /* 0x0000002524247212 */ /* 0x000fe200078e3cff */
[----:B------:R-:W-:Y:S01]  /*16fb0*/  IMAD.X R37, RZ, RZ, R153, P0 ;  /* 0x000000ffff257224 */ /* 0x000fe200000e0699 */
[----:B------:R-:W-:-:S02]  /*16fc0*/  IADD3 R65, P0, R152, 0xc000, RZ ;  /* 0x0000c00098417810 */ /* 0x000fc40007f1e0ff */
[----:B------:R-:W-:Y:S02]  /*16fd0*/  IADD3 R45, P2, R152, 0x7000, RZ ;  /* 0x00007000982d7810 */ /* 0x000fe40007f5e0ff */
[----:B------:R-:W-:Y:S01]  /*16fe0*/  LOP3.LUT R64, R65, 0x380, RZ, 0xc0, !PT ;  /* 0x0000038041407812 */ /* 0x000fe200078ec0ff */
[----:B------:R-:W-:Y:S01]  /*16ff0*/  IMAD.IADD R11, R11, 0x1, R87 ;  /* 0x000000010b0b7824 */ /* 0x000fe200078e0257 */
[----:B------:R-:W-:Y:S01]  /*17000*/  SHF.R.U64 R40, R40, 0x3, RZ ;  /* 0x0000000328287819 */ /* 0x000fe200000012ff */
[----:B------:R-:W-:Y:S01]  /*17010*/  IMAD.IADD R3, R21, 0x1, -R0 ;  /* 0x0000000115037824 */ /* 0x000fe200078e0a00 */
[----:B------:R-:W-:Y:S01]  /*17020*/  SHF.R.U64 R64, R64, 0x3, RZ ;  /* 0x0000000340407819 */ /* 0x000fe200000012ff */
[----:B------:R-:W-:Y:S01]  /*17030*/  IMAD.WIDE.U32 R10, R188, UR4, R10 ;  /* 0x00000004bc0a7c25 */ /* 0x000fe2000f8e000a */
[----:B------:R-:W-:Y:S01]  /*17040*/  LOP3.LUT R44, R45, 0x380, RZ, 0xc0, !PT ;  /* 0x000003802d2c7812 */ /* 0x000fe200078ec0ff */
[----:B------:R-:W5:Y:S01]  /*17050*/  LD.E.128 R36, desc[UR40][R36.64] ;  /* 0x0000002824247980 */ /* 0x000f62000c101d00 */
[----:B------:R-:W-:Y:S01]  /*17060*/  LOP3.LUT R64, R64, R65, RZ, 0x3c, !PT ;  /* 0x0000004140407212 */ /* 0x000fe200078e3cff */
[----:B------:R-:W-:Y:S01]  /*17070*/  IMAD.X R65, RZ, RZ, R153, P0 ;  /* 0x000000ffff417224 */ /* 0x000fe200000e0699 */
[----:B---3--:R-:W-:-:S02]  /*17080*/  ISETP.NE.AND P0, PT, R85, 0x1, PT ;  /* 0x000000015500780c */ /* 0x008fc40003f05270 */
[----:B------:R-:W-:Y:S01]  /*17090*/  SHF.R.S32.HI R0, RZ, 0x1f, R9 ;  /* 0x0000001fff007819 */ /* 0x000fe20000011409 */
[----:B------:R-:W-:Y:S01]  /*170a0*/  IMAD R11, R188, UR5, R11 ;  /* 0x00000005bc0b7c24 */ /* 0x000fe2000f8e020b */
[----:B------:R-:W-:Y:S01]  /*170b0*/  ULDC.64 UR4, c[0x0][0xaf0] ;  /* 0x0002bc0000047ab9 */ /* 0x000fe20000000a00 */
[----:B------:R-:W-:Y:S01]  /*170c0*/  IMAD R3, R3, 0x20, R20 ;  /* 0x0000002003037824 */ /* 0x000fe200078e0214 */
[----:B------:R-:W-:Y:S01]  /*170d0*/  IADD3 R13, P3, R152, 0x1000, RZ ;  /* 0x00001000980d7810 */ /* 0x000fe20007f7e0ff */
[C---:B------:R-:W-:Y:S01]  /*170e0*/  VIADD R166, R199.reuse, 0x40 ;  /* 0x00000040c7a67836 */ /* 0x040fe20000000000 */
[----:B------:R-:W-:Y:S01]  /*170f0*/  LOP3.LUT R40, R40, R41, RZ, 0x3c, !PT ;  /* 0x0000002928287212 */ /* 0x000fe200078e3cff */
[C---:B------:R-:W-:Y:S01]  /*17100*/  VIADD R164, R199.reuse, 0x80 ;  /* 0x00000080c7a47836 */ /* 0x040fe20000000000 */
[----:B------:R-:W-:Y:S01]  /*17110*/  SHF.R.U64 R44, R44, 0x3, RZ ;  /* 0x000000032c2c7819 */ /* 0x000fe200000012ff */
[----:B------:R-:W-:Y:S01]  /*17120*/  VIADD R162, R199, 0xc0 ;  /* 0x000000c0c7a27836 */ /* 0x000fe20000000000 */
[----:B------:R-:W-:Y:S01]  /*17130*/  LOP3.LUT R12, R13, 0x380, RZ, 0xc0, !PT ;  /* 0x000003800d0c7812 */ /* 0x000fe200078ec0ff */
[----:B------:R-:W0:Y:S01]  /*17140*/  @P0 LDC R84, c[0x0][0xbec] ;  /* 0x0002fb00ff540b82 */ /* 0x000e220000000800 */
[----:B------:R-:W-:Y:S01]  /*17150*/  IADD3 R25, P4, R152, 0x2000, RZ ;  /* 0x0000200098197810 */ /* 0x000fe20007f9e0ff */
[C---:B------:R-:W-:Y:S01]  /*17160*/  VIADD R160, R199.reuse, 0x100 ;  /* 0x00000100c7a07836 */ /* 0x040fe20000000000 */
[----:B------:R-:W-:Y:S01]  /*17170*/  LOP3.LUT R44, R44, R45, RZ, 0x3c, !PT ;  /* 0x0000002d2c2c7212 */ /* 0x000fe200078e3cff */
[----:B------:R-:W-:Y:S01]  /*17180*/  VIADD R158, R199, 0x140 ;  /* 0x00000140c79e7836 */ /* 0x000fe20000000000 */
[----:B------:R-:W-:Y:S01]  /*17190*/  SHF.R.U64 R12, R12, 0x3, RZ ;  /* 0x000000030c0c7819 */ /* 0x000fe200000012ff */
[----:B------:R-:W5:Y:S01]  /*171a0*/  LD.E.128 R64, desc[UR40][R64.64] ;  /* 0x0000002840407980 */ /* 0x000f62000c101d00 */
[----:B------:R-:W-:Y:S01]  /*171b0*/  IADD3 R29, P5, R152, 0x3000, RZ ;  /* 0x00003000981d7810 */ /* 0x000fe20007fbe0ff */
[----:B------:R-:W1:Y:S01]  /*171c0*/  @P0 LDC R86, c[0x0][0xbf0] ;  /* 0x0002fc00ff560b82 */ /* 0x000e620000000800 */
[----:B----4-:R-:W-:Y:S01]  /*171d0*/  IMAD R80, R0, UR4, RZ ;  /* 0x0000000400507c24 */ /* 0x010fe2000f8e02ff */
[----:B------:R-:W-:Y:S01]  /*171e0*/  LOP3.LUT R12, R12, R13, RZ, 0x3c, !PT ;  /* 0x0000000d0c0c7212 */ /* 0x000fe200078e3cff */
[----:B------:R-:W-:Y:S01]  /*171f0*/  IMAD.IADD R23, R196, 0x1, R3 ;  /* 0x00000001c4177824 */ /* 0x000fe200078e0203 */
[C---:B------:R-:W-:Y:S01]  /*17200*/  IADD3 R33, P6, R152.reuse, 0x4000, RZ ;  /* 0x0000400098217810 */ /* 0x040fe20007fde0ff */
[----:B------:R-:W-:Y:S01]  /*17210*/  IMAD.X R41, RZ, RZ, R153, P1 ;  /* 0x000000ffff297224 */ /* 0x000fe200008e0699 */
[----:B------:R-:W-:Y:S01]  /*17220*/  IADD3 R69, P1, R152, 0xd000, RZ ;  /* 0x0000d00098457810 */ /* 0x000fe20007f3e0ff */
[----:B------:R-:W-:Y:S01]  /*17230*/  IMAD.WIDE.U32 R10, R9, UR4, R10 ;  /* 0x00000004090a7c25 */ /* 0x000fe2000f8e000a */
[----:B------:R-:W2:Y:S01]  /*17240*/  LDC R0, c[0x0][0xac8] ;  /* 0x0002b200ff007b82 */ /* 0x000ea20000000800 */
[----:B------:R-:W-:-:S02]  /*17250*/  LOP3.LUT R24, R25, 0x380, RZ, 0xc0, !PT ;  /* 0x0000038019187812 */ /* 0x000fc400078ec0ff */
[----:B------:R-:W-:Y:S01]  /*17260*/  IMAD R21, R9, UR5, R80 ;  /* 0x0000000509157c24 */ /* 0x000fe2000f8e0250 */
[----:B------:R-:W-:Y:S01]  /*17270*/  LOP3.LUT R68, R69, 0x380, RZ, 0xc0, !PT ;  /* 0x0000038045447812 */ /* 0x000fe200078ec0ff */
[--C-:B------:R-:W-:Y:S01]  /*17280*/  IMAD.X R45, RZ, RZ, R153.reuse, P2 ;  /* 0x000000ffff2d7224 */ /* 0x100fe200010e0699 */
[----:B------:R-:W-:Y:S01]  /*17290*/  IADD3 R73, P2, R152, 0xe000, RZ ;  /* 0x0000e00098497810 */ /* 0x000fe20007f5e0ff */
[----:B------:R-:W-:Y:S01]  /*172a0*/  IMAD.X R13, RZ, RZ, R153, P3 ;  /* 0x000000ffff0d7224 */ /* 0x000fe200018e0699 */
[----:B------:R-:W-:Y:S01]  /*172b0*/  SHF.R.U64 R68, R68, 0x3, RZ ;  /* 0x0000000344447819 */ /* 0x000fe200000012ff */
[----:B0-----:R-:W-:Y:S01]  /*172c0*/  @P0 IMAD.HI.U32 R3, R23, R84, RZ ;  /* 0x0000005417030227 */ /* 0x001fe200078e00ff */
[----:B------:R-:W-:Y:S01]  /*172d0*/  LOP3.LUT R72, R73, 0x380, RZ, 0xc0, !PT ;  /* 0x0000038049487812 */ /* 0x000fe200078ec0ff */
[----:B------:R-:W-:Y:S01]  /*172e0*/  ULDC.64 UR4, c[0x0][0xae0] ;  /* 0x0002b80000047ab9 */ /* 0x000fe20000000a00 */
[----:B------:R-:W-:Y:S01]  /*172f0*/  IADD3 R49, P3, R152, 0x8000, RZ ;  /* 0x0000800098317810 */ /* 0x000fe20007f7e0ff */
[----:B------:R-:W-:Y:S01]  /*17300*/  IMAD.MOV.U32 R9, RZ, RZ, R23 ;  /* 0x000000ffff097224 */ /* 0x000fe200078e0017 */
[----:B------:R-:W-:Y:S01]  /*17310*/  LOP3.LUT R68, R68, R69, RZ, 0x3c, !PT ;  /* 0x0000004544447212 */ /* 0x000fe200078e3cff */
[----:B------:R-:W-:Y:S01]  /*17320*/  IMAD.X R69, RZ, RZ, R153, P1 ;  /* 0x000000ffff457224 */ /* 0x000fe200008e0699 */
[----:B-1----:R-:W-:Y:S01]  /*17330*/  @P0 SHF.R.U32.HI R9, RZ, R86, R3 ;  /* 0x00000056ff090219 */ /* 0x002fe20000011603 */
[----:B------:R-:W-:Y:S01]  /*17340*/  IMAD.IADD R11, R11, 0x1, R21 ;  /* 0x000000010b0b7824 */ /* 0x000fe200078e0215 */
[----:B------:R-:W-:Y:S01]  /*17350*/  SHF.R.U64 R72, R72, 0x3, RZ ;  /* 0x0000000348487819 */ /* 0x000fe200000012ff */
[----:B------:R-:W5:Y:S01]  /*17360*/  LD.E.128 R12, desc[UR40][R12.64] ;  /* 0x000000280c0c7980 */ /* 0x000f62000c101d00 */
[----:B------:R-:W-:Y:S01]  /*17370*/  LOP3.LUT R28, R29, 0x380, RZ, 0xc0, !PT ;  /* 0x000003801d1c7812 */ /* 0x000fe200078ec0ff */
[----:B------:R-:W-:Y:S01]  /*17380*/  IMAD.MOV R80, RZ, RZ, -R9 ;  /* 0x000000ffff507224 */ /* 0x000fe200078e0a09 */
[----:B------:R-:W-:Y:S01]  /*17390*/  LOP3.LUT R32, R33, 0x380, RZ, 0xc0, !PT ;  /* 0x0000038021207812 */ /* 0x000fe200078ec0ff */
[----:B------:R-:W5:Y:S01]  /*173a0*/  LD.E.128 R40, desc[UR40][R40.64] ;  /* 0x0000002828287980 */ /* 0x000f62000c101d00 */
[----:B--2---:R-:W-:Y:S01]  /*173b0*/  ISETP.GE.AND P1, PT, R166, R0, PT ;  /* 0x00000000a600720c */ /* 0x004fe20003f26270 */
[----:B------:R-:W-:Y:S01]  /*173c0*/  IMAD R3, R85, R80, R23 ;  /* 0x0000005055037224 */ /* 0x000fe200078e0217 */
[----:B------:R-:W-:Y:S01]  /*173d0*/  SHF.R.S32.HI R23, RZ, 0x1f, R9 ;  /* 0x0000001fff177819 */ /* 0x000fe20000011409 */
[----:B------:R-:W-:Y:S01]  /*173e0*/  IMAD R21, R8, R85, RZ ;  /* 0x0000005508157224 */ /* 0x000fe200078e02ff */
[----:B------:R-:W-:Y:S01]  /*173f0*/  LOP3.LUT R48, R49, 0x380, RZ, 0xc0, !PT ;  /* 0x0000038031307812 */ /* 0x000fe200078ec0ff */
[----:B------:R-:W5:Y:S01]  /*17400*/  LD.E.128 R44, desc[UR40][R44.64] ;  /* 0x000000282c2c7980 */ /* 0x000f62000c101d00 */
[----:B------:R-:W-:Y:S01]  /*17410*/  LOP3.LUT R72, R72, R73, RZ, 0x3c, !PT ;  /* 0x0000004948487212 */ /* 0x000fe200078e3cff */
[----:B------:R-:W-:Y:S01]  /*17420*/  IMAD R8, R23, UR4, RZ ;  /* 0x0000000417087c24 */ /* 0x000fe2000f8e02ff */
[----:B------:R-:W-:Y:S01]  /*17430*/  SEL R23, RZ, 0xffffffff, P1 ;  /* 0xffffffffff177807 */ /* 0x000fe20000800000 */
[----:B------:R-:W-:Y:S01]  /*17440*/  IMAD.X R73, RZ, RZ, R153, P2 ;  /* 0x000000ffff497224 */ /* 0x000fe200010e0699 */
[----:B------:R-:W-:Y:S01]  /*17450*/  SHF.R.U64 R24, R24, 0x3, RZ ;  /* 0x0000000318187819 */ /* 0x000fe200000012ff */
[----:B------:R-:W5:Y:S01]  /*17460*/  LD.E.128 R68, desc[UR40][R68.64] ;  /* 0x0000002844447980 */ /* 0x000f62000c101d00 */
[----:B------:R-:W-:-:S02]  /*17470*/  SHF.R.U64 R28, R28, 0x3, RZ ;  /* 0x000000031c1c7819 */ /* 0x000fc400000012ff */
[----:B------:R-:W-:Y:S02]  /*17480*/  SHF.R.U64 R32, R32, 0x3, RZ ;  /* 0x0000000320207819 */ /* 0x000fe400000012ff */
[----:B------:R-:W-:Y:S02]  /*17490*/  SHF.R.U64 R48, R48, 0x3, RZ ;  /* 0x0000000330307819 */ /* 0x000fe400000012ff */
[-C--:B------:R-:W-:Y:S01]  /*174a0*/  ISETP.GE.AND P0, PT, R164, R0.reuse, PT ;  /* 0x00000000a400720c */ /* 0x080fe20003f06270 */
[----:B------:R-:W-:Y:S01]  /*174b0*/  IMAD.WIDE.U32 R10, R9, UR4, R10 ;  /* 0x00000004090a7c25 */ /* 0x000fe2000f8e000a */
[----:B------:R-:W-:Y:S01]  /*174c0*/  ISETP.GE.AND P2, PT, R199, R0, PT ;  /* 0x00000000c700720c */ /* 0x000fe20003f46270 */
[----:B------:R-:W5:Y:S01]  /*174d0*/  LD.E.128 R72, desc[UR40][R72.64] ;  /* 0x0000002848487980 */ /* 0x000f62000c101d00 */
[----:B------:R-:W-:Y:S01]  /*174e0*/  LOP3.LUT R24, R24, R25, RZ, 0x3c, !PT ;  /* 0x0000001918187212 */ /* 0x000fe200078e3cff */
[----:B------:R-:W-:Y:S01]  /*174f0*/  IMAD R85, R9, UR5, R8 ;  /* 0x0000000509557c24 */ /* 0x000fe2000f8e0208 */
[----:B------:R-:W-:Y:S01]  /*17500*/  LOP3.LUT R28, R28, R29, RZ, 0x3c, !PT ;  /* 0x0000001d1c1c7212 */ /* 0x000fe200078e3cff */
[----:B------:R-:W-:Y:S01]  /*17510*/  IMAD.SHL.U32 R23, R23, 0x2, RZ ;  /* 0x0000000217177824 */ /* 0x000fe200078e00ff */
[----:B------:R-:W-:Y:S01]  /*17520*/  LOP3.LUT R32, R32, R33, RZ, 0x3c, !PT ;  /* 0x0000002120207212 */ /* 0x000fe200078e3cff */
[--C-:B------:R-:W-:Y:S01]  /*17530*/  IMAD.X R25, RZ, RZ, R153.reuse, P4 ;  /* 0x000000ffff197224 */ /* 0x100fe200020e0699 */
[----:B------:R-:W-:Y:S01]  /*17540*/  LOP3.LUT R48, R48, R49, RZ, 0x3c, !PT ;  /* 0x0000003130307212 */ /* 0x000fe200078e3cff */
[--C-:B------:R-:W-:Y:S01]  /*17550*/  IMAD.X R29, RZ, RZ, R153.reuse, P5 ;  /* 0x000000ffff1d7224 */ /* 0x100fe200028e0699 */
[----:B------:R-:W-:Y:S01]  /*17560*/  SEL R8, RZ, 0x1, P2 ;  /* 0x00000001ff087807 */ /* 0x000fe20001000000 */
[--C-:B------:R-:W-:Y:S01]  /*17570*/  IMAD.X R33, RZ, RZ, R153.reuse, P6 ;  /* 0x000000ffff217224 */ /* 0x100fe200030e0699 */
[----:B------:R-:W-:Y:S01]  /*17580*/  SEL R9, RZ, 0xffffffff, P0 ;  /* 0xffffffffff097807 */ /* 0x000fe20000000000 */
[----:B------:R-:W-:Y:S01]  /*17590*/  IMAD.X R49, RZ, RZ, R153, P3 ;  /* 0x000000ffff317224 */ /* 0x000fe200018e0699 */
[C---:B------:R-:W-:Y:S01]  /*175a0*/  IADD3 R53, P4, R152.reuse, 0x9000, RZ ;  /* 0x0000900098357810 */ /* 0x040fe20007f9e0ff */
[----:B------:R-:W-:Y:S01]  /*175b0*/  ULDC.64 UR4, c[0x0][0xad8] ;  /* 0x0002b60000047ab9 */ /* 0x000fe20000000a00 */
[----:B------:R-:W-:-:S02]  /*175c0*/  IADD3 R57, P5, R152, 0xa000, RZ ;  /* 0x0000a00098397810 */ /* 0x000fc40007fbe0ff */
[C---:B------:R-:W-:Y:S01]  /*175d0*/  LOP3.LUT R5, R152.reuse, 0x380, RZ, 0xc0, !PT ;  /* 0x0000038098057812 */ /* 0x040fe200078ec0ff */
[----:B------:R-:W-:Y:S01]  /*175e0*/  IMAD.IADD R11, R11, 0x1, R85 ;  /* 0x000000010b0b7824 */ /* 0x000fe200078e0255 */
[C---:B------:R-:W-:Y:S01]  /*175f0*/  IADD3 R61, P6, R152.reuse, 0xb000, RZ ;  /* 0x0000b000983d7810 */ /* 0x040fe20007fde0ff */
[----:B------:R-:W5:Y:S01]  /*17600*/  LD.E.128 R24, desc[UR40][R24.64] ;  /* 0x0000002818187980 */ /* 0x000f62000c101d00 */
[----:B------:R-:W-:Y:S02]  /*17610*/  IADD3 R7, P3, R152, 0xf000, RZ ;  /* 0x0000f00098077810 */ /* 0x000fe40007f7e0ff */
[----:B------:R-:W-:Y:S01]  /*17620*/  ISETP.GE.AND P0, PT, R162, R0, PT ;  /* 0x00000000a200720c */ /* 0x000fe20003f06270 */
[----:B------:R-:W5:Y:S01]  /*17630*/  LD.E.128 R28, desc[UR40][R28.64] ;  /* 0x000000281c1c7980 */ /* 0x000f62000c101d00 */
[----:B------:R-:W-:Y:S01]  /*17640*/  LOP3.LUT R8, R23, 0x2, R8, 0xe2, !PT ;  /* 0x0000000217087812 */ /* 0x000fe200078ee208 */
[----:B------:R-:W-:Y:S01]  /*17650*/  IMAD.SHL.U32 R23, R9, 0x4, RZ ;  /* 0x0000000409177824 */ /* 0x000fe200078e00ff */
[----:B------:R-:W-:Y:S01]  /*17660*/  LOP3.LUT R52, R53, 0x380, RZ, 0xc0, !PT ;  /* 0x0000038035347812 */ /* 0x000fe200078ec0ff */
[----:B------:R-:W-:Y:S01]  /*17670*/  IMAD.X R77, RZ, RZ, R153, P3 ;  /* 0x000000ffff4d7224 */ /* 0x000fe200018e0699 */
[----:B------:R-:W-:Y:S01]  /*17680*/  LOP3.LUT R56, R57, 0x380, RZ, 0xc0, !PT ;  /* 0x0000038039387812 */ /* 0x000fe200078ec0ff */
[----:B------:R-:W5:Y:S01]  /*17690*/  LD.E.128 R32, desc[UR40][R32.64] ;  /* 0x0000002820207980 */ /* 0x000f62000c101d00 */
[----:B------:R-:W-:-:S02]  /*176a0*/  LOP3.LUT R60, R61, 0x380, RZ, 0xc0, !PT ;  /* 0x000003803d3c7812 */ /* 0x000fc400078ec0ff */
[----:B------:R-:W-:Y:S01]  /*176b0*/  LOP3.LUT R6, R7, 0x380, RZ, 0xc0, !PT ;  /* 0x0000038007067812 */ /* 0x000fe200078ec0ff */
[----:B------:R-:W5:Y:S01]  /*176c0*/  LD.E.128 R48, desc[UR40][R48.64] ;  /* 0x0000002830307980 */ /* 0x000f62000c101d00 */
[----:B------:R-:W-:Y:S02]  /*176d0*/  SEL R9, RZ, 0xffffffff, P0 ;  /* 0xffffffffff097807 */ /* 0x000fe40000000000 */
[----:B------:R-:W-:Y:S02]  /*176e0*/  SHF.R.U64 R52, R52, 0x3, RZ ;  /* 0x0000000334347819 */ /* 0x000fe400000012ff */
[----:B------:R-:W-:Y:S02]  /*176f0*/  SHF.R.U64 R56, R56, 0x3, RZ ;  /* 0x0000000338387819 */ /* 0x000fe400000012ff */
[----:B------:R-:W-:Y:S02]  /*17700*/  SHF.R.U64 R60, R60, 0x3, RZ ;  /* 0x000000033c3c7819 */ /* 0x000fe400000012ff */
[----:B------:R-:W-:Y:S01]  /*17710*/  SHF.R.U64 R5, R5, 0x3, RZ ;  /* 0x0000000305057819 */ /* 0x000fe200000012ff */
[----:B------:R-:W-:Y:S01]  /*17720*/  IMAD.SHL.U32 R9, R9, 0x8, RZ ;  /* 0x0000000809097824 */ /* 0x000fe200078e00ff */
[----:B------:R-:W-:-:S02]  /*17730*/  SHF.R.U64 R6, R6, 0x3, RZ ;  /* 0x0000000306067819 */ /* 0x000fc400000012ff */
[----:B------:R-:W-:Y:S02]  /*17740*/  LOP3.LUT R8, R23, 0x4, R8, 0xe2, !PT ;  /* 0x0000000417087812 */ /* 0x000fe400078ee208 */
[----:B------:R-:W-:Y:S01]  /*17750*/  LOP3.LUT R52, R52, R53, RZ, 0x3c, !PT ;  /* 0x0000003534347212 */ /* 0x000fe200078e3cff */
[--C-:B------:R-:W-:Y:S01]  /*17760*/  IMAD.X R53, RZ, RZ, R153.reuse, P4 ;  /* 0x000000ffff357224 */ /* 0x100fe200020e0699 */
[----:B------:R-:W-:Y:S01]  /*17770*/  LOP3.LUT R56, R56, R57, RZ, 0x3c, !PT ;  /* 0x0000003938387212 */ /* 0x000fe200078e3cff */
[--C-:B------:R-:W-:Y:S01]  /*17780*/  IMAD.X R57, RZ, RZ, R153.reuse, P5 ;  /* 0x000000ffff397224 */ /* 0x100fe200028e0699 */
[----:B------:R-:W-:Y:S01]  /*17790*/  LOP3.LUT R60, R60, R61, RZ, 0x3c, !PT ;  /* 0x0000003d3c3c7212 */ /* 0x000fe200078e3cff */
[----:B------:R-:W-:Y:S01]  /*177a0*/  IMAD.X R61, RZ, RZ, R153, P6 ;  /* 0x000000ffff3d7224 */ /* 0x000fe200030e0699 */
[----:B------:R-:W-:Y:S01]  /*177b0*/  LOP3.LUT R4, R5, R152, RZ, 0x3c, !PT ;  /* 0x0000009805047212 */ /* 0x000fe200078e3cff */
[----:B------:R-:W5:Y:S01]  /*177c0*/  LD.E.128 R52, desc[UR40][R52.64] ;  /* 0x0000002834347980 */ /* 0x000f62000c101d00 */
[----:B------:R-:W-:-:S02]  /*177d0*/  ISETP.GE.AND P0, PT, R160, R0, PT ;  /* 0x00000000a000720c */ /* 0x000fc40003f06270 */
[----:B------:R-:W-:Y:S01]  /*177e0*/  MOV R5, R153 ;  /* 0x0000009900057202 */ /* 0x000fe20000000f00 */
[----:B------:R-:W5:Y:S01]  /*177f0*/  LD.E.128 R56, desc[UR40][R56.64] ;  /* 0x0000002838387980 */ /* 0x000f62000c101d00 */
[----:B------:R-:W-:Y:S02]  /*17800*/  LOP3.LUT R76, R6, R7, RZ, 0x3c, !PT ;  /* 0x00000007064c7212 */ /* 0x000fe400078e3cff */
[----:B------:R-:W-:Y:S01]  /*17810*/  SHF.R.S32.HI R23, RZ, 0x1f, R3 ;  /* 0x0000001fff177819 */ /* 0x000fe20000011403 */
[----:B------:R-:W5:Y:S01]  /*17820*/  LD.E.128 R60, desc[UR40][R60.64] ;  /* 0x000000283c3c7980 */ /* 0x000f62000c101d00 */
[----:B------:R-:W-:Y:S02]  /*17830*/  LOP3.LUT R8, R9, 0x8, R8, 0xe2, !PT ;  /* 0x0000000809087812 */ /* 0x000fe400078ee208 */
[----:B------:R-:W-:Y:S01]  /*17840*/  SEL R9, RZ, 0xffffffff, P0 ;  /* 0xffffffffff097807 */ /* 0x000fe20000000000 */
[----:B------:R-:W-:Y:S01]  /*17850*/  IMAD R80, R23, UR4, RZ ;  /* 0x0000000417507c24 */ /* 0x000fe2000f8e02ff */
[----:B------:R-:W5:Y:S01]  /*17860*/  LD.E.128 R4, desc[UR40][R4.64] ;  /* 0x0000002804047980 */ /* 0x000f62000c101d00 */
[----:B------:R-:W-:-:S03]  /*17870*/  ISETP.GE.AND P0, PT, R158, R0, PT ;  /* 0x000000009e00720c */ /* 0x000fc60003f06270 */
[----:B------:R-:W5:Y:S01]  /*17880*/  LD.E.128 R76, desc[UR40][R76.64] ;  /* 0x000000284c4c7980 */ /* 0x000f62000c101d00 */
[----:B------:R-:W-:Y:S01]  /*17890*/  IMAD.SHL.U32 R23, R9, 0x10, RZ ;  /* 0x0000001009177824 */ /* 0x000fe200078e00ff */
[----:B------:R-:W-:Y:S01]  /*178a0*/  @!PT LDS RZ, [RZ] ;  /* 0x00000000fffff984 */ /* 0x000fe20000000800 */
[----:B------:R-:W-:Y:S01]  /*178b0*/  @!PT LDS RZ, [RZ] ;  /* 0x00000000fffff984 */ /* 0x000fe20000000800 */
[----:B------:R-:W-:Y:S01]  /*178c0*/  @!PT LDS RZ, [RZ] ;  /* 0x00000000fffff984 */ /* 0x000fe20000000800 */
[----:B------:R-:W-:Y:S01]  /*178d0*/  @!PT LDS RZ, [RZ] ;  /* 0x00000000fffff984 */ /* 0x000fe20000000800 */
[----:B------:R0:W-:Y:S06]  /*178e0*/  MEMBAR.ALL.CTA ;  /* 0x0000000000007992 */ /* 0x0001ec0000008000 */
[----:B0-----:R-:W0:Y:S01]  /*178f0*/  FENCE.VIEW.ASYNC.S ;  /* 0x00000000000073c6 */ /* 0x001e220000000000 */
[C---:B------:R-:W-:Y:S02]  /*17900*/  IMAD R9, R3.reuse, UR5, R80 ;  /* 0x0000000503097c24 */ /* 0x040fe4000f8e0250 */
[----:B------:R-:W-:Y:S01]  /*17910*/  IMAD.WIDE.U32 R10, R3, UR4, R10 ;  /* 0x00000004030a7c25 */ /* 0x000fe2000f8e000a */
[----:B------:R-:W-:Y:S01]  /*17920*/  SEL R3, RZ, 0xffffffff, P0 ;  /* 0xffffffffff037807 */ /* 0x000fe20000000000 */
[----:B------:R-:W-:Y:S01]  /*17930*/  ULDC.64 UR4, c[0x0][0xa80] ;  /* 0x0002a00000047ab9 */ /* 0x000fe20000000a00 */
[----:B------:R-:W-:Y:S01]  /*17940*/  LOP3.LUT R8, R23, 0x10, R8, 0xe2, !PT ;  /* 0x0000001017087812 */ /* 0x000fe200078ee208 */
[----:B------:R-:W-:Y:S01]  /*17950*/  VIADD R156, R199, 0x180 ;  /* 0x00000180c79c7836 */ /* 0x000fe20000000000 */
[----:B------:R-:W-:Y:S01]  /*17960*/  SHF.L.U32 R23, R3, 0x5, RZ ;  /* 0x0000000503177819 */ /* 0x000fe200000006ff */
[----:B------:R-:W-:Y:S01]  /*17970*/  IMAD.IADD R3, R11, 0x1, R9 ;  /* 0x000000010b037824 */ /* 0x000fe200078e0209 */
[----:B------:R-:W-:Y:S01]  /*17980*/  LEA R80, P1, R10, UR4, 0x1 ;  /* 0x000000040a507c11 */ /* 0x000fe2000f8208ff */
[----:B------:R-:W-:Y:S01]  /*17990*/  IMAD.IADD R20, R20, 0x1, R196 ;  /* 0x0000000114147824 */ /* 0x000fe200078e02c4 */
[----:B------:R-:W-:Y:S01]  /*179a0*/  ISETP.GE.AND P0, PT, R156, R0, PT ;  /* 0x000000009c00720c */ /* 0x000fe20003f06270 */
[----:B------:R-:W-:Y:S01]  /*179b0*/  VIADD R154, R199, 0x1c0 ;  /* 0x000001c0c79a7836 */ /* 0x000fe20000000000 */
[----:B------:R-:W-:Y:S01]  /*179c0*/  LEA.HI.X R84, R10, UR5, R3, 0x1, P1 ;  /* 0x000000050a547c11 */ /* 0x000fe200088f0c03 */
[----:B------:R-:W-:Y:S01]  /*179d0*/  VIADD R3, R2, 0x28c20 ;  /* 0x00028c2002037836 */ /* 0x000fe20000000000 */
[----:B------:R-:W-:-:S02]  /*179e0*/  LOP3.LUT R8, R23, 0x20, R8, 0xe2, !PT ;  /* 0x0000002017087812 */ /* 0x000fc400078ee208 */
[----:B------:R-:W-:Y:S02]  /*179f0*/  ISETP.GE.AND P1, PT, R20, R21, PT ;  /* 0x000000151400720c */ /* 0x000fe40003f26270 */
[----:B------:R-:W-:Y:S02]  /*17a00*/  SEL R23, RZ, 0x40, P0 ;  /* 0x00000040ff177807 */ /* 0x000fe40000000000 */
[----:B------:R-:W-:Y:S02]  /*17a10*/  ISETP.GE.AND P0, PT, R154, R0, PT ;  /* 0x000000009a00720c */ /* 0x000fe40003f06270 */
[----:B------:R-:W-:Y:S02]  /*17a20*/  LOP3.LUT R23, R8, R23, RZ, 0xfc, !PT ;  /* 0x0000001708177212 */ /* 0x000fe400078efcff */
[----:B------:R-:W-:Y:S02]  /*17a30*/  PRMT R3, RZ, 0x654, R3 ;  /* 0x00000654ff037816 */ /* 0x000fe40000000003 */
[----:B------:R-:W-:Y:S01]  /*17a40*/  SEL R8, RZ, 0x80, P0 ;  /* 0x00000080ff087807 */ /* 0x000fe20000000000 */
[C---:B------:R-:W-:Y:S01]  /*17a50*/  VIADD R155, R199.reuse, 0x1c0 ;  /* 0x000001c0c79b7836 */ /* 0x040fe20000000000 */
[----:B0-----:R0:W-:Y:S01]  /*17a60*/  SYNCS.ARRIVE.TRANS64.RED.A1T0 RZ, [R3+URZ], RZ ;  /* 0x000000ff03ff79a7 */ /* 0x0011e2000810043f */
[----:B------:R-:W-:-:S02]  /*17a70*/  VIADD R157, R199, 0x180 ;  /* 0x00000180c79d7836 */ /* 0x000fc40000000000 */
[C---:B------:R-:W-:Y:S02]  /*17a80*/  VIADD R159, R199.reuse, 0x140 ;  /* 0x00000140c79f7836 */ /* 0x040fe40000000000 */
[C---:B------:R-:W-:Y:S02]  /*17a90*/  VIADD R161, R199.reuse, 0x100 ;  /* 0x00000100c7a17836 */ /* 0x040fe40000000000 */
[----:B------:R-:W-:Y:S01]  /*17aa0*/  VIADD R163, R199, 0xc0 ;  /* 0x000000c0c7a37836 */ /* 0x000fe20000000000 */
[----:B0-----:R-:W-:Y:S01]  /*17ab0*/  LOP3.LUT R3, R23, R8, RZ, 0xfc, !PT ;  /* 0x0000000817037212 */ /* 0x001fe200078efcff */
[C---:B------:R-:W-:Y:S02]  /*17ac0*/  VIADD R165, R199.reuse, 0x80 ;  /* 0x00000080c7a57836 */ /* 0x040fe40000000000 */
[----:B------:R-:W-:Y:S01]  /*17ad0*/  VIADD R167, R199, 0x40 ;  /* 0x00000040c7a77836 */ /* 0x000fe20000000000 */
[----:B------:R0:W1:Y:S01]  /*17ae0*/  SHFL.IDX PT, R8, R80, RZ, 0x181f ;  /* 0x00181fff50087589 */ /* 0x00006200000e0000 */
[----:B------:R-:W-:Y:S03]  /*17af0*/  BSSY B1, `(.L_x_5961) ;  /* 0x0000029000017945 */ /* 0x000fe60003800000 */
[----:B------:R0:W2:Y:S01]  /*17b00*/  SHFL.IDX PT, R9, R84, RZ, 0x181f ;  /* 0x00181fff54097589 */ /* 0x0000a200000e0000 */
[----:B------:R-:W-:-:S02]  /*17b10*/  SHF.R.S32.HI R155, RZ, 0x1f, R155 ;  /* 0x0000001fff9b7819 */ /* 0x000fc4000001149b */
[----:B------:R-:W-:Y:S02]  /*17b20*/  SHF.R.S32.HI R157, RZ, 0x1f, R157 ;  /* 0x0000001fff9d7819 */ /* 0x000fe4000001149d */
[----:B------:R-:W-:Y:S02]  /*17b30*/  SHF.R.S32.HI R159, RZ, 0x1f, R159 ;  /* 0x0000001fff9f7819 */ /* 0x000fe4000001149f */
[----:B------:R-:W-:Y:S02]  /*17b40*/  SHF.R.S32.HI R161, RZ, 0x1f, R161 ;  /* 0x0000001fffa17819 */ /* 0x000fe400000114a1 */
[----:B------:R-:W-:Y:S02]  /*17b50*/  SHF.R.S32.HI R163, RZ, 0x1f, R163 ;  /* 0x0000001fffa37819 */ /* 0x000fe400000114a3 */
[----:B------:R-:W-:Y:S02]  /*17b60*/  SHF.R.S32.HI R165, RZ, 0x1f, R165 ;  /* 0x0000001fffa57819 */ /* 0x000fe400000114a5 */
[----:B------:R-:W-:Y:S01]  /*17b70*/  SHF.R.S32.HI R167, RZ, 0x1f, R167 ;  /* 0x0000001fffa77819 */ /* 0x000fe200000114a7 */
[----:B0-----:R-:W-:Y:S06]  /*17b80*/  @P1 BRA `(.L_x_5962) ;  /* 0x00000000007c1947 */ /* 0x001fec0003800000 */
[-C--:B------:R-:W-:Y:S02]  /*17b90*/  ISETP.GE.AND P0, PT, R199, R0.reuse, PT ;  /* 0x00000000c700720c */ /* 0x080fe40003f06270 */
[-C--:B------:R-:W-:Y:S02]  /*17ba0*/  ISETP.GE.AND P1, PT, R166, R0.reuse, PT ;  /* 0x00000000a600720c */ /* 0x080fe40003f26270 */
[-C--:B------:R-:W-:Y:S02]  /*17bb0*/  ISETP.GE.AND P5, PT, R164, R0.reuse, PT ;  /* 0x00000000a400720c */ /* 0x080fe40003fa6270 */
[-C--:B------:R-:W-:Y:S02]  /*17bc0*/  ISETP.GE.AND P3, PT, R162, R0.reuse, PT ;  /* 0x00000000a200720c */ /* 0x080fe40003f66270 */
[----:B------:R-:W-:-:S05]  /*17bd0*/  ISETP.GE.AND P2, PT, R160, R0, PT ;  /* 0x00000000a000720c */ /* 0x000fca0003f46270 */
[----:B-12---:R-:W-:-:S05]  /*17be0*/  @!P0 IMAD.WIDE R10, R199, 0x2, R8 ;  /* 0x00000002c70a8825 */ /* 0x006fca00078e0208 */
[----:B-----5:R0:W-:Y:S02]  /*17bf0*/  @!P0 ST.E.128 desc[UR40][R10.64], R4 ;  /* 0x000000040a008985 */ /* 0x0201e4000c101d28 */
[-C--:B0-----:R-:W-:Y:S02]  /*17c00*/  @!P1 LEA R4, P0, R166, R8.reuse, 0x1 ;  /* 0x00000008a6049211 */ /* 0x081fe400078008ff */
[----:B------:R-:W-:Y:S02]  /*17c10*/  @!P3 LEA R6, P6, R162, R8, 0x1 ;  /* 0x00000008a206b211 */ /* 0x000fe400078c08ff */
[-C--:B------:R-:W-:Y:S02]  /*17c20*/  @!P1 LEA.HI.X R5, R166, R9.reuse, R167, 0x1, P0 ;  /* 0x00000009a6059211 */ /* 0x080fe400000f0ca7 */
[----:B------:R-:W-:Y:S02]  /*17c30*/  LOP3.LUT P0, RZ, R23, 0x40, RZ, 0xc0, !PT ;  /* 0x0000004017ff7812 */ /* 0x000fe4000780c0ff */
[----:B------:R-:W-:Y:S01]  /*17c40*/  @!P3 LEA.HI.X R7, R162, R9, R163, 0x1, P6 ;  /* 0x00000009a207b211 */ /* 0x000fe200030f0ca3 */
[----:B------:R0:W-:Y:S01]  /*17c50*/  @!P1 ST.E.128 desc[UR40][R4.64], R24 ;  /* 0x0000001804009985 */ /* 0x0001e2000c101d28 */
[----:B------:R-:W-:-:S13]  /*17c60*/  ISETP.GE.AND P1, PT, R158, R0, PT ;  /* 0x000000009e00720c */ /* 0x000fda0003f26270 */
[-C--:B------:R-:W-:Y:S02]  /*17c70*/  @!P1 LEA R10, P6, R158, R8.reuse, 0x1 ;  /* 0x000000089e0a9211 */ /* 0x080fe400078c08ff */
[----:B0-----:R-:W-:Y:S02]  /*17c80*/  @!P5 LEA R4, P4, R164, R8, 0x1 ;  /* 0x00000008a404d211 */ /* 0x001fe400078808ff */
[-C--:B------:R-:W-:Y:S02]  /*17c90*/  @!P1 LEA.HI.X R11, R158, R9.reuse, R159, 0x1, P6 ;  /* 0x000000099e0b9211 */ /* 0x080fe400030f0c9f */
        /* <DEDUP_REMOVED lines=14> */
.L_x_5962:
[----:B------:R-:W-:Y:S05]  /*17d80*/  BSYNC B1 ;  /* 0x0000000000017941 */ /* 0x000fea0003800000 */
.L_x_5961:
[----:B------:R-:W-:Y:S01]  /*17d90*/  VIADD R20, R20, 0x20 ;  /* 0x0000002014147836 */ /* 0x000fe20000000000 */
[----:B0----5:R0:W3:Y:S04]  /*17da0*/  SHFL.IDX PT, R5, R84, 0x1, 0x181f ;  /* 0x00381f0054057f89 */ /* 0x0210e800000e0000 */
        /* <DEDUP_REMOVED lines=36> */
.L_x_5960:
[----:B01----:R-:W2:Y:S01]  /*17ff0*/  LDL.LU R12, [R1+0x54] ;  /* 0x00005400010c7983 */ /* 0x003ea20000300800 */
[----:B------:R-:W-:Y:S01]  /*18000*/  ULDC.64 UR4, c[0x0][0xb08] ;  /* 0x0002c20000047ab9 */ /* 0x000fe20000000a00 */
[----:B------:R-:W0:Y:S01]  /*18010*/  LDC R13, c[0x0][0xbe8] ;  /* 0x0002fa00ff0d7b82 */ /* 0x000e220000000800 */
[----:B------:R-:W-:Y:S01]  /*18020*/  IMAD R0, R0, UR4, RZ ;  /* 0x0000000400007c24 */ /* 0x000fe2000f8e02ff */
[----:B------:R-:W-:Y:S01]  /*18030*/  IADD3 R169, R197, 0xb0, RZ ;  /* 0x000000b0c5a97810 */ /* 0x000fe20007ffe0ff */
[----:B------:R-:W-:Y:S01]  /*18040*/  IMAD.WIDE.U32 R10, R3, UR4, RZ ;  /* 0x00000004030a7c25 */ /* 0x000fe2000f8e00ff */
[----:B------:R-:W-:Y:S01]  /*18050*/  IADD3 R211, R197, 0x60, RZ ;  /* 0x00000060c5d37810 */ /* 0x000fe20007ffe0ff */
[----:B------:R-:W-:Y:S01]  /*18060*/  BSSY B1, `(.L_x_5964) ;  /* 0x000010d000017945 */ /* 0x000fe20003800000 */
[----:B------:R-:W-:Y:S01]  /*18070*/  SHF.R.S32.HI R169, RZ, 0x1f, R169 ;  /* 0x0000001fffa97819 */ /* 0x000fe200000114a9 */
[----:B------:R-:W-:Y:S01]  /*18080*/  IMAD R0, R3, UR5, R0 ;  /* 0x0000000503007c24 */ /* 0x000fe2000f8e0200 */
[----:B------:R-:W-:Y:S01]  /*18090*/  ULDC.64 UR4, c[0x0][0xb38] ;  /* 0x0002ce0000047ab9 */ /* 0x000fe20000000a00 */
[----:B------:R-:W-:Y:S01]  /*180a0*/  IMAD.IADD R3, R206, 0x1, R196 ;  /* 0x00000001ce037824 */ /* 0x000fe200078e02c4 */
[----:B------:R-:W-:Y:S01]  /*180b0*/  SHF.R.S32.HI R211, RZ, 0x1f, R211 ;  /* 0x0000001fffd37819 */ /* 0x000fe200000114d3 */
[----:B------:R-:W-:Y:S01]  /*180c0*/  IMAD.IADD R11, R11, 0x1, R0 ;  /* 0x000000010b0b7824 */ /* 0x000fe200078e0200 */
[----:B------:R-:W-:Y:S01]  /*180d0*/  SHF.R.S32.HI R0, RZ, 0x1f, R9 ;  /* 0x0000001fff007819 */ /* 0x000fe20000011409 */
[----:B------:R-:W-:-:S02]  /*180e0*/  IMAD.IADD R196, R194, 0x1, R196 ;  /* 0x00000001c2c47824 */ /* 0x000fc400078e02c4 */
[----:B------:R-:W-:-:S04]  /*180f0*/  IMAD.WIDE.U32 R10, R188, UR4, R10 ;  /* 0x00000004bc0a7c25 */ /* 0x000fc8000f8e000a */
[----:B------:R-:W-:Y:S01]  /*18100*/  IMAD R11, R188, UR5, R11 ;  /* 0x00000005bc0b7c24 */ /* 0x000fe2000f8e020b */
[----:B------:R-:W-:Y:S01]  /*18110*/  ULDC.64 UR4, c[0x0][0xb40] ;  /* 0x0002d00000047ab9 */ /* 0x000fe20000000a00 */
[----:B----4-:R-:W-:Y:S02]  /*18120*/  VIADD R80, R197, 0xf8 ;  /* 0x000000f8c5507836 */ /* 0x010fe40000000000 */
[----:B------:R-:W-:Y:S01]  /*18130*/  IMAD R0, R0, UR4, RZ ;  /* 0x0000000400007c24 */ /* 0x000fe2000f8e02ff */
[----:B0-----:R-:W-:Y:S01]  /*18140*/  ISETP.NE.AND P0, PT, R13, 0x1, PT ;  /* 0x000000010d00780c */ /* 0x001fe20003f05270 */
[----:B------:R-:W-:Y:S01]  /*18150*/  IMAD.WIDE.U32 R10, R9, UR4, R10 ;  /* 0x00000004090a7c25 */ /* 0x000fe2000f8e000a */
[----:B------:R-:W-:-:S03]  /*18160*/  SHF.R.S32.HI R80, RZ, 0x1f, R80 ;  /* 0x0000001fff507819 */ /* 0x000fc60000011450 */
[----:B------:R-:W-:Y:S01]  /*18170*/  IMAD R0, R9, UR5, R0 ;  /* 0x0000000509007c24 */ /* 0x000fe2000f8e0200 */
[----:B------:R-:W-:Y:S01]  /*18180*/  ULDC.64 UR4, c[0x0][0xb48] ;  /* 0x0002d20000047ab9 */ /* 0x000fe20000000a00 */
[----:B------:R-:W-:Y:S02]  /*18190*/  IMAD.MOV.U32 R9, RZ, RZ, R3 ;  /* 0x000000ffff097224 */ /* 0x000fe400078e0003 */
[----:B------:R-:W-:Y:S02]  /*181a0*/  IMAD.IADD R11, R11, 0x1, R0 ;  /* 0x000000010b0b7824 */ /* 0x000fe400078e0200 */
[C---:B------:R-:W-:Y:S02]  /*181b0*/  VIADD R153, R197.reuse, 0xf0 ;  /* 0x000000f0c5997836 */ /* 0x040fe40000000000 */
[----:B------:R-:W0:Y:S01]  /*181c0*/  @P0 LDC R0, c[0x0][0xbf0] ;  /* 0x0002fc00ff000b82 */ /* 0x000e220000000800 */
        /* <DEDUP_REMOVED lines=71> */
[----:B------:R-:W1:Y:S02]  /*18640*/  @P0 LDC R12, c[0x0][0xbec] ;  /* 0x0002fb00ff0c0b82 */ /* 0x000e640000000800 */
[----:B-1----:R-:W-:-:S05]  /*18650*/  @P0 IMAD.HI.U32 R12, R3, R12, RZ ;  /* 0x0000000c030c0227 */ /* 0x002fca00078e00ff */
[----:B0-----:R-:W-:-:S05]  /*18660*/  @P0 SHF.R.U32.HI R9, RZ, R0, R12 ;  /* 0x00000000ff090219 */ /* 0x001fca000001160c */
[----:B------:R-:W-:Y:S02]  /*18670*/  IMAD.MOV R0, RZ, RZ, -R9 ;  /* 0x000000ffff007224 */ /* 0x000fe400078e0a09 */
[----:B------:R-:W-:-:S04]  /*18680*/  IMAD.WIDE.U32 R10, R9, UR4, R10 ;  /* 0x00000004090a7c25 */ /* 0x000fc8000f8e000a */
[----:B------:R-:W-:Y:S02]  /*18690*/  IMAD R3, R13, R0, R3 ;  /* 0x000000000d037224 */ /* 0x000fe400078e0203 */
[----:B------:R-:W-:Y:S01]  /*186a0*/  IMAD R0, R8, R13, RZ ;  /* 0x0000000d08007224 */ /* 0x000fe200078e02ff */
[----:B------:R-:W-:-:S05]  /*186b0*/  SHF.R.S32.HI R8, RZ, 0x1f, R9 ;  /* 0x0000001fff087819 */ /* 0x000fca0000011409 */
[----:B------:R-:W-:-:S04]  /*186c0*/  IMAD R8, R8, UR4, RZ ;  /* 0x0000000408087c24 */ /* 0x000fc8000f8e02ff */
[----:B------:R-:W-:Y:S01]  /*186d0*/  IMAD R8, R9, UR5, R8 ;  /* 0x0000000509087c24 */ /* 0x000fe2000f8e0208 */
[----:B------:R-:W-:-:S03]  /*186e0*/  ULDC.64 UR4, c[0x0][0xb28] ;  /* 0x0002ca0000047ab9 */ /* 0x000fc60000000a00 */
[----:B------:R-:W-:Y:S01]  /*186f0*/  IMAD.IADD R11, R11, 0x1, R8 ;  /* 0x000000010b0b7824 */ /* 0x000fe200078e0208 */
[----:B------:R-:W-:Y:S01]  /*18700*/  SHF.R.S32.HI R8, RZ, 0x1f, R3 ;  /* 0x0000001fff087819 */ /* 0x000fe20000011403 */
[----:B------:R-:W-:-:S04]  /*18710*/  IMAD.WIDE.U32 R10, R3, UR4, R10 ;  /* 0x00000004030a7c25 */ /* 0x000fc8000f8e000a */
[----:B------:R-:W-:-:S04]  /*18720*/  IMAD R8, R8, UR4, RZ ;  /* 0x0000000408087c24 */ /* 0x000fc8000f8e02ff */
[----:B------:R-:W-:Y:S01]  /*18730*/  IMAD R8, R3, UR5, R8 ;  /* 0x0000000503087c24 */ /* 0x000fe2000f8e0208 */
[----:B------:R-:W-:Y:S02]  /*18740*/  ULDC.64 UR4, c[0x0][0xb00] ;  /* 0x0002c00000047ab9 */ /* 0x000fe40000000a00 */
[----:B------:R-:W-:Y:S01]  /*18750*/  LEA R3, P0, R10, UR4, 0x2 ;  /* 0x000000040a037c11 */ /* 0x000fe2000f8010ff */
[----:B------:R-:W-:-:S04]  /*18760*/  IMAD.IADD R8, R11, 0x1, R8 ;  /* 0x000000010b087824 */ /* 0x000fc800078e0208 */
[----:B------:R0:W1:Y:S01]  /*18770*/  SHFL.IDX PT, R20, R3, RZ, 0x1c1f ;  /* 0x001c1fff03147589 */ /* 0x00006200000e0000 */
[----:B------:R-:W-:Y:S02]  /*18780*/  LEA.HI.X R12, R10, UR5, R8, 0x2, P0 ;  /* 0x000000050a0c7c11 */ /* 0x000fe400080f1408 */
[----:B------:R-:W-:Y:S02]  /*18790*/  ISETP.GE.AND P0, PT, R196, R0, PT ;  /* 0x00000000c400720c */ /* 0x000fe40003f06270 */
[----:B------:R-:W-:Y:S01]  /*187a0*/  IADD3 R8, R2, 0x28c20, RZ ;  /* 0x00028c2002087810 */ /* 0x000fe20007ffe0ff */
[----:B------:R0:W2:Y:S03]  /*187b0*/  SHFL.IDX PT, R13, R12, RZ, 0x1c1f ;  /* 0x001c1fff0c0d7589 */ /* 0x0000a600000e0000 */
[----:B------:R-:W-:-:S04]  /*187c0*/  PRMT R8, RZ, 0x654, R8 ;  /* 0x00000654ff087816 */ /* 0x000fc80000000008 */
[----:B------:R0:W-:Y:S03]  /*187d0*/  SYNCS.ARRIVE.TRANS64.RED.A1T0 RZ, [R8+URZ], RZ ;  /* 0x000000ff08ff79a7 */ /* 0x0001e6000810043f */
[----:B------:R-:W-:Y:S05]  /*187e0*/  @P0 BRA `(.L_x_5965) ;  /* 0x0000000800500947 */ /* 0x000fea0003800000 */
[----:B------:R-:W-:Y:S01]  /*187f0*/  ULDC UR4, c[0x0][0xac8] ;  /* 0x0002b20000047ab9 */ /* 0x000fe20000000800 */
[----:B------:R-:W-:Y:S01]  /*18800*/  SHF.R.S32.HI R14, RZ, 0x1f, R197 ;  /* 0x0000001fff0e7819 */ /* 0x000fe200000114c5 */
[C---:B------:R-:W-:Y:S01]  /*18810*/  VIADD R15, R197.reuse, 0x8 ;  /* 0x00000008c50f7836 */ /* 0x040fe20000000000 */
[C---:B------:R-:W-:Y:S01]  /*18820*/  ISETP.GE.AND P0, PT, R197.reuse, UR4, PT ;  /* 0x00000004c5007c0c */ /* 0x040fe2000bf06270 */
[C---:B------:R-:W-:Y:S01]  /*18830*/  VIADD R11, R197.reuse, 0x8 ;  /* 0x00000008c50b7836 */ /* 0x040fe20000000000 */
[C---:B------:R-:W-:Y:S01]  /*18840*/  IADD3 R10, R197.reuse, 0x30, RZ ;  /* 0x00000030c50a7810 */ /* 0x040fe20007ffe0ff */
[----:B------:R-:W-:Y:S01]  /*18850*/  VIADD R21, R197, 0x18 ;  /* 0x00000018c5157836 */ /* 0x000fe20000000000 */
[----:B------:R-:W-:Y:S02]  /*18860*/  ISETP.GE.AND P3, PT, R209, UR4, PT ;  /* 0x00000004d1007c0c */ /* 0x000fe4000bf66270 */
[----:B------:R-:W-:Y:S02]  /*18870*/  SHF.R.S32.HI R11, RZ, 0x1f, R11 ;  /* 0x0000001fff0b7819 */ /* 0x000fe4000001140b */
[----:B------:R-:W-:-:S05]  /*18880*/  ISETP.GE.AND P4, PT, R195, UR4, PT ;  /* 0x00000004c3007c0c */ /* 0x000fca000bf86270 */
        /* <DEDUP_REMOVED lines=61> */
[C---:B0-----:R-:W-:Y:S02]  /*18c60*/  @!P1 LEA R8, P0, R213.reuse, R20, 0x2 ;  /* 0x00000014d5089211 */ /* 0x041fe400078010ff */
        /* <DEDUP_REMOVED lines=10> */
[-C--:B0-----:R-:W-:Y:S02]  /*18d10*/  @!P0 LEA R8, P4, R184, R20.reuse, 0x2 ;  /* 0x00000014b8088211 */ /* 0x081fe400078810ff */
        /* <DEDUP_REMOVED lines=9> */
[----:B------:R-:W-:Y:S01]  /*18db0*/  @!P2 ST.E.64 desc[UR40][R14.64], R88 ;  /* 0x000000580e00a985 */ /* 0x000fe2000c101b28 */
[-C--:B0-----:R-:W-:Y:S02]  /*18dc0*/  @!P3 LEA R6, P6, R178, R20.reuse, 0x2 ;  /* 0x00000014b206b211 */ /* 0x081fe400078c10ff */
[-C--:B------:R-:W-:Y:S02]  /*18dd0*/  @!P4 LEA R8, P2, R176, R20.reuse, 0x2 ;  /* 0x00000014b008c211 */ /* 0x080fe400078410ff */
[-C--:B------:R-:W-:Y:S02]  /*18de0*/  @!P3 LEA.HI.X R7, R178, R13.reuse, R179, 0x2, P6 ;  /* 0x0000000db207b211 */ /* 0x080fe400030f14b3 */
[----:B-1----:R-:W-:Y:S02]  /*18df0*/  @!P5 LEA R10, P6, R174, R20, 0x2 ;  /* 0x00000014ae0ad211 */ /* 0x002fe400078c10ff */
        /* <DEDUP_REMOVED lines=51> */
.L_x_5965:
[----:B------:R-:W-:Y:S05]  /*19130*/  BSYNC B1 ;  /* 0x0000000000017941 */ /* 0x000fea0003800000 */
.L_x_5964:
[----:B---3--:R-:W-:Y:S01]  /*19140*/  VIADD R7, R196, 0x8 ;  /* 0x00000008c4077836 */ /* 0x008fe20000000000 */
[----:B0-----:R-:W0:Y:S04]  /*19150*/  SHFL.IDX PT, R12, R12, 0x1, 0x1c1f ;  /* 0x003c1f000c0c7f89 */ /* 0x001e2800000e0000 */
[----:B------:R-:W-:Y:S01]  /*19160*/  ISETP.GE.AND P0, PT, R7, R0, PT ;  /* 0x000000000700720c */ /* 0x000fe20003f06270 */
[----:B------:R-:W3:-:S12]  /*19170*/  SHFL.IDX PT, R3, R3, 0x1, 0x1c1f ;  /* 0x003c1f0003037f89 */ /* 0x000ed800000e0000 */
[----:B------:R-:W-:Y:S05]  /*19180*/  @P0 BRA `(.L_x_5963) ;  /* 0x00000018005c0947 */ /* 0x000fea0003800000 */
[----:B------:R-:W-:Y:S01]  /*19190*/  ULDC UR4, c[0x0][0xac8] ;  /* 0x0002b20000047ab9 */ /* 0x000fe20000000800 */
[C---:B------:R-:W-:Y:S01]  /*191a0*/  VIADD R10, R197.reuse, 0x8 ;  /* 0x00000008c50a7836 */ /* 0x040fe20000000000 */
[C---:B------:R-:W-:Y:S01]  /*191b0*/  ISETP.GE.AND P4, PT, R197.reuse, UR4, PT ;  /* 0x00000004c5007c0c */ /* 0x040fe2000bf86270 */
[C---:B------:R-:W-:Y:S01]  /*191c0*/  VIADD R24, R197.reuse, 0x10 ;  /* 0x00000010c5187836 */ /* 0x040fe20000000000 */
[----:B------:R-:W-:Y:S01]  /*191d0*/  SHF.R.S32.HI R8, RZ, 0x1f, R197 ;  /* 0x0000001fff087819 */ /* 0x000fe200000114c5 */
[C---:B-1----:R-:W-:Y:S01]  /*191e0*/  VIADD R20, R197.reuse, 0x18 ;  /* 0x00000018c5147836 */ /* 0x042fe20000000000 */
[----:B------:R-:W-:Y:S01]  /*191f0*/  ISETP.GE.AND P2, PT, R10, UR4, PT ;  /* 0x000000040a007c0c */ /* 0x000fe2000bf46270 */
[C---:B------:R-:W-:Y:S01]  /*19200*/  VIADD R11, R197.reuse, 0x8 ;  /* 0x00000008c50b7836 */ /* 0x040fe20000000000 */
[----:B------:R-:W-:Y:S01]  /*19210*/  ISETP.GE.AND P1, PT, R24, UR4, PT ;  /* 0x0000000418007c0c */ /* 0x000fe2000bf26270 */
[C---:B------:R-:W-:Y:S01]  /*19220*/  VIADD R14, R197.reuse, 0x20 ;  /* 0x00000020c50e7836 */ /* 0x040fe20000000000 */
[----:B------:R-:W-:Y:S01]  /*19230*/  ISETP.GE.AND P0, PT, R20, UR4, PT ;  /* 0x0000000414007c0c */ /* 0x000fe2000bf06270 */
[C---:B------:R-:W-:Y:S01]  /*19240*/  VIADD R25, R197.reuse, 0x10 ;  /* 0x00000010c5197836 */ /* 0x040fe20000000000 */
[----:B------:R-:W-:Y:S01]  /*19250*/  SHF.R.S32.HI R11, RZ, 0x1f, R11 ;  /* 0x0000001fff0b7819 */ /* 0x000fe2000001140b */
[----:B------:R-:W-:-:S02]  /*19260*/  VIADD R21, R197, 0x18 ;  /* 0x00000018c5157836 */ /* 0x000fc40000000000 */
[CC--:B---3--:R-:W-:Y:S01]  /*19270*/  @!P4 LEA R6, P3, R197.reuse, R3.reuse, 0x2 ;  /* 0x00000003c506c211 */ /* 0x0c8fe200078610ff */
[C---:B------:R-:W-:Y:S01]  /*19280*/  VIADD R15, R197.reuse, 0x28 ;  /* 0x00000028c50f7836 */ /* 0x040fe20000000000 */
[----:B------:R-:W-:Y:S01]  /*19290*/  SHF.R.S32.HI R25, RZ, 0x1f, R25 ;  /* 0x0000001fff197819 */ /* 0x000fe20000011419 */
[C---:B--2---:R-:W-:Y:S01]  /*192a0*/  VIADD R13, R197.reuse, 0x30 ;  /* 0x00000030c50d7836 */ /* 0x044fe20000000000 */
[----:B0-----:R-:W-:Y:S02]  /*192b0*/  @!P4 LEA.HI.X R7, R197, R12, R8, 0x2, P3 ;  /* 0x0000000cc507c211 */ /* 0x001fe400018f1408 */
[----:B------:R-:W-:Y:S02]  /*192c0*/  ISETP.GE.AND P3, PT, R14, UR4, PT ;  /* 0x000000040e007c0c */ /* 0x000fe4000bf66270 */
[----:B------:R-:W-:Y:S01]  /*192d0*/  @!P1 LEA R8, P5, R24, R3, 0x2 ;  /* 0x0000000318089211 */ /* 0x000fe200078a10ff */
[----:B------:R0:W-:Y:S01]  /*192e0*/  @!P4 ST.E.64 desc[UR40][R6.64], R26 ;  /* 0x0000001a0600c985 */ /* 0x0001e2000c101b28 */
[----:B------:R-:W-:-:S02]  /*192f0*/  SHF.R.S32.HI R21, RZ, 0x1f, R21 ;  /* 0x0000001fff157819 */ /* 0x000fc40000011415 */
[----:B------:R-:W-:Y:S02]  /*19300*/  @!P1 LEA.HI.X R9, R24, R12, R25, 0x2, P5 ;  /* 0x0000000c18099211 */ /* 0x000fe400028f1419 */
[----:B------:R-:W-:Y:S02]  /*19310*/  ISETP.GE.AND P4, PT, R15, UR4, PT ;  /* 0x000000040f007c0c */ /* 0x000fe4000bf86270 */
[----:B------:R-:W-:Y:S02]  /*19320*/  ISETP.GE.AND P5, PT, R13, UR4, PT ;  /* 0x000000040d007c0c */ /* 0x000fe4000bfa6270 */
[----:B0-----:R-:W-:-:S04]  /*19330*/  @!P2 LEA R6, P6, R10, R3, 0x2 ;  /* 0x000000030a06a211 */ /* 0x001fc800078c10ff */
[----:B------:R-:W-:Y:S02]  /*19340*/  @!P2 LEA.HI.X R7, R10, R12, R11, 0x2, P6 ;  /* 0x0000000c0a07a211 */ /* 0x000fe400030f140b */
[----:B------:R-:W-:-:S03]  /*19350*/  @!P0 LEA R10, P6, R20, R3, 0x2 ;  /* 0x00000003140a8211 */ /* 0x000fc600078c10ff */
[----:B------:R0:W-:Y:S01]  /*19360*/  @!P2 ST.E.64 desc[UR40][R6.64], R30 ;  /* 0x0000001e0600a985 */ /* 0x0001e2000c101b28 */
[----:B------:R-:W-:Y:S01]  /*19370*/  @!P0 LEA.HI.X R11, R20, R12, R21, 0x2, P6 ;  /* 0x0000000c140b8211 */ /* 0x000fe200030f1415 */
[----:B------:R-:W-:Y:S02]  /*19380*/  VIADD R20, R197, 0x20 ;  /* 0x00000020c5147836 */ /* 0x000fe40000000000 */
[----:B------:R1:W-:Y:S03]  /*19390*/  @!P1 ST.E.64 desc[UR40][R8.64], R34 ;  /* 0x0000002208009985 */ /* 0x0003e6000c101b28 */
[----:B------:R-:W-:Y:S01]  /*193a0*/  SHF.R.S32.HI R20, RZ, 0x1f, R20 ;  /* 0x0000001fff147819 */ /* 0x000fe20000011414 */
[----:B------:R2:W-:Y:S01]  /*193b0*/  @!P0 ST.E.64 desc[UR40][R10.64], R38 ;  /* 0x000000260a008985 */ /* 0x0005e2000c101b28 */
[----:B------:R-:W-:Y:S02]  /*193c0*/  ISETP.GE.AND P0, PT, R225, UR4, PT ;  /* 0x00000004e1007c0c */ /* 0x000fe4000bf06270 */
[----:B0-----:R-:W-:-:S04]  /*193d0*/  @!P3 LEA R6, P1, R14, R3, 0x2 ;  /* 0x000000030e06b211 */ /* 0x001fc800078210ff */
[-C--:B------:R-:W-:Y:S01]  /*193e0*/  @!P3 LEA.HI.X R7, R14, R12.reuse, R20, 0x2, P1 ;  /* 0x0000000c0e07b211 */ /* 0x080fe200008f1414 */
[----:B------:R-:W-:Y:S01]  /*193f0*/  VIADD R20, R197, 0x28 ;  /* 0x00000028c5147836 */ /* 0x000fe20000000000 */
[-C--:B-1----:R-:W-:Y:S01]  /*19400*/  @!P4 LEA R8, P2, R15, R3.reuse, 0x2 ;  /* 0x000000030f08c211 */ /* 0x082fe200078410ff */
[----:B------:R-:W-:Y:S01]  /*19410*/  VIADD R14, R197, 0x30 ;  /* 0x00000030c50e7836 */ /* 0x000fe20000000000 */
[----:B------:R-:W-:Y:S01]  /*19420*/  ISETP.GE.AND P1, PT, R223, UR4, PT ;  /* 0x00000004df007c0c */ /* 0x000fe2000bf26270 */
[----:B------:R0:W-:Y:S01]  /*19430*/  @!P3 ST.E.64 desc[UR40][R6.64], R42 ;  /* 0x0000002a0600b985 */ /* 0x0001e2000c101b28 */
[----:B------:R-:W-:Y:S02]  /*19440*/  SHF.R.S32.HI R20, RZ, 0x1f, R20 ;  /* 0x0000001fff147819 */ /* 0x000fe40000011414 */
[----:B--2---:R-:W-:Y:S02]  /*19450*/  @!P5 LEA R10, P6, R13, R3, 0x2 ;  /* 0x000000030d0ad211 */ /* 0x004fe400078c10ff */
[----:B------:R-:W-:-:S02]  /*19460*/  @!P4 LEA.HI.X R9, R15, R12, R20, 0x2, P2 ;  /* 0x0000000c0f09c211 */ /* 0x000fc400010f1414 */
[----:B------:R-:W-:Y:S02]  /*19470*/  ISETP.GE.AND P2, PT, R221, UR4, PT ;  /* 0x00000004dd007c0c */ /* 0x000fe4000bf46270 */
[----:B------:R-:W-:Y:S01]  /*19480*/  SHF.R.S32.HI R14, RZ, 0x1f, R14 ;  /* 0x0000001fff0e7819 */ /* 0x000fe2000001140e */
[----:B------:R1:W-:Y:S01]  /*19490*/  @!P4 ST.E.64 desc[UR40][R8.64], R46 ;  /* 0x0000002e0800c985 */ /* 0x0003e2000c101b28 */
[----:B------:R-:W-:Y:S02]  /*194a0*/  ISETP.GE.AND P3, PT, R218, UR4, PT ;  /* 0x00000004da007c0c */ /* 0x000fe4000bf66270 */
[-C--:B------:R-:W-:Y:S02]  /*194b0*/  @!P5 LEA.HI.X R11, R13, R12.reuse, R14, 0x2, P6 ;  /* 0x0000000c0d0bd211 */ /* 0x080fe400030f140e */
[----:B0-----:R-:W-:Y:S02]  /*194c0*/  @!P0 LEA R6, P6, R225, R3, 0x2 ;  /* 0x00000003e1068211 */ /* 0x001fe400078c10ff */
[----:B------:R-:W-:Y:S01]  /*194d0*/  ISETP.GE.AND P4, PT, R213, UR4, PT ;  /* 0x00000004d5007c0c */ /* 0x000fe2000bf86270 */
[----:B------:R0:W-:Y:S01]  /*194e0*/  @!P5 ST.E.64 desc[UR40][R10.64], R50 ;  /* 0x000000320a00d985 */ /* 0x0001e2000c101b28 */
[----:B------:R-:W-:-:S02]  /*194f0*/  @!P0 LEA.HI.X R7, R225, R12, R227, 0x2, P6 ;  /* 0x0000000ce1078211 */ /* 0x000fc400030f14e3 */
[----:B-1----:R-:W-:-:S03]  /*19500*/  @!P1 LEA R8, P5, R223, R3, 0x2 ;  /* 0x00000003df089211 */ /* 0x002fc600078a10ff */
[----:B------:R1:W-:Y:S01]  /*19510*/  @!P0 ST.E.64 desc[UR40][R6.64], R54 ;  /* 0x0000003606008985 */ /* 0x0003e2000c101b28 */
[----:B------:R-:W-:Y:S02]  /*19520*/  ISETP.GE.AND P0, PT, R195, UR4, PT ;  /* 0x00000004c3007c0c */ /* 0x000fe4000bf06270 */
[-C--:B------:R-:W-:Y:S02]  /*19530*/  @!P1 LEA.HI.X R9, R223, R12.reuse, R224, 0x2, P5 ;  /* 0x0000000cdf099211 */ /* 0x080fe400028f14e0 */
[----:B------:R-:W-:Y:S02]  /*19540*/  ISETP.GE.AND P5, PT, R209, UR4, PT ;  /* 0x00000004d1007c0c */ /* 0x000fe4000bfa6270 */
[C---:B0-----:R-:W-:Y:S01]  /*19550*/  @!P2 LEA R10, P6, R221.reuse, R3, 0x2 ;  /* 0x00000003dd0aa211 */ /* 0x041fe200078c10ff */
[----:B------:R0:W-:Y:S01]  /*19560*/  @!P1 ST.E.64 desc[UR40][R8.64], R58 ;  /* 0x0000003a08009985 */ /* 0x0001e2000c101b28 */
[----:B------:R-:W-:Y:S02]  /*19570*/  ISETP.GE.AND P1, PT, R184, UR4, PT ;  /* 0x00000004b8007c0c */ /* 0x000fe4000bf26270 */
[----:B------:R-:W-:-:S02]  /*19580*/  @!P2 LEA.HI.X R11, R221, R12, R222, 0x2, P6 ;  /* 0x0000000cdd0ba211 */ /* 0x000fc400030f14de */
[----:B-1----:R-:W-:-:S03]  /*19590*/  @!P3 LEA R6, P6, R218, R3, 0x2 ;  /* 0x00000003da06b211 */ /* 0x002fc600078c10ff */
[----:B------:R1:W-:Y:S01]  /*195a0*/  @!P2 ST.E.64 desc[UR40][R10.64], R62 ;  /* 0x0000003e0a00a985 */ /* 0x0003e2000c101b28 */
[----:B------:R-:W-:Y:S02]  /*195b0*/  @!P3 LEA.HI.X R7, R218, R12, R220, 0x2, P6 ;  /* 0x0000000cda07b211 */ /* 0x000fe400030f14dc */
[----:B0-----:R-:W-:-:S03]  /*195c0*/  @!P4 LEA R8, P2, R213, R3, 0x2 ;  /* 0x00000003d508c211 */ /* 0x001fc600078410ff */
[----:B------:R0:W-:Y:S01]  /*195d0*/  @!P3 ST.E.64 desc[UR40][R6.64], R66 ;  /* 0x000000420600b985 */ /* 0x0001e2000c101b28 */
[-C--:B------:R-:W-:Y:S02]  /*195e0*/  @!P4 LEA.HI.X R9, R213, R12.reuse, R217, 0x2, P2 ;  /* 0x0000000cd509c211 */ /* 0x080fe400010f14d9 */
[----:B------:R-:W-:Y:S02]  /*195f0*/  ISETP.GE.AND P2, PT, R182, UR4, PT ;  /* 0x00000004b6007c0c */ /* 0x000fe4000bf46270 */
[CC--:B-1----:R-:W-:Y:S01]  /*19600*/  @!P5 LEA R10, P6, R209.reuse, R3.reuse, 0x2 ;  /* 0x00000003d10ad211 */ /* 0x0c2fe200078c10ff */
[----:B------:R1:W-:Y:S03]  /*19610*/  @!P4 ST.E.64 desc[UR40][R8.64], R70 ;  /* 0x000000460800c985 */ /* 0x0003e6000c101b28 */
        /* <DEDUP_REMOVED lines=10> */
[-C--:B0-----:R-:W-:Y:S01]  /*196c0*/  @!P2 LEA R10, P6, R182, R3.reuse, 0x2 ;  /* 0x00000003b60aa211 */ /* 0x081fe200078c10ff */
[----:B------:R0:W-:Y:S01]  /*196d0*/  @!P1 ST.E.64 desc[UR40][R8.64], R4 ;  /* 0x0000000408009985 */ /* 0x0001e2000c101b28 */
[----:B------:R-:W-:Y:S02]  /*196e0*/  ISETP.GE.AND P1, PT, R172, UR4, PT ;  /* 0x00000004ac007c0c */ /* 0x000fe4000bf26270 */
[----:B------:R-:W-:Y:S02]  /*196f0*/  @!P2 LEA.HI.X R11, R182, R12, R183, 0x2, P6 ;  /* 0x0000000cb60ba211 */ /* 0x000fe400030f14b7 */
[----:B-1----:R-:W-:-:S03]  /*19700*/  @!P4 LEA R6, P0, R178, R3, 0x2 ;  /* 0x00000003b206c211 */ /* 0x002fc600078010ff */
[----:B------:R-:W-:Y:S01]  /*19710*/  @!P2 ST.E.64 desc[UR40][R10.64], R86 ;  /* 0x000000560a00a985 */ /* 0x000fe2000c101b28 */
        /* <DEDUP_REMOVED lines=25> */
[-C--:B------:R-:W-:Y:S02]  /*198b0*/  @!P5 LEA.HI.X R5, R168, R12.reuse, R169, 0x2, P1 ;  /* 0x0000000ca805d211 */ /* 0x080fe400008f14a9 */
[----:B--2---:R-:W-:Y:S02]  /*198c0*/  @!P3 LEA R8, P6, R164, R3, 0x2 ;  /* 0x00000003a408b211 */ /* 0x004fe400078c10ff */
[----:B------:R-:W-:Y:S01]  /*198d0*/  ISETP.GE.AND P1, PT, R160, UR4, PT ;  /* 0x00000004a0007c0c */ /* 0x000fe2000bf26270 */
        /* <DEDUP_REMOVED lines=16> */
[-C--:B------:R-:W-:Y:S02]  /*199e0*/  @!P2 LEA.HI.X R9, R154, R12.reuse, R155, 0x2, P1 ;  /* 0x0000000c9a09a211 */ /* 0x080fe400008f149b */
[-C--:B0-----:R-:W-:Y:S02]  /*199f0*/  @!P4 LEA R6, P0, R158, R3.reuse, 0x2 ;  /* 0x000000039e06c211 */ /* 0x081fe400078010ff */
[-C--:B-1----:R-:W-:Y:S02]  /*19a00*/  @!P3 LEA R4, P6, R156, R3.reuse, 0x2 ;  /* 0x000000039c04b211 */ /* 0x082fe400078c10ff */
[-C--:B------:R-:W-:Y:S02]  /*19a10*/  @!P4 LEA.HI.X R7, R158, R12.reuse, R159, 0x2, P0 ;  /* 0x0000000c9e07c211 */ /* 0x080fe400000f149f */
[----:B------:R-:W-:Y:S02]  /*19a20*/  @!P5 LEA R10, P0, R152, R3, 0x2 ;  /* 0x00000003980ad211 */ /* 0x000fe400078010ff */
        /* <DEDUP_REMOVED lines=8> */
[----:B0-----:R-:W-:-:S04]  /*19ab0*/  LEA R4, P0, R23, R3, 0x2 ;  /* 0x0000000317047211 */ /* 0x001fc800078010ff */
[----:B------:R-:W-:-:S05]  /*19ac0*/  LEA.HI.X R5, R23, R12, R80, 0x2, P0 ;  /* 0x0000000c17057211 */ /* 0x000fca00000f1450 */
[----:B------:R0:W-:Y:S01]  /*19ad0*/  ST.E.64 desc[UR40][R4.64], R150 ;  /* 0x0000009604007985 */ /* 0x0001e2000c101b28 */
[----:B------:R-:W-:Y:S05]  /*19ae0*/  BRA `(.L_x_5963) ;  /* 0x0000001000047947 */ /* 0x000fea0003800000 */
.L_x_5957:
[----:B---3--:R-:W3:Y:S01]  /*19af0*/  LDL R10, [R1+0x50] ;  /* 0x00005000010a7983 */ /* 0x008ee20000100800 */
[----:B------:R-:W-:Y:S01]  /*19b00*/  ULDC.64 UR4, c[0x0][0xc08] ;  /* 0x0003020000047ab9 */ /* 0x000fe20000000a00 */
[----:B------:R-:W3:Y:S01]  /*19b10*/  LDC.64 R4, c[0x0][0xc00] ;  /* 0x00030000ff047b82 */ /* 0x000ee20000000a00 */
[----:B------:R-:W-:Y:S01]  /*19b20*/  ISETP.NE.U32.AND P0, PT, RZ, UR4, PT ;  /* 0x00000004ff007c0c */ /* 0x000fe2000bf05070 */
[----:B------:R-:W2:Y:S01]  /*19b30*/  LDL R9, [R1+0x4c] ;  /* 0x00004c0001097983 */ /* 0x000ea20000100800 */
[----:B------:R-:W-:Y:S02]  /*19b40*/  IMAD.MOV.U32 R3, RZ, RZ, RZ ;  /* 0x000000ffff037224 */ /* 0x000fe400078e00ff */
[----:B------:R-:W-:Y:S01]  /*19b50*/  ISETP.NE.AND.EX P1, PT, RZ, UR5, PT, P0 ;  /* 0x00000005ff007c0c */ /* 0x000fe2000bf25300 */
[----:B------:R-:W-:Y:S02]  /*19b60*/  ULDC.64 UR4, c[0x0][0xc00] ;  /* 0x0003000000047ab9 */ /* 0x000fe40000000a00 */
[----:B------:R-:W-:-:S04]  /*19b70*/  ISETP.NE.U32.AND P0, PT, RZ, UR4, PT ;  /* 0x00000004ff007c0c */ /* 0x000fc8000bf05070 */
[----:B------:R-:W-:-:S06]  /*19b80*/  ISETP.NE.AND.EX P0, PT, RZ, UR5, PT, P0 ;  /* 0x00000005ff007c0c */ /* 0x000fcc000bf05300 */
[----:B------:R-:W0:Y:S01]  /*19b90*/  @P1 LDC.64 R6, c[0x0][0xc08] ;  /* 0x00030200ff061b82 */ /* 0x000e220000000a00 */
[----:B------:R-:W-:Y:S02]  /*19ba0*/  ULDC UR4, c[0x0][0xa88] ;  /* 0x0002a20000047ab9 */ /* 0x000fe40000000800 */
[----:B------:R-:W-:Y:S01]  /*19bb0*/  IMAD.U32 R0, RZ, RZ, UR4 ;  /* 0x00000004ff007e24 */ /* 0x000fe2000f8e00ff */
[----:B------:R-:W1:Y:S01]  /*19bc0*/  S2R R31, SR_TID.X ;  /* 0x00000000001f7919 */ /* 0x000e620000002100 */
[----:B---3--:R-:W-:-:S04]  /*19bd0*/  IMAD.WIDE R4, R10, 0x4, R4 ;  /* 0x000000040a047825 */ /* 0x008fc800078e0204 */
[----:B0-----:R-:W-:Y:S01]  /*19be0*/  @P1 IMAD.WIDE R6, R10, 0x4, R6 ;  /* 0x000000040a061825 */ /* 0x001fe200078e0206 */
[----:B------:R0:W5:Y:S04]  /*19bf0*/  @P0 LDG.E R3, desc[UR40][R4.64] ;  /* 0x0000002804030981 */ /* 0x000168000c1e1900 */
[----:B------:R0:W5:Y:S01]  /*19c00*/  @P1 LDG.E R0, desc[UR40][R6.64] ;  /* 0x0000002806001981 */ /* 0x000162000c1e1900 */
[----:B--2---:R-:W-:Y:S01]  /*19c10*/  ISETP.NE.AND P2, PT, R9, RZ, PT ;  /* 0x000000ff0900720c */ /* 0x004fe20003f45270 */
[----:B-1----:R-:W-:Y:S01]  /*19c20*/  VIADD R8, R31, 0xffffff80 ;  /* 0xffffff801f087836 */ /* 0x002fe20000000000 */
[----:B------:R-:W-:-:S04]  /*19c30*/  SHF.R.S32.HI R26, RZ, 0x1f, R10 ;  /* 0x0000001fff1a7819 */ /* 0x000fc8000001140a */
[----:B------:R-:W-:-:S07]  /*19c40*/  ISETP.GT.AND P3, PT, R8, 0x3f, PT ;  /* 0x0000003f0800780c */ /* 0x000fce0003f64270 */
[----:B------:R-:W1:Y:S02]  /*19c50*/  @!P2 LDC R9, c[0x0][0xad4] ;  /* 0x0002b500ff09ab82 */ /* 0x000e640000000800 */
[----:B-1----:R0:W-:Y:S01]  /*19c60*/  @!P2 STL [R1+0x4c], R9 ;  /* 0x00004c090100a387 */ /* 0x0021e20000100800 */
[----:B------:R-:W-:Y:S01]  /*19c70*/  ISETP.GT.AND P2, PT, R9, 0x1, PT ;  /* 0x000000010900780c */ /* 0x000fe20003f44270 */
[----:B------:R-:W-:-:S12]  /*19c80*/  @P1 BRA `(.L_x_5966) ;  /* 0x0000000000101947 */ /* 0x000fd80003800000 */
[----:B------:R-:W-:Y:S05]  /*19c90*/  @!P0 BRA `(.L_x_5966) ;  /* 0x00000000000c8947 */ /* 0x000fea0003800000 */
[----:B0-----:R-:W2:Y:S04]  /*19ca0*/  LDG.E R7, desc[UR40][R4.64] ;  /* 0x0000002804077981 */ /* 0x001ea8000c1e1900 */
[----:B-----5:R-:W2:Y:S02]  /*19cb0*/  LDG.E R0, desc[UR40][R4.64+0x4] ;  /* 0x0000042804007981 */ /* 0x020ea4000c1e1900 */
[----:B--2---:R-:W-:-:S07]  /*19cc0*/  IMAD.IADD R0, R0, 0x1, -R7 ;  /* 0x0000000100007824 */ /* 0x004fce00078e0a07 */
.L_x_5966:
        /* <DEDUP_REMOVED lines=10> */
[----:B------:R-:W2:Y:S01]  /*19d70*/  LDL.LU R28, [R1+0x54] ;  /* 0x00005400011c7983 */ /* 0x000ea20000300800 */
[----:B------:R-:W-:Y:S01]  /*19d80*/  ISETP.GT.AND P0, PT, R9, 0x1, PT ;  /* 0x000000010900780c */ /* 0x000fe20003f04270 */
[----:B------:R-:W0:Y:S01]  /*19d90*/  LDC.64 R10, c[0x0][0xba8] ;  /* 0x0002ea00ff0a7b82 */ /* 0x000e220000000a00 */
[----:B------:R-:W-:Y:S01]  /*19da0*/  MOV R23, 0x9b8 ;  /* 0x000009b800177802 */ /* 0x000fe20000000f00 */
[----:B------:R-:W-:Y:S01]  /*19db0*/  IMAD.MOV.U32 R21, RZ, RZ, R31 ;  /* 0x000000ffff157224 */ /* 0x000fe200078e001f */
[----:B------:R-:W-:Y:S02]  /*19dc0*/  ISETP.NE.AND P1, PT, R33, 0x1, PT ;  /* 0x000000012100780c */ /* 0x000fe40003f25270 */
[----:B------:R-:W-:-:S04]  /*19dd0*/  SEL R23, R23, 0x978, P0 ;  /* 0x0000097817177807 */ /* 0x000fc80000000000 */
[----:B------:R-:W1:Y:S08]  /*19de0*/  LDC.64 R4, c[0x0][R23+0x220] ;  /* 0x0000880017047b82 */ /* 0x000e700000000a00 */
[----:B------:R-:W3:Y:S08]  /*19df0*/  LDC.64 R12, c[0x0][R23+0x218] ;  /* 0x00008600170c7b82 */ /* 0x000ef00000000a00 */
[----:B------:R-:W5:Y:S08]  /*19e00*/  LDC.64 R6, c[0x0][R23+0x228] ;  /* 0x00008a0017067b82 */ /* 0x000f700000000a00 */
[----:B------:R-:W4:Y:S08]  /*19e10*/  @P1 LDC R20, c[0x0][0xbec] ;  /* 0x0002fb00ff141b82 */ /* 0x000f300000000800 */
[----:B------:R-:W5:Y:S08]  /*19e20*/  LDC.64 R8, c[0x0][R23+0x210] ;  /* 0x0000840017087b82 */ /* 0x000f700000000a00 */
[----:B------:R-:W5:Y:S01]  /*19e30*/  @P1 LDC R27, c[0x0][0xbf0] ;  /* 0x0002fc00ff1b1b82 */ /* 0x000f620000000800 */
[----:B----4-:R-:W-:-:S07]  /*19e40*/  @P1 IMAD.HI.U32 R20, R31, R20, RZ ;  /* 0x000000141f141227 */ /* 0x010fce00078e00ff */
[----:B0-----:R-:W0:Y:S01]  /*19e50*/  @!P0 LDC R10, c[0x0][0xb50] ;  /* 0x0002d400ff0a8b82 */ /* 0x001e220000000800 */
[-C--:B-1----:R-:W-:Y:S02]  /*19e60*/  IMAD R5, R5, R29.reuse, RZ ;  /* 0x0000001d05057224 */ /* 0x082fe400078e02ff */
[----:B------:R-:W-:-:S05]  /*19e70*/  IMAD.WIDE.U32 R14, R4, R29, RZ ;  /* 0x0000001d040e7225 */ /* 0x000fca00078e00ff */
[----:B------:R-:W1:Y:S01]  /*19e80*/  @!P0 LDC R11, c[0x0][0xb54] ;  /* 0x0002d500ff0b8b82 */ /* 0x000e620000000800 */
[-C--:B---3--:R-:W-:Y:S02]  /*19e90*/  IMAD R25, R13, R188.reuse, RZ ;  /* 0x000000bc0d197224 */ /* 0x088fe400078e02ff */
[----:B------:R-:W-:Y:S01]  /*19ea0*/  IMAD.WIDE.U32 R12, R12, R188, RZ ;  /* 0x000000bc0c0c7225 */ /* 0x000fe200078e00ff */
[----:B-----5:R-:W-:-:S03]  /*19eb0*/  @P1 SHF.R.U32.HI R21, RZ, R27, R20 ;  /* 0x0000001bff151219 */ /* 0x020fc60000011614 */
        /* <DEDUP_REMOVED lines=23> */
.L_x_5968:
[----:B------:R-:W-:Y:S05]  /*1a030*/  BSYNC B1 ;  /* 0x0000000000017941 */ /* 0x000fea0003800000 */
.L_x_5967:
[----:B------:R-:W-:Y:S05]  /*1a040*/  @P2 BRA `(.L_x_5963) ;  /* 0x0000000800ac2947 */ /* 0x000fea0003800000 */
[----:B0-----:R-:W0:Y:S01]  /*1a050*/  S2R R6, SR_TID.X ;  /* 0x0000000000067919 */ /* 0x001e220000002100 */
[----:B------:R-:W2:Y:S01]  /*1a060*/  LDC R9, c[0x0][0xbe8] ;  /* 0x0002fa00ff097b82 */ /* 0x000ea20000000800 */
[----:B------:R-:W-:Y:S01]  /*1a070*/  ULDC.64 UR4, c[0x0][0xaa0] ;  /* 0x0002a80000047ab9 */ /* 0x000fe20000000a00 */
[C---:B------:R-:W-:Y:S01]  /*1a080*/  VIADD R38, R199.reuse, 0x40 ;  /* 0x00000040c7267836 */ /* 0x040fe20000000000 */
[----:B------:R-:W-:Y:S01]  /*1a090*/  BSSY B1, `(.L_x_5969) ;  /* 0x0000082000017945 */ /* 0x000fe20003800000 */
[----:B------:R-:W-:Y:S02]  /*1a0a0*/  IMAD R4, R24, UR4, RZ ;  /* 0x0000000418047c24 */ /* 0x000fe4000f8e02ff */
[----:B------:R-:W-:Y:S02]  /*1a0b0*/  VIADD R36, R199, 0x80 ;  /* 0x00000080c7247836 */ /* 0x000fe40000000000 */
[----:B------:R-:W3:Y:S01]  /*1a0c0*/  LDC R12, c[0x0][0xac8] ;  /* 0x0002b200ff0c7b82 */ /* 0x000ee20000000800 */
[----:B------:R-:W-:-:S02]  /*1a0d0*/  IMAD R7, R3, UR5, R4 ;  /* 0x0000000503077c24 */ /* 0x000fc4000f8e0204 */
[----:B-1----:R-:W-:Y:S01]  /*1a0e0*/  IMAD.WIDE.U32 R4, R3, UR4, RZ ;  /* 0x0000000403047c25 */ /* 0x002fe2000f8e00ff */
[----:B------:R-:W-:-:S03]  /*1a0f0*/  ULDC.64 UR4, c[0x0][0xae8] ;  /* 0x0002ba0000047ab9 */ /* 0x000fc60000000a00 */
[----:B------:R-:W-:Y:S02]  /*1a100*/  IMAD.IADD R5, R5, 0x1, R7 ;  /* 0x0000000105057824 */ /* 0x000fe400078e0207 */
[----:B------:R-:W-:Y:S02]  /*1a110*/  VIADD R34, R199, 0xc0 ;  /* 0x000000c0c7227836 */ /* 0x000fe40000000000 */
[----:B------:R-:W-:-:S04]  /*1a120*/  IMAD.WIDE.U32 R4, R188, UR4, R4 ;  /* 0x00000004bc047c25 */ /* 0x000fc8000f8e0004 */
[----:B------:R-:W-:Y:S01]  /*1a130*/  IMAD R5, R188, UR5, R5 ;  /* 0x00000005bc057c24 */ /* 0x000fe2000f8e0205 */
[----:B--2---:R-:W-:Y:S01]  /*1a140*/  ISETP.NE.AND P0, PT, R9, 0x1, PT ;  /* 0x000000010900780c */ /* 0x004fe20003f05270 */
[----:B------:R-:W-:Y:S01]  /*1a150*/  ULDC.64 UR4, c[0x0][0xaf0] ;  /* 0x0002bc0000047ab9 */ /* 0x000fe20000000a00 */
[----:B------:R-:W-:Y:S02]  /*1a160*/  IMAD R21, R0, R9, RZ ;  /* 0x0000000900157224 */ /* 0x000fe400078e02ff */
[----:B------:R-:W-:-:S04]  /*1a170*/  IMAD.WIDE.U32 R4, R29, UR4, R4 ;  /* 0x000000041d047c25 */ /* 0x000fc8000f8e0004 */
[----:B0-----:R-:W-:Y:S01]  /*1a180*/  VIADD R6, R6, 0xffffff80 ;  /* 0xffffff8006067836 */ /* 0x001fe20000000000 */
[-C--:B---3--:R-:W-:Y:S01]  /*1a190*/  ISETP.GE.AND P1, PT, R38, R12.reuse, PT ;  /* 0x0000000c2600720c */ /* 0x088fe20003f26270 */
[C---:B------:R-:W-:Y:S01]  /*1a1a0*/  VIADD R32, R199.reuse, 0x100 ;  /* 0x00000100c7207836 */ /* 0x040fe20000000000 */
[C---:B------:R-:W-:Y:S01]  /*1a1b0*/  ISETP.GE.AND P2, PT, R199.reuse, R12, PT ;  /* 0x0000000cc700720c */ /* 0x040fe20003f46270 */
[C---:B------:R-:W-:Y:S01]  /*1a1c0*/  VIADD R30, R199.reuse, 0x140 ;  /* 0x00000140c71e7836 */ /* 0x040fe20000000000 */
[----:B------:R-:W-:Y:S01]  /*1a1d0*/  SHF.R.S32.HI R3, RZ, 0x1f, R6 ;  /* 0x0000001fff037819 */ /* 0x000fe20000011406 */
[----:B------:R-:W0:Y:S01]  /*1a1e0*/  @P0 LDC R11, c[0x0][0xbec] ;  /* 0x0002fb00ff0b0b82 */ /* 0x000e220000000800 */
[----:B------:R-:W-:Y:S01]  /*1a1f0*/  SEL R8, RZ, 0xffffffff, P1 ;  /* 0xffffffffff087807 */ /* 0x000fe20000800000 */
[----:B------:R-:W-:Y:S01]  /*1a200*/  VIADD R27, R199, 0x180 ;  /* 0x00000180c71b7836 */ /* 0x000fe20000000000 */
[----:B------:R-:W-:Y:S01]  /*1a210*/  LEA.HI R3, R3, R6, RZ, 0x3 ;  /* 0x0000000603037211 */ /* 0x000fe200078f18ff */
[----:B------:R-:W-:Y:S01]  /*1a220*/  VIADD R23, R199, 0x1c0 ;  /* 0x000001c0c7177836 */ /* 0x000fe20000000000 */
[----:B------:R-:W-:Y:S01]  /*1a230*/  ISETP.GE.AND P1, PT, R36, R12, PT ;  /* 0x0000000c2400720c */ /* 0x000fe20003f26270 */
[----:B------:R-:W-:Y:S01]  /*1a240*/  IMAD.SHL.U32 R8, R8, 0x2, RZ ;  /* 0x0000000208087824 */ /* 0x000fe200078e00ff */
[----:B------:R-:W-:Y:S01]  /*1a250*/  LOP3.LUT R7, R3, 0xfffffff8, RZ, 0xc0, !PT ;  /* 0xfffffff803077812 */ /* 0x000fe200078ec0ff */
[----:B------:R-:W1:Y:S01]  /*1a260*/  @P0 LDC R13, c[0x0][0xbf0] ;  /* 0x0002fc00ff0d0b82 */ /* 0x000e620000000800 */
[----:B------:R-:W-:Y:S01]  /*1a270*/  SHF.R.S32.HI R15, RZ, 0x3, R3 ;  /* 0x00000003ff0f7819 */ /* 0x000fe20000011403 */
[----:B------:R-:W-:-:S02]  /*1a280*/  IMAD R3, R26, UR4, RZ ;  /* 0x000000041a037c24 */ /* 0x000fc4000f8e02ff */
[----:B------:R-:W-:Y:S02]  /*1a290*/  IMAD.IADD R6, R6, 0x1, -R7 ;  /* 0x0000000106067824 */ /* 0x000fe400078e0a07 */
[----:B------:R-:W-:Y:S02]  /*1a2a0*/  IMAD.IADD R20, R15, 0x1, R196 ;  /* 0x000000010f147824 */ /* 0x000fe400078e02c4 */
[----:B------:R-:W-:Y:S02]  /*1a2b0*/  IMAD R7, R6, 0x20, R15 ;  /* 0x0000002006077824 */ /* 0x000fe400078e020f */
[----:B------:R-:W-:Y:S02]  /*1a2c0*/  VIADD R25, R199, 0x1c0 ;  /* 0x000001c0c7197836 */ /* 0x000fe40000000000 */
[----:B------:R-:W-:Y:S02]  /*1a2d0*/  IMAD.IADD R196, R196, 0x1, R7 ;  /* 0x00000001c4c47824 */ /* 0x000fe400078e0207 */
[----:B------:R-:W-:Y:S01]  /*1a2e0*/  IMAD R7, R29, UR5, R3 ;  /* 0x000000051d077c24 */ /* 0x000fe2000f8e0203 */
[----:B------:R-:W-:Y:S01]  /*1a2f0*/  ULDC.64 UR4, c[0x0][0xae0] ;  /* 0x0002b80000047ab9 */ /* 0x000fe20000000a00 */
[----:B0-----:R-:W-:Y:S01]  /*1a300*/  @P0 IMAD.HI.U32 R6, R196, R11, RZ ;  /* 0x0000000bc4060227 */ /* 0x001fe200078e00ff */
[----:B------:R-:W-:-:S03]  /*1a310*/  SHF.R.S32.HI R25, RZ, 0x1f, R25 ;  /* 0x0000001fff197819 */ /* 0x000fc60000011419 */
[----:B------:R-:W-:Y:S01]  /*1a320*/  IMAD.IADD R5, R5, 0x1, R7 ;  /* 0x0000000105057824 */ /* 0x000fe200078e0207 */
[----:B------:R-:W-:Y:S01]  /*1a330*/  SEL R7, RZ, 0x1, P2 ;  /* 0x00000001ff077807 */ /* 0x000fe20001000000 */
[----:B------:R-:W-:Y:S01]  /*1a340*/  IMAD.MOV.U32 R3, RZ, RZ, R196 ;  /* 0x000000ffff037224 */ /* 0x000fe200078e00c4 */
[-C--:B------:R-:W-:Y:S01]  /*1a350*/  ISETP.GE.AND P2, PT, R23, R12.reuse, PT ;  /* 0x0000000c1700720c */ /* 0x080fe20003f46270 */
[C---:B------:R-:W-:Y:S01]  /*1a360*/  VIADD R28, R199.reuse, 0x180 ;  /* 0x00000180c71c7836 */ /* 0x040fe20000000000 */
[----:B-1----:R-:W-:Y:S01]  /*1a370*/  @P0 SHF.R.U32.HI R3, RZ, R13, R6 ;  /* 0x0000000dff030219 */ /* 0x002fe20000011606 */
[C---:B------:R-:W-:Y:S01]  /*1a380*/  VIADD R31, R199.reuse, 0x140 ;  /* 0x00000140c71f7836 */ /* 0x040fe20000000000 */
[----:B------:R-:W-:Y:S01]  /*1a390*/  LOP3.LUT R6, R8, 0x2, R7, 0xe2, !PT ;  /* 0x0000000208067812 */ /* 0x000fe200078ee207 */
[----:B------:R-:W-:Y:S01]  /*1a3a0*/  VIADD R33, R199, 0x100 ;  /* 0x00000100c7217836 */ /* 0x000fe20000000000 */
[----:B------:R-:W-:Y:S01]  /*1a3b0*/  SEL R8, RZ, 0xffffffff, P1 ;  /* 0xffffffffff087807 */ /* 0x000fe20000800000 */
[----:B------:R-:W-:Y:S01]  /*1a3c0*/  IMAD.WIDE.U32 R4, R3, UR4, R4 ;  /* 0x0000000403047c25 */ /* 0x000fe2000f8e0004 */
[----:B------:R-:W-:-:S02]  /*1a3d0*/  ISETP.GE.AND P0, PT, R34, R12, PT ;  /* 0x0000000c2200720c */ /* 0x000fc40003f06270 */
[----:B------:R-:W-:Y:S01]  /*1a3e0*/  SHF.R.S32.HI R0, RZ, 0x1f, R3 ;  /* 0x0000001fff007819 */ /* 0x000fe20000011403 */
[----:B------:R-:W-:Y:S01]  /*1a3f0*/  IMAD.SHL.U32 R11, R8, 0x4, RZ ;  /* 0x00000004080b7824 */ /* 0x000fe200078e00ff */
[----:B------:R-:W-:Y:S01]  /*1a400*/  IADD3 R7, -R3, RZ, RZ ;  /* 0x000000ff03077210 */ /* 0x000fe20007ffe1ff */
[----:B------:R-:W-:Y:S01]  /*1a410*/  VIADD R35, R199, 0xc0 ;  /* 0x000000c0c7237836 */ /* 0x000fe20000000000 */
[----:B------:R-:W-:Y:S01]  /*1a420*/  SEL R8, RZ, 0xffffffff, P0 ;  /* 0xffffffffff087807 */ /* 0x000fe20000000000 */
[----:B------:R-:W-:Y:S01]  /*1a430*/  IMAD R0, R0, UR4, RZ ;  /* 0x0000000400007c24 */ /* 0x000fe2000f8e02ff */
[-C--:B------:R-:W-:Y:S01]  /*1a440*/  ISETP.GE.AND P1, PT, R32, R12.reuse, PT ;  /* 0x0000000c2000720c */ /* 0x080fe20003f26270 */
[----:B------:R-:W-:Y:S01]  /*1a450*/  IMAD R7, R9, R7, R196 ;  /* 0x0000000709077224 */ /* 0x000fe200078e02c4 */
[----:B------:R-:W-:Y:S01]  /*1a460*/  LOP3.LUT R6, R11, 0x4, R6, 0xe2, !PT ;  /* 0x000000040b067812 */ /* 0x000fe200078ee206 */
[----:B------:R-:W-:Y:S01]  /*1a470*/  IMAD.SHL.U32 R9, R8, 0x8, RZ ;  /* 0x0000000808097824 */ /* 0x000fe200078e00ff */
[----:B------:R-:W-:Y:S01]  /*1a480*/  SEL R8, RZ, 0xffffffff, P1 ;  /* 0xffffffffff087807 */ /* 0x000fe20000800000 */
[----:B------:R-:W-:Y:S01]  /*1a490*/  IMAD R3, R3, UR5, R0 ;  /* 0x0000000503037c24 */ /* 0x000fe2000f8e0200 */
[-C--:B------:R-:W-:Y:S01]  /*1a4a0*/  ISETP.GE.AND P0, PT, R30, R12.reuse, PT ;  /* 0x0000000c1e00720c */ /* 0x080fe20003f06270 */
        /* <DEDUP_REMOVED lines=9> */
[----:B------:R-:W-:-:S02]  /*1a540*/  LOP3.LUT R6, R9, 0x10, R6, 0xe2, !PT ;  /* 0x0000001009067812 */ /* 0x000fc400078ee206 */
[----:B------:R-:W-:Y:S01]  /*1a550*/  SHF.R.S32.HI R28, RZ, 0x1f, R28 ;  /* 0x0000001fff1c7819 */ /* 0x000fe2000001141c */
[----:B------:R-:W-:Y:S01]  /*1a560*/  IMAD.SHL.U32 R9, R3, 0x20, RZ ;  /* 0x0000002003097824 */ /* 0x000fe200078e00ff */
[----:B------:R-:W-:Y:S01]  /*1a570*/  SHF.R.S32.HI R31, RZ, 0x1f, R31 ;  /* 0x0000001fff1f7819 */ /* 0x000fe2000001141f */
[----:B------:R-:W-:Y:S01]  /*1a580*/  IMAD R3, R7, UR5, R0 ;  /* 0x0000000507037c24 */ /* 0x000fe2000f8e0200 */
[----:B------:R-:W-:Y:S01]  /*1a590*/  SEL R7, RZ, 0x40, P0 ;  /* 0x00000040ff077807 */ /* 0x000fe20000000000 */
[----:B------:R-:W-:Y:S01]  /*1a5a0*/  ULDC.64 UR4, c[0x0][0xa80] ;  /* 0x0002a00000047ab9 */ /* 0x000fe20000000a00 */
[----:B------:R-:W-:Y:S01]  /*1a5b0*/  ISETP.GE.AND P0, PT, R20, R21, PT ;  /* 0x000000151400720c */ /* 0x000fe20003f06270 */
[----:B------:R-:W-:Y:S01]  /*1a5c0*/  IMAD.IADD R3, R5, 0x1, R3 ;  /* 0x0000000105037824 */ /* 0x000fe200078e0203 */
[C---:B------:R-:W-:Y:S01]  /*1a5d0*/  LEA R13, P1, R4.reuse, UR4, 0x1 ;  /* 0x00000004040d7c11 */ /* 0x040fe2000f8208ff */
[----:B------:R-:W-:Y:S01]  /*1a5e0*/  VIADD R37, R199, 0x80 ;  /* 0x00000080c7257836 */ /* 0x000fe20000000000 */
[----:B------:R-:W-:Y:S01]  /*1a5f0*/  LOP3.LUT R6, R9, 0x20, R6, 0xe2, !PT ;  /* 0x0000002009067812 */ /* 0x000fe200078ee206 */
[----:B------:R-:W-:Y:S01]  /*1a600*/  VIADD R39, R199, 0x40 ;  /* 0x00000040c7277836 */ /* 0x000fe20000000000 */
[----:B------:R-:W-:Y:S01]  /*1a610*/  LEA.HI.X R3, R4, UR5, R3, 0x1, P1 ;  /* 0x0000000504037c11 */ /* 0x000fe200088f0c03 */
[----:B------:R0:W1:Y:S01]  /*1a620*/  SHFL.IDX PT, R10, R13, RZ, 0x181f ;  /* 0x00181fff0d0a7589 */ /* 0x00006200000e0000 */
[----:B------:R-:W-:-:S02]  /*1a630*/  LOP3.LUT R14, R6, R7, RZ, 0xfc, !PT ;  /* 0x00000007060e7212 */ /* 0x000fc400078efcff */
[----:B------:R-:W-:Y:S01]  /*1a640*/  SEL R5, RZ, 0x80, P2 ;  /* 0x00000080ff057807 */ /* 0x000fe20001000000 */
[----:B------:R0:W2:Y:S01]  /*1a650*/  SHFL.IDX PT, R11, R3, RZ, 0x181f ;  /* 0x00181fff030b7589 */ /* 0x0000a200000e0000 */
[----:B------:R-:W-:Y:S02]  /*1a660*/  SHF.R.S32.HI R33, RZ, 0x1f, R33 ;  /* 0x0000001fff217819 */ /* 0x000fe40000011421 */
[----:B------:R-:W-:Y:S02]  /*1a670*/  LOP3.LUT R15, R14, R5, RZ, 0xfc, !PT ;  /* 0x000000050e0f7212 */ /* 0x000fe400078efcff */
[----:B------:R-:W-:Y:S02]  /*1a680*/  SHF.R.S32.HI R35, RZ, 0x1f, R35 ;  /* 0x0000001fff237819 */ /* 0x000fe40000011423 */
[----:B------:R-:W-:Y:S02]  /*1a690*/  SHF.R.S32.HI R37, RZ, 0x1f, R37 ;  /* 0x0000001fff257819 */ /* 0x000fe40000011425 */
[----:B------:R-:W-:Y:S01]  /*1a6a0*/  SHF.R.S32.HI R39, RZ, 0x1f, R39 ;  /* 0x0000001fff277819 */ /* 0x000fe20000011427 */
[----:B0-----:R-:W-:Y:S06]  /*1a6b0*/  @P0 BRA `(.L_x_5970) ;  /* 0x00000000007c0947 */ /* 0x001fec0003800000 */
[-C--:B------:R-:W-:Y:S02]  /*1a6c0*/  ISETP.GE.AND P2, PT, R38, R12.reuse, PT ;  /* 0x0000000c2600720c */ /* 0x080fe40003f46270 */
[-C--:B------:R-:W-:Y:S02]  /*1a6d0*/  ISETP.GE.AND P1, PT, R199, R12.reuse, PT ;  /* 0x0000000cc700720c */ /* 0x080fe40003f26270 */
[-C--:B------:R-:W-:Y:S02]  /*1a6e0*/  ISETP.GE.AND P5, PT, R36, R12.reuse, PT ;  /* 0x0000000c2400720c */ /* 0x080fe40003fa6270 */
[----:B------:R-:W-:-:S07]  /*1a6f0*/  ISETP.GE.AND P3, PT, R34, R12, PT ;  /* 0x0000000c2200720c */ /* 0x000fce0003f66270 */
[C---:B-1----:R-:W-:Y:S02]  /*1a700*/  @!P2 LEA R4, P0, R38.reuse, R10, 0x1 ;  /* 0x0000000a2604a211 */ /* 0x042fe400078008ff */
[----:B--2---:R-:W-:Y:S02]  /*1a710*/  @!P1 IMAD.WIDE R6, R199, 0x2, R10 ;  /* 0x00000002c7069825 */ /* 0x004fe400078e020a */
[----:B------:R-:W-:Y:S02]  /*1a720*/  @!P2 LEA.HI.X R5, R38, R11, R39, 0x1, P0 ;  /* 0x0000000b2605a211 */ /* 0x000fe400000f0c27 */
[----:B------:R-:W-:Y:S01]  /*1a730*/  LOP3.LUT P0, RZ, R14, 0x40, RZ, 0xc0, !PT ;  /* 0x000000400eff7812 */ /* 0x000fe2000780c0ff */
[----:B------:R0:W-:Y:S01]  /*1a740*/  @!P1 ST.E.128 desc[UR40][R6.64], RZ ;  /* 0x000000ff06009985 */ /* 0x0001e2000c101d28 */
[----:B------:R-:W-:-:S03]  /*1a750*/  ISETP.GE.AND P1, PT, R30, R12, PT ;  /* 0x0000000c1e00720c */ /* 0x000fc60003f26270 */
[----:B------:R1:W-:Y:S01]  /*1a760*/  @!P2 ST.E.128 desc[UR40][R4.64], RZ ;  /* 0x000000ff0400a985 */ /* 0x0003e2000c101d28 */
[----:B------:R-:W-:Y:S02]  /*1a770*/  ISETP.GE.AND P2, PT, R32, R12, PT ;  /* 0x0000000c2000720c */ /* 0x000fe40003f46270 */
[----:B0-----:R-:W-:-:S04]  /*1a780*/  @!P5 LEA R6, P4, R36, R10, 0x1 ;  /* 0x0000000a2406d211 */ /* 0x001fc800078808ff */
[-C--:B------:R-:W-:Y:S02]  /*1a790*/  @!P5 LEA.HI.X R7, R36, R11.reuse, R37, 0x1, P4 ;  /* 0x0000000b2407d211 */ /* 0x080fe400020f0c25 */
[----:B------:R-:W-:Y:S02]  /*1a7a0*/  LOP3.LUT P4, RZ, R15, 0x80, RZ, 0xc0, !PT ;  /* 0x000000800fff7812 */ /* 0x000fe4000788c0ff */
[-C--:B-1----:R-:W-:Y:S01]  /*1a7b0*/  @!P3 LEA R4, P6, R34, R10.reuse, 0x1 ;  /* 0x0000000a2204b211 */ /* 0x082fe200078c08ff */
[----:B------:R0:W-:Y:S02]  /*1a7c0*/  @!P5 ST.E.128 desc[UR40][R6.64], RZ ;  /* 0x000000ff0600d985 */ /* 0x0001e4000c101d28 */
[----:B------:R-:W-:Y:S02]  /*1a7d0*/  @!P2 LEA R8, P5, R32, R10, 0x1 ;  /* 0x0000000a2008a211 */ /* 0x000fe400078a08ff */
[-C--:B------:R-:W-:Y:S02]  /*1a7e0*/  @!P3 LEA.HI.X R5, R34, R11.reuse, R35, 0x1, P6 ;  /* 0x0000000b2205b211 */ /* 0x080fe400030f0c23 */
[----:B------:R-:W-:-:S03]  /*1a7f0*/  @!P2 LEA.HI.X R9, R32, R11, R33, 0x1, P5 ;  /* 0x0000000b2009a211 */ /* 0x000fc600028f0c21 */
[----:B------:R1:W-:Y:S01]  /*1a800*/  @!P3 ST.E.128 desc[UR40][R4.64], RZ ;  /* 0x000000ff0400b985 */ /* 0x0003e2000c101d28 */
[----:B0-----:R-:W-:-:S03]  /*1a810*/  @!P1 LEA R6, P6, R30, R10, 0x1 ;  /* 0x0000000a1e069211 */ /* 0x001fc600078c08ff */
[----:B------:R0:W-:Y:S01]  /*1a820*/  @!P2 ST.E.128 desc[UR40][R8.64], RZ ;  /* 0x000000ff0800a985 */ /* 0x0001e2000c101d28 */
[----:B------:R-:W-:Y:S02]  /*1a830*/  @!P1 LEA.HI.X R7, R30, R11, R31, 0x1, P6 ;  /* 0x0000000b1e079211 */ /* 0x000fe400030f0c1f */
[----:B-1----:R-:W-:-:S03]  /*1a840*/  @P0 LEA R4, P3, R27, R10, 0x1 ;  /* 0x0000000a1b040211 */ /* 0x002fc600078608ff */
[----:B------:R0:W-:Y:S01]  /*1a850*/  @!P1 ST.E.128 desc[UR40][R6.64], RZ ;  /* 0x000000ff06009985 */ /* 0x0001e2000c101d28 */
[----:B------:R-:W-:Y:S02]  /*1a860*/  @P4 LEA R10, P5, R23, R10, 0x1 ;  /* 0x0000000a170a4211 */ /* 0x000fe400078a08ff */
[-C--:B------:R-:W-:Y:S02]  /*1a870*/  @P0 LEA.HI.X R5, R27, R11.reuse, R28, 0x1, P3 ;  /* 0x0000000b1b050211 */ /* 0x080fe400018f0c1c */
[----:B------:R-:W-:-:S03]  /*1a880*/  @P4 LEA.HI.X R11, R23, R11, R25, 0x1, P5 ;  /* 0x0000000b170b4211 */ /* 0x000fc600028f0c19 */
[----:B------:R0:W-:Y:S04]  /*1a890*/  @P0 ST.E.128 desc[UR40][R4.64], RZ ;  /* 0x000000ff04000985 */ /* 0x0001e8000c101d28 */
[----:B------:R0:W-:Y:S02]  /*1a8a0*/  @P4 ST.E.128 desc[UR40][R10.64], RZ ;  /* 0x000000ff0a004985 */ /* 0x0001e4000c101d28 */
.L_x_5970:
[----:B------:R-:W-:Y:S05]  /*1a8b0*/  BSYNC B1 ;  /* 0x0000000000017941 */ /* 0x000fea0003800000 */
.L_x_5969:
[----:B------:R-:W-:Y:S01]  /*1a8c0*/  VIADD R0, R20, 0x20 ;  /* 0x0000002014007836 */ /* 0x000fe20000000000 */
[----:B0-2---:R0:W2:Y:S04]  /*1a8d0*/  SHFL.IDX PT, R11, R3, 0x1, 0x181f ;  /* 0x00381f00030b7f89 */ /* 0x0050a800000e0000 */
        /* <DEDUP_REMOVED lines=10> */
[----:B------:R-:W-:-:S03]  /*1a980*/  @!P5 LEA R4, P0, R38, R10, 0x1 ;  /* 0x0000000a2604d211 */ /* 0x000fc600078008ff */
[----:B------:R0:W-:Y:S01]  /*1a990*/  @!P6 ST.E.128 desc[UR40][R6.64], RZ ;  /* 0x000000ff0600e985 */ /* 0x0001e2000c101d28 */
[----:B------:R-:W-:Y:S02]  /*1a9a0*/  @!P5 LEA.HI.X R5, R38, R11, R39, 0x1, P0 ;  /* 0x0000000b2605d211 */ /* 0x000fe400000f0c27 */
[----:B------:R-:W-:-:S03]  /*1a9b0*/  LOP3.LUT P0, RZ, R14, 0x40, RZ, 0xc0, !PT ;  /* 0x000000400eff7812 */ /* 0x000fc6000780c0ff */
[----:B------:R1:W-:Y:S01]  /*1a9c0*/  @!P5 ST.E.128 desc[UR40][R4.64], RZ ;  /* 0x000000ff0400d985 */ /* 0x0003e2000c101d28 */
[----:B0-----:R-:W-:-:S04]  /*1a9d0*/  @!P4 LEA R6, P6, R36, R10, 0x1 ;  /* 0x0000000a2406c211 */ /* 0x001fc800078c08ff */
[-C--:B------:R-:W-:Y:S02]  /*1a9e0*/  @!P4 LEA.HI.X R7, R36, R11.reuse, R37, 0x1, P6 ;  /* 0x0000000b2407c211 */ /* 0x080fe400030f0c25 */
[----:B------:R-:W-:Y:S02]  /*1a9f0*/  LOP3.LUT P6, RZ, R15, 0x80, RZ, 0xc0, !PT ;  /* 0x000000800fff7812 */ /* 0x000fe400078cc0ff */
[-C--:B-1----:R-:W-:Y:S01]  /*1aa00*/  @!P3 LEA R4, P5, R34, R10.reuse, 0x1 ;  /* 0x0000000a2204b211 */ /* 0x082fe200078a08ff */
[----:B------:R0:W-:Y:S01]  /*1aa10*/  @!P4 ST.E.128 desc[UR40][R6.64], RZ ;  /* 0x000000ff0600c985 */ /* 0x0001e2000c101d28 */
        /* <DEDUP_REMOVED lines=14> */
.L_x_5963:
[----:B------:R-:W-:Y:S05]  /*1ab00*/  BSYNC B0 ;  /* 0x0000000000007941 */ /* 0x000fea0003800000 */
.L_x_5956:
[----:B------:R-:W-:Y:S02]  /*1ab10*/  ULDC UR4, c[0x0][0xc3c] ;  /* 0x00030f0000047ab9 */ /* 0x000fe40000000800 */
[----:B----4-:R-:W-:-:S13]  /*1ab20*/  ISETP.GE.AND P0, PT, R83, UR4, PT ;  /* 0x0000000453007c0c */ /* 0x010fda000bf06270 */
[----:B------:R-:W-:Y:S05]  /*1ab30*/  @!P0 BRA `(.L_x_5971) ;  /* 0xfffffe6c00988947 */ /* 0x000fea000383ffff */
[----:B------:R-:W-:Y:S05]  /*1ab40*/  BRA `(.L_x_5743) ;  /* 0x0000008800347947 */ /* 0x000fea0003800000 */
.L_x_5741:
        /* <DEDUP_REMOVED lines=16> */
.L_x_5972:
[----:B------:R-:W-:Y:S01]  /*1ac50*/  LOP3.LUT R7, R0, 0x1f, RZ, 0xc0, !PT ;  /* 0x0000001f00077812 */ /* 0x000fe200078ec0ff */
[----:B------:R-:W-:Y:S01]  /*1ac60*/  ULDC UR4, c[0x0][0xc3c] ;  /* 0x00030f0000047ab9 */ /* 0x000fe20000000800 */
[----:B------:R-:W-:Y:S01]  /*1ac70*/  MOV R9, RZ ;  /* 0x000000ff00097202 */ /* 0x000fe20000000f00 */
        /* <DEDUP_REMOVED lines=40> */
.L_x_5976:
        /* <DEDUP_REMOVED lines=37> */
.L_x_5974:
        /* <DEDUP_REMOVED lines=11> */
[----:B------:R-:W-:-:S06]  /*1b200*/  IADD3 R24, R27, -0x1, RZ ;  /* 0xffffffff1b187810 */ /* 0x000fcc0007ffe0ff */
[----:B------:R0:W1:Y:S02]  /*1b210*/  SHFL.IDX PT, R24, R5, R24, 0x1f ;  /* 0x00001f1805187589 */ /* 0x00006400000e0000 */
.L_x_5977:
        /* <DEDUP_REMOVED lines=54> */
[----:B------:R-:W-:Y:S02]  /*1b580*/  @!P2 IADD3 R2, -R2, RZ, RZ ;  /* 0x000000ff0202a210 */ /* 0x000fe40007ffe1ff */
[----:B------:R-:W-:-:S05]  /*1b590*/  @!P1 LOP3.LUT R2, RZ, R9, RZ, 0x33, !PT ;  /* 0x00000009ff029212 */ /* 0x000fca00078e33ff */
[----:B------:R-:W-:-:S04]  /*1b5a0*/  IMAD.MOV R26, RZ, RZ, -R2 ;  /* 0x000000ffff1a7224 */ /* 0x000fc800078e0a02 */
[C---:B------:R-:W-:Y:S02]  /*1b5b0*/  IMAD R26, R9.reuse, R26, R10 ;  /* 0x0000001a091a7224 */ /* 0x040fe400078e020a */
[----:B------:R-:W-:Y:S02]  /*1b5c0*/  IMAD R9, R9, 0x1000000, R2 ;  /* 0x0100000009097824 */ /* 0x000fe400078e0202 */
[----:B------:R-:W-:Y:S02]  /*1b5d0*/  IMAD R2, R6, R3, R5 ;  /* 0x0000000306027224 */ /* 0x000fe400078e0205 */
[----:B------:R-:W-:Y:S01]  /*1b5e0*/  IMAD R26, R26, 0x10000, R9 ;  /* 0x000100001a1a7824 */ /* 0x000fe200078e0209 */
[----:B------:R-:W-:Y:S06]  /*1b5f0*/  BRA `(.L_x_5979) ;  /* 0x0000000000f47947 */ /* 0x000fec0003800000 */
.L_x_5978:
        /* <DEDUP_REMOVED lines=61> */
.L_x_5979:
[----:B------:R-:W-:-:S05]  /*1b9d0*/  LOP3.LUT R25, RZ, R2, RZ, 0x33, !PT ;  /* 0x00000002ff197212 */ /* 0x000fca00078e33ff */
[----:B------:R-:W-:Y:S01]  /*1b9e0*/  IMAD.IADD R25, R6, 0x1, R25 ;  /* 0x0000000106197824 */ /* 0x000fe200078e0219 */
[----:B------:R-:W-:Y:S06]  /*1b9f0*/  BRA `(.L_x_5980) ;  /* 0x00000000000c7947 */ /* 0x000fec0003800000 */
.L_x_5975:
[----:B------:R-:W-:Y:S02]  /*1ba00*/  IMAD.MOV.U32 R25, RZ, RZ, RZ ;  /* 0x000000ffff197224 */ /* 0x000fe400078e00ff */
[----:B------:R-:W-:Y:S02]  /*1ba10*/  IMAD.U32 R24, RZ, RZ, UR6 ;  /* 0x00000006ff187e24 */ /* 0x000fe4000f8e00ff */
[----:B------:R-:W-:-:S07]  /*1ba20*/  IMAD.MOV.U32 R26, RZ, RZ, RZ ;  /* 0x000000ffff1a7224 */ /* 0x000fce00078e00ff */
.L_x_5980:
[----:B------:R-:W-:-:S13]  /*1ba30*/  ISETP.NE.AND P0, PT, R7, RZ, PT ;  /* 0x000000ff0700720c */ /* 0x000fda0003f05270 */
[----:B------:R-:W0:Y:S01]  /*1ba40*/  @!P0 S2R R3, SR_CgaCtaId ;  /* 0x0000000000038919 */ /* 0x000e220000008800 */
[----:B------:R-:W-:-:S04]  /*1ba50*/  @!P0 MOV R2, 0x400 ;  /* 0x0000040000028802 */ /* 0x000fc80000000f00 */
[----:B0-----:R-:W-:-:S05]  /*1ba60*/  @!P0 LEA R2, R3, R2, 0x18 ;  /* 0x0000000203028211 */ /* 0x001fca00078ec0ff */
[----:B------:R1:W-:Y:S01]  /*1ba70*/  @!P0 STS.128 [R2+0x28cd0], R24 ;  /* 0x028cd01802008388 */ /* 0x0003e20000000c00 */
[----:B------:R-:W-:Y:S06]  /*1ba80*/  BAR.ARV 0x5, 0x180 ;  /* 0x0146000000007b1d */ /* 0x000fec0000002000 */
.L_x_5973:
        /* <DEDUP_REMOVED lines=21> */
[----:B------:R-:W-:Y:S01]  /*1bbe0*/  IMAD.MOV.U32 R22, RZ, RZ, RZ ;  /* 0x000000ffff167224 */ /* 0x000fe200078e00ff */
[----:B------:R-:W-:Y:S01]  /*1bbf0*/  LOP3.LUT R0, R3, 0x70, R0, 0xf8, !PT ;  /* 0x0000007003007812 */ /* 0x000fe200078ef800 */
[----:B------:R-:W-:Y:S01]  /*1bc00*/  IMAD.MOV.U32 R28, RZ, RZ, 0x1 ;  /* 0x00000001ff1c7424 */ /* 0x000fe200078e00ff */
[C---:B------:R-:W-:Y:S01]  /*1bc10*/  LOP3.LUT R0, R2.reuse, 0xc0, RZ, 0xfc, !PT ;  /* 0x000000c002007812 */ /* 0x040fe200078efcff */
[----:B------:R-:W-:Y:S01]  /*1bc20*/  ULDC.64 UR42, c[0x0][0x198] ;  /* 0x00006600002a7ab9 */ /* 0x000fe20000000a00 */
[C---:B------:R-:W-:Y:S01]  /*1bc30*/  LOP3.LUT R0, R2.reuse, 0x140, RZ, 0xfc, !PT ;  /* 0x0000014002007812 */ /* 0x040fe200078efcff */
[----:B------:R-:W-:Y:S01]  /*1bc40*/  ULOP3.LUT UR38, UR36, 0x2, URZ, 0xfc, !UPT ;  /* 0x0000000224267892 */ /* 0x000fe2000f8efc3f */
[C---:B------:R-:W-:Y:S01]  /*1bc50*/  LOP3.LUT R3, R2.reuse, 0x40, RZ, 0xfc, !PT ;  /* 0x0000004002037812 */ /* 0x040fe200078efcff */
[----:B------:R-:W-:Y:S01]  /*1bc60*/  ULDC UR37, c[0x0][0xc] ;  /* 0x0000030000257ab9 */ /* 0x000fe20000000800 */
[----:B0-----:R-:W-:Y:S01]  /*1bc70*/  ULEA UR4, UR5, UR4, 0x18 ;  /* 0x0000000405047291 */ /* 0x001fe2000f8ec03f */
[----:B------:R-:W-:-:S02]  /*1bc80*/  LOP3.LUT R3, R2, 0x100, RZ, 0xfc, !PT ;  /* 0x0000010002037812 */ /* 0x000fc400078efcff */
[C---:B------:R-:W-:Y:S02]  /*1bc90*/  LOP3.LUT R4, R2.reuse, 0x80, RZ, 0xfc, !PT ;  /* 0x0000008002047812 */ /* 0x040fe400078efcff */
[C---:B------:R-:W-:Y:S01]  /*1bca0*/  LOP3.LUT R3, R2.reuse, 0x180, RZ, 0xfc, !PT ;  /* 0x0000018002037812 */ /* 0x040fe200078efcff */
[----:B------:R-:W-:Y:S01]  /*1bcb0*/  IMAD.U32 R18, RZ, RZ, UR4 ;  /* 0x00000004ff127e24 */ /* 0x000fe2000f8e00ff */
[----:B------:R-:W-:-:S03]  /*1bcc0*/  LOP3.LUT R2, R2, 0x1c0, RZ, 0xfc, !PT ;  /* 0x000001c002027812 */ /* 0x000fc600078efcff */
[----:B------:R-:W-:-:S05]  /*1bcd0*/  IMAD R0, R35, 0x2, R18 ;  /* 0x0000000223007824 */ /* 0x000fca00078e0212 */
[----:B------:R1:W-:Y:S02]  /*1bce0*/  STL [R1+0x34], R0 ;  /* 0x0000340001007387 */ /* 0x0003e40000100800 */
.L_x_6108:
[----:B------:R-:W-:Y:S05]  /*1bcf0*/  YIELD ;  /* 0x0000000000007946 */ /* 0x000fea0003800000 */
[----:B------:R-:W-:Y:S01]  /*1bd00*/  ULDC.64 UR4, c[0x0][0xa28] ;  /* 0x00028a0000047ab9 */ /* 0x000fe20000000a00 */
[----:B------:R-:W-:Y:S01]  /*1bd10*/  MOV R33, RZ ;  /* 0x000000ff00217202 */ /* 0x000fe20000000f00 */
[----:B------:R-:W0:Y:S01]  /*1bd20*/  LDC.64 R4, c[0x0][0xa00] ;  /* 0x00028000ff047b82 */ /* 0x000e220000000a00 */
[----:B------:R-:W-:Y:S01]  /*1bd30*/  ISETP.NE.U32.AND P0, PT, RZ, UR4, PT ;  /* 0x00000004ff007c0c */ /* 0x000fe2000bf05070 */
[----:B------:R-:W-:-:S03]  /*1bd40*/  ULDC.64 UR6, c[0x0][0xa10] ;  /* 0x0002840000067ab9 */ /* 0x000fc60000000a00 */
[----:B------:R-:W-:Y:S01]  /*1bd50*/  ISETP.NE.AND.EX P0, PT, RZ, UR5, PT, P0 ;  /* 0x00000005ff007c0c */ /* 0x000fe2000bf05300 */
[----:B------:R-:W-:-:S12]  /*1bd60*/  ULDC.64 UR4, c[0x0][0xa18] ;  /* 0x0002860000047ab9 */ /* 0x000fd80000000a00 */
[----:B--2---:R-:W2:Y:S02]  /*1bd70*/  @P0 LDC.64 R2, c[0x0][0xa28] ;  /* 0x00028a00ff020b82 */ /* 0x004ea40000000a00 */
[----:B--2---:R-:W-:-:S05]  /*1bd80*/  @P0 IMAD.WIDE R2, R27, 0x4, R2 ;  /* 0x000000041b020825 */ /* 0x004fca00078e0202 */
[----:B------:R2:W5:Y:S01]  /*1bd90*/  @P0 LDG.E R33, desc[UR40][R2.64] ;  /* 0x0000002802210981 */ /* 0x000562000c1e1900 */
[----:B------:R-:W-:Y:S01]  /*1bda0*/  ISETP.NE.U32.AND P0, PT, RZ, UR4, PT ;  /* 0x00000004ff007c0c */ /* 0x000fe2000bf05070 */
[----:B------:R-:W-:Y:S01]  /*1bdb0*/  IMAD.MOV.U32 R30, RZ, RZ, RZ ;  /* 0x000000ffff1e7224 */ /* 0x000fe200078e00ff */
[----:B------:R-:W-:Y:S01]  /*1bdc0*/  ISETP.NE.U32.AND P1, PT, RZ, UR6, PT ;  /* 0x00000006ff007c0c */ /* 0x000fe2000bf25070 */
[----:B-1----:R-:W-:Y:S01]  /*1bdd0*/  IMAD.MOV.U32 R0, RZ, RZ, RZ ;  /* 0x000000ffff007224 */ /* 0x002fe200078e00ff */
[----:B------:R-:W-:Y:S01]  /*1bde0*/  ISETP.NE.AND.EX P2, PT, RZ, UR5, PT, P0 ;  /* 0x00000005ff007c0c */ /* 0x000fe2000bf45300 */
[----:B------:R-:W-:Y:S01]  /*1bdf0*/  ULDC.64 UR4, c[0x0][0xa00] ;  /* 0x0002800000047ab9 */ /* 0x000fe20000000a00 */
[----:B------:R-:W-:Y:S01]  /*1be00*/  ISETP.NE.AND.EX P1, PT, RZ, UR7, PT, P1 ;  /* 0x00000007ff007c0c */ /* 0x000fe2000bf25310 */
[----:B0-----:R-:W-:Y:S01]  /*1be10*/  IMAD.WIDE R4, R27, 0x4, R4 ;  /* 0x000000041b047825 */ /* 0x001fe200078e0204 */
[----:B------:R-:W-:Y:S01]  /*1be20*/  ISETP.NE.U32.AND P0, PT, RZ, UR4, PT ;  /* 0x00000004ff007c0c */ /* 0x000fe2000bf05070 */
[----:B--2---:R-:W0:Y:S08]  /*1be30*/  LDC.64 R2, c[0x0][0xa10] ;  /* 0x00028400ff027b82 */ /* 0x004e300000000a00 */
[----:B---3--:R-:W1:Y:S01]  /*1be40*/  @P2 LDC.64 R6, c[0x0][0xa18] ;  /* 0x00028600ff062b82 */ /* 0x008e620000000a00 */
[----:B------:R-:W-:Y:S01]  /*1be50*/  ULDC UR4, c[0x0][0x288] ;  /* 0x0000a20000047ab9 */ /* 0x000fe20000000800 */
[----:B------:R-:W-:Y:S01]  /*1be60*/  ISETP.NE.AND.EX P0, PT, RZ, UR5, PT, P0 ;  /* 0x00000005ff007c0c */ /* 0x000fe2000bf05300 */
[----:B------:R-:W-:Y:S01]  /*1be70*/  IMAD.U32 R8, RZ, RZ, UR4 ;  /* 0x00000004ff087e24 */ /* 0x000fe2000f8e00ff */
[----:B------:R-:W-:-:S11]  /*1be80*/  ULDC.64 UR4, c[0x0][0x418] ;  /* 0x0001060000047ab9 */ /* 0x000fd60000000a00 */
[----:B------:R-:W5:Y:S01]  /*1be90*/  @P0 LDG.E R30, desc[UR40][R4.64] ;  /* 0x00000028041e0981 */ /* 0x000f62000c1e1900 */
[----:B0-----:R-:W-:-:S05]  /*1bea0*/  IMAD.WIDE R2, R27, 0x4, R2 ;  /* 0x000000041b027825 */ /* 0x001fca00078e0202 */
[----:B------:R-:W5:Y:S01]  /*1beb0*/  @P1 LDG.E R0, desc[UR40][R2.64] ;  /* 0x0000002802001981 */ /* 0x000f62000c1e1900 */
[----:B-1----:R-:W-:-:S05]  /*1bec0*/  @P2 IMAD.WIDE R6, R27, 0x4, R6 ;  /* 0x000000041b062825 */ /* 0x002fca00078e0206 */
        /* <DEDUP_REMOVED lines=10> */
[----:B--2---:R0:W-:Y:S01]  /*1bf70*/  STL [R1], R8 ;  /* 0x0000000801007387 */ /* 0x0041e20000100800 */
[----:B------:R-:W-:Y:S01]  /*1bf80*/  IMAD.MOV.U32 R14, RZ, RZ, R8 ;  /* 0x000000ffff0e7224 */ /* 0x000fe200078e0008 */
[----:B----4-:R-:W-:Y:S06]  /*1bf90*/  @P2 BRA `(.L_x_5982) ;  /* 0x0000000000142947 */ /* 0x010fec0003800000 */
[----:B------:R-:W-:Y:S05]  /*1bfa0*/  @!P0 BRA `(.L_x_5982) ;  /* 0x0000000000108947 */ /* 0x000fea0003800000 */
[----:B0-----:R-:W2:Y:S04]  /*1bfb0*/  LDG.E R8, desc[UR40][R4.64] ;  /* 0x0000002804087981 */ /* 0x001ea8000c1e1900 */
[----:B------:R-:W2:Y:S02]  /*1bfc0*/  LDG.E R7, desc[UR40][R4.64+0x4] ;  /* 0x0000042804077981 */ /* 0x000ea4000c1e1900 */
[----:B--2---:R-:W-:-:S05]  /*1bfd0*/  IMAD.IADD R14, R7, 0x1, -R8 ;  /* 0x00000001070e7824 */ /* 0x004fca00078e0a08 */
[----:B------:R1:W-:Y:S02]  /*1bfe0*/  STL [R1], R14 ;  /* 0x0000000e01007387 */ /* 0x0003e40000100800 */
.L_x_5982:
        /* <DEDUP_REMOVED lines=9> */
[----:B------:R-:W2:Y:S02]  /*1c080*/  LDC.64 R4, c[0x0][0xa20] ;  /* 0x00028800ff047b82 */ /* 0x000ea40000000a00 */
[----:B--2---:R-:W-:-:S05]  /*1c090*/  IMAD.WIDE R4, R27, 0x4, R4 ;  /* 0x000000041b047825 */ /* 0x004fca00078e0204 */
[----:B------:R2:W5:Y:S01]  /*1c0a0*/  LDG.E R11, desc[UR40][R4.64] ;  /* 0x00000028040b7981 */ /* 0x000562000c1e1900 */
[----:B------:R-:W-:Y:S05]  /*1c0b0*/  BRA `(.L_x_5984) ;  /* 0x0000000000247947 */ /* 0x000fea0003800000 */
.L_x_5983:
[----:B------:R-:W-:Y:S02]  /*1c0c0*/  ULDC.64 UR4, c[0x0][0xa08] ;  /* 0x0002820000047ab9 */ /* 0x000fe40000000a00 */
[----:B------:R-:W-:-:S04]  /*1c0d0*/  ISETP.NE.U32.AND P0, PT, RZ, UR4, PT ;  /* 0x00000004ff007c0c */ /* 0x000fc8000bf05070 */
[----:B------:R-:W-:-:S13]  /*1c0e0*/  ISETP.NE.AND.EX P0, PT, RZ, UR5, PT, P0 ;  /* 0x00000005ff007c0c */ /* 0x000fda000bf05300 */
[----:B------:R-:W-:Y:S05]  /*1c0f0*/  @!P0 BRA `(.L_x_5984) ;  /* 0x0000000000148947 */ /* 0x000fea0003800000 */
[----:B------:R-:W2:Y:S02]  /*1c100*/  LDC.64 R4, c[0x0][0xa08] ;  /* 0x00028200ff047b82 */ /* 0x000ea40000000a00 */
[----:B--2---:R-:W-:-:S05]  /*1c110*/  IMAD.WIDE R4, R27, 0x4, R4 ;  /* 0x000000041b047825 */ /* 0x004fca00078e0204 */
[----:B------:R-:W2:Y:S04]  /*1c120*/  LDG.E R11, desc[UR40][R4.64] ;  /* 0x00000028040b7981 */ /* 0x000ea8000c1e1900 */
[----:B0-----:R-:W2:Y:S02]  /*1c130*/  LDG.E R8, desc[UR40][R4.64+0x4] ;  /* 0x0000042804087981 */ /* 0x001ea4000c1e1900 */
[----:B--2---:R-:W-:-:S07]  /*1c140*/  IMAD.IADD R11, R8, 0x1, -R11 ;  /* 0x00000001080b7824 */ /* 0x004fce00078e0a0b */
.L_x_5984:
[----:B--2---:R-:W2:Y:S01]  /*1c150*/  @P1 LDG.E R4, desc[UR40][R2.64] ;  /* 0x0000002802041981 */ /* 0x004ea2000c1e1900 */
[----:B------:R-:W3:Y:S03]  /*1c160*/  LDC R5, c[0x0][0x448] ;  /* 0x00011200ff057b82 */ /* 0x000ee60000000800 */
[----:B------:R-:W2:Y:S01]  /*1c170*/  @P1 LDG.E R13, desc[UR40][R2.64+0x4] ;  /* 0x00000428020d1981 */ /* 0x000ea2000c1e1900 */
[----:B-----5:R-:W-:Y:S02]  /*1c180*/  IMAD.IADD R11, R11, 0x1, -R33 ;  /* 0x000000010b0b7824 */ /* 0x020fe400078e0a21 */
[----:B------:R-:W-:-:S04]  /*1c190*/  IMAD.SHL.U32 R31, R25, 0x40, RZ ;  /* 0x00000040191f7824 */ /* 0x000fc800078e00ff */
[----:B0-----:R-:W-:Y:S01]  /*1c1a0*/  VIADD R8, R31, 0x3f ;  /* 0x0000003f1f087836 */ /* 0x001fe20000000000 */
[----:B---3--:R-:W-:-:S13]  /*1c1b0*/  ISETP.NE.AND P2, PT, R5, 0x1, PT ;  /* 0x000000010500780c */ /* 0x008fda0003f45270 */
[----:B------:R-:W0:Y:S08]  /*1c1c0*/  @P2 LDC R7, c[0x0][0x44c] ;  /* 0x00011300ff072b82 */ /* 0x000e300000000800 */
[----:B------:R-:W3:Y:S01]  /*1c1d0*/  @P2 LDC R5, c[0x0][0x450] ;  /* 0x00011400ff052b82 */ /* 0x000ee20000000800 */
[----:B--2---:R-:W-:Y:S02]  /*1c1e0*/  @P1 IMAD.IADD R6, R13, 0x1, -R4 ;  /* 0x000000010d061824 */ /* 0x004fe400078e0a04 */
[----:B0-----:R-:W-:-:S04]  /*1c1f0*/  @P2 IMAD.HI.U32 R4, R8, R7, RZ ;  /* 0x0000000708042227 */ /* 0x001fc800078e00ff */
[----:B------:R-:W-:Y:S01]  /*1c200*/  IMAD.IADD R23, R11, 0x1, R6 ;  /* 0x000000010b177824 */ /* 0x000fe200078e0206 */
[----:B---3--:R-:W-:-:S03]  /*1c210*/  @P2 SHF.R.U32.HI R8, RZ, R5, R4 ;  /* 0x00000005ff082219 */ /* 0x008fc60000011604 */
[C---:B------:R-:W-:Y:S01]  /*1c220*/  VIADD R10, R23.reuse, 0x3f ;  /* 0x0000003f170a7836 */ /* 0x040fe20000000000 */
[----:B------:R-:W-:-:S04]  /*1c230*/  IADD3 R7, R23, 0x1, -R14 ;  /* 0x0000000117077810 */ /* 0x000fc80007ffe80e */
[----:B------:R-:W-:Y:S01]  /*1c240*/  SHF.R.S32.HI R3, RZ, 0x1f, R10 ;  /* 0x0000001fff037819 */ /* 0x000fe2000001140a */
[----:B------:R-:W-:-:S03]  /*1c250*/  IMAD.IADD R8, R7, 0x1, R8 ;  /* 0x0000000107087824 */ /* 0x000fc600078e0208 */
[----:B------:R-:W-:Y:S02]  /*1c260*/  LEA.HI R10, R3, R10, RZ, 0x6 ;  /* 0x0000000a030a7211 */ /* 0x000fe400078f30ff */
[----:B------:R-:W0:Y:S02]  /*1c270*/  LDC.64 R2, c[0x0][0x9e0] ;  /* 0x00027800ff027b82 */ /* 0x000e240000000a00 */
[----:B------:R-:W-:Y:S02]  /*1c280*/  SHF.R.S32.HI R10, RZ, 0x6, R10 ;  /* 0x00000006ff0a7819 */ /* 0x000fe4000001140a */
[----:B0-----:R-:W-:Y:S01]  /*1c290*/  ISETP.GE.AND P3, PT, R3, 0x1, PT ;  /* 0x000000010300780c */ /* 0x001fe20003f66270 */
[----:B------:R-:W-:-:S12]  /*1c2a0*/  IMAD.IADD R2, R8, 0x1, R2 ;  /* 0x0000000108027824 */ /* 0x000fd800078e0202 */
[----:B------:R-:W-:Y:S05]  /*1c2b0*/  @!P3 BRA `(.L_x_5985) ;  /* 0x000000000048b947 */ /* 0x000fea0003800000 */
        /* <DEDUP_REMOVED lines=11> */
.L_x_5987:
[----:B------:R-:W-:-:S13]  /*1c370*/  ISETP.NE.AND P0, PT, R3, 0x1, PT ;  /* 0x000000010300780c */ /* 0x000fda0003f05270 */
[----:B------:R-:W0:Y:S02]  /*1c380*/  @P0 LDC.64 R4, c[0x0][0x9e8] ;  /* 0x00027a00ff040b82 */ /* 0x000e240000000a00 */
[----:B0-----:R-:W-:-:S05]  /*1c390*/  @P0 IMAD.HI.U32 R4, R12, R4, RZ ;  /* 0x000000040c040227 */ /* 0x001fca00078e00ff */
[----:B------:R-:W-:-:S07]  /*1c3a0*/  @P0 SHF.R.U32.HI R12, RZ, R5, R4 ;  /* 0x00000005ff0c0219 */ /* 0x000fce0000011604 */
.L_x_5988:
[----:B------:R-:W-:Y:S05]  /*1c3b0*/  BSYNC B0 ;  /* 0x0000000000007941 */ /* 0x000fea0003800000 */
.L_x_5986:
[----:B------:R-:W-:-:S05]  /*1c3c0*/  IMAD R12, R12, R3, R3 ;  /* 0x000000030c0c7224 */ /* 0x000fca00078e0203 */
[----:B------:R-:W-:-:S07]  /*1c3d0*/  VIMNMX R2, R2, R12, PT ;  /* 0x0000000c02027248 */ /* 0x000fce0003fe0100 */
.L_x_5985:
[----:B------:R-:W0:Y:S01]  /*1c3e0*/  @P2 LDC R8, c[0x0][0x44c] ;  /* 0x00011300ff082b82 */ /* 0x000e220000000800 */
[----:B------:R-:W-:Y:S01]  /*1c3f0*/  IADD3 R2, R2, 0x3f, RZ ;  /* 0x0000003f02027810 */ /* 0x000fe20007ffe0ff */
[----:B------:R-:W-:Y:S01]  /*1c400*/  IMAD.MOV.U32 R4, RZ, RZ, R31 ;  /* 0x000000ffff047224 */ /* 0x000fe200078e001f */
[----:B------:R-:W-:-:S05]  /*1c410*/  ULDC UR4, c[0x0][0x9dc] ;  /* 0x0002770000047ab9 */ /* 0x000fca0000000800 */
[----:B------:R-:W2:Y:S01]  /*1c420*/  @P2 LDC R5, c[0x0][0x450] ;  /* 0x00011400ff052b82 */ /* 0x000ea20000000800 */
[----:B0-----:R-:W-:-:S05]  /*1c430*/  @P2 IMAD.HI.U32 R8, R31, R8, RZ ;  /* 0x000000081f082227 */ /* 0x001fca00078e00ff */
[----:B--2---:R-:W-:Y:S01]  /*1c440*/  @P2 SHF.R.U32.HI R4, RZ, R5, R8 ;  /* 0x00000005ff042219 */ /* 0x004fe20000011608 */
[----:B------:R-:W-:Y:S01]  /*1c450*/  IMAD.IADD R8, R23, 0x1, -R14 ;  /* 0x0000000117087824 */ /* 0x000fe200078e0a0e */
[----:B------:R-:W-:-:S03]  /*1c460*/  SHF.R.S32.HI R5, RZ, 0x1f, R2 ;  /* 0x0000001fff057819 */ /* 0x000fc60000011402 */
[----:B------:R-:W-:Y:S01]  /*1c470*/  IMAD.IADD R13, R8, 0x1, R4 ;  /* 0x00000001080d7824 */ /* 0x000fe200078e0204 */
[----:B------:R-:W-:-:S03]  /*1c480*/  LEA.HI R5, R5, R2, RZ, 0x6 ;  /* 0x0000000205057211 */ /* 0x000fc600078f30ff */
[----:B------:R-:W-:Y:S01]  /*1c490*/  VIADD R2, R13, -UR4 ;  /* 0x800000040d027c36 */ /* 0x000fe20008000000 */
        /* <DEDUP_REMOVED lines=13> */
.L_x_5991:
[----:B------:R-:W-:-:S13]  /*1c570*/  ISETP.NE.AND P0, PT, R3, 0x1, PT ;  /* 0x000000010300780c */ /* 0x000fda0003f05270 */
[----:B------:R-:W0:Y:S02]  /*1c580*/  @P0 LDC.64 R4, c[0x0][0x9e8] ;  /* 0x00027a00ff040b82 */ /* 0x000e240000000a00 */
[----:B0-----:R-:W-:-:S05]  /*1c590*/  @P0 IMAD.HI.U32 R4, R13, R4, RZ ;  /* 0x000000040d040227 */ /* 0x001fca00078e00ff */
[----:B------:R-:W-:-:S07]  /*1c5a0*/  @P0 SHF.R.U32.HI R13, RZ, R5, R4 ;  /* 0x00000005ff0d0219 */ /* 0x000fce0000011604 */
.L_x_5992:
[----:B------:R-:W-:Y:S05]  /*1c5b0*/  BSYNC B0 ;  /* 0x0000000000007941 */ /* 0x000fea0003800000 */
.L_x_5990:
[----:B------:R-:W-:-:S05]  /*1c5c0*/  IMAD R3, R13, R3, RZ ;  /* 0x000000030d037224 */ /* 0x000fca00078e02ff */
[----:B------:R-:W-:-:S07]  /*1c5d0*/  VIMNMX R2, R2, R3, !PT ;  /* 0x0000000302027248 */ /* 0x000fce0007fe0100 */
.L_x_5989:
[----:B------:R-:W-:Y:S01]  /*1c5e0*/  SHF.R.S32.HI R3, RZ, 0x1f, R2 ;  /* 0x0000001fff037819 */ /* 0x000fe20000011402 */
[----:B------:R-:W-:Y:S01]  /*1c5f0*/  BSSY B0, `(.L_x_5993) ;  /* 0x0000026000007945 */ /* 0x000fe20003800000 */
[----:B------:R-:W-:Y:S01]  /*1c600*/  LOP3.LUT R32, R9, 0xff, RZ, 0xc0, !PT ;  /* 0x000000ff09207812 */ /* 0x000fe200078ec0ff */
[----:B------:R-:W-:Y:S01]  /*1c610*/  IMAD.MOV.U32 R15, RZ, RZ, RZ ;  /* 0x000000ffff0f7224 */ /* 0x000fe200078e00ff */
[----:B------:R-:W-:Y:S02]  /*1c620*/  LEA.HI R3, R3, R2, RZ, 0x6 ;  /* 0x0000000203037211 */ /* 0x000fe400078f30ff */
[----:B------:R-:W-:Y:S02]  /*1c630*/  SHF.R.U32.HI R4, RZ, 0x10, R9 ;  /* 0x00000010ff047819 */ /* 0x000fe40000011609 */
[----:B------:R-:W-:-:S04]  /*1c640*/  SHF.R.S32.HI R3, RZ, 0x6, R3 ;  /* 0x00000006ff037819 */ /* 0x000fc80000011403 */
[----:B------:R-:W-:-:S04]  /*1c650*/  VIMNMX R5, RZ, R3, !PT ;  /* 0x00000003ff057248 */ /* 0x000fc80007fe0100 */
[----:B------:R-:W-:-:S13]  /*1c660*/  ISETP.GT.AND P0, PT, R12, R5, PT ;  /* 0x000000050c00720c */ /* 0x000fda0003f04270 */
[----:B------:R-:W-:Y:S05]  /*1c670*/  @!P0 BRA `(.L_x_5994) ;  /* 0x0000000000748947 */ /* 0x000fea0003800000 */
[----:B------:R-:W-:Y:S01]  /*1c680*/  ISETP.NE.AND P0, PT, R4, RZ, PT ;  /* 0x000000ff0400720c */ /* 0x000fe20003f05270 */
[----:B------:R-:W-:-:S03]  /*1c690*/  ULDC UR4, c[0x0][0x9f0] ;  /* 0x00027c0000047ab9 */ /* 0x000fc60000000800 */
[----:B------:R-:W-:-:S04]  /*1c6a0*/  SEL R9, R4, UR4, P0 ;  /* 0x0000000404097c07 */ /* 0x000fc80008000000 */
[----:B-1----:R-:W-:Y:S02]  /*1c6b0*/  IABS R14, R9 ;  /* 0x00000009000e7213 */ /* 0x002fe40000000000 */
        /* <DEDUP_REMOVED lines=25> */
.L_x_5994:
[----:B------:R-:W-:Y:S05]  /*1c850*/  BSYNC B0 ;  /* 0x0000000000007941 */ /* 0x000fea0003800000 */
.L_x_5993:
[-C--:B------:R-:W-:Y:S01]  /*1c860*/  IMAD R5, R32, R15.reuse, R5 ;  /* 0x0000000f20057224 */ /* 0x080fe200078e0205 */
[----:B------:R-:W-:Y:S04]  /*1c870*/  BSSY B0, `(.L_x_5995) ;  /* 0x00001a8000007945 */ /* 0x000fe80003800000 */
        /* <DEDUP_REMOVED lines=21> */
[----:B-1----:R0:W1:Y:S02]  /*1c9d0*/  SHFL.IDX PT, R14, R2, RZ, 0x1f ;  /* 0x00001fff020e7589 */ /* 0x00206400000e0000 */
.L_x_6163:
[----:B-1----:R-:W-:Y:S02]  /*1c9e0*/  ISETP.NE.AND P0, PT, R14, RZ, PT ;  /* 0x000000ff0e00720c */ /* 0x002fe40003f05270 */
[----:B------:R-:W-:-:S11]  /*1c9f0*/  PLOP3.LUT P6, PT, PT, PT, PT, 0x8, 0x0 ;  /* 0x000000000000781c */ /* 0x000fd60003fce170 */
[----:B------:R-:W-:Y:S05]  /*1ca00*/  @P0 BRA `(.L_x_5998) ;  /* 0x00000000000c0947 */ /* 0x000fea0003800000 */
[----:B------:R-:W-:-:S03]  /*1ca10*/  UMOV UR4, 0xffffffff ;  /* 0xffffffff00047882 */ /* 0x000fc60000000000 */
[----:B------:R-:W-:Y:S05]  /*1ca20*/  BRA.DIV UR4, `(.L_x_5999) ;  /* 0x0000007e041c7947 */ /* 0x000fea000b800000 */
[----:B------:R-:W-:-:S13]  /*1ca30*/  ELECT P6, URZ, PT ;  /* 0x00000000003f782f */ /* 0x000fda00038c0000 */
.L_x_5998:
        /* <DEDUP_REMOVED lines=9> */
.L_x_6166:
[----:B------:R-:W-:Y:S05]  /*1cad0*/  BSYNC B1 ;  /* 0x0000000000017941 */ /* 0x000fea0003800000 */
.L_x_6000:
[----:B------:R-:W-:Y:S04]  /*1cae0*/  BSSY B1, `(.L_x_6002) ;  /* 0x00000b7000017945 */ /* 0x000fe80003800000 */
[----:B------:R-:W-:Y:S05]  /*1caf0*/  @!P6 BRA `(.L_x_6003) ;  /* 0x0000000800d4e947 */ /* 0x000fea0003800000 */
[----:B------:R-:W-:Y:S01]  /*1cb00*/  LEA R11, R19, R18, 0x3 ;  /* 0x00000012130b7211 */ /* 0x000fe200078e18ff */
[----:B------:R-:W1:Y:S01]  /*1cb10*/  S2R R3, SR_TID.X ;  /* 0x0000000000037919 */ /* 0x000e620000002100 */
[----:B0-----:R-:W-:Y:S01]  /*1cb20*/  SHF.L.U32 R2, R29, 0x1f, RZ ;  /* 0x0000001f1d027819 */ /* 0x001fe200000006ff */
[----:B------:R-:W-:Y:S03]  /*1cb30*/  BSSY B2, `(.L_x_6004) ;  /* 0x0000005000027945 */ /* 0x000fe60003800000 */
[----:B------:R-:W0:Y:S01]  /*1cb40*/  SYNCS.PHASECHK.TRANS64.TRYWAIT P0, [R11+URZ+0x28ca0], R2 ;  /* 0x028ca0020b0075a7 */ /* 0x000e22000800017f */
[----:B-1----:R-:W-:-:S04]  /*1cb50*/  LOP3.LUT R3, R3, 0x7f, RZ, 0xc0, !PT ;  /* 0x0000007f03037812 */ /* 0x002fc800078ec0ff */
[----:B------:R-:W-:Y:S01]  /*1cb60*/  ISETP.NE.AND P1, PT, R3, RZ, PT ;  /* 0x000000ff0300720c */ /* 0x000fe20003f25270 */
[----:B0-----:R-:W-:-:S12]  /*1cb70*/  @!P0 BRA `(.L_x_6005) ;  /* 0x0000007800fc8947 */ /* 0x001fd80003800000 */
.L_x_6167:
[----:B------:R-:W-:Y:S05]  /*1cb80*/  BSYNC B2 ;  /* 0x0000000000027941 */ /* 0x000fea0003800000 */
.L_x_6004:
        /* <DEDUP_REMOVED lines=9> */
.L_x_6007:
[----:B------:R-:W-:Y:S05]  /*1cc20*/  BSYNC B2 ;  /* 0x0000000000027941 */ /* 0x000fea0003800000 */
.L_x_6006:
        /* <DEDUP_REMOVED lines=12> */
.L_x_6008:
        /* <DEDUP_REMOVED lines=13> */
.L_x_6168:
[----:B------:R-:W-:Y:S05]  /*1cdc0*/  BSYNC B2 ;  /* 0x0000000000027941 */ /* 0x000fea0003800000 */
.L_x_6009:
        /* <DEDUP_REMOVED lines=11> */
.L_x_6012:
[----:B------:R-:W-:Y:S05]  /*1ce80*/  BSYNC B2 ;  /* 0x0000000000027941 */ /* 0x000fea0003800000 */
.L_x_6011:
        /* <DEDUP_REMOVED lines=9> */
.L_x_6013:
        /* <DEDUP_REMOVED lines=15> */
.L_x_6014:
        /* <DEDUP_REMOVED lines=15> */
.L_x_6015:
        /* <DEDUP_REMOVED lines=15> */
.L_x_6016:
        /* <DEDUP_REMOVED lines=15> */
.L_x_6017:
        /* <DEDUP_REMOVED lines=15> */
.L_x_6018:
        /* <DEDUP_REMOVED lines=15> */
.L_x_6019:
        /* <DEDUP_REMOVED lines=11> */
[----:B------:R-:W-:Y:S01]  /*1d570*/  UMOV UR10, 0x1c0 ;  /* 0x000001c0000a7882 */ /* 0x000fe20000000000 */
[----:B------:R-:W-:Y:S02]  /*1d580*/  R2UR UR7, R3 ;  /* 0x00000000030772ca */ /* 0x000fe400000e0000 */
[----:B------:R-:W-:Y:S02]  /*1d590*/  PLOP3.LUT P0, PT, PT, PT, PT, 0x80, 0x0 ;  /* 0x000000000000781c */ /* 0x000fe40003f0f070 */
[----:B------:R-:W-:-:S11]  /*1d5a0*/  IADD3 R12, R12, 0xe400, RZ ;  /* 0x0000e4000c0c7810 */ /* 0x000fd60007ffe0ff */
.L_x_6020:
        /* <DEDUP_REMOVED lines=10> */
.L_x_6003:
[----:B------:R-:W-:Y:S05]  /*1d650*/  BSYNC B1 ;  /* 0x0000000000017941 */ /* 0x000fea0003800000 */
.L_x_6002:
[----:B------:R-:W-:Y:S01]  /*1d660*/  VIADD R12, R9, 0xfffffffe ;  /* 0xfffffffe090c7836 */ /* 0x000fe20000000000 */
[----:B------:R-:W-:Y:S01]  /*1d670*/  PLOP3.LUT P0, PT, PT, PT, PT, 0x8, 0x0 ;  /* 0x000000000000781c */ /* 0x000fe20003f0e170 */
[----:B------:R-:W-:-:S03]  /*1d680*/  VIADD R19, R19, 0x1 ;  /* 0x0000000113137836 */ /* 0x000fc60000000000 */
[----:B------:R-:W-:Y:S02]  /*1d690*/  ISETP.GE.AND P2, PT, R12, R6, PT ;  /* 0x000000060c00720c */ /* 0x000fe40003f46270 */
[----:B------:R-:W-:-:S04]  /*1d6a0*/  ISETP.NE.AND P1, PT, R19, 0x2, PT ;  /* 0x000000021300780c */ /* 0x000fc80003f25270 */
[----:B0-----:R-:W-:Y:S02]  /*1d6b0*/  SEL R2, RZ, 0x1, P1 ;  /* 0x00000001ff027807 */ /* 0x001fe40000800000 */
[----:B------:R-:W-:Y:S02]  /*1d6c0*/  SEL R19, R19, RZ, P1 ;  /* 0x000000ff13137207 */ /* 0x000fe40000800000 */
[----:B------:R-:W-:-:S03]  /*1d6d0*/  LOP3.LUT R29, R29, R2, RZ, 0x3c, !PT ;  /* 0x000000021d1d7212 */ /* 0x000fc600078e3cff */
[----:B------:R-:W-:Y:S05]  /*1d6e0*/  @!P2 BRA `(.L_x_5996) ;  /* 0x0000000c0000a947 */ /* 0x000fea0003800000 */
.L_x_6040:
[----:B------:R-:W-:Y:S05]  /*1d6f0*/  YIELD ;  /* 0x0000000000007946 */ /* 0x000fea0003800000 */
[----:B------:R-:W-:Y:S04]  /*1d700*/  BSSY B1, `(.L_x_6021) ;  /* 0x00000b6000017945 */ /* 0x000fe80003800000 */
[----:B------:R-:W-:Y:S05]  /*1d710*/  @!P6 BRA `(.L_x_6022) ;  /* 0x0000000800d0e947 */ /* 0x000fea0003800000 */
[----:B------:R-:W-:Y:S01]  /*1d720*/  IMAD R11, R19, 0x8, R18 ;  /* 0x00000008130b7824 */ /* 0x000fe200078e0212 */
[----:B------:R-:W-:Y:S01]  /*1d730*/  SHF.L.U32 R2, R29, 0x1f, RZ ;  /* 0x0000001f1d027819 */ /* 0x000fe200000006ff */
[----:B------:R-:W0:Y:S01]  /*1d740*/  S2R R3, SR_TID.X ;  /* 0x0000000000037919 */ /* 0x000e220000002100 */
[----:B------:R-:W-:Y:S02]  /*1d750*/  BSSY B2, `(.L_x_6023) ;  /* 0x0000005000027945 */ /* 0x000fe40003800000 */
[----:B------:R-:W1:Y:S01]  /*1d760*/  SYNCS.PHASECHK.TRANS64.TRYWAIT P1, [R11+URZ+0x28ca0], R2 ;  /* 0x028ca0020b0075a7 */ /* 0x000e62000802017f */
[----:B0-----:R-:W-:-:S04]  /*1d770*/  LOP3.LUT R3, R3, 0x7f, RZ, 0xc0, !PT ;  /* 0x0000007f03037812 */ /* 0x001fc800078ec0ff */
[----:B------:R-:W-:Y:S01]  /*1d780*/  ISETP.NE.AND P2, PT, R3, RZ, PT ;  /* 0x000000ff0300720c */ /* 0x000fe20003f45270 */
[----:B-1----:R-:W-:-:S12]  /*1d790*/  @!P1 BRA `(.L_x_6024) ;  /* 0x00000070001c9947 */ /* 0x002fd80003800000 */
.L_x_6169:
[----:B------:R-:W-:Y:S05]  /*1d7a0*/  BSYNC B2 ;  /* 0x0000000000027941 */ /* 0x000fea0003800000 */
.L_x_6023:
        /* <DEDUP_REMOVED lines=9> */
.L_x_6026:
[----:B------:R-:W-:Y:S05]  /*1d840*/  BSYNC B2 ;  /* 0x0000000000027941 */ /* 0x000fea0003800000 */
.L_x_6025:
        /* <DEDUP_REMOVED lines=11> */
.L_x_6027:
        /* <DEDUP_REMOVED lines=13> */
.L_x_6170:
[----:B------:R-:W-:Y:S05]  /*1d9d0*/  BSYNC B2 ;  /* 0x0000000000027941 */ /* 0x000fea0003800000 */
.L_x_6028:
        /* <DEDUP_REMOVED lines=11> */
.L_x_6031:
[----:B------:R-:W-:Y:S05]  /*1da90*/  BSYNC B2 ;  /* 0x0000000000027941 */ /* 0x000fea0003800000 */
.L_x_6030:
[----:B------:R-:W-:Y:S01]  /*1daa0*/  R2UR UR6, R2 ;  /* 0x00000000020672ca */ /* 0x000fe200000e0000 */
[----:B------:R-:W-:Y:S01]  /*1dab0*/  UIADD3 UR4, UP0, UR42, 0x670, URZ ;  /* 0x000006702a047890 */ /* 0x000fe2000ff1e03f */
[----:B------:R-:W-:Y:S01]  /*1dac0*/  R2UR UR7, R3 ;  /* 0x00000000030772ca */ /* 0x000fe200000e0000 */
[----:B------:R-:W-:Y:S01]  /*1dad0*/  VIADD R11, R11, 0x28cb0 ;  /* 0x00028cb00b0b7836 */ /* 0x000fe20000000000 */
[----:B------:R-:W-:Y:S01]  /*1dae0*/  R2UR UR10, R9 ;  /* 0x00000000090a72ca */ /* 0x000fe200000e0000 */
[----:B------:R-:W-:Y:S01]  /*1daf0*/  IMAD R9, R19, 0x10000, R18 ;  /* 0x0001000013097824 */ /* 0x000fe200078e0212 */
[----:B------:R-:W-:Y:S01]  /*1db00*/  PLOP3.LUT P1, PT, PT, PT, PT, 0x80, 0x0 ;  /* 0x000000000000781c */ /* 0x000fe20003f2f070 */
[----:B------:R-:W-:Y:S02]  /*1db10*/  UIADD3.X UR5, URZ, UR43, URZ, UP0, !UPT ;  /* 0x0000002b3f057290 */ /* 0x000fe400087fe43f */
[----:B------:R-:W-:-:S10]  /*1db20*/  VIADD R14, R9, 0x400 ;  /* 0x00000400090e7836 */ /* 0x000fd40000000000 */
.L_x_6032:
        /* <DEDUP_REMOVED lines=15> */
.L_x_6033:
        /* <DEDUP_REMOVED lines=15> */
.L_x_6034:
        /* <DEDUP_REMOVED lines=15> */
.L_x_6035:
        /* <DEDUP_REMOVED lines=15> */
.L_x_6036:
        /* <DEDUP_REMOVED lines=15> */
.L_x_6037:
        /* <DEDUP_REMOVED lines=15> */
.L_x_6038:
        /* <DEDUP_REMOVED lines=15> */
.L_x_6039:
        /* <DEDUP_REMOVED lines=10> */
.L_x_6022:
[----:B------:R-:W-:Y:S05]  /*1e260*/  BSYNC B1 ;  /* 0x0000000000017941 */ /* 0x000fea0003800000 */
.L_x_6021:
[C---:B------:R-:W-:Y:S01]  /*1e270*/  ISETP.GT.AND P2, PT, R12.reuse, R6, PT ;  /* 0x000000060c00720c */ /* 0x040fe20003f44270 */
[----:B------:R-:W-:Y:S02]  /*1e280*/  VIADD R19, R19, 0x1 ;  /* 0x0000000113137836 */ /* 0x000fe40000000000 */
[----:B------:R-:W-:-:S03]  /*1e290*/  VIADD R12, R12, 0xffffffff ;  /* 0xffffffff0c0c7836 */ /* 0x000fc60000000000 */
[----:B------:R-:W-:-:S04]  /*1e2a0*/  ISETP.NE.AND P1, PT, R19, 0x2, PT ;  /* 0x000000021300780c */ /* 0x000fc80003f25270 */
[----:B------:R-:W-:Y:S02]  /*1e2b0*/  SEL R2, RZ, 0x1, P1 ;  /* 0x00000001ff027807 */ /* 0x000fe40000800000 */
[----:B------:R-:W-:Y:S02]  /*1e2c0*/  SEL R19, R19, RZ, P1 ;  /* 0x000000ff13137207 */ /* 0x000fe40000800000 */
[----:B------:R-:W-:Y:S01]  /*1e2d0*/  LOP3.LUT R29, R29, R2, RZ, 0x3c, !PT ;  /* 0x000000021d1d7212 */ /* 0x000fe200078e3cff */
[----:B------:R-:W-:Y:S06]  /*1e2e0*/  @P2 BRA `(.L_x_6040) ;  /* 0xfffffff400002947 */ /* 0x000fec000383ffff */
.L_x_5996:
[----:B------:R-:W-:Y:S05]  /*1e2f0*/  BSYNC B0 ;  /* 0x0000000000007941 */ /* 0x000fea0003800000 */
.L_x_5995:
[----:B------:R-:W0:Y:S01]  /*1e300*/  LDC R0, c[0x0][0x448] ;  /* 0x00011200ff007b82 */ /* 0x000e220000000800 */
[----:B------:R-:W-:Y:S01]  /*1e310*/  VIADD R2, R31, 0x3f ;  /* 0x0000003f1f027836 */ /* 0x000fe20000000000 */
[----:B------:R-:W-:Y:S06]  /*1e320*/  @!P0 WARPSYNC.ALL ;  /* 0x0000000000008948 */ /* 0x000fec0003800000 */
[----:B------:R-:W-:Y:S01]  /*1e330*/  @!P0 BAR.SYNC.DEFER_BLOCKING 0xc, 0x180 ;  /* 0x0306000000008b1d */ /* 0x000fe20000010000 */
[----:B0-----:R-:W-:-:S13]  /*1e340*/  ISETP.NE.AND P1, PT, R0, 0x1, PT ;  /* 0x000000010000780c */ /* 0x001fda0003f25270 */
[----:B------:R-:W0:Y:S08]  /*1e350*/  @P1 LDC R3, c[0x0][0x44c] ;  /* 0x00011300ff031b82 */ /* 0x000e300000000800 */
[----:B------:R-:W2:Y:S01]  /*1e360*/  @P1 LDC R0, c[0x0][0x450] ;  /* 0x00011400ff001b82 */ /* 0x000ea20000000800 */
[----:B0-----:R-:W-:-:S05]  /*1e370*/  @P1 IMAD.HI.U32 R3, R2, R3, RZ ;  /* 0x0000000302031227 */ /* 0x001fca00078e00ff */
[----:B--2---:R-:W-:-:S05]  /*1e380*/  @P1 SHF.R.U32.HI R2, RZ, R0, R3 ;  /* 0x00000000ff021219 */ /* 0x004fca0000011603 */
[----:B------:R-:W-:Y:S02]  /*1e390*/  IMAD.IADD R0, R7, 0x1, R2 ;  /* 0x0000000107007824 */ /* 0x000fe400078e0202 */
[----:B------:R-:W0:Y:S02]  /*1e3a0*/  LDC.64 R2, c[0x0][0x9e0] ;  /* 0x00027800ff027b82 */ /* 0x000e240000000a00 */
        /* <DEDUP_REMOVED lines=14> */
.L_x_6043:
[----:B------:R-:W-:-:S13]  /*1e490*/  ISETP.NE.AND P0, PT, R3, 0x1, PT ;  /* 0x000000010300780c */ /* 0x000fda0003f05270 */
[----:B------:R-:W0:Y:S02]  /*1e4a0*/  @P0 LDC.64 R6, c[0x0][0x9e8] ;  /* 0x00027a00ff060b82 */ /* 0x000e240000000a00 */
[----:B0-----:R-:W-:-:S05]  /*1e4b0*/  @P0 IMAD.HI.U32 R6, R5, R6, RZ ;  /* 0x0000000605060227 */ /* 0x001fca00078e00ff */
[----:B------:R-:W-:-:S07]  /*1e4c0*/  @P0 SHF.R.U32.HI R5, RZ, R7, R6 ;  /* 0x00000007ff050219 */ /* 0x000fce0000011606 */
.L_x_6044:
[----:B------:R-:W-:Y:S05]  /*1e4d0*/  BSYNC B0 ;  /* 0x0000000000007941 */ /* 0x000fea0003800000 */
.L_x_6042:
[----:B------:R-:W-:-:S05]  /*1e4e0*/  IMAD R5, R5, R3, R3 ;  /* 0x0000000305057224 */ /* 0x000fca00078e0203 */
[----:B------:R-:W-:-:S07]  /*1e4f0*/  VIMNMX R2, R2, R5, PT ;  /* 0x0000000502027248 */ /* 0x000fce0003fe0100 */
.L_x_6041:
[----:B------:R-:W-:Y:S01]  /*1e500*/  VIADD R2, R2, 0x3f ;  /* 0x0000003f02027836 */ /* 0x000fe20000000000 */
[----:B------:R-:W0:Y:S01]  /*1e510*/  @P1 LDC R0, c[0x0][0x450] ;  /* 0x00011400ff001b82 */ /* 0x000e220000000800 */
[----:B------:R-:W-:-:S03]  /*1e520*/  ULDC UR4, c[0x0][0x9dc] ;  /* 0x0002770000047ab9 */ /* 0x000fc60000000800 */
[----:B------:R-:W-:-:S04]  /*1e530*/  SHF.R.S32.HI R5, RZ, 0x1f, R2 ;  /* 0x0000001fff057819 */ /* 0x000fc80000011402 */
[----:B------:R-:W-:Y:S02]  /*1e540*/  LEA.HI R5, R5, R2, RZ, 0x6 ;  /* 0x0000000205057211 */ /* 0x000fe400078f30ff */
[----:B------:R-:W2:Y:S02]  /*1e550*/  @P1 LDC R2, c[0x0][0x44c] ;  /* 0x00011300ff021b82 */ /* 0x000ea40000000800 */
[----:B------:R-:W-:-:S04]  /*1e560*/  SHF.R.S32.HI R5, RZ, 0x6, R5 ;  /* 0x00000006ff057819 */ /* 0x000fc80000011405 */
[----:B------:R-:W-:Y:S01]  /*1e570*/  VIMNMX R10, R10, R5, PT ;  /* 0x000000050a0a7248 */ /* 0x000fe20003fe0100 */
[----:B------:R-:W-:Y:S02]  /*1e580*/  IMAD.MOV.U32 R5, RZ, RZ, R31 ;  /* 0x000000ffff057224 */ /* 0x000fe400078e001f */
[----:B--2---:R-:W-:-:S05]  /*1e590*/  @P1 IMAD.HI.U32 R2, R31, R2, RZ ;  /* 0x000000021f021227 */ /* 0x004fca00078e00ff */
[----:B0-----:R-:W-:-:S05]  /*1e5a0*/  @P1 SHF.R.U32.HI R5, RZ, R0, R2 ;  /* 0x00000000ff051219 */ /* 0x001fca0000011602 */
        /* <DEDUP_REMOVED lines=13> */
.L_x_6047:
[----:B------:R-:W-:-:S13]  /*1e680*/  ISETP.NE.AND P0, PT, R3, 0x1, PT ;  /* 0x000000010300780c */ /* 0x000fda0003f05270 */
[----:B------:R-:W0:Y:S02]  /*1e690*/  @P0 LDC.64 R6, c[0x0][0x9e8] ;  /* 0x00027a00ff060b82 */ /* 0x000e240000000a00 */
[----:B0-----:R-:W-:-:S05]  /*1e6a0*/  @P0 IMAD.HI.U32 R6, R2, R6, RZ ;  /* 0x0000000602060227 */ /* 0x001fca00078e00ff */
[----:B------:R-:W-:-:S07]  /*1e6b0*/  @P0 SHF.R.U32.HI R2, RZ, R7, R6 ;  /* 0x00000007ff020219 */ /* 0x000fce0000011606 */
.L_x_6048:
[----:B------:R-:W-:Y:S05]  /*1e6c0*/  BSYNC B0 ;  /* 0x0000000000007941 */ /* 0x000fea0003800000 */
.L_x_6046:
[----:B------:R-:W-:-:S05]  /*1e6d0*/  IMAD R3, R2, R3, RZ ;  /* 0x0000000302037224 */ /* 0x000fca00078e02ff */
[----:B------:R-:W-:-:S07]  /*1e6e0*/  VIMNMX R0, R0, R3, !PT ;  /* 0x0000000300007248 */ /* 0x000fce0007fe0100 */
.L_x_6045:
[----:B------:R-:W-:Y:S01]  /*1e6f0*/  ISETP.NE.AND P1, PT, R4, RZ, PT ;  /* 0x000000ff0400720c */ /* 0x000fe20003f25270 */
[----:B------:R-:W-:Y:S01]  /*1e700*/  BSSY B0, `(.L_x_6049) ;  /* 0x0000024000007945 */ /* 0x000fe20003800000 */
[----:B------:R-:W-:-:S04]  /*1e710*/  SHF.R.S32.HI R3, RZ, 0x1f, R0 ;  /* 0x0000001fff037819 */ /* 0x000fc80000011400 */
[----:B------:R-:W-:-:S04]  /*1e720*/  LEA.HI R3, R3, R0, RZ, 0x6 ;  /* 0x0000000003037211 */ /* 0x000fc800078f30ff */
[----:B------:R-:W-:Y:S01]  /*1e730*/  SHF.R.S32.HI R0, RZ, 0x6, R3 ;  /* 0x00000006ff007819 */ /* 0x000fe20000011403 */
[----:B------:R-:W-:Y:S02]  /*1e740*/  IMAD.MOV.U32 R3, RZ, RZ, RZ ;  /* 0x000000ffff037224 */ /* 0x000fe400078e00ff */
[----:B------:R-:W0:Y:S01]  /*1e750*/  @!P1 LDC R4, c[0x0][0x9f0] ;  /* 0x00027c00ff049b82 */ /* 0x000e220000000800 */
[----:B------:R-:W-:-:S04]  /*1e760*/  VIMNMX R0, RZ, R0, !PT ;  /* 0x00000000ff007248 */ /* 0x000fc80007fe0100 */
[----:B------:R-:W-:-:S13]  /*1e770*/  ISETP.GT.AND P0, PT, R10, R0, PT ;  /* 0x000000000a00720c */ /* 0x000fda0003f04270 */
[----:B------:R-:W-:Y:S05]  /*1e780*/  @!P0 BRA `(.L_x_6050) ;  /* 0x00000000006c8947 */ /* 0x000fea0003800000 */
[-C--:B0-----:R-:W-:Y:S02]  /*1e790*/  IABS R5, R4.reuse ;  /* 0x0000000400057213 */ /* 0x081fe40000000000 */
[----:B------:R-:W-:Y:S02]  /*1e7a0*/  IABS R7, R4 ;  /* 0x0000000400077213 */ /* 0x000fe40000000000 */
[----:B------:R-:W0:Y:S03]  /*1e7b0*/  I2F.RP R8, R5 ;  /* 0x0000000500087306 */ /* 0x000e260000209400 */
[----:B------:R-:W-:-:S05]  /*1e7c0*/  IMAD.MOV R7, RZ, RZ, -R7 ;  /* 0x000000ffff077224 */ /* 0x000fca00078e0a07 */
[----:B0-----:R-:W0:Y:S02]  /*1e7d0*/  MUFU.RCP R8, R8 ;  /* 0x0000000800087308 */ /* 0x001e240000001000 */
[----:B0-----:R-:W-:-:S06]  /*1e7e0*/  VIADD R9, R8, 0xffffffe ;  /* 0x0ffffffe08097836 */ /* 0x001fcc0000000000 */
[----:B------:R-:W0:Y:S02]  /*1e7f0*/  F2I.FTZ.U32.TRUNC.NTZ R3, R9 ;  /* 0x0000000900037305 */ /* 0x000e24000021f000 */
[----:B0-----:R-:W-:-:S04]  /*1e800*/  IMAD.MOV R2, RZ, RZ, -R3 ;  /* 0x000000ffff027224 */ /* 0x001fc800078e0a03 */
[----:B------:R-:W-:Y:S02]  /*1e810*/  IMAD R6, R2, R5, RZ ;  /* 0x0000000502067224 */ /* 0x000fe400078e02ff */
[----:B------:R-:W-:-:S04]  /*1e820*/  IMAD.MOV.U32 R2, RZ, RZ, RZ ;  /* 0x000000ffff027224 */ /* 0x000fc800078e00ff */
        /* <DEDUP_REMOVED lines=9> */
[-C--:B------:R-:W-:Y:S01]  /*1e8c0*/  @!P1 IADD3 R2, R2, -R5.reuse, RZ ;  /* 0x8000000502029210 */ /* 0x080fe20007ffe0ff */
[----:B------:R-:W-:Y:S01]  /*1e8d0*/  @!P1 VIADD R6, R6, 0x1 ;  /* 0x0000000106069836 */ /* 0x000fe20000000000 */
[----:B------:R-:W-:Y:S02]  /*1e8e0*/  ISETP.NE.AND P1, PT, R4, RZ, PT ;  /* 0x000000ff0400720c */ /* 0x000fe40003f25270 */
[----:B------:R-:W-:-:S13]  /*1e8f0*/  ISETP.GE.U32.AND P0, PT, R2, R5, PT ;  /* 0x000000050200720c */ /* 0x000fda0003f06070 */
[----:B------:R-:W-:-:S04]  /*1e900*/  @P0 VIADD R6, R6, 0x1 ;  /* 0x0000000106060836 */ /* 0x000fc80000000000 */
[----:B------:R-:W-:-:S04]  /*1e910*/  IMAD.MOV.U32 R3, RZ, RZ, R6 ;  /* 0x000000ffff037224 */ /* 0x000fc800078e0006 */
[----:B------:R-:W-:Y:S01]  /*1e920*/  @!P2 IMAD.MOV R3, RZ, RZ, -R3 ;  /* 0x000000ffff03a224 */ /* 0x000fe200078e0a03 */
[----:B------:R-:W-:-:S07]  /*1e930*/  @!P1 LOP3.LUT R3, RZ, R4, RZ, 0x33, !PT ;  /* 0x00000004ff039212 */ /* 0x000fce00078e33ff */
.L_x_6050:
[----:B------:R-:W-:Y:S05]  /*1e940*/  BSYNC B0 ;  /* 0x0000000000007941 */ /* 0x000fea0003800000 */
.L_x_6049:
[-C--:B------:R-:W-:Y:S01]  /*1e950*/  IMAD R32, R32, R3.reuse, R0 ;  /* 0x0000000320207224 */ /* 0x080fe200078e0200 */
[----:B------:R-:W-:Y:S04]  /*1e960*/  BSSY B7, `(.L_x_6051) ;  /* 0x0000370000077945 */ /* 0x000fe80003800000 */
[----:B------:R-:W-:-:S04]  /*1e970*/  VIADDMNMX R34, R32, R3, R10, PT ;  /* 0x0000000320227246 */ /* 0x000fc8000380010a */
        /* <DEDUP_REMOVED lines=14> */
[----:B0-----:R-:W0:Y:S02]  /*1ea60*/  S2R R4, SR_LTMASK ;  /* 0x0000000000047919 */ /* 0x001e240000003900 */
[----:B0-----:R-:W-:-:S04]  /*1ea70*/  LOP3.LUT R4, R4, UR4, RZ, 0xc0, !PT ;  /* 0x0000000404047c12 */ /* 0x001fc8000f8ec0ff */
[----:B------:R-:W0:Y:S01]  /*1ea80*/  POPC R7, R4 ;  /* 0x0000000400077309 */ /* 0x000e220000000000 */
[----:B--2---:R-:W0:Y:S02]  /*1ea90*/  SHFL.IDX PT, R0, R3, R0, 0x1f ;  /* 0x00001f0003007589 */ /* 0x004e2400000e0000 */
[----:B0-----:R-:W-:Y:S01]  /*1eaa0*/  IADD3 R24, R0, UR37, R7 ;  /* 0x0000002500187c10 */ /* 0x001fe2000fffe007 */
[----:B------:R-:W-:Y:S06]  /*1eab0*/  BRA `(.L_x_6053) ;  /* 0x0000003400687947 */ /* 0x000fec0003800000 */
.L_x_6052:
        /* <DEDUP_REMOVED lines=20> */
.L_x_6055:
[----:B------:R-:W-:Y:S05]  /*1ec00*/  BSYNC B6 ;  /* 0x0000000000067941 */ /* 0x000fea0003800000 */
.L_x_6054:
        /* <DEDUP_REMOVED lines=9> */
[----:B0-----:R-:W-:Y:S01]  /*1eca0*/  IMAD.U32 R4, RZ, RZ, UR6 ;  /* 0x00000006ff047e24 */ /* 0x001fe2000f8e00ff */
[----:B------:R-:W-:Y:S01]  /*1ecb0*/  MOV R10, UR4 ;  /* 0x00000004000a7c02 */ /* 0x000fe20008000f00 */
[----:B------:R-:W-:Y:S02]  /*1ecc0*/  IMAD.U32 R5, RZ, RZ, UR7 ;  /* 0x00000007ff057e24 */ /* 0x000fe4000f8e00ff */
[----:B------:R-:W-:Y:S02]  /*1ecd0*/  IMAD.U32 R6, RZ, RZ, UR8 ;  /* 0x00000008ff067e24 */ /* 0x000fe4000f8e00ff */
[----:B------:R-:W-:-:S02]  /*1ece0*/  IMAD.U32 R7, RZ, RZ, UR9 ;  /* 0x00000009ff077e24 */ /* 0x000fc4000f8e00ff */
[----:B------:R-:W-:Y:S02]  /*1ecf0*/  IMAD.U32 R11, RZ, RZ, UR5 ;  /* 0x00000005ff0b7e24 */ /* 0x000fe4000f8e00ff */
[----:B------:R-:W-:Y:S02]  /*1ed00*/  IMAD.MOV.U32 R8, RZ, RZ, 0x70 ;  /* 0x00000070ff087424 */ /* 0x000fe400078e00ff */
[----:B------:R-:W-:Y:S02]  /*1ed10*/  IMAD.MOV.U32 R12, RZ, RZ, 0x1 ;  /* 0x00000001ff0c7424 */ /* 0x000fe400078e00ff */
[----:B--2---:R-:W-:-:S07]  /*1ed20*/  IMAD.MOV.U32 R13, RZ, RZ, RZ ;  /* 0x000000ffff0d7224 */ /* 0x004fce00078e00ff */
[----:B------:R-:W-:-:S07]  /*1ed30*/  LEPC R20, `(.L_x_6058) ;  /* 0x000000001014794e */ /* 0x000fce0000000000 */
[----:B-1-3--:R-:W-:Y:S05]  /*1ed40*/  CALL.ABS.NOINC R2 ;  /* 0x0000000002007343 */ /* 0x00afea0003c00000 */
.L_x_6058:
        /* <DEDUP_REMOVED lines=15> */
.L_x_6057:
[----:B------:R-:W-:Y:S05]  /*1ee40*/  BSYNC B6 ;  /* 0x0000000000067941 */ /* 0x000fea0003800000 */
.L_x_6056:
[----:B------:R-:W-:Y:S01]  /*1ee50*/  ULDC.64 UR4, c[0x0][0x9f8] ;  /* 0x00027e0000047ab9 */ /* 0x000fe20000000a00 */
[----:B------:R-:W-:Y:S01]  /*1ee60*/  IMAD.MOV.U32 R26, RZ, RZ, R27 ;  /* 0x000000ffff1a7224 */ /* 0x000fe200078e001b */
[----:B------:R-:W-:Y:S01]  /*1ee70*/  ISETP.NE.U32.AND P0, PT, RZ, UR4, PT ;  /* 0x00000004ff007c0c */ /* 0x000fe2000bf05070 */
[----:B------:R-:W2:Y:S01]  /*1ee80*/  S2R R20, SR_TID.X ;  /* 0x0000000000147919 */ /* 0x000ea20000002100 */
[----:B------:R-:W3:Y:S01]  /*1ee90*/  LDC R9, c[0x0][0x430] ;  /* 0x00010c00ff097b82 */ /* 0x000ee20000000800 */
[----:B------:R-:W-:Y:S01]  /*1eea0*/  ULDC UR4, c[0x0][0x320] ;  /* 0x0000c80000047ab9 */ /* 0x000fe20000000800 */
[----:B------:R-:W-:-:S13]  /*1eeb0*/  ISETP.NE.AND.EX P0, PT, RZ, UR5, PT, P0 ;  /* 0x00000005ff007c0c */ /* 0x000fda000bf05300 */
[----:B------:R-:W4:Y:S01]  /*1eec0*/  @P0 LDC.64 R2, c[0x0][0x9f8] ;  /* 0x00027e00ff020b82 */ /* 0x000f220000000a00 */
[----:B------:R-:W0:Y:S01]  /*1eed0*/  S2R R25, SR_TID.X ;  /* 0x0000000000197919 */ /* 0x000e220000002100 */
[----:B--2---:R-:W-:Y:S01]  /*1eee0*/  LOP3.LUT R20, R20, 0x7f, RZ, 0xc0, !PT ;  /* 0x0000007f14147812 */ /* 0x004fe200078ec0ff */
[----:B----4-:R-:W-:-:S05]  /*1eef0*/  @P0 IMAD.WIDE R2, R27, 0x4, R2 ;  /* 0x000000041b020825 */ /* 0x010fca00078e0202 */
[----:B------:R2:W4:Y:S01]  /*1ef00*/  @P0 LDG.E R26, desc[UR40][R2.64] ;  /* 0x00000028021a0981 */ /* 0x000522000c1e1900 */
[----:B------:R-:W-:Y:S01]  /*1ef10*/  SHF.R.U32.HI R21, RZ, 0x3, R20 ;  /* 0x00000003ff157819 */ /* 0x000fe20000011614 */
[----:B------:R-:W-:Y:S01]  /*1ef20*/  IMAD.MOV.U32 R36, RZ, RZ, RZ ;  /* 0x000000ffff247224 */ /* 0x000fe200078e00ff */
[----:B---3--:R-:W-:Y:S01]  /*1ef30*/  ISETP.NE.AND P1, PT, R9, 0x1, PT ;  /* 0x000000010900780c */ /* 0x008fe20003f25270 */
[----:B------:R-:W3:Y:S01]  /*1ef40*/  S2R R20, SR_TID.X ;  /* 0x0000000000147919 */ /* 0x000ee20000002100 */
[----:B0-----:R-:W-:Y:S01]  /*1ef50*/  IMAD.SHL.U32 R25, R25, 0x8, RZ ;  /* 0x0000000819197824 */ /* 0x001fe200078e00ff */
[----:B------:R-:W-:Y:S02]  /*1ef60*/  LEA R0, R34, 0xffffffc0, 0x6 ;  /* 0xffffffc022007811 */ /* 0x000fe400078e30ff */
[----:B------:R-:W0:Y:S01]  /*1ef70*/  S2R R34, SR_TID.X ;  /* 0x0000000000227919 */ /* 0x000e220000002100 */
[----:B------:R-:W-:Y:S02]  /*1ef80*/  LOP3.LUT R16, R16, 0xffffffbf, RZ, 0xc0, !PT ;  /* 0xffffffbf10107812 */ /* 0x000fe400078ec0ff */
[----:B------:R-:W-:Y:S01]  /*1ef90*/  LOP3.LUT R25, R25, 0x38, RZ, 0xc0, !PT ;  /* 0x0000003819197812 */ /* 0x000fe200078ec0ff */
[----:B------:R-:W1:Y:S03]  /*1efa0*/  S2R R10, SR_TID.X ;  /* 0x00000000000a7919 */ /* 0x000e660000002100 */
[----:B------:R-:W-:Y:S01]  /*1efb0*/  LOP3.LUT R25, R25, 0x40, RZ, 0xfc, !PT ;  /* 0x0000004019197812 */ /* 0x000fe200078efcff */
[----:B--2---:R-:W2:Y:S03]  /*1efc0*/  @P1 LDC R3, c[0x0][0x434] ;  /* 0x00010d00ff031b82 */ /* 0x004ea60000000800 */
[----:B------:R-:W-:-:S02]  /*1efd0*/  ISETP.GE.AND P2, PT, R25, UR4, PT ;  /* 0x0000000419007c0c */ /* 0x000fc4000bf46270 */
[----:B------:R-:W1:Y:S02]  /*1efe0*/  S2R R25, SR_TID.X ;  /* 0x0000000000197919 */ /* 0x000e640000002100 */
[----:B------:R-:W-:Y:S01]  /*1eff0*/  SEL R7, RZ, 0xffffffff, P2 ;  /* 0xffffffffff077807 */ /* 0x000fe20001000000 */
[----:B------:R-:W2:Y:S04]  /*1f000*/  @P1 LDC R2, c[0x0][0x438] ;  /* 0x00010e00ff021b82 */ /* 0x000ea80000000800 */
[----:B------:R-:W-:-:S04]  /*1f010*/  IMAD.SHL.U32 R7, R7, 0x2, RZ ;  /* 0x0000000207077824 */ /* 0x000fc800078e00ff */
[----:B------:R-:W-:Y:S01]  /*1f020*/  @P2 LOP3.LUT R16, R16, 0x40, RZ, 0xfc, !PT ;  /* 0x0000004010102812 */ /* 0x000fe200078efcff */
[----:B---3--:R-:W-:-:S03]  /*1f030*/  IMAD.SHL.U32 R20, R20, 0x10, RZ ;  /* 0x0000001014147824 */ /* 0x008fc600078e00ff */
[----:B------:R-:W-:Y:S01]  /*1f040*/  LOP3.LUT R16, R16, 0xffffff7f, RZ, 0xc0, !PT ;  /* 0xffffff7f10107812 */ /* 0x000fe200078ec0ff */
[----:B0-----:R-:W-:Y:S01]  /*1f050*/  IMAD.SHL.U32 R34, R34, 0x8, RZ ;  /* 0x0000000822227824 */ /* 0x001fe200078e00ff */
[----:B------:R-:W-:Y:S02]  /*1f060*/  LOP3.LUT R20, R21, 0x70, R20, 0xf8, !PT ;  /* 0x0000007015147812 */ /* 0x000fe400078ef814 */
[----:B------:R-:W0:Y:S01]  /*1f070*/  S2R R21, SR_TID.X ;  /* 0x0000000000157919 */ /* 0x000e220000002100 */
[----:B-1----:R-:W-:Y:S01]  /*1f080*/  IMAD.SHL.U32 R10, R10, 0x8, RZ ;  /* 0x000000080a0a7824 */ /* 0x002fe200078e00ff */
[----:B------:R-:W-:Y:S01]  /*1f090*/  LOP3.LUT R34, R34, 0x38, RZ, 0xc0, !PT ;  /* 0x0000003822227812 */ /* 0x000fe200078ec0ff */
[----:B------:R-:W-:-:S03]  /*1f0a0*/  IMAD.IADD R37, R20, 0x1, R0 ;  /* 0x0000000114257824 */ /* 0x000fc600078e0200 */
[----:B------:R-:W-:Y:S02]  /*1f0b0*/  LOP3.LUT R34, R34, 0x80, RZ, 0xfc, !PT ;  /* 0x0000008022227812 */ /* 0x000fe400078efcff */
[C---:B------:R-:W-:Y:S01]  /*1f0c0*/  ISETP.GE.AND P0, PT, R37.reuse, R23, PT ;  /* 0x000000172500720c */ /* 0x040fe20003f06270 */
[----:B------:R-:W-:Y:S01]  /*1f0d0*/  IMAD.IADD R37, R37, 0x1, R33 ;  /* 0x0000000125257824 */ /* 0x000fe200078e0221 */
[----:B------:R-:W-:Y:S01]  /*1f0e0*/  ISETP.GE.AND P2, PT, R34, UR4, PT ;  /* 0x0000000422007c0c */ /* 0x000fe2000bf46270 */
[----:B------:R-:W-:Y:S01]  /*1f0f0*/  IMAD.SHL.U32 R25, R25, 0x8, RZ ;  /* 0x0000000819197824 */ /* 0x000fe200078e00ff */
[----:B------:R-:W-:Y:S01]  /*1f100*/  ISETP.GT.U32.OR P0, PT, R20, 0x3f, P0 ;  /* 0x0000003f1400780c */ /* 0x000fe20000704470 */
[----:B--2---:R-:W-:Y:S01]  /*1f110*/  @P1 IMAD.HI.U32 R3, R37, R3, RZ ;  /* 0x0000000325031227 */ /* 0x004fe200078e00ff */
[----:B------:R-:W-:Y:S02]  /*1f120*/  LOP3.LUT R10, R10, 0x38, RZ, 0xc0, !PT ;  /* 0x000000380a0a7812 */ /* 0x000fe400078ec0ff */
[----:B------:R-:W-:Y:S01]  /*1f130*/  LOP3.LUT R25, R25, 0x38, RZ, 0xc0, !PT ;  /* 0x0000003819197812 */ /* 0x000fe200078ec0ff */
[----:B------:R-:W-:Y:S01]  /*1f140*/  IMAD.MOV.U32 R6, RZ, RZ, R37 ;  /* 0x000000ffff067224 */ /* 0x000fe200078e0025 */
[----:B------:R-:W-:-:S02]  /*1f150*/  @P1 SHF.R.U32.HI R6, RZ, R2, R3 ;  /* 0x00000002ff061219 */ /* 0x000fc40000011603 */
[----:B------:R-:W-:Y:S02]  /*1f160*/  LOP3.LUT R25, R25, 0xc0, RZ, 0xfc, !PT ;  /* 0x000000c019197812 */ /* 0x000fe400078efcff */
[----:B------:R-:W-:Y:S02]  /*1f170*/  LOP3.LUT R10, R10, 0x180, RZ, 0xfc, !PT ;  /* 0x000001800a0a7812 */ /* 0x000fe400078efcff */
[----:B------:R-:W-:Y:S01]  /*1f180*/  ISETP.GE.AND P1, PT, R25, UR4, PT ;  /* 0x0000000419007c0c */ /* 0x000fe2000bf26270 */
[----:B------:R-:W1:Y:S01]  /*1f190*/  @!P0 LDC.64 R2, c[0x0][0x428] ;  /* 0x00010a00ff028b82 */ /* 0x000e620000000a00 */
[----:B------:R-:W2:Y:S02]  /*1f1a0*/  S2R R25, SR_TID.X ;  /* 0x0000000000197919 */ /* 0x000ea40000002100 */
[----:B------:R-:W-:Y:S02]  /*1f1b0*/  SEL R5, RZ, 0x8, P1 ;  /* 0x00000008ff057807 */ /* 0x000fe40000800000 */
[----:B0-----:R-:W-:-:S04]  /*1f1c0*/  SHF.L.U32 R21, R21, 0x3, RZ ;  /* 0x0000000315157819 */ /* 0x001fc800000006ff */
[----:B------:R-:W-:-:S04]  /*1f1d0*/  LOP3.LUT R21, R21, 0x38, RZ, 0xc0, !PT ;  /* 0x0000003815157812 */ /* 0x000fc800078ec0ff */
[----:B------:R-:W-:-:S04]  /*1f1e0*/  ISETP.GE.AND P3, PT, R21, UR4, PT ;  /* 0x0000000415007c0c */ /* 0x000fc8000bf66270 */
[----:B------:R-:W-:-:S04]  /*1f1f0*/  SEL R4, RZ, 0x1, P3 ;  /* 0x00000001ff047807 */ /* 0x000fc80001800000 */
[----:B------:R-:W-:Y:S02]  /*1f200*/  LOP3.LUT R7, R7, 0x2, R4, 0xe2, !PT ;  /* 0x0000000207077812 */ /* 0x000fe400078ee204 */
[----:B------:R-:W-:-:S03]  /*1f210*/  SEL R4, RZ, 0x4, P2 ;  /* 0x00000004ff047807 */ /* 0x000fc60001000000 */
[----:B------:R-:W-:Y:S02]  /*1f220*/  @P3 LOP3.LUT R16, R16, 0x80, RZ, 0xfc, !PT ;  /* 0x0000008010103812 */ /* 0x000fe400078efcff */
[----:B------:R-:W-:Y:S01]  /*1f230*/  LOP3.LUT R7, R5, R7, R4, 0xfe, !PT ;  /* 0x0000000705077212 */ /* 0x000fe200078efe04 */
[--C-:B------:R-:W-:Y:S01]  /*1f240*/  @!P0 IMAD.MOV.U32 R4, RZ, RZ, R6.reuse ;  /* 0x000000ffff048224 */ /* 0x100fe200078e0006 */
[----:B------:R-:W-:Y:S01]  /*1f250*/  @!P0 SHF.R.S32.HI R5, RZ, 0x1f, R6 ;  /* 0x0000001fff058819 */ /* 0x000fe20000011406 */
[----:B--2---:R-:W-:Y:S01]  /*1f260*/  IMAD.SHL.U32 R25, R25, 0x8, RZ ;  /* 0x0000000819197824 */ /* 0x004fe200078e00ff */
[----:B------:R-:W-:-:S04]  /*1f270*/  LOP3.LUT R16, R16, 0xffffffdf, RZ, 0xc0, !PT ;  /* 0xffffffdf10107812 */ /* 0x000fc800078ec0ff */
[----:B------:R-:W-:Y:S02]  /*1f280*/  @P2 LOP3.LUT R16, R16, 0x20, RZ, 0xfc, !PT ;  /* 0x0000002010102812 */ /* 0x000fe400078efcff */
[----:B------:R-:W-:Y:S02]  /*1f290*/  LOP3.LUT R25, R25, 0x38, RZ, 0xc0, !PT ;  /* 0x0000003819197812 */ /* 0x000fe400078ec0ff */
[----:B------:R-:W-:-:S04]  /*1f2a0*/  LOP3.LUT R16, R16, 0xffffffef, RZ, 0xc0, !PT ;  /* 0xffffffef10107812 */ /* 0x000fc800078ec0ff */
[----:B------:R-:W-:Y:S02]  /*1f2b0*/  @P1 LOP3.LUT R16, R16, 0x10, RZ, 0xfc, !PT ;  /* 0x0000001010101812 */ /* 0x000fe400078efcff */
[----:B------:R-:W-:-:S04]  /*1f2c0*/  LOP3.LUT R11, R25, 0x100, RZ, 0xfc, !PT ;  /* 0x00000100190b7812 */ /* 0x000fc800078efcff */
[----:B------:R-:W-:Y:S02]  /*1f2d0*/  ISETP.GE.AND P3, PT, R11, UR4, PT ;  /* 0x000000040b007c0c */ /* 0x000fe4000bf66270 */
[----:B------:R-:W-:Y:S02]  /*1f2e0*/  LOP3.LUT R12, R25, 0x1c0, RZ, 0xfc, !PT ;  /* 0x000001c0190c7812 */ /* 0x000fe400078efcff */
[----:B------:R-:W-:-:S09]  /*1f2f0*/  LOP3.LUT R16, R16, 0xfffffff7, RZ, 0xc0, !PT ;  /* 0xfffffff710107812 */ /* 0x000fd200078ec0ff */
[----:B------:R-:W-:-:S04]  /*1f300*/  @P3 LOP3.LUT R16, R16, 0x8, RZ, 0xfc, !PT ;  /* 0x0000000810103812 */ /* 0x000fc800078efcff */
[----:B------:R-:W-:Y:S01]  /*1f310*/  LOP3.LUT R16, R16, 0xfffffffb, RZ, 0xc0, !PT ;  /* 0xfffffffb10107812 */ /* 0x000fe200078ec0ff */
[----:B------:R-:W-:Y:S01]  /*1f320*/  UMOV UR5, 0xffffffff ;  /* 0xffffffff00057882 */ /* 0x000fe20000000000 */
[----:B----4-:R-:W-:Y:S01]  /*1f330*/  SHF.R.S32.HI R34, RZ, 0x1f, R26 ;  /* 0x0000001fff227819 */ /* 0x010fe2000001141a */
[----:B-1----:R-:W-:-:S04]  /*1f340*/  @!P0 IMAD.WIDE.U32 R4, R26, R2, R4 ;  /* 0x000000021a048225 */ /* 0x002fc800078e0004 */
[----:B------:R-:W-:-:S04]  /*1f350*/  @!P0 IMAD R8, R34, R2, RZ ;  /* 0x0000000222088224 */ /* 0x000fc800078e02ff */
[----:B------:R-:W-:Y:S02]  /*1f360*/  @!P0 IMAD R8, R26, R3, R8 ;  /* 0x000000031a088224 */ /* 0x000fe400078e0208 */
[----:B------:R-:W0:Y:S02]  /*1f370*/  @!P0 LDC.64 R2, c[0x0][0x418] ;  /* 0x00010600ff028b82 */ /* 0x000e240000000a00 */
[----:B------:R-:W-:Y:S01]  /*1f380*/  @!P0 IMAD.IADD R8, R5, 0x1, R8 ;  /* 0x0000000105088824 */ /* 0x000fe200078e0208 */
[----:B0-----:R-:W-:-:S04]  /*1f390*/  @!P0 LEA R2, P1, R4, R2, 0x2 ;  /* 0x0000000204028211 */ /* 0x001fc800078210ff */
[----:B------:R-:W-:-:S05]  /*1f3a0*/  @!P0 LEA.HI.X R3, R4, R3, R8, 0x2, P1 ;  /* 0x0000000304038211 */ /* 0x000fca00008f1408 */
[----:B------:R0:W5:Y:S01]  /*1f3b0*/  @!P0 LDG.E R36, desc[UR40][R2.64] ;  /* 0x0000002802248981 */ /* 0x000162000c1e1900 */
[----:B------:R-:W-:Y:S01]  /*1f3c0*/  ISETP.GE.AND P0, PT, R10, UR4, PT ;  /* 0x000000040a007c0c */ /* 0x000fe2000bf06270 */
[----:B------:R-:W-:Y:S01]  /*1f3d0*/  IMAD.U32 R8, RZ, RZ, UR38 ;  /* 0x00000026ff087e24 */ /* 0x000fe2000f8e00ff */
[----:B------:R-:W-:Y:S02]  /*1f3e0*/  LOP3.LUT R10, R25, 0x140, RZ, 0xfc, !PT ;  /* 0x00000140190a7812 */ /* 0x000fe400078efcff */
[----:B------:R-:W-:Y:S02]  /*1f3f0*/  SEL R4, RZ, 0x10, P3 ;  /* 0x00000010ff047807 */ /* 0x000fe40001800000 */
[----:B------:R-:W-:Y:S02]  /*1f400*/  ISETP.GE.AND P2, PT, R10, UR4, PT ;  /* 0x000000040a007c0c */ /* 0x000fe4000bf46270 */
[----:B0-----:R-:W-:Y:S02]  /*1f410*/  SEL R3, RZ, 0x40, P0 ;  /* 0x00000040ff037807 */ /* 0x001fe40000000000 */
[----:B------:R-:W-:-:S02]  /*1f420*/  SEL R5, RZ, 0x20, P2 ;  /* 0x00000020ff057807 */ /* 0x000fc40001000000 */
[----:B------:R-:W-:Y:S01]  /*1f430*/  ISETP.GE.AND P0, PT, R12, UR4, PT ;  /* 0x000000040c007c0c */ /* 0x000fe2000bf06270 */
[----:B------:R-:W-:Y:S01]  /*1f440*/  ULDC UR4, c[0x0][0x2f4] ;  /* 0x0000bd0000047ab9 */ /* 0x000fe20000000800 */
[----:B------:R-:W-:Y:S02]  /*1f450*/  LOP3.LUT R4, R5, R7, R4, 0xfe, !PT ;  /* 0x0000000705047212 */ /* 0x000fe400078efe04 */
[----:B------:R-:W-:Y:S02]  /*1f460*/  SEL R2, RZ, 0x80, P0 ;  /* 0x00000080ff027807 */ /* 0x000fe40000000000 */
[----:B------:R-:W-:Y:S01]  /*1f470*/  LOP3.LUT R10, R4, R3, RZ, 0xfc, !PT ;  /* 0x00000003040a7212 */ /* 0x000fe200078efcff */
[----:B------:R-:W-:Y:S01]  /*1f480*/  IMAD.MOV R3, RZ, RZ, -R6 ;  /* 0x000000ffff037224 */ /* 0x000fe200078e0a06 */
[----:B------:R-:W-:Y:S02]  /*1f490*/  ISETP.GE.AND P0, PT, R21, UR4, PT ;  /* 0x0000000415007c0c */ /* 0x000fe4000bf06270 */
[----:B------:R-:W-:Y:S01]  /*1f4a0*/  @P2 LOP3.LUT R16, R16, 0x4, RZ, 0xfc, !PT ;  /* 0x0000000410102812 */ /* 0x000fe200078efcff */
[----:B------:R0:W-:Y:S01]  /*1f4b0*/  STL [R1+0x28], R10 ;  /* 0x0000280a01007387 */ /* 0x0001e20000100800 */
[----:B------:R-:W-:-:S02]  /*1f4c0*/  IMAD R37, R9, R3, R37 ;  /* 0x0000000309257224 */ /* 0x000fc400078e0225 */
[----:B------:R-:W-:-:S07]  /*1f4d0*/  LOP3.LUT R16, R16, 0xfffffffd, RZ, 0xc0, !PT ;  /* 0xfffffffd10107812 */ /* 0x000fce00078ec0ff */
[----:B------:R-:W-:Y:S01]  /*1f4e0*/  @P0 LOP3.LUT R16, R16, 0x2, RZ, 0xfc, !PT ;  /* 0x0000000210100812 */ /* 0x000fe200078efcff */
[----:B0-----:R-:W-:Y:S06]  /*1f4f0*/  BRA.DIV UR5, `(.L_x_6059) ;  /* 0x0000005205ec7947 */ /* 0x001fec000b800000 */
.L_x_6173:
        /* <DEDUP_REMOVED lines=10> */
.L_x_6060:
        /* <DEDUP_REMOVED lines=9> */
.L_x_6174:
[----:B------:R-:W-:Y:S05]  /*1f630*/  BSYNC B0 ;  /* 0x0000000000007941 */ /* 0x000fea0003800000 */
.L_x_6061:
        /* <DEDUP_REMOVED lines=54> */
[----:B0-----:R-:W-:-:S04]  /*1f9a0*/  @P0 LEA R3, P1, R7, R3, 0x1 ;  /* 0x0000000307030211 */ /* 0x001fc800078208ff */
[----:B-1----:R-:W-:-:S04]  /*1f9b0*/  @P0 IADD3.X R2, RZ, R2, RZ, P1, !PT ;  /* 0x00000002ff020210 */ /* 0x002fc80000ffe4ff */
[----:B------:R-:W-:-:S04]  /*1f9c0*/  @P0 LOP3.LUT R3, R3, R2, RZ, 0x3c, !PT ;  /* 0x0000000203030212 */ /* 0x000fc800078e3cff */
[----:B------:R-:W-:-:S04]  /*1f9d0*/  @P0 LOP3.LUT R2, R3, R2, RZ, 0x3c, !PT ;  /* 0x0000000203020212 */ /* 0x000fc800078e3cff */
[----:B------:R-:W-:-:S05]  /*1f9e0*/  @P0 LOP3.LUT R3, R3, R2, RZ, 0x3c, !PT ;  /* 0x0000000203030212 */ /* 0x000fca00078e3cff */
[----:B--23--:R1:W-:Y:S02]  /*1f9f0*/  @P0 LDGSTS.E.BYPASS.LTC128B.128 [R6+0x23400], desc[UR40][R2.64], !P2 ;  /* 0x2340000002060fae */ /* 0x00c3e4000d101d68 */
.L_x_6184:
        /* <DEDUP_REMOVED lines=10> */
.L_x_6064:
        /* <DEDUP_REMOVED lines=11> */
.L_x_6065:
[----:B0-----:R0:W5:Y:S01]  /*1fb50*/  LDL R4, [R1+0x4] ;  /* 0x0000040001047983 */ /* 0x0011620000100800 */
[----:B------:R0:W-:Y:S02]  /*1fb60*/  SYNCS.ARRIVE.TRANS64.A1T0 RZ, [R25+URZ+0x28c30], RZ ;  /* 0x028c30ff19ff79a7 */ /* 0x0001e4000810003f */
[----:B------:R-:W-:Y:S05]  /*1fb70*/  WARPSYNC.ALL ;  /* 0x0000000000007948 */ /* 0x000fea0003800000 */
[----:B------:R-:W-:Y:S01]  /*1fb80*/  ULDC.64 UR4, c[0x0][0xa00] ;  /* 0x0002800000047ab9 */ /* 0x000fe20000000a00 */
[----:B------:R-:W-:Y:S01]  /*1fb90*/  VIADD R0, R18, 0x20400 ;  /* 0x0002040012007836 */ /* 0x000fe20000000000 */
[----:B------:R-:W-:Y:S01]  /*1fba0*/  BAR.SYNC.DEFER_BLOCKING 0x8, 0x100 ;  /* 0x0204000000007b1d */ /* 0x000fe20000010000 */
[----:B------:R-:W-:Y:S02]  /*1fbb0*/  ISETP.NE.U32.AND P0, PT, RZ, UR4, PT ;  /* 0x00000004ff007c0c */ /* 0x000fe4000bf05070 */
[----:B------:R-:W-:-:S02]  /*1fbc0*/  SHF.R.S32.HI R2, RZ, 0x1f, R27 ;  /* 0x0000001fff027819 */ /* 0x000fc4000001141b */
[----:B------:R-:W-:Y:S01]  /*1fbd0*/  ISETP.NE.AND.EX P0, PT, RZ, UR5, PT, P0 ;  /* 0x00000005ff007c0c */ /* 0x000fe2000bf05300 */
[----:B------:R-:W-:Y:S01]  /*1fbe0*/  ULDC.64 UR4, c[0x0][0x298] ;  /* 0x0000a60000047ab9 */ /* 0x000fe20000000a00 */
[----:B------:R-:W-:Y:S01]  /*1fbf0*/  LOP3.LUT P1, RZ, R0, 0x3ff, RZ, 0xc0, !PT ;  /* 0x000003ff00ff7812 */ /* 0x000fe2000782c0ff */
[----:B------:R-:W-:Y:S01]  /*1fc00*/  BSSY B6, `(.L_x_6066) ;  /* 0x000001f000067945 */ /* 0x000fe20003800000 */
[----:B------:R-:W-:Y:S02]  /*1fc10*/  SHF.R.S32.HI R0, RZ, 0x1f, R30 ;  /* 0x0000001fff007819 */ /* 0x000fe4000001141e */
[----:B------:R-:W-:Y:S02]  /*1fc20*/  SEL R3, R2, RZ, !P0 ;  /* 0x000000ff02037207 */ /* 0x000fe40004000000 */
[----:B------:R-:W-:Y:S01]  /*1fc30*/  SEL R2, R27, RZ, !P0 ;  /* 0x000000ff1b027207 */ /* 0x000fe20004000000 */
[----:B------:R-:W-:Y:S02]  /*1fc40*/  IMAD R0, R0, UR4, RZ ;  /* 0x0000000400007c24 */ /* 0x000fe4000f8e02ff */
[----:B------:R-:W-:Y:S02]  /*1fc50*/  STL [R1+0x38], R3 ;  /* 0x0000380301007387 */ /* 0x000fe40000100800 */
[----:B------:R-:W-:-:S02]  /*1fc60*/  IMAD R0, R30, UR5, R0 ;  /* 0x000000051e007c24 */ /* 0x000fc4000f8e0200 */
[----:B------:R1:W-:Y:S02]  /*1fc70*/  STL [R1+0x18], R2 ;  /* 0x0000180201007387 */ /* 0x0003e40000100800 */
[----:B-1----:R-:W-:-:S04]  /*1fc80*/  IMAD.WIDE.U32 R2, R30, UR4, RZ ;  /* 0x000000041e027c25 */ /* 0x002fc8000f8e00ff */
[----:B------:R-:W-:Y:S01]  /*1fc90*/  IMAD.IADD R0, R3, 0x1, R0 ;  /* 0x0000000103007824 */ /* 0x000fe200078e0200 */
[----:B------:R1:W-:Y:S04]  /*1fca0*/  STL.64 [R1+0x10], R2 ;  /* 0x0000100201007387 */ /* 0x0003e80000100a00 */
[----:B------:R1:W-:Y:S01]  /*1fcb0*/  STL [R1+0x30], R0 ;  /* 0x0000300001007387 */ /* 0x0003e20000100800 */
[----:B-----5:R-:W-:-:S04]  /*1fcc0*/  PRMT R30, R4, 0x8880, RZ ;  /* 0x00008880041e7816 */ /* 0x020fc800000000ff */
[----:B------:R-:W-:Y:S01]  /*1fcd0*/  PRMT R30, R30, 0x7710, RZ ;  /* 0x000077101e1e7816 */ /* 0x000fe200000000ff */
[----:B------:R-:W-:Y:S06]  /*1fce0*/  @!P1 BRA `(.L_x_6067) ;  /* 0x0000000000409947 */ /* 0x000fec0003800000 */
[----:B-1----:R-:W-:Y:S01]  /*1fcf0*/  MOV R2, 0x0 ;  /* 0x0000000000027802 */ /* 0x002fe20000000f00 */
[----:B------:R-:W-:Y:S01]  /*1fd00*/  ULDC.64 UR4, c[0x4][0xf0] ;  /* 0x01003c0000047ab9 */ /* 0x000fe20000000a00 */
[----:B------:R-:W-:Y:S01]  /*1fd10*/  ULDC.64 UR6, c[0x4][0xf8] ;  /* 0x01003e0000067ab9 */ /* 0x000fe20000000a00 */
[----:B------:R-:W-:Y:S01]  /*1fd20*/  ULDC.64 UR8, c[0x4][0x58] ;  /* 0x0100160000087ab9 */ /* 0x000fe20000000a00 */
[----:B------:R-:W-:Y:S02]  /*1fd30*/  IMAD.U32 R4, RZ, RZ, UR4 ;  /* 0x00000004ff047e24 */ /* 0x000fe4000f8e00ff */
[----:B------:R-:W1:Y:S01]  /*1fd40*/  LDC.64 R2, c[0x4][R2] ;  /* 0x0100000002027b82 */ /* 0x000e620000000a00 */
        /* <DEDUP_REMOVED lines=10> */
.L_x_6067:
[----:B------:R-:W-:Y:S05]  /*1fdf0*/  BSYNC B6 ;  /* 0x0000000000067941 */ /* 0x000fea0003800000 */
.L_x_6066:
[----:B-1----:R-:W2:Y:S01]  /*1fe00*/  LDL.LU R0, [R1+0x30] ;  /* 0x0000300001007983 */ /* 0x002ea20000300800 */
[----:B------:R-:W-:Y:S01]  /*1fe10*/  ULDC.64 UR4, c[0x0][0x2d8] ;  /* 0x0000b60000047ab9 */ /* 0x000fe20000000a00 */
[----:B------:R-:W1:Y:S02]  /*1fe20*/  LDC R7, c[0x0][0x448] ;  /* 0x00011200ff077b82 */ /* 0x000e640000000800 */
[----:B------:R-:W2:Y:S04]  /*1fe30*/  LDL.LU.64 R2, [R1+0x10] ;  /* 0x0000100001027983 */ /* 0x000ea80000300a00 */
[----:B------:R-:W3:Y:S04]  /*1fe40*/  LDL.LU R20, [R1+0x38] ;  /* 0x0000380001147983 */ /* 0x000ee80000300800 */
[----:B------:R-:W4:Y:S04]  /*1fe50*/  LDL.LU R21, [R1+0x18] ;  /* 0x0000180001157983 */ /* 0x000f280000300800 */
[----:B------:R0:W5:Y:S01]  /*1fe60*/  LDL R8, [R1+0x34] ;  /* 0x0000340001087983 */ /* 0x0001620000100800 */
[----:B-1----:R-:W-:-:S13]  /*1fe70*/  ISETP.NE.AND P0, PT, R7, 0x1, PT ;  /* 0x000000010700780c */ /* 0x002fda0003f05270 */
[----:B------:R-:W1:Y:S08]  /*1fe80*/  @P0 LDC R5, c[0x0][0x44c] ;  /* 0x00011300ff050b82 */ /* 0x000e700000000800 */
[----:B------:R-:W0:Y:S01]  /*1fe90*/  @P0 LDC R6, c[0x0][0x450] ;  /* 0x00011400ff060b82 */ /* 0x000e220000000800 */
        /* <DEDUP_REMOVED lines=9> */
[----:B------:R-:W-:Y:S02]  /*1ff30*/  ULDC.64 UR4, c[0x0][0x2d0] ;  /* 0x0000b40000047ab9 */ /* 0x000fe40000000a00 */
[----:B------:R-:W-:Y:S01]  /*1ff40*/  IMAD.IADD R3, R3, 0x1, R0 ;  /* 0x0000000103037824 */ /* 0x000fe200078e0200 */
[----:B--2---:R-:W-:-:S04]  /*1ff50*/  LOP3.LUT R20, R20, 0x7f, RZ, 0xc0, !PT ;  /* 0x0000007f14147812 */ /* 0x004fc800078ec0ff */
[----:B------:R-:W-:Y:S02]  /*1ff60*/  SHF.R.U32.HI R21, RZ, 0x3, R20 ;  /* 0x00000003ff157819 */ /* 0x000fe40000011614 */
[----:B------:R-:W2:Y:S02]  /*1ff70*/  S2R R20, SR_TID.X ;  /* 0x0000000000147919 */ /* 0x000ea40000002100 */
[----:B--2---:R-:W-:-:S05]  /*1ff80*/  IMAD.SHL.U32 R20, R20, 0x10, RZ ;  /* 0x0000001014147824 */ /* 0x004fca00078e00ff */
[----:B------:R-:W-:-:S05]  /*1ff90*/  LOP3.LUT R20, R21, 0x70, R20, 0xf8, !PT ;  /* 0x0000007015147812 */ /* 0x000fca00078ef814 */
[----:B------:R-:W-:Y:S02]  /*1ffa0*/  IMAD.IADD R0, R20, 0x1, R31 ;  /* 0x0000000114007824 */ /* 0x000fe400078e021f */
[----:B------:R2:W5:Y:S02]  /*1ffb0*/  LDL R20, [R1] ;  /* 0x0000000001147983 */ /* 0x0005640000100800 */
[----:B-1----:R-:W-:Y:S01]  /*1ffc0*/  @P0 IMAD.HI.U32 R5, R0, R5, RZ ;  /* 0x0000000500050227 */ /* 0x002fe200078e00ff */
[----:B------:R-:W-:-:S04]  /*1ffd0*/  MOV R4, R0 ;  /* 0x0000000000047202 */ /* 0x000fc80000000f00 */
[----:B0-----:R-:W-:Y:S01]  /*1ffe0*/  @P0 SHF.R.U32.HI R4, RZ, R6, R5 ;  /* 0x00000006ff040219 */ /* 0x001fe20000011605 */
        /* <DEDUP_REMOVED lines=27> */
[----:B------:R-:W-:Y:S01]  /*201a0*/  IMAD.IADD R31, R10, 0x1, R31 ;  /* 0x000000010a1f7824 */ /* 0x000fe200078e021f */
        /* <DEDUP_REMOVED lines=31> */
.L_x_6193:
        /* <DEDUP_REMOVED lines=10> */
.L_x_6069:
        /* <DEDUP_REMOVED lines=18> */
.L_x_6194:
[----:B------:R-:W-:Y:S05]  /*20560*/  BSYNC B0 ;  /* 0x0000000000007941 */ /* 0x000fea0003800000 */
.L_x_6070:
[----:B------:R-:W-:-:S05]  /*20570*/  IMAD.U32 R2, RZ, RZ, UR38 ;  /* 0x00000026ff027e24 */ /* 0x000fca000f8e00ff */
[----:B------:R-:W-:-:S13]  /*20580*/  ISETP.NE.AND P0, PT, R2, 0x3, PT ;  /* 0x000000030200780c */ /* 0x000fda0003f05270 */
[----:B------:R-:W-:Y:S05]  /*20590*/  @!P0 BRA `(.L_x_6072) ;  /* 0x0000000000048947 */ /* 0x000fea0003800000 */
[----:B------:R-:W-:Y:S01]  /*205a0*/  BPT.TRAP 0x1 ;  /* 0x000000040000795c */ /* 0x000fe20000300000 */
.L_x_6072:
[----:B0-----:R-:W-:Y:S01]  /*205b0*/  SHF.L.U32 R0, R28, 0x1f, RZ ;  /* 0x0000001f1c007819 */ /* 0x001fe200000006ff */
[----:B------:R-:W-:Y:S03]  /*205c0*/  BSSY B0, `(.L_x_6073) ;  /* 0x0000003000007945 */ /* 0x000fe60003800000 */
[----:B------:R-:W0:Y:S02]  /*205d0*/  SYNCS.PHASECHK.TRANS64.TRYWAIT P0, [R25+URZ+0x28c60], R0 ;  /* 0x028c6000190075a7 */ /* 0x000e24000800017f */
[----:B0-----:R-:W-:Y:S05]  /*205e0*/  @!P0 BRA `(.L_x_6074) ;  /* 0x0000004c00a08947 */ /* 0x001fea0003800000 */
.L_x_6195:
[----:B------:R-:W-:Y:S05]  /*205f0*/  BSYNC B0 ;  /* 0x0000000000007941 */ /* 0x000fea0003800000 */
.L_x_6073:
        /* <DEDUP_REMOVED lines=26> */
[----:B------:R-:W-:Y:S01]  /*207a0*/  LOP3.LUT P3, RZ, R30, 0x8, RZ, 0xc0, !PT ;  /* 0x000000081eff7812 */ /* 0x000fe2000786c0ff */
        /* <DEDUP_REMOVED lines=10> */
[----:B------:R-:W-:Y:S02]  /*20850*/  LOP3.LUT R16, R16, 0xfffffdff, RZ, 0xc0, !PT ;  /* 0xfffffdff10107812 */ /* 0x000fe400078ec0ff */
[----:B--2---:R-:W-:Y:S02]  /*20860*/  MOV R8, R3 ;  /* 0x0000000300087202 */ /* 0x004fe40000000f00 */
[----:B------:R-:W0:Y:S02]  /*20870*/  SHFL.IDX PT, R3, R6, RZ, 0x181f ;  /* 0x00181fff06037589 */ /* 0x000e2400000e0000 */
        /* <DEDUP_REMOVED lines=69> */
.L_x_6205:
        /* <DEDUP_REMOVED lines=34> */
.L_x_6076:
        /* <DEDUP_REMOVED lines=11> */
.L_x_6077:
        /* <DEDUP_REMOVED lines=12> */
.L_x_6092:
        /* <DEDUP_REMOVED lines=42> */
.L_x_6080:
[----:B------:R-:W-:Y:S01]  /*21300*/  LEA R6, R22, R18, 0x3 ;  /* 0x0000001216067211 */ /* 0x000fe200078e18ff */
[----:B------:R-:W-:Y:S01]  /*21310*/  BSSY B1, `(.L_x_6081) ;  /* 0x0000005000017945 */ /* 0x000fe20003800000 */
[----:B------:R-:W-:Y:S02]  /*21320*/  SHF.L.U32 R20, R28, 0x1f, RZ ;  /* 0x0000001f1c147819 */ /* 0x000fe400000006ff */
[----:B------:R-:W-:Y:S02]  /*21330*/  SHF.R.S32.HI R9, RZ, 0x1f, R5 ;  /* 0x0000001fff097819 */ /* 0x000fe40000011405 */
[----:B------:R-:W0:Y:S02]  /*21340*/  SYNCS.PHASECHK.TRANS64.TRYWAIT P0, [R6+URZ+0x28c40], R20 ;  /* 0x028c4014060075a7 */ /* 0x000e24000800017f */
[----:B0-----:R-:W-:Y:S05]  /*21350*/  @!P0 BRA `(.L_x_6082) ;  /* 0x0000004800848947 */ /* 0x001fea0003800000 */
.L_x_6206:
[----:B------:R-:W-:Y:S05]  /*21360*/  BSYNC B1 ;  /* 0x0000000000017941 */ /* 0x000fea0003800000 */
.L_x_6081:
        /* <DEDUP_REMOVED lines=40> */
.L_x_6216:
        /* <DEDUP_REMOVED lines=8> */
.L_x_6084:
        /* <DEDUP_REMOVED lines=11> */
.L_x_6085:
[----:B------:R2:W-:Y:S01]  /*21720*/  SYNCS.ARRIVE.TRANS64.A1T0 RZ, [R6+URZ+0x28c30], RZ ;  /* 0x028c30ff06ff79a7 */ /* 0x0005e2000810003f */
[----:B------:R-:W-:Y:S05]  /*21730*/  @!P2 BRA `(.L_x_6086) ;  /* 0x000000000004a947 */ /* 0x000fea0003800000 */
[----:B------:R-:W-:Y:S01]  /*21740*/  BPT.TRAP 0x1 ;  /* 0x000000040000795c */ /* 0x000fe20000300000 */
.L_x_6086:
[----:B------:R-:W3:Y:S01]  /*21750*/  SYNCS.PHASECHK.TRANS64.TRYWAIT P0, [R6+URZ+0x28c60], R20 ;  /* 0x028c6014060075a7 */ /* 0x000ee2000800017f */
[----:B------:R-:W-:Y:S04]  /*21760*/  BSSY B1, `(.L_x_6087) ;  /* 0x0000002000017945 */ /* 0x000fe80003800000 */
[----:B---3--:R-:W-:Y:S05]  /*21770*/  @!P0 BRA `(.L_x_6088) ;  /* 0x0000004800ac8947 */ /* 0x008fea0003800000 */
.L_x_6217:
[----:B------:R-:W-:Y:S05]  /*21780*/  BSYNC B1 ;  /* 0x0000000000017941 */ /* 0x000fea0003800000 */
.L_x_6087:
        /* <DEDUP_REMOVED lines=79> */
.L_x_6227:
        /* <DEDUP_REMOVED lines=25> */
.L_x_6090:
        /* <DEDUP_REMOVED lines=11> */
.L_x_6091:
[----:B------:R1:W-:Y:S01]  /*21ec0*/  SYNCS.ARRIVE.TRANS64.A1T0 RZ, [R6+URZ+0x28c50], RZ ;  /* 0x028c50ff06ff79a7 */ /* 0x0003e2000810003f */
[----:B------:R-:W-:Y:S05]  /*21ed0*/  @P3 BRA `(.L_x_6092) ;  /* 0xfffffff000603947 */ /* 0x000fea000383ffff */
.L_x_6079:
[----:B------:R-:W-:Y:S05]  /*21ee0*/  BSYNC B0 ;  /* 0x0000000000007941 */ /* 0x000fea0003800000 */
.L_x_6078:
        /* <DEDUP_REMOVED lines=21> */
.L_x_6094:
[----:B------:R-:W-:Y:S05]  /*22040*/  BSYNC B0 ;  /* 0x0000000000007941 */ /* 0x000fea0003800000 */
.L_x_6093:
[----:B------:R-:W-:-:S07]  /*22050*/  SEL R22, R22, RZ, P0 ;  /* 0x000000ff16167207 */ /* 0x000fce0000000000 */
.L_x_6053:
[----:B------:R-:W-:Y:S05]  /*22060*/  BSYNC B7 ;  /* 0x0000000000077941 */ /* 0x000fea0003800000 */
.L_x_6051:
        /* <DEDUP_REMOVED lines=11> */
.L_x_6095:
[----:B------:R-:W4:Y:S01]  /*22120*/  S2R R8, SR_TID.X ;  /* 0x0000000000087919 */ /* 0x000f220000002100 */
[----:B------:R-:W-:Y:S01]  /*22130*/  UMOV UR4, 0xffffffff ;  /* 0xffffffff00047882 */ /* 0x000fe20000000000 */
[----:B----4-:R-:W-:-:S04]  /*22140*/  LOP3.LUT R8, R8, 0x1f, RZ, 0xc0, !PT ;  /* 0x0000001f08087812 */ /* 0x010fc800078ec0ff */
[----:B------:R-:W-:Y:S01]  /*22150*/  ISETP.NE.AND P0, PT, R8, 0x1f, PT ;  /* 0x0000001f0800780c */ /* 0x000fe20003f05270 */
[----:B------:R-:W-:-:S12]  /*22160*/  BRA.DIV UR4, `(.L_x_6097) ;  /* 0x0000004a04207947 */ /* 0x000fd8000b800000 */
[----:B------:R-:W-:Y:S01]  /*22170*/  IADD3 R9, R27, R8, RZ ;  /* 0x000000081b097210 */ /* 0x000fe20007ffe0ff */
[----:B------:R-:W-:-:S03]  /*22180*/  ULDC UR4, c[0x0][0xc3c] ;  /* 0x00030f0000047ab9 */ /* 0x000fc60000000800 */
        /* <DEDUP_REMOVED lines=36> */
.L_x_6237:
[----:B------:R-:W-:Y:S02]  /*223d0*/  ULDC UR4, c[0x0][0xc38] ;  /* 0x00030e0000047ab9 */ /* 0x000fe40000000800 */
[----:B------:R-:W-:-:S04]  /*223e0*/  IMAD.U32 R4, RZ, RZ, UR4 ;  /* 0x00000004ff047e24 */ /* 0x000fc8000f8e00ff */
[----:B-1----:R-:W-:-:S04]  /*223f0*/  IMAD R3, R14, R4, RZ ;  /* 0x000000040e037224 */ /* 0x002fc800078e02ff */
[----:B------:R-:W-:-:S05]  /*22400*/  IMAD.IADD R6, R6, 0x1, R3 ;  /* 0x0000000106067824 */ /* 0x000fca00078e0203 */
[----:B------:R-:W-:-:S13]  /*22410*/  ISETP.GT.AND P6, PT, R6, R0, PT ;  /* 0x000000000600720c */ /* 0x000fda0003fc4270 */
[----:B------:R-:W-:Y:S05]  /*22420*/  @P6 BRA `(.L_x_6098) ;  /* 0x0000000000a46947 */ /* 0x000fea0003800000 */
.L_x_6101:
        /* <DEDUP_REMOVED lines=35> */
.L_x_6245:
[----:B------:R-:W-:Y:S02]  /*22660*/  ULDC UR4, c[0x0][0xc38] ;  /* 0x00030e0000047ab9 */ /* 0x000fe40000000800 */
[----:B------:R-:W-:-:S04]  /*22670*/  IMAD.U32 R4, RZ, RZ, UR4 ;  /* 0x00000004ff047e24 */ /* 0x000fc8000f8e00ff */
[----:B-1----:R-:W-:-:S04]  /*22680*/  IMAD R3, R14, R4, RZ ;  /* 0x000000040e037224 */ /* 0x002fc800078e02ff */
[----:B------:R-:W-:-:S05]  /*22690*/  IMAD.IADD R6, R3, 0x1, R6 ;  /* 0x0000000103067824 */ /* 0x000fca00078e0206 */
[----:B------:R-:W-:-:S13]  /*226a0*/  ISETP.GT.AND P6, PT, R6, R0, PT ;  /* 0x000000000600720c */ /* 0x000fda0003fc4270 */
[----:B------:R-:W-:Y:S05]  /*226b0*/  @!P6 BRA `(.L_x_6101) ;  /* 0xfffffffc005ce947 */ /* 0x000fea000383ffff */
.L_x_6098:
        /* <DEDUP_REMOVED lines=10> */
.L_x_6250:
[----:B------:R-:W-:-:S13]  /*22760*/  ISETP.NE.AND P0, PT, R3, RZ, PT ;  /* 0x000000ff0300720c */ /* 0x000fda0003f05270 */
[----:B------:R-:W-:Y:S05]  /*22770*/  @!P0 BRA `(.L_x_6103) ;  /* 0x0000000000108947 */ /* 0x000fea0003800000 */
[----:B------:R-:W-:Y:S01]  /*22780*/  UMOV UR4, 0xffffffff ;  /* 0xffffffff00047882 */ /* 0x000fe20000000000 */
[----:B------:R-:W-:Y:S02]  /*22790*/  VIADD R12, R7, 0xffffffff ;  /* 0xffffffff070c7836 */ /* 0x000fe40000000000 */
[----:B------:R-:W-:Y:S05]  /*227a0*/  BRA.DIV UR4, `(.L_x_6104) ;  /* 0x0000004a04e07947 */ /* 0x000fea000b800000 */
[----:B------:R4:W0:Y:S02]  /*227b0*/  SHFL.IDX PT, R24, R2, R12, 0x1f ;  /* 0x00001f0c02187589 */ /* 0x00082400000e0000 */
.L_x_6103:
[----:B---3--:R-:W-:Y:S01]  /*227c0*/  ISETP.NE.AND P0, PT, R5, 0x1, PT ;  /* 0x000000010500780c */ /* 0x008fe20003f05270 */
[----:B0-----:R-:W-:-:S04]  /*227d0*/  IMAD R24, R24, R4, R6 ;  /* 0x0000000418187224 */ /* 0x001fc800078e0206 */
[----:B------:R-:W-:-:S08]  /*227e0*/  IMAD.IADD R0, R0, 0x1, -R24 ;  /* 0x0000000100007824 */ /* 0x000fd000078e0a18 */
[----:B------:R-:W-:Y:S05]  /*227f0*/  @!P0 BRA `(.L_x_6105) ;  /* 0x0000000000dc8947 */ /* 0x000fea0003800000 */
[----:B--2---:R-:W-:Y:S01]  /*22800*/  IABS R4, R25 ;  /* 0x0000001900047213 */ /* 0x004fe20000000000 */
[----:B----4-:R-:W-:Y:S01]  /*22810*/  IMAD.MOV.U32 R2, RZ, RZ, RZ ;  /* 0x000000ffff027224 */ /* 0x010fe200078e00ff */
[----:B------:R-:W-:Y:S02]  /*22820*/  IABS R6, R5 ;  /* 0x0000000500067213 */ /* 0x000fe40000000000 */
[----:B-1----:R-:W0:Y:S08]  /*22830*/  I2F.RP R7, R4 ;  /* 0x0000000400077306 */ /* 0x002e300000209400 */
[----:B------:R-:W-:Y:S08]  /*22840*/  I2F.RP R10, R6 ;  /* 0x00000006000a7306 */ /* 0x000ff00000209400 */
[----:B0-----:R-:W0:Y:S02]  /*22850*/  MUFU.RCP R7, R7 ;  /* 0x0000000700077308 */ /* 0x001e240000001000 */
[----:B0-----:R-:W-:-:S06]  /*22860*/  VIADD R3, R7, 0xffffffe ;  /* 0x0ffffffe07037836 */ /* 0x001fcc0000000000 */
[----:B------:R-:W0:Y:S02]  /*22870*/  F2I.FTZ.U32.TRUNC.NTZ R3, R3 ;  /* 0x0000000300037305 */ /* 0x000e24000021f000 */
[----:B0-----:R-:W-:-:S04]  /*22880*/  IMAD.MOV R9, RZ, RZ, -R3 ;  /* 0x000000ffff097224 */ /* 0x001fc800078e0a03 */
[----:B------:R-:W-:-:S04]  /*22890*/  IMAD R9, R9, R4, RZ ;  /* 0x0000000409097224 */ /* 0x000fc800078e02ff */
[----:B------:R-:W-:Y:S01]  /*228a0*/  IMAD.HI.U32 R8, R3, R9, R2 ;  /* 0x0000000903087227 */ /* 0x000fe200078e0002 */
[----:B------:R-:W-:Y:S01]  /*228b0*/  IABS R9, R0 ;  /* 0x0000000000097213 */ /* 0x000fe20000000000 */
[----:B------:R-:W0:Y:S01]  /*228c0*/  MUFU.RCP R2, R10 ;  /* 0x0000000a00027308 */ /* 0x000e220000001000 */
[----:B------:R-:W-:-:S03]  /*228d0*/  IABS R3, R25 ;  /* 0x0000001900037213 */ /* 0x000fc60000000000 */
[----:B------:R-:W-:-:S04]  /*228e0*/  IMAD.HI.U32 R7, R8, R9, RZ ;  /* 0x0000000908077227 */ /* 0x000fc800078e00ff */
[----:B------:R-:W-:-:S04]  /*228f0*/  IMAD.MOV R12, RZ, RZ, -R3 ;  /* 0x000000ffff0c7224 */ /* 0x000fc800078e0a03 */
[----:B------:R-:W-:Y:S02]  /*22900*/  IMAD R9, R7, R12, R9 ;  /* 0x0000000c07097224 */ /* 0x000fe400078e0209 */
[----:B0-----:R-:W-:-:S03]  /*22910*/  VIADD R3, R2, 0xffffffe ;  /* 0x0ffffffe02037836 */ /* 0x001fc60000000000 */
[----:B------:R-:W-:Y:S01]  /*22920*/  ISETP.GT.U32.AND P1, PT, R4, R9, PT ;  /* 0x000000090400720c */ /* 0x000fe20003f24070 */
[----:B------:R-:W-:Y:S02]  /*22930*/  IMAD.MOV.U32 R2, RZ, RZ, RZ ;  /* 0x000000ffff027224 */ /* 0x000fe400078e00ff */
[----:B------:R-:W0:Y:S10]  /*22940*/  F2I.FTZ.U32.TRUNC.NTZ R3, R3 ;  /* 0x0000000300037305 */ /* 0x000e34000021f000 */
[----:B------:R-:W-:-:S02]  /*22950*/  @!P1 IMAD.IADD R9, R9, 0x1, -R4 ;  /* 0x0000000109099824 */ /* 0x000fc400078e0a04 */
[----:B------:R-:W-:Y:S01]  /*22960*/  @!P1 VIADD R7, R7, 0x1 ;  /* 0x0000000107079836 */ /* 0x000fe20000000000 */
[----:B------:R-:W-:Y:S02]  /*22970*/  ISETP.NE.AND P1, PT, R25, RZ, PT ;  /* 0x000000ff1900720c */ /* 0x000fe40003f25270 */
[----:B------:R-:W-:Y:S01]  /*22980*/  ISETP.GE.U32.AND P0, PT, R9, R4, PT ;  /* 0x000000040900720c */ /* 0x000fe20003f06070 */
[----:B0-----:R-:W-:-:S04]  /*22990*/  IMAD.MOV R9, RZ, RZ, -R3 ;  /* 0x000000ffff097224 */ /* 0x001fc800078e0a03 */
[----:B------:R-:W-:-:S04]  /*229a0*/  IMAD R9, R9, R6, RZ ;  /* 0x0000000609097224 */ /* 0x000fc800078e02ff */
[----:B------:R-:W-:Y:S01]  /*229b0*/  IMAD.HI.U32 R4, R3, R9, R2 ;  /* 0x0000000903047227 */ /* 0x000fe200078e0002 */
[----:B------:R-:W-:-:S03]  /*229c0*/  LOP3.LUT R2, R0, R25, RZ, 0x3c, !PT ;  /* 0x0000001900027212 */ /* 0x000fc600078e3cff */
[----:B------:R-:W-:Y:S01]  /*229d0*/  @P0 VIADD R7, R7, 0x1 ;  /* 0x0000000107070836 */ /* 0x000fe20000000000 */
[----:B------:R-:W-:Y:S02]  /*229e0*/  ISETP.GE.AND P2, PT, R2, RZ, PT ;  /* 0x000000ff0200720c */ /* 0x000fe40003f46270 */
[----:B------:R-:W-:-:S05]  /*229f0*/  IABS R2, R5 ;  /* 0x0000000500027213 */ /* 0x000fca0000000000 */
[----:B------:R-:W-:-:S06]  /*22a00*/  IMAD.MOV R2, RZ, RZ, -R2 ;  /* 0x000000ffff027224 */ /* 0x000fcc00078e0a02 */
[----:B------:R-:W-:Y:S02]  /*22a10*/  @!P2 IADD3 R7, -R7, RZ, RZ ;  /* 0x000000ff0707a210 */ /* 0x000fe40007ffe1ff */
[----:B------:R-:W-:-:S04]  /*22a20*/  @!P1 LOP3.LUT R7, RZ, R25, RZ, 0x33, !PT ;  /* 0x00000019ff079212 */ /* 0x000fc800078e33ff */
[----:B------:R-:W-:-:S05]  /*22a30*/  IABS R3, R7 ;  /* 0x0000000700037213 */ /* 0x000fca0000000000 */
[----:B------:R-:W-:-:S04]  /*22a40*/  IMAD.HI.U32 R4, R4, R3, RZ ;  /* 0x0000000304047227 */ /* 0x000fc800078e00ff */
[----:B------:R-:W-:Y:S01]  /*22a50*/  IMAD R3, R4, R2, R3 ;  /* 0x0000000204037224 */ /* 0x000fe200078e0203 */
[----:B------:R-:W-:-:S04]  /*22a60*/  LOP3.LUT R2, R7, R5, RZ, 0x3c, !PT ;  /* 0x0000000507027212 */ /* 0x000fc800078e3cff */
[----:B------:R-:W-:Y:S02]  /*22a70*/  ISETP.GT.U32.AND P1, PT, R6, R3, PT ;  /* 0x000000030600720c */ /* 0x000fe40003f24070 */
[----:B------:R-:W-:-:S11]  /*22a80*/  ISETP.GE.AND P2, PT, R2, RZ, PT ;  /* 0x000000ff0200720c */ /* 0x000fd60003f46270 */
[----:B------:R-:W-:Y:S02]  /*22a90*/  @!P1 IMAD.IADD R3, R3, 0x1, -R6 ;  /* 0x0000000103039824 */ /* 0x000fe400078e0a06 */
[----:B------:R-:W-:Y:S01]  /*22aa0*/  @!P1 VIADD R4, R4, 0x1 ;  /* 0x0000000104049836 */ /* 0x000fe20000000000 */
[----:B------:R-:W-:Y:S02]  /*22ab0*/  ISETP.NE.AND P1, PT, R5, RZ, PT ;  /* 0x000000ff0500720c */ /* 0x000fe40003f25270 */
[----:B------:R-:W-:Y:S01]  /*22ac0*/  ISETP.GE.U32.AND P0, PT, R3, R6, PT ;  /* 0x000000060300720c */ /* 0x000fe20003f06070 */
[----:B------:R-:W-:-:S04]  /*22ad0*/  IMAD.MOV R3, RZ, RZ, -R7 ;  /* 0x000000ffff037224 */ /* 0x000fc800078e0a07 */
[----:B------:R-:W-:-:S08]  /*22ae0*/  IMAD R3, R25, R3, R0 ;  /* 0x0000000319037224 */ /* 0x000fd000078e0200 */
        /* <DEDUP_REMOVED lines=8> */
.L_x_6105:
[----:B----4-:R-:W0:Y:S02]  /*22b70*/  LDC.64 R2, c[0x0][0xc90] ;  /* 0x00032400ff027b82 */ /* 0x010e240000000a00 */
[----:B0-----:R-:W-:-:S05]  /*22b80*/  IMAD.WIDE R2, R27, 0x4, R2 ;  /* 0x000000041b027825 */ /* 0x001fca00078e0202 */
[----:B------:R0:W2:Y:S02]  /*22b90*/  LDG.E R6, desc[UR40][R2.64] ;  /* 0x0000002802067981 */ /* 0x0000a4000c1e1900 */
[----:B0-----:R-:W-:Y:S02]  /*22ba0*/  IMAD.MOV.U32 R2, RZ, RZ, RZ ;  /* 0x000000ffff027224 */ /* 0x001fe400078e00ff */
[----:B--2---:R-:W-:-:S05]  /*22bb0*/  IMAD R5, R25, R6, RZ ;  /* 0x0000000619057224 */ /* 0x004fca00078e02ff */
[----:B-1----:R-:W-:-:S04]  /*22bc0*/  IABS R7, R5 ;  /* 0x0000000500077213 */ /* 0x002fc80000000000 */
        /* <DEDUP_REMOVED lines=30> */
[----:B0-----:R-:W-:-:S02]  /*22db0*/  IADD3 R2, R8, 0xffffffe, RZ ;  /* 0x0ffffffe08027810 */ /* 0x001fc40007ffe0ff */
[----:B------:R-:W-:-:S04]  /*22dc0*/  IABS R8, R0 ;  /* 0x0000000000087213 */ /* 0x000fc80000000000 */
        /* <DEDUP_REMOVED lines=22> */
.L_x_6106:
[----:B------:R-:W-:-:S05]  /*22f30*/  LOP3.LUT R0, RZ, R3, RZ, 0x33, !PT ;  /* 0x00000003ff007212 */ /* 0x000fca00078e33ff */
[----:B------:R-:W-:Y:S01]  /*22f40*/  IMAD.IADD R25, R25, 0x1, R0 ;  /* 0x0000000119197824 */ /* 0x000fe200078e0200 */
[----:B------:R-:W-:Y:S06]  /*22f50*/  BRA `(.L_x_6107) ;  /* 0x00000000001c7947 */ /* 0x000fec0003800000 */
.L_x_6099:
[----:B------:R-:W-:Y:S01]  /*22f60*/  UMOV UR4, URZ ;  /* 0x0000003f00047c82 */ /* 0x000fe20008000000 */
[----:B------:R-:W-:Y:S01]  /*22f70*/  UMOV UR5, URZ ;  /* 0x0000003f00057c82 */ /* 0x000fe20008000000 */
[----:B------:R-:W-:Y:S01]  /*22f80*/  ULDC UR6, c[0x0][0xc3c] ;  /* 0x00030f0000067ab9 */ /* 0x000fe20000000800 */
[----:B------:R-:W-:Y:S02]  /*22f90*/  IMAD.MOV.U32 R24, RZ, RZ, R0 ;  /* 0x000000ffff187224 */ /* 0x000fe400078e0000 */
[----:B------:R-:W-:Y:S02]  /*22fa0*/  IMAD.U32 R25, RZ, RZ, UR4 ;  /* 0x00000004ff197e24 */ /* 0x000fe4000f8e00ff */
[----:B------:R-:W-:Y:S02]  /*22fb0*/  IMAD.U32 R26, RZ, RZ, UR5 ;  /* 0x00000005ff1a7e24 */ /* 0x000fe4000f8e00ff */
[----:B------:R-:W-:-:S07]  /*22fc0*/  IMAD.U32 R27, RZ, RZ, UR6 ;  /* 0x00000006ff1b7e24 */ /* 0x000fce000f8e00ff */
.L_x_6107:
        /* <DEDUP_REMOVED lines=10> */
.L_x_6096:
[----:B------:R-:W-:Y:S02]  /*23070*/  ULDC UR4, c[0x0][0xc3c] ;  /* 0x00030f0000047ab9 */ /* 0x000fe40000000800 */
[----:B0-----:R-:W-:-:S13]  /*23080*/  ISETP.GE.AND P0, PT, R27, UR4, PT ;  /* 0x000000041b007c0c */ /* 0x001fda000bf06270 */
[----:B------:R-:W-:Y:S05]  /*23090*/  @!P0 BRA `(.L_x_6108) ;  /* 0xffffff8c00148947 */ /* 0x000fea000383ffff */
[----:B------:R-:W-:Y:S05]  /*230a0*/  BSYNC B8 ;  /* 0x0000000000087941 */ /* 0x000fea0003800000 */
.L_x_5981:
        /* <DEDUP_REMOVED lines=12> */
.L_x_6253:
[----:B------:R-:W-:Y:S05]  /*23170*/  BSYNC B0 ;  /* 0x0000000000007941 */ /* 0x000fea0003800000 */
.L_x_6109:
[----:B------:R-:W-:-:S03]  /*23180*/  UMOV UR4, 0xffffffff ;  /* 0xffffffff00047882 */ /* 0x000fc60000000000 */
[----:B------:R-:W-:Y:S05]  /*23190*/  BRA.DIV UR4, `(.L_x_6111) ;  /* 0x0000004204a07947 */ /* 0x000fea000b800000 */
[----:B0-----:R-:W0:Y:S02]  /*231a0*/  S2R R0, SR_TID.X ;  /* 0x0000000000007919 */ /* 0x001e240000002100 */
[----:B0-----:R-:W-:-:S04]  /*231b0*/  SHF.R.U32.HI R0, RZ, 0x5, R0 ;  /* 0x00000005ff007819 */ /* 0x001fc80000011600 */
[----:B------:R-:W-:-:S05]  /*231c0*/  LOP3.LUT R0, R0, 0x3, RZ, 0xc0, !PT ;  /* 0x0000000300007812 */ /* 0x000fca00078ec0ff */
[----:B------:R0:W1:Y:S02]  /*231d0*/  SHFL.IDX PT, R14, R0, RZ, 0x1f ;  /* 0x00001fff000e7589 */ /* 0x00006400000e0000 */
.L_x_6256:
[----:B-1----:R-:W-:-:S13]  /*231e0*/  ISETP.NE.AND P0, PT, R14, RZ, PT ;  /* 0x000000ff0e00720c */ /* 0x002fda0003f05270 */
[----:B------:R-:W-:Y:S05]  /*231f0*/  @P0 BRA `(.L_x_5743) ;  /* 0x0000000000880947 */ /* 0x000fea0003800000 */
[----:B------:R-:W-:-:S03]  /*23200*/  UMOV UR4, 0xffffffff ;  /* 0xffffffff00047882 */ /* 0x000fc60000000000 */
[----:B------:R-:W-:Y:S05]  /*23210*/  BRA.DIV UR4, `(.L_x_6112) ;  /* 0x0000004204b47947 */ /* 0x000fea000b800000 */
[----:B------:R-:W-:-:S13]  /*23220*/  ELECT P6, URZ, PT ;  /* 0x00000000003f782f */ /* 0x000fda00038c0000 */
.L_x_6259:
[----:B------:R-:W-:Y:S05]  /*23230*/  @!P6 BRA `(.L_x_5743) ;  /* 0x000000000078e947 */ /* 0x000fea0003800000 */
[----:B------:R-:W-:-:S06]  /*23240*/  ULOP3.LUT UR4, UR36, 0x2, URZ, 0xfc, !UPT ;  /* 0x0000000224047892 */ /* 0x000fcc000f8efc3f */
[----:B0-----:R-:W-:-:S05]  /*23250*/  IMAD.U32 R0, RZ, RZ, UR4 ;  /* 0x00000004ff007e24 */ /* 0x001fca000f8e00ff */
[----:B------:R-:W-:-:S13]  /*23260*/  ISETP.NE.AND P0, PT, R0, 0x3, PT ;  /* 0x000000030000780c */ /* 0x000fda0003f05270 */
[----:B------:R-:W-:Y:S05]  /*23270*/  @!P0 BRA `(.L_x_6113) ;  /* 0x0000000000048947 */ /* 0x000fea0003800000 */
[----:B------:R-:W-:Y:S01]  /*23280*/  BPT.TRAP 0x1 ;  /* 0x000000040000795c */ /* 0x000fe20000300000 */
.L_x_6113:
[----:B------:R-:W-:Y:S01]  /*23290*/  IMAD R5, R22, 0x8, R7 ;  /* 0x0000000816057824 */ /* 0x000fe200078e0207 */
[----:B------:R-:W-:Y:S02]  /*232a0*/  SHF.L.U32 R0, R28, 0x1f, RZ ;  /* 0x0000001f1c007819 */ /* 0x000fe400000006ff */
[----:B------:R-:W-:Y:S02]  /*232b0*/  IADD3 R22, R22, 0x1, RZ ;  /* 0x0000000116167810 */ /* 0x000fe40007ffe0ff */
[----:B------:R-:W0:Y:S02]  /*232c0*/  SYNCS.PHASECHK.TRANS64.TRYWAIT P1, [R5+URZ+0x28c40], R0 ;  /* 0x028c4000050075a7 */ /* 0x000e24000802017f */
[----:B------:R-:W-:-:S04]  /*232d0*/  ISETP.NE.AND P2, PT, R22, 0x2, PT ;  /* 0x000000021600780c */ /* 0x000fc80003f45270 */
[----:B------:R-:W-:Y:S01]  /*232e0*/  SEL R3, RZ, 0x1, P2 ;  /* 0x00000001ff037807 */ /* 0x000fe20001000000 */
[----:B0-----:R-:W-:Y:S08]  /*232f0*/  @!P1 BRA `(.L_x_6114) ;  /* 0x00000040009c9947 */ /* 0x001ff00003800000 */
.L_x_6260:
[----:B------:R-:W-:Y:S02]  /*23300*/  SEL R22, R22, RZ, P2 ;  /* 0x000000ff16167207 */ /* 0x000fe40001000000 */
[----:B------:R-:W-:Y:S01]  /*23310*/  LOP3.LUT R2, R28, R3, RZ, 0x3c, !PT ;  /* 0x000000031c027212 */ /* 0x000fe200078e3cff */
[----:B------:R-:W-:Y:S06]  /*23320*/  @!P0 BRA `(.L_x_6115) ;  /* 0x0000000000048947 */ /* 0x000fec0003800000 */
[----:B------:R-:W-:Y:S01]  /*23330*/  BPT.TRAP 0x1 ;  /* 0x000000040000795c */ /* 0x000fe20000300000 */
.L_x_6115:
[----:B------:R-:W-:Y:S01]  /*23340*/  IMAD R3, R22, 0x8, R7 ;  /* 0x0000000816037824 */ /* 0x000fe200078e0207 */
[----:B------:R-:W-:-:S04]  /*23350*/  SHF.L.U32 R2, R2, 0x1f, RZ ;  /* 0x0000001f02027819 */ /* 0x000fc800000006ff */
[----:B------:R-:W1:Y:S02]  /*23360*/  SYNCS.PHASECHK.TRANS64.TRYWAIT P1, [R3+URZ+0x28c40], R2 ;  /* 0x028c4002030075a7 */ /* 0x000e64000802017f */
[----:B-1----:R-:W-:Y:S05]  /*23370*/  @!P1 BRA `(.L_x_6116) ;  /* 0x0000004000909947 */ /* 0x002fea0003800000 */
.L_x_6261:
[----:B------:R-:W-:Y:S05]  /*23380*/  @!P0 BRA `(.L_x_6117) ;  /* 0x0000000000048947 */ /* 0x000fea0003800000 */
[----:B------:R-:W-:Y:S01]  /*23390*/  BPT.TRAP 0x1 ;  /* 0x000000040000795c */ /* 0x000fe20000300000 */
.L_x_6117:
[----:B------:R-:W5:Y:S02]  /*233a0*/  SYNCS.PHASECHK.TRANS64.TRYWAIT P1, [R5+URZ+0x28c60], R0 ;  /* 0x028c6000050075a7 */ /* 0x000f64000802017f */
[----:B-----5:R-:W-:Y:S05]  /*233b0*/  @!P1 BRA `(.L_x_6118) ;  /* 0x0000004000949947 */ /* 0x020fea0003800000 */
.L_x_6262:
[----:B------:R-:W-:Y:S05]  /*233c0*/  @!P0 BRA `(.L_x_6119) ;  /* 0x0000000000048947 */ /* 0x000fea0003800000 */
[----:B------:R-:W-:Y:S01]  /*233d0*/  BPT.TRAP 0x1 ;  /* 0x000000040000795c */ /* 0x000fe20000300000 */
.L_x_6119:
[----:B------:R0:W0:Y:S02]  /*233e0*/  SYNCS.PHASECHK.TRANS64.TRYWAIT P0, [R3+URZ+0x28c60], R2 ;  /* 0x028c6002030075a7 */ /* 0x000024000800017f */
[----:B0-----:R-:W-:Y:S05]  /*233f0*/  @!P0 NANOSLEEP.SYNCS 0x989680 ;  /* 0x009896800000895d */ /* 0x001fea0003900000 */
[----:B------:R-:W0:Y:S02]  /*23400*/  @!P0 SYNCS.PHASECHK.TRANS64 P0, [R3+URZ+0x28c60], R2 ;  /* 0x028c6002030085a7 */ /* 0x000e24000800007f */
[----:B0-----:R-:W-:Y:S05]  /*23410*/  @!P0 BRA `(.L_x_6119) ;  /* 0xfffffffc00f08947 */ /* 0x001fea000383ffff */
.L_x_5743:
[----:B------:R-:W-:Y:S05]  /*23420*/  BSYNC B9 ;  /* 0x0000000000097941 */ /* 0x000fea0003800000 */
.L_x_5740:
[----:B------:R-:W-:Y:S05]  /*23430*/  EXIT ;  /* 0x000000000000794d */ /* 0x000fea0003800000 */
.L_x_5769:
[----:B0-----:R0:W1:Y:S02]  /*23440*/  SYNCS.PHASECHK.TRANS64.TRYWAIT P5, [R61+URZ+0x28c90], R68 ;  /* 0x028c90443d0075a7 */ /* 0x00106400080a017f */
[----:B-1----:R-:W-:Y:S05]  /*23450*/  @!P5 NANOSLEEP.SYNCS 0x989680 ;  /* 0x009896800000d95d */ /* 0x002fea0003900000 */
[----:B------:R-:W1:Y:S02]  /*23460*/  @!P5 SYNCS.PHASECHK.TRANS64 P5, [R61+URZ+0x28c90], R68 ;  /* 0x028c90443d00d5a7 */ /* 0x000e6400080a007f */
[----:B-1----:R-:W-:Y:S05]  /*23470*/  @!P5 BRA `(.L_x_5769) ;  /* 0xfffffffc00f0d947 */ /* 0x002fea000383ffff */
[----:B------:R-:W-:Y:S05]  /*23480*/  BRA `(.L_x_6120) ;  /* 0xfffffe00000c7947 */ /* 0x000fea000383ffff */
.L_x_5770:
        /* <DEDUP_REMOVED lines=8> */
.L_x_6122:
[----:B------:R-:W-:Y:S05]  /*23510*/  BSYNC B1 ;  /* 0x0000000000017941 */ /* 0x000fea0003800000 */
.L_x_6121:
        /* <DEDUP_REMOVED lines=8> */
.L_x_6123:
[----:B------:R-:W-:Y:S01]  /*235a0*/  IMAD.MOV.U32 R70, RZ, RZ, R14 ;  /* 0x000000ffff467224 */ /* 0x000fe200078e000e */
[----:B------:R-:W-:Y:S06]  /*235b0*/  BRA `(.L_x_6124) ;  /* 0xfffffdfc00d47947 */ /* 0x000fec000383ffff */
.L_x_5780:
[----:B0-----:R0:W1:Y:S02]  /*235c0*/  SYNCS.PHASECHK.TRANS64.TRYWAIT P6, [R61+URZ+0x28c90], R68 ;  /* 0x028c90443d0075a7 */ /* 0x00106400080c017f */
[----:B-1----:R-:W-:Y:S05]  /*235d0*/  @!P6 NANOSLEEP.SYNCS 0x989680 ;  /* 0x009896800000e95d */ /* 0x002fea0003900000 */
[----:B------:R-:W1:Y:S02]  /*235e0*/  @!P6 SYNCS.PHASECHK.TRANS64 P6, [R61+URZ+0x28c90], R68 ;  /* 0x028c90443d00e5a7 */ /* 0x000e6400080c007f */
[----:B-1----:R-:W-:Y:S05]  /*235f0*/  @!P6 BRA `(.L_x_5780) ;  /* 0xfffffffc00f0e947 */ /* 0x002fea000383ffff */
[----:B------:R-:W-:Y:S05]  /*23600*/  BRA `(.L_x_6125) ;  /* 0xfffffe08003c7947 */ /* 0x000fea000383ffff */
.L_x_5781:
        /* <DEDUP_REMOVED lines=8> */
.L_x_6127:
[----:B------:R-:W-:Y:S05]  /*23690*/  BSYNC B1 ;  /* 0x0000000000017941 */ /* 0x000fea0003800000 */
.L_x_6126:
        /* <DEDUP_REMOVED lines=8> */
.L_x_6128:
[----:B------:R-:W-:Y:S01]  /*23720*/  IMAD.MOV.U32 R70, RZ, RZ, R14 ;  /* 0x000000ffff467224 */ /* 0x000fe200078e000e */
[----:B------:R-:W-:Y:S06]  /*23730*/  BRA `(.L_x_6129) ;  /* 0xfffffe0800047947 */ /* 0x000fec000383ffff */
.L_x_5786:
[----:B-1----:R1:W2:Y:S02]  /*23740*/  SYNCS.PHASECHK.TRANS64.TRYWAIT P4, [R61+URZ+0x28c90], R68 ;  /* 0x028c90443d0075a7 */ /* 0x0022a4000808017f */
[----:B--2---:R-:W-:Y:S05]  /*23750*/  @!P4 NANOSLEEP.SYNCS 0x989680 ;  /* 0x009896800000c95d */ /* 0x004fea0003900000 */
[----:B------:R-:W2:Y:S02]  /*23760*/  @!P4 SYNCS.PHASECHK.TRANS64 P4, [R61+URZ+0x28c90], R68 ;  /* 0x028c90443d00c5a7 */ /* 0x000ea4000808007f */
[----:B--2---:R-:W-:Y:S05]  /*23770*/  @!P4 BRA `(.L_x_5786) ;  /* 0xfffffffc00f0c947 */ /* 0x004fea000383ffff */
[----:B------:R-:W-:Y:S05]  /*23780*/  BRA `(.L_x_6130) ;  /* 0xfffffe1000047947 */ /* 0x000fea000383ffff */
.L_x_5787:
[----:B------:R-:W-:Y:S01]  /*23790*/  BSSY B1, `(.L_x_6131) ;  /* 0x0000007000017945 */ /* 0x000fe20003800000 */
[----:B------:R-:W-:Y:S02]  /*237a0*/  IMAD.MOV.U32 R12, RZ, RZ, RZ ;  /* 0x000000ffff0c7224 */ /* 0x000fe400078e00ff */
[----:B------:R-:W-:Y:S02]  /*237b0*/  IMAD.MOV.U32 R11, RZ, RZ, 0x1c1f ;  /* 0x00001c1fff0b7424 */ /* 0x000fe400078e00ff */
[----:B------:R-:W-:-:S07]  /*237c0*/  IMAD.MOV.U32 R15, RZ, RZ, -0x1 ;  /* 0xffffffffff0f7424 */ /* 0x000fce00078e00ff */
[----:B-1----:R-:W-:Y:S05]  /*237d0*/  WARPSYNC.COLLECTIVE R15, `(.L_x_6132) ;  /* 0x000000000f087348 */ /* 0x002fea0003c00000 */
[----:B------:R0:W2:Y:S02]  /*237e0*/  SHFL.IDX P6, R14, R13, R12, R11 ;  /* 0x0000000c0d0e7389 */ /* 0x0000a400000c000b */
[----:B012---:R-:W-:Y:S01]  /*237f0*/  ENDCOLLECTIVE ;  /* 0x000000000000791b */ /* 0x007fe20003800000 */
.L_x_6132:
[----:B------:R-:W-:Y:S05]  /*23800*/  BSYNC B1 ;  /* 0x0000000000017941 */ /* 0x000fea0003800000 */
.L_x_6131:
        /* <DEDUP_REMOVED lines=8> */
.L_x_6133:
[----:B------:R-:W-:Y:S05]  /*23890*/  BRA `(.L_x_6134) ;  /* 0xfffffe1000247947 */ /* 0x000fea000383ffff */
.L_x_5791:
[----:B--2---:R2:W3:Y:S02]  /*238a0*/  SYNCS.PHASECHK.TRANS64.TRYWAIT P3, [R61+URZ+0x28cb0], R68 ;  /* 0x028cb0443d0075a7 */ /* 0x0044e4000806017f */
[----:B---3--:R-:W-:Y:S05]  /*238b0*/  @!P3 NANOSLEEP.SYNCS 0x989680 ;  /* 0x009896800000b95d */ /* 0x008fea0003900000 */
[----:B------:R-:W3:Y:S02]  /*238c0*/  @!P3 SYNCS.PHASECHK.TRANS64 P3, [R61+URZ+0x28cb0], R68 ;  /* 0x028cb0443d00b5a7 */ /* 0x000ee4000806007f */
[----:B---3--:R-:W-:Y:S05]  /*238d0*/  @!P3 BRA `(.L_x_5791) ;  /* 0xfffffffc00f0b947 */ /* 0x008fea000383ffff */
[----:B------:R-:W-:Y:S05]  /*238e0*/  BRA `(.L_x_6135) ;  /* 0xfffffe1000b07947 */ /* 0x000fea000383ffff */
.L_x_5812:
[----:B-1----:R1:W2:Y:S02]  /*238f0*/  SYNCS.PHASECHK.TRANS64.TRYWAIT P1, [R12+URZ+0x28c50], R5 ;  /* 0x028c50050c0075a7 */ /* 0x0022a4000802017f */
[----:B--2---:R-:W-:Y:S05]  /*23900*/  @!P1 NANOSLEEP.SYNCS 0x989680 ;  /* 0x009896800000995d */ /* 0x004fea0003900000 */
[----:B------:R-:W2:Y:S02]  /*23910*/  @!P1 SYNCS.PHASECHK.TRANS64 P1, [R12+URZ+0x28c50], R5 ;  /* 0x028c50050c0095a7 */ /* 0x000ea4000802007f */
[----:B--2---:R-:W-:Y:S05]  /*23920*/  @!P1 BRA `(.L_x_5812) ;  /* 0xfffffffc00f09947 */ /* 0x004fea000383ffff */
[----:B------:R-:W-:Y:S05]  /*23930*/  BRA `(.L_x_6136) ;  /* 0xfffffe28005c7947 */ /* 0x000fea000383ffff */
.L_x_5820:
[----:B-1----:R1:W2:Y:S02]  /*23940*/  SYNCS.PHASECHK.TRANS64.TRYWAIT P1, [R21+URZ+0x28c50], R12 ;  /* 0x028c500c150075a7 */ /* 0x0022a4000802017f */
[----:B--2---:R-:W-:Y:S05]  /*23950*/  @!P1 NANOSLEEP.SYNCS 0x989680 ;  /* 0x009896800000995d */ /* 0x004fea0003900000 */
[----:B------:R-:W2:Y:S02]  /*23960*/  @!P1 SYNCS.PHASECHK.TRANS64 P1, [R21+URZ+0x28c50], R12 ;  /* 0x028c500c150095a7 */ /* 0x000ea4000802007f */
[----:B--2---:R-:W-:Y:S05]  /*23970*/  @!P1 BRA `(.L_x_5820) ;  /* 0xfffffffc00f09947 */ /* 0x004fea000383ffff */
[----:B------:R-:W-:Y:S05]  /*23980*/  BRA `(.L_x_5819) ;  /* 0xfffffe3400847947 */ /* 0x000fea000383ffff */
.L_x_5844:
[----:B------:R-:W-:Y:S01]  /*23990*/  BSSY B1, `(.L_x_6137) ;  /* 0x0000008000017945 */ /* 0x000fe20003800000 */
[----:B------:R-:W-:Y:S02]  /*239a0*/  IMAD.MOV.U32 R13, RZ, RZ, R31 ;  /* 0x000000ffff0d7224 */ /* 0x000fe400078e001f */
[----:B------:R-:W-:Y:S02]  /*239b0*/  IMAD.MOV.U32 R12, RZ, RZ, RZ ;  /* 0x000000ffff0c7224 */ /* 0x000fe400078e00ff */
[----:B0-----:R-:W-:Y:S02]  /*239c0*/  IMAD.MOV.U32 R11, RZ, RZ, 0x1c1f ;  /* 0x00001c1fff0b7424 */ /* 0x001fe400078e00ff */
[----:B------:R-:W-:-:S07]  /*239d0*/  IMAD.MOV.U32 R15, RZ, RZ, -0x1 ;  /* 0xffffffffff0f7424 */ /* 0x000fce00078e00ff */
[----:B------:R-:W-:Y:S05]  /*239e0*/  WARPSYNC.COLLECTIVE R15, `(.L_x_6138) ;  /* 0x000000000f087348 */ /* 0x000fea0003c00000 */
[----:B------:R0:W1:Y:S02]  /*239f0*/  SHFL.IDX P6, R14, R13, R12, R11 ;  /* 0x0000000c0d0e7389 */ /* 0x00006400000c000b */
[----:B01----:R-:W-:Y:S01]  /*23a00*/  ENDCOLLECTIVE ;  /* 0x000000000000791b */ /* 0x003fe20003800000 */
.L_x_6138:
[----:B------:R-:W-:Y:S05]  /*23a10*/  BSYNC B1 ;  /* 0x0000000000017941 */ /* 0x000fea0003800000 */
.L_x_6137:
[----:B------:R-:W-:Y:S01]  /*23a20*/  IMAD.MOV.U32 R13, RZ, RZ, R10 ;  /* 0x000000ffff0d7224 */ /* 0x000fe200078e000a */
[----:B------:R-:W-:Y:S01]  /*23a30*/  MOV R15, 0xffffffff ;  /* 0xffffffff000f7802 */ /* 0x000fe20000000f00 */
[----:B------:R-:W-:Y:S02]  /*23a40*/  IMAD.MOV.U32 R12, RZ, RZ, RZ ;  /* 0x000000ffff0c7224 */ /* 0x000fe400078e00ff */
[----:B------:R-:W-:Y:S02]  /*23a50*/  IMAD.MOV.U32 R11, RZ, RZ, 0x1c1f ;  /* 0x00001c1fff0b7424 */ /* 0x000fe400078e00ff */
[----:B------:R-:W-:-:S07]  /*23a60*/  IMAD.MOV.U32 R0, RZ, RZ, R14 ;  /* 0x000000ffff007224 */ /* 0x000fce00078e000e */
[----:B------:R-:W-:Y:S05]  /*23a70*/  WARPSYNC.COLLECTIVE R15, `(.L_x_6139) ;  /* 0x000000000f087348 */ /* 0x000fea0003c00000 */
[----:B------:R0:W1:Y:S02]  /*23a80*/  SHFL.IDX P6, R14, R13, R12, R11 ;  /* 0x0000000c0d0e7389 */ /* 0x00006400000c000b */
[----:B01----:R-:W-:Y:S01]  /*23a90*/  ENDCOLLECTIVE ;  /* 0x000000000000791b */ /* 0x003fe20003800000 */
.L_x_6139:
[----:B------:R-:W-:Y:S02]  /*23aa0*/  IMAD.MOV.U32 R13, RZ, RZ, R80 ;  /* 0x000000ffff0d7224 */ /* 0x000fe400078e0050 */
[----:B------:R-:W-:-:S07]  /*23ab0*/  IMAD.MOV.U32 R3, RZ, RZ, R14 ;  /* 0x000000ffff037224 */ /* 0x000fce00078e000e */
[----:B------:R-:W-:Y:S05]  /*23ac0*/  WARPSYNC.COLLECTIVE R15, `(.L_x_6140) ;  /* 0x000000000f087348 */ /* 0x000fea0003c00000 */
[----:B------:R0:W1:Y:S02]  /*23ad0*/  SHFL.IDX P6, R14, R13, R12, R11 ;  /* 0x0000000c0d0e7389 */ /* 0x00006400000c000b */
[----:B01----:R-:W-:Y:S01]  /*23ae0*/  ENDCOLLECTIVE ;  /* 0x000000000000791b */ /* 0x003fe20003800000 */
.L_x_6140:
[----:B------:R-:W-:Y:S02]  /*23af0*/  IMAD.MOV.U32 R13, RZ, RZ, R30 ;  /* 0x000000ffff0d7224 */ /* 0x000fe400078e001e */
[----:B------:R-:W-:-:S07]  /*23b00*/  IMAD.MOV.U32 R7, RZ, RZ, R14 ;  /* 0x000000ffff077224 */ /* 0x000fce00078e000e */
[----:B------:R-:W-:Y:S05]  /*23b10*/  WARPSYNC.COLLECTIVE R15, `(.L_x_6141) ;  /* 0x000000000f087348 */ /* 0x000fea0003c00000 */
[----:B------:R0:W1:Y:S02]  /*23b20*/  SHFL.IDX P6, R14, R13, R12, R11 ;  /* 0x0000000c0d0e7389 */ /* 0x00006400000c000b */
[----:B01----:R-:W-:Y:S01]  /*23b30*/  ENDCOLLECTIVE ;  /* 0x000000000000791b */ /* 0x003fe20003800000 */
.L_x_6141:
[----:B------:R-:W-:Y:S01]  /*23b40*/  IMAD.MOV.U32 R8, RZ, RZ, R14 ;  /* 0x000000ffff087224 */ /* 0x000fe200078e000e */
[----:B------:R-:W-:Y:S06]  /*23b50*/  BRA `(.L_x_6142) ;  /* 0xfffffe5000b47947 */ /* 0x000fec000383ffff */
.L_x_5847:
[----:B------:R-:W-:Y:S01]  /*23b60*/  BSSY B1, `(.L_x_6143) ;  /* 0x0000008000017945 */ /* 0x000fe20003800000 */
[----:B------:R-:W-:Y:S02]  /*23b70*/  IMAD.MOV.U32 R13, RZ, RZ, R31 ;  /* 0x000000ffff0d7224 */ /* 0x000fe400078e001f */
[----:B------:R-:W-:Y:S02]  /*23b80*/  IMAD.MOV.U32 R12, RZ, RZ, 0x1 ;  /* 0x00000001ff0c7424 */ /* 0x000fe400078e00ff */
[----:B------:R-:W-:Y:S02]  /*23b90*/  IMAD.MOV.U32 R11, RZ, RZ, 0x1c1f ;  /* 0x00001c1fff0b7424 */ /* 0x000fe400078e00ff */
[----:B------:R-:W-:-:S07]  /*23ba0*/  IMAD.MOV.U32 R15, RZ, RZ, -0x1 ;  /* 0xffffffffff0f7424 */ /* 0x000fce00078e00ff */
[----:B-1--4-:R-:W-:Y:S05]  /*23bb0*/  WARPSYNC.COLLECTIVE R15, `(.L_x_6144) ;  /* 0x000000000f087348 */ /* 0x012fea0003c00000 */
[----:B------:R0:W2:Y:S02]  /*23bc0*/  SHFL.IDX P6, R14, R13, R12, R11 ;  /* 0x0000000c0d0e7389 */ /* 0x0000a400000c000b */
[----:B012-4-:R-:W-:Y:S01]  /*23bd0*/  ENDCOLLECTIVE ;  /* 0x000000000000791b */ /* 0x017fe20003800000 */
.L_x_6144:
[----:B------:R-:W-:Y:S05]  /*23be0*/  BSYNC B1 ;  /* 0x0000000000017941 */ /* 0x000fea0003800000 */
.L_x_6143:
[----:B------:R-:W-:Y:S02]  /*23bf0*/  IMAD.MOV.U32 R13, RZ, RZ, R10 ;  /* 0x000000ffff0d7224 */ /* 0x000fe400078e000a */
[----:B------:R-:W-:Y:S02]  /*23c00*/  IMAD.MOV.U32 R12, RZ, RZ, 0x1 ;  /* 0x00000001ff0c7424 */ /* 0x000fe400078e00ff */
[----:B------:R-:W-:Y:S02]  /*23c10*/  IMAD.MOV.U32 R11, RZ, RZ, 0x1c1f ;  /* 0x00001c1fff0b7424 */ /* 0x000fe400078e00ff */
[----:B------:R-:W-:Y:S02]  /*23c20*/  IMAD.MOV.U32 R15, RZ, RZ, -0x1 ;  /* 0xffffffffff0f7424 */ /* 0x000fe400078e00ff */
[----:B------:R-:W-:-:S07]  /*23c30*/  IMAD.MOV.U32 R0, RZ, RZ, R14 ;  /* 0x000000ffff007224 */ /* 0x000fce00078e000e */
[----:B------:R-:W-:Y:S05]  /*23c40*/  WARPSYNC.COLLECTIVE R15, `(.L_x_6145) ;  /* 0x000000000f087348 */ /* 0x000fea0003c00000 */
[----:B------:R0:W1:Y:S02]  /*23c50*/  SHFL.IDX P6, R14, R13, R12, R11 ;  /* 0x0000000c0d0e7389 */ /* 0x00006400000c000b */
[----:B01----:R-:W-:Y:S01]  /*23c60*/  ENDCOLLECTIVE ;  /* 0x000000000000791b */ /* 0x003fe20003800000 */
.L_x_6145:
[----:B------:R-:W-:Y:S02]  /*23c70*/  IMAD.MOV.U32 R13, RZ, RZ, R80 ;  /* 0x000000ffff0d7224 */ /* 0x000fe400078e0050 */
[----:B------:R-:W-:-:S07]  /*23c80*/  IMAD.MOV.U32 R3, RZ, RZ, R14 ;  /* 0x000000ffff037224 */ /* 0x000fce00078e000e */
[----:B------:R-:W-:Y:S05]  /*23c90*/  WARPSYNC.COLLECTIVE R15, `(.L_x_6146) ;  /* 0x000000000f087348 */ /* 0x000fea0003c00000 */
[----:B------:R0:W1:Y:S02]  /*23ca0*/  SHFL.IDX P6, R14, R13, R12, R11 ;  /* 0x0000000c0d0e7389 */ /* 0x00006400000c000b */
[----:B01----:R-:W-:Y:S01]  /*23cb0*/  ENDCOLLECTIVE ;  /* 0x000000000000791b */ /* 0x003fe20003800000 */
.L_x_6146:
[----:B------:R-:W-:Y:S02]  /*23cc0*/  IMAD.MOV.U32 R13, RZ, RZ, R30 ;  /* 0x000000ffff0d7224 */ /* 0x000fe400078e001e */
[----:B------:R-:W-:-:S07]  /*23cd0*/  IMAD.MOV.U32 R7, RZ, RZ, R14 ;  /* 0x000000ffff077224 */ /* 0x000fce00078e000e */
[----:B------:R-:W-:Y:S05]  /*23ce0*/  WARPSYNC.COLLECTIVE R15, `(.L_x_6147) ;  /* 0x000000000f087348 */ /* 0x000fea0003c00000 */
[----:B------:R0:W1:Y:S02]  /*23cf0*/  SHFL.IDX P6, R14, R13, R12, R11 ;  /* 0x0000000c0d0e7389 */ /* 0x00006400000c000b */
[----:B01----:R-:W-:Y:S01]  /*23d00*/  ENDCOLLECTIVE ;  /* 0x000000000000791b */ /* 0x003fe20003800000 */
.L_x_6147:
[----:B------:R-:W-:Y:S01]  /*23d10*/  MOV R30, R14 ;  /* 0x0000000e001e7202 */ /* 0x000fe20000000f00 */
[----:B------:R-:W-:Y:S06]  /*23d20*/  BRA `(.L_x_6148) ;  /* 0xfffffe5400147947 */ /* 0x000fec000383ffff */
.L_x_5851:
[----:B0-----:R0:W1:Y:S02]  /*23d30*/  SYNCS.PHASECHK.TRANS64.TRYWAIT P0, [R2+URZ+0x28c00], R35 ;  /* 0x028c0023020075a7 */ /* 0x001064000800017f */
[----:B-1----:R-:W-:Y:S05]  /*23d40*/  @!P0 NANOSLEEP.SYNCS 0x989680 ;  /* 0x009896800000895d */ /* 0x002fea0003900000 */
[----:B------:R-:W1:Y:S02]  /*23d50*/  @!P0 SYNCS.PHASECHK.TRANS64 P0, [R2+URZ+0x28c00], R35 ;  /* 0x028c0023020085a7 */ /* 0x000e64000800007f */
[----:B-1----:R-:W-:Y:S05]  /*23d60*/  @!P0 BRA `(.L_x_5851) ;  /* 0xfffffffc00f08947 */ /* 0x002fea000383ffff */
[----:B------:R-:W-:Y:S05]  /*23d70*/  BRA `(.L_x_6149) ;  /* 0xfffffe5800087947 */ /* 0x000fea000383ffff */
.L_x_5859:
[----:B------:R-:W1:Y:S01]  /*23d80*/  LDC R37, c[0x0][0x3f4] ;  /* 0x0000fd00ff257b82 */ /* 0x000e620000000800 */
[----:B------:R-:W-:Y:S01]  /*23d90*/  BSSY B1, `(.L_x_6150) ;  /* 0x0000008000017945 */ /* 0x000fe20003800000 */
[----:B------:R-:W-:Y:S02]  /*23da0*/  IMAD.MOV.U32 R13, RZ, RZ, R27 ;  /* 0x000000ffff0d7224 */ /* 0x000fe400078e001b */
[----:B------:R-:W-:Y:S02]  /*23db0*/  IMAD.MOV.U32 R12, RZ, RZ, RZ ;  /* 0x000000ffff0c7224 */ /* 0x000fe400078e00ff */
[----:B0-----:R-:W-:Y:S02]  /*23dc0*/  IMAD.MOV.U32 R11, RZ, RZ, 0x1c1f ;  /* 0x00001c1fff0b7424 */ /* 0x001fe400078e00ff */
[----:B------:R-:W-:-:S07]  /*23dd0*/  IMAD.MOV.U32 R15, RZ, RZ, -0x1 ;  /* 0xffffffffff0f7424 */ /* 0x000fce00078e00ff */
[----:B-1-3--:R-:W-:Y:S05]  /*23de0*/  WARPSYNC.COLLECTIVE R15, `(.L_x_6151) ;  /* 0x000000000f087348 */ /* 0x00afea0003c00000 */
[----:B------:R0:W2:Y:S02]  /*23df0*/  SHFL.IDX P6, R14, R13, R12, R11 ;  /* 0x0000000c0d0e7389 */ /* 0x0000a400000c000b */
[----:B0123--:R-:W-:Y:S01]  /*23e00*/  ENDCOLLECTIVE ;  /* 0x000000000000791b */ /* 0x00ffe20003800000 */
.L_x_6151:
[----:B------:R-:W-:Y:S05]  /*23e10*/  BSYNC B1 ;  /* 0x0000000000017941 */ /* 0x000fea0003800000 */
.L_x_6150:
[----:B------:R-:W-:Y:S01]  /*23e20*/  IMAD.MOV.U32 R13, RZ, RZ, R26 ;  /* 0x000000ffff0d7224 */ /* 0x000fe200078e001a */
[----:B------:R-:W-:Y:S01]  /*23e30*/  ISETP.GE.AND P0, PT, R18, R37, PT ;  /* 0x000000251200720c */ /* 0x000fe20003f06270 */
[----:B------:R-:W-:Y:S02]  /*23e40*/  IMAD.MOV.U32 R12, RZ, RZ, RZ ;  /* 0x000000ffff0c7224 */ /* 0x000fe400078e00ff */
[----:B------:R-:W-:Y:S02]  /*23e50*/  IMAD.MOV.U32 R11, RZ, RZ, 0x1c1f ;  /* 0x00001c1fff0b7424 */ /* 0x000fe400078e00ff */
[----:B------:R-:W-:Y:S02]  /*23e60*/  IMAD.MOV.U32 R15, RZ, RZ, -0x1 ;  /* 0xffffffffff0f7424 */ /* 0x000fe400078e00ff */
[----:B------:R-:W-:Y:S02]  /*23e70*/  IMAD.MOV.U32 R0, RZ, RZ, R14 ;  /* 0x000000ffff007224 */ /* 0x000fe400078e000e */
[----:B------:R-:W-:-:S07]  /*23e80*/  IMAD R3, R23, R6, RZ ;  /* 0x0000000617037224 */ /* 0x000fce00078e02ff */
[----:B------:R-:W-:Y:S05]  /*23e90*/  WARPSYNC.COLLECTIVE R15, `(.L_x_6152) ;  /* 0x000000000f087348 */ /* 0x000fea0003c00000 */
[----:B------:R0:W1:Y:S02]  /*23ea0*/  SHFL.IDX P6, R14, R13, R12, R11 ;  /* 0x0000000c0d0e7389 */ /* 0x00006400000c000b */
[----:B01----:R-:W-:Y:S01]  /*23eb0*/  ENDCOLLECTIVE ;  /* 0x000000000000791b */ /* 0x003fe20003800000 */
.L_x_6152:
[----:B------:R-:W-:Y:S01]  /*23ec0*/  ISETP.GE.OR P1, PT, R34, R3, P0 ;  /* 0x000000032200720c */ /* 0x000fe20000726670 */
[----:B------:R-:W-:-:S12]  /*23ed0*/  IMAD.MOV.U32 R13, RZ, RZ, R25 ;  /* 0x000000ffff0d7224 */ /* 0x000fd800078e0019 */
[C---:B------:R-:W-:Y:S01]  /*23ee0*/  @!P1 IMAD.SHL.U32 R7, R18.reuse, 0x2, RZ ;  /* 0x0000000212079824 */ /* 0x040fe200078e00ff */
[----:B------:R-:W-:Y:S01]  /*23ef0*/  @!P1 SHF.L.U64.HI R6, R18, 0x1, R19 ;  /* 0x0000000112069819 */ /* 0x000fe20000010213 */
[----:B------:R-:W-:-:S07]  /*23f00*/  IMAD.MOV.U32 R4, RZ, RZ, R14 ;  /* 0x000000ffff047224 */ /* 0x000fce00078e000e */
[----:B------:R-:W-:Y:S05]  /*23f10*/  WARPSYNC.COLLECTIVE R15, `(.L_x_6153) ;  /* 0x000000000f087348 */ /* 0x000fea0003c00000 */
[----:B------:R0:W1:Y:S02]  /*23f20*/  SHFL.IDX P6, R14, R13, R12, R11 ;  /* 0x0000000c0d0e7389 */ /* 0x00006400000c000b */
[----:B01----:R-:W-:Y:S01]  /*23f30*/  ENDCOLLECTIVE ;  /* 0x000000000000791b */ /* 0x003fe20003800000 */
.L_x_6153:
[----:B------:R-:W-:-:S05]  /*23f40*/  @!P1 IADD3 R8, P2, R4, R7, RZ ;  /* 0x0000000704089210 */ /* 0x000fca0007f5e0ff */
[----:B------:R-:W-:Y:S02]  /*23f50*/  @!P1 IMAD.X R9, R0, 0x1, R6, P2 ;  /* 0x0000000100099824 */ /* 0x000fe400010e0606 */
[----:B------:R-:W-:Y:S02]  /*23f60*/  IMAD.MOV.U32 R13, RZ, RZ, R35 ;  /* 0x000000ffff0d7224 */ /* 0x000fe400078e0023 */
[----:B------:R-:W-:-:S07]  /*23f70*/  IMAD.MOV.U32 R5, RZ, RZ, R14 ;  /* 0x000000ffff057224 */ /* 0x000fce00078e000e */
[----:B------:R-:W-:Y:S05]  /*23f80*/  WARPSYNC.COLLECTIVE R15, `(.L_x_6154) ;  /* 0x000000000f087348 */ /* 0x000fea0003c00000 */
[----:B------:R0:W1:Y:S02]  /*23f90*/  SHFL.IDX P6, R14, R13, R12, R11 ;  /* 0x0000000c0d0e7389 */ /* 0x00006400000c000b */
[----:B01----:R-:W-:Y:S01]  /*23fa0*/  ENDCOLLECTIVE ;  /* 0x000000000000791b */ /* 0x003fe20003800000 */
.L_x_6154:
[----:B------:R-:W2:Y:S01]  /*23fb0*/  @!P1 LD.E.128 R8, desc[UR40][R8.64] ;  /* 0x0000002808089980 */ /* 0x000ea2000c101d00 */
[----:B------:R-:W-:-:S05]  /*23fc0*/  @!P1 IADD3 R4, P2, R14, R7, RZ ;  /* 0x000000070e049210 */ /* 0x000fca0007f5e0ff */
[----:B------:R-:W-:-:S06]  /*23fd0*/  @!P1 IMAD.X R5, R5, 0x1, R6, P2 ;  /* 0x0000000105059824 */ /* 0x000fcc00010e0606 */
[----:B------:R-:W5:Y:S01]  /*23fe0*/  @!P1 LD.E.128 R4, desc[UR40][R4.64] ;  /* 0x0000002804049980 */ /* 0x000f62000c101d00 */
[----:B------:R-:W-:Y:S02]  /*23ff0*/  CS2R R20, SRZ ;  /* 0x0000000000147805 */ /* 0x000fe4000001ff00 */
[----:B------:R-:W-:Y:S01]  /*24000*/  CS2R R28, SRZ ;  /* 0x00000000001c7805 */ /* 0x000fe2000001ff00 */
[----:B------:R-:W-:Y:S01]  /*24010*/  IMAD.MOV.U32 R13, RZ, RZ, R27 ;  /* 0x000000ffff0d7224 */ /* 0x000fe200078e001b */
[----:B------:R-:W-:Y:S02]  /*24020*/  CS2R R30, SRZ ;  /* 0x00000000001e7805 */ /* 0x000fe4000001ff00 */
[----:B------:R-:W-:Y:S01]  /*24030*/  CS2R R32, SRZ ;  /* 0x0000000000207805 */ /* 0x000fe2000001ff00 */
[----:B--2---:R-:W-:Y:S02]  /*24040*/  @!P1 IMAD.MOV.U32 R21, RZ, RZ, R9 ;  /* 0x000000ffff159224 */ /* 0x004fe400078e0009 */
[----:B------:R-:W-:-:S02]  /*24050*/  @!P1 IMAD.MOV.U32 R29, RZ, RZ, R11 ;  /* 0x000000ffff1d9224 */ /* 0x000fc400078e000b */
[----:B------:R-:W-:Y:S02]  /*24060*/  IMAD.MOV.U32 R12, RZ, RZ, R21 ;  /* 0x000000ffff0c7224 */ /* 0x000fe400078e0015 */
[----:B------:R-:W-:Y:S02]  /*24070*/  IMAD.MOV.U32 R11, RZ, RZ, 0x1c1f ;  /* 0x00001c1fff0b7424 */ /* 0x000fe400078e00ff */
[----:B------:R-:W-:Y:S01]  /*24080*/  @!P1 IMAD.MOV.U32 R20, RZ, RZ, R8 ;  /* 0x000000ffff149224 */ /* 0x000fe200078e0008 */
[----:B------:R-:W-:Y:S01]  /*24090*/  PRMT R46, R12, 0x7610, R46 ;  /* 0x000076100c2e7816 */ /* 0x000fe2000000002e */
[----:B------:R-:W-:Y:S02]  /*240a0*/  IMAD.MOV.U32 R12, RZ, RZ, 0x1 ;  /* 0x00000001ff0c7424 */ /* 0x000fe400078e00ff */
[----:B------:R-:W-:Y:S01]  /*240b0*/  @!P1 IMAD.MOV.U32 R28, RZ, RZ, R10 ;  /* 0x000000ffff1c9224 */ /* 0x000fe200078e000a */
[----:B------:R-:W-:Y:S01]  /*240c0*/  MOV R0, R20 ;  /* 0x0000001400007202 */ /* 0x000fe20000000f00 */
[----:B------:R-:W-:-:S07]  /*240d0*/  IMAD.MOV.U32 R9, RZ, RZ, R29 ;  /* 0x000000ffff097224 */ /* 0x000fce00078e001d */
[----:B-----5:R-:W-:Y:S05]  /*240e0*/  WARPSYNC.COLLECTIVE R15, `(.L_x_6155) ;  /* 0x000000000f087348 */ /* 0x020fea0003c00000 */
[----:B------:R0:W1:Y:S02]  /*240f0*/  SHFL.IDX P6, R14, R13, R12, R11 ;  /* 0x0000000c0d0e7389 */ /* 0x00006400000c000b */
[----:B01---5:R-:W-:Y:S01]  /*24100*/  ENDCOLLECTIVE ;  /* 0x000000000000791b */ /* 0x023fe20003800000 */
.L_x_6155:
[----:B------:R-:W-:Y:S01]  /*24110*/  IMAD.MOV.U32 R8, RZ, RZ, R28 ;  /* 0x000000ffff087224 */ /* 0x000fe200078e001c */
[----:B------:R-:W-:Y:S01]  /*24120*/  PRMT R56, R56, 0x5410, R0 ;  /* 0x0000541038387816 */ /* 0x000fe20000000000 */
[----:B------:R-:W-:-:S03]  /*24130*/  @!P1 IMAD.MOV.U32 R30, RZ, RZ, R4 ;  /* 0x000000ffff1e9224 */ /* 0x000fc600078e0004 */
[----:B------:R-:W-:Y:S01]  /*24140*/  PRMT R36, R8, 0x5410, R9 ;  /* 0x0000541008247816 */ /* 0x000fe20000000009 */
[----:B------:R-:W-:Y:S02]  /*24150*/  @!P1 IMAD.MOV.U32 R31, RZ, RZ, R5 ;  /* 0x000000ffff1f9224 */ /* 0x000fe400078e0005 */
[----:B------:R-:W-:Y:S01]  /*24160*/  @!P1 IMAD.MOV.U32 R32, RZ, RZ, R6 ;  /* 0x000000ffff209224 */ /* 0x000fe200078e0006 */
[----:B------:R-:W-:Y:S01]  /*24170*/  MOV R4, R30 ;  /* 0x0000001e00047202 */ /* 0x000fe20000000f00 */
[----:B------:R-:W-:Y:S02]  /*24180*/  @!P1 IMAD.MOV.U32 R33, RZ, RZ, R7 ;  /* 0x000000ffff219224 */ /* 0x000fe400078e0007 */
[----:B------:R-:W-:Y:S01]  /*24190*/  IMAD.MOV.U32 R13, RZ, RZ, R26 ;  /* 0x000000ffff0d7224 */ /* 0x000fe200078e001a */
[----:B------:R-:W-:Y:S01]  /*241a0*/  PRMT R56, R4, 0x7610, R56 ;  /* 0x0000761004387816 */ /* 0x000fe20000000038 */
[----:B------:R-:W-:Y:S02]  /*241b0*/  IMAD.MOV.U32 R5, RZ, RZ, R31 ;  /* 0x000000ffff057224 */ /* 0x000fe400078e001f */
[----:B------:R-:W-:-:S02]  /*241c0*/  IMAD.MOV.U32 R6, RZ, RZ, R32 ;  /* 0x000000ffff067224 */ /* 0x000fc400078e0020 */
[----:B------:R-:W-:Y:S01]  /*241d0*/  IMAD.MOV.U32 R7, RZ, RZ, R33 ;  /* 0x000000ffff077224 */ /* 0x000fe200078e0021 */
[----:B------:R-:W-:Y:S02]  /*241e0*/  PRMT R47, R5, 0x7610, R47 ;  /* 0x00007610052f7816 */ /* 0x000fe4000000002f */
[----:B------:R-:W-:Y:S02]  /*241f0*/  CS2R R4, SRZ ;  /* 0x0000000000047805 */ /* 0x000fe4000001ff00 */
[----:B------:R-:W-:Y:S01]  /*24200*/  PRMT R57, R6, 0x7610, R57 ;  /* 0x0000761006397816 */ /* 0x000fe20000000039 */
[----:B------:R-:W-:Y:S01]  /*24210*/  IMAD.MOV.U32 R0, RZ, RZ, R14 ;  /* 0x000000ffff007224 */ /* 0x000fe200078e000e */
[----:B------:R-:W-:-:S07]  /*24220*/  PRMT R50, R7, 0x7610, R50 ;  /* 0x0000761007327816 */ /* 0x000fce0000000032 */
[----:B------:R-:W-:Y:S05]  /*24230*/  WARPSYNC.COLLECTIVE R15, `(.L_x_6156) ;  /* 0x000000000f087348 */ /* 0x000fea0003c00000 */
[----:B------:R0:W1:Y:S02]  /*24240*/  SHFL.IDX P6, R14, R13, R12, R11 ;  /* 0x0000000c0d0e7389 */ /* 0x00006400000c000b */
[----:B01----:R-:W-:Y:S01]  /*24250*/  ENDCOLLECTIVE ;  /* 0x000000000000791b */ /* 0x003fe20003800000 */
.L_x_6156:
[----:B------:R-:W-:Y:S02]  /*24260*/  IMAD.MOV.U32 R13, RZ, RZ, R25 ;  /* 0x000000ffff0d7224 */ /* 0x000fe400078e0019 */
[----:B------:R-:W-:-:S07]  /*24270*/  IMAD.MOV.U32 R24, RZ, RZ, R14 ;  /* 0x000000ffff187224 */ /* 0x000fce00078e000e */
[----:B------:R-:W-:Y:S05]  /*24280*/  WARPSYNC.COLLECTIVE R15, `(.L_x_6157) ;  /* 0x000000000f087348 */ /* 0x000fea0003c00000 */
[----:B------:R0:W1:Y:S02]  /*24290*/  SHFL.IDX P6, R14, R13, R12, R11 ;  /* 0x0000000c0d0e7389 */ /* 0x00006400000c000b */
[----:B01----:R-:W-:Y:S01]  /*242a0*/  ENDCOLLECTIVE ;  /* 0x000000000000791b */ /* 0x003fe20003800000 */
.L_x_6157:
[----:B------:R-:W-:Y:S02]  /*242b0*/  IMAD.MOV.U32 R13, RZ, RZ, R35 ;  /* 0x000000ffff0d7224 */ /* 0x000fe400078e0023 */
[----:B------:R-:W-:-:S07]  /*242c0*/  IMAD.MOV.U32 R25, RZ, RZ, R14 ;  /* 0x000000ffff197224 */ /* 0x000fce00078e000e */
[----:B------:R-:W-:Y:S05]  /*242d0*/  WARPSYNC.COLLECTIVE R15, `(.L_x_6158) ;  /* 0x000000000f087348 */ /* 0x000fea0003c00000 */
[----:B------:R0:W1:Y:S02]  /*242e0*/  SHFL.IDX P6, R14, R13, R12, R11 ;  /* 0x0000000c0d0e7389 */ /* 0x00006400000c000b */
[----:B01----:R-:W-:Y:S01]  /*242f0*/  ENDCOLLECTIVE ;  /* 0x000000000000791b */ /* 0x003fe20003800000 */
.L_x_6158:
[----:B------:R-:W-:Y:S05]  /*24300*/  BRA `(.L_x_6159) ;  /* 0xfffffe6000ec7947 */ /* 0x000fea000383ffff */
.L_x_5863:
[----:B0-----:R0:W1:Y:S02]  /*24310*/  SYNCS.PHASECHK.TRANS64.TRYWAIT P1, [R2+URZ+0x28c00], R13 ;  /* 0x028c000d020075a7 */ /* 0x001064000802017f */
[----:B-1----:R-:W-:Y:S05]  /*24320*/  @!P1 NANOSLEEP.SYNCS 0x989680 ;  /* 0x009896800000995d */ /* 0x002fea0003900000 */
[----:B------:R-:W1:Y:S02]  /*24330*/  @!P1 SYNCS.PHASECHK.TRANS64 P1, [R2+URZ+0x28c00], R13 ;  /* 0x028c000d020095a7 */ /* 0x000e64000802007f */
[----:B-1----:R-:W-:Y:S05]  /*24340*/  @!P1 BRA `(.L_x_5863) ;  /* 0xfffffffc00f09947 */ /* 0x002fea000383ffff */
[----:B------:R-:W-:Y:S05]  /*24350*/  BRA `(.L_x_6160) ;  /* 0xfffffe6400887947 */ /* 0x000fea000383ffff */
.L_x_5869:
[----:B--2---:R2:W3:Y:S02]  /*24360*/  SYNCS.PHASECHK.TRANS64.TRYWAIT P1, [R12+URZ+0x28c30], R57 ;  /* 0x028c30390c0075a7 */ /* 0x0044e4000802017f */
[----:B---3--:R-:W-:Y:S05]  /*24370*/  @!P1 NANOSLEEP.SYNCS 0x989680 ;  /* 0x009896800000995d */ /* 0x008fea0003900000 */
[----:B------:R-:W3:Y:S02]  /*24380*/  @!P1 SYNCS.PHASECHK.TRANS64 P1, [R12+URZ+0x28c30], R57 ;  /* 0x028c30390c0095a7 */ /* 0x000ee4000802007f */
[----:B---3--:R-:W-:Y:S05]  /*24390*/  @!P1 BRA `(.L_x_5869) ;  /* 0xfffffffc00f09947 */ /* 0x008fea000383ffff */
[----:B------:R-:W-:Y:S05]  /*243a0*/  BRA `(.L_x_5868) ;  /* 0xfffffe7000fc7947 */ /* 0x000fea000383ffff */
.L_x_5883:
[----:B-1----:R1:W3:Y:S02]  /*243b0*/  SYNCS.PHASECHK.TRANS64.TRYWAIT P1, [R12+URZ+0x28c50], R57 ;  /* 0x028c50390c0075a7 */ /* 0x0022e4000802017f */
[----:B---3--:R-:W-:Y:S05]  /*243c0*/  @!P1 NANOSLEEP.SYNCS 0x989680 ;  /* 0x009896800000995d */ /* 0x008fea0003900000 */
[----:B------:R-:W3:Y:S02]  /*243d0*/  @!P1 SYNCS.PHASECHK.TRANS64 P1, [R12+URZ+0x28c50], R57 ;  /* 0x028c50390c0095a7 */ /* 0x000ee4000802007f */
[----:B---3--:R-:W-:Y:S05]  /*243e0*/  @!P1 BRA `(.L_x_5883) ;  /* 0xfffffffc00f09947 */ /* 0x008fea000383ffff */
[----:B------:R-:W-:Y:S05]  /*243f0*/  BRA `(.L_x_5882) ;  /* 0xfffffe9000cc7947 */ /* 0x000fea000383ffff */
.L_x_5896:
[----:B-1----:R1:W2:Y:S02]  /*24400*/  SYNCS.PHASECHK.TRANS64.TRYWAIT P1, [R21+URZ+0x28c30], R213 ;  /* 0x028c30d5150075a7 */ /* 0x0022a4000802017f */
[----:B--2---:R-:W-:Y:S05]  /*24410*/  @!P1 NANOSLEEP.SYNCS 0x989680 ;  /* 0x009896800000995d */ /* 0x004fea0003900000 */
[----:B------:R-:W2:Y:S02]  /*24420*/  @!P1 SYNCS.PHASECHK.TRANS64 P1, [R21+URZ+0x28c30], R213 ;  /* 0x028c30d5150095a7 */ /* 0x000ea4000802007f */
[----:B--2---:R-:W-:Y:S05]  /*24430*/  @!P1 BRA `(.L_x_5896) ;  /* 0xfffffffc00f09947 */ /* 0x004fea000383ffff */
[----:B------:R-:W-:Y:S05]  /*24440*/  BRA `(.L_x_5895) ;  /* 0xfffffe9800547947 */ /* 0x000fea000383ffff */
.L_x_5910:
[----:B---3--:R3:W4:Y:S02]  /*24450*/  SYNCS.PHASECHK.TRANS64.TRYWAIT P1, [R21+URZ+0x28c50], R213 ;  /* 0x028c50d5150075a7 */ /* 0x008724000802017f */
[----:B----4-:R-:W-:Y:S05]  /*24460*/  @!P1 NANOSLEEP.SYNCS 0x989680 ;  /* 0x009896800000995d */ /* 0x010fea0003900000 */
[----:B------:R-:W4:Y:S02]  /*24470*/  @!P1 SYNCS.PHASECHK.TRANS64 P1, [R21+URZ+0x28c50], R213 ;  /* 0x028c50d5150095a7 */ /* 0x000f24000802007f */
[----:B----4-:R-:W-:Y:S05]  /*24480*/  @!P1 BRA `(.L_x_5910) ;  /* 0xfffffffc00f09947 */ /* 0x010fea000383ffff */
[----:B------:R-:W-:Y:S05]  /*24490*/  BRA `(.L_x_5909) ;  /* 0xfffffebc00d47947 */ /* 0x000fea000383ffff */
.L_x_5924:
[----:B-1----:R1:W2:Y:S02]  /*244a0*/  SYNCS.PHASECHK.TRANS64.TRYWAIT P2, [R12+URZ+0x28c30], R211 ;  /* 0x028c30d30c0075a7 */ /* 0x0022a4000804017f */
[----:B--2---:R-:W-:Y:S05]  /*244b0*/  @!P2 NANOSLEEP.SYNCS 0x989680 ;  /* 0x009896800000a95d */ /* 0x004fea0003900000 */
[----:B------:R-:W2:Y:S02]  /*244c0*/  @!P2 SYNCS.PHASECHK.TRANS64 P2, [R12+URZ+0x28c30], R211 ;  /* 0x028c30d30c00a5a7 */ /* 0x000ea4000804007f */
[----:B--2---:R-:W-:Y:S05]  /*244d0*/  @!P2 BRA `(.L_x_5924) ;  /* 0xfffffffc00f0a947 */ /* 0x004fea000383ffff */
[----:B------:R-:W-:Y:S05]  /*244e0*/  BRA `(.L_x_5923) ;  /* 0xfffffec400a47947 */ /* 0x000fea000383ffff */
.L_x_5930:
[----:B----4-:R4:W0:Y:S02]  /*244f0*/  SYNCS.PHASECHK.TRANS64.TRYWAIT P2, [R12+URZ+0x28c50], R211 ;  /* 0x028c50d30c0075a7 */ /* 0x010824000804017f */
[----:B0-----:R-:W-:Y:S05]  /*24500*/  @!P2 NANOSLEEP.SYNCS 0x989680 ;  /* 0x009896800000a95d */ /* 0x001fea0003900000 */
[----:B------:R-:W0:Y:S02]  /*24510*/  @!P2 SYNCS.PHASECHK.TRANS64 P2, [R12+URZ+0x28c50], R211 ;  /* 0x028c50d30c00a5a7 */ /* 0x000e24000804007f */
[----:B0-----:R-:W-:Y:S05]  /*24520*/  @!P2 BRA `(.L_x_5930) ;  /* 0xfffffffc00f0a947 */ /* 0x001fea000383ffff */
[----:B------:R-:W-:Y:S05]  /*24530*/  BRA `(.L_x_5929) ;  /* 0xfffffee000087947 */ /* 0x000fea000383ffff */
.L_x_5939:
[----:B-1----:R1:W2:Y:S02]  /*24540*/  SYNCS.PHASECHK.TRANS64.TRYWAIT P1, [R21+URZ+0x28c30], R209 ;  /* 0x028c30d1150075a7 */ /* 0x0022a4000802017f */
[----:B--2---:R-:W-:Y:S05]  /*24550*/  @!P1 NANOSLEEP.SYNCS 0x989680 ;  /* 0x009896800000995d */ /* 0x004fea0003900000 */
[----:B------:R-:W2:Y:S02]  /*24560*/  @!P1 SYNCS.PHASECHK.TRANS64 P1, [R21+URZ+0x28c30], R209 ;  /* 0x028c30d1150095a7 */ /* 0x000ea4000802007f */
[----:B--2---:R-:W-:Y:S05]  /*24570*/  @!P1 BRA `(.L_x_5939) ;  /* 0xfffffffc00f09947 */ /* 0x004fea000383ffff */
[----:B------:R-:W-:Y:S05]  /*24580*/  BRA `(.L_x_5938) ;  /* 0xfffffee400207947 */ /* 0x000fea000383ffff */
.L_x_5953:
[----:B-1----:R1:W2:Y:S02]  /*24590*/  SYNCS.PHASECHK.TRANS64.TRYWAIT P1, [R21+URZ+0x28c50], R209 ;  /* 0x028c50d1150075a7 */ /* 0x0022a4000802017f */
[----:B--2---:R-:W-:Y:S05]  /*245a0*/  @!P1 NANOSLEEP.SYNCS 0x989680 ;  /* 0x009896800000995d */ /* 0x004fea0003900000 */
[----:B------:R-:W2:Y:S02]  /*245b0*/  @!P1 SYNCS.PHASECHK.TRANS64 P1, [R21+URZ+0x28c50], R209 ;  /* 0x028c50d1150095a7 */ /* 0x000ea4000802007f */
[----:B--2---:R-:W-:Y:S05]  /*245c0*/  @!P1 BRA `(.L_x_5953) ;  /* 0xfffffffc00f09947 */ /* 0x004fea000383ffff */
[----:B------:R-:W-:Y:S05]  /*245d0*/  BRA `(.L_x_5952) ;  /* 0xffffff08002c7947 */ /* 0x000fea000383ffff */
.L_x_5997:
[----:B------:R-:W0:Y:S01]  /*245e0*/  S2R R13, SR_TID.X ;  /* 0x00000000000d7919 */ /* 0x000e220000002100 */
[----:B------:R-:W-:Y:S01]  /*245f0*/  BSSY B1, `(.L_x_6161) ;  /* 0x0000009000017945 */ /* 0x000fe20003800000 */
[----:B------:R-:W-:Y:S02]  /*24600*/  IMAD.MOV.U32 R12, RZ, RZ, RZ ;  /* 0x000000ffff0c7224 */ /* 0x000fe400078e00ff */
[----:B------:R-:W-:Y:S02]  /*24610*/  IMAD.MOV.U32 R11, RZ, RZ, 0x1f ;  /* 0x0000001fff0b7424 */ /* 0x000fe400078e00ff */
[----:B------:R-:W-:Y:S01]  /*24620*/  IMAD.MOV.U32 R15, RZ, RZ, -0x1 ;  /* 0xffffffffff0f7424 */ /* 0x000fe200078e00ff */
[----:B0-----:R-:W-:-:S04]  /*24630*/  SHF.R.U32.HI R13, RZ, 0x5, R13 ;  /* 0x00000005ff0d7819 */ /* 0x001fc8000001160d */
[----:B------:R-:W-:-:S07]  /*24640*/  LOP3.LUT R13, R13, 0x3, RZ, 0xc0, !PT ;  /* 0x000000030d0d7812 */ /* 0x000fce00078ec0ff */
[----:B-1----:R-:W-:Y:S05]  /*24650*/  WARPSYNC.COLLECTIVE R15, `(.L_x_6162) ;  /* 0x000000000f087348 */ /* 0x002fea0003c00000 */
[----:B-1----:R0:W1:Y:S02]  /*24660*/  SHFL.IDX P6, R14, R13, R12, R11 ;  /* 0x0000000c0d0e7389 */ /* 0x00206400000c000b */
[----:B01----:R-:W-:Y:S01]  /*24670*/  ENDCOLLECTIVE ;  /* 0x000000000000791b */ /* 0x003fe20003800000 */
.L_x_6162:
[----:B------:R-:W-:Y:S05]  /*24680*/  BSYNC B1 ;  /* 0x0000000000017941 */ /* 0x000fea0003800000 */
.L_x_6161:
[----:B------:R-:W-:Y:S05]  /*24690*/  BRA `(.L_x_6163) ;  /* 0xffffff8000d07947 */ /* 0x000fea000383ffff */
.L_x_5999:
[----:B------:R-:W-:Y:S01]  /*246a0*/  BSSY B1, `(.L_x_6164) ;  /* 0x0000006000017945 */ /* 0x000fe20003800000 */
[----:B------:R-:W-:-:S07]  /*246b0*/  IMAD.MOV.U32 R15, RZ, RZ, -0x1 ;  /* 0xffffffffff0f7424 */ /* 0x000fce00078e00ff */
[----:B0-----:R-:W-:Y:S05]  /*246c0*/  WARPSYNC.COLLECTIVE R15, `(.L_x_6165) ;  /* 0x000000000f0c7348 */ /* 0x001fea0003c00000 */
[----:B------:R-:W-:Y:S02]  /*246d0*/  ELECT P6, UR62, PT ;  /* 0x00000000003e782f */ /* 0x000fe400038c0000 */
[----:B------:R-:W-:Y:S01]  /*246e0*/  MOV R14, UR62 ;  /* 0x0000003e000e7c02 */ /* 0x000fe20008000f00 */
[----:B0-----:R-:W-:Y:S10]  /*246f0*/  ENDCOLLECTIVE ;  /* 0x000000000000791b */ /* 0x001ff40003800000 */
.L_x_6165:
[----:B------:R-:W-:Y:S05]  /*24700*/  BSYNC B1 ;  /* 0x0000000000017941 */ /* 0x000fea0003800000 */
.L_x_6164:
[----:B------:R-:W-:Y:S05]  /*24710*/  BRA `(.L_x_5998) ;  /* 0xffffff8000c87947 */ /* 0x000fea000383ffff */
.L_x_6001:
[----:B0-----:R0:W1:Y:S02]  /*24720*/  SYNCS.PHASECHK.TRANS64.TRYWAIT P0, [R18+URZ+0x28c20], R2 ;  /* 0x028c2002120075a7 */ /* 0x001064000800017f */
[----:B-1----:R-:W-:Y:S05]  /*24730*/  @!P0 NANOSLEEP.SYNCS 0x989680 ;  /* 0x009896800000895d */ /* 0x002fea0003900000 */
[----:B------:R-:W1:Y:S02]  /*24740*/  @!P0 SYNCS.PHASECHK.TRANS64 P0, [R18+URZ+0x28c20], R2 ;  /* 0x028c2002120085a7 */ /* 0x000e64000800007f */
[----:B-1----:R-:W-:Y:S05]  /*24750*/  @!P0 BRA `(.L_x_6001) ;  /* 0xfffffffc00f08947 */ /* 0x002fea000383ffff */
[----:B------:R-:W-:Y:S05]  /*24760*/  BRA `(.L_x_6166) ;  /* 0xffffff8000d87947 */ /* 0x000fea000383ffff */
.L_x_6005:
[----:B0-----:R0:W1:Y:S02]  /*24770*/  SYNCS.PHASECHK.TRANS64.TRYWAIT P0, [R11+URZ+0x28ca0], R2 ;  /* 0x028ca0020b0075a7 */ /* 0x001064000800017f */
[----:B-1----:R-:W-:Y:S05]  /*24780*/  @!P0 NANOSLEEP.SYNCS 0x989680 ;  /* 0x009896800000895d */ /* 0x002fea0003900000 */
[----:B------:R-:W1:Y:S02]  /*24790*/  @!P0 SYNCS.PHASECHK.TRANS64 P0, [R11+URZ+0x28ca0], R2 ;  /* 0x028ca0020b0085a7 */ /* 0x000e64000800007f */
[----:B-1----:R-:W-:Y:S05]  /*247a0*/  @!P0 BRA `(.L_x_6005) ;  /* 0xfffffffc00f08947 */ /* 0x002fea000383ffff */
[----:B------:R-:W-:Y:S05]  /*247b0*/  BRA `(.L_x_6167) ;  /* 0xffffff8000f07947 */ /* 0x000fea000383ffff */
.L_x_6010:
[----:B-1----:R1:W2:Y:S02]  /*247c0*/  SYNCS.PHASECHK.TRANS64.TRYWAIT P0, [R11+URZ+0x28cc0], R2 ;  /* 0x028cc0020b0075a7 */ /* 0x0022a4000800017f */
[----:B--2---:R-:W-:Y:S05]  /*247d0*/  @!P0 NANOSLEEP.SYNCS 0x989680 ;  /* 0x009896800000895d */ /* 0x004fea0003900000 */
[----:B------:R-:W2:Y:S02]  /*247e0*/  @!P0 SYNCS.PHASECHK.TRANS64 P0, [R11+URZ+0x28cc0], R2 ;  /* 0x028cc0020b0085a7 */ /* 0x000ea4000800007f */
[----:B--2---:R-:W-:Y:S05]  /*247f0*/  @!P0 BRA `(.L_x_6010) ;  /* 0xfffffffc00f08947 */ /* 0x004fea000383ffff */
[----:B------:R-:W-:Y:S05]  /*24800*/  BRA `(.L_x_6168) ;  /* 0xffffff84006c7947 */ /* 0x000fea000383ffff */
.L_x_6024:
[----:B0-----:R0:W1:Y:S02]  /*24810*/  SYNCS.PHASECHK.TRANS64.TRYWAIT P1, [R11+URZ+0x28ca0], R2 ;  /* 0x028ca0020b0075a7 */ /* 0x001064000802017f */
[----:B-1----:R-:W-:Y:S05]  /*24820*/  @!P1 NANOSLEEP.SYNCS 0x989680 ;  /* 0x009896800000995d */ /* 0x002fea0003900000 */
[----:B------:R-:W1:Y:S02]  /*24830*/  @!P1 SYNCS.PHASECHK.TRANS64 P1, [R11+URZ+0x28ca0], R2 ;  /* 0x028ca0020b0095a7 */ /* 0x000e64000802007f */
[----:B-1----:R-:W-:Y:S05]  /*24840*/  @!P1 BRA `(.L_x_6024) ;  /* 0xfffffffc00f09947 */ /* 0x002fea000383ffff */
[----:B------:R-:W-:Y:S05]  /*24850*/  BRA `(.L_x_6169) ;  /* 0xffffff8c00d07947 */ /* 0x000fea000383ffff */
.L_x_6029:
[----:B-1----:R1:W2:Y:S02]  /*24860*/  SYNCS.PHASECHK.TRANS64.TRYWAIT P1, [R11+URZ+0x28cc0], R2 ;  /* 0x028cc0020b0075a7 */ /* 0x0022a4000802017f */
[----:B--2---:R-:W-:Y:S05]  /*24870*/  @!P1 NANOSLEEP.SYNCS 0x989680 ;  /* 0x009896800000995d */ /* 0x004fea0003900000 */
[----:B------:R-:W2:Y:S02]  /*24880*/  @!P1 SYNCS.PHASECHK.TRANS64 P1, [R11+URZ+0x28cc0], R2 ;  /* 0x028cc0020b0095a7 */ /* 0x000ea4000802007f */
[----:B--2---:R-:W-:Y:S05]  /*24890*/  @!P1 BRA `(.L_x_6029) ;  /* 0xfffffffc00f09947 */ /* 0x004fea000383ffff */
[----:B------:R-:W-:Y:S05]  /*248a0*/  BRA `(.L_x_6170) ;  /* 0xffffff9000487947 */ /* 0x000fea000383ffff */
.L_x_6059:
[----:B------:R-:W0:Y:S01]  /*248b0*/  S2R R11, SR_TID.X ;  /* 0x00000000000b7919 */ /* 0x000e220000002100 */
[----:B------:R-:W-:Y:S01]  /*248c0*/  BSSY B0, `(.L_x_6171) ;  /* 0x000000a000007945 */ /* 0x000fe20003800000 */
[----:B------:R-:W-:Y:S02]  /*248d0*/  IMAD.MOV.U32 R12, RZ, RZ, RZ ;  /* 0x000000ffff0c7224 */ /* 0x000fe400078e00ff */
[----:B------:R-:W-:Y:S01]  /*248e0*/  IMAD.MOV.U32 R15, RZ, RZ, -0x1 ;  /* 0xffffffffff0f7424 */ /* 0x000fe200078e00ff */
[----:B0-----:R-:W-:-:S04]  /*248f0*/  SHF.R.U32.HI R11, RZ, 0x5, R11 ;  /* 0x00000005ff0b7819 */ /* 0x001fc8000001160b */
[----:B------:R-:W-:-:S05]  /*24900*/  LOP3.LUT R11, R11, 0x3, RZ, 0xc0, !PT ;  /* 0x000000030b0b7812 */ /* 0x000fca00078ec0ff */
[----:B------:R-:W-:Y:S02]  /*24910*/  IMAD.MOV.U32 R13, RZ, RZ, R11 ;  /* 0x000000ffff0d7224 */ /* 0x000fe400078e000b */
[----:B------:R-:W-:-:S07]  /*24920*/  IMAD.MOV.U32 R11, RZ, RZ, 0x1f ;  /* 0x0000001fff0b7424 */ /* 0x000fce00078e00ff */
[----:B-----5:R-:W-:Y:S05]  /*24930*/  WARPSYNC.COLLECTIVE R15, `(.L_x_6172) ;  /* 0x000000000f087348 */ /* 0x020fea0003c00000 */
[----:B------:R0:W1:Y:S02]  /*24940*/  SHFL.IDX P6, R14, R13, R12, R11 ;  /* 0x0000000c0d0e7389 */ /* 0x00006400000c000b */
[----:B01---5:R-:W-:Y:S01]  /*24950*/  ENDCOLLECTIVE ;  /* 0x000000000000791b */ /* 0x023fe20003800000 */
.L_x_6172:
[----:B------:R-:W-:Y:S05]  /*24960*/  BSYNC B0 ;  /* 0x0000000000007941 */ /* 0x000fea0003800000 */
.L_x_6171:
[----:B------:R-:W-:Y:S05]  /*24970*/  BRA `(.L_x_6173) ;  /* 0xffffffa800e07947 */ /* 0x000fea000383ffff */
.L_x_6062:
[----:B0-----:R0:W1:Y:S02]  /*24980*/  SYNCS.PHASECHK.TRANS64.TRYWAIT P0, [R25+URZ+0x28c40], R0 ;  /* 0x028c4000190075a7 */ /* 0x001064000800017f */
[----:B-1----:R-:W-:Y:S05]  /*24990*/  @!P0 NANOSLEEP.SYNCS 0x989680 ;  /* 0x009896800000895d */ /* 0x002fea0003900000 */
[----:B------:R-:W1:Y:S02]  /*249a0*/  @!P0 SYNCS.PHASECHK.TRANS64 P0, [R25+URZ+0x28c40], R0 ;  /* 0x028c4000190085a7 */ /* 0x000e64000800007f */
[----:B-1----:R-:W-:Y:S05]  /*249b0*/  @!P0 BRA `(.L_x_6062) ;  /* 0xfffffffc00f08947 */ /* 0x002fea000383ffff */
[----:B------:R-:W-:Y:S05]  /*249c0*/  BRA `(.L_x_6174) ;  /* 0xffffffac00187947 */ /* 0x000fea000383ffff */
.L_x_6063:
        /* <DEDUP_REMOVED lines=8> */
.L_x_6176:
[----:B------:R-:W-:Y:S05]  /*24a50*/  BSYNC B0 ;  /* 0x0000000000007941 */ /* 0x000fea0003800000 */
.L_x_6175:
[----:B------:R-:W-:Y:S01]  /*24a60*/  IMAD.MOV.U32 R13, RZ, RZ, R0 ;  /* 0x000000ffff0d7224 */ /* 0x000fe200078e0000 */
[----:B------:R-:W-:Y:S01]  /*24a70*/  MOV R11, 0x181f ;  /* 0x0000181f000b7802 */ /* 0x000fe20000000f00 */
[----:B------:R-:W-:Y:S02]  /*24a80*/  IMAD.MOV.U32 R12, RZ, RZ, RZ ;  /* 0x000000ffff0c7224 */ /* 0x000fe400078e00ff */
[----:B------:R-:W-:Y:S02]  /*24a90*/  IMAD.MOV.U32 R15, RZ, RZ, -0x1 ;  /* 0xffffffffff0f7424 */ /* 0x000fe400078e00ff */
[----:B------:R-:W-:Y:S02]  /*24aa0*/  IMAD.MOV.U32 R2, RZ, RZ, R14 ;  /* 0x000000ffff027224 */ /* 0x000fe400078e000e */
[----:B------:R-:W-:-:S07]  /*24ab0*/  @P0 IMAD R6, R4, 0x2, R18 ;  /* 0x0000000204060824 */ /* 0x000fce00078e0212 */
[----:B------:R-:W-:Y:S05]  /*24ac0*/  WARPSYNC.COLLECTIVE R15, `(.L_x_6177) ;  /* 0x000000000f087348 */ /* 0x000fea0003c00000 */
[----:B------:R0:W1:Y:S02]  /*24ad0*/  SHFL.IDX P6, R14, R13, R12, R11 ;  /* 0x0000000c0d0e7389 */ /* 0x00006400000c000b */
[----:B01----:R-:W-:Y:S01]  /*24ae0*/  ENDCOLLECTIVE ;  /* 0x000000000000791b */ /* 0x003fe20003800000 */
.L_x_6177:
[----:B------:R-:W-:Y:S02]  /*24af0*/  IMAD.MOV.U32 R13, RZ, RZ, R5 ;  /* 0x000000ffff0d7224 */ /* 0x000fe400078e0005 */
[----:B------:R-:W-:Y:S02]  /*24b00*/  IMAD.MOV.U32 R12, RZ, RZ, 0x1 ;  /* 0x00000001ff0c7424 */ /* 0x000fe400078e00ff */
[----:B------:R-:W-:-:S07]  /*24b10*/  IMAD.MOV.U32 R3, RZ, RZ, R14 ;  /* 0x000000ffff037224 */ /* 0x000fce00078e000e */
[----:B------:R-:W-:Y:S05]  /*24b20*/  WARPSYNC.COLLECTIVE R15, `(.L_x_6178) ;  /* 0x000000000f087348 */ /* 0x000fea0003c00000 */
[----:B------:R0:W1:Y:S02]  /*24b30*/  SHFL.IDX P6, R14, R13, R12, R11 ;  /* 0x0000000c0d0e7389 */ /* 0x00006400000c000b */
[----:B01----:R-:W-:Y:S01]  /*24b40*/  ENDCOLLECTIVE ;  /* 0x000000000000791b */ /* 0x003fe20003800000 */
.L_x_6178:
        /* <DEDUP_REMOVED lines=15> */
.L_x_6179:
[----:B------:R-:W-:Y:S02]  /*24c40*/  @P0 IMAD R6, R4, 0x2, R18 ;  /* 0x0000000204060824 */ /* 0x000fe400078e0212 */
[----:B------:R-:W-:Y:S02]  /*24c50*/  IMAD.MOV.U32 R13, RZ, RZ, R5 ;  /* 0x000000ffff0d7224 */ /* 0x000fe400078e0005 */
[----:B------:R-:W-:Y:S02]  /*24c60*/  IMAD.MOV.U32 R12, RZ, RZ, 0x2 ;  /* 0x00000002ff0c7424 */ /* 0x000fe400078e00ff */
[----:B------:R-:W-:-:S07]  /*24c70*/  IMAD.MOV.U32 R3, RZ, RZ, R14 ;  /* 0x000000ffff037224 */ /* 0x000fce00078e000e */
[----:B------:R-:W-:Y:S05]  /*24c80*/  WARPSYNC.COLLECTIVE R15, `(.L_x_6180) ;  /* 0x000000000f087348 */ /* 0x000fea0003c00000 */
[----:B------:R0:W1:Y:S02]  /*24c90*/  SHFL.IDX P6, R14, R13, R12, R11 ;  /* 0x0000000c0d0e7389 */ /* 0x00006400000c000b */
[----:B01----:R-:W-:Y:S01]  /*24ca0*/  ENDCOLLECTIVE ;  /* 0x000000000000791b */ /* 0x003fe20003800000 */
.L_x_6180:
        /* <DEDUP_REMOVED lines=15> */
.L_x_6181:
[----:B------:R-:W-:Y:S01]  /*24da0*/  @P0 IMAD R6, R4, 0x2, R18 ;  /* 0x0000000204060824 */ /* 0x000fe200078e0212 */
[----:B------:R-:W-:Y:S01]  /*24db0*/  MOV R13, R5 ;  /* 0x00000005000d7202 */ /* 0x000fe20000000f00 */
[----:B------:R-:W-:Y:S02]  /*24dc0*/  IMAD.MOV.U32 R12, RZ, RZ, 0x3 ;  /* 0x00000003ff0c7424 */ /* 0x000fe400078e00ff */
[----:B------:R-:W-:-:S07]  /*24dd0*/  IMAD.MOV.U32 R3, RZ, RZ, R14 ;  /* 0x000000ffff037224 */ /* 0x000fce00078e000e */
[----:B------:R-:W-:Y:S05]  /*24de0*/  WARPSYNC.COLLECTIVE R15, `(.L_x_6182) ;  /* 0x000000000f087348 */ /* 0x000fea0003c00000 */
[----:B------:R0:W1:Y:S02]  /*24df0*/  SHFL.IDX P6, R14, R13, R12, R11 ;  /* 0x0000000c0d0e7389 */ /* 0x00006400000c000b */
[----:B01----:R-:W-:Y:S01]  /*24e00*/  ENDCOLLECTIVE ;  /* 0x000000000000791b */ /* 0x003fe20003800000 */
.L_x_6182:
        /* <DEDUP_REMOVED lines=10> */
.L_x_6183:
[----:B------:R-:W-:Y:S01]  /*24eb0*/  @!PT LDS RZ, [RZ] ;  /* 0x00000000fffff984 */ /* 0x000fe20000000800 */
[----:B------:R-:W-:Y:S01]  /*24ec0*/  @!PT LDS RZ, [RZ] ;  /* 0x00000000fffff984 */ /* 0x000fe20000000800 */
[----:B------:R-:W-:Y:S01]  /*24ed0*/  @!PT LDS RZ, [RZ] ;  /* 0x00000000fffff984 */ /* 0x000fe20000000800 */
[----:B------:R0:W-:Y:S01]  /*24ee0*/  @P0 LDGSTS.E.BYPASS.LTC128B.128 [R6+0x23400], desc[UR40][R2.64], !P2 ;  /* 0x2340000002060fae */ /* 0x0001e2000d101d68 */
[----:B------:R-:W-:Y:S01]  /*24ef0*/  IMAD.MOV.U32 R0, RZ, RZ, R14 ;  /* 0x000000ffff007224 */ /* 0x000fe200078e000e */
[----:B------:R-:W-:Y:S06]  /*24f00*/  BRA `(.L_x_6184) ;  /* 0xffffffa800bc7947 */ /* 0x000fec000383ffff */
.L_x_6068:
[----:B------:R-:W-:Y:S02]  /*24f10*/  IMAD.MOV.U32 R13, RZ, RZ, R4 ;  /* 0x000000ffff0d7224 */ /* 0x000fe400078e0004 */
[----:B------:R-:W-:Y:S02]  /*24f20*/  IMAD.MOV.U32 R12, RZ, RZ, RZ ;  /* 0x000000ffff0c7224 */ /* 0x000fe400078e00ff */
[----:B------:R-:W-:Y:S02]  /*24f30*/  IMAD.MOV.U32 R11, RZ, RZ, 0x181f ;  /* 0x0000181fff0b7424 */ /* 0x000fe400078e00ff */
[----:B------:R-:W-:Y:S02]  /*24f40*/  IMAD.MOV.U32 R15, RZ, RZ, -0x1 ;  /* 0xffffffffff0f7424 */ /* 0x000fe400078e00ff */
[----:B-----5:R-:W-:Y:S02]  /*24f50*/  IMAD R5, R20, R7, RZ ;  /* 0x0000000714057224 */ /* 0x020fe400078e02ff */
[----:B------:R-:W-:-:S07]  /*24f60*/  IMAD.IADD R31, R10, 0x1, R31 ;  /* 0x000000010a1f7824 */ /* 0x000fce00078e021f */
[----:B------:R-:W-:Y:S05]  /*24f70*/  WARPSYNC.COLLECTIVE R15, `(.L_x_6185) ;  /* 0x000000000f087348 */ /* 0x000fea0003c00000 */
[----:B------:R0:W1:Y:S02]  /*24f80*/  SHFL.IDX P6, R14, R13, R12, R11 ;  /* 0x0000000c0d0e7389 */ /* 0x00006400000c000b */
[----:B01----:R-:W-:Y:S01]  /*24f90*/  ENDCOLLECTIVE ;  /* 0x000000000000791b */ /* 0x003fe20003800000 */
.L_x_6185:
[C---:B------:R-:W-:Y:S01]  /*24fa0*/  VIADD R6, R31.reuse, 0x10 ;  /* 0x000000101f067836 */ /* 0x040fe20000000000 */
[----:B------:R-:W-:Y:S01]  /*24fb0*/  ISETP.GE.AND P0, PT, R31, R5, PT ;  /* 0x000000051f00720c */ /* 0x000fe20003f06270 */
[----:B------:R-:W-:Y:S02]  /*24fc0*/  IMAD.MOV.U32 R13, RZ, RZ, R0 ;  /* 0x000000ffff0d7224 */ /* 0x000fe400078e0000 */
[----:B------:R-:W-:-:S10]  /*24fd0*/  IMAD.MOV.U32 R2, RZ, RZ, R14 ;  /* 0x000000ffff027224 */ /* 0x000fd400078e000e */
[----:B------:R-:W-:Y:S05]  /*24fe0*/  WARPSYNC.COLLECTIVE R15, `(.L_x_6186) ;  /* 0x000000000f087348 */ /* 0x000fea0003c00000 */
[----:B------:R0:W1:Y:S02]  /*24ff0*/  SHFL.IDX P6, R14, R13, R12, R11 ;  /* 0x0000000c0d0e7389 */ /* 0x00006400000c000b */
[----:B01----:R-:W-:Y:S01]  /*25000*/  ENDCOLLECTIVE ;  /* 0x000000000000791b */ /* 0x003fe20003800000 */
.L_x_6186:
[----:B------:R-:W-:Y:S02]  /*25010*/  IMAD.MOV.U32 R13, RZ, RZ, R4 ;  /* 0x000000ffff0d7224 */ /* 0x000fe400078e0004 */
[----:B------:R-:W-:Y:S02]  /*25020*/  IMAD.MOV.U32 R12, RZ, RZ, 0x1 ;  /* 0x00000001ff0c7424 */ /* 0x000fe400078e00ff */
[----:B------:R-:W-:-:S07]  /*25030*/  IMAD.MOV.U32 R3, RZ, RZ, R14 ;  /* 0x000000ffff037224 */ /* 0x000fce00078e000e */
[----:B------:R-:W-:Y:S05]  /*25040*/  WARPSYNC.COLLECTIVE R15, `(.L_x_6187) ;  /* 0x000000000f087348 */ /* 0x000fea0003c00000 */
[----:B------:R0:W1:Y:S02]  /*25050*/  SHFL.IDX P6, R14, R13, R12, R11 ;  /* 0x0000000c0d0e7389 */ /* 0x00006400000c000b */
[----:B01----:R-:W-:Y:S01]  /*25060*/  ENDCOLLECTIVE ;  /* 0x000000000000791b */ /* 0x003fe20003800000 */
.L_x_6187:
        /* <DEDUP_REMOVED lines=15> */
.L_x_6188:
[----:B------:R-:W-:Y:S02]  /*25160*/  IMAD.MOV.U32 R13, RZ, RZ, R4 ;  /* 0x000000ffff0d7224 */ /* 0x000fe400078e0004 */
[----:B------:R-:W-:Y:S01]  /*25170*/  IMAD.MOV.U32 R12, RZ, RZ, 0x2 ;  /* 0x00000002ff0c7424 */ /* 0x000fe200078e00ff */
[----:B------:R-:W-:-:S07]  /*25180*/  MOV R3, R14 ;  /* 0x0000000e00037202 */ /* 0x000fce0000000f00 */
[----:B------:R-:W-:Y:S05]  /*25190*/  WARPSYNC.COLLECTIVE R15, `(.L_x_6189) ;  /* 0x000000000f087348 */ /* 0x000fea0003c00000 */
[----:B------:R0:W1:Y:S02]  /*251a0*/  SHFL.IDX P6, R14, R13, R12, R11 ;  /* 0x0000000c0d0e7389 */ /* 0x00006400000c000b */
[----:B01----:R-:W-:Y:S01]  /*251b0*/  ENDCOLLECTIVE ;  /* 0x000000000000791b */ /* 0x003fe20003800000 */
.L_x_6189:
        /* <DEDUP_REMOVED lines=16> */
.L_x_6190:
[----:B------:R-:W-:Y:S02]  /*252c0*/  IMAD.MOV.U32 R13, RZ, RZ, R4 ;  /* 0x000000ffff0d7224 */ /* 0x000fe400078e0004 */
[----:B------:R-:W-:Y:S02]  /*252d0*/  IMAD.MOV.U32 R12, RZ, RZ, 0x3 ;  /* 0x00000003ff0c7424 */ /* 0x000fe400078e00ff */
[----:B------:R-:W-:-:S07]  /*252e0*/  IMAD.MOV.U32 R3, RZ, RZ, R14 ;  /* 0x000000ffff037224 */ /* 0x000fce00078e000e */
[----:B------:R-:W-:Y:S05]  /*252f0*/  WARPSYNC.COLLECTIVE R15, `(.L_x_6191) ;  /* 0x000000000f087348 */ /* 0x000fea0003c00000 */
[----:B------:R0:W1:Y:S02]  /*25300*/  SHFL.IDX P6, R14, R13, R12, R11 ;  /* 0x0000000c0d0e7389 */ /* 0x00006400000c000b */
[----:B01----:R-:W-:Y:S01]  /*25310*/  ENDCOLLECTIVE ;  /* 0x000000000000791b */ /* 0x003fe20003800000 */
.L_x_6191:
        /* <DEDUP_REMOVED lines=10> */
.L_x_6192:
[----:B------:R-:W-:Y:S01]  /*253c0*/  @!PT LDS RZ, [RZ] ;  /* 0x00000000fffff984 */ /* 0x000fe20000000800 */
[----:B------:R-:W-:Y:S01]  /*253d0*/  @!PT LDS RZ, [RZ] ;  /* 0x00000000fffff984 */ /* 0x000fe20000000800 */
[----:B------:R-:W-:Y:S01]  /*253e0*/  @!PT LDS RZ, [RZ] ;  /* 0x00000000fffff984 */ /* 0x000fe20000000800 */
[----:B------:R1:W-:Y:S01]  /*253f0*/  @!P0 LDGSTS.E.BYPASS.LTC128B.128 [R8+0x21400], desc[UR40][R2.64], !P1 ;  /* 0x2140000002088fae */ /* 0x0003e2000c901d68 */
[----:B------:R-:W-:Y:S01]  /*25400*/  IMAD.MOV.U32 R0, RZ, RZ, R14 ;  /* 0x000000ffff007224 */ /* 0x000fe200078e000e */
[----:B------:R-:W-:Y:S06]  /*25410*/  BRA `(.L_x_6193) ;  /* 0xffffffac00e07947 */ /* 0x000fec000383ffff */
.L_x_6071:
[----:B0-----:R0:W1:Y:S02]  /*25420*/  SYNCS.PHASECHK.TRANS64.TRYWAIT P0, [R18+URZ+0x28c20], R0 ;  /* 0x028c2000120075a7 */ /* 0x001064000800017f */
[----:B-1----:R-:W-:Y:S05]  /*25430*/  @!P0 NANOSLEEP.SYNCS 0x989680 ;  /* 0x009896800000895d */ /* 0x002fea0003900000 */
[----:B------:R-:W1:Y:S02]  /*25440*/  @!P0 SYNCS.PHASECHK.TRANS64 P0, [R18+URZ+0x28c20], R0 ;  /* 0x028c2000120085a7 */ /* 0x000e64000800007f */
[----:B-1----:R-:W-:Y:S05]  /*25450*/  @!P0 BRA `(.L_x_6071) ;  /* 0xfffffffc00f08947 */ /* 0x002fea000383ffff */
[----:B------:R-:W-:Y:S05]  /*25460*/  BRA `(.L_x_6194) ;  /* 0xffffffb0003c7947 */ /* 0x000fea000383ffff */
.L_x_6074:
[----:B0-----:R0:W1:Y:S02]  /*25470*/  SYNCS.PHASECHK.TRANS64.TRYWAIT P0, [R25+URZ+0x28c60], R0 ;  /* 0x028c6000190075a7 */ /* 0x001064000800017f */
[----:B-1----:R-:W-:Y:S05]  /*25480*/  @!P0 NANOSLEEP.SYNCS 0x989680 ;  /* 0x009896800000895d */ /* 0x002fea0003900000 */
[----:B------:R-:W1:Y:S02]  /*25490*/  @!P0 SYNCS.PHASECHK.TRANS64 P0, [R25+URZ+0x28c60], R0 ;  /* 0x028c6000190085a7 */ /* 0x000e64000800007f */
[----:B-1----:R-:W-:Y:S05]  /*254a0*/  @!P0 BRA `(.L_x_6074) ;  /* 0xfffffffc00f08947 */ /* 0x002fea000383ffff */
[----:B------:R-:W-:Y:S05]  /*254b0*/  BRA `(.L_x_6195) ;  /* 0xffffffb0004c7947 */ /* 0x000fea000383ffff */
.L_x_6075:
        /* <DEDUP_REMOVED lines=8> */
.L_x_6197:
[----:B------:R-:W-:Y:S05]  /*25540*/  BSYNC B0 ;  /* 0x0000000000007941 */ /* 0x000fea0003800000 */
.L_x_6196:
[----:B------:R0:W5:Y:S01]  /*25550*/  LDL R8, [R1+0x4] ;  /* 0x0000040001087983 */ /* 0x0001620000100800 */
[----:B------:R-:W-:Y:S01]  /*25560*/  MOV R13, R5 ;  /* 0x00000005000d7202 */ /* 0x000fe20000000f00 */
[----:B------:R-:W-:Y:S01]  /*25570*/  IMAD.MOV.U32 R12, RZ, RZ, RZ ;  /* 0x000000ffff0c7224 */ /* 0x000fe200078e00ff */
[C---:B------:R-:W-:Y:S01]  /*25580*/  LOP3.LUT P5, RZ, R30.reuse, 0x2, RZ, 0xc0, !PT ;  /* 0x000000021eff7812 */ /* 0x040fe200078ac0ff */
        /* <DEDUP_REMOVED lines=11> */
.L_x_6198:
        /* <DEDUP_REMOVED lines=40> */
.L_x_6199:
[----:B------:R-:W-:Y:S02]  /*258c0*/  IMAD.MOV.U32 R13, RZ, RZ, R5 ;  /* 0x000000ffff0d7224 */ /* 0x000fe400078e0005 */
[----:B------:R-:W-:-:S07]  /*258d0*/  IMAD.MOV.U32 R3, RZ, RZ, R14 ;  /* 0x000000ffff037224 */ /* 0x000fce00078e000e */
[----:B------:R-:W-:Y:S05]  /*258e0*/  WARPSYNC.COLLECTIVE R15, `(.L_x_6200) ;  /* 0x000000000f087348 */ /* 0x000fea0003c00000 */
[----:B------:R0:W1:Y:S02]  /*258f0*/  SHFL.IDX P6, R14, R13, R12, R11 ;  /* 0x0000000c0d0e7389 */ /* 0x00006400000c000b */
[----:B01----:R-:W-:Y:S01]  /*25900*/  ENDCOLLECTIVE ;  /* 0x000000000000791b */ /* 0x003fe20003800000 */
.L_x_6200:
        /* <DEDUP_REMOVED lines=29> */
.L_x_6201:
[----:B------:R-:W-:Y:S02]  /*25ae0*/  IMAD.MOV.U32 R13, RZ, RZ, R5 ;  /* 0x000000ffff0d7224 */ /* 0x000fe400078e0005 */
[----:B------:R-:W-:-:S07]  /*25af0*/  IMAD.MOV.U32 R7, RZ, RZ, R14 ;  /* 0x000000ffff077224 */ /* 0x000fce00078e000e */
[----:B------:R-:W-:Y:S05]  /*25b00*/  WARPSYNC.COLLECTIVE R15, `(.L_x_6202) ;  /* 0x000000000f087348 */ /* 0x000fea0003c00000 */
[----:B------:R0:W1:Y:S02]  /*25b10*/  SHFL.IDX P6, R14, R13, R12, R11 ;  /* 0x0000000c0d0e7389 */ /* 0x00006400000c000b */
[----:B01----:R-:W-:Y:S01]  /*25b20*/  ENDCOLLECTIVE ;  /* 0x000000000000791b */ /* 0x003fe20003800000 */
.L_x_6202:
[----:B------:R-:W-:Y:S02]  /*25b30*/  IMAD.MOV.U32 R13, RZ, RZ, R6 ;  /* 0x000000ffff0d7224 */ /* 0x000fe400078e0006 */
[----:B------:R-:W-:Y:S01]  /*25b40*/  IMAD.MOV.U32 R12, RZ, RZ, 0x3 ;  /* 0x00000003ff0c7424 */ /* 0x000fe200078e00ff */
[----:B------:R-:W-:-:S04]  /*25b50*/  MOV R2, R14 ;  /* 0x0000000e00027202 */ /* 0x000fc80000000f00 */
        /* <DEDUP_REMOVED lines=26> */
.L_x_6203:
[----:B------:R-:W-:Y:S02]  /*25d00*/  IMAD.MOV.U32 R13, RZ, RZ, R5 ;  /* 0x000000ffff0d7224 */ /* 0x000fe400078e0005 */
[----:B------:R-:W-:-:S07]  /*25d10*/  IMAD.MOV.U32 R6, RZ, RZ, R14 ;  /* 0x000000ffff067224 */ /* 0x000fce00078e000e */
[----:B------:R-:W-:Y:S05]  /*25d20*/  WARPSYNC.COLLECTIVE R15, `(.L_x_6204) ;  /* 0x000000000f087348 */ /* 0x000fea0003c00000 */
[----:B------:R0:W1:Y:S02]  /*25d30*/  SHFL.IDX P6, R14, R13, R12, R11 ;  /* 0x0000000c0d0e7389 */ /* 0x00006400000c000b */
[----:B01----:R-:W-:Y:S01]  /*25d40*/  ENDCOLLECTIVE ;  /* 0x000000000000791b */ /* 0x003fe20003800000 */
.L_x_6204:
[----:B------:R-:W-:Y:S01]  /*25d50*/  IMAD.MOV.U32 R2, RZ, RZ, R14 ;  /* 0x000000ffff027224 */ /* 0x000fe200078e000e */
[----:B------:R-:W-:Y:S06]  /*25d60*/  BRA `(.L_x_6205) ;  /* 0xffffffac00d87947 */ /* 0x000fec000383ffff */
.L_x_6082:
[----:B0-----:R0:W1:Y:S02]  /*25d70*/  SYNCS.PHASECHK.TRANS64.TRYWAIT P0, [R6+URZ+0x28c40], R20 ;  /* 0x028c4014060075a7 */ /* 0x001064000800017f */
[----:B-1----:R-:W-:Y:S05]  /*25d80*/  @!P0 NANOSLEEP.SYNCS 0x989680 ;  /* 0x009896800000895d */ /* 0x002fea0003900000 */
[----:B------:R-:W1:Y:S02]  /*25d90*/  @!P0 SYNCS.PHASECHK.TRANS64 P0, [R6+URZ+0x28c40], R20 ;  /* 0x028c4014060085a7 */ /* 0x000e64000800007f */
[----:B-1----:R-:W-:Y:S05]  /*25da0*/  @!P0 BRA `(.L_x_6082) ;  /* 0xfffffffc00f08947 */ /* 0x002fea000383ffff */
[----:B------:R-:W-:Y:S05]  /*25db0*/  BRA `(.L_x_6206) ;  /* 0xffffffb400687947 */ /* 0x000fea000383ffff */
.L_x_6083:
        /* <DEDUP_REMOVED lines=8> */
.L_x_6208:
[----:B------:R-:W-:Y:S05]  /*25e40*/  BSYNC B1 ;  /* 0x0000000000017941 */ /* 0x000fea0003800000 */
.L_x_6207:
        /* <DEDUP_REMOVED lines=9> */
.L_x_6209:
[----:B------:R-:W-:Y:S01]  /*25ee0*/  MOV R13, R25 ;  /* 0x00000019000d7202 */ /* 0x000fe20000000f00 */
[----:B------:R-:W-:Y:S02]  /*25ef0*/  IMAD.MOV.U32 R12, RZ, RZ, 0x1 ;  /* 0x00000001ff0c7424 */ /* 0x000fe400078e00ff */
[----:B------:R-:W-:-:S07]  /*25f00*/  IMAD.MOV.U32 R2, RZ, RZ, R14 ;  /* 0x000000ffff027224 */ /* 0x000fce00078e000e */
[----:B------:R-:W-:Y:S05]  /*25f10*/  WARPSYNC.COLLECTIVE R15, `(.L_x_6210) ;  /* 0x000000000f087348 */ /* 0x000fea0003c00000 */
[----:B------:R0:W1:Y:S02]  /*25f20*/  SHFL.IDX P6, R14, R13, R12, R11 ;  /* 0x0000000c0d0e7389 */ /* 0x00006400000c000b */
[----:B01----:R-:W-:Y:S01]  /*25f30*/  ENDCOLLECTIVE ;  /* 0x000000000000791b */ /* 0x003fe20003800000 */
.L_x_6210:
        /* <DEDUP_REMOVED lines=11> */
.L_x_6211:
[----:B------:R-:W-:Y:S02]  /*25ff0*/  IMAD.MOV.U32 R13, RZ, RZ, R25 ;  /* 0x000000ffff0d7224 */ /* 0x000fe400078e0019 */
[----:B------:R-:W-:Y:S02]  /*26000*/  IMAD.MOV.U32 R12, RZ, RZ, 0x2 ;  /* 0x00000002ff0c7424 */ /* 0x000fe400078e00ff */
[----:B------:R-:W-:-:S07]  /*26010*/  IMAD.MOV.U32 R2, RZ, RZ, R14 ;  /* 0x000000ffff027224 */ /* 0x000fce00078e000e */
[----:B------:R-:W-:Y:S05]  /*26020*/  WARPSYNC.COLLECTIVE R15, `(.L_x_6212) ;  /* 0x000000000f087348 */ /* 0x000fea0003c00000 */
[----:B------:R0:W1:Y:S02]  /*26030*/  SHFL.IDX P6, R14, R13, R12, R11 ;  /* 0x0000000c0d0e7389 */ /* 0x00006400000c000b */
[----:B01----:R-:W-:Y:S01]  /*26040*/  ENDCOLLECTIVE ;  /* 0x000000000000791b */ /* 0x003fe20003800000 */
.L_x_6212:
        /* <DEDUP_REMOVED lines=11> */
.L_x_6213:
[----:B------:R-:W-:Y:S02]  /*26100*/  IMAD.MOV.U32 R13, RZ, RZ, R25 ;  /* 0x000000ffff0d7224 */ /* 0x000fe400078e0019 */
[----:B------:R-:W-:Y:S02]  /*26110*/  IMAD.MOV.U32 R12, RZ, RZ, 0x3 ;  /* 0x00000003ff0c7424 */ /* 0x000fe400078e00ff */
[----:B------:R-:W-:-:S07]  /*26120*/  IMAD.MOV.U32 R2, RZ, RZ, R14 ;  /* 0x000000ffff027224 */ /* 0x000fce00078e000e */
[----:B------:R-:W-:Y:S05]  /*26130*/  WARPSYNC.COLLECTIVE R15, `(.L_x_6214) ;  /* 0x000000000f087348 */ /* 0x000fea0003c00000 */
[----:B------:R0:W1:Y:S02]  /*26140*/  SHFL.IDX P6, R14, R13, R12, R11 ;  /* 0x0000000c0d0e7389 */ /* 0x00006400000c000b */
[----:B01----:R-:W-:Y:S01]  /*26150*/  ENDCOLLECTIVE ;  /* 0x000000000000791b */ /* 0x003fe20003800000 */
.L_x_6214:
        /* <DEDUP_REMOVED lines=11> */
.L_x_6215:
[----:B------:R-:W-:Y:S01]  /*26210*/  IMAD.MOV.U32 R2, RZ, RZ, R14 ;  /* 0x000000ffff027224 */ /* 0x000fe200078e000e */
[----:B------:R-:W-:Y:S06]  /*26220*/  BRA `(.L_x_6216) ;  /* 0xffffffb000f07947 */ /* 0x000fec000383ffff */
.L_x_6088:
[----:B---3--:R3:W4:Y:S02]  /*26230*/  SYNCS.PHASECHK.TRANS64.TRYWAIT P0, [R6+URZ+0x28c60], R20 ;  /* 0x028c6014060075a7 */ /* 0x008724000800017f */
[----:B----4-:R-:W-:Y:S05]  /*26240*/  @!P0 NANOSLEEP.SYNCS 0x989680 ;  /* 0x009896800000895d */ /* 0x010fea0003900000 */
[----:B------:R-:W4:Y:S02]  /*26250*/  @!P0 SYNCS.PHASECHK.TRANS64 P0, [R6+URZ+0x28c60], R20 ;  /* 0x028c6014060085a7 */ /* 0x000f24000800007f */
[----:B----4-:R-:W-:Y:S05]  /*26260*/  @!P0 BRA `(.L_x_6088) ;  /* 0xfffffffc00f08947 */ /* 0x010fea000383ffff */
[----:B------:R-:W-:Y:S05]  /*26270*/  BRA `(.L_x_6217) ;  /* 0xffffffb400407947 */ /* 0x000fea000383ffff */
.L_x_6089:
[----:B------:R-:W-:Y:S01]  /*26280*/  BSSY B1, `(.L_x_6218) ;  /* 0x0000008000017945 */ /* 0x000fe20003800000 */
[----:B------:R-:W-:Y:S01]  /*26290*/  IMAD.MOV.U32 R13, RZ, RZ, R10 ;  /* 0x000000ffff0d7224 */ /* 0x000fe200078e000a */
[----:B------:R-:W-:Y:S01]  /*262a0*/  MOV R11, 0x181f ;  /* 0x0000181f000b7802 */ /* 0x000fe20000000f00 */
[----:B------:R-:W-:Y:S02]  /*262b0*/  IMAD.MOV.U32 R12, RZ, RZ, RZ ;  /* 0x000000ffff0c7224 */ /* 0x000fe400078e00ff */
[----:B------:R-:W-:-:S07]  /*262c0*/  IMAD.MOV.U32 R15, RZ, RZ, -0x1 ;  /* 0xffffffffff0f7424 */ /* 0x000fce00078e00ff */
[----:B0-23--:R-:W-:Y:S05]  /*262d0*/  WARPSYNC.COLLECTIVE R15, `(.L_x_6219) ;  /* 0x000000000f087348 */ /* 0x00dfea0003c00000 */
[----:B------:R1:W4:Y:S02]  /*262e0*/  SHFL.IDX P6, R14, R13, R12, R11 ;  /* 0x0000000c0d0e7389 */ /* 0x00032400000c000b */
[----:B01234-:R-:W-:Y:S01]  /*262f0*/  ENDCOLLECTIVE ;  /* 0x000000000000791b */ /* 0x01ffe20003800000 */
.L_x_6219:
[----:B------:R-:W-:Y:S05]  /*26300*/  BSYNC B1 ;  /* 0x0000000000017941 */ /* 0x000fea0003800000 */
.L_x_6218:
        /* <DEDUP_REMOVED lines=13> */
.L_x_6220:
        /* <DEDUP_REMOVED lines=17> */
.L_x_6221:
        /* <DEDUP_REMOVED lines=16> */
.L_x_6222:
        /* <DEDUP_REMOVED lines=19> */
.L_x_6223:
        /* <DEDUP_REMOVED lines=14> */
.L_x_6224:
        /* <DEDUP_REMOVED lines=10> */
[----:B------:R-:W-:-:S09]  /*268a0*/  LOP3.LUT P3, RZ, R16, 0x4000, RZ, 0xc0, !PT ;  /* 0x0000400010ff7812 */ /* 0x000fd2000786c0ff */
[----:B------:R0:W-:Y:S04]  /*268b0*/  LDGSTS.E.BYPASS.LTC128B.128 [R21+0x3400], desc[UR40][R2.64+0x80], !P2 ;  /* 0x0340008002157fae */ /* 0x0001e8000d101d68 */
[----:B------:R0:W-:Y:S02]  /*268c0*/  LDGSTS.E.BYPASS.LTC128B.128 [R21+0x5400], desc[UR40][R2.64+0x100], !P6 ;  /* 0x0540010002157fae */ /* 0x0001e4000f101d68 */
[----:B0-----:R-:W-:Y:S05]  /*268d0*/  WARPSYNC.COLLECTIVE R15, `(.L_x_6225) ;  /* 0x000000000f087348 */ /* 0x001fea0003c00000 */
[----:B------:R1:W2:Y:S02]  /*268e0*/  SHFL.IDX P6, R14, R13, R12, R11 ;  /* 0x0000000c0d0e7389 */ /* 0x0002a400000c000b */
[----:B012---:R-:W-:Y:S01]  /*268f0*/  ENDCOLLECTIVE ;  /* 0x000000000000791b */ /* 0x007fe20003800000 */
.L_x_6225:
        /* <DEDUP_REMOVED lines=14> */
.L_x_6226:
[----:B------:R-:W-:Y:S05]  /*269e0*/  BRA `(.L_x_6227) ;  /* 0xffffffb000a47947 */ /* 0x000fea000383ffff */
.L_x_6097:
[----:B------:R-:W-:Y:S01]  /*269f0*/  BSSY B0, `(.L_x_6228) ;  /* 0x0000008000007945 */ /* 0x000fe20003800000 */
[----:B------:R-:W-:Y:S02]  /*26a00*/  IMAD.MOV.U32 R13, RZ, RZ, R24 ;  /* 0x000000ffff0d7224 */ /* 0x000fe400078e0018 */
[----:B------:R-:W-:Y:S02]  /*26a10*/  IMAD.MOV.U32 R12, RZ, RZ, RZ ;  /* 0x000000ffff0c7224 */ /* 0x000fe400078e00ff */
[----:B------:R-:W-:Y:S02]  /*26a20*/  IMAD.MOV.U32 R11, RZ, RZ, 0x1f ;  /* 0x0000001fff0b7424 */ /* 0x000fe400078e00ff */
[----:B------:R-:W-:-:S07]  /*26a30*/  IMAD.MOV.U32 R15, RZ, RZ, -0x1 ;  /* 0xffffffffff0f7424 */ /* 0x000fce00078e00ff */
[----:B0123--:R-:W-:Y:S05]  /*26a40*/  WARPSYNC.COLLECTIVE R15, `(.L_x_6229) ;  /* 0x000000000f087348 */ /* 0x00ffea0003c00000 */
[----:B-1----:R1:W4:Y:S02]  /*26a50*/  SHFL.IDX P6, R14, R13, R12, R11 ;  /* 0x0000000c0d0e7389 */ /* 0x00232400000c000b */
[----:B01234-:R-:W-:Y:S01]  /*26a60*/  ENDCOLLECTIVE ;  /* 0x000000000000791b */ /* 0x01ffe20003800000 */
.L_x_6229:
[----:B------:R-:W-:Y:S05]  /*26a70*/  BSYNC B0 ;  /* 0x0000000000007941 */ /* 0x000fea0003800000 */
.L_x_6228:
        /* <DEDUP_REMOVED lines=9> */
.L_x_6230:
[----:B------:R-:W-:Y:S02]  /*26b10*/  ULDC UR4, c[0x0][0xc3c] ;  /* 0x00030f0000047ab9 */ /* 0x000fe40000000800 */
[----:B------:R-:W-:-:S13]  /*26b20*/  ISETP.GE.OR P1, PT, R9, UR4, !P0 ;  /* 0x0000000409007c0c */ /* 0x000fda000c726670 */
[----:B------:R-:W0:Y:S08]  /*26b30*/  @!P1 LDC.64 R2, c[0x0][0xc80] ;  /* 0x00032000ff029b82 */ /* 0x000e300000000a00 */
[----:B------:R-:W1:Y:S01]  /*26b40*/  @!P1 LDC.64 R4, c[0x0][0xc78] ;  /* 0x00031e00ff049b82 */ /* 0x000e620000000a00 */
[----:B------:R-:W-:Y:S02]  /*26b50*/  CS2R R24, SRZ ;  /* 0x0000000000187805 */ /* 0x000fe4000001ff00 */
[----:B------:R-:W-:Y:S01]  /*26b60*/  MOV R11, RZ ;  /* 0x000000ff000b7202 */ /* 0x000fe20000000f00 */
[----:B------:R-:W-:-:S02]  /*26b70*/  IMAD.MOV.U32 R6, RZ, RZ, R14 ;  /* 0x000000ffff067224 */ /* 0x000fc400078e000e */
        /* <DEDUP_REMOVED lines=16> */
.L_x_6231:
[----:B------:R-:W-:Y:S01]  /*26c80*/  IMAD.MOV.U32 R12, RZ, RZ, 0x2 ;  /* 0x00000002ff0c7424 */ /* 0x000fe200078e00ff */
[----:B------:R-:W-:-:S05]  /*26c90*/  SEL R4, R14, RZ, P1 ;  /* 0x000000ff0e047207 */ /* 0x000fca0000800000 */
[----:B------:R-:W-:-:S04]  /*26ca0*/  IMAD.IADD R4, R13, 0x1, R4 ;  /* 0x000000010d047824 */ /* 0x000fc800078e0204 */
[----:B------:R-:W-:-:S07]  /*26cb0*/  IMAD.MOV.U32 R13, RZ, RZ, R4 ;  /* 0x000000ffff0d7224 */ /* 0x000fce00078e0004 */
[----:B------:R-:W-:Y:S05]  /*26cc0*/  WARPSYNC.COLLECTIVE R15, `(.L_x_6232) ;  /* 0x000000000f087348 */ /* 0x000fea0003c00000 */
[----:B------:R0:W1:Y:S02]  /*26cd0*/  SHFL.UP P6, R14, R13, R12, R11 ;  /* 0x0400000c0d0e7389 */ /* 0x00006400000c000b */
[----:B01----:R-:W-:Y:S01]  /*26ce0*/  ENDCOLLECTIVE ;  /* 0x000000000000791b */ /* 0x003fe20003800000 */
.L_x_6232:
[----:B------:R-:W-:Y:S01]  /*26cf0*/  IMAD.MOV.U32 R12, RZ, RZ, 0x4 ;  /* 0x00000004ff0c7424 */ /* 0x000fe200078e00ff */
[----:B------:R-:W-:-:S05]  /*26d00*/  SEL R3, R14, RZ, P2 ;  /* 0x000000ff0e037207 */ /* 0x000fca0001000000 */
[----:B------:R-:W-:-:S04]  /*26d10*/  IMAD.IADD R2, R4, 0x1, R3 ;  /* 0x0000000104027824 */ /* 0x000fc800078e0203 */
[----:B------:R-:W-:-:S07]  /*26d20*/  IMAD.MOV.U32 R13, RZ, RZ, R2 ;  /* 0x000000ffff0d7224 */ /* 0x000fce00078e0002 */
[----:B------:R-:W-:Y:S05]  /*26d30*/  WARPSYNC.COLLECTIVE R15, `(.L_x_6233) ;  /* 0x000000000f087348 */ /* 0x000fea0003c00000 */
[----:B------:R0:W1:Y:S02]  /*26d40*/  SHFL.UP P6, R14, R13, R12, R11 ;  /* 0x0400000c0d0e7389 */ /* 0x00006400000c000b */
[----:B01----:R-:W-:Y:S01]  /*26d50*/  ENDCOLLECTIVE ;  /* 0x000000000000791b */ /* 0x003fe20003800000 */
.L_x_6233:
[----:B------:R-:W-:Y:S01]  /*26d60*/  IMAD.MOV.U32 R12, RZ, RZ, 0x8 ;  /* 0x00000008ff0c7424 */ /* 0x000fe200078e00ff */
[----:B------:R-:W-:-:S05]  /*26d70*/  SEL R3, R14, RZ, P3 ;  /* 0x000000ff0e037207 */ /* 0x000fca0001800000 */
[----:B------:R-:W-:-:S04]  /*26d80*/  IMAD.IADD R3, R2, 0x1, R3 ;  /* 0x0000000102037824 */ /* 0x000fc800078e0203 */
[----:B------:R-:W-:-:S07]  /*26d90*/  IMAD.MOV.U32 R13, RZ, RZ, R3 ;  /* 0x000000ffff0d7224 */ /* 0x000fce00078e0003 */
[----:B------:R-:W-:Y:S05]  /*26da0*/  WARPSYNC.COLLECTIVE R15, `(.L_x_6234) ;  /* 0x000000000f087348 */ /* 0x000fea0003c00000 */
[----:B------:R0:W1:Y:S02]  /*26db0*/  SHFL.UP P6, R14, R13, R12, R11 ;  /* 0x0400000c0d0e7389 */ /* 0x00006400000c000b */
[----:B01----:R-:W-:Y:S01]  /*26dc0*/  ENDCOLLECTIVE ;  /* 0x000000000000791b */ /* 0x003fe20003800000 */
.L_x_6234:
[----:B------:R-:W-:Y:S01]  /*26dd0*/  IMAD.MOV.U32 R12, RZ, RZ, 0x10 ;  /* 0x00000010ff0c7424 */ /* 0x000fe200078e00ff */
[----:B------:R-:W-:-:S05]  /*26de0*/  SEL R4, R14, RZ, P4 ;  /* 0x000000ff0e047207 */ /* 0x000fca0002000000 */
[----:B------:R-:W-:-:S04]  /*26df0*/  IMAD.IADD R4, R3, 0x1, R4 ;  /* 0x0000000103047824 */ /* 0x000fc800078e0204 */
[----:B------:R-:W-:-:S07]  /*26e00*/  IMAD.MOV.U32 R13, RZ, RZ, R4 ;  /* 0x000000ffff0d7224 */ /* 0x000fce00078e0004 */
[----:B------:R-:W-:Y:S05]  /*26e10*/  WARPSYNC.COLLECTIVE R15, `(.L_x_6235) ;  /* 0x000000000f087348 */ /* 0x000fea0003c00000 */
[----:B------:R0:W1:Y:S02]  /*26e20*/  SHFL.UP P6, R14, R13, R12, R11 ;  /* 0x0400000c0d0e7389 */ /* 0x00006400000c000b */
[----:B01----:R-:W-:Y:S01]  /*26e30*/  ENDCOLLECTIVE ;  /* 0x000000000000791b */ /* 0x003fe20003800000 */
.L_x_6235:
        /* <DEDUP_REMOVED lines=8> */
.L_x_6236:
[----:B------:R-:W-:Y:S05]  /*26ec0*/  BRA `(.L_x_6237) ;  /* 0xffffffb400407947 */ /* 0x000fea000383ffff */
.L_x_6100:
[----:B------:R-:W-:Y:S01]  /*26ed0*/  BSSY B0, `(.L_x_6238) ;  /* 0x0000007000007945 */ /* 0x000fe20003800000 */
[----:B------:R-:W-:Y:S01]  /*26ee0*/  IMAD.MOV.U32 R12, RZ, RZ, 0x1 ;  /* 0x00000001ff0c7424 */ /* 0x000fe200078e00ff */
[----:B------:R-:W-:Y:S01]  /*26ef0*/  MOV R15, 0xffffffff ;  /* 0xffffffff000f7802 */ /* 0x000fe20000000f00 */
[----:B------:R-:W-:-:S07]  /*26f00*/  IMAD.MOV.U32 R11, RZ, RZ, RZ ;  /* 0x000000ffff0b7224 */ /* 0x000fce00078e00ff */
[----:B------:R-:W-:Y:S05]  /*26f10*/  WARPSYNC.COLLECTIVE R15, `(.L_x_6239) ;  /* 0x000000000f087348 */ /* 0x000fea0003c00000 */
[----:B------:R0:W1:Y:S02]  /*26f20*/  SHFL.UP P6, R14, R13, R12, R11 ;  /* 0x0400000c0d0e7389 */ /* 0x00006400000c000b */
[----:B01----:R-:W-:Y:S01]  /*26f30*/  ENDCOLLECTIVE ;  /* 0x000000000000791b */ /* 0x003fe20003800000 */
.L_x_6239:
[----:B------:R-:W-:Y:S05]  /*26f40*/  BSYNC B0 ;  /* 0x0000000000007941 */ /* 0x000fea0003800000 */
.L_x_6238:
        /* <DEDUP_REMOVED lines=8> */
.L_x_6240:
[----:B------:R-:W-:Y:S01]  /*26fd0*/  IMAD.MOV.U32 R12, RZ, RZ, 0x4 ;  /* 0x00000004ff0c7424 */ /* 0x000fe200078e00ff */
[----:B------:R-:W-:-:S05]  /*26fe0*/  SEL R2, R14, RZ, P2 ;  /* 0x000000ff0e027207 */ /* 0x000fca0001000000 */
[----:B------:R-:W-:-:S04]  /*26ff0*/  IMAD.IADD R2, R13, 0x1, R2 ;  /* 0x000000010d027824 */ /* 0x000fc800078e0202 */
[----:B------:R-:W-:-:S07]  /*27000*/  IMAD.MOV.U32 R13, RZ, RZ, R2 ;  /* 0x000000ffff0d7224 */ /* 0x000fce00078e0002 */
[----:B------:R-:W-:Y:S05]  /*27010*/  WARPSYNC.COLLECTIVE R15, `(.L_x_6241) ;  /* 0x000000000f087348 */ /* 0x000fea0003c00000 */
[----:B------:R0:W1:Y:S02]  /*27020*/  SHFL.UP P6, R14, R13, R12, R11 ;  /* 0x0400000c0d0e7389 */ /* 0x00006400000c000b */
[----:B01----:R-:W-:Y:S01]  /*27030*/  ENDCOLLECTIVE ;  /* 0x000000000000791b */ /* 0x003fe20003800000 */
.L_x_6241:
[----:B------:R-:W-:Y:S01]  /*27040*/  IMAD.MOV.U32 R12, RZ, RZ, 0x8 ;  /* 0x00000008ff0c7424 */ /* 0x000fe200078e00ff */
[----:B------:R-:W-:-:S05]  /*27050*/  SEL R3, R14, RZ, P3 ;  /* 0x000000ff0e037207 */ /* 0x000fca0001800000 */
[----:B------:R-:W-:-:S04]  /*27060*/  IMAD.IADD R3, R2, 0x1, R3 ;  /* 0x0000000102037824 */ /* 0x000fc800078e0203 */
[----:B------:R-:W-:-:S07]  /*27070*/  IMAD.MOV.U32 R13, RZ, RZ, R3 ;  /* 0x000000ffff0d7224 */ /* 0x000fce00078e0003 */
[----:B------:R-:W-:Y:S05]  /*27080*/  WARPSYNC.COLLECTIVE R15, `(.L_x_6242) ;  /* 0x000000000f087348 */ /* 0x000fea0003c00000 */
[----:B------:R0:W1:Y:S02]  /*27090*/  SHFL.UP P6, R14, R13, R12, R11 ;  /* 0x0400000c0d0e7389 */ /* 0x00006400000c000b */
[----:B01----:R-:W-:Y:S01]  /*270a0*/  ENDCOLLECTIVE ;  /* 0x000000000000791b */ /* 0x003fe20003800000 */
.L_x_6242:
[----:B------:R-:W-:Y:S01]  /*270b0*/  IMAD.MOV.U32 R12, RZ, RZ, 0x10 ;  /* 0x00000010ff0c7424 */ /* 0x000fe200078e00ff */
[----:B------:R-:W-:-:S05]  /*270c0*/  SEL R4, R14, RZ, P4 ;  /* 0x000000ff0e047207 */ /* 0x000fca0002000000 */
[----:B------:R-:W-:-:S04]  /*270d0*/  IMAD.IADD R4, R3, 0x1, R4 ;  /* 0x0000000103047824 */ /* 0x000fc800078e0204 */
[----:B------:R-:W-:-:S07]  /*270e0*/  IMAD.MOV.U32 R13, RZ, RZ, R4 ;  /* 0x000000ffff0d7224 */ /* 0x000fce00078e0004 */
[----:B------:R-:W-:Y:S05]  /*270f0*/  WARPSYNC.COLLECTIVE R15, `(.L_x_6243) ;  /* 0x000000000f087348 */ /* 0x000fea0003c00000 */
[----:B------:R0:W1:Y:S02]  /*27100*/  SHFL.UP P6, R14, R13, R12, R11 ;  /* 0x0400000c0d0e7389 */ /* 0x00006400000c000b */
[----:B01----:R-:W-:Y:S01]  /*27110*/  ENDCOLLECTIVE ;  /* 0x000000000000791b */ /* 0x003fe20003800000 */
.L_x_6243:
        /* <DEDUP_REMOVED lines=8> */
.L_x_6244:
[----:B------:R-:W-:Y:S05]  /*271a0*/  BRA `(.L_x_6245) ;  /* 0xffffffb4002c7947 */ /* 0x000fea000383ffff */
.L_x_6102:
[----:B------:R-:W-:Y:S01]  /*271b0*/  BSSY B0, `(.L_x_6246) ;  /* 0x0000006000007945 */ /* 0x000fe20003800000 */
[----:B------:R-:W-:Y:S01]  /*271c0*/  PLOP3.LUT P6, PT, P6, PT, PT, 0x8, 0x0 ;  /* 0x000000000000781c */ /* 0x000fe200037ce170 */
[----:B------:R-:W-:-:S12]  /*271d0*/  IMAD.MOV.U32 R15, RZ, RZ, -0x1 ;  /* 0xffffffffff0f7424 */ /* 0x000fd800078e00ff */
[----:B0-----:R-:W-:Y:S05]  /*271e0*/  WARPSYNC.COLLECTIVE R15, `(.L_x_6247) ;  /* 0x000000000f087348 */ /* 0x001fea0003c00000 */
[----:B------:R-:W-:Y:S01]  /*271f0*/  VOTE.ANY R14, PT, P6 ;  /* 0x00000000000e7806 */ /* 0x000fe200030e0100 */
[----:B0-----:R-:W-:Y:S06]  /*27200*/  ENDCOLLECTIVE ;  /* 0x000000000000791b */ /* 0x001fec0003800000 */
.L_x_6247:
[----:B------:R-:W-:Y:S05]  /*27210*/  BSYNC B0 ;  /* 0x0000000000007941 */ /* 0x000fea0003800000 */
.L_x_6246:
[----:B------:R-:W-:Y:S01]  /*27220*/  MOV R3, R14 ;  /* 0x0000000e00037202 */ /* 0x000fe20000000f00 */
[----:B------:R-:W-:Y:S02]  /*27230*/  IMAD.MOV.U32 R13, RZ, RZ, R25 ;  /* 0x000000ffff0d7224 */ /* 0x000fe400078e0019 */
[----:B------:R-:W-:Y:S01]  /*27240*/  IMAD.MOV.U32 R11, RZ, RZ, 0x1f ;  /* 0x0000001fff0b7424 */ /* 0x000fe200078e00ff */
[----:B------:R-:W0:Y:S01]  /*27250*/  POPC R7, R3 ;  /* 0x0000000300077309 */ /* 0x000e220000000000 */
[----:B------:R-:W-:Y:S02]  /*27260*/  IMAD.MOV.U32 R15, RZ, RZ, -0x1 ;  /* 0xffffffffff0f7424 */ /* 0x000fe400078e00ff */
[----:B0-----:R-:W-:Y:S02]  /*27270*/  IMAD.MOV.U32 R12, RZ, RZ, R7 ;  /* 0x000000ffff0c7224 */ /* 0x001fe400078e0007 */
[----:B------:R-:W-:-:S07]  /*27280*/  IMAD.IADD R27, R7, 0x1, R27 ;  /* 0x00000001071b7824 */ /* 0x000fce00078e021b */
[----:B------:R-:W-:Y:S05]  /*27290*/  WARPSYNC.COLLECTIVE R15, `(.L_x_6248) ;  /* 0x000000000f087348 */ /* 0x000fea0003c00000 */
[----:B------:R0:W1:Y:S02]  /*272a0*/  SHFL.IDX P6, R14, R13, R12, R11 ;  /* 0x0000000c0d0e7389 */ /* 0x00006400000c000b */
[----:B01----:R-:W-:Y:S01]  /*272b0*/  ENDCOLLECTIVE ;  /* 0x000000000000791b */ /* 0x003fe20003800000 */
.L_x_6248:
[----:B------:R-:W-:Y:S02]  /*272c0*/  IMAD.MOV.U32 R13, RZ, RZ, R5 ;  /* 0x000000ffff0d7224 */ /* 0x000fe400078e0005 */
[----:B------:R-:W-:-:S07]  /*272d0*/  IMAD.MOV.U32 R25, RZ, RZ, R14 ;  /* 0x000000ffff197224 */ /* 0x000fce00078e000e */
[----:B------:R-:W-:Y:S05]  /*272e0*/  WARPSYNC.COLLECTIVE R15, `(.L_x_6249) ;  /* 0x000000000f087348 */ /* 0x000fea0003c00000 */
[----:B------:R0:W1:Y:S02]  /*272f0*/  SHFL.IDX P6, R14, R13, R12, R11 ;  /* 0x0000000c0d0e7389 */ /* 0x00006400000c000b */
[----:B01----:R-:W-:Y:S01]  /*27300*/  ENDCOLLECTIVE ;  /* 0x000000000000791b */ /* 0x003fe20003800000 */
.L_x_6249:
[----:B------:R-:W-:Y:S01]  /*27310*/  IMAD.MOV.U32 R5, RZ, RZ, R14 ;  /* 0x000000ffff057224 */ /* 0x000fe200078e000e */
[----:B------:R-:W-:Y:S06]  /*27320*/  BRA `(.L_x_6250) ;  /* 0xffffffb4000c7947 */ /* 0x000fec000383ffff */
.L_x_6104:
[----:B------:R-:W-:Y:S01]  /*27330*/  BSSY B0, `(.L_x_6251) ;  /* 0x0000007000007945 */ /* 0x000fe20003800000 */
[----:B------:R-:W-:Y:S02]  /*27340*/  IMAD.MOV.U32 R13, RZ, RZ, R2 ;  /* 0x000000ffff0d7224 */ /* 0x000fe400078e0002 */
[----:B------:R-:W-:Y:S02]  /*27350*/  IMAD.MOV.U32 R11, RZ, RZ, 0x1f ;  /* 0x0000001fff0b7424 */ /* 0x000fe400078e00ff */
[----:B------:R-:W-:-:S07]  /*27360*/  IMAD.MOV.U32 R15, RZ, RZ, -0x1 ;  /* 0xffffffffff0f7424 */ /* 0x000fce00078e00ff */
[----:B0123--:R-:W-:Y:S05]  /*27370*/  WARPSYNC.COLLECTIVE R15, `(.L_x_6252) ;  /* 0x000000000f087348 */ /* 0x00ffea0003c00000 */
[----:B------:R4:W0:Y:S02]  /*27380*/  SHFL.IDX P6, R14, R13, R12, R11 ;  /* 0x0000000c0d0e7389 */ /* 0x00082400000c000b */
[----:B01234-:R-:W-:Y:S01]  /*27390*/  ENDCOLLECTIVE ;  /* 0x000000000000791b */ /* 0x01ffe20003800000 */
.L_x_6252:
[----:B------:R-:W-:Y:S05]  /*273a0*/  BSYNC B0 ;  /* 0x0000000000007941 */ /* 0x000fea0003800000 */
.L_x_6251:
[----:B------:R-:W-:Y:S01]  /*273b0*/  IMAD.MOV.U32 R24, RZ, RZ, R14 ;  /* 0x000000ffff187224 */ /* 0x000fe200078e000e */
[----:B------:R-:W-:Y:S06]  /*273c0*/  BRA `(.L_x_6103) ;  /* 0xffffffb000fc7947 */ /* 0x000fec000383ffff */
.L_x_6110:
[----:B0-----:R0:W1:Y:S02]  /*273d0*/  SYNCS.PHASECHK.TRANS64.TRYWAIT P0, [R7+URZ+0x28c20], R0 ;  /* 0x028c2000070075a7 */ /* 0x001064000800017f */
[----:B-1----:R-:W-:Y:S05]  /*273e0*/  @!P0 NANOSLEEP.SYNCS 0x989680 ;  /* 0x009896800000895d */ /* 0x002fea0003900000 */
[----:B------:R-:W1:Y:S02]  /*273f0*/  @!P0 SYNCS.PHASECHK.TRANS64 P0, [R7+URZ+0x28c20], R0 ;  /* 0x028c2000070085a7 */ /* 0x000e64000800007f */
[----:B-1----:R-:W-:Y:S05]  /*27400*/  @!P0 BRA `(.L_x_6110) ;  /* 0xfffffffc00f08947 */ /* 0x002fea000383ffff */
[----:B------:R-:W-:Y:S05]  /*27410*/  BRA `(.L_x_6253) ;  /* 0xffffffbc00547947 */ /* 0x000fea000383ffff */
.L_x_6111:
        /* <DEDUP_REMOVED lines=11> */
.L_x_6255:
[----:B------:R-:W-:Y:S05]  /*274d0*/  BSYNC B0 ;  /* 0x0000000000007941 */ /* 0x000fea0003800000 */
.L_x_6254:
[----:B------:R-:W-:Y:S05]  /*274e0*/  BRA `(.L_x_6256) ;  /* 0xffffffbc003c7947 */ /* 0x000fea000383ffff */
.L_x_6112:
[----:B------:R-:W-:Y:S01]  /*274f0*/  BSSY B0, `(.L_x_6257) ;  /* 0x0000006000007945 */ /* 0x000fe20003800000 */
[----:B------:R-:W-:-:S07]  /*27500*/  IMAD.MOV.U32 R15, RZ, RZ, -0x1 ;  /* 0xffffffffff0f7424 */ /* 0x000fce00078e00ff */
[----:B0-234-:R-:W-:Y:S05]  /*27510*/  WARPSYNC.COLLECTIVE R15, `(.L_x_6258) ;  /* 0x000000000f0c7348 */ /* 0x01dfea0003c00000 */
[----:B------:R-:W-:Y:S02]  /*27520*/  ELECT P6, UR62, PT ;  /* 0x00000000003e782f */ /* 0x000fe400038c0000 */
[----:B------:R-:W-:Y:S01]  /*27530*/  MOV R14, UR62 ;  /* 0x0000003e000e7c02 */ /* 0x000fe20008000f00 */
[----:B0-234-:R-:W-:Y:S10]  /*27540*/  ENDCOLLECTIVE ;  /* 0x000000000000791b */ /* 0x01dff40003800000 */
.L_x_6258:
[----:B------:R-:W-:Y:S05]  /*27550*/  BSYNC B0 ;  /* 0x0000000000007941 */ /* 0x000fea0003800000 */
.L_x_6257:
[----:B------:R-:W-:Y:S05]  /*27560*/  BRA `(.L_x_6259) ;  /* 0xffffffbc00307947 */ /* 0x000fea000383ffff */
.L_x_6114:
[----:B0-----:R0:W1:Y:S02]  /*27570*/  SYNCS.PHASECHK.TRANS64.TRYWAIT P1, [R5+URZ+0x28c40], R0 ;  /* 0x028c4000050075a7 */ /* 0x001064000802017f */
[----:B-1----:R-:W-:Y:S05]  /*27580*/  @!P1 NANOSLEEP.SYNCS 0x989680 ;  /* 0x009896800000995d */ /* 0x002fea0003900000 */
[----:B------:R-:W1:Y:S02]  /*27590*/  @!P1 SYNCS.PHASECHK.TRANS64 P1, [R5+URZ+0x28c40], R0 ;  /* 0x028c4000050095a7 */ /* 0x000e64000802007f */
[----:B-1----:R-:W-:Y:S05]  /*275a0*/  @!P1 BRA `(.L_x_6114) ;  /* 0xfffffffc00f09947 */ /* 0x002fea000383ffff */
[----:B------:R-:W-:Y:S05]  /*275b0*/  BRA `(.L_x_6260) ;  /* 0xffffffbc00507947 */ /* 0x000fea000383ffff */
.L_x_6116:
[----:B-1----:R1:W0:Y:S02]  /*275c0*/  SYNCS.PHASECHK.TRANS64.TRYWAIT P1, [R3+URZ+0x28c40], R2 ;  /* 0x028c4002030075a7 */ /* 0x002224000802017f */
[----:B0-----:R-:W-:Y:S05]  /*275d0*/  @!P1 NANOSLEEP.SYNCS 0x989680 ;  /* 0x009896800000995d */ /* 0x001fea0003900000 */
[----:B------:R-:W0:Y:S02]  /*275e0*/  @!P1 SYNCS.PHASECHK.TRANS64 P1, [R3+URZ+0x28c40], R2 ;  /* 0x028c4002030095a7 */ /* 0x000e24000802007f */
[----:B0-----:R-:W-:Y:S05]  /*275f0*/  @!P1 BRA `(.L_x_6116) ;  /* 0xfffffffc00f09947 */ /* 0x001fea000383ffff */
[----:B------:R-:W-:Y:S05]  /*27600*/  BRA `(.L_x_6261) ;  /* 0xffffffbc005c7947 */ /* 0x000fea000383ffff */
.L_x_6118:
[----:B------:R0:W0:Y:S02]  /*27610*/  SYNCS.PHASECHK.TRANS64.TRYWAIT P1, [R5+URZ+0x28c60], R0 ;  /* 0x028c6000050075a7 */ /* 0x000024000802017f */
[----:B0-----:R-:W-:Y:S05]  /*27620*/  @!P1 NANOSLEEP.SYNCS 0x989680 ;  /* 0x009896800000995d */ /* 0x001fea0003900000 */
[----:B------:R-:W0:Y:S02]  /*27630*/  @!P1 SYNCS.PHASECHK.TRANS64 P1, [R5+URZ+0x28c60], R0 ;  /* 0x028c6000050095a7 */ /* 0x000e24000802007f */
[----:B0-----:R-:W-:Y:S05]  /*27640*/  @!P1 BRA `(.L_x_6118) ;  /* 0xfffffffc00f09947 */ /* 0x001fea000383ffff */
[----:B------:R-:W-:Y:S05]  /*27650*/  BRA `(.L_x_6262) ;  /* 0xffffffbc00587947 */ /* 0x000fea000383ffff */
.L_x_6263:
        /* <DEDUP_REMOVED lines=10> */
.L_x_15751:


//--------------------- .text._ZN7cutlass13device_kernelIN5flash11enable_sm90INS1_16FlashAttnFwdSm90INS1_25CollectiveMainloopFwdSm90ILi2EN4cute5tupleIJNS5_1CILi1EEES8_S8_EEENS6_IJNS7_ILi64EEESA_SA_EEELi512ENS_6half_tEfNS_4arch4Sm90ELb0ELb1ELb1ELb1ELb1ELb0ELb1ELb0ELb0ELb1ELb1ELb0EEENS1_21CollectiveEpilogueFwdINS6_IJSA_NS7_ILi512EEESA_EEES9_SC_SE_Li256ELb1ELb1ELb1ELb0EEENS1_36VarlenDynamicPersistentTileSchedulerILi64ELi64ELi256ELi128ELb1ELb1ELb1ELb1ELb0ELb1EEEEEEEEEvNT_6ParamsE --------------------------
	.section	.text._ZN7cutlass13device_kernelIN5flash11enable_sm90INS1_16FlashAttnFwdSm90INS1_25CollectiveMainloopFwdSm90ILi2EN4cute5tupleIJNS5_1CILi1EEES8_S8_EEENS6_IJNS7_ILi64EEESA_SA_EEELi512ENS_6half_tEfNS_4arch4Sm90ELb0ELb1ELb1ELb1ELb1ELb0ELb1ELb0ELb0ELb1ELb1ELb0EEENS1_21CollectiveEpilogueFwdINS6_IJSA_NS7_ILi512EEESA_EEES9_SC_SE_Li256ELb1ELb1ELb1ELb0EEENS1_36VarlenDynamicPersistentTileSchedulerILi64ELi64ELi256ELi128ELb1ELb1ELb1ELb1ELb0ELb1EEEEEEEEEvNT_6ParamsE,"ax",@progbits
	.align	128
.text._ZN7cutlass13device_kernelIN5flash11enable_sm90INS1_16FlashAttnFwdSm90INS1_25CollectiveMainloopFwdSm90ILi2EN4cute5tupleIJNS5_1CILi1EEES8_S8_EEENS6_IJNS7_ILi64EEESA_SA_EEELi512ENS_6half_tEfNS_4arch4Sm90ELb0ELb1ELb1ELb1ELb1ELb0ELb1ELb0ELb0ELb1ELb1ELb0EEENS1_21CollectiveEpilogueFwdINS6_IJSA_NS7_ILi512EEESA_EEES9_SC_SE_Li256ELb1ELb1ELb1ELb0EEENS1_36VarlenDynamicPersistentTileSchedulerILi64ELi64ELi256ELi128ELb1ELb1ELb1ELb1ELb0ELb1EEEEEEEEEvNT_6ParamsE:
        .type           _ZN7cutlass13device_kernelIN5flash11enable_sm90INS1_16FlashAttnFwdSm90INS1_25CollectiveMainloopFwdSm90ILi2EN4cute5tupleIJNS5_1CILi1EEES8_S8_EEENS6_IJNS7_ILi64EEESA_SA_EEELi512ENS_6half_tEfNS_4arch4Sm90ELb0ELb1ELb1ELb1ELb1ELb0ELb1ELb0ELb0ELb1ELb1ELb0EEENS1_21CollectiveEpilogueFwdINS6_IJSA_NS7_ILi512EEESA_EEES9_SC_SE_Li256ELb1ELb1ELb1ELb0EEENS1_36VarlenDynamicPersistentTileSchedulerILi64ELi64ELi256ELi128ELb1ELb1ELb1ELb1ELb0ELb1EEEEEEEEEvNT_6ParamsE,@function
        .size           _ZN7cutlass13device_kernelIN5flash11enable_sm90INS1_16FlashAttnFwdSm90INS1_25CollectiveMainloopFwdSm90ILi2EN4cute5tupleIJNS5_1CILi1EEES8_S8_EEENS6_IJNS7_ILi64EEESA_SA_EEELi512ENS_6half_tEfNS_4arch4Sm90ELb0ELb1ELb1ELb1ELb1ELb0ELb1ELb0ELb0ELb1ELb1ELb0EEENS1_21CollectiveEpilogueFwdINS6_IJSA_NS7_ILi512EEESA_EEES9_SC_SE_Li256ELb1ELb1ELb1ELb0EEENS1_36VarlenDynamicPersistentTileSchedulerILi64ELi64ELi256ELi128ELb1ELb1ELb1ELb1ELb0ELb1EEEEEEEEEvNT_6ParamsE,(.L_x_15752 - _ZN7cutlass13device_kernelIN5flash11enable_sm90INS1_16FlashAttnFwdSm90INS1_25CollectiveMainloopFwdSm90ILi2EN4cute5tupleIJNS5_1CILi1EEES8_S8_EEENS6_IJNS7_ILi64EEESA_SA_EEELi512ENS_6half_tEfNS_4arch4Sm90ELb0ELb1ELb1ELb1ELb1ELb0ELb1ELb0ELb0ELb1ELb1ELb0EEENS1_21CollectiveEpilogueFwdINS6_IJSA_NS7_ILi512EEESA_EEES9_SC_SE_Li256ELb1ELb1ELb1ELb0EEENS1_36VarlenDynamicPersistentTileSchedulerILi64ELi64ELi256ELi128ELb1ELb1ELb1ELb1ELb0ELb1EEEEEEEEEvNT_6ParamsE)
        .other          _ZN7cutlass13device_kernelIN5flash11enable_sm90INS1_16FlashAttnFwdSm90INS1_25CollectiveMainloopFwdSm90ILi2EN4cute5tupleIJNS5_1CILi1EEES8_S8_EEENS6_IJNS7_ILi64EEESA_SA_EEELi512ENS_6half_tEfNS_4arch4Sm90ELb0ELb1ELb1ELb1ELb1ELb0ELb1ELb0ELb0ELb1ELb1ELb0EEENS1_21CollectiveEpilogueFwdINS6_IJSA_NS7_ILi512EEESA_EEES9_SC_SE_Li256ELb1ELb1ELb1ELb0EEENS1_36VarlenDynamicPersistentTileSchedulerILi64ELi64ELi256ELi128ELb1ELb1ELb1ELb1ELb0ELb1EEEEEEEEEvNT_6ParamsE,@"STO_CUDA_ENTRY STV_DEFAULT"
_ZN7cutlass13device_kernelIN5flash11enable_sm90INS1_16FlashAttnFwdSm90INS1_25CollectiveMainloopFwdSm90ILi2EN4cute5tupleIJNS5_1CILi1EEES8_S8_EEENS6_IJNS7_ILi64EEESA_SA_EEELi512ENS_6half_tEfNS_4arch4Sm90ELb0ELb1ELb1ELb1ELb1ELb0ELb1ELb0ELb0ELb1ELb1ELb0EEENS1_21CollectiveEpilogueFwdINS6_IJSA_NS7_ILi512EEESA_EEES9_SC_SE_Li256ELb1ELb1ELb1ELb0EEENS1_36VarlenDynamicPersistentTileSchedulerILi64ELi64ELi256ELi128ELb1ELb1ELb1ELb1ELb0ELb1EEEEEEEEEvNT_6ParamsE:
        /* <DEDUP_REMOVED lines=43> */
.L_x_6264:
        /* <DEDUP_REMOVED lines=22> */
.L_x_6265:
        /* <DEDUP_REMOVED lines=18> */
.L_x_6266:
        /* <DEDUP_REMOVED lines=22> */
.L_x_6267:
        /* <DEDUP_REMOVED lines=23> */
.L_x_6268:
[----:B------:R-:W-:Y:S01]  /*0800*/  UISETP.NE.AND UP0, UPT, UR58, URZ, UPT ;  /* 0x0000003f3a00728c */ /* 0x000fe2000bf05270 */
[----:B------:R-:W-:Y:S01]  /*0810*/  NOP ;  /* 0x0000000000007918 */ /* 0x000fe20000000000 */
[----:B0-----:R-:W-:Y:S01]  /*0820*/  ULDC UR5, c[0x0][0x20] ;  /* 0x0000080000057ab9 */ /* 0x001fe20000000800 */
[----:B------:R-:W-:Y:S01]  /*0830*/  UMOV UR4, 0x1 ;  /* 0x0000000100047882 */ /* 0x000fe20000000000 */
[----:B-1234-:R-:W-:Y:S01]  /*0840*/  BAR.SYNC.DEFER_BLOCKING 0x0 ;  /* 0x0000000000007b1d */ /* 0x01efe20000010000 */
[----:B------:R-:W-:Y:S01]  /*0850*/  IADD3 R2, P0, R1, UR5, RZ ;  /* 0x0000000501027c10 */ /* 0x000fe2000ff1e0ff */
[----:B------:R-:W-:Y:S01]  /*0860*/  USEL UR5, UR4, 0x2, !UP0 ;  /* 0x0000000204057887 */ /* 0x000fe2000c000000 */
[----:B------:R-:W-:-:S03]  /*0870*/  PLOP3.LUT P1, PT, PT, PT, UP0, 0x40, 0x0 ;  /* 0x000000000000781c */ /* 0x000fc60003f2e808 */
[----:B------:R-:W-:Y:S01]  /*0880*/  ULDC UR4, c[0x0][0x24] ;  /* 0x0000090000047ab9 */ /* 0x000fe20000000800 */
[----:B------:R-:W-:Y:S01]  /*0890*/  ULDC.64 UR36, c[0x0][0x208] ;  /* 0x0000820000247ab9 */ /* 0x000fe20000000a00 */
[----:B------:R-:W-:Y:S02]  /*08a0*/  IMAD.U32 R3, RZ, RZ, UR5 ;  /* 0x00000005ff037e24 */ /* 0x000fe4000f8e00ff */
[----:B------:R-:W-:-:S03]  /*08b0*/  IMAD.X R18, RZ, RZ, UR4, P0 ;  /* 0x00000004ff127e24 */ /* 0x000fc600080e06ff */
[----:B------:R0:W-:Y:S03]  /*08c0*/  STL [R1+0x454], R3 ;  /* 0x0004540301007387 */ /* 0x0001e60000100800 */
[----:B------:R-:W-:Y:S05]  /*08d0*/  @P1 BRA `(.L_x_6269) ;  /* 0x0000027000d81947 */ /* 0x000fea0003800000 */
.L_x_6270:
[----:B------:R-:W-:-:S08]  /*08e0*/  NOP ;  /* 0x0000000000007918 */ /* 0x000fd00000000000 */
[----:B------:R-:W1:Y:S02]  /*08f0*/  USETMAXREG.TRY_ALLOC.CTAPOOL UP0, 0xe8 ;  /* 0x000000e8000079c8 */ /* 0x000e640008000600 */
[----:B-1----:R-:W-:-:S13]  /*0900*/  PLOP3.LUT P0, PT, PT, PT, UP0, 0x80, 0x0 ;  /* 0x000000000000781c */ /* 0x002fda0003f0f008 */
[----:B------:R-:W-:Y:S05]  /*0910*/  @!P0 BRA `(.L_x_6270) ;  /* 0xfffffffc00f08947 */ /* 0x000fea000383ffff */
[----:B0-----:R-:W0:Y:S01]  /*0920*/  S2R R3, SR_TID.X ;  /* 0x0000000000037919 */ /* 0x001e220000002100 */
[----:B------:R-:W1:Y:S01]  /*0930*/  S2UR UR21, SR_CgaCtaId ;  /* 0x00000000001579c3 */ /* 0x000e620000008800 */
[----:B------:R-:W-:Y:S01]  /*0940*/  UMOV UR44, 0x400 ;  /* 0x00000400002c7882 */ /* 0x000fe20000000000 */
[----:B------:R-:W-:Y:S01]  /*0950*/  ULDC UR4, c[0x0][0xd3c] ;  /* 0x00034f0000047ab9 */ /* 0x000fe20000000800 */
[----:B------:R-:W-:Y:S04]  /*0960*/  STL.64 [R1+0x1c8], RZ ;  /* 0x0001c8ff01007387 */ /* 0x000fe80000100a00 */
[----:B------:R-:W-:Y:S04]  /*0970*/  STL [R1+0x1d0], RZ ;  /* 0x0001d0ff01007387 */ /* 0x000fe80000100800 */
[----:B------:R-:W-:Y:S01]  /*0980*/  STL [R1+0x1d4], RZ ;  /* 0x0001d4ff01007387 */ /* 0x000fe20000100800 */
[----:B-1----:R-:W-:Y:S01]  /*0990*/  ULEA UR44, UR21, UR44, 0x18 ;  /* 0x0000002c152c7291 */ /* 0x002fe2000f8ec03f */
[----:B0-----:R-:W-:-:S04]  /*09a0*/  LOP3.LUT R0, R3, 0xffffff80, RZ, 0xc0, !PT ;  /* 0xffffff8003007812 */ /* 0x001fc800078ec0ff */
[----:B------:R-:W-:-:S13]  /*09b0*/  ISETP.NE.AND P0, PT, R0, 0x80, PT ;  /* 0x000000800000780c */ /* 0x000fda0003f05270 */
[----:B------:R-:W-:Y:S06]  /*09c0*/  @!P0 BAR.ARV 0x8, 0x100 ;  /* 0x0204000000008b1d */ /* 0x000fec0000002000 */
[----:B------:R-:W-:-:S13]  /*09d0*/  ISETP.GE.U32.AND P0, PT, R3, 0x100, PT ;  /* 0x000001000300780c */ /* 0x000fda0003f06070 */
        /* <DEDUP_REMOVED lines=8> */
[----:B------:R-:W0:Y:S01]  /*0a60*/  S2UR UR4, SR_SWINHI ;  /* 0x00000000000479c3 */ /* 0x000e220000002f00 */
[----:B------:R-:W-:Y:S02]  /*0a70*/  R2UR UR7, R6 ;  /* 0x00000000060772ca */ /* 0x000fe400000e0000 */
[----:B------:R-:W-:Y:S02]  /*0a80*/  SHF.R.S32.HI R3, RZ, 0x1f, R0 ;  /* 0x0000001fff037819 */ /* 0x000fe40000011400 */
[----:B------:R-:W-:Y:S02]  /*0a90*/  R2UR UR5, R5 ;  /* 0x00000000050572ca */ /* 0x000fe400000e0000 */
[CC--:B------:R-:W-:Y:S02]  /*0aa0*/  LEA.HI R7, R3.reuse, R0.reuse, RZ, 0x7 ;  /* 0x0000000003077211 */ /* 0x0c0fe400078f38ff */
[----:B------:R-:W-:-:S02]  /*0ab0*/  LEA.HI R4, R3, R0, RZ, 0x4 ;  /* 0x0000000003047211 */ /* 0x000fc400078f20ff */
[CC--:B------:R-:W-:Y:S02]  /*0ac0*/  LEA.HI R207, R3.reuse, R0.reuse, RZ, 0x3 ;  /* 0x0000000003cf7211 */ /* 0x0c0fe400078f18ff */
[-C--:B------:R-:W-:Y:S02]  /*0ad0*/  LEA.HI R6, R3, R0.reuse, RZ, 0x2 ;  /* 0x0000000003067211 */ /* 0x080fe400078f10ff */
[----:B------:R-:W-:Y:S02]  /*0ae0*/  LOP3.LUT R9, R7, 0xffffff80, RZ, 0xc0, !PT ;  /* 0xffffff8007097812 */ /* 0x000fe400078ec0ff */
[----:B------:R-:W-:Y:S02]  /*0af0*/  LEA.HI R5, R3, R0, RZ, 0x5 ;  /* 0x0000000003057211 */ /* 0x000fe400078f28ff */
[----:B------:R-:W-:Y:S01]  /*0b00*/  LOP3.LUT R3, R4, 0xfffffff0, RZ, 0xc0, !PT ;  /* 0xfffffff004037812 */ /* 0x000fe200078ec0ff */
[----:B------:R-:W-:Y:S01]  /*0b10*/  IMAD.IADD R9, R0, 0x1, -R9 ;  /* 0x0000000100097824 */ /* 0x000fe200078e0a09 */
[----:B------:R-:W-:-:S02]  /*0b20*/  LOP3.LUT R157, R207, 0xfffffff8, RZ, 0xc0, !PT ;  /* 0xfffffff8cf9d7812 */ /* 0x000fc400078ec0ff */
[----:B------:R-:W-:Y:S01]  /*0b30*/  LOP3.LUT R11, R6, 0xfffffffc, RZ, 0xc0, !PT ;  /* 0xfffffffc060b7812 */ /* 0x000fe200078ec0ff */
[C---:B------:R-:W-:Y:S01]  /*0b40*/  IMAD.IADD R12, R0.reuse, 0x1, -R3 ;  /* 0x00000001000c7824 */ /* 0x040fe200078e0a03 */
[----:B------:R-:W-:Y:S01]  /*0b50*/  SHF.R.S32.HI R208, RZ, 0x7, R7 ;  /* 0x00000007ffd07819 */ /* 0x000fe20000011407 */
[C---:B------:R-:W-:Y:S01]  /*0b60*/  IMAD.IADD R157, R0.reuse, 0x1, -R157 ;  /* 0x00000001009d7824 */ /* 0x040fe200078e0a9d */
[----:B------:R-:W-:Y:S01]  /*0b70*/  SHF.R.S32.HI R13, RZ, 0x5, R5 ;  /* 0x00000005ff0d7819 */ /* 0x000fe20000011405 */
[----:B------:R-:W-:Y:S01]  /*0b80*/  IMAD.IADD R10, R0, 0x1, -R11 ;  /* 0x00000001000a7824 */ /* 0x000fe200078e0a0b */
[----:B------:R-:W-:Y:S01]  /*0b90*/  SHF.R.S32.HI R0, RZ, 0x1f, R9 ;  /* 0x0000001fff007819 */ /* 0x000fe20000011409 */
[----:B------:R-:W-:Y:S01]  /*0ba0*/  UMOV UR38, UR44 ;  /* 0x0000002c00267c82 */ /* 0x000fe20008000000 */
[----:B0-----:R-:W-:Y:S01]  /*0bb0*/  UMOV UR39, UR4 ;  /* 0x0000000400277c82 */ /* 0x001fe20008000000 */
[----:B------:R-:W-:Y:S01]  /*0bc0*/  SHF.R.S32.HI R5, RZ, 0x1f, R5 ;  /* 0x0000001fff057819 */ /* 0x000fe20000011405 */
[----:B------:R-:W-:Y:S01]  /*0bd0*/  IMAD.SHL.U32 R19, R157, 0x8, RZ ;  /* 0x000000089d137824 */ /* 0x000fe200078e00ff */
[----:B------:R-:W-:Y:S01]  /*0be0*/  LEA.HI R6, R0, R9, RZ, 0x2 ;  /* 0x0000000900067211 */ /* 0x000fe200078f10ff */
[----:B------:R-:W-:Y:S01]  /*0bf0*/  IMAD.U32 R14, RZ, RZ, UR38 ;  /* 0x00000026ff0e7e24 */ /* 0x000fe2000f8e00ff */
[----:B------:R-:W-:Y:S01]  /*0c00*/  LEA.HI R7, R7, R208, RZ, 0x1 ;  /* 0x000000d007077211 */ /* 0x000fe200078f08ff */
[----:B------:R-:W-:Y:S01]  /*0c10*/  IMAD.U32 R15, RZ, RZ, UR39 ;  /* 0x00000027ff0f7e24 */ /* 0x000fe2000f8e00ff */
[----:B------:R-:W-:Y:S01]  /*0c20*/  SHF.R.S32.HI R3, RZ, 0x4, R4 ;  /* 0x00000004ff037819 */ /* 0x000fe20000011404 */
[C---:B------:R-:W-:Y:S01]  /*0c30*/  VIADD R155, R19.reuse, 0x80 ;  /* 0x00000080139b7836 */ /* 0x040fe20000000000 */
[--C-:B------:R-:W-:Y:S01]  /*0c40*/  SHF.R.S32.HI R8, RZ, 0x2, R6.reuse ;  /* 0x00000002ff087819 */ /* 0x100fe20000011406 */
[----:B------:R0:W-:Y:S01]  /*0c50*/  STL [R1+0x458], R12 ;  /* 0x0004580c01007387 */ /* 0x0001e20000100800 */
[----:B------:R-:W-:Y:S01]  /*0c60*/  SHF.R.S32.HI R11, RZ, 0x1f, R6 ;  /* 0x0000001fff0b7819 */ /* 0x000fe20000011406 */
[----:B------:R-:W-:Y:S01]  /*0c70*/  VIADD R156, R19, 0x40 ;  /* 0x00000040139c7836 */ /* 0x000fe20000000000 */
[----:B------:R-:W-:Y:S01]  /*0c80*/  LEA.HI R5, R5, R13, RZ, 0x2 ;  /* 0x0000000d05057211 */ /* 0x000fe200078f10ff */
[----:B------:R-:W-:Y:S01]  /*0c90*/  STL.64 [R1+0x440], R14 ;  /* 0x0004400e01007387 */ /* 0x000fe20000100a00 */
[----:B------:R-:W-:Y:S01]  /*0ca0*/  LOP3.LUT R7, R7, 0xfffffe, RZ, 0xc0, !PT ;  /* 0x00fffffe07077812 */ /* 0x000fe200078ec0ff */
[C---:B------:R-:W-:Y:S01]  /*0cb0*/  VIADD R154, R19.reuse, 0xc0 ;  /* 0x000000c0139a7836 */ /* 0x040fe20000000000 */
[----:B------:R-:W-:Y:S01]  /*0cc0*/  LEA.HI R4, R4, R3, RZ, 0x1 ;  /* 0x0000000304047211 */ /* 0x000fe200078f08ff */
[----:B------:R-:W-:Y:S01]  /*0cd0*/  VIADD R210, R19, 0x180 ;  /* 0x0000018013d27836 */ /* 0x000fe20000000000 */
[----:B------:R-:W-:Y:S01]  /*0ce0*/  LEA.HI R11, R11, R8, RZ, 0x3 ;  /* 0x000000080b0b7211 */ /* 0x000fe200078f18ff */
[C---:B------:R-:W-:Y:S01]  /*0cf0*/  IMAD.IADD R7, R208.reuse, 0x1, -R7 ;  /* 0x00000001d0077824 */ /* 0x040fe200078e0a07 */
[----:B------:R-:W-:Y:S01]  /*0d00*/  LOP3.LUT R5, R5, 0x3ffffc, RZ, 0xc0, !PT ;  /* 0x003ffffc05057812 */ /* 0x000fe200078ec0ff */
[----:B0-----:R-:W-:Y:S01]  /*0d10*/  IMAD R12, R208, 0x100, R12 ;  /* 0x00000100d00c7824 */ /* 0x001fe200078e020c */
[----:B------:R-:W-:Y:S01]  /*0d20*/  LOP3.LUT R4, R4, 0x1ffffffe, RZ, 0xc0, !PT ;  /* 0x1ffffffe04047812 */ /* 0x000fe200078ec0ff */
[----:B------:R-:W-:Y:S01]  /*0d30*/  VIADD R152, R19, 0x140 ;  /* 0x0000014013987836 */ /* 0x000fe20000000000 */
[----:B------:R-:W-:Y:S01]  /*0d40*/  LOP3.LUT R11, R11, 0xfffffff8, RZ, 0xc0, !PT ;  /* 0xfffffff80b0b7812 */ /* 0x000fe200078ec0ff */
[----:B------:R-:W-:Y:S01]  /*0d50*/  IMAD.IADD R5, R13, 0x1, -R5 ;  /* 0x000000010d057824 */ /* 0x000fe200078e0a05 */
[----:B------:R-:W-:Y:S01]  /*0d60*/  LEA.HI R0, R0, R9, RZ, 0x5 ;  /* 0x0000000900007211 */ /* 0x000fe200078f28ff */
[----:B------:R-:W-:Y:S01]  /*0d70*/  IMAD.SHL.U32 R13, R7, 0x100, RZ ;  /* 0x00000100070d7824 */ /* 0x000fe200078e00ff */
[----:B------:R-:W-:Y:S01]  /*0d80*/  LOP3.LUT R6, R6, 0x7ffffffc, RZ, 0xc0, !PT ;  /* 0x7ffffffc06067812 */ /* 0x000fe200078ec0ff */
[----:B------:R-:W-:Y:S01]  /*0d90*/  IMAD.IADD R4, R3, 0x1, -R4 ;  /* 0x0000000103047824 */ /* 0x000fe200078e0a04 */
[----:B------:R-:W-:Y:S01]  /*0da0*/  SHF.R.S32.HI R0, RZ, 0x5, R0 ;  /* 0x00000005ff007819 */ /* 0x000fe20000011400 */
[----:B------:R-:W-:Y:S01]  /*0db0*/  IMAD.IADD R11, R8, 0x1, -R11 ;  /* 0x00000001080b7824 */ /* 0x000fe200078e0a0b */
[----:B------:R-:W-:Y:S01]  /*0dc0*/  LEA.HI R3, R10, R10, RZ, 0x1 ;  /* 0x0000000a0a037211 */ /* 0x000fe200078f08ff */
[----:B------:R-:W-:Y:S01]  /*0dd0*/  IMAD.IADD R6, R9, 0x1, -R6 ;  /* 0x0000000109067824 */ /* 0x000fe200078e0a06 */
[----:B------:R-:W-:Y:S01]  /*0de0*/  STL [R1+0x448], R13 ;  /* 0x0004480d01007387 */ /* 0x000fe20000100800 */
[----:B------:R-:W-:Y:S01]  /*0df0*/  IMAD R22, R0, 0x10, R11 ;  /* 0x0000001000167824 */ /* 0x000fe200078e020b */
[----:B------:R-:W-:Y:S01]  /*0e00*/  LOP3.LUT R3, R3, 0x1ffffffe, RZ, 0xc0, !PT ;  /* 0x1ffffffe03037812 */ /* 0x000fe200078ec0ff */
[----:B------:R-:W-:Y:S01]  /*0e10*/  IMAD.SHL.U32 R16, R4, 0x8, RZ ;  /* 0x0000000804107824 */ /* 0x000fe200078e00ff */
[----:B------:R-:W-:Y:S01]  /*0e20*/  SHF.R.S32.HI R0, RZ, 0x1f, R155 ;  /* 0x0000001fff007819 */ /* 0x000fe2000001149b */
[----:B------:R-:W-:Y:S01]  /*0e30*/  IMAD.SHL.U32 R0, R6, 0x2, RZ ;  /* 0x0000000206007824 */ /* 0x000fe200078e00ff */
[----:B------:R-:W-:Y:S01]  /*0e40*/  SHF.R.S32.HI R4, RZ, 0x1f, R156 ;  /* 0x0000001fff047819 */ /* 0x000fe2000001149c */
[----:B------:R-:W-:Y:S01]  /*0e50*/  IMAD.IADD R3, R10, 0x1, -R3 ;  /* 0x000000010a037824 */ /* 0x000fe200078e0a03 */
[----:B------:R-:W-:Y:S01]  /*0e60*/  SHF.R.S32.HI R4, RZ, 0x1f, R154 ;  /* 0x0000001fff047819 */ /* 0x000fe2000001149a */
[----:B------:R-:W-:Y:S01]  /*0e70*/  IMAD.IADD R23, R0, 0x1, R13 ;  /* 0x0000000100177824 */ /* 0x000fe200078e020d */
[----:B------:R0:W-:Y:S01]  /*0e80*/  STL [R1+0x44c], R0 ;  /* 0x00044c0001007387 */ /* 0x0001e20000100800 */
[----:B------:R-:W-:Y:S01]  /*0e90*/  VIADD R209, R19, 0x1c0 ;  /* 0x000001c013d17836 */ /* 0x000fe20000000000 */
[----:B------:R-:W-:Y:S01]  /*0ea0*/  SHF.R.S32.HI R4, RZ, 0x1f, R152 ;  /* 0x0000001fff047819 */ /* 0x000fe20000011498 */
[----:B------:R-:W-:Y:S01]  /*0eb0*/  VIADD R206, R23, 0x8 ;  /* 0x0000000817ce7836 */ /* 0x000fe20000000000 */
[----:B------:R-:W-:Y:S01]  /*0ec0*/  STL [R1+0x450], R16 ;  /* 0x0004501001007387 */ /* 0x000fe20000100800 */
[----:B------:R-:W-:Y:S01]  /*0ed0*/  IMAD R3, R3, 0x8, R22 ;  /* 0x0000000803037824 */ /* 0x000fe200078e0216 */
[----:B------:R-:W-:Y:S01]  /*0ee0*/  SHF.R.S32.HI R4, RZ, 0x1f, R209 ;  /* 0x0000001fff047819 */ /* 0x000fe200000114d1 */
[----:B------:R-:W-:Y:S01]  /*0ef0*/  IMAD R5, R5, 0x10, R12 ;  /* 0x0000001005057824 */ /* 0x000fe200078e020c */
        /* <DEDUP_REMOVED lines=18> */
[----:B0-----:R-:W-:Y:S01]  /*1020*/  SHF.R.S32.HI R3, RZ, 0x1f, R204 ;  /* 0x0000001fff037819 */ /* 0x001fe200000114cc */
        /* <DEDUP_REMOVED lines=44> */
[----:B------:R-:W-:Y:S01]  /*12f0*/  IMAD.U32 R16, R5, 0x40, R16 ;  /* 0x0000004005107824 */ /* 0x000fe200078e0010 */
[----:B------:R-:W-:-:S02]  /*1300*/  SHF.R.S32.HI R215, RZ, 0x1f, R177 ;  /* 0x0000001fffd77819 */ /* 0x000fc400000114b1 */
[----:B------:R-:W-:Y:S01]  /*1310*/  SHF.R.S32.HI R214, RZ, 0x1f, R176 ;  /* 0x0000001fffd67819 */ /* 0x000fe200000114b0 */
[----:B------:R-:W-:Y:S01]  /*1320*/  IMAD.WIDE R16, R16, 0x2, R14 ;  /* 0x0000000210107825 */ /* 0x000fe200078e020e */
[----:B------:R-:W-:Y:S02]  /*1330*/  SHF.R.S32.HI R213, RZ, 0x1f, R159 ;  /* 0x0000001fffd57819 */ /* 0x000fe4000001149f */
[----:B------:R-:W-:-:S07]  /*1340*/  SHF.R.S32.HI R212, RZ, 0x1f, R158 ;  /* 0x0000001fffd47819 */ /* 0x000fce000001149e */
.L_x_6418:
[----:B------:R-:W-:Y:S01]  /*1350*/  ULDC.64 UR8, c[0x0][0xb20] ;  /* 0x0002c80000087ab9 */ /* 0x000fe20000000a00 */
[----:B------:R-:W-:Y:S02]  /*1360*/  ULOP3.LUT UR61, UR7, 0xff0000, URZ, 0xc0, !UPT ;  /* 0x00ff0000073d7892 */ /* 0x000fe4000f8ec03f */
[----:B------:R-:W-:Y:S01]  /*1370*/  UISETP.NE.U32.AND UP0, UPT, UR8, URZ, UPT ;  /* 0x0000003f0800728c */ /* 0x000fe2000bf05070 */
[----:B------:R-:W-:-:S03]  /*1380*/  ULDC UR48, c[0x0][0x2f0] ;  /* 0x0000bc0000307ab9 */ /* 0x000fc60000000800 */
        /* <DEDUP_REMOVED lines=9> */
[----:B0-23--:R-:W-:Y:S02]  /*1420*/  IMAD.U32 R4, RZ, RZ, UR8 ;  /* 0x00000008ff047e24 */ /* 0x00dfe4000f8e00ff */
[----:B----4-:R-:W-:Y:S01]  /*1430*/  IMAD.U32 R5, RZ, RZ, UR9 ;  /* 0x00000009ff057e24 */ /* 0x010fe2000f8e00ff */
[----:B------:R-:W-:-:S03]  /*1440*/  @UP1 UIMAD.WIDE UR8, UR6, 0x4, UR10 ;  /* 0x00000004060818a5 */ /* 0x000fc6000f8e020a */
[----:B------:R-:W-:Y:S01]  /*1450*/  ULDC.64 UR10, c[0x0][0xb18] ;  /* 0x0002c600000a7ab9 */ /* 0x000fe20000000a00 */
[----:B------:R-:W2:Y:S02]  /*1460*/  @P0 LDG.E R4, desc[UR36][R4.64] ;  /* 0x0000002404040981 */ /* 0x000ea4000c1e1900 */
[----:B-1----:R-:W-:Y:S02]  /*1470*/  IMAD.U32 R6, RZ, RZ, UR8 ;  /* 0x00000008ff067e24 */ /* 0x002fe4000f8e00ff */
[----:B------:R-:W-:Y:S01]  /*1480*/  IMAD.U32 R7, RZ, RZ, UR9 ;  /* 0x00000009ff077e24 */ /* 0x000fe2000f8e00ff */
[----:B------:R-:W-:-:S04]  /*1490*/  ULDC.64 UR8, c[0x0][0x418] ;  /* 0x0001060000087ab9 */ /* 0x000fc80000000a00 */
[----:B------:R-:W3:Y:S01]  /*14a0*/  @P2 LDG.E R6, desc[UR36][R6.64] ;  /* 0x0000002406062981 */ /* 0x000ee2000c1e1900 */
[----:B------:R-:W-:Y:S01]  /*14b0*/  UISETP.NE.U32.AND UP0, UPT, UR8, URZ, UPT ;  /* 0x0000003f0800728c */ /* 0x000fe2000bf05070 */
[----:B------:R-:W-:Y:S01]  /*14c0*/  ISETP.NE.U32.AND P1, PT, RZ, UR10, PT ;  /* 0x0000000aff007c0c */ /* 0x000fe2000bf25070 */
[----:B------:R-:W-:Y:S02]  /*14d0*/  ULOP3.LUT UR8, UR7, 0xff000000, URZ, 0xc0, !UPT ;  /* 0xff00000007087892 */ /* 0x000fe4000f8ec03f */
[----:B------:R-:W-:Y:S01]  /*14e0*/  IMAD.U32 R211, RZ, RZ, UR7 ;  /* 0x00000007ffd37e24 */ /* 0x000fe2000f8e00ff */
[----:B------:R-:W-:Y:S01]  /*14f0*/  UISETP.NE.AND.EX UP0, UPT, UR9, URZ, UPT, UP0 ;  /* 0x0000003f0900728c */ /* 0x000fe2000bf05300 */
[----:B------:R-:W-:Y:S01]  /*1500*/  ISETP.NE.AND.EX P1, PT, RZ, UR11, PT, P1 ;  /* 0x0000000bff007c0c */ /* 0x000fe2000bf25310 */
[----:B------:R-:W-:Y:S01]  /*1510*/  USHF.R.U32.HI UR8, URZ, 0x8, UR8 ;  /* 0x000000083f087899 */ /* 0x000fe20008011608 */
[----:B------:R-:W-:Y:S01]  /*1520*/  ULDC UR9, c[0x0][0x424] ;  /* 0x0001090000097ab9 */ /* 0x000fe20000000800 */
[----:B------:R-:W-:Y:S01]  /*1530*/  UMOV UR4, URZ ;  /* 0x0000003f00047c82 */ /* 0x000fe20008000000 */
[----:B------:R-:W-:-:S02]  /*1540*/  USEL UR9, UR9, 0x1, UP0 ;  /* 0x0000000109097887 */ /* 0x000fc40008000000 */
[----:B------:R-:W-:Y:S02]  /*1550*/  ULEA.HI UR61, UR61, UR8, URZ, 0x10 ;  /* 0x000000083d3d7291 */ /* 0x000fe4000f8f803f */
        /* <DEDUP_REMOVED lines=18> */
.L_x_6271:
[----:B------:R-:W-:Y:S01]  /*1680*/  UMOV UR59, UR5 ;  /* 0x00000005003b7c82 */ /* 0x000fe20008000000 */
        /* <DEDUP_REMOVED lines=9> */
.L_x_6272:
        /* <DEDUP_REMOVED lines=13> */
.L_x_6273:
[----:B------:R-:W0:Y:S01]  /*17f0*/  LDC R0, c[0x0][0xa80] ;  /* 0x0002a000ff007b82 */ /* 0x000e220000000800 */
[----:B------:R-:W-:Y:S01]  /*1800*/  UISETP.NE.AND UP0, UPT, UR58, 0x1, UPT ;  /* 0x000000013a00788c */ /* 0x000fe2000bf05270 */
[----:B------:R1:W-:Y:S01]  /*1810*/  STL.128 [R1+0x1e0], RZ ;  /* 0x0001e0ff01007387 */ /* 0x0003e20000100c00 */
[C---:B------:R-:W-:Y:S01]  /*1820*/  IADD3 R36, P0, R2.reuse, 0x1e0, RZ ;  /* 0x000001e002247810 */ /* 0x040fe20007f1e0ff */
[----:B------:R-:W-:Y:S01]  /*1830*/  UIADD3 UR48, -UR4, UR48, URZ ;  /* 0x0000003004307290 */ /* 0x000fe2000fffe13f */
[----:B------:R-:W-:Y:S01]  /*1840*/  IADD3 R34, P1, R2, 0x210, RZ ;  /* 0x0000021002227810 */ /* 0x000fe20007f3e0ff */
[----:B------:R1:W-:Y:S01]  /*1850*/  STL.128 [R1+0x1f0], RZ ;  /* 0x0001f0ff01007387 */ /* 0x0003e20000100c00 */
[----:B------:R-:W-:Y:S01]  /*1860*/  PLOP3.LUT P2, PT, PT, PT, UP0, 0x80, 0x0 ;  /* 0x000000000000781c */ /* 0x000fe20003f4f008 */
[--C-:B------:R-:W-:Y:S02]  /*1870*/  IMAD.X R37, RZ, RZ, R18.reuse, P0 ;  /* 0x000000ffff257224 */ /* 0x100fe400000e0612 */
[----:B------:R1:W-:Y:S01]  /*1880*/  STL.128 [R1+0x210], RZ ;  /* 0x000210ff01007387 */ /* 0x0003e20000100c00 */
[----:B------:R-:W-:-:S03]  /*1890*/  IMAD.X R35, RZ, RZ, R18, P1 ;  /* 0x000000ffff237224 */ /* 0x000fc600008e0612 */
[----:B------:R1:W-:Y:S04]  /*18a0*/  STL.128 [R1+0x220], RZ ;  /* 0x000220ff01007387 */ /* 0x0003e80000100c00 */
[----:B------:R1:W-:Y:S04]  /*18b0*/  STL.128 [R1+0x230], RZ ;  /* 0x000230ff01007387 */ /* 0x0003e80000100c00 */
[----:B------:R1:W-:Y:S04]  /*18c0*/  STL.128 [R1+0x240], RZ ;  /* 0x000240ff01007387 */ /* 0x0003e80000100c00 */
[----:B0-----:R1:W-:Y:S04]  /*18d0*/  STL [R1+0x200], R0 ;  /* 0x0002000001007387 */ /* 0x0013e80000100800 */
[----:B------:R1:W-:Y:S04]  /*18e0*/  STL.128 [R1+0x250], RZ ;  /* 0x000250ff01007387 */ /* 0x0003e80000100c00 */
        /* <DEDUP_REMOVED lines=26> */
[----:B------:R1:W-:Y:S01]  /*1a90*/  STL.128 [R1+0x400], RZ ;  /* 0x000400ff01007387 */ /* 0x0003e20000100c00 */
[----:B------:R-:W-:Y:S05]  /*1aa0*/  @!P2 BRA `(.L_x_6274) ;  /* 0x0000008000c0a947 */ /* 0x000fea0003800000 */
[----:B------:R-:W-:Y:S01]  /*1ab0*/  ULDC UR4, c[0x0][0x448] ;  /* 0x0001120000047ab9 */ /* 0x000fe20000000800 */
[----:B------:R-:W-:Y:S02]  /*1ac0*/  USHF.L.U32 UR8, UR5, 0x6, URZ ;  /* 0x0000000605087899 */ /* 0x000fe4000800063f */
[----:B------:R-:W-:Y:S02]  /*1ad0*/  UISETP.NE.AND UP0, UPT, UR4, 0x1, UPT ;  /* 0x000000010400788c */ /* 0x000fe4000bf05270 */
[----:B------:R-:W-:Y:S01]  /*1ae0*/  UIADD3 UR9, UR8, 0x3f, URZ ;  /* 0x0000003f08097890 */ /* 0x000fe2000fffe03f */
[----:B------:R-:W-:Y:S01]  /*1af0*/  ULDC.64 UR4, c[0x0][0xad8] ;  /* 0x0002b60000047ab9 */ /* 0x000fe20000000a00 */
[----:B------:R-:W-:Y:S02]  /*1b00*/  UIADD3 UR10, UR48, 0x1, -UR47 ;  /* 0x00000001300a7890 */ /* 0x000fe4000fffe82f */
[----:B------:R-:W-:-:S05]  /*1b10*/  UISETP.GE.AND UP1, UPT, UR5, 0x1, UPT ;  /* 0x000000010500788c */ /* 0x000fca000bf26270 */
[----:B------:R-:W-:Y:S01]  /*1b20*/  @UP0 UIADD3 UR6, UR8, 0x3f, URZ ;  /* 0x0000003f08060890 */ /* 0x000fe2000fffe03f */
[----:B------:R-:W-:Y:S01]  /*1b30*/  @UP0 ULDC UR7, c[0x0][0x44c] ;  /* 0x0001130000070ab9 */ /* 0x000fe20000000800 */
[----:B------:R-:W-:Y:S02]  /*1b40*/  PLOP3.LUT P1, PT, PT, PT, UP1, 0x80, 0x0 ;  /* 0x000000000000781c */ /* 0x000fe40003f2f018 */
        /* <DEDUP_REMOVED lines=16> */
.L_x_6276:
[----:B------:R-:W-:-:S11]  /*1c50*/  UISETP.NE.AND UP1, UPT, UR5, 0x1, UPT ;  /* 0x000000010500788c */ /* 0x000fd6000bf25270 */
[----:B------:R-:W-:Y:S02]  /*1c60*/  @UP1 ULDC.64 UR10, c[0x0][0xae0] ;  /* 0x0002b800000a1ab9 */ /* 0x000fe40000000a00 */
[----:B------:R-:W-:-:S04]  /*1c70*/  UIMAD.WIDE.U32 UR6, UR9, UR10, URZ ;  /* 0x0000000a090672a5 */ /* 0x000fc8000f8e003f */
[----:B------:R-:W-:-:S12]  /*1c80*/  @UP1 USHF.R.U32.HI UR9, URZ, UR11, UR7 ;  /* 0x0000000b3f091299 */ /* 0x000fd80008011607 */
.L_x_6277:
[----:B------:R-:W-:-:S04]  /*1c90*/  UIMAD UR9, UR9, UR5, UR5 ;  /* 0x00000005090972a4 */ /* 0x000fc8000f8e0205 */
[----:B------:R-:W-:-:S04]  /*1ca0*/  UISETP.LT.AND UP1, UPT, UR4, UR9, UPT ;  /* 0x000000090400728c */ /* 0x000fc8000bf21270 */
[----:B------:R-:W-:-:S12]  /*1cb0*/  USEL UR4, UR4, UR9, UP1 ;  /* 0x0000000904047287 */ /* 0x000fd80008800000 */
.L_x_6275:
[----:B------:R-:W-:Y:S02]  /*1cc0*/  UIADD3 UR9, UR48, 0x3f, URZ ;  /* 0x0000003f30097890 */ /* 0x000fe4000fffe03f */
[----:B------:R-:W-:Y:S02]  /*1cd0*/  UIADD3 UR10, UR4, 0x3f, URZ ;  /* 0x0000003f040a7890 */ /* 0x000fe4000fffe03f */
[----:B------:R-:W-:Y:S02]  /*1ce0*/  USHF.R.S32.HI UR4, URZ, 0x1f, UR9 ;  /* 0x0000001f3f047899 */ /* 0x000fe40008011409 */
[----:B------:R-:W-:Y:S01]  /*1cf0*/  USHF.R.S32.HI UR11, URZ, 0x1f, UR10 ;  /* 0x0000001f3f0b7899 */ /* 0x000fe2000801140a */
[----:B------:R-:W-:Y:S01]  /*1d00*/  @UP0 ULDC UR6, c[0x0][0x44c] ;  /* 0x0001130000060ab9 */ /* 0x000fe20000000800 */
[----:B------:R-:W-:Y:S02]  /*1d10*/  ULEA.HI UR4, UR4, UR9, URZ, 0x6 ;  /* 0x0000000904047291 */ /* 0x000fe4000f8f303f */
[----:B------:R-:W-:-:S02]  /*1d20*/  ULEA.HI UR11, UR11, UR10, URZ, 0x6 ;  /* 0x0000000a0b0b7291 */ /* 0x000fc4000f8f303f */
[----:B------:R-:W-:Y:S01]  /*1d30*/  UIMAD.WIDE.U32 UR6, UR8, UR6, URZ ;  /* 0x00000006080672a5 */ /* 0x000fe2000f8e003f */
[----:B------:R-:W-:Y:S01]  /*1d40*/  @UP0 ULDC UR9, c[0x0][0x450] ;  /* 0x0001140000090ab9 */ /* 0x000fe20000000800 */
[----:B------:R-:W-:Y:S02]  /*1d50*/  USHF.R.S32.HI UR4, URZ, 0x6, UR4 ;  /* 0x000000063f047899 */ /* 0x000fe40008011404 */
[----:B------:R-:W-:Y:S02]  /*1d60*/  USHF.R.S32.HI UR11, URZ, 0x6, UR11 ;  /* 0x000000063f0b7899 */ /* 0x000fe4000801140b */
[----:B------:R-:W-:Y:S02]  /*1d70*/  @UP0 USHF.R.U32.HI UR8, URZ, UR9, UR7 ;  /* 0x000000093f080299 */ /* 0x000fe40008011607 */
[----:B------:R-:W-:Y:S02]  /*1d80*/  UISETP.LT.AND UP0, UPT, UR4, UR11, UPT ;  /* 0x0000000b0400728c */ /* 0x000fe4000bf01270 */
[----:B------:R-:W-:Y:S01]  /*1d90*/  UIADD3 UR8, UR8, UR48, -UR47 ;  /* 0x0000003008087290 */ /* 0x000fe2000fffe82f */
[----:B------:R-:W-:Y:S01]  /*1da0*/  ULDC UR6, c[0x0][0xad4] ;  /* 0x0002b50000067ab9 */ /* 0x000fe20000000800 */
[----:B------:R-:W-:-:S02]  /*1db0*/  USEL UR11, UR4, UR11, UP0 ;  /* 0x0000000b040b7287 */ /* 0x000fc40008000000 */
        /* <DEDUP_REMOVED lines=12> */
.L_x_6279:
[----:B------:R-:W-:-:S11]  /*1e80*/  UISETP.NE.AND UP0, UPT, UR5, 0x1, UPT ;  /* 0x000000010500788c */ /* 0x000fd6000bf05270 */
[----:B------:R-:W-:Y:S02]  /*1e90*/  @UP0 ULDC.64 UR12, c[0x0][0xae0] ;  /* 0x0002b800000c0ab9 */ /* 0x000fe40000000a00 */
[----:B------:R-:W-:-:S04]  /*1ea0*/  UIMAD.WIDE.U32 UR6, UR8, UR12, URZ ;  /* 0x0000000c080672a5 */ /* 0x000fc8000f8e003f */
[----:B------:R-:W-:-:S12]  /*1eb0*/  @UP0 USHF.R.U32.HI UR8, URZ, UR13, UR7 ;  /* 0x0000000d3f080299 */ /* 0x000fd80008011607 */
.L_x_6280:
[----:B------:R-:W-:-:S04]  /*1ec0*/  UIMAD UR5, UR8, UR5, URZ ;  /* 0x00000005080572a4 */ /* 0x000fc8000f8e023f */
[----:B------:R-:W-:-:S04]  /*1ed0*/  UISETP.LT.AND UP0, UPT, UR4, UR5, UPT ;  /* 0x000000050400728c */ /* 0x000fc8000bf01270 */
[----:B------:R-:W-:-:S12]  /*1ee0*/  USEL UR4, UR4, UR5, !UP0 ;  /* 0x0000000504047287 */ /* 0x000fd8000c000000 */
.L_x_6278:
        /* <DEDUP_REMOVED lines=15> */
[-C--:B-1----:R-:W-:Y:S01]  /*1fe0*/  IABS R0, R4.reuse ;  /* 0x0000000400007213 */ /* 0x082fe20000000000 */
        /* <DEDUP_REMOVED lines=31> */
.L_x_6281:
[----:B------:R-:W-:Y:S01]  /*21e0*/  UIMAD UR20, UR20, UR4, UR9 ;  /* 0x00000004141472a4 */ /* 0x000fe2000f8e0209 */
[----:B-1----:R-:W-:Y:S02]  /*21f0*/  IMAD.U32 R0, RZ, RZ, UR11 ;  /* 0x0000000bff007e24 */ /* 0x002fe4000f8e00ff */
[----:B------:R-:W-:-:S05]  /*2200*/  IMAD.U32 R3, RZ, RZ, UR4 ;  /* 0x00000004ff037e24 */ /* 0x000fca000f8e00ff */
[----:B------:R-:W-:-:S04]  /*2210*/  VIADDMNMX R0, R3, UR20, R0, PT ;  /* 0x0000001403007c46 */ /* 0x000fc8000b800100 */
[----:B------:R-:W-:Y:S02]  /*2220*/  R2UR UR22, R0 ;  /* 0x00000000001672ca */ /* 0x000fe400000e0000 */
[----:B------:R-:W-:-:S11]  /*2230*/  PRMT R0, RZ, 0x7610, R0 ;  /* 0x00007610ff007816 */ /* 0x000fd60000000000 */
[----:B------:R-:W-:-:S06]  /*2240*/  UISETP.GT.AND UP0, UPT, UR22, UR20, UPT ;  /* 0x000000141600728c */ /* 0x000fcc000bf04270 */
[----:B------:R-:W-:-:S13]  /*2250*/  PLOP3.LUT P0, PT, PT, PT, UP0, 0x80, 0x0 ;  /* 0x000000000000781c */ /* 0x000fda0003f0f008 */
        /* <DEDUP_REMOVED lines=108> */
[----:B------:R-:W0:Y:S04]  /*2920*/  SHFL.IDX PT, R3, R208, RZ, 0x1f ;  /* 0x00001fffd0037589 */ /* 0x000e2800000e0000 */
[----:B--2---:R1:W-:Y:S04]  /*2930*/  STL [R1+0x210], R0 ;  /* 0x0002100001007387 */ /* 0x0043e80000100800 */
[----:B---3--:R-:W-:Y:S04]  /*2940*/  STL [R1+0x214], R8 ;  /* 0x0002140801007387 */ /* 0x008fe80000100800 */
[----:B----4-:R2:W-:Y:S04]  /*2950*/  STL [R1+0x220], R6 ;  /* 0x0002200601007387 */ /* 0x0105e80000100800 */
[----:B------:R-:W3:Y:S04]  /*2960*/  LDL R162, [R1+0x2cc] ;  /* 0x0002cc0001a27983 */ /* 0x000ee80000100800 */
[----:B------:R-:W4:Y:S01]  /*2970*/  LDL R164, [R1+0x2d4] ;  /* 0x0002d40001a47983 */ /* 0x000f220000100800 */
[----:B0-----:R-:W-:-:S03]  /*2980*/  R2UR UR4, R3 ;  /* 0x00000000030472ca */ /* 0x001fc600000e0000 */
        /* <DEDUP_REMOVED lines=14> */
[----:B-1----:R-:W4:Y:S04]  /*2a70*/  LDL R0, [R1+0x3f8] ;  /* 0x0003f80001007983 */ /* 0x002f280000100800 */
[----:B------:R-:W4:Y:S04]  /*2a80*/  LDL R3, [R1+0x3fc] ;  /* 0x0003fc0001037983 */ /* 0x000f280000100800 */
[----:B--2---:R-:W2:Y:S04]  /*2a90*/  LDL R6, [R1+0x400] ;  /* 0x0004000001067983 */ /* 0x004ea80000100800 */
[----:B------:R-:W2:Y:S04]  /*2aa0*/  LDL R7, [R1+0x404] ;  /* 0x0004040001077983 */ /* 0x000ea80000100800 */
[----:B------:R-:W2:Y:S04]  /*2ab0*/  LDL R8, [R1+0x408] ;  /* 0x0004080001087983 */ /* 0x000ea80000100800 */
[----:B------:R-:W2:Y:S01]  /*2ac0*/  LDL R9, [R1+0x40c] ;  /* 0x00040c0001097983 */ /* 0x000ea20000100800 */
[----:B------:R-:W-:-:S04]  /*2ad0*/  ULEA.HI UR5, UR4, UR4, URZ, 0x1 ;  /* 0x0000000404057291 */ /* 0x000fc8000f8f083f */
[----:B------:R-:W-:-:S04]  /*2ae0*/  ULOP3.LUT UR5, UR5, 0x1fffe, URZ, 0xc0, !UPT ;  /* 0x0001fffe05057892 */ /* 0x000fc8000f8ec03f */
[----:B------:R-:W-:-:S04]  /*2af0*/  UIADD3 UR5, UR4, -UR5, URZ ;  /* 0x8000000504057290 */ /* 0x000fc8000fffe03f */
[----:B------:R-:W-:-:S04]  /*2b00*/  ULEA UR5, UR5, UR44, 0xf ;  /* 0x0000002c05057291 */ /* 0x000fc8000f8e783f */
[----:B------:R-:W-:-:S04]  /*2b10*/  UIADD3 UR5, UR5, 0x400, URZ ;  /* 0x0000040005057890 */ /* 0x000fc8000fffe03f */
[----:B------:R-:W-:-:S04]  /*2b20*/  USHF.R.U32.HI UR5, URZ, 0x4, UR5 ;  /* 0x000000043f057899 */ /* 0x000fc80008011605 */
[----:B------:R-:W-:Y:S02]  /*2b30*/  ULOP3.LUT UR5, UR5, 0x3fff, URZ, 0xc0, !UPT ;  /* 0x00003fff05057892 */ /* 0x000fe4000f8ec03f */
[----:B------:R-:W-:Y:S02]  /*2b40*/  UIADD3 UR4, UR44, 0x36400, URZ ;  /* 0x000364002c047890 */ /* 0x000fe4000fffe03f */
[----:B------:R-:W-:Y:S01]  /*2b50*/  ULOP3.LUT UR23, UR5, 0x2000000, URZ, 0xfc, !UPT ;  /* 0x0200000005177892 */ /* 0x000fe2000f8efc3f */
[----:B------:R0:W-:Y:S01]  /*2b60*/  STL [R1+0x2f4], R5 ;  /* 0x0002f40501007387 */ /* 0x0001e20000100800 */
[----:B------:R-:W-:-:S04]  /*2b70*/  USHF.R.U32.HI UR4, URZ, 0x4, UR4 ;  /* 0x000000043f047899 */ /* 0x000fc80008011604 */
[----:B------:R-:W-:Y:S01]  /*2b80*/  LEA R4, R4, UR23, 0xc ;  /* 0x0000001704047c11 */ /* 0x000fe2000f8e60ff */
[----:B0-----:R-:W-:Y:S01]  /*2b90*/  IMAD.MOV.U32 R5, RZ, RZ, 0x40000040 ;  /* 0x40000040ff057424 */ /* 0x001fe200078e00ff */
[----:B------:R0:W-:Y:S02]  /*2ba0*/  STL [R1+0x230], R30 ;  /* 0x0002301e01007387 */ /* 0x0001e40000100800 */
[C---:B------:R-:W-:Y:S01]  /*2bb0*/  R2UR UR14, R4.reuse ;  /* 0x00000000040e72ca */ /* 0x040fe200000e0000 */
[----:B------:R-:W-:Y:S01]  /*2bc0*/  ULOP3.LUT UR4, UR4, 0x3fff, URZ, 0xc0, !UPT ;  /* 0x00003fff04047892 */ /* 0x000fe2000f8ec03f */
[----:B------:R1:W-:Y:S01]  /*2bd0*/  STL [R1+0x31c], R31 ;  /* 0x00031c1f01007387 */ /* 0x0003e20000100800 */
[----:B------:R-:W-:Y:S02]  /*2be0*/  R2UR UR15, R5 ;  /* 0x00000000050f72ca */ /* 0x000fe400000e0000 */
[----:B------:R-:W-:Y:S01]  /*2bf0*/  ULOP3.LUT UR12, UR4, 0x10000, URZ, 0xfc, !UPT ;  /* 0x00010000040c7892 */ /* 0x000fe2000f8efc3f */
[----:B0-----:R-:W-:-:S02]  /*2c00*/  VIADD R30, R4, 0x80 ;  /* 0x00000080041e7836 */ /* 0x001fc40000000000 */
[----:B-1----:R-:W-:Y:S01]  /*2c10*/  IMAD.MOV.U32 R31, RZ, RZ, 0x40000040 ;  /* 0x40000040ff1f7424 */ /* 0x002fe200078e00ff */
[----:B------:R-:W-:Y:S02]  /*2c20*/  STL [R1+0x218], R84 ;  /* 0x0002185401007387 */ /* 0x000fe40000100800 */
[----:B------:R-:W-:Y:S02]  /*2c30*/  R2UR UR18, R30 ;  /* 0x000000001e1272ca */ /* 0x000fe400000e0000 */
[----:B------:R-:W-:Y:S01]  /*2c40*/  STL [R1+0x21c], R86 ;  /* 0x00021c5601007387 */ /* 0x000fe20000100800 */
[----:B------:R-:W-:-:S03]  /*2c50*/  R2UR UR19, R31 ;  /* 0x000000001f1372ca */ /* 0x000fc600000e0000 */
        /* <DEDUP_REMOVED lines=99> */
[----:B------:R-:W-:Y:S01]  /*3290*/  UMOV UR13, 0x40000040 ;  /* 0x40000040000d7882 */ /* 0x000fe20000000000 */
[----:B0-----:R-:W-:-:S06]  /*32a0*/  WARPGROUP.ARRIVE ;  /* 0x00000000000079c5 */ /* 0x001fcc0000000000 */
[----:B------:R-:W-:Y:S01]  /*32b0*/  HGMMA.64x256x16.F32 R24, gdesc[UR12].tnspB, RZ, !UPT, gsb0 ;  /* 0x43e000000c1879f0 */ /* 0x000fe2000c0008ff */
[----:B------:R-:W-:Y:S01]  /*32c0*/  UIADD3 UR16, UR12, 0x2, URZ ;  /* 0x000000020c107890 */ /* 0x000fe2000fffe03f */
        /* <DEDUP_REMOVED lines=18> */
[----:B--2---:R0:W-:Y:S04]  /*33f0*/  STL [R1+0x400], R6 ;  /* 0x0004000601007387 */ /* 0x0041e80000100800 */
[----:B------:R1:W-:Y:S04]  /*3400*/  STL [R1+0x404], R7 ;  /* 0x0004040701007387 */ /* 0x0003e80000100800 */
[----:B------:R-:W-:Y:S04]  /*3410*/  STL [R1+0x408], R8 ;  /* 0x0004080801007387 */ /* 0x000fe80000100800 */
[----:B------:R-:W-:Y:S01]  /*3420*/  STL [R1+0x40c], R9 ;  /* 0x00040c0901007387 */ /* 0x000fe20000100800 */
[----:B------:R-:W-:Y:S01]  /*3430*/  UMOV UR17, 0x40000040 ;  /* 0x4000004000117882 */ /* 0x000fe20000000000 */
[----:B0-----:R-:W-:-:S02]  /*3440*/  VIADD R6, R4, 0x100 ;  /* 0x0000010004067836 */ /* 0x001fc40000000000 */
[----:B-1----:R-:W-:Y:S01]  /*3450*/  IMAD.MOV.U32 R7, RZ, RZ, 0x40000040 ;  /* 0x40000040ff077424 */ /* 0x002fe200078e00ff */
[----:B------:R-:W-:Y:S01]  /*3460*/  UIADD3 UR4, UR12, 0x4, URZ ;  /* 0x000000040c047890 */ /* 0x000fe2000fffe03f */
[----:B------:R-:W-:Y:S01]  /*3470*/  UMOV UR5, 0x40000040 ;  /* 0x4000004000057882 */ /* 0x000fe20000000000 */
        /* <DEDUP_REMOVED lines=33> */
[----:B------:R-:W-:Y:S01]  /*3690*/  IMAD.MOV.U32 R5, RZ, RZ, 0x40000040 ;  /* 0x40000040ff057424 */ /* 0x000fe200078e00ff */
[----:B------:R-:W-:Y:S01]  /*36a0*/  UIADD3 UR8, UR12, 0x6, URZ ;  /* 0x000000060c087890 */ /* 0x000fe2000fffe03f */
[----:B------:R-:W-:Y:S01]  /*36b0*/  UMOV UR9, 0x40000040 ;  /* 0x4000004000097882 */ /* 0x000fe20000000000 */
[----:B------:R1:W5:Y:S01]  /*36c0*/  LDL R3, [R1+0x1c8] ;  /* 0x0001c80001037983 */ /* 0x0003620000100800 */
[----:B0-----:R-:W-:-:S06]  /*36d0*/  WARPGROUP.ARRIVE ;  /* 0x00000000000079c5 */ /* 0x001fcc0000000000 */
[----:B------:R-:W-:Y:S01]  /*36e0*/  HGMMA.64x256x16.F32 R24, gdesc[UR16].tnspB, R24, gsb0 ;  /* 0x43e00000101879f0 */ /* 0x000fe20008000818 */
[----:B------:R-:W-:Y:S02]  /*36f0*/  R2UR UR6, R6 ;  /* 0x00000000060672ca */ /* 0x000fe400000e0000 */
[----:B------:R-:W-:Y:S01]  /*3700*/  R2UR UR7, R7 ;  /* 0x00000000070772ca */ /* 0x000fe200000e0000 */
[----:B------:R-:W-:Y:S01]  /*3710*/  VIADD R4, R4, 0x180 ;  /* 0x0000018004047836 */ /* 0x000fe20000000000 */
[----:B------:R-:W-:-:S04]  /*3720*/  R2UR UR11, R5 ;  /* 0x00000000050b72ca */ /* 0x000fc800000e0000 */
        /* <DEDUP_REMOVED lines=107> */
[----:B--2---:R-:W2:Y:S04]  /*3de0*/  LDL R76, [R1+0x21c] ;  /* 0x00021c00014c7983 */ /* 0x004ea80000100800 */
[----:B------:R-:W2:Y:S04]  /*3df0*/  LDL R4, [R1+0x220] ;  /* 0x0002200001047983 */ /* 0x000ea80000100800 */
[----:B------:R-:W2:Y:S04]  /*3e00*/  LDL R78, [R1+0x224] ;  /* 0x00022400014e7983 */ /* 0x000ea80000100800 */
[----:B---3--:R-:W3:Y:S04]  /*3e10*/  LDL R80, [R1+0x228] ;  /* 0x0002280001507983 */ /* 0x008ee80000100800 */
[----:B------:R-:W3:Y:S04]  /*3e20*/  LDL R82, [R1+0x22c] ;  /* 0x00022c0001527983 */ /* 0x000ee80000100800 */
[----:B------:R-:W3:Y:S04]  /*3e30*/  LDL R6, [R1+0x230] ;  /* 0x0002300001067983 */ /* 0x000ee80000100800 */
[----:B----4-:R-:W4:Y:S04]  /*3e40*/  LDL R84, [R1+0x234] ;  /* 0x0002340001547983 */ /* 0x010f280000100800 */
[----:B------:R-:W4:Y:S04]  /*3e50*/  LDL R86, [R1+0x238] ;  /* 0x0002380001567983 */ /* 0x000f280000100800 */
[----:B-1----:R-:W4:Y:S04]  /*3e60*/  LDL R88, [R1+0x23c] ;  /* 0x00023c0001587983 */ /* 0x002f280000100800 */
        /* <DEDUP_REMOVED lines=244> */
[----:B------:R-:W-:Y:S06]  /*4db0*/  BAR.ARV 0xf, 0x100 ;  /* 0x03c4000000007b1d */ /* 0x000fec0000002000 */
[----:B------:R-:W-:-:S13]  /*4dc0*/  ISETP.NE.AND P0, PT, RZ, UR58, PT ;  /* 0x0000003aff007c0c */ /* 0x000fda000bf05270 */
[----:B0-----:R-:W-:Y:S05]  /*4dd0*/  @P0 BRA `(.L_x_6283) ;  /* 0x0000000000040947 */ /* 0x001fea0003800000 */
[----:B------:R-:W-:Y:S01]  /*4de0*/  BPT.TRAP 0x1 ;  /* 0x000000040000795c */ /* 0x000fe20000300000 */
.L_x_6283:
[----:B------:R-:W-:Y:S01]  /*4df0*/  UIADD3 UR6, UR22, -0x2, URZ ;  /* 0xfffffffe16067890 */ /* 0x000fe2000fffe03f */
[----:B-----5:R-:W-:Y:S01]  /*4e00*/  LEA R3, R3, UR44, 0x3 ;  /* 0x0000002c03037c11 */ /* 0x020fe2000f8e18ff */
[----:B------:R-:W-:Y:S02]  /*4e10*/  IMAD.U32 R0, RZ, RZ, UR21 ;  /* 0x00000015ff007e24 */ /* 0x000fe4000f8e00ff */
[----:B------:R-:W-:Y:S02]  /*4e20*/  UISETP.GE.AND UP0, UPT, UR6, UR20, UPT ;  /* 0x000000140600728c */ /* 0x000fe4000bf06270 */
[----:B------:R-:W-:-:S04]  /*4e30*/  VIADD R3, R3, 0x38860 ;  /* 0x0003886003037836 */ /* 0x000fc80000000000 */
[----:B------:R-:W-:Y:S02]  /*4e40*/  PLOP3.LUT P0, PT, PT, PT, UP0, 0x80, 0x0 ;  /* 0x000000000000781c */ /* 0x000fe40003f0f008 */
[----:B------:R-:W-:-:S04]  /*4e50*/  PRMT R3, R0, 0x654, R3 ;  /* 0x0000065400037816 */ /* 0x000fc80000000003 */
[----:B------:R0:W-:Y:S07]  /*4e60*/  SYNCS.ARRIVE.TRANS64.RED.A1T0 RZ, [R3+URZ], RZ ;  /* 0x000000ff03ff79a7 */ /* 0x0001ee000810043f */
[----:B------:R-:W-:Y:S05]  /*4e70*/  @!P0 BRA `(.L_x_6284) ;  /* 0x0000003c00708947 */ /* 0x000fea0003800000 */
[----:B------:R-:W-:-:S05]  /*4e80*/  UMOV UR22, UR6 ;  /* 0x0000000600167c82 */ /* 0x000fca0008000000 */
.L_x_6286:
        /* <DEDUP_REMOVED lines=60> */
[----:B-1----:R-:W4:Y:S04]  /*5250*/  LDL.64 R4, [R1+0x3c8] ;  /* 0x0003c80001047983 */ /* 0x002f280000100a00 */
[----:B------:R-:W4:Y:S04]  /*5260*/  LDL.64 R12, [R1+0x3d8] ;  /* 0x0003d800010c7983 */ /* 0x000f280000100a00 */
[----:B------:R-:W4:Y:S04]  /*5270*/  LDL.64 R10, [R1+0x3e8] ;  /* 0x0003e800010a7983 */ /* 0x000f280000100a00 */
[----:B------:R-:W4:Y:S04]  /*5280*/  LDL.64 R8, [R1+0x3f8] ;  /* 0x0003f80001087983 */ /* 0x000f280000100a00 */
[----:B------:R-:W4:Y:S01]  /*5290*/  LDL.64 R6, [R1+0x408] ;  /* 0x0004080001067983 */ /* 0x000f220000100a00 */
[----:B--2---:R-:W-:-:S05]  /*52a0*/  IMAD R138, R0, 0x40, R22 ;  /* 0x00000040008a7824 */ /* 0x004fca00078e0216 */
[----:B------:R-:W-:Y:S01]  /*52b0*/  LEA R138, R138, UR44, 0x2 ;  /* 0x0000002c8a8a7c11 */ /* 0x000fe2000f8e10ff */
[----:B------:R-:W-:Y:S06]  /*52c0*/  BAR.SYNC.DEFER_BLOCKING 0xe, 0x100 ;  /* 0x0384000000007b1d */ /* 0x000fec0000010000 */
[----:B0-----:R-:W3:Y:S04]  /*52d0*/  LDS R3, [R138+0x38400] ;  /* 0x038400008a037984 */ /* 0x001ee80000000800 */
[----:B------:R-:W0:Y:S01]  /*52e0*/  LDS R138, [R138+0x38420] ;  /* 0x038420008a8a7984 */ /* 0x000e220000000800 */
        /* <DEDUP_REMOVED lines=60> */
[-C--:B------:R-:W-:Y:S01]  /*56b0*/  FMUL.FTZ R80, R80, R3.reuse ;  /* 0x0000000350507220 */ /* 0x080fe20000410000 */
[----:B------:R-:W-:Y:S01]  /*56c0*/  FMUL.FTZ R81, R81, R3 ;  /* 0x0000000351517220 */ /* 0x000fe20000410000 */
[C---:B------:R-:W-:Y:S01]  /*56d0*/  FMUL.FTZ R79, R3.reuse, R79 ;  /* 0x0000004f034f7220 */ /* 0x040fe20000410000 */
[----:B------:R-:W-:Y:S01]  /*56e0*/  FMUL.FTZ R78, R3, R78 ;  /* 0x0000004e034e7220 */ /* 0x000fe20000410000 */
[C---:B0-----:R-:W-:Y:S01]  /*56f0*/  FMUL.FTZ R77, R138.reuse, R77 ;  /* 0x0000004d8a4d7220 */ /* 0x041fe20000410000 */
        /* <DEDUP_REMOVED lines=90> */
[----:B------:R0:W-:Y:S01]  /*5ca0*/  STL.64 [R1+0x3f0], R72 ;  /* 0x0003f04801007387 */ /* 0x0001e20000100a00 */
[C---:B------:R-:W-:Y:S01]  /*5cb0*/  FMUL.FTZ R7, R138.reuse, R7 ;  /* 0x000000078a077220 */ /* 0x040fe20000410000 */
[----:B------:R-:W-:Y:S02]  /*5cc0*/  FMUL.FTZ R6, R138, R6 ;  /* 0x000000068a067220 */ /* 0x000fe40000410000 */
        /* <DEDUP_REMOVED lines=322> */
[----:B------:R-:W-:Y:S01]  /*70f0*/  IMAD.MOV.U32 R5, RZ, RZ, 0x40000040 ;  /* 0x40000040ff057424 */ /* 0x000fe200078e00ff */
[----:B------:R-:W3:Y:S01]  /*7100*/  LDL R3, [R1+0x1d0] ;  /* 0x0001d00001037983 */ /* 0x000ee20000100800 */
[----:B------:R-:W-:Y:S01]  /*7110*/  IMAD.MOV.U32 R7, RZ, RZ, 0x40000040 ;  /* 0x40000040ff077424 */ /* 0x000fe200078e00ff */
[----:B------:R-:W-:Y:S02]  /*7120*/  ISETP.NE.AND P0, PT, R0, 0x2, PT ;  /* 0x000000020000780c */ /* 0x000fe40003f05270 */
[----:B------:R0:W-:Y:S01]  /*7130*/  STL [R1+0x1c8], R0 ;  /* 0x0001c80001007387 */ /* 0x0001e20000100800 */
[----:B------:R-:W-:Y:S01]  /*7140*/  R2UR UR15, R5 ;  /* 0x00000000050f72ca */ /* 0x000fe200000e0000 */
[----:B------:R-:W-:Y:S01]  /*7150*/  IMAD.MOV.U32 R5, RZ, RZ, 0x40000040 ;  /* 0x40000040ff057424 */ /* 0x000fe200078e00ff */
[----:B------:R-:W-:Y:S01]  /*7160*/  R2UR UR19, R7 ;  /* 0x00000000071372ca */ /* 0x000fe200000e0000 */
[----:B------:R-:W-:-:S03]  /*7170*/  IMAD.MOV.U32 R7, RZ, RZ, 0x40000040 ;  /* 0x40000040ff077424 */ /* 0x000fc600078e00ff */
[----:B------:R-:W-:Y:S02]  /*7180*/  R2UR UR11, R5 ;  /* 0x00000000050b72ca */ /* 0x000fe400000e0000 */
[----:B------:R-:W-:Y:S02]  /*7190*/  R2UR UR7, R7 ;  /* 0x00000000070772ca */ /* 0x000fe400000e0000 */
[----:B0-----:R-:W-:-:S05]  /*71a0*/  @!P0 IMAD.MOV.U32 R0, RZ, RZ, RZ ;  /* 0x000000ffff008224 */ /* 0x001fca00078e00ff */
[----:B------:R-:W-:Y:S02]  /*71b0*/  LEA R4, R0, UR23, 0xc ;  /* 0x0000001700047c11 */ /* 0x000fe4000f8e60ff */
[----:B------:R-:W4:Y:S02]  /*71c0*/  @!P0 LDL R0, [R1+0x1cc] ;  /* 0x0001cc0001008983 */ /* 0x000f240000100800 */
[C---:B------:R-:W-:Y:S01]  /*71d0*/  R2UR UR14, R4.reuse ;  /* 0x00000000040e72ca */ /* 0x040fe200000e0000 */
[----:B------:R-:W-:-:S05]  /*71e0*/  VIADD R6, R4, 0x80 ;  /* 0x0000008004067836 */ /* 0x000fca0000000000 */
[----:B------:R-:W-:Y:S01]  /*71f0*/  R2UR UR18, R6 ;  /* 0x00000000061272ca */ /* 0x000fe200000e0000 */
[C---:B------:R-:W-:Y:S02]  /*7200*/  VIADD R6, R4.reuse, 0x100 ;  /* 0x0000010004067836 */ /* 0x040fe40000000000 */
[----:B------:R-:W-:-:S03]  /*7210*/  VIADD R4, R4, 0x180 ;  /* 0x0000018004047836 */ /* 0x000fc60000000000 */
[----:B------:R-:W-:Y:S02]  /*7220*/  R2UR UR6, R6 ;  /* 0x00000000060672ca */ /* 0x000fe400000e0000 */
[----:B------:R-:W-:Y:S01]  /*7230*/  R2UR UR10, R4 ;  /* 0x00000000040a72ca */ /* 0x000fe200000e0000 */
        /* <DEDUP_REMOVED lines=139> */
[----:B------:R-:W-:Y:S04]  /*7af0*/  STL.128 [R1+0x3e0], R140 ;  /* 0x0003e08c01007387 */ /* 0x000fe80000100c00 */
[----:B------:R-:W-:Y:S04]  /*7b00*/  STL.128 [R1+0x3f0], R144 ;  /* 0x0003f09001007387 */ /* 0x000fe80000100c00 */
[----:B------:R-:W-:Y:S04]  /*7b10*/  STL.128 [R1+0x400], R148 ;  /* 0x0004009401007387 */ /* 0x000fe80000100c00 */
[----:B-1----:R-:W2:Y:S04]  /*7b20*/  LDL R138, [R1+0x210] ;  /* 0x00021000018a7983 */ /* 0x002ea80000100800 */
        /* <DEDUP_REMOVED lines=127> */
[----:B---3--:R-:W-:Y:S01]  /*8320*/  VIADD R3, R3, 0x1 ;  /* 0x0000000103037836 */ /* 0x008fe20000000000 */
[----:B------:R-:W-:-:S02]  /*8330*/  UISETP.NE.AND UP0, UPT, UR58, URZ, UPT ;  /* 0x0000003f3a00728c */ /* 0x000fc4000bf05270 */
[----:B--2---:R-:W-:Y:S04]  /*8340*/  STL [R1+0x210], R138 ;  /* 0x0002108a01007387 */ /* 0x004fe80000100800 */
        /* <DEDUP_REMOVED lines=129> */
[----:B------:R-:W-:-:S02]  /*8b60*/  PLOP3.LUT P1, PT, PT, PT, UP0, 0x80, 0x0 ;  /* 0x000000000000781c */ /* 0x000fc40003f2f008 */
[----:B------:R-:W-:-:S05]  /*8b70*/  @!P0 LOP3.LUT R0, R0, 0x1, RZ, 0x3c, !PT ;  /* 0x0000000100008812 */ /* 0x000fca00078e3cff */
[----:B------:R1:W-:Y:S02]  /*8b80*/  @!P0 STL [R1+0x1cc], R0 ;  /* 0x0001cc0001008387 */ /* 0x0003e40000100800 */
[----:B-1----:R-:W-:Y:S01]  /*8b90*/  IMAD.U32 R0, RZ, RZ, UR22 ;  /* 0x00000016ff007e24 */ /* 0x002fe2000f8e00ff */
[----:B------:R-:W-:-:S04]  /*8ba0*/  UIADD3 UR22, UR22, -0x1, URZ ;  /* 0xffffffff16167890 */ /* 0x000fc8000fffe03f */
[----:B------:R-:W-:Y:S01]  /*8bb0*/  ISETP.GT.AND P0, PT, R0, UR20, PT ;  /* 0x0000001400007c0c */ /* 0x000fe2000bf04270 */
[----:B0-----:R-:W-:-:S12]  /*8bc0*/  @P1 BRA `(.L_x_6285) ;  /* 0x0000000000041947 */ /* 0x001fd80003800000 */
[----:B------:R-:W-:Y:S01]  /*8bd0*/  BPT.TRAP 0x1 ;  /* 0x000000040000795c */ /* 0x000fe20000300000 */
.L_x_6285:
[----:B-----5:R-:W-:Y:S01]  /*8be0*/  LEA R4, R4, UR44, 0x3 ;  /* 0x0000002c04047c11 */ /* 0x020fe2000f8e18ff */
[----:B------:R-:W-:-:S04]  /*8bf0*/  IMAD.U32 R3, RZ, RZ, UR21 ;  /* 0x00000015ff037e24 */ /* 0x000fc8000f8e00ff */
[----:B------:R-:W-:-:S05]  /*8c00*/  VIADD R4, R4, 0x38860 ;  /* 0x0003886004047836 */ /* 0x000fca0000000000 */
[----:B------:R-:W-:-:S04]  /*8c10*/  PRMT R4, R3, 0x654, R4 ;  /* 0x0000065403047816 */ /* 0x000fc80000000004 */
[----:B------:R1:W-:Y:S01]  /*8c20*/  SYNCS.ARRIVE.TRANS64.RED.A1T0 RZ, [R4+URZ], RZ ;  /* 0x000000ff04ff79a7 */ /* 0x0003e2000810043f */
[----:B------:R-:W-:Y:S05]  /*8c30*/  @P0 BRA `(.L_x_6286) ;  /* 0xffffffc000940947 */ /* 0x000fea000383ffff */
.L_x_6284:
[----:B------:R-:W2:Y:S04]  /*8c40*/  LDL R135, [R1+0x1c8] ;  /* 0x0001c80001877983 */ /* 0x000ea80000100800 */
[----:B------:R-:W3:Y:S04]  /*8c50*/  LDL.64 R6, [R1+0x210] ;  /* 0x0002100001067983 */ /* 0x000ee80000100a00 */
[----:B-1----:R-:W4:Y:S04]  /*8c60*/  LDL.64 R4, [R1+0x220] ;  /* 0x0002200001047983 */ /* 0x002f280000100a00 */
        /* <DEDUP_REMOVED lines=61> */
[----:B0-----:R-:W5:Y:S01]  /*9040*/  LDL R3, [R1+0x1c8] ;  /* 0x0001c80001037983 */ /* 0x001f620000100800 */
[----:B--2---:R-:W-:-:S05]  /*9050*/  IMAD R135, R135, 0x40, R22 ;  /* 0x0000004087877824 */ /* 0x004fca00078e0216 */
[----:B------:R-:W-:Y:S01]  /*9060*/  LEA R135, R135, UR44, 0x2 ;  /* 0x0000002c87877c11 */ /* 0x000fe2000f8e10ff */
[----:B------:R-:W-:Y:S06]  /*9070*/  BAR.SYNC.DEFER_BLOCKING 0xe, 0x100 ;  /* 0x0384000000007b1d */ /* 0x000fec0000010000 */
[----:B------:R-:W3:Y:S04]  /*9080*/  LDS R0, [R135+0x38400] ;  /* 0x0384000087007984 */ /* 0x000ee80000000800 */
[----:B------:R-:W5:Y:S01]  /*9090*/  LDS R135, [R135+0x38420] ;  /* 0x0384200087877984 */ /* 0x000f620000000800 */
[C---:B---3--:R-:W-:Y:S01]  /*90a0*/  FMUL.FTZ R7, R0.reuse, R7 ;  /* 0x0000000700077220 */ /* 0x048fe20000410000 */
[C---:B------:R-:W-:Y:S01]  /*90b0*/  FMUL.FTZ R6, R0.reuse, R6 ;  /* 0x0000000600067220 */ /* 0x040fe20000410000 */
[C---:B----4-:R-:W-:Y:S01]  /*90c0*/  FMUL.FTZ R5, R0.reuse, R5 ;  /* 0x0000000500057220 */ /* 0x050fe20000410000 */
[----:B------:R-:W-:-:S03]  /*90d0*/  FMUL.FTZ R4, R0, R4 ;  /* 0x0000000400047220 */ /* 0x000fc60000410000 */
[----:B------:R0:W-:Y:S04]  /*90e0*/  STL.64 [R1+0x210], R6 ;  /* 0x0002100601007387 */ /* 0x0001e80000100a00 */
[----:B------:R1:W-:Y:S04]  /*90f0*/  STL.64 [R1+0x220], R4 ;  /* 0x0002200401007387 */ /* 0x0003e80000100a00 */
[----:B0-----:R-:W2:Y:S04]  /*9100*/  LDL.64 R6, [R1+0x408] ;  /* 0x0004080001067983 */ /* 0x001ea80000100a00 */
[----:B-1----:R-:W3:Y:S01]  /*9110*/  LDL.64 R4, [R1+0x3e8] ;  /* 0x0003e80001047983 */ /* 0x002ee20000100a00 */
[C---:B-----5:R-:W-:Y:S01]  /*9120*/  FMUL.FTZ R11, R135.reuse, R11 ;  /* 0x0000000b870b7220 */ /* 0x060fe20000410000 */
[C---:B------:R-:W-:Y:S01]  /*9130*/  FMUL.FTZ R10, R135.reuse, R10 ;  /* 0x0000000a870a7220 */ /* 0x040fe20000410000 */
[C---:B------:R-:W-:Y:S01]  /*9140*/  FMUL.FTZ R133, R0.reuse, R133 ;  /* 0x0000008500857220 */ /* 0x040fe20000410000 */
[C---:B------:R-:W-:Y:S01]  /*9150*/  FMUL.FTZ R132, R0.reuse, R132 ;  /* 0x0000008400847220 */ /* 0x040fe20000410000 */
[C---:B------:R-:W-:Y:S01]  /*9160*/  FMUL.FTZ R131, R0.reuse, R131 ;  /* 0x0000008300837220 */ /* 0x040fe20000410000 */
        /* <DEDUP_REMOVED lines=116> */
[----:B------:R-:W-:-:S02]  /*98b0*/  VIADD R134, R134, 0x1 ;  /* 0x0000000186867836 */ /* 0x000fc40000000000 */
[----:B0-----:R-:W-:Y:S01]  /*98c0*/  VIADD R10, R3, 0x1 ;  /* 0x00000001030a7836 */ /* 0x001fe20000000000 */
        /* <DEDUP_REMOVED lines=31> */
[----:B------:R0:W-:Y:S01]  /*9ac0*/  STL.64 [R1+0x228], R72 ;  /* 0x0002284801007387 */ /* 0x0001e20000100a00 */
[C---:B--2---:R-:W-:Y:S01]  /*9ad0*/  FMUL.FTZ R7, R135.reuse, R7 ;  /* 0x0000000787077220 */ /* 0x044fe20000410000 */
[C---:B------:R-:W-:Y:S01]  /*9ae0*/  FMUL.FTZ R6, R135.reuse, R6 ;  /* 0x0000000687067220 */ /* 0x040fe20000410000 */
[C---:B---3--:R-:W-:Y:S01]  /*9af0*/  FMUL.FTZ R5, R135.reuse, R5 ;  /* 0x0000000587057220 */ /* 0x048fe20000410000 */
[----:B------:R-:W-:Y:S01]  /*9b00*/  FMUL.FTZ R4, R135, R4 ;  /* 0x0000000487047220 */ /* 0x000fe20000410000 */
        /* <DEDUP_REMOVED lines=33> */
[----:B------:R-:W-:Y:S01]  /*9d20*/  BSSY B0, `(.L_x_6287) ;  /* 0x0000007000007945 */ /* 0x000fe20003800000 */
[----:B------:R-:W-:-:S11]  /*9d30*/  IMAD.MOV.U32 R0, RZ, RZ, 0x1 ;  /* 0x00000001ff007424 */ /* 0x000fd600078e00ff */
[----:B0-----:R-:W-:Y:S05]  /*9d40*/  @P0 BRA `(.L_x_6288) ;  /* 0x0000000000100947 */ /* 0x001fea0003800000 */
[----:B------:R-:W2:Y:S04]  /*9d50*/  LDL R4, [R1+0x1cc] ;  /* 0x0001cc0001047983 */ /* 0x000ea80000100800 */
[----:B------:R0:W-:Y:S01]  /*9d60*/  STL [R1+0x1c8], RZ ;  /* 0x0001c8ff01007387 */ /* 0x0001e20000100800 */
[----:B--2---:R-:W-:-:S05]  /*9d70*/  LOP3.LUT R4, R4, 0x1, RZ, 0x3c, !PT ;  /* 0x0000000104047812 */ /* 0x004fca00078e3cff */
[----:B------:R0:W-:Y:S02]  /*9d80*/  STL [R1+0x1cc], R4 ;  /* 0x0001cc0401007387 */ /* 0x0001e40000100800 */
.L_x_6288:
[----:B------:R-:W-:Y:S05]  /*9d90*/  BSYNC B0 ;  /* 0x0000000000007941 */ /* 0x000fea0003800000 */
.L_x_6287:
[----:B------:R-:W-:Y:S05]  /*9da0*/  BRA `(.L_x_6282) ;  /* 0x0000018c00d07947 */ /* 0x000fea0003800000 */
.L_x_6274:
[----:B------:R-:W2:Y:S01]  /*9db0*/  LDL R3, [R1+0x454] ;  /* 0x0004540001037983 */ /* 0x000ea20000100800 */
[----:B------:R-:W-:Y:S01]  /*9dc0*/  UIADD3 UR4, UP3, UR38, 0x38860, URZ ;  /* 0x0003886026047890 */ /* 0x000fe2000ff7e03f */
[----:B------:R-:W-:Y:S01]  /*9dd0*/  IMAD.MOV.U32 R11, RZ, RZ, 0x80 ;  /* 0x00000080ff0b7424 */ /* 0x000fe200078e00ff */
[----:B------:R-:W-:Y:S01]  /*9de0*/  UIADD3 UR7, UP2, UR38, 0x38850, URZ ;  /* 0x0003885026077890 */ /* 0x000fe2000ff5e03f */
[----:B------:R-:W-:Y:S01]  /*9df0*/  IMAD.MOV.U32 R5, RZ, RZ, 0x80 ;  /* 0x00000080ff057424 */ /* 0x000fe200078e00ff */
[----:B------:R-:W-:Y:S01]  /*9e00*/  UIADD3 UR11, UP0, UR38, 0x38830, URZ ;  /* 0x00038830260b7890 */ /* 0x000fe2000ff1e03f */
[----:B------:R-:W-:Y:S01]  /*9e10*/  IMAD.MOV.U32 R6, RZ, RZ, 0x80 ;  /* 0x00000080ff067424 */ /* 0x000fe200078e00ff */
[----:B------:R-:W-:Y:S01]  /*9e20*/  UIADD3 UR9, UP1, UR38, 0x38840, URZ ;  /* 0x0003884026097890 */ /* 0x000fe2000ff3e03f */
[----:B------:R-:W-:Y:S01]  /*9e30*/  IMAD.U32 R7, RZ, RZ, UR21 ;  /* 0x00000015ff077e24 */ /* 0x000fe2000f8e00ff */
[----:B------:R-:W-:Y:S01]  /*9e40*/  UIADD3.X UR8, URZ, UR39, URZ, UP2, !UPT ;  /* 0x000000273f087290 */ /* 0x000fe200097fe43f */
[----:B------:R-:W-:Y:S01]  /*9e50*/  IMAD.MOV.U32 R8, RZ, RZ, 0x100 ;  /* 0x00000100ff087424 */ /* 0x000fe200078e00ff */
[----:B------:R-:W-:Y:S01]  /*9e60*/  ULDC UR13, c[0x0][0x448] ;  /* 0x00011200000d7ab9 */ /* 0x000fe20000000800 */
[----:B------:R-:W-:Y:S01]  /*9e70*/  IMAD.U32 R9, RZ, RZ, UR21 ;  /* 0x00000015ff097e24 */ /* 0x000fe2000f8e00ff */
[----:B------:R-:W-:Y:S01]  /*9e80*/  UIADD3.X UR12, URZ, UR39, URZ, UP0, !UPT ;  /* 0x000000273f0c7290 */ /* 0x000fe200087fe43f */
[----:B-1----:R-:W-:Y:S01]  /*9e90*/  IMAD.U32 R0, RZ, RZ, UR7 ;  /* 0x00000007ff007e24 */ /* 0x002fe2000f8e00ff */
[----:B------:R-:W-:Y:S01]  /*9ea0*/  UIADD3.X UR10, URZ, UR39, URZ, UP1, !UPT ;  /* 0x000000273f0a7290 */ /* 0x000fe20008ffe43f */
[----:B------:R-:W-:Y:S01]  /*9eb0*/  IMAD.U32 R12, RZ, RZ, UR5 ;  /* 0x00000005ff0c7e24 */ /* 0x000fe2000f8e00ff */
[----:B------:R-:W-:Y:S01]  /*9ec0*/  UISETP.NE.AND UP4, UPT, UR13, 0x1, UPT ;  /* 0x000000010d00788c */ /* 0x000fe2000bf85270 */
[----:B------:R0:W-:Y:S01]  /*9ed0*/  STL.64 [R1+0x30], R8 ;  /* 0x0000300801007387 */ /* 0x0001e20000100a00 */
[----:B------:R-:W-:Y:S01]  /*9ee0*/  UIADD3 UR40, UR48, 0x1, -UR47 ;  /* 0x0000000130287890 */ /* 0x000fe2000fffe82f */
[----:B------:R-:W-:Y:S01]  /*9ef0*/  IADD3 R39, P0, R2, 0x28, RZ ;  /* 0x0000002802277810 */ /* 0x000fe20007f1e0ff */
[----:B------:R-:W-:Y:S01]  /*9f00*/  UP2UR UR41, UPR, URZ, 0x10 ;  /* 0x000000103f297883 */ /* 0x000fe20008000000 */
[----:B------:R-:W-:Y:S03]  /*9f10*/  STL [R1+0x50], R12 ;  /* 0x0000500c01007387 */ /* 0x000fe60000100800 */
[----:B------:R-:W-:Y:S01]  /*9f20*/  IMAD.X R44, RZ, RZ, R18, P0 ;  /* 0x000000ffff2c7224 */ /* 0x000fe200000e0612 */
[----:B------:R-:W-:Y:S02]  /*9f30*/  STL [R1+0x10], RZ ;  /* 0x000010ff01007387 */ /* 0x000fe40000100800 */
[----:B------:R-:W-:Y:S01]  /*9f40*/  @UP4 ULDC UR7, c[0x0][0x44c] ;  /* 0x0001130000074ab9 */ /* 0x000fe20000000800 */
[----:B0-----:R-:W-:Y:S01]  /*9f50*/  IMAD.U32 R8, RZ, RZ, UR11 ;  /* 0x0000000bff087e24 */ /* 0x001fe2000f8e00ff */
[----:B------:R-:W-:Y:S01]  /*9f60*/  STL [R1+0x38], RZ ;  /* 0x000038ff01007387 */ /* 0x000fe20000100800 */
[----:B------:R-:W-:-:S05]  /*9f70*/  IMAD.U32 R9, RZ, RZ, UR12 ;  /* 0x0000000cff097e24 */ /* 0x000fca000f8e00ff */
[----:B------:R-:W-:Y:S01]  /*9f80*/  STL.64 [R1+0x18], R8 ;  /* 0x0000180801007387 */ /* 0x000fe20000100a00 */
[----:B--2---:R-:W-:Y:S01]  /*9f90*/  R2UR UR6, R3 ;  /* 0x00000000030672ca */ /* 0x004fe200000e0000 */
[----:B------:R-:W-:Y:S01]  /*9fa0*/  IMAD.U32 R3, RZ, RZ, UR8 ;  /* 0x00000008ff037e24 */ /* 0x000fe2000f8e00ff */
[----:B------:R-:W-:-:S11]  /*9fb0*/  USHF.L.U32 UR8, UR5, 0x6, URZ ;  /* 0x0000000605087899 */ /* 0x000fd6000800063f */
[----:B------:R-:W-:Y:S02]  /*9fc0*/  IMAD.U32 R10, RZ, RZ, UR6 ;  /* 0x00000006ff0a7e24 */ /* 0x000fe4000f8e00ff */
[----:B------:R-:W-:Y:S01]  /*9fd0*/  IMAD.U32 R4, RZ, RZ, UR6 ;  /* 0x00000006ff047e24 */ /* 0x000fe2000f8e00ff */
[----:B------:R-:W-:Y:S02]  /*9fe0*/  UIADD3.X UR6, URZ, UR39, URZ, UP3, !UPT ;  /* 0x000000273f067290 */ /* 0x000fe40009ffe43f */
[----:B------:R0:W-:Y:S04]  /*9ff0*/  STL.64 [R1+0x28], R10 ;  /* 0x0000280a01007387 */ /* 0x0001e80000100a00 */
[----:B------:R1:W-:Y:S01]  /*a000*/  STL.128 [R1], R4 ;  /* 0x0000000401007387 */ /* 0x0003e20000100c00 */
[----:B0-----:R-:W-:Y:S01]  /*a010*/  IMAD.U32 R10, RZ, RZ, UR4 ;  /* 0x00000004ff0a7e24 */ /* 0x001fe2000f8e00ff */
[----:B------:R-:W-:Y:S01]  /*a020*/  ULDC.64 UR4, c[0x0][0xad8] ;  /* 0x0002b60000047ab9 */ /* 0x000fe20000000a00 */
[----:B------:R-:W-:Y:S01]  /*a030*/  IMAD.U32 R11, RZ, RZ, UR6 ;  /* 0x00000006ff0b7e24 */ /* 0x000fe2000f8e00ff */
[----:B------:R-:W-:-:S02]  /*a040*/  UISETP.GE.AND UP0, UPT, UR5, 0x1, UPT ;  /* 0x000000010500788c */ /* 0x000fc4000bf06270 */
[----:B------:R-:W-:Y:S02]  /*a050*/  @UP4 UIADD3 UR6, UR8, 0x3f, URZ ;  /* 0x0000003f08064890 */ /* 0x000fe4000fffe03f */
[----:B------:R-:W-:Y:S01]  /*a060*/  UP2UR UR43, UPR, URZ, 0x1 ;  /* 0x000000013f2b7883 */ /* 0x000fe20008000000 */
[----:B-1----:R-:W-:Y:S01]  /*a070*/  IMAD.MOV.U32 R6, RZ, RZ, R10 ;  /* 0x000000ffff067224 */ /* 0x002fe200078e000a */
[----:B------:R-:W-:Y:S01]  /*a080*/  UIMAD.WIDE.U32 UR6, UR6, UR7, URZ ;  /* 0x00000007060672a5 */ /* 0x000fe2000f8e003f */
[----:B------:R-:W-:Y:S01]  /*a090*/  IMAD.MOV.U32 R7, RZ, RZ, R11 ;  /* 0x000000ffff077224 */ /* 0x000fe200078e000b */
[----:B------:R-:W-:Y:S01]  /*a0a0*/  PLOP3.LUT P1, PT, PT, PT, UP0, 0x40, 0x0 ;  /* 0x000000000000781c */ /* 0x000fe20003f2e808 */
[----:B------:R-:W-:Y:S02]  /*a0b0*/  IMAD.MOV.U32 R4, RZ, RZ, R0 ;  /* 0x000000ffff047224 */ /* 0x000fe400078e0000 */
[----:B------:R-:W-:Y:S02]  /*a0c0*/  IMAD.MOV.U32 R5, RZ, RZ, R3 ;  /* 0x000000ffff057224 */ /* 0x000fe400078e0003 */
[----:B------:R-:W-:Y:S01]  /*a0d0*/  IMAD.U32 R10, RZ, RZ, UR9 ;  /* 0x00000009ff0a7e24 */ /* 0x000fe2000f8e00ff */
[----:B------:R-:W-:Y:S01]  /*a0e0*/  UIADD3 UR9, UR8, 0x3f, URZ ;  /* 0x0000003f08097890 */ /* 0x000fe2000fffe03f */
[----:B------:R-:W-:Y:S01]  /*a0f0*/  IMAD.U32 R11, RZ, RZ, UR10 ;  /* 0x0000000aff0b7e24 */ /* 0x000fe2000f8e00ff */
[----:B------:R0:W-:Y:S01]  /*a100*/  STL.128 [R1+0x40], R4 ;  /* 0x0000400401007387 */ /* 0x0001e20000100c00 */
[----:B------:R-:W-:-:S02]  /*a110*/  @UP4 ULDC UR10, c[0x0][0x450] ;  /* 0x00011400000a4ab9 */ /* 0x000fc40000000800 */
[----:B------:R-:W-:Y:S01]  /*a120*/  @UP4 USHF.R.U32.HI UR9, URZ, UR10, UR7 ;  /* 0x0000000a3f094299 */ /* 0x000fe20008011607 */
[----:B------:R0:W-:Y:S03]  /*a130*/  STL.64 [R1+0x20], R10 ;  /* 0x0000200a01007387 */ /* 0x0001e60000100a00 */
[----:B------:R-:W-:-:S04]  /*a140*/  UIADD3 UR6, UR40, UR9, URZ ;  /* 0x0000000928067290 */ /* 0x000fc8000fffe03f */
[----:B------:R-:W-:Y:S01]  /*a150*/  UIADD3 UR4, UR6, UR4, URZ ;  /* 0x0000000406047290 */ /* 0x000fe2000fffe03f */
[----:B------:R-:W-:Y:S11]  /*a160*/  @P1 BRA `(.L_x_6289) ;  /* 0x0000000000441947 */ /* 0x000ff60003800000 */
        /* <DEDUP_REMOVED lines=10> */
.L_x_6290:
[----:B------:R-:W-:-:S11]  /*a210*/  UISETP.NE.AND UP0, UPT, UR5, 0x1, UPT ;  /* 0x000000010500788c */ /* 0x000fd6000bf05270 */
[----:B------:R-:W-:Y:S02]  /*a220*/  @UP0 ULDC.64 UR10, c[0x0][0xae0] ;  /* 0x0002b800000a0ab9 */ /* 0x000fe40000000a00 */
[----:B------:R-:W-:-:S04]  /*a230*/  UIMAD.WIDE.U32 UR6, UR9, UR10, URZ ;  /* 0x0000000a090672a5 */ /* 0x000fc8000f8e003f */
[----:B------:R-:W-:-:S12]  /*a240*/  @UP0 USHF.R.U32.HI UR9, URZ, UR11, UR7 ;  /* 0x0000000b3f090299 */ /* 0x000fd80008011607 */
.L_x_6291:
[----:B------:R-:W-:-:S04]  /*a250*/  UIMAD UR9, UR9, UR5, UR5 ;  /* 0x00000005090972a4 */ /* 0x000fc8000f8e0205 */
[----:B------:R-:W-:-:S04]  /*a260*/  UISETP.LT.AND UP0, UPT, UR4, UR9, UPT ;  /* 0x000000090400728c */ /* 0x000fc8000bf01270 */
[----:B------:R-:W-:-:S12]  /*a270*/  USEL UR4, UR4, UR9, UP0 ;  /* 0x0000000904047287 */ /* 0x000fd80008000000 */
.L_x_6289:
[----:B------:R-:W-:Y:S02]  /*a280*/  UISETP.NE.AND UP0, UPT, UR41, URZ, UPT ;  /* 0x0000003f2900728c */ /* 0x000fe4000bf05270 */
[----:B------:R-:W-:Y:S02]  /*a290*/  UIADD3 UR10, UR48, 0x3f, URZ ;  /* 0x0000003f300a7890 */ /* 0x000fe4000fffe03f */
[----:B------:R-:W-:Y:S02]  /*a2a0*/  UIADD3 UR4, UR4, 0x3f, URZ ;  /* 0x0000003f04047890 */ /* 0x000fe4000fffe03f */
[----:B------:R-:W-:Y:S02]  /*a2b0*/  UISETP.GE.AND UP1, UPT, UR5, 0x1, UPT ;  /* 0x000000010500788c */ /* 0x000fe4000bf26270 */
[----:B------:R-:W-:Y:S02]  /*a2c0*/  USHF.R.S32.HI UR11, URZ, 0x1f, UR10 ;  /* 0x0000001f3f0b7899 */ /* 0x000fe4000801140a */
[----:B------:R-:W-:Y:S01]  /*a2d0*/  USHF.R.S32.HI UR9, URZ, 0x1f, UR4 ;  /* 0x0000001f3f097899 */ /* 0x000fe20008011404 */
[----:B------:R-:W-:Y:S01]  /*a2e0*/  @UP0 ULDC UR6, c[0x0][0x44c] ;  /* 0x0001130000060ab9 */ /* 0x000fe20000000800 */
[----:B------:R-:W-:Y:S01]  /*a2f0*/  ULEA.HI UR11, UR11, UR10, URZ, 0x6 ;  /* 0x0000000a0b0b7291 */ /* 0x000fe2000f8f303f */
[----:B------:R-:W-:Y:S01]  /*a300*/  PLOP3.LUT P0, PT, PT, PT, UP1, 0x40, 0x0 ;  /* 0x000000000000781c */ /* 0x000fe20003f0e818 */
[----:B------:R-:W-:-:S02]  /*a310*/  UIMAD.WIDE.U32 UR6, UR8, UR6, URZ ;  /* 0x00000006080672a5 */ /* 0x000fc4000f8e003f */
[----:B------:R-:W-:Y:S01]  /*a320*/  ULEA.HI UR9, UR9, UR4, URZ, 0x6 ;  /* 0x0000000409097291 */ /* 0x000fe2000f8f303f */
[----:B------:R-:W-:Y:S01]  /*a330*/  @UP0 ULDC UR12, c[0x0][0x450] ;  /* 0x00011400000c0ab9 */ /* 0x000fe20000000800 */
[----:B------:R-:W-:Y:S02]  /*a340*/  UIADD3 UR45, UR48, -UR47, URZ ;  /* 0x8000002f302d7290 */ /* 0x000fe4000fffe03f */
[----:B------:R-:W-:Y:S02]  /*a350*/  USHF.R.S32.HI UR11, URZ, 0x6, UR11 ;  /* 0x000000063f0b7899 */ /* 0x000fe4000801140b */
[----:B------:R-:W-:Y:S02]  /*a360*/  USHF.R.S32.HI UR9, URZ, 0x6, UR9 ;  /* 0x000000063f097899 */ /* 0x000fe40008011409 */
[----:B------:R-:W-:Y:S02]  /*a370*/  @UP0 USHF.R.U32.HI UR8, URZ, UR12, UR7 ;  /* 0x0000000c3f080299 */ /* 0x000fe40008011607 */
[----:B------:R-:W-:-:S02]  /*a380*/  UISETP.LT.AND UP0, UPT, UR9, UR11, UPT ;  /* 0x0000000b0900728c */ /* 0x000fc4000bf01270 */
[----:B------:R-:W-:Y:S01]  /*a390*/  UIADD3 UR8, UR45, UR8, URZ ;  /* 0x000000082d087290 */ /* 0x000fe2000fffe03f */
[----:B------:R-:W-:Y:S01]  /*a3a0*/  ULDC UR4, c[0x0][0xad4] ;  /* 0x0002b50000047ab9 */ /* 0x000fe20000000800 */
[----:B------:R-:W-:Y:S02]  /*a3b0*/  USEL UR6, UR9, UR11, UP0 ;  /* 0x0000000b09067287 */ /* 0x000fe40008000000 */
[----:B------:R-:W-:Y:S01]  /*a3c0*/  UIADD3 UR7, UR8, -UR4, URZ ;  /* 0x8000000408077290 */ /* 0x000fe2000fffe03f */
[----:B------:R-:W-:Y:S11]  /*a3d0*/  @P0 BRA `(.L_x_6292) ;  /* 0x0000000000480947 */ /* 0x000ff60003800000 */
        /* <DEDUP_REMOVED lines=11> */
.L_x_6293:
[----:B------:R-:W-:-:S11]  /*a490*/  UISETP.NE.AND UP0, UPT, UR5, 0x1, UPT ;  /* 0x000000010500788c */ /* 0x000fd6000bf05270 */
[----:B------:R-:W-:Y:S02]  /*a4a0*/  @UP0 ULDC.64 UR10, c[0x0][0xae0] ;  /* 0x0002b800000a0ab9 */ /* 0x000fe40000000a00 */
[----:B------:R-:W-:-:S04]  /*a4b0*/  UIMAD.WIDE.U32 UR8, UR4, UR10, URZ ;  /* 0x0000000a040872a5 */ /* 0x000fc8000f8e003f */
[----:B------:R-:W-:-:S12]  /*a4c0*/  @UP0 USHF.R.U32.HI UR4, URZ, UR11, UR9 ;  /* 0x0000000b3f040299 */ /* 0x000fd80008011609 */
.L_x_6294:
[----:B------:R-:W-:-:S04]  /*a4d0*/  UIMAD UR4, UR4, UR5, URZ ;  /* 0x00000005040472a4 */ /* 0x000fc8000f8e023f */
[----:B------:R-:W-:-:S04]  /*a4e0*/  UISETP.LT.AND UP0, UPT, UR7, UR4, UPT ;  /* 0x000000040700728c */ /* 0x000fc8000bf01270 */
[----:B------:R-:W-:-:S12]  /*a4f0*/  USEL UR7, UR7, UR4, !UP0 ;  /* 0x0000000407077287 */ /* 0x000fd8000c000000 */
.L_x_6292:
        /* <DEDUP_REMOVED lines=13> */
[----:B0-----:R-:W-:Y:S01]  /*a5d0*/  IMAD.U32 R4, RZ, RZ, UR12 ;  /* 0x0000000cff047e24 */ /* 0x001fe2000f8e00ff */
        /* <DEDUP_REMOVED lines=33> */
.L_x_6295:
[----:B------:R-:W-:Y:S01]  /*a7f0*/  UIMAD UR42, UR10, UR4, UR42 ;  /* 0x000000040a2a72a4 */ /* 0x000fe2000f8e022a */
[----:B------:R-:W-:Y:S02]  /*a800*/  IMAD.U32 R0, RZ, RZ, UR6 ;  /* 0x00000006ff007e24 */ /* 0x000fe4000f8e00ff */
[----:B------:R-:W-:-:S05]  /*a810*/  IMAD.U32 R3, RZ, RZ, UR4 ;  /* 0x00000004ff037e24 */ /* 0x000fca000f8e00ff */
[----:B------:R-:W-:-:S04]  /*a820*/  VIADDMNMX R0, R3, UR42, R0, PT ;  /* 0x0000002a03007c46 */ /* 0x000fc8000b800100 */
[----:B------:R-:W-:Y:S02]  /*a830*/  R2UR UR46, R0 ;  /* 0x00000000002e72ca */ /* 0x000fe400000e0000 */
[----:B------:R-:W-:-:S11]  /*a840*/  PRMT R0, RZ, 0x7610, R0 ;  /* 0x00007610ff007816 */ /* 0x000fd60000000000 */
[----:B------:R-:W-:-:S06]  /*a850*/  UISETP.GT.AND UP0, UPT, UR46, UR42, UPT ;  /* 0x0000002a2e00728c */ /* 0x000fcc000bf04270 */
[----:B------:R-:W-:-:S13]  /*a860*/  PLOP3.LUT P0, PT, PT, PT, UP0, 0x80, 0x0 ;  /* 0x000000000000781c */ /* 0x000fda0003f0f008 */
[----:B------:R-:W-:Y:S05]  /*a870*/  @!P0 BRA `(.L_x_6282) ;  /* 0x00000184001c8947 */ /* 0x000fea0003800000 */
[----:B------:R-:W1:Y:S01]  /*a880*/  SHFL.IDX PT, R0, R208, RZ, 0x1f ;  /* 0x00001fffd0007589 */ /* 0x000e6200000e0000 */
[----:B------:R-:W-:Y:S01]  /*a890*/  UIADD3 UR8, UR44, 0x400, URZ ;  /* 0x000004002c087890 */ /* 0x000fe2000fffe03f */
[----:B0-----:R-:W-:Y:S01]  /*a8a0*/  IMAD.MOV.U32 R4, RZ, RZ, 0x1 ;  /* 0x00000001ff047424 */ /* 0x001fe200078e00ff */
[----:B------:R-:W-:Y:S01]  /*a8b0*/  UIADD3 UR6, UR44, 0x26400, URZ ;  /* 0x000264002c067890 */ /* 0x000fe2000fffe03f */
[----:B------:R-:W0:Y:S01]  /*a8c0*/  S2R R26, SR_TID.X ;  /* 0x00000000001a7919 */ /* 0x000e220000002100 */
[----:B------:R-:W-:Y:S01]  /*a8d0*/  UIADD3 UR5, UR44, 0x22400, URZ ;  /* 0x000224002c057890 */ /* 0x000fe2000fffe03f */
[----:B------:R-:W-:Y:S01]  /*a8e0*/  IMAD.MOV.U32 R5, RZ, RZ, RZ ;  /* 0x000000ffff057224 */ /* 0x000fe200078e00ff */
[----:B------:R-:W-:Y:S01]  /*a8f0*/  USHF.R.U32.HI UR6, URZ, 0x4, UR6 ;  /* 0x000000043f067899 */ /* 0x000fe20008011606 */
[----:B------:R-:W-:Y:S01]  /*a900*/  IMAD.MOV.U32 R6, RZ, RZ, 0x1 ;  /* 0x00000001ff067424 */ /* 0x000fe200078e00ff */
[----:B------:R-:W-:Y:S01]  /*a910*/  USHF.R.U32.HI UR7, URZ, 0x4, UR8 ;  /* 0x000000043f077899 */ /* 0x000fe20008011608 */
[----:B------:R-:W-:Y:S01]  /*a920*/  IMAD.MOV.U32 R7, RZ, RZ, RZ ;  /* 0x000000ffff077224 */ /* 0x000fe200078e00ff */
[----:B------:R-:W-:Y:S01]  /*a930*/  USHF.R.U32.HI UR5, URZ, 0x4, UR5 ;  /* 0x000000043f057899 */ /* 0x000fe20008011605 */
[----:B------:R-:W2:Y:S01]  /*a940*/  S2R R13, SR_TID.X ;  /* 0x00000000000d7919 */ /* 0x000ea20000002100 */
[----:B------:R-:W-:Y:S01]  /*a950*/  ULOP3.LUT UR6, UR6, 0x3fff, URZ, 0xc0, !UPT ;  /* 0x00003fff06067892 */ /* 0x000fe2000f8ec03f */
[----:B------:R-:W-:Y:S01]  /*a960*/  IMAD.MOV.U32 R11, RZ, RZ, 0x40000040 ;  /* 0x40000040ff0b7424 */ /* 0x000fe200078e00ff */
[----:B------:R-:W-:Y:S01]  /*a970*/  ULOP3.LUT UR7, UR7, 0x3fff, URZ, 0xc0, !UPT ;  /* 0x00003fff07077892 */ /* 0x000fe2000f8ec03f */
[----:B------:R3:W-:Y:S01]  /*a980*/  STL.128 [R1+0x60], R4 ;  /* 0x0000600401007387 */ /* 0x0007e20000100c00 */
[----:B------:R-:W-:Y:S01]  /*a990*/  ULOP3.LUT UR5, UR5, 0x3fff, URZ, 0xc0, !UPT ;  /* 0x00003fff05057892 */ /* 0x000fe2000f8ec03f */
[C---:B------:R-:W-:Y:S01]  /*a9a0*/  IADD3 R48, P5, R2.reuse, 0x60, RZ ;  /* 0x0000006002307810 */ /* 0x040fe20007fbe0ff */
[----:B------:R-:W-:Y:S01]  /*a9b0*/  ULOP3.LUT UR6, UR6, 0x10000, URZ, 0xfc, !UPT ;  /* 0x0001000006067892 */ /* 0x000fe2000f8efc3f */
[C---:B------:R-:W-:Y:S01]  /*a9c0*/  IADD3 R27, P1, R2.reuse, 0x74, RZ ;  /* 0x00000074021b7810 */ /* 0x040fe20007f3e0ff */
[----:B------:R-:W-:Y:S01]  /*a9d0*/  ULOP3.LUT UR7, UR7, 0x10000, URZ, 0xfc, !UPT ;  /* 0x0001000007077892 */ /* 0x000fe2000f8efc3f */
[----:B------:R-:W-:Y:S01]  /*a9e0*/  IADD3 R24, P6, R2, 0x58, RZ ;  /* 0x0000005802187810 */ /* 0x000fe20007fde0ff */
[----:B------:R-:W-:Y:S01]  /*a9f0*/  ULOP3.LUT UR5, UR5, 0x10000, URZ, 0xfc, !UPT ;  /* 0x0001000005057892 */ /* 0x000fe2000f8efc3f */
[----:B-1----:R-:W-:Y:S01]  /*aa00*/  LEA.HI R3, R0, R0, RZ, 0x1 ;  /* 0x0000000000037211 */ /* 0x002fe200078f08ff */
[----:B------:R-:W-:Y:S01]  /*aa10*/  UIADD3 UR4, UR44, 0x20400, URZ ;  /* 0x000204002c047890 */ /* 0x000fe2000fffe03f */
[C---:B------:R-:W-:Y:S01]  /*aa20*/  IADD3 R41, P0, R2.reuse, 0x68, RZ ;  /* 0x0000006802297810 */ /* 0x040fe20007f1e0ff */
[----:B------:R-:W-:Y:S01]  /*aa30*/  UIADD3 UR9, UP0, UR38, 0x38400, URZ ;  /* 0x0003840026097890 */ /* 0x000fe2000ff1e03f */
[----:B------:R-:W-:Y:S01]  /*aa40*/  LOP3.LUT R3, R3, 0x6, RZ, 0xc0, !PT ;  /* 0x0000000603037812 */ /* 0x000fe200078ec0ff */
[----:B------:R-:W-:Y:S01]  /*aa50*/  USHF.R.U32.HI UR4, URZ, 0x4, UR4 ;  /* 0x000000043f047899 */ /* 0x000fe20008011604 */
[----:B------:R-:W-:Y:S01]  /*aa60*/  IADD3 R43, P4, R2, 0x78, RZ ;  /* 0x00000078022b7810 */ /* 0x000fe20007f9e0ff */
[----:B------:R-:W-:Y:S01]  /*aa70*/  UIADD3.X UR10, URZ, UR39, URZ, UP0, !UPT ;  /* 0x000000273f0a7290 */ /* 0x000fe200087fe43f */
[----:B---3--:R-:W-:Y:S01]  /*aa80*/  IMAD.U32 R4, RZ, RZ, UR6 ;  /* 0x00000006ff047e24 */ /* 0x008fe2000f8e00ff */
[----:B------:R-:W-:Y:S01]  /*aa90*/  ULOP3.LUT UR4, UR4, 0x3fff, URZ, 0xc0, !UPT ;  /* 0x00003fff04047892 */ /* 0x000fe2000f8ec03f */
[----:B------:R-:W-:Y:S01]  /*aaa0*/  IMAD.IADD R0, R0, 0x1, -R3 ;  /* 0x0000000100007824 */ /* 0x000fe200078e0a03 */
[----:B------:R-:W-:Y:S01]  /*aab0*/  IADD3 R42, P3, R2, 0x80, RZ ;  /* 0x00000080022a7810 */ /* 0x000fe20007f7e0ff */
[----:B------:R-:W-:Y:S01]  /*aac0*/  IMAD.U32 R6, RZ, RZ, UR7 ;  /* 0x00000007ff067e24 */ /* 0x000fe2000f8e00ff */
[----:B------:R-:W-:Y:S01]  /*aad0*/  ULOP3.LUT UR4, UR4, 0x10000, URZ, 0xfc, !UPT ;  /* 0x0001000004047892 */ /* 0x000fe2000f8efc3f */
[----:B------:R-:W-:Y:S01]  /*aae0*/  IMAD.MOV.U32 R5, RZ, RZ, 0x40000040 ;  /* 0x40000040ff057424 */ /* 0x000fe200078e00ff */
[----:B------:R-:W-:Y:S01]  /*aaf0*/  LEA R0, R0, UR8, 0xf ;  /* 0x0000000800007c11 */ /* 0x000fe2000f8e78ff */
[----:B------:R-:W-:Y:S01]  /*ab00*/  IMAD.MOV.U32 R7, RZ, RZ, 0x40000040 ;  /* 0x40000040ff077424 */ /* 0x000fe200078e00ff */
[----:B------:R-:W-:Y:S01]  /*ab10*/  IADD3 R38, P2, R2, 0x88, RZ ;  /* 0x0000008802267810 */ /* 0x000fe20007f5e0ff */
[----:B0-----:R-:W-:Y:S01]  /*ab20*/  VIADD R12, R26, 0xffffff80 ;  /* 0xffffff801a0c7836 */ /* 0x001fe20000000000 */
[----:B------:R-:W-:Y:S01]  /*ab30*/  SHF.R.U32.HI R0, RZ, 0x4, R0 ;  /* 0x00000004ff007819 */ /* 0x000fe20000011600 */
[----:B------:R-:W-:Y:S01]  /*ab40*/  IMAD.U32 R3, RZ, RZ, UR5 ;  /* 0x00000005ff037e24 */ /* 0x000fe2000f8e00ff */
[----:B------:R-:W-:Y:S01]  /*ab50*/  STL.128 [R1+0x90], R4 ;  /* 0x0000900401007387 */ /* 0x000fe20000100c00 */
[----:B------:R-:W-:Y:S01]  /*ab60*/  IMAD.U32 R10, RZ, RZ, UR4 ;  /* 0x00000004ff0a7e24 */ /* 0x000fe2000f8e00ff */
[----:B------:R-:W-:Y:S01]  /*ab70*/  LOP3.LUT R0, R0, 0x3fff, RZ, 0xc0, !PT ;  /* 0x00003fff00007812 */ /* 0x000fe200078ec0ff */
[----:B------:R-:W-:Y:S01]  /*ab80*/  IMAD.U32 R8, RZ, RZ, UR9 ;  /* 0x00000009ff087e24 */ /* 0x000fe2000f8e00ff */
[----:B------:R0:W-:Y:S01]  /*ab90*/  STL [R1+0x74], R12 ;  /* 0x0000740c01007387 */ /* 0x0001e20000100800 */
[----:B------:R-:W-:Y:S01]  /*aba0*/  IMAD.U32 R9, RZ, RZ, UR10 ;  /* 0x0000000aff097e24 */ /* 0x000fe2000f8e00ff */
[----:B------:R-:W-:Y:S01]  /*abb0*/  LOP3.LUT R0, R0, 0x2000000, RZ, 0xfc, !PT ;  /* 0x0200000000007812 */ /* 0x000fe200078efcff */
[----:B------:R-:W-:Y:S01]  /*abc0*/  UIADD3 UR4, UR44, 0x36400, URZ ;  /* 0x000364002c047890 */ /* 0x000fe2000fffe03f */
[----:B------:R1:W-:Y:S01]  /*abd0*/  STL.64 [R1+0x78], R10 ;  /* 0x0000780a01007387 */ /* 0x0003e20000100a00 */
[----:B--2---:R-:W-:-:S02]  /*abe0*/  VIADD R14, R13, 0xffffff80 ;  /* 0xffffff800d0e7836 */ /* 0x004fc40000000000 */
[----:B------:R-:W-:Y:S01]  /*abf0*/  ULOP3.LUT UP0, URZ, UR4, 0x3ff, URZ, 0xc0, !UPT ;  /* 0x000003ff043f7892 */ /* 0x000fe2000f80c03f */
[----:B------:R1:W-:Y:S01]  /*ac00*/  STL.64 [R1+0x58], R8 ;  /* 0x0000580801007387 */ /* 0x0003e20000100a00 */
[----:B------:R-:W-:Y:S02]  /*ac10*/  VIADD R13, R13, 0xffffff80 ;  /* 0xffffff800d0d7836 */ /* 0x000fe40000000000 */
[----:B------:R-:W-:Y:S01]  /*ac20*/  IMAD.X R55, RZ, RZ, R18, P5 ;  /* 0x000000ffff377224 */ /* 0x000fe200028e0612 */
[----:B0-----:R1:W5:Y:S01]  /*ac30*/  LDL R12, [R1+0x450] ;  /* 0x00045000010c7983 */ /* 0x0013620000100800 */
[----:B------:R-:W-:Y:S01]  /*ac40*/  IMAD.MOV.U32 R4, RZ, RZ, R3 ;  /* 0x000000ffff047224 */ /* 0x000fe200078e0003 */
[----:B------:R-:W-:Y:S01]  /*ac50*/  SHF.R.S32.HI R13, RZ, 0x1f, R13 ;  /* 0x0000001fff0d7819 */ /* 0x000fe2000001140d */
[----:B------:R-:W-:Y:S01]  /*ac60*/  IMAD.MOV.U32 R6, RZ, RZ, R0 ;  /* 0x000000ffff067224 */ /* 0x000fe200078e0000 */
[----:B------:R1:W5:Y:S01]  /*ac70*/  LDL R3, [R1+0x458] ;  /* 0x0004580001037983 */ /* 0x0003620000100800 */
[----:B------:R-:W-:Y:S01]  /*ac80*/  PLOP3.LUT P5, PT, PT, PT, UP0, 0x80, 0x0 ;  /* 0x000000000000781c */ /* 0x000fe20003faf008 */
[--C-:B------:R-:W-:Y:S01]  /*ac90*/  IMAD.X R28, RZ, RZ, R18.reuse, P1 ;  /* 0x000000ffff1c7224 */ /* 0x100fe200008e0612 */
[----:B------:R-:W-:Y:S01]  /*aca0*/  LEA.HI R13, R13, R14, RZ, 0x5 ;  /* 0x0000000e0d0d7211 */ /* 0x000fe200078f28ff */
[----:B------:R1:W-:Y:S01]  /*acb0*/  STL.128 [R1+0x80], R4 ;  /* 0x0000800401007387 */ /* 0x0003e20000100c00 */
[----:B------:R-:W-:Y:S01]  /*acc0*/  IMAD.X R25, RZ, RZ, R18, P6 ;  /* 0x000000ffff197224 */ /* 0x000fe200030e0612 */
[----:B------:R-:W-:-:S02]  /*acd0*/  IADD3 R40, P1, R2, 0x90, RZ ;  /* 0x0000009002287810 */ /* 0x000fc40007f3e0ff */
[----:B------:R-:W-:Y:S02]  /*ace0*/  SHF.R.S32.HI R13, RZ, 0x5, R13 ;  /* 0x00000005ff0d7819 */ /* 0x000fe4000001140d */
[----:B------:R-:W-:Y:S01]  /*acf0*/  IADD3 R46, P6, R2, 0x98, RZ ;  /* 0x00000098022e7810 */ /* 0x000fe20007fde0ff */
[--C-:B------:R-:W-:Y:S02]  /*ad00*/  IMAD.X R50, RZ, RZ, R18.reuse, P0 ;  /* 0x000000ffff327224 */ /* 0x100fe400000e0612 */
[----:B------:R-:W-:Y:S02]  /*ad10*/  IMAD.MOV.U32 R0, RZ, RZ, R13 ;  /* 0x000000ffff007224 */ /* 0x000fe400078e000d */
[--C-:B------:R-:W-:Y:S02]  /*ad20*/  IMAD.X R52, RZ, RZ, R18.reuse, P4 ;  /* 0x000000ffff347224 */ /* 0x100fe400020e0612 */
[--C-:B------:R-:W-:Y:S02]  /*ad30*/  IMAD.X R51, RZ, RZ, R18.reuse, P3 ;  /* 0x000000ffff337224 */ /* 0x100fe400018e0612 */
[----:B------:R-:W-:-:S02]  /*ad40*/  IMAD.X R45, RZ, RZ, R18, P2 ;  /* 0x000000ffff2d7224 */ /* 0x000fc400010e0612 */
[--C-:B------:R-:W-:Y:S02]  /*ad50*/  IMAD.X R49, RZ, RZ, R18.reuse, P1 ;  /* 0x000000ffff317224 */ /* 0x100fe400008e0612 */
[----:B------:R-:W-:Y:S01]  /*ad60*/  IMAD.X R47, RZ, RZ, R18, P6 ;  /* 0x000000ffff2f7224 */ /* 0x000fe200030e0612 */
[----:B-1----:R-:W-:Y:S06]  /*ad70*/  @!P5 BRA `(.L_x_6296) ;  /* 0x000000000070d947 */ /* 0x002fec0003800000 */
        /* <DEDUP_REMOVED lines=12> */
[----:B-----5:R-:W-:Y:S02]  /*ae40*/  IMAD.MOV.U32 R12, RZ, RZ, 0x1 ;  /* 0x00000001ff0c7424 */ /* 0x020fe400078e00ff */
[----:B------:R-:W-:-:S07]  /*ae50*/  IMAD.MOV.U32 R13, RZ, RZ, RZ ;  /* 0x000000ffff0d7224 */ /* 0x000fce00078e00ff */
[----:B------:R-:W-:-:S07]  /*ae60*/  LEPC R20, `(.L_x_6297) ;  /* 0x000000001014794e */ /* 0x000fce0000000000 */
[----:B0-----:R-:W-:Y:S05]  /*ae70*/  CALL.ABS.NOINC R14 ;  /* 0x000000000e007343 */ /* 0x001fea0003c00000 */
.L_x_6297:
[----:B------:R-:W2:Y:S02]  /*ae80*/  LDL R7, [R1+0x74] ;  /* 0x0000740001077983 */ /* 0x000ea40000100800 */
[----:B--2---:R-:W-:-:S04]  /*ae90*/  SHF.R.S32.HI R0, RZ, 0x1f, R7 ;  /* 0x0000001fff007819 */ /* 0x004fc80000011407 */
[CC--:B------:R-:W-:Y:S02]  /*aea0*/  LEA.HI R3, R0.reuse, R7.reuse, RZ, 0x4 ;  /* 0x0000000700037211 */ /* 0x0c0fe400078f20ff */
[----:B------:R-:W-:Y:S02]  /*aeb0*/  LEA.HI R0, R0, R7, RZ, 0x5 ;  /* 0x0000000700007211 */ /* 0x000fe400078f28ff */
[----:B------:R-:W-:Y:S02]  /*aec0*/  SHF.R.S32.HI R4, RZ, 0x4, R3 ;  /* 0x00000004ff047819 */ /* 0x000fe40000011403 */
[----:B------:R-:W-:Y:S02]  /*aed0*/  SHF.R.S32.HI R0, RZ, 0x5, R0 ;  /* 0x00000005ff007819 */ /* 0x000fe40000011400 */
[C---:B------:R-:W-:Y:S02]  /*aee0*/  LEA.HI R5, R3.reuse, R4, RZ, 0x1 ;  /* 0x0000000403057211 */ /* 0x040fe400078f08ff */
[----:B------:R-:W-:-:S02]  /*aef0*/  LOP3.LUT R3, R3, 0xfffffff0, RZ, 0xc0, !PT ;  /* 0xfffffff003037812 */ /* 0x000fc400078ec0ff */
[----:B------:R-:W-:-:S03]  /*af00*/  LOP3.LUT R5, R5, 0x1ffffffe, RZ, 0xc0, !PT ;  /* 0x1ffffffe05057812 */ /* 0x000fc600078ec0ff */
[----:B------:R-:W-:Y:S02]  /*af10*/  IMAD.IADD R3, R7, 0x1, -R3 ;  /* 0x0000000107037824 */ /* 0x000fe400078e0a03 */
[----:B------:R-:W-:-:S04]  /*af20*/  IMAD.IADD R5, R4, 0x1, -R5 ;  /* 0x0000000104057824 */ /* 0x000fc800078e0a05 */
[----:B------:R-:W-:-:S07]  /*af30*/  IMAD.SHL.U32 R12, R5, 0x8, RZ ;  /* 0x00000008050c7824 */ /* 0x000fce00078e00ff */
.L_x_6296:
[----:B------:R-:W2:Y:S01]  /*af40*/  LDL R53, [R1+0x1d4] ;  /* 0x0001d40001357983 */ /* 0x000ea20000100800 */
[----:B-----5:R-:W-:Y:S01]  /*af50*/  SHF.R.S32.HI R4, RZ, 0x1f, R3 ;  /* 0x0000001fff047819 */ /* 0x020fe20000011403 */
[----:B------:R-:W-:Y:S01]  /*af60*/  VIADD R10, R26, 0xffffff80 ;  /* 0xffffff801a0a7836 */ /* 0x000fe20000000000 */
[----:B------:R-:W-:Y:S01]  /*af70*/  IADD3 R8, P0, R2, 0xfc, RZ ;  /* 0x000000fc02087810 */ /* 0x000fe20007f1e0ff */
[----:B------:R0:W-:Y:S01]  /*af80*/  STL.64 [R1+0xc0], R24 ;  /* 0x0000c01801007387 */ /* 0x0001e20000100a00 */
[----:B------:R-:W-:Y:S01]  /*af90*/  LEA.HI R4, R4, R3, RZ, 0x3 ;  /* 0x0000000304047211 */ /* 0x000fe200078f18ff */
[----:B------:R-:W1:Y:S01]  /*afa0*/  LDC.64 R20, c[0x0][0xad0] ;  /* 0x0002b400ff147b82 */ /* 0x000e620000000a00 */
[----:B------:R-:W-:Y:S01]  /*afb0*/  IMAD.U32 R30, RZ, RZ, UR38 ;  /* 0x00000026ff1e7e24 */ /* 0x000fe2000f8e00ff */
[----:B------:R3:W-:Y:S01]  /*afc0*/  STL [R1+0xcc], R10 ;  /* 0x0000cc0a01007387 */ /* 0x0007e20000100800 */
[C---:B------:R-:W-:Y:S01]  /*afd0*/  LOP3.LUT R6, R4.reuse, 0xfffffff8, RZ, 0xc0, !PT ;  /* 0xfffffff804067812 */ /* 0x040fe200078ec0ff */
[----:B------:R-:W-:Y:S01]  /*afe0*/  IMAD.SHL.U32 R4, R4, 0x40, RZ ;  /* 0x0000004004047824 */ /* 0x000fe200078e00ff */
[C---:B------:R-:W-:Y:S01]  /*aff0*/  IADD3 R14, P3, R2.reuse, 0xa0, RZ ;  /* 0x000000a0020e7810 */ /* 0x040fe20007f7e0ff */
[----:B------:R-:W-:Y:S01]  /*b000*/  IMAD.X R11, RZ, RZ, R18, P0 ;  /* 0x000000ffff0b7224 */ /* 0x000fe200000e0612 */
[----:B------:R-:W-:Y:S01]  /*b010*/  IADD3 R26, P2, R2, 0xb0, RZ ;  /* 0x000000b0021a7810 */ /* 0x000fe20007f5e0ff */
[----:B------:R-:W-:Y:S01]  /*b020*/  IMAD.IADD R3, R3, 0x1, -R6 ;  /* 0x0000000103037824 */ /* 0x000fe200078e0a06 */
[----:B------:R-:W-:Y:S01]  /*b030*/  LOP3.LUT R7, R4, 0xfffffe00, RZ, 0xc0, !PT ;  /* 0xfffffe0004077812 */ /* 0x000fe200078ec0ff */
[----:B------:R-:W-:Y:S01]  /*b040*/  IMAD.U32 R31, RZ, RZ, UR39 ;  /* 0x00000027ff1f7e24 */ /* 0x000fe2000f8e00ff */
[----:B------:R-:W-:Y:S01]  /*b050*/  IADD3 R6, P1, R2, 0x70, RZ ;  /* 0x0000007002067810 */ /* 0x000fe20007f3e0ff */
[C---:B------:R-:W-:Y:S01]  /*b060*/  IMAD.SHL.U32 R5, R3.reuse, 0x40, RZ ;  /* 0x0000004003057824 */ /* 0x040fe200078e00ff */
[----:B------:R-:W-:Y:S01]  /*b070*/  LOP3.LUT P0, RZ, R3, 0x2, RZ, 0xc0, !PT ;  /* 0x0000000203ff7812 */ /* 0x000fe2000780c0ff */
[----:B------:R-:W-:Y:S01]  /*b080*/  IMAD R0, R0, 0x400, R7 ;  /* 0x0000040000007824 */ /* 0x000fe200078e0207 */
[----:B------:R-:W-:Y:S01]  /*b090*/  STL.64 [R1+0xb0], R22 ;  /* 0x0000b01601007387 */ /* 0x000fe20000100a00 */
[----:B------:R-:W-:Y:S01]  /*b0a0*/  IMAD.X R13, RZ, RZ, R18, P1 ;  /* 0x000000ffff0d7224 */ /* 0x000fe200008e0612 */
[----:B------:R-:W-:Y:S01]  /*b0b0*/  LOP3.LUT R5, R5, 0x1c0, RZ, 0xc0, !PT ;  /* 0x000001c005057812 */ /* 0x000fe200078ec0ff */
[----:B------:R-:W-:Y:S01]  /*b0c0*/  IMAD.MOV.U32 R32, RZ, RZ, 0x10 ;  /* 0x00000010ff207424 */ /* 0x000fe200078e00ff */
[----:B------:R-:W-:Y:S01]  /*b0d0*/  LOP3.LUT P1, RZ, R3, 0x4, RZ, 0xc0, !PT ;  /* 0x0000000403ff7812 */ /* 0x000fe2000782c0ff */
[----:B------:R-:W-:Y:S01]  /*b0e0*/  IMAD.MOV.U32 R7, RZ, RZ, R13 ;  /* 0x000000ffff077224 */ /* 0x000fe200078e000d */
[----:B------:R-:W-:Y:S01]  /*b0f0*/  LOP3.LUT R4, R5, 0x8, R12, 0xf8, !PT ;  /* 0x0000000805047812 */ /* 0x000fe200078ef80c */
[----:B------:R-:W-:Y:S01]  /*b100*/  IMAD.MOV.U32 R12, RZ, RZ, R27 ;  /* 0x000000ffff0c7224 */ /* 0x000fe200078e001b */
[----:B------:R-:W-:Y:S01]  /*b110*/  SHF.R.U32.HI R5, RZ, 0x3, R5 ;  /* 0x00000003ff057819 */ /* 0x000fe20000011605 */
[----:B------:R-:W-:Y:S01]  /*b120*/  IMAD.MOV.U32 R13, RZ, RZ, R28 ;  /* 0x000000ffff0d7224 */ /* 0x000fe200078e001c */
[----:B------:R-:W-:Y:S01]  /*b130*/  SEL R32, R32, 0xfffffff0, !P0 ;  /* 0xfffffff020207807 */ /* 0x000fe20004000000 */
[----:B------:R-:W-:Y:S01]  /*b140*/  IMAD.X R15, RZ, RZ, R18, P3 ;  /* 0x000000ffff0f7224 */ /* 0x000fe200018e0612 */
[----:B------:R-:W-:Y:S01]  /*b150*/  LOP3.LUT R9, R4, R5, RZ, 0x3c, !PT ;  /* 0x0000000504097212 */ /* 0x000fe200078e3cff */
[----:B------:R-:W-:Y:S01]  /*b160*/  IMAD.MOV.U32 R4, RZ, RZ, R8 ;  /* 0x000000ffff047224 */ /* 0x000fe200078e0008 */
[----:B------:R-:W-:Y:S01]  /*b170*/  STL.U8 [R1+0xc8], RZ ;  /* 0x0000c8ff01007387 */ /* 0x000fe20000100000 */
[----:B------:R-:W-:Y:S01]  /*b180*/  IMAD.MOV.U32 R5, RZ, RZ, R11 ;  /* 0x000000ffff057224 */ /* 0x000fe200078e000b */
[----:B------:R-:W-:Y:S01]  /*b190*/  BSSY B0, `(.L_x_6298) ;  /* 0x0000024000007945 */ /* 0x000fe20003800000 */
[----:B0-----:R-:W-:Y:S01]  /*b1a0*/  IMAD.IADD R25, R0, 0x1, R9 ;  /* 0x0000000100197824 */ /* 0x001fe200078e0209 */
[----:B---3--:R-:W0:Y:S01]  /*b1b0*/  LDC.64 R10, c[0x0][0xae0] ;  /* 0x0002b800ff0a7b82 */ /* 0x008e220000000a00 */
[----:B------:R-:W-:Y:S01]  /*b1c0*/  IMAD.X R27, RZ, RZ, R18, P2 ;  /* 0x000000ffff1b7224 */ /* 0x000fe200010e0612 */
[----:B------:R3:W-:Y:S01]  /*b1d0*/  STL.128 [R1+0x100], R4 ;  /* 0x0001000401007387 */ /* 0x0007e20000100c00 */
[----:B------:R-:W-:-:S03]  /*b1e0*/  IMAD.WIDE.U32 R24, R25, 0x2, R30 ;  /* 0x0000000219187825 */ /* 0x000fc600078e001e */
[----:B------:R4:W-:Y:S01]  /*b1f0*/  STL.128 [R1+0x110], R12 ;  /* 0x0001100c01007387 */ /* 0x0009e20000100c00 */
[----:B------:R-:W-:Y:S01]  /*b200*/  IMAD.MOV.U32 R33, RZ, RZ, 0x20 ;  /* 0x00000020ff217424 */ /* 0x000fe200078e00ff */
[----:B------:R-:W0:Y:S01]  /*b210*/  LDC.64 R8, c[0x0][0xad8] ;  /* 0x0002b600ff087b82 */ /* 0x000e220000000a00 */
[----:B------:R-:W-:Y:S01]  /*b220*/  IADD3 R28, P0, R24, 0x36400, RZ ;  /* 0x00036400181c7810 */ /* 0x000fe20007f1e0ff */
[----:B------:R0:W-:Y:S01]  /*b230*/  STL.64 [R1+0xb8], R26 ;  /* 0x0000b81a01007387 */ /* 0x0001e20000100a00 */
[----:B------:R-:W-:Y:S01]  /*b240*/  IMAD.MOV.U32 R24, RZ, RZ, RZ ;  /* 0x000000ffff187224 */ /* 0x000fe200078e00ff */
[----:B------:R-:W-:Y:S02]  /*b250*/  SEL R33, R33, 0xffffffe0, !P1 ;  /* 0xffffffe021217807 */ /* 0x000fe40004800000 */
[----:B------:R-:W-:Y:S01]  /*b260*/  IMAD.X R29, RZ, RZ, R25, P0 ;  /* 0x000000ffff1d7224 */ /* 0x000fe200000e0619 */
[----:B------:R0:W-:Y:S01]  /*b270*/  STL.U8 [R1+0x120], RZ ;  /* 0x000120ff01007387 */ /* 0x0001e20000100000 */
[----:B---3--:R-:W3:Y:S01]  /*b280*/  LDC R6, c[0x0][0x450] ;  /* 0x00011400ff067b82 */ /* 0x008ee20000000800 */
[----:B-1----:R-:W-:-:S02]  /*b290*/  IMAD.MOV.U32 R7, RZ, RZ, R20 ;  /* 0x000000ffff077224 */ /* 0x002fc400078e0014 */
[----:B------:R1:W-:Y:S01]  /*b2a0*/  STL.64 [R1+0xa0], R32 ;  /* 0x0000a02001007387 */ /* 0x0003e20000100a00 */
[----:B----4-:R-:W-:Y:S02]  /*b2b0*/  IMAD.U32 R13, RZ, RZ, UR48 ;  /* 0x00000030ff0d7e24 */ /* 0x010fe4000f8e00ff */
[----:B------:R-:W-:Y:S01]  /*b2c0*/  IMAD.U32 R12, RZ, RZ, UR47 ;  /* 0x0000002fff0c7e24 */ /* 0x000fe2000f8e00ff */
[----:B------:R1:W-:Y:S01]  /*b2d0*/  STL.64 [R1+0xa8], R28 ;  /* 0x0000a81c01007387 */ /* 0x0003e20000100a00 */
[----:B------:R-:W3:Y:S01]  /*b2e0*/  LDC.64 R4, c[0x0][0x448] ;  /* 0x00011200ff047b82 */ /* 0x000ee20000000a00 */
[----:B------:R-:W-:Y:S02]  /*b2f0*/  IMAD.MOV.U32 R14, RZ, RZ, R21 ;  /* 0x000000ffff0e7224 */ /* 0x000fe400078e0015 */
[----:B0-----:R-:W-:Y:S02]  /*b300*/  IMAD.MOV.U32 R26, RZ, RZ, R10 ;  /* 0x000000ffff1a7224 */ /* 0x001fe400078e000a */
[----:B------:R-:W-:-:S02]  /*b310*/  IMAD.MOV.U32 R27, RZ, RZ, R11 ;  /* 0x000000ffff1b7224 */ /* 0x000fc400078e000b */
[----:B------:R-:W-:Y:S02]  /*b320*/  IMAD.MOV.U32 R15, RZ, RZ, R8 ;  /* 0x000000ffff0f7224 */ /* 0x000fe400078e0008 */
[----:B------:R-:W-:-:S03]  /*b330*/  IMAD.MOV.U32 R25, RZ, RZ, R9 ;  /* 0x000000ffff197224 */ /* 0x000fc600078e0009 */
[----:B------:R1:W-:Y:S04]  /*b340*/  STL.128 [R1+0xd0], R12 ;  /* 0x0000d00c01007387 */ /* 0x0003e80000100c00 */
[----:B------:R1:W-:Y:S04]  /*b350*/  STL.128 [R1+0xe0], R24 ;  /* 0x0000e01801007387 */ /* 0x0003e80000100c00 */
[----:B---3--:R1:W-:Y:S01]  /*b360*/  STL.128 [R1+0xf0], R4 ;  /* 0x0000f00401007387 */ /* 0x0083e20000100c00 */
[----:B--2---:R-:W-:-:S04]  /*b370*/  LEA.HI R0, R53, R53, RZ, 0x1 ;  /* 0x0000003535007211 */ /* 0x004fc800078f08ff */
[----:B------:R-:W-:-:S05]  /*b380*/  LOP3.LUT R0, R0, 0xfffffffe, RZ, 0xc0, !PT ;  /* 0xfffffffe00007812 */ /* 0x000fca00078ec0ff */
[----:B------:R-:W-:-:S05]  /*b390*/  IMAD.IADD R0, R53, 0x1, -R0 ;  /* 0x0000000135007824 */ /* 0x000fca00078e0a00 */
[----:B------:R-:W-:-:S04]  /*b3a0*/  SHF.L.U32 R0, R0, 0x1f, RZ ;  /* 0x0000001f00007819 */ /* 0x000fc800000006ff */
[----:B------:R-:W0:Y:S02]  /*b3b0*/  SYNCS.PHASECHK.TRANS64.TRYWAIT P0, [UR44+0x38800], R0 ;  /* 0x03880000ff0075a7 */ /* 0x000e24000800016c */
[----:B01----:R-:W-:Y:S05]  /*b3c0*/  @!P0 BRA `(.L_x_6299) ;  /* 0x0000023c003c8947 */ /* 0x003fea0003800000 */
.L_x_6519:
[----:B------:R-:W-:Y:S05]  /*b3d0*/  BSYNC B0 ;  /* 0x0000000000007941 */ /* 0x000fea0003800000 */
.L_x_6298:
[----:B------:R-:W2:Y:S04]  /*b3e0*/  LDL R32, [R1] ;  /* 0x0000000001207983 */ /* 0x000ea80000100800 */
[----:B------:R1:W5:Y:S01]  /*b3f0*/  LDL.64 R20, [R1+0x1c8] ;  /* 0x0001c80001147983 */ /* 0x0003620000100a00 */
[C---:B------:R-:W-:Y:S01]  /*b400*/  IADD3 R14, P0, R2.reuse, 0xc8, RZ ;  /* 0x000000c8020e7810 */ /* 0x040fe20007f1e0ff */
[----:B------:R-:W-:Y:S01]  /*b410*/  IMAD.MOV.U32 R12, RZ, RZ, R48 ;  /* 0x000000ffff0c7224 */ /* 0x000fe200078e0030 */
[C---:B------:R-:W-:Y:S01]  /*b420*/  IADD3 R7, P1, R2.reuse, 0x100, RZ ;  /* 0x0000010002077810 */ /* 0x040fe20007f3e0ff */
[----:B------:R-:W-:Y:S01]  /*b430*/  IMAD.MOV.U32 R13, RZ, RZ, R55 ;  /* 0x000000ffff0d7224 */ /* 0x000fe200078e0037 */
[C---:B------:R-:W-:Y:S01]  /*b440*/  IADD3 R4, P2, R2.reuse, 0x108, RZ ;  /* 0x0000010802047810 */ /* 0x040fe20007f5e0ff */
[--C-:B------:R-:W-:Y:S01]  /*b450*/  IMAD.X R15, RZ, RZ, R18.reuse, P0 ;  /* 0x000000ffff0f7224 */ /* 0x100fe200000e0612 */
[C---:B0-----:R-:W-:Y:S01]  /*b460*/  IADD3 R0, P0, R2.reuse, 0x1d4, RZ ;  /* 0x000001d402007810 */ /* 0x041fe20007f1e0ff */
[----:B------:R-:W-:Y:S01]  /*b470*/  IMAD.X R24, RZ, RZ, R18, P1 ;  /* 0x000000ffff187224 */ /* 0x000fe200008e0612 */
[----:B------:R-:W-:Y:S01]  /*b480*/  IADD3 R26, P1, R2, 0x120, RZ ;  /* 0x00000120021a7810 */ /* 0x000fe20007f3e0ff */
[----:B------:R-:W-:Y:S01]  /*b490*/  IMAD.MOV.U32 R28, RZ, RZ, R42 ;  /* 0x000000ffff1c7224 */ /* 0x000fe200078e002a */
[----:B------:R0:W-:Y:S01]  /*b4a0*/  STL.128 [R1+0x130], R12 ;  /* 0x0001300c01007387 */ /* 0x0001e20000100c00 */
[----:B------:R-:W-:Y:S01]  /*b4b0*/  IMAD.X R3, RZ, RZ, R18, P0 ;  /* 0x000000ffff037224 */ /* 0x000fe200000e0612 */
[----:B------:R-:W-:Y:S01]  /*b4c0*/  BSSY B0, `(.L_x_6300) ;  /* 0x0000034000007945 */ /* 0x000fe20003800000 */
[----:B------:R-:W-:-:S02]  /*b4d0*/  IMAD.MOV.U32 R29, RZ, RZ, R51 ;  /* 0x000000ffff1d7224 */ /* 0x000fc400078e0033 */
[----:B------:R-:W-:-:S03]  /*b4e0*/  IMAD.X R27, RZ, RZ, R18, P1 ;  /* 0x000000ffff1b7224 */ /* 0x000fc600008e0612 */
[----:B------:R-:W-:Y:S04]  /*b4f0*/  STL.128 [R1+0x150], R28 ;  /* 0x0001501c01007387 */ /* 0x000fe80000100c00 */
[----:B------:R-:W-:Y:S01]  /*b500*/  STL.64 [R1+0x1c0], R26 ;  /* 0x0001c01a01007387 */ /* 0x000fe20000100a00 */
[----:B0-----:R-:W-:Y:S02]  /*b510*/  IMAD.MOV.U32 R14, RZ, RZ, R43 ;  /* 0x000000ffff0e7224 */ /* 0x001fe400078e002b */
[----:B------:R-:W-:Y:S02]  /*b520*/  IMAD.MOV.U32 R15, RZ, RZ, R52 ;  /* 0x000000ffff0f7224 */ /* 0x000fe400078e0034 */
[----:B------:R-:W-:Y:S02]  /*b530*/  IMAD.MOV.U32 R12, RZ, RZ, R2 ;  /* 0x000000ffff0c7224 */ /* 0x000fe400078e0002 */
[----:B------:R-:W-:-:S05]  /*b540*/  IMAD.MOV.U32 R13, RZ, RZ, R18 ;  /* 0x000000ffff0d7224 */ /* 0x000fca00078e0012 */
[----:B------:R0:W-:Y:S02]  /*b550*/  STL.128 [R1+0x140], R12 ;  /* 0x0001400c01007387 */ /* 0x0001e40000100c00 */
[----:B0-----:R-:W-:Y:S02]  /*b560*/  IMAD.MOV.U32 R14, RZ, RZ, R39 ;  /* 0x000000ffff0e7224 */ /* 0x001fe400078e0027 */
[----:B------:R-:W-:Y:S02]  /*b570*/  IMAD.MOV.U32 R15, RZ, RZ, R44 ;  /* 0x000000ffff0f7224 */ /* 0x000fe400078e002c */
[----:B------:R-:W-:Y:S01]  /*b580*/  IMAD.MOV.U32 R12, RZ, RZ, R0 ;  /* 0x000000ffff0c7224 */ /* 0x000fe200078e0000 */
[----:B------:R-:W-:Y:S01]  /*b590*/  IADD3 R0, P0, R2, 0x1d8, RZ ;  /* 0x000001d802007810 */ /* 0x000fe20007f1e0ff */
[----:B------:R-:W-:-:S04]  /*b5a0*/  IMAD.MOV.U32 R13, RZ, RZ, R3 ;  /* 0x000000ffff0d7224 */ /* 0x000fc800078e0003 */
[----:B------:R-:W-:Y:S01]  /*b5b0*/  IMAD.X R3, RZ, RZ, R18, P0 ;  /* 0x000000ffff037224 */ /* 0x000fe200000e0612 */
[----:B------:R0:W-:Y:S01]  /*b5c0*/  STL.128 [R1+0x160], R12 ;  /* 0x0001600c01007387 */ /* 0x0001e20000100c00 */
[----:B------:R-:W-:Y:S01]  /*b5d0*/  IADD3 R25, P0, R2, 0xb8, RZ ;  /* 0x000000b802197810 */ /* 0x000fe20007f1e0ff */
        /* <DEDUP_REMOVED lines=8> */
[----:B------:R-:W-:Y:S02]  /*b660*/  IMAD.MOV.U32 R15, RZ, RZ, R3 ;  /* 0x000000ffff0f7224 */ /* 0x000fe400078e0003 */
[----:B------:R-:W-:-:S02]  /*b670*/  IMAD.X R0, RZ, RZ, R18, P0 ;  /* 0x000000ffff007224 */ /* 0x000fc400000e0612 */
[----:B------:R-:W-:Y:S01]  /*b680*/  IMAD.X R3, RZ, RZ, R18, P2 ;  /* 0x000000ffff037224 */ /* 0x000fe200010e0612 */
[----:B------:R0:W-:Y:S02]  /*b690*/  STL.128 [R1+0x180], R12 ;  /* 0x0001800c01007387 */ /* 0x0001e40000100c00 */
[----:B0-----:R-:W-:Y:S02]  /*b6a0*/  IMAD.MOV.U32 R14, RZ, RZ, R36 ;  /* 0x000000ffff0e7224 */ /* 0x001fe400078e0024 */
[----:B------:R-:W-:Y:S02]  /*b6b0*/  IMAD.MOV.U32 R15, RZ, RZ, R37 ;  /* 0x000000ffff0f7224 */ /* 0x000fe400078e0025 */
[----:B------:R-:W-:Y:S02]  /*b6c0*/  IMAD.MOV.U32 R12, RZ, RZ, R7 ;  /* 0x000000ffff0c7224 */ /* 0x000fe400078e0007 */
[----:B------:R-:W-:Y:S01]  /*b6d0*/  IMAD.MOV.U32 R13, RZ, RZ, R24 ;  /* 0x000000ffff0d7224 */ /* 0x000fe200078e0018 */
[----:B------:R-:W-:-:S04]  /*b6e0*/  IADD3 R24, P0, R2, 0x1c8, RZ ;  /* 0x000001c802187810 */ /* 0x000fc80007f1e0ff */
[----:B------:R0:W-:Y:S02]  /*b6f0*/  STL.128 [R1+0x190], R12 ;  /* 0x0001900c01007387 */ /* 0x0001e40000100c00 */
[----:B0-----:R-:W-:Y:S02]  /*b700*/  IMAD.MOV.U32 R12, RZ, RZ, R25 ;  /* 0x000000ffff0c7224 */ /* 0x001fe400078e0019 */
[----:B------:R-:W-:Y:S02]  /*b710*/  IMAD.MOV.U32 R13, RZ, RZ, R0 ;  /* 0x000000ffff0d7224 */ /* 0x000fe400078e0000 */
[----:B------:R-:W-:Y:S02]  /*b720*/  IMAD.MOV.U32 R14, RZ, RZ, R4 ;  /* 0x000000ffff0e7224 */ /* 0x000fe400078e0004 */
[----:B------:R-:W-:Y:S02]  /*b730*/  IMAD.MOV.U32 R15, RZ, RZ, R3 ;  /* 0x000000ffff0f7224 */ /* 0x000fe400078e0003 */
[----:B------:R-:W-:-:S03]  /*b740*/  IMAD.X R25, RZ, RZ, R18, P0 ;  /* 0x000000ffff197224 */ /* 0x000fc600000e0612 */
[----:B------:R0:W-:Y:S04]  /*b750*/  STL.128 [R1+0x1a0], R12 ;  /* 0x0001a00c01007387 */ /* 0x0001e80000100c00 */
[----:B------:R1:W-:Y:S01]  /*b760*/  STL.64 [R1+0x128], R24 ;  /* 0x0001281801007387 */ /* 0x0003e20000100a00 */
        /* <DEDUP_REMOVED lines=9> */
.L_x_6301:
[----:B------:R-:W-:Y:S05]  /*b800*/  BSYNC B0 ;  /* 0x0000000000007941 */ /* 0x000fea0003800000 */
.L_x_6300:
        /* <DEDUP_REMOVED lines=8> */
.L_x_6303:
[----:B------:R-:W-:Y:S05]  /*b890*/  BSYNC B0 ;  /* 0x0000000000007941 */ /* 0x000fea0003800000 */
.L_x_6302:
[----:B------:R-:W-:Y:S04]  /*b8a0*/  BSSY B0, `(.L_x_6304) ;  /* 0x0000004000007945 */ /* 0x000fe80003800000 */
[----:B-1----:R-:W-:Y:S05]  /*b8b0*/  @P0 BRA `(.L_x_6305) ;  /* 0x0000000000080947 */ /* 0x002fea0003800000 */
[----:B------:R-:W1:Y:S02]  /*b8c0*/  SYNCS.PHASECHK.TRANS64.TRYWAIT P0, [R20+URZ], R21 ;  /* 0x00000015140075a7 */ /* 0x000e64000800017f */
[----:B-1----:R-:W-:Y:S05]  /*b8d0*/  @!P0 BRA `(.L_x_6306) ;  /* 0x0000023800108947 */ /* 0x002fea0003800000 */
.L_x_6305:
[----:B------:R-:W-:Y:S05]  /*b8e0*/  BSYNC B0 ;  /* 0x0000000000007941 */ /* 0x000fea0003800000 */
.L_x_6304:
[----:B------:R-:W2:Y:S04]  /*b8f0*/  LDL R7, [R1+0x1c8] ;  /* 0x0001c80001077983 */ /* 0x000ea80000100800 */
[----:B------:R-:W2:Y:S01]  /*b900*/  LDL.64 R12, [R1+0x80] ;  /* 0x00008000010c7983 */ /* 0x000ea20000100a00 */
[----:B------:R-:W-:Y:S05]  /*b910*/  WARPSYNC.ALL ;  /* 0x0000000000007948 */ /* 0x000fea0003800000 */
[----:B------:R-:W3:Y:S04]  /*b920*/  LDL.64 R24, [R1+0x78] ;  /* 0x0000780001187983 */ /* 0x000ee80000100a00 */
[----:B------:R-:W4:Y:S04]  /*b930*/  LDL.64 R14, [R1+0x78] ;  /* 0x00007800010e7983 */ /* 0x000f280000100a00 */
[----:B01----:R-:W5:Y:S04]  /*b940*/  LDL.64 R20, [R1+0x78] ;  /* 0x0000780001147983 */ /* 0x003f680000100a00 */
[----:B------:R-:W5:Y:S01]  /*b950*/  LDL.64 R56, [R1+0x78] ;  /* 0x0000780001387983 */ /* 0x000f620000100a00 */
[----:B--2---:R-:W-:Y:S01]  /*b960*/  IMAD R12, R7, 0x200, R12 ;  /* 0x00000200070c7824 */ /* 0x004fe200078e020c */
[----:B------:R-:W-:-:S02]  /*b970*/  R2UR UR7, R13 ;  /* 0x000000000d0772ca */ /* 0x000fc400000e0000 */
[----:B------:R-:W2:Y:S01]  /*b980*/  LDL R3, [R1+0x1d4] ;  /* 0x0001d40001037983 */ /* 0x000ea20000100800 */
[C---:B------:R-:W-:Y:S01]  /*b990*/  VIADD R58, R12.reuse, 0x2 ;  /* 0x000000020c3a7836 */ /* 0x040fe20000000000 */
[----:B------:R-:W-:Y:S01]  /*b9a0*/  R2UR UR6, R12 ;  /* 0x000000000c0672ca */ /* 0x000fe200000e0000 */
[----:B------:R-:W-:Y:S01]  /*b9b0*/  IMAD.MOV.U32 R59, RZ, RZ, R13 ;  /* 0x000000ffff3b7224 */ /* 0x000fe200078e000d */
[----:B------:R0:W-:Y:S01]  /*b9c0*/  STL [R1+0x60], RZ ;  /* 0x000060ff01007387 */ /* 0x0001e20000100800 */
[----:B------:R-:W-:Y:S01]  /*b9d0*/  BSSY B0, `(.L_x_6307) ;  /* 0x000002c000007945 */ /* 0x000fe20003800000 */
[----:B---3--:R-:W-:Y:S02]  /*b9e0*/  R2UR UR4, R24 ;  /* 0x00000000180472ca */ /* 0x008fe400000e0000 */
[----:B------:R-:W-:Y:S02]  /*b9f0*/  R2UR UR5, R25 ;  /* 0x00000000190572ca */ /* 0x000fe400000e0000 */
[----:B------:R-:W-:Y:S01]  /*ba00*/  WARPGROUP.ARRIVE ;  /* 0x00000000000079c5 */ /* 0x000fe20000000000 */
        /* <DEDUP_REMOVED lines=40> */
.L_x_6520:
[----:B------:R-:W-:Y:S05]  /*bc90*/  BSYNC B0 ;  /* 0x0000000000007941 */ /* 0x000fea0003800000 */
.L_x_6307:
[----:B0-----:R-:W2:Y:S04]  /*bca0*/  LDL R3, [R1+0x28] ;  /* 0x0000280001037983 */ /* 0x001ea80000100800 */
[----:B------:R0:W5:Y:S01]  /*bcb0*/  LDL.64 R12, [R1+0x1c8] ;  /* 0x0001c800010c7983 */ /* 0x0001620000100a00 */
[----:B------:R-:W-:Y:S01]  /*bcc0*/  BSSY B0, `(.L_x_6309) ;  /* 0x0000005000007945 */ /* 0x000fe20003800000 */
[----:B--2---:R-:W-:-:S04]  /*bcd0*/  LOP3.LUT R3, R3, 0x1, RZ, 0xfc, !PT ;  /* 0x0000000103037812 */ /* 0x004fc800078efcff */
[----:B------:R-:W-:-:S13]  /*bce0*/  ISETP.NE.AND P1, PT, R3, 0x3, PT ;  /* 0x000000030300780c */ /* 0x000fda0003f25270 */
[----:B0-----:R-:W-:Y:S05]  /*bcf0*/  @!P1 BRA `(.L_x_6310) ;  /* 0x0000000000049947 */ /* 0x001fea0003800000 */
[----:B------:R-:W-:Y:S01]  /*bd00*/  BPT.TRAP 0x1 ;  /* 0x000000040000795c */ /* 0x000fe20000300000 */
.L_x_6310:
[----:B------:R-:W-:Y:S05]  /*bd10*/  BSYNC B0 ;  /* 0x0000000000007941 */ /* 0x000fea0003800000 */
.L_x_6309:
        /* <DEDUP_REMOVED lines=8> */
.L_x_6312:
[----:B------:R-:W-:Y:S05]  /*bda0*/  BSYNC B0 ;  /* 0x0000000000007941 */ /* 0x000fea0003800000 */
.L_x_6311:
[----:B------:R-:W-:Y:S04]  /*bdb0*/  BSSY B0, `(.L_x_6313) ;  /* 0x0000004000007945 */ /* 0x000fe80003800000 */
[----:B-1----:R-:W-:Y:S05]  /*bdc0*/  @P0 BRA `(.L_x_6314) ;  /* 0x0000000000080947 */ /* 0x002fea0003800000 */
[----:B------:R-:W1:Y:S02]  /*bdd0*/  SYNCS.PHASECHK.TRANS64.TRYWAIT P0, [R12+URZ], R13 ;  /* 0x0000000d0c0075a7 */ /* 0x000e64000800017f */
[----:B-1----:R-:W-:Y:S05]  /*bde0*/  @!P0 BRA `(.L_x_6315) ;  /* 0x0000023000f88947 */ /* 0x002fea0003800000 */
.L_x_6314:
[----:B------:R-:W-:Y:S05]  /*bdf0*/  BSYNC B0 ;  /* 0x0000000000007941 */ /* 0x000fea0003800000 */
.L_x_6313:
        /* <DEDUP_REMOVED lines=9> */
[----:B------:R-:W4:Y:S05]  /*be90*/  LDL.64 R56, [R1+0x90] ;  /* 0x0000900001387983 */ /* 0x000f2a0000100a00 */
[----:B------:R-:W0:Y:S01]  /*bea0*/  S2R R7, SR_TID.X ;  /* 0x0000000000077919 */ /* 0x000e220000002100 */
[----:B------:R-:W4:Y:S01]  /*beb0*/  LDL.64 R64, [R1+0x90] ;  /* 0x0000900001407983 */ /* 0x000f220000100a00 */
[----:B--2---:R-:W-:Y:S01]  /*bec0*/  ISETP.NE.U32.AND P0, PT, R4, RZ, PT ;  /* 0x000000ff0400720c */ /* 0x004fe20003f05070 */
[----:B---3--:R-:W-:Y:S01]  /*bed0*/  IMAD R12, R3, 0x1000, R12 ;  /* 0x00001000030c7824 */ /* 0x008fe200078e020c */
[----:B------:R-:W-:-:S02]  /*bee0*/  R2UR UR7, R13 ;  /* 0x000000000d0772ca */ /* 0x000fc400000e0000 */
[----:B----4-:R-:W-:Y:S02]  /*bef0*/  R2UR UR4, R20 ;  /* 0x00000000140472ca */ /* 0x010fe400000e0000 */
[----:B------:R-:W-:Y:S02]  /*bf00*/  R2UR UR6, R12 ;  /* 0x000000000c0672ca */ /* 0x000fe400000e0000 */
[----:B------:R-:W-:-:S05]  /*bf10*/  R2UR UR5, R21 ;  /* 0x00000000150572ca */ /* 0x000fca00000e0000 */
[----:B------:R-:W-:Y:S01]  /*bf20*/  VOTEU.ANY UP0, P0 ;  /* 0x00000000003f7886 */ /* 0x000fe20000000100 */
[----:B------:R-:W-:Y:S01]  /*bf30*/  VIADD R14, R14, 0x2 ;  /* 0x000000020e0e7836 */ /* 0x000fe20000000000 */
[----:B------:R-:W2:Y:S06]  /*bf40*/  LDL.64 R20, [R1+0x90] ;  /* 0x0000900001147983 */ /* 0x000eac0000100a00 */
[----:B------:R-:W-:Y:S01]  /*bf50*/  HGMMA.64x64x16.F32 R24, gdesc[UR4], R24, UP0, gsb0 ;  /* 0x00e00000041879f0 */ /* 0x000fe2000b800818 */
[----:B------:R-:W-:Y:S02]  /*bf60*/  VIADD R62, R12, 0x2 ;  /* 0x000000020c3e7836 */ /* 0x000fe40000000000 */
[----:B------:R-:W-:Y:S01]  /*bf70*/  IMAD.MOV.U32 R63, RZ, RZ, R13 ;  /* 0x000000ffff3f7224 */ /* 0x000fe200078e000d */
[----:B------:R-:W-:-:S02]  /*bf80*/  R2UR UR4, R14 ;  /* 0x000000000e0472ca */ /* 0x000fc400000e0000 */
        /* <DEDUP_REMOVED lines=158> */
[----:B------:R-:W-:Y:S01]  /*c970*/  VIADD R4, R12, 0x800 ;  /* 0x000008000c047836 */ /* 0x000fe20000000000 */
[----:B------:R-:W-:Y:S01]  /*c980*/  UMOV UR8, 0x1 ;  /* 0x0000000100087882 */ /* 0x000fe20000000000 */
[----:B------:R-:W-:Y:S01]  /*c990*/  IMAD.MOV.U32 R67, RZ, RZ, 0x4 ;  /* 0x00000004ff437424 */ /* 0x000fe200078e00ff */
[----:B------:R-:W4:Y:S04]  /*c9a0*/  LDL.64 R62, [R1+0x90] ;  /* 0x00009000013e7983 */ /* 0x000f280000100a00 */
[----:B------:R-:W0:Y:S01]  /*c9b0*/  SHFL.IDX PT, R3, R7, RZ, 0x1f ;  /* 0x00001fff07037589 */ /* 0x000e2200000e0000 */
[----:B------:R-:W-:-:S02]  /*c9c0*/  WARPGROUP.DEPBAR.LE gsb0, 0x0 ;  /* 0x00008000000079c5 */ /* 0x000fc40000010000 */
[----:B------:R-:W-:-:S06]  /*c9d0*/  WARPGROUP.ARRIVE ;  /* 0x00000000000079c5 */ /* 0x000fcc0000000000 */
[----:B------:R-:W-:Y:S01]  /*c9e0*/  HGMMA.64x64x16.F32 R24, gdesc[UR4], R24, gsb0 ;  /* 0x00e00000041879f0 */ /* 0x000fe20008000818 */
[----:B0-----:R-:W-:-:S04]  /*c9f0*/  ISETP.GT.AND P0, PT, R3, 0x7f, PT ;  /* 0x0000007f0300780c */ /* 0x001fc80003f04270 */
[----:B------:R-:W-:Y:S01]  /*ca00*/  SEL R3, RZ, 0x2, !P0 ;  /* 0x00000002ff037807 */ /* 0x000fe20004000000 */
[----:B------:R-:W-:-:S03]  /*ca10*/  IMAD.MOV.U32 R21, RZ, RZ, R13 ;  /* 0x000000ffff157224 */ /* 0x000fc600078e000d */
[----:B------:R-:W-:Y:S01]  /*ca20*/  IADD3 R14, R14, 0x800, R3 ;  /* 0x000008000e0e7810 */ /* 0x000fe20007ffe003 */
[----:B------:R-:W-:Y:S01]  /*ca30*/  IMAD.IADD R20, R3, 0x1, R4 ;  /* 0x0000000103147824 */ /* 0x000fe200078e0204 */
[----:B------:R-:W-:Y:S02]  /*ca40*/  R2UR UR7, R21 ;  /* 0x00000000150772ca */ /* 0x000fe400000e0000 */
[----:B------:R-:W-:Y:S02]  /*ca50*/  R2UR UR4, R14 ;  /* 0x000000000e0472ca */ /* 0x000fe400000e0000 */
[----:B------:R-:W-:Y:S02]  /*ca60*/  R2UR UR6, R20 ;  /* 0x00000000140672ca */ /* 0x000fe400000e0000 */
[----:B------:R-:W-:Y:S01]  /*ca70*/  R2UR UR5, R15 ;  /* 0x000000000f0572ca */ /* 0x000fe200000e0000 */
[----:B------:R-:W-:Y:S01]  /*ca80*/  UISETP.NE.U32.AND UP0, UPT, UR8, URZ, UPT ;  /* 0x0000003f0800728c */ /* 0x000fe2000bf05070 */
[----:B------:R-:W-:-:S02]  /*ca90*/  WARPGROUP.DEPBAR.LE gsb0, 0x0 ;  /* 0x00008000000079c5 */ /* 0x000fc40000010000 */
[----:B------:R-:W-:-:S09]  /*caa0*/  WARPGROUP.ARRIVE ;  /* 0x00000000000079c5 */ /* 0x000fd20000000000 */
[----:B------:R-:W-:Y:S01]  /*cab0*/  HGMMA.64x64x16.F32 R24, gdesc[UR4], R24, UP0, gsb0 ;  /* 0x00e00000041879f0 */ /* 0x000fe2000b800818 */
        /* <DEDUP_REMOVED lines=8> */
[----:B------:R-:W-:Y:S01]  /*cb40*/  IMAD.MOV.U32 R21, RZ, RZ, R13 ;  /* 0x000000ffff157224 */ /* 0x000fe200078e000d */
[----:B------:R-:W-:-:S02]  /*cb50*/  WARPGROUP.DEPBAR.LE gsb0, 0x0 ;  /* 0x00008000000079c5 */ /* 0x000fc40000010000 */
[----:B------:R-:W-:Y:S01]  /*cb60*/  WARPGROUP.ARRIVE ;  /* 0x00000000000079c5 */ /* 0x000fe20000000000 */
[----:B------:R-:W-:Y:S01]  /*cb70*/  SEL R67, R67, 0x6, !P0 ;  /* 0x0000000643437807 */ /* 0x000fe20004000000 */
[----:B------:R-:W2:Y:S07]  /*cb80*/  LDL.64 R14, [R1+0x90] ;  /* 0x00009000010e7983 */ /* 0x000eae0000100a00 */
[----:B------:R-:W-:Y:S01]  /*cb90*/  HGMMA.64x64x16.F32 R24, gdesc[UR4], R24, gsb0 ;  /* 0x00e00000041879f0 */ /* 0x000fe20008000818 */
[----:B------:R-:W-:Y:S01]  /*cba0*/  IMAD.IADD R20, R4, 0x1, R67 ;  /* 0x0000000104147824 */ /* 0x000fe200078e0243 */
[----:B---3--:R-:W-:Y:S01]  /*cbb0*/  IADD3 R60, R67, 0x800, R60 ;  /* 0x00000800433c7810 */ /* 0x008fe20007ffe03c */
[----:B------:R-:W3:Y:S01]  /*cbc0*/  LDL.64 R58, [R1+0x90] ;  /* 0x00009000013a7983 */ /* 0x000ee20000100a00 */
        /* <DEDUP_REMOVED lines=24> */
[----:B------:R-:W4:Y:S07]  /*cd50*/  LDL.64 R20, [R1+0x90] ;  /* 0x0000900001147983 */ /* 0x000f2e0000100a00 */
[----:B------:R-:W-:Y:S01]  /*cd60*/  HGMMA.64x64x16.F32 R24, gdesc[UR4], R24, gsb0 ;  /* 0x00e00000041879f0 */ /* 0x000fe20008000818 */
[----:B------:R-:W-:-:S02]  /*cd70*/  IMAD.IADD R56, R3, 0x1, R4 ;  /* 0x0000000103387824 */ /* 0x000fc400078e0204 */
[--C-:B------:R-:W-:Y:S01]  /*cd80*/  IMAD.MOV.U32 R57, RZ, RZ, R13.reuse ;  /* 0x000000ffff397224 */ /* 0x100fe200078e000d */
[----:B------:R-:W-:Y:S02]  /*cd90*/  R2UR UR4, R64 ;  /* 0x00000000400472ca */ /* 0x000fe400000e0000 */
[----:B------:R-:W-:Y:S02]  /*cda0*/  R2UR UR6, R56 ;  /* 0x00000000380672ca */ /* 0x000fe400000e0000 */
[----:B------:R-:W-:Y:S02]  /*cdb0*/  R2UR UR7, R57 ;  /* 0x00000000390772ca */ /* 0x000fe400000e0000 */
[----:B------:R-:W-:Y:S01]  /*cdc0*/  R2UR UR5, R65 ;  /* 0x00000000410572ca */ /* 0x000fe200000e0000 */
[C---:B------:R-:W-:Y:S01]  /*cdd0*/  IMAD.IADD R60, R7.reuse, 0x1, R4 ;  /* 0x00000001073c7824 */ /* 0x040fe200078e0204 */
[----:B------:R-:W-:Y:S01]  /*cde0*/  IADD3 R62, R7, 0xa00, R62 ;  /* 0x00000a00073e7810 */ /* 0x000fe20007ffe03e */
[----:B------:R-:W-:Y:S01]  /*cdf0*/  IMAD.MOV.U32 R61, RZ, RZ, R13 ;  /* 0x000000ffff3d7224 */ /* 0x000fe200078e000d */
[----:B------:R-:W4:Y:S01]  /*ce00*/  LDL.64 R56, [R1+0x90] ;  /* 0x0000900001387983 */ /* 0x000f220000100a00 */
        /* <DEDUP_REMOVED lines=8> */
[----:B------:R-:W-:Y:S01]  /*ce90*/  WARPGROUP.ARRIVE ;  /* 0x00000000000079c5 */ /* 0x000fe20000000000 */
[C---:B--2---:R-:W-:Y:S01]  /*cea0*/  IADD3 R14, R67.reuse, 0xa00, R14 ;  /* 0x00000a00430e7810 */ /* 0x044fe20007ffe00e */
[----:B------:R-:W2:Y:S08]  /*ceb0*/  LDL.64 R60, [R1+0x90] ;  /* 0x00009000013c7983 */ /* 0x000eb00000100a00 */
[----:B------:R-:W-:Y:S01]  /*cec0*/  HGMMA.64x64x16.F32 R24, gdesc[UR4], R24, gsb0 ;  /* 0x00e00000041879f0 */ /* 0x000fe20008000818 */
[----:B------:R-:W-:-:S02]  /*ced0*/  IMAD.IADD R62, R67, 0x1, R4 ;  /* 0x00000001433e7824 */ /* 0x000fc400078e0204 */
[----:B------:R-:W-:Y:S01]  /*cee0*/  IMAD.MOV.U32 R63, RZ, RZ, R13 ;  /* 0x000000ffff3f7224 */ /* 0x000fe200078e000d */
[----:B------:R-:W-:Y:S02]  /*cef0*/  R2UR UR4, R14 ;  /* 0x000000000e0472ca */ /* 0x000fe400000e0000 */
[----:B------:R-:W-:Y:S02]  /*cf00*/  R2UR UR6, R62 ;  /* 0x000000003e0672ca */ /* 0x000fe400000e0000 */
[----:B------:R-:W-:Y:S02]  /*cf10*/  R2UR UR7, R63 ;  /* 0x000000003f0772ca */ /* 0x000fe400000e0000 */
[----:B------:R-:W-:Y:S01]  /*cf20*/  R2UR UR5, R15 ;  /* 0x000000000f0572ca */ /* 0x000fe200000e0000 */
[----:B------:R-:W-:Y:S01]  /*cf30*/  IMAD.MOV.U32 R4, RZ, RZ, 0x30 ;  /* 0x00000030ff047424 */ /* 0x000fe200078e00ff */
[----:B------:R-:W2:Y:S01]  /*cf40*/  LDL.64 R62, [R1+0x90] ;  /* 0x00009000013e7983 */ /* 0x000ea20000100a00 */
        /* <DEDUP_REMOVED lines=18> */
[C---:B----4-:R-:W-:Y:S01]  /*d070*/  IADD3 R20, R3.reuse, 0xc00, R20 ;  /* 0x00000c0003147810 */ /* 0x050fe20007ffe014 */
        /* <DEDUP_REMOVED lines=11> */
[----:B------:R-:W-:Y:S01]  /*d130*/  IADD3 R56, R7, 0xc00, R56 ;  /* 0x00000c0007387810 */ /* 0x000fe20007ffe038 */
        /* <DEDUP_REMOVED lines=38> */
[----:B------:R-:W-:Y:S01]  /*d3a0*/  VIADD R4, R12, 0xe00 ;  /* 0x00000e000c047836 */ /* 0x000fe20000000000 */
[C---:B---3--:R-:W-:Y:S01]  /*d3b0*/  IADD3 R14, R3.reuse, 0xe00, R14 ;  /* 0x00000e00030e7810 */ /* 0x048fe20007ffe00e */
[----:B------:R-:W-:Y:S02]  /*d3c0*/  IMAD.MOV.U32 R57, RZ, RZ, R13 ;  /* 0x000000ffff397224 */ /* 0x000fe400078e000d */
[----:B------:R-:W-:Y:S01]  /*d3d0*/  IMAD.IADD R56, R3, 0x1, R4 ;  /* 0x0000000103387824 */ /* 0x000fe200078e0204 */
[----:B------:R-:W-:Y:S01]  /*d3e0*/  R2UR UR4, R14 ;  /* 0x000000000e0472ca */ /* 0x000fe200000e0000 */
[----:B------:R0:W5:Y:S01]  /*d3f0*/  LDL R3, [R1+0x1c8] ;  /* 0x0001c80001037983 */ /* 0x0001620000100800 */
[----:B------:R-:W-:Y:S02]  /*d400*/  R2UR UR7, R57 ;  /* 0x00000000390772ca */ /* 0x000fe400000e0000 */
[----:B------:R-:W-:Y:S01]  /*d410*/  R2UR UR6, R56 ;  /* 0x00000000380672ca */ /* 0x000fe200000e0000 */
[----:B------:R-:W3:Y:S01]  /*d420*/  LDL R57, [R1] ;  /* 0x0000000001397983 */ /* 0x000ee20000100800 */
[----:B------:R-:W-:-:S03]  /*d430*/  R2UR UR5, R15 ;  /* 0x000000000f0572ca */ /* 0x000fc600000e0000 */
[----:B------:R0:W5:Y:S01]  /*d440*/  LDL R56, [R1+0xc] ;  /* 0x00000c0001387983 */ /* 0x0001620000100800 */
[----:B------:R-:W-:Y:S02]  /*d450*/  WARPGROUP.DEPBAR.LE gsb0, 0x0 ;  /* 0x00008000000079c5 */ /* 0x000fe40000010000 */
[----:B------:R-:W-:-:S07]  /*d460*/  WARPGROUP.ARRIVE ;  /* 0x00000000000079c5 */ /* 0x000fce0000000000 */
        /* <DEDUP_REMOVED lines=28> */
[----:B------:R-:W-:Y:S01]  /*d630*/  IMAD.IADD R60, R7, 0x1, R60 ;  /* 0x00000001073c7824 */ /* 0x000fe200078e023c */
[----:B------:R-:W-:Y:S02]  /*d640*/  R2UR UR7, R13 ;  /* 0x000000000d0772ca */ /* 0x000fe400000e0000 */
[----:B------:R-:W-:Y:S02]  /*d650*/  R2UR UR6, R12 ;  /* 0x000000000c0672ca */ /* 0x000fe400000e0000 */
        /* <DEDUP_REMOVED lines=43> */
.L_x_6317:
[----:B------:R-:W-:Y:S05]  /*d910*/  BSYNC B0 ;  /* 0x0000000000007941 */ /* 0x000fea0003800000 */
.L_x_6316:
        /* <DEDUP_REMOVED lines=8> */
[----:B------:R-:W3:Y:S04]  /*d9a0*/  LDL R62, [R1+0x50] ;  /* 0x00005000013e7983 */ /* 0x000ee80000100800 */
[----:B------:R-:W3:Y:S04]  /*d9b0*/  LDL R60, [R1+0xf8] ;  /* 0x0000f800013c7983 */ /* 0x000ee80000100800 */
[----:B------:R-:W3:Y:S04]  /*d9c0*/  LDL.128 R56, [R1+0xe0] ;  /* 0x0000e00001387983 */ /* 0x000ee80000100c00 */
[----:B--2---:R-:W2:Y:S04]  /*d9d0*/  LD.E R7, desc[UR36][R12.64] ;  /* 0x000000240c077980 */ /* 0x004ea8000c101900 */
[----:B------:R-:W2:Y:S01]  /*d9e0*/  LDL.128 R12, [R1+0xd0] ;  /* 0x0000d000010c7983 */ /* 0x000ea20000100c00 */
[----:B----4-:R-:W-:Y:S01]  /*d9f0*/  ISETP.NE.AND P0, PT, R20, 0x1, PT ;  /* 0x000000011400780c */ /* 0x010fe20003f05270 */
[----:B------:R-:W-:-:S02]  /*da00*/  UMOV UR4, 0xffffffc0 ;  /* 0xffffffc000047882 */ /* 0x000fc40000000000 */
[----:B------:R-:W-:Y:S01]  /*da10*/  UIMAD UR4, UR46, UR4, 0x41 ;  /* 0x000000412e0474a4 */ /* 0x000fe2000f8e0204 */
[----:B---3--:R-:W-:Y:S01]  /*da20*/  ISETP.GE.AND P1, PT, R57, 0x1, PT ;  /* 0x000000013900780c */ /* 0x008fe20003f26270 */
[----:B------:R-:W-:Y:S01]  /*da30*/  BSSY B0, `(.L_x_6318) ;  /* 0x000007b000007945 */ /* 0x000fe20003800000 */
[-C--:B--2---:R-:W-:Y:S01]  /*da40*/  FMUL.FTZ R0, R26, R7.reuse ;  /* 0x000000071a007220 */ /* 0x084fe20000410000 */
[-C--:B------:R-:W-:Y:S01]  /*da50*/  FMUL.FTZ R26, R30, R7.reuse ;  /* 0x000000071e1a7220 */ /* 0x080fe20000410000 */
[-C--:B------:R-:W-:Y:S01]  /*da60*/  FMUL.FTZ R30, R38, R7.reuse ;  /* 0x00000007261e7220 */ /* 0x080fe20000410000 */
[----:B------:R-:W-:Y:S01]  /*da70*/  SHF.R.S32.HI R38, RZ, 0x1f, R61 ;  /* 0x0000001fff267819 */ /* 0x000fe2000001143d */
[-C--:B0-----:R-:W-:Y:S01]  /*da80*/  FMUL.FTZ R3, R24, R7.reuse ;  /* 0x0000000718037220 */ /* 0x081fe20000410000 */
[-C--:B------:R-:W-:Y:S01]  /*da90*/  FMUL.FTZ R24, R25, R7.reuse ;  /* 0x0000000719187220 */ /* 0x080fe20000410000 */
[-C--:B------:R-:W-:Y:S01]  /*daa0*/  FMUL.FTZ R64, R36, R7.reuse ;  /* 0x0000000724407220 */ /* 0x080fe20000410000 */
[----:B------:R-:W-:Y:S01]  /*dab0*/  FMUL.FTZ R25, R28, R7 ;  /* 0x000000071c197220 */ /* 0x000fe20000410000 */
[----:B------:R-:W-:Y:S01]  /*dac0*/  LEA.HI R36, R38, R61, RZ, 0x7 ;  /* 0x0000003d26247211 */ /* 0x000fe200078f38ff */
[-C--:B------:R-:W-:Y:S01]  /*dad0*/  FMUL.FTZ R28, R34, R7.reuse ;  /* 0x00000007221c7220 */ /* 0x080fe20000410000 */
[-C--:B------:R-:W-:Y:S01]  /*dae0*/  FMUL.FTZ R34, R42, R7.reuse ;  /* 0x000000072a227220 */ /* 0x080fe20000410000 */
[-C--:B------:R-:W-:Y:S01]  /*daf0*/  FMUL.FTZ R42, R44, R7.reuse ;  /* 0x000000072c2a7220 */ /* 0x080fe20000410000 */
[----:B------:R-:W-:Y:S01]  /*db00*/  LOP3.LUT R44, R36, 0xffffff80, RZ, 0xc0, !PT ;  /* 0xffffff80242c7812 */ /* 0x000fe200078ec0ff */
[-C--:B------:R-:W-:Y:S01]  /*db10*/  FMUL.FTZ R4, R27, R7.reuse ;  /* 0x000000071b047220 */ /* 0x080fe20000410000 */
[----:B------:R-:W-:-:S03]  /*db20*/  FMUL.FTZ R27, R31, R7 ;  /* 0x000000071f1b7220 */ /* 0x000fc60000410000 */
[----:B------:R-:W-:Y:S02]  /*db30*/  IMAD.IADD R44, R61, 0x1, -R44 ;  /* 0x000000013d2c7824 */ /* 0x000fe400078e0a2c */
[-C--:B------:R-:W-:Y:S01]  /*db40*/  FMUL.FTZ R31, R39, R7.reuse ;  /* 0x00000007271f7220 */ /* 0x080fe20000410000 */
[-C--:B------:R-:W-:Y:S01]  /*db50*/  FMUL.FTZ R63, R29, R7.reuse ;  /* 0x000000071d3f7220 */ /* 0x080fe20000410000 */
[-C--:B------:R-:W-:Y:S01]  /*db60*/  FMUL.FTZ R29, R35, R7.reuse ;  /* 0x00000007231d7220 */ /* 0x080fe20000410000 */
[----:B------:R-:W-:Y:S01]  /*db70*/  SHF.R.S32.HI R39, RZ, 0x1f, R44 ;  /* 0x0000001fff277819 */ /* 0x000fe2000001142c */
[-C--:B------:R-:W-:Y:S01]  /*db80*/  FMUL.FTZ R35, R43, R7.reuse ;  /* 0x000000072b237220 */ /* 0x080fe20000410000 */
[-C--:B------:R-:W-:Y:S01]  /*db90*/  FMUL.FTZ R36, R46, R7.reuse ;  /* 0x000000072e247220 */ /* 0x080fe20000410000 */
[----:B------:R-:W-:Y:S01]  /*dba0*/  FMUL.FTZ R43, R45, R7 ;  /* 0x000000072d2b7220 */ /* 0x000fe20000410000 */
[----:B------:R-:W-:Y:S02]  /*dbb0*/  LEA.HI R46, R38, R61, RZ, 0x2 ;  /* 0x0000003d262e7211 */ /* 0x000fe400078f10ff */
[----:B------:R-:W-:Y:S01]  /*dbc0*/  LEA.HI R45, R39, R44, RZ, 0x2 ;  /* 0x0000002c272d7211 */ /* 0x000fe200078f10ff */
[-C--:B------:R-:W-:Y:S01]  /*dbd0*/  FMUL.FTZ R65, R37, R7.reuse ;  /* 0x0000000725417220 */ /* 0x080fe20000410000 */
[----:B------:R-:W-:Y:S01]  /*dbe0*/  FMUL.FTZ R37, R47, R7 ;  /* 0x000000072f257220 */ /* 0x000fe20000410000 */
[----:B------:R-:W-:-:S02]  /*dbf0*/  LOP3.LUT R46, R46, 0xfffffffc, RZ, 0xc0, !PT ;  /* 0xfffffffc2e2e7812 */ /* 0x000fc400078ec0ff */
[--C-:B------:R-:W-:Y:S02]  /*dc00*/  SHF.R.S32.HI R38, RZ, 0x2, R45.reuse ;  /* 0x00000002ff267819 */ /* 0x100fe4000001142d */
[----:B------:R-:W-:Y:S01]  /*dc10*/  SHF.R.S32.HI R47, RZ, 0x1f, R45 ;  /* 0x0000001fff2f7819 */ /* 0x000fe2000001142d */
[----:B------:R-:W-:Y:S01]  /*dc20*/  IMAD.IADD R46, R61, 0x1, -R46 ;  /* 0x000000013d2e7824 */ /* 0x000fe200078e0a2e */
[----:B------:R-:W-:Y:S02]  /*dc30*/  LEA.HI R39, R39, R44, RZ, 0x5 ;  /* 0x0000002c27277211 */ /* 0x000fe400078f28ff */
[----:B------:R-:W-:Y:S02]  /*dc40*/  LEA.HI R47, R47, R38, RZ, 0x3 ;  /* 0x000000262f2f7211 */ /* 0x000fe400078f18ff */
[----:B------:R-:W-:Y:S02]  /*dc50*/  LEA.HI R61, R46, R46, RZ, 0x1 ;  /* 0x0000002e2e3d7211 */ /* 0x000fe400078f08ff */
[----:B------:R-:W-:-:S02]  /*dc60*/  LOP3.LUT R47, R47, 0xfffffff8, RZ, 0xc0, !PT ;  /* 0xfffffff82f2f7812 */ /* 0x000fc400078ec0ff */
[----:B------:R-:W-:Y:S02]  /*dc70*/  SHF.R.S32.HI R39, RZ, 0x5, R39 ;  /* 0x00000005ff277819 */ /* 0x000fe40000011427 */
[----:B------:R-:W-:Y:S01]  /*dc80*/  LOP3.LUT R61, R61, 0x1ffffffe, RZ, 0xc0, !PT ;  /* 0x1ffffffe3d3d7812 */ /* 0x000fe200078ec0ff */
[----:B------:R-:W-:Y:S02]  /*dc90*/  IMAD.IADD R47, R38, 0x1, -R47 ;  /* 0x00000001262f7824 */ /* 0x000fe400078e0a2f */
[----:B------:R-:W-:Y:S02]  /*dca0*/  IMAD R38, R62, 0x4, R39 ;  /* 0x000000043e267824 */ /* 0x000fe400078e0227 */
[----:B------:R-:W-:Y:S02]  /*dcb0*/  IMAD.IADD R61, R46, 0x1, -R61 ;  /* 0x000000012e3d7824 */ /* 0x000fe400078e0a3d */
[----:B------:R-:W-:-:S04]  /*dcc0*/  IMAD.U32 R38, R38, 0x10, R47 ;  /* 0x0000001026267824 */ /* 0x000fc800078e002f */
[----:B------:R-:W-:-:S04]  /*dcd0*/  IMAD R68, R61, 0x8, R38 ;  /* 0x000000083d447824 */ /* 0x000fc800078e0226 */
[----:B------:R-:W-:-:S04]  /*dce0*/  @P0 IMAD.HI.U32 R21, R68, R21, RZ ;  /* 0x0000001544150227 */ /* 0x000fc800078e00ff */
[----:B------:R-:W-:Y:S01]  /*dcf0*/  FMUL.FTZ R48, R48, R7 ;  /* 0x0000000730307220 */ /* 0x000fe20000410000 */
[----:B------:R-:W-:-:S03]  /*dd00*/  @P0 SHF.R.U32.HI R68, RZ, R60, R21 ;  /* 0x0000003cff440219 */ /* 0x000fc60000011615 */
[----:B------:R0:W1:Y:S01]  /*dd10*/  MUFU.TANH R67, R48 ;  /* 0x0000003000437308 */ /* 0x0000620000002400 */
[----:B------:R-:W-:Y:S01]  /*dd20*/  LOP3.LUT R45, R45, 0x7ffffffc, RZ, 0xc0, !PT ;  /* 0x7ffffffc2d2d7812 */ /* 0x000fe200078ec0ff */
[-C--:B------:R-:W-:Y:S01]  /*dd30*/  FMUL.FTZ R32, R32, R7.reuse ;  /* 0x0000000720207220 */ /* 0x080fe20000410000 */
[-C--:B------:R-:W-:Y:S01]  /*dd40*/  FMUL.FTZ R33, R33, R7.reuse ;  /* 0x0000000721217220 */ /* 0x080fe20000410000 */
[-C--:B------:R-:W-:Y:S01]  /*dd50*/  FMUL.FTZ R40, R40, R7.reuse ;  /* 0x0000000728287220 */ /* 0x080fe20000410000 */
[----:B0-----:R-:W0:Y:S01]  /*dd60*/  SHFL.IDX PT, R48, R68, RZ, 0x1c1f ;  /* 0x001c1fff44307589 */ /* 0x001e2200000e0000 */
        /* <DEDUP_REMOVED lines=8> */
[----:B------:R-:W-:Y:S01]  /*ddf0*/  FMUL.FTZ R7, R55, R7 ;  /* 0x0000000737077220 */ /* 0x000fe20000410000 */
[----:B------:R-:W-:Y:S01]  /*de00*/  VIADD R44, R13, UR4 ;  /* 0x000000040d2c7c36 */ /* 0x000fe20008000000 */
[----:B------:R-:W-:Y:S01]  /*de10*/  ULEA UR4, UR46, 0xffffffc0, 0x6 ;  /* 0xffffffc02e047891 */ /* 0x000fe2000f8e303f */
[----:B------:R-:W2:Y:S02]  /*de20*/  MUFU.TANH R3, R3 ;  /* 0x0000000300037308 */ /* 0x000ea40000002400 */
[----:B------:R-:W-:-:S03]  /*de30*/  IMAD R21, R45, -0x2, R44 ;  /* 0xfffffffe2d157824 */ /* 0x000fc600078e022c */
[----:B------:R-:W-:-:S03]  /*de40*/  VIADD R44, R13, -UR4 ;  /* 0x800000040d2c7c36 */ /* 0x000fc60008000000 */
[----:B------:R-:W3:Y:S01]  /*de50*/  MUFU.TANH R24, R24 ;  /* 0x0000001800187308 */ /* 0x000ee20000002400 */
[----:B------:R-:W-:Y:S01]  /*de60*/  IMAD.IADD R46, R21, 0x1, -R12 ;  /* 0x00000001152e7824 */ /* 0x000fe200078e0a0c */
[----:B------:R-:W-:-:S06]  /*de70*/  LOP3.LUT R21, RZ, R14, RZ, 0x33, !PT ;  /* 0x0000000eff157212 */ /* 0x000fcc00078e33ff */
[----:B------:R-:W4:Y:S01]  /*de80*/  MUFU.TANH R0, R0 ;  /* 0x0000000000007308 */ /* 0x000f220000002400 */
        /* <DEDUP_REMOVED lines=29> */
[----:B------:R-:W1:Y:S01]  /*e060*/  MUFU.TANH R7, R7 ;  /* 0x0000000700077308 */ /* 0x000e620000002400 */
[----:B------:R-:W-:Y:S01]  /*e070*/  IMAD.IADD R51, R46, 0x1, R21 ;  /* 0x000000012e337824 */ /* 0x000fe200078e0215 */
[----:B0-----:R-:W-:Y:S01]  /*e080*/  VIADDMNMX R14, R48, R70, R47, PT ;  /* 0x00000046300e7246 */ /* 0x001fe2000380012f */
[----:B------:R-:W-:-:S02]  /*e090*/  VIADD R55, R56, -UR4 ;  /* 0x8000000438377c36 */ /* 0x000fc40008000000 */
        /* <DEDUP_REMOVED lines=12> */
.L_x_6321:
[----:B------:R-:W-:-:S13]  /*e160*/  ISETP.NE.AND P0, PT, R57, 0x1, PT ;  /* 0x000000013900780c */ /* 0x000fda0003f05270 */
[----:B------:R-:W-:-:S05]  /*e170*/  @P0 IMAD.HI.U32 R44, R21, R58, RZ ;  /* 0x0000003a152c0227 */ /* 0x000fca00078e00ff */
[----:B------:R-:W-:-:S07]  /*e180*/  @P0 SHF.R.U32.HI R21, RZ, R59, R44 ;  /* 0x0000003bff150219 */ /* 0x000fce000001162c */
.L_x_6322:
[----:B------:R-:W-:Y:S05]  /*e190*/  BSYNC B1 ;  /* 0x0000000000017941 */ /* 0x000fea0003800000 */
.L_x_6320:
[----:B------:R-:W-:-:S04]  /*e1a0*/  IMAD R44, R21, R57, -UR4 ;  /* 0x80000004152c7e24 */ /* 0x000fc8000f8e0239 */
[----:B------:R-:W-:-:S05]  /*e1b0*/  IMAD R44, R45, -0x2, R44 ;  /* 0xfffffffe2d2c7824 */ /* 0x000fca00078e022c */
[----:B------:R-:W-:Y:S02]  /*e1c0*/  VIMNMX R15, R15, R44, !PT ;  /* 0x0000002c0f0f7248 */ /* 0x000fe40007fe0100 */
[----:B------:R-:W-:-:S07]  /*e1d0*/  VIADDMNMX R14, R44, R57, R14, PT ;  /* 0x000000392c0e7246 */ /* 0x000fce000380010e */
.L_x_6319:
[----:B------:R-:W-:Y:S05]  /*e1e0*/  BSYNC B0 ;  /* 0x0000000000007941 */ /* 0x000fea0003800000 */
.L_x_6318:
        /* <DEDUP_REMOVED lines=51> */
[----:B------:R-:W-:Y:S02]  /*e520*/  ISETP.GT.AND P3, PT, R15, 0x29, !P2 ;  /* 0x000000290f00780c */ /* 0x000fe40005764270 */
[----:B0-----:R-:W-:Y:S02]  /*e530*/  VIADDMNMX R64, R68, R70, R47, PT ;  /* 0x0000004644407246 */ /* 0x001fe4000380012f */
[----:B------:R-:W-:-:S04]  /*e540*/  ISETP.LT.OR P3, PT, R14, 0x2a, P3 ;  /* 0x0000002a0e00780c */ /* 0x000fc80001f61670 */
[----:B------:R-:W-:Y:S02]  /*e550*/  FSEL R48, R43, -INF , !P3 ;  /* 0xff8000002b307808 */ /* 0x000fe40005800000 */
[----:B------:R-:W-:-:S04]  /*e560*/  ISETP.GE.AND P3, PT, R55, 0x31, PT ;  /* 0x000000313700780c */ /* 0x000fc80003f66270 */
[----:B------:R-:W-:-:S04]  /*e570*/  ISETP.GT.AND P4, PT, R15, 0x30, !P3 ;  /* 0x000000300f00780c */ /* 0x000fc80005f84270 */
[----:B------:R-:W-:-:S04]  /*e580*/  ISETP.LT.OR P4, PT, R14, 0x31, P4 ;  /* 0x000000310e00780c */ /* 0x000fc80002781670 */
[----:B-1----:R-:W-:Y:S02]  /*e590*/  FSEL R42, R67, -INF , !P4 ;  /* 0xff800000432a7808 */ /* 0x002fe40006000000 */
        /* <DEDUP_REMOVED lines=12> */
[----:B------:R-:W-:Y:S01]  /*e660*/  FSEL R160, R3, -INF , !P6 ;  /* 0xff80000003a07808 */ /* 0x000fe20007000000 */
[----:B------:R-:W-:Y:S01]  /*e670*/  IMAD.IADD R3, R51, 0x1, R68 ;  /* 0x0000000133037824 */ /* 0x000fe200078e0244 */
        /* <DEDUP_REMOVED lines=17> */
.L_x_6326:
[----:B------:R-:W-:-:S13]  /*e790*/  ISETP.NE.AND P6, PT, R57, 0x1, PT ;  /* 0x000000013900780c */ /* 0x000fda0003fc5270 */
[----:B------:R-:W-:-:S05]  /*e7a0*/  @P6 IMAD.HI.U32 R58, R12, R58, RZ ;  /* 0x0000003a0c3a6227 */ /* 0x000fca00078e00ff */
[----:B------:R-:W-:-:S07]  /*e7b0*/  @P6 SHF.R.U32.HI R12, RZ, R59, R58 ;  /* 0x0000003bff0c6219 */ /* 0x000fce000001163a */
.L_x_6327:
[----:B------:R-:W-:Y:S05]  /*e7c0*/  BSYNC B1 ;  /* 0x0000000000017941 */ /* 0x000fea0003800000 */
.L_x_6325:
[----:B------:R-:W-:-:S04]  /*e7d0*/  IMAD R12, R12, R57, -UR4 ;  /* 0x800000040c0c7e24 */ /* 0x000fc8000f8e0239 */
[----:B------:R-:W-:-:S05]  /*e7e0*/  IMAD R12, R45, -0x2, R12 ;  /* 0xfffffffe2d0c7824 */ /* 0x000fca00078e020c */
[----:B------:R-:W-:Y:S02]  /*e7f0*/  VIADDMNMX R64, R12, R57, R64, PT ;  /* 0x000000390c407246 */ /* 0x000fe40003800140 */
[----:B------:R-:W-:-:S07]  /*e800*/  VIMNMX R3, R3, R12, !PT ;  /* 0x0000000c03037248 */ /* 0x000fce0007fe0100 */
.L_x_6324:
[----:B------:R-:W-:Y:S05]  /*e810*/  BSYNC B0 ;  /* 0x0000000000007941 */ /* 0x000fea0003800000 */
.L_x_6323:
[----:B------:R-:W-:Y:S01]  /*e820*/  ISETP.GT.AND P0, PT, R3, 0x1, !P0 ;  /* 0x000000010300780c */ /* 0x000fe20004704270 */
[----:B------:R-:W-:Y:S01]  /*e830*/  BAR.SYNC.DEFER_BLOCKING 0xf, 0x100 ;  /* 0x03c4000000007b1d */ /* 0x000fe20000010000 */
[----:B------:R-:W-:Y:S02]  /*e840*/  ISETP.NE.AND P6, PT, R21, RZ, PT ;  /* 0x000000ff1500720c */ /* 0x000fe40003fc5270 */
        /* <DEDUP_REMOVED lines=12> */
[----:B------:R-:W2:Y:S01]  /*e910*/  LDL R67, [R1+0x2c4] ;  /* 0x0002c40001437983 */ /* 0x000ea20000100800 */
[----:B------:R-:W-:-:S02]  /*e920*/  FSEL R27, R27, -INF , !P0 ;  /* 0xff8000001b1b7808 */ /* 0x000fc40004000000 */
[----:B------:R-:W-:Y:S01]  /*e930*/  ISETP.NE.AND P0, PT, R69, RZ, PT ;  /* 0x000000ff4500720c */ /* 0x000fe20003f05270 */
[----:B------:R-:W2:Y:S01]  /*e940*/  LDL R68, [R1+0x2c8] ;  /* 0x0002c80001447983 */ /* 0x000ea20000100800 */
[----:B------:R-:W-:Y:S02]  /*e950*/  ISETP.LT.OR P1, PT, R64, 0x9, P1 ;  /* 0x000000094000780c */ /* 0x000fe40000f21670 */
[----:B------:R-:W-:Y:S01]  /*e960*/  ISETP.GT.AND P0, PT, R3, 0x10, !P0 ;  /* 0x000000100300780c */ /* 0x000fe20004704270 */
[----:B------:R-:W2:Y:S01]  /*e970*/  LDL R69, [R1+0x2cc] ;  /* 0x0002cc0001457983 */ /* 0x000ea20000100800 */
[----:B------:R-:W-:Y:S02]  /*e980*/  FMNMX.FTZ R13, R60, R13, !PT ;  /* 0x0000000d3c0d7209 */ /* 0x000fe40007810000 */
[----:B------:R-:W-:Y:S01]  /*e990*/  ISETP.LT.OR P0, PT, R64, 0x11, P0 ;  /* 0x000000114000780c */ /* 0x000fe20000701670 */
[----:B------:R-:W2:Y:S01]  /*e9a0*/  LDL R70, [R1+0x2d0] ;  /* 0x0002d00001467983 */ /* 0x000ea20000100800 */
[----:B------:R-:W-:-:S02]  /*e9b0*/  FSEL R25, R26, -INF , !P1 ;  /* 0xff8000001a197808 */ /* 0x000fc40004800000 */
[----:B------:R-:W-:Y:S01]  /*e9c0*/  FSEL R28, R28, -INF , !P0 ;  /* 0xff8000001c1c7808 */ /* 0x000fe20004000000 */
[----:B------:R-:W2:Y:S01]  /*e9d0*/  LDL R73, [R1+0x2dc] ;  /* 0x0002dc0001497983 */ /* 0x000ea20000100800 */
[----:B------:R-:W-:Y:S02]  /*e9e0*/  ISETP.NE.AND P0, PT, R63, RZ, PT ;  /* 0x000000ff3f00720c */ /* 0x000fe40003f05270 */
[----:B------:R-:W-:Y:S01]  /*e9f0*/  ISETP.NE.AND P1, PT, R71, RZ, PT ;  /* 0x000000ff4700720c */ /* 0x000fe20003f25270 */
[----:B------:R-:W2:Y:S01]  /*ea00*/  LDL R63, [R1+0x2b4] ;  /* 0x0002b400013f7983 */ /* 0x000ea20000100800 */
[----:B------:R-:W-:Y:S02]  /*ea10*/  ISETP.GT.AND P0, PT, R3, 0x11, !P0 ;  /* 0x000000110300780c */ /* 0x000fe40004704270 */
[----:B------:R-:W-:Y:S01]  /*ea20*/  FMNMX.FTZ R13, R56, R13, !PT ;  /* 0x0000000d380d7209 */ /* 0x000fe20007810000 */
[----:B------:R-:W2:Y:S01]  /*ea30*/  LDL R71, [R1+0x2d4] ;  /* 0x0002d40001477983 */ /* 0x000ea20000100800 */
[----:B------:R-:W-:-:S02]  /*ea40*/  ISETP.LT.OR P0, PT, R64, 0x12, P0 ;  /* 0x000000124000780c */ /* 0x000fc40000701670 */
[----:B------:R-:W-:Y:S01]  /*ea50*/  FMNMX.FTZ R13, R54, R13, !PT ;  /* 0x0000000d360d7209 */ /* 0x000fe20007810000 */
[----:B------:R-:W2:Y:S01]  /*ea60*/  LDL R74, [R1+0x2e0] ;  /* 0x0002e000014a7983 */ /* 0x000ea20000100800 */
[----:B------:R-:W-:Y:S02]  /*ea70*/  FSEL R29, R29, -INF , !P0 ;  /* 0xff8000001d1d7808 */ /* 0x000fe40004000000 */
[----:B------:R-:W-:Y:S01]  /*ea80*/  ISETP.NE.AND P0, PT, R33, RZ, PT ;  /* 0x000000ff2100720c */ /* 0x000fe20003f05270 */
[----:B------:R-:W2:Y:S01]  /*ea90*/  LDL R75, [R1+0x2e4] ;  /* 0x0002e400014b7983 */ /* 0x000ea20000100800 */
[----:B------:R-:W-:Y:S02]  /*eaa0*/  FMNMX.FTZ R13, R50, R13, !PT ;  /* 0x0000000d320d7209 */ /* 0x000fe40007810000 */
[----:B------:R-:W-:Y:S01]  /*eab0*/  ISETP.GT.AND P0, PT, R3, 0x18, !P0 ;  /* 0x000000180300780c */ /* 0x000fe20004704270 */
[----:B------:R-:W2:Y:S01]  /*eac0*/  LDL R76, [R1+0x2e8] ;  /* 0x0002e800014c7983 */ /* 0x000ea20000100800 */
[----:B------:R-:W-:-:S02]  /*ead0*/  FMNMX.FTZ R13, R44, R13, !PT ;  /* 0x0000000d2c0d7209 */ /* 0x000fc40007810000 */
[----:B------:R-:W-:Y:S01]  /*eae0*/  ISETP.LT.OR P0, PT, R64, 0x19, P0 ;  /* 0x000000194000780c */ /* 0x000fe20000701670 */
[----:B------:R-:W2:Y:S01]  /*eaf0*/  LDL R77, [R1+0x2ec] ;  /* 0x0002ec00014d7983 */ /* 0x000ea20000100800 */
[----:B------:R-:W-:Y:S02]  /*eb00*/  FMNMX.FTZ R13, R32, R13, !PT ;  /* 0x0000000d200d7209 */ /* 0x000fe40007810000 */
[----:B------:R-:W-:Y:S01]  /*eb10*/  FSEL R30, R30, -INF , !P0 ;  /* 0xff8000001e1e7808 */ /* 0x000fe20004000000 */
        /* <DEDUP_REMOVED lines=19> */
[----:B------:R-:W-:Y:S02]  /*ec50*/  ISETP.GT.AND P0, PT, R3, RZ, !P6 ;  /* 0x000000ff0300720c */ /* 0x000fe40007704270 */
[----:B------:R-:W-:Y:S01]  /*ec60*/  ISETP.NE.AND P6, PT, R43, RZ, PT ;  /* 0x000000ff2b00720c */ /* 0x000fe20003fc5270 */
[----:B------:R-:W2:Y:S01]  /*ec70*/  LDL R84, [R1+0x308] ;  /* 0x0003080001547983 */ /* 0x000ea20000100800 */
[----:B------:R-:W-:-:S02]  /*ec80*/  ISETP.LT.OR P0, PT, R64, 0x1, P0 ;  /* 0x000000014000780c */ /* 0x000fc40000701670 */
[----:B------:R-:W-:Y:S01]  /*ec90*/  FMNMX.FTZ R14, R52, R13, !PT ;  /* 0x0000000d340e7209 */ /* 0x000fe20007810000 */
[----:B------:R-:W2:Y:S01]  /*eca0*/  LDL R85, [R1+0x30c] ;  /* 0x00030c0001557983 */ /* 0x000ea20000100800 */
[----:B------:R-:W-:Y:S02]  /*ecb0*/  FSEL R43, R0, -INF , !P0 ;  /* 0xff800000002b7808 */ /* 0x000fe40004000000 */
[----:B------:R-:W-:Y:S01]  /*ecc0*/  ISETP.NE.AND P0, PT, R72, RZ, PT ;  /* 0x000000ff4800720c */ /* 0x000fe20003f05270 */
[----:B------:R-:W0:Y:S01]  /*ecd0*/  SHFL.BFLY PT, R15, R14, 0x2, 0x1f ;  /* 0x0c401f000e0f7f89 */ /* 0x000e2200000e0000 */
[----:B------:R-:W-:Y:S02]  /*ece0*/  FMNMX.FTZ R0, R43, R21, !PT ;  /* 0x000000152b007209 */ /* 0x000fe40007810000 */
[----:B------:R-:W-:Y:S01]  /*ecf0*/  ISETP.NE.AND P1, PT, R41, RZ, PT ;  /* 0x000000ff2900720c */ /* 0x000fe20003f25270 */
[----:B------:R-:W2:Y:S01]  /*ed00*/  LDL R72, [R1+0x2d8] ;  /* 0x0002d80001487983 */ /* 0x000ea20000100800 */
[----:B------:R-:W-:-:S02]  /*ed10*/  FMNMX.FTZ R0, R25, R0, !PT ;  /* 0x0000000019007209 */ /* 0x000fc40007810000 */
[----:B------:R-:W-:Y:S01]  /*ed20*/  ISETP.GT.AND P0, PT, R3, 0x21, !P0 ;  /* 0x000000210300780c */ /* 0x000fe20004704270 */
[----:B------:R-:W2:Y:S01]  /*ed30*/  LDL R86, [R1+0x310] ;  /* 0x0003100001567983 */ /* 0x000ea20000100800 */
[----:B------:R-:W-:Y:S02]  /*ed40*/  FMNMX.FTZ R13, R27, R0, !PT ;  /* 0x000000001b0d7209 */ /* 0x000fe40007810000 */
[----:B------:R-:W-:Y:S01]  /*ed50*/  ISETP.GT.AND P1, PT, R3, 0x28, !P1 ;  /* 0x000000280300780c */ /* 0x000fe20004f24270 */
[----:B------:R-:W2:Y:S01]  /*ed60*/  LDL R87, [R1+0x314] ;  /* 0x0003140001577983 */ /* 0x000ea20000100800 */
[----:B------:R-:W-:Y:S02]  /*ed70*/  FMNMX.FTZ R0, R28, R13, !PT ;  /* 0x0000000d1c007209 */ /* 0x000fe40007810000 */
[----:B------:R-:W-:Y:S01]  /*ed80*/  ISETP.LT.OR P0, PT, R64, 0x22, P0 ;  /* 0x000000224000780c */ /* 0x000fe20000701670 */
[----:B------:R-:W2:Y:S01]  /*ed90*/  LDL R88, [R1+0x318] ;  /* 0x0003180001587983 */ /* 0x000ea20000100800 */
[----:B------:R-:W-:-:S02]  /*eda0*/  FMNMX.FTZ R13, R29, R0, !PT ;  /* 0x000000001d0d7209 */ /* 0x000fc40007810000 */
[----:B------:R-:W-:Y:S01]  /*edb0*/  ISETP.GT.AND P2, PT, R3, 0x29, !P2 ;  /* 0x000000290300780c */ /* 0x000fe20005744270 */
[----:B------:R-:W2:Y:S01]  /*edc0*/  LDL R89, [R1+0x31c] ;  /* 0x00031c0001597983 */ /* 0x000ea20000100800 */
[----:B------:R-:W-:Y:S02]  /*edd0*/  FMNMX.FTZ R0, R30, R13, !PT ;  /* 0x0000000d1e007209 */ /* 0x000fe40007810000 */
[----:B------:R-:W-:Y:S01]  /*ede0*/  ISETP.LT.OR P1, PT, R64, 0x29, P1 ;  /* 0x000000294000780c */ /* 0x000fe20000f21670 */
[----:B------:R-:W2:Y:S01]  /*edf0*/  LDL R90, [R1+0x320] ;  /* 0x00032000015a7983 */ /* 0x000ea20000100800 */
[----:B------:R-:W-:Y:S02]  /*ee00*/  FMNMX.FTZ R13, R31, R0, !PT ;  /* 0x000000001f0d7209 */ /* 0x000fe40007810000 */
[----:B------:R-:W-:Y:S01]  /*ee10*/  FSEL R45, R35, -INF , !P0 ;  /* 0xff800000232d7808 */ /* 0x000fe20004000000 */
[----:B------:R-:W2:Y:S01]  /*ee20*/  LDL R91, [R1+0x324] ;  /* 0x00032400015b7983 */ /* 0x000ea20000100800 */
[----:B------:R-:W-:-:S02]  /*ee30*/  FMNMX.FTZ R0, R34, R13, !PT ;  /* 0x0000000d22007209 */ /* 0x000fc40007810000 */
[----:B------:R-:W-:Y:S01]  /*ee40*/  ISETP.GT.AND P3, PT, R3, 0x30, !P3 ;  /* 0x000000300300780c */ /* 0x000fe20005f64270 */
[----:B------:R-:W2:Y:S01]  /*ee50*/  LDL R92, [R1+0x328] ;  /* 0x00032800015c7983 */ /* 0x000ea20000100800 */
[----:B0-----:R-:W-:Y:S02]  /*ee60*/  FMNMX.FTZ R4, R14, R15, !PT ;  /* 0x0000000f0e047209 */ /* 0x001fe40007810000 */
[----:B------:R-:W-:Y:S01]  /*ee70*/  ISETP.LT.OR P2, PT, R64, 0x2a, P2 ;  /* 0x0000002a4000780c */ /* 0x000fe20001741670 */
[----:B------:R-:W2:Y:S01]  /*ee80*/  LDL R93, [R1+0x32c] ;  /* 0x00032c00015d7983 */ /* 0x000ea20000100800 */
[----:B------:R-:W-:Y:S02]  /*ee90*/  FSEL R47, R36, -INF , !P1 ;  /* 0xff800000242f7808 */ /* 0x000fe40004800000 */
[----:B------:R-:W-:Y:S01]  /*eea0*/  FMNMX.FTZ R0, R45, R0, !PT ;  /* 0x000000002d007209 */ /* 0x000fe20007810000 */
[----:B------:R-:W0:Y:S01]  /*eeb0*/  SHFL.BFLY PT, R13, R4, 0x1, 0x1f ;  /* 0x0c201f00040d7f89 */ /* 0x000e2200000e0000 */
[----:B------:R-:W-:-:S02]  /*eec0*/  ISETP.GT.AND P4, PT, R3, 0x31, !P4 ;  /* 0x000000310300780c */ /* 0x000fc40006784270 */
[C---:B------:R-:W-:Y:S01]  /*eed0*/  ISETP.LT.OR P3, PT, R64.reuse, 0x31, P3 ;  /* 0x000000314000780c */ /* 0x040fe20001f61670 */
[----:B------:R-:W3:Y:S01]  /*eee0*/  LDL R36, [R1+0x200] ;  /* 0x0002000001247983 */ /* 0x000ee20000100800 */
[----:B------:R-:W-:Y:S02]  /*eef0*/  FSEL R49, R37, -INF , !P2 ;  /* 0xff80000025317808 */ /* 0x000fe40005000000 */
[----:B------:R-:W-:Y:S01]  /*ef00*/  FMNMX.FTZ R0, R47, R0, !PT ;  /* 0x000000002f007209 */ /* 0x000fe20007810000 */
[----:B------:R-:W2:Y:S01]  /*ef10*/  LDL R94, [R1+0x330] ;  /* 0x00033000015e7983 */ /* 0x000ea20000100800 */
[----:B------:R-:W-:Y:S02]  /*ef20*/  ISETP.GT.AND P5, PT, R3, 0x38, !P5 ;  /* 0x000000380300780c */ /* 0x000fe40006fa4270 */
[----:B------:R-:W-:Y:S01]  /*ef30*/  ISETP.LT.OR P4, PT, R64, 0x32, P4 ;  /* 0x000000324000780c */ /* 0x000fe20002781670 */
[----:B------:R-:W2:Y:S01]  /*ef40*/  LDL R95, [R1+0x334] ;  /* 0x00033400015f7983 */ /* 0x000ea20000100800 */
[----:B------:R-:W-:-:S02]  /*ef50*/  FSEL R51, R20, -INF , !P3 ;  /* 0xff80000014337808 */ /* 0x000fc40005800000 */
[----:B------:R-:W-:Y:S01]  /*ef60*/  FMNMX.FTZ R0, R49, R0, !PT ;  /* 0x0000000031007209 */ /* 0x000fe20007810000 */
[----:B------:R-:W2:Y:S01]  /*ef70*/  LDL R96, [R1+0x338] ;  /* 0x0003380001607983 */ /* 0x000ea20000100800 */
[----:B------:R-:W-:Y:S02]  /*ef80*/  ISETP.GT.AND P0, PT, R3, 0x39, !P6 ;  /* 0x000000390300780c */ /* 0x000fe40007704270 */
[----:B------:R-:W-:Y:S01]  /*ef90*/  ISETP.LT.OR P5, PT, R64, 0x39, P5 ;  /* 0x000000394000780c */ /* 0x000fe20002fa1670 */
[----:B------:R-:W2:Y:S01]  /*efa0*/  LDL R97, [R1+0x33c] ;  /* 0x00033c0001617983 */ /* 0x000ea20000100800 */
[----:B------:R-:W-:Y:S02]  /*efb0*/  FSEL R41, R38, -INF , !P4 ;  /* 0xff80000026297808 */ /* 0x000fe40006000000 */
[----:B------:R-:W-:Y:S01]  /*efc0*/  FMNMX.FTZ R0, R51, R0, !PT ;  /* 0x0000000033007209 */ /* 0x000fe20007810000 */
[----:B------:R-:W2:Y:S01]  /*efd0*/  LDL R98, [R1+0x340] ;  /* 0x0003400001627983 */ /* 0x000ea20000100800 */
[----:B------:R-:W-:-:S02]  /*efe0*/  ISETP.LT.OR P0, PT, R64, 0x3a, P0 ;  /* 0x0000003a4000780c */ /* 0x000fc40000701670 */
[----:B------:R-:W-:Y:S01]  /*eff0*/  FSEL R20, R39, -INF , !P5 ;  /* 0xff80000027147808 */ /* 0x000fe20006800000 */
[----:B------:R-:W2:Y:S01]  /*f000*/  LDL R64, [R1+0x2b8] ;  /* 0x0002b80001407983 */ /* 0x000ea20000100800 */
[----:B------:R-:W-:Y:S02]  /*f010*/  FMNMX.FTZ R3, R41, R0, !PT ;  /* 0x0000000029037209 */ /* 0x000fe40007810000 */
[----:B------:R-:W-:Y:S01]  /*f020*/  FSEL R33, R7, -INF , !P0 ;  /* 0xff80000007217808 */ /* 0x000fe20004000000 */
[----:B------:R-:W2:Y:S01]  /*f030*/  LDL R99, [R1+0x344] ;  /* 0x0003440001637983 */ /* 0x000ea20000100800 */
[----:B------:R-:W-:-:S03]  /*f040*/  FMNMX.FTZ R0, R20, R3, !PT ;  /* 0x0000000314007209 */ /* 0x000fc60007810000 */
[----:B------:R-:W2:Y:S01]  /*f050*/  LDL R100, [R1+0x348] ;  /* 0x0003480001647983 */ /* 0x000ea20000100800 */
[----:B------:R-:W-:Y:S02]  /*f060*/  FMNMX.FTZ R15, R33, R0, !PT ;  /* 0x00000000210f7209 */ /* 0x000fe40007810000 */
[----:B0-----:R-:W-:Y:S01]  /*f070*/  FMNMX.FTZ R0, R4, R13, !PT ;  /* 0x0000000d04007209 */ /* 0x001fe20007810000 */
[----:B------:R-:W2:Y:S04]  /*f080*/  LDL R101, [R1+0x34c] ;  /* 0x00034c0001657983 */ /* 0x000ea80000100800 */
[----:B------:R-:W-:Y:S04]  /*f090*/  STL.64 [R1+0x1e0], R14 ;  /* 0x0001e00e01007387 */ /* 0x000fe80000100a00 */
[----:B------:R-:W4:Y:S04]  /*f0a0*/  LDL R4, [R1+0x1e4] ;  /* 0x0001e40001047983 */ /* 0x000f280000100800 */
[----:B------:R-:W-:Y:S04]  /*f0b0*/  STL [R1+0x1e0], R0 ;  /* 0x0001e00001007387 */ /* 0x000fe80000100800 */
[----:B------:R-:W3:Y:S04]  /*f0c0*/  LDL R7, [R1+0x1e0] ;  /* 0x0001e00001077983 */ /* 0x000ee80000100800 */
[----:B------:R-:W2:Y:S04]  /*f0d0*/  LDL.64 R12, [R1+0x118] ;  /* 0x00011800010c7983 */ /* 0x000ea80000100a00 */
        /* <DEDUP_REMOVED lines=43> */
[----:B----4-:R-:W0:Y:S02]  /*f390*/  SHFL.BFLY PT, R15, R4, 0x2, 0x1f ;  /* 0x0c401f00040f7f89 */ /* 0x010e2400000e0000 */
[----:B0-----:R-:W-:-:S05]  /*f3a0*/  FMNMX.FTZ R15, R15, R4, !PT ;  /* 0x000000040f0f7209 */ /* 0x001fca0007810000 */
[----:B------:R-:W0:Y:S01]  /*f3b0*/  SHFL.BFLY PT, R26, R15, 0x1, 0x1f ;  /* 0x0c201f000f1a7f89 */ /* 0x000e2200000e0000 */
[----:B---3--:R-:W-:Y:S01]  /*f3c0*/  FMUL.FTZ R3, R36, R7 ;  /* 0x0000000724037220 */ /* 0x008fe20000410000 */
[----:B------:R-:W-:-:S04]  /*f3d0*/  FSETP.NEU.FTZ.AND P0, PT, R7, -INF , PT ;  /* 0xff8000000700780b */ /* 0x000fc80003f1d000 */
[----:B------:R-:W-:-:S05]  /*f3e0*/  FSEL R3, R3, RZ, P0 ;  /* 0x000000ff03037208 */ /* 0x000fca0000000000 */
[----:B------:R-:W-:Y:S01]  /*f3f0*/  FFMA.FTZ R0, R62, R36, -R3 ;  /* 0x000000243e007223 */ /* 0x000fe20000010803 */
[----:B0-----:R-:W-:-:S03]  /*f400*/  FMNMX.FTZ R26, R15, R26, !PT ;  /* 0x0000001a0f1a7209 */ /* 0x001fc60007810000 */
[----:B------:R0:W-:Y:S01]  /*f410*/  MUFU.EX2 R35, R0 ;  /* 0x0000000000237308 */ /* 0x0001e20000000800 */
[-CC-:B------:R-:W-:Y:S01]  /*f420*/  FFMA.FTZ R160, R160, R36.reuse, -R3.reuse ;  /* 0x00000024a0a07223 */ /* 0x180fe20000010803 */
[-CC-:B------:R-:W-:Y:S01]  /*f430*/  FFMA.FTZ R7, R66, R36.reuse, -R3.reuse ;  /* 0x0000002442077223 */ /* 0x180fe20000010803 */
[----:B------:R-:W-:Y:S01]  /*f440*/  FSETP.NEU.FTZ.AND P0, PT, R26, -INF , PT ;  /* 0xff8000001a00780b */ /* 0x000fe20003f1d000 */
[-CC-:B------:R-:W-:Y:S01]  /*f450*/  FFMA.FTZ R32, R32, R36.reuse, -R3.reuse ;  /* 0x0000002420207223 */ /* 0x180fe20000010803 */
[-CC-:B------:R-:W-:Y:S01]  /*f460*/  FFMA.FTZ R162, R162, R36.reuse, -R3.reuse ;  /* 0x00000024a2a27223 */ /* 0x180fe20000010803 */
[-CC-:B------:R-:W-:Y:S01]  /*f470*/  FFMA.FTZ R164, R60, R36.reuse, -R3.reuse ;  /* 0x000000243ca47223 */ /* 0x180fe20000010803 */
[-CC-:B------:R-:W-:Y:S01]  /*f480*/  FFMA.FTZ R37, R56, R36.reuse, -R3.reuse ;  /* 0x0000002438257223 */ /* 0x180fe20000010803 */
[-CC-:B------:R-:W-:Y:S01]  /*f490*/  FFMA.FTZ R166, R54, R36.reuse, -R3.reuse ;  /* 0x0000002436a67223 */ /* 0x180fe20000010803 */
[-C--:B0-----:R-:W-:Y:S01]  /*f4a0*/  FMUL.FTZ R0, R26, R36.reuse ;  /* 0x000000241a007220 */ /* 0x081fe20000410000 */
[----:B------:R-:W-:Y:S01]  /*f4b0*/  MUFU.EX2 R160, R160 ;  /* 0x000000a000a07308 */ /* 0x000fe20000000800 */
[-CC-:B------:R-:W-:Y:S01]  /*f4c0*/  FFMA.FTZ R39, R50, R36.reuse, -R3.reuse ;  /* 0x0000002432277223 */ /* 0x180fe20000010803 */
[-CC-:B------:R-:W-:Y:S01]  /*f4d0*/  FFMA.FTZ R168, R44, R36.reuse, -R3.reuse ;  /* 0x000000242ca87223 */ /* 0x180fe20000010803 */
[-CC-:B------:R-:W-:Y:S01]  /*f4e0*/  FFMA.FTZ R24, R24, R36.reuse, -R3.reuse ;  /* 0x0000002418187223 */ /* 0x180fe20000010803 */
[----:B------:R-:W-:Y:S01]  /*f4f0*/  FSEL R0, R0, RZ, P0 ;  /* 0x000000ff00007208 */ /* 0x000fe20000000000 */
[-CC-:B------:R-:W-:Y:S01]  /*f500*/  FFMA.FTZ R48, R48, R36.reuse, -R3.reuse ;  /* 0x0000002430307223 */ /* 0x180fe20000010803 */
[-CC-:B------:R-:W-:Y:S01]  /*f510*/  FFMA.FTZ R42, R42, R36.reuse, -R3.reuse ;  /* 0x000000242a2a7223 */ /* 0x180fe20000010803 */
[-CC-:B------:R-:W-:Y:S01]  /*f520*/  FFMA.FTZ R46, R46, R36.reuse, -R3.reuse ;  /* 0x000000242e2e7223 */ /* 0x180fe20000010803 */
[----:B------:R-:W-:Y:S01]  /*f530*/  MUFU.EX2 R7, R7 ;  /* 0x0000000700077308 */ /* 0x000fe20000000800 */
[-CC-:B------:R-:W-:Y:S01]  /*f540*/  FFMA.FTZ R43, R43, R36.reuse, -R0.reuse ;  /* 0x000000242b2b7223 */ /* 0x180fe20000010800 */
[-CC-:B------:R-:W-:Y:S01]  /*f550*/  FFMA.FTZ R21, R21, R36.reuse, -R0.reuse ;  /* 0x0000002415157223 */ /* 0x180fe20000010800 */
[-CC-:B------:R-:W-:Y:S01]  /*f560*/  FFMA.FTZ R25, R25, R36.reuse, -R0.reuse ;  /* 0x0000002419197223 */ /* 0x180fe20000010800 */
[-C--:B------:R-:W-:Y:S01]  /*f570*/  FFMA.FTZ R40, R40, R36.reuse, -R3 ;  /* 0x0000002428287223 */ /* 0x080fe20000010803 */
[----:B------:R0:W-:Y:S03]  /*f580*/  STL [R1+0x1e4], R26 ;  /* 0x0001e41a01007387 */ /* 0x0001e60000100800 */
[----:B------:R-:W-:Y:S01]  /*f590*/  MUFU.EX2 R53, R32 ;  /* 0x0000002000357308 */ /* 0x000fe20000000800 */
[-CC-:B------:R-:W-:Y:S01]  /*f5a0*/  FFMA.FTZ R27, R27, R36.reuse, -R0.reuse ;  /* 0x000000241b1b7223 */ /* 0x180fe20000010800 */
[-CC-:B------:R-:W-:Y:S01]  /*f5b0*/  FFMA.FTZ R28, R28, R36.reuse, -R0.reuse ;  /* 0x000000241c1c7223 */ /* 0x180fe20000010800 */
[----:B------:R-:W3:Y:S04]  /*f5c0*/  LDL R50, [R1+0x280] ;  /* 0x0002800001327983 */ /* 0x000ee80000100800 */
[----:B------:R-:W4:Y:S01]  /*f5d0*/  LDL R54, [R1+0x290] ;  /* 0x0002900001367983 */ /* 0x000f220000100800 */
[----:B------:R-:W-:Y:S01]  /*f5e0*/  MUFU.EX2 R43, R43 ;  /* 0x0000002b002b7308 */ /* 0x000fe20000000800 */
[----:B------:R-:W-:-:S02]  /*f5f0*/  FFMA.FTZ R29, R29, R36, -R0 ;  /* 0x000000241d1d7223 */ /* 0x000fc40000010800 */
[----:B------:R-:W4:Y:S04]  /*f600*/  LDL R56, [R1+0x298] ;  /* 0x0002980001387983 */ /* 0x000f280000100800 */
[----:B------:R-:W4:Y:S01]  /*f610*/  LDL R60, [R1+0x2a8] ;  /* 0x0002a800013c7983 */ /* 0x000f220000100800 */
[----:B------:R-:W1:Y:S03]  /*f620*/  MUFU.EX2 R32, R21 ;  /* 0x0000001500207308 */ /* 0x000e660000000800 */
[----:B------:R-:W4:Y:S04]  /*f630*/  LDL R62, [R1+0x2b0] ;  /* 0x0002b000013e7983 */ /* 0x000f280000100800 */
[----:B------:R-:W4:Y:S01]  /*f640*/  LDL R66, [R1+0x2c0] ;  /* 0x0002c00001427983 */ /* 0x000f220000100800 */
[----:B------:R-:W2:Y:S01]  /*f650*/  MUFU.EX2 R162, R162 ;  /* 0x000000a200a27308 */ /* 0x000ea20000000800 */
[-C--:B------:R-:W-:Y:S01]  /*f660*/  FFMA.FTZ R3, R52, R36.reuse, -R3 ;  /* 0x0000002434037223 */ /* 0x080fe20000010803 */
[----:B------:R-:W-:-:S06]  /*f670*/  FFMA.FTZ R30, R30, R36, -R0 ;  /* 0x000000241e1e7223 */ /* 0x000fcc0000010800 */
[----:B------:R-:W-:Y:S01]  /*f680*/  MUFU.EX2 R164, R164 ;  /* 0x000000a400a47308 */ /* 0x000fe20000000800 */
[----:B------:R-:W-:-:S07]  /*f690*/  FFMA.FTZ R31, R31, R36, -R0 ;  /* 0x000000241f1f7223 */ /* 0x000fce0000010800 */
[----:B------:R-:W-:Y:S01]  /*f6a0*/  MUFU.EX2 R37, R37 ;  /* 0x0000002500257308 */ /* 0x000fe20000000800 */
[----:B------:R-:W-:-:S07]  /*f6b0*/  FFMA.FTZ R34, R34, R36, -R0 ;  /* 0x0000002422227223 */ /* 0x000fce0000010800 */
[----:B------:R-:W-:Y:S01]  /*f6c0*/  MUFU.EX2 R166, R166 ;  /* 0x000000a600a67308 */ /* 0x000fe20000000800 */
[----:B------:R-:W-:-:S07]  /*f6d0*/  FFMA.FTZ R45, R45, R36, -R0 ;  /* 0x000000242d2d7223 */ /* 0x000fce0000010800 */
[----:B------:R-:W-:Y:S01]  /*f6e0*/  MUFU.EX2 R39, R39 ;  /* 0x0000002700277308 */ /* 0x000fe20000000800 */
[----:B------:R-:W-:-:S07]  /*f6f0*/  FFMA.FTZ R47, R47, R36, -R0 ;  /* 0x000000242f2f7223 */ /* 0x000fce0000010800 */
[----:B------:R-:W-:Y:S01]  /*f700*/  MUFU.EX2 R168, R168 ;  /* 0x000000a800a87308 */ /* 0x000fe20000000800 */
[-CC-:B------:R-:W-:Y:S01]  /*f710*/  FFMA.FTZ R49, R49, R36.reuse, -R0.reuse ;  /* 0x0000002431317223 */ /* 0x180fe20000010800 */
[----:B------:R-:W-:-:S06]  /*f720*/  FFMA.FTZ R173, R51, R36, -R0 ;  /* 0x0000002433ad7223 */ /* 0x000fcc0000010800 */
[----:B------:R-:W-:Y:S01]  /*f730*/  MUFU.EX2 R170, R24 ;  /* 0x0000001800aa7308 */ /* 0x000fe20000000800 */
[----:B------:R-:W-:Y:S01]  /*f740*/  FFMA.FTZ R175, R20, R36, -R0 ;  /* 0x0000002414af7223 */ /* 0x000fe20000010800 */
[----:B0-----:R-:W4:Y:S06]  /*f750*/  LDL R26, [R1+0x220] ;  /* 0x00022000011a7983 */ /* 0x001f2c0000100800 */
[----:B------:R-:W0:Y:S08]  /*f760*/  MUFU.EX2 R163, R25 ;  /* 0x0000001900a37308 */ /* 0x000e300000000800 */
[----:B------:R0:W2:Y:S01]  /*f770*/  MUFU.EX2 R38, R27 ;  /* 0x0000001b00267308 */ /* 0x0000a20000000800 */
[----:B-1----:R-:W-:-:S07]  /*f780*/  FADD.FTZ R4, R43, R32 ;  /* 0x000000202b047221 */ /* 0x002fce0000010000 */
[----:B------:R-:W1:Y:S08]  /*f790*/  MUFU.EX2 R28, R28 ;  /* 0x0000001c001c7308 */ /* 0x000e700000000800 */
[----:B------:R-:W1:Y:S08]  /*f7a0*/  MUFU.EX2 R29, R29 ;  /* 0x0000001d001d7308 */ /* 0x000e700000000800 */
[----:B------:R-:W-:Y:S08]  /*f7b0*/  MUFU.EX2 R55, R48 ;  /* 0x0000003000377308 */ /* 0x000ff00000000800 */
[----:B------:R-:W-:Y:S08]  /*f7c0*/  MUFU.EX2 R42, R42 ;  /* 0x0000002a002a7308 */ /* 0x000ff00000000800 */
[----:B------:R-:W-:Y:S08]  /*f7d0*/  MUFU.EX2 R57, R46 ;  /* 0x0000002e00397308 */ /* 0x000ff00000000800 */
[----:B------:R-:W-:Y:S01]  /*f7e0*/  MUFU.EX2 R40, R40 ;  /* 0x0000002800287308 */ /* 0x000fe20000000800 */
[----:B------:R-:W-:Y:S01]  /*f7f0*/  F2FP.F16.F32.PACK_AB R161, R32, R43 ;  /* 0x0000002b20a1723e */ /* 0x000fe200000000ff */
[----:B0-----:R-:W4:Y:S04]  /*f800*/  LDL R27, [R1+0x224] ;  /* 0x00022400011b7983 */ /* 0x001f280000100800 */
[----:B------:R-:W4:Y:S02]  /*f810*/  LDL R51, [R1+0x284] ;  /* 0x0002840001337983 */ /* 0x000f240000100800 */
[----:B------:R0:W-:Y:S02]  /*f820*/  MUFU.EX2 R59, R3 ;  /* 0x00000003003b7308 */ /* 0x0001e40000000800 */
[----:B------:R-:W4:Y:S06]  /*f830*/  LDL R52, [R1+0x288] ;  /* 0x0002880001347983 */ /* 0x000f2c0000100800 */
[----:B------:R-:W1:Y:S01]  /*f840*/  MUFU.EX2 R30, R30 ;  /* 0x0000001e001e7308 */ /* 0x000e620000000800 */
[----:B0-----:R-:W-:-:S07]  /*f850*/  FADD.FTZ R3, R160, R7 ;  /* 0x00000007a0037221 */ /* 0x001fce0000010000 */
[----:B------:R-:W0:Y:S01]  /*f860*/  MUFU.EX2 R31, R31 ;  /* 0x0000001f001f7308 */ /* 0x000e220000000800 */
[----:B--2---:R-:W-:Y:S01]  /*f870*/  FADD.FTZ R14, R162, R3 ;  /* 0x00000003a20e7221 */ /* 0x004fe20000010000 */
[----:B------:R-:W-:-:S06]  /*f880*/  FADD.FTZ R3, R163, R4 ;  /* 0x00000004a3037221 */ /* 0x000fcc0000010000 */
[----:B------:R-:W2:Y:S01]  /*f890*/  MUFU.EX2 R34, R34 ;  /* 0x0000002200227308 */ /* 0x000ea20000000800 */
[----:B------:R-:W-:Y:S01]  /*f8a0*/  FADD.FTZ R15, R35, R14 ;  /* 0x0000000e230f7221 */ /* 0x000fe20000010000 */
[----:B------:R-:W-:-:S06]  /*f8b0*/  FADD.FTZ R3, R38, R3 ;  /* 0x0000000326037221 */ /* 0x000fcc0000010000 */
[----:B------:R-:W2:Y:S01]  /*f8c0*/  MUFU.EX2 R45, R45 ;  /* 0x0000002d002d7308 */ /* 0x000ea20000000800 */
[----:B------:R-:W-:Y:S01]  /*f8d0*/  FADD.FTZ R4, R164, R15 ;  /* 0x0000000fa4047221 */ /* 0x000fe20000010000 */
[----:B-1----:R-:W-:-:S06]  /*f8e0*/  FADD.FTZ R14, R28, R3 ;  /* 0x000000031c0e7221 */ /* 0x002fcc0000010000 */
[----:B------:R-:W1:Y:S01]  /*f8f0*/  MUFU.EX2 R47, R47 ;  /* 0x0000002f002f7308 */ /* 0x000e620000000800 */
[----:B------:R-:W-:Y:S01]  /*f900*/  FADD.FTZ R3, R37, R4 ;  /* 0x0000000425037221 */ /* 0x000fe20000010000 */
[----:B------:R-:W-:-:S06]  /*f910*/  FADD.FTZ R15, R29, R14 ;  /* 0x0000000e1d0f7221 */ /* 0x000fcc0000010000 */
[----:B------:R-:W1:Y:S01]  /*f920*/  MUFU.EX2 R44, R49 ;  /* 0x00000031002c7308 */ /* 0x000e620000000800 */
[----:B------:R-:W-:Y:S01]  /*f930*/  FADD.FTZ R14, R166, R3 ;  /* 0x00000003a60e7221 */ /* 0x000fe20000010000 */
[----:B------:R-:W-:Y:S01]  /*f940*/  FADD.FTZ R24, R30, R15 ;  /* 0x0000000f1e187221 */ /* 0x000fe20000010000 */
[----:B------:R-:W-:-:S05]  /*f950*/  FFMA.FTZ R4, R41, R36, -R0 ;  /* 0x0000002429047223 */ /* 0x000fca0000010800 */
[----:B------:R-:W1:Y:S01]  /*f960*/  MUFU.EX2 R173, R173 ;  /* 0x000000ad00ad7308 */ /* 0x000e620000000800 */
[----:B------:R-:W-:Y:S01]  /*f970*/  FADD.FTZ R3, R39, R14 ;  /* 0x0000000e27037221 */ /* 0x000fe20000010000 */
[----:B0-----:R-:W-:-:S06]  /*f980*/  FADD.FTZ R15, R31, R24 ;  /* 0x000000181f0f7221 */ /* 0x001fcc0000010000 */
[----:B------:R-:W-:Y:S01]  /*f990*/  MUFU.EX2 R175, R175 ;  /* 0x000000af00af7308 */ /* 0x000fe20000000800 */
[----:B------:R-:W-:Y:S01]  /*f9a0*/  FADD.FTZ R14, R168, R3 ;  /* 0x00000003a80e7221 */ /* 0x000fe20000010000 */
[----:B--2---:R-:W-:Y:S01]  /*f9b0*/  FADD.FTZ R20, R34, R15 ;  /* 0x0000000f22147221 */ /* 0x004fe20000010000 */
[----:B------:R-:W-:Y:S01]  /*f9c0*/  FFMA.FTZ R3, R33, R36, -R0 ;  /* 0x0000002421037223 */ /* 0x000fe20000010800 */
[----:B------:R-:W-:Y:S01]  /*f9d0*/  F2FP.F16.F32.PACK_AB R162, R35, R162 ;  /* 0x000000a223a2723e */ /* 0x000fe200000000ff */
[----:B------:R-:W-:Y:S01]  /*f9e0*/  FADD.FTZ R15, R53, R14 ;  /* 0x0000000e350f7221 */ /* 0x000fe20000010000 */
[----:B------:R-:W-:Y:S01]  /*f9f0*/  FADD.FTZ R20, R45, R20 ;  /* 0x000000142d147221 */ /* 0x000fe20000010000 */
[----:B------:R-:W-:Y:S01]  /*fa00*/  F2FP.F16.F32.PACK_AB R164, R37, R164 ;  /* 0x000000a425a4723e */ /* 0x000fe200000000ff */
[----:B------:R-:W0:Y:S01]  /*fa10*/  MUFU.EX2 R4, R4 ;  /* 0x0000000400047308 */ /* 0x000e220000000800 */
[----:B------:R-:W-:Y:S01]  /*fa20*/  FADD.FTZ R0, R170, R15 ;  /* 0x0000000faa007221 */ /* 0x000fe20000010000 */
[----:B-1----:R-:W-:Y:S01]  /*fa30*/  FADD.FTZ R15, R47, R20 ;  /* 0x000000142f0f7221 */ /* 0x002fe20000010000 */
[----:B------:R-:W-:Y:S01]  /*fa40*/  F2FP.F16.F32.PACK_AB R166, R39, R166 ;  /* 0x000000a627a6723e */ /* 0x000fe200000000ff */
[----:B------:R-:W2:Y:S01]  /*fa50*/  LDL R32, [R1+0x238] ;  /* 0x0002380001207983 */ /* 0x000ea20000100800 */
[----:B------:R-:W-:Y:S01]  /*fa60*/  FADD.FTZ R21, R55, R0 ;  /* 0x0000000037157221 */ /* 0x000fe20000010000 */
[----:B------:R-:W-:-:S02]  /*fa70*/  FADD.FTZ R0, R44, R15 ;  /* 0x0000000f2c007221 */ /* 0x000fc40000010000 */
[----:B------:R-:W1:Y:S01]  /*fa80*/  MUFU.EX2 R3, R3 ;  /* 0x0000000300037308 */ /* 0x000e620000000800 */
[----:B------:R-:W-:Y:S01]  /*fa90*/  FADD.FTZ R14, R42, R21 ;  /* 0x000000152a0e7221 */ /* 0x000fe20000010000 */
[----:B------:R-:W-:Y:S01]  /*faa0*/  FADD.FTZ R15, R173, R0 ;  /* 0x00000000ad0f7221 */ /* 0x000fe20000010000 */
[----:B------:R-:W-:Y:S01]  /*fab0*/  F2FP.F16.F32.PACK_AB R168, R53, R168 ;  /* 0x000000a835a8723e */ /* 0x000fe200000000ff */
[----:B------:R-:W2:Y:S01]  /*fac0*/  LDL R33, [R1+0x23c] ;  /* 0x00023c0001217983 */ /* 0x000ea20000100800 */
[----:B------:R-:W-:Y:S01]  /*fad0*/  FADD.FTZ R21, R57, R14 ;  /* 0x0000000e39157221 */ /* 0x000fe20000010000 */
[----:B------:R-:W-:Y:S02]  /*fae0*/  F2FP.F16.F32.PACK_AB R170, R55, R170 ;  /* 0x000000aa37aa723e */ /* 0x000fe400000000ff */
[----:B------:R-:W-:Y:S01]  /*faf0*/  F2FP.F16.F32.PACK_AB R172, R57, R42 ;  /* 0x0000002a39ac723e */ /* 0x000fe200000000ff */
[----:B0-----:R-:W-:Y:S01]  /*fb00*/  FADD.FTZ R0, R4, R15 ;  /* 0x0000000f04007221 */ /* 0x001fe20000010000 */
[----:B------:R-:W-:Y:S01]  /*fb10*/  FADD.FTZ R24, R40, R21 ;  /* 0x0000001528187221 */ /* 0x000fe20000010000 */
[----:B------:R-:W-:Y:S01]  /*fb20*/  F2FP.F16.F32.PACK_AB R174, R59, R40 ;  /* 0x000000283bae723e */ /* 0x000fe200000000ff */
[----:B------:R-:W2:Y:S01]  /*fb30*/  LDL R35, [R1+0x244] ;  /* 0x0002440001237983 */ /* 0x000ea20000100800 */
[----:B------:R-:W-:Y:S01]  /*fb40*/  FADD.FTZ R0, R175, R0 ;  /* 0x00000000af007221 */ /* 0x000fe20000010000 */
[----:B------:R-:W-:Y:S01]  /*fb50*/  FADD.FTZ R24, R59, R24 ;  /* 0x000000183b187221 */ /* 0x000fe20000010000 */
[----:B------:R-:W-:Y:S01]  /*fb60*/  F2FP.F16.F32.PACK_AB R163, R38, R163 ;  /* 0x000000a326a3723e */ /* 0x000fe200000000ff */
[----:B------:R-:W2:Y:S01]  /*fb70*/  LDL R36, [R1+0x248] ;  /* 0x0002480001247983 */ /* 0x000ea20000100800 */
[----:B-1----:R-:W-:Y:S01]  /*fb80*/  FADD.FTZ R25, R3, R0 ;  /* 0x0000000003197221 */ /* 0x002fe20000010000 */
[----:B------:R-:W-:-:S02]  /*fb90*/  F2FP.F16.F32.PACK_AB R165, R29, R28 ;  /* 0x0000001c1da5723e */ /* 0x000fc400000000ff */
[----:B------:R-:W-:Y:S01]  /*fba0*/  F2FP.F16.F32.PACK_AB R167, R31, R30 ;  /* 0x0000001e1fa7723e */ /* 0x000fe200000000ff */
[----:B------:R-:W2:Y:S04]  /*fbb0*/  LDL R28, [R1+0x228] ;  /* 0x00022800011c7983 */ /* 0x000ea80000100800 */
[----:B------:R0:W-:Y:S04]  /*fbc0*/  STL.64 [R1+0x1f0], R24 ;  /* 0x0001f01801007387 */ /* 0x0001e80000100a00 */
[----:B------:R-:W2:Y:S04]  /*fbd0*/  LD.E.64 R20, desc[UR36][R12.64+0x8] ;  /* 0x000008240c147980 */ /* 0x000ea8000c101b00 */
[----:B------:R-:W2:Y:S01]  /*fbe0*/  LD.E.64 R14, desc[UR36][R12.64] ;  /* 0x000000240c0e7980 */ /* 0x000ea2000c101b00 */
[----:B------:R-:W-:-:S02]  /*fbf0*/  F2FP.F16.F32.PACK_AB R169, R45, R34 ;  /* 0x000000222da9723e */ /* 0x000fc400000000ff */
[----:B------:R-:W-:Y:S01]  /*fc00*/  F2FP.F16.F32.PACK_AB R171, R44, R47 ;  /* 0x0000002f2cab723e */ /* 0x000fe200000000ff */
[----:B0-----:R-:W2:Y:S04]  /*fc10*/  LDL R24, [R1+0x218] ;  /* 0x0002180001187983 */ /* 0x001ea80000100800 */
[----:B------:R-:W2:Y:S04]  /*fc20*/  LDL R25, [R1+0x21c] ;  /* 0x00021c0001197983 */ /* 0x000ea80000100800 */
        /* <DEDUP_REMOVED lines=22> */
[----:B------:R-:W-:-:S02]  /*fd90*/  F2FP.F16.F32.PACK_AB R160, R7, R160 ;  /* 0x000000a007a0723e */ /* 0x000fc400000000ff */
[----:B------:R-:W-:Y:S01]  /*fda0*/  F2FP.F16.F32.PACK_AB R173, R4, R173 ;  /* 0x000000ad04ad723e */ /* 0x000fe200000000ff */
[----:B------:R-:W2:Y:S01]  /*fdb0*/  LDL R7, [R1+0x408] ;  /* 0x0004080001077983 */ /* 0x000ea20000100800 */
[----:B------:R-:W-:-:S03]  /*fdc0*/  F2FP.F16.F32.PACK_AB R175, R3, R175 ;  /* 0x000000af03af723e */ /* 0x000fc600000000ff */
[----:B------:R-:W2:Y:S04]  /*fdd0*/  LDL R3, [R1+0x400] ;  /* 0x0004000001037983 */ /* 0x000ea80000100800 */
[----:B------:R-:W2:Y:S04]  /*fde0*/  LDL R4, [R1+0x404] ;  /* 0x0004040001047983 */ /* 0x000ea80000100800 */
        /* <DEDUP_REMOVED lines=10> */
[----:B--2---:R-:W-:-:S03]  /*fe90*/  MOV R0, R20 ;  /* 0x0000001400007202 */ /* 0x004fc60000000f00 */
[----:B------:R-:W2:Y:S02]  /*fea0*/  LDL R20, [R1+0x210] ;  /* 0x0002100001147983 */ /* 0x000ea40000100800 */
[--C-:B------:R-:W-:Y:S02]  /*feb0*/  IMAD R15, R15, 0x2, R0.reuse ;  /* 0x000000020f0f7824 */ /* 0x100fe400078e0200 */
[----:B------:R-:W3:Y:S04]  /*fec0*/  LDL R21, [R1+0x214] ;  /* 0x0002140001157983 */ /* 0x000ee80000100800 */
[----:B------:R0:W-:Y:S02]  /*fed0*/  STSM.16.M88.4 [R0], R160 ;  /* 0x000000a000007844 */ /* 0x0001e40000000200 */
[----:B0-----:R-:W-:-:S02]  /*fee0*/  IMAD R0, R14, 0x2, R0 ;  /* 0x000000020e007824 */ /* 0x001fc400078e0200 */
[----:B------:R-:W-:-:S03]  /*fef0*/  IMAD R14, R14, 0x2, R15 ;  /* 0x000000020e0e7824 */ /* 0x000fc600078e020f */
[----:B------:R0:W-:Y:S04]  /*ff00*/  STSM.16.M88.4 [R0], R164 ;  /* 0x000000a400007844 */ /* 0x0001e80000000200 */
[----:B------:R-:W-:Y:S04]  /*ff10*/  STSM.16.M88.4 [R15], R168 ;  /* 0x000000a80f007844 */ /* 0x000fe80000000200 */
[----:B------:R1:W-:Y:S04]  /*ff20*/  STSM.16.M88.4 [R14], R172 ;  /* 0x000000ac0e007844 */ /* 0x0003e80000000200 */
[----:B0-----:R-:W4:Y:S04]  /*ff30*/  LDL R0, [R1+0x3fc] ;  /* 0x0003fc0001007983 */ /* 0x001f280000100800 */
[----:B-1----:R-:W4:Y:S01]  /*ff40*/  LDL R14, [R1+0x40c] ;  /* 0x00040c00010e7983 */ /* 0x002f220000100800 */
[----:B------:R-:W-:Y:S01]  /*ff50*/  IMAD R12, R145, 0x1000, R12 ;  /* 0x00001000910c7824 */ /* 0x000fe200078e020c */
[----:B------:R-:W-:-:S04]  /*ff60*/  R2UR UR7, R13 ;  /* 0x000000000d0772ca */ /* 0x000fc800000e0000 */
        /* <DEDUP_REMOVED lines=111> */
[----:B------:R0:W-:Y:S02]  /*10660*/  STL [R1+0x3f8], R144 ;  /* 0x0003f89001007387 */ /* 0x0001e40000100800 */
[----:B0-----:R-:W-:-:S06]  /*10670*/  WARPGROUP.ARRIVE ;  /* 0x00000000000079c5 */ /* 0x001fcc0000000000 */
[----:B------:R-:W-:Y:S01]  /*10680*/  HGMMA.64x256x16.F32 R24, R160, gdesc[UR4].tnspB, RZ, !UPT, gsb0 ;  /* 0x43e00004a0187df0 */ /* 0x000fe2000c0008ff */
[----:B--2---:R0:W-:Y:S04]  /*10690*/  STL [R1+0x210], R20 ;  /* 0x0002101401007387 */ /* 0x0041e80000100800 */
[----:B---3--:R1:W-:Y:S01]  /*106a0*/  STL [R1+0x214], R21 ;  /* 0x0002141501007387 */ /* 0x0083e20000100800 */
[----:B0-----:R-:W-:Y:S02]  /*106b0*/  VIADD R20, R12, 0x80 ;  /* 0x000000800c147836 */ /* 0x001fe40000000000 */
[----:B-1----:R-:W-:-:S03]  /*106c0*/  IMAD.MOV.U32 R21, RZ, RZ, R13 ;  /* 0x000000ffff157224 */ /* 0x002fc600078e000d */
[----:B------:R-:W-:Y:S02]  /*106d0*/  R2UR UR10, R20 ;  /* 0x00000000140a72ca */ /* 0x000fe400000e0000 */
[----:B------:R-:W-:Y:S01]  /*106e0*/  R2UR UR11, R21 ;  /* 0x00000000150b72ca */ /* 0x000fe200000e0000 */
[----:B----4-:R-:W-:Y:S04]  /*106f0*/  STL [R1+0x3fc], R0 ;  /* 0x0003fc0001007387 */ /* 0x010fe80000100800 */
[----:B------:R-:W-:Y:S04]  /*10700*/  STL [R1+0x400], R3 ;  /* 0x0004000301007387 */ /* 0x000fe80000100800 */
[----:B------:R-:W-:Y:S04]  /*10710*/  STL [R1+0x404], R4 ;  /* 0x0004040401007387 */ /* 0x000fe80000100800 */
[----:B------:R-:W-:Y:S04]  /*10720*/  STL [R1+0x408], R7 ;  /* 0x0004080701007387 */ /* 0x000fe80000100800 */
[----:B------:R0:W-:Y:S01]  /*10730*/  STL [R1+0x40c], R14 ;  /* 0x00040c0e01007387 */ /* 0x0001e20000100800 */
[----:B------:R-:W-:-:S02]  /*10740*/  IMAD.MOV.U32 R15, RZ, RZ, R13 ;  /* 0x000000ffff0f7224 */ /* 0x000fc400078e000d */
[----:B0-----:R-:W-:-:S03]  /*10750*/  VIADD R14, R12, 0x100 ;  /* 0x000001000c0e7836 */ /* 0x001fc60000000000 */
        /* <DEDUP_REMOVED lines=142> */
[----:B------:R-:W-:Y:S04]  /*11040*/  STL.128 [R1+0x400], R148 ;  /* 0x0004009401007387 */ /* 0x000fe80000100c00 */
        /* <DEDUP_REMOVED lines=10> */
[----:B0-----:R-:W4:Y:S04]  /*110f0*/  LDL R24, [R1+0x238] ;  /* 0x0002380001187983 */ /* 0x001f280000100800 */
[----:B------:R-:W4:Y:S04]  /*11100*/  LDL R25, [R1+0x23c] ;  /* 0x00023c0001197983 */ /* 0x000f280000100800 */
[----:B------:R-:W4:Y:S04]  /*11110*/  LDL R26, [R1+0x240] ;  /* 0x00024000011a7983 */ /* 0x000f280000100800 */
[----:B------:R-:W4:Y:S04]  /*11120*/  LDL R27, [R1+0x244] ;  /* 0x00024400011b7983 */ /* 0x000f280000100800 */
[----:B-1----:R-:W4:Y:S04]  /*11130*/  LDL R28, [R1+0x248] ;  /* 0x00024800011c7983 */ /* 0x002f280000100800 */
        /* <DEDUP_REMOVED lines=137> */
[----:B--2---:R2:W-:Y:S04]  /*119d0*/  STL [R1+0x258], R32 ;  /* 0x0002582001007387 */ /* 0x0045e80000100800 */
[----:B------:R2:W-:Y:S04]  /*119e0*/  STL [R1+0x25c], R33 ;  /* 0x00025c2101007387 */ /* 0x0005e80000100800 */
[----:B------:R2:W-:Y:S04]  /*119f0*/  STL [R1+0x260], R34 ;  /* 0x0002602201007387 */ /* 0x0005e80000100800 */
[----:B------:R2:W-:Y:S04]  /*11a00*/  STL [R1+0x264], R35 ;  /* 0x0002642301007387 */ /* 0x0005e80000100800 */
[----:B---3--:R2:W-:Y:S04]  /*11a10*/  STL [R1+0x268], R36 ;  /* 0x0002682401007387 */ /* 0x0085e80000100800 */
[----:B------:R2:W-:Y:S04]  /*11a20*/  STL [R1+0x26c], R37 ;  /* 0x00026c2501007387 */ /* 0x0005e80000100800 */
        /* <DEDUP_REMOVED lines=113> */
.L_x_6329:
[----:B------:R-:W-:Y:S05]  /*12140*/  BSYNC B0 ;  /* 0x0000000000007941 */ /* 0x000fea0003800000 */
.L_x_6328:
        /* <DEDUP_REMOVED lines=11> */
[----:B------:R-:W-:Y:S01]  /*12200*/  UIADD3 UR46, UR46, -0x2, URZ ;  /* 0xfffffffe2e2e7890 */ /* 0x000fe2000fffe03f */
[----:B--2---:R-:W-:-:S09]  /*12210*/  IMAD.SHL.U32 R4, R0, 0x40, RZ ;  /* 0x0000004000047824 */ /* 0x004fd200078e00ff */
[----:B------:R-:W-:Y:S01]  /*12220*/  @P0 IMAD.HI.U32 R5, R4, R5, RZ ;  /* 0x0000000504050227 */ /* 0x000fe200078e00ff */
[----:B------:R-:W-:-:S03]  /*12230*/  PLOP3.LUT P0, PT, PT, PT, UP0, 0x40, 0x0 ;  /* 0x000000000000781c */ /* 0x000fc60003f0e808 */
[----:B------:R-:W-:Y:S01]  /*12240*/  IMAD.MOV.U32 R0, RZ, RZ, R4 ;  /* 0x000000ffff007224 */ /* 0x000fe200078e0004 */
[----:B------:R-:W-:-:S05]  /*12250*/  @P1 SHF.R.U32.HI R0, RZ, R6, R5 ;  /* 0x00000006ff001219 */ /* 0x000fca0000011605 */
[----:B------:R-:W-:Y:S02]  /*12260*/  VIADD R3, R0, UR45 ;  /* 0x0000002d00037c36 */ /* 0x000fe40008000000 */
[----:B------:R-:W-:Y:S02]  /*12270*/  IMAD.U32 R0, RZ, RZ, UR46 ;  /* 0x0000002eff007e24 */ /* 0x000fe4000f8e00ff */
        /* <DEDUP_REMOVED lines=12> */
.L_x_6332:
[----:B------:R-:W-:-:S13]  /*12340*/  ISETP.NE.AND P0, PT, R9, 0x1, PT ;  /* 0x000000010900780c */ /* 0x000fda0003f05270 */
[----:B------:R-:W-:-:S05]  /*12350*/  @P0 IMAD.HI.U32 R10, R5, R10, RZ ;  /* 0x0000000a050a0227 */ /* 0x000fca00078e00ff */
[----:B------:R-:W-:-:S07]  /*12360*/  @P0 SHF.R.U32.HI R5, RZ, R11, R10 ;  /* 0x0000000bff050219 */ /* 0x000fce000001160a */
.L_x_6333:
[----:B------:R-:W-:Y:S05]  /*12370*/  BSYNC B0 ;  /* 0x0000000000007941 */ /* 0x000fea0003800000 */
.L_x_6331:
[----:B------:R-:W-:-:S05]  /*12380*/  IMAD R5, R5, R9, R9 ;  /* 0x0000000905057224 */ /* 0x000fca00078e0209 */
[----:B------:R-:W-:-:S07]  /*12390*/  VIMNMX R8, R8, R5, PT ;  /* 0x0000000508087248 */ /* 0x000fce0003fe0100 */
.L_x_6330:
[----:B------:R-:W-:Y:S01]  /*123a0*/  SHF.R.S32.HI R3, RZ, 0x1f, R8 ;  /* 0x0000001fff037819 */ /* 0x000fe20000011408 */
[----:B------:R-:W-:Y:S03]  /*123b0*/  BSSY B1, `(.L_x_6334) ;  /* 0x0000014000017945 */ /* 0x000fe60003800000 */
[----:B------:R-:W-:-:S04]  /*123c0*/  LEA.HI R3, R3, R8, RZ, 0x6 ;  /* 0x0000000803037211 */ /* 0x000fc800078f30ff */
[----:B------:R-:W-:-:S04]  /*123d0*/  SHF.R.S32.HI R3, RZ, 0x6, R3 ;  /* 0x00000006ff037819 */ /* 0x000fc80000011403 */
[----:B------:R-:W-:-:S04]  /*123e0*/  VIMNMX R3, R3, UR42, !PT ;  /* 0x0000002a03037c48 */ /* 0x000fc8000ffe0100 */
[----:B------:R-:W-:-:S13]  /*123f0*/  ISETP.GE.AND P0, PT, R0, R3, PT ;  /* 0x000000030000720c */ /* 0x000fda0003f06270 */
[----:B------:R-:W-:Y:S05]  /*12400*/  @!P0 BRA `(.L_x_6335) ;  /* 0x0000000000388947 */ /* 0x000fea0003800000 */
[----:B------:R-:W-:Y:S01]  /*12410*/  BSSY B0, `(.L_x_6336) ;  /* 0x000000b000007945 */ /* 0x000fe20003800000 */
.L_x_6337:
[C---:B------:R-:W-:Y:S01]  /*12420*/  IADD3 R6, P0, R2.reuse, 0x50, RZ ;  /* 0x0000005002067810 */ /* 0x040fe20007f1e0ff */
[C---:B------:R-:W-:Y:S01]  /*12430*/  VIADD R12, R2.reuse, 0x128 ;  /* 0x00000128020c7836 */ /* 0x040fe20000000000 */
[----:B------:R-:W-:Y:S02]  /*12440*/  IADD3 R28, P1, R2, 0xcc, RZ ;  /* 0x000000cc021c7810 */ /* 0x000fe40007f3e0ff */
[----:B------:R-:W-:Y:S01]  /*12450*/  MOV R13, 0x12490 ;  /* 0x00012490000d7802 */ /* 0x000fe20000000f00 */
[--C-:B------:R-:W-:Y:S02]  /*12460*/  IMAD.X R7, RZ, RZ, R18.reuse, P0 ;  /* 0x000000ffff077224 */ /* 0x100fe400000e0612 */
[----:B------:R-:W-:-:S08]  /*12470*/  IMAD.X R29, RZ, RZ, R18, P1 ;  /* 0x000000ffff1d7224 */ /* 0x000fd000008e0612 */
[----:B------:R-:W-:Y:S05]  /*12480*/  CALL.REL.NOINC `($_ZN7cutlass13device_kernelIN5flash11enable_sm90INS1_16FlashAttnFwdSm90INS1_25CollectiveMainloopFwdSm90ILi2EN4cute5tupleIJNS5_1CILi1EEES8_S8_EEENS6_IJNS7_ILi64EEESA_SA_EEELi512ENS_6half_tEfNS_4arch4Sm90ELb0ELb1ELb1ELb1ELb1ELb0ELb1ELb0ELb0ELb1ELb1ELb0EEENS1_21CollectiveEpilogueFwdINS6_IJSA_NS7_ILi512EEESA_EEES9_SC_SE_Li256ELb1ELb1ELb1ELb0EEENS1_36VarlenDynamicPersistentTileSchedulerILi64ELi64ELi256ELi128ELb1ELb1ELb1ELb1ELb0ELb1EEEEEEEEEvNT_6ParamsE$_ZZN5flash25CollectiveMainloopFwdSm90ILi2EN4cute5tupleIJNS1_1CILi1EEES4_S4_EEENS2_IJNS3_ILi64EEES6_S6_EEELi512EN7cutlass6half_tEfNS8_4arch4Sm90ELb0ELb1ELb1ELb1ELb1ELb0ELb1ELb0ELb0ELb1ELb1ELb0EE3mmaINS_16FlashAttnFwdSm90ISC_NS_21CollectiveEpilogueFwdINS2_IJS6_NS3_ILi512EEES6_EEES5_S9_SB_Li256ELb1ELb1ELb1ELb0EEENS_36VarlenDynamicPersistentTileSchedulerILi64ELi64ELi256ELi128ELb1ELb1ELb1ELb1ELb0ELb1EEEE13SharedStorageENS1_6TensorINS1_11ArrayEngineIfLm128EEENS1_6LayoutINS2_IJNS2_IJNS3_ILi2EEESR_NS3_ILi32EEEEEES4_S4_EEENS2_IJNS2_IJS4_SR_NS3_ILi4EEEEEENS3_ILi0EEESX_EEEEEEENS_7SoftmaxILi2ELi0EEEEEbRKNSC_6ParamsENS8_13PipelineAsyncILi2EEES17_RNS8_13PipelineStateILj2EEERT0_RT1_iRiRKNS_16SeqlenInfoQKNewKILb1ELb0EEENS2_IJiiiiEEERT_ENKUliT_T0_T1_E_clIZSD_ISM_S10_S12_EbS15_S17_S17_S1A_S1C_S1E_iS1F_S1J_S1K_S1M_EUlRS1N_iE1_NS3_ILb0EEENS3_ILb1EEEEEDaiS1N_S1O_S1P_) ;  /* 0x0000020400ec7944 */ /* 0x000fea0003c00000 */
[C---:B------:R-:W-:Y:S01]  /*12490*/  ISETP.GT.AND P0, PT, R0.reuse, R3, PT ;  /* 0x000000030000720c */ /* 0x040fe20003f04270 */
[----:B------:R-:W-:-:S12]  /*124a0*/  VIADD R0, R0, 0xffffffff ;  /* 0xffffffff00007836 */ /* 0x000fd80000000000 */
[----:B------:R-:W-:Y:S05]  /*124b0*/  @P0 BRA `(.L_x_6337) ;  /* 0xfffffffc00d80947 */ /* 0x000fea000383ffff */
[----:B------:R-:W-:Y:S05]  /*124c0*/  BSYNC B0 ;  /* 0x0000000000007941 */ /* 0x000fea0003800000 */
.L_x_6336:
[----:B------:R-:W2:Y:S02]  /*124d0*/  LDL R4, [R1+0x50] ;  /* 0x0000500001047983 */ /* 0x000ea40000100800 */
[----:B--2---:R-:W-:-:S07]  /*124e0*/  IMAD.SHL.U32 R4, R4, 0x40, RZ ;  /* 0x0000004004047824 */ /* 0x004fce00078e00ff */
.L_x_6335:
[----:B------:R-:W-:Y:S05]  /*124f0*/  BSYNC B1 ;  /* 0x0000000000017941 */ /* 0x000fea0003800000 */
.L_x_6334:
        /* <DEDUP_REMOVED lines=26> */
.L_x_6340:
[----:B------:R-:W-:Y:S02]  /*126a0*/  ULDC UR4, c[0x0][0xadc] ;  /* 0x0002b70000047ab9 */ /* 0x000fe40000000800 */
[----:B------:R-:W-:-:S05]  /*126b0*/  IMAD.U32 R7, RZ, RZ, UR4 ;  /* 0x00000004ff077e24 */ /* 0x000fca000f8e00ff */
[----:B------:R-:W-:-:S13]  /*126c0*/  ISETP.NE.AND P0, PT, R7, 0x1, PT ;  /* 0x000000010700780c */ /* 0x000fda0003f05270 */
[----:B------:R-:W0:Y:S02]  /*126d0*/  @P0 LDC.64 R8, c[0x0][0xae0] ;  /* 0x0002b800ff080b82 */ /* 0x000e240000000a00 */
[----:B0-----:R-:W-:-:S05]  /*126e0*/  @P0 IMAD.HI.U32 R6, R4, R8, RZ ;  /* 0x0000000804060227 */ /* 0x001fca00078e00ff */
[----:B------:R-:W-:-:S07]  /*126f0*/  @P0 SHF.R.U32.HI R4, RZ, R9, R6 ;  /* 0x00000009ff040219 */ /* 0x000fce0000011606 */
.L_x_6341:
[----:B------:R-:W-:Y:S05]  /*12700*/  BSYNC B0 ;  /* 0x0000000000007941 */ /* 0x000fea0003800000 */
.L_x_6339:
[----:B------:R-:W-:-:S05]  /*12710*/  IMAD R4, R4, R7, RZ ;  /* 0x0000000704047224 */ /* 0x000fca00078e02ff */
[----:B------:R-:W-:-:S07]  /*12720*/  VIMNMX R3, R3, R4, !PT ;  /* 0x0000000403037248 */ /* 0x000fce0007fe0100 */
.L_x_6338:
[----:B------:R-:W-:-:S05]  /*12730*/  VIADD R3, R3, 0x3f ;  /* 0x0000003f03037836 */ /* 0x000fca0000000000 */
[----:B------:R-:W-:-:S04]  /*12740*/  SHF.R.S32.HI R4, RZ, 0x1f, R3 ;  /* 0x0000001fff047819 */ /* 0x000fc80000011403 */
[----:B------:R-:W-:-:S04]  /*12750*/  LEA.HI R4, R4, R3, RZ, 0x6 ;  /* 0x0000000304047211 */ /* 0x000fc800078f30ff */
[----:B------:R-:W-:-:S04]  /*12760*/  SHF.R.S32.HI R4, RZ, 0x6, R4 ;  /* 0x00000006ff047819 */ /* 0x000fc80000011404 */
[----:B------:R-:W-:-:S04]  /*12770*/  VIMNMX R20, R4, UR42, !PT ;  /* 0x0000002a04147c48 */ /* 0x000fc8000ffe0100 */
[----:B------:R-:W-:-:S13]  /*12780*/  ISETP.GE.AND P0, PT, R0, R20, PT ;  /* 0x000000140000720c */ /* 0x000fda0003f06270 */
[----:B------:R-:W-:Y:S05]  /*12790*/  @!P0 BRA `(.L_x_6342) ;  /* 0x0000007000448947 */ /* 0x000fea0003800000 */
.L_x_6365:
        /* <DEDUP_REMOVED lines=20> */
.L_x_6344:
[----:B------:R-:W-:Y:S05]  /*128e0*/  BSYNC B0 ;  /* 0x0000000000007941 */ /* 0x000fea0003800000 */
.L_x_6343:
[----:B0-----:R-:W2:Y:S02]  /*128f0*/  LDL.64 R4, [R1+0x18] ;  /* 0x0000180001047983 */ /* 0x001ea40000100a00 */
[----:B--2---:R-:W-:Y:S02]  /*12900*/  MOV R3, R4 ;  /* 0x0000000400037202 */ /* 0x004fe40000000f00 */
[----:B-----5:R-:W-:-:S03]  /*12910*/  SHF.L.U32 R5, R8, 0x1f, RZ ;  /* 0x0000001f08057819 */ /* 0x020fc600000006ff */
[----:B------:R-:W-:-:S04]  /*12920*/  IMAD R6, R6, 0x8, R3 ;  /* 0x0000000806067824 */ /* 0x000fc800078e0203 */
[----:B------:R0:W1:Y:S01]  /*12930*/  SYNCS.PHASECHK.TRANS64.TRYWAIT P0, [R6+URZ], R5 ;  /* 0x00000005060075a7 */ /* 0x000062000800017f */
[----:B------:R0:W5:Y:S01]  /*12940*/  LDL.64 R8, [R1+0x1c8] ;  /* 0x0001c80001087983 */ /* 0x0001620000100a00 */
[----:B------:R-:W-:Y:S04]  /*12950*/  BSSY B0, `(.L_x_6345) ;  /* 0x0000003000007945 */ /* 0x000fe80003800000 */
[----:B------:R-:W-:Y:S05]  /*12960*/  @!P1 BRA `(.L_x_6346) ;  /* 0x0000000000049947 */ /* 0x000fea0003800000 */
[----:B------:R-:W-:Y:S01]  /*12970*/  BPT.TRAP 0x1 ;  /* 0x000000040000795c */ /* 0x000fe20000300000 */
.L_x_6346:
[----:B------:R-:W-:Y:S05]  /*12980*/  BSYNC B0 ;  /* 0x0000000000007941 */ /* 0x000fea0003800000 */
.L_x_6345:
[----:B------:R-:W-:Y:S04]  /*12990*/  BSSY B0, `(.L_x_6347) ;  /* 0x0000006000007945 */ /* 0x000fe80003800000 */
[----:B-1----:R-:W-:Y:S05]  /*129a0*/  @P0 BRA `(.L_x_6348) ;  /* 0x0000000000100947 */ /* 0x002fea0003800000 */
[----:B-----5:R-:W-:Y:S01]  /*129b0*/  IMAD R8, R8, 0x8, R3 ;  /* 0x0000000808087824 */ /* 0x020fe200078e0203 */
[----:B------:R-:W-:-:S04]  /*129c0*/  SHF.L.U32 R9, R9, 0x1f, RZ ;  /* 0x0000001f09097819 */ /* 0x000fc800000006ff */
[----:B------:R-:W1:Y:S02]  /*129d0*/  SYNCS.PHASECHK.TRANS64.TRYWAIT P0, [R8+URZ], R9 ;  /* 0x00000009080075a7 */ /* 0x000e64000800017f */
[----:B-1----:R-:W-:Y:S05]  /*129e0*/  @!P0 BRA `(.L_x_6349) ;  /* 0x000001c8000c8947 */ /* 0x002fea0003800000 */
.L_x_6348:
[----:B------:R-:W-:Y:S05]  /*129f0*/  BSYNC B0 ;  /* 0x0000000000007941 */ /* 0x000fea0003800000 */
.L_x_6347:
[----:B------:R-:W2:Y:S04]  /*12a00*/  LDL R3, [R1+0x1c8] ;  /* 0x0001c80001037983 */ /* 0x000ea80000100800 */
[----:B0-----:R-:W2:Y:S01]  /*12a10*/  LDL.64 R6, [R1+0x80] ;  /* 0x0000800001067983 */ /* 0x001ea20000100a00 */
[----:B------:R-:W-:Y:S05]  /*12a20*/  WARPSYNC.ALL ;  /* 0x0000000000007948 */ /* 0x000fea0003800000 */
[----:B------:R-:W3:Y:S04]  /*12a30*/  LDL.64 R4, [R1+0x78] ;  /* 0x0000780001047983 */ /* 0x000ee80000100a00 */
[----:B-1---5:R-:W4:Y:S04]  /*12a40*/  LDL.64 R8, [R1+0x78] ;  /* 0x0000780001087983 */ /* 0x022f280000100a00 */
        /* <DEDUP_REMOVED lines=52> */
.L_x_6351:
[----:B------:R-:W-:Y:S05]  /*12d90*/  BSYNC B0 ;  /* 0x0000000000007941 */ /* 0x000fea0003800000 */
.L_x_6350:
        /* <DEDUP_REMOVED lines=8> */
.L_x_6353:
[----:B------:R-:W-:Y:S05]  /*12e20*/  BSYNC B0 ;  /* 0x0000000000007941 */ /* 0x000fea0003800000 */
.L_x_6352:
[----:B------:R-:W-:Y:S04]  /*12e30*/  BSSY B0, `(.L_x_6354) ;  /* 0x0000004000007945 */ /* 0x000fe80003800000 */
[----:B-1----:R-:W-:Y:S05]  /*12e40*/  @P0 BRA `(.L_x_6355) ;  /* 0x0000000000080947 */ /* 0x002fea0003800000 */
[----:B------:R-:W1:Y:S02]  /*12e50*/  SYNCS.PHASECHK.TRANS64.TRYWAIT P0, [R4+URZ], R5 ;  /* 0x00000005040075a7 */ /* 0x000e64000800017f */
[----:B-1----:R-:W-:Y:S05]  /*12e60*/  @!P0 BRA `(.L_x_6356) ;  /* 0x000001c400008947 */ /* 0x002fea0003800000 */
.L_x_6355:
[----:B------:R-:W-:Y:S05]  /*12e70*/  BSYNC B0 ;  /* 0x0000000000007941 */ /* 0x000fea0003800000 */
.L_x_6354:
        /* <DEDUP_REMOVED lines=9> */
[----:B--2---:R-:W-:Y:S01]  /*12f10*/  ISETP.NE.U32.AND P0, PT, R12, RZ, PT ;  /* 0x000000ff0c00720c */ /* 0x004fe20003f05070 */
[----:B---3--:R-:W-:Y:S01]  /*12f20*/  IMAD R4, R13, 0x1000, R4 ;  /* 0x000010000d047824 */ /* 0x008fe200078e0204 */
[----:B------:R-:W-:Y:S01]  /*12f30*/  R2UR UR7, R5 ;  /* 0x00000000050772ca */ /* 0x000fe200000e0000 */
[----:B------:R-:W2:Y:S01]  /*12f40*/  LDL.64 R12, [R1+0x90] ;  /* 0x00009000010c7983 */ /* 0x000ea20000100a00 */
[----:B----4-:R-:W-:-:S09]  /*12f50*/  R2UR UR4, R14 ;  /* 0x000000000e0472ca */ /* 0x010fd200000e0000 */
[----:B------:R-:W-:Y:S01]  /*12f60*/  VOTEU.ANY UP0, P0 ;  /* 0x00000000003f7886 */ /* 0x000fe20000000100 */
[C---:B------:R-:W-:Y:S01]  /*12f70*/  R2UR UR6, R4.reuse ;  /* 0x00000000040672ca */ /* 0x040fe200000e0000 */
[----:B------:R-:W-:Y:S01]  /*12f80*/  VIADD R56, R4, 0x2 ;  /* 0x0000000204387836 */ /* 0x000fe20000000000 */
[----:B------:R-:W-:Y:S01]  /*12f90*/  R2UR UR5, R15 ;  /* 0x000000000f0572ca */ /* 0x000fe200000e0000 */
[----:B------:R-:W-:Y:S01]  /*12fa0*/  VIADD R6, R6, 0x2 ;  /* 0x0000000206067836 */ /* 0x000fe20000000000 */
[----:B------:R-:W3:Y:S11]  /*12fb0*/  LDL.64 R14, [R1+0x90] ;  /* 0x00009000010e7983 */ /* 0x000ef60000100a00 */
[----:B------:R-:W-:Y:S01]  /*12fc0*/  HGMMA.64x64x16.F32 R24, gdesc[UR4], R24, UP0, gsb0 ;  /* 0x00e00000041879f0 */ /* 0x000fe2000b800818 */
        /* <DEDUP_REMOVED lines=40> */
[----:B---3--:R-:W-:Y:S01]  /*13250*/  VIADD R14, R14, 0x202 ;  /* 0x000002020e0e7836 */ /* 0x008fe20000000000 */
        /* <DEDUP_REMOVED lines=109> */
[----:B----4-:R-:W-:-:S05]  /*13930*/  VIADD R14, R14, 0x606 ;  /* 0x000006060e0e7836 */ /* 0x010fca0000000000 */
[----:B------:R-:W0:Y:S04]  /*13940*/  S2R R58, SR_TID.X ;  /* 0x00000000003a7919 */ /* 0x000e280000002100 */
[----:B------:R-:W-:Y:S01]  /*13950*/  HGMMA.64x64x16.F32 R24, gdesc[UR4], R24, gsb0 ;  /* 0x00e00000041879f0 */ /* 0x000fe20008000818 */
[----:B------:R-:W-:Y:S01]  /*13960*/  VIADD R12, R4, 0x606 ;  /* 0x00000606040c7836 */ /* 0x000fe20000000000 */
[----:B------:R-:W4:Y:S01]  /*13970*/  LDL.64 R10, [R1+0x90] ;  /* 0x00009000010a7983 */ /* 0x000f220000100a00 */
[----:B------:R-:W-:Y:S01]  /*13980*/  IMAD.MOV.U32 R13, RZ, RZ, R5 ;  /* 0x000000ffff0d7224 */ /* 0x000fe200078e0005 */
[----:B------:R-:W-:Y:S02]  /*13990*/  R2UR UR4, R14 ;  /* 0x000000000e0472ca */ /* 0x000fe400000e0000 */
[----:B------:R-:W-:-:S02]  /*139a0*/  R2UR UR6, R12 ;  /* 0x000000000c0672ca */ /* 0x000fc400000e0000 */
[----:B------:R-:W-:Y:S02]  /*139b0*/  R2UR UR7, R13 ;  /* 0x000000000d0772ca */ /* 0x000fe400000e0000 */
[----:B------:R-:W-:Y:S02]  /*139c0*/  R2UR UR5, R15 ;  /* 0x000000000f0572ca */ /* 0x000fe400000e0000 */
[----:B0-----:R-:W-:Y:S01]  /*139d0*/  SHF.R.U32.HI R58, RZ, 0x7, R58 ;  /* 0x00000007ff3a7819 */ /* 0x001fe2000001163a */
[----:B------:R-:W-:Y:S02]  /*139e0*/  WARPGROUP.DEPBAR.LE gsb0, 0x0 ;  /* 0x00008000000079c5 */ /* 0x000fe40000010000 */
[----:B------:R-:W-:Y:S01]  /*139f0*/  WARPGROUP.ARRIVE ;  /* 0x00000000000079c5 */ /* 0x000fe20000000000 */
[----:B------:R-:W-:Y:S01]  /*13a00*/  IMAD.MOV.U32 R13, RZ, RZ, R5 ;  /* 0x000000ffff0d7224 */ /* 0x000fe200078e0005 */
[----:B------:R-:W-:Y:S01]  /*13a10*/  R2UR UR9, R57 ;  /* 0x00000000390972ca */ /* 0x000fe200000e0000 */
[----:B------:R-:W4:Y:S05]  /*13a20*/  LDL.64 R14, [R1+0x90] ;  /* 0x00009000010e7983 */ /* 0x000f2a0000100a00 */
[----:B------:R-:W-:Y:S01]  /*13a30*/  HGMMA.64x64x16.F32 R24, gdesc[UR4], R24, gsb0 ;  /* 0x00e00000041879f0 */ /* 0x000fe20008000818 */
[----:B------:R0:W1:Y:S02]  /*13a40*/  SHFL.IDX PT, R12, R58, RZ, 0x1f ;  /* 0x00001fff3a0c7589 */ /* 0x00006400000e0000 */
[----:B0-----:R-:W-:Y:S01]  /*13a50*/  VIADD R58, R4, 0x800 ;  /* 0x00000800043a7836 */ /* 0x001fe20000000000 */
[----:B------:R-:W-:Y:S01]  /*13a60*/  R2UR UR11, R13 ;  /* 0x000000000d0b72ca */ /* 0x000fe200000e0000 */
[----:B------:R-:W-:Y:S01]  /*13a70*/  UMOV UR4, 0x1 ;  /* 0x0000000100047882 */ /* 0x000fe20000000000 */
[----:B-1----:R-:W-:-:S04]  /*13a80*/  ISETP.GT.AND P0, PT, R12, 0x7f, PT ;  /* 0x0000007f0c00780c */ /* 0x002fc80003f04270 */
[----:B------:R-:W-:-:S04]  /*13a90*/  SEL R59, RZ, 0x2, !P0 ;  /* 0x00000002ff3b7807 */ /* 0x000fc80004000000 */
[----:B------:R-:W-:Y:S01]  /*13aa0*/  IADD3 R56, R56, 0x800, R59 ;  /* 0x0000080038387810 */ /* 0x000fe20007ffe03b */
[----:B------:R-:W-:Y:S01]  /*13ab0*/  IMAD.IADD R12, R59, 0x1, R58 ;  /* 0x000000013b0c7824 */ /* 0x000fe200078e023a */
[----:B------:R-:W-:Y:S02]  /*13ac0*/  UISETP.NE.U32.AND UP0, UPT, UR4, URZ, UPT ;  /* 0x0000003f0400728c */ /* 0x000fe4000bf05070 */
[----:B------:R-:W-:Y:S02]  /*13ad0*/  R2UR UR8, R56 ;  /* 0x00000000380872ca */ /* 0x000fe400000e0000 */
[----:B------:R-:W-:Y:S01]  /*13ae0*/  R2UR UR10, R12 ;  /* 0x000000000c0a72ca */ /* 0x000fe200000e0000 */
[----:B------:R-:W-:Y:S01]  /*13af0*/  IMAD.MOV.U32 R63, RZ, RZ, 0x4 ;  /* 0x00000004ff3f7424 */ /* 0x000fe200078e00ff */
[----:B------:R-:W4:Y:S01]  /*13b00*/  LDL.64 R12, [R1+0x90] ;  /* 0x00009000010c7983 */ /* 0x000f220000100a00 */
[----:B------:R-:W-:Y:S02]  /*13b10*/  WARPGROUP.DEPBAR.LE gsb0, 0x0 ;  /* 0x00008000000079c5 */ /* 0x000fe40000010000 */
[----:B------:R-:W-:-:S08]  /*13b20*/  WARPGROUP.ARRIVE ;  /* 0x00000000000079c5 */ /* 0x000fd00000000000 */
        /* <DEDUP_REMOVED lines=16> */
[----:B---3--:R-:W-:-:S02]  /*13c30*/  IADD3 R8, R63, 0x800, R8 ;  /* 0x000008003f087810 */ /* 0x008fc40007ffe008 */
[----:B------:R-:W-:Y:S02]  /*13c40*/  R2UR UR7, R57 ;  /* 0x00000000390772ca */ /* 0x000fe400000e0000 */
[----:B------:R-:W-:Y:S02]  /*13c50*/  R2UR UR6, R56 ;  /* 0x00000000380672ca */ /* 0x000fe400000e0000 */
[----:B------:R-:W-:Y:S02]  /*13c60*/  R2UR UR4, R8 ;  /* 0x00000000080472ca */ /* 0x000fe400000e0000 */
[----:B------:R-:W-:Y:S01]  /*13c70*/  R2UR UR5, R9 ;  /* 0x00000000090572ca */ /* 0x000fe200000e0000 */
[----:B------:R-:W-:Y:S01]  /*13c80*/  IMAD.MOV.U32 R8, RZ, RZ, 0x28 ;  /* 0x00000028ff087424 */ /* 0x000fe200078e00ff */
[----:B------:R-:W3:Y:S01]  /*13c90*/  LDL.64 R56, [R1+0x90] ;  /* 0x0000900001387983 */ /* 0x000ee20000100a00 */
        /* <DEDUP_REMOVED lines=31> */
[----:B------:R-:W4:Y:S07]  /*13e90*/  LDL.64 R10, [R1+0x90] ;  /* 0x00009000010a7983 */ /* 0x000f2e0000100a00 */
[----:B------:R-:W-:Y:S01]  /*13ea0*/  HGMMA.64x64x16.F32 R24, gdesc[UR4], R24, gsb0 ;  /* 0x00e00000041879f0 */ /* 0x000fe20008000818 */
[----:B------:R-:W-:Y:S01]  /*13eb0*/  IMAD.MOV.U32 R15, RZ, RZ, R5 ;  /* 0x000000ffff0f7224 */ /* 0x000fe200078e0005 */
        /* <DEDUP_REMOVED lines=91> */
[----:B------:R-:W-:-:S02]  /*14470*/  R2UR UR7, R11 ;  /* 0x000000000b0772ca */ /* 0x000fc400000e0000 */
[----:B------:R-:W-:Y:S01]  /*14480*/  R2UR UR4, R6 ;  /* 0x00000000060472ca */ /* 0x000fe200000e0000 */
[----:B------:R0:W5:Y:S01]  /*14490*/  LDL R11, [R1+0xc] ;  /* 0x00000c00010b7983 */ /* 0x0001620000100800 */
[----:B------:R-:W-:Y:S02]  /*144a0*/  R2UR UR6, R10 ;  /* 0x000000000a0672ca */ /* 0x000fe400000e0000 */
[----:B------:R-:W-:Y:S01]  /*144b0*/  R2UR UR5, R7 ;  /* 0x00000000070572ca */ /* 0x000fe200000e0000 */
[----:B------:R0:W5:Y:S01]  /*144c0*/  LDL R10, [R1+0x1c8] ;  /* 0x0001c800010a7983 */ /* 0x0001620000100800 */
[----:B------:R-:W-:Y:S02]  /*144d0*/  WARPGROUP.DEPBAR.LE gsb0, 0x0 ;  /* 0x00008000000079c5 */ /* 0x000fe40000010000 */
[----:B------:R-:W-:-:S09]  /*144e0*/  WARPGROUP.ARRIVE ;  /* 0x00000000000079c5 */ /* 0x000fd20000000000 */
        /* <DEDUP_REMOVED lines=74> */
.L_x_6358:
[----:B------:R-:W-:Y:S05]  /*14990*/  BSYNC B0 ;  /* 0x0000000000007941 */ /* 0x000fea0003800000 */
.L_x_6357:
[----:B------:R-:W2:Y:S02]  /*149a0*/  LDL.64 R4, [R1+0x20] ;  /* 0x0000200001047983 */ /* 0x000ea40000100a00 */
[----:B--2---:R-:W-:-:S05]  /*149b0*/  MOV R5, R4 ;  /* 0x0000000400057202 */ /* 0x004fca0000000f00 */
[----:B-----5:R-:W-:-:S05]  /*149c0*/  IMAD R10, R10, 0x8, R5 ;  /* 0x000000080a0a7824 */ /* 0x020fca00078e0205 */
[----:B------:R-:W-:-:S04]  /*149d0*/  PRMT R10, R11, 0x654, R10 ;  /* 0x000006540b0a7816 */ /* 0x000fc8000000000a */
[----:B------:R0:W-:Y:S01]  /*149e0*/  SYNCS.ARRIVE.TRANS64.RED.A1T0 RZ, [R10+URZ], RZ ;  /* 0x000000ff0aff79a7 */ /* 0x0001e2000810043f */
[----:B------:R-:W2:Y:S04]  /*149f0*/  LDL.64 R4, [R1+0x100] ;  /* 0x0001000001047983 */ /* 0x000ea80000100a00 */
[----:B------:R-:W3:Y:S04]  /*14a00*/  LDL R13, [R1+0x200] ;  /* 0x00020000010d7983 */ /* 0x000ee80000100800 */
[----:B--2---:R-:W2:Y:S04]  /*14a10*/  LD.E R6, desc[UR36][R4.64] ;  /* 0x0000002404067980 */ /* 0x004ea8000c101900 */
[----:B------:R-:W4:Y:S01]  /*14a20*/  LDL.64 R4, [R1+0x1e0] ;  /* 0x0001e00001047983 */ /* 0x000f220000100a00 */
[-C--:B--2---:R-:W-:Y:S01]  /*14a30*/  FMUL.FTZ R59, R24, R6.reuse ;  /* 0x00000006183b7220 */ /* 0x084fe20000410000 */
[-C--:B------:R-:W-:Y:S01]  /*14a40*/  FMUL.FTZ R56, R26, R6.reuse ;  /* 0x000000061a387220 */ /* 0x080fe20000410000 */
[-C--:B------:R-:W-:Y:S01]  /*14a50*/  FMUL.FTZ R57, R25, R6.reuse ;  /* 0x0000000619397220 */ /* 0x080fe20000410000 */
[-C--:B------:R-:W-:Y:S01]  /*14a60*/  FMUL.FTZ R3, R27, R6.reuse ;  /* 0x000000061b037220 */ /* 0x080fe20000410000 */
[-C--:B------:R-:W-:Y:S01]  /*14a70*/  FMUL.FTZ R58, R28, R6.reuse ;  /* 0x000000061c3a7220 */ /* 0x080fe20000410000 */
[-C--:B------:R-:W-:Y:S01]  /*14a80*/  FMUL.FTZ R60, R30, R6.reuse ;  /* 0x000000061e3c7220 */ /* 0x080fe20000410000 */
[----:B------:R-:W4:Y:S01]  /*14a90*/  MUFU.TANH R59, R59 ;  /* 0x0000003b003b7308 */ /* 0x000f220000002400 */
[-C--:B------:R-:W-:Y:S01]  /*14aa0*/  FMUL.FTZ R61, R29, R6.reuse ;  /* 0x000000061d3d7220 */ /* 0x080fe20000410000 */
[-C--:B------:R-:W-:Y:S01]  /*14ab0*/  FMUL.FTZ R30, R31, R6.reuse ;  /* 0x000000061f1e7220 */ /* 0x080fe20000410000 */
[-C--:B------:R-:W-:Y:S01]  /*14ac0*/  FMUL.FTZ R63, R32, R6.reuse ;  /* 0x00000006203f7220 */ /* 0x080fe20000410000 */
[-C--:B------:R-:W-:Y:S01]  /*14ad0*/  FMUL.FTZ R32, R34, R6.reuse ;  /* 0x0000000622207220 */ /* 0x080fe20000410000 */
[-C--:B------:R-:W-:Y:S01]  /*14ae0*/  FMUL.FTZ R62, R33, R6.reuse ;  /* 0x00000006213e7220 */ /* 0x080fe20000410000 */
[-C--:B------:R-:W-:Y:S01]  /*14af0*/  FMUL.FTZ R31, R35, R6.reuse ;  /* 0x00000006231f7220 */ /* 0x080fe20000410000 */
[-C--:B------:R-:W-:Y:S01]  /*14b00*/  FMUL.FTZ R65, R36, R6.reuse ;  /* 0x0000000624417220 */ /* 0x080fe20000410000 */
[----:B------:R-:W0:Y:S01]  /*14b10*/  MUFU.TANH R56, R56 ;  /* 0x0000003800387308 */ /* 0x000e220000002400 */
[-C--:B------:R-:W-:Y:S01]  /*14b20*/  FMUL.FTZ R35, R38, R6.reuse ;  /* 0x0000000626237220 */ /* 0x080fe20000410000 */
[-C--:B------:R-:W-:Y:S01]  /*14b30*/  FMUL.FTZ R64, R37, R6.reuse ;  /* 0x0000000625407220 */ /* 0x080fe20000410000 */
[-C--:B------:R-:W-:Y:S01]  /*14b40*/  FMUL.FTZ R34, R39, R6.reuse ;  /* 0x0000000627227220 */ /* 0x080fe20000410000 */
[-C--:B------:R-:W-:Y:S01]  /*14b50*/  FMUL.FTZ R67, R40, R6.reuse ;  /* 0x0000000628437220 */ /* 0x080fe20000410000 */
[-C--:B------:R-:W-:Y:S01]  /*14b60*/  FMUL.FTZ R38, R42, R6.reuse ;  /* 0x000000062a267220 */ /* 0x080fe20000410000 */
[-C--:B------:R-:W-:Y:S01]  /*14b70*/  FMUL.FTZ R66, R41, R6.reuse ;  /* 0x0000000629427220 */ /* 0x080fe20000410000 */
[----:B------:R-:W-:Y:S01]  /*14b80*/  FMUL.FTZ R39, R43, R6 ;  /* 0x000000062b277220 */ /* 0x000fe20000410000 */
[----:B------:R-:W1:Y:S01]  /*14b90*/  MUFU.TANH R57, R57 ;  /* 0x0000003900397308 */ /* 0x000e620000002400 */
[----:B----4-:R-:W-:Y:S01]  /*14ba0*/  FMNMX.FTZ R8, R59, R4, !PT ;  /* 0x000000043b087209 */ /* 0x010fe20007810000 */
[-C--:B------:R-:W-:Y:S01]  /*14bb0*/  FMUL.FTZ R44, R44, R6.reuse ;  /* 0x000000062c2c7220 */ /* 0x080fe20000410000 */
[-C--:B------:R-:W-:Y:S01]  /*14bc0*/  FMUL.FTZ R42, R46, R6.reuse ;  /* 0x000000062e2a7220 */ /* 0x080fe20000410000 */
[-C--:B------:R-:W-:Y:S01]  /*14bd0*/  FMUL.FTZ R43, R45, R6.reuse ;  /* 0x000000062d2b7220 */ /* 0x080fe20000410000 */
[-C--:B------:R-:W-:Y:S01]  /*14be0*/  FMUL.FTZ R40, R47, R6.reuse ;  /* 0x000000062f287220 */ /* 0x080fe20000410000 */
[-C--:B------:R-:W-:Y:S01]  /*14bf0*/  FMUL.FTZ R46, R48, R6.reuse ;  /* 0x00000006302e7220 */ /* 0x080fe20000410000 */
[-C--:B------:R-:W-:Y:S01]  /*14c00*/  FMUL.FTZ R41, R50, R6.reuse ;  /* 0x0000000632297220 */ /* 0x080fe20000410000 */
[----:B------:R-:W2:Y:S01]  /*14c10*/  MUFU.TANH R3, R3 ;  /* 0x0000000300037308 */ /* 0x000ea20000002400 */
[----:B0-----:R-:W-:Y:S01]  /*14c20*/  FMNMX.FTZ R10, R56, R5, !PT ;  /* 0x00000005380a7209 */ /* 0x001fe20007810000 */
[-C--:B------:R-:W-:Y:S01]  /*14c30*/  FMUL.FTZ R45, R49, R6.reuse ;  /* 0x00000006312d7220 */ /* 0x080fe20000410000 */
[-C--:B------:R-:W-:Y:S01]  /*14c40*/  FMUL.FTZ R36, R51, R6.reuse ;  /* 0x0000000633247220 */ /* 0x080fe20000410000 */
[-C--:B------:R-:W-:Y:S01]  /*14c50*/  FMUL.FTZ R47, R52, R6.reuse ;  /* 0x00000006342f7220 */ /* 0x080fe20000410000 */
[-C--:B------:R-:W-:Y:S01]  /*14c60*/  FMUL.FTZ R37, R54, R6.reuse ;  /* 0x0000000636257220 */ /* 0x080fe20000410000 */
[-C--:B------:R-:W-:Y:S01]  /*14c70*/  FMUL.FTZ R48, R53, R6.reuse ;  /* 0x0000000635307220 */ /* 0x080fe20000410000 */
[----:B------:R-:W-:Y:S01]  /*14c80*/  FMUL.FTZ R33, R55, R6 ;  /* 0x0000000637217220 */ /* 0x000fe20000410000 */
        /* <DEDUP_REMOVED lines=54> */
[----:B------:R-:W4:Y:S05]  /*14ff0*/  LDL.64 R8, [R1+0x1f0] ;  /* 0x0001f00001087983 */ /* 0x000f2a0000100a00 */
[----:B------:R-:W0:Y:S01]  /*15000*/  MUFU.TANH R33, R33 ;  /* 0x0000002100217308 */ /* 0x000e220000002400 */
[----:B-1----:R-:W-:Y:S02]  /*15010*/  FMNMX.FTZ R6, R37, R6, !PT ;  /* 0x0000000625067209 */ /* 0x002fe40007810000 */
[----:B--2---:R-:W-:-:S02]  /*15020*/  FMNMX.FTZ R10, R48, R7, !PT ;  /* 0x00000007300a7209 */ /* 0x004fc40007810000 */
[----:B0-----:R-:W-:-:S03]  /*15030*/  FMNMX.FTZ R11, R33, R6, !PT ;  /* 0x00000006210b7209 */ /* 0x001fc60007810000 */
[----:B------:R-:W0:Y:S04]  /*15040*/  SHFL.BFLY PT, R7, R10, 0x2, 0x1f ;  /* 0x0c401f000a077f89 */ /* 0x000e2800000e0000 */
[----:B------:R-:W-:Y:S04]  /*15050*/  STL.64 [R1+0x1e0], R10 ;  /* 0x0001e00a01007387 */ /* 0x000fe80000100a00 */
[----:B------:R-:W2:Y:S01]  /*15060*/  LDL R24, [R1+0x1e4] ;  /* 0x0001e40001187983 */ /* 0x000ea20000100800 */
[----:B0-----:R-:W-:-:S05]  /*15070*/  FMNMX.FTZ R12, R10, R7, !PT ;  /* 0x000000070a0c7209 */ /* 0x001fca0007810000 */
[----:B------:R-:W0:Y:S02]  /*15080*/  SHFL.BFLY PT, R7, R12, 0x1, 0x1f ;  /* 0x0c201f000c077f89 */ /* 0x000e2400000e0000 */
[----:B0-----:R-:W-:Y:S02]  /*15090*/  FMNMX.FTZ R14, R12, R7, !PT ;  /* 0x000000070c0e7209 */ /* 0x001fe40007810000 */
[----:B------:R-:W4:Y:S04]  /*150a0*/  LDL.64 R6, [R1+0xb8] ;  /* 0x0000b80001067983 */ /* 0x000f280000100a00 */
        /* <DEDUP_REMOVED lines=10> */
[----:B------:R-:W4:Y:S08]  /*15150*/  MUFU.EX2 R124, R4 ;  /* 0x00000004007c7308 */ /* 0x000f300000000800 */
[----:B------:R-:W0:Y:S01]  /*15160*/  MUFU.EX2 R123, R12 ;  /* 0x0000000c007b7308 */ /* 0x000e220000000800 */
[----:B------:R1:W-:Y:S01]  /*15170*/  STL [R1+0x1e4], R10 ;  /* 0x0001e40a01007387 */ /* 0x0003e20000100800 */
[----:B----4-:R-:W-:Y:S01]  /*15180*/  FMUL.FTZ R8, R124, R8 ;  /* 0x000000087c087220 */ /* 0x010fe20000410000 */
[----:B0-----:R-:W-:-:S05]  /*15190*/  FMUL.FTZ R9, R9, R123 ;  /* 0x0000007b09097220 */ /* 0x001fca0000410000 */
[----:B------:R1:W-:Y:S04]  /*151a0*/  STL.64 [R1+0x1f0], R8 ;  /* 0x0001f00801007387 */ /* 0x0003e80000100a00 */
[----:B------:R-:W2:Y:S01]  /*151b0*/  LD.E R5, desc[UR36][R6.64+0x4] ;  /* 0x0000042406057980 */ /* 0x000ea2000c101900 */
[----:B------:R-:W-:Y:S01]  /*151c0*/  BSSY B0, `(.L_x_6359) ;  /* 0x000000c000007945 */ /* 0x000fe20003800000 */
[----:B--2---:R-:W-:-:S13]  /*151d0*/  ISETP.NE.AND P0, PT, R5, RZ, PT ;  /* 0x000000ff0500720c */ /* 0x004fda0003f05270 */
[----:B-1----:R-:W-:Y:S05]  /*151e0*/  @P0 BRA `(.L_x_6360) ;  /* 0x0000000000240947 */ /* 0x002fea0003800000 */
        /* <DEDUP_REMOVED lines=9> */
.L_x_6360:
[----:B------:R-:W-:Y:S05]  /*15280*/  BSYNC B0 ;  /* 0x0000000000007941 */ /* 0x000fea0003800000 */
.L_x_6359:
        /* <DEDUP_REMOVED lines=9> */
.L_x_6362:
[----:B------:R-:W-:Y:S05]  /*15320*/  BSYNC B0 ;  /* 0x0000000000007941 */ /* 0x000fea0003800000 */
.L_x_6361:
        /* <DEDUP_REMOVED lines=35> */
[----:B------:R-:W4:Y:S01]  /*15560*/  LDL R146, [R1+0x1c8] ;  /* 0x0001c80001927983 */ /* 0x000f220000100800 */
[----:B--2---:R-:W-:-:S04]  /*15570*/  FMUL.FTZ R28, R28, R49 ;  /* 0x000000311c1c7220 */ /* 0x004fc80000410000 */
[-CC-:B------:R-:W-:Y:S01]  /*15580*/  FFMA.FTZ R174, R44, R49.reuse, -R28.reuse ;  /* 0x000000312cae7223 */ /* 0x180fe2000001081c */
[-C--:B------:R-:W-:Y:S01]  /*15590*/  FMUL.FTZ R44, R29, R49.reuse ;  /* 0x000000311d2c7220 */ /* 0x080fe20000410000 */
[----:B------:R-:W-:-:S03]  /*155a0*/  FFMA.FTZ R122, R59, R49, -R28 ;  /* 0x000000313b7a7223 */ /* 0x000fc6000001081c */
[-CC-:B------:R-:W-:Y:S01]  /*155b0*/  FFMA.FTZ R133, R56, R49.reuse, -R44.reuse ;  /* 0x0000003138857223 */ /* 0x180fe2000001082c */
[-C--:B------:R-:W-:Y:S01]  /*155c0*/  FFMA.FTZ R161, R3, R49.reuse, -R44 ;  /* 0x0000003103a17223 */ /* 0x080fe2000001082c */
[-C--:B------:R-:W-:Y:S01]  /*155d0*/  FFMA.FTZ R160, R57, R49.reuse, -R28 ;  /* 0x0000003139a07223 */ /* 0x080fe2000001081c */
[----:B------:R-:W3:Y:S01]  /*155e0*/  MUFU.EX2 R122, R122 ;  /* 0x0000007a007a7308 */ /* 0x000ee20000000800 */
[-C--:B------:R-:W-:Y:S01]  /*155f0*/  FFMA.FTZ R163, R60, R49.reuse, -R44 ;  /* 0x000000313ca37223 */ /* 0x080fe2000001082c */
[-C--:B------:R-:W-:Y:S01]  /*15600*/  FFMA.FTZ R121, R58, R49.reuse, -R28 ;  /* 0x000000313a797223 */ /* 0x080fe2000001081c */
[-C--:B------:R-:W-:Y:S01]  /*15610*/  FFMA.FTZ R132, R30, R49.reuse, -R44 ;  /* 0x000000311e847223 */ /* 0x080fe2000001082c */
[-C--:B------:R-:W-:Y:S01]  /*15620*/  FFMA.FTZ R162, R61, R49.reuse, -R28 ;  /* 0x000000313da27223 */ /* 0x080fe2000001081c */
[-C--:B------:R-:W-:Y:S01]  /*15630*/  FFMA.FTZ R165, R32, R49.reuse, -R44 ;  /* 0x0000003120a57223 */ /* 0x080fe2000001082c */
[-C--:B------:R-:W-:Y:S01]  /*15640*/  FFMA.FTZ R120, R63, R49.reuse, -R28 ;  /* 0x000000313f787223 */ /* 0x080fe2000001081c */
[-C--:B------:R-:W-:Y:S01]  /*15650*/  FFMA.FTZ R131, R31, R49.reuse, -R44 ;  /* 0x000000311f837223 */ /* 0x080fe2000001082c */
        /* <DEDUP_REMOVED lines=11> */
[-C--:B------:R-:W-:Y:S01]  /*15710*/  FFMA.FTZ R21, R48, R49.reuse, -R28 ;  /* 0x0000003130157223 */ /* 0x080fe2000001081c */
[-CC-:B------:R-:W-:Y:S01]  /*15720*/  FFMA.FTZ R167, R35, R49.reuse, -R44.reuse ;  /* 0x0000003123a77223 */ /* 0x180fe2000001082c */
[-CC-:B------:R-:W-:Y:S01]  /*15730*/  FFMA.FTZ R129, R34, R49.reuse, -R44.reuse ;  /* 0x0000003122817223 */ /* 0x180fe2000001082c */
[-CC-:B------:R-:W-:Y:S01]  /*15740*/  FFMA.FTZ R173, R38, R49.reuse, -R44.reuse ;  /* 0x0000003126ad7223 */ /* 0x180fe2000001082c */
[-C--:B------:R-:W-:Y:S01]  /*15750*/  FFMA.FTZ R127, R39, R49.reuse, -R44 ;  /* 0x00000031277f7223 */ /* 0x080fe2000001082c */
[----:B------:R-:W2:Y:S01]  /*15760*/  MUFU.EX2 R160, R160 ;  /* 0x000000a000a07308 */ /* 0x000ea20000000800 */
[----:B---3--:R-:W-:Y:S01]  /*15770*/  FADD.FTZ R3, R122, R8 ;  /* 0x000000087a037221 */ /* 0x008fe20000010000 */
[-CC-:B------:R-:W-:Y:S01]  /*15780*/  FFMA.FTZ R125, R42, R49.reuse, -R44.reuse ;  /* 0x000000312a7d7223 */ /* 0x180fe2000001082c */
[-CC-:B------:R-:W-:Y:S01]  /*15790*/  FFMA.FTZ R175, R40, R49.reuse, -R44.reuse ;  /* 0x0000003128af7223 */ /* 0x180fe2000001082c */
[----:B------:R-:W-:-:S04]  /*157a0*/  FFMA.FTZ R169, R41, R49, -R44 ;  /* 0x0000003129a97223 */ /* 0x000fc8000001082c */
[----:B------:R-:W-:Y:S01]  /*157b0*/  MUFU.EX2 R174, R174 ;  /* 0x000000ae00ae7308 */ /* 0x000fe20000000800 */
[----:B------:R-:W-:Y:S01]  /*157c0*/  FFMA.FTZ R171, R37, R49, -R44 ;  /* 0x0000003125ab7223 */ /* 0x000fe2000001082c */
[C---:B----4-:R-:W-:Y:S01]  /*157d0*/  FMUL.FTZ R25, R124.reuse, R25 ;  /* 0x000000197c197220 */ /* 0x050fe20000410000 */
[C---:B------:R-:W-:Y:S01]  /*157e0*/  FMUL.FTZ R24, R124.reuse, R24 ;  /* 0x000000187c187220 */ /* 0x040fe20000410000 */
[C---:B------:R-:W-:Y:S01]  /*157f0*/  FMUL.FTZ R27, R123.reuse, R27 ;  /* 0x0000001b7b1b7220 */ /* 0x040fe20000410000 */
[----:B------:R-:W-:Y:S01]  /*15800*/  FMUL.FTZ R26, R123, R26 ;  /* 0x0000001a7b1a7220 */ /* 0x000fe20000410000 */
[C---:B------:R-:W-:Y:S01]  /*15810*/  FMUL.FTZ R15, R124.reuse, R15 ;  /* 0x0000000f7c0f7220 */ /* 0x040fe20000410000 */
[C---:B------:R-:W-:Y:S01]  /*15820*/  FMUL.FTZ R14, R124.reuse, R14 ;  /* 0x0000000e7c0e7220 */ /* 0x040fe20000410000 */
[----:B------:R-:W3:Y:S01]  /*15830*/  MUFU.EX2 R163, R163 ;  /* 0x000000a300a37308 */ /* 0x000ee20000000800 */
[C---:B------:R-:W-:Y:S01]  /*15840*/  FMUL.FTZ R11, R124.reuse, R11 ;  /* 0x0000000b7c0b7220 */ /* 0x040fe20000410000 */
[C---:B------:R-:W-:Y:S01]  /*15850*/  FMUL.FTZ R10, R124.reuse, R10 ;  /* 0x0000000a7c0a7220 */ /* 0x040fe20000410000 */
[C---:B------:R-:W-:Y:S01]  /*15860*/  FMUL.FTZ R13, R124.reuse, R13 ;  /* 0x0000000d7c0d7220 */ /* 0x040fe20000410000 */
[C---:B------:R-:W-:Y:S01]  /*15870*/  FMUL.FTZ R12, R124.reuse, R12 ;  /* 0x0000000c7c0c7220 */ /* 0x040fe20000410000 */
[C---:B------:R-:W-:Y:S01]  /*15880*/  FMUL.FTZ R99, R124.reuse, R99 ;  /* 0x000000637c637220 */ /* 0x040fe20000410000 */
[C---:B------:R-:W-:Y:S01]  /*15890*/  FMUL.FTZ R98, R124.reuse, R98 ;  /* 0x000000627c627220 */ /* 0x040fe20000410000 */
[C---:B------:R-:W-:Y:S01]  /*158a0*/  FMUL.FTZ R97, R124.reuse, R97 ;  /* 0x000000617c617220 */ /* 0x040fe20000410000 */
[----:B------:R-:W4:Y:S01]  /*158b0*/  MUFU.EX2 R121, R121 ;  /* 0x0000007900797308 */ /* 0x000f220000000800 */
[----:B0-----:R-:W-:Y:S01]  /*158c0*/  FADD.FTZ R28, R133, R9 ;  /* 0x00000009851c7221 */ /* 0x001fe20000010000 */
[C---:B------:R-:W-:Y:S01]  /*158d0*/  FMUL.FTZ R96, R124.reuse, R96 ;  /* 0x000000607c607220 */ /* 0x040fe20000410000 */
[C---:B------:R-:W-:Y:S01]  /*158e0*/  FMUL.FTZ R101, R124.reuse, R93 ;  /* 0x0000005d7c657220 */ /* 0x040fe20000410000 */
[C---:B------:R-:W-:Y:S01]  /*158f0*/  FMUL.FTZ R100, R124.reuse, R92 ;  /* 0x0000005c7c647220 */ /* 0x040fe20000410000 */
[C---:B------:R-:W-:Y:S01]  /*15900*/  FMUL.FTZ R111, R124.reuse, R111 ;  /* 0x0000006f7c6f7220 */ /* 0x040fe20000410000 */
[C---:B------:R-:W-:Y:S01]  /*15910*/  FMUL.FTZ R110, R124.reuse, R110 ;  /* 0x0000006e7c6e7220 */ /* 0x040fe20000410000 */
[C---:B------:R-:W-:Y:S01]  /*15920*/  FMUL.FTZ R105, R124.reuse, R105 ;  /* 0x000000697c697220 */ /* 0x040fe20000410000 */
[----:B------:R-:W0:Y:S01]  /*15930*/  MUFU.EX2 R132, R132 ;  /* 0x0000008400847308 */ /* 0x000e220000000800 */
[C---:B------:R-:W-:Y:S01]  /*15940*/  FMUL.FTZ R104, R124.reuse, R104 ;  /* 0x000000687c687220 */ /* 0x040fe20000410000 */
[C---:B------:R-:W-:Y:S01]  /*15950*/  FMUL.FTZ R113, R124.reuse, R103 ;  /* 0x000000677c717220 */ /* 0x040fe20000410000 */
[----:B------:R-:W-:Y:S01]  /*15960*/  FMUL.FTZ R112, R124, R102 ;  /* 0x000000667c707220 */ /* 0x000fe20000410000 */
[C---:B------:R-:W-:Y:S01]  /*15970*/  FMUL.FTZ R109, R123.reuse, R109 ;  /* 0x0000006d7b6d7220 */ /* 0x040fe20000410000 */
[C---:B------:R-:W-:Y:S01]  /*15980*/  FMUL.FTZ R108, R123.reuse, R108 ;  /* 0x0000006c7b6c7220 */ /* 0x040fe20000410000 */
[C---:B------:R-:W-:Y:S01]  /*15990*/  FMUL.FTZ R115, R123.reuse, R107 ;  /* 0x0000006b7b737220 */ /* 0x040fe20000410000 */
[----:B------:R-:W-:Y:S01]  /*159a0*/  FMUL.FTZ R114, R123, R106 ;  /* 0x0000006a7b727220 */ /* 0x000fe20000410000 */
[----:B------:R-:W0:Y:S01]  /*159b0*/  MUFU.EX2 R162, R162 ;  /* 0x000000a200a27308 */ /* 0x000e220000000800 */
[----:B-1----:R-:W-:Y:S01]  /*159c0*/  FADD.FTZ R28, R161, R28 ;  /* 0x0000001ca11c7221 */ /* 0x002fe20000010000 */
[----:B--2---:R-:W-:Y:S01]  /*159d0*/  FADD.FTZ R8, R160, R3 ;  /* 0x00000003a0087221 */ /* 0x004fe20000010000 */
[C---:B------:R-:W-:Y:S01]  /*159e0*/  FMUL.FTZ R7, R123.reuse, R7 ;  /* 0x000000077b077220 */ /* 0x040fe20000410000 */
[----:B------:R-:W-:Y:S01]  /*159f0*/  FMUL.FTZ R6, R123, R6 ;  /* 0x000000067b067220 */ /* 0x000fe20000410000 */
[----:B------:R-:W2:Y:S03]  /*15a00*/  LDL.64 R62, [R1+0x3a0] ;  /* 0x0003a000013e7983 */ /* 0x000ea60000100a00 */
[----:B------:R-:W1:Y:S01]  /*15a10*/  MUFU.EX2 R165, R165 ;  /* 0x000000a500a57308 */ /* 0x000e620000000800 */
[----:B------:R-:W2:Y:S04]  /*15a20*/  LDL.64 R60, [R1+0x3b0] ;  /* 0x0003b000013c7983 */ /* 0x000ea80000100a00 */
[----:B------:R-:W2:Y:S03]  /*15a30*/  LDL.64 R58, [R1+0x3c0] ;  /* 0x0003c000013a7983 */ /* 0x000ea60000100a00 */
[----:B------:R-:W1:Y:S01]  /*15a40*/  MUFU.EX2 R120, R120 ;  /* 0x0000007800787308 */ /* 0x000e620000000800 */
[----:B---3--:R-:W-:Y:S01]  /*15a50*/  FADD.FTZ R9, R163, R28 ;  /* 0x0000001ca3097221 */ /* 0x008fe20000010000 */
[----:B----4-:R-:W-:Y:S01]  /*15a60*/  FADD.FTZ R3, R121, R8 ;  /* 0x0000000879037221 */ /* 0x010fe20000010000 */
[----:B------:R-:W3:Y:S04]  /*15a70*/  LDL.64 R64, [R1+0x340] ;  /* 0x0003400001407983 */ /* 0x000ee80000100a00 */
[----:B------:R-:W4:Y:S01]  /*15a80*/  LDL.64 R66, [R1+0x380] ;  /* 0x0003800001427983 */ /* 0x000f220000100a00 */
[----:B------:R-:W1:Y:S03]  /*15a90*/  MUFU.EX2 R131, R131 ;  /* 0x0000008300837308 */ /* 0x000e660000000800 */
[----:B------:R-:W2:Y:S04]  /*15aa0*/  LDL.64 R56, [R1+0x3d0] ;  /* 0x0003d00001387983 */ /* 0x000ea80000100a00 */
[----:B------:R-:W2:Y:S01]  /*15ab0*/  LDL.64 R46, [R1+0x268] ;  /* 0x00026800012e7983 */ /* 0x000ea20000100a00 */
[----:B------:R-:W1:Y:S01]  /*15ac0*/  MUFU.EX2 R164, R164 ;  /* 0x000000a400a47308 */ /* 0x000e620000000800 */
[----:B0-----:R-:W-:Y:S01]  /*15ad0*/  FADD.FTZ R8, R132, R9 ;  /* 0x0000000984087221 */ /* 0x001fe20000010000 */
[----:B------:R-:W-:Y:S01]  /*15ae0*/  FADD.FTZ R3, R162, R3 ;  /* 0x00000003a2037221 */ /* 0x000fe20000010000 */
[----:B------:R-:W2:Y:S05]  /*15af0*/  LDL.64 R34, [R1+0x278] ;  /* 0x0002780001227983 */ /* 0x000eaa0000100a00 */
[----:B------:R-:W0:Y:S08]  /*15b00*/  MUFU.EX2 R167, R167 ;  /* 0x000000a700a77308 */ /* 0x000e300000000800 */
[----:B------:R-:W0:Y:S01]  /*15b10*/  MUFU.EX2 R130, R130 ;  /* 0x0000008200827308 */ /* 0x000e220000000800 */
[----:B-1----:R-:W-:Y:S01]  /*15b20*/  FADD.FTZ R8, R165, R8 ;  /* 0x00000008a5087221 */ /* 0x002fe20000010000 */
[----:B------:R-:W-:Y:S01]  /*15b30*/  FADD.FTZ R3, R120, R3 ;  /* 0x0000000378037221 */ /* 0x000fe20000010000 */
[----:B------:R-:W2:Y:S05]  /*15b40*/  LDL.64 R42, [R1+0x288] ;  /* 0x00028800012a7983 */ /* 0x000eaa0000100a00 */
[----:B------:R-:W1:Y:S08]  /*15b50*/  MUFU.EX2 R129, R129 ;  /* 0x0000008100817308 */ /* 0x000e700000000800 */
[----:B------:R-:W1:Y:S01]  /*15b60*/  MUFU.EX2 R166, R166 ;  /* 0x000000a600a67308 */ /* 0x000e620000000800 */
[----:B------:R-:W-:Y:S01]  /*15b70*/  FADD.FTZ R8, R131, R8 ;  /* 0x0000000883087221 */ /* 0x000fe20000010000 */
[----:B------:R-:W-:Y:S01]  /*15b80*/  FADD.FTZ R3, R164, R3 ;  /* 0x00000003a4037221 */ /* 0x000fe20000010000 */
[----:B------:R-:W2:Y:S04]  /*15b90*/  LDL.64 R40, [R1+0x298] ;  /* 0x0002980001287983 */ /* 0x000ea80000100a00 */
[----:B------:R-:W2:Y:S01]  /*15ba0*/  LDL.64 R38, [R1+0x2a8] ;  /* 0x0002a80001267983 */ /* 0x000ea20000100a00 */
[----:B------:R-:W1:Y:S08]  /*15bb0*/  MUFU.EX2 R173, R173 ;  /* 0x000000ad00ad7308 */ /* 0x000e700000000800 */
[----:B------:R-:W1:Y:S01]  /*15bc0*/  MUFU.EX2 R128, R128 ;  /* 0x0000008000807308 */ /* 0x000e620000000800 */
[----:B0-----:R-:W-:Y:S01]  /*15bd0*/  FADD.FTZ R8, R167, R8 ;  /* 0x00000008a7087221 */ /* 0x001fe20000010000 */
[----:B------:R-:W-:-:S06]  /*15be0*/  FADD.FTZ R3, R130, R3 ;  /* 0x0000000382037221 */ /* 0x000fcc0000010000 */
[----:B------:R-:W0:Y:S08]  /*15bf0*/  MUFU.EX2 R127, R127 ;  /* 0x0000007f007f7308 */ /* 0x000e300000000800 */
[----:B------:R-:W0:Y:S01]  /*15c00*/  MUFU.EX2 R172, R172 ;  /* 0x000000ac00ac7308 */ /* 0x000e220000000800 */
[----:B-1----:R-:W-:Y:S01]  /*15c10*/  FADD.FTZ R8, R129, R8 ;  /* 0x0000000881087221 */ /* 0x002fe20000010000 */
[----:B------:R-:W-:-:S06]  /*15c20*/  FADD.FTZ R3, R166, R3 ;  /* 0x00000003a6037221 */ /* 0x000fcc0000010000 */
[----:B------:R-:W1:Y:S01]  /*15c30*/  MUFU.EX2 R125, R125 ;  /* 0x0000007d007d7308 */ /* 0x000e620000000800 */
[----:B------:R-:W-:Y:S01]  /*15c40*/  FFMA.FTZ R9, R36, R49, -R44 ;  /* 0x0000003124097223 */ /* 0x000fe2000001082c */
[----:B------:R-:W-:-:S06]  /*15c50*/  FADD.FTZ R8, R173, R8 ;  /* 0x00000008ad087221 */ /* 0x000fcc0000010000 */
[----:B------:R-:W1:Y:S01]  /*15c60*/  MUFU.EX2 R175, R175 ;  /* 0x000000af00af7308 */ /* 0x000e620000000800 */
[----:B------:R-:W-:-:S07]  /*15c70*/  FADD.FTZ R3, R128, R3 ;  /* 0x0000000380037221 */ /* 0x000fce0000010000 */
[----:B------:R-:W1:Y:S01]  /*15c80*/  MUFU.EX2 R126, R126 ;  /* 0x0000007e007e7308 */ /* 0x000e620000000800 */
[----:B0-----:R-:W-:Y:S01]  /*15c90*/  FADD.FTZ R28, R127, R8 ;  /* 0x000000087f1c7221 */ /* 0x001fe20000010000 */
[----:B------:R-:W-:-:S06]  /*15ca0*/  FADD.FTZ R3, R172, R3 ;  /* 0x00000003ac037221 */ /* 0x000fcc0000010000 */
[----:B------:R-:W-:Y:S01]  /*15cb0*/  MUFU.EX2 R193, R193 ;  /* 0x000000c100c17308 */ /* 0x000fe20000000800 */
[----:B------:R-:W-:-:S07]  /*15cc0*/  FFMA.FTZ R8, R33, R49, -R44 ;  /* 0x0000003121087223 */ /* 0x000fce000001082c */
[----:B------:R-:W0:Y:S01]  /*15cd0*/  MUFU.EX2 R169, R169 ;  /* 0x000000a900a97308 */ /* 0x000e220000000800 */
[----:B-1----:R-:W-:Y:S01]  /*15ce0*/  FADD.FTZ R28, R125, R28 ;  /* 0x0000001c7d1c7221 */ /* 0x002fe20000010000 */
[----:B------:R-:W-:Y:S01]  /*15cf0*/  FADD.FTZ R3, R174, R3 ;  /* 0x00000003ae037221 */ /* 0x000fe20000010000 */
[----:B------:R-:W2:Y:S04]  /*15d00*/  LDL.64 R44, [R1+0x3e0] ;  /* 0x0003e000012c7983 */ /* 0x000ea80000100a00 */
[----:B------:R-:W2:Y:S01]  /*15d10*/  LDL.64 R36, [R1+0x2b8] ;  /* 0x0002b80001247983 */ /* 0x000ea20000100a00 */
[----:B------:R-:W-:Y:S03]  /*15d20*/  MUFU.EX2 R168, R168 ;  /* 0x000000a800a87308 */ /* 0x000fe60000000800 */
[----:B------:R-:W2:Y:S04]  /*15d30*/  LDL.64 R92, [R1+0x348] ;  /* 0x00034800015c7983 */ /* 0x000ea80000100a00 */
[----:B------:R-:W2:Y:S01]  /*15d40*/  LDL.64 R102, [R1+0x388] ;  /* 0x0003880001667983 */ /* 0x000ea20000100a00 */
[----:B------:R-:W1:Y:S01]  /*15d50*/  MUFU.EX2 R9, R9 ;  /* 0x0000000900097308 */ /* 0x000e620000000800 */
[----:B------:R-:W-:Y:S01]  /*15d60*/  FADD.FTZ R30, R175, R28 ;  /* 0x0000001caf1e7221 */ /* 0x000fe20000010000 */
[----:B------:R-:W-:Y:S01]  /*15d70*/  FADD.FTZ R28, R126, R3 ;  /* 0x000000037e1c7221 */ /* 0x000fe20000010000 */
[----:B------:R-:W2:Y:S04]  /*15d80*/  LDL.64 R48, [R1+0x258] ;  /* 0x0002580001307983 */ /* 0x000ea80000100a00 */
[----:B------:R-:W2:Y:S01]  /*15d90*/  LDL.64 R32, [R1+0x2d8] ;  /* 0x0002d80001207983 */ /* 0x000ea20000100a00 */
[----:B------:R-:W-:Y:S08]  /*15da0*/  MUFU.EX2 R170, R170 ;  /* 0x000000aa00aa7308 */ /* 0x000ff00000000800 */
[----:B------:R-:W1:Y:S01]  /*15db0*/  MUFU.EX2 R171, R171 ;  /* 0x000000ab00ab7308 */ /* 0x000e620000000800 */
[----:B0-----:R-:W-:Y:S01]  /*15dc0*/  FADD.FTZ R30, R169, R30 ;  /* 0x0000001ea91e7221 */ /* 0x001fe20000010000 */
[----:B------:R-:W-:Y:S01]  /*15dd0*/  FADD.FTZ R3, R193, R28 ;  /* 0x0000001cc1037221 */ /* 0x000fe20000010000 */
[----:B------:R-:W2:Y:S05]  /*15de0*/  LDL.64 R106, [R1+0x3c8] ;  /* 0x0003c800016a7983 */ /* 0x000eaa0000100a00 */
[----:B------:R-:W0:Y:S08]  /*15df0*/  MUFU.EX2 R21, R21 ;  /* 0x0000001500157308 */ /* 0x000e300000000800 */
[----:B------:R-:W0:Y:S01]  /*15e00*/  MUFU.EX2 R8, R8 ;  /* 0x0000000800087308 */ /* 0x000e220000000800 */
[----:B-1----:R-:W-:Y:S01]  /*15e10*/  FADD.FTZ R30, R9, R30 ;  /* 0x0000001e091e7221 */ /* 0x002fe20000010000 */
[----:B------:R-:W-:-:S03]  /*15e20*/  FADD.FTZ R3, R168, R3 ;  /* 0x00000003a8037221 */ /* 0x000fc60000010000 */
[----:B------:R-:W-:Y:S01]  /*15e30*/  FADD.FTZ R29, R171, R30 ;  /* 0x0000001eab1d7221 */ /* 0x000fe20000010000 */
[----:B------:R-:W-:Y:S01]  /*15e40*/  FADD.FTZ R28, R170, R3 ;  /* 0x00000003aa1c7221 */ /* 0x000fe20000010000 */
[----:B------:R-:W2:Y:S03]  /*15e50*/  LDL.64 R30, [R1+0x2e8] ;  /* 0x0002e800011e7983 */ /* 0x000ea60000100a00 */
[----:B0-----:R-:W-:Y:S01]  /*15e60*/  FADD.FTZ R28, R21, R28 ;  /* 0x0000001c151c7221 */ /* 0x001fe20000010000 */
[----:B------:R-:W-:-:S05]  /*15e70*/  FADD.FTZ R29, R8, R29 ;  /* 0x0000001d081d7221 */ /* 0x000fca0000010000 */
[----:B------:R0:W-:Y:S01]  /*15e80*/  STL.64 [R1+0x1f0], R28 ;  /* 0x0001f01c01007387 */ /* 0x0001e20000100a00 */
[----:B------:R-:W-:Y:S06]  /*15e90*/  BAR.SYNC.DEFER_BLOCKING 0xf, 0x100 ;  /* 0x03c4000000007b1d */ /* 0x000fec0000010000 */
[----:B0-----:R-:W2:Y:S04]  /*15ea0*/  LDL.64 R28, [R1+0x2f8] ;  /* 0x0002f800011c7983 */ /* 0x001ea80000100a00 */
[----:B------:R-:W2:Y:S04]  /*15eb0*/  LD.E.64 R88, desc[UR36][R4.64+0x8] ;  /* 0x0000082404587980 */ /* 0x000ea8000c101b00 */
[----:B------:R-:W2:Y:S04]  /*15ec0*/  LD.E.64 R4, desc[UR36][R4.64] ;  /* 0x0000002404047980 */ /* 0x000ea8000c101b00 */
[----:B------:R0:W-:Y:S04]  /*15ed0*/  STL.64 [R1+0x400], R24 ;  /* 0x0004001801007387 */ /* 0x0001e80000100a00 */
[----:B------:R1:W-:Y:S04]  /*15ee0*/  STL.64 [R1+0x408], R26 ;  /* 0x0004081a01007387 */ /* 0x0003e80000100a00 */
[----:B------:R-:W-:Y:S04]  /*15ef0*/  STL.64 [R1+0x210], R14 ;  /* 0x0002100e01007387 */ /* 0x000fe80000100a00 */
        /* <DEDUP_REMOVED lines=8> */
[----:B------:R3:W-:Y:S04]  /*15f80*/  STL.64 [R1+0x218], R108 ;  /* 0x0002186c01007387 */ /* 0x0007e80000100a00 */
[----:B------:R3:W-:Y:S04]  /*15f90*/  STL.64 [R1+0x228], R114 ;  /* 0x0002287201007387 */ /* 0x0007e80000100a00 */
[----:B0-----:R-:W2:Y:S04]  /*15fa0*/  LDL.64 R24, [R1+0x2c8] ;  /* 0x0002c80001187983 */ /* 0x001ea80000100a00 */
[----:B-1----:R-:W2:Y:S04]  /*15fb0*/  LDL.64 R26, [R1+0x308] ;  /* 0x00030800011a7983 */ /* 0x002ea80000100a00 */
        /* <DEDUP_REMOVED lines=8> */
[----:B---3--:R-:W3:Y:S04]  /*16040*/  LDL.64 R112, [R1+0x3b8] ;  /* 0x0003b80001707983 */ /* 0x008ee80000100a00 */
[----:B------:R-:W3:Y:S04]  /*16050*/  LDL.64 R108, [R1+0x3d8] ;  /* 0x0003d800016c7983 */ /* 0x000ee80000100a00 */
[----:B------:R-:W3:Y:S04]  /*16060*/  LDL.64 R114, [R1+0x3e8] ;  /* 0x0003e80001727983 */ /* 0x000ee80000100a00 */
[----:B------:R0:W-:Y:S04]  /*16070*/  STL.64 [R1+0x238], R6 ;  /* 0x0002380601007387 */ /* 0x0001e80000100a00 */
        /* <DEDUP_REMOVED lines=11> */
[----:B------:R-:W3:Y:S01]  /*16130*/  LDL R145, [R1+0x23c] ;  /* 0x00023c0001917983 */ /* 0x000ee20000100800 */
        /* <DEDUP_REMOVED lines=28> */
[C---:B----4-:R-:W-:Y:S01]  /*16300*/  FMUL.FTZ R67, R124.reuse, R67 ;  /* 0x000000437c437220 */ /* 0x050fe20000410000 */
        /* <DEDUP_REMOVED lines=41> */
[----:B------:R-:W-:Y:S04]  /*165a0*/  STL.64 [R1+0x2a0], R118 ;  /* 0x0002a07601007387 */ /* 0x000fe80000100a00 */
[----:B------:R-:W-:Y:S04]  /*165b0*/  STL.64 [R1+0x2b0], R94 ;  /* 0x0002b05e01007387 */ /* 0x000fe80000100a00 */
[----:B------:R-:W-:Y:S04]  /*165c0*/  STL.64 [R1+0x2c0], R90 ;  /* 0x0002c05a01007387 */ /* 0x000fe80000100a00 */
[----:B------:R-:W-:Y:S01]  /*165d0*/  STL.64 [R1+0x2d0], R74 ;  /* 0x0002d04a01007387 */ /* 0x000fe20000100a00 */
[C---:B------:R-:W-:Y:S01]  /*165e0*/  FMUL.FTZ R31, R123.reuse, R31 ;  /* 0x0000001f7b1f7220 */ /* 0x040fe20000410000 */
[----:B------:R-:W-:-:S02]  /*165f0*/  FMUL.FTZ R30, R123, R30 ;  /* 0x0000001e7b1e7220 */ /* 0x000fc40000410000 */
[----:B------:R-:W-:Y:S04]  /*16600*/  STL.64 [R1+0x2e0], R76 ;  /* 0x0002e04c01007387 */ /* 0x000fe80000100a00 */
[----:B------:R-:W-:Y:S04]  /*16610*/  STL.64 [R1+0x2f0], R78 ;  /* 0x0002f04e01007387 */ /* 0x000fe80000100a00 */
        /* <DEDUP_REMOVED lines=9> */
[----:B------:R-:W-:Y:S01]  /*166b0*/  STL.64 [R1+0x370], R68 ;  /* 0x0003704401007387 */ /* 0x000fe20000100a00 */
[----:B------:R-:W-:-:S03]  /*166c0*/  MOV R3, R88 ;  /* 0x0000005800037202 */ /* 0x000fc60000000f00 */
        /* <DEDUP_REMOVED lines=35> */
[C---:B---3--:R-:W-:Y:S01]  /*16900*/  FMUL.FTZ R113, R123.reuse, R113 ;  /* 0x000000717b717220 */ /* 0x048fe20000410000 */
        /* <DEDUP_REMOVED lines=20> */
[----:B------:R-:W-:Y:S04]  /*16a50*/  STL.64 [R1+0x3a8], R110 ;  /* 0x0003a86e01007387 */ /* 0x000fe80000100a00 */
[----:B------:R-:W-:Y:S04]  /*16a60*/  STL.64 [R1+0x3b8], R112 ;  /* 0x0003b87001007387 */ /* 0x000fe80000100a00 */
[----:B------:R4:W-:Y:S04]  /*16a70*/  STL.64 [R1+0x3c8], R106 ;  /* 0x0003c86a01007387 */ /* 0x0009e80000100a00 */
[----:B------:R4:W-:Y:S04]  /*16a80*/  STL.64 [R1+0x3d8], R108 ;  /* 0x0003d86c01007387 */ /* 0x0009e80000100a00 */
[----:B------:R4:W-:Y:S04]  /*16a90*/  STL.64 [R1+0x3e8], R114 ;  /* 0x0003e87201007387 */ /* 0x0009e80000100a00 */
[----:B------:R4:W-:Y:S04]  /*16aa0*/  STL.64 [R1+0x3f8], R116 ;  /* 0x0003f87401007387 */ /* 0x0009e80000100a00 */
        /* <DEDUP_REMOVED lines=12> */
[----:B0-----:R-:W4:Y:S04]  /*16b70*/  LDL.64 R6, [R1+0x88] ;  /* 0x0000880001067983 */ /* 0x001f280000100a00 */
[----:B-1----:R-:W4:Y:S04]  /*16b80*/  LDL R10, [R1+0x240] ;  /* 0x00024000010a7983 */ /* 0x002f280000100800 */
        /* <DEDUP_REMOVED lines=115> */
[----:B------:R-:W-:Y:S01]  /*172c0*/  IMAD R6, R146, 0x1000, R6 ;  /* 0x0000100092067824 */ /* 0x000fe200078e0206 */
[----:B------:R-:W-:-:S02]  /*172d0*/  F2FP.F16.F32.PACK_AB R160, R160, R122 ;  /* 0x0000007aa0a0723e */ /* 0x000fc400000000ff */
[----:B------:R-:W-:Y:S01]  /*172e0*/  STL [R1+0x240], R10 ;  /* 0x0002400a01007387 */ /* 0x000fe20000100800 */
[----:B------:R-:W-:Y:S02]  /*172f0*/  F2FP.F16.F32.PACK_AB R161, R161, R133 ;  /* 0x00000085a1a1723e */ /* 0x000fe400000000ff */
[----:B------:R-:W-:Y:S01]  /*17300*/  F2FP.F16.F32.PACK_AB R162, R162, R121 ;  /* 0x00000079a2a2723e */ /* 0x000fe200000000ff */
[----:B------:R-:W-:Y:S01]  /*17310*/  STL [R1+0x244], R11 ;  /* 0x0002440b01007387 */ /* 0x000fe20000100800 */
[----:B------:R-:W-:Y:S02]  /*17320*/  F2FP.F16.F32.PACK_AB R163, R132, R163 ;  /* 0x000000a384a3723e */ /* 0x000fe400000000ff */
[----:B------:R-:W-:Y:S01]  /*17330*/  F2FP.F16.F32.PACK_AB R164, R164, R120 ;  /* 0x00000078a4a4723e */ /* 0x000fe200000000ff */
[----:B--2---:R-:W-:Y:S01]  /*17340*/  STL [R1+0x248], R12 ;  /* 0x0002480c01007387 */ /* 0x004fe20000100800 */
[----:B------:R-:W-:Y:S02]  /*17350*/  F2FP.F16.F32.PACK_AB R165, R131, R165 ;  /* 0x000000a583a5723e */ /* 0x000fe400000000ff */
[----:B------:R-:W-:Y:S01]  /*17360*/  F2FP.F16.F32.PACK_AB R166, R166, R130 ;  /* 0x00000082a6a6723e */ /* 0x000fe200000000ff */
[----:B------:R-:W-:Y:S01]  /*17370*/  STL [R1+0x24c], R13 ;  /* 0x00024c0d01007387 */ /* 0x000fe20000100800 */
[----:B------:R-:W-:-:S02]  /*17380*/  F2FP.F16.F32.PACK_AB R167, R129, R167 ;  /* 0x000000a781a7723e */ /* 0x000fc400000000ff */
[----:B------:R-:W-:Y:S01]  /*17390*/  F2FP.F16.F32.PACK_AB R172, R172, R128 ;  /* 0x00000080acac723e */ /* 0x000fe200000000ff */
[----:B------:R-:W-:Y:S01]  /*173a0*/  STL [R1+0x250], R14 ;  /* 0x0002500e01007387 */ /* 0x000fe20000100800 */
[----:B------:R-:W-:Y:S02]  /*173b0*/  F2FP.F16.F32.PACK_AB R173, R127, R173 ;  /* 0x000000ad7fad723e */ /* 0x000fe400000000ff */
[----:B------:R-:W-:Y:S01]  /*173c0*/  F2FP.F16.F32.PACK_AB R174, R126, R174 ;  /* 0x000000ae7eae723e */ /* 0x000fe200000000ff */
[----:B------:R-:W-:Y:S01]  /*173d0*/  STL [R1+0x254], R15 ;  /* 0x0002540f01007387 */ /* 0x000fe20000100800 */
[----:B------:R-:W-:-:S03]  /*173e0*/  F2FP.F16.F32.PACK_AB R175, R175, R125 ;  /* 0x0000007dafaf723e */ /* 0x000fc600000000ff */
[----:B------:R-:W-:Y:S04]  /*173f0*/  STL [R1+0x258], R24 ;  /* 0x0002581801007387 */ /* 0x000fe80000100800 */
[----:B------:R-:W-:Y:S04]  /*17400*/  STL [R1+0x25c], R25 ;  /* 0x00025c1901007387 */ /* 0x000fe80000100800 */
[----:B------:R-:W-:Y:S04]  /*17410*/  STL [R1+0x260], R26 ;  /* 0x0002601a01007387 */ /* 0x000fe80000100800 */
[----:B------:R0:W-:Y:S04]  /*17420*/  STL [R1+0x264], R27 ;  /* 0x0002641b01007387 */ /* 0x0001e80000100800 */
        /* <DEDUP_REMOVED lines=64> */
[----:B---3--:R-:W-:Y:S04]  /*17830*/  STL [R1+0x368], R92 ;  /* 0x0003685c01007387 */ /* 0x008fe80000100800 */
[----:B------:R-:W-:Y:S04]  /*17840*/  STL [R1+0x36c], R93 ;  /* 0x00036c5d01007387 */ /* 0x000fe80000100800 */
[----:B------:R-:W-:Y:S04]  /*17850*/  STL [R1+0x370], R94 ;  /* 0x0003705e01007387 */ /* 0x000fe80000100800 */
[----:B------:R3:W-:Y:S04]  /*17860*/  STL [R1+0x374], R95 ;  /* 0x0003745f01007387 */ /* 0x0007e80000100800 */
[----:B----4-:R-:W-:Y:S04]  /*17870*/  STL [R1+0x378], R96 ;  /* 0x0003786001007387 */ /* 0x010fe80000100800 */
        /* <DEDUP_REMOVED lines=23> */
[----:B------:R4:W-:Y:S04]  /*179f0*/  STL [R1+0x3d8], R123 ;  /* 0x0003d87b01007387 */ /* 0x0009e80000100800 */
[----:B------:R4:W-:Y:S04]  /*17a00*/  STL [R1+0x3dc], R124 ;  /* 0x0003dc7c01007387 */ /* 0x0009e80000100800 */
        /* <DEDUP_REMOVED lines=44> */
[----:B------:R-:W-:Y:S01]  /*17cd0*/  IMAD R5, R5, 0x2, R3 ;  /* 0x0000000205057824 */ /* 0x000fe200078e0203 */
[----:B------:R-:W-:-:S02]  /*17ce0*/  R2UR UR6, R6 ;  /* 0x00000000060672ca */ /* 0x000fc400000e0000 */
[----:B------:R0:W-:Y:S01]  /*17cf0*/  STSM.16.M88.4 [R3], R160 ;  /* 0x000000a003007844 */ /* 0x0001e20000000200 */
[----:B------:R-:W-:Y:S02]  /*17d00*/  R2UR UR7, R7 ;  /* 0x00000000070772ca */ /* 0x000fe400000e0000 */
[----:B------:R-:W-:Y:S02]  /*17d10*/  F2FP.F16.F32.PACK_AB R168, R168, R193 ;  /* 0x000000c1a8a8723e */ /* 0x000fe400000000ff */
[----:B------:R-:W-:Y:S02]  /*17d20*/  F2FP.F16.F32.PACK_AB R169, R9, R169 ;  /* 0x000000a909a9723e */ /* 0x000fe400000000ff */
[----:B------:R-:W-:Y:S02]  /*17d30*/  F2FP.F16.F32.PACK_AB R170, R21, R170 ;  /* 0x000000aa15aa723e */ /* 0x000fe400000000ff */
[----:B------:R-:W-:Y:S01]  /*17d40*/  F2FP.F16.F32.PACK_AB R171, R8, R171 ;  /* 0x000000ab08ab723e */ /* 0x000fe200000000ff */
[----:B0-----:R-:W-:-:S02]  /*17d50*/  IMAD R3, R4, 0x2, R3 ;  /* 0x0000000204037824 */ /* 0x001fc400078e0203 */
[----:B------:R-:W-:-:S03]  /*17d60*/  IMAD R4, R4, 0x2, R5 ;  /* 0x0000000204047824 */ /* 0x000fc600078e0205 */
[----:B------:R-:W-:Y:S04]  /*17d70*/  STSM.16.M88.4 [R3], R164 ;  /* 0x000000a403007844 */ /* 0x000fe80000000200 */
[----:B------:R0:W-:Y:S04]  /*17d80*/  STSM.16.M88.4 [R5], R172 ;  /* 0x000000ac05007844 */ /* 0x0001e80000000200 */
[----:B------:R1:W-:Y:S01]  /*17d90*/  STSM.16.M88.4 [R4], R168 ;  /* 0x000000a804007844 */ /* 0x0003e20000000200 */
[----:B0-----:R-:W-:Y:S02]  /*17da0*/  IMAD.MOV.U32 R5, RZ, RZ, R7 ;  /* 0x000000ffff057224 */ /* 0x001fe400078e0007 */
[----:B-1----:R-:W-:Y:S01]  /*17db0*/  VIADD R4, R6, 0x80 ;  /* 0x0000008006047836 */ /* 0x002fe20000000000 */
[----:B--2---:R-:W-:-:S06]  /*17dc0*/  WARPGROUP.ARRIVE ;  /* 0x00000000000079c5 */ /* 0x004fcc0000000000 */
[----:B------:R-:W-:Y:S01]  /*17dd0*/  HGMMA.64x256x16.F32 R24, R160, gdesc[UR4].tnspB, R24, gsb0 ;  /* 0x43e00004a0187df0 */ /* 0x000fe20008000818 */
[----:B------:R-:W-:Y:S02]  /*17de0*/  R2UR UR6, R4 ;  /* 0x00000000040672ca */ /* 0x000fe400000e0000 */
[----:B------:R-:W-:Y:S01]  /*17df0*/  R2UR UR7, R5 ;  /* 0x00000000050772ca */ /* 0x000fe200000e0000 */
[----:B------:R-:W-:Y:S02]  /*17e00*/  VIADD R4, R6, 0x100 ;  /* 0x0000010006047836 */ /* 0x000fe40000000000 */
        /* <DEDUP_REMOVED lines=279> */
[----:B------:R1:W-:Y:S04]  /*18f80*/  STL [R1+0x210], R4 ;  /* 0x0002100401007387 */ /* 0x0003e80000100800 */
        /* <DEDUP_REMOVED lines=128> */
[----:B-1----:R-:W4:Y:S04]  /*19790*/  LDL R4, [R1+0x28] ;  /* 0x0000280001047983 */ /* 0x002f280000100800 */
[----:B--2---:R3:W5:Y:S01]  /*197a0*/  LDL R3, [R1+0x1c8] ;  /* 0x0001c80001037983 */ /* 0x0047620000100800 */
[----:B------:R-:W-:Y:S01]  /*197b0*/  BSSY B0, `(.L_x_6363) ;  /* 0x0000006000007945 */ /* 0x000fe20003800000 */
[----:B------:R-:W-:Y:S06]  /*197c0*/  BAR.ARV 0xe, 0x100 ;  /* 0x0384000000007b1d */ /* 0x000fec0000002000 */
[----:B----4-:R-:W-:-:S04]  /*197d0*/  LOP3.LUT R4, R4, 0x1, RZ, 0xfc, !PT ;  /* 0x0000000104047812 */ /* 0x010fc800078efcff */
[----:B------:R-:W-:-:S13]  /*197e0*/  ISETP.NE.AND P0, PT, R4, 0x3, PT ;  /* 0x000000030400780c */ /* 0x000fda0003f05270 */
[----:B---3--:R-:W-:Y:S05]  /*197f0*/  @!P0 BRA `(.L_x_6364) ;  /* 0x0000000000048947 */ /* 0x008fea0003800000 */
[----:B------:R-:W-:Y:S01]  /*19800*/  BPT.TRAP 0x1 ;  /* 0x000000040000795c */ /* 0x000fe20000300000 */
.L_x_6364:
[----:B------:R-:W-:Y:S05]  /*19810*/  BSYNC B0 ;  /* 0x0000000000007941 */ /* 0x000fea0003800000 */
.L_x_6363:
        /* <DEDUP_REMOVED lines=9> */
.L_x_6342:
[----:B------:R-:W-:-:S13]  /*198b0*/  ISETP.GE.AND P0, PT, R0, UR42, PT ;  /* 0x0000002a00007c0c */ /* 0x000fda000bf06270 */
[----:B------:R-:W-:Y:S05]  /*198c0*/  @!P0 BRA `(.L_x_6366) ;  /* 0x0000007c00e08947 */ /* 0x000fea0003800000 */
.L_x_6399:
        /* <DEDUP_REMOVED lines=20> */
.L_x_6368:
[----:B------:R-:W-:Y:S05]  /*19a10*/  BSYNC B0 ;  /* 0x0000000000007941 */ /* 0x000fea0003800000 */
.L_x_6367:
        /* <DEDUP_REMOVED lines=9> */
.L_x_6370:
[----:B------:R-:W-:Y:S05]  /*19ab0*/  BSYNC B0 ;  /* 0x0000000000007941 */ /* 0x000fea0003800000 */
.L_x_6369:
[----:B------:R-:W-:Y:S04]  /*19ac0*/  BSSY B0, `(.L_x_6371) ;  /* 0x0000006000007945 */ /* 0x000fe80003800000 */
[----:B-1----:R-:W-:Y:S05]  /*19ad0*/  @P0 BRA `(.L_x_6372) ;  /* 0x0000000000100947 */ /* 0x002fea0003800000 */
[----:B-----5:R-:W-:Y:S01]  /*19ae0*/  IMAD R8, R8, 0x8, R3 ;  /* 0x0000000808087824 */ /* 0x020fe200078e0203 */
[----:B------:R-:W-:-:S04]  /*19af0*/  SHF.L.U32 R9, R9, 0x1f, RZ ;  /* 0x0000001f09097819 */ /* 0x000fc800000006ff */
[----:B------:R-:W1:Y:S02]  /*19b00*/  SYNCS.PHASECHK.TRANS64.TRYWAIT P0, [R8+URZ], R9 ;  /* 0x00000009080075a7 */ /* 0x000e64000800017f */
[----:B-1----:R-:W-:Y:S05]  /*19b10*/  @!P0 BRA `(.L_x_6373) ;  /* 0x0000015400e88947 */ /* 0x002fea0003800000 */
.L_x_6372:
[----:B------:R-:W-:Y:S05]  /*19b20*/  BSYNC B0 ;  /* 0x0000000000007941 */ /* 0x000fea0003800000 */
.L_x_6371:
        /* <DEDUP_REMOVED lines=57> */
.L_x_6375:
[----:B------:R-:W-:Y:S05]  /*19ec0*/  BSYNC B0 ;  /* 0x0000000000007941 */ /* 0x000fea0003800000 */
.L_x_6374:
        /* <DEDUP_REMOVED lines=8> */
.L_x_6377:
[----:B------:R-:W-:Y:S05]  /*19f50*/  BSYNC B0 ;  /* 0x0000000000007941 */ /* 0x000fea0003800000 */
.L_x_6376:
[----:B------:R-:W-:Y:S04]  /*19f60*/  BSSY B0, `(.L_x_6378) ;  /* 0x0000004000007945 */ /* 0x000fe80003800000 */
[----:B-1----:R-:W-:Y:S05]  /*19f70*/  @P0 BRA `(.L_x_6379) ;  /* 0x0000000000080947 */ /* 0x002fea0003800000 */
[----:B------:R-:W1:Y:S02]  /*19f80*/  SYNCS.PHASECHK.TRANS64.TRYWAIT P0, [R4+URZ], R5 ;  /* 0x00000005040075a7 */ /* 0x000e64000800017f */
[----:B-1----:R-:W-:Y:S05]  /*19f90*/  @!P0 BRA `(.L_x_6380) ;  /* 0x0000015000dc8947 */ /* 0x002fea0003800000 */
.L_x_6379:
[----:B------:R-:W-:Y:S05]  /*19fa0*/  BSYNC B0 ;  /* 0x0000000000007941 */ /* 0x000fea0003800000 */
.L_x_6378:
        /* <DEDUP_REMOVED lines=184> */
[----:B------:R-:W-:Y:S01]  /*1ab30*/  VIADD R58, R4, 0x800 ;  /* 0x00000800043a7836 */ /* 0x000fe20000000000 */
[----:B------:R-:W-:Y:S01]  /*1ab40*/  R2UR UR9, R21 ;  /* 0x00000000150972ca */ /* 0x000fe200000e0000 */
        /* <DEDUP_REMOVED lines=247> */
.L_x_6382:
[----:B------:R-:W-:Y:S05]  /*1bac0*/  BSYNC B0 ;  /* 0x0000000000007941 */ /* 0x000fea0003800000 */
.L_x_6381:
        /* <DEDUP_REMOVED lines=10> */
[----:B0-----:R-:W3:Y:S04]  /*1bb70*/  LDL.128 R8, [R1+0xe0] ;  /* 0x0000e00001087983 */ /* 0x001ee80000100c00 */
[----:B--2---:R-:W2:Y:S04]  /*1bb80*/  LD.E R57, desc[UR36][R4.64] ;  /* 0x0000002404397980 */ /* 0x004ea8000c101900 */
[----:B------:R-:W2:Y:S01]  /*1bb90*/  LDL.128 R4, [R1+0xd0] ;  /* 0x0000d00001047983 */ /* 0x000ea20000100c00 */
[----:B----4-:R-:W-:Y:S01]  /*1bba0*/  ISETP.NE.AND P0, PT, R12, 0x1, PT ;  /* 0x000000010c00780c */ /* 0x010fe20003f05270 */
[----:B------:R-:W-:Y:S01]  /*1bbb0*/  IMAD.SHL.U32 R69, R0, 0x40, RZ ;  /* 0x0000004000457824 */ /* 0x000fe200078e00ff */
[----:B---3--:R-:W-:Y:S01]  /*1bbc0*/  ISETP.GE.AND P1, PT, R9, 0x1, PT ;  /* 0x000000010900780c */ /* 0x008fe20003f26270 */
[----:B------:R-:W-:Y:S02]  /*1bbd0*/  BSSY B0, `(.L_x_6383) ;  /* 0x0000078000007945 */ /* 0x000fe40003800000 */
[----:B------:R-:W-:-:S02]  /*1bbe0*/  IMAD.IADD R68, R8, 0x1, -R69 ;  /* 0x0000000108447824 */ /* 0x000fc400078e0a45 */
[-C--:B--2---:R-:W-:Y:S01]  /*1bbf0*/  FMUL.FTZ R21, R28, R57.reuse ;  /* 0x000000391c157220 */ /* 0x084fe20000410000 */
[-C--:B------:R-:W-:Y:S01]  /*1bc00*/  FMUL.FTZ R28, R35, R57.reuse ;  /* 0x00000039231c7220 */ /* 0x080fe20000410000 */
[-C--:B------:R-:W-:Y:S01]  /*1bc10*/  FMUL.FTZ R35, R37, R57.reuse ;  /* 0x0000003925237220 */ /* 0x080fe20000410000 */
[----:B------:R-:W-:Y:S01]  /*1bc20*/  SHF.R.S32.HI R37, RZ, 0x1f, R58 ;  /* 0x0000001fff257819 */ /* 0x000fe2000001143a */
[-C--:B------:R-:W-:Y:S01]  /*1bc30*/  FMUL.FTZ R20, R25, R57.reuse ;  /* 0x0000003919147220 */ /* 0x080fe20000410000 */
[-C--:B------:R-:W-:Y:S02]  /*1bc40*/  FMUL.FTZ R25, R31, R57.reuse ;  /* 0x000000391f197220 */ /* 0x080fe40000410000 */
[----:B------:R-:W-:Y:S01]  /*1bc50*/  LEA.HI R31, R37, R58, RZ, 0x7 ;  /* 0x0000003a251f7211 */ /* 0x000fe200078f38ff */
[-C--:B------:R-:W-:Y:S01]  /*1bc60*/  FMUL.FTZ R62, R32, R57.reuse ;  /* 0x00000039203e7220 */ /* 0x080fe20000410000 */
[-C--:B------:R-:W-:Y:S02]  /*1bc70*/  FMUL.FTZ R32, R39, R57.reuse ;  /* 0x0000003927207220 */ /* 0x080fe40000410000 */
[----:B------:R-:W-:Y:S01]  /*1bc80*/  LOP3.LUT R39, R31, 0xffffff80, RZ, 0xc0, !PT ;  /* 0xffffff801f277812 */ /* 0x000fe200078ec0ff */
[-C--:B------:R-:W-:Y:S01]  /*1bc90*/  FMUL.FTZ R3, R26, R57.reuse ;  /* 0x000000391a037220 */ /* 0x080fe20000410000 */
[-C--:B------:R-:W-:Y:S01]  /*1bca0*/  FMUL.FTZ R44, R44, R57.reuse ;  /* 0x000000392c2c7220 */ /* 0x080fe20000410000 */
[----:B------:R-:W-:-:S02]  /*1bcb0*/  FMUL.FTZ R26, R34, R57 ;  /* 0x00000039221a7220 */ /* 0x000fc40000410000 */
[----:B------:R-:W-:Y:S02]  /*1bcc0*/  IMAD.IADD R39, R58, 0x1, -R39 ;  /* 0x000000013a277824 */ /* 0x000fe400078e0a27 */
[-C--:B------:R-:W-:Y:S01]  /*1bcd0*/  FMUL.FTZ R34, R36, R57.reuse ;  /* 0x0000003924227220 */ /* 0x080fe20000410000 */
[-C--:B------:R-:W-:Y:S01]  /*1bce0*/  FMUL.FTZ R36, R40, R57.reuse ;  /* 0x0000003928247220 */ /* 0x080fe20000410000 */
[----:B------:R0:W1:Y:S01]  /*1bcf0*/  MUFU.TANH R64, R44 ;  /* 0x0000002c00407308 */ /* 0x0000620000002400 */
[-C--:B------:R-:W-:Y:S01]  /*1bd00*/  FMUL.FTZ R45, R45, R57.reuse ;  /* 0x000000392d2d7220 */ /* 0x080fe20000410000 */
[----:B------:R-:W-:Y:S01]  /*1bd10*/  SHF.R.S32.HI R40, RZ, 0x1f, R39 ;  /* 0x0000001fff287819 */ /* 0x000fe20000011427 */
[-C--:B------:R-:W-:Y:S01]  /*1bd20*/  FMUL.FTZ R63, R33, R57.reuse ;  /* 0x00000039213f7220 */ /* 0x080fe20000410000 */
[-C--:B------:R-:W-:Y:S01]  /*1bd30*/  FMUL.FTZ R33, R38, R57.reuse ;  /* 0x0000003926217220 */ /* 0x080fe20000410000 */
[----:B------:R-:W-:Y:S01]  /*1bd40*/  FMUL.FTZ R38, R41, R57 ;  /* 0x0000003929267220 */ /* 0x000fe20000410000 */
[----:B------:R-:W-:-:S02]  /*1bd50*/  LEA.HI R41, R40, R39, RZ, 0x2 ;  /* 0x0000002728297211 */ /* 0x000fc400078f10ff */
[----:B0-----:R-:W-:Y:S01]  /*1bd60*/  LEA.HI R44, R37, R58, RZ, 0x2 ;  /* 0x0000003a252c7211 */ /* 0x001fe200078f10ff */
[----:B------:R0:W2:Y:S01]  /*1bd70*/  MUFU.TANH R66, R45 ;  /* 0x0000002d00427308 */ /* 0x0000a20000002400 */
[-C--:B------:R-:W-:Y:S01]  /*1bd80*/  FMUL.FTZ R14, R24, R57.reuse ;  /* 0x00000039180e7220 */ /* 0x080fe20000410000 */
[-C--:B------:R-:W-:Y:S01]  /*1bd90*/  FMUL.FTZ R24, R30, R57.reuse ;  /* 0x000000391e187220 */ /* 0x080fe20000410000 */
[----:B------:R-:W-:Y:S01]  /*1bda0*/  FMUL.FTZ R30, R42, R57 ;  /* 0x000000392a1e7220 */ /* 0x000fe20000410000 */
[--C-:B------:R-:W-:Y:S02]  /*1bdb0*/  SHF.R.S32.HI R37, RZ, 0x2, R41.reuse ;  /* 0x00000002ff257819 */ /* 0x100fe40000011429 */
[----:B------:R-:W-:Y:S02]  /*1bdc0*/  SHF.R.S32.HI R42, RZ, 0x1f, R41 ;  /* 0x0000001fff2a7819 */ /* 0x000fe40000011429 */
[----:B0-----:R-:W-:Y:S02]  /*1bdd0*/  LOP3.LUT R45, R44, 0xfffffffc, RZ, 0xc0, !PT ;  /* 0xfffffffc2c2d7812 */ /* 0x001fe400078ec0ff */
[----:B------:R-:W-:-:S03]  /*1bde0*/  LEA.HI R42, R42, R37, RZ, 0x3 ;  /* 0x000000252a2a7211 */ /* 0x000fc600078f18ff */
[----:B------:R-:W-:Y:S01]  /*1bdf0*/  IMAD.IADD R45, R58, 0x1, -R45 ;  /* 0x000000013a2d7824 */ /* 0x000fe200078e0a2d */
[----:B------:R-:W-:Y:S02]  /*1be00*/  LEA.HI R40, R40, R39, RZ, 0x5 ;  /* 0x0000002728287211 */ /* 0x000fe400078f28ff */
[----:B------:R-:W-:Y:S02]  /*1be10*/  LOP3.LUT R42, R42, 0xfffffff8, RZ, 0xc0, !PT ;  /* 0xfffffff82a2a7812 */ /* 0x000fe400078ec0ff */
[----:B------:R-:W-:Y:S02]  /*1be20*/  LEA.HI R44, R45, R45, RZ, 0x1 ;  /* 0x0000002d2d2c7211 */ /* 0x000fe400078f08ff */
[----:B------:R-:W-:Y:S02]  /*1be30*/  SHF.R.S32.HI R40, RZ, 0x5, R40 ;  /* 0x00000005ff287819 */ /* 0x000fe40000011428 */
[----:B------:R-:W-:Y:S01]  /*1be40*/  LOP3.LUT R44, R44, 0x1ffffffe, RZ, 0xc0, !PT ;  /* 0x1ffffffe2c2c7812 */ /* 0x000fe200078ec0ff */
[----:B------:R-:W-:-:S02]  /*1be50*/  IMAD.IADD R42, R37, 0x1, -R42 ;  /* 0x00000001252a7824 */ /* 0x000fc400078e0a2a */
[----:B------:R-:W-:Y:S02]  /*1be60*/  IMAD R59, R59, 0x4, R40 ;  /* 0x000000043b3b7824 */ /* 0x000fe400078e0228 */
[----:B------:R-:W-:Y:S02]  /*1be70*/  IMAD.IADD R44, R45, 0x1, -R44 ;  /* 0x000000012d2c7824 */ /* 0x000fe400078e0a2c */
[----:B------:R-:W-:-:S04]  /*1be80*/  IMAD.U32 R45, R59, 0x10, R42 ;  /* 0x000000103b2d7824 */ /* 0x000fc800078e002a */
[----:B------:R-:W-:-:S04]  /*1be90*/  IMAD R44, R44, 0x8, R45 ;  /* 0x000000082c2c7824 */ /* 0x000fc800078e022d */
[----:B------:R-:W-:Y:S01]  /*1bea0*/  @P0 IMAD.HI.U32 R13, R44, R13, RZ ;  /* 0x0000000d2c0d0227 */ /* 0x000fe200078e00ff */
[----:B------:R-:W-:-:S04]  /*1beb0*/  LOP3.LUT R40, R41, 0x7ffffffc, RZ, 0xc0, !PT ;  /* 0x7ffffffc29287812 */ /* 0x000fc800078ec0ff */
[----:B------:R-:W-:Y:S01]  /*1bec0*/  @P0 SHF.R.U32.HI R44, RZ, R60, R13 ;  /* 0x0000003cff2c0219 */ /* 0x000fe2000001160d */
[----:B------:R-:W-:-:S04]  /*1bed0*/  IMAD.IADD R40, R39, 0x1, -R40 ;  /* 0x0000000127287824 */ /* 0x000fc800078e0a28 */
[----:B------:R-:W0:Y:S01]  /*1bee0*/  SHFL.IDX PT, R41, R44, RZ, 0x1c1f ;  /* 0x001c1fff2c297589 */ /* 0x000e2200000e0000 */
[-C--:B------:R-:W-:Y:S01]  /*1bef0*/  FMUL.FTZ R15, R27, R57.reuse ;  /* 0x000000391b0f7220 */ /* 0x080fe20000410000 */
        /* <DEDUP_REMOVED lines=44> */
[----:B------:R-:W1:Y:S08]  /*1c1c0*/  MUFU.TANH R13, R13 ;  /* 0x0000000d000d7308 */ /* 0x000e700000002400 */
[----:B------:R-:W1:Y:S01]  /*1c1d0*/  MUFU.TANH R54, R54 ;  /* 0x0000003600367308 */ /* 0x000e620000002400 */
[----:B------:R-:W-:-:S02]  /*1c1e0*/  IMAD.IADD R58, R42, 0x1, R7 ;  /* 0x000000012a3a7824 */ /* 0x000fc400078e0207 */
[----:B------:R-:W-:Y:S02]  /*1c1f0*/  IMAD.IADD R60, R42, 0x1, R39 ;  /* 0x000000012a3c7824 */ /* 0x000fe400078e0227 */
[--C-:B0-----:R-:W-:Y:S02]  /*1c200*/  IMAD.IADD R6, R58, 0x1, R41.reuse ;  /* 0x000000013a067824 */ /* 0x101fe400078e0229 */
        /* <DEDUP_REMOVED lines=12> */
.L_x_6386:
[----:B------:R-:W-:-:S13]  /*1c2d0*/  ISETP.NE.AND P0, PT, R9, 0x1, PT ;  /* 0x000000010900780c */ /* 0x000fda0003f05270 */
[----:B------:R-:W-:-:S05]  /*1c2e0*/  @P0 IMAD.HI.U32 R42, R8, R10, RZ ;  /* 0x0000000a082a0227 */ /* 0x000fca00078e00ff */
[----:B------:R-:W-:-:S07]  /*1c2f0*/  @P0 SHF.R.U32.HI R8, RZ, R11, R42 ;  /* 0x0000000bff080219 */ /* 0x000fce000001162a */
.L_x_6387:
[----:B------:R-:W-:Y:S05]  /*1c300*/  BSYNC B1 ;  /* 0x0000000000017941 */ /* 0x000fea0003800000 */
.L_x_6385:
[----:B------:R-:W-:-:S04]  /*1c310*/  IMAD R39, R8, R9, -R69 ;  /* 0x0000000908277224 */ /* 0x000fc800078e0a45 */
[----:B------:R-:W-:-:S05]  /*1c320*/  IMAD R8, R40, -0x2, R39 ;  /* 0xfffffffe28087824 */ /* 0x000fca00078e0227 */
[----:B------:R-:W-:Y:S02]  /*1c330*/  VIMNMX R7, R7, R8, !PT ;  /* 0x0000000807077248 */ /* 0x000fe40007fe0100 */
[----:B------:R-:W-:-:S07]  /*1c340*/  VIADDMNMX R6, R8, R9, R6, PT ;  /* 0x0000000908067246 */ /* 0x000fce0003800106 */
.L_x_6384:
[----:B------:R-:W-:Y:S05]  /*1c350*/  BSYNC B0 ;  /* 0x0000000000007941 */ /* 0x000fea0003800000 */
.L_x_6383:
[C---:B------:R-:W-:Y:S01]  /*1c360*/  ISETP.GE.AND P1, PT, R68.reuse, 0x9, PT ;  /* 0x000000094400780c */ /* 0x040fe20003f26270 */
[----:B------:R-:W-:Y:S01]  /*1c370*/  BSSY B0, `(.L_x_6388) ;  /* 0x0000061000007945 */ /* 0x000fe20003800000 */
[----:B------:R-:W-:Y:S02]  /*1c380*/  ISETP.GE.AND P0, PT, R68, 0x2, PT ;  /* 0x000000024400780c */ /* 0x000fe40003f06270 */
[C---:B------:R-:W-:Y:S02]  /*1c390*/  ISETP.GT.AND P2, PT, R7.reuse, 0x8, !P1 ;  /* 0x000000080700780c */ /* 0x040fe40004f44270 */
[----:B------:R-:W-:Y:S02]  /*1c3a0*/  ISETP.GT.AND P3, PT, R7, 0x1, !P0 ;  /* 0x000000010700780c */ /* 0x000fe40004764270 */
[----:B------:R-:W-:Y:S02]  /*1c3b0*/  ISETP.LT.OR P2, PT, R6, 0x9, P2 ;  /* 0x000000090600780c */ /* 0x000fe40001741670 */
[----:B------:R-:W-:-:S02]  /*1c3c0*/  ISETP.GE.AND P4, PT, R68, 0x11, PT ;  /* 0x000000114400780c */ /* 0x000fc40003f86270 */
[----:B------:R-:W-:Y:S02]  /*1c3d0*/  FSEL R61, R21, -INF , !P2 ;  /* 0xff800000153d7808 */ /* 0x000fe40005000000 */
[----:B------:R-:W-:Y:S01]  /*1c3e0*/  ISETP.LT.OR P3, PT, R6, 0x2, P3 ;  /* 0x000000020600780c */ /* 0x000fe20001f61670 */
[----:B------:R-:W0:Y:S01]  /*1c3f0*/  SHFL.IDX PT, R21, R44, 0x1, 0x1c1f ;  /* 0x003c1f002c157f89 */ /* 0x000e2200000e0000 */
        /* <DEDUP_REMOVED lines=38> */
[----:B-1----:R-:W-:Y:S02]  /*1c660*/  FSEL R45, R64, -INF , !P2 ;  /* 0xff800000402d7808 */ /* 0x002fe40005000000 */
        /* <DEDUP_REMOVED lines=41> */
.L_x_6391:
[----:B------:R-:W-:-:S13]  /*1c900*/  ISETP.NE.AND P6, PT, R9, 0x1, PT ;  /* 0x000000010900780c */ /* 0x000fda0003fc5270 */
[----:B------:R-:W-:-:S05]  /*1c910*/  @P6 IMAD.HI.U32 R10, R4, R10, RZ ;  /* 0x0000000a040a6227 */ /* 0x000fca00078e00ff */
[----:B------:R-:W-:-:S07]  /*1c920*/  @P6 SHF.R.U32.HI R4, RZ, R11, R10 ;  /* 0x0000000bff046219 */ /* 0x000fce000001160a */
.L_x_6392:
[----:B------:R-:W-:Y:S05]  /*1c930*/  BSYNC B1 ;  /* 0x0000000000017941 */ /* 0x000fea0003800000 */
.L_x_6390:
[----:B------:R-:W-:-:S04]  /*1c940*/  IMAD R5, R4, R9, -R69 ;  /* 0x0000000904057224 */ /* 0x000fc800078e0a45 */
[----:B------:R-:W-:-:S05]  /*1c950*/  IMAD R40, R40, -0x2, R5 ;  /* 0xfffffffe28287824 */ /* 0x000fca00078e0205 */
[----:B------:R-:W-:Y:S02]  /*1c960*/  VIADDMNMX R6, R40, R9, R6, PT ;  /* 0x0000000928067246 */ /* 0x000fe40003800106 */
[----:B------:R-:W-:-:S07]  /*1c970*/  VIMNMX R7, R7, R40, !PT ;  /* 0x0000002807077248 */ /* 0x000fce0007fe0100 */
.L_x_6389:
[----:B------:R-:W-:Y:S05]  /*1c980*/  BSYNC B0 ;  /* 0x0000000000007941 */ /* 0x000fea0003800000 */
.L_x_6388:
[----:B------:R-:W2:Y:S01]  /*1c990*/  LDL.64 R10, [R1+0x1e0] ;  /* 0x0001e000010a7983 */ /* 0x000ea20000100a00 */
        /* <DEDUP_REMOVED lines=35> */
[----:B------:R-:W-:Y:S01]  /*1cbd0*/  FSEL R30, R30, -INF , !P0 ;  /* 0xff8000001e1e7808 */ /* 0x000fe20004000000 */
[----:B------:R-:W3:Y:S01]  /*1cbe0*/  LDL R14, [R1+0x200] ;  /* 0x00020000010e7983 */ /* 0x000ee20000100800 */
        /* <DEDUP_REMOVED lines=9> */
[C---:B------:R-:W-:Y:S02]  /*1cc80*/  ISETP.LT.OR P2, PT, R6.reuse, 0x2a, P2 ;  /* 0x0000002a0600780c */ /* 0x040fe40001741670 */
[----:B------:R-:W-:Y:S02]  /*1cc90*/  FSEL R50, R31, -INF , !P1 ;  /* 0xff8000001f327808 */ /* 0x000fe40004800000 */
[----:B------:R-:W-:-:S02]  /*1cca0*/  ISETP.LT.OR P3, PT, R6, 0x31, P3 ;  /* 0x000000310600780c */ /* 0x000fc40001f61670 */
[----:B------:R-:W-:Y:S02]  /*1ccb0*/  FSEL R43, R43, -INF , !P2 ;  /* 0xff8000002b2b7808 */ /* 0x000fe40005000000 */
[----:B------:R-:W-:Y:S02]  /*1ccc0*/  ISETP.GT.AND P5, PT, R7, 0x38, !P5 ;  /* 0x000000380700780c */ /* 0x000fe40006fa4270 */
[C---:B------:R-:W-:Y:S02]  /*1ccd0*/  ISETP.LT.OR P4, PT, R6.reuse, 0x32, P4 ;  /* 0x000000320600780c */ /* 0x040fe40002781670 */
[----:B------:R-:W-:Y:S02]  /*1cce0*/  FSEL R37, R37, -INF , !P3 ;  /* 0xff80000025257808 */ /* 0x000fe40005800000 */
[----:B------:R-:W-:Y:S02]  /*1ccf0*/  ISETP.GT.AND P6, PT, R7, 0x39, !P6 ;  /* 0x000000390700780c */ /* 0x000fe400077c4270 */
[----:B------:R-:W-:-:S02]  /*1cd00*/  ISETP.LT.OR P5, PT, R6, 0x39, P5 ;  /* 0x000000390600780c */ /* 0x000fc40002fa1670 */
[----:B------:R-:W-:Y:S02]  /*1cd10*/  FSEL R31, R12, -INF , !P4 ;  /* 0xff8000000c1f7808 */ /* 0x000fe40006000000 */
[----:B------:R-:W-:Y:S02]  /*1cd20*/  ISETP.LT.OR P6, PT, R6, 0x3a, P6 ;  /* 0x0000003a0600780c */ /* 0x000fe400037c1670 */
[----:B------:R-:W-:Y:S01]  /*1cd30*/  FSEL R29, R13, -INF , !P5 ;  /* 0xff8000000d1d7808 */ /* 0x000fe20006800000 */
[----:B------:R-:W4:Y:S01]  /*1cd40*/  LDL.64 R6, [R1+0x1f0] ;  /* 0x0001f00001067983 */ /* 0x000f220000100a00 */
[----:B------:R-:W-:Y:S02]  /*1cd50*/  FSEL R28, R54, -INF , !P6 ;  /* 0xff800000361c7808 */ /* 0x000fe40007000000 */
[----:B--2---:R-:W-:-:S04]  /*1cd60*/  FMNMX.FTZ R3, R67, R10, !PT ;  /* 0x0000000a43037209 */ /* 0x004fc80007810000 */
        /* <DEDUP_REMOVED lines=33> */
[----:B------:R-:W2:Y:S01]  /*1cf80*/  LDL R20, [R1+0x1e4] ;  /* 0x0001e40001147983 */ /* 0x000ea20000100800 */
[----:B0-----:R-:W-:-:S05]  /*1cf90*/  FMNMX.FTZ R3, R8, R3, !PT ;  /* 0x0000000308037209 */ /* 0x001fca0007810000 */
[----:B------:R-:W0:Y:S02]  /*1cfa0*/  SHFL.BFLY PT, R4, R3, 0x1, 0x1f ;  /* 0x0c201f0003047f89 */ /* 0x000e2400000e0000 */
[----:B0-----:R-:W-:Y:S02]  /*1cfb0*/  FMNMX.FTZ R12, R3, R4, !PT ;  /* 0x00000004030c7209 */ /* 0x001fe40007810000 */
[----:B------:R-:W5:Y:S04]  /*1cfc0*/  LDL.64 R4, [R1+0xb8] ;  /* 0x0000b80001047983 */ /* 0x000f680000100a00 */
[----:B------:R-:W-:Y:S04]  /*1cfd0*/  STL [R1+0x1e0], R12 ;  /* 0x0001e00c01007387 */ /* 0x000fe80000100800 */
[----:B------:R-:W3:Y:S04]  /*1cfe0*/  LDL R15, [R1+0x1e0] ;  /* 0x0001e000010f7983 */ /* 0x000ee80000100800 */
[----:B--2---:R-:W0:Y:S02]  /*1cff0*/  SHFL.BFLY PT, R13, R20, 0x2, 0x1f ;  /* 0x0c401f00140d7f89 */ /* 0x004e2400000e0000 */
[----:B0-----:R-:W-:-:S05]  /*1d000*/  FMNMX.FTZ R13, R13, R20, !PT ;  /* 0x000000140d0d7209 */ /* 0x001fca0007810000 */
[----:B------:R-:W0:Y:S01]  /*1d010*/  SHFL.BFLY PT, R8, R13, 0x1, 0x1f ;  /* 0x0c201f000d087f89 */ /* 0x000e2200000e0000 */
[----:B---3--:R-:W-:Y:S02]  /*1d020*/  FSETP.NEU.FTZ.AND P0, PT, R15, -INF , PT ;  /* 0xff8000000f00780b */ /* 0x008fe40003f1d000 */
[----:B0-----:R-:W-:Y:S02]  /*1d030*/  FMNMX.FTZ R8, R13, R8, !PT ;  /* 0x000000080d087209 */ /* 0x001fe40007810000 */
[----:B------:R-:W-:Y:S02]  /*1d040*/  FSEL R3, R15, RZ, P0 ;  /* 0x000000ff0f037208 */ /* 0x000fe40000000000 */
[----:B------:R-:W-:-:S03]  /*1d050*/  FSETP.NEU.FTZ.AND P0, PT, R8, -INF , PT ;  /* 0xff8000000800780b */ /* 0x000fc60003f1d000 */
[----:B------:R-:W-:Y:S01]  /*1d060*/  FADD.FTZ R3, R10, -R3 ;  /* 0x800000030a037221 */ /* 0x000fe20000010000 */
[----:B------:R-:W-:-:S05]  /*1d070*/  FSEL R10, R8, RZ, P0 ;  /* 0x000000ff080a7208 */ /* 0x000fca0000000000 */
        /* <DEDUP_REMOVED lines=9> */
[----:B-----5:R-:W2:Y:S01]  /*1d110*/  LD.E R9, desc[UR36][R4.64+0x4] ;  /* 0x0000042404097980 */ /* 0x020ea2000c101900 */
        /* <DEDUP_REMOVED lines=12> */
.L_x_6394:
[----:B------:R-:W-:Y:S05]  /*1d1e0*/  BSYNC B0 ;  /* 0x0000000000007941 */ /* 0x000fea0003800000 */
.L_x_6393:
        /* <DEDUP_REMOVED lines=9> */
.L_x_6396:
[----:B------:R-:W-:Y:S05]  /*1d280*/  BSYNC B0 ;  /* 0x0000000000007941 */ /* 0x000fea0003800000 */
.L_x_6395:
[----:B------:R-:W2:Y:S04]  /*1d290*/  LDL R63, [R1+0x200] ;  /* 0x00020000013f7983 */ /* 0x000ea80000100800 */
[----:B------:R-:W2:Y:S04]  /*1d2a0*/  LDL.64 R10, [R1+0x1e0] ;  /* 0x0001e000010a7983 */ /* 0x000ea80000100a00 */
[----:B------:R-:W3:Y:S04]  /*1d2b0*/  LDL.64 R8, [R1+0x1f0] ;  /* 0x0001f00001087983 */ /* 0x000ee80000100a00 */
[----:B------:R-:W4:Y:S04]  /*1d2c0*/  LDL.64 R24, [R1+0x400] ;  /* 0x0004000001187983 */ /* 0x000f280000100a00 */
[----:B------:R-:W3:Y:S04]  /*1d2d0*/  LDL.64 R26, [R1+0x408] ;  /* 0x00040800011a7983 */ /* 0x000ee80000100a00 */
        /* <DEDUP_REMOVED lines=12> */
[----:B0-----:R-:W3:Y:S04]  /*1d3a0*/  LDL.64 R6, [R1+0x238] ;  /* 0x0002380001067983 */ /* 0x001ee80000100a00 */
        /* <DEDUP_REMOVED lines=13> */
[----:B------:R-:W3:Y:S01]  /*1d480*/  LDL R144, [R1+0x1c8] ;  /* 0x0001c80001907983 */ /* 0x000ee20000100800 */
[C---:B--2---:R-:W-:Y:S01]  /*1d490*/  FMUL.FTZ R3, R10.reuse, R63 ;  /* 0x0000003f0a037220 */ /* 0x044fe20000410000 */
[----:B------:R-:W-:-:S04]  /*1d4a0*/  FSETP.NEU.FTZ.AND P0, PT, R10, -INF , PT ;  /* 0xff8000000a00780b */ /* 0x000fc80003f1d000 */
[----:B------:R-:W-:Y:S01]  /*1d4b0*/  FSEL R10, R3, RZ, P0 ;  /* 0x000000ff030a7208 */ /* 0x000fe20000000000 */
[C---:B------:R-:W-:Y:S01]  /*1d4c0*/  FMUL.FTZ R3, R11.reuse, R63 ;  /* 0x0000003f0b037220 */ /* 0x040fe20000410000 */
        /* <DEDUP_REMOVED lines=26> */
[-C--:B------:R-:W-:Y:S01]  /*1d670*/  FFMA.FTZ R193, R35, R63.reuse, -R10 ;  /* 0x0000003f23c17223 */ /* 0x080fe2000001080a */
        /* <DEDUP_REMOVED lines=8> */
[----:B------:R-:W-:Y:S01]  /*1d700*/  FFMA.FTZ R171, R29, R63, -R11 ;  /* 0x0000003f1dab7223 */ /* 0x000fe2000001080b */
[C---:B----4-:R-:W-:Y:S01]  /*1d710*/  FMUL.FTZ R25, R131.reuse, R25 ;  /* 0x0000001983197220 */ /* 0x050fe20000410000 */
[C---:B------:R-:W-:Y:S01]  /*1d720*/  FMUL.FTZ R24, R131.reuse, R24 ;  /* 0x0000001883187220 */ /* 0x040fe20000410000 */
[C---:B---3--:R-:W-:Y:S01]  /*1d730*/  FMUL.FTZ R27, R130.reuse, R27 ;  /* 0x0000001b821b7220 */ /* 0x048fe20000410000 */
[----:B------:R-:W-:Y:S01]  /*1d740*/  FMUL.FTZ R26, R130, R26 ;  /* 0x0000001a821a7220 */ /* 0x000fe20000410000 */
        /* <DEDUP_REMOVED lines=19> */
[C---:B------:R-:W-:Y:S01]  /*1d880*/  FMUL.FTZ R103, R131.reuse, R103 ;  /* 0x0000006783677220 */ /* 0x040fe20000410000 */
[C---:B------:R-:W-:Y:S01]  /*1d890*/  FMUL.FTZ R102, R131.reuse, R102 ;  /* 0x0000006683667220 */ /* 0x040fe20000410000 */
[C---:B------:R-:W-:Y:S01]  /*1d8a0*/  FMUL.FTZ R109, R131.reuse, R101 ;  /* 0x00000065836d7220 */ /* 0x040fe20000410000 */
[----:B------:R-:W-:Y:S01]  /*1d8b0*/  FMUL.FTZ R108, R131, R100 ;  /* 0x00000064836c7220 */ /* 0x000fe20000410000 */
[----:B------:R-:W-:Y:S01]  /*1d8c0*/  FMUL.FTZ R111, R130, R111 ;  /* 0x0000006f826f7220 */ /* 0x000fe20000410000 */
[----:B------:R-:W0:Y:S01]  /*1d8d0*/  MUFU.EX2 R162, R162 ;  /* 0x000000a200a27308 */ /* 0x000e220000000800 */
[----:B-1----:R-:W-:Y:S01]  /*1d8e0*/  FADD.FTZ R10, R161, R10 ;  /* 0x0000000aa10a7221 */ /* 0x002fe20000010000 */
[----:B--2---:R-:W-:Y:S01]  /*1d8f0*/  FADD.FTZ R8, R120, R3 ;  /* 0x0000000378087221 */ /* 0x004fe20000010000 */
[C---:B------:R-:W-:Y:S01]  /*1d900*/  FMUL.FTZ R110, R130.reuse, R110 ;  /* 0x0000006e826e7220 */ /* 0x040fe20000410000 */
[C---:B------:R-:W-:Y:S01]  /*1d910*/  FMUL.FTZ R113, R130.reuse, R105 ;  /* 0x0000006982717220 */ /* 0x040fe20000410000 */
[C---:B------:R-:W-:Y:S01]  /*1d920*/  FMUL.FTZ R112, R130.reuse, R104 ;  /* 0x0000006882707220 */ /* 0x040fe20000410000 */
[C---:B------:R-:W-:Y:S01]  /*1d930*/  FMUL.FTZ R7, R130.reuse, R7 ;  /* 0x0000000782077220 */ /* 0x040fe20000410000 */
[----:B------:R-:W-:Y:S01]  /*1d940*/  FMUL.FTZ R6, R130, R6 ;  /* 0x0000000682067220 */ /* 0x000fe20000410000 */
        /* <DEDUP_REMOVED lines=9> */
[----:B------:R-:W4:Y:S04]  /*1d9e0*/  LDL.64 R58, [R1+0x3c0] ;  /* 0x0003c000013a7983 */ /* 0x000f280000100a00 */
[----:B------:R-:W4:Y:S01]  /*1d9f0*/  LDL.64 R56, [R1+0x3d0] ;  /* 0x0003d00001387983 */ /* 0x000f220000100a00 */
[----:B------:R-:W1:Y:S01]  /*1da00*/  MUFU.EX2 R164, R164 ;  /* 0x000000a400a47308 */ /* 0x000e620000000800 */
[----:B0-----:R-:W-:Y:S01]  /*1da10*/  FADD.FTZ R8, R128, R9 ;  /* 0x0000000980087221 */ /* 0x001fe20000010000 */
[----:B------:R-:W-:Y:S01]  /*1da20*/  FADD.FTZ R3, R162, R3 ;  /* 0x00000003a2037221 */ /* 0x000fe20000010000 */
[----:B------:R-:W4:Y:S04]  /*1da30*/  LDL.64 R44, [R1+0x3e0] ;  /* 0x0003e000012c7983 */ /* 0x000f280000100a00 */
[----:B------:R-:W4:Y:S01]  /*1da40*/  LDL.64 R48, [R1+0x258] ;  /* 0x0002580001307983 */ /* 0x000f220000100a00 */
[----:B------:R-:W0:Y:S08]  /*1da50*/  MUFU.EX2 R167, R167 ;  /* 0x000000a700a77308 */ /* 0x000e300000000800 */
[----:B------:R-:W0:Y:S01]  /*1da60*/  MUFU.EX2 R166, R166 ;  /* 0x000000a600a67308 */ /* 0x000e220000000800 */
[----:B-1----:R-:W-:Y:S01]  /*1da70*/  FADD.FTZ R8, R165, R8 ;  /* 0x00000008a5087221 */ /* 0x002fe20000010000 */
[----:B------:R-:W-:Y:S01]  /*1da80*/  FADD.FTZ R3, R118, R3 ;  /* 0x0000000376037221 */ /* 0x000fe20000010000 */
[----:B------:R-:W4:Y:S04]  /*1da90*/  LDL.64 R52, [R1+0x3f0] ;  /* 0x0003f00001347983 */ /* 0x000f280000100a00 */
[----:B------:R-:W4:Y:S01]  /*1daa0*/  LDL.64 R46, [R1+0x268] ;  /* 0x00026800012e7983 */ /* 0x000f220000100a00 */
[----:B------:R-:W1:Y:S08]  /*1dab0*/  MUFU.EX2 R125, R125 ;  /* 0x0000007d007d7308 */ /* 0x000e700000000800 */
[----:B------:R-:W1:Y:S01]  /*1dac0*/  MUFU.EX2 R126, R126 ;  /* 0x0000007e007e7308 */ /* 0x000e620000000800 */
[----:B------:R-:W-:Y:S01]  /*1dad0*/  FADD.FTZ R8, R127, R8 ;  /* 0x000000087f087221 */ /* 0x000fe20000010000 */
[----:B------:R-:W-:Y:S01]  /*1dae0*/  FADD.FTZ R3, R164, R3 ;  /* 0x00000003a4037221 */ /* 0x000fe20000010000 */
[----:B------:R-:W4:Y:S04]  /*1daf0*/  LDL.64 R50, [R1+0x248] ;  /* 0x0002480001327983 */ /* 0x000f280000100a00 */
[----:B------:R-:W4:Y:S01]  /*1db00*/  LDL.64 R34, [R1+0x278] ;  /* 0x0002780001227983 */ /* 0x000f220000100a00 */
[----:B------:R-:W1:Y:S08]  /*1db10*/  MUFU.EX2 R173, R173 ;  /* 0x000000ad00ad7308 */ /* 0x000e700000000800 */
        /* <DEDUP_REMOVED lines=9> */
[----:B------:R-:W4:Y:S05]  /*1dbb0*/  LDL.64 R32, [R1+0x2d8] ;  /* 0x0002d80001207983 */ /* 0x000f2a0000100a00 */
[----:B------:R-:W1:Y:S01]  /*1dbc0*/  MUFU.EX2 R121, R121 ;  /* 0x0000007900797308 */ /* 0x000e620000000800 */
[----:B------:R-:W-:-:S07]  /*1dbd0*/  FFMA.FTZ R9, R31, R63, -R11 ;  /* 0x0000003f1f097223 */ /* 0x000fce000001080b */
        /* <DEDUP_REMOVED lines=14> */
[----:B------:R-:W4:Y:S04]  /*1dcc0*/  LDL.64 R62, [R1+0x3a0] ;  /* 0x0003a000013e7983 */ /* 0x000f280000100a00 */
[----:B------:R-:W4:Y:S01]  /*1dcd0*/  LDL.64 R30, [R1+0x2e8] ;  /* 0x0002e800011e7983 */ /* 0x000f220000100a00 */
[----:B------:R-:W-:Y:S03]  /*1dce0*/  MUFU.EX2 R168, R168 ;  /* 0x000000a800a87308 */ /* 0x000fe60000000800 */
[----:B------:R-:W4:Y:S04]  /*1dcf0*/  LDL.64 R92, [R1+0x348] ;  /* 0x00034800015c7983 */ /* 0x000f280000100a00 */
[----:B------:R-:W4:Y:S01]  /*1dd00*/  LDL.64 R100, [R1+0x388] ;  /* 0x0003880001647983 */ /* 0x000f220000100a00 */
[----:B------:R-:W1:Y:S01]  /*1dd10*/  MUFU.EX2 R9, R9 ;  /* 0x0000000900097308 */ /* 0x000e620000000800 */
[----:B------:R-:W-:Y:S01]  /*1dd20*/  FADD.FTZ R28, R175, R10 ;  /* 0x0000000aaf1c7221 */ /* 0x000fe20000010000 */
[----:B------:R-:W-:Y:S01]  /*1dd30*/  FADD.FTZ R10, R174, R3 ;  /* 0x00000003ae0a7221 */ /* 0x000fe20000010000 */
[----:B------:R-:W4:Y:S05]  /*1dd40*/  LDL.64 R104, [R1+0x3c8] ;  /* 0x0003c80001687983 */ /* 0x000f2a0000100a00 */
[----:B------:R-:W-:Y:S08]  /*1dd50*/  MUFU.EX2 R170, R170 ;  /* 0x000000aa00aa7308 */ /* 0x000ff00000000800 */
[----:B------:R-:W1:Y:S01]  /*1dd60*/  MUFU.EX2 R171, R171 ;  /* 0x000000ab00ab7308 */ /* 0x000e620000000800 */
[----:B0-----:R-:W-:Y:S01]  /*1dd70*/  FADD.FTZ R28, R169, R28 ;  /* 0x0000001ca91c7221 */ /* 0x001fe20000010000 */
[----:B------:R-:W-:-:S06]  /*1dd80*/  FADD.FTZ R3, R195, R10 ;  /* 0x0000000ac3037221 */ /* 0x000fcc0000010000 */
[----:B------:R-:W0:Y:S08]  /*1dd90*/  MUFU.EX2 R193, R193 ;  /* 0x000000c100c17308 */ /* 0x000e300000000800 */
[----:B------:R-:W0:Y:S01]  /*1dda0*/  MUFU.EX2 R8, R8 ;  /* 0x0000000800087308 */ /* 0x000e220000000800 */
[----:B-1----:R-:W-:Y:S01]  /*1ddb0*/  FADD.FTZ R28, R9, R28 ;  /* 0x0000001c091c7221 */ /* 0x002fe20000010000 */
[----:B------:R-:W-:-:S03]  /*1ddc0*/  FADD.FTZ R3, R168, R3 ;  /* 0x00000003a8037221 */ /* 0x000fc60000010000 */
[----:B------:R-:W-:Y:S01]  /*1ddd0*/  FADD.FTZ R11, R171, R28 ;  /* 0x0000001cab0b7221 */ /* 0x000fe20000010000 */
[----:B------:R-:W-:Y:S01]  /*1dde0*/  FADD.FTZ R10, R170, R3 ;  /* 0x00000003aa0a7221 */ /* 0x000fe20000010000 */
[----:B------:R-:W4:Y:S03]  /*1ddf0*/  LDL.64 R28, [R1+0x2f8] ;  /* 0x0002f800011c7983 */ /* 0x000f260000100a00 */
[----:B0-----:R-:W-:Y:S01]  /*1de00*/  FADD.FTZ R10, R193, R10 ;  /* 0x0000000ac10a7221 */ /* 0x001fe20000010000 */
[----:B------:R-:W-:-:S05]  /*1de10*/  FADD.FTZ R11, R8, R11 ;  /* 0x0000000b080b7221 */ /* 0x000fca0000010000 */
[----:B------:R0:W-:Y:S01]  /*1de20*/  STL.64 [R1+0x1f0], R10 ;  /* 0x0001f00a01007387 */ /* 0x0001e20000100a00 */
[----:B------:R-:W-:Y:S06]  /*1de30*/  BAR.SYNC.DEFER_BLOCKING 0xf, 0x100 ;  /* 0x03c4000000007b1d */ /* 0x000fec0000010000 */
[----:B0-----:R-:W4:Y:S04]  /*1de40*/  LDL.64 R10, [R1+0x350] ;  /* 0x00035000010a7983 */ /* 0x001f280000100a00 */
[----:B------:R-:W4:Y:S04]  /*1de50*/  LD.E.64 R88, desc[UR36][R4.64+0x8] ;  /* 0x0000082404587980 */ /* 0x000f28000c101b00 */
[----:B------:R-:W4:Y:S04]  /*1de60*/  LD.E.64 R4, desc[UR36][R4.64] ;  /* 0x0000002404047980 */ /* 0x000f28000c101b00 */
        /* <DEDUP_REMOVED lines=13> */
[----:B0-----:R-:W4:Y:S04]  /*1df40*/  LDL.64 R24, [R1+0x2c8] ;  /* 0x0002c80001187983 */ /* 0x001f280000100a00 */
[----:B-1----:R-:W4:Y:S04]  /*1df50*/  LDL.64 R26, [R1+0x308] ;  /* 0x00030800011a7983 */ /* 0x002f280000100a00 */
[----:B------:R-:W4:Y:S04]  /*1df60*/  LDL.64 R12, [R1+0x318] ;  /* 0x00031800010c7983 */ /* 0x000f280000100a00 */
[----:B------:R-:W4:Y:S04]  /*1df70*/  LDL.64 R20, [R1+0x328] ;  /* 0x0003280001147983 */ /* 0x000f280000100a00 */
[----:B------:R-:W4:Y:S04]  /*1df80*/  LDL.64 R14, [R1+0x338] ;  /* 0x00033800010e7983 */ /* 0x000f280000100a00 */
[----:B------:R-:W4:Y:S04]  /*1df90*/  LDL.64 R94, [R1+0x358] ;  /* 0x00035800015e7983 */ /* 0x000f280000100a00 */
[----:B------:R-:W4:Y:S04]  /*1dfa0*/  LDL.64 R96, [R1+0x368] ;  /* 0x0003680001607983 */ /* 0x000f280000100a00 */
[----:B------:R-:W4:Y:S04]  /*1dfb0*/  LDL.64 R98, [R1+0x378] ;  /* 0x0003780001627983 */ /* 0x000f280000100a00 */
[----:B--2---:R-:W2:Y:S04]  /*1dfc0*/  LDL.64 R102, [R1+0x398] ;  /* 0x0003980001667983 */ /* 0x004ea80000100a00 */
[----:B------:R-:W2:Y:S04]  /*1dfd0*/  LDL.64 R106, [R1+0x3a8] ;  /* 0x0003a800016a7983 */ /* 0x000ea80000100a00 */
[----:B------:R-:W2:Y:S04]  /*1dfe0*/  LDL.64 R108, [R1+0x3b8] ;  /* 0x0003b800016c7983 */ /* 0x000ea80000100a00 */
[----:B------:R-:W2:Y:S04]  /*1dff0*/  LDL.64 R110, [R1+0x3d8] ;  /* 0x0003d800016e7983 */ /* 0x000ea80000100a00 */
[----:B---3--:R-:W3:Y:S04]  /*1e000*/  LDL.64 R112, [R1+0x3e8] ;  /* 0x0003e80001707983 */ /* 0x008ee80000100a00 */
        /* <DEDUP_REMOVED lines=98> */
[----:B------:R1:W-:Y:S04]  /*1e630*/  STL.64 [R1+0x350], R10 ;  /* 0x0003500a01007387 */ /* 0x0003e80000100a00 */
        /* <DEDUP_REMOVED lines=208> */
[----:B---3--:R-:W-:Y:S01]  /*1f340*/  STL [R1+0x250], R14 ;  /* 0x0002500e01007387 */ /* 0x008fe20000100800 */
[----:B------:R-:W-:Y:S02]  /*1f350*/  F2FP.F16.F32.PACK_AB R173, R123, R173 ;  /* 0x000000ad7bad723e */ /* 0x000fe400000000ff */
[----:B------:R-:W-:Y:S01]  /*1f360*/  F2FP.F16.F32.PACK_AB R174, R174, R122 ;  /* 0x0000007aaeae723e */ /* 0x000fe200000000ff */
[----:B------:R-:W-:Y:S01]  /*1f370*/  STL [R1+0x254], R15 ;  /* 0x0002540f01007387 */ /* 0x000fe20000100800 */
[----:B------:R-:W-:-:S03]  /*1f380*/  F2FP.F16.F32.PACK_AB R175, R175, R121 ;  /* 0x00000079afaf723e */ /* 0x000fc600000000ff */
        /* <DEDUP_REMOVED lines=110> */
[----:B0-----:R-:W4:Y:S04]  /*1fa70*/  LDL.128 R24, [R1+0x210] ;  /* 0x0002100001187983 */ /* 0x001f280000100c00 */
[----:B-1----:R-:W4:Y:S04]  /*1fa80*/  LDL.128 R28, [R1+0x220] ;  /* 0x00022000011c7983 */ /* 0x002f280000100c00 */
[----:B--2---:R-:W2:Y:S04]  /*1fa90*/  LDL.128 R32, [R1+0x230] ;  /* 0x0002300001207983 */ /* 0x004ea80000100c00 */
[----:B---3--:R-:W2:Y:S04]  /*1faa0*/  LDL.128 R36, [R1+0x240] ;  /* 0x0002400001247983 */ /* 0x008ea80000100c00 */
        /* <DEDUP_REMOVED lines=464> */
.L_x_6398:
[----:B------:R-:W-:Y:S05]  /*217b0*/  BSYNC B0 ;  /* 0x0000000000007941 */ /* 0x000fea0003800000 */
.L_x_6397:
[----:B------:R-:W2:Y:S04]  /*217c0*/  LDL.64 R6, [R1+0x48] ;  /* 0x0000480001067983 */ /* 0x000ea80000100a00 */
[----:B------:R-:W3:Y:S01]  /*217d0*/  LDL R4, [R1+0x34] ;  /* 0x0000340001047983 */ /* 0x000ee20000100800 */
[C---:B------:R-:W-:Y:S01]  /*217e0*/  ISETP.GT.AND P0, PT, R0.reuse, UR42, PT ;  /* 0x0000002a00007c0c */ /* 0x040fe2000bf04270 */
[----:B------:R-:W-:Y:S01]  /*217f0*/  VIADD R0, R0, 0xffffffff ;  /* 0xffffffff00007836 */ /* 0x000fe20000000000 */
[----:B--2---:R-:W-:-:S05]  /*21800*/  MOV R6, R6 ;  /* 0x0000000600067202 */ /* 0x004fca0000000f00 */
[----:B-----5:R-:W-:-:S05]  /*21810*/  IMAD R3, R3, 0x8, R6 ;  /* 0x0000000803037824 */ /* 0x020fca00078e0206 */
[----:B---3--:R-:W-:-:S04]  /*21820*/  PRMT R3, R4, 0x654, R3 ;  /* 0x0000065404037816 */ /* 0x008fc80000000003 */
[----:B------:R1:W-:Y:S01]  /*21830*/  SYNCS.ARRIVE.TRANS64.RED.A1T0 RZ, [R3+URZ], RZ ;  /* 0x000000ff03ff79a7 */ /* 0x0003e2000810043f */
[----:B------:R-:W-:Y:S05]  /*21840*/  @P0 BRA `(.L_x_6399) ;  /* 0xffffff8000200947 */ /* 0x000fea000383ffff */
.L_x_6366:
[----:B------:R-:W-:Y:S05]  /*21850*/  WARPSYNC.ALL ;  /* 0x0000000000007948 */ /* 0x000fea0003800000 */
[----:B------:R-:W2:Y:S04]  /*21860*/  LDL R5, [R1+0x1f0] ;  /* 0x0001f00001057983 */ /* 0x000ea80000100800 */
[----:B------:R-:W3:Y:S04]  /*21870*/  LDL R8, [R1+0x1f4] ;  /* 0x0001f40001087983 */ /* 0x000ee80000100800 */
[----:B------:R-:W4:Y:S01]  /*21880*/  LDL.64 R10, [R1+0xb8] ;  /* 0x0000b800010a7983 */ /* 0x000f220000100a00 */
[----:B------:R-:W-:Y:S08]  /*21890*/  BAR.ARV 0x8, 0x100 ;  /* 0x0204000000007b1d */ /* 0x000ff00000002000 */
[----:B------:R-:W-:Y:S06]  /*218a0*/  BAR.SYNC.DEFER_BLOCKING 0xf, 0x100 ;  /* 0x03c4000000007b1d */ /* 0x000fec0000010000 */
[----:B--2---:R-:W2:Y:S02]  /*218b0*/  SHFL.BFLY PT, R0, R5, 0x2, 0x1f ;  /* 0x0c401f0005007f89 */ /* 0x004ea400000e0000 */
[----:B--2---:R-:W-:-:S05]  /*218c0*/  FADD.FTZ R0, R5, R0 ;  /* 0x0000000005007221 */ /* 0x004fca0000010000 */
[----:B01----:R-:W0:Y:S02]  /*218d0*/  SHFL.BFLY PT, R3, R0, 0x1, 0x1f ;  /* 0x0c201f0000037f89 */ /* 0x003e2400000e0000 */
[----:B0-----:R-:W-:-:S05]  /*218e0*/  FADD.FTZ R4, R0, R3 ;  /* 0x0000000300047221 */ /* 0x001fca0000010000 */
        /* <DEDUP_REMOVED lines=15> */
[----:B------:R-:W-:Y:S02]  /*219e0*/  IMAD.MOV.U32 R8, RZ, RZ, -0x800000 ;  /* 0xff800000ff087424 */ /* 0x000fe400078e00ff */
[----:B0-----:R-:W-:Y:S01]  /*219f0*/  @P2 FMUL.FTZ R20, R9, 0.69314718246459960938 ;  /* 0x3f31721809142820 */ /* 0x001fe20000410000 */
[----:B-1----:R-:W-:Y:S01]  /*21a00*/  @P1 FMUL.FTZ R6, R6, 0.69314718246459960938 ;  /* 0x3f31721806061820 */ /* 0x002fe20000410000 */
[----:B------:R-:W-:Y:S01]  /*21a10*/  STL [R1+0x1f4], R12 ;  /* 0x0001f40c01007387 */ /* 0x000fe20000100800 */
[----:B---3--:R-:W-:-:S04]  /*21a20*/  @P2 FMUL.FTZ R7, R7, 0.69314718246459960938 ;  /* 0x3f31721807072820 */ /* 0x008fc80000410000 */
[----:B-----5:R-:W-:-:S05]  /*21a30*/  @P2 FFMA.FTZ R8, R7, R14, R20 ;  /* 0x0000000e07082223 */ /* 0x020fca0000010014 */
[----:B------:R0:W-:Y:S01]  /*21a40*/  STL [R1+0x1f4], R8 ;  /* 0x0001f40801007387 */ /* 0x0001e20000100800 */
[----:B--2---:R-:W-:-:S04]  /*21a50*/  @P1 FMUL.FTZ R5, R5, 0.69314718246459960938 ;  /* 0x3f31721805051820 */ /* 0x004fc80000410000 */
[----:B----4-:R-:W-:Y:S02]  /*21a60*/  @P1 FFMA.FTZ R0, R5, R4, R6 ;  /* 0x0000000405001223 */ /* 0x010fe40000010006 */
[----:B------:R-:W2:Y:S04]  /*21a70*/  LDL R4, [R1+0x1c8] ;  /* 0x0001c80001047983 */ /* 0x000ea80000100800 */
[----:B------:R1:W-:Y:S04]  /*21a80*/  STL [R1+0x1f0], R0 ;  /* 0x0001f00001007387 */ /* 0x0003e80000100800 */
[----:B------:R-:W3:Y:S02]  /*21a90*/  LD.E R3, desc[UR36][R10.64+0x4] ;  /* 0x000004240a037980 */ /* 0x000ee4000c101900 */
[----:B---3--:R-:W-:-:S13]  /*21aa0*/  ISETP.NE.AND P0, PT, R3, RZ, PT ;  /* 0x000000ff0300720c */ /* 0x008fda0003f05270 */
        /* <DEDUP_REMOVED lines=21> */
[----:B0-----:R-:W3:Y:S04]  /*21c00*/  LDL.64 R8, [R1+0x400] ;  /* 0x0004000001087983 */ /* 0x001ee80000100a00 */
[----:B------:R-:W4:Y:S04]  /*21c10*/  LDL.64 R6, [R1+0x408] ;  /* 0x0004080001067983 */ /* 0x000f280000100a00 */
        /* <DEDUP_REMOVED lines=62> */
[----:B------:R-:W-:Y:S01]  /*22000*/  ISETP.NE.AND P0, PT, R134, 0x2, PT ;  /* 0x000000028600780c */ /* 0x000fe20003f05270 */
[-C--:B---3--:R-:W-:Y:S01]  /*22010*/  FMUL.FTZ R9, R9, R3.reuse ;  /* 0x0000000309097220 */ /* 0x088fe20000410000 */
[-C--:B------:R-:W-:Y:S01]  /*22020*/  FMUL.FTZ R8, R8, R3.reuse ;  /* 0x0000000308087220 */ /* 0x080fe20000410000 */
[-C--:B----4-:R-:W-:Y:S01]  /*22030*/  FMUL.FTZ R7, R7, R0.reuse ;  /* 0x0000000007077220 */ /* 0x090fe20000410000 */
[-C--:B------:R-:W-:Y:S01]  /*22040*/  FMUL.FTZ R6, R6, R0.reuse ;  /* 0x0000000006067220 */ /* 0x080fe20000410000 */
[-C--:B-----5:R-:W-:Y:S01]  /*22050*/  FMUL.FTZ R5, R5, R3.reuse ;  /* 0x0000000305057220 */ /* 0x0a0fe20000410000 */
[-C--:B------:R-:W-:Y:S01]  /*22060*/  FMUL.FTZ R4, R4, R3.reuse ;  /* 0x0000000304047220 */ /* 0x080fe20000410000 */
[----:B------:R0:W-:Y:S04]  /*22070*/  STL.64 [R1+0x400], R8 ;  /* 0x0004000801007387 */ /* 0x0001e80000100a00 */
[----:B------:R1:W-:Y:S04]  /*22080*/  STL.64 [R1+0x408], R6 ;  /* 0x0004080601007387 */ /* 0x0003e80000100a00 */
[----:B------:R2:W-:Y:S04]  /*22090*/  STL.64 [R1+0x210], R4 ;  /* 0x0002100401007387 */ /* 0x0005e80000100a00 */
[----:B0-----:R-:W3:Y:S04]  /*220a0*/  LDL.64 R8, [R1+0x3f8] ;  /* 0x0003f80001087983 */ /* 0x001ee80000100a00 */
[----:B-1----:R-:W4:Y:S04]  /*220b0*/  LDL.64 R6, [R1+0x3c8] ;  /* 0x0003c80001067983 */ /* 0x002f280000100a00 */
[----:B--2---:R-:W2:Y:S04]  /*220c0*/  LDL.64 R4, [R1+0x3e8] ;  /* 0x0003e80001047983 */ /* 0x004ea80000100a00 */
[----:B------:R-:W5:Y:S01]  /*220d0*/  @!P0 LDL R133, [R1+0x1cc] ;  /* 0x0001cc0001858983 */ /* 0x000f620000100800 */
[-C--:B------:R-:W-:Y:S01]  /*220e0*/  FMUL.FTZ R15, R15, R0.reuse ;  /* 0x000000000f0f7220 */ /* 0x080fe20000410000 */
[-C--:B------:R-:W-:Y:S01]  /*220f0*/  FMUL.FTZ R14, R14, R0.reuse ;  /* 0x000000000e0e7220 */ /* 0x080fe20000410000 */
[-C--:B------:R-:W-:Y:S01]  /*22100*/  FMUL.FTZ R21, R21, R0.reuse ;  /* 0x0000000015157220 */ /* 0x080fe20000410000 */
[-C--:B------:R-:W-:Y:S01]  /*22110*/  FMUL.FTZ R20, R20, R0.reuse ;  /* 0x0000000014147220 */ /* 0x080fe20000410000 */
[-C--:B------:R-:W-:Y:S01]  /*22120*/  FMUL.FTZ R131, R131, R3.reuse ;  /* 0x0000000383837220 */ /* 0x080fe20000410000 */
[-C--:B------:R-:W-:Y:S01]  /*22130*/  FMUL.FTZ R130, R130, R3.reuse ;  /* 0x0000000382827220 */ /* 0x080fe20000410000 */
[----:B------:R0:W-:Y:S01]  /*22140*/  STL.64 [R1+0x368], R14 ;  /* 0x0003680e01007387 */ /* 0x0001e20000100a00 */
[-C--:B------:R-:W-:Y:S01]  /*22150*/  FMUL.FTZ R129, R129, R3.reuse ;  /* 0x0000000381817220 */ /* 0x080fe20000410000 */
[-C--:B------:R-:W-:Y:S01]  /*22160*/  FMUL.FTZ R128, R128, R3.reuse ;  /* 0x0000000380807220 */ /* 0x080fe20000410000 */
[-C--:B------:R-:W-:Y:S01]  /*22170*/  FMUL.FTZ R127, R127, R3.reuse ;  /* 0x000000037f7f7220 */ /* 0x080fe20000410000 */
[----:B------:R5:W-:Y:S01]  /*22180*/  STL.64 [R1+0x3a8], R20 ;  /* 0x0003a81401007387 */ /* 0x000be20000100a00 */
        /* <DEDUP_REMOVED lines=107> */
[----:B0-----:R-:W-:-:S02]  /*22840*/  VIADD R14, R135, 0x1 ;  /* 0x00000001870e7836 */ /* 0x001fc40000000000 */
[----:B------:R-:W-:Y:S01]  /*22850*/  VIADD R132, R132, 0x1 ;  /* 0x0000000184847836 */ /* 0x000fe20000000000 */
[----:B------:R1:W-:Y:S04]  /*22860*/  STL [R1+0x1c8], R134 ;  /* 0x0001c88601007387 */ /* 0x0003e80000100800 */
        /* <DEDUP_REMOVED lines=17> */
[-C--:B---3--:R-:W-:Y:S01]  /*22980*/  FMUL.FTZ R9, R9, R0.reuse ;  /* 0x0000000009097220 */ /* 0x088fe20000410000 */
[-C--:B------:R-:W-:Y:S01]  /*22990*/  FMUL.FTZ R8, R8, R0.reuse ;  /* 0x0000000008087220 */ /* 0x080fe20000410000 */
[-C--:B----4-:R-:W-:Y:S01]  /*229a0*/  FMUL.FTZ R7, R7, R0.reuse ;  /* 0x0000000007077220 */ /* 0x090fe20000410000 */
[-C--:B------:R-:W-:Y:S01]  /*229b0*/  FMUL.FTZ R6, R6, R0.reuse ;  /* 0x0000000006067220 */ /* 0x080fe20000410000 */
[-C--:B--2---:R-:W-:Y:S01]  /*229c0*/  FMUL.FTZ R5, R5, R0.reuse ;  /* 0x0000000005057220 */ /* 0x084fe20000410000 */
[----:B------:R-:W-:Y:S01]  /*229d0*/  FMUL.FTZ R4, R4, R0 ;  /* 0x0000000004047220 */ /* 0x000fe20000410000 */
[----:B-----5:R-:W-:Y:S01]  /*229e0*/  @!P0 LOP3.LUT R20, R133, 0x1, RZ, 0x3c, !PT ;  /* 0x0000000185148812 */ /* 0x020fe200078e3cff */
        /* <DEDUP_REMOVED lines=43> */
[----:B------:R1:W-:Y:S04]  /*22ca0*/  @!P0 STL [R1+0x1cc], R20 ;  /* 0x0001cc1401008387 */ /* 0x0003e80000100800 */
[----:B------:R1:W-:Y:S04]  /*22cb0*/  STL [R1+0x1d4], R132 ;  /* 0x0001d48401007387 */ /* 0x0003e80000100800 */
[----:B------:R1:W-:Y:S01]  /*22cc0*/  @!P0 STL [R1+0x1c8], RZ ;  /* 0x0001c8ff01008387 */ /* 0x0003e20000100800 */
[----:B------:R-:W-:Y:S01]  /*22cd0*/  IMAD.MOV.U32 R0, RZ, RZ, 0x1 ;  /* 0x00000001ff007424 */ /* 0x000fe200078e00ff */
[----:B------:R-:W-:Y:S06]  /*22ce0*/  BAR.ARV 0xe, 0x100 ;  /* 0x0384000000007b1d */ /* 0x000fec0000002000 */
.L_x_6282:
[----:B------:R-:W2:Y:S08]  /*22cf0*/  S2UR UR21, SR_CgaCtaId ;  /* 0x00000000001579c3 */ /* 0x000eb00000008800 */
[----:B------:R-:W-:Y:S01]  /*22d00*/  BAR.SYNC.DEFER_BLOCKING 0x5, 0x180 ;  /* 0x0146000000007b1d */ /* 0x000fe20000010000 */
[----:B------:R-:W-:Y:S01]  /*22d10*/  PRMT R0, R0, 0x9910, RZ ;  /* 0x0000991000007816 */ /* 0x000fe200000000ff */
[----:B------:R-:W-:-:S03]  /*22d20*/  USHF.R.U32.HI UR8, URZ, 0x10, UR61 ;  /* 0x000000103f087899 */ /* 0x000fc6000801163d */
[----:B------:R-:W-:Y:S01]  /*22d30*/  ISETP.NE.AND P0, PT, R0, RZ, PT ;  /* 0x000000ff0000720c */ /* 0x000fe20003f05270 */
[----:B------:R-:W-:Y:S01]  /*22d40*/  UMOV UR44, 0x400 ;  /* 0x00000400002c7882 */ /* 0x000fe20000000000 */
[----:B------:R-:W-:Y:S01]  /*22d50*/  BSSY B0, `(.L_x_6400) ;  /* 0x00004e9000007945 */ /* 0x000fe20003800000 */
[----:B--2---:R-:W-:-:S09]  /*22d60*/  ULEA UR44, UR21, UR44, 0x18 ;  /* 0x0000002c152c7291 */ /* 0x004fd2000f8ec03f */
[----:B01----:R-:W0:Y:S02]  /*22d70*/  LDS.128 R4, [UR44+0x388d0] ;  /* 0x0388d02cff047984 */ /* 0x003e240008000c00 */
[----:B0-----:R-:W-:Y:S02]  /*22d80*/  R2UR UR5, R5 ;  /* 0x00000000050572ca */ /* 0x001fe400000e0000 */
[----:B------:R-:W-:Y:S02]  /*22d90*/  R2UR UR7, R6 ;  /* 0x00000000060772ca */ /* 0x000fe400000e0000 */
[----:B------:R-:W-:Y:S01]  /*22da0*/  R2UR UR6, R7 ;  /* 0x00000000070672ca */ /* 0x000fe200000e0000 */
[----:B------:R-:W-:Y:S06]  /*22db0*/  BAR.ARV 0x4, 0x180 ;  /* 0x0106000000007b1d */ /* 0x000fec0000002000 */
[----:B------:R-:W-:Y:S08]  /*22dc0*/  @!P0 BRA `(.L_x_6401) ;  /* 0x0000003c00908947 */ /* 0x000ff00003800000 */
[----:B------:R-:W2:Y:S04]  /*22dd0*/  LDL.128 R12, [R1+0x210] ;  /* 0x00021000010c7983 */ /* 0x000ea80000100c00 */
[----:B------:R-:W3:Y:S04]  /*22de0*/  LDL.128 R4, [R1+0x230] ;  /* 0x0002300001047983 */ /* 0x000ee80000100c00 */
[----:B------:R-:W4:Y:S04]  /*22df0*/  LDL.128 R24, [R1+0x220] ;  /* 0x0002200001187983 */ /* 0x000f280000100c00 */
[----:B------:R-:W4:Y:S01]  /*22e00*/  LDL.128 R8, [R1+0x240] ;  /* 0x0002400001087983 */ /* 0x000f220000100c00 */
[C---:B------:R-:W-:Y:S01]  /*22e10*/  IADD3 R35, P1, R16.reuse, 0x20, RZ ;  /* 0x0000002010237810 */ /* 0x040fe20007f3e0ff */
[----:B------:R-:W-:Y:S01]  /*22e20*/  ULDC.64 UR10, c[0x0][0xd00] ;  /* 0x00034000000a7ab9 */ /* 0x000fe20000000a00 */
[C---:B------:R-:W-:Y:S01]  /*22e30*/  LOP3.LUT R37, R16.reuse, 0x380, RZ, 0xc0, !PT ;  /* 0x0000038010257812 */ /* 0x040fe200078ec0ff */
[----:B------:R-:W4:Y:S01]  /*22e40*/  LDL.128 R120, [R1+0x250] ;  /* 0x0002500001787983 */ /* 0x000f220000100c00 */
[----:B------:R-:W-:Y:S01]  /*22e50*/  LOP3.LUT R34, R35, 0x380, RZ, 0xc0, !PT ;  /* 0x0000038023227812 */ /* 0x000fe200078ec0ff */
[----:B------:R-:W-:Y:S01]  /*22e60*/  ULDC.64 UR18, c[0x0][0xd00] ;  /* 0x0003400000127ab9 */ /* 0x000fe20000000a00 */
[C---:B------:R-:W-:Y:S01]  /*22e70*/  IADD3 R33, P0, R16.reuse, 0x40, RZ ;  /* 0x0000004010217810 */ /* 0x040fe20007f1e0ff */
[----:B------:R-:W4:Y:S01]  /*22e80*/  LDL.128 R112, [R1+0x270] ;  /* 0x0002700001707983 */ /* 0x000f220000100c00 */
[----:B------:R-:W-:-:S02]  /*22e90*/  IADD3 R30, P4, R16, 0x60, RZ ;  /* 0x00000060101e7810 */ /* 0x000fc40007f9e0ff */
[----:B------:R-:W-:Y:S01]  /*22ea0*/  IADD3 R28, P3, R16, 0x2000, RZ ;  /* 0x00002000101c7810 */ /* 0x000fe20007f7e0ff */
[----:B------:R-:W4:Y:S01]  /*22eb0*/  LDL.128 R116, [R1+0x260] ;  /* 0x0002600001747983 */ /* 0x000f220000100c00 */
[----:B------:R-:W-:-:S03]  /*22ec0*/  SHF.R.U64 R37, R37, 0x3, RZ ;  /* 0x0000000325257819 */ /* 0x000fc600000012ff */
[----:B------:R-:W4:Y:S01]  /*22ed0*/  LDL.128 R104, [R1+0x290] ;  /* 0x0002900001687983 */ /* 0x000f220000100c00 */
[----:B------:R-:W-:-:S03]  /*22ee0*/  SHF.R.U64 R34, R34, 0x3, RZ ;  /* 0x0000000322227819 */ /* 0x000fc600000012ff */
[----:B------:R-:W4:Y:S01]  /*22ef0*/  LDL.128 R108, [R1+0x280] ;  /* 0x00028000016c7983 */ /* 0x000f220000100c00 */
[----:B------:R-:W-:-:S03]  /*22f00*/  LOP3.LUT R32, R33, 0x380, RZ, 0xc0, !PT ;  /* 0x0000038021207812 */ /* 0x000fc600078ec0ff */
[----:B------:R-:W4:Y:S01]  /*22f10*/  LDL.128 R96, [R1+0x2b0] ;  /* 0x0002b00001607983 */ /* 0x000f220000100c00 */
[----:B------:R-:W-:-:S03]  /*22f20*/  LOP3.LUT R0, R30, 0x380, RZ, 0xc0, !PT ;  /* 0x000003801e007812 */ /* 0x000fc600078ec0ff */
[----:B------:R-:W4:Y:S01]  /*22f30*/  LDL.128 R100, [R1+0x2a0] ;  /* 0x0002a00001647983 */ /* 0x000f220000100c00 */
[----:B------:R-:W-:Y:S01]  /*22f40*/  LOP3.LUT R36, R37, R16, RZ, 0x3c, !PT ;  /* 0x0000001025247212 */ /* 0x000fe200078e3cff */
[--C-:B------:R-:W-:Y:S01]  /*22f50*/  IMAD.MOV.U32 R37, RZ, RZ, R17.reuse ;  /* 0x000000ffff257224 */ /* 0x100fe200078e0011 */
[----:B------:R-:W-:Y:S01]  /*22f60*/  LOP3.LUT R3, R28, 0x380, RZ, 0xc0, !PT ;  /* 0x000003801c037812 */ /* 0x000fe200078ec0ff */
[----:B------:R-:W4:Y:S01]  /*22f70*/  LDL.128 R88, [R1+0x2d0] ;  /* 0x0002d00001587983 */ /* 0x000f220000100c00 */
[----:B------:R-:W-:Y:S01]  /*22f80*/  LOP3.LUT R34, R34, R35, RZ, 0x3c, !PT ;  /* 0x0000002322227212 */ /* 0x000fe200078e3cff */
[----:B------:R-:W-:Y:S01]  /*22f90*/  IMAD.X R35, RZ, RZ, R17, P1 ;  /* 0x000000ffff237224 */ /* 0x000fe200008e0611 */
[----:B------:R-:W-:Y:S01]  /*22fa0*/  SHF.R.U64 R32, R32, 0x3, RZ ;  /* 0x0000000320207819 */ /* 0x000fe200000012ff */
[----:B------:R-:W4:Y:S01]  /*22fb0*/  LDL.128 R92, [R1+0x2c0] ;  /* 0x0002c000015c7983 */ /* 0x000f220000100c00 */
[----:B------:R-:W-:-:S03]  /*22fc0*/  SHF.R.U64 R31, R0, 0x3, RZ ;  /* 0x00000003001f7819 */ /* 0x000fc600000012ff */
[----:B------:R-:W4:Y:S01]  /*22fd0*/  LDL.128 R80, [R1+0x2f0] ;  /* 0x0002f00001507983 */ /* 0x000f220000100c00 */
[----:B------:R-:W-:-:S03]  /*22fe0*/  SHF.R.U64 R3, R3, 0x3, RZ ;  /* 0x0000000303037819 */ /* 0x000fc600000012ff */
[----:B------:R-:W4:Y:S01]  /*22ff0*/  LDL.128 R84, [R1+0x2e0] ;  /* 0x0002e00001547983 */ /* 0x000f220000100c00 */
[----:B------:R-:W-:Y:S01]  /*23000*/  LOP3.LUT R32, R32, R33, RZ, 0x3c, !PT ;  /* 0x0000002120207212 */ /* 0x000fe200078e3cff */
[--C-:B------:R-:W-:Y:S01]  /*23010*/  IMAD.X R33, RZ, RZ, R17.reuse, P0 ;  /* 0x000000ffff217224 */ /* 0x100fe200000e0611 */
[----:B------:R-:W-:Y:S01]  /*23020*/  MOV R36, R36 ;  /* 0x0000002400247202 */ /* 0x000fe20000000f00 */
[----:B------:R-:W4:Y:S01]  /*23030*/  LDL.128 R72, [R1+0x310] ;  /* 0x0003100001487983 */ /* 0x000f220000100c00 */
[----:B------:R-:W-:Y:S01]  /*23040*/  MOV R34, R34 ;  /* 0x0000002200227202 */ /* 0x000fe20000000f00 */
[--C-:B------:R-:W-:Y:S01]  /*23050*/  IMAD.X R29, RZ, RZ, R17.reuse, P3 ;  /* 0x000000ffff1d7224 */ /* 0x100fe200018e0611 */
[----:B------:R-:W-:Y:S01]  /*23060*/  LOP3.LUT R30, R31, R30, RZ, 0x3c, !PT ;  /* 0x0000001e1f1e7212 */ /* 0x000fe200078e3cff */
[----:B------:R-:W-:Y:S01]  /*23070*/  IMAD.X R31, RZ, RZ, R17, P4 ;  /* 0x000000ffff1f7224 */ /* 0x000fe200020e0611 */
[----:B------:R-:W-:Y:S01]  /*23080*/  LOP3.LUT R28, R3, R28, RZ, 0x3c, !PT ;  /* 0x0000001c031c7212 */ /* 0x000fe200078e3cff */
[----:B------:R-:W4:Y:S01]  /*23090*/  LDL.128 R76, [R1+0x300] ;  /* 0x00030000014c7983 */ /* 0x000f220000100c00 */
[----:B------:R-:W-:-:S03]  /*230a0*/  MOV R0, R32 ;  /* 0x0000002000007202 */ /* 0x000fc60000000f00 */
[----:B------:R-:W4:Y:S04]  /*230b0*/  LDL.128 R64, [R1+0x330] ;  /* 0x0003300001407983 */ /* 0x000f280000100c00 */
[----:B------:R-:W4:Y:S04]  /*230c0*/  LDL.128 R68, [R1+0x320] ;  /* 0x0003200001447983 */ /* 0x000f280000100c00 */
[----:B------:R-:W4:Y:S01]  /*230d0*/  LDL.128 R56, [R1+0x350] ;  /* 0x0003500001387983 */ /* 0x000f220000100c00 */
[----:B------:R-:W-:-:S03]  /*230e0*/  MOV R3, R30 ;  /* 0x0000001e00037202 */ /* 0x000fc60000000f00 */
[----:B------:R-:W4:Y:S01]  /*230f0*/  LDL.128 R60, [R1+0x340] ;  /* 0x00034000013c7983 */ /* 0x000f220000100c00 */
[----:B------:R-:W-:-:S03]  /*23100*/  MOV R144, R28 ;  /* 0x0000001c00907202 */ /* 0x000fc60000000f00 */
[----:B------:R-:W4:Y:S04]  /*23110*/  LDL.128 R48, [R1+0x370] ;  /* 0x0003700001307983 */ /* 0x000f280000100c00 */
[----:B------:R-:W4:Y:S04]  /*23120*/  LDL.128 R52, [R1+0x360] ;  /* 0x0003600001347983 */ /* 0x000f280000100c00 */
[----:B------:R-:W4:Y:S04]  /*23130*/  LDL.128 R40, [R1+0x390] ;  /* 0x0003900001287983 */ /* 0x000f280000100c00 */
[----:B------:R-:W4:Y:S01]  /*23140*/  LDL.128 R44, [R1+0x380] ;  /* 0x00038000012c7983 */ /* 0x000f220000100c00 */
[----:B------:R-:W-:Y:S01]  /*23150*/  BAR.SYNC.DEFER_BLOCKING 0x1, 0x100 ;  /* 0x0044000000007b1d */ /* 0x000fe20000010000 */
[----:B------:R-:W-:-:S02]  /*23160*/  IADD3 R143, P6, R16, 0x2020, RZ ;  /* 0x00002020108f7810 */ /* 0x000fc40007fde0ff */
[C---:B------:R-:W-:Y:S02]  /*23170*/  IADD3 R139, P5, R16.reuse, 0x2040, RZ ;  /* 0x00002040108b7810 */ /* 0x040fe40007fbe0ff */
[----:B------:R-:W-:Y:S01]  /*23180*/  IADD3 R141, P2, R16, 0x2060, RZ ;  /* 0x00002060108d7810 */ /* 0x000fe20007f5e0ff */
[----:B------:R-:W-:Y:S01]  /*23190*/  ULDC UR4, c[0x0][0xb88] ;  /* 0x0002e20000047ab9 */ /* 0x000fe20000000800 */
[----:B------:R-:W-:Y:S01]  /*231a0*/  ULDC UR9, c[0x0][0xbd4] ;  /* 0x0002f50000097ab9 */ /* 0x000fe20000000800 */
[----:B------:R-:W4:Y:S01]  /*231b0*/  LDL.128 R28, [R1+0x3c0] ;  /* 0x0003c000011c7983 */ /* 0x000f220000100c00 */
[----:B--2---:R-:W-:Y:S02]  /*231c0*/  F2FP.F16.F32.PACK_AB R12, R13, R12 ;  /* 0x0000000c0d0c723e */ /* 0x004fe400000000ff */
[----:B------:R-:W-:Y:S02]  /*231d0*/  F2FP.F16.F32.PACK_AB R13, R15, R14 ;  /* 0x0000000e0f0d723e */ /* 0x000fe400000000ff */
[----:B---3--:R-:W-:-:S02]  /*231e0*/  F2FP.F16.F32.PACK_AB R4, R5, R4 ;  /* 0x000000040504723e */ /* 0x008fc400000000ff */
[----:B------:R-:W-:Y:S02]  /*231f0*/  F2FP.F16.F32.PACK_AB R5, R7, R6 ;  /* 0x000000060705723e */ /* 0x000fe400000000ff */
[----:B----4-:R-:W-:Y:S02]  /*23200*/  F2FP.F16.F32.PACK_AB R14, R25, R24 ;  /* 0x00000018190e723e */ /* 0x010fe400000000ff */
[----:B------:R-:W-:Y:S02]  /*23210*/  F2FP.F16.F32.PACK_AB R15, R27, R26 ;  /* 0x0000001a1b0f723e */ /* 0x000fe400000000ff */
[----:B------:R-:W-:Y:S01]  /*23220*/  F2FP.F16.F32.PACK_AB R6, R9, R8 ;  /* 0x000000080906723e */ /* 0x000fe200000000ff */
[----:B------:R-:W2:Y:S01]  /*23230*/  LDL.128 R24, [R1+0x3d0] ;  /* 0x0003d00001187983 */ /* 0x000ea20000100c00 */
[----:B------:R-:W-:-:S03]  /*23240*/  F2FP.F16.F32.PACK_AB R7, R11, R10 ;  /* 0x0000000a0b07723e */ /* 0x000fc600000000ff */
[----:B------:R0:W-:Y:S04]  /*23250*/  STSM.16.M88.4 [R36], R12 ;  /* 0x0000000c24007844 */ /* 0x0001e80000000200 */
[----:B------:R1:W-:Y:S04]  /*23260*/  STSM.16.M88.4 [R34], R4 ;  /* 0x0000000422007844 */ /* 0x0003e80000000200 */
[----:B------:R-:W3:Y:S04]  /*23270*/  LDL.128 R8, [R1+0x3f0] ;  /* 0x0003f00001087983 */ /* 0x000ee80000100c00 */
[----:B0-----:R-:W4:Y:S04]  /*23280*/  LDL.128 R36, [R1+0x3a0] ;  /* 0x0003a00001247983 */ /* 0x001f280000100c00 */
[----:B-1----:R-:W4:Y:S04]  /*23290*/  LDL.128 R32, [R1+0x3b0] ;  /* 0x0003b00001207983 */ /* 0x002f280000100c00 */
[----:B------:R-:W4:Y:S04]  /*232a0*/  LDL.128 R4, [R1+0x400] ;  /* 0x0004000001047983 */ /* 0x000f280000100c00 */
[----:B------:R-:W4:Y:S01]  /*232b0*/  LDL.128 R12, [R1+0x3e0] ;  /* 0x0003e000010c7983 */ /* 0x000f220000100c00 */
[----:B------:R-:W-:-:S02]  /*232c0*/  IADD3 R21, P1, R16, 0x4000, RZ ;  /* 0x0000400010157810 */ /* 0x000fc40007f3e0ff */
[----:B------:R-:W-:Y:S02]  /*232d0*/  LOP3.LUT R142, R143, 0x380, RZ, 0xc0, !PT ;  /* 0x000003808f8e7812 */ /* 0x000fe400078ec0ff */
[----:B------:R-:W-:Y:S02]  /*232e0*/  LOP3.LUT R138, R139, 0x380, RZ, 0xc0, !PT ;  /* 0x000003808b8a7812 */ /* 0x000fe400078ec0ff */
[----:B------:R-:W-:Y:S02]  /*232f0*/  LOP3.LUT R140, R141, 0x380, RZ, 0xc0, !PT ;  /* 0x000003808d8c7812 */ /* 0x000fe400078ec0ff */
[----:B------:R-:W-:Y:S02]  /*23300*/  LOP3.LUT R20, R21, 0x380, RZ, 0xc0, !PT ;  /* 0x0000038015147812 */ /* 0x000fe400078ec0ff */
[----:B------:R-:W-:Y:S02]  /*23310*/  SHF.R.U64 R142, R142, 0x3, RZ ;  /* 0x000000038e8e7819 */ /* 0x000fe400000012ff */
[----:B------:R-:W-:-:S02]  /*23320*/  SHF.R.U64 R138, R138, 0x3, RZ ;  /* 0x000000038a8a7819 */ /* 0x000fc400000012ff */
[----:B------:R-:W-:Y:S02]  /*23330*/  SHF.R.U64 R140, R140, 0x3, RZ ;  /* 0x000000038c8c7819 */ /* 0x000fe400000012ff */
[----:B------:R-:W-:Y:S02]  /*23340*/  SHF.R.U64 R20, R20, 0x3, RZ ;  /* 0x0000000314147819 */ /* 0x000fe400000012ff */
[----:B------:R-:W-:Y:S02]  /*23350*/  IADD3 R125, P0, R16, 0x4020, RZ ;  /* 0x00004020107d7810 */ /* 0x000fe40007f1e0ff */
[----:B------:R-:W-:Y:S01]  /*23360*/  LOP3.LUT R142, R142, R143, RZ, 0x3c, !PT ;  /* 0x0000008f8e8e7212 */ /* 0x000fe200078e3cff */
[--C-:B------:R-:W-:Y:S01]  /*23370*/  IMAD.X R143, RZ, RZ, R17.reuse, P6 ;  /* 0x000000ffff8f7224 */ /* 0x100fe200030e0611 */
[----:B------:R-:W-:Y:S02]  /*23380*/  IADD3 R127, P4, R16, 0x4040, RZ ;  /* 0x00004040107f7810 */ /* 0x000fe40007f9e0ff */
[----:B------:R-:W-:Y:S01]  /*23390*/  LOP3.LUT R138, R138, R139, RZ, 0x3c, !PT ;  /* 0x0000008b8a8a7212 */ /* 0x000fe200078e3cff */
[----:B------:R-:W-:Y:S01]  /*233a0*/  IMAD.X R139, RZ, RZ, R17, P5 ;  /* 0x000000ffff8b7224 */ /* 0x000fe200028e0611 */
[----:B------:R-:W-:-:S02]  /*233b0*/  IADD3 R129, P3, R16, 0x4060, RZ ;  /* 0x0000406010817810 */ /* 0x000fc40007f7e0ff */
[----:B------:R-:W-:Y:S01]  /*233c0*/  LOP3.LUT R140, R140, R141, RZ, 0x3c, !PT ;  /* 0x0000008d8c8c7212 */ /* 0x000fe200078e3cff */
[--C-:B------:R-:W-:Y:S01]  /*233d0*/  IMAD.X R141, RZ, RZ, R17.reuse, P2 ;  /* 0x000000ffff8d7224 */ /* 0x100fe200010e0611 */
[----:B------:R-:W-:Y:S02]  /*233e0*/  IADD3 R131, P6, R16, 0x6000, RZ ;  /* 0x0000600010837810 */ /* 0x000fe40007fde0ff */
[----:B------:R-:W-:Y:S01]  /*233f0*/  LOP3.LUT R20, R20, R21, RZ, 0x3c, !PT ;  /* 0x0000001514147212 */ /* 0x000fe200078e3cff */
[----:B------:R-:W-:Y:S01]  /*23400*/  IMAD.X R21, RZ, RZ, R17, P1 ;  /* 0x000000ffff157224 */ /* 0x000fe200008e0611 */
[----:B------:R-:W-:Y:S02]  /*23410*/  LOP3.LUT R124, R125, 0x380, RZ, 0xc0, !PT ;  /* 0x000003807d7c7812 */ /* 0x000fe400078ec0ff */
[----:B------:R-:W-:Y:S02]  /*23420*/  IADD3 R133, P5, R16, 0x6020, RZ ;  /* 0x0000602010857810 */ /* 0x000fe40007fbe0ff */
[----:B------:R-:W-:-:S02]  /*23430*/  LOP3.LUT R126, R127, 0x380, RZ, 0xc0, !PT ;  /* 0x000003807f7e7812 */ /* 0x000fc400078ec0ff */
[C---:B------:R-:W-:Y:S02]  /*23440*/  IADD3 R135, P2, R16.reuse, 0x6040, RZ ;  /* 0x0000604010877810 */ /* 0x040fe40007f5e0ff */
[----:B------:R-:W-:Y:S02]  /*23450*/  LOP3.LUT R128, R129, 0x380, RZ, 0xc0, !PT ;  /* 0x0000038081807812 */ /* 0x000fe400078ec0ff */
[----:B------:R-:W-:Y:S02]  /*23460*/  IADD3 R137, P1, R16, 0x6060, RZ ;  /* 0x0000606010897810 */ /* 0x000fe40007f3e0ff */
[----:B------:R-:W-:Y:S02]  /*23470*/  LOP3.LUT R130, R131, 0x380, RZ, 0xc0, !PT ;  /* 0x0000038083827812 */ /* 0x000fe400078ec0ff */
[----:B------:R-:W-:Y:S02]  /*23480*/  SHF.R.U64 R124, R124, 0x3, RZ ;  /* 0x000000037c7c7819 */ /* 0x000fe400000012ff */
[----:B------:R-:W-:-:S02]  /*23490*/  LOP3.LUT R132, R133, 0x380, RZ, 0xc0, !PT ;  /* 0x0000038085847812 */ /* 0x000fc400078ec0ff */
[----:B------:R-:W-:Y:S02]  /*234a0*/  SHF.R.U64 R126, R126, 0x3, RZ ;  /* 0x000000037e7e7819 */ /* 0x000fe400000012ff */
[----:B------:R-:W-:Y:S02]  /*234b0*/  LOP3.LUT R134, R135, 0x380, RZ, 0xc0, !PT ;  /* 0x0000038087867812 */ /* 0x000fe400078ec0ff */
[----:B------:R-:W-:Y:S02]  /*234c0*/  F2FP.F16.F32.PACK_AB R120, R121, R120 ;  /* 0x000000787978723e */ /* 0x000fe400000000ff */
[----:B------:R-:W-:Y:S02]  /*234d0*/  SHF.R.U64 R128, R128, 0x3, RZ ;  /* 0x0000000380807819 */ /* 0x000fe400000012ff */
[----:B------:R-:W-:Y:S02]  /*234e0*/  LOP3.LUT R136, R137, 0x380, RZ, 0xc0, !PT ;  /* 0x0000038089887812 */ /* 0x000fe400078ec0ff */
[----:B------:R-:W-:-:S02]  /*234f0*/  F2FP.F16.F32.PACK_AB R121, R123, R122 ;  /* 0x0000007a7b79723e */ /* 0x000fc400000000ff */
[----:B------:R-:W-:Y:S02]  /*23500*/  F2FP.F16.F32.PACK_AB R112, R113, R112 ;  /* 0x000000707170723e */ /* 0x000fe400000000ff */
[----:B------:R-:W-:Y:S02]  /*23510*/  SHF.R.U64 R130, R130, 0x3, RZ ;  /* 0x0000000382827819 */ /* 0x000fe400000012ff */
[----:B------:R-:W-:Y:S02]  /*23520*/  F2FP.F16.F32.PACK_AB R122, R117, R116 ;  /* 0x00000074757a723e */ /* 0x000fe400000000ff */
[----:B------:R-:W-:Y:S02]  /*23530*/  F2FP.F16.F32.PACK_AB R123, R119, R118 ;  /* 0x00000076777b723e */ /* 0x000fe400000000ff */
[----:B------:R-:W-:Y:S02]  /*23540*/  F2FP.F16.F32.PACK_AB R113, R115, R114 ;  /* 0x000000727371723e */ /* 0x000fe400000000ff */
[----:B------:R-:W-:-:S02]  /*23550*/  F2FP.F16.F32.PACK_AB R104, R105, R104 ;  /* 0x000000686968723e */ /* 0x000fc400000000ff */
[----:B------:R-:W-:Y:S01]  /*23560*/  LOP3.LUT R124, R124, R125, RZ, 0x3c, !PT ;  /* 0x0000007d7c7c7212 */ /* 0x000fe200078e3cff */
[----:B------:R-:W-:Y:S01]  /*23570*/  IMAD.X R125, RZ, RZ, R17, P0 ;  /* 0x000000ffff7d7224 */ /* 0x000fe200000e0611 */
        /* <DEDUP_REMOVED lines=15> */
[----:B------:R-:W-:Y:S02]  /*23670*/  MOV R142, R142 ;  /* 0x0000008e008e7202 */ /* 0x000fe40000000f00 */
[----:B------:R-:W-:Y:S02]  /*23680*/  F2FP.F16.F32.PACK_AB R98, R93, R92 ;  /* 0x0000005c5d62723e */ /* 0x000fe400000000ff */
[----:B------:R-:W-:Y:S02]  /*23690*/  F2FP.F16.F32.PACK_AB R99, R95, R94 ;  /* 0x0000005e5f63723e */ /* 0x000fe400000000ff */
[----:B------:R-:W-:-:S02]  /*236a0*/  F2FP.F16.F32.PACK_AB R89, R91, R90 ;  /* 0x0000005a5b59723e */ /* 0x000fc400000000ff */
[----:B------:R-:W-:Y:S01]  /*236b0*/  F2FP.F16.F32.PACK_AB R80, R81, R80 ;  /* 0x000000505150723e */ /* 0x000fe200000000ff */
[----:B------:R0:W-:Y:S01]  /*236c0*/  STSM.16.M88.4 [R0], R120 ;  /* 0x0000007800007844 */ /* 0x0001e20000000200 */
[----:B------:R-:W-:Y:S01]  /*236d0*/  LOP3.LUT R130, R130, R131, RZ, 0x3c, !PT ;  /* 0x0000008382827212 */ /* 0x000fe200078e3cff */
[----:B------:R-:W-:Y:S01]  /*236e0*/  IMAD.X R131, RZ, RZ, R17, P6 ;  /* 0x000000ffff837224 */ /* 0x000fe200030e0611 */
        /* <DEDUP_REMOVED lines=8> */
[----:B------:R-:W-:Y:S01]  /*23770*/  MOV R140, R140 ;  /* 0x0000008c008c7202 */ /* 0x000fe20000000f00 */
[----:B------:R-:W-:Y:S01]  /*23780*/  UIMAD.WIDE UR10, UR60, 0x4, UR10 ;  /* 0x000000043c0a78a5 */ /* 0x000fe2000f8e020a */
        /* <DEDUP_REMOVED lines=21> */
[----:B------:R-:W-:Y:S02]  /*238e0*/  MOV R126, R126 ;  /* 0x0000007e007e7202 */ /* 0x000fe40000000f00 */
[----:B------:R-:W-:Y:S02]  /*238f0*/  F2FP.F16.F32.PACK_AB R58, R53, R52 ;  /* 0x00000034353a723e */ /* 0x000fe400000000ff */
[----:B------:R-:W-:Y:S02]  /*23900*/  F2FP.F16.F32.PACK_AB R59, R55, R54 ;  /* 0x00000036373b723e */ /* 0x000fe400000000ff */
[----:B------:R-:W-:Y:S02]  /*23910*/  F2FP.F16.F32.PACK_AB R49, R51, R50 ;  /* 0x000000323331723e */ /* 0x000fe400000000ff */
[----:B------:R-:W-:Y:S01]  /*23920*/  F2FP.F16.F32.PACK_AB R40, R41, R40 ;  /* 0x000000282928723e */ /* 0x000fe200000000ff */
[----:B------:R1:W-:Y:S01]  /*23930*/  STSM.16.M88.4 [R140], R80 ;  /* 0x000000508c007844 */ /* 0x0003e20000000200 */
[----:B------:R-:W-:-:S02]  /*23940*/  MOV R128, R128 ;  /* 0x0000008000807202 */ /* 0x000fc40000000f00 */
[----:B------:R-:W-:Y:S02]  /*23950*/  F2FP.F16.F32.PACK_AB R50, R45, R44 ;  /* 0x0000002c2d32723e */ /* 0x000fe400000000ff */
[----:B------:R-:W-:Y:S02]  /*23960*/  F2FP.F16.F32.PACK_AB R51, R47, R46 ;  /* 0x0000002e2f33723e */ /* 0x000fe400000000ff */
[----:B------:R-:W-:Y:S01]  /*23970*/  F2FP.F16.F32.PACK_AB R41, R43, R42 ;  /* 0x0000002a2b29723e */ /* 0x000fe200000000ff */
[----:B------:R1:W-:Y:S01]  /*23980*/  STSM.16.M88.4 [R20], R72 ;  /* 0x0000004814007844 */ /* 0x0003e20000000200 */
[----:B------:R-:W-:Y:S02]  /*23990*/  MOV R130, R130 ;  /* 0x0000008200827202 */ /* 0x000fe40000000f00 */
[----:B------:R-:W-:Y:S01]  /*239a0*/  MOV R132, R132 ;  /* 0x0000008400847202 */ /* 0x000fe20000000f00 */
[----:B------:R1:W-:Y:S01]  /*239b0*/  STSM.16.M88.4 [R124], R64 ;  /* 0x000000407c007844 */ /* 0x0003e20000000200 */
[----:B------:R-:W-:-:S02]  /*239c0*/  MOV R134, R134 ;  /* 0x0000008600867202 */ /* 0x000fc40000000f00 */
[----:B------:R-:W-:Y:S01]  /*239d0*/  MOV R136, R136 ;  /* 0x0000008800887202 */ /* 0x000fe20000000f00 */
[----:B------:R1:W-:Y:S04]  /*239e0*/  STSM.16.M88.4 [R126], R56 ;  /* 0x000000387e007844 */ /* 0x0003e80000000200 */
[----:B------:R1:W-:Y:S01]  /*239f0*/  STSM.16.M88.4 [R128], R48 ;  /* 0x0000003080007844 */ /* 0x0003e20000000200 */
[----:B------:R-:W-:-:S04]  /*23a00*/  ISETP.NE.U32.AND P0, PT, RZ, UR18, PT ;  /* 0x00000012ff007c0c */ /* 0x000fc8000bf05070 */
[----:B------:R-:W-:Y:S01]  /*23a10*/  ISETP.NE.AND.EX P0, PT, RZ, UR19, PT, P0 ;  /* 0x00000013ff007c0c */ /* 0x000fe2000bf05300 */
[----:B------:R-:W-:Y:S01]  /*23a20*/  IMAD.U32 R76, RZ, RZ, UR4 ;  /* 0x00000004ff4c7e24 */ /* 0x000fe2000f8e00ff */
[----:B--2---:R-:W-:Y:S02]  /*23a30*/  F2FP.F16.F32.PACK_AB R24, R25, R24 ;  /* 0x000000181918723e */ /* 0x004fe400000000ff */
[----:B------:R-:W-:Y:S02]  /*23a40*/  F2FP.F16.F32.PACK_AB R25, R27, R26 ;  /* 0x0000001a1b19723e */ /* 0x000fe400000000ff */
[----:B---3--:R-:W-:Y:S02]  /*23a50*/  F2FP.F16.F32.PACK_AB R8, R9, R8 ;  /* 0x000000080908723e */ /* 0x008fe400000000ff */
[----:B------:R-:W-:Y:S02]  /*23a60*/  F2FP.F16.F32.PACK_AB R9, R11, R10 ;  /* 0x0000000a0b09723e */ /* 0x000fe400000000ff */
[----:B----4-:R-:W-:-:S02]  /*23a70*/  F2FP.F16.F32.PACK_AB R42, R37, R36 ;  /* 0x00000024252a723e */ /* 0x010fc400000000ff */
[----:B------:R-:W-:Y:S02]  /*23a80*/  F2FP.F16.F32.PACK_AB R43, R39, R38 ;  /* 0x00000026272b723e */ /* 0x000fe400000000ff */
[----:B------:R-:W-:Y:S02]  /*23a90*/  F2FP.F16.F32.PACK_AB R32, R33, R32 ;  /* 0x000000202120723e */ /* 0x000fe400000000ff */
[----:B------:R-:W-:Y:S02]  /*23aa0*/  F2FP.F16.F32.PACK_AB R33, R35, R34 ;  /* 0x000000222321723e */ /* 0x000fe400000000ff */
[----:B------:R-:W-:Y:S02]  /*23ab0*/  F2FP.F16.F32.PACK_AB R34, R29, R28 ;  /* 0x0000001c1d22723e */ /* 0x000fe400000000ff */
[----:B------:R-:W-:Y:S02]  /*23ac0*/  F2FP.F16.F32.PACK_AB R35, R31, R30 ;  /* 0x0000001e1f23723e */ /* 0x000fe400000000ff */
[----:B------:R-:W-:Y:S01]  /*23ad0*/  F2FP.F16.F32.PACK_AB R10, R5, R4 ;  /* 0x00000004050a723e */ /* 0x000fe200000000ff */
[----:B------:R-:W-:Y:S01]  /*23ae0*/  IMAD.U32 R4, RZ, RZ, UR10 ;  /* 0x0000000aff047e24 */ /* 0x000fe2000f8e00ff */
[----:B------:R-:W-:Y:S01]  /*23af0*/  F2FP.F16.F32.PACK_AB R26, R13, R12 ;  /* 0x0000000c0d1a723e */ /* 0x000fe200000000ff */
[----:B------:R-:W-:Y:S01]  /*23b00*/  IMAD.U32 R5, RZ, RZ, UR11 ;  /* 0x0000000bff057e24 */ /* 0x000fe2000f8e00ff */
[----:B------:R-:W-:Y:S01]  /*23b10*/  F2FP.F16.F32.PACK_AB R27, R15, R14 ;  /* 0x0000000e0f1b723e */ /* 0x000fe200000000ff */
[----:B------:R-:W-:Y:S01]  /*23b20*/  ULDC.64 UR10, c[0x0][0xd08] ;  /* 0x00034200000a7ab9 */ /* 0x000fe20000000a00 */
[----:B------:R-:W-:Y:S01]  /*23b30*/  F2FP.F16.F32.PACK_AB R11, R7, R6 ;  /* 0x00000006070b723e */ /* 0x000fe200000000ff */
[----:B------:R1:W-:Y:S01]  /*23b40*/  STSM.16.M88.4 [R130], R40 ;  /* 0x0000002882007844 */ /* 0x0003e20000000200 */
[----:B------:R-:W-:-:S03]  /*23b50*/  UISETP.NE.U32.AND UP0, UPT, UR10, URZ, UPT ;  /* 0x0000003f0a00728c */ /* 0x000fc6000bf05070 */
[----:B------:R1:W-:Y:S01]  /*23b60*/  STSM.16.M88.4 [R132], R32 ;  /* 0x0000002084007844 */ /* 0x0003e20000000200 */
[----:B------:R-:W-:-:S03]  /*23b70*/  UISETP.NE.AND.EX UP0, UPT, UR11, URZ, UPT, UP0 ;  /* 0x0000003f0b00728c */ /* 0x000fc6000bf05300 */
[----:B------:R1:W-:Y:S04]  /*23b80*/  STSM.16.M88.4 [R134], R24 ;  /* 0x0000001886007844 */ /* 0x0003e80000000200 */
[----:B------:R1:W-:Y:S01]  /*23b90*/  STSM.16.M88.4 [R136], R8 ;  /* 0x0000000888007844 */ /* 0x0003e20000000200 */
[----:B------:R-:W-:Y:S01]  /*23ba0*/  BAR.SYNC.DEFER_BLOCKING 0x1, 0x100 ;  /* 0x0044000000007b1d */ /* 0x000fe20000010000 */
[----:B------:R-:W-:-:S05]  /*23bb0*/  PLOP3.LUT P1, PT, PT, PT, UP0, 0x80, 0x0 ;  /* 0x000000000000781c */ /* 0x000fca0003f2f008 */
[----:B------:R-:W-:Y:S02]  /*23bc0*/  @UP0 ULDC.64 UR10, c[0x0][0xd08] ;  /* 0x00034200000a0ab9 */ /* 0x000fe40000000a00 */
[----:B------:R-:W-:-:S06]  /*23bd0*/  @UP0 UIMAD.WIDE UR10, UR60, 0x4, UR10 ;  /* 0x000000043c0a08a5 */ /* 0x000fcc000f8e020a */
[----:B------:R-:W-:Y:S02]  /*23be0*/  IMAD.U32 R6, RZ, RZ, UR10 ;  /* 0x0000000aff067e24 */ /* 0x000fe4000f8e00ff */
[----:B------:R-:W-:Y:S01]  /*23bf0*/  IMAD.U32 R7, RZ, RZ, UR11 ;  /* 0x0000000bff077e24 */ /* 0x000fe2000f8e00ff */
[----:B0-----:R1:W5:Y:S04]  /*23c00*/  @P0 LDG.E R0, desc[UR36][R4.64] ;  /* 0x0000002404000981 */ /* 0x001368000c1e1900 */
[----:B------:R1:W5:Y:S01]  /*23c10*/  @P1 LDG.E R76, desc[UR36][R6.64] ;  /* 0x00000024064c1981 */ /* 0x000362000c1e1900 */
[----:B------:R-:W-:Y:S02]  /*23c20*/  UISETP.NE.AND UP0, UPT, UR8, URZ, UPT ;  /* 0x0000003f0800728c */ /* 0x000fe4000bf05270 */
[----:B------:R-:W-:Y:S01]  /*23c30*/  ULOP3.LUT UR61, UR61, 0xff, URZ, 0xc0, !UPT ;  /* 0x000000ff3d3d7892 */ /* 0x000fe2000f8ec03f */
[----:B------:R-:W-:Y:S01]  /*23c40*/  UMOV UR4, URZ ;  /* 0x0000003f00047c82 */ /* 0x000fe20008000000 */
[----:B------:R-:W-:Y:S01]  /*23c50*/  USEL UR23, UR8, UR9, UP0 ;  /* 0x0000000908177287 */ /* 0x000fe20008000000 */
[----:B------:R-:W-:Y:S11]  /*23c60*/  @P1 BRA `(.L_x_6402) ;  /* 0x0000000000101947 */ /* 0x000ff60003800000 */
[----:B------:R-:W-:Y:S05]  /*23c70*/  @!P0 BRA `(.L_x_6402) ;  /* 0x00000000000c8947 */ /* 0x000fea0003800000 */
[----:B-1----:R-:W2:Y:S04]  /*23c80*/  LDG.E R3, desc[UR36][R4.64] ;  /* 0x0000002404037981 */ /* 0x002ea8000c1e1900 */
[----:B-----5:R-:W2:Y:S02]  /*23c90*/  LDG.E R76, desc[UR36][R4.64+0x4] ;  /* 0x00000424044c7981 */ /* 0x020ea4000c1e1900 */
[----:B--2---:R-:W-:-:S07]  /*23ca0*/  IMAD.IADD R76, R76, 0x1, -R3 ;  /* 0x000000014c4c7824 */ /* 0x004fce00078e0a03 */
.L_x_6402:
[----:B-1----:R-:W0:Y:S01]  /*23cb0*/  SHFL.IDX PT, R3, R208, RZ, 0x1f ;  /* 0x00001fffd0037589 */ /* 0x002e2200000e0000 */
[----:B------:R-:W-:Y:S02]  /*23cc0*/  R2UR UR8, R211 ;  /* 0x00000000d30872ca */ /* 0x000fe400000e0000 */
[----:B-----5:R-:W-:-:S11]  /*23cd0*/  @P0 R2UR UR4, R0 ;  /* 0x00000000000402ca */ /* 0x020fd600000e0000 */
[----:B------:R-:W-:Y:S02]  /*23ce0*/  ULOP3.LUT UR8, UR8, 0xffff, URZ, 0xc0, !UPT ;  /* 0x0000ffff08087892 */ /* 0x000fe4000f8ec03f */
[----:B------:R-:W-:Y:S01]  /*23cf0*/  USHF.R.S32.HI UR26, URZ, 0x1f, UR4 ;  /* 0x0000001f3f1a7899 */ /* 0x000fe20008011404 */
[----:B0-----:R-:W-:-:S13]  /*23d00*/  ISETP.NE.AND P0, PT, R3, RZ, PT ;  /* 0x000000ff0300720c */ /* 0x001fda0003f05270 */
[----:B------:R-:W-:Y:S05]  /*23d10*/  @P0 BRA `(.L_x_6403) ;  /* 0x0000000400280947 */ /* 0x000fea0003800000 */
[----:B------:R-:W2:Y:S01]  /*23d20*/  LDL R6, [R1+0x448] ;  /* 0x0004480001067983 */ /* 0x000ea20000100800 */
[----:B------:R-:W0:Y:S03]  /*23d30*/  LDC R11, c[0x0][0xce8] ;  /* 0x00033a00ff0b7b82 */ /* 0x000e260000000800 */
[----:B------:R-:W3:Y:S04]  /*23d40*/  LDL R5, [R1+0x44c] ;  /* 0x00044c0001057983 */ /* 0x000ee80000100800 */
[----:B------:R-:W4:Y:S01]  /*23d50*/  LDL R4, [R1+0x438] ;  /* 0x0004380001047983 */ /* 0x000f220000100800 */
[----:B------:R-:W-:-:S04]  /*23d60*/  IMAD.U32 R3, RZ, RZ, UR59 ;  /* 0x0000003bff037e24 */ /* 0x000fc8000f8e00ff */
[----:B------:R-:W-:Y:S02]  /*23d70*/  IMAD R10, R3, 0x40, R22 ;  /* 0x00000040030a7824 */ /* 0x000fe400078e0216 */
[----:B0-----:R-:W-:Y:S01]  /*23d80*/  IMAD R15, R76, R11, RZ ;  /* 0x0000000b4c0f7224 */ /* 0x001fe200078e02ff */
[----:B------:R-:W-:Y:S01]  /*23d90*/  ISETP.NE.AND P2, PT, R11, 0x1, PT ;  /* 0x000000010b00780c */ /* 0x000fe20003f45270 */
[----:B------:R-:W-:Y:S01]  /*23da0*/  UISETP.GT.AND UP1, UPT, UR23, 0x1, UPT ;  /* 0x000000011700788c */ /* 0x000fe2000bf24270 */
[----:B------:R-:W-:-:S03]  /*23db0*/  UMOV UR22, 0xab8 ;  /* 0x00000ab800167882 */ /* 0x000fc60000000000 */
[----:B------:R-:W-:-:S08]  /*23dc0*/  USEL UR22, UR22, 0xa78, UP1 ;  /* 0x00000a7816167887 */ /* 0x000fd00008800000 */
[----:B------:R-:W0:Y:S01]  /*23dd0*/  @P2 LDC R3, c[0x0][0xcf0] ;  /* 0x00033c00ff032b82 */ /* 0x000e220000000800 */
[----:B------:R-:W-:Y:S01]  /*23de0*/  UISETP.NE.U32.AND UP0, UPT, UR18, URZ, UPT ;  /* 0x0000003f1200728c */ /* 0x000fe2000bf05070 */
[----:B------:R-:W-:-:S03]  /*23df0*/  IMAD.U32 R13, RZ, RZ, UR59 ;  /* 0x0000003bff0d7e24 */ /* 0x000fc6000f8e00ff */
[----:B------:R-:W-:Y:S01]  /*23e00*/  UISETP.NE.AND.EX UP0, UPT, UR19, URZ, UPT, UP0 ;  /* 0x0000003f1300728c */ /* 0x000fe2000bf05300 */
[----:B--2---:R-:W-:-:S05]  /*23e10*/  IMAD.MOV R0, RZ, RZ, -R6 ;  /* 0x000000ffff007224 */ /* 0x004fca00078e0a06 */
[----:B---3--:R-:W-:Y:S02]  /*23e20*/  ISETP.NE.AND P0, PT, R5, R0, PT ;  /* 0x000000000500720c */ /* 0x008fe40003f05270 */
[----:B------:R-:W1:Y:S02]  /*23e30*/  @P2 LDC R0, c[0x0][0xcec] ;  /* 0x00033b00ff002b82 */ /* 0x000e640000000800 */
[----:B------:R-:W-:-:S13]  /*23e40*/  ISETP.GE.OR P1, PT, R10, R15, P0 ;  /* 0x0000000f0a00720c */ /* 0x000fda0000726670 */
[----:B------:R-:W2:Y:S01]  /*23e50*/  @!P1 LDL R9, [R1+0x1f0] ;  /* 0x0001f00001099983 */ /* 0x000ea20000100800 */
[----:B----4-:R-:W-:Y:S01]  /*23e60*/  IMAD R13, R13, 0x40, R4 ;  /* 0x000000400d0d7824 */ /* 0x010fe200078e0204 */
[----:B------:R-:W-:Y:S01]  /*23e70*/  USHF.R.S32.HI UR16, URZ, 0x1f, UR60 ;  /* 0x0000001f3f107899 */ /* 0x000fe2000801143c */
[----:B------:R-:W-:Y:S01]  /*23e80*/  BSSY B1, `(.L_x_6403) ;  /* 0x0000033000017945 */ /* 0x000fe20003800000 */
[----:B------:R-:W-:Y:S01]  /*23e90*/  USEL UR9, UR61, URZ, UP1 ;  /* 0x0000003f3d097287 */ /* 0x000fe20008800000 */
[----:B------:R-:W-:Y:S01]  /*23ea0*/  IMAD.MOV.U32 R7, RZ, RZ, R13 ;  /* 0x000000ffff077224 */ /* 0x000fe200078e000d */
[----:B------:R-:W-:Y:S01]  /*23eb0*/  USEL UR17, UR60, URZ, !UP0 ;  /* 0x0000003f3c117287 */ /* 0x000fe2000c000000 */
[----:B------:R-:W-:Y:S01]  /*23ec0*/  ULDC.64 UR10, c[0x0][UR22+0x220] ;  /* 0x00008800160a7abb */ /* 0x000fe20008000a00 */
[----:B------:R-:W-:Y:S01]  /*23ed0*/  ULDC.64 UR14, c[0x0][UR22+0x228] ;  /* 0x00008a00160e7abb */ /* 0x000fe20008000a00 */
[----:B-1----:R-:W-:Y:S01]  /*23ee0*/  @P2 IMAD.HI.U32 R0, R13, R0, RZ ;  /* 0x000000000d002227 */ /* 0x002fe200078e00ff */
[----:B------:R-:W-:-:S02]  /*23ef0*/  USEL UR20, UR16, URZ, !UP0 ;  /* 0x0000003f10147287 */ /* 0x000fc4000c000000 */
[----:B------:R-:W-:Y:S02]  /*23f00*/  UIMAD.WIDE.U32 UR24, UR14, UR9, URZ ;  /* 0x000000090e1872a5 */ /* 0x000fe4000f8e003f */
[----:B------:R-:W-:Y:S01]  /*23f10*/  UIMAD UR11, UR11, UR17, URZ ;  /* 0x000000110b0b72a4 */ /* 0x000fe2000f8e023f */
[----:B0-----:R-:W-:Y:S01]  /*23f20*/  @P2 SHF.R.U32.HI R7, RZ, R3, R0 ;  /* 0x00000003ff072219 */ /* 0x001fe20000011600 */
[----:B------:R-:W-:Y:S01]  /*23f30*/  ULDC.64 UR12, c[0x0][UR22+0x218] ;  /* 0x00008600160c7abb */ /* 0x000fe20008000a00 */
[----:B------:R-:W-:Y:S01]  /*23f40*/  UIMAD UR9, UR15, UR9, URZ ;  /* 0x000000090f0972a4 */ /* 0x000fe2000f8e023f */
[----:B------:R-:W-:Y:S01]  /*23f50*/  IMAD.U32 R4, RZ, RZ, UR24 ;  /* 0x00000018ff047e24 */ /* 0x000fe2000f8e00ff */
[----:B------:R-:W-:Y:S01]  /*23f60*/  UIMAD.WIDE.U32 UR14, UR10, UR17, URZ ;  /* 0x000000110a0e72a5 */ /* 0x000fe2000f8e003f */
[----:B------:R-:W-:Y:S01]  /*23f70*/  IMAD.MOV R0, RZ, RZ, -R7 ;  /* 0x000000ffff007224 */ /* 0x000fe200078e0a07 */
[----:B------:R-:W-:Y:S01]  /*23f80*/  UIMAD.WIDE.U32 UR16, UR12, UR8, URZ ;  /* 0x000000080c1072a5 */ /* 0x000fe2000f8e003f */
[----:B------:R-:W-:Y:S01]  /*23f90*/  IMAD.U32 R5, RZ, RZ, UR25 ;  /* 0x00000019ff057e24 */ /* 0x000fe2000f8e00ff */
[----:B------:R-:W-:Y:S01]  /*23fa0*/  UIMAD UR12, UR13, UR8, URZ ;  /* 0x000000080d0c72a4 */ /* 0x000fe2000f8e023f */
[----:B------:R-:W-:Y:S01]  /*23fb0*/  IMAD R3, R11, R0, R13 ;  /* 0x000000000b037224 */ /* 0x000fe200078e020d */
[----:B------:R-:W-:-:S02]  /*23fc0*/  UIMAD UR11, UR10, UR20, UR11 ;  /* 0x000000140a0b72a4 */ /* 0x000fc4000f8e020b */
[----:B------:R-:W-:Y:S02]  /*23fd0*/  UIADD3 UR13, UR25, UR9, URZ ;  /* 0x00000009190d7290 */ /* 0x000fe4000fffe03f */
[----:B------:R-:W-:Y:S01]  /*23fe0*/  UIADD3 UR16, UP0, UP2, UR14, UR16, UR4 ;  /* 0x000000100e107290 */ /* 0x000fe2000fa1e004 */
[----:B------:R-:W-:Y:S01]  /*23ff0*/  SHF.R.S32.HI R0, RZ, 0x1f, R3 ;  /* 0x0000001fff007819 */ /* 0x000fe20000011403 */
[----:B------:R-:W-:Y:S02]  /*24000*/  UIADD3 UR12, UR17, UR12, URZ ;  /* 0x0000000c110c7290 */ /* 0x000fe4000fffe03f */
[----:B------:R-:W-:Y:S01]  /*24010*/  UIADD3 UR9, UR15, UR11, URZ ;  /* 0x0000000b0f097290 */ /* 0x000fe2000fffe03f */
[----:B------:R-:W-:Y:S01]  /*24020*/  IMAD.U32 R6, RZ, RZ, UR13 ;  /* 0x0000000dff067e24 */ /* 0x000fe2000f8e00ff */
[----:B------:R-:W-:Y:S01]  /*24030*/  IADD3 R4, P2, P3, R7, UR16, R4 ;  /* 0x0000001007047c10 */ /* 0x000fe2000fb5e004 */
[----:B------:R-:W-:Y:S01]  /*24040*/  ULDC.64 UR10, c[0x0][UR22+0x210] ;  /* 0x00008400160a7abb */ /* 0x000fe20008000a00 */
[----:B------:R-:W-:Y:S01]  /*24050*/  UIADD3.X UR9, UR9, UR12, UR26, UP0, UP2 ;  /* 0x0000000c09097290 */ /* 0x000fe200087e441a */
[----:B------:R-:W-:Y:S01]  /*24060*/  SHF.R.S32.HI R7, RZ, 0x1f, R7 ;  /* 0x0000001fff077819 */ /* 0x000fe20000011407 */
[----:B------:R-:W-:Y:S01]  /*24070*/  IMAD R11, R3, UR11, RZ ;  /* 0x0000000b030b7c24 */ /* 0x000fe2000f8e02ff */
[----:B------:R-:W-:Y:S01]  /*24080*/  ULDC.64 UR12, c[0x0][0xca8] ;  /* 0x00032a00000c7ab9 */ /* 0x000fe20000000a00 */
[----:B------:R-:W-:Y:S01]  /*24090*/  @!UP1 ULDC UR12, c[0x0][0xc50] ;  /* 0x00031400000c9ab9 */ /* 0x000fe20000000800 */
[----:B------:R-:W-:Y:S01]  /*240a0*/  @!UP1 ULDC UR13, c[0x0][0xc54] ;  /* 0x00031500000d9ab9 */ /* 0x000fe20000000800 */
[----:B------:R-:W-:Y:S01]  /*240b0*/  IADD3.X R5, R7, UR9, R6, P2, P3 ;  /* 0x0000000907057c10 */ /* 0x000fe200097e6406 */
[----:B------:R-:W-:-:S02]  /*240c0*/  IMAD R11, R0, UR10, R11 ;  /* 0x0000000a000b7c24 */ /* 0x000fc4000f8e020b */
[----:B------:R-:W-:Y:S02]  /*240d0*/  VIADD R0, R10, 0x8 ;  /* 0x000000080a007836 */ /* 0x000fe40000000000 */
[----:B------:R-:W-:-:S03]  /*240e0*/  IMAD.WIDE.U32 R4, R3, UR10, R4 ;  /* 0x0000000a03047c25 */ /* 0x000fc6000f8e0004 */
[----:B------:R-:W-:Y:S01]  /*240f0*/  ISETP.GE.OR P0, PT, R0, R15, P0 ;  /* 0x0000000f0000720c */ /* 0x000fe20000706670 */
[----:B------:R-:W-:Y:S01]  /*24100*/  IMAD.IADD R3, R5, 0x1, R11 ;  /* 0x0000000105037824 */ /* 0x000fe200078e020b */
[----:B------:R-:W-:-:S04]  /*24110*/  LEA R8, P2, R4, UR12, 0x2 ;  /* 0x0000000c04087c11 */ /* 0x000fc8000f8410ff */
[----:B------:R-:W-:Y:S01]  /*24120*/  LEA.HI.X R3, R4, UR13, R3, 0x2, P2 ;  /* 0x0000000d04037c11 */ /* 0x000fe200090f1403 */
[----:B------:R-:W-:Y:S04]  /*24130*/  SHFL.IDX PT, R6, R8, 0x1, 0x1c1f ;  /* 0x003c1f0008067f89 */ /* 0x000fe800000e0000 */
[----:B------:R-:W-:Y:S04]  /*24140*/  SHFL.IDX PT, R4, R8, RZ, 0x1c1f ;  /* 0x001c1fff08047589 */ /* 0x000fe800000e0000 */
[----:B------:R-:W2:Y:S04]  /*24150*/  SHFL.IDX PT, R5, R3, RZ, 0x1c1f ;  /* 0x001c1fff03057589 */ /* 0x000ea800000e0000 */
[----:B------:R0:W1:Y:S04]  /*24160*/  SHFL.IDX PT, R7, R3, 0x1, 0x1c1f ;  /* 0x003c1f0003077f89 */ /* 0x00006800000e0000 */
[----:B--2---:R0:W-:Y:S01]  /*24170*/  @!P1 ST.E desc[UR36][R4.64], R9 ;  /* 0x0000000904009985 */ /* 0x0041e2000c101924 */
[----:B-1----:R-:W-:Y:S05]  /*24180*/  @P0 BRA `(.L_x_6404) ;  /* 0x0000000000080947 */ /* 0x002fea0003800000 */
[----:B0-----:R-:W2:Y:S04]  /*24190*/  LDL R3, [R1+0x1f4] ;  /* 0x0001f40001037983 */ /* 0x001ea80000100800 */
[----:B--2---:R1:W-:Y:S02]  /*241a0*/  ST.E desc[UR36][R6.64], R3 ;  /* 0x0000000306007985 */ /* 0x0043e4000c101924 */
.L_x_6404:
[----:B------:R-:W-:Y:S05]  /*241b0*/  BSYNC B1 ;  /* 0x0000000000017941 */ /* 0x000fea0003800000 */
.L_x_6403:
[----:B------:R-:W-:Y:S02]  /*241c0*/  UISETP.GT.AND UP1, UPT, UR23, 0x1, UPT ;  /* 0x000000011700788c */ /* 0x000fe4000bf24270 */
[----:B------:R-:W-:-:S04]  /*241d0*/  UISETP.NE.U32.AND UP0, UPT, UR18, URZ, UPT ;  /* 0x0000003f1200728c */ /* 0x000fc8000bf05070 */
[----:B------:R-:W-:Y:S01]  /*241e0*/  PLOP3.LUT P0, PT, PT, PT, UP1, 0x80, 0x0 ;  /* 0x000000000000781c */ /* 0x000fe20003f0f018 */
[----:B------:R-:W-:-:S04]  /*241f0*/  UISETP.NE.AND.EX UP0, UPT, UR19, URZ, UPT, UP0 ;  /* 0x0000003f1300728c */ /* 0x000fc8000bf05300 */
[----:B------:R-:W-:-:S08]  /*24200*/  USEL UR14, UR60, URZ, !UP0 ;  /* 0x0000003f3c0e7287 */ /* 0x000fd0000c000000 */
[----:B------:R-:W-:Y:S05]  /*24210*/  @P0 BRA `(.L_x_6405) ;  /* 0x0000001000240947 */ /* 0x000fea0003800000 */
[----:B-1----:R-:W2:Y:S01]  /*24220*/  LDL.64 R6, [R1+0x440] ;  /* 0x0004400001067983 */ /* 0x002ea20000100a00 */
[----:B0-----:R-:W-:Y:S01]  /*24230*/  IMAD R4, R207, 0x40, R19 ;  /* 0x00000040cf047824 */ /* 0x001fe200078e0213 */
[----:B------:R-:W0:Y:S01]  /*24240*/  LDC R81, c[0x0][0xce8] ;  /* 0x00033a00ff517b82 */ /* 0x000e220000000800 */
[----:B------:R-:W-:Y:S02]  /*24250*/  ULDC.64 UR12, c[0x0][0xba0] ;  /* 0x0002e800000c7ab9 */ /* 0x000fe40000000a00 */
[----:B------:R-:W-:Y:S02]  /*24260*/  UIMAD UR9, UR26, UR12, URZ ;  /* 0x0000000c1a0972a4 */ /* 0x000fe4000f8e023f */
[----:B------:R-:W-:Y:S02]  /*24270*/  UIMAD.WIDE.U32 UR10, UR4, UR12, URZ ;  /* 0x0000000c040a72a5 */ /* 0x000fe4000f8e003f */
[----:B------:R-:W-:-:S03]  /*24280*/  UIMAD UR9, UR4, UR13, UR9 ;  /* 0x0000000d040972a4 */ /* 0x000fc6000f8e0209 */
[----:B------:R-:W-:Y:S01]  /*24290*/  ULDC.64 UR12, c[0x0][0xbe8] ;  /* 0x0002fa00000c7ab9 */ /* 0x000fe20000000a00 */
[----:B------:R-:W-:-:S04]  /*242a0*/  UIADD3 UR11, UR11, UR9, URZ ;  /* 0x000000090b0b7290 */ /* 0x000fc8000fffe03f */
[----:B------:R-:W-:-:S04]  /*242b0*/  UIMAD.WIDE.U32 UR10, UR8, UR12, UR10 ;  /* 0x0000000c080a72a5 */ /* 0x000fc8000f8e000a */
[----:B------:R-:W-:-:S03]  /*242c0*/  UIMAD UR9, UR8, UR13, UR11 ;  /* 0x0000000d080972a4 */ /* 0x000fc6000f8e020b */
[----:B------:R-:W-:Y:S01]  /*242d0*/  ULDC UR11, c[0x0][0xbc8] ;  /* 0x0002f200000b7ab9 */ /* 0x000fe20000000800 */
[----:B------:R-:W-:Y:S01]  /*242e0*/  IMAD.U32 R21, RZ, RZ, UR59 ;  /* 0x0000003bff157e24 */ /* 0x000fe2000f8e00ff */
[----:B------:R-:W-:Y:S01]  /*242f0*/  USHF.R.S32.HI UR4, URZ, 0x1f, UR14 ;  /* 0x0000001f3f047899 */ /* 0x000fe2000801140e */
[----:B------:R-:W-:-:S03]  /*24300*/  ULDC.64 UR12, c[0x0][0xbf0] ;  /* 0x0002fc00000c7ab9 */ /* 0x000fc60000000a00 */
[----:B------:R-:W-:Y:S01]  /*24310*/  UIMAD UR4, UR4, UR12, URZ ;  /* 0x0000000c040472a4 */ /* 0x000fe2000f8e023f */
[----:B------:R-:W-:-:S03]  /*24320*/  UMOV UR8, UR10 ;  /* 0x0000000a00087c82 */ /* 0x000fc60008000000 */
[----:B------:R-:W-:Y:S02]  /*24330*/  UIMAD UR4, UR14, UR13, UR4 ;  /* 0x0000000d0e0472a4 */ /* 0x000fe4000f8e0204 */
[----:B------:R-:W-:-:S04]  /*24340*/  UIMAD.WIDE.U32 UR8, UR14, UR12, UR8 ;  /* 0x0000000c0e0872a5 */ /* 0x000fc8000f8e0008 */
[----:B------:R-:W-:Y:S01]  /*24350*/  UIADD3 UR4, UR9, UR4, URZ ;  /* 0x0000000409047290 */ /* 0x000fe2000fffe03f */
[----:B------:R-:W-:Y:S01]  /*24360*/  BSSY B1, `(.L_x_6406) ;  /* 0x00000ce000017945 */ /* 0x000fe20003800000 */
[----:B------:R-:W-:Y:S02]  /*24370*/  SHF.R.S32.HI R84, RZ, 0x1f, R209 ;  /* 0x0000001fff547819 */ /* 0x000fe400000114d1 */
[----:B------:R-:W-:Y:S02]  /*24380*/  SHF.R.S32.HI R85, RZ, 0x1f, R210 ;  /* 0x0000001fff557819 */ /* 0x000fe400000114d2 */
[----:B------:R-:W-:Y:S02]  /*24390*/  SHF.R.S32.HI R86, RZ, 0x1f, R152 ;  /* 0x0000001fff567819 */ /* 0x000fe40000011498 */
[----:B------:R-:W-:Y:S02]  /*243a0*/  SHF.R.S32.HI R87, RZ, 0x1f, R153 ;  /* 0x0000001fff577819 */ /* 0x000fe40000011499 */
[----:B------:R-:W-:-:S02]  /*243b0*/  SHF.R.S32.HI R88, RZ, 0x1f, R154 ;  /* 0x0000001fff587819 */ /* 0x000fc4000001149a */
[----:B------:R-:W-:Y:S02]  /*243c0*/  SHF.R.S32.HI R89, RZ, 0x1f, R155 ;  /* 0x0000001fff597819 */ /* 0x000fe4000001149b */
[----:B------:R-:W-:Y:S01]  /*243d0*/  SHF.R.S32.HI R90, RZ, 0x1f, R156 ;  /* 0x0000001fff5a7819 */ /* 0x000fe2000001149c */
[----:B--2---:R-:W-:-:S03]  /*243e0*/  IMAD.WIDE R4, R4, 0x2, R6 ;  /* 0x0000000204047825 */ /* 0x004fc600078e0206 */
[C---:B------:R-:W-:Y:S02]  /*243f0*/  IADD3 R41, P2, R4.reuse, 0x7000, RZ ;  /* 0x0000700004297810 */ /* 0x040fe40007f5e0ff */
[----:B------:R-:W-:Y:S02]  /*24400*/  IADD3 R9, P3, R4, 0x1000, RZ ;  /* 0x0000100004097810 */ /* 0x000fe40007f7e0ff */
[----:B------:R-:W-:Y:S02]  /*24410*/  LOP3.LUT R40, R41, 0x380, RZ, 0xc0, !PT ;  /* 0x0000038029287812 */ /* 0x000fe400078ec0ff */
[----:B------:R-:W-:Y:S02]  /*24420*/  LOP3.LUT R8, R9, 0x380, RZ, 0xc0, !PT ;  /* 0x0000038009087812 */ /* 0x000fe400078ec0ff */
[----:B------:R-:W-:Y:S02]  /*24430*/  SHF.R.U64 R40, R40, 0x3, RZ ;  /* 0x0000000328287819 */ /* 0x000fe400000012ff */
[----:B------:R-:W-:-:S02]  /*24440*/  SHF.R.U64 R8, R8, 0x3, RZ ;  /* 0x0000000308087819 */ /* 0x000fc400000012ff */
[----:B------:R-:W-:Y:S01]  /*24450*/  LOP3.LUT R40, R40, R41, RZ, 0x3c, !PT ;  /* 0x0000002928287212 */ /* 0x000fe200078e3cff */
[----:B------:R-:W-:Y:S01]  /*24460*/  IMAD.X R41, RZ, RZ, R5, P2 ;  /* 0x000000ffff297224 */ /* 0x000fe200010e0605 */
[C---:B------:R-:W-:Y:S02]  /*24470*/  IADD3 R69, P2, R4.reuse, 0xe000, RZ ;  /* 0x0000e00004457810 */ /* 0x040fe40007f5e0ff */
[C---:B------:R-:W-:Y:S02]  /*24480*/  IADD3 R37, P1, R4.reuse, 0x6000, RZ ;  /* 0x0000600004257810 */ /* 0x040fe40007f3e0ff */
[----:B------:R-:W-:Y:S01]  /*24490*/  LOP3.LUT R68, R69, 0x380, RZ, 0xc0, !PT ;  /* 0x0000038045447812 */ /* 0x000fe200078ec0ff */
[----:B------:R-:W5:Y:S01]  /*244a0*/  LD.E.128 R40, desc[UR36][R40.64] ;  /* 0x0000002428287980 */ /* 0x000f62000c101d00 */
[----:B------:R-:W-:Y:S02]  /*244b0*/  IADD3 R33, P0, R4, 0x5000, RZ ;  /* 0x0000500004217810 */ /* 0x000fe40007f1e0ff */
[----:B------:R-:W-:-:S02]  /*244c0*/  SHF.R.U64 R68, R68, 0x3, RZ ;  /* 0x0000000344447819 */ /* 0x000fc400000012ff */
[----:B------:R-:W-:Y:S01]  /*244d0*/  LOP3.LUT R8, R8, R9, RZ, 0x3c, !PT ;  /* 0x0000000908087212 */ /* 0x000fe200078e3cff */
[--C-:B------:R-:W-:Y:S01]  /*244e0*/  IMAD.X R9, RZ, RZ, R5.reuse, P3 ;  /* 0x000000ffff097224 */ /* 0x100fe200018e0605 */
[----:B------:R-:W-:Y:S02]  /*244f0*/  LOP3.LUT R36, R37, 0x380, RZ, 0xc0, !PT ;  /* 0x0000038025247812 */ /* 0x000fe400078ec0ff */
[----:B------:R-:W-:Y:S01]  /*24500*/  LOP3.LUT R68, R68, R69, RZ, 0x3c, !PT ;  /* 0x0000004544447212 */ /* 0x000fe200078e3cff */
[----:B------:R-:W-:Y:S01]  /*24510*/  IMAD.X R69, RZ, RZ, R5, P2 ;  /* 0x000000ffff457224 */ /* 0x000fe200010e0605 */
[----:B------:R-:W-:Y:S01]  /*24520*/  LOP3.LUT R32, R33, 0x380, RZ, 0xc0, !PT ;  /* 0x0000038021207812 */ /* 0x000fe200078ec0ff */
[----:B------:R-:W5:Y:S01]  /*24530*/  LD.E.128 R8, desc[UR36][R8.64] ;  /* 0x0000002408087980 */ /* 0x000f62000c101d00 */
[----:B------:R-:W-:Y:S02]  /*24540*/  IADD3 R45, P3, R4, 0x8000, RZ ;  /* 0x00008000042d7810 */ /* 0x000fe40007f7e0ff */
[----:B0-----:R-:W-:Y:S01]  /*24550*/  ISETP.NE.AND P2, PT, R81, 0x1, PT ;  /* 0x000000015100780c */ /* 0x001fe20003f45270 */
[----:B------:R-:W5:Y:S01]  /*24560*/  LD.E.128 R68, desc[UR36][R68.64] ;  /* 0x0000002444447980 */ /* 0x000f62000c101d00 */
[----:B------:R-:W-:-:S02]  /*24570*/  SHF.R.U64 R36, R36, 0x3, RZ ;  /* 0x0000000324247819 */ /* 0x000fc400000012ff */
[----:B------:R-:W-:Y:S02]  /*24580*/  SHF.R.U64 R32, R32, 0x3, RZ ;  /* 0x0000000320207819 */ /* 0x000fe400000012ff */
[----:B------:R-:W-:Y:S02]  /*24590*/  LOP3.LUT R44, R45, 0x380, RZ, 0xc0, !PT ;  /* 0x000003802d2c7812 */ /* 0x000fe400078ec0ff */
[----:B------:R-:W-:Y:S01]  /*245a0*/  LOP3.LUT R36, R36, R37, RZ, 0x3c, !PT ;  /* 0x0000002524247212 */ /* 0x000fe200078e3cff */
[--C-:B------:R-:W-:Y:S01]  /*245b0*/  IMAD.X R37, RZ, RZ, R5.reuse, P1 ;  /* 0x000000ffff257224 */ /* 0x100fe200008e0605 */
[----:B------:R-:W-:Y:S01]  /*245c0*/  LOP3.LUT R32, R32, R33, RZ, 0x3c, !PT ;  /* 0x0000002120207212 */ /* 0x000fe200078e3cff */
[----:B------:R-:W-:Y:S01]  /*245d0*/  IMAD.X R33, RZ, RZ, R5, P0 ;  /* 0x000000ffff217224 */ /* 0x000fe200000e0605 */
[----:B------:R-:W-:Y:S01]  /*245e0*/  SHF.R.U64 R44, R44, 0x3, RZ ;  /* 0x000000032c2c7819 */ /* 0x000fe200000012ff */
[----:B------:R-:W0:Y:S01]  /*245f0*/  @P2 LDC R77, c[0x0][0xcec] ;  /* 0x00033b00ff4d2b82 */ /* 0x000e220000000800 */
[C---:B------:R-:W-:Y:S01]  /*24600*/  IADD3 R65, P1, R4.reuse, 0xd000, RZ ;  /* 0x0000d00004417810 */ /* 0x040fe20007f3e0ff */
[----:B------:R-:W5:Y:S01]  /*24610*/  LD.E.128 R36, desc[UR36][R36.64] ;  /* 0x0000002424247980 */ /* 0x000f62000c101d00 */
[----:B------:R-:W-:-:S02]  /*24620*/  IADD3 R61, P0, R4, 0xc000, RZ ;  /* 0x0000c000043d7810 */ /* 0x000fc40007f1e0ff */
[----:B------:R-:W-:Y:S01]  /*24630*/  LOP3.LUT R44, R44, R45, RZ, 0x3c, !PT ;  /* 0x0000002d2c2c7212 */ /* 0x000fe200078e3cff */
[--C-:B------:R-:W-:Y:S01]  /*24640*/  IMAD.X R45, RZ, RZ, R5.reuse, P3 ;  /* 0x000000ffff2d7224 */ /* 0x100fe200018e0605 */
[----:B------:R-:W-:Y:S01]  /*24650*/  LOP3.LUT R64, R65, 0x380, RZ, 0xc0, !PT ;  /* 0x0000038041407812 */ /* 0x000fe200078ec0ff */
[----:B------:R-:W1:Y:S01]  /*24660*/  @P2 LDC R79, c[0x0][0xcf0] ;  /* 0x00033c00ff4f2b82 */ /* 0x000e620000000800 */
[----:B------:R-:W-:Y:S01]  /*24670*/  LOP3.LUT R60, R61, 0x380, RZ, 0xc0, !PT ;  /* 0x000003803d3c7812 */ /* 0x000fe200078ec0ff */
[----:B------:R-:W5:Y:S01]  /*24680*/  LD.E.128 R32, desc[UR36][R32.64] ;  /* 0x0000002420207980 */ /* 0x000f62000c101d00 */
[----:B------:R-:W-:Y:S02]  /*24690*/  IADD3 R3, P3, R4, 0xf000, RZ ;  /* 0x0000f00004037810 */ /* 0x000fe40007f7e0ff */
[----:B------:R-:W-:Y:S01]  /*246a0*/  SHF.R.U64 R64, R64, 0x3, RZ ;  /* 0x0000000340407819 */ /* 0x000fe200000012ff */
[----:B------:R-:W5:Y:S01]  /*246b0*/  LD.E.128 R44, desc[UR36][R44.64] ;  /* 0x000000242c2c7980 */ /* 0x000f62000c101d00 */
[----:B------:R-:W-:Y:S01]  /*246c0*/  SHF.R.U64 R60, R60, 0x3, RZ ;  /* 0x000000033c3c7819 */ /* 0x000fe200000012ff */
[----:B------:R-:W-:Y:S01]  /*246d0*/  IMAD.X R73, RZ, RZ, R5, P3 ;  /* 0x000000ffff497224 */ /* 0x000fe200018e0605 */
[----:B------:R-:W-:-:S02]  /*246e0*/  LOP3.LUT R0, R3, 0x380, RZ, 0xc0, !PT ;  /* 0x0000038003007812 */ /* 0x000fc400078ec0ff */
[----:B------:R-:W-:Y:S01]  /*246f0*/  LOP3.LUT R64, R64, R65, RZ, 0x3c, !PT ;  /* 0x0000004140407212 */ /* 0x000fe200078e3cff */
[--C-:B------:R-:W-:Y:S01]  /*24700*/  IMAD.X R65, RZ, RZ, R5.reuse, P1 ;  /* 0x000000ffff417224 */ /* 0x100fe200008e0605 */
[----:B------:R-:W-:Y:S01]  /*24710*/  LOP3.LUT R60, R60, R61, RZ, 0x3c, !PT ;  /* 0x0000003d3c3c7212 */ /* 0x000fe200078e3cff */
[----:B------:R-:W-:Y:S01]  /*24720*/  IMAD.X R61, RZ, RZ, R5, P0 ;  /* 0x000000ffff3d7224 */ /* 0x000fe200000e0605 */
[----:B------:R-:W-:Y:S02]  /*24730*/  SHF.R.U64 R0, R0, 0x3, RZ ;  /* 0x0000000300007819 */ /* 0x000fe400000012ff */
[C---:B------:R-:W-:Y:S01]  /*24740*/  IADD3 R13, P4, R4.reuse, 0x2000, RZ ;  /* 0x00002000040d7810 */ /* 0x040fe20007f9e0ff */
[----:B------:R-:W5:Y:S01]  /*24750*/  LD.E.128 R64, desc[UR36][R64.64] ;  /* 0x0000002440407980 */ /* 0x000f62000c101d00 */
[C---:B------:R-:W-:Y:S02]  /*24760*/  IADD3 R25, P5, R4.reuse, 0x3000, RZ ;  /* 0x0000300004197810 */ /* 0x040fe40007fbe0ff */
[----:B------:R-:W-:Y:S01]  /*24770*/  IADD3 R29, P6, R4, 0x4000, RZ ;  /* 0x00004000041d7810 */ /* 0x000fe20007fde0ff */
[----:B------:R-:W5:Y:S01]  /*24780*/  LD.E.128 R60, desc[UR36][R60.64] ;  /* 0x000000243c3c7980 */ /* 0x000f62000c101d00 */
[----:B------:R-:W-:-:S02]  /*24790*/  ISETP.GE.AND P1, PT, R19, UR11, PT ;  /* 0x0000000b13007c0c */ /* 0x000fc4000bf26270 */
[----:B------:R-:W-:Y:S02]  /*247a0*/  ISETP.GE.AND P0, PT, R156, UR11, PT ;  /* 0x0000000b9c007c0c */ /* 0x000fe4000bf06270 */
[----:B------:R-:W-:Y:S01]  /*247b0*/  LOP3.LUT R72, R0, R3, RZ, 0x3c, !PT ;  /* 0x0000000300487212 */ /* 0x000fe200078e3cff */
[----:B------:R-:W-:Y:S01]  /*247c0*/  IMAD R0, R157, 0x20, R207 ;  /* 0x000000209d007824 */ /* 0x000fe200078e02cf */
[----:B------:R-:W-:Y:S02]  /*247d0*/  LOP3.LUT R12, R13, 0x380, RZ, 0xc0, !PT ;  /* 0x000003800d0c7812 */ /* 0x000fe400078ec0ff */
[----:B------:R-:W-:Y:S02]  /*247e0*/  LOP3.LUT R24, R25, 0x380, RZ, 0xc0, !PT ;  /* 0x0000038019187812 */ /* 0x000fe400078ec0ff */
[----:B------:R-:W-:Y:S02]  /*247f0*/  LOP3.LUT R28, R29, 0x380, RZ, 0xc0, !PT ;  /* 0x000003801d1c7812 */ /* 0x000fe400078ec0ff */
[----:B------:R-:W-:Y:S01]  /*24800*/  SEL R3, RZ, 0x1, P1 ;  /* 0x00000001ff037807 */ /* 0x000fe20000800000 */
[----:B------:R-:W5:Y:S01]  /*24810*/  LD.E.128 R72, desc[UR36][R72.64] ;  /* 0x0000002448487980 */ /* 0x000f62000c101d00 */
[----:B------:R-:W-:-:S02]  /*24820*/  SEL R20, RZ, 0xffffffff, P0 ;  /* 0xffffffffff147807 */ /* 0x000fc40000000000 */
[----:B------:R-:W-:Y:S01]  /*24830*/  ISETP.GE.AND P1, PT, R155, UR11, PT ;  /* 0x0000000b9b007c0c */ /* 0x000fe2000bf26270 */
[----:B------:R-:W-:Y:S01]  /*24840*/  IMAD R82, R21, 0x40, R0 ;  /* 0x0000004015527824 */ /* 0x000fe200078e0200 */
[----:B------:R-:W-:Y:S02]  /*24850*/  SHF.R.U64 R12, R12, 0x3, RZ ;  /* 0x000000030c0c7819 */ /* 0x000fe400000012ff */
[----:B------:R-:W-:Y:S02]  /*24860*/  SHF.R.U64 R24, R24, 0x3, RZ ;  /* 0x0000000318187819 */ /* 0x000fe400000012ff */
[----:B------:R-:W-:Y:S01]  /*24870*/  SHF.R.U64 R28, R28, 0x3, RZ ;  /* 0x000000031c1c7819 */ /* 0x000fe200000012ff */
[----:B------:R-:W-:Y:S01]  /*24880*/  IMAD.SHL.U32 R20, R20, 0x2, RZ ;  /* 0x0000000214147824 */ /* 0x000fe200078e00ff */
[----:B------:R-:W-:Y:S02]  /*24890*/  ISETP.GE.AND P0, PT, R154, UR11, PT ;  /* 0x0000000b9a007c0c */ /* 0x000fe4000bf06270 */
[----:B------:R-:W-:-:S02]  /*248a0*/  SEL R0, RZ, 0xffffffff, P1 ;  /* 0xffffffffff007807 */ /* 0x000fc40000800000 */
[----:B------:R-:W-:Y:S01]  /*248b0*/  LOP3.LUT R12, R12, R13, RZ, 0x3c, !PT ;  /* 0x0000000d0c0c7212 */ /* 0x000fe200078e3cff */
[--C-:B------:R-:W-:Y:S01]  /*248c0*/  IMAD.X R13, RZ, RZ, R5.reuse, P4 ;  /* 0x000000ffff0d7224 */ /* 0x100fe200020e0605 */
[----:B------:R-:W-:Y:S01]  /*248d0*/  LOP3.LUT R24, R24, R25, RZ, 0x3c, !PT ;  /* 0x0000001918187212 */ /* 0x000fe200078e3cff */
[--C-:B------:R-:W-:Y:S01]  /*248e0*/  IMAD.X R25, RZ, RZ, R5.reuse, P5 ;  /* 0x000000ffff197224 */ /* 0x100fe200028e0605 */
[----:B------:R-:W-:Y:S01]  /*248f0*/  LOP3.LUT R28, R28, R29, RZ, 0x3c, !PT ;  /* 0x0000001d1c1c7212 */ /* 0x000fe200078e3cff */
[----:B------:R-:W-:Y:S01]  /*24900*/  IMAD.X R29, RZ, RZ, R5, P6 ;  /* 0x000000ffff1d7224 */ /* 0x000fe200030e0605 */
[----:B------:R-:W-:Y:S01]  /*24910*/  SEL R21, RZ, 0xffffffff, P0 ;  /* 0xffffffffff157807 */ /* 0x000fe20000000000 */
[----:B------:R-:W-:Y:S01]  /*24920*/  IMAD.SHL.U32 R83, R0, 0x4, RZ ;  /* 0x0000000400537824 */ /* 0x000fe200078e00ff */
[----:B------:R-:W-:Y:S01]  /*24930*/  IADD3 R49, P4, R4, 0x9000, RZ ;  /* 0x0000900004317810 */ /* 0x000fe20007f9e0ff */
[----:B0-----:R-:W-:Y:S01]  /*24940*/  @P2 IMAD.HI.U32 R0, R82, R77, RZ ;  /* 0x0000004d52002227 */ /* 0x001fe200078e00ff */
[C---:B------:R-:W-:Y:S01]  /*24950*/  IADD3 R53, P5, R4.reuse, 0xa000, RZ ;  /* 0x0000a00004357810 */ /* 0x040fe20007fbe0ff */
[----:B------:R-:W5:Y:S01]  /*24960*/  LD.E.128 R12, desc[UR36][R12.64] ;  /* 0x000000240c0c7980 */ /* 0x000f62000c101d00 */
[----:B------:R-:W-:-:S02]  /*24970*/  IADD3 R57, P6, R4, 0xb000, RZ ;  /* 0x0000b00004397810 */ /* 0x000fc40007fde0ff */
[----:B------:R-:W-:Y:S01]  /*24980*/  LOP3.LUT R20, R20, 0x2, R3, 0xe2, !PT ;  /* 0x0000000214147812 */ /* 0x000fe200078ee203 */
[----:B------:R-:W-:Y:S01]  /*24990*/  IMAD.SHL.U32 R78, R21, 0x8, RZ ;  /* 0x00000008154e7824 */ /* 0x000fe200078e00ff */
[----:B------:R-:W-:Y:S01]  /*249a0*/  LOP3.LUT R48, R49, 0x380, RZ, 0xc0, !PT ;  /* 0x0000038031307812 */ /* 0x000fe200078ec0ff */
[----:B------:R-:W-:Y:S01]  /*249b0*/  IMAD.MOV.U32 R3, RZ, RZ, R82 ;  /* 0x000000ffff037224 */ /* 0x000fe200078e0052 */
[----:B------:R-:W-:Y:S01]  /*249c0*/  LOP3.LUT R52, R53, 0x380, RZ, 0xc0, !PT ;  /* 0x0000038035347812 */ /* 0x000fe200078ec0ff */
[----:B------:R-:W5:Y:S01]  /*249d0*/  LD.E.128 R24, desc[UR36][R24.64] ;  /* 0x0000002418187980 */ /* 0x000f62000c101d00 */
[----:B------:R-:W-:Y:S02]  /*249e0*/  LOP3.LUT R56, R57, 0x380, RZ, 0xc0, !PT ;  /* 0x0000038039387812 */ /* 0x000fe400078ec0ff */
[----:B------:R-:W-:Y:S01]  /*249f0*/  LOP3.LUT R7, R4, 0x380, RZ, 0xc0, !PT ;  /* 0x0000038004077812 */ /* 0x000fe200078ec0ff */
[----:B------:R-:W5:Y:S01]  /*24a00*/  LD.E.128 R28, desc[UR36][R28.64] ;  /* 0x000000241c1c7980 */ /* 0x000f62000c101d00 */
[----:B------:R-:W-:-:S02]  /*24a10*/  LOP3.LUT R77, R83, 0x4, R20, 0xe2, !PT ;  /* 0x00000004534d7812 */ /* 0x000fc400078ee214 */
[----:B-1----:R-:W-:Y:S02]  /*24a20*/  @P2 SHF.R.U32.HI R3, RZ, R79, R0 ;  /* 0x0000004fff032219 */ /* 0x002fe40000011600 */
[----:B------:R-:W-:Y:S02]  /*24a30*/  SHF.R.U64 R48, R48, 0x3, RZ ;  /* 0x0000000330307819 */ /* 0x000fe400000012ff */
[----:B------:R-:W-:Y:S02]  /*24a40*/  SHF.R.U64 R52, R52, 0x3, RZ ;  /* 0x0000000334347819 */ /* 0x000fe400000012ff */
[----:B------:R-:W-:Y:S02]  /*24a50*/  SHF.R.U64 R56, R56, 0x3, RZ ;  /* 0x0000000338387819 */ /* 0x000fe400000012ff */
[----:B------:R-:W-:Y:S02]  /*24a60*/  SHF.R.U64 R7, R7, 0x3, RZ ;  /* 0x0000000307077819 */ /* 0x000fe400000012ff */
[----:B------:R-:W-:-:S02]  /*24a70*/  LOP3.LUT R0, R78, 0x8, R77, 0xe2, !PT ;  /* 0x000000084e007812 */ /* 0x000fc400078ee24d */
[--C-:B------:R-:W-:Y:S01]  /*24a80*/  SHF.R.S32.HI R77, RZ, 0x1f, R3.reuse ;  /* 0x0000001fff4d7819 */ /* 0x100fe20000011403 */
[----:B------:R-:W-:Y:S01]  /*24a90*/  IMAD.U32 R20, RZ, RZ, UR8 ;  /* 0x00000008ff147e24 */ /* 0x000fe2000f8e00ff */
[----:B------:R-:W-:Y:S01]  /*24aa0*/  ISETP.GE.AND P0, PT, R153, UR11, PT ;  /* 0x0000000b99007c0c */ /* 0x000fe2000bf06270 */
[----:B------:R-:W-:Y:S01]  /*24ab0*/  IMAD.U32 R21, RZ, RZ, UR9 ;  /* 0x00000009ff157e24 */ /* 0x000fe2000f8e00ff */
[----:B------:R-:W-:Y:S01]  /*24ac0*/  LOP3.LUT R48, R48, R49, RZ, 0x3c, !PT ;  /* 0x0000003130307212 */ /* 0x000fe200078e3cff */
[----:B------:R-:W-:Y:S01]  /*24ad0*/  IMAD.MOV R79, RZ, RZ, -R3 ;  /* 0x000000ffff4f7224 */ /* 0x000fe200078e0a03 */
[----:B------:R-:W-:Y:S01]  /*24ae0*/  LOP3.LUT R52, R52, R53, RZ, 0x3c, !PT ;  /* 0x0000003534347212 */ /* 0x000fe200078e3cff */
[--C-:B------:R-:W-:Y:S01]  /*24af0*/  IMAD.X R49, RZ, RZ, R5.reuse, P4 ;  /* 0x000000ffff317224 */ /* 0x100fe200020e0605 */
[----:B------:R-:W-:Y:S01]  /*24b00*/  LOP3.LUT R56, R56, R57, RZ, 0x3c, !PT ;  /* 0x0000003938387212 */ /* 0x000fe200078e3cff */
[--C-:B------:R-:W-:Y:S01]  /*24b10*/  IMAD.X R53, RZ, RZ, R5.reuse, P5 ;  /* 0x000000ffff357224 */ /* 0x100fe200028e0605 */
[----:B------:R-:W-:Y:S01]  /*24b20*/  LOP3.LUT R4, R7, R4, RZ, 0x3c, !PT ;  /* 0x0000000407047212 */ /* 0x000fe200078e3cff */
[----:B------:R-:W-:Y:S01]  /*24b30*/  IMAD.X R57, RZ, RZ, R5, P6 ;  /* 0x000000ffff397224 */ /* 0x000fe200030e0605 */
[----:B------:R-:W-:Y:S01]  /*24b40*/  ULDC.64 UR8, c[0x0][0xbe0] ;  /* 0x0002f80000087ab9 */ /* 0x000fe20000000a00 */
[----:B------:R-:W-:Y:S01]  /*24b50*/  IMAD.U32 R21, RZ, RZ, UR4 ;  /* 0x00000004ff157e24 */ /* 0x000fe2000f8e00ff */
[----:B------:R-:W-:Y:S01]  /*24b60*/  SEL R78, RZ, 0xffffffff, P0 ;  /* 0xffffffffff4e7807 */ /* 0x000fe20000000000 */
[----:B------:R-:W-:Y:S01]  /*24b70*/  IMAD R80, R77, UR8, RZ ;  /* 0x000000084d507c24 */ /* 0x000fe2000f8e02ff */
[----:B------:R-:W-:Y:S01]  /*24b80*/  ISETP.GE.AND P0, PT, R152, UR11, PT ;  /* 0x0000000b98007c0c */ /* 0x000fe2000bf06270 */
[----:B------:R-:W-:Y:S01]  /*24b90*/  IMAD R77, R81, R79, R82 ;  /* 0x0000004f514d7224 */ /* 0x000fe200078e0252 */
[----:B------:R-:W5:Y:S01]  /*24ba0*/  LD.E.128 R4, desc[UR36][R4.64] ;  /* 0x0000002404047980 */ /* 0x000f62000c101d00 */
[----:B------:R-:W-:-:S02]  /*24bb0*/  IMAD R79, R3, UR9, R80 ;  /* 0x00000009034f7c24 */ /* 0x000fc4000f8e0250 */
[----:B------:R-:W-:Y:S01]  /*24bc0*/  IMAD.WIDE.U32 R20, R3, UR8, R20 ;  /* 0x0000000803147c25 */ /* 0x000fe2000f8e0014 */
[----:B------:R-:W5:Y:S01]  /*24bd0*/  LD.E.128 R48, desc[UR36][R48.64] ;  /* 0x0000002430307980 */ /* 0x000f62000c101d00 */
[----:B------:R-:W-:Y:S01]  /*24be0*/  SEL R3, RZ, 0xffffffff, P0 ;  /* 0xffffffffff037807 */ /* 0x000fe20000000000 */
[----:B------:R-:W-:Y:S01]  /*24bf0*/  ULDC.64 UR8, c[0x0][0xbd8] ;  /* 0x0002f60000087ab9 */ /* 0x000fe20000000a00 */
[----:B------:R-:W-:Y:S01]  /*24c00*/  IMAD.SHL.U32 R83, R78, 0x10, RZ ;  /* 0x000000104e537824 */ /* 0x000fe200078e00ff */
[----:B------:R-:W5:Y:S01]  /*24c10*/  LD.E.128 R52, desc[UR36][R52.64] ;  /* 0x0000002434347980 */ /* 0x000f62000c101d00 */
[----:B------:R-:W-:-:S03]  /*24c20*/  SHF.R.S32.HI R78, RZ, 0x1f, R77 ;  /* 0x0000001fff4e7819 */ /* 0x000fc6000001144d */
        /* <DEDUP_REMOVED lines=8> */
[----:B------:R-:W-:Y:S01]  /*24cb0*/  IMAD.SHL.U32 R3, R3, 0x20, RZ ;  /* 0x0000002003037824 */ /* 0x000fe200078e00ff */
[----:B------:R-:W-:Y:S01]  /*24cc0*/  LOP3.LUT R0, R83, 0x10, R0, 0xe2, !PT ;  /* 0x0000001053007812 */ /* 0x000fe200078ee200 */
[----:B------:R-:W-:Y:S01]  /*24cd0*/  IMAD.IADD R21, R21, 0x1, R79 ;  /* 0x0000000115157824 */ /* 0x000fe200078e024f */
[----:B------:R-:W-:Y:S01]  /*24ce0*/  ISETP.GE.AND P0, PT, R210, UR11, PT ;  /* 0x0000000bd2007c0c */ /* 0x000fe2000bf06270 */
[----:B------:R-:W-:-:S02]  /*24cf0*/  IMAD R78, R78, UR8, RZ ;  /* 0x000000084e4e7c24 */ /* 0x000fc4000f8e02ff */
[----:B------:R-:W-:Y:S02]  /*24d00*/  IMAD R83, R76, R81, RZ ;  /* 0x000000514c537224 */ /* 0x000fe400078e02ff */
[----:B------:R-:W-:Y:S01]  /*24d10*/  IMAD R82, R82, 0x40, R207 ;  /* 0x0000004052527824 */ /* 0x000fe200078e02cf */
[----:B------:R-:W-:Y:S01]  /*24d20*/  LOP3.LUT R0, R3, 0x20, R0, 0xe2, !PT ;  /* 0x0000002003007812 */ /* 0x000fe200078ee200 */
        /* <DEDUP_REMOVED lines=8> */
[----:B------:R-:W-:-:S02]  /*24db0*/  LEA R80, P2, R20, UR8, 0x1 ;  /* 0x0000000814507c11 */ /* 0x000fc4000f8408ff */
[----:B------:R-:W-:Y:S02]  /*24dc0*/  ISETP.GE.AND P1, PT, R209, UR11, PT ;  /* 0x0000000bd1007c0c */ /* 0x000fe4000bf26270 */
[----:B------:R-:W-:Y:S02]  /*24dd0*/  LEA.HI.X R81, R20, UR9, R21, 0x1, P2 ;  /* 0x0000000914517c11 */ /* 0x000fe400090f0c15 */
[----:B------:R-:W-:Y:S01]  /*24de0*/  LOP3.LUT R0, R0, R3, RZ, 0xfc, !PT ;  /* 0x0000000300007212 */ /* 0x000fe200078efcff */
[----:B0-----:R0:W1:Y:S01]  /*24df0*/  SHFL.IDX PT, R20, R80, RZ, 0x181f ;  /* 0x00181fff50147589 */ /* 0x00106200000e0000 */
[----:B------:R-:W-:Y:S01]  /*24e00*/  SEL R3, RZ, 0x80, P1 ;  /* 0x00000080ff037807 */ /* 0x000fe20000800000 */
[----:B------:R-:W-:Y:S02]  /*24e10*/  SYNCS.ARRIVE.TRANS64.RED.A1T0 RZ, [UR4], RZ ;  /* 0x000000ffffff79a7 */ /* 0x000fe40008100404 */
[----:B------:R0:W2:Y:S01]  /*24e20*/  SHFL.IDX PT, R21, R81, RZ, 0x181f ;  /* 0x00181fff51157589 */ /* 0x0000a200000e0000 */
[----:B------:R-:W-:Y:S01]  /*24e30*/  LOP3.LUT R3, R0, R3, RZ, 0xfc, !PT ;  /* 0x0000000300037212 */ /* 0x000fe200078efcff */
[----:B------:R-:W-:Y:S06]  /*24e40*/  @P0 BRA `(.L_x_6407) ;  /* 0x00000000007c0947 */ /* 0x000fec0003800000 */
[----:B------:R-:W-:Y:S02]  /*24e50*/  ISETP.GE.AND P1, PT, R156, UR11, PT ;  /* 0x0000000b9c007c0c */ /* 0x000fe4000bf26270 */
[----:B------:R-:W-:Y:S02]  /*24e60*/  ISETP.GE.AND P0, PT, R19, UR11, PT ;  /* 0x0000000b13007c0c */ /* 0x000fe4000bf06270 */
[----:B------:R-:W-:Y:S02]  /*24e70*/  ISETP.GE.AND P5, PT, R155, UR11, PT ;  /* 0x0000000b9b007c0c */ /* 0x000fe4000bfa6270 */
[----:B------:R-:W-:-:S07]  /*24e80*/  ISETP.GE.AND P3, PT, R154, UR11, PT ;  /* 0x0000000b9a007c0c */ /* 0x000fce000bf66270 */
[C---:B-1----:R-:W-:Y:S02]  /*24e90*/  @!P1 LEA R76, P2, R156.reuse, R20, 0x1 ;  /* 0x000000149c4c9211 */ /* 0x042fe400078408ff */
[----:B--2---:R-:W-:Y:S02]  /*24ea0*/  @!P0 IMAD.WIDE R78, R19, 0x2, R20 ;  /* 0x00000002134e8825 */ /* 0x004fe400078e0214 */
[----:B------:R-:W-:Y:S02]  /*24eb0*/  @!P1 LEA.HI.X R77, R156, R21, R90, 0x1, P2 ;  /* 0x000000159c4d9211 */ /* 0x000fe400010f0c5a */
[----:B------:R-:W-:Y:S01]  /*24ec0*/  ISETP.GE.AND P2, PT, R153, UR11, PT ;  /* 0x0000000b99007c0c */ /* 0x000fe2000bf46270 */
[----:B-----5:R1:W-:Y:S01]  /*24ed0*/  @!P0 ST.E.128 desc[UR36][R78.64], R4 ;  /* 0x000000044e008985 */ /* 0x0203e2000c101d24 */
[----:B------:R-:W-:-:S03]  /*24ee0*/  LOP3.LUT P0, RZ, R0, 0x40, RZ, 0xc0, !PT ;  /* 0x0000004000ff7812 */ /* 0x000fc6000780c0ff */
[----:B------:R2:W-:Y:S01]  /*24ef0*/  @!P1 ST.E.128 desc[UR36][R76.64], R12 ;  /* 0x0000000c4c009985 */ /* 0x0005e2000c101d24 */
[----:B------:R-:W-:Y:S02]  /*24f00*/  ISETP.GE.AND P1, PT, R152, UR11, PT ;  /* 0x0000000b98007c0c */ /* 0x000fe4000bf26270 */
[CC--:B-1----:R-:W-:Y:S02]  /*24f10*/  @!P5 LEA R4, P4, R155.reuse, R20.reuse, 0x1 ;  /* 0x000000149b04d211 */ /* 0x0c2fe400078808ff */
[CC--:B------:R-:W-:Y:S02]  /*24f20*/  @!P3 LEA R6, P6, R154.reuse, R20.reuse, 0x1 ;  /* 0x000000149a06b211 */ /* 0x0c0fe400078c08ff */
[-C--:B------:R-:W-:Y:S02]  /*24f30*/  @!P5 LEA.HI.X R5, R155, R21.reuse, R89, 0x1, P4 ;  /* 0x000000159b05d211 */ /* 0x080fe400020f0c59 */
[----:B------:R-:W-:Y:S02]  /*24f40*/  LOP3.LUT P4, RZ, R3, 0x80, RZ, 0xc0, !PT ;  /* 0x0000008003ff7812 */ /* 0x000fe4000788c0ff */
[----:B------:R-:W-:Y:S01]  /*24f50*/  @!P3 LEA.HI.X R7, R154, R21, R88, 0x1, P6 ;  /* 0x000000159a07b211 */ /* 0x000fe200030f0c58 */
[----:B------:R1:W-:Y:S02]  /*24f60*/  @!P5 ST.E.128 desc[UR36][R4.64], R28 ;  /* 0x0000001c0400d985 */ /* 0x0003e4000c101d24 */
[----:B--2---:R-:W-:-:S02]  /*24f70*/  @!P1 LEA R12, P6, R152, R20, 0x1 ;  /* 0x00000014980c9211 */ /* 0x004fc400078c08ff */
[----:B------:R2:W-:Y:S02]  /*24f80*/  @!P3 ST.E.128 desc[UR36][R6.64], R36 ;  /* 0x000000240600b985 */ /* 0x0005e4000c101d24 */
[-C--:B------:R-:W-:Y:S02]  /*24f90*/  @!P1 LEA.HI.X R13, R152, R21.reuse, R86, 0x1, P6 ;  /* 0x00000015980d9211 */ /* 0x080fe400030f0c56 */
[CC--:B-1----:R-:W-:Y:S02]  /*24fa0*/  @!P2 LEA R4, P5, R153.reuse, R20.reuse, 0x1 ;  /* 0x000000149904a211 */ /* 0x0c2fe400078a08ff */
[-C--:B--2---:R-:W-:Y:S02]  /*24fb0*/  @P0 LEA R6, P3, R210, R20.reuse, 0x1 ;  /* 0x00000014d2060211 */ /* 0x084fe400078608ff */
        /* <DEDUP_REMOVED lines=8> */
.L_x_6407:
[----:B------:R-:W-:Y:S05]  /*25040*/  BSYNC B1 ;  /* 0x0000000000017941 */ /* 0x000fea0003800000 */
.L_x_6406:
        /* <DEDUP_REMOVED lines=9> */
[----:B------:R-:W-:-:S05]  /*250e0*/  ISETP.GE.AND P1, PT, R153, UR11, PT ;  /* 0x0000000b99007c0c */ /* 0x000fca000bf26270 */
[----:B0---4-:R-:W-:Y:S02]  /*250f0*/  @!P0 IMAD.WIDE R6, R19, 0x2, R4 ;  /* 0x0000000213068825 */ /* 0x011fe400078e0204 */
[-C--:B------:R-:W-:Y:S02]  /*25100*/  @!P5 LEA R14, P4, R156, R4.reuse, 0x1 ;  /* 0x000000049c0ed211 */ /* 0x080fe400078808ff */
[----:B------:R-:W-:Y:S01]  /*25110*/  @!P3 LEA R12, P6, R155, R4, 0x1 ;  /* 0x000000049b0cb211 */ /* 0x000fe200078c08ff */
[----:B------:R0:W-:Y:S01]  /*25120*/  @!P0 ST.E.128 desc[UR36][R6.64], R8 ;  /* 0x0000000806008985 */ /* 0x0001e2000c101d24 */
[----:B------:R-:W-:Y:S02]  /*25130*/  ISETP.GE.AND P0, PT, R152, UR11, PT ;  /* 0x0000000b98007c0c */ /* 0x000fe4000bf06270 */
[----:B------:R-:W-:Y:S02]  /*25140*/  @!P5 LEA.HI.X R15, R156, R5, R90, 0x1, P4 ;  /* 0x000000059c0fd211 */ /* 0x000fe400020f0c5a */
[----:B------:R-:W-:-:S02]  /*25150*/  LOP3.LUT P4, RZ, R0, 0x40, RZ, 0xc0, !PT ;  /* 0x0000004000ff7812 */ /* 0x000fc4000788c0ff */
[----:B------:R-:W-:Y:S01]  /*25160*/  @!P3 LEA.HI.X R13, R155, R5, R89, 0x1, P6 ;  /* 0x000000059b0db211 */ /* 0x000fe200030f0c59 */
[----:B------:R3:W-:Y:S01]  /*25170*/  @!P5 ST.E.128 desc[UR36][R14.64], R24 ;  /* 0x000000180e00d985 */ /* 0x0007e2000c101d24 */
[----:B-1----:R-:W-:-:S03]  /*25180*/  @!P2 LEA R20, P5, R154, R4, 0x1 ;  /* 0x000000049a14a211 */ /* 0x002fc600078a08ff */
[----:B------:R3:W-:Y:S01]  /*25190*/  @!P3 ST.E.128 desc[UR36][R12.64], R32 ;  /* 0x000000200c00b985 */ /* 0x0007e2000c101d24 */
[----:B--2---:R-:W-:Y:S02]  /*251a0*/  @!P2 LEA.HI.X R21, R154, R5, R88, 0x1, P5 ;  /* 0x000000059a15a211 */ /* 0x004fe400028f0c58 */
[----:B0-----:R-:W-:-:S03]  /*251b0*/  @!P1 LEA R6, P6, R153, R4, 0x1 ;  /* 0x0000000499069211 */ /* 0x001fc600078c08ff */
[----:B------:R3:W-:Y:S01]  /*251c0*/  @!P2 ST.E.128 desc[UR36][R20.64], R40 ;  /* 0x000000281400a985 */ /* 0x0007e2000c101d24 */
[-C--:B------:R-:W-:Y:S02]  /*251d0*/  @!P0 LEA R8, P3, R152, R4.reuse, 0x1 ;  /* 0x0000000498088211 */ /* 0x080fe400078608ff */
[----:B------:R-:W-:Y:S02]  /*251e0*/  @P4 LEA R10, P5, R210, R4, 0x1 ;  /* 0x00000004d20a4211 */ /* 0x000fe400078a08ff */
[-C--:B------:R-:W-:Y:S02]  /*251f0*/  @!P1 LEA.HI.X R7, R153, R5.reuse, R87, 0x1, P6 ;  /* 0x0000000599079211 */ /* 0x080fe400030f0c57 */
[-C--:B------:R-:W-:Y:S02]  /*25200*/  @!P0 LEA.HI.X R9, R152, R5.reuse, R86, 0x1, P3 ;  /* 0x0000000598098211 */ /* 0x080fe400018f0c56 */
[----:B------:R-:W-:Y:S01]  /*25210*/  @P4 LEA.HI.X R11, R210, R5, R85, 0x1, P5 ;  /* 0x00000005d20b4211 */ /* 0x000fe200028f0c55 */
        /* <DEDUP_REMOVED lines=9> */
.L_x_6405:
[----:B------:R-:W2:Y:S01]  /*252b0*/  LDL R0, [R1+0x438] ;  /* 0x0004380001007983 */ /* 0x000ea20000100800 */
[----:B------:R-:W3:Y:S01]  /*252c0*/  LDC R21, c[0x0][0xce8] ;  /* 0x00033a00ff157b82 */ /* 0x000ee20000000800 */
[----:B------:R-:W-:Y:S01]  /*252d0*/  ULDC.64 UR12, c[0x0][0xc08] ;  /* 0x00030200000c7ab9 */ /* 0x000fe20000000a00 */
[----:B0-----:R-:W-:Y:S01]  /*252e0*/  IMAD.U32 R4, RZ, RZ, UR59 ;  /* 0x0000003bff047e24 */ /* 0x001fe2000f8e00ff */
[----:B------:R-:W-:Y:S01]  /*252f0*/  UIMAD UR9, UR26, UR12, URZ ;  /* 0x0000000c1a0972a4 */ /* 0x000fe2000f8e023f */
[----:B------:R-:W-:Y:S01]  /*25300*/  BSSY B1, `(.L_x_6409) ;  /* 0x00000e5000017945 */ /* 0x000fe20003800000 */
[----:B------:R-:W-:Y:S01]  /*25310*/  UIMAD.WIDE.U32 UR10, UR4, UR12, URZ ;  /* 0x0000000c040a72a5 */ /* 0x000fe2000f8e003f */
[----:B------:R-:W-:Y:S01]  /*25320*/  SHF.R.S32.HI R24, RZ, 0x1f, R192 ;  /* 0x0000001fff187819 */ /* 0x000fe200000114c0 */
[----:B------:R-:W-:Y:S01]  /*25330*/  UIMAD UR9, UR4, UR13, UR9 ;  /* 0x0000000d040972a4 */ /* 0x000fe2000f8e0209 */
[----:B------:R-:W-:Y:S01]  /*25340*/  SHF.R.S32.HI R26, RZ, 0x1f, R194 ;  /* 0x0000001fff1a7819 */ /* 0x000fe200000114c2 */
[----:B------:R-:W-:Y:S01]  /*25350*/  USHF.R.S32.HI UR4, URZ, 0x1f, UR14 ;  /* 0x0000001f3f047899 */ /* 0x000fe2000801140e */
[----:B------:R-:W-:Y:S01]  /*25360*/  SHF.R.S32.HI R28, RZ, 0x1f, R196 ;  /* 0x0000001fff1c7819 */ /* 0x000fe200000114c4 */
[----:B------:R-:W-:Y:S01]  /*25370*/  UIADD3 UR11, UR11, UR9, URZ ;  /* 0x000000090b0b7290 */ /* 0x000fe2000fffe03f */
[----:B------:R-:W-:Y:S01]  /*25380*/  SHF.R.S32.HI R29, RZ, 0x1f, R197 ;  /* 0x0000001fff1d7819 */ /* 0x000fe200000114c5 */
[----:B------:R-:W-:Y:S01]  /*25390*/  ULDC.64 UR12, c[0x0][0xc38] ;  /* 0x00030e00000c7ab9 */ /* 0x000fe20000000a00 */
[----:B------:R-:W-:Y:S01]  /*253a0*/  SHF.R.S32.HI R30, RZ, 0x1f, R198 ;  /* 0x0000001fff1e7819 */ /* 0x000fe200000114c6 */
[----:B------:R-:W-:Y:S01]  /*253b0*/  UIMAD.WIDE.U32 UR10, UR8, UR12, UR10 ;  /* 0x0000000c080a72a5 */ /* 0x000fe2000f8e000a */
[----:B------:R-:W-:-:S02]  /*253c0*/  SHF.R.S32.HI R31, RZ, 0x1f, R199 ;  /* 0x0000001fff1f7819 */ /* 0x000fc400000114c7 */
[----:B------:R-:W-:Y:S01]  /*253d0*/  SHF.R.S32.HI R32, RZ, 0x1f, R200 ;  /* 0x0000001fff207819 */ /* 0x000fe200000114c8 */
[----:B------:R-:W-:Y:S01]  /*253e0*/  UIMAD UR9, UR8, UR13, UR11 ;  /* 0x0000000d080972a4 */ /* 0x000fe2000f8e020b */
[----:B------:R-:W-:Y:S02]  /*253f0*/  SHF.R.S32.HI R33, RZ, 0x1f, R201 ;  /* 0x0000001fff217819 */ /* 0x000fe400000114c9 */
[----:B------:R-:W-:Y:S01]  /*25400*/  ULDC.64 UR12, c[0x0][0xc40] ;  /* 0x00031000000c7ab9 */ /* 0x000fe20000000a00 */
[----:B------:R-:W-:Y:S01]  /*25410*/  UMOV UR8, UR10 ;  /* 0x0000000a00087c82 */ /* 0x000fe20008000000 */
[----:B---3--:R-:W-:Y:S01]  /*25420*/  ISETP.NE.AND P0, PT, R21, 0x1, PT ;  /* 0x000000011500780c */ /* 0x008fe20003f05270 */
[----:B------:R-:W-:Y:S01]  /*25430*/  UIMAD UR4, UR4, UR12, URZ ;  /* 0x0000000c040472a4 */ /* 0x000fe2000f8e023f */
[----:B------:R-:W-:Y:S01]  /*25440*/  SHF.R.S32.HI R34, RZ, 0x1f, R202 ;  /* 0x0000001fff227819 */ /* 0x000fe200000114ca */
[----:B------:R-:W-:Y:S01]  /*25450*/  UIMAD.WIDE.U32 UR8, UR14, UR12, UR8 ;  /* 0x0000000c0e0872a5 */ /* 0x000fe2000f8e0008 */
[----:B------:R-:W-:Y:S01]  /*25460*/  SHF.R.S32.HI R35, RZ, 0x1f, R203 ;  /* 0x0000001fff237819 */ /* 0x000fe200000114cb */
[----:B------:R-:W-:Y:S01]  /*25470*/  UIMAD UR4, UR14, UR13, UR4 ;  /* 0x0000000d0e0472a4 */ /* 0x000fe2000f8e0204 */
[----:B------:R-:W-:Y:S01]  /*25480*/  SHF.R.S32.HI R36, RZ, 0x1f, R204 ;  /* 0x0000001fff247819 */ /* 0x000fe200000114cc */
[----:B------:R-:W-:Y:S01]  /*25490*/  ULDC.64 UR10, c[0x0][0xc48] ;  /* 0x00031200000a7ab9 */ /* 0x000fe20000000a00 */
[----:B------:R-:W-:Y:S01]  /*254a0*/  SHF.R.S32.HI R37, RZ, 0x1f, R205 ;  /* 0x0000001fff257819 */ /* 0x000fe200000114cd */
[----:B------:R-:W-:Y:S01]  /*254b0*/  UIADD3 UR9, UR9, UR4, URZ ;  /* 0x0000000409097290 */ /* 0x000fe2000fffe03f */
[----:B------:R-:W-:Y:S01]  /*254c0*/  SHF.R.S32.HI R38, RZ, 0x1f, R206 ;  /* 0x0000001fff267819 */ /* 0x000fe200000114ce */
[----:B------:R-:W-:Y:S01]  /*254d0*/  UIADD3 UR4, UR44, 0x38820, URZ ;  /* 0x000388202c047890 */ /* 0x000fe2000fffe03f */
[----:B------:R-:W-:Y:S01]  /*254e0*/  SHF.R.S32.HI R39, RZ, 0x1f, R23 ;  /* 0x0000001fff277819 */ /* 0x000fe20000011417 */
[----:B-1----:R-:W0:Y:S01]  /*254f0*/  @P0 LDC R3, c[0x0][0xcec] ;  /* 0x00033b00ff030b82 */ /* 0x002e220000000800 */
[----:B------:R-:W-:-:S02]  /*25500*/  UIMAD.WIDE.U32 UR8, UR61, UR10, UR8 ;  /* 0x0000000a3d0872a5 */ /* 0x000fc4000f8e0008 */
[----:B------:R-:W-:Y:S02]  /*25510*/  UPRMT UR4, URZ, 0x654, UR4 ;  /* 0x000006543f047896 */ /* 0x000fe40008000004 */
[----:B------:R-:W-:-:S03]  /*25520*/  UIMAD UR61, UR61, UR11, UR9 ;  /* 0x0000000b3d3d72a4 */ /* 0x000fc6000f8e0209 */
[----:B------:R-:W1:Y:S01]  /*25530*/  @P0 LDC R5, c[0x0][0xcf0] ;  /* 0x00033c00ff050b82 */ /* 0x000e620000000800 */
[----:B------:R-:W-:-:S03]  /*25540*/  ULDC.64 UR10, c[0x0][0xc30] ;  /* 0x00030c00000a7ab9 */ /* 0x000fc60000000a00 */
[----:B------:R-:W-:Y:S01]  /*25550*/  SYNCS.ARRIVE.TRANS64.RED.A1T0 RZ, [UR4], RZ ;  /* 0x000000ffffff79a7 */ /* 0x000fe20008100404 */
[----:B--2---:R-:W-:-:S04]  /*25560*/  IMAD R4, R4, 0x40, R0 ;  /* 0x0000004004047824 */ /* 0x004fc800078e0200 */
[----:B0-----:R-:W-:-:S04]  /*25570*/  @P0 IMAD.HI.U32 R0, R4, R3, RZ ;  /* 0x0000000304000227 */ /* 0x001fc800078e00ff */
[----:B------:R-:W-:Y:S01]  /*25580*/  IMAD.MOV.U32 R3, RZ, RZ, R4 ;  /* 0x000000ffff037224 */ /* 0x000fe200078e0004 */
[----:B-1----:R-:W-:Y:S01]  /*25590*/  @P0 SHF.R.U32.HI R3, RZ, R5, R0 ;  /* 0x00000005ff030219 */ /* 0x002fe20000011600 */
[----:B------:R-:W-:Y:S02]  /*255a0*/  IMAD.U32 R5, RZ, RZ, UR9 ;  /* 0x00000009ff057e24 */ /* 0x000fe4000f8e00ff */
[----:B------:R-:W-:Y:S01]  /*255b0*/  IMAD.U32 R5, RZ, RZ, UR61 ;  /* 0x0000003dff057e24 */ /* 0x000fe2000f8e00ff */
[--C-:B------:R-:W-:Y:S01]  /*255c0*/  SHF.R.S32.HI R0, RZ, 0x1f, R3.reuse ;  /* 0x0000001fff007819 */ /* 0x100fe20000011403 */
[----:B------:R-:W-:-:S04]  /*255d0*/  IMAD.MOV R7, RZ, RZ, -R3 ;  /* 0x000000ffff077224 */ /* 0x000fc800078e0a03 */
[----:B------:R-:W-:Y:S02]  /*255e0*/  IMAD R7, R21, R7, R4 ;  /* 0x0000000715077224 */ /* 0x000fe400078e0204 */
[----:B------:R-:W-:Y:S02]  /*255f0*/  IMAD R0, R0, UR10, RZ ;  /* 0x0000000a00007c24 */ /* 0x000fe4000f8e02ff */
[----:B------:R-:W-:Y:S01]  /*25600*/  IMAD.U32 R4, RZ, RZ, UR8 ;  /* 0x00000008ff047e24 */ /* 0x000fe2000f8e00ff */
[----:B------:R-:W-:Y:S01]  /*25610*/  ULDC.64 UR8, c[0x0][0xc28] ;  /* 0x00030a0000087ab9 */ /* 0x000fe20000000a00 */
[C---:B------:R-:W-:Y:S01]  /*25620*/  IMAD R9, R3.reuse, UR11, R0 ;  /* 0x0000000b03097c24 */ /* 0x040fe2000f8e0200 */
[----:B------:R-:W-:Y:S01]  /*25630*/  SHF.R.S32.HI R0, RZ, 0x1f, R7 ;  /* 0x0000001fff007819 */ /* 0x000fe20000011407 */
[----:B------:R-:W-:-:S04]  /*25640*/  IMAD.WIDE.U32 R4, R3, UR10, R4 ;  /* 0x0000000a03047c25 */ /* 0x000fc8000f8e0004 */
[----:B------:R-:W-:Y:S02]  /*25650*/  IMAD.IADD R5, R5, 0x1, R9 ;  /* 0x0000000105057824 */ /* 0x000fe400078e0209 */
[----:B------:R-:W-:Y:S02]  /*25660*/  IMAD.U32 R9, RZ, RZ, UR59 ;  /* 0x0000003bff097e24 */ /* 0x000fe4000f8e00ff */
[----:B------:R-:W-:Y:S02]  /*25670*/  IMAD R0, R0, UR8, RZ ;  /* 0x0000000800007c24 */ /* 0x000fe4000f8e02ff */
[----:B------:R-:W-:Y:S02]  /*25680*/  IMAD R21, R76, R21, RZ ;  /* 0x000000154c157224 */ /* 0x000fe400078e02ff */
[----:B------:R-:W-:Y:S02]  /*25690*/  IMAD R20, R9, 0x40, R22 ;  /* 0x0000004009147824 */ /* 0x000fe400078e0216 */
[----:B------:R-:W-:-:S02]  /*256a0*/  IMAD R3, R7, UR9, R0 ;  /* 0x0000000907037c24 */ /* 0x000fc4000f8e0200 */
[----:B------:R-:W-:Y:S01]  /*256b0*/  IMAD.WIDE.U32 R4, R7, UR8, R4 ;  /* 0x0000000807047c25 */ /* 0x000fe2000f8e0004 */
[----:B------:R-:W-:Y:S01]  /*256c0*/  ISETP.GE.AND P0, PT, R20, R21, PT ;  /* 0x000000151400720c */ /* 0x000fe20003f06270 */
[----:B------:R-:W-:Y:S02]  /*256d0*/  ULDC.64 UR8, c[0x0][0xc00] ;  /* 0x0003000000087ab9 */ /* 0x000fe40000000a00 */
[----:B------:R-:W-:Y:S01]  /*256e0*/  IMAD.IADD R5, R5, 0x1, R3 ;  /* 0x0000000105057824 */ /* 0x000fe200078e0203 */
[----:B------:R-:W-:-:S04]  /*256f0*/  LEA R3, P1, R4, UR8, 0x2 ;  /* 0x0000000804037c11 */ /* 0x000fc8000f8210ff */
[----:B------:R-:W-:Y:S01]  /*25700*/  LEA.HI.X R0, R4, UR9, R5, 0x2, P1 ;  /* 0x0000000904007c11 */ /* 0x000fe200088f1405 */
[----:B------:R0:W1:Y:S04]  /*25710*/  SHFL.IDX PT, R27, R3, RZ, 0x1c1f ;  /* 0x001c1fff031b7589 */ /* 0x00006800000e0000 */
[----:B------:R0:W2:Y:S01]  /*25720*/  SHFL.IDX PT, R25, R0, RZ, 0x1c1f ;  /* 0x001c1fff00197589 */ /* 0x0000a200000e0000 */
[----:B------:R-:W-:Y:S05]  /*25730*/  @P0 BRA `(.L_x_6410) ;  /* 0x0000000800840947 */ /* 0x000fea0003800000 */
[----:B------:R-:W-:Y:S02]  /*25740*/  ULDC UR4, c[0x0][0xbc8] ;  /* 0x0002f20000047ab9 */ /* 0x000fe40000000800 */
[----:B------:R-:W-:-:S13]  /*25750*/  ISETP.GE.AND P0, PT, R23, UR4, PT ;  /* 0x0000000417007c0c */ /* 0x000fda000bf06270 */
[----:B------:R-:W3:Y:S01]  /*25760*/  @!P0 LDL.64 R14, [R1+0x210] ;  /* 0x00021000010e8983 */ /* 0x000ee20000100a00 */
[----:B------:R-:W-:Y:S02]  /*25770*/  ISETP.GE.AND P1, PT, R206, UR4, PT ;  /* 0x00000004ce007c0c */ /* 0x000fe4000bf26270 */
[----:B-1----:R-:W-:-:S04]  /*25780*/  @!P0 LEA R8, P2, R23, R27, 0x2 ;  /* 0x0000001b17088211 */ /* 0x002fc800078410ff */
[----:B--2---:R-:W-:-:S05]  /*25790*/  @!P0 LEA.HI.X R9, R23, R25, R39, 0x2, P2 ;  /* 0x0000001917098211 */ /* 0x004fca00010f1427 */
[----:B---3--:R1:W-:Y:S04]  /*257a0*/  @!P0 ST.E.64 desc[UR36][R8.64], R14 ;  /* 0x0000000e08008985 */ /* 0x0083e8000c101b24 */
[----:B------:R-:W2:Y:S01]  /*257b0*/  @!P1 LDL.64 R4, [R1+0x220] ;  /* 0x0002200001049983 */ /* 0x000ea20000100a00 */
[----:B------:R-:W-:Y:S02]  /*257c0*/  ISETP.GE.AND P0, PT, R205, UR4, PT ;  /* 0x00000004cd007c0c */ /* 0x000fe4000bf06270 */
[----:B------:R-:W-:-:S04]  /*257d0*/  @!P1 LEA R10, P2, R206, R27, 0x2 ;  /* 0x0000001bce0a9211 */ /* 0x000fc800078410ff */
[----:B------:R-:W-:-:S05]  /*257e0*/  @!P1 LEA.HI.X R11, R206, R25, R38, 0x2, P2 ;  /* 0x00000019ce0b9211 */ /* 0x000fca00010f1426 */
[----:B--2---:R2:W-:Y:S04]  /*257f0*/  @!P1 ST.E.64 desc[UR36][R10.64], R4 ;  /* 0x000000040a009985 */ /* 0x0045e8000c101b24 */
[----:B------:R-:W3:Y:S01]  /*25800*/  @!P0 LDL.64 R6, [R1+0x230] ;  /* 0x0002300001068983 */ /* 0x000ee20000100a00 */
[----:B------:R-:W-:Y:S02]  /*25810*/  ISETP.GE.AND P1, PT, R204, UR4, PT ;  /* 0x00000004cc007c0c */ /* 0x000fe4000bf26270 */
[----:B------:R-:W-:-:S04]  /*25820*/  @!P0 LEA R12, P2, R205, R27, 0x2 ;  /* 0x0000001bcd0c8211 */ /* 0x000fc800078410ff */
[----:B------:R-:W-:-:S05]  /*25830*/  @!P0 LEA.HI.X R13, R205, R25, R37, 0x2, P2 ;  /* 0x00000019cd0d8211 */ /* 0x000fca00010f1425 */
[----:B---3--:R3:W-:Y:S04]  /*25840*/  @!P0 ST.E.64 desc[UR36][R12.64], R6 ;  /* 0x000000060c008985 */ /* 0x0087e8000c101b24 */
[----:B-1----:R-:W4:Y:S01]  /*25850*/  @!P1 LDL.64 R8, [R1+0x240] ;  /* 0x0002400001089983 */ /* 0x002f220000100a00 */
[----:B------:R-:W-:Y:S02]  /*25860*/  ISETP.GE.AND P0, PT, R203, UR4, PT ;  /* 0x00000004cb007c0c */ /* 0x000fe4000bf06270 */
[----:B------:R-:W-:-:S04]  /*25870*/  @!P1 LEA R14, P2, R204, R27, 0x2 ;  /* 0x0000001bcc0e9211 */ /* 0x000fc800078410ff */
[----:B------:R-:W-:-:S05]  /*25880*/  @!P1 LEA.HI.X R15, R204, R25, R36, 0x2, P2 ;  /* 0x00000019cc0f9211 */ /* 0x000fca00010f1424 */
[----:B----4-:R1:W-:Y:S04]  /*25890*/  @!P1 ST.E.64 desc[UR36][R14.64], R8 ;  /* 0x000000080e009985 */ /* 0x0103e8000c101b24 */
[----:B--2---:R-:W2:Y:S01]  /*258a0*/  @!P0 LDL.64 R4, [R1+0x250] ;  /* 0x0002500001048983 */ /* 0x004ea20000100a00 */
[----:B------:R-:W-:Y:S02]  /*258b0*/  ISETP.GE.AND P1, PT, R202, UR4, PT ;  /* 0x00000004ca007c0c */ /* 0x000fe4000bf26270 */
[----:B------:R-:W-:-:S04]  /*258c0*/  @!P0 LEA R10, P2, R203, R27, 0x2 ;  /* 0x0000001bcb0a8211 */ /* 0x000fc800078410ff */
[----:B------:R-:W-:-:S05]  /*258d0*/  @!P0 LEA.HI.X R11, R203, R25, R35, 0x2, P2 ;  /* 0x00000019cb0b8211 */ /* 0x000fca00010f1423 */
[----:B--2---:R2:W-:Y:S04]  /*258e0*/  @!P0 ST.E.64 desc[UR36][R10.64], R4 ;  /* 0x000000040a008985 */ /* 0x0045e8000c101b24 */
[----:B---3--:R-:W3:Y:S01]  /*258f0*/  @!P1 LDL.64 R6, [R1+0x260] ;  /* 0x0002600001069983 */ /* 0x008ee20000100a00 */
        /* <DEDUP_REMOVED lines=130> */
[----:B------:R-:W-:-:S04]  /*26120*/  @!P1 LEA R10, P0, R158, R27, 0x2 ;  /* 0x0000001b9e0a9211 */ /* 0x000fc800078010ff */
[----:B------:R-:W-:-:S05]  /*26130*/  @!P1 LEA.HI.X R11, R158, R25, R212, 0x2, P0 ;  /* 0x000000199e0b9211 */ /* 0x000fca00000f14d4 */
[----:B--2---:R3:W-:Y:S04]  /*26140*/  @!P1 ST.E.64 desc[UR36][R10.64], R4 ;  /* 0x000000040a009985 */ /* 0x0047e8000c101b24 */
.L_x_6410:
[----:B------:R-:W-:Y:S05]  /*26150*/  BSYNC B1 ;  /* 0x0000000000017941 */ /* 0x000fea0003800000 */
.L_x_6409:
[----:B------:R-:W-:Y:S01]  /*26160*/  VIADD R20, R20, 0x8 ;  /* 0x0000000814147836 */ /* 0x000fe20000000000 */
[----:B--2---:R2:W4:Y:S04]  /*26170*/  SHFL.IDX PT, R25, R0, 0x1, 0x1c1f ;  /* 0x003c1f0000197f89 */ /* 0x00452800000e0000 */
[----:B------:R-:W-:Y:S01]  /*26180*/  ISETP.GE.AND P0, PT, R20, R21, PT ;  /* 0x000000151400720c */ /* 0x000fe20003f06270 */
[----:B0-----:R-:W0:-:S12]  /*26190*/  SHFL.IDX PT, R3, R3, 0x1, 0x1c1f ;  /* 0x003c1f0003037f89 */ /* 0x001e1800000e0000 */
[----:B--2---:R-:W-:Y:S05]  /*261a0*/  @P0 BRA `(.L_x_6408) ;  /* 0x00000018008c0947 */ /* 0x004fea0003800000 */
[----:B------:R-:W2:Y:S02]  /*261b0*/  LDC R21, c[0x0][0xbc8] ;  /* 0x0002f200ff157b82 */ /* 0x000ea40000000800 */
[----:B--2---:R-:W-:-:S13]  /*261c0*/  ISETP.GE.AND P1, PT, R23, R21, PT ;  /* 0x000000151700720c */ /* 0x004fda0003f26270 */
[----:B---3--:R-:W2:Y:S01]  /*261d0*/  @!P1 LDL.64 R14, [R1+0x218] ;  /* 0x00021800010e9983 */ /* 0x008ea20000100a00 */
[----:B------:R-:W-:Y:S02]  /*261e0*/  ISETP.GE.AND P2, PT, R206, R21, PT ;  /* 0x00000015ce00720c */ /* 0x000fe40003f46270 */
[----:B0-----:R-:W-:-:S04]  /*261f0*/  @!P1 LEA R8, P0, R23, R3, 0x2 ;  /* 0x0000000317089211 */ /* 0x001fc800078010ff */
[----:B----4-:R-:W-:-:S05]  /*26200*/  @!P1 LEA.HI.X R9, R23, R25, R39, 0x2, P0 ;  /* 0x0000001917099211 */ /* 0x010fca00000f1427 */
[----:B--2---:R0:W-:Y:S04]  /*26210*/  @!P1 ST.E.64 desc[UR36][R8.64], R14 ;  /* 0x0000000e08009985 */ /* 0x0041e8000c101b24 */
[----:B------:R-:W2:Y:S01]  /*26220*/  @!P2 LDL.64 R4, [R1+0x228] ;  /* 0x000228000104a983 */ /* 0x000ea20000100a00 */
[----:B------:R-:W-:Y:S02]  /*26230*/  ISETP.GE.AND P1, PT, R205, R21, PT ;  /* 0x00000015cd00720c */ /* 0x000fe40003f26270 */
[----:B------:R-:W-:-:S04]  /*26240*/  @!P2 LEA R10, P0, R206, R3, 0x2 ;  /* 0x00000003ce0aa211 */ /* 0x000fc800078010ff */
[----:B------:R-:W-:-:S05]  /*26250*/  @!P2 LEA.HI.X R11, R206, R25, R38, 0x2, P0 ;  /* 0x00000019ce0ba211 */ /* 0x000fca00000f1426 */
[----:B--2---:R2:W-:Y:S04]  /*26260*/  @!P2 ST.E.64 desc[UR36][R10.64], R4 ;  /* 0x000000040a00a985 */ /* 0x0045e8000c101b24 */
[----:B------:R-:W3:Y:S01]  /*26270*/  @!P1 LDL.64 R6, [R1+0x238] ;  /* 0x0002380001069983 */ /* 0x000ee20000100a00 */
[----:B------:R-:W-:Y:S02]  /*26280*/  ISETP.GE.AND P2, PT, R204, R21, PT ;  /* 0x00000015cc00720c */ /* 0x000fe40003f46270 */
[----:B------:R-:W-:-:S04]  /*26290*/  @!P1 LEA R12, P0, R205, R3, 0x2 ;  /* 0x00000003cd0c9211 */ /* 0x000fc800078010ff */
[----:B------:R-:W-:-:S05]  /*262a0*/  @!P1 LEA.HI.X R13, R205, R25, R37, 0x2, P0 ;  /* 0x00000019cd0d9211 */ /* 0x000fca00000f1425 */
[----:B---3--:R3:W-:Y:S04]  /*262b0*/  @!P1 ST.E.64 desc[UR36][R12.64], R6 ;  /* 0x000000060c009985 */ /* 0x0087e8000c101b24 */
[----:B0-----:R-:W4:Y:S01]  /*262c0*/  @!P2 LDL.64 R8, [R1+0x248] ;  /* 0x000248000108a983 */ /* 0x001f220000100a00 */
[----:B------:R-:W-:Y:S02]  /*262d0*/  ISETP.GE.AND P1, PT, R203, R21, PT ;  /* 0x00000015cb00720c */ /* 0x000fe40003f26270 */
[----:B------:R-:W-:-:S04]  /*262e0*/  @!P2 LEA R14, P0, R204, R3, 0x2 ;  /* 0x00000003cc0ea211 */ /* 0x000fc800078010ff */
[----:B------:R-:W-:-:S05]  /*262f0*/  @!P2 LEA.HI.X R15, R204, R25, R36, 0x2, P0 ;  /* 0x00000019cc0fa211 */ /* 0x000fca00000f1424 */
[----:B----4-:R0:W-:Y:S04]  /*26300*/  @!P2 ST.E.64 desc[UR36][R14.64], R8 ;  /* 0x000000080e00a985 */ /* 0x0101e8000c101b24 */
[----:B--2---:R-:W2:Y:S01]  /*26310*/  @!P1 LDL.64 R4, [R1+0x258] ;  /* 0x0002580001049983 */ /* 0x004ea20000100a00 */
[----:B------:R-:W-:Y:S02]  /*26320*/  ISETP.GE.AND P2, PT, R202, R21, PT ;  /* 0x00000015ca00720c */ /* 0x000fe40003f46270 */
[----:B------:R-:W-:-:S04]  /*26330*/  @!P1 LEA R10, P0, R203, R3, 0x2 ;  /* 0x00000003cb0a9211 */ /* 0x000fc800078010ff */
[----:B------:R-:W-:-:S05]  /*26340*/  @!P1 LEA.HI.X R11, R203, R25, R35, 0x2, P0 ;  /* 0x00000019cb0b9211 */ /* 0x000fca00000f1423 */
[----:B--2---:R2:W-:Y:S04]  /*26350*/  @!P1 ST.E.64 desc[UR36][R10.64], R4 ;  /* 0x000000040a009985 */ /* 0x0045e8000c101b24 */
[----:B---3--:R-:W3:Y:S01]  /*26360*/  @!P2 LDL.64 R6, [R1+0x268] ;  /* 0x000268000106a983 */ /* 0x008ee20000100a00 */
        /* <DEDUP_REMOVED lines=119> */
[----:B---3--:R-:W2:Y:S01]  /*26ae0*/  @!P2 LDL.64 R6, [R1+0x3e8] ;  /* 0x0003e8000106a983 */ /* 0x008ea20000100a00 */
[----:B------:R-:W-:Y:S01]  /*26af0*/  @!P2 LEA R12, P0, R176, R3, 0x2 ;  /* 0x00000003b00ca211 */ /* 0x000fe200078010ff */
[----:B------:R-:W-:Y:S01]  /*26b00*/  BSSY B1, `(.L_x_6411) ;  /* 0x000000a000017945 */ /* 0x000fe20003800000 */
[----:B------:R-:W-:Y:S02]  /*26b10*/  ISETP.GE.AND P1, PT, R158, R21, PT ;  /* 0x000000159e00720c */ /* 0x000fe40003f26270 */
[----:B------:R-:W-:Y:S02]  /*26b20*/  @!P2 LEA.HI.X R13, R176, R25, R214, 0x2, P0 ;  /* 0x00000019b00da211 */ /* 0x000fe400000f14d6 */
[----:B------:R-:W-:-:S03]  /*26b30*/  ISETP.GE.AND P0, PT, R159, R21, PT ;  /* 0x000000159f00720c */ /* 0x000fc60003f06270 */
[----:B--2---:R0:W-:Y:S10]  /*26b40*/  @!P2 ST.E.64 desc[UR36][R12.64], R6 ;  /* 0x000000060c00a985 */ /* 0x0041f4000c101b24 */
[----:B------:R-:W-:Y:S05]  /*26b50*/  @P0 BRA `(.L_x_6412) ;  /* 0x0000000000100947 */ /* 0x000fea0003800000 */
[----:B0-----:R-:W2:Y:S01]  /*26b60*/  LDL.64 R6, [R1+0x3f8] ;  /* 0x0003f80001067983 */ /* 0x001ea20000100a00 */
[----:B------:R-:W-:-:S04]  /*26b70*/  LEA R4, P0, R159, R3, 0x2 ;  /* 0x000000039f047211 */ /* 0x000fc800078010ff */
[----:B------:R-:W-:-:S05]  /*26b80*/  LEA.HI.X R5, R159, R25, R213, 0x2, P0 ;  /* 0x000000199f057211 */ /* 0x000fca00000f14d5 */
[----:B--2---:R2:W-:Y:S04]  /*26b90*/  ST.E.64 desc[UR36][R4.64], R6 ;  /* 0x0000000604007985 */ /* 0x0045e8000c101b24 */
.L_x_6412:
[----:B------:R-:W-:Y:S05]  /*26ba0*/  BSYNC B1 ;  /* 0x0000000000017941 */ /* 0x000fea0003800000 */
.L_x_6411:
[----:B------:R-:W-:Y:S05]  /*26bb0*/  @P1 BRA `(.L_x_6408) ;  /* 0x0000001000081947 */ /* 0x000fea0003800000 */
[----:B0-2---:R-:W2:Y:S01]  /*26bc0*/  LDL.64 R6, [R1+0x408] ;  /* 0x0004080001067983 */ /* 0x005ea20000100a00 */
[----:B------:R-:W-:-:S04]  /*26bd0*/  LEA R4, P0, R158, R3, 0x2 ;  /* 0x000000039e047211 */ /* 0x000fc800078010ff */
[----:B------:R-:W-:-:S05]  /*26be0*/  LEA.HI.X R5, R158, R25, R212, 0x2, P0 ;  /* 0x000000199e057211 */ /* 0x000fca00000f14d4 */
[----:B--2---:R0:W-:Y:S01]  /*26bf0*/  ST.E.64 desc[UR36][R4.64], R6 ;  /* 0x0000000604007985 */ /* 0x0041e2000c101b24 */
[----:B------:R-:W-:Y:S05]  /*26c00*/  BRA `(.L_x_6408) ;  /* 0x0000000c00f47947 */ /* 0x000fea0003800000 */
.L_x_6401:
[----:B------:R-:W-:Y:S01]  /*26c10*/  ULDC.64 UR10, c[0x0][0xd00] ;  /* 0x00034000000a7ab9 */ /* 0x000fe20000000a00 */
[----:B------:R-:W-:Y:S01]  /*26c20*/  R2UR UR9, R211 ;  /* 0x00000000d30972ca */ /* 0x000fe200000e0000 */
        /* <DEDUP_REMOVED lines=12> */
[----:B------:R-:W-:Y:S01]  /*26cf0*/  IMAD.U32 R0, RZ, RZ, UR4 ;  /* 0x00000004ff007e24 */ /* 0x000fe2000f8e00ff */
[----:B------:R-:W0:Y:S04]  /*26d00*/  S2R R10, SR_TID.X ;  /* 0x00000000000a7919 */ /* 0x000e280000002100 */
        /* <DEDUP_REMOVED lines=8> */
[----:B------:R-:W-:Y:S01]  /*26d90*/  ULOP3.LUT UR15, UR9, 0xffff, URZ, 0xc0, !UPT ;  /* 0x0000ffff090f7892 */ /* 0x000fe2000f8ec03f */
[----:B0-----:R-:W-:-:S08]  /*26da0*/  VIADD R3, R10, 0xffffff80 ;  /* 0xffffff800a037836 */ /* 0x001fd00000000000 */
[----:B------:R-:W-:Y:S01]  /*26db0*/  @!UP1 ULDC UR8, c[0x0][0xbd4] ;  /* 0x0002f50000089ab9 */ /* 0x000fe20000000800 */
[----:B------:R-:W-:Y:S02]  /*26dc0*/  ISETP.GT.AND P0, PT, R3, 0x3f, PT ;  /* 0x0000003f0300780c */ /* 0x000fe40003f04270 */
[----:B--2---:R-:W-:Y:S01]  /*26dd0*/  @P1 R2UR UR4, R8 ;  /* 0x00000000080412ca */ /* 0x004fe200000e0000 */
[----:B-1----:R-:W-:-:S14]  /*26de0*/  @P2 BRA `(.L_x_6413) ;  /* 0x0000000000102947 */ /* 0x002fdc0003800000 */
[----:B------:R-:W-:Y:S05]  /*26df0*/  @!P1 BRA `(.L_x_6413) ;  /* 0x00000000000c9947 */ /* 0x000fea0003800000 */
[----:B------:R-:W2:Y:S04]  /*26e00*/  LDG.E R3, desc[UR36][R4.64] ;  /* 0x0000002404037981 */ /* 0x000ea8000c1e1900 */
[----:B-----5:R-:W2:Y:S02]  /*26e10*/  LDG.E R0, desc[UR36][R4.64+0x4] ;  /* 0x0000042404007981 */ /* 0x020ea4000c1e1900 */
[----:B--2---:R-:W-:-:S07]  /*26e20*/  IMAD.IADD R0, R0, 0x1, -R3 ;  /* 0x0000000100007824 */ /* 0x004fce00078e0a03 */
.L_x_6413:
[----:B------:R-:W-:Y:S01]  /*26e30*/  USHF.R.S32.HI UR14, URZ, 0x1f, UR60 ;  /* 0x0000001f3f0e7899 */ /* 0x000fe2000801143c */
[----:B------:R-:W-:Y:S01]  /*26e40*/  BSSY B1, `(.L_x_6414) ;  /* 0x000003b000017945 */ /* 0x000fe20003800000 */
[----:B------:R-:W-:Y:S02]  /*26e50*/  USHF.R.S32.HI UR24, URZ, 0x1f, UR4 ;  /* 0x0000001f3f187899 */ /* 0x000fe40008011404 */
[----:B------:R-:W-:Y:S02]  /*26e60*/  USEL UR9, UR60, URZ, !UP0 ;  /* 0x0000003f3c097287 */ /* 0x000fe4000c000000 */
[----:B------:R-:W-:Y:S01]  /*26e70*/  USEL UR14, UR14, URZ, !UP0 ;  /* 0x0000003f0e0e7287 */ /* 0x000fe2000c000000 */
[----:B------:R-:W-:Y:S11]  /*26e80*/  @P0 BRA `(.L_x_6415) ;  /* 0x0000000000d80947 */ /* 0x000ff60003800000 */
[----:B------:R-:W0:Y:S01]  /*26e90*/  LDC R9, c[0x0][0xce8] ;  /* 0x00033a00ff097b82 */ /* 0x000e220000000800 */
[----:B------:R-:W-:-:S04]  /*26ea0*/  IMAD.U32 R3, RZ, RZ, UR59 ;  /* 0x0000003bff037e24 */ /* 0x000fc8000f8e00ff */
[----:B------:R-:W-:-:S04]  /*26eb0*/  IMAD R3, R3, 0x40, R10 ;  /* 0x0000004003037824 */ /* 0x000fc800078e020a */
[----:B------:R-:W-:Y:S02]  /*26ec0*/  VIADD R6, R3, 0xffffff80 ;  /* 0xffffff8003067836 */ /* 0x000fe40000000000 */
        /* <DEDUP_REMOVED lines=50> */
.L_x_6415:
[----:B------:R-:W-:Y:S05]  /*271f0*/  BSYNC B1 ;  /* 0x0000000000017941 */ /* 0x000fea0003800000 */
.L_x_6414:
[----:B------:R-:W-:-:S06]  /*27200*/  UISETP.GT.AND UP0, UPT, UR8, 0x1, UPT ;  /* 0x000000010800788c */ /* 0x000fcc000bf04270 */
[----:B------:R-:W-:-:S13]  /*27210*/  PLOP3.LUT P0, PT, PT, PT, UP0, 0x80, 0x0 ;  /* 0x000000000000781c */ /* 0x000fda0003f0f008 */
[----:B------:R-:W-:Y:S05]  /*27220*/  @P0 BRA `(.L_x_6408) ;  /* 0x00000008006c0947 */ /* 0x000fea0003800000 */
[----:B------:R-:W1:Y:S01]  /*27230*/  LDC R11, c[0x0][0xce8] ;  /* 0x00033a00ff0b7b82 */ /* 0x000e620000000800 */
        /* <DEDUP_REMOVED lines=9> */
[----:B------:R-:W-:Y:S01]  /*272d0*/  IMAD R3, R157, 0x20, R207 ;  /* 0x000000209d037824 */ /* 0x000fe200078e02cf */
[----:B------:R-:W-:Y:S01]  /*272e0*/  ISETP.GE.AND P2, PT, R155, UR16, PT ;  /* 0x000000109b007c0c */ /* 0x000fe2000bf46270 */
[----:B------:R-:W-:Y:S01]  /*272f0*/  IMAD.SHL.U32 R9, R6, 0x2, RZ ;  /* 0x0000000206097824 */ /* 0x000fe200078e00ff */
[----:B------:R-:W-:Y:S01]  /*27300*/  UIADD3 UR11, UR11, UR8, URZ ;  /* 0x000000080b0b7290 */ /* 0x000fe2000fffe03f */
[----:B------:R-:W-:Y:S01]  /*27310*/  IMAD.U32 R8, RZ, RZ, UR59 ;  /* 0x0000003bff087e24 */ /* 0x000fe2000f8e00ff */
[----:B------:R-:W-:Y:S01]  /*27320*/  ULDC.64 UR12, c[0x0][0xbe8] ;  /* 0x0002fa00000c7ab9 */ /* 0x000fe20000000a00 */
[----:B------:R-:W-:Y:S01]  /*27330*/  ISETP.GE.AND P1, PT, R154, UR16, PT ;  /* 0x000000109a007c0c */ /* 0x000fe2000bf26270 */
[----:B------:R-:W-:Y:S01]  /*27340*/  UIMAD.WIDE.U32 UR10, UR15, UR12, UR10 ;  /* 0x0000000c0f0a72a5 */ /* 0x000fe2000f8e000a */
[----:B------:R-:W-:Y:S01]  /*27350*/  LOP3.LUT R6, R9, 0x2, R4, 0xe2, !PT ;  /* 0x0000000209067812 */ /* 0x000fe200078ee204 */
[----:B------:R-:W-:Y:S01]  /*27360*/  IMAD R8, R8, 0x40, R3 ;  /* 0x0000004008087824 */ /* 0x000fe200078e0203 */
[----:B------:R-:W-:Y:S01]  /*27370*/  SEL R4, RZ, 0xffffffff, P2 ;  /* 0xffffffffff047807 */ /* 0x000fe20001000000 */
[----:B------:R-:W-:Y:S01]  /*27380*/  UIMAD UR11, UR15, UR13, UR11 ;  /* 0x0000000d0f0b72a4 */ /* 0x000fe2000f8e020b */
[----:B------:R-:W-:Y:S01]  /*27390*/  SEL R9, RZ, 0xffffffff, P1 ;  /* 0xffffffffff097807 */ /* 0x000fe20000800000 */
[----:B------:R-:W-:Y:S01]  /*273a0*/  IMAD.MOV.U32 R3, RZ, RZ, R8 ;  /* 0x000000ffff037224 */ /* 0x000fe200078e0008 */
[----:B-1----:R-:W-:Y:S01]  /*273b0*/  ISETP.NE.AND P0, PT, R11, 0x1, PT ;  /* 0x000000010b00780c */ /* 0x002fe20003f05270 */
[----:B------:R-:W-:Y:S01]  /*273c0*/  ULDC.64 UR12, c[0x0][0xbf0] ;  /* 0x0002fc00000c7ab9 */ /* 0x000fe20000000a00 */
[----:B------:R-:W-:Y:S01]  /*273d0*/  IMAD.SHL.U32 R13, R4, 0x4, RZ ;  /* 0x00000004040d7824 */ /* 0x000fe200078e00ff */
[----:B------:R-:W-:Y:S01]  /*273e0*/  UIMAD UR14, UR14, UR12, URZ ;  /* 0x0000000c0e0e72a4 */ /* 0x000fe2000f8e023f */
[----:B------:R-:W-:Y:S01]  /*273f0*/  IMAD.SHL.U32 R9, R9, 0x8, RZ ;  /* 0x0000000809097824 */ /* 0x000fe200078e00ff */
[----:B------:R-:W-:Y:S01]  /*27400*/  ISETP.GE.AND P2, PT, R209, UR16, PT ;  /* 0x00000010d1007c0c */ /* 0x000fe2000bf46270 */
[----:B------:R-:W-:Y:S01]  /*27410*/  IMAD.U32 R26, RZ, RZ, UR59 ;  /* 0x0000003bff1a7e24 */ /* 0x000fe2000f8e00ff */
[----:B------:R-:W-:Y:S01]  /*27420*/  UIMAD UR4, UR9, UR13, UR14 ;  /* 0x0000000d090472a4 */ /* 0x000fe2000f8e020e */
[----:B------:R-:W-:Y:S01]  /*27430*/  LOP3.LUT R6, R13, 0x4, R6, 0xe2, !PT ;  /* 0x000000040d067812 */ /* 0x000fe200078ee206 */
[----:B------:R-:W-:Y:S01]  /*27440*/  UIMAD.WIDE.U32 UR8, UR9, UR12, UR10 ;  /* 0x0000000c090872a5 */ /* 0x000fe2000f8e000a */
[----:B-----5:R-:W-:Y:S01]  /*27450*/  IMAD R25, R0, R11, RZ ;  /* 0x0000000b00197224 */ /* 0x020fe200078e02ff */
[----:B------:R-:W-:Y:S01]  /*27460*/  SEL R0, RZ, 0x80, P2 ;  /* 0x00000080ff007807 */ /* 0x000fe20001000000 */
[----:B------:R-:W-:Y:S01]  /*27470*/  IMAD R26, R26, 0x40, R207 ;  /* 0x000000401a1a7824 */ /* 0x000fe200078e02cf */
[----:B------:R-:W0:Y:S01]  /*27480*/  @P0 LDC R5, c[0x0][0xcec] ;  /* 0x00033b00ff050b82 */ /* 0x000e220000000800 */
[----:B------:R-:W-:Y:S01]  /*27490*/  LOP3.LUT R10, R9, 0x8, R6, 0xe2, !PT ;  /* 0x00000008090a7812 */ /* 0x000fe200078ee206 */
[----:B------:R-:W-:Y:S01]  /*274a0*/  UIADD3 UR4, UR9, UR4, URZ ;  /* 0x0000000409047290 */ /* 0x000fe2000fffe03f */
[----:B------:R-:W-:Y:S01]  /*274b0*/  BSSY B1, `(.L_x_6416) ;  /* 0x000004e000017945 */ /* 0x000fe20003800000 */
[----:B------:R-:W-:-:S02]  /*274c0*/  SHF.R.S32.HI R27, RZ, 0x1f, R209 ;  /* 0x0000001fff1b7819 */ /* 0x000fc400000114d1 */
[----:B------:R-:W-:Y:S02]  /*274d0*/  SHF.R.S32.HI R28, RZ, 0x1f, R210 ;  /* 0x0000001fff1c7819 */ /* 0x000fe400000114d2 */
[----:B------:R-:W1:Y:S01]  /*274e0*/  @P0 LDC R7, c[0x0][0xcf0] ;  /* 0x00033c00ff070b82 */ /* 0x000e620000000800 */
[----:B------:R-:W-:Y:S02]  /*274f0*/  SHF.R.S32.HI R29, RZ, 0x1f, R152 ;  /* 0x0000001fff1d7819 */ /* 0x000fe40000011498 */
[----:B------:R-:W-:Y:S02]  /*27500*/  SHF.R.S32.HI R30, RZ, 0x1f, R153 ;  /* 0x0000001fff1e7819 */ /* 0x000fe40000011499 */
[----:B------:R-:W-:Y:S02]  /*27510*/  SHF.R.S32.HI R31, RZ, 0x1f, R154 ;  /* 0x0000001fff1f7819 */ /* 0x000fe4000001149a */
[----:B------:R-:W-:Y:S02]  /*27520*/  SHF.R.S32.HI R32, RZ, 0x1f, R155 ;  /* 0x0000001fff207819 */ /* 0x000fe4000001149b */
[----:B------:R-:W-:Y:S01]  /*27530*/  SHF.R.S32.HI R33, RZ, 0x1f, R156 ;  /* 0x0000001fff217819 */ /* 0x000fe2000001149c */
[----:B0-----:R-:W-:-:S04]  /*27540*/  @P0 IMAD.HI.U32 R4, R8, R5, RZ ;  /* 0x0000000508040227 */ /* 0x001fc800078e00ff */
[----:B------:R-:W-:Y:S02]  /*27550*/  IMAD.U32 R5, RZ, RZ, UR9 ;  /* 0x00000009ff057e24 */ /* 0x000fe4000f8e00ff */
[----:B------:R-:W-:Y:S01]  /*27560*/  IMAD.U32 R5, RZ, RZ, UR4 ;  /* 0x00000004ff057e24 */ /* 0x000fe2000f8e00ff */
[----:B-1----:R-:W-:Y:S01]  /*27570*/  @P0 SHF.R.U32.HI R3, RZ, R7, R4 ;  /* 0x00000007ff030219 */ /* 0x002fe20000011604 */
[----:B------:R-:W-:Y:S01]  /*27580*/  IMAD.U32 R4, RZ, RZ, UR8 ;  /* 0x00000008ff047e24 */ /* 0x000fe2000f8e00ff */
[----:B------:R-:W-:Y:S01]  /*27590*/  ISETP.GE.AND P0, PT, R153, UR16, PT ;  /* 0x0000001099007c0c */ /* 0x000fe2000bf06270 */
[----:B------:R-:W-:Y:S01]  /*275a0*/  ULDC.64 UR8, c[0x0][0xbe0] ;  /* 0x0002f80000087ab9 */ /* 0x000fe20000000a00 */
[--C-:B------:R-:W-:Y:S01]  /*275b0*/  SHF.R.S32.HI R6, RZ, 0x1f, R3.reuse ;  /* 0x0000001fff067819 */ /* 0x100fe20000011403 */
[----:B------:R-:W-:Y:S01]  /*275c0*/  IMAD.MOV R7, RZ, RZ, -R3 ;  /* 0x000000ffff077224 */ /* 0x000fe200078e0a03 */
[----:B------:R-:W-:Y:S01]  /*275d0*/  SEL R9, RZ, 0xffffffff, P0 ;  /* 0xffffffffff097807 */ /* 0x000fe20000000000 */
[----:B------:R-:W-:Y:S01]  /*275e0*/  IMAD.WIDE.U32 R4, R3, UR8, R4 ;  /* 0x0000000803047c25 */ /* 0x000fe2000f8e0004 */
[----:B------:R-:W-:-:S03]  /*275f0*/  ISETP.GE.AND P0, PT, R152, UR16, PT ;  /* 0x0000001098007c0c */ /* 0x000fc6000bf06270 */
[----:B------:R-:W-:Y:S02]  /*27600*/  IMAD R6, R6, UR8, RZ ;  /* 0x0000000806067c24 */ /* 0x000fe4000f8e02ff */
[----:B------:R-:W-:Y:S02]  /*27610*/  IMAD R7, R11, R7, R8 ;  /* 0x000000070b077224 */ /* 0x000fe400078e0208 */
[----:B------:R-:W-:Y:S02]  /*27620*/  IMAD.SHL.U32 R13, R9, 0x10, RZ ;  /* 0x00000010090d7824 */ /* 0x000fe400078e00ff */
[----:B------:R-:W-:Y:S01]  /*27630*/  IMAD R9, R3, UR9, R6 ;  /* 0x0000000903097c24 */ /* 0x000fe2000f8e0206 */
[----:B------:R-:W-:Y:S01]  /*27640*/  SEL R6, RZ, 0xffffffff, P0 ;  /* 0xffffffffff067807 */ /* 0x000fe20000000000 */
[----:B------:R-:W-:Y:S01]  /*27650*/  ULDC.64 UR8, c[0x0][0xbd8] ;  /* 0x0002f60000087ab9 */ /* 0x000fe20000000a00 */
[----:B------:R-:W-:Y:S01]  /*27660*/  SHF.R.S32.HI R3, RZ, 0x1f, R7 ;  /* 0x0000001fff037819 */ /* 0x000fe20000011407 */
[----:B------:R-:W-:Y:S01]  /*27670*/  IMAD.IADD R5, R5, 0x1, R9 ;  /* 0x0000000105057824 */ /* 0x000fe200078e0209 */
[----:B------:R-:W-:Y:S01]  /*27680*/  LOP3.LUT R10, R13, 0x10, R10, 0xe2, !PT ;  /* 0x000000100d0a7812 */ /* 0x000fe200078ee20a */
[----:B------:R-:W-:Y:S01]  /*27690*/  IMAD.SHL.U32 R13, R6, 0x20, RZ ;  /* 0x00000020060d7824 */ /* 0x000fe200078e00ff */
[----:B------:R-:W-:Y:S01]  /*276a0*/  ISETP.GE.AND P0, PT, R210, UR16, PT ;  /* 0x00000010d2007c0c */ /* 0x000fe2000bf06270 */
[----:B------:R-:W-:-:S02]  /*276b0*/  IMAD R6, R3, UR8, RZ ;  /* 0x0000000803067c24 */ /* 0x000fc4000f8e02ff */
[----:B------:R-:W-:Y:S01]  /*276c0*/  IMAD.WIDE.U32 R4, R7, UR8, R4 ;  /* 0x0000000807047c25 */ /* 0x000fe2000f8e0004 */
[----:B------:R-:W-:-:S03]  /*276d0*/  LOP3.LUT R10, R13, 0x20, R10, 0xe2, !PT ;  /* 0x000000200d0a7812 */ /* 0x000fc600078ee20a */
[----:B------:R-:W-:Y:S01]  /*276e0*/  IMAD R3, R7, UR9, R6 ;  /* 0x0000000907037c24 */ /* 0x000fe2000f8e0206 */
[----:B------:R-:W-:Y:S01]  /*276f0*/  SEL R7, RZ, 0x40, P0 ;  /* 0x00000040ff077807 */ /* 0x000fe20000000000 */
[----:B------:R-:W-:Y:S01]  /*27700*/  ULDC.64 UR8, c[0x0][0xb80] ;  /* 0x0002e00000087ab9 */ /* 0x000fe20000000a00 */
[----:B------:R-:W-:Y:S01]  /*27710*/  ISETP.GE.AND P0, PT, R26, R25, PT ;  /* 0x000000191a00720c */ /* 0x000fe20003f06270 */
[----:B------:R-:W-:Y:S01]  /*27720*/  IMAD.IADD R3, R5, 0x1, R3 ;  /* 0x0000000105037824 */ /* 0x000fe200078e0203 */
[----:B------:R-:W-:Y:S02]  /*27730*/  LEA R20, P1, R4, UR8, 0x1 ;  /* 0x0000000804147c11 */ /* 0x000fe4000f8208ff */
[----:B------:R-:W-:Y:S02]  /*27740*/  LOP3.LUT R21, R10, R7, RZ, 0xfc, !PT ;  /* 0x000000070a157212 */ /* 0x000fe400078efcff */
[----:B------:R-:W-:Y:S01]  /*27750*/  LEA.HI.X R3, R4, UR9, R3, 0x1, P1 ;  /* 0x0000000904037c11 */ /* 0x000fe200088f0c03 */
[----:B------:R0:W1:Y:S01]  /*27760*/  SHFL.IDX PT, R6, R20, RZ, 0x181f ;  /* 0x00181fff14067589 */ /* 0x00006200000e0000 */
[----:B------:R-:W-:-:S03]  /*27770*/  LOP3.LUT R24, R21, R0, RZ, 0xfc, !PT ;  /* 0x0000000015187212 */ /* 0x000fc600078efcff */
[----:B------:R0:W2:Y:S02]  /*27780*/  SHFL.IDX PT, R7, R3, RZ, 0x181f ;  /* 0x00181fff03077589 */ /* 0x0000a400000e0000 */
[----:B------:R-:W-:Y:S05]  /*27790*/  @P0 BRA `(.L_x_6417) ;  /* 0x00000000007c0947 */ /* 0x000fea0003800000 */
        /* <DEDUP_REMOVED lines=18> */
[----:B-1----:R-:W-:-:S02]  /*278c0*/  @!P1 LEA R8, P6, R152, R6, 0x1 ;  /* 0x0000000698089211 */ /* 0x002fc400078c08ff */
        /* <DEDUP_REMOVED lines=12> */
.L_x_6417:
[----:B------:R-:W-:Y:S05]  /*27990*/  BSYNC B1 ;  /* 0x0000000000017941 */ /* 0x000fea0003800000 */
.L_x_6416:
        /* <DEDUP_REMOVED lines=9> */
[----:B------:R-:W-:-:S05]  /*27a30*/  LOP3.LUT P1, RZ, R21, 0x40, RZ, 0xc0, !PT ;  /* 0x0000004015ff7812 */ /* 0x000fca000782c0ff */
[CC--:B-1----:R-:W-:Y:S02]  /*27a40*/  @!P2 LEA R8, P0, R156.reuse, R6.reuse, 0x1 ;  /* 0x000000069c08a211 */ /* 0x0c2fe400078008ff */
[----:B---3--:R-:W-:Y:S02]  /*27a50*/  @!P3 IMAD.WIDE R4, R19, 0x2, R6 ;  /* 0x000000021304b825 */ /* 0x008fe400078e0206 */
[-C--:B------:R-:W-:Y:S02]  /*27a60*/  @!P2 LEA.HI.X R9, R156, R7.reuse, R33, 0x1, P0 ;  /* 0x000000079c09a211 */ /* 0x080fe400000f0c21 */
[----:B------:R-:W-:Y:S01]  /*27a70*/  @!P5 LEA R10, P0, R155, R6, 0x1 ;  /* 0x000000069b0ad211 */ /* 0x000fe200078008ff */
[----:B------:R1:W-:Y:S01]  /*27a80*/  @!P3 ST.E.128 desc[UR36][R4.64], RZ ;  /* 0x000000ff0400b985 */ /* 0x0003e2000c101d24 */
[----:B------:R-:W-:Y:S02]  /*27a90*/  ISETP.GE.AND P3, PT, R153, UR16, PT ;  /* 0x0000001099007c0c */ /* 0x000fe4000bf66270 */
[----:B------:R-:W-:Y:S01]  /*27aa0*/  @!P5 LEA.HI.X R11, R155, R7, R32, 0x1, P0 ;  /* 0x000000079b0bd211 */ /* 0x000fe200000f0c20 */
[----:B------:R2:W-:Y:S01]  /*27ab0*/  @!P2 ST.E.128 desc[UR36][R8.64], RZ ;  /* 0x000000ff0800a985 */ /* 0x0005e2000c101d24 */
[----:B------:R-:W-:-:S02]  /*27ac0*/  ISETP.GE.AND P2, PT, R152, UR16, PT ;  /* 0x0000001098007c0c */ /* 0x000fc4000bf46270 */
[----:B------:R-:W-:Y:S01]  /*27ad0*/  LOP3.LUT P0, RZ, R24, 0x80, RZ, 0xc0, !PT ;  /* 0x0000008018ff7812 */ /* 0x000fe2000780c0ff */
[----:B------:R2:W-:Y:S01]  /*27ae0*/  @!P5 ST.E.128 desc[UR36][R10.64], RZ ;  /* 0x000000ff0a00d985 */ /* 0x0005e2000c101d24 */
[----:B------:R-:W-:-:S04]  /*27af0*/  @!P4 LEA R12, P6, R154, R6, 0x1 ;  /* 0x000000069a0cc211 */ /* 0x000fc800078c08ff */
[----:B------:R-:W-:Y:S02]  /*27b00*/  @!P4 LEA.HI.X R13, R154, R7, R31, 0x1, P6 ;  /* 0x000000079a0dc211 */ /* 0x000fe400030f0c1f */
[----:B------:R-:W-:-:S03]  /*27b10*/  @!P3 LEA R14, P5, R153, R6, 0x1 ;  /* 0x00000006990eb211 */ /* 0x000fc600078a08ff */
[----:B------:R2:W-:Y:S01]  /*27b20*/  @!P4 ST.E.128 desc[UR36][R12.64], RZ ;  /* 0x000000ff0c00c985 */ /* 0x0005e2000c101d24 */
[-C--:B-1----:R-:W-:Y:S02]  /*27b30*/  @!P2 LEA R4, P6, R152, R6.reuse, 0x1 ;  /* 0x000000069804a211 */ /* 0x082fe400078c08ff */
[-C--:B0-----:R-:W-:Y:S02]  /*27b40*/  @P1 LEA R20, P4, R210, R6.reuse, 0x1 ;  /* 0x00000006d2141211 */ /* 0x081fe400078808ff */
        /* <DEDUP_REMOVED lines=9> */
.L_x_6408:
[----:B------:R-:W-:Y:S05]  /*27be0*/  BSYNC B0 ;  /* 0x0000000000007941 */ /* 0x000fea0003800000 */
.L_x_6400:
[----:B------:R-:W-:Y:S02]  /*27bf0*/  ULDC UR4, c[0x0][0xd3c] ;  /* 0x00034f0000047ab9 */ /* 0x000fe40000000800 */
[----:B------:R-:W-:-:S06]  /*27c00*/  UISETP.GE.AND UP0, UPT, UR6, UR4, UPT ;  /* 0x000000040600728c */ /* 0x000fcc000bf06270 */
[----:B------:R-:W-:-:S13]  /*27c10*/  PLOP3.LUT P0, PT, PT, PT, UP0, 0x80, 0x0 ;  /* 0x000000000000781c */ /* 0x000fda0003f0f008 */
[----:B------:R-:W-:Y:S05]  /*27c20*/  @!P0 BRA `(.L_x_6418) ;  /* 0xfffffd9400c88947 */ /* 0x000fea000383ffff */
[----:B------:R-:W-:Y:S05]  /*27c30*/  EXIT ;  /* 0x000000000000794d */ /* 0x000fea0003800000 */
.L_x_6269:
        /* <DEDUP_REMOVED lines=16> */
.L_x_6419:
        /* <DEDUP_REMOVED lines=44> */
.L_x_6423:
        /* <DEDUP_REMOVED lines=35> */
.L_x_6421:
        /* <DEDUP_REMOVED lines=13> */
.L_x_6424:
        /* <DEDUP_REMOVED lines=62> */
.L_x_6425:
        /* <DEDUP_REMOVED lines=61> */
.L_x_6426:
[----:B------:R-:W-:-:S05]  /*28ab0*/  LOP3.LUT R25, RZ, R2, RZ, 0x33, !PT ;  /* 0x00000002ff197212 */ /* 0x000fca00078e33ff */
[----:B------:R-:W-:Y:S01]  /*28ac0*/  IMAD.IADD R25, R0, 0x1, R25 ;  /* 0x0000000100197824 */ /* 0x000fe200078e0219 */
[----:B------:R-:W-:Y:S06]  /*28ad0*/  BRA `(.L_x_6427) ;  /* 0x0000000000147947 */ /* 0x000fec0003800000 */
.L_x_6422:
[----:B------:R-:W-:Y:S01]  /*28ae0*/  ULDC UR4, c[0x0][0xd3c] ;  /* 0x00034f0000047ab9 */ /* 0x000fe20000000800 */
[----:B------:R-:W-:Y:S02]  /*28af0*/  IMAD.MOV.U32 R25, RZ, RZ, RZ ;  /* 0x000000ffff197224 */ /* 0x000fe400078e00ff */
[----:B------:R-:W-:Y:S02]  /*28b00*/  IMAD.U32 R24, RZ, RZ, UR6 ;  /* 0x00000006ff187e24 */ /* 0x000fe4000f8e00ff */
[----:B------:R-:W-:Y:S02]  /*28b10*/  IMAD.MOV.U32 R26, RZ, RZ, RZ ;  /* 0x000000ffff1a7224 */ /* 0x000fe400078e00ff */
[----:B------:R-:W-:-:S07]  /*28b20*/  IMAD.U32 R27, RZ, RZ, UR4 ;  /* 0x00000004ff1b7e24 */ /* 0x000fce000f8e00ff */
.L_x_6427:
[----:B------:R-:W-:-:S13]  /*28b30*/  ISETP.NE.AND P0, PT, R7, RZ, PT ;  /* 0x000000ff0700720c */ /* 0x000fda0003f05270 */
[----:B------:R-:W0:Y:S01]  /*28b40*/  @!P0 S2R R3, SR_CgaCtaId ;  /* 0x0000000000038919 */ /* 0x000e220000008800 */
[----:B------:R-:W-:-:S04]  /*28b50*/  @!P0 MOV R0, 0x400 ;  /* 0x0000040000008802 */ /* 0x000fc80000000f00 */
[----:B0-----:R-:W-:-:S05]  /*28b60*/  @!P0 LEA R0, R3, R0, 0x18 ;  /* 0x0000000003008211 */ /* 0x001fca00078ec0ff */
[----:B------:R1:W-:Y:S01]  /*28b70*/  @!P0 STS.128 [R0+0x388d0], R24 ;  /* 0x0388d01800008388 */ /* 0x0003e20000000c00 */
[----:B------:R-:W-:Y:S06]  /*28b80*/  BAR.ARV 0x5, 0x180 ;  /* 0x0146000000007b1d */ /* 0x000fec0000002000 */
.L_x_6420:
        /* <DEDUP_REMOVED lines=22> */
[----:B------:R-:W-:Y:S02]  /*28cf0*/  LOP3.LUT R4, R0, 0x38, RZ, 0xc0, !PT ;  /* 0x0000003800047812 */ /* 0x000fe400078ec0ff */
[----:B------:R-:W-:Y:S01]  /*28d00*/  UMOV UR4, 0x400 ;  /* 0x0000040000047882 */ /* 0x000fe20000000000 */
[----:B------:R-:W-:Y:S01]  /*28d10*/  LOP3.LUT R34, R3, 0x200, R0, 0xf8, !PT ;  /* 0x0000020003227812 */ /* 0x000fe200078ef800 */
[----:B0-----:R-:W-:Y:S01]  /*28d20*/  ULEA UR4, UR5, UR4, 0x18 ;  /* 0x0000000405047291 */ /* 0x001fe2000f8ec03f */
[----:B------:R-:W-:Y:S02]  /*28d30*/  LOP3.LUT R2, R5, 0x70, R2, 0xf8, !PT ;  /* 0x0000007005027812 */ /* 0x000fe400078ef802 */
[----:B------:R-:W-:-:S02]  /*28d40*/  LOP3.LUT R0, R4, 0x40, RZ, 0xfc, !PT ;  /* 0x0000004004007812 */ /* 0x000fc400078efcff */
[C---:B------:R-:W-:Y:S01]  /*28d50*/  LOP3.LUT R3, R4.reuse, 0x80, RZ, 0xfc, !PT ;  /* 0x0000008004037812 */ /* 0x040fe200078efcff */
[----:B------:R-:W-:Y:S01]  /*28d60*/  IMAD.U32 R17, RZ, RZ, UR4 ;  /* 0x00000004ff117e24 */ /* 0x000fe2000f8e00ff */
[C---:B------:R-:W-:Y:S02]  /*28d70*/  LOP3.LUT R2, R4.reuse, 0xc0, RZ, 0xfc, !PT ;  /* 0x000000c004027812 */ /* 0x040fe400078efcff */
[----:B------:R-:W-:Y:S01]  /*28d80*/  LOP3.LUT R0, R4, 0x100, RZ, 0xfc, !PT ;  /* 0x0000010004007812 */ /* 0x000fe200078efcff */
[----:B------:R-:W-:Y:S01]  /*28d90*/  IMAD R19, R34, 0x2, R17 ;  /* 0x0000000222137824 */ /* 0x000fe200078e0211 */
[C---:B------:R-:W-:Y:S02]  /*28da0*/  LOP3.LUT R3, R4.reuse, 0x140, RZ, 0xfc, !PT ;  /* 0x0000014004037812 */ /* 0x040fe400078efcff */
[C---:B------:R-:W-:Y:S02]  /*28db0*/  LOP3.LUT R2, R4.reuse, 0x180, RZ, 0xfc, !PT ;  /* 0x0000018004027812 */ /* 0x040fe400078efcff */
[----:B---3--:R-:W-:-:S07]  /*28dc0*/  LOP3.LUT R0, R4, 0x1c0, RZ, 0xfc, !PT ;  /* 0x000001c004007812 */ /* 0x008fce00078efcff */
.L_x_6505:
[----:B------:R-:W-:Y:S05]  /*28dd0*/  YIELD ;  /* 0x0000000000007946 */ /* 0x000fea0003800000 */
[----:B------:R-:W-:Y:S01]  /*28de0*/  ULDC.64 UR4, c[0x0][0xb20] ;  /* 0x0002c80000047ab9 */ /* 0x000fe20000000a00 */
[----:B------:R-:W-:Y:S01]  /*28df0*/  IMAD.MOV.U32 R32, RZ, RZ, RZ ;  /* 0x000000ffff207224 */ /* 0x000fe200078e00ff */
[----:B------:R-:W-:-:S04]  /*28e00*/  ISETP.NE.U32.AND P0, PT, RZ, UR4, PT ;  /* 0x00000004ff007c0c */ /* 0x000fc8000bf05070 */
[----:B------:R-:W-:Y:S01]  /*28e10*/  ISETP.NE.AND.EX P0, PT, RZ, UR5, PT, P0 ;  /* 0x00000005ff007c0c */ /* 0x000fe2000bf05300 */
[----:B------:R-:W-:-:S12]  /*28e20*/  ULDC.64 UR4, c[0x0][0xb10] ;  /* 0x0002c40000047ab9 */ /* 0x000fd80000000a00 */
[----:B------:R-:W0:Y:S02]  /*28e30*/  @P0 LDC.64 R2, c[0x0][0xb20] ;  /* 0x0002c800ff020b82 */ /* 0x000e240000000a00 */
        /* <DEDUP_REMOVED lines=11> */
[----:B-1----:R-:W1:Y:S07]  /*28ef0*/  @P1 LDC.64 R4, c[0x0][0xb10] ;  /* 0x0002c400ff041b82 */ /* 0x002e6e0000000a00 */
[----:B------:R-:W-:Y:S01]  /*28f00*/  @P2 LOP3.LUT R16, R16, 0x40, RZ, 0xfc, !PT ;  /* 0x0000004010102812 */ /* 0x000fe200078efcff */
[----:B0-----:R-:W-:-:S05]  /*28f10*/  IMAD.WIDE R2, R27, 0x4, R2 ;  /* 0x000000041b027825 */ /* 0x001fca00078e0202 */
[----:B------:R0:W5:Y:S01]  /*28f20*/  @P2 LDG.E R35, desc[UR36][R2.64] ;  /* 0x0000002402232981 */ /* 0x000162000c1e1900 */
[----:B-1----:R-:W-:-:S05]  /*28f30*/  @P1 IMAD.WIDE R4, R27, 0x4, R4 ;  /* 0x000000041b041825 */ /* 0x002fca00078e0204 */
[----:B--2---:R-:W2:Y:S01]  /*28f40*/  @P1 LDG.E R0, desc[UR36][R4.64] ;  /* 0x0000002404001981 */ /* 0x004ea2000c1e1900 */
        /* <DEDUP_REMOVED lines=10> */
[----:B0-----:R-:W-:-:S05]  /*28ff0*/  IMAD.U32 R0, RZ, RZ, UR4 ;  /* 0x00000004ff007e24 */ /* 0x001fca000f8e00ff */
[----:B------:R1:W-:Y:S01]  /*29000*/  STL [R1+0x410], R0 ;  /* 0x0004100001007387 */ /* 0x0003e20000100800 */
[----:B------:R-:W-:Y:S05]  /*29010*/  @!P2 BRA `(.L_x_6429) ;  /* 0x000000000010a947 */ /* 0x000fea0003800000 */
[----:B------:R-:W2:Y:S04]  /*29020*/  LDG.E R5, desc[UR36][R2.64] ;  /* 0x0000002402057981 */ /* 0x000ea8000c1e1900 */
[----:B-1----:R-:W2:Y:S02]  /*29030*/  LDG.E R0, desc[UR36][R2.64+0x4] ;  /* 0x0000042402007981 */ /* 0x002ea4000c1e1900 */
[----:B--2---:R-:W-:-:S05]  /*29040*/  IMAD.IADD R0, R0, 0x1, -R5 ;  /* 0x0000000100007824 */ /* 0x004fca00078e0a05 */
[----:B------:R2:W-:Y:S02]  /*29050*/  STL [R1+0x410], R0 ;  /* 0x0004100001007387 */ /* 0x0005e40000100800 */
.L_x_6429:
[----:B------:R-:W-:Y:S02]  /*29060*/  ULDC.64 UR4, c[0x0][0xb18] ;  /* 0x0002c60000047ab9 */ /* 0x000fe40000000a00 */
[----:B------:R-:W-:-:S04]  /*29070*/  ISETP.NE.U32.AND P0, PT, RZ, UR4, PT ;  /* 0x00000004ff007c0c */ /* 0x000fc8000bf05070 */
[----:B------:R-:W-:-:S13]  /*29080*/  ISETP.NE.AND.EX P0, PT, RZ, UR5, PT, P0 ;  /* 0x00000005ff007c0c */ /* 0x000fda000bf05300 */
[----:B------:R-:W-:Y:S05]  /*29090*/  @!P0 BRA `(.L_x_6430) ;  /* 0x0000000000108947 */ /* 0x000fea0003800000 */
[----:B0-----:R-:W0:Y:S02]  /*290a0*/  LDC.64 R2, c[0x0][0xb18] ;  /* 0x0002c600ff027b82 */ /* 0x001e240000000a00 */
[----:B0-----:R-:W-:-:S05]  /*290b0*/  IMAD.WIDE R2, R27, 0x4, R2 ;  /* 0x000000041b027825 */ /* 0x001fca00078e0202 */
[----:B------:R0:W5:Y:S01]  /*290c0*/  LDG.E R7, desc[UR36][R2.64] ;  /* 0x0000002402077981 */ /* 0x000162000c1e1900 */
[----:B------:R-:W-:Y:S05]  /*290d0*/  BRA `(.L_x_6431) ;  /* 0x0000000000247947 */ /* 0x000fea0003800000 */
.L_x_6430:
[----:B------:R-:W-:Y:S02]  /*290e0*/  ULDC.64 UR4, c[0x0][0xb00] ;  /* 0x0002c00000047ab9 */ /* 0x000fe40000000a00 */
[----:B------:R-:W-:-:S04]  /*290f0*/  ISETP.NE.U32.AND P0, PT, RZ, UR4, PT ;  /* 0x00000004ff007c0c */ /* 0x000fc8000bf05070 */
[----:B------:R-:W-:-:S13]  /*29100*/  ISETP.NE.AND.EX P0, PT, RZ, UR5, PT, P0 ;  /* 0x00000005ff007c0c */ /* 0x000fda000bf05300 */
[----:B------:R-:W-:Y:S05]  /*29110*/  @!P0 BRA `(.L_x_6431) ;  /* 0x0000000000148947 */ /* 0x000fea0003800000 */
[----:B0-----:R-:W0:Y:S02]  /*29120*/  LDC.64 R2, c[0x0][0xb00] ;  /* 0x0002c000ff027b82 */ /* 0x001e240000000a00 */
[----:B0-----:R-:W-:-:S05]  /*29130*/  IMAD.WIDE R2, R27, 0x4, R2 ;  /* 0x000000041b027825 */ /* 0x001fca00078e0202 */
[----:B------:R-:W3:Y:S04]  /*29140*/  LDG.E R7, desc[UR36][R2.64] ;  /* 0x0000002402077981 */ /* 0x000ee8000c1e1900 */
[----:B-12---:R-:W3:Y:S02]  /*29150*/  LDG.E R0, desc[UR36][R2.64+0x4] ;  /* 0x0000042402007981 */ /* 0x006ee4000c1e1900 */
[----:B---3--:R-:W-:-:S07]  /*29160*/  IMAD.IADD R7, R0, 0x1, -R7 ;  /* 0x0000000100077824 */ /* 0x008fce00078e0a07 */
.L_x_6431:
[----:B------:R-:W3:Y:S01]  /*29170*/  LDL R6, [R1+0x410] ;  /* 0x0004100001067983 */ /* 0x000ee20000100800 */
[----:B012---:R-:W0:Y:S01]  /*29180*/  LDC R0, c[0x0][0x448] ;  /* 0x00011200ff007b82 */ /* 0x007e220000000800 */
[----:B------:R-:W-:Y:S01]  /*29190*/  IMAD.SHL.U32 R37, R25, 0x40, RZ ;  /* 0x0000004019257824 */ /* 0x000fe200078e00ff */
[----:B------:R-:W-:Y:S01]  /*291a0*/  LOP3.LUT R16, R16, 0xffffefff, RZ, 0xc0, !PT ;  /* 0xffffefff10107812 */ /* 0x000fe200078ec0ff */
[----:B-----5:R-:W-:Y:S02]  /*291b0*/  IMAD.IADD R25, R7, 0x1, -R32 ;  /* 0x0000000107197824 */ /* 0x020fe400078e0a20 */
[----:B------:R-:W-:-:S03]  /*291c0*/  VIADD R4, R37, 0x3f ;  /* 0x0000003f25047836 */ /* 0x000fc60000000000 */
[----:B------:R-:W1:Y:S01]  /*291d0*/  LDC.64 R2, c[0x0][0xad8] ;  /* 0x0002b600ff027b82 */ /* 0x000e620000000a00 */
[----:B0-----:R-:W-:Y:S02]  /*291e0*/  ISETP.NE.AND P2, PT, R0, 0x1, PT ;  /* 0x000000010000780c */ /* 0x001fe40003f45270 */
[----:B-1----:R-:W-:-:S11]  /*291f0*/  ISETP.GE.AND P1, PT, R3, 0x1, PT ;  /* 0x000000010300780c */ /* 0x002fd60003f26270 */
[----:B------:R-:W0:Y:S01]  /*29200*/  @P2 LDC R5, c[0x0][0x44c] ;  /* 0x00011300ff052b82 */ /* 0x000e220000000800 */
[----:B------:R-:W-:-:S07]  /*29210*/  @P2 LOP3.LUT R16, R16, 0x1000, RZ, 0xfc, !PT ;  /* 0x0000100010102812 */ /* 0x000fce00078efcff */
[----:B------:R-:W1:Y:S01]  /*29220*/  @P2 LDC R0, c[0x0][0x450] ;  /* 0x00011400ff002b82 */ /* 0x000e620000000800 */
[----:B0-----:R-:W-:-:S05]  /*29230*/  @P2 IMAD.HI.U32 R5, R4, R5, RZ ;  /* 0x0000000504052227 */ /* 0x001fca00078e00ff */
[----:B-1----:R-:W-:Y:S02]  /*29240*/  @P2 SHF.R.U32.HI R4, RZ, R0, R5 ;  /* 0x00000000ff042219 */ /* 0x002fe40000011605 */
[----:B---3--:R-:W-:-:S05]  /*29250*/  IADD3 R5, R25, 0x1, -R6 ;  /* 0x0000000119057810 */ /* 0x008fca0007ffe806 */
        /* <DEDUP_REMOVED lines=14> */
.L_x_6434:
[----:B------:R-:W-:-:S13]  /*29340*/  ISETP.NE.AND P0, PT, R3, 0x1, PT ;  /* 0x000000010300780c */ /* 0x000fda0003f05270 */
[----:B------:R-:W0:Y:S02]  /*29350*/  @P0 LDC.64 R4, c[0x0][0xae0] ;  /* 0x0002b800ff040b82 */ /* 0x000e240000000a00 */
[----:B0-----:R-:W-:-:S05]  /*29360*/  @P0 IMAD.HI.U32 R4, R0, R4, RZ ;  /* 0x0000000400040227 */ /* 0x001fca00078e00ff */
[----:B------:R-:W-:-:S07]  /*29370*/  @P0 SHF.R.U32.HI R0, RZ, R5, R4 ;  /* 0x00000005ff000219 */ /* 0x000fce0000011604 */
.L_x_6435:
[----:B------:R-:W-:Y:S05]  /*29380*/  BSYNC B0 ;  /* 0x0000000000007941 */ /* 0x000fea0003800000 */
.L_x_6433:
[----:B------:R-:W-:-:S05]  /*29390*/  IMAD R5, R0, R3, R3 ;  /* 0x0000000300057224 */ /* 0x000fca00078e0203 */
[----:B------:R-:W-:-:S07]  /*293a0*/  VIMNMX R2, R2, R5, PT ;  /* 0x0000000502027248 */ /* 0x000fce0003fe0100 */
.L_x_6432:
[----:B------:R-:W0:Y:S01]  /*293b0*/  @P2 LDC R0, c[0x0][0x44c] ;  /* 0x00011300ff002b82 */ /* 0x000e220000000800 */
[----:B------:R-:W-:Y:S01]  /*293c0*/  VIADD R2, R2, 0x3f ;  /* 0x0000003f02027836 */ /* 0x000fe20000000000 */
[----:B------:R-:W-:Y:S01]  /*293d0*/  ULDC UR4, c[0x0][0xad4] ;  /* 0x0002b50000047ab9 */ /* 0x000fe20000000800 */
[----:B------:R-:W-:-:S05]  /*293e0*/  IMAD.MOV.U32 R4, RZ, RZ, R37 ;  /* 0x000000ffff047224 */ /* 0x000fca00078e0025 */
[----:B------:R-:W1:Y:S01]  /*293f0*/  @P2 LDC R5, c[0x0][0x450] ;  /* 0x00011400ff052b82 */ /* 0x000e620000000800 */
[----:B0-----:R-:W-:-:S05]  /*29400*/  @P2 IMAD.HI.U32 R0, R37, R0, RZ ;  /* 0x0000000025002227 */ /* 0x001fca00078e00ff */
        /* <DEDUP_REMOVED lines=22> */
.L_x_6438:
[----:B------:R-:W-:-:S13]  /*29570*/  ISETP.NE.AND P0, PT, R3, 0x1, PT ;  /* 0x000000010300780c */ /* 0x000fda0003f05270 */
[----:B------:R-:W0:Y:S02]  /*29580*/  @P0 LDC.64 R4, c[0x0][0xae0] ;  /* 0x0002b800ff040b82 */ /* 0x000e240000000a00 */
[----:B0-----:R-:W-:-:S05]  /*29590*/  @P0 IMAD.HI.U32 R4, R6, R4, RZ ;  /* 0x0000000406040227 */ /* 0x001fca00078e00ff */
[----:B------:R-:W-:-:S07]  /*295a0*/  @P0 SHF.R.U32.HI R6, RZ, R5, R4 ;  /* 0x00000005ff060219 */ /* 0x000fce0000011604 */
.L_x_6439:
[----:B------:R-:W-:Y:S05]  /*295b0*/  BSYNC B0 ;  /* 0x0000000000007941 */ /* 0x000fea0003800000 */
.L_x_6437:
[----:B------:R-:W-:-:S05]  /*295c0*/  IMAD R3, R6, R3, RZ ;  /* 0x0000000306037224 */ /* 0x000fca00078e02ff */
[----:B------:R-:W-:-:S07]  /*295d0*/  VIMNMX R2, R2, R3, !PT ;  /* 0x0000000302027248 */ /* 0x000fce0007fe0100 */
.L_x_6436:
        /* <DEDUP_REMOVED lines=43> */
.L_x_6441:
[----:B------:R-:W-:Y:S05]  /*29890*/  BSYNC B0 ;  /* 0x0000000000007941 */ /* 0x000fea0003800000 */
.L_x_6440:
        /* <DEDUP_REMOVED lines=23> */
.L_x_6443:
        /* <DEDUP_REMOVED lines=20> */
.L_x_6446:
[----:B------:R-:W-:Y:S05]  /*29b50*/  BSYNC B6 ;  /* 0x0000000000067941 */ /* 0x000fea0003800000 */
.L_x_6445:
        /* <DEDUP_REMOVED lines=20> */
.L_x_6449:
        /* <DEDUP_REMOVED lines=15> */
.L_x_6448:
[----:B------:R-:W-:Y:S05]  /*29d90*/  BSYNC B6 ;  /* 0x0000000000067941 */ /* 0x000fea0003800000 */
.L_x_6447:
[----:B------:R-:W-:Y:S01]  /*29da0*/  ULDC.64 UR4, c[0x0][0xaf0] ;  /* 0x0002bc0000047ab9 */ /* 0x000fe20000000a00 */
[----:B------:R-:W0:Y:S01]  /*29db0*/  S2R R21, SR_TID.X ;  /* 0x0000000000157919 */ /* 0x000e220000002100 */
[----:B------:R-:W-:Y:S01]  /*29dc0*/  ISETP.NE.U32.AND P0, PT, RZ, UR4, PT ;  /* 0x00000004ff007c0c */ /* 0x000fe2000bf05070 */
[----:B------:R-:W-:Y:S01]  /*29dd0*/  IMAD.MOV.U32 R28, RZ, RZ, R27 ;  /* 0x000000ffff1c7224 */ /* 0x000fe200078e001b */
[----:B------:R-:W-:Y:S01]  /*29de0*/  ULDC UR4, c[0x0][0x320] ;  /* 0x0000c80000047ab9 */ /* 0x000fe20000000800 */
[----:B------:R-:W1:Y:S01]  /*29df0*/  S2R R22, SR_TID.X ;  /* 0x0000000000167919 */ /* 0x000e620000002100 */
[----:B------:R-:W-:Y:S01]  /*29e00*/  ISETP.NE.AND.EX P0, PT, RZ, UR5, PT, P0 ;  /* 0x00000005ff007c0c */ /* 0x000fe2000bf05300 */
[----:B------:R-:W2:-:S12]  /*29e10*/  LDC R20, c[0x0][0x430] ;  /* 0x00010c00ff147b82 */ /* 0x000e980000000800 */
[----:B------:R-:W3:Y:S01]  /*29e20*/  @P0 LDC.64 R2, c[0x0][0xaf0] ;  /* 0x0002bc00ff020b82 */ /* 0x000ee20000000a00 */
[----:B0-----:R-:W-:-:S05]  /*29e30*/  IMAD.SHL.U32 R29, R21, 0x8, RZ ;  /* 0x00000008151d7824 */ /* 0x001fca00078e00ff */
[----:B------:R-:W-:Y:S01]  /*29e40*/  LOP3.LUT R29, R29, 0x38, RZ, 0xc0, !PT ;  /* 0x000000381d1d7812 */ /* 0x000fe200078ec0ff */
[----:B-1----:R-:W-:-:S03]  /*29e50*/  IMAD.SHL.U32 R21, R22, 0x8, RZ ;  /* 0x0000000816157824 */ /* 0x002fc600078e00ff */
[----:B------:R-:W-:Y:S01]  /*29e60*/  LOP3.LUT R33, R29, 0x40, RZ, 0xfc, !PT ;  /* 0x000000401d217812 */ /* 0x000fe200078efcff */
[----:B---3--:R-:W-:Y:S01]  /*29e70*/  @P0 IMAD.WIDE R2, R27, 0x4, R2 ;  /* 0x000000041b020825 */ /* 0x008fe200078e0202 */
[C---:B------:R-:W-:Y:S02]  /*29e80*/  LOP3.LUT R0, R29.reuse, 0x180, RZ, 0xfc, !PT ;  /* 0x000001801d007812 */ /* 0x040fe400078efcff */
[----:B------:R-:W-:Y:S02]  /*29e90*/  LOP3.LUT R29, R29, 0x1c0, RZ, 0xfc, !PT ;  /* 0x000001c01d1d7812 */ /* 0x000fe400078efcff */
[----:B------:R-:W-:Y:S01]  /*29ea0*/  ISETP.GE.AND P3, PT, R33, UR4, PT ;  /* 0x0000000421007c0c */ /* 0x000fe2000bf66270 */
[----:B------:R0:W5:Y:S01]  /*29eb0*/  @P0 LDG.E R28, desc[UR36][R2.64] ;  /* 0x00000024021c0981 */ /* 0x000162000c1e1900 */
[----:B------:R-:W-:Y:S01]  /*29ec0*/  ISETP.GE.AND P0, PT, R29, UR4, PT ;  /* 0x000000041d007c0c */ /* 0x000fe2000bf06270 */
[C---:B------:R-:W-:Y:S01]  /*29ed0*/  IMAD.SHL.U32 R29, R22.reuse, 0x8, RZ ;  /* 0x00000008161d7824 */ /* 0x040fe200078e00ff */
[----:B------:R-:W-:Y:S01]  /*29ee0*/  LOP3.LUT R21, R21, 0x38, RZ, 0xc0, !PT ;  /* 0x0000003815157812 */ /* 0x000fe200078ec0ff */
[----:B------:R-:W-:Y:S01]  /*29ef0*/  IMAD.SHL.U32 R22, R22, 0x8, RZ ;  /* 0x0000000816167824 */ /* 0x000fe200078e00ff */
[----:B------:R-:W-:Y:S01]  /*29f00*/  LOP3.LUT R16, R16, 0xfffffdff, RZ, 0xc0, !PT ;  /* 0xfffffdff10107812 */ /* 0x000fe200078ec0ff */
[----:B------:R-:W-:Y:S01]  /*29f10*/  UMOV UR5, 0xffffffff ;  /* 0xffffffff00057882 */ /* 0x000fe20000000000 */
[----:B------:R-:W-:-:S02]  /*29f20*/  LOP3.LUT R29, R29, 0x38, RZ, 0xc0, !PT ;  /* 0x000000381d1d7812 */ /* 0x000fc400078ec0ff */
[----:B------:R-:W-:Y:S02]  /*29f30*/  ISETP.GE.AND P2, PT, R21, UR4, PT ;  /* 0x0000000415007c0c */ /* 0x000fe4000bf46270 */
[----:B------:R-:W-:Y:S02]  /*29f40*/  LOP3.LUT R29, R29, 0x80, RZ, 0xfc, !PT ;  /* 0x000000801d1d7812 */ /* 0x000fe400078efcff */
[----:B------:R-:W-:Y:S02]  /*29f50*/  @P3 LOP3.LUT R16, R16, 0x200, RZ, 0xfc, !PT ;  /* 0x0000020010103812 */ /* 0x000fe400078efcff */
[----:B------:R-:W-:Y:S02]  /*29f60*/  LOP3.LUT R22, R22, 0x38, RZ, 0xc0, !PT ;  /* 0x0000003816167812 */ /* 0x000fe400078ec0ff */
[----:B------:R-:W-:Y:S02]  /*29f70*/  ISETP.GE.AND P5, PT, R29, UR4, PT ;  /* 0x000000041d007c0c */ /* 0x000fe4000bfa6270 */
[----:B------:R-:W-:-:S02]  /*29f80*/  LOP3.LUT R16, R16, 0xfffffbff, RZ, 0xc0, !PT ;  /* 0xfffffbff10107812 */ /* 0x000fc400078ec0ff */
[----:B------:R-:W-:Y:S02]  /*29f90*/  LOP3.LUT R22, R22, 0xc0, RZ, 0xfc, !PT ;  /* 0x000000c016167812 */ /* 0x000fe400078efcff */
[----:B------:R-:W-:Y:S02]  /*29fa0*/  @P2 LOP3.LUT R16, R16, 0x400, RZ, 0xfc, !PT ;  /* 0x0000040010102812 */ /* 0x000fe400078efcff */
[----:B------:R-:W-:Y:S02]  /*29fb0*/  ISETP.GE.AND P4, PT, R22, UR4, PT ;  /* 0x0000000416007c0c */ /* 0x000fe4000bf86270 */
[----:B------:R-:W-:Y:S02]  /*29fc0*/  LOP3.LUT R16, R16, 0xffffffdf, RZ, 0xc0, !PT ;  /* 0xffffffdf10107812 */ /* 0x000fe400078ec0ff */
[C---:B------:R-:W-:Y:S02]  /*29fd0*/  LOP3.LUT R22, R21.reuse, 0x100, RZ, 0xfc, !PT ;  /* 0x0000010015167812 */ /* 0x040fe400078efcff */
[----:B------:R-:W-:-:S02]  /*29fe0*/  LOP3.LUT R21, R21, 0x140, RZ, 0xfc, !PT ;  /* 0x0000014015157812 */ /* 0x000fc400078efcff */
[----:B------:R-:W-:Y:S02]  /*29ff0*/  @P5 LOP3.LUT R16, R16, 0x20, RZ, 0xfc, !PT ;  /* 0x0000002010105812 */ /* 0x000fe400078efcff */
[----:B------:R-:W-:Y:S02]  /*2a000*/  ISETP.GE.AND P2, PT, R21, UR4, PT ;  /* 0x0000000415007c0c */ /* 0x000fe4000bf46270 */
[----:B------:R-:W-:Y:S02]  /*2a010*/  LOP3.LUT R16, R16, 0xffffffef, RZ, 0xc0, !PT ;  /* 0xffffffef10107812 */ /* 0x000fe400078ec0ff */
[----:B------:R-:W-:Y:S02]  /*2a020*/  ISETP.GE.AND P3, PT, R22, UR4, PT ;  /* 0x0000000416007c0c */ /* 0x000fe4000bf66270 */
[----:B------:R-:W-:Y:S02]  /*2a030*/  @P4 LOP3.LUT R16, R16, 0x10, RZ, 0xfc, !PT ;  /* 0x0000001010104812 */ /* 0x000fe400078efcff */
[----:B------:R-:W-:-:S02]  /*2a040*/  ISETP.GE.AND P1, PT, R0, UR4, PT ;  /* 0x0000000400007c0c */ /* 0x000fc4000bf26270 */
[----:B------:R-:W-:Y:S02]  /*2a050*/  LOP3.LUT R16, R16, 0xfffffffb, RZ, 0xc0, !PT ;  /* 0xfffffffb10107812 */ /* 0x000fe400078ec0ff */
[----:B------:R-:W-:Y:S02]  /*2a060*/  SEL R6, RZ, 0x40, P1 ;  /* 0x00000040ff067807 */ /* 0x000fe40000800000 */
[----:B------:R-:W-:Y:S02]  /*2a070*/  @P2 LOP3.LUT R16, R16, 0x4, RZ, 0xfc, !PT ;  /* 0x0000000410102812 */ /* 0x000fe400078efcff */
[----:B------:R-:W-:Y:S02]  /*2a080*/  SEL R29, RZ, 0x80, P0 ;  /* 0x00000080ff1d7807 */ /* 0x000fe40000000000 */
[----:B------:R-:W-:Y:S02]  /*2a090*/  LOP3.LUT R16, R16, 0xfffffff7, RZ, 0xc0, !PT ;  /* 0xfffffff710107812 */ /* 0x000fe400078ec0ff */
[----:B------:R-:W-:-:S02]  /*2a0a0*/  LEA R0, R30, 0xffffffc0, 0x6 ;  /* 0xffffffc01e007811 */ /* 0x000fc400078e30ff */
[----:B------:R-:W-:Y:S01]  /*2a0b0*/  @P3 LOP3.LUT R16, R16, 0x8, RZ, 0xfc, !PT ;  /* 0x0000000810103812 */ /* 0x000fe200078efcff */
[----:B0-2---:R-:W-:Y:S06]  /*2a0c0*/  BRA.DIV UR5, `(.L_x_6450) ;  /* 0x0000005205a47947 */ /* 0x005fec000b800000 */
.L_x_6523:
[----:B------:R-:W0:Y:S01]  /*2a0d0*/  S2R R2, SR_TID.X ;  /* 0x0000000000027919 */ /* 0x000e220000002100 */
[----:B------:R-:W-:Y:S01]  /*2a0e0*/  ISETP.NE.AND P1, PT, R20, 0x1, PT ;  /* 0x000000011400780c */ /* 0x000fe20003f25270 */
[----:B------:R-:W-:Y:S01]  /*2a0f0*/  IMAD.MOV.U32 R36, RZ, RZ, RZ ;  /* 0x000000ffff247224 */ /* 0x000fe200078e00ff */
[----:B-----5:R-:W-:Y:S01]  /*2a100*/  SHF.R.S32.HI R33, RZ, 0x1f, R28 ;  /* 0x0000001fff217819 */ /* 0x020fe2000001141c */
[----:B------:R-:W1:Y:S01]  /*2a110*/  S2R R3, SR_TID.X ;  /* 0x0000000000037919 */ /* 0x000e620000002100 */
[C---:B------:R-:W-:Y:S02]  /*2a120*/  LOP3.LUT P6, RZ, R16.reuse, 0x400, RZ, 0xc0, !PT ;  /* 0x0000040010ff7812 */ /* 0x040fe400078cc0ff */
[----:B------:R-:W-:-:S07]  /*2a130*/  LOP3.LUT R16, R16, 0xffffdfff, RZ, 0xc0, !PT ;  /* 0xffffdfff10107812 */ /* 0x000fce00078ec0ff */
[----:B------:R-:W-:Y:S02]  /*2a140*/  @P1 LOP3.LUT R16, R16, 0x2000, RZ, 0xfc, !PT ;  /* 0x0000200010101812 */ /* 0x000fe400078efcff */
[----:B0-----:R-:W-:Y:S01]  /*2a150*/  LOP3.LUT R2, R2, 0x7f, RZ, 0xc0, !PT ;  /* 0x0000007f02027812 */ /* 0x001fe200078ec0ff */
[----:B-1----:R-:W-:-:S03]  /*2a160*/  IMAD.SHL.U32 R10, R3, 0x10, RZ ;  /* 0x00000010030a7824 */ /* 0x002fc600078e00ff */
[----:B------:R-:W-:Y:S01]  /*2a170*/  SHF.R.U32.HI R2, RZ, 0x3, R2 ;  /* 0x00000003ff027819 */ /* 0x000fe20000011602 */
[----:B------:R-:W0:Y:S03]  /*2a180*/  @P1 LDC R3, c[0x0][0x434] ;  /* 0x00010d00ff031b82 */ /* 0x000e260000000800 */
[----:B------:R-:W-:-:S05]  /*2a190*/  LOP3.LUT R10, R2, 0x70, R10, 0xf8, !PT ;  /* 0x00000070020a7812 */ /* 0x000fca00078ef80a */
[----:B------:R-:W-:Y:S01]  /*2a1a0*/  IMAD.IADD R7, R10, 0x1, R0 ;  /* 0x000000010a077824 */ /* 0x000fe200078e0200 */
[----:B------:R-:W1:Y:S04]  /*2a1b0*/  @P1 LDC R2, c[0x0][0x438] ;  /* 0x00010e00ff021b82 */ /* 0x000e680000000800 */
[C---:B------:R-:W-:Y:S01]  /*2a1c0*/  ISETP.GE.AND P0, PT, R7.reuse, R25, PT ;  /* 0x000000190700720c */ /* 0x040fe20003f06270 */
[----:B------:R-:W-:-:S03]  /*2a1d0*/  IMAD.IADD R7, R7, 0x1, R32 ;  /* 0x0000000107077824 */ /* 0x000fc600078e0220 */
[----:B------:R-:W-:Y:S01]  /*2a1e0*/  ISETP.GT.U32.OR P0, PT, R10, 0x3f, P0 ;  /* 0x0000003f0a00780c */ /* 0x000fe20000704470 */
[----:B------:R-:W-:Y:S02]  /*2a1f0*/  IMAD.MOV.U32 R8, RZ, RZ, R7 ;  /* 0x000000ffff087224 */ /* 0x000fe400078e0007 */
[----:B0-----:R-:W-:-:S10]  /*2a200*/  @P1 IMAD.HI.U32 R3, R7, R3, RZ ;  /* 0x0000000307031227 */ /* 0x001fd400078e00ff */
[----:B------:R-:W0:Y:S01]  /*2a210*/  @!P0 LDC.64 R4, c[0x0][0x428] ;  /* 0x00010a00ff048b82 */ /* 0x000e220000000a00 */
[----:B-1----:R-:W-:-:S04]  /*2a220*/  @P1 SHF.R.U32.HI R8, RZ, R2, R3 ;  /* 0x00000002ff081219 */ /* 0x002fc80000011603 */
        /* <DEDUP_REMOVED lines=23> */
[----:B------:R-:W-:-:S04]  /*2a3a0*/  LOP3.LUT R2, R4, R2, R3, 0xfe, !PT ;  /* 0x0000000204027212 */ /* 0x000fc800078efe03 */
[----:B------:R-:W-:Y:S01]  /*2a3b0*/  LOP3.LUT R6, R2, R6, RZ, 0xfc, !PT ;  /* 0x0000000602067212 */ /* 0x000fe200078efcff */
[----:B------:R-:W-:-:S03]  /*2a3c0*/  IMAD.MOV R2, RZ, RZ, -R8 ;  /* 0x000000ffff027224 */ /* 0x000fc600078e0a08 */
[----:B------:R-:W-:Y:S01]  /*2a3d0*/  LOP3.LUT R29, R6, R29, RZ, 0xfc, !PT ;  /* 0x0000001d061d7212 */ /* 0x000fe200078efcff */
[----:B------:R-:W-:Y:S01]  /*2a3e0*/  IMAD R3, R20, R2, R7 ;  /* 0x0000000214037224 */ /* 0x000fe200078e0207 */
[----:B------:R0:W-:Y:S01]  /*2a3f0*/  STL [R1+0x434], R6 ;  /* 0x0004340601007387 */ /* 0x0001e20000100800 */
[----:B------:R-:W-:-:S03]  /*2a400*/  IMAD.U32 R2, RZ, RZ, UR38 ;  /* 0x00000026ff027e24 */ /* 0x000fc6000f8e00ff */
[----:B------:R0:W-:Y:S02]  /*2a410*/  STL [R1+0x414], R3 ;  /* 0x0004140301007387 */ /* 0x0001e40000100800 */
[----:B------:R-:W-:-:S13]  /*2a420*/  ISETP.NE.AND P0, PT, R2, 0x3, PT ;  /* 0x000000030200780c */ /* 0x000fda0003f05270 */
[----:B------:R-:W-:-:S04]  /*2a430*/  @P0 LOP3.LUT R16, R16, 0x800, RZ, 0xfc, !PT ;  /* 0x0000080010100812 */ /* 0x000fc800078efcff */
[----:B------:R-:W-:-:S04]  /*2a440*/  LOP3.LUT R16, R16, 0xfffffffe, RZ, 0xc0, !PT ;  /* 0xfffffffe10107812 */ /* 0x000fc800078ec0ff */
[----:B------:R-:W-:Y:S01]  /*2a450*/  @P1 LOP3.LUT R16, R16, 0x1, RZ, 0xfc, !PT ;  /* 0x0000000110101812 */ /* 0x000fe200078efcff */
[----:B0-----:R-:W-:Y:S06]  /*2a460*/  @!P0 BRA `(.L_x_6451) ;  /* 0x0000000000048947 */ /* 0x001fec0003800000 */
[----:B------:R-:W-:Y:S01]  /*2a470*/  BPT.TRAP 0x1 ;  /* 0x000000040000795c */ /* 0x000fe20000300000 */
.L_x_6451:
        /* <DEDUP_REMOVED lines=9> */
.L_x_6524:
[----:B------:R-:W-:Y:S05]  /*2a510*/  BSYNC B0 ;  /* 0x0000000000007941 */ /* 0x000fea0003800000 */
.L_x_6452:
[----:B------:R-:W0:Y:S01]  /*2a520*/  LDL R2, [R1+0x414] ;  /* 0x0004140001027983 */ /* 0x000e220000100800 */
[----:B------:R-:W-:Y:S01]  /*2a530*/  ULDC.64 UR4, c[0x0][0x300] ;  /* 0x0000c00000047ab9 */ /* 0x000fe20000000a00 */
[----:B-----5:R-:W-:Y:S01]  /*2a540*/  SHF.R.S32.HI R4, RZ, 0x1f, R36 ;  /* 0x0000001fff047819 */ /* 0x020fe20000011424 */
[----:B------:R-:W-:Y:S01]  /*2a550*/  ULDC.64 UR6, c[0x0][0x2e8] ;  /* 0x0000ba0000067ab9 */ /* 0x000fe20000000a00 */
[----:B------:R-:W-:-:S03]  /*2a560*/  LOP3.LUT R16, R16, 0xfffffffd, RZ, 0xc0, !PT ;  /* 0xfffffffd10107812 */ /* 0x000fc600078ec0ff */
[----:B------:R-:W-:Y:S01]  /*2a570*/  STL [R1+0x42c], R4 ;  /* 0x00042c0401007387 */ /* 0x000fe20000100800 */
[----:B0-----:R-:W-:-:S05]  /*2a580*/  SHF.R.S32.HI R0, RZ, 0x1f, R2 ;  /* 0x0000001fff007819 */ /* 0x001fca0000011402 */
[----:B------:R0:W-:Y:S02]  /*2a590*/  STL [R1+0x428], R0 ;  /* 0x0004280001007387 */ /* 0x0001e40000100800 */
[----:B0-----:R-:W-:-:S04]  /*2a5a0*/  IMAD R0, R0, UR4, RZ ;  /* 0x0000000400007c24 */ /* 0x001fc8000f8e02ff */
[C---:B------:R-:W-:Y:S02]  /*2a5b0*/  IMAD R0, R2.reuse, UR5, R0 ;  /* 0x0000000502007c24 */ /* 0x040fe4000f8e0200 */
[----:B------:R-:W-:Y:S01]  /*2a5c0*/  IMAD.WIDE.U32 R2, R2, UR4, RZ ;  /* 0x0000000402027c25 */ /* 0x000fe2000f8e00ff */
[----:B------:R-:W-:-:S03]  /*2a5d0*/  ULDC.64 UR4, c[0x0][0x310] ;  /* 0x0000c40000047ab9 */ /* 0x000fc60000000a00 */
[----:B------:R-:W-:Y:S02]  /*2a5e0*/  IMAD.IADD R3, R3, 0x1, R0 ;  /* 0x0000000103037824 */ /* 0x000fe400078e0200 */
[----:B------:R-:W-:Y:S02]  /*2a5f0*/  IMAD R0, R4, UR4, RZ ;  /* 0x0000000404007c24 */ /* 0x000fe4000f8e02ff */
[----:B------:R-:W0:Y:S01]  /*2a600*/  S2R R4, SR_TID.X ;  /* 0x0000000000047919 */ /* 0x000e220000002100 */
[----:B------:R-:W-:-:S04]  /*2a610*/  IMAD.WIDE.U32 R2, R36, UR4, R2 ;  /* 0x0000000424027c25 */ /* 0x000fc8000f8e0002 */
[----:B------:R-:W-:Y:S01]  /*2a620*/  IMAD R0, R36, UR5, R0 ;  /* 0x0000000524007c24 */ /* 0x000fe2000f8e0200 */
[----:B------:R-:W-:-:S03]  /*2a630*/  ULDC.64 UR4, c[0x0][0x308] ;  /* 0x0000c20000047ab9 */ /* 0x000fc60000000a00 */
[----:B------:R-:W-:Y:S02]  /*2a640*/  IMAD.IADD R3, R3, 0x1, R0 ;  /* 0x0000000103037824 */ /* 0x000fe400078e0200 */
[----:B------:R-:W-:Y:S01]  /*2a650*/  IMAD.WIDE.U32 R2, R26, UR4, R2 ;  /* 0x000000041a027c25 */ /* 0x000fe2000f8e0002 */
[----:B------:R-:W-:-:S03]  /*2a660*/  ULDC UR4, c[0x0][0x2f4] ;  /* 0x0000bd0000047ab9 */ /* 0x000fc60000000800 */
[----:B------:R-:W-:Y:S01]  /*2a670*/  IMAD R5, R26, UR5, R3 ;  /* 0x000000051a057c24 */ /* 0x000fe2000f8e0203 */
[----:B------:R-:W-:Y:S01]  /*2a680*/  LEA R0, P0, R2, UR6, 0x1 ;  /* 0x0000000602007c11 */ /* 0x000fe2000f8008ff */
[----:B------:R-:W-:-:S03]  /*2a690*/  UMOV UR5, 0xffffffff ;  /* 0xffffffff00057882 */ /* 0x000fc60000000000 */
[----:B------:R-:W-:Y:S02]  /*2a6a0*/  LEA.HI.X R5, R2, UR7, R5, 0x1, P0 ;  /* 0x0000000702057c11 */ /* 0x000fe400080f0c05 */
[----:B------:R-:W-:Y:S01]  /*2a6b0*/  ISETP.GE.AND P0, PT, R25, 0x1, PT ;  /* 0x000000011900780c */ /* 0x000fe20003f06270 */
[----:B0-----:R-:W-:Y:S02]  /*2a6c0*/  IMAD.SHL.U32 R7, R4, 0x8, RZ ;  /* 0x0000000804077824 */ /* 0x001fe400078e00ff */
[----:B------:R-:W-:-:S03]  /*2a6d0*/  IMAD R4, R18, 0x1000, R34 ;  /* 0x0000100012047824 */ /* 0x000fc600078e0222 */
[----:B------:R-:W-:-:S04]  /*2a6e0*/  LOP3.LUT R7, R7, 0x38, RZ, 0xc0, !PT ;  /* 0x0000003807077812 */ /* 0x000fc800078ec0ff */
[----:B------:R-:W-:-:S13]  /*2a6f0*/  ISETP.GE.AND P2, PT, R7, UR4, PT ;  /* 0x0000000407007c0c */ /* 0x000fda000bf46270 */
[----:B------:R-:W-:Y:S01]  /*2a700*/  @P2 LOP3.LUT R16, R16, 0x2, RZ, 0xfc, !PT ;  /* 0x0000000210102812 */ /* 0x000fe200078efcff */
[----:B------:R-:W-:Y:S06]  /*2a710*/  BRA.DIV UR5, `(.L_x_6454) ;  /* 0x0000004e05587947 */ /* 0x000fec000b800000 */
        /* <DEDUP_REMOVED lines=32> */
.L_x_6534:
        /* <DEDUP_REMOVED lines=10> */
.L_x_6455:
        /* <DEDUP_REMOVED lines=10> */
.L_x_6456:
[----:B------:R-:W-:Y:S01]  /*2aa60*/  VIADD R0, R17, 0x20400 ;  /* 0x0002040011007836 */ /* 0x000fe20000000000 */
[----:B------:R-:W-:Y:S01]  /*2aa70*/  LOP3.LUT P1, RZ, R16, 0x40, RZ, 0xc0, !PT ;  /* 0x0000004010ff7812 */ /* 0x000fe2000782c0ff */
[----:B------:R1:W-:-:S12]  /*2aa80*/  SYNCS.ARRIVE.TRANS64.A1T0 RZ, [R22+URZ+0x38830], RZ ;  /* 0x038830ff16ff79a7 */ /* 0x0003d8000810003f */
[----:B------:R-:W-:Y:S05]  /*2aa90*/  WARPSYNC.ALL ;  /* 0x0000000000007948 */ /* 0x000fea0003800000 */
[----:B------:R-:W-:Y:S01]  /*2aaa0*/  BAR.SYNC.DEFER_BLOCKING 0x8, 0x100 ;  /* 0x0204000000007b1d */ /* 0x000fe20000010000 */
[----:B------:R-:W-:Y:S02]  /*2aab0*/  LOP3.LUT P0, RZ, R0, 0x3ff, RZ, 0xc0, !PT ;  /* 0x000003ff00ff7812 */ /* 0x000fe4000780c0ff */
[----:B------:R-:W-:-:S03]  /*2aac0*/  SHF.R.S32.HI R0, RZ, 0x1f, R27 ;  /* 0x0000001fff007819 */ /* 0x000fc6000001141b */
[----:B------:R-:W-:Y:S01]  /*2aad0*/  BSSY B6, `(.L_x_6457) ;  /* 0x0000018000067945 */ /* 0x000fe20003800000 */
[----:B------:R-:W-:Y:S02]  /*2aae0*/  SEL R30, R0, RZ, !P1 ;  /* 0x000000ff001e7207 */ /* 0x000fe40004800000 */
[----:B------:R-:W-:-:S03]  /*2aaf0*/  SEL R0, R27, RZ, !P1 ;  /* 0x000000ff1b007207 */ /* 0x000fc60004800000 */
[----:B------:R-:W-:Y:S04]  /*2ab00*/  STL [R1+0x424], R30 ;  /* 0x0004241e01007387 */ /* 0x000fe80000100800 */
[----:B------:R2:W-:Y:S02]  /*2ab10*/  STL [R1+0x418], R0 ;  /* 0x0004180001007387 */ /* 0x0005e40000100800 */
[----:B--2---:R-:W-:-:S05]  /*2ab20*/  SHF.R.S32.HI R0, RZ, 0x1f, R35 ;  /* 0x0000001fff007819 */ /* 0x004fca0000011423 */
[----:B------:R2:W-:Y:S01]  /*2ab30*/  STL [R1+0x41c], R0 ;  /* 0x00041c0001007387 */ /* 0x0005e20000100800 */
        /* <DEDUP_REMOVED lines=16> */
[----:B012---:R-:W-:Y:S05]  /*2ac40*/  CALL.ABS.NOINC R2 ;  /* 0x0000000002007343 */ /* 0x007fea0003c00000 */
.L_x_6458:
[----:B------:R-:W-:Y:S05]  /*2ac50*/  BSYNC B6 ;  /* 0x0000000000067941 */ /* 0x000fea0003800000 */
.L_x_6457:
[----:B------:R-:W3:Y:S01]  /*2ac60*/  LDL R20, [R1+0x41c] ;  /* 0x00041c0001147983 */ /* 0x000ee20000100800 */
[----:B------:R-:W-:Y:S01]  /*2ac70*/  IMAD.MOV.U32 R21, RZ, RZ, R30 ;  /* 0x000000ffff157224 */ /* 0x000fe200078e001e */
[----:B------:R-:W-:Y:S01]  /*2ac80*/  ULDC.64 UR4, c[0x0][0x298] ;  /* 0x0000a60000047ab9 */ /* 0x000fe20000000a00 */
[----:B------:R-:W4:Y:S01]  /*2ac90*/  LDC R5, c[0x0][0x448] ;  /* 0x00011200ff057b82 */ /* 0x000f220000000800 */
[----:B------:R1:W5:Y:S01]  /*2aca0*/  LDL R9, [R1+0x410] ;  /* 0x0004100001097983 */ /* 0x0003620000100800 */
[----:B0-----:R-:W0:Y:S01]  /*2acb0*/  S2R R2, SR_TID.X ;  /* 0x0000000000027919 */ /* 0x001e220000002100 */
[----:B------:R-:W1:Y:S01]  /*2acc0*/  S2R R30, SR_TID.X ;  /* 0x00000000001e7919 */ /* 0x000e620000002100 */
[----:B0-----:R-:W-:-:S04]  /*2acd0*/  LOP3.LUT R2, R2, 0x7f, RZ, 0xc0, !PT ;  /* 0x0000007f02027812 */ /* 0x001fc800078ec0ff */
[----:B--2---:R-:W-:Y:S02]  /*2ace0*/  SHF.R.U32.HI R0, RZ, 0x3, R2 ;  /* 0x00000003ff007819 */ /* 0x004fe40000011602 */
[----:B------:R-:W0:Y:S01]  /*2acf0*/  LDC R2, c[0x0][0x448] ;  /* 0x00011200ff027b82 */ /* 0x000e220000000800 */
[----:B---3--:R-:W-:Y:S02]  /*2ad00*/  IMAD.MOV.U32 R4, RZ, RZ, R20 ;  /* 0x000000ffff047224 */ /* 0x008fe400078e0014 */
[----:B------:R-:W2:Y:S01]  /*2ad10*/  LDL R20, [R1+0x418] ;  /* 0x0004180001147983 */ /* 0x000ea20000100800 */
[----:B0-----:R-:W-:Y:S01]  /*2ad20*/  ISETP.NE.AND P6, PT, R2, 0x1, PT ;  /* 0x000000010200780c */ /* 0x001fe20003fc5270 */
[----:B-1----:R-:W-:Y:S02]  /*2ad30*/  IMAD.SHL.U32 R30, R30, 0x10, RZ ;  /* 0x000000101e1e7824 */ /* 0x002fe400078e00ff */
[----:B------:R-:W-:-:S03]  /*2ad40*/  IMAD R4, R4, UR4, RZ ;  /* 0x0000000404047c24 */ /* 0x000fc6000f8e02ff */
[----:B------:R-:W-:Y:S01]  /*2ad50*/  LOP3.LUT R30, R0, 0x70, R30, 0xf8, !PT ;  /* 0x00000070001e7812 */ /* 0x000fe200078ef81e */
[----:B------:R-:W-:-:S04]  /*2ad60*/  IMAD R4, R35, UR5, R4 ;  /* 0x0000000523047c24 */ /* 0x000fc8000f8e0204 */
[----:B------:R-:W-:Y:S02]  /*2ad70*/  IMAD.IADD R30, R30, 0x1, R37 ;  /* 0x000000011e1e7824 */ /* 0x000fe400078e0225 */
[----:B------:R-:W0:Y:S02]  /*2ad80*/  @P6 LDC R3, c[0x0][0x44c] ;  /* 0x00011300ff036b82 */ /* 0x000e240000000800 */
[----:B------:R-:W-:-:S06]  /*2ad90*/  IMAD.MOV.U32 R0, RZ, RZ, R30 ;  /* 0x000000ffff007224 */ /* 0x000fcc00078e001e */
[----:B------:R-:W1:Y:S01]  /*2ada0*/  @P6 LDC R2, c[0x0][0x450] ;  /* 0x00011400ff026b82 */ /* 0x000e620000000800 */
[----:B0-----:R-:W-:-:S05]  /*2adb0*/  @P6 IMAD.HI.U32 R3, R30, R3, RZ ;  /* 0x000000031e036227 */ /* 0x001fca00078e00ff */
[----:B-1----:R-:W-:Y:S01]  /*2adc0*/  @P6 SHF.R.U32.HI R0, RZ, R2, R3 ;  /* 0x00000002ff006219 */ /* 0x002fe20000011603 */
        /* <DEDUP_REMOVED lines=14> */
[----:B------:R-:W-:-:S05]  /*2aeb0*/  SHF.R.S32.HI R4, RZ, 0x1f, R0 ;  /* 0x0000001fff047819 */ /* 0x000fca0000011400 */
[----:B------:R-:W-:Y:S02]  /*2aec0*/  IMAD R4, R4, UR4, RZ ;  /* 0x0000000404047c24 */ /* 0x000fe4000f8e02ff */
[----:B------:R-:W-:-:S04]  /*2aed0*/  IMAD.WIDE.U32 R2, R0, UR4, R2 ;  /* 0x0000000400027c25 */ /* 0x000fc8000f8e0002 */
[----:B------:R-:W-:Y:S01]  /*2aee0*/  IMAD R4, R0, UR5, R4 ;  /* 0x0000000500047c24 */ /* 0x000fe2000f8e0204 */
[----:B------:R-:W-:Y:S01]  /*2aef0*/  ULDC.64 UR4, c[0x0][0x2c8] ;  /* 0x0000b20000047ab9 */ /* 0x000fe20000000a00 */
[----:B------:R-:W-:-:S04]  /*2af00*/  IMAD.MOV R0, RZ, RZ, -R0 ;  /* 0x000000ffff007224 */ /* 0x000fc800078e0a00 */
[----:B----4-:R-:W-:Y:S02]  /*2af10*/  IMAD R0, R5, R0, R30 ;  /* 0x0000000005007224 */ /* 0x010fe400078e021e */
        /* <DEDUP_REMOVED lines=9> */
[----:B------:R-:W-:-:S03]  /*2afb0*/  LOP3.LUT R20, R6, 0x7f, RZ, 0xc0, !PT ;  /* 0x0000007f06147812 */ /* 0x000fc600078ec0ff */
[----:B------:R-:W-:Y:S01]  /*2afc0*/  LEA.HI.X R2, R2, UR5, R3, 0x1, P0 ;  /* 0x0000000502027c11 */ /* 0x000fe200080f0c03 */
[----:B------:R-:W-:Y:S01]  /*2afd0*/  UMOV UR5, 0xffffffff ;  /* 0xffffffff00057882 */ /* 0x000fe20000000000 */
[----:B------:R-:W-:Y:S02]  /*2afe0*/  ISETP.GE.AND P0, PT, R7, UR4, PT ;  /* 0x0000000407007c0c */ /* 0x000fe4000bf06270 */
[----:B------:R-:W-:Y:S01]  /*2aff0*/  SHF.R.U32.HI R8, RZ, 0x3, R20 ;  /* 0x00000003ff087819 */ /* 0x000fe20000011614 */
[----:B------:R-:W-:Y:S10]  /*2b000*/  BRA.DIV UR5, `(.L_x_6459) ;  /* 0x0000004a056c7947 */ /* 0x000ff4000b800000 */
[----:B-----5:R-:W-:Y:S01]  /*2b010*/  IMAD R3, R9, R5, RZ ;  /* 0x0000000509037224 */ /* 0x020fe200078e02ff */
[----:B------:R-:W-:Y:S01]  /*2b020*/  SHFL.IDX PT, R4, R2, RZ, 0x181f ;  /* 0x00181fff02047589 */ /* 0x000fe200000e0000 */
[----:B------:R-:W-:Y:S01]  /*2b030*/  IMAD.IADD R37, R8, 0x1, R37 ;  /* 0x0000000108257824 */ /* 0x000fe200078e0225 */
[----:B------:R-:W-:Y:S02]  /*2b040*/  LOP3.LUT R16, R16, 0xfffffeff, RZ, 0xc0, !PT ;  /* 0xfffffeff10107812 */ /* 0x000fe400078ec0ff */
[----:B------:R-:W0:Y:S02]  /*2b050*/  SHFL.IDX PT, R5, R0, RZ, 0x181f ;  /* 0x00181fff00057589 */ /* 0x000e2400000e0000 */
[----:B------:R-:W-:-:S13]  /*2b060*/  ISETP.GE.AND P2, PT, R37, R3, PT ;  /* 0x000000032500720c */ /* 0x000fda0003f46270 */
[----:B------:R-:W-:-:S04]  /*2b070*/  @P2 LOP3.LUT R16, R16, 0x100, RZ, 0xfc, !PT ;  /* 0x0000010010102812 */ /* 0x000fc800078efcff */
[----:B------:R-:W-:Y:S02]  /*2b080*/  LOP3.LUT R16, R16, 0xffffff7f, RZ, 0xc0, !PT ;  /* 0xffffff7f10107812 */ /* 0x000fe400078ec0ff */
[----:B0-----:R-:W-:-:S05]  /*2b090*/  @!P2 LEA R5, P1, R7, R5, 0x1 ;  /* 0x000000050705a211 */ /* 0x001fca00078208ff */
[----:B------:R-:W-:-:S05]  /*2b0a0*/  @!P2 IMAD.X R4, RZ, RZ, R4, P1 ;  /* 0x000000ffff04a224 */ /* 0x000fca00008e0604 */
        /* <DEDUP_REMOVED lines=30> */
.L_x_6543:
        /* <DEDUP_REMOVED lines=12> */
.L_x_6460:
        /* <DEDUP_REMOVED lines=28> */
.L_x_6462:
[----:B------:R-:W-:Y:S05]  /*2b510*/  BSYNC B6 ;  /* 0x0000000000067941 */ /* 0x000fea0003800000 */
.L_x_6461:
        /* <DEDUP_REMOVED lines=8> */
[----:B------:R-:W-:Y:S01]  /*2b5a0*/  IMAD.MOV.U32 R0, RZ, RZ, R30 ;  /* 0x000000ffff007224 */ /* 0x000fe200078e001e */
[----:B------:R-:W5:Y:S01]  /*2b5b0*/  S2R R7, SR_TID.X ;  /* 0x0000000000077919 */ /* 0x000f620000002100 */
[----:B0-----:R-:W-:-:S05]  /*2b5c0*/  @P6 IMAD.HI.U32 R3, R30, R3, RZ ;  /* 0x000000031e036227 */ /* 0x001fca00078e00ff */
[----:B-1----:R-:W-:Y:S01]  /*2b5d0*/  @P6 SHF.R.U32.HI R0, RZ, R2, R3 ;  /* 0x00000002ff006219 */ /* 0x002fe20000011603 */
[----:B------:R-:W-:Y:S01]  /*2b5e0*/  IMAD.WIDE.U32 R2, R35, UR4, RZ ;  /* 0x0000000423027c25 */ /* 0x000fe2000f8e00ff */
[----:B------:R-:W0:Y:S02]  /*2b5f0*/  S2R R10, SR_TID.X ;  /* 0x00000000000a7919 */ /* 0x000e240000002100 */
[----:B------:R-:W-:Y:S01]  /*2b600*/  SHF.R.S32.HI R5, RZ, 0x1f, R0 ;  /* 0x0000001fff057819 */ /* 0x000fe20000011400 */
[----:B------:R-:W1:Y:S01]  /*2b610*/  S2R R9, SR_TID.X ;  /* 0x0000000000097919 */ /* 0x000e620000002100 */
[----:B------:R-:W-:Y:S01]  /*2b620*/  LOP3.LUT R16, R16, 0xffffefff, RZ, 0xc0, !PT ;  /* 0xffffefff10107812 */ /* 0x000fe200078ec0ff */
[----:B-1----:R-:W-:-:S05]  /*2b630*/  IMAD.SHL.U32 R8, R9, 0x8, RZ ;  /* 0x0000000809087824 */ /* 0x002fca00078e00ff */
        /* <DEDUP_REMOVED lines=9> */
[----:B----4-:R-:W-:Y:S01]  /*2b6d0*/  IMAD.WIDE.U32 R2, R20, UR4, R2 ;  /* 0x0000000414027c25 */ /* 0x010fe2000f8e0002 */
[----:B------:R-:W-:-:S03]  /*2b6e0*/  ULDC UR4, c[0x0][0x448] ;  /* 0x0001120000047ab9 */ /* 0x000fc60000000800 */
[----:B------:R-:W-:-:S04]  /*2b6f0*/  IMAD R4, R20, UR5, R4 ;  /* 0x0000000514047c24 */ /* 0x000fc8000f8e0204 */
        /* <DEDUP_REMOVED lines=8> */
[----:B------:R-:W-:Y:S01]  /*2b780*/  ULDC.64 UR4, c[0x0][0x3c8] ;  /* 0x0000f20000047ab9 */ /* 0x000fe20000000a00 */
[----:B-----5:R-:W-:Y:S02]  /*2b790*/  IMAD.SHL.U32 R21, R7, 0x8, RZ ;  /* 0x0000000807157824 */ /* 0x020fe400078e00ff */
[----:B------:R-:W-:Y:S02]  /*2b7a0*/  IMAD.IADD R3, R3, 0x1, R5 ;  /* 0x0000000103037824 */ /* 0x000fe400078e0205 */
[----:B------:R-:W-:Y:S01]  /*2b7b0*/  IMAD R0, R0, UR4, RZ ;  /* 0x0000000400007c24 */ /* 0x000fe2000f8e02ff */
[----:B------:R-:W-:Y:S01]  /*2b7c0*/  LOP3.LUT R21, R21, 0x38, RZ, 0xc0, !PT ;  /* 0x0000003815157812 */ /* 0x000fe200078ec0ff */
[----:B------:R-:W-:-:S04]  /*2b7d0*/  IMAD.WIDE.U32 R2, R4, UR4, R2 ;  /* 0x0000000404027c25 */ /* 0x000fc8000f8e0002 */
[----:B------:R-:W-:Y:S01]  /*2b7e0*/  IMAD R0, R4, UR5, R0 ;  /* 0x0000000504007c24 */ /* 0x000fe2000f8e0200 */
[----:B------:R-:W-:Y:S01]  /*2b7f0*/  ULDC.64 UR4, c[0x0][0x390] ;  /* 0x0000e40000047ab9 */ /* 0x000fe20000000a00 */
[----:B------:R-:W-:Y:S01]  /*2b800*/  IMAD.SHL.U32 R20, R7, 0x8, RZ ;  /* 0x0000000807147824 */ /* 0x000fe200078e00ff */
[----:B------:R-:W-:Y:S01]  /*2b810*/  LOP3.LUT R7, R21, 0x80, RZ, 0xfc, !PT ;  /* 0x0000008015077812 */ /* 0x000fe200078efcff */
[----:B------:R-:W-:Y:S01]  /*2b820*/  IMAD.IADD R6, R3, 0x1, R0 ;  /* 0x0000000103067824 */ /* 0x000fe200078e0200 */
[----:B------:R-:W-:Y:S01]  /*2b830*/  LEA R0, P0, R2, UR4, 0x1 ;  /* 0x0000000402007c11 */ /* 0x000fe2000f8008ff */
[----:B------:R-:W-:Y:S01]  /*2b840*/  ULDC UR4, c[0x0][0x3b8] ;  /* 0x0000ee0000047ab9 */ /* 0x000fe20000000800 */
[----:B------:R-:W-:Y:S02]  /*2b850*/  LOP3.LUT R20, R20, 0x38, RZ, 0xc0, !PT ;  /* 0x0000003814147812 */ /* 0x000fe400078ec0ff */
[----:B------:R-:W-:Y:S02]  /*2b860*/  ISETP.GE.AND P4, PT, R7, UR4, PT ;  /* 0x0000000407007c0c */ /* 0x000fe4000bf86270 */
[----:B------:R-:W-:Y:S01]  /*2b870*/  LOP3.LUT R7, R20, 0x40, RZ, 0xfc, !PT ;  /* 0x0000004014077812 */ /* 0x000fe200078efcff */
[----:B0-----:R-:W-:-:S05]  /*2b880*/  IMAD.SHL.U32 R20, R10, 0x8, RZ ;  /* 0x000000080a147824 */ /* 0x001fca00078e00ff */
[----:B------:R-:W-:Y:S02]  /*2b890*/  LOP3.LUT R20, R20, 0x38, RZ, 0xc0, !PT ;  /* 0x0000003814147812 */ /* 0x000fe400078ec0ff */
[----:B------:R-:W-:Y:S02]  /*2b8a0*/  ISETP.GE.AND P5, PT, R7, UR4, PT ;  /* 0x0000000407007c0c */ /* 0x000fe4000bfa6270 */
[----:B------:R-:W-:Y:S01]  /*2b8b0*/  LOP3.LUT R7, R20, 0x100, RZ, 0xfc, !PT ;  /* 0x0000010014077812 */ /* 0x000fe200078efcff */
[----:B------:R-:W-:Y:S01]  /*2b8c0*/  IMAD.SHL.U32 R20, R10, 0x8, RZ ;  /* 0x000000080a147824 */ /* 0x000fe200078e00ff */
[----:B------:R-:W-:-:S04]  /*2b8d0*/  ISETP.GE.AND P1, PT, R8, UR4, PT ;  /* 0x0000000408007c0c */ /* 0x000fc8000bf26270 */
[----:B------:R-:W-:Y:S01]  /*2b8e0*/  LOP3.LUT R20, R20, 0x38, RZ, 0xc0, !PT ;  /* 0x0000003814147812 */ /* 0x000fe200078ec0ff */
[----:B------:R-:W-:Y:S01]  /*2b8f0*/  IMAD.SHL.U32 R21, R9, 0x8, RZ ;  /* 0x0000000809157824 */ /* 0x000fe200078e00ff */
[----:B------:R-:W-:Y:S02]  /*2b900*/  ISETP.GE.AND P2, PT, R7, UR4, PT ;  /* 0x0000000407007c0c */ /* 0x000fe4000bf46270 */
[----:B------:R-:W-:Y:S01]  /*2b910*/  LOP3.LUT R7, R20, 0xc0, RZ, 0xfc, !PT ;  /* 0x000000c014077812 */ /* 0x000fe200078efcff */
[----:B------:R-:W-:Y:S01]  /*2b920*/  IMAD.SHL.U32 R20, R9, 0x8, RZ ;  /* 0x0000000809147824 */ /* 0x000fe200078e00ff */
[----:B------:R-:W-:Y:S02]  /*2b930*/  LOP3.LUT R21, R21, 0x38, RZ, 0xc0, !PT ;  /* 0x0000003815157812 */ /* 0x000fe400078ec0ff */
[----:B------:R-:W-:Y:S02]  /*2b940*/  LEA.HI.X R6, R2, UR5, R6, 0x1, P0 ;  /* 0x0000000502067c11 */ /* 0x000fe400080f0c06 */
[----:B------:R-:W-:-:S02]  /*2b950*/  LOP3.LUT R20, R20, 0x38, RZ, 0xc0, !PT ;  /* 0x0000003814147812 */ /* 0x000fc400078ec0ff */
[----:B------:R-:W-:Y:S02]  /*2b960*/  SEL R2, RZ, 0x1, P1 ;  /* 0x00000001ff027807 */ /* 0x000fe40000800000 */
[----:B------:R-:W-:Y:S02]  /*2b970*/  SEL R3, RZ, 0x4, P4 ;  /* 0x00000004ff037807 */ /* 0x000fe40002000000 */
[----:B------:R-:W-:Y:S02]  /*2b980*/  SEL R4, RZ, 0x2, P5 ;  /* 0x00000002ff047807 */ /* 0x000fe40002800000 */
[----:B------:R-:W-:Y:S02]  /*2b990*/  ISETP.GE.AND P3, PT, R7, UR4, PT ;  /* 0x0000000407007c0c */ /* 0x000fe4000bf66270 */
[----:B------:R-:W-:Y:S02]  /*2b9a0*/  LOP3.LUT R7, R21, 0x180, RZ, 0xfc, !PT ;  /* 0x0000018015077812 */ /* 0x000fe400078efcff */
[----:B------:R-:W-:-:S02]  /*2b9b0*/  LOP3.LUT R9, R20, 0x140, RZ, 0xfc, !PT ;  /* 0x0000014014097812 */ /* 0x000fc400078efcff */
[----:B------:R-:W-:Y:S02]  /*2b9c0*/  IADD3 R2, R3, R4, R2 ;  /* 0x0000000403027210 */ /* 0x000fe40007ffe002 */
[----:B------:R-:W-:Y:S02]  /*2b9d0*/  SEL R3, RZ, 0x10, P2 ;  /* 0x00000010ff037807 */ /* 0x000fe40001000000 */
[----:B------:R-:W-:Y:S02]  /*2b9e0*/  SEL R4, RZ, 0x8, P3 ;  /* 0x00000008ff047807 */ /* 0x000fe40001800000 */
[----:B------:R-:W-:Y:S02]  /*2b9f0*/  @P1 LOP3.LUT R16, R16, 0x1000, RZ, 0xfc, !PT ;  /* 0x0000100010101812 */ /* 0x000fe400078efcff */
[----:B------:R-:W-:Y:S02]  /*2ba00*/  ISETP.GE.AND P0, PT, R7, UR4, PT ;  /* 0x0000000407007c0c */ /* 0x000fe4000bf06270 */
[----:B------:R-:W-:-:S02]  /*2ba10*/  LOP3.LUT R7, R20, 0x1c0, RZ, 0xfc, !PT ;  /* 0x000001c014077812 */ /* 0x000fc400078efcff */
[----:B------:R-:W-:Y:S02]  /*2ba20*/  ISETP.GE.AND P1, PT, R9, UR4, PT ;  /* 0x0000000409007c0c */ /* 0x000fe4000bf26270 */
[----:B------:R-:W-:Y:S02]  /*2ba30*/  IADD3 R4, R3, R2, R4 ;  /* 0x0000000203047210 */ /* 0x000fe40007ffe004 */
[----:B------:R-:W-:Y:S02]  /*2ba40*/  SEL R2, RZ, 0x40, P0 ;  /* 0x00000040ff027807 */ /* 0x000fe40000000000 */
[----:B------:R-:W-:Y:S02]  /*2ba50*/  SEL R3, RZ, 0x20, P1 ;  /* 0x00000020ff037807 */ /* 0x000fe40000800000 */
[----:B------:R-:W-:Y:S01]  /*2ba60*/  ISETP.GE.AND P0, PT, R7, UR4, PT ;  /* 0x0000000407007c0c */ /* 0x000fe2000bf06270 */
[----:B------:R-:W-:Y:S01]  /*2ba70*/  UMOV UR4, 0xffffffff ;  /* 0xffffffff00047882 */ /* 0x000fe20000000000 */
[----:B------:R-:W-:-:S02]  /*2ba80*/  IADD3 R4, R2, R4, R3 ;  /* 0x0000000402047210 */ /* 0x000fc40007ffe003 */
        /* <DEDUP_REMOVED lines=75> */
.L_x_6553:
        /* <DEDUP_REMOVED lines=23> */
.L_x_6465:
[----:B------:R-:W-:Y:S05]  /*2c0b0*/  BSYNC B0 ;  /* 0x0000000000007941 */ /* 0x000fea0003800000 */
.L_x_6464:
[----:B------:R-:W-:Y:S01]  /*2c0c0*/  NOP ;  /* 0x0000000000007918 */ /* 0x000fe20000000000 */
[----:B------:R-:W-:-:S13]  /*2c0d0*/  PLOP3.LUT P0, PT, PT, PT, PT, 0x80, 0x0 ;  /* 0x000000000000781c */ /* 0x000fda0003f0f070 */
.L_x_6466:
        /* <DEDUP_REMOVED lines=18> */
.L_x_6554:
[----:B------:R-:W-:Y:S05]  /*2c200*/  BSYNC B0 ;  /* 0x0000000000007941 */ /* 0x000fea0003800000 */
.L_x_6467:
[----:B------:R-:W-:-:S13]  /*2c210*/  LOP3.LUT P0, RZ, R16, 0x800, RZ, 0xc0, !PT ;  /* 0x0000080010ff7812 */ /* 0x000fda000780c0ff */
[----:B------:R-:W-:Y:S05]  /*2c220*/  @!P0 BRA `(.L_x_6469) ;  /* 0x0000000000048947 */ /* 0x000fea0003800000 */
[----:B------:R-:W-:Y:S01]  /*2c230*/  BPT.TRAP 0x1 ;  /* 0x000000040000795c */ /* 0x000fe20000300000 */
.L_x_6469:
[----:B0-----:R-:W-:Y:S01]  /*2c240*/  SHF.L.U32 R0, R23, 0x1f, RZ ;  /* 0x0000001f17007819 */ /* 0x001fe200000006ff */
[----:B------:R-:W-:Y:S03]  /*2c250*/  BSSY B0, `(.L_x_6470) ;  /* 0x0000003000007945 */ /* 0x000fe60003800000 */
[----:B------:R-:W0:Y:S02]  /*2c260*/  SYNCS.PHASECHK.TRANS64.TRYWAIT P0, [R22+URZ+0x38860], R0 ;  /* 0x03886000160075a7 */ /* 0x000e24000800017f */
[----:B0-----:R-:W-:Y:S05]  /*2c270*/  @!P0 BRA `(.L_x_6471) ;  /* 0x0000004400fc8947 */ /* 0x001fea0003800000 */
.L_x_6555:
[----:B------:R-:W-:Y:S05]  /*2c280*/  BSYNC B0 ;  /* 0x0000000000007941 */ /* 0x000fea0003800000 */
.L_x_6470:
[----:B------:R-:W0:Y:S01]  /*2c290*/  LDL.LU R3, [R1+0x428] ;  /* 0x0004280001037983 */ /* 0x000e220000300800 */
[----:B------:R-:W-:Y:S01]  /*2c2a0*/  ULDC.64 UR4, c[0x0][0x328] ;  /* 0x0000ca0000047ab9 */ /* 0x000fe20000000a00 */
[----:B------:R-:W-:Y:S02]  /*2c2b0*/  ULDC.64 UR6, c[0x0][0x318] ;  /* 0x0000c60000067ab9 */ /* 0x000fe40000000a00 */
[----:B------:R-:W2:Y:S04]  /*2c2c0*/  LDL.LU R2, [R1+0x414] ;  /* 0x0004140001027983 */ /* 0x000ea80000300800 */
[----:B------:R-:W3:Y:S01]  /*2c2d0*/  LDL.LU R4, [R1+0x42c] ;  /* 0x00042c0001047983 */ /* 0x000ee20000300800 */
        /* <DEDUP_REMOVED lines=22> */
[C---:B------:R-:W-:Y:S02]  /*2c440*/  LOP3.LUT P3, RZ, R29.reuse, 0x8, RZ, 0xc0, !PT ;  /* 0x000000081dff7812 */ /* 0x040fe4000786c0ff */
[----:B------:R-:W-:Y:S02]  /*2c450*/  LOP3.LUT P2, RZ, R29, 0x10, RZ, 0xc0, !PT ;  /* 0x000000101dff7812 */ /* 0x000fe4000784c0ff */
[----:B------:R-:W-:Y:S01]  /*2c460*/  LOP3.LUT R16, R16, 0xffffffbf, RZ, 0xc0, !PT ;  /* 0xffffffbf10107812 */ /* 0x000fe200078ec0ff */
[----:B0-----:R-:W-:-:S02]  /*2c470*/  IMAD.SHL.U32 R7, R3, 0x8, RZ ;  /* 0x0000000803077824 */ /* 0x001fc400078e00ff */
[----:B------:R-:W0:Y:S03]  /*2c480*/  SHFL.IDX PT, R3, R6, RZ, 0x181f ;  /* 0x00181fff06037589 */ /* 0x000e2600000e0000 */
[----:B------:R-:W-:-:S05]  /*2c490*/  LOP3.LUT R7, R7, 0x38, RZ, 0xc0, !PT ;  /* 0x0000003807077812 */ /* 0x000fca00078ec0ff */
[----:B------:R-:W-:Y:S01]  /*2c4a0*/  IMAD.SHL.U32 R0, R7, 0x2, RZ ;  /* 0x0000000207007824 */ /* 0x000fe200078e00ff */
[----:B------:R-:W-:-:S04]  /*2c4b0*/  LOP3.LUT R7, R29, 0x1, RZ, 0xc0, !PT ;  /* 0x000000011d077812 */ /* 0x000fc800078ec0ff */
[----:B-1----:R-:W-:Y:S02]  /*2c4c0*/  IADD3 R2, P0, R2, R0, RZ ;  /* 0x0000000002027210 */ /* 0x002fe40007f1e0ff */
[----:B------:R-:W-:Y:S02]  /*2c4d0*/  ISETP.NE.U32.AND P1, PT, R7, 0x1, PT ;  /* 0x000000010700780c */ /* 0x000fe40003f25070 */
[----:B------:R-:W-:Y:S01]  /*2c4e0*/  PRMT R7, R29, 0x8880, RZ ;  /* 0x000088801d077816 */ /* 0x000fe200000000ff */
[----:B0-----:R-:W-:Y:S01]  /*2c4f0*/  IMAD.X R3, RZ, RZ, R3, P0 ;  /* 0x000000ffff037224 */ /* 0x001fe200000e0603 */
[----:B------:R-:W-:-:S09]  /*2c500*/  ISETP.LT.OR P0, PT, R25, 0x1, P1 ;  /* 0x000000011900780c */ /* 0x000fd20000f01670 */
[----:B------:R-:W-:Y:S02]  /*2c510*/  @P1 LOP3.LUT R16, R16, 0x40, RZ, 0xfc, !PT ;  /* 0x0000004010101812 */ /* 0x000fe400078efcff */
[----:B------:R-:W-:Y:S02]  /*2c520*/  LOP3.LUT P1, RZ, R29, 0x20, RZ, 0xc0, !PT ;  /* 0x000000201dff7812 */ /* 0x000fe4000782c0ff */
[----:B------:R-:W-:Y:S01]  /*2c530*/  LOP3.LUT R16, R16, 0xffffff7f, RZ, 0xc0, !PT ;  /* 0xffffff7f10107812 */ /* 0x000fe200078ec0ff */
        /* <DEDUP_REMOVED lines=65> */
.L_x_6565:
        /* <DEDUP_REMOVED lines=34> */
.L_x_6473:
        /* <DEDUP_REMOVED lines=10> */
.L_x_6474:
[----:B-1----:R-:W2:Y:S01]  /*2cc10*/  LDL.LU R2, [R1+0x420] ;  /* 0x0004200001027983 */ /* 0x002ea20000300800 */
        /* <DEDUP_REMOVED lines=10> */
.L_x_6489:
[----:B01----:R-:W1:Y:S01]  /*2ccc0*/  S2R R2, SR_TID.X ;  /* 0x0000000000027919 */ /* 0x003e620000002100 */
[----:B0-----:R-:W0:Y:S01]  /*2ccd0*/  LDC R4, c[0x0][0x430] ;  /* 0x00010c00ff047b82 */ /* 0x001e220000000800 */
[----:B---34-:R-:W-:Y:S01]  /*2cce0*/  IMAD R6, R7, 0x40, R32 ;  /* 0x0000004007067824 */ /* 0x018fe200078e0220 */
[----:B------:R-:W-:Y:S01]  /*2ccf0*/  LOP3.LUT P1, RZ, R16, 0x800, RZ, 0xc0, !PT ;  /* 0x0000080010ff7812 */ /* 0x000fe2000782c0ff */
[----:B------:R-:W2:Y:S01]  /*2cd00*/  S2R R3, SR_TID.X ;  /* 0x0000000000037919 */ /* 0x000ea20000002100 */
[----:B------:R-:W-:Y:S01]  /*2cd10*/  VIADD R18, R18, 0x1 ;  /* 0x0000000112127836 */ /* 0x000fe20000000000 */
[----:B------:R-:W-:Y:S05]  /*2cd20*/  YIELD ;  /* 0x0000000000007946 */ /* 0x000fea0003800000 */
[----:B------:R-:W-:Y:S01]  /*2cd30*/  ULDC UR4, c[0x0][0x430] ;  /* 0x00010c0000047ab9 */ /* 0x000fe20000000800 */
[----:B0-----:R-:W-:-:S02]  /*2cd40*/  ISETP.NE.AND P0, PT, R4, 0x1, PT ;  /* 0x000000010400780c */ /* 0x001fc40003f05270 */
[----:B-1----:R-:W-:Y:S01]  /*2cd50*/  LOP3.LUT R2, R2, 0x7f, RZ, 0xc0, !PT ;  /* 0x0000007f02027812 */ /* 0x002fe200078ec0ff */
[----:B--2---:R-:W-:-:S03]  /*2cd60*/  IMAD.SHL.U32 R4, R3, 0x10, RZ ;  /* 0x0000001003047824 */ /* 0x004fc600078e00ff */
[----:B------:R-:W-:-:S07]  /*2cd70*/  SHF.R.U32.HI R2, RZ, 0x3, R2 ;  /* 0x00000003ff027819 */ /* 0x000fce0000011602 */
[----:B------:R-:W0:Y:S01]  /*2cd80*/  @P0 LDC R3, c[0x0][0x434] ;  /* 0x00010d00ff030b82 */ /* 0x000e220000000800 */
[----:B------:R-:W-:-:S04]  /*2cd90*/  LOP3.LUT R4, R2, 0x70, R4, 0xf8, !PT ;  /* 0x0000007002047812 */ /* 0x000fc800078ef804 */
[----:B------:R-:W-:-:S03]  /*2cda0*/  ISETP.GT.U32.AND P2, PT, R4, 0x3f, PT ;  /* 0x0000003f0400780c */ /* 0x000fc60003f44070 */
[----:B------:R-:W1:Y:S01]  /*2cdb0*/  @P0 LDC R2, c[0x0][0x438] ;  /* 0x00010e00ff020b82 */ /* 0x000e620000000800 */
[----:B------:R-:W-:-:S04]  /*2cdc0*/  IMAD.IADD R6, R4, 0x1, R6 ;  /* 0x0000000104067824 */ /* 0x000fc800078e0206 */
[----:B------:R-:W-:-:S05]  /*2cdd0*/  IMAD.MOV.U32 R10, RZ, RZ, R6 ;  /* 0x000000ffff0a7224 */ /* 0x000fca00078e0006 */
        /* <DEDUP_REMOVED lines=25> */
.L_x_6477:
[----:B------:R-:W-:Y:S01]  /*2cf70*/  IMAD R6, R18, 0x8, R17 ;  /* 0x0000000812067824 */ /* 0x000fe200078e0211 */
[----:B------:R-:W-:Y:S01]  /*2cf80*/  SHF.L.U32 R20, R23, 0x1f, RZ ;  /* 0x0000001f17147819 */ /* 0x000fe200000006ff */
[----:B------:R-:W-:Y:S01]  /*2cf90*/  BSSY B1, `(.L_x_6478) ;  /* 0x0000004000017945 */ /* 0x000fe20003800000 */
[----:B------:R-:W-:Y:S02]  /*2cfa0*/  SHF.R.S32.HI R9, RZ, 0x1f, R5 ;  /* 0x0000001fff097819 */ /* 0x000fe40000011405 */
[----:B------:R-:W0:Y:S02]  /*2cfb0*/  SYNCS.PHASECHK.TRANS64.TRYWAIT P0, [R6+URZ+0x38840], R20 ;  /* 0x03884014060075a7 */ /* 0x000e24000800017f */
[----:B0-----:R-:W-:Y:S05]  /*2cfc0*/  @!P0 BRA `(.L_x_6479) ;  /* 0x0000004000e48947 */ /* 0x001fea0003800000 */
.L_x_6566:
[----:B------:R-:W-:Y:S05]  /*2cfd0*/  BSYNC B1 ;  /* 0x0000000000017941 */ /* 0x000fea0003800000 */
.L_x_6478:
        /* <DEDUP_REMOVED lines=40> */
.L_x_6576:
        /* <DEDUP_REMOVED lines=8> */
.L_x_6481:
        /* <DEDUP_REMOVED lines=10> */
.L_x_6482:
[----:B------:R3:W-:Y:S01]  /*2d380*/  SYNCS.ARRIVE.TRANS64.A1T0 RZ, [R6+URZ+0x38830], RZ ;  /* 0x038830ff06ff79a7 */ /* 0x0007e2000810003f */
[----:B------:R-:W-:Y:S05]  /*2d390*/  @!P2 BRA `(.L_x_6483) ;  /* 0x000000000004a947 */ /* 0x000fea0003800000 */
[----:B------:R-:W-:Y:S01]  /*2d3a0*/  BPT.TRAP 0x1 ;  /* 0x000000040000795c */ /* 0x000fe20000300000 */
.L_x_6483:
[----:B------:R-:W4:Y:S01]  /*2d3b0*/  SYNCS.PHASECHK.TRANS64.TRYWAIT P0, [R6+URZ+0x38860], R20 ;  /* 0x03886014060075a7 */ /* 0x000f22000800017f */
[----:B------:R-:W-:Y:S04]  /*2d3c0*/  BSSY B1, `(.L_x_6484) ;  /* 0x0000002000017945 */ /* 0x000fe80003800000 */
[----:B----4-:R-:W-:Y:S05]  /*2d3d0*/  @!P0 BRA `(.L_x_6485) ;  /* 0x0000004400108947 */ /* 0x010fea0003800000 */
.L_x_6577:
[----:B------:R-:W-:Y:S05]  /*2d3e0*/  BSYNC B1 ;  /* 0x0000000000017941 */ /* 0x000fea0003800000 */
.L_x_6484:
[----:B------:R-:W-:Y:S01]  /*2d3f0*/  ULDC.64 UR4, c[0x0][0x328] ;  /* 0x0000ca0000047ab9 */ /* 0x000fe20000000a00 */
[----:B------:R-:W-:Y:S01]  /*2d400*/  ULDC.64 UR6, c[0x0][0x318] ;  /* 0x0000c60000067ab9 */ /* 0x000fe20000000a00 */
[----:B------:R-:W-:Y:S01]  /*2d410*/  IMAD R9, R9, UR4, RZ ;  /* 0x0000000409097c24 */ /* 0x000fe2000f8e02ff */
[C---:B------:R-:W-:Y:S01]  /*2d420*/  LOP3.LUT P5, RZ, R16.reuse, 0x8, RZ, 0xc0, !PT ;  /* 0x0000000810ff7812 */ /* 0x040fe200078ac0ff */
[----:B--2---:R-:W-:Y:S01]  /*2d430*/  IMAD.WIDE.U32 R2, R5, UR4, RZ ;  /* 0x0000000405027c25 */ /* 0x004fe2000f8e00ff */
        /* <DEDUP_REMOVED lines=20> */
[----:B------:R-:W2:Y:S01]  /*2d580*/  SHFL.IDX PT, R3, R10, RZ, 0x181f ;  /* 0x00181fff0a037589 */ /* 0x000ea200000e0000 */
        /* <DEDUP_REMOVED lines=11> */
[----:B--2---:R-:W-:Y:S01]  /*2d640*/  IMAD.X R3, RZ, RZ, R3, P0 ;  /* 0x000000ffff037224 */ /* 0x004fe200000e0603 */
        /* <DEDUP_REMOVED lines=41> */
.L_x_6587:
        /* <DEDUP_REMOVED lines=25> */
.L_x_6487:
        /* <DEDUP_REMOVED lines=10> */
.L_x_6488:
[----:B------:R1:W-:Y:S01]  /*2db10*/  SYNCS.ARRIVE.TRANS64.A1T0 RZ, [R6+URZ+0x38850], RZ ;  /* 0x038850ff06ff79a7 */ /* 0x0003e2000810003f */
[----:B------:R-:W-:Y:S05]  /*2db20*/  @P3 BRA `(.L_x_6489) ;  /* 0xfffffff000643947 */ /* 0x000fea000383ffff */
.L_x_6476:
[----:B------:R-:W-:Y:S05]  /*2db30*/  BSYNC B0 ;  /* 0x0000000000007941 */ /* 0x000fea0003800000 */
.L_x_6475:
[----:B0-----:R-:W0:Y:S01]  /*2db40*/  S2R R2, SR_TID.X ;  /* 0x0000000000027919 */ /* 0x001e220000002100 */
[----:B------:R-:W-:Y:S01]  /*2db50*/  VIADD R18, R18, 0x1 ;  /* 0x0000000112127836 */ /* 0x000fe20000000000 */
[----:B------:R-:W-:Y:S04]  /*2db60*/  BSSY B0, `(.L_x_6490) ;  /* 0x0000013000007945 */ /* 0x000fe80003800000 */
[----:B------:R-:W-:-:S04]  /*2db70*/  ISETP.NE.AND P0, PT, R18, 0x2, PT ;  /* 0x000000021200780c */ /* 0x000fc80003f05270 */
[----:B------:R-:W-:-:S04]  /*2db80*/  SEL R0, RZ, 0x1, P0 ;  /* 0x00000001ff007807 */ /* 0x000fc80000000000 */
[----:B------:R-:W-:Y:S02]  /*2db90*/  LOP3.LUT R23, R23, R0, RZ, 0x3c, !PT ;  /* 0x0000000017177212 */ /* 0x000fe400078e3cff */
[----:B0-----:R-:W-:-:S04]  /*2dba0*/  LOP3.LUT R2, R2, 0x7f, RZ, 0xc0, !PT ;  /* 0x0000007f02027812 */ /* 0x001fc800078ec0ff */
[----:B------:R-:W-:-:S13]  /*2dbb0*/  ISETP.NE.AND P1, PT, R2, RZ, PT ;  /* 0x000000ff0200720c */ /* 0x000fda0003f25270 */
[----:B------:R-:W-:Y:S05]  /*2dbc0*/  @P1 BRA `(.L_x_6491) ;  /* 0x0000000000301947 */ /* 0x000fea0003800000 */
[----:B------:R-:W0:Y:S01]  /*2dbd0*/  S2R R5, SR_LANEID ;  /* 0x0000000000057919 */ /* 0x000e220000000000 */
[----:B------:R-:W-:Y:S01]  /*2dbe0*/  VOTEU.ANY UR4, UPT, PT ;  /* 0x0000000000047886 */ /* 0x000fe200038e0100 */
[----:B------:R-:W2:Y:S01]  /*2dbf0*/  LDC.64 R2, c[0x0][0xd60] ;  /* 0x00035800ff027b82 */ /* 0x000ea20000000a00 */
[----:B------:R-:W0:Y:S02]  /*2dc00*/  FLO.U32 R0, UR4 ;  /* 0x0000000400007d00 */ /* 0x000e2400080e0000 */
[----:B0-----:R-:W-:-:S06]  /*2dc10*/  ISETP.EQ.U32.AND P1, PT, R0, R5, PT ;  /* 0x000000050000720c */ /* 0x001fcc0003f22070 */
[----:B------:R-:W2:Y:S07]  /*2dc20*/  POPC R5, UR4 ;  /* 0x0000000400057d09 */ /* 0x000eae0008000000 */
[----:B--2---:R-:W2:Y:S01]  /*2dc30*/  @P1 ATOMG.E.ADD.STRONG.GPU PT, R3, desc[UR36][R2.64], R5 ;  /* 0x00000005020319a8 */ /* 0x004ea200081ee1e4 */
[----:B------:R-:W0:Y:S02]  /*2dc40*/  S2R R4, SR_LTMASK ;  /* 0x0000000000047919 */ /* 0x000e240000003900 */
[----:B0-----:R-:W-:-:S04]  /*2dc50*/  LOP3.LUT R4, R4, UR4, RZ, 0xc0, !PT ;  /* 0x0000000404047c12 */ /* 0x001fc8000f8ec0ff */
[----:B------:R-:W0:Y:S01]  /*2dc60*/  POPC R7, R4 ;  /* 0x0000000400077309 */ /* 0x000e220000000000 */
[----:B--2---:R-:W0:Y:S02]  /*2dc70*/  SHFL.IDX PT, R0, R3, R0, 0x1f ;  /* 0x00001f0003007589 */ /* 0x004e2400000e0000 */
[----:B0-----:R-:W-:-:S07]  /*2dc80*/  IADD3 R24, R0, UR39, R7 ;  /* 0x0000002700187c10 */ /* 0x001fce000fffe007 */
.L_x_6491:
[----:B------:R-:W-:Y:S05]  /*2dc90*/  BSYNC B0 ;  /* 0x0000000000007941 */ /* 0x000fea0003800000 */
.L_x_6490:
[----:B------:R-:W-:-:S07]  /*2dca0*/  SEL R18, R18, RZ, P0 ;  /* 0x000000ff12127207 */ /* 0x000fce0000000000 */
.L_x_6444:
[----:B------:R-:W-:Y:S05]  /*2dcb0*/  BSYNC B7 ;  /* 0x0000000000077941 */ /* 0x000fea0003800000 */
.L_x_6442:
        /* <DEDUP_REMOVED lines=8> */
[----:B------:R2:W0:Y:S01]  /*2dd40*/  LDS.128 R24, [R17+0x388d0] ;  /* 0x0388d00011187984 */ /* 0x0004220000000c00 */
[----:B------:R-:W-:Y:S06]  /*2dd50*/  BAR.ARV 0x4, 0x180 ;  /* 0x0106000000007b1d */ /* 0x000fec0000002000 */
[----:B------:R-:W-:Y:S05]  /*2dd60*/  BRA `(.L_x_6493) ;  /* 0x0000000c00d47947 */ /* 0x000fea0003800000 */
.L_x_6492:
        /* <DEDUP_REMOVED lines=9> */
[----:B------:R-:W2:Y:S01]  /*2de00*/  @!P1 LDC.64 R4, c[0x0][0xd78] ;  /* 0x00035e00ff049b82 */ /* 0x000ea20000000a00 */
[----:B0-----:R-:W-:-:S05]  /*2de10*/  @!P1 IMAD.WIDE R2, R9, 0x4, R2 ;  /* 0x0000000409029825 */ /* 0x001fca00078e0202 */
[----:B------:R2:W5:Y:S02]  /*2de20*/  @!P1 LDG.E R7, desc[UR36][R2.64] ;  /* 0x0000002402079981 */ /* 0x000564000c1e1900 */
[----:B--2---:R-:W-:-:S05]  /*2de30*/  @!P1 IMAD.WIDE R2, R9, 0x4, R4 ;  /* 0x0000000409029825 */ /* 0x004fca00078e0204 */
[----:B------:R-:W2:Y:S01]  /*2de40*/  @!P1 LDG.E R4, desc[UR36][R2.64] ;  /* 0x0000002402049981 */ /* 0x000ea2000c1e1900 */
[----:B------:R-:W-:Y:S01]  /*2de50*/  IMAD.MOV.U32 R25, RZ, RZ, RZ ;  /* 0x000000ffff197224 */ /* 0x000fe200078e00ff */
[C---:B------:R-:W-:Y:S01]  /*2de60*/  ISETP.GE.U32.AND P2, PT, R8.reuse, 0x2, PT ;  /* 0x000000020800780c */ /* 0x040fe20003f46070 */
[----:B------:R-:W-:Y:S01]  /*2de70*/  IMAD.MOV.U32 R5, RZ, RZ, RZ ;  /* 0x000000ffff057224 */ /* 0x000fe200078e00ff */
[C---:B------:R-:W-:Y:S01]  /*2de80*/  ISETP.GE.U32.AND P3, PT, R8.reuse, 0x4, PT ;  /* 0x000000040800780c */ /* 0x040fe20003f66070 */
[----:B------:R-:W-:Y:S01]  /*2de90*/  SHFL.IDX PT, R0, R24, RZ, 0x1f ;  /* 0x00001fff18007589 */ /* 0x000fe200000e0000 */
[C---:B------:R-:W-:Y:S02]  /*2dea0*/  ISETP.GE.U32.AND P4, PT, R8.reuse, 0x8, PT ;  /* 0x000000080800780c */ /* 0x040fe40003f86070 */
[----:B------:R-:W-:Y:S01]  /*2deb0*/  ISETP.GE.U32.AND P5, PT, R8, 0x10, PT ;  /* 0x000000100800780c */ /* 0x000fe20003fa6070 */
[----:B-1-34-:R0:W-:Y:S02]  /*2dec0*/  SHFL.IDX PT, R6, R24, 0x1, 0x1f ;  /* 0x00201f0018067f89 */ /* 0x01a1e400000e0000 */
[----:B0-----:R-:W-:-:S02]  /*2ded0*/  IMAD.MOV.U32 R24, RZ, RZ, RZ ;  /* 0x000000ffff187224 */ /* 0x001fc400078e00ff */
[----:B-----5:R-:W-:Y:S02]  /*2dee0*/  @!P1 IMAD.MOV.U32 R25, RZ, RZ, R7 ;  /* 0x000000ffff199224 */ /* 0x020fe400078e0007 */
[----:B--2---:R-:W-:Y:S01]  /*2def0*/  @!P1 IMAD.MOV.U32 R5, RZ, RZ, R4 ;  /* 0x000000ffff059224 */ /* 0x004fe200078e0004 */
        /* <DEDUP_REMOVED lines=18> */
.L_x_6597:
[----:B------:R-:W-:Y:S02]  /*2e020*/  ULDC UR4, c[0x0][0xd38] ;  /* 0x00034e0000047ab9 */ /* 0x000fe40000000800 */
[----:B------:R-:W-:-:S04]  /*2e030*/  IMAD.U32 R4, RZ, RZ, UR4 ;  /* 0x00000004ff047e24 */ /* 0x000fc8000f8e00ff */
[----:B-1----:R-:W-:-:S04]  /*2e040*/  IMAD R7, R14, R4, RZ ;  /* 0x000000040e077224 */ /* 0x002fc800078e02ff */
[----:B------:R-:W-:-:S05]  /*2e050*/  IMAD.IADD R6, R6, 0x1, R7 ;  /* 0x0000000106067824 */ /* 0x000fca00078e0207 */
[----:B------:R-:W-:-:S13]  /*2e060*/  ISETP.GT.AND P6, PT, R6, R0, PT ;  /* 0x000000000600720c */ /* 0x000fda0003fc4270 */
[----:B------:R-:W-:Y:S05]  /*2e070*/  @P6 BRA `(.L_x_6495) ;  /* 0x0000000000a46947 */ /* 0x000fea0003800000 */
.L_x_6498:
        /* <DEDUP_REMOVED lines=35> */
.L_x_6605:
[----:B------:R-:W-:Y:S02]  /*2e2b0*/  ULDC UR4, c[0x0][0xd38] ;  /* 0x00034e0000047ab9 */ /* 0x000fe40000000800 */
[----:B------:R-:W-:-:S04]  /*2e2c0*/  IMAD.U32 R4, RZ, RZ, UR4 ;  /* 0x00000004ff047e24 */ /* 0x000fc8000f8e00ff */
[----:B-1----:R-:W-:-:S04]  /*2e2d0*/  IMAD R7, R14, R4, RZ ;  /* 0x000000040e077224 */ /* 0x002fc800078e02ff */
[----:B------:R-:W-:-:S05]  /*2e2e0*/  IMAD.IADD R6, R7, 0x1, R6 ;  /* 0x0000000107067824 */ /* 0x000fca00078e0206 */
[----:B------:R-:W-:-:S13]  /*2e2f0*/  ISETP.GT.AND P6, PT, R6, R0, PT ;  /* 0x000000000600720c */ /* 0x000fda0003fc4270 */
[----:B------:R-:W-:Y:S05]  /*2e300*/  @!P6 BRA `(.L_x_6498) ;  /* 0xfffffffc005ce947 */ /* 0x000fea000383ffff */
.L_x_6495:
        /* <DEDUP_REMOVED lines=10> */
.L_x_6610:
[----:B------:R-:W-:-:S13]  /*2e3b0*/  ISETP.NE.AND P0, PT, R2, RZ, PT ;  /* 0x000000ff0200720c */ /* 0x000fda0003f05270 */
[----:B------:R-:W-:Y:S05]  /*2e3c0*/  @!P0 BRA `(.L_x_6500) ;  /* 0x0000000000108947 */ /* 0x000fea0003800000 */
[----:B------:R-:W-:Y:S01]  /*2e3d0*/  UMOV UR4, 0xffffffff ;  /* 0xffffffff00047882 */ /* 0x000fe20000000000 */
[----:B-1----:R-:W-:Y:S02]  /*2e3e0*/  VIADD R12, R12, 0xffffffff ;  /* 0xffffffff0c0c7836 */ /* 0x002fe40000000000 */
[----:B------:R-:W-:Y:S05]  /*2e3f0*/  BRA.DIV UR4, `(.L_x_6501) ;  /* 0x0000004604447947 */ /* 0x000fea000b800000 */
[----:B------:R4:W1:Y:S02]  /*2e400*/  SHFL.IDX PT, R24, R3, R12, 0x1f ;  /* 0x00001f0c03187589 */ /* 0x00086400000e0000 */
.L_x_6500:
        /* <DEDUP_REMOVED lines=10> */
[----:B-1----:R-:W-:Y:S01]  /*2e4b0*/  VIADD R2, R7, 0xffffffe ;  /* 0x0ffffffe07027836 */ /* 0x002fe20000000000 */
[----:B------:R-:W-:-:S06]  /*2e4c0*/  IABS R7, R25 ;  /* 0x0000001900077213 */ /* 0x000fcc0000000000 */
[----:B0---4-:R0:W1:Y:S02]  /*2e4d0*/  F2I.FTZ.U32.TRUNC.NTZ R3, R2 ;  /* 0x0000000200037305 */ /* 0x011064000021f000 */
        /* <DEDUP_REMOVED lines=8> */
[----:B------:R-:W-:Y:S02]  /*2e560*/  VIADD R3, R8, 0xffffffe ;  /* 0x0ffffffe08037836 */ /* 0x000fe40000000000 */
[----:B------:R-:W-:Y:S01]  /*2e570*/  IMAD.MOV.U32 R2, RZ, RZ, RZ ;  /* 0x000000ffff027224 */ /* 0x000fe200078e00ff */
[----:B------:R-:W-:-:S03]  /*2e580*/  ISETP.GT.U32.AND P1, PT, R4, R9, PT ;  /* 0x000000090400720c */ /* 0x000fc60003f24070 */
        /* <DEDUP_REMOVED lines=35> */
.L_x_6502:
        /* <DEDUP_REMOVED lines=60> */
.L_x_6503:
[----:B------:R-:W-:-:S05]  /*2eb80*/  LOP3.LUT R0, RZ, R3, RZ, 0x33, !PT ;  /* 0x00000003ff007212 */ /* 0x000fca00078e33ff */
[----:B------:R-:W-:Y:S01]  /*2eb90*/  IMAD.IADD R25, R25, 0x1, R0 ;  /* 0x0000000119197824 */ /* 0x000fe200078e0200 */
[----:B------:R-:W-:Y:S06]  /*2eba0*/  BRA `(.L_x_6504) ;  /* 0x00000000001c7947 */ /* 0x000fec0003800000 */
.L_x_6496:
[----:B------:R-:W-:Y:S01]  /*2ebb0*/  UMOV UR4, URZ ;  /* 0x0000003f00047c82 */ /* 0x000fe20008000000 */
[----:B------:R-:W-:Y:S01]  /*2ebc0*/  UMOV UR5, URZ ;  /* 0x0000003f00057c82 */ /* 0x000fe20008000000 */
[----:B------:R-:W-:Y:S01]  /*2ebd0*/  ULDC UR6, c[0x0][0xd3c] ;  /* 0x00034f0000067ab9 */ /* 0x000fe20000000800 */
[----:B------:R-:W-:Y:S02]  /*2ebe0*/  IMAD.MOV.U32 R24, RZ, RZ, R0 ;  /* 0x000000ffff187224 */ /* 0x000fe400078e0000 */
[----:B------:R-:W-:Y:S02]  /*2ebf0*/  IMAD.U32 R25, RZ, RZ, UR4 ;  /* 0x00000004ff197e24 */ /* 0x000fe4000f8e00ff */
[----:B------:R-:W-:Y:S02]  /*2ec00*/  IMAD.U32 R26, RZ, RZ, UR5 ;  /* 0x00000005ff1a7e24 */ /* 0x000fe4000f8e00ff */
[----:B------:R-:W-:-:S07]  /*2ec10*/  IMAD.U32 R27, RZ, RZ, UR6 ;  /* 0x00000006ff1b7e24 */ /* 0x000fce000f8e00ff */
.L_x_6504:
        /* <DEDUP_REMOVED lines=10> */
.L_x_6493:
[----:B------:R-:W-:Y:S02]  /*2ecc0*/  ULDC UR4, c[0x0][0xd3c] ;  /* 0x00034f0000047ab9 */ /* 0x000fe40000000800 */
[----:B0-----:R-:W-:-:S13]  /*2ecd0*/  ISETP.GE.AND P0, PT, R27, UR4, PT ;  /* 0x000000041b007c0c */ /* 0x001fda000bf06270 */
[----:B------:R-:W-:Y:S05]  /*2ece0*/  @!P0 BRA `(.L_x_6505) ;  /* 0xffffffa000388947 */ /* 0x000fea000383ffff */
[----:B------:R-:W-:Y:S05]  /*2ecf0*/  BSYNC B8 ;  /* 0x0000000000087941 */ /* 0x000fea0003800000 */
.L_x_6428:
[----:B-1----:R-:W5:Y:S01]  /*2ed00*/  LDL.LU R0, [R1+0x430] ;  /* 0x0004300001007983 */ /* 0x002f620000300800 */
[----:B------:R-:W-:Y:S01]  /*2ed10*/  BSSY B0, `(.L_x_6506) ;  /* 0x000000b000007945 */ /* 0x000fe20003800000 */
[----:B------:R-:W0:Y:S01]  /*2ed20*/  S2R R5, SR_CgaCtaId ;  /* 0x0000000000057919 */ /* 0x000e220000008800 */
[----:B-----5:R-:W-:-:S05]  /*2ed30*/  VIADD R0, R0, 0x1 ;  /* 0x0000000100007836 */ /* 0x020fca0000000000 */
[----:B------:R-:W-:-:S04]  /*2ed40*/  LEA.HI R2, R0, R0, RZ, 0x1 ;  /* 0x0000000000027211 */ /* 0x000fc800078f08ff */
[----:B------:R-:W-:Y:S02]  /*2ed50*/  LOP3.LUT R3, R2, 0xfffffffe, RZ, 0xc0, !PT ;  /* 0xfffffffe02037812 */ /* 0x000fe400078ec0ff */
[----:B------:R-:W-:-:S03]  /*2ed60*/  MOV R2, 0x400 ;  /* 0x0000040000027802 */ /* 0x000fc60000000f00 */
[----:B------:R-:W-:Y:S01]  /*2ed70*/  IMAD.IADD R0, R0, 0x1, -R3 ;  /* 0x0000000100007824 */ /* 0x000fe200078e0a03 */
[----:B0-----:R-:W-:-:S04]  /*2ed80*/  LEA R5, R5, R2, 0x18 ;  /* 0x0000000205057211 */ /* 0x001fc800078ec0ff */
[----:B------:R-:W-:-:S04]  /*2ed90*/  SHF.L.U32 R0, R0, 0x1f, RZ ;  /* 0x0000001f00007819 */ /* 0x000fc800000006ff */
[----:B------:R-:W0:Y:S02]  /*2eda0*/  SYNCS.PHASECHK.TRANS64.TRYWAIT P0, [R5+URZ+0x38820], R0 ;  /* 0x03882000050075a7 */ /* 0x000e24000800017f */
[----:B0-----:R-:W-:Y:S05]  /*2edb0*/  @!P0 BRA `(.L_x_6507) ;  /* 0x0000003800fc8947 */ /* 0x001fea0003800000 */
.L_x_6613:
[----:B------:R-:W-:Y:S05]  /*2edc0*/  BSYNC B0 ;  /* 0x0000000000007941 */ /* 0x000fea0003800000 */
.L_x_6506:
[----:B------:R-:W-:-:S03]  /*2edd0*/  UMOV UR4, 0xffffffff ;  /* 0xffffffff00047882 */ /* 0x000fc60000000000 */
[----:B------:R-:W-:Y:S05]  /*2ede0*/  BRA.DIV UR4, `(.L_x_6508) ;  /* 0x0000003e04047947 */ /* 0x000fea000b800000 */
[----:B0-----:R-:W0:Y:S02]  /*2edf0*/  S2R R0, SR_TID.X ;  /* 0x0000000000007919 */ /* 0x001e240000002100 */
[----:B0-----:R-:W-:-:S04]  /*2ee00*/  SHF.R.U32.HI R0, RZ, 0x5, R0 ;  /* 0x00000005ff007819 */ /* 0x001fc80000011600 */
[----:B------:R-:W-:-:S05]  /*2ee10*/  LOP3.LUT R0, R0, 0x3, RZ, 0xc0, !PT ;  /* 0x0000000300007812 */ /* 0x000fca00078ec0ff */
[----:B------:R0:W1:Y:S02]  /*2ee20*/  SHFL.IDX PT, R14, R0, RZ, 0x1f ;  /* 0x00001fff000e7589 */ /* 0x00006400000e0000 */
.L_x_6616:
[----:B-1----:R-:W-:Y:S01]  /*2ee30*/  ISETP.NE.AND P0, PT, R14, RZ, PT ;  /* 0x000000ff0e00720c */ /* 0x002fe20003f05270 */
[----:B------:R-:W-:-:S12]  /*2ee40*/  BSSY B0, `(.L_x_6509) ;  /* 0x0000026000007945 */ /* 0x000fd80003800000 */
[----:B------:R-:W-:Y:S05]  /*2ee50*/  @P0 BRA `(.L_x_6510) ;  /* 0x0000000000900947 */ /* 0x000fea0003800000 */
[----:B------:R-:W-:-:S03]  /*2ee60*/  UMOV UR4, 0xffffffff ;  /* 0xffffffff00047882 */ /* 0x000fc60000000000 */
[----:B------:R-:W-:Y:S05]  /*2ee70*/  BRA.DIV UR4, `(.L_x_6511) ;  /* 0x0000003e04147947 */ /* 0x000fea000b800000 */
[----:B------:R-:W-:-:S13]  /*2ee80*/  ELECT P6, URZ, PT ;  /* 0x00000000003f782f */ /* 0x000fda00038c0000 */
.L_x_6619:
[----:B------:R-:W-:Y:S05]  /*2ee90*/  @!P6 BRA `(.L_x_6510) ;  /* 0x000000000080e947 */ /* 0x000fea0003800000 */
[----:B0-----:R-:W5:Y:S02]  /*2eea0*/  LDL R0, [R1+0x454] ;  /* 0x0004540001007983 */ /* 0x001f640000100800 */
[----:B-----5:R-:W-:-:S13]  /*2eeb0*/  R2UR UR4, R0 ;  /* 0x00000000000472ca */ /* 0x020fda00000e0000 */
[----:B------:R-:W-:-:S06]  /*2eec0*/  ULOP3.LUT UR4, UR4, 0x2, URZ, 0xfc, !UPT ;  /* 0x0000000204047892 */ /* 0x000fcc000f8efc3f */
[----:B------:R-:W-:-:S05]  /*2eed0*/  IMAD.U32 R0, RZ, RZ, UR4 ;  /* 0x00000004ff007e24 */ /* 0x000fca000f8e00ff */
[----:B------:R-:W-:-:S13]  /*2eee0*/  ISETP.NE.AND P0, PT, R0, 0x3, PT ;  /* 0x000000030000780c */ /* 0x000fda0003f05270 */
[----:B------:R-:W-:Y:S05]  /*2eef0*/  @!P0 BRA `(.L_x_6512) ;  /* 0x0000000000048947 */ /* 0x000fea0003800000 */
[----:B------:R-:W-:Y:S01]  /*2ef00*/  BPT.TRAP 0x1 ;  /* 0x000000040000795c */ /* 0x000fe20000300000 */
.L_x_6512:
[C---:B------:R-:W-:Y:S01]  /*2ef10*/  IMAD R3, R18.reuse, 0x8, R5 ;  /* 0x0000000812037824 */ /* 0x040fe200078e0205 */
[----:B------:R-:W-:Y:S01]  /*2ef20*/  SHF.L.U32 R2, R23, 0x1f, RZ ;  /* 0x0000001f17027819 */ /* 0x000fe200000006ff */
[----:B------:R-:W-:-:S03]  /*2ef30*/  VIADD R18, R18, 0x1 ;  /* 0x0000000112127836 */ /* 0x000fc60000000000 */
[----:B------:R-:W0:Y:S02]  /*2ef40*/  SYNCS.PHASECHK.TRANS64.TRYWAIT P1, [R3+URZ+0x38840], R2 ;  /* 0x03884002030075a7 */ /* 0x000e24000802017f */
[----:B------:R-:W-:-:S04]  /*2ef50*/  ISETP.NE.AND P2, PT, R18, 0x2, PT ;  /* 0x000000021200780c */ /* 0x000fc80003f45270 */
[----:B------:R-:W-:Y:S01]  /*2ef60*/  SEL R0, RZ, 0x1, P2 ;  /* 0x00000001ff007807 */ /* 0x000fe20001000000 */
[----:B0-----:R-:W-:Y:S08]  /*2ef70*/  @!P1 BRA `(.L_x_6513) ;  /* 0x0000003800f49947 */ /* 0x001ff00003800000 */
.L_x_6620:
[----:B------:R-:W-:Y:S02]  /*2ef80*/  SEL R18, R18, RZ, P2 ;  /* 0x000000ff12127207 */ /* 0x000fe40001000000 */
[----:B------:R-:W-:Y:S01]  /*2ef90*/  LOP3.LUT R0, R23, R0, RZ, 0x3c, !PT ;  /* 0x0000000017007212 */ /* 0x000fe200078e3cff */
[----:B------:R-:W-:Y:S06]  /*2efa0*/  @!P0 BRA `(.L_x_6514) ;  /* 0x0000000000048947 */ /* 0x000fec0003800000 */
[----:B------:R-:W-:Y:S01]  /*2efb0*/  BPT.TRAP 0x1 ;  /* 0x000000040000795c */ /* 0x000fe20000300000 */
.L_x_6514:
[----:B------:R-:W-:Y:S01]  /*2efc0*/  IMAD R5, R18, 0x8, R5 ;  /* 0x0000000812057824 */ /* 0x000fe200078e0205 */
[----:B------:R-:W-:-:S04]  /*2efd0*/  SHF.L.U32 R0, R0, 0x1f, RZ ;  /* 0x0000001f00007819 */ /* 0x000fc800000006ff */
[----:B------:R-:W1:Y:S02]  /*2efe0*/  SYNCS.PHASECHK.TRANS64.TRYWAIT P1, [R5+URZ+0x38840], R0 ;  /* 0x03884000050075a7 */ /* 0x000e64000802017f */
[----:B-1----:R-:W-:Y:S05]  /*2eff0*/  @!P1 BRA `(.L_x_6515) ;  /* 0x0000003800e89947 */ /* 0x002fea0003800000 */
.L_x_6621:
[----:B------:R-:W-:Y:S05]  /*2f000*/  @!P0 BRA `(.L_x_6516) ;  /* 0x0000000000048947 */ /* 0x000fea0003800000 */
[----:B------:R-:W-:Y:S01]  /*2f010*/  BPT.TRAP 0x1 ;  /* 0x000000040000795c */ /* 0x000fe20000300000 */
.L_x_6516:
[----:B------:R-:W5:Y:S02]  /*2f020*/  SYNCS.PHASECHK.TRANS64.TRYWAIT P1, [R3+URZ+0x38860], R2 ;  /* 0x03886002030075a7 */ /* 0x000f64000802017f */
[----:B-----5:R-:W-:Y:S05]  /*2f030*/  @!P1 BRA `(.L_x_6517) ;  /* 0x0000003800ec9947 */ /* 0x020fea0003800000 */
.L_x_6622:
[----:B------:R-:W-:Y:S05]  /*2f040*/  @!P0 BRA `(.L_x_6518) ;  /* 0x0000000000048947 */ /* 0x000fea0003800000 */
[----:B------:R-:W-:Y:S01]  /*2f050*/  BPT.TRAP 0x1 ;  /* 0x000000040000795c */ /* 0x000fe20000300000 */
.L_x_6518:
[----:B------:R0:W0:Y:S02]  /*2f060*/  SYNCS.PHASECHK.TRANS64.TRYWAIT P0, [R5+URZ+0x38860], R0 ;  /* 0x03886000050075a7 */ /* 0x000024000800017f */
[----:B0-----:R-:W-:Y:S05]  /*2f070*/  @!P0 NANOSLEEP.SYNCS 0x989680 ;  /* 0x009896800000895d */ /* 0x001fea0003900000 */
[----:B------:R-:W0:Y:S02]  /*2f080*/  @!P0 SYNCS.PHASECHK.TRANS64 P0, [R5+URZ+0x38860], R0 ;  /* 0x03886000050085a7 */ /* 0x000e24000800007f */
[----:B0-----:R-:W-:Y:S05]  /*2f090*/  @!P0 BRA `(.L_x_6518) ;  /* 0xfffffffc00f08947 */ /* 0x001fea000383ffff */
.L_x_6510:
[----:B------:R-:W-:Y:S05]  /*2f0a0*/  BSYNC B0 ;  /* 0x0000000000007941 */ /* 0x000fea0003800000 */
.L_x_6509:
[----:B------:R-:W-:Y:S05]  /*2f0b0*/  EXIT ;  /* 0x000000000000794d */ /* 0x000fea0003800000 */
.L_x_6299:
[----:B0-----:R-:W-:-:S04]  /*2f0c0*/  IMAD.U32 R3, RZ, RZ, UR44 ;  /* 0x0000002cff037e24 */ /* 0x001fc8000f8e00ff */
[----:B------:R0:W1:Y:S03]  /*2f0d0*/  SYNCS.PHASECHK.TRANS64.TRYWAIT P0, [R3+URZ+0x38800], R0 ;  /* 0x03880000030075a7 */ /* 0x000066000800017f */
[----:B-1----:R-:W-:Y:S05]  /*2f0e0*/  @!P0 NANOSLEEP.SYNCS 0x989680 ;  /* 0x009896800000895d */ /* 0x002fea0003900000 */
[----:B------:R-:W1:Y:S02]  /*2f0f0*/  @!P0 SYNCS.PHASECHK.TRANS64 P0, [R3+URZ+0x38800], R0 ;  /* 0x03880000030085a7 */ /* 0x000e64000800007f */
[----:B-1----:R-:W-:Y:S05]  /*2f100*/  @!P0 BRA `(.L_x_6299) ;  /* 0xfffffffc00ec8947 */ /* 0x002fea000383ffff */
[----:B------:R-:W-:Y:S05]  /*2f110*/  BRA `(.L_x_6519) ;  /* 0xfffffdc000ac7947 */ /* 0x000fea000383ffff */
.L_x_6306:
[----:B-1----:R1:W2:Y:S02]  /*2f120*/  SYNCS.PHASECHK.TRANS64.TRYWAIT P0, [R20+URZ], R21 ;  /* 0x00000015140075a7 */ /* 0x0022a4000800017f */
[----:B--2---:R-:W-:Y:S05]  /*2f130*/  @!P0 NANOSLEEP.SYNCS 0x989680 ;  /* 0x009896800000895d */ /* 0x004fea0003900000 */
[----:B------:R-:W2:Y:S02]  /*2f140*/  @!P0 SYNCS.PHASECHK.TRANS64 P0, [R20+URZ], R21 ;  /* 0x00000015140085a7 */ /* 0x000ea4000800007f */
[----:B--2---:R-:W-:Y:S05]  /*2f150*/  @!P0 BRA `(.L_x_6306) ;  /* 0xfffffffc00f08947 */ /* 0x004fea000383ffff */
[----:B------:R-:W-:Y:S05]  /*2f160*/  BRA `(.L_x_6305) ;  /* 0xfffffdc400dc7947 */ /* 0x000fea000383ffff */
.L_x_6308:
[----:B0-----:R-:W-:-:S04]  /*2f170*/  IMAD.U32 R4, RZ, RZ, UR44 ;  /* 0x0000002cff047e24 */ /* 0x001fc8000f8e00ff */
[----:B------:R0:W1:Y:S03]  /*2f180*/  SYNCS.PHASECHK.TRANS64.TRYWAIT P0, [R4+URZ+0x38810], R3 ;  /* 0x03881003040075a7 */ /* 0x000066000800017f */
[----:B-1----:R-:W-:Y:S05]  /*2f190*/  @!P0 NANOSLEEP.SYNCS 0x989680 ;  /* 0x009896800000895d */ /* 0x002fea0003900000 */
[----:B------:R-:W1:Y:S02]  /*2f1a0*/  @!P0 SYNCS.PHASECHK.TRANS64 P0, [R4+URZ+0x38810], R3 ;  /* 0x03881003040085a7 */ /* 0x000e64000800007f */
[----:B-1----:R-:W-:Y:S05]  /*2f1b0*/  @!P0 BRA `(.L_x_6308) ;  /* 0xfffffffc00ec8947 */ /* 0x002fea000383ffff */
[----:B------:R-:W-:Y:S05]  /*2f1c0*/  BRA `(.L_x_6520) ;  /* 0xfffffdc800b07947 */ /* 0x000fea000383ffff */
.L_x_6315:
[----:B-1----:R1:W2:Y:S02]  /*2f1d0*/  SYNCS.PHASECHK.TRANS64.TRYWAIT P0, [R12+URZ], R13 ;  /* 0x0000000d0c0075a7 */ /* 0x0022a4000800017f */
[----:B--2---:R-:W-:Y:S05]  /*2f1e0*/  @!P0 NANOSLEEP.SYNCS 0x989680 ;  /* 0x009896800000895d */ /* 0x004fea0003900000 */
[----:B------:R-:W2:Y:S02]  /*2f1f0*/  @!P0 SYNCS.PHASECHK.TRANS64 P0, [R12+URZ], R13 ;  /* 0x0000000d0c0085a7 */ /* 0x000ea4000800007f */
[----:B--2---:R-:W-:Y:S05]  /*2f200*/  @!P0 BRA `(.L_x_6315) ;  /* 0xfffffffc00f08947 */ /* 0x004fea000383ffff */
[----:B------:R-:W-:Y:S05]  /*2f210*/  BRA `(.L_x_6314) ;  /* 0xfffffdc800f47947 */ /* 0x000fea000383ffff */
.L_x_6349:
[----:B-1----:R1:W2:Y:S02]  /*2f220*/  SYNCS.PHASECHK.TRANS64.TRYWAIT P0, [R8+URZ], R9 ;  /* 0x00000009080075a7 */ /* 0x0022a4000800017f */
[----:B--2---:R-:W-:Y:S05]  /*2f230*/  @!P0 NANOSLEEP.SYNCS 0x989680 ;  /* 0x009896800000895d */ /* 0x004fea0003900000 */
[----:B------:R-:W2:Y:S02]  /*2f240*/  @!P0 SYNCS.PHASECHK.TRANS64 P0, [R8+URZ], R9 ;  /* 0x00000009080085a7 */ /* 0x000ea4000800007f */
[----:B--2---:R-:W-:Y:S05]  /*2f250*/  @!P0 BRA `(.L_x_6349) ;  /* 0xfffffffc00f08947 */ /* 0x004fea000383ffff */
[----:B------:R-:W-:Y:S05]  /*2f260*/  BRA `(.L_x_6348) ;  /* 0xfffffe3400e07947 */ /* 0x000fea000383ffff */
.L_x_6356:
[----:B-1----:R1:W2:Y:S02]  /*2f270*/  SYNCS.PHASECHK.TRANS64.TRYWAIT P0, [R4+URZ], R5 ;  /* 0x00000005040075a7 */ /* 0x0022a4000800017f */
[----:B--2---:R-:W-:Y:S05]  /*2f280*/  @!P0 NANOSLEEP.SYNCS 0x989680 ;  /* 0x009896800000895d */ /* 0x004fea0003900000 */
[----:B------:R-:W2:Y:S02]  /*2f290*/  @!P0 SYNCS.PHASECHK.TRANS64 P0, [R4+URZ], R5 ;  /* 0x00000005040085a7 */ /* 0x000ea4000800007f */
[----:B--2---:R-:W-:Y:S05]  /*2f2a0*/  @!P0 BRA `(.L_x_6356) ;  /* 0xfffffffc00f08947 */ /* 0x004fea000383ffff */
[----:B------:R-:W-:Y:S05]  /*2f2b0*/  BRA `(.L_x_6355) ;  /* 0xfffffe3800ec7947 */ /* 0x000fea000383ffff */
.L_x_6373:
[----:B-1----:R1:W2:Y:S02]  /*2f2c0*/  SYNCS.PHASECHK.TRANS64.TRYWAIT P0, [R8+URZ], R9 ;  /* 0x00000009080075a7 */ /* 0x0022a4000800017f */
[----:B--2---:R-:W-:Y:S05]  /*2f2d0*/  @!P0 NANOSLEEP.SYNCS 0x989680 ;  /* 0x009896800000895d */ /* 0x004fea0003900000 */
[----:B------:R-:W2:Y:S02]  /*2f2e0*/  @!P0 SYNCS.PHASECHK.TRANS64 P0, [R8+URZ], R9 ;  /* 0x00000009080085a7 */ /* 0x000ea4000800007f */
[----:B--2---:R-:W-:Y:S05]  /*2f2f0*/  @!P0 BRA `(.L_x_6373) ;  /* 0xfffffffc00f08947 */ /* 0x004fea000383ffff */
[----:B------:R-:W-:Y:S05]  /*2f300*/  BRA `(.L_x_6372) ;  /* 0xfffffea800047947 */ /* 0x000fea000383ffff */
.L_x_6380:
[----:B-1----:R1:W2:Y:S02]  /*2f310*/  SYNCS.PHASECHK.TRANS64.TRYWAIT P0, [R4+URZ], R5 ;  /* 0x00000005040075a7 */ /* 0x0022a4000800017f */
[----:B--2---:R-:W-:Y:S05]  /*2f320*/  @!P0 NANOSLEEP.SYNCS 0x989680 ;  /* 0x009896800000895d */ /* 0x004fea0003900000 */
[----:B------:R-:W2:Y:S02]  /*2f330*/  @!P0 SYNCS.PHASECHK.TRANS64 P0, [R4+URZ], R5 ;  /* 0x00000005040085a7 */ /* 0x000ea4000800007f */
[----:B--2---:R-:W-:Y:S05]  /*2f340*/  @!P0 BRA `(.L_x_6380) ;  /* 0xfffffffc00f08947 */ /* 0x004fea000383ffff */
[----:B------:R-:W-:Y:S05]  /*2f350*/  BRA `(.L_x_6379) ;  /* 0xfffffeac00107947 */ /* 0x000fea000383ffff */
.L_x_6450:
        /* <DEDUP_REMOVED lines=11> */
.L_x_6522:
[----:B------:R-:W-:Y:S05]  /*2f410*/  BSYNC B0 ;  /* 0x0000000000007941 */ /* 0x000fea0003800000 */
.L_x_6521:
[----:B------:R-:W-:Y:S05]  /*2f420*/  BRA `(.L_x_6523) ;  /* 0xffffffac00287947 */ /* 0x000fea000383ffff */
.L_x_6453:
[----:B0-----:R0:W1:Y:S02]  /*2f430*/  SYNCS.PHASECHK.TRANS64.TRYWAIT P0, [R22+URZ+0x38840], R0 ;  /* 0x03884000160075a7 */ /* 0x001064000800017f */
[----:B-1----:R-:W-:Y:S05]  /*2f440*/  @!P0 NANOSLEEP.SYNCS 0x989680 ;  /* 0x009896800000895d */ /* 0x002fea0003900000 */
[----:B------:R-:W1:Y:S02]  /*2f450*/  @!P0 SYNCS.PHASECHK.TRANS64 P0, [R22+URZ+0x38840], R0 ;  /* 0x03884000160085a7 */ /* 0x000e64000800007f */
[----:B-1----:R-:W-:Y:S05]  /*2f460*/  @!P0 BRA `(.L_x_6453) ;  /* 0xfffffffc00f08947 */ /* 0x002fea000383ffff */
[----:B------:R-:W-:Y:S05]  /*2f470*/  BRA `(.L_x_6524) ;  /* 0xffffffb000247947 */ /* 0x000fea000383ffff */
.L_x_6454:
        /* <DEDUP_REMOVED lines=8> */
.L_x_6526:
[----:B------:R-:W-:Y:S05]  /*2f500*/  BSYNC B0 ;  /* 0x0000000000007941 */ /* 0x000fea0003800000 */
.L_x_6525:
        /* <DEDUP_REMOVED lines=9> */
.L_x_6527:
[----:B------:R-:W-:Y:S02]  /*2f5a0*/  IMAD.MOV.U32 R13, RZ, RZ, R5 ;  /* 0x000000ffff0d7224 */ /* 0x000fe400078e0005 */
[----:B------:R-:W-:Y:S02]  /*2f5b0*/  IMAD.MOV.U32 R12, RZ, RZ, 0x1 ;  /* 0x00000001ff0c7424 */ /* 0x000fe400078e00ff */
[----:B------:R-:W-:-:S07]  /*2f5c0*/  IMAD.MOV.U32 R3, RZ, RZ, R14 ;  /* 0x000000ffff037224 */ /* 0x000fce00078e000e */
[----:B------:R-:W-:Y:S05]  /*2f5d0*/  WARPSYNC.COLLECTIVE R15, `(.L_x_6528) ;  /* 0x000000000f087348 */ /* 0x000fea0003c00000 */
[----:B------:R0:W1:Y:S02]  /*2f5e0*/  SHFL.IDX P6, R14, R13, R12, R11 ;  /* 0x0000000c0d0e7389 */ /* 0x00006400000c000b */
[----:B01----:R-:W-:Y:S01]  /*2f5f0*/  ENDCOLLECTIVE ;  /* 0x000000000000791b */ /* 0x003fe20003800000 */
.L_x_6528:
        /* <DEDUP_REMOVED lines=15> */
.L_x_6529:
[----:B------:R-:W-:Y:S02]  /*2f6f0*/  @P0 IMAD R6, R4, 0x2, R17 ;  /* 0x0000000204060824 */ /* 0x000fe400078e0211 */
[----:B------:R-:W-:Y:S02]  /*2f700*/  IMAD.MOV.U32 R13, RZ, RZ, R5 ;  /* 0x000000ffff0d7224 */ /* 0x000fe400078e0005 */
[----:B------:R-:W-:Y:S02]  /*2f710*/  IMAD.MOV.U32 R12, RZ, RZ, 0x2 ;  /* 0x00000002ff0c7424 */ /* 0x000fe400078e00ff */
[----:B------:R-:W-:-:S07]  /*2f720*/  IMAD.MOV.U32 R3, RZ, RZ, R14 ;  /* 0x000000ffff037224 */ /* 0x000fce00078e000e */
[----:B------:R-:W-:Y:S05]  /*2f730*/  WARPSYNC.COLLECTIVE R15, `(.L_x_6530) ;  /* 0x000000000f087348 */ /* 0x000fea0003c00000 */
[----:B------:R0:W1:Y:S02]  /*2f740*/  SHFL.IDX P6, R14, R13, R12, R11 ;  /* 0x0000000c0d0e7389 */ /* 0x00006400000c000b */
[----:B01----:R-:W-:Y:S01]  /*2f750*/  ENDCOLLECTIVE ;  /* 0x000000000000791b */ /* 0x003fe20003800000 */
.L_x_6530:
        /* <DEDUP_REMOVED lines=15> */
.L_x_6531:
[----:B------:R-:W-:Y:S02]  /*2f850*/  @P0 IMAD R6, R4, 0x2, R17 ;  /* 0x0000000204060824 */ /* 0x000fe400078e0211 */
[----:B------:R-:W-:Y:S02]  /*2f860*/  IMAD.MOV.U32 R13, RZ, RZ, R5 ;  /* 0x000000ffff0d7224 */ /* 0x000fe400078e0005 */
[----:B------:R-:W-:Y:S02]  /*2f870*/  IMAD.MOV.U32 R12, RZ, RZ, 0x3 ;  /* 0x00000003ff0c7424 */ /* 0x000fe400078e00ff */
[----:B------:R-:W-:-:S07]  /*2f880*/  IMAD.MOV.U32 R3, RZ, RZ, R14 ;  /* 0x000000ffff037224 */ /* 0x000fce00078e000e */
[----:B------:R-:W-:Y:S05]  /*2f890*/  WARPSYNC.COLLECTIVE R15, `(.L_x_6532) ;  /* 0x000000000f087348 */ /* 0x000fea0003c00000 */
[----:B------:R0:W1:Y:S02]  /*2f8a0*/  SHFL.IDX P6, R14, R13, R12, R11 ;  /* 0x0000000c0d0e7389 */ /* 0x00006400000c000b */
[----:B01----:R-:W-:Y:S01]  /*2f8b0*/  ENDCOLLECTIVE ;  /* 0x000000000000791b */ /* 0x003fe20003800000 */
.L_x_6532:
        /* <DEDUP_REMOVED lines=10> */
.L_x_6533:
[----:B------:R-:W-:Y:S01]  /*2f960*/  @!PT LDS RZ, [RZ] ;  /* 0x00000000fffff984 */ /* 0x000fe20000000800 */
[----:B------:R-:W-:Y:S01]  /*2f970*/  @!PT LDS RZ, [RZ] ;  /* 0x00000000fffff984 */ /* 0x000fe20000000800 */
[----:B------:R-:W-:Y:S01]  /*2f980*/  @!PT LDS RZ, [RZ] ;  /* 0x00000000fffff984 */ /* 0x000fe20000000800 */
[----:B------:R0:W-:Y:S01]  /*2f990*/  @P0 LDGSTS.E.BYPASS.LTC128B.128 [R6+0x23400], desc[UR36][R2.64], !P2 ;  /* 0x2340000002060fae */ /* 0x0001e2000d101d64 */
[----:B------:R-:W-:Y:S01]  /*2f9a0*/  IMAD.MOV.U32 R0, RZ, RZ, R14 ;  /* 0x000000ffff007224 */ /* 0x000fe200078e000e */
[----:B------:R-:W-:Y:S06]  /*2f9b0*/  BRA `(.L_x_6534) ;  /* 0xffffffac00d87947 */ /* 0x000fec000383ffff */
.L_x_6459:
[----:B------:R-:W-:Y:S01]  /*2f9c0*/  IMAD.MOV.U32 R13, RZ, RZ, R2 ;  /* 0x000000ffff0d7224 */ /* 0x000fe200078e0002 */
[----:B------:R-:W-:Y:S01]  /*2f9d0*/  LOP3.LUT R16, R16, 0xfffffeff, RZ, 0xc0, !PT ;  /* 0xfffffeff10107812 */ /* 0x000fe200078ec0ff */
        /* <DEDUP_REMOVED lines=8> */
.L_x_6535:
        /* <DEDUP_REMOVED lines=9> */
.L_x_6536:
[----:B------:R-:W-:Y:S02]  /*2faf0*/  IMAD.MOV.U32 R13, RZ, RZ, R2 ;  /* 0x000000ffff0d7224 */ /* 0x000fe400078e0002 */
[----:B------:R-:W-:Y:S02]  /*2fb00*/  IMAD.MOV.U32 R12, RZ, RZ, 0x1 ;  /* 0x00000001ff0c7424 */ /* 0x000fe400078e00ff */
[----:B------:R-:W-:-:S07]  /*2fb10*/  IMAD.MOV.U32 R5, RZ, RZ, R14 ;  /* 0x000000ffff057224 */ /* 0x000fce00078e000e */
[----:B------:R-:W-:Y:S05]  /*2fb20*/  WARPSYNC.COLLECTIVE R15, `(.L_x_6537) ;  /* 0x000000000f087348 */ /* 0x000fea0003c00000 */
[----:B------:R0:W1:Y:S02]  /*2fb30*/  SHFL.IDX P6, R14, R13, R12, R11 ;  /* 0x0000000c0d0e7389 */ /* 0x00006400000c000b */
[----:B01----:R-:W-:Y:S01]  /*2fb40*/  ENDCOLLECTIVE ;  /* 0x000000000000791b */ /* 0x003fe20003800000 */
.L_x_6537:
        /* <DEDUP_REMOVED lines=15> */
.L_x_6538:
        /* <DEDUP_REMOVED lines=8> */
.L_x_6539:
        /* <DEDUP_REMOVED lines=16> */
.L_x_6540:
[----:B------:R-:W-:Y:S01]  /*2fdc0*/  @P2 LOP3.LUT R16, R16, 0x40, RZ, 0xfc, !PT ;  /* 0x0000004010102812 */ /* 0x000fe200078efcff */
[----:B------:R-:W-:Y:S02]  /*2fdd0*/  IMAD.MOV.U32 R13, RZ, RZ, R2 ;  /* 0x000000ffff0d7224 */ /* 0x000fe400078e0002 */
[----:B------:R-:W-:Y:S02]  /*2fde0*/  IMAD.MOV.U32 R12, RZ, RZ, 0x3 ;  /* 0x00000003ff0c7424 */ /* 0x000fe400078e00ff */
[----:B------:R-:W-:-:S07]  /*2fdf0*/  IMAD.MOV.U32 R5, RZ, RZ, R14 ;  /* 0x000000ffff057224 */ /* 0x000fce00078e000e */
[----:B------:R-:W-:Y:S05]  /*2fe00*/  WARPSYNC.COLLECTIVE R15, `(.L_x_6541) ;  /* 0x000000000f087348 */ /* 0x000fea0003c00000 */
[----:B------:R0:W1:Y:S02]  /*2fe10*/  SHFL.IDX P6, R14, R13, R12, R11 ;  /* 0x0000000c0d0e7389 */ /* 0x00006400000c000b */
[----:B01----:R-:W-:Y:S01]  /*2fe20*/  ENDCOLLECTIVE ;  /* 0x000000000000791b */ /* 0x003fe20003800000 */
.L_x_6541:
        /* <DEDUP_REMOVED lines=14> */
.L_x_6542:
[----:B------:R-:W-:Y:S01]  /*2ff10*/  IMAD.MOV.U32 R0, RZ, RZ, R14 ;  /* 0x000000ffff007224 */ /* 0x000fe200078e000e */
[----:B------:R-:W-:Y:S06]  /*2ff20*/  BRA `(.L_x_6543) ;  /* 0xffffffb000d87947 */ /* 0x000fec000383ffff */
.L_x_6463:
        /* <DEDUP_REMOVED lines=47> */
.L_x_6545:
[----:B------:R-:W-:Y:S05]  /*30220*/  BSYNC B0 ;  /* 0x0000000000007941 */ /* 0x000fea0003800000 */
.L_x_6544:
        /* <DEDUP_REMOVED lines=11> */
.L_x_6546:
        /* <DEDUP_REMOVED lines=39> */
.L_x_6547:
[----:B------:R-:W-:Y:S02]  /*30550*/  IMAD.MOV.U32 R13, RZ, RZ, R0 ;  /* 0x000000ffff0d7224 */ /* 0x000fe400078e0000 */
[----:B------:R-:W-:-:S07]  /*30560*/  IMAD.MOV.U32 R7, RZ, RZ, R14 ;  /* 0x000000ffff077224 */ /* 0x000fce00078e000e */
[----:B------:R-:W-:Y:S05]  /*30570*/  WARPSYNC.COLLECTIVE R15, `(.L_x_6548) ;  /* 0x000000000f087348 */ /* 0x000fea0003c00000 */
[----:B------:R0:W1:Y:S02]  /*30580*/  SHFL.IDX P6, R14, R13, R12, R11 ;  /* 0x0000000c0d0e7389 */ /* 0x00006400000c000b */
[----:B01----:R-:W-:Y:S01]  /*30590*/  ENDCOLLECTIVE ;  /* 0x000000000000791b */ /* 0x003fe20003800000 */
.L_x_6548:
        /* <DEDUP_REMOVED lines=33> */
.L_x_6549:
[----:B------:R-:W-:Y:S02]  /*307b0*/  IMAD.MOV.U32 R13, RZ, RZ, R0 ;  /* 0x000000ffff0d7224 */ /* 0x000fe400078e0000 */
[----:B------:R-:W-:-:S07]  /*307c0*/  IMAD.MOV.U32 R7, RZ, RZ, R14 ;  /* 0x000000ffff077224 */ /* 0x000fce00078e000e */
[----:B------:R-:W-:Y:S05]  /*307d0*/  WARPSYNC.COLLECTIVE R15, `(.L_x_6550) ;  /* 0x000000000f087348 */ /* 0x000fea0003c00000 */
[----:B------:R0:W1:Y:S02]  /*307e0*/  SHFL.IDX P6, R14, R13, R12, R11 ;  /* 0x0000000c0d0e7389 */ /* 0x00006400000c000b */
[----:B01----:R-:W-:Y:S01]  /*307f0*/  ENDCOLLECTIVE ;  /* 0x000000000000791b */ /* 0x003fe20003800000 */
.L_x_6550:
        /* <DEDUP_REMOVED lines=27> */
.L_x_6551:
[----:B------:R-:W-:Y:S02]  /*309b0*/  IMAD.MOV.U32 R13, RZ, RZ, R0 ;  /* 0x000000ffff0d7224 */ /* 0x000fe400078e0000 */
[----:B------:R-:W-:-:S07]  /*309c0*/  IMAD.MOV.U32 R6, RZ, RZ, R14 ;  /* 0x000000ffff067224 */ /* 0x000fce00078e000e */
[----:B------:R-:W-:Y:S05]  /*309d0*/  WARPSYNC.COLLECTIVE R15, `(.L_x_6552) ;  /* 0x000000000f087348 */ /* 0x000fea0003c00000 */
[----:B------:R0:W1:Y:S02]  /*309e0*/  SHFL.IDX P6, R14, R13, R12, R11 ;  /* 0x0000000c0d0e7389 */ /* 0x00006400000c000b */
[----:B01----:R-:W-:Y:S01]  /*309f0*/  ENDCOLLECTIVE ;  /* 0x000000000000791b */ /* 0x003fe20003800000 */
.L_x_6552:
[----:B------:R-:W-:Y:S01]  /*30a00*/  IMAD.MOV.U32 R0, RZ, RZ, R14 ;  /* 0x000000ffff007224 */ /* 0x000fe200078e000e */
[----:B------:R-:W-:Y:S06]  /*30a10*/  BRA `(.L_x_6553) ;  /* 0xffffffb400487947 */ /* 0x000fec000383ffff */
.L_x_6468:
[----:B0-----:R0:W1:Y:S02]  /*30a20*/  SYNCS.PHASECHK.TRANS64.TRYWAIT P0, [R17+URZ+0x38820], R0 ;  /* 0x03882000110075a7 */ /* 0x001064000800017f */
[----:B-1----:R-:W-:Y:S05]  /*30a30*/  @!P0 NANOSLEEP.SYNCS 0x989680 ;  /* 0x009896800000895d */ /* 0x002fea0003900000 */
[----:B------:R-:W1:Y:S02]  /*30a40*/  @!P0 SYNCS.PHASECHK.TRANS64 P0, [R17+URZ+0x38820], R0 ;  /* 0x03882000110085a7 */ /* 0x000e64000800007f */
[----:B-1----:R-:W-:Y:S05]  /*30a50*/  @!P0 BRA `(.L_x_6468) ;  /* 0xfffffffc00f08947 */ /* 0x002fea000383ffff */
[----:B------:R-:W-:Y:S05]  /*30a60*/  BRA `(.L_x_6554) ;  /* 0xffffffb400e47947 */ /* 0x000fea000383ffff */
.L_x_6471:
[----:B0-----:R0:W1:Y:S02]  /*30a70*/  SYNCS.PHASECHK.TRANS64.TRYWAIT P0, [R22+URZ+0x38860], R0 ;  /* 0x03886000160075a7 */ /* 0x001064000800017f */
[----:B-1----:R-:W-:Y:S05]  /*30a80*/  @!P0 NANOSLEEP.SYNCS 0x989680 ;  /* 0x009896800000895d */ /* 0x002fea0003900000 */
[----:B------:R-:W1:Y:S02]  /*30a90*/  @!P0 SYNCS.PHASECHK.TRANS64 P0, [R22+URZ+0x38860], R0 ;  /* 0x03886000160085a7 */ /* 0x000e64000800007f */
[----:B-1----:R-:W-:Y:S05]  /*30aa0*/  @!P0 BRA `(.L_x_6471) ;  /* 0xfffffffc00f08947 */ /* 0x002fea000383ffff */
[----:B------:R-:W-:Y:S05]  /*30ab0*/  BRA `(.L_x_6555) ;  /* 0xffffffb400f07947 */ /* 0x000fea000383ffff */
.L_x_6472:
        /* <DEDUP_REMOVED lines=8> */
.L_x_6557:
[----:B------:R-:W-:Y:S05]  /*30b40*/  BSYNC B0 ;  /* 0x0000000000007941 */ /* 0x000fea0003800000 */
.L_x_6556:
        /* <DEDUP_REMOVED lines=15> */
.L_x_6558:
        /* <DEDUP_REMOVED lines=39> */
.L_x_6559:
[----:B------:R-:W-:Y:S02]  /*30eb0*/  IMAD.MOV.U32 R13, RZ, RZ, R4 ;  /* 0x000000ffff0d7224 */ /* 0x000fe400078e0004 */
[----:B------:R-:W-:-:S07]  /*30ec0*/  IMAD.MOV.U32 R3, RZ, RZ, R14 ;  /* 0x000000ffff037224 */ /* 0x000fce00078e000e */
[----:B------:R-:W-:Y:S05]  /*30ed0*/  WARPSYNC.COLLECTIVE R15, `(.L_x_6560) ;  /* 0x000000000f087348 */ /* 0x000fea0003c00000 */
[----:B------:R0:W1:Y:S02]  /*30ee0*/  SHFL.IDX P6, R14, R13, R12, R11 ;  /* 0x0000000c0d0e7389 */ /* 0x00006400000c000b */
[----:B01----:R-:W-:Y:S01]  /*30ef0*/  ENDCOLLECTIVE ;  /* 0x000000000000791b */ /* 0x003fe20003800000 */
.L_x_6560:
        /* <DEDUP_REMOVED lines=29> */
.L_x_6561:
[----:B------:R-:W-:Y:S02]  /*310d0*/  IMAD.MOV.U32 R13, RZ, RZ, R4 ;  /* 0x000000ffff0d7224 */ /* 0x000fe400078e0004 */
[----:B------:R-:W-:-:S07]  /*310e0*/  IMAD.MOV.U32 R7, RZ, RZ, R14 ;  /* 0x000000ffff077224 */ /* 0x000fce00078e000e */
[----:B------:R-:W-:Y:S05]  /*310f0*/  WARPSYNC.COLLECTIVE R15, `(.L_x_6562) ;  /* 0x000000000f087348 */ /* 0x000fea0003c00000 */
[----:B------:R0:W1:Y:S02]  /*31100*/  SHFL.IDX P6, R14, R13, R12, R11 ;  /* 0x0000000c0d0e7389 */ /* 0x00006400000c000b */
[----:B01----:R-:W-:Y:S01]  /*31110*/  ENDCOLLECTIVE ;  /* 0x000000000000791b */ /* 0x003fe20003800000 */
.L_x_6562:
        /* <DEDUP_REMOVED lines=29> */
.L_x_6563:
[----:B------:R-:W-:Y:S02]  /*312f0*/  IMAD.MOV.U32 R13, RZ, RZ, R4 ;  /* 0x000000ffff0d7224 */ /* 0x000fe400078e0004 */
[----:B------:R-:W-:-:S07]  /*31300*/  IMAD.MOV.U32 R6, RZ, RZ, R14 ;  /* 0x000000ffff067224 */ /* 0x000fce00078e000e */
[----:B------:R-:W-:Y:S05]  /*31310*/  WARPSYNC.COLLECTIVE R15, `(.L_x_6564) ;  /* 0x000000000f087348 */ /* 0x000fea0003c00000 */
[----:B------:R0:W1:Y:S02]  /*31320*/  SHFL.IDX P6, R14, R13, R12, R11 ;  /* 0x0000000c0d0e7389 */ /* 0x00006400000c000b */
[----:B01----:R-:W-:Y:S01]  /*31330*/  ENDCOLLECTIVE ;  /* 0x000000000000791b */ /* 0x003fe20003800000 */
.L_x_6564:
[----:B------:R-:W-:Y:S01]  /*31340*/  IMAD.MOV.U32 R2, RZ, RZ, R14 ;  /* 0x000000ffff027224 */ /* 0x000fe200078e000e */
[----:B------:R-:W-:Y:S06]  /*31350*/  BRA `(.L_x_6565) ;  /* 0xffffffb4007c7947 */ /* 0x000fec000383ffff */
.L_x_6479:
[----:B0-----:R0:W1:Y:S02]  /*31360*/  SYNCS.PHASECHK.TRANS64.TRYWAIT P0, [R6+URZ+0x38840], R20 ;  /* 0x03884014060075a7 */ /* 0x001064000800017f */
[----:B-1----:R-:W-:Y:S05]  /*31370*/  @!P0 NANOSLEEP.SYNCS 0x989680 ;  /* 0x009896800000895d */ /* 0x002fea0003900000 */
[----:B------:R-:W1:Y:S02]  /*31380*/  @!P0 SYNCS.PHASECHK.TRANS64 P0, [R6+URZ+0x38840], R20 ;  /* 0x03884014060085a7 */ /* 0x000e64000800007f */
[----:B-1----:R-:W-:Y:S05]  /*31390*/  @!P0 BRA `(.L_x_6479) ;  /* 0xfffffffc00f08947 */ /* 0x002fea000383ffff */
[----:B------:R-:W-:Y:S05]  /*313a0*/  BRA `(.L_x_6566) ;  /* 0xffffffbc00087947 */ /* 0x000fea000383ffff */
.L_x_6480:
        /* <DEDUP_REMOVED lines=8> */
.L_x_6568:
[----:B------:R-:W-:Y:S05]  /*31430*/  BSYNC B1 ;  /* 0x0000000000017941 */ /* 0x000fea0003800000 */
.L_x_6567:
        /* <DEDUP_REMOVED lines=9> */
.L_x_6569:
[----:B------:R-:W-:Y:S02]  /*314d0*/  IMAD.MOV.U32 R13, RZ, RZ, R25 ;  /* 0x000000ffff0d7224 */ /* 0x000fe400078e0019 */
[----:B------:R-:W-:Y:S02]  /*314e0*/  IMAD.MOV.U32 R12, RZ, RZ, 0x1 ;  /* 0x00000001ff0c7424 */ /* 0x000fe400078e00ff */
[----:B------:R-:W-:-:S07]  /*314f0*/  IMAD.MOV.U32 R2, RZ, RZ, R14 ;  /* 0x000000ffff027224 */ /* 0x000fce00078e000e */
[----:B------:R-:W-:Y:S05]  /*31500*/  WARPSYNC.COLLECTIVE R15, `(.L_x_6570) ;  /* 0x000000000f087348 */ /* 0x000fea0003c00000 */
[----:B------:R0:W1:Y:S02]  /*31510*/  SHFL.IDX P6, R14, R13, R12, R11 ;  /* 0x0000000c0d0e7389 */ /* 0x00006400000c000b */
[----:B01----:R-:W-:Y:S01]  /*31520*/  ENDCOLLECTIVE ;  /* 0x000000000000791b */ /* 0x003fe20003800000 */
.L_x_6570:
        /* <DEDUP_REMOVED lines=11> */
.L_x_6571:
[----:B------:R-:W-:Y:S02]  /*315e0*/  IMAD.MOV.U32 R13, RZ, RZ, R25 ;  /* 0x000000ffff0d7224 */ /* 0x000fe400078e0019 */
[----:B------:R-:W-:Y:S02]  /*315f0*/  IMAD.MOV.U32 R12, RZ, RZ, 0x2 ;  /* 0x00000002ff0c7424 */ /* 0x000fe400078e00ff */
[----:B------:R-:W-:-:S07]  /*31600*/  IMAD.MOV.U32 R2, RZ, RZ, R14 ;  /* 0x000000ffff027224 */ /* 0x000fce00078e000e */
[----:B------:R-:W-:Y:S05]  /*31610*/  WARPSYNC.COLLECTIVE R15, `(.L_x_6572) ;  /* 0x000000000f087348 */ /* 0x000fea0003c00000 */
[----:B------:R0:W1:Y:S02]  /*31620*/  SHFL.IDX P6, R14, R13, R12, R11 ;  /* 0x0000000c0d0e7389 */ /* 0x00006400000c000b */
[----:B01----:R-:W-:Y:S01]  /*31630*/  ENDCOLLECTIVE ;  /* 0x000000000000791b */ /* 0x003fe20003800000 */
.L_x_6572:
        /* <DEDUP_REMOVED lines=11> */
.L_x_6573:
[----:B------:R-:W-:Y:S02]  /*316f0*/  IMAD.MOV.U32 R13, RZ, RZ, R25 ;  /* 0x000000ffff0d7224 */ /* 0x000fe400078e0019 */
[----:B------:R-:W-:Y:S02]  /*31700*/  IMAD.MOV.U32 R12, RZ, RZ, 0x3 ;  /* 0x00000003ff0c7424 */ /* 0x000fe400078e00ff */
[----:B------:R-:W-:-:S07]  /*31710*/  IMAD.MOV.U32 R2, RZ, RZ, R14 ;  /* 0x000000ffff027224 */ /* 0x000fce00078e000e */
[----:B------:R-:W-:Y:S05]  /*31720*/  WARPSYNC.COLLECTIVE R15, `(.L_x_6574) ;  /* 0x000000000f087348 */ /* 0x000fea0003c00000 */
[----:B------:R0:W1:Y:S02]  /*31730*/  SHFL.IDX P6, R14, R13, R12, R11 ;  /* 0x0000000c0d0e7389 */ /* 0x00006400000c000b */
[----:B01----:R-:W-:Y:S01]  /*31740*/  ENDCOLLECTIVE ;  /* 0x000000000000791b */ /* 0x003fe20003800000 */
.L_x_6574:
        /* <DEDUP_REMOVED lines=11> */
.L_x_6575:
[----:B------:R-:W-:Y:S01]  /*31800*/  IMAD.MOV.U32 R2, RZ, RZ, R14 ;  /* 0x000000ffff027224 */ /* 0x000fe200078e000e */
[----:B------:R-:W-:Y:S06]  /*31810*/  BRA `(.L_x_6576) ;  /* 0xffffffb800907947 */ /* 0x000fec000383ffff */
.L_x_6485:
[----:B----4-:R4:W0:Y:S02]  /*31820*/  SYNCS.PHASECHK.TRANS64.TRYWAIT P0, [R6+URZ+0x38860], R20 ;  /* 0x03886014060075a7 */ /* 0x010824000800017f */
[----:B0-----:R-:W-:Y:S05]  /*31830*/  @!P0 NANOSLEEP.SYNCS 0x989680 ;  /* 0x009896800000895d */ /* 0x001fea0003900000 */
[----:B------:R-:W0:Y:S02]  /*31840*/  @!P0 SYNCS.PHASECHK.TRANS64 P0, [R6+URZ+0x38860], R20 ;  /* 0x03886014060085a7 */ /* 0x000e24000800007f */
[----:B0-----:R-:W-:Y:S05]  /*31850*/  @!P0 BRA `(.L_x_6485) ;  /* 0xfffffffc00f08947 */ /* 0x001fea000383ffff */
[----:B------:R-:W-:Y:S05]  /*31860*/  BRA `(.L_x_6577) ;  /* 0xffffffb800dc7947 */ /* 0x000fea000383ffff */
.L_x_6486:
[----:B------:R-:W-:Y:S01]  /*31870*/  BSSY B1, `(.L_x_6578) ;  /* 0x0000008000017945 */ /* 0x000fe20003800000 */
[----:B------:R-:W-:Y:S02]  /*31880*/  IMAD.MOV.U32 R13, RZ, RZ, R10 ;  /* 0x000000ffff0d7224 */ /* 0x000fe400078e000a */
[----:B------:R-:W-:Y:S02]  /*31890*/  IMAD.MOV.U32 R12, RZ, RZ, RZ ;  /* 0x000000ffff0c7224 */ /* 0x000fe400078e00ff */
[----:B------:R-:W-:Y:S02]  /*318a0*/  IMAD.MOV.U32 R11, RZ, RZ, 0x181f ;  /* 0x0000181fff0b7424 */ /* 0x000fe400078e00ff */
[----:B------:R-:W-:-:S07]  /*318b0*/  IMAD.MOV.U32 R15, RZ, RZ, -0x1 ;  /* 0xffffffffff0f7424 */ /* 0x000fce00078e00ff */
[----:B0--34-:R-:W-:Y:S05]  /*318c0*/  WARPSYNC.COLLECTIVE R15, `(.L_x_6579) ;  /* 0x000000000f087348 */ /* 0x019fea0003c00000 */
[----:B------:R1:W2:Y:S02]  /*318d0*/  SHFL.IDX P6, R14, R13, R12, R11 ;  /* 0x0000000c0d0e7389 */ /* 0x0002a400000c000b */
[----:B01234-:R-:W-:Y:S01]  /*318e0*/  ENDCOLLECTIVE ;  /* 0x000000000000791b */ /* 0x01ffe20003800000 */
.L_x_6579:
[----:B------:R-:W-:Y:S05]  /*318f0*/  BSYNC B1 ;  /* 0x0000000000017941 */ /* 0x000fea0003800000 */
.L_x_6578:
        /* <DEDUP_REMOVED lines=13> */
.L_x_6580:
        /* <DEDUP_REMOVED lines=17> */
.L_x_6581:
        /* <DEDUP_REMOVED lines=16> */
.L_x_6582:
        /* <DEDUP_REMOVED lines=19> */
.L_x_6583:
        /* <DEDUP_REMOVED lines=14> */
.L_x_6584:
        /* <DEDUP_REMOVED lines=16> */
.L_x_6585:
        /* <DEDUP_REMOVED lines=14> */
.L_x_6586:
[----:B------:R-:W-:Y:S05]  /*31fd0*/  BRA `(.L_x_6587) ;  /* 0xffffffb800407947 */ /* 0x000fea000383ffff */
.L_x_6494:
[----:B------:R-:W-:Y:S01]  /*31fe0*/  BSSY B0, `(.L_x_6588) ;  /* 0x0000008000007945 */ /* 0x000fe20003800000 */
[----:B------:R-:W-:Y:S02]  /*31ff0*/  IMAD.MOV.U32 R13, RZ, RZ, R24 ;  /* 0x000000ffff0d7224 */ /* 0x000fe400078e0018 */
[----:B------:R-:W-:Y:S02]  /*32000*/  IMAD.MOV.U32 R12, RZ, RZ, RZ ;  /* 0x000000ffff0c7224 */ /* 0x000fe400078e00ff */
[----:B------:R-:W-:Y:S02]  /*32010*/  IMAD.MOV.U32 R11, RZ, RZ, 0x1f ;  /* 0x0000001fff0b7424 */ /* 0x000fe400078e00ff */
[----:B------:R-:W-:-:S07]  /*32020*/  IMAD.MOV.U32 R15, RZ, RZ, -0x1 ;  /* 0xffffffffff0f7424 */ /* 0x000fce00078e00ff */
[----:B-1-34-:R-:W-:Y:S05]  /*32030*/  WARPSYNC.COLLECTIVE R15, `(.L_x_6589) ;  /* 0x000000000f087348 */ /* 0x01afea0003c00000 */
[----:B------:R0:W2:Y:S02]  /*32040*/  SHFL.IDX P6, R14, R13, R12, R11 ;  /* 0x0000000c0d0e7389 */ /* 0x0000a400000c000b */
[----:B01234-:R-:W-:Y:S01]  /*32050*/  ENDCOLLECTIVE ;  /* 0x000000000000791b */ /* 0x01ffe20003800000 */
.L_x_6589:
[----:B------:R-:W-:Y:S05]  /*32060*/  BSYNC B0 ;  /* 0x0000000000007941 */ /* 0x000fea0003800000 */
.L_x_6588:
        /* <DEDUP_REMOVED lines=9> */
.L_x_6590:
[----:B------:R-:W-:Y:S02]  /*32100*/  ULDC UR4, c[0x0][0xd3c] ;  /* 0x00034f0000047ab9 */ /* 0x000fe40000000800 */
[----:B------:R-:W-:-:S13]  /*32110*/  ISETP.GE.OR P1, PT, R9, UR4, !P0 ;  /* 0x0000000409007c0c */ /* 0x000fda000c726670 */
[----:B------:R-:W0:Y:S08]  /*32120*/  @!P1 LDC.64 R2, c[0x0][0xd80] ;  /* 0x00036000ff029b82 */ /* 0x000e300000000a00 */
[----:B------:R-:W1:Y:S01]  /*32130*/  @!P1 LDC.64 R4, c[0x0][0xd78] ;  /* 0x00035e00ff049b82 */ /* 0x000e620000000a00 */
[----:B------:R-:W-:Y:S01]  /*32140*/  CS2R R24, SRZ ;  /* 0x0000000000187805 */ /* 0x000fe2000001ff00 */
        /* <DEDUP_REMOVED lines=18> */
.L_x_6591:
[----:B------:R-:W-:Y:S01]  /*32270*/  IMAD.MOV.U32 R12, RZ, RZ, 0x2 ;  /* 0x00000002ff0c7424 */ /* 0x000fe200078e00ff */
[----:B------:R-:W-:-:S05]  /*32280*/  SEL R4, R14, RZ, P1 ;  /* 0x000000ff0e047207 */ /* 0x000fca0000800000 */
[----:B------:R-:W-:-:S04]  /*32290*/  IMAD.IADD R4, R13, 0x1, R4 ;  /* 0x000000010d047824 */ /* 0x000fc800078e0204 */
[----:B------:R-:W-:-:S07]  /*322a0*/  IMAD.MOV.U32 R13, RZ, RZ, R4 ;  /* 0x000000ffff0d7224 */ /* 0x000fce00078e0004 */
[----:B------:R-:W-:Y:S05]  /*322b0*/  WARPSYNC.COLLECTIVE R15, `(.L_x_6592) ;  /* 0x000000000f087348 */ /* 0x000fea0003c00000 */
[----:B------:R0:W1:Y:S02]  /*322c0*/  SHFL.UP P6, R14, R13, R12, R11 ;  /* 0x0400000c0d0e7389 */ /* 0x00006400000c000b */
[----:B01----:R-:W-:Y:S01]  /*322d0*/  ENDCOLLECTIVE ;  /* 0x000000000000791b */ /* 0x003fe20003800000 */
.L_x_6592:
[----:B------:R-:W-:Y:S01]  /*322e0*/  IMAD.MOV.U32 R12, RZ, RZ, 0x4 ;  /* 0x00000004ff0c7424 */ /* 0x000fe200078e00ff */
[----:B------:R-:W-:-:S05]  /*322f0*/  SEL R3, R14, RZ, P2 ;  /* 0x000000ff0e037207 */ /* 0x000fca0001000000 */
[----:B------:R-:W-:-:S04]  /*32300*/  IMAD.IADD R2, R4, 0x1, R3 ;  /* 0x0000000104027824 */ /* 0x000fc800078e0203 */
[----:B------:R-:W-:-:S07]  /*32310*/  IMAD.MOV.U32 R13, RZ, RZ, R2 ;  /* 0x000000ffff0d7224 */ /* 0x000fce00078e0002 */
[----:B------:R-:W-:Y:S05]  /*32320*/  WARPSYNC.COLLECTIVE R15, `(.L_x_6593) ;  /* 0x000000000f087348 */ /* 0x000fea0003c00000 */
[----:B------:R0:W1:Y:S02]  /*32330*/  SHFL.UP P6, R14, R13, R12, R11 ;  /* 0x0400000c0d0e7389 */ /* 0x00006400000c000b */
[----:B01----:R-:W-:Y:S01]  /*32340*/  ENDCOLLECTIVE ;  /* 0x000000000000791b */ /* 0x003fe20003800000 */
.L_x_6593:
[----:B------:R-:W-:Y:S01]  /*32350*/  IMAD.MOV.U32 R12, RZ, RZ, 0x8 ;  /* 0x00000008ff0c7424 */ /* 0x000fe200078e00ff */
[----:B------:R-:W-:-:S05]  /*32360*/  SEL R3, R14, RZ, P3 ;  /* 0x000000ff0e037207 */ /* 0x000fca0001800000 */
[----:B------:R-:W-:-:S04]  /*32370*/  IMAD.IADD R3, R2, 0x1, R3 ;  /* 0x0000000102037824 */ /* 0x000fc800078e0203 */
[----:B------:R-:W-:-:S07]  /*32380*/  IMAD.MOV.U32 R13, RZ, RZ, R3 ;  /* 0x000000ffff0d7224 */ /* 0x000fce00078e0003 */
[----:B------:R-:W-:Y:S05]  /*32390*/  WARPSYNC.COLLECTIVE R15, `(.L_x_6594) ;  /* 0x000000000f087348 */ /* 0x000fea0003c00000 */
[----:B------:R0:W1:Y:S02]  /*323a0*/  SHFL.UP P6, R14, R13, R12, R11 ;  /* 0x0400000c0d0e7389 */ /* 0x00006400000c000b */
[----:B01----:R-:W-:Y:S01]  /*323b0*/  ENDCOLLECTIVE ;  /* 0x000000000000791b */ /* 0x003fe20003800000 */
.L_x_6594:
[----:B------:R-:W-:Y:S01]  /*323c0*/  IMAD.MOV.U32 R12, RZ, RZ, 0x10 ;  /* 0x00000010ff0c7424 */ /* 0x000fe200078e00ff */
[----:B------:R-:W-:-:S05]  /*323d0*/  SEL R4, R14, RZ, P4 ;  /* 0x000000ff0e047207 */ /* 0x000fca0002000000 */
[----:B------:R-:W-:-:S04]  /*323e0*/  IMAD.IADD R4, R3, 0x1, R4 ;  /* 0x0000000103047824 */ /* 0x000fc800078e0204 */
[----:B------:R-:W-:-:S07]  /*323f0*/  IMAD.MOV.U32 R13, RZ, RZ, R4 ;  /* 0x000000ffff0d7224 */ /* 0x000fce00078e0004 */
[----:B------:R-:W-:Y:S05]  /*32400*/  WARPSYNC.COLLECTIVE R15, `(.L_x_6595) ;  /* 0x000000000f087348 */ /* 0x000fea0003c00000 */
[----:B------:R0:W1:Y:S02]  /*32410*/  SHFL.UP P6, R14, R13, R12, R11 ;  /* 0x0400000c0d0e7389 */ /* 0x00006400000c000b */
[----:B01----:R-:W-:Y:S01]  /*32420*/  ENDCOLLECTIVE ;  /* 0x000000000000791b */ /* 0x003fe20003800000 */
.L_x_6595:
        /* <DEDUP_REMOVED lines=8> */
.L_x_6596:
[----:B------:R-:W-:Y:S05]  /*324b0*/  BRA `(.L_x_6597) ;  /* 0xffffffb800d87947 */ /* 0x000fea000383ffff */
.L_x_6497:
[----:B------:R-:W-:Y:S01]  /*324c0*/  BSSY B0, `(.L_x_6598) ;  /* 0x0000007000007945 */ /* 0x000fe20003800000 */
[----:B------:R-:W-:Y:S02]  /*324d0*/  IMAD.MOV.U32 R12, RZ, RZ, 0x1 ;  /* 0x00000001ff0c7424 */ /* 0x000fe400078e00ff */
[----:B------:R-:W-:Y:S02]  /*324e0*/  IMAD.MOV.U32 R11, RZ, RZ, RZ ;  /* 0x000000ffff0b7224 */ /* 0x000fe400078e00ff */
[----:B------:R-:W-:-:S07]  /*324f0*/  IMAD.MOV.U32 R15, RZ, RZ, -0x1 ;  /* 0xffffffffff0f7424 */ /* 0x000fce00078e00ff */
[----:B------:R-:W-:Y:S05]  /*32500*/  WARPSYNC.COLLECTIVE R15, `(.L_x_6599) ;  /* 0x000000000f087348 */ /* 0x000fea0003c00000 */
[----:B------:R0:W1:Y:S02]  /*32510*/  SHFL.UP P6, R14, R13, R12, R11 ;  /* 0x0400000c0d0e7389 */ /* 0x00006400000c000b */
[----:B01----:R-:W-:Y:S01]  /*32520*/  ENDCOLLECTIVE ;  /* 0x000000000000791b */ /* 0x003fe20003800000 */
.L_x_6599:
[----:B------:R-:W-:Y:S05]  /*32530*/  BSYNC B0 ;  /* 0x0000000000007941 */ /* 0x000fea0003800000 */
.L_x_6598:
        /* <DEDUP_REMOVED lines=8> */
.L_x_6600:
[----:B------:R-:W-:Y:S01]  /*325c0*/  IMAD.MOV.U32 R12, RZ, RZ, 0x4 ;  /* 0x00000004ff0c7424 */ /* 0x000fe200078e00ff */
[----:B------:R-:W-:-:S05]  /*325d0*/  SEL R2, R14, RZ, P2 ;  /* 0x000000ff0e027207 */ /* 0x000fca0001000000 */
[----:B------:R-:W-:-:S04]  /*325e0*/  IMAD.IADD R2, R13, 0x1, R2 ;  /* 0x000000010d027824 */ /* 0x000fc800078e0202 */
[----:B------:R-:W-:-:S07]  /*325f0*/  IMAD.MOV.U32 R13, RZ, RZ, R2 ;  /* 0x000000ffff0d7224 */ /* 0x000fce00078e0002 */
[----:B------:R-:W-:Y:S05]  /*32600*/  WARPSYNC.COLLECTIVE R15, `(.L_x_6601) ;  /* 0x000000000f087348 */ /* 0x000fea0003c00000 */
[----:B------:R0:W1:Y:S02]  /*32610*/  SHFL.UP P6, R14, R13, R12, R11 ;  /* 0x0400000c0d0e7389 */ /* 0x00006400000c000b */
[----:B01----:R-:W-:Y:S01]  /*32620*/  ENDCOLLECTIVE ;  /* 0x000000000000791b */ /* 0x003fe20003800000 */
.L_x_6601:
[----:B------:R-:W-:Y:S01]  /*32630*/  IMAD.MOV.U32 R12, RZ, RZ, 0x8 ;  /* 0x00000008ff0c7424 */ /* 0x000fe200078e00ff */
[----:B------:R-:W-:-:S05]  /*32640*/  SEL R3, R14, RZ, P3 ;  /* 0x000000ff0e037207 */ /* 0x000fca0001800000 */
[----:B------:R-:W-:-:S04]  /*32650*/  IMAD.IADD R3, R2, 0x1, R3 ;  /* 0x0000000102037824 */ /* 0x000fc800078e0203 */
[----:B------:R-:W-:-:S07]  /*32660*/  IMAD.MOV.U32 R13, RZ, RZ, R3 ;  /* 0x000000ffff0d7224 */ /* 0x000fce00078e0003 */
[----:B------:R-:W-:Y:S05]  /*32670*/  WARPSYNC.COLLECTIVE R15, `(.L_x_6602) ;  /* 0x000000000f087348 */ /* 0x000fea0003c00000 */
[----:B------:R0:W1:Y:S02]  /*32680*/  SHFL.UP P6, R14, R13, R12, R11 ;  /* 0x0400000c0d0e7389 */ /* 0x00006400000c000b */
[----:B01----:R-:W-:Y:S01]  /*32690*/  ENDCOLLECTIVE ;  /* 0x000000000000791b */ /* 0x003fe20003800000 */
.L_x_6602:
[----:B------:R-:W-:Y:S01]  /*326a0*/  IMAD.MOV.U32 R12, RZ, RZ, 0x10 ;  /* 0x00000010ff0c7424 */ /* 0x000fe200078e00ff */
[----:B------:R-:W-:-:S05]  /*326b0*/  SEL R4, R14, RZ, P4 ;  /* 0x000000ff0e047207 */ /* 0x000fca0002000000 */
[----:B------:R-:W-:-:S04]  /*326c0*/  IMAD.IADD R4, R3, 0x1, R4 ;  /* 0x0000000103047824 */ /* 0x000fc800078e0204 */
[----:B------:R-:W-:-:S07]  /*326d0*/  IMAD.MOV.U32 R13, RZ, RZ, R4 ;  /* 0x000000ffff0d7224 */ /* 0x000fce00078e0004 */
[----:B------:R-:W-:Y:S05]  /*326e0*/  WARPSYNC.COLLECTIVE R15, `(.L_x_6603) ;  /* 0x000000000f087348 */ /* 0x000fea0003c00000 */
[----:B------:R0:W1:Y:S02]  /*326f0*/  SHFL.UP P6, R14, R13, R12, R11 ;  /* 0x0400000c0d0e7389 */ /* 0x00006400000c000b */
[----:B01----:R-:W-:Y:S01]  /*32700*/  ENDCOLLECTIVE ;  /* 0x000000000000791b */ /* 0x003fe20003800000 */
.L_x_6603:
        /* <DEDUP_REMOVED lines=8> */
.L_x_6604:
[----:B------:R-:W-:Y:S05]  /*32790*/  BRA `(.L_x_6605) ;  /* 0xffffffb800c47947 */ /* 0x000fea000383ffff */
.L_x_6499:
[----:B------:R-:W-:Y:S01]  /*327a0*/  BSSY B0, `(.L_x_6606) ;  /* 0x0000006000007945 */ /* 0x000fe20003800000 */
[----:B------:R-:W-:Y:S01]  /*327b0*/  PLOP3.LUT P6, PT, P6, PT, PT, 0x8, 0x0 ;  /* 0x000000000000781c */ /* 0x000fe200037ce170 */
[----:B------:R-:W-:-:S12]  /*327c0*/  IMAD.MOV.U32 R15, RZ, RZ, -0x1 ;  /* 0xffffffffff0f7424 */ /* 0x000fd800078e00ff */
[----:B0-----:R-:W-:Y:S05]  /*327d0*/  WARPSYNC.COLLECTIVE R15, `(.L_x_6607) ;  /* 0x000000000f087348 */ /* 0x001fea0003c00000 */
[----:B------:R-:W-:Y:S01]  /*327e0*/  VOTE.ANY R14, PT, P6 ;  /* 0x00000000000e7806 */ /* 0x000fe200030e0100 */
[----:B0-----:R-:W-:Y:S06]  /*327f0*/  ENDCOLLECTIVE ;  /* 0x000000000000791b */ /* 0x001fec0003800000 */
.L_x_6607:
[----:B------:R-:W-:Y:S05]  /*32800*/  BSYNC B0 ;  /* 0x0000000000007941 */ /* 0x000fea0003800000 */
.L_x_6606:
        /* <DEDUP_REMOVED lines=8> */
.L_x_6608:
[----:B------:R-:W-:Y:S02]  /*32890*/  IMAD.IADD R27, R12, 0x1, R27 ;  /* 0x000000010c1b7824 */ /* 0x000fe400078e021b */
[----:B------:R-:W-:Y:S02]  /*328a0*/  IMAD.MOV.U32 R13, RZ, RZ, R5 ;  /* 0x000000ffff0d7224 */ /* 0x000fe400078e0005 */
[----:B------:R-:W-:-:S07]  /*328b0*/  IMAD.MOV.U32 R25, RZ, RZ, R14 ;  /* 0x000000ffff197224 */ /* 0x000fce00078e000e */
[----:B------:R-:W-:Y:S05]  /*328c0*/  WARPSYNC.COLLECTIVE R15, `(.L_x_6609) ;  /* 0x000000000f087348 */ /* 0x000fea0003c00000 */
[----:B------:R0:W1:Y:S02]  /*328d0*/  SHFL.IDX P6, R14, R13, R12, R11 ;  /* 0x0000000c0d0e7389 */ /* 0x00006400000c000b */
[----:B01----:R-:W-:Y:S01]  /*328e0*/  ENDCOLLECTIVE ;  /* 0x000000000000791b */ /* 0x003fe20003800000 */
.L_x_6609:
[----:B------:R-:W-:Y:S01]  /*328f0*/  IMAD.MOV.U32 R5, RZ, RZ, R14 ;  /* 0x000000ffff057224 */ /* 0x000fe200078e000e */
[----:B------:R-:W-:Y:S06]  /*32900*/  BRA `(.L_x_6610) ;  /* 0xffffffb800a87947 */ /* 0x000fec000383ffff */
.L_x_6501:
[----:B------:R-:W-:Y:S01]  /*32910*/  BSSY B0, `(.L_x_6611) ;  /* 0x0000007000007945 */ /* 0x000fe20003800000 */
[----:B------:R-:W-:Y:S02]  /*32920*/  IMAD.MOV.U32 R13, RZ, RZ, R3 ;  /* 0x000000ffff0d7224 */ /* 0x000fe400078e0003 */
[----:B------:R-:W-:Y:S02]  /*32930*/  IMAD.MOV.U32 R11, RZ, RZ, 0x1f ;  /* 0x0000001fff0b7424 */ /* 0x000fe400078e00ff */
[----:B------:R-:W-:-:S07]  /*32940*/  IMAD.MOV.U32 R15, RZ, RZ, -0x1 ;  /* 0xffffffffff0f7424 */ /* 0x000fce00078e00ff */
[----:B0-23--:R-:W-:Y:S05]  /*32950*/  WARPSYNC.COLLECTIVE R15, `(.L_x_6612) ;  /* 0x000000000f087348 */ /* 0x00dfea0003c00000 */
[----:B------:R1:W4:Y:S02]  /*32960*/  SHFL.IDX P6, R14, R13, R12, R11 ;  /* 0x0000000c0d0e7389 */ /* 0x00032400000c000b */
[----:B01234-:R-:W-:Y:S01]  /*32970*/  ENDCOLLECTIVE ;  /* 0x000000000000791b */ /* 0x01ffe20003800000 */
.L_x_6612:
[----:B------:R-:W-:Y:S05]  /*32980*/  BSYNC B0 ;  /* 0x0000000000007941 */ /* 0x000fea0003800000 */
.L_x_6611:
[----:B------:R-:W-:Y:S01]  /*32990*/  IMAD.MOV.U32 R24, RZ, RZ, R14 ;  /* 0x000000ffff187224 */ /* 0x000fe200078e000e */
[----:B------:R-:W-:Y:S06]  /*329a0*/  BRA `(.L_x_6500) ;  /* 0xffffffb800987947 */ /* 0x000fec000383ffff */
.L_x_6507:
[----:B0-----:R0:W1:Y:S02]  /*329b0*/  SYNCS.PHASECHK.TRANS64.TRYWAIT P0, [R5+URZ+0x38820], R0 ;  /* 0x03882000050075a7 */ /* 0x001064000800017f */
[----:B-1----:R-:W-:Y:S05]  /*329c0*/  @!P0 NANOSLEEP.SYNCS 0x989680 ;  /* 0x009896800000895d */ /* 0x002fea0003900000 */
[----:B------:R-:W1:Y:S02]  /*329d0*/  @!P0 SYNCS.PHASECHK.TRANS64 P0, [R5+URZ+0x38820], R0 ;  /* 0x03882000050085a7 */ /* 0x000e64000800007f */
[----:B-1----:R-:W-:Y:S05]  /*329e0*/  @!P0 BRA `(.L_x_6507) ;  /* 0xfffffffc00f08947 */ /* 0x002fea000383ffff */
[----:B------:R-:W-:Y:S05]  /*329f0*/  BRA `(.L_x_6613) ;  /* 0xffffffc000f07947 */ /* 0x000fea000383ffff */
.L_x_6508:
        /* <DEDUP_REMOVED lines=11> */
.L_x_6615:
[----:B------:R-:W-:Y:S05]  /*32ab0*/  BSYNC B0 ;  /* 0x0000000000007941 */ /* 0x000fea0003800000 */
.L_x_6614:
[----:B------:R-:W-:Y:S05]  /*32ac0*/  BRA `(.L_x_6616) ;  /* 0xffffffc000d87947 */ /* 0x000fea000383ffff */
.L_x_6511:
[----:B------:R-:W-:Y:S01]  /*32ad0*/  BSSY B1, `(.L_x_6617) ;  /* 0x0000006000017945 */ /* 0x000fe20003800000 */
[----:B------:R-:W-:-:S07]  /*32ae0*/  IMAD.MOV.U32 R15, RZ, RZ, -0x1 ;  /* 0xffffffffff0f7424 */ /* 0x000fce00078e00ff */
[----:B0-234-:R-:W-:Y:S05]  /*32af0*/  WARPSYNC.COLLECTIVE R15, `(.L_x_6618) ;  /* 0x000000000f0c7348 */ /* 0x01dfea0003c00000 */
[----:B------:R-:W-:Y:S02]  /*32b00*/  ELECT P6, UR62, PT ;  /* 0x00000000003e782f */ /* 0x000fe400038c0000 */
[----:B------:R-:W-:Y:S01]  /*32b10*/  MOV R14, UR62 ;  /* 0x0000003e000e7c02 */ /* 0x000fe20008000f00 */
[----:B0-234-:R-:W-:Y:S10]  /*32b20*/  ENDCOLLECTIVE ;  /* 0x000000000000791b */ /* 0x01dff40003800000 */
.L_x_6618:
[----:B------:R-:W-:Y:S05]  /*32b30*/  BSYNC B1 ;  /* 0x0000000000017941 */ /* 0x000fea0003800000 */
.L_x_6617:
[----:B------:R-:W-:Y:S05]  /*32b40*/  BRA `(.L_x_6619) ;  /* 0xffffffc000d07947 */ /* 0x000fea000383ffff */
.L_x_6513:
[----:B0-----:R0:W1:Y:S02]  /*32b50*/  SYNCS.PHASECHK.TRANS64.TRYWAIT P1, [R3+URZ+0x38840], R2 ;  /* 0x03884002030075a7 */ /* 0x001064000802017f */
[----:B-1----:R-:W-:Y:S05]  /*32b60*/  @!P1 NANOSLEEP.SYNCS 0x989680 ;  /* 0x009896800000995d */ /* 0x002fea0003900000 */
[----:B------:R-:W1:Y:S02]  /*32b70*/  @!P1 SYNCS.PHASECHK.TRANS64 P1, [R3+URZ+0x38840], R2 ;  /* 0x03884002030095a7 */ /* 0x000e64000802007f */
[----:B-1----:R-:W-:Y:S05]  /*32b80*/  @!P1 BRA `(.L_x_6513) ;  /* 0xfffffffc00f09947 */ /* 0x002fea000383ffff */
[----:B------:R-:W-:Y:S05]  /*32b90*/  BRA `(.L_x_6620) ;  /* 0xffffffc000f87947 */ /* 0x000fea000383ffff */
.L_x_6515:
[----:B-1----:R1:W0:Y:S02]  /*32ba0*/  SYNCS.PHASECHK.TRANS64.TRYWAIT P1, [R5+URZ+0x38840], R0 ;  /* 0x03884000050075a7 */ /* 0x002224000802017f */
[----:B0-----:R-:W-:Y:S05]  /*32bb0*/  @!P1 NANOSLEEP.SYNCS 0x989680 ;  /* 0x009896800000995d */ /* 0x001fea0003900000 */
[----:B------:R-:W0:Y:S02]  /*32bc0*/  @!P1 SYNCS.PHASECHK.TRANS64 P1, [R5+URZ+0x38840], R0 ;  /* 0x03884000050095a7 */ /* 0x000e24000802007f */
[----:B0-----:R-:W-:Y:S05]  /*32bd0*/  @!P1 BRA `(.L_x_6515) ;  /* 0xfffffffc00f09947 */ /* 0x001fea000383ffff */
[----:B------:R-:W-:Y:S05]  /*32be0*/  BRA `(.L_x_6621) ;  /* 0xffffffc400047947 */ /* 0x000fea000383ffff */
.L_x_6517:
[----:B------:R0:W0:Y:S02]  /*32bf0*/  SYNCS.PHASECHK.TRANS64.TRYWAIT P1, [R3+URZ+0x38860], R2 ;  /* 0x03886002030075a7 */ /* 0x000024000802017f */
[----:B0-----:R-:W-:Y:S05]  /*32c00*/  @!P1 NANOSLEEP.SYNCS 0x989680 ;  /* 0x009896800000995d */ /* 0x001fea0003900000 */
[----:B------:R-:W0:Y:S02]  /*32c10*/  @!P1 SYNCS.PHASECHK.TRANS64 P1, [R3+URZ+0x38860], R2 ;  /* 0x03886002030095a7 */ /* 0x000e24000802007f */
[----:B0-----:R-:W-:Y:S05]  /*32c20*/  @!P1 BRA `(.L_x_6517) ;  /* 0xfffffffc00f09947 */ /* 0x001fea000383ffff */
[----:B------:R-:W-:Y:S05]  /*32c30*/  BRA `(.L_x_6622) ;  /* 0xffffffc400007947 */ /* 0x000fea000383ffff */
        .type           $_ZN7cutlass13device_kernelIN5flash11enable_sm90INS1_16FlashAttnFwdSm90INS1_25CollectiveMainloopFwdSm90ILi2EN4cute5tupleIJNS5_1CILi1EEES8_S8_EEENS6_IJNS7_ILi64EEESA_SA_EEELi512ENS_6half_tEfNS_4arch4Sm90ELb0ELb1ELb1ELb1ELb1ELb0ELb1ELb0ELb0ELb1ELb1ELb0EEENS1_21CollectiveEpilogueFwdINS6_IJSA_NS7_ILi512EEESA_EEES9_SC_SE_Li256ELb1ELb1ELb1ELb0EEENS1_36VarlenDynamicPersistentTileSchedulerILi64ELi64ELi256ELi128ELb1ELb1ELb1ELb1ELb0ELb1EEEEEEEEEvNT_6ParamsE$_ZZN5flash25CollectiveMainloopFwdSm90ILi2EN4cute5tupleIJNS1_1CILi1EEES4_S4_EEENS2_IJNS3_ILi64EEES6_S6_EEELi512EN7cutlass6half_tEfNS8_4arch4Sm90ELb0ELb1ELb1ELb1ELb1ELb0ELb1ELb0ELb0ELb1ELb1ELb0EE3mmaINS_16FlashAttnFwdSm90ISC_NS_21CollectiveEpilogueFwdINS2_IJS6_NS3_ILi512EEES6_EEES5_S9_SB_Li256ELb1ELb1ELb1ELb0EEENS_36VarlenDynamicPersistentTileSchedulerILi64ELi64ELi256ELi128ELb1ELb1ELb1ELb1ELb0ELb1EEEE13SharedStorageENS1_6TensorINS1_11ArrayEngineIfLm128EEENS1_6LayoutINS2_IJNS2_IJNS3_ILi2EEESR_NS3_ILi32EEEEEES4_S4_EEENS2_IJNS2_IJS4_SR_NS3_ILi4EEEEEENS3_ILi0EEESX_EEEEEEENS_7SoftmaxILi2ELi0EEEEEbRKNSC_6ParamsENS8_13PipelineAsyncILi2EEES17_RNS8_13PipelineStateILj2EEERT0_RT1_iRiRKNS_16SeqlenInfoQKNewKILb1ELb0EEENS2_IJiiiiEEERT_ENKUliT_T0_T1_E_clIZSD_ISM_S10_S12_EbS15_S17_S17_S1A_S1C_S1E_iS1F_S1J_S1K_S1M_EUlRS1N_iE1_NS3_ILb0EEENS3_ILb1EEEEEDaiS1N_S1O_S1P_,@function
        .size           $_ZN7cutlass13device_kernelIN5flash11enable_sm90INS1_16FlashAttnFwdSm90INS1_25CollectiveMainloopFwdSm90ILi2EN4cute5tupleIJNS5_1CILi1EEES8_S8_EEENS6_IJNS7_ILi64EEESA_SA_EEELi512ENS_6half_tEfNS_4arch4Sm90ELb0ELb1ELb1ELb1ELb1ELb0ELb1ELb0ELb0ELb1ELb1ELb0EEENS1_21CollectiveEpilogueFwdINS6_IJSA_NS7_ILi512EEESA_EEES9_SC_SE_Li256ELb1ELb1ELb1ELb0EEENS1_36VarlenDynamicPersistentTileSchedulerILi64ELi64ELi256ELi128ELb1ELb1ELb1ELb1ELb0ELb1EEEEEEEEEvNT_6ParamsE$_ZZN5flash25CollectiveMainloopFwdSm90ILi2EN4cute5tupleIJNS1_1CILi1EEES4_S4_EEENS2_IJNS3_ILi64EEES6_S6_EEELi512EN7cutlass6half_tEfNS8_4arch4Sm90ELb0ELb1ELb1ELb1ELb1ELb0ELb1ELb0ELb0ELb1ELb1ELb0EE3mmaINS_16FlashAttnFwdSm90ISC_NS_21CollectiveEpilogueFwdINS2_IJS6_NS3_ILi512EEES6_EEES5_S9_SB_Li256ELb1ELb1ELb1ELb0EEENS_36VarlenDynamicPersistentTileSchedulerILi64ELi64ELi256ELi128ELb1ELb1ELb1ELb1ELb0ELb1EEEE13SharedStorageENS1_6TensorINS1_11ArrayEngineIfLm128EEENS1_6LayoutINS2_IJNS2_IJNS3_ILi2EEESR_NS3_ILi32EEEEEES4_S4_EEENS2_IJNS2_IJS4_SR_NS3_ILi4EEEEEENS3_ILi0EEESX_EEEEEEENS_7SoftmaxILi2ELi0EEEEEbRKNSC_6ParamsENS8_13PipelineAsyncILi2EEES17_RNS8_13PipelineStateILj2EEERT0_RT1_iRiRKNS_16SeqlenInfoQKNewKILb1ELb0EEENS2_IJiiiiEEERT_ENKUliT_T0_T1_E_clIZSD_ISM_S10_S12_EbS15_S17_S17_S1A_S1C_S1E_iS1F_S1J_S1K_S1M_EUlRS1N_iE1_NS3_ILb0EEENS3_ILb1EEEEEDaiS1N_S1O_S1P_,(.L_x_15752 - $_ZN7cutlass13device_kernelIN5flash11enable_sm90INS1_16FlashAttnFwdSm90INS1_25CollectiveMainloopFwdSm90ILi2EN4cute5tupleIJNS5_1CILi1EEES8_S8_EEENS6_IJNS7_ILi64EEESA_SA_EEELi512ENS_6half_tEfNS_4arch4Sm90ELb0ELb1ELb1ELb1ELb1ELb0ELb1ELb0ELb0ELb1ELb1ELb0EEENS1_21CollectiveEpilogueFwdINS6_IJSA_NS7_ILi512EEESA_EEES9_SC_SE_Li256ELb1ELb1ELb1ELb0EEENS1_36VarlenDynamicPersistentTileSchedulerILi64ELi64ELi256ELi128ELb1ELb1ELb1ELb1ELb0ELb1EEEEEEEEEvNT_6ParamsE$_ZZN5flash25CollectiveMainloopFwdSm90ILi2EN4cute5tupleIJNS1_1CILi1EEES4_S4_EEENS2_IJNS3_ILi64EEES6_S6_EEELi512EN7cutlass6half_tEfNS8_4arch4Sm90ELb0ELb1ELb1ELb1ELb1ELb0ELb1ELb0ELb0ELb1ELb1ELb0EE3mmaINS_16FlashAttnFwdSm90ISC_NS_21CollectiveEpilogueFwdINS2_IJS6_NS3_ILi512EEES6_EEES5_S9_SB_Li256ELb1ELb1ELb1ELb0EEENS_36VarlenDynamicPersistentTileSchedulerILi64ELi64ELi256ELi128ELb1ELb1ELb1ELb1ELb0ELb1EEEE13SharedStorageENS1_6TensorINS1_11ArrayEngineIfLm128EEENS1_6LayoutINS2_IJNS2_IJNS3_ILi2EEESR_NS3_ILi32EEEEEES4_S4_EEENS2_IJNS2_IJS4_SR_NS3_ILi4EEEEEENS3_ILi0EEESX_EEEEEEENS_7SoftmaxILi2ELi0EEEEEbRKNSC_6ParamsENS8_13PipelineAsyncILi2EEES17_RNS8_13PipelineStateILj2EEERT0_RT1_iRiRKNS_16SeqlenInfoQKNewKILb1ELb0EEENS2_IJiiiiEEERT_ENKUliT_T0_T1_E_clIZSD_ISM_S10_S12_EbS15_S17_S17_S1A_S1C_S1E_iS1F_S1J_S1K_S1M_EUlRS1N_iE1_NS3_ILb0EEENS3_ILb1EEEEEDaiS1N_S1O_S1P_)
$_ZN7cutlass13device_kernelIN5flash11enable_sm90INS1_16FlashAttnFwdSm90INS1_25CollectiveMainloopFwdSm90ILi2EN4cute5tupleIJNS5_1CILi1EEES8_S8_EEENS6_IJNS7_ILi64EEESA_SA_EEELi512ENS_6half_tEfNS_4arch4Sm90ELb0ELb1ELb1ELb1ELb1ELb0ELb1ELb0ELb0ELb1ELb1ELb0EEENS1_21CollectiveEpilogueFwdINS6_IJSA_NS7_ILi512EEESA_EEES9_SC_SE_Li256ELb1ELb1ELb1ELb0EEENS1_36VarlenDynamicPersistentTileSchedulerILi64ELi64ELi256ELi128ELb1ELb1ELb1ELb1ELb0ELb1EEEEEEEEEvNT_6ParamsE$_ZZN5flash25CollectiveMainloopFwdSm90ILi2EN4cute5tupleIJNS1_1CILi1EEES4_S4_EEENS2_IJNS3_ILi64EEES6_S6_EEELi512EN7cutlass6half_tEfNS8_4arch4Sm90ELb0ELb1ELb1ELb1ELb1ELb0ELb1ELb0ELb0ELb1ELb1ELb0EE3mmaINS_16FlashAttnFwdSm90ISC_NS_21CollectiveEpilogueFwdINS2_IJS6_NS3_ILi512EEES6_EEES5_S9_SB_Li256ELb1ELb1ELb1ELb0EEENS_36VarlenDynamicPersistentTileSchedulerILi64ELi64ELi256ELi128ELb1ELb1ELb1ELb1ELb0ELb1EEEE13SharedStorageENS1_6TensorINS1_11ArrayEngineIfLm128EEENS1_6LayoutINS2_IJNS2_IJNS3_ILi2EEESR_NS3_ILi32EEEEEES4_S4_EEENS2_IJNS2_IJS4_SR_NS3_ILi4EEEEEENS3_ILi0EEESX_EEEEEEENS_7SoftmaxILi2ELi0EEEEEbRKNSC_6ParamsENS8_13PipelineAsyncILi2EEES17_RNS8_13PipelineStateILj2EEERT0_RT1_iRiRKNS_16SeqlenInfoQKNewKILb1ELb0EEENS2_IJiiiiEEERT_ENKUliT_T0_T1_E_clIZSD_ISM_S10_S12_EbS15_S17_S17_S1A_S1C_S1E_iS1F_S1J_S1K_S1M_EUlRS1N_iE1_NS3_ILb0EEENS3_ILb1EEEEEDaiS1N_S1O_S1P_:
        /* <DEDUP_REMOVED lines=48> */
.L_x_6624:
[----:B------:R-:W-:Y:S05]  /*32f40*/  BSYNC B2 ;  /* 0x0000000000027941 */ /* 0x000fea0003800000 */
.L_x_6623:
        /* <DEDUP_REMOVED lines=17> */
.L_x_6626:
[----:B------:R-:W-:Y:S05]  /*33060*/  BSYNC B2 ;  /* 0x0000000000027941 */ /* 0x000fea0003800000 */
.L_x_6625:
        /* <DEDUP_REMOVED lines=10> */
.L_x_6628:
[----:B------:R-:W-:Y:S05]  /*33110*/  BSYNC B2 ;  /* 0x0000000000027941 */ /* 0x000fea0003800000 */
.L_x_6627:
        /* <DEDUP_REMOVED lines=15> */
[----:B----4-:R-:W-:Y:S04]  /*33210*/  ST.E desc[UR4][R20.64], RZ ;  /* 0x000000ff14007985 */ /* 0x010fe8000c101904 */
[----:B------:R-:W3:Y:S01]  /*33220*/  LD.E.64 R24, desc[UR6][R56.64] ;  /* 0x0000000638187980 */ /* 0x000ee2000c101b00 */
[----:B--2---:R-:W-:Y:S01]  /*33230*/  IMAD R10, R9, 0x200, R10 ;  /* 0x00000200090a7824 */ /* 0x004fe200078e020a */
[----:B------:R-:W-:Y:S01]  /*33240*/  R2UR UR7, R11 ;  /* 0x000000000b0772ca */ /* 0x000fe200000e0000 */
[----:B------:R-:W-:Y:S01]  /*33250*/  IMAD.MOV.U32 R9, RZ, RZ, 0x1 ;  /* 0x00000001ff097424 */ /* 0x000fe200078e00ff */
[----:B------:R-:W-:Y:S02]  /*33260*/  R2UR UR8, R4 ;  /* 0x00000000040872ca */ /* 0x000fe400000e0000 */
[----:B------:R-:W-:-:S02]  /*33270*/  R2UR UR6, R10 ;  /* 0x000000000a0672ca */ /* 0x000fc400000e0000 */
[C---:B------:R-:W-:Y:S02]  /*33280*/  R2UR UR9, R5.reuse ;  /* 0x00000000050972ca */ /* 0x040fe400000e0000 */
[----:B------:R-:W-:Y:S02]  /*33290*/  R2UR UR10, R4 ;  /* 0x00000000040a72ca */ /* 0x000fe400000e0000 */
[----:B------:R-:W-:Y:S02]  /*332a0*/  R2UR UR11, R5 ;  /* 0x00000000050b72ca */ /* 0x000fe400000e0000 */
[----:B---3--:R-:W-:Y:S02]  /*332b0*/  R2UR UR4, R24 ;  /* 0x00000000180472ca */ /* 0x008fe400000e0000 */
[----:B------:R-:W-:Y:S02]  /*332c0*/  R2UR UR5, R25 ;  /* 0x00000000190572ca */ /* 0x000fe400000e0000 */
[----:B------:R-:W-:-:S11]  /*332d0*/  WARPGROUP.ARRIVE ;  /* 0x00000000000079c5 */ /* 0x000fd60000000000 */
[----:B------:R-:W-:Y:S03]  /*332e0*/  HGMMA.64x64x16.F32 R24, gdesc[UR4], RZ, !UPT, gsb0 ;  /* 0x00e00000041879f0 */ /* 0x000fe6000c0008ff */
        /* <DEDUP_REMOVED lines=36> */
[----:B------:R-:W-:Y:S01]  /*33530*/  R2UR UR7, R11 ;  /* 0x000000000b0772ca */ /* 0x000fe200000e0000 */
[----:B------:R-:W-:Y:S01]  /*33540*/  WARPGROUP.ARRIVE ;  /* 0x00000000000079c5 */ /* 0x000fe20000000000 */
[----:B------:R-:W-:-:S02]  /*33550*/  R2UR UR8, R4 ;  /* 0x00000000040872ca */ /* 0x000fc400000e0000 */
        /* <DEDUP_REMOVED lines=11> */
[----:B0-----:R-:W3:-:S12]  /*33610*/  LDL.64 R20, [R12] ;  /* 0x000000000c147983 */ /* 0x001ed80000100a00 */
        /* <DEDUP_REMOVED lines=12> */
.L_x_6631:
[----:B------:R-:W-:Y:S05]  /*336e0*/  BSYNC B2 ;  /* 0x0000000000027941 */ /* 0x000fea0003800000 */
.L_x_6630:
        /* <DEDUP_REMOVED lines=17> */
.L_x_6633:
[----:B------:R-:W-:Y:S05]  /*33800*/  BSYNC B2 ;  /* 0x0000000000027941 */ /* 0x000fea0003800000 */
.L_x_6632:
        /* <DEDUP_REMOVED lines=10> */
.L_x_6635:
[----:B------:R-:W-:Y:S05]  /*338b0*/  BSYNC B2 ;  /* 0x0000000000027941 */ /* 0x000fea0003800000 */
.L_x_6634:
        /* <DEDUP_REMOVED lines=295> */
[----:B------:R-:W-:Y:S04]  /*34b30*/  ST.E desc[UR10][R20.64], R9 ;  /* 0x0000000914007985 */ /* 0x000fe8000c10190a */
        /* <DEDUP_REMOVED lines=17> */
[----:B------:R-:W-:Y:S04]  /*34c50*/  ST.E desc[UR8][R20.64], R9 ;  /* 0x0000000914007985 */ /* 0x000fe8000c101908 */
        /* <DEDUP_REMOVED lines=16> */
[----:B------:R-:W-:Y:S04]  /*34d60*/  ST.E desc[UR8][R20.64], R9 ;  /* 0x0000000914007985 */ /* 0x000fe8000c101908 */
[----:B------:R-:W2:Y:S01]  /*34d70*/  LD.E.64 R58, desc[UR10][R56.64] ;  /* 0x0000000a383a7980 */ /* 0x000ea2000c101b00 */
[----:B------:R-:W-:Y:S01]  /*34d80*/  IMAD.MOV.U32 R60, RZ, RZ, 0x28 ;  /* 0x00000028ff3c7424 */ /* 0x000fe200078e00ff */
[----:B------:R-:W-:Y:S01]  /*34d90*/  WARPGROUP.ARRIVE ;  /* 0x00000000000079c5 */ /* 0x000fe20000000000 */
[----:B------:R-:W-:Y:S01]  /*34da0*/  IMAD.MOV.U32 R61, RZ, RZ, 0xa00 ;  /* 0x00000a00ff3d7424 */ /* 0x000fe200078e00ff */
[----:B------:R-:W-:-:S02]  /*34db0*/  R2UR UR8, R4 ;  /* 0x00000000040872ca */ /* 0x000fc400000e0000 */
[----:B------:R-:W-:Y:S02]  /*34dc0*/  SEL R60, R60, 0x26, P0 ;  /* 0x000000263c3c7807 */ /* 0x000fe40000000000 */
[----:B------:R-:W-:Y:S02]  /*34dd0*/  SEL R61, R61, 0x980, P0 ;  /* 0x000009803d3d7807 */ /* 0x000fe40000000000 */
[C---:B------:R-:W-:Y:S02]  /*34de0*/  R2UR UR9, R5.reuse ;  /* 0x00000000050972ca */ /* 0x040fe400000e0000 */
[----:B------:R-:W-:Y:S01]  /*34df0*/  R2UR UR10, R4 ;  /* 0x00000000040a72ca */ /* 0x000fe200000e0000 */
[----:B------:R-:W-:Y:S01]  /*34e00*/  IMAD.IADD R60, R60, 0x1, R61 ;  /* 0x000000013c3c7824 */ /* 0x000fe200078e023d */
[----:B------:R-:W-:-:S04]  /*34e10*/  R2UR UR11, R5 ;  /* 0x00000000050b72ca */ /* 0x000fc800000e0000 */
[----:B------:R-:W-:-:S05]  /*34e20*/  LOP3.LUT R61, R60, 0xa06, RZ, 0xc0, !PT ;  /* 0x00000a063c3d7812 */ /* 0x000fca00078ec0ff */
[----:B------:R-:W-:-:S05]  /*34e30*/  IMAD.IADD R60, R10, 0x1, R61 ;  /* 0x000000010a3c7824 */ /* 0x000fca00078e023d */
[----:B------:R-:W-:Y:S01]  /*34e40*/  R2UR UR6, R60 ;  /* 0x000000003c0672ca */ /* 0x000fe200000e0000 */
[----:B--2---:R-:W-:Y:S01]  /*34e50*/  IMAD.IADD R58, R61, 0x1, R58 ;  /* 0x000000013d3a7824 */ /* 0x004fe200078e023a */
[----:B------:R-:W-:Y:S01]  /*34e60*/  R2UR UR5, R59 ;  /* 0x000000003b0572ca */ /* 0x000fe200000e0000 */
[----:B------:R-:W-:-:S03]  /*34e70*/  IMAD.MOV.U32 R61, RZ, RZ, R11 ;  /* 0x000000ffff3d7224 */ /* 0x000fc600078e000b */
[----:B------:R-:W-:Y:S02]  /*34e80*/  R2UR UR4, R58 ;  /* 0x000000003a0472ca */ /* 0x000fe400000e0000 */
        /* <DEDUP_REMOVED lines=20> */
[----:B------:R-:W-:Y:S04]  /*34fd0*/  ST.E desc[UR8][R20.64], R9 ;  /* 0x0000000914007985 */ /* 0x000fe8000c101908 */
        /* <DEDUP_REMOVED lines=176> */
[----:B------:R-:W-:Y:S01]  /*35ae0*/  R2UR UR7, R11 ;  /* 0x000000000b0772ca */ /* 0x000fe200000e0000 */
[----:B------:R-:W-:Y:S01]  /*35af0*/  IMAD.MOV.U32 R59, RZ, RZ, 0x1000 ;  /* 0x00001000ff3b7424 */ /* 0x000fe200078e00ff */
[----:B------:R-:W-:Y:S01]  /*35b00*/  WARPGROUP.ARRIVE ;  /* 0x00000000000079c5 */ /* 0x000fe20000000000 */
        /* <DEDUP_REMOVED lines=8> */
[----:B--2---:R-:W-:Y:S01]  /*35b90*/  IMAD.IADD R56, R59, 0x1, R56 ;  /* 0x000000013b387824 */ /* 0x004fe200078e0238 */
        /* <DEDUP_REMOVED lines=18> */
.L_x_6638:
[----:B------:R-:W-:Y:S05]  /*35cc0*/  BSYNC B2 ;  /* 0x0000000000027941 */ /* 0x000fea0003800000 */
.L_x_6637:
        /* <DEDUP_REMOVED lines=12> */
[----:B0-----:R-:W4:Y:S04]  /*35d90*/  LD.E R9, desc[UR4][R14.64+0x24] ;  /* 0x000024040e097980 */ /* 0x001f28000c101900 */
[----:B------:R0:W3:Y:S04]  /*35da0*/  LD.E R69, desc[UR4][R6.64] ;  /* 0x0000000406457980 */ /* 0x0000e8000c101900 */
[----:B--2---:R-:W2:Y:S01]  /*35db0*/  LD.E.64 R10, desc[UR4][R10.64] ;  /* 0x000000040a0a7980 */ /* 0x004ea2000c101b00 */
[----:B----4-:R-:W-:-:S13]  /*35dc0*/  ISETP.NE.AND P0, PT, R9, 0x1, PT ;  /* 0x000000010900780c */ /* 0x010fda0003f05270 */
[C---:B------:R-:W-:Y:S02]  /*35dd0*/  @P0 R2UR UR6, R4.reuse ;  /* 0x00000000040602ca */ /* 0x040fe400000e0000 */
[C---:B------:R-:W-:Y:S02]  /*35de0*/  @P0 R2UR UR7, R5.reuse ;  /* 0x00000000050702ca */ /* 0x040fe400000e0000 */
[C---:B------:R-:W-:Y:S02]  /*35df0*/  R2UR UR14, R4.reuse ;  /* 0x00000000040e72ca */ /* 0x040fe400000e0000 */
[----:B------:R-:W-:Y:S02]  /*35e00*/  R2UR UR15, R5 ;  /* 0x00000000050f72ca */ /* 0x000fe400000e0000 */
[----:B------:R-:W-:-:S07]  /*35e10*/  R2UR UR10, R4 ;  /* 0x00000000040a72ca */ /* 0x000fce00000e0000 */
[----:B------:R-:W4:Y:S01]  /*35e20*/  @P0 LD.E R63, desc[UR6][R14.64+0x2c] ;  /* 0x00002c060e3f0980 */ /* 0x000f22000c101900 */
[C---:B------:R-:W-:Y:S02]  /*35e30*/  R2UR UR6, R4.reuse ;  /* 0x00000000040672ca */ /* 0x040fe400000e0000 */
[C---:B------:R-:W-:Y:S01]  /*35e40*/  R2UR UR7, R5.reuse ;  /* 0x00000000050772ca */ /* 0x040fe200000e0000 */
[----:B------:R-:W3:Y:S01]  /*35e50*/  LD.E R9, desc[UR14][R14.64+0x18] ;  /* 0x0000180e0e097980 */ /* 0x000ee2000c101900 */
[C---:B------:R-:W-:Y:S02]  /*35e60*/  R2UR UR11, R5.reuse ;  /* 0x00000000050b72ca */ /* 0x040fe400000e0000 */
[C---:B------:R-:W-:Y:S02]  /*35e70*/  R2UR UR8, R4.reuse ;  /* 0x00000000040872ca */ /* 0x040fe400000e0000 */
[----:B------:R-:W-:Y:S02]  /*35e80*/  R2UR UR9, R5 ;  /* 0x00000000050972ca */ /* 0x000fe400000e0000 */
[----:B------:R-:W-:-:S02]  /*35e90*/  R2UR UR12, R4 ;  /* 0x00000000040c72ca */ /* 0x000fc400000e0000 */
[----:B------:R-:W-:-:S05]  /*35ea0*/  R2UR UR13, R5 ;  /* 0x00000000050d72ca */ /* 0x000fca00000e0000 */
[----:B------:R-:W4:Y:S04]  /*35eb0*/  LD.E R57, desc[UR10][R14.64+0xc] ;  /* 0x00000c0a0e397980 */ /* 0x000f28000c101900 */
[----:B------:R-:W4:Y:S04]  /*35ec0*/  LD.E R58, desc[UR8][R14.64+0x10] ;  /* 0x000010080e3a7980 */ /* 0x000f28000c101900 */
[----:B------:R-:W4:Y:S04]  /*35ed0*/  LD.E R59, desc[UR12][R14.64+0x14] ;  /* 0x0000140c0e3b7980 */ /* 0x000f28000c101900 */
[----:B--2---:R-:W2:Y:S01]  /*35ee0*/  LD.E R56, desc[UR4][R10.64] ;  /* 0x000000040a387980 */ /* 0x004ea2000c101900 */
[----:B------:R-:W-:-:S02]  /*35ef0*/  @P0 R2UR UR4, R4 ;  /* 0x00000000040402ca */ /* 0x000fc400000e0000 */
[----:B------:R-:W-:Y:S01]  /*35f00*/  @P0 R2UR UR5, R5 ;  /* 0x00000000050502ca */ /* 0x000fe200000e0000 */
[----:B------:R-:W2:-:S12]  /*35f10*/  LD.E R10, desc[UR6][R14.64+0x4] ;  /* 0x000004060e0a7980 */ /* 0x000e98000c101900 */
[----:B------:R-:W2:Y:S01]  /*35f20*/  @P0 LD.E R65, desc[UR4][R14.64+0x28] ;  /* 0x000028040e410980 */ /* 0x000ea2000c101900 */
[----:B------:R-:W-:Y:S02]  /*35f30*/  R2UR UR4, R4 ;  /* 0x00000000040472ca */ /* 0x000fe400000e0000 */
[----:B------:R-:W-:-:S13]  /*35f40*/  R2UR UR5, R5 ;  /* 0x00000000050572ca */ /* 0x000fda00000e0000 */
[----:B------:R-:W2:Y:S01]  /*35f50*/  LD.E R7, desc[UR4][R14.64+0x8] ;  /* 0x000008040e077980 */ /* 0x000ea2000c101900 */
[----:B------:R-:W-:Y:S01]  /*35f60*/  IMAD.SHL.U32 R70, R0, 0x40, RZ ;  /* 0x0000004000467824 */ /* 0x000fe200078e00ff */
[----:B---3--:R-:W-:Y:S01]  /*35f70*/  ISETP.GE.AND P1, PT, R9, 0x1, PT ;  /* 0x000000010900780c */ /* 0x008fe20003f26270 */
[----:B------:R-:W-:Y:S02]  /*35f80*/  BSSY B2, `(.L_x_6639) ;  /* 0x0000088000027945 */ /* 0x000fe40003800000 */
[----:B----4-:R-:W-:Y:S02]  /*35f90*/  IMAD.IADD R59, R59, 0x1, -R70 ;  /* 0x000000013b3b7824 */ /* 0x010fe400078e0a46 */
[-C--:B--2---:R-:W-:Y:S01]  /*35fa0*/  FMUL.FTZ R64, R37, R56.reuse ;  /* 0x0000003825407220 */ /* 0x084fe20000410000 */
[----:B------:R-:W-:Y:S01]  /*35fb0*/  SHF.R.S32.HI R37, RZ, 0x1f, R68 ;  /* 0x0000001fff257819 */ /* 0x000fe20000011444 */
[-C--:B0-----:R-:W-:Y:S01]  /*35fc0*/  FMUL.FTZ R6, R26, R56.reuse ;  /* 0x000000381a067220 */ /* 0x081fe20000410000 */
[----:B------:R-:W-:-:S02]  /*35fd0*/  FMUL.FTZ R26, R35, R56 ;  /* 0x00000038231a7220 */ /* 0x000fc40000410000 */
[----:B------:R-:W-:Y:S01]  /*35fe0*/  LEA.HI R35, R37, R68, RZ, 0x7 ;  /* 0x0000004425237211 */ /* 0x000fe200078f38ff */
[-C--:B------:R-:W-:Y:S01]  /*35ff0*/  FMUL.FTZ R61, R29, R56.reuse ;  /* 0x000000381d3d7220 */ /* 0x080fe20000410000 */
[-C--:B------:R-:W-:Y:S02]  /*36000*/  FMUL.FTZ R29, R39, R56.reuse ;  /* 0x00000038271d7220 */ /* 0x080fe40000410000 */
[----:B------:R-:W-:Y:S01]  /*36010*/  LOP3.LUT R39, R35, 0xffffff80, RZ, 0xc0, !PT ;  /* 0xffffff8023277812 */ /* 0x000fe200078ec0ff */
[----:B------:R-:W-:-:S04]  /*36020*/  FMUL.FTZ R62, R36, R56 ;  /* 0x00000038243e7220 */ /* 0x000fc80000410000 */
[----:B------:R-:W-:Y:S02]  /*36030*/  IMAD.IADD R39, R68, 0x1, -R39 ;  /* 0x0000000144277824 */ /* 0x000fe400078e0a27 */
[----:B------:R-:W-:Y:S01]  /*36040*/  FMUL.FTZ R20, R27, R56 ;  /* 0x000000381b147220 */ /* 0x000fe20000410000 */
[----:B------:R-:W-:Y:S01]  /*36050*/  LEA.HI R37, R37, R68, RZ, 0x2 ;  /* 0x0000004425257211 */ /* 0x000fe200078f10ff */
[-C--:B------:R-:W-:Y:S01]  /*36060*/  FMUL.FTZ R27, R28, R56.reuse ;  /* 0x000000381c1b7220 */ /* 0x080fe20000410000 */
[----:B------:R-:W-:Y:S01]  /*36070*/  SHF.R.S32.HI R36, RZ, 0x1f, R39 ;  /* 0x0000001fff247819 */ /* 0x000fe20000011427 */
[-C--:B------:R-:W-:Y:S01]  /*36080*/  FMUL.FTZ R28, R38, R56.reuse ;  /* 0x00000038261c7220 */ /* 0x080fe20000410000 */
[-C--:B------:R-:W-:Y:S01]  /*36090*/  FMUL.FTZ R67, R41, R56.reuse ;  /* 0x0000003829437220 */ /* 0x080fe20000410000 */
[----:B------:R-:W-:Y:S02]  /*360a0*/  LOP3.LUT R41, R37, 0xfffffffc, RZ, 0xc0, !PT ;  /* 0xfffffffc25297812 */ /* 0x000fe400078ec0ff */
[----:B------:R-:W-:Y:S01]  /*360b0*/  LEA.HI R38, R36, R39, RZ, 0x2 ;  /* 0x0000002724267211 */ /* 0x000fe200078f10ff */
[----:B------:R-:W-:-:S03]  /*360c0*/  FMUL.FTZ R66, R40, R56 ;  /* 0x0000003828427220 */ /* 0x000fc60000410000 */
[--C-:B------:R-:W-:Y:S02]  /*360d0*/  SHF.R.S32.HI R37, RZ, 0x2, R38.reuse ;  /* 0x00000002ff257819 */ /* 0x100fe40000011426 */
[----:B------:R-:W-:Y:S01]  /*360e0*/  SHF.R.S32.HI R40, RZ, 0x1f, R38 ;  /* 0x0000001fff287819 */ /* 0x000fe20000011426 */
[----:B------:R-:W-:Y:S02]  /*360f0*/  IMAD.IADD R41, R68, 0x1, -R41 ;  /* 0x0000000144297824 */ /* 0x000fe400078e0a29 */
[-C--:B------:R-:W-:Y:S01]  /*36100*/  FMUL.FTZ R11, R24, R56.reuse ;  /* 0x00000038180b7220 */ /* 0x080fe20000410000 */
[-C--:B------:R-:W-:Y:S01]  /*36110*/  FMUL.FTZ R24, R31, R56.reuse ;  /* 0x000000381f187220 */ /* 0x080fe20000410000 */
[----:B------:R-:W-:Y:S01]  /*36120*/  LEA.HI R36, R36, R39, RZ, 0x5 ;  /* 0x0000002724247211 */ /* 0x000fe200078f28ff */
[-C--:B------:R-:W-:Y:S01]  /*36130*/  FMUL.FTZ R31, R32, R56.reuse ;  /* 0x00000038201f7220 */ /* 0x080fe20000410000 */
[----:B------:R-:W-:Y:S01]  /*36140*/  LEA.HI R40, R40, R37, RZ, 0x3 ;  /* 0x0000002528287211 */ /* 0x000fe200078f18ff */
[----:B------:R-:W-:Y:S01]  /*36150*/  FMUL.FTZ R32, R42, R56 ;  /* 0x000000382a207220 */ /* 0x000fe20000410000 */
[----:B------:R-:W-:-:S02]  /*36160*/  LEA.HI R42, R41, R41, RZ, 0x1 ;  /* 0x00000029292a7211 */ /* 0x000fc400078f08ff */
[----:B------:R-:W-:Y:S02]  /*36170*/  SHF.R.S32.HI R36, RZ, 0x5, R36 ;  /* 0x00000005ff247819 */ /* 0x000fe40000011424 */
[----:B------:R-:W-:Y:S02]  /*36180*/  LOP3.LUT R40, R40, 0xfffffff8, RZ, 0xc0, !PT ;  /* 0xfffffff828287812 */ /* 0x000fe400078ec0ff */
[----:B------:R-:W-:Y:S01]  /*36190*/  LOP3.LUT R42, R42, 0x1ffffffe, RZ, 0xc0, !PT ;  /* 0x1ffffffe2a2a7812 */ /* 0x000fe200078ec0ff */
[----:B------:R-:W-:Y:S02]  /*361a0*/  IMAD R69, R69, 0x4, R36 ;  /* 0x0000000445457824 */ /* 0x000fe400078e0224 */
[----:B------:R-:W-:Y:S02]  /*361b0*/  IMAD.IADD R40, R37, 0x1, -R40 ;  /* 0x0000000125287824 */ /* 0x000fe400078e0a28 */
[----:B------:R-:W-:Y:S02]  /*361c0*/  IMAD.IADD R42, R41, 0x1, -R42 ;  /* 0x00000001292a7824 */ /* 0x000fe400078e0a2a */
[----:B------:R-:W-:-:S04]  /*361d0*/  IMAD.U32 R41, R69, 0x10, R40 ;  /* 0x0000001045297824 */ /* 0x000fc800078e0028 */
[----:B------:R-:W-:-:S04]  /*361e0*/  IMAD R68, R42, 0x8, R41 ;  /* 0x000000082a447824 */ /* 0x000fc800078e0229 */
[----:B------:R-:W-:-:S04]  /*361f0*/  @P0 IMAD.HI.U32 R40, R68, R65, RZ ;  /* 0x0000004144280227 */ /* 0x000fc800078e00ff */
[-C--:B------:R-:W-:Y:S01]  /*36200*/  FMUL.FTZ R21, R30, R56.reuse ;  /* 0x000000381e157220 */ /* 0x080fe20000410000 */
[-C--:B------:R-:W-:Y:S01]  /*36210*/  FMUL.FTZ R30, R43, R56.reuse ;  /* 0x000000382b1e7220 */ /* 0x080fe20000410000 */
[----:B------:R-:W-:Y:S01]  /*36220*/  @P0 SHF.R.U32.HI R68, RZ, R63, R40 ;  /* 0x0000003fff440219 */ /* 0x000fe20000011628 */
[-C--:B------:R-:W-:Y:S01]  /*36230*/  FMUL.FTZ R43, R44, R56.reuse ;  /* 0x000000382c2b7220 */ /* 0x080fe20000410000 */
[-C--:B------:R-:W-:Y:S01]  /*36240*/  FMUL.FTZ R44, R45, R56.reuse ;  /* 0x000000382d2c7220 */ /* 0x080fe20000410000 */
[----:B------:R-:W-:Y:S02]  /*36250*/  LOP3.LUT R38, R38, 0x7ffffffc, RZ, 0xc0, !PT ;  /* 0x7ffffffc26267812 */ /* 0x000fe400078ec0ff */
[----:B------:R-:W0:Y:S01]  /*36260*/  SHFL.IDX PT, R45, R68, RZ, 0x1c1f ;  /* 0x001c1fff442d7589 */ /* 0x000e2200000e0000 */
[-C--:B------:R-:W-:Y:S01]  /*36270*/  FMUL.FTZ R36, R50, R56.reuse ;  /* 0x0000003832247220 */ /* 0x080fe20000410000 */
[----:B------:R-:W-:Y:S01]  /*36280*/  FMUL.FTZ R60, R25, R56 ;  /* 0x00000038193c7220 */ /* 0x000fe20000410000 */
[----:B------:R-:W-:-:S02]  /*36290*/  IMAD.IADD R50, R39, 0x1, -R38 ;  /* 0x0000000127327824 */ /* 0x000fc400078e0a26 */
[-C--:B------:R-:W-:Y:S01]  /*362a0*/  FMUL.FTZ R25, R34, R56.reuse ;  /* 0x0000003822197220 */ /* 0x080fe20000410000 */
        /* <DEDUP_REMOVED lines=9> */
[----:B------:R-:W-:Y:S01]  /*36340*/  IMAD R41, R50, -0x2, R41 ;  /* 0xfffffffe32297824 */ /* 0x000fe200078e0229 */
[----:B------:R-:W1:Y:S01]  /*36350*/  MUFU.TANH R11, R11 ;  /* 0x0000000b000b7308 */ /* 0x000e620000002400 */
[----:B------:R-:W-:Y:S01]  /*36360*/  FMUL.FTZ R52, R52, R56 ;  /* 0x0000003834347220 */ /* 0x000fe20000410000 */
[----:B------:R-:W-:-:S02]  /*36370*/  LOP3.LUT R38, RZ, R57, RZ, 0x33, !PT ;  /* 0x00000039ff267212 */ /* 0x000fc400078e33ff */
[----:B------:R-:W-:-:S04]  /*36380*/  IADD3 R41, -R10, R41, R7 ;  /* 0x000000290a297210 */ /* 0x000fc80007ffe107 */
[----:B------:R-:W2:Y:S01]  /*36390*/  MUFU.TANH R60, R60 ;  /* 0x0000003c003c7308 */ /* 0x000ea20000002400 */
[----:B------:R-:W-:-:S07]  /*363a0*/  FMUL.FTZ R48, R48, R56 ;  /* 0x0000003830307220 */ /* 0x000fce0000410000 */
        /* <DEDUP_REMOVED lines=28> */
[----:B------:R-:W-:-:S07]  /*36570*/  IMAD.IADD R58, R41, 0x1, R58 ;  /* 0x00000001293a7824 */ /* 0x000fce00078e023a */
[----:B------:R1:W2:Y:S02]  /*36580*/  MUFU.TANH R47, R52 ;  /* 0x00000034002f7308 */ /* 0x0002a40000002400 */
[----:B-1----:R-:W-:-:S06]  /*36590*/  IMAD.IADD R52, R41, 0x1, R38 ;  /* 0x0000000129347824 */ /* 0x002fcc00078e0226 */
[----:B------:R1:W2:Y:S01]  /*365a0*/  MUFU.TANH R46, R48 ;  /* 0x00000030002e7308 */ /* 0x0002a20000002400 */
[--C-:B0-----:R-:W-:Y:S02]  /*365b0*/  IMAD.IADD R51, R52, 0x1, R45.reuse ;  /* 0x0000000134337824 */ /* 0x101fe400078e022d */
[----:B-1----:R-:W-:Y:S01]  /*365c0*/  IMAD.IADD R48, R58, 0x1, R45 ;  /* 0x000000013a307824 */ /* 0x002fe200078e022d */
[----:B---34-:R-:W-:Y:S06]  /*365d0*/  @!P1 BRA `(.L_x_6640) ;  /* 0x0000000000889947 */ /* 0x018fec0003800000 */
        /* <DEDUP_REMOVED lines=12> */
[----:B------:R-:W3:Y:S04]  /*366a0*/  LD.E R41, desc[UR4][R14.64+0x1c] ;  /* 0x00001c040e297980 */ /* 0x000ee8000c101900 */
[----:B------:R-:W4:Y:S01]  /*366b0*/  LD.E R45, desc[UR6][R14.64+0x20] ;  /* 0x000020060e2d7980 */ /* 0x000f22000c101900 */
[----:B---3--:R-:W-:-:S05]  /*366c0*/  IMAD.HI.U32 R38, R38, R41, RZ ;  /* 0x0000002926267227 */ /* 0x008fca00078e00ff */
[----:B----4-:R-:W-:-:S07]  /*366d0*/  SHF.R.U32.HI R38, RZ, R45, R38 ;  /* 0x0000002dff267219 */ /* 0x010fce0000011626 */
.L_x_6644:
[----:B------:R-:W-:Y:S05]  /*366e0*/  BSYNC B4 ;  /* 0x0000000000047941 */ /* 0x000fea0003800000 */
.L_x_6643:
[----:B------:R-:W-:Y:S01]  /*366f0*/  LOP3.LUT R38, RZ, R38, RZ, 0x33, !PT ;  /* 0x00000026ff267212 */ /* 0x000fe200078e33ff */
[----:B------:R-:W-:Y:S06]  /*36700*/  BRA `(.L_x_6645) ;  /* 0x0000000000287947 */ /* 0x000fec0003800000 */
.L_x_6642:
[----:B------:R-:W-:-:S13]  /*36710*/  ISETP.NE.AND P0, PT, R9, 0x1, PT ;  /* 0x000000010900780c */ /* 0x000fda0003f05270 */
        /* <DEDUP_REMOVED lines=9> */
.L_x_6645:
[----:B------:R-:W-:Y:S05]  /*367b0*/  BSYNC B3 ;  /* 0x0000000000037941 */ /* 0x000fea0003800000 */
.L_x_6641:
[----:B------:R-:W-:-:S04]  /*367c0*/  IMAD R41, R9, R38, -R70 ;  /* 0x0000002609297224 */ /* 0x000fc800078e0a46 */
[----:B------:R-:W-:-:S05]  /*367d0*/  IMAD R38, R50, -0x2, R41 ;  /* 0xfffffffe32267824 */ /* 0x000fca00078e0229 */
[----:B------:R-:W-:Y:S02]  /*367e0*/  VIMNMX R51, R51, R38, !PT ;  /* 0x0000002633337248 */ /* 0x000fe40007fe0100 */
[----:B------:R-:W-:-:S07]  /*367f0*/  VIADDMNMX R48, R38, R9, R48, PT ;  /* 0x0000000926307246 */ /* 0x000fce0003800130 */
.L_x_6640:
[----:B------:R-:W-:Y:S05]  /*36800*/  BSYNC B2 ;  /* 0x0000000000027941 */ /* 0x000fea0003800000 */
.L_x_6639:
        /* <DEDUP_REMOVED lines=11> */
[----:B--2---:R-:W-:Y:S02]  /*368c0*/  FSEL R60, R60, -INF , !P3 ;  /* 0xff8000003c3c7808 */ /* 0x004fe40005800000 */
[----:B------:R-:W-:-:S02]  /*368d0*/  P2R R63, PR, RZ, 0x10 ;  /* 0x00000010ff3f7803 */ /* 0x000fc40000000000 */
[C---:B------:R-:W-:Y:S02]  /*368e0*/  ISETP.LT.OR P2, PT, R48.reuse, 0x11, P2 ;  /* 0x000000113000780c */ /* 0x040fe40001741670 */
        /* <DEDUP_REMOVED lines=62> */
[----:B------:R-:W-:Y:S01]  /*36cd0*/  ISETP.GE.AND P6, PT, R9, 0x1, PT ;  /* 0x000000010900780c */ /* 0x000fe20003fc6270 */
[--C-:B0-----:R-:W-:Y:S02]  /*36ce0*/  IMAD.IADD R56, R58, 0x1, R11.reuse ;  /* 0x000000013a387824 */ /* 0x101fe400078e020b */
[----:B------:R-:W-:-:S10]  /*36cf0*/  IMAD.IADD R51, R52, 0x1, R11 ;  /* 0x0000000134337824 */ /* 0x000fd400078e020b */
        /* <DEDUP_REMOVED lines=17> */
.L_x_6651:
[----:B------:R-:W-:Y:S05]  /*36e10*/  BSYNC B4 ;  /* 0x0000000000047941 */ /* 0x000fea0003800000 */
.L_x_6650:
[----:B------:R-:W-:Y:S01]  /*36e20*/  LOP3.LUT R10, RZ, R10, RZ, 0x33, !PT ;  /* 0x0000000aff0a7212 */ /* 0x000fe200078e33ff */
[----:B------:R-:W-:Y:S06]  /*36e30*/  BRA `(.L_x_6652) ;  /* 0x0000000000287947 */ /* 0x000fec0003800000 */
.L_x_6649:
        /* <DEDUP_REMOVED lines=10> */
.L_x_6652:
[----:B------:R-:W-:Y:S05]  /*36ee0*/  BSYNC B3 ;  /* 0x0000000000037941 */ /* 0x000fea0003800000 */
.L_x_6648:
[----:B------:R-:W-:-:S04]  /*36ef0*/  IMAD R7, R9, R10, -R70 ;  /* 0x0000000a09077224 */ /* 0x000fc800078e0a46 */
[----:B------:R-:W-:-:S05]  /*36f00*/  IMAD R50, R50, -0x2, R7 ;  /* 0xfffffffe32327824 */ /* 0x000fca00078e0207 */
[----:B------:R-:W-:Y:S02]  /*36f10*/  VIADDMNMX R56, R50, R9, R56, PT ;  /* 0x0000000932387246 */ /* 0x000fe40003800138 */
[----:B------:R-:W-:-:S07]  /*36f20*/  VIMNMX R51, R51, R50, !PT ;  /* 0x0000003233337248 */ /* 0x000fce0007fe0100 */
.L_x_6647:
[----:B------:R-:W-:Y:S05]  /*36f30*/  BSYNC B2 ;  /* 0x0000000000027941 */ /* 0x000fea0003800000 */
.L_x_6646:
[C---:B------:R-:W-:Y:S02]  /*36f40*/  ISETP.GT.AND P0, PT, R51.reuse, 0x1, !P0 ;  /* 0x000000013300780c */ /* 0x040fe40004704270 */
[----:B------:R-:W-:Y:S02]  /*36f50*/  ISETP.NE.AND P6, PT, R62, RZ, PT ;  /* 0x000000ff3e00720c */ /* 0x000fe40003fc5270 */
[----:B------:R-:W-:Y:S02]  /*36f60*/  ISETP.LT.OR P0, PT, R56, 0x2, P0 ;  /* 0x000000023800780c */ /* 0x000fe40000701670 */
[----:B------:R-:W-:Y:S02]  /*36f70*/  ISETP.GT.AND P1, PT, R51, 0x8, !P1 ;  /* 0x000000083300780c */ /* 0x000fe40004f24270 */
[----:B------:R-:W-:Y:S02]  /*36f80*/  FSEL R9, R20, -INF , !P0 ;  /* 0xff80000014097808 */ /* 0x000fe40004000000 */
[----:B------:R-:W-:-:S02]  /*36f90*/  ISETP.NE.AND P0, PT, R57, RZ, PT ;  /* 0x000000ff3900720c */ /* 0x000fc40003f05270 */
[----:B------:R-:W-:Y:S02]  /*36fa0*/  R2UR UR4, R4 ;  /* 0x00000000040472ca */ /* 0x000fe400000e0000 */
[----:B------:R-:W-:Y:S02]  /*36fb0*/  ISETP.GT.AND P0, PT, R51, 0x9, !P0 ;  /* 0x000000093300780c */ /* 0x000fe40004704270 */
[----:B------:R-:W-:Y:S02]  /*36fc0*/  R2UR UR5, R5 ;  /* 0x00000000050572ca */ /* 0x000fe400000e0000 */
[C---:B------:R-:W-:Y:S02]  /*36fd0*/  ISETP.LT.OR P0, PT, R56.reuse, 0xa, P0 ;  /* 0x0000000a3800780c */ /* 0x040fe40000701670 */
[----:B------:R-:W-:Y:S02]  /*36fe0*/  ISETP.LT.OR P1, PT, R56, 0x9, P1 ;  /* 0x000000093800780c */ /* 0x000fe40000f21670 */
[----:B------:R-:W-:-:S02]  /*36ff0*/  FSEL R24, R24, -INF , !P0 ;  /* 0xff80000018187808 */ /* 0x000fc40004000000 */
[----:B------:R-:W-:Y:S02]  /*37000*/  ISETP.NE.AND P0, PT, R63, RZ, PT ;  /* 0x000000ff3f00720c */ /* 0x000fe40003f05270 */
        /* <DEDUP_REMOVED lines=19> */
[----:B------:R-:W-:Y:S02]  /*37140*/  ISETP.NE.AND P6, PT, R59, RZ, PT ;  /* 0x000000ff3b00720c */ /* 0x000fe40003fc5270 */
[----:B------:R-:W-:-:S04]  /*37150*/  ISETP.GT.AND P0, PT, R51, 0x20, !P0 ;  /* 0x000000203300780c */ /* 0x000fc80004704270 */
[----:B------:R-:W-:-:S04]  /*37160*/  ISETP.LT.OR P0, PT, R56, 0x21, P0 ;  /* 0x000000213800780c */ /* 0x000fc80000701670 */
[----:B------:R-:W-:Y:S02]  /*37170*/  FSEL R32, R32, -INF , !P0 ;  /* 0xff80000020207808 */ /* 0x000fe40004000000 */
[----:B------:R-:W-:-:S04]  /*37180*/  ISETP.NE.AND P0, PT, R55, RZ, PT ;  /* 0x000000ff3700720c */ /* 0x000fc80003f05270 */
[----:B------:R-:W-:-:S04]  /*37190*/  ISETP.GT.AND P0, PT, R51, RZ, !P0 ;  /* 0x000000ff3300720c */ /* 0x000fc80004704270 */
[----:B------:R-:W-:-:S04]  /*371a0*/  ISETP.LT.OR P0, PT, R56, 0x1, P0 ;  /* 0x000000013800780c */ /* 0x000fc80000701670 */
[----:B------:R-:W-:Y:S02]  /*371b0*/  FSEL R52, R6, -INF , !P0 ;  /* 0xff80000006347808 */ /* 0x000fe40004000000 */
[----:B------:R-:W2:Y:S01]  /*371c0*/  LDL.64 R6, [R12+0x70] ;  /* 0x000070000c067983 */ /* 0x000ea20000100a00 */
[----:B------:R-:W-:-:S03]  /*371d0*/  ISETP.NE.AND P0, PT, R66, RZ, PT ;  /* 0x000000ff4200720c */ /* 0x000fc60003f05270 */
[----:B--2---:R-:W2:Y:S01]  /*371e0*/  LD.E.64 R10, desc[UR4][R6.64] ;  /* 0x00000004060a7980 */ /* 0x004ea2000c101b00 */
[----:B------:R-:W-:-:S04]  /*371f0*/  ISETP.GT.AND P0, PT, R51, 0x21, !P0 ;  /* 0x000000213300780c */ /* 0x000fc80004704270 */
[C---:B------:R-:W-:Y:S02]  /*37200*/  ISETP.LT.OR P0, PT, R56.reuse, 0x22, P0 ;  /* 0x000000223800780c */ /* 0x040fe40000701670 */
[----:B------:R-:W-:Y:S02]  /*37210*/  ISETP.LT.OR P1, PT, R56, 0x29, P1 ;  /* 0x000000293800780c */ /* 0x000fe40000f21670 */
[----:B------:R-:W-:Y:S02]  /*37220*/  FSEL R30, R30, -INF , !P0 ;  /* 0xff8000001e1e7808 */ /* 0x000fe40004000000 */
[----:B------:R-:W-:Y:S02]  /*37230*/  ISETP.GT.AND P3, PT, R51, 0x30, !P3 ;  /* 0x000000303300780c */ /* 0x000fe40005f64270 */
[----:B------:R-:W-:Y:S02]  /*37240*/  ISETP.LT.OR P2, PT, R56, 0x2a, P2 ;  /* 0x0000002a3800780c */ /* 0x000fe40001741670 */
[----:B------:R-:W-:-:S02]  /*37250*/  FSEL R34, R34, -INF , !P1 ;  /* 0xff80000022227808 */ /* 0x000fc40004800000 */
[C---:B------:R-:W-:Y:S02]  /*37260*/  ISETP.GT.AND P4, PT, R51.reuse, 0x31, !P4 ;  /* 0x000000313300780c */ /* 0x040fe40006784270 */
[C---:B------:R-:W-:Y:S02]  /*37270*/  ISETP.GT.AND P5, PT, R51.reuse, 0x38, !P5 ;  /* 0x000000383300780c */ /* 0x040fe40006fa4270 */
[----:B------:R-:W-:Y:S02]  /*37280*/  ISETP.GT.AND P6, PT, R51, 0x39, !P6 ;  /* 0x000000393300780c */ /* 0x000fe400077c4270 */
[C---:B------:R-:W-:Y:S02]  /*37290*/  ISETP.LT.OR P3, PT, R56.reuse, 0x31, P3 ;  /* 0x000000313800780c */ /* 0x040fe40001f61670 */
[----:B------:R-:W-:Y:S02]  /*372a0*/  FSEL R51, R35, -INF , !P2 ;  /* 0xff80000023337808 */ /* 0x000fe40005000000 */
[----:B------:R-:W-:-:S02]  /*372b0*/  ISETP.LT.OR P4, PT, R56, 0x32, P4 ;  /* 0x000000323800780c */ /* 0x000fc40002781670 */
[----:B------:R-:W-:Y:S02]  /*372c0*/  FSEL R36, R36, -INF , !P3 ;  /* 0xff80000024247808 */ /* 0x000fe40005800000 */
[C---:B------:R-:W-:Y:S02]  /*372d0*/  ISETP.LT.OR P5, PT, R56.reuse, 0x39, P5 ;  /* 0x000000393800780c */ /* 0x040fe40002fa1670 */
[----:B------:R-:W-:Y:S02]  /*372e0*/  FSEL R53, R37, -INF , !P4 ;  /* 0xff80000025357808 */ /* 0x000fe40006000000 */
[----:B------:R-:W-:Y:S02]  /*372f0*/  ISETP.LT.OR P6, PT, R56, 0x3a, P6 ;  /* 0x0000003a3800780c */ /* 0x000fe400037c1670 */
[----:B------:R-:W-:Y:S01]  /*37300*/  FSEL R39, R39, -INF , !P5 ;  /* 0xff80000027277808 */ /* 0x000fe20006800000 */
[----:B------:R-:W3:Y:S01]  /*37310*/  LD.E R56, desc[UR4][R6.64+0x10] ;  /* 0x0000100406387980 */ /* 0x000ee2000c101900 */
[----:B------:R-:W-:-:S02]  /*37320*/  R2UR UR6, R4 ;  /* 0x00000000040672ca */ /* 0x000fc400000e0000 */
        /* <DEDUP_REMOVED lines=57> */
[----:B------:R-:W-:Y:S02]  /*376c0*/  FMUL.FTZ R37, R20, R11 ;  /* 0x0000000b14257220 */ /* 0x000fe40000410000 */
        /* <DEDUP_REMOVED lines=26> */
.L_x_6654:
[----:B------:R-:W-:Y:S05]  /*37870*/  BSYNC B2 ;  /* 0x0000000000027941 */ /* 0x000fea0003800000 */
.L_x_6653:
        /* <DEDUP_REMOVED lines=13> */
.L_x_6656:
[----:B------:R-:W-:Y:S05]  /*37950*/  BSYNC B2 ;  /* 0x0000000000027941 */ /* 0x000fea0003800000 */
.L_x_6655:
        /* <DEDUP_REMOVED lines=23> */
[-CC-:B------:R-:W-:Y:S01]  /*37ad0*/  FFMA.FTZ R9, R9, R11.reuse, -R14.reuse ;  /* 0x0000000b09097223 */ /* 0x180fe2000001080e */
[----:B------:R-:W0:Y:S01]  /*37ae0*/  MUFU.EX2 R49, R49 ;  /* 0x0000003100317308 */ /* 0x000e220000000800 */
[-CC-:B------:R-:W-:Y:S01]  /*37af0*/  FFMA.FTZ R50, R50, R11.reuse, -R14.reuse ;  /* 0x0000000b32327223 */ /* 0x180fe2000001080e */
[-C--:B------:R-:W-:Y:S01]  /*37b00*/  FFMA.FTZ R24, R24, R11.reuse, -R14 ;  /* 0x0000000b18187223 */ /* 0x080fe2000001080e */
[-C--:B------:R-:W-:Y:S01]  /*37b10*/  FFMA.FTZ R31, R31, R11.reuse, -R10 ;  /* 0x0000000b1f1f7223 */ /* 0x080fe2000001080a */
[-C--:B------:R-:W-:Y:S01]  /*37b20*/  FFMA.FTZ R8, R25, R11.reuse, -R14 ;  /* 0x0000000b19087223 */ /* 0x080fe2000001080e */
        /* <DEDUP_REMOVED lines=12> */
[-C--:B------:R-:W-:Y:S01]  /*37bf0*/  FFMA.FTZ R26, R26, R11.reuse, -R14 ;  /* 0x0000000b1a1a7223 */ /* 0x080fe2000001080e */
[-C--:B------:R-:W-:Y:S01]  /*37c00*/  FFMA.FTZ R10, R48, R11.reuse, -R10 ;  /* 0x0000000b300a7223 */ /* 0x080fe2000001080a */
        /* <DEDUP_REMOVED lines=9> */
[-CC-:B------:R-:W-:Y:S01]  /*37ca0*/  FFMA.FTZ R39, R39, R11.reuse, -R14.reuse ;  /* 0x0000000b27277223 */ /* 0x180fe2000001080e */
[----:B------:R-:W-:Y:S01]  /*37cb0*/  FFMA.FTZ R11, R54, R11, -R14 ;  /* 0x0000000b360b7223 */ /* 0x000fe2000001080e */
[----:B0-----:R-:W-:Y:S01]  /*37cc0*/  FADD.FTZ R15, R49, R20 ;  /* 0x00000014310f7221 */ /* 0x001fe20000010000 */
[----:B-1----:R-:W-:Y:S01]  /*37cd0*/  FADD.FTZ R14, R52, R21 ;  /* 0x00000015340e7221 */ /* 0x002fe20000010000 */
[----:B------:R-:W0:Y:S02]  /*37ce0*/  MUFU.EX2 R27, R27 ;  /* 0x0000001b001b7308 */ /* 0x000e240000000800 */
[----:B--2---:R-:W-:-:S06]  /*37cf0*/  FADD.FTZ R20, R60, R15 ;  /* 0x0000000f3c147221 */ /* 0x004fcc0000010000 */
[----:B------:R-:W-:Y:S01]  /*37d00*/  MUFU.EX2 R50, R50 ;  /* 0x0000003200327308 */ /* 0x000fe20000000800 */
[----:B---3--:R-:W-:-:S07]  /*37d10*/  FADD.FTZ R15, R161, R14 ;  /* 0x0000000ea10f7221 */ /* 0x008fce0000010000 */
        /* <DEDUP_REMOVED lines=11> */
[----:B------:R1:W-:Y:S08]  /*37dd0*/  MUFU.EX2 R174, R10 ;  /* 0x0000000a00ae7308 */ /* 0x0003f00000000800 */
[----:B------:R-:W2:Y:S01]  /*37de0*/  MUFU.EX2 R28, R28 ;  /* 0x0000001c001c7308 */ /* 0x000ea20000000800 */
[----:B-1----:R-:W-:Y:S01]  /*37df0*/  FADD.FTZ R10, R50, R15 ;  /* 0x0000000f320a7221 */ /* 0x002fe20000010000 */
[----:B0-----:R-:W-:-:S03]  /*37e00*/  FADD.FTZ R8, R38, R9 ;  /* 0x0000000926087221 */ /* 0x001fc60000010000 */
[----:B------:R-:W-:-:S03]  /*37e10*/  FADD.FTZ R10, R163, R10 ;  /* 0x0000000aa30a7221 */ /* 0x000fc60000010000 */
[----:B------:R-:W0:Y:S01]  /*37e20*/  MUFU.EX2 R25, R40 ;  /* 0x0000002800197308 */ /* 0x000e220000000800 */
[----:B------:R-:W-:-:S04]  /*37e30*/  FADD.FTZ R15, R165, R10 ;  /* 0x0000000aa50f7221 */ /* 0x000fc80000010000 */
[----:B------:R-:W-:-:S03]  /*37e40*/  FADD.FTZ R15, R26, R15 ;  /* 0x0000000f1a0f7221 */ /* 0x000fc60000010000 */
        /* <DEDUP_REMOVED lines=63> */
[----:B------:R3:W-:Y:S04]  /*38240*/  STSM.16.M88.4 [R14], R160 ;  /* 0x000000a00e007844 */ /* 0x0007e80000000200 */
        /* <DEDUP_REMOVED lines=195> */
[----:B--2---:R-:W-:Y:S02]  /*38e80*/  FMUL.FTZ R35, R35, R6 ;  /* 0x0000000623237220 */ /* 0x004fe40000410000 */
        /* <DEDUP_REMOVED lines=70> */
[----:B------:R2:W-:Y:S04]  /*392f0*/  ST.E desc[UR4][R8.64+0xa8], R15 ;  /* 0x0000a80f08007985 */ /* 0x0005e8000c101904 */
[----:B------:R-:W-:Y:S04]  /*39300*/  ST.E desc[UR18][R8.64+0xf4], R31 ;  /* 0x0000f41f08007985 */ /* 0x000fe8000c101912 */
[----:B------:R-:W-:Y:S04]  /*39310*/  ST.E desc[UR10][R8.64+0x114], R21 ;  /* 0x0001141508007985 */ /* 0x000fe8000c10190a */
[----:B------:R-:W-:Y:S04]  /*39320*/  ST.E desc[UR12][R8.64+0x120], R25 ;  /* 0x0001201908007985 */ /* 0x000fe8000c10190c */
[----:B------:R-:W-:Y:S04]  /*39330*/  ST.E desc[UR14][R8.64+0x124], R27 ;  /* 0x0001241b08007985 */ /* 0x000fe8000c10190e */
[----:B------:R-:W-:Y:S04]  /*39340*/  ST.E desc[UR16][R8.64+0x130], R29 ;  /* 0x0001301d08007985 */ /* 0x000fe8000c101910 */
[----:B------:R-:W-:Y:S04]  /*39350*/  ST.E desc[UR4][R8.64+0x1f4], R35 ;  /* 0x0001f42308007985 */ /* 0x000fe8000c101904 */
[----:B------:R0:W-:Y:S04]  /*39360*/  ST.E desc[UR4][R8.64+0xac], R7 ;  /* 0x0000ac0708007985 */ /* 0x0001e8000c101904 */
[----:B------:R1:W-:Y:S01]  /*39370*/  ST.E desc[UR4][R8.64+0xb8], R11 ;  /* 0x0000b80b08007985 */ /* 0x0003e2000c101904 */
[----:B--2---:R-:W-:-:S05]  /*39380*/  FMUL.FTZ R15, R37, R6 ;  /* 0x00000006250f7220 */ /* 0x004fca0000410000 */
[----:B------:R2:W-:Y:S04]  /*39390*/  ST.E desc[UR4][R8.64+0xbc], R15 ;  /* 0x0000bc0f08007985 */ /* 0x0005e8000c101904 */
[----:B------:R-:W0:Y:S02]  /*393a0*/  LD.E R6, desc[UR6][R8.64+0xc8] ;  /* 0x0000c80608067980 */ /* 0x000e24000c101900 */
[----:B0-----:R-:W-:-:S05]  /*393b0*/  FMUL.FTZ R7, R37, R6 ;  /* 0x0000000625077220 */ /* 0x001fca0000410000 */
[----:B------:R0:W-:Y:S04]  /*393c0*/  ST.E desc[UR4][R8.64+0xc8], R7 ;  /* 0x0000c80708007985 */ /* 0x0001e8000c101904 */
[----:B------:R-:W1:Y:S02]  /*393d0*/  LD.E R6, desc[UR6][R8.64+0xcc] ;  /* 0x0000cc0608067980 */ /* 0x000e64000c101900 */
[----:B-1----:R-:W-:-:S05]  /*393e0*/  FMUL.FTZ R11, R37, R6 ;  /* 0x00000006250b7220 */ /* 0x002fca0000410000 */
[----:B------:R1:W-:Y:S04]  /*393f0*/  ST.E desc[UR4][R8.64+0xcc], R11 ;  /* 0x0000cc0b08007985 */ /* 0x0003e8000c101904 */
[----:B------:R-:W2:Y:S02]  /*39400*/  LD.E R6, desc[UR6][R8.64+0xd8] ;  /* 0x0000d80608067980 */ /* 0x000ea4000c101900 */
        /* <DEDUP_REMOVED lines=100> */
[----:B------:R-:W-:Y:S04]  /*39a50*/  ST.E desc[UR4][R8.64+0x1dc], R15 ;  /* 0x0001dc0f08007985 */ /* 0x000fe8000c101904 */
        /* <DEDUP_REMOVED lines=9> */
[----:B------:R-:W2:Y:S02]  /*39af0*/  LD.E R6, desc[UR6][R8.64+0x1fc] ;  /* 0x0001fc0608067980 */ /* 0x000ea4000c101900 */
[----:B--2---:R-:W-:-:S05]  /*39b00*/  FMUL.FTZ R37, R37, R6 ;  /* 0x0000000625257220 */ /* 0x004fca0000410000 */
[----:B------:R2:W-:Y:S04]  /*39b10*/  ST.E desc[UR4][R8.64+0x1fc], R37 ;  /* 0x0001fc2508007985 */ /* 0x0005e8000c101904 */
[----:B0-----:R-:W3:Y:S04]  /*39b20*/  LDL.64 R6, [R12+0x88] ;  /* 0x000088000c067983 */ /* 0x001ee80000100a00 */
[----:B-1----:R-:W4:Y:S04]  /*39b30*/  LDL.64 R10, [R12] ;  /* 0x000000000c0a7983 */ /* 0x002f280000100a00 */
[----:B------:R-:W2:Y:S04]  /*39b40*/  LDL.64 R14, [R12+0x90] ;  /* 0x000090000c0e7983 */ /* 0x000ea80000100a00 */
[----:B---3--:R-:W3:Y:S04]  /*39b50*/  LD.E R25, desc[UR4][R6.64] ;  /* 0x0000000406197980 */ /* 0x008ee8000c101900 */
[----:B----4-:R-:W4:Y:S04]  /*39b60*/  LD.E R11, desc[UR6][R10.64] ;  /* 0x000000060a0b7980 */ /* 0x010f28000c101900 */
[----:B--2---:R-:W4:Y:S04]  /*39b70*/  LD.E.64 R8, desc[UR4][R14.64] ;  /* 0x000000040e087980 */ /* 0x004f28000c101b00 */
[----:B---3--:R-:W-:Y:S04]  /*39b80*/  ST.E desc[UR8][R6.64], R25 ;  /* 0x0000001906007985 */ /* 0x008fe8000c101908 */
[----:B------:R-:W2:Y:S04]  /*39b90*/  LD.E R21, desc[UR10][R6.64+0x4] ;  /* 0x0000040a06157980 */ /* 0x000ea8000c101900 */
[----:B--2---:R0:W-:Y:S04]  /*39ba0*/  ST.E desc[UR4][R6.64+0x4], R21 ;  /* 0x0000041506007985 */ /* 0x0041e8000c101904 */
[----:B------:R-:W2:Y:S04]  /*39bb0*/  LD.E R27, desc[UR6][R6.64+0x8] ;  /* 0x00000806061b7980 */ /* 0x000ea8000c101900 */
[----:B--2---:R1:W-:Y:S04]  /*39bc0*/  ST.E desc[UR4][R6.64+0x8], R27 ;  /* 0x0000081b06007985 */ /* 0x0043e8000c101904 */
[----:B------:R-:W2:Y:S04]  /*39bd0*/  LD.E R29, desc[UR6][R6.64+0xc] ;  /* 0x00000c06061d7980 */ /* 0x000ea8000c101900 */
[----:B--2---:R-:W-:Y:S04]  /*39be0*/  ST.E desc[UR4][R6.64+0xc], R29 ;  /* 0x00000c1d06007985 */ /* 0x004fe8000c101904 */
[----:B------:R-:W2:Y:S04]  /*39bf0*/  LD.E R15, desc[UR6][R6.64+0x10] ;  /* 0x00001006060f7980 */ /* 0x000ea8000c101900 */
[----:B--2---:R2:W-:Y:S04]  /*39c00*/  ST.E desc[UR4][R6.64+0x10], R15 ;  /* 0x0000100f06007985 */ /* 0x0045e8000c101904 */
[----:B0-----:R-:W3:Y:S04]  /*39c10*/  LD.E R21, desc[UR6][R6.64+0x14] ;  /* 0x0000140606157980 */ /* 0x001ee8000c101900 */
[----:B---3--:R0:W-:Y:S04]  /*39c20*/  ST.E desc[UR4][R6.64+0x14], R21 ;  /* 0x0000141506007985 */ /* 0x0081e8000c101904 */
[----:B------:R-:W3:Y:S04]  /*39c30*/  LD.E R25, desc[UR6][R6.64+0x18] ;  /* 0x0000180606197980 */ /* 0x000ee8000c101900 */
[----:B---3--:R3:W-:Y:S04]  /*39c40*/  ST.E desc[UR4][R6.64+0x18], R25 ;  /* 0x0000181906007985 */ /* 0x0087e8000c101904 */
[----:B-1----:R-:W4:Y:S04]  /*39c50*/  LD.E R27, desc[UR6][R6.64+0x1c] ;  /* 0x00001c06061b7980 */ /* 0x002f28000c101900 */
[----:B----4-:R1:W-:Y:S04]  /*39c60*/  ST.E desc[UR4][R6.64+0x1c], R27 ;  /* 0x00001c1b06007985 */ /* 0x0103e8000c101904 */
[----:B--2---:R-:W2:Y:S04]  /*39c70*/  LD.E R15, desc[UR6][R6.64+0x20] ;  /* 0x00002006060f7980 */ /* 0x004ea8000c101900 */
[----:B--2---:R2:W-:Y:S04]  /*39c80*/  ST.E desc[UR4][R6.64+0x20], R15 ;  /* 0x0000200f06007985 */ /* 0x0045e8000c101904 */
[----:B0-----:R-:W4:Y:S04]  /*39c90*/  LD.E R21, desc[UR6][R6.64+0x24] ;  /* 0x0000240606157980 */ /* 0x001f28000c101900 */
[----:B----4-:R0:W-:Y:S04]  /*39ca0*/  ST.E desc[UR4][R6.64+0x24], R21 ;  /* 0x0000241506007985 */ /* 0x0101e8000c101904 */
[----:B---3--:R-:W3:Y:S04]  /*39cb0*/  LD.E R25, desc[UR6][R6.64+0x28] ;  /* 0x0000280606197980 */ /* 0x008ee8000c101900 */
        /* <DEDUP_REMOVED lines=228> */
[----:B--2---:R-:W-:Y:S04]  /*3ab00*/  ST.E desc[UR4][R6.64+0x1f0], R15 ;  /* 0x0001f00f06007985 */ /* 0x004fe8000c101904 */
[----:B0-----:R-:W2:Y:S04]  /*3ab10*/  LD.E R21, desc[UR6][R6.64+0x1f4] ;  /* 0x0001f40606157980 */ /* 0x001ea8000c101900 */
[----:B--2---:R-:W-:Y:S04]  /*3ab20*/  ST.E desc[UR4][R6.64+0x1f4], R21 ;  /* 0x0001f41506007985 */ /* 0x004fe8000c101904 */
[----:B---3--:R-:W2:Y:S01]  /*3ab30*/  LD.E R25, desc[UR6][R6.64+0x1f8] ;  /* 0x0001f80606197980 */ /* 0x008ea2000c101900 */
[----:B------:R-:W-:-:S02]  /*3ab40*/  R2UR UR30, R4 ;  /* 0x00000000041e72ca */ /* 0x000fc400000e0000 */
[C---:B------:R-:W-:Y:S02]  /*3ab50*/  R2UR UR31, R5.reuse ;  /* 0x00000000051f72ca */ /* 0x040fe400000e0000 */
[C---:B------:R-:W-:Y:S02]  /*3ab60*/  R2UR UR28, R4.reuse ;  /* 0x00000000041c72ca */ /* 0x040fe400000e0000 */
[C---:B------:R-:W-:Y:S02]  /*3ab70*/  R2UR UR29, R5.reuse ;  /* 0x00000000051d72ca */ /* 0x040fe400000e0000 */
[C---:B------:R-:W-:Y:S02]  /*3ab80*/  R2UR UR26, R4.reuse ;  /* 0x00000000041a72ca */ /* 0x040fe400000e0000 */
[----:B------:R-:W-:Y:S01]  /*3ab90*/  R2UR UR27, R5 ;  /* 0x00000000051b72ca */ /* 0x000fe200000e0000 */
[----:B--2---:R0:W-:Y:S04]  /*3aba0*/  ST.E desc[UR4][R6.64+0x1f8], R25 ;  /* 0x0001f81906007985 */ /* 0x0041e8000c101904 */
[----:B-1----:R-:W2:Y:S01]  /*3abb0*/  LD.E R27, desc[UR6][R6.64+0x1fc] ;  /* 0x0001fc06061b7980 */ /* 0x002ea2000c101900 */
        /* <DEDUP_REMOVED lines=26> */
[----:B0-----:R-:W2:Y:S04]  /*3ad60*/  LD.E R25, desc[UR28][R6.64+0x4] ;  /* 0x0000041c06197980 */ /* 0x001ea8000c101900 */
[----:B------:R-:W2:Y:S04]  /*3ad70*/  LD.E R26, desc[UR26][R6.64+0x8] ;  /* 0x0000081a061a7980 */ /* 0x000ea8000c101900 */
[----:B-1----:R-:W2:Y:S04]  /*3ad80*/  LD.E R27, desc[UR24][R6.64+0xc] ;  /* 0x00000c18061b7980 */ /* 0x002ea8000c101900 */
        /* <DEDUP_REMOVED lines=2475> */
.L_x_6658:
[----:B------:R-:W-:Y:S05]  /*44840*/  BSYNC B2 ;  /* 0x0000000000027941 */ /* 0x000fea0003800000 */
.L_x_6657:
[C---:B------:R-:W-:Y:S02]  /*44850*/  R2UR UR6, R4.reuse ;  /* 0x00000000040672ca */ /* 0x040fe400000e0000 */
[C---:B------:R-:W-:Y:S02]  /*44860*/  R2UR UR7, R5.reuse ;  /* 0x00000000050772ca */ /* 0x040fe400000e0000 */
[----:B------:R-:W-:Y:S02]  /*44870*/  R2UR UR4, R4 ;  /* 0x00000000040472ca */ /* 0x000fe400000e0000 */
[----:B------:R-:W-:-:S09]  /*44880*/  R2UR UR5, R5 ;  /* 0x00000000050572ca */ /* 0x000fd200000e0000 */
[----:B------:R-:W2:Y:S04]  /*44890*/  LD.E.64 R4, desc[UR6][R10.64+0x20] ;  /* 0x000020060a047980 */ /* 0x000ea8000c101b00 */
[----:B------:R-:W3:Y:S01]  /*448a0*/  LD.E R6, desc[UR4][R10.64+0xc] ;  /* 0x00000c040a067980 */ /* 0x000ee2000c101900 */
[----:B--2---:R-:W-:Y:S01]  /*448b0*/  MOV R5, R4 ;  /* 0x0000000400057202 */ /* 0x004fe20000000f00 */
[----:B------:R-:W-:-:S04]  /*448c0*/  IMAD.MOV.U32 R4, RZ, RZ, R13 ;  /* 0x000000ffff047224 */ /* 0x000fc800078e000d */
[----:B-----5:R-:W-:-:S05]  /*448d0*/  IMAD R5, R8, 0x8, R5 ;  /* 0x0000000808057824 */ /* 0x020fca00078e0205 */
[----:B---3--:R-:W-:-:S04]  /*448e0*/  PRMT R5, R6, 0x654, R5 ;  /* 0x0000065406057816 */ /* 0x008fc80000000005 */
[----:B------:R0:W-:Y:S02]  /*448f0*/  SYNCS.ARRIVE.TRANS64.RED.A1T0 RZ, [R5+URZ], RZ ;  /* 0x000000ff05ff79a7 */ /* 0x0001e4000810043f */
[----:B0-----:R-:W-:-:S04]  /*44900*/  IMAD.MOV.U32 R5, RZ, RZ, 0x0 ;  /* 0x00000000ff057424 */ /* 0x001fc800078e00ff */
[----:B------:R-:W-:Y:S05]  /*44910*/  RET.REL.NODEC R4 `(_ZN7cutlass13device_kernelIN5flash11enable_sm90INS1_16FlashAttnFwdSm90INS1_25CollectiveMainloopFwdSm90ILi2EN4cute5tupleIJNS5_1CILi1EEES8_S8_EEENS6_IJNS7_ILi64EEESA_SA_EEELi512ENS_6half_tEfNS_4arch4Sm90ELb0ELb1ELb1ELb1ELb1ELb0ELb1ELb0ELb0ELb1ELb1ELb0EEENS1_21CollectiveEpilogueFwdINS6_IJSA_NS7_ILi512EEESA_EEES9_SC_SE_Li256ELb1ELb1ELb1ELb0EEENS1_36VarlenDynamicPersistentTileSchedulerILi64ELi64ELi256ELi128ELb1ELb1ELb1ELb1ELb0ELb1EEEEEEEEEvNT_6ParamsE) ;  /* 0xfffffbb404b87950 */ /* 0x000fea0003c3ffff */
.L_x_6629:
[----:B0-----:R0:W1:Y:S02]  /*44920*/  SYNCS.PHASECHK.TRANS64.TRYWAIT P0, [R9+URZ], R24 ;  /* 0x00000018090075a7 */ /* 0x001064000800017f */
[----:B-1----:R-:W-:Y:S05]  /*44930*/  @!P0 NANOSLEEP.SYNCS 0x989680 ;  /* 0x009896800000895d */ /* 0x002fea0003900000 */
[----:B------:R-:W1:Y:S02]  /*44940*/  @!P0 SYNCS.PHASECHK.TRANS64 P0, [R9+URZ], R24 ;  /* 0x00000018090085a7 */ /* 0x000e64000800007f */
[----:B-1----:R-:W-:Y:S05]  /*44950*/  @!P0 BRA `(.L_x_6629) ;  /* 0xfffffffc00f08947 */ /* 0x002fea000383ffff */
[----:B------:R-:W-:Y:S05]  /*44960*/  BRA `(.L_x_6628) ;  /* 0xfffffee400e87947 */ /* 0x000fea000383ffff */
.L_x_6636:
[----:B0-----:R0:W1:Y:S02]  /*44970*/  SYNCS.PHASECHK.TRANS64.TRYWAIT P0, [R56+URZ], R57 ;  /* 0x00000039380075a7 */ /* 0x001064000800017f */
[----:B-1----:R-:W-:Y:S05]  /*44980*/  @!P0 NANOSLEEP.SYNCS 0x989680 ;  /* 0x009896800000895d */ /* 0x002fea0003900000 */
[----:B------:R-:W1:Y:S02]  /*44990*/  @!P0 SYNCS.PHASECHK.TRANS64 P0, [R56+URZ], R57 ;  /* 0x00000039380085a7 */ /* 0x000e64000800007f */
[----:B-1----:R-:W-:Y:S05]  /*449a0*/  @!P0 BRA `(.L_x_6636) ;  /* 0xfffffffc00f08947 */ /* 0x002fea000383ffff */
[----:B------:R-:W-:Y:S05]  /*449b0*/  BRA `(.L_x_6635) ;  /* 0xfffffeec00bc7947 */ /* 0x000fea000383ffff */
.L_x_6659:
        /* <DEDUP_REMOVED lines=12> */
.L_x_15752:


//--------------------- .text._ZN7cutlass13device_kernelIN5flash11enable_sm90INS1_16FlashAttnFwdSm90INS1_25CollectiveMainloopFwdSm90ILi2EN4cute5tupleIJNS5_1CILi1EEES8_S8_EEENS6_IJNS7_ILi64EEESA_SA_EEELi512ENS_6half_tEfNS_4arch4Sm90ELb0ELb1ELb1ELb1ELb1ELb1ELb1ELb0ELb0ELb1ELb1ELb0EEENS1_21CollectiveEpilogueFwdINS6_IJSA_NS7_ILi512EEESA_EEES9_SC_SE_Li256ELb1ELb1ELb1ELb0EEENS1_36VarlenDynamicPersistentTileSchedulerILi64ELi64ELi256ELi128ELb1ELb1ELb1ELb1ELb0ELb1EEEEEEEEEvNT_6ParamsE --------------------------
	.section	.text._ZN7cutlass13device_kernelIN5flash11enable_sm90INS1_16FlashAttnFwdSm90INS1_25CollectiveMainloopFwdSm90ILi2EN4cute5tupleIJNS5_1CILi1EEES8_S8_EEENS6_IJNS7_ILi64EEESA_SA_EEELi512ENS_6half_tEfNS_4arch4Sm90ELb0ELb1ELb1ELb1ELb1ELb1ELb1ELb0ELb0ELb1ELb1ELb0EEENS1_21CollectiveEpilogueFwdINS6_IJSA_NS7_ILi512EEESA_EEES9_SC_SE_Li256ELb1ELb1ELb1ELb0EEENS1_36VarlenDynamicPersistentTileSchedulerILi64ELi64ELi256ELi128ELb1ELb1ELb1ELb1ELb0ELb1EEEEEEEEEvNT_6ParamsE,"ax",@progbits
	.align	128
.text._ZN7cutlass13device_kernelIN5flash11enable_sm90INS1_16FlashAttnFwdSm90INS1_25CollectiveMainloopFwdSm90ILi2EN4cute5tupleIJNS5_1CILi1EEES8_S8_EEENS6_IJNS7_ILi64EEESA_SA_EEELi512ENS_6half_tEfNS_4arch4Sm90ELb0ELb1ELb1ELb1ELb1ELb1ELb1ELb0ELb0ELb1ELb1ELb0EEENS1_21CollectiveEpilogueFwdINS6_IJSA_NS7_ILi512EEESA_EEES9_SC_SE_Li256ELb1ELb1ELb1ELb0EEENS1_36VarlenDynamicPersistentTileSchedulerILi64ELi64ELi256ELi128ELb1ELb1ELb1ELb1ELb0ELb1EEEEEEEEEvNT_6ParamsE:
        .type           _ZN7cutlass13device_kernelIN5flash11enable_sm90INS1_16FlashAttnFwdSm90INS1_25CollectiveMainloopFwdSm90ILi2EN4cute5tupleIJNS5_1CILi1EEES8_S8_EEENS6_IJNS7_ILi64EEESA_SA_EEELi512ENS_6half_tEfNS_4arch4Sm90ELb0ELb1ELb1ELb1ELb1ELb1ELb1ELb0ELb0ELb1ELb1ELb0EEENS1_21CollectiveEpilogueFwdINS6_IJSA_NS7_ILi512EEESA_EEES9_SC_SE_Li256ELb1ELb1ELb1ELb0EEENS1_36VarlenDynamicPersistentTileSchedulerILi64ELi64ELi256ELi128ELb1ELb1ELb1ELb1ELb0ELb1EEEEEEEEEvNT_6ParamsE,@function
        .size           _ZN7cutlass13device_kernelIN5flash11enable_sm90INS1_16FlashAttnFwdSm90INS1_25CollectiveMainloopFwdSm90ILi2EN4cute5tupleIJNS5_1CILi1EEES8_S8_EEENS6_IJNS7_ILi64EEESA_SA_EEELi512ENS_6half_tEfNS_4arch4Sm90ELb0ELb1ELb1ELb1ELb1ELb1ELb1ELb0ELb0ELb1ELb1ELb0EEENS1_21CollectiveEpilogueFwdINS6_IJSA_NS7_ILi512EEESA_EEES9_SC_SE_Li256ELb1ELb1ELb1ELb0EEENS1_36VarlenDynamicPersistentTileSchedulerILi64ELi64ELi256ELi128ELb1ELb1ELb1ELb1ELb0ELb1EEEEEEEEEvNT_6ParamsE,(.L_x_15754 - _ZN7cutlass13device_kernelIN5flash11enable_sm90INS1_16FlashAttnFwdSm90INS1_25CollectiveMainloopFwdSm90ILi2EN4cute5tupleIJNS5_1CILi1EEES8_S8_EEENS6_IJNS7_ILi64EEESA_SA_EEELi512ENS_6half_tEfNS_4arch4Sm90ELb0ELb1ELb1ELb1ELb1ELb1ELb1ELb0ELb0ELb1ELb1ELb0EEENS1_21CollectiveEpilogueFwdINS6_IJSA_NS7_ILi512EEESA_EEES9_SC_SE_Li256ELb1ELb1ELb1ELb0EEENS1_36VarlenDynamicPersistentTileSchedulerILi64ELi64ELi256ELi128ELb1ELb1ELb1ELb1ELb0ELb1EEEEEEEEEvNT_6ParamsE)
        .other          _ZN7cutlass13device_kernelIN5flash11enable_sm90INS1_16FlashAttnFwdSm90INS1_25CollectiveMainloopFwdSm90ILi2EN4cute5tupleIJNS5_1CILi1EEES8_S8_EEENS6_IJNS7_ILi64EEESA_SA_EEELi512ENS_6half_tEfNS_4arch4Sm90ELb0ELb1ELb1ELb1ELb1ELb1ELb1ELb0ELb0ELb1ELb1ELb0EEENS1_21CollectiveEpilogueFwdINS6_IJSA_NS7_ILi512EEESA_EEES9_SC_SE_Li256ELb1ELb1ELb1ELb0EEENS1_36VarlenDynamicPersistentTileSchedulerILi64ELi64ELi256ELi128ELb1ELb1ELb1ELb1ELb0ELb1EEEEEEEEEvNT_6ParamsE,@"STO_CUDA_ENTRY STV_DEFAULT"
_ZN7cutlass13device_kernelIN5flash11enable_sm90INS1_16FlashAttnFwdSm90INS1_25CollectiveMainloopFwdSm90ILi2EN4cute5tupleIJNS5_1CILi1EEES8_S8_EEENS6_IJNS7_ILi64EEESA_SA_EEELi512ENS_6half_tEfNS_4arch4Sm90ELb0ELb1ELb1ELb1ELb1ELb1ELb1ELb0ELb0ELb1ELb1ELb0EEENS1_21CollectiveEpilogueFwdINS6_IJSA_NS7_ILi512EEESA_EEES9_SC_SE_Li256ELb1ELb1ELb1ELb0EEENS1_36VarlenDynamicPersistentTileSchedulerILi64ELi64ELi256ELi128ELb1ELb1ELb1ELb1ELb0ELb1EEEEEEEEEvNT_6ParamsE:
[----:B------:R-:W0:Y:S02]  /*0000*/  LDC R1, c[0x0][0x28] ;  /* 0x00000a00ff017b82 */ /* 0x000e240000000800 */
[----:B0-----:R-:W-:-:S05]  /*0010*/  VIADD R1, R1, 0xfffffb90 ;  /* 0xfffffb9001017836 */ /* 0x001fca0000000000 */
[----:B------:R-:W-:Y:S01]  /*0020*/  R2UR UR4, R1 ;  /* 0x00000000010472ca */ /* 0x000fe200000e0000 */
[----:B------:R-:W0:Y:S01]  /*0030*/  S2R R3, SR_TID.X ;  /* 0x0000000000037919 */ /* 0x000e220000002100 */
[----:B------:R-:W-:Y:S01]  /*0040*/  ELECT P0, URZ, PT ;  /* 0x00000000003f782f */ /* 0x000fe20003800000 */
[----:B------:R-:W-:Y:S01]  /*0050*/  BSSY B0, `(.L_x_6660) ;  /* 0x0000012000007945 */ /* 0x000fe20003800000 */
[----:B------:R-:W-:Y:S01]  /*0060*/  ULDC UR39, c[0x0][0x20] ;  /* 0x0000080000277ab9 */ /* 0x000fe20000000800 */
[----:B------:R-:W-:-:S08]  /*0070*/  ULDC UR42, c[0x0][0x24] ;  /* 0x00000900002a7ab9 */ /* 0x000fd00000000800 */
[----:B------:R-:W-:-:S04]  /*0080*/  UIADD3 UR39, UP0, UR4, UR39, URZ ;  /* 0x0000002704277290 */ /* 0x000fc8000ff1e03f */
[----:B------:R-:W-:Y:S01]  /*0090*/  UIADD3.X UR42, URZ, UR42, URZ, UP0, !UPT ;  /* 0x0000002a3f2a7290 */ /* 0x000fe200087fe43f */
        /* <DEDUP_REMOVED lines=13> */
.L_x_6661:
[----:B------:R-:W-:Y:S05]  /*0170*/  BSYNC B0 ;  /* 0x0000000000007941 */ /* 0x000fea0003800000 */
.L_x_6660:
        /* <DEDUP_REMOVED lines=17> */
[----:B------:R-:W-:Y:S01]  /*0290*/  @UP0 USHF.L.U32 UR6, UR6, 0x1, URZ ;  /* 0x0000000106060899 */ /* 0x000fe2000800063f */
[----:B------:R-:W-:-:S03]  /*02a0*/  VOTEU.ANY UP0, P0 ;  /* 0x00000000003f7886 */ /* 0x000fc60000000100 */
[----:B------:R-:W-:Y:S01]  /*02b0*/  UISETP.NE.AND UP3, UPT, UR38, URZ, UPT ;  /* 0x0000003f2600728c */ /* 0x000fe2000bf65270 */
[----:B------:R-:W0:Y:S02]  /*02c0*/  FENCE.VIEW.ASYNC.S ;  /* 0x00000000000073c6 */ /* 0x000e240000000000 */
[----:B0-----:R0:W1:Y:S01]  /*02d0*/  @UP0 SYNCS.EXCH.64 URZ, [UR8+0x38800], UR4 ;  /* 0x03880004083f05b2 */ /* 0x0010620008000100 */
[----:B------:R-:W-:Y:S01]  /*02e0*/  UP2UR UR61, UPR, URZ, 0x8 ;  /* 0x000000083f3d7883 */ /* 0x000fe20008000000 */
[----:B------:R0:W2:Y:S03]  /*02f0*/  @UP1 SYNCS.EXCH.64 URZ, [UR8+0x38810], UR4 ;  /* 0x03881004083f15b2 */ /* 0x0000a60008000100 */
[----:B------:R0:W3:Y:S01]  /*0300*/  @UP2 SYNCS.EXCH.64 URZ, [UR8+0x38820], UR6 ;  /* 0x03882006083f25b2 */ /* 0x0000e20008000100 */
[----:B------:R-:W-:Y:S07]  /*0310*/  @P1 BRA `(.L_x_6662) ;  /* 0x0000000000381947 */ /* 0x000fee0003800000 */
        /* <DEDUP_REMOVED lines=14> */
.L_x_6662:
        /* <DEDUP_REMOVED lines=22> */
.L_x_6663:
        /* <DEDUP_REMOVED lines=18> */
.L_x_6664:
        /* <DEDUP_REMOVED lines=22> */
.L_x_6665:
        /* <DEDUP_REMOVED lines=22> */
.L_x_6666:
[----:B------:R-:W-:Y:S01]  /*0940*/  UISETP.NE.AND UP0, UPT, UR38, URZ, UPT ;  /* 0x0000003f2600728c */ /* 0x000fe2000bf05270 */
[----:B------:R-:W-:Y:S01]  /*0950*/  NOP ;  /* 0x0000000000007918 */ /* 0x000fe20000000000 */
[----:B------:R-:W-:Y:S01]  /*0960*/  UMOV UR60, 0x1 ;  /* 0x00000001003c7882 */ /* 0x000fe20000000000 */
[----:B------:R-:W-:Y:S01]  /*0970*/  ULDC.64 UR36, c[0x0][0x208] ;  /* 0x0000820000247ab9 */ /* 0x000fe20000000a00 */
[----:B------:R-:W-:Y:S01]  /*0980*/  USEL UR60, UR60, 0x2, !UP0 ;  /* 0x000000023c3c7887 */ /* 0x000fe2000c000000 */
[----:B------:R-:W-:Y:S01]  /*0990*/  BSSY B9, `(.L_x_6667) ;  /* 0x0003888000097945 */ /* 0x000fe20003800000 */
[----:B0123--:R-:W-:Y:S01]  /*09a0*/  BAR.SYNC.DEFER_BLOCKING 0x0 ;  /* 0x0000000000007b1d */ /* 0x00ffe20000010000 */
[----:B------:R-:W-:-:S13]  /*09b0*/  PLOP3.LUT P0, PT, PT, PT, UP0, 0x40, 0x0 ;  /* 0x000000000000781c */ /* 0x000fda0003f0e808 */
[----:B------:R-:W-:Y:S05]  /*09c0*/  @P0 BRA `(.L_x_6668) ;  /* 0x000002f000200947 */ /* 0x000fea0003800000 */
.L_x_6669:
[----:B------:R-:W-:-:S08]  /*09d0*/  NOP ;  /* 0x0000000000007918 */ /* 0x000fd00000000000 */
[----:B------:R-:W0:Y:S02]  /*09e0*/  USETMAXREG.TRY_ALLOC.CTAPOOL UP0, 0xe8 ;  /* 0x000000e8000079c8 */ /* 0x000e240008000600 */
[----:B0-----:R-:W-:-:S13]  /*09f0*/  PLOP3.LUT P0, PT, PT, PT, UP0, 0x80, 0x0 ;  /* 0x000000000000781c */ /* 0x001fda0003f0f008 */
[----:B------:R-:W-:Y:S05]  /*0a00*/  @!P0 BRA `(.L_x_6669) ;  /* 0xfffffffc00f08947 */ /* 0x000fea000383ffff */
[----:B------:R-:W0:Y:S01]  /*0a10*/  S2R R0, SR_TID.X ;  /* 0x0000000000007919 */ /* 0x000e220000002100 */
[----:B------:R-:W1:Y:S01]  /*0a20*/  S2UR UR4, SR_CgaCtaId ;  /* 0x00000000000479c3 */ /* 0x000e620000008800 */
[----:B------:R-:W-:Y:S04]  /*0a30*/  STL.64 [R1+0x1c8], RZ ;  /* 0x0001c8ff01007387 */ /* 0x000fe80000100a00 */
[----:B------:R-:W-:Y:S04]  /*0a40*/  STL [R1+0x1d0], RZ ;  /* 0x0001d0ff01007387 */ /* 0x000fe80000100800 */
[----:B------:R-:W-:Y:S01]  /*0a50*/  STL [R1+0x1d4], RZ ;  /* 0x0001d4ff01007387 */ /* 0x000fe20000100800 */
[----:B-1----:R-:W-:Y:S01]  /*0a60*/  IMAD.U32 R155, RZ, RZ, UR4 ;  /* 0x00000004ff9b7e24 */ /* 0x002fe2000f8e00ff */
[----:B------:R-:W-:Y:S01]  /*0a70*/  ULDC UR4, c[0x0][0xd3c] ;  /* 0x00034f0000047ab9 */ /* 0x000fe20000000800 */
[----:B0-----:R-:W-:-:S04]  /*0a80*/  SHF.R.U32.HI R2, RZ, 0x7, R0 ;  /* 0x00000007ff027819 */ /* 0x001fc80000011600 */
[----:B------:R-:W-:Y:S02]  /*0a90*/  ISETP.NE.AND P0, PT, R2, 0x1, PT ;  /* 0x000000010200780c */ /* 0x000fe40003f05270 */
[----:B------:R-:W-:-:S04]  /*0aa0*/  MOV R2, 0x400 ;  /* 0x0000040000027802 */ /* 0x000fc80000000f00 */
[----:B------:R-:W-:-:S07]  /*0ab0*/  LEA R2, R155, R2, 0x18 ;  /* 0x000000029b027211 */ /* 0x000fce00078ec0ff */
[----:B------:R-:W-:Y:S06]  /*0ac0*/  @!P0 BAR.ARV 0x8, 0x100 ;  /* 0x0204000000008b1d */ /* 0x000fec0000002000 */
[----:B------:R-:W-:-:S13]  /*0ad0*/  ISETP.GE.U32.AND P0, PT, R0, 0x100, PT ;  /* 0x000001000000780c */ /* 0x000fda0003f06070 */
[----:B------:R-:W-:Y:S08]  /*0ae0*/  @P0 BAR.ARV 0xf, 0x100 ;  /* 0x03c4000000000b1d */ /* 0x000ff00000002000 */
[----:B------:R-:W-:Y:S06]  /*0af0*/  BAR.SYNC.DEFER_BLOCKING 0x5, 0x180 ;  /* 0x0146000000007b1d */ /* 0x000fec0000010000 */
[----:B------:R-:W0:Y:S02]  /*0b00*/  LDS.128 R84, [R2+0x388d0] ;  /* 0x0388d00002547984 */ /* 0x000e240000000c00 */
[----:B------:R-:W-:Y:S06]  /*0b10*/  BAR.ARV 0x4, 0x180 ;  /* 0x0106000000007b1d */ /* 0x000fec0000002000 */
[----:B0-----:R-:W-:-:S13]  /*0b20*/  ISETP.GE.AND P0, PT, R87, UR4, PT ;  /* 0x0000000457007c0c */ /* 0x001fda000bf06270 */
[----:B------:R-:W-:Y:S05]  /*0b30*/  @P0 BRA `(.L_x_6670) ;  /* 0x0000038400b40947 */ /* 0x000fea0003800000 */
[----:B------:R-:W-:Y:S01]  /*0b40*/  VIADD R221, R0, 0xffffff80 ;  /* 0xffffff8000dd7836 */ /* 0x000fe20000000000 */
[----:B------:R-:W0:Y:S01]  /*0b50*/  S2UR UR4, SR_SWINHI ;  /* 0x00000000000479c3 */ /* 0x000e220000002f00 */
[----:B------:R-:W-:Y:S01]  /*0b60*/  R2UR UR40, R2 ;  /* 0x00000000022872ca */ /* 0x000fe200000e0000 */
[----:B------:R-:W-:Y:S02]  /*0b70*/  IMAD.MOV.U32 R161, RZ, RZ, 0x2 ;  /* 0x00000002ffa17424 */ /* 0x000fe400078e00ff */
[----:B------:R-:W-:Y:S01]  /*0b80*/  SHF.R.S32.HI R0, RZ, 0x1f, R221 ;  /* 0x0000001fff007819 */ /* 0x000fe200000114dd */
[----:B------:R-:W-:Y:S02]  /*0b90*/  IMAD.MOV.U32 R156, RZ, RZ, RZ ;  /* 0x000000ffff9c7224 */ /* 0x000fe400078e00ff */
[----:B------:R-:W-:Y:S01]  /*0ba0*/  IMAD.MOV.U32 R158, RZ, RZ, RZ ;  /* 0x000000ffff9e7224 */ /* 0x000fe200078e00ff */
[CC--:B------:R-:W-:Y:S02]  /*0bb0*/  LEA.HI R5, R0.reuse, R221.reuse, RZ, 0x7 ;  /* 0x000000dd00057211 */ /* 0x0c0fe400078f38ff */
[----:B------:R-:W-:-:S02]  /*0bc0*/  LEA.HI R3, R0, R221, RZ, 0x4 ;  /* 0x000000dd00037211 */ /* 0x000fc400078f20ff */
[----:B------:R-:W-:Y:S02]  /*0bd0*/  LOP3.LUT R4, R5, 0xffffff80, RZ, 0xc0, !PT ;  /* 0xffffff8005047812 */ /* 0x000fe400078ec0ff */
[CC--:B------:R-:W-:Y:S02]  /*0be0*/  LEA.HI R11, R0.reuse, R221.reuse, RZ, 0x2 ;  /* 0x000000dd000b7211 */ /* 0x0c0fe400078f10ff */
[CC--:B------:R-:W-:Y:S01]  /*0bf0*/  LEA.HI R13, R0.reuse, R221.reuse, RZ, 0x3 ;  /* 0x000000dd000d7211 */ /* 0x0c0fe200078f18ff */
[----:B------:R-:W-:Y:S01]  /*0c00*/  IMAD.IADD R6, R221, 0x1, -R4 ;  /* 0x00000001dd067824 */ /* 0x000fe200078e0a04 */
[----:B------:R-:W-:Y:S02]  /*0c10*/  LEA.HI R4, R0, R221, RZ, 0x5 ;  /* 0x000000dd00047211 */ /* 0x000fe400078f28ff */
[----:B------:R-:W-:Y:S02]  /*0c20*/  LOP3.LUT R0, R3, 0xfffffff0, RZ, 0xc0, !PT ;  /* 0xfffffff003007812 */ /* 0x000fe400078ec0ff */
[----:B------:R-:W-:-:S02]  /*0c30*/  SHF.R.S32.HI R7, RZ, 0x1f, R6 ;  /* 0x0000001fff077819 */ /* 0x000fc40000011406 */
[----:B------:R-:W-:Y:S01]  /*0c40*/  SHF.R.S32.HI R167, RZ, 0x5, R4 ;  /* 0x00000005ffa77819 */ /* 0x000fe20000011404 */
[----:B------:R-:W-:Y:S01]  /*0c50*/  IMAD.IADD R15, R221, 0x1, -R0 ;  /* 0x00000001dd0f7824 */ /* 0x000fe200078e0a00 */
[CC--:B------:R-:W-:Y:S01]  /*0c60*/  LEA.HI R8, R7.reuse, R6.reuse, RZ, 0x2 ;  /* 0x0000000607087211 */ /* 0x0c0fe200078f10ff */
[----:B------:R-:W-:Y:S01]  /*0c70*/  UMOV UR40, UR40 ;  /* 0x0000002800287c82 */ /* 0x000fe20008000000 */
[----:B0-----:R-:W-:Y:S01]  /*0c80*/  UMOV UR41, UR4 ;  /* 0x0000000400297c82 */ /* 0x001fe20008000000 */
[----:B------:R-:W-:Y:S02]  /*0c90*/  SHF.R.S32.HI R0, RZ, 0x4, R3 ;  /* 0x00000004ff007819 */ /* 0x000fe40000011403 */
[--C-:B------:R-:W-:Y:S01]  /*0ca0*/  SHF.R.S32.HI R9, RZ, 0x2, R8.reuse ;  /* 0x00000002ff097819 */ /* 0x100fe20000011408 */
[----:B------:R0:W-:Y:S01]  /*0cb0*/  STL [R1+0x468], R15 ;  /* 0x0004680f01007387 */ /* 0x0001e20000100800 */
[----:B------:R-:W-:Y:S02]  /*0cc0*/  SHF.R.S32.HI R10, RZ, 0x1f, R8 ;  /* 0x0000001fff0a7819 */ /* 0x000fe40000011408 */
[----:B------:R-:W-:-:S02]  /*0cd0*/  LEA.HI R7, R7, R6, RZ, 0x5 ;  /* 0x0000000607077211 */ /* 0x000fc400078f28ff */
[----:B------:R-:W-:Y:S02]  /*0ce0*/  LEA.HI R10, R10, R9, RZ, 0x3 ;  /* 0x000000090a0a7211 */ /* 0x000fe400078f18ff */
[----:B------:R-:W-:Y:S02]  /*0cf0*/  SHF.R.S32.HI R4, RZ, 0x1f, R4 ;  /* 0x0000001fff047819 */ /* 0x000fe40000011404 */
[----:B------:R-:W-:Y:S02]  /*0d00*/  LOP3.LUT R10, R10, 0xfffffff8, RZ, 0xc0, !PT ;  /* 0xfffffff80a0a7812 */ /* 0x000fe400078ec0ff */
[----:B------:R-:W-:Y:S02]  /*0d10*/  LEA.HI R3, R3, R0, RZ, 0x1 ;  /* 0x0000000003037211 */ /* 0x000fe400078f08ff */
[----:B------:R-:W-:Y:S01]  /*0d20*/  LOP3.LUT R12, R11, 0xfffffffc, RZ, 0xc0, !PT ;  /* 0xfffffffc0b0c7812 */ /* 0x000fe200078ec0ff */
[----:B------:R-:W-:Y:S01]  /*0d30*/  IMAD.IADD R10, R9, 0x1, -R10 ;  /* 0x00000001090a7824 */ /* 0x000fe200078e0a0a */
[----:B------:R-:W-:-:S02]  /*0d40*/  SHF.R.S32.HI R7, RZ, 0x5, R7 ;  /* 0x00000005ff077819 */ /* 0x000fc40000011407 */
[----:B------:R-:W-:Y:S01]  /*0d50*/  SHF.R.S32.HI R18, RZ, 0x2, R11 ;  /* 0x00000002ff127819 */ /* 0x000fe2000001140b */
[----:B------:R-:W-:Y:S01]  /*0d60*/  IMAD.IADD R20, R221, 0x1, -R12 ;  /* 0x00000001dd147824 */ /* 0x000fe200078e0a0c */
[----:B------:R-:W-:Y:S01]  /*0d70*/  LEA.HI R4, R4, R167, RZ, 0x2 ;  /* 0x000000a704047211 */ /* 0x000fe200078f10ff */
[----:B------:R-:W-:Y:S01]  /*0d80*/  IMAD R162, R7, 0x10, R10 ;  /* 0x0000001007a27824 */ /* 0x000fe200078e020a */
[----:B------:R-:W-:Y:S01]  /*0d90*/  LOP3.LUT R3, R3, 0x1ffffffe, RZ, 0xc0, !PT ;  /* 0x1ffffffe03037812 */ /* 0x000fe200078ec0ff */
[----:B------:R-:W-:Y:S01]  /*0da0*/  VIADD R7, R18, 0x20 ;  /* 0x0000002012077836 */ /* 0x000fe20000000000 */
[----:B------:R-:W-:Y:S01]  /*0db0*/  LOP3.LUT R9, R8, 0x7ffffffc, RZ, 0xc0, !PT ;  /* 0x7ffffffc08097812 */ /* 0x000fe200078ec0ff */
[----:B------:R-:W-:Y:S01]  /*0dc0*/  IMAD.SHL.U32 R16, R20, 0x8, RZ ;  /* 0x0000000814107824 */ /* 0x000fe200078e00ff */
[----:B------:R-:W-:Y:S01]  /*0dd0*/  SHF.R.S32.HI R19, RZ, 0x7, R5 ;  /* 0x00000007ff137819 */ /* 0x000fe20000011405 */
[----:B------:R-:W-:Y:S01]  /*0de0*/  IMAD.IADD R3, R0, 0x1, -R3 ;  /* 0x0000000100037824 */ /* 0x000fe200078e0a03 */
[----:B------:R-:W-:Y:S01]  /*0df0*/  LOP3.LUT R4, R4, 0x3ffffc, RZ, 0xc0, !PT ;  /* 0x003ffffc04047812 */ /* 0x000fe200078ec0ff */
[----:B------:R-:W-:Y:S01]  /*0e00*/  IMAD.IADD R9, R6, 0x1, -R9 ;  /* 0x0000000106097824 */ /* 0x000fe200078e0a09 */
[----:B------:R-:W-:Y:S01]  /*0e10*/  SHF.R.S32.HI R0, RZ, 0x3, R13 ;  /* 0x00000003ff007819 */ /* 0x000fe2000001140d */
[----:B0-----:R-:W-:Y:S01]  /*0e20*/  IMAD R15, R19, 0x100, R15 ;  /* 0x00000100130f7824 */ /* 0x001fe200078e020f */
[----:B------:R-:W-:Y:S01]  /*0e30*/  LEA.HI R5, R5, R19, RZ, 0x1 ;  /* 0x0000001305057211 */ /* 0x000fe200078f08ff */
[----:B------:R-:W-:Y:S01]  /*0e40*/  IMAD.IADD R4, R167, 0x1, -R4 ;  /* 0x00000001a7047824 */ /* 0x000fe200078e0a04 */
[----:B------:R-:W-:Y:S01]  /*0e50*/  LEA.HI R0, R20, R20, RZ, 0x1 ;  /* 0x0000001414007211 */ /* 0x000fe200078f08ff */
[----:B------:R-:W-:Y:S01]  /*0e60*/  VIADD R192, R16, 0xc0 ;  /* 0x000000c010c07836 */ /* 0x000fe20000000000 */
[----:B------:R-:W-:Y:S01]  /*0e70*/  SHF.R.S32.HI R6, RZ, 0x1f, R7 ;  /* 0x0000001fff067819 */ /* 0x000fe20000011407 */
[----:B------:R-:W-:Y:S01]  /*0e80*/  IMAD R15, R4, 0x10, R15 ;  /* 0x00000010040f7824 */ /* 0x000fe200078e020f */
[----:B------:R-:W-:Y:S01]  /*0e90*/  LOP3.LUT R5, R5, 0xfffffe, RZ, 0xc0, !PT ;  /* 0x00fffffe05057812 */ /* 0x000fe200078ec0ff */
[----:B------:R-:W-:Y:S01]  /*0ea0*/  IMAD.SHL.U32 R4, R7, 0x40, RZ ;  /* 0x0000004007047824 */ /* 0x000fe200078e00ff */
[----:B------:R-:W-:Y:S01]  /*0eb0*/  LOP3.LUT R0, R0, 0x1ffffffe, RZ, 0xc0, !PT ;  /* 0x1ffffffe00007812 */ /* 0x000fe200078ec0ff */
[----:B------:R-:W-:Y:S01]  /*0ec0*/  IMAD.SHL.U32 R22, R20, 0x4, RZ ;  /* 0x0000000414167824 */ /* 0x000fe200078e00ff */
[----:B------:R-:W-:Y:S01]  /*0ed0*/  LEA.HI R6, R6, R7, RZ, 0x3 ;  /* 0x0000000706067211 */ /* 0x000fe200078f18ff */
[----:B------:R-:W-:Y:S01]  /*0ee0*/  IMAD.SHL.U32 R7, R3, 0x8, RZ ;  /* 0x0000000803077824 */ /* 0x000fe200078e00ff */
[----:B------:R-:W-:Y:S01]  /*0ef0*/  LOP3.LUT R14, R13, 0xfffffff8, RZ, 0xc0, !PT ;  /* 0xfffffff80d0e7812 */ /* 0x000fe200078ec0ff */
[----:B------:R-:W-:Y:S01]  /*0f00*/  IMAD.IADD R5, R19, 0x1, -R5 ;  /* 0x0000000113057824 */ /* 0x000fe200078e0a05 */
[----:B------:R-:W-:Y:S01]  /*0f10*/  SHF.R.S32.HI R11, RZ, 0x1f, R11 ;  /* 0x0000001fff0b7819 */ /* 0x000fe2000001140b */
[----:B------:R-:W-:Y:S01]  /*0f20*/  IMAD.IADD R3, R20, 0x1, -R0 ;  /* 0x0000000114037824 */ /* 0x000fe200078e0a00 */
[----:B------:R-:W-:Y:S01]  /*0f30*/  LOP3.LUT R4, R4, 0x1c0, RZ, 0xc0, !PT ;  /* 0x000001c004047812 */ /* 0x000fe200078ec0ff */
[----:B------:R-:W-:Y:S01]  /*0f40*/  IMAD.SHL.U32 R6, R6, 0x40, RZ ;  /* 0x0000004006067824 */ /* 0x000fe200078e00ff */
[----:B------:R-:W-:Y:S01]  /*0f50*/  LEA.HI R11, R11, R18, RZ, 0x3 ;  /* 0x000000120b0b7211 */ /* 0x000fe200078f18ff */
[----:B------:R-:W-:Y:S01]  /*0f60*/  IMAD.IADD R221, R221, 0x1, -R14 ;  /* 0x00000001dddd7824 */ /* 0x000fe200078e0a0e */
[----:B------:R-:W-:Y:S01]  /*0f70*/  LOP3.LUT R0, R4, 0x38, R16, 0xf8, !PT ;  /* 0x0000003804007812 */ /* 0x000fe200078ef810 */
[----:B------:R-:W-:Y:S01]  /*0f80*/  IMAD.SHL.U32 R8, R5, 0x100, RZ ;  /* 0x0000010005087824 */ /* 0x000fe200078e00ff */
[----:B------:R-:W-:Y:S01]  /*0f90*/  SHF.R.S32.HI R5, RZ, 0x1f, R192 ;  /* 0x0000001fff057819 */ /* 0x000fe200000114c0 */
[----:B------:R-:W-:Y:S01]  /*0fa0*/  IMAD R25, R3, 0x8, R162 ;  /* 0x0000000803197824 */ /* 0x000fe200078e02a2 */
[----:B------:R-:W-:Y:S01]  /*0fb0*/  LOP3.LUT R11, R11, 0xfffffff8, RZ, 0xc0, !PT ;  /* 0xfffffff80b0b7812 */ /* 0x000fe200078ec0ff */
[----:B------:R-:W-:Y:S01]  /*0fc0*/  IMAD.SHL.U32 R166, R221, 0x8, RZ ;  /* 0x00000008dda67824 */ /* 0x000fe200078e00ff */
[----:B------:R-:W-:Y:S01]  /*0fd0*/  SHF.R.U32.HI R10, RZ, 0x3, R4 ;  /* 0x00000003ff0a7819 */ /* 0x000fe20000011604 */
[----:B------:R0:W-:Y:S01]  /*0fe0*/  STL [R1+0x464], R7 ;  /* 0x0004640701007387 */ /* 0x0001e20000100800 */
[----:B------:R-:W-:Y:S01]  /*0ff0*/  LOP3.LUT R6, R6, 0xfffffe00, RZ, 0xc0, !PT ;  /* 0xfffffe0006067812 */ /* 0x000fe200078ec0ff */
[----:B------:R-:W-:Y:S01]  /*1000*/  IMAD.U32 R160, R15, 0x40, R7 ;  /* 0x000000400fa07824 */ /* 0x000fe200078e0007 */
[----:B------:R-:W-:Y:S01]  /*1010*/  SHF.L.U64.HI R202, R192, 0x1, R5 ;  /* 0x00000001c0ca7819 */ /* 0x000fe20000010205 */
[----:B------:R-:W-:Y:S01]  /*1020*/  STL [R1+0x454], R25 ;  /* 0x0004541901007387 */ /* 0x000fe20000100800 */
[----:B------:R-:W-:Y:S01]  /*1030*/  VIADD R191, R16, 0xe0 ;  /* 0x000000e010bf7836 */ /* 0x000fe20000000000 */
[----:B------:R-:W-:Y:S01]  /*1040*/  LOP3.LUT R5, R6, R0, R10, 0xf6, !PT ;  /* 0x0000000006057212 */ /* 0x000fe200078ef60a */
[----:B------:R-:W-:Y:S01]  /*1050*/  VIADD R218, R166, 0x80 ;  /* 0x00000080a6da7836 */ /* 0x000fe20000000000 */
[----:B------:R-:W-:Y:S01]  /*1060*/  STL [R1+0x45c], R8 ;  /* 0x00045c0801007387 */ /* 0x000fe20000100800 */
[----:B------:R-:W-:Y:S01]  /*1070*/  IMAD.IADD R159, R18, 0x1, -R11 ;  /* 0x00000001129f7824 */ /* 0x000fe200078e0a0b */
[----:B------:R-:W-:Y:S01]  /*1080*/  SHF.R.S32.HI R4, RZ, 0x1f, R191 ;  /* 0x0000001fff047819 */ /* 0x000fe200000114bf */
[----:B0-----:R-:W-:Y:S01]  /*1090*/  IMAD.SHL.U32 R7, R9, 0x2, RZ ;  /* 0x0000000209077824 */ /* 0x001fe200078e00ff */
[----:B------:R-:W-:Y:S01]  /*10a0*/  SHF.R.S32.HI R14, RZ, 0x1f, R218 ;  /* 0x0000001fff0e7819 */ /* 0x000fe200000114da */
[C---:B------:R-:W-:Y:S01]  /*10b0*/  VIADD R215, R166.reuse, 0x140 ;  /* 0x00000140a6d77836 */ /* 0x040fe20000000000 */
[----:B------:R-:W-:Y:S01]  /*10c0*/  SHF.L.U64.HI R203, R191, 0x1, R4 ;  /* 0x00000001bfcb7819 */ /* 0x000fe20000010204 */
[C---:B------:R-:W-:Y:S01]  /*10d0*/  VIADD R217, R166.reuse, 0xc0 ;  /* 0x000000c0a6d97836 */ /* 0x040fe20000000000 */
[----:B------:R-:W-:Y:S01]  /*10e0*/  STL [R1+0x458], R6 ;  /* 0x0004580601007387 */ /* 0x000fe20000100800 */
[----:B------:R-:W-:Y:S01]  /*10f0*/  VIADD R11, R166, 0x1c0 ;  /* 0x000001c0a60b7836 */ /* 0x000fe20000000000 */
[----:B------:R-:W-:Y:S01]  /*1100*/  SHF.R.S32.HI R14, RZ, 0x1f, R215 ;  /* 0x0000001fff0e7819 */ /* 0x000fe200000114d7 */
[----:B------:R-:W-:Y:S01]  /*1110*/  IMAD.IADD R163, R7, 0x1, R8 ;  /* 0x0000000107a37824 */ /* 0x000fe200078e0208 */
[----:B------:R-:W-:Y:S01]  /*1120*/  SHF.R.S32.HI R13, RZ, 0x1f, R217 ;  /* 0x0000001fff0d7819 */ /* 0x000fe200000114d9 */
[----:B------:R-:W-:Y:S01]  /*1130*/  VIADD R165, R22, 0x10 ;  /* 0x0000001016a57836 */ /* 0x000fe20000000000 */
[----:B------:R-:W-:Y:S01]  /*1140*/  SHF.R.S32.HI R11, RZ, 0x1f, R11 ;  /* 0x0000001fff0b7819 */ /* 0x000fe2000001140b */
[C---:B------:R-:W-:Y:S01]  /*1150*/  VIADD R12, R166.reuse, 0x180 ;  /* 0x00000180a60c7836 */ /* 0x040fe20000000000 */
[----:B------:R0:W-:Y:S01]  /*1160*/  STL [R1+0x448], R20 ;  /* 0x0004481401007387 */ /* 0x0001e20000100800 */
[----:B------:R-:W-:Y:S01]  /*1170*/  IMAD R0, R5, 0x2, R2 ;  /* 0x0000000205007824 */ /* 0x000fe200078e0202 */
        /* <DEDUP_REMOVED lines=63> */
[C---:B------:R-:W-:Y:S01]  /*1570*/  VIADD R20, R163.reuse, 0x58 ;  /* 0x00000058a3147836 */ /* 0x040fe20000000000 */
[----:B------:R-:W-:Y:S01]  /*1580*/  SHF.R.S32.HI R4, RZ, 0x1f, R227 ;  /* 0x0000001fff047819 */ /* 0x000fe200000114e3 */
[C---:B0-----:R-:W-:Y:S01]  /*1590*/  VIADD R13, R163.reuse, 0x70 ;  /* 0x00000070a30d7836 */ /* 0x041fe20000000000 */
[----:B------:R-:W-:Y:S01]  /*15a0*/  SHF.R.S32.HI R3, RZ, 0x1f, R226 ;  /* 0x0000001fff037819 */ /* 0x000fe200000114e2 */
[C---:B------:R-:W-:Y:S01]  /*15b0*/  VIADD R10, R163.reuse, 0x88 ;  /* 0x00000088a30a7836 */ /* 0x040fe20000000000 */
[----:B------:R-:W-:Y:S01]  /*15c0*/  SHF.R.S32.HI R0, RZ, 0x1f, R225 ;  /* 0x0000001fff007819 */ /* 0x000fe200000114e1 */
[C---:B--2---:R-:W-:Y:S01]  /*15d0*/  VIADD R7, R163.reuse, 0xa0 ;  /* 0x000000a0a3077836 */ /* 0x044fe20000000000 */
[----:B------:R-:W-:Y:S01]  /*15e0*/  SHF.R.S32.HI R17, RZ, 0x1f, R16 ;  /* 0x0000001fff117819 */ /* 0x000fe20000011410 */
[C---:B------:R-:W-:Y:S01]  /*15f0*/  VIADD R224, R163.reuse, 0xe8 ;  /* 0x000000e8a3e07836 */ /* 0x040fe20000000000 */
[----:B------:R-:W-:Y:S01]  /*1600*/  SHF.R.S32.HI R164, RZ, 0x1f, R19 ;  /* 0x0000001fffa47819 */ /* 0x000fe20000011413 */
[----:B------:R-:W-:Y:S01]  /*1610*/  VIADD R223, R163, 0xf0 ;  /* 0x000000f0a3df7836 */ /* 0x000fe20000000000 */
[----:B------:R-:W-:Y:S01]  /*1620*/  SHF.L.U64.HI R198, R197, 0x1, R198 ;  /* 0x00000001c5c67819 */ /* 0x000fe200000102c6 */
[----:B------:R-:W-:Y:S01]  /*1630*/  VIADD R222, R163, 0xf8 ;  /* 0x000000f8a3de7836 */ /* 0x000fe20000000000 */
[----:B------:R-:W-:Y:S01]  /*1640*/  SHF.L.U64.HI R199, R196, 0x1, R199 ;  /* 0x00000001c4c77819 */ /* 0x000fe200000102c7 */
[----:B------:R-:W-:Y:S01]  /*1650*/  IMAD.WIDE R160, R160, R161, UR40 ;  /* 0x00000028a0a07e25 */ /* 0x000fe2000f8e02a1 */
[----:B------:R-:W-:-:S02]  /*1660*/  SHF.L.U64.HI R200, R195, 0x1, R200 ;  /* 0x00000001c3c87819 */ /* 0x000fc400000102c8 */
[----:B------:R-:W-:Y:S02]  /*1670*/  SHF.L.U64.HI R201, R194, 0x1, R201 ;  /* 0x00000001c2c97819 */ /* 0x000fe400000102c9 */
[----:B------:R-:W-:Y:S02]  /*1680*/  SHF.L.U64.HI R204, R189, 0x1, R204 ;  /* 0x00000001bdcc7819 */ /* 0x000fe400000102cc */
[----:B------:R-:W-:Y:S02]  /*1690*/  SHF.L.U64.HI R205, R188, 0x1, R205 ;  /* 0x00000001bccd7819 */ /* 0x000fe400000102cd */
[----:B------:R-:W-:Y:S02]  /*16a0*/  SHF.L.U64.HI R206, R187, 0x1, R206 ;  /* 0x00000001bbce7819 */ /* 0x000fe400000102ce */
[----:B------:R-:W-:Y:S02]  /*16b0*/  SHF.L.U64.HI R207, R186, 0x1, R207 ;  /* 0x00000001bacf7819 */ /* 0x000fe400000102cf */
[----:B------:R-:W-:-:S02]  /*16c0*/  SHF.L.U64.HI R208, R185, 0x1, R208 ;  /* 0x00000001b9d07819 */ /* 0x000fc400000102d0 */
[----:B------:R-:W-:Y:S02]  /*16d0*/  SHF.L.U64.HI R209, R184, 0x1, R209 ;  /* 0x00000001b8d17819 */ /* 0x000fe400000102d1 */
[----:B------:R-:W-:Y:S02]  /*16e0*/  SHF.L.U64.HI R210, R183, 0x1, R210 ;  /* 0x00000001b7d27819 */ /* 0x000fe400000102d2 */
[----:B------:R-:W-:Y:S02]  /*16f0*/  SHF.L.U64.HI R211, R182, 0x1, R211 ;  /* 0x00000001b6d37819 */ /* 0x000fe400000102d3 */
[----:B------:R-:W-:Y:S02]  /*1700*/  SHF.R.S32.HI R20, RZ, 0x1f, R20 ;  /* 0x0000001fff147819 */ /* 0x000fe40000011414 */
[----:B------:R-:W-:Y:S02]  /*1710*/  SHF.R.S32.HI R13, RZ, 0x1f, R13 ;  /* 0x0000001fff0d7819 */ /* 0x000fe4000001140d */
[----:B------:R-:W-:-:S02]  /*1720*/  SHF.R.S32.HI R10, RZ, 0x1f, R10 ;  /* 0x0000001fff0a7819 */ /* 0x000fc4000001140a */
[----:B------:R-:W-:Y:S02]  /*1730*/  SHF.R.S32.HI R7, RZ, 0x1f, R7 ;  /* 0x0000001fff077819 */ /* 0x000fe40000011407 */
[----:B------:R-:W-:Y:S02]  /*1740*/  SHF.R.S32.HI R4, RZ, 0x1f, R224 ;  /* 0x0000001fff047819 */ /* 0x000fe400000114e0 */
[----:B------:R-:W-:Y:S02]  /*1750*/  SHF.R.S32.HI R3, RZ, 0x1f, R223 ;  /* 0x0000001fff037819 */ /* 0x000fe400000114df */
[----:B------:R-:W-:-:S07]  /*1760*/  SHF.R.S32.HI R0, RZ, 0x1f, R222 ;  /* 0x0000001fff007819 */ /* 0x000fce00000114de */
.L_x_6904:
[----:B------:R-:W-:Y:S01]  /*1770*/  ULDC.64 UR4, c[0x0][0xb20] ;  /* 0x0002c80000047ab9 */ /* 0x000fe20000000a00 */
[----:B0-234-:R-:W0:Y:S01]  /*1780*/  LDC.64 R4, c[0x0][0xb00] ;  /* 0x0002c000ff047b82 */ /* 0x01de220000000a00 */
        /* <DEDUP_REMOVED lines=10> */
[----:B------:R-:W1:Y:S01]  /*1830*/  @P0 LDC.64 R8, c[0x0][0xb20] ;  /* 0x0002c800ff080b82 */ /* 0x000e620000000a00 */
        /* <DEDUP_REMOVED lines=23> */
[----:B------:R-:W-:Y:S01]  /*19b0*/  LEA.HI R213, R0, R3, RZ, 0x10 ;  /* 0x0000000300d57211 */ /* 0x000fe200078f80ff */
[----:B------:R-:W-:Y:S01]  /*19c0*/  IMAD.MOV.U32 R214, RZ, RZ, R87 ;  /* 0x000000ffffd67224 */ /* 0x000fe200078e0057 */
        /* <DEDUP_REMOVED lines=11> */
.L_x_6671:
[----:B------:R-:W-:Y:S02]  /*1a80*/  IMAD.U32 R27, RZ, RZ, UR5 ;  /* 0x00000005ff1b7e24 */ /* 0x000fe4000f8e00ff */
[----:B------:R-:W-:Y:S01]  /*1a90*/  IMAD.U32 R29, RZ, RZ, UR4 ;  /* 0x00000004ff1d7e24 */ /* 0x000fe2000f8e00ff */
[----:B------:R-:W-:Y:S06]  /*1aa0*/  @!P2 BRA `(.L_x_6672) ;  /* 0x000000000010a947 */ /* 0x000fec0003800000 */
[----:B------:R-:W0:Y:S02]  /*1ab0*/  LDC.64 R4, c[0x0][0xb18] ;  /* 0x0002c600ff047b82 */ /* 0x000e240000000a00 */
[----:B0-----:R-:W-:-:S05]  /*1ac0*/  IMAD.WIDE R4, R87, 0x4, R4 ;  /* 0x0000000457047825 */ /* 0x001fca00078e0204 */
[----:B------:R0:W5:Y:S01]  /*1ad0*/  LDG.E R29, desc[UR36][R4.64] ;  /* 0x00000024041d7981 */ /* 0x000162000c1e1900 */
[----:B------:R-:W-:Y:S05]  /*1ae0*/  BRA `(.L_x_6673) ;  /* 0x0000000000107947 */ /* 0x000fea0003800000 */
.L_x_6672:
[----:B------:R-:W-:Y:S05]  /*1af0*/  @!P3 BRA `(.L_x_6673) ;  /* 0x00000000000cb947 */ /* 0x000fea0003800000 */
[----:B------:R-:W2:Y:S04]  /*1b00*/  LDG.E R0, desc[UR36][R4.64] ;  /* 0x0000002404007981 */ /* 0x000ea8000c1e1900 */
[----:B------:R-:W2:Y:S02]  /*1b10*/  LDG.E R29, desc[UR36][R4.64+0x4] ;  /* 0x00000424041d7981 */ /* 0x000ea4000c1e1900 */
[----:B--2---:R-:W-:-:S07]  /*1b20*/  IMAD.IADD R29, R29, 0x1, -R0 ;  /* 0x000000011d1d7824 */ /* 0x004fce00078e0a00 */
.L_x_6673:
        /* <DEDUP_REMOVED lines=47> */
.L_x_6676:
[----:B------:R-:W-:-:S13]  /*1e20*/  ISETP.NE.AND P0, PT, R5, 0x1, PT ;  /* 0x000000010500780c */ /* 0x000fda0003f05270 */
[----:B------:R-:W0:Y:S02]  /*1e30*/  @P0 LDC.64 R6, c[0x0][0xae0] ;  /* 0x0002b800ff060b82 */ /* 0x000e240000000a00 */
[----:B0-----:R-:W-:-:S05]  /*1e40*/  @P0 IMAD.HI.U32 R6, R0, R6, RZ ;  /* 0x0000000600060227 */ /* 0x001fca00078e00ff */
[----:B------:R-:W-:-:S07]  /*1e50*/  @P0 SHF.R.U32.HI R0, RZ, R7, R6 ;  /* 0x00000007ff000219 */ /* 0x000fce0000011606 */
.L_x_6677:
[----:B------:R-:W-:Y:S05]  /*1e60*/  BSYNC B0 ;  /* 0x0000000000007941 */ /* 0x000fea0003800000 */
.L_x_6675:
[----:B------:R-:W-:-:S05]  /*1e70*/  IMAD R3, R0, R5, R5 ;  /* 0x0000000500037224 */ /* 0x000fca00078e0205 */
[----:B------:R-:W-:-:S07]  /*1e80*/  VIMNMX R4, R4, R3, PT ;  /* 0x0000000304047248 */ /* 0x000fce0003fe0100 */
.L_x_6674:
[----:B------:R-:W0:Y:S01]  /*1e90*/  @P1 LDC R0, c[0x0][0x44c] ;  /* 0x00011300ff001b82 */ /* 0x000e220000000800 */
[----:B------:R-:W-:Y:S01]  /*1ea0*/  VIADD R4, R4, 0x3f ;  /* 0x0000003f04047836 */ /* 0x000fe20000000000 */
[----:B------:R-:W-:Y:S01]  /*1eb0*/  ULDC UR4, c[0x0][0xad4] ;  /* 0x0002b50000047ab9 */ /* 0x000fe20000000800 */
[----:B------:R-:W-:Y:S02]  /*1ec0*/  IMAD.MOV.U32 R7, RZ, RZ, R181 ;  /* 0x000000ffff077224 */ /* 0x000fe400078e00b5 */
[----:B------:R-:W-:Y:S01]  /*1ed0*/  IMAD.IADD R190, R25, 0x1, -R24 ;  /* 0x0000000119be7824 */ /* 0x000fe200078e0a18 */
[----:B------:R-:W-:Y:S02]  /*1ee0*/  SHF.R.S32.HI R3, RZ, 0x1f, R4 ;  /* 0x0000001fff037819 */ /* 0x000fe40000011404 */
[----:B------:R-:W1:Y:S02]  /*1ef0*/  @P1 LDC R9, c[0x0][0x450] ;  /* 0x00011400ff091b82 */ /* 0x000e640000000800 */
        /* <DEDUP_REMOVED lines=18> */
.L_x_6680:
[----:B------:R-:W-:-:S13]  /*2020*/  ISETP.NE.AND P0, PT, R5, 0x1, PT ;  /* 0x000000010500780c */ /* 0x000fda0003f05270 */
[----:B------:R-:W0:Y:S02]  /*2030*/  @P0 LDC.64 R6, c[0x0][0xae0] ;  /* 0x0002b800ff060b82 */ /* 0x000e240000000a00 */
[----:B0-----:R-:W-:-:S05]  /*2040*/  @P0 IMAD.HI.U32 R6, R0, R6, RZ ;  /* 0x0000000600060227 */ /* 0x001fca00078e00ff */
[----:B------:R-:W-:-:S07]  /*2050*/  @P0 SHF.R.U32.HI R0, RZ, R7, R6 ;  /* 0x00000007ff000219 */ /* 0x000fce0000011606 */
.L_x_6681:
[----:B------:R-:W-:Y:S05]  /*2060*/  BSYNC B0 ;  /* 0x0000000000007941 */ /* 0x000fea0003800000 */
.L_x_6679:
[----:B------:R-:W-:-:S05]  /*2070*/  IMAD R0, R0, R5, RZ ;  /* 0x0000000500007224 */ /* 0x000fca00078e02ff */
[----:B------:R-:W-:-:S07]  /*2080*/  VIMNMX R3, R3, R0, !PT ;  /* 0x0000000003037248 */ /* 0x000fce0007fe0100 */
.L_x_6678:
[----:B------:R-:W-:Y:S01]  /*2090*/  SHF.R.S32.HI R0, RZ, 0x1f, R3 ;  /* 0x0000001fff007819 */ /* 0x000fe20000011403 */
[----:B------:R-:W-:Y:S01]  /*20a0*/  BSSY B0, `(.L_x_6682) ;  /* 0x0000028000007945 */ /* 0x000fe20003800000 */
[----:B------:R-:W-:Y:S02]  /*20b0*/  LOP3.LUT R220, R213, 0xff, RZ, 0xc0, !PT ;  /* 0x000000ffd5dc7812 */ /* 0x000fe400078ec0ff */
[----:B------:R-:W-:Y:S01]  /*20c0*/  LEA.HI R0, R0, R3, RZ, 0x6 ;  /* 0x0000000300007211 */ /* 0x000fe200078f30ff */
[----:B------:R-:W-:Y:S01]  /*20d0*/  IMAD.MOV.U32 R3, RZ, RZ, RZ ;  /* 0x000000ffff037224 */ /* 0x000fe200078e00ff */
        /* <DEDUP_REMOVED lines=36> */
.L_x_6683:
[----:B------:R-:W-:Y:S05]  /*2320*/  BSYNC B0 ;  /* 0x0000000000007941 */ /* 0x000fea0003800000 */
.L_x_6682:
[----:B------:R-:W-:-:S05]  /*2330*/  IMAD R0, R220, R3, R9 ;  /* 0x00000003dc007224 */ /* 0x000fca00078e0209 */
        /* <DEDUP_REMOVED lines=35> */
.L_x_6686:
[----:B------:R-:W-:Y:S05]  /*2570*/  BSYNC B6 ;  /* 0x0000000000067941 */ /* 0x000fea0003800000 */
.L_x_6685:
        /* <DEDUP_REMOVED lines=20> */
.L_x_6688:
[----:B------:R-:W-:Y:S05]  /*26c0*/  BSYNC B6 ;  /* 0x0000000000067941 */ /* 0x000fea0003800000 */
.L_x_6687:
[----:B------:R-:W-:Y:S01]  /*26d0*/  ULDC.64 UR4, c[0x0][0xaf0] ;  /* 0x0002bc0000047ab9 */ /* 0x000fe20000000a00 */
[----:B------:R-:W-:Y:S01]  /*26e0*/  IMAD.MOV.U32 R39, RZ, RZ, R87 ;  /* 0x000000ffff277224 */ /* 0x000fe200078e0057 */
[----:B------:R-:W-:Y:S01]  /*26f0*/  ISETP.NE.U32.AND P0, PT, RZ, UR4, PT ;  /* 0x00000004ff007c0c */ /* 0x000fe2000bf05070 */
[----:B------:R-:W2:Y:S01]  /*2700*/  LDL R20, [R1+0x448] ;  /* 0x0004480001147983 */ /* 0x000ea20000100800 */
[----:B------:R-:W0:Y:S02]  /*2710*/  LDC R3, c[0x0][0x3f4] ;  /* 0x0000fd00ff037b82 */ /* 0x000e240000000800 */
[----:B------:R-:W-:-:S13]  /*2720*/  ISETP.NE.AND.EX P0, PT, RZ, UR5, PT, P0 ;  /* 0x00000005ff007c0c */ /* 0x000fda000bf05300 */
[----:B------:R-:W1:Y:S02]  /*2730*/  @P0 LDC.64 R4, c[0x0][0xaf0] ;  /* 0x0002bc00ff040b82 */ /* 0x000e640000000a00 */
[----:B-1----:R-:W-:-:S05]  /*2740*/  @P0 IMAD.WIDE R4, R87, 0x4, R4 ;  /* 0x0000000457040825 */ /* 0x002fca00078e0204 */
[----:B------:R-:W3:Y:S01]  /*2750*/  @P0 LDG.E R39, desc[UR36][R4.64] ;  /* 0x0000002404270981 */ /* 0x000ee2000c1e1900 */
[----:B0-----:R-:W-:Y:S01]  /*2760*/  ISETP.GE.AND P1, PT, R16, R3, PT ;  /* 0x000000031000720c */ /* 0x001fe20003f26270 */
[----:B------:R-:W-:-:S03]  /*2770*/  IMAD.IADD R38, R38, 0x1, R29 ;  /* 0x0000000126267824 */ /* 0x000fc600078e021d */
[----:B------:R-:W-:-:S05]  /*2780*/  SEL R3, R3, RZ, P1 ;  /* 0x000000ff03037207 */ /* 0x000fca0000800000 */
[----:B------:R-:W-:-:S05]  /*2790*/  IMAD.IADD R3, R16, 0x1, R3 ;  /* 0x0000000110037824 */ /* 0x000fca00078e0203 */
[----:B------:R-:W-:-:S04]  /*27a0*/  SHF.R.S32.HI R0, RZ, 0x1f, R3 ;  /* 0x0000001fff007819 */ /* 0x000fc80000011403 */
[----:B------:R-:W-:-:S04]  /*27b0*/  LEA.HI R0, R0, R3, RZ, 0x3 ;  /* 0x0000000300007211 */ /* 0x000fc800078f18ff */
[----:B------:R-:W-:Y:S01]  /*27c0*/  SHF.R.S32.HI R0, RZ, 0x3, R0 ;  /* 0x00000003ff007819 */ /* 0x000fe20000011400 */
[----:B--2---:R-:W-:Y:S01]  /*27d0*/  IMAD R35, R20, 0x40, R18 ;  /* 0x0000004014237824 */ /* 0x004fe200078e0212 */
[----:B---3--:R-:W-:-:S07]  /*27e0*/  SHF.R.S32.HI R3, RZ, 0x1f, R39 ;  /* 0x0000001fff037819 */ /* 0x008fce0000011427 */
.L_x_6721:
        /* <DEDUP_REMOVED lines=21> */
[----:B--2---:R-:W-:Y:S01]  /*2940*/  @!P0 LEA R4, P2, R6, R4, 0x2 ;  /* 0x0000000406048211 */ /* 0x004fe200078410ff */
[----:B------:R-:W-:-:S03]  /*2950*/  IMAD.SHL.U32 R55, R159, 0x40, RZ ;  /* 0x000000409f377824 */ /* 0x000fc600078e00ff */
[----:B------:R-:W-:Y:S02]  /*2960*/  @!P0 LEA.HI.X R5, R6, R5, R7, 0x2, P2 ;  /* 0x0000000506058211 */ /* 0x000fe400010f1407 */
[----:B------:R-:W-:Y:S01]  /*2970*/  LOP3.LUT R55, R55, 0x1c0, RZ, 0xc0, !PT ;  /* 0x000001c037377812 */ /* 0x000fe200078ec0ff */
[----:B------:R-:W-:Y:S02]  /*2980*/  IMAD.SHL.U32 R50, R167, 0x200, RZ ;  /* 0x00000200a7327824 */ /* 0x000fe400078e00ff */
[----:B-----5:R0:W5:Y:S01]  /*2990*/  @!P0 LDG.E R41, desc[UR36][R4.64] ;  /* 0x0000002404298981 */ /* 0x020162000c1e1900 */
[----:B-1----:R-:W-:Y:S01]  /*29a0*/  ISETP.GE.AND P0, PT, R37, 0x1, PT ;  /* 0x000000012500780c */ /* 0x002fe20003f06270 */
[----:B------:R-:W-:Y:S01]  /*29b0*/  IMAD.SHL.U32 R36, R156, 0x1000, RZ ;  /* 0x000010009c247824 */ /* 0x000fe200078e00ff */
[----:B------:R-:W-:Y:S01]  /*29c0*/  LOP3.LUT R42, R55, 0x18, R16, 0xf8, !PT ;  /* 0x00000018372a7812 */ /* 0x000fe200078ef810 */
[----:B------:R-:W-:Y:S01]  /*29d0*/  IMAD.MOV R6, RZ, RZ, -R8 ;  /* 0x000000ffff067224 */ /* 0x000fe200078e0a08 */
[----:B------:R-:W-:Y:S01]  /*29e0*/  SHF.R.U32.HI R53, RZ, 0x3, R55 ;  /* 0x00000003ff357819 */ /* 0x000fe20000011637 */
[----:B------:R-:W-:Y:S05]  /*29f0*/  YIELD ;  /* 0x0000000000007946 */ /* 0x000fea0003800000 */
[----:B------:R-:W-:Y:S01]  /*2a00*/  LOP3.LUT R42, R50, R42, R53, 0xf6, !PT ;  /* 0x0000002a322a7212 */ /* 0x000fe200078ef635 */
[----:B------:R-:W-:Y:S01]  /*2a10*/  BSSY B0, `(.L_x_6689) ;  /* 0x00001d0000007945 */ /* 0x000fe20003800000 */
[----:B------:R-:W-:Y:S01]  /*2a20*/  IMAD R43, R43, R6, R12 ;  /* 0x000000062b2b7224 */ /* 0x000fe200078e020c */
[----:B------:R-:W-:-:S02]  /*2a30*/  ISETP.GT.AND P2, PT, R33, R32, PT ;  /* 0x000000202100720c */ /* 0x000fc40003f44270 */
[----:B0-----:R-:W-:-:S04]  /*2a40*/  IMAD.IADD R5, R42, 0x1, R36 ;  /* 0x000000012a057824 */ /* 0x001fc800078e0224 */
[----:B------:R-:W-:Y:S01]  /*2a50*/  IMAD R48, R5, 0x2, R2 ;  /* 0x0000000205307824 */ /* 0x000fe200078e0202 */
[----:B------:R-:W-:Y:S06]  /*2a60*/  @!P0 BRA `(.L_x_6690) ;  /* 0x0000001800548947 */ /* 0x000fec0003800000 */
[----:B------:R-:W-:Y:S01]  /*2a70*/  SHF.R.S32.HI R44, RZ, 0x1f, R43 ;  /* 0x0000001fff2c7819 */ /* 0x000fe2000001142b */
[----:B------:R-:W-:Y:S01]  /*2a80*/  ULDC.64 UR4, c[0x0][0x300] ;  /* 0x0000c00000047ab9 */ /* 0x000fe20000000a00 */
[----:B-----5:R-:W-:Y:S01]  /*2a90*/  SHF.R.S32.HI R45, RZ, 0x1f, R41 ;  /* 0x0000001fff2d7819 */ /* 0x020fe20000011429 */
[----:B------:R-:W-:Y:S01]  /*2aa0*/  IMAD.WIDE.U32 R6, R43, UR4, RZ ;  /* 0x000000042b067c25 */ /* 0x000fe2000f8e00ff */
[----:B------:R-:W-:Y:S01]  /*2ab0*/  SHF.R.S32.HI R11, RZ, 0x1f, R33 ;  /* 0x0000001fff0b7819 */ /* 0x000fe20000011421 */
[----:B------:R-:W-:Y:S02]  /*2ac0*/  ULDC.U8 UR6, c[0x0][0x410] ;  /* 0x0001040000067ab9 */ /* 0x000fe40000000000 */
[----:B------:R-:W-:Y:S01]  /*2ad0*/  IMAD R4, R44, UR4, RZ ;  /* 0x000000042c047c24 */ /* 0x000fe2000f8e02ff */
[----:B------:R-:W-:-:S03]  /*2ae0*/  ISETP.NE.AND P0, PT, RZ, UR6, PT ;  /* 0x00000006ff007c0c */ /* 0x000fc6000bf05270 */
[----:B------:R-:W-:Y:S01]  /*2af0*/  IMAD R9, R43, UR5, R4 ;  /* 0x000000052b097c24 */ /* 0x000fe2000f8e0204 */
[----:B------:R-:W-:Y:S01]  /*2b00*/  ULDC.64 UR4, c[0x0][0x310] ;  /* 0x0000c40000047ab9 */ /* 0x000fe20000000a00 */
[----:B------:R-:W0:Y:S01]  /*2b10*/  LDC.64 R4, c[0x0][0x3f8] ;  /* 0x0000fe00ff047b82 */ /* 0x000e220000000a00 */
        /* <DEDUP_REMOVED lines=8> */
[----:B------:R-:W-:Y:S02]  /*2ba0*/  ULDC.64 UR4, c[0x0][0x2e8] ;  /* 0x0000ba0000047ab9 */ /* 0x000fe40000000a00 */
[C---:B------:R-:W-:Y:S01]  /*2bb0*/  LEA R47, P3, R6.reuse, UR4, 0x1 ;  /* 0x00000004062f7c11 */ /* 0x040fe2000f8608ff */
[-C--:B0-----:R-:W-:Y:S02]  /*2bc0*/  IMAD R10, R11, R4.reuse, RZ ;  /* 0x000000040b0a7224 */ /* 0x081fe400078e02ff */
[----:B------:R-:W-:Y:S01]  /*2bd0*/  IMAD.WIDE.U32 R8, R33, R4, RZ ;  /* 0x0000000421087225 */ /* 0x000fe200078e00ff */
[----:B------:R-:W-:-:S03]  /*2be0*/  LEA.HI.X R49, R6, UR5, R49, 0x1, P3 ;  /* 0x0000000506317c11 */ /* 0x000fc600098f0c31 */
[----:B------:R-:W-:Y:S02]  /*2bf0*/  IMAD R7, R33, R5, R10 ;  /* 0x0000000521077224 */ /* 0x000fe400078e020a */
[----:B------:R-:W-:Y:S02]  /*2c00*/  IMAD.SHL.U32 R59, R8, 0x40, RZ ;  /* 0x00000040083b7824 */ /* 0x000fe400078e00ff */
[----:B------:R-:W-:-:S05]  /*2c10*/  IMAD.IADD R7, R9, 0x1, R7 ;  /* 0x0000000109077824 */ /* 0x000fca00078e0207 */
[----:B------:R-:W-:Y:S01]  /*2c20*/  SHF.L.U64.HI R57, R8, 0x6, R7 ;  /* 0x0000000608397819 */ /* 0x000fe20000010207 */
[----:B------:R-:W-:Y:S06]  /*2c30*/  @!P0 BRA `(.L_x_6691) ;  /* 0x0000000800f88947 */ /* 0x000fec0003800000 */
[----:B------:R-:W0:Y:S01]  /*2c40*/  LDC.64 R6, c[0x0][0x408] ;  /* 0x00010200ff067b82 */ /* 0x000e220000000a00 */
[----:B------:R-:W-:Y:S01]  /*2c50*/  IMAD R46, R33, -0x40, R27 ;  /* 0xffffffc0212e7824 */ /* 0x000fe200078e021b */
[----:B------:R-:W-:Y:S01]  /*2c60*/  BSSY B1, `(.L_x_6692) ;  /* 0x0000031000017945 */ /* 0x000fe20003800000 */
[----:B------:R-:W-:Y:S02]  /*2c70*/  CS2R R8, SRZ ;  /* 0x0000000000087805 */ /* 0x000fe4000001ff00 */
[----:B------:R-:W-:Y:S02]  /*2c80*/  CS2R R28, SRZ ;  /* 0x00000000001c7805 */ /* 0x000fe4000001ff00 */
[----:B------:R-:W-:Y:S02]  /*2c90*/  CS2R R20, SRZ ;  /* 0x0000000000147805 */ /* 0x000fe4000001ff00 */
[----:B------:R-:W-:Y:S02]  /*2ca0*/  VIMNMX R46, R46, 0x40, PT ;  /* 0x000000402e2e7848 */ /* 0x000fe40003fe0100 */
[----:B------:R-:W-:-:S02]  /*2cb0*/  CS2R R30, SRZ ;  /* 0x00000000001e7805 */ /* 0x000fc4000001ff00 */
[----:B------:R-:W-:Y:S01]  /*2cc0*/  ISETP.GE.AND P0, PT, R18, R46, PT ;  /* 0x0000002e1200720c */ /* 0x000fe20003f06270 */
[----:B0-----:R-:W-:-:S04]  /*2cd0*/  IMAD R10, R11, R6, RZ ;  /* 0x000000060b0a7224 */ /* 0x001fc800078e02ff */
[----:B------:R-:W-:-:S08]  /*2ce0*/  IMAD R15, R33, R7, R10 ;  /* 0x00000007210f7224 */ /* 0x000fd000078e020a */
[----:B------:R-:W-:Y:S05]  /*2cf0*/  @P0 BRA `(.L_x_6693) ;  /* 0x00000000009c0947 */ /* 0x000fea0003800000 */
[----:B------:R-:W-:Y:S01]  /*2d00*/  SHF.R.S32.HI R9, RZ, 0x1f, R18 ;  /* 0x0000001fff097819 */ /* 0x000fe20000011412 */
[----:B------:R-:W-:Y:S01]  /*2d10*/  ULDC.64 UR4, c[0x0][0x3e8] ;  /* 0x0000fa0000047ab9 */ /* 0x000fe20000000a00 */
[----:B------:R-:W-:Y:S01]  /*2d20*/  SHF.R.S32.HI R23, RZ, 0x1f, R22 ;  /* 0x0000001fff177819 */ /* 0x000fe20000011416 */
[----:B------:R-:W-:Y:S01]  /*2d30*/  ULDC.64 UR6, c[0x0][0x400] ;  /* 0x0001000000067ab9 */ /* 0x000fe20000000a00 */
[----:B------:R-:W-:Y:S01]  /*2d40*/  SHF.R.S32.HI R13, RZ, 0x1f, R34 ;  /* 0x0000001fff0d7819 */ /* 0x000fe20000011422 */
[C---:B------:R-:W-:Y:S01]  /*2d50*/  IMAD R8, R9.reuse, R6, RZ ;  /* 0x0000000609087224 */ /* 0x040fe200078e02ff */
[-C--:B------:R-:W-:Y:S01]  /*2d60*/  ISETP.GE.AND P3, PT, R22, R37.reuse, PT ;  /* 0x000000251600720c */ /* 0x080fe20003f66270 */
[----:B------:R-:W-:Y:S01]  /*2d70*/  IMAD R10, R9, R4, RZ ;  /* 0x00000004090a7224 */ /* 0x000fe200078e02ff */
[----:B------:R-:W-:Y:S01]  /*2d80*/  ISETP.GE.AND P5, PT, R165, R37, PT ;  /* 0x00000025a500720c */ /* 0x000fe20003fa6270 */
[C---:B------:R-:W-:Y:S02]  /*2d90*/  IMAD R51, R18.reuse, R7, R8 ;  /* 0x0000000712337224 */ /* 0x040fe400078e0208 */
[----:B------:R-:W-:-:S04]  /*2da0*/  IMAD.WIDE.U32 R8, R18, R6, R22 ;  /* 0x0000000612087225 */ /* 0x000fc800078e0016 */
[----:B------:R-:W-:Y:S02]  /*2db0*/  IMAD R12, R13, R6, RZ ;  /* 0x000000060d0c7224 */ /* 0x000fe400078e02ff */
[C---:B------:R-:W-:Y:S02]  /*2dc0*/  IMAD R21, R18.reuse, R5, R10 ;  /* 0x0000000512157224 */ /* 0x040fe400078e020a */
[----:B------:R-:W-:-:S04]  /*2dd0*/  IMAD.WIDE.U32 R10, R18, R4, R22 ;  /* 0x00000004120a7225 */ /* 0x000fc800078e0016 */
[----:B------:R-:W-:Y:S02]  /*2de0*/  IMAD.IADD R9, R9, 0x1, R51 ;  /* 0x0000000109097824 */ /* 0x000fe400078e0233 */
[C---:B------:R-:W-:Y:S02]  /*2df0*/  IMAD R51, R34.reuse, R7, R12 ;  /* 0x0000000722337224 */ /* 0x040fe400078e020c */
[----:B------:R-:W-:Y:S01]  /*2e00*/  IMAD.IADD R7, R11, 0x1, R21 ;  /* 0x000000010b077824 */ /* 0x000fe200078e0215 */
[----:B------:R-:W-:Y:S01]  /*2e10*/  CS2R R20, SRZ ;  /* 0x0000000000147805 */ /* 0x000fe2000001ff00 */
[----:B------:R-:W-:Y:S02]  /*2e20*/  IMAD R11, R13, R4, RZ ;  /* 0x000000040d0b7224 */ /* 0x000fe400078e02ff */
[----:B------:R-:W-:-:S04]  /*2e30*/  IMAD.WIDE.U32 R8, R34, R6, R8 ;  /* 0x0000000622087225 */ /* 0x000fc800078e0008 */
[----:B------:R-:W-:-:S04]  /*2e40*/  IMAD.WIDE.U32 R12, R33, R6, RZ ;  /* 0x00000006210c7225 */ /* 0x000fc800078e00ff */
[----:B------:R-:W-:Y:S01]  /*2e50*/  IMAD.MOV.U32 R6, RZ, RZ, R10 ;  /* 0x000000ffff067224 */ /* 0x000fe200078e000a */
[----:B------:R-:W-:Y:S01]  /*2e60*/  LEA R10, P4, R12, R8, 0x6 ;  /* 0x000000080c0a7211 */ /* 0x000fe200078830ff */
[C---:B------:R-:W-:Y:S02]  /*2e70*/  IMAD R11, R34.reuse, R5, R11 ;  /* 0x00000005220b7224 */ /* 0x040fe400078e020b */
[----:B------:R-:W-:-:S04]  /*2e80*/  IMAD.WIDE.U32 R6, R34, R4, R6 ;  /* 0x0000000422067225 */ /* 0x000fc800078e0006 */
[----:B------:R-:W-:Y:S01]  /*2e90*/  IMAD.IADD R5, R9, 0x1, R51 ;  /* 0x0000000109057824 */ /* 0x000fe200078e0233 */
[----:B------:R-:W-:Y:S01]  /*2ea0*/  IADD3 R8, P6, R59, R6, RZ ;  /* 0x000000063b087210 */ /* 0x000fe20007fde0ff */
[----:B------:R-:W-:-:S03]  /*2eb0*/  IMAD.IADD R13, R13, 0x1, R15 ;  /* 0x000000010d0d7824 */ /* 0x000fc600078e020f */
[----:B------:R-:W-:Y:S02]  /*2ec0*/  IADD3.X R7, R57, R7, R11, P6, !PT ;  /* 0x0000000739077210 */ /* 0x000fe400037fe40b */
[----:B------:R-:W-:Y:S02]  /*2ed0*/  LEA R4, P6, R8, UR4, 0x1 ;  /* 0x0000000408047c11 */ /* 0x000fe4000f8c08ff */
[----:B------:R-:W-:Y:S02]  /*2ee0*/  LEA.HI.X R13, R12, R5, R13, 0x6, P4 ;  /* 0x000000050c0d7211 */ /* 0x000fe400020f340d */
[----:B------:R-:W-:Y:S02]  /*2ef0*/  LEA R6, P4, R10, UR6, 0x1 ;  /* 0x000000060a067c11 */ /* 0x000fe4000f8808ff */
[----:B------:R-:W-:Y:S02]  /*2f00*/  LEA.HI.X R5, R8, UR5, R7, 0x1, P6 ;  /* 0x0000000508057c11 */ /* 0x000fe4000b0f0c07 */
[----:B------:R-:W-:-:S02]  /*2f10*/  CS2R R8, SRZ ;  /* 0x0000000000087805 */ /* 0x000fc4000001ff00 */
[----:B------:R-:W-:Y:S01]  /*2f20*/  LEA.HI.X R7, R10, UR7, R13, 0x1, P4 ;  /* 0x000000070a077c11 */ /* 0x000fe2000a0f0c0d */
[----:B------:R0:W5:Y:S04]  /*2f30*/  @!P3 LDG.E.64 R28, desc[UR36][R4.64] ;  /* 0x00000024041cb981 */ /* 0x000168000c1e1b00 */
[----:B------:R0:W5:Y:S04]  /*2f40*/  @!P5 LDG.E.64 R8, desc[UR36][R4.64+0x20] ;  /* 0x000020240408d981 */ /* 0x000168000c1e1b00 */
[----:B------:R0:W5:Y:S04]  /*2f50*/  @!P3 LDG.E.64 R30, desc[UR36][R6.64] ;  /* 0x00000024061eb981 */ /* 0x000168000c1e1b00 */
[----:B------:R0:W5:Y:S02]  /*2f60*/  @!P5 LDG.E.64 R20, desc[UR36][R6.64+0x20] ;  /* 0x000020240614d981 */ /* 0x000164000c1e1b00 */
.L_x_6693:
[----:B------:R-:W-:Y:S05]  /*2f70*/  BSYNC B1 ;  /* 0x0000000000017941 */ /* 0x000fea0003800000 */
.L_x_6692:
[----:B------:R-:W-:Y:S01]  /*2f80*/  UISETP.NE.AND UP0, UPT, UR38, URZ, UPT ;  /* 0x0000003f2600728c */ /* 0x000fe2000bf05270 */
        /* <DEDUP_REMOVED lines=13> */
[----:B------:R-:W-:Y:S06]  /*3060*/  @P3 BRA `(.L_x_6694) ;  /* 0x0000000000043947 */ /* 0x000fec0003800000 */
[----:B------:R-:W-:Y:S01]  /*3070*/  BPT.TRAP 0x1 ;  /* 0x000000040000795c */ /* 0x000fe20000300000 */
.L_x_6694:
[----:B------:R-:W-:Y:S01]  /*3080*/  IMAD R40, R156, 0x8, R2 ;  /* 0x000000089c287824 */ /* 0x000fe200078e0202 */
[----:B------:R-:W-:Y:S01]  /*3090*/  SHF.L.U32 R51, R158, 0x1f, RZ ;  /* 0x0000001f9e337819 */ /* 0x000fe200000006ff */
[----:B------:R-:W-:Y:S03]  /*30a0*/  BSSY B1, `(.L_x_6695) ;  /* 0x0000003000017945 */ /* 0x000fe60003800000 */
[----:B------:R-:W0:Y:S02]  /*30b0*/  SYNCS.PHASECHK.TRANS64.TRYWAIT P4, [R40+URZ+0x38890], R51 ;  /* 0x03889033280075a7 */ /* 0x000e24000808017f */
[----:B0-----:R-:W-:Y:S05]  /*30c0*/  @!P4 BRA `(.L_x_6696) ;  /* 0x000003600058c947 */ /* 0x001fea0003800000 */
.L_x_7059:
[----:B------:R-:W-:Y:S05]  /*30d0*/  BSYNC B1 ;  /* 0x0000000000017941 */ /* 0x000fea0003800000 */
.L_x_6695:
[----:B------:R-:W-:-:S03]  /*30e0*/  UMOV UR4, 0xffffffff ;  /* 0xffffffff00047882 */ /* 0x000fc60000000000 */
[----:B------:R-:W-:Y:S05]  /*30f0*/  BRA.DIV UR4, `(.L_x_6697) ;  /* 0x0000036204607947 */ /* 0x000fea000b800000 */
[----:B------:R-:W1:Y:S04]  /*3100*/  SHFL.IDX PT, R49, R49, RZ, 0x1c1f ;  /* 0x001c1fff31317589 */ /* 0x000e6800000e0000 */
[----:B------:R2:W3:Y:S02]  /*3110*/  SHFL.IDX PT, R14, R47, RZ, 0x1c1f ;  /* 0x001c1fff2f0e7589 */ /* 0x0004e400000e0000 */
.L_x_7063:
[----:B------:R-:W-:Y:S05]  /*3120*/  @P0 BRA `(.L_x_6698) ;  /* 0x0000001400780947 */ /* 0x000fea0003800000 */
[----:B------:R-:W4:Y:S01]  /*3130*/  LDC R52, c[0x0][0x2f4] ;  /* 0x0000bd00ff347b82 */ /* 0x000f220000000800 */
[----:B------:R-:W-:Y:S01]  /*3140*/  BSSY B1, `(.L_x_6699) ;  /* 0x0000034000017945 */ /* 0x000fe20003800000 */
[----:B----4-:R-:W-:-:S13]  /*3150*/  ISETP.GE.AND P0, PT, R16, R52, PT ;  /* 0x000000341000720c */ /* 0x010fda0003f06270 */
[----:B------:R-:W-:Y:S05]  /*3160*/  @P0 BRA `(.L_x_6700) ;  /* 0x0000000000c40947 */ /* 0x000fea0003800000 */
[----:B------:R4:W0:Y:S01]  /*3170*/  LDS.128 R4, [R48+0x22400] ;  /* 0x0224000030047984 */ /* 0x0008220000000c00 */
[----:B------:R-:W-:Y:S01]  /*3180*/  ISETP.GE.AND P4, PT, R22, R37, PT ;  /* 0x000000251600720c */ /* 0x000fe20003f86270 */
[----:B------:R-:W-:Y:S01]  /*3190*/  BSSY B2, `(.L_x_6701) ;  /* 0x000002d000027945 */ /* 0x000fe20003800000 */
[----:B---3--:R-:W-:-:S04]  /*31a0*/  LEA R10, P0, R16, R14, 0x1 ;  /* 0x0000000e100a7211 */ /* 0x008fc800078008ff */
[----:B-1----:R-:W-:-:S07]  /*31b0*/  LEA.HI.X R11, R16, R49, R17, 0x1, P0 ;  /* 0x00000031100b7211 */ /* 0x002fce00000f0c11 */
[----:B----4-:R-:W-:Y:S05]  /*31c0*/  @P4 BRA `(.L_x_6702) ;  /* 0x0000000000a44947 */ /* 0x010fea0003800000 */
[--C-:B------:R-:W-:Y:S01]  /*31d0*/  SHF.R.U64 R15, R28, 0x10, R29.reuse ;  /* 0x000000101c0f7819 */ /* 0x100fe2000000121d */
[----:B0-----:R-:W-:Y:S01]  /*31e0*/  IMAD.MOV.U32 R12, RZ, RZ, R6 ;  /* 0x000000ffff0c7224 */ /* 0x001fe200078e0006 */
[----:B------:R-:W-:Y:S01]  /*31f0*/  SHF.R.U32.HI R28, RZ, 0x10, R29 ;  /* 0x00000010ff1c7819 */ /* 0x000fe2000001161d */
[--C-:B------:R-:W-:Y:S01]  /*3200*/  HADD2.F32 R6, -RZ, R5.reuse.H1_H1 ;  /* 0x30000005ff067230 */ /* 0x100fe20000004100 */
[--C-:B------:R-:W-:Y:S01]  /*3210*/  SHF.R.U64 R29, R30, 0x10, R31.reuse ;  /* 0x000000101e1d7819 */ /* 0x100fe2000000121f */
[----:B------:R-:W-:Y:S01]  /*3220*/  HADD2.F32 R5, -RZ, R5.H0_H0 ;  /* 0x20000005ff057230 */ /* 0x000fe20000004100 */
[----:B------:R-:W-:Y:S01]  /*3230*/  SHF.R.U32.HI R30, RZ, 0x10, R31 ;  /* 0x00000010ff1e7819 */ /* 0x000fe2000001161f */
[----:B------:R-:W-:Y:S02]  /*3240*/  HADD2.F32 R15, -RZ, R15.H0_H0 ;  /* 0x2000000fff0f7230 */ /* 0x000fe40000004100 */
[----:B------:R-:W-:Y:S02]  /*3250*/  HADD2.F32 R29, -RZ, R29.H0_H0 ;  /* 0x2000001dff1d7230 */ /* 0x000fe40000004100 */
[----:B------:R-:W-:-:S02]  /*3260*/  HADD2.F32 R30, -RZ, R30.H0_H0 ;  /* 0x2000001eff1e7230 */ /* 0x000fc40000004100 */
[--C-:B------:R-:W-:Y:S02]  /*3270*/  HADD2.F32 R13, -RZ, R7.reuse.H1_H1 ;  /* 0x30000007ff0d7230 */ /* 0x100fe40000004100 */
[CC--:B------:R-:W-:Y:S01]  /*3280*/  FMUL.FTZ R48, R6.reuse, R29.reuse ;  /* 0x0000001d06307220 */ /* 0x0c0fe20000410000 */
[----:B------:R-:W-:Y:S02]  /*3290*/  HADD2.F32 R7, -RZ, R7.H0_H0 ;  /* 0x20000007ff077230 */ /* 0x000fe40000004100 */
[C---:B------:R-:W-:Y:S01]  /*32a0*/  FMUL.FTZ R29, R5.reuse, R29 ;  /* 0x0000001d051d7220 */ /* 0x040fe20000410000 */
[----:B------:R-:W-:Y:S02]  /*32b0*/  HADD2.F32 R28, -RZ, R28.H0_H0 ;  /* 0x2000001cff1c7230 */ /* 0x000fe40000004100 */
[-C--:B------:R-:W-:Y:S01]  /*32c0*/  FFMA.FTZ R48, R5, R15.reuse, -R48 ;  /* 0x0000000f05307223 */ /* 0x080fe20000010830 */
[----:B------:R-:W-:Y:S01]  /*32d0*/  FMUL.FTZ R50, R13, R30 ;  /* 0x0000001e0d327220 */ /* 0x000fe20000410000 */
[----:B--2---:R-:W-:Y:S01]  /*32e0*/  FFMA.FTZ R47, R6, R15, R29 ;  /* 0x0000000f062f7223 */ /* 0x004fe2000001001d */
[----:B------:R-:W-:-:S02]  /*32f0*/  HADD2.F32 R5, -RZ, R4.H1_H1 ;  /* 0x30000004ff057230 */ /* 0x000fc40000004100 */
[C---:B------:R-:W-:Y:S01]  /*3300*/  FMUL.FTZ R30, R7.reuse, R30 ;  /* 0x0000001e071e7220 */ /* 0x040fe20000410000 */
[--C-:B------:R-:W-:Y:S02]  /*3310*/  HADD2.F32 R15, -RZ, R57.reuse.H0_H0 ;  /* 0x20000039ff0f7230 */ /* 0x100fe40000004100 */
[-C--:B------:R-:W-:Y:S01]  /*3320*/  FFMA.FTZ R50, R7, R28.reuse, -R50 ;  /* 0x0000001c07327223 */ /* 0x080fe20000010832 */
[----:B------:R-:W-:Y:S02]  /*3330*/  HADD2.F32 R4, -RZ, R4.H0_H0 ;  /* 0x20000004ff047230 */ /* 0x000fe40000004100 */
[----:B------:R-:W-:Y:S01]  /*3340*/  FFMA.FTZ R53, R13, R28, R30 ;  /* 0x0000001c0d357223 */ /* 0x000fe2000001001e */
[----:B------:R-:W-:Y:S02]  /*3350*/  HADD2.F32 R29, -RZ, R57.H1_H1 ;  /* 0x30000039ff1d7230 */ /* 0x000fe40000004100 */
[----:B------:R-:W-:Y:S01]  /*3360*/  FMUL.FTZ R31, R5, R15 ;  /* 0x0000000f051f7220 */ /* 0x000fe20000410000 */
[----:B------:R-:W-:-:S02]  /*3370*/  HADD2.F32 R6, -RZ, R12.H1_H1 ;  /* 0x3000000cff067230 */ /* 0x000fc40000004100 */
[----:B------:R-:W-:Y:S01]  /*3380*/  FMUL.FTZ R28, R4, R15 ;  /* 0x0000000f041c7220 */ /* 0x000fe20000410000 */
[----:B------:R-:W-:Y:S02]  /*3390*/  HADD2.F32 R12, -RZ, R12.H0_H0 ;  /* 0x2000000cff0c7230 */ /* 0x000fe40000004100 */
        /* <DEDUP_REMOVED lines=12> */
.L_x_6702:
[----:B------:R-:W-:Y:S05]  /*3460*/  BSYNC B2 ;  /* 0x0000000000027941 */ /* 0x000fea0003800000 */
.L_x_6701:
[----:B0-----:R4:W-:Y:S02]  /*3470*/  ST.E.128 desc[UR36][R10.64], R4 ;  /* 0x000000040a007985 */ /* 0x0019e4000c101d24 */
.L_x_6700:
[----:B------:R-:W-:Y:S05]  /*3480*/  BSYNC B1 ;  /* 0x0000000000017941 */ /* 0x000fea0003800000 */
.L_x_6699:
[----:B------:R-:W-:-:S13]  /*3490*/  ISETP.GE.AND P0, PT, R19, R52, PT ;  /* 0x000000341300720c */ /* 0x000fda0003f06270 */
[----:B------:R-:W-:Y:S05]  /*34a0*/  @P0 BRA `(.L_x_6698) ;  /* 0x0000001000980947 */ /* 0x000fea0003800000 */
[----:B----4-:R-:W-:Y:S01]  /*34b0*/  IMAD.MOV.U32 R5, RZ, RZ, 0x20 ;  /* 0x00000020ff057424 */ /* 0x010fe200078e00ff */
[----:B------:R-:W-:Y:S01]  /*34c0*/  LOP3.LUT P0, RZ, R159, 0x4, RZ, 0xc0, !PT ;  /* 0x000000049fff7812 */ /* 0x000fe2000780c0ff */
[----:B------:R-:W-:Y:S01]  /*34d0*/  BSSY B1, `(.L_x_6703) ;  /* 0x0000032000017945 */ /* 0x000fe20003800000 */
[----:B------:R-:W-:Y:S02]  /*34e0*/  ISETP.GE.AND P4, PT, R165, R37, PT ;  /* 0x00000025a500720c */ /* 0x000fe40003f86270 */
[----:B------:R-:W-:Y:S02]  /*34f0*/  SEL R5, R5, 0xffffffe0, !P0 ;  /* 0xffffffe005057807 */ /* 0x000fe40004000000 */
[----:B---3--:R-:W-:Y:S02]  /*3500*/  LEA R10, P0, R19, R14, 0x1 ;  /* 0x0000000e130a7211 */ /* 0x008fe400078008ff */
[----:B------:R-:W-:Y:S02]  /*3510*/  IADD3 R5, R5, R42, R36 ;  /* 0x0000002a05057210 */ /* 0x000fe40007ffe024 */
[----:B-1----:R-:W-:-:S03]  /*3520*/  LEA.HI.X R11, R19, R49, R164, 0x1, P0 ;  /* 0x00000031130b7211 */ /* 0x002fc600000f0ca4 */
[----:B------:R-:W-:-:S06]  /*3530*/  IMAD R4, R5, 0x2, R2 ;  /* 0x0000000205047824 */ /* 0x000fcc00078e0202 */
[----:B------:R-:W1:Y:S01]  /*3540*/  LDS.128 R4, [R4+0x22400] ;  /* 0x0224000004047984 */ /* 0x000e620000000c00 */
[----:B------:R-:W-:Y:S05]  /*3550*/  @P4 BRA `(.L_x_6704) ;  /* 0x0000000000a44947 */ /* 0x000fea0003800000 */
[----:B------:R-:W-:Y:S02]  /*3560*/  SHF.R.U64 R13, R20, 0x10, R21 ;  /* 0x00000010140d7819 */ /* 0x000fe40000001215 */
[----:B------:R-:W-:Y:S01]  /*3570*/  SHF.R.U64 R12, R8, 0x10, R9 ;  /* 0x00000010080c7819 */ /* 0x000fe20000001209 */
[----:B-1----:R-:W-:Y:S01]  /*3580*/  IMAD.MOV.U32 R8, RZ, RZ, R6 ;  /* 0x000000ffff087224 */ /* 0x002fe200078e0006 */
        /* <DEDUP_REMOVED lines=38> */
.L_x_6704:
[----:B------:R-:W-:Y:S05]  /*37f0*/  BSYNC B1 ;  /* 0x0000000000017941 */ /* 0x000fea0003800000 */
.L_x_6703:
[----:B-1----:R1:W-:Y:S01]  /*3800*/  ST.E.128 desc[UR36][R10.64], R4 ;  /* 0x000000040a007985 */ /* 0x0023e2000c101d24 */
[----:B------:R-:W-:Y:S05]  /*3810*/  BRA `(.L_x_6698) ;  /* 0x0000000c00bc7947 */ /* 0x000fea0003800000 */
.L_x_6691:
[----:B------:R-:W-:Y:S01]  /*3820*/  SHF.R.S32.HI R7, RZ, 0x1f, R18 ;  /* 0x0000001fff077819 */ /* 0x000fe20000011412 */
[CC--:B------:R-:W-:Y:S01]  /*3830*/  IMAD.WIDE.U32 R8, R18.reuse, R4.reuse, R16 ;  /* 0x0000000412087225 */ /* 0x0c0fe200078e0010 */
[----:B------:R-:W-:Y:S01]  /*3840*/  ULDC.64 UR6, c[0x0][0x408] ;  /* 0x0001020000067ab9 */ /* 0x000fe20000000a00 */
[----:B------:R-:W-:Y:S02]  /*3850*/  ULDC.64 UR4, c[0x0][0x3e8] ;  /* 0x0000fa0000047ab9 */ /* 0x000fe40000000a00 */
[C---:B------:R-:W-:Y:S02]  /*3860*/  IMAD R6, R7.reuse, R4, RZ ;  /* 0x0000000407067224 */ /* 0x040fe400078e02ff */
[----:B------:R-:W-:Y:S02]  /*3870*/  IMAD R15, R7, UR6, RZ ;  /* 0x00000006070f7c24 */ /* 0x000fe4000f8e02ff */
[----:B------:R-:W-:Y:S02]  /*3880*/  IMAD R13, R18, R5, R6 ;  /* 0x00000005120d7224 */ /* 0x000fe400078e0206 */
[----:B------:R-:W-:-:S02]  /*3890*/  IMAD R46, R33, -0x40, R27 ;  /* 0xffffffc0212e7824 */ /* 0x000fc400078e021b */
[----:B------:R-:W-:Y:S01]  /*38a0*/  IMAD.IADD R9, R13, 0x1, R9 ;  /* 0x000000010d097824 */ /* 0x000fe200078e0209 */
[----:B------:R-:W-:Y:S01]  /*38b0*/  SHF.R.S32.HI R13, RZ, 0x1f, R34 ;  /* 0x0000001fff0d7819 */ /* 0x000fe20000011422 */
[----:B------:R-:W-:Y:S01]  /*38c0*/  IMAD.WIDE.U32 R6, R18, UR6, R16 ;  /* 0x0000000612067c25 */ /* 0x000fe2000f8e0010 */
[----:B------:R-:W-:-:S03]  /*38d0*/  VIMNMX R46, R46, 0x40, PT ;  /* 0x000000402e2e7848 */ /* 0x000fc60003fe0100 */
[----:B------:R-:W-:-:S04]  /*38e0*/  IMAD.WIDE.U32 R8, R34, R4, R8 ;  /* 0x0000000422087225 */ /* 0x000fc800078e0008 */
[----:B------:R-:W-:Y:S02]  /*38f0*/  IMAD R4, R13, R4, RZ ;  /* 0x000000040d047224 */ /* 0x000fe400078e02ff */
[----:B------:R-:W-:Y:S02]  /*3900*/  IMAD R15, R18, UR7, R15 ;  /* 0x00000007120f7c24 */ /* 0x000fe4000f8e020f */
[----:B------:R-:W-:Y:S01]  /*3910*/  IMAD R5, R34, R5, R4 ;  /* 0x0000000522057224 */ /* 0x000fe200078e0204 */
[----:B------:R-:W-:Y:S01]  /*3920*/  IADD3 R4, P0, R59, R8, RZ ;  /* 0x000000083b047210 */ /* 0x000fe20007f1e0ff */
[----:B------:R-:W-:Y:S02]  /*3930*/  IMAD.IADD R7, R15, 0x1, R7 ;  /* 0x000000010f077824 */ /* 0x000fe400078e0207 */
[----:B------:R-:W-:Y:S01]  /*3940*/  IMAD R13, R13, UR6, RZ ;  /* 0x000000060d0d7c24 */ /* 0x000fe2000f8e02ff */
[----:B------:R-:W-:Y:S01]  /*3950*/  IADD3.X R5, R57, R5, R9, P0, !PT ;  /* 0x0000000539057210 */ /* 0x000fe200007fe409 */
[----:B------:R-:W-:Y:S01]  /*3960*/  IMAD R10, R11, UR6, RZ ;  /* 0x000000060b0a7c24 */ /* 0x000fe2000f8e02ff */
[----:B------:R-:W-:Y:S01]  /*3970*/  ISETP.GE.AND P0, PT, R18, R46, PT ;  /* 0x0000002e1200720c */ /* 0x000fe20003f06270 */
[----:B------:R-:W-:-:S03]  /*3980*/  IMAD.WIDE.U32 R8, R33, UR6, RZ ;  /* 0x0000000621087c25 */ /* 0x000fc6000f8e00ff */
[----:B------:R-:W-:Y:S01]  /*3990*/  ISETP.GE.OR P3, PT, R16, R37, P0 ;  /* 0x000000251000720c */ /* 0x000fe20000766670 */
[C---:B------:R-:W-:Y:S02]  /*39a0*/  IMAD R13, R34.reuse, UR7, R13 ;  /* 0x00000007220d7c24 */ /* 0x040fe4000f8e020d */
[----:B------:R-:W-:-:S04]  /*39b0*/  IMAD.WIDE.U32 R6, R34, UR6, R6 ;  /* 0x0000000622067c25 */ /* 0x000fc8000f8e0006 */
[----:B------:R-:W-:Y:S01]  /*39c0*/  IMAD R15, R33, UR7, R10 ;  /* 0x00000007210f7c24 */ /* 0x000fe2000f8e020a */
[----:B------:R-:W-:Y:S01]  /*39d0*/  LEA R10, P4, R4, UR4, 0x1 ;  /* 0x00000004040a7c11 */ /* 0x000fe2000f8808ff */
[----:B------:R-:W-:Y:S01]  /*39e0*/  IMAD.IADD R13, R13, 0x1, R7 ;  /* 0x000000010d0d7824 */ /* 0x000fe200078e0207 */
[----:B------:R-:W-:Y:S01]  /*39f0*/  LEA R12, P5, R8, R6, 0x6 ;  /* 0x00000006080c7211 */ /* 0x000fe200078a30ff */
[----:B------:R-:W-:Y:S01]  /*3a00*/  IMAD.IADD R9, R15, 0x1, R9 ;  /* 0x000000010f097824 */ /* 0x000fe200078e0209 */
[----:B------:R-:W-:Y:S01]  /*3a10*/  LEA.HI.X R11, R4, UR5, R5, 0x1, P4 ;  /* 0x00000005040b7c11 */ /* 0x000fe2000a0f0c05 */
[----:B------:R-:W-:Y:S01]  /*3a20*/  ULDC.64 UR4, c[0x0][0x400] ;  /* 0x0001000000047ab9 */ /* 0x000fe20000000a00 */
[----:B------:R-:W-:Y:S02]  /*3a30*/  CS2R R4, SRZ ;  /* 0x0000000000047805 */ /* 0x000fe4000001ff00 */
[----:B------:R-:W-:Y:S02]  /*3a40*/  CS2R R6, SRZ ;  /* 0x0000000000067805 */ /* 0x000fe4000001ff00 */
[----:B------:R-:W-:-:S02]  /*3a50*/  LEA.HI.X R9, R8, R13, R9, 0x6, P5 ;  /* 0x0000000d08097211 */ /* 0x000fc400028f3409 */
[C---:B------:R-:W-:Y:S02]  /*3a60*/  LEA R8, P4, R12.reuse, UR4, 0x1 ;  /* 0x000000040c087c11 */ /* 0x040fe4000f8808ff */
[----:B------:R-:W-:Y:S02]  /*3a70*/  CS2R R30, SRZ ;  /* 0x00000000001e7805 */ /* 0x000fe4000001ff00 */
[----:B------:R-:W-:Y:S01]  /*3a80*/  CS2R R28, SRZ ;  /* 0x00000000001c7805 */ /* 0x000fe2000001ff00 */
[----:B------:R-:W2:Y:S01]  /*3a90*/  @!P3 LDG.E.128 R4, desc[UR36][R10.64] ;  /* 0x000000240a04b981 */ /* 0x000ea2000c1e1d00 */
[----:B------:R-:W-:-:S05]  /*3aa0*/  LEA.HI.X R9, R12, UR5, R9, 0x1, P4 ;  /* 0x000000050c097c11 */ /* 0x000fca000a0f0c09 */
[----:B------:R-:W3:Y:S01]  /*3ab0*/  @!P3 LDG.E.128 R28, desc[UR36][R8.64] ;  /* 0x00000024081cb981 */ /* 0x000ee2000c1e1d00 */
[----:B------:R-:W-:Y:S01]  /*3ac0*/  UISETP.NE.AND UP0, UPT, UR38, URZ, UPT ;  /* 0x0000003f2600728c */ /* 0x000fe2000bf05270 */
        /* <DEDUP_REMOVED lines=18> */
[----:B------:R-:W-:Y:S06]  /*3bf0*/  @P3 BRA `(.L_x_6705) ;  /* 0x0000000000043947 */ /* 0x000fec0003800000 */
[----:B------:R-:W-:Y:S01]  /*3c00*/  BPT.TRAP 0x1 ;  /* 0x000000040000795c */ /* 0x000fe20000300000 */
.L_x_6705:
[----:B------:R-:W-:Y:S01]  /*3c10*/  IMAD R40, R156, 0x8, R2 ;  /* 0x000000089c287824 */ /* 0x000fe200078e0202 */
[----:B------:R-:W-:Y:S01]  /*3c20*/  SHF.L.U32 R51, R158, 0x1f, RZ ;  /* 0x0000001f9e337819 */ /* 0x000fe200000006ff */
[----:B------:R-:W-:Y:S03]  /*3c30*/  BSSY B1, `(.L_x_6706) ;  /* 0x0000003000017945 */ /* 0x000fe60003800000 */
[----:B------:R-:W0:Y:S02]  /*3c40*/  SYNCS.PHASECHK.TRANS64.TRYWAIT P5, [R40+URZ+0x38890], R51 ;  /* 0x03889033280075a7 */ /* 0x000e2400080a017f */
[----:B0-----:R-:W-:Y:S05]  /*3c50*/  @!P5 BRA `(.L_x_6707) ;  /* 0x0000035400d0d947 */ /* 0x001fea0003800000 */
.L_x_7064:
[----:B------:R-:W-:Y:S05]  /*3c60*/  BSYNC B1 ;  /* 0x0000000000017941 */ /* 0x000fea0003800000 */
.L_x_6706:
[----:B------:R-:W-:-:S03]  /*3c70*/  UMOV UR4, 0xffffffff ;  /* 0xffffffff00047882 */ /* 0x000fc60000000000 */
[----:B------:R-:W-:Y:S05]  /*3c80*/  BRA.DIV UR4, `(.L_x_6708) ;  /* 0x0000035604d87947 */ /* 0x000fea000b800000 */
[----:B------:R1:W2:Y:S04]  /*3c90*/  SHFL.IDX PT, R21, R49, RZ, 0x1c1f ;  /* 0x001c1fff31157589 */ /* 0x0002a800000e0000 */
[----:B------:R1:W3:Y:S02]  /*3ca0*/  SHFL.IDX PT, R20, R47, RZ, 0x1c1f ;  /* 0x001c1fff2f147589 */ /* 0x0002e400000e0000 */
.L_x_7068:
[----:B-1----:R-:W1:Y:S02]  /*3cb0*/  LDC R47, c[0x0][0x2f4] ;  /* 0x0000bd00ff2f7b82 */ /* 0x002e640000000800 */
[----:B-1----:R-:W-:-:S13]  /*3cc0*/  ISETP.GE.OR P0, PT, R16, R47, P0 ;  /* 0x0000002f1000720c */ /* 0x002fda0000706670 */
[----:B------:R-:W-:Y:S05]  /*3cd0*/  @P0 BRA `(.L_x_6698) ;  /* 0x00000008008c0947 */ /* 0x000fea0003800000 */
[----:B------:R-:W-:Y:S01]  /*3ce0*/  IMAD.SHL.U32 R8, R37, 0x2, RZ ;  /* 0x0000000225087824 */ /* 0x000fe200078e00ff */
[----:B------:R-:W-:Y:S01]  /*3cf0*/  BSSY B1, `(.L_x_6709) ;  /* 0x0000066000017945 */ /* 0x000fe20003800000 */
[----:B------:R-:W-:Y:S02]  /*3d00*/  IMAD.SHL.U32 R37, R0, 0x8, RZ ;  /* 0x0000000800257824 */ /* 0x000fe400078e00ff */
[----:B------:R-:W-:-:S05]  /*3d10*/  @P1 IMAD.IADD R8, R47, 0x1, -R8 ;  /* 0x000000012f081824 */ /* 0x000fca00078e0a08 */
[----:B------:R-:W-:-:S04]  /*3d20*/  SHF.R.S32.HI R9, RZ, 0x1f, R8 ;  /* 0x0000001fff097819 */ /* 0x000fc80000011408 */
[----:B------:R-:W-:Y:S02]  /*3d30*/  LEA.HI R9, R9, R8, RZ, 0x4 ;  /* 0x0000000809097211 */ /* 0x000fe400078f20ff */
[----:B------:R-:W-:Y:S02]  /*3d40*/  LOP3.LUT R8, R55, 0x38, R37, 0xf8, !PT ;  /* 0x0000003837087812 */ /* 0x000fe400078ef825 */
[----:B------:R-:W-:-:S05]  /*3d50*/  LEA.HI.SX32 R9, R9, R0, 0x1c ;  /* 0x0000000009097211 */ /* 0x000fca00078fe2ff */
[----:B------:R-:W-:Y:S01]  /*3d60*/  IMAD.SHL.U32 R48, R9, 0x8, RZ ;  /* 0x0000000809307824 */ /* 0x000fe200078e00ff */
[----:B------:R-:W-:-:S04]  /*3d70*/  LOP3.LUT R9, R50, R8, R53, 0xf6, !PT ;  /* 0x0000000832097212 */ /* 0x000fc800078ef635 */
[----:B------:R-:W-:Y:S01]  /*3d80*/  LOP3.LUT R55, R55, 0x38, R48, 0xf8, !PT ;  /* 0x0000003837377812 */ /* 0x000fe200078ef830 */
[----:B------:R-:W-:-:S03]  /*3d90*/  IMAD.IADD R9, R36, 0x1, R9 ;  /* 0x0000000124097824 */ /* 0x000fc600078e0209 */
[----:B------:R-:W-:Y:S01]  /*3da0*/  LOP3.LUT R55, R50, R55, R53, 0xf6, !PT ;  /* 0x0000003732377212 */ /* 0x000fe200078ef635 */
[----:B------:R-:W-:-:S04]  /*3db0*/  IMAD R9, R9, 0x2, R2 ;  /* 0x0000000209097824 */ /* 0x000fc800078e0202 */
[----:B------:R-:W-:Y:S02]  /*3dc0*/  IMAD.IADD R55, R36, 0x1, R55 ;  /* 0x0000000124377824 */ /* 0x000fe400078e0237 */
[----:B------:R-:W1:Y:S01]  /*3dd0*/  LDS.128 R8, [R9+0x22400] ;  /* 0x0224000009087984 */ /* 0x000e620000000c00 */
[----:B--23--:R-:W-:-:S04]  /*3de0*/  IMAD.WIDE R36, R37, 0x2, R20 ;  /* 0x0000000225247825 */ /* 0x00cfc800078e0214 */
[----:B------:R-:W-:-:S05]  /*3df0*/  IMAD R55, R55, 0x2, R2 ;  /* 0x0000000237377824 */ /* 0x000fca00078e0202 */
[----:B------:R2:W3:Y:S01]  /*3e00*/  LDS.128 R12, [R55+0x22400] ;  /* 0x02240000370c7984 */ /* 0x0004e20000000c00 */
[----:B------:R-:W-:Y:S05]  /*3e10*/  @P4 BRA `(.L_x_6710) ;  /* 0x00000004004c4947 */ /* 0x000fea0003800000 */
[----:B------:R-:W-:Y:S02]  /*3e20*/  SHF.R.U32.HI R50, RZ, 0x10, R29 ;  /* 0x00000010ff327819 */ /* 0x000fe4000001161d */
[--C-:B------:R-:W-:Y:S02]  /*3e30*/  SHF.R.U64 R49, R4, 0x10, R5.reuse ;  /* 0x0000001004317819 */ /* 0x100fe40000001205 */
[----:B------:R-:W-:Y:S01]  /*3e40*/  SHF.R.U32.HI R52, RZ, 0x10, R5 ;  /* 0x00000010ff347819 */ /* 0x000fe20000011605 */
[----:B------:R-:W-:Y:S01]  /*3e50*/  HADD2.F32 R50, -RZ, R50.H0_H0 ;  /* 0x20000032ff327230 */ /* 0x000fe20000004100 */
[----:B------:R-:W-:Y:S01]  /*3e60*/  SHF.R.U64 R28, R28, 0x10, R29 ;  /* 0x000000101c1c7819 */ /* 0x000fe2000000121d */
[----:B-1----:R-:W-:Y:S01]  /*3e70*/  IMAD.MOV.U32 R29, RZ, RZ, R8 ;  /* 0x000000ffff1d7224 */ /* 0x002fe200078e0008 */
[--C-:B------:R-:W-:Y:S01]  /*3e80*/  SHF.R.U64 R4, R6, 0x10, R7.reuse ;  /* 0x0000001006047819 */ /* 0x100fe20000001207 */
[----:B------:R-:W-:Y:S01]  /*3e90*/  HADD2.F32 R6, -RZ, R9.H0_H0 ;  /* 0x20000009ff067230 */ /* 0x000fe20000004100 */
[----:B------:R-:W-:Y:S01]  /*3ea0*/  SHF.R.U32.HI R56, RZ, 0x10, R7 ;  /* 0x00000010ff387819 */ /* 0x000fe20000011607 */
[--C-:B---3--:R-:W-:Y:S01]  /*3eb0*/  HADD2.F32 R7, -RZ, R13.reuse.H0_H0 ;  /* 0x2000000dff077230 */ /* 0x108fe20000004100 */
[--C-:B------:R-:W-:Y:S01]  /*3ec0*/  SHF.R.U64 R5, R30, 0x10, R31.reuse ;  /* 0x000000101e057819 */ /* 0x100fe2000000121f */
[----:B------:R-:W-:Y:S01]  /*3ed0*/  HADD2.F32 R8, -RZ, R13.H1_H1 ;  /* 0x3000000dff087230 */ /* 0x000fe20000004100 */
[----:B--2---:R-:W-:Y:S01]  /*3ee0*/  SHF.R.U32.HI R55, RZ, 0x10, R31 ;  /* 0x00000010ff377819 */ /* 0x004fe2000001161f */
[----:B------:R-:W-:-:S02]  /*3ef0*/  HADD2.F32 R31, -RZ, R54.H1_H1 ;  /* 0x30000036ff1f7230 */ /* 0x000fc40000004100 */
[----:B------:R-:W-:Y:S02]  /*3f00*/  HADD2.F32 R9, -RZ, R9.H1_H1 ;  /* 0x30000009ff097230 */ /* 0x000fe40000004100 */
[----:B------:R-:W-:Y:S02]  /*3f10*/  IMAD.MOV.U32 R30, RZ, RZ, R12 ;  /* 0x000000ffff1e7224 */ /* 0x000fe400078e000c */
[-C--:B------:R-:W-:Y:S01]  /*3f20*/  FMUL.FTZ R53, R7, R31.reuse ;  /* 0x0000001f07357220 */ /* 0x080fe20000410000 */
[----:B------:R-:W-:Y:S02]  /*3f30*/  HADD2.F32 R12, -RZ, R54.H0_H0 ;  /* 0x20000036ff0c7230 */ /* 0x000fe40000004100 */
[-C--:B------:R-:W-:Y:S01]  /*3f40*/  FMUL.FTZ R54, R8, R50.reuse ;  /* 0x0000003208367220 */ /* 0x080fe20000410000 */
[----:B------:R-:W-:Y:S02]  /*3f50*/  HADD2.F32 R13, -RZ, R52.H0_H0 ;  /* 0x20000034ff0d7230 */ /* 0x000fe40000004100 */
[C---:B------:R-:W-:Y:S01]  /*3f60*/  FMUL.FTZ R52, R6.reuse, R31 ;  /* 0x0000001f06347220 */ /* 0x040fe20000410000 */
[----:B------:R-:W-:Y:S01]  /*3f70*/  FMUL.FTZ R31, R9, R50 ;  /* 0x00000032091f7220 */ /* 0x000fe20000410000 */
[----:B------:R-:W-:Y:S01]  /*3f80*/  FFMA.FTZ R6, R6, R12, -R53 ;  /* 0x0000000c06067223 */ /* 0x000fe20000010835 */
[----:B------:R-:W-:-:S02]  /*3f90*/  HADD2.F32 R50, -RZ, R56.H0_H0 ;  /* 0x20000038ff327230 */ /* 0x000fc40000004100 */
[----:B------:R-:W-:Y:S01]  /*3fa0*/  FFMA.FTZ R7, R7, R12, R52 ;  /* 0x0000000c07077223 */ /* 0x000fe20000010034 */
[-C--:B------:R-:W-:Y:S01]  /*3fb0*/  FFMA.FTZ R9, R9, R13.reuse, -R54 ;  /* 0x0000000d09097223 */ /* 0x080fe20000010836 */
[----:B------:R-:W-:Y:S01]  /*3fc0*/  FFMA.FTZ R8, R8, R13, R31 ;  /* 0x0000000d08087223 */ /* 0x000fe2000001001f */
[----:B------:R-:W-:Y:S02]  /*3fd0*/  HADD2.F32 R12, -RZ, R11.H0_H0 ;  /* 0x2000000bff0c7230 */ /* 0x000fe40000004100 */
[----:B------:R-:W-:Y:S01]  /*3fe0*/  HADD2.F32 R52, -RZ, R57.H0_H0 ;  /* 0x20000039ff347230 */ /* 0x000fe20000004100 */
[----:B------:R-:W-:Y:S01]  /*3ff0*/  F2FP.F16.F32.PACK_AB R9, R9, R6 ;  /* 0x000000060909723e */ /* 0x000fe200000000ff */
[----:B------:R-:W-:Y:S02]  /*4000*/  HADD2.F32 R13, -RZ, R15.H0_H0 ;  /* 0x2000000fff0d7230 */ /* 0x000fe40000004100 */
[----:B------:R-:W-:Y:S02]  /*4010*/  HADD2.F32 R54, -RZ, R55.H0_H0 ;  /* 0x20000037ff367230 */ /* 0x000fe40000004100 */
[----:B------:R-:W-:-:S02]  /*4020*/  HADD2.F32 R11, -RZ, R11.H1_H1 ;  /* 0x3000000bff0b7230 */ /* 0x000fc40000004100 */
[-C--:B------:R-:W-:Y:S01]  /*4030*/  FMUL.FTZ R53, R13, R52.reuse ;  /* 0x000000340d357220 */ /* 0x080fe20000410000 */
[----:B------:R-:W-:Y:S02]  /*4040*/  HADD2.F32 R15, -RZ, R15.H1_H1 ;  /* 0x3000000fff0f7230 */ /* 0x000fe40000004100 */
[----:B------:R-:W-:Y:S01]  /*4050*/  FMUL.FTZ R52, R12, R52 ;  /* 0x000000340c347220 */ /* 0x000fe20000410000 */
[----:B------:R-:W-:Y:S02]  /*4060*/  HADD2.F32 R31, -RZ, R57.H1_H1 ;  /* 0x30000039ff1f7230 */ /* 0x000fe40000004100 */
[-C--:B------:R-:W-:Y:S01]  /*4070*/  FMUL.FTZ R58, R11, R54.reuse ;  /* 0x000000360b3a7220 */ /* 0x080fe20000410000 */
[----:B------:R-:W-:Y:S02]  /*4080*/  HADD2.F32 R28, -RZ, R28.H0_H0 ;  /* 0x2000001cff1c7230 */ /* 0x000fe40000004100 */
[----:B------:R-:W-:Y:S01]  /*4090*/  FMUL.FTZ R56, R15, R54 ;  /* 0x000000360f387220 */ /* 0x000fe20000410000 */
[----:B------:R-:W-:-:S02]  /*40a0*/  HADD2.F32 R49, -RZ, R49.H0_H0 ;  /* 0x20000031ff317230 */ /* 0x000fc40000004100 */
[-C--:B------:R-:W-:Y:S01]  /*40b0*/  FFMA.FTZ R54, R12, R31.reuse, -R53 ;  /* 0x0000001f0c367223 */ /* 0x080fe20000010835 */
[-C--:B------:R-:W-:Y:S01]  /*40c0*/  FFMA.FTZ R58, R15, R50.reuse, R58 ;  /* 0x000000320f3a7223 */ /* 0x080fe2000001003a */
[----:B------:R-:W-:Y:S01]  /*40d0*/  FFMA.FTZ R57, R11, R50, -R56 ;  /* 0x000000320b397223 */ /* 0x000fe20000010838 */
[----:B------:R-:W-:Y:S02]  /*40e0*/  HADD2.F32 R15, -RZ, R60.H0_H0 ;  /* 0x2000003cff0f7230 */ /* 0x000fe40000004100 */
[----:B------:R-:W-:Y:S01]  /*40f0*/  FFMA.FTZ R55, R13, R31, R52 ;  /* 0x0000001f0d377223 */ /* 0x000fe20000010034 */
[----:B------:R-:W-:Y:S02]  /*4100*/  HADD2.F32 R12, -RZ, R30.H0_H0 ;  /* 0x2000001eff0c7230 */ /* 0x000fe40000004100 */
[----:B------:R-:W-:Y:S02]  /*4110*/  HADD2.F32 R11, -RZ, R29.H0_H0 ;  /* 0x2000001dff0b7230 */ /* 0x000fe40000004100 */
[----:B------:R-:W-:-:S02]  /*4120*/  HADD2.F32 R13, -RZ, R59.H0_H0 ;  /* 0x2000003bff0d7230 */ /* 0x000fc40000004100 */
[CC--:B------:R-:W-:Y:S01]  /*4130*/  FMUL.FTZ R50, R12.reuse, R15.reuse ;  /* 0x0000000f0c327220 */ /* 0x0c0fe20000410000 */
[----:B------:R-:W-:Y:S02]  /*4140*/  HADD2.F32 R30, -RZ, R30.H1_H1 ;  /* 0x3000001eff1e7230 */ /* 0x000fe40000004100 */
[C---:B------:R-:W-:Y:S01]  /*4150*/  FMUL.FTZ R15, R11.reuse, R15 ;  /* 0x0000000f0b0f7220 */ /* 0x040fe20000410000 */
[----:B------:R-:W-:Y:S02]  /*4160*/  HADD2.F32 R29, -RZ, R29.H1_H1 ;  /* 0x3000001dff1d7230 */ /* 0x000fe40000004100 */
[-C--:B------:R-:W-:Y:S01]  /*4170*/  FFMA.FTZ R50, R11, R13.reuse, -R50 ;  /* 0x0000000d0b327223 */ /* 0x080fe20000010832 */
[----:B------:R-:W-:Y:S02]  /*4180*/  HADD2.F32 R11, -RZ, R14.H0_H0 ;  /* 0x2000000eff0b7230 */ /* 0x000fe40000004100 */
[----:B------:R-:W-:Y:S01]  /*4190*/  FFMA.FTZ R31, R12, R13, R15 ;  /* 0x0000000d0c1f7223 */ /* 0x000fe2000001000f */
[-C--:B------:R-:W-:Y:S01]  /*41a0*/  FMUL.FTZ R52, R30, R28.reuse ;  /* 0x0000001c1e347220 */ /* 0x080fe20000410000 */
[----:B------:R-:W-:Y:S01]  /*41b0*/  FMUL.FTZ R53, R29, R28 ;  /* 0x0000001c1d357220 */ /* 0x000fe20000410000 */
[----:B------:R-:W-:Y:S01]  /*41c0*/  HADD2.F32 R15, -RZ, R5.H0_H0 ;  /* 0x20000005ff0f7230 */ /* 0x000fe20000004100 */
[----:B------:R-:W-:Y:S01]  /*41d0*/  F2FP.F16.F32.PACK_AB R55, R58, R55 ;  /* 0x000000373a37723e */ /* 0x000fe200000000ff */
[----:B------:R-:W-:-:S02]  /*41e0*/  HADD2.F32 R28, -RZ, R59.H1_H1 ;  /* 0x3000003bff1c7230 */ /* 0x000fc40000004100 */
[-C--:B------:R-:W-:Y:S01]  /*41f0*/  FFMA.FTZ R29, R29, R49.reuse, -R52 ;  /* 0x000000311d1d7223 */ /* 0x080fe20000010834 */
[----:B------:R-:W-:Y:S02]  /*4200*/  HADD2.F32 R5, -RZ, R10.H0_H0 ;  /* 0x2000000aff057230 */ /* 0x000fe40000004100 */
[----:B------:R-:W-:Y:S01]  /*4210*/  FFMA.FTZ R30, R30, R49, R53 ;  /* 0x000000311e1e7223 */ /* 0x000fe20000010035 */
[----:B------:R-:W-:Y:S02]  /*4220*/  HADD2.F32 R14, -RZ, R14.H1_H1 ;  /* 0x3000000eff0e7230 */ /* 0x000fe40000004100 */
[----:B------:R-:W-:Y:S02]  /*4230*/  HADD2.F32 R10, -RZ, R10.H1_H1 ;  /* 0x3000000aff0a7230 */ /* 0x000fe40000004100 */
[----:B------:R-:W-:Y:S02]  /*4240*/  HADD2.F32 R13, -RZ, R4.H0_H0 ;  /* 0x20000004ff0d7230 */ /* 0x000fe40000004100 */
[----:B------:R-:W-:Y:S01]  /*4250*/  FMUL.FTZ R4, R11, R28 ;  /* 0x0000001c0b047220 */ /* 0x000fe20000410000 */
[----:B------:R-:W-:-:S02]  /*4260*/  HADD2.F32 R12, -RZ, R60.H1_H1 ;  /* 0x3000003cff0c7230 */ /* 0x000fc40000004100 */
[-C--:B------:R-:W-:Y:S01]  /*4270*/  FMUL.FTZ R49, R14, R15.reuse ;  /* 0x0000000f0e317220 */ /* 0x080fe20000410000 */
[C---:B------:R-:W-:Y:S01]  /*4280*/  FMUL.FTZ R28, R5.reuse, R28 ;  /* 0x0000001c051c7220 */ /* 0x040fe20000410000 */
[----:B------:R-:W-:Y:S01]  /*4290*/  FMUL.FTZ R15, R10, R15 ;  /* 0x0000000f0a0f7220 */ /* 0x000fe20000410000 */
[-C--:B------:R-:W-:Y:S02]  /*42a0*/  FFMA.FTZ R4, R5, R12.reuse, -R4 ;  /* 0x0000000c05047223 */ /* 0x080fe40000010804 */
[----:B------:R-:W-:Y:S01]  /*42b0*/  FFMA.FTZ R28, R11, R12, R28 ;  /* 0x0000000c0b1c7223 */ /* 0x000fe2000001001c */
[-C--:B------:R-:W-:Y:S01]  /*42c0*/  FFMA.FTZ R15, R14, R13.reuse, R15 ;  /* 0x0000000d0e0f7223 */ /* 0x080fe2000001000f */
[----:B------:R-:W-:Y:S01]  /*42d0*/  FFMA.FTZ R49, R10, R13, -R49 ;  /* 0x0000000d0a317223 */ /* 0x000fe20000010831 */
[----:B------:R-:W-:Y:S02]  /*42e0*/  F2FP.F16.F32.PACK_AB R13, R8, R7 ;  /* 0x00000007080d723e */ /* 0x000fe400000000ff */
[----:B------:R-:W-:-:S02]  /*42f0*/  F2FP.F16.F32.PACK_AB R11, R57, R54 ;  /* 0x00000036390b723e */ /* 0x000fc400000000ff */
[----:B------:R-:W-:Y:S01]  /*4300*/  F2FP.F16.F32.PACK_AB R14, R15, R28 ;  /* 0x0000001c0f0e723e */ /* 0x000fe200000000ff */
[----:B------:R-:W-:Y:S01]  /*4310*/  IMAD.MOV.U32 R15, RZ, RZ, R55 ;  /* 0x000000ffff0f7224 */ /* 0x000fe200078e0037 */
[----:B------:R-:W-:Y:S02]  /*4320*/  F2FP.F16.F32.PACK_AB R8, R29, R50 ;  /* 0x000000321d08723e */ /* 0x000fe400000000ff */
[----:B------:R-:W-:Y:S02]  /*4330*/  F2FP.F16.F32.PACK_AB R12, R30, R31 ;  /* 0x0000001f1e0c723e */ /* 0x000fe400000000ff */
[----:B------:R-:W-:-:S07]  /*4340*/  F2FP.F16.F32.PACK_AB R10, R49, R4 ;  /* 0x00000004310a723e */ /* 0x000fce00000000ff */
.L_x_6710:
[----:B------:R-:W-:Y:S05]  /*4350*/  BSYNC B1 ;  /* 0x0000000000017941 */ /* 0x000fea0003800000 */
.L_x_6709:
[----:B-1----:R1:W-:Y:S01]  /*4360*/  ST.E.128 desc[UR36][R36.64], R8 ;  /* 0x0000000824007985 */ /* 0x0023e2000c101d24 */
[----:B------:R-:W-:-:S13]  /*4370*/  ISETP.GE.AND P0, PT, R48, R47, PT ;  /* 0x0000002f3000720c */ /* 0x000fda0003f06270 */
[----:B------:R-:W-:Y:S05]  /*4380*/  @P0 BRA `(.L_x_6698) ;  /* 0x0000000000e00947 */ /* 0x000fea0003800000 */
[----:B------:R-:W-:-:S05]  /*4390*/  IMAD.WIDE R20, R48, 0x2, R20 ;  /* 0x0000000230147825 */ /* 0x000fca00078e0214 */
[----:B---3--:R3:W-:Y:S01]  /*43a0*/  ST.E.128 desc[UR36][R20.64], R12 ;  /* 0x0000000c14007985 */ /* 0x0087e2000c101d24 */
[----:B------:R-:W-:Y:S05]  /*43b0*/  BRA `(.L_x_6698) ;  /* 0x0000000000d47947 */ /* 0x000fea0003800000 */
.L_x_6690:
[----:B------:R-:W-:-:S06]  /*43c0*/  UISETP.NE.AND UP0, UPT, UR38, URZ, UPT ;  /* 0x0000003f2600728c */ /* 0x000fcc000bf05270 */
[----:B------:R-:W-:-:S13]  /*43d0*/  PLOP3.LUT P3, PT, PT, PT, UP0, 0x80, 0x0 ;  /* 0x000000000000781c */ /* 0x000fda0003f6f008 */
[----:B------:R-:W-:Y:S05]  /*43e0*/  @P3 BRA `(.L_x_6711) ;  /* 0x0000000000043947 */ /* 0x000fea0003800000 */
[----:B------:R-:W-:Y:S01]  /*43f0*/  BPT.TRAP 0x1 ;  /* 0x000000040000795c */ /* 0x000fe20000300000 */
.L_x_6711:
[----:B------:R-:W-:Y:S01]  /*4400*/  IMAD R40, R156, 0x8, R2 ;  /* 0x000000089c287824 */ /* 0x000fe200078e0202 */
[----:B------:R-:W-:Y:S01]  /*4410*/  SHF.L.U32 R51, R158, 0x1f, RZ ;  /* 0x0000001f9e337819 */ /* 0x000fe200000006ff */
[----:B------:R-:W-:Y:S01]  /*4420*/  BSSY B1, `(.L_x_6712) ;  /* 0x0000004000017945 */ /* 0x000fe20003800000 */
[----:B------:R-:W-:Y:S02]  /*4430*/  SHF.R.S32.HI R44, RZ, 0x1f, R43 ;  /* 0x0000001fff2c7819 */ /* 0x000fe4000001142b */
[----:B------:R-:W0:Y:S02]  /*4440*/  SYNCS.PHASECHK.TRANS64.TRYWAIT P0, [R40+URZ+0x38890], R51 ;  /* 0x03889033280075a7 */ /* 0x000e24000800017f */
[----:B0-----:R-:W-:Y:S05]  /*4450*/  @!P0 BRA `(.L_x_6713) ;  /* 0x0000035000308947 */ /* 0x001fea0003800000 */
.L_x_7069:
[----:B------:R-:W-:Y:S05]  /*4460*/  BSYNC B1 ;  /* 0x0000000000017941 */ /* 0x000fea0003800000 */
.L_x_6712:
        /* <DEDUP_REMOVED lines=24> */
.L_x_7073:
[----:B------:R-:W-:Y:S05]  /*45f0*/  @!P0 BRA `(.L_x_6698) ;  /* 0x0000000000448947 */ /* 0x000fea0003800000 */
[----:B------:R-:W-:Y:S02]  /*4600*/  ULDC UR4, c[0x0][0x2f4] ;  /* 0x0000bd0000047ab9 */ /* 0x000fe40000000800 */
[----:B------:R-:W-:-:S13]  /*4610*/  ISETP.GE.AND P4, PT, R16, UR4, PT ;  /* 0x0000000410007c0c */ /* 0x000fda000bf86270 */
[----:B-1----:R-:W1:Y:S01]  /*4620*/  @!P4 LDS.128 R4, [R48+0x22400] ;  /* 0x022400003004c984 */ /* 0x002e620000000c00 */
[----:B---3--:R-:W-:-:S04]  /*4630*/  @!P4 LEA R8, P0, R16, R14, 0x1 ;  /* 0x0000000e1008c211 */ /* 0x008fc800078008ff */
[----:B--2---:R-:W-:Y:S02]  /*4640*/  @!P4 LEA.HI.X R9, R16, R21, R17, 0x1, P0 ;  /* 0x000000151009c211 */ /* 0x004fe400000f0c11 */
[----:B------:R-:W-:-:S03]  /*4650*/  ISETP.GE.AND P0, PT, R19, UR4, PT ;  /* 0x0000000413007c0c */ /* 0x000fc6000bf06270 */
[----:B-1----:R4:W-:Y:S10]  /*4660*/  @!P4 ST.E.128 desc[UR36][R8.64], R4 ;  /* 0x000000040800c985 */ /* 0x0029f4000c101d24 */
        /* <DEDUP_REMOVED lines=8> */
[----:B------:R-:W1:Y:S04]  /*46f0*/  LDS.128 R4, [R5+0x22400] ;  /* 0x0224000005047984 */ /* 0x000e680000000c00 */
[----:B-1----:R1:W-:Y:S02]  /*4700*/  ST.E.128 desc[UR36][R8.64], R4 ;  /* 0x0000000408007985 */ /* 0x0023e4000c101d24 */
.L_x_6698:
[----:B------:R-:W-:Y:S05]  /*4710*/  BSYNC B0 ;  /* 0x0000000000007941 */ /* 0x000fea0003800000 */
.L_x_6689:
[----:B-1--4-:R-:W1:Y:S01]  /*4720*/  S2R R4, SR_TID.X ;  /* 0x0000000000047919 */ /* 0x012e620000002100 */
[----:B------:R-:W-:Y:S01]  /*4730*/  @!PT LDS RZ, [RZ] ;  /* 0x00000000fffff984 */ /* 0x000fe20000000800 */
[----:B------:R-:W-:Y:S01]  /*4740*/  @!PT LDS RZ, [RZ] ;  /* 0x00000000fffff984 */ /* 0x000fe20000000800 */
[----:B------:R-:W-:Y:S01]  /*4750*/  @!PT LDS RZ, [RZ] ;  /* 0x00000000fffff984 */ /* 0x000fe20000000800 */
[----:B------:R-:W-:Y:S01]  /*4760*/  @!PT LDS RZ, [RZ] ;  /* 0x00000000fffff984 */ /* 0x000fe20000000800 */
[----:B------:R4:W-:Y:S06]  /*4770*/  MEMBAR.ALL.CTA ;  /* 0x0000000000007992 */ /* 0x0009ec0000008000 */
[----:B----4-:R-:W4:Y:S01]  /*4780*/  FENCE.VIEW.ASYNC.S ;  /* 0x00000000000073c6 */ /* 0x010f220000000000 */
[----:B------:R-:W-:Y:S05]  /*4790*/  WARPSYNC.ALL ;  /* 0x0000000000007948 */ /* 0x000fea0003800000 */
[----:B------:R-:W-:Y:S01]  /*47a0*/  BSSY B0, `(.L_x_6715) ;  /* 0x000000a000007945 */ /* 0x000fe20003800000 */
[----:B-1----:R-:W-:-:S02]  /*47b0*/  SHF.R.U32.HI R5, RZ, 0x7, R4 ;  /* 0x00000007ff057819 */ /* 0x002fc40000011604 */
[----:B------:R-:W-:-:S03]  /*47c0*/  LOP3.LUT P0, RZ, R4, 0x7f, RZ, 0xc0, !PT ;  /* 0x0000007f04ff7812 */ /* 0x000fc6000780c0ff */
[----:B------:R-:W-:-:S10]  /*47d0*/  VIADD R10, R5, 0x8 ;  /* 0x00000008050a7836 */ /* 0x000fd40000000000 */
[----:B------:R-:W-:-:S05]  /*47e0*/  @!P0 VIADD R4, R40, 0x388a0 ;  /* 0x000388a028048836 */ /* 0x000fca0000000000 */
[----:B------:R-:W-:Y:S01]  /*47f0*/  @!P0 PRMT R4, RZ, 0x654, R4 ;  /* 0x00000654ff048816 */ /* 0x000fe20000000004 */
[----:B----4-:R1:W-:Y:S06]  /*4800*/  BAR.SYNC.DEFER_BLOCKING R10, 0x80 ;  /* 0x0002000a0000751d */ /* 0x0103ec0000010000 */
[----:B------:R1:W-:Y:S01]  /*4810*/  @!P0 SYNCS.ARRIVE.TRANS64.RED.A1T0 RZ, [R4+URZ], RZ ;  /* 0x000000ff04ff89a7 */ /* 0x0003e2000810043f */
[----:B------:R-:W-:Y:S05]  /*4820*/  @P3 BRA `(.L_x_6716) ;  /* 0x0000000000043947 */ /* 0x000fea0003800000 */
[----:B------:R-:W-:Y:S01]  /*4830*/  BPT.TRAP 0x1 ;  /* 0x000000040000795c */ /* 0x000fe20000300000 */
.L_x_6716:
[----:B------:R-:W-:Y:S05]  /*4840*/  BSYNC B0 ;  /* 0x0000000000007941 */ /* 0x000fea0003800000 */
.L_x_6715:
[----:B------:R-:W4:Y:S01]  /*4850*/  SYNCS.PHASECHK.TRANS64.TRYWAIT P3, [R40+URZ+0x388b0], R51 ;  /* 0x0388b033280075a7 */ /* 0x000f22000806017f */
[----:B------:R-:W-:Y:S04]  /*4860*/  BSSY B0, `(.L_x_6717) ;  /* 0x0000002000007945 */ /* 0x000fe80003800000 */
[----:B----4-:R-:W-:Y:S05]  /*4870*/  @!P3 BRA `(.L_x_6718) ;  /* 0x0000034c0080b947 */ /* 0x010fea0003800000 */
.L_x_7074:
[----:B------:R-:W-:Y:S05]  /*4880*/  BSYNC B0 ;  /* 0x0000000000007941 */ /* 0x000fea0003800000 */
.L_x_6717:
[----:B------:R-:W-:Y:S01]  /*4890*/  ULDC.64 UR4, c[0x0][0x328] ;  /* 0x0000ca0000047ab9 */ /* 0x000fe20000000a00 */
[----:B------:R-:W-:Y:S01]  /*48a0*/  ULDC.64 UR6, c[0x0][0x318] ;  /* 0x0000c60000067ab9 */ /* 0x000fe20000000a00 */
[----:B------:R-:W-:Y:S01]  /*48b0*/  IMAD R44, R44, UR4, RZ ;  /* 0x000000042c2c7c24 */ /* 0x000fe2000f8e02ff */
[----:B------:R-:W-:Y:S01]  /*48c0*/  BSSY B0, `(.L_x_6719) ;  /* 0x0000077000007945 */ /* 0x000fe20003800000 */
[----:B-1----:R-:W-:-:S04]  /*48d0*/  IMAD.WIDE.U32 R4, R43, UR4, RZ ;  /* 0x000000042b047c25 */ /* 0x002fc8000f8e00ff */
[----:B------:R-:W-:Y:S01]  /*48e0*/  IMAD R43, R43, UR5, R44 ;  /* 0x000000052b2b7c24 */ /* 0x000fe2000f8e022c */
[----:B------:R-:W-:Y:S01]  /*48f0*/  ULDC.64 UR4, c[0x0][0x338] ;  /* 0x0000ce0000047ab9 */ /* 0x000fe20000000a00 */
[----:B------:R-:W-:Y:S02]  /*4900*/  IMAD R9, R156, 0x8000, R42 ;  /* 0x000080009c097824 */ /* 0x000fe400078e022a */
        /* <DEDUP_REMOVED lines=8> */
[----:B---3--:R-:W-:-:S04]  /*4990*/  LEA R12, P3, R4, UR6, 0x1 ;  /* 0x00000006040c7c11 */ /* 0x008fc8000f8608ff */
[----:B------:R-:W-:Y:S02]  /*49a0*/  LEA.HI.X R11, R4, UR7, R11, 0x1, P3 ;  /* 0x00000007040b7c11 */ /* 0x000fe400098f0c0b */
[----:B------:R-:W-:Y:S01]  /*49b0*/  ISETP.GT.AND P3, PT, R46, R18, PT ;  /* 0x000000122e00720c */ /* 0x000fe20003f64270 */
[----:B------:R-:W1:Y:S04]  /*49c0*/  SHFL.IDX PT, R12, R12, RZ, 0x1c1f ;  /* 0x001c1fff0c0c7589 */ /* 0x000e6800000e0000 */
[----:B------:R-:W3:Y:S08]  /*49d0*/  SHFL.IDX PT, R11, R11, RZ, 0x1c1f ;  /* 0x001c1fff0b0b7589 */ /* 0x000ef000000e0000 */
[----:B------:R-:W-:Y:S05]  /*49e0*/  @!P3 BRA `(.L_x_6720) ;  /* 0x000000040090b947 */ /* 0x000fea0003800000 */
[----:B------:R-:W-:Y:S01]  /*49f0*/  ULDC UR4, c[0x0][0x320] ;  /* 0x0000c80000047ab9 */ /* 0x000fe20000000800 */
[C---:B------:R-:W-:Y:S01]  /*4a00*/  IMAD R14, R9.reuse, 0x2, R2 ;  /* 0x00000002090e7824 */ /* 0x040fe200078e0202 */
[C---:B------:R-:W-:Y:S01]  /*4a10*/  ISETP.GE.AND P4, PT, R16.reuse, UR4, PT ;  /* 0x0000000410007c0c */ /* 0x040fe2000bf86270 */
[----:B------:R-:W-:Y:S01]  /*4a20*/  VIADD R13, R9, 0x20 ;  /* 0x00000020090d7836 */ /* 0x000fe20000000000 */
[----:B------:R-:W-:Y:S01]  /*4a30*/  LOP3.LUT P6, RZ, R159, 0x4, RZ, 0xc0, !PT ;  /* 0x000000049fff7812 */ /* 0x000fe200078cc0ff */
[----:B------:R-:W-:Y:S01]  /*4a40*/  VIADD R15, R16, 0x40 ;  /* 0x00000040100f7836 */ /* 0x000fe20000000000 */
[----:B------:R-:W-:-:S09]  /*4a50*/  ISETP.GE.AND P3, PT, R19, UR4, PT ;  /* 0x0000000413007c0c */ /* 0x000fd2000bf66270 */
[----:B------:R-:W5:Y:S01]  /*4a60*/  @!P4 LDS.128 R4, [R14+0x400] ;  /* 0x000400000e04c984 */ /* 0x000f620000000c00 */
[----:B-1----:R-:W-:Y:S01]  /*4a70*/  @!P4 LEA R8, P5, R16, R12, 0x1 ;  /* 0x0000000c1008c211 */ /* 0x002fe200078a08ff */
[----:B------:R-:W-:-:S03]  /*4a80*/  @P6 VIADD R13, R9, 0xffffffe0 ;  /* 0xffffffe0090d6836 */ /* 0x000fc60000000000 */
[----:B---3--:R-:W-:Y:S01]  /*4a90*/  @!P4 LEA.HI.X R9, R16, R11, R17, 0x1, P5 ;  /* 0x0000000b1009c211 */ /* 0x008fe200028f0c11 */
[----:B------:R-:W-:-:S04]  /*4aa0*/  IMAD R13, R13, 0x2, R2 ;  /* 0x000000020d0d7824 */ /* 0x000fc800078e0202 */
[----:B-----5:R1:W-:Y:S01]  /*4ab0*/  @!P4 ST.E.128 desc[UR36][R8.64], R4 ;  /* 0x000000040800c985 */ /* 0x0203e2000c101d24 */
[----:B------:R-:W-:Y:S01]  /*4ac0*/  ISETP.GE.AND P4, PT, R15, UR4, PT ;  /* 0x000000040f007c0c */ /* 0x000fe2000bf86270 */
[----:B------:R-:W-:Y:S02]  /*4ad0*/  VIADD R15, R16, 0x60 ;  /* 0x00000060100f7836 */ /* 0x000fe40000000000 */
[----:B------:R-:W3:Y:S01]  /*4ae0*/  @!P3 LDS.128 R4, [R13+0x400] ;  /* 0x000400000d04b984 */ /* 0x000ee20000000c00 */
[----:B-1----:R-:W-:-:S04]  /*4af0*/  @!P3 LEA R8, P5, R19, R12, 0x1 ;  /* 0x0000000c1308b211 */ /* 0x002fc800078a08ff */
[----:B------:R-:W-:-:S05]  /*4b00*/  @!P3 LEA.HI.X R9, R19, R11, R164, 0x1, P5 ;  /* 0x0000000b1309b211 */ /* 0x000fca00028f0ca4 */
[----:B---3--:R1:W-:Y:S01]  /*4b10*/  @!P3 ST.E.128 desc[UR36][R8.64], R4 ;  /* 0x000000040800b985 */ /* 0x0083e2000c101d24 */
[----:B------:R-:W-:Y:S01]  /*4b20*/  ISETP.GE.AND P3, PT, R15, UR4, PT ;  /* 0x000000040f007c0c */ /* 0x000fe2000bf66270 */
[----:B------:R-:W-:Y:S02]  /*4b30*/  VIADD R15, R16, 0x80 ;  /* 0x00000080100f7836 */ /* 0x000fe40000000000 */
[----:B------:R-:W3:Y:S01]  /*4b40*/  @!P4 LDS.128 R4, [R14+0x2400] ;  /* 0x002400000e04c984 */ /* 0x000ee20000000c00 */
[----:B-1----:R-:W-:-:S05]  /*4b50*/  @!P4 LEA R8, P5, R197, R12, 0x1 ;  /* 0x0000000cc508c211 */ /* 0x002fca00078a08ff */
[----:B------:R-:W-:-:S05]  /*4b60*/  @!P4 IMAD.X R9, R11, 0x1, R198, P5 ;  /* 0x000000010b09c824 */ /* 0x000fca00028e06c6 */
        /* <DEDUP_REMOVED lines=67> */
[----:B------:R-:W-:-:S03]  /*4fa0*/  ISETP.GE.AND P3, PT, R15, UR4, PT ;  /* 0x000000040f007c0c */ /* 0x000fc6000bf66270 */
[----:B------:R-:W3:Y:S01]  /*4fb0*/  @!P4 LDS.128 R4, [R14+0xe400] ;  /* 0x00e400000e04c984 */ /* 0x000ee20000000c00 */
[----:B-1----:R-:W-:-:S05]  /*4fc0*/  @!P4 LEA R8, P5, R183, R12, 0x1 ;  /* 0x0000000cb708c211 */ /* 0x002fca00078a08ff */
[----:B------:R-:W-:-:S05]  /*4fd0*/  @!P4 IMAD.X R9, R11, 0x1, R210, P5 ;  /* 0x000000010b09c824 */ /* 0x000fca00028e06d2 */
[----:B---3--:R1:W-:Y:S04]  /*4fe0*/  @!P4 ST.E.128 desc[UR36][R8.64], R4 ;  /* 0x000000040800c985 */ /* 0x0083e8000c101d24 */
[----:B------:R-:W3:Y:S01]  /*4ff0*/  @!P3 LDS.128 R4, [R13+0xe400] ;  /* 0x00e400000d04b984 */ /* 0x000ee20000000c00 */
[----:B-1----:R-:W-:-:S05]  /*5000*/  @!P3 LEA R8, P4, R182, R12, 0x1 ;  /* 0x0000000cb608b211 */ /* 0x002fca00078808ff */
[----:B------:R-:W-:-:S05]  /*5010*/  @!P3 IMAD.X R9, R11, 0x1, R211, P4 ;  /* 0x000000010b09b824 */ /* 0x000fca00020e06d3 */
[----:B---3--:R1:W-:Y:S03]  /*5020*/  @!P3 ST.E.128 desc[UR36][R8.64], R4 ;  /* 0x000000040800b985 */ /* 0x0083e6000c101d24 */
.L_x_6720:
[----:B------:R-:W-:Y:S05]  /*5030*/  BSYNC B0 ;  /* 0x0000000000007941 */ /* 0x000fea0003800000 */
.L_x_6719:
[----:B------:R-:W-:Y:S01]  /*5040*/  @!PT LDS RZ, [RZ] ;  /* 0x00000000fffff984 */ /* 0x000fe20000000800 */
[----:B------:R-:W-:Y:S01]  /*5050*/  @!PT LDS RZ, [RZ] ;  /* 0x00000000fffff984 */ /* 0x000fe20000000800 */
[----:B------:R-:W-:Y:S01]  /*5060*/  @!PT LDS RZ, [RZ] ;  /* 0x00000000fffff984 */ /* 0x000fe20000000800 */
[----:B------:R-:W-:Y:S01]  /*5070*/  @!PT LDS RZ, [RZ] ;  /* 0x00000000fffff984 */ /* 0x000fe20000000800 */
[----:B------:R5:W-:Y:S06]  /*5080*/  MEMBAR.ALL.CTA ;  /* 0x0000000000007992 */ /* 0x000bec0000008000 */
[----:B-----5:R-:W5:Y:S01]  /*5090*/  FENCE.VIEW.ASYNC.S ;  /* 0x00000000000073c6 */ /* 0x020f620000000000 */
[----:B------:R-:W-:Y:S02]  /*50a0*/  VIADD R156, R156, 0x1 ;  /* 0x000000019c9c7836 */ /* 0x000fe40000000000 */
[----:B0---4-:R-:W-:Y:S01]  /*50b0*/  @!P0 VIADD R40, R40, 0x388c0 ;  /* 0x000388c028288836 */ /* 0x011fe20000000000 */
[----:B-----5:R0:W-:Y:S02]  /*50c0*/  BAR.SYNC.DEFER_BLOCKING R10, 0x80 ;  /* 0x0002000a0000751d */ /* 0x0201e40000010000 */
[----:B------:R-:W-:-:S02]  /*50d0*/  ISETP.NE.AND P3, PT, R156, 0x2, PT ;  /* 0x000000029c00780c */ /* 0x000fc40003f65270 */
[----:B------:R-:W-:Y:S02]  /*50e0*/  @!P0 PRMT R40, RZ, 0x654, R40 ;  /* 0x00000654ff288816 */ /* 0x000fe40000000028 */
[----:B-1----:R-:W-:Y:S02]  /*50f0*/  SEL R5, RZ, 0x1, P3 ;  /* 0x00000001ff057807 */ /* 0x002fe40001800000 */
[----:B------:R-:W-:Y:S02]  /*5100*/  SEL R156, R156, RZ, P3 ;  /* 0x000000ff9c9c7207 */ /* 0x000fe40001800000 */
[----:B------:R-:W-:Y:S01]  /*5110*/  LOP3.LUT R158, R158, R5, RZ, 0x3c, !PT ;  /* 0x000000059e9e7212 */ /* 0x000fe200078e3cff */
[----:B------:R0:W-:Y:S01]  /*5120*/  @!P0 SYNCS.ARRIVE.TRANS64.RED.A1T0 RZ, [R40+URZ], RZ ;  /* 0x000000ff28ff89a7 */ /* 0x0001e2000810043f */
[----:B------:R-:W-:Y:S01]  /*5130*/  PLOP3.LUT P0, PT, PT, PT, PT, 0x8, 0x0 ;  /* 0x000000000000781c */ /* 0x000fe20003f0e170 */
[----:B------:R-:W-:-:S12]  /*5140*/  @P2 BRA `(.L_x_6721) ;  /* 0xffffffd400a82947 */ /* 0x000fd8000383ffff */
.L_x_6684:
[----:B------:R-:W1:Y:S01]  /*5150*/  LDC R0, c[0x0][0xa80] ;  /* 0x0002a000ff007b82 */ /* 0x000e620000000800 */
[----:B------:R4:W-:Y:S01]  /*5160*/  STL.128 [R1+0x1e0], RZ ;  /* 0x0001e0ff01007387 */ /* 0x0009e20000100c00 */
[----:B------:R-:W-:Y:S01]  /*5170*/  BSSY B0, `(.L_x_6722) ;  /* 0x0000027000007945 */ /* 0x000fe20003800000 */
[----:B------:R-:W-:Y:S02]  /*5180*/  IMAD.U32 R37, RZ, RZ, UR39 ;  /* 0x00000027ff257e24 */ /* 0x000fe4000f8e00ff */
[----:B------:R4:W-:Y:S04]  /*5190*/  STL.128 [R1+0x1f0], RZ ;  /* 0x0001f0ff01007387 */ /* 0x0009e80000100c00 */
[----:B------:R4:W-:Y:S04]  /*51a0*/  STL.128 [R1+0x210], RZ ;  /* 0x000210ff01007387 */ /* 0x0009e80000100c00 */
[----:B------:R4:W-:Y:S04]  /*51b0*/  STL.128 [R1+0x220], RZ ;  /* 0x000220ff01007387 */ /* 0x0009e80000100c00 */
[----:B------:R4:W-:Y:S04]  /*51c0*/  STL.128 [R1+0x230], RZ ;  /* 0x000230ff01007387 */ /* 0x0009e80000100c00 */
[----:B------:R4:W-:Y:S04]  /*51d0*/  STL.128 [R1+0x240], RZ ;  /* 0x000240ff01007387 */ /* 0x0009e80000100c00 */
[----:B-1----:R4:W-:Y:S04]  /*51e0*/  STL [R1+0x200], R0 ;  /* 0x0002000001007387 */ /* 0x0029e80000100800 */
        /* <DEDUP_REMOVED lines=28> */
[----:B------:R-:W-:Y:S05]  /*53b0*/  @P0 BRA `(.L_x_6723) ;  /* 0x0000000000080947 */ /* 0x000fea0003800000 */
[----:B------:R-:W1:Y:S02]  /*53c0*/  FENCE.VIEW.ASYNC.G ;  /* 0x00000000000073c6 */ /* 0x000e640000000100 */
[----:B-1----:R-:W-:Y:S06]  /*53d0*/  BAR.ARV 0xc, 0x180 ;  /* 0x0306000000007b1d */ /* 0x002fec0000002000 */
.L_x_6723:
[----:B------:R-:W-:Y:S05]  /*53e0*/  BSYNC B0 ;  /* 0x0000000000007941 */ /* 0x000fea0003800000 */
.L_x_6722:
[----:B------:R-:W-:Y:S01]  /*53f0*/  UISETP.NE.AND UP0, UPT, UR38, 0x1, UPT ;  /* 0x000000012600788c */ /* 0x000fe2000bf05270 */
[----:B------:R-:W-:Y:S01]  /*5400*/  IMAD.U32 R32, RZ, RZ, UR39 ;  /* 0x00000027ff207e24 */ /* 0x000fe2000f8e00ff */
[----:B------:R-:W-:Y:S01]  /*5410*/  IADD3 R37, P0, R37, 0x1e0, RZ ;  /* 0x000001e025257810 */ /* 0x000fe20007f1e0ff */
[----:B------:R-:W-:Y:S03]  /*5420*/  BSSY B7, `(.L_x_6724) ;  /* 0x000254f000077945 */ /* 0x000fe60003800000 */
[----:B------:R-:W-:Y:S01]  /*5430*/  PLOP3.LUT P2, PT, PT, PT, UP0, 0x80, 0x0 ;  /* 0x000000000000781c */ /* 0x000fe20003f4f008 */
[----:B------:R-:W-:Y:S01]  /*5440*/  IMAD.X R38, RZ, RZ, UR42, P0 ;  /* 0x0000002aff267e24 */ /* 0x000fe200080e06ff */
[----:B------:R-:W-:-:S05]  /*5450*/  IADD3 R32, P1, R32, 0x210, RZ ;  /* 0x0000021020207810 */ /* 0x000fca0007f3e0ff */
[----:B------:R-:W-:-:S06]  /*5460*/  IMAD.X R31, RZ, RZ, UR42, P1 ;  /* 0x0000002aff1f7e24 */ /* 0x000fcc00088e06ff */
[----:B------:R-:W-:Y:S05]  /*5470*/  @!P2 BRA `(.L_x_6725) ;  /* 0x0000008000b8a947 */ /* 0x000fea0003800000 */
[----:B----4-:R-:W1:Y:S01]  /*5480*/  LDC R0, c[0x0][0x448] ;  /* 0x00011200ff007b82 */ /* 0x010e620000000800 */
[----:B------:R-:W-:-:S07]  /*5490*/  VIADD R3, R181, 0x3f ;  /* 0x0000003fb5037836 */ /* 0x000fce0000000000 */
[----:B------:R-:W4:Y:S01]  /*54a0*/  LDC.64 R4, c[0x0][0xad8] ;  /* 0x0002b600ff047b82 */ /* 0x000f220000000a00 */
[----:B-1----:R-:W-:Y:S02]  /*54b0*/  ISETP.NE.AND P1, PT, R0, 0x1, PT ;  /* 0x000000010000780c */ /* 0x002fe40003f25270 */
[----:B----4-:R-:W-:-:S11]  /*54c0*/  ISETP.GE.AND P2, PT, R5, 0x1, PT ;  /* 0x000000010500780c */ /* 0x010fd60003f46270 */
[----:B------:R-:W1:Y:S08]  /*54d0*/  @P1 LDC R0, c[0x0][0x44c] ;  /* 0x00011300ff001b82 */ /* 0x000e700000000800 */
[----:B------:R-:W4:Y:S01]  /*54e0*/  @P1 LDC R7, c[0x0][0x450] ;  /* 0x00011400ff071b82 */ /* 0x000f220000000800 */
[----:B-1----:R-:W-:-:S05]  /*54f0*/  @P1 IMAD.HI.U32 R0, R3, R0, RZ ;  /* 0x0000000003001227 */ /* 0x002fca00078e00ff */
[----:B----4-:R-:W-:-:S05]  /*5500*/  @P1 SHF.R.U32.HI R3, RZ, R7, R0 ;  /* 0x00000007ff031219 */ /* 0x010fca0000011600 */
        /* <DEDUP_REMOVED lines=14> */
.L_x_6728:
[----:B------:R-:W-:-:S13]  /*55f0*/  ISETP.NE.AND P0, PT, R5, 0x1, PT ;  /* 0x000000010500780c */ /* 0x000fda0003f05270 */
[----:B------:R-:W1:Y:S02]  /*5600*/  @P0 LDC.64 R6, c[0x0][0xae0] ;  /* 0x0002b800ff060b82 */ /* 0x000e640000000a00 */
[----:B-1----:R-:W-:-:S05]  /*5610*/  @P0 IMAD.HI.U32 R6, R0, R6, RZ ;  /* 0x0000000600060227 */ /* 0x002fca00078e00ff */
[----:B------:R-:W-:-:S07]  /*5620*/  @P0 SHF.R.U32.HI R0, RZ, R7, R6 ;  /* 0x00000007ff000219 */ /* 0x000fce0000011606 */
.L_x_6729:
[----:B------:R-:W-:Y:S05]  /*5630*/  BSYNC B0 ;  /* 0x0000000000007941 */ /* 0x000fea0003800000 */
.L_x_6727:
[----:B------:R-:W-:-:S05]  /*5640*/  IMAD R3, R0, R5, R5 ;  /* 0x0000000500037224 */ /* 0x000fca00078e0205 */
[----:B------:R-:W-:-:S07]  /*5650*/  VIMNMX R4, R4, R3, PT ;  /* 0x0000000304047248 */ /* 0x000fce0003fe0100 */
.L_x_6726:
[----:B------:R-:W1:Y:S01]  /*5660*/  @P1 LDC R0, c[0x0][0x44c] ;  /* 0x00011300ff001b82 */ /* 0x000e620000000800 */
[----:B------:R-:W-:Y:S01]  /*5670*/  VIADD R4, R4, 0x3f ;  /* 0x0000003f04047836 */ /* 0x000fe20000000000 */
[----:B------:R-:W-:Y:S01]  /*5680*/  ULDC UR4, c[0x0][0xad4] ;  /* 0x0002b50000047ab9 */ /* 0x000fe20000000800 */
[----:B------:R-:W-:-:S03]  /*5690*/  IMAD.MOV.U32 R7, RZ, RZ, R181 ;  /* 0x000000ffff077224 */ /* 0x000fc600078e00b5 */
[----:B------:R-:W-:Y:S02]  /*56a0*/  SHF.R.S32.HI R3, RZ, 0x1f, R4 ;  /* 0x0000001fff037819 */ /* 0x000fe40000011404 */
[----:B------:R-:W4:Y:S02]  /*56b0*/  @P1 LDC R9, c[0x0][0x450] ;  /* 0x00011400ff091b82 */ /* 0x000f240000000800 */
[----:B------:R-:W-:-:S04]  /*56c0*/  LEA.HI R3, R3, R4, RZ, 0x6 ;  /* 0x0000000403037211 */ /* 0x000fc800078f30ff */
[----:B------:R-:W-:-:S04]  /*56d0*/  SHF.R.S32.HI R3, RZ, 0x6, R3 ;  /* 0x00000006ff037819 */ /* 0x000fc80000011403 */
[----:B------:R-:W-:Y:S01]  /*56e0*/  VIMNMX R12, R26, R3, PT ;  /* 0x000000031a0c7248 */ /* 0x000fe20003fe0100 */
[----:B-1----:R-:W-:-:S05]  /*56f0*/  @P1 IMAD.HI.U32 R0, R181, R0, RZ ;  /* 0x00000000b5001227 */ /* 0x002fca00078e00ff */
[----:B----4-:R-:W-:-:S05]  /*5700*/  @P1 SHF.R.U32.HI R7, RZ, R9, R0 ;  /* 0x00000009ff071219 */ /* 0x010fca0000011600 */
        /* <DEDUP_REMOVED lines=13> */
.L_x_6732:
[----:B------:R-:W-:-:S13]  /*57e0*/  ISETP.NE.AND P0, PT, R5, 0x1, PT ;  /* 0x000000010500780c */ /* 0x000fda0003f05270 */
[----:B------:R-:W1:Y:S02]  /*57f0*/  @P0 LDC.64 R6, c[0x0][0xae0] ;  /* 0x0002b800ff060b82 */ /* 0x000e640000000a00 */
[----:B-1----:R-:W-:-:S05]  /*5800*/  @P0 IMAD.HI.U32 R6, R190, R6, RZ ;  /* 0x00000006be060227 */ /* 0x002fca00078e00ff */
[----:B------:R-:W-:-:S07]  /*5810*/  @P0 SHF.R.U32.HI R190, RZ, R7, R6 ;  /* 0x00000007ffbe0219 */ /* 0x000fce0000011606 */
.L_x_6733:
[----:B------:R-:W-:Y:S05]  /*5820*/  BSYNC B0 ;  /* 0x0000000000007941 */ /* 0x000fea0003800000 */
.L_x_6731:
[----:B------:R-:W-:-:S05]  /*5830*/  IMAD R5, R190, R5, RZ ;  /* 0x00000005be057224 */ /* 0x000fca00078e02ff */
[----:B------:R-:W-:-:S07]  /*5840*/  VIMNMX R0, R0, R5, !PT ;  /* 0x0000000500007248 */ /* 0x000fce0007fe0100 */
.L_x_6730:
        /* <DEDUP_REMOVED lines=8> */
[----:B------:R-:W-:Y:S01]  /*58d0*/  ISETP.NE.AND P0, PT, R213, RZ, PT ;  /* 0x000000ffd500720c */ /* 0x000fe20003f05270 */
[----:B------:R-:W-:-:S03]  /*58e0*/  ULDC UR4, c[0x0][0xae8] ;  /* 0x0002ba0000047ab9 */ /* 0x000fc60000000800 */
[----:B---3--:R-:W-:-:S04]  /*58f0*/  SEL R11, R213, UR4, P0 ;  /* 0x00000004d50b7c07 */ /* 0x008fc80008000000 */
[-C--:B------:R-:W-:Y:S02]  /*5900*/  IABS R6, R11.reuse ;  /* 0x0000000b00067213 */ /* 0x080fe40000000000 */
[----:B------:R-:W-:Y:S02]  /*5910*/  IADD3 R0, R11, -0x1, R12 ;  /* 0xffffffff0b007810 */ /* 0x000fe40007ffe00c */
[----:B------:R-:W1:Y:S01]  /*5920*/  I2F.RP R3, R6 ;  /* 0x0000000600037306 */ /* 0x000e620000209400 */
[----:B0-----:R-:W-:Y:S02]  /*5930*/  IABS R10, R11 ;  /* 0x0000000b000a7213 */ /* 0x001fe40000000000 */
[----:B------:R-:W-:-:S05]  /*5940*/  IMAD.IADD R0, R0, 0x1, -R9 ;  /* 0x0000000100007824 */ /* 0x000fca00078e0a09 */
[----:B------:R-:W-:Y:S02]  /*5950*/  IABS R8, R0 ;  /* 0x0000000000087213 */ /* 0x000fe40000000000 */
[----:B------:R-:W-:-:S04]  /*5960*/  LOP3.LUT R0, R0, R11, RZ, 0x3c, !PT ;  /* 0x0000000b00007212 */ /* 0x000fc800078e3cff */
[----:B------:R-:W-:Y:S01]  /*5970*/  ISETP.GE.AND P2, PT, R0, RZ, PT ;  /* 0x000000ff0000720c */ /* 0x000fe20003f46270 */
[----:B-1----:R-:W0:Y:S02]  /*5980*/  MUFU.RCP R3, R3 ;  /* 0x0000000300037308 */ /* 0x002e240000001000 */
        /* <DEDUP_REMOVED lines=19> */
.L_x_6735:
[----:B------:R-:W-:Y:S05]  /*5ac0*/  BSYNC B0 ;  /* 0x0000000000007941 */ /* 0x000fea0003800000 */
.L_x_6734:
[----:B------:R-:W-:Y:S01]  /*5ad0*/  IMAD R0, R220, R3, R9 ;  /* 0x00000003dc007224 */ /* 0x000fe200078e0209 */
[----:B------:R-:W-:-:S04]  /*5ae0*/  PRMT R4, RZ, 0x7610, R4 ;  /* 0x00007610ff047816 */ /* 0x000fc80000000004 */
[----:B------:R-:W-:-:S04]  /*5af0*/  VIADDMNMX R12, R0, R3, R12, PT ;  /* 0x00000003000c7246 */ /* 0x000fc8000380010c */
[----:B------:R-:W-:-:S13]  /*5b00*/  ISETP.GT.AND P0, PT, R12, R0, PT ;  /* 0x000000000c00720c */ /* 0x000fda0003f04270 */
[----:B------:R-:W-:Y:S05]  /*5b10*/  @!P0 BRA `(.L_x_6736) ;  /* 0x0000024c007c8947 */ /* 0x000fea0003800000 */
[----:B0-----:R-:W4:Y:S04]  /*5b20*/  LDL R10, [R1+0x214] ;  /* 0x00021400010a7983 */ /* 0x001f280000100800 */
[----:B------:R-:W4:Y:S04]  /*5b30*/  LDL R9, [R1+0x210] ;  /* 0x0002100001097983 */ /* 0x000f280000100800 */
[----:B------:R-:W4:Y:S04]  /*5b40*/  LDL R8, [R1+0x218] ;  /* 0x0002180001087983 */ /* 0x000f280000100800 */
[----:B-----5:R-:W4:Y:S04]  /*5b50*/  LDL R34, [R1+0x228] ;  /* 0x0002280001227983 */ /* 0x020f280000100800 */
        /* <DEDUP_REMOVED lines=114> */
[----:B---3--:R-:W0:Y:S03]  /*6280*/  S2R R11, SR_TID.X ;  /* 0x00000000000b7919 */ /* 0x008e260000002100 */
[----:B------:R-:W3:Y:S04]  /*6290*/  LDL R14, [R1+0x3f4] ;  /* 0x0003f400010e7983 */ /* 0x000ee80000100800 */
[----:B------:R-:W3:Y:S04]  /*62a0*/  LDL R15, [R1+0x3f8] ;  /* 0x0003f800010f7983 */ /* 0x000ee80000100800 */
[----:B------:R-:W3:Y:S04]  /*62b0*/  LDL R20, [R1+0x3fc] ;  /* 0x0003fc0001147983 */ /* 0x000ee80000100800 */
[----:B------:R-:W3:Y:S04]  /*62c0*/  LDL R21, [R1+0x400] ;  /* 0x0004000001157983 */ /* 0x000ee80000100800 */
[----:B------:R-:W3:Y:S04]  /*62d0*/  LDL R152, [R1+0x404] ;  /* 0x0004040001987983 */ /* 0x000ee80000100800 */
[----:B------:R-:W3:Y:S01]  /*62e0*/  LDL R153, [R1+0x408] ;  /* 0x0004080001997983 */ /* 0x000ee20000100800 */
[----:B0-----:R-:W-:-:S02]  /*62f0*/  VIADD R13, R11, 0xffffff80 ;  /* 0xffffff800b0d7836 */ /* 0x001fc40000000000 */
[----:B------:R-:W-:-:S05]  /*6300*/  VIADD R11, R11, 0xffffff80 ;  /* 0xffffff800b0b7836 */ /* 0x000fca0000000000 */
[----:B------:R-:W-:-:S04]  /*6310*/  SHF.R.S32.HI R11, RZ, 0x1f, R11 ;  /* 0x0000001fff0b7819 */ /* 0x000fc8000001140b */
[----:B------:R-:W-:Y:S01]  /*6320*/  LEA.HI R11, R11, R13, RZ, 0x7 ;  /* 0x0000000d0b0b7211 */ /* 0x000fe200078f38ff */
[----:B----4-:R0:W-:Y:S03]  /*6330*/  STL [R1+0x214], R10 ;  /* 0x0002140a01007387 */ /* 0x0101e60000100800 */
[----:B------:R-:W-:Y:S01]  /*6340*/  SHF.R.S32.HI R11, RZ, 0x7, R11 ;  /* 0x00000007ff0b7819 */ /* 0x000fe2000001140b */
[----:B------:R1:W-:Y:S04]  /*6350*/  STL [R1+0x210], R9 ;  /* 0x0002100901007387 */ /* 0x0003e80000100800 */
[----:B------:R-:W4:Y:S04]  /*6360*/  SHFL.IDX PT, R132, R11, RZ, 0x1f ;  /* 0x00001fff0b847589 */ /* 0x000f2800000e0000 */
[----:B0-----:R-:W3:Y:S04]  /*6370*/  LDL R10, [R1+0x3e8] ;  /* 0x0003e800010a7983 */ /* 0x001ee80000100800 */
[----:B------:R0:W-:Y:S04]  /*6380*/  STL [R1+0x218], R8 ;  /* 0x0002180801007387 */ /* 0x0001e80000100800 */
[----:B-1----:R-:W3:Y:S04]  /*6390*/  LDL R9, [R1+0x3e4] ;  /* 0x0003e40001097983 */ /* 0x002ee80000100800 */
[----:B------:R-:W3:Y:S04]  /*63a0*/  LDL R13, [R1+0x3f0] ;  /* 0x0003f000010d7983 */ /* 0x000ee80000100800 */
[----:B0-----:R-:W3:Y:S01]  /*63b0*/  LDL R8, [R1+0x40c] ;  /* 0x00040c0001087983 */ /* 0x001ee20000100800 */
[----:B----4-:R-:W-:-:S04]  /*63c0*/  LEA.HI R11, R132, R132, RZ, 0x1 ;  /* 0x00000084840b7211 */ /* 0x010fc800078f08ff */
[----:B------:R-:W-:-:S05]  /*63d0*/  LOP3.LUT R11, R11, 0x1fffe, RZ, 0xc0, !PT ;  /* 0x0001fffe0b0b7812 */ /* 0x000fca00078ec0ff */
[----:B------:R-:W-:Y:S02]  /*63e0*/  IMAD.IADD R132, R132, 0x1, -R11 ;  /* 0x0000000184847824 */ /* 0x000fe400078e0a0b */
[----:B------:R-:W4:Y:S02]  /*63f0*/  LDL R11, [R1+0x3ec] ;  /* 0x0003ec00010b7983 */ /* 0x000f240000100800 */
[----:B------:R-:W-:-:S04]  /*6400*/  IMAD R132, R132, 0x8000, R2 ;  /* 0x0000800084847824 */ /* 0x000fc800078e0202 */
[----:B------:R-:W-:Y:S01]  /*6410*/  VIADD R132, R132, 0x400 ;  /* 0x0000040084847836 */ /* 0x000fe20000000000 */
[----:B------:R0:W-:Y:S04]  /*6420*/  STL [R1+0x228], R34 ;  /* 0x0002282201007387 */ /* 0x0001e80000100800 */
[----:B------:R-:W-:Y:S01]  /*6430*/  SHF.R.U32.HI R132, RZ, 0x4, R132 ;  /* 0x00000004ff847819 */ /* 0x000fe20000011684 */
[----:B------:R1:W-:Y:S01]  /*6440*/  STL [R1+0x224], R3 ;  /* 0x0002240301007387 */ /* 0x0003e20000100800 */
[----:B0-----:R-:W-:Y:S02]  /*6450*/  VIADD R34, R2, 0x36400 ;  /* 0x0003640002227836 */ /* 0x001fe40000000000 */
[----:B-1----:R-:W-:-:S03]  /*6460*/  LOP3.LUT R3, R132, 0x3fff, RZ, 0xc0, !PT ;  /* 0x00003fff84037812 */ /* 0x002fc600078ec0ff */
[----:B------:R-:W-:Y:S02]  /*6470*/  SHF.R.U32.HI R34, RZ, 0x4, R34 ;  /* 0x00000004ff227819 */ /* 0x000fe40000011622 */
[----:B------:R-:W-:Y:S02]  /*6480*/  LOP3.LUT R3, R3, 0x2000000, RZ, 0xfc, !PT ;  /* 0x0200000003037812 */ /* 0x000fe400078efcff */
[----:B------:R-:W-:Y:S01]  /*6490*/  LOP3.LUT R34, R34, 0x3fff, RZ, 0xc0, !PT ;  /* 0x00003fff22227812 */ /* 0x000fe200078ec0ff */
[----:B------:R0:W-:Y:S04]  /*64a0*/  STL [R1+0x3b0], R6 ;  /* 0x0003b00601007387 */ /* 0x0001e80000100800 */
[----:B------:R1:W-:Y:S04]  /*64b0*/  STL [R1+0x3bc], R5 ;  /* 0x0003bc0501007387 */ /* 0x0003e80000100800 */
[----:B------:R1:W-:Y:S01]  /*64c0*/  STL [R1+0x3c0], R7 ;  /* 0x0003c00701007387 */ /* 0x0003e20000100800 */
[----:B0-----:R-:W-:-:S03]  /*64d0*/  IMAD R6, R33, 0x1000, R3 ;  /* 0x0000100021067824 */ /* 0x001fc600078e0203 */
[----:B------:R0:W-:Y:S01]  /*64e0*/  STL [R1+0x3b8], R4 ;  /* 0x0003b80401007387 */ /* 0x0001e20000100800 */
[----:B-1----:R-:W-:Y:S02]  /*64f0*/  IMAD.MOV.U32 R5, RZ, RZ, 0x40000040 ;  /* 0x40000040ff057424 */ /* 0x002fe400078e00ff */
[----:B------:R-:W-:Y:S01]  /*6500*/  IMAD.MOV.U32 R7, RZ, RZ, 0x40000040 ;  /* 0x40000040ff077424 */ /* 0x000fe200078e00ff */
[----:B0-----:R-:W-:Y:S01]  /*6510*/  LOP3.LUT R4, R34, 0x10000, RZ, 0xfc, !PT ;  /* 0x0001000022047812 */ /* 0x001fe200078efcff */
[----:B------:R0:W-:Y:S01]  /*6520*/  STL [R1+0x3c4], R24 ;  /* 0x0003c41801007387 */ /* 0x0001e20000100800 */
[----:B------:R-:W-:Y:S02]  /*6530*/  R2UR UR6, R6 ;  /* 0x00000000060672ca */ /* 0x000fe400000e0000 */
[----:B------:R-:W-:Y:S01]  /*6540*/  R2UR UR7, R7 ;  /* 0x00000000070772ca */ /* 0x000fe200000e0000 */
[----:B------:R1:W-:Y:S01]  /*6550*/  STL [R1+0x3d4], R25 ;  /* 0x0003d41901007387 */ /* 0x0003e20000100800 */
[----:B------:R-:W-:-:S02]  /*6560*/  R2UR UR4, R4 ;  /* 0x00000000040472ca */ /* 0x000fc400000e0000 */
[----:B------:R-:W-:Y:S01]  /*6570*/  R2UR UR5, R5 ;  /* 0x00000000050572ca */ /* 0x000fe200000e0000 */
[----:B0-----:R-:W-:Y:S02]  /*6580*/  VIADD R24, R6, 0x80 ;  /* 0x0000008006187836 */ /* 0x001fe40000000000 */
        /* <DEDUP_REMOVED lines=110> */
[----:B0-----:R-:W-:-:S06]  /*6c70*/  WARPGROUP.ARRIVE ;  /* 0x00000000000079c5 */ /* 0x001fcc0000000000 */
[----:B------:R-:W-:Y:S01]  /*6c80*/  HGMMA.64x256x16.F32 R24, gdesc[UR4].tnspB, RZ, !UPT, gsb0 ;  /* 0x43e00000041879f0 */ /* 0x000fe2000c0008ff */
[----:B---3--:R0:W-:Y:S04]  /*6c90*/  STL [R1+0x3e8], R10 ;  /* 0x0003e80a01007387 */ /* 0x0081e80000100800 */
[----:B----4-:R1:W-:Y:S01]  /*6ca0*/  STL [R1+0x3ec], R11 ;  /* 0x0003ec0b01007387 */ /* 0x0103e20000100800 */
[----:B0-----:R-:W-:Y:S02]  /*6cb0*/  VIADD R10, R4, 0x2 ;  /* 0x00000002040a7836 */ /* 0x001fe40000000000 */
[----:B-1----:R-:W-:-:S03]  /*6cc0*/  IMAD.MOV.U32 R11, RZ, RZ, 0x40000040 ;  /* 0x40000040ff0b7424 */ /* 0x002fc600078e00ff */
[----:B------:R-:W-:Y:S02]  /*6cd0*/  R2UR UR8, R10 ;  /* 0x000000000a0872ca */ /* 0x000fe400000e0000 */
[----:B------:R-:W-:Y:S01]  /*6ce0*/  R2UR UR9, R11 ;  /* 0x000000000b0972ca */ /* 0x000fe200000e0000 */
[----:B------:R0:W-:Y:S04]  /*6cf0*/  STL [R1+0x3e4], R9 ;  /* 0x0003e40901007387 */ /* 0x0001e80000100800 */
[----:B------:R1:W-:Y:S04]  /*6d00*/  STL [R1+0x3f0], R13 ;  /* 0x0003f00d01007387 */ /* 0x0003e80000100800 */
[----:B------:R-:W-:Y:S04]  /*6d10*/  STL [R1+0x3f4], R14 ;  /* 0x0003f40e01007387 */ /* 0x000fe80000100800 */
[----:B------:R-:W-:Y:S04]  /*6d20*/  STL [R1+0x3f8], R15 ;  /* 0x0003f80f01007387 */ /* 0x000fe80000100800 */
[----:B------:R-:W-:Y:S04]  /*6d30*/  STL [R1+0x3fc], R20 ;  /* 0x0003fc1401007387 */ /* 0x000fe80000100800 */
[----:B------:R-:W-:Y:S04]  /*6d40*/  STL [R1+0x400], R21 ;  /* 0x0004001501007387 */ /* 0x000fe80000100800 */
[----:B------:R-:W-:Y:S04]  /*6d50*/  STL [R1+0x404], R152 ;  /* 0x0004049801007387 */ /* 0x000fe80000100800 */
[----:B------:R-:W-:Y:S04]  /*6d60*/  STL [R1+0x408], R153 ;  /* 0x0004089901007387 */ /* 0x000fe80000100800 */
[----:B------:R2:W-:Y:S01]  /*6d70*/  STL [R1+0x40c], R8 ;  /* 0x00040c0801007387 */ /* 0x0005e20000100800 */
[----:B0-----:R-:W-:-:S02]  /*6d80*/  IMAD.MOV.U32 R9, RZ, RZ, 0x40000040 ;  /* 0x40000040ff097424 */ /* 0x001fc400078e00ff */
[----:B------:R-:W-:Y:S01]  /*6d90*/  IMAD.MOV.U32 R7, RZ, RZ, 0x40000040 ;  /* 0x40000040ff077424 */ /* 0x000fe200078e00ff */
[----:B-1----:R0:W5:Y:S01]  /*6da0*/  LDL R13, [R1+0x1c8] ;  /* 0x0001c800010d7983 */ /* 0x0021620000100800 */
[----:B--2---:R-:W-:Y:S01]  /*6db0*/  VIADD R8, R6, 0x100 ;  /* 0x0000010006087836 */ /* 0x004fe20000000000 */
[----:B------:R-:W-:Y:S01]  /*6dc0*/  R2UR UR7, R9 ;  /* 0x00000000090772ca */ /* 0x000fe200000e0000 */
[----:B------:R-:W-:-:S03]  /*6dd0*/  IMAD.MOV.U32 R9, RZ, RZ, 0x40000040 ;  /* 0x40000040ff097424 */ /* 0x000fc600078e00ff */
        /* <DEDUP_REMOVED lines=38> */
[----:B------:R-:W-:Y:S01]  /*7040*/  HGMMA.64x256x16.F32 R24, gdesc[UR8].tnspB, R24, gsb0 ;  /* 0x43e00000081879f0 */ /* 0x000fe20008000818 */
        /* <DEDUP_REMOVED lines=36> */
[----:B------:R-:W-:Y:S01]  /*7290*/  R2UR UR6, R6 ;  /* 0x00000000060672ca */ /* 0x000fe200000e0000 */
[----:B------:R-:W-:Y:S01]  /*72a0*/  VIADD R6, R4, 0x6 ;  /* 0x0000000604067836 */ /* 0x000fe20000000000 */
[----:B------:R-:W-:Y:S01]  /*72b0*/  R2UR UR7, R7 ;  /* 0x00000000070772ca */ /* 0x000fe200000e0000 */
[----:B------:R-:W-:-:S03]  /*72c0*/  IMAD.MOV.U32 R7, RZ, RZ, 0x40000040 ;  /* 0x40000040ff077424 */ /* 0x000fc600078e00ff */
        /* <DEDUP_REMOVED lines=330> */
.L_x_6737:
[----:B------:R-:W-:Y:S01]  /*8770*/  VIADD R20, R12, 0xfffffffe ;  /* 0xfffffffe0c147836 */ /* 0x000fe20000000000 */
[----:B------:R-:W-:Y:S01]  /*8780*/  BSSY B0, `(.L_x_6738) ;  /* 0x00003e8000007945 */ /* 0x000fe20003800000 */
[----:B-----5:R-:W-:-:S03]  /*8790*/  IMAD R13, R13, 0x8, R2 ;  /* 0x000000080d0d7824 */ /* 0x020fc600078e0202 */
[----:B------:R-:W-:Y:S01]  /*87a0*/  ISETP.GE.AND P0, PT, R20, R0, PT ;  /* 0x000000001400720c */ /* 0x000fe20003f06270 */
[----:B------:R-:W-:-:S05]  /*87b0*/  VIADD R14, R13, 0x38860 ;  /* 0x000388600d0e7836 */ /* 0x000fca0000000000 */
[----:B------:R-:W-:-:S04]  /*87c0*/  PRMT R14, R155, 0x654, R14 ;  /* 0x000006549b0e7816 */ /* 0x000fc8000000000e */
[----:B------:R0:W-:Y:S03]  /*87d0*/  SYNCS.ARRIVE.TRANS64.RED.A1T0 RZ, [R14+URZ], RZ ;  /* 0x000000ff0eff79a7 */ /* 0x0001e6000810043f */
[----:B------:R-:W-:Y:S05]  /*87e0*/  @!P0 BRA `(.L_x_6739) ;  /* 0x0000003c00848947 */ /* 0x000fea0003800000 */
.L_x_6741:
[----:B0-----:R-:W2:Y:S04]  /*87f0*/  LDL R21, [R1+0x1c8] ;  /* 0x0001c80001157983 */ /* 0x001ea80000100800 */
        /* <DEDUP_REMOVED lines=63> */
[----:B01----:R-:W4:Y:S01]  /*8bf0*/  LDL.64 R14, [R1+0x408] ;  /* 0x00040800010e7983 */ /* 0x003f220000100a00 */
[----:B--2---:R-:W-:-:S04]  /*8c00*/  IMAD R148, R21, 0x40, R162 ;  /* 0x0000004015947824 */ /* 0x004fc800078e02a2 */
[----:B------:R-:W-:Y:S01]  /*8c10*/  IMAD R148, R148, 0x4, R2 ;  /* 0x0000000494947824 */ /* 0x000fe200078e0202 */
[----:B------:R-:W-:Y:S06]  /*8c20*/  BAR.SYNC.DEFER_BLOCKING 0xe, 0x100 ;  /* 0x0384000000007b1d */ /* 0x000fec0000010000 */
[----:B------:R-:W3:Y:S04]  /*8c30*/  LDS R149, [R148+0x38400] ;  /* 0x0384000094957984 */ /* 0x000ee80000000800 */
        /* <DEDUP_REMOVED lines=193> */
[----:B0-----:R-:W2:Y:S04]  /*9850*/  LDL R12, [R1+0x214] ;  /* 0x00021400010c7983 */ /* 0x001ea80000100800 */
[----:B------:R-:W3:Y:S04]  /*9860*/  LDL R13, [R1+0x218] ;  /* 0x00021800010d7983 */ /* 0x000ee80000100800 */
        /* <DEDUP_REMOVED lines=126> */
[----:B--2---:R-:W-:Y:S04]  /*a050*/  STL [R1+0x214], R12 ;  /* 0x0002140c01007387 */ /* 0x004fe80000100800 */
[----:B---3--:R-:W-:Y:S04]  /*a060*/  STL [R1+0x218], R13 ;  /* 0x0002180d01007387 */ /* 0x008fe80000100800 */
[----:B----4-:R-:W-:Y:S04]  /*a070*/  STL [R1+0x21c], R14 ;  /* 0x00021c0e01007387 */ /* 0x010fe80000100800 */
        /* <DEDUP_REMOVED lines=156> */
[----:B------:R-:W-:Y:S01]  /*aa40*/  VIADD R12, R21, 0x1 ;  /* 0x00000001150c7836 */ /* 0x000fe20000000000 */
[----:B------:R-:W-:Y:S01]  /*aa50*/  R2UR UR4, R4 ;  /* 0x00000000040472ca */ /* 0x000fe200000e0000 */
[----:B------:R-:W-:Y:S01]  /*aa60*/  IMAD.MOV.U32 R13, RZ, RZ, 0x40000040 ;  /* 0x40000040ff0d7424 */ /* 0x000fe200078e00ff */
[----:B------:R-:W-:Y:S01]  /*aa70*/  R2UR UR5, R5 ;  /* 0x00000000050572ca */ /* 0x000fe200000e0000 */
[----:B------:R-:W-:Y:S01]  /*aa80*/  IMAD.MOV.U32 R15, RZ, RZ, 0x40000040 ;  /* 0x40000040ff0f7424 */ /* 0x000fe200078e00ff */
[----:B------:R-:W-:Y:S01]  /*aa90*/  ISETP.NE.AND P0, PT, R12, 0x2, PT ;  /* 0x000000020c00780c */ /* 0x000fe20003f05270 */
[----:B------:R0:W-:Y:S01]  /*aaa0*/  STL [R1+0x1c8], R12 ;  /* 0x0001c80c01007387 */ /* 0x0001e20000100800 */
[----:B------:R-:W-:Y:S01]  /*aab0*/  R2UR UR7, R13 ;  /* 0x000000000d0772ca */ /* 0x000fe200000e0000 */
[----:B------:R-:W-:-:S10]  /*aac0*/  IMAD.MOV.U32 R13, RZ, RZ, 0x40000040 ;  /* 0x40000040ff0d7424 */ /* 0x000fd400078e00ff */
[----:B0-----:R-:W-:-:S04]  /*aad0*/  @!P0 IMAD.MOV.U32 R12, RZ, RZ, RZ ;  /* 0x000000ffff0c8224 */ /* 0x001fc800078e00ff */
[----:B------:R-:W-:-:S04]  /*aae0*/  IMAD R12, R12, 0x1000, R3 ;  /* 0x000010000c0c7824 */ /* 0x000fc800078e0203 */
[C---:B------:R-:W-:Y:S01]  /*aaf0*/  VIADD R14, R12.reuse, 0x80 ;  /* 0x000000800c0e7836 */ /* 0x040fe20000000000 */
[----:B------:R-:W-:Y:S01]  /*ab00*/  R2UR UR6, R12 ;  /* 0x000000000c0672ca */ /* 0x000fe200000e0000 */
[----:B--2---:R-:W-:-:S12]  /*ab10*/  WARPGROUP.ARRIVE ;  /* 0x00000000000079c5 */ /* 0x004fd80000000000 */
        /* <DEDUP_REMOVED lines=43> */
[----:B------:R-:W-:Y:S02]  /*add0*/  R2UR UR6, R14 ;  /* 0x000000000e0672ca */ /* 0x000fe400000e0000 */
[----:B------:R-:W-:Y:S02]  /*ade0*/  R2UR UR7, R15 ;  /* 0x000000000f0772ca */ /* 0x000fe400000e0000 */
        /* <DEDUP_REMOVED lines=38> */
[----:B------:R-:W-:Y:S01]  /*b050*/  R2UR UR7, R13 ;  /* 0x000000000d0772ca */ /* 0x000fe200000e0000 */
[----:B------:R-:W2:Y:S01]  /*b060*/  @!P0 LDL R12, [R1+0x1cc] ;  /* 0x0001cc00010c8983 */ /* 0x000ea20000100800 */
[----:B------:R-:W-:Y:S02]  /*b070*/  R2UR UR4, R6 ;  /* 0x00000000060472ca */ /* 0x000fe400000e0000 */
[----:B------:R-:W-:Y:S01]  /*b080*/  R2UR UR5, R7 ;  /* 0x00000000070572ca */ /* 0x000fe200000e0000 */
[----:B------:R-:W3:Y:S04]  /*b090*/  LDL R13, [R1+0x1d0] ;  /* 0x0001d000010d7983 */ /* 0x000ee80000100800 */
        /* <DEDUP_REMOVED lines=70> */
[----:B-1----:R-:W3:Y:S04]  /*b500*/  LDL R139, [R1+0x238] ;  /* 0x00023800018b7983 */ /* 0x002ee80000100800 */
[----:B----4-:R-:W4:Y:S04]  /*b510*/  LDL R143, [R1+0x228] ;  /* 0x00022800018f7983 */ /* 0x010f280000100800 */
[----:B0-----:R-:W4:Y:S04]  /*b520*/  LDL R147, [R1+0x218] ;  /* 0x0002180001937983 */ /* 0x001f280000100800 */
[----:B--2---:R-:W2:Y:S04]  /*b530*/  LDL R149, [R1+0x210] ;  /* 0x0002100001957983 */ /* 0x004ea80000100800 */
        /* <DEDUP_REMOVED lines=126> */
[----:B--2---:R0:W-:Y:S04]  /*bd20*/  STL [R1+0x210], R149 ;  /* 0x0002109501007387 */ /* 0x0041e80000100800 */
        /* <DEDUP_REMOVED lines=129> */
[----:B------:R-:W-:-:S02]  /*c540*/  PLOP3.LUT P1, PT, PT, PT, UP0, 0x80, 0x0 ;  /* 0x000000000000781c */ /* 0x000fc40003f2f008 */
[----:B------:R-:W-:-:S05]  /*c550*/  @!P0 LOP3.LUT R12, R12, 0x1, RZ, 0x3c, !PT ;  /* 0x000000010c0c8812 */ /* 0x000fca00078e3cff */
[----:B------:R0:W-:Y:S01]  /*c560*/  @!P0 STL [R1+0x1cc], R12 ;  /* 0x0001cc0c01008387 */ /* 0x0001e20000100800 */
[C---:B------:R-:W-:Y:S01]  /*c570*/  ISETP.GT.AND P0, PT, R20.reuse, R0, PT ;  /* 0x000000001400720c */ /* 0x040fe20003f04270 */
[----:B------:R-:W-:-:S04]  /*c580*/  VIADD R20, R20, 0xffffffff ;  /* 0xffffffff14147836 */ /* 0x000fc80000000000 */
[----:B------:R-:W-:Y:S08]  /*c590*/  @P1 BRA `(.L_x_6740) ;  /* 0x0000000000041947 */ /* 0x000ff00003800000 */
[----:B------:R-:W-:Y:S01]  /*c5a0*/  BPT.TRAP 0x1 ;  /* 0x000000040000795c */ /* 0x000fe20000300000 */
.L_x_6740:
[----:B-----5:R-:W-:-:S04]  /*c5b0*/  IMAD R14, R14, 0x8, R2 ;  /* 0x000000080e0e7824 */ /* 0x020fc800078e0202 */
[----:B------:R-:W-:-:S05]  /*c5c0*/  VIADD R14, R14, 0x38860 ;  /* 0x000388600e0e7836 */ /* 0x000fca0000000000 */
[----:B------:R-:W-:-:S04]  /*c5d0*/  PRMT R14, R155, 0x654, R14 ;  /* 0x000006549b0e7816 */ /* 0x000fc8000000000e */
[----:B------:R1:W-:Y:S01]  /*c5e0*/  SYNCS.ARRIVE.TRANS64.RED.A1T0 RZ, [R14+URZ], RZ ;  /* 0x000000ff0eff79a7 */ /* 0x0003e2000810043f */
[----:B------:R-:W-:Y:S05]  /*c5f0*/  @P0 BRA `(.L_x_6741) ;  /* 0xffffffc0007c0947 */ /* 0x000fea000383ffff */
.L_x_6739:
[----:B------:R-:W-:Y:S05]  /*c600*/  BSYNC B0 ;  /* 0x0000000000007941 */ /* 0x000fea0003800000 */
.L_x_6738:
[----:B------:R-:W2:Y:S04]  /*c610*/  LDL R3, [R1+0x1c8] ;  /* 0x0001c80001037983 */ /* 0x000ea80000100800 */
[----:B0-----:R-:W3:Y:S04]  /*c620*/  LDL.64 R52, [R1+0x220] ;  /* 0x0002200001347983 */ /* 0x001ee80000100a00 */
[----:B------:R-:W4:Y:S04]  /*c630*/  LDL.64 R48, [R1+0x240] ;  /* 0x0002400001307983 */ /* 0x000f280000100a00 */
[----:B------:R-:W5:Y:S04]  /*c640*/  LDL.64 R50, [R1+0x210] ;  /* 0x0002100001327983 */ /* 0x000f680000100a00 */
        /* <DEDUP_REMOVED lines=44> */
[----:B------:R-:W4:Y:S04]  /*c910*/  LDL R106, [R1+0x1d0] ;  /* 0x0001d000016a7983 */ /* 0x000f280000100800 */
[----:B------:R-:W4:Y:S01]  /*c920*/  LDL R105, [R1+0x1c8] ;  /* 0x0001c80001697983 */ /* 0x000f220000100800 */
[----:B--2---:R-:W-:-:S04]  /*c930*/  IMAD R3, R3, 0x40, R162 ;  /* 0x0000004003037824 */ /* 0x004fc800078e02a2 */
[----:B------:R-:W-:Y:S01]  /*c940*/  IMAD R104, R3, 0x4, R2 ;  /* 0x0000000403687824 */ /* 0x000fe200078e0202 */
[----:B------:R-:W-:Y:S06]  /*c950*/  BAR.SYNC.DEFER_BLOCKING 0xe, 0x100 ;  /* 0x0384000000007b1d */ /* 0x000fec0000010000 */
[----:B------:R-:W3:Y:S04]  /*c960*/  LDS R0, [R104+0x38400] ;  /* 0x0384000068007984 */ /* 0x000ee80000000800 */
[----:B------:R-:W0:Y:S01]  /*c970*/  LDS R104, [R104+0x38420] ;  /* 0x0384200068687984 */ /* 0x000e220000000800 */
[C---:B---3--:R-:W-:Y:S01]  /*c980*/  FMUL.FTZ R3, R0.reuse, R53 ;  /* 0x0000003500037220 */ /* 0x048fe20000410000 */
[C---:B------:R-:W-:Y:S01]  /*c990*/  FMUL.FTZ R2, R0.reuse, R52 ;  /* 0x0000003400027220 */ /* 0x040fe20000410000 */
[C---:B-----5:R-:W-:Y:S01]  /*c9a0*/  FMUL.FTZ R51, R0.reuse, R51 ;  /* 0x0000003300337220 */ /* 0x060fe20000410000 */
[C---:B------:R-:W-:Y:S01]  /*c9b0*/  FMUL.FTZ R50, R0.reuse, R50 ;  /* 0x0000003200327220 */ /* 0x040fe20000410000 */
[C---:B----4-:R-:W-:Y:S01]  /*c9c0*/  FMUL.FTZ R47, R0.reuse, R47 ;  /* 0x0000002f002f7220 */ /* 0x050fe20000410000 */
        /* <DEDUP_REMOVED lines=13> */
[C---:B-1----:R-:W-:Y:S01]  /*caa0*/  FMUL.FTZ R3, R0.reuse, R49 ;  /* 0x0000003100037220 */ /* 0x042fe20000410000 */
        /* <DEDUP_REMOVED lines=13> */
[----:B------:R-:W-:Y:S01]  /*cb80*/  STL.64 [R1+0x210], R50 ;  /* 0x0002103201007387 */ /* 0x000fe20000100a00 */
[C---:B-1----:R-:W-:Y:S01]  /*cb90*/  FMUL.FTZ R3, R0.reuse, R43 ;  /* 0x0000002b00037220 */ /* 0x042fe20000410000 */
[----:B------:R-:W-:-:S02]  /*cba0*/  FMUL.FTZ R2, R0, R42 ;  /* 0x0000002a00027220 */ /* 0x000fc40000410000 */
[----:B------:R1:W-:Y:S04]  /*cbb0*/  STL.64 [R1+0x230], R46 ;  /* 0x0002302e01007387 */ /* 0x0003e80000100a00 */
[----:B------:R-:W-:Y:S04]  /*cbc0*/  STL.64 [R1+0x250], R44 ;  /* 0x0002502c01007387 */ /* 0x000fe80000100a00 */
[----:B------:R-:W-:Y:S04]  /*cbd0*/  STL.64 [R1+0x260], R2 ;  /* 0x0002600201007387 */ /* 0x000fe80000100a00 */
[----:B------:R-:W-:Y:S04]  /*cbe0*/  STL.64 [R1+0x270], R40 ;  /* 0x0002702801007387 */ /* 0x000fe80000100a00 */
[----:B------:R-:W-:Y:S04]  /*cbf0*/  STL.64 [R1+0x280], R34 ;  /* 0x0002802201007387 */ /* 0x000fe80000100a00 */
        /* <DEDUP_REMOVED lines=8> */
[----:B-1----:R-:W5:Y:S04]  /*cc80*/  LDL.64 R46, [R1+0x2f8] ;  /* 0x0002f800012e7983 */ /* 0x002f680000100a00 */
[----:B------:R-:W5:Y:S04]  /*cc90*/  LDL.64 R52, [R1+0x318] ;  /* 0x0003180001347983 */ /* 0x000f680000100a00 */
[----:B------:R-:W5:Y:S04]  /*cca0*/  LDL.64 R50, [R1+0x328] ;  /* 0x0003280001327983 */ /* 0x000f680000100a00 */
[----:B------:R-:W5:Y:S04]  /*ccb0*/  LDL.64 R48, [R1+0x338] ;  /* 0x0003380001307983 */ /* 0x000f680000100a00 */
[----:B--2---:R-:W2:Y:S04]  /*ccc0*/  LDL.64 R36, [R1+0x348] ;  /* 0x0003480001247983 */ /* 0x004ea80000100a00 */
[----:B------:R-:W2:Y:S04]  /*ccd0*/  LDL.64 R44, [R1+0x358] ;  /* 0x00035800012c7983 */ /* 0x000ea80000100a00 */
[----:B------:R-:W2:Y:S04]  /*cce0*/  LDL.64 R42, [R1+0x368] ;  /* 0x00036800012a7983 */ /* 0x000ea80000100a00 */
[----:B------:R-:W2:Y:S04]  /*ccf0*/  LDL.64 R40, [R1+0x378] ;  /* 0x0003780001287983 */ /* 0x000ea80000100a00 */
[----:B---3--:R-:W3:Y:S04]  /*cd00*/  LDL.64 R38, [R1+0x388] ;  /* 0x0003880001267983 */ /* 0x008ee80000100a00 */
[----:B----4-:R-:W4:Y:S04]  /*cd10*/  LDL.64 R26, [R1+0x398] ;  /* 0x00039800011a7983 */ /* 0x010f280000100a00 */
[----:B------:R-:W4:Y:S04]  /*cd20*/  LDL.64 R34, [R1+0x3a8] ;  /* 0x0003a80001227983 */ /* 0x000f280000100a00 */
[----:B-----5:R-:W5:Y:S04]  /*cd30*/  LDL.64 R32, [R1+0x3b8] ;  /* 0x0003b80001207983 */ /* 0x020f680000100a00 */
[----:B------:R-:W5:Y:S04]  /*cd40*/  LDL.64 R30, [R1+0x3c8] ;  /* 0x0003c800011e7983 */ /* 0x000f680000100a00 */
[----:B------:R-:W5:Y:S04]  /*cd50*/  LDL.64 R28, [R1+0x3d8] ;  /* 0x0003d800011c7983 */ /* 0x000f680000100a00 */
[----:B------:R-:W5:Y:S04]  /*cd60*/  LDL.64 R2, [R1+0x3e8] ;  /* 0x0003e80001027983 */ /* 0x000f680000100a00 */
[----:B0-----:R-:W5:Y:S04]  /*cd70*/  LDL.64 R24, [R1+0x3f8] ;  /* 0x0003f80001187983 */ /* 0x001f680000100a00 */
[----:B------:R-:W5:Y:S01]  /*cd80*/  LDL.64 R20, [R1+0x408] ;  /* 0x0004080001147983 */ /* 0x000f620000100a00 */
        /* <DEDUP_REMOVED lines=63> */
[----:B------:R-:W-:Y:S01]  /*d180*/  VIADD R0, R105, 0x1 ;  /* 0x0000000169007836 */ /* 0x000fe20000000000 */
        /* <DEDUP_REMOVED lines=31> */
[----:B------:R-:W-:Y:S01]  /*d380*/  STL [R1+0x1c8], R0 ;  /* 0x0001c80001007387 */ /* 0x000fe20000100800 */
[----:B------:R-:W-:-:S03]  /*d390*/  ISETP.NE.AND P0, PT, R0, 0x2, PT ;  /* 0x000000020000780c */ /* 0x000fc60003f05270 */
[----:B------:R0:W-:Y:S02]  /*d3a0*/  STL.64 [R1+0x310], R4 ;  /* 0x0003100401007387 */ /* 0x0001e40000100a00 */
[----:B0-----:R-:W-:Y:S02]  /*d3b0*/  IMAD.MOV.U32 R4, RZ, RZ, 0x1 ;  /* 0x00000001ff047424 */ /* 0x001fe400078e00ff */
        /* <DEDUP_REMOVED lines=18> */
[C---:B----4-:R-:W-:Y:S01]  /*d4e0*/  FMUL.FTZ R27, R104.reuse, R27 ;  /* 0x0000001b681b7220 */ /* 0x050fe20000410000 */
[C---:B------:R-:W-:Y:S01]  /*d4f0*/  FMUL.FTZ R26, R104.reuse, R26 ;  /* 0x0000001a681a7220 */ /* 0x040fe20000410000 */
[C---:B------:R-:W-:Y:S01]  /*d500*/  FMUL.FTZ R35, R104.reuse, R35 ;  /* 0x0000002368237220 */ /* 0x040fe20000410000 */
[C---:B------:R-:W-:Y:S01]  /*d510*/  FMUL.FTZ R34, R104.reuse, R34 ;  /* 0x0000002268227220 */ /* 0x040fe20000410000 */
[C---:B-----5:R-:W-:Y:S01]  /*d520*/  FMUL.FTZ R33, R104.reuse, R33 ;  /* 0x0000002168217220 */ /* 0x060fe20000410000 */
        /* <DEDUP_REMOVED lines=28> */
[----:B------:R-:W-:Y:S06]  /*d6f0*/  BAR.ARV 0xf, 0x100 ;  /* 0x03c4000000007b1d */ /* 0x000fec0000002000 */
[----:B------:R-:W-:Y:S05]  /*d700*/  @P0 BRA `(.L_x_6736) ;  /* 0x000001d000800947 */ /* 0x000fea0003800000 */
[----:B------:R-:W2:Y:S04]  /*d710*/  LDL R0, [R1+0x1cc] ;  /* 0x0001cc0001007983 */ /* 0x000ea80000100800 */
[----:B------:R4:W-:Y:S01]  /*d720*/  STL [R1+0x1c8], RZ ;  /* 0x0001c8ff01007387 */ /* 0x0009e20000100800 */
[----:B--2---:R-:W-:-:S05]  /*d730*/  LOP3.LUT R0, R0, 0x1, RZ, 0x3c, !PT ;  /* 0x0000000100007812 */ /* 0x004fca00078e3cff */
[----:B------:R4:W-:Y:S01]  /*d740*/  STL [R1+0x1cc], R0 ;  /* 0x0001cc0001007387 */ /* 0x0009e20000100800 */
[----:B------:R-:W-:Y:S05]  /*d750*/  BRA `(.L_x_6736) ;  /* 0x000001d0006c7947 */ /* 0x000fea0003800000 */
.L_x_6725:
[----:B----4-:R-:W1:Y:S01]  /*d760*/  LDC R0, c[0x0][0x448] ;  /* 0x00011200ff007b82 */ /* 0x010e620000000800 */
[----:B------:R-:W-:Y:S01]  /*d770*/  UIADD3 UR10, UP0, UR40, 0x38830, URZ ;  /* 0x00038830280a7890 */ /* 0x000fe2000ff1e03f */
[----:B------:R-:W-:Y:S01]  /*d780*/  IMAD.U32 R4, RZ, RZ, UR60 ;  /* 0x0000003cff047e24 */ /* 0x000fe2000f8e00ff */
[----:B------:R-:W-:Y:S01]  /*d790*/  UIADD3 UR8, UP1, UR40, 0x38840, URZ ;  /* 0x0003884028087890 */ /* 0x000fe2000ff3e03f */
[----:B------:R-:W-:Y:S01]  /*d7a0*/  IMAD.MOV.U32 R5, RZ, RZ, 0x80 ;  /* 0x00000080ff057424 */ /* 0x000fe200078e00ff */
[----:B------:R-:W-:Y:S01]  /*d7b0*/  UIADD3 UR6, UP2, UR40, 0x38850, URZ ;  /* 0x0003885028067890 */ /* 0x000fe2000ff5e03f */
[----:B------:R-:W-:Y:S01]  /*d7c0*/  IMAD.MOV.U32 R7, RZ, RZ, R155 ;  /* 0x000000ffff077224 */ /* 0x000fe200078e009b */
[----:B------:R-:W-:Y:S01]  /*d7d0*/  UIADD3 UR4, UP3, UR40, 0x38860, URZ ;  /* 0x0003886028047890 */ /* 0x000fe2000ff7e03f */
[----:B------:R-:W4:Y:S01]  /*d7e0*/  LDC.64 R8, c[0x0][0xad8] ;  /* 0x0002b600ff087b82 */ /* 0x000f220000000a00 */
[----:B------:R-:W-:Y:S01]  /*d7f0*/  IMAD.MOV.U32 R6, RZ, RZ, 0x100 ;  /* 0x00000100ff067424 */ /* 0x000fe200078e00ff */
[----:B------:R-:W-:Y:S01]  /*d800*/  UIADD3.X UR11, URZ, UR41, URZ, UP0, !UPT ;  /* 0x000000293f0b7290 */ /* 0x000fe200087fe43f */
[----:B------:R-:W-:Y:S01]  /*d810*/  IMAD.U32 R3, RZ, RZ, UR6 ;  /* 0x00000006ff037e24 */ /* 0x000fe2000f8e00ff */
[----:B------:R-:W-:Y:S01]  /*d820*/  UIADD3.X UR9, URZ, UR41, URZ, UP1, !UPT ;  /* 0x000000293f097290 */ /* 0x000fe20008ffe43f */
[----:B------:R-:W-:Y:S01]  /*d830*/  IMAD.U32 R14, RZ, RZ, UR4 ;  /* 0x00000004ff0e7e24 */ /* 0x000fe2000f8e00ff */
[----:B------:R-:W-:Y:S01]  /*d840*/  UIADD3.X UR7, URZ, UR41, URZ, UP2, !UPT ;  /* 0x000000293f077290 */ /* 0x000fe200097fe43f */
[----:B------:R2:W-:Y:S01]  /*d850*/  STL.64 [R1+0x28], R4 ;  /* 0x0000280401007387 */ /* 0x0005e20000100a00 */
[----:B------:R-:W-:Y:S01]  /*d860*/  UIADD3.X UR5, URZ, UR41, URZ, UP3, !UPT ;  /* 0x000000293f057290 */ /* 0x000fe20009ffe43f */
[----:B------:R-:W-:-:S02]  /*d870*/  IMAD.U32 R152, RZ, RZ, UR60 ;  /* 0x0000003cff987e24 */ /* 0x000fc4000f8e00ff */
[----:B------:R3:W-:Y:S01]  /*d880*/  STL.64 [R1+0x30], R6 ;  /* 0x0000300601007387 */ /* 0x0007e20000100a00 */
[----:B------:R-:W-:Y:S02]  /*d890*/  IMAD.MOV.U32 R153, RZ, RZ, 0x80 ;  /* 0x00000080ff997424 */ /* 0x000fe400078e00ff */
[----:B------:R-:W-:Y:S01]  /*d8a0*/  IMAD.MOV.U32 R154, RZ, RZ, 0x80 ;  /* 0x00000080ff9a7424 */ /* 0x000fe200078e00ff */
[----:B------:R0:W-:Y:S01]  /*d8b0*/  STL [R1+0x50], R85 ;  /* 0x0000505501007387 */ /* 0x0001e20000100800 */
[----:B-1----:R-:W-:Y:S01]  /*d8c0*/  ISETP.NE.AND P2, PT, R0, 0x1, PT ;  /* 0x000000010000780c */ /* 0x002fe20003f45270 */
[----:B0-----:R-:W-:Y:S02]  /*d8d0*/  IMAD.U32 R10, RZ, RZ, UR10 ;  /* 0x0000000aff0a7e24 */ /* 0x001fe4000f8e00ff */
[----:B--2---:R-:W-:Y:S01]  /*d8e0*/  IMAD.U32 R5, RZ, RZ, UR7 ;  /* 0x00000007ff057e24 */ /* 0x004fe2000f8e00ff */
[----:B------:R0:W-:Y:S01]  /*d8f0*/  STL.128 [R1], R152 ;  /* 0x0000009801007387 */ /* 0x0001e20000100c00 */
[----:B------:R-:W-:-:S02]  /*d900*/  IMAD.U32 R12, RZ, RZ, UR8 ;  /* 0x00000008ff0c7e24 */ /* 0x000fc4000f8e00ff */
[----:B---3--:R-:W-:Y:S01]  /*d910*/  IMAD.U32 R7, RZ, RZ, UR5 ;  /* 0x00000005ff077e24 */ /* 0x008fe2000f8e00ff */
[----:B------:R0:W-:Y:S01]  /*d920*/  STL [R1+0x10], RZ ;  /* 0x000010ff01007387 */ /* 0x0001e20000100800 */
[----:B------:R-:W-:Y:S01]  /*d930*/  IMAD.U32 R11, RZ, RZ, UR11 ;  /* 0x0000000bff0b7e24 */ /* 0x000fe2000f8e00ff */
[----:B----4-:R-:W-:Y:S01]  /*d940*/  ISETP.GE.AND P3, PT, R9, 0x1, PT ;  /* 0x000000010900780c */ /* 0x010fe20003f66270 */
[----:B------:R-:W-:Y:S01]  /*d950*/  IMAD.U32 R13, RZ, RZ, UR9 ;  /* 0x00000009ff0d7e24 */ /* 0x000fe2000f8e00ff */
[----:B------:R0:W-:Y:S01]  /*d960*/  STL [R1+0x38], RZ ;  /* 0x000038ff01007387 */ /* 0x0001e20000100800 */
[----:B------:R-:W1:Y:S01]  /*d970*/  @P2 LDC R0, c[0x0][0x44c] ;  /* 0x00011300ff002b82 */ /* 0x000e620000000800 */
[----:B------:R-:W-:Y:S02]  /*d980*/  IMAD.MOV.U32 R4, RZ, RZ, R3 ;  /* 0x000000ffff047224 */ /* 0x000fe400078e0003 */
[----:B------:R-:W-:Y:S01]  /*d990*/  IMAD.MOV.U32 R6, RZ, RZ, R14 ;  /* 0x000000ffff067224 */ /* 0x000fe200078e000e */
[----:B------:R0:W-:Y:S01]  /*d9a0*/  STL.64 [R1+0x18], R10 ;  /* 0x0000180a01007387 */ /* 0x0001e20000100a00 */
[----:B------:R-:W-:-:S02]  /*d9b0*/  VIADD R3, R181, 0x3f ;  /* 0x0000003fb5037836 */ /* 0x000fc40000000000 */
[----:B------:R-:W-:Y:S01]  /*d9c0*/  IMAD.U32 R30, RZ, RZ, UR39 ;  /* 0x00000027ff1e7e24 */ /* 0x000fe2000f8e00ff */
[----:B------:R-:W2:Y:S01]  /*d9d0*/  @P2 LDC R15, c[0x0][0x450] ;  /* 0x00011400ff0f2b82 */ /* 0x000ea20000000800 */
[----:B------:R0:W-:Y:S01]  /*d9e0*/  STL.128 [R1+0x40], R4 ;  /* 0x0000400401007387 */ /* 0x0001e20000100c00 */
[----:B------:R-:W-:Y:S02]  /*d9f0*/  IMAD.U32 R56, RZ, RZ, UR39 ;  /* 0x00000027ff387e24 */ /* 0x000fe4000f8e00ff */
[----:B------:R-:W-:Y:S01]  /*da00*/  IADD3 R30, P0, R30, 0x28, RZ ;  /* 0x000000281e1e7810 */ /* 0x000fe20007f1e0ff */
[----:B------:R0:W-:Y:S02]  /*da10*/  STL.64 [R1+0x20], R12 ;  /* 0x0000200c01007387 */ /* 0x0001e40000100a00 */
[----:B------:R-:W-:Y:S02]  /*da20*/  IADD3 R56, P1, R56, 0x50, RZ ;  /* 0x0000005038387810 */ /* 0x000fe40007f3e0ff */
[----:B------:R-:W-:-:S03]  /*da30*/  IMAD.X R33, RZ, RZ, UR42, P0 ;  /* 0x0000002aff217e24 */ /* 0x000fc600080e06ff */
[----:B------:R-:W-:Y:S02]  /*da40*/  IMAD.X R57, RZ, RZ, UR42, P1 ;  /* 0x0000002aff397e24 */ /* 0x000fe400088e06ff */
[----:B-1----:R-:W-:-:S05]  /*da50*/  @P2 IMAD.HI.U32 R0, R3, R0, RZ ;  /* 0x0000000003002227 */ /* 0x002fca00078e00ff */
[----:B--2---:R-:W-:-:S05]  /*da60*/  @P2 SHF.R.U32.HI R3, RZ, R15, R0 ;  /* 0x0000000fff032219 */ /* 0x004fca0000011600 */
[----:B------:R-:W-:-:S04]  /*da70*/  IMAD.IADD R3, R212, 0x1, R3 ;  /* 0x00000001d4037824 */ /* 0x000fc800078e0203 */
[----:B------:R-:W-:Y:S01]  /*da80*/  IMAD.IADD R8, R3, 0x1, R8 ;  /* 0x0000000103087824 */ /* 0x000fe200078e0208 */
[----:B0-----:R-:W-:Y:S06]  /*da90*/  @!P3 BRA `(.L_x_6742) ;  /* 0x000000000048b947 */ /* 0x001fec0003800000 */
        /* <DEDUP_REMOVED lines=11> */
.L_x_6744:
[----:B------:R-:W-:-:S13]  /*db50*/  ISETP.NE.AND P0, PT, R9, 0x1, PT ;  /* 0x000000010900780c */ /* 0x000fda0003f05270 */
[----:B------:R-:W0:Y:S02]  /*db60*/  @P0 LDC.64 R4, c[0x0][0xae0] ;  /* 0x0002b800ff040b82 */ /* 0x000e240000000a00 */
[----:B0-----:R-:W-:-:S05]  /*db70*/  @P0 IMAD.HI.U32 R4, R0, R4, RZ ;  /* 0x0000000400040227 */ /* 0x001fca00078e00ff */
[----:B------:R-:W-:-:S07]  /*db80*/  @P0 SHF.R.U32.HI R0, RZ, R5, R4 ;  /* 0x00000005ff000219 */ /* 0x000fce0000011604 */
.L_x_6745:
[----:B------:R-:W-:Y:S05]  /*db90*/  BSYNC B0 ;  /* 0x0000000000007941 */ /* 0x000fea0003800000 */
.L_x_6743:
[----:B------:R-:W-:-:S05]  /*dba0*/  IMAD R3, R0, R9, R9 ;  /* 0x0000000900037224 */ /* 0x000fca00078e0209 */
[----:B------:R-:W-:-:S07]  /*dbb0*/  VIMNMX R8, R8, R3, PT ;  /* 0x0000000308087248 */ /* 0x000fce0003fe0100 */
.L_x_6742:
[----:B------:R-:W0:Y:S01]  /*dbc0*/  @P2 LDC R0, c[0x0][0x44c] ;  /* 0x00011300ff002b82 */ /* 0x000e220000000800 */
[----:B------:R-:W-:Y:S01]  /*dbd0*/  VIADD R8, R8, 0x3f ;  /* 0x0000003f08087836 */ /* 0x000fe20000000000 */
[----:B------:R-:W-:Y:S01]  /*dbe0*/  ULDC UR4, c[0x0][0xad4] ;  /* 0x0002b50000047ab9 */ /* 0x000fe20000000800 */
[----:B------:R-:W-:-:S03]  /*dbf0*/  IMAD.MOV.U32 R5, RZ, RZ, R181 ;  /* 0x000000ffff057224 */ /* 0x000fc600078e00b5 */
        /* <DEDUP_REMOVED lines=20> */
.L_x_6748:
[----:B------:R-:W-:-:S13]  /*dd40*/  ISETP.NE.AND P0, PT, R9, 0x1, PT ;  /* 0x000000010900780c */ /* 0x000fda0003f05270 */
[----:B------:R-:W0:Y:S02]  /*dd50*/  @P0 LDC.64 R4, c[0x0][0xae0] ;  /* 0x0002b800ff040b82 */ /* 0x000e240000000a00 */
[----:B0-----:R-:W-:-:S05]  /*dd60*/  @P0 IMAD.HI.U32 R4, R0, R4, RZ ;  /* 0x0000000400040227 */ /* 0x001fca00078e00ff */
[----:B------:R-:W-:-:S07]  /*dd70*/  @P0 SHF.R.U32.HI R0, RZ, R5, R4 ;  /* 0x00000005ff000219 */ /* 0x000fce0000011604 */
.L_x_6749:
[----:B------:R-:W-:Y:S05]  /*dd80*/  BSYNC B0 ;  /* 0x0000000000007941 */ /* 0x000fea0003800000 */
.L_x_6747:
[----:B------:R-:W-:-:S05]  /*dd90*/  IMAD R0, R0, R9, RZ ;  /* 0x0000000900007224 */ /* 0x000fca00078e02ff */
[----:B------:R-:W-:-:S07]  /*dda0*/  VIMNMX R3, R3, R0, !PT ;  /* 0x0000000003037248 */ /* 0x000fce0007fe0100 */
.L_x_6746:
        /* <DEDUP_REMOVED lines=39> */
.L_x_6751:
[----:B------:R-:W-:Y:S05]  /*e020*/  BSYNC B0 ;  /* 0x0000000000007941 */ /* 0x000fea0003800000 */
.L_x_6750:
[----:B------:R-:W-:Y:S01]  /*e030*/  IMAD R180, R220, R193, R9 ;  /* 0x000000c1dcb47224 */ /* 0x000fe200078e0209 */
[----:B------:R-:W-:-:S04]  /*e040*/  PRMT R4, RZ, 0x7610, R4 ;  /* 0x00007610ff047816 */ /* 0x000fc80000000004 */
[----:B------:R-:W-:-:S04]  /*e050*/  VIADDMNMX R193, R180, R193, R26, PT ;  /* 0x000000c1b4c17246 */ /* 0x000fc8000380011a */
[----:B------:R-:W-:-:S13]  /*e060*/  ISETP.GT.AND P0, PT, R193, R180, PT ;  /* 0x000000b4c100720c */ /* 0x000fda0003f04270 */
[----:B------:R-:W-:Y:S05]  /*e070*/  @!P0 BRA `(.L_x_6736) ;  /* 0x000001c800248947 */ /* 0x000fea0003800000 */
[----:B------:R-:W0:Y:S01]  /*e080*/  S2R R0, SR_TID.X ;  /* 0x0000000000007919 */ /* 0x000e220000002100 */
[----:B------:R-:W-:Y:S01]  /*e090*/  VIADD R10, R2, 0x36400 ;  /* 0x00036400020a7836 */ /* 0x000fe20000000000 */
[----:B------:R-:W-:Y:S01]  /*e0a0*/  UIADD3 UR4, UP0, UR40, 0x38400, URZ ;  /* 0x0003840028047890 */ /* 0x000fe2000ff1e03f */
[----:B------:R-:W-:Y:S01]  /*e0b0*/  IMAD.MOV.U32 R4, RZ, RZ, 0x1 ;  /* 0x00000001ff047424 */ /* 0x000fe200078e00ff */
[----:B------:R1:W5:Y:S01]  /*e0c0*/  LDL R13, [R1+0x464] ;  /* 0x00046400010d7983 */ /* 0x0003620000100800 */
[----:B------:R-:W-:Y:S01]  /*e0d0*/  IMAD.MOV.U32 R5, RZ, RZ, RZ ;  /* 0x000000ffff057224 */ /* 0x000fe200078e00ff */
[----:B------:R-:W-:Y:S01]  /*e0e0*/  LOP3.LUT P0, RZ, R10, 0x3ff, RZ, 0xc0, !PT ;  /* 0x000003ff0aff7812 */ /* 0x000fe2000780c0ff */
[----:B------:R-:W-:Y:S01]  /*e0f0*/  IMAD.MOV.U32 R6, RZ, RZ, 0x1 ;  /* 0x00000001ff067424 */ /* 0x000fe200078e00ff */
[----:B------:R-:W2:Y:S01]  /*e100*/  S2R R28, SR_TID.X ;  /* 0x00000000001c7919 */ /* 0x000ea20000002100 */
[----:B------:R-:W-:Y:S01]  /*e110*/  IMAD.MOV.U32 R7, RZ, RZ, RZ ;  /* 0x000000ffff077224 */ /* 0x000fe200078e00ff */
[----:B------:R-:W-:Y:S01]  /*e120*/  UIADD3.X UR5, URZ, UR41, URZ, UP0, !UPT ;  /* 0x000000293f057290 */ /* 0x000fe200087fe43f */
[----:B------:R-:W-:-:S02]  /*e130*/  VIADD R10, R2, 0x26400 ;  /* 0x00026400020a7836 */ /* 0x000fc40000000000 */
[C---:B------:R-:W-:Y:S01]  /*e140*/  VIADD R11, R2.reuse, 0x400 ;  /* 0x00000400020b7836 */ /* 0x040fe20000000000 */
[----:B------:R3:W-:Y:S01]  /*e150*/  STL.128 [R1+0x60], R4 ;  /* 0x0000600401007387 */ /* 0x0007e20000100c00 */
[----:B------:R-:W-:Y:S01]  /*e160*/  VIADD R60, R2, 0x20400 ;  /* 0x00020400023c7836 */ /* 0x000fe20000000000 */
[----:B------:R-:W-:Y:S01]  /*e170*/  SHF.R.U32.HI R10, RZ, 0x4, R10 ;  /* 0x00000004ff0a7819 */ /* 0x000fe2000001160a */
[----:B------:R-:W-:Y:S02]  /*e180*/  IMAD.U32 R8, RZ, RZ, UR4 ;  /* 0x00000004ff087e24 */ /* 0x000fe4000f8e00ff */
[----:B------:R-:W-:Y:S01]  /*e190*/  IMAD.U32 R9, RZ, RZ, UR5 ;  /* 0x00000005ff097e24 */ /* 0x000fe2000f8e00ff */
[----:B------:R-:W-:Y:S01]  /*e1a0*/  LOP3.LUT R10, R10, 0x3fff, RZ, 0xc0, !PT ;  /* 0x00003fff0a0a7812 */ /* 0x000fe200078ec0ff */
[----:B------:R-:W-:Y:S02]  /*e1b0*/  IMAD.U32 R26, RZ, RZ, UR39 ;  /* 0x00000027ff1a7e24 */ /* 0x000fe4000f8e00ff */
[----:B------:R-:W-:Y:S01]  /*e1c0*/  IMAD.U32 R52, RZ, RZ, UR39 ;  /* 0x00000027ff347e24 */ /* 0x000fe2000f8e00ff */
[----:B------:R-:W-:Y:S01]  /*e1d0*/  LOP3.LUT R10, R10, 0x10000, RZ, 0xfc, !PT ;  /* 0x000100000a0a7812 */ /* 0x000fe200078efcff */
[----:B------:R4:W-:Y:S01]  /*e1e0*/  STL.64 [R1+0x58], R8 ;  /* 0x0000580801007387 */ /* 0x0009e20000100a00 */
[----:B------:R-:W-:-:S02]  /*e1f0*/  IMAD.U32 R48, RZ, RZ, UR39 ;  /* 0x00000027ff307e24 */ /* 0x000fc4000f8e00ff */
[----:B------:R-:W-:Y:S01]  /*e200*/  IMAD.U32 R41, RZ, RZ, UR39 ;  /* 0x00000027ff297e24 */ /* 0x000fe2000f8e00ff */
[----:B---3--:R-:W-:Y:S01]  /*e210*/  SHF.R.U32.HI R5, RZ, 0x4, R11 ;  /* 0x00000004ff057819 */ /* 0x008fe2000001160b */
[----:B------:R-:W-:Y:S02]  /*e220*/  IMAD.MOV.U32 R7, RZ, RZ, 0x40000040 ;  /* 0x40000040ff077424 */ /* 0x000fe400078e00ff */
[C---:B0-----:R-:W-:Y:S01]  /*e230*/  VIADD R3, R0.reuse, 0xffffff80 ;  /* 0xffffff8000037836 */ /* 0x041fe20000000000 */
[----:B------:R-:W-:Y:S01]  /*e240*/  LOP3.LUT R5, R5, 0x3fff, RZ, 0xc0, !PT ;  /* 0x00003fff05057812 */ /* 0x000fe200078ec0ff */
[----:B------:R-:W-:Y:S02]  /*e250*/  VIADD R0, R0, 0xffffff80 ;  /* 0xffffff8000007836 */ /* 0x000fe40000000000 */
[----:B----4-:R-:W-:Y:S01]  /*e260*/  IMAD.MOV.U32 R9, RZ, RZ, 0x40000040 ;  /* 0x40000040ff097424 */ /* 0x010fe200078e00ff */
[----:B------:R-:W-:Y:S01]  /*e270*/  LOP3.LUT R6, R5, 0x10000, RZ, 0xfc, !PT ;  /* 0x0001000005067812 */ /* 0x000fe200078efcff */
[----:B------:R-:W-:Y:S01]  /*e280*/  IMAD.MOV.U32 R5, RZ, RZ, 0x40000040 ;  /* 0x40000040ff057424 */ /* 0x000fe200078e00ff */
[----:B------:R-:W-:Y:S01]  /*e290*/  SHF.R.S32.HI R0, RZ, 0x1f, R0 ;  /* 0x0000001fff007819 */ /* 0x000fe20000011400 */
[----:B--2---:R-:W-:-:S02]  /*e2a0*/  VIADD R12, R28, 0xffffff80 ;  /* 0xffffff801c0c7836 */ /* 0x004fc40000000000 */
[----:B------:R-:W-:Y:S01]  /*e2b0*/  IMAD.U32 R50, RZ, RZ, UR39 ;  /* 0x00000027ff327e24 */ /* 0x000fe2000f8e00ff */
[----:B------:R-:W-:Y:S01]  /*e2c0*/  LEA.HI R0, R0, R3, RZ, 0x7 ;  /* 0x0000000300007211 */ /* 0x000fe200078f38ff */
[----:B------:R-:W-:Y:S01]  /*e2d0*/  IMAD.U32 R43, RZ, RZ, UR39 ;  /* 0x00000027ff2b7e24 */ /* 0x000fe2000f8e00ff */
[----:B------:R-:W-:Y:S01]  /*e2e0*/  STL [R1+0x74], R12 ;  /* 0x0000740c01007387 */ /* 0x000fe20000100800 */
[----:B------:R-:W-:Y:S01]  /*e2f0*/  IMAD.U32 R45, RZ, RZ, UR39 ;  /* 0x00000027ff2d7e24 */ /* 0x000fe2000f8e00ff */
[----:B------:R-:W-:Y:S01]  /*e300*/  SHF.R.S32.HI R0, RZ, 0x7, R0 ;  /* 0x00000007ff007819 */ /* 0x000fe20000011400 */
[----:B------:R-:W-:-:S05]  /*e310*/  IMAD.U32 R35, RZ, RZ, UR39 ;  /* 0x00000027ff237e24 */ /* 0x000fca000f8e00ff */
[----:B------:R-:W0:Y:S02]  /*e320*/  SHFL.IDX PT, R0, R0, RZ, 0x1f ;  /* 0x00001fff00007589 */ /* 0x000e2400000e0000 */
[----:B0-----:R-:W-:-:S04]  /*e330*/  LEA.HI R3, R0, R0, RZ, 0x1 ;  /* 0x0000000000037211 */ /* 0x001fc800078f08ff */
[----:B------:R-:W-:-:S05]  /*e340*/  LOP3.LUT R3, R3, 0x6, RZ, 0xc0, !PT ;  /* 0x0000000603037812 */ /* 0x000fca00078ec0ff */
[----:B------:R-:W-:Y:S02]  /*e350*/  IMAD.IADD R0, R0, 0x1, -R3 ;  /* 0x0000000100007824 */ /* 0x000fe400078e0a03 */
[----:B------:R-:W-:Y:S02]  /*e360*/  VIADD R3, R2, 0x22400 ;  /* 0x0002240002037836 */ /* 0x000fe40000000000 */
[----:B------:R-:W-:Y:S01]  /*e370*/  IMAD R4, R0, 0x8000, R11 ;  /* 0x0000800000047824 */ /* 0x000fe200078e020b */
[----:B------:R-:W-:Y:S02]  /*e380*/  SHF.R.U32.HI R0, RZ, 0x4, R60 ;  /* 0x00000004ff007819 */ /* 0x000fe4000001163c */
[----:B------:R-:W-:Y:S02]  /*e390*/  SHF.R.U32.HI R3, RZ, 0x4, R3 ;  /* 0x00000004ff037819 */ /* 0x000fe40000011603 */
[----:B------:R-:W-:Y:S02]  /*e3a0*/  SHF.R.U32.HI R4, RZ, 0x4, R4 ;  /* 0x00000004ff047819 */ /* 0x000fe40000011604 */
[----:B------:R-:W-:-:S02]  /*e3b0*/  LOP3.LUT R3, R3, 0x3fff, RZ, 0xc0, !PT ;  /* 0x00003fff03037812 */ /* 0x000fc400078ec0ff */
[----:B------:R-:W-:Y:S02]  /*e3c0*/  LOP3.LUT R0, R0, 0x3fff, RZ, 0xc0, !PT ;  /* 0x00003fff00007812 */ /* 0x000fe400078ec0ff */
[----:B------:R-:W-:Y:S02]  /*e3d0*/  LOP3.LUT R11, R3, 0x10000, RZ, 0xfc, !PT ;  /* 0x00010000030b7812 */ /* 0x000fe400078efcff */
[----:B------:R-:W-:Y:S01]  /*e3e0*/  LOP3.LUT R3, R4, 0x3fff, RZ, 0xc0, !PT ;  /* 0x00003fff04037812 */ /* 0x000fe200078ec0ff */
[----:B------:R-:W-:Y:S01]  /*e3f0*/  IMAD.MOV.U32 R4, RZ, RZ, R10 ;  /* 0x000000ffff047224 */ /* 0x000fe200078e000a */
[----:B------:R-:W-:Y:S01]  /*e400*/  LOP3.LUT R8, R0, 0x10000, RZ, 0xfc, !PT ;  /* 0x0001000000087812 */ /* 0x000fe200078efcff */
[----:B------:R-:W-:Y:S01]  /*e410*/  IMAD.U32 R10, RZ, RZ, UR39 ;  /* 0x00000027ff0a7e24 */ /* 0x000fe2000f8e00ff */
[----:B------:R-:W-:Y:S01]  /*e420*/  LOP3.LUT R3, R3, 0x2000000, RZ, 0xfc, !PT ;  /* 0x0200000003037812 */ /* 0x000fe200078efcff */
[----:B------:R-:W-:Y:S01]  /*e430*/  BSSY B6, `(.L_x_6752) ;  /* 0x0000037000067945 */ /* 0x000fe20003800000 */
[----:B------:R0:W-:Y:S01]  /*e440*/  STL.128 [R1+0x90], R4 ;  /* 0x0000900401007387 */ /* 0x0001e20000100c00 */
[----:B------:R-:W-:Y:S01]  /*e450*/  IADD3 R26, P6, R26, 0x58, RZ ;  /* 0x000000581a1a7810 */ /* 0x000fe20007fde0ff */
[----:B------:R-:W-:-:S02]  /*e460*/  IMAD.MOV.U32 R0, RZ, RZ, R167 ;  /* 0x000000ffff007224 */ /* 0x000fc400078e00a7 */
[----:B------:R1:W-:Y:S01]  /*e470*/  STL.64 [R1+0x78], R8 ;  /* 0x0000780801007387 */ /* 0x0003e20000100a00 */
[----:B0-----:R-:W-:-:S03]  /*e480*/  IMAD.MOV.U32 R6, RZ, RZ, R3 ;  /* 0x000000ffff067224 */ /* 0x001fc600078e0003 */
[----:B------:R1:W5:Y:S01]  /*e490*/  LDL R3, [R1+0x468] ;  /* 0x0004680001037983 */ /* 0x0003620000100800 */
[----:B------:R-:W-:-:S05]  /*e4a0*/  IMAD.MOV.U32 R4, RZ, RZ, R11 ;  /* 0x000000ffff047224 */ /* 0x000fca00078e000b */
[----:B------:R1:W-:Y:S01]  /*e4b0*/  STL.128 [R1+0x80], R4 ;  /* 0x0000800401007387 */ /* 0x0003e20000100c00 */
[----:B------:R-:W-:Y:S02]  /*e4c0*/  IADD3 R39, P2, R10, 0x74, RZ ;  /* 0x000000740a277810 */ /* 0x000fe40007f5e0ff */
[----:B------:R-:W-:Y:S01]  /*e4d0*/  IADD3 R52, P5, R52, 0x60, RZ ;  /* 0x0000006034347810 */ /* 0x000fe20007fbe0ff */
[----:B------:R-:W-:Y:S01]  /*e4e0*/  IMAD.X R27, RZ, RZ, UR42, P6 ;  /* 0x0000002aff1b7e24 */ /* 0x000fe2000b0e06ff */
[----:B------:R-:W-:Y:S01]  /*e4f0*/  IADD3 R48, P1, R48, 0x68, RZ ;  /* 0x0000006830307810 */ /* 0x000fe20007f3e0ff */
[----:B------:R-:W-:Y:S01]  /*e500*/  IMAD.X R44, RZ, RZ, UR42, P2 ;  /* 0x0000002aff2c7e24 */ /* 0x000fe200090e06ff */
[----:B------:R-:W-:Y:S01]  /*e510*/  IADD3 R41, P4, R41, 0x78, RZ ;  /* 0x0000007829297810 */ /* 0x000fe20007f9e0ff */
[----:B------:R-:W-:Y:S01]  /*e520*/  IMAD.X R51, RZ, RZ, UR42, P5 ;  /* 0x0000002aff337e24 */ /* 0x000fe2000a8e06ff */
[----:B------:R-:W-:Y:S02]  /*e530*/  IADD3 R50, P3, R50, 0x80, RZ ;  /* 0x0000008032327810 */ /* 0x000fe40007f7e0ff */
[----:B------:R-:W-:-:S02]  /*e540*/  IADD3 R43, P2, R43, 0x88, RZ ;  /* 0x000000882b2b7810 */ /* 0x000fc40007f5e0ff */
[----:B------:R-:W-:Y:S02]  /*e550*/  IADD3 R45, P6, R45, 0x90, RZ ;  /* 0x000000902d2d7810 */ /* 0x000fe40007fde0ff */
[----:B------:R-:W-:Y:S01]  /*e560*/  IADD3 R35, P5, R35, 0x98, RZ ;  /* 0x0000009823237810 */ /* 0x000fe20007fbe0ff */
[----:B------:R-:W-:Y:S02]  /*e570*/  IMAD.X R47, RZ, RZ, UR42, P1 ;  /* 0x0000002aff2f7e24 */ /* 0x000fe400088e06ff */
[----:B------:R-:W-:Y:S02]  /*e580*/  IMAD.X R40, RZ, RZ, UR42, P4 ;  /* 0x0000002aff287e24 */ /* 0x000fe4000a0e06ff */
[----:B------:R-:W-:Y:S02]  /*e590*/  IMAD.X R49, RZ, RZ, UR42, P3 ;  /* 0x0000002aff317e24 */ /* 0x000fe400098e06ff */
[----:B------:R-:W-:Y:S02]  /*e5a0*/  IMAD.X R42, RZ, RZ, UR42, P2 ;  /* 0x0000002aff2a7e24 */ /* 0x000fe400090e06ff */
[----:B------:R-:W-:-:S02]  /*e5b0*/  IMAD.X R46, RZ, RZ, UR42, P6 ;  /* 0x0000002aff2e7e24 */ /* 0x000fc4000b0e06ff */
[----:B------:R-:W-:Y:S01]  /*e5c0*/  IMAD.X R36, RZ, RZ, UR42, P5 ;  /* 0x0000002aff247e24 */ /* 0x000fe2000a8e06ff */
        /* <DEDUP_REMOVED lines=14> */
[----:B-----5:R-:W-:-:S07]  /*e6b0*/  IMAD.MOV.U32 R13, RZ, RZ, RZ ;  /* 0x000000ffff0d7224 */ /* 0x020fce00078e00ff */
[----:B------:R-:W-:-:S07]  /*e6c0*/  LEPC R20, `(.L_x_6754) ;  /* 0x000000001014794e */ /* 0x000fce0000000000 */
[----:B0-----:R-:W-:Y:S05]  /*e6d0*/  CALL.ABS.NOINC R14 ;  /* 0x000000000e007343 */ /* 0x001fea0003c00000 */
.L_x_6754:
        /* <DEDUP_REMOVED lines=12> */
.L_x_6753:
[----:B------:R-:W-:Y:S05]  /*e7a0*/  BSYNC B6 ;  /* 0x0000000000067941 */ /* 0x000fea0003800000 */
.L_x_6752:
[----:B-----5:R-:W-:Y:S01]  /*e7b0*/  SHF.R.S32.HI R4, RZ, 0x1f, R3 ;  /* 0x0000001fff047819 */ /* 0x020fe20000011403 */
[----:B------:R-:W-:Y:S01]  /*e7c0*/  UIADD3 UR4, UP1, UR39, 0x70, URZ ;  /* 0x0000007027047890 */ /* 0x000fe2000ff3e03f */
[----:B------:R-:W-:Y:S01]  /*e7d0*/  VIADD R8, R28, 0xffffff80 ;  /* 0xffffff801c087836 */ /* 0x000fe20000000000 */
[----:B------:R-:W-:Y:S01]  /*e7e0*/  UIADD3 UR6, UP0, UR39, 0xfc, URZ ;  /* 0x000000fc27067890 */ /* 0x000fe2000ff1e03f */
[----:B------:R-:W-:Y:S01]  /*e7f0*/  LEA.HI R5, R4, R3, RZ, 0x3 ;  /* 0x0000000304057211 */ /* 0x000fe200078f18ff */
[----:B------:R-:W-:Y:S01]  /*e800*/  UIADD3.X UR5, URZ, UR42, URZ, UP1, !UPT ;  /* 0x0000002a3f057290 */ /* 0x000fe20008ffe43f */
[----:B------:R-:W0:Y:S01]  /*e810*/  LDC.64 R28, c[0x0][0xad8] ;  /* 0x0002b600ff1c7b82 */ /* 0x000e220000000a00 */
[----:B------:R-:W-:Y:S01]  /*e820*/  UIADD3.X UR7, URZ, UR42, URZ, UP0, !UPT ;  /* 0x0000002a3f077290 */ /* 0x000fe200087fe43f */
[C---:B------:R-:W-:Y:S01]  /*e830*/  LOP3.LUT R4, R5.reuse, 0xfffffff8, RZ, 0xc0, !PT ;  /* 0xfffffff805047812 */ /* 0x040fe200078ec0ff */
[----:B------:R-:W-:Y:S01]  /*e840*/  IMAD.SHL.U32 R5, R5, 0x40, RZ ;  /* 0x0000004005057824 */ /* 0x000fe200078e00ff */
[----:B------:R1:W-:Y:S01]  /*e850*/  STL [R1+0xcc], R8 ;  /* 0x0000cc0801007387 */ /* 0x0003e20000100800 */
[----:B------:R-:W-:Y:S01]  /*e860*/  IMAD.U32 R7, RZ, RZ, UR6 ;  /* 0x00000006ff077e24 */ /* 0x000fe2000f8e00ff */
[----:B------:R-:W-:Y:S01]  /*e870*/  UIADD3 UR6, UP0, UR39, 0xb0, URZ ;  /* 0x000000b027067890 */ /* 0x000fe2000ff1e03f */
[----:B------:R-:W-:Y:S01]  /*e880*/  IMAD.IADD R3, R3, 0x1, -R4 ;  /* 0x0000000103037824 */ /* 0x000fe200078e0a04 */
[----:B------:R-:W-:Y:S01]  /*e890*/  LOP3.LUT R9, R5, 0xfffffe00, RZ, 0xc0, !PT ;  /* 0xfffffe0005097812 */ /* 0x000fe200078ec0ff */
[----:B------:R-:W-:Y:S01]  /*e8a0*/  IMAD.U32 R12, RZ, RZ, UR5 ;  /* 0x00000005ff0c7e24 */ /* 0x000fe2000f8e00ff */
[----:B------:R-:W2:Y:S01]  /*e8b0*/  LDC.64 R20, c[0x0][0xae0] ;  /* 0x0002b800ff147b82 */ /* 0x000ea20000000a00 */
[C---:B------:R-:W-:Y:S01]  /*e8c0*/  IMAD.SHL.U32 R4, R3.reuse, 0x40, RZ ;  /* 0x0000004003047824 */ /* 0x040fe200078e00ff */
[----:B------:R-:W-:Y:S01]  /*e8d0*/  LOP3.LUT P0, RZ, R3, 0x2, RZ, 0xc0, !PT ;  /* 0x0000000203ff7812 */ /* 0x000fe2000780c0ff */
[----:B------:R-:W-:Y:S01]  /*e8e0*/  IMAD.U32 R10, RZ, RZ, UR7 ;  /* 0x00000007ff0a7e24 */ /* 0x000fe2000f8e00ff */
[----:B------:R-:W-:Y:S01]  /*e8f0*/  UIADD3.X UR7, URZ, UR42, URZ, UP0, !UPT ;  /* 0x0000002a3f077290 */ /* 0x000fe200087fe43f */
[----:B------:R-:W-:Y:S01]  /*e900*/  IMAD.U32 R11, RZ, RZ, UR4 ;  /* 0x00000004ff0b7e24 */ /* 0x000fe2000f8e00ff */
[----:B------:R-:W-:Y:S01]  /*e910*/  LOP3.LUT R6, R4, 0x1c0, RZ, 0xc0, !PT ;  /* 0x000001c004067812 */ /* 0x000fe200078ec0ff */
[----:B------:R-:W-:Y:S01]  /*e920*/  IMAD.MOV.U32 R4, RZ, RZ, R7 ;  /* 0x000000ffff047224 */ /* 0x000fe200078e0007 */
[----:B------:R-:W-:Y:S01]  /*e930*/  UIADD3 UR4, UP1, UR39, 0xa0, URZ ;  /* 0x000000a027047890 */ /* 0x000fe2000ff3e03f */
[----:B------:R-:W-:Y:S01]  /*e940*/  IMAD R9, R0, 0x400, R9 ;  /* 0x0000040000097824 */ /* 0x000fe200078e0209 */
[----:B-1----:R-:W-:Y:S01]  /*e950*/  LOP3.LUT R8, R6, 0x8, R13, 0xf8, !PT ;  /* 0x0000000806087812 */ /* 0x002fe200078ef80d */
[----:B------:R-:W-:Y:S01]  /*e960*/  IMAD.MOV.U32 R5, RZ, RZ, R10 ;  /* 0x000000ffff057224 */ /* 0x000fe200078e000a */
[----:B------:R-:W-:Y:S01]  /*e970*/  SHF.R.U32.HI R13, RZ, 0x3, R6 ;  /* 0x00000003ff0d7819 */ /* 0x000fe20000011606 */
[----:B------:R-:W-:Y:S01]  /*e980*/  IMAD.MOV.U32 R6, RZ, RZ, R11 ;  /* 0x000000ffff067224 */ /* 0x000fe200078e000b */
[----:B------:R-:W-:Y:S01]  /*e990*/  UIADD3.X UR5, URZ, UR42, URZ, UP1, !UPT ;  /* 0x0000002a3f057290 */ /* 0x000fe20008ffe43f */
[----:B------:R-:W-:Y:S01]  /*e9a0*/  IMAD.MOV.U32 R7, RZ, RZ, R12 ;  /* 0x000000ffff077224 */ /* 0x000fe200078e000c */
[----:B------:R-:W-:Y:S01]  /*e9b0*/  LOP3.LUT R0, R8, R13, RZ, 0x3c, !PT ;  /* 0x0000000d08007212 */ /* 0x000fe200078e3cff */
[----:B------:R-:W-:Y:S01]  /*e9c0*/  IMAD.MOV.U32 R15, RZ, RZ, 0x2 ;  /* 0x00000002ff0f7424 */ /* 0x000fe200078e00ff */
[----:B------:R-:W1:Y:S01]  /*e9d0*/  LDC.64 R12, c[0x0][0xad0] ;  /* 0x0002b400ff0c7b82 */ /* 0x000e620000000a00 */
[----:B------:R-:W-:Y:S01]  /*e9e0*/  IMAD.MOV.U32 R54, RZ, RZ, 0x10 ;  /* 0x00000010ff367424 */ /* 0x000fe200078e00ff */
[----:B------:R3:W-:Y:S01]  /*e9f0*/  STL.128 [R1+0x100], R4 ;  /* 0x0001000401007387 */ /* 0x0007e20000100c00 */
[----:B------:R-:W-:Y:S01]  /*ea00*/  IMAD.IADD R0, R9, 0x1, R0 ;  /* 0x0000000109007824 */ /* 0x000fe200078e0200 */
[----:B------:R-:W-:Y:S01]  /*ea10*/  LOP3.LUT P1, RZ, R3, 0x4, RZ, 0xc0, !PT ;  /* 0x0000000403ff7812 */ /* 0x000fe2000782c0ff */
[----:B------:R-:W-:Y:S01]  /*ea20*/  IMAD.MOV.U32 R8, RZ, RZ, R39 ;  /* 0x000000ffff087224 */ /* 0x000fe200078e0027 */
[----:B------:R4:W-:Y:S01]  /*ea30*/  STL.64 [R1+0xc0], R26 ;  /* 0x0000c01a01007387 */ /* 0x0009e20000100a00 */
[----:B------:R-:W-:Y:S01]  /*ea40*/  IMAD.WIDE.U32 R14, R0, R15, UR40 ;  /* 0x00000028000e7e25 */ /* 0x000fe2000f8e000f */
[----:B------:R-:W-:-:S02]  /*ea50*/  SEL R54, R54, 0xfffffff0, !P0 ;  /* 0xfffffff036367807 */ /* 0x000fc40004000000 */
[----:B------:R-:W-:Y:S01]  /*ea60*/  STL.64 [R1+0xb0], R162 ;  /* 0x0000b0a201007387 */ /* 0x000fe20000100a00 */
[----:B------:R-:W-:Y:S01]  /*ea70*/  IMAD.MOV.U32 R9, RZ, RZ, R44 ;  /* 0x000000ffff097224 */ /* 0x000fe200078e002c */
[----:B------:R-:W-:Y:S01]  /*ea80*/  IADD3 R14, P0, R14, 0x36400, RZ ;  /* 0x000364000e0e7810 */ /* 0x000fe20007f1e0ff */
[----:B------:R-:W-:Y:S01]  /*ea90*/  IMAD.U32 R10, RZ, RZ, UR4 ;  /* 0x00000004ff0a7e24 */ /* 0x000fe2000f8e00ff */
[----:B------:R-:W-:Y:S01]  /*eaa0*/  STL.U8 [R1+0xc8], RZ ;  /* 0x0000c8ff01007387 */ /* 0x000fe20000100000 */
[----:B------:R-:W-:Y:S01]  /*eab0*/  IMAD.U32 R11, RZ, RZ, UR5 ;  /* 0x00000005ff0b7e24 */ /* 0x000fe2000f8e00ff */
[----:B------:R-:W-:Y:S01]  /*eac0*/  ULDC UR4, c[0x0][0x3f4] ;  /* 0x0000fd0000047ab9 */ /* 0x000fe20000000800 */
[----:B------:R-:W-:Y:S01]  /*ead0*/  IMAD.X R15, RZ, RZ, R15, P0 ;  /* 0x000000ffff0f7224 */ /* 0x000fe200000e060f */
[----:B---3--:R-:W3:Y:S01]  /*eae0*/  LDC R6, c[0x0][0x450] ;  /* 0x00011400ff067b82 */ /* 0x008ee20000000800 */
[----:B----4-:R-:W-:Y:S01]  /*eaf0*/  IMAD.U32 R26, RZ, RZ, UR6 ;  /* 0x00000006ff1a7e24 */ /* 0x010fe2000f8e00ff */
[----:B------:R4:W-:Y:S01]  /*eb00*/  STL.128 [R1+0x110], R8 ;  /* 0x0001100801007387 */ /* 0x0009e20000100c00 */
[----:B------:R-:W-:Y:S01]  /*eb10*/  IMAD.U32 R27, RZ, RZ, UR7 ;  /* 0x00000007ff1b7e24 */ /* 0x000fe2000f8e00ff */
[----:B------:R-:W-:Y:S01]  /*eb20*/  ISETP.LT.AND P0, PT, RZ, UR4, PT ;  /* 0x00000004ff007c0c */ /* 0x000fe2000bf01270 */
[----:B------:R-:W-:Y:S01]  /*eb30*/  IMAD.MOV.U32 R55, RZ, RZ, 0x20 ;  /* 0x00000020ff377424 */ /* 0x000fe200078e00ff */
[----:B------:R-:W-:Y:S01]  /*eb40*/  STL.64 [R1+0xa8], R14 ;  /* 0x0000a80e01007387 */ /* 0x000fe20000100a00 */
[----:B-1----:R-:W-:Y:S01]  /*eb50*/  IMAD.MOV.U32 R7, RZ, RZ, R12 ;  /* 0x000000ffff077224 */ /* 0x002fe200078e000c */
[----:B------:R-:W3:Y:S01]  /*eb60*/  LDC.64 R4, c[0x0][0x448] ;  /* 0x00011200ff047b82 */ /* 0x000ee20000000a00 */
[----:B------:R-:W-:Y:S01]  /*eb70*/  IMAD.U32 R39, RZ, RZ, UR39 ;  /* 0x00000027ff277e24 */ /* 0x000fe2000f8e00ff */
[----:B------:R1:W-:Y:S01]  /*eb80*/  STL.64 [R1+0xb8], R26 ;  /* 0x0000b81a01007387 */ /* 0x0003e20000100a00 */
[----:B------:R-:W-:Y:S01]  /*eb90*/  SEL R55, R55, 0xffffffe0, !P1 ;  /* 0xffffffe037377807 */ /* 0x000fe20004800000 */
[----:B------:R-:W-:-:S02]  /*eba0*/  IMAD.U32 R67, RZ, RZ, UR39 ;  /* 0x00000027ff437e24 */ /* 0x000fc4000f8e00ff */
[----:B------:R-:W-:Y:S01]  /*ebb0*/  STL.U8 [R1+0x120], RZ ;  /* 0x000120ff01007387 */ /* 0x000fe20000100000 */
[----:B------:R-:W-:Y:S01]  /*ebc0*/  IMAD.U32 R58, RZ, RZ, UR39 ;  /* 0x00000027ff3a7e24 */ /* 0x000fe2000f8e00ff */
[----:B------:R-:W-:Y:S01]  /*ebd0*/  IADD3 R39, P2, R39, 0xcc, RZ ;  /* 0x000000cc27277810 */ /* 0x000fe20007f5e0ff */
[----:B------:R-:W-:Y:S01]  /*ebe0*/  IMAD.U32 R59, RZ, RZ, UR39 ;  /* 0x00000027ff3b7e24 */ /* 0x000fe2000f8e00ff */
[----:B------:R2:W-:Y:S01]  /*ebf0*/  STL.64 [R1+0xa0], R54 ;  /* 0x0000a03601007387 */ /* 0x0005e20000100a00 */
[----:B----4-:R-:W-:Y:S01]  /*ec00*/  IMAD.MOV.U32 R8, RZ, RZ, RZ ;  /* 0x000000ffff087224 */ /* 0x010fe200078e00ff */
[----:B------:R-:W-:Y:S01]  /*ec10*/  IADD3 R67, P3, R67, 0xc8, RZ ;  /* 0x000000c843437810 */ /* 0x000fe20007f7e0ff */
[----:B0-----:R-:W-:Y:S01]  /*ec20*/  IMAD.MOV.U32 R9, RZ, RZ, R29 ;  /* 0x000000ffff097224 */ /* 0x001fe200078e001d */
[----:B------:R-:W-:Y:S01]  /*ec30*/  IADD3 R58, P4, R58, 0xb8, RZ ;  /* 0x000000b83a3a7810 */ /* 0x000fe20007f9e0ff */
[----:B-1----:R-:W-:Y:S01]  /*ec40*/  IMAD.MOV.U32 R26, RZ, RZ, R13 ;  /* 0x000000ffff1a7224 */ /* 0x002fe200078e000d */
[----:B------:R-:W-:Y:S01]  /*ec50*/  IADD3 R59, P5, R59, 0x100, RZ ;  /* 0x000001003b3b7810 */ /* 0x000fe20007fbe0ff */
[----:B------:R-:W-:-:S02]  /*ec60*/  IMAD.MOV.U32 R27, RZ, RZ, R28 ;  /* 0x000000ffff1b7224 */ /* 0x000fc400078e001c */
[----:B--2---:R-:W-:Y:S02]  /*ec70*/  IMAD.MOV.U32 R10, RZ, RZ, R20 ;  /* 0x000000ffff0a7224 */ /* 0x004fe400078e0014 */
[----:B------:R-:W-:Y:S01]  /*ec80*/  IMAD.MOV.U32 R11, RZ, RZ, R21 ;  /* 0x000000ffff0b7224 */ /* 0x000fe200078e0015 */
[----:B------:R0:W-:Y:S01]  /*ec90*/  STL.128 [R1+0xd0], R24 ;  /* 0x0000d01801007387 */ /* 0x0001e20000100c00 */
[----:B------:R-:W-:Y:S02]  /*eca0*/  IMAD.U32 R28, RZ, RZ, UR39 ;  /* 0x00000027ff1c7e24 */ /* 0x000fe4000f8e00ff */
[----:B------:R-:W-:Y:S01]  /*ecb0*/  IMAD.U32 R54, RZ, RZ, UR39 ;  /* 0x00000027ff367e24 */ /* 0x000fe2000f8e00ff */
[----:B------:R0:W-:Y:S01]  /*ecc0*/  STL.128 [R1+0xe0], R8 ;  /* 0x0000e00801007387 */ /* 0x0001e20000100c00 */
[----:B------:R-:W-:Y:S01]  /*ecd0*/  IMAD.X R44, RZ, RZ, UR42, P2 ;  /* 0x0000002aff2c7e24 */ /* 0x000fe200090e06ff */
[----:B------:R-:W-:Y:S01]  /*ece0*/  IADD3 R28, P1, R28, 0x120, RZ ;  /* 0x000001201c1c7810 */ /* 0x000fe20007f3e0ff */
[----:B------:R-:W-:Y:S01]  /*ecf0*/  IMAD.X R68, RZ, RZ, UR42, P3 ;  /* 0x0000002aff447e24 */ /* 0x000fe200098e06ff */
[----:B---3--:R0:W-:Y:S01]  /*ed00*/  STL.128 [R1+0xf0], R4 ;  /* 0x0000f00401007387 */ /* 0x0081e20000100c00 */
[----:B------:R-:W-:Y:S01]  /*ed10*/  IADD3 R54, P6, R54, 0x108, RZ ;  /* 0x0000010836367810 */ /* 0x000fe20007fde0ff */
[----:B------:R-:W-:-:S02]  /*ed20*/  IMAD.X R55, RZ, RZ, UR42, P4 ;  /* 0x0000002aff377e24 */ /* 0x000fc4000a0e06ff */
[----:B------:R-:W-:Y:S02]  /*ed30*/  IMAD.X R29, RZ, RZ, UR42, P1 ;  /* 0x0000002aff1d7e24 */ /* 0x000fe400088e06ff */
[----:B------:R-:W-:Y:S02]  /*ed40*/  IMAD.X R66, RZ, RZ, UR42, P5 ;  /* 0x0000002aff427e24 */ /* 0x000fe4000a8e06ff */
[----:B------:R-:W-:Y:S01]  /*ed50*/  IMAD.X R53, RZ, RZ, UR42, P6 ;  /* 0x0000002aff357e24 */ /* 0x000fe2000b0e06ff */
[----:B------:R-:W-:Y:S06]  /*ed60*/  @P0 BRA `(.L_x_6755) ;  /* 0x0000000000400947 */ /* 0x000fec0003800000 */
        /* <DEDUP_REMOVED lines=10> */
.L_x_6758:
[----:B--2---:R2:W3:Y:S02]  /*ee10*/  SYNCS.PHASECHK.TRANS64.TRYWAIT P0, [R2+URZ+0x38800], R3 ;  /* 0x03880003020075a7 */ /* 0x0044e4000800017f */
[----:B---3--:R-:W-:Y:S05]  /*ee20*/  @!P0 NANOSLEEP.SYNCS 0x989680 ;  /* 0x009896800000895d */ /* 0x008fea0003900000 */
[----:B------:R-:W3:Y:S02]  /*ee30*/  @!P0 SYNCS.PHASECHK.TRANS64 P0, [R2+URZ+0x38800], R3 ;  /* 0x03880003020085a7 */ /* 0x000ee4000800007f */
[----:B---3--:R-:W-:Y:S05]  /*ee40*/  @!P0 BRA `(.L_x_6758) ;  /* 0xfffffffc00f08947 */ /* 0x008fea000383ffff */
.L_x_6757:
[----:B------:R-:W-:Y:S05]  /*ee50*/  BSYNC B0 ;  /* 0x0000000000007941 */ /* 0x000fea0003800000 */
.L_x_6756:
[----:B------:R-:W-:Y:S05]  /*ee60*/  BRA `(.L_x_6759) ;  /* 0x0000002c00347947 */ /* 0x000fea0003800000 */
.L_x_6755:
[----:B------:R-:W-:Y:S01]  /*ee70*/  LOP3.LUT P0, RZ, R60, 0x3ff, RZ, 0xc0, !PT ;  /* 0x000003ff3cff7812 */ /* 0x000fe2000780c0ff */
[----:B------:R-:W-:Y:S01]  /*ee80*/  ULDC.64 UR4, c[0x0][0x3f8] ;  /* 0x0000fe0000047ab9 */ /* 0x000fe20000000a00 */
[----:B------:R-:W-:Y:S01]  /*ee90*/  SHF.R.S32.HI R0, RZ, 0x1f, R34 ;  /* 0x0000001fff007819 */ /* 0x000fe20000011422 */
[----:B------:R-:W-:Y:S01]  /*eea0*/  ULDC.64 UR6, c[0x0][0x408] ;  /* 0x0001020000067ab9 */ /* 0x000fe20000000a00 */
[----:B0-----:R-:W-:Y:S01]  /*eeb0*/  IMAD.WIDE.U32 R26, R34, UR4, RZ ;  /* 0x00000004221a7c25 */ /* 0x001fe2000f8e00ff */
[----:B------:R-:W-:Y:S03]  /*eec0*/  BSSY B6, `(.L_x_6760) ;  /* 0x0000019000067945 */ /* 0x000fe60003800000 */
        /* <DEDUP_REMOVED lines=24> */
.L_x_6761:
[----:B------:R-:W-:Y:S05]  /*f050*/  BSYNC B6 ;  /* 0x0000000000067941 */ /* 0x000fea0003800000 */
.L_x_6760:
[----:B------:R-:W2:Y:S01]  /*f060*/  LDL R3, [R1+0x50] ;  /* 0x0000500001037983 */ /* 0x000ea20000100800 */
[----:B------:R-:W-:Y:S01]  /*f070*/  ULDC.U8 UR4, c[0x0][0x410] ;  /* 0x0001040000047ab9 */ /* 0x000fe20000000000 */
[----:B------:R-:W-:Y:S01]  /*f080*/  BSSY B0, `(.L_x_6762) ;  /* 0x00002a3000007945 */ /* 0x000fe20003800000 */
[----:B------:R-:W-:Y:S01]  /*f090*/  ISETP.NE.AND P0, PT, RZ, UR4, PT ;  /* 0x00000004ff007c0c */ /* 0x000fe2000bf05270 */
[----:B--2---:R-:W-:-:S12]  /*f0a0*/  IMAD R0, R3, 0x40, R18 ;  /* 0x0000004003007824 */ /* 0x004fd800078e0212 */
[----:B------:R-:W-:Y:S05]  /*f0b0*/  @!P0 BRA `(.L_x_6763) ;  /* 0x0000001400688947 */ /* 0x000fea0003800000 */
[----:B------:R-:W2:Y:S01]  /*f0c0*/  LDL R20, [R1+0x448] ;  /* 0x0004480001147983 */ /* 0x000ea20000100800 */
[----:B------:R-:W0:Y:S01]  /*f0d0*/  LDC R65, c[0x0][0x448] ;  /* 0x00011200ff417b82 */ /* 0x000e220000000800 */
[----:B------:R-:W-:Y:S01]  /*f0e0*/  ULDC.64 UR4, c[0x0][0x3f8] ;  /* 0x0000fe0000047ab9 */ /* 0x000fe20000000a00 */
[----:B------:R-:W-:Y:S01]  /*f0f0*/  ULDC.64 UR6, c[0x0][0x408] ;  /* 0x0001020000067ab9 */ /* 0x000fe20000000a00 */
[----:B------:R-:W-:Y:S02]  /*f100*/  IMAD.MOV.U32 R27, RZ, RZ, R25 ;  /* 0x000000ffff1b7224 */ /* 0x000fe400078e0019 */
[----:B------:R-:W-:Y:S01]  /*f110*/  IMAD.MOV.U32 R61, RZ, RZ, R63 ;  /* 0x000000ffff3d7224 */ /* 0x000fe200078e003f */
[----:B0-----:R-:W-:-:S13]  /*f120*/  ISETP.NE.AND P0, PT, R65, 0x1, PT ;  /* 0x000000014100780c */ /* 0x001fda0003f05270 */
[----:B------:R-:W0:Y:S08]  /*f130*/  @P0 LDC R4, c[0x0][0x44c] ;  /* 0x00011300ff040b82 */ /* 0x000e300000000800 */
[----:B------:R-:W1:Y:S01]  /*f140*/  @P0 LDC R5, c[0x0][0x450] ;  /* 0x00011400ff050b82 */ /* 0x000e620000000800 */
[----:B--2---:R-:W-:-:S04]  /*f150*/  IMAD R3, R20, 0x20, R0 ;  /* 0x0000002014037824 */ /* 0x004fc800078e0200 */
[----:B0-----:R-:W-:-:S05]  /*f160*/  @P0 IMAD.HI.U32 R4, R3, R4, RZ ;  /* 0x0000000403040227 */ /* 0x001fca00078e00ff */
[----:B-1----:R-:W-:-:S04]  /*f170*/  @P0 SHF.R.U32.HI R3, RZ, R5, R4 ;  /* 0x00000005ff030219 */ /* 0x002fc80000011604 */
        /* <DEDUP_REMOVED lines=17> */
[----:B------:R0:W1:Y:S04]  /*f290*/  SHFL.IDX PT, R7, R64, RZ, 0x1c1f ;  /* 0x001c1fff40077589 */ /* 0x00006800000e0000 */
[----:B------:R0:W2:Y:S04]  /*f2a0*/  SHFL.IDX PT, R6, R10, RZ, 0x1c1f ;  /* 0x001c1fff0a067589 */ /* 0x0000a800000e0000 */
[----:B------:R0:W3:Y:S04]  /*f2b0*/  SHFL.IDX PT, R20, R34, RZ, 0x1c1f ;  /* 0x001c1fff22147589 */ /* 0x0000e800000e0000 */
[----:B------:R0:W4:Y:S02]  /*f2c0*/  SHFL.IDX PT, R8, R3, RZ, 0x1c1f ;  /* 0x001c1fff03087589 */ /* 0x00012400000e0000 */
.L_x_7080:
        /* <DEDUP_REMOVED lines=8> */
[----:B------:R-:W3:Y:S01]  /*f350*/  LDL R11, [R1+0x44c] ;  /* 0x00044c00010b7983 */ /* 0x000ee20000100800 */
[----:B------:R-:W-:Y:S01]  /*f360*/  ULDC UR4, c[0x0][0x3f4] ;  /* 0x0000fd0000047ab9 */ /* 0x000fe20000000800 */
[----:B--2---:R-:W-:Y:S01]  /*f370*/  IMAD.MOV.U32 R4, RZ, RZ, R6 ;  /* 0x000000ffff047224 */ /* 0x004fe200078e0006 */
[----:B------:R-:W-:Y:S01]  /*f380*/  ISETP.GE.AND P2, PT, R22, UR4, PT ;  /* 0x0000000416007c0c */ /* 0x000fe2000bf46270 */
[----:B-1----:R-:W-:Y:S01]  /*f390*/  IMAD.MOV.U32 R5, RZ, RZ, R7 ;  /* 0x000000ffff057224 */ /* 0x002fe200078e0007 */
[----:B------:R-:W-:Y:S02]  /*f3a0*/  ISETP.GE.AND P3, PT, R165, UR4, PT ;  /* 0x00000004a5007c0c */ /* 0x000fe4000bf66270 */
[----:B------:R-:W-:-:S09]  /*f3b0*/  CS2R R60, SRZ ;  /* 0x00000000003c7805 */ /* 0x000fd2000001ff00 */
[----:B------:R-:W-:-:S04]  /*f3c0*/  @!P2 IMAD.WIDE R4, R22, 0x2, R4 ;  /* 0x000000021604a825 */ /* 0x000fc800078e0204 */
[----:B------:R-:W-:Y:S01]  /*f3d0*/  @!P3 IMAD.SHL.U32 R9, R165, 0x2, RZ ;  /* 0x00000002a509b824 */ /* 0x000fe200078e00ff */
[----:B------:R1:W5:Y:S01]  /*f3e0*/  @!P2 LD.E.64 R60, desc[UR36][R4.64] ;  /* 0x00000024043ca980 */ /* 0x000362000c101b00 */
[----:B------:R-:W-:Y:S02]  /*f3f0*/  CS2R R62, SRZ ;  /* 0x00000000003e7805 */ /* 0x000fe4000001ff00 */
[----:B------:R-:W-:Y:S02]  /*f400*/  CS2R R26, SRZ ;  /* 0x00000000001a7805 */ /* 0x000fe4000001ff00 */
[----:B------:R-:W-:Y:S02]  /*f410*/  CS2R R24, SRZ ;  /* 0x0000000000187805 */ /* 0x000fe4000001ff00 */
[-C--:B-1----:R-:W-:Y:S02]  /*f420*/  @!P3 IADD3 R4, P0, R6, R9.reuse, RZ ;  /* 0x000000090604b210 */ /* 0x082fe40007f1e0ff */
[----:B----4-:R-:W-:Y:S01]  /*f430*/  @!P3 IADD3 R6, P1, R8, R9, RZ ;  /* 0x000000090806b210 */ /* 0x010fe20007f3e0ff */
[----:B---3--:R-:W-:-:S02]  /*f440*/  IMAD.MOV.U32 R9, RZ, RZ, R20 ;  /* 0x000000ffff097224 */ /* 0x008fc400078e0014 */
[----:B------:R-:W-:-:S05]  /*f450*/  @!P2 IMAD.WIDE R8, R22, 0x2, R8 ;  /* 0x000000021608a825 */ /* 0x000fca00078e0208 */
[----:B------:R1:W5:Y:S01]  /*f460*/  @!P2 LD.E.64 R62, desc[UR36][R8.64] ;  /* 0x00000024083ea980 */ /* 0x000362000c101b00 */
[----:B------:R-:W-:-:S05]  /*f470*/  @!P3 SHF.L.U64.HI R11, R165, 0x1, R11 ;  /* 0x00000001a50bb819 */ /* 0x000fca000001020b */
[--C-:B------:R-:W-:Y:S02]  /*f480*/  @!P3 IMAD.X R5, R7, 0x1, R11.reuse, P0 ;  /* 0x000000010705b824 */ /* 0x100fe400000e060b */
[----:B------:R-:W-:-:S03]  /*f490*/  @!P3 IMAD.X R7, R20, 0x1, R11, P1 ;  /* 0x000000011407b824 */ /* 0x000fc600008e060b */
[----:B------:R1:W5:Y:S04]  /*f4a0*/  @!P3 LD.E.64 R26, desc[UR36][R4.64] ;  /* 0x00000024041ab980 */ /* 0x000368000c101b00 */
[----:B------:R1:W5:Y:S02]  /*f4b0*/  @!P3 LD.E.64 R24, desc[UR36][R6.64] ;  /* 0x000000240618b980 */ /* 0x000364000c101b00 */
.L_x_6766:
[----:B------:R-:W-:Y:S05]  /*f4c0*/  BSYNC B1 ;  /* 0x0000000000017941 */ /* 0x000fea0003800000 */
.L_x_6765:
[----:B-1---5:R-:W-:Y:S01]  /*f4d0*/  IMAD.MOV.U32 R4, RZ, RZ, R26 ;  /* 0x000000ffff047224 */ /* 0x022fe200078e001a */
[----:B------:R-:W-:Y:S01]  /*f4e0*/  UMOV UR4, 0xffffffff ;  /* 0xffffffff00047882 */ /* 0x000fe20000000000 */
[----:B------:R-:W-:Y:S01]  /*f4f0*/  IMAD.MOV.U32 R5, RZ, RZ, R27 ;  /* 0x000000ffff057224 */ /* 0x000fe200078e001b */
[----:B---3--:R-:W-:Y:S01]  /*f500*/  CS2R R20, SRZ ;  /* 0x0000000000147805 */ /* 0x008fe2000001ff00 */
[----:B--2---:R-:W-:Y:S02]  /*f510*/  IMAD.MOV.U32 R6, RZ, RZ, R60 ;  /* 0x000000ffff067224 */ /* 0x004fe400078e003c */
        /* <DEDUP_REMOVED lines=14> */
[----:B0-----:R-:W0:Y:S04]  /*f600*/  SHFL.IDX PT, R34, R34, 0x1, 0x1c1f ;  /* 0x003c1f0022227f89 */ /* 0x001e2800000e0000 */
[----:B------:R1:W0:Y:S02]  /*f610*/  SHFL.IDX PT, R14, R3, 0x1, 0x1c1f ;  /* 0x003c1f00030e7f89 */ /* 0x00022400000e0000 */
.L_x_7086:
[----:B------:R-:W5:Y:S01]  /*f620*/  LDL R4, [R1+0x1d4] ;  /* 0x0001d40001047983 */ /* 0x000f620000100800 */
[----:B------:R-:W-:Y:S01]  /*f630*/  VIADD R0, R0, 0x20 ;  /* 0x0000002000007836 */ /* 0x000fe20000000000 */
[----:B------:R-:W-:Y:S01]  /*f640*/  BSSY B1, `(.L_x_6768) ;  /* 0x0000022000017945 */ /* 0x000fe20003800000 */
[----:B-1----:R-:W-:Y:S02]  /*f650*/  CS2R R10, SRZ ;  /* 0x00000000000a7805 */ /* 0x002fe4000001ff00 */
[----:B----4-:R-:W-:Y:S02]  /*f660*/  CS2R R8, SRZ ;  /* 0x0000000000087805 */ /* 0x010fe4000001ff00 */
[----:B------:R-:W-:Y:S02]  /*f670*/  CS2R R12, SRZ ;  /* 0x00000000000c7805 */ /* 0x000fe4000001ff00 */
[----:B------:R-:W-:Y:S02]  /*f680*/  ISETP.GE.AND P0, PT, R0, R65, PT ;  /* 0x000000410000720c */ /* 0x000fe40003f06270 */
[----:B-----5:R-:W-:-:S04]  /*f690*/  LEA.HI R3, R4, R4, RZ, 0x1 ;  /* 0x0000000404037211 */ /* 0x020fc800078f08ff */
[----:B------:R-:W-:-:S05]  /*f6a0*/  LOP3.LUT R3, R3, 0xfffffffe, RZ, 0xc0, !PT ;  /* 0xfffffffe03037812 */ /* 0x000fca00078ec0ff */
[----:B------:R-:W-:-:S05]  /*f6b0*/  IMAD.IADD R3, R4, 0x1, -R3 ;  /* 0x0000000104037824 */ /* 0x000fca00078e0a03 */
[----:B------:R-:W-:Y:S01]  /*f6c0*/  SHF.L.U32 R3, R3, 0x1f, RZ ;  /* 0x0000001f03037819 */ /* 0x000fe200000006ff */
[----:B------:R-:W-:Y:S06]  /*f6d0*/  @P0 BRA `(.L_x_6769) ;  /* 0x0000000000600947 */ /* 0x000fec0003800000 */
[----:B------:R-:W4:Y:S01]  /*f6e0*/  LDL R15, [R1+0x44c] ;  /* 0x00044c00010f7983 */ /* 0x000f220000100800 */
[----:B------:R-:W-:Y:S01]  /*f6f0*/  ULDC UR4, c[0x0][0x3f4] ;  /* 0x0000fd0000047ab9 */ /* 0x000fe20000000800 */
[----:B---3--:R-:W-:Y:S01]  /*f700*/  IMAD.MOV.U32 R4, RZ, RZ, R6 ;  /* 0x000000ffff047224 */ /* 0x008fe200078e0006 */
[----:B------:R-:W-:Y:S01]  /*f710*/  ISETP.GE.AND P2, PT, R22, UR4, PT ;  /* 0x0000000416007c0c */ /* 0x000fe2000bf46270 */
[----:B--2---:R-:W-:Y:S01]  /*f720*/  IMAD.MOV.U32 R5, RZ, RZ, R7 ;  /* 0x000000ffff057224 */ /* 0x004fe200078e0007 */
[----:B------:R-:W-:Y:S02]  /*f730*/  ISETP.GE.AND P3, PT, R165, UR4, PT ;  /* 0x00000004a5007c0c */ /* 0x000fe4000bf66270 */
[----:B------:R-:W-:Y:S01]  /*f740*/  CS2R R10, SRZ ;  /* 0x00000000000a7805 */ /* 0x000fe2000001ff00 */
[----:B0-----:R-:W-:-:S08]  /*f750*/  IMAD.MOV.U32 R8, RZ, RZ, R14 ;  /* 0x000000ffff087224 */ /* 0x001fd000078e000e */
[----:B------:R-:W-:-:S04]  /*f760*/  @!P2 IMAD.WIDE R4, R22, 0x2, R4 ;  /* 0x000000021604a825 */ /* 0x000fc800078e0204 */
[C---:B------:R-:W-:Y:S01]  /*f770*/  @!P3 IMAD.SHL.U32 R9, R165.reuse, 0x2, RZ ;  /* 0x00000002a509b824 */ /* 0x040fe200078e00ff */
[----:B------:R0:W5:Y:S01]  /*f780*/  @!P2 LD.E.64 R10, desc[UR36][R4.64] ;  /* 0x00000024040aa980 */ /* 0x000162000c101b00 */
[----:B------:R-:W-:Y:S02]  /*f790*/  CS2R R12, SRZ ;  /* 0x00000000000c7805 */ /* 0x000fe4000001ff00 */
[----:B------:R-:W-:Y:S02]  /*f7a0*/  CS2R R20, SRZ ;  /* 0x0000000000147805 */ /* 0x000fe4000001ff00 */
[-C--:B0-----:R-:W-:Y:S02]  /*f7b0*/  @!P3 IADD3 R4, P0, R6, R9.reuse, RZ ;  /* 0x000000090604b210 */ /* 0x081fe40007f1e0ff */
[----:B------:R-:W-:Y:S01]  /*f7c0*/  @!P3 IADD3 R6, P1, R14, R9, RZ ;  /* 0x000000090e06b210 */ /* 0x000fe20007f3e0ff */
[----:B------:R-:W-:Y:S01]  /*f7d0*/  IMAD.MOV.U32 R9, RZ, RZ, R34 ;  /* 0x000000ffff097224 */ /* 0x000fe200078e0022 */
[----:B----4-:R-:W-:Y:S01]  /*f7e0*/  @!P3 SHF.L.U64.HI R0, R165, 0x1, R15 ;  /* 0x00000001a500b819 */ /* 0x010fe2000001020f */
[----:B------:R-:W-:Y:S01]  /*f7f0*/  @!P2 IMAD.WIDE R14, R22, 0x2, R8 ;  /* 0x00000002160ea825 */ /* 0x000fe200078e0208 */
[----:B------:R-:W-:-:S03]  /*f800*/  CS2R R8, SRZ ;  /* 0x0000000000087805 */ /* 0x000fc6000001ff00 */
[--C-:B------:R-:W-:Y:S01]  /*f810*/  @!P3 IMAD.X R5, R7, 0x1, R0.reuse, P0 ;  /* 0x000000010705b824 */ /* 0x100fe200000e0600 */
[----:B------:R1:W5:Y:S01]  /*f820*/  @!P2 LD.E.64 R12, desc[UR36][R14.64] ;  /* 0x000000240e0ca980 */ /* 0x000362000c101b00 */
[----:B------:R-:W-:-:S03]  /*f830*/  @!P3 IMAD.X R7, R34, 0x1, R0, P1 ;  /* 0x000000012207b824 */ /* 0x000fc600008e0600 */
[----:B------:R1:W5:Y:S04]  /*f840*/  @!P3 LD.E.64 R20, desc[UR36][R4.64] ;  /* 0x000000240414b980 */ /* 0x000368000c101b00 */
[----:B------:R1:W5:Y:S02]  /*f850*/  @!P3 LD.E.64 R8, desc[UR36][R6.64] ;  /* 0x000000240608b980 */ /* 0x000364000c101b00 */
.L_x_6769:
[----:B------:R-:W-:Y:S05]  /*f860*/  BSYNC B1 ;  /* 0x0000000000017941 */ /* 0x000fea0003800000 */
.L_x_6768:
[----:B------:R-:W4:Y:S01]  /*f870*/  SYNCS.PHASECHK.TRANS64.TRYWAIT P0, [R2+URZ+0x38800], R3 ;  /* 0x03880003020075a7 */ /* 0x000f22000800017f */
[----:B------:R-:W-:Y:S04]  /*f880*/  BSSY B1, `(.L_x_6770) ;  /* 0x0000002000017945 */ /* 0x000fe80003800000 */
[----:B----4-:R-:W-:Y:S05]  /*f890*/  @!P0 BRA `(.L_x_6771) ;  /* 0x000002a000708947 */ /* 0x010fea0003800000 */
.L_x_7087:
[----:B------:R-:W-:Y:S05]  /*f8a0*/  BSYNC B1 ;  /* 0x0000000000017941 */ /* 0x000fea0003800000 */
.L_x_6770:
[----:B-1-3--:R-:W3:Y:S01]  /*f8b0*/  LDL R6, [R1+0x50] ;  /* 0x0000500001067983 */ /* 0x00aee20000100800 */
[C---:B------:R-:W-:Y:S01]  /*f8c0*/  IMAD.SHL.U32 R0, R159.reuse, 0x40, RZ ;  /* 0x000000409f007824 */ /* 0x040fe200078e00ff */
[----:B------:R-:W-:Y:S01]  /*f8d0*/  LOP3.LUT P1, RZ, R159, 0x4, RZ, 0xc0, !PT ;  /* 0x000000049fff7812 */ /* 0x000fe2000782c0ff */
[----:B-----5:R-:W-:Y:S01]  /*f8e0*/  IMAD.MOV.U32 R4, RZ, RZ, R21 ;  /* 0x000000ffff047224 */ /* 0x020fe200078e0015 */
[----:B------:R-:W-:Y:S01]  /*f8f0*/  BSSY B1, `(.L_x_6772) ;  /* 0x0000077000017945 */ /* 0x000fe20003800000 */
[----:B------:R-:W-:Y:S01]  /*f900*/  IMAD.MOV.U32 R5, RZ, RZ, R8 ;  /* 0x000000ffff057224 */ /* 0x000fe200078e0008 */
[----:B----4-:R-:W-:-:S04]  /*f910*/  LOP3.LUT R3, R0, 0x1c0, RZ, 0xc0, !PT ;  /* 0x000001c000037812 */ /* 0x010fc800078ec0ff */
[----:B------:R-:W-:Y:S02]  /*f920*/  LOP3.LUT R0, R3, 0x18, R16, 0xf8, !PT ;  /* 0x0000001803007812 */ /* 0x000fe400078ef810 */
[----:B------:R-:W-:Y:S02]  /*f930*/  SHF.R.U32.HI R3, RZ, 0x3, R3 ;  /* 0x00000003ff037819 */ /* 0x000fe40000011603 */
[----:B0-----:R-:W-:Y:S01]  /*f940*/  PRMT R14, R5, 0x7610, R14 ;  /* 0x00007610050e7816 */ /* 0x001fe2000000000e */
[----:B------:R-:W-:Y:S01]  /*f950*/  IMAD.MOV.U32 R5, RZ, RZ, R12 ;  /* 0x000000ffff057224 */ /* 0x000fe200078e000c */
[----:B------:R-:W-:-:S05]  /*f960*/  LOP3.LUT R0, R0, R3, RZ, 0x3c, !PT ;  /* 0x0000000300007212 */ /* 0x000fca00078e3cff */
[----:B------:R-:W-:Y:S02]  /*f970*/  IMAD R3, R167, 0x200, R0 ;  /* 0x00000200a7037824 */ /* 0x000fe400078e0200 */
[----:B------:R-:W-:Y:S02]  /*f980*/  IMAD.MOV.U32 R0, RZ, RZ, R20 ;  /* 0x000000ffff007224 */ /* 0x000fe400078e0014 */
[----:B------:R-:W-:Y:S02]  /*f990*/  IMAD R2, R3, 0x2, R2 ;  /* 0x0000000203027824 */ /* 0x000fe400078e0202 */
[----:B------:R-:W-:Y:S01]  /*f9a0*/  IMAD.MOV.U32 R3, RZ, RZ, R10 ;  /* 0x000000ffff037224 */ /* 0x000fe200078e000a */
[----:B------:R-:W-:Y:S01]  /*f9b0*/  PRMT R0, R0, 0x5410, R4 ;  /* 0x0000541000007816 */ /* 0x000fe20000000004 */
[----:B------:R-:W-:Y:S02]  /*f9c0*/  IMAD.MOV.U32 R4, RZ, RZ, R11 ;  /* 0x000000ffff047224 */ /* 0x000fe400078e000b */
[C---:B--2---:R-:W-:Y:S01]  /*f9d0*/  VIADD R7, R2.reuse, 0x20400 ;  /* 0x0002040002077836 */ /* 0x044fe20000000000 */
[----:B------:R-:W-:Y:S01]  /*f9e0*/  PRMT R64, R3, 0x7610, R64 ;  /* 0x0000761003407816 */ /* 0x000fe20000000040 */
[----:B------:R-:W-:Y:S01]  /*f9f0*/  VIADD R3, R2, 0x20440 ;  /* 0x0002044002037836 */ /* 0x000fe20000000000 */
[----:B------:R-:W-:Y:S01]  /*fa00*/  PRMT R34, R4, 0x7610, R34 ;  /* 0x0000761004227816 */ /* 0x000fe20000000022 */
[----:B------:R-:W-:Y:S01]  /*fa10*/  IMAD.MOV.U32 R4, RZ, RZ, R9 ;  /* 0x000000ffff047224 */ /* 0x000fe200078e0009 */
[----:B------:R-:W-:Y:S01]  /*fa20*/  PRMT R64, R64, 0x5410, R5 ;  /* 0x0000541040407816 */ /* 0x000fe20000000005 */
[----:B------:R-:W-:-:S03]  /*fa30*/  @P1 VIADD R3, R7, 0xffffffc0 ;  /* 0xffffffc007031836 */ /* 0x000fc60000000000 */
[----:B------:R-:W-:Y:S01]  /*fa40*/  PRMT R14, R14, 0x5410, R4 ;  /* 0x000054100e0e7816 */ /* 0x000fe20000000004 */
[----:B---3--:R-:W-:-:S05]  /*fa50*/  IMAD R6, R6, -0x40, R65 ;  /* 0xffffffc006067824 */ /* 0x008fca00078e0241 */
[----:B------:R-:W-:Y:S01]  /*fa60*/  VIMNMX R15, R6, 0x40, PT ;  /* 0x00000040060f7848 */ /* 0x000fe20003fe0100 */
[----:B------:R-:W-:-:S03]  /*fa70*/  IMAD.MOV.U32 R6, RZ, RZ, R13 ;  /* 0x000000ffff067224 */ /* 0x000fc600078e000d */
[----:B------:R-:W-:Y:S02]  /*fa80*/  ISETP.GE.AND P0, PT, R18, R15, PT ;  /* 0x0000000f1200720c */ /* 0x000fe40003f06270 */
[----:B------:R-:W-:-:S11]  /*fa90*/  PRMT R34, R34, 0x5410, R6 ;  /* 0x0000541022227816 */ /* 0x000fd60000000006 */
[----:B------:R-:W-:Y:S05]  /*faa0*/  @P0 BRA `(.L_x_6773) ;  /* 0x00000004006c0947 */ /* 0x000fea0003800000 */
[----:B------:R-:W0:Y:S01]  /*fab0*/  LDC R4, c[0x0][0x3f4] ;  /* 0x0000fd00ff047b82 */ /* 0x000e220000000800 */
[----:B------:R-:W-:Y:S01]  /*fac0*/  BSSY B2, `(.L_x_6774) ;  /* 0x000002e000027945 */ /* 0x000fe20003800000 */
[-C--:B0-----:R-:W-:Y:S02]  /*fad0*/  ISETP.GE.AND P0, PT, R22, R4.reuse, PT ;  /* 0x000000041600720c */ /* 0x081fe40003f06270 */
[----:B------:R-:W-:-:S11]  /*fae0*/  ISETP.GE.AND P1, PT, R165, R4, PT ;  /* 0x00000004a500720c */ /* 0x000fd60003f26270 */
[----:B------:R-:W-:Y:S05]  /*faf0*/  @P0 BRA `(.L_x_6775) ;  /* 0x0000000000a80947 */ /* 0x000fea0003800000 */
[----:B------:R-:W0:Y:S01]  /*fb00*/  LDS.128 R4, [R2+0x20400] ;  /* 0x0204000002047984 */ /* 0x000e220000000c00 */
[----:B------:R-:W-:Y:S01]  /*fb10*/  SHF.R.U32.HI R76, RZ, 0x10, R63 ;  /* 0x00000010ff4c7819 */ /* 0x000fe2000001163f */
[----:B------:R-:W-:Y:S01]  /*fb20*/  HADD2.F32 R72, -RZ, R72.H0_H0 ;  /* 0x20000048ff487230 */ /* 0x000fe20000004100 */
[----:B------:R-:W-:Y:S01]  /*fb30*/  SHF.R.U32.HI R74, RZ, 0x10, R61 ;  /* 0x00000010ff4a7819 */ /* 0x000fe2000001163d */
[----:B------:R-:W-:Y:S01]  /*fb40*/  HADD2.F32 R73, -RZ, R73.H0_H0 ;  /* 0x20000049ff497230 */ /* 0x000fe20000004100 */
[----:B------:R-:W-:Y:S01]  /*fb50*/  SHF.R.U64 R77, R62, 0x10, R63 ;  /* 0x000000103e4d7819 */ /* 0x000fe2000000123f */
[----:B------:R-:W-:Y:S01]  /*fb60*/  HADD2.F32 R76, -RZ, R76.H0_H0 ;  /* 0x2000004cff4c7230 */ /* 0x000fe20000004100 */
[----:B------:R-:W-:Y:S01]  /*fb70*/  SHF.R.U64 R60, R60, 0x10, R61 ;  /* 0x000000103c3c7819 */ /* 0x000fe2000000123d */
[----:B------:R-:W-:-:S04]  /*fb80*/  HADD2.F32 R74, -RZ, R74.H0_H0 ;  /* 0x2000004aff4a7230 */ /* 0x000fc80000004100 */
        /* <DEDUP_REMOVED lines=16> */
[----:B------:R-:W-:-:S02]  /*fc90*/  HADD2.F32 R63, -RZ, R71.H1_H1 ;  /* 0x30000047ff3f7230 */ /* 0x000fc40000004100 */
[----:B------:R-:W-:Y:S01]  /*fca0*/  FFMA.FTZ R73, R7, R73, R74 ;  /* 0x0000004907497223 */ /* 0x000fe2000001004a */
[----:B------:R-:W-:Y:S02]  /*fcb0*/  HADD2.F32 R4, -RZ, R77.H0_H0 ;  /* 0x2000004dff047230 */ /* 0x000fe40000004100 */
[C---:B------:R-:W-:Y:S01]  /*fcc0*/  FMUL.FTZ R65, R5.reuse, R60 ;  /* 0x0000003c05417220 */ /* 0x040fe20000410000 */
[----:B------:R-:W-:Y:S02]  /*fcd0*/  HADD2.F32 R71, -RZ, R71.H0_H0 ;  /* 0x20000047ff477230 */ /* 0x000fe40000004100 */
[C---:B------:R-:W-:Y:S01]  /*fce0*/  FMUL.FTZ R72, R62.reuse, R63 ;  /* 0x0000003f3e487220 */ /* 0x040fe20000410000 */
[----:B------:R-:W-:Y:S02]  /*fcf0*/  FMUL.FTZ R7, R5, R4 ;  /* 0x0000000405077220 */ /* 0x000fe40000410000 */
[-C--:B------:R-:W-:Y:S01]  /*fd00*/  FMUL.FTZ R62, R62, R71.reuse ;  /* 0x000000473e3e7220 */ /* 0x080fe20000410000 */
[C---:B------:R-:W-:Y:S01]  /*fd10*/  FFMA.FTZ R72, R61.reuse, R71, -R72 ;  /* 0x000000473d487223 */ /* 0x040fe20000010848 */
[C---:B------:R-:W-:Y:S01]  /*fd20*/  FFMA.FTZ R5, R6.reuse, R60, -R7 ;  /* 0x0000003c06057223 */ /* 0x040fe20000010807 */
[----:B------:R-:W-:Y:S01]  /*fd30*/  FFMA.FTZ R60, R6, R4, R65 ;  /* 0x00000004063c7223 */ /* 0x000fe20000010041 */
[----:B------:R-:W-:Y:S01]  /*fd40*/  FFMA.FTZ R61, R61, R63, R62 ;  /* 0x0000003f3d3d7223 */ /* 0x000fe2000001003e */
[----:B------:R-:W-:-:S02]  /*fd50*/  F2FP.F16.F32.PACK_AB R7, R75, R80 ;  /* 0x000000504b07723e */ /* 0x000fc400000000ff */
[----:B------:R-:W-:Y:S02]  /*fd60*/  F2FP.F16.F32.PACK_AB R4, R73, R78 ;  /* 0x0000004e4904723e */ /* 0x000fe400000000ff */
[----:B------:R-:W-:Y:S02]  /*fd70*/  F2FP.F16.F32.PACK_AB R6, R61, R72 ;  /* 0x000000483d06723e */ /* 0x000fe400000000ff */
[----:B------:R-:W-:-:S05]  /*fd80*/  F2FP.F16.F32.PACK_AB R5, R60, R5 ;  /* 0x000000053c05723e */ /* 0x000fca00000000ff */
[----:B------:R0:W-:Y:S02]  /*fd90*/  STS.128 [R2+0x20400], R4 ;  /* 0x0204000402007388 */ /* 0x0001e40000000c00 */
.L_x_6775:
[----:B------:R-:W-:Y:S05]  /*fda0*/  BSYNC B2 ;  /* 0x0000000000027941 */ /* 0x000fea0003800000 */
.L_x_6774:
[----:B------:R-:W-:Y:S05]  /*fdb0*/  @P1 BRA `(.L_x_6773) ;  /* 0x0000000000a81947 */ /* 0x000fea0003800000 */
[----:B0-----:R-:W0:Y:S01]  /*fdc0*/  LDS.128 R4, [R3] ;  /* 0x0000000003047984 */ /* 0x001e220000000c00 */
        /* <DEDUP_REMOVED lines=41> */
.L_x_6773:
[----:B------:R-:W-:Y:S05]  /*10060*/  BSYNC B1 ;  /* 0x0000000000017941 */ /* 0x000fea0003800000 */
.L_x_6772:
[----:B01----:R-:W-:-:S05]  /*10070*/  VIADD R4, R18, 0x20 ;  /* 0x0000002012047836 */ /* 0x003fca0000000000 */
[----:B------:R-:W-:-:S13]  /*10080*/  ISETP.GE.AND P0, PT, R4, R15, PT ;  /* 0x0000000f0400720c */ /* 0x000fda0003f06270 */
        /* <DEDUP_REMOVED lines=8> */
[--C-:B------:R-:W-:Y:S01]  /*10110*/  HADD2.F32 R15, -RZ, R64.reuse.H0_H0 ;  /* 0x20000040ff0f7230 */ /* 0x100fe20000004100 */
[----:B------:R-:W-:Y:S01]  /*10120*/  SHF.R.U32.HI R24, RZ, 0x10, R11 ;  /* 0x00000010ff187819 */ /* 0x000fe2000001160b */
[----:B------:R-:W-:Y:S01]  /*10130*/  HADD2.F32 R64, -RZ, R64.H1_H1 ;  /* 0x30000040ff407230 */ /* 0x000fe20000004100 */
[----:B------:R-:W-:Y:S01]  /*10140*/  SHF.R.U64 R61, R12, 0x10, R13 ;  /* 0x000000100c3d7819 */ /* 0x000fe2000000120d */
[----:B------:R-:W-:Y:S01]  /*10150*/  HADD2.F32 R25, -RZ, R25.H0_H0 ;  /* 0x20000019ff197230 */ /* 0x000fe20000004100 */
[----:B------:R-:W-:Y:S01]  /*10160*/  SHF.R.U64 R62, R10, 0x10, R11 ;  /* 0x000000100a3e7819 */ /* 0x000fe2000000120b */
[----:B------:R-:W-:Y:S02]  /*10170*/  HADD2.F32 R24, -RZ, R24.H0_H0 ;  /* 0x20000018ff187230 */ /* 0x000fe40000004100 */
[----:B0-----:R-:W-:-:S02]  /*10180*/  HADD2.F32 R13, -RZ, R7.H1_H1 ;  /* 0x30000007ff0d7230 */ /* 0x001fc40000004100 */
[----:B------:R-:W-:Y:S02]  /*10190*/  HADD2.F32 R12, -RZ, R7.H0_H0 ;  /* 0x20000007ff0c7230 */ /* 0x000fe40000004100 */
[--C-:B------:R-:W-:Y:S02]  /*101a0*/  HADD2.F32 R7, -RZ, R4.reuse.H0_H0 ;  /* 0x20000004ff077230 */ /* 0x100fe40000004100 */
[C---:B------:R-:W-:Y:S01]  /*101b0*/  FMUL.FTZ R27, R13.reuse, R25 ;  /* 0x000000190d1b7220 */ /* 0x040fe20000410000 */
[----:B------:R-:W-:Y:S02]  /*101c0*/  HADD2.F32 R4, -RZ, R4.H1_H1 ;  /* 0x30000004ff047230 */ /* 0x000fe40000004100 */
[-C--:B------:R-:W-:Y:S01]  /*101d0*/  FMUL.FTZ R60, R13, R24.reuse ;  /* 0x000000180d3c7220 */ /* 0x080fe20000410000 */
[--C-:B------:R-:W-:Y:S02]  /*101e0*/  HADD2.F32 R10, -RZ, R6.reuse.H0_H0 ;  /* 0x20000006ff0a7230 */ /* 0x100fe40000004100 */
[----:B------:R-:W-:Y:S01]  /*101f0*/  FFMA.FTZ R27, R12, R24, -R27 ;  /* 0x000000180c1b7223 */ /* 0x000fe2000001081b */
[----:B------:R-:W-:-:S02]  /*10200*/  HADD2.F32 R11, -RZ, R6.H1_H1 ;  /* 0x30000006ff0b7230 */ /* 0x000fc40000004100 */
[----:B------:R-:W-:Y:S01]  /*10210*/  FMUL.FTZ R26, R4, R64 ;  /* 0x00000040041a7220 */ /* 0x000fe20000410000 */
[--C-:B------:R-:W-:Y:S02]  /*10220*/  HADD2.F32 R13, -RZ, R34.reuse.H1_H1 ;  /* 0x30000022ff0d7230 */ /* 0x100fe40000004100 */
[----:B------:R-:W-:Y:S01]  /*10230*/  FFMA.FTZ R60, R12, R25, R60 ;  /* 0x000000190c3c7223 */ /* 0x000fe2000001003c */
[--C-:B------:R-:W-:Y:S02]  /*10240*/  HADD2.F32 R6, -RZ, R5.reuse.H0_H0 ;  /* 0x20000005ff067230 */ /* 0x100fe40000004100 */
[-C--:B------:R-:W-:Y:S01]  /*10250*/  FMUL.FTZ R24, R4, R15.reuse ;  /* 0x0000000f04187220 */ /* 0x080fe20000410000 */
[----:B------:R-:W-:Y:S02]  /*10260*/  HADD2.F32 R34, -RZ, R34.H0_H0 ;  /* 0x20000022ff227230 */ /* 0x000fe40000004100 */
[----:B------:R-:W-:Y:S01]  /*10270*/  FFMA.FTZ R26, R7, R15, -R26 ;  /* 0x0000000f071a7223 */ /* 0x000fe2000001081a */
[----:B------:R-:W-:-:S02]  /*10280*/  HADD2.F32 R5, -RZ, R5.H1_H1 ;  /* 0x30000005ff057230 */ /* 0x000fc40000004100 */
[----:B------:R-:W-:Y:S01]  /*10290*/  FFMA.FTZ R15, R7, R64, R24 ;  /* 0x00000040070f7223 */ /* 0x000fe20000010018 */
[----:B------:R-:W-:Y:S02]  /*102a0*/  HADD2.F32 R12, -RZ, R61.H0_H0 ;  /* 0x2000003dff0c7230 */ /* 0x000fe40000004100 */
[CC--:B------:R-:W-:Y:S01]  /*102b0*/  FMUL.FTZ R25, R11.reuse, R13.reuse ;  /* 0x0000000d0b197220 */ /* 0x0c0fe20000410000 */
[----:B------:R-:W-:Y:S02]  /*102c0*/  HADD2.F32 R4, -RZ, R62.H0_H0 ;  /* 0x2000003eff047230 */ /* 0x000fe40000004100 */
[----:B------:R-:W-:Y:S01]  /*102d0*/  FMUL.FTZ R24, R11, R34 ;  /* 0x000000220b187220 */ /* 0x000fe20000410000 */
        /* <DEDUP_REMOVED lines=11> */
.L_x_6778:
[----:B------:R-:W-:Y:S05]  /*10390*/  BSYNC B1 ;  /* 0x0000000000017941 */ /* 0x000fea0003800000 */
.L_x_6777:
[----:B------:R-:W-:Y:S05]  /*103a0*/  @P1 BRA `(.L_x_6776) ;  /* 0x0000001400c01947 */ /* 0x000fea0003800000 */
[----:B0-----:R-:W0:Y:S01]  /*103b0*/  LDS.128 R4, [R3+0x1000] ;  /* 0x0010000003047984 */ /* 0x001e220000000c00 */
[----:B------:R-:W-:Y:S01]  /*103c0*/  SHF.R.U32.HI R15, RZ, 0x10, R9 ;  /* 0x00000010ff0f7819 */ /* 0x000fe20000011609 */
[----:B------:R-:W-:Y:S01]  /*103d0*/  HADD2.F32 R11, -RZ, R0.H0_H0 ;  /* 0x20000000ff0b7230 */ /* 0x000fe20000004100 */
[--C-:B------:R-:W-:Y:S01]  /*103e0*/  SHF.R.U32.HI R12, RZ, 0x10, R21.reuse ;  /* 0x00000010ff0c7819 */ /* 0x100fe20000011615 */
[----:B------:R-:W-:Y:S01]  /*103f0*/  HADD2.F32 R13, -RZ, R14.H0_H0 ;  /* 0x2000000eff0d7230 */ /* 0x000fe20000004100 */
[----:B------:R-:W-:Y:S01]  /*10400*/  SHF.R.U64 R26, R20, 0x10, R21 ;  /* 0x00000010141a7819 */ /* 0x000fe20000001215 */
[----:B------:R-:W-:Y:S01]  /*10410*/  HADD2.F32 R15, -RZ, R15.H0_H0 ;  /* 0x2000000fff0f7230 */ /* 0x000fe20000004100 */
[----:B------:R-:W-:Y:S01]  /*10420*/  SHF.R.U64 R24, R8, 0x10, R9 ;  /* 0x0000001008187819 */ /* 0x000fe20000001209 */
[----:B------:R-:W-:Y:S02]  /*10430*/  HADD2.F32 R12, -RZ, R12.H0_H0 ;  /* 0x2000000cff0c7230 */ /* 0x000fe40000004100 */
[----:B------:R-:W-:-:S02]  /*10440*/  HADD2.F32 R14, -RZ, R14.H1_H1 ;  /* 0x3000000eff0e7230 */ /* 0x000fc40000004100 */
        /* <DEDUP_REMOVED lines=9> */
[----:B------:R-:W-:Y:S01]  /*104e0*/  FFMA.FTZ R25, R9, R15, R10 ;  /* 0x0000000f09197223 */ /* 0x000fe2000001000a */
[C---:B------:R-:W-:Y:S01]  /*104f0*/  FMUL.FTZ R21, R4.reuse, R13 ;  /* 0x0000000d04157220 */ /* 0x040fe20000410000 */
[-C--:B------:R-:W-:Y:S01]  /*10500*/  FMUL.FTZ R15, R4, R11.reuse ;  /* 0x0000000b040f7220 */ /* 0x080fe20000410000 */
[--C-:B------:R-:W-:Y:S02]  /*10510*/  HADD2.F32 R6, -RZ, R5.reuse.H0_H0 ;  /* 0x20000005ff067230 */ /* 0x100fe40000004100 */
[----:B------:R-:W-:Y:S01]  /*10520*/  FMUL.FTZ R10, R8, R14 ;  /* 0x0000000e080a7220 */ /* 0x000fe20000410000 */
[----:B------:R-:W-:Y:S02]  /*10530*/  HADD2.F32 R4, -RZ, R0.H1_H1 ;  /* 0x30000000ff047230 */ /* 0x000fe40000004100 */
[----:B------:R-:W-:Y:S01]  /*10540*/  FFMA.FTZ R21, R2, R11, -R21 ;  /* 0x0000000b02157223 */ /* 0x000fe20000010815 */
[----:B------:R-:W-:-:S02]  /*10550*/  HADD2.F32 R5, -RZ, R5.H1_H1 ;  /* 0x30000005ff057230 */ /* 0x000fc40000004100 */
[----:B------:R-:W-:Y:S01]  /*10560*/  FFMA.FTZ R2, R2, R13, R15 ;  /* 0x0000000d02027223 */ /* 0x000fe2000001000f */
[----:B------:R-:W-:Y:S02]  /*10570*/  HADD2.F32 R9, -RZ, R24.H0_H0 ;  /* 0x20000018ff097230 */ /* 0x000fe40000004100 */
[-C--:B------:R-:W-:Y:S01]  /*10580*/  FMUL.FTZ R13, R8, R4.reuse ;  /* 0x00000004080d7220 */ /* 0x080fe20000410000 */
[----:B------:R-:W-:Y:S02]  /*10590*/  HADD2.F32 R0, -RZ, R26.H0_H0 ;  /* 0x2000001aff007230 */ /* 0x000fe40000004100 */
[----:B------:R-:W-:Y:S01]  /*105a0*/  FFMA.FTZ R10, R7, R4, -R10 ;  /* 0x00000004070a7223 */ /* 0x000fe2000001080a */
[----:B------:R-:W-:Y:S01]  /*105b0*/  F2FP.F16.F32.PACK_AB R4, R2, R21 ;  /* 0x000000150204723e */ /* 0x000fe200000000ff */
[----:B------:R-:W-:Y:S01]  /*105c0*/  FMUL.FTZ R11, R5, R9 ;  /* 0x00000009050b7220 */ /* 0x000fe20000410000 */
[----:B------:R-:W-:Y:S01]  /*105d0*/  FFMA.FTZ R13, R7, R14, R13 ;  /* 0x0000000e070d7223 */ /* 0x000fe2000001000d */
[----:B------:R-:W-:Y:S01]  /*105e0*/  FMUL.FTZ R8, R5, R0 ;  /* 0x0000000005087220 */ /* 0x000fe20000410000 */
[----:B------:R-:W-:Y:S01]  /*105f0*/  F2FP.F16.F32.PACK_AB R7, R25, R20 ;  /* 0x000000141907723e */ /* 0x000fe200000000ff */
[----:B------:R-:W-:-:S02]  /*10600*/  FFMA.FTZ R5, R6, R0, -R11 ;  /* 0x0000000006057223 */ /* 0x000fc4000001080b */
[----:B------:R-:W-:Y:S01]  /*10610*/  FFMA.FTZ R8, R6, R9, R8 ;  /* 0x0000000906087223 */ /* 0x000fe20000010008 */
[----:B------:R-:W-:-:S04]  /*10620*/  F2FP.F16.F32.PACK_AB R6, R13, R10 ;  /* 0x0000000a0d06723e */ /* 0x000fc800000000ff */
[----:B------:R-:W-:-:S05]  /*10630*/  F2FP.F16.F32.PACK_AB R5, R8, R5 ;  /* 0x000000050805723e */ /* 0x000fca00000000ff */
[----:B------:R2:W-:Y:S01]  /*10640*/  STS.128 [R3+0x1000], R4 ;  /* 0x0010000403007388 */ /* 0x0005e20000000c00 */
[----:B------:R-:W-:Y:S05]  /*10650*/  BRA `(.L_x_6776) ;  /* 0x0000001400147947 */ /* 0x000fea0003800000 */
.L_x_6763:
        /* <DEDUP_REMOVED lines=29> */
[----:B------:R-:W0:Y:S01]  /*10830*/  LDC R71, c[0x0][0x3f4] ;  /* 0x0000fd00ff477b82 */ /* 0x000e220000000800 */
[----:B------:R-:W1:Y:S01]  /*10840*/  SHFL.IDX PT, R5, R34, RZ, 0x1c1f ;  /* 0x001c1fff22057589 */ /* 0x000e6200000e0000 */
[----:B------:R-:W-:-:S03]  /*10850*/  IMAD R3, R24, R7, RZ ;  /* 0x0000000718037224 */ /* 0x000fc600078e02ff */
[----:B------:R-:W2:Y:S04]  /*10860*/  SHFL.IDX PT, R4, R27, RZ, 0x1c1f ;  /* 0x001c1fff1b047589 */ /* 0x000ea800000e0000 */
[----:B------:R-:W3:Y:S04]  /*10870*/  SHFL.IDX PT, R14, R69, RZ, 0x1c1f ;  /* 0x001c1fff450e7589 */ /* 0x000ee800000e0000 */
[----:B------:R-:W4:Y:S01]  /*10880*/  SHFL.IDX PT, R8, R25, RZ, 0x1c1f ;  /* 0x001c1fff19087589 */ /* 0x000f2200000e0000 */
[----:B0-----:R-:W-:-:S04]  /*10890*/  ISETP.GE.AND P0, PT, R16, R71, PT ;  /* 0x000000471000720c */ /* 0x001fc80003f06270 */
[----:B------:R-:W-:-:S13]  /*108a0*/  ISETP.GE.OR P1, PT, R0, R3, P0 ;  /* 0x000000030000720c */ /* 0x000fda0000726670 */
[C---:B------:R-:W-:Y:S01]  /*108b0*/  @!P1 IMAD.SHL.U32 R9, R16.reuse, 0x2, RZ ;  /* 0x0000000210099824 */ /* 0x040fe200078e00ff */
[----:B------:R-:W-:-:S04]  /*108c0*/  @!P1 SHF.L.U64.HI R21, R16, 0x1, R17 ;  /* 0x0000000110159819 */ /* 0x000fc80000010211 */
[----:B-1----:R-:W-:-:S05]  /*108d0*/  @!P1 IADD3 R6, P2, R5, R9, RZ ;  /* 0x0000000905069210 */ /* 0x002fca0007f5e0ff */
[----:B--2---:R-:W-:Y:S02]  /*108e0*/  @!P1 IMAD.X R5, R4, 0x1, R21, P2 ;  /* 0x0000000104059824 */ /* 0x004fe400010e0615 */
[----:B------:R-:W-:Y:S01]  /*108f0*/  @!P1 IMAD.MOV.U32 R4, RZ, RZ, R6 ;  /* 0x000000ffff049224 */ /* 0x000fe200078e0006 */
[----:B---3--:R-:W-:-:S05]  /*10900*/  @!P1 IADD3 R14, P2, R14, R9, RZ ;  /* 0x000000090e0e9210 */ /* 0x008fca0007f5e0ff */
[----:B------:R-:W2:Y:S01]  /*10910*/  @!P1 LD.E.128 R4, desc[UR36][R4.64] ;  /* 0x0000002404049980 */ /* 0x000ea2000c101d00 */
[----:B----4-:R-:W-:Y:S02]  /*10920*/  @!P1 IMAD.X R9, R8, 0x1, R21, P2 ;  /* 0x0000000108099824 */ /* 0x010fe400010e0615 */
[----:B------:R-:W-:-:S06]  /*10930*/  @!P1 IMAD.MOV.U32 R8, RZ, RZ, R14 ;  /* 0x000000ffff089224 */ /* 0x000fcc00078e000e */
[----:B------:R-:W3:Y:S01]  /*10940*/  @!P1 LD.E.128 R8, desc[UR36][R8.64] ;  /* 0x0000002408089980 */ /* 0x000ee2000c101d00 */
[----:B------:R-:W-:Y:S02]  /*10950*/  CS2R R20, SRZ ;  /* 0x0000000000147805 */ /* 0x000fe4000001ff00 */
[----:B------:R-:W-:Y:S02]  /*10960*/  CS2R R60, SRZ ;  /* 0x00000000003c7805 */ /* 0x000fe4000001ff00 */
[----:B------:R-:W-:Y:S01]  /*10970*/  CS2R R62, SRZ ;  /* 0x00000000003e7805 */ /* 0x000fe2000001ff00 */
[----:B------:R-:W0:Y:S01]  /*10980*/  SHFL.IDX PT, R24, R27, 0x1, 0x1c1f ;  /* 0x003c1f001b187f89 */ /* 0x000e2200000e0000 */
[----:B------:R-:W-:-:S03]  /*10990*/  CS2R R64, SRZ ;  /* 0x0000000000407805 */ /* 0x000fc6000001ff00 */
[----:B------:R-:W1:Y:S04]  /*109a0*/  SHFL.IDX PT, R25, R25, 0x1, 0x1c1f ;  /* 0x003c1f0019197f89 */ /* 0x000e6800000e0000 */
[----:B------:R4:W0:Y:S04]  /*109b0*/  SHFL.IDX PT, R26, R34, 0x1, 0x1c1f ;  /* 0x003c1f00221a7f89 */ /* 0x00082800000e0000 */
[----:B------:R5:W0:Y:S01]  /*109c0*/  SHFL.IDX PT, R14, R69, 0x1, 0x1c1f ;  /* 0x003c1f00450e7f89 */ /* 0x000a2200000e0000 */
[----:B--2---:R-:W-:Y:S02]  /*109d0*/  @!P1 IMAD.MOV.U32 R20, RZ, RZ, R6 ;  /* 0x000000ffff149224 */ /* 0x004fe400078e0006 */
[----:B------:R-:W-:-:S02]  /*109e0*/  @!P1 IMAD.MOV.U32 R21, RZ, RZ, R7 ;  /* 0x000000ffff159224 */ /* 0x000fc400078e0007 */
[----:B------:R-:W-:Y:S02]  /*109f0*/  IMAD.MOV.U32 R6, RZ, RZ, R20 ;  /* 0x000000ffff067224 */ /* 0x000fe400078e0014 */
[----:B------:R-:W-:Y:S02]  /*10a00*/  @!P1 IMAD.MOV.U32 R60, RZ, RZ, R4 ;  /* 0x000000ffff3c9224 */ /* 0x000fe400078e0004 */
[----:B------:R-:W-:Y:S01]  /*10a10*/  @!P1 IMAD.MOV.U32 R61, RZ, RZ, R5 ;  /* 0x000000ffff3d9224 */ /* 0x000fe200078e0005 */
[----:B------:R-:W-:Y:S01]  /*10a20*/  PRMT R70, R70, 0x5410, R6 ;  /* 0x0000541046467816 */ /* 0x000fe20000000006 */
[----:B------:R-:W-:Y:S02]  /*10a30*/  IMAD.MOV.U32 R7, RZ, RZ, R21 ;  /* 0x000000ffff077224 */ /* 0x000fe400078e0015 */
[----:B------:R-:W-:Y:S02]  /*10a40*/  IMAD.MOV.U32 R4, RZ, RZ, R60 ;  /* 0x000000ffff047224 */ /* 0x000fe400078e003c */
[----:B------:R-:W-:Y:S01]  /*10a50*/  IMAD.MOV.U32 R5, RZ, RZ, R61 ;  /* 0x000000ffff057224 */ /* 0x000fe200078e003d */
[----:B------:R-:W-:Y:S01]  /*10a60*/  PRMT R79, R79, 0x5410, R7 ;  /* 0x000054104f4f7816 */ /* 0x000fe20000000007 */
[----:B---3--:R-:W-:Y:S01]  /*10a70*/  @!P1 IMAD.MOV.U32 R62, RZ, RZ, R8 ;  /* 0x000000ffff3e9224 */ /* 0x008fe200078e0008 */
[----:B------:R-:W-:Y:S01]  /*10a80*/  PRMT R70, R4, 0x7610, R70 ;  /* 0x0000761004467816 */ /* 0x000fe20000000046 */
[----:B------:R-:W-:Y:S01]  /*10a90*/  @!P1 IMAD.MOV.U32 R63, RZ, RZ, R9 ;  /* 0x000000ffff3f9224 */ /* 0x000fe200078e0009 */
[----:B----4-:R-:W-:Y:S01]  /*10aa0*/  PRMT R34, R5, 0x7610, R34 ;  /* 0x0000761005227816 */ /* 0x010fe20000000022 */
[----:B------:R-:W-:-:S02]  /*10ab0*/  @!P1 IMAD.MOV.U32 R64, RZ, RZ, R10 ;  /* 0x000000ffff409224 */ /* 0x000fc400078e000a */
[----:B------:R-:W-:Y:S02]  /*10ac0*/  @!P1 IMAD.MOV.U32 R65, RZ, RZ, R11 ;  /* 0x000000ffff419224 */ /* 0x000fe400078e000b */
[----:B------:R-:W-:Y:S02]  /*10ad0*/  IMAD.MOV.U32 R6, RZ, RZ, R62 ;  /* 0x000000ffff067224 */ /* 0x000fe400078e003e */
[----:B------:R-:W-:Y:S02]  /*10ae0*/  IMAD.MOV.U32 R7, RZ, RZ, R63 ;  /* 0x000000ffff077224 */ /* 0x000fe400078e003f */
[----:B------:R-:W-:Y:S01]  /*10af0*/  IMAD.MOV.U32 R4, RZ, RZ, R64 ;  /* 0x000000ffff047224 */ /* 0x000fe200078e0040 */
[----:B------:R-:W-:Y:S01]  /*10b00*/  PRMT R83, R6, 0x7610, R83 ;  /* 0x0000761006537816 */ /* 0x000fe20000000053 */
[----:B------:R-:W-:Y:S01]  /*10b10*/  IMAD.MOV.U32 R5, RZ, RZ, R65 ;  /* 0x000000ffff057224 */ /* 0x000fe200078e0041 */
[----:B------:R-:W-:Y:S02]  /*10b20*/  PRMT R87, R7, 0x7610, R87 ;  /* 0x0000761007577816 */ /* 0x000fe40000000057 */
[----:B------:R-:W-:-:S02]  /*10b30*/  CS2R R6, SRZ ;  /* 0x0000000000067805 */ /* 0x000fc4000001ff00 */
[----:B------:R-:W-:Y:S02]  /*10b40*/  PRMT R34, R34, 0x5410, R4 ;  /* 0x0000541022227816 */ /* 0x000fe40000000004 */
[----:B01---5:R-:W-:-:S07]  /*10b50*/  PRMT R69, R5, 0x7610, R69 ;  /* 0x0000761005457816 */ /* 0x023fce0000000045 */
.L_x_7097:
        /* <DEDUP_REMOVED lines=20> */
[--C-:B------:R-:W-:Y:S02]  /*10ca0*/  IMAD.X R5, R24, 0x1, R0.reuse, P1 ;  /* 0x0000000118057824 */ /* 0x100fe400008e0600 */
[----:B------:R-:W-:-:S04]  /*10cb0*/  IMAD.X R9, R25, 0x1, R0, P2 ;  /* 0x0000000119097824 */ /* 0x000fc800010e0600 */
[----:B------:R-:W5:Y:S04]  /*10cc0*/  LD.E.128 R4, desc[UR36][R4.64] ;  /* 0x0000002404047980 */ /* 0x000f68000c101d00 */
[----:B------:R-:W5:Y:S02]  /*10cd0*/  LD.E.128 R8, desc[UR36][R8.64] ;  /* 0x0000002408087980 */ /* 0x000f64000c101d00 */
.L_x_6781:
[----:B------:R-:W-:Y:S05]  /*10ce0*/  BSYNC B1 ;  /* 0x0000000000017941 */ /* 0x000fea0003800000 */
.L_x_6780:
[----:B------:R-:W0:Y:S01]  /*10cf0*/  SYNCS.PHASECHK.TRANS64.TRYWAIT P1, [R2+URZ+0x38800], R13 ;  /* 0x0388000d020075a7 */ /* 0x000e22000802017f */
[----:B------:R-:W-:Y:S04]  /*10d00*/  BSSY B1, `(.L_x_6782) ;  /* 0x0000002000017945 */ /* 0x000fe80003800000 */
[----:B0-----:R-:W-:Y:S05]  /*10d10*/  @!P1 BRA `(.L_x_6783) ;  /* 0x0000029000d49947 */ /* 0x001fea0003800000 */
.L_x_7098:
[----:B------:R-:W-:Y:S05]  /*10d20*/  BSYNC B1 ;  /* 0x0000000000017941 */ /* 0x000fea0003800000 */
.L_x_6782:
[----:B------:R-:W2:Y:S01]  /*10d30*/  LDL R14, [R1+0x50] ;  /* 0x00005000010e7983 */ /* 0x000ea20000100800 */
[----:B0----5:R-:W-:Y:S01]  /*10d40*/  IMAD.MOV.U32 R13, RZ, RZ, R4 ;  /* 0x000000ffff0d7224 */ /* 0x021fe200078e0004 */
[----:B------:R-:W-:Y:S01]  /*10d50*/  BSSY B1, `(.L_x_6784) ;  /* 0x0000072000017945 */ /* 0x000fe20003800000 */
[----:B------:R-:W-:Y:S02]  /*10d60*/  VIADD R15, R18, 0x20 ;  /* 0x00000020120f7836 */ /* 0x000fe40000000000 */
[----:B------:R-:W-:Y:S01]  /*10d70*/  IMAD.MOV.U32 R0, RZ, RZ, R6 ;  /* 0x000000ffff007224 */ /* 0x000fe200078e0006 */
[----:B------:R-:W-:Y:S01]  /*10d80*/  PRMT R69, R69, 0x5410, R13 ;  /* 0x0000541045457816 */ /* 0x000fe2000000000d */
[----:B------:R-:W-:Y:S02]  /*10d90*/  IMAD.MOV.U32 R12, RZ, RZ, R7 ;  /* 0x000000ffff0c7224 */ /* 0x000fe400078e0007 */
[----:B------:R-:W-:Y:S02]  /*10da0*/  IMAD.MOV.U32 R13, RZ, RZ, R10 ;  /* 0x000000ffff0d7224 */ /* 0x000fe400078e000a */
[----:B------:R-:W-:Y:S01]  /*10db0*/  IMAD.IADD R72, R16, 0x1, R71 ;  /* 0x0000000110487824 */ /* 0x000fe200078e0247 */
[----:B------:R-:W-:Y:S01]  /*10dc0*/  PRMT R0, R0, 0x5410, R12 ;  /* 0x0000541000007816 */ /* 0x000fe2000000000c */
[----:B------:R-:W-:-:S02]  /*10dd0*/  IMAD.MOV.U32 R12, RZ, RZ, R5 ;  /* 0x000000ffff0c7224 */ /* 0x000fc400078e0005 */
[----:B------:R-:W-:Y:S01]  /*10de0*/  IMAD.MOV.U32 R71, RZ, RZ, R9 ;  /* 0x000000ffff477224 */ /* 0x000fe200078e0009 */
[----:B------:R-:W-:Y:S02]  /*10df0*/  LOP3.LUT R72, R72, 0x38, RZ, 0xc0, !PT ;  /* 0x0000003848487812 */ /* 0x000fe400078ec0ff */
[----:B------:R-:W-:Y:S01]  /*10e00*/  PRMT R79, R12, 0x7610, R79 ;  /* 0x000076100c4f7816 */ /* 0x000fe2000000004f */
[----:B--2---:R-:W-:-:S05]  /*10e10*/  IMAD R3, R14, -0x40, R3 ;  /* 0xffffffc00e037824 */ /* 0x004fca00078e0203 */
[----:B------:R-:W-:-:S04]  /*10e20*/  VIMNMX R3, R3, 0x40, PT ;  /* 0x0000004003037848 */ /* 0x000fc80003fe0100 */
[-C--:B------:R-:W-:Y:S02]  /*10e30*/  ISETP.GE.OR P1, PT, R18, R3.reuse, P0 ;  /* 0x000000031200720c */ /* 0x080fe40000726670 */
[----:B------:R-:W-:Y:S01]  /*10e40*/  ISETP.GE.OR P0, PT, R15, R3, P0 ;  /* 0x000000030f00720c */ /* 0x000fe20000706670 */
[----:B------:R-:W-:-:S05]  /*10e50*/  IMAD.MOV.U32 R3, RZ, RZ, R11 ;  /* 0x000000ffff037224 */ /* 0x000fca00078e000b */
[----:B------:R-:W-:Y:S01]  /*10e60*/  PRMT R76, R13, 0x5410, R3 ;  /* 0x000054100d4c7816 */ /* 0x000fe20000000003 */
[----:B------:R-:W-:-:S04]  /*10e70*/  IMAD.MOV.U32 R3, RZ, RZ, R8 ;  /* 0x000000ffff037224 */ /* 0x000fc800078e0008 */
[----:B------:R-:W-:Y:S05]  /*10e80*/  @P1 BRA `(.L_x_6785) ;  /* 0x0000000400781947 */ /* 0x000fea0003800000 */
[----:B------:R-:W-:Y:S01]  /*10e90*/  IMAD.SHL.U32 R12, R159, 0x40, RZ ;  /* 0x000000409f0c7824 */ /* 0x000fe200078e00ff */
[--C-:B------:R-:W-:Y:S01]  /*10ea0*/  SHF.R.U64 R60, R60, 0x10, R61.reuse ;  /* 0x000000103c3c7819 */ /* 0x100fe2000000123d */
[----:B------:R-:W-:Y:S01]  /*10eb0*/  IMAD.SHL.U32 R14, R167, 0x200, RZ ;  /* 0x00000200a70e7824 */ /* 0x000fe200078e00ff */
[----:B------:R-:W-:Y:S01]  /*10ec0*/  SHF.R.U32.HI R80, RZ, 0x10, R61 ;  /* 0x00000010ff507819 */ /* 0x000fe2000001163d */
[----:B------:R-:W-:Y:S01]  /*10ed0*/  HADD2.F32 R85, -RZ, R34.H0_H0 ;  /* 0x20000022ff557230 */ /* 0x000fe20000004100 */
[----:B------:R-:W-:Y:S01]  /*10ee0*/  LOP3.LUT R13, R12, 0x1c0, RZ, 0xc0, !PT ;  /* 0x000001c00c0d7812 */ /* 0x000fe200078ec0ff */
[----:B------:R-:W-:Y:S01]  /*10ef0*/  HADD2.F32 R87, -RZ, R87.H0_H0 ;  /* 0x20000057ff577230 */ /* 0x000fe20000004100 */
[----:B------:R-:W-:Y:S01]  /*10f00*/  SHF.R.U64 R61, R62, 0x10, R63 ;  /* 0x000000103e3d7819 */ /* 0x000fe2000000123f */
[----:B------:R-:W-:Y:S01]  /*10f10*/  HADD2.F32 R86, -RZ, R79.H1_H1 ;  /* 0x3000004fff567230 */ /* 0x000fe20000004100 */
[--C-:B------:R-:W-:Y:S01]  /*10f20*/  SHF.R.U32.HI R73, RZ, 0x3, R13.reuse ;  /* 0x00000003ff497819 */ /* 0x100fe2000001160d */
[----:B------:R-:W-:Y:S01]  /*10f30*/  HADD2.F32 R83, -RZ, R83.H0_H0 ;  /* 0x20000053ff537230 */ /* 0x000fe20000004100 */
[----:B------:R-:W-:Y:S01]  /*10f40*/  LOP3.LUT R12, R13, 0x38, R16, 0xf8, !PT ;  /* 0x000000380d0c7812 */ /* 0x000fe200078ef810 */
[----:B------:R-:W-:Y:S01]  /*10f50*/  HADD2.F32 R61, -RZ, R61.H0_H0 ;  /* 0x2000003dff3d7230 */ /* 0x000fe20000004100 */
[----:B------:R-:W-:-:S02]  /*10f60*/  LOP3.LUT R13, R73, R72, R13, 0x1e, !PT ;  /* 0x00000048490d7212 */ /* 0x000fc400078e1e0d */
[----:B------:R-:W-:Y:S02]  /*10f70*/  LOP3.LUT R73, R14, R12, R73, 0xf6, !PT ;  /* 0x0000000c0e497212 */ /* 0x000fe400078ef649 */
[----:B------:R-:W-:Y:S02]  /*10f80*/  LOP3.LUT R13, R13, R14, RZ, 0xfc, !PT ;  /* 0x0000000e0d0d7212 */ /* 0x000fe400078efcff */
[--C-:B------:R-:W-:Y:S01]  /*10f90*/  SHF.R.U64 R20, R20, 0x10, R21.reuse ;  /* 0x0000001014147819 */ /* 0x100fe20000001215 */
[--C-:B------:R-:W-:Y:S01]  /*10fa0*/  IMAD R73, R73, 0x2, R2.reuse ;  /* 0x0000000249497824 */ /* 0x100fe200078e0202 */
[----:B------:R-:W-:Y:S01]  /*10fb0*/  SHF.R.U32.HI R62, RZ, 0x10, R21 ;  /* 0x00000010ff3e7819 */ /* 0x000fe20000011615 */
[----:B------:R-:W-:Y:S01]  /*10fc0*/  IMAD R74, R13, 0x2, R2 ;  /* 0x000000020d4a7824 */ /* 0x000fe200078e0202 */
[----:B------:R-:W-:Y:S01]  /*10fd0*/  SHF.R.U64 R21, R64, 0x10, R65 ;  /* 0x0000001040157819 */ /* 0x000fe20000001241 */
[----:B------:R-:W-:Y:S01]  /*10fe0*/  HADD2.F32 R20, -RZ, R20.H0_H0 ;  /* 0x20000014ff147230 */ /* 0x000fe20000004100 */
[----:B------:R-:W0:Y:S01]  /*10ff0*/  LDS.128 R12, [R73+0x20400] ;  /* 0x02040000490c7984 */ /* 0x000e220000000c00 */
[----:B------:R-:W-:-:S02]  /*11000*/  SHF.R.U32.HI R81, RZ, 0x10, R63 ;  /* 0x00000010ff517819 */ /* 0x000fc4000001163f */
[----:B------:R-:W-:Y:S01]  /*11010*/  SHF.R.U32.HI R77, RZ, 0x10, R65 ;  /* 0x00000010ff4d7819 */ /* 0x000fe20000011641 */
[----:B------:R-:W1:Y:S01]  /*11020*/  LDS.128 R24, [R74+0x20400] ;  /* 0x020400004a187984 */ /* 0x000e620000000c00 */
[----:B------:R-:W-:Y:S02]  /*11030*/  HADD2.F32 R21, -RZ, R21.H0_H0 ;  /* 0x20000015ff157230 */ /* 0x000fe40000004100 */
[----:B0-----:R-:W-:Y:S02]  /*11040*/  HADD2.F32 R82, -RZ, R13.H0_H0 ;  /* 0x2000000dff527230 */ /* 0x001fe40000004100 */
[----:B------:R-:W-:Y:S02]  /*11050*/  HADD2.F32 R75, -RZ, R15.H0_H0 ;  /* 0x2000000fff4b7230 */ /* 0x000fe40000004100 */
[----:B-1----:R-:W-:Y:S02]  /*11060*/  HADD2.F32 R64, -RZ, R25.H0_H0 ;  /* 0x20000019ff407230 */ /* 0x002fe40000004100 */
[----:B------:R-:W-:-:S02]  /*11070*/  HADD2.F32 R63, -RZ, R15.H1_H1 ;  /* 0x3000000fff3f7230 */ /* 0x000fc40000004100 */
[--C-:B------:R-:W-:Y:S02]  /*11080*/  HADD2.F32 R15, -RZ, R14.reuse.H0_H0 ;  /* 0x2000000eff0f7230 */ /* 0x100fe40000004100 */
[C---:B------:R-:W-:Y:S01]  /*11090*/  FMUL.FTZ R89, R64.reuse, R87 ;  /* 0x0000005740597220 */ /* 0x040fe20000410000 */
[-C--:B------:R-:W-:Y:S01]  /*110a0*/  FMUL.FTZ R84, R64, R85.reuse ;  /* 0x0000005540547220 */ /* 0x080fe20000410000 */
[----:B------:R-:W-:Y:S02]  /*110b0*/  HADD2.F32 R65, -RZ, R14.H1_H1 ;  /* 0x3000000eff417230 */ /* 0x000fe40000004100 */
[C---:B------:R-:W-:Y:S01]  /*110c0*/  FFMA.FTZ R64, R82.reuse, R85, -R89 ;  /* 0x0000005552407223 */ /* 0x040fe20000010859 */
[----:B------:R-:W-:Y:S01]  /*110d0*/  FFMA.FTZ R14, R82, R87, R84 ;  /* 0x00000057520e7223 */ /* 0x000fe20000010054 */
[----:B------:R-:W-:Y:S02]  /*110e0*/  HADD2.F32 R87, -RZ, R80.H0_H0 ;  /* 0x20000050ff577230 */ /* 0x000fe40000004100 */
[----:B------:R-:W-:-:S02]  /*110f0*/  HADD2.F32 R89, -RZ, R81.H0_H0 ;  /* 0x20000051ff597230 */ /* 0x000fc40000004100 */
[----:B------:R-:W-:Y:S02]  /*11100*/  HADD2.F32 R84, -RZ, R25.H1_H1 ;  /* 0x30000019ff547230 */ /* 0x000fe40000004100 */
[----:B------:R-:W-:Y:S02]  /*11110*/  HADD2.F32 R82, -RZ, R69.H0_H0 ;  /* 0x20000045ff527230 */ /* 0x000fe40000004100 */
[----:B------:R-:W-:Y:S02]  /*11120*/  HADD2.F32 R85, -RZ, R27.H0_H0 ;  /* 0x2000001bff557230 */ /* 0x000fe40000004100 */
[C---:B------:R-:W-:Y:S01]  /*11130*/  FMUL.FTZ R91, R84.reuse, R87 ;  /* 0x00000057545b7220 */ /* 0x040fe20000410000 */
[----:B------:R-:W-:Y:S02]  /*11140*/  HADD2.F32 R78, -RZ, R13.H1_H1 ;  /* 0x3000000dff4e7230 */ /* 0x000fe40000004100 */
[----:B------:R-:W-:Y:S02]  /*11150*/  HADD2.F32 R81, -RZ, R27.H1_H1 ;  /* 0x3000001bff517230 */ /* 0x000fe40000004100 */
[----:B------:R-:W-:Y:S01]  /*11160*/  FMUL.FTZ R27, R84, R89 ;  /* 0x00000059541b7220 */ /* 0x000fe20000410000 */
[----:B------:R-:W-:Y:S01]  /*11170*/  FMUL.FTZ R88, R85, R82 ;  /* 0x0000005255587220 */ /* 0x000fe20000410000 */
[----:B------:R-:W-:-:S02]  /*11180*/  HADD2.F32 R84, -RZ, R77.H0_H0 ;  /* 0x2000004dff547230 */ /* 0x000fc40000004100 */
[-C--:B------:R-:W-:Y:S01]  /*11190*/  FMUL.FTZ R85, R85, R86.reuse ;  /* 0x0000005655557220 */ /* 0x080fe20000410000 */
[C---:B------:R-:W-:Y:S01]  /*111a0*/  FFMA.FTZ R27, R78.reuse, R87, -R27 ;  /* 0x000000574e1b7223 */ /* 0x040fe2000001081b */
[----:B------:R-:W-:Y:S01]  /*111b0*/  FFMA.FTZ R77, R78, R89, R91 ;  /* 0x000000594e4d7223 */ /* 0x000fe2000001005b */
[C---:B------:R-:W-:Y:S01]  /*111c0*/  FFMA.FTZ R78, R75.reuse, R86, -R88 ;  /* 0x000000564b4e7223 */ /* 0x040fe20000010858 */
[----:B------:R-:W-:Y:S02]  /*111d0*/  HADD2.F32 R86, -RZ, R62.H0_H0 ;  /* 0x2000003eff567230 */ /* 0x000fe40000004100 */
[----:B------:R-:W-:Y:S01]  /*111e0*/  FFMA.FTZ R75, R75, R82, R85 ;  /* 0x000000524b4b7223 */ /* 0x000fe20000010055 */
[----:B------:R-:W-:Y:S02]  /*111f0*/  HADD2.F32 R80, -RZ, R24.H0_H0 ;  /* 0x20000018ff507230 */ /* 0x000fe40000004100 */
[----:B------:R-:W-:Y:S01]  /*11200*/  FMUL.FTZ R82, R81, R84 ;  /* 0x0000005451527220 */ /* 0x000fe20000410000 */
[----:B------:R-:W-:-:S02]  /*11210*/  HADD2.F32 R62, -RZ, R70.H0_H0 ;  /* 0x20000046ff3e7230 */ /* 0x000fc40000004100 */
[-C--:B------:R-:W-:Y:S01]  /*11220*/  FMUL.FTZ R88, R81, R86.reuse ;  /* 0x0000005651587220 */ /* 0x080fe20000410000 */
[----:B------:R-:W-:Y:S02]  /*11230*/  HADD2.F32 R13, -RZ, R12.H0_H0 ;  /* 0x2000000cff0d7230 */ /* 0x000fe40000004100 */
[----:B------:R-:W-:Y:S01]  /*11240*/  FFMA.FTZ R81, R63, R86, -R82 ;  /* 0x000000563f517223 */ /* 0x000fe20000010852 */
[----:B------:R-:W-:Y:S02]  /*11250*/  HADD2.F32 R25, -RZ, R26.H0_H0 ;  /* 0x2000001aff197230 */ /* 0x000fe40000004100 */
[C---:B------:R-:W-:Y:S01]  /*11260*/  FMUL.FTZ R86, R80.reuse, R83 ;  /* 0x0000005350567220 */ /* 0x040fe20000410000 */
[----:B------:R-:W-:Y:S02]  /*11270*/  HADD2.F32 R82, -RZ, R34.H1_H1 ;  /* 0x30000022ff527230 */ /* 0x000fe40000004100 */
[----:B------:R-:W-:Y:S01]  /*11280*/  FMUL.FTZ R80, R80, R62 ;  /* 0x0000003e50507220 */ /* 0x000fe20000410000 */
[----:B------:R-:W-:-:S02]  /*11290*/  HADD2.F32 R70, -RZ, R70.H1_H1 ;  /* 0x30000046ff467230 */ /* 0x000fc40000004100 */
[----:B------:R-:W-:Y:S01]  /*112a0*/  FFMA.FTZ R34, R63, R84, R88 ;  /* 0x000000543f227223 */ /* 0x000fe20000010058 */
[----:B------:R-:W-:Y:S01]  /*112b0*/  FFMA.FTZ R62, R13, R62, -R86 ;  /* 0x0000003e0d3e7223 */ /* 0x000fe20000010856 */
[----:B------:R-:W-:Y:S02]  /*112c0*/  HADD2.F32 R24, -RZ, R24.H1_H1 ;  /* 0x30000018ff187230 */ /* 0x000fe40000004100 */
[----:B------:R-:W-:Y:S01]  /*112d0*/  FMUL.FTZ R84, R25, R82 ;  /* 0x0000005219547220 */ /* 0x000fe20000410000 */
[----:B------:R-:W-:Y:S02]  /*112e0*/  HADD2.F32 R26, -RZ, R26.H1_H1 ;  /* 0x3000001aff1a7230 */ /* 0x000fe40000004100 */
[----:B------:R-:W-:Y:S01]  /*112f0*/  FFMA.FTZ R80, R13, R83, R80 ;  /* 0x000000530d507223 */ /* 0x000fe20000010050 */
[-C--:B------:R-:W-:Y:S01]  /*11300*/  FMUL.FTZ R86, R25, R70.reuse ;  /* 0x0000004619567220 */ /* 0x080fe20000410000 */
[----:B------:R-:W-:Y:S02]  /*11310*/  HADD2.F32 R13, -RZ, R60.H0_H0 ;  /* 0x2000003cff0d7230 */ /* 0x000fe40000004100 */
[----:B------:R-:W-:Y:S01]  /*11320*/  FFMA.FTZ R84, R15, R70, -R84 ;  /* 0x000000460f547223 */ /* 0x000fe20000010854 */
[----:B------:R-:W-:-:S02]  /*11330*/  HADD2.F32 R12, -RZ, R12.H1_H1 ;  /* 0x3000000cff0c7230 */ /* 0x000fc40000004100 */
[----:B------:R-:W-:Y:S01]  /*11340*/  FFMA.FTZ R86, R15, R82, R86 ;  /* 0x000000520f567223 */ /* 0x000fe20000010056 */
[----:B------:R-:W-:Y:S01]  /*11350*/  FMUL.FTZ R15, R24, R61 ;  /* 0x0000003d180f7220 */ /* 0x000fe20000410000 */
[----:B------:R-:W-:Y:S01]  /*11360*/  FMUL.FTZ R60, R26, R21 ;  /* 0x000000151a3c7220 */ /* 0x000fe20000410000 */
[-C--:B------:R-:W-:Y:S01]  /*11370*/  FMUL.FTZ R24, R24, R13.reuse ;  /* 0x0000000d18187220 */ /* 0x080fe20000410000 */
[-C--:B------:R-:W-:Y:S01]  /*11380*/  FMUL.FTZ R26, R26, R20.reuse ;  /* 0x000000141a1a7220 */ /* 0x080fe20000410000 */
[C---:B------:R-:W-:Y:S01]  /*11390*/  FFMA.FTZ R63, R12.reuse, R13, -R15 ;  /* 0x0000000d0c3f7223 */ /* 0x040fe2000001080f */
[C---:B------:R-:W-:Y:S01]  /*113a0*/  FFMA.FTZ R83, R65.reuse, R20, -R60 ;  /* 0x0000001441537223 */ /* 0x040fe2000001083c */
[----:B------:R-:W-:Y:S01]  /*113b0*/  FFMA.FTZ R61, R12, R61, R24 ;  /* 0x0000003d0c3d7223 */ /* 0x000fe20000010018 */
        /* <DEDUP_REMOVED lines=11> */
.L_x_6785:
[----:B------:R-:W-:Y:S05]  /*11470*/  BSYNC B1 ;  /* 0x0000000000017941 */ /* 0x000fea0003800000 */
.L_x_6784:
[----:B------:R-:W-:Y:S02]  /*11480*/  PRMT R69, R3, 0x7610, R69 ;  /* 0x0000761003457816 */ /* 0x000fe40000000045 */
[----:B------:R-:W-:Y:S01]  /*11490*/  PRMT R62, R71, 0x7610, R62 ;  /* 0x00007610473e7816 */ /* 0x000fe2000000003e */
[----:B------:R-:W-:Y:S06]  /*114a0*/  @P0 BRA `(.L_x_6776) ;  /* 0x0000000400800947 */ /* 0x000fec0003800000 */
[----:B------:R-:W2:Y:S01]  /*114b0*/  LDL R20, [R1+0x458] ;  /* 0x0004580001147983 */ /* 0x000ea20000100800 */
[C---:B0-----:R-:W-:Y:S02]  /*114c0*/  VIADD R12, R18.reuse, 0x20 ;  /* 0x00000020120c7836 */ /* 0x041fe40000000000 */
[----:B------:R-:W-:Y:S01]  /*114d0*/  VIADD R13, R18, 0x20 ;  /* 0x00000020120d7836 */ /* 0x000fe20000000000 */
[----:B------:R-:W3:Y:S01]  /*114e0*/  LDL R74, [R1+0x450] ;  /* 0x00045000014a7983 */ /* 0x000ee20000100800 */
[----:B------:R-:W-:Y:S02]  /*114f0*/  IMAD.SHL.U32 R12, R12, 0x40, RZ ;  /* 0x000000400c0c7824 */ /* 0x000fe400078e00ff */
[----:B------:R-:W-:-:S03]  /*11500*/  IMAD.SHL.U32 R13, R13, 0x40, RZ ;  /* 0x000000400d0d7824 */ /* 0x000fc600078e00ff */
[----:B------:R-:W-:Y:S02]  /*11510*/  LOP3.LUT R12, R12, 0x1c0, RZ, 0xc0, !PT ;  /* 0x000001c00c0c7812 */ /* 0x000fe400078ec0ff */
[----:B------:R-:W-:Y:S02]  /*11520*/  LOP3.LUT R13, R13, 0x1c0, RZ, 0xc0, !PT ;  /* 0x000001c00d0d7812 */ /* 0x000fe400078ec0ff */
[----:B------:R-:W-:-:S04]  /*11530*/  SHF.R.U32.HI R12, RZ, 0x3, R12 ;  /* 0x00000003ff0c7819 */ /* 0x000fc8000001160c */
[----:B------:R-:W-:Y:S02]  /*11540*/  LOP3.LUT R72, R12, R72, R13, 0x1e, !PT ;  /* 0x000000480c487212 */ /* 0x000fe400078e1e0d */
[----:B------:R-:W-:Y:S01]  /*11550*/  SHF.R.U32.HI R63, RZ, 0x10, R5 ;  /* 0x00000010ff3f7819 */ /* 0x000fe20000011605 */
[----:B------:R-:W-:Y:S01]  /*11560*/  HADD2.F32 R62, -RZ, R62.H0_H0 ;  /* 0x2000003eff3e7230 */ /* 0x000fe20000004100 */
[----:B------:R-:W-:Y:S01]  /*11570*/  SHF.R.U32.HI R65, RZ, 0x10, R9 ;  /* 0x00000010ff417819 */ /* 0x000fe20000011609 */
[----:B------:R-:W-:-:S04]  /*11580*/  HADD2.F32 R79, -RZ, R79.H0_H0 ;  /* 0x2000004fff4f7230 */ /* 0x000fc80000004100 */
[----:B------:R-:W-:Y:S02]  /*11590*/  HADD2.F32 R65, -RZ, R65.H0_H0 ;  /* 0x20000041ff417230 */ /* 0x000fe40000004100 */
[----:B------:R-:W-:Y:S02]  /*115a0*/  HADD2.F32 R63, -RZ, R63.H0_H0 ;  /* 0x2000003fff3f7230 */ /* 0x000fe40000004100 */
[----:B--2---:R-:W-:-:S04]  /*115b0*/  IMAD.IADD R3, R20, 0x1, R72 ;  /* 0x0000000114037824 */ /* 0x004fc800078e0248 */
[----:B------:R-:W-:Y:S01]  /*115c0*/  IMAD R2, R3, 0x2, R2 ;  /* 0x0000000203027824 */ /* 0x000fe200078e0202 */
[----:B---3--:R-:W0:Y:S04]  /*115d0*/  LDS.128 R12, [R74+0x20400] ;  /* 0x020400004a0c7984 */ /* 0x008e280000000c00 */
[----:B------:R-:W1:Y:S01]  /*115e0*/  LDS.128 R24, [R2+0x20400] ;  /* 0x0204000002187984 */ /* 0x000e620000000c00 */
[----:B------:R-:W-:Y:S02]  /*115f0*/  SHF.R.U64 R3, R4, 0x10, R5 ;  /* 0x0000001004037819 */ /* 0x000fe40000001205 */
[----:B------:R-:W-:Y:S02]  /*11600*/  SHF.R.U64 R5, R8, 0x10, R9 ;  /* 0x0000001008057819 */ /* 0x000fe40000001209 */
[----:B------:R-:W-:-:S02]  /*11610*/  SHF.R.U64 R4, R6, 0x10, R7 ;  /* 0x0000001006047819 */ /* 0x000fc40000001207 */
[--C-:B------:R-:W-:Y:S02]  /*11620*/  SHF.R.U64 R6, R10, 0x10, R11.reuse ;  /* 0x000000100a067819 */ /* 0x100fe4000000120b */
[----:B------:R-:W-:Y:S02]  /*11630*/  SHF.R.U32.HI R20, RZ, 0x10, R11 ;  /* 0x00000010ff147819 */ /* 0x000fe4000001160b */
[----:B------:R-:W-:Y:S01]  /*11640*/  SHF.R.U32.HI R7, RZ, 0x10, R7 ;  /* 0x00000010ff077819 */ /* 0x000fe20000011607 */
[----:B0-----:R-:W-:Y:S02]  /*11650*/  HADD2.F32 R9, -RZ, R13.H0_H0 ;  /* 0x2000000dff097230 */ /* 0x001fe40000004100 */
[--C-:B-1----:R-:W-:Y:S02]  /*11660*/  HADD2.F32 R8, -RZ, R25.reuse.H0_H0 ;  /* 0x20000019ff087230 */ /* 0x102fe40000004100 */
[----:B------:R-:W-:-:S03]  /*11670*/  HADD2.F32 R11, -RZ, R25.H1_H1 ;  /* 0x30000019ff0b7230 */ /* 0x000fc60000004100 */
[CC--:B------:R-:W-:Y:S01]  /*11680*/  FMUL.FTZ R64, R8.reuse, R62.reuse ;  /* 0x0000003e08407220 */ /* 0x0c0fe20000410000 */
[----:B------:R-:W-:Y:S01]  /*11690*/  FMUL.FTZ R70, R8, R79 ;  /* 0x0000004f08467220 */ /* 0x000fe20000410000 */
[----:B------:R-:W-:Y:S02]  /*116a0*/  HADD2.F32 R34, -RZ, R13.H1_H1 ;  /* 0x3000000dff227230 */ /* 0x000fe40000004100 */
[----:B------:R-:W-:Y:S01]  /*116b0*/  FMUL.FTZ R71, R11, R65 ;  /* 0x000000410b477220 */ /* 0x000fe20000410000 */
[C---:B------:R-:W-:Y:S01]  /*116c0*/  FFMA.FTZ R8, R9.reuse, R79, -R64 ;  /* 0x0000004f09087223 */ /* 0x040fe20000010840 */
[----:B------:R-:W-:Y:S01]  /*116d0*/  FFMA.FTZ R9, R9, R62, R70 ;  /* 0x0000003e09097223 */ /* 0x000fe20000010046 */
[----:B------:R-:W-:Y:S02]  /*116e0*/  HADD2.F32 R25, -RZ, R24.H0_H0 ;  /* 0x20000018ff197230 */ /* 0x000fe40000004100 */
[----:B------:R-:W-:Y:S01]  /*116f0*/  FMUL.FTZ R73, R11, R63 ;  /* 0x0000003f0b497220 */ /* 0x000fe20000410000 */
[----:B------:R-:W-:-:S02]  /*11700*/  HADD2.F32 R64, -RZ, R69.H0_H0 ;  /* 0x20000045ff407230 */ /* 0x000fc40000004100 */
[----:B------:R-:W-:Y:S02]  /*11710*/  HADD2.F32 R62, -RZ, R69.H1_H1 ;  /* 0x30000045ff3e7230 */ /* 0x000fe40000004100 */
[C---:B------:R-:W-:Y:S01]  /*11720*/  FFMA.FTZ R11, R34.reuse, R63, -R71 ;  /* 0x0000003f220b7223 */ /* 0x040fe20000010847 */
[----:B------:R-:W-:Y:S02]  /*11730*/  HADD2.F32 R60, -RZ, R26.H0_H0 ;  /* 0x2000001aff3c7230 */ /* 0x000fe40000004100 */
[----:B------:R-:W-:Y:S02]  /*11740*/  HADD2.F32 R63, -RZ, R76.H0_H0 ;  /* 0x2000004cff3f7230 */ /* 0x000fe40000004100 */
[C---:B------:R-:W-:Y:S01]  /*11750*/  FMUL.FTZ R70, R25.reuse, R64 ;  /* 0x0000004019467220 */ /* 0x040fe20000410000 */
[----:B------:R-:W-:Y:S01]  /*11760*/  FMUL.FTZ R69, R25, R62 ;  /* 0x0000003e19457220 */ /* 0x000fe20000410000 */
[----:B------:R-:W-:Y:S02]  /*11770*/  HADD2.F32 R25, -RZ, R0.H0_H0 ;  /* 0x20000000ff197230 */ /* 0x000fe40000004100 */
[----:B------:R-:W-:Y:S01]  /*11780*/  FFMA.FTZ R72, R34, R65, R73 ;  /* 0x0000004122487223 */ /* 0x000fe20000010049 */
[----:B------:R-:W-:-:S02]  /*11790*/  HADD2.F32 R13, -RZ, R14.H0_H0 ;  /* 0x2000000eff0d7230 */ /* 0x000fc40000004100 */
[C---:B------:R-:W-:Y:S01]  /*117a0*/  FMUL.FTZ R34, R60.reuse, R63 ;  /* 0x0000003f3c227220 */ /* 0x040fe20000410000 */
[----:B------:R-:W-:Y:S02]  /*117b0*/  HADD2.F32 R61, -RZ, R27.H0_H0 ;  /* 0x2000001bff3d7230 */ /* 0x000fe40000004100 */
[-C--:B------:R-:W-:Y:S01]  /*117c0*/  FMUL.FTZ R60, R60, R25.reuse ;  /* 0x000000193c3c7220 */ /* 0x080fe20000410000 */
[----:B------:R-:W-:Y:S02]  /*117d0*/  HADD2.F32 R76, -RZ, R76.H1_H1 ;  /* 0x3000004cff4c7230 */ /* 0x000fe40000004100 */
[----:B------:R-:W-:Y:S01]  /*117e0*/  FFMA.FTZ R25, R13, R25, -R34 ;  /* 0x000000190d197223 */ /* 0x000fe20000010822 */
[----:B------:R-:W-:Y:S02]  /*117f0*/  HADD2.F32 R0, -RZ, R0.H1_H1 ;  /* 0x30000000ff007230 */ /* 0x000fe40000004100 */
[----:B------:R-:W-:Y:S02]  /*11800*/  HADD2.F32 R34, -RZ, R20.H0_H0 ;  /* 0x20000014ff227230 */ /* 0x000fe40000004100 */
[----:B------:R-:W-:-:S02]  /*11810*/  HADD2.F32 R20, -RZ, R7.H0_H0 ;  /* 0x20000007ff147230 */ /* 0x000fc40000004100 */
[C---:B------:R-:W-:Y:S01]  /*11820*/  FMUL.FTZ R7, R61.reuse, R76 ;  /* 0x0000004c3d077220 */ /* 0x040fe20000410000 */
[----:B------:R-:W-:Y:S02]  /*11830*/  HADD2.F32 R21, -RZ, R12.H0_H0 ;  /* 0x2000000cff157230 */ /* 0x000fe40000004100 */
[----:B------:R-:W-:Y:S01]  /*11840*/  FMUL.FTZ R61, R61, R0 ;  /* 0x000000003d3d7220 */ /* 0x000fe20000410000 */
[----:B------:R-:W-:Y:S02]  /*11850*/  HADD2.F32 R10, -RZ, R15.H0_H0 ;  /* 0x2000000fff0a7230 */ /* 0x000fe40000004100 */
[----:B------:R-:W-:Y:S02]  /*11860*/  HADD2.F32 R27, -RZ, R27.H1_H1 ;  /* 0x3000001bff1b7230 */ /* 0x000fe40000004100 */
[----:B------:R-:W-:Y:S01]  /*11870*/  FFMA.FTZ R70, R21, R62, -R70 ;  /* 0x0000003e15467223 */ /* 0x000fe20000010846 */
[----:B------:R-:W-:Y:S02]  /*11880*/  HADD2.F32 R15, -RZ, R15.H1_H1 ;  /* 0x3000000fff0f7230 */ /* 0x000fe40000004100 */
[----:B------:R-:W-:Y:S01]  /*11890*/  FFMA.FTZ R60, R13, R63, R60 ;  /* 0x0000003f0d3c7223 */ /* 0x000fe2000001003c */
[C---:B------:R-:W-:Y:S01]  /*118a0*/  FFMA.FTZ R0, R10.reuse, R0, -R7 ;  /* 0x000000000a007223 */ /* 0x040fe20000010807 */
[----:B------:R-:W-:Y:S01]  /*118b0*/  FFMA.FTZ R61, R10, R76, R61 ;  /* 0x0000004c0a3d7223 */ /* 0x000fe2000001003d */
[----:B------:R-:W-:-:S02]  /*118c0*/  HADD2.F32 R24, -RZ, R24.H1_H1 ;  /* 0x30000018ff187230 */ /* 0x000fc40000004100 */
[C---:B------:R-:W-:Y:S01]  /*118d0*/  FMUL.FTZ R62, R27.reuse, R34 ;  /* 0x000000221b3e7220 */ /* 0x040fe20000410000 */
[----:B------:R-:W-:Y:S02]  /*118e0*/  HADD2.F32 R26, -RZ, R26.H1_H1 ;  /* 0x3000001aff1a7230 */ /* 0x000fe40000004100 */
[----:B------:R-:W-:Y:S01]  /*118f0*/  FMUL.FTZ R10, R27, R20 ;  /* 0x000000141b0a7220 */ /* 0x000fe20000410000 */
[----:B------:R-:W-:Y:S02]  /*11900*/  HADD2.F32 R7, -RZ, R5.H0_H0 ;  /* 0x20000005ff077230 */ /* 0x000fe40000004100 */
[----:B------:R-:W-:Y:S02]  /*11910*/  HADD2.F32 R13, -RZ, R6.H0_H0 ;  /* 0x20000006ff0d7230 */ /* 0x000fe40000004100 */
[----:B------:R-:W-:Y:S02]  /*11920*/  HADD2.F32 R3, -RZ, R3.H0_H0 ;  /* 0x20000003ff037230 */ /* 0x000fe40000004100 */
[----:B------:R-:W-:-:S02]  /*11930*/  HADD2.F32 R5, -RZ, R4.H0_H0 ;  /* 0x20000004ff057230 */ /* 0x000fc40000004100 */
[----:B------:R-:W-:Y:S01]  /*11940*/  FFMA.FTZ R69, R21, R64, R69 ;  /* 0x0000004015457223 */ /* 0x000fe20000010045 */
[----:B------:R-:W-:Y:S02]  /*11950*/  HADD2.F32 R12, -RZ, R12.H1_H1 ;  /* 0x3000000cff0c7230 */ /* 0x000fe40000004100 */
[C---:B------:R-:W-:Y:S01]  /*11960*/  FFMA.FTZ R27, R15.reuse, R20, -R62 ;  /* 0x000000140f1b7223 */ /* 0x040fe2000001083e */
[----:B------:R-:W-:Y:S02]  /*11970*/  HADD2.F32 R14, -RZ, R14.H1_H1 ;  /* 0x3000000eff0e7230 */ /* 0x000fe40000004100 */
[----:B------:R-:W-:Y:S01]  /*11980*/  FFMA.FTZ R10, R15, R34, R10 ;  /* 0x000000220f0a7223 */ /* 0x000fe2000001000a */
        /* <DEDUP_REMOVED lines=18> */
.L_x_6776:
[----:B------:R-:W-:Y:S05]  /*11ab0*/  BSYNC B0 ;  /* 0x0000000000007941 */ /* 0x000fea0003800000 */
.L_x_6762:
[----:B------:R-:W-:Y:S01]  /*11ac0*/  @!PT LDS RZ, [RZ] ;  /* 0x00000000fffff984 */ /* 0x000fe20000000800 */
[----:B------:R-:W-:Y:S01]  /*11ad0*/  @!PT LDS RZ, [RZ] ;  /* 0x00000000fffff984 */ /* 0x000fe20000000800 */
[----:B------:R-:W-:Y:S01]  /*11ae0*/  @!PT LDS RZ, [RZ] ;  /* 0x00000000fffff984 */ /* 0x000fe20000000800 */
[----:B------:R-:W-:Y:S01]  /*11af0*/  @!PT LDS RZ, [RZ] ;  /* 0x00000000fffff984 */ /* 0x000fe20000000800 */
[----:B------:R3:W-:Y:S06]  /*11b00*/  MEMBAR.ALL.CTA ;  /* 0x0000000000007992 */ /* 0x0007ec0000008000 */
[----:B---3--:R-:W3:Y:S01]  /*11b10*/  FENCE.VIEW.ASYNC.S ;  /* 0x00000000000073c6 */ /* 0x008ee20000000000 */
[----:B------:R-:W-:Y:S05]  /*11b20*/  WARPSYNC.ALL ;  /* 0x0000000000007948 */ /* 0x000fea0003800000 */
[----:B---3--:R-:W-:Y:S06]  /*11b30*/  BAR.SYNC.DEFER_BLOCKING 0xd, 0x80 ;  /* 0x0342000000007b1d */ /* 0x008fec0000010000 */
.L_x_6759:
[----:B012---:R-:W-:Y:S01]  /*11b40*/  IMAD.U32 R6, RZ, RZ, UR40 ;  /* 0x00000028ff067e24 */ /* 0x007fe2000f8e00ff */
[----:B------:R-:W-:Y:S01]  /*11b50*/  UIADD3 UR6, UP1, UR39, 0x1c8, URZ ;  /* 0x000001c827067890 */ /* 0x000fe2000ff3e03f */
[----:B------:R-:W-:Y:S01]  /*11b60*/  IMAD.U32 R7, RZ, RZ, UR41 ;  /* 0x00000029ff077e24 */ /* 0x000fe2000f8e00ff */
[----:B------:R-:W-:Y:S01]  /*11b70*/  UIADD3 UR8, UP0, UR39, 0x1d4, URZ ;  /* 0x000001d427087890 */ /* 0x000fe2000ff1e03f */
[----:B------:R-:W-:Y:S01]  /*11b80*/  IMAD.MOV.U32 R4, RZ, RZ, R50 ;  /* 0x000000ffff047224 */ /* 0x000fe200078e0032 */
[----:B------:R-:W-:Y:S01]  /*11b90*/  UIADD3.X UR7, URZ, UR42, URZ, UP1, !UPT ;  /* 0x0000002a3f077290 */ /* 0x000fe20008ffe43f */
[----:B------:R-:W-:Y:S01]  /*11ba0*/  IMAD.MOV.U32 R5, RZ, RZ, R49 ;  /* 0x000000ffff057224 */ /* 0x000fe200078e0031 */
[----:B------:R-:W-:Y:S02]  /*11bb0*/  UIADD3.X UR9, URZ, UR42, URZ, UP0, !UPT ;  /* 0x0000002a3f097290 */ /* 0x000fe400087fe43f */
[----:B------:R-:W-:Y:S01]  /*11bc0*/  IMAD.U32 R3, RZ, RZ, UR42 ;  /* 0x0000002aff037e24 */ /* 0x000fe2000f8e00ff */
[----:B------:R-:W-:Y:S01]  /*11bd0*/  STL.64 [R1+0x1c0], R28 ;  /* 0x0001c01c01007387 */ /* 0x000fe20000100a00 */
[----:B------:R-:W-:Y:S01]  /*11be0*/  IMAD.MOV.U32 R8, RZ, RZ, R52 ;  /* 0x000000ffff087224 */ /* 0x000fe200078e0034 */
[----:B------:R-:W-:Y:S01]  /*11bf0*/  UIADD3 UR4, UP2, UR39, 0x1d8, URZ ;  /* 0x000001d827047890 */ /* 0x000fe2000ff5e03f */
[----:B------:R-:W-:Y:S01]  /*11c00*/  IMAD.MOV.U32 R9, RZ, RZ, R51 ;  /* 0x000000ffff097224 */ /* 0x000fe200078e0033 */
[----:B------:R0:W-:Y:S01]  /*11c10*/  STL.128 [R1+0x150], R4 ;  /* 0x0001500401007387 */ /* 0x0001e20000100c00 */
[----:B------:R-:W-:Y:S01]  /*11c20*/  IMAD.MOV.U32 R10, RZ, RZ, R67 ;  /* 0x000000ffff0a7224 */ /* 0x000fe200078e0043 */
[----:B------:R-:W-:Y:S01]  /*11c30*/  UIADD3.X UR5, URZ, UR42, URZ, UP2, !UPT ;  /* 0x0000002a3f057290 */ /* 0x000fe200097fe43f */
[----:B------:R-:W-:-:S02]  /*11c40*/  IMAD.MOV.U32 R11, RZ, RZ, R68 ;  /* 0x000000ffff0b7224 */ /* 0x000fc400078e0044 */
[----:B------:R-:W-:Y:S02]  /*11c50*/  IMAD.U32 R2, RZ, RZ, UR6 ;  /* 0x00000006ff027e24 */ /* 0x000fe4000f8e00ff */
[----:B------:R-:W-:Y:S01]  /*11c60*/  IMAD.U32 R0, RZ, RZ, UR39 ;  /* 0x00000027ff007e24 */ /* 0x000fe2000f8e00ff */
[----:B------:R1:W-:Y:S01]  /*11c70*/  STL.128 [R1+0x130], R8 ;  /* 0x0001300801007387 */ /* 0x0003e20000100c00 */
[----:B0-----:R-:W-:Y:S02]  /*11c80*/  IMAD.MOV.U32 R4, RZ, RZ, R59 ;  /* 0x000000ffff047224 */ /* 0x001fe400078e003b */
[----:B------:R-:W-:Y:S02]  /*11c90*/  IMAD.MOV.U32 R5, RZ, RZ, R66 ;  /* 0x000000ffff057224 */ /* 0x000fe400078e0042 */
[----:B------:R-:W-:Y:S02]  /*11ca0*/  IMAD.MOV.U32 R6, RZ, RZ, R37 ;  /* 0x000000ffff067224 */ /* 0x000fe400078e0025 */
[----:B------:R-:W-:-:S02]  /*11cb0*/  IMAD.MOV.U32 R7, RZ, RZ, R38 ;  /* 0x000000ffff077224 */ /* 0x000fc400078e0026 */
[----:B-1----:R-:W-:Y:S02]  /*11cc0*/  IMAD.MOV.U32 R8, RZ, RZ, R48 ;  /* 0x000000ffff087224 */ /* 0x002fe400078e0030 */
[----:B------:R-:W-:Y:S01]  /*11cd0*/  IMAD.MOV.U32 R9, RZ, RZ, R47 ;  /* 0x000000ffff097224 */ /* 0x000fe200078e002f */
[----:B------:R0:W-:Y:S01]  /*11ce0*/  STL.128 [R1+0x190], R4 ;  /* 0x0001900401007387 */ /* 0x0001e20000100c00 */
[----:B------:R-:W-:Y:S02]  /*11cf0*/  IMAD.MOV.U32 R10, RZ, RZ, R45 ;  /* 0x000000ffff0a7224 */ /* 0x000fe400078e002d */
[----:B------:R-:W-:-:S05]  /*11d00*/  IMAD.MOV.U32 R11, RZ, RZ, R46 ;  /* 0x000000ffff0b7224 */ /* 0x000fca00078e002e */
[----:B------:R1:W-:Y:S01]  /*11d10*/  STL.128 [R1+0x170], R8 ;  /* 0x0001700801007387 */ /* 0x0003e20000100c00 */
[----:B0-----:R-:W-:Y:S02]  /*11d20*/  IMAD.MOV.U32 R4, RZ, RZ, R58 ;  /* 0x000000ffff047224 */ /* 0x001fe400078e003a */
[----:B------:R-:W-:Y:S02]  /*11d30*/  IMAD.MOV.U32 R5, RZ, RZ, R55 ;  /* 0x000000ffff057224 */ /* 0x000fe400078e0037 */
[----:B------:R-:W-:Y:S02]  /*11d40*/  IMAD.MOV.U32 R6, RZ, RZ, R54 ;  /* 0x000000ffff067224 */ /* 0x000fe400078e0036 */
[----:B------:R-:W-:Y:S02]  /*11d50*/  IMAD.MOV.U32 R7, RZ, RZ, R53 ;  /* 0x000000ffff077224 */ /* 0x000fe400078e0035 */
[----:B-1----:R-:W-:Y:S02]  /*11d60*/  IMAD.U32 R9, RZ, RZ, UR9 ;  /* 0x00000009ff097e24 */ /* 0x002fe4000f8e00ff */
[----:B------:R-:W-:Y:S01]  /*11d70*/  IMAD.U32 R8, RZ, RZ, UR4 ;  /* 0x00000004ff087e24 */ /* 0x000fe2000f8e00ff */
[----:B------:R0:W-:Y:S01]  /*11d80*/  STL.128 [R1+0x1a0], R4 ;  /* 0x0001a00401007387 */ /* 0x0001e20000100c00 */
[----:B------:R-:W-:-:S02]  /*11d90*/  IMAD.U32 R11, RZ, RZ, UR5 ;  /* 0x00000005ff0b7e24 */ /* 0x000fc4000f8e00ff */
[----:B0-----:R-:W-:Y:S02]  /*11da0*/  IMAD.MOV.U32 R4, RZ, RZ, R32 ;  /* 0x000000ffff047224 */ /* 0x001fe400078e0020 */
[----:B------:R-:W-:Y:S02]  /*11db0*/  IMAD.MOV.U32 R5, RZ, RZ, R31 ;  /* 0x000000ffff057224 */ /* 0x000fe400078e001f */
[----:B------:R-:W-:Y:S02]  /*11dc0*/  IMAD.MOV.U32 R6, RZ, RZ, R43 ;  /* 0x000000ffff067224 */ /* 0x000fe400078e002b */
[----:B------:R-:W-:-:S05]  /*11dd0*/  IMAD.MOV.U32 R7, RZ, RZ, R42 ;  /* 0x000000ffff077224 */ /* 0x000fca00078e002a */
[----:B------:R0:W-:Y:S02]  /*11de0*/  STL.128 [R1+0x1b0], R4 ;  /* 0x0001b00401007387 */ /* 0x0001e40000100c00 */
[----:B0-----:R-:W-:Y:S02]  /*11df0*/  IMAD.MOV.U32 R5, RZ, RZ, R3 ;  /* 0x000000ffff057224 */ /* 0x001fe400078e0003 */
[----:B------:R-:W-:Y:S02]  /*11e00*/  IMAD.U32 R3, RZ, RZ, UR7 ;  /* 0x00000007ff037e24 */ /* 0x000fe4000f8e00ff */
[----:B------:R-:W-:Y:S02]  /*11e10*/  IMAD.MOV.U32 R6, RZ, RZ, R41 ;  /* 0x000000ffff067224 */ /* 0x000fe400078e0029 */
[----:B------:R-:W-:Y:S01]  /*11e20*/  IMAD.MOV.U32 R7, RZ, RZ, R40 ;  /* 0x000000ffff077224 */ /* 0x000fe200078e0028 */
[----:B------:R-:W-:Y:S01]  /*11e30*/  STL.64 [R1+0x128], R2 ;  /* 0x0001280201007387 */ /* 0x000fe20000100a00 */
[----:B------:R-:W-:-:S02]  /*11e40*/  IMAD.MOV.U32 R4, RZ, RZ, R0 ;  /* 0x000000ffff047224 */ /* 0x000fc400078e0000 */
[----:B------:R-:W-:-:S03]  /*11e50*/  IMAD.U32 R0, RZ, RZ, UR8 ;  /* 0x00000008ff007e24 */ /* 0x000fc6000f8e00ff */
[----:B------:R0:W-:Y:S02]  /*11e60*/  STL.128 [R1+0x140], R4 ;  /* 0x0001400401007387 */ /* 0x0001e40000100c00 */
[----:B0-----:R-:W-:Y:S02]  /*11e70*/  IMAD.MOV.U32 R6, RZ, RZ, R30 ;  /* 0x000000ffff067224 */ /* 0x001fe400078e001e */
[----:B------:R-:W-:Y:S02]  /*11e80*/  IMAD.MOV.U32 R7, RZ, RZ, R33 ;  /* 0x000000ffff077224 */ /* 0x000fe400078e0021 */
[----:B------:R-:W-:Y:S02]  /*11e90*/  IMAD.MOV.U32 R4, RZ, RZ, R0 ;  /* 0x000000ffff047224 */ /* 0x000fe400078e0000 */
[----:B------:R-:W-:Y:S02]  /*11ea0*/  IMAD.MOV.U32 R5, RZ, RZ, R9 ;  /* 0x000000ffff057224 */ /* 0x000fe400078e0009 */
[----:B------:R-:W-:-:S03]  /*11eb0*/  IMAD.U32 R0, RZ, RZ, UR39 ;  /* 0x00000027ff007e24 */ /* 0x000fc6000f8e00ff */
[----:B------:R0:W-:Y:S01]  /*11ec0*/  STL.128 [R1+0x160], R4 ;  /* 0x0001600401007387 */ /* 0x0001e20000100c00 */
[----:B------:R-:W-:Y:S02]  /*11ed0*/  VIADD R0, R0, 0x128 ;  /* 0x0000012800007836 */ /* 0x000fe40000000000 */
[----:B0-----:R-:W-:Y:S02]  /*11ee0*/  IMAD.MOV.U32 R4, RZ, RZ, R35 ;  /* 0x000000ffff047224 */ /* 0x001fe400078e0023 */
[----:B------:R-:W-:Y:S02]  /*11ef0*/  IMAD.MOV.U32 R5, RZ, RZ, R36 ;  /* 0x000000ffff057224 */ /* 0x000fe400078e0024 */
[----:B------:R-:W-:Y:S02]  /*11f00*/  IMAD.MOV.U32 R6, RZ, RZ, R8 ;  /* 0x000000ffff067224 */ /* 0x000fe400078e0008 */
[----:B------:R-:W-:-:S05]  /*11f10*/  IMAD.MOV.U32 R7, RZ, RZ, R11 ;  /* 0x000000ffff077224 */ /* 0x000fca00078e000b */
[----:B------:R0:W-:Y:S02]  /*11f20*/  STL.128 [R1+0x180], R4 ;  /* 0x0001800401007387 */ /* 0x0001e40000100c00 */
[----:B0-----:R-:W-:-:S07]  /*11f30*/  VIADD R4, R193, 0xffffffff ;  /* 0xffffffffc1047836 */ /* 0x001fce0000000000 */
[----:B------:R-:W-:Y:S05]  /*11f40*/  CALL.REL.NOINC `($_ZN7cutlass13device_kernelIN5flash11enable_sm90INS1_16FlashAttnFwdSm90INS1_25CollectiveMainloopFwdSm90ILi2EN4cute5tupleIJNS5_1CILi1EEES8_S8_EEENS6_IJNS7_ILi64EEESA_SA_EEELi512ENS_6half_tEfNS_4arch4Sm90ELb0ELb1ELb1ELb1ELb1ELb1ELb1ELb0ELb0ELb1ELb1ELb0EEENS1_21CollectiveEpilogueFwdINS6_IJSA_NS7_ILi512EEESA_EEES9_SC_SE_Li256ELb1ELb1ELb1ELb0EEENS1_36VarlenDynamicPersistentTileSchedulerILi64ELi64ELi256ELi128ELb1ELb1ELb1ELb1ELb0ELb1EEEEEEEEEvNT_6ParamsE$_ZZN5flash25CollectiveMainloopFwdSm90ILi2EN4cute5tupleIJNS1_1CILi1EEES4_S4_EEENS2_IJNS3_ILi64EEES6_S6_EEELi512EN7cutlass6half_tEfNS8_4arch4Sm90ELb0ELb1ELb1ELb1ELb1ELb1ELb1ELb0ELb0ELb1ELb1ELb0EE3mmaINS_16FlashAttnFwdSm90ISC_NS_21CollectiveEpilogueFwdINS2_IJS6_NS3_ILi512EEES6_EEES5_S9_SB_Li256ELb1ELb1ELb1ELb0EEENS_36VarlenDynamicPersistentTileSchedulerILi64ELi64ELi256ELi128ELb1ELb1ELb1ELb1ELb0ELb1EEEE13SharedStorageENS1_6TensorINS1_11ArrayEngineIfLm128EEENS1_6LayoutINS2_IJNS2_IJNS3_ILi2EEESR_NS3_ILi32EEEEEES4_S4_EEENS2_IJNS2_IJS4_SR_NS3_ILi4EEEEEENS3_ILi0EEESX_EEEEEEENS_7SoftmaxILi2ELi0EEEEEbRKNSC_6ParamsENS8_13PipelineAsyncILi2EEES17_RNS8_13PipelineStateILj2EEERT0_RT1_iRiRKNS_16SeqlenInfoQKNewKILb1ELb1EEENS2_IJiiiiEEERT_ENKUliT_T0_T1_E_clIZSD_ISM_S10_S12_EbS15_S17_S17_S1A_S1C_S1E_iS1F_S1J_S1K_S1M_EUlRS1N_iE0_NS3_ILb1EEES1U_EEDaiS1N_S1O_S1P_) ;  /* 0x000002bc00ac7944 */ /* 0x000fea0003c00000 */
[----:B------:R-:W2:Y:S01]  /*11f50*/  LDL R6, [R1+0x50] ;  /* 0x0000500001067983 */ /* 0x000ea20000100800 */
[----:B------:R-:W0:Y:S08]  /*11f60*/  LDC R0, c[0x0][0x448] ;  /* 0x00011200ff007b82 */ /* 0x000e300000000800 */
[----:B------:R-:W1:Y:S01]  /*11f70*/  LDC.64 R2, c[0x0][0xad8] ;  /* 0x0002b600ff027b82 */ /* 0x000e620000000a00 */
[----:B0-----:R-:W-:-:S13]  /*11f80*/  ISETP.NE.AND P0, PT, R0, 0x1, PT ;  /* 0x000000010000780c */ /* 0x001fda0003f05270 */
[----:B------:R-:W0:Y:S08]  /*11f90*/  @P0 LDC R5, c[0x0][0x44c] ;  /* 0x00011300ff050b82 */ /* 0x000e300000000800 */
[----:B------:R-:W3:Y:S01]  /*11fa0*/  @P0 LDC R7, c[0x0][0x450] ;  /* 0x00011400ff070b82 */ /* 0x000ee20000000800 */
[----:B--2---:R-:W-:-:S04]  /*11fb0*/  IMAD.SHL.U32 R6, R6, 0x40, RZ ;  /* 0x0000004006067824 */ /* 0x004fc800078e00ff */
[----:B0-----:R-:W-:-:S04]  /*11fc0*/  @P0 IMAD.HI.U32 R0, R6, R5, RZ ;  /* 0x0000000506000227 */ /* 0x001fc800078e00ff */
[----:B------:R-:W-:Y:S01]  /*11fd0*/  IMAD.MOV.U32 R5, RZ, RZ, R6 ;  /* 0x000000ffff057224 */ /* 0x000fe200078e0006 */
[----:B---3--:R-:W-:Y:S01]  /*11fe0*/  @P0 SHF.R.U32.HI R5, RZ, R7, R0 ;  /* 0x00000007ff050219 */ /* 0x008fe20000011600 */
[----:B------:R-:W-:Y:S01]  /*11ff0*/  VIADD R0, R193, 0xfffffffe ;  /* 0xfffffffec1007836 */ /* 0x000fe20000000000 */
[----:B-1----:R-:W-:-:S03]  /*12000*/  ISETP.GE.AND P0, PT, R3, 0x1, PT ;  /* 0x000000010300780c */ /* 0x002fc60003f06270 */
[----:B------:R-:W-:-:S04]  /*12010*/  IMAD.IADD R9, R190, 0x1, R5 ;  /* 0x00000001be097824 */ /* 0x000fc800078e0205 */
[----:B------:R-:W-:-:S06]  /*12020*/  IMAD.IADD R2, R9, 0x1, R2 ;  /* 0x0000000109027824 */ /* 0x000fcc00078e0202 */
        /* <DEDUP_REMOVED lines=12> */
.L_x_6788:
[----:B------:R-:W-:-:S13]  /*120f0*/  ISETP.NE.AND P0, PT, R3, 0x1, PT ;  /* 0x000000010300780c */ /* 0x000fda0003f05270 */
[----:B------:R-:W0:Y:S02]  /*12100*/  @P0 LDC.64 R4, c[0x0][0xae0] ;  /* 0x0002b800ff040b82 */ /* 0x000e240000000a00 */
[----:B0-----:R-:W-:-:S05]  /*12110*/  @P0 IMAD.HI.U32 R4, R7, R4, RZ ;  /* 0x0000000407040227 */ /* 0x001fca00078e00ff */
[----:B------:R-:W-:-:S07]  /*12120*/  @P0 SHF.R.U32.HI R7, RZ, R5, R4 ;  /* 0x00000005ff070219 */ /* 0x000fce0000011604 */
.L_x_6789:
[----:B------:R-:W-:Y:S05]  /*12130*/  BSYNC B0 ;  /* 0x0000000000007941 */ /* 0x000fea0003800000 */
.L_x_6787:
[----:B------:R-:W-:-:S05]  /*12140*/  IMAD R3, R7, R3, R3 ;  /* 0x0000000307037224 */ /* 0x000fca00078e0203 */
[----:B------:R-:W-:-:S07]  /*12150*/  VIMNMX R2, R2, R3, PT ;  /* 0x0000000302027248 */ /* 0x000fce0003fe0100 */
.L_x_6786:
[----:B------:R-:W-:-:S04]  /*12160*/  SHF.R.S32.HI R3, RZ, 0x1f, R2 ;  /* 0x0000001fff037819 */ /* 0x000fc80000011402 */
[----:B------:R-:W-:-:S04]  /*12170*/  LEA.HI R3, R3, R2, RZ, 0x6 ;  /* 0x0000000203037211 */ /* 0x000fc800078f30ff */
[----:B------:R-:W-:-:S04]  /*12180*/  SHF.R.S32.HI R3, RZ, 0x6, R3 ;  /* 0x00000006ff037819 */ /* 0x000fc80000011403 */
[----:B------:R-:W-:-:S04]  /*12190*/  VIMNMX R9, R180, R3, !PT ;  /* 0x00000003b4097248 */ /* 0x000fc80007fe0100 */
[----:B------:R-:W-:-:S13]  /*121a0*/  ISETP.GE.AND P0, PT, R0, R9, PT ;  /* 0x000000090000720c */ /* 0x000fda0003f06270 */
[----:B------:R-:W-:Y:S05]  /*121b0*/  @!P0 BRA `(.L_x_6790) ;  /* 0x0000007c00e88947 */ /* 0x000fea0003800000 */
.L_x_6823:
[----:B------:R-:W2:Y:S04]  /*121c0*/  LDL R56, [R1+0x1c8] ;  /* 0x0001c80001387983 */ /* 0x000ea80000100800 */
[----:B------:R-:W3:Y:S04]  /*121d0*/  LDL R2, [R1+0x1d0] ;  /* 0x0001d00001027983 */ /* 0x000ee80000100800 */
[----:B------:R-:W4:Y:S01]  /*121e0*/  LDL R3, [R1] ;  /* 0x0000000001037983 */ /* 0x000f220000100800 */
[----:B0-2---:R-:W-:-:S05]  /*121f0*/  VIADD R4, R56, 0x1 ;  /* 0x0000000138047836 */ /* 0x005fca0000000000 */
        /* <DEDUP_REMOVED lines=16> */
.L_x_6792:
[----:B------:R-:W-:Y:S05]  /*12300*/  BSYNC B0 ;  /* 0x0000000000007941 */ /* 0x000fea0003800000 */
.L_x_6791:
        /* <DEDUP_REMOVED lines=9> */
.L_x_6794:
[----:B------:R-:W-:Y:S05]  /*123a0*/  BSYNC B0 ;  /* 0x0000000000007941 */ /* 0x000fea0003800000 */
.L_x_6793:
[----:B------:R-:W-:Y:S04]  /*123b0*/  BSSY B0, `(.L_x_6795) ;  /* 0x0000006000007945 */ /* 0x000fe80003800000 */
[----:B-1----:R-:W-:Y:S05]  /*123c0*/  @P0 BRA `(.L_x_6796) ;  /* 0x0000000000100947 */ /* 0x002fea0003800000 */
[----:B-----5:R-:W-:Y:S01]  /*123d0*/  IMAD R2, R2, 0x8, R5 ;  /* 0x0000000802027824 */ /* 0x020fe200078e0205 */
[----:B------:R-:W-:-:S04]  /*123e0*/  SHF.L.U32 R3, R3, 0x1f, RZ ;  /* 0x0000001f03037819 */ /* 0x000fc800000006ff */
[----:B------:R-:W1:Y:S02]  /*123f0*/  SYNCS.PHASECHK.TRANS64.TRYWAIT P0, [R2+URZ], R3 ;  /* 0x00000003020075a7 */ /* 0x000e64000800017f */
[----:B-1----:R-:W-:Y:S05]  /*12400*/  @!P0 BRA `(.L_x_6797) ;  /* 0x0000027c002c8947 */ /* 0x002fea0003800000 */
.L_x_6796:
[----:B------:R-:W-:Y:S05]  /*12410*/  BSYNC B0 ;  /* 0x0000000000007941 */ /* 0x000fea0003800000 */
.L_x_6795:
[----:B------:R-:W2:Y:S04]  /*12420*/  LDL R15, [R1+0x1c8] ;  /* 0x0001c800010f7983 */ /* 0x000ea80000100800 */
[----:B0-----:R-:W2:Y:S01]  /*12430*/  LDL.64 R4, [R1+0x80] ;  /* 0x0000800001047983 */ /* 0x001ea20000100a00 */
[----:B------:R-:W-:Y:S05]  /*12440*/  WARPSYNC.ALL ;  /* 0x0000000000007948 */ /* 0x000fea0003800000 */
[----:B-1---5:R-:W3:Y:S04]  /*12450*/  LDL.64 R2, [R1+0x78] ;  /* 0x0000780001027983 */ /* 0x022ee80000100a00 */
[----:B------:R-:W4:Y:S04]  /*12460*/  LDL.64 R6, [R1+0x78] ;  /* 0x0000780001067983 */ /* 0x000f280000100a00 */
        /* <DEDUP_REMOVED lines=52> */
.L_x_6799:
[----:B------:R-:W-:Y:S05]  /*127b0*/  BSYNC B0 ;  /* 0x0000000000007941 */ /* 0x000fea0003800000 */
.L_x_6798:
        /* <DEDUP_REMOVED lines=8> */
.L_x_6801:
[----:B------:R-:W-:Y:S05]  /*12840*/  BSYNC B0 ;  /* 0x0000000000007941 */ /* 0x000fea0003800000 */
.L_x_6800:
[----:B------:R-:W-:Y:S04]  /*12850*/  BSSY B0, `(.L_x_6802) ;  /* 0x0000004000007945 */ /* 0x000fe80003800000 */
[----:B-1----:R-:W-:Y:S05]  /*12860*/  @P0 BRA `(.L_x_6803) ;  /* 0x0000000000080947 */ /* 0x002fea0003800000 */
[----:B------:R-:W1:Y:S02]  /*12870*/  SYNCS.PHASECHK.TRANS64.TRYWAIT P0, [R2+URZ], R3 ;  /* 0x00000003020075a7 */ /* 0x000e64000800017f */
[----:B-1----:R-:W-:Y:S05]  /*12880*/  @!P0 BRA `(.L_x_6804) ;  /* 0x0000027800208947 */ /* 0x002fea0003800000 */
.L_x_6803:
[----:B------:R-:W-:Y:S05]  /*12890*/  BSYNC B0 ;  /* 0x0000000000007941 */ /* 0x000fea0003800000 */
.L_x_6802:
        /* <DEDUP_REMOVED lines=433> */
.L_x_6806:
[----:B------:R-:W-:Y:S05]  /*143b0*/  BSYNC B0 ;  /* 0x0000000000007941 */ /* 0x000fea0003800000 */
.L_x_6805:
[----:B------:R-:W2:Y:S02]  /*143c0*/  LDL.64 R2, [R1+0x20] ;  /* 0x0000200001027983 */ /* 0x000ea40000100a00 */
[----:B--2---:R-:W-:-:S05]  /*143d0*/  MOV R3, R2 ;  /* 0x0000000200037202 */ /* 0x004fca0000000f00 */
[----:B-----5:R-:W-:-:S05]  /*143e0*/  IMAD R10, R10, 0x8, R3 ;  /* 0x000000080a0a7824 */ /* 0x020fca00078e0203 */
[----:B------:R-:W-:-:S04]  /*143f0*/  PRMT R10, R11, 0x654, R10 ;  /* 0x000006540b0a7816 */ /* 0x000fc8000000000a */
[----:B------:R0:W-:Y:S01]  /*14400*/  SYNCS.ARRIVE.TRANS64.RED.A1T0 RZ, [R10+URZ], RZ ;  /* 0x000000ff0aff79a7 */ /* 0x0001e2000810043f */
[----:B------:R-:W2:Y:S04]  /*14410*/  LDL.64 R2, [R1+0x100] ;  /* 0x0001000001027983 */ /* 0x000ea80000100a00 */
[----:B------:R-:W3:Y:S04]  /*14420*/  LDL R57, [R1+0xcc] ;  /* 0x0000cc0001397983 */ /* 0x000ee80000100800 */
[----:B------:R-:W4:Y:S04]  /*14430*/  LDL R21, [R1+0x50] ;  /* 0x0000500001157983 */ /* 0x000f280000100800 */
[----:B------:R-:W4:Y:S04]  /*14440*/  LDL R20, [R1+0xf8] ;  /* 0x0000f80001147983 */ /* 0x000f280000100800 */
[----:B------:R-:W3:Y:S04]  /*14450*/  LDL.128 R12, [R1+0xe0] ;  /* 0x0000e000010c7983 */ /* 0x000ee80000100c00 */
[----:B------:R-:W4:Y:S04]  /*14460*/  LDL.128 R4, [R1+0xd0] ;  /* 0x0000d00001047983 */ /* 0x000f280000100c00 */
[----:B--2---:R-:W2:Y:S04]  /*14470*/  LD.E R11, desc[UR36][R2.64] ;  /* 0x00000024020b7980 */ /* 0x004ea8000c101900 */
[----:B------:R-:W4:Y:S01]  /*14480*/  LDL.64 R2, [R1+0xf0] ;  /* 0x0000f00001027983 */ /* 0x000f220000100a00 */
[----:B---3--:R-:W-:Y:S01]  /*14490*/  ISETP.GE.AND P1, PT, R13, 0x1, PT ;  /* 0x000000010d00780c */ /* 0x008fe20003f26270 */
[----:B------:R-:W-:Y:S01]  /*144a0*/  BSSY B0, `(.L_x_6807) ;  /* 0x000007a000007945 */ /* 0x000fe20003800000 */
[-C--:B--2---:R-:W-:Y:S01]  /*144b0*/  FMUL.FTZ R80, R32, R11.reuse ;  /* 0x0000000b20507220 */ /* 0x084fe20000410000 */
[----:B------:R-:W-:Y:S01]  /*144c0*/  SHF.R.S32.HI R32, RZ, 0x1f, R57 ;  /* 0x0000001fff207819 */ /* 0x000fe20000011439 */
[-C--:B0-----:R-:W-:Y:S01]  /*144d0*/  FMUL.FTZ R10, R24, R11.reuse ;  /* 0x0000000b180a7220 */ /* 0x081fe20000410000 */
[----:B------:R-:W-:-:S02]  /*144e0*/  FMUL.FTZ R24, R31, R11 ;  /* 0x0000000b1f187220 */ /* 0x000fc40000410000 */
[----:B------:R-:W-:Y:S01]  /*144f0*/  LEA.HI R31, R32, R57, RZ, 0x7 ;  /* 0x00000039201f7211 */ /* 0x000fe200078f38ff */
[-C--:B------:R-:W-:Y:S01]  /*14500*/  FMUL.FTZ R90, R25, R11.reuse ;  /* 0x0000000b195a7220 */ /* 0x080fe20000410000 */
[----:B------:R-:W-:Y:S02]  /*14510*/  FMUL.FTZ R25, R34, R11 ;  /* 0x0000000b22197220 */ /* 0x000fe40000410000 */
[----:B------:R-:W-:-:S05]  /*14520*/  LOP3.LUT R34, R31, 0xffffff80, RZ, 0xc0, !PT ;  /* 0xffffff801f227812 */ /* 0x000fca00078ec0ff */
[----:B------:R-:W-:Y:S02]  /*14530*/  IMAD.IADD R34, R57, 0x1, -R34 ;  /* 0x0000000139227824 */ /* 0x000fe400078e0a22 */
[-C--:B------:R-:W-:Y:S01]  /*14540*/  FMUL.FTZ R76, R36, R11.reuse ;  /* 0x0000000b244c7220 */ /* 0x080fe20000410000 */
[----:B------:R-:W-:Y:S02]  /*14550*/  FMUL.FTZ R78, R33, R11 ;  /* 0x0000000b214e7220 */ /* 0x000fe40000410000 */
[----:B------:R-:W-:Y:S02]  /*14560*/  SHF.R.S32.HI R31, RZ, 0x1f, R34 ;  /* 0x0000001fff1f7819 */ /* 0x000fe40000011422 */
[----:B------:R-:W-:Y:S01]  /*14570*/  LEA.HI R36, R32, R57, RZ, 0x2 ;  /* 0x0000003920247211 */ /* 0x000fe200078f10ff */
[-C--:B------:R-:W-:Y:S01]  /*14580*/  FMUL.FTZ R88, R28, R11.reuse ;  /* 0x0000000b1c587220 */ /* 0x080fe20000410000 */
[----:B------:R-:W-:Y:S01]  /*14590*/  LEA.HI R33, R31, R34, RZ, 0x2 ;  /* 0x000000221f217211 */ /* 0x000fe200078f10ff */
[-C--:B------:R-:W-:Y:S01]  /*145a0*/  FMUL.FTZ R62, R27, R11.reuse ;  /* 0x0000000b1b3e7220 */ /* 0x080fe20000410000 */
[-C--:B------:R-:W-:Y:S01]  /*145b0*/  FMUL.FTZ R28, R38, R11.reuse ;  /* 0x0000000b261c7220 */ /* 0x080fe20000410000 */
[----:B------:R-:W-:Y:S01]  /*145c0*/  FMUL.FTZ R27, R35, R11 ;  /* 0x0000000b231b7220 */ /* 0x000fe20000410000 */
[----:B------:R-:W-:-:S02]  /*145d0*/  LOP3.LUT R38, R36, 0xfffffffc, RZ, 0xc0, !PT ;  /* 0xfffffffc24267812 */ /* 0x000fc400078ec0ff */
[--C-:B------:R-:W-:Y:S02]  /*145e0*/  SHF.R.S32.HI R32, RZ, 0x2, R33.reuse ;  /* 0x00000002ff207819 */ /* 0x100fe40000011421 */
[----:B------:R-:W-:Y:S01]  /*145f0*/  SHF.R.S32.HI R35, RZ, 0x1f, R33 ;  /* 0x0000001fff237819 */ /* 0x000fe20000011421 */
[----:B------:R-:W-:-:S03]  /*14600*/  IMAD.IADD R38, R57, 0x1, -R38 ;  /* 0x0000000139267824 */ /* 0x000fc600078e0a26 */
[----:B------:R-:W-:Y:S02]  /*14610*/  LEA.HI R36, R35, R32, RZ, 0x3 ;  /* 0x0000002023247211 */ /* 0x000fe400078f18ff */
[----:B------:R-:W-:Y:S01]  /*14620*/  LEA.HI R35, R31, R34, RZ, 0x5 ;  /* 0x000000221f237211 */ /* 0x000fe200078f28ff */
[-C--:B------:R-:W-:Y:S01]  /*14630*/  FMUL.FTZ R82, R29, R11.reuse ;  /* 0x0000000b1d527220 */ /* 0x080fe20000410000 */
[-C--:B------:R-:W-:Y:S01]  /*14640*/  FMUL.FTZ R74, R37, R11.reuse ;  /* 0x0000000b254a7220 */ /* 0x080fe20000410000 */
[----:B------:R-:W-:Y:S01]  /*14650*/  FMUL.FTZ R29, R39, R11 ;  /* 0x0000000b271d7220 */ /* 0x000fe20000410000 */
[----:B------:R-:W-:Y:S02]  /*14660*/  LOP3.LUT R37, R36, 0xfffffff8, RZ, 0xc0, !PT ;  /* 0xfffffff824257812 */ /* 0x000fe400078ec0ff */
[----:B------:R-:W-:Y:S02]  /*14670*/  LEA.HI R39, R38, R38, RZ, 0x1 ;  /* 0x0000002626277211 */ /* 0x000fe400078f08ff */
[----:B------:R-:W-:Y:S01]  /*14680*/  SHF.R.S32.HI R36, RZ, 0x5, R35 ;  /* 0x00000005ff247819 */ /* 0x000fe20000011423 */
[----:B------:R-:W-:Y:S01]  /*14690*/  IMAD.IADD R37, R32, 0x1, -R37 ;  /* 0x0000000120257824 */ /* 0x000fe200078e0a25 */
[----:B------:R-:W-:-:S02]  /*146a0*/  LOP3.LUT R39, R39, 0x1ffffffe, RZ, 0xc0, !PT ;  /* 0x1ffffffe27277812 */ /* 0x000fc400078ec0ff */
[----:B----4-:R-:W-:Y:S01]  /*146b0*/  ISETP.NE.AND P0, PT, R2, 0x1, PT ;  /* 0x000000010200780c */ /* 0x010fe20003f05270 */
[----:B------:R-:W-:Y:S02]  /*146c0*/  IMAD R36, R21, 0x4, R36 ;  /* 0x0000000415247824 */ /* 0x000fe400078e0224 */
[----:B------:R-:W-:Y:S02]  /*146d0*/  IMAD.IADD R39, R38, 0x1, -R39 ;  /* 0x0000000126277824 */ /* 0x000fe400078e0a27 */
[----:B------:R-:W-:-:S04]  /*146e0*/  IMAD.U32 R2, R36, 0x10, R37 ;  /* 0x0000001024027824 */ /* 0x000fc800078e0025 */
[----:B------:R-:W-:-:S04]  /*146f0*/  IMAD R2, R39, 0x8, R2 ;  /* 0x0000000827027824 */ /* 0x000fc800078e0202 */
[----:B------:R-:W-:-:S05]  /*14700*/  @P0 IMAD.HI.U32 R3, R2, R3, RZ ;  /* 0x0000000302030227 */ /* 0x000fca00078e00ff */
[----:B------:R-:W-:Y:S01]  /*14710*/  @P0 SHF.R.U32.HI R2, RZ, R20, R3 ;  /* 0x00000014ff020219 */ /* 0x000fe20000011603 */
[----:B------:R-:W-:Y:S01]  /*14720*/  IMAD.SHL.U32 R20, R0, 0x40, RZ ;  /* 0x0000004000147824 */ /* 0x000fe200078e00ff */
[----:B------:R-:W-:-:S03]  /*14730*/  LOP3.LUT R3, R33, 0x7ffffffc, RZ, 0xc0, !PT ;  /* 0x7ffffffc21037812 */ /* 0x000fc600078ec0ff */
[----:B------:R-:W0:Y:S01]  /*14740*/  SHFL.IDX PT, R35, R2, RZ, 0x1c1f ;  /* 0x001c1fff02237589 */ /* 0x000e2200000e0000 */
        /* <DEDUP_REMOVED lines=21> */
[----:B------:R-:W1:Y:S01]  /*148a0*/  MUFU.TANH R10, R10 ;  /* 0x0000000a000a7308 */ /* 0x000e620000002400 */
[----:B------:R-:W-:-:S03]  /*148b0*/  LOP3.LUT R11, RZ, R6, RZ, 0x33, !PT ;  /* 0x00000006ff0b7212 */ /* 0x000fc600078e33ff */
[----:B------:R-:W-:-:S04]  /*148c0*/  IADD3 R32, -R4, R32, R5 ;  /* 0x0000002004207210 */ /* 0x000fc80007ffe105 */
[----:B------:R-:W2:Y:S01]  /*148d0*/  MUFU.TANH R90, R90 ;  /* 0x0000005a005a7308 */ /* 0x000ea20000002400 */
        /* <DEDUP_REMOVED lines=29> */
[----:B------:R-:W1:Y:S08]  /*14ab0*/  MUFU.TANH R41, R41 ;  /* 0x0000002900297308 */ /* 0x000e700000002400 */
[----:B------:R-:W1:Y:S01]  /*14ac0*/  MUFU.TANH R40, R40 ;  /* 0x0000002800287308 */ /* 0x000e620000002400 */
[----:B------:R-:W-:-:S02]  /*14ad0*/  IMAD.IADD R32, R32, 0x1, R11 ;  /* 0x0000000120207824 */ /* 0x000fc400078e020b */
[----:B------:R-:W-:Y:S02]  /*14ae0*/  IMAD.IADD R34, R12, 0x1, -R20 ;  /* 0x000000010c227824 */ /* 0x000fe400078e0a14 */
        /* <DEDUP_REMOVED lines=13> */
.L_x_6810:
[----:B------:R-:W-:-:S13]  /*14bc0*/  ISETP.NE.AND P0, PT, R13, 0x1, PT ;  /* 0x000000010d00780c */ /* 0x000fda0003f05270 */
[----:B------:R-:W-:-:S05]  /*14bd0*/  @P0 IMAD.HI.U32 R12, R11, R14, RZ ;  /* 0x0000000e0b0c0227 */ /* 0x000fca00078e00ff */
[----:B------:R-:W-:-:S07]  /*14be0*/  @P0 SHF.R.U32.HI R11, RZ, R15, R12 ;  /* 0x0000000fff0b0219 */ /* 0x000fce000001160c */
.L_x_6811:
[----:B------:R-:W-:Y:S05]  /*14bf0*/  BSYNC B1 ;  /* 0x0000000000017941 */ /* 0x000fea0003800000 */
.L_x_6809:
[----:B------:R-:W-:-:S04]  /*14c00*/  IMAD R12, R11, R13, -R20 ;  /* 0x0000000d0b0c7224 */ /* 0x000fc800078e0a14 */
[----:B------:R-:W-:-:S05]  /*14c10*/  IMAD R12, R3, -0x2, R12 ;  /* 0xfffffffe030c7824 */ /* 0x000fca00078e020c */
[----:B------:R-:W-:Y:S02]  /*14c20*/  VIMNMX R7, R7, R12, !PT ;  /* 0x0000000c07077248 */ /* 0x000fe40007fe0100 */
[----:B------:R-:W-:-:S07]  /*14c30*/  VIADDMNMX R6, R12, R13, R6, PT ;  /* 0x0000000d0c067246 */ /* 0x000fce0003800106 */
.L_x_6808:
[----:B------:R-:W-:Y:S05]  /*14c40*/  BSYNC B0 ;  /* 0x0000000000007941 */ /* 0x000fea0003800000 */
.L_x_6807:
        /* <DEDUP_REMOVED lines=14> */
[----:B------:R-:W-:Y:S01]  /*14d30*/  ISETP.LT.OR P2, PT, R6, 0x11, P2 ;  /* 0x000000110600780c */ /* 0x000fe20001741670 */
[----:B0-----:R-:W-:Y:S01]  /*14d40*/  IMAD.IADD R11, R32, 0x1, R2 ;  /* 0x00000001200b7824 */ /* 0x001fe200078e0202 */
        /* <DEDUP_REMOVED lines=55> */
[----:B-1----:R-:W-:Y:S01]  /*150c0*/  FSEL R84, R10, -INF , !P6 ;  /* 0xff8000000a547808 */ /* 0x002fe20007000000 */
        /* <DEDUP_REMOVED lines=18> */
.L_x_6815:
[----:B------:R-:W-:-:S13]  /*151f0*/  ISETP.NE.AND P6, PT, R13, 0x1, PT ;  /* 0x000000010d00780c */ /* 0x000fda0003fc5270 */
[----:B------:R-:W-:-:S05]  /*15200*/  @P6 IMAD.HI.U32 R14, R5, R14, RZ ;  /* 0x0000000e050e6227 */ /* 0x000fca00078e00ff */
[----:B------:R-:W-:-:S07]  /*15210*/  @P6 SHF.R.U32.HI R5, RZ, R15, R14 ;  /* 0x0000000fff056219 */ /* 0x000fce000001160e */
.L_x_6816:
[----:B------:R-:W-:Y:S05]  /*15220*/  BSYNC B1 ;  /* 0x0000000000017941 */ /* 0x000fea0003800000 */
.L_x_6814:
[----:B------:R-:W-:-:S04]  /*15230*/  IMAD R20, R5, R13, -R20 ;  /* 0x0000000d05147224 */ /* 0x000fc800078e0a14 */
[----:B------:R-:W-:-:S05]  /*15240*/  IMAD R20, R3, -0x2, R20 ;  /* 0xfffffffe03147824 */ /* 0x000fca00078e0214 */
[----:B------:R-:W-:Y:S02]  /*15250*/  VIADDMNMX R10, R20, R13, R10, PT ;  /* 0x0000000d140a7246 */ /* 0x000fe4000380010a */
[----:B------:R-:W-:-:S07]  /*15260*/  VIMNMX R11, R11, R20, !PT ;  /* 0x000000140b0b7248 */ /* 0x000fce0007fe0100 */
.L_x_6813:
[----:B------:R-:W-:Y:S05]  /*15270*/  BSYNC B0 ;  /* 0x0000000000007941 */ /* 0x000fea0003800000 */
.L_x_6812:
[----:B------:R-:W2:Y:S01]  /*15280*/  LDL.64 R6, [R1+0x1e0] ;  /* 0x0001e00001067983 */ /* 0x000ea20000100a00 */
[C---:B------:R-:W-:Y:S02]  /*15290*/  ISETP.GT.AND P0, PT, R11.reuse, 0x1, !P0 ;  /* 0x000000010b00780c */ /* 0x040fe40004704270 */
[----:B------:R-:W-:Y:S01]  /*152a0*/  ISETP.GT.AND P1, PT, R11, 0x8, !P1 ;  /* 0x000000080b00780c */ /* 0x000fe20004f24270 */
[----:B------:R-:W3:Y:S01]  /*152b0*/  LDL R20, [R1+0x200] ;  /* 0x0002000001147983 */ /* 0x000ee20000100800 */
        /* <DEDUP_REMOVED lines=41> */
[----:B------:R-:W-:Y:S02]  /*15550*/  ISETP.LT.OR P1, PT, R10, 0x29, P1 ;  /* 0x000000290a00780c */ /* 0x000fe40000f21670 */
        /* <DEDUP_REMOVED lines=47> */
[----:B------:R1:W-:Y:S04]  /*15850*/  STL.64 [R1+0x1e0], R2 ;  /* 0x0001e00201007387 */ /* 0x0003e80000100a00 */
[----:B------:R-:W2:Y:S01]  /*15860*/  LDL R24, [R1+0x1e4] ;  /* 0x0001e40001187983 */ /* 0x000ea20000100800 */
[----:B0-----:R-:W-:-:S03]  /*15870*/  FMNMX.FTZ R10, R2, R5, !PT ;  /* 0x00000005020a7209 */ /* 0x001fc60007810000 */
[----:B-1----:R-:W4:Y:S04]  /*15880*/  LDL.64 R2, [R1+0xb8] ;  /* 0x0000b80001027983 */ /* 0x002f280000100a00 */
        /* <DEDUP_REMOVED lines=17> */
[----:B------:R-:W5:Y:S08]  /*159a0*/  MUFU.EX2 R135, R13 ;  /* 0x0000000d00877308 */ /* 0x000f700000000800 */
[----:B------:R-:W0:Y:S01]  /*159b0*/  MUFU.EX2 R134, R7 ;  /* 0x0000000700867308 */ /* 0x000e220000000800 */
[----:B------:R1:W-:Y:S01]  /*159c0*/  STL [R1+0x1e4], R14 ;  /* 0x0001e40e01007387 */ /* 0x0003e20000100800 */
[----:B-----5:R-:W-:Y:S01]  /*159d0*/  FMUL.FTZ R4, R135, R4 ;  /* 0x0000000487047220 */ /* 0x020fe20000410000 */
[----:B0-----:R-:W-:-:S05]  /*159e0*/  FMUL.FTZ R5, R5, R134 ;  /* 0x0000008605057220 */ /* 0x001fca0000410000 */
[----:B------:R1:W-:Y:S04]  /*159f0*/  STL.64 [R1+0x1f0], R4 ;  /* 0x0001f00401007387 */ /* 0x0003e80000100a00 */
[----:B----4-:R-:W2:Y:S01]  /*15a00*/  LD.E R6, desc[UR36][R2.64+0x4] ;  /* 0x0000042402067980 */ /* 0x010ea2000c101900 */
        /* <DEDUP_REMOVED lines=12> */
.L_x_6818:
[----:B------:R-:W-:Y:S05]  /*15ad0*/  BSYNC B0 ;  /* 0x0000000000007941 */ /* 0x000fea0003800000 */
.L_x_6817:
        /* <DEDUP_REMOVED lines=9> */
.L_x_6820:
[----:B------:R-:W-:Y:S05]  /*15b70*/  BSYNC B0 ;  /* 0x0000000000007941 */ /* 0x000fea0003800000 */
.L_x_6819:
        /* <DEDUP_REMOVED lines=30> */
[C---:B--2---:R-:W-:Y:S01]  /*15d60*/  FMUL.FTZ R57, R38.reuse, R55 ;  /* 0x0000003726397220 */ /* 0x044fe20000410000 */
[----:B------:R-:W-:-:S04]  /*15d70*/  FSETP.NEU.FTZ.AND P0, PT, R38, -INF , PT ;  /* 0xff8000002600780b */ /* 0x000fc80003f1d000 */
[----:B------:R-:W-:-:S05]  /*15d80*/  FSEL R57, R57, RZ, P0 ;  /* 0x000000ff39397208 */ /* 0x000fca0000000000 */
[-C--:B------:R-:W-:Y:S02]  /*15d90*/  FFMA.FTZ R152, R84, R55.reuse, -R57 ;  /* 0x0000003754987223 */ /* 0x080fe40000010839 */
[----:B------:R-:W2:Y:S01]  /*15da0*/  LDL.64 R84, [R1+0x218] ;  /* 0x0002180001547983 */ /* 0x000ea20000100a00 */
[C---:B------:R-:W-:Y:S01]  /*15db0*/  FMUL.FTZ R38, R39.reuse, R55 ;  /* 0x0000003727267220 */ /* 0x040fe20000410000 */
[----:B------:R-:W-:-:S04]  /*15dc0*/  FSETP.NEU.FTZ.AND P0, PT, R39, -INF , PT ;  /* 0xff8000002700780b */ /* 0x000fc80003f1d000 */
[----:B------:R-:W-:-:S05]  /*15dd0*/  FSEL R38, R38, RZ, P0 ;  /* 0x000000ff26267208 */ /* 0x000fca0000000000 */
        /* <DEDUP_REMOVED lines=32> */
[-CC-:B------:R-:W-:Y:S01]  /*15fe0*/  FFMA.FTZ R174, R52, R55.reuse, -R57.reuse ;  /* 0x0000003734ae7223 */ /* 0x180fe20000010839 */
[-C--:B------:R-:W-:Y:S01]  /*15ff0*/  FFMA.FTZ R175, R41, R55.reuse, -R38 ;  /* 0x0000003729af7223 */ /* 0x080fe20000010826 */
[----:B------:R-:W-:Y:S01]  /*16000*/  FFMA.FTZ R190, R50, R55, -R57 ;  /* 0x0000003732be7223 */ /* 0x000fe20000010839 */
[----:B------:R-:W3:Y:S01]  /*16010*/  MUFU.EX2 R155, R155 ;  /* 0x0000009b009b7308 */ /* 0x000ee20000000800 */
[C---:B----4-:R-:W-:Y:S01]  /*16020*/  FMUL.FTZ R35, R135.reuse, R35 ;  /* 0x0000002387237220 */ /* 0x050fe20000410000 */
[C---:B------:R-:W-:Y:S01]  /*16030*/  FMUL.FTZ R34, R135.reuse, R34 ;  /* 0x0000002287227220 */ /* 0x040fe20000410000 */
[C---:B------:R-:W-:Y:S01]  /*16040*/  FMUL.FTZ R37, R134.reuse, R37 ;  /* 0x0000002586257220 */ /* 0x040fe20000410000 */
[----:B------:R-:W-:Y:S01]  /*16050*/  FMUL.FTZ R36, R134, R36 ;  /* 0x0000002486247220 */ /* 0x000fe20000410000 */
        /* <DEDUP_REMOVED lines=17> */
[C---:B------:R-:W-:Y:S01]  /*16170*/  FMUL.FTZ R15, R135.reuse, R15 ;  /* 0x0000000f870f7220 */ /* 0x040fe20000410000 */
[----:B------:R-:W-:Y:S01]  /*16180*/  FMUL.FTZ R14, R135, R14 ;  /* 0x0000000e870e7220 */ /* 0x000fe20000410000 */
[----:B------:R-:W0:Y:S01]  /*16190*/  MUFU.EX2 R154, R154 ;  /* 0x0000009a009a7308 */ /* 0x000e220000000800 */
[----:B-1----:R-:W-:Y:S01]  /*161a0*/  FADD.FTZ R44, R153, R44 ;  /* 0x0000002c992c7221 */ /* 0x002fe20000010000 */
[----:B------:R-:W-:Y:S01]  /*161b0*/  FADD.FTZ R7, R121, R6 ;  /* 0x0000000679077221 */ /* 0x000fe20000010000 */
[C---:B------:R-:W-:Y:S01]  /*161c0*/  FMUL.FTZ R13, R135.reuse, R13 ;  /* 0x0000000d870d7220 */ /* 0x040fe20000410000 */
[----:B------:R-:W-:Y:S01]  /*161d0*/  FMUL.FTZ R12, R135, R12 ;  /* 0x0000000c870c7220 */ /* 0x000fe20000410000 */
[C---:B------:R-:W-:Y:S01]  /*161e0*/  FMUL.FTZ R87, R134.reuse, R87 ;  /* 0x0000005786577220 */ /* 0x040fe20000410000 */
[C---:B------:R-:W-:Y:S01]  /*161f0*/  FMUL.FTZ R86, R134.reuse, R86 ;  /* 0x0000005686567220 */ /* 0x040fe20000410000 */
[C---:B------:R-:W-:Y:S01]  /*16200*/  FMUL.FTZ R5, R134.reuse, R5 ;  /* 0x0000000586057220 */ /* 0x040fe20000410000 */
[----:B------:R-:W1:Y:S01]  /*16210*/  MUFU.EX2 R169, R169 ;  /* 0x000000a900a97308 */ /* 0x000e620000000800 */
[----:B------:R-:W-:Y:S01]  /*16220*/  FMUL.FTZ R4, R134, R4 ;  /* 0x0000000486047220 */ /* 0x000fe20000410000 */
[----:B------:R-:W2:Y:S04]  /*16230*/  LDL.64 R82, [R1+0x350] ;  /* 0x0003500001527983 */ /* 0x000ea80000100a00 */
[----:B------:R-:W2:Y:S02]  /*16240*/  LDL.64 R80, [R1+0x360] ;  /* 0x0003600001507983 */ /* 0x000ea40000100a00 */
        /* <DEDUP_REMOVED lines=13> */
[----:B------:R-:W0:Y:S03]  /*16320*/  MUFU.EX2 R171, R171 ;  /* 0x000000ab00ab7308 */ /* 0x000e260000000800 */
[----:B------:R-:W4:Y:S04]  /*16330*/  LDL.64 R58, [R1+0x268] ;  /* 0x00026800013a7983 */ /* 0x000f280000100a00 */
[----:B------:R-:W4:Y:S01]  /*16340*/  LDL.64 R48, [R1+0x2b8] ;  /* 0x0002b80001307983 */ /* 0x000f220000100a00 */
[----:B------:R-:W0:Y:S01]  /*16350*/  MUFU.EX2 R129, R129 ;  /* 0x0000008100817308 */ /* 0x000e220000000800 */
[----:B-1----:R-:W-:Y:S01]  /*16360*/  FADD.FTZ R39, R169, R44 ;  /* 0x0000002ca9277221 */ /* 0x002fe20000010000 */
[----:B------:R-:W-:Y:S01]  /*16370*/  FADD.FTZ R7, R117, R6 ;  /* 0x0000000675077221 */ /* 0x000fe20000010000 */
[----:B------:R-:W4:Y:S04]  /*16380*/  LDL.64 R72, [R1+0x3b0] ;  /* 0x0003b00001487983 */ /* 0x000f280000100a00 */
[----:B------:R-:W4:Y:S01]  /*16390*/  LDL.64 R90, [R1+0x3e8] ;  /* 0x0003e800015a7983 */ /* 0x000f220000100a00 */
[----:B------:R-:W1:Y:S03]  /*163a0*/  MUFU.EX2 R128, R128 ;  /* 0x0000008000807308 */ /* 0x000e660000000800 */
[----:B------:R-:W4:Y:S05]  /*163b0*/  LDL.64 R88, [R1+0x3f8] ;  /* 0x0003f80001587983 */ /* 0x000f2a0000100a00 */
        /* <DEDUP_REMOVED lines=9> */
[----:B------:R-:W4:Y:S05]  /*16450*/  LDL.64 R56, [R1+0x3e0] ;  /* 0x0003e00001387983 */ /* 0x000f2a0000100a00 */
[----:B------:R-:W-:Y:S08]  /*16460*/  MUFU.EX2 R127, R127 ;  /* 0x0000007f007f7308 */ /* 0x000ff00000000800 */
[----:B------:R-:W0:Y:S01]  /*16470*/  MUFU.EX2 R126, R126 ;  /* 0x0000007e007e7308 */ /* 0x000e220000000800 */
[----:B-1----:R-:W-:Y:S01]  /*16480*/  FADD.FTZ R6, R128, R39 ;  /* 0x0000002780067221 */ /* 0x002fe20000010000 */
[----:B------:R-:W-:Y:S01]  /*16490*/  FADD.FTZ R7, R170, R7 ;  /* 0x00000007aa077221 */ /* 0x000fe20000010000 */
[----:B------:R-:W4:Y:S05]  /*164a0*/  LDL.64 R64, [R1+0x3f0] ;  /* 0x0003f00001407983 */ /* 0x000f2a0000100a00 */
[----:B------:R-:W-:Y:S08]  /*164b0*/  MUFU.EX2 R125, R125 ;  /* 0x0000007d007d7308 */ /* 0x000ff00000000800 */
        /* <DEDUP_REMOVED lines=15> */
[----:B------:R-:W-:Y:S08]  /*165b0*/  MUFU.EX2 R172, R172 ;  /* 0x000000ac00ac7308 */ /* 0x000ff00000000800 */
[----:B------:R-:W1:Y:S01]  /*165c0*/  MUFU.EX2 R8, R8 ;  /* 0x0000000800087308 */ /* 0x000e620000000800 */
[----:B------:R-:W-:Y:S01]  /*165d0*/  FADD.FTZ R38, R116, R41 ;  /* 0x0000002974267221 */ /* 0x000fe20000010000 */
[----:B------:R-:W-:Y:S01]  /*165e0*/  FADD.FTZ R6, R178, R39 ;  /* 0x00000027b2067221 */ /* 0x000fe20000010000 */
[----:B------:R-:W4:Y:S04]  /*165f0*/  LDL.64 R50, [R1+0x2a8] ;  /* 0x0002a80001327983 */ /* 0x000f280000100a00 */
[----:B------:R-:W4:Y:S01]  /*16600*/  LDL.64 R44, [R1+0x2d8] ;  /* 0x0002d800012c7983 */ /* 0x000f220000100a00 */
[----:B------:R-:W-:Y:S08]  /*16610*/  MUFU.EX2 R174, R174 ;  /* 0x000000ae00ae7308 */ /* 0x000ff00000000800 */
[----:B------:R-:W1:Y:S01]  /*16620*/  MUFU.EX2 R175, R175 ;  /* 0x000000af00af7308 */ /* 0x000e620000000800 */
[----:B0-----:R-:W-:Y:S01]  /*16630*/  FADD.FTZ R41, R173, R38 ;  /* 0x00000026ad297221 */ /* 0x001fe20000010000 */
[----:B------:R-:W-:Y:S01]  /*16640*/  FADD.FTZ R39, R193, R6 ;  /* 0x00000006c1277221 */ /* 0x000fe20000010000 */
[----:B------:R-:W4:Y:S05]  /*16650*/  LDL.64 R42, [R1+0x2e8] ;  /* 0x0002e800012a7983 */ /* 0x000f2a0000100a00 */
[----:B------:R-:W0:Y:S08]  /*16660*/  MUFU.EX2 R190, R190 ;  /* 0x000000be00be7308 */ /* 0x000e300000000800 */
[----:B------:R-:W0:Y:S01]  /*16670*/  MUFU.EX2 R7, R7 ;  /* 0x0000000700077308 */ /* 0x000e220000000800 */
[----:B-1----:R-:W-:Y:S01]  /*16680*/  FADD.FTZ R6, R8, R41 ;  /* 0x0000002908067221 */ /* 0x002fe20000010000 */
[----:B------:R-:W-:-:S03]  /*16690*/  FADD.FTZ R39, R172, R39 ;  /* 0x00000027ac277221 */ /* 0x000fc60000010000 */
[----:B------:R-:W-:Y:S01]  /*166a0*/  FADD.FTZ R6, R175, R6 ;  /* 0x00000006af067221 */ /* 0x000fe20000010000 */
[----:B------:R-:W-:-:S04]  /*166b0*/  FADD.FTZ R41, R174, R39 ;  /* 0x00000027ae297221 */ /* 0x000fc80000010000 */
[----:B0-----:R-:W-:Y:S02]  /*166c0*/  FADD.FTZ R38, R190, R41 ;  /* 0x00000029be267221 */ /* 0x001fe40000010000 */
[----:B------:R-:W4:Y:S01]  /*166d0*/  LDL.64 R40, [R1+0x2f8] ;  /* 0x0002f80001287983 */ /* 0x000f220000100a00 */
[----:B------:R-:W-:-:S05]  /*166e0*/  FADD.FTZ R39, R7, R6 ;  /* 0x0000000607277221 */ /* 0x000fca0000010000 */
[----:B------:R0:W-:Y:S01]  /*166f0*/  STL.64 [R1+0x1f0], R38 ;  /* 0x0001f02601007387 */ /* 0x0001e20000100a00 */
[----:B------:R-:W-:Y:S06]  /*16700*/  BAR.SYNC.DEFER_BLOCKING 0xf, 0x100 ;  /* 0x03c4000000007b1d */ /* 0x000fec0000010000 */
[----:B0-----:R-:W4:Y:S01]  /*16710*/  LDL.64 R38, [R1+0x308] ;  /* 0x0003080001267983 */ /* 0x001f220000100a00 */
[C---:B--2---:R-:W-:Y:S01]  /*16720*/  FMUL.FTZ R85, R134.reuse, R85 ;  /* 0x0000005586557220 */ /* 0x044fe20000410000 */
[C---:B------:R-:W-:Y:S02]  /*16730*/  FMUL.FTZ R84, R134.reuse, R84 ;  /* 0x0000005486547220 */ /* 0x040fe40000410000 */
[----:B------:R-:W2:Y:S04]  /*16740*/  LD.E.64 R96, desc[UR36][R2.64+0x8] ;  /* 0x0000082402607980 */ /* 0x000ea8000c101b00 */
[----:B------:R-:W2:Y:S04]  /*16750*/  LD.E.64 R2, desc[UR36][R2.64] ;  /* 0x0000002402027980 */ /* 0x000ea8000c101b00 */
[----:B------:R-:W-:Y:S04]  /*16760*/  STL.64 [R1+0x400], R34 ;  /* 0x0004002201007387 */ /* 0x000fe80000100a00 */
[----:B------:R0:W-:Y:S04]  /*16770*/  STL.64 [R1+0x408], R36 ;  /* 0x0004082401007387 */ /* 0x0001e80000100a00 */
[----:B------:R-:W-:Y:S04]  /*16780*/  STL.64 [R1+0x210], R32 ;  /* 0x0002102001007387 */ /* 0x000fe80000100a00 */
        /* <DEDUP_REMOVED lines=123> */
[----:B--2---:R-:W-:-:S03]  /*16f40*/  MOV R6, R96 ;  /* 0x0000006000067202 */ /* 0x004fc60000000f00 */
        /* <DEDUP_REMOVED lines=275> */
[----:B----4-:R-:W-:Y:S04]  /*18080*/  STL [R1+0x358], R86 ;  /* 0x0003585601007387 */ /* 0x010fe80000100800 */
        /* <DEDUP_REMOVED lines=513> */
.L_x_6822:
[----:B------:R-:W-:Y:S05]  /*1a0a0*/  BSYNC B0 ;  /* 0x0000000000007941 */ /* 0x000fea0003800000 */
.L_x_6821:
        /* <DEDUP_REMOVED lines=9> */
[----:B------:R-:W2:Y:S02]  /*1a140*/  LDL R6, [R1+0x50] ;  /* 0x0000500001067983 */ /* 0x000ea40000100800 */
[----:B--2---:R-:W-:-:S07]  /*1a150*/  IMAD.SHL.U32 R6, R6, 0x40, RZ ;  /* 0x0000004006067824 */ /* 0x004fce00078e00ff */
.L_x_6790:
[----:B------:R-:W1:Y:S01]  /*1a160*/  LDC R2, c[0x0][0x448] ;  /* 0x00011200ff027b82 */ /* 0x000e620000000800 */
[----:B------:R-:W-:Y:S01]  /*1a170*/  VIADD R3, R6, 0x3f ;  /* 0x0000003f06037836 */ /* 0x000fe20000000000 */
[----:B------:R-:W-:-:S06]  /*1a180*/  ULDC UR4, c[0x0][0xad4] ;  /* 0x0002b50000047ab9 */ /* 0x000fcc0000000800 */
[----:B------:R-:W2:Y:S01]  /*1a190*/  LDC R8, c[0x0][0xadc] ;  /* 0x0002b700ff087b82 */ /* 0x000ea20000000800 */
[----:B-1----:R-:W-:-:S13]  /*1a1a0*/  ISETP.NE.AND P0, PT, R2, 0x1, PT ;  /* 0x000000010200780c */ /* 0x002fda0003f05270 */
[----:B------:R-:W1:Y:S08]  /*1a1b0*/  @P0 LDC R2, c[0x0][0x44c] ;  /* 0x00011300ff020b82 */ /* 0x000e700000000800 */
[----:B------:R-:W3:Y:S01]  /*1a1c0*/  @P0 LDC R5, c[0x0][0x450] ;  /* 0x00011400ff050b82 */ /* 0x000ee20000000800 */
[----:B-1----:R-:W-:-:S05]  /*1a1d0*/  @P0 IMAD.HI.U32 R2, R3, R2, RZ ;  /* 0x0000000203020227 */ /* 0x002fca00078e00ff */
[----:B---3--:R-:W-:Y:S02]  /*1a1e0*/  @P0 SHF.R.U32.HI R3, RZ, R5, R2 ;  /* 0x00000005ff030219 */ /* 0x008fe40000011602 */
[----:B--2---:R-:W-:-:S03]  /*1a1f0*/  ISETP.GE.AND P0, PT, R8, 0x1, PT ;  /* 0x000000010800780c */ /* 0x004fc60003f06270 */
[----:B------:R-:W-:-:S04]  /*1a200*/  IMAD.IADD R3, R212, 0x1, R3 ;  /* 0x00000001d4037824 */ /* 0x000fc800078e0203 */
[----:B0-----:R-:W-:-:S06]  /*1a210*/  VIADD R4, R3, -UR4 ;  /* 0x8000000403047c36 */ /* 0x001fcc0008000000 */
[----:B------:R-:W-:Y:S05]  /*1a220*/  @!P0 BRA `(.L_x_6824) ;  /* 0x0000000000488947 */ /* 0x000fea0003800000 */
        /* <DEDUP_REMOVED lines=11> */
.L_x_6826:
[----:B------:R-:W-:-:S13]  /*1a2e0*/  ISETP.NE.AND P0, PT, R8, 0x1, PT ;  /* 0x000000010800780c */ /* 0x000fda0003f05270 */
[----:B------:R-:W0:Y:S02]  /*1a2f0*/  @P0 LDC.64 R2, c[0x0][0xae0] ;  /* 0x0002b800ff020b82 */ /* 0x000e240000000a00 */
[----:B0-----:R-:W-:-:S05]  /*1a300*/  @P0 IMAD.HI.U32 R2, R5, R2, RZ ;  /* 0x0000000205020227 */ /* 0x001fca00078e00ff */
[----:B------:R-:W-:-:S07]  /*1a310*/  @P0 SHF.R.U32.HI R5, RZ, R3, R2 ;  /* 0x00000003ff050219 */ /* 0x000fce0000011602 */
.L_x_6827:
[----:B------:R-:W-:Y:S05]  /*1a320*/  BSYNC B0 ;  /* 0x0000000000007941 */ /* 0x000fea0003800000 */
.L_x_6825:
[----:B------:R-:W-:-:S05]  /*1a330*/  IMAD R5, R5, R8, RZ ;  /* 0x0000000805057224 */ /* 0x000fca00078e02ff */
[----:B------:R-:W-:-:S07]  /*1a340*/  VIMNMX R4, R4, R5, !PT ;  /* 0x0000000504047248 */ /* 0x000fce0007fe0100 */
.L_x_6824:
[----:B------:R-:W-:-:S05]  /*1a350*/  VIADD R4, R4, 0x3f ;  /* 0x0000003f04047836 */ /* 0x000fca0000000000 */
[----:B------:R-:W-:-:S04]  /*1a360*/  SHF.R.S32.HI R3, RZ, 0x1f, R4 ;  /* 0x0000001fff037819 */ /* 0x000fc80000011404 */
[----:B------:R-:W-:-:S04]  /*1a370*/  LEA.HI R3, R3, R4, RZ, 0x6 ;  /* 0x0000000403037211 */ /* 0x000fc800078f30ff */
[----:B------:R-:W-:-:S04]  /*1a380*/  SHF.R.S32.HI R3, RZ, 0x6, R3 ;  /* 0x00000006ff037819 */ /* 0x000fc80000011403 */
[----:B------:R-:W-:-:S04]  /*1a390*/  VIMNMX R9, R180, R3, !PT ;  /* 0x00000003b4097248 */ /* 0x000fc80007fe0100 */
[----:B------:R-:W-:-:S13]  /*1a3a0*/  ISETP.GE.AND P0, PT, R0, R9, PT ;  /* 0x000000090000720c */ /* 0x000fda0003f06270 */
[----:B------:R-:W-:Y:S05]  /*1a3b0*/  @!P0 BRA `(.L_x_6828) ;  /* 0x0000007000448947 */ /* 0x000fea0003800000 */
.L_x_6851:
        /* <DEDUP_REMOVED lines=20> */
.L_x_6830:
[----:B------:R-:W-:Y:S05]  /*1a500*/  BSYNC B0 ;  /* 0x0000000000007941 */ /* 0x000fea0003800000 */
.L_x_6829:
        /* <DEDUP_REMOVED lines=9> */
.L_x_6832:
[----:B------:R-:W-:Y:S05]  /*1a5a0*/  BSYNC B0 ;  /* 0x0000000000007941 */ /* 0x000fea0003800000 */
.L_x_6831:
[----:B------:R-:W-:Y:S04]  /*1a5b0*/  BSSY B0, `(.L_x_6833) ;  /* 0x0000006000007945 */ /* 0x000fe80003800000 */
[----:B-1----:R-:W-:Y:S05]  /*1a5c0*/  @P0 BRA `(.L_x_6834) ;  /* 0x0000000000100947 */ /* 0x002fea0003800000 */
[----:B-----5:R-:W-:Y:S01]  /*1a5d0*/  IMAD R2, R2, 0x8, R5 ;  /* 0x0000000802027824 */ /* 0x020fe200078e0205 */
[----:B------:R-:W-:-:S04]  /*1a5e0*/  SHF.L.U32 R3, R3, 0x1f, RZ ;  /* 0x0000001f03037819 */ /* 0x000fc800000006ff */
[----:B------:R-:W1:Y:S02]  /*1a5f0*/  SYNCS.PHASECHK.TRANS64.TRYWAIT P0, [R2+URZ], R3 ;  /* 0x00000003020075a7 */ /* 0x000e64000800017f */
[----:B-1----:R-:W-:Y:S05]  /*1a600*/  @!P0 BRA `(.L_x_6835) ;  /* 0x000001f800d48947 */ /* 0x002fea0003800000 */
.L_x_6834:
[----:B------:R-:W-:Y:S05]  /*1a610*/  BSYNC B0 ;  /* 0x0000000000007941 */ /* 0x000fea0003800000 */
.L_x_6833:
        /* <DEDUP_REMOVED lines=57> */
.L_x_6837:
[----:B------:R-:W-:Y:S05]  /*1a9b0*/  BSYNC B0 ;  /* 0x0000000000007941 */ /* 0x000fea0003800000 */
.L_x_6836:
        /* <DEDUP_REMOVED lines=8> */
.L_x_6839:
[----:B------:R-:W-:Y:S05]  /*1aa40*/  BSYNC B0 ;  /* 0x0000000000007941 */ /* 0x000fea0003800000 */
.L_x_6838:
[----:B------:R-:W-:Y:S04]  /*1aa50*/  BSSY B0, `(.L_x_6840) ;  /* 0x0000004000007945 */ /* 0x000fe80003800000 */
[----:B-1----:R-:W-:Y:S05]  /*1aa60*/  @P0 BRA `(.L_x_6841) ;  /* 0x0000000000080947 */ /* 0x002fea0003800000 */
[----:B------:R-:W1:Y:S02]  /*1aa70*/  SYNCS.PHASECHK.TRANS64.TRYWAIT P0, [R2+URZ], R3 ;  /* 0x00000003020075a7 */ /* 0x000e64000800017f */
[----:B-1----:R-:W-:Y:S05]  /*1aa80*/  @!P0 BRA `(.L_x_6842) ;  /* 0x000001f400c88947 */ /* 0x002fea0003800000 */
.L_x_6841:
[----:B------:R-:W-:Y:S05]  /*1aa90*/  BSYNC B0 ;  /* 0x0000000000007941 */ /* 0x000fea0003800000 */
.L_x_6840:
        /* <DEDUP_REMOVED lines=433> */
.L_x_6844:
[----:B------:R-:W-:Y:S05]  /*1c5b0*/  BSYNC B0 ;  /* 0x0000000000007941 */ /* 0x000fea0003800000 */
.L_x_6843:
        /* <DEDUP_REMOVED lines=23> */
[----:B------:R-:W1:Y:S01]  /*1c730*/  MUFU.TANH R57, R57 ;  /* 0x0000003900397308 */ /* 0x000e620000002400 */
[-C--:B------:R-:W-:Y:S01]  /*1c740*/  FMUL.FTZ R63, R38, R4.reuse ;  /* 0x00000004263f7220 */ /* 0x080fe20000410000 */
[-C--:B------:R-:W-:Y:S01]  /*1c750*/  FMUL.FTZ R72, R37, R4.reuse ;  /* 0x0000000425487220 */ /* 0x080fe20000410000 */
[-C--:B------:R-:W-:Y:S01]  /*1c760*/  FMUL.FTZ R62, R39, R4.reuse ;  /* 0x00000004273e7220 */ /* 0x080fe20000410000 */
[-C--:B------:R-:W-:Y:S01]  /*1c770*/  FMUL.FTZ R75, R40, R4.reuse ;  /* 0x00000004284b7220 */ /* 0x080fe20000410000 */
[-C--:B------:R-:W-:Y:S01]  /*1c780*/  FMUL.FTZ R64, R42, R4.reuse ;  /* 0x000000042a407220 */ /* 0x080fe20000410000 */
[-C--:B------:R-:W-:Y:S01]  /*1c790*/  FMUL.FTZ R74, R41, R4.reuse ;  /* 0x00000004294a7220 */ /* 0x080fe20000410000 */
[----:B------:R-:W-:Y:S01]  /*1c7a0*/  FMUL.FTZ R65, R43, R4 ;  /* 0x000000042b417220 */ /* 0x000fe20000410000 */
[----:B------:R-:W2:Y:S01]  /*1c7b0*/  MUFU.TANH R66, R66 ;  /* 0x0000004200427308 */ /* 0x000ea20000002400 */
[----:B----4-:R-:W-:Y:S01]  /*1c7c0*/  FMNMX.FTZ R5, R68, R2, !PT ;  /* 0x0000000244057209 */ /* 0x010fe20007810000 */
[-C--:B------:R-:W-:Y:S01]  /*1c7d0*/  FMUL.FTZ R76, R45, R4.reuse ;  /* 0x000000042d4c7220 */ /* 0x080fe20000410000 */
        /* <DEDUP_REMOVED lines=12> */
[----:B------:R-:W-:Y:S01]  /*1c8a0*/  FMUL.FTZ R40, R55, R4 ;  /* 0x0000000437287220 */ /* 0x000fe20000410000 */
        /* <DEDUP_REMOVED lines=55> */
[----:B--2---:R-:W-:Y:S02]  /*1cc20*/  FMNMX.FTZ R5, R42, R5, !PT ;  /* 0x000000052a057209 */ /* 0x004fe40007810000 */
[----:B0-----:R-:W-:Y:S02]  /*1cc30*/  FMNMX.FTZ R4, R50, R7, !PT ;  /* 0x0000000732047209 */ /* 0x001fe40007810000 */
[----:B-1----:R-:W-:-:S03]  /*1cc40*/  FMNMX.FTZ R5, R40, R5, !PT ;  /* 0x0000000528057209 */ /* 0x002fc60007810000 */
[----:B------:R-:W0:Y:S04]  /*1cc50*/  SHFL.BFLY PT, R7, R4, 0x2, 0x1f ;  /* 0x0c401f0004077f89 */ /* 0x000e2800000e0000 */
[----:B------:R1:W-:Y:S04]  /*1cc60*/  STL.64 [R1+0x1e0], R4 ;  /* 0x0001e00401007387 */ /* 0x0003e80000100a00 */
[----:B------:R-:W2:Y:S01]  /*1cc70*/  LDL R20, [R1+0x1e4] ;  /* 0x0001e40001147983 */ /* 0x000ea20000100800 */
[----:B0-----:R-:W-:-:S03]  /*1cc80*/  FMNMX.FTZ R10, R4, R7, !PT ;  /* 0x00000007040a7209 */ /* 0x001fc60007810000 */
[----:B-1----:R-:W4:Y:S04]  /*1cc90*/  LDL.64 R4, [R1+0xb8] ;  /* 0x0000b80001047983 */ /* 0x002f280000100a00 */
        /* <DEDUP_REMOVED lines=32> */
.L_x_6846:
[----:B------:R-:W-:Y:S05]  /*1cea0*/  BSYNC B0 ;  /* 0x0000000000007941 */ /* 0x000fea0003800000 */
.L_x_6845:
        /* <DEDUP_REMOVED lines=9> */
.L_x_6848:
[----:B------:R-:W-:Y:S05]  /*1cf40*/  BSYNC B0 ;  /* 0x0000000000007941 */ /* 0x000fea0003800000 */
.L_x_6847:
        /* <DEDUP_REMOVED lines=38> */
[-C--:B--2---:R-:W-:Y:S01]  /*1d1b0*/  FMUL.FTZ R39, R39, R46.reuse ;  /* 0x0000002e27277220 */ /* 0x084fe20000410000 */
[----:B------:R-:W-:-:S03]  /*1d1c0*/  FMUL.FTZ R51, R38, R46 ;  /* 0x0000002e26337220 */ /* 0x000fc60000410000 */
[-C--:B------:R-:W-:Y:S01]  /*1d1d0*/  FFMA.FTZ R132, R57, R46.reuse, -R39 ;  /* 0x0000002e39847223 */ /* 0x080fe20000010827 */
[-C--:B------:R-:W-:Y:S01]  /*1d1e0*/  FFMA.FTZ R121, R68, R46.reuse, -R51 ;  /* 0x0000002e44797223 */ /* 0x080fe20000010833 */
[-C--:B------:R-:W-:Y:S01]  /*1d1f0*/  FFMA.FTZ R153, R8, R46.reuse, -R39 ;  /* 0x0000002e08997223 */ /* 0x080fe20000010827 */
[-C--:B------:R-:W-:Y:S01]  /*1d200*/  FFMA.FTZ R152, R66, R46.reuse, -R51 ;  /* 0x0000002e42987223 */ /* 0x080fe20000010833 */
[-C--:B------:R-:W-:Y:S01]  /*1d210*/  FFMA.FTZ R155, R59, R46.reuse, -R39 ;  /* 0x0000002e3b9b7223 */ /* 0x080fe20000010827 */
[-C--:B------:R-:W-:Y:S01]  /*1d220*/  FFMA.FTZ R120, R67, R46.reuse, -R51 ;  /* 0x0000002e43787223 */ /* 0x080fe20000010833 */
[----:B------:R-:W0:Y:S01]  /*1d230*/  MUFU.EX2 R132, R132 ;  /* 0x0000008400847308 */ /* 0x000e220000000800 */
[-C--:B------:R-:W-:Y:S01]  /*1d240*/  FFMA.FTZ R131, R58, R46.reuse, -R39 ;  /* 0x0000002e3a837223 */ /* 0x080fe20000010827 */
        /* <DEDUP_REMOVED lines=11> */
[-CC-:B------:R-:W-:Y:S01]  /*1d300*/  FFMA.FTZ R176, R75, R46.reuse, -R51.reuse ;  /* 0x0000002e4bb07223 */ /* 0x180fe20000010833 */
[-C--:B------:R-:W-:Y:S01]  /*1d310*/  FFMA.FTZ R127, R74, R46.reuse, -R51 ;  /* 0x0000002e4a7f7223 */ /* 0x080fe20000010833 */
[-CC-:B------:R-:W-:Y:S01]  /*1d320*/  FFMA.FTZ R126, R65, R46.reuse, -R39.reuse ;  /* 0x0000002e417e7223 */ /* 0x180fe20000010827 */
[----:B------:R-:W2:Y:S01]  /*1d330*/  MUFU.EX2 R153, R153 ;  /* 0x0000009900997308 */ /* 0x000ea20000000800 */
[-C--:B------:R-:W-:Y:S01]  /*1d340*/  FFMA.FTZ R116, R43, R46.reuse, -R39 ;  /* 0x0000002e2b747223 */ /* 0x080fe20000010827 */
[-C--:B------:R-:W-:Y:S01]  /*1d350*/  FFMA.FTZ R125, R77, R46.reuse, -R51 ;  /* 0x0000002e4d7d7223 */ /* 0x080fe20000010833 */
[-C--:B------:R-:W-:Y:S01]  /*1d360*/  FFMA.FTZ R179, R45, R46.reuse, -R39 ;  /* 0x0000002e2db37223 */ /* 0x080fe20000010827 */
[-CC-:B------:R-:W-:Y:S01]  /*1d370*/  FFMA.FTZ R178, R76, R46.reuse, -R51.reuse ;  /* 0x0000002e4cb27223 */ /* 0x180fe20000010833 */
[-C--:B------:R-:W-:Y:S01]  /*1d380*/  FFMA.FTZ R193, R48, R46.reuse, -R51 ;  /* 0x0000002e30c17223 */ /* 0x080fe20000010833 */
[-C--:B------:R-:W-:Y:S01]  /*1d390*/  FFMA.FTZ R173, R44, R46.reuse, -R39 ;  /* 0x0000002e2cad7223 */ /* 0x080fe20000010827 */
[-CC-:B------:R-:W-:Y:S01]  /*1d3a0*/  FFMA.FTZ R172, R47, R46.reuse, -R51.reuse ;  /* 0x0000002e2fac7223 */ /* 0x180fe20000010833 */
[----:B------:R-:W2:Y:S01]  /*1d3b0*/  MUFU.EX2 R152, R152 ;  /* 0x0000009800987308 */ /* 0x000ea20000000800 */
[-C--:B------:R-:W-:Y:S01]  /*1d3c0*/  FFMA.FTZ R174, R49, R46.reuse, -R51 ;  /* 0x0000002e31ae7223 */ /* 0x080fe20000010833 */
[-C--:B------:R-:W-:Y:S01]  /*1d3d0*/  FFMA.FTZ R175, R42, R46.reuse, -R39 ;  /* 0x0000002e2aaf7223 */ /* 0x080fe20000010827 */
        /* <DEDUP_REMOVED lines=29> */
[----:B------:R-:W1:Y:S01]  /*1d5b0*/  MUFU.EX2 R154, R154 ;  /* 0x0000009a009a7308 */ /* 0x000e620000000800 */
[----:B--2---:R-:W-:Y:S01]  /*1d5c0*/  FADD.FTZ R8, R153, R8 ;  /* 0x0000000899087221 */ /* 0x004fe20000010000 */
[----:B------:R-:W-:Y:S01]  /*1d5d0*/  FADD.FTZ R7, R152, R7 ;  /* 0x0000000798077221 */ /* 0x000fe20000010000 */
[C---:B------:R-:W-:Y:S01]  /*1d5e0*/  FMUL.FTZ R86, R122.reuse, R86 ;  /* 0x000000567a567220 */ /* 0x040fe20000410000 */
[C---:B------:R-:W-:Y:S01]  /*1d5f0*/  FMUL.FTZ R91, R122.reuse, R91 ;  /* 0x0000005b7a5b7220 */ /* 0x040fe20000410000 */
[C---:B------:R-:W-:Y:S01]  /*1d600*/  FMUL.FTZ R90, R122.reuse, R90 ;  /* 0x0000005a7a5a7220 */ /* 0x040fe20000410000 */
[C---:B------:R-:W-:Y:S01]  /*1d610*/  FMUL.FTZ R5, R122.reuse, R5 ;  /* 0x000000057a057220 */ /* 0x040fe20000410000 */
[----:B------:R-:W-:Y:S01]  /*1d620*/  FMUL.FTZ R4, R122, R4 ;  /* 0x000000047a047220 */ /* 0x000fe20000410000 */
[----:B------:R-:W2:Y:S01]  /*1d630*/  MUFU.EX2 R169, R169 ;  /* 0x000000a900a97308 */ /* 0x000ea20000000800 */
[----:B------:R-:W2:Y:S04]  /*1d640*/  LDL.64 R66, [R1+0x390] ;  /* 0x0003900001427983 */ /* 0x000ea80000100a00 */
[----:B------:R-:W2:Y:S03]  /*1d650*/  LDL.64 R68, [R1+0x3d0] ;  /* 0x0003d00001447983 */ /* 0x000ea60000100a00 */
[----:B------:R-:W2:Y:S01]  /*1d660*/  MUFU.EX2 R117, R117 ;  /* 0x0000007500757308 */ /* 0x000ea20000000800 */
[----:B---3--:R-:W-:Y:S01]  /*1d670*/  FADD.FTZ R8, R155, R8 ;  /* 0x000000089b087221 */ /* 0x008fe20000010000 */
[----:B----4-:R-:W-:Y:S01]  /*1d680*/  FADD.FTZ R7, R120, R7 ;  /* 0x0000000778077221 */ /* 0x010fe20000010000 */
[----:B------:R-:W3:Y:S04]  /*1d690*/  LDL.64 R76, [R1+0x380] ;  /* 0x00038000014c7983 */ /* 0x000ee80000100a00 */
[----:B------:R-:W4:Y:S01]  /*1d6a0*/  LDL.64 R70, [R1+0x3c0] ;  /* 0x0003c00001467983 */ /* 0x000f220000100a00 */
[----:B------:R-:W2:Y:S03]  /*1d6b0*/  MUFU.EX2 R130, R130 ;  /* 0x0000008200827308 */ /* 0x000ea60000000800 */
[----:B------:R-:W4:Y:S04]  /*1d6c0*/  LDL.64 R56, [R1+0x3e0] ;  /* 0x0003e00001387983 */ /* 0x000f280000100a00 */
[----:B------:R-:W4:Y:S01]  /*1d6d0*/  LDL.64 R60, [R1+0x258] ;  /* 0x00025800013c7983 */ /* 0x000f220000100a00 */
[----:B------:R-:W2:Y:S01]  /*1d6e0*/  MUFU.EX2 R168, R168 ;  /* 0x000000a800a87308 */ /* 0x000ea20000000800 */
[----:B0-----:R-:W-:Y:S01]  /*1d6f0*/  FADD.FTZ R8, R131, R8 ;  /* 0x0000000883087221 */ /* 0x001fe20000010000 */
[----:B-1----:R-:W-:Y:S01]  /*1d700*/  FADD.FTZ R6, R154, R7 ;  /* 0x000000079a067221 */ /* 0x002fe20000010000 */
[----:B------:R-:W4:Y:S04]  /*1d710*/  LDL.64 R74, [R1+0x3a0] ;  /* 0x0003a000014a7983 */ /* 0x000f280000100a00 */
[----:B------:R-:W4:Y:S01]  /*1d720*/  LDL.64 R72, [R1+0x3b0] ;  /* 0x0003b00001487983 */ /* 0x000f220000100a00 */
[----:B------:R-:W0:Y:S03]  /*1d730*/  MUFU.EX2 R171, R171 ;  /* 0x000000ab00ab7308 */ /* 0x000e260000000800 */
[----:B------:R-:W4:Y:S04]  /*1d740*/  LDL.64 R58, [R1+0x268] ;  /* 0x00026800013a7983 */ /* 0x000f280000100a00 */
[----:B------:R-:W4:Y:S01]  /*1d750*/  LDL.64 R62, [R1+0x248] ;  /* 0x00024800013e7983 */ /* 0x000f220000100a00 */
[----:B------:R-:W1:Y:S01]  /*1d760*/  MUFU.EX2 R129, R129 ;  /* 0x0000008100817308 */ /* 0x000e620000000800 */
[----:B--2---:R-:W-:Y:S01]  /*1d770*/  FADD.FTZ R43, R169, R8 ;  /* 0x00000008a92b7221 */ /* 0x004fe20000010000 */
[----:B------:R-:W-:Y:S01]  /*1d780*/  FADD.FTZ R7, R117, R6 ;  /* 0x0000000675077221 */ /* 0x000fe20000010000 */
[----:B------:R-:W2:Y:S05]  /*1d790*/  LDL.64 R64, [R1+0x3f0] ;  /* 0x0003f00001407983 */ /* 0x000eaa0000100a00 */
[----:B------:R-:W1:Y:S08]  /*1d7a0*/  MUFU.EX2 R128, R128 ;  /* 0x0000008000807308 */ /* 0x000e700000000800 */
[----:B------:R-:W1:Y:S01]  /*1d7b0*/  MUFU.EX2 R170, R170 ;  /* 0x000000aa00aa7308 */ /* 0x000e620000000800 */
[----:B------:R-:W-:Y:S01]  /*1d7c0*/  FADD.FTZ R38, R130, R43 ;  /* 0x0000002b82267221 */ /* 0x000fe20000010000 */
[----:B------:R-:W-:-:S06]  /*1d7d0*/  FADD.FTZ R6, R168, R7 ;  /* 0x00000007a8067221 */ /* 0x000fcc0000010000 */
[----:B------:R-:W1:Y:S01]  /*1d7e0*/  MUFU.EX2 R177, R177 ;  /* 0x000000b100b17308 */ /* 0x000e620000000800 */
[----:B------:R-:W-:-:S07]  /*1d7f0*/  FFMA.FTZ R8, R41, R46, -R39 ;  /* 0x0000002e29087223 */ /* 0x000fce0000010827 */
[----:B------:R-:W1:Y:S01]  /*1d800*/  MUFU.EX2 R176, R176 ;  /* 0x000000b000b07308 */ /* 0x000e620000000800 */
[----:B0-----:R-:W-:Y:S01]  /*1d810*/  FADD.FTZ R41, R171, R38 ;  /* 0x00000026ab297221 */ /* 0x001fe20000010000 */
[----:B-1----:R-:W-:Y:S01]  /*1d820*/  FADD.FTZ R7, R129, R6 ;  /* 0x0000000681077221 */ /* 0x002fe20000010000 */
[----:B------:R-:W2:Y:S05]  /*1d830*/  LDL.64 R50, [R1+0x2a8] ;  /* 0x0002a80001327983 */ /* 0x000eaa0000100a00 */
[----:B------:R-:W-:Y:S08]  /*1d840*/  MUFU.EX2 R127, R127 ;  /* 0x0000007f007f7308 */ /* 0x000ff00000000800 */
[----:B------:R-:W0:Y:S01]  /*1d850*/  MUFU.EX2 R126, R126 ;  /* 0x0000007e007e7308 */ /* 0x000e220000000800 */
[----:B------:R-:W-:Y:S01]  /*1d860*/  FADD.FTZ R6, R128, R41 ;  /* 0x0000002980067221 */ /* 0x000fe20000010000 */
[----:B------:R-:W-:Y:S01]  /*1d870*/  FADD.FTZ R7, R170, R7 ;  /* 0x00000007aa077221 */ /* 0x000fe20000010000 */
[----:B------:R-:W2:Y:S05]  /*1d880*/  LDL.64 R48, [R1+0x2b8] ;  /* 0x0002b80001307983 */ /* 0x000eaa0000100a00 */
[----:B------:R-:W-:Y:S08]  /*1d890*/  MUFU.EX2 R125, R125 ;  /* 0x0000007d007d7308 */ /* 0x000ff00000000800 */
[----:B------:R-:W1:Y:S01]  /*1d8a0*/  MUFU.EX2 R179, R179 ;  /* 0x000000b300b37308 */ /* 0x000e620000000800 */
[----:B------:R-:W-:Y:S01]  /*1d8b0*/  FADD.FTZ R41, R177, R6 ;  /* 0x00000006b1297221 */ /* 0x000fe20000010000 */
[----:B------:R-:W-:Y:S01]  /*1d8c0*/  FADD.FTZ R6, R176, R7 ;  /* 0x00000007b0067221 */ /* 0x000fe20000010000 */
[----:B------:R-:W2:Y:S05]  /*1d8d0*/  LDL.64 R44, [R1+0x2d8] ;  /* 0x0002d800012c7983 */ /* 0x000eaa0000100a00 */
        /* <DEDUP_REMOVED lines=11> */
[----:B------:R-:W-:Y:S08]  /*1d990*/  MUFU.EX2 R172, R172 ;  /* 0x000000ac00ac7308 */ /* 0x000ff00000000800 */
[----:B------:R-:W1:Y:S01]  /*1d9a0*/  MUFU.EX2 R8, R8 ;  /* 0x0000000800087308 */ /* 0x000e620000000800 */
[----:B------:R-:W-:Y:S01]  /*1d9b0*/  FADD.FTZ R38, R116, R41 ;  /* 0x0000002974267221 */ /* 0x000fe20000010000 */
[----:B------:R-:W-:-:S06]  /*1d9c0*/  FADD.FTZ R6, R178, R39 ;  /* 0x00000027b2067221 */ /* 0x000fcc0000010000 */
        /* <DEDUP_REMOVED lines=9> */
[----:B------:R-:W-:-:S04]  /*1da60*/  FADD.FTZ R41, R174, R39 ;  /* 0x00000027ae297221 */ /* 0x000fc80000010000 */
[----:B0-----:R-:W-:Y:S02]  /*1da70*/  FADD.FTZ R38, R190, R41 ;  /* 0x00000029be267221 */ /* 0x001fe40000010000 */
[----:B------:R-:W2:Y:S01]  /*1da80*/  LDL.64 R40, [R1+0x2f8] ;  /* 0x0002f80001287983 */ /* 0x000ea20000100a00 */
[----:B------:R-:W-:-:S05]  /*1da90*/  FADD.FTZ R39, R7, R6 ;  /* 0x0000000607277221 */ /* 0x000fca0000010000 */
[----:B------:R0:W-:Y:S01]  /*1daa0*/  STL.64 [R1+0x1f0], R38 ;  /* 0x0001f02601007387 */ /* 0x0001e20000100a00 */
[----:B------:R-:W-:Y:S06]  /*1dab0*/  BAR.SYNC.DEFER_BLOCKING 0xf, 0x100 ;  /* 0x03c4000000007b1d */ /* 0x000fec0000010000 */
[----:B0-----:R-:W2:Y:S04]  /*1dac0*/  LDL.64 R38, [R1+0x308] ;  /* 0x0003080001267983 */ /* 0x001ea80000100a00 */
        /* <DEDUP_REMOVED lines=404> */
[----:B---3--:R-:W-:Y:S04]  /*1f410*/  STL [R1+0x358], R86 ;  /* 0x0003585601007387 */ /* 0x008fe80000100800 */
[----:B------:R3:W-:Y:S04]  /*1f420*/  STL [R1+0x35c], R87 ;  /* 0x00035c5701007387 */ /* 0x0007e80000100800 */
[----:B------:R-:W-:Y:S04]  /*1f430*/  STL [R1+0x360], R88 ;  /* 0x0003605801007387 */ /* 0x000fe80000100800 */
        /* <DEDUP_REMOVED lines=511> */
.L_x_6850:
[----:B------:R-:W-:Y:S05]  /*21430*/  BSYNC B0 ;  /* 0x0000000000007941 */ /* 0x000fea0003800000 */
.L_x_6849:
        /* <DEDUP_REMOVED lines=9> */
.L_x_6828:
[----:B------:R-:W-:-:S13]  /*214d0*/  ISETP.GE.AND P0, PT, R0, R180, PT ;  /* 0x000000b40000720c */ /* 0x000fda0003f06270 */
[----:B------:R-:W-:Y:S05]  /*214e0*/  @!P0 BRA `(.L_x_6852) ;  /* 0x0000007c00e08947 */ /* 0x000fea0003800000 */
.L_x_6885:
[----:B------:R-:W0:Y:S04]  /*214f0*/  LDL R21, [R1+0x1c8] ;  /* 0x0001c80001157983 */ /* 0x000e280000100800 */
[----:B------:R-:W2:Y:S04]  /*21500*/  LDL R2, [R1+0x1d0] ;  /* 0x0001d00001027983 */ /* 0x000ea80000100800 */
[----:B------:R-:W3:Y:S01]  /*21510*/  LDL R3, [R1] ;  /* 0x0000000001037983 */ /* 0x000ee20000100800 */
[----:B01----:R-:W-:-:S05]  /*21520*/  VIADD R4, R21, 0x1 ;  /* 0x0000000115047836 */ /* 0x003fca0000000000 */
[----:B------:R-:W-:-:S13]  /*21530*/  ISETP.NE.AND P0, PT, R4, 0x2, PT ;  /* 0x000000020400780c */ /* 0x000fda0003f05270 */
[----:B------:R0:W5:Y:S04]  /*21540*/  @P0 LDL R6, [R1+0x1cc] ;  /* 0x0001cc0001060983 */ /* 0x0001680000100800 */
[----:B------:R-:W4:Y:S01]  /*21550*/  @!P0 LDL R5, [R1+0x1cc] ;  /* 0x0001cc0001058983 */ /* 0x000f220000100800 */
[----:B--2---:R-:W-:Y:S01]  /*21560*/  VIADD R2, R2, 0x1 ;  /* 0x0000000102027836 */ /* 0x004fe20000000000 */
[----:B---3--:R-:W-:Y:S02]  /*21570*/  LOP3.LUT R3, R3, 0x1, RZ, 0xfc, !PT ;  /* 0x0000000103037812 */ /* 0x008fe400078efcff */
[----:B------:R1:W-:Y:S04]  /*21580*/  STL [R1+0x1c8], R4 ;  /* 0x0001c80401007387 */ /* 0x0003e80000100800 */
[----:B------:R0:W-:Y:S04]  /*21590*/  STL [R1+0x1d0], R2 ;  /* 0x0001d00201007387 */ /* 0x0001e80000100800 */
[----:B------:R0:W-:Y:S01]  /*215a0*/  @!P0 STL [R1+0x1c8], RZ ;  /* 0x0001c8ff01008387 */ /* 0x0001e20000100800 */
[----:B------:R-:W-:Y:S01]  /*215b0*/  ISETP.NE.AND P1, PT, R3, 0x3, PT ;  /* 0x000000030300780c */ /* 0x000fe20003f25270 */
[----:B------:R-:W-:Y:S05]  /*215c0*/  YIELD ;  /* 0x0000000000007946 */ /* 0x000fea0003800000 */
[----:B------:R-:W-:Y:S01]  /*215d0*/  BSSY B0, `(.L_x_6853) ;  /* 0x0000006000007945 */ /* 0x000fe20003800000 */
[----:B-1----:R-:W-:Y:S01]  /*215e0*/  @!P0 IMAD.MOV.U32 R4, RZ, RZ, RZ ;  /* 0x000000ffff048224 */ /* 0x002fe200078e00ff */
[----:B----4-:R-:W-:-:S05]  /*215f0*/  @!P0 LOP3.LUT R6, R5, 0x1, RZ, 0x3c, !PT ;  /* 0x0000000105068812 */ /* 0x010fca00078e3cff */
[----:B------:R0:W-:Y:S01]  /*21600*/  @!P0 STL [R1+0x1cc], R6 ;  /* 0x0001cc0601008387 */ /* 0x0001e20000100800 */
[----:B------:R-:W-:Y:S05]  /*21610*/  @!P1 BRA `(.L_x_6854) ;  /* 0x0000000000049947 */ /* 0x000fea0003800000 */
[----:B------:R-:W-:Y:S01]  /*21620*/  BPT.TRAP 0x1 ;  /* 0x000000040000795c */ /* 0x000fe20000300000 */
.L_x_6854:
[----:B------:R-:W-:Y:S05]  /*21630*/  BSYNC B0 ;  /* 0x0000000000007941 */ /* 0x000fea0003800000 */
.L_x_6853:
        /* <DEDUP_REMOVED lines=9> */
.L_x_6856:
[----:B------:R-:W-:Y:S05]  /*216d0*/  BSYNC B0 ;  /* 0x0000000000007941 */ /* 0x000fea0003800000 */
.L_x_6855:
[----:B------:R-:W-:Y:S04]  /*216e0*/  BSSY B0, `(.L_x_6857) ;  /* 0x0000006000007945 */ /* 0x000fe80003800000 */
[----:B-1----:R-:W-:Y:S05]  /*216f0*/  @P0 BRA `(.L_x_6858) ;  /* 0x0000000000100947 */ /* 0x002fea0003800000 */
[----:B-----5:R-:W-:Y:S01]  /*21700*/  IMAD R2, R2, 0x8, R5 ;  /* 0x0000000802027824 */ /* 0x020fe200078e0205 */
[----:B------:R-:W-:-:S04]  /*21710*/  SHF.L.U32 R3, R3, 0x1f, RZ ;  /* 0x0000001f03037819 */ /* 0x000fc800000006ff */
[----:B------:R-:W1:Y:S02]  /*21720*/  SYNCS.PHASECHK.TRANS64.TRYWAIT P0, [R2+URZ], R3 ;  /* 0x00000003020075a7 */ /* 0x000e64000800017f */
[----:B-1----:R-:W-:Y:S05]  /*21730*/  @!P0 BRA `(.L_x_6859) ;  /* 0x0000018800b08947 */ /* 0x002fea0003800000 */
.L_x_6858:
[----:B------:R-:W-:Y:S05]  /*21740*/  BSYNC B0 ;  /* 0x0000000000007941 */ /* 0x000fea0003800000 */
.L_x_6857:
        /* <DEDUP_REMOVED lines=57> */
.L_x_6861:
[----:B------:R-:W-:Y:S05]  /*21ae0*/  BSYNC B0 ;  /* 0x0000000000007941 */ /* 0x000fea0003800000 */
.L_x_6860:
        /* <DEDUP_REMOVED lines=8> */
.L_x_6863:
[----:B------:R-:W-:Y:S05]  /*21b70*/  BSYNC B0 ;  /* 0x0000000000007941 */ /* 0x000fea0003800000 */
.L_x_6862:
[----:B------:R-:W-:Y:S04]  /*21b80*/  BSSY B0, `(.L_x_6864) ;  /* 0x0000004000007945 */ /* 0x000fe80003800000 */
[----:B-1----:R-:W-:Y:S05]  /*21b90*/  @P0 BRA `(.L_x_6865) ;  /* 0x0000000000080947 */ /* 0x002fea0003800000 */
[----:B------:R-:W1:Y:S02]  /*21ba0*/  SYNCS.PHASECHK.TRANS64.TRYWAIT P0, [R2+URZ], R3 ;  /* 0x00000003020075a7 */ /* 0x000e64000800017f */
[----:B-1----:R-:W-:Y:S05]  /*21bb0*/  @!P0 BRA `(.L_x_6866) ;  /* 0x0000018400a48947 */ /* 0x002fea0003800000 */
.L_x_6865:
[----:B------:R-:W-:Y:S05]  /*21bc0*/  BSYNC B0 ;  /* 0x0000000000007941 */ /* 0x000fea0003800000 */
.L_x_6864:
        /* <DEDUP_REMOVED lines=248> */
[----:B------:R-:W-:Y:S01]  /*22b50*/  IMAD.MOV.U32 R9, RZ, RZ, R3 ;  /* 0x000000ffff097224 */ /* 0x000fe200078e0003 */
        /* <DEDUP_REMOVED lines=91> */
[----:B------:R-:W-:Y:S01]  /*23110*/  R2UR UR6, R8 ;  /* 0x00000000080672ca */ /* 0x000fe200000e0000 */
[----:B------:R-:W2:Y:S01]  /*23120*/  LDL R12, [R1] ;  /* 0x00000000010c7983 */ /* 0x000ea20000100800 */
        /* <DEDUP_REMOVED lines=9> */
[----:B------:R-:W-:Y:S02]  /*231c0*/  R2UR UR4, R4 ;  /* 0x00000000040472ca */ /* 0x000fe400000e0000 */
[----:B------:R-:W-:Y:S02]  /*231d0*/  R2UR UR7, R9 ;  /* 0x00000000090772ca */ /* 0x000fe400000e0000 */
[----:B------:R-:W-:Y:S01]  /*231e0*/  R2UR UR6, R8 ;  /* 0x00000000080672ca */ /* 0x000fe200000e0000 */
[----:B------:R0:W5:Y:S01]  /*231f0*/  LDL R9, [R1+0xc] ;  /* 0x00000c0001097983 */ /* 0x0001620000100800 */
        /* <DEDUP_REMOVED lines=69> */
[----:B------:R-:W-:-:S03]  /*23650*/  LOP3.LUT R2, R12, 0x1, RZ, 0xfc, !PT ;  /* 0x000000010c027812 */ /* 0x000fc600078efcff */
        /* <DEDUP_REMOVED lines=8> */
.L_x_6868:
[----:B------:R-:W-:Y:S05]  /*236e0*/  BSYNC B0 ;  /* 0x0000000000007941 */ /* 0x000fea0003800000 */
.L_x_6867:
        /* <DEDUP_REMOVED lines=9> */
[----:B0-----:R-:W3:Y:S04]  /*23780*/  LDL.128 R8, [R1+0xe0] ;  /* 0x0000e00001087983 */ /* 0x001ee80000100c00 */
[----:B------:R-:W4:Y:S04]  /*23790*/  LDL.128 R4, [R1+0xd0] ;  /* 0x0000d00001047983 */ /* 0x000f280000100c00 */
[----:B--2---:R-:W2:Y:S04]  /*237a0*/  LD.E R15, desc[UR36][R2.64] ;  /* 0x00000024020f7980 */ /* 0x004ea8000c101900 */
[----:B------:R-:W4:Y:S01]  /*237b0*/  LDL.64 R2, [R1+0xf0] ;  /* 0x0000f00001027983 */ /* 0x000f220000100a00 */
[----:B---3--:R-:W-:Y:S01]  /*237c0*/  ISETP.GE.AND P1, PT, R9, 0x1, PT ;  /* 0x000000010900780c */ /* 0x008fe20003f26270 */
[----:B------:R-:W-:Y:S01]  /*237d0*/  BSSY B0, `(.L_x_6869) ;  /* 0x000007a000007945 */ /* 0x000fe20003800000 */
[-C--:B--2---:R-:W-:Y:S01]  /*237e0*/  FMUL.FTZ R12, R26, R15.reuse ;  /* 0x0000000f1a0c7220 */ /* 0x084fe20000410000 */
[-C--:B------:R-:W-:Y:S01]  /*237f0*/  FMUL.FTZ R26, R34, R15.reuse ;  /* 0x0000000f221a7220 */ /* 0x080fe20000410000 */
[----:B------:R-:W-:Y:S01]  /*23800*/  SHF.R.S32.HI R34, RZ, 0x1f, R57 ;  /* 0x0000001fff227819 */ /* 0x000fe20000011439 */
[----:B------:R-:W-:-:S03]  /*23810*/  FMUL.FTZ R74, R33, R15 ;  /* 0x0000000f214a7220 */ /* 0x000fc60000410000 */
[----:B------:R-:W-:Y:S01]  /*23820*/  LEA.HI R33, R34, R57, RZ, 0x7 ;  /* 0x0000003922217211 */ /* 0x000fe200078f38ff */
[----:B------:R-:W-:-:S03]  /*23830*/  FMUL.FTZ R72, R36, R15 ;  /* 0x0000000f24487220 */ /* 0x000fc60000410000 */
[----:B------:R-:W-:Y:S01]  /*23840*/  LOP3.LUT R36, R33, 0xffffff80, RZ, 0xc0, !PT ;  /* 0xffffff8021247812 */ /* 0x000fe200078ec0ff */
[-C--:B------:R-:W-:Y:S01]  /*23850*/  FMUL.FTZ R80, R28, R15.reuse ;  /* 0x0000000f1c507220 */ /* 0x080fe20000410000 */
[----:B------:R-:W-:-:S03]  /*23860*/  FMUL.FTZ R28, R35, R15 ;  /* 0x0000000f231c7220 */ /* 0x000fc60000410000 */
[----:B------:R-:W-:Y:S02]  /*23870*/  IMAD.IADD R35, R57, 0x1, -R36 ;  /* 0x0000000139237824 */ /* 0x000fe400078e0a24 */
[----:B------:R-:W-:Y:S01]  /*23880*/  FMUL.FTZ R70, R37, R15 ;  /* 0x0000000f25467220 */ /* 0x000fe20000410000 */
[----:B------:R-:W-:Y:S02]  /*23890*/  LEA.HI R34, R34, R57, RZ, 0x2 ;  /* 0x0000003922227211 */ /* 0x000fe400078f10ff */
[----:B------:R-:W-:Y:S01]  /*238a0*/  SHF.R.S32.HI R36, RZ, 0x1f, R35 ;  /* 0x0000001fff247819 */ /* 0x000fe20000011423 */
[-C--:B------:R-:W-:Y:S01]  /*238b0*/  FMUL.FTZ R78, R29, R15.reuse ;  /* 0x0000000f1d4e7220 */ /* 0x080fe20000410000 */
[----:B------:R-:W-:Y:S02]  /*238c0*/  FMUL.FTZ R58, R30, R15 ;  /* 0x0000000f1e3a7220 */ /* 0x000fe40000410000 */
        /* <DEDUP_REMOVED lines=8> */
[----:B------:R-:W-:Y:S01]  /*23950*/  LEA.HI R39, R39, R38, RZ, 0x3 ;  /* 0x0000002627277211 */ /* 0x000fe200078f18ff */
[-C--:B------:R-:W-:Y:S01]  /*23960*/  FMUL.FTZ R64, R41, R15.reuse ;  /* 0x0000000f29407220 */ /* 0x080fe20000410000 */
[----:B------:R-:W-:Y:S01]  /*23970*/  FMUL.FTZ R66, R40, R15 ;  /* 0x0000000f28427220 */ /* 0x000fe20000410000 */
[----:B------:R-:W-:Y:S02]  /*23980*/  LEA.HI R40, R57, R57, RZ, 0x1 ;  /* 0x0000003939287211 */ /* 0x000fe400078f08ff */
[----:B------:R-:W-:-:S02]  /*23990*/  LOP3.LUT R41, R39, 0xfffffff8, RZ, 0xc0, !PT ;  /* 0xfffffff827297812 */ /* 0x000fc400078ec0ff */
[----:B------:R-:W-:Y:S02]  /*239a0*/  SHF.R.S32.HI R39, RZ, 0x5, R36 ;  /* 0x00000005ff277819 */ /* 0x000fe40000011424 */
[----:B------:R-:W-:Y:S01]  /*239b0*/  LOP3.LUT R40, R40, 0x1ffffffe, RZ, 0xc0, !PT ;  /* 0x1ffffffe28287812 */ /* 0x000fe200078ec0ff */
[----:B------:R-:W-:Y:S01]  /*239c0*/  IMAD.IADD R38, R38, 0x1, -R41 ;  /* 0x0000000126267824 */ /* 0x000fe200078e0a29 */
[----:B----4-:R-:W-:Y:S01]  /*239d0*/  ISETP.NE.AND P0, PT, R2, 0x1, PT ;  /* 0x000000010200780c */ /* 0x010fe20003f05270 */
[----:B------:R-:W-:Y:S02]  /*239e0*/  IMAD R39, R56, 0x4, R39 ;  /* 0x0000000438277824 */ /* 0x000fe400078e0227 */
[----:B------:R-:W-:Y:S02]  /*239f0*/  IMAD.IADD R40, R57, 0x1, -R40 ;  /* 0x0000000139287824 */ /* 0x000fe400078e0a28 */
[----:B------:R-:W-:-:S04]  /*23a00*/  IMAD.U32 R39, R39, 0x10, R38 ;  /* 0x0000001027277824 */ /* 0x000fc800078e0026 */
[----:B------:R-:W-:-:S04]  /*23a10*/  IMAD R36, R40, 0x8, R39 ;  /* 0x0000000828247824 */ /* 0x000fc800078e0227 */
[----:B------:R-:W-:-:S04]  /*23a20*/  @P0 IMAD.HI.U32 R3, R36, R3, RZ ;  /* 0x0000000324030227 */ /* 0x000fc800078e00ff */
[-C--:B------:R-:W-:Y:S01]  /*23a30*/  FMUL.FTZ R60, R44, R15.reuse ;  /* 0x0000000f2c3c7220 */ /* 0x080fe20000410000 */
[----:B------:R-:W-:Y:S01]  /*23a40*/  @P0 SHF.R.U32.HI R36, RZ, R20, R3 ;  /* 0x00000014ff240219 */ /* 0x000fe20000011603 */
[----:B------:R-:W-:Y:S01]  /*23a50*/  IMAD.SHL.U32 R20, R0, 0x40, RZ ;  /* 0x0000004000147824 */ /* 0x000fe200078e00ff */
[----:B------:R-:W-:Y:S01]  /*23a60*/  LOP3.LUT R2, R37, 0x7ffffffc, RZ, 0xc0, !PT ;  /* 0x7ffffffc25027812 */ /* 0x000fe200078ec0ff */
[-C--:B------:R-:W-:Y:S02]  /*23a70*/  FMUL.FTZ R13, R24, R15.reuse ;  /* 0x0000000f180d7220 */ /* 0x080fe40000410000 */
[----:B------:R-:W0:Y:S01]  /*23a80*/  SHFL.IDX PT, R44, R36, RZ, 0x1c1f ;  /* 0x001c1fff242c7589 */ /* 0x000e2200000e0000 */
[-C--:B------:R-:W-:Y:S01]  /*23a90*/  FMUL.FTZ R24, R25, R15.reuse ;  /* 0x0000000f19187220 */ /* 0x080fe20000410000 */
[-C--:B------:R-:W-:Y:S01]  /*23aa0*/  FMUL.FTZ R14, R27, R15.reuse ;  /* 0x0000000f1b0e7220 */ /* 0x080fe20000410000 */
[----:B------:R-:W-:Y:S01]  /*23ab0*/  FMUL.FTZ R25, R31, R15 ;  /* 0x0000000f1f197220 */ /* 0x000fe20000410000 */
[----:B------:R-:W-:-:S02]  /*23ac0*/  IMAD.IADD R35, R35, 0x1, -R2 ;  /* 0x0000000123237824 */ /* 0x000fc400078e0a02 */
[-C--:B------:R-:W-:Y:S01]  /*23ad0*/  FMUL.FTZ R76, R32, R15.reuse ;  /* 0x0000000f204c7220 */ /* 0x080fe20000410000 */
        /* <DEDUP_REMOVED lines=18> */
[----:B------:R-:W2:Y:S08]  /*23c00*/  MUFU.TANH R24, R24 ;  /* 0x0000001800187308 */ /* 0x000eb00000002400 */
        /* <DEDUP_REMOVED lines=27> */
[----:B------:R0:W0:Y:S08]  /*23dc0*/  MUFU.TANH R48, R53 ;  /* 0x0000003500307308 */ /* 0x0000300000002400 */
[----:B------:R-:W1:Y:S08]  /*23dd0*/  MUFU.TANH R39, R39 ;  /* 0x0000002700277308 */ /* 0x000e700000002400 */
[----:B------:R-:W1:Y:S01]  /*23de0*/  MUFU.TANH R38, R38 ;  /* 0x0000002600267308 */ /* 0x000e620000002400 */
[----:B------:R-:W-:-:S02]  /*23df0*/  IMAD.IADD R15, R2, 0x1, R7 ;  /* 0x00000001020f7824 */ /* 0x000fc400078e0207 */
[----:B------:R-:W-:Y:S02]  /*23e00*/  IMAD.IADD R37, R2, 0x1, R3 ;  /* 0x0000000102257824 */ /* 0x000fe400078e0203 */
        /* <DEDUP_REMOVED lines=14> */
.L_x_6872:
[----:B------:R-:W-:-:S13]  /*23ef0*/  ISETP.NE.AND P0, PT, R9, 0x1, PT ;  /* 0x000000010900780c */ /* 0x000fda0003f05270 */
[----:B------:R-:W-:-:S05]  /*23f00*/  @P0 IMAD.HI.U32 R6, R7, R10, RZ ;  /* 0x0000000a07060227 */ /* 0x000fca00078e00ff */
[----:B------:R-:W-:-:S07]  /*23f10*/  @P0 SHF.R.U32.HI R7, RZ, R11, R6 ;  /* 0x0000000bff070219 */ /* 0x000fce0000011606 */
.L_x_6873:
[----:B------:R-:W-:Y:S05]  /*23f20*/  BSYNC B1 ;  /* 0x0000000000017941 */ /* 0x000fea0003800000 */
.L_x_6871:
[----:B------:R-:W-:-:S04]  /*23f30*/  IMAD R6, R7, R9, -R20 ;  /* 0x0000000907067224 */ /* 0x000fc800078e0a14 */
[----:B------:R-:W-:-:S05]  /*23f40*/  IMAD R6, R35, -0x2, R6 ;  /* 0xfffffffe23067824 */ /* 0x000fca00078e0206 */
[----:B------:R-:W-:Y:S02]  /*23f50*/  VIMNMX R3, R3, R6, !PT ;  /* 0x0000000603037248 */ /* 0x000fe40007fe0100 */
[----:B------:R-:W-:-:S07]  /*23f60*/  VIADDMNMX R2, R6, R9, R2, PT ;  /* 0x0000000906027246 */ /* 0x000fce0003800102 */
.L_x_6870:
[----:B------:R-:W-:Y:S05]  /*23f70*/  BSYNC B0 ;  /* 0x0000000000007941 */ /* 0x000fea0003800000 */
.L_x_6869:
        /* <DEDUP_REMOVED lines=70> */
[----:B-1----:R-:W-:Y:S02]  /*243e0*/  FSEL R57, R13, -INF , !P6 ;  /* 0xff8000000d397808 */ /* 0x002fe40007000000 */
[----:B------:R-:W-:Y:S01]  /*243f0*/  ISETP.GE.AND P6, PT, R8, 0x3a, PT ;  /* 0x0000003a0800780c */ /* 0x000fe20003fc6270 */
[----:B0-----:R-:W-:-:S03]  /*24400*/  IMAD.IADD R8, R37, 0x1, R36 ;  /* 0x0000000125087824 */ /* 0x001fc600078e0224 */
        /* <DEDUP_REMOVED lines=17> */
.L_x_6877:
[----:B------:R-:W-:-:S13]  /*24520*/  ISETP.NE.AND P6, PT, R9, 0x1, PT ;  /* 0x000000010900780c */ /* 0x000fda0003fc5270 */
[----:B------:R-:W-:-:S05]  /*24530*/  @P6 IMAD.HI.U32 R10, R5, R10, RZ ;  /* 0x0000000a050a6227 */ /* 0x000fca00078e00ff */
[----:B------:R-:W-:-:S07]  /*24540*/  @P6 SHF.R.U32.HI R5, RZ, R11, R10 ;  /* 0x0000000bff056219 */ /* 0x000fce000001160a */
.L_x_6878:
[----:B------:R-:W-:Y:S05]  /*24550*/  BSYNC B1 ;  /* 0x0000000000017941 */ /* 0x000fea0003800000 */
.L_x_6876:
[----:B------:R-:W-:-:S04]  /*24560*/  IMAD R20, R5, R9, -R20 ;  /* 0x0000000905147224 */ /* 0x000fc800078e0a14 */
[----:B------:R-:W-:-:S05]  /*24570*/  IMAD R35, R35, -0x2, R20 ;  /* 0xfffffffe23237824 */ /* 0x000fca00078e0214 */
[----:B------:R-:W-:Y:S02]  /*24580*/  VIADDMNMX R2, R35, R9, R2, PT ;  /* 0x0000000923027246 */ /* 0x000fe40003800102 */
[----:B------:R-:W-:-:S07]  /*24590*/  VIMNMX R8, R8, R35, !PT ;  /* 0x0000002308087248 */ /* 0x000fce0007fe0100 */
.L_x_6875:
[----:B------:R-:W-:Y:S05]  /*245a0*/  BSYNC B0 ;  /* 0x0000000000007941 */ /* 0x000fea0003800000 */
.L_x_6874:
[C---:B------:R-:W-:Y:S02]  /*245b0*/  ISETP.GT.AND P0, PT, R8.reuse, 0x1, !P0 ;  /* 0x000000010800780c */ /* 0x040fe40004704270 */
[----:B------:R-:W-:Y:S02]  /*245c0*/  ISETP.GT.AND P1, PT, R8, 0x8, !P1 ;  /* 0x000000080800780c */ /* 0x000fe40004f24270 */
[C---:B------:R-:W-:Y:S02]  /*245d0*/  ISETP.LT.OR P0, PT, R2.reuse, 0x2, P0 ;  /* 0x000000020200780c */ /* 0x040fe40000701670 */
[----:B------:R-:W-:Y:S02]  /*245e0*/  ISETP.LT.OR P1, PT, R2, 0x9, P1 ;  /* 0x000000090200780c */ /* 0x000fe40000f21670 */
[----:B------:R-:W-:Y:S02]  /*245f0*/  FSEL R62, R14, -INF , !P0 ;  /* 0xff8000000e3e7808 */ /* 0x000fe40004000000 */
[----:B------:R-:W-:Y:S01]  /*24600*/  ISETP.NE.AND P0, PT, R7, RZ, PT ;  /* 0x000000ff0700720c */ /* 0x000fe20003f05270 */
[----:B------:R-:W2:Y:S01]  /*24610*/  LDL R14, [R1+0x200] ;  /* 0x00020000010e7983 */ /* 0x000ea20000100800 */
[----:B------:R-:W-:-:S02]  /*24620*/  FSEL R58, R58, -INF , !P1 ;  /* 0xff8000003a3a7808 */ /* 0x000fc40004800000 */
[----:B------:R-:W-:Y:S02]  /*24630*/  ISETP.GT.AND P0, PT, R8, 0x9, !P0 ;  /* 0x000000090800780c */ /* 0x000fe40004704270 */
[----:B------:R-:W-:Y:S02]  /*24640*/  ISETP.NE.AND P1, PT, R24, RZ, PT ;  /* 0x000000ff1800720c */ /* 0x000fe40003f25270 */
[----:B------:R-:W-:Y:S02]  /*24650*/  ISETP.LT.OR P0, PT, R2, 0xa, P0 ;  /* 0x0000000a0200780c */ /* 0x000fe40000701670 */
[----:B------:R-:W-:Y:S02]  /*24660*/  ISETP.NE.AND P6, PT, R46, RZ, PT ;  /* 0x000000ff2e00720c */ /* 0x000fe40003fc5270 */
[----:B------:R-:W-:Y:S02]  /*24670*/  FSEL R54, R25, -INF , !P0 ;  /* 0xff80000019367808 */ /* 0x000fe40004000000 */
[----:B------:R-:W-:-:S02]  /*24680*/  ISETP.GT.AND P0, PT, R8, 0x10, !P1 ;  /* 0x000000100800780c */ /* 0x000fc40004f04270 */
        /* <DEDUP_REMOVED lines=12> */
[----:B------:R-:W-:Y:S02]  /*24750*/  ISETP.GT.AND P1, PT, R8, 0x28, !P1 ;  /* 0x000000280800780c */ /* 0x000fe40004f24270 */
[----:B------:R-:W-:Y:S02]  /*24760*/  ISETP.LT.OR P0, PT, R2, 0x1a, P0 ;  /* 0x0000001a0200780c */ /* 0x000fe40000701670 */
[----:B------:R-:W-:Y:S02]  /*24770*/  ISETP.NE.AND P6, PT, R13, RZ, PT ;  /* 0x000000ff0d00720c */ /* 0x000fe40003fc5270 */
[----:B------:R-:W-:-:S02]  /*24780*/  FSEL R46, R30, -INF , !P0 ;  /* 0xff8000001e2e7808 */ /* 0x000fc40004000000 */
[----:B------:R-:W-:-:S04]  /*24790*/  ISETP.NE.AND P0, PT, R55, RZ, PT ;  /* 0x000000ff3700720c */ /* 0x000fc80003f05270 */
[----:B------:R-:W-:-:S04]  /*247a0*/  ISETP.GT.AND P0, PT, R8, 0x20, !P0 ;  /* 0x000000200800780c */ /* 0x000fc80004704270 */
[----:B------:R-:W-:-:S04]  /*247b0*/  ISETP.LT.OR P0, PT, R2, 0x21, P0 ;  /* 0x000000210200780c */ /* 0x000fc80000701670 */
[----:B------:R-:W-:Y:S02]  /*247c0*/  FSEL R44, R31, -INF , !P0 ;  /* 0xff8000001f2c7808 */ /* 0x000fe40004000000 */
[----:B------:R-:W-:Y:S02]  /*247d0*/  ISETP.NE.AND P0, PT, R6, RZ, PT ;  /* 0x000000ff0600720c */ /* 0x000fe40003f05270 */
[----:B------:R-:W3:Y:S02]  /*247e0*/  LDL.64 R6, [R1+0x1e0] ;  /* 0x0001e00001067983 */ /* 0x000ee40000100a00 */
[----:B------:R-:W-:-:S04]  /*247f0*/  ISETP.GT.AND P0, PT, R8, RZ, !P0 ;  /* 0x000000ff0800720c */ /* 0x000fc80004704270 */
[----:B------:R-:W-:-:S04]  /*24800*/  ISETP.LT.OR P0, PT, R2, 0x1, P0 ;  /* 0x000000010200780c */ /* 0x000fc80000701670 */
[----:B------:R-:W-:Y:S02]  /*24810*/  FSEL R68, R12, -INF , !P0 ;  /* 0xff8000000c447808 */ /* 0x000fe40004000000 */
[----:B------:R-:W-:-:S04]  /*24820*/  ISETP.NE.AND P0, PT, R59, RZ, PT ;  /* 0x000000ff3b00720c */ /* 0x000fc80003f05270 */
[----:B------:R-:W-:-:S04]  /*24830*/  ISETP.GT.AND P0, PT, R8, 0x21, !P0 ;  /* 0x000000210800780c */ /* 0x000fc80004704270 */
[----:B------:R-:W-:Y:S02]  /*24840*/  ISETP.LT.OR P0, PT, R2, 0x22, P0 ;  /* 0x000000220200780c */ /* 0x000fe40000701670 */
[----:B------:R-:W-:Y:S02]  /*24850*/  ISETP.GT.AND P2, PT, R8, 0x29, !P2 ;  /* 0x000000290800780c */ /* 0x000fe40005744270 */
[----:B------:R-:W-:Y:S02]  /*24860*/  ISETP.LT.OR P1, PT, R2, 0x29, P1 ;  /* 0x000000290200780c */ /* 0x000fe40000f21670 */
[----:B------:R-:W-:Y:S02]  /*24870*/  FSEL R45, R27, -INF , !P0 ;  /* 0xff8000001b2d7808 */ /* 0x000fe40004000000 */
[C---:B------:R-:W-:Y:S02]  /*24880*/  ISETP.GT.AND P3, PT, R8.reuse, 0x30, !P3 ;  /* 0x000000300800780c */ /* 0x040fe40005f64270 */
[----:B------:R-:W-:-:S02]  /*24890*/  ISETP.GT.AND P4, PT, R8, 0x31, !P4 ;  /* 0x000000310800780c */ /* 0x000fc40006784270 */
[C---:B------:R-:W-:Y:S02]  /*248a0*/  ISETP.GT.AND P5, PT, R8.reuse, 0x38, !P5 ;  /* 0x000000380800780c */ /* 0x040fe40006fa4270 */
[----:B------:R-:W-:Y:S02]  /*248b0*/  ISETP.GT.AND P6, PT, R8, 0x39, !P6 ;  /* 0x000000390800780c */ /* 0x000fe400077c4270 */
[C---:B------:R-:W-:Y:S02]  /*248c0*/  ISETP.LT.OR P2, PT, R2.reuse, 0x2a, P2 ;  /* 0x0000002a0200780c */ /* 0x040fe40001741670 */
[----:B------:R-:W-:Y:S02]  /*248d0*/  FSEL R43, R43, -INF , !P1 ;  /* 0xff8000002b2b7808 */ /* 0x000fe40004800000 */
[----:B------:R-:W-:Y:S02]  /*248e0*/  ISETP.LT.OR P3, PT, R2, 0x31, P3 ;  /* 0x000000310200780c */ /* 0x000fe40001f61670 */
[----:B------:R-:W-:-:S02]  /*248f0*/  FSEL R42, R42, -INF , !P2 ;  /* 0xff8000002a2a7808 */ /* 0x000fc40005000000 */
[C---:B------:R-:W-:Y:S02]  /*24900*/  ISETP.LT.OR P4, PT, R2.reuse, 0x32, P4 ;  /* 0x000000320200780c */ /* 0x040fe40002781670 */
[----:B------:R-:W-:Y:S02]  /*24910*/  FSEL R41, R41, -INF , !P3 ;  /* 0xff80000029297808 */ /* 0x000fe40005800000 */
[----:B------:R-:W-:Y:S02]  /*24920*/  ISETP.LT.OR P5, PT, R2, 0x39, P5 ;  /* 0x000000390200780c */ /* 0x000fe40002fa1670 */
[----:B------:R-:W-:Y:S02]  /*24930*/  FSEL R40, R40, -INF , !P4 ;  /* 0xff80000028287808 */ /* 0x000fe40006000000 */
[----:B------:R-:W-:Y:S02]  /*24940*/  ISETP.LT.OR P6, PT, R2, 0x3a, P6 ;  /* 0x0000003a0200780c */ /* 0x000fe400037c1670 */
[----:B------:R-:W-:-:S02]  /*24950*/  FSEL R39, R39, -INF , !P5 ;  /* 0xff80000027277808 */ /* 0x000fc40006800000 */
[----:B------:R-:W-:Y:S02]  /*24960*/  FSEL R38, R38, -INF , !P6 ;  /* 0xff80000026267808 */ /* 0x000fe40007000000 */
[----:B---3--:R-:W-:-:S04]  /*24970*/  FMNMX.FTZ R3, R57, R6, !PT ;  /* 0x0000000639037209 */ /* 0x008fc80007810000 */
        /* <DEDUP_REMOVED lines=33> */
[----:B------:R-:W3:Y:S01]  /*24b90*/  LDL R20, [R1+0x1e4] ;  /* 0x0001e40001147983 */ /* 0x000ee20000100800 */
[----:B0-----:R-:W-:-:S03]  /*24ba0*/  FMNMX.FTZ R8, R2, R5, !PT ;  /* 0x0000000502087209 */ /* 0x001fc60007810000 */
[----:B-1----:R-:W4:Y:S04]  /*24bb0*/  LDL.64 R2, [R1+0xb8] ;  /* 0x0000b80001027983 */ /* 0x002f280000100a00 */
[----:B------:R-:W0:Y:S02]  /*24bc0*/  SHFL.BFLY PT, R5, R8, 0x1, 0x1f ;  /* 0x0c201f0008057f89 */ /* 0x000e2400000e0000 */
[----:B0-----:R-:W-:Y:S02]  /*24bd0*/  FMNMX.FTZ R10, R8, R5, !PT ;  /* 0x00000005080a7209 */ /* 0x001fe40007810000 */
[----:B------:R-:W5:Y:S04]  /*24be0*/  LDL.64 R4, [R1+0x1f0] ;  /* 0x0001f00001047983 */ /* 0x000f680000100a00 */
[----:B------:R-:W-:Y:S04]  /*24bf0*/  STL [R1+0x1e0], R10 ;  /* 0x0001e00a01007387 */ /* 0x000fe80000100800 */
[----:B------:R-:W2:Y:S04]  /*24c00*/  LDL R11, [R1+0x1e0] ;  /* 0x0001e000010b7983 */ /* 0x000ea80000100800 */
[----:B---3--:R-:W0:Y:S02]  /*24c10*/  SHFL.BFLY PT, R9, R20, 0x2, 0x1f ;  /* 0x0c401f0014097f89 */ /* 0x008e2400000e0000 */
[----:B0-----:R-:W-:-:S05]  /*24c20*/  FMNMX.FTZ R9, R9, R20, !PT ;  /* 0x0000001409097209 */ /* 0x001fca0007810000 */
[----:B------:R-:W0:Y:S01]  /*24c30*/  SHFL.BFLY PT, R12, R9, 0x1, 0x1f ;  /* 0x0c201f00090c7f89 */ /* 0x000e2200000e0000 */
[----:B--2---:R-:W-:Y:S02]  /*24c40*/  FSETP.NEU.FTZ.AND P0, PT, R11, -INF , PT ;  /* 0xff8000000b00780b */ /* 0x004fe40003f1d000 */
        /* <DEDUP_REMOVED lines=27> */
.L_x_6880:
[----:B------:R-:W-:Y:S05]  /*24e00*/  BSYNC B0 ;  /* 0x0000000000007941 */ /* 0x000fea0003800000 */
.L_x_6879:
        /* <DEDUP_REMOVED lines=9> */
.L_x_6882:
[----:B------:R-:W-:Y:S05]  /*24ea0*/  BSYNC B0 ;  /* 0x0000000000007941 */ /* 0x000fea0003800000 */
.L_x_6881:
[----:B------:R-:W0:Y:S04]  /*24eb0*/  LDL R55, [R1+0x200] ;  /* 0x0002000001377983 */ /* 0x000e280000100800 */
[----:B------:R-:W0:Y:S04]  /*24ec0*/  LDL.64 R8, [R1+0x1e0] ;  /* 0x0001e00001087983 */ /* 0x000e280000100a00 */
        /* <DEDUP_REMOVED lines=30> */
[C---:B0-----:R-:W-:Y:S01]  /*250b0*/  FMUL.FTZ R4, R8.reuse, R55 ;  /* 0x0000003708047220 */ /* 0x041fe20000410000 */
[----:B------:R-:W-:-:S04]  /*250c0*/  FSETP.NEU.FTZ.AND P0, PT, R8, -INF , PT ;  /* 0xff8000000800780b */ /* 0x000fc80003f1d000 */
[----:B------:R-:W-:Y:S02]  /*250d0*/  FSEL R59, R4, RZ, P0 ;  /* 0x000000ff043b7208 */ /* 0x000fe40000000000 */
[----:B------:R-:W4:Y:S01]  /*250e0*/  LDL.64 R4, [R1+0x238] ;  /* 0x0002380001047983 */ /* 0x000f220000100a00 */
[----:B------:R-:W-:Y:S02]  /*250f0*/  FSETP.NEU.FTZ.AND P0, PT, R9, -INF , PT ;  /* 0xff8000000900780b */ /* 0x000fe40003f1d000 */
[-C--:B------:R-:W-:Y:S01]  /*25100*/  FFMA.FTZ R174, R49, R55.reuse, -R59 ;  /* 0x0000003731ae7223 */ /* 0x080fe2000001083b */
[----:B------:R-:W-:-:S05]  /*25110*/  FMUL.FTZ R49, R9, R55 ;  /* 0x0000003709317220 */ /* 0x000fca0000410000 */
[----:B------:R-:W-:Y:S01]  /*25120*/  FSEL R49, R49, RZ, P0 ;  /* 0x000000ff31317208 */ /* 0x000fe20000000000 */
[----:B------:R-:W-:-:S04]  /*25130*/  FFMA.FTZ R152, R57, R55, -R59 ;  /* 0x0000003739987223 */ /* 0x000fc8000001083b */
[-CC-:B------:R-:W-:Y:S01]  /*25140*/  FFMA.FTZ R132, R68, R55.reuse, -R49.reuse ;  /* 0x0000003744847223 */ /* 0x180fe20000010831 */
[-C--:B------:R-:W-:Y:S01]  /*25150*/  FFMA.FTZ R153, R62, R55.reuse, -R49 ;  /* 0x000000373e997223 */ /* 0x080fe20000010831 */
[-C--:B------:R-:W-:Y:S01]  /*25160*/  FFMA.FTZ R121, R82, R55.reuse, -R59 ;  /* 0x0000003752797223 */ /* 0x080fe2000001083b */
[----:B------:R-:W2:Y:S01]  /*25170*/  MUFU.EX2 R152, R152 ;  /* 0x0000009800987308 */ /* 0x000ea20000000800 */
        /* <DEDUP_REMOVED lines=14> */
[-CC-:B------:R-:W-:Y:S01]  /*25260*/  FFMA.FTZ R176, R66, R55.reuse, -R59.reuse ;  /* 0x0000003742b07223 */ /* 0x180fe2000001083b */
[----:B------:R-:W1:Y:S01]  /*25270*/  MUFU.EX2 R153, R153 ;  /* 0x0000009900997308 */ /* 0x000e620000000800 */
[-C--:B------:R-:W-:Y:S01]  /*25280*/  FFMA.FTZ R127, R64, R55.reuse, -R59 ;  /* 0x00000037407f7223 */ /* 0x080fe2000001083b */
[-CC-:B------:R-:W-:Y:S01]  /*25290*/  FFMA.FTZ R126, R45, R55.reuse, -R49.reuse ;  /* 0x000000372d7e7223 */ /* 0x180fe20000010831 */
[-C--:B------:R-:W-:Y:S01]  /*252a0*/  FFMA.FTZ R173, R41, R55.reuse, -R49 ;  /* 0x0000003729ad7223 */ /* 0x080fe20000010831 */
[-C--:B------:R-:W-:Y:S01]  /*252b0*/  FFMA.FTZ R125, R60, R55.reuse, -R59 ;  /* 0x000000373c7d7223 */ /* 0x080fe2000001083b */
[-CC-:B------:R-:W-:Y:S01]  /*252c0*/  FFMA.FTZ R179, R43, R55.reuse, -R49.reuse ;  /* 0x000000372bb37223 */ /* 0x180fe20000010831 */
[-C--:B------:R-:W-:Y:S01]  /*252d0*/  FFMA.FTZ R116, R42, R55.reuse, -R49 ;  /* 0x000000372a747223 */ /* 0x080fe20000010831 */
[-CC-:B------:R-:W-:Y:S01]  /*252e0*/  FFMA.FTZ R178, R56, R55.reuse, -R59.reuse ;  /* 0x0000003738b27223 */ /* 0x180fe2000001083b */
[----:B------:R-:W1:Y:S01]  /*252f0*/  MUFU.EX2 R121, R121 ;  /* 0x0000007900797308 */ /* 0x000e620000000800 */
[----:B--2---:R-:W-:Y:S01]  /*25300*/  FADD.FTZ R6, R152, R6 ;  /* 0x0000000698067221 */ /* 0x004fe20000010000 */
[-CC-:B------:R-:W-:Y:S01]  /*25310*/  FFMA.FTZ R190, R53, R55.reuse, -R59.reuse ;  /* 0x0000003735be7223 */ /* 0x180fe2000001083b */
[-C--:B------:R-:W-:Y:S01]  /*25320*/  FFMA.FTZ R172, R51, R55.reuse, -R59 ;  /* 0x0000003733ac7223 */ /* 0x080fe2000001083b */
[-C--:B------:R-:W-:Y:S01]  /*25330*/  FFMA.FTZ R175, R39, R55.reuse, -R49 ;  /* 0x0000003727af7223 */ /* 0x080fe20000010831 */
[----:B------:R-:W-:Y:S01]  /*25340*/  FFMA.FTZ R9, R48, R55, -R59 ;  /* 0x0000003730097223 */ /* 0x000fe2000001083b */
[C---:B---3--:R-:W-:Y:S01]  /*25350*/  FMUL.FTZ R35, R135.reuse, R35 ;  /* 0x0000002387237220 */ /* 0x048fe20000410000 */
[C---:B------:R-:W-:Y:S01]  /*25360*/  FMUL.FTZ R34, R135.reuse, R34 ;  /* 0x0000002287227220 */ /* 0x040fe20000410000 */
[----:B------:R-:W2:Y:S01]  /*25370*/  MUFU.EX2 R155, R155 ;  /* 0x0000009b009b7308 */ /* 0x000ea20000000800 */
[C---:B----4-:R-:W-:Y:S01]  /*25380*/  FMUL.FTZ R37, R134.reuse, R37 ;  /* 0x0000002586257220 */ /* 0x050fe20000410000 */
[----:B------:R-:W-:Y:S01]  /*25390*/  FMUL.FTZ R36, R134, R36 ;  /* 0x0000002486247220 */ /* 0x000fe20000410000 */
[C---:B------:R-:W-:Y:S01]  /*253a0*/  FMUL.FTZ R33, R135.reuse, R33 ;  /* 0x0000002187217220 */ /* 0x040fe20000410000 */
[C---:B------:R-:W-:Y:S01]  /*253b0*/  FMUL.FTZ R32, R135.reuse, R32 ;  /* 0x0000002087207220 */ /* 0x040fe20000410000 */
[C---:B------:R-:W-:Y:S01]  /*253c0*/  FMUL.FTZ R31, R135.reuse, R31 ;  /* 0x0000001f871f7220 */ /* 0x040fe20000410000 */
[C---:B------:R-:W-:Y:S01]  /*253d0*/  FMUL.FTZ R30, R135.reuse, R30 ;  /* 0x0000001e871e7220 */ /* 0x040fe20000410000 */
[C---:B------:R-:W-:Y:S01]  /*253e0*/  FMUL.FTZ R27, R135.reuse, R27 ;  /* 0x0000001b871b7220 */ /* 0x040fe20000410000 */
[----:B------:R-:W3:Y:S01]  /*253f0*/  MUFU.EX2 R120, R120 ;  /* 0x0000007800787308 */ /* 0x000ee20000000800 */
        /* <DEDUP_REMOVED lines=16> */
[----:B-1----:R-:W-:Y:S01]  /*25500*/  FADD.FTZ R8, R153, R8 ;  /* 0x0000000899087221 */ /* 0x002fe20000010000 */
[----:B------:R-:W-:Y:S01]  /*25510*/  FADD.FTZ R7, R121, R6 ;  /* 0x0000000679077221 */ /* 0x000fe20000010000 */
[C---:B------:R-:W-:Y:S01]  /*25520*/  FMUL.FTZ R85, R134.reuse, R85 ;  /* 0x0000005586557220 */ /* 0x040fe20000410000 */
[C---:B------:R-:W-:Y:S01]  /*25530*/  FMUL.FTZ R84, R134.reuse, R84 ;  /* 0x0000005486547220 */ /* 0x040fe20000410000 */
[C---:B------:R-:W-:Y:S01]  /*25540*/  FMUL.FTZ R87, R134.reuse, R87 ;  /* 0x0000005786577220 */ /* 0x040fe20000410000 */
[----:B------:R-:W-:Y:S01]  /*25550*/  FMUL.FTZ R86, R134, R86 ;  /* 0x0000005686567220 */ /* 0x000fe20000410000 */
[----:B------:R-:W4:Y:S01]  /*25560*/  LDL.64 R82, [R1+0x350] ;  /* 0x0003500001527983 */ /* 0x000f220000100a00 */
[----:B------:R-:W1:Y:S03]  /*25570*/  MUFU.EX2 R169, R169 ;  /* 0x000000a900a97308 */ /* 0x000e660000000800 */
[----:B------:R-:W4:Y:S04]  /*25580*/  LDL.64 R80, [R1+0x360] ;  /* 0x0003600001507983 */ /* 0x000f280000100a00 */
[----:B------:R-:W4:Y:S01]  /*25590*/  LDL.64 R78, [R1+0x370] ;  /* 0x00037000014e7983 */ /* 0x000f220000100a00 */
[----:B------:R-:W1:Y:S01]  /*255a0*/  MUFU.EX2 R117, R117 ;  /* 0x0000007500757308 */ /* 0x000e620000000800 */
[----:B--2---:R-:W-:Y:S01]  /*255b0*/  FADD.FTZ R8, R155, R8 ;  /* 0x000000089b087221 */ /* 0x004fe20000010000 */
[----:B---3--:R-:W-:Y:S01]  /*255c0*/  FADD.FTZ R7, R120, R7 ;  /* 0x0000000778077221 */ /* 0x008fe20000010000 */
[----:B------:R-:W2:Y:S04]  /*255d0*/  LDL.64 R76, [R1+0x380] ;  /* 0x00038000014c7983 */ /* 0x000ea80000100a00 */
[----:B------:R-:W3:Y:S01]  /*255e0*/  LDL.64 R74, [R1+0x3a0] ;  /* 0x0003a000014a7983 */ /* 0x000ee20000100a00 */
[----:B------:R-:W1:Y:S03]  /*255f0*/  MUFU.EX2 R130, R130 ;  /* 0x0000008200827308 */ /* 0x000e660000000800 */
[----:B------:R-:W3:Y:S04]  /*25600*/  LDL.64 R68, [R1+0x3d0] ;  /* 0x0003d00001447983 */ /* 0x000ee80000100a00 */
[----:B------:R-:W3:Y:S01]  /*25610*/  LDL.64 R62, [R1+0x248] ;  /* 0x00024800013e7983 */ /* 0x000ee20000100a00 */
[----:B------:R-:W1:Y:S01]  /*25620*/  MUFU.EX2 R168, R168 ;  /* 0x000000a800a87308 */ /* 0x000e620000000800 */
[----:B0-----:R-:W-:Y:S01]  /*25630*/  FADD.FTZ R8, R131, R8 ;  /* 0x0000000883087221 */ /* 0x001fe20000010000 */
[----:B----4-:R-:W-:Y:S01]  /*25640*/  FADD.FTZ R6, R154, R7 ;  /* 0x000000079a067221 */ /* 0x010fe20000010000 */
[----:B------:R-:W4:Y:S04]  /*25650*/  LDL.64 R66, [R1+0x390] ;  /* 0x0003900001427983 */ /* 0x000f280000100a00 */
[----:B------:R-:W3:Y:S01]  /*25660*/  LDL.64 R72, [R1+0x3b0] ;  /* 0x0003b00001487983 */ /* 0x000ee20000100a00 */
[----:B------:R-:W0:Y:S08]  /*25670*/  MUFU.EX2 R171, R171 ;  /* 0x000000ab00ab7308 */ /* 0x000e300000000800 */
[----:B------:R-:W0:Y:S01]  /*25680*/  MUFU.EX2 R129, R129 ;  /* 0x0000008100817308 */ /* 0x000e220000000800 */
[----:B-1----:R-:W-:Y:S01]  /*25690*/  FADD.FTZ R41, R169, R8 ;  /* 0x00000008a9297221 */ /* 0x002fe20000010000 */
[----:B------:R-:W-:Y:S01]  /*256a0*/  FADD.FTZ R7, R117, R6 ;  /* 0x0000000675077221 */ /* 0x000fe20000010000 */
[----:B------:R-:W3:Y:S04]  /*256b0*/  LDL.64 R70, [R1+0x3c0] ;  /* 0x0003c00001467983 */ /* 0x000ee80000100a00 */
[----:B------:R-:W3:Y:S01]  /*256c0*/  LDL.64 R46, [R1+0x278] ;  /* 0x00027800012e7983 */ /* 0x000ee20000100a00 */
[----:B------:R-:W1:Y:S08]  /*256d0*/  MUFU.EX2 R128, R128 ;  /* 0x0000008000807308 */ /* 0x000e700000000800 */
[----:B------:R-:W1:Y:S01]  /*256e0*/  MUFU.EX2 R170, R170 ;  /* 0x000000aa00aa7308 */ /* 0x000e620000000800 */
[----:B------:R-:W-:Y:S01]  /*256f0*/  FADD.FTZ R42, R130, R41 ;  /* 0x00000029822a7221 */ /* 0x000fe20000010000 */
[----:B------:R-:W-:Y:S01]  /*25700*/  FADD.FTZ R6, R168, R7 ;  /* 0x00000007a8067221 */ /* 0x000fe20000010000 */
[----:B------:R-:W3:Y:S04]  /*25710*/  LDL.64 R56, [R1+0x3e0] ;  /* 0x0003e00001387983 */ /* 0x000ee80000100a00 */
[----:B------:R-:W3:Y:S01]  /*25720*/  LDL.64 R64, [R1+0x3f0] ;  /* 0x0003f00001407983 */ /* 0x000ee20000100a00 */
[----:B------:R-:W1:Y:S08]  /*25730*/  MUFU.EX2 R177, R177 ;  /* 0x000000b100b17308 */ /* 0x000e700000000800 */
[----:B------:R-:W1:Y:S01]  /*25740*/  MUFU.EX2 R176, R176 ;  /* 0x000000b000b07308 */ /* 0x000e620000000800 */
[----:B0-----:R-:W-:Y:S01]  /*25750*/  FADD.FTZ R41, R171, R42 ;  /* 0x0000002aab297221 */ /* 0x001fe20000010000 */
[----:B------:R-:W-:Y:S01]  /*25760*/  FADD.FTZ R7, R129, R6 ;  /* 0x0000000681077221 */ /* 0x000fe20000010000 */
[----:B------:R-:W3:Y:S04]  /*25770*/  LDL.64 R60, [R1+0x258] ;  /* 0x00025800013c7983 */ /* 0x000ee80000100a00 */
[----:B------:R-:W3:Y:S01]  /*25780*/  LDL.64 R44, [R1+0x2d8] ;  /* 0x0002d800012c7983 */ /* 0x000ee20000100a00 */
[----:B------:R-:W-:Y:S08]  /*25790*/  MUFU.EX2 R127, R127 ;  /* 0x0000007f007f7308 */ /* 0x000ff00000000800 */
[----:B------:R-:W0:Y:S01]  /*257a0*/  MUFU.EX2 R126, R126 ;  /* 0x0000007e007e7308 */ /* 0x000e220000000800 */
[----:B-1----:R-:W-:Y:S01]  /*257b0*/  FADD.FTZ R6, R128, R41 ;  /* 0x0000002980067221 */ /* 0x002fe20000010000 */
[----:B------:R-:W-:-:S06]  /*257c0*/  FADD.FTZ R7, R170, R7 ;  /* 0x00000007aa077221 */ /* 0x000fcc0000010000 */
[----:B------:R-:W-:Y:S01]  /*257d0*/  MUFU.EX2 R125, R125 ;  /* 0x0000007d007d7308 */ /* 0x000fe20000000800 */
[----:B------:R-:W-:-:S07]  /*257e0*/  FFMA.FTZ R8, R40, R55, -R49 ;  /* 0x0000003728087223 */ /* 0x000fce0000010831 */
[----:B------:R-:W1:Y:S01]  /*257f0*/  MUFU.EX2 R179, R179 ;  /* 0x000000b300b37308 */ /* 0x000e620000000800 */
[----:B------:R-:W-:Y:S01]  /*25800*/  FADD.FTZ R39, R177, R6 ;  /* 0x00000006b1277221 */ /* 0x000fe20000010000 */
[----:B------:R-:W-:Y:S01]  /*25810*/  FADD.FTZ R6, R176, R7 ;  /* 0x00000007b0067221 */ /* 0x000fe20000010000 */
[----:B------:R-:W3:Y:S05]  /*25820*/  LDL.64 R52, [R1+0x298] ;  /* 0x0002980001347983 */ /* 0x000eea0000100a00 */
        /* <DEDUP_REMOVED lines=9> */
[----:B------:R-:W3:Y:S04]  /*258c0*/  LDL.64 R58, [R1+0x268] ;  /* 0x00026800013a7983 */ /* 0x000ee80000100a00 */
[----:B------:R-:W3:Y:S01]  /*258d0*/  LDL.64 R50, [R1+0x2a8] ;  /* 0x0002a80001327983 */ /* 0x000ee20000100a00 */
[----:B------:R-:W-:Y:S03]  /*258e0*/  MUFU.EX2 R172, R172 ;  /* 0x000000ac00ac7308 */ /* 0x000fe60000000800 */
[----:B------:R-:W3:Y:S05]  /*258f0*/  LDL.64 R42, [R1+0x2e8] ;  /* 0x0002e800012a7983 */ /* 0x000eea0000100a00 */
[----:B------:R-:W1:Y:S01]  /*25900*/  MUFU.EX2 R8, R8 ;  /* 0x0000000800087308 */ /* 0x000e620000000800 */
[----:B------:R-:W-:Y:S01]  /*25910*/  FADD.FTZ R6, R116, R41 ;  /* 0x0000002974067221 */ /* 0x000fe20000010000 */
[----:B------:R-:W-:Y:S01]  /*25920*/  FADD.FTZ R39, R178, R39 ;  /* 0x00000027b2277221 */ /* 0x000fe20000010000 */
[----:B------:R-:W3:Y:S04]  /*25930*/  LDL.64 R54, [R1+0x288] ;  /* 0x0002880001367983 */ /* 0x000ee80000100a00 */
[----:B------:R-:W3:Y:S01]  /*25940*/  LDL.64 R48, [R1+0x2b8] ;  /* 0x0002b80001307983 */ /* 0x000ee20000100a00 */
[----:B------:R-:W-:Y:S08]  /*25950*/  MUFU.EX2 R174, R174 ;  /* 0x000000ae00ae7308 */ /* 0x000ff00000000800 */
[----:B------:R-:W1:Y:S01]  /*25960*/  MUFU.EX2 R175, R175 ;  /* 0x000000af00af7308 */ /* 0x000e620000000800 */
[----:B0-----:R-:W-:Y:S01]  /*25970*/  FADD.FTZ R41, R173, R6 ;  /* 0x00000006ad297221 */ /* 0x001fe20000010000 */
[----:B------:R-:W-:-:S06]  /*25980*/  FADD.FTZ R39, R190, R39 ;  /* 0x00000027be277221 */ /* 0x000fcc0000010000 */
[----:B------:R-:W0:Y:S08]  /*25990*/  MUFU.EX2 R9, R9 ;  /* 0x0000000900097308 */ /* 0x000e300000000800 */
[----:B------:R-:W0:Y:S01]  /*259a0*/  MUFU.EX2 R7, R7 ;  /* 0x0000000700077308 */ /* 0x000e220000000800 */
[----:B-1----:R-:W-:Y:S01]  /*259b0*/  FADD.FTZ R6, R8, R41 ;  /* 0x0000002908067221 */ /* 0x002fe20000010000 */
[----:B------:R-:W-:Y:S01]  /*259c0*/  FADD.FTZ R39, R172, R39 ;  /* 0x00000027ac277221 */ /* 0x000fe20000010000 */
[----:B------:R-:W3:Y:S02]  /*259d0*/  LDL.64 R40, [R1+0x2f8] ;  /* 0x0002f80001287983 */ /* 0x000ee40000100a00 */
[----:B------:R-:W-:Y:S01]  /*259e0*/  FADD.FTZ R6, R175, R6 ;  /* 0x00000006af067221 */ /* 0x000fe20000010000 */
[----:B------:R-:W-:-:S04]  /*259f0*/  FADD.FTZ R38, R174, R39 ;  /* 0x00000027ae267221 */ /* 0x000fc80000010000 */
[----:B0-----:R-:W-:Y:S01]  /*25a00*/  FADD.FTZ R38, R9, R38 ;  /* 0x0000002609267221 */ /* 0x001fe20000010000 */
[----:B------:R-:W-:-:S05]  /*25a10*/  FADD.FTZ R39, R7, R6 ;  /* 0x0000000607277221 */ /* 0x000fca0000010000 */
[----:B------:R0:W-:Y:S01]  /*25a20*/  STL.64 [R1+0x1f0], R38 ;  /* 0x0001f02601007387 */ /* 0x0001e20000100a00 */
[----:B------:R-:W-:Y:S06]  /*25a30*/  BAR.SYNC.DEFER_BLOCKING 0xf, 0x100 ;  /* 0x03c4000000007b1d */ /* 0x000fec0000010000 */
[----:B0-----:R-:W3:Y:S01]  /*25a40*/  LDL.64 R38, [R1+0x308] ;  /* 0x0003080001267983 */ /* 0x001ee20000100a00 */
[C---:B------:R-:W-:Y:S01]  /*25a50*/  FMUL.FTZ R5, R134.reuse, R5 ;  /* 0x0000000586057220 */ /* 0x040fe20000410000 */
[C---:B------:R-:W-:Y:S02]  /*25a60*/  FMUL.FTZ R4, R134.reuse, R4 ;  /* 0x0000000486047220 */ /* 0x040fe40000410000 */
[----:B------:R-:W3:Y:S04]  /*25a70*/  LD.E.64 R96, desc[UR36][R2.64+0x8] ;  /* 0x0000082402607980 */ /* 0x000ee8000c101b00 */
[----:B------:R-:W3:Y:S04]  /*25a80*/  LD.E.64 R2, desc[UR36][R2.64] ;  /* 0x0000002402027980 */ /* 0x000ee8000c101b00 */
        /* <DEDUP_REMOVED lines=13> */
[----:B0-----:R-:W3:Y:S04]  /*25b60*/  LDL.64 R36, [R1+0x2c8] ;  /* 0x0002c80001247983 */ /* 0x001ee80000100a00 */
[----:B-1----:R-:W3:Y:S04]  /*25b70*/  LDL.64 R26, [R1+0x318] ;  /* 0x00031800011a7983 */ /* 0x002ee80000100a00 */
[----:B------:R-:W3:Y:S04]  /*25b80*/  LDL.64 R34, [R1+0x328] ;  /* 0x0003280001227983 */ /* 0x000ee80000100a00 */
[----:B------:R-:W3:Y:S04]  /*25b90*/  LDL.64 R32, [R1+0x338] ;  /* 0x0003380001207983 */ /* 0x000ee80000100a00 */
[----:B------:R-:W3:Y:S04]  /*25ba0*/  LDL.64 R30, [R1+0x348] ;  /* 0x00034800011e7983 */ /* 0x000ee80000100a00 */
[----:B------:R-:W3:Y:S04]  /*25bb0*/  LDL.64 R28, [R1+0x358] ;  /* 0x00035800011c7983 */ /* 0x000ee80000100a00 */
[----:B------:R-:W3:Y:S04]  /*25bc0*/  LDL.64 R10, [R1+0x368] ;  /* 0x00036800010a7983 */ /* 0x000ee80000100a00 */
[----:B------:R-:W3:Y:S04]  /*25bd0*/  LDL.64 R24, [R1+0x378] ;  /* 0x0003780001187983 */ /* 0x000ee80000100a00 */
[----:B------:R-:W3:Y:S04]  /*25be0*/  LDL.64 R20, [R1+0x388] ;  /* 0x0003880001147983 */ /* 0x000ee80000100a00 */
[----:B--2---:R-:W2:Y:S04]  /*25bf0*/  LDL.64 R14, [R1+0x398] ;  /* 0x00039800010e7983 */ /* 0x004ea80000100a00 */
[----:B------:R-:W2:Y:S04]  /*25c00*/  LDL.64 R12, [R1+0x3a8] ;  /* 0x0003a800010c7983 */ /* 0x000ea80000100a00 */
[----:B------:R-:W2:Y:S04]  /*25c10*/  LDL.64 R84, [R1+0x3b8] ;  /* 0x0003b80001547983 */ /* 0x000ea80000100a00 */
[----:B------:R-:W2:Y:S04]  /*25c20*/  LDL.64 R86, [R1+0x3c8] ;  /* 0x0003c80001567983 */ /* 0x000ea80000100a00 */
[----:B------:R0:W-:Y:S04]  /*25c30*/  STL.64 [R1+0x238], R4 ;  /* 0x0002380401007387 */ /* 0x0001e80000100a00 */
        /* <DEDUP_REMOVED lines=889> */
.L_x_6884:
[----:B------:R-:W-:Y:S05]  /*293d0*/  BSYNC B0 ;  /* 0x0000000000007941 */ /* 0x000fea0003800000 */
.L_x_6883:
        /* <DEDUP_REMOVED lines=9> */
.L_x_6852:
[----:B------:R-:W2:Y:S01]  /*29470*/  LDL R5, [R1+0x1f0] ;  /* 0x0001f00001057983 */ /* 0x000ea20000100800 */
[----:B------:R-:W-:Y:S05]  /*29480*/  WARPSYNC.ALL ;  /* 0x0000000000007948 */ /* 0x000fea0003800000 */
[----:B------:R-:W3:Y:S01]  /*29490*/  LDL R10, [R1+0x1f4] ;  /* 0x0001f400010a7983 */ /* 0x000ee20000100800 */
[----:B------:R-:W-:Y:S08]  /*294a0*/  BAR.ARV 0x8, 0x100 ;  /* 0x0204000000007b1d */ /* 0x000ff00000002000 */
[----:B------:R-:W-:Y:S06]  /*294b0*/  BAR.SYNC.DEFER_BLOCKING 0xf, 0x100 ;  /* 0x03c4000000007b1d */ /* 0x000fec0000010000 */
[----:B--2---:R-:W2:Y:S02]  /*294c0*/  SHFL.BFLY PT, R0, R5, 0x2, 0x1f ;  /* 0x0c401f0005007f89 */ /* 0x004ea400000e0000 */
[----:B--2---:R-:W-:-:S05]  /*294d0*/  FADD.FTZ R0, R5, R0 ;  /* 0x0000000005007221 */ /* 0x004fca0000010000 */
[----:B------:R-:W2:Y:S02]  /*294e0*/  SHFL.BFLY PT, R3, R0, 0x1, 0x1f ;  /* 0x0c201f0000037f89 */ /* 0x000ea400000e0000 */
[----:B--2---:R-:W-:-:S05]  /*294f0*/  FADD.FTZ R2, R0, R3 ;  /* 0x0000000300027221 */ /* 0x004fca0000010000 */
[----:B------:R-:W-:Y:S04]  /*29500*/  STL [R1+0x1f0], R2 ;  /* 0x0001f00201007387 */ /* 0x000fe80000100800 */
[----:B------:R-:W2:Y:S04]  /*29510*/  LDL R13, [R1+0x1f0] ;  /* 0x0001f000010d7983 */ /* 0x000ea80000100800 */
[----:B---3--:R-:W0:Y:S02]  /*29520*/  SHFL.BFLY PT, R3, R10, 0x2, 0x1f ;  /* 0x0c401f000a037f89 */ /* 0x008e2400000e0000 */
[----:B01----:R-:W-:-:S05]  /*29530*/  FADD.FTZ R4, R3, R10 ;  /* 0x0000000a03047221 */ /* 0x003fca0000010000 */
[----:B------:R-:W0:Y:S02]  /*29540*/  SHFL.BFLY PT, R3, R4, 0x1, 0x1f ;  /* 0x0c201f0004037f89 */ /* 0x000e2400000e0000 */
[----:B0-----:R-:W-:Y:S02]  /*29550*/  FADD.FTZ R6, R4, R3 ;  /* 0x0000000304067221 */ /* 0x001fe40000010000 */
[----:B------:R-:W3:Y:S03]  /*29560*/  LDL.64 R2, [R1+0xb8] ;  /* 0x0000b80001027983 */ /* 0x000ee60000100a00 */
[----:B------:R-:W-:-:S13]  /*29570*/  FSETP.NE.FTZ.AND P2, PT, R6, RZ, PT ;  /* 0x000000ff0600720b */ /* 0x000fda0003f55000 */
[----:B------:R-:W4:Y:S04]  /*29580*/  @P2 LDL R9, [R1+0x200] ;  /* 0x0002000001092983 */ /* 0x000f280000100800 */
[----:B------:R-:W5:Y:S01]  /*29590*/  @P2 LDL R12, [R1+0x1e4] ;  /* 0x0001e400010c2983 */ /* 0x000f620000100800 */
[----:B--2---:R-:W-:-:S13]  /*295a0*/  FSETP.NE.FTZ.AND P1, PT, R13, RZ, PT ;  /* 0x000000ff0d00720b */ /* 0x004fda0003f35000 */
[----:B------:R-:W2:Y:S04]  /*295b0*/  @P1 LDL R5, [R1+0x200] ;  /* 0x0002000001051983 */ /* 0x000ea80000100800 */
[----:B------:R-:W3:Y:S01]  /*295c0*/  @P1 LDL R8, [R1+0x1e0] ;  /* 0x0001e00001081983 */ /* 0x000ee20000100800 */
[----:B------:R-:W0:Y:S08]  /*295d0*/  @P2 MUFU.LG2 R11, R6 ;  /* 0x00000006000b2308 */ /* 0x000e300000000c00 */
[----:B------:R-:W1:Y:S01]  /*295e0*/  @P1 MUFU.LG2 R7, R13 ;  /* 0x0000000d00071308 */ /* 0x000e620000000c00 */
[----:B------:R-:W-:-:S02]  /*295f0*/  IMAD.MOV.U32 R0, RZ, RZ, -0x800000 ;  /* 0xff800000ff007424 */ /* 0x000fc400078e00ff */
[----:B------:R-:W-:Y:S02]  /*29600*/  IMAD.MOV.U32 R10, RZ, RZ, -0x800000 ;  /* 0xff800000ff0a7424 */ /* 0x000fe400078e00ff */
[----:B0-----:R-:W-:Y:S01]  /*29610*/  @P2 FMUL.FTZ R14, R11, 0.69314718246459960938 ;  /* 0x3f3172180b0e2820 */ /* 0x001fe20000410000 */
[----:B-1----:R-:W-:Y:S01]  /*29620*/  @P1 FMUL.FTZ R4, R7, 0.69314718246459960938 ;  /* 0x3f31721807041820 */ /* 0x002fe20000410000 */
[----:B------:R-:W-:Y:S04]  /*29630*/  STL [R1+0x1f4], R6 ;  /* 0x0001f40601007387 */ /* 0x000fe80000100800 */
[----:B------:R-:W3:Y:S01]  /*29640*/  LDL R7, [R1+0x1c8] ;  /* 0x0001c80001077983 */ /* 0x000ee20000100800 */
[----:B----4-:R-:W-:-:S04]  /*29650*/  @P2 FMUL.FTZ R9, R9, 0.69314718246459960938 ;  /* 0x3f31721809092820 */ /* 0x010fc80000410000 */
[----:B-----5:R-:W-:-:S05]  /*29660*/  @P2 FFMA.FTZ R10, R9, R12, R14 ;  /* 0x0000000c090a2223 */ /* 0x020fca000001000e */
[----:B------:R-:W-:Y:S01]  /*29670*/  STL [R1+0x1f4], R10 ;  /* 0x0001f40a01007387 */ /* 0x000fe20000100800 */
[----:B--2---:R-:W-:-:S04]  /*29680*/  @P1 FMUL.FTZ R5, R5, 0.69314718246459960938 ;  /* 0x3f31721805051820 */ /* 0x004fc80000410000 */
[----:B---3--:R-:W-:-:S05]  /*29690*/  @P1 FFMA.FTZ R0, R5, R8, R4 ;  /* 0x0000000805001223 */ /* 0x008fca0000010004 */
[----:B------:R0:W-:Y:S04]  /*296a0*/  STL [R1+0x1f0], R0 ;  /* 0x0001f00001007387 */ /* 0x0001e80000100800 */
[----:B------:R-:W2:Y:S02]  /*296b0*/  LD.E R4, desc[UR36][R2.64+0x4] ;  /* 0x0000042402047980 */ /* 0x000ea4000c101900 */
[----:B--2---:R-:W-:-:S13]  /*296c0*/  ISETP.NE.AND P0, PT, R4, RZ, PT ;  /* 0x000000ff0400720c */ /* 0x004fda0003f05270 */
[----:B------:R-:W2:Y:S04]  /*296d0*/  @!P0 LDL.64 R4, [R1+0xc0] ;  /* 0x0000c00001048983 */ /* 0x000ea80000100a00 */
[----:B------:R-:W3:Y:S01]  /*296e0*/  @!P0 LD.E R8, desc[UR36][R2.64] ;  /* 0x0000002402088980 */ /* 0x000ee2000c101900 */
[----:B------:R-:W-:-:S06]  /*296f0*/  IMAD.MOV.U32 R102, RZ, RZ, RZ ;  /* 0x000000ffff667224 */ /* 0x000fcc00078e00ff */
[----:B------:R-:W1:Y:S01]  /*29700*/  @P1 MUFU.RCP R102, R13 ;  /* 0x0000000d00661308 */ /* 0x000e620000001000 */
[----:B--2---:R-:W2:Y:S01]  /*29710*/  @!P0 LD.E.64 R4, desc[UR36][R4.64] ;  /* 0x0000002404048980 */ /* 0x004ea2000c101b00 */
[----:B---3--:R-:W-:-:S04]  /*29720*/  @!P0 IMAD R9, R7, 0x40, R8 ;  /* 0x0000004007098824 */ /* 0x008fc800078e0208 */
[----:B--2---:R-:W-:-:S05]  /*29730*/  @!P0 IMAD.WIDE R4, R9, 0x4, R4 ;  /* 0x0000000409048825 */ /* 0x004fca00078e0204 */
[----:B-1----:R1:W-:Y:S04]  /*29740*/  @!P0 ST.E desc[UR36][R4.64], R102 ;  /* 0x0000006604008985 */ /* 0x0023e8000c101924 */
[----:B------:R-:W0:Y:S04]  /*29750*/  @!P0 LDL.64 R2, [R1+0xb8] ;  /* 0x0000b80001028983 */ /* 0x000e280000100a00 */
[----:B0-----:R-:W2:Y:S02]  /*29760*/  @!P0 LD.E R0, desc[UR36][R2.64+0x4] ;  /* 0x0000042402008980 */ /* 0x001ea4000c101900 */
[----:B--2---:R-:W-:-:S13]  /*29770*/  @!P0 ISETP.NE.AND P0, PT, R0, RZ, PT ;  /* 0x000000ff0000820c */ /* 0x004fda0003f05270 */
[----:B-1----:R-:W2:Y:S04]  /*29780*/  @!P0 LDL.64 R4, [R1+0xc0] ;  /* 0x0000c00001048983 */ /* 0x002ea80000100a00 */
[----:B------:R-:W3:Y:S01]  /*29790*/  @!P0 LD.E R8, desc[UR36][R2.64] ;  /* 0x0000002402088980 */ /* 0x000ee2000c101900 */
[----:B------:R-:W-:-:S06]  /*297a0*/  IMAD.MOV.U32 R0, RZ, RZ, RZ ;  /* 0x000000ffff007224 */ /* 0x000fcc00078e00ff */
[----:B------:R-:W0:Y:S01]  /*297b0*/  @P2 MUFU.RCP R0, R6 ;  /* 0x0000000600002308 */ /* 0x000e220000001000 */
[----:B--2---:R-:W2:Y:S01]  /*297c0*/  @!P0 LD.E.64 R4, desc[UR36][R4.64] ;  /* 0x0000002404048980 */ /* 0x004ea2000c101b00 */
[----:B---3--:R-:W-:-:S04]  /*297d0*/  @!P0 IMAD R8, R7, 0x40, R8 ;  /* 0x0000004007088824 */ /* 0x008fc800078e0208 */
[----:B------:R-:W-:-:S04]  /*297e0*/  @!P0 VIADD R7, R8, 0x8 ;  /* 0x0000000808078836 */ /* 0x000fc80000000000 */
[----:B--2---:R-:W-:-:S05]  /*297f0*/  @!P0 IMAD.WIDE R4, R7, 0x4, R4 ;  /* 0x0000000407048825 */ /* 0x004fca00078e0204 */
[----:B0-----:R0:W-:Y:S04]  /*29800*/  @!P0 ST.E desc[UR36][R4.64], R0 ;  /* 0x0000000004008985 */ /* 0x0011e8000c101924 */
        /* <DEDUP_REMOVED lines=53> */
[----:B------:R-:W-:Y:S01]  /*29b60*/  FMUL.FTZ R40, R40, R102 ;  /* 0x0000006628287220 */ /* 0x000fe20000410000 */
[-C--:B----4-:R-:W-:Y:S01]  /*29b70*/  FMUL.FTZ R39, R39, R0.reuse ;  /* 0x0000000027277220 */ /* 0x090fe20000410000 */
[----:B------:R-:W-:Y:S01]  /*29b80*/  FMUL.FTZ R38, R38, R0 ;  /* 0x0000000026267220 */ /* 0x000fe20000410000 */
        /* <DEDUP_REMOVED lines=30> */
[----:B------:R-:W-:Y:S04]  /*29d70*/  STL.64 [R1+0x400], R40 ;  /* 0x0004002801007387 */ /* 0x000fe80000100a00 */
[----:B------:R0:W-:Y:S04]  /*29d80*/  STL.64 [R1+0x408], R38 ;  /* 0x0004082601007387 */ /* 0x0001e80000100a00 */
        /* <DEDUP_REMOVED lines=10> */
[----:B------:R-:W-:Y:S04]  /*29e30*/  STL.64 [R1+0x2b0], R10 ;  /* 0x0002b00a01007387 */ /* 0x000fe80000100a00 */
[----:B------:R3:W-:Y:S04]  /*29e40*/  STL.64 [R1+0x2c0], R8 ;  /* 0x0002c00801007387 */ /* 0x0007e80000100a00 */
[----:B------:R-:W-:Y:S04]  /*29e50*/  STL.64 [R1+0x2d0], R6 ;  /* 0x0002d00601007387 */ /* 0x000fe80000100a00 */
[----:B------:R4:W-:Y:S04]  /*29e60*/  STL.64 [R1+0x2e0], R4 ;  /* 0x0002e00401007387 */ /* 0x0009e80000100a00 */
[----:B------:R5:W-:Y:S04]  /*29e70*/  STL.64 [R1+0x2f0], R2 ;  /* 0x0002f00201007387 */ /* 0x000be80000100a00 */
[----:B0-----:R-:W5:Y:S04]  /*29e80*/  LDL.64 R38, [R1+0x2c8] ;  /* 0x0002c80001267983 */ /* 0x001f680000100a00 */
[----:B------:R-:W5:Y:S04]  /*29e90*/  LDL.64 R40, [R1+0x308] ;  /* 0x0003080001287983 */ /* 0x000f680000100a00 */
[----:B-1----:R-:W5:Y:S04]  /*29ea0*/  LDL.64 R28, [R1+0x318] ;  /* 0x00031800011c7983 */ /* 0x002f680000100a00 */
[----:B------:R-:W5:Y:S04]  /*29eb0*/  LDL.64 R36, [R1+0x328] ;  /* 0x0003280001247983 */ /* 0x000f680000100a00 */
[----:B------:R-:W5:Y:S04]  /*29ec0*/  LDL.64 R34, [R1+0x338] ;  /* 0x0003380001227983 */ /* 0x000f680000100a00 */
[----:B------:R-:W5:Y:S04]  /*29ed0*/  LDL.64 R32, [R1+0x348] ;  /* 0x0003480001207983 */ /* 0x000f680000100a00 */
[----:B------:R-:W5:Y:S04]  /*29ee0*/  LDL.64 R30, [R1+0x358] ;  /* 0x00035800011e7983 */ /* 0x000f680000100a00 */
[----:B--2---:R-:W2:Y:S04]  /*29ef0*/  LDL.64 R12, [R1+0x368] ;  /* 0x00036800010c7983 */ /* 0x004ea80000100a00 */
[----:B------:R-:W2:Y:S04]  /*29f00*/  LDL.64 R26, [R1+0x378] ;  /* 0x00037800011a7983 */ /* 0x000ea80000100a00 */
        /* <DEDUP_REMOVED lines=8> */
[----:B------:R-:W5:Y:S01]  /*29f90*/  @!P0 LDL R105, [R1+0x1cc] ;  /* 0x0001cc0001698983 */ /* 0x000f620000100800 */
        /* <DEDUP_REMOVED lines=94> */
[----:B------:R-:W-:Y:S04]  /*2a580*/  STL [R1+0x1d4], R106 ;  /* 0x0001d46a01007387 */ /* 0x000fe80000100800 */
[----:B------:R-:W-:Y:S01]  /*2a590*/  @!P0 STL [R1+0x1c8], RZ ;  /* 0x0001c8ff01008387 */ /* 0x000fe20000100800 */
        /* <DEDUP_REMOVED lines=24> */
[-C--:B---3--:R-:W-:Y:S01]  /*2a720*/  FMUL.FTZ R9, R9, R0.reuse ;  /* 0x0000000009097220 */ /* 0x088fe20000410000 */
[-C--:B------:R-:W-:Y:S01]  /*2a730*/  FMUL.FTZ R8, R8, R0.reuse ;  /* 0x0000000008087220 */ /* 0x080fe20000410000 */
[-C--:B----4-:R-:W-:Y:S01]  /*2a740*/  FMUL.FTZ R5, R5, R0.reuse ;  /* 0x0000000005057220 */ /* 0x090fe20000410000 */
[-C--:B------:R-:W-:Y:S01]  /*2a750*/  FMUL.FTZ R4, R4, R0.reuse ;  /* 0x0000000004047220 */ /* 0x080fe20000410000 */
[-C--:B------:R-:W-:Y:S01]  /*2a760*/  FMUL.FTZ R11, R11, R0.reuse ;  /* 0x000000000b0b7220 */ /* 0x080fe20000410000 */
[-C--:B------:R-:W-:Y:S01]  /*2a770*/  FMUL.FTZ R10, R10, R0.reuse ;  /* 0x000000000a0a7220 */ /* 0x080fe20000410000 */
[-C--:B-----5:R-:W-:Y:S01]  /*2a780*/  FMUL.FTZ R3, R3, R0.reuse ;  /* 0x0000000003037220 */ /* 0x0a0fe20000410000 */
[-C--:B------:R-:W-:Y:S01]  /*2a790*/  FMUL.FTZ R2, R2, R0.reuse ;  /* 0x0000000002027220 */ /* 0x080fe20000410000 */
[-C--:B------:R-:W-:Y:S01]  /*2a7a0*/  FMUL.FTZ R7, R7, R0.reuse ;  /* 0x0000000007077220 */ /* 0x080fe20000410000 */
[----:B------:R-:W-:Y:S01]  /*2a7b0*/  FMUL.FTZ R6, R6, R0 ;  /* 0x0000000006067220 */ /* 0x000fe20000410000 */
[----:B------:R-:W-:Y:S01]  /*2a7c0*/  @!P0 LOP3.LUT R0, R105, 0x1, RZ, 0x3c, !PT ;  /* 0x0000000169008812 */ /* 0x000fe200078e3cff */
        /* <DEDUP_REMOVED lines=16> */
[----:B------:R-:W-:Y:S04]  /*2a8d0*/  @!P0 STL [R1+0x1cc], R0 ;  /* 0x0001cc0001008387 */ /* 0x000fe80000100800 */
[----:B------:R0:W-:Y:S02]  /*2a8e0*/  STL.64 [R1+0x3c8], R4 ;  /* 0x0003c80401007387 */ /* 0x0001e40000100a00 */
[----:B0-----:R-:W-:Y:S01]  /*2a8f0*/  IMAD.MOV.U32 R4, RZ, RZ, 0x1 ;  /* 0x00000001ff047424 */ /* 0x001fe200078e00ff */
[----:B------:R-:W-:Y:S06]  /*2a900*/  BAR.ARV 0xe, 0x100 ;  /* 0x0384000000007b1d */ /* 0x000fec0000002000 */
.L_x_6736:
[----:B------:R-:W-:Y:S05]  /*2a910*/  BSYNC B7 ;  /* 0x0000000000077941 */ /* 0x000fea0003800000 */
.L_x_6724:
[----:B------:R-:W0:Y:S08]  /*2a920*/  S2UR UR4, SR_CgaCtaId ;  /* 0x00000000000479c3 */ /* 0x000e300000008800 */
[----:B------:R-:W-:Y:S01]  /*2a930*/  BAR.SYNC.DEFER_BLOCKING 0x5, 0x180 ;  /* 0x0146000000007b1d */ /* 0x000fe20000010000 */
[----:B----4-:R-:W-:Y:S02]  /*2a940*/  PRMT R0, R4, 0x9910, RZ ;  /* 0x0000991004007816 */ /* 0x010fe400000000ff */
[----:B-1----:R-:W-:-:S02]  /*2a950*/  MOV R2, 0x400 ;  /* 0x0000040000027802 */ /* 0x002fc40000000f00 */
[----:B------:R-:W-:Y:S01]  /*2a960*/  ISETP.NE.AND P0, PT, R0, RZ, PT ;  /* 0x000000ff0000720c */ /* 0x000fe20003f05270 */
[----:B------:R-:W-:Y:S01]  /*2a970*/  BSSY B0, `(.L_x_6886) ;  /* 0x0000509000007945 */ /* 0x000fe20003800000 */
[----:B0-----:R-:W-:-:S05]  /*2a980*/  IMAD.U32 R155, RZ, RZ, UR4 ;  /* 0x00000004ff9b7e24 */ /* 0x001fca000f8e00ff */
[----:B------:R-:W-:-:S05]  /*2a990*/  LEA R2, R155, R2, 0x18 ;  /* 0x000000029b027211 */ /* 0x000fca00078ec0ff */
[----:B------:R0:W1:Y:S01]  /*2a9a0*/  LDS.128 R84, [R2+0x388d0] ;  /* 0x0388d00002547984 */ /* 0x0000620000000c00 */
[----:B------:R-:W-:Y:S06]  /*2a9b0*/  BAR.ARV 0x4, 0x180 ;  /* 0x0106000000007b1d */ /* 0x000fec0000002000 */
[----:B------:R-:W-:Y:S05]  /*2a9c0*/  @!P0 BRA `(.L_x_6887) ;  /* 0x0000004000488947 */ /* 0x000fea0003800000 */
[----:B--2---:R-:W2:Y:S04]  /*2a9d0*/  LDL.128 R44, [R1+0x210] ;  /* 0x00021000012c7983 */ /* 0x004ea80000100c00 */
[----:B------:R-:W4:Y:S04]  /*2a9e0*/  LDL.128 R48, [R1+0x230] ;  /* 0x0002300001307983 */ /* 0x000f280000100c00 */
[----:B-----5:R-:W4:Y:S04]  /*2a9f0*/  LDL.128 R32, [R1+0x220] ;  /* 0x0002200001207983 */ /* 0x020f280000100c00 */
[----:B------:R-:W4:Y:S04]  /*2aa00*/  LDL.128 R52, [R1+0x250] ;  /* 0x0002500001347983 */ /* 0x000f280000100c00 */
[----:B------:R-:W4:Y:S04]  /*2aa10*/  LDL.128 R40, [R1+0x240] ;  /* 0x0002400001287983 */ /* 0x000f280000100c00 */
[----:B------:R-:W4:Y:S04]  /*2aa20*/  LDL.128 R36, [R1+0x260] ;  /* 0x0002600001247983 */ /* 0x000f280000100c00 */
[----:B------:R-:W4:Y:S04]  /*2aa30*/  LDL.128 R76, [R1+0x270] ;  /* 0x00027000014c7983 */ /* 0x000f280000100c00 */
[----:B------:R-:W4:Y:S04]  /*2aa40*/  LDL.128 R72, [R1+0x280] ;  /* 0x0002800001487983 */ /* 0x000f280000100c00 */
[----:B------:R-:W4:Y:S04]  /*2aa50*/  LDL.128 R104, [R1+0x290] ;  /* 0x0002900001687983 */ /* 0x000f280000100c00 */
[----:B------:R-:W4:Y:S04]  /*2aa60*/  LDL.128 R4, [R1+0x2a0] ;  /* 0x0002a00001047983 */ /* 0x000f280000100c00 */
[----:B---3--:R-:W3:Y:S04]  /*2aa70*/  LDL.128 R8, [R1+0x2b0] ;  /* 0x0002b00001087983 */ /* 0x008ee80000100c00 */
[----:B------:R-:W3:Y:S01]  /*2aa80*/  LDL.128 R12, [R1+0x2c0] ;  /* 0x0002c000010c7983 */ /* 0x000ee20000100c00 */
[----:B------:R-:W-:Y:S01]  /*2aa90*/  IADD3 R21, P2, R160, 0x20, RZ ;  /* 0x00000020a0157810 */ /* 0x000fe20007f5e0ff */
[----:B------:R-:W-:-:S02]  /*2aaa0*/  ULDC.64 UR4, c[0x0][0xd08] ;  /* 0x0003420000047ab9 */ /* 0x000fc40000000a00 */
[----:B------:R-:W3:Y:S01]  /*2aab0*/  LDL.128 R24, [R1+0x2d0] ;  /* 0x0002d00001187983 */ /* 0x000ee20000100c00 */
[----:B------:R-:W-:-:S03]  /*2aac0*/  IADD3 R59, P1, R160, 0x40, RZ ;  /* 0x00000040a03b7810 */ /* 0x000fc60007f3e0ff */
[----:B------:R-:W3:Y:S01]  /*2aad0*/  LDL.128 R28, [R1+0x2e0] ;  /* 0x0002e000011c7983 */ /* 0x000ee20000100c00 */
[C---:B------:R-:W-:Y:S02]  /*2aae0*/  LOP3.LUT R57, R160.reuse, 0x380, RZ, 0xc0, !PT ;  /* 0x00000380a0397812 */ /* 0x040fe400078ec0ff */
[----:B------:R-:W-:Y:S01]  /*2aaf0*/  IADD3 R60, P0, R160, 0x60, RZ ;  /* 0x00000060a03c7810 */ /* 0x000fe20007f1e0ff */
[----:B------:R-:W3:Y:S01]  /*2ab00*/  LDL.128 R108, [R1+0x2f0] ;  /* 0x0002f000016c7983 */ /* 0x000ee20000100c00 */
[----:B------:R-:W-:Y:S02]  /*2ab10*/  LOP3.LUT R20, R21, 0x380, RZ, 0xc0, !PT ;  /* 0x0000038015147812 */ /* 0x000fe400078ec0ff */
[----:B------:R-:W-:Y:S01]  /*2ab20*/  LOP3.LUT R58, R59, 0x380, RZ, 0xc0, !PT ;  /* 0x000003803b3a7812 */ /* 0x000fe200078ec0ff */
[----:B------:R-:W3:Y:S01]  /*2ab30*/  LDL.128 R88, [R1+0x3d0] ;  /* 0x0003d00001587983 */ /* 0x000ee20000100c00 */
[----:B------:R-:W-:Y:S02]  /*2ab40*/  SHF.R.U64 R57, R57, 0x3, RZ ;  /* 0x0000000339397819 */ /* 0x000fe400000012ff */
[----:B------:R-:W-:Y:S01]  /*2ab50*/  LOP3.LUT R0, R60, 0x380, RZ, 0xc0, !PT ;  /* 0x000003803c007812 */ /* 0x000fe200078ec0ff */
[----:B------:R-:W3:Y:S01]  /*2ab60*/  LDL.128 R80, [R1+0x3c0] ;  /* 0x0003c00001507983 */ /* 0x000ee20000100c00 */
[----:B------:R-:W-:-:S02]  /*2ab70*/  SHF.R.U64 R20, R20, 0x3, RZ ;  /* 0x0000000314147819 */ /* 0x000fc400000012ff */
[----:B------:R-:W-:Y:S01]  /*2ab80*/  SHF.R.U64 R58, R58, 0x3, RZ ;  /* 0x000000033a3a7819 */ /* 0x000fe200000012ff */
[----:B------:R-:W3:Y:S01]  /*2ab90*/  LDL.128 R96, [R1+0x3f0] ;  /* 0x0003f00001607983 */ /* 0x000ee20000100c00 */
[----:B------:R-:W-:Y:S01]  /*2aba0*/  LOP3.LUT R56, R57, R160, RZ, 0x3c, !PT ;  /* 0x000000a039387212 */ /* 0x000fe200078e3cff */
[--C-:B------:R-:W-:Y:S01]  /*2abb0*/  IMAD.MOV.U32 R57, RZ, RZ, R161.reuse ;  /* 0x000000ffff397224 */ /* 0x100fe200078e00a1 */
[----:B------:R-:W-:Y:S01]  /*2abc0*/  SHF.R.U64 R61, R0, 0x3, RZ ;  /* 0x00000003003d7819 */ /* 0x000fe200000012ff */
[----:B------:R-:W3:Y:S01]  /*2abd0*/  LDL.128 R92, [R1+0x3e0] ;  /* 0x0003e000015c7983 */ /* 0x000ee20000100c00 */
[----:B------:R-:W-:Y:S01]  /*2abe0*/  LOP3.LUT R20, R20, R21, RZ, 0x3c, !PT ;  /* 0x0000001514147212 */ /* 0x000fe200078e3cff */
[--C-:B------:R-:W-:Y:S01]  /*2abf0*/  IMAD.X R21, RZ, RZ, R161.reuse, P2 ;  /* 0x000000ffff157224 */ /* 0x100fe200010e06a1 */
[----:B------:R-:W-:Y:S01]  /*2ac00*/  LOP3.LUT R58, R58, R59, RZ, 0x3c, !PT ;  /* 0x0000003b3a3a7212 */ /* 0x000fe200078e3cff */
[--C-:B------:R-:W-:Y:S01]  /*2ac10*/  IMAD.X R59, RZ, RZ, R161.reuse, P1 ;  /* 0x000000ffff3b7224 */ /* 0x100fe200008e06a1 */
[----:B------:R-:W-:Y:S01]  /*2ac20*/  LOP3.LUT R60, R61, R60, RZ, 0x3c, !PT ;  /* 0x0000003c3d3c7212 */ /* 0x000fe200078e3cff */
[----:B------:R-:W-:Y:S01]  /*2ac30*/  IMAD.X R61, RZ, RZ, R161, P0 ;  /* 0x000000ffff3d7224 */ /* 0x000fe200000e06a1 */
[----:B------:R-:W-:Y:S01]  /*2ac40*/  MOV R64, R56 ;  /* 0x0000003800407202 */ /* 0x000fe20000000f00 */
[----:B------:R-:W3:Y:S01]  /*2ac50*/  LDL.128 R100, [R1+0x400] ;  /* 0x0004000001647983 */ /* 0x000ee20000100c00 */
[----:B------:R-:W-:-:S02]  /*2ac60*/  MOV R68, R20 ;  /* 0x0000001400447202 */ /* 0x000fc40000000f00 */
[----:B------:R-:W-:Y:S02]  /*2ac70*/  MOV R3, R58 ;  /* 0x0000003a00037202 */ /* 0x000fe40000000f00 */
[----:B------:R-:W-:Y:S01]  /*2ac80*/  MOV R0, R60 ;  /* 0x0000003c00007202 */ /* 0x000fe20000000f00 */
[----:B------:R-:W3:Y:S04]  /*2ac90*/  LDL.128 R56, [R1+0x360] ;  /* 0x0003600001387983 */ /* 0x000ee80000100c00 */
[----:B------:R-:W3:Y:S01]  /*2aca0*/  LDL.128 R60, [R1+0x370] ;  /* 0x00037000013c7983 */ /* 0x000ee20000100c00 */
[----:B------:R-:W-:Y:S01]  /*2acb0*/  BAR.SYNC.DEFER_BLOCKING 0x1, 0x100 ;  /* 0x0044000000007b1d */ /* 0x000fe20000010000 */
[----:B--2---:R-:W-:Y:S02]  /*2acc0*/  F2FP.F16.F32.PACK_AB R44, R45, R44 ;  /* 0x0000002c2d2c723e */ /* 0x004fe400000000ff */
[----:B------:R-:W-:-:S02]  /*2acd0*/  F2FP.F16.F32.PACK_AB R45, R47, R46 ;  /* 0x0000002e2f2d723e */ /* 0x000fc400000000ff */
[----:B----4-:R-:W-:Y:S02]  /*2ace0*/  F2FP.F16.F32.PACK_AB R48, R49, R48 ;  /* 0x000000303130723e */ /* 0x010fe400000000ff */
[----:B------:R-:W-:Y:S02]  /*2acf0*/  F2FP.F16.F32.PACK_AB R49, R51, R50 ;  /* 0x000000323331723e */ /* 0x000fe400000000ff */
[----:B------:R-:W-:Y:S02]  /*2ad00*/  F2FP.F16.F32.PACK_AB R46, R33, R32 ;  /* 0x00000020212e723e */ /* 0x000fe400000000ff */
[----:B------:R-:W-:Y:S02]  /*2ad10*/  F2FP.F16.F32.PACK_AB R47, R35, R34 ;  /* 0x00000022232f723e */ /* 0x000fe400000000ff */
[----:B------:R-:W-:Y:S01]  /*2ad20*/  F2FP.F16.F32.PACK_AB R52, R53, R52 ;  /* 0x000000343534723e */ /* 0x000fe200000000ff */
[----:B------:R-:W2:Y:S01]  /*2ad30*/  LDL.128 R32, [R1+0x300] ;  /* 0x0003000001207983 */ /* 0x000ea20000100c00 */
[----:B------:R-:W-:-:S02]  /*2ad40*/  F2FP.F16.F32.PACK_AB R53, R55, R54 ;  /* 0x000000363735723e */ /* 0x000fc400000000ff */
[----:B------:R-:W-:Y:S02]  /*2ad50*/  F2FP.F16.F32.PACK_AB R50, R41, R40 ;  /* 0x000000282932723e */ /* 0x000fe400000000ff */
[----:B------:R-:W-:Y:S02]  /*2ad60*/  F2FP.F16.F32.PACK_AB R51, R43, R42 ;  /* 0x0000002a2b33723e */ /* 0x000fe400000000ff */
[----:B------:R-:W-:Y:S01]  /*2ad70*/  F2FP.F16.F32.PACK_AB R54, R37, R36 ;  /* 0x000000242536723e */ /* 0x000fe200000000ff */
[----:B------:R4:W-:Y:S01]  /*2ad80*/  STSM.16.M88.4 [R64], R44 ;  /* 0x0000002c40007844 */ /* 0x0009e20000000200 */
[----:B------:R-:W-:Y:S02]  /*2ad90*/  F2FP.F16.F32.PACK_AB R55, R39, R38 ;  /* 0x000000262737723e */ /* 0x000fe400000000ff */
[----:B------:R-:W-:Y:S01]  /*2ada0*/  F2FP.F16.F32.PACK_AB R76, R77, R76 ;  /* 0x0000004c4d4c723e */ /* 0x000fe200000000ff */
[----:B------:R-:W2:Y:S01]  /*2adb0*/  LDL.128 R36, [R1+0x310] ;  /* 0x0003100001247983 */ /* 0x000ea20000100c00 */
[----:B------:R-:W-:-:S02]  /*2adc0*/  F2FP.F16.F32.PACK_AB R77, R79, R78 ;  /* 0x0000004e4f4d723e */ /* 0x000fc400000000ff */
[----:B------:R-:W-:Y:S01]  /*2add0*/  F2FP.F16.F32.PACK_AB R78, R73, R72 ;  /* 0x00000048494e723e */ /* 0x000fe200000000ff */
[----:B------:R0:W-:Y:S01]  /*2ade0*/  STSM.16.M88.4 [R68], R48 ;  /* 0x0000003044007844 */ /* 0x0001e20000000200 */
[----:B------:R-:W-:-:S03]  /*2adf0*/  F2FP.F16.F32.PACK_AB R79, R75, R74 ;  /* 0x0000004a4b4f723e */ /* 0x000fc600000000ff */
[----:B------:R1:W-:Y:S04]  /*2ae00*/  STSM.16.M88.4 [R3], R52 ;  /* 0x0000003403007844 */ /* 0x0003e80000000200 */
[----:B----4-:R-:W4:Y:S04]  /*2ae10*/  LDL.128 R44, [R1+0x330] ;  /* 0x00033000012c7983 */ /* 0x010f280000100c00 */
[----:B------:R-:W4:Y:S04]  /*2ae20*/  LDL.128 R40, [R1+0x320] ;  /* 0x0003200001287983 */ /* 0x000f280000100c00 */
[----:B0-----:R-:W4:Y:S04]  /*2ae30*/  LDL.128 R48, [R1+0x340] ;  /* 0x0003400001307983 */ /* 0x001f280000100c00 */
[----:B-1----:R-:W4:Y:S04]  /*2ae40*/  LDL.128 R52, [R1+0x350] ;  /* 0x0003500001347983 */ /* 0x002f280000100c00 */
[----:B------:R-:W4:Y:S04]  /*2ae50*/  LDL.128 R68, [R1+0x390] ;  /* 0x0003900001447983 */ /* 0x000f280000100c00 */
[----:B------:R0:W-:Y:S04]  /*2ae60*/  STSM.16.M88.4 [R0], R76 ;  /* 0x0000004c00007844 */ /* 0x0001e80000000200 */
[----:B------:R-:W4:Y:S04]  /*2ae70*/  LDL.128 R64, [R1+0x380] ;  /* 0x0003800001407983 */ /* 0x000f280000100c00 */
[----:B------:R-:W4:Y:S04]  /*2ae80*/  LDL.128 R72, [R1+0x3a0] ;  /* 0x0003a00001487983 */ /* 0x000f280000100c00 */
[----:B0-----:R-:W4:Y:S01]  /*2ae90*/  LDL.128 R76, [R1+0x3b0] ;  /* 0x0003b000014c7983 */ /* 0x001f220000100c00 */
[----:B------:R-:W-:-:S04]  /*2aea0*/  IADD3 R21, P0, R160, 0x2000, RZ ;  /* 0x00002000a0157810 */ /* 0x000fc80007f1e0ff */
[----:B------:R-:W-:-:S04]  /*2aeb0*/  LOP3.LUT R20, R21, 0x380, RZ, 0xc0, !PT ;  /* 0x0000038015147812 */ /* 0x000fc800078ec0ff */
[----:B------:R-:W-:Y:S02]  /*2aec0*/  SHF.R.U64 R20, R20, 0x3, RZ ;  /* 0x0000000314147819 */ /* 0x000fe400000012ff */
[----:B------:R-:W-:Y:S02]  /*2aed0*/  F2FP.F16.F32.PACK_AB R104, R105, R104 ;  /* 0x000000686968723e */ /* 0x000fe400000000ff */
[----:B------:R-:W-:Y:S01]  /*2aee0*/  LOP3.LUT R20, R20, R21, RZ, 0x3c, !PT ;  /* 0x0000001514147212 */ /* 0x000fe200078e3cff */
[----:B------:R-:W-:Y:S01]  /*2aef0*/  IMAD.X R21, RZ, RZ, R161, P0 ;  /* 0x000000ffff157224 */ /* 0x000fe200000e06a1 */
[----:B------:R-:W-:Y:S02]  /*2af00*/  F2FP.F16.F32.PACK_AB R105, R107, R106 ;  /* 0x0000006a6b69723e */ /* 0x000fe400000000ff */
[----:B------:R-:W-:Y:S02]  /*2af10*/  F2FP.F16.F32.PACK_AB R106, R5, R4 ;  /* 0x00000004056a723e */ /* 0x000fe400000000ff */
[----:B------:R-:W-:-:S04]  /*2af20*/  IADD3 R5, P0, R160, 0x2020, RZ ;  /* 0x00002020a0057810 */ /* 0x000fc80007f1e0ff */
[----:B------:R-:W-:-:S04]  /*2af30*/  LOP3.LUT R4, R5, 0x380, RZ, 0xc0, !PT ;  /* 0x0000038005047812 */ /* 0x000fc800078ec0ff */
[----:B------:R-:W-:-:S04]  /*2af40*/  SHF.R.U64 R4, R4, 0x3, RZ ;  /* 0x0000000304047819 */ /* 0x000fc800000012ff */
[----:B------:R-:W-:Y:S01]  /*2af50*/  LOP3.LUT R4, R4, R5, RZ, 0x3c, !PT ;  /* 0x0000000504047212 */ /* 0x000fe200078e3cff */
[----:B------:R-:W-:-:S05]  /*2af60*/  IMAD.X R5, RZ, RZ, R161, P0 ;  /* 0x000000ffff057224 */ /* 0x000fca00000e06a1 */
[----:B------:R-:W-:Y:S02]  /*2af70*/  MOV R0, R4 ;  /* 0x0000000400007202 */ /* 0x000fe40000000f00 */
[----:B------:R-:W-:-:S04]  /*2af80*/  IADD3 R5, P0, R160, 0x2040, RZ ;  /* 0x00002040a0057810 */ /* 0x000fc80007f1e0ff */
[----:B------:R-:W-:Y:S02]  /*2af90*/  LOP3.LUT R4, R5, 0x380, RZ, 0xc0, !PT ;  /* 0x0000038005047812 */ /* 0x000fe400078ec0ff */
[----:B---3--:R-:W-:Y:S02]  /*2afa0*/  F2FP.F16.F32.PACK_AB R8, R9, R8 ;  /* 0x000000080908723e */ /* 0x008fe400000000ff */
[----:B------:R-:W-:Y:S02]  /*2afb0*/  SHF.R.U64 R4, R4, 0x3, RZ ;  /* 0x0000000304047819 */ /* 0x000fe400000012ff */
[----:B------:R-:W-:Y:S02]  /*2afc0*/  MOV R20, R20 ;  /* 0x0000001400147202 */ /* 0x000fe40000000f00 */
[----:B------:R-:W-:Y:S02]  /*2afd0*/  F2FP.F16.F32.PACK_AB R107, R7, R6 ;  /* 0x00000006076b723e */ /* 0x000fe400000000ff */
[----:B------:R-:W-:-:S02]  /*2afe0*/  F2FP.F16.F32.PACK_AB R9, R11, R10 ;  /* 0x0000000a0b09723e */ /* 0x000fc400000000ff */
[----:B------:R-:W-:Y:S02]  /*2aff0*/  F2FP.F16.F32.PACK_AB R10, R13, R12 ;  /* 0x0000000c0d0a723e */ /* 0x000fe400000000ff */
[----:B------:R-:W-:Y:S02]  /*2b000*/  F2FP.F16.F32.PACK_AB R11, R15, R14 ;  /* 0x0000000e0f0b723e */ /* 0x000fe400000000ff */
[----:B------:R-:W-:Y:S01]  /*2b010*/  LOP3.LUT R4, R4, R5, RZ, 0x3c, !PT ;  /* 0x0000000504047212 */ /* 0x000fe200078e3cff */
[----:B------:R-:W-:Y:S01]  /*2b020*/  IMAD.X R5, RZ, RZ, R161, P0 ;  /* 0x000000ffff057224 */ /* 0x000fe200000e06a1 */
[----:B------:R-:W-:Y:S01]  /*2b030*/  IADD3 R3, P0, R160, 0x2060, RZ ;  /* 0x00002060a0037810 */ /* 0x000fe20007f1e0ff */
[----:B------:R-:W-:Y:S01]  /*2b040*/  STSM.16.M88.4 [R20], R104 ;  /* 0x0000006814007844 */ /* 0x000fe20000000200 */
[----:B------:R-:W-:Y:S02]  /*2b050*/  F2FP.F16.F32.PACK_AB R24, R25, R24 ;  /* 0x000000181918723e */ /* 0x000fe400000000ff */
[----:B------:R-:W-:Y:S01]  /*2b060*/  F2FP.F16.F32.PACK_AB R25, R27, R26 ;  /* 0x0000001a1b19723e */ /* 0x000fe200000000ff */
[----:B------:R0:W-:Y:S01]  /*2b070*/  STSM.16.M88.4 [R0], R8 ;  /* 0x0000000800007844 */ /* 0x0001e20000000200 */
[----:B------:R-:W-:-:S02]  /*2b080*/  MOV R4, R4 ;  /* 0x0000000400047202 */ /* 0x000fc40000000f00 */
[----:B------:R-:W-:Y:S02]  /*2b090*/  F2FP.F16.F32.PACK_AB R26, R29, R28 ;  /* 0x0000001c1d1a723e */ /* 0x000fe400000000ff */
[----:B------:R-:W-:Y:S02]  /*2b0a0*/  F2FP.F16.F32.PACK_AB R27, R31, R30 ;  /* 0x0000001e1f1b723e */ /* 0x000fe400000000ff */
[----:B------:R-:W-:-:S03]  /*2b0b0*/  IADD3 R13, P5, R160, 0x4020, RZ ;  /* 0x00004020a00d7810 */ /* 0x000fc60007fbe0ff */
[----:B------:R1:W-:Y:S01]  /*2b0c0*/  STSM.16.M88.4 [R4], R24 ;  /* 0x0000001804007844 */ /* 0x0003e20000000200 */
[C---:B0-----:R-:W-:Y:S01]  /*2b0d0*/  IADD3 R11, P6, R160.reuse, 0x4000, RZ ;  /* 0x00004000a00b7810 */ /* 0x041fe20007fde0ff */
[----:B------:R-:W-:Y:S01]  /*2b0e0*/  IMAD.X R9, RZ, RZ, R161, P0 ;  /* 0x000000ffff097224 */ /* 0x000fe200000e06a1 */
[C---:B------:R-:W-:Y:S02]  /*2b0f0*/  IADD3 R5, P0, R160.reuse, 0x6040, RZ ;  /* 0x00006040a0057810 */ /* 0x040fe40007f1e0ff */
[----:B------:R-:W-:Y:S02]  /*2b100*/  LOP3.LUT R10, R11, 0x380, RZ, 0xc0, !PT ;  /* 0x000003800b0a7812 */ /* 0x000fe400078ec0ff */
[----:B------:R-:W-:Y:S02]  /*2b110*/  IADD3 R15, P4, R160, 0x4040, RZ ;  /* 0x00004040a00f7810 */ /* 0x000fe40007f9e0ff */
[----:B------:R-:W-:Y:S02]  /*2b120*/  SHF.R.U64 R10, R10, 0x3, RZ ;  /* 0x000000030a0a7819 */ /* 0x000fe400000012ff */
[----:B-1----:R-:W-:-:S02]  /*2b130*/  LOP3.LUT R4, R5, 0x380, RZ, 0xc0, !PT ;  /* 0x0000038005047812 */ /* 0x002fc400078ec0ff */
[----:B------:R-:W-:Y:S02]  /*2b140*/  IADD3 R21, P3, R160, 0x4060, RZ ;  /* 0x00004060a0157810 */ /* 0x000fe40007f7e0ff */
[----:B------:R-:W-:Y:S02]  /*2b150*/  SHF.R.U64 R4, R4, 0x3, RZ ;  /* 0x0000000304047819 */ /* 0x000fe400000012ff */
[----:B------:R-:W-:Y:S02]  /*2b160*/  IADD3 R25, P2, R160, 0x6000, RZ ;  /* 0x00006000a0197810 */ /* 0x000fe40007f5e0ff */
[----:B------:R-:W-:Y:S02]  /*2b170*/  LOP3.LUT R8, R3, 0x380, RZ, 0xc0, !PT ;  /* 0x0000038003087812 */ /* 0x000fe400078ec0ff */
[----:B------:R-:W-:Y:S02]  /*2b180*/  LOP3.LUT R12, R13, 0x380, RZ, 0xc0, !PT ;  /* 0x000003800d0c7812 */ /* 0x000fe400078ec0ff */
[----:B------:R-:W-:Y:S01]  /*2b190*/  LOP3.LUT R10, R10, R11, RZ, 0x3c, !PT ;  /* 0x0000000b0a0a7212 */ /* 0x000fe200078e3cff */
[----:B------:R-:W-:Y:S01]  /*2b1a0*/  IMAD.X R11, RZ, RZ, R161, P6 ;  /* 0x000000ffff0b7224 */ /* 0x000fe200030e06a1 */
[----:B------:R-:W-:-:S02]  /*2b1b0*/  IADD3 R27, P1, R160, 0x6020, RZ ;  /* 0x00006020a01b7810 */ /* 0x000fc40007f3e0ff */
[----:B------:R-:W-:Y:S02]  /*2b1c0*/  LOP3.LUT R14, R15, 0x380, RZ, 0xc0, !PT ;  /* 0x000003800f0e7812 */ /* 0x000fe400078ec0ff */
[----:B------:R-:W-:Y:S02]  /*2b1d0*/  LOP3.LUT R20, R21, 0x380, RZ, 0xc0, !PT ;  /* 0x0000038015147812 */ /* 0x000fe400078ec0ff */
[----:B------:R-:W-:Y:S02]  /*2b1e0*/  IADD3 R7, P6, R160, 0x6060, RZ ;  /* 0x00006060a0077810 */ /* 0x000fe40007fde0ff */
[----:B------:R-:W-:Y:S01]  /*2b1f0*/  LOP3.LUT R4, R4, R5, RZ, 0x3c, !PT ;  /* 0x0000000504047212 */ /* 0x000fe200078e3cff */
[----:B------:R-:W-:Y:S01]  /*2b200*/  IMAD.X R5, RZ, RZ, R161, P0 ;  /* 0x000000ffff057224 */ /* 0x000fe200000e06a1 */
[----:B------:R-:W-:Y:S02]  /*2b210*/  LOP3.LUT R24, R25, 0x380, RZ, 0xc0, !PT ;  /* 0x0000038019187812 */ /* 0x000fe400078ec0ff */
[----:B------:R-:W-:-:S02]  /*2b220*/  SHF.R.U64 R8, R8, 0x3, RZ ;  /* 0x0000000308087819 */ /* 0x000fc400000012ff */
[----:B------:R-:W-:Y:S02]  /*2b230*/  SHF.R.U64 R12, R12, 0x3, RZ ;  /* 0x000000030c0c7819 */ /* 0x000fe400000012ff */
[----:B------:R-:W-:Y:S02]  /*2b240*/  LOP3.LUT R26, R27, 0x380, RZ, 0xc0, !PT ;  /* 0x000003801b1a7812 */ /* 0x000fe400078ec0ff */
[----:B------:R-:W-:Y:S02]  /*2b250*/  ISETP.NE.U32.AND P0, PT, RZ, UR4, PT ;  /* 0x00000004ff007c0c */ /* 0x000fe4000bf05070 */
[----:B------:R-:W-:Y:S02]  /*2b260*/  SHF.R.U64 R14, R14, 0x3, RZ ;  /* 0x000000030e0e7819 */ /* 0x000fe400000012ff */
[----:B------:R-:W-:Y:S02]  /*2b270*/  SHF.R.U64 R20, R20, 0x3, RZ ;  /* 0x0000000314147819 */ /* 0x000fe400000012ff */
[----:B------:R-:W-:-:S02]  /*2b280*/  LOP3.LUT R6, R7, 0x380, RZ, 0xc0, !PT ;  /* 0x0000038007067812 */ /* 0x000fc400078ec0ff */
[----:B------:R-:W-:Y:S02]  /*2b290*/  SHF.R.U64 R24, R24, 0x3, RZ ;  /* 0x0000000318187819 */ /* 0x000fe400000012ff */
[----:B------:R-:W-:Y:S02]  /*2b2a0*/  LOP3.LUT R8, R8, R3, RZ, 0x3c, !PT ;  /* 0x0000000308087212 */ /* 0x000fe400078e3cff */
[----:B------:R-:W-:Y:S01]  /*2b2b0*/  LOP3.LUT R12, R12, R13, RZ, 0x3c, !PT ;  /* 0x0000000d0c0c7212 */ /* 0x000fe200078e3cff */
[--C-:B------:R-:W-:Y:S01]  /*2b2c0*/  IMAD.X R13, RZ, RZ, R161.reuse, P5 ;  /* 0x000000ffff0d7224 */ /* 0x100fe200028e06a1 */
[----:B------:R-:W-:Y:S02]  /*2b2d0*/  SHF.R.U64 R26, R26, 0x3, RZ ;  /* 0x000000031a1a7819 */ /* 0x000fe400000012ff */
[----:B------:R-:W-:Y:S02]  /*2b2e0*/  MOV R0, R4 ;  /* 0x0000000400007202 */ /* 0x000fe40000000f00 */
[----:B------:R-:W-:Y:S01]  /*2b2f0*/  ISETP.NE.AND.EX P0, PT, RZ, UR5, PT, P0 ;  /* 0x00000005ff007c0c */ /* 0x000fe2000bf05300 */
[----:B------:R-:W0:Y:S01]  /*2b300*/  LDC.64 R4, c[0x0][0xd00] ;  /* 0x00034000ff047b82 */ /* 0x000e220000000a00 */
[----:B------:R-:W-:Y:S01]  /*2b310*/  LOP3.LUT R14, R14, R15, RZ, 0x3c, !PT ;  /* 0x0000000f0e0e7212 */ /* 0x000fe200078e3cff */
[--C-:B------:R-:W-:Y:S01]  /*2b320*/  IMAD.X R15, RZ, RZ, R161.reuse, P4 ;  /* 0x000000ffff0f7224 */ /* 0x100fe200020e06a1 */
[----:B------:R-:W-:Y:S01]  /*2b330*/  LOP3.LUT R20, R20, R21, RZ, 0x3c, !PT ;  /* 0x0000001514147212 */ /* 0x000fe200078e3cff */
[----:B------:R-:W-:Y:S01]  /*2b340*/  IMAD.X R21, RZ, RZ, R161, P3 ;  /* 0x000000ffff157224 */ /* 0x000fe200018e06a1 */
[----:B------:R-:W-:-:S02]  /*2b350*/  SHF.R.U64 R6, R6, 0x3, RZ ;  /* 0x0000000306067819 */ /* 0x000fc400000012ff */
[----:B------:R-:W-:Y:S02]  /*2b360*/  F2FP.F16.F32.PACK_AB R108, R109, R108 ;  /* 0x0000006c6d6c723e */ /* 0x000fe400000000ff */
[----:B------:R-:W-:Y:S01]  /*2b370*/  LOP3.LUT R24, R24, R25, RZ, 0x3c, !PT ;  /* 0x0000001918187212 */ /* 0x000fe200078e3cff */
[--C-:B------:R-:W-:Y:S01]  /*2b380*/  IMAD.X R25, RZ, RZ, R161.reuse, P2 ;  /* 0x000000ffff197224 */ /* 0x100fe200010e06a1 */
[----:B------:R-:W-:Y:S02]  /*2b390*/  F2FP.F16.F32.PACK_AB R109, R111, R110 ;  /* 0x0000006e6f6d723e */ /* 0x000fe400000000ff */
[----:B------:R-:W-:Y:S01]  /*2b3a0*/  LOP3.LUT R26, R26, R27, RZ, 0x3c, !PT ;  /* 0x0000001b1a1a7212 */ /* 0x000fe200078e3cff */
[----:B------:R-:W-:Y:S01]  /*2b3b0*/  IMAD.X R27, RZ, RZ, R161, P1 ;  /* 0x000000ffff1b7224 */ /* 0x000fe200008e06a1 */
[----:B------:R-:W-:Y:S02]  /*2b3c0*/  MOV R8, R8 ;  /* 0x0000000800087202 */ /* 0x000fe40000000f00 */
[----:B------:R-:W-:-:S02]  /*2b3d0*/  MOV R10, R10 ;  /* 0x0000000a000a7202 */ /* 0x000fc40000000f00 */
[----:B------:R-:W-:Y:S01]  /*2b3e0*/  LOP3.LUT R6, R6, R7, RZ, 0x3c, !PT ;  /* 0x0000000706067212 */ /* 0x000fe200078e3cff */
[----:B------:R-:W-:Y:S01]  /*2b3f0*/  IMAD.X R7, RZ, RZ, R161, P6 ;  /* 0x000000ffff077224 */ /* 0x000fe200030e06a1 */
[----:B------:R-:W-:Y:S02]  /*2b400*/  MOV R12, R12 ;  /* 0x0000000c000c7202 */ /* 0x000fe40000000f00 */
[----:B------:R-:W-:Y:S02]  /*2b410*/  F2FP.F16.F32.PACK_AB R60, R61, R60 ;  /* 0x0000003c3d3c723e */ /* 0x000fe400000000ff */
[----:B------:R-:W-:Y:S02]  /*2b420*/  MOV R14, R14 ;  /* 0x0000000e000e7202 */ /* 0x000fe40000000f00 */
[----:B------:R-:W-:Y:S02]  /*2b430*/  F2FP.F16.F32.PACK_AB R61, R63, R62 ;  /* 0x0000003e3f3d723e */ /* 0x000fe400000000ff */
[----:B------:R-:W-:-:S02]  /*2b440*/  MOV R20, R20 ;  /* 0x0000001400147202 */ /* 0x000fc40000000f00 */
[----:B------:R-:W-:Y:S02]  /*2b450*/  MOV R24, R24 ;  /* 0x0000001800187202 */ /* 0x000fe40000000f00 */
[----:B------:R-:W-:Y:S02]  /*2b460*/  F2FP.F16.F32.PACK_AB R88, R89, R88 ;  /* 0x000000585958723e */ /* 0x000fe400000000ff */
[----:B------:R-:W-:Y:S02]  /*2b470*/  MOV R26, R26 ;  /* 0x0000001a001a7202 */ /* 0x000fe40000000f00 */
[----:B------:R-:W-:Y:S02]  /*2b480*/  F2FP.F16.F32.PACK_AB R89, R91, R90 ;  /* 0x0000005a5b59723e */ /* 0x000fe400000000ff */
[----:B------:R-:W-:Y:S02]  /*2b490*/  F2FP.F16.F32.PACK_AB R96, R97, R96 ;  /* 0x000000606160723e */ /* 0x000fe400000000ff */
[----:B------:R-:W-:-:S02]  /*2b4a0*/  F2FP.F16.F32.PACK_AB R90, R93, R92 ;  /* 0x0000005c5d5a723e */ /* 0x000fc400000000ff */
[----:B------:R-:W-:Y:S02]  /*2b4b0*/  F2FP.F16.F32.PACK_AB R91, R95, R94 ;  /* 0x0000005e5f5b723e */ /* 0x000fe400000000ff */
[----:B------:R-:W-:Y:S02]  /*2b4c0*/  F2FP.F16.F32.PACK_AB R97, R99, R98 ;  /* 0x000000626361723e */ /* 0x000fe400000000ff */
[----:B------:R-:W-:Y:S02]  /*2b4d0*/  MOV R3, R6 ;  /* 0x0000000600037202 */ /* 0x000fe40000000f00 */
[----:B------:R-:W-:Y:S01]  /*2b4e0*/  F2FP.F16.F32.PACK_AB R98, R101, R100 ;  /* 0x000000646562723e */ /* 0x000fe200000000ff */
[----:B------:R-:W1:Y:S01]  /*2b4f0*/  LDC.64 R6, c[0x0][0xd00] ;  /* 0x00034000ff067b82 */ /* 0x000e620000000a00 */
[----:B------:R-:W-:Y:S02]  /*2b500*/  F2FP.F16.F32.PACK_AB R99, R103, R102 ;  /* 0x000000666763723e */ /* 0x000fe400000000ff */
[----:B0-----:R-:W-:-:S04]  /*2b510*/  ISETP.NE.U32.AND P1, PT, R4, RZ, PT ;  /* 0x000000ff0400720c */ /* 0x001fc80003f25070 */
[----:B------:R-:W-:Y:S01]  /*2b520*/  ISETP.NE.AND.EX P1, PT, R5, RZ, PT, P1 ;  /* 0x000000ff0500720c */ /* 0x000fe20003f25310 */
[----:B------:R-:W-:Y:S01]  /*2b530*/  ULDC UR4, c[0x0][0xb88] ;  /* 0x0002e20000047ab9 */ /* 0x000fe20000000800 */
[----:B--2---:R-:W-:Y:S02]  /*2b540*/  F2FP.F16.F32.PACK_AB R110, R33, R32 ;  /* 0x00000020216e723e */ /* 0x004fe400000000ff */
[----:B------:R-:W-:Y:S02]  /*2b550*/  F2FP.F16.F32.PACK_AB R111, R35, R34 ;  /* 0x00000022236f723e */ /* 0x000fe400000000ff */
[----:B------:R-:W-:Y:S02]  /*2b560*/  F2FP.F16.F32.PACK_AB R36, R37, R36 ;  /* 0x000000242524723e */ /* 0x000fe400000000ff */
[----:B------:R-:W-:Y:S01]  /*2b570*/  F2FP.F16.F32.PACK_AB R37, R39, R38 ;  /* 0x000000262725723e */ /* 0x000fe200000000ff */
[----:B------:R0:W-:Y:S01]  /*2b580*/  STSM.16.M88.4 [R8], R108 ;  /* 0x0000006c08007844 */ /* 0x0001e20000000200 */
[----:B----4-:R-:W-:-:S02]  /*2b590*/  F2FP.F16.F32.PACK_AB R44, R45, R44 ;  /* 0x0000002c2d2c723e */ /* 0x010fc400000000ff */
[----:B------:R-:W-:Y:S02]  /*2b5a0*/  F2FP.F16.F32.PACK_AB R45, R47, R46 ;  /* 0x0000002e2f2d723e */ /* 0x000fe400000000ff */
[----:B------:R-:W-:Y:S02]  /*2b5b0*/  F2FP.F16.F32.PACK_AB R38, R41, R40 ;  /* 0x000000282926723e */ /* 0x000fe400000000ff */
[----:B------:R-:W-:Y:S01]  /*2b5c0*/  F2FP.F16.F32.PACK_AB R39, R43, R42 ;  /* 0x0000002a2b27723e */ /* 0x000fe200000000ff */
[----:B0-----:R-:W0:Y:S01]  /*2b5d0*/  @P0 LDC.64 R8, c[0x0][0xd08] ;  /* 0x00034200ff080b82 */ /* 0x001e220000000a00 */
        /* <DEDUP_REMOVED lines=10> */
[----:B------:R-:W-:Y:S01]  /*2b680*/  STSM.16.M88.4 [R10], R36 ;  /* 0x000000240a007844 */ /* 0x000fe20000000200 */
[----:B------:R-:W-:Y:S02]  /*2b690*/  F2FP.F16.F32.PACK_AB R70, R73, R72 ;  /* 0x000000484946723e */ /* 0x000fe400000000ff */
[----:B------:R-:W-:Y:S01]  /*2b6a0*/  F2FP.F16.F32.PACK_AB R71, R75, R74 ;  /* 0x0000004a4b47723e */ /* 0x000fe200000000ff */
[----:B------:R-:W-:Y:S01]  /*2b6b0*/  STSM.16.M88.4 [R12], R44 ;  /* 0x0000002c0c007844 */ /* 0x000fe20000000200 */
[----:B------:R-:W-:Y:S02]  /*2b6c0*/  F2FP.F16.F32.PACK_AB R76, R77, R76 ;  /* 0x0000004c4d4c723e */ /* 0x000fe400000000ff */
[----:B------:R-:W-:Y:S02]  /*2b6d0*/  F2FP.F16.F32.PACK_AB R77, R79, R78 ;  /* 0x0000004e4f4d723e */ /* 0x000fe400000000ff */
[----:B------:R-:W-:-:S02]  /*2b6e0*/  F2FP.F16.F32.PACK_AB R78, R81, R80 ;  /* 0x00000050514e723e */ /* 0x000fc400000000ff */
[----:B------:R-:W-:Y:S01]  /*2b6f0*/  F2FP.F16.F32.PACK_AB R79, R83, R82 ;  /* 0x00000052534f723e */ /* 0x000fe200000000ff */
[----:B------:R-:W-:Y:S04]  /*2b700*/  STSM.16.M88.4 [R14], R52 ;  /* 0x000000340e007844 */ /* 0x000fe80000000200 */
[----:B------:R2:W-:Y:S04]  /*2b710*/  STSM.16.M88.4 [R20], R60 ;  /* 0x0000003c14007844 */ /* 0x0005e80000000200 */
[----:B------:R-:W-:Y:S04]  /*2b720*/  STSM.16.M88.4 [R24], R68 ;  /* 0x0000004418007844 */ /* 0x000fe80000000200 */
[----:B------:R-:W-:Y:S04]  /*2b730*/  STSM.16.M88.4 [R26], R76 ;  /* 0x0000004c1a007844 */ /* 0x000fe80000000200 */
[----:B------:R-:W-:Y:S04]  /*2b740*/  STSM.16.M88.4 [R0], R88 ;  /* 0x0000005800007844 */ /* 0x000fe80000000200 */
[----:B------:R3:W-:Y:S01]  /*2b750*/  STSM.16.M88.4 [R3], R96 ;  /* 0x0000006003007844 */ /* 0x0007e20000000200 */
[----:B--2---:R-:W-:-:S02]  /*2b760*/  IMAD.MOV.U32 R20, RZ, RZ, RZ ;  /* 0x000000ffff147224 */ /* 0x004fc400078e00ff */
[C---:B-1----:R-:W-:Y:S01]  /*2b770*/  IMAD.WIDE R6, R214.reuse, 0x4, R6 ;  /* 0x00000004d6067825 */ /* 0x042fe200078e0206 */
[----:B------:R-:W-:Y:S03]  /*2b780*/  BAR.SYNC.DEFER_BLOCKING 0x1, 0x100 ;  /* 0x0044000000007b1d */ /* 0x000fe60000010000 */
[----:B0-----:R-:W-:-:S04]  /*2b790*/  @P0 IMAD.WIDE R8, R214, 0x4, R8 ;  /* 0x00000004d6080825 */ /* 0x001fc800078e0208 */
[----:B---3--:R-:W-:Y:S01]  /*2b7a0*/  IMAD.U32 R3, RZ, RZ, UR4 ;  /* 0x00000004ff037e24 */ /* 0x008fe2000f8e00ff */
[C---:B------:R-:W-:Y:S01]  /*2b7b0*/  ISETP.NE.AND P2, PT, R213.reuse, RZ, PT ;  /* 0x000000ffd500720c */ /* 0x040fe20003f45270 */
[----:B------:R-:W-:Y:S01]  /*2b7c0*/  ULDC UR4, c[0x0][0xbd4] ;  /* 0x0002f50000047ab9 */ /* 0x000fe20000000800 */
[----:B------:R0:W5:Y:S04]  /*2b7d0*/  @P1 LDG.E R20, desc[UR36][R6.64] ;  /* 0x0000002406141981 */ /* 0x000168000c1e1900 */
[----:B------:R0:W5:Y:S01]  /*2b7e0*/  @P0 LDG.E R3, desc[UR36][R8.64] ;  /* 0x0000002408030981 */ /* 0x000162000c1e1900 */
[----:B------:R-:W-:Y:S01]  /*2b7f0*/  SEL R213, R213, UR4, P2 ;  /* 0x00000004d5d57c07 */ /* 0x000fe20009000000 */
[----:B------:R-:W-:Y:S06]  /*2b800*/  @P0 BRA `(.L_x_6888) ;  /* 0x0000000000100947 */ /* 0x000fec0003800000 */
[----:B------:R-:W-:Y:S05]  /*2b810*/  @!P1 BRA `(.L_x_6888) ;  /* 0x00000000000c9947 */ /* 0x000fea0003800000 */
[----:B------:R-:W2:Y:S04]  /*2b820*/  LDG.E R0, desc[UR36][R6.64] ;  /* 0x0000002406007981 */ /* 0x000ea8000c1e1900 */
[----:B-----5:R-:W2:Y:S02]  /*2b830*/  LDG.E R3, desc[UR36][R6.64+0x4] ;  /* 0x0000042406037981 */ /* 0x020ea4000c1e1900 */
[----:B--2---:R-:W-:-:S07]  /*2b840*/  IMAD.IADD R3, R3, 0x1, -R0 ;  /* 0x0000000103037824 */ /* 0x004fce00078e0a00 */
.L_x_6888:
[----:B------:R-:W0:Y:S01]  /*2b850*/  S2R R0, SR_TID.X ;  /* 0x0000000000007919 */ /* 0x000e220000002100 */
[----:B------:R-:W-:Y:S02]  /*2b860*/  ISETP.NE.U32.AND P0, PT, R4, RZ, PT ;  /* 0x000000ff0400720c */ /* 0x000fe40003f05070 */
[----:B------:R-:W-:Y:S02]  /*2b870*/  ISETP.GT.AND P3, PT, R213, 0x1, PT ;  /* 0x00000001d500780c */ /* 0x000fe40003f64270 */
[----:B------:R-:W-:Y:S01]  /*2b880*/  ISETP.NE.AND.EX P0, PT, R5, RZ, PT, P0 ;  /* 0x000000ff0500720c */ /* 0x000fe20003f05300 */
[C---:B0-----:R-:W-:Y:S02]  /*2b890*/  VIADD R6, R0.reuse, 0xffffff80 ;  /* 0xffffff8000067836 */ /* 0x041fe40000000000 */
[----:B------:R-:W-:-:S05]  /*2b8a0*/  VIADD R0, R0, 0xffffff80 ;  /* 0xffffff8000007836 */ /* 0x000fca0000000000 */
[----:B------:R-:W-:-:S04]  /*2b8b0*/  SHF.R.S32.HI R0, RZ, 0x1f, R0 ;  /* 0x0000001fff007819 */ /* 0x000fc80000011400 */
[----:B------:R-:W-:-:S04]  /*2b8c0*/  LEA.HI R0, R0, R6, RZ, 0x7 ;  /* 0x0000000600007211 */ /* 0x000fc800078f38ff */
[----:B------:R-:W-:-:S06]  /*2b8d0*/  SHF.R.S32.HI R0, RZ, 0x7, R0 ;  /* 0x00000007ff007819 */ /* 0x000fcc0000011400 */
[----:B------:R-:W0:Y:S02]  /*2b8e0*/  SHFL.IDX PT, R0, R0, RZ, 0x1f ;  /* 0x00001fff00007589 */ /* 0x000e2400000e0000 */
[----:B0-----:R-:W-:Y:S02]  /*2b8f0*/  ISETP.NE.AND P1, PT, R0, RZ, PT ;  /* 0x000000ff0000720c */ /* 0x001fe40003f25270 */
[----:B-----5:R-:W-:-:S11]  /*2b900*/  SHF.R.S32.HI R0, RZ, 0x1f, R20 ;  /* 0x0000001fff007819 */ /* 0x020fd60000011414 */
[----:B------:R-:W-:Y:S05]  /*2b910*/  @P1 BRA `(.L_x_6889) ;  /* 0x0000000400141947 */ /* 0x000fea0003800000 */
[----:B------:R-:W2:Y:S01]  /*2b920*/  LDL R6, [R1+0x45c] ;  /* 0x00045c0001067983 */ /* 0x000ea20000100800 */
[----:B------:R-:W0:Y:S03]  /*2b930*/  LDC R26, c[0x0][0xce8] ;  /* 0x00033a00ff1a7b82 */ /* 0x000e260000000800 */
[----:B------:R-:W3:Y:S04]  /*2b940*/  LDL R7, [R1+0x460] ;  /* 0x0004600001077983 */ /* 0x000ee80000100800 */
[----:B------:R-:W4:Y:S01]  /*2b950*/  LDL R25, [R1+0x454] ;  /* 0x0004540001197983 */ /* 0x000f220000100800 */
[----:B------:R-:W-:Y:S02]  /*2b960*/  IMAD.IADD R28, R162, 0x1, R181 ;  /* 0x00000001a21c7824 */ /* 0x000fe400078e02b5 */
[----:B0-----:R-:W-:Y:S01]  /*2b970*/  IMAD R37, R3, R26, RZ ;  /* 0x0000001a03257224 */ /* 0x001fe200078e02ff */
[----:B------:R-:W-:Y:S01]  /*2b980*/  ISETP.GT.AND P5, PT, R213, 0x1, PT ;  /* 0x00000001d500780c */ /* 0x000fe20003fa4270 */
[----:B------:R-:W-:-:S05]  /*2b990*/  IMAD.MOV.U32 R21, RZ, RZ, 0xab8 ;  /* 0x00000ab8ff157424 */ /* 0x000fca00078e00ff */
[----:B------:R-:W-:-:S04]  /*2b9a0*/  SEL R21, R21, 0xa78, P5 ;  /* 0x00000a7815157807 */ /* 0x000fc80002800000 */
[----:B------:R-:W0:Y:S08]  /*2b9b0*/  LDC.64 R12, c[0x0][R21+0x220] ;  /* 0x00008800150c7b82 */ /* 0x000e300000000a00 */
[----:B------:R-:W1:Y:S01]  /*2b9c0*/  LDC.64 R10, c[0x0][R21+0x218] ;  /* 0x00008600150a7b82 */ /* 0x000e620000000a00 */
[----:B------:R-:W-:-:S07]  /*2b9d0*/  ISETP.NE.AND P6, PT, R26, 0x1, PT ;  /* 0x000000011a00780c */ /* 0x000fce0003fc5270 */
[----:B------:R-:W5:Y:S01]  /*2b9e0*/  LDC.64 R8, c[0x0][R21+0x228] ;  /* 0x00008a0015087b82 */ /* 0x000f620000000a00 */
[----:B------:R-:W-:-:S07]  /*2b9f0*/  ISETP.NE.U32.AND P2, PT, R4, RZ, PT ;  /* 0x000000ff0400720c */ /* 0x000fce0003f45070 */
[----:B------:R-:W0:Y:S01]  /*2ba00*/  @P6 LDC R14, c[0x0][0xcec] ;  /* 0x00033b00ff0e6b82 */ /* 0x000e220000000800 */
[----:B--2---:R-:W-:-:S07]  /*2ba10*/  IMAD.MOV R6, RZ, RZ, -R6 ;  /* 0x000000ffff067224 */ /* 0x004fce00078e0a06 */
[----:B------:R-:W2:Y:S01]  /*2ba20*/  @P6 LDC R24, c[0x0][0xcf0] ;  /* 0x00033c00ff186b82 */ /* 0x000ea20000000800 */
[----:B---3--:R-:W-:-:S04]  /*2ba30*/  ISETP.NE.AND P1, PT, R7, R6, PT ;  /* 0x000000060700720c */ /* 0x008fc80003f25270 */
[----:B------:R-:W-:-:S13]  /*2ba40*/  ISETP.GE.OR P4, PT, R28, R37, P1 ;  /* 0x000000251c00720c */ /* 0x000fda0000f86670 */
[----:B------:R-:W3:Y:S01]  /*2ba50*/  @!P4 LDL R29, [R1+0x1f0] ;  /* 0x0001f000011dc983 */ /* 0x000ee20000100800 */
[----:B------:R-:W5:Y:S01]  /*2ba60*/  LDC.64 R6, c[0x0][R21+0x210] ;  /* 0x0000840015067b82 */ /* 0x000f620000000a00 */
[----:B------:R-:W-:Y:S01]  /*2ba70*/  ISETP.NE.AND.EX P2, PT, R5, RZ, PT, P2 ;  /* 0x000000ff0500720c */ /* 0x000fe20003f45320 */
[----:B----4-:R-:W-:Y:S01]  /*2ba80*/  IMAD.IADD R35, R25, 0x1, R181 ;  /* 0x0000000119237824 */ /* 0x010fe200078e02b5 */
[----:B------:R-:W-:Y:S01]  /*2ba90*/  SHF.R.S32.HI R15, RZ, 0x1f, R214 ;  /* 0x0000001fff0f7819 */ /* 0x000fe200000114d6 */
[----:B------:R-:W-:Y:S01]  /*2baa0*/  BSSY B1, `(.L_x_6889) ;  /* 0x000002c000017945 */ /* 0x000fe20003800000 */
[----:B------:R-:W-:Y:S01]  /*2bab0*/  SEL R31, R214, RZ, !P2 ;  /* 0x000000ffd61f7207 */ /* 0x000fe20005000000 */
[----:B0-----:R-:W-:Y:S01]  /*2bac0*/  @P6 IMAD.HI.U32 R27, R35, R14, RZ ;  /* 0x0000000e231b6227 */ /* 0x001fe200078e00ff */
[----:B------:R-:W-:Y:S01]  /*2bad0*/  SEL R33, R15, RZ, !P2 ;  /* 0x000000ff0f217207 */ /* 0x000fe20005000000 */
[----:B------:R-:W0:Y:S02]  /*2bae0*/  LDC.64 R4, c[0x0][0xca8] ;  /* 0x00032a00ff047b82 */ /* 0x000e240000000a00 */
[----:B------:R-:W-:-:S02]  /*2baf0*/  IMAD R13, R13, R31, RZ ;  /* 0x0000001f0d0d7224 */ /* 0x000fc400078e02ff */
[----:B------:R-:W-:-:S04]  /*2bb00*/  IMAD.WIDE.U32 R14, R12, R31, RZ ;  /* 0x0000001f0c0e7225 */ /* 0x000fc800078e00ff */
[----:B------:R-:W-:Y:S02]  /*2bb10*/  IMAD R33, R12, R33, R13 ;  /* 0x000000210c217224 */ /* 0x000fe400078e020d */
[-C--:B-1----:R-:W-:Y:S01]  /*2bb20*/  IMAD R31, R11, R157.reuse, RZ ;  /* 0x0000009d0b1f7224 */ /* 0x082fe200078e02ff */
[----:B------:R-:W-:Y:S01]  /*2bb30*/  SEL R11, R220, RZ, P5 ;  /* 0x000000ffdc0b7207 */ /* 0x000fe20002800000 */
[----:B------:R-:W-:-:S04]  /*2bb40*/  IMAD.WIDE.U32 R12, R10, R157, RZ ;  /* 0x0000009d0a0c7225 */ /* 0x000fc800078e00ff */
[----:B------:R-:W-:Y:S01]  /*2bb50*/  IMAD.MOV.U32 R25, RZ, RZ, R35 ;  /* 0x000000ffff197224 */ /* 0x000fe200078e0023 */
[----:B--2---:R-:W-:Y:S01]  /*2bb60*/  @P6 SHF.R.U32.HI R25, RZ, R24, R27 ;  /* 0x00000018ff196219 */ /* 0x004fe2000001161b */
[----:B------:R-:W-:Y:S01]  /*2bb70*/  IMAD.IADD R10, R13, 0x1, R31 ;  /* 0x000000010d0a7824 */ /* 0x000fe200078e021f */
[----:B------:R-:W-:Y:S01]  /*2bb80*/  IADD3 R14, P2, P6, R14, R12, R20 ;  /* 0x0000000c0e0e7210 */ /* 0x000fe20007e5e014 */
[----:B------:R-:W-:Y:S02]  /*2bb90*/  IMAD.IADD R33, R15, 0x1, R33 ;  /* 0x000000010f217824 */ /* 0x000fe400078e0221 */
[-C--:B-----5:R-:W-:Y:S01]  /*2bba0*/  IMAD R13, R9, R11.reuse, RZ ;  /* 0x0000000b090d7224 */ /* 0x0a0fe200078e02ff */
[----:B0-----:R-:W0:Y:S01]  /*2bbb0*/  @!P5 LDC R4, c[0x0][0xc50] ;  /* 0x00031400ff04db82 */ /* 0x001e220000000800 */
[----:B------:R-:W-:Y:S01]  /*2bbc0*/  IMAD.WIDE.U32 R8, R8, R11, RZ ;  /* 0x0000000b08087225 */ /* 0x000fe200078e00ff */
[----:B------:R-:W-:-:S03]  /*2bbd0*/  IADD3.X R10, R33, R10, R0, P2, P6 ;  /* 0x0000000a210a7210 */ /* 0x000fc600017ec400 */
[----:B------:R-:W-:Y:S02]  /*2bbe0*/  IMAD.MOV R15, RZ, RZ, -R25 ;  /* 0x000000ffff0f7224 */ /* 0x000fe400078e0a19 */
[----:B------:R-:W-:Y:S01]  /*2bbf0*/  IMAD.IADD R13, R9, 0x1, R13 ;  /* 0x00000001090d7824 */ /* 0x000fe200078e020d */
[----:B------:R-:W1:Y:S01]  /*2bc00*/  @!P5 LDC R5, c[0x0][0xc54] ;  /* 0x00031500ff05db82 */ /* 0x000e620000000800 */
[----:B------:R-:W-:Y:S01]  /*2bc10*/  IADD3 R8, P2, P5, R25, R14, R8 ;  /* 0x0000000e19087210 */ /* 0x000fe20007d5e008 */
[----:B------:R-:W-:Y:S01]  /*2bc20*/  IMAD R11, R26, R15, R35 ;  /* 0x0000000f1a0b7224 */ /* 0x000fe200078e0223 */
[----:B------:R-:W-:-:S04]  /*2bc30*/  SHF.R.S32.HI R25, RZ, 0x1f, R25 ;  /* 0x0000001fff197819 */ /* 0x000fc80000011419 */
[----:B------:R-:W-:Y:S01]  /*2bc40*/  IADD3.X R9, R25, R10, R13, P2, P5 ;  /* 0x0000000a19097210 */ /* 0x000fe200017ea40d */
[-C--:B------:R-:W-:Y:S01]  /*2bc50*/  IMAD R7, R7, R11.reuse, RZ ;  /* 0x0000000b07077224 */ /* 0x080fe200078e02ff */
[----:B------:R-:W-:Y:S01]  /*2bc60*/  SHF.R.S32.HI R13, RZ, 0x1f, R11 ;  /* 0x0000001fff0d7819 */ /* 0x000fe2000001140b */
[----:B------:R-:W-:-:S04]  /*2bc70*/  IMAD.WIDE.U32 R8, R6, R11, R8 ;  /* 0x0000000b06087225 */ /* 0x000fc800078e0008 */
[----:B------:R-:W-:-:S04]  /*2bc80*/  IMAD R7, R6, R13, R7 ;  /* 0x0000000d06077224 */ /* 0x000fc800078e0207 */
[----:B------:R-:W-:Y:S01]  /*2bc90*/  IMAD.IADD R6, R9, 0x1, R7 ;  /* 0x0000000109067824 */ /* 0x000fe200078e0207 */
[----:B0-----:R-:W-:-:S04]  /*2bca0*/  LEA R9, P2, R8, R4, 0x2 ;  /* 0x0000000408097211 */ /* 0x001fc800078410ff */
[----:B-1----:R-:W-:Y:S01]  /*2bcb0*/  LEA.HI.X R10, R8, R5, R6, 0x2, P2 ;  /* 0x00000005080a7211 */ /* 0x002fe200010f1406 */
[----:B------:R-:W-:Y:S01]  /*2bcc0*/  VIADD R8, R28, 0x8 ;  /* 0x000000081c087836 */ /* 0x000fe20000000000 */
[----:B------:R-:W-:Y:S04]  /*2bcd0*/  SHFL.IDX PT, R6, R9, RZ, 0x1c1f ;  /* 0x001c1fff09067589 */ /* 0x000fe800000e0000 */
[----:B------:R-:W3:Y:S01]  /*2bce0*/  SHFL.IDX PT, R7, R10, RZ, 0x1c1f ;  /* 0x001c1fff0a077589 */ /* 0x000ee200000e0000 */
[----:B------:R-:W-:-:S03]  /*2bcf0*/  ISETP.GE.OR P1, PT, R8, R37, P1 ;  /* 0x000000250800720c */ /* 0x000fc60000f26670 */
[----:B------:R0:W1:Y:S04]  /*2bd00*/  SHFL.IDX PT, R4, R9, 0x1, 0x1c1f ;  /* 0x003c1f0009047f89 */ /* 0x00006800000e0000 */
[----:B------:R0:W2:Y:S04]  /*2bd10*/  SHFL.IDX PT, R5, R10, 0x1, 0x1c1f ;  /* 0x003c1f000a057f89 */ /* 0x0000a800000e0000 */
[----:B---3--:R0:W-:Y:S02]  /*2bd20*/  @!P4 ST.E desc[UR36][R6.64], R29 ;  /* 0x0000001d0600c985 */ /* 0x0081e4000c101924 */
[----:B-12---:R-:W-:Y:S05]  /*2bd30*/  @P1 BRA `(.L_x_6890) ;  /* 0x0000000000081947 */ /* 0x006fea0003800000 */
[----:B0-----:R-:W2:Y:S04]  /*2bd40*/  LDL R7, [R1+0x1f4] ;  /* 0x0001f40001077983 */ /* 0x001ea80000100800 */
[----:B--2---:R1:W-:Y:S02]  /*2bd50*/  ST.E desc[UR36][R4.64], R7 ;  /* 0x0000000704007985 */ /* 0x0043e4000c101924 */
.L_x_6890:
[----:B------:R-:W-:Y:S05]  /*2bd60*/  BSYNC B1 ;  /* 0x0000000000017941 */ /* 0x000fea0003800000 */
.L_x_6889:
[----:B------:R-:W-:Y:S01]  /*2bd70*/  SEL R76, R214, RZ, !P0 ;  /* 0x000000ffd64c7207 */ /* 0x000fe20004000000 */
[----:B------:R-:W-:Y:S06]  /*2bd80*/  @P3 BRA `(.L_x_6891) ;  /* 0x0000001000343947 */ /* 0x000fec0003800000 */
[----:B-1----:R-:W1:Y:S01]  /*2bd90*/  S2R R4, SR_TID.X ;  /* 0x0000000000047919 */ /* 0x002e620000002100 */
[----:B------:R-:W-:Y:S01]  /*2bda0*/  IMAD.MOV.U32 R5, RZ, RZ, 0x2 ;  /* 0x00000002ff057424 */ /* 0x000fe200078e00ff */
[----:B------:R-:W2:Y:S01]  /*2bdb0*/  LDC R80, c[0x0][0xce8] ;  /* 0x00033a00ff507b82 */ /* 0x000ea20000000800 */
[----:B------:R-:W-:Y:S01]  /*2bdc0*/  ULDC.64 UR4, c[0x0][0xba0] ;  /* 0x0002e80000047ab9 */ /* 0x000fe20000000a00 */
[C---:B-1----:R-:W-:Y:S02]  /*2bdd0*/  VIADD R88, R4.reuse, 0xffffff80 ;  /* 0xffffff8004587836 */ /* 0x042fe40000000000 */
[----:B------:R-:W-:-:S03]  /*2bde0*/  VIADD R91, R4, 0xffffff80 ;  /* 0xffffff80045b7836 */ /* 0x000fc60000000000 */
[----:B------:R-:W-:-:S04]  /*2bdf0*/  SHF.R.S32.HI R88, RZ, 0x1f, R88 ;  /* 0x0000001fff587819 */ /* 0x000fc80000011458 */
[----:B------:R-:W-:-:S04]  /*2be00*/  LEA.HI R88, R88, R91, RZ, 0x3 ;  /* 0x0000005b58587211 */ /* 0x000fc800078f18ff */
[----:B------:R-:W-:-:S05]  /*2be10*/  SHF.R.S32.HI R88, RZ, 0x3, R88 ;  /* 0x00000003ff587819 */ /* 0x000fca0000011458 */
[----:B------:R-:W-:-:S04]  /*2be20*/  IMAD R4, R88, 0x40, R166 ;  /* 0x0000004058047824 */ /* 0x000fc800078e02a6 */
[----:B------:R-:W-:-:S03]  /*2be30*/  IMAD.WIDE R4, R4, R5, UR40 ;  /* 0x0000002804047e25 */ /* 0x000fc6000f8e0205 */
[C---:B------:R-:W-:Y:S02]  /*2be40*/  IADD3 R41, P2, R4.reuse, 0x7000, RZ ;  /* 0x0000700004297810 */ /* 0x040fe40007f5e0ff */
[----:B------:R-:W-:Y:S02]  /*2be50*/  IADD3 R33, P0, R4, 0x5000, RZ ;  /* 0x0000500004217810 */ /* 0x000fe40007f1e0ff */
[----:B------:R-:W-:Y:S01]  /*2be60*/  LOP3.LUT R40, R41, 0x380, RZ, 0xc0, !PT ;  /* 0x0000038029287812 */ /* 0x000fe200078ec0ff */
[----:B------:R-:W-:Y:S01]  /*2be70*/  IMAD R21, R0, UR4, RZ ;  /* 0x0000000400157c24 */ /* 0x000fe2000f8e02ff */
[----:B------:R-:W-:Y:S01]  /*2be80*/  LOP3.LUT R32, R33, 0x380, RZ, 0xc0, !PT ;  /* 0x0000038021207812 */ /* 0x000fe200078ec0ff */
[----:B------:R-:W1:Y:S01]  /*2be90*/  LDC R0, c[0x0][0xbc8] ;  /* 0x0002f200ff007b82 */ /* 0x000e620000000800 */
[----:B------:R-:W-:Y:S02]  /*2bea0*/  SHF.R.U64 R40, R40, 0x3, RZ ;  /* 0x0000000328287819 */ /* 0x000fe400000012ff */
[----:B------:R-:W-:-:S02]  /*2beb0*/  IADD3 R37, P1, R4, 0x6000, RZ ;  /* 0x0000600004257810 */ /* 0x000fc40007f3e0ff */
[----:B------:R-:W-:Y:S01]  /*2bec0*/  LOP3.LUT R40, R40, R41, RZ, 0x3c, !PT ;  /* 0x0000002928287212 */ /* 0x000fe200078e3cff */
[----:B------:R-:W-:Y:S01]  /*2bed0*/  IMAD.X R41, RZ, RZ, R5, P2 ;  /* 0x000000ffff297224 */ /* 0x000fe200010e0605 */
[----:B------:R-:W-:Y:S02]  /*2bee0*/  IADD3 R69, P2, R4, 0xe000, RZ ;  /* 0x0000e00004457810 */ /* 0x000fe40007f5e0ff */
[----:B------:R-:W-:Y:S02]  /*2bef0*/  SHF.R.U64 R32, R32, 0x3, RZ ;  /* 0x0000000320207819 */ /* 0x000fe400000012ff */
[----:B------:R-:W-:Y:S01]  /*2bf00*/  LOP3.LUT R68, R69, 0x380, RZ, 0xc0, !PT ;  /* 0x0000038045447812 */ /* 0x000fe200078ec0ff */
[----:B------:R-:W-:Y:S01]  /*2bf10*/  IMAD R77, R20, UR5, R21 ;  /* 0x00000005144d7c24 */ /* 0x000fe2000f8e0215 */
[----:B------:R-:W-:Y:S01]  /*2bf20*/  LOP3.LUT R36, R37, 0x380, RZ, 0xc0, !PT ;  /* 0x0000038025247812 */ /* 0x000fe200078ec0ff */
[----:B------:R-:W-:Y:S01]  /*2bf30*/  IMAD R78, R221, 0x20, R88 ;  /* 0x00000020dd4e7824 */ /* 0x000fe200078e0258 */
[----:B------:R-:W-:Y:S01]  /*2bf40*/  SHF.R.U64 R68, R68, 0x3, RZ ;  /* 0x0000000344447819 */ /* 0x000fe200000012ff */
[----:B------:R-:W-:Y:S01]  /*2bf50*/  IMAD.WIDE.U32 R20, R20, UR4, RZ ;  /* 0x0000000414147c25 */ /* 0x000fe2000f8e00ff */
[----:B------:R-:W-:Y:S01]  /*2bf60*/  LOP3.LUT R32, R32, R33, RZ, 0x3c, !PT ;  /* 0x0000002120207212 */ /* 0x000fe200078e3cff */
[----:B------:R-:W-:Y:S01]  /*2bf70*/  ULDC.64 UR4, c[0x0][0xbe8] ;  /* 0x0002fa0000047ab9 */ /* 0x000fe20000000a00 */
[----:B------:R-:W-:Y:S01]  /*2bf80*/  LOP3.LUT R68, R68, R69, RZ, 0x3c, !PT ;  /* 0x0000004544447212 */ /* 0x000fe200078e3cff */
[--C-:B------:R-:W-:Y:S01]  /*2bf90*/  IMAD.X R69, RZ, RZ, R5.reuse, P2 ;  /* 0x000000ffff457224 */ /* 0x100fe200010e0605 */
[----:B--2---:R-:W-:Y:S01]  /*2bfa0*/  ISETP.NE.AND P2, PT, R80, 0x1, PT ;  /* 0x000000015000780c */ /* 0x004fe20003f45270 */
[----:B------:R-:W-:Y:S01]  /*2bfb0*/  IMAD.X R33, RZ, RZ, R5, P0 ;  /* 0x000000ffff217224 */ /* 0x000fe200000e0605 */
[----:B------:R-:W-:Y:S01]  /*2bfc0*/  SHF.R.U64 R36, R36, 0x3, RZ ;  /* 0x0000000324247819 */ /* 0x000fe200000012ff */
[----:B------:R-:W5:Y:S01]  /*2bfd0*/  LD.E.128 R40, desc[UR36][R40.64] ;  /* 0x0000002428287980 */ /* 0x000f62000c101d00 */
[C---:B------:R-:W-:Y:S01]  /*2bfe0*/  IADD3 R61, P0, R4.reuse, 0xc000, RZ ;  /* 0x0000c000043d7810 */ /* 0x040fe20007f1e0ff */
[----:B------:R-:W-:Y:S01]  /*2bff0*/  IMAD.IADD R21, R21, 0x1, R77 ;  /* 0x0000000115157824 */ /* 0x000fe200078e024d */
[----:B0-----:R-:W-:-:S02]  /*2c000*/  IADD3 R9, P3, R4, 0x1000, RZ ;  /* 0x0000100004097810 */ /* 0x001fc40007f7e0ff */
[C---:B------:R-:W-:Y:S02]  /*2c010*/  IADD3 R13, P4, R4.reuse, 0x2000, RZ ;  /* 0x00002000040d7810 */ /* 0x040fe40007f9e0ff */
[C---:B------:R-:W-:Y:S02]  /*2c020*/  IADD3 R25, P5, R4.reuse, 0x3000, RZ ;  /* 0x0000300004197810 */ /* 0x040fe40007fbe0ff */
[----:B------:R-:W-:Y:S01]  /*2c030*/  IADD3 R29, P6, R4, 0x4000, RZ ;  /* 0x00004000041d7810 */ /* 0x000fe20007fde0ff */
[----:B------:R-:W0:Y:S01]  /*2c040*/  @P2 LDC R83, c[0x0][0xcec] ;  /* 0x00033b00ff532b82 */ /* 0x000e220000000800 */
[----:B------:R-:W-:Y:S01]  /*2c050*/  LOP3.LUT R36, R36, R37, RZ, 0x3c, !PT ;  /* 0x0000002524247212 */ /* 0x000fe200078e3cff */
[----:B------:R-:W-:Y:S01]  /*2c060*/  IMAD.X R37, RZ, RZ, R5, P1 ;  /* 0x000000ffff257224 */ /* 0x000fe200008e0605 */
[----:B------:R-:W-:Y:S01]  /*2c070*/  LOP3.LUT R60, R61, 0x380, RZ, 0xc0, !PT ;  /* 0x000003803d3c7812 */ /* 0x000fe200078ec0ff */
[----:B------:R-:W-:Y:S01]  /*2c080*/  IMAD.WIDE.U32 R20, R157, UR4, R20 ;  /* 0x000000049d147c25 */ /* 0x000fe2000f8e0014 */
[----:B------:R-:W-:Y:S01]  /*2c090*/  LOP3.LUT R8, R9, 0x380, RZ, 0xc0, !PT ;  /* 0x0000038009087812 */ /* 0x000fe200078ec0ff */
[----:B------:R-:W5:Y:S01]  /*2c0a0*/  LD.E.128 R32, desc[UR36][R32.64] ;  /* 0x0000002420207980 */ /* 0x000f62000c101d00 */
[----:B------:R-:W-:Y:S01]  /*2c0b0*/  IADD3 R65, P1, R4, 0xd000, RZ ;  /* 0x0000d00004417810 */ /* 0x000fe20007f3e0ff */
[----:B------:R-:W2:Y:S01]  /*2c0c0*/  @P2 LDC R89, c[0x0][0xcf0] ;  /* 0x00033c00ff592b82 */ /* 0x000ea20000000800 */
[----:B------:R-:W-:Y:S01]  /*2c0d0*/  SHF.R.U64 R60, R60, 0x3, RZ ;  /* 0x000000033c3c7819 */ /* 0x000fe200000012ff */
[----:B------:R-:W-:Y:S01]  /*2c0e0*/  IMAD.IADD R82, R181, 0x1, R78 ;  /* 0x00000001b5527824 */ /* 0x000fe200078e024e */
[----:B------:R-:W-:Y:S01]  /*2c0f0*/  SHF.R.S32.HI R77, RZ, 0x1f, R76 ;  /* 0x0000001fff4d7819 */ /* 0x000fe2000001144c */
[----:B------:R-:W-:Y:S01]  /*2c100*/  IMAD R21, R157, UR5, R21 ;  /* 0x000000059d157c24 */ /* 0x000fe2000f8e0215 */
[----:B------:R-:W-:Y:S01]  /*2c110*/  SHF.R.U64 R8, R8, 0x3, RZ ;  /* 0x0000000308087819 */ /* 0x000fe200000012ff */
[----:B------:R-:W-:Y:S01]  /*2c120*/  ULDC.64 UR4, c[0x0][0xbf0] ;  /* 0x0002fc0000047ab9 */ /* 0x000fe20000000a00 */
[----:B------:R-:W-:Y:S01]  /*2c130*/  LOP3.LUT R64, R65, 0x380, RZ, 0xc0, !PT ;  /* 0x0000038041407812 */ /* 0x000fe200078ec0ff */
[----:B------:R-:W-:Y:S01]  /*2c140*/  IMAD R77, R77, UR4, RZ ;  /* 0x000000044d4d7c24 */ /* 0x000fe2000f8e02ff */
[----:B------:R-:W-:Y:S01]  /*2c150*/  LOP3.LUT R60, R60, R61, RZ, 0x3c, !PT ;  /* 0x0000003d3c3c7212 */ /* 0x000fe200078e3cff */
[--C-:B------:R-:W-:Y:S01]  /*2c160*/  IMAD.X R61, RZ, RZ, R5.reuse, P0 ;  /* 0x000000ffff3d7224 */ /* 0x100fe200000e0605 */
[----:B------:R-:W-:Y:S01]  /*2c170*/  LOP3.LUT R8, R8, R9, RZ, 0x3c, !PT ;  /* 0x0000000908087212 */ /* 0x000fe200078e3cff */
[----:B------:R-:W-:Y:S01]  /*2c180*/  IMAD.X R9, RZ, RZ, R5, P3 ;  /* 0x000000ffff097224 */ /* 0x000fe200018e0605 */
[----:B------:R-:W-:Y:S01]  /*2c190*/  SHF.R.U64 R64, R64, 0x3, RZ ;  /* 0x0000000340407819 */ /* 0x000fe200000012ff */
[----:B------:R-:W5:Y:S01]  /*2c1a0*/  LD.E.128 R36, desc[UR36][R36.64] ;  /* 0x0000002424247980 */ /* 0x000f62000c101d00 */
[----:B-1----:R-:W-:-:S02]  /*2c1b0*/  ISETP.GE.AND P0, PT, R219, R0, PT ;  /* 0x00000000db00720c */ /* 0x002fc40003f06270 */
[----:B------:R-:W-:Y:S01]  /*2c1c0*/  IADD3 R45, P3, R4, 0x8000, RZ ;  /* 0x00008000042d7810 */ /* 0x000fe20007f7e0ff */
[C---:B------:R-:W-:Y:S01]  /*2c1d0*/  IMAD R81, R76.reuse, UR5, R77 ;  /* 0x000000054c517c24 */ /* 0x040fe2000f8e024d */
[----:B------:R-:W-:Y:S01]  /*2c1e0*/  LOP3.LUT R12, R13, 0x380, RZ, 0xc0, !PT ;  /* 0x000003800d0c7812 */ /* 0x000fe200078ec0ff */
[----:B------:R-:W5:Y:S01]  /*2c1f0*/  LD.E.128 R68, desc[UR36][R68.64] ;  /* 0x0000002444447980 */ /* 0x000f62000c101d00 */
[----:B------:R-:W-:Y:S02]  /*2c200*/  LOP3.LUT R24, R25, 0x380, RZ, 0xc0, !PT ;  /* 0x0000038019187812 */ /* 0x000fe400078ec0ff */
[----:B------:R-:W-:Y:S01]  /*2c210*/  LOP3.LUT R28, R29, 0x380, RZ, 0xc0, !PT ;  /* 0x000003801d1c7812 */ /* 0x000fe200078ec0ff */
[----:B------:R-:W-:Y:S01]  /*2c220*/  IMAD.WIDE.U32 R20, R76, UR4, R20 ;  /* 0x000000044c147c25 */ /* 0x000fe2000f8e0014 */
[----:B------:R-:W-:Y:S01]  /*2c230*/  LOP3.LUT R64, R64, R65, RZ, 0x3c, !PT ;  /* 0x0000004140407212 */ /* 0x000fe200078e3cff */
[----:B------:R-:W-:Y:S01]  /*2c240*/  ULDC.64 UR4, c[0x0][0xbe0] ;  /* 0x0002f80000047ab9 */ /* 0x000fe20000000a00 */
[----:B------:R-:W-:Y:S01]  /*2c250*/  SEL R77, RZ, 0xffffffff, P0 ;  /* 0xffffffffff4d7807 */ /* 0x000fe20000000000 */
[----:B------:R-:W-:Y:S01]  /*2c260*/  IMAD.X R65, RZ, RZ, R5, P1 ;  /* 0x000000ffff417224 */ /* 0x000fe200008e0605 */
[----:B------:R-:W-:Y:S01]  /*2c270*/  LOP3.LUT R44, R45, 0x380, RZ, 0xc0, !PT ;  /* 0x000003802d2c7812 */ /* 0x000fe200078ec0ff */
[----:B------:R-:W5:Y:S01]  /*2c280*/  LD.E.128 R60, desc[UR36][R60.64] ;  /* 0x000000243c3c7980 */ /* 0x000f62000c101d00 */
[----:B------:R-:W-:Y:S01]  /*2c290*/  ISETP.GE.AND P1, PT, R166, R0, PT ;  /* 0x00000000a600720c */ /* 0x000fe20003f26270 */
[----:B------:R-:W-:Y:S01]  /*2c2a0*/  IMAD.SHL.U32 R77, R77, 0x2, RZ ;  /* 0x000000024d4d7824 */ /* 0x000fe200078e00ff */
[----:B------:R-:W-:-:S02]  /*2c2b0*/  SHF.R.U64 R12, R12, 0x3, RZ ;  /* 0x000000030c0c7819 */ /* 0x000fc400000012ff */
[----:B------:R-:W-:Y:S02]  /*2c2c0*/  SHF.R.U64 R24, R24, 0x3, RZ ;  /* 0x0000000318187819 */ /* 0x000fe400000012ff */
[----:B------:R-:W-:Y:S02]  /*2c2d0*/  SHF.R.U64 R28, R28, 0x3, RZ ;  /* 0x000000031c1c7819 */ /* 0x000fe400000012ff */
[----:B------:R-:W-:Y:S01]  /*2c2e0*/  LOP3.LUT R11, R4, 0x380, RZ, 0xc0, !PT ;  /* 0x00000380040b7812 */ /* 0x000fe200078ec0ff */
[----:B------:R-:W-:Y:S01]  /*2c2f0*/  IMAD.IADD R21, R21, 0x1, R81 ;  /* 0x0000000115157824 */ /* 0x000fe200078e0251 */
[----:B------:R-:W-:Y:S01]  /*2c300*/  SHF.R.U64 R44, R44, 0x3, RZ ;  /* 0x000000032c2c7819 */ /* 0x000fe200000012ff */
[----:B------:R-:W5:Y:S01]  /*2c310*/  LD.E.128 R64, desc[UR36][R64.64] ;  /* 0x0000002440407980 */ /* 0x000f62000c101d00 */
[----:B------:R-:W-:Y:S02]  /*2c320*/  ISETP.GE.AND P0, PT, R218, R0, PT ;  /* 0x00000000da00720c */ /* 0x000fe40003f06270 */
[----:B------:R-:W-:-:S02]  /*2c330*/  SEL R76, RZ, 0x1, P1 ;  /* 0x00000001ff4c7807 */ /* 0x000fc40000800000 */
        /* <DEDUP_REMOVED lines=11> */
[----:B------:R-:W-:Y:S01]  /*2c3f0*/  IADD3 R57, P6, R4, 0xb000, RZ ;  /* 0x0000b00004397810 */ /* 0x000fe20007fde0ff */
[----:B------:R-:W5:Y:S01]  /*2c400*/  LD.E.128 R24, desc[UR36][R24.64] ;  /* 0x0000002418187980 */ /* 0x000f62000c101d00 */
[----:B------:R-:W-:Y:S02]  /*2c410*/  SEL R79, RZ, 0xffffffff, P0 ;  /* 0xffffffffff4f7807 */ /* 0x000fe40000000000 */
[----:B------:R-:W-:Y:S01]  /*2c420*/  LOP3.LUT R78, R77, 0x2, R76, 0xe2, !PT ;  /* 0x000000024d4e7812 */ /* 0x000fe200078ee24c */
[----:B0-----:R-:W-:Y:S01]  /*2c430*/  @P2 IMAD.HI.U32 R76, R82, R83, RZ ;  /* 0x00000053524c2227 */ /* 0x001fe200078e00ff */
[----:B------:R-:W-:Y:S01]  /*2c440*/  IADD3 R7, P3, R4, 0xf000, RZ ;  /* 0x0000f00004077810 */ /* 0x000fe20007f7e0ff */
[----:B------:R-:W5:Y:S01]  /*2c450*/  LD.E.128 R28, desc[UR36][R28.64] ;  /* 0x000000241c1c7980 */ /* 0x000f62000c101d00 */
[----:B------:R-:W-:Y:S01]  /*2c460*/  LOP3.LUT R48, R49, 0x380, RZ, 0xc0, !PT ;  /* 0x0000038031307812 */ /* 0x000fe200078ec0ff */
[----:B------:R-:W-:Y:S01]  /*2c470*/  IMAD.MOV.U32 R77, RZ, RZ, R82 ;  /* 0x000000ffff4d7224 */ /* 0x000fe200078e0052 */
[----:B------:R-:W-:Y:S01]  /*2c480*/  LOP3.LUT R52, R53, 0x380, RZ, 0xc0, !PT ;  /* 0x0000038035347812 */ /* 0x000fe200078ec0ff */
[----:B------:R-:W-:Y:S01]  /*2c490*/  IMAD.SHL.U32 R79, R79, 0x4, RZ ;  /* 0x000000044f4f7824 */ /* 0x000fe200078e00ff */
[----:B------:R-:W-:Y:S01]  /*2c4a0*/  LOP3.LUT R56, R57, 0x380, RZ, 0xc0, !PT ;  /* 0x0000038039387812 */ /* 0x000fe200078ec0ff */
[----:B------:R-:W-:Y:S01]  /*2c4b0*/  IMAD.X R73, RZ, RZ, R5, P3 ;  /* 0x000000ffff497224 */ /* 0x000fe200018e0605 */
[----:B------:R-:W-:Y:S01]  /*2c4c0*/  ISETP.GE.AND P1, PT, R217, R0, PT ;  /* 0x00000000d900720c */ /* 0x000fe20003f26270 */
[----:B------:R-:W5:Y:S01]  /*2c4d0*/  LD.E.128 R44, desc[UR36][R44.64] ;  /* 0x000000242c2c7980 */ /* 0x000f62000c101d00 */
[----:B------:R-:W-:-:S02]  /*2c4e0*/  LOP3.LUT R6, R7, 0x380, RZ, 0xc0, !PT ;  /* 0x0000038007067812 */ /* 0x000fc400078ec0ff */
[----:B--2---:R-:W-:Y:S02]  /*2c4f0*/  @P2 SHF.R.U32.HI R77, RZ, R89, R76 ;  /* 0x00000059ff4d2219 */ /* 0x004fe4000001164c */
[----:B------:R-:W-:Y:S02]  /*2c500*/  SHF.R.U64 R48, R48, 0x3, RZ ;  /* 0x0000000330307819 */ /* 0x000fe400000012ff */
[----:B------:R-:W-:Y:S02]  /*2c510*/  SHF.R.U64 R52, R52, 0x3, RZ ;  /* 0x0000000334347819 */ /* 0x000fe400000012ff */
[----:B------:R-:W-:Y:S02]  /*2c520*/  SHF.R.U64 R56, R56, 0x3, RZ ;  /* 0x0000000338387819 */ /* 0x000fe400000012ff */
[----:B------:R-:W-:Y:S02]  /*2c530*/  SEL R76, RZ, 0xffffffff, P1 ;  /* 0xffffffffff4c7807 */ /* 0x000fe40000800000 */
[----:B------:R-:W-:-:S02]  /*2c540*/  SHF.R.U64 R11, R11, 0x3, RZ ;  /* 0x000000030b0b7819 */ /* 0x000fc400000012ff */
[----:B------:R-:W-:Y:S02]  /*2c550*/  SHF.R.U64 R6, R6, 0x3, RZ ;  /* 0x0000000306067819 */ /* 0x000fe400000012ff */
[----:B------:R-:W-:Y:S01]  /*2c560*/  LOP3.LUT R78, R79, 0x4, R78, 0xe2, !PT ;  /* 0x000000044f4e7812 */ /* 0x000fe200078ee24e */
[--C-:B------:R-:W-:Y:S01]  /*2c570*/  IMAD.MOV R79, RZ, RZ, -R77.reuse ;  /* 0x000000ffff4f7224 */ /* 0x100fe200078e0a4d */
[----:B------:R-:W-:Y:S02]  /*2c580*/  ISETP.GE.AND P0, PT, R216, R0, PT ;  /* 0x00000000d800720c */ /* 0x000fe40003f06270 */
[----:B------:R-:W-:Y:S01]  /*2c590*/  SHF.R.S32.HI R81, RZ, 0x1f, R77 ;  /* 0x0000001fff517819 */ /* 0x000fe2000001144d */
[----:B------:R-:W-:Y:S01]  /*2c5a0*/  IMAD.SHL.U32 R83, R76, 0x8, RZ ;  /* 0x000000084c537824 */ /* 0x000fe200078e00ff */
[----:B------:R-:W-:Y:S01]  /*2c5b0*/  LOP3.LUT R48, R48, R49, RZ, 0x3c, !PT ;  /* 0x0000003130307212 */ /* 0x000fe200078e3cff */
[--C-:B------:R-:W-:Y:S01]  /*2c5c0*/  IMAD.X R49, RZ, RZ, R5.reuse, P4 ;  /* 0x000000ffff317224 */ /* 0x100fe200020e0605 */
[----:B------:R-:W-:Y:S01]  /*2c5d0*/  LOP3.LUT R52, R52, R53, RZ, 0x3c, !PT ;  /* 0x0000003534347212 */ /* 0x000fe200078e3cff */
[--C-:B------:R-:W-:Y:S01]  /*2c5e0*/  IMAD.X R53, RZ, RZ, R5.reuse, P5 ;  /* 0x000000ffff357224 */ /* 0x100fe200028e0605 */
[----:B------:R-:W-:Y:S01]  /*2c5f0*/  LOP3.LUT R56, R56, R57, RZ, 0x3c, !PT ;  /* 0x0000003938387212 */ /* 0x000fe200078e3cff */
[----:B------:R-:W-:Y:S01]  /*2c600*/  IMAD.X R57, RZ, RZ, R5, P6 ;  /* 0x000000ffff397224 */ /* 0x000fe200030e0605 */
[----:B------:R-:W-:-:S02]  /*2c610*/  LOP3.LUT R4, R11, R4, RZ, 0x3c, !PT ;  /* 0x000000040b047212 */ /* 0x000fc400078e3cff */
[----:B------:R-:W-:Y:S01]  /*2c620*/  LOP3.LUT R72, R6, R7, RZ, 0x3c, !PT ;  /* 0x0000000706487212 */ /* 0x000fe200078e3cff */
[----:B------:R-:W-:Y:S01]  /*2c630*/  IMAD R79, R80, R79, R82 ;  /* 0x0000004f504f7224 */ /* 0x000fe200078e0252 */
[----:B------:R-:W-:Y:S01]  /*2c640*/  SEL R76, RZ, 0xffffffff, P0 ;  /* 0xffffffffff4c7807 */ /* 0x000fe20000000000 */
[----:B------:R-:W-:Y:S01]  /*2c650*/  IMAD R82, R81, UR4, RZ ;  /* 0x0000000451527c24 */ /* 0x000fe2000f8e02ff */
[----:B------:R-:W-:Y:S01]  /*2c660*/  ISETP.GE.AND P0, PT, R215, R0, PT ;  /* 0x00000000d700720c */ /* 0x000fe20003f06270 */
[----:B------:R-:W5:Y:S01]  /*2c670*/  LD.E.128 R4, desc[UR36][R4.64] ;  /* 0x0000002404047980 */ /* 0x000f62000c101d00 */
[----:B------:R-:W-:Y:S01]  /*2c680*/  LOP3.LUT R78, R83, 0x8, R78, 0xe2, !PT ;  /* 0x00000008534e7812 */ /* 0x000fe200078ee24e */
[----:B------:R-:W-:Y:S01]  /*2c690*/  IMAD.SHL.U32 R83, R76, 0x10, RZ ;  /* 0x000000104c537824 */ /* 0x000fe200078e00ff */
[----:B------:R-:W-:Y:S01]  /*2c6a0*/  SEL R76, RZ, 0xffffffff, P0 ;  /* 0xffffffffff4c7807 */ /* 0x000fe20000000000 */
[----:B------:R-:W5:Y:S01]  /*2c6b0*/  LD.E.128 R8, desc[UR36][R8.64] ;  /* 0x0000002408087980 */ /* 0x000f62000c101d00 */
[----:B------:R-:W-:-:S02]  /*2c6c0*/  IMAD R81, R77, UR5, R82 ;  /* 0x000000054d517c24 */ /* 0x000fc4000f8e0252 */
[----:B------:R-:W-:Y:S01]  /*2c6d0*/  IMAD.WIDE.U32 R20, R77, UR4, R20 ;  /* 0x000000044d147c25 */ /* 0x000fe2000f8e0014 */
        /* <DEDUP_REMOVED lines=13> */
[----:B------:R-:W-:-:S02]  /*2c7b0*/  IMAD.SHL.U32 R83, R76, 0x20, RZ ;  /* 0x000000204c537824 */ /* 0x000fc400078e00ff */
[----:B------:R-:W-:Y:S02]  /*2c7c0*/  IMAD.IADD R21, R21, 0x1, R81 ;  /* 0x0000000115157824 */ /* 0x000fe400078e0251 */
[----:B------:R-:W-:Y:S02]  /*2c7d0*/  IMAD R76, R77, UR4, RZ ;  /* 0x000000044d4c7c24 */ /* 0x000fe4000f8e02ff */
[----:B------:R-:W-:Y:S02]  /*2c7e0*/  IMAD R80, R3, R80, RZ ;  /* 0x0000005003507224 */ /* 0x000fe400078e02ff */
[----:B------:R-:W-:Y:S02]  /*2c7f0*/  IMAD.IADD R181, R88, 0x1, R181 ;  /* 0x0000000158b57824 */ /* 0x000fe400078e02b5 */
[----:B------:R-:W-:Y:S02]  /*2c800*/  VIADD R90, R166, 0x180 ;  /* 0x00000180a65a7836 */ /* 0x000fe40000000000 */
[----:B------:R-:W-:-:S02]  /*2c810*/  IMAD R77, R79, UR5, R76 ;  /* 0x000000054f4d7c24 */ /* 0x000fc4000f8e024c */
[----:B------:R-:W-:Y:S01]  /*2c820*/  IMAD.WIDE.U32 R20, R79, UR4, R20 ;  /* 0x000000044f147c25 */ /* 0x000fe2000f8e0014 */
[----:B------:R-:W-:Y:S01]  /*2c830*/  ISETP.GE.AND P1, PT, R181, R80, PT ;  /* 0x00000050b500720c */ /* 0x000fe20003f26270 */
[----:B------:R-:W-:Y:S01]  /*2c840*/  ULDC.64 UR4, c[0x0][0xb80] ;  /* 0x0002e00000047ab9 */ /* 0x000fe20000000a00 */
[----:B------:R-:W-:Y:S01]  /*2c850*/  ISETP.GE.AND P0, PT, R90, R0, PT ;  /* 0x000000005a00720c */ /* 0x000fe20003f06270 */
[----:B------:R-:W-:Y:S01]  /*2c860*/  VIADD R84, R166, 0x1c0 ;  /* 0x000001c0a6547836 */ /* 0x000fe20000000000 */
[----:B------:R-:W-:Y:S01]  /*2c870*/  LEA R82, P2, R20, UR4, 0x1 ;  /* 0x0000000414527c11 */ /* 0x000fe2000f8408ff */
[----:B------:R-:W-:Y:S02]  /*2c880*/  IMAD.IADD R21, R21, 0x1, R77 ;  /* 0x0000000115157824 */ /* 0x000fe400078e024d */
[----:B------:R-:W-:Y:S01]  /*2c890*/  VIADD R3, R2, 0x38820 ;  /* 0x0003882002037836 */ /* 0x000fe20000000000 */
[----:B------:R-:W-:Y:S02]  /*2c8a0*/  LOP3.LUT R78, R83, 0x20, R78, 0xe2, !PT ;  /* 0x00000020534e7812 */ /* 0x000fe400078ee24e */
[----:B------:R-:W-:-:S02]  /*2c8b0*/  SEL R81, RZ, 0x40, P0 ;  /* 0x00000040ff517807 */ /* 0x000fc40000000000 */
[----:B------:R-:W-:Y:S02]  /*2c8c0*/  ISETP.GE.AND P0, PT, R84, R0, PT ;  /* 0x000000005400720c */ /* 0x000fe40003f06270 */
[----:B------:R-:W-:Y:S02]  /*2c8d0*/  LEA.HI.X R83, R20, UR5, R21, 0x1, P2 ;  /* 0x0000000514537c11 */ /* 0x000fe400090f0c15 */
[----:B------:R-:W-:Y:S01]  /*2c8e0*/  PRMT R3, RZ, 0x654, R3 ;  /* 0x00000654ff037816 */ /* 0x000fe20000000003 */
[----:B------:R-:W-:Y:S01]  /*2c8f0*/  VIADD R88, R166, 0x1c0 ;  /* 0x000001c0a6587836 */ /* 0x000fe20000000000 */
[----:B------:R-:W-:Y:S01]  /*2c900*/  LOP3.LUT R81, R78, R81, RZ, 0xfc, !PT ;  /* 0x000000514e517212 */ /* 0x000fe200078efcff */
[----:B------:R-:W-:Y:S01]  /*2c910*/  VIADD R89, R166, 0x180 ;  /* 0x00000180a6597836 */ /* 0x000fe20000000000 */
[----:B------:R-:W-:Y:S01]  /*2c920*/  SEL R76, RZ, 0x80, P0 ;  /* 0x00000080ff4c7807 */ /* 0x000fe20000000000 */
[----:B0-----:R0:W-:Y:S01]  /*2c930*/  SYNCS.ARRIVE.TRANS64.RED.A1T0 RZ, [R3+URZ], RZ ;  /* 0x000000ff03ff79a7 */ /* 0x0011e2000810043f */
[----:B------:R1:W2:Y:S01]  /*2c940*/  SHFL.IDX PT, R20, R82, RZ, 0x181f ;  /* 0x00181fff52147589 */ /* 0x0002a200000e0000 */
[----:B------:R-:W-:Y:S03]  /*2c950*/  BSSY B1, `(.L_x_6892) ;  /* 0x000002a000017945 */ /* 0x000fe60003800000 */
[----:B------:R1:W3:Y:S01]  /*2c960*/  SHFL.IDX PT, R21, R83, RZ, 0x181f ;  /* 0x00181fff53157589 */ /* 0x0002e200000e0000 */
[----:B------:R-:W-:-:S02]  /*2c970*/  SHF.R.S32.HI R88, RZ, 0x1f, R88 ;  /* 0x0000001fff587819 */ /* 0x000fc40000011458 */
[----:B0-----:R-:W-:Y:S02]  /*2c980*/  LOP3.LUT R3, R81, R76, RZ, 0xfc, !PT ;  /* 0x0000004c51037212 */ /* 0x001fe400078efcff */
[----:B------:R-:W-:Y:S02]  /*2c990*/  SHF.R.S32.HI R89, RZ, 0x1f, R89 ;  /* 0x0000001fff597819 */ /* 0x000fe40000011459 */
[----:B------:R-:W-:Y:S02]  /*2c9a0*/  SHF.R.S32.HI R91, RZ, 0x1f, R215 ;  /* 0x0000001fff5b7819 */ /* 0x000fe400000114d7 */
[----:B------:R-:W-:Y:S02]  /*2c9b0*/  SHF.R.S32.HI R92, RZ, 0x1f, R216 ;  /* 0x0000001fff5c7819 */ /* 0x000fe400000114d8 */
[----:B------:R-:W-:Y:S02]  /*2c9c0*/  SHF.R.S32.HI R93, RZ, 0x1f, R217 ;  /* 0x0000001fff5d7819 */ /* 0x000fe400000114d9 */
[----:B------:R-:W-:-:S02]  /*2c9d0*/  SHF.R.S32.HI R94, RZ, 0x1f, R218 ;  /* 0x0000001fff5e7819 */ /* 0x000fc400000114da */
[----:B------:R-:W-:Y:S01]  /*2c9e0*/  SHF.R.S32.HI R95, RZ, 0x1f, R219 ;  /* 0x0000001fff5f7819 */ /* 0x000fe200000114db */
[----:B-1----:R-:W-:Y:S06]  /*2c9f0*/  @P1 BRA `(.L_x_6893) ;  /* 0x00000000007c1947 */ /* 0x002fec0003800000 */
[-C--:B------:R-:W-:Y:S02]  /*2ca00*/  ISETP.GE.AND P1, PT, R219, R0.reuse, PT ;  /* 0x00000000db00720c */ /* 0x080fe40003f26270 */
[-C--:B------:R-:W-:Y:S02]  /*2ca10*/  ISETP.GE.AND P0, PT, R166, R0.reuse, PT ;  /* 0x00000000a600720c */ /* 0x080fe40003f06270 */
[-C--:B------:R-:W-:Y:S02]  /*2ca20*/  ISETP.GE.AND P5, PT, R218, R0.reuse, PT ;  /* 0x00000000da00720c */ /* 0x080fe40003fa6270 */
[----:B------:R-:W-:-:S07]  /*2ca30*/  ISETP.GE.AND P3, PT, R217, R0, PT ;  /* 0x00000000d900720c */ /* 0x000fce0003f66270 */
[C---:B--2---:R-:W-:Y:S02]  /*2ca40*/  @!P1 LEA R76, P2, R219.reuse, R20, 0x1 ;  /* 0x00000014db4c9211 */ /* 0x044fe400078408ff */
[----:B---3--:R-:W-:Y:S02]  /*2ca50*/  @!P0 IMAD.WIDE R78, R166, 0x2, R20 ;  /* 0x00000002a64e8825 */ /* 0x008fe400078e0214 */
[----:B------:R-:W-:Y:S02]  /*2ca60*/  @!P1 LEA.HI.X R77, R219, R21, R95, 0x1, P2 ;  /* 0x00000015db4d9211 */ /* 0x000fe400010f0c5f */
[----:B------:R-:W-:Y:S01]  /*2ca70*/  ISETP.GE.AND P2, PT, R216, R0, PT ;  /* 0x00000000d800720c */ /* 0x000fe20003f46270 */
[----:B-----5:R0:W-:Y:S01]  /*2ca80*/  @!P0 ST.E.128 desc[UR36][R78.64], R4 ;  /* 0x000000044e008985 */ /* 0x0201e2000c101d24 */
[----:B------:R-:W-:-:S03]  /*2ca90*/  LOP3.LUT P0, RZ, R81, 0x40, RZ, 0xc0, !PT ;  /* 0x0000004051ff7812 */ /* 0x000fc6000780c0ff */
[----:B------:R1:W-:Y:S01]  /*2caa0*/  @!P1 ST.E.128 desc[UR36][R76.64], R12 ;  /* 0x0000000c4c009985 */ /* 0x0003e2000c101d24 */
[----:B------:R-:W-:Y:S02]  /*2cab0*/  ISETP.GE.AND P1, PT, R215, R0, PT ;  /* 0x00000000d700720c */ /* 0x000fe40003f26270 */
[CC--:B0-----:R-:W-:Y:S02]  /*2cac0*/  @!P5 LEA R4, P4, R218.reuse, R20.reuse, 0x1 ;  /* 0x00000014da04d211 */ /* 0x0c1fe400078808ff */
[-C--:B------:R-:W-:Y:S02]  /*2cad0*/  @!P3 LEA R6, P6, R217, R20.reuse, 0x1 ;  /* 0x00000014d906b211 */ /* 0x080fe400078c08ff */
[-C--:B------:R-:W-:Y:S02]  /*2cae0*/  @!P5 LEA.HI.X R5, R218, R21.reuse, R94, 0x1, P4 ;  /* 0x00000015da05d211 */ /* 0x080fe400020f0c5e */
[----:B------:R-:W-:Y:S02]  /*2caf0*/  LOP3.LUT P4, RZ, R3, 0x80, RZ, 0xc0, !PT ;  /* 0x0000008003ff7812 */ /* 0x000fe4000788c0ff */
[----:B------:R-:W-:Y:S01]  /*2cb00*/  @!P3 LEA.HI.X R7, R217, R21, R93, 0x1, P6 ;  /* 0x00000015d907b211 */ /* 0x000fe200030f0c5d */
[----:B------:R0:W-:Y:S02]  /*2cb10*/  @!P5 ST.E.128 desc[UR36][R4.64], R28 ;  /* 0x0000001c0400d985 */ /* 0x0001e4000c101d24 */
[----:B-1----:R-:W-:-:S02]  /*2cb20*/  @!P1 LEA R12, P6, R215, R20, 0x1 ;  /* 0x00000014d70c9211 */ /* 0x002fc400078c08ff */
[----:B------:R1:W-:Y:S02]  /*2cb30*/  @!P3 ST.E.128 desc[UR36][R6.64], R36 ;  /* 0x000000240600b985 */ /* 0x0003e4000c101d24 */
[-C--:B------:R-:W-:Y:S02]  /*2cb40*/  @!P1 LEA.HI.X R13, R215, R21.reuse, R91, 0x1, P6 ;  /* 0x00000015d70d9211 */ /* 0x080fe400030f0c5b */
        /* <DEDUP_REMOVED lines=10> */
.L_x_6893:
[----:B------:R-:W-:Y:S05]  /*2cbf0*/  BSYNC B1 ;  /* 0x0000000000017941 */ /* 0x000fea0003800000 */
.L_x_6892:
[----:B0----5:R-:W-:Y:S01]  /*2cc00*/  VIADD R7, R181, 0x20 ;  /* 0x00000020b5077836 */ /* 0x021fe20000000000 */
[----:B------:R0:W1:Y:S04]  /*2cc10*/  SHFL.IDX PT, R5, R83, 0x1, 0x181f ;  /* 0x00381f0053057f89 */ /* 0x00006800000e0000 */
        /* <DEDUP_REMOVED lines=9> */
[----:B-1--4-:R-:W-:Y:S02]  /*2ccb0*/  @!P6 IMAD.WIDE R6, R166, 0x2, R4 ;  /* 0x00000002a606e825 */ /* 0x012fe400078e0204 */
[----:B------:R-:W-:-:S03]  /*2ccc0*/  @!P5 LEA R12, P4, R219, R4, 0x1 ;  /* 0x00000004db0cd211 */ /* 0x000fc600078808ff */
[----:B------:R0:W-:Y:S01]  /*2ccd0*/  @!P6 ST.E.128 desc[UR36][R6.64], R8 ;  /* 0x000000080600e985 */ /* 0x0001e2000c101d24 */
[----:B------:R-:W-:Y:S02]  /*2cce0*/  @!P5 LEA.HI.X R13, R219, R5, R95, 0x1, P4 ;  /* 0x00000005db0dd211 */ /* 0x000fe400020f0c5f */
[----:B------:R-:W-:-:S03]  /*2ccf0*/  LOP3.LUT P4, RZ, R81, 0x40, RZ, 0xc0, !PT ;  /* 0x0000004051ff7812 */ /* 0x000fc6000788c0ff */
[----:B------:R1:W-:Y:S01]  /*2cd00*/  @!P5 ST.E.128 desc[UR36][R12.64], R24 ;  /* 0x000000180c00d985 */ /* 0x0003e2000c101d24 */
[CC--:B0-----:R-:W-:Y:S02]  /*2cd10*/  @!P3 LEA R6, P6, R218.reuse, R4.reuse, 0x1 ;  /* 0x00000004da06b211 */ /* 0x0c1fe400078c08ff */
[C---:B------:R-:W-:Y:S02]  /*2cd20*/  @!P2 LEA R8, P5, R217.reuse, R4, 0x1 ;  /* 0x00000004d908a211 */ /* 0x040fe400078a08ff */
[-C--:B------:R-:W-:Y:S02]  /*2cd30*/  @!P3 LEA.HI.X R7, R218, R5.reuse, R94, 0x1, P6 ;  /* 0x00000005da07b211 */ /* 0x080fe400030f0c5e */
[----:B------:R-:W-:-:S03]  /*2cd40*/  @!P2 LEA.HI.X R9, R217, R5, R93, 0x1, P5 ;  /* 0x00000005d909a211 */ /* 0x000fc600028f0c5d */
[CC--:B-1----:R-:W-:Y:S01]  /*2cd50*/  @P4 LEA R12, P5, R90.reuse, R4.reuse, 0x1 ;  /* 0x000000045a0c4211 */ /* 0x0c2fe200078a08ff */
[----:B------:R0:W-:Y:S01]  /*2cd60*/  @!P3 ST.E.128 desc[UR36][R6.64], R32 ;  /* 0x000000200600b985 */ /* 0x0001e2000c101d24 */
[CC--:B------:R-:W-:Y:S02]  /*2cd70*/  @!P0 LEA R10, P3, R215.reuse, R4.reuse, 0x1 ;  /* 0x00000004d70a8211 */ /* 0x0c0fe400078608ff */
[-C--:B------:R-:W-:Y:S01]  /*2cd80*/  @P4 LEA.HI.X R13, R90, R5.reuse, R89, 0x1, P5 ;  /* 0x000000055a0d4211 */ /* 0x080fe200028f0c59 */
[----:B------:R1:W-:Y:S01]  /*2cd90*/  @!P2 ST.E.128 desc[UR36][R8.64], R40 ;  /* 0x000000280800a985 */ /* 0x0003e2000c101d24 */
[----:B------:R-:W-:Y:S02]  /*2cda0*/  @!P0 LEA.HI.X R11, R215, R5, R91, 0x1, P3 ;  /* 0x00000005d70b8211 */ /* 0x000fe400018f0c5b */
        /* <DEDUP_REMOVED lines=11> */
.L_x_6891:
[----:B0-----:R-:W2:Y:S01]  /*2ce60*/  LDL R6, [R1+0x454] ;  /* 0x0004540001067983 */ /* 0x001ea20000100800 */
[----:B------:R-:W0:Y:S01]  /*2ce70*/  LDC R10, c[0x0][0xce8] ;  /* 0x00033a00ff0a7b82 */ /* 0x000e220000000800 */
[----:B------:R-:W-:Y:S01]  /*2ce80*/  ULDC.64 UR4, c[0x0][0xc08] ;  /* 0x0003020000047ab9 */ /* 0x000fe20000000a00 */
[----:B------:R-:W-:Y:S01]  /*2ce90*/  ULDC.64 UR6, c[0x0][0xc30] ;  /* 0x00030c0000067ab9 */ /* 0x000fe20000000a00 */
[----:B-1----:R-:W-:Y:S01]  /*2cea0*/  IMAD R7, R0, UR4, RZ ;  /* 0x0000000400077c24 */ /* 0x002fe2000f8e02ff */
[----:B------:R-:W-:Y:S01]  /*2ceb0*/  BSSY B1, `(.L_x_6895) ;  /* 0x0000117000017945 */ /* 0x000fe20003800000 */
[C---:B------:R-:W-:Y:S01]  /*2cec0*/  IMAD.WIDE.U32 R4, R20.reuse, UR4, RZ ;  /* 0x0000000414047c25 */ /* 0x040fe2000f8e00ff */
[----:B------:R-:W-:Y:S02]  /*2ced0*/  SHF.R.S32.HI R34, RZ, 0x1f, R223 ;  /* 0x0000001fff227819 */ /* 0x000fe400000114df */
[----:B------:R-:W-:Y:S01]  /*2cee0*/  SHF.R.S32.HI R35, RZ, 0x1f, R224 ;  /* 0x0000001fff237819 */ /* 0x000fe200000114e0 */
[----:B------:R-:W-:Y:S01]  /*2cef0*/  IMAD R7, R20, UR5, R7 ;  /* 0x0000000514077c24 */ /* 0x000fe2000f8e0207 */
[----:B------:R-:W-:Y:S01]  /*2cf00*/  ULDC.64 UR4, c[0x0][0xc38] ;  /* 0x00030e0000047ab9 */ /* 0x000fe20000000a00 */
[----:B------:R-:W-:Y:S01]  /*2cf10*/  VIADD R12, R163, 0x18 ;  /* 0x00000018a30c7836 */ /* 0x000fe20000000000 */
[----:B------:R-:W-:Y:S01]  /*2cf20*/  SHF.R.S32.HI R36, RZ, 0x1f, R225 ;  /* 0x0000001fff247819 */ /* 0x000fe200000114e1 */
[----:B------:R-:W-:Y:S01]  /*2cf30*/  IMAD.IADD R5, R5, 0x1, R7 ;  /* 0x0000000105057824 */ /* 0x000fe200078e0207 */
[----:B------:R-:W-:Y:S01]  /*2cf40*/  SHF.R.S32.HI R7, RZ, 0x1f, R76 ;  /* 0x0000001fff077819 */ /* 0x000fe2000001144c */
[----:B------:R-:W-:Y:S01]  /*2cf50*/  VIADD R14, R163, 0x28 ;  /* 0x00000028a30e7836 */ /* 0x000fe20000000000 */
[----:B------:R-:W-:Y:S01]  /*2cf60*/  SHF.R.S32.HI R26, RZ, 0x1f, R12 ;  /* 0x0000001fff1a7819 */ /* 0x000fe2000001140c */
[----:B------:R-:W-:Y:S01]  /*2cf70*/  IMAD.WIDE.U32 R4, R157, UR4, R4 ;  /* 0x000000049d047c25 */ /* 0x000fe2000f8e0004 */
[----:B------:R-:W-:-:S02]  /*2cf80*/  SHF.R.S32.HI R37, RZ, 0x1f, R226 ;  /* 0x0000001fff257819 */ /* 0x000fc400000114e2 */
[----:B------:R-:W-:Y:S01]  /*2cf90*/  SHF.R.S32.HI R28, RZ, 0x1f, R14 ;  /* 0x0000001fff1c7819 */ /* 0x000fe2000001140e */
[----:B------:R-:W-:Y:S01]  /*2cfa0*/  IMAD R5, R157, UR5, R5 ;  /* 0x000000059d057c24 */ /* 0x000fe2000f8e0205 */
[----:B------:R-:W-:Y:S01]  /*2cfb0*/  ULDC.64 UR4, c[0x0][0xc40] ;  /* 0x0003100000047ab9 */ /* 0x000fe20000000a00 */
[----:B------:R-:W-:Y:S01]  /*2cfc0*/  VIADD R15, R163, 0x30 ;  /* 0x00000030a30f7836 */ /* 0x000fe20000000000 */
[----:B0-----:R-:W-:Y:S01]  /*2cfd0*/  ISETP.NE.AND P0, PT, R10, 0x1, PT ;  /* 0x000000010a00780c */ /* 0x001fe20003f05270 */
[----:B------:R-:W-:Y:S01]  /*2cfe0*/  IMAD R7, R7, UR4, RZ ;  /* 0x0000000407077c24 */ /* 0x000fe2000f8e02ff */
[----:B------:R-:W-:Y:S01]  /*2cff0*/  SHF.R.S32.HI R38, RZ, 0x1f, R227 ;  /* 0x0000001fff267819 */ /* 0x000fe200000114e3 */
[C---:B------:R-:W-:Y:S01]  /*2d000*/  IMAD.WIDE.U32 R4, R76.reuse, UR4, R4 ;  /* 0x000000044c047c25 */ /* 0x040fe2000f8e0004 */
[----:B------:R-:W-:Y:S02]  /*2d010*/  SHF.R.S32.HI R29, RZ, 0x1f, R15 ;  /* 0x0000001fff1d7819 */ /* 0x000fe4000001140f */
[----:B------:R-:W-:Y:S01]  /*2d020*/  SHF.R.S32.HI R39, RZ, 0x1f, R228 ;  /* 0x0000001fff277819 */ /* 0x000fe200000114e4 */
[----:B------:R-:W-:Y:S01]  /*2d030*/  IMAD R9, R76, UR5, R7 ;  /* 0x000000054c097c24 */ /* 0x000fe2000f8e0207 */
[----:B------:R-:W-:Y:S01]  /*2d040*/  ULDC.64 UR4, c[0x0][0xc48] ;  /* 0x0003120000047ab9 */ /* 0x000fe20000000a00 */
[----:B------:R-:W-:Y:S01]  /*2d050*/  IMAD R3, R3, R10, RZ ;  /* 0x0000000a03037224 */ /* 0x000fe200078e02ff */
[----:B------:R-:W-:Y:S01]  /*2d060*/  SHF.R.S32.HI R40, RZ, 0x1f, R229 ;  /* 0x0000001fff287819 */ /* 0x000fe200000114e5 */
[----:B------:R-:W-:-:S02]  /*2d070*/  IMAD.IADD R5, R5, 0x1, R9 ;  /* 0x0000000105057824 */ /* 0x000fc400078e0209 */
[----:B------:R-:W0:Y:S01]  /*2d080*/  @P0 LDC R11, c[0x0][0xcec] ;  /* 0x00033b00ff0b0b82 */ /* 0x000e220000000800 */
[----:B------:R-:W-:Y:S02]  /*2d090*/  VIADD R20, R163, 0x38 ;  /* 0x00000038a3147836 */ /* 0x000fe40000000000 */
[----:B------:R-:W-:-:S03]  /*2d0a0*/  IMAD.WIDE.U32 R4, R220, UR4, R4 ;  /* 0x00000004dc047c25 */ /* 0x000fc6000f8e0004 */
[----:B------:R-:W-:Y:S01]  /*2d0b0*/  SHF.R.S32.HI R30, RZ, 0x1f, R20 ;  /* 0x0000001fff1e7819 */ /* 0x000fe20000011414 */
[----:B------:R-:W-:Y:S01]  /*2d0c0*/  IMAD R5, R220, UR5, R5 ;  /* 0x00000005dc057c24 */ /* 0x000fe2000f8e0205 */
[----:B------:R-:W1:Y:S01]  /*2d0d0*/  @P0 LDC R13, c[0x0][0xcf0] ;  /* 0x00033c00ff0d0b82 */ /* 0x000e620000000800 */
[----:B------:R-:W-:Y:S01]  /*2d0e0*/  ULDC.64 UR4, c[0x0][0xc28] ;  /* 0x00030a0000047ab9 */ /* 0x000fe20000000a00 */
        /* <DEDUP_REMOVED lines=47> */
[--C-:B--2---:R-:W-:Y:S02]  /*2d3e0*/  IMAD.IADD R6, R6, 0x1, R181.reuse ;  /* 0x0000000106067824 */ /* 0x104fe400078e02b5 */
[----:B------:R-:W-:Y:S02]  /*2d3f0*/  IMAD.IADD R181, R162, 0x1, R181 ;  /* 0x00000001a2b57824 */ /* 0x000fe400078e02b5 */
[----:B0-----:R-:W-:-:S04]  /*2d400*/  @P0 IMAD.HI.U32 R0, R6, R11, RZ ;  /* 0x0000000b06000227 */ /* 0x001fc800078e00ff */
[----:B------:R-:W-:Y:S01]  /*2d410*/  IMAD.MOV.U32 R7, RZ, RZ, R6 ;  /* 0x000000ffff077224 */ /* 0x000fe200078e0006 */
[----:B-1----:R-:W-:Y:S01]  /*2d420*/  @P0 SHF.R.U32.HI R7, RZ, R13, R0 ;  /* 0x0000000dff070219 */ /* 0x002fe20000011600 */
[----:B------:R-:W-:-:S03]  /*2d430*/  VIADD R13, R163, 0x20 ;  /* 0x00000020a30d7836 */ /* 0x000fc60000000000 */
[--C-:B------:R-:W-:Y:S01]  /*2d440*/  SHF.R.S32.HI R0, RZ, 0x1f, R7.reuse ;  /* 0x0000001fff007819 */ /* 0x100fe20000011407 */
[----:B------:R-:W-:Y:S01]  /*2d450*/  IMAD.MOV R9, RZ, RZ, -R7 ;  /* 0x000000ffff097224 */ /* 0x000fe200078e0a07 */
[----:B------:R-:W-:Y:S01]  /*2d460*/  SHF.R.S32.HI R27, RZ, 0x1f, R13 ;  /* 0x0000001fff1b7819 */ /* 0x000fe2000001140d */
[----:B------:R-:W-:-:S04]  /*2d470*/  IMAD.WIDE.U32 R4, R7, UR6, R4 ;  /* 0x0000000607047c25 */ /* 0x000fc8000f8e0004 */
[----:B------:R-:W-:Y:S02]  /*2d480*/  IMAD R9, R10, R9, R6 ;  /* 0x000000090a097224 */ /* 0x000fe400078e0206 */
[----:B------:R-:W-:Y:S02]  /*2d490*/  IMAD R0, R0, UR6, RZ ;  /* 0x0000000600007c24 */ /* 0x000fe4000f8e02ff */
[----:B------:R-:W-:Y:S02]  /*2d4a0*/  VIADD R6, R2, 0x38820 ;  /* 0x0003882002067836 */ /* 0x000fe40000000000 */
[----:B------:R-:W-:Y:S01]  /*2d4b0*/  IMAD R11, R7, UR7, R0 ;  /* 0x00000007070b7c24 */ /* 0x000fe2000f8e0200 */
[----:B------:R-:W-:Y:S01]  /*2d4c0*/  SHF.R.S32.HI R0, RZ, 0x1f, R9 ;  /* 0x0000001fff007819 */ /* 0x000fe20000011409 */
[----:B------:R-:W-:Y:S01]  /*2d4d0*/  VIADD R10, R163, 0x8 ;  /* 0x00000008a30a7836 */ /* 0x000fe20000000000 */
[----:B------:R-:W-:Y:S01]  /*2d4e0*/  PRMT R6, RZ, 0x654, R6 ;  /* 0x00000654ff067816 */ /* 0x000fe20000000006 */
[----:B------:R-:W-:-:S02]  /*2d4f0*/  IMAD.IADD R5, R5, 0x1, R11 ;  /* 0x0000000105057824 */ /* 0x000fc400078e020b */
[----:B------:R-:W-:Y:S01]  /*2d500*/  IMAD R0, R0, UR4, RZ ;  /* 0x0000000400007c24 */ /* 0x000fe2000f8e02ff */
[----:B------:R0:W-:Y:S01]  /*2d510*/  SYNCS.ARRIVE.TRANS64.RED.A1T0 RZ, [R6+URZ], RZ ;  /* 0x000000ff06ff79a7 */ /* 0x0001e2000810043f */
[----:B------:R-:W-:Y:S01]  /*2d520*/  IMAD.WIDE.U32 R4, R9, UR4, R4 ;  /* 0x0000000409047c25 */ /* 0x000fe2000f8e0004 */
[----:B------:R-:W-:-:S03]  /*2d530*/  SHF.R.S32.HI R24, RZ, 0x1f, R10 ;  /* 0x0000001fff187819 */ /* 0x000fc6000001140a */
[----:B------:R-:W-:Y:S01]  /*2d540*/  IMAD R7, R9, UR5, R0 ;  /* 0x0000000509077c24 */ /* 0x000fe2000f8e0200 */
[----:B------:R-:W-:Y:S01]  /*2d550*/  ULDC.64 UR4, c[0x0][0xc00] ;  /* 0x0003000000047ab9 */ /* 0x000fe20000000a00 */
[----:B------:R-:W-:Y:S01]  /*2d560*/  VIADD R11, R163, 0x10 ;  /* 0x00000010a30b7836 */ /* 0x000fe20000000000 */
[C---:B------:R-:W-:Y:S01]  /*2d570*/  LEA R8, P0, R4.reuse, UR4, 0x2 ;  /* 0x0000000404087c11 */ /* 0x040fe2000f8010ff */
[----:B------:R-:W-:Y:S01]  /*2d580*/  IMAD.IADD R5, R5, 0x1, R7 ;  /* 0x0000000105057824 */ /* 0x000fe200078e0207 */
[----:B------:R-:W-:Y:S02]  /*2d590*/  SHF.R.S32.HI R9, RZ, 0x1f, R163 ;  /* 0x0000001fff097819 */ /* 0x000fe400000114a3 */
[----:B------:R-:W-:Y:S01]  /*2d5a0*/  SHF.R.S32.HI R25, RZ, 0x1f, R11 ;  /* 0x0000001fff197819 */ /* 0x000fe2000001140b */
[----:B------:R0:W1:Y:S01]  /*2d5b0*/  SHFL.IDX PT, R32, R8, RZ, 0x1c1f ;  /* 0x001c1fff08207589 */ /* 0x00006200000e0000 */
[----:B------:R-:W-:Y:S02]  /*2d5c0*/  LEA.HI.X R0, R4, UR5, R5, 0x2, P0 ;  /* 0x0000000504007c11 */ /* 0x000fe400080f1405 */
[----:B------:R-:W-:-:S03]  /*2d5d0*/  ISETP.GE.AND P0, PT, R181, R3, PT ;  /* 0x00000003b500720c */ /* 0x000fc60003f06270 */
[----:B------:R0:W2:Y:S10]  /*2d5e0*/  SHFL.IDX PT, R33, R0, RZ, 0x1c1f ;  /* 0x001c1fff00217589 */ /* 0x0000b400000e0000 */
[----:B0-----:R-:W-:Y:S05]  /*2d5f0*/  @P0 BRA `(.L_x_6896) ;  /* 0x0000000800880947 */ /* 0x001fea0003800000 */
[----:B------:R-:W-:Y:S02]  /*2d600*/  ULDC UR4, c[0x0][0xbc8] ;  /* 0x0002f20000047ab9 */ /* 0x000fe40000000800 */
[----:B------:R-:W-:-:S13]  /*2d610*/  ISETP.GE.AND P0, PT, R163, UR4, PT ;  /* 0x00000004a3007c0c */ /* 0x000fda000bf06270 */
[----:B------:R-:W3:Y:S01]  /*2d620*/  @!P0 LDL.64 R6, [R1+0x210] ;  /* 0x0002100001068983 */ /* 0x000ee20000100a00 */
[----:B------:R-:W-:Y:S02]  /*2d630*/  ISETP.GE.AND P1, PT, R10, UR4, PT ;  /* 0x000000040a007c0c */ /* 0x000fe4000bf26270 */
[----:B-1----:R-:W-:-:S04]  /*2d640*/  @!P0 LEA R4, P2, R163, R32, 0x2 ;  /* 0x00000020a3048211 */ /* 0x002fc800078410ff */
[----:B--2---:R-:W-:-:S05]  /*2d650*/  @!P0 LEA.HI.X R5, R163, R33, R9, 0x2, P2 ;  /* 0x00000021a3058211 */ /* 0x004fca00010f1409 */
[----:B---3--:R0:W-:Y:S04]  /*2d660*/  @!P0 ST.E.64 desc[UR36][R4.64], R6 ;  /* 0x0000000604008985 */ /* 0x0081e8000c101b24 */
[----:B0-----:R-:W2:Y:S01]  /*2d670*/  @!P1 LDL.64 R4, [R1+0x220] ;  /* 0x0002200001049983 */ /* 0x001ea20000100a00 */
[----:B------:R-:W-:Y:S02]  /*2d680*/  ISETP.GE.AND P0, PT, R11, UR4, PT ;  /* 0x000000040b007c0c */ /* 0x000fe4000bf06270 */
[----:B------:R-:W-:-:S04]  /*2d690*/  @!P1 LEA R6, P2, R10, R32, 0x2 ;  /* 0x000000200a069211 */ /* 0x000fc800078410ff */
[----:B------:R-:W-:-:S05]  /*2d6a0*/  @!P1 LEA.HI.X R7, R10, R33, R24, 0x2, P2 ;  /* 0x000000210a079211 */ /* 0x000fca00010f1418 */
[----:B--2---:R0:W-:Y:S04]  /*2d6b0*/  @!P1 ST.E.64 desc[UR36][R6.64], R4 ;  /* 0x0000000406009985 */ /* 0x0041e8000c101b24 */
        /* <DEDUP_REMOVED lines=142> */
[C---:B------:R-:W-:Y:S02]  /*2dfa0*/  @!P0 LEA R6, P2, R223.reuse, R32, 0x2 ;  /* 0x00000020df068211 */ /* 0x040fe400078410ff */
[----:B------:R-:W-:Y:S02]  /*2dfb0*/  SHF.R.S32.HI R71, RZ, 0x1f, R222 ;  /* 0x0000001fff477819 */ /* 0x000fe400000114de */
[----:B------:R-:W-:-:S05]  /*2dfc0*/  @!P0 LEA.HI.X R7, R223, R33, R34, 0x2, P2 ;  /* 0x00000021df078211 */ /* 0x000fca00010f1422 */
[----:B--2---:R0:W-:Y:S04]  /*2dfd0*/  @!P0 ST.E.64 desc[UR36][R6.64], R4 ;  /* 0x0000000406008985 */ /* 0x0041e8000c101b24 */
[----:B0-----:R-:W2:Y:S01]  /*2dfe0*/  @!P1 LDL.64 R4, [R1+0x400] ;  /* 0x0004000001049983 */ /* 0x001ea20000100a00 */
[----:B------:R-:W-:-:S04]  /*2dff0*/  @!P1 LEA R32, P0, R222, R32, 0x2 ;  /* 0x00000020de209211 */ /* 0x000fc800078010ff */
[----:B------:R-:W-:-:S05]  /*2e000*/  @!P1 LEA.HI.X R33, R222, R33, R71, 0x2, P0 ;  /* 0x00000021de219211 */ /* 0x000fca00000f1447 */
[----:B--2---:R0:W-:Y:S04]  /*2e010*/  @!P1 ST.E.64 desc[UR36][R32.64], R4 ;  /* 0x0000000420009985 */ /* 0x0041e8000c101b24 */
.L_x_6896:
[----:B------:R-:W-:Y:S05]  /*2e020*/  BSYNC B1 ;  /* 0x0000000000017941 */ /* 0x000fea0003800000 */
.L_x_6895:
[----:B0-----:R-:W-:Y:S01]  /*2e030*/  VIADD R4, R181, 0x8 ;  /* 0x00000008b5047836 */ /* 0x001fe20000000000 */
[----:B------:R-:W0:Y:S04]  /*2e040*/  SHFL.IDX PT, R0, R0, 0x1, 0x1c1f ;  /* 0x003c1f0000007f89 */ /* 0x000e2800000e0000 */
[----:B------:R-:W-:Y:S01]  /*2e050*/  ISETP.GE.AND P0, PT, R4, R3, PT ;  /* 0x000000030400720c */ /* 0x000fe20003f06270 */
[----:B------:R-:W3:-:S12]  /*2e060*/  SHFL.IDX PT, R8, R8, 0x1, 0x1c1f ;  /* 0x003c1f0008087f89 */ /* 0x000ed800000e0000 */
[----:B------:R-:W-:Y:S05]  /*2e070*/  @P0 BRA `(.L_x_6894) ;  /* 0x0000001800600947 */ /* 0x000fea0003800000 */
[----:B------:R-:W4:Y:S02]  /*2e080*/  LDC R3, c[0x0][0xbc8] ;  /* 0x0002f200ff037b82 */ /* 0x000f240000000800 */
[----:B----4-:R-:W-:-:S13]  /*2e090*/  ISETP.GE.AND P1, PT, R163, R3, PT ;  /* 0x00000003a300720c */ /* 0x010fda0003f26270 */
[----:B------:R-:W4:Y:S01]  /*2e0a0*/  @!P1 LDL.64 R6, [R1+0x218] ;  /* 0x0002180001069983 */ /* 0x000f220000100a00 */
[----:B------:R-:W-:Y:S02]  /*2e0b0*/  ISETP.GE.AND P2, PT, R10, R3, PT ;  /* 0x000000030a00720c */ /* 0x000fe40003f46270 */
[----:B---3--:R-:W-:-:S04]  /*2e0c0*/  @!P1 LEA R4, P0, R163, R8, 0x2 ;  /* 0x00000008a3049211 */ /* 0x008fc800078010ff */
[----:B0-----:R-:W-:-:S05]  /*2e0d0*/  @!P1 LEA.HI.X R5, R163, R0, R9, 0x2, P0 ;  /* 0x00000000a3059211 */ /* 0x001fca00000f1409 */
[----:B----4-:R0:W-:Y:S04]  /*2e0e0*/  @!P1 ST.E.64 desc[UR36][R4.64], R6 ;  /* 0x0000000604009985 */ /* 0x0101e8000c101b24 */
[----:B0-----:R-:W3:Y:S01]  /*2e0f0*/  @!P2 LDL.64 R4, [R1+0x228] ;  /* 0x000228000104a983 */ /* 0x001ee20000100a00 */
[----:B------:R-:W-:Y:S02]  /*2e100*/  ISETP.GE.AND P1, PT, R11, R3, PT ;  /* 0x000000030b00720c */ /* 0x000fe40003f26270 */
[----:B------:R-:W-:-:S04]  /*2e110*/  @!P2 LEA R6, P0, R10, R8, 0x2 ;  /* 0x000000080a06a211 */ /* 0x000fc800078010ff */
[----:B------:R-:W-:-:S05]  /*2e120*/  @!P2 LEA.HI.X R7, R10, R0, R24, 0x2, P0 ;  /* 0x000000000a07a211 */ /* 0x000fca00000f1418 */
[----:B---3--:R0:W-:Y:S04]  /*2e130*/  @!P2 ST.E.64 desc[UR36][R6.64], R4 ;  /* 0x000000040600a985 */ /* 0x0081e8000c101b24 */
        /* <DEDUP_REMOVED lines=136> */
[----:B------:R-:W-:Y:S01]  /*2e9c0*/  @!P2 LEA R6, P0, R224, R8, 0x2 ;  /* 0x00000008e006a211 */ /* 0x000fe200078010ff */
[----:B------:R-:W-:Y:S01]  /*2e9d0*/  BSSY B1, `(.L_x_6897) ;  /* 0x000000a000017945 */ /* 0x000fe20003800000 */
[-C--:B------:R-:W-:Y:S02]  /*2e9e0*/  ISETP.GE.AND P1, PT, R222, R3.reuse, PT ;  /* 0x00000003de00720c */ /* 0x080fe40003f26270 */
[----:B------:R-:W-:Y:S02]  /*2e9f0*/  @!P2 LEA.HI.X R7, R224, R0, R35, 0x2, P0 ;  /* 0x00000000e007a211 */ /* 0x000fe400000f1423 */
[----:B------:R-:W-:-:S03]  /*2ea00*/  ISETP.GE.AND P0, PT, R223, R3, PT ;  /* 0x00000003df00720c */ /* 0x000fc60003f06270 */
[----:B---3--:R0:W-:Y:S10]  /*2ea10*/  @!P2 ST.E.64 desc[UR36][R6.64], R4 ;  /* 0x000000040600a985 */ /* 0x0081f4000c101b24 */
[----:B------:R-:W-:Y:S05]  /*2ea20*/  @P0 BRA `(.L_x_6898) ;  /* 0x0000000000100947 */ /* 0x000fea0003800000 */
[----:B0-----:R-:W3:Y:S01]  /*2ea30*/  LDL.64 R6, [R1+0x3f8] ;  /* 0x0003f80001067983 */ /* 0x001ee20000100a00 */
[----:B------:R-:W-:-:S04]  /*2ea40*/  LEA R4, P0, R223, R8, 0x2 ;  /* 0x00000008df047211 */ /* 0x000fc800078010ff */
[----:B------:R-:W-:-:S05]  /*2ea50*/  LEA.HI.X R5, R223, R0, R34, 0x2, P0 ;  /* 0x00000000df057211 */ /* 0x000fca00000f1422 */
[----:B---3--:R3:W-:Y:S04]  /*2ea60*/  ST.E.64 desc[UR36][R4.64], R6 ;  /* 0x0000000604007985 */ /* 0x0087e8000c101b24 */
.L_x_6898:
[----:B------:R-:W-:Y:S05]  /*2ea70*/  BSYNC B1 ;  /* 0x0000000000017941 */ /* 0x000fea0003800000 */
.L_x_6897:
[----:B------:R-:W-:Y:S05]  /*2ea80*/  @P1 BRA `(.L_x_6894) ;  /* 0x0000000c00dc1947 */ /* 0x000fea0003800000 */
[----:B0--3--:R-:W3:Y:S01]  /*2ea90*/  LDL.64 R4, [R1+0x408] ;  /* 0x0004080001047983 */ /* 0x009ee20000100a00 */
[----:B------:R-:W-:Y:S02]  /*2eaa0*/  SHF.R.S32.HI R3, RZ, 0x1f, R222 ;  /* 0x0000001fff037819 */ /* 0x000fe400000114de */
[----:B------:R-:W-:-:S04]  /*2eab0*/  LEA R8, P0, R222, R8, 0x2 ;  /* 0x00000008de087211 */ /* 0x000fc800078010ff */
[----:B------:R-:W-:-:S05]  /*2eac0*/  LEA.HI.X R9, R222, R0, R3, 0x2, P0 ;  /* 0x00000000de097211 */ /* 0x000fca00000f1403 */
[----:B---3--:R0:W-:Y:S01]  /*2ead0*/  ST.E.64 desc[UR36][R8.64], R4 ;  /* 0x0000000408007985 */ /* 0x0081e2000c101b24 */
[----:B------:R-:W-:Y:S05]  /*2eae0*/  BRA `(.L_x_6894) ;  /* 0x0000000c00c47947 */ /* 0x000fea0003800000 */
.L_x_6887:
[----:B------:R-:W-:Y:S01]  /*2eaf0*/  ULDC.64 UR4, c[0x0][0xd08] ;  /* 0x0003420000047ab9 */ /* 0x000fe20000000a00 */
[----:B------:R-:W4:Y:S01]  /*2eb00*/  LDC.64 R6, c[0x0][0xd00] ;  /* 0x00034000ff067b82 */ /* 0x000f220000000a00 */
[----:B------:R-:W-:Y:S01]  /*2eb10*/  ISETP.NE.U32.AND P0, PT, RZ, UR4, PT ;  /* 0x00000004ff007c0c */ /* 0x000fe2000bf05070 */
[----:B------:R-:W-:-:S03]  /*2eb20*/  IMAD.MOV.U32 R3, RZ, RZ, RZ ;  /* 0x000000ffff037224 */ /* 0x000fc600078e00ff */
[----:B------:R-:W-:Y:S01]  /*2eb30*/  ISETP.NE.AND.EX P1, PT, RZ, UR5, PT, P0 ;  /* 0x00000005ff007c0c */ /* 0x000fe2000bf25300 */
[----:B------:R-:W-:Y:S02]  /*2eb40*/  ULDC.64 UR4, c[0x0][0xd00] ;  /* 0x0003400000047ab9 */ /* 0x000fe40000000a00 */
[----:B------:R-:W-:-:S04]  /*2eb50*/  ISETP.NE.U32.AND P0, PT, RZ, UR4, PT ;  /* 0x00000004ff007c0c */ /* 0x000fc8000bf05070 */
[----:B------:R-:W-:-:S06]  /*2eb60*/  ISETP.NE.AND.EX P0, PT, RZ, UR5, PT, P0 ;  /* 0x00000005ff007c0c */ /* 0x000fcc000bf05300 */
[----:B------:R-:W2:Y:S01]  /*2eb70*/  @P1 LDC.64 R4, c[0x0][0xd08] ;  /* 0x00034200ff041b82 */ /* 0x000ea20000000a00 */
[----:B------:R-:W-:Y:S02]  /*2eb80*/  ULDC UR4, c[0x0][0xb88] ;  /* 0x0002e20000047ab9 */ /* 0x000fe40000000800 */
[----:B------:R-:W-:Y:S02]  /*2eb90*/  IMAD.U32 R0, RZ, RZ, UR4 ;  /* 0x00000004ff007e24 */ /* 0x000fe4000f8e00ff */
[----:B----4-:R-:W-:-:S05]  /*2eba0*/  IMAD.WIDE R6, R214, 0x4, R6 ;  /* 0x00000004d6067825 */ /* 0x010fca00078e0206 */
[----:B------:R4:W5:Y:S01]  /*2ebb0*/  @P0 LDG.E R3, desc[UR36][R6.64] ;  /* 0x0000002406030981 */ /* 0x000962000c1e1900 */
[----:B------:R-:W3:Y:S01]  /*2ebc0*/  S2R R30, SR_TID.X ;  /* 0x00000000001e7919 */ /* 0x000ee20000002100 */
[----:B--2---:R-:W-:-:S05]  /*2ebd0*/  @P1 IMAD.WIDE R4, R214, 0x4, R4 ;  /* 0x00000004d6041825 */ /* 0x004fca00078e0204 */
[----:B------:R4:W5:Y:S01]  /*2ebe0*/  @P1 LDG.E R0, desc[UR36][R4.64] ;  /* 0x0000002404001981 */ /* 0x000962000c1e1900 */
[----:B------:R-:W-:Y:S02]  /*2ebf0*/  ISETP.NE.AND P2, PT, R213, RZ, PT ;  /* 0x000000ffd500720c */ /* 0x000fe40003f45270 */
[----:B------:R-:W-:-:S11]  /*2ec00*/  SHF.R.S32.HI R28, RZ, 0x1f, R214 ;  /* 0x0000001fff1c7819 */ /* 0x000fd600000114d6 */
[----:B------:R-:W2:Y:S01]  /*2ec10*/  @!P2 LDC R213, c[0x0][0xbd4] ;  /* 0x0002f500ffd5ab82 */ /* 0x000ea20000000800 */
[----:B---3--:R-:W-:-:S05]  /*2ec20*/  VIADD R8, R30, 0xffffff80 ;  /* 0xffffff801e087836 */ /* 0x008fca0000000000 */
[----:B------:R-:W-:Y:S02]  /*2ec30*/  ISETP.GT.AND P3, PT, R8, 0x3f, PT ;  /* 0x0000003f0800780c */ /* 0x000fe40003f64270 */
[----:B--2---:R-:W-:Y:S01]  /*2ec40*/  ISETP.GT.AND P2, PT, R213, 0x1, PT ;  /* 0x00000001d500780c */ /* 0x004fe20003f44270 */
[----:B----4-:R-:W-:-:S12]  /*2ec50*/  @P1 BRA `(.L_x_6899) ;  /* 0x0000000000101947 */ /* 0x010fd80003800000 */
[----:B------:R-:W-:Y:S05]  /*2ec60*/  @!P0 BRA `(.L_x_6899) ;  /* 0x00000000000c8947 */ /* 0x000fea0003800000 */
[----:B------:R-:W2:Y:S04]  /*2ec70*/  LDG.E R5, desc[UR36][R6.64] ;  /* 0x0000002406057981 */ /* 0x000ea8000c1e1900 */
[----:B-----5:R-:W2:Y:S02]  /*2ec80*/  LDG.E R0, desc[UR36][R6.64+0x4] ;  /* 0x0000042406007981 */ /* 0x020ea4000c1e1900 */
[----:B--2---:R-:W-:-:S07]  /*2ec90*/  IMAD.IADD R0, R0, 0x1, -R5 ;  /* 0x0000000100007824 */ /* 0x004fce00078e0a05 */
.L_x_6899:
[----:B------:R-:W-:Y:S01]  /*2eca0*/  BSSY B1, `(.L_x_6900) ;  /* 0x0000035000017945 */ /* 0x000fe20003800000 */
[----:B------:R-:W-:Y:S02]  /*2ecb0*/  SEL R29, R214, RZ, !P0 ;  /* 0x000000ffd61d7207 */ /* 0x000fe40004000000 */
[----:B------:R-:W-:Y:S02]  /*2ecc0*/  SEL R28, R28, RZ, !P0 ;  /* 0x000000ff1c1c7207 */ /* 0x000fe40004000000 */
[----:B-----5:R-:W-:Y:S01]  /*2ecd0*/  SHF.R.S32.HI R26, RZ, 0x1f, R3 ;  /* 0x0000001fff1a7819 */ /* 0x020fe20000011403 */
[----:B------:R-:W-:Y:S06]  /*2ece0*/  @P3 BRA `(.L_x_6901) ;  /* 0x0000000000c03947 */ /* 0x000fec0003800000 */
[----:B------:R-:W2:Y:S01]  /*2ecf0*/  LDC R33, c[0x0][0xce8] ;  /* 0x00033a00ff217b82 */ /* 0x000ea20000000800 */
[----:B------:R-:W-:Y:S01]  /*2ed00*/  IADD3 R31, R181, -0x80, R30 ;  /* 0xffffff80b51f7810 */ /* 0x000fe20007ffe01e */
[----:B--2---:R-:W-:-:S05]  /*2ed10*/  IMAD R4, R0, R33, RZ ;  /* 0x0000002100047224 */ /* 0x004fca00078e02ff */
[----:B------:R-:W-:-:S13]  /*2ed20*/  ISETP.GE.AND P0, PT, R31, R4, PT ;  /* 0x000000041f00720c */ /* 0x000fda0003f06270 */
[----:B------:R-:W-:Y:S05]  /*2ed30*/  @P0 BRA `(.L_x_6901) ;  /* 0x0000000000ac0947 */ /* 0x000fea0003800000 */
[----:B------:R-:W-:Y:S01]  /*2ed40*/  IMAD.MOV.U32 R24, RZ, RZ, 0xab8 ;  /* 0x00000ab8ff187424 */ /* 0x000fe200078e00ff */
[----:B------:R-:W-:Y:S01]  /*2ed50*/  ISETP.GT.AND P0, PT, R213, 0x1, PT ;  /* 0x00000001d500780c */ /* 0x000fe20003f04270 */
[----:B------:R-:W2:Y:S01]  /*2ed60*/  LDC.64 R10, c[0x0][0xca8] ;  /* 0x00032a00ff0a7b82 */ /* 0x000ea20000000a00 */
[----:B------:R-:W-:Y:S01]  /*2ed70*/  ISETP.NE.AND P1, PT, R33, 0x1, PT ;  /* 0x000000012100780c */ /* 0x000fe20003f25270 */
[----:B------:R-:W-:Y:S01]  /*2ed80*/  IMAD.MOV.U32 R21, RZ, RZ, R31 ;  /* 0x000000ffff157224 */ /* 0x000fe200078e001f */
[----:B------:R-:W-:-:S05]  /*2ed90*/  SEL R24, R24, 0xa78, P0 ;  /* 0x00000a7818187807 */ /* 0x000fca0000000000 */
[----:B------:R-:W3:Y:S08]  /*2eda0*/  LDC.64 R4, c[0x0][R24+0x220] ;  /* 0x0000880018047b82 */ /* 0x000ef00000000a00 */
[----:B------:R-:W4:Y:S08]  /*2edb0*/  LDC.64 R12, c[0x0][R24+0x218] ;  /* 0x00008600180c7b82 */ /* 0x000f300000000a00 */
[----:B------:R-:W5:Y:S08]  /*2edc0*/  LDC.64 R6, c[0x0][R24+0x228] ;  /* 0x00008a0018067b82 */ /* 0x000f700000000a00 */
[----:B------:R-:W0:Y:S08]  /*2edd0*/  @P1 LDC R20, c[0x0][0xcec] ;  /* 0x00033b00ff141b82 */ /* 0x000e300000000800 */
[----:B------:R-:W1:Y:S08]  /*2ede0*/  LDC.64 R8, c[0x0][R24+0x210] ;  /* 0x0000840018087b82 */ /* 0x000e700000000a00 */
[----:B------:R-:W5:Y:S01]  /*2edf0*/  @P1 LDC R27, c[0x0][0xcf0] ;  /* 0x00033c00ff1b1b82 */ /* 0x000f620000000800 */
[----:B0-----:R-:W-:-:S07]  /*2ee00*/  @P1 IMAD.HI.U32 R20, R31, R20, RZ ;  /* 0x000000141f141227 */ /* 0x001fce00078e00ff */
[----:B--2---:R-:W0:Y:S01]  /*2ee10*/  @!P0 LDC R10, c[0x0][0xc50] ;  /* 0x00031400ff0a8b82 */ /* 0x004e220000000800 */
[-C--:B---3--:R-:W-:Y:S02]  /*2ee20*/  IMAD R5, R5, R29.reuse, RZ ;  /* 0x0000001d05057224 */ /* 0x088fe400078e02ff */
[----:B------:R-:W-:-:S05]  /*2ee30*/  IMAD.WIDE.U32 R14, R4, R29, RZ ;  /* 0x0000001d040e7225 */ /* 0x000fca00078e00ff */
[----:B------:R-:W2:Y:S01]  /*2ee40*/  @!P0 LDC R11, c[0x0][0xc54] ;  /* 0x00031500ff0b8b82 */ /* 0x000ea20000000800 */
[-C--:B----4-:R-:W-:Y:S02]  /*2ee50*/  IMAD R25, R13, R157.reuse, RZ ;  /* 0x0000009d0d197224 */ /* 0x090fe400078e02ff */
[----:B------:R-:W-:Y:S01]  /*2ee60*/  IMAD.WIDE.U32 R12, R12, R157, RZ ;  /* 0x0000009d0c0c7225 */ /* 0x000fe200078e00ff */
[----:B-----5:R-:W-:-:S03]  /*2ee70*/  @P1 SHF.R.U32.HI R21, RZ, R27, R20 ;  /* 0x0000001bff151219 */ /* 0x020fc60000011614 */
[----:B------:R-:W-:Y:S01]  /*2ee80*/  IMAD R27, R4, R28, R5 ;  /* 0x0000001c041b7224 */ /* 0x000fe200078e0205 */
[----:B------:R-:W-:Y:S01]  /*2ee90*/  SEL R5, R220, RZ, P0 ;  /* 0x000000ffdc057207 */ /* 0x000fe20000000000 */
[----:B------:R-:W-:Y:S01]  /*2eea0*/  IMAD.IADD R25, R13, 0x1, R25 ;  /* 0x000000010d197824 */ /* 0x000fe200078e0219 */
[----:B------:R-:W-:Y:S01]  /*2eeb0*/  IADD3 R12, P1, P3, R14, R12, R3 ;  /* 0x0000000c0e0c7210 */ /* 0x000fe20007b3e003 */
[----:B------:R-:W-:Y:S02]  /*2eec0*/  IMAD.MOV R4, RZ, RZ, -R21 ;  /* 0x000000ffff047224 */ /* 0x000fe400078e0a15 */
[----:B------:R-:W-:Y:S02]  /*2eed0*/  IMAD.IADD R27, R15, 0x1, R27 ;  /* 0x000000010f1b7824 */ /* 0x000fe400078e021b */
        /* <DEDUP_REMOVED lines=8> */
[-C--:B-1----:R-:W-:Y:S01]  /*2ef60*/  IMAD R4, R9, R5.reuse, RZ ;  /* 0x0000000509047224 */ /* 0x082fe200078e02ff */
[----:B------:R-:W-:Y:S01]  /*2ef70*/  SHF.R.S32.HI R13, RZ, 0x1f, R5 ;  /* 0x0000001fff0d7819 */ /* 0x000fe20000011405 */
[----:B------:R-:W-:-:S04]  /*2ef80*/  IMAD.WIDE.U32 R6, R8, R5, R6 ;  /* 0x0000000508067225 */ /* 0x000fc800078e0006 */
[----:B------:R-:W-:Y:S01]  /*2ef90*/  IMAD R13, R8, R13, R4 ;  /* 0x0000000d080d7224 */ /* 0x000fe200078e0204 */
[----:B0-----:R-:W-:Y:S01]  /*2efa0*/  LEA R10, P0, R6, R10, 0x2 ;  /* 0x0000000a060a7211 */ /* 0x001fe200078010ff */
[----:B------:R-:W-:Y:S02]  /*2efb0*/  IMAD.MOV.U32 R5, RZ, RZ, -0x800000 ;  /* 0xff800000ff057424 */ /* 0x000fe400078e00ff */
[----:B------:R-:W-:-:S05]  /*2efc0*/  IMAD.IADD R4, R7, 0x1, R13 ;  /* 0x0000000107047824 */ /* 0x000fca00078e020d */
[----:B--2---:R-:W-:-:S05]  /*2efd0*/  LEA.HI.X R11, R6, R11, R4, 0x2, P0 ;  /* 0x0000000b060b7211 */ /* 0x004fca00000f1404 */
[----:B------:R2:W-:Y:S02]  /*2efe0*/  STG.E desc[UR36][R10.64], R5 ;  /* 0x000000050a007986 */ /* 0x0005e4000c101924 */
.L_x_6901:
[----:B------:R-:W-:Y:S05]  /*2eff0*/  BSYNC B1 ;  /* 0x0000000000017941 */ /* 0x000fea0003800000 */
.L_x_6900:
[----:B------:R-:W-:Y:S05]  /*2f000*/  @P2 BRA `(.L_x_6894) ;  /* 0x00000008007c2947 */ /* 0x000fea0003800000 */
[----:B--2---:R-:W2:Y:S01]  /*2f010*/  LDC R11, c[0x0][0xce8] ;  /* 0x00033a00ff0b7b82 */ /* 0x004ea20000000800 */
[----:B------:R-:W-:Y:S01]  /*2f020*/  ULDC.64 UR4, c[0x0][0xba0] ;  /* 0x0002e80000047ab9 */ /* 0x000fe20000000a00 */
[----:B------:R-:W-:Y:S01]  /*2f030*/  VIADD R14, R30, 0xffffff80 ;  /* 0xffffff801e0e7836 */ /* 0x000fe20000000000 */
[----:B------:R-:W-:Y:S01]  /*2f040*/  BSSY B1, `(.L_x_6902) ;  /* 0x0000077000017945 */ /* 0x000fe20003800000 */
[----:B------:R-:W-:Y:S01]  /*2f050*/  IMAD R6, R26, UR4, RZ ;  /* 0x000000041a067c24 */ /* 0x000fe2000f8e02ff */
[----:B------:R-:W-:Y:S01]  /*2f060*/  SHF.R.S32.HI R31, RZ, 0x1f, R216 ;  /* 0x0000001fff1f7819 */ /* 0x000fe200000114d8 */
[----:B------:R-:W-:Y:S01]  /*2f070*/  VIADD R24, R30, 0xffffff80 ;  /* 0xffffff801e187836 */ /* 0x000fe20000000000 */
[----:B------:R-:W-:Y:S01]  /*2f080*/  SHF.R.S32.HI R14, RZ, 0x1f, R14 ;  /* 0x0000001fff0e7819 */ /* 0x000fe2000001140e */
[----:B------:R-:W3:Y:S01]  /*2f090*/  LDC R13, c[0x0][0xbc8] ;  /* 0x0002f200ff0d7b82 */ /* 0x000ee20000000800 */
[----:B------:R-:W-:Y:S01]  /*2f0a0*/  IMAD.WIDE.U32 R4, R3, UR4, RZ ;  /* 0x0000000403047c25 */ /* 0x000fe2000f8e00ff */
[----:B------:R-:W-:-:S02]  /*2f0b0*/  SHF.R.S32.HI R30, RZ, 0x1f, R215 ;  /* 0x0000001fff1e7819 */ /* 0x000fc400000114d7 */
[----:B------:R-:W-:Y:S01]  /*2f0c0*/  LEA.HI R14, R14, R24, RZ, 0x3 ;  /* 0x000000180e0e7211 */ /* 0x000fe200078f18ff */
[----:B------:R-:W-:Y:S01]  /*2f0d0*/  IMAD R3, R3, UR5, R6 ;  /* 0x0000000503037c24 */ /* 0x000fe2000f8e0206 */
[----:B------:R-:W-:Y:S01]  /*2f0e0*/  ULDC.64 UR4, c[0x0][0xbe8] ;  /* 0x0002fa0000047ab9 */ /* 0x000fe20000000a00 */
[C---:B------:R-:W-:Y:S01]  /*2f0f0*/  VIADD R25, R166.reuse, 0x180 ;  /* 0x00000180a6197836 */ /* 0x040fe20000000000 */
[----:B------:R-:W-:Y:S01]  /*2f100*/  SHF.R.S32.HI R14, RZ, 0x3, R14 ;  /* 0x00000003ff0e7819 */ /* 0x000fe2000001140e */
[----:B------:R-:W-:Y:S01]  /*2f110*/  IMAD.IADD R5, R5, 0x1, R3 ;  /* 0x0000000105057824 */ /* 0x000fe200078e0203 */
[----:B------:R-:W-:Y:S01]  /*2f120*/  SHF.R.S32.HI R32, RZ, 0x1f, R217 ;  /* 0x0000001fff207819 */ /* 0x000fe200000114d9 */
[----:B------:R-:W-:Y:S01]  /*2f130*/  VIADD R20, R166, 0x1c0 ;  /* 0x000001c0a6147836 */ /* 0x000fe20000000000 */
[----:B------:R-:W-:Y:S01]  /*2f140*/  SHF.R.S32.HI R33, RZ, 0x1f, R218 ;  /* 0x0000001fff217819 */ /* 0x000fe200000114da */
[----:B------:R-:W-:Y:S01]  /*2f150*/  IMAD.WIDE.U32 R4, R157, UR4, R4 ;  /* 0x000000049d047c25 */ /* 0x000fe2000f8e0004 */
[----:B------:R-:W-:-:S02]  /*2f160*/  SHF.R.S32.HI R34, RZ, 0x1f, R219 ;  /* 0x0000001fff227819 */ /* 0x000fc400000114db */
[----:B--2---:R-:W-:Y:S01]  /*2f170*/  ISETP.NE.AND P0, PT, R11, 0x1, PT ;  /* 0x000000010b00780c */ /* 0x004fe20003f05270 */
[----:B------:R-:W-:Y:S01]  /*2f180*/  IMAD R5, R157, UR5, R5 ;  /* 0x000000059d057c24 */ /* 0x000fe2000f8e0205 */
[----:B------:R-:W-:Y:S01]  /*2f190*/  ULDC.64 UR4, c[0x0][0xbf0] ;  /* 0x0002fc0000047ab9 */ /* 0x000fe20000000a00 */
[----:B------:R-:W-:Y:S02]  /*2f1a0*/  IMAD R6, R221, 0x20, R14 ;  /* 0x00000020dd067824 */ /* 0x000fe400078e020e */
[----:B------:R-:W-:Y:S02]  /*2f1b0*/  IMAD R3, R28, UR4, RZ ;  /* 0x000000041c037c24 */ /* 0x000fe4000f8e02ff */
[----:B------:R-:W-:Y:S01]  /*2f1c0*/  IMAD.IADD R8, R181, 0x1, R6 ;  /* 0x00000001b5087824 */ /* 0x000fe200078e0206 */
[-C--:B---3--:R-:W-:Y:S01]  /*2f1d0*/  ISETP.GE.AND P1, PT, R219, R13.reuse, PT ;  /* 0x0000000ddb00720c */ /* 0x088fe20003f26270 */
[C---:B------:R-:W-:Y:S01]  /*2f1e0*/  IMAD R3, R29.reuse, UR5, R3 ;  /* 0x000000051d037c24 */ /* 0x040fe2000f8e0203 */
[-C--:B------:R-:W-:Y:S01]  /*2f1f0*/  ISETP.GE.AND P2, PT, R166, R13.reuse, PT ;  /* 0x0000000da600720c */ /* 0x080fe20003f46270 */
[----:B------:R-:W-:Y:S01]  /*2f200*/  IMAD.WIDE.U32 R4, R29, UR4, R4 ;  /* 0x000000041d047c25 */ /* 0x000fe2000f8e0004 */
[----:B------:R-:W-:Y:S01]  /*2f210*/  SEL R10, RZ, 0xffffffff, P1 ;  /* 0xffffffffff0a7807 */ /* 0x000fe20000800000 */
[----:B------:R-:W2:Y:S01]  /*2f220*/  @P0 LDC R7, c[0x0][0xcec] ;  /* 0x00033b00ff070b82 */ /* 0x000ea20000000800 */
[----:B------:R-:W-:Y:S01]  /*2f230*/  ISETP.GE.AND P1, PT, R218, R13, PT ;  /* 0x0000000dda00720c */ /* 0x000fe20003f26270 */
[----:B------:R-:W-:Y:S01]  /*2f240*/  IMAD.IADD R5, R5, 0x1, R3 ;  /* 0x0000000105057824 */ /* 0x000fe200078e0203 */
[----:B------:R-:W-:Y:S01]  /*2f250*/  ULDC.64 UR4, c[0x0][0xbe0] ;  /* 0x0002f80000047ab9 */ /* 0x000fe20000000a00 */
[----:B------:R-:W-:-:S02]  /*2f260*/  IMAD.SHL.U32 R10, R10, 0x2, RZ ;  /* 0x000000020a0a7824 */ /* 0x000fc400078e00ff */
[----:B------:R-:W-:Y:S02]  /*2f270*/  IMAD.MOV.U32 R3, RZ, RZ, R8 ;  /* 0x000000ffff037224 */ /* 0x000fe400078e0008 */
[----:B------:R-:W3:Y:S01]  /*2f280*/  @P0 LDC R9, c[0x0][0xcf0] ;  /* 0x00033c00ff090b82 */ /* 0x000ee20000000800 */
[----:B------:R-:W-:Y:S02]  /*2f290*/  IMAD R21, R0, R11, RZ ;  /* 0x0000000b00157224 */ /* 0x000fe400078e02ff */
[C---:B------:R-:W-:Y:S02]  /*2f2a0*/  VIADD R24, R166.reuse, 0x1c0 ;  /* 0x000001c0a6187836 */ /* 0x040fe40000000000 */
[----:B------:R-:W-:-:S03]  /*2f2b0*/  VIADD R27, R166, 0x180 ;  /* 0x00000180a61b7836 */ /* 0x000fc60000000000 */
[----:B------:R-:W-:Y:S02]  /*2f2c0*/  SHF.R.S32.HI R24, RZ, 0x1f, R24 ;  /* 0x0000001fff187819 */ /* 0x000fe40000011418 */
[----:B------:R-:W-:Y:S01]  /*2f2d0*/  SHF.R.S32.HI R27, RZ, 0x1f, R27 ;  /* 0x0000001fff1b7819 */ /* 0x000fe2000001141b */
[----:B--2---:R-:W-:Y:S01]  /*2f2e0*/  @P0 IMAD.HI.U32 R6, R8, R7, RZ ;  /* 0x0000000708060227 */ /* 0x004fe200078e00ff */
[----:B------:R-:W-:Y:S02]  /*2f2f0*/  SEL R7, RZ, 0x1, P2 ;  /* 0x00000001ff077807 */ /* 0x000fe40001000000 */
[----:B------:R-:W-:Y:S02]  /*2f300*/  ISETP.GE.AND P2, PT, R20, R13, PT ;  /* 0x0000000d1400720c */ /* 0x000fe40003f46270 */
[----:B---3--:R-:W-:Y:S02]  /*2f310*/  @P0 SHF.R.U32.HI R3, RZ, R9, R6 ;  /* 0x00000009ff030219 */ /* 0x008fe40000011606 */
[----:B------:R-:W-:-:S02]  /*2f320*/  LOP3.LUT R9, R10, 0x2, R7, 0xe2, !PT ;  /* 0x000000020a097812 */ /* 0x000fc400078ee207 */
[----:B------:R-:W-:Y:S01]  /*2f330*/  SEL R10, RZ, 0xffffffff, P1 ;  /* 0xffffffffff0a7807 */ /* 0x000fe20000800000 */
[--C-:B------:R-:W-:Y:S01]  /*2f340*/  IMAD.MOV R7, RZ, RZ, -R3.reuse ;  /* 0x000000ffff077224 */ /* 0x100fe200078e0a03 */
[----:B------:R-:W-:Y:S01]  /*2f350*/  SHF.R.S32.HI R6, RZ, 0x1f, R3 ;  /* 0x0000001fff067819 */ /* 0x000fe20000011403 */
[----:B------:R-:W-:Y:S01]  /*2f360*/  IMAD.WIDE.U32 R4, R3, UR4, R4 ;  /* 0x0000000403047c25 */ /* 0x000fe2000f8e0004 */
[-C--:B------:R-:W-:Y:S02]  /*2f370*/  ISETP.GE.AND P0, PT, R217, R13.reuse, PT ;  /* 0x0000000dd900720c */ /* 0x080fe40003f06270 */
[----:B------:R-:W-:Y:S01]  /*2f380*/  ISETP.GE.AND P1, PT, R216, R13, PT ;  /* 0x0000000dd800720c */ /* 0x000fe20003f26270 */
[----:B------:R-:W-:Y:S01]  /*2f390*/  IMAD.SHL.U32 R12, R10, 0x4, RZ ;  /* 0x000000040a0c7824 */ /* 0x000fe200078e00ff */
[----:B------:R-:W-:Y:S01]  /*2f3a0*/  SEL R10, RZ, 0xffffffff, P0 ;  /* 0xffffffffff0a7807 */ /* 0x000fe20000000000 */
[----:B------:R-:W-:Y:S01]  /*2f3b0*/  IMAD R7, R11, R7, R8 ;  /* 0x000000070b077224 */ /* 0x000fe200078e0208 */
[-C--:B------:R-:W-:Y:S01]  /*2f3c0*/  ISETP.GE.AND P0, PT, R215, R13.reuse, PT ;  /* 0x0000000dd700720c */ /* 0x080fe20003f06270 */
[----:B------:R-:W-:Y:S01]  /*2f3d0*/  IMAD R6, R6, UR4, RZ ;  /* 0x0000000406067c24 */ /* 0x000fe2000f8e02ff */
[----:B------:R-:W-:Y:S01]  /*2f3e0*/  LOP3.LUT R8, R12, 0x4, R9, 0xe2, !PT ;  /* 0x000000040c087812 */ /* 0x000fe200078ee209 */
[----:B------:R-:W-:Y:S01]  /*2f3f0*/  IMAD.SHL.U32 R15, R10, 0x8, RZ ;  /* 0x000000080a0f7824 */ /* 0x000fe200078e00ff */
[----:B------:R-:W-:Y:S01]  /*2f400*/  SEL R10, RZ, 0xffffffff, P0 ;  /* 0xffffffffff0a7807 */ /* 0x000fe20000000000 */
[----:B------:R-:W-:Y:S01]  /*2f410*/  IMAD R9, R3, UR5, R6 ;  /* 0x0000000503097c24 */ /* 0x000fe2000f8e0206 */
[----:B------:R-:W-:Y:S01]  /*2f420*/  SHF.R.S32.HI R3, RZ, 0x1f, R7 ;  /* 0x0000001fff037819 */ /* 0x000fe20000011407 */
[----:B------:R-:W-:Y:S01]  /*2f430*/  ULDC.64 UR4, c[0x0][0xbd8] ;  /* 0x0002f60000047ab9 */ /* 0x000fe20000000a00 */
[----:B------:R-:W-:Y:S01]  /*2f440*/  SEL R6, RZ, 0xffffffff, P1 ;  /* 0xffffffffff067807 */ /* 0x000fe20000800000 */
[----:B------:R-:W-:Y:S01]  /*2f450*/  IMAD.IADD R5, R5, 0x1, R9 ;  /* 0x0000000105057824 */ /* 0x000fe200078e0209 */
[----:B------:R-:W-:Y:S01]  /*2f460*/  ISETP.GE.AND P0, PT, R25, R13, PT ;  /* 0x0000000d1900720c */ /* 0x000fe20003f06270 */
[----:B------:R-:W-:Y:S01]  /*2f470*/  IMAD R0, R3, UR4, RZ ;  /* 0x0000000403007c24 */ /* 0x000fe2000f8e02ff */
[----:B------:R-:W-:Y:S01]  /*2f480*/  LOP3.LUT R8, R15, 0x8, R8, 0xe2, !PT ;  /* 0x000000080f087812 */ /* 0x000fe200078ee208 */
[----:B------:R-:W-:-:S02]  /*2f490*/  IMAD.SHL.U32 R15, R6, 0x10, RZ ;  /* 0x00000010060f7824 */ /* 0x000fc400078e00ff */
[----:B------:R-:W-:Y:S02]  /*2f4a0*/  IMAD R3, R7, UR5, R0 ;  /* 0x0000000507037c24 */ /* 0x000fe4000f8e0200 */
[----:B------:R-:W-:Y:S01]  /*2f4b0*/  IMAD.IADD R0, R14, 0x1, R181 ;  /* 0x000000010e007824 */ /* 0x000fe200078e02b5 */
[----:B------:R-:W-:Y:S01]  /*2f4c0*/  LOP3.LUT R8, R15, 0x10, R8, 0xe2, !PT ;  /* 0x000000100f087812 */ /* 0x000fe200078ee208 */
[----:B------:R-:W-:Y:S01]  /*2f4d0*/  IMAD.WIDE.U32 R4, R7, UR4, R4 ;  /* 0x0000000407047c25 */ /* 0x000fe2000f8e0004 */
[----:B------:R-:W-:Y:S01]  /*2f4e0*/  SEL R7, RZ, 0x40, P0 ;  /* 0x00000040ff077807 */ /* 0x000fe20000000000 */
[----:B------:R-:W-:Y:S01]  /*2f4f0*/  ULDC.64 UR4, c[0x0][0xb80] ;  /* 0x0002e00000047ab9 */ /* 0x000fe20000000a00 */
[----:B------:R-:W-:Y:S01]  /*2f500*/  ISETP.GE.AND P0, PT, R0, R21, PT ;  /* 0x000000150000720c */ /* 0x000fe20003f06270 */
[----:B------:R-:W-:Y:S01]  /*2f510*/  IMAD.SHL.U32 R9, R10, 0x20, RZ ;  /* 0x000000200a097824 */ /* 0x000fe200078e00ff */
[----:B------:R-:W-:Y:S01]  /*2f520*/  LEA R12, P1, R4, UR4, 0x1 ;  /* 0x00000004040c7c11 */ /* 0x000fe2000f8208ff */
[----:B------:R-:W-:Y:S01]  /*2f530*/  IMAD.IADD R3, R5, 0x1, R3 ;  /* 0x0000000105037824 */ /* 0x000fe200078e0203 */
[----:B------:R-:W-:-:S02]  /*2f540*/  SEL R5, RZ, 0x80, P2 ;  /* 0x00000080ff057807 */ /* 0x000fc40001000000 */
[----:B------:R-:W-:Y:S01]  /*2f550*/  LOP3.LUT R8, R9, 0x20, R8, 0xe2, !PT ;  /* 0x0000002009087812 */ /* 0x000fe200078ee208 */
[----:B------:R2:W3:Y:S01]  /*2f560*/  SHFL.IDX PT, R10, R12, RZ, 0x181f ;  /* 0x00181fff0c0a7589 */ /* 0x0004e200000e0000 */
[----:B------:R-:W-:Y:S02]  /*2f570*/  LEA.HI.X R3, R4, UR5, R3, 0x1, P1 ;  /* 0x0000000504037c11 */ /* 0x000fe400088f0c03 */
[----:B------:R-:W-:-:S03]  /*2f580*/  LOP3.LUT R14, R8, R7, RZ, 0xfc, !PT ;  /* 0x00000007080e7212 */ /* 0x000fc600078efcff */
[----:B------:R2:W4:Y:S01]  /*2f590*/  SHFL.IDX PT, R11, R3, RZ, 0x181f ;  /* 0x00181fff030b7589 */ /* 0x00052200000e0000 */
[----:B------:R-:W-:Y:S01]  /*2f5a0*/  LOP3.LUT R15, R14, R5, RZ, 0xfc, !PT ;  /* 0x000000050e0f7212 */ /* 0x000fe200078efcff */
[----:B------:R-:W-:Y:S06]  /*2f5b0*/  @P0 BRA `(.L_x_6903) ;  /* 0x00000000007c0947 */ /* 0x000fec0003800000 */
[-C--:B------:R-:W-:Y:S02]  /*2f5c0*/  ISETP.GE.AND P2, PT, R219, R13.reuse, PT ;  /* 0x0000000ddb00720c */ /* 0x080fe40003f46270 */
[-C--:B------:R-:W-:Y:S02]  /*2f5d0*/  ISETP.GE.AND P1, PT, R166, R13.reuse, PT ;  /* 0x0000000da600720c */ /* 0x080fe40003f26270 */
[-C--:B------:R-:W-:Y:S02]  /*2f5e0*/  ISETP.GE.AND P5, PT, R218, R13.reuse, PT ;  /* 0x0000000dda00720c */ /* 0x080fe40003fa6270 */
[----:B------:R-:W-:-:S07]  /*2f5f0*/  ISETP.GE.AND P3, PT, R217, R13, PT ;  /* 0x0000000dd900720c */ /* 0x000fce0003f66270 */
[C---:B---3--:R-:W-:Y:S02]  /*2f600*/  @!P2 LEA R4, P0, R219.reuse, R10, 0x1 ;  /* 0x0000000adb04a211 */ /* 0x048fe400078008ff */
[----:B----4-:R-:W-:Y:S02]  /*2f610*/  @!P1 IMAD.WIDE R6, R166, 0x2, R10 ;  /* 0x00000002a6069825 */ /* 0x010fe400078e020a */
[----:B------:R-:W-:Y:S02]  /*2f620*/  @!P2 LEA.HI.X R5, R219, R11, R34, 0x1, P0 ;  /* 0x0000000bdb05a211 */ /* 0x000fe400000f0c22 */
[----:B------:R-:W-:Y:S01]  /*2f630*/  LOP3.LUT P0, RZ, R14, 0x40, RZ, 0xc0, !PT ;  /* 0x000000400eff7812 */ /* 0x000fe2000780c0ff */
[----:B------:R3:W-:Y:S01]  /*2f640*/  @!P1 ST.E.128 desc[UR36][R6.64], RZ ;  /* 0x000000ff06009985 */ /* 0x0007e2000c101d24 */
[----:B------:R-:W-:-:S03]  /*2f650*/  ISETP.GE.AND P1, PT, R215, R13, PT ;  /* 0x0000000dd700720c */ /* 0x000fc60003f26270 */
[----:B------:R4:W-:Y:S01]  /*2f660*/  @!P2 ST.E.128 desc[UR36][R4.64], RZ ;  /* 0x000000ff0400a985 */ /* 0x0009e2000c101d24 */
[----:B------:R-:W-:Y:S02]  /*2f670*/  ISETP.GE.AND P2, PT, R216, R13, PT ;  /* 0x0000000dd800720c */ /* 0x000fe40003f46270 */
[----:B---3--:R-:W-:-:S04]  /*2f680*/  @!P5 LEA R6, P4, R218, R10, 0x1 ;  /* 0x0000000ada06d211 */ /* 0x008fc800078808ff */
[-C--:B------:R-:W-:Y:S02]  /*2f690*/  @!P5 LEA.HI.X R7, R218, R11.reuse, R33, 0x1, P4 ;  /* 0x0000000bda07d211 */ /* 0x080fe400020f0c21 */
[----:B------:R-:W-:Y:S02]  /*2f6a0*/  LOP3.LUT P4, RZ, R15, 0x80, RZ, 0xc0, !PT ;  /* 0x000000800fff7812 */ /* 0x000fe4000788c0ff */
[CC--:B----4-:R-:W-:Y:S01]  /*2f6b0*/  @!P3 LEA R4, P6, R217.reuse, R10.reuse, 0x1 ;  /* 0x0000000ad904b211 */ /* 0x0d0fe200078c08ff */
[----:B------:R3:W-:Y:S02]  /*2f6c0*/  @!P5 ST.E.128 desc[UR36][R6.64], RZ ;  /* 0x000000ff0600d985 */ /* 0x0007e4000c101d24 */
[C---:B------:R-:W-:Y:S02]  /*2f6d0*/  @!P2 LEA R8, P5, R216.reuse, R10, 0x1 ;  /* 0x0000000ad808a211 */ /* 0x040fe400078a08ff */
[-C--:B------:R-:W-:Y:S02]  /*2f6e0*/  @!P3 LEA.HI.X R5, R217, R11.reuse, R32, 0x1, P6 ;  /* 0x0000000bd905b211 */ /* 0x080fe400030f0c20 */
[----:B------:R-:W-:-:S03]  /*2f6f0*/  @!P2 LEA.HI.X R9, R216, R11, R31, 0x1, P5 ;  /* 0x0000000bd809a211 */ /* 0x000fc600028f0c1f */
[----:B------:R4:W-:Y:S01]  /*2f700*/  @!P3 ST.E.128 desc[UR36][R4.64], RZ ;  /* 0x000000ff0400b985 */ /* 0x0009e2000c101d24 */
[----:B---3--:R-:W-:-:S03]  /*2f710*/  @!P1 LEA R6, P6, R215, R10, 0x1 ;  /* 0x0000000ad7069211 */ /* 0x008fc600078c08ff */
[----:B------:R3:W-:Y:S01]  /*2f720*/  @!P2 ST.E.128 desc[UR36][R8.64], RZ ;  /* 0x000000ff0800a985 */ /* 0x0007e2000c101d24 */
[----:B------:R-:W-:Y:S02]  /*2f730*/  @!P1 LEA.HI.X R7, R215, R11, R30, 0x1, P6 ;  /* 0x0000000bd7079211 */ /* 0x000fe400030f0c1e */
[----:B----4-:R-:W-:-:S03]  /*2f740*/  @P0 LEA R4, P3, R25, R10, 0x1 ;  /* 0x0000000a19040211 */ /* 0x010fc600078608ff */
[----:B------:R3:W-:Y:S01]  /*2f750*/  @!P1 ST.E.128 desc[UR36][R6.64], RZ ;  /* 0x000000ff06009985 */ /* 0x0007e2000c101d24 */
[C---:B------:R-:W-:Y:S02]  /*2f760*/  @P4 LEA R10, P5, R20.reuse, R10, 0x1 ;  /* 0x0000000a140a4211 */ /* 0x040fe400078a08ff */
[-C--:B------:R-:W-:Y:S02]  /*2f770*/  @P0 LEA.HI.X R5, R25, R11.reuse, R27, 0x1, P3 ;  /* 0x0000000b19050211 */ /* 0x080fe400018f0c1b */
[----:B------:R-:W-:-:S03]  /*2f780*/  @P4 LEA.HI.X R11, R20, R11, R24, 0x1, P5 ;  /* 0x0000000b140b4211 */ /* 0x000fc600028f0c18 */
[----:B------:R3:W-:Y:S04]  /*2f790*/  @P0 ST.E.128 desc[UR36][R4.64], RZ ;  /* 0x000000ff04000985 */ /* 0x0007e8000c101d24 */
[----:B------:R3:W-:Y:S02]  /*2f7a0*/  @P4 ST.E.128 desc[UR36][R10.64], RZ ;  /* 0x000000ff0a004985 */ /* 0x0007e4000c101d24 */
.L_x_6903:
[----:B------:R-:W-:Y:S05]  /*2f7b0*/  BSYNC B1 ;  /* 0x0000000000017941 */ /* 0x000fea0003800000 */
.L_x_6902:
[----:B------:R-:W-:Y:S01]  /*2f7c0*/  VIADD R0, R0, 0x20 ;  /* 0x0000002000007836 */ /* 0x000fe20000000000 */
[----:B---34-:R3:W4:Y:S04]  /*2f7d0*/  SHFL.IDX PT, R11, R3, 0x1, 0x181f ;  /* 0x00381f00030b7f89 */ /* 0x01872800000e0000 */
[----:B------:R-:W-:Y:S01]  /*2f7e0*/  ISETP.GE.AND P0, PT, R0, R21, PT ;  /* 0x000000150000720c */ /* 0x000fe20003f06270 */
[----:B------:R3:W0:-:S12]  /*2f7f0*/  SHFL.IDX PT, R10, R12, 0x1, 0x181f ;  /* 0x00381f000c0a7f89 */ /* 0x00061800000e0000 */
[----:B---3--:R-:W-:Y:S05]  /*2f800*/  @P0 BRA `(.L_x_6894) ;  /* 0x00000000007c0947 */ /* 0x008fea0003800000 */
[-C--:B------:R-:W-:Y:S02]  /*2f810*/  ISETP.GE.AND P6, PT, R166, R13.reuse, PT ;  /* 0x0000000da600720c */ /* 0x080fe40003fc6270 */
[-C--:B------:R-:W-:Y:S02]  /*2f820*/  ISETP.GE.AND P5, PT, R219, R13.reuse, PT ;  /* 0x0000000ddb00720c */ /* 0x080fe40003fa6270 */
[-C--:B------:R-:W-:Y:S02]  /*2f830*/  ISETP.GE.AND P4, PT, R218, R13.reuse, PT ;  /* 0x0000000dda00720c */ /* 0x080fe40003f86270 */
[-C--:B------:R-:W-:Y:S02]  /*2f840*/  ISETP.GE.AND P3, PT, R217, R13.reuse, PT ;  /* 0x0000000dd900720c */ /* 0x080fe40003f66270 */
[-C--:B------:R-:W-:Y:S02]  /*2f850*/  ISETP.GE.AND P2, PT, R216, R13.reuse, PT ;  /* 0x0000000dd800720c */ /* 0x080fe40003f46270 */
[----:B------:R-:W-:-:S03]  /*2f860*/  ISETP.GE.AND P1, PT, R215, R13, PT ;  /* 0x0000000dd700720c */ /* 0x000fc60003f26270 */
[----:B0---4-:R-:W-:Y:S02]  /*2f870*/  @!P6 IMAD.WIDE R6, R166, 0x2, R10 ;  /* 0x00000002a606e825 */ /* 0x011fe400078e020a */
        /* <DEDUP_REMOVED lines=8> */
[CC--:B---3--:R-:W-:Y:S01]  /*2f900*/  @!P3 LEA R4, P5, R217.reuse, R10.reuse, 0x1 ;  /* 0x0000000ad904b211 */ /* 0x0c8fe200078a08ff */
[----:B------:R0:W-:Y:S01]  /*2f910*/  @!P4 ST.E.128 desc[UR36][R6.64], RZ ;  /* 0x000000ff0600c985 */ /* 0x0001e2000c101d24 */
[C---:B------:R-:W-:Y:S02]  /*2f920*/  @!P2 LEA R8, P4, R216.reuse, R10, 0x1 ;  /* 0x0000000ad808a211 */ /* 0x040fe400078808ff */
[-C--:B------:R-:W-:Y:S02]  /*2f930*/  @!P3 LEA.HI.X R5, R217, R11.reuse, R32, 0x1, P5 ;  /* 0x0000000bd905b211 */ /* 0x080fe400028f0c20 */
[----:B------:R-:W-:-:S03]  /*2f940*/  @!P2 LEA.HI.X R9, R216, R11, R31, 0x1, P4 ;  /* 0x0000000bd809a211 */ /* 0x000fc600020f0c1f */
[----:B------:R3:W-:Y:S01]  /*2f950*/  @!P3 ST.E.128 desc[UR36][R4.64], RZ ;  /* 0x000000ff0400b985 */ /* 0x0007e2000c101d24 */
[----:B0-----:R-:W-:-:S03]  /*2f960*/  @!P1 LEA R6, P5, R215, R10, 0x1 ;  /* 0x0000000ad7069211 */ /* 0x001fc600078a08ff */
[----:B------:R0:W-:Y:S01]  /*2f970*/  @!P2 ST.E.128 desc[UR36][R8.64], RZ ;  /* 0x000000ff0800a985 */ /* 0x0001e2000c101d24 */
[----:B------:R-:W-:Y:S02]  /*2f980*/  @!P1 LEA.HI.X R7, R215, R11, R30, 0x1, P5 ;  /* 0x0000000bd7079211 */ /* 0x000fe400028f0c1e */
[----:B---3--:R-:W-:-:S03]  /*2f990*/  @P0 LEA R4, P3, R25, R10, 0x1 ;  /* 0x0000000a19040211 */ /* 0x008fc600078608ff */
[----:B------:R0:W-:Y:S01]  /*2f9a0*/  @!P1 ST.E.128 desc[UR36][R6.64], RZ ;  /* 0x000000ff06009985 */ /* 0x0001e2000c101d24 */
[C---:B------:R-:W-:Y:S02]  /*2f9b0*/  @P6 LEA R10, P4, R20.reuse, R10, 0x1 ;  /* 0x0000000a140a6211 */ /* 0x040fe400078808ff */
[-C--:B------:R-:W-:Y:S02]  /*2f9c0*/  @P0 LEA.HI.X R5, R25, R11.reuse, R27, 0x1, P3 ;  /* 0x0000000b19050211 */ /* 0x080fe400018f0c1b */
[----:B------:R-:W-:-:S03]  /*2f9d0*/  @P6 LEA.HI.X R11, R20, R11, R24, 0x1, P4 ;  /* 0x0000000b140b6211 */ /* 0x000fc600020f0c18 */
[----:B------:R0:W-:Y:S04]  /*2f9e0*/  @P0 ST.E.128 desc[UR36][R4.64], RZ ;  /* 0x000000ff04000985 */ /* 0x0001e8000c101d24 */
[----:B------:R0:W-:Y:S02]  /*2f9f0*/  @P6 ST.E.128 desc[UR36][R10.64], RZ ;  /* 0x000000ff0a006985 */ /* 0x0001e4000c101d24 */
.L_x_6894:
[----:B------:R-:W-:Y:S05]  /*2fa00*/  BSYNC B0 ;  /* 0x0000000000007941 */ /* 0x000fea0003800000 */
.L_x_6886:
[----:B------:R-:W-:Y:S02]  /*2fa10*/  ULDC UR4, c[0x0][0xd3c] ;  /* 0x00034f0000047ab9 */ /* 0x000fe40000000800 */
[----:B-1----:R-:W-:-:S13]  /*2fa20*/  ISETP.GE.AND P0, PT, R87, UR4, PT ;  /* 0x0000000457007c0c */ /* 0x002fda000bf06270 */
[----:B------:R-:W-:Y:S05]  /*2fa30*/  @!P0 BRA `(.L_x_6904) ;  /* 0xfffffd1c004c8947 */ /* 0x000fea000383ffff */
[----:B------:R-:W-:Y:S05]  /*2fa40*/  BRA `(.L_x_6670) ;  /* 0x0000009400f07947 */ /* 0x000fea0003800000 */
.L_x_6668:
[----:B------:R-:W-:-:S08]  /*2fa50*/  NOP ;  /* 0x0000000000007918 */ /* 0x000fd00000000000 */
[----:B------:R-:W0:-:S00]  /*2fa60*/  USETMAXREG.DEALLOC.CTAPOOL 0x28 ;  /* 0x00000028000079c8 */ /* 0x000e0000080e0500 */
        /* <DEDUP_REMOVED lines=14> */
.L_x_6905:
        /* <DEDUP_REMOVED lines=44> */
.L_x_6909:
[----:B------:R-:W0:Y:S01]  /*2fe10*/  LDC R0, c[0x0][0xd3c] ;  /* 0x00034f00ff007b82 */ /* 0x000e220000000800 */
[----:B------:R-:W-:Y:S01]  /*2fe20*/  UIADD3 UR4, UR4, 0x1f, URZ ;  /* 0x0000001f04047890 */ /* 0x000fe2000fffe03f */
[----:B------:R-:W-:Y:S02]  /*2fe30*/  ULDC UR7, c[0x0][0xd3c] ;  /* 0x00034f0000077ab9 */ /* 0x000fe40000000800 */
[----:B------:R-:W-:-:S03]  /*2fe40*/  IMAD.U32 R27, RZ, RZ, UR7 ;  /* 0x00000007ff1b7e24 */ /* 0x000fc6000f8e00ff */
        /* <DEDUP_REMOVED lines=33> */
.L_x_6907:
        /* <DEDUP_REMOVED lines=13> */
.L_x_6910:
        /* <DEDUP_REMOVED lines=62> */
.L_x_6911:
        /* <DEDUP_REMOVED lines=61> */
.L_x_6912:
[----:B------:R-:W-:-:S05]  /*308e0*/  LOP3.LUT R25, RZ, R2, RZ, 0x33, !PT ;  /* 0x00000002ff197212 */ /* 0x000fca00078e33ff */
[----:B------:R-:W-:Y:S01]  /*308f0*/  IMAD.IADD R25, R0, 0x1, R25 ;  /* 0x0000000100197824 */ /* 0x000fe200078e0219 */
[----:B------:R-:W-:Y:S06]  /*30900*/  BRA `(.L_x_6913) ;  /* 0x00000000000c7947 */ /* 0x000fec0003800000 */
.L_x_6908:
[----:B------:R-:W-:Y:S02]  /*30910*/  IMAD.MOV.U32 R25, RZ, RZ, RZ ;  /* 0x000000ffff197224 */ /* 0x000fe400078e00ff */
[----:B------:R-:W-:Y:S02]  /*30920*/  IMAD.U32 R24, RZ, RZ, UR6 ;  /* 0x00000006ff187e24 */ /* 0x000fe4000f8e00ff */
[----:B------:R-:W-:-:S07]  /*30930*/  IMAD.MOV.U32 R26, RZ, RZ, RZ ;  /* 0x000000ffff1a7224 */ /* 0x000fce00078e00ff */
.L_x_6913:
[----:B------:R-:W-:-:S13]  /*30940*/  ISETP.NE.AND P0, PT, R7, RZ, PT ;  /* 0x000000ff0700720c */ /* 0x000fda0003f05270 */
[----:B------:R-:W0:Y:S01]  /*30950*/  @!P0 S2R R3, SR_CgaCtaId ;  /* 0x0000000000038919 */ /* 0x000e220000008800 */
[----:B------:R-:W-:-:S04]  /*30960*/  @!P0 MOV R0, 0x400 ;  /* 0x0000040000008802 */ /* 0x000fc80000000f00 */
[----:B0-----:R-:W-:-:S05]  /*30970*/  @!P0 LEA R0, R3, R0, 0x18 ;  /* 0x0000000003008211 */ /* 0x001fca00078ec0ff */
[----:B------:R1:W-:Y:S01]  /*30980*/  @!P0 STS.128 [R0+0x388d0], R24 ;  /* 0x0388d01800008388 */ /* 0x0003e20000000c00 */
[----:B------:R-:W-:Y:S06]  /*30990*/  BAR.ARV 0x5, 0x180 ;  /* 0x0146000000007b1d */ /* 0x000fec0000002000 */
.L_x_6906:
[----:B------:R2:W-:Y:S01]  /*309a0*/  STL [R1+0x43c], RZ ;  /* 0x00043cff01007387 */ /* 0x0005e20000100800 */
[----:B------:R-:W-:Y:S01]  /*309b0*/  ULDC UR4, c[0x0][0xd3c] ;  /* 0x00034f0000047ab9 */ /* 0x000fe20000000800 */
[----:B------:R-:W-:Y:S01]  /*309c0*/  IMAD.MOV.U32 R28, RZ, RZ, 0x1 ;  /* 0x00000001ff1c7424 */ /* 0x000fe200078e00ff */
[----:B0-----:R-:W-:Y:S01]  /*309d0*/  ISETP.GE.AND P0, PT, R27, UR4, PT ;  /* 0x000000041b007c0c */ /* 0x001fe2000bf06270 */
[----:B------:R-:W-:-:S12]  /*309e0*/  IMAD.MOV.U32 R22, RZ, RZ, RZ ;  /* 0x000000ffff167224 */ /* 0x000fd800078e00ff */
[----:B--2---:R-:W-:Y:S05]  /*309f0*/  @P0 BRA `(.L_x_6914) ;  /* 0x0000008400280947 */ /* 0x004fea0003800000 */
[----:B------:R-:W0:Y:S01]  /*30a00*/  S2R R5, SR_TID.X ;  /* 0x0000000000057919 */ /* 0x000e220000002100 */
[----:B------:R-:W2:Y:S01]  /*30a10*/  S2UR UR5, SR_CgaCtaId ;  /* 0x00000000000579c3 */ /* 0x000ea20000008800 */
[----:B------:R-:W-:Y:S01]  /*30a20*/  UMOV UR4, 0x400 ;  /* 0x0000040000047882 */ /* 0x000fe20000000000 */
[----:B------:R-:W-:Y:S01]  /*30a30*/  BSSY B8, `(.L_x_6914) ;  /* 0x0000846000087945 */ /* 0x000fe20003800000 */
[----:B------:R3:W-:Y:S01]  /*30a40*/  STL [R1+0x43c], RZ ;  /* 0x00043cff01007387 */ /* 0x0007e20000100800 */
[----:B------:R-:W-:Y:S01]  /*30a50*/  IMAD.MOV.U32 R29, RZ, RZ, 0x1 ;  /* 0x00000001ff1d7424 */ /* 0x000fe200078e00ff */
[----:B------:R-:W-:Y:S01]  /*30a60*/  ULDC.64 UR40, c[0x0][0x198] ;  /* 0x0000660000287ab9 */ /* 0x000fe20000000a00 */
[----:B------:R-:W-:Y:S01]  /*30a70*/  IMAD.MOV.U32 R19, RZ, RZ, RZ ;  /* 0x000000ffff137224 */ /* 0x000fe200078e00ff */
[----:B------:R-:W-:Y:S01]  /*30a80*/  ULOP3.LUT UR44, UR60, 0x2, URZ, 0xfc, !UPT ;  /* 0x000000023c2c7892 */ /* 0x000fe2000f8efc3f */
[----:B------:R-:W-:Y:S01]  /*30a90*/  IMAD.MOV.U32 R22, RZ, RZ, RZ ;  /* 0x000000ffff167224 */ /* 0x000fe200078e00ff */
[----:B------:R-:W-:Y:S01]  /*30aa0*/  ULDC UR43, c[0x0][0xc] ;  /* 0x00000300002b7ab9 */ /* 0x000fe20000000800 */
[----:B------:R-:W-:Y:S01]  /*30ab0*/  IMAD.MOV.U32 R28, RZ, RZ, 0x1 ;  /* 0x00000001ff1c7424 */ /* 0x000fe200078e00ff */
[----:B--2---:R-:W-:-:S06]  /*30ac0*/  ULEA UR4, UR5, UR4, 0x18 ;  /* 0x0000000405047291 */ /* 0x004fcc000f8ec03f */
[----:B------:R-:W-:Y:S01]  /*30ad0*/  IMAD.U32 R18, RZ, RZ, UR4 ;  /* 0x00000004ff127e24 */ /* 0x000fe2000f8e00ff */
[C---:B0-----:R-:W-:Y:S01]  /*30ae0*/  LOP3.LUT R4, R5.reuse, 0x7f, RZ, 0xc0, !PT ;  /* 0x0000007f05047812 */ /* 0x041fe200078ec0ff */
[----:B-1----:R-:W-:-:S04]  /*30af0*/  IMAD.SHL.U32 R0, R5, 0x8, RZ ;  /* 0x0000000805007824 */ /* 0x002fc800078e00ff */
[----:B------:R-:W-:Y:S01]  /*30b00*/  IMAD.SHL.U32 R36, R4, 0x8, RZ ;  /* 0x0000000804247824 */ /* 0x000fe200078e00ff */
[C---:B------:R-:W-:Y:S02]  /*30b10*/  LOP3.LUT R2, R0.reuse, 0x1f8, RZ, 0xc0, !PT ;  /* 0x000001f800027812 */ /* 0x040fe400078ec0ff */
[----:B------:R-:W-:Y:S02]  /*30b20*/  LOP3.LUT R0, R0, 0x38, RZ, 0xc0, !PT ;  /* 0x0000003800007812 */ /* 0x000fe400078ec0ff */
[----:B------:R-:W-:Y:S01]  /*30b30*/  LOP3.LUT R3, R2, 0x38, R5, 0x78, !PT ;  /* 0x0000003802037812 */ /* 0x000fe200078e7805 */
[----:B------:R-:W-:-:S03]  /*30b40*/  IMAD.SHL.U32 R2, R5, 0x10, RZ ;  /* 0x0000001005027824 */ /* 0x000fc600078e00ff */
[----:B------:R-:W-:Y:S02]  /*30b50*/  LOP3.LUT R36, R3, 0x200, R36, 0xf8, !PT ;  /* 0x0000020003247812 */ /* 0x000fe400078ef824 */
[----:B------:R-:W-:Y:S02]  /*30b60*/  SHF.R.U32.HI R3, RZ, 0x3, R4 ;  /* 0x00000003ff037819 */ /* 0x000fe40000011604 */
[----:B------:R-:W-:Y:S01]  /*30b70*/  LOP3.LUT R4, R0, 0x80, RZ, 0xfc, !PT ;  /* 0x0000008000047812 */ /* 0x000fe200078efcff */
[----:B------:R-:W-:Y:S01]  /*30b80*/  IMAD R23, R36, 0x2, R18 ;  /* 0x0000000224177824 */ /* 0x000fe200078e0212 */
[----:B------:R-:W-:Y:S02]  /*30b90*/  LOP3.LUT R3, R3, 0x70, R2, 0xf8, !PT ;  /* 0x0000007003037812 */ /* 0x000fe400078ef802 */
[C---:B------:R-:W-:Y:S02]  /*30ba0*/  LOP3.LUT R2, R0.reuse, 0x40, RZ, 0xfc, !PT ;  /* 0x0000004000027812 */ /* 0x040fe400078efcff */
[----:B------:R-:W-:-:S02]  /*30bb0*/  LOP3.LUT R3, R0, 0xc0, RZ, 0xfc, !PT ;  /* 0x000000c000037812 */ /* 0x000fc400078efcff */
[C---:B------:R-:W-:Y:S02]  /*30bc0*/  LOP3.LUT R2, R0.reuse, 0x100, RZ, 0xfc, !PT ;  /* 0x0000010000027812 */ /* 0x040fe400078efcff */
[C---:B------:R-:W-:Y:S02]  /*30bd0*/  LOP3.LUT R3, R0.reuse, 0x140, RZ, 0xfc, !PT ;  /* 0x0000014000037812 */ /* 0x040fe400078efcff */
[C---:B------:R-:W-:Y:S02]  /*30be0*/  LOP3.LUT R2, R0.reuse, 0x180, RZ, 0xfc, !PT ;  /* 0x0000018000027812 */ /* 0x040fe400078efcff */
[----:B---3--:R-:W-:-:S07]  /*30bf0*/  LOP3.LUT R0, R0, 0x1c0, RZ, 0xfc, !PT ;  /* 0x000001c000007812 */ /* 0x008fce00078efcff */
.L_x_7047:
[----:B------:R-:W-:Y:S05]  /*30c00*/  YIELD ;  /* 0x0000000000007946 */ /* 0x000fea0003800000 */
[----:B------:R-:W-:Y:S01]  /*30c10*/  ULDC.64 UR4, c[0x0][0xb20] ;  /* 0x0002c80000047ab9 */ /* 0x000fe20000000a00 */
[----:B------:R-:W-:Y:S01]  /*30c20*/  IMAD.MOV.U32 R34, RZ, RZ, RZ ;  /* 0x000000ffff227224 */ /* 0x000fe200078e00ff */
[----:B------:R-:W-:Y:S01]  /*30c30*/  ISETP.NE.U32.AND P0, PT, RZ, UR4, PT ;  /* 0x00000004ff007c0c */ /* 0x000fe2000bf05070 */
[----:B0-----:R-:W0:Y:S01]  /*30c40*/  LDC.64 R4, c[0x0][0xaf8] ;  /* 0x0002be00ff047b82 */ /* 0x001e220000000a00 */
[----:B------:R-:W-:Y:S01]  /*30c50*/  IMAD.MOV.U32 R0, RZ, RZ, RZ ;  /* 0x000000ffff007224 */ /* 0x000fe200078e00ff */
[----:B------:R-:W-:Y:S01]  /*30c60*/  ULDC.64 UR6, c[0x0][0xb08] ;  /* 0x0002c20000067ab9 */ /* 0x000fe20000000a00 */
[----:B------:R-:W-:Y:S01]  /*30c70*/  ISETP.NE.AND.EX P0, PT, RZ, UR5, PT, P0 ;  /* 0x00000005ff007c0c */ /* 0x000fe2000bf05300 */
[----:B------:R-:W-:-:S12]  /*30c80*/  ULDC.64 UR4, c[0x0][0xb10] ;  /* 0x0002c40000047ab9 */ /* 0x000fd80000000a00 */
[----:B-1----:R-:W1:Y:S02]  /*30c90*/  @P0 LDC.64 R2, c[0x0][0xb20] ;  /* 0x0002c800ff020b82 */ /* 0x002e640000000a00 */
[----:B-1----:R-:W-:-:S05]  /*30ca0*/  @P0 IMAD.WIDE R2, R27, 0x4, R2 ;  /* 0x000000041b020825 */ /* 0x002fca00078e0202 */
[----:B------:R1:W5:Y:S01]  /*30cb0*/  @P0 LDG.E R34, desc[UR36][R2.64] ;  /* 0x0000002402220981 */ /* 0x000362000c1e1900 */
[----:B------:R-:W-:Y:S01]  /*30cc0*/  ISETP.NE.U32.AND P0, PT, RZ, UR4, PT ;  /* 0x00000004ff007c0c */ /* 0x000fe2000bf05070 */
[----:B0-----:R-:W-:Y:S01]  /*30cd0*/  IMAD.WIDE R4, R27, 0x4, R4 ;  /* 0x000000041b047825 */ /* 0x001fe200078e0204 */
[----:B------:R-:W-:Y:S02]  /*30ce0*/  ISETP.NE.U32.AND P1, PT, RZ, UR6, PT ;  /* 0x00000006ff007c0c */ /* 0x000fe4000bf25070 */
[----:B------:R-:W-:Y:S01]  /*30cf0*/  ISETP.NE.AND.EX P2, PT, RZ, UR5, PT, P0 ;  /* 0x00000005ff007c0c */ /* 0x000fe2000bf45300 */
[----:B------:R-:W-:Y:S01]  /*30d00*/  ULDC.64 UR4, c[0x0][0xaf8] ;  /* 0x0002be0000047ab9 */ /* 0x000fe20000000a00 */
[----:B------:R-:W-:Y:S01]  /*30d10*/  ISETP.NE.AND.EX P1, PT, RZ, UR7, PT, P1 ;  /* 0x00000007ff007c0c */ /* 0x000fe2000bf25310 */
[----:B---3--:R-:W-:Y:S01]  /*30d20*/  IMAD.MOV.U32 R6, RZ, RZ, RZ ;  /* 0x000000ffff067224 */ /* 0x008fe200078e00ff */
[----:B------:R-:W-:Y:S01]  /*30d30*/  ISETP.NE.U32.AND P0, PT, RZ, UR4, PT ;  /* 0x00000004ff007c0c */ /* 0x000fe2000bf05070 */
[----:B-1----:R-:W0:Y:S03]  /*30d40*/  LDC.64 R2, c[0x0][0xb08] ;  /* 0x0002c200ff027b82 */ /* 0x002e260000000a00 */
[----:B------:R-:W-:-:S05]  /*30d50*/  ISETP.NE.AND.EX P0, PT, RZ, UR5, PT, P0 ;  /* 0x00000005ff007c0c */ /* 0x000fca000bf05300 */
[----:B------:R-:W1:Y:S08]  /*30d60*/  @P2 LDC.64 R8, c[0x0][0xb10] ;  /* 0x0002c400ff082b82 */ /* 0x000e700000000a00 */
[----:B--2---:R-:W2:Y:S01]  /*30d70*/  @P0 LDG.E R0, desc[UR36][R4.64] ;  /* 0x0000002404000981 */ /* 0x004ea2000c1e1900 */
[----:B------:R-:W-:Y:S01]  /*30d80*/  ULDC UR4, c[0x0][0x288] ;  /* 0x0000a20000047ab9 */ /* 0x000fe20000000800 */
[----:B0-----:R-:W-:-:S05]  /*30d90*/  IMAD.WIDE R2, R27, 0x4, R2 ;  /* 0x000000041b027825 */ /* 0x001fca00078e0202 */
[----:B------:R0:W5:Y:S01]  /*30da0*/  @P1 LDG.E R6, desc[UR36][R2.64] ;  /* 0x0000002402061981 */ /* 0x000162000c1e1900 */
[----:B-1----:R-:W-:-:S03]  /*30db0*/  @P2 IMAD.WIDE R8, R27, 0x4, R8 ;  /* 0x000000041b082825 */ /* 0x002fc600078e0208 */
[----:B--2---:R1:W-:Y:S02]  /*30dc0*/  STL [R1+0x418], R0 ;  /* 0x0004180001007387 */ /* 0x0043e40000100800 */
[----:B-1----:R-:W-:Y:S01]  /*30dd0*/  IMAD.U32 R0, RZ, RZ, UR4 ;  /* 0x00000004ff007e24 */ /* 0x002fe2000f8e00ff */
[----:B------:R-:W-:-:S05]  /*30de0*/  ULDC.64 UR4, c[0x0][0x418] ;  /* 0x0001060000047ab9 */ /* 0x000fca0000000a00 */
[----:B------:R-:W2:Y:S01]  /*30df0*/  @P2 LDG.E R0, desc[UR36][R8.64] ;  /* 0x0000002408002981 */ /* 0x000ea2000c1e1900 */
[----:B------:R-:W-:-:S03]  /*30e00*/  UISETP.NE.U32.AND UP0, UPT, UR4, URZ, UPT ;  /* 0x0000003f0400728c */ /* 0x000fc6000bf05070 */
[----:B------:R-:W-:Y:S01]  /*30e10*/  ULDC UR4, c[0x0][0x424] ;  /* 0x0001090000047ab9 */ /* 0x000fe20000000800 */
[----:B------:R-:W-:-:S03]  /*30e20*/  UISETP.NE.AND.EX UP0, UPT, UR5, URZ, UPT, UP0 ;  /* 0x0000003f0500728c */ /* 0x000fc6000bf05300 */
[----:B------:R-:W-:Y:S01]  /*30e30*/  ULDC UR5, c[0x0][0x2f0] ;  /* 0x0000bc0000057ab9 */ /* 0x000fe20000000800 */
[----:B------:R-:W-:-:S04]  /*30e40*/  USEL UR4, UR4, 0x1, UP0 ;  /* 0x0000000104047887 */ /* 0x000fc80008000000 */
[----:B------:R-:W-:-:S03]  /*30e50*/  UIMAD UR4, UR4, UR5, URZ ;  /* 0x00000005040472a4 */ /* 0x000fc6000f8e023f */
[----:B------:R-:W-:Y:S02]  /*30e60*/  ULDC UR5, c[0x0][0x348] ;  /* 0x0000d20000057ab9 */ /* 0x000fe40000000800 */
[----:B------:R-:W-:Y:S02]  /*30e70*/  IMAD.U32 R7, RZ, RZ, UR5 ;  /* 0x00000005ff077e24 */ /* 0x000fe4000f8e00ff */
[----:B------:R-:W-:Y:S01]  /*30e80*/  IMAD.U32 R10, RZ, RZ, UR4 ;  /* 0x00000004ff0a7e24 */ /* 0x000fe2000f8e00ff */
[----:B--2---:R0:W-:Y:S01]  /*30e90*/  STL [R1+0x410], R0 ;  /* 0x0004100001007387 */ /* 0x0041e20000100800 */
[----:B------:R-:W-:Y:S01]  /*30ea0*/  IMAD.MOV.U32 R12, RZ, RZ, R0 ;  /* 0x000000ffff0c7224 */ /* 0x000fe200078e0000 */
[----:B------:R-:W-:Y:S06]  /*30eb0*/  @P2 BRA `(.L_x_6915) ;  /* 0x0000000000142947 */ /* 0x000fec0003800000 */
[----:B------:R-:W-:Y:S05]  /*30ec0*/  @!P0 BRA `(.L_x_6915) ;  /* 0x0000000000108947 */ /* 0x000fea0003800000 */
[----:B------:R-:W2:Y:S04]  /*30ed0*/  LDG.E R9, desc[UR36][R4.64] ;  /* 0x0000002404097981 */ /* 0x000ea8000c1e1900 */
[----:B0-----:R-:W2:Y:S02]  /*30ee0*/  LDG.E R0, desc[UR36][R4.64+0x4] ;  /* 0x0000042404007981 */ /* 0x001ea4000c1e1900 */
[----:B--2---:R-:W-:-:S05]  /*30ef0*/  IMAD.IADD R12, R0, 0x1, -R9 ;  /* 0x00000001000c7824 */ /* 0x004fca00078e0a09 */
[----:B------:R1:W-:Y:S02]  /*30f00*/  STL [R1+0x410], R12 ;  /* 0x0004100c01007387 */ /* 0x0003e40000100800 */
.L_x_6915:
[----:B------:R-:W-:Y:S01]  /*30f10*/  ULDC.64 UR4, c[0x0][0xb18] ;  /* 0x0002c60000047ab9 */ /* 0x000fe20000000a00 */
[C---:B0-----:R-:W-:Y:S02]  /*30f20*/  LOP3.LUT R0, R26.reuse, 0xff000000, RZ, 0xc0, !PT ;  /* 0xff0000001a007812 */ /* 0x041fe400078ec0ff */
[----:B------:R-:W-:Y:S02]  /*30f30*/  ISETP.NE.U32.AND P0, PT, RZ, UR4, PT ;  /* 0x00000004ff007c0c */ /* 0x000fe4000bf05070 */
[----:B------:R-:W-:Y:S02]  /*30f40*/  SHF.R.U32.HI R5, RZ, 0x8, R0 ;  /* 0x00000008ff057819 */ /* 0x000fe40000011600 */
[----:B------:R-:W-:Y:S02]  /*30f50*/  ISETP.NE.AND.EX P0, PT, RZ, UR5, PT, P0 ;  /* 0x00000005ff007c0c */ /* 0x000fe4000bf05300 */
[C---:B------:R-:W-:Y:S02]  /*30f60*/  LOP3.LUT R0, R26.reuse, 0xff0000, RZ, 0xc0, !PT ;  /* 0x00ff00001a007812 */ /* 0x040fe400078ec0ff */
[----:B------:R-:W-:-:S02]  /*30f70*/  LOP3.LUT R16, R26, 0xffff, RZ, 0xc0, !PT ;  /* 0x0000ffff1a107812 */ /* 0x000fc400078ec0ff */
[----:B------:R-:W-:-:S07]  /*30f80*/  LEA.HI R0, R0, R5, RZ, 0x10 ;  /* 0x0000000500007211 */ /* 0x000fce00078f80ff */
[----:B------:R-:W-:Y:S05]  /*30f90*/  @!P0 BRA `(.L_x_6916) ;  /* 0x0000000000108947 */ /* 0x000fea0003800000 */
[----:B------:R-:W0:Y:S02]  /*30fa0*/  LDC.64 R4, c[0x0][0xb18] ;  /* 0x0002c600ff047b82 */ /* 0x000e240000000a00 */
[----:B0-----:R-:W-:-:S05]  /*30fb0*/  IMAD.WIDE R4, R27, 0x4, R4 ;  /* 0x000000041b047825 */ /* 0x001fca00078e0204 */
[----:B------:R0:W5:Y:S01]  /*30fc0*/  LDG.E R10, desc[UR36][R4.64] ;  /* 0x00000024040a7981 */ /* 0x000162000c1e1900 */
[----:B------:R-:W-:Y:S05]  /*30fd0*/  BRA `(.L_x_6917) ;  /* 0x0000000000247947 */ /* 0x000fea0003800000 */
.L_x_6916:
        /* <DEDUP_REMOVED lines=9> */
.L_x_6917:
[----:B0-----:R-:W2:Y:S01]  /*31070*/  @P1 LDG.E R4, desc[UR36][R2.64] ;  /* 0x0000002402041981 */ /* 0x001ea2000c1e1900 */
[----:B------:R-:W0:Y:S03]  /*31080*/  LDC R5, c[0x0][0x448] ;  /* 0x00011200ff057b82 */ /* 0x000e260000000800 */
[----:B------:R-:W2:Y:S01]  /*31090*/  @P1 LDG.E R9, desc[UR36][R2.64+0x4] ;  /* 0x0000042402091981 */ /* 0x000ea2000c1e1900 */
[----:B-----5:R-:W-:Y:S02]  /*310a0*/  IMAD.IADD R10, R10, 0x1, -R34 ;  /* 0x000000010a0a7824 */ /* 0x020fe400078e0a22 */
[----:B------:R-:W-:Y:S01]  /*310b0*/  IMAD.SHL.U32 R32, R25, 0x40, RZ ;  /* 0x0000004019207824 */ /* 0x000fe200078e00ff */
[----:B0-----:R-:W-:-:S13]  /*310c0*/  ISETP.NE.AND P2, PT, R5, 0x1, PT ;  /* 0x000000010500780c */ /* 0x001fda0003f45270 */
[----:B------:R-:W0:Y:S08]  /*310d0*/  @P2 LDC R8, c[0x0][0x44c] ;  /* 0x00011300ff082b82 */ /* 0x000e300000000800 */
[----:B------:R-:W3:Y:S01]  /*310e0*/  @P2 LDC R5, c[0x0][0x450] ;  /* 0x00011400ff052b82 */ /* 0x000ee20000000800 */
[----:B--2---:R-:W-:Y:S02]  /*310f0*/  @P1 IMAD.IADD R7, R9, 0x1, -R4 ;  /* 0x0000000109071824 */ /* 0x004fe400078e0a04 */
[----:B------:R-:W-:-:S02]  /*31100*/  VIADD R9, R32, 0x3f ;  /* 0x0000003f20097836 */ /* 0x000fc40000000000 */
[----:B------:R-:W-:Y:S02]  /*31110*/  IMAD.IADD R26, R10, 0x1, R7 ;  /* 0x000000010a1a7824 */ /* 0x000fe400078e0207 */
[----:B0-----:R-:W-:-:S04]  /*31120*/  @P2 IMAD.HI.U32 R8, R9, R8, RZ ;  /* 0x0000000809082227 */ /* 0x001fc800078e00ff */
[C---:B------:R-:W-:Y:S01]  /*31130*/  VIADD R20, R26.reuse, 0x3f ;  /* 0x0000003f1a147836 */ /* 0x040fe20000000000 */
[----:B---3--:R-:W-:Y:S02]  /*31140*/  @P2 SHF.R.U32.HI R9, RZ, R5, R8 ;  /* 0x00000005ff092219 */ /* 0x008fe40000011608 */
[----:B------:R-:W-:Y:S02]  /*31150*/  IADD3 R8, R26, 0x1, -R12 ;  /* 0x000000011a087810 */ /* 0x000fe40007ffe80c */
[----:B------:R-:W-:-:S03]  /*31160*/  SHF.R.S32.HI R3, RZ, 0x1f, R20 ;  /* 0x0000001fff037819 */ /* 0x000fc60000011414 */
[----:B------:R-:W-:Y:S01]  /*31170*/  IMAD.IADD R9, R8, 0x1, R9 ;  /* 0x0000000108097824 */ /* 0x000fe200078e0209 */
        /* <DEDUP_REMOVED lines=17> */
.L_x_6920:
[----:B------:R-:W-:-:S13]  /*31290*/  ISETP.NE.AND P0, PT, R3, 0x1, PT ;  /* 0x000000010300780c */ /* 0x000fda0003f05270 */
[----:B------:R-:W0:Y:S02]  /*312a0*/  @P0 LDC.64 R4, c[0x0][0xae0] ;  /* 0x0002b800ff040b82 */ /* 0x000e240000000a00 */
[----:B0-----:R-:W-:-:S05]  /*312b0*/  @P0 IMAD.HI.U32 R4, R11, R4, RZ ;  /* 0x000000040b040227 */ /* 0x001fca00078e00ff */
[----:B------:R-:W-:-:S07]  /*312c0*/  @P0 SHF.R.U32.HI R11, RZ, R5, R4 ;  /* 0x00000005ff0b0219 */ /* 0x000fce0000011604 */
.L_x_6921:
[----:B------:R-:W-:Y:S05]  /*312d0*/  BSYNC B0 ;  /* 0x0000000000007941 */ /* 0x000fea0003800000 */
.L_x_6919:
[----:B------:R-:W-:-:S05]  /*312e0*/  IMAD R11, R11, R3, R3 ;  /* 0x000000030b0b7224 */ /* 0x000fca00078e0203 */
[----:B------:R-:W-:-:S07]  /*312f0*/  VIMNMX R2, R2, R11, PT ;  /* 0x0000000b02027248 */ /* 0x000fce0003fe0100 */
.L_x_6918:
[----:B------:R-:W0:Y:S01]  /*31300*/  @P2 LDC R9, c[0x0][0x44c] ;  /* 0x00011300ff092b82 */ /* 0x000e220000000800 */
[----:B------:R-:W-:Y:S01]  /*31310*/  VIADD R2, R2, 0x3f ;  /* 0x0000003f02027836 */ /* 0x000fe20000000000 */
[----:B------:R-:W-:Y:S01]  /*31320*/  ULDC UR4, c[0x0][0xad4] ;  /* 0x0002b50000047ab9 */ /* 0x000fe20000000800 */
[----:B------:R-:W-:-:S05]  /*31330*/  IMAD.MOV.U32 R4, RZ, RZ, R32 ;  /* 0x000000ffff047224 */ /* 0x000fca00078e0020 */
[----:B------:R-:W2:Y:S01]  /*31340*/  @P2 LDC R5, c[0x0][0x450] ;  /* 0x00011400ff052b82 */ /* 0x000ea20000000800 */
[----:B0-----:R-:W-:-:S05]  /*31350*/  @P2 IMAD.HI.U32 R9, R32, R9, RZ ;  /* 0x0000000920092227 */ /* 0x001fca00078e00ff */
[----:B--2---:R-:W-:Y:S01]  /*31360*/  @P2 SHF.R.U32.HI R4, RZ, R5, R9 ;  /* 0x00000005ff042219 */ /* 0x004fe20000011609 */
[----:B------:R-:W-:Y:S01]  /*31370*/  IMAD.IADD R9, R26, 0x1, -R12 ;  /* 0x000000011a097824 */ /* 0x000fe200078e0a0c */
[----:B------:R-:W-:-:S03]  /*31380*/  SHF.R.S32.HI R5, RZ, 0x1f, R2 ;  /* 0x0000001fff057819 */ /* 0x000fc60000011402 */
[----:B-1----:R-:W-:Y:S01]  /*31390*/  IMAD.IADD R12, R9, 0x1, R4 ;  /* 0x00000001090c7824 */ /* 0x002fe200078e0204 */
        /* <DEDUP_REMOVED lines=15> */
.L_x_6924:
[----:B------:R-:W-:-:S13]  /*31490*/  ISETP.NE.AND P0, PT, R3, 0x1, PT ;  /* 0x000000010300780c */ /* 0x000fda0003f05270 */
[----:B------:R-:W0:Y:S02]  /*314a0*/  @P0 LDC.64 R4, c[0x0][0xae0] ;  /* 0x0002b800ff040b82 */ /* 0x000e240000000a00 */
[----:B0-----:R-:W-:-:S05]  /*314b0*/  @P0 IMAD.HI.U32 R4, R12, R4, RZ ;  /* 0x000000040c040227 */ /* 0x001fca00078e00ff */
[----:B------:R-:W-:-:S07]  /*314c0*/  @P0 SHF.R.U32.HI R12, RZ, R5, R4 ;  /* 0x00000005ff0c0219 */ /* 0x000fce0000011604 */
.L_x_6925:
[----:B------:R-:W-:Y:S05]  /*314d0*/  BSYNC B0 ;  /* 0x0000000000007941 */ /* 0x000fea0003800000 */
.L_x_6923:
[----:B------:R-:W-:-:S05]  /*314e0*/  IMAD R3, R12, R3, RZ ;  /* 0x000000030c037224 */ /* 0x000fca00078e02ff */
[----:B------:R-:W-:-:S07]  /*314f0*/  VIMNMX R2, R2, R3, !PT ;  /* 0x0000000302027248 */ /* 0x000fce0007fe0100 */
.L_x_6922:
        /* <DEDUP_REMOVED lines=39> */
.L_x_6927:
[----:B------:R-:W-:Y:S05]  /*31770*/  BSYNC B0 ;  /* 0x0000000000007941 */ /* 0x000fea0003800000 */
.L_x_6926:
        /* <DEDUP_REMOVED lines=8> */
[----:B------:R-:W-:-:S13]  /*31800*/  ISETP.GT.AND P0, PT, R11, R4, PT ;  /* 0x000000040b00720c */ /* 0x000fda0003f04270 */
        /* <DEDUP_REMOVED lines=15> */
.L_x_7101:
[----:B-1----:R-:W-:Y:S02]  /*31900*/  ISETP.NE.AND P0, PT, R14, RZ, PT ;  /* 0x000000ff0e00720c */ /* 0x002fe40003f05270 */
[----:B------:R-:W-:-:S11]  /*31910*/  PLOP3.LUT P6, PT, PT, PT, PT, 0x8, 0x0 ;  /* 0x000000000000781c */ /* 0x000fd60003fce170 */
[----:B------:R-:W-:Y:S05]  /*31920*/  @P0 BRA `(.L_x_6931) ;  /* 0x00000000000c0947 */ /* 0x000fea0003800000 */
[----:B------:R-:W-:-:S03]  /*31930*/  UMOV UR4, 0xffffffff ;  /* 0xffffffff00047882 */ /* 0x000fc60000000000 */
[----:B------:R-:W-:Y:S05]  /*31940*/  BRA.DIV UR4, `(.L_x_6932) ;  /* 0x0000008a04887947 */ /* 0x000fea000b800000 */
[----:B------:R-:W-:-:S13]  /*31950*/  ELECT P6, URZ, PT ;  /* 0x00000000003f782f */ /* 0x000fda00038c0000 */
.L_x_6931:
        /* <DEDUP_REMOVED lines=9> */
.L_x_7104:
[----:B------:R-:W-:Y:S05]  /*319f0*/  BSYNC B1 ;  /* 0x0000000000017941 */ /* 0x000fea0003800000 */
.L_x_6933:
[----:B------:R-:W-:Y:S04]  /*31a00*/  BSSY B1, `(.L_x_6935) ;  /* 0x00000b7000017945 */ /* 0x000fe80003800000 */
[----:B------:R-:W-:Y:S05]  /*31a10*/  @!P6 BRA `(.L_x_6936) ;  /* 0x0000000800d4e947 */ /* 0x000fea0003800000 */
[----:B------:R-:W1:Y:S01]  /*31a20*/  S2R R7, SR_TID.X ;  /* 0x0000000000077919 */ /* 0x000e620000002100 */
[----:B0-----:R-:W-:Y:S01]  /*31a30*/  IMAD R3, R19, 0x8, R18 ;  /* 0x0000000813037824 */ /* 0x001fe200078e0212 */
[----:B------:R-:W-:Y:S01]  /*31a40*/  BSSY B2, `(.L_x_6937) ;  /* 0x0000006000027945 */ /* 0x000fe20003800000 */
[----:B-1----:R-:W-:Y:S02]  /*31a50*/  LOP3.LUT R10, R7, 0x7f, RZ, 0xc0, !PT ;  /* 0x0000007f070a7812 */ /* 0x002fe400078ec0ff */
[----:B------:R-:W-:Y:S02]  /*31a60*/  SHF.L.U32 R7, R29, 0x1f, RZ ;  /* 0x0000001f1d077819 */ /* 0x000fe400000006ff */
[----:B------:R-:W-:Y:S02]  /*31a70*/  ISETP.NE.AND P1, PT, R10, RZ, PT ;  /* 0x000000ff0a00720c */ /* 0x000fe40003f25270 */
[----:B------:R-:W0:Y:S02]  /*31a80*/  SYNCS.PHASECHK.TRANS64.TRYWAIT P0, [R3+URZ+0x388a0], R7 ;  /* 0x0388a007030075a7 */ /* 0x000e24000800017f */
[----:B0-----:R-:W-:Y:S09]  /*31a90*/  @!P0 BRA `(.L_x_6938) ;  /* 0x0000008800688947 */ /* 0x001ff20003800000 */
.L_x_7105:
[----:B------:R-:W-:Y:S05]  /*31aa0*/  BSYNC B2 ;  /* 0x0000000000027941 */ /* 0x000fea0003800000 */
.L_x_6937:
[----:B------:R-:W-:Y:S04]  /*31ab0*/  BSSY B2, `(.L_x_6939) ;  /* 0x0000009000027945 */ /* 0x000fe80003800000 */
[----:B------:R-:W-:Y:S05]  /*31ac0*/  @P1 BRA `(.L_x_6940) ;  /* 0x00000000001c1947 */ /* 0x000fea0003800000 */
[----:B------:R-:W1:Y:S02]  /*31ad0*/  S2R R10, SR_TID.X ;  /* 0x00000000000a7919 */ /* 0x000e640000002100 */
[----:B-1----:R-:W-:Y:S01]  /*31ae0*/  LOP3.LUT R11, R10, 0x1f, RZ, 0xc0, !PT ;  /* 0x0000001f0a0b7812 */ /* 0x002fe200078ec0ff */
[----:B------:R-:W-:-:S03]  /*31af0*/  IMAD.MOV.U32 R10, RZ, RZ, 0x2000 ;  /* 0x00002000ff0a7424 */ /* 0x000fc600078e00ff */
[----:B------:R-:W-:Y:S01]  /*31b00*/  ISETP.NE.AND P0, PT, R11, RZ, PT ;  /* 0x000000ff0b00720c */ /* 0x000fe20003f05270 */
[----:B------:R1:W-:-:S12]  /*31b10*/  SYNCS.ARRIVE.TRANS64 RZ, [R3+URZ+0x38890], R10 ;  /* 0x0388900a03ff79a7 */ /* 0x0003d8000800003f */
[----:B-1----:R-:W-:Y:S05]  /*31b20*/  @!P0 BRA `(.L_x_6940) ;  /* 0x0000000000048947 */ /* 0x002fea0003800000 */
[----:B------:R-:W-:Y:S01]  /*31b30*/  BPT.TRAP 0x1 ;  /* 0x000000040000795c */ /* 0x000fe20000300000 */
.L_x_6940:
[----:B------:R-:W-:Y:S05]  /*31b40*/  BSYNC B2 ;  /* 0x0000000000027941 */ /* 0x000fea0003800000 */
.L_x_6939:
        /* <DEDUP_REMOVED lines=12> */
.L_x_6941:
        /* <DEDUP_REMOVED lines=13> */
.L_x_7106:
[----:B------:R-:W-:Y:S05]  /*31ce0*/  BSYNC B2 ;  /* 0x0000000000027941 */ /* 0x000fea0003800000 */
.L_x_6942:
        /* <DEDUP_REMOVED lines=11> */
.L_x_6945:
[----:B------:R-:W-:Y:S05]  /*31da0*/  BSYNC B2 ;  /* 0x0000000000027941 */ /* 0x000fea0003800000 */
.L_x_6944:
        /* <DEDUP_REMOVED lines=9> */
.L_x_6946:
        /* <DEDUP_REMOVED lines=15> */
.L_x_6947:
        /* <DEDUP_REMOVED lines=15> */
.L_x_6948:
        /* <DEDUP_REMOVED lines=15> */
.L_x_6949:
        /* <DEDUP_REMOVED lines=15> */
.L_x_6950:
        /* <DEDUP_REMOVED lines=15> */
.L_x_6951:
        /* <DEDUP_REMOVED lines=15> */
.L_x_6952:
        /* <DEDUP_REMOVED lines=15> */
.L_x_6953:
        /* <DEDUP_REMOVED lines=10> */
.L_x_6936:
[----:B------:R-:W-:Y:S05]  /*32570*/  BSYNC B1 ;  /* 0x0000000000017941 */ /* 0x000fea0003800000 */
.L_x_6935:
        /* <DEDUP_REMOVED lines=9> */
.L_x_6973:
[----:B------:R-:W-:Y:S05]  /*32610*/  YIELD ;  /* 0x0000000000007946 */ /* 0x000fea0003800000 */
[----:B------:R-:W-:Y:S04]  /*32620*/  BSSY B1, `(.L_x_6954) ;  /* 0x00000b6000017945 */ /* 0x000fe80003800000 */
[----:B------:R-:W-:Y:S05]  /*32630*/  @!P6 BRA `(.L_x_6955) ;  /* 0x0000000800d0e947 */ /* 0x000fea0003800000 */
[----:B------:R-:W0:Y:S01]  /*32640*/  S2R R2, SR_TID.X ;  /* 0x0000000000027919 */ /* 0x000e220000002100 */
[----:B------:R-:W-:Y:S01]  /*32650*/  IMAD R10, R19, 0x8, R18 ;  /* 0x00000008130a7824 */ /* 0x000fe200078e0212 */
[----:B------:R-:W-:Y:S01]  /*32660*/  BSSY B2, `(.L_x_6956) ;  /* 0x0000006000027945 */ /* 0x000fe20003800000 */
[----:B0-----:R-:W-:Y:S02]  /*32670*/  LOP3.LUT R3, R2, 0x7f, RZ, 0xc0, !PT ;  /* 0x0000007f02037812 */ /* 0x001fe400078ec0ff */
[----:B------:R-:W-:Y:S02]  /*32680*/  SHF.L.U32 R2, R29, 0x1f, RZ ;  /* 0x0000001f1d027819 */ /* 0x000fe400000006ff */
[----:B------:R-:W-:Y:S02]  /*32690*/  ISETP.NE.AND P2, PT, R3, RZ, PT ;  /* 0x000000ff0300720c */ /* 0x000fe40003f45270 */
[----:B------:R-:W0:Y:S02]  /*326a0*/  SYNCS.PHASECHK.TRANS64.TRYWAIT P1, [R10+URZ+0x388a0], R2 ;  /* 0x0388a0020a0075a7 */ /* 0x000e24000802017f */
[----:B0-----:R-:W-:Y:S09]  /*326b0*/  @!P1 BRA `(.L_x_6957) ;  /* 0x0000007c00889947 */ /* 0x001ff20003800000 */
.L_x_7107:
[----:B------:R-:W-:Y:S05]  /*326c0*/  BSYNC B2 ;  /* 0x0000000000027941 */ /* 0x000fea0003800000 */
.L_x_6956:
        /* <DEDUP_REMOVED lines=9> */
.L_x_6959:
[----:B------:R-:W-:Y:S05]  /*32760*/  BSYNC B2 ;  /* 0x0000000000027941 */ /* 0x000fea0003800000 */
.L_x_6958:
        /* <DEDUP_REMOVED lines=11> */
.L_x_6960:
        /* <DEDUP_REMOVED lines=13> */
.L_x_7108:
[----:B------:R-:W-:Y:S05]  /*328f0*/  BSYNC B2 ;  /* 0x0000000000027941 */ /* 0x000fea0003800000 */
.L_x_6961:
[----:B------:R-:W-:Y:S01]  /*32900*/  BSSY B2, `(.L_x_6963) ;  /* 0x000000b000027945 */ /* 0x000fe20003800000 */
[----:B01----:R-:W-:Y:S02]  /*32910*/  IMAD.MOV.U32 R2, RZ, RZ, 0x0 ;  /* 0x00000000ff027424 */ /* 0x003fe400078e00ff */
[----:B------:R-:W-:Y:S01]  /*32920*/  IMAD.MOV.U32 R3, RZ, RZ, 0x12f00000 ;  /* 0x12f00000ff037424 */ /* 0x000fe200078e00ff */
[----:B------:R-:W-:Y:S06]  /*32930*/  @P2 BRA `(.L_x_6964) ;  /* 0x00000000001c2947 */ /* 0x000fec0003800000 */
[----:B------:R-:W0:Y:S02]  /*32940*/  S2R R13, SR_TID.X ;  /* 0x00000000000d7919 */ /* 0x000e240000002100 */
[----:B0-----:R-:W-:Y:S01]  /*32950*/  LOP3.LUT R14, R13, 0x1f, RZ, 0xc0, !PT ;  /* 0x0000001f0d0e7812 */ /* 0x001fe200078ec0ff */
[----:B------:R-:W-:-:S03]  /*32960*/  IMAD.MOV.U32 R13, RZ, RZ, 0x10000 ;  /* 0x00010000ff0d7424 */ /* 0x000fc600078e00ff */
[----:B------:R-:W-:Y:S01]  /*32970*/  ISETP.NE.AND P1, PT, R14, RZ, PT ;  /* 0x000000ff0e00720c */ /* 0x000fe20003f25270 */
[----:B------:R0:W-:-:S12]  /*32980*/  SYNCS.ARRIVE.TRANS64 RZ, [R10+URZ+0x388b0], R13 ;  /* 0x0388b00d0aff79a7 */ /* 0x0001d8000800003f */
[----:B0-----:R-:W-:Y:S05]  /*32990*/  @!P1 BRA `(.L_x_6964) ;  /* 0x0000000000049947 */ /* 0x001fea0003800000 */
[----:B------:R-:W-:Y:S01]  /*329a0*/  BPT.TRAP 0x1 ;  /* 0x000000040000795c */ /* 0x000fe20000300000 */
.L_x_6964:
[----:B------:R-:W-:Y:S05]  /*329b0*/  BSYNC B2 ;  /* 0x0000000000027941 */ /* 0x000fea0003800000 */
.L_x_6963:
        /* <DEDUP_REMOVED lines=9> */
.L_x_6965:
        /* <DEDUP_REMOVED lines=15> */
.L_x_6966:
        /* <DEDUP_REMOVED lines=15> */
.L_x_6967:
        /* <DEDUP_REMOVED lines=15> */
.L_x_6968:
        /* <DEDUP_REMOVED lines=15> */
.L_x_6969:
        /* <DEDUP_REMOVED lines=15> */
.L_x_6970:
        /* <DEDUP_REMOVED lines=15> */
.L_x_6971:
        /* <DEDUP_REMOVED lines=15> */
.L_x_6972:
        /* <DEDUP_REMOVED lines=10> */
.L_x_6955:
[----:B------:R-:W-:Y:S05]  /*33180*/  BSYNC B1 ;  /* 0x0000000000017941 */ /* 0x000fea0003800000 */
.L_x_6954:
        /* <DEDUP_REMOVED lines=8> */
.L_x_6929:
[----:B------:R-:W-:Y:S05]  /*33210*/  BSYNC B0 ;  /* 0x0000000000007941 */ /* 0x000fea0003800000 */
.L_x_6928:
[----:B------:R-:W1:Y:S01]  /*33220*/  LDC R2, c[0x0][0x448] ;  /* 0x00011200ff027b82 */ /* 0x000e620000000800 */
[----:B0-----:R-:W-:Y:S01]  /*33230*/  VIADD R3, R32, 0x3f ;  /* 0x0000003f20037836 */ /* 0x001fe20000000000 */
[----:B------:R-:W-:Y:S06]  /*33240*/  @!P0 WARPSYNC.ALL ;  /* 0x0000000000008948 */ /* 0x000fec0003800000 */
[----:B------:R-:W-:Y:S01]  /*33250*/  @!P0 BAR.SYNC.DEFER_BLOCKING 0xc, 0x180 ;  /* 0x0306000000008b1d */ /* 0x000fe20000010000 */
[----:B-1----:R-:W-:-:S13]  /*33260*/  ISETP.NE.AND P1, PT, R2, 0x1, PT ;  /* 0x000000010200780c */ /* 0x002fda0003f25270 */
[----:B------:R-:W0:Y:S08]  /*33270*/  @P1 LDC R4, c[0x0][0x44c] ;  /* 0x00011300ff041b82 */ /* 0x000e300000000800 */
[----:B------:R-:W1:Y:S01]  /*33280*/  @P1 LDC R2, c[0x0][0x450] ;  /* 0x00011400ff021b82 */ /* 0x000e620000000800 */
[----:B0-----:R-:W-:-:S05]  /*33290*/  @P1 IMAD.HI.U32 R4, R3, R4, RZ ;  /* 0x0000000403041227 */ /* 0x001fca00078e00ff */
[----:B-1----:R-:W-:-:S05]  /*332a0*/  @P1 SHF.R.U32.HI R3, RZ, R2, R4 ;  /* 0x00000002ff031219 */ /* 0x002fca0000011604 */
        /* <DEDUP_REMOVED lines=16> */
.L_x_6976:
[----:B------:R-:W-:-:S13]  /*333b0*/  ISETP.NE.AND P0, PT, R3, 0x1, PT ;  /* 0x000000010300780c */ /* 0x000fda0003f05270 */
[----:B------:R-:W0:Y:S02]  /*333c0*/  @P0 LDC.64 R4, c[0x0][0xae0] ;  /* 0x0002b800ff040b82 */ /* 0x000e240000000a00 */
[----:B0-----:R-:W-:-:S05]  /*333d0*/  @P0 IMAD.HI.U32 R4, R6, R4, RZ ;  /* 0x0000000406040227 */ /* 0x001fca00078e00ff */
[----:B------:R-:W-:-:S07]  /*333e0*/  @P0 SHF.R.U32.HI R6, RZ, R5, R4 ;  /* 0x00000005ff060219 */ /* 0x000fce0000011604 */
.L_x_6977:
[----:B------:R-:W-:Y:S05]  /*333f0*/  BSYNC B0 ;  /* 0x0000000000007941 */ /* 0x000fea0003800000 */
.L_x_6975:
[----:B------:R-:W-:-:S05]  /*33400*/  IMAD R5, R6, R3, R3 ;  /* 0x0000000306057224 */ /* 0x000fca00078e0203 */
[----:B------:R-:W-:-:S07]  /*33410*/  VIMNMX R2, R2, R5, PT ;  /* 0x0000000502027248 */ /* 0x000fce0003fe0100 */
.L_x_6974:
[----:B------:R-:W-:Y:S01]  /*33420*/  VIADD R2, R2, 0x3f ;  /* 0x0000003f02027836 */ /* 0x000fe20000000000 */
[----:B------:R-:W-:-:S04]  /*33430*/  ULDC UR4, c[0x0][0xad4] ;  /* 0x0002b50000047ab9 */ /* 0x000fc80000000800 */
[----:B------:R-:W-:-:S04]  /*33440*/  SHF.R.S32.HI R5, RZ, 0x1f, R2 ;  /* 0x0000001fff057819 */ /* 0x000fc80000011402 */
[----:B------:R-:W-:Y:S02]  /*33450*/  LEA.HI R5, R5, R2, RZ, 0x6 ;  /* 0x0000000205057211 */ /* 0x000fe400078f30ff */
[----:B------:R-:W0:Y:S02]  /*33460*/  @P1 LDC R2, c[0x0][0x450] ;  /* 0x00011400ff021b82 */ /* 0x000e240000000800 */
[----:B------:R-:W-:-:S04]  /*33470*/  SHF.R.S32.HI R5, RZ, 0x6, R5 ;  /* 0x00000006ff057819 */ /* 0x000fc80000011405 */
[----:B------:R-:W-:Y:S02]  /*33480*/  VIMNMX R20, R20, R5, PT ;  /* 0x0000000514147248 */ /* 0x000fe40003fe0100 */
[----:B------:R-:W1:Y:S02]  /*33490*/  @P1 LDC R5, c[0x0][0x44c] ;  /* 0x00011300ff051b82 */ /* 0x000e640000000800 */
[----:B-1----:R-:W-:-:S04]  /*334a0*/  @P1 IMAD.HI.U32 R4, R32, R5, RZ ;  /* 0x0000000520041227 */ /* 0x002fc800078e00ff */
[----:B------:R-:W-:Y:S01]  /*334b0*/  IMAD.MOV.U32 R5, RZ, RZ, R32 ;  /* 0x000000ffff057224 */ /* 0x000fe200078e0020 */
        /* <DEDUP_REMOVED lines=14> */
.L_x_6980:
[----:B------:R-:W-:-:S13]  /*335a0*/  ISETP.NE.AND P0, PT, R3, 0x1, PT ;  /* 0x000000010300780c */ /* 0x000fda0003f05270 */
[----:B------:R-:W0:Y:S02]  /*335b0*/  @P0 LDC.64 R4, c[0x0][0xae0] ;  /* 0x0002b800ff040b82 */ /* 0x000e240000000a00 */
[----:B0-----:R-:W-:-:S05]  /*335c0*/  @P0 IMAD.HI.U32 R4, R6, R4, RZ ;  /* 0x0000000406040227 */ /* 0x001fca00078e00ff */
[----:B------:R-:W-:-:S07]  /*335d0*/  @P0 SHF.R.U32.HI R6, RZ, R5, R4 ;  /* 0x00000005ff060219 */ /* 0x000fce0000011604 */
.L_x_6981:
[----:B------:R-:W-:Y:S05]  /*335e0*/  BSYNC B0 ;  /* 0x0000000000007941 */ /* 0x000fea0003800000 */
.L_x_6979:
[----:B------:R-:W-:-:S05]  /*335f0*/  IMAD R3, R6, R3, RZ ;  /* 0x0000000306037224 */ /* 0x000fca00078e02ff */
[----:B------:R-:W-:-:S07]  /*33600*/  VIMNMX R2, R2, R3, !PT ;  /* 0x0000000302027248 */ /* 0x000fce0007fe0100 */
.L_x_6978:
[----:B------:R-:W-:Y:S01]  /*33610*/  ISETP.NE.AND P1, PT, R0, RZ, PT ;  /* 0x000000ff0000720c */ /* 0x000fe20003f25270 */
[----:B------:R-:W-:Y:S01]  /*33620*/  BSSY B0, `(.L_x_6982) ;  /* 0x0000024000007945 */ /* 0x000fe20003800000 */
[----:B------:R-:W-:-:S04]  /*33630*/  SHF.R.S32.HI R3, RZ, 0x1f, R2 ;  /* 0x0000001fff037819 */ /* 0x000fc80000011402 */
[----:B------:R-:W-:Y:S01]  /*33640*/  LEA.HI R3, R3, R2, RZ, 0x6 ;  /* 0x0000000203037211 */ /* 0x000fe200078f30ff */
[----:B------:R-:W-:-:S03]  /*33650*/  IMAD.MOV.U32 R2, RZ, RZ, RZ ;  /* 0x000000ffff027224 */ /* 0x000fc600078e00ff */
[----:B------:R-:W-:-:S03]  /*33660*/  SHF.R.S32.HI R3, RZ, 0x6, R3 ;  /* 0x00000006ff037819 */ /* 0x000fc60000011403 */
        /* <DEDUP_REMOVED lines=31> */
.L_x_6983:
[----:B------:R-:W-:Y:S05]  /*33860*/  BSYNC B0 ;  /* 0x0000000000007941 */ /* 0x000fea0003800000 */
.L_x_6982:
[-C--:B------:R-:W-:Y:S01]  /*33870*/  IMAD R33, R33, R2.reuse, R4 ;  /* 0x0000000221217224 */ /* 0x080fe200078e0204 */
[----:B------:R-:W-:Y:S04]  /*33880*/  BSSY B7, `(.L_x_6984) ;  /* 0x000045d000077945 */ /* 0x000fe80003800000 */
[----:B------:R-:W-:-:S04]  /*33890*/  VIADDMNMX R31, R33, R2, R20, PT ;  /* 0x00000002211f7246 */ /* 0x000fc80003800114 */
[----:B------:R-:W-:Y:S01]  /*338a0*/  ISETP.GT.AND P0, PT, R31, R33, PT ;  /* 0x000000211f00720c */ /* 0x000fe20003f04270 */
[----:B------:R1:W-:-:S12]  /*338b0*/  STL [R1+0x430], R31 ;  /* 0x0004301f01007387 */ /* 0x0003d80000100800 */
[----:B-1----:R-:W-:Y:S05]  /*338c0*/  @P0 BRA `(.L_x_6985) ;  /* 0x0000000000440947 */ /* 0x002fea0003800000 */
[----:B0-----:R-:W0:Y:S02]  /*338d0*/  S2R R0, SR_TID.X ;  /* 0x0000000000007919 */ /* 0x001e240000002100 */
        /* <DEDUP_REMOVED lines=16> */
.L_x_6985:
[----:B0-----:R-:W-:Y:S01]  /*339e0*/  VIADD R0, R18, 0x22400 ;  /* 0x0002240012007836 */ /* 0x001fe20000000000 */
        /* <DEDUP_REMOVED lines=19> */
.L_x_6988:
[----:B------:R-:W-:Y:S05]  /*33b20*/  BSYNC B6 ;  /* 0x0000000000067941 */ /* 0x000fea0003800000 */
.L_x_6987:
        /* <DEDUP_REMOVED lines=20> */
.L_x_6991:
        /* <DEDUP_REMOVED lines=15> */
.L_x_6990:
[----:B------:R-:W-:Y:S05]  /*33d60*/  BSYNC B6 ;  /* 0x0000000000067941 */ /* 0x000fea0003800000 */
.L_x_6989:
[----:B------:R-:W-:Y:S01]  /*33d70*/  ULDC.64 UR4, c[0x0][0xaf0] ;  /* 0x0002bc0000047ab9 */ /* 0x000fe20000000a00 */
[----:B------:R-:W-:Y:S01]  /*33d80*/  IMAD.MOV.U32 R30, RZ, RZ, R27 ;  /* 0x000000ffff1e7224 */ /* 0x000fe200078e001b */
[----:B------:R-:W-:Y:S01]  /*33d90*/  ISETP.NE.U32.AND P0, PT, RZ, UR4, PT ;  /* 0x00000004ff007c0c */ /* 0x000fe2000bf05070 */
[----:B------:R-:W0:Y:S01]  /*33da0*/  S2R R20, SR_TID.X ;  /* 0x0000000000147919 */ /* 0x000e220000002100 */
[----:B------:R-:W1:Y:S01]  /*33db0*/  LDC R10, c[0x0][0x430] ;  /* 0x00010c00ff0a7b82 */ /* 0x000e620000000800 */
[----:B------:R-:W2:Y:S01]  /*33dc0*/  S2R R21, SR_TID.X ;  /* 0x0000000000157919 */ /* 0x000ea20000002100 */
[----:B------:R-:W-:Y:S01]  /*33dd0*/  ISETP.NE.AND.EX P0, PT, RZ, UR5, PT, P0 ;  /* 0x00000005ff007c0c */ /* 0x000fe2000bf05300 */
[----:B------:R-:W-:-:S12]  /*33de0*/  ULDC UR4, c[0x0][0x320] ;  /* 0x0000c80000047ab9 */ /* 0x000fd80000000800 */
[----:B------:R-:W3:Y:S01]  /*33df0*/  @P0 LDC.64 R2, c[0x0][0xaf0] ;  /* 0x0002bc00ff020b82 */ /* 0x000ee20000000a00 */
[----:B0-----:R-:W-:Y:S01]  /*33e00*/  LOP3.LUT R20, R20, 0x7f, RZ, 0xc0, !PT ;  /* 0x0000007f14147812 */ /* 0x001fe200078ec0ff */
[----:B---3--:R-:W-:-:S05]  /*33e10*/  @P0 IMAD.WIDE R2, R27, 0x4, R2 ;  /* 0x000000041b020825 */ /* 0x008fca00078e0202 */
[----:B------:R0:W3:Y:S01]  /*33e20*/  @P0 LDG.E R30, desc[UR36][R2.64] ;  /* 0x00000024021e0981 */ /* 0x0000e2000c1e1900 */
[----:B------:R-:W-:Y:S01]  /*33e30*/  SHF.R.U32.HI R25, RZ, 0x3, R20 ;  /* 0x00000003ff197819 */ /* 0x000fe20000011614 */
[----:B--2---:R-:W-:Y:S01]  /*33e40*/  IMAD.SHL.U32 R20, R21, 0x10, RZ ;  /* 0x0000001015147824 */ /* 0x004fe200078e00ff */
[----:B-1----:R-:W-:Y:S02]  /*33e50*/  ISETP.NE.AND P1, PT, R10, 0x1, PT ;  /* 0x000000010a00780c */ /* 0x002fe40003f25270 */
[----:B------:R-:W-:Y:S02]  /*33e60*/  LEA R0, R31, 0xffffffc0, 0x6 ;  /* 0xffffffc01f007811 */ /* 0x000fe400078e30ff */
[----:B------:R-:W-:Y:S01]  /*33e70*/  LOP3.LUT R20, R25, 0x70, R20, 0xf8, !PT ;  /* 0x0000007019147812 */ /* 0x000fe200078ef814 */
[----:B------:R-:W1:Y:S01]  /*33e80*/  S2R R31, SR_TID.X ;  /* 0x00000000001f7919 */ /* 0x000e620000002100 */
[----:B------:R-:W-:Y:S01]  /*33e90*/  LOP3.LUT R17, R17, 0xffffffbf, RZ, 0xc0, !PT ;  /* 0xffffffbf11117812 */ /* 0x000fe200078ec0ff */
[----:B------:R-:W2:Y:S02]  /*33ea0*/  S2R R25, SR_TID.X ;  /* 0x0000000000197919 */ /* 0x000ea40000002100 */
[----:B------:R-:W-:-:S04]  /*33eb0*/  IMAD.IADD R7, R20, 0x1, R0 ;  /* 0x0000000114077824 */ /* 0x000fc800078e0200 */
[----:B0-----:R-:W0:Y:S01]  /*33ec0*/  @P1 LDC R3, c[0x0][0x434] ;  /* 0x00010d00ff031b82 */ /* 0x001e220000000800 */
[C---:B------:R-:W-:Y:S01]  /*33ed0*/  ISETP.GE.AND P0, PT, R7.reuse, R26, PT ;  /* 0x0000001a0700720c */ /* 0x040fe20003f06270 */
[----:B------:R-:W-:-:S03]  /*33ee0*/  IMAD.IADD R7, R7, 0x1, R34 ;  /* 0x0000000107077824 */ /* 0x000fc600078e0222 */
[----:B------:R-:W-:Y:S01]  /*33ef0*/  ISETP.GT.U32.OR P0, PT, R20, 0x3f, P0 ;  /* 0x0000003f1400780c */ /* 0x000fe20000704470 */
[----:B------:R-:W-:Y:S02]  /*33f00*/  IMAD.MOV.U32 R6, RZ, RZ, R7 ;  /* 0x000000ffff067224 */ /* 0x000fe400078e0007 */
[----:B------:R-:W4:Y:S01]  /*33f10*/  @P1 LDC R2, c[0x0][0x438] ;  /* 0x00010e00ff021b82 */ /* 0x000f220000000800 */
[----:B0-----:R-:W-:-:S04]  /*33f20*/  @P1 IMAD.HI.U32 R3, R7, R3, RZ ;  /* 0x0000000307031227 */ /* 0x001fc800078e00ff */
[----:B--2---:R-:W-:Y:S02]  /*33f30*/  IMAD.SHL.U32 R35, R25, 0x8, RZ ;  /* 0x0000000819237824 */ /* 0x004fe400078e00ff */
[C---:B-1----:R-:W-:Y:S01]  /*33f40*/  IMAD.SHL.U32 R25, R31.reuse, 0x8, RZ ;  /* 0x000000081f197824 */ /* 0x042fe200078e00ff */
[----:B----4-:R-:W-:Y:S01]  /*33f50*/  @P1 SHF.R.U32.HI R6, RZ, R2, R3 ;  /* 0x00000002ff061219 */ /* 0x010fe20000011603 */
[----:B------:R-:W-:Y:S01]  /*33f60*/  IMAD.SHL.U32 R11, R31, 0x8, RZ ;  /* 0x000000081f0b7824 */ /* 0x000fe200078e00ff */
[----:B------:R-:W-:Y:S01]  /*33f70*/  LOP3.LUT R35, R35, 0x38, RZ, 0xc0, !PT ;  /* 0x0000003823237812 */ /* 0x000fe200078ec0ff */
[----:B------:R-:W0:Y:S01]  /*33f80*/  @!P0 LDC.64 R2, c[0x0][0x428] ;  /* 0x00010a00ff028b82 */ /* 0x000e220000000a00 */
[----:B------:R-:W-:Y:S01]  /*33f90*/  LOP3.LUT R25, R25, 0x38, RZ, 0xc0, !PT ;  /* 0x0000003819197812 */ /* 0x000fe200078ec0ff */
[----:B------:R-:W-:Y:S01]  /*33fa0*/  IMAD.SHL.U32 R31, R31, 0x8, RZ ;  /* 0x000000081f1f7824 */ /* 0x000fe200078e00ff */
[----:B------:R-:W-:Y:S02]  /*33fb0*/  LOP3.LUT R4, R35, 0x40, RZ, 0xfc, !PT ;  /* 0x0000004023047812 */ /* 0x000fe400078efcff */
[----:B------:R-:W1:Y:S01]  /*33fc0*/  S2R R35, SR_TID.X ;  /* 0x0000000000237919 */ /* 0x000e620000002100 */
[----:B------:R-:W-:-:S02]  /*33fd0*/  ISETP.GE.AND P3, PT, R25, UR4, PT ;  /* 0x0000000419007c0c */ /* 0x000fc4000bf66270 */
[----:B------:R-:W-:Y:S02]  /*33fe0*/  ISETP.GE.AND P2, PT, R4, UR4, PT ;  /* 0x0000000404007c0c */ /* 0x000fe4000bf46270 */
[----:B------:R-:W-:Y:S02]  /*33ff0*/  LOP3.LUT R11, R11, 0x38, RZ, 0xc0, !PT ;  /* 0x000000380b0b7812 */ /* 0x000fe400078ec0ff */
[----:B------:R-:W-:Y:S02]  /*34000*/  SEL R8, RZ, 0xffffffff, P2 ;  /* 0xffffffffff087807 */ /* 0x000fe40001000000 */
[----:B------:R-:W-:Y:S02]  /*34010*/  LOP3.LUT R11, R11, 0x180, RZ, 0xfc, !PT ;  /* 0x000001800b0b7812 */ /* 0x000fe400078efcff */
[----:B------:R-:W-:Y:S01]  /*34020*/  LOP3.LUT R31, R31, 0x38, RZ, 0xc0, !PT ;  /* 0x000000381f1f7812 */ /* 0x000fe200078ec0ff */
[----:B------:R-:W-:-:S04]  /*34030*/  IMAD.SHL.U32 R8, R8, 0x2, RZ ;  /* 0x0000000208087824 */ /* 0x000fc800078e00ff */
[----:B------:R-:W-:-:S04]  /*34040*/  @P2 LOP3.LUT R17, R17, 0x40, RZ, 0xfc, !PT ;  /* 0x0000004011112812 */ /* 0x000fc800078efcff */
[----:B------:R-:W-:-:S04]  /*34050*/  LOP3.LUT R17, R17, 0xffffff7f, RZ, 0xc0, !PT ;  /* 0xffffff7f11117812 */ /* 0x000fc800078ec0ff */
[----:B------:R-:W-:-:S04]  /*34060*/  @P3 LOP3.LUT R17, R17, 0x80, RZ, 0xfc, !PT ;  /* 0x0000008011113812 */ /* 0x000fc800078efcff */
[----:B------:R-:W-:Y:S01]  /*34070*/  LOP3.LUT R17, R17, 0xffffffdf, RZ, 0xc0, !PT ;  /* 0xffffffdf11117812 */ /* 0x000fe200078ec0ff */
[C---:B-1----:R-:W-:Y:S02]  /*34080*/  IMAD.SHL.U32 R4, R35.reuse, 0x8, RZ ;  /* 0x0000000823047824 */ /* 0x042fe400078e00ff */
[----:B------:R-:W-:-:S03]  /*34090*/  IMAD.SHL.U32 R35, R35, 0x8, RZ ;  /* 0x0000000823237824 */ /* 0x000fc600078e00ff */
[----:B------:R-:W-:Y:S02]  /*340a0*/  LOP3.LUT R4, R4, 0x38, RZ, 0xc0, !PT ;  /* 0x0000003804047812 */ /* 0x000fe400078ec0ff */
[----:B------:R-:W-:Y:S02]  /*340b0*/  LOP3.LUT R35, R35, 0x38, RZ, 0xc0, !PT ;  /* 0x0000003823237812 */ /* 0x000fe400078ec0ff */
[----:B------:R-:W-:Y:S02]  /*340c0*/  LOP3.LUT R4, R4, 0x80, RZ, 0xfc, !PT ;  /* 0x0000008004047812 */ /* 0x000fe400078efcff */
[----:B------:R-:W-:Y:S02]  /*340d0*/  LOP3.LUT R35, R35, 0xc0, RZ, 0xfc, !PT ;  /* 0x000000c023237812 */ /* 0x000fe400078efcff */
[----:B------:R-:W-:Y:S02]  /*340e0*/  ISETP.GE.AND P2, PT, R4, UR4, PT ;  /* 0x0000000404007c0c */ /* 0x000fe4000bf46270 */
[----:B------:R-:W-:-:S02]  /*340f0*/  SEL R4, RZ, 0x1, P3 ;  /* 0x00000001ff047807 */ /* 0x000fc40001800000 */
[----:B------:R-:W-:Y:S02]  /*34100*/  ISETP.GE.AND P1, PT, R35, UR4, PT ;  /* 0x0000000423007c0c */ /* 0x000fe4000bf26270 */
[----:B------:R-:W-:Y:S02]  /*34110*/  LOP3.LUT R8, R8, 0x2, R4, 0xe2, !PT ;  /* 0x0000000208087812 */ /* 0x000fe400078ee204 */
[----:B------:R-:W-:Y:S02]  /*34120*/  SEL R4, RZ, 0x4, P2 ;  /* 0x00000004ff047807 */ /* 0x000fe40001000000 */
[----:B------:R-:W-:-:S03]  /*34130*/  SEL R5, RZ, 0x8, P1 ;  /* 0x00000008ff057807 */ /* 0x000fc60000800000 */
[----:B------:R-:W-:Y:S02]  /*34140*/  @P2 LOP3.LUT R17, R17, 0x20, RZ, 0xfc, !PT ;  /* 0x0000002011112812 */ /* 0x000fe400078efcff */
[----:B------:R-:W-:Y:S01]  /*34150*/  LOP3.LUT R8, R5, R8, R4, 0xfe, !PT ;  /* 0x0000000805087212 */ /* 0x000fe200078efe04 */
[--C-:B------:R-:W-:Y:S01]  /*34160*/  @!P0 IMAD.MOV.U32 R4, RZ, RZ, R6.reuse ;  /* 0x000000ffff048224 */ /* 0x100fe200078e0006 */
[----:B------:R-:W-:Y:S02]  /*34170*/  @!P0 SHF.R.S32.HI R5, RZ, 0x1f, R6 ;  /* 0x0000001fff058819 */ /* 0x000fe40000011406 */
[----:B------:R-:W-:-:S04]  /*34180*/  LOP3.LUT R17, R17, 0xffffffef, RZ, 0xc0, !PT ;  /* 0xffffffef11117812 */ /* 0x000fc800078ec0ff */
[----:B------:R-:W-:Y:S02]  /*34190*/  @P1 LOP3.LUT R17, R17, 0x10, RZ, 0xfc, !PT ;  /* 0x0000001011111812 */ /* 0x000fe400078efcff */
[----:B---3--:R-:W-:Y:S01]  /*341a0*/  SHF.R.S32.HI R35, RZ, 0x1f, R30 ;  /* 0x0000001fff237819 */ /* 0x008fe2000001141e */
[----:B0-----:R-:W-:-:S04]  /*341b0*/  @!P0 IMAD.WIDE.U32 R4, R30, R2, R4 ;  /* 0x000000021e048225 */ /* 0x001fc800078e0004 */
[----:B------:R-:W-:-:S04]  /*341c0*/  @!P0 IMAD R9, R35, R2, RZ ;  /* 0x0000000223098224 */ /* 0x000fc800078e02ff */
[----:B------:R-:W-:Y:S02]  /*341d0*/  @!P0 IMAD R9, R30, R3, R9 ;  /* 0x000000031e098224 */ /* 0x000fe400078e0209 */
[----:B------:R-:W0:Y:S02]  /*341e0*/  @!P0 LDC.64 R2, c[0x0][0x418] ;  /* 0x00010600ff028b82 */ /* 0x000e240000000a00 */
[----:B------:R-:W-:Y:S01]  /*341f0*/  @!P0 IMAD.IADD R9, R5, 0x1, R9 ;  /* 0x0000000105098824 */ /* 0x000fe200078e0209 */
[----:B0-----:R-:W-:-:S04]  /*34200*/  @!P0 LEA R2, P1, R4, R2, 0x2 ;  /* 0x0000000204028211 */ /* 0x001fc800078210ff */
[----:B------:R-:W-:Y:S01]  /*34210*/  @!P0 LEA.HI.X R3, R4, R3, R9, 0x2, P1 ;  /* 0x0000000304038211 */ /* 0x000fe200008f1409 */
[----:B------:R-:W-:-:S06]  /*34220*/  IMAD.MOV.U32 R4, RZ, RZ, RZ ;  /* 0x000000ffff047224 */ /* 0x000fcc00078e00ff */
[----:B------:R0:W2:Y:S01]  /*34230*/  @!P0 LDG.E R4, desc[UR36][R2.64] ;  /* 0x0000002402048981 */ /* 0x0000a2000c1e1900 */
[----:B------:R-:W-:Y:S01]  /*34240*/  ISETP.GE.AND P0, PT, R11, UR4, PT ;  /* 0x000000040b007c0c */ /* 0x000fe2000bf06270 */
[----:B------:R-:W-:Y:S01]  /*34250*/  UMOV UR5, 0xffffffff ;  /* 0xffffffff00057882 */ /* 0x000fe20000000000 */
[C---:B------:R-:W-:Y:S02]  /*34260*/  LOP3.LUT R12, R31.reuse, 0x100, RZ, 0xfc, !PT ;  /* 0x000001001f0c7812 */ /* 0x040fe400078efcff */
[----:B------:R-:W-:Y:S02]  /*34270*/  LOP3.LUT R11, R31, 0x140, RZ, 0xfc, !PT ;  /* 0x000001401f0b7812 */ /* 0x000fe400078efcff */
[----:B------:R-:W-:Y:S02]  /*34280*/  ISETP.GE.AND P3, PT, R12, UR4, PT ;  /* 0x000000040c007c0c */ /* 0x000fe4000bf66270 */
[----:B------:R-:W-:Y:S02]  /*34290*/  ISETP.GE.AND P2, PT, R11, UR4, PT ;  /* 0x000000040b007c0c */ /* 0x000fe4000bf46270 */
[----:B0-----:R-:W-:-:S02]  /*342a0*/  SEL R3, RZ, 0x10, P3 ;  /* 0x00000010ff037807 */ /* 0x001fc40001800000 */
[----:B------:R-:W-:Y:S02]  /*342b0*/  SEL R2, RZ, 0x40, P0 ;  /* 0x00000040ff027807 */ /* 0x000fe40000000000 */
[----:B------:R-:W-:Y:S02]  /*342c0*/  LOP3.LUT R13, R31, 0x1c0, RZ, 0xfc, !PT ;  /* 0x000001c01f0d7812 */ /* 0x000fe400078efcff */
[----:B------:R-:W-:Y:S02]  /*342d0*/  LOP3.LUT R17, R17, 0xfffffff7, RZ, 0xc0, !PT ;  /* 0xfffffff711117812 */ /* 0x000fe400078ec0ff */
[----:B------:R-:W-:Y:S01]  /*342e0*/  ISETP.GE.AND P0, PT, R13, UR4, PT ;  /* 0x000000040d007c0c */ /* 0x000fe2000bf06270 */
[----:B------:R-:W-:Y:S01]  /*342f0*/  ULDC UR4, c[0x0][0x2f4] ;  /* 0x0000bd0000047ab9 */ /* 0x000fe20000000800 */
[----:B------:R-:W-:Y:S02]  /*34300*/  @P3 LOP3.LUT R17, R17, 0x8, RZ, 0xfc, !PT ;  /* 0x0000000811113812 */ /* 0x000fe400078efcff */
[----:B------:R-:W-:-:S02]  /*34310*/  SEL R31, RZ, 0x80, P0 ;  /* 0x00000080ff1f7807 */ /* 0x000fc40000000000 */
[----:B------:R-:W-:Y:S02]  /*34320*/  ISETP.GE.AND P0, PT, R25, UR4, PT ;  /* 0x0000000419007c0c */ /* 0x000fe4000bf06270 */
[----:B------:R-:W-:-:S04]  /*34330*/  LOP3.LUT R17, R17, 0xfffffffb, RZ, 0xc0, !PT ;  /* 0xfffffffb11117812 */ /* 0x000fc800078ec0ff */
        /* <DEDUP_REMOVED lines=8> */
[----:B------:R-:W-:Y:S01]  /*343c0*/  STL [R1+0x448], R5 ;  /* 0x0004480501007387 */ /* 0x000fe20000100800 */
[----:B------:R-:W-:-:S05]  /*343d0*/  IMAD R2, R10, R2, R7 ;  /* 0x000000020a027224 */ /* 0x000fca00078e0207 */
[----:B------:R0:W-:Y:S02]  /*343e0*/  STL [R1+0x41c], R2 ;  /* 0x00041c0201007387 */ /* 0x0001e40000100800 */
[----:B0-----:R-:W-:Y:S01]  /*343f0*/  IMAD.U32 R2, RZ, RZ, UR44 ;  /* 0x0000002cff027e24 */ /* 0x001fe2000f8e00ff */
[----:B------:R-:W-:Y:S06]  /*34400*/  BRA.DIV UR5, `(.L_x_6992) ;  /* 0x00000062055c7947 */ /* 0x000fec000b800000 */
.L_x_7111:
        /* <DEDUP_REMOVED lines=9> */
.L_x_6993:
        /* <DEDUP_REMOVED lines=9> */
.L_x_7112:
[----:B------:R-:W-:Y:S05]  /*34530*/  BSYNC B0 ;  /* 0x0000000000007941 */ /* 0x000fea0003800000 */
.L_x_6994:
        /* <DEDUP_REMOVED lines=62> */
.L_x_7122:
        /* <DEDUP_REMOVED lines=10> */
.L_x_6997:
        /* <DEDUP_REMOVED lines=10> */
.L_x_6998:
[----:B0-----:R0:W5:Y:S01]  /*34a60*/  LDL R2, [R1+0x418] ;  /* 0x0004180001027983 */ /* 0x0011620000100800 */
[----:B------:R0:W-:Y:S02]  /*34a70*/  SYNCS.ARRIVE.TRANS64.A1T0 RZ, [R25+URZ+0x38830], RZ ;  /* 0x038830ff19ff79a7 */ /* 0x0001e4000810003f */
[----:B------:R-:W-:Y:S05]  /*34a80*/  WARPSYNC.ALL ;  /* 0x0000000000007948 */ /* 0x000fea0003800000 */
[----:B------:R-:W-:Y:S01]  /*34a90*/  ULDC.64 UR4, c[0x0][0xaf8] ;  /* 0x0002be0000047ab9 */ /* 0x000fe20000000a00 */
[----:B------:R-:W-:Y:S01]  /*34aa0*/  VIADD R0, R18, 0x20400 ;  /* 0x0002040012007836 */ /* 0x000fe20000000000 */
[----:B------:R-:W-:Y:S01]  /*34ab0*/  BAR.SYNC.DEFER_BLOCKING 0x8, 0x100 ;  /* 0x0204000000007b1d */ /* 0x000fe20000010000 */
[----:B------:R-:W-:-:S03]  /*34ac0*/  ISETP.NE.U32.AND P0, PT, RZ, UR4, PT ;  /* 0x00000004ff007c0c */ /* 0x000fc6000bf05070 */
[----:B------:R-:W-:Y:S02]  /*34ad0*/  LOP3.LUT P1, RZ, R0, 0x3ff, RZ, 0xc0, !PT ;  /* 0x000003ff00ff7812 */ /* 0x000fe4000782c0ff */
[----:B------:R-:W-:Y:S01]  /*34ae0*/  ISETP.NE.AND.EX P0, PT, RZ, UR5, PT, P0 ;  /* 0x00000005ff007c0c */ /* 0x000fe2000bf05300 */
[----:B------:R-:W-:Y:S01]  /*34af0*/  BSSY B6, `(.L_x_6999) ;  /* 0x0000019000067945 */ /* 0x000fe20003800000 */
[----:B------:R-:W-:Y:S02]  /*34b00*/  SHF.R.S32.HI R0, RZ, 0x1f, R27 ;  /* 0x0000001fff007819 */ /* 0x000fe4000001141b */
[----:B------:R-:W-:Y:S02]  /*34b10*/  SEL R3, R27, RZ, !P0 ;  /* 0x000000ff1b037207 */ /* 0x000fe40004000000 */
[----:B------:R-:W-:-:S03]  /*34b20*/  SEL R0, R0, RZ, !P0 ;  /* 0x000000ff00007207 */ /* 0x000fc60004000000 */
[----:B------:R-:W-:Y:S04]  /*34b30*/  STL [R1+0x420], R3 ;  /* 0x0004200301007387 */ /* 0x000fe80000100800 */
[----:B------:R1:W-:Y:S02]  /*34b40*/  STL [R1+0x434], R0 ;  /* 0x0004340001007387 */ /* 0x0003e40000100800 */
[----:B-1---5:R-:W-:-:S05]  /*34b50*/  SHF.R.S32.HI R0, RZ, 0x1f, R2 ;  /* 0x0000001fff007819 */ /* 0x022fca0000011402 */
[----:B------:R1:W-:Y:S01]  /*34b60*/  STL [R1+0x42c], R0 ;  /* 0x00042c0001007387 */ /* 0x0003e20000100800 */
[----:B------:R-:W-:Y:S05]  /*34b70*/  @!P1 BRA `(.L_x_7000) ;  /* 0x0000000000409947 */ /* 0x000fea0003800000 */
[----:B------:R-:W-:Y:S01]  /*34b80*/  MOV R2, 0x0 ;  /* 0x0000000000027802 */ /* 0x000fe20000000f00 */
[----:B------:R-:W-:Y:S01]  /*34b90*/  ULDC.64 UR4, c[0x4][0xf0] ;  /* 0x01003c0000047ab9 */ /* 0x000fe20000000a00 */
[----:B------:R-:W-:Y:S01]  /*34ba0*/  ULDC.64 UR6, c[0x4][0xf8] ;  /* 0x01003e0000067ab9 */ /* 0x000fe20000000a00 */
[----:B------:R-:W-:Y:S01]  /*34bb0*/  ULDC.64 UR8, c[0x4][0x58] ;  /* 0x0100160000087ab9 */ /* 0x000fe20000000a00 */
[----:B------:R-:W-:Y:S02]  /*34bc0*/  IMAD.U32 R4, RZ, RZ, UR4 ;  /* 0x00000004ff047e24 */ /* 0x000fe4000f8e00ff */
[----:B------:R-:W2:Y:S01]  /*34bd0*/  LDC.64 R2, c[0x4][R2] ;  /* 0x0100000002027b82 */ /* 0x000ea20000000a00 */
        /* <DEDUP_REMOVED lines=10> */
.L_x_7000:
[----:B------:R-:W-:Y:S05]  /*34c80*/  BSYNC B6 ;  /* 0x0000000000067941 */ /* 0x000fea0003800000 */
.L_x_6999:
[----:B------:R-:W2:Y:S01]  /*34c90*/  LDL R21, [R1+0x418] ;  /* 0x0004180001157983 */ /* 0x000ea20000100800 */
[----:B------:R-:W3:Y:S01]  /*34ca0*/  LDC R6, c[0x0][0x448] ;  /* 0x00011200ff067b82 */ /* 0x000ee20000000800 */
[----:B------:R-:W-:Y:S02]  /*34cb0*/  ULDC.64 UR4, c[0x0][0x298] ;  /* 0x0000a60000047ab9 */ /* 0x000fe40000000a00 */
[----:B------:R-:W4:Y:S04]  /*34cc0*/  LDL R20, [R1+0x434] ;  /* 0x0004340001147983 */ /* 0x000f280000100800 */
[----:B-1----:R-:W4:Y:S04]  /*34cd0*/  LDL R0, [R1+0x42c] ;  /* 0x00042c0001007983 */ /* 0x002f280000100800 */
[----:B------:R1:W5:Y:S01]  /*34ce0*/  LDL R9, [R1+0x410] ;  /* 0x0004100001097983 */ /* 0x0003620000100800 */
[----:B------:R-:W0:Y:S01]  /*34cf0*/  S2R R2, SR_TID.X ;  /* 0x0000000000027919 */ /* 0x000e220000002100 */
[----:B---3--:R-:W-:-:S13]  /*34d00*/  ISETP.NE.AND P0, PT, R6, 0x1, PT ;  /* 0x000000010600780c */ /* 0x008fda0003f05270 */
[----:B------:R-:W3:Y:S01]  /*34d10*/  @P0 LDC R3, c[0x0][0x450] ;  /* 0x00011400ff030b82 */ /* 0x000ee20000000800 */
[----:B0-----:R-:W-:-:S04]  /*34d20*/  LOP3.LUT R2, R2, 0x7f, RZ, 0xc0, !PT ;  /* 0x0000007f02027812 */ /* 0x001fc800078ec0ff */
[----:B------:R-:W-:Y:S01]  /*34d30*/  SHF.R.U32.HI R2, RZ, 0x3, R2 ;  /* 0x00000003ff027819 */ /* 0x000fe20000011602 */
[----:B--2---:R-:W-:Y:S02]  /*34d40*/  IMAD.MOV.U32 R5, RZ, RZ, R21 ;  /* 0x000000ffff057224 */ /* 0x004fe400078e0015 */
[----:B----4-:R-:W-:Y:S02]  /*34d50*/  IMAD.MOV.U32 R21, RZ, RZ, R20 ;  /* 0x000000ffff157224 */ /* 0x010fe400078e0014 */
[----:B------:R-:W2:Y:S01]  /*34d60*/  LDL R20, [R1+0x420] ;  /* 0x0004200001147983 */ /* 0x000ea20000100800 */
[----:B------:R-:W-:Y:S02]  /*34d70*/  IMAD.MOV.U32 R4, RZ, RZ, R0 ;  /* 0x000000ffff047224 */ /* 0x000fe400078e0000 */
[----:B------:R-:W0:Y:S02]  /*34d80*/  S2R R0, SR_TID.X ;  /* 0x0000000000007919 */ /* 0x000e240000002100 */
[----:B0-----:R-:W-:-:S05]  /*34d90*/  IMAD.SHL.U32 R0, R0, 0x10, RZ ;  /* 0x0000001000007824 */ /* 0x001fca00078e00ff */
[----:B------:R-:W-:Y:S02]  /*34da0*/  LOP3.LUT R0, R2, 0x70, R0, 0xf8, !PT ;  /* 0x0000007002007812 */ /* 0x000fe400078ef800 */
[----:B------:R-:W0:Y:S03]  /*34db0*/  @P0 LDC R2, c[0x0][0x44c] ;  /* 0x00011300ff020b82 */ /* 0x000e260000000800 */
[----:B------:R-:W-:Y:S02]  /*34dc0*/  IMAD.IADD R37, R0, 0x1, R32 ;  /* 0x0000000100257824 */ /* 0x000fe400078e0220 */
[----:B------:R-:W-:Y:S02]  /*34dd0*/  IMAD R4, R4, UR4, RZ ;  /* 0x0000000404047c24 */ /* 0x000fe4000f8e02ff */
[----:B------:R-:W-:Y:S02]  /*34de0*/  IMAD.MOV.U32 R0, RZ, RZ, R37 ;  /* 0x000000ffff007224 */ /* 0x000fe400078e0025 */
[----:B------:R-:W-:-:S02]  /*34df0*/  IMAD R4, R5, UR5, R4 ;  /* 0x0000000505047c24 */ /* 0x000fc4000f8e0204 */
        /* <DEDUP_REMOVED lines=71> */
.L_x_7131:
        /* <DEDUP_REMOVED lines=11> */
.L_x_7002:
        /* <DEDUP_REMOVED lines=28> */
.L_x_7004:
[----:B------:R-:W-:Y:S05]  /*354e0*/  BSYNC B6 ;  /* 0x0000000000067941 */ /* 0x000fea0003800000 */
.L_x_7003:
[----:B------:R-:W2:Y:S01]  /*354f0*/  LDL.LU R0, [R1+0x42c] ;  /* 0x00042c0001007983 */ /* 0x000ea20000300800 */
[----:B------:R-:W1:Y:S01]  /*35500*/  LDC R7, c[0x0][0x448] ;  /* 0x00011200ff077b82 */ /* 0x000e620000000800 */
[----:B------:R-:W-:Y:S02]  /*35510*/  ULDC.64 UR4, c[0x0][0x398] ;  /* 0x0000e60000047ab9 */ /* 0x000fe40000000a00 */
[----:B0-----:R-:W3:Y:S04]  /*35520*/  LDL.LU R2, [R1+0x418] ;  /* 0x0004180001027983 */ /* 0x001ee80000300800 */
[----:B------:R-:W4:Y:S04]  /*35530*/  LDL.LU R21, [R1+0x434] ;  /* 0x0004340001157983 */ /* 0x000f280000300800 */
[----:B------:R-:W5:Y:S01]  /*35540*/  LDL.LU R20, [R1+0x420] ;  /* 0x0004200001147983 */ /* 0x000f620000300800 */
[----:B------:R-:W-:Y:S01]  /*35550*/  IMAD.MOV.U32 R4, RZ, RZ, R37 ;  /* 0x000000ffff047224 */ /* 0x000fe200078e0025 */
[----:B------:R-:W-:Y:S01]  /*35560*/  LOP3.LUT R17, R17, 0xfffff7ff, RZ, 0xc0, !PT ;  /* 0xfffff7ff11117812 */ /* 0x000fe200078ec0ff */
[----:B------:R-:W0:Y:S01]  /*35570*/  S2R R10, SR_TID.X ;  /* 0x00000000000a7919 */ /* 0x000e220000002100 */
[----:B------:R-:W0:Y:S01]  /*35580*/  S2R R8, SR_TID.X ;  /* 0x0000000000087919 */ /* 0x000e220000002100 */
[----:B------:R-:W0:Y:S01]  /*35590*/  S2R R9, SR_TID.X ;  /* 0x0000000000097919 */ /* 0x000e220000002100 */
[----:B-1----:R-:W-:-:S13]  /*355a0*/  ISETP.NE.AND P0, PT, R7, 0x1, PT ;  /* 0x000000010700780c */ /* 0x002fda0003f05270 */
[----:B------:R-:W1:Y:S01]  /*355b0*/  @P0 LDC R5, c[0x0][0x450] ;  /* 0x00011400ff050b82 */ /* 0x000e620000000800 */
        /* <DEDUP_REMOVED lines=9> */
[----:B-----5:R-:W-:-:S04]  /*35650*/  IMAD.WIDE.U32 R2, R20, UR4, R2 ;  /* 0x0000000414027c25 */ /* 0x020fc8000f8e0002 */
[----:B------:R-:W-:Y:S01]  /*35660*/  IMAD R0, R20, UR5, R0 ;  /* 0x0000000514007c24 */ /* 0x000fe2000f8e0200 */
[----:B------:R-:W-:Y:S01]  /*35670*/  ULDC.64 UR4, c[0x0][0x3d0] ;  /* 0x0000f40000047ab9 */ /* 0x000fe20000000a00 */
[----:B0-----:R-:W-:Y:S02]  /*35680*/  IMAD.SHL.U32 R20, R10, 0x8, RZ ;  /* 0x000000080a147824 */ /* 0x001fe400078e00ff */
[----:B------:R-:W-:Y:S02]  /*35690*/  IMAD.IADD R3, R3, 0x1, R0 ;  /* 0x0000000103037824 */ /* 0x000fe400078e0200 */
[----:B------:R-:W0:Y:S01]  /*356a0*/  @P0 LDC R0, c[0x0][0x44c] ;  /* 0x00011300ff000b82 */ /* 0x000e220000000800 */
[----:B------:R-:W-:Y:S01]  /*356b0*/  IMAD.SHL.U32 R21, R8, 0x8, RZ ;  /* 0x0000000808157824 */ /* 0x000fe200078e00ff */
[----:B------:R-:W-:-:S04]  /*356c0*/  LOP3.LUT R20, R20, 0x38, RZ, 0xc0, !PT ;  /* 0x0000003814147812 */ /* 0x000fc800078ec0ff */
[----:B------:R-:W-:-:S04]  /*356d0*/  LOP3.LUT R21, R21, 0x38, RZ, 0xc0, !PT ;  /* 0x0000003815157812 */ /* 0x000fc800078ec0ff */
[----:B------:R-:W-:Y:S01]  /*356e0*/  LOP3.LUT R8, R21, 0x80, RZ, 0xfc, !PT ;  /* 0x0000008015087812 */ /* 0x000fe200078efcff */
[----:B------:R-:W-:-:S05]  /*356f0*/  IMAD.SHL.U32 R21, R9, 0x8, RZ ;  /* 0x0000000809157824 */ /* 0x000fca00078e00ff */
[----:B------:R-:W-:-:S04]  /*35700*/  LOP3.LUT R21, R21, 0x38, RZ, 0xc0, !PT ;  /* 0x0000003815157812 */ /* 0x000fc800078ec0ff */
[----:B------:R-:W-:Y:S01]  /*35710*/  LOP3.LUT R9, R21, 0x40, RZ, 0xfc, !PT ;  /* 0x0000004015097812 */ /* 0x000fe200078efcff */
[----:B0-----:R-:W-:-:S05]  /*35720*/  @P0 IMAD.HI.U32 R0, R37, R0, RZ ;  /* 0x0000000025000227 */ /* 0x001fca00078e00ff */
[----:B-1----:R-:W-:-:S04]  /*35730*/  @P0 SHF.R.U32.HI R4, RZ, R5, R0 ;  /* 0x00000005ff040219 */ /* 0x002fc80000011600 */
[--C-:B------:R-:W-:Y:S01]  /*35740*/  SHF.R.S32.HI R5, RZ, 0x1f, R4.reuse ;  /* 0x0000001fff057819 */ /* 0x100fe20000011404 */
[----:B------:R-:W-:Y:S02]  /*35750*/  IMAD.MOV R0, RZ, RZ, -R4 ;  /* 0x000000ffff007224 */ /* 0x000fe400078e0a04 */
[----:B------:R-:W-:-:S04]  /*35760*/  IMAD.WIDE.U32 R2, R4, UR4, R2 ;  /* 0x0000000404027c25 */ /* 0x000fc8000f8e0002 */
        /* <DEDUP_REMOVED lines=13> */
[----:B------:R-:W-:-:S04]  /*35840*/  ISETP.GE.AND P1, PT, R20, UR4, PT ;  /* 0x0000000414007c0c */ /* 0x000fc8000bf26270 */
[----:B------:R-:W-:Y:S02]  /*35850*/  LEA.HI.X R6, R2, UR5, R6, 0x1, P0 ;  /* 0x0000000502067c11 */ /* 0x000fe400080f0c06 */
[----:B------:R-:W-:Y:S02]  /*35860*/  ISETP.GE.AND P0, PT, R8, UR4, PT ;  /* 0x0000000408007c0c */ /* 0x000fe4000bf06270 */
[----:B------:R-:W0:Y:S01]  /*35870*/  S2R R8, SR_TID.X ;  /* 0x0000000000087919 */ /* 0x000e220000002100 */
[----:B------:R-:W-:Y:S02]  /*35880*/  SEL R0, RZ, 0x1, P1 ;  /* 0x00000001ff007807 */ /* 0x000fe40000800000 */
[----:B------:R-:W-:Y:S02]  /*35890*/  SEL R2, RZ, 0x4, P0 ;  /* 0x00000004ff027807 */ /* 0x000fe40000000000 */
[----:B------:R-:W-:-:S04]  /*358a0*/  @P1 LOP3.LUT R17, R17, 0x800, RZ, 0xfc, !PT ;  /* 0x0000080011111812 */ /* 0x000fc800078efcff */
[----:B------:R-:W-:-:S04]  /*358b0*/  LOP3.LUT R17, R17, 0xfffffdff, RZ, 0xc0, !PT ;  /* 0xfffffdff11117812 */ /* 0x000fc800078ec0ff */
[----:B------:R-:W-:Y:S02]  /*358c0*/  @P0 LOP3.LUT R17, R17, 0x200, RZ, 0xfc, !PT ;  /* 0x0000020011110812 */ /* 0x000fe400078efcff */
[----:B------:R-:W-:Y:S02]  /*358d0*/  ISETP.GE.AND P0, PT, R9, UR4, PT ;  /* 0x0000000409007c0c */ /* 0x000fe4000bf06270 */
[----:B------:R-:W1:Y:S01]  /*358e0*/  S2R R9, SR_TID.X ;  /* 0x0000000000097919 */ /* 0x000e620000002100 */
[----:B------:R-:W-:Y:S02]  /*358f0*/  LOP3.LUT R17, R17, 0xfffffbff, RZ, 0xc0, !PT ;  /* 0xfffffbff11117812 */ /* 0x000fe400078ec0ff */
[----:B------:R-:W-:-:S04]  /*35900*/  SEL R3, RZ, 0x2, P0 ;  /* 0x00000002ff037807 */ /* 0x000fc80000000000 */
[----:B------:R-:W-:-:S04]  /*35910*/  IADD3 R0, R2, R3, R0 ;  /* 0x0000000302007210 */ /* 0x000fc80007ffe000 */
[----:B------:R-:W-:Y:S01]  /*35920*/  @P0 LOP3.LUT R17, R17, 0x400, RZ, 0xfc, !PT ;  /* 0x0000040011110812 */ /* 0x000fe200078efcff */
[----:B0-----:R-:W-:-:S05]  /*35930*/  IMAD.SHL.U32 R21, R8, 0x8, RZ ;  /* 0x0000000808157824 */ /* 0x001fca00078e00ff */
[----:B------:R-:W-:-:S04]  /*35940*/  LOP3.LUT R21, R21, 0x38, RZ, 0xc0, !PT ;  /* 0x0000003815157812 */ /* 0x000fc800078ec0ff */
[----:B------:R-:W-:-:S04]  /*35950*/  LOP3.LUT R8, R21, 0x100, RZ, 0xfc, !PT ;  /* 0x0000010015087812 */ /* 0x000fc800078efcff */
[----:B------:R-:W-:Y:S01]  /*35960*/  ISETP.GE.AND P4, PT, R8, UR4, PT ;  /* 0x0000000408007c0c */ /* 0x000fe2000bf86270 */
[----:B------:R-:W-:Y:S02]  /*35970*/  IMAD.SHL.U32 R8, R10, 0x8, RZ ;  /* 0x000000080a087824 */ /* 0x000fe400078e00ff */
[----:B-1----:R-:W-:Y:S01]  /*35980*/  IMAD.SHL.U32 R21, R9, 0x8, RZ ;  /* 0x0000000809157824 */ /* 0x002fe200078e00ff */
[----:B------:R-:W-:Y:S02]  /*35990*/  SEL R2, RZ, 0x10, P4 ;  /* 0x00000010ff027807 */ /* 0x000fe40002000000 */
[----:B------:R-:W-:Y:S02]  /*359a0*/  LOP3.LUT R8, R8, 0x38, RZ, 0xc0, !PT ;  /* 0x0000003808087812 */ /* 0x000fe400078ec0ff */
[----:B------:R-:W-:Y:S02]  /*359b0*/  LOP3.LUT R21, R21, 0x38, RZ, 0xc0, !PT ;  /* 0x0000003815157812 */ /* 0x000fe400078ec0ff */
[----:B------:R-:W-:-:S02]  /*359c0*/  LOP3.LUT R8, R8, 0x180, RZ, 0xfc, !PT ;  /* 0x0000018008087812 */ /* 0x000fc400078efcff */
[----:B------:R-:W-:Y:S01]  /*359d0*/  LOP3.LUT R9, R21, 0xc0, RZ, 0xfc, !PT ;  /* 0x000000c015097812 */ /* 0x000fe200078efcff */
[----:B------:R-:W-:Y:S01]  /*359e0*/  IMAD.SHL.U32 R21, R10, 0x8, RZ ;  /* 0x000000080a157824 */ /* 0x000fe200078e00ff */
[----:B------:R-:W-:Y:S02]  /*359f0*/  ISETP.GE.AND P0, PT, R8, UR4, PT ;  /* 0x0000000408007c0c */ /* 0x000fe4000bf06270 */
[----:B------:R-:W-:Y:S02]  /*35a00*/  ISETP.GE.AND P5, PT, R9, UR4, PT ;  /* 0x0000000409007c0c */ /* 0x000fe4000bfa6270 */
[----:B------:R-:W-:Y:S02]  /*35a10*/  LOP3.LUT R21, R21, 0x38, RZ, 0xc0, !PT ;  /* 0x0000003815157812 */ /* 0x000fe400078ec0ff */
[----:B------:R-:W-:Y:S02]  /*35a20*/  SEL R3, RZ, 0x8, P5 ;  /* 0x00000008ff037807 */ /* 0x000fe40002800000 */
[----:B------:R-:W-:-:S02]  /*35a30*/  LOP3.LUT R9, R21, 0x140, RZ, 0xfc, !PT ;  /* 0x0000014015097812 */ /* 0x000fc400078efcff */
[----:B------:R-:W-:Y:S02]  /*35a40*/  LOP3.LUT R8, R21, 0x1c0, RZ, 0xfc, !PT ;  /* 0x000001c015087812 */ /* 0x000fe400078efcff */
        /* <DEDUP_REMOVED lines=21> */
[----:B---3--:R-:W-:-:S03]  /*35ba0*/  IMAD.MOV.U32 R9, RZ, RZ, R3 ;  /* 0x000000ffff097224 */ /* 0x008fc600078e0003 */
[----:B------:R-:W-:Y:S01]  /*35bb0*/  ISETP.GE.AND P0, PT, R32, R7, PT ;  /* 0x000000072000720c */ /* 0x000fe20003f06270 */
[----:B------:R-:W0:-:S12]  /*35bc0*/  SHFL.IDX PT, R3, R5, RZ, 0x181f ;  /* 0x00181fff05037589 */ /* 0x000e1800000e0000 */
        /* <DEDUP_REMOVED lines=38> */
[----:B------:R-:W-:-:S04]  /*35e30*/  @P2 LOP3.LUT R17, R17, 0x8000, RZ, 0xfc, !PT ;  /* 0x0000800011112812 */ /* 0x000fc800078efcff */
        /* <DEDUP_REMOVED lines=37> */
[----:B------:R-:W-:-:S13]  /*36090*/  @!P0 ISETP.NE.U32.AND P1, PT, R8, RZ, PT ;  /* 0x000000ff0800820c */ /* 0x000fda0003f25070 */
[----:B------:R0:W-:Y:S04]  /*360a0*/  @!P0 LDGSTS.E.BYPASS.LTC128B.128 [R23+0x35400], desc[UR36][R2.64+0x380], P1 ;  /* 0x3540038002178fae */ /* 0x0001e80008901d64 */
[----:B0-2---:R0:W1:Y:S02]  /*360b0*/  SHFL.IDX PT, R2, R5, 0x3, 0x181f ;  /* 0x00781f0005027f89 */ /* 0x00506400000e0000 */
.L_x_7141:
[----:B------:R-:W2:Y:S01]  /*360c0*/  LDL.LU R3, [R1+0x438] ;  /* 0x0004380001037983 */ /* 0x000ea20000300800 */
[----:B------:R-:W-:Y:S01]  /*360d0*/  BSSY B0, `(.L_x_7006) ;  /* 0x0000019000007945 */ /* 0x000fe20003800000 */
[----:B--2---:R-:W-:-:S13]  /*360e0*/  ISETP.GE.AND P0, PT, R3, R7, PT ;  /* 0x000000070300720c */ /* 0x004fda0003f06270 */
[----:B------:R-:W-:Y:S05]  /*360f0*/  @P0 BRA `(.L_x_7007) ;  /* 0x0000000000580947 */ /* 0x000fea0003800000 */
[----:B------:R-:W-:Y:S02]  /*36100*/  LOP3.LUT R0, R0, 0x40, RZ, 0xc0, !PT ;  /* 0x0000004000007812 */ /* 0x000fe400078ec0ff */
[C---:B------:R-:W-:Y:S02]  /*36110*/  LOP3.LUT P6, RZ, R17.reuse, 0x800, RZ, 0xc0, !PT ;  /* 0x0000080011ff7812 */ /* 0x040fe400078cc0ff */
[----:B-1----:R-:W-:Y:S02]  /*36120*/  LEA R2, P0, R20, R2, 0x1 ;  /* 0x0000000214027211 */ /* 0x002fe400078008ff */
        /* <DEDUP_REMOVED lines=19> */
.L_x_7007:
[----:B------:R-:W-:Y:S05]  /*36260*/  BSYNC B0 ;  /* 0x0000000000007941 */ /* 0x000fea0003800000 */
.L_x_7006:
[----:B------:R-:W-:Y:S01]  /*36270*/  NOP ;  /* 0x0000000000007918 */ /* 0x000fe20000000000 */
[----:B------:R-:W-:-:S13]  /*36280*/  PLOP3.LUT P0, PT, PT, PT, PT, 0x80, 0x0 ;  /* 0x000000000000781c */ /* 0x000fda0003f0f070 */
.L_x_7008:
[----:B------:R-:W-:Y:S02]  /*36290*/  PLOP3.LUT P1, PT, P1, P0, PT, 0xa2, 0x0 ;  /* 0x000000000000781c */ /* 0x000fe40000f21472 */
[----:B------:R-:W-:-:S08]  /*362a0*/  @P0 R2UR P1, UR4, R18 ;  /* 0x00000000120402ca */ /* 0x000fd00000020000 */
[----:B------:R-:W-:-:S05]  /*362b0*/  @P0 PLOP3.LUT P0, PT, P1, PT, PT, 0x80, 0x0 ;  /* 0x000000000000081c */ /* 0x000fca0000f0f070 */
[----:B------:R-:W-:Y:S01]  /*362c0*/  @!P1 SYNCS.ARRIVE.TRANS64.RED.A0T1 RZ, [UR4+0x38810], RZ ;  /* 0x038810ffffff99a7 */ /* 0x000fe20008200404 */
[----:B------:R-:W-:Y:S07]  /*362d0*/  @!P1 ARRIVES.LDGSTSBAR.64.TRANSCNT [UR4+0x38810] ;  /* 0x03881000ff0099b0 */ /* 0x000fee0008000a84 */
[----:B------:R-:W-:Y:S05]  /*362e0*/  @P0 BRA.U.ANY `(.L_x_7008) ;  /* 0xfffffffd00e80947 */ /* 0x000fea000393ffff */
[----:B-12---:R-:W2:Y:S02]  /*362f0*/  LDL.LU R2, [R1+0x43c] ;  /* 0x00043c0001027983 */ /* 0x006ea40000300800 */
        /* <DEDUP_REMOVED lines=10> */
[----:B-12---:R-:W-:Y:S05]  /*363a0*/  @!P0 BRA `(.L_x_7010) ;  /* 0x0000005800088947 */ /* 0x006fea0003800000 */
.L_x_7142:
[----:B------:R-:W-:Y:S05]  /*363b0*/  BSYNC B0 ;  /* 0x0000000000007941 */ /* 0x000fea0003800000 */
.L_x_7009:
[----:B------:R-:W-:-:S13]  /*363c0*/  LOP3.LUT P0, RZ, R17, 0x100, RZ, 0xc0, !PT ;  /* 0x0000010011ff7812 */ /* 0x000fda000780c0ff */
[----:B------:R-:W-:Y:S05]  /*363d0*/  @!P0 BRA `(.L_x_7011) ;  /* 0x0000000000048947 */ /* 0x000fea0003800000 */
[----:B------:R-:W-:Y:S01]  /*363e0*/  BPT.TRAP 0x1 ;  /* 0x000000040000795c */ /* 0x000fe20000300000 */
.L_x_7011:
[----:B-1----:R-:W-:Y:S01]  /*363f0*/  SHF.L.U32 R0, R28, 0x1f, RZ ;  /* 0x0000001f1c007819 */ /* 0x002fe200000006ff */
[----:B------:R-:W-:Y:S03]  /*36400*/  BSSY B0, `(.L_x_7012) ;  /* 0x0000003000007945 */ /* 0x000fe60003800000 */
[----:B------:R-:W1:Y:S02]  /*36410*/  SYNCS.PHASECHK.TRANS64.TRYWAIT P0, [R25+URZ+0x38860], R0 ;  /* 0x03886000190075a7 */ /* 0x000e64000800017f */
[----:B-1----:R-:W-:Y:S05]  /*36420*/  @!P0 BRA `(.L_x_7013) ;  /* 0x0000005400fc8947 */ /* 0x002fea0003800000 */
.L_x_7143:
[----:B------:R-:W-:Y:S05]  /*36430*/  BSYNC B0 ;  /* 0x0000000000007941 */ /* 0x000fea0003800000 */
.L_x_7012:
[----:B------:R-:W1:Y:S01]  /*36440*/  LDL.LU R3, [R1+0x440] ;  /* 0x0004400001037983 */ /* 0x000e620000300800 */
[----:B------:R-:W-:Y:S01]  /*36450*/  ULDC.64 UR4, c[0x0][0x328] ;  /* 0x0000ca0000047ab9 */ /* 0x000fe20000000a00 */
[----:B------:R-:W-:Y:S02]  /*36460*/  ULDC.64 UR6, c[0x0][0x318] ;  /* 0x0000c60000067ab9 */ /* 0x000fe40000000a00 */
[----:B------:R-:W2:Y:S04]  /*36470*/  LDL.LU R2, [R1+0x41c] ;  /* 0x00041c0001027983 */ /* 0x000ea80000300800 */
[----:B0-----:R-:W3:Y:S04]  /*36480*/  LDL.LU R5, [R1+0x444] ;  /* 0x0004440001057983 */ /* 0x001ee80000300800 */
[----:B------:R-:W4:Y:S01]  /*36490*/  LDL.LU R4, [R1+0x414] ;  /* 0x0004140001047983 */ /* 0x000f220000300800 */
[----:B-1----:R-:W-:-:S04]  /*364a0*/  IMAD R0, R3, UR4, RZ ;  /* 0x0000000403007c24 */ /* 0x002fc8000f8e02ff */
        /* <DEDUP_REMOVED lines=102> */
.L_x_7153:
        /* <DEDUP_REMOVED lines=34> */
.L_x_7015:
        /* <DEDUP_REMOVED lines=10> */
.L_x_7016:
        /* <DEDUP_REMOVED lines=11> */
.L_x_7031:
[----:B0-----:R-:W0:Y:S01]  /*36e80*/  LDC R5, c[0x0][0x430] ;  /* 0x00010c00ff057b82 */ /* 0x001e220000000800 */
[----:B-1----:R-:W1:Y:S01]  /*36e90*/  S2R R2, SR_TID.X ;  /* 0x0000000000027919 */ /* 0x002e620000002100 */
[----:B------:R-:W-:Y:S01]  /*36ea0*/  IMAD R4, R7, 0x40, R34 ;  /* 0x0000004007047824 */ /* 0x000fe200078e0222 */
[----:B------:R-:W-:Y:S01]  /*36eb0*/  LOP3.LUT P1, RZ, R17, 0x100, RZ, 0xc0, !PT ;  /* 0x0000010011ff7812 */ /* 0x000fe2000782c0ff */
[----:B------:R-:W-:Y:S01]  /*36ec0*/  VIADD R22, R22, 0x1 ;  /* 0x0000000116167836 */ /* 0x000fe20000000000 */
[----:B------:R-:W2:Y:S01]  /*36ed0*/  S2R R3, SR_TID.X ;  /* 0x0000000000037919 */ /* 0x000ea20000002100 */
[----:B0-----:R-:W-:Y:S02]  /*36ee0*/  ISETP.NE.AND P0, PT, R5, 0x1, PT ;  /* 0x000000010500780c */ /* 0x001fe40003f05270 */
[----:B-1----:R-:W-:-:S11]  /*36ef0*/  LOP3.LUT R2, R2, 0x7f, RZ, 0xc0, !PT ;  /* 0x0000007f02027812 */ /* 0x002fd600078ec0ff */
[----:B------:R-:W0:Y:S01]  /*36f00*/  @P0 LDC R9, c[0x0][0x434] ;  /* 0x00010d00ff090b82 */ /* 0x000e220000000800 */
[----:B--2---:R-:W-:Y:S01]  /*36f10*/  IMAD.SHL.U32 R8, R3, 0x10, RZ ;  /* 0x0000001003087824 */ /* 0x004fe200078e00ff */
[----:B------:R-:W-:-:S04]  /*36f20*/  SHF.R.U32.HI R2, RZ, 0x3, R2 ;  /* 0x00000003ff027819 */ /* 0x000fc80000011602 */
[----:B------:R-:W-:Y:S02]  /*36f30*/  LOP3.LUT R8, R2, 0x70, R8, 0xf8, !PT ;  /* 0x0000007002087812 */ /* 0x000fe400078ef808 */
[----:B------:R-:W1:Y:S02]  /*36f40*/  @P0 LDC R3, c[0x0][0x438] ;  /* 0x00010e00ff030b82 */ /* 0x000e640000000800 */
[C---:B------:R-:W-:Y:S01]  /*36f50*/  ISETP.GT.U32.AND P2, PT, R8.reuse, 0x3f, PT ;  /* 0x0000003f0800780c */ /* 0x040fe20003f44070 */
[----:B------:R-:W-:-:S04]  /*36f60*/  IMAD.IADD R4, R8, 0x1, R4 ;  /* 0x0000000108047824 */ /* 0x000fc800078e0204 */
[----:B------:R-:W-:Y:S02]  /*36f70*/  IMAD.MOV.U32 R2, RZ, RZ, R4 ;  /* 0x000000ffff027224 */ /* 0x000fe400078e0004 */
[----:B0--34-:R-:W-:-:S06]  /*36f80*/  @P0 IMAD.HI.U32 R6, R4, R9, RZ ;  /* 0x0000000904060227 */ /* 0x019fcc00078e00ff */
[----:B------:R-:W0:Y:S01]  /*36f90*/  @!P2 LDC.64 R8, c[0x0][0x428] ;  /* 0x00010a00ff08ab82 */ /* 0x000e220000000a00 */
[----:B-1----:R-:W-:-:S05]  /*36fa0*/  @P0 SHF.R.U32.HI R2, RZ, R3, R6 ;  /* 0x00000003ff020219 */ /* 0x002fca0000011606 */
[----:B------:R-:W-:-:S04]  /*36fb0*/  IMAD.MOV R3, RZ, RZ, -R2 ;  /* 0x000000ffff037224 */ /* 0x000fc800078e0a02 */
[----:B------:R-:W-:Y:S01]  /*36fc0*/  IMAD R5, R5, R3, R4 ;  /* 0x0000000305057224 */ /* 0x000fe200078e0204 */
[--C-:B------:R-:W-:Y:S01]  /*36fd0*/  @!P2 SHF.R.S32.HI R3, RZ, 0x1f, R2.reuse ;  /* 0x0000001fff03a819 */ /* 0x100fe20000011402 */
[-C--:B0-----:R-:W-:Y:S02]  /*36fe0*/  @!P2 IMAD R4, R35, R8.reuse, RZ ;  /* 0x000000082304a224 */ /* 0x081fe400078e02ff */
        /* <DEDUP_REMOVED lines=18> */
.L_x_7019:
[----:B------:R-:W-:Y:S01]  /*37110*/  IMAD R6, R22, 0x8, R18 ;  /* 0x0000000816067824 */ /* 0x000fe200078e0212 */
[----:B------:R-:W-:Y:S01]  /*37120*/  SHF.L.U32 R25, R28, 0x1f, RZ ;  /* 0x0000001f1c197819 */ /* 0x000fe200000006ff */
[----:B------:R-:W-:Y:S01]  /*37130*/  BSSY B1, `(.L_x_7020) ;  /* 0x0000004000017945 */ /* 0x000fe20003800000 */
[----:B------:R-:W-:Y:S02]  /*37140*/  SHF.R.S32.HI R9, RZ, 0x1f, R5 ;  /* 0x0000001fff097819 */ /* 0x000fe40000011405 */
[----:B------:R-:W0:Y:S02]  /*37150*/  SYNCS.PHASECHK.TRANS64.TRYWAIT P0, [R6+URZ+0x38840], R25 ;  /* 0x03884019060075a7 */ /* 0x000e24000800017f */
[----:B0-----:R-:W-:Y:S05]  /*37160*/  @!P0 BRA `(.L_x_7021) ;  /* 0x0000005000e88947 */ /* 0x001fea0003800000 */
.L_x_7154:
[----:B------:R-:W-:Y:S05]  /*37170*/  BSYNC B1 ;  /* 0x0000000000017941 */ /* 0x000fea0003800000 */
.L_x_7020:
        /* <DEDUP_REMOVED lines=40> */
.L_x_7164:
        /* <DEDUP_REMOVED lines=8> */
.L_x_7023:
        /* <DEDUP_REMOVED lines=10> */
.L_x_7024:
[----:B------:R3:W-:Y:S01]  /*37520*/  SYNCS.ARRIVE.TRANS64.A1T0 RZ, [R6+URZ+0x38830], RZ ;  /* 0x038830ff06ff79a7 */ /* 0x0007e2000810003f */
[----:B------:R-:W-:Y:S05]  /*37530*/  @!P2 BRA `(.L_x_7025) ;  /* 0x000000000004a947 */ /* 0x000fea0003800000 */
[----:B------:R-:W-:Y:S01]  /*37540*/  BPT.TRAP 0x1 ;  /* 0x000000040000795c */ /* 0x000fe20000300000 */
.L_x_7025:
[----:B------:R-:W4:Y:S01]  /*37550*/  SYNCS.PHASECHK.TRANS64.TRYWAIT P0, [R6+URZ+0x38860], R25 ;  /* 0x03886019060075a7 */ /* 0x000f22000800017f */
[----:B------:R-:W-:Y:S04]  /*37560*/  BSSY B1, `(.L_x_7026) ;  /* 0x0000002000017945 */ /* 0x000fe80003800000 */
[----:B----4-:R-:W-:Y:S05]  /*37570*/  @!P0 BRA `(.L_x_7027) ;  /* 0x0000005400148947 */ /* 0x010fea0003800000 */
.L_x_7165:
[----:B------:R-:W-:Y:S05]  /*37580*/  BSYNC B1 ;  /* 0x0000000000017941 */ /* 0x000fea0003800000 */
.L_x_7026:
[----:B------:R-:W-:Y:S01]  /*37590*/  ULDC.64 UR4, c[0x0][0x328] ;  /* 0x0000ca0000047ab9 */ /* 0x000fe20000000a00 */
[----:B------:R-:W-:Y:S01]  /*375a0*/  ULDC.64 UR6, c[0x0][0x318] ;  /* 0x0000c60000067ab9 */ /* 0x000fe20000000a00 */
[----:B------:R-:W-:Y:S01]  /*375b0*/  IMAD R9, R9, UR4, RZ ;  /* 0x0000000409097c24 */ /* 0x000fe2000f8e02ff */
[----:B------:R-:W-:Y:S01]  /*375c0*/  LOP3.LUT P5, RZ, R17, 0x8, RZ, 0xc0, !PT ;  /* 0x0000000811ff7812 */ /* 0x000fe200078ac0ff */
[----:B--2---:R-:W-:Y:S01]  /*375d0*/  IMAD.WIDE.U32 R2, R5, UR4, RZ ;  /* 0x0000000405027c25 */ /* 0x004fe2000f8e00ff */
        /* <DEDUP_REMOVED lines=16> */
[----:B------:R-:W2:Y:S01]  /*376e0*/  SHFL.IDX PT, R2, R9, RZ, 0x181f ;  /* 0x00181fff09027589 */ /* 0x000ea200000e0000 */
[----:B------:R-:W-:Y:S01]  /*376f0*/  LOP3.LUT P1, RZ, R17, 0x80, RZ, 0xc0, !PT ;  /* 0x0000008011ff7812 */ /* 0x000fe2000782c0ff */
        /* <DEDUP_REMOVED lines=12> */
[----:B--2---:R-:W-:-:S05]  /*377c0*/  IADD3 R2, P0, R2, R0, RZ ;  /* 0x0000000002027210 */ /* 0x004fca0007f1e0ff */
        /* <DEDUP_REMOVED lines=43> */
.L_x_7175:
        /* <DEDUP_REMOVED lines=25> */
.L_x_7029:
        /* <DEDUP_REMOVED lines=10> */
.L_x_7030:
[----:B------:R1:W-:Y:S01]  /*37cb0*/  SYNCS.ARRIVE.TRANS64.A1T0 RZ, [R6+URZ+0x38850], RZ ;  /* 0x038850ff06ff79a7 */ /* 0x0003e2000810003f */
[----:B------:R-:W-:Y:S05]  /*37cc0*/  @P3 BRA `(.L_x_7031) ;  /* 0xfffffff0006c3947 */ /* 0x000fea000383ffff */
.L_x_7018:
[----:B------:R-:W-:Y:S05]  /*37cd0*/  BSYNC B0 ;  /* 0x0000000000007941 */ /* 0x000fea0003800000 */
.L_x_7017:
        /* <DEDUP_REMOVED lines=21> */
.L_x_7033:
[----:B------:R-:W-:Y:S05]  /*37e30*/  BSYNC B0 ;  /* 0x0000000000007941 */ /* 0x000fea0003800000 */
.L_x_7032:
[----:B------:R-:W-:-:S07]  /*37e40*/  SEL R22, R22, RZ, P0 ;  /* 0x000000ff16167207 */ /* 0x000fce0000000000 */
.L_x_6986:
[----:B------:R-:W-:Y:S05]  /*37e50*/  BSYNC B7 ;  /* 0x0000000000077941 */ /* 0x000fea0003800000 */
.L_x_6984:
        /* <DEDUP_REMOVED lines=8> */
[----:B----4-:R2:W4:Y:S01]  /*37ee0*/  LDS.128 R24, [R18+0x388d0] ;  /* 0x0388d00012187984 */ /* 0x0105220000000c00 */
[----:B------:R-:W-:Y:S06]  /*37ef0*/  BAR.ARV 0x4, 0x180 ;  /* 0x0106000000007b1d */ /* 0x000fec0000002000 */
[----:B------:R-:W-:Y:S05]  /*37f00*/  BRA `(.L_x_7035) ;  /* 0x0000000c00d47947 */ /* 0x000fea0003800000 */
.L_x_7034:
        /* <DEDUP_REMOVED lines=14> */
[----:B----4-:R-:W-:Y:S01]  /*37ff0*/  IMAD.MOV.U32 R25, RZ, RZ, RZ ;  /* 0x000000ffff197224 */ /* 0x010fe200078e00ff */
[C---:B------:R-:W-:Y:S01]  /*38000*/  ISETP.GE.U32.AND P2, PT, R8.reuse, 0x2, PT ;  /* 0x000000020800780c */ /* 0x040fe20003f46070 */
[----:B------:R-:W-:Y:S01]  /*38010*/  IMAD.MOV.U32 R5, RZ, RZ, RZ ;  /* 0x000000ffff057224 */ /* 0x000fe200078e00ff */
[C---:B------:R-:W-:Y:S01]  /*38020*/  ISETP.GE.U32.AND P3, PT, R8.reuse, 0x4, PT ;  /* 0x000000040800780c */ /* 0x040fe20003f66070 */
[----:B------:R-:W-:Y:S01]  /*38030*/  SHFL.IDX PT, R0, R24, RZ, 0x1f ;  /* 0x00001fff18007589 */ /* 0x000fe200000e0000 */
[C---:B------:R-:W-:Y:S02]  /*38040*/  ISETP.GE.U32.AND P4, PT, R8.reuse, 0x8, PT ;  /* 0x000000080800780c */ /* 0x040fe40003f86070 */
[----:B------:R-:W-:Y:S01]  /*38050*/  ISETP.GE.U32.AND P5, PT, R8, 0x10, PT ;  /* 0x000000100800780c */ /* 0x000fe20003fa6070 */
[----:B-1-3--:R0:W-:Y:S02]  /*38060*/  SHFL.IDX PT, R6, R24, 0x1, 0x1f ;  /* 0x00201f0018067f89 */ /* 0x00a1e400000e0000 */
        /* <DEDUP_REMOVED lines=21> */
.L_x_7185:
[----:B------:R-:W-:Y:S02]  /*381c0*/  ULDC UR4, c[0x0][0xd38] ;  /* 0x00034e0000047ab9 */ /* 0x000fe40000000800 */
[----:B------:R-:W-:-:S04]  /*381d0*/  IMAD.U32 R4, RZ, RZ, UR4 ;  /* 0x00000004ff047e24 */ /* 0x000fc8000f8e00ff */
[----:B-1----:R-:W-:-:S04]  /*381e0*/  IMAD R3, R14, R4, RZ ;  /* 0x000000040e037224 */ /* 0x002fc800078e02ff */
[----:B------:R-:W-:-:S05]  /*381f0*/  IMAD.IADD R6, R6, 0x1, R3 ;  /* 0x0000000106067824 */ /* 0x000fca00078e0203 */
[----:B------:R-:W-:-:S13]  /*38200*/  ISETP.GT.AND P6, PT, R6, R0, PT ;  /* 0x000000000600720c */ /* 0x000fda0003fc4270 */
[----:B------:R-:W-:Y:S05]  /*38210*/  @P6 BRA `(.L_x_7037) ;  /* 0x0000000000a46947 */ /* 0x000fea0003800000 */
.L_x_7040:
        /* <DEDUP_REMOVED lines=35> */
.L_x_7193:
[----:B------:R-:W-:Y:S02]  /*38450*/  ULDC UR4, c[0x0][0xd38] ;  /* 0x00034e0000047ab9 */ /* 0x000fe40000000800 */
[----:B------:R-:W-:-:S04]  /*38460*/  IMAD.U32 R4, RZ, RZ, UR4 ;  /* 0x00000004ff047e24 */ /* 0x000fc8000f8e00ff */
[----:B-1----:R-:W-:-:S04]  /*38470*/  IMAD R3, R14, R4, RZ ;  /* 0x000000040e037224 */ /* 0x002fc800078e02ff */
[----:B------:R-:W-:-:S05]  /*38480*/  IMAD.IADD R6, R3, 0x1, R6 ;  /* 0x0000000103067824 */ /* 0x000fca00078e0206 */
[----:B------:R-:W-:-:S13]  /*38490*/  ISETP.GT.AND P6, PT, R6, R0, PT ;  /* 0x000000000600720c */ /* 0x000fda0003fc4270 */
[----:B------:R-:W-:Y:S05]  /*384a0*/  @!P6 BRA `(.L_x_7040) ;  /* 0xfffffffc005ce947 */ /* 0x000fea000383ffff */
.L_x_7037:
        /* <DEDUP_REMOVED lines=10> */
.L_x_7198:
[----:B------:R-:W-:-:S13]  /*38550*/  ISETP.NE.AND P0, PT, R3, RZ, PT ;  /* 0x000000ff0300720c */ /* 0x000fda0003f05270 */
[----:B------:R-:W-:Y:S05]  /*38560*/  @!P0 BRA `(.L_x_7042) ;  /* 0x0000000000108947 */ /* 0x000fea0003800000 */
[----:B------:R-:W-:Y:S01]  /*38570*/  UMOV UR4, 0xffffffff ;  /* 0xffffffff00047882 */ /* 0x000fe20000000000 */
[----:B------:R-:W-:Y:S02]  /*38580*/  VIADD R12, R7, 0xffffffff ;  /* 0xffffffff070c7836 */ /* 0x000fe40000000000 */
[----:B------:R-:W-:Y:S05]  /*38590*/  BRA.DIV UR4, `(.L_x_7043) ;  /* 0x00000056044c7947 */ /* 0x000fea000b800000 */
[----:B------:R4:W0:Y:S02]  /*385a0*/  SHFL.IDX PT, R24, R2, R12, 0x1f ;  /* 0x00001f0c02187589 */ /* 0x00082400000e0000 */
.L_x_7042:
        /* <DEDUP_REMOVED lines=59> */
.L_x_7044:
        /* <DEDUP_REMOVED lines=60> */
.L_x_7045:
[----:B------:R-:W-:-:S05]  /*38d20*/  LOP3.LUT R0, RZ, R3, RZ, 0x33, !PT ;  /* 0x00000003ff007212 */ /* 0x000fca00078e33ff */
[----:B------:R-:W-:Y:S01]  /*38d30*/  IMAD.IADD R25, R25, 0x1, R0 ;  /* 0x0000000119197824 */ /* 0x000fe200078e0200 */
[----:B------:R-:W-:Y:S06]  /*38d40*/  BRA `(.L_x_7046) ;  /* 0x00000000001c7947 */ /* 0x000fec0003800000 */
.L_x_7038:
[----:B------:R-:W-:Y:S01]  /*38d50*/  UMOV UR4, URZ ;  /* 0x0000003f00047c82 */ /* 0x000fe20008000000 */
[----:B------:R-:W-:Y:S01]  /*38d60*/  UMOV UR5, URZ ;  /* 0x0000003f00057c82 */ /* 0x000fe20008000000 */
[----:B------:R-:W-:Y:S01]  /*38d70*/  ULDC UR6, c[0x0][0xd3c] ;  /* 0x00034f0000067ab9 */ /* 0x000fe20000000800 */
[----:B------:R-:W-:Y:S02]  /*38d80*/  IMAD.MOV.U32 R24, RZ, RZ, R0 ;  /* 0x000000ffff187224 */ /* 0x000fe400078e0000 */
[----:B------:R-:W-:Y:S02]  /*38d90*/  IMAD.U32 R25, RZ, RZ, UR4 ;  /* 0x00000004ff197e24 */ /* 0x000fe4000f8e00ff */
[----:B------:R-:W-:Y:S02]  /*38da0*/  IMAD.U32 R26, RZ, RZ, UR5 ;  /* 0x00000005ff1a7e24 */ /* 0x000fe4000f8e00ff */
[----:B------:R-:W-:-:S07]  /*38db0*/  IMAD.U32 R27, RZ, RZ, UR6 ;  /* 0x00000006ff1b7e24 */ /* 0x000fce000f8e00ff */
.L_x_7046:
        /* <DEDUP_REMOVED lines=10> */
.L_x_7035:
[----:B------:R-:W-:Y:S02]  /*38e60*/  ULDC UR4, c[0x0][0xd3c] ;  /* 0x00034f0000047ab9 */ /* 0x000fe40000000800 */
[----:B----4-:R-:W-:-:S13]  /*38e70*/  ISETP.GE.AND P0, PT, R27, UR4, PT ;  /* 0x000000041b007c0c */ /* 0x010fda000bf06270 */
[----:B------:R-:W-:Y:S05]  /*38e80*/  @!P0 BRA `(.L_x_7047) ;  /* 0xffffff7c005c8947 */ /* 0x000fea000383ffff */
[----:B------:R-:W-:Y:S05]  /*38e90*/  BSYNC B8 ;  /* 0x0000000000087941 */ /* 0x000fea0003800000 */
.L_x_6914:
[----:B-1----:R-:W4:Y:S01]  /*38ea0*/  LDL.LU R0, [R1+0x43c] ;  /* 0x00043c0001007983 */ /* 0x002f220000300800 */
[----:B------:R-:W-:Y:S01]  /*38eb0*/  BSSY B0, `(.L_x_7048) ;  /* 0x000000b000007945 */ /* 0x000fe20003800000 */
[----:B------:R-:W1:Y:S01]  /*38ec0*/  S2R R5, SR_CgaCtaId ;  /* 0x0000000000057919 */ /* 0x000e620000008800 */
        /* <DEDUP_REMOVED lines=9> */
.L_x_7201:
[----:B------:R-:W-:Y:S05]  /*38f60*/  BSYNC B0 ;  /* 0x0000000000007941 */ /* 0x000fea0003800000 */
.L_x_7048:
[----:B------:R-:W-:-:S03]  /*38f70*/  UMOV UR4, 0xffffffff ;  /* 0xffffffff00047882 */ /* 0x000fc60000000000 */
[----:B------:R-:W-:Y:S05]  /*38f80*/  BRA.DIV UR4, `(.L_x_7050) ;  /* 0x0000004e040c7947 */ /* 0x000fea000b800000 */
[----:B-1----:R-:W1:Y:S02]  /*38f90*/  S2R R0, SR_TID.X ;  /* 0x0000000000007919 */ /* 0x002e640000002100 */
[----:B-1----:R-:W-:-:S04]  /*38fa0*/  SHF.R.U32.HI R0, RZ, 0x5, R0 ;  /* 0x00000005ff007819 */ /* 0x002fc80000011600 */
[----:B------:R-:W-:-:S05]  /*38fb0*/  LOP3.LUT R0, R0, 0x3, RZ, 0xc0, !PT ;  /* 0x0000000300007812 */ /* 0x000fca00078ec0ff */
[----:B------:R1:W4:Y:S02]  /*38fc0*/  SHFL.IDX PT, R14, R0, RZ, 0x1f ;  /* 0x00001fff000e7589 */ /* 0x00032400000e0000 */
.L_x_7204:
[----:B----4-:R-:W-:-:S13]  /*38fd0*/  ISETP.NE.AND P0, PT, R14, RZ, PT ;  /* 0x000000ff0e00720c */ /* 0x010fda0003f05270 */
[----:B------:R-:W-:Y:S05]  /*38fe0*/  @P0 BRA `(.L_x_6670) ;  /* 0x0000000000880947 */ /* 0x000fea0003800000 */
[----:B------:R-:W-:-:S03]  /*38ff0*/  UMOV UR4, 0xffffffff ;  /* 0xffffffff00047882 */ /* 0x000fc60000000000 */
[----:B------:R-:W-:Y:S05]  /*39000*/  BRA.DIV UR4, `(.L_x_7051) ;  /* 0x0000004e04207947 */ /* 0x000fea000b800000 */
[----:B------:R-:W-:-:S13]  /*39010*/  ELECT P6, URZ, PT ;  /* 0x00000000003f782f */ /* 0x000fda00038c0000 */
.L_x_7207:
[----:B------:R-:W-:Y:S05]  /*39020*/  @!P6 BRA `(.L_x_6670) ;  /* 0x000000000078e947 */ /* 0x000fea0003800000 */
[----:B------:R-:W-:-:S06]  /*39030*/  ULOP3.LUT UR4, UR60, 0x2, URZ, 0xfc, !UPT ;  /* 0x000000023c047892 */ /* 0x000fcc000f8efc3f */
[----:B-1----:R-:W-:-:S05]  /*39040*/  IMAD.U32 R0, RZ, RZ, UR4 ;  /* 0x00000004ff007e24 */ /* 0x002fca000f8e00ff */
[----:B------:R-:W-:-:S13]  /*39050*/  ISETP.NE.AND P0, PT, R0, 0x3, PT ;  /* 0x000000030000780c */ /* 0x000fda0003f05270 */
[----:B------:R-:W-:Y:S05]  /*39060*/  @!P0 BRA `(.L_x_7052) ;  /* 0x0000000000048947 */ /* 0x000fea0003800000 */
[----:B------:R-:W-:Y:S01]  /*39070*/  BPT.TRAP 0x1 ;  /* 0x000000040000795c */ /* 0x000fe20000300000 */
.L_x_7052:
[----:B------:R-:W-:Y:S01]  /*39080*/  IMAD R5, R22, 0x8, R7 ;  /* 0x0000000816057824 */ /* 0x000fe200078e0207 */
[----:B------:R-:W-:Y:S01]  /*39090*/  SHF.L.U32 R0, R28, 0x1f, RZ ;  /* 0x0000001f1c007819 */ /* 0x000fe200000006ff */
[----:B------:R-:W-:-:S03]  /*390a0*/  VIADD R22, R22, 0x1 ;  /* 0x0000000116167836 */ /* 0x000fc60000000000 */
[----:B------:R-:W1:Y:S02]  /*390b0*/  SYNCS.PHASECHK.TRANS64.TRYWAIT P1, [R5+URZ+0x38840], R0 ;  /* 0x03884000050075a7 */ /* 0x000e64000802017f */
[----:B------:R-:W-:-:S04]  /*390c0*/  ISETP.NE.AND P2, PT, R22, 0x2, PT ;  /* 0x000000021600780c */ /* 0x000fc80003f45270 */
[----:B------:R-:W-:Y:S01]  /*390d0*/  SEL R3, RZ, 0x1, P2 ;  /* 0x00000001ff037807 */ /* 0x000fe20001000000 */
[----:B-1----:R-:W-:Y:S08]  /*390e0*/  @!P1 BRA `(.L_x_7053) ;  /* 0x0000004c00089947 */ /* 0x002ff00003800000 */
.L_x_7208:
[----:B------:R-:W-:Y:S02]  /*390f0*/  SEL R22, R22, RZ, P2 ;  /* 0x000000ff16167207 */ /* 0x000fe40001000000 */
[----:B------:R-:W-:Y:S01]  /*39100*/  LOP3.LUT R2, R28, R3, RZ, 0x3c, !PT ;  /* 0x000000031c027212 */ /* 0x000fe200078e3cff */
[----:B------:R-:W-:Y:S06]  /*39110*/  @!P0 BRA `(.L_x_7054) ;  /* 0x0000000000048947 */ /* 0x000fec0003800000 */
[----:B------:R-:W-:Y:S01]  /*39120*/  BPT.TRAP 0x1 ;  /* 0x000000040000795c */ /* 0x000fe20000300000 */
.L_x_7054:
[----:B------:R-:W-:Y:S01]  /*39130*/  IMAD R3, R22, 0x8, R7 ;  /* 0x0000000816037824 */ /* 0x000fe200078e0207 */
[----:B------:R-:W-:-:S04]  /*39140*/  SHF.L.U32 R2, R2, 0x1f, RZ ;  /* 0x0000001f02027819 */ /* 0x000fc800000006ff */
[----:B------:R-:W4:Y:S02]  /*39150*/  SYNCS.PHASECHK.TRANS64.TRYWAIT P1, [R3+URZ+0x38840], R2 ;  /* 0x03884002030075a7 */ /* 0x000f24000802017f */
[----:B----4-:R-:W-:Y:S05]  /*39160*/  @!P1 BRA `(.L_x_7055) ;  /* 0x0000004800fc9947 */ /* 0x010fea0003800000 */
.L_x_7209:
[----:B------:R-:W-:Y:S05]  /*39170*/  @!P0 BRA `(.L_x_7056) ;  /* 0x0000000000048947 */ /* 0x000fea0003800000 */
[----:B------:R-:W-:Y:S01]  /*39180*/  BPT.TRAP 0x1 ;  /* 0x000000040000795c */ /* 0x000fe20000300000 */
.L_x_7056:
[----:B------:R-:W5:Y:S02]  /*39190*/  SYNCS.PHASECHK.TRANS64.TRYWAIT P1, [R5+URZ+0x38860], R0 ;  /* 0x03886000050075a7 */ /* 0x000f64000802017f */
[----:B-----5:R-:W-:Y:S05]  /*391a0*/  @!P1 BRA `(.L_x_7057) ;  /* 0x0000004c00009947 */ /* 0x020fea0003800000 */
.L_x_7210:
[----:B------:R-:W-:Y:S05]  /*391b0*/  @!P0 BRA `(.L_x_7058) ;  /* 0x0000000000048947 */ /* 0x000fea0003800000 */
[----:B------:R-:W-:Y:S01]  /*391c0*/  BPT.TRAP 0x1 ;  /* 0x000000040000795c */ /* 0x000fe20000300000 */
.L_x_7058:
[----:B------:R0:W0:Y:S02]  /*391d0*/  SYNCS.PHASECHK.TRANS64.TRYWAIT P0, [R3+URZ+0x38860], R2 ;  /* 0x03886002030075a7 */ /* 0x000024000800017f */
[----:B0-----:R-:W-:Y:S05]  /*391e0*/  @!P0 NANOSLEEP.SYNCS 0x989680 ;  /* 0x009896800000895d */ /* 0x001fea0003900000 */
[----:B------:R-:W0:Y:S02]  /*391f0*/  @!P0 SYNCS.PHASECHK.TRANS64 P0, [R3+URZ+0x38860], R2 ;  /* 0x03886002030085a7 */ /* 0x000e24000800007f */
[----:B0-----:R-:W-:Y:S05]  /*39200*/  @!P0 BRA `(.L_x_7058) ;  /* 0xfffffffc00f08947 */ /* 0x001fea000383ffff */
.L_x_6670:
[----:B------:R-:W-:Y:S05]  /*39210*/  BSYNC B9 ;  /* 0x0000000000097941 */ /* 0x000fea0003800000 */
.L_x_6667:
[----:B------:R-:W-:Y:S05]  /*39220*/  EXIT ;  /* 0x000000000000794d */ /* 0x000fea0003800000 */
.L_x_6696:
[----:B0-----:R0:W1:Y:S02]  /*39230*/  SYNCS.PHASECHK.TRANS64.TRYWAIT P4, [R40+URZ+0x38890], R51 ;  /* 0x03889033280075a7 */ /* 0x001064000808017f */
[----:B-1----:R-:W-:Y:S05]  /*39240*/  @!P4 NANOSLEEP.SYNCS 0x989680 ;  /* 0x009896800000c95d */ /* 0x002fea0003900000 */
[----:B------:R-:W1:Y:S02]  /*39250*/  @!P4 SYNCS.PHASECHK.TRANS64 P4, [R40+URZ+0x38890], R51 ;  /* 0x038890332800c5a7 */ /* 0x000e64000808007f */
[----:B-1----:R-:W-:Y:S05]  /*39260*/  @!P4 BRA `(.L_x_6696) ;  /* 0xfffffffc00f0c947 */ /* 0x002fea000383ffff */
[----:B------:R-:W-:Y:S05]  /*39270*/  BRA `(.L_x_7059) ;  /* 0xfffffc9c00947947 */ /* 0x000fea000383ffff */
.L_x_6697:
        /* <DEDUP_REMOVED lines=8> */
.L_x_7061:
[----:B------:R-:W-:Y:S05]  /*39300*/  BSYNC B1 ;  /* 0x0000000000017941 */ /* 0x000fea0003800000 */
.L_x_7060:
        /* <DEDUP_REMOVED lines=8> */
.L_x_7062:
[----:B------:R-:W-:Y:S05]  /*39390*/  BRA `(.L_x_7063) ;  /* 0xfffffc9c00607947 */ /* 0x000fea000383ffff */
.L_x_6707:
[----:B0-----:R0:W1:Y:S02]  /*393a0*/  SYNCS.PHASECHK.TRANS64.TRYWAIT P5, [R40+URZ+0x38890], R51 ;  /* 0x03889033280075a7 */ /* 0x00106400080a017f */
[----:B-1----:R-:W-:Y:S05]  /*393b0*/  @!P5 NANOSLEEP.SYNCS 0x989680 ;  /* 0x009896800000d95d */ /* 0x002fea0003900000 */
[----:B------:R-:W1:Y:S02]  /*393c0*/  @!P5 SYNCS.PHASECHK.TRANS64 P5, [R40+URZ+0x38890], R51 ;  /* 0x038890332800d5a7 */ /* 0x000e6400080a007f */
[----:B-1----:R-:W-:Y:S05]  /*393d0*/  @!P5 BRA `(.L_x_6707) ;  /* 0xfffffffc00f0d947 */ /* 0x002fea000383ffff */
[----:B------:R-:W-:Y:S05]  /*393e0*/  BRA `(.L_x_7064) ;  /* 0xfffffca8001c7947 */ /* 0x000fea000383ffff */
.L_x_6708:
        /* <DEDUP_REMOVED lines=8> */
.L_x_7066:
[----:B------:R-:W-:Y:S05]  /*39470*/  BSYNC B1 ;  /* 0x0000000000017941 */ /* 0x000fea0003800000 */
.L_x_7065:
        /* <DEDUP_REMOVED lines=8> */
.L_x_7067:
[----:B------:R-:W-:Y:S01]  /*39500*/  IMAD.MOV.U32 R20, RZ, RZ, R14 ;  /* 0x000000ffff147224 */ /* 0x000fe200078e000e */
[----:B------:R-:W-:Y:S06]  /*39510*/  BRA `(.L_x_7068) ;  /* 0xfffffca400e47947 */ /* 0x000fec000383ffff */
.L_x_6713:
[----:B0-----:R0:W1:Y:S02]  /*39520*/  SYNCS.PHASECHK.TRANS64.TRYWAIT P0, [R40+URZ+0x38890], R51 ;  /* 0x03889033280075a7 */ /* 0x001064000800017f */
[----:B-1----:R-:W-:Y:S05]  /*39530*/  @!P0 NANOSLEEP.SYNCS 0x989680 ;  /* 0x009896800000895d */ /* 0x002fea0003900000 */
[----:B------:R-:W1:Y:S02]  /*39540*/  @!P0 SYNCS.PHASECHK.TRANS64 P0, [R40+URZ+0x38890], R51 ;  /* 0x03889033280085a7 */ /* 0x000e64000800007f */
[----:B-1----:R-:W-:Y:S05]  /*39550*/  @!P0 BRA `(.L_x_6713) ;  /* 0xfffffffc00f08947 */ /* 0x002fea000383ffff */
[----:B------:R-:W-:Y:S05]  /*39560*/  BRA `(.L_x_7069) ;  /* 0xfffffcac00bc7947 */ /* 0x000fea000383ffff */
.L_x_6714:
[----:B------:R-:W-:Y:S01]  /*39570*/  BSSY B1, `(.L_x_7070) ;  /* 0x0000007000017945 */ /* 0x000fe20003800000 */
[----:B------:R-:W-:Y:S02]  /*39580*/  IMAD.MOV.U32 R12, RZ, RZ, RZ ;  /* 0x000000ffff0c7224 */ /* 0x000fe400078e00ff */
[----:B------:R-:W-:Y:S02]  /*39590*/  IMAD.MOV.U32 R11, RZ, RZ, 0x1c1f ;  /* 0x00001c1fff0b7424 */ /* 0x000fe400078e00ff */
[----:B------:R-:W-:-:S07]  /*395a0*/  IMAD.MOV.U32 R15, RZ, RZ, -0x1 ;  /* 0xffffffffff0f7424 */ /* 0x000fce00078e00ff */
[----:B0-----:R-:W-:Y:S05]  /*395b0*/  WARPSYNC.COLLECTIVE R15, `(.L_x_7071) ;  /* 0x000000000f087348 */ /* 0x001fea0003c00000 */
[----:B------:R1:W2:Y:S02]  /*395c0*/  SHFL.IDX P6, R14, R13, R12, R11 ;  /* 0x0000000c0d0e7389 */ /* 0x0002a400000c000b */
[----:B012---:R-:W-:Y:S01]  /*395d0*/  ENDCOLLECTIVE ;  /* 0x000000000000791b */ /* 0x007fe20003800000 */
.L_x_7071:
[----:B------:R-:W-:Y:S05]  /*395e0*/  BSYNC B1 ;  /* 0x0000000000017941 */ /* 0x000fea0003800000 */
.L_x_7070:
        /* <DEDUP_REMOVED lines=8> */
.L_x_7072:
[----:B------:R-:W-:Y:S05]  /*39670*/  BRA `(.L_x_7073) ;  /* 0xfffffcac00dc7947 */ /* 0x000fea000383ffff */
.L_x_6718:
[----:B----4-:R4:W0:Y:S02]  /*39680*/  SYNCS.PHASECHK.TRANS64.TRYWAIT P3, [R40+URZ+0x388b0], R51 ;  /* 0x0388b033280075a7 */ /* 0x010824000806017f */
[----:B0-----:R-:W-:Y:S05]  /*39690*/  @!P3 NANOSLEEP.SYNCS 0x989680 ;  /* 0x009896800000b95d */ /* 0x001fea0003900000 */
[----:B------:R-:W0:Y:S02]  /*396a0*/  @!P3 SYNCS.PHASECHK.TRANS64 P3, [R40+URZ+0x388b0], R51 ;  /* 0x0388b0332800b5a7 */ /* 0x000e24000806007f */
[----:B0-----:R-:W-:Y:S05]  /*396b0*/  @!P3 BRA `(.L_x_6718) ;  /* 0xfffffffc00f0b947 */ /* 0x001fea000383ffff */
[----:B------:R-:W-:Y:S05]  /*396c0*/  BRA `(.L_x_7074) ;  /* 0xfffffcb0006c7947 */ /* 0x000fea000383ffff */
.L_x_6764:
        /* <DEDUP_REMOVED lines=8> */
.L_x_7076:
[----:B------:R-:W-:Y:S05]  /*39750*/  BSYNC B1 ;  /* 0x0000000000017941 */ /* 0x000fea0003800000 */
.L_x_7075:
        /* <DEDUP_REMOVED lines=8> */
.L_x_7077:
[----:B------:R-:W-:Y:S02]  /*397e0*/  IMAD.MOV.U32 R13, RZ, RZ, R34 ;  /* 0x000000ffff0d7224 */ /* 0x000fe400078e0022 */
[----:B------:R-:W-:-:S07]  /*397f0*/  IMAD.MOV.U32 R6, RZ, RZ, R14 ;  /* 0x000000ffff067224 */ /* 0x000fce00078e000e */
[----:B------:R-:W-:Y:S05]  /*39800*/  WARPSYNC.COLLECTIVE R15, `(.L_x_7078) ;  /* 0x000000000f087348 */ /* 0x000fea0003c00000 */
[----:B------:R0:W1:Y:S02]  /*39810*/  SHFL.IDX P6, R14, R13, R12, R11 ;  /* 0x0000000c0d0e7389 */ /* 0x00006400000c000b */
[----:B01----:R-:W-:Y:S01]  /*39820*/  ENDCOLLECTIVE ;  /* 0x000000000000791b */ /* 0x003fe20003800000 */
.L_x_7078:
[----:B------:R-:W-:Y:S02]  /*39830*/  IMAD.MOV.U32 R13, RZ, RZ, R3 ;  /* 0x000000ffff0d7224 */ /* 0x000fe400078e0003 */
[----:B------:R-:W-:-:S07]  /*39840*/  IMAD.MOV.U32 R20, RZ, RZ, R14 ;  /* 0x000000ffff147224 */ /* 0x000fce00078e000e */
[----:B------:R-:W-:Y:S05]  /*39850*/  WARPSYNC.COLLECTIVE R15, `(.L_x_7079) ;  /* 0x000000000f087348 */ /* 0x000fea0003c00000 */
[----:B------:R0:W1:Y:S02]  /*39860*/  SHFL.IDX P6, R14, R13, R12, R11 ;  /* 0x0000000c0d0e7389 */ /* 0x00006400000c000b */
[----:B01----:R-:W-:Y:S01]  /*39870*/  ENDCOLLECTIVE ;  /* 0x000000000000791b */ /* 0x003fe20003800000 */
.L_x_7079:
[----:B------:R-:W-:Y:S01]  /*39880*/  IMAD.MOV.U32 R8, RZ, RZ, R14 ;  /* 0x000000ffff087224 */ /* 0x000fe200078e000e */
[----:B------:R-:W-:Y:S06]  /*39890*/  BRA `(.L_x_7080) ;  /* 0xfffffd58008c7947 */ /* 0x000fec000383ffff */
.L_x_6767:
[----:B------:R-:W-:Y:S01]  /*398a0*/  BSSY B1, `(.L_x_7081) ;  /* 0x0000008000017945 */ /* 0x000fe20003800000 */
[----:B------:R-:W-:Y:S02]  /*398b0*/  IMAD.MOV.U32 R13, RZ, RZ, R64 ;  /* 0x000000ffff0d7224 */ /* 0x000fe400078e0040 */
[----:B------:R-:W-:Y:S02]  /*398c0*/  IMAD.MOV.U32 R12, RZ, RZ, 0x1 ;  /* 0x00000001ff0c7424 */ /* 0x000fe400078e00ff */
[----:B------:R-:W-:Y:S02]  /*398d0*/  IMAD.MOV.U32 R11, RZ, RZ, 0x1c1f ;  /* 0x00001c1fff0b7424 */ /* 0x000fe400078e00ff */
[----:B------:R-:W-:-:S07]  /*398e0*/  IMAD.MOV.U32 R15, RZ, RZ, -0x1 ;  /* 0xffffffffff0f7424 */ /* 0x000fce00078e00ff */
[----:B0---4-:R-:W-:Y:S05]  /*398f0*/  WARPSYNC.COLLECTIVE R15, `(.L_x_7082) ;  /* 0x000000000f087348 */ /* 0x011fea0003c00000 */
[----:B------:R1:W2:Y:S02]  /*39900*/  SHFL.IDX P6, R14, R13, R12, R11 ;  /* 0x0000000c0d0e7389 */ /* 0x0002a400000c000b */
[----:B012-4-:R-:W-:Y:S01]  /*39910*/  ENDCOLLECTIVE ;  /* 0x000000000000791b */ /* 0x017fe20003800000 */
.L_x_7082:
[----:B------:R-:W-:Y:S05]  /*39920*/  BSYNC B1 ;  /* 0x0000000000017941 */ /* 0x000fea0003800000 */
.L_x_7081:
        /* <DEDUP_REMOVED lines=8> */
.L_x_7083:
[----:B------:R-:W-:Y:S02]  /*399b0*/  IMAD.MOV.U32 R13, RZ, RZ, R34 ;  /* 0x000000ffff0d7224 */ /* 0x000fe400078e0022 */
[----:B------:R-:W-:-:S07]  /*399c0*/  IMAD.MOV.U32 R6, RZ, RZ, R14 ;  /* 0x000000ffff067224 */ /* 0x000fce00078e000e */
[----:B------:R-:W-:Y:S05]  /*399d0*/  WARPSYNC.COLLECTIVE R15, `(.L_x_7084) ;  /* 0x000000000f087348 */ /* 0x000fea0003c00000 */
[----:B------:R0:W1:Y:S02]  /*399e0*/  SHFL.IDX P6, R14, R13, R12, R11 ;  /* 0x0000000c0d0e7389 */ /* 0x00006400000c000b */
[----:B01----:R-:W-:Y:S01]  /*399f0*/  ENDCOLLECTIVE ;  /* 0x000000000000791b */ /* 0x003fe20003800000 */
.L_x_7084:
[----:B------:R-:W-:Y:S02]  /*39a00*/  IMAD.MOV.U32 R13, RZ, RZ, R3 ;  /* 0x000000ffff0d7224 */ /* 0x000fe400078e0003 */
[----:B------:R-:W-:-:S07]  /*39a10*/  IMAD.MOV.U32 R34, RZ, RZ, R14 ;  /* 0x000000ffff227224 */ /* 0x000fce00078e000e */
[----:B------:R-:W-:Y:S05]  /*39a20*/  WARPSYNC.COLLECTIVE R15, `(.L_x_7085) ;  /* 0x000000000f087348 */ /* 0x000fea0003c00000 */
[----:B------:R0:W1:Y:S02]  /*39a30*/  SHFL.IDX P6, R14, R13, R12, R11 ;  /* 0x0000000c0d0e7389 */ /* 0x00006400000c000b */
[----:B01----:R-:W-:Y:S01]  /*39a40*/  ENDCOLLECTIVE ;  /* 0x000000000000791b */ /* 0x003fe20003800000 */
.L_x_7085:
[----:B------:R-:W-:Y:S05]  /*39a50*/  BRA `(.L_x_7086) ;  /* 0xfffffd5800f07947 */ /* 0x000fea000383ffff */
.L_x_6771:
[----:B----4-:R4:W0:Y:S02]  /*39a60*/  SYNCS.PHASECHK.TRANS64.TRYWAIT P0, [R2+URZ+0x38800], R3 ;  /* 0x03880003020075a7 */ /* 0x010824000800017f */
[----:B0-----:R-:W-:Y:S05]  /*39a70*/  @!P0 NANOSLEEP.SYNCS 0x989680 ;  /* 0x009896800000895d */ /* 0x001fea0003900000 */
[----:B------:R-:W0:Y:S02]  /*39a80*/  @!P0 SYNCS.PHASECHK.TRANS64 P0, [R2+URZ+0x38800], R3 ;  /* 0x03880003020085a7 */ /* 0x000e24000800007f */
[----:B0-----:R-:W-:Y:S05]  /*39a90*/  @!P0 BRA `(.L_x_6771) ;  /* 0xfffffffc00f08947 */ /* 0x001fea000383ffff */
[----:B------:R-:W-:Y:S05]  /*39aa0*/  BRA `(.L_x_7087) ;  /* 0xfffffd5c007c7947 */ /* 0x000fea000383ffff */
.L_x_6779:
[----:B------:R-:W0:Y:S01]  /*39ab0*/  LDC R71, c[0x0][0x3f4] ;  /* 0x0000fd00ff477b82 */ /* 0x000e220000000800 */
        /* <DEDUP_REMOVED lines=8> */
.L_x_7089:
[----:B------:R-:W-:Y:S05]  /*39b40*/  BSYNC B1 ;  /* 0x0000000000017941 */ /* 0x000fea0003800000 */
.L_x_7088:
        /* <DEDUP_REMOVED lines=10> */
.L_x_7090:
        /* <DEDUP_REMOVED lines=8> */
.L_x_7091:
[----:B------:R-:W-:-:S05]  /*39c70*/  @!P1 IADD3 R6, P2, R5, R9, RZ ;  /* 0x0000000905069210 */ /* 0x000fca0007f5e0ff */
[----:B------:R-:W-:Y:S02]  /*39c80*/  @!P1 IMAD.X R5, R4, 0x1, R21, P2 ;  /* 0x0000000104059824 */ /* 0x000fe400010e0615 */
[----:B------:R-:W-:Y:S02]  /*39c90*/  @!P1 IMAD.MOV.U32 R4, RZ, RZ, R6 ;  /* 0x000000ffff049224 */ /* 0x000fe400078e0006 */
[----:B------:R-:W-:-:S04]  /*39ca0*/  IMAD.MOV.U32 R13, RZ, RZ, R69 ;  /* 0x000000ffff0d7224 */ /* 0x000fc800078e0045 */
[----:B------:R-:W5:Y:S01]  /*39cb0*/  @!P1 LD.E.128 R4, desc[UR36][R4.64] ;  /* 0x0000002404049980 */ /* 0x000f62000c101d00 */
[----:B------:R-:W-:-:S07]  /*39cc0*/  IMAD.MOV.U32 R8, RZ, RZ, R14 ;  /* 0x000000ffff087224 */ /* 0x000fce00078e000e */
[----:B-----5:R-:W-:Y:S05]  /*39cd0*/  WARPSYNC.COLLECTIVE R15, `(.L_x_7092) ;  /* 0x000000000f087348 */ /* 0x020fea0003c00000 */
[----:B------:R0:W1:Y:S02]  /*39ce0*/  SHFL.IDX P6, R14, R13, R12, R11 ;  /* 0x0000000c0d0e7389 */ /* 0x00006400000c000b */
[----:B01---5:R-:W-:Y:S01]  /*39cf0*/  ENDCOLLECTIVE ;  /* 0x000000000000791b */ /* 0x023fe20003800000 */
.L_x_7092:
[----:B------:R-:W-:-:S05]  /*39d00*/  @!P1 IADD3 R14, P2, R14, R9, RZ ;  /* 0x000000090e0e9210 */ /* 0x000fca0007f5e0ff */
[----:B------:R-:W-:Y:S02]  /*39d10*/  @!P1 IMAD.X R9, R8, 0x1, R21, P2 ;  /* 0x0000000108099824 */ /* 0x000fe400010e0615 */
[----:B------:R-:W-:-:S06]  /*39d20*/  @!P1 IMAD.MOV.U32 R8, RZ, RZ, R14 ;  /* 0x000000ffff089224 */ /* 0x000fcc00078e000e */
[----:B------:R-:W2:Y:S01]  /*39d30*/  @!P1 LD.E.128 R8, desc[UR36][R8.64] ;  /* 0x0000002408089980 */ /* 0x000ea2000c101d00 */
[----:B------:R-:W-:Y:S01]  /*39d40*/  CS2R R64, SRZ ;  /* 0x0000000000407805 */ /* 0x000fe2000001ff00 */
[----:B------:R-:W-:Y:S02]  /*39d50*/  IMAD.MOV.U32 R13, RZ, RZ, R27 ;  /* 0x000000ffff0d7224 */ /* 0x000fe400078e001b */
[----:B------:R-:W-:Y:S01]  /*39d60*/  IMAD.MOV.U32 R12, RZ, RZ, 0x1 ;  /* 0x00000001ff0c7424 */ /* 0x000fe200078e00ff */
[----:B------:R-:W-:Y:S02]  /*39d70*/  CS2R R20, SRZ ;  /* 0x0000000000147805 */ /* 0x000fe4000001ff00 */
[----:B------:R-:W-:Y:S02]  /*39d80*/  CS2R R60, SRZ ;  /* 0x00000000003c7805 */ /* 0x000fe4000001ff00 */
[----:B------:R-:W-:Y:S01]  /*39d90*/  CS2R R62, SRZ ;  /* 0x00000000003e7805 */ /* 0x000fe2000001ff00 */
[----:B--2---:R-:W-:-:S02]  /*39da0*/  @!P1 IMAD.MOV.U32 R65, RZ, RZ, R11 ;  /* 0x000000ffff419224 */ /* 0x004fc400078e000b */
[----:B------:R-:W-:-:S07]  /*39db0*/  IMAD.MOV.U32 R11, RZ, RZ, 0x1c1f ;  /* 0x00001c1fff0b7424 */ /* 0x000fce00078e00ff */
[----:B------:R-:W-:Y:S05]  /*39dc0*/  WARPSYNC.COLLECTIVE R15, `(.L_x_7093) ;  /* 0x000000000f087348 */ /* 0x000fea0003c00000 */
[----:B------:R0:W1:Y:S02]  /*39dd0*/  SHFL.IDX P6, R14, R13, R12, R11 ;  /* 0x0000000c0d0e7389 */ /* 0x00006400000c000b */
[----:B01----:R-:W-:Y:S01]  /*39de0*/  ENDCOLLECTIVE ;  /* 0x000000000000791b */ /* 0x003fe20003800000 */
.L_x_7093:
[----:B------:R-:W-:Y:S02]  /*39df0*/  IMAD.MOV.U32 R13, RZ, RZ, R34 ;  /* 0x000000ffff0d7224 */ /* 0x000fe400078e0022 */
[----:B------:R-:W-:-:S07]  /*39e00*/  IMAD.MOV.U32 R24, RZ, RZ, R14 ;  /* 0x000000ffff187224 */ /* 0x000fce00078e000e */
[----:B------:R-:W-:Y:S05]  /*39e10*/  WARPSYNC.COLLECTIVE R15, `(.L_x_7094) ;  /* 0x000000000f087348 */ /* 0x000fea0003c00000 */
[----:B------:R0:W1:Y:S02]  /*39e20*/  SHFL.IDX P6, R14, R13, R12, R11 ;  /* 0x0000000c0d0e7389 */ /* 0x00006400000c000b */
[----:B01----:R-:W-:Y:S01]  /*39e30*/  ENDCOLLECTIVE ;  /* 0x000000000000791b */ /* 0x003fe20003800000 */
.L_x_7094:
[----:B------:R-:W-:Y:S02]  /*39e40*/  IMAD.MOV.U32 R13, RZ, RZ, R25 ;  /* 0x000000ffff0d7224 */ /* 0x000fe400078e0019 */
[----:B------:R-:W-:-:S07]  /*39e50*/  IMAD.MOV.U32 R26, RZ, RZ, R14 ;  /* 0x000000ffff1a7224 */ /* 0x000fce00078e000e */
[----:B------:R-:W-:Y:S05]  /*39e60*/  WARPSYNC.COLLECTIVE R15, `(.L_x_7095) ;  /* 0x000000000f087348 */ /* 0x000fea0003c00000 */
[----:B------:R0:W1:Y:S02]  /*39e70*/  SHFL.IDX P6, R14, R13, R12, R11 ;  /* 0x0000000c0d0e7389 */ /* 0x00006400000c000b */
[----:B01----:R-:W-:Y:S01]  /*39e80*/  ENDCOLLECTIVE ;  /* 0x000000000000791b */ /* 0x003fe20003800000 */
.L_x_7095:
[----:B------:R-:W-:Y:S02]  /*39e90*/  @!P1 IMAD.MOV.U32 R20, RZ, RZ, R6 ;  /* 0x000000ffff149224 */ /* 0x000fe400078e0006 */
[----:B------:R-:W-:Y:S02]  /*39ea0*/  @!P1 IMAD.MOV.U32 R21, RZ, RZ, R7 ;  /* 0x000000ffff159224 */ /* 0x000fe400078e0007 */
[----:B------:R-:W-:Y:S02]  /*39eb0*/  @!P1 IMAD.MOV.U32 R60, RZ, RZ, R4 ;  /* 0x000000ffff3c9224 */ /* 0x000fe400078e0004 */
[----:B------:R-:W-:Y:S02]  /*39ec0*/  @!P1 IMAD.MOV.U32 R61, RZ, RZ, R5 ;  /* 0x000000ffff3d9224 */ /* 0x000fe400078e0005 */
[----:B------:R-:W-:Y:S02]  /*39ed0*/  IMAD.MOV.U32 R4, RZ, RZ, R20 ;  /* 0x000000ffff047224 */ /* 0x000fe400078e0014 */
[----:B------:R-:W-:-:S02]  /*39ee0*/  IMAD.MOV.U32 R5, RZ, RZ, R21 ;  /* 0x000000ffff057224 */ /* 0x000fc400078e0015 */
[----:B------:R-:W-:Y:S01]  /*39ef0*/  IMAD.MOV.U32 R13, RZ, RZ, R69 ;  /* 0x000000ffff0d7224 */ /* 0x000fe200078e0045 */
[----:B------:R-:W-:Y:S01]  /*39f00*/  PRMT R70, R70, 0x5410, R4 ;  /* 0x0000541046467816 */ /* 0x000fe20000000004 */
[----:B------:R-:W-:Y:S01]  /*39f10*/  IMAD.MOV.U32 R4, RZ, RZ, R60 ;  /* 0x000000ffff047224 */ /* 0x000fe200078e003c */
[----:B------:R-:W-:Y:S01]  /*39f20*/  PRMT R79, R79, 0x5410, R5 ;  /* 0x000054104f4f7816 */ /* 0x000fe20000000005 */
[----:B------:R-:W-:Y:S02]  /*39f30*/  IMAD.MOV.U32 R5, RZ, RZ, R61 ;  /* 0x000000ffff057224 */ /* 0x000fe400078e003d */
[----:B------:R-:W-:-:S07]  /*39f40*/  IMAD.MOV.U32 R25, RZ, RZ, R14 ;  /* 0x000000ffff197224 */ /* 0x000fce00078e000e */
[----:B------:R-:W-:Y:S05]  /*39f50*/  WARPSYNC.COLLECTIVE R15, `(.L_x_7096) ;  /* 0x000000000f087348 */ /* 0x000fea0003c00000 */
[----:B------:R0:W1:Y:S02]  /*39f60*/  SHFL.IDX P6, R14, R13, R12, R11 ;  /* 0x0000000c0d0e7389 */ /* 0x00006400000c000b */
[----:B01----:R-:W-:Y:S01]  /*39f70*/  ENDCOLLECTIVE ;  /* 0x000000000000791b */ /* 0x003fe20003800000 */
.L_x_7096:
[----:B------:R-:W-:Y:S01]  /*39f80*/  @!P1 IMAD.MOV.U32 R64, RZ, RZ, R10 ;  /* 0x000000ffff409224 */ /* 0x000fe200078e000a */
[----:B------:R-:W-:Y:S02]  /*39f90*/  PRMT R70, R4, 0x7610, R70 ;  /* 0x0000761004467816 */ /* 0x000fe40000000046 */
[----:B------:R-:W-:Y:S01]  /*39fa0*/  PRMT R34, R5, 0x7610, R34 ;  /* 0x0000761005227816 */ /* 0x000fe20000000022 */
[----:B------:R-:W-:Y:S02]  /*39fb0*/  IMAD.MOV.U32 R4, RZ, RZ, R64 ;  /* 0x000000ffff047224 */ /* 0x000fe400078e0040 */
[----:B------:R-:W-:Y:S02]  /*39fc0*/  IMAD.MOV.U32 R5, RZ, RZ, R65 ;  /* 0x000000ffff057224 */ /* 0x000fe400078e0041 */
[----:B------:R-:W-:Y:S02]  /*39fd0*/  @!P1 IMAD.MOV.U32 R62, RZ, RZ, R8 ;  /* 0x000000ffff3e9224 */ /* 0x000fe400078e0008 */
[----:B------:R-:W-:Y:S01]  /*39fe0*/  @!P1 IMAD.MOV.U32 R63, RZ, RZ, R9 ;  /* 0x000000ffff3f9224 */ /* 0x000fe200078e0009 */
[----:B------:R-:W-:Y:S01]  /*39ff0*/  PRMT R34, R34, 0x5410, R4 ;  /* 0x0000541022227816 */ /* 0x000fe20000000004 */
[----:B------:R-:W-:Y:S01]  /*3a000*/  IMAD.MOV.U32 R4, RZ, RZ, R62 ;  /* 0x000000ffff047224 */ /* 0x000fe200078e003e */
[----:B------:R-:W-:Y:S01]  /*3a010*/  PRMT R69, R5, 0x7610, R69 ;  /* 0x0000761005457816 */ /* 0x000fe20000000045 */
[----:B------:R-:W-:Y:S01]  /*3a020*/  IMAD.MOV.U32 R5, RZ, RZ, R63 ;  /* 0x000000ffff057224 */ /* 0x000fe200078e003f */
[----:B------:R-:W-:-:S02]  /*3a030*/  CS2R R6, SRZ ;  /* 0x0000000000067805 */ /* 0x000fc4000001ff00 */
[----:B------:R-:W-:Y:S02]  /*3a040*/  PRMT R83, R4, 0x7610, R83 ;  /* 0x0000761004537816 */ /* 0x000fe40000000053 */
[----:B------:R-:W-:Y:S01]  /*3a050*/  PRMT R87, R5, 0x7610, R87 ;  /* 0x0000761005577816 */ /* 0x000fe20000000057 */
[----:B------:R-:W-:Y:S06]  /*3a060*/  BRA `(.L_x_7097) ;  /* 0xfffffd6800bc7947 */ /* 0x000fec000383ffff */
.L_x_6783:
[----:B0-----:R0:W1:Y:S02]  /*3a070*/  SYNCS.PHASECHK.TRANS64.TRYWAIT P1, [R2+URZ+0x38800], R13 ;  /* 0x0388000d020075a7 */ /* 0x001064000802017f */
[----:B-1----:R-:W-:Y:S05]  /*3a080*/  @!P1 NANOSLEEP.SYNCS 0x989680 ;  /* 0x009896800000995d */ /* 0x002fea0003900000 */
[----:B------:R-:W1:Y:S02]  /*3a090*/  @!P1 SYNCS.PHASECHK.TRANS64 P1, [R2+URZ+0x38800], R13 ;  /* 0x0388000d020095a7 */ /* 0x000e64000802007f */
[----:B-1----:R-:W-:Y:S05]  /*3a0a0*/  @!P1 BRA `(.L_x_6783) ;  /* 0xfffffffc00f09947 */ /* 0x002fea000383ffff */
[----:B------:R-:W-:Y:S05]  /*3a0b0*/  BRA `(.L_x_7098) ;  /* 0xfffffd6c00187947 */ /* 0x000fea000383ffff */
.L_x_6797:
[----:B-1----:R1:W2:Y:S02]  /*3a0c0*/  SYNCS.PHASECHK.TRANS64.TRYWAIT P0, [R2+URZ], R3 ;  /* 0x00000003020075a7 */ /* 0x0022a4000800017f */
[----:B--2---:R-:W-:Y:S05]  /*3a0d0*/  @!P0 NANOSLEEP.SYNCS 0x989680 ;  /* 0x009896800000895d */ /* 0x004fea0003900000 */
[----:B------:R-:W2:Y:S02]  /*3a0e0*/  @!P0 SYNCS.PHASECHK.TRANS64 P0, [R2+URZ], R3 ;  /* 0x00000003020085a7 */ /* 0x000ea4000800007f */
[----:B--2---:R-:W-:Y:S05]  /*3a0f0*/  @!P0 BRA `(.L_x_6797) ;  /* 0xfffffffc00f08947 */ /* 0x004fea000383ffff */
[----:B------:R-:W-:Y:S05]  /*3a100*/  BRA `(.L_x_6796) ;  /* 0xfffffd8000c07947 */ /* 0x000fea000383ffff */
.L_x_6804:
[----:B-1----:R1:W2:Y:S02]  /*3a110*/  SYNCS.PHASECHK.TRANS64.TRYWAIT P0, [R2+URZ], R3 ;  /* 0x00000003020075a7 */ /* 0x0022a4000800017f */
[----:B--2---:R-:W-:Y:S05]  /*3a120*/  @!P0 NANOSLEEP.SYNCS 0x989680 ;  /* 0x009896800000895d */ /* 0x004fea0003900000 */
[----:B------:R-:W2:Y:S02]  /*3a130*/  @!P0 SYNCS.PHASECHK.TRANS64 P0, [R2+URZ], R3 ;  /* 0x00000003020085a7 */ /* 0x000ea4000800007f */
[----:B--2---:R-:W-:Y:S05]  /*3a140*/  @!P0 BRA `(.L_x_6804) ;  /* 0xfffffffc00f08947 */ /* 0x004fea000383ffff */
[----:B------:R-:W-:Y:S05]  /*3a150*/  BRA `(.L_x_6803) ;  /* 0xfffffd8400cc7947 */ /* 0x000fea000383ffff */
.L_x_6835:
[----:B-1----:R1:W2:Y:S02]  /*3a160*/  SYNCS.PHASECHK.TRANS64.TRYWAIT P0, [R2+URZ], R3 ;  /* 0x00000003020075a7 */ /* 0x0022a4000800017f */
[----:B--2---:R-:W-:Y:S05]  /*3a170*/  @!P0 NANOSLEEP.SYNCS 0x989680 ;  /* 0x009896800000895d */ /* 0x004fea0003900000 */
[----:B------:R-:W2:Y:S02]  /*3a180*/  @!P0 SYNCS.PHASECHK.TRANS64 P0, [R2+URZ], R3 ;  /* 0x00000003020085a7 */ /* 0x000ea4000800007f */
[----:B--2---:R-:W-:Y:S05]  /*3a190*/  @!P0 BRA `(.L_x_6835) ;  /* 0xfffffffc00f08947 */ /* 0x004fea000383ffff */
[----:B------:R-:W-:Y:S05]  /*3a1a0*/  BRA `(.L_x_6834) ;  /* 0xfffffe0400187947 */ /* 0x000fea000383ffff */
.L_x_6842:
[----:B-1----:R1:W2:Y:S02]  /*3a1b0*/  SYNCS.PHASECHK.TRANS64.TRYWAIT P0, [R2+URZ], R3 ;  /* 0x00000003020075a7 */ /* 0x0022a4000800017f */
[----:B--2---:R-:W-:Y:S05]  /*3a1c0*/  @!P0 NANOSLEEP.SYNCS 0x989680 ;  /* 0x009896800000895d */ /* 0x004fea0003900000 */
[----:B------:R-:W2:Y:S02]  /*3a1d0*/  @!P0 SYNCS.PHASECHK.TRANS64 P0, [R2+URZ], R3 ;  /* 0x00000003020085a7 */ /* 0x000ea4000800007f */
[----:B--2---:R-:W-:Y:S05]  /*3a1e0*/  @!P0 BRA `(.L_x_6842) ;  /* 0xfffffffc00f08947 */ /* 0x004fea000383ffff */
[----:B------:R-:W-:Y:S05]  /*3a1f0*/  BRA `(.L_x_6841) ;  /* 0xfffffe0800247947 */ /* 0x000fea000383ffff */
.L_x_6859:
[----:B-1----:R1:W2:Y:S02]  /*3a200*/  SYNCS.PHASECHK.TRANS64.TRYWAIT P0, [R2+URZ], R3 ;  /* 0x00000003020075a7 */ /* 0x0022a4000800017f */
[----:B--2---:R-:W-:Y:S05]  /*3a210*/  @!P0 NANOSLEEP.SYNCS 0x989680 ;  /* 0x009896800000895d */ /* 0x004fea0003900000 */
[----:B------:R-:W2:Y:S02]  /*3a220*/  @!P0 SYNCS.PHASECHK.TRANS64 P0, [R2+URZ], R3 ;  /* 0x00000003020085a7 */ /* 0x000ea4000800007f */
[----:B--2---:R-:W-:Y:S05]  /*3a230*/  @!P0 BRA `(.L_x_6859) ;  /* 0xfffffffc00f08947 */ /* 0x004fea000383ffff */
[----:B------:R-:W-:Y:S05]  /*3a240*/  BRA `(.L_x_6858) ;  /* 0xfffffe74003c7947 */ /* 0x000fea000383ffff */
.L_x_6866:
[----:B-1----:R1:W2:Y:S02]  /*3a250*/  SYNCS.PHASECHK.TRANS64.TRYWAIT P0, [R2+URZ], R3 ;  /* 0x00000003020075a7 */ /* 0x0022a4000800017f */
[----:B--2---:R-:W-:Y:S05]  /*3a260*/  @!P0 NANOSLEEP.SYNCS 0x989680 ;  /* 0x009896800000895d */ /* 0x004fea0003900000 */
[----:B------:R-:W2:Y:S02]  /*3a270*/  @!P0 SYNCS.PHASECHK.TRANS64 P0, [R2+URZ], R3 ;  /* 0x00000003020085a7 */ /* 0x000ea4000800007f */
[----:B--2---:R-:W-:Y:S05]  /*3a280*/  @!P0 BRA `(.L_x_6866) ;  /* 0xfffffffc00f08947 */ /* 0x004fea000383ffff */
[----:B------:R-:W-:Y:S05]  /*3a290*/  BRA `(.L_x_6865) ;  /* 0xfffffe7800487947 */ /* 0x000fea000383ffff */
.L_x_6930:
[----:B------:R-:W0:Y:S01]  /*3a2a0*/  S2R R12, SR_TID.X ;  /* 0x00000000000c7919 */ /* 0x000e220000002100 */
[----:B------:R-:W-:Y:S01]  /*3a2b0*/  BSSY B1, `(.L_x_7099) ;  /* 0x000000a000017945 */ /* 0x000fe20003800000 */
[----:B------:R-:W-:Y:S02]  /*3a2c0*/  IMAD.MOV.U32 R11, RZ, RZ, 0x1f ;  /* 0x0000001fff0b7424 */ /* 0x000fe400078e00ff */
        /* <DEDUP_REMOVED lines=8> */
.L_x_7100:
[----:B------:R-:W-:Y:S05]  /*3a350*/  BSYNC B1 ;  /* 0x0000000000017941 */ /* 0x000fea0003800000 */
.L_x_7099:
[----:B------:R-:W-:Y:S05]  /*3a360*/  BRA `(.L_x_7101) ;  /* 0xffffff7400647947 */ /* 0x000fea000383ffff */
.L_x_6932:
[----:B------:R-:W-:Y:S01]  /*3a370*/  BSSY B1, `(.L_x_7102) ;  /* 0x0000006000017945 */ /* 0x000fe20003800000 */
[----:B------:R-:W-:-:S07]  /*3a380*/  IMAD.MOV.U32 R15, RZ, RZ, -0x1 ;  /* 0xffffffffff0f7424 */ /* 0x000fce00078e00ff */
[----:B0-----:R-:W-:Y:S05]  /*3a390*/  WARPSYNC.COLLECTIVE R15, `(.L_x_7103) ;  /* 0x000000000f0c7348 */ /* 0x001fea0003c00000 */
[----:B------:R-:W-:Y:S02]  /*3a3a0*/  ELECT P6, UR62, PT ;  /* 0x00000000003e782f */ /* 0x000fe400038c0000 */
[----:B------:R-:W-:Y:S01]  /*3a3b0*/  MOV R14, UR62 ;  /* 0x0000003e000e7c02 */ /* 0x000fe20008000f00 */
[----:B0-----:R-:W-:Y:S10]  /*3a3c0*/  ENDCOLLECTIVE ;  /* 0x000000000000791b */ /* 0x001ff40003800000 */
.L_x_7103:
[----:B------:R-:W-:Y:S05]  /*3a3d0*/  BSYNC B1 ;  /* 0x0000000000017941 */ /* 0x000fea0003800000 */
.L_x_7102:
[----:B------:R-:W-:Y:S05]  /*3a3e0*/  BRA `(.L_x_6931) ;  /* 0xffffff74005c7947 */ /* 0x000fea000383ffff */
.L_x_6934:
[----:B0-----:R0:W1:Y:S02]  /*3a3f0*/  SYNCS.PHASECHK.TRANS64.TRYWAIT P0, [R18+URZ+0x38820], R3 ;  /* 0x03882003120075a7 */ /* 0x001064000800017f */
[----:B-1----:R-:W-:Y:S05]  /*3a400*/  @!P0 NANOSLEEP.SYNCS 0x989680 ;  /* 0x009896800000895d */ /* 0x002fea0003900000 */
[----:B------:R-:W1:Y:S02]  /*3a410*/  @!P0 SYNCS.PHASECHK.TRANS64 P0, [R18+URZ+0x38820], R3 ;  /* 0x03882003120085a7 */ /* 0x000e64000800007f */
[----:B-1----:R-:W-:Y:S05]  /*3a420*/  @!P0 BRA `(.L_x_6934) ;  /* 0xfffffffc00f08947 */ /* 0x002fea000383ffff */
[----:B------:R-:W-:Y:S05]  /*3a430*/  BRA `(.L_x_7104) ;  /* 0xffffff74006c7947 */ /* 0x000fea000383ffff */
.L_x_6938:
[----:B0-----:R0:W1:Y:S02]  /*3a440*/  SYNCS.PHASECHK.TRANS64.TRYWAIT P0, [R3+URZ+0x388a0], R7 ;  /* 0x0388a007030075a7 */ /* 0x001064000800017f */
[----:B-1----:R-:W-:Y:S05]  /*3a450*/  @!P0 NANOSLEEP.SYNCS 0x989680 ;  /* 0x009896800000895d */ /* 0x002fea0003900000 */
[----:B------:R-:W1:Y:S02]  /*3a460*/  @!P0 SYNCS.PHASECHK.TRANS64 P0, [R3+URZ+0x388a0], R7 ;  /* 0x0388a007030085a7 */ /* 0x000e64000800007f */
[----:B-1----:R-:W-:Y:S05]  /*3a470*/  @!P0 BRA `(.L_x_6938) ;  /* 0xfffffffc00f08947 */ /* 0x002fea000383ffff */
[----:B------:R-:W-:Y:S05]  /*3a480*/  BRA `(.L_x_7105) ;  /* 0xffffff7400847947 */ /* 0x000fea000383ffff */
.L_x_6943:
[----:B-1----:R1:W2:Y:S02]  /*3a490*/  SYNCS.PHASECHK.TRANS64.TRYWAIT P0, [R3+URZ+0x388c0], R7 ;  /* 0x0388c007030075a7 */ /* 0x0022a4000800017f */
[----:B--2---:R-:W-:Y:S05]  /*3a4a0*/  @!P0 NANOSLEEP.SYNCS 0x989680 ;  /* 0x009896800000895d */ /* 0x004fea0003900000 */
[----:B------:R-:W2:Y:S02]  /*3a4b0*/  @!P0 SYNCS.PHASECHK.TRANS64 P0, [R3+URZ+0x388c0], R7 ;  /* 0x0388c007030085a7 */ /* 0x000ea4000800007f */
[----:B--2---:R-:W-:Y:S05]  /*3a4c0*/  @!P0 BRA `(.L_x_6943) ;  /* 0xfffffffc00f08947 */ /* 0x004fea000383ffff */
[----:B------:R-:W-:Y:S05]  /*3a4d0*/  BRA `(.L_x_7106) ;  /* 0xffffff7800007947 */ /* 0x000fea000383ffff */
.L_x_6957:
[----:B0-----:R0:W1:Y:S02]  /*3a4e0*/  SYNCS.PHASECHK.TRANS64.TRYWAIT P1, [R10+URZ+0x388a0], R2 ;  /* 0x0388a0020a0075a7 */ /* 0x001064000802017f */
[----:B-1----:R-:W-:Y:S05]  /*3a4f0*/  @!P1 NANOSLEEP.SYNCS 0x989680 ;  /* 0x009896800000995d */ /* 0x002fea0003900000 */
[----:B------:R-:W1:Y:S02]  /*3a500*/  @!P1 SYNCS.PHASECHK.TRANS64 P1, [R10+URZ+0x388a0], R2 ;  /* 0x0388a0020a0095a7 */ /* 0x000e64000802007f */
[----:B-1----:R-:W-:Y:S05]  /*3a510*/  @!P1 BRA `(.L_x_6957) ;  /* 0xfffffffc00f09947 */ /* 0x002fea000383ffff */
[----:B------:R-:W-:Y:S05]  /*3a520*/  BRA `(.L_x_7107) ;  /* 0xffffff8000647947 */ /* 0x000fea000383ffff */
.L_x_6962:
[----:B-1----:R1:W2:Y:S02]  /*3a530*/  SYNCS.PHASECHK.TRANS64.TRYWAIT P1, [R10+URZ+0x388c0], R2 ;  /* 0x0388c0020a0075a7 */ /* 0x0022a4000802017f */
[----:B--2---:R-:W-:Y:S05]  /*3a540*/  @!P1 NANOSLEEP.SYNCS 0x989680 ;  /* 0x009896800000995d */ /* 0x004fea0003900000 */
[----:B------:R-:W2:Y:S02]  /*3a550*/  @!P1 SYNCS.PHASECHK.TRANS64 P1, [R10+URZ+0x388c0], R2 ;  /* 0x0388c0020a0095a7 */ /* 0x000ea4000802007f */
[----:B--2---:R-:W-:Y:S05]  /*3a560*/  @!P1 BRA `(.L_x_6962) ;  /* 0xfffffffc00f09947 */ /* 0x004fea000383ffff */
[----:B------:R-:W-:Y:S05]  /*3a570*/  BRA `(.L_x_7108) ;  /* 0xffffff8000dc7947 */ /* 0x000fea000383ffff */
.L_x_6992:
[----:B------:R-:W-:Y:S01]  /*3a580*/  SHF.R.U32.HI R11, RZ, 0x5, R21 ;  /* 0x00000005ff0b7819 */ /* 0x000fe20000011615 */
[----:B------:R-:W-:Y:S01]  /*3a590*/  BSSY B0, `(.L_x_7109) ;  /* 0x0000009000007945 */ /* 0x000fe20003800000 */
[----:B------:R-:W-:Y:S02]  /*3a5a0*/  IMAD.MOV.U32 R12, RZ, RZ, RZ ;  /* 0x000000ffff0c7224 */ /* 0x000fe400078e00ff */
[----:B------:R-:W-:Y:S01]  /*3a5b0*/  LOP3.LUT R11, R11, 0x3, RZ, 0xc0, !PT ;  /* 0x000000030b0b7812 */ /* 0x000fe200078ec0ff */
[----:B------:R-:W-:-:S04]  /*3a5c0*/  IMAD.MOV.U32 R15, RZ, RZ, -0x1 ;  /* 0xffffffffff0f7424 */ /* 0x000fc800078e00ff */
[----:B------:R-:W-:Y:S02]  /*3a5d0*/  IMAD.MOV.U32 R13, RZ, RZ, R11 ;  /* 0x000000ffff0d7224 */ /* 0x000fe400078e000b */
[----:B------:R-:W-:-:S07]  /*3a5e0*/  IMAD.MOV.U32 R11, RZ, RZ, 0x1f ;  /* 0x0000001fff0b7424 */ /* 0x000fce00078e00ff */
[----:B------:R-:W-:Y:S05]  /*3a5f0*/  WARPSYNC.COLLECTIVE R15, `(.L_x_7110) ;  /* 0x000000000f087348 */ /* 0x000fea0003c00000 */
[----:B------:R0:W1:Y:S02]  /*3a600*/  SHFL.IDX P6, R14, R13, R12, R11 ;  /* 0x0000000c0d0e7389 */ /* 0x00006400000c000b */
[----:B01----:R-:W-:Y:S01]  /*3a610*/  ENDCOLLECTIVE ;  /* 0x000000000000791b */ /* 0x003fe20003800000 */
.L_x_7110:
[----:B------:R-:W-:Y:S05]  /*3a620*/  BSYNC B0 ;  /* 0x0000000000007941 */ /* 0x000fea0003800000 */
.L_x_7109:
[----:B------:R-:W-:Y:S05]  /*3a630*/  BRA `(.L_x_7111) ;  /* 0xffffff9c00747947 */ /* 0x000fea000383ffff */
.L_x_6995:
[----:B0-----:R0:W1:Y:S02]  /*3a640*/  SYNCS.PHASECHK.TRANS64.TRYWAIT P0, [R25+URZ+0x38840], R0 ;  /* 0x03884000190075a7 */ /* 0x001064000800017f */
[----:B-1----:R-:W-:Y:S05]  /*3a650*/  @!P0 NANOSLEEP.SYNCS 0x989680 ;  /* 0x009896800000895d */ /* 0x002fea0003900000 */
[----:B------:R-:W1:Y:S02]  /*3a660*/  @!P0 SYNCS.PHASECHK.TRANS64 P0, [R25+URZ+0x38840], R0 ;  /* 0x03884000190085a7 */ /* 0x000e64000800007f */
[----:B-1----:R-:W-:Y:S05]  /*3a670*/  @!P0 BRA `(.L_x_6995) ;  /* 0xfffffffc00f08947 */ /* 0x002fea000383ffff */
[----:B------:R-:W-:Y:S05]  /*3a680*/  BRA `(.L_x_7112) ;  /* 0xffffff9c00a87947 */ /* 0x000fea000383ffff */
.L_x_6996:
        /* <DEDUP_REMOVED lines=8> */
.L_x_7114:
[----:B------:R-:W-:Y:S05]  /*3a710*/  BSYNC B0 ;  /* 0x0000000000007941 */ /* 0x000fea0003800000 */
.L_x_7113:
        /* <DEDUP_REMOVED lines=9> */
.L_x_7115:
[----:B------:R-:W-:Y:S02]  /*3a7b0*/  IMAD.MOV.U32 R13, RZ, RZ, R4 ;  /* 0x000000ffff0d7224 */ /* 0x000fe400078e0004 */
[----:B------:R-:W-:Y:S02]  /*3a7c0*/  IMAD.MOV.U32 R12, RZ, RZ, 0x1 ;  /* 0x00000001ff0c7424 */ /* 0x000fe400078e00ff */
[----:B------:R-:W-:-:S07]  /*3a7d0*/  IMAD.MOV.U32 R3, RZ, RZ, R14 ;  /* 0x000000ffff037224 */ /* 0x000fce00078e000e */
[----:B------:R-:W-:Y:S05]  /*3a7e0*/  WARPSYNC.COLLECTIVE R15, `(.L_x_7116) ;  /* 0x000000000f087348 */ /* 0x000fea0003c00000 */
[----:B------:R0:W1:Y:S02]  /*3a7f0*/  SHFL.IDX P6, R14, R13, R12, R11 ;  /* 0x0000000c0d0e7389 */ /* 0x00006400000c000b */
[----:B01----:R-:W-:Y:S01]  /*3a800*/  ENDCOLLECTIVE ;  /* 0x000000000000791b */ /* 0x003fe20003800000 */
.L_x_7116:
        /* <DEDUP_REMOVED lines=15> */
.L_x_7117:
[----:B------:R-:W-:Y:S02]  /*3a900*/  @P0 IMAD R6, R5, 0x2, R18 ;  /* 0x0000000205060824 */ /* 0x000fe400078e0212 */
[----:B------:R-:W-:Y:S02]  /*3a910*/  IMAD.MOV.U32 R13, RZ, RZ, R4 ;  /* 0x000000ffff0d7224 */ /* 0x000fe400078e0004 */
[----:B------:R-:W-:Y:S02]  /*3a920*/  IMAD.MOV.U32 R12, RZ, RZ, 0x2 ;  /* 0x00000002ff0c7424 */ /* 0x000fe400078e00ff */
[----:B------:R-:W-:-:S07]  /*3a930*/  IMAD.MOV.U32 R3, RZ, RZ, R14 ;  /* 0x000000ffff037224 */ /* 0x000fce00078e000e */
[----:B------:R-:W-:Y:S05]  /*3a940*/  WARPSYNC.COLLECTIVE R15, `(.L_x_7118) ;  /* 0x000000000f087348 */ /* 0x000fea0003c00000 */
[----:B------:R0:W1:Y:S02]  /*3a950*/  SHFL.IDX P6, R14, R13, R12, R11 ;  /* 0x0000000c0d0e7389 */ /* 0x00006400000c000b */
[----:B01----:R-:W-:Y:S01]  /*3a960*/  ENDCOLLECTIVE ;  /* 0x000000000000791b */ /* 0x003fe20003800000 */
.L_x_7118:
        /* <DEDUP_REMOVED lines=15> */
.L_x_7119:
[----:B------:R-:W-:Y:S02]  /*3aa60*/  @P0 IMAD R6, R5, 0x2, R18 ;  /* 0x0000000205060824 */ /* 0x000fe400078e0212 */
[----:B------:R-:W-:Y:S02]  /*3aa70*/  IMAD.MOV.U32 R13, RZ, RZ, R4 ;  /* 0x000000ffff0d7224 */ /* 0x000fe400078e0004 */
[----:B------:R-:W-:Y:S02]  /*3aa80*/  IMAD.MOV.U32 R12, RZ, RZ, 0x3 ;  /* 0x00000003ff0c7424 */ /* 0x000fe400078e00ff */
[----:B------:R-:W-:-:S07]  /*3aa90*/  IMAD.MOV.U32 R3, RZ, RZ, R14 ;  /* 0x000000ffff037224 */ /* 0x000fce00078e000e */
[----:B------:R-:W-:Y:S05]  /*3aaa0*/  WARPSYNC.COLLECTIVE R15, `(.L_x_7120) ;  /* 0x000000000f087348 */ /* 0x000fea0003c00000 */
[----:B------:R0:W1:Y:S02]  /*3aab0*/  SHFL.IDX P6, R14, R13, R12, R11 ;  /* 0x0000000c0d0e7389 */ /* 0x00006400000c000b */
[----:B01----:R-:W-:Y:S01]  /*3aac0*/  ENDCOLLECTIVE ;  /* 0x000000000000791b */ /* 0x003fe20003800000 */
.L_x_7120:
        /* <DEDUP_REMOVED lines=10> */
.L_x_7121:
[----:B------:R-:W-:Y:S01]  /*3ab70*/  @!PT LDS RZ, [RZ] ;  /* 0x00000000fffff984 */ /* 0x000fe20000000800 */
[----:B------:R-:W-:Y:S01]  /*3ab80*/  @!PT LDS RZ, [RZ] ;  /* 0x00000000fffff984 */ /* 0x000fe20000000800 */
[----:B------:R-:W-:Y:S01]  /*3ab90*/  @!PT LDS RZ, [RZ] ;  /* 0x00000000fffff984 */ /* 0x000fe20000000800 */
[----:B------:R0:W-:Y:S01]  /*3aba0*/  @P0 LDGSTS.E.BYPASS.LTC128B.128 [R6+0x23400], desc[UR36][R2.64], !P2 ;  /* 0x2340000002060fae */ /* 0x0001e2000d101d64 */
[----:B------:R-:W-:Y:S01]  /*3abb0*/  IMAD.MOV.U32 R0, RZ, RZ, R14 ;  /* 0x000000ffff007224 */ /* 0x000fe200078e000e */
[----:B------:R-:W-:Y:S06]  /*3abc0*/  BRA `(.L_x_7122) ;  /* 0xffffff9c00547947 */ /* 0x000fec000383ffff */
.L_x_7001:
        /* <DEDUP_REMOVED lines=9> */
.L_x_7123:
        /* <DEDUP_REMOVED lines=10> */
.L_x_7124:
[----:B------:R-:W-:Y:S02]  /*3ad00*/  IMAD.MOV.U32 R13, RZ, RZ, R2 ;  /* 0x000000ffff0d7224 */ /* 0x000fe400078e0002 */
[----:B------:R-:W-:Y:S02]  /*3ad10*/  IMAD.MOV.U32 R12, RZ, RZ, 0x1 ;  /* 0x00000001ff0c7424 */ /* 0x000fe400078e00ff */
[----:B------:R-:W-:-:S07]  /*3ad20*/  IMAD.MOV.U32 R4, RZ, RZ, R14 ;  /* 0x000000ffff047224 */ /* 0x000fce00078e000e */
[----:B------:R-:W-:Y:S05]  /*3ad30*/  WARPSYNC.COLLECTIVE R15, `(.L_x_7125) ;  /* 0x000000000f087348 */ /* 0x000fea0003c00000 */
[----:B------:R0:W1:Y:S02]  /*3ad40*/  SHFL.IDX P6, R14, R13, R12, R11 ;  /* 0x0000000c0d0e7389 */ /* 0x00006400000c000b */
[----:B01----:R-:W-:Y:S01]  /*3ad50*/  ENDCOLLECTIVE ;  /* 0x000000000000791b */ /* 0x003fe20003800000 */
.L_x_7125:
        /* <DEDUP_REMOVED lines=12> */
.L_x_7126:
[----:B------:R-:W-:Y:S02]  /*3ae20*/  IMAD.MOV.U32 R13, RZ, RZ, R2 ;  /* 0x000000ffff0d7224 */ /* 0x000fe400078e0002 */
[----:B------:R-:W-:Y:S02]  /*3ae30*/  IMAD.MOV.U32 R12, RZ, RZ, 0x2 ;  /* 0x00000002ff0c7424 */ /* 0x000fe400078e00ff */
[----:B------:R-:W-:-:S07]  /*3ae40*/  IMAD.MOV.U32 R5, RZ, RZ, R14 ;  /* 0x000000ffff057224 */ /* 0x000fce00078e000e */
[----:B------:R-:W-:Y:S05]  /*3ae50*/  WARPSYNC.COLLECTIVE R15, `(.L_x_7127) ;  /* 0x000000000f087348 */ /* 0x000fea0003c00000 */
[----:B------:R0:W1:Y:S02]  /*3ae60*/  SHFL.IDX P6, R14, R13, R12, R11 ;  /* 0x0000000c0d0e7389 */ /* 0x00006400000c000b */
[----:B01----:R-:W-:Y:S01]  /*3ae70*/  ENDCOLLECTIVE ;  /* 0x000000000000791b */ /* 0x003fe20003800000 */
.L_x_7127:
        /* <DEDUP_REMOVED lines=10> */
.L_x_7128:
        /* <DEDUP_REMOVED lines=11> */
.L_x_7129:
        /* <DEDUP_REMOVED lines=14> */
.L_x_7130:
[----:B------:R-:W-:Y:S01]  /*3b0b0*/  IMAD.MOV.U32 R0, RZ, RZ, R14 ;  /* 0x000000ffff007224 */ /* 0x000fe200078e000e */
[----:B------:R-:W-:Y:S06]  /*3b0c0*/  BRA `(.L_x_7131) ;  /* 0xffffffa000687947 */ /* 0x000fec000383ffff */
.L_x_7005:
        /* <DEDUP_REMOVED lines=45> */
.L_x_7133:
[----:B------:R-:W-:Y:S05]  /*3b3a0*/  BSYNC B0 ;  /* 0x0000000000007941 */ /* 0x000fea0003800000 */
.L_x_7132:
        /* <DEDUP_REMOVED lines=11> */
.L_x_7134:
        /* <DEDUP_REMOVED lines=39> */
.L_x_7135:
        /* <DEDUP_REMOVED lines=8> */
.L_x_7136:
        /* <DEDUP_REMOVED lines=33> */
.L_x_7137:
[----:B------:R-:W-:Y:S02]  /*3b960*/  IMAD.MOV.U32 R13, RZ, RZ, R5 ;  /* 0x000000ffff0d7224 */ /* 0x000fe400078e0005 */
[----:B------:R-:W-:-:S07]  /*3b970*/  IMAD.MOV.U32 R8, RZ, RZ, R14 ;  /* 0x000000ffff087224 */ /* 0x000fce00078e000e */
[----:B------:R-:W-:Y:S05]  /*3b980*/  WARPSYNC.COLLECTIVE R15, `(.L_x_7138) ;  /* 0x000000000f087348 */ /* 0x000fea0003c00000 */
[----:B------:R0:W1:Y:S02]  /*3b990*/  SHFL.IDX P6, R14, R13, R12, R11 ;  /* 0x0000000c0d0e7389 */ /* 0x00006400000c000b */
[----:B01----:R-:W-:Y:S01]  /*3b9a0*/  ENDCOLLECTIVE ;  /* 0x000000000000791b */ /* 0x003fe20003800000 */
.L_x_7138:
        /* <DEDUP_REMOVED lines=23> */
.L_x_7139:
        /* <DEDUP_REMOVED lines=9> */
.L_x_7140:
[----:B------:R-:W-:Y:S01]  /*3bbb0*/  IMAD.MOV.U32 R2, RZ, RZ, R14 ;  /* 0x000000ffff027224 */ /* 0x000fe200078e000e */
[----:B------:R-:W-:Y:S06]  /*3bbc0*/  BRA `(.L_x_7141) ;  /* 0xffffffa4003c7947 */ /* 0x000fec000383ffff */
.L_x_7010:
[----:B-1----:R1:W2:Y:S02]  /*3bbd0*/  SYNCS.PHASECHK.TRANS64.TRYWAIT P0, [R18+URZ+0x38820], R0 ;  /* 0x03882000120075a7 */ /* 0x0022a4000800017f */
[----:B--2---:R-:W-:Y:S05]  /*3bbe0*/  @!P0 NANOSLEEP.SYNCS 0x989680 ;  /* 0x009896800000895d */ /* 0x004fea0003900000 */
[----:B------:R-:W2:Y:S02]  /*3bbf0*/  @!P0 SYNCS.PHASECHK.TRANS64 P0, [R18+URZ+0x38820], R0 ;  /* 0x03882000120085a7 */ /* 0x000ea4000800007f */
[----:B--2---:R-:W-:Y:S05]  /*3bc00*/  @!P0 BRA `(.L_x_7010) ;  /* 0xfffffffc00f08947 */ /* 0x004fea000383ffff */
[----:B------:R-:W-:Y:S05]  /*3bc10*/  BRA `(.L_x_7142) ;  /* 0xffffffa400e47947 */ /* 0x000fea000383ffff */
.L_x_7013:
[----:B-1----:R1:W2:Y:S02]  /*3bc20*/  SYNCS.PHASECHK.TRANS64.TRYWAIT P0, [R25+URZ+0x38860], R0 ;  /* 0x03886000190075a7 */ /* 0x0022a4000800017f */
[----:B--2---:R-:W-:Y:S05]  /*3bc30*/  @!P0 NANOSLEEP.SYNCS 0x989680 ;  /* 0x009896800000895d */ /* 0x004fea0003900000 */
[----:B------:R-:W2:Y:S02]  /*3bc40*/  @!P0 SYNCS.PHASECHK.TRANS64 P0, [R25+URZ+0x38860], R0 ;  /* 0x03886000190085a7 */ /* 0x000ea4000800007f */
[----:B--2---:R-:W-:Y:S05]  /*3bc50*/  @!P0 BRA `(.L_x_7013) ;  /* 0xfffffffc00f08947 */ /* 0x004fea000383ffff */
[----:B------:R-:W-:Y:S05]  /*3bc60*/  BRA `(.L_x_7143) ;  /* 0xffffffa400f07947 */ /* 0x000fea000383ffff */
.L_x_7014:
        /* <DEDUP_REMOVED lines=8> */
.L_x_7145:
[----:B------:R-:W-:Y:S05]  /*3bcf0*/  BSYNC B0 ;  /* 0x0000000000007941 */ /* 0x000fea0003800000 */
.L_x_7144:
        /* <DEDUP_REMOVED lines=15> */
.L_x_7146:
        /* <DEDUP_REMOVED lines=39> */
.L_x_7147:
[----:B------:R-:W-:Y:S02]  /*3c060*/  IMAD.MOV.U32 R13, RZ, RZ, R5 ;  /* 0x000000ffff0d7224 */ /* 0x000fe400078e0005 */
[----:B------:R-:W-:-:S07]  /*3c070*/  IMAD.MOV.U32 R3, RZ, RZ, R14 ;  /* 0x000000ffff037224 */ /* 0x000fce00078e000e */
[----:B------:R-:W-:Y:S05]  /*3c080*/  WARPSYNC.COLLECTIVE R15, `(.L_x_7148) ;  /* 0x000000000f087348 */ /* 0x000fea0003c00000 */
[----:B------:R0:W1:Y:S02]  /*3c090*/  SHFL.IDX P6, R14, R13, R12, R11 ;  /* 0x0000000c0d0e7389 */ /* 0x00006400000c000b */
[----:B01----:R-:W-:Y:S01]  /*3c0a0*/  ENDCOLLECTIVE ;  /* 0x000000000000791b */ /* 0x003fe20003800000 */
.L_x_7148:
        /* <DEDUP_REMOVED lines=29> */
.L_x_7149:
[----:B------:R-:W-:Y:S02]  /*3c280*/  IMAD.MOV.U32 R13, RZ, RZ, R5 ;  /* 0x000000ffff0d7224 */ /* 0x000fe400078e0005 */
[----:B------:R-:W-:-:S07]  /*3c290*/  IMAD.MOV.U32 R7, RZ, RZ, R14 ;  /* 0x000000ffff077224 */ /* 0x000fce00078e000e */
[----:B------:R-:W-:Y:S05]  /*3c2a0*/  WARPSYNC.COLLECTIVE R15, `(.L_x_7150) ;  /* 0x000000000f087348 */ /* 0x000fea0003c00000 */
[----:B------:R0:W1:Y:S02]  /*3c2b0*/  SHFL.IDX P6, R14, R13, R12, R11 ;  /* 0x0000000c0d0e7389 */ /* 0x00006400000c000b */
[----:B01----:R-:W-:Y:S01]  /*3c2c0*/  ENDCOLLECTIVE ;  /* 0x000000000000791b */ /* 0x003fe20003800000 */
.L_x_7150:
        /* <DEDUP_REMOVED lines=29> */
.L_x_7151:
[----:B------:R-:W-:Y:S02]  /*3c4a0*/  IMAD.MOV.U32 R13, RZ, RZ, R5 ;  /* 0x000000ffff0d7224 */ /* 0x000fe400078e0005 */
[----:B------:R-:W-:-:S07]  /*3c4b0*/  IMAD.MOV.U32 R6, RZ, RZ, R14 ;  /* 0x000000ffff067224 */ /* 0x000fce00078e000e */
[----:B------:R-:W-:Y:S05]  /*3c4c0*/  WARPSYNC.COLLECTIVE R15, `(.L_x_7152) ;  /* 0x000000000f087348 */ /* 0x000fea0003c00000 */
[----:B------:R0:W1:Y:S02]  /*3c4d0*/  SHFL.IDX P6, R14, R13, R12, R11 ;  /* 0x0000000c0d0e7389 */ /* 0x00006400000c000b */
[----:B01----:R-:W-:Y:S01]  /*3c4e0*/  ENDCOLLECTIVE ;  /* 0x000000000000791b */ /* 0x003fe20003800000 */
.L_x_7152:
[----:B------:R-:W-:Y:S01]  /*3c4f0*/  IMAD.MOV.U32 R2, RZ, RZ, R14 ;  /* 0x000000ffff027224 */ /* 0x000fe200078e000e */
[----:B------:R-:W-:Y:S06]  /*3c500*/  BRA `(.L_x_7153) ;  /* 0xffffffa400807947 */ /* 0x000fec000383ffff */
.L_x_7021:
[----:B0-----:R0:W1:Y:S02]  /*3c510*/  SYNCS.PHASECHK.TRANS64.TRYWAIT P0, [R6+URZ+0x38840], R25 ;  /* 0x03884019060075a7 */ /* 0x001064000800017f */
[----:B-1----:R-:W-:Y:S05]  /*3c520*/  @!P0 NANOSLEEP.SYNCS 0x989680 ;  /* 0x009896800000895d */ /* 0x002fea0003900000 */
[----:B------:R-:W1:Y:S02]  /*3c530*/  @!P0 SYNCS.PHASECHK.TRANS64 P0, [R6+URZ+0x38840], R25 ;  /* 0x03884019060085a7 */ /* 0x000e64000800007f */
[----:B-1----:R-:W-:Y:S05]  /*3c540*/  @!P0 BRA `(.L_x_7021) ;  /* 0xfffffffc00f08947 */ /* 0x002fea000383ffff */
[----:B------:R-:W-:Y:S05]  /*3c550*/  BRA `(.L_x_7154) ;  /* 0xffffffac00047947 */ /* 0x000fea000383ffff */
.L_x_7022:
        /* <DEDUP_REMOVED lines=8> */
.L_x_7156:
[----:B------:R-:W-:Y:S05]  /*3c5e0*/  BSYNC B1 ;  /* 0x0000000000017941 */ /* 0x000fea0003800000 */
.L_x_7155:
        /* <DEDUP_REMOVED lines=9> */
.L_x_7157:
[----:B------:R-:W-:Y:S02]  /*3c680*/  IMAD.MOV.U32 R13, RZ, RZ, R26 ;  /* 0x000000ffff0d7224 */ /* 0x000fe400078e001a */
[----:B------:R-:W-:Y:S02]  /*3c690*/  IMAD.MOV.U32 R12, RZ, RZ, 0x1 ;  /* 0x00000001ff0c7424 */ /* 0x000fe400078e00ff */
[----:B------:R-:W-:-:S07]  /*3c6a0*/  IMAD.MOV.U32 R2, RZ, RZ, R14 ;  /* 0x000000ffff027224 */ /* 0x000fce00078e000e */
[----:B------:R-:W-:Y:S05]  /*3c6b0*/  WARPSYNC.COLLECTIVE R15, `(.L_x_7158) ;  /* 0x000000000f087348 */ /* 0x000fea0003c00000 */
[----:B------:R0:W1:Y:S02]  /*3c6c0*/  SHFL.IDX P6, R14, R13, R12, R11 ;  /* 0x0000000c0d0e7389 */ /* 0x00006400000c000b */
[----:B01----:R-:W-:Y:S01]  /*3c6d0*/  ENDCOLLECTIVE ;  /* 0x000000000000791b */ /* 0x003fe20003800000 */
.L_x_7158:
        /* <DEDUP_REMOVED lines=11> */
.L_x_7159:
[----:B------:R-:W-:Y:S02]  /*3c790*/  IMAD.MOV.U32 R13, RZ, RZ, R26 ;  /* 0x000000ffff0d7224 */ /* 0x000fe400078e001a */
[----:B------:R-:W-:Y:S02]  /*3c7a0*/  IMAD.MOV.U32 R12, RZ, RZ, 0x2 ;  /* 0x00000002ff0c7424 */ /* 0x000fe400078e00ff */
[----:B------:R-:W-:-:S07]  /*3c7b0*/  IMAD.MOV.U32 R2, RZ, RZ, R14 ;  /* 0x000000ffff027224 */ /* 0x000fce00078e000e */
[----:B------:R-:W-:Y:S05]  /*3c7c0*/  WARPSYNC.COLLECTIVE R15, `(.L_x_7160) ;  /* 0x000000000f087348 */ /* 0x000fea0003c00000 */
[----:B------:R0:W1:Y:S02]  /*3c7d0*/  SHFL.IDX P6, R14, R13, R12, R11 ;  /* 0x0000000c0d0e7389 */ /* 0x00006400000c000b */
[----:B01----:R-:W-:Y:S01]  /*3c7e0*/  ENDCOLLECTIVE ;  /* 0x000000000000791b */ /* 0x003fe20003800000 */
.L_x_7160:
        /* <DEDUP_REMOVED lines=11> */
.L_x_7161:
[----:B------:R-:W-:Y:S02]  /*3c8a0*/  IMAD.MOV.U32 R13, RZ, RZ, R26 ;  /* 0x000000ffff0d7224 */ /* 0x000fe400078e001a */
[----:B------:R-:W-:Y:S02]  /*3c8b0*/  IMAD.MOV.U32 R12, RZ, RZ, 0x3 ;  /* 0x00000003ff0c7424 */ /* 0x000fe400078e00ff */
[----:B------:R-:W-:-:S07]  /*3c8c0*/  IMAD.MOV.U32 R2, RZ, RZ, R14 ;  /* 0x000000ffff027224 */ /* 0x000fce00078e000e */
[----:B------:R-:W-:Y:S05]  /*3c8d0*/  WARPSYNC.COLLECTIVE R15, `(.L_x_7162) ;  /* 0x000000000f087348 */ /* 0x000fea0003c00000 */
[----:B------:R0:W1:Y:S02]  /*3c8e0*/  SHFL.IDX P6, R14, R13, R12, R11 ;  /* 0x0000000c0d0e7389 */ /* 0x00006400000c000b */
[----:B01----:R-:W-:Y:S01]  /*3c8f0*/  ENDCOLLECTIVE ;  /* 0x000000000000791b */ /* 0x003fe20003800000 */
.L_x_7162:
        /* <DEDUP_REMOVED lines=11> */
.L_x_7163:
[----:B------:R-:W-:Y:S01]  /*3c9b0*/  IMAD.MOV.U32 R2, RZ, RZ, R14 ;  /* 0x000000ffff027224 */ /* 0x000fe200078e000e */
[----:B------:R-:W-:Y:S06]  /*3c9c0*/  BRA `(.L_x_7164) ;  /* 0xffffffa8008c7947 */ /* 0x000fec000383ffff */
.L_x_7027:
[----:B----4-:R4:W0:Y:S02]  /*3c9d0*/  SYNCS.PHASECHK.TRANS64.TRYWAIT P0, [R6+URZ+0x38860], R25 ;  /* 0x03886019060075a7 */ /* 0x010824000800017f */
[----:B0-----:R-:W-:Y:S05]  /*3c9e0*/  @!P0 NANOSLEEP.SYNCS 0x989680 ;  /* 0x009896800000895d */ /* 0x001fea0003900000 */
[----:B------:R-:W0:Y:S02]  /*3c9f0*/  @!P0 SYNCS.PHASECHK.TRANS64 P0, [R6+URZ+0x38860], R25 ;  /* 0x03886019060085a7 */ /* 0x000e24000800007f */
[----:B0-----:R-:W-:Y:S05]  /*3ca00*/  @!P0 BRA `(.L_x_7027) ;  /* 0xfffffffc00f08947 */ /* 0x001fea000383ffff */
[----:B------:R-:W-:Y:S05]  /*3ca10*/  BRA `(.L_x_7165) ;  /* 0xffffffa800d87947 */ /* 0x000fea000383ffff */
.L_x_7028:
[----:B------:R-:W-:Y:S01]  /*3ca20*/  BSSY B1, `(.L_x_7166) ;  /* 0x0000008000017945 */ /* 0x000fe20003800000 */
[----:B------:R-:W-:Y:S02]  /*3ca30*/  IMAD.MOV.U32 R13, RZ, RZ, R10 ;  /* 0x000000ffff0d7224 */ /* 0x000fe400078e000a */
[----:B------:R-:W-:Y:S02]  /*3ca40*/  IMAD.MOV.U32 R12, RZ, RZ, RZ ;  /* 0x000000ffff0c7224 */ /* 0x000fe400078e00ff */
[----:B------:R-:W-:Y:S02]  /*3ca50*/  IMAD.MOV.U32 R11, RZ, RZ, 0x181f ;  /* 0x0000181fff0b7424 */ /* 0x000fe400078e00ff */
[----:B------:R-:W-:-:S07]  /*3ca60*/  IMAD.MOV.U32 R15, RZ, RZ, -0x1 ;  /* 0xffffffffff0f7424 */ /* 0x000fce00078e00ff */
[----:B01-34-:R-:W-:Y:S05]  /*3ca70*/  WARPSYNC.COLLECTIVE R15, `(.L_x_7167) ;  /* 0x000000000f087348 */ /* 0x01bfea0003c00000 */
[----:B------:R2:W0:Y:S02]  /*3ca80*/  SHFL.IDX P6, R14, R13, R12, R11 ;  /* 0x0000000c0d0e7389 */ /* 0x00042400000c000b */
[----:B01234-:R-:W-:Y:S01]  /*3ca90*/  ENDCOLLECTIVE ;  /* 0x000000000000791b */ /* 0x01ffe20003800000 */
.L_x_7167:
[----:B------:R-:W-:Y:S05]  /*3caa0*/  BSYNC B1 ;  /* 0x0000000000017941 */ /* 0x000fea0003800000 */
.L_x_7166:
        /* <DEDUP_REMOVED lines=13> */
.L_x_7168:
        /* <DEDUP_REMOVED lines=17> */
.L_x_7169:
        /* <DEDUP_REMOVED lines=16> */
.L_x_7170:
        /* <DEDUP_REMOVED lines=19> */
.L_x_7171:
        /* <DEDUP_REMOVED lines=14> */
.L_x_7172:
        /* <DEDUP_REMOVED lines=16> */
.L_x_7173:
        /* <DEDUP_REMOVED lines=14> */
.L_x_7174:
[----:B------:R-:W-:Y:S05]  /*3d180*/  BRA `(.L_x_7175) ;  /* 0xffffffa8003c7947 */ /* 0x000fea000383ffff */
.L_x_7036:
        /* <DEDUP_REMOVED lines=8> */
.L_x_7177:
[----:B------:R-:W-:Y:S05]  /*3d210*/  BSYNC B0 ;  /* 0x0000000000007941 */ /* 0x000fea0003800000 */
.L_x_7176:
        /* <DEDUP_REMOVED lines=9> */
.L_x_7178:
        /* <DEDUP_REMOVED lines=23> */
.L_x_7179:
[----:B------:R-:W-:Y:S01]  /*3d420*/  IMAD.MOV.U32 R12, RZ, RZ, 0x2 ;  /* 0x00000002ff0c7424 */ /* 0x000fe200078e00ff */
[----:B------:R-:W-:-:S05]  /*3d430*/  SEL R4, R14, RZ, P1 ;  /* 0x000000ff0e047207 */ /* 0x000fca0000800000 */
[----:B------:R-:W-:-:S04]  /*3d440*/  IMAD.IADD R4, R13, 0x1, R4 ;  /* 0x000000010d047824 */ /* 0x000fc800078e0204 */
[----:B------:R-:W-:-:S07]  /*3d450*/  IMAD.MOV.U32 R13, RZ, RZ, R4 ;  /* 0x000000ffff0d7224 */ /* 0x000fce00078e0004 */
[----:B------:R-:W-:Y:S05]  /*3d460*/  WARPSYNC.COLLECTIVE R15, `(.L_x_7180) ;  /* 0x000000000f087348 */ /* 0x000fea0003c00000 */
[----:B------:R0:W1:Y:S02]  /*3d470*/  SHFL.UP P6, R14, R13, R12, R11 ;  /* 0x0400000c0d0e7389 */ /* 0x00006400000c000b */
[----:B01----:R-:W-:Y:S01]  /*3d480*/  ENDCOLLECTIVE ;  /* 0x000000000000791b */ /* 0x003fe20003800000 */
.L_x_7180:
[----:B------:R-:W-:Y:S01]  /*3d490*/  IMAD.MOV.U32 R12, RZ, RZ, 0x4 ;  /* 0x00000004ff0c7424 */ /* 0x000fe200078e00ff */
[----:B------:R-:W-:-:S05]  /*3d4a0*/  SEL R3, R14, RZ, P2 ;  /* 0x000000ff0e037207 */ /* 0x000fca0001000000 */
[----:B------:R-:W-:-:S04]  /*3d4b0*/  IMAD.IADD R2, R4, 0x1, R3 ;  /* 0x0000000104027824 */ /* 0x000fc800078e0203 */
[----:B------:R-:W-:-:S07]  /*3d4c0*/  IMAD.MOV.U32 R13, RZ, RZ, R2 ;  /* 0x000000ffff0d7224 */ /* 0x000fce00078e0002 */
[----:B------:R-:W-:Y:S05]  /*3d4d0*/  WARPSYNC.COLLECTIVE R15, `(.L_x_7181) ;  /* 0x000000000f087348 */ /* 0x000fea0003c00000 */
[----:B------:R0:W1:Y:S02]  /*3d4e0*/  SHFL.UP P6, R14, R13, R12, R11 ;  /* 0x0400000c0d0e7389 */ /* 0x00006400000c000b */
[----:B01----:R-:W-:Y:S01]  /*3d4f0*/  ENDCOLLECTIVE ;  /* 0x000000000000791b */ /* 0x003fe20003800000 */
.L_x_7181:
[----:B------:R-:W-:Y:S01]  /*3d500*/  IMAD.MOV.U32 R12, RZ, RZ, 0x8 ;  /* 0x00000008ff0c7424 */ /* 0x000fe200078e00ff */
[----:B------:R-:W-:-:S05]  /*3d510*/  SEL R3, R14, RZ, P3 ;  /* 0x000000ff0e037207 */ /* 0x000fca0001800000 */
[----:B------:R-:W-:-:S04]  /*3d520*/  IMAD.IADD R3, R2, 0x1, R3 ;  /* 0x0000000102037824 */ /* 0x000fc800078e0203 */
[----:B------:R-:W-:-:S07]  /*3d530*/  IMAD.MOV.U32 R13, RZ, RZ, R3 ;  /* 0x000000ffff0d7224 */ /* 0x000fce00078e0003 */
[----:B------:R-:W-:Y:S05]  /*3d540*/  WARPSYNC.COLLECTIVE R15, `(.L_x_7182) ;  /* 0x000000000f087348 */ /* 0x000fea0003c00000 */
[----:B------:R0:W1:Y:S02]  /*3d550*/  SHFL.UP P6, R14, R13, R12, R11 ;  /* 0x0400000c0d0e7389 */ /* 0x00006400000c000b */
[----:B01----:R-:W-:Y:S01]  /*3d560*/  ENDCOLLECTIVE ;  /* 0x000000000000791b */ /* 0x003fe20003800000 */
.L_x_7182:
[----:B------:R-:W-:Y:S01]  /*3d570*/  IMAD.MOV.U32 R12, RZ, RZ, 0x10 ;  /* 0x00000010ff0c7424 */ /* 0x000fe200078e00ff */
[----:B------:R-:W-:-:S05]  /*3d580*/  SEL R4, R14, RZ, P4 ;  /* 0x000000ff0e047207 */ /* 0x000fca0002000000 */
[----:B------:R-:W-:-:S04]  /*3d590*/  IMAD.IADD R4, R3, 0x1, R4 ;  /* 0x0000000103047824 */ /* 0x000fc800078e0204 */
[----:B------:R-:W-:-:S07]  /*3d5a0*/  IMAD.MOV.U32 R13, RZ, RZ, R4 ;  /* 0x000000ffff0d7224 */ /* 0x000fce00078e0004 */
[----:B------:R-:W-:Y:S05]  /*3d5b0*/  WARPSYNC.COLLECTIVE R15, `(.L_x_7183) ;  /* 0x000000000f087348 */ /* 0x000fea0003c00000 */
[----:B------:R0:W1:Y:S02]  /*3d5c0*/  SHFL.UP P6, R14, R13, R12, R11 ;  /* 0x0400000c0d0e7389 */ /* 0x00006400000c000b */
[----:B01----:R-:W-:Y:S01]  /*3d5d0*/  ENDCOLLECTIVE ;  /* 0x000000000000791b */ /* 0x003fe20003800000 */
.L_x_7183:
        /* <DEDUP_REMOVED lines=8> */
.L_x_7184:
[----:B------:R-:W-:Y:S05]  /*3d660*/  BRA `(.L_x_7185) ;  /* 0xffffffa800d47947 */ /* 0x000fea000383ffff */
.L_x_7039:
[----:B------:R-:W-:Y:S01]  /*3d670*/  BSSY B0, `(.L_x_7186) ;  /* 0x0000007000007945 */ /* 0x000fe20003800000 */
[----:B------:R-:W-:Y:S02]  /*3d680*/  IMAD.MOV.U32 R12, RZ, RZ, 0x1 ;  /* 0x00000001ff0c7424 */ /* 0x000fe400078e00ff */
[----:B------:R-:W-:Y:S02]  /*3d690*/  IMAD.MOV.U32 R11, RZ, RZ, RZ ;  /* 0x000000ffff0b7224 */ /* 0x000fe400078e00ff */
[----:B------:R-:W-:-:S07]  /*3d6a0*/  IMAD.MOV.U32 R15, RZ, RZ, -0x1 ;  /* 0xffffffffff0f7424 */ /* 0x000fce00078e00ff */
[----:B------:R-:W-:Y:S05]  /*3d6b0*/  WARPSYNC.COLLECTIVE R15, `(.L_x_7187) ;  /* 0x000000000f087348 */ /* 0x000fea0003c00000 */
[----:B------:R0:W1:Y:S02]  /*3d6c0*/  SHFL.UP P6, R14, R13, R12, R11 ;  /* 0x0400000c0d0e7389 */ /* 0x00006400000c000b */
[----:B01----:R-:W-:Y:S01]  /*3d6d0*/  ENDCOLLECTIVE ;  /* 0x000000000000791b */ /* 0x003fe20003800000 */
.L_x_7187:
[----:B------:R-:W-:Y:S05]  /*3d6e0*/  BSYNC B0 ;  /* 0x0000000000007941 */ /* 0x000fea0003800000 */
.L_x_7186:
        /* <DEDUP_REMOVED lines=8> */
.L_x_7188:
[----:B------:R-:W-:Y:S01]  /*3d770*/  IMAD.MOV.U32 R12, RZ, RZ, 0x4 ;  /* 0x00000004ff0c7424 */ /* 0x000fe200078e00ff */
[----:B------:R-:W-:-:S05]  /*3d780*/  SEL R2, R14, RZ, P2 ;  /* 0x000000ff0e027207 */ /* 0x000fca0001000000 */
[----:B------:R-:W-:-:S04]  /*3d790*/  IMAD.IADD R2, R13, 0x1, R2 ;  /* 0x000000010d027824 */ /* 0x000fc800078e0202 */
[----:B------:R-:W-:-:S07]  /*3d7a0*/  IMAD.MOV.U32 R13, RZ, RZ, R2 ;  /* 0x000000ffff0d7224 */ /* 0x000fce00078e0002 */
[----:B------:R-:W-:Y:S05]  /*3d7b0*/  WARPSYNC.COLLECTIVE R15, `(.L_x_7189) ;  /* 0x000000000f087348 */ /* 0x000fea0003c00000 */
[----:B------:R0:W1:Y:S02]  /*3d7c0*/  SHFL.UP P6, R14, R13, R12, R11 ;  /* 0x0400000c0d0e7389 */ /* 0x00006400000c000b */
[----:B01----:R-:W-:Y:S01]  /*3d7d0*/  ENDCOLLECTIVE ;  /* 0x000000000000791b */ /* 0x003fe20003800000 */
.L_x_7189:
[----:B------:R-:W-:Y:S01]  /*3d7e0*/  IMAD.MOV.U32 R12, RZ, RZ, 0x8 ;  /* 0x00000008ff0c7424 */ /* 0x000fe200078e00ff */
[----:B------:R-:W-:-:S05]  /*3d7f0*/  SEL R3, R14, RZ, P3 ;  /* 0x000000ff0e037207 */ /* 0x000fca0001800000 */
[----:B------:R-:W-:-:S04]  /*3d800*/  IMAD.IADD R3, R2, 0x1, R3 ;  /* 0x0000000102037824 */ /* 0x000fc800078e0203 */
[----:B------:R-:W-:-:S07]  /*3d810*/  IMAD.MOV.U32 R13, RZ, RZ, R3 ;  /* 0x000000ffff0d7224 */ /* 0x000fce00078e0003 */
[----:B------:R-:W-:Y:S05]  /*3d820*/  WARPSYNC.COLLECTIVE R15, `(.L_x_7190) ;  /* 0x000000000f087348 */ /* 0x000fea0003c00000 */
[----:B------:R0:W1:Y:S02]  /*3d830*/  SHFL.UP P6, R14, R13, R12, R11 ;  /* 0x0400000c0d0e7389 */ /* 0x00006400000c000b */
[----:B01----:R-:W-:Y:S01]  /*3d840*/  ENDCOLLECTIVE ;  /* 0x000000000000791b */ /* 0x003fe20003800000 */
.L_x_7190:
[----:B------:R-:W-:Y:S01]  /*3d850*/  IMAD.MOV.U32 R12, RZ, RZ, 0x10 ;  /* 0x00000010ff0c7424 */ /* 0x000fe200078e00ff */
[----:B------:R-:W-:-:S05]  /*3d860*/  SEL R4, R14, RZ, P4 ;  /* 0x000000ff0e047207 */ /* 0x000fca0002000000 */
[----:B------:R-:W-:-:S04]  /*3d870*/  IMAD.IADD R4, R3, 0x1, R4 ;  /* 0x0000000103047824 */ /* 0x000fc800078e0204 */
[----:B------:R-:W-:-:S07]  /*3d880*/  IMAD.MOV.U32 R13, RZ, RZ, R4 ;  /* 0x000000ffff0d7224 */ /* 0x000fce00078e0004 */
[----:B------:R-:W-:Y:S05]  /*3d890*/  WARPSYNC.COLLECTIVE R15, `(.L_x_7191) ;  /* 0x000000000f087348 */ /* 0x000fea0003c00000 */
[----:B------:R0:W1:Y:S02]  /*3d8a0*/  SHFL.UP P6, R14, R13, R12, R11 ;  /* 0x0400000c0d0e7389 */ /* 0x00006400000c000b */
[----:B01----:R-:W-:Y:S01]  /*3d8b0*/  ENDCOLLECTIVE ;  /* 0x000000000000791b */ /* 0x003fe20003800000 */
.L_x_7191:
        /* <DEDUP_REMOVED lines=8> */
.L_x_7192:
[----:B------:R-:W-:Y:S05]  /*3d940*/  BRA `(.L_x_7193) ;  /* 0xffffffa800c07947 */ /* 0x000fea000383ffff */
.L_x_7041:
[----:B------:R-:W-:Y:S01]  /*3d950*/  BSSY B0, `(.L_x_7194) ;  /* 0x0000006000007945 */ /* 0x000fe20003800000 */
[----:B------:R-:W-:Y:S01]  /*3d960*/  PLOP3.LUT P6, PT, P6, PT, PT, 0x8, 0x0 ;  /* 0x000000000000781c */ /* 0x000fe200037ce170 */
[----:B------:R-:W-:-:S12]  /*3d970*/  IMAD.MOV.U32 R15, RZ, RZ, -0x1 ;  /* 0xffffffffff0f7424 */ /* 0x000fd800078e00ff */
[----:B0-----:R-:W-:Y:S05]  /*3d980*/  WARPSYNC.COLLECTIVE R15, `(.L_x_7195) ;  /* 0x000000000f087348 */ /* 0x001fea0003c00000 */
[----:B------:R-:W-:Y:S01]  /*3d990*/  VOTE.ANY R14, PT, P6 ;  /* 0x00000000000e7806 */ /* 0x000fe200030e0100 */
[----:B0-----:R-:W-:Y:S06]  /*3d9a0*/  ENDCOLLECTIVE ;  /* 0x000000000000791b */ /* 0x001fec0003800000 */
.L_x_7195:
[----:B------:R-:W-:Y:S05]  /*3d9b0*/  BSYNC B0 ;  /* 0x0000000000007941 */ /* 0x000fea0003800000 */
.L_x_7194:
[----:B------:R-:W-:Y:S02]  /*3d9c0*/  IMAD.MOV.U32 R3, RZ, RZ, R14 ;  /* 0x000000ffff037224 */ /* 0x000fe400078e000e */
[----:B------:R-:W-:Y:S02]  /*3d9d0*/  IMAD.MOV.U32 R13, RZ, RZ, R25 ;  /* 0x000000ffff0d7224 */ /* 0x000fe400078e0019 */
[----:B------:R-:W0:Y:S01]  /*3d9e0*/  POPC R7, R3 ;  /* 0x0000000300077309 */ /* 0x000e220000000000 */
[----:B------:R-:W-:Y:S02]  /*3d9f0*/  IMAD.MOV.U32 R11, RZ, RZ, 0x1f ;  /* 0x0000001fff0b7424 */ /* 0x000fe400078e00ff */
[----:B------:R-:W-:Y:S02]  /*3da00*/  IMAD.MOV.U32 R15, RZ, RZ, -0x1 ;  /* 0xffffffffff0f7424 */ /* 0x000fe400078e00ff */
[----:B0-----:R-:W-:Y:S02]  /*3da10*/  IMAD.MOV.U32 R12, RZ, RZ, R7 ;  /* 0x000000ffff0c7224 */ /* 0x001fe400078e0007 */
[----:B------:R-:W-:-:S07]  /*3da20*/  IMAD.IADD R27, R7, 0x1, R27 ;  /* 0x00000001071b7824 */ /* 0x000fce00078e021b */
[----:B------:R-:W-:Y:S05]  /*3da30*/  WARPSYNC.COLLECTIVE R15, `(.L_x_7196) ;  /* 0x000000000f087348 */ /* 0x000fea0003c00000 */
[----:B------:R0:W1:Y:S02]  /*3da40*/  SHFL.IDX P6, R14, R13, R12, R11 ;  /* 0x0000000c0d0e7389 */ /* 0x00006400000c000b */
[----:B01----:R-:W-:Y:S01]  /*3da50*/  ENDCOLLECTIVE ;  /* 0x000000000000791b */ /* 0x003fe20003800000 */
.L_x_7196:
[----:B------:R-:W-:Y:S02]  /*3da60*/  IMAD.MOV.U32 R13, RZ, RZ, R5 ;  /* 0x000000ffff0d7224 */ /* 0x000fe400078e0005 */
[----:B------:R-:W-:-:S07]  /*3da70*/  IMAD.MOV.U32 R25, RZ, RZ, R14 ;  /* 0x000000ffff197224 */ /* 0x000fce00078e000e */
[----:B------:R-:W-:Y:S05]  /*3da80*/  WARPSYNC.COLLECTIVE R15, `(.L_x_7197) ;  /* 0x000000000f087348 */ /* 0x000fea0003c00000 */
[----:B------:R0:W1:Y:S02]  /*3da90*/  SHFL.IDX P6, R14, R13, R12, R11 ;  /* 0x0000000c0d0e7389 */ /* 0x00006400000c000b */
[----:B01----:R-:W-:Y:S01]  /*3daa0*/  ENDCOLLECTIVE ;  /* 0x000000000000791b */ /* 0x003fe20003800000 */
.L_x_7197:
[----:B------:R-:W-:Y:S01]  /*3dab0*/  IMAD.MOV.U32 R5, RZ, RZ, R14 ;  /* 0x000000ffff057224 */ /* 0x000fe200078e000e */
[----:B------:R-:W-:Y:S06]  /*3dac0*/  BRA `(.L_x_7198) ;  /* 0xffffffa800a07947 */ /* 0x000fec000383ffff */
.L_x_7043:
[----:B------:R-:W-:Y:S01]  /*3dad0*/  BSSY B0, `(.L_x_7199) ;  /* 0x0000007000007945 */ /* 0x000fe20003800000 */
[----:B------:R-:W-:Y:S02]  /*3dae0*/  IMAD.MOV.U32 R13, RZ, RZ, R2 ;  /* 0x000000ffff0d7224 */ /* 0x000fe400078e0002 */
[----:B------:R-:W-:Y:S02]  /*3daf0*/  IMAD.MOV.U32 R11, RZ, RZ, 0x1f ;  /* 0x0000001fff0b7424 */ /* 0x000fe400078e00ff */
[----:B------:R-:W-:-:S07]  /*3db00*/  IMAD.MOV.U32 R15, RZ, RZ, -0x1 ;  /* 0xffffffffff0f7424 */ /* 0x000fce00078e00ff */
[----:B0123--:R-:W-:Y:S05]  /*3db10*/  WARPSYNC.COLLECTIVE R15, `(.L_x_7200) ;  /* 0x000000000f087348 */ /* 0x00ffea0003c00000 */
[----:B------:R4:W0:Y:S02]  /*3db20*/  SHFL.IDX P6, R14, R13, R12, R11 ;  /* 0x0000000c0d0e7389 */ /* 0x00082400000c000b */
[----:B01234-:R-:W-:Y:S01]  /*3db30*/  ENDCOLLECTIVE ;  /* 0x000000000000791b */ /* 0x01ffe20003800000 */
.L_x_7200:
[----:B------:R-:W-:Y:S05]  /*3db40*/  BSYNC B0 ;  /* 0x0000000000007941 */ /* 0x000fea0003800000 */
.L_x_7199:
[----:B------:R-:W-:Y:S01]  /*3db50*/  IMAD.MOV.U32 R24, RZ, RZ, R14 ;  /* 0x000000ffff187224 */ /* 0x000fe200078e000e */
[----:B------:R-:W-:Y:S06]  /*3db60*/  BRA `(.L_x_7042) ;  /* 0xffffffa800907947 */ /* 0x000fec000383ffff */
.L_x_7049:
[----:B-1----:R1:W4:Y:S02]  /*3db70*/  SYNCS.PHASECHK.TRANS64.TRYWAIT P0, [R7+URZ+0x38820], R0 ;  /* 0x03882000070075a7 */ /* 0x002324000800017f */
[----:B----4-:R-:W-:Y:S05]  /*3db80*/  @!P0 NANOSLEEP.SYNCS 0x989680 ;  /* 0x009896800000895d */ /* 0x010fea0003900000 */
[----:B------:R-:W4:Y:S02]  /*3db90*/  @!P0 SYNCS.PHASECHK.TRANS64 P0, [R7+URZ+0x38820], R0 ;  /* 0x03882000070085a7 */ /* 0x000f24000800007f */
[----:B----4-:R-:W-:Y:S05]  /*3dba0*/  @!P0 BRA `(.L_x_7049) ;  /* 0xfffffffc00f08947 */ /* 0x010fea000383ffff */
[----:B------:R-:W-:Y:S05]  /*3dbb0*/  BRA `(.L_x_7201) ;  /* 0xffffffb000e87947 */ /* 0x000fea000383ffff */
.L_x_7050:
        /* <DEDUP_REMOVED lines=11> */
.L_x_7203:
[----:B------:R-:W-:Y:S05]  /*3dc70*/  BSYNC B0 ;  /* 0x0000000000007941 */ /* 0x000fea0003800000 */
.L_x_7202:
[----:B------:R-:W-:Y:S05]  /*3dc80*/  BRA `(.L_x_7204) ;  /* 0xffffffb000d07947 */ /* 0x000fea000383ffff */
.L_x_7051:
[----:B------:R-:W-:Y:S01]  /*3dc90*/  BSSY B0, `(.L_x_7205) ;  /* 0x0000006000007945 */ /* 0x000fe20003800000 */
[----:B------:R-:W-:-:S07]  /*3dca0*/  IMAD.MOV.U32 R15, RZ, RZ, -0x1 ;  /* 0xffffffffff0f7424 */ /* 0x000fce00078e00ff */
[----:B0123--:R-:W-:Y:S05]  /*3dcb0*/  WARPSYNC.COLLECTIVE R15, `(.L_x_7206) ;  /* 0x000000000f0c7348 */ /* 0x00ffea0003c00000 */
[----:B------:R-:W-:Y:S02]  /*3dcc0*/  ELECT P6, UR62, PT ;  /* 0x00000000003e782f */ /* 0x000fe400038c0000 */
[----:B------:R-:W-:Y:S01]  /*3dcd0*/  MOV R14, UR62 ;  /* 0x0000003e000e7c02 */ /* 0x000fe20008000f00 */
[----:B0123--:R-:W-:Y:S10]  /*3dce0*/  ENDCOLLECTIVE ;  /* 0x000000000000791b */ /* 0x00fff40003800000 */
.L_x_7206:
[----:B------:R-:W-:Y:S05]  /*3dcf0*/  BSYNC B0 ;  /* 0x0000000000007941 */ /* 0x000fea0003800000 */
.L_x_7205:
[----:B------:R-:W-:Y:S05]  /*3dd00*/  BRA `(.L_x_7207) ;  /* 0xffffffb000c47947 */ /* 0x000fea000383ffff */
.L_x_7053:
[----:B-1----:R1:W4:Y:S02]  /*3dd10*/  SYNCS.PHASECHK.TRANS64.TRYWAIT P1, [R5+URZ+0x38840], R0 ;  /* 0x03884000050075a7 */ /* 0x002324000802017f */
[----:B----4-:R-:W-:Y:S05]  /*3dd20*/  @!P1 NANOSLEEP.SYNCS 0x989680 ;  /* 0x009896800000995d */ /* 0x010fea0003900000 */
[----:B------:R-:W4:Y:S02]  /*3dd30*/  @!P1 SYNCS.PHASECHK.TRANS64 P1, [R5+URZ+0x38840], R0 ;  /* 0x03884000050095a7 */ /* 0x000f24000802007f */
[----:B----4-:R-:W-:Y:S05]  /*3dd40*/  @!P1 BRA `(.L_x_7053) ;  /* 0xfffffffc00f09947 */ /* 0x010fea000383ffff */
[----:B------:R-:W-:Y:S05]  /*3dd50*/  BRA `(.L_x_7208) ;  /* 0xffffffb000e47947 */ /* 0x000fea000383ffff */
.L_x_7055:
[----:B----4-:R4:W0:Y:S02]  /*3dd60*/  SYNCS.PHASECHK.TRANS64.TRYWAIT P1, [R3+URZ+0x38840], R2 ;  /* 0x03884002030075a7 */ /* 0x010824000802017f */
[----:B0-----:R-:W-:Y:S05]  /*3dd70*/  @!P1 NANOSLEEP.SYNCS 0x989680 ;  /* 0x009896800000995d */ /* 0x001fea0003900000 */
[----:B------:R-:W0:Y:S02]  /*3dd80*/  @!P1 SYNCS.PHASECHK.TRANS64 P1, [R3+URZ+0x38840], R2 ;  /* 0x03884002030095a7 */ /* 0x000e24000802007f */
[----:B0-----:R-:W-:Y:S05]  /*3dd90*/  @!P1 BRA `(.L_x_7055) ;  /* 0xfffffffc00f09947 */ /* 0x001fea000383ffff */
[----:B------:R-:W-:Y:S05]  /*3dda0*/  BRA `(.L_x_7209) ;  /* 0xffffffb000f07947 */ /* 0x000fea000383ffff */
.L_x_7057:
[----:B------:R0:W0:Y:S02]  /*3ddb0*/  SYNCS.PHASECHK.TRANS64.TRYWAIT P1, [R5+URZ+0x38860], R0 ;  /* 0x03886000050075a7 */ /* 0x000024000802017f */
[----:B0-----:R-:W-:Y:S05]  /*3ddc0*/  @!P1 NANOSLEEP.SYNCS 0x989680 ;  /* 0x009896800000995d */ /* 0x001fea0003900000 */
[----:B------:R-:W0:Y:S02]  /*3ddd0*/  @!P1 SYNCS.PHASECHK.TRANS64 P1, [R5+URZ+0x38860], R0 ;  /* 0x03886000050095a7 */ /* 0x000e24000802007f */
[----:B0-----:R-:W-:Y:S05]  /*3dde0*/  @!P1 BRA `(.L_x_7057) ;  /* 0xfffffffc00f09947 */ /* 0x001fea000383ffff */
[----:B------:R-:W-:Y:S05]  /*3ddf0*/  BRA `(.L_x_7210) ;  /* 0xffffffb000ec7947 */ /* 0x000fea000383ffff */
        .type           $_ZN7cutlass13device_kernelIN5flash11enable_sm90INS1_16FlashAttnFwdSm90INS1_25CollectiveMainloopFwdSm90ILi2EN4cute5tupleIJNS5_1CILi1EEES8_S8_EEENS6_IJNS7_ILi64EEESA_SA_EEELi512ENS_6half_tEfNS_4arch4Sm90ELb0ELb1ELb1ELb1ELb1ELb1ELb1ELb0ELb0ELb1ELb1ELb0EEENS1_21CollectiveEpilogueFwdINS6_IJSA_NS7_ILi512EEESA_EEES9_SC_SE_Li256ELb1ELb1ELb1ELb0EEENS1_36VarlenDynamicPersistentTileSchedulerILi64ELi64ELi256ELi128ELb1ELb1ELb1ELb1ELb0ELb1EEEEEEEEEvNT_6ParamsE$_ZZN5flash25CollectiveMainloopFwdSm90ILi2EN4cute5tupleIJNS1_1CILi1EEES4_S4_EEENS2_IJNS3_ILi64EEES6_S6_EEELi512EN7cutlass6half_tEfNS8_4arch4Sm90ELb0ELb1ELb1ELb1ELb1ELb1ELb1ELb0ELb0ELb1ELb1ELb0EE3mmaINS_16FlashAttnFwdSm90ISC_NS_21CollectiveEpilogueFwdINS2_IJS6_NS3_ILi512EEES6_EEES5_S9_SB_Li256ELb1ELb1ELb1ELb0EEENS_36VarlenDynamicPersistentTileSchedulerILi64ELi64ELi256ELi128ELb1ELb1ELb1ELb1ELb0ELb1EEEE13SharedStorageENS1_6TensorINS1_11ArrayEngineIfLm128EEENS1_6LayoutINS2_IJNS2_IJNS3_ILi2EEESR_NS3_ILi32EEEEEES4_S4_EEENS2_IJNS2_IJS4_SR_NS3_ILi4EEEEEENS3_ILi0EEESX_EEEEEEENS_7SoftmaxILi2ELi0EEEEEbRKNSC_6ParamsENS8_13PipelineAsyncILi2EEES17_RNS8_13PipelineStateILj2EEERT0_RT1_iRiRKNS_16SeqlenInfoQKNewKILb1ELb1EEENS2_IJiiiiEEERT_ENKUliT_T0_T1_E_clIZSD_ISM_S10_S12_EbS15_S17_S17_S1A_S1C_S1E_iS1F_S1J_S1K_S1M_EUlRS1N_iE0_NS3_ILb1EEES1U_EEDaiS1N_S1O_S1P_,@function
        .size           $_ZN7cutlass13device_kernelIN5flash11enable_sm90INS1_16FlashAttnFwdSm90INS1_25CollectiveMainloopFwdSm90ILi2EN4cute5tupleIJNS5_1CILi1EEES8_S8_EEENS6_IJNS7_ILi64EEESA_SA_EEELi512ENS_6half_tEfNS_4arch4Sm90ELb0ELb1ELb1ELb1ELb1ELb1ELb1ELb0ELb0ELb1ELb1ELb0EEENS1_21CollectiveEpilogueFwdINS6_IJSA_NS7_ILi512EEESA_EEES9_SC_SE_Li256ELb1ELb1ELb1ELb0EEENS1_36VarlenDynamicPersistentTileSchedulerILi64ELi64ELi256ELi128ELb1ELb1ELb1ELb1ELb0ELb1EEEEEEEEEvNT_6ParamsE$_ZZN5flash25CollectiveMainloopFwdSm90ILi2EN4cute5tupleIJNS1_1CILi1EEES4_S4_EEENS2_IJNS3_ILi64EEES6_S6_EEELi512EN7cutlass6half_tEfNS8_4arch4Sm90ELb0ELb1ELb1ELb1ELb1ELb1ELb1ELb0ELb0ELb1ELb1ELb0EE3mmaINS_16FlashAttnFwdSm90ISC_NS_21CollectiveEpilogueFwdINS2_IJS6_NS3_ILi512EEES6_EEES5_S9_SB_Li256ELb1ELb1ELb1ELb0EEENS_36VarlenDynamicPersistentTileSchedulerILi64ELi64ELi256ELi128ELb1ELb1ELb1ELb1ELb0ELb1EEEE13SharedStorageENS1_6TensorINS1_11ArrayEngineIfLm128EEENS1_6LayoutINS2_IJNS2_IJNS3_ILi2EEESR_NS3_ILi32EEEEEES4_S4_EEENS2_IJNS2_IJS4_SR_NS3_ILi4EEEEEENS3_ILi0EEESX_EEEEEEENS_7SoftmaxILi2ELi0EEEEEbRKNSC_6ParamsENS8_13PipelineAsyncILi2EEES17_RNS8_13PipelineStateILj2EEERT0_RT1_iRiRKNS_16SeqlenInfoQKNewKILb1ELb1EEENS2_IJiiiiEEERT_ENKUliT_T0_T1_E_clIZSD_ISM_S10_S12_EbS15_S17_S17_S1A_S1C_S1E_iS1F_S1J_S1K_S1M_EUlRS1N_iE0_NS3_ILb1EEES1U_EEDaiS1N_S1O_S1P_,(.L_x_15754 - $_ZN7cutlass13device_kernelIN5flash11enable_sm90INS1_16FlashAttnFwdSm90INS1_25CollectiveMainloopFwdSm90ILi2EN4cute5tupleIJNS5_1CILi1EEES8_S8_EEENS6_IJNS7_ILi64EEESA_SA_EEELi512ENS_6half_tEfNS_4arch4Sm90ELb0ELb1ELb1ELb1ELb1ELb1ELb1ELb0ELb0ELb1ELb1ELb0EEENS1_21CollectiveEpilogueFwdINS6_IJSA_NS7_ILi512EEESA_EEES9_SC_SE_Li256ELb1ELb1ELb1ELb0EEENS1_36VarlenDynamicPersistentTileSchedulerILi64ELi64ELi256ELi128ELb1ELb1ELb1ELb1ELb0ELb1EEEEEEEEEvNT_6ParamsE$_ZZN5flash25CollectiveMainloopFwdSm90ILi2EN4cute5tupleIJNS1_1CILi1EEES4_S4_EEENS2_IJNS3_ILi64EEES6_S6_EEELi512EN7cutlass6half_tEfNS8_4arch4Sm90ELb0ELb1ELb1ELb1ELb1ELb1ELb1ELb0ELb0ELb1ELb1ELb0EE3mmaINS_16FlashAttnFwdSm90ISC_NS_21CollectiveEpilogueFwdINS2_IJS6_NS3_ILi512EEES6_EEES5_S9_SB_Li256ELb1ELb1ELb1ELb0EEENS_36VarlenDynamicPersistentTileSchedulerILi64ELi64ELi256ELi128ELb1ELb1ELb1ELb1ELb0ELb1EEEE13SharedStorageENS1_6TensorINS1_11ArrayEngineIfLm128EEENS1_6LayoutINS2_IJNS2_IJNS3_ILi2EEESR_NS3_ILi32EEEEEES4_S4_EEENS2_IJNS2_IJS4_SR_NS3_ILi4EEEEEENS3_ILi0EEESX_EEEEEEENS_7SoftmaxILi2ELi0EEEEEbRKNSC_6ParamsENS8_13PipelineAsyncILi2EEES17_RNS8_13PipelineStateILj2EEERT0_RT1_iRiRKNS_16SeqlenInfoQKNewKILb1ELb1EEENS2_IJiiiiEEERT_ENKUliT_T0_T1_E_clIZSD_ISM_S10_S12_EbS15_S17_S17_S1A_S1C_S1E_iS1F_S1J_S1K_S1M_EUlRS1N_iE0_NS3_ILb1EEES1U_EEDaiS1N_S1O_S1P_)
$_ZN7cutlass13device_kernelIN5flash11enable_sm90INS1_16FlashAttnFwdSm90INS1_25CollectiveMainloopFwdSm90ILi2EN4cute5tupleIJNS5_1CILi1EEES8_S8_EEENS6_IJNS7_ILi64EEESA_SA_EEELi512ENS_6half_tEfNS_4arch4Sm90ELb0ELb1ELb1ELb1ELb1ELb1ELb1ELb0ELb0ELb1ELb1ELb0EEENS1_21CollectiveEpilogueFwdINS6_IJSA_NS7_ILi512EEESA_EEES9_SC_SE_Li256ELb1ELb1ELb1ELb0EEENS1_36VarlenDynamicPersistentTileSchedulerILi64ELi64ELi256ELi128ELb1ELb1ELb1ELb1ELb0ELb1EEEEEEEEEvNT_6ParamsE$_ZZN5flash25CollectiveMainloopFwdSm90ILi2EN4cute5tupleIJNS1_1CILi1EEES4_S4_EEENS2_IJNS3_ILi64EEES6_S6_EEELi512EN7cutlass6half_tEfNS8_4arch4Sm90ELb0ELb1ELb1ELb1ELb1ELb1ELb1ELb0ELb0ELb1ELb1ELb0EE3mmaINS_16FlashAttnFwdSm90ISC_NS_21CollectiveEpilogueFwdINS2_IJS6_NS3_ILi512EEES6_EEES5_S9_SB_Li256ELb1ELb1ELb1ELb0EEENS_36VarlenDynamicPersistentTileSchedulerILi64ELi64ELi256ELi128ELb1ELb1ELb1ELb1ELb0ELb1EEEE13SharedStorageENS1_6TensorINS1_11ArrayEngineIfLm128EEENS1_6LayoutINS2_IJNS2_IJNS3_ILi2EEESR_NS3_ILi32EEEEEES4_S4_EEENS2_IJNS2_IJS4_SR_NS3_ILi4EEEEEENS3_ILi0EEESX_EEEEEEENS_7SoftmaxILi2ELi0EEEEEbRKNSC_6ParamsENS8_13PipelineAsyncILi2EEES17_RNS8_13PipelineStateILj2EEERT0_RT1_iRiRKNS_16SeqlenInfoQKNewKILb1ELb1EEENS2_IJiiiiEEERT_ENKUliT_T0_T1_E_clIZSD_ISM_S10_S12_EbS15_S17_S17_S1A_S1C_S1E_iS1F_S1J_S1K_S1M_EUlRS1N_iE0_NS3_ILb1EEES1U_EEDaiS1N_S1O_S1P_:
[----:B------:R-:W-:Y:S05]  /*3de00*/  YIELD ;  /* 0x0000000000007946 */ /* 0x000fea0003800000 */
[----:B------:R-:W-:Y:S02]  /*3de10*/  ULDC UR4, c[0x0][0x20] ;  /* 0x0000080000047ab9 */ /* 0x000fe40000000800 */
[----:B------:R-:W-:-:S05]  /*3de20*/  VIADD R0, R0, -UR4 ;  /* 0x8000000400007c36 */ /* 0x000fca0008000000 */
[----:B------:R-:W2:Y:S01]  /*3de30*/  LDL.64 R6, [R0+0x18] ;  /* 0x0000180000067983 */ /* 0x000ea20000100a00 */
[----:B------:R-:W0:Y:S03]  /*3de40*/  LDC.64 R2, c[0x0][0x208] ;  /* 0x00008200ff027b82 */ /* 0x000e260000000a00 */
[----:B------:R-:W3:Y:S01]  /*3de50*/  LDL.64 R10, [R0] ;  /* 0x00000000000a7983 */ /* 0x000ee20000100a00 */
[----:B0-----:R-:W-:Y:S02]  /*3de60*/  R2UR UR4, R2 ;  /* 0x00000000020472ca */ /* 0x001fe400000e0000 */
[----:B------:R-:W-:-:S13]  /*3de70*/  R2UR UR5, R3 ;  /* 0x00000000030572ca */ /* 0x000fda00000e0000 */
[----:B--2---:R-:W2:Y:S01]  /*3de80*/  LD.E R8, desc[UR4][R6.64] ;  /* 0x0000000406087980 */ /* 0x004ea2000c101900 */
[C---:B------:R-:W-:Y:S02]  /*3de90*/  R2UR UR4, R2.reuse ;  /* 0x00000000020472ca */ /* 0x040fe400000e0000 */
[C---:B------:R-:W-:Y:S02]  /*3dea0*/  R2UR UR5, R3.reuse ;  /* 0x00000000030572ca */ /* 0x040fe400000e0000 */
[----:B------:R-:W-:Y:S02]  /*3deb0*/  R2UR UR6, R2 ;  /* 0x00000000020672ca */ /* 0x000fe400000e0000 */
[----:B------:R-:W-:Y:S01]  /*3dec0*/  R2UR UR7, R3 ;  /* 0x00000000030772ca */ /* 0x000fe200000e0000 */
[----:B------:R-:W-:Y:S01]  /*3ded0*/  BSSY B0, `(.L_x_7211) ;  /* 0x0000009000007945 */ /* 0x000fe20003800000 */
[----:B------:R-:W-:-:S07]  /*3dee0*/  IMAD.MOV.U32 R9, RZ, RZ, R44 ;  /* 0x000000ffff097224 */ /* 0x000fce00078e002c */
[----:B---3--:R0:W5:Y:S04]  /*3def0*/  LD.E R5, desc[UR4][R10.64] ;  /* 0x000000040a057980 */ /* 0x008168000c101900 */
[----:B------:R0:W5:Y:S01]  /*3df00*/  LD.E R14, desc[UR6][R10.64+0x4] ;  /* 0x000004060a0e7980 */ /* 0x000162000c101900 */
[----:B--2---:R-:W-:-:S04]  /*3df10*/  LOP3.LUT R8, R8, 0x1, RZ, 0xfc, !PT ;  /* 0x0000000108087812 */ /* 0x004fc800078efcff */
[----:B------:R-:W-:Y:S01]  /*3df20*/  ISETP.NE.AND P0, PT, R8, 0x3, PT ;  /* 0x000000030800780c */ /* 0x000fe20003f05270 */
[----:B------:R-:W-:-:S12]  /*3df30*/  IMAD.MOV.U32 R8, RZ, RZ, R39 ;  /* 0x000000ffff087224 */ /* 0x000fd800078e0027 */
[----:B0-----:R-:W-:Y:S05]  /*3df40*/  @!P0 BRA `(.L_x_7212) ;  /* 0x0000000000048947 */ /* 0x001fea0003800000 */
[----:B------:R-:W-:Y:S01]  /*3df50*/  BPT.TRAP 0x1 ;  /* 0x000000040000795c */ /* 0x000fe20000300000 */
.L_x_7212:
[----:B------:R-:W-:Y:S05]  /*3df60*/  BSYNC B0 ;  /* 0x0000000000007941 */ /* 0x000fea0003800000 */
.L_x_7211:
        /* <DEDUP_REMOVED lines=17> */
.L_x_7214:
[----:B------:R-:W-:Y:S05]  /*3e080*/  BSYNC B0 ;  /* 0x0000000000007941 */ /* 0x000fea0003800000 */
.L_x_7213:
        /* <DEDUP_REMOVED lines=10> */
.L_x_7216:
[----:B------:R-:W-:Y:S05]  /*3e130*/  BSYNC B0 ;  /* 0x0000000000007941 */ /* 0x000fea0003800000 */
.L_x_7215:
[----:B------:R-:W2:Y:S01]  /*3e140*/  LDL.64 R10, [R0] ;  /* 0x00000000000a7983 */ /* 0x000ea20000100a00 */
[C---:B------:R-:W-:Y:S02]  /*3e150*/  R2UR UR6, R2.reuse ;  /* 0x00000000020672ca */ /* 0x040fe400000e0000 */
[C---:B------:R-:W-:Y:S01]  /*3e160*/  R2UR UR7, R3.reuse ;  /* 0x00000000030772ca */ /* 0x040fe200000e0000 */
[----:B------:R-:W3:Y:S01]  /*3e170*/  LDL.64 R6, [R0+0x28] ;  /* 0x0000280000067983 */ /* 0x000ee20000100a00 */
[C---:B------:R-:W-:Y:S02]  /*3e180*/  R2UR UR4, R2.reuse ;  /* 0x00000000020472ca */ /* 0x040fe400000e0000 */
[----:B------:R-:W-:Y:S01]  /*3e190*/  R2UR UR5, R3 ;  /* 0x00000000030572ca */ /* 0x000fe200000e0000 */
[----:B0----5:R-:W4:Y:S08]  /*3e1a0*/  LDL.64 R12, [R0+0x20] ;  /* 0x00002000000c7983 */ /* 0x021f300000100a00 */
[----:B--2---:R-:W2:Y:S04]  /*3e1b0*/  LD.E R5, desc[UR6][R10.64] ;  /* 0x000000060a057980 */ /* 0x004ea8000c101900 */
[----:B---3--:R-:W2:Y:S04]  /*3e1c0*/  LD.E.64 R6, desc[UR4][R6.64] ;  /* 0x0000000406067980 */ /* 0x008ea8000c101b00 */
[----:B------:R-:W3:Y:S01]  /*3e1d0*/  LDL.64 R10, [R0+0x8] ;  /* 0x00000800000a7983 */ /* 0x000ee20000100a00 */
[----:B------:R-:W-:Y:S05]  /*3e1e0*/  WARPSYNC.ALL ;  /* 0x0000000000007948 */ /* 0x000fea0003800000 */
[----:B------:R-:W-:-:S02]  /*3e1f0*/  R2UR UR4, R2 ;  /* 0x00000000020472ca */ /* 0x000fc400000e0000 */
[C---:B------:R-:W-:Y:S02]  /*3e200*/  R2UR UR5, R3.reuse ;  /* 0x00000000030572ca */ /* 0x040fe400000e0000 */
[----:B------:R-:W-:Y:S02]  /*3e210*/  R2UR UR6, R2 ;  /* 0x00000000020672ca */ /* 0x000fe400000e0000 */
[----:B------:R-:W-:-:S09]  /*3e220*/  R2UR UR7, R3 ;  /* 0x00000000030772ca */ /* 0x000fd200000e0000 */
[----:B---3--:R0:W-:Y:S04]  /*3e230*/  ST.E desc[UR4][R10.64], RZ ;  /* 0x000000ff0a007985 */ /* 0x0081e8000c101904 */
[----:B----4-:R-:W3:Y:S01]  /*3e240*/  LD.E.64 R14, desc[UR6][R12.64] ;  /* 0x000000060c0e7980 */ /* 0x010ee2000c101b00 */
[----:B--2---:R-:W-:Y:S01]  /*3e250*/  IMAD R6, R5, 0x200, R6 ;  /* 0x0000020005067824 */ /* 0x004fe200078e0206 */
[----:B------:R-:W-:Y:S01]  /*3e260*/  R2UR UR7, R7 ;  /* 0x00000000070772ca */ /* 0x000fe200000e0000 */
[----:B------:R-:W-:Y:S01]  /*3e270*/  WARPGROUP.ARRIVE ;  /* 0x00000000000079c5 */ /* 0x000fe20000000000 */
[----:B------:R-:W-:Y:S01]  /*3e280*/  R2UR UR8, R2 ;  /* 0x00000000020872ca */ /* 0x000fe200000e0000 */
[----:B------:R-:W-:Y:S01]  /*3e290*/  IMAD.MOV.U32 R5, RZ, RZ, 0x1 ;  /* 0x00000001ff057424 */ /* 0x000fe200078e00ff */
[----:B------:R-:W-:-:S02]  /*3e2a0*/  R2UR UR6, R6 ;  /* 0x00000000060672ca */ /* 0x000fc400000e0000 */
        /* <DEDUP_REMOVED lines=55> */
[----:B------:R-:W-:-:S13]  /*3e620*/  R2UR UR5, R3 ;  /* 0x00000000030572ca */ /* 0x000fda00000e0000 */
[----:B--2---:R-:W2:Y:S04]  /*3e630*/  LD.E R12, desc[UR4][R6.64] ;  /* 0x00000004060c7980 */ /* 0x004ea8000c101900 */
[----:B------:R-:W3:Y:S01]  /*3e640*/  LDL.64 R6, [R0+0x30] ;  /* 0x0000300000067983 */ /* 0x000ee20000100a00 */
[----:B------:R-:W-:Y:S01]  /*3e650*/  BSSY B0, `(.L_x_7218) ;  /* 0x0000008000007945 */ /* 0x000fe20003800000 */
[----:B--2---:R-:W-:-:S04]  /*3e660*/  LEA.HI R13, R12, R12, RZ, 0x1 ;  /* 0x0000000c0c0d7211 */ /* 0x004fc800078f08ff */
[----:B------:R-:W-:-:S05]  /*3e670*/  LOP3.LUT R13, R13, 0xfffffffe, RZ, 0xc0, !PT ;  /* 0xfffffffe0d0d7812 */ /* 0x000fca00078ec0ff */
[----:B------:R-:W-:Y:S01]  /*3e680*/  IMAD.IADD R13, R12, 0x1, -R13 ;  /* 0x000000010c0d7824 */ /* 0x000fe200078e0a0d */
[----:B---3--:R-:W-:-:S04]  /*3e690*/  MOV R12, R6 ;  /* 0x00000006000c7202 */ /* 0x008fc80000000f00 */
[----:B------:R-:W-:-:S04]  /*3e6a0*/  SHF.L.U32 R13, R13, 0x1f, RZ ;  /* 0x0000001f0d0d7819 */ /* 0x000fc800000006ff */
[----:B------:R-:W1:Y:S02]  /*3e6b0*/  SYNCS.PHASECHK.TRANS64.TRYWAIT P0, [R12+URZ+0x38810], R13 ;  /* 0x0388100d0c0075a7 */ /* 0x000e64000800017f */
[----:B01----:R-:W-:Y:S05]  /*3e6c0*/  @!P0 BRA `(.L_x_7219) ;  /* 0x000000ec00b88947 */ /* 0x003fea0003800000 */
.L_x_7245:
[----:B------:R-:W-:Y:S05]  /*3e6d0*/  BSYNC B0 ;  /* 0x0000000000007941 */ /* 0x000fea0003800000 */
.L_x_7218:
[----:B------:R-:W0:Y:S01]  /*3e6e0*/  LDL.64 R6, [R0+0x40] ;  /* 0x0000400000067983 */ /* 0x000e220000100a00 */
[----:B------:R-:W-:Y:S02]  /*3e6f0*/  R2UR UR4, R2 ;  /* 0x00000000020472ca */ /* 0x000fe400000e0000 */
[----:B------:R-:W-:Y:S01]  /*3e700*/  R2UR UR5, R3 ;  /* 0x00000000030572ca */ /* 0x000fe200000e0000 */
[----:B------:R-:W2:-:S12]  /*3e710*/  LDL.64 R10, [R0] ;  /* 0x00000000000a7983 */ /* 0x000e980000100a00 */
[----:B0-----:R-:W3:Y:S01]  /*3e720*/  LD.E R12, desc[UR4][R6.64] ;  /* 0x00000004060c7980 */ /* 0x001ee2000c101900 */
[----:B------:R-:W-:Y:S02]  /*3e730*/  R2UR UR6, R2 ;  /* 0x00000000020672ca */ /* 0x000fe400000e0000 */
[----:B------:R-:W-:Y:S01]  /*3e740*/  R2UR UR7, R3 ;  /* 0x00000000030772ca */ /* 0x000fe200000e0000 */
[----:B--2---:R0:W5:Y:S01]  /*3e750*/  LD.E R14, desc[UR4][R10.64] ;  /* 0x000000040a0e7980 */ /* 0x004162000c101900 */
[----:B------:R-:W-:Y:S11]  /*3e760*/  BSSY B0, `(.L_x_7220) ;  /* 0x0000006000007945 */ /* 0x000ff60003800000 */
[----:B------:R0:W5:Y:S01]  /*3e770*/  LD.E R15, desc[UR6][R10.64+0x4] ;  /* 0x000004060a0f7980 */ /* 0x000162000c101900 */
[----:B---3--:R-:W-:-:S04]  /*3e780*/  LOP3.LUT R12, R12, 0x1, RZ, 0xfc, !PT ;  /* 0x000000010c0c7812 */ /* 0x008fc800078efcff */
[----:B------:R-:W-:-:S13]  /*3e790*/  ISETP.NE.AND P0, PT, R12, 0x3, PT ;  /* 0x000000030c00780c */ /* 0x000fda0003f05270 */
[----:B0-----:R-:W-:Y:S05]  /*3e7a0*/  @!P0 BRA `(.L_x_7221) ;  /* 0x0000000000048947 */ /* 0x001fea0003800000 */
[----:B------:R-:W-:Y:S01]  /*3e7b0*/  BPT.TRAP 0x1 ;  /* 0x000000040000795c */ /* 0x000fe20000300000 */
.L_x_7221:
[----:B------:R-:W-:Y:S05]  /*3e7c0*/  BSYNC B0 ;  /* 0x0000000000007941 */ /* 0x000fea0003800000 */
.L_x_7220:
        /* <DEDUP_REMOVED lines=17> */
.L_x_7223:
[----:B------:R-:W-:Y:S05]  /*3e8e0*/  BSYNC B0 ;  /* 0x0000000000007941 */ /* 0x000fea0003800000 */
.L_x_7222:
        /* <DEDUP_REMOVED lines=10> */
.L_x_7225:
[----:B------:R-:W-:Y:S05]  /*3e990*/  BSYNC B0 ;  /* 0x0000000000007941 */ /* 0x000fea0003800000 */
.L_x_7224:
        /* <DEDUP_REMOVED lines=303> */
[----:B------:R-:W-:Y:S01]  /*3fc90*/  R2UR UR9, R3 ;  /* 0x00000000030972ca */ /* 0x000fe200000e0000 */
        /* <DEDUP_REMOVED lines=272> */
.L_x_7228:
[----:B------:R-:W-:Y:S05]  /*40da0*/  BSYNC B0 ;  /* 0x0000000000007941 */ /* 0x000fea0003800000 */
.L_x_7227:
        /* <DEDUP_REMOVED lines=23> */
[C---:B------:R-:W-:Y:S02]  /*40f20*/  R2UR UR7, R3.reuse ;  /* 0x00000000030772ca */ /* 0x040fe400000e0000 */
[C---:B------:R-:W-:Y:S02]  /*40f30*/  R2UR UR9, R3.reuse ;  /* 0x00000000030972ca */ /* 0x040fe400000e0000 */
[----:B------:R-:W-:Y:S02]  /*40f40*/  R2UR UR10, R2 ;  /* 0x00000000020a72ca */ /* 0x000fe400000e0000 */
[----:B------:R-:W-:-:S09]  /*40f50*/  R2UR UR11, R3 ;  /* 0x00000000030b72ca */ /* 0x000fd200000e0000 */
[----:B------:R-:W4:Y:S04]  /*40f60*/  LD.E R20, desc[UR8][R8.64+0xc] ;  /* 0x00000c0808147980 */ /* 0x000f28000c101900 */
[----:B------:R-:W4:Y:S04]  /*40f70*/  LD.E R56, desc[UR10][R8.64+0x14] ;  /* 0x0000140a08387980 */ /* 0x000f28000c101900 */
[----:B--2---:R-:W2:Y:S01]  /*40f80*/  LD.E R15, desc[UR4][R6.64] ;  /* 0x00000004060f7980 */ /* 0x004ea2000c101900 */
[C---:B------:R-:W-:Y:S02]  /*40f90*/  @P0 R2UR UR4, R2.reuse ;  /* 0x00000000020402ca */ /* 0x040fe400000e0000 */
[----:B------:R-:W-:Y:S01]  /*40fa0*/  @P0 R2UR UR5, R3 ;  /* 0x00000000030502ca */ /* 0x000fe200000e0000 */
[----:B------:R-:W4:Y:S04]  /*40fb0*/  LD.E R6, desc[UR12][R8.64+0x18] ;  /* 0x0000180c08067980 */ /* 0x000f28000c101900 */
[----:B------:R-:W4:Y:S08]  /*40fc0*/  LD.E R7, desc[UR6][R8.64+0x4] ;  /* 0x0000040608077980 */ /* 0x000f30000c101900 */
[----:B------:R-:W4:Y:S01]  /*40fd0*/  @P0 LD.E R59, desc[UR4][R8.64+0x28] ;  /* 0x00002804083b0980 */ /* 0x000f22000c101900 */
[----:B------:R-:W-:-:S02]  /*40fe0*/  R2UR UR4, R2 ;  /* 0x00000000020472ca */ /* 0x000fc400000e0000 */
[----:B------:R-:W-:-:S13]  /*40ff0*/  R2UR UR5, R3 ;  /* 0x00000000030572ca */ /* 0x000fda00000e0000 */
[----:B------:R-:W4:Y:S04]  /*41000*/  LD.E R10, desc[UR4][R8.64+0x8] ;  /* 0x00000804080a7980 */ /* 0x000f28000c101900 */
[----:B------:R-:W4:Y:S01]  /*41010*/  LD.E R21, desc[UR4][R8.64+0x10] ;  /* 0x0000100408157980 */ /* 0x000f22000c101900 */
[----:B------:R-:W-:Y:S01]  /*41020*/  BSSY B0, `(.L_x_7229) ;  /* 0x000008c000007945 */ /* 0x000fe20003800000 */
[-C--:B--2---:R-:W-:Y:S01]  /*41030*/  FMUL.FTZ R13, R30, R15.reuse ;  /* 0x0000000f1e0d7220 */ /* 0x084fe20000410000 */
[-C--:B------:R-:W-:Y:S01]  /*41040*/  FMUL.FTZ R30, R43, R15.reuse ;  /* 0x0000000f2b1e7220 */ /* 0x080fe20000410000 */
[----:B---3--:R-:W-:Y:S01]  /*41050*/  SHF.R.S32.HI R43, RZ, 0x1f, R60 ;  /* 0x0000001fff2b7819 */ /* 0x008fe2000001143c */
[-C--:B0-----:R-:W-:Y:S01]  /*41060*/  FMUL.FTZ R57, R25, R15.reuse ;  /* 0x0000000f19397220 */ /* 0x081fe20000410000 */
[-C--:B------:R-:W-:Y:S01]  /*41070*/  FMUL.FTZ R25, R35, R15.reuse ;  /* 0x0000000f23197220 */ /* 0x080fe20000410000 */
[-C--:B------:R-:W-:Y:S01]  /*41080*/  FMUL.FTZ R12, R27, R15.reuse ;  /* 0x0000000f1b0c7220 */ /* 0x080fe20000410000 */
[----:B------:R-:W-:Y:S01]  /*41090*/  LEA.HI R35, R43, R60, RZ, 0x7 ;  /* 0x0000003c2b237211 */ /* 0x000fe200078f38ff */
[-C--:B------:R-:W-:Y:S01]  /*410a0*/  FMUL.FTZ R27, R39, R15.reuse ;  /* 0x0000000f271b7220 */ /* 0x080fe20000410000 */
[-C--:B------:R-:W-:Y:S01]  /*410b0*/  FMUL.FTZ R39, R41, R15.reuse ;  /* 0x0000000f29277220 */ /* 0x080fe20000410000 */
[-C--:B------:R-:W-:Y:S01]  /*410c0*/  FMUL.FTZ R41, R45, R15.reuse ;  /* 0x0000000f2d297220 */ /* 0x080fe20000410000 */
[----:B------:R-:W-:Y:S01]  /*410d0*/  LOP3.LUT R45, R35, 0xffffff80, RZ, 0xc0, !PT ;  /* 0xffffff80232d7812 */ /* 0x000fe200078ec0ff */
[-C--:B------:R-:W-:Y:S01]  /*410e0*/  FMUL.FTZ R11, R24, R15.reuse ;  /* 0x0000000f180b7220 */ /* 0x080fe20000410000 */
[-C--:B------:R-:W-:Y:S01]  /*410f0*/  FMUL.FTZ R24, R34, R15.reuse ;  /* 0x0000000f22187220 */ /* 0x080fe20000410000 */
[----:B------:R-:W-:-:S02]  /*41100*/  FMUL.FTZ R34, R46, R15 ;  /* 0x0000000f2e227220 */ /* 0x000fc40000410000 */
[----:B------:R-:W-:Y:S02]  /*41110*/  IMAD.IADD R46, R60, 0x1, -R45 ;  /* 0x000000013c2e7824 */ /* 0x000fe400078e0a2d */
[-C--:B------:R-:W-:Y:S01]  /*41120*/  FMUL.FTZ R14, R31, R15.reuse ;  /* 0x0000000f1f0e7220 */ /* 0x080fe20000410000 */
[-C--:B------:R-:W-:Y:S01]  /*41130*/  FMUL.FTZ R31, R42, R15.reuse ;  /* 0x0000000f2a1f7220 */ /* 0x080fe20000410000 */
[----:B------:R-:W-:Y:S02]  /*41140*/  LEA.HI R42, R43, R60, RZ, 0x2 ;  /* 0x0000003c2b2a7211 */ /* 0x000fe400078f10ff */
[----:B------:R-:W-:Y:S01]  /*41150*/  SHF.R.S32.HI R45, RZ, 0x1f, R46 ;  /* 0x0000001fff2d7819 */ /* 0x000fe2000001142e */
[-C--:B------:R-:W-:Y:S01]  /*41160*/  FMUL.FTZ R35, R47, R15.reuse ;  /* 0x0000000f2f237220 */ /* 0x080fe20000410000 */
[-C--:B------:R-:W-:Y:S01]  /*41170*/  FMUL.FTZ R5, R26, R15.reuse ;  /* 0x0000000f1a057220 */ /* 0x080fe20000410000 */
[-C--:B------:R-:W-:Y:S01]  /*41180*/  FMUL.FTZ R26, R38, R15.reuse ;  /* 0x0000000f261a7220 */ /* 0x080fe20000410000 */
[----:B------:R-:W-:Y:S01]  /*41190*/  LEA.HI R47, R45, R46, RZ, 0x2 ;  /* 0x0000002e2d2f7211 */ /* 0x000fe200078f10ff */
[-C--:B------:R-:W-:Y:S01]  /*411a0*/  FMUL.FTZ R38, R40, R15.reuse ;  /* 0x0000000f28267220 */ /* 0x080fe20000410000 */
[----:B------:R-:W-:Y:S01]  /*411b0*/  LOP3.LUT R65, R42, 0xfffffffc, RZ, 0xc0, !PT ;  /* 0xfffffffc2a417812 */ /* 0x000fe200078ec0ff */
[----:B------:R-:W-:Y:S01]  /*411c0*/  FMUL.FTZ R40, R44, R15 ;  /* 0x0000000f2c287220 */ /* 0x000fe20000410000 */
[----:B------:R-:W-:-:S02]  /*411d0*/  SHF.R.S32.HI R44, RZ, 0x2, R47 ;  /* 0x00000002ff2c7819 */ /* 0x000fc4000001142f */
[----:B------:R-:W-:Y:S01]  /*411e0*/  SHF.R.S32.HI R63, RZ, 0x1f, R47 ;  /* 0x0000001fff3f7819 */ /* 0x000fe2000001142f */
[----:B------:R-:W-:Y:S01]  /*411f0*/  IMAD.IADD R65, R60, 0x1, -R65 ;  /* 0x000000013c417824 */ /* 0x000fe200078e0a41 */
[----:B------:R-:W-:Y:S02]  /*41200*/  LEA.HI R42, R45, R46, RZ, 0x5 ;  /* 0x0000002e2d2a7211 */ /* 0x000fe400078f28ff */
[----:B------:R-:W-:Y:S01]  /*41210*/  LEA.HI R63, R63, R44, RZ, 0x3 ;  /* 0x0000002c3f3f7211 */ /* 0x000fe200078f18ff */
[----:B------:R-:W-:Y:S01]  /*41220*/  FMUL.FTZ R43, R48, R15 ;  /* 0x0000000f302b7220 */ /* 0x000fe20000410000 */
[----:B------:R-:W-:Y:S02]  /*41230*/  SHF.R.S32.HI R42, RZ, 0x5, R42 ;  /* 0x00000005ff2a7819 */ /* 0x000fe4000001142a */
[----:B------:R-:W-:Y:S02]  /*41240*/  LEA.HI R48, R65, R65, RZ, 0x1 ;  /* 0x0000004141307211 */ /* 0x000fe400078f08ff */
[----:B------:R-:W-:Y:S01]  /*41250*/  LOP3.LUT R63, R63, 0xfffffff8, RZ, 0xc0, !PT ;  /* 0xfffffff83f3f7812 */ /* 0x000fe200078ec0ff */
[----:B------:R-:W-:Y:S01]  /*41260*/  IMAD R60, R61, 0x4, R42 ;  /* 0x000000043d3c7824 */ /* 0x000fe200078e022a */
[----:B------:R-:W-:-:S03]  /*41270*/  LOP3.LUT R48, R48, 0x1ffffffe, RZ, 0xc0, !PT ;  /* 0x1ffffffe30307812 */ /* 0x000fc600078ec0ff */
[----:B------:R-:W-:Y:S02]  /*41280*/  IMAD.IADD R63, R44, 0x1, -R63 ;  /* 0x000000012c3f7824 */ /* 0x000fe400078e0a3f */
[----:B------:R-:W-:Y:S02]  /*41290*/  IMAD.IADD R48, R65, 0x1, -R48 ;  /* 0x0000000141307824 */ /* 0x000fe400078e0a30 */
[----:B------:R-:W-:Y:S02]  /*412a0*/  IMAD.U32 R63, R60, 0x10, R63 ;  /* 0x000000103c3f7824 */ /* 0x000fe400078e003f */
[----:B------:R-:W-:Y:S02]  /*412b0*/  FMUL.FTZ R42, R50, R15 ;  /* 0x0000000f322a7220 */ /* 0x000fe40000410000 */
[----:B------:R-:W-:-:S04]  /*412c0*/  IMAD R50, R48, 0x8, R63 ;  /* 0x0000000830327824 */ /* 0x000fc800078e023f */
[----:B----4-:R-:W-:-:S04]  /*412d0*/  @P0 IMAD.HI.U32 R59, R50, R59, RZ ;  /* 0x0000003b323b0227 */ /* 0x010fc800078e00ff */
[-C--:B------:R-:W-:Y:S01]  /*412e0*/  FMUL.FTZ R44, R51, R15.reuse ;  /* 0x0000000f332c7220 */ /* 0x080fe20000410000 */
[----:B------:R-:W-:Y:S02]  /*412f0*/  @P0 SHF.R.U32.HI R50, RZ, R58, R59 ;  /* 0x0000003aff320219 */ /* 0x000fe4000001163b */
[----:B------:R-:W-:Y:S01]  /*41300*/  LOP3.LUT R51, R47, 0x7ffffffc, RZ, 0xc0, !PT ;  /* 0x7ffffffc2f337812 */ /* 0x000fe200078ec0ff */
[----:B------:R-:W-:Y:S02]  /*41310*/  IMAD.SHL.U32 R47, R4, 0x40, RZ ;  /* 0x00000040042f7824 */ /* 0x000fe400078e00ff */
[----:B------:R-:W0:Y:S01]  /*41320*/  SHFL.IDX PT, R61, R50, RZ, 0x1c1f ;  /* 0x001c1fff323d7589 */ /* 0x000e2200000e0000 */
        /* <DEDUP_REMOVED lines=11> */
[----:B------:R-:W-:Y:S01]  /*413e0*/  IADD3 R51, R10, 0x1, -R47 ;  /* 0x000000010a337810 */ /* 0x000fe20007ffe82f */
[----:B------:R-:W-:Y:S01]  /*413f0*/  FMUL.FTZ R15, R55, R15 ;  /* 0x0000000f370f7220 */ /* 0x000fe20000410000 */
[----:B------:R-:W-:Y:S01]  /*41400*/  ISETP.GE.AND P1, PT, R6, 0x1, PT ;  /* 0x000000010600780c */ /* 0x000fe20003f26270 */
[----:B------:R-:W1:Y:S02]  /*41410*/  MUFU.TANH R11, R11 ;  /* 0x0000000b000b7308 */ /* 0x000e640000002400 */
[----:B------:R-:W-:Y:S01]  /*41420*/  IMAD R52, R4, -0x2, R51 ;  /* 0xfffffffe04347824 */ /* 0x000fe200078e0233 */
[----:B------:R-:W-:Y:S01]  /*41430*/  LOP3.LUT R53, RZ, R20, RZ, 0x33, !PT ;  /* 0x00000014ff357212 */ /* 0x000fe200078e33ff */
[----:B------:R-:W-:-:S04]  /*41440*/  IMAD.IADD R51, R10, 0x1, -R47 ;  /* 0x000000010a337824 */ /* 0x000fc800078e0a2f */
[----:B------:R-:W2:Y:S01]  /*41450*/  MUFU.TANH R57, R57 ;  /* 0x0000003900397308 */ /* 0x000ea20000002400 */
[----:B------:R-:W-:-:S07]  /*41460*/  IMAD.IADD R52, R52, 0x1, -R7 ;  /* 0x0000000134347824 */ /* 0x000fce00078e0a07 */
[----:B------:R-:W3:Y:S01]  /*41470*/  MUFU.TANH R5, R5 ;  /* 0x0000000500057308 */ /* 0x000ee20000002400 */
[----:B------:R-:W-:-:S07]  /*41480*/  IMAD R54, R4, -0x2, R51 ;  /* 0xfffffffe04367824 */ /* 0x000fce00078e0233 */
[----:B------:R-:W4:Y:S01]  /*41490*/  MUFU.TANH R12, R12 ;  /* 0x0000000c000c7308 */ /* 0x000f220000002400 */
        /* <DEDUP_REMOVED lines=50> */
.L_x_7234:
[----:B------:R-:W-:Y:S05]  /*417c0*/  BSYNC B2 ;  /* 0x0000000000027941 */ /* 0x000fea0003800000 */
.L_x_7233:
[----:B------:R-:W-:Y:S01]  /*417d0*/  LOP3.LUT R20, RZ, R20, RZ, 0x33, !PT ;  /* 0x00000014ff147212 */ /* 0x000fe200078e33ff */
[----:B------:R-:W-:Y:S06]  /*417e0*/  BRA `(.L_x_7235) ;  /* 0x0000000000287947 */ /* 0x000fec0003800000 */
.L_x_7232:
        /* <DEDUP_REMOVED lines=10> */
.L_x_7235:
[----:B------:R-:W-:Y:S05]  /*41890*/  BSYNC B1 ;  /* 0x0000000000017941 */ /* 0x000fea0003800000 */
.L_x_7231:
[----:B------:R-:W-:-:S04]  /*418a0*/  IMAD R53, R6, R20, -R47 ;  /* 0x0000001406357224 */ /* 0x000fc800078e0a2f */
[----:B------:R-:W-:-:S05]  /*418b0*/  IMAD R20, R4, -0x2, R53 ;  /* 0xfffffffe04147824 */ /* 0x000fca00078e0235 */
[----:B------:R-:W-:Y:S02]  /*418c0*/  VIMNMX R51, R51, R20, !PT ;  /* 0x0000001433337248 */ /* 0x000fe40007fe0100 */
[----:B------:R-:W-:-:S07]  /*418d0*/  VIADDMNMX R21, R20, R6, R21, PT ;  /* 0x0000000614157246 */ /* 0x000fce0003800115 */
.L_x_7230:
[----:B------:R-:W-:Y:S05]  /*418e0*/  BSYNC B0 ;  /* 0x0000000000007941 */ /* 0x000fea0003800000 */
.L_x_7229:
[C---:B------:R-:W-:Y:S01]  /*418f0*/  ISETP.GE.AND P1, PT, R56.reuse, 0x9, PT ;  /* 0x000000093800780c */ /* 0x040fe20003f26270 */
[----:B------:R-:W-:Y:S01]  /*41900*/  BSSY B0, `(.L_x_7236) ;  /* 0x0000071000007945 */ /* 0x000fe20003800000 */
        /* <DEDUP_REMOVED lines=69> */
[----:B------:R-:W0:Y:S03]  /*41d60*/  SHFL.IDX PT, R11, R50, 0x1, 0x1c1f ;  /* 0x003c1f00320b7f89 */ /* 0x000e2600000e0000 */
[----:B------:R-:W-:Y:S02]  /*41d70*/  P2R R56, PR, RZ, 0x40 ;  /* 0x00000040ff387803 */ /* 0x000fe40000000000 */
[----:B------:R-:W-:-:S04]  /*41d80*/  ISETP.GT.AND P6, PT, R51, 0x39, !P6 ;  /* 0x000000393300780c */ /* 0x000fc800077c4270 */
[----:B------:R-:W-:-:S04]  /*41d90*/  ISETP.LT.OR P6, PT, R21, 0x3a, P6 ;  /* 0x0000003a1500780c */ /* 0x000fc800037c1670 */
[----:B------:R-:W-:Y:S02]  /*41da0*/  FSEL R21, R49, -INF , !P6 ;  /* 0xff80000031157808 */ /* 0x000fe40007000000 */
[----:B------:R-:W-:Y:S02]  /*41db0*/  ISETP.GE.AND P6, PT, R6, 0x1, PT ;  /* 0x000000010600780c */ /* 0x000fe40003fc6270 */
[----:B0-----:R-:W-:Y:S01]  /*41dc0*/  VIADDMNMX R49, R11, R59, R54, PT ;  /* 0x0000003b0b317246 */ /* 0x001fe20003800136 */
        /* <DEDUP_REMOVED lines=18> */
.L_x_7241:
[----:B------:R-:W-:Y:S05]  /*41ef0*/  BSYNC B2 ;  /* 0x0000000000027941 */ /* 0x000fea0003800000 */
.L_x_7240:
[----:B------:R-:W-:Y:S01]  /*41f00*/  LOP3.LUT R7, RZ, R7, RZ, 0x33, !PT ;  /* 0x00000007ff077212 */ /* 0x000fe200078e33ff */
[----:B------:R-:W-:Y:S06]  /*41f10*/  BRA `(.L_x_7242) ;  /* 0x0000000000287947 */ /* 0x000fec0003800000 */
.L_x_7239:
        /* <DEDUP_REMOVED lines=10> */
.L_x_7242:
[----:B------:R-:W-:Y:S05]  /*41fc0*/  BSYNC B1 ;  /* 0x0000000000017941 */ /* 0x000fea0003800000 */
.L_x_7238:
[----:B------:R-:W-:-:S04]  /*41fd0*/  IMAD R7, R6, R7, -R47 ;  /* 0x0000000706077224 */ /* 0x000fc800078e0a2f */
[----:B------:R-:W-:-:S05]  /*41fe0*/  IMAD R4, R4, -0x2, R7 ;  /* 0xfffffffe04047824 */ /* 0x000fca00078e0207 */
[----:B------:R-:W-:Y:S02]  /*41ff0*/  VIADDMNMX R49, R4, R6, R49, PT ;  /* 0x0000000604317246 */ /* 0x000fe40003800131 */
[----:B------:R-:W-:-:S07]  /*42000*/  VIMNMX R51, R51, R4, !PT ;  /* 0x0000000433337248 */ /* 0x000fce0007fe0100 */
.L_x_7237:
[----:B------:R-:W-:Y:S05]  /*42010*/  BSYNC B0 ;  /* 0x0000000000007941 */ /* 0x000fea0003800000 */
.L_x_7236:
[----:B------:R-:W-:Y:S02]  /*42020*/  ISETP.GT.AND P0, PT, R51, 0x1, !P0 ;  /* 0x000000013300780c */ /* 0x000fe40004704270 */
[----:B------:R-:W-:Y:S02]  /*42030*/  ISETP.NE.AND P6, PT, R63, RZ, PT ;  /* 0x000000ff3f00720c */ /* 0x000fe40003fc5270 */
[----:B------:R-:W-:Y:S02]  /*42040*/  ISETP.LT.OR P0, PT, R49, 0x2, P0 ;  /* 0x000000023100780c */ /* 0x000fe40000701670 */
[----:B------:R-:W-:Y:S02]  /*42050*/  ISETP.GT.AND P1, PT, R51, 0x8, !P1 ;  /* 0x000000083300780c */ /* 0x000fe40004f24270 */
[----:B------:R-:W-:Y:S02]  /*42060*/  FSEL R12, R12, -INF , !P0 ;  /* 0xff8000000c0c7808 */ /* 0x000fe40004000000 */
[----:B------:R-:W-:-:S02]  /*42070*/  ISETP.NE.AND P0, PT, R55, RZ, PT ;  /* 0x000000ff3700720c */ /* 0x000fc40003f05270 */
[----:B------:R-:W-:Y:S02]  /*42080*/  ISETP.LT.OR P1, PT, R49, 0x9, P1 ;  /* 0x000000093100780c */ /* 0x000fe40000f21670 */
[----:B------:R-:W-:Y:S02]  /*42090*/  ISETP.GT.AND P0, PT, R51, 0x9, !P0 ;  /* 0x000000093300780c */ /* 0x000fe40004704270 */
[----:B------:R-:W-:Y:S02]  /*420a0*/  FSEL R13, R13, -INF , !P1 ;  /* 0xff8000000d0d7808 */ /* 0x000fe40004800000 */
[----:B------:R-:W-:Y:S02]  /*420b0*/  ISETP.LT.OR P0, PT, R49, 0xa, P0 ;  /* 0x0000000a3100780c */ /* 0x000fe40000701670 */
[----:B------:R-:W-:Y:S02]  /*420c0*/  ISETP.NE.AND P1, PT, R65, RZ, PT ;  /* 0x000000ff4100720c */ /* 0x000fe40003f25270 */
[----:B------:R-:W-:-:S02]  /*420d0*/  FSEL R14, R14, -INF , !P0 ;  /* 0xff8000000e0e7808 */ /* 0x000fc40004000000 */
[----:B------:R-:W-:Y:S02]  /*420e0*/  ISETP.NE.AND P0, PT, R58, RZ, PT ;  /* 0x000000ff3a00720c */ /* 0x000fe40003f05270 */
[----:B------:R-:W-:Y:S02]  /*420f0*/  MOV R10, UR37 ;  /* 0x00000025000a7c02 */ /* 0x000fe40008000f00 */
[----:B------:R-:W-:Y:S02]  /*42100*/  ISETP.GT.AND P0, PT, R51, 0x10, !P0 ;  /* 0x000000103300780c */ /* 0x000fe40004704270 */
[----:B------:R-:W-:Y:S02]  /*42110*/  MOV R11, UR36 ;  /* 0x00000024000b7c02 */ /* 0x000fe40008000f00 */
        /* <DEDUP_REMOVED lines=17> */
[----:B------:R-:W-:Y:S02]  /*42230*/  ISETP.GT.AND P2, PT, R51, 0x29, !P2 ;  /* 0x000000293300780c */ /* 0x000fe40005744270 */
[----:B------:R-:W-:-:S02]  /*42240*/  FSEL R31, R31, -INF , !P0 ;  /* 0xff8000001f1f7808 */ /* 0x000fc40004000000 */
[----:B------:R-:W-:Y:S02]  /*42250*/  ISETP.NE.AND P0, PT, R53, RZ, PT ;  /* 0x000000ff3500720c */ /* 0x000fe40003f05270 */
[C---:B------:R-:W-:Y:S02]  /*42260*/  ISETP.GT.AND P3, PT, R51.reuse, 0x30, !P3 ;  /* 0x000000303300780c */ /* 0x040fe40005f64270 */
[C---:B------:R-:W-:Y:S02]  /*42270*/  ISETP.GT.AND P0, PT, R51.reuse, RZ, !P0 ;  /* 0x000000ff3300720c */ /* 0x040fe40004704270 */
[----:B------:R-:W-:Y:S02]  /*42280*/  ISETP.GT.AND P4, PT, R51, 0x31, !P4 ;  /* 0x000000313300780c */ /* 0x000fe40006784270 */
[----:B------:R-:W-:Y:S02]  /*42290*/  ISETP.LT.OR P0, PT, R49, 0x1, P0 ;  /* 0x000000013100780c */ /* 0x000fe40000701670 */
[----:B------:R-:W-:-:S02]  /*422a0*/  ISETP.NE.AND P6, PT, R56, RZ, PT ;  /* 0x000000ff3800720c */ /* 0x000fc40003fc5270 */
[----:B------:R-:W-:Y:S02]  /*422b0*/  FSEL R7, R5, -INF , !P0 ;  /* 0xff80000005077808 */ /* 0x000fe40004000000 */
[----:B------:R-:W2:Y:S01]  /*422c0*/  LDL.64 R4, [R0+0x70] ;  /* 0x0000700000047983 */ /* 0x000ea20000100a00 */
[----:B------:R-:W-:Y:S02]  /*422d0*/  ISETP.NE.AND P0, PT, R64, RZ, PT ;  /* 0x000000ff4000720c */ /* 0x000fe40003f05270 */
[----:B------:R-:W-:-:S04]  /*422e0*/  FMNMX.FTZ R6, R7, R12, !PT ;  /* 0x0000000c07067209 */ /* 0x000fc80007810000 */
[----:B------:R-:W-:-:S04]  /*422f0*/  FMNMX.FTZ R9, R13, R6, !PT ;  /* 0x000000060d097209 */ /* 0x000fc80007810000 */
[----:B------:R-:W-:-:S04]  /*42300*/  FMNMX.FTZ R9, R14, R9, !PT ;  /* 0x000000090e097209 */ /* 0x000fc80007810000 */
[----:B------:R-:W-:-:S04]  /*42310*/  FMNMX.FTZ R6, R24, R9, !PT ;  /* 0x0000000918067209 */ /* 0x000fc80007810000 */
[----:B------:R-:W-:Y:S02]  /*42320*/  FMNMX.FTZ R9, R25, R6, !PT ;  /* 0x0000000619097209 */ /* 0x000fe40007810000 */
[----:B------:R-:W-:Y:S02]  /*42330*/  ISETP.GT.AND P0, PT, R51, 0x21, !P0 ;  /* 0x000000213300780c */ /* 0x000fe40004704270 */
[----:B------:R-:W-:Y:S02]  /*42340*/  FMNMX.FTZ R6, R26, R9, !PT ;  /* 0x000000091a067209 */ /* 0x000fe40007810000 */
[----:B------:R-:W-:Y:S02]  /*42350*/  ISETP.LT.OR P0, PT, R49, 0x22, P0 ;  /* 0x000000223100780c */ /* 0x000fe40000701670 */
[----:B------:R-:W-:Y:S02]  /*42360*/  FMNMX.FTZ R6, R27, R6, !PT ;  /* 0x000000061b067209 */ /* 0x000fe40007810000 */
[----:B------:R-:W-:-:S02]  /*42370*/  ISETP.LT.OR P1, PT, R49, 0x29, P1 ;  /* 0x000000293100780c */ /* 0x000fc40000f21670 */
[----:B------:R-:W-:Y:S02]  /*42380*/  FSEL R30, R30, -INF , !P0 ;  /* 0xff8000001e1e7808 */ /* 0x000fe40004000000 */
[----:B------:R-:W-:Y:S02]  /*42390*/  FMNMX.FTZ R9, R31, R6, !PT ;  /* 0x000000061f097209 */ /* 0x000fe40007810000 */
[C---:B------:R-:W-:Y:S02]  /*423a0*/  ISETP.LT.OR P2, PT, R49.reuse, 0x2a, P2 ;  /* 0x0000002a3100780c */ /* 0x040fe40001741670 */
[----:B------:R-:W-:Y:S02]  /*423b0*/  FSEL R34, R34, -INF , !P1 ;  /* 0xff80000022227808 */ /* 0x000fe40004800000 */
[----:B------:R-:W-:Y:S02]  /*423c0*/  FMNMX.FTZ R9, R30, R9, !PT ;  /* 0x000000091e097209 */ /* 0x000fe40007810000 */
[----:B------:R-:W-:-:S02]  /*423d0*/  ISETP.LT.OR P3, PT, R49, 0x31, P3 ;  /* 0x000000313100780c */ /* 0x000fc40001f61670 */
[----:B------:R-:W-:Y:S02]  /*423e0*/  FSEL R35, R35, -INF , !P2 ;  /* 0xff80000023237808 */ /* 0x000fe40005000000 */
[----:B------:R-:W-:Y:S02]  /*423f0*/  FMNMX.FTZ R6, R34, R9, !PT ;  /* 0x0000000922067209 */ /* 0x000fe40007810000 */
[----:B------:R-:W-:Y:S02]  /*42400*/  ISETP.GT.AND P5, PT, R51, 0x38, !P5 ;  /* 0x000000383300780c */ /* 0x000fe40006fa4270 */
[----:B------:R-:W-:Y:S02]  /*42410*/  ISETP.LT.OR P4, PT, R49, 0x32, P4 ;  /* 0x000000323100780c */ /* 0x000fe40002781670 */
[----:B------:R-:W-:Y:S02]  /*42420*/  FSEL R42, R42, -INF , !P3 ;  /* 0xff8000002a2a7808 */ /* 0x000fe40005800000 */
[----:B------:R-:W-:-:S02]  /*42430*/  FMNMX.FTZ R9, R35, R6, !PT ;  /* 0x0000000623097209 */ /* 0x000fc40007810000 */
[----:B------:R-:W-:Y:S02]  /*42440*/  ISETP.GT.AND P0, PT, R51, 0x39, !P6 ;  /* 0x000000393300780c */ /* 0x000fe40007704270 */
[C---:B------:R-:W-:Y:S02]  /*42450*/  ISETP.LT.OR P5, PT, R49.reuse, 0x39, P5 ;  /* 0x000000393100780c */ /* 0x040fe40002fa1670 */
[----:B------:R-:W-:Y:S02]  /*42460*/  FSEL R44, R44, -INF , !P4 ;  /* 0xff8000002c2c7808 */ /* 0x000fe40006000000 */
[----:B------:R-:W-:Y:S02]  /*42470*/  FMNMX.FTZ R9, R42, R9, !PT ;  /* 0x000000092a097209 */ /* 0x000fe40007810000 */
[----:B------:R-:W-:Y:S02]  /*42480*/  ISETP.LT.OR P0, PT, R49, 0x3a, P0 ;  /* 0x0000003a3100780c */ /* 0x000fe40000701670 */
[----:B------:R-:W-:-:S02]  /*42490*/  R2UR UR4, R2 ;  /* 0x00000000020472ca */ /* 0x000fc400000e0000 */
[C---:B------:R-:W-:Y:S02]  /*424a0*/  R2UR UR5, R3.reuse ;  /* 0x00000000030572ca */ /* 0x040fe400000e0000 */
[----:B------:R-:W-:Y:S02]  /*424b0*/  FSEL R46, R46, -INF , !P5 ;  /* 0xff8000002e2e7808 */ /* 0x000fe40006800000 */
[----:B------:R-:W-:Y:S02]  /*424c0*/  FMNMX.FTZ R9, R44, R9, !PT ;  /* 0x000000092c097209 */ /* 0x000fe40007810000 */
[----:B------:R-:W-:Y:S02]  /*424d0*/  R2UR UR6, R2 ;  /* 0x00000000020672ca */ /* 0x000fe400000e0000 */
[----:B------:R-:W-:Y:S02]  /*424e0*/  R2UR UR7, R3 ;  /* 0x00000000030772ca */ /* 0x000fe400000e0000 */
[----:B------:R-:W-:-:S02]  /*424f0*/  FSEL R15, R15, -INF , !P0 ;  /* 0xff8000000f0f7808 */ /* 0x000fc40004000000 */
[----:B------:R-:W-:-:S04]  /*42500*/  FMNMX.FTZ R6, R46, R9, !PT ;  /* 0x000000092e067209 */ /* 0x000fc80007810000 */
[----:B------:R-:W-:-:S05]  /*42510*/  FMNMX.FTZ R47, R15, R6, !PT ;  /* 0x000000060f2f7209 */ /* 0x000fca0007810000 */
[----:B--2---:R-:W-:Y:S04]  /*42520*/  ST.E desc[UR4][R4.64+0x4], R47 ;  /* 0x0000042f04007985 */ /* 0x004fe8000c101904 */
[----:B------:R-:W2:Y:S01]  /*42530*/  LD.E R8, desc[UR6][R4.64+0x4] ;  /* 0x0000040604087980 */ /* 0x000ea2000c101900 */
        /* <DEDUP_REMOVED lines=15> */
[----:B------:R-:W0:Y:S01]  /*42630*/  SHFL.BFLY PT, R6, R9, 0x2, 0x1f ;  /* 0x0c401f0009067f89 */ /* 0x000e2200000e0000 */
[----:B------:R-:W-:Y:S02]  /*42640*/  R2UR UR8, R2 ;  /* 0x00000000020872ca */ /* 0x000fe400000e0000 */
[----:B------:R-:W-:Y:S02]  /*42650*/  R2UR UR9, R3 ;  /* 0x00000000030972ca */ /* 0x000fe400000e0000 */
[----:B0-----:R-:W-:Y:S01]  /*42660*/  FMNMX.FTZ R6, R9, R6, !PT ;  /* 0x0000000609067209 */ /* 0x001fe20007810000 */
[----:B------:R-:W-:Y:S04]  /*42670*/  ST.E desc[UR4][R4.64], R9 ;  /* 0x0000000904007985 */ /* 0x000fe8000c101904 */
[----:B--2---:R-:W0:Y:S02]  /*42680*/  SHFL.BFLY PT, R47, R8, 0x2, 0x1f ;  /* 0x0c401f00082f7f89 */ /* 0x004e2400000e0000 */
[----:B0-----:R-:W-:-:S02]  /*42690*/  FMNMX.FTZ R49, R8, R47, !PT ;  /* 0x0000002f08317209 */ /* 0x001fc40007810000 */
[----:B------:R-:W0:Y:S04]  /*426a0*/  SHFL.BFLY PT, R47, R6, 0x1, 0x1f ;  /* 0x0c201f00062f7f89 */ /* 0x000e2800000e0000 */
[----:B------:R-:W1:Y:S01]  /*426b0*/  SHFL.BFLY PT, R50, R49, 0x1, 0x1f ;  /* 0x0c201f0031327f89 */ /* 0x000e6200000e0000 */
[----:B0-----:R-:W-:Y:S02]  /*426c0*/  FMNMX.FTZ R47, R6, R47, !PT ;  /* 0x0000002f062f7209 */ /* 0x001fe40007810000 */
[----:B-1----:R-:W-:-:S03]  /*426d0*/  FMNMX.FTZ R51, R49, R50, !PT ;  /* 0x0000003231337209 */ /* 0x002fc60007810000 */
[----:B------:R-:W-:Y:S04]  /*426e0*/  ST.E desc[UR6][R4.64], R47 ;  /* 0x0000002f04007985 */ /* 0x000fe8000c101906 */
[----:B------:R0:W-:Y:S04]  /*426f0*/  ST.E desc[UR8][R4.64+0x4], R51 ;  /* 0x0000043304007985 */ /* 0x0001e8000c101908 */
[----:B0-----:R-:W2:Y:S04]  /*42700*/  LDL.64 R4, [R0+0x70] ;  /* 0x0000700000047983 */ /* 0x001ea80000100a00 */
[----:B--2---:R-:W2:Y:S04]  /*42710*/  LD.E R6, desc[UR6][R4.64+0x20] ;  /* 0x0000200604067980 */ /* 0x004ea8000c101900 */
[----:B------:R-:W2:Y:S04]  /*42720*/  LD.E R49, desc[UR4][R4.64] ;  /* 0x0000000404317980 */ /* 0x000ea8000c101900 */
[----:B------:R-:W3:Y:S01]  /*42730*/  LD.E R53, desc[UR4][R4.64+0x4] ;  /* 0x0000040404357980 */ /* 0x000ee2000c101900 */
[C---:B--2---:R-:W-:Y:S01]  /*42740*/  FMUL.FTZ R8, R49.reuse, R6 ;  /* 0x0000000631087220 */ /* 0x044fe20000410000 */
[----:B------:R-:W-:-:S04]  /*42750*/  FSETP.NEU.FTZ.AND P0, PT, R49, -INF , PT ;  /* 0xff8000003100780b */ /* 0x000fc80003f1d000 */
[----:B------:R-:W-:Y:S01]  /*42760*/  FSEL R9, R8, RZ, P0 ;  /* 0x000000ff08097208 */ /* 0x000fe20000000000 */
[----:B---3--:R-:W-:Y:S01]  /*42770*/  FMUL.FTZ R8, R6, R53 ;  /* 0x0000003506087220 */ /* 0x008fe20000410000 */
[----:B------:R-:W-:-:S03]  /*42780*/  FSETP.NEU.FTZ.AND P0, PT, R53, -INF , PT ;  /* 0xff8000003500780b */ /* 0x000fc60003f1d000 */
        /* <DEDUP_REMOVED lines=16> */
[----:B------:R-:W-:-:S05]  /*42890*/  FSEL R9, R8, RZ, P0 ;  /* 0x000000ff08097208 */ /* 0x000fca0000000000 */
[-CC-:B------:R-:W-:Y:S01]  /*428a0*/  FFMA.FTZ R153, R7, R6.reuse, -R9.reuse ;  /* 0x0000000607997223 */ /* 0x180fe20000010809 */
[-CC-:B------:R-:W-:Y:S01]  /*428b0*/  FFMA.FTZ R12, R12, R6.reuse, -R9.reuse ;  /* 0x000000060c0c7223 */ /* 0x180fe20000010809 */
[-CC-:B------:R-:W-:Y:S01]  /*428c0*/  FFMA.FTZ R155, R13, R6.reuse, -R9.reuse ;  /* 0x000000060d9b7223 */ /* 0x180fe20000010809 */
[----:B------:R-:W-:Y:S01]  /*428d0*/  MUFU.EX2 R152, R152 ;  /* 0x0000009800987308 */ /* 0x000fe20000000800 */
[----:B------:R-:W-:-:S07]  /*428e0*/  FFMA.FTZ R14, R14, R6, -R9 ;  /* 0x000000060e0e7223 */ /* 0x000fce0000010809 */
[----:B------:R-:W0:Y:S01]  /*428f0*/  MUFU.EX2 R47, R47 ;  /* 0x0000002f002f7308 */ /* 0x000e220000000800 */
[----:B------:R-:W-:-:S07]  /*42900*/  FFMA.FTZ R169, R24, R6, -R9 ;  /* 0x0000000618a97223 */ /* 0x000fce0000010809 */
[----:B------:R-:W-:Y:S08]  /*42910*/  MUFU.EX2 R153, R153 ;  /* 0x0000009900997308 */ /* 0x000ff00000000800 */
[----:B------:R-:W1:Y:S01]  /*42920*/  MUFU.EX2 R12, R12 ;  /* 0x0000000c000c7308 */ /* 0x000e620000000800 */
[----:B------:R-:W-:-:S07]  /*42930*/  FFMA.FTZ R20, R25, R6, -R9 ;  /* 0x0000000619147223 */ /* 0x000fce0000010809 */
[----:B------:R-:W2:Y:S08]  /*42940*/  MUFU.EX2 R154, R154 ;  /* 0x0000009a009a7308 */ /* 0x000eb00000000800 */
[----:B------:R-:W3:Y:S01]  /*42950*/  MUFU.EX2 R155, R155 ;  /* 0x0000009b009b7308 */ /* 0x000ee20000000800 */
[----:B------:R-:W-:-:S07]  /*42960*/  FFMA.FTZ R171, R26, R6, -R9 ;  /* 0x000000061aab7223 */ /* 0x000fce0000010809 */
[----:B------:R-:W4:Y:S08]  /*42970*/  MUFU.EX2 R29, R29 ;  /* 0x0000001d001d7308 */ /* 0x000f300000000800 */
[----:B------:R-:W4:Y:S01]  /*42980*/  MUFU.EX2 R14, R14 ;  /* 0x0000000e000e7308 */ /* 0x000f220000000800 */
[----:B0-----:R-:W-:Y:S01]  /*42990*/  FADD.FTZ R7, R152, R47 ;  /* 0x0000002f98077221 */ /* 0x001fe20000010000 */
[----:B-1----:R-:W-:-:S06]  /*429a0*/  FADD.FTZ R8, R153, R12 ;  /* 0x0000000c99087221 */ /* 0x002fcc0000010000 */
[----:B------:R-:W0:Y:S01]  /*429b0*/  MUFU.EX2 R168, R168 ;  /* 0x000000a800a87308 */ /* 0x000e220000000800 */
[----:B------:R-:W-:-:S07]  /*429c0*/  FFMA.FTZ R24, R27, R6, -R9 ;  /* 0x000000061b187223 */ /* 0x000fce0000010809 */
[----:B------:R-:W1:Y:S01]  /*429d0*/  MUFU.EX2 R169, R169 ;  /* 0x000000a900a97308 */ /* 0x000e620000000800 */
[----:B------:R-:W-:Y:S01]  /*429e0*/  FFMA.FTZ R26, R30, R6, -R9 ;  /* 0x000000061e1a7223 */ /* 0x000fe20000010809 */
[----:B--2---:R-:W-:Y:S01]  /*429f0*/  FADD.FTZ R30, R154, R7 ;  /* 0x000000079a1e7221 */ /* 0x004fe20000010000 */
[----:B---3--:R-:W-:-:S05]  /*42a00*/  FADD.FTZ R7, R155, R8 ;  /* 0x000000089b077221 */ /* 0x008fca0000010000 */
[----:B------:R-:W2:Y:S01]  /*42a10*/  MUFU.EX2 R33, R33 ;  /* 0x0000002100217308 */ /* 0x000ea20000000800 */
[----:B------:R-:W-:-:S07]  /*42a20*/  FFMA.FTZ R173, R31, R6, -R9 ;  /* 0x000000061fad7223 */ /* 0x000fce0000010809 */
[----:B------:R-:W3:Y:S01]  /*42a30*/  MUFU.EX2 R20, R20 ;  /* 0x0000001400147308 */ /* 0x000ee20000000800 */
[----:B----4-:R-:W-:Y:S01]  /*42a40*/  FADD.FTZ R13, R29, R30 ;  /* 0x0000001e1d0d7221 */ /* 0x010fe20000010000 */
[----:B------:R-:W-:-:S06]  /*42a50*/  FADD.FTZ R8, R14, R7 ;  /* 0x000000070e087221 */ /* 0x000fcc0000010000 */
[----:B------:R-:W4:Y:S08]  /*42a60*/  MUFU.EX2 R170, R170 ;  /* 0x000000aa00aa7308 */ /* 0x000f300000000800 */
[----:B------:R-:W4:Y:S01]  /*42a70*/  MUFU.EX2 R171, R171 ;  /* 0x000000ab00ab7308 */ /* 0x000f220000000800 */
[----:B0-----:R-:W-:Y:S01]  /*42a80*/  FADD.FTZ R30, R168, R13 ;  /* 0x0000000da81e7221 */ /* 0x001fe20000010000 */
[----:B-1----:R-:W-:-:S06]  /*42a90*/  FADD.FTZ R7, R169, R8 ;  /* 0x00000008a9077221 */ /* 0x002fcc0000010000 */
[----:B------:R-:W0:Y:S01]  /*42aa0*/  MUFU.EX2 R37, R37 ;  /* 0x0000002500257308 */ /* 0x000e220000000800 */
[----:B------:R-:W-:-:S07]  /*42ab0*/  FFMA.FTZ R175, R34, R6, -R9 ;  /* 0x0000000622af7223 */ /* 0x000fce0000010809 */
[----:B------:R-:W1:Y:S01]  /*42ac0*/  MUFU.EX2 R24, R24 ;  /* 0x0000001800187308 */ /* 0x000e620000000800 */
[----:B--2---:R-:W-:Y:S01]  /*42ad0*/  FADD.FTZ R13, R33, R30 ;  /* 0x0000001e210d7221 */ /* 0x004fe20000010000 */
[----:B---3--:R-:W-:-:S06]  /*42ae0*/  FADD.FTZ R8, R20, R7 ;  /* 0x0000000714087221 */ /* 0x008fcc0000010000 */
[----:B------:R-:W2:Y:S01]  /*42af0*/  MUFU.EX2 R172, R172 ;  /* 0x000000ac00ac7308 */ /* 0x000ea20000000800 */
[----:B------:R-:W-:-:S07]  /*42b00*/  FFMA.FTZ R28, R35, R6, -R9 ;  /* 0x00000006231c7223 */ /* 0x000fce0000010809 */
[----:B------:R-:W3:Y:S01]  /*42b10*/  MUFU.EX2 R173, R173 ;  /* 0x000000ad00ad7308 */ /* 0x000ee20000000800 */
[----:B----4-:R-:W-:Y:S01]  /*42b20*/  FADD.FTZ R30, R170, R13 ;  /* 0x0000000daa1e7221 */ /* 0x010fe20000010000 */
[----:B------:R-:W-:-:S06]  /*42b30*/  FADD.FTZ R7, R171, R8 ;  /* 0x00000008ab077221 */ /* 0x000fcc0000010000 */
[----:B------:R-:W4:Y:S01]  /*42b40*/  MUFU.EX2 R39, R39 ;  /* 0x0000002700277308 */ /* 0x000f220000000800 */
[----:B------:R-:W-:-:S07]  /*42b50*/  FFMA.FTZ R177, R42, R6, -R9 ;  /* 0x000000062ab17223 */ /* 0x000fce0000010809 */
        /* <DEDUP_REMOVED lines=13> */
[----:B------:R-:W4:Y:S08]  /*42c30*/  MUFU.EX2 R176, R176 ;  /* 0x000000b000b07308 */ /* 0x000f300000000800 */
[----:B------:R-:W4:Y:S01]  /*42c40*/  MUFU.EX2 R177, R177 ;  /* 0x000000b100b17308 */ /* 0x000f220000000800 */
[----:B------:R-:W-:Y:S01]  /*42c50*/  FFMA.FTZ R6, R15, R6, -R9 ;  /* 0x000000060f067223 */ /* 0x000fe20000010809 */
[----:B0-----:R-:W-:Y:S01]  /*42c60*/  FADD.FTZ R30, R174, R13 ;  /* 0x0000000dae1e7221 */ /* 0x001fe20000010000 */
[----:B-1----:R-:W-:-:S05]  /*42c70*/  FADD.FTZ R7, R175, R8 ;  /* 0x00000008af077221 */ /* 0x002fca0000010000 */
[----:B------:R-:W0:Y:S08]  /*42c80*/  MUFU.EX2 R43, R43 ;  /* 0x0000002b002b7308 */ /* 0x000e300000000800 */
[----:B------:R-:W1:Y:S01]  /*42c90*/  MUFU.EX2 R44, R44 ;  /* 0x0000002c002c7308 */ /* 0x000e620000000800 */
[----:B--2---:R-:W-:Y:S01]  /*42ca0*/  FADD.FTZ R9, R41, R30 ;  /* 0x0000001e29097221 */ /* 0x004fe20000010000 */
[----:B---3--:R-:W-:-:S06]  /*42cb0*/  FADD.FTZ R8, R28, R7 ;  /* 0x000000071c087221 */ /* 0x008fcc0000010000 */
[----:B------:R-:W2:Y:S08]  /*42cc0*/  MUFU.EX2 R178, R178 ;  /* 0x000000b200b27308 */ /* 0x000eb00000000800 */
[----:B------:R-:W3:Y:S01]  /*42cd0*/  MUFU.EX2 R46, R46 ;  /* 0x0000002e002e7308 */ /* 0x000ee20000000800 */
[----:B----4-:R-:W-:Y:S01]  /*42ce0*/  FADD.FTZ R30, R176, R9 ;  /* 0x00000009b01e7221 */ /* 0x010fe20000010000 */
[----:B------:R-:W-:-:S06]  /*42cf0*/  FADD.FTZ R7, R177, R8 ;  /* 0x00000008b1077221 */ /* 0x000fcc0000010000 */
[----:B------:R-:W4:Y:S08]  /*42d00*/  MUFU.EX2 R21, R21 ;  /* 0x0000001500157308 */ /* 0x000f300000000800 */
[----:B------:R-:W4:Y:S01]  /*42d10*/  MUFU.EX2 R179, R6 ;  /* 0x0000000600b37308 */ /* 0x000f220000000800 */
[----:B0-----:R-:W-:Y:S01]  /*42d20*/  FADD.FTZ R9, R43, R30 ;  /* 0x0000001e2b097221 */ /* 0x001fe20000010000 */
[----:B-1----:R-:W-:-:S03]  /*42d30*/  FADD.FTZ R7, R44, R7 ;  /* 0x000000072c077221 */ /* 0x002fc60000010000 */
[----:B--2---:R-:W-:Y:S01]  /*42d40*/  FADD.FTZ R8, R178, R9 ;  /* 0x00000009b2087221 */ /* 0x004fe20000010000 */
[----:B---3--:R-:W-:-:S03]  /*42d50*/  FADD.FTZ R30, R46, R7 ;  /* 0x000000072e1e7221 */ /* 0x008fc60000010000 */
[----:B----4-:R-:W-:Y:S01]  /*42d60*/  FADD.FTZ R13, R21, R8 ;  /* 0x00000008150d7221 */ /* 0x010fe20000010000 */
[----:B------:R-:W-:-:S04]  /*42d70*/  FADD.FTZ R15, R179, R30 ;  /* 0x0000001eb30f7221 */ /* 0x000fc80000010000 */
[----:B------:R-:W-:Y:S04]  /*42d80*/  ST.E desc[UR4][R4.64+0x10], R13 ;  /* 0x0000100d04007985 */ /* 0x000fe8000c101904 */
[----:B------:R0:W-:Y:S04]  /*42d90*/  ST.E desc[UR6][R4.64+0x14], R15 ;  /* 0x0000140f04007985 */ /* 0x0001e8000c101906 */
[----:B------:R-:W2:Y:S01]  /*42da0*/  LDL.64 R8, [R0+0x80] ;  /* 0x0000800000087983 */ /* 0x000ea20000100a00 */
[----:B------:R-:W-:Y:S06]  /*42db0*/  BAR.SYNC.DEFER_BLOCKING 0xf, 0x100 ;  /* 0x03c4000000007b1d */ /* 0x000fec0000010000 */
[----:B0-----:R-:W3:Y:S01]  /*42dc0*/  LDL.64 R4, [R0+0x88] ;  /* 0x0000880000047983 */ /* 0x001ee20000100a00 */
[----:B------:R-:W-:-:S02]  /*42dd0*/  R2UR UR10, R2 ;  /* 0x00000000020a72ca */ /* 0x000fc400000e0000 */
[----:B------:R-:W-:Y:S01]  /*42de0*/  R2UR UR11, R3 ;  /* 0x00000000030b72ca */ /* 0x000fe200000e0000 */
[----:B------:R-:W4:Y:S04]  /*42df0*/  LDL.64 R138, [R0] ;  /* 0x00000000008a7983 */ /* 0x000f280000100a00 */
[----:B--2---:R-:W2:Y:S04]  /*42e00*/  LD.E.64 R8, desc[UR4][R8.64+0x10] ;  /* 0x0000100408087980 */ /* 0x004ea8000c101b00 */
[----:B--2---:R-:W2:Y:S04]  /*42e10*/  LD.E.64 R6, desc[UR6][R8.64+0x8] ;  /* 0x0000080608067980 */ /* 0x004ea8000c101b00 */
[----:B------:R-:W3:Y:S01]  /*42e20*/  LD.E.64 R8, desc[UR4][R8.64] ;  /* 0x0000000408087980 */ /* 0x000ee2000c101b00 */
[----:B------:R-:W-:-:S02]  /*42e30*/  R2UR UR12, R2 ;  /* 0x00000000020c72ca */ /* 0x000fc400000e0000 */
[----:B------:R-:W-:Y:S02]  /*42e40*/  R2UR UR13, R3 ;  /* 0x00000000030d72ca */ /* 0x000fe400000e0000 */
        /* <DEDUP_REMOVED lines=16> */
[----:B--2---:R-:W-:-:S02]  /*42f50*/  MOV R30, R6 ;  /* 0x00000006001e7202 */ /* 0x004fc40000000f00 */
[----:B------:R-:W2:Y:S03]  /*42f60*/  LDL.64 R6, [R0+0x90] ;  /* 0x0000900000067983 */ /* 0x000ea60000100a00 */
[--C-:B---3--:R-:W-:Y:S02]  /*42f70*/  IMAD R15, R9, 0x2, R30.reuse ;  /* 0x00000002090f7824 */ /* 0x108fe400078e021e */
[C---:B------:R-:W-:Y:S02]  /*42f80*/  IMAD R13, R8.reuse, 0x2, R30 ;  /* 0x00000002080d7824 */ /* 0x040fe400078e021e */
[----:B------:R-:W-:Y:S01]  /*42f90*/  IMAD R25, R8, 0x2, R15 ;  /* 0x0000000208197824 */ /* 0x000fe200078e020f */
[----:B------:R-:W-:Y:S04]  /*42fa0*/  STSM.16.M88.4 [R30], R152 ;  /* 0x000000981e007844 */ /* 0x000fe80000000200 */
[----:B------:R-:W-:Y:S04]  /*42fb0*/  STSM.16.M88.4 [R13], R168 ;  /* 0x000000a80d007844 */ /* 0x000fe80000000200 */
[----:B------:R-:W-:Y:S04]  /*42fc0*/  STSM.16.M88.4 [R15], R172 ;  /* 0x000000ac0f007844 */ /* 0x000fe80000000200 */
[----:B------:R0:W-:Y:S04]  /*42fd0*/  STSM.16.M88.4 [R25], R176 ;  /* 0x000000b019007844 */ /* 0x0001e80000000200 */
[----:B------:R-:W3:Y:S04]  /*42fe0*/  LD.E R21, desc[UR4][R4.64] ;  /* 0x0000000404157980 */ /* 0x000ee8000c101900 */
[----:B------:R-:W3:Y:S04]  /*42ff0*/  LD.E R27, desc[UR6][R4.64+0x4] ;  /* 0x00000406041b7980 */ /* 0x000ee8000c101900 */
[----:B------:R-:W3:Y:S04]  /*43000*/  LD.E R29, desc[UR8][R4.64+0x8] ;  /* 0x00000808041d7980 */ /* 0x000ee8000c101900 */
[----:B------:R-:W3:Y:S04]  /*43010*/  LD.E R31, desc[UR10][R4.64+0xc] ;  /* 0x00000c0a041f7980 */ /* 0x000ee8000c101900 */
[----:B------:R-:W3:Y:S04]  /*43020*/  LD.E R33, desc[UR12][R4.64+0x10] ;  /* 0x0000100c04217980 */ /* 0x000ee8000c101900 */
[----:B------:R-:W3:Y:S01]  /*43030*/  LD.E R35, desc[UR4][R4.64+0x14] ;  /* 0x0000140404237980 */ /* 0x000ee2000c101900 */
[----:B------:R-:W-:-:S02]  /*43040*/  R2UR UR14, R2 ;  /* 0x00000000020e72ca */ /* 0x000fc400000e0000 */
[C---:B------:R-:W-:Y:S01]  /*43050*/  R2UR UR15, R3.reuse ;  /* 0x00000000030f72ca */ /* 0x040fe200000e0000 */
[----:B----4-:R-:W4:Y:S01]  /*43060*/  LD.E R138, desc[UR4][R138.64] ;  /* 0x000000048a8a7980 */ /* 0x010f22000c101900 */
[C---:B------:R-:W-:Y:S02]  /*43070*/  R2UR UR16, R2.reuse ;  /* 0x00000000021072ca */ /* 0x040fe400000e0000 */
[C---:B------:R-:W-:Y:S01]  /*43080*/  R2UR UR17, R3.reuse ;  /* 0x00000000031172ca */ /* 0x040fe200000e0000 */
[----:B------:R-:W4:Y:S01]  /*43090*/  LD.E R24, desc[UR8][R4.64+0x38] ;  /* 0x0000380804187980 */ /* 0x000f22000c101900 */
[C---:B------:R-:W-:Y:S02]  /*430a0*/  R2UR UR18, R2.reuse ;  /* 0x00000000021272ca */ /* 0x040fe400000e0000 */
[----:B------:R-:W-:Y:S01]  /*430b0*/  R2UR UR19, R3 ;  /* 0x00000000031372ca */ /* 0x000fe200000e0000 */
[----:B0-----:R-:W4:Y:S01]  /*430c0*/  LD.E R25, desc[UR10][R4.64+0x3c] ;  /* 0x00003c0a04197980 */ /* 0x001f22000c101900 */
[----:B------:R-:W-:-:S02]  /*430d0*/  R2UR UR20, R2 ;  /* 0x00000000021472ca */ /* 0x000fc400000e0000 */
[C---:B------:R-:W-:Y:S01]  /*430e0*/  R2UR UR21, R3.reuse ;  /* 0x00000000031572ca */ /* 0x040fe200000e0000 */
[----:B------:R-:W4:Y:S01]  /*430f0*/  LD.E R26, desc[UR12][R4.64+0x40] ;  /* 0x0000400c041a7980 */ /* 0x000f22000c101900 */
[C---:B------:R-:W-:Y:S02]  /*43100*/  R2UR UR22, R2.reuse ;  /* 0x00000000021672ca */ /* 0x040fe400000e0000 */
[C---:B------:R-:W-:Y:S01]  /*43110*/  R2UR UR23, R3.reuse ;  /* 0x00000000031772ca */ /* 0x040fe200000e0000 */
[----:B------:R-:W4:Y:S01]  /*43120*/  LD.E R8, desc[UR16][R4.64+0x18] ;  /* 0x0000181004087980 */ /* 0x000f22000c101900 */
[C---:B------:R-:W-:Y:S02]  /*43130*/  R2UR UR24, R2.reuse ;  /* 0x00000000021872ca */ /* 0x040fe400000e0000 */
[----:B------:R-:W-:Y:S01]  /*43140*/  R2UR UR25, R3 ;  /* 0x00000000031972ca */ /* 0x000fe200000e0000 */
[----:B------:R-:W4:Y:S01]  /*43150*/  LD.E R9, desc[UR18][R4.64+0x1c] ;  /* 0x00001c1204097980 */ /* 0x000f22000c101900 */
[----:B------:R-:W-:-:S02]  /*43160*/  R2UR UR26, R2 ;  /* 0x00000000021a72ca */ /* 0x000fc400000e0000 */
[C---:B------:R-:W-:Y:S01]  /*43170*/  R2UR UR27, R3.reuse ;  /* 0x00000000031b72ca */ /* 0x040fe200000e0000 */
[----:B------:R-:W4:Y:S01]  /*43180*/  LD.E R12, desc[UR20][R4.64+0x20] ;  /* 0x00002014040c7980 */ /* 0x000f22000c101900 */
[----:B------:R-:W-:Y:S02]  /*43190*/  R2UR UR28, R2 ;  /* 0x00000000021c72ca */ /* 0x000fe400000e0000 */
        /* <DEDUP_REMOVED lines=56> */
[----:B--2---:R-:W2:Y:S04]  /*43520*/  LD.E.64 R6, desc[UR4][R6.64] ;  /* 0x0000000406067980 */ /* 0x004ea8000c101b00 */
[----:B------:R-:W2:Y:S04]  /*43530*/  LD.E R83, desc[UR22][R4.64+0x124] ;  /* 0x0001241604537980 */ /* 0x000ea8000c101900 */
[----:B------:R-:W2:Y:S04]  /*43540*/  LD.E R84, desc[UR24][R4.64+0x128] ;  /* 0x0001281804547980 */ /* 0x000ea8000c101900 */
[----:B------:R-:W2:Y:S04]  /*43550*/  LD.E R85, desc[UR26][R4.64+0x12c] ;  /* 0x00012c1a04557980 */ /* 0x000ea8000c101900 */
[----:B------:R-:W2:Y:S04]  /*43560*/  LD.E R86, desc[UR28][R4.64+0x130] ;  /* 0x0001301c04567980 */ /* 0x000ea8000c101900 */
[----:B------:R-:W2:Y:S04]  /*43570*/  LD.E R87, desc[UR4][R4.64+0x134] ;  /* 0x0001340404577980 */ /* 0x000ea8000c101900 */
[----:B------:R-:W2:Y:S04]  /*43580*/  LD.E R88, desc[UR6][R4.64+0x138] ;  /* 0x0001380604587980 */ /* 0x000ea8000c101900 */
[----:B---3--:R0:W-:Y:S04]  /*43590*/  ST.E desc[UR6][R4.64], R21 ;  /* 0x0000001504007985 */ /* 0x0081e8000c101906 */
[----:B------:R1:W-:Y:S04]  /*435a0*/  ST.E desc[UR8][R4.64+0x4], R27 ;  /* 0x0000041b04007985 */ /* 0x0003e8000c101908 */
[----:B------:R3:W-:Y:S04]  /*435b0*/  ST.E desc[UR10][R4.64+0x8], R29 ;  /* 0x0000081d04007985 */ /* 0x0007e8000c10190a */
[----:B------:R3:W-:Y:S04]  /*435c0*/  ST.E desc[UR12][R4.64+0xc], R31 ;  /* 0x00000c1f04007985 */ /* 0x0007e8000c10190c */
[----:B------:R3:W-:Y:S04]  /*435d0*/  ST.E desc[UR14][R4.64+0x10], R33 ;  /* 0x0000102104007985 */ /* 0x0007e8000c10190e */
[----:B------:R3:W-:Y:S04]  /*435e0*/  ST.E desc[UR4][R4.64+0x14], R35 ;  /* 0x0000142304007985 */ /* 0x0007e8000c101904 */
[----:B0-----:R-:W2:Y:S04]  /*435f0*/  LD.E R21, desc[UR6][R4.64+0x34] ;  /* 0x0000340604157980 */ /* 0x001ea8000c101900 */
[----:B-1----:R-:W2:Y:S04]  /*43600*/  LD.E R27, desc[UR14][R4.64+0x44] ;  /* 0x0000440e041b7980 */ /* 0x002ea8000c101900 */
[----:B---3--:R-:W3:Y:S04]  /*43610*/  LD.E R29, desc[UR18][R4.64+0x4c] ;  /* 0x00004c12041d7980 */ /* 0x008ee8000c101900 */
[----:B------:R-:W3:Y:S04]  /*43620*/  LD.E R31, desc[UR22][R4.64+0x54] ;  /* 0x00005416041f7980 */ /* 0x000ee8000c101900 */
        /* <DEDUP_REMOVED lines=51> */
[----:B----4-:R-:W-:Y:S04]  /*43960*/  ST.E desc[UR4][R4.64+0x18], R8 ;  /* 0x0000180804007985 */ /* 0x010fe8000c101904 */
        /* <DEDUP_REMOVED lines=16> */
[----:B--2---:R-:W-:Y:S04]  /*43a70*/  ST.E desc[UR4][R4.64+0x34], R21 ;  /* 0x0000341504007985 */ /* 0x004fe8000c101904 */
[----:B------:R-:W-:Y:S04]  /*43a80*/  ST.E desc[UR12][R4.64+0x44], R27 ;  /* 0x0000441b04007985 */ /* 0x000fe8000c10190c */
[----:B---3--:R-:W-:Y:S04]  /*43a90*/  ST.E desc[UR16][R4.64+0x4c], R29 ;  /* 0x00004c1d04007985 */ /* 0x008fe8000c101910 */
        /* <DEDUP_REMOVED lines=87> */
[----:B------:R-:W-:-:S03]  /*44010*/  IMAD R6, R138, 0x1000, R6 ;  /* 0x000010008a067824 */ /* 0x000fc600078e0206 */
        /* <DEDUP_REMOVED lines=18> */
[----:B------:R-:W-:Y:S01]  /*44140*/  HGMMA.64x256x16.F32 R24, R152, gdesc[UR4].tnspB, RZ, !UPT, gsb0 ;  /* 0x43e0000498187df0 */ /* 0x000fe2000c0008ff */
        /* <DEDUP_REMOVED lines=47> */
[----:B------:R-:W-:Y:S01]  /*44440*/  R2UR UR51, R3 ;  /* 0x00000000033372ca */ /* 0x000fe200000e0000 */
[----:B------:R-:W-:-:S02]  /*44450*/  VIADD R8, R6, 0x80 ;  /* 0x0000008006087836 */ /* 0x000fc40000000000 */
        /* <DEDUP_REMOVED lines=339> */
[----:B------:R0:W-:Y:S01]  /*45990*/  ST.E desc[UR10][R4.64+0x1fc], R151 ;  /* 0x0001fc9704007985 */ /* 0x0001e2000c10190a */
[----:B------:R-:W-:Y:S01]  /*459a0*/  UMOV UR14, UR36 ;  /* 0x00000024000e7c82 */ /* 0x000fe20008000000 */
[----:B------:R-:W-:Y:S01]  /*459b0*/  UMOV UR15, UR37 ;  /* 0x00000025000f7c82 */ /* 0x000fe20008000000 */
        /* <DEDUP_REMOVED lines=812> */
[----:B------:R-:W-:Y:S02]  /*48c80*/  R2UR UR29, R3 ;  /* 0x00000000031d72ca */ /* 0x000fe400000e0000 */
[----:B------:R-:W-:Y:S02]  /*48c90*/  R2UR UR37, R10 ;  /* 0x000000000a2572ca */ /* 0x000fe400000e0000 */
[----:B------:R-:W-:Y:S01]  /*48ca0*/  R2UR UR36, R11 ;  /* 0x000000000b2472ca */ /* 0x000fe200000e0000 */
[----:B------:R-:W-:Y:S02]  /*48cb0*/  WARPGROUP.DEPBAR.LE gsb0, 0x0 ;  /* 0x00008000000079c5 */ /* 0x000fe40000010000 */
[----:B------:R0:W-:Y:S01]  /*48cc0*/  ST.E desc[UR4][R4.64], R24 ;  /* 0x0000001804007985 */ /* 0x0001e2000c101904 */
[----:B------:R-:W-:-:S02]  /*48cd0*/  R2UR UR4, R2 ;  /* 0x00000000020472ca */ /* 0x000fc400000e0000 */
[C---:B------:R-:W-:Y:S01]  /*48ce0*/  R2UR UR5, R3.reuse ;  /* 0x00000000030572ca */ /* 0x040fe200000e0000 */
[----:B------:R1:W-:Y:S01]  /*48cf0*/  ST.E desc[UR6][R4.64+0x4], R25 ;  /* 0x0000041904007985 */ /* 0x0003e2000c101906 */
[C---:B------:R-:W-:Y:S02]  /*48d00*/  R2UR UR6, R2.reuse ;  /* 0x00000000020672ca */ /* 0x040fe400000e0000 */
[C---:B------:R-:W-:Y:S01]  /*48d10*/  R2UR UR7, R3.reuse ;  /* 0x00000000030772ca */ /* 0x040fe200000e0000 */
[----:B------:R2:W-:Y:S01]  /*48d20*/  ST.E desc[UR8][R4.64+0x8], R26 ;  /* 0x0000081a04007985 */ /* 0x0005e2000c101908 */
[C---:B------:R-:W-:Y:S02]  /*48d30*/  R2UR UR8, R2.reuse ;  /* 0x00000000020872ca */ /* 0x040fe400000e0000 */
[----:B------:R-:W-:Y:S01]  /*48d40*/  R2UR UR9, R3 ;  /* 0x00000000030972ca */ /* 0x000fe200000e0000 */
        /* <DEDUP_REMOVED lines=370> */
[----:B------:R-:W-:-:S03]  /*4a470*/  R2UR UR4, R2 ;  /* 0x00000000020472ca */ /* 0x000fc600000e0000 */
[----:B------:R-:W-:Y:S01]  /*4a480*/  ST.E desc[UR6][R4.64+0x1fc], R151 ;  /* 0x0001fc9704007985 */ /* 0x000fe2000c101906 */
[----:B------:R-:W-:-:S03]  /*4a490*/  R2UR UR5, R3 ;  /* 0x00000000030572ca */ /* 0x000fc600000e0000 */
[----:B------:R-:W4:Y:S01]  /*4a4a0*/  LD.E R6, desc[UR8][R4.64] ;  /* 0x0000000804067980 */ /* 0x000f22000c101900 */
[C---:B------:R-:W-:Y:S02]  /*4a4b0*/  R2UR UR6, R2.reuse ;  /* 0x00000000020672ca */ /* 0x040fe400000e0000 */
        /* <DEDUP_REMOVED lines=37> */
[----:B-1----:R-:W4:Y:S01]  /*4a710*/  LD.E R25, desc[UR8][R4.64+0x34] ;  /* 0x0000340804197980 */ /* 0x002f22000c101900 */
[C---:B------:R-:W-:Y:S02]  /*4a720*/  R2UR UR6, R2.reuse ;  /* 0x00000000020672ca */ /* 0x040fe400000e0000 */
[C---:B------:R-:W-:Y:S01]  /*4a730*/  R2UR UR7, R3.reuse ;  /* 0x00000000030772ca */ /* 0x040fe200000e0000 */
[----:B--2---:R-:W2:Y:S01]  /*4a740*/  LD.E R26, desc[UR10][R4.64+0x38] ;  /* 0x0000380a041a7980 */ /* 0x004ea2000c101900 */
[C---:B------:R-:W-:Y:S02]  /*4a750*/  R2UR UR8, R2.reuse ;  /* 0x00000000020872ca */ /* 0x040fe400000e0000 */
[----:B------:R-:W-:Y:S01]  /*4a760*/  R2UR UR9, R3 ;  /* 0x00000000030972ca */ /* 0x000fe200000e0000 */
[----:B---3--:R-:W3:Y:S01]  /*4a770*/  LD.E R27, desc[UR12][R4.64+0x3c] ;  /* 0x00003c0c041b7980 */ /* 0x008ee2000c101900 */
        /* <DEDUP_REMOVED lines=380> */
[----:B--2---:R-:W-:Y:S01]  /*4bf40*/  ST.E desc[UR10][R4.64+0x38], R26 ;  /* 0x0000381a04007985 */ /* 0x004fe2000c10190a */
[C---:B------:R-:W-:Y:S02]  /*4bf50*/  R2UR UR8, R2.reuse ;  /* 0x00000000020872ca */ /* 0x040fe400000e0000 */
[----:B------:R-:W-:Y:S01]  /*4bf60*/  R2UR UR9, R3 ;  /* 0x00000000030972ca */ /* 0x000fe200000e0000 */
[----:B---3--:R-:W-:Y:S01]  /*4bf70*/  ST.E desc[UR12][R4.64+0x3c], R27 ;  /* 0x00003c1b04007985 */ /* 0x008fe2000c10190c */
[----:B------:R-:W-:-:S02]  /*4bf80*/  R2UR UR10, R2 ;  /* 0x00000000020a72ca */ /* 0x000fc400000e0000 */
[C---:B------:R-:W-:Y:S01]  /*4bf90*/  R2UR UR11, R3.reuse ;  /* 0x00000000030b72ca */ /* 0x040fe200000e0000 */
[----:B----4-:R-:W-:Y:S01]  /*4bfa0*/  ST.E desc[UR14][R4.64+0x40], R28 ;  /* 0x0000401c04007985 */ /* 0x010fe2000c10190e */
        /* <DEDUP_REMOVED lines=311> */
[----:B------:R-:W-:Y:S01]  /*4d320*/  @!PT LDS RZ, [RZ] ;  /* 0x00000000fffff984 */ /* 0x000fe20000000800 */
[----:B------:R-:W-:Y:S01]  /*4d330*/  @!PT LDS RZ, [RZ] ;  /* 0x00000000fffff984 */ /* 0x000fe20000000800 */
[----:B------:R-:W-:Y:S01]  /*4d340*/  @!PT LDS RZ, [RZ] ;  /* 0x00000000fffff984 */ /* 0x000fe20000000800 */
[----:B------:R-:W-:Y:S01]  /*4d350*/  @!PT LDS RZ, [RZ] ;  /* 0x00000000fffff984 */ /* 0x000fe20000000800 */
[----:B------:R1:W-:Y:S06]  /*4d360*/  MEMBAR.ALL.CTA ;  /* 0x0000000000007992 */ /* 0x0003ec0000008000 */
[----:B-1----:R-:W1:Y:S02]  /*4d370*/  FENCE.VIEW.ASYNC.S ;  /* 0x00000000000073c6 */ /* 0x002e640000000000 */
[----:B-1----:R-:W-:-:S02]  /*4d380*/  NOP ;  /* 0x0000000000007918 */ /* 0x002fc40000000000 */
[----:B0-----:R-:W2:Y:S01]  /*4d390*/  LDL.64 R4, [R0+0x40] ;  /* 0x0000400000047983 */ /* 0x001ea20000100a00 */
[C---:B------:R-:W-:Y:S02]  /*4d3a0*/  R2UR UR4, R2.reuse ;  /* 0x00000000020472ca */ /* 0x040fe400000e0000 */
[----:B------:R-:W-:Y:S01]  /*4d3b0*/  R2UR UR5, R3 ;  /* 0x00000000030572ca */ /* 0x000fe200000e0000 */
[----:B------:R-:W3:Y:S01]  /*4d3c0*/  LDL.64 R6, [R0] ;  /* 0x0000000000067983 */ /* 0x000ee20000100a00 */
[----:B------:R-:W-:Y:S11]  /*4d3d0*/  BAR.ARV 0xe, 0x100 ;  /* 0x0384000000007b1d */ /* 0x000ff60000002000 */
[----:B--2---:R-:W2:Y:S01]  /*4d3e0*/  LD.E R8, desc[UR4][R4.64] ;  /* 0x0000000404087980 */ /* 0x004ea2000c101900 */
[----:B------:R-:W-:-:S02]  /*4d3f0*/  R2UR UR4, R2 ;  /* 0x00000000020472ca */ /* 0x000fc400000e0000 */
[----:B------:R-:W-:Y:S01]  /*4d400*/  R2UR UR5, R3 ;  /* 0x00000000030572ca */ /* 0x000fe200000e0000 */
[----:B------:R-:W-:-:S12]  /*4d410*/  BSSY B0, `(.L_x_7243) ;  /* 0x0000006000007945 */ /* 0x000fd80003800000 */
[----:B---3--:R0:W5:Y:S01]  /*4d420*/  LD.E R6, desc[UR4][R6.64] ;  /* 0x0000000406067980 */ /* 0x008162000c101900 */
[----:B--2---:R-:W-:-:S04]  /*4d430*/  LOP3.LUT R8, R8, 0x1, RZ, 0xfc, !PT ;  /* 0x0000000108087812 */ /* 0x004fc800078efcff */
[----:B------:R-:W-:-:S13]  /*4d440*/  ISETP.NE.AND P0, PT, R8, 0x3, PT ;  /* 0x000000030800780c */ /* 0x000fda0003f05270 */
[----:B0-----:R-:W-:Y:S05]  /*4d450*/  @!P0 BRA `(.L_x_7244) ;  /* 0x0000000000048947 */ /* 0x001fea0003800000 */
[----:B------:R-:W-:Y:S01]  /*4d460*/  BPT.TRAP 0x1 ;  /* 0x000000040000795c */ /* 0x000fe20000300000 */
.L_x_7244:
[----:B------:R-:W-:Y:S05]  /*4d470*/  BSYNC B0 ;  /* 0x0000000000007941 */ /* 0x000fea0003800000 */
.L_x_7243:
[C---:B------:R-:W-:Y:S02]  /*4d480*/  R2UR UR6, R2.reuse ;  /* 0x00000000020672ca */ /* 0x040fe400000e0000 */
[C---:B------:R-:W-:Y:S02]  /*4d490*/  R2UR UR7, R3.reuse ;  /* 0x00000000030772ca */ /* 0x040fe400000e0000 */
[----:B------:R-:W-:Y:S02]  /*4d4a0*/  R2UR UR4, R2 ;  /* 0x00000000020472ca */ /* 0x000fe400000e0000 */
[----:B------:R-:W-:-:S09]  /*4d4b0*/  R2UR UR5, R3 ;  /* 0x00000000030572ca */ /* 0x000fd200000e0000 */
[----:B------:R-:W2:Y:S04]  /*4d4c0*/  LD.E.64 R2, desc[UR6][R4.64+0x20] ;  /* 0x0000200604027980 */ /* 0x000ea8000c101b00 */
[----:B------:R-:W3:Y:S01]  /*4d4d0*/  LD.E R0, desc[UR4][R4.64+0xc] ;  /* 0x00000c0404007980 */ /* 0x000ee2000c101900 */
[----:B------:R-:W-:Y:S02]  /*4d4e0*/  MOV R7, 0x11f50 ;  /* 0x00011f5000077802 */ /* 0x000fe40000000f00 */
[----:B--2---:R-:W-:-:S03]  /*4d4f0*/  MOV R3, R2 ;  /* 0x0000000200037202 */ /* 0x004fc60000000f00 */
[----:B------:R-:W-:Y:S02]  /*4d500*/  IMAD.MOV.U32 R2, RZ, RZ, R7 ;  /* 0x000000ffff027224 */ /* 0x000fe400078e0007 */
[----:B-----5:R-:W-:-:S05]  /*4d510*/  IMAD R3, R6, 0x8, R3 ;  /* 0x0000000806037824 */ /* 0x020fca00078e0203 */
[----:B---3--:R-:W-:Y:S01]  /*4d520*/  PRMT R0, R0, 0x654, R3 ;  /* 0x0000065400007816 */ /* 0x008fe20000000003 */
[----:B------:R-:W-:-:S03]  /*4d530*/  IMAD.MOV.U32 R3, RZ, RZ, 0x0 ;  /* 0x00000000ff037424 */ /* 0x000fc600078e00ff */
[----:B------:R0:W-:Y:S02]  /*4d540*/  SYNCS.ARRIVE.TRANS64.RED.A1T0 RZ, [R0+URZ], RZ ;  /* 0x000000ff00ff79a7 */ /* 0x0001e4000810043f */
[----:B0-----:R-:W-:Y:S05]  /*4d550*/  RET.REL.NODEC R2 `(_ZN7cutlass13device_kernelIN5flash11enable_sm90INS1_16FlashAttnFwdSm90INS1_25CollectiveMainloopFwdSm90ILi2EN4cute5tupleIJNS5_1CILi1EEES8_S8_EEENS6_IJNS7_ILi64EEESA_SA_EEELi512ENS_6half_tEfNS_4arch4Sm90ELb0ELb1ELb1ELb1ELb1ELb1ELb1ELb0ELb0ELb1ELb1ELb0EEENS1_21CollectiveEpilogueFwdINS6_IJSA_NS7_ILi512EEESA_EEES9_SC_SE_Li256ELb1ELb1ELb1ELb0EEENS1_36VarlenDynamicPersistentTileSchedulerILi64ELi64ELi256ELi128ELb1ELb1ELb1ELb1ELb0ELb1EEEEEEEEEvNT_6ParamsE) ;  /* 0xfffffb2802a87950 */ /* 0x001fea0003c3ffff */
.L_x_7217:
[----:B0-----:R0:W1:Y:S02]  /*4d560*/  SYNCS.PHASECHK.TRANS64.TRYWAIT P0, [R12+URZ], R13 ;  /* 0x0000000d0c0075a7 */ /* 0x001064000800017f */
[----:B-1----:R-:W-:Y:S05]  /*4d570*/  @!P0 NANOSLEEP.SYNCS 0x989680 ;  /* 0x009896800000895d */ /* 0x002fea0003900000 */
[----:B------:R-:W1:Y:S02]  /*4d580*/  @!P0 SYNCS.PHASECHK.TRANS64 P0, [R12+URZ], R13 ;  /* 0x0000000d0c0085a7 */ /* 0x000e64000800007f */
[----:B-1----:R-:W-:Y:S05]  /*4d590*/  @!P0 BRA `(.L_x_7217) ;  /* 0xfffffffc00f08947 */ /* 0x002fea000383ffff */
[----:B------:R-:W-:Y:S05]  /*4d5a0*/  BRA `(.L_x_7216) ;  /* 0xffffff0800e07947 */ /* 0x000fea000383ffff */
.L_x_7219:
[----:B0-----:R0:W1:Y:S02]  /*4d5b0*/  SYNCS.PHASECHK.TRANS64.TRYWAIT P0, [R12+URZ+0x38810], R13 ;  /* 0x0388100d0c0075a7 */ /* 0x001064000800017f */
[----:B-1----:R-:W-:Y:S05]  /*4d5c0*/  @!P0 NANOSLEEP.SYNCS 0x989680 ;  /* 0x009896800000895d */ /* 0x002fea0003900000 */
[----:B------:R-:W1:Y:S02]  /*4d5d0*/  @!P0 SYNCS.PHASECHK.TRANS64 P0, [R12+URZ+0x38810], R13 ;  /* 0x0388100d0c0085a7 */ /* 0x000e64000800007f */
[----:B-1----:R-:W-:Y:S05]  /*4d5e0*/  @!P0 BRA `(.L_x_7219) ;  /* 0xfffffffc00f08947 */ /* 0x002fea000383ffff */
[----:B------:R-:W-:Y:S05]  /*4d5f0*/  BRA `(.L_x_7245) ;  /* 0xffffff1000347947 */ /* 0x000fea000383ffff */
.L_x_7226:
[----:B0-----:R0:W1:Y:S02]  /*4d600*/  SYNCS.PHASECHK.TRANS64.TRYWAIT P0, [R12+URZ], R13 ;  /* 0x0000000d0c0075a7 */ /* 0x001064000800017f */
[----:B-1----:R-:W-:Y:S05]  /*4d610*/  @!P0 NANOSLEEP.SYNCS 0x989680 ;  /* 0x009896800000895d */ /* 0x002fea0003900000 */
[----:B------:R-:W1:Y:S02]  /*4d620*/  @!P0 SYNCS.PHASECHK.TRANS64 P0, [R12+URZ], R13 ;  /* 0x0000000d0c0085a7 */ /* 0x000e64000800007f */
[----:B-1----:R-:W-:Y:S05]  /*4d630*/  @!P0 BRA `(.L_x_7226) ;  /* 0xfffffffc00f08947 */ /* 0x002fea000383ffff */
[----:B------:R-:W-:Y:S05]  /*4d640*/  BRA `(.L_x_7225) ;  /* 0xffffff1000d07947 */ /* 0x000fea000383ffff */
.L_x_7246:
        /* <DEDUP_REMOVED lines=11> */
.L_x_15754:


//--------------------- .text._ZN7cutlass13device_kernelIN5flash11enable_sm90INS1_16FlashAttnFwdSm90INS1_25CollectiveMainloopFwdSm90ILi2EN4cute5tupleIJNS5_1CILi1EEES8_S8_EEENS6_IJNS7_ILi64EEESA_SA_EEELi512ENS_6half_tEfNS_4arch4Sm90ELb1ELb0ELb1ELb0ELb1ELb0ELb0ELb0ELb0ELb1ELb1ELb0EEENS1_21CollectiveEpilogueFwdINS6_IJSA_NS7_ILi512EEESA_EEES9_SC_SE_Li256ELb0ELb1ELb1ELb0EEENS1_19SingleTileSchedulerILb0ELb1ELb1ELi64EEEEEEEEEvNT_6ParamsE --------------------------
	.section	.text._ZN7cutlass13device_kernelIN5flash11enable_sm90INS1_16FlashAttnFwdSm90INS1_25CollectiveMainloopFwdSm90ILi2EN4cute5tupleIJNS5_1CILi1EEES8_S8_EEENS6_IJNS7_ILi64EEESA_SA_EEELi512ENS_6half_tEfNS_4arch4Sm90ELb1ELb0ELb1ELb0ELb1ELb0ELb0ELb0ELb0ELb1ELb1ELb0EEENS1_21CollectiveEpilogueFwdINS6_IJSA_NS7_ILi512EEESA_EEES9_SC_SE_Li256ELb0ELb1ELb1ELb0EEENS1_19SingleTileSchedulerILb0ELb1ELb1ELi64EEEEEEEEEvNT_6ParamsE,"ax",@progbits
	.align	128
.text._ZN7cutlass13device_kernelIN5flash11enable_sm90INS1_16FlashAttnFwdSm90INS1_25CollectiveMainloopFwdSm90ILi2EN4cute5tupleIJNS5_1CILi1EEES8_S8_EEENS6_IJNS7_ILi64EEESA_SA_EEELi512ENS_6half_tEfNS_4arch4Sm90ELb1ELb0ELb1ELb0ELb1ELb0ELb0ELb0ELb0ELb1ELb1ELb0EEENS1_21CollectiveEpilogueFwdINS6_IJSA_NS7_ILi512EEESA_EEES9_SC_SE_Li256ELb0ELb1ELb1ELb0EEENS1_19SingleTileSchedulerILb0ELb1ELb1ELi64EEEEEEEEEvNT_6ParamsE:
        .type           _ZN7cutlass13device_kernelIN5flash11enable_sm90INS1_16FlashAttnFwdSm90INS1_25CollectiveMainloopFwdSm90ILi2EN4cute5tupleIJNS5_1CILi1EEES8_S8_EEENS6_IJNS7_ILi64EEESA_SA_EEELi512ENS_6half_tEfNS_4arch4Sm90ELb1ELb0ELb1ELb0ELb1ELb0ELb0ELb0ELb0ELb1ELb1ELb0EEENS1_21CollectiveEpilogueFwdINS6_IJSA_NS7_ILi512EEESA_EEES9_SC_SE_Li256ELb0ELb1ELb1ELb0EEENS1_19SingleTileSchedulerILb0ELb1ELb1ELi64EEEEEEEEEvNT_6ParamsE,@function
        .size           _ZN7cutlass13device_kernelIN5flash11enable_sm90INS1_16FlashAttnFwdSm90INS1_25CollectiveMainloopFwdSm90ILi2EN4cute5tupleIJNS5_1CILi1EEES8_S8_EEENS6_IJNS7_ILi64EEESA_SA_EEELi512ENS_6half_tEfNS_4arch4Sm90ELb1ELb0ELb1ELb0ELb1ELb0ELb0ELb0ELb0ELb1ELb1ELb0EEENS1_21CollectiveEpilogueFwdINS6_IJSA_NS7_ILi512EEESA_EEES9_SC_SE_Li256ELb0ELb1ELb1ELb0EEENS1_19SingleTileSchedulerILb0ELb1ELb1ELi64EEEEEEEEEvNT_6ParamsE,(.L_x_15756 - _ZN7cutlass13device_kernelIN5flash11enable_sm90INS1_16FlashAttnFwdSm90INS1_25CollectiveMainloopFwdSm90ILi2EN4cute5tupleIJNS5_1CILi1EEES8_S8_EEENS6_IJNS7_ILi64EEESA_SA_EEELi512ENS_6half_tEfNS_4arch4Sm90ELb1ELb0ELb1ELb0ELb1ELb0ELb0ELb0ELb0ELb1ELb1ELb0EEENS1_21CollectiveEpilogueFwdINS6_IJSA_NS7_ILi512EEESA_EEES9_SC_SE_Li256ELb0ELb1ELb1ELb0EEENS1_19SingleTileSchedulerILb0ELb1ELb1ELi64EEEEEEEEEvNT_6ParamsE)
        .other          _ZN7cutlass13device_kernelIN5flash11enable_sm90INS1_16FlashAttnFwdSm90INS1_25CollectiveMainloopFwdSm90ILi2EN4cute5tupleIJNS5_1CILi1EEES8_S8_EEENS6_IJNS7_ILi64EEESA_SA_EEELi512ENS_6half_tEfNS_4arch4Sm90ELb1ELb0ELb1ELb0ELb1ELb0ELb0ELb0ELb0ELb1ELb1ELb0EEENS1_21CollectiveEpilogueFwdINS6_IJSA_NS7_ILi512EEESA_EEES9_SC_SE_Li256ELb0ELb1ELb1ELb0EEENS1_19SingleTileSchedulerILb0ELb1ELb1ELi64EEEEEEEEEvNT_6ParamsE,@"STO_CUDA_ENTRY STV_DEFAULT"
_ZN7cutlass13device_kernelIN5flash11enable_sm90INS1_16FlashAttnFwdSm90INS1_25CollectiveMainloopFwdSm90ILi2EN4cute5tupleIJNS5_1CILi1EEES8_S8_EEENS6_IJNS7_ILi64EEESA_SA_EEELi512ENS_6half_tEfNS_4arch4Sm90ELb1ELb0ELb1ELb0ELb1ELb0ELb0ELb0ELb0ELb1ELb1ELb0EEENS1_21CollectiveEpilogueFwdINS6_IJSA_NS7_ILi512EEESA_EEES9_SC_SE_Li256ELb0ELb1ELb1ELb0EEENS1_19SingleTileSchedulerILb0ELb1ELb1ELi64EEEEEEEEEvNT_6ParamsE:
        /* <DEDUP_REMOVED lines=40> */
.L_x_7247:
        /* <DEDUP_REMOVED lines=22> */
.L_x_7248:
        /* <DEDUP_REMOVED lines=18> */
.L_x_7249:
        /* <DEDUP_REMOVED lines=22> */
.L_x_7250:
        /* <DEDUP_REMOVED lines=23> */
.L_x_7251:
        /* <DEDUP_REMOVED lines=9> */
.L_x_7254:
        /* <DEDUP_REMOVED lines=25> */
[----:B------:R-:W0:Y:S01]  /*09f0*/  S2UR UR7, SR_CTAID.X ;  /* 0x00000000000779c3 */ /* 0x000e220000002500 */
[----:B------:R-:W-:Y:S01]  /*0a00*/  ULDC UR10, c[0x0][0x2f0] ;  /* 0x0000bc00000a7ab9 */ /* 0x000fe20000000800 */
[----:B------:R-:W-:Y:S01]  /*0a10*/  VIADD R16, R30, 0xffffff80 ;  /* 0xffffff801e107836 */ /* 0x000fe20000000000 */
[----:B------:R-:W-:-:S04]  /*0a20*/  UISETP.NE.AND.EX UP0, UPT, UR5, URZ, UPT, UP0 ;  /* 0x0000003f0500728c */ /* 0x000fc8000bf05300 */
[----:B------:R-:W-:Y:S01]  /*0a30*/  USEL UR41, UR41, 0x1, UP0 ;  /* 0x0000000129297887 */ /* 0x000fe20008000000 */
[----:B------:R-:W1:Y:S01]  /*0a40*/  S2UR UR44, SR_CgaCtaId ;  /* 0x00000000002c79c3 */ /* 0x000e620000008800 */
[----:B------:R-:W-:Y:S02]  /*0a50*/  UISETP.NE.AND UP0, UPT, UR11, 0x1, UPT ;  /* 0x000000010b00788c */ /* 0x000fe4000bf05270 */
[----:B------:R-:W-:-:S04]  /*0a60*/  UIMAD UR4, UR41, UR10, 0x3f ;  /* 0x0000003f290474a4 */ /* 0x000fc8000f8e020a */
[----:B------:R-:W-:Y:S01]  /*0a70*/  PLOP3.LUT P0, PT, PT, PT, UP0, 0x80, 0x0 ;  /* 0x000000000000781c */ /* 0x000fe20003f0f008 */
[----:B------:R-:W-:-:S04]  /*0a80*/  USHF.R.S32.HI UR5, URZ, 0x1f, UR4 ;  /* 0x0000001f3f057899 */ /* 0x000fc80008011404 */
[----:B------:R-:W-:-:S04]  /*0a90*/  ULEA.HI UR5, UR5, UR4, URZ, 0x6 ;  /* 0x0000000405057291 */ /* 0x000fc8000f8f303f */
[----:B------:R-:W-:-:S04]  /*0aa0*/  USHF.R.S32.HI UR6, URZ, 0x6, UR5 ;  /* 0x000000063f067899 */ /* 0x000fc80008011405 */
[----:B0-----:R-:W-:Y:S08]  /*0ab0*/  @!P0 BRA `(.L_x_7256) ;  /* 0x00000020003c8947 */ /* 0x001ff00003800000 */
[----:B------:R-:W-:Y:S01]  /*0ac0*/  ULDC UR4, c[0x0][0x448] ;  /* 0x0001120000047ab9 */ /* 0x000fe20000000800 */
[----:B------:R-:W-:Y:S01]  /*0ad0*/  ULEA UR7, UR7, 0x3f, 0x6 ;  /* 0x0000003f07077891 */ /* 0x000fe2000f8e303f */
[----:B------:R-:W-:Y:S01]  /*0ae0*/  PLOP3.LUT P0, PT, PT, PT, PT, 0x80, 0x0 ;  /* 0x000000000000781c */ /* 0x000fe20003f0f070 */
[----:B------:R-:W-:Y:S01]  /*0af0*/  UISETP.NE.AND UP0, UPT, UR4, 0x1, UPT ;  /* 0x000000010400788c */ /* 0x000fe2000bf05270 */
[----:B------:R-:W-:Y:S01]  /*0b00*/  IMAD.MOV.U32 R3, RZ, RZ, RZ ;  /* 0x000000ffff037224 */ /* 0x000fe200078e00ff */
[----:B------:R-:W-:Y:S01]  /*0b10*/  ULDC UR8, c[0x0][0x288] ;  /* 0x0000a20000087ab9 */ /* 0x000fe20000000800 */
[----:B------:R-:W-:Y:S01]  /*0b20*/  USHF.R.U32.HI UR11, URZ, 0x10, UR9 ;  /* 0x000000103f0b7899 */ /* 0x000fe20008011609 */
[----:B------:R-:W-:Y:S01]  /*0b30*/  MOV R5, RZ ;  /* 0x000000ff00057202 */ /* 0x000fe20000000f00 */
[----:B------:R-:W-:Y:S01]  /*0b40*/  UIADD3 UR8, -UR8, 0x40, URZ ;  /* 0x0000004008087890 */ /* 0x000fe2000fffe13f */
[----:B------:R-:W-:Y:S01]  /*0b50*/  IMAD.MOV.U32 R6, RZ, RZ, RZ ;  /* 0x000000ffff067224 */ /* 0x000fe200078e00ff */
[----:B------:R-:W-:Y:S01]  /*0b60*/  ULOP3.LUT UR9, UR9, 0xffff, URZ, 0xc0, !UPT ;  /* 0x0000ffff09097892 */ /* 0x000fe2000f8ec03f */
[----:B------:R-:W-:Y:S01]  /*0b70*/  CS2R R150, SRZ ;  /* 0x0000000000967805 */ /* 0x000fe2000001ff00 */
[----:B------:R-:W-:Y:S01]  /*0b80*/  UIMAD UR8, UR41, UR10, UR8 ;  /* 0x0000000a290872a4 */ /* 0x000fe2000f8e0208 */
[----:B------:R-:W-:Y:S01]  /*0b90*/  CS2R R148, SRZ ;  /* 0x0000000000947805 */ /* 0x000fe2000001ff00 */
[----:B------:R-:W-:Y:S01]  /*0ba0*/  @UP0 ULDC UR4, c[0x0][0x44c] ;  /* 0x0001130000040ab9 */ /* 0x000fe20000000800 */
[----:B------:R-:W-:Y:S01]  /*0bb0*/  @UP0 ULDC UR12, c[0x0][0x450] ;  /* 0x00011400000c0ab9 */ /* 0x000fe20000000800 */
[----:B------:R-:W-:Y:S01]  /*0bc0*/  UIMAD.WIDE.U32 UR4, UR7, UR4, URZ ;  /* 0x00000004070472a5 */ /* 0x000fe2000f8e003f */
[----:B------:R-:W-:-:S02]  /*0bd0*/  CS2R R146, SRZ ;  /* 0x0000000000927805 */ /* 0x000fc4000001ff00 */
[----:B------:R-:W-:Y:S02]  /*0be0*/  CS2R R144, SRZ ;  /* 0x0000000000907805 */ /* 0x000fe4000001ff00 */
[----:B------:R-:W-:Y:S01]  /*0bf0*/  CS2R R142, SRZ ;  /* 0x00000000008e7805 */ /* 0x000fe2000001ff00 */
[----:B------:R-:W-:Y:S01]  /*0c00*/  @UP0 USHF.R.U32.HI UR7, URZ, UR12, UR5 ;  /* 0x0000000c3f070299 */ /* 0x000fe20008011605 */
[----:B------:R-:W-:Y:S02]  /*0c10*/  CS2R R140, SRZ ;  /* 0x00000000008c7805 */ /* 0x000fe4000001ff00 */
[----:B------:R-:W-:Y:S02]  /*0c20*/  CS2R R138, SRZ ;  /* 0x00000000008a7805 */ /* 0x000fe4000001ff00 */
[----:B------:R-:W-:Y:S01]  /*0c30*/  CS2R R136, SRZ ;  /* 0x0000000000887805 */ /* 0x000fe2000001ff00 */
[----:B------:R-:W-:Y:S01]  /*0c40*/  UIADD3 UR7, UR8, UR7, URZ ;  /* 0x0000000708077290 */ /* 0x000fe2000fffe03f */
[----:B------:R-:W-:-:S02]  /*0c50*/  CS2R R134, SRZ ;  /* 0x0000000000867805 */ /* 0x000fc4000001ff00 */
[----:B------:R-:W-:Y:S02]  /*0c60*/  CS2R R132, SRZ ;  /* 0x0000000000847805 */ /* 0x000fe4000001ff00 */
[----:B------:R-:W-:Y:S01]  /*0c70*/  CS2R R130, SRZ ;  /* 0x0000000000827805 */ /* 0x000fe2000001ff00 */
[----:B------:R-:W-:Y:S01]  /*0c80*/  USHF.R.S32.HI UR4, URZ, 0x1f, UR7 ;  /* 0x0000001f3f047899 */ /* 0x000fe20008011407 */
[----:B------:R-:W-:Y:S02]  /*0c90*/  CS2R R128, SRZ ;  /* 0x0000000000807805 */ /* 0x000fe4000001ff00 */
[----:B------:R-:W-:Y:S02]  /*0ca0*/  CS2R R126, SRZ ;  /* 0x00000000007e7805 */ /* 0x000fe4000001ff00 */
[----:B------:R-:W-:Y:S01]  /*0cb0*/  CS2R R124, SRZ ;  /* 0x00000000007c7805 */ /* 0x000fe2000001ff00 */
[----:B------:R-:W-:Y:S01]  /*0cc0*/  ULEA.HI UR4, UR4, UR7, URZ, 0x6 ;  /* 0x0000000704047291 */ /* 0x000fe2000f8f303f */
[----:B------:R-:W-:-:S02]  /*0cd0*/  CS2R R122, SRZ ;  /* 0x00000000007a7805 */ /* 0x000fc4000001ff00 */
[----:B------:R-:W-:Y:S02]  /*0ce0*/  CS2R R120, SRZ ;  /* 0x0000000000787805 */ /* 0x000fe4000001ff00 */
[----:B------:R-:W-:Y:S01]  /*0cf0*/  CS2R R118, SRZ ;  /* 0x0000000000767805 */ /* 0x000fe2000001ff00 */
[----:B------:R-:W-:Y:S01]  /*0d00*/  USHF.R.S32.HI UR4, URZ, 0x6, UR4 ;  /* 0x000000063f047899 */ /* 0x000fe20008011404 */
[----:B------:R-:W-:Y:S02]  /*0d10*/  CS2R R116, SRZ ;  /* 0x0000000000747805 */ /* 0x000fe4000001ff00 */
[----:B------:R-:W-:Y:S02]  /*0d20*/  CS2R R114, SRZ ;  /* 0x0000000000727805 */ /* 0x000fe4000001ff00 */
[----:B------:R-:W-:Y:S01]  /*0d30*/  CS2R R112, SRZ ;  /* 0x0000000000707805 */ /* 0x000fe2000001ff00 */
[----:B------:R-:W-:Y:S01]  /*0d40*/  UISETP.LT.AND UP0, UPT, UR6, UR4, UPT ;  /* 0x000000040600728c */ /* 0x000fe2000bf01270 */
[----:B------:R-:W-:-:S02]  /*0d50*/  CS2R R110, SRZ ;  /* 0x00000000006e7805 */ /* 0x000fc4000001ff00 */
[----:B------:R-:W-:Y:S02]  /*0d60*/  CS2R R108, SRZ ;  /* 0x00000000006c7805 */ /* 0x000fe4000001ff00 */
[----:B------:R-:W-:Y:S01]  /*0d70*/  CS2R R106, SRZ ;  /* 0x00000000006a7805 */ /* 0x000fe2000001ff00 */
[----:B------:R-:W-:Y:S01]  /*0d80*/  USEL UR6, UR6, UR4, UP0 ;  /* 0x0000000406067287 */ /* 0x000fe20008000000 */
[----:B------:R-:W-:Y:S01]  /*0d90*/  CS2R R104, SRZ ;  /* 0x0000000000687805 */ /* 0x000fe2000001ff00 */
[----:B------:R-:W-:Y:S01]  /*0da0*/  UISETP.NE.AND UP0, UPT, UR11, URZ, UPT ;  /* 0x0000003f0b00728c */ /* 0x000fe2000bf05270 */
[----:B------:R-:W-:Y:S01]  /*0db0*/  CS2R R102, SRZ ;  /* 0x0000000000667805 */ /* 0x000fe2000001ff00 */
[----:B------:R-:W-:Y:S01]  /*0dc0*/  UISETP.GE.AND UP1, UPT, UR6, 0x1, UPT ;  /* 0x000000010600788c */ /* 0x000fe2000bf26270 */
[----:B------:R-:W-:Y:S02]  /*0dd0*/  CS2R R100, SRZ ;  /* 0x0000000000647805 */ /* 0x000fe4000001ff00 */
[----:B------:R-:W-:-:S02]  /*0de0*/  CS2R R98, SRZ ;  /* 0x0000000000627805 */ /* 0x000fc4000001ff00 */
[----:B------:R-:W-:Y:S02]  /*0df0*/  CS2R R96, SRZ ;  /* 0x0000000000607805 */ /* 0x000fe4000001ff00 */
[----:B------:R-:W-:Y:S02]  /*0e00*/  CS2R R94, SRZ ;  /* 0x00000000005e7805 */ /* 0x000fe4000001ff00 */
[----:B------:R-:W-:Y:S02]  /*0e10*/  CS2R R92, SRZ ;  /* 0x00000000005c7805 */ /* 0x000fe4000001ff00 */
[----:B------:R-:W-:Y:S02]  /*0e20*/  PLOP3.LUT P1, PT, PT, PT, UP1, 0x80, 0x0 ;  /* 0x000000000000781c */ /* 0x000fe40003f2f018 */
[----:B------:R-:W-:Y:S02]  /*0e30*/  CS2R R90, SRZ ;  /* 0x00000000005a7805 */ /* 0x000fe4000001ff00 */
[----:B------:R-:W-:Y:S01]  /*0e40*/  CS2R R88, SRZ ;  /* 0x0000000000587805 */ /* 0x000fe2000001ff00 */
[----:B------:R-:W-:Y:S01]  /*0e50*/  @!UP0 ULDC UR11, c[0x0][0x9f0] ;  /* 0x00027c00000b8ab9 */ /* 0x000fe20000000800 */
        /* <DEDUP_REMOVED lines=27> */
[----:B------:R-:W-:Y:S01]  /*1010*/  MOV R4, UR11 ;  /* 0x0000000b00047c02 */ /* 0x000fe20008000f00 */
[----:B------:R-:W-:-:S03]  /*1020*/  UIADD3 UR4, UR11, -0x1, UR6 ;  /* 0xffffffff0b047890 */ /* 0x000fc6000fffe006 */
[-C--:B------:R-:W-:Y:S02]  /*1030*/  IABS R7, R4.reuse ;  /* 0x0000000400077213 */ /* 0x080fe40000000000 */
[----:B------:R-:W-:Y:S02]  /*1040*/  IABS R4, R4 ;  /* 0x0000000400047213 */ /* 0x000fe40000000000 */
[----:B------:R-:W0:Y:S01]  /*1050*/  I2F.RP R0, R7 ;  /* 0x0000000700007306 */ /* 0x000e220000209400 */
[----:B------:R-:W-:Y:S01]  /*1060*/  MOV R8, UR4 ;  /* 0x0000000400087c02 */ /* 0x000fe20008000f00 */
[----:B------:R-:W-:Y:S01]  /*1070*/  ULOP3.LUT UR4, UR4, UR11, URZ, 0x3c, !UPT ;  /* 0x0000000b04047292 */ /* 0x000fe2000f8e3c3f */
[----:B------:R-:W-:-:S05]  /*1080*/  IMAD.MOV R4, RZ, RZ, -R4 ;  /* 0x000000ffff047224 */ /* 0x000fca00078e0a04 */
[----:B------:R-:W-:Y:S01]  /*1090*/  ISETP.LE.AND P3, PT, RZ, UR4, PT ;  /* 0x00000004ff007c0c */ /* 0x000fe2000bf63270 */
[----:B0-----:R-:W0:Y:S02]  /*10a0*/  MUFU.RCP R0, R0 ;  /* 0x0000000000007308 */ /* 0x001e240000001000 */
[----:B0-----:R-:W-:Y:S01]  /*10b0*/  VIADD R2, R0, 0xffffffe ;  /* 0x0ffffffe00027836 */ /* 0x001fe20000000000 */
[----:B------:R-:W-:-:S05]  /*10c0*/  IABS R0, R8 ;  /* 0x0000000800007213 */ /* 0x000fca0000000000 */
[----:B------:R0:W2:Y:S02]  /*10d0*/  F2I.FTZ.U32.TRUNC.NTZ R3, R2 ;  /* 0x0000000200037305 */ /* 0x0000a4000021f000 */
[----:B0-----:R-:W-:Y:S02]  /*10e0*/  IMAD.MOV.U32 R2, RZ, RZ, RZ ;  /* 0x000000ffff027224 */ /* 0x001fe400078e00ff */
[----:B--2---:R-:W-:-:S04]  /*10f0*/  IMAD.MOV R10, RZ, RZ, -R3 ;  /* 0x000000ffff0a7224 */ /* 0x004fc800078e0a03 */
        /* <DEDUP_REMOVED lines=8> */
[----:B------:R-:W-:Y:S02]  /*1180*/  ISETP.NE.AND P2, PT, RZ, UR11, PT ;  /* 0x0000000bff007c0c */ /* 0x000fe4000bf45270 */
[----:B------:R-:W-:-:S13]  /*1190*/  ISETP.GE.U32.AND P1, PT, R0, R7, PT ;  /* 0x000000070000720c */ /* 0x000fda0003f26070 */
[----:B------:R-:W-:-:S05]  /*11a0*/  @P1 IADD3 R3, R3, 0x1, RZ ;  /* 0x0000000103031810 */ /* 0x000fca0007ffe0ff */
[----:B------:R-:W-:Y:S01]  /*11b0*/  @!P3 IMAD.MOV R3, RZ, RZ, -R3 ;  /* 0x000000ffff03b224 */ /* 0x000fe200078e0a03 */
[----:B------:R-:W-:-:S07]  /*11c0*/  @!P2 LOP3.LUT R3, RZ, UR11, RZ, 0x33, !PT ;  /* 0x0000000bff03ac12 */ /* 0x000fce000f8e33ff */
.L_x_7257:
        /* <DEDUP_REMOVED lines=17> */
[----:B------:R-:W-:-:S04]  /*12e0*/  IADD3 R5, R16, -R5, RZ ;  /* 0x8000000510057210 */ /* 0x000fc80007ffe0ff */
        /* <DEDUP_REMOVED lines=12> */
[----:B-1----:R-:W-:Y:S01]  /*13b0*/  ULEA UR5, UR44, UR7, 0x18 ;  /* 0x000000072c057291 */ /* 0x002fe2000f8ec03f */
[----:B------:R-:W-:Y:S01]  /*13c0*/  IMAD R4, R4, 0x10, R7 ;  /* 0x0000001004047824 */ /* 0x000fe200078e0207 */
        /* <DEDUP_REMOVED lines=11> */
.L_x_7259:
[----:B------:R-:W-:-:S04]  /*1480*/  SHF.L.U32 R2, RZ, 0x1f, RZ ;  /* 0x0000001fff027819 */ /* 0x000fc800000006ff */
[----:B------:R-:W0:Y:S02]  /*1490*/  SYNCS.PHASECHK.TRANS64.TRYWAIT P1, [UR5+0x28c50], R2 ;  /* 0x028c5002ff0075a7 */ /* 0x000e240008020145 */
[----:B0-----:R-:W-:Y:S05]  /*14a0*/  @!P1 BRA `(.L_x_7260) ;  /* 0x000000e8008c9947 */ /* 0x001fea0003800000 */
.L_x_7356:
        /* <DEDUP_REMOVED lines=39> */
.L_x_7261:
[----:B------:R-:W-:Y:S01]  /*1720*/  IADD3 R3, R3, -0x2, RZ ;  /* 0xfffffffe03037810 */ /* 0x000fe20007ffe0ff */
[----:B------:R-:W-:-:S03]  /*1730*/  UIADD3 UR4, UR5, 0x28c60, URZ ;  /* 0x00028c6005047890 */ /* 0x000fc6000fffe03f */
[----:B------:R-:W-:Y:S01]  /*1740*/  ISETP.GE.AND P1, PT, R3, R0, PT ;  /* 0x000000000300720c */ /* 0x000fe20003f26270 */
[----:B------:R-:W-:-:S09]  /*1750*/  UPRMT UR4, UR44, 0x654, UR4 ;  /* 0x000006542c047896 */ /* 0x000fd20008000004 */
[----:B------:R-:W-:Y:S01]  /*1760*/  SYNCS.ARRIVE.TRANS64.RED.A1T0 RZ, [UR4], RZ ;  /* 0x000000ffffff79a7 */ /* 0x000fe20008100404 */
[----:B------:R-:W-:Y:S02]  /*1770*/  UMOV UR4, URZ ;  /* 0x0000003f00047c82 */ /* 0x000fe40008000000 */
[----:B------:R-:W-:Y:S05]  /*1780*/  @!P1 BRA `(.L_x_7262) ;  /* 0x0000000800e09947 */ /* 0x000fea0003800000 */
[----:B------:R-:W-:Y:S01]  /*1790*/  IMAD.MOV.U32 R7, RZ, RZ, RZ ;  /* 0x000000ffff077224 */ /* 0x000fe200078e00ff */
[----:B------:R-:W-:-:S06]  /*17a0*/  UMOV UR4, URZ ;  /* 0x0000003f00047c82 */ /* 0x000fcc0008000000 */
.L_x_7268:
[----:B------:R-:W-:Y:S01]  /*17b0*/  BAR.SYNC.DEFER_BLOCKING 0xe, 0x100 ;  /* 0x0384000000007b1d */ /* 0x000fe20000010000 */
[----:B01----:R-:W-:Y:S01]  /*17c0*/  IMAD.U32 R5, RZ, RZ, UR4 ;  /* 0x00000004ff057e24 */ /* 0x003fe2000f8e00ff */
[----:B------:R-:W-:Y:S01]  /*17d0*/  UIADD3 UR4, UR4, 0x1, URZ ;  /* 0x0000000104047890 */ /* 0x000fe2000fffe03f */
[C---:B------:R-:W-:Y:S01]  /*17e0*/  ISETP.GT.AND P2, PT, R3.reuse, R0, PT ;  /* 0x000000000300720c */ /* 0x040fe20003f44270 */
[----:B------:R-:W-:Y:S02]  /*17f0*/  VIADD R3, R3, 0xffffffff ;  /* 0xffffffff03037836 */ /* 0x000fe40000000000 */
[----:B------:R-:W-:Y:S01]  /*1800*/  LEA R2, R5, R4, 0x6 ;  /* 0x0000000405027211 */ /* 0x000fe200078e30ff */
[----:B------:R-:W-:-:S03]  /*1810*/  UISETP.NE.AND UP0, UPT, UR4, 0x2, UPT ;  /* 0x000000020400788c */ /* 0x000fc6000bf05270 */
        /* <DEDUP_REMOVED lines=136> */
.L_x_7263:
[----:B------:R-:W-:Y:S01]  /*20a0*/  ULEA UR7, UR4, UR5, 0x3 ;  /* 0x0000000504077291 */ /* 0x000fe2000f8e183f */
[----:B------:R-:W-:-:S08]  /*20b0*/  SHF.L.U32 R2, R7, 0x1f, RZ ;  /* 0x0000001f07027819 */ /* 0x000fd000000006ff */
[----:B------:R0:W1:Y:S01]  /*20c0*/  SYNCS.PHASECHK.TRANS64.TRYWAIT P1, [UR7+0x28c50], R2 ;  /* 0x028c5002ff0075a7 */ /* 0x0000620008020147 */
[----:B------:R-:W-:Y:S05]  /*20d0*/  @!P0 BRA `(.L_x_7264) ;  /* 0x0000000000048947 */ /* 0x000fea0003800000 */
[----:B------:R-:W-:Y:S01]  /*20e0*/  BPT.TRAP 0x1 ;  /* 0x000000040000795c */ /* 0x000fe20000300000 */
.L_x_7264:
[----:B-1----:R-:W-:Y:S05]  /*20f0*/  @P1 BRA `(.L_x_7265) ;  /* 0x0000000000081947 */ /* 0x002fea0003800000 */
[----:B------:R-:W1:Y:S02]  /*2100*/  SYNCS.PHASECHK.TRANS64.TRYWAIT P1, [UR7+0x28c50], R2 ;  /* 0x028c5002ff0075a7 */ /* 0x000e640008020147 */
[----:B-1----:R-:W-:Y:S05]  /*2110*/  @!P1 BRA `(.L_x_7266) ;  /* 0x000000dc00889947 */ /* 0x002fea0003800000 */
.L_x_7265:
        /* <DEDUP_REMOVED lines=26> */
.L_x_7267:
[----:B------:R-:W-:-:S04]  /*22c0*/  UIADD3 UR7, UR7, 0x28c60, URZ ;  /* 0x00028c6007077890 */ /* 0x000fc8000fffe03f */
[----:B------:R-:W-:-:S09]  /*22d0*/  UPRMT UR7, UR44, 0x654, UR7 ;  /* 0x000006542c077896 */ /* 0x000fd20008000007 */
[----:B------:R-:W-:Y:S01]  /*22e0*/  SYNCS.ARRIVE.TRANS64.RED.A1T0 RZ, [UR7], RZ ;  /* 0x000000ffffff79a7 */ /* 0x000fe20008100407 */
[----:B------:R-:W-:Y:S05]  /*22f0*/  @P2 BRA `(.L_x_7268) ;  /* 0xfffffff4002c2947 */ /* 0x000fea000383ffff */
[----:B------:R-:W-:-:S12]  /*2300*/  USHF.L.U32 UR4, UR4, 0x6, URZ ;  /* 0x0000000604047899 */ /* 0x000fd8000800063f */
.L_x_7262:
[----:B------:R-:W-:Y:S01]  /*2310*/  BAR.SYNC.DEFER_BLOCKING 0xe, 0x100 ;  /* 0x0384000000007b1d */ /* 0x000fe20000010000 */
[----:B------:R-:W-:Y:S01]  /*2320*/  VIADD R4, R4, UR4 ;  /* 0x0000000404047c36 */ /* 0x000fe20008000000 */
[----:B------:R-:W-:Y:S01]  /*2330*/  PLOP3.LUT P0, PT, PT, PT, PT, 0x8, 0x0 ;  /* 0x000000000000781c */ /* 0x000fe20003f0e170 */
[----:B------:R-:W-:Y:S01]  /*2340*/  IMAD.MOV.U32 R6, RZ, RZ, RZ ;  /* 0x000000ffff067224 */ /* 0x000fe200078e00ff */
[----:B01----:R-:W-:Y:S02]  /*2350*/  MOV R5, RZ ;  /* 0x000000ff00057202 */ /* 0x003fe40000000f00 */
[----:B------:R-:W-:-:S05]  /*2360*/  LEA R4, R4, UR5, 0x2 ;  /* 0x0000000504047c11 */ /* 0x000fca000f8e10ff */
        /* <DEDUP_REMOVED lines=132> */
.L_x_7256:
[----:B------:R-:W-:Y:S01]  /*2bb0*/  ULDC UR4, c[0x0][0x448] ;  /* 0x0001120000047ab9 */ /* 0x000fe20000000800 */
[----:B------:R-:W-:Y:S02]  /*2bc0*/  ULEA UR7, UR7, 0x3f, 0x6 ;  /* 0x0000003f07077891 */ /* 0x000fe4000f8e303f */
[----:B------:R-:W-:Y:S01]  /*2bd0*/  UISETP.NE.AND UP0, UPT, UR4, 0x1, UPT ;  /* 0x000000010400788c */ /* 0x000fe2000bf05270 */
[----:B------:R-:W-:Y:S01]  /*2be0*/  ULDC UR8, c[0x0][0x288] ;  /* 0x0000a20000087ab9 */ /* 0x000fe20000000800 */
[----:B------:R-:W-:Y:S02]  /*2bf0*/  ULOP3.LUT UR40, UR9, 0xffff, URZ, 0xc0, !UPT ;  /* 0x0000ffff09287892 */ /* 0x000fe4000f8ec03f */
[----:B------:R-:W-:Y:S02]  /*2c00*/  UIADD3 UR8, -UR8, 0x40, URZ ;  /* 0x0000004008087890 */ /* 0x000fe4000fffe13f */
[----:B------:R-:W-:Y:S02]  /*2c10*/  UP2UR UR45, UPR, URZ, 0x1 ;  /* 0x000000013f2d7883 */ /* 0x000fe40008000000 */
[----:B------:R-:W-:-:S03]  /*2c20*/  UIMAD UR8, UR41, UR10, UR8 ;  /* 0x0000000a290872a4 */ /* 0x000fc6000f8e0208 */
[----:B------:R-:W-:Y:S01]  /*2c30*/  @UP0 ULDC UR4, c[0x0][0x44c] ;  /* 0x0001130000040ab9 */ /* 0x000fe20000000800 */
[----:B------:R-:W-:Y:S01]  /*2c40*/  @UP0 ULDC UR11, c[0x0][0x450] ;  /* 0x00011400000b0ab9 */ /* 0x000fe20000000800 */
[----:B------:R-:W-:-:S04]  /*2c50*/  UIMAD.WIDE.U32 UR4, UR7, UR4, URZ ;  /* 0x00000004070472a5 */ /* 0x000fc8000f8e003f */
[----:B------:R-:W-:Y:S02]  /*2c60*/  @UP0 USHF.R.U32.HI UR7, URZ, UR11, UR5 ;  /* 0x0000000b3f070299 */ /* 0x000fe40008011605 */
[----:B------:R-:W-:Y:S02]  /*2c70*/  USHF.R.U32.HI UR11, URZ, 0x10, UR9 ;  /* 0x000000103f0b7899 */ /* 0x000fe40008011609 */
[----:B------:R-:W-:Y:S02]  /*2c80*/  UIADD3 UR7, UR8, UR7, URZ ;  /* 0x0000000708077290 */ /* 0x000fe4000fffe03f */
[----:B------:R-:W-:Y:S02]  /*2c90*/  UISETP.NE.AND UP1, UPT, UR11, URZ, UPT ;  /* 0x0000003f0b00728c */ /* 0x000fe4000bf25270 */
[----:B------:R-:W-:-:S04]  /*2ca0*/  USHF.R.S32.HI UR4, URZ, 0x1f, UR7 ;  /* 0x0000001f3f047899 */ /* 0x000fc80008011407 */
[----:B------:R-:W-:-:S04]  /*2cb0*/  ULEA.HI UR4, UR4, UR7, URZ, 0x6 ;  /* 0x0000000704047291 */ /* 0x000fc8000f8f303f */
[----:B------:R-:W-:Y:S01]  /*2cc0*/  USHF.R.S32.HI UR4, URZ, 0x6, UR4 ;  /* 0x000000063f047899 */ /* 0x000fe20008011404 */
[----:B------:R-:W-:-:S03]  /*2cd0*/  @!UP1 ULDC UR11, c[0x0][0x9f0] ;  /* 0x00027c00000b9ab9 */ /* 0x000fc60000000800 */
[----:B------:R-:W-:-:S04]  /*2ce0*/  UISETP.LT.AND UP0, UPT, UR6, UR4, UPT ;  /* 0x000000040600728c */ /* 0x000fc8000bf01270 */
[----:B------:R-:W-:-:S03]  /*2cf0*/  USEL UR10, UR6, UR4, UP0 ;  /* 0x00000004060a7287 */ /* 0x000fc60008000000 */
[----:B------:R-:W-:Y:S01]  /*2d00*/  UMOV UR4, URZ ;  /* 0x0000003f00047c82 */ /* 0x000fe20008000000 */
[----:B------:R-:W-:-:S06]  /*2d10*/  UISETP.GE.AND UP0, UPT, UR10, 0x1, UPT ;  /* 0x000000010a00788c */ /* 0x000fcc000bf06270 */
        /* <DEDUP_REMOVED lines=15> */
[----:B0-----:R-:W-:-:S02]  /*2e10*/  IADD3 R2, R0, 0xffffffe, RZ ;  /* 0x0ffffffe00027810 */ /* 0x001fc40007ffe0ff */
[----:B------:R-:W-:-:S04]  /*2e20*/  IADD3 R0, RZ, -R5, RZ ;  /* 0x80000005ff007210 */ /* 0x000fc80007ffe0ff */
        /* <DEDUP_REMOVED lines=18> */
.L_x_7269:
[----:B------:R-:W-:Y:S01]  /*2f50*/  UIMAD UR40, UR40, UR4, URZ ;  /* 0x00000004282872a4 */ /* 0x000fe2000f8e023f */
[----:B------:R-:W-:Y:S01]  /*2f60*/  IMAD.U32 R0, RZ, RZ, UR10 ;  /* 0x0000000aff007e24 */ /* 0x000fe2000f8e00ff */
[----:B------:R-:W-:Y:S01]  /*2f70*/  PLOP3.LUT P0, PT, PT, PT, PT, 0x80, 0x0 ;  /* 0x000000000000781c */ /* 0x000fe20003f0f070 */
[----:B------:R-:W-:Y:S01]  /*2f80*/  IMAD.U32 R3, RZ, RZ, UR4 ;  /* 0x00000004ff037e24 */ /* 0x000fe2000f8e00ff */
[----:B------:R-:W-:Y:S01]  /*2f90*/  MOV R5, RZ ;  /* 0x000000ff00057202 */ /* 0x000fe20000000f00 */
[----:B------:R-:W-:Y:S01]  /*2fa0*/  IMAD.MOV.U32 R6, RZ, RZ, RZ ;  /* 0x000000ffff067224 */ /* 0x000fe200078e00ff */
[----:B------:R-:W-:Y:S02]  /*2fb0*/  CS2R R150, SRZ ;  /* 0x0000000000967805 */ /* 0x000fe4000001ff00 */
        /* <DEDUP_REMOVED lines=68> */
[----:B------:R-:W-:Y:S01]  /*3400*/  SHF.R.S32.HI R17, RZ, 0x1f, R16 ;  /* 0x0000001fff117819 */ /* 0x000fe20000011410 */
[----:B------:R-:W-:Y:S02]  /*3410*/  UMOV UR39, 0x400 ;  /* 0x0000040000277882 */ /* 0x000fe40000000000 */
[----:B-1----:R-:W-:Y:S01]  /*3420*/  ULEA UR39, UR44, UR39, 0x18 ;  /* 0x000000272c277291 */ /* 0x002fe2000f8ec03f */
        /* <DEDUP_REMOVED lines=32> */
.L_x_7270:
        /* <DEDUP_REMOVED lines=11> */
.L_x_7357:
[----:B------:R-:W-:Y:S01]  /*36e0*/  ULOP3.LUT UR4, UR43, 0x1, URZ, 0xfc, !UPT ;  /* 0x000000012b047892 */ /* 0x000fe2000f8efc3f */
[----:B0-----:R-:W-:Y:S02]  /*36f0*/  LOP3.LUT R0, R5, 0x7ffffffc, RZ, 0xc0, !PT ;  /* 0x7ffffffc05007812 */ /* 0x001fe400078ec0ff */
[----:B------:R-:W-:Y:S02]  /*3700*/  LEA.HI R7, R7, R6, RZ, 0x3 ;  /* 0x0000000607077211 */ /* 0x000fe400078f18ff */
[----:B------:R-:W-:Y:S01]  /*3710*/  IADD3 R2, -R2, R19, RZ ;  /* 0x0000001302027210 */ /* 0x000fe20007ffe1ff */
[----:B------:R-:W-:Y:S01]  /*3720*/  IMAD.U32 R5, RZ, RZ, UR4 ;  /* 0x00000004ff057e24 */ /* 0x000fe2000f8e00ff */
[----:B------:R-:W-:Y:S01]  /*3730*/  LOP3.LUT R7, R7, 0xfffffff8, RZ, 0xc0, !PT ;  /* 0xfffffff807077812 */ /* 0x000fe200078ec0ff */
[----:B------:R-:W-:Y:S01]  /*3740*/  IMAD.IADD R0, R3, 0x1, -R0 ;  /* 0x0000000103007824 */ /* 0x000fe200078e0a00 */
[----:B------:R-:W-:Y:S02]  /*3750*/  LEA.HI R3, R4, R3, RZ, 0x5 ;  /* 0x0000000304037211 */ /* 0x000fe400078f28ff */
        /* <DEDUP_REMOVED lines=8> */
.L_x_7272:
[----:B------:R0:W1:Y:S01]  /*37e0*/  SYNCS.PHASECHK.TRANS64.TRYWAIT P1, [UR39+0x28c30], R13 ;  /* 0x028c300dff0075a7 */ /* 0x0000620008020167 */
[----:B------:R-:W-:Y:S05]  /*37f0*/  @!P0 BRA `(.L_x_7273) ;  /* 0x0000000000048947 */ /* 0x000fea0003800000 */
[----:B------:R-:W-:Y:S01]  /*3800*/  BPT.TRAP 0x1 ;  /* 0x000000040000795c */ /* 0x000fe20000300000 */
.L_x_7273:
[----:B-1----:R-:W-:Y:S05]  /*3810*/  @P1 BRA `(.L_x_7274) ;  /* 0x0000000000081947 */ /* 0x002fea0003800000 */
[----:B------:R-:W1:Y:S02]  /*3820*/  SYNCS.PHASECHK.TRANS64.TRYWAIT P1, [UR39+0x28c30], R13 ;  /* 0x028c300dff0075a7 */ /* 0x000e640008020167 */
[----:B-1----:R-:W-:Y:S05]  /*3830*/  @!P1 BRA `(.L_x_7275) ;  /* 0x000000c400f09947 */ /* 0x002fea0003800000 */
.L_x_7274:
        /* <DEDUP_REMOVED lines=39> */
.L_x_7276:
[----:B------:R-:W2:Y:S01]  /*3ab0*/  S2R R5, SR_CTAID.X ;  /* 0x0000000000057919 */ /* 0x000ea20000002500 */
[----:B------:R-:W-:Y:S01]  /*3ac0*/  LEA.HI R3, R17, R16, RZ, 0x2 ;  /* 0x0000001011037211 */ /* 0x000fe200078f10ff */
[----:B------:R-:W-:Y:S01]  /*3ad0*/  UISETP.NE.AND UP0, UPT, UR45, URZ, UPT ;  /* 0x0000003f2d00728c */ /* 0x000fe2000bf05270 */
[----:B------:R-:W-:Y:S02]  /*3ae0*/  ULDC UR7, c[0x0][0x9d8] ;  /* 0x0002760000077ab9 */ /* 0x000fe40000000800 */
[----:B------:R-:W-:Y:S01]  /*3af0*/  LOP3.LUT R3, R3, 0xfffffffc, RZ, 0xc0, !PT ;  /* 0xfffffffc03037812 */ /* 0x000fe200078ec0ff */
[----:B------:R-:W-:Y:S01]  /*3b00*/  FMUL.FTZ R26, R26, UR7 ;  /* 0x000000071a1a7c20 */ /* 0x000fe20008410000 */
[----:B------:R-:W-:Y:S01]  /*3b10*/  FMUL.FTZ R27, R27, UR7 ;  /* 0x000000071b1b7c20 */ /* 0x000fe20008410000 */
[----:B------:R-:W-:Y:S01]  /*3b20*/  PLOP3.LUT P1, PT, PT, PT, UP0, 0x80, 0x0 ;  /* 0x000000000000781c */ /* 0x000fe20003f2f008 */
[----:B------:R-:W-:Y:S01]  /*3b30*/  ULDC UR10, c[0x0][0x2f0] ;  /* 0x0000bc00000a7ab9 */ /* 0x000fe20000000800 */
[----:B------:R-:W-:Y:S01]  /*3b40*/  IMAD.IADD R3, R16, 0x1, -R3 ;  /* 0x0000000110037824 */ /* 0x000fe200078e0a03 */
[----:B------:R-:W-:Y:S01]  /*3b50*/  PLOP3.LUT P2, PT, PT, PT, UP0, 0x80, 0x0 ;  /* 0x000000000000781c */ /* 0x000fe20003f4f008 */
[----:B------:R-:W-:Y:S01]  /*3b60*/  FMUL.FTZ R30, R30, UR7 ;  /* 0x000000071e1e7c20 */ /* 0x000fe20008410000 */
[----:B------:R-:W-:Y:S01]  /*3b70*/  @UP0 ULDC UR4, c[0x0][0x44c] ;  /* 0x0001130000040ab9 */ /* 0x000fe20000000800 */
[----:B------:R-:W-:Y:S01]  /*3b80*/  ULDC UR6, c[0x0][0x288] ;  /* 0x0000a20000067ab9 */ /* 0x000fe20000000800 */
[----:B-1----:R-:W-:Y:S01]  /*3b90*/  LEA.HI R4, R3, R3, RZ, 0x1 ;  /* 0x0000000303047211 */ /* 0x002fe200078f08ff */
[----:B------:R-:W1:Y:S01]  /*3ba0*/  MUFU.TANH R26, R26 ;  /* 0x0000001a001a7308 */ /* 0x000e620000002400 */
[----:B------:R-:W-:Y:S01]  /*3bb0*/  MOV R8, UR6 ;  /* 0x0000000600087c02 */ /* 0x000fe20008000f00 */
[----:B------:R-:W-:Y:S01]  /*3bc0*/  FMUL.FTZ R31, R31, UR7 ;  /* 0x000000071f1f7c20 */ /* 0x000fe20008410000 */
[----:B------:R-:W-:Y:S01]  /*3bd0*/  LOP3.LUT R4, R4, 0x1ffffffe, RZ, 0xc0, !PT ;  /* 0x1ffffffe04047812 */ /* 0x000fe200078ec0ff */
[----:B------:R-:W-:Y:S01]  /*3be0*/  FMUL.FTZ R34, R34, UR7 ;  /* 0x0000000722227c20 */ /* 0x000fe20008410000 */
[----:B------:R-:W-:Y:S01]  /*3bf0*/  FMUL.FTZ R35, R35, UR7 ;  /* 0x0000000723237c20 */ /* 0x000fe20008410000 */
[----:B------:R-:W-:Y:S01]  /*3c00*/  FMUL.FTZ R28, R28, UR7 ;  /* 0x000000071c1c7c20 */ /* 0x000fe20008410000 */
[----:B------:R-:W-:Y:S01]  /*3c10*/  FMUL.FTZ R38, R38, UR7 ;  /* 0x0000000726267c20 */ /* 0x000fe20008410000 */
[----:B------:R-:W-:Y:S01]  /*3c20*/  IMAD.IADD R4, R3, 0x1, -R4 ;  /* 0x0000000103047824 */ /* 0x000fe200078e0a04 */
[----:B------:R1:W3:Y:S01]  /*3c30*/  MUFU.TANH R7, R27 ;  /* 0x0000001b00077308 */ /* 0x0002e20000002400 */
[----:B------:R-:W-:Y:S01]  /*3c40*/  FMUL.FTZ R39, R39, UR7 ;  /* 0x0000000727277c20 */ /* 0x000fe20008410000 */
[----:B------:R-:W-:Y:S01]  /*3c50*/  FMUL.FTZ R42, R42, UR7 ;  /* 0x000000072a2a7c20 */ /* 0x000fe20008410000 */
[----:B------:R-:W-:Y:S01]  /*3c60*/  FMUL.FTZ R43, R43, UR7 ;  /* 0x000000072b2b7c20 */ /* 0x000fe20008410000 */
[----:B------:R-:W-:Y:S01]  /*3c70*/  FMUL.FTZ R46, R46, UR7 ;  /* 0x000000072e2e7c20 */ /* 0x000fe20008410000 */
[----:B------:R-:W-:Y:S01]  /*3c80*/  FMUL.FTZ R47, R47, UR7 ;  /* 0x000000072f2f7c20 */ /* 0x000fe20008410000 */
[----:B------:R-:W-:Y:S01]  /*3c90*/  FMUL.FTZ R50, R50, UR7 ;  /* 0x0000000732327c20 */ /* 0x000fe20008410000 */
[----:B--2---:R-:W-:Y:S01]  /*3ca0*/  LEA R3, R5, R0, 0x6 ;  /* 0x0000000005037211 */ /* 0x004fe200078e30ff */
[----:B------:R-:W2:Y:S01]  /*3cb0*/  MUFU.TANH R30, R30 ;  /* 0x0000001e001e7308 */ /* 0x000ea20000002400 */
[----:B------:R-:W-:Y:S01]  /*3cc0*/  FMUL.FTZ R51, R51, UR7 ;  /* 0x0000000733337c20 */ /* 0x000fe20008410000 */
[----:B------:R-:W-:Y:S01]  /*3cd0*/  FMUL.FTZ R54, R54, UR7 ;  /* 0x0000000736367c20 */ /* 0x000fe20008410000 */
[----:B------:R-:W-:Y:S01]  /*3ce0*/  FMUL.FTZ R55, R55, UR7 ;  /* 0x0000000737377c20 */ /* 0x000fe20008410000 */
[----:B------:R-:W-:-:S02]  /*3cf0*/  IMAD R12, R4, 0x8, R3 ;  /* 0x00000008040c7824 */ /* 0x000fc400078e0203 */
[----:B------:R-:W-:Y:S01]  /*3d00*/  FMUL.FTZ R24, R24, UR7 ;  /* 0x0000000718187c20 */ /* 0x000fe20008410000 */
[----:B------:R-:W-:Y:S01]  /*3d10*/  FMUL.FTZ R25, R25, UR7 ;  /* 0x0000000719197c20 */ /* 0x000fe20008410000 */
[----:B------:R-:W-:Y:S01]  /*3d20*/  FMUL.FTZ R29, R29, UR7 ;  /* 0x000000071d1d7c20 */ /* 0x000fe20008410000 */
[----:B------:R-:W-:Y:S01]  /*3d30*/  @P1 IMAD.HI.U32 R4, R12, UR4, RZ ;  /* 0x000000040c041c27 */ /* 0x000fe2000f8e00ff */
[----:B------:R-:W-:Y:S01]  /*3d40*/  @UP0 ULDC UR4, c[0x0][0x450] ;  /* 0x0001140000040ab9 */ /* 0x000fe20000000800 */
[----:B------:R-:W4:Y:S02]  /*3d50*/  MUFU.TANH R31, R31 ;  /* 0x0000001f001f7308 */ /* 0x000f240000002400 */
[----:B------:R-:W-:Y:S01]  /*3d60*/  FMUL.FTZ R32, R32, UR7 ;  /* 0x0000000720207c20 */ /* 0x000fe20008410000 */
[----:B------:R-:W-:Y:S01]  /*3d70*/  IMAD.MOV.U32 R3, RZ, RZ, R12 ;  /* 0x000000ffff037224 */ /* 0x000fe200078e000c */
[----:B------:R-:W-:Y:S01]  /*3d80*/  @P2 SHF.R.U32.HI R3, RZ, UR4, R4 ;  /* 0x00000004ff032c19 */ /* 0x000fe20008011604 */
[----:B------:R-:W-:Y:S01]  /*3d90*/  UMOV UR4, 0xffffffc0 ;  /* 0xffffffc000047882 */ /* 0x000fe20000000000 */
[----:B------:R-:W-:Y:S01]  /*3da0*/  FMUL.FTZ R33, R33, UR7 ;  /* 0x0000000721217c20 */ /* 0x000fe20008410000 */
[----:B------:R-:W-:Y:S01]  /*3db0*/  UIMAD UR4, UR46, UR4, 0x40 ;  /* 0x000000402e0474a4 */ /* 0x000fe2000f8e0204 */
[----:B------:R-:W-:Y:S01]  /*3dc0*/  FMUL.FTZ R36, R36, UR7 ;  /* 0x0000000724247c20 */ /* 0x000fe20008410000 */
[----:B------:R-:W5:Y:S01]  /*3dd0*/  SHFL.IDX PT, R6, R3, 0x1, 0x1c1f ;  /* 0x003c1f0003067f89 */ /* 0x000f6200000e0000 */
[----:B------:R-:W0:Y:S01]  /*3de0*/  MUFU.TANH R34, R34 ;  /* 0x0000002200227308 */ /* 0x000e220000002400 */
[----:B------:R-:W-:Y:S01]  /*3df0*/  UIADD3 UR5, UR4, 0x1, URZ ;  /* 0x0000000104057890 */ /* 0x000fe2000fffe03f */
[----:B------:R-:W-:Y:S01]  /*3e00*/  FMUL.FTZ R37, R37, UR7 ;  /* 0x0000000725257c20 */ /* 0x000fe20008410000 */
[----:B------:R-:W-:Y:S01]  /*3e10*/  UIMAD UR4, UR41, UR10, UR4 ;  /* 0x0000000a290472a4 */ /* 0x000fe2000f8e0204 */
[----:B------:R-:W0:Y:S01]  /*3e20*/  SHFL.IDX PT, R3, R3, RZ, 0x1c1f ;  /* 0x001c1fff03037589 */ /* 0x000e2200000e0000 */
[----:B------:R-:W-:Y:S01]  /*3e30*/  UIMAD UR5, UR41, UR10, UR5 ;  /* 0x0000000a290572a4 */ /* 0x000fe2000f8e0205 */
[----:B------:R-:W-:Y:S01]  /*3e40*/  FMUL.FTZ R40, R40, UR7 ;  /* 0x0000000728287c20 */ /* 0x000fe20008410000 */
[----:B------:R-:W-:Y:S01]  /*3e50*/  FMUL.FTZ R41, R41, UR7 ;  /* 0x0000000729297c20 */ /* 0x000fe20008410000 */
[----:B------:R3:W-:Y:S01]  /*3e60*/  MUFU.TANH R9, R28 ;  /* 0x0000001c00097308 */ /* 0x0007e20000002400 */
[----:B------:R-:W-:Y:S01]  /*3e70*/  IADD3 R4, -R11, UR4, RZ ;  /* 0x000000040b047c10 */ /* 0x000fe2000fffe1ff */
[----:B------:R-:W-:Y:S01]  /*3e80*/  FMUL.FTZ R44, R44, UR7 ;  /* 0x000000072c2c7c20 */ /* 0x000fe20008410000 */
[----:B------:R-:W-:Y:S01]  /*3e90*/  IADD3 R5, -R8, UR5, -R11 ;  /* 0x0000000508057c10 */ /* 0x000fe2000fffe90b */
[----:B------:R-:W-:Y:S01]  /*3ea0*/  FMUL.FTZ R45, R45, UR7 ;  /* 0x000000072d2d7c20 */ /* 0x000fe20008410000 */
[----:B------:R-:W-:Y:S01]  /*3eb0*/  FMUL.FTZ R48, R48, UR7 ;  /* 0x0000000730307c20 */ /* 0x000fe20008410000 */
[----:B------:R-:W-:Y:S01]  /*3ec0*/  FMUL.FTZ R49, R49, UR7 ;  /* 0x0000000731317c20 */ /* 0x000fe20008410000 */
[----:B------:R-:W-:Y:S01]  /*3ed0*/  FMUL.FTZ R52, R52, UR7 ;  /* 0x0000000734347c20 */ /* 0x000fe20008410000 */
[----:B------:R-:W0:Y:S01]  /*3ee0*/  MUFU.TANH R35, R35 ;  /* 0x0000002300237308 */ /* 0x000e220000002400 */
[----:B------:R-:W-:Y:S01]  /*3ef0*/  FMUL.FTZ R53, R53, UR7 ;  /* 0x0000000735357c20 */ /* 0x000fe20008410000 */
[----:B------:R-:W-:Y:S01]  /*3f00*/  ULDC UR7, c[0x0][0x988] ;  /* 0x0002620000077ab9 */ /* 0x000fe20000000800 */
[----:B------:R-:W-:Y:S01]  /*3f10*/  UIADD3 UR4, UR39, 0x28c40, URZ ;  /* 0x00028c4027047890 */ /* 0x000fe2000fffe03f */
[----:B-----5:R-:W-:-:S04]  /*3f20*/  VIADDMNMX R6, R6, R5, R4, PT ;  /* 0x0000000506067246 */ /* 0x020fc80003800104 */
[----:B------:R-:W5:Y:S01]  /*3f30*/  MUFU.TANH R38, R38 ;  /* 0x0000002600267308 */ /* 0x000f620000002400 */
[----:B------:R-:W-:Y:S01]  /*3f40*/  UPRMT UR4, UR44, 0x654, UR4 ;  /* 0x000006542c047896 */ /* 0x000fe20008000004 */
[C---:B------:R-:W-:Y:S02]  /*3f50*/  ISETP.GT.AND P1, PT, R6.reuse, RZ, PT ;  /* 0x000000ff0600720c */ /* 0x040fe40003f24270 */
[C---:B------:R-:W-:Y:S02]  /*3f60*/  ISETP.GT.AND P2, PT, R6.reuse, 0x1, PT ;  /* 0x000000010600780c */ /* 0x040fe40003f44270 */
[----:B------:R-:W-:Y:S02]  /*3f70*/  ISETP.GT.AND P3, PT, R6, 0x8, PT ;  /* 0x000000080600780c */ /* 0x000fe40003f64270 */
[----:B------:R-:W5:Y:S01]  /*3f80*/  MUFU.TANH R39, R39 ;  /* 0x0000002700277308 */ /* 0x000f620000002400 */
[----:B-1----:R-:W-:Y:S01]  /*3f90*/  FSEL R27, R26, -INF , P1 ;  /* 0xff8000001a1b7808 */ /* 0x002fe20000800000 */
[----:B------:R-:W-:Y:S01]  /*3fa0*/  SYNCS.ARRIVE.TRANS64.RED.A1T0 RZ, [UR4], RZ ;  /* 0x000000ffffff79a7 */ /* 0x000fe20008100404 */
[----:B---3--:R-:W-:-:S02]  /*3fb0*/  FSEL R28, R7, -INF , P2 ;  /* 0xff800000071c7808 */ /* 0x008fc40001000000 */
[----:B------:R-:W-:Y:S02]  /*3fc0*/  ISETP.GT.AND P1, PT, R6, 0x9, PT ;  /* 0x000000090600780c */ /* 0x000fe40003f24270 */
[----:B--2---:R-:W-:Y:S01]  /*3fd0*/  FSEL R30, R30, -INF , P3 ;  /* 0xff8000001e1e7808 */ /* 0x004fe20001800000 */
[----:B------:R-:W1:Y:S01]  /*3fe0*/  MUFU.TANH R42, R42 ;  /* 0x0000002a002a7308 */ /* 0x000e620000002400 */
[----:B------:R-:W-:Y:S02]  /*3ff0*/  FMNMX.FTZ R7, R27, R28, !PT ;  /* 0x0000001c1b077209 */ /* 0x000fe40007810000 */
[----:B------:R-:W-:Y:S02]  /*4000*/  ISETP.GT.AND P2, PT, R6, 0x10, PT ;  /* 0x000000100600780c */ /* 0x000fe40003f44270 */
[----:B----4-:R-:W-:Y:S02]  /*4010*/  FSEL R31, R31, -INF , P1 ;  /* 0xff8000001f1f7808 */ /* 0x010fe40000800000 */
[----:B------:R-:W-:Y:S01]  /*4020*/  FMNMX.FTZ R8, R30, R7, !PT ;  /* 0x000000071e087209 */ /* 0x000fe20007810000 */
[----:B------:R-:W2:Y:S01]  /*4030*/  MUFU.TANH R43, R43 ;  /* 0x0000002b002b7308 */ /* 0x000ea20000002400 */
[----:B------:R-:W-:-:S02]  /*4040*/  ISETP.GT.AND P1, PT, R6, 0x11, PT ;  /* 0x000000110600780c */ /* 0x000fc40003f24270 */
[----:B0-----:R-:W-:Y:S02]  /*4050*/  FSEL R34, R34, -INF , P2 ;  /* 0xff80000022227808 */ /* 0x001fe40001000000 */
[----:B------:R-:W-:Y:S02]  /*4060*/  FMNMX.FTZ R7, R31, R8, !PT ;  /* 0x000000081f077209 */ /* 0x000fe40007810000 */
[----:B------:R-:W-:Y:S01]  /*4070*/  ISETP.GT.AND P2, PT, R6, 0x18, PT ;  /* 0x000000180600780c */ /* 0x000fe20003f44270 */
[----:B------:R-:W0:Y:S01]  /*4080*/  MUFU.TANH R46, R46 ;  /* 0x0000002e002e7308 */ /* 0x000e220000002400 */
[----:B------:R-:W-:Y:S02]  /*4090*/  FSEL R35, R35, -INF , P1 ;  /* 0xff80000023237808 */ /* 0x000fe40000800000 */
[----:B------:R-:W-:Y:S02]  /*40a0*/  FMNMX.FTZ R8, R34, R7, !PT ;  /* 0x0000000722087209 */ /* 0x000fe40007810000 */
[----:B------:R-:W-:-:S02]  /*40b0*/  ISETP.GT.AND P1, PT, R6, 0x19, PT ;  /* 0x000000190600780c */ /* 0x000fc40003f24270 */
[----:B-----5:R-:W-:Y:S01]  /*40c0*/  FSEL R38, R38, -INF , P2 ;  /* 0xff80000026267808 */ /* 0x020fe20001000000 */
[----:B------:R-:W3:Y:S01]  /*40d0*/  MUFU.TANH R47, R47 ;  /* 0x0000002f002f7308 */ /* 0x000ee20000002400 */
[----:B------:R-:W-:Y:S02]  /*40e0*/  FMNMX.FTZ R7, R35, R8, !PT ;  /* 0x0000000823077209 */ /* 0x000fe40007810000 */
[----:B------:R-:W-:Y:S02]  /*40f0*/  ISETP.GT.AND P2, PT, R6, 0x20, PT ;  /* 0x000000200600780c */ /* 0x000fe40003f44270 */
[----:B------:R-:W-:Y:S02]  /*4100*/  FSEL R39, R39, -INF , P1 ;  /* 0xff80000027277808 */ /* 0x000fe40000800000 */
[----:B------:R-:W-:Y:S01]  /*4110*/  FMNMX.FTZ R8, R38, R7, !PT ;  /* 0x0000000726087209 */ /* 0x000fe20007810000 */
[----:B------:R-:W4:Y:S01]  /*4120*/  MUFU.TANH R50, R50 ;  /* 0x0000003200327308 */ /* 0x000f220000002400 */
[----:B------:R-:W-:-:S02]  /*4130*/  ISETP.GT.AND P1, PT, R6, 0x21, PT ;  /* 0x000000210600780c */ /* 0x000fc40003f24270 */
[----:B-1----:R-:W-:Y:S02]  /*4140*/  FSEL R42, R42, -INF , P2 ;  /* 0xff8000002a2a7808 */ /* 0x002fe40001000000 */
[----:B------:R-:W-:Y:S02]  /*4150*/  FMNMX.FTZ R7, R39, R8, !PT ;  /* 0x0000000827077209 */ /* 0x000fe40007810000 */
[----:B------:R-:W-:Y:S01]  /*4160*/  ISETP.GT.AND P2, PT, R6, 0x28, PT ;  /* 0x000000280600780c */ /* 0x000fe20003f44270 */
[----:B------:R-:W1:Y:S01]  /*4170*/  MUFU.TANH R51, R51 ;  /* 0x0000003300337308 */ /* 0x000e620000002400 */
[----:B--2---:R-:W-:Y:S02]  /*4180*/  FSEL R43, R43, -INF , P1 ;  /* 0xff8000002b2b7808 */ /* 0x004fe40000800000 */
[----:B------:R-:W-:Y:S02]  /*4190*/  FMNMX.FTZ R8, R42, R7, !PT ;  /* 0x000000072a087209 */ /* 0x000fe40007810000 */
[----:B------:R-:W-:-:S02]  /*41a0*/  ISETP.GT.AND P1, PT, R6, 0x29, PT ;  /* 0x000000290600780c */ /* 0x000fc40003f24270 */
[----:B0-----:R-:W-:Y:S01]  /*41b0*/  FSEL R46, R46, -INF , P2 ;  /* 0xff8000002e2e7808 */ /* 0x001fe20001000000 */
[----:B------:R-:W0:Y:S01]  /*41c0*/  MUFU.TANH R54, R54 ;  /* 0x0000003600367308 */ /* 0x000e220000002400 */
[----:B------:R-:W-:Y:S02]  /*41d0*/  FMNMX.FTZ R7, R43, R8, !PT ;  /* 0x000000082b077209 */ /* 0x000fe40007810000 */
[----:B------:R-:W-:Y:S02]  /*41e0*/  ISETP.GT.AND P2, PT, R6, 0x30, PT ;  /* 0x000000300600780c */ /* 0x000fe40003f44270 */
[----:B---3--:R-:W-:Y:S02]  /*41f0*/  FSEL R47, R47, -INF , P1 ;  /* 0xff8000002f2f7808 */ /* 0x008fe40000800000 */
[----:B------:R-:W-:Y:S01]  /*4200*/  FMNMX.FTZ R8, R46, R7, !PT ;  /* 0x000000072e087209 */ /* 0x000fe20007810000 */
[----:B------:R-:W2:Y:S01]  /*4210*/  MUFU.TANH R55, R55 ;  /* 0x0000003700377308 */ /* 0x000ea20000002400 */
[----:B------:R-:W-:-:S02]  /*4220*/  ISETP.GT.AND P1, PT, R6, 0x31, PT ;  /* 0x000000310600780c */ /* 0x000fc40003f24270 */
[----:B----4-:R-:W-:Y:S02]  /*4230*/  FSEL R50, R50, -INF , P2 ;  /* 0xff80000032327808 */ /* 0x010fe40001000000 */
[----:B------:R-:W-:Y:S02]  /*4240*/  FMNMX.FTZ R7, R47, R8, !PT ;  /* 0x000000082f077209 */ /* 0x000fe40007810000 */
[----:B------:R-:W-:Y:S01]  /*4250*/  ISETP.GT.AND P2, PT, R6, 0x38, PT ;  /* 0x000000380600780c */ /* 0x000fe20003f44270 */
[----:B------:R-:W3:Y:S01]  /*4260*/  MUFU.TANH R24, R24 ;  /* 0x0000001800187308 */ /* 0x000ee20000002400 */
[----:B-1----:R-:W-:Y:S02]  /*4270*/  FSEL R51, R51, -INF , P1 ;  /* 0xff80000033337808 */ /* 0x002fe40000800000 */
[----:B------:R-:W-:Y:S02]  /*4280*/  FMNMX.FTZ R8, R50, R7, !PT ;  /* 0x0000000732087209 */ /* 0x000fe40007810000 */
[----:B------:R-:W-:-:S02]  /*4290*/  ISETP.GT.AND P1, PT, R6, 0x39, PT ;  /* 0x000000390600780c */ /* 0x000fc40003f24270 */
[----:B0-----:R-:W-:Y:S01]  /*42a0*/  FSEL R54, R54, -INF , P2 ;  /* 0xff80000036367808 */ /* 0x001fe20001000000 */
[----:B------:R-:W0:Y:S01]  /*42b0*/  MUFU.TANH R25, R25 ;  /* 0x0000001900197308 */ /* 0x000e220000002400 */
[----:B------:R-:W-:Y:S02]  /*42c0*/  FMNMX.FTZ R7, R51, R8, !PT ;  /* 0x0000000833077209 */ /* 0x000fe40007810000 */
[----:B--2---:R-:W-:Y:S02]  /*42d0*/  FSEL R55, R55, -INF , P1 ;  /* 0xff80000037377808 */ /* 0x004fe40000800000 */
[----:B------:R-:W-:Y:S02]  /*42e0*/  FMNMX.FTZ R6, R54, R7, !PT ;  /* 0x0000000736067209 */ /* 0x000fe40007810000 */
[----:B------:R-:W-:Y:S01]  /*42f0*/  VIADDMNMX R5, R3, R5, R4, PT ;  /* 0x0000000503057246 */ /* 0x000fe20003800104 */
[----:B------:R-:W1:Y:S01]  /*4300*/  MUFU.TANH R29, R29 ;  /* 0x0000001d001d7308 */ /* 0x000e620000002400 */
[----:B------:R-:W-:-:S02]  /*4310*/  FMNMX.FTZ R6, R55, R6, !PT ;  /* 0x0000000637067209 */ /* 0x000fc40007810000 */
[C---:B------:R-:W-:Y:S02]  /*4320*/  ISETP.GT.AND P1, PT, R5.reuse, RZ, PT ;  /* 0x000000ff0500720c */ /* 0x040fe40003f24270 */
[C---:B------:R-:W-:Y:S01]  /*4330*/  ISETP.GT.AND P2, PT, R5.reuse, 0x1, PT ;  /* 0x000000010500780c */ /* 0x040fe20003f44270 */
[----:B------:R-:W2:Y:S01]  /*4340*/  SHFL.BFLY PT, R7, R6, 0x2, 0x1f ;  /* 0x0c401f0006077f89 */ /* 0x000ea200000e0000 */
[----:B------:R-:W-:Y:S01]  /*4350*/  ISETP.GT.AND P3, PT, R5, 0x8, PT ;  /* 0x000000080500780c */ /* 0x000fe20003f64270 */
[----:B------:R-:W4:Y:S03]  /*4360*/  MUFU.TANH R10, R32 ;  /* 0x00000020000a7308 */ /* 0x000f260000002400 */
[----:B------:R-:W-:Y:S02]  /*4370*/  FSEL R8, R9, -INF , P3 ;  /* 0xff80000009087808 */ /* 0x000fe40001800000 */
[----:B------:R-:W-:-:S03]  /*4380*/  ISETP.GT.AND P3, PT, R5, 0x38, PT ;  /* 0x000000380500780c */ /* 0x000fc60003f64270 */
[----:B------:R-:W5:Y:S08]  /*4390*/  MUFU.TANH R14, R33 ;  /* 0x00000021000e7308 */ /* 0x000f700000002400 */
[----:B------:R-:W5:Y:S01]  /*43a0*/  MUFU.TANH R15, R36 ;  /* 0x00000024000f7308 */ /* 0x000f620000002400 */
[----:B--2---:R-:W-:Y:S02]  /*43b0*/  FMNMX.FTZ R19, R6, R7, !PT ;  /* 0x0000000706137209 */ /* 0x004fe40007810000 */
[----:B---3--:R-:W-:-:S05]  /*43c0*/  FSEL R6, R24, -INF , P1 ;  /* 0xff80000018067808 */ /* 0x008fca0000800000 */
[----:B------:R-:W2:Y:S01]  /*43d0*/  MUFU.TANH R18, R37 ;  /* 0x0000002500127308 */ /* 0x000ea20000002400 */
[----:B0-----:R-:W-:Y:S01]  /*43e0*/  FSEL R7, R25, -INF , P2 ;  /* 0xff80000019077808 */ /* 0x001fe20001000000 */
[----:B------:R-:W0:Y:S01]  /*43f0*/  SHFL.BFLY PT, R20, R19, 0x1, 0x1f ;  /* 0x0c201f0013147f89 */ /* 0x000e2200000e0000 */
[C---:B------:R-:W-:Y:S02]  /*4400*/  ISETP.GT.AND P1, PT, R5.reuse, 0x9, PT ;  /* 0x000000090500780c */ /* 0x040fe40003f24270 */
[----:B------:R-:W-:Y:S02]  /*4410*/  FMNMX.FTZ R3, R6, R7, !PT ;  /* 0x0000000706037209 */ /* 0x000fe40007810000 */
[----:B------:R-:W-:Y:S01]  /*4420*/  ISETP.GT.AND P2, PT, R5, 0x10, PT ;  /* 0x000000100500780c */ /* 0x000fe20003f44270 */
[----:B------:R-:W3:Y:S01]  /*4430*/  MUFU.TANH R40, R40 ;  /* 0x0000002800287308 */ /* 0x000ee20000002400 */
[----:B-1----:R-:W-:Y:S02]  /*4440*/  FSEL R9, R29, -INF , P1 ;  /* 0xff8000001d097808 */ /* 0x002fe40000800000 */
[----:B------:R-:W-:-:S02]  /*4450*/  FMNMX.FTZ R4, R8, R3, !PT ;  /* 0x0000000308047209 */ /* 0x000fc40007810000 */
[----:B------:R-:W-:Y:S02]  /*4460*/  ISETP.GT.AND P1, PT, R5, 0x11, PT ;  /* 0x000000110500780c */ /* 0x000fe40003f24270 */
[----:B----4-:R-:W-:Y:S01]  /*4470*/  FSEL R10, R10, -INF , P2 ;  /* 0xff8000000a0a7808 */ /* 0x010fe20001000000 */
[----:B------:R-:W1:Y:S01]  /*4480*/  MUFU.TANH R41, R41 ;  /* 0x0000002900297308 */ /* 0x000e620000002400 */
[----:B------:R-:W-:Y:S02]  /*4490*/  FMNMX.FTZ R3, R9, R4, !PT ;  /* 0x0000000409037209 */ /* 0x000fe40007810000 */
[C---:B------:R-:W-:Y:S02]  /*44a0*/  ISETP.GT.AND P2, PT, R5.reuse, 0x18, PT ;  /* 0x000000180500780c */ /* 0x040fe40003f44270 */
[----:B-----5:R-:W-:Y:S02]  /*44b0*/  FSEL R14, R14, -INF , P1 ;  /* 0xff8000000e0e7808 */ /* 0x020fe40000800000 */
[----:B------:R-:W-:Y:S01]  /*44c0*/  FMNMX.FTZ R3, R10, R3, !PT ;  /* 0x000000030a037209 */ /* 0x000fe20007810000 */
[----:B------:R-:W4:Y:S01]  /*44d0*/  MUFU.TANH R21, R44 ;  /* 0x0000002c00157308 */ /* 0x000f220000002400 */
[----:B------:R-:W-:-:S02]  /*44e0*/  ISETP.GT.AND P1, PT, R5, 0x19, PT ;  /* 0x000000190500780c */ /* 0x000fc40003f24270 */
[----:B------:R-:W-:Y:S02]  /*44f0*/  FSEL R15, R15, -INF , P2 ;  /* 0xff8000000f0f7808 */ /* 0x000fe40001000000 */
[----:B------:R-:W-:Y:S02]  /*4500*/  FMNMX.FTZ R4, R14, R3, !PT ;  /* 0x000000030e047209 */ /* 0x000fe40007810000 */
[----:B------:R-:W-:Y:S01]  /*4510*/  ISETP.GT.AND P2, PT, R5, 0x20, PT ;  /* 0x000000200500780c */ /* 0x000fe20003f44270 */
[----:B------:R-:W5:Y:S01]  /*4520*/  MUFU.TANH R45, R45 ;  /* 0x0000002d002d7308 */ /* 0x000f620000002400 */
[----:B--2---:R-:W-:Y:S02]  /*4530*/  FSEL R18, R18, -INF , P1 ;  /* 0xff80000012127808 */ /* 0x004fe40000800000 */
[----:B------:R-:W-:Y:S02]  /*4540*/  FMNMX.FTZ R3, R15, R4, !PT ;  /* 0x000000040f037209 */ /* 0x000fe40007810000 */
[----:B0-----:R-:W-:-:S02]  /*4550*/  FMNMX.FTZ R4, R19, R20, !PT ;  /* 0x0000001413047209 */ /* 0x001fc40007810000 */
[C---:B------:R-:W-:Y:S01]  /*4560*/  ISETP.GT.AND P1, PT, R5.reuse, 0x21, PT ;  /* 0x000000210500780c */ /* 0x040fe20003f24270 */
[----:B------:R-:W0:Y:S01]  /*4570*/  MUFU.TANH R23, R48 ;  /* 0x0000003000177308 */ /* 0x000e220000002400 */
[----:B---3--:R-:W-:Y:S01]  /*4580*/  FSEL R19, R40, -INF , P2 ;  /* 0xff80000028137808 */ /* 0x008fe20001000000 */
[----:B------:R-:W-:Y:S01]  /*4590*/  FMUL.FTZ R25, R4, UR7 ;  /* 0x0000000704197c20 */ /* 0x000fe20008410000 */
[----:B------:R-:W-:Y:S01]  /*45a0*/  FMNMX.FTZ R22, R18, R3, !PT ;  /* 0x0000000312167209 */ /* 0x000fe20007810000 */
[----:B------:R-:W-:Y:S01]  /*45b0*/  BAR.SYNC.DEFER_BLOCKING 0xf, 0x100 ;  /* 0x03c4000000007b1d */ /* 0x000fe20000010000 */
[----:B------:R-:W-:Y:S02]  /*45c0*/  ISETP.GT.AND P2, PT, R5, 0x28, PT ;  /* 0x000000280500780c */ /* 0x000fe40003f44270 */
[----:B-1----:R-:W-:Y:S02]  /*45d0*/  FSEL R20, R41, -INF , P1 ;  /* 0xff80000029147808 */ /* 0x002fe40000800000 */
[----:B------:R-:W-:Y:S01]  /*45e0*/  FMNMX.FTZ R3, R19, R22, !PT ;  /* 0x0000001613037209 */ /* 0x000fe20007810000 */
[----:B------:R-:W1:Y:S01]  /*45f0*/  MUFU.TANH R49, R49 ;  /* 0x0000003100317308 */ /* 0x000e620000002400 */
[----:B------:R-:W-:-:S02]  /*4600*/  ISETP.GT.AND P1, PT, R5, 0x29, PT ;  /* 0x000000290500780c */ /* 0x000fc40003f24270 */
[----:B----4-:R-:W-:Y:S02]  /*4610*/  FSEL R21, R21, -INF , P2 ;  /* 0xff80000015157808 */ /* 0x010fe40001000000 */
[----:B------:R-:W-:Y:S02]  /*4620*/  FMNMX.FTZ R24, R20, R3, !PT ;  /* 0x0000000314187209 */ /* 0x000fe40007810000 */
[----:B------:R-:W-:Y:S01]  /*4630*/  ISETP.GT.AND P2, PT, R5, 0x30, PT ;  /* 0x000000300500780c */ /* 0x000fe20003f44270 */
[----:B------:R-:W2:Y:S01]  /*4640*/  MUFU.TANH R52, R52 ;  /* 0x0000003400347308 */ /* 0x000ea20000002400 */
[----:B-----5:R-:W-:Y:S02]  /*4650*/  FSEL R22, R45, -INF , P1 ;  /* 0xff8000002d167808 */ /* 0x020fe40000800000 */
[----:B------:R-:W-:Y:S02]  /*4660*/  FMNMX.FTZ R3, R21, R24, !PT ;  /* 0x0000001815037209 */ /* 0x000fe40007810000 */
[----:B------:R-:W-:-:S02]  /*4670*/  ISETP.GT.AND P1, PT, R5, 0x31, PT ;  /* 0x000000310500780c */ /* 0x000fc40003f24270 */
[----:B0-----:R-:W-:Y:S01]  /*4680*/  FSEL R23, R23, -INF , P2 ;  /* 0xff80000017177808 */ /* 0x001fe20001000000 */
[----:B------:R-:W0:Y:S01]  /*4690*/  MUFU.TANH R53, R53 ;  /* 0x0000003500357308 */ /* 0x000e220000002400 */
[----:B------:R-:W-:Y:S02]  /*46a0*/  FMNMX.FTZ R26, R22, R3, !PT ;  /* 0x00000003161a7209 */ /* 0x000fe40007810000 */
[----:B------:R-:W-:Y:S02]  /*46b0*/  FSETP.NEU.FTZ.AND P2, PT, R4, -INF , PT ;  /* 0xff8000000400780b */ /* 0x000fe40003f5d000 */
[----:B-1----:R-:W-:Y:S02]  /*46c0*/  FSEL R24, R49, -INF , P1 ;  /* 0xff80000031187808 */ /* 0x002fe40000800000 */
[----:B------:R-:W-:Y:S02]  /*46d0*/  FMNMX.FTZ R3, R23, R26, !PT ;  /* 0x0000001a17037209 */ /* 0x000fe40007810000 */
[----:B------:R-:W-:-:S02]  /*46e0*/  FSEL R33, R25, RZ, P2 ;  /* 0x000000ff19217208 */ /* 0x000fc40001000000 */
[----:B------:R-:W-:Y:S02]  /*46f0*/  ISETP.GT.AND P1, PT, R5, 0x39, PT ;  /* 0x000000390500780c */ /* 0x000fe40003f24270 */
[----:B--2---:R-:W-:Y:S01]  /*4700*/  FSEL R25, R52, -INF , P3 ;  /* 0xff80000034197808 */ /* 0x004fe20001800000 */
[--C-:B------:R-:W-:Y:S01]  /*4710*/  FFMA.FTZ R5, R28, UR7, -R33.reuse ;  /* 0x000000071c057c23 */ /* 0x100fe20008010821 */
[----:B------:R-:W-:Y:S01]  /*4720*/  FMNMX.FTZ R32, R24, R3, !PT ;  /* 0x0000000318207209 */ /* 0x000fe20007810000 */
[--C-:B------:R-:W-:Y:S01]  /*4730*/  FFMA.FTZ R27, R27, UR7, -R33.reuse ;  /* 0x000000071b1b7c23 */ /* 0x100fe20008010821 */
[----:B0-----:R-:W-:Y:S01]  /*4740*/  FSEL R26, R53, -INF , P1 ;  /* 0xff800000351a7808 */ /* 0x001fe20000800000 */
        /* <DEDUP_REMOVED lines=11> */
[----:B------:R-:W-:Y:S01]  /*4800*/  MUFU.EX2 R32, R5 ;  /* 0x0000000500207308 */ /* 0x000fe20000000800 */
[--C-:B------:R-:W-:Y:S01]  /*4810*/  FFMA.FTZ R43, R43, UR7, -R33.reuse ;  /* 0x000000072b2b7c23 */ /* 0x100fe20008010821 */
[--C-:B------:R-:W-:Y:S01]  /*4820*/  FFMA.FTZ R46, R46, UR7, -R33.reuse ;  /* 0x000000072e2e7c23 */ /* 0x100fe20008010821 */
[--C-:B------:R-:W-:Y:S01]  /*4830*/  FFMA.FTZ R47, R47, UR7, -R33.reuse ;  /* 0x000000072f2f7c23 */ /* 0x100fe20008010821 */
[--C-:B------:R-:W-:Y:S01]  /*4840*/  FFMA.FTZ R50, R50, UR7, -R33.reuse ;  /* 0x0000000732327c23 */ /* 0x100fe20008010821 */
[--C-:B------:R-:W-:Y:S01]  /*4850*/  FFMA.FTZ R51, R51, UR7, -R33.reuse ;  /* 0x0000000733337c23 */ /* 0x100fe20008010821 */
[--C-:B------:R-:W-:Y:S01]  /*4860*/  FFMA.FTZ R54, R54, UR7, -R33.reuse ;  /* 0x0000000736367c23 */ /* 0x100fe20008010821 */
[----:B------:R-:W-:Y:S01]  /*4870*/  FFMA.FTZ R33, R55, UR7, -R33 ;  /* 0x0000000737217c23 */ /* 0x000fe20008010821 */
[----:B------:R-:W-:Y:S08]  /*4880*/  MUFU.EX2 R30, R30 ;  /* 0x0000001e001e7308 */ /* 0x000ff00000000800 */
[----:B------:R-:W-:Y:S01]  /*4890*/  MUFU.EX2 R163, R31 ;  /* 0x0000001f00a37308 */ /* 0x000fe20000000800 */
[----:B0-----:R-:W-:-:S07]  /*48a0*/  FMNMX.FTZ R28, R3, R28, !PT ;  /* 0x0000001c031c7209 */ /* 0x001fce0007810000 */
[----:B------:R-:W-:Y:S01]  /*48b0*/  MUFU.EX2 R34, R34 ;  /* 0x0000002200227308 */ /* 0x000fe20000000800 */
[----:B------:R-:W0:Y:S07]  /*48c0*/  SHFL.BFLY PT, R3, R28, 0x1, 0x1f ;  /* 0x0c201f001c037f89 */ /* 0x000e2e00000e0000 */
[----:B------:R-:W1:Y:S08]  /*48d0*/  MUFU.EX2 R35, R35 ;  /* 0x0000002300237308 */ /* 0x000e700000000800 */
[----:B------:R-:W-:Y:S08]  /*48e0*/  MUFU.EX2 R38, R38 ;  /* 0x0000002600267308 */ /* 0x000ff00000000800 */
[----:B------:R-:W2:Y:S01]  /*48f0*/  MUFU.EX2 R39, R39 ;  /* 0x0000002700277308 */ /* 0x000ea20000000800 */
[----:B-1----:R-:W-:-:S02]  /*4900*/  F2FP.F16.F32.PACK_AB R157, R35, R34 ;  /* 0x00000022239d723e */ /* 0x002fc400000000ff */
[----:B0-----:R-:W-:-:S04]  /*4910*/  FMNMX.FTZ R3, R28, R3, !PT ;  /* 0x000000031c037209 */ /* 0x001fc80007810000 */
[C---:B------:R-:W-:Y:S01]  /*4920*/  FSETP.NEU.FTZ.AND P1, PT, R3.reuse, -INF , PT ;  /* 0xff8000000300780b */ /* 0x040fe20003f3d000 */
[----:B------:R-:W-:Y:S01]  /*4930*/  FMUL.FTZ R5, R3, UR7 ;  /* 0x0000000703057c20 */ /* 0x000fe20008410000 */
[----:B------:R-:W-:Y:S04]  /*4940*/  MUFU.EX2 R42, R42 ;  /* 0x0000002a002a7308 */ /* 0x000fe80000000800 */
[----:B------:R-:W-:Y:S02]  /*4950*/  FSEL R27, R5, RZ, P1 ;  /* 0x000000ff051b7208 */ /* 0x000fe40000800000 */
[-C--:B------:R-:W-:Y:S02]  /*4960*/  LEA.HI R5, R17, R16.reuse, RZ, 0x4 ;  /* 0x0000001011057211 */ /* 0x080fe400078f20ff */
[----:B------:R-:W0:Y:S01]  /*4970*/  MUFU.EX2 R43, R43 ;  /* 0x0000002b002b7308 */ /* 0x000e220000000800 */
[--C-:B------:R-:W-:Y:S01]  /*4980*/  FFMA.FTZ R28, R7, UR7, -R27.reuse ;  /* 0x00000007071c7c23 */ /* 0x100fe2000801081b */
[----:B------:R-:W-:Y:S01]  /*4990*/  LOP3.LUT R7, R5, 0xfffffff0, RZ, 0xc0, !PT ;  /* 0xfffffff005077812 */ /* 0x000fe200078ec0ff */
[--C-:B------:R-:W-:Y:S01]  /*49a0*/  FFMA.FTZ R6, R6, UR7, -R27.reuse ;  /* 0x0000000706067c23 */ /* 0x100fe2000801081b */
[--C-:B------:R-:W-:Y:S01]  /*49b0*/  FFMA.FTZ R8, R8, UR7, -R27.reuse ;  /* 0x0000000708087c23 */ /* 0x100fe2000801081b */
[--C-:B------:R-:W-:Y:S01]  /*49c0*/  FFMA.FTZ R14, R14, UR7, -R27.reuse ;  /* 0x000000070e0e7c23 */ /* 0x100fe2000801081b */
[----:B------:R-:W-:Y:S01]  /*49d0*/  FFMA.FTZ R9, R9, UR7, -R27 ;  /* 0x0000000709097c23 */ /* 0x000fe2000801081b */
[----:B------:R-:W-:Y:S01]  /*49e0*/  IMAD.IADD R7, R16, 0x1, -R7 ;  /* 0x0000000110077824 */ /* 0x000fe200078e0a07 */
[----:B------:R1:W-:Y:S01]  /*49f0*/  MUFU.EX2 R160, R6 ;  /* 0x0000000600a07308 */ /* 0x0003e20000000800 */
[----:B------:R-:W-:Y:S01]  /*4a00*/  LEA.HI R16, R17, R16, RZ, 0x5 ;  /* 0x0000001011107211 */ /* 0x000fe200078f28ff */
[--C-:B------:R-:W-:Y:S01]  /*4a10*/  FFMA.FTZ R10, R10, UR7, -R27.reuse ;  /* 0x000000070a0a7c23 */ /* 0x100fe2000801081b */
[--C-:B------:R-:W-:Y:S01]  /*4a20*/  FFMA.FTZ R15, R15, UR7, -R27.reuse ;  /* 0x000000070f0f7c23 */ /* 0x100fe2000801081b */
[--C-:B------:R-:W-:Y:S01]  /*4a30*/  FFMA.FTZ R18, R18, UR7, -R27.reuse ;  /* 0x0000000712127c23 */ /* 0x100fe2000801081b */
[----:B------:R-:W-:Y:S01]  /*4a40*/  FFMA.FTZ R19, R19, UR7, -R27 ;  /* 0x0000000713137c23 */ /* 0x000fe2000801081b */
[----:B------:R-:W-:-:S02]  /*4a50*/  IMAD.SHL.U32 R16, R16, 0x20, RZ ;  /* 0x0000002010107824 */ /* 0x000fc400078e00ff */
[----:B------:R-:W-:Y:S01]  /*4a60*/  FFMA.FTZ R20, R20, UR7, -R27 ;  /* 0x0000000714147c23 */ /* 0x000fe2000801081b */
[----:B------:R3:W-:Y:S01]  /*4a70*/  MUFU.EX2 R162, R8 ;  /* 0x0000000800a27308 */ /* 0x0007e20000000800 */
[----:B-1----:R-:W-:Y:S01]  /*4a80*/  SHF.R.S32.HI R6, RZ, 0x1f, R7 ;  /* 0x0000001fff067819 */ /* 0x002fe20000011407 */
[--C-:B------:R-:W-:Y:S01]  /*4a90*/  FFMA.FTZ R21, R21, UR7, -R27.reuse ;  /* 0x0000000715157c23 */ /* 0x100fe2000801081b */
[--C-:B------:R-:W-:Y:S01]  /*4aa0*/  FFMA.FTZ R22, R22, UR7, -R27.reuse ;  /* 0x0000000716167c23 */ /* 0x100fe2000801081b */
[--C-:B------:R-:W-:Y:S01]  /*4ab0*/  FFMA.FTZ R23, R23, UR7, -R27.reuse ;  /* 0x0000000717177c23 */ /* 0x100fe2000801081b */
[----:B------:R-:W-:Y:S01]  /*4ac0*/  LEA.HI R6, R6, R7, RZ, 0x3 ;  /* 0x0000000706067211 */ /* 0x000fe200078f18ff */
[--C-:B------:R-:W-:Y:S01]  /*4ad0*/  FFMA.FTZ R24, R24, UR7, -R27.reuse ;  /* 0x0000000718187c23 */ /* 0x100fe2000801081b */
[--C-:B------:R-:W-:Y:S01]  /*4ae0*/  FFMA.FTZ R25, R25, UR7, -R27.reuse ;  /* 0x0000000719197c23 */ /* 0x100fe2000801081b */
[----:B------:R1:W-:Y:S01]  /*4af0*/  MUFU.EX2 R31, R14 ;  /* 0x0000000e001f7308 */ /* 0x0003e20000000800 */
[----:B---3--:R-:W-:Y:S01]  /*4b00*/  LOP3.LUT R8, R6, 0xfffffff8, RZ, 0xc0, !PT ;  /* 0xfffffff806087812 */ /* 0x008fe200078ec0ff */
[----:B------:R-:W-:Y:S01]  /*4b10*/  FFMA.FTZ R26, R26, UR7, -R27 ;  /* 0x000000071a1a7c23 */ /* 0x000fe2000801081b */
[----:B------:R-:W-:-:S02]  /*4b20*/  SHF.L.U32 R17, R6, 0x6, RZ ;  /* 0x0000000606117819 */ /* 0x000fc400000006ff */
[----:B--2---:R-:W-:Y:S01]  /*4b30*/  F2FP.F16.F32.PACK_AB R159, R39, R38 ;  /* 0x00000026279f723e */ /* 0x004fe200000000ff */
[----:B------:R-:W-:Y:S01]  /*4b40*/  IMAD.IADD R8, R7, 0x1, -R8 ;  /* 0x0000000107087824 */ /* 0x000fe200078e0a08 */
[----:B------:R-:W-:Y:S01]  /*4b50*/  SHF.R.S32.HI R7, RZ, 0x4, R5 ;  /* 0x00000004ff077819 */ /* 0x000fe20000011405 */
[----:B------:R-:W2:Y:S01]  /*4b60*/  MUFU.EX2 R29, R28 ;  /* 0x0000001c001d7308 */ /* 0x000ea20000000800 */
[----:B------:R-:W-:Y:S02]  /*4b70*/  LOP3.LUT R17, R17, 0x7ffffe00, RZ, 0xc0, !PT ;  /* 0x7ffffe0011117812 */ /* 0x000fe400078ec0ff */
[----:B------:R-:W-:Y:S01]  /*4b80*/  SHF.L.U32 R5, R8, 0x6, RZ ;  /* 0x0000000608057819 */ /* 0x000fe200000006ff */
[----:B-1----:R-:W-:Y:S01]  /*4b90*/  IMAD.SHL.U32 R14, R7, 0x8, RZ ;  /* 0x00000008070e7824 */ /* 0x002fe200078e00ff */
[----:B------:R-:W-:Y:S02]  /*4ba0*/  LOP3.LUT R7, R16, 0x7ffffc00, RZ, 0xc0, !PT ;  /* 0x7ffffc0010077812 */ /* 0x000fe400078ec0ff */
[----:B------:R-:W-:Y:S01]  /*4bb0*/  LOP3.LUT R5, R5, 0x1c0, RZ, 0xc0, !PT ;  /* 0x000001c005057812 */ /* 0x000fe200078ec0ff */
[----:B------:R-:W-:Y:S01]  /*4bc0*/  MUFU.EX2 R9, R9 ;  /* 0x0000000900097308 */ /* 0x000fe20000000800 */
[----:B------:R-:W-:-:S02]  /*4bd0*/  LOP3.LUT P1, RZ, R8, 0x2, RZ, 0xc0, !PT ;  /* 0x0000000208ff7812 */ /* 0x000fc4000782c0ff */
[----:B------:R-:W-:Y:S02]  /*4be0*/  LOP3.LUT R14, R5, 0x8, R14, 0xf8, !PT ;  /* 0x00000008050e7812 */ /* 0x000fe400078ef80e */
[----:B------:R-:W-:Y:S02]  /*4bf0*/  SHF.R.U32.HI R5, RZ, 0x3, R5 ;  /* 0x00000003ff057819 */ /* 0x000fe40000011605 */
[----:B------:R-:W-:Y:S01]  /*4c00*/  LOP3.LUT P2, RZ, R8, 0x4, RZ, 0xc0, !PT ;  /* 0x0000000408ff7812 */ /* 0x000fe2000784c0ff */
[----:B------:R-:W1:Y:S01]  /*4c10*/  MUFU.EX2 R10, R10 ;  /* 0x0000000a000a7308 */ /* 0x000e620000000800 */
[----:B------:R-:W-:Y:S01]  /*4c20*/  LOP3.LUT R14, R14, R5, RZ, 0x3c, !PT ;  /* 0x000000050e0e7212 */ /* 0x000fe200078e3cff */
[----:B------:R-:W-:Y:S01]  /*4c30*/  FADD.FTZ R5, R161, R32 ;  /* 0x00000020a1057221 */ /* 0x000fe20000010000 */
[----:B------:R-:W-:Y:S02]  /*4c40*/  F2FP.F16.F32.PACK_AB R161, R32, R161 ;  /* 0x000000a120a1723e */ /* 0x000fe400000000ff */
[----:B------:R-:W-:Y:S01]  /*4c50*/  IADD3 R14, R14, R17, R7 ;  /* 0x000000110e0e7210 */ /* 0x000fe20007ffe007 */
[----:B------:R-:W-:Y:S01]  /*4c60*/  FADD.FTZ R6, R30, R5 ;  /* 0x000000051e067221 */ /* 0x000fe20000010000 */
[----:B0-----:R-:W-:Y:S01]  /*4c70*/  F2FP.F16.F32.PACK_AB R153, R43, R42 ;  /* 0x0000002a2b99723e */ /* 0x001fe200000000ff */
[----:B------:R-:W0:Y:S02]  /*4c80*/  MUFU.EX2 R15, R15 ;  /* 0x0000000f000f7308 */ /* 0x000e240000000800 */
[C---:B------:R-:W-:Y:S01]  /*4c90*/  FADD.FTZ R5, R163.reuse, R6 ;  /* 0x00000006a3057221 */ /* 0x040fe20000010000 */
[----:B------:R-:W-:-:S03]  /*4ca0*/  F2FP.F16.F32.PACK_AB R163, R163, R30 ;  /* 0x0000001ea3a3723e */ /* 0x000fc600000000ff */
[----:B------:R-:W-:Y:S01]  /*4cb0*/  FADD.FTZ R6, R34, R5 ;  /* 0x0000000522067221 */ /* 0x000fe20000010000 */
[----:B--2---:R-:W-:Y:S01]  /*4cc0*/  FADD.FTZ R5, R160, R29 ;  /* 0x0000001da0057221 */ /* 0x004fe20000010000 */
[----:B------:R-:W2:Y:S01]  /*4cd0*/  MUFU.EX2 R18, R18 ;  /* 0x0000001200127308 */ /* 0x000ea20000000800 */
[----:B-1----:R-:W-:Y:S01]  /*4ce0*/  F2FP.F16.F32.PACK_AB R156, R31, R10 ;  /* 0x0000000a1f9c723e */ /* 0x002fe200000000ff */
[----:B------:R-:W-:Y:S01]  /*4cf0*/  FADD.FTZ R7, R35, R6 ;  /* 0x0000000623077221 */ /* 0x000fe20000010000 */
[----:B------:R-:W-:Y:S01]  /*4d00*/  FADD.FTZ R6, R162, R5 ;  /* 0x00000005a2067221 */ /* 0x000fe20000010000 */
[C---:B------:R-:W-:Y:S02]  /*4d10*/  F2FP.F16.F32.PACK_AB R162, R9.reuse, R162 ;  /* 0x000000a209a2723e */ /* 0x040fe400000000ff */
[----:B------:R-:W-:Y:S01]  /*4d20*/  FADD.FTZ R8, R38, R7 ;  /* 0x0000000726087221 */ /* 0x000fe20000010000 */
[----:B------:R-:W-:Y:S01]  /*4d30*/  FADD.FTZ R5, R9, R6 ;  /* 0x0000000609057221 */ /* 0x000fe20000010000 */
[----:B------:R-:W1:Y:S01]  /*4d40*/  MUFU.EX2 R19, R19 ;  /* 0x0000001300137308 */ /* 0x000e620000000800 */
[----:B------:R-:W-:Y:S01]  /*4d50*/  F2FP.F16.F32.PACK_AB R160, R29, R160 ;  /* 0x000000a01da0723e */ /* 0x000fe200000000ff */
[----:B------:R-:W-:Y:S01]  /*4d60*/  FADD.FTZ R7, R39, R8 ;  /* 0x0000000827077221 */ /* 0x000fe20000010000 */
[----:B------:R-:W-:Y:S01]  /*4d70*/  FADD.FTZ R6, R10, R5 ;  /* 0x000000050a067221 */ /* 0x000fe20000010000 */
[----:B------:R-:W-:-:S02]  /*4d80*/  LEA R10, R14, UR39, 0x1 ;  /* 0x000000270e0a7c11 */ /* 0x000fc4000f8e08ff */
[----:B------:R-:W-:Y:S01]  /*4d90*/  FADD.FTZ R8, R42, R7 ;  /* 0x000000072a087221 */ /* 0x000fe20000010000 */
[----:B------:R-:W-:Y:S01]  /*4da0*/  FADD.FTZ R6, R31, R6 ;  /* 0x000000061f067221 */ /* 0x000fe20000010000 */
[----:B------:R-:W3:Y:S01]  /*4db0*/  MUFU.EX2 R20, R20 ;  /* 0x0000001400147308 */ /* 0x000ee20000000800 */
[----:B------:R-:W-:Y:S02]  /*4dc0*/  IMAD.MOV.U32 R7, RZ, RZ, 0x20 ;  /* 0x00000020ff077424 */ /* 0x000fe400078e00ff */
[----:B------:R-:W-:Y:S01]  /*4dd0*/  FADD.FTZ R17, R43, R8 ;  /* 0x000000082b117221 */ /* 0x000fe20000010000 */
[----:B0-----:R-:W-:Y:S01]  /*4de0*/  FADD.FTZ R5, R15, R6 ;  /* 0x000000060f057221 */ /* 0x001fe20000010000 */
[C---:B------:R-:W-:Y:S01]  /*4df0*/  VIADD R8, R10.reuse, 0x26800 ;  /* 0x000268000a087836 */ /* 0x040fe20000000000 */
[----:B------:R-:W-:Y:S01]  /*4e00*/  IADD3 R9, R10, 0x26840, RZ ;  /* 0x000268400a097810 */ /* 0x000fe20007ffe0ff */
[----:B------:R0:W-:Y:S01]  /*4e10*/  STSM.16.M88.4 [R10+0x26800], R160 ;  /* 0x026800a00a007844 */ /* 0x0001e20000000200 */
[----:B--2---:R-:W-:Y:S01]  /*4e20*/  FADD.FTZ R6, R18, R5 ;  /* 0x0000000512067221 */ /* 0x004fe20000010000 */
[----:B------:R-:W2:Y:S01]  /*4e30*/  MUFU.EX2 R46, R46 ;  /* 0x0000002e002e7308 */ /* 0x000ea20000000800 */
[----:B------:R-:W-:Y:S01]  /*4e40*/  SEL R7, R7, 0xffffffe0, !P1 ;  /* 0xffffffe007077807 */ /* 0x000fe20004800000 */
[----:B------:R-:W-:-:S02]  /*4e50*/  @P2 VIADD R9, R8, 0xffffffc0 ;  /* 0xffffffc008092836 */ /* 0x000fc40000000000 */
[----:B-1----:R-:W-:Y:S01]  /*4e60*/  FADD.FTZ R5, R19, R6 ;  /* 0x0000000613057221 */ /* 0x002fe20000010000 */
[----:B------:R-:W-:Y:S01]  /*4e70*/  F2FP.F16.F32.PACK_AB R158, R18, R15 ;  /* 0x0000000f129e723e */ /* 0x000fe200000000ff */
[----:B------:R-:W-:Y:S01]  /*4e80*/  IMAD.IADD R8, R8, 0x1, R7 ;  /* 0x0000000108087824 */ /* 0x000fe200078e0207 */
[----:B------:R-:W-:Y:S01]  /*4e90*/  IADD3 R7, R7, R9, RZ ;  /* 0x0000000907077210 */ /* 0x000fe20007ffe0ff */
[----:B------:R-:W1:Y:S01]  /*4ea0*/  MUFU.EX2 R21, R21 ;  /* 0x0000001500157308 */ /* 0x000e620000000800 */
[C---:B---3--:R-:W-:Y:S01]  /*4eb0*/  FADD.FTZ R6, R20.reuse, R5 ;  /* 0x0000000514067221 */ /* 0x048fe20000010000 */
[----:B------:R-:W-:Y:S01]  /*4ec0*/  F2FP.F16.F32.PACK_AB R152, R20, R19 ;  /* 0x000000131498723e */ /* 0x000fe200000000ff */
[----:B------:R0:W-:Y:S05]  /*4ed0*/  STSM.16.M88.4 [R8], R156 ;  /* 0x0000009c08007844 */ /* 0x0001ea0000000200 */
[----:B------:R-:W3:Y:S01]  /*4ee0*/  MUFU.EX2 R47, R47 ;  /* 0x0000002f002f7308 */ /* 0x000ee20000000800 */
[----:B--2---:R-:W-:-:S07]  /*4ef0*/  FADD.FTZ R14, R46, R17 ;  /* 0x000000112e0e7221 */ /* 0x004fce0000010000 */
[----:B------:R-:W2:Y:S01]  /*4f00*/  MUFU.EX2 R22, R22 ;  /* 0x0000001600167308 */ /* 0x000ea20000000800 */
[----:B-1----:R-:W-:-:S07]  /*4f10*/  FADD.FTZ R5, R21, R6 ;  /* 0x0000000615057221 */ /* 0x002fce0000010000 */
[----:B------:R-:W-:Y:S01]  /*4f20*/  MUFU.EX2 R50, R50 ;  /* 0x0000003200327308 */ /* 0x000fe20000000800 */
[C---:B---3--:R-:W-:Y:S01]  /*4f30*/  F2FP.F16.F32.PACK_AB R155, R47.reuse, R46 ;  /* 0x0000002e2f9b723e */ /* 0x048fe200000000ff */
[----:B------:R-:W-:-:S06]  /*4f40*/  FADD.FTZ R47, R47, R14 ;  /* 0x0000000e2f2f7221 */ /* 0x000fcc0000010000 */
[----:B------:R-:W1:Y:S01]  /*4f50*/  MUFU.EX2 R51, R51 ;  /* 0x0000003300337308 */ /* 0x000e620000000800 */
[C---:B--2---:R-:W-:Y:S01]  /*4f60*/  F2FP.F16.F32.PACK_AB R154, R22.reuse, R21 ;  /* 0x00000015169a723e */ /* 0x044fe200000000ff */
[----:B------:R-:W-:-:S04]  /*4f70*/  FADD.FTZ R22, R22, R5 ;  /* 0x0000000516167221 */ /* 0x000fc80000010000 */
[----:B------:R0:W-:Y:S02]  /*4f80*/  STSM.16.M88.4 [R9], R152 ;  /* 0x0000009809007844 */ /* 0x0001e40000000200 */
[----:B------:R-:W-:Y:S08]  /*4f90*/  MUFU.EX2 R23, R23 ;  /* 0x0000001700177308 */ /* 0x000ff00000000800 */
[----:B------:R-:W2:Y:S01]  /*4fa0*/  MUFU.EX2 R24, R24 ;  /* 0x0000001800187308 */ /* 0x000ea20000000800 */
[----:B-1----:R-:W-:Y:S01]  /*4fb0*/  F2FP.F16.F32.PACK_AB R165, R51, R50 ;  /* 0x0000003233a5723e */ /* 0x002fe200000000ff */
[----:B------:R-:W-:-:S04]  /*4fc0*/  FADD.FTZ R50, R50, R47 ;  /* 0x0000002f32327221 */ /* 0x000fc80000010000 */
[----:B------:R-:W-:Y:S02]  /*4fd0*/  FADD.FTZ R51, R51, R50 ;  /* 0x0000003233337221 */ /* 0x000fe40000010000 */
[----:B------:R-:W1:Y:S08]  /*4fe0*/  MUFU.EX2 R54, R54 ;  /* 0x0000003600367308 */ /* 0x000e700000000800 */
[----:B------:R-:W3:Y:S01]  /*4ff0*/  MUFU.EX2 R25, R25 ;  /* 0x0000001900197308 */ /* 0x000ee20000000800 */
[----:B--2---:R-:W-:Y:S01]  /*5000*/  F2FP.F16.F32.PACK_AB R164, R24, R23 ;  /* 0x0000001718a4723e */ /* 0x004fe200000000ff */
[----:B------:R-:W-:-:S04]  /*5010*/  FADD.FTZ R23, R23, R22 ;  /* 0x0000001617177221 */ /* 0x000fc80000010000 */
[----:B------:R-:W-:Y:S02]  /*5020*/  FADD.FTZ R24, R24, R23 ;  /* 0x0000001718187221 */ /* 0x000fe40000010000 */
[----:B------:R-:W2:Y:S01]  /*5030*/  MUFU.EX2 R26, R26 ;  /* 0x0000001a001a7308 */ /* 0x000ea20000000800 */
[----:B-1----:R-:W-:-:S07]  /*5040*/  FADD.FTZ R6, R54, R51 ;  /* 0x0000003336067221 */ /* 0x002fce0000010000 */
[----:B------:R-:W1:Y:S01]  /*5050*/  MUFU.EX2 R33, R33 ;  /* 0x0000002100217308 */ /* 0x000e620000000800 */
[----:B---3--:R-:W-:Y:S01]  /*5060*/  FADD.FTZ R5, R25, R24 ;  /* 0x0000001819057221 */ /* 0x008fe20000010000 */
[----:B--2---:R-:W-:-:S03]  /*5070*/  F2FP.F16.F32.PACK_AB R166, R26, R25 ;  /* 0x000000191aa6723e */ /* 0x004fc600000000ff */
[----:B------:R-:W-:Y:S01]  /*5080*/  FADD.FTZ R5, R26, R5 ;  /* 0x000000051a057221 */ /* 0x000fe20000010000 */
[C---:B-1----:R-:W-:Y:S01]  /*5090*/  F2FP.F16.F32.PACK_AB R167, R33.reuse, R54 ;  /* 0x0000003621a7723e */ /* 0x042fe200000000ff */
[----:B------:R-:W-:-:S04]  /*50a0*/  FADD.FTZ R6, R33, R6 ;  /* 0x0000000621067221 */ /* 0x000fc80000010000 */
[----:B------:R0:W-:Y:S01]  /*50b0*/  STSM.16.M88.4 [R7], R164 ;  /* 0x000000a407007844 */ /* 0x0001e20000000200 */
[----:B------:R-:W-:Y:S05]  /*50c0*/  @!P0 BRA `(.L_x_7277) ;  /* 0x0000000000048947 */ /* 0x000fea0003800000 */
[----:B------:R-:W-:Y:S01]  /*50d0*/  BPT.TRAP 0x1 ;  /* 0x000000040000795c */ /* 0x000fe20000300000 */
.L_x_7277:
[----:B------:R1:W2:Y:S01]  /*50e0*/  SYNCS.PHASECHK.TRANS64.TRYWAIT P1, [UR39+0x28c50], R13 ;  /* 0x028c500dff0075a7 */ /* 0x0002a20008020167 */
[----:B------:R-:W-:Y:S05]  /*50f0*/  @!P0 BRA `(.L_x_7278) ;  /* 0x0000000000048947 */ /* 0x000fea0003800000 */
[----:B------:R-:W-:Y:S01]  /*5100*/  BPT.TRAP 0x1 ;  /* 0x000000040000795c */ /* 0x000fe20000300000 */
.L_x_7278:
[----:B--2---:R-:W-:Y:S05]  /*5110*/  @P1 BRA `(.L_x_7279) ;  /* 0x0000000000081947 */ /* 0x004fea0003800000 */
[----:B------:R-:W2:Y:S02]  /*5120*/  SYNCS.PHASECHK.TRANS64.TRYWAIT P1, [UR39+0x28c50], R13 ;  /* 0x028c500dff0075a7 */ /* 0x000ea40008020167 */
[----:B--2---:R-:W-:Y:S05]  /*5130*/  @!P1 BRA `(.L_x_7280) ;  /* 0x000000ac00c89947 */ /* 0x004fea0003800000 */
.L_x_7279:
        /* <DEDUP_REMOVED lines=36> */
.L_x_7281:
[----:B------:R-:W3:Y:S01]  /*5380*/  S2UR UR4, SR_CTAID.X ;  /* 0x00000000000479c3 */ /* 0x000ee20000002500 */
[----:B------:R-:W-:Y:S02]  /*5390*/  UISETP.NE.AND UP0, UPT, UR45, URZ, UPT ;  /* 0x0000003f2d00728c */ /* 0x000fe4000bf05270 */
[----:B------:R-:W-:Y:S02]  /*53a0*/  UIMAD UR10, UR41, UR10, -UR6 ;  /* 0x0000000a290a72a4 */ /* 0x000fe4000f8e0a06 */
[----:B------:R-:W-:-:S07]  /*53b0*/  UIADD3 UR26, UR46, -0x2, URZ ;  /* 0xfffffffe2e1a7890 */ /* 0x000fce000fffe03f */
[----:B------:R-:W-:Y:S01]  /*53c0*/  @UP0 ULDC UR14, c[0x0][0x450] ;  /* 0x00011400000e0ab9 */ /* 0x000fe20000000800 */
[----:B---3--:R-:W-:-:S03]  /*53d0*/  USHF.L.U32 UR11, UR4, 0x6, URZ ;  /* 0x00000006040b7899 */ /* 0x008fc6000800063f */
[----:B------:R-:W-:Y:S02]  /*53e0*/  @UP0 ULDC UR4, c[0x0][0x44c] ;  /* 0x0001130000040ab9 */ /* 0x000fe40000000800 */
[----:B------:R-:W-:Y:S02]  /*53f0*/  UIMAD.WIDE.U32 UR4, UR11, UR4, URZ ;  /* 0x000000040b0472a5 */ /* 0x000fe4000f8e003f */
[----:B------:R-:W-:Y:S02]  /*5400*/  UMOV UR6, UR11 ;  /* 0x0000000b00067c82 */ /* 0x000fe40008000000 */
[----:B------:R-:W-:Y:S02]  /*5410*/  @UP0 USHF.R.U32.HI UR6, URZ, UR14, UR5 ;  /* 0x0000000e3f060299 */ /* 0x000fe40008011605 */
[----:B------:R-:W-:Y:S02]  /*5420*/  UIADD3 UR5, UR39, 0x28c60, URZ ;  /* 0x00028c6027057890 */ /* 0x000fe4000fffe03f */
[----:B------:R-:W-:-:S02]  /*5430*/  UIADD3 UR6, UR10, UR6, URZ ;  /* 0x000000060a067290 */ /* 0x000fc4000fffe03f */
[----:B------:R-:W-:Y:S02]  /*5440*/  UPRMT UR5, UR44, 0x654, UR5 ;  /* 0x000006542c057896 */ /* 0x000fe40008000005 */
[----:B------:R-:W-:-:S04]  /*5450*/  USHF.R.S32.HI UR4, URZ, 0x1f, UR6 ;  /* 0x0000001f3f047899 */ /* 0x000fc80008011406 */
[----:B------:R-:W-:-:S03]  /*5460*/  ULEA.HI UR4, UR4, UR6, URZ, 0x6 ;  /* 0x0000000604047291 */ /* 0x000fc6000f8f303f */
[----:B------:R-:W-:Y:S01]  /*5470*/  SYNCS.ARRIVE.TRANS64.RED.A1T0 RZ, [UR5], RZ ;  /* 0x000000ffffff79a7 */ /* 0x000fe20008100405 */
[----:B------:R-:W-:Y:S01]  /*5480*/  USHF.R.S32.HI UR4, URZ, 0x6, UR4 ;  /* 0x000000063f047899 */ /* 0x000fe20008011404 */
[----:B------:R-:W-:-:S03]  /*5490*/  UMOV UR5, URZ ;  /* 0x0000003f00057c82 */ /* 0x000fc60008000000 */
[----:B------:R-:W-:-:S04]  /*54a0*/  UISETP.LT.AND UP0, UPT, UR40, UR4, UPT ;  /* 0x000000042800728c */ /* 0x000fc8000bf01270 */
[----:B------:R-:W-:-:S03]  /*54b0*/  USEL UR25, UR40, UR4, !UP0 ;  /* 0x0000000428197287 */ /* 0x000fc6000c000000 */
[----:B------:R-:W-:Y:S01]  /*54c0*/  UMOV UR4, URZ ;  /* 0x0000003f00047c82 */ /* 0x000fe20008000000 */
[----:B------:R-:W-:-:S06]  /*54d0*/  UISETP.GE.AND UP0, UPT, UR26, UR25, UPT ;  /* 0x000000191a00728c */ /* 0x000fcc000bf06270 */
[----:B------:R-:W-:-:S13]  /*54e0*/  PLOP3.LUT P1, PT, PT, PT, UP0, 0x80, 0x0 ;  /* 0x000000000000781c */ /* 0x000fda0003f2f008 */
[----:B------:R-:W-:Y:S05]  /*54f0*/  @!P1 BRA `(.L_x_7282) ;  /* 0x00000020009c9947 */ /* 0x000fea0003800000 */
[----:B--2---:R-:W-:Y:S01]  /*5500*/  IMAD.MOV.U32 R14, RZ, RZ, R4 ;  /* 0x000000ffff0e7224 */ /* 0x004fe200078e0004 */
[----:B------:R-:W-:Y:S01]  /*5510*/  UMOV UR5, URZ ;  /* 0x0000003f00057c82 */ /* 0x000fe20008000000 */
[----:B------:R-:W-:Y:S01]  /*5520*/  IMAD.MOV.U32 R15, RZ, RZ, R3 ;  /* 0x000000ffff0f7224 */ /* 0x000fe200078e0003 */
[----:B------:R-:W-:Y:S01]  /*5530*/  UMOV UR6, URZ ;  /* 0x0000003f00067c82 */ /* 0x000fe20008000000 */
[----:B------:R-:W-:Y:S01]  /*5540*/  ULDC UR29, c[0x0][0x288] ;  /* 0x0000a200001d7ab9 */ /* 0x000fe20000000800 */
[----:B------:R-:W-:Y:S01]  /*5550*/  ULDC UR30, c[0x0][0x2f0] ;  /* 0x0000bc00001e7ab9 */ /* 0x000fe20000000800 */
[----:B------:R-:W-:Y:S01]  /*5560*/  ULDC UR28, c[0x0][0x9d8] ;  /* 0x00027600001c7ab9 */ /* 0x000fe20000000800 */
[----:B------:R-:W-:-:S05]  /*5570*/  ULDC UR7, c[0x0][0x988] ;  /* 0x0002620000077ab9 */ /* 0x000fca0000000800 */
.L_x_7293:
[----:B------:R-:W-:-:S04]  /*5580*/  UIADD3 UR4, UR6, 0x1, URZ ;  /* 0x0000000106047890 */ /* 0x000fc8000fffe03f */
[----:B------:R-:W-:-:S04]  /*5590*/  UISETP.NE.AND UP0, UPT, UR4, 0x2, UPT ;  /* 0x000000020400788c */ /* 0x000fc8000bf05270 */
[----:B------:R-:W-:Y:S02]  /*55a0*/  USEL UR10, URZ, 0x1, UP0 ;  /* 0x000000013f0a7887 */ /* 0x000fe40008000000 */
[----:B------:R-:W-:Y:S02]  /*55b0*/  USEL UR4, UR4, URZ, UP0 ;  /* 0x0000003f04047287 */ /* 0x000fe40008000000 */
[----:B------:R-:W-:Y:S01]  /*55c0*/  ULOP3.LUT UR5, UR5, UR10, URZ, 0x3c, !UPT ;  /* 0x0000000a05057292 */ /* 0x000fe2000f8e3c3f */
[----:B0-----:R-:W-:Y:S11]  /*55d0*/  @!P0 BRA `(.L_x_7283) ;  /* 0x0000000000048947 */ /* 0x001ff60003800000 */
[----:B------:R-:W-:Y:S01]  /*55e0*/  BPT.TRAP 0x1 ;  /* 0x000000040000795c */ /* 0x000fe20000300000 */
.L_x_7283:
[----:B------:R-:W-:Y:S01]  /*55f0*/  ULEA UR27, UR4, UR39, 0x3 ;  /* 0x00000027041b7291 */ /* 0x000fe2000f8e183f */
[----:B-1----:R-:W-:-:S04]  /*5600*/  MOV R13, UR5 ;  /* 0x00000005000d7c02 */ /* 0x002fc80008000f00 */
[----:B------:R-:W-:-:S04]  /*5610*/  SHF.L.U32 R13, R13, 0x1f, RZ ;  /* 0x0000001f0d0d7819 */ /* 0x000fc800000006ff */
[----:B------:R1:W2:Y:S01]  /*5620*/  SYNCS.PHASECHK.TRANS64.TRYWAIT P1, [UR27+0x28c30], R13 ;  /* 0x028c300dff0075a7 */ /* 0x0002a2000802015b */
[----:B------:R-:W-:Y:S05]  /*5630*/  @!P0 BRA `(.L_x_7284) ;  /* 0x0000000000048947 */ /* 0x000fea0003800000 */
[----:B------:R-:W-:Y:S01]  /*5640*/  BPT.TRAP 0x1 ;  /* 0x000000040000795c */ /* 0x000fe20000300000 */
.L_x_7284:
[----:B--2---:R-:W-:Y:S05]  /*5650*/  @P1 BRA `(.L_x_7285) ;  /* 0x0000000000081947 */ /* 0x004fea0003800000 */
[----:B------:R-:W2:Y:S02]  /*5660*/  SYNCS.PHASECHK.TRANS64.TRYWAIT P1, [UR27+0x28c30], R13 ;  /* 0x028c300dff0075a7 */ /* 0x000ea4000802015b */
[----:B--2---:R-:W-:Y:S05]  /*5670*/  @!P1 BRA `(.L_x_7286) ;  /* 0x000000a800909947 */ /* 0x004fea0003800000 */
.L_x_7285:
        /* <DEDUP_REMOVED lines=22> */
.L_x_7287:
[----:B------:R-:W-:Y:S01]  /*57e0*/  UISETP.NE.AND UP0, UPT, UR45, URZ, UPT ;  /* 0x0000003f2d00728c */ /* 0x000fe2000bf05270 */
[----:B------:R-:W-:Y:S02]  /*57f0*/  IMAD.MOV.U32 R184, RZ, RZ, R12 ;  /* 0x000000ffffb87224 */ /* 0x000fe400078e000c */
[----:B------:R-:W-:Y:S01]  /*5800*/  FMUL.FTZ R154, R154, UR28 ;  /* 0x0000001c9a9a7c20 */ /* 0x000fe20008410000 */
[----:B------:R-:W-:Y:S01]  /*5810*/  FMUL.FTZ R163, R163, UR28 ;  /* 0x0000001ca3a37c20 */ /* 0x000fe20008410000 */
[----:B------:R-:W-:Y:S01]  /*5820*/  FMUL.FTZ R155, R155, UR28 ;  /* 0x0000001c9b9b7c20 */ /* 0x000fe20008410000 */
[----:B------:R-:W-:Y:S01]  /*5830*/  IMAD.U32 R21, RZ, RZ, UR30 ;  /* 0x0000001eff157e24 */ /* 0x000fe2000f8e00ff */
[----:B------:R-:W-:Y:S01]  /*5840*/  PLOP3.LUT P1, PT, PT, PT, UP0, 0x80, 0x0 ;  /* 0x000000000000781c */ /* 0x000fe20003f2f008 */
[----:B------:R-:W0:Y:S01]  /*5850*/  MUFU.TANH R19, R154 ;  /* 0x0000009a00137308 */ /* 0x000e220000002400 */
[----:B------:R-:W-:Y:S01]  /*5860*/  PLOP3.LUT P2, PT, PT, PT, UP0, 0x80, 0x0 ;  /* 0x000000000000781c */ /* 0x000fe20003f4f008 */
[----:B------:R-:W-:Y:S01]  /*5870*/  FMUL.FTZ R158, R158, UR28 ;  /* 0x0000001c9e9e7c20 */ /* 0x000fe20008410000 */
[----:B------:R-:W-:Y:S01]  /*5880*/  FMUL.FTZ R159, R159, UR28 ;  /* 0x0000001c9f9f7c20 */ /* 0x000fe20008410000 */
[----:B------:R-:W-:Y:S01]  /*5890*/  @UP0 ULDC UR10, c[0x0][0x44c] ;  /* 0x00011300000a0ab9 */ /* 0x000fe20000000800 */
[----:B------:R-:W-:Y:S01]  /*58a0*/  FMUL.FTZ R162, R162, UR28 ;  /* 0x0000001ca2a27c20 */ /* 0x000fe20008410000 */
[----:B------:R-:W-:Y:S01]  /*58b0*/  FMUL.FTZ R166, R166, UR28 ;  /* 0x0000001ca6a67c20 */ /* 0x000fe20008410000 */
[----:B------:R-:W-:Y:S01]  /*58c0*/  FMUL.FTZ R167, R167, UR28 ;  /* 0x0000001ca7a77c20 */ /* 0x000fe20008410000 */
[----:B------:R3:W-:Y:S01]  /*58d0*/  MUFU.TANH R22, R163 ;  /* 0x000000a300167308 */ /* 0x0007e20000002400 */
[----:B------:R-:W-:Y:S01]  /*58e0*/  FMUL.FTZ R170, R170, UR28 ;  /* 0x0000001caaaa7c20 */ /* 0x000fe20008410000 */
[----:B------:R-:W-:Y:S01]  /*58f0*/  FMUL.FTZ R171, R171, UR28 ;  /* 0x0000001cabab7c20 */ /* 0x000fe20008410000 */
[----:B------:R-:W-:Y:S01]  /*5900*/  FMUL.FTZ R3, R152, UR28 ;  /* 0x0000001c98037c20 */ /* 0x000fe20008410000 */
[----:B------:R-:W-:Y:S01]  /*5910*/  @P1 IMAD.HI.U32 R16, R12, UR10, RZ ;  /* 0x0000000a0c101c27 */ /* 0x000fe2000f8e00ff */
[----:B------:R-:W-:-:S03]  /*5920*/  @UP0 ULDC UR10, c[0x0][0x450] ;  /* 0x00011400000a0ab9 */ /* 0x000fc60000000800 */
[----:B------:R-:W-:Y:S01]  /*5930*/  FMUL.FTZ R174, R174, UR28 ;  /* 0x0000001caeae7c20 */ /* 0x000fe20008410000 */
[----:B--2---:R-:W-:Y:S01]  /*5940*/  FMUL.FTZ R4, R153, UR28 ;  /* 0x0000001c99047c20 */ /* 0x004fe20008410000 */
[----:B------:R-:W2:Y:S01]  /*5950*/  MUFU.TANH R17, R155 ;  /* 0x0000009b00117308 */ /* 0x000ea20000002400 */
[----:B------:R-:W-:Y:S01]  /*5960*/  @P2 SHF.R.U32.HI R184, RZ, UR10, R16 ;  /* 0x0000000affb82c19 */ /* 0x000fe20008011610 */
[----:B------:R-:W-:Y:S01]  /*5970*/  UMOV UR10, 0xffffffc0 ;  /* 0xffffffc0000a7882 */ /* 0x000fe20000000000 */
[----:B------:R-:W-:Y:S01]  /*5980*/  FMUL.FTZ R175, R175, UR28 ;  /* 0x0000001cafaf7c20 */ /* 0x000fe20008410000 */
[----:B------:R-:W-:Y:S01]  /*5990*/  UIMAD UR10, UR26, UR10, 0x1 ;  /* 0x000000011a0a74a4 */ /* 0x000fe2000f8e020a */
[----:B------:R-:W-:Y:S01]  /*59a0*/  FMUL.FTZ R178, R178, UR28 ;  /* 0x0000001cb2b27c20 */ /* 0x000fe20008410000 */
[----:B------:R-:W4:Y:S01]  /*59b0*/  SHFL.IDX PT, R18, R184, 0x1, 0x1c1f ;  /* 0x003c1f00b8127f89 */ /* 0x000f2200000e0000 */
[----:B------:R-:W-:Y:S01]  /*59c0*/  FMUL.FTZ R179, R179, UR28 ;  /* 0x0000001cb3b37c20 */ /* 0x000fe20008410000 */
[----:B------:R-:W5:Y:S01]  /*59d0*/  MUFU.TANH R158, R158 ;  /* 0x0000009e009e7308 */ /* 0x000f620000002400 */
[----:B------:R-:W-:Y:S01]  /*59e0*/  FMUL.FTZ R182, R182, UR28 ;  /* 0x0000001cb6b67c20 */ /* 0x000fe20008410000 */
[----:B------:R-:W-:Y:S01]  /*59f0*/  IADD3 R16, -R11, UR10, RZ ;  /* 0x0000000a0b107c10 */ /* 0x000fe2000fffe1ff */
[----:B------:R-:W-:Y:S01]  /*5a00*/  FMUL.FTZ R183, R183, UR28 ;  /* 0x0000001cb7b77c20 */ /* 0x000fe20008410000 */
[----:B------:R-:W-:Y:S01]  /*5a10*/  FMUL.FTZ R157, R157, UR28 ;  /* 0x0000001c9d9d7c20 */ /* 0x000fe20008410000 */
[----:B------:R-:W-:Y:S01]  /*5a20*/  FMUL.FTZ R160, R160, UR28 ;  /* 0x0000001ca0a07c20 */ /* 0x000fe20008410000 */
[----:B------:R-:W-:Y:S01]  /*5a30*/  FMUL.FTZ R161, R161, UR28 ;  /* 0x0000001ca1a17c20 */ /* 0x000fe20008410000 */
[----:B---3--:R-:W-:Y:S01]  /*5a40*/  IMAD R163, R21, UR41, R16 ;  /* 0x0000002915a37c24 */ /* 0x008fe2000f8e0210 */
        /* <DEDUP_REMOVED lines=10> */
[----:B------:R-:W-:Y:S01]  /*5af0*/  UIADD3 UR10, UR27, 0x28c40, URZ ;  /* 0x00028c401b0a7890 */ /* 0x000fe2000fffe03f */
[----:B----4-:R-:W-:-:S03]  /*5b00*/  IADD3 R16, R18, -UR29, R163 ;  /* 0x8000001d12107c10 */ /* 0x010fc6000fffe0a3 */
[----:B------:R-:W-:Y:S02]  /*5b10*/  UPRMT UR10, UR44, 0x654, UR10 ;  /* 0x000006542c0a7896 */ /* 0x000fe4000800000a */
[----:B------:R-:W4:Y:S01]  /*5b20*/  MUFU.TANH R166, R166 ;  /* 0x000000a600a67308 */ /* 0x000f220000002400 */
[C---:B------:R-:W-:Y:S02]  /*5b30*/  ISETP.GT.AND P1, PT, R16.reuse, RZ, PT ;  /* 0x000000ff1000720c */ /* 0x040fe40003f24270 */
[C---:B------:R-:W-:Y:S02]  /*5b40*/  ISETP.GT.AND P2, PT, R16.reuse, 0x1, PT ;  /* 0x000000011000780c */ /* 0x040fe40003f44270 */
[----:B0-----:R-:W-:Y:S02]  /*5b50*/  FSEL R19, R19, -INF , P1 ;  /* 0xff80000013137808 */ /* 0x001fe40000800000 */
[----:B------:R-:W-:Y:S01]  /*5b60*/  ISETP.GT.AND P1, PT, R16, 0x8, PT ;  /* 0x000000081000780c */ /* 0x000fe20003f24270 */
[----:B------:R-:W0:Y:S01]  /*5b70*/  MUFU.TANH R167, R167 ;  /* 0x000000a700a77308 */ /* 0x000e220000002400 */
[----:B--2---:R-:W-:Y:S01]  /*5b80*/  FSEL R17, R17, -INF , P2 ;  /* 0xff80000011117808 */ /* 0x004fe20001000000 */
[----:B------:R-:W-:Y:S01]  /*5b90*/  SYNCS.ARRIVE.TRANS64.RED.A1T0 RZ, [UR10], RZ ;  /* 0x000000ffffff79a7 */ /* 0x000fe2000810040a */
[----:B------:R-:W-:-:S02]  /*5ba0*/  FMNMX.FTZ R20, R19, R14, !PT ;  /* 0x0000000e13147209 */ /* 0x000fc40007810000 */
[----:B------:R-:W-:Y:S02]  /*5bb0*/  ISETP.GT.AND P2, PT, R16, 0x9, PT ;  /* 0x000000091000780c */ /* 0x000fe40003f44270 */
[----:B-----5:R-:W-:Y:S01]  /*5bc0*/  FSEL R18, R158, -INF , P1 ;  /* 0xff8000009e127808 */ /* 0x020fe20000800000 */
[----:B------:R-:W2:Y:S01]  /*5bd0*/  MUFU.TANH R170, R170 ;  /* 0x000000aa00aa7308 */ /* 0x000ea20000002400 */
[----:B------:R-:W-:Y:S02]  /*5be0*/  FMNMX.FTZ R21, R17, R20, !PT ;  /* 0x0000001411157209 */ /* 0x000fe40007810000 */
[----:B------:R-:W-:Y:S02]  /*5bf0*/  ISETP.GT.AND P1, PT, R16, 0x10, PT ;  /* 0x000000101000780c */ /* 0x000fe40003f24270 */
[----:B---3--:R-:W-:Y:S02]  /*5c00*/  FSEL R20, R159, -INF , P2 ;  /* 0xff8000009f147808 */ /* 0x008fe40001000000 */
[----:B------:R-:W-:Y:S01]  /*5c10*/  FMNMX.FTZ R23, R18, R21, !PT ;  /* 0x0000001512177209 */ /* 0x000fe20007810000 */
[----:B------:R-:W3:Y:S01]  /*5c20*/  MUFU.TANH R171, R171 ;  /* 0x000000ab00ab7308 */ /* 0x000ee20000002400 */
[----:B------:R-:W-:-:S02]  /*5c30*/  ISETP.GT.AND P2, PT, R16, 0x11, PT ;  /* 0x000000111000780c */ /* 0x000fc40003f44270 */
[----:B-1----:R-:W-:Y:S02]  /*5c40*/  FSEL R21, R162, -INF , P1 ;  /* 0xff800000a2157808 */ /* 0x002fe40000800000 */
[----:B------:R-:W-:Y:S02]  /*5c50*/  FMNMX.FTZ R152, R20, R23, !PT ;  /* 0x0000001714987209 */ /* 0x000fe40007810000 */
[----:B------:R-:W-:Y:S01]  /*5c60*/  ISETP.GT.AND P1, PT, R16, 0x18, PT ;  /* 0x000000181000780c */ /* 0x000fe20003f24270 */
[----:B------:R-:W1:Y:S01]  /*5c70*/  MUFU.TANH R174, R174 ;  /* 0x000000ae00ae7308 */ /* 0x000e620000002400 */
[----:B------:R-:W-:Y:S02]  /*5c80*/  FSEL R22, R22, -INF , P2 ;  /* 0xff80000016167808 */ /* 0x000fe40001000000 */
[----:B------:R-:W-:Y:S02]  /*5c90*/  FMNMX.FTZ R153, R21, R152, !PT ;  /* 0x0000009815997209 */ /* 0x000fe40007810000 */
[----:B------:R-:W-:-:S02]  /*5ca0*/  ISETP.GT.AND P2, PT, R16, 0x19, PT ;  /* 0x000000191000780c */ /* 0x000fc40003f44270 */
[----:B----4-:R-:W-:Y:S01]  /*5cb0*/  FSEL R23, R166, -INF , P1 ;  /* 0xff800000a6177808 */ /* 0x010fe20000800000 */
[----:B------:R-:W4:Y:S01]  /*5cc0*/  MUFU.TANH R175, R175 ;  /* 0x000000af00af7308 */ /* 0x000f220000002400 */
[----:B------:R-:W-:Y:S02]  /*5cd0*/  FMNMX.FTZ R154, R22, R153, !PT ;  /* 0x00000099169a7209 */ /* 0x000fe40007810000 */
[C---:B------:R-:W-:Y:S02]  /*5ce0*/  ISETP.GT.AND P1, PT, R16.reuse, 0x20, PT ;  /* 0x000000201000780c */ /* 0x040fe40003f24270 */
[----:B0-----:R-:W-:Y:S02]  /*5cf0*/  FSEL R152, R167, -INF , P2 ;  /* 0xff800000a7987808 */ /* 0x001fe40001000000 */
[----:B------:R-:W-:Y:S01]  /*5d00*/  FMNMX.FTZ R153, R23, R154, !PT ;  /* 0x0000009a17997209 */ /* 0x000fe20007810000 */
[----:B------:R-:W0:Y:S01]  /*5d10*/  MUFU.TANH R178, R178 ;  /* 0x000000b200b27308 */ /* 0x000e220000002400 */
[----:B------:R-:W-:-:S02]  /*5d20*/  ISETP.GT.AND P2, PT, R16, 0x21, PT ;  /* 0x000000211000780c */ /* 0x000fc40003f44270 */
[----:B--2---:R-:W-:Y:S02]  /*5d30*/  FSEL R154, R170, -INF , P1 ;  /* 0xff800000aa9a7808 */ /* 0x004fe40000800000 */
[----:B------:R-:W-:Y:S02]  /*5d40*/  FMNMX.FTZ R153, R152, R153, !PT ;  /* 0x0000009998997209 */ /* 0x000fe40007810000 */
[----:B------:R-:W-:Y:S01]  /*5d50*/  ISETP.GT.AND P1, PT, R16, 0x28, PT ;  /* 0x000000281000780c */ /* 0x000fe20003f24270 */
[----:B------:R-:W2:Y:S01]  /*5d60*/  MUFU.TANH R179, R179 ;  /* 0x000000b300b37308 */ /* 0x000ea20000002400 */
[----:B---3--:R-:W-:Y:S02]  /*5d70*/  FSEL R158, R171, -INF , P2 ;  /* 0xff800000ab9e7808 */ /* 0x008fe40001000000 */
[----:B------:R-:W-:Y:S02]  /*5d80*/  FMNMX.FTZ R153, R154, R153, !PT ;  /* 0x000000999a997209 */ /* 0x000fe40007810000 */
[----:B------:R-:W-:-:S02]  /*5d90*/  ISETP.GT.AND P2, PT, R16, 0x29, PT ;  /* 0x000000291000780c */ /* 0x000fc40003f44270 */
[----:B-1----:R-:W-:Y:S01]  /*5da0*/  FSEL R159, R174, -INF , P1 ;  /* 0xff800000ae9f7808 */ /* 0x002fe20000800000 */
[----:B------:R-:W1:Y:S01]  /*5db0*/  MUFU.TANH R167, R182 ;  /* 0x000000b600a77308 */ /* 0x000e620000002400 */
[----:B------:R-:W-:Y:S02]  /*5dc0*/  FMNMX.FTZ R166, R158, R153, !PT ;  /* 0x000000999ea67209 */ /* 0x000fe40007810000 */
[----:B------:R-:W-:Y:S02]  /*5dd0*/  ISETP.GT.AND P1, PT, R16, 0x30, PT ;  /* 0x000000301000780c */ /* 0x000fe40003f24270 */
[----:B----4-:R-:W-:Y:S02]  /*5de0*/  FSEL R162, R175, -INF , P2 ;  /* 0xff800000afa27808 */ /* 0x010fe40001000000 */
[----:B------:R-:W-:Y:S01]  /*5df0*/  FMNMX.FTZ R155, R159, R166, !PT ;  /* 0x000000a69f9b7209 */ /* 0x000fe20007810000 */
[----:B------:R-:W3:Y:S01]  /*5e00*/  MUFU.TANH R183, R183 ;  /* 0x000000b700b77308 */ /* 0x000ee20000002400 */
[----:B------:R-:W-:Y:S01]  /*5e10*/  FMUL.FTZ R166, R156, UR28 ;  /* 0x0000001c9ca67c20 */ /* 0x000fe20008410000 */
[----:B------:R-:W-:-:S02]  /*5e20*/  ISETP.GT.AND P2, PT, R16, 0x31, PT ;  /* 0x000000311000780c */ /* 0x000fc40003f44270 */
[----:B0-----:R-:W-:Y:S02]  /*5e30*/  FSEL R153, R178, -INF , P1 ;  /* 0xff800000b2997808 */ /* 0x001fe40000800000 */
[----:B------:R-:W-:Y:S02]  /*5e40*/  FMNMX.FTZ R156, R162, R155, !PT ;  /* 0x0000009ba29c7209 */ /* 0x000fe40007810000 */
[----:B------:R-:W-:Y:S01]  /*5e50*/  ISETP.GT.AND P1, PT, R16, 0x38, PT ;  /* 0x000000381000780c */ /* 0x000fe20003f24270 */
[----:B------:R0:W-:Y:S01]  /*5e60*/  MUFU.TANH R182, R166 ;  /* 0x000000a600b67308 */ /* 0x0001e20000002400 */
[----:B--2---:R-:W-:Y:S02]  /*5e70*/  FSEL R155, R179, -INF , P2 ;  /* 0xff800000b39b7808 */ /* 0x004fe40001000000 */
[----:B------:R-:W-:Y:S02]  /*5e80*/  FMNMX.FTZ R170, R153, R156, !PT ;  /* 0x0000009c99aa7209 */ /* 0x000fe40007810000 */
[----:B-1----:R-:W-:-:S02]  /*5e90*/  FSEL R156, R167, -INF , P1 ;  /* 0xff800000a79c7808 */ /* 0x002fc40000800000 */
[----:B------:R-:W-:Y:S01]  /*5ea0*/  ISETP.GT.AND P2, PT, R16, 0x39, PT ;  /* 0x000000391000780c */ /* 0x000fe20003f44270 */
[----:B------:R-:W1:Y:S01]  /*5eb0*/  MUFU.TANH R3, R3 ;  /* 0x0000000300037308 */ /* 0x000e620000002400 */
[----:B------:R-:W-:Y:S01]  /*5ec0*/  FMNMX.FTZ R167, R155, R170, !PT ;  /* 0x000000aa9ba77209 */ /* 0x000fe20007810000 */
[----:B0-----:R-:W0:Y:S01]  /*5ed0*/  SHFL.IDX PT, R166, R184, RZ, 0x1c1f ;  /* 0x001c1fffb8a67589 */ /* 0x001e2200000e0000 */
[----:B---3--:R-:W-:Y:S02]  /*5ee0*/  FSEL R16, R183, -INF , P2 ;  /* 0xff800000b7107808 */ /* 0x008fe40001000000 */
[----:B------:R-:W-:-:S03]  /*5ef0*/  FMNMX.FTZ R167, R156, R167, !PT ;  /* 0x000000a79ca77209 */ /* 0x000fc60007810000 */
[----:B------:R-:W2:Y:S01]  /*5f00*/  MUFU.TANH R4, R4 ;  /* 0x0000000400047308 */ /* 0x000ea20000002400 */
[----:B------:R-:W-:-:S05]  /*5f10*/  FMNMX.FTZ R167, R16, R167, !PT ;  /* 0x000000a710a77209 */ /* 0x000fca0007810000 */
[----:B------:R-:W3:Y:S02]  /*5f20*/  SHFL.BFLY PT, R170, R167, 0x2, 0x1f ;  /* 0x0c401f00a7aa7f89 */ /* 0x000ee400000e0000 */
[----:B------:R-:W4:Y:S08]  /*5f30*/  MUFU.TANH R157, R157 ;  /* 0x0000009d009d7308 */ /* 0x000f300000002400 */
[----:B------:R5:W4:Y:S01]  /*5f40*/  MUFU.TANH R178, R160 ;  /* 0x000000a000b27308 */ /* 0x000b220000002400 */
[----:B0-----:R-:W-:-:S04]  /*5f50*/  IADD3 R166, R166, -UR29, R163 ;  /* 0x8000001da6a67c10 */ /* 0x001fc8000fffe0a3 */
[C---:B------:R-:W-:Y:S02]  /*5f60*/  ISETP.GT.AND P1, PT, R166.reuse, RZ, PT ;  /* 0x000000ffa600720c */ /* 0x040fe40003f24270 */
[----:B------:R-:W-:Y:S01]  /*5f70*/  ISETP.GT.AND P2, PT, R166, 0x1, PT ;  /* 0x00000001a600780c */ /* 0x000fe20003f44270 */
[----:B------:R0:W4:Y:S01]  /*5f80*/  MUFU.TANH R171, R161 ;  /* 0x000000a100ab7308 */ /* 0x0001220000002400 */
[----:B-1----:R-:W-:Y:S01]  /*5f90*/  FSEL R184, R3, -INF , P1 ;  /* 0xff80000003b87808 */ /* 0x002fe20000800000 */
[----:B-----5:R-:W-:Y:S01]  /*5fa0*/  FMUL.FTZ R160, R177, UR28 ;  /* 0x0000001cb1a07c20 */ /* 0x020fe20008410000 */
[----:B--2---:R-:W-:Y:S02]  /*5fb0*/  FSEL R185, R4, -INF , P2 ;  /* 0xff80000004b97808 */ /* 0x004fe40001000000 */
[----:B---3--:R-:W-:Y:S02]  /*5fc0*/  FMNMX.FTZ R170, R167, R170, !PT ;  /* 0x000000aaa7aa7209 */ /* 0x008fe40007810000 */
[----:B------:R-:W-:Y:S01]  /*5fd0*/  ISETP.GT.AND P1, PT, R166, 0x8, PT ;  /* 0x00000008a600780c */ /* 0x000fe20003f24270 */
[----:B------:R-:W1:Y:S01]  /*5fe0*/  MUFU.TANH R164, R164 ;  /* 0x000000a400a47308 */ /* 0x000e620000002400 */
[----:B------:R-:W-:Y:S01]  /*5ff0*/  FMNMX.FTZ R4, R184, R15, !PT ;  /* 0x0000000fb8047209 */ /* 0x000fe20007810000 */
[----:B0-----:R-:W0:Y:S01]  /*6000*/  SHFL.BFLY PT, R161, R170, 0x1, 0x1f ;  /* 0x0c201f00aaa17f89 */ /* 0x001e2200000e0000 */
[----:B------:R-:W-:-:S02]  /*6010*/  ISETP.GT.AND P2, PT, R166, 0x9, PT ;  /* 0x00000009a600780c */ /* 0x000fc40003f44270 */
[----:B------:R-:W-:Y:S02]  /*6020*/  FSEL R182, R182, -INF , P1 ;  /* 0xff800000b6b67808 */ /* 0x000fe40000800000 */
[----:B------:R-:W-:Y:S01]  /*6030*/  FMNMX.FTZ R3, R185, R4, !PT ;  /* 0x00000004b9037209 */ /* 0x000fe20007810000 */
[----:B------:R-:W2:Y:S01]  /*6040*/  MUFU.TANH R165, R165 ;  /* 0x000000a500a57308 */ /* 0x000ea20000002400 */
[----:B------:R-:W-:Y:S02]  /*6050*/  ISETP.GT.AND P1, PT, R166, 0x10, PT ;  /* 0x00000010a600780c */ /* 0x000fe40003f24270 */
[----:B----4-:R-:W-:Y:S02]  /*6060*/  FSEL R183, R157, -INF , P2 ;  /* 0xff8000009db77808 */ /* 0x010fe40001000000 */
[----:B------:R-:W-:Y:S01]  /*6070*/  FMNMX.FTZ R4, R182, R3, !PT ;  /* 0x00000003b6047209 */ /* 0x000fe20007810000 */
[----:B------:R-:W-:Y:S01]  /*6080*/  FMUL.FTZ R3, R180, UR28 ;  /* 0x0000001cb4037c20 */ /* 0x000fe20008410000 */
[----:B------:R-:W-:Y:S01]  /*6090*/  ISETP.GT.AND P2, PT, R166, 0x11, PT ;  /* 0x00000011a600780c */ /* 0x000fe20003f44270 */
[----:B------:R-:W-:Y:S01]  /*60a0*/  MUFU.TANH R168, R168 ;  /* 0x000000a800a87308 */ /* 0x000fe20000002400 */
[----:B------:R-:W-:-:S02]  /*60b0*/  FSEL R178, R178, -INF , P1 ;  /* 0xff800000b2b27808 */ /* 0x000fc40000800000 */
[----:B------:R-:W-:Y:S02]  /*60c0*/  FMNMX.FTZ R157, R183, R4, !PT ;  /* 0x00000004b79d7209 */ /* 0x000fe40007810000 */
[----:B------:R-:W-:Y:S02]  /*60d0*/  ISETP.GT.AND P1, PT, R166, 0x18, PT ;  /* 0x00000018a600780c */ /* 0x000fe40003f24270 */
[----:B------:R-:W-:Y:S01]  /*60e0*/  FSEL R180, R171, -INF , P2 ;  /* 0xff800000abb47808 */ /* 0x000fe20001000000 */
[----:B------:R-:W3:Y:S01]  /*60f0*/  MUFU.TANH R169, R169 ;  /* 0x000000a900a97308 */ /* 0x000ee20000002400 */
[----:B------:R-:W-:Y:S02]  /*6100*/  FMNMX.FTZ R157, R178, R157, !PT ;  /* 0x0000009db29d7209 */ /* 0x000fe40007810000 */
[----:B------:R-:W-:Y:S02]  /*6110*/  ISETP.GT.AND P2, PT, R166, 0x19, PT ;  /* 0x00000019a600780c */ /* 0x000fe40003f44270 */
[----:B-1----:R-:W-:-:S02]  /*6120*/  FSEL R179, R164, -INF , P1 ;  /* 0xff800000a4b37808 */ /* 0x002fc40000800000 */
[----:B------:R-:W-:Y:S01]  /*6130*/  FMNMX.FTZ R4, R180, R157, !PT ;  /* 0x0000009db4047209 */ /* 0x000fe20007810000 */
[----:B------:R-:W-:Y:S01]  /*6140*/  MUFU.TANH R172, R172 ;  /* 0x000000ac00ac7308 */ /* 0x000fe20000002400 */
[----:B------:R-:W-:Y:S02]  /*6150*/  ISETP.GT.AND P1, PT, R166, 0x20, PT ;  /* 0x00000020a600780c */ /* 0x000fe40003f24270 */
[----:B--2---:R-:W-:Y:S02]  /*6160*/  FSEL R177, R165, -INF , P2 ;  /* 0xff800000a5b17808 */ /* 0x004fe40001000000 */
[----:B------:R-:W-:Y:S02]  /*6170*/  FMNMX.FTZ R164, R179, R4, !PT ;  /* 0x00000004b3a47209 */ /* 0x000fe40007810000 */
[----:B0-----:R-:W-:Y:S01]  /*6180*/  FMNMX.FTZ R4, R170, R161, !PT ;  /* 0x000000a1aa047209 */ /* 0x001fe20007810000 */
[----:B------:R-:W0:Y:S01]  /*6190*/  MUFU.TANH R173, R173 ;  /* 0x000000ad00ad7308 */ /* 0x000e220000002400 */
[----:B------:R-:W-:-:S02]  /*61a0*/  ISETP.GT.AND P2, PT, R166, 0x21, PT ;  /* 0x00000021a600780c */ /* 0x000fc40003f44270 */
[----:B------:R-:W-:Y:S01]  /*61b0*/  FMNMX.FTZ R161, R177, R164, !PT ;  /* 0x000000a4b1a17209 */ /* 0x000fe20007810000 */
[----:B------:R-:W-:Y:S01]  /*61c0*/  FMUL.FTZ R175, R4, UR7 ;  /* 0x0000000704af7c20 */ /* 0x000fe20008410000 */
[----:B---3--:R-:W-:Y:S02]  /*61d0*/  FSEL R157, R169, -INF , P2 ;  /* 0xff800000a99d7808 */ /* 0x008fe40001000000 */
[C---:B------:R-:W-:Y:S01]  /*61e0*/  ISETP.GT.AND P2, PT, R166.reuse, 0x29, PT ;  /* 0x00000029a600780c */ /* 0x040fe20003f44270 */
[----:B------:R1:W2:Y:S01]  /*61f0*/  MUFU.TANH R167, R176 ;  /* 0x000000b000a77308 */ /* 0x0002a20000002400 */
[----:B------:R-:W-:Y:S02]  /*6200*/  ISETP.GT.AND P3, PT, R166, 0x38, PT ;  /* 0x00000038a600780c */ /* 0x000fe40003f64270 */
[----:B------:R-:W-:-:S04]  /*6210*/  FSETP.NEU.FTZ.AND P4, PT, R4, -INF , PT ;  /* 0xff8000000400780b */ /* 0x000fc80003f9d000 */
[----:B------:R-:W-:Y:S01]  /*6220*/  FSEL R175, R175, RZ, P4 ;  /* 0x000000ffafaf7208 */ /* 0x000fe20002000000 */
[----:B------:R3:W4:Y:S01]  /*6230*/  MUFU.TANH R171, R160 ;  /* 0x000000a000ab7308 */ /* 0x0007220000002400 */
[----:B-1----:R-:W-:Y:S02]  /*6240*/  FSEL R176, R168, -INF , P1 ;  /* 0xff800000a8b07808 */ /* 0x002fe40000800000 */
[----:B------:R-:W-:Y:S01]  /*6250*/  ISETP.GT.AND P1, PT, R166, 0x28, PT ;  /* 0x00000028a600780c */ /* 0x000fe20003f24270 */
[--C-:B------:R-:W-:Y:S01]  /*6260*/  FFMA.FTZ R19, R19, UR7, -R175.reuse ;  /* 0x0000000713137c23 */ /* 0x100fe200080108af */
[----:B------:R-:W-:Y:S01]  /*6270*/  FMNMX.FTZ R164, R176, R161, !PT ;  /* 0x000000a1b0a47209 */ /* 0x000fe20007810000 */
[--C-:B------:R-:W-:Y:S01]  /*6280*/  FFMA.FTZ R18, R18, UR7, -R175.reuse ;  /* 0x0000000712127c23 */ /* 0x100fe200080108af */
[----:B0-----:R-:W-:Y:S01]  /*6290*/  FSEL R161, R173, -INF , P2 ;  /* 0xff800000ada17808 */ /* 0x001fe20001000000 */
[----:B------:R0:W1:Y:S01]  /*62a0*/  MUFU.TANH R165, R3 ;  /* 0x0000000300a57308 */ /* 0x0000620000002400 */
[----:B---3--:R-:W-:Y:S01]  /*62b0*/  FSEL R160, R172, -INF , P1 ;  /* 0xff800000aca07808 */ /* 0x008fe20000800000 */
[--C-:B------:R-:W-:Y:S01]  /*62c0*/  FFMA.FTZ R174, R155, UR7, -R175.reuse ;  /* 0x000000079bae7c23 */ /* 0x100fe200080108af */
[----:B------:R-:W-:Y:S01]  /*62d0*/  FMNMX.FTZ R163, R157, R164, !PT ;  /* 0x000000a49da37209 */ /* 0x000fe20007810000 */
[--C-:B------:R-:W-:Y:S01]  /*62e0*/  FFMA.FTZ R173, R156, UR7, -R175.reuse ;  /* 0x000000079cad7c23 */ /* 0x100fe200080108af */
[----:B------:R-:W-:Y:S01]  /*62f0*/  ISETP.GT.AND P1, PT, R166, 0x30, PT ;  /* 0x00000030a600780c */ /* 0x000fe20003f24270 */
[--C-:B------:R-:W-:Y:S01]  /*6300*/  FFMA.FTZ R169, R158, UR7, -R175.reuse ;  /* 0x000000079ea97c23 */ /* 0x100fe200080108af */
[----:B------:R-:W-:Y:S01]  /*6310*/  FMNMX.FTZ R164, R160, R163, !PT ;  /* 0x000000a3a0a47209 */ /* 0x000fe20007810000 */
[----:B------:R-:W3:Y:S01]  /*6320*/  MUFU.TANH R181, R181 ;  /* 0x000000b500b57308 */ /* 0x000ee20000002400 */
[----:B------:R-:W-:Y:S01]  /*6330*/  ISETP.GT.AND P2, PT, R166, 0x31, PT ;  /* 0x00000031a600780c */ /* 0x000fe20003f44270 */
[--C-:B------:R-:W-:Y:S01]  /*6340*/  FFMA.FTZ R172, R162, UR7, -R175.reuse ;  /* 0x00000007a2ac7c23 */ /* 0x100fe200080108af */
[----:B--2---:R-:W-:Y:S01]  /*6350*/  FSEL R163, R167, -INF , P1 ;  /* 0xff800000a7a37808 */ /* 0x004fe20000800000 */
[--C-:B------:R-:W-:Y:S01]  /*6360*/  FFMA.FTZ R167, R20, UR7, -R175.reuse ;  /* 0x0000000714a77c23 */ /* 0x100fe200080108af */
[----:B------:R-:W-:Y:S01]  /*6370*/  FMNMX.FTZ R168, R161, R164, !PT ;  /* 0x000000a4a1a87209 */ /* 0x000fe20007810000 */
[--C-:B------:R-:W-:Y:S01]  /*6380*/  FFMA.FTZ R20, R22, UR7, -R175.reuse ;  /* 0x0000000716147c23 */ /* 0x100fe200080108af */
[----:B----4-:R-:W-:Y:S01]  /*6390*/  FSEL R164, R171, -INF , P2 ;  /* 0xff800000aba47808 */ /* 0x010fe20001000000 */
[--C-:B------:R-:W-:Y:S01]  /*63a0*/  FFMA.FTZ R22, R154, UR7, -R175.reuse ;  /* 0x000000079a167c23 */ /* 0x100fe200080108af */
[----:B0-----:R-:W-:Y:S01]  /*63b0*/  FMNMX.FTZ R3, R163, R168, !PT ;  /* 0x000000a8a3037209 */ /* 0x001fe20007810000 */
[----:B------:R-:W-:Y:S01]  /*63c0*/  MUFU.EX2 R19, R19 ;  /* 0x0000001300137308 */ /* 0x000fe20000000800 */
[----:B------:R-:W-:Y:S01]  /*63d0*/  ISETP.GT.AND P1, PT, R166, 0x39, PT ;  /* 0x00000039a600780c */ /* 0x000fe20003f24270 */
[----:B------:R-:W-:Y:S01]  /*63e0*/  FFMA.FTZ R23, R23, UR7, -R175 ;  /* 0x0000000717177c23 */ /* 0x000fe200080108af */
[----:B-1----:R-:W-:-:S02]  /*63f0*/  FSEL R165, R165, -INF , P3 ;  /* 0xff800000a5a57808 */ /* 0x002fc40001800000 */
[----:B------:R-:W-:Y:S02]  /*6400*/  FMNMX.FTZ R168, R164, R3, !PT ;  /* 0x00000003a4a87209 */ /* 0x000fe40007810000 */
[----:B---3--:R-:W-:Y:S01]  /*6410*/  FSEL R166, R181, -INF , P1 ;  /* 0xff800000b5a67808 */ /* 0x008fe20000800000 */
[----:B------:R-:W-:Y:S01]  /*6420*/  MUFU.EX2 R18, R18 ;  /* 0x0000001200127308 */ /* 0x000fe20000000800 */
[----:B------:R-:W-:Y:S01]  /*6430*/  FMNMX.FTZ R3, R165, R168, !PT ;  /* 0x000000a8a5037209 */ /* 0x000fe20007810000 */
[--C-:B------:R-:W-:Y:S01]  /*6440*/  FFMA.FTZ R168, R17, UR7, -R175.reuse ;  /* 0x0000000711a87c23 */ /* 0x100fe200080108af */
[--C-:B------:R-:W-:Y:S01]  /*6450*/  FFMA.FTZ R17, R21, UR7, -R175.reuse ;  /* 0x0000000715117c23 */ /* 0x100fe200080108af */
[----:B------:R-:W-:Y:S01]  /*6460*/  FFMA.FTZ R21, R159, UR7, -R175 ;  /* 0x000000079f157c23 */ /* 0x000fe200080108af */
        /* <DEDUP_REMOVED lines=12> */
[----:B0-----:R-:W-:Y:S01]  /*6530*/  FMNMX.FTZ R3, R171, R152, !PT ;  /* 0x00000098ab037209 */ /* 0x001fe20007810000 */
[----:B------:R-:W-:Y:S01]  /*6540*/  FFMA.FTZ R171, R153, UR7, -R175 ;  /* 0x0000000799ab7c23 */ /* 0x000fe200080108af */
[----:B------:R-:W-:-:S05]  /*6550*/  FSEL R153, R4, RZ, P4 ;  /* 0x000000ff04997208 */ /* 0x000fca0002000000 */
[----:B------:R-:W-:Y:S01]  /*6560*/  MUFU.EX2 R169, R169 ;  /* 0x000000a900a97308 */ /* 0x000fe20000000800 */
[C---:B------:R-:W-:Y:S01]  /*6570*/  FSETP.NEU.FTZ.AND P1, PT, R3.reuse, -INF , PT ;  /* 0xff8000000300780b */ /* 0x040fe20003f3d000 */
[----:B------:R-:W-:Y:S01]  /*6580*/  FMUL.FTZ R152, R3, UR7 ;  /* 0x0000000703987c20 */ /* 0x000fe20008410000 */
[----:B------:R-:W-:Y:S02]  /*6590*/  FADD.FTZ R153, -R153, R14 ;  /* 0x0000000e99997221 */ /* 0x000fe40000010100 */
[----:B------:R-:W-:Y:S02]  /*65a0*/  FSEL R14, R3, RZ, P1 ;  /* 0x000000ff030e7208 */ /* 0x000fe40000800000 */
[----:B------:R-:W-:Y:S01]  /*65b0*/  FSEL R181, R152, RZ, P1 ;  /* 0x000000ff98b57208 */ /* 0x000fe20000800000 */
[----:B------:R-:W-:Y:S01]  /*65c0*/  FMUL.FTZ R153, R153, UR7 ;  /* 0x0000000799997c20 */ /* 0x000fe20008410000 */
[----:B------:R-:W-:Y:S01]  /*65d0*/  ISETP.NE.AND P1, PT, R2, RZ, PT ;  /* 0x000000ff0200720c */ /* 0x000fe20003f25270 */
[----:B------:R-:W-:Y:S01]  /*65e0*/  FADD.FTZ R15, -R14, R15 ;  /* 0x0000000f0e0f7221 */ /* 0x000fe20000010100 */
[----:B------:R-:W-:Y:S01]  /*65f0*/  MUFU.EX2 R21, R21 ;  /* 0x0000001500157308 */ /* 0x000fe20000000800 */
[--C-:B------:R-:W-:Y:S01]  /*6600*/  FFMA.FTZ R152, R184, UR7, -R181.reuse ;  /* 0x00000007b8987c23 */ /* 0x100fe200080108b5 */
[--C-:B------:R-:W-:Y:S01]  /*6610*/  FFMA.FTZ R185, R185, UR7, -R181.reuse ;  /* 0x00000007b9b97c23 */ /* 0x100fe200080108b5 */
[----:B------:R-:W-:Y:S01]  /*6620*/  FMUL.FTZ R15, R15, UR7 ;  /* 0x000000070f0f7c20 */ /* 0x000fe20008410000 */
        /* <DEDUP_REMOVED lines=9> */
[----:B------:R-:W-:Y:S01]  /*66c0*/  FFMA.FTZ R162, R176, UR7, -R181 ;  /* 0x00000007b0a27c23 */ /* 0x000fe200080108b5 */
[----:B------:R-:W-:Y:S01]  /*66d0*/  FFMA.FTZ R176, R16, UR7, -R175 ;  /* 0x0000000710b07c23 */ /* 0x000fe200080108af */
[----:B------:R-:W-:Y:S01]  /*66e0*/  MOV R175, UR6 ;  /* 0x0000000600af7c02 */ /* 0x000fe20008000f00 */
[----:B------:R-:W0:Y:S01]  /*66f0*/  MUFU.EX2 R15, R15 ;  /* 0x0000000f000f7308 */ /* 0x000e220000000800 */
[--C-:B------:R-:W-:Y:S01]  /*6700*/  FFMA.FTZ R161, R161, UR7, -R181.reuse ;  /* 0x00000007a1a17c23 */ /* 0x100fe200080108b5 */
[----:B------:R-:W-:-:S06]  /*6710*/  FFMA.FTZ R163, R163, UR7, -R181 ;  /* 0x00000007a3a37c23 */ /* 0x000fcc00080108b5 */
[----:B------:R-:W1:Y:S08]  /*6720*/  MUFU.EX2 R14, R153 ;  /* 0x00000099000e7308 */ /* 0x000e700000000800 */
[----:B------:R-:W2:Y:S01]  /*6730*/  MUFU.EX2 R185, R185 ;  /* 0x000000b900b97308 */ /* 0x000ea20000000800 */
[----:B0-----:R-:W-:Y:S01]  /*6740*/  FFMA.FTZ R178, R15, R5, R152 ;  /* 0x000000050fb27223 */ /* 0x001fe20000010098 */
[----:B------:R-:W-:-:S02]  /*6750*/  @!P1 IMAD R5, R175, 0x40, R0 ;  /* 0x00000040af059824 */ /* 0x000fc400078e0200 */
[-C--:B------:R-:W-:Y:S01]  /*6760*/  FMUL.FTZ R24, R24, R15.reuse ;  /* 0x0000000f18187220 */ /* 0x080fe20000410000 */
[-C--:B------:R-:W-:Y:S01]  /*6770*/  FMUL.FTZ R25, R25, R15.reuse ;  /* 0x0000000f19197220 */ /* 0x080fe20000410000 */
[-C--:B------:R-:W-:Y:S01]  /*6780*/  FMUL.FTZ R28, R28, R15.reuse ;  /* 0x0000000f1c1c7220 */ /* 0x080fe20000410000 */
[-C--:B------:R-:W-:Y:S01]  /*6790*/  FMUL.FTZ R29, R29, R15.reuse ;  /* 0x0000000f1d1d7220 */ /* 0x080fe20000410000 */
[----:B------:R-:W-:Y:S01]  /*67a0*/  @!P1 LEA R5, R5, UR39, 0x2 ;  /* 0x0000002705059c11 */ /* 0x000fe2000f8e10ff */
[----:B------:R-:W0:Y:S01]  /*67b0*/  MUFU.EX2 R154, R154 ;  /* 0x0000009a009a7308 */ /* 0x000e220000000800 */
[----:B-1----:R-:W-:Y:S01]  /*67c0*/  FFMA.FTZ R153, R14, R6, R19 ;  /* 0x000000060e997223 */ /* 0x002fe20000010013 */
[----:B------:R-:W-:Y:S01]  /*67d0*/  FFMA.FTZ R6, R164, UR7, -R181 ;  /* 0x00000007a4067c23 */ /* 0x000fe200080108b5 */
[-C--:B------:R-:W-:Y:S01]  /*67e0*/  FMUL.FTZ R32, R32, R15.reuse ;  /* 0x0000000f20207220 */ /* 0x080fe20000410000 */
[----:B------:R-:W-:Y:S01]  /*67f0*/  @!P1 STS [R5+0x28800], R15 ;  /* 0x0288000f05009388 */ /* 0x000fe20000000800 */
[----:B------:R-:W-:Y:S01]  /*6800*/  FADD.FTZ R153, R168, R153 ;  /* 0x00000099a8997221 */ /* 0x000fe20000010000 */
[-C--:B------:R-:W-:Y:S01]  /*6810*/  FMUL.FTZ R33, R33, R15.reuse ;  /* 0x0000000f21217220 */ /* 0x080fe20000410000 */
[-C--:B------:R-:W-:Y:S01]  /*6820*/  FMUL.FTZ R36, R36, R15.reuse ;  /* 0x0000000f24247220 */ /* 0x080fe20000410000 */
[----:B------:R-:W1:Y:S01]  /*6830*/  MUFU.EX2 R155, R155 ;  /* 0x0000009b009b7308 */ /* 0x000e620000000800 */
[----:B------:R3:W-:Y:S01]  /*6840*/  @!P1 STS [R5+0x28820], R14 ;  /* 0x0288200e05009388 */ /* 0x0007e20000000800 */
[----:B--2---:R-:W-:Y:S01]  /*6850*/  F2FP.F16.F32.PACK_AB R152, R185, R152 ;  /* 0x00000098b998723e */ /* 0x004fe200000000ff */
[-C--:B------:R-:W-:Y:S01]  /*6860*/  FMUL.FTZ R37, R37, R15.reuse ;  /* 0x0000000f25257220 */ /* 0x080fe20000410000 */
[-C--:B------:R-:W-:Y:S01]  /*6870*/  FMUL.FTZ R40, R40, R15.reuse ;  /* 0x0000000f28287220 */ /* 0x080fe20000410000 */
[-C--:B------:R-:W-:Y:S01]  /*6880*/  FMUL.FTZ R41, R41, R15.reuse ;  /* 0x0000000f29297220 */ /* 0x080fe20000410000 */
[-C--:B------:R-:W-:Y:S01]  /*6890*/  FMUL.FTZ R44, R44, R15.reuse ;  /* 0x0000000f2c2c7220 */ /* 0x080fe20000410000 */
[-C--:B------:R-:W-:Y:S01]  /*68a0*/  FMUL.FTZ R45, R45, R15.reuse ;  /* 0x0000000f2d2d7220 */ /* 0x080fe20000410000 */
        /* <DEDUP_REMOVED lines=8> */
[----:B------:R-:W4:Y:S01]  /*6930*/  MUFU.EX2 R159, R159 ;  /* 0x0000009f009f7308 */ /* 0x000f220000000800 */
[-C--:B------:R-:W-:Y:S01]  /*6940*/  FMUL.FTZ R61, R61, R15.reuse ;  /* 0x0000000f3d3d7220 */ /* 0x080fe20000410000 */
[-C--:B------:R-:W-:Y:S01]  /*6950*/  FMUL.FTZ R64, R64, R15.reuse ;  /* 0x0000000f40407220 */ /* 0x080fe20000410000 */
[-C--:B------:R-:W-:Y:S01]  /*6960*/  FMUL.FTZ R65, R65, R15.reuse ;  /* 0x0000000f41417220 */ /* 0x080fe20000410000 */
[-C--:B------:R-:W-:Y:S01]  /*6970*/  FMUL.FTZ R68, R68, R15.reuse ;  /* 0x0000000f44447220 */ /* 0x080fe20000410000 */
[-C--:B------:R-:W-:Y:S01]  /*6980*/  FMUL.FTZ R69, R69, R15.reuse ;  /* 0x0000000f45457220 */ /* 0x080fe20000410000 */
[-C--:B------:R-:W-:Y:S01]  /*6990*/  FMUL.FTZ R72, R72, R15.reuse ;  /* 0x0000000f48487220 */ /* 0x080fe20000410000 */
[-C--:B------:R-:W-:Y:S01]  /*69a0*/  FMUL.FTZ R73, R73, R15.reuse ;  /* 0x0000000f49497220 */ /* 0x080fe20000410000 */
[----:B------:R5:W-:Y:S01]  /*69b0*/  MUFU.EX2 R179, R157 ;  /* 0x0000009d00b37308 */ /* 0x000be20000000800 */
        /* <DEDUP_REMOVED lines=8> */
[----:B-----5:R-:W-:Y:S01]  /*6a40*/  FADD.FTZ R157, R185, R178 ;  /* 0x000000b2b99d7221 */ /* 0x020fe20000010000 */
[----:B------:R-:W-:Y:S01]  /*6a50*/  FADD.FTZ R178, R18, R153 ;  /* 0x0000009912b27221 */ /* 0x000fe20000010000 */
[-C--:B------:R-:W-:Y:S01]  /*6a60*/  FMUL.FTZ R89, R89, R15.reuse ;  /* 0x0000000f59597220 */ /* 0x080fe20000410000 */
[-C--:B------:R-:W-:Y:S01]  /*6a70*/  FMUL.FTZ R92, R92, R15.reuse ;  /* 0x0000000f5c5c7220 */ /* 0x080fe20000410000 */
[-C--:B------:R-:W-:Y:S01]  /*6a80*/  FMUL.FTZ R93, R93, R15.reuse ;  /* 0x0000000f5d5d7220 */ /* 0x080fe20000410000 */
[----:B------:R-:W-:Y:S01]  /*6a90*/  FADD.FTZ R178, R167, R178 ;  /* 0x000000b2a7b27221 */ /* 0x000fe20000010000 */
        /* <DEDUP_REMOVED lines=10> */
[----:B0-----:R-:W-:Y:S01]  /*6b40*/  FADD.FTZ R160, R154, R157 ;  /* 0x0000009d9aa07221 */ /* 0x001fe20000010000 */
[--C-:B------:R-:W-:Y:S01]  /*6b50*/  FFMA.FTZ R157, R165, UR7, -R181.reuse ;  /* 0x00000007a59d7c23 */ /* 0x100fe200080108b5 */
[----:B------:R-:W-:Y:S01]  /*6b60*/  FFMA.FTZ R181, R166, UR7, -R181 ;  /* 0x00000007a6b57c23 */ /* 0x000fe200080108b5 */
[C---:B-1----:R-:W-:Y:S01]  /*6b70*/  F2FP.F16.F32.PACK_AB R154, R155.reuse, R154 ;  /* 0x0000009a9b9a723e */ /* 0x042fe200000000ff */
[----:B------:R-:W-:Y:S01]  /*6b80*/  FADD.FTZ R153, R155, R160 ;  /* 0x000000a09b997221 */ /* 0x000fe20000010000 */
[----:B------:R-:W-:Y:S01]  /*6b90*/  F2FP.F16.F32.PACK_AB R155, R167, R18 ;  /* 0x00000012a79b723e */ /* 0x000fe200000000ff */
[-C--:B------:R-:W-:Y:S01]  /*6ba0*/  FMUL.FTZ R112, R112, R15.reuse ;  /* 0x0000000f70707220 */ /* 0x080fe20000410000 */
[----:B------:R-:W0:Y:S01]  /*6bb0*/  MUFU.EX2 R162, R162 ;  /* 0x000000a200a27308 */ /* 0x000e220000000800 */
[----:B--2---:R-:W-:Y:S01]  /*6bc0*/  FADD.FTZ R160, R156, R153 ;  /* 0x000000999ca07221 */ /* 0x004fe20000010000 */
[----:B------:R-:W-:Y:S01]  /*6bd0*/  FADD.FTZ R153, R17, R178 ;  /* 0x000000b211997221 */ /* 0x000fe20000010000 */
[----:B----4-:R-:W-:Y:S01]  /*6be0*/  F2FP.F16.F32.PACK_AB R156, R159, R156 ;  /* 0x0000009c9f9c723e */ /* 0x010fe200000000ff */
        /* <DEDUP_REMOVED lines=12> */
[----:B------:R4:W-:Y:S01]  /*6cb0*/  MUFU.EX2 R164, R163 ;  /* 0x000000a300a47308 */ /* 0x0009e20000000800 */
[----:B-1----:R-:W-:Y:S01]  /*6cc0*/  FADD.FTZ R161, R159, R160 ;  /* 0x000000a09fa17221 */ /* 0x002fe20000010000 */
[----:B------:R-:W-:Y:S01]  /*6cd0*/  FADD.FTZ R160, R20, R153 ;  /* 0x0000009914a07221 */ /* 0x000fe20000010000 */
[----:B------:R-:W-:Y:S01]  /*6ce0*/  F2FP.F16.F32.PACK_AB R159, R170, R23 ;  /* 0x00000017aa9f723e */ /* 0x000fe200000000ff */
[----:B------:R-:W-:Y:S01]  /*6cf0*/  FMUL.FTZ R136, R136, R15 ;  /* 0x0000000f88887220 */ /* 0x000fe20000410000 */
[----:B---3--:R-:W-:Y:S01]  /*6d00*/  FADD.FTZ R166, R158, R161 ;  /* 0x000000a19ea67221 */ /* 0x008fe20000010000 */
[----:B------:R-:W-:Y:S01]  /*6d10*/  FADD.FTZ R153, R23, R160 ;  /* 0x000000a017997221 */ /* 0x000fe20000010000 */
[C---:B-----5:R-:W-:Y:S01]  /*6d20*/  F2FP.F16.F32.PACK_AB R158, R177.reuse, R158 ;  /* 0x0000009eb19e723e */ /* 0x060fe200000000ff */
[----:B------:R0:W-:Y:S01]  /*6d30*/  MUFU.EX2 R165, R6 ;  /* 0x0000000600a57308 */ /* 0x0001e20000000800 */
[----:B------:R-:W-:Y:S01]  /*6d40*/  FADD.FTZ R161, R177, R166 ;  /* 0x000000a6b1a17221 */ /* 0x000fe20000010000 */
[----:B----4-:R-:W-:Y:S01]  /*6d50*/  FADD.FTZ R163, R170, R153 ;  /* 0x00000099aaa37221 */ /* 0x010fe20000010000 */
[----:B------:R-:W-:Y:S01]  /*6d60*/  F2FP.F16.F32.PACK_AB R153, R168, R19 ;  /* 0x00000013a899723e */ /* 0x000fe200000000ff */
[----:B------:R-:W-:Y:S01]  /*6d70*/  BAR.SYNC.DEFER_BLOCKING 0xf, 0x100 ;  /* 0x03c4000000007b1d */ /* 0x000fe20000010000 */
[-C--:B------:R-:W-:Y:S01]  /*6d80*/  FMUL.FTZ R137, R137, R15.reuse ;  /* 0x0000000f89897220 */ /* 0x080fe20000410000 */
[----:B------:R-:W-:Y:S01]  /*6d90*/  FADD.FTZ R160, R22, R163 ;  /* 0x000000a316a07221 */ /* 0x000fe20000010000 */
[-C--:B------:R-:W-:Y:S01]  /*6da0*/  FMUL.FTZ R140, R140, R15.reuse ;  /* 0x0000000f8c8c7220 */ /* 0x080fe20000410000 */
[-C--:B------:R-:W-:Y:S01]  /*6db0*/  FMUL.FTZ R141, R141, R15.reuse ;  /* 0x0000000f8d8d7220 */ /* 0x080fe20000410000 */
[----:B0-----:R-:W-:Y:S01]  /*6dc0*/  FADD.FTZ R6, R162, R161 ;  /* 0x000000a1a2067221 */ /* 0x001fe20000010000 */
[----:B------:R-:W0:Y:S01]  /*6dd0*/  MUFU.EX2 R172, R172 ;  /* 0x000000ac00ac7308 */ /* 0x000e220000000800 */
[C---:B------:R-:W-:Y:S01]  /*6de0*/  FADD.FTZ R160, R169.reuse, R160 ;  /* 0x000000a0a9a07221 */ /* 0x040fe20000010000 */
[----:B------:R-:W-:Y:S01]  /*6df0*/  F2FP.F16.F32.PACK_AB R161, R169, R22 ;  /* 0x00000016a9a1723e */ /* 0x000fe200000000ff */
[----:B------:R-:W-:Y:S01]  /*6e00*/  FADD.FTZ R5, R179, R6 ;  /* 0x00000006b3057221 */ /* 0x000fe20000010000 */
[-C--:B------:R-:W-:Y:S01]  /*6e10*/  FMUL.FTZ R144, R144, R15.reuse ;  /* 0x0000000f90907220 */ /* 0x080fe20000410000 */
[-C--:B------:R-:W-:Y:S01]  /*6e20*/  FMUL.FTZ R145, R145, R15.reuse ;  /* 0x0000000f91917220 */ /* 0x080fe20000410000 */
[-C--:B------:R-:W-:Y:S01]  /*6e30*/  FMUL.FTZ R148, R148, R15.reuse ;  /* 0x0000000f94947220 */ /* 0x080fe20000410000 */
[----:B------:R-:W-:Y:S01]  /*6e40*/  FADD.FTZ R6, R16, R5 ;  /* 0x0000000510067221 */ /* 0x000fe20000010000 */
[----:B------:R-:W1:Y:S01]  /*6e50*/  MUFU.EX2 R171, R171 ;  /* 0x000000ab00ab7308 */ /* 0x000e620000000800 */
[----:B------:R-:W-:Y:S01]  /*6e60*/  FADD.FTZ R5, R21, R160 ;  /* 0x000000a015057221 */ /* 0x000fe20000010000 */
[----:B------:R-:W-:Y:S01]  /*6e70*/  F2FP.F16.F32.PACK_AB R160, R179, R162 ;  /* 0x000000a2b3a0723e */ /* 0x000fe200000000ff */
[----:B------:R-:W-:Y:S01]  /*6e80*/  FMUL.FTZ R149, R149, R15 ;  /* 0x0000000f95957220 */ /* 0x000fe20000410000 */
[----:B--2---:R-:W-:Y:S01]  /*6e90*/  F2FP.F16.F32.PACK_AB R162, R175, R16 ;  /* 0x00000010afa2723e */ /* 0x004fe200000000ff */
[-C--:B------:R-:W-:Y:S01]  /*6ea0*/  FMUL.FTZ R26, R26, R14.reuse ;  /* 0x0000000e1a1a7220 */ /* 0x080fe20000410000 */
[-C--:B------:R-:W-:Y:S01]  /*6eb0*/  FMUL.FTZ R27, R27, R14.reuse ;  /* 0x0000000e1b1b7220 */ /* 0x080fe20000410000 */
[-C--:B------:R-:W-:Y:S01]  /*6ec0*/  FMUL.FTZ R30, R30, R14.reuse ;  /* 0x0000000e1e1e7220 */ /* 0x080fe20000410000 */
[----:B------:R2:W3:Y:S01]  /*6ed0*/  MUFU.EX2 R166, R157 ;  /* 0x0000009d00a67308 */ /* 0x0004e20000000800 */
[----:B0-----:R-:W-:Y:S01]  /*6ee0*/  F2FP.F16.F32.PACK_AB R163, R172, R21 ;  /* 0x00000015aca3723e */ /* 0x001fe200000000ff */
[----:B------:R0:W-:Y:S01]  /*6ef0*/  STSM.16.M88.4 [R10+0x26800], R152 ;  /* 0x026800980a007844 */ /* 0x0001e20000000200 */
[-C--:B------:R-:W-:Y:S01]  /*6f00*/  FMUL.FTZ R31, R31, R14.reuse ;  /* 0x0000000e1f1f7220 */ /* 0x080fe20000410000 */
[-C--:B------:R-:W-:Y:S01]  /*6f10*/  FMUL.FTZ R34, R34, R14.reuse ;  /* 0x0000000e22227220 */ /* 0x080fe20000410000 */
[-C--:B------:R-:W-:Y:S01]  /*6f20*/  FMUL.FTZ R35, R35, R14.reuse ;  /* 0x0000000e23237220 */ /* 0x080fe20000410000 */
[-C--:B------:R-:W-:Y:S01]  /*6f30*/  FMUL.FTZ R38, R38, R14.reuse ;  /* 0x0000000e26267220 */ /* 0x080fe20000410000 */
[-C--:B------:R-:W-:Y:S01]  /*6f40*/  FMUL.FTZ R39, R39, R14.reuse ;  /* 0x0000000e27277220 */ /* 0x080fe20000410000 */
[----:B------:R-:W4:Y:S01]  /*6f50*/  MUFU.EX2 R174, R174 ;  /* 0x000000ae00ae7308 */ /* 0x000f220000000800 */
[----:B--2---:R-:W-:Y:S01]  /*6f60*/  F2FP.F16.F32.PACK_AB R157, R20, R17 ;  /* 0x00000011149d723e */ /* 0x004fe200000000ff */
[----:B------:R-:W-:Y:S01]  /*6f70*/  FADD.FTZ R17, R175, R6 ;  /* 0x00000006af117221 */ /* 0x000fe20000010000 */
[----:B------:R-:W-:Y:S01]  /*6f80*/  FADD.FTZ R6, R172, R5 ;  /* 0x00000005ac067221 */ /* 0x000fe20000010000 */
[-C--:B------:R-:W-:Y:S01]  /*6f90*/  FMUL.FTZ R42, R42, R14.reuse ;  /* 0x0000000e2a2a7220 */ /* 0x080fe20000410000 */
[----:B------:R-:W-:Y:S01]  /*6fa0*/  FMUL.FTZ R43, R43, R14 ;  /* 0x0000000e2b2b7220 */ /* 0x000fe20000410000 */
[----:B------:R-:W-:Y:S01]  /*6fb0*/  FADD.FTZ R18, R164, R17 ;  /* 0x00000011a4127221 */ /* 0x000fe20000010000 */
[----:B-1----:R-:W-:Y:S01]  /*6fc0*/  FADD.FTZ R5, R171, R6 ;  /* 0x00000006ab057221 */ /* 0x002fe20000010000 */
[----:B------:R-:W1:Y:S01]  /*6fd0*/  MUFU.EX2 R173, R173 ;  /* 0x000000ad00ad7308 */ /* 0x000e620000000800 */
[C---:B------:R-:W-:Y:S01]  /*6fe0*/  F2FP.F16.F32.PACK_AB R164, R165.reuse, R164 ;  /* 0x000000a4a5a4723e */ /* 0x040fe200000000ff */
[----:B------:R-:W-:Y:S01]  /*6ff0*/  FADD.FTZ R17, R165, R18 ;  /* 0x00000012a5117221 */ /* 0x000fe20000010000 */
[----:B------:R0:W-:Y:S01]  /*7000*/  STSM.16.M88.4 [R8], R156 ;  /* 0x0000009c08007844 */ /* 0x0001e20000000200 */
[-C--:B------:R-:W-:Y:S01]  /*7010*/  FMUL.FTZ R46, R46, R14.reuse ;  /* 0x0000000e2e2e7220 */ /* 0x080fe20000410000 */
[-C--:B------:R-:W-:Y:S01]  /*7020*/  FMUL.FTZ R47, R47, R14.reuse ;  /* 0x0000000e2f2f7220 */ /* 0x080fe20000410000 */
[----:B---3--:R-:W-:Y:S01]  /*7030*/  FADD.FTZ R16, R166, R17 ;  /* 0x00000011a6107221 */ /* 0x008fe20000010000 */
[----:B------:R0:W-:Y:S01]  /*7040*/  STSM.16.M88.4 [R9], R160 ;  /* 0x000000a009007844 */ /* 0x0001e20000000200 */
        /* <DEDUP_REMOVED lines=16> */
[----:B------:R-:W-:Y:S01]  /*7150*/  FMUL.FTZ R71, R71, R14 ;  /* 0x0000000e47477220 */ /* 0x000fe20000410000 */
[C---:B--2---:R-:W-:Y:S01]  /*7160*/  F2FP.F16.F32.PACK_AB R166, R181.reuse, R166 ;  /* 0x000000a6b5a6723e */ /* 0x044fe200000000ff */
[----:B------:R-:W-:Y:S01]  /*7170*/  FADD.FTZ R5, R181, R16 ;  /* 0x00000010b5057221 */ /* 0x000fe20000010000 */
[-C--:B------:R-:W-:Y:S01]  /*7180*/  FMUL.FTZ R74, R74, R14.reuse ;  /* 0x0000000e4a4a7220 */ /* 0x080fe20000410000 */
[-C--:B------:R-:W-:Y:S01]  /*7190*/  FMUL.FTZ R75, R75, R14.reuse ;  /* 0x0000000e4b4b7220 */ /* 0x080fe20000410000 */
[-C--:B------:R-:W-:Y:S01]  /*71a0*/  FMUL.FTZ R78, R78, R14.reuse ;  /* 0x0000000e4e4e7220 */ /* 0x080fe20000410000 */
[-C--:B------:R-:W-:Y:S01]  /*71b0*/  FMUL.FTZ R79, R79, R14.reuse ;  /* 0x0000000e4f4f7220 */ /* 0x080fe20000410000 */
[-C--:B------:R-:W-:Y:S01]  /*71c0*/  FMUL.FTZ R82, R82, R14.reuse ;  /* 0x0000000e52527220 */ /* 0x080fe20000410000 */
[-C--:B------:R-:W-:Y:S01]  /*71d0*/  FMUL.FTZ R83, R83, R14.reuse ;  /* 0x0000000e53537220 */ /* 0x080fe20000410000 */
        /* <DEDUP_REMOVED lines=39> */
.L_x_7288:
[----:B------:R0:W1:Y:S01]  /*7450*/  SYNCS.PHASECHK.TRANS64.TRYWAIT P1, [UR27+0x28c50], R13 ;  /* 0x028c500dff0075a7 */ /* 0x000062000802015b */
[----:B------:R-:W-:Y:S05]  /*7460*/  @!P0 BRA `(.L_x_7289) ;  /* 0x0000000000048947 */ /* 0x000fea0003800000 */
[----:B------:R-:W-:Y:S01]  /*7470*/  BPT.TRAP 0x1 ;  /* 0x000000040000795c */ /* 0x000fe20000300000 */
.L_x_7289:
[----:B-1----:R-:W-:Y:S05]  /*7480*/  @P1 BRA `(.L_x_7290) ;  /* 0x0000000000081947 */ /* 0x002fea0003800000 */
[----:B------:R-:W1:Y:S02]  /*7490*/  SYNCS.PHASECHK.TRANS64.TRYWAIT P1, [UR27+0x28c50], R13 ;  /* 0x028c500dff0075a7 */ /* 0x000e64000802015b */
[----:B-1----:R-:W-:Y:S05]  /*74a0*/  @!P1 BRA `(.L_x_7291) ;  /* 0x0000008c001c9947 */ /* 0x002fea0003800000 */
.L_x_7290:
        /* <DEDUP_REMOVED lines=34> */
.L_x_7292:
[----:B------:R-:W-:Y:S01]  /*76d0*/  UISETP.GT.AND UP0, UPT, UR26, UR25, UPT ;  /* 0x000000191a00728c */ /* 0x000fe2000bf04270 */
[----:B-1----:R-:W-:Y:S01]  /*76e0*/  IMAD.MOV.U32 R14, RZ, RZ, R4 ;  /* 0x000000ffff0e7224 */ /* 0x002fe200078e0004 */
[----:B------:R-:W-:Y:S01]  /*76f0*/  UIADD3 UR27, UR27, 0x28c60, URZ ;  /* 0x00028c601b1b7890 */ /* 0x000fe2000fffe03f */
[----:B------:R-:W-:Y:S01]  /*7700*/  MOV R15, R3 ;  /* 0x00000003000f7202 */ /* 0x000fe20000000f00 */
[----:B------:R-:W-:Y:S02]  /*7710*/  UIADD3 UR26, UR26, -0x1, URZ ;  /* 0xffffffff1a1a7890 */ /* 0x000fe4000fffe03f */
[----:B------:R-:W-:Y:S01]  /*7720*/  PLOP3.LUT P1, PT, PT, PT, UP0, 0x80, 0x0 ;  /* 0x000000000000781c */ /* 0x000fe20003f2f008 */
[----:B------:R-:W-:Y:S01]  /*7730*/  UPRMT UR27, UR44, 0x654, UR27 ;  /* 0x000006542c1b7896 */ /* 0x000fe2000800001b */
[----:B------:R-:W-:-:S08]  /*7740*/  UMOV UR6, UR4 ;  /* 0x0000000400067c82 */ /* 0x000fd00008000000 */
[----:B------:R-:W-:Y:S03]  /*7750*/  SYNCS.ARRIVE.TRANS64.RED.A1T0 RZ, [UR27], RZ ;  /* 0x000000ffffff79a7 */ /* 0x000fe6000810041b */
[----:B------:R-:W-:Y:S05]  /*7760*/  @P1 BRA `(.L_x_7293) ;  /* 0xffffffdc00841947 */ /* 0x000fea000383ffff */
.L_x_7282:
        /* <DEDUP_REMOVED lines=8> */
.L_x_7305:
[----:B------:R-:W-:-:S04]  /*77f0*/  UIADD3 UR4, UR25, 0x1, URZ ;  /* 0x0000000119047890 */ /* 0x000fc8000fffe03f */
[----:B------:R-:W-:-:S04]  /*7800*/  UISETP.NE.AND UP0, UPT, UR4, 0x2, UPT ;  /* 0x000000020400788c */ /* 0x000fc8000bf05270 */
[----:B------:R-:W-:Y:S02]  /*7810*/  USEL UR6, URZ, 0x1, UP0 ;  /* 0x000000013f067887 */ /* 0x000fe40008000000 */
[----:B------:R-:W-:Y:S02]  /*7820*/  USEL UR4, UR4, URZ, UP0 ;  /* 0x0000003f04047287 */ /* 0x000fe40008000000 */
[----:B------:R-:W-:Y:S01]  /*7830*/  ULOP3.LUT UR5, UR5, UR6, URZ, 0x3c, !UPT ;  /* 0x0000000605057292 */ /* 0x000fe2000f8e3c3f */
[----:B012---:R-:W-:Y:S11]  /*7840*/  @!P0 BRA `(.L_x_7295) ;  /* 0x0000000000048947 */ /* 0x007ff60003800000 */
[----:B------:R-:W-:Y:S01]  /*7850*/  BPT.TRAP 0x1 ;  /* 0x000000040000795c */ /* 0x000fe20000300000 */
.L_x_7295:
[----:B------:R-:W-:Y:S01]  /*7860*/  ULEA UR6, UR4, UR39, 0x3 ;  /* 0x0000002704067291 */ /* 0x000fe2000f8e183f */
[----:B------:R-:W-:-:S04]  /*7870*/  MOV R11, UR5 ;  /* 0x00000005000b7c02 */ /* 0x000fc80008000f00 */
[----:B------:R-:W-:-:S04]  /*7880*/  SHF.L.U32 R11, R11, 0x1f, RZ ;  /* 0x0000001f0b0b7819 */ /* 0x000fc800000006ff */
[----:B------:R0:W1:Y:S01]  /*7890*/  SYNCS.PHASECHK.TRANS64.TRYWAIT P1, [UR6+0x28c30], R11 ;  /* 0x028c300bff0075a7 */ /* 0x0000620008020146 */
[----:B------:R-:W-:Y:S05]  /*78a0*/  @!P0 BRA `(.L_x_7296) ;  /* 0x0000000000048947 */ /* 0x000fea0003800000 */
[----:B------:R-:W-:Y:S01]  /*78b0*/  BPT.TRAP 0x1 ;  /* 0x000000040000795c */ /* 0x000fe20000300000 */
.L_x_7296:
[----:B-1----:R-:W-:Y:S05]  /*78c0*/  @P1 BRA `(.L_x_7297) ;  /* 0x0000000000081947 */ /* 0x002fea0003800000 */
[----:B------:R-:W1:Y:S02]  /*78d0*/  SYNCS.PHASECHK.TRANS64.TRYWAIT P1, [UR6+0x28c30], R11 ;  /* 0x028c300bff0075a7 */ /* 0x000e640008020146 */
[----:B-1----:R-:W-:Y:S05]  /*78e0*/  @!P1 BRA `(.L_x_7298) ;  /* 0x0000008800249947 */ /* 0x002fea0003800000 */
.L_x_7297:
[----:B------:R-:W-:Y:S01]  /*78f0*/  ULEA UR10, UR4, UR24, 0x9 ;  /* 0x00000018040a7291 */ /* 0x000fe2000f8e483f */
[----:B------:R-:W-:Y:S01]  /*7900*/  WARPGROUP.ARRIVE ;  /* 0x00000000000079c5 */ /* 0x000fe20000000000 */
        /* <DEDUP_REMOVED lines=20> */
.L_x_7299:
[----:B------:R-:W-:Y:S01]  /*7a50*/  FMUL.FTZ R17, R152, UR27 ;  /* 0x0000001b98117c20 */ /* 0x000fe20008410000 */
[----:B-1----:R-:W-:Y:S01]  /*7a60*/  FMUL.FTZ R4, R153, UR27 ;  /* 0x0000001b99047c20 */ /* 0x002fe20008410000 */
        /* <DEDUP_REMOVED lines=21> */
[----:B-1----:R-:W-:Y:S01]  /*7bc0*/  FMNMX.FTZ R3, R17, R18, !PT ;  /* 0x0000001211037209 */ /* 0x002fe20007810000 */
[----:B------:R-:W-:Y:S01]  /*7bd0*/  FMUL.FTZ R169, R178, UR27 ;  /* 0x0000001bb2a97c20 */ /* 0x000fe20008410000 */
[----:B------:R-:W-:Y:S01]  /*7be0*/  FMUL.FTZ R170, R179, UR27 ;  /* 0x0000001bb3aa7c20 */ /* 0x000fe20008410000 */
[----:B------:R-:W-:Y:S01]  /*7bf0*/  ISETP.NE.AND P1, PT, R2, RZ, PT ;  /* 0x000000ff0200720c */ /* 0x000fe20003f25270 */
[----:B------:R-:W-:-:S03]  /*7c00*/  UIADD3 UR10, UR6, 0x28c40, URZ ;  /* 0x00028c40060a7890 */ /* 0x000fc6000fffe03f */
        /* <DEDUP_REMOVED lines=16> */
[----:B--2---:R-:W-:-:S07]  /*7d10*/  FMNMX.FTZ R160, R152, R3, !PT ;  /* 0x0000000398a07209 */ /* 0x004fce0007810000 */
[----:B------:R-:W2:Y:S01]  /*7d20*/  MUFU.TANH R155, R155 ;  /* 0x0000009b009b7308 */ /* 0x000ea20000002400 */
[----:B---3--:R-:W-:Y:S01]  /*7d30*/  FMNMX.FTZ R3, R153, R160, !PT ;  /* 0x000000a099037209 */ /* 0x008fe20007810000 */
[----:B------:R-:W-:-:S06]  /*7d40*/  FMUL.FTZ R160, R181, UR27 ;  /* 0x0000001bb5a07c20 */ /* 0x000fcc0008410000 */
[----:B------:R-:W3:Y:S01]  /*7d50*/  MUFU.TANH R156, R156 ;  /* 0x0000009c009c7308 */ /* 0x000ee20000002400 */
[----:B-1----:R-:W-:-:S07]  /*7d60*/  FMNMX.FTZ R164, R154, R3, !PT ;  /* 0x000000039aa47209 */ /* 0x002fce0007810000 */
[----:B------:R-:W1:Y:S01]  /*7d70*/  MUFU.TANH R157, R157 ;  /* 0x0000009d009d7308 */ /* 0x000e620000002400 */
[----:B--2---:R-:W-:-:S07]  /*7d80*/  FMNMX.FTZ R3, R155, R164, !PT ;  /* 0x000000a49b037209 */ /* 0x004fce0007810000 */
[----:B------:R-:W2:Y:S01]  /*7d90*/  MUFU.TANH R158, R158 ;  /* 0x0000009e009e7308 */ /* 0x000ea20000002400 */
[----:B---3--:R-:W-:-:S07]  /*7da0*/  FMNMX.FTZ R162, R156, R3, !PT ;  /* 0x000000039ca27209 */ /* 0x008fce0007810000 */
[----:B------:R-:W3:Y:S01]  /*7db0*/  MUFU.TANH R159, R159 ;  /* 0x0000009f009f7308 */ /* 0x000ee20000002400 */
        /* <DEDUP_REMOVED lines=8> */
[----:B---3--:R-:W-:Y:S01]  /*7e40*/  FMNMX.FTZ R3, R159, R164, !PT ;  /* 0x000000a49f037209 */ /* 0x008fe20007810000 */
[----:B------:R-:W-:Y:S01]  /*7e50*/  FMUL.FTZ R164, R167, UR27 ;  /* 0x0000001ba7a47c20 */ /* 0x000fe20008410000 */
[----:B------:R-:W-:-:S05]  /*7e60*/  FMUL.FTZ R167, R174, UR27 ;  /* 0x0000001baea77c20 */ /* 0x000fca0008410000 */
[----:B------:R-:W3:Y:S01]  /*7e70*/  MUFU.TANH R14, R14 ;  /* 0x0000000e000e7308 */ /* 0x000ee20000002400 */
[----:B-1----:R-:W-:-:S05]  /*7e80*/  FMNMX.FTZ R3, R160, R3, !PT ;  /* 0x00000003a0037209 */ /* 0x002fca0007810000 */
[----:B------:R-:W1:Y:S02]  /*7e90*/  SHFL.BFLY PT, R168, R3, 0x2, 0x1f ;  /* 0x0c401f0003a87f89 */ /* 0x000e6400000e0000 */
[----:B------:R-:W4:Y:S08]  /*7ea0*/  MUFU.TANH R15, R15 ;  /* 0x0000000f000f7308 */ /* 0x000f300000002400 */
[----:B------:R-:W5:Y:S08]  /*7eb0*/  MUFU.TANH R16, R16 ;  /* 0x0000001000107308 */ /* 0x000f700000002400 */
[----:B------:R-:W0:Y:S01]  /*7ec0*/  MUFU.TANH R161, R161 ;  /* 0x000000a100a17308 */ /* 0x000e220000002400 */
[----:B-1----:R-:W-:Y:S01]  /*7ed0*/  FMNMX.FTZ R174, R3, R168, !PT ;  /* 0x000000a803ae7209 */ /* 0x002fe20007810000 */
[----:B------:R-:W-:Y:S01]  /*7ee0*/  FMUL.FTZ R168, R175, UR27 ;  /* 0x0000001bafa87c20 */ /* 0x000fe20008410000 */
[----:B--2---:R-:W-:-:S05]  /*7ef0*/  FMNMX.FTZ R3, R12, R13, !PT ;  /* 0x0000000d0c037209 */ /* 0x004fca0007810000 */
[----:B------:R-:W1:Y:S01]  /*7f00*/  MUFU.TANH R162, R162 ;  /* 0x000000a200a27308 */ /* 0x000e620000002400 */
[----:B------:R-:W2:Y:S01]  /*7f10*/  SHFL.BFLY PT, R175, R174, 0x1, 0x1f ;  /* 0x0c201f00aeaf7f89 */ /* 0x000ea200000e0000 */
[----:B---3--:R-:W-:-:S04]  /*7f20*/  FMNMX.FTZ R172, R14, R3, !PT ;  /* 0x000000030eac7209 */ /* 0x008fc80007810000 */
[----:B----4-:R-:W-:Y:S02]  /*7f30*/  FMNMX.FTZ R3, R15, R172, !PT ;  /* 0x000000ac0f037209 */ /* 0x010fe40007810000 */
[----:B------:R-:W3:Y:S02]  /*7f40*/  MUFU.TANH R163, R163 ;  /* 0x000000a300a37308 */ /* 0x000ee40000002400 */
[----:B-----5:R-:W-:-:S04]  /*7f50*/  FMNMX.FTZ R172, R16, R3, !PT ;  /* 0x0000000310ac7209 */ /* 0x020fc80007810000 */
[----:B0-----:R-:W-:Y:S02]  /*7f60*/  FMNMX.FTZ R173, R161, R172, !PT ;  /* 0x000000aca1ad7209 */ /* 0x001fe40007810000 */
[----:B------:R-:W0:Y:S01]  /*7f70*/  MUFU.TANH R164, R164 ;  /* 0x000000a400a47308 */ /* 0x000e220000002400 */
[----:B------:R-:W-:-:S07]  /*7f80*/  FMUL.FTZ R172, R183, UR27 ;  /* 0x0000001bb7ac7c20 */ /* 0x000fce0008410000 */
[----:B------:R-:W4:Y:S01]  /*7f90*/  MUFU.TANH R165, R165 ;  /* 0x000000a500a57308 */ /* 0x000f220000002400 */
[----:B--2---:R-:W-:Y:S02]  /*7fa0*/  FMNMX.FTZ R3, R174, R175, !PT ;  /* 0x000000afae037209 */ /* 0x004fe40007810000 */
[----:B-1----:R-:W-:-:S03]  /*7fb0*/  FMNMX.FTZ R174, R162, R173, !PT ;  /* 0x000000ada2ae7209 */ /* 0x002fc60007810000 */
[----:B------:R-:W-:Y:S02]  /*7fc0*/  FMUL.FTZ R184, R3, UR7 ;  /* 0x0000000703b87c20 */ /* 0x000fe40008410000 */
[----:B------:R-:W1:Y:S01]  /*7fd0*/  MUFU.TANH R166, R166 ;  /* 0x000000a600a67308 */ /* 0x000e620000002400 */
[----:B---3--:R-:W-:Y:S01]  /*7fe0*/  FMNMX.FTZ R173, R163, R174, !PT ;  /* 0x000000aea3ad7209 */ /* 0x008fe20007810000 */
[----:B------:R-:W-:Y:S01]  /*7ff0*/  FADD.FTZ R18, -R3, R18 ;  /* 0x0000001203127221 */ /* 0x000fe20000010100 */
[--C-:B------:R-:W-:Y:S01]  /*8000*/  FFMA.FTZ R176, R20, UR7, -R184.reuse ;  /* 0x0000000714b07c23 */ /* 0x100fe200080108b8 */
[--C-:B------:R-:W-:Y:S01]  /*8010*/  FFMA.FTZ R20, R21, UR7, -R184.reuse ;  /* 0x0000000715147c23 */ /* 0x100fe200080108b8 */
[----:B0-----:R-:W-:Y:S01]  /*8020*/  FMNMX.FTZ R174, R164, R173, !PT ;  /* 0x000000ada4ae7209 */ /* 0x001fe20007810000 */
[--C-:B------:R-:W-:Y:S01]  /*8030*/  FFMA.FTZ R21, R22, UR7, -R184.reuse ;  /* 0x0000000716157c23 */ /* 0x100fe200080108b8 */
[--C-:B------:R-:W-:Y:S01]  /*8040*/  FFMA.FTZ R22, R23, UR7, -R184.reuse ;  /* 0x0000000717167c23 */ /* 0x100fe200080108b8 */
[----:B------:R-:W0:Y:S01]  /*8050*/  MUFU.TANH R167, R167 ;  /* 0x000000a700a77308 */ /* 0x000e220000002400 */
[----:B----4-:R-:W-:Y:S01]  /*8060*/  FMNMX.FTZ R173, R165, R174, !PT ;  /* 0x000000aea5ad7209 */ /* 0x010fe20007810000 */
[--C-:B------:R-:W-:Y:S01]  /*8070*/  FFMA.FTZ R23, R152, UR7, -R184.reuse ;  /* 0x0000000798177c23 */ /* 0x100fe200080108b8 */
[----:B------:R-:W-:Y:S01]  /*8080*/  FMUL.FTZ R18, R18, UR7 ;  /* 0x0000000712127c20 */ /* 0x000fe20008410000 */
[--C-:B------:R-:W-:Y:S01]  /*8090*/  FFMA.FTZ R17, R17, UR7, -R184.reuse ;  /* 0x0000000711117c23 */ /* 0x100fe200080108b8 */
[--C-:B------:R-:W-:Y:S01]  /*80a0*/  FFMA.FTZ R180, R156, UR7, -R184.reuse ;  /* 0x000000079cb47c23 */ /* 0x100fe200080108b8 */
[--C-:B------:R-:W-:Y:S01]  /*80b0*/  FFMA.FTZ R19, R19, UR7, -R184.reuse ;  /* 0x0000000713137c23 */ /* 0x100fe200080108b8 */
[--C-:B------:R-:W-:Y:S01]  /*80c0*/  FFMA.FTZ R177, R157, UR7, -R184.reuse ;  /* 0x000000079db17c23 */ /* 0x100fe200080108b8 */
[----:B------:R-:W2:Y:S01]  /*80d0*/  MUFU.TANH R168, R168 ;  /* 0x000000a800a87308 */ /* 0x000ea20000002400 */
[----:B-1----:R-:W-:Y:S01]  /*80e0*/  FMNMX.FTZ R174, R166, R173, !PT ;  /* 0x000000ada6ae7209 */ /* 0x002fe20007810000 */
[--C-:B------:R-:W-:Y:S01]  /*80f0*/  FFMA.FTZ R179, R159, UR7, -R184.reuse ;  /* 0x000000079fb37c23 */ /* 0x100fe200080108b8 */
[--C-:B------:R-:W-:Y:S01]  /*8100*/  FFMA.FTZ R178, R154, UR7, -R184.reuse ;  /* 0x000000079ab27c23 */ /* 0x100fe200080108b8 */
[----:B------:R-:W-:-:S04]  /*8110*/  FFMA.FTZ R182, R158, UR7, -R184 ;  /* 0x000000079eb67c23 */ /* 0x000fc800080108b8 */
[----:B------:R-:W1:Y:S01]  /*8120*/  MUFU.TANH R169, R169 ;  /* 0x000000a900a97308 */ /* 0x000e620000002400 */
[----:B0-----:R-:W-:Y:S01]  /*8130*/  FMNMX.FTZ R173, R167, R174, !PT ;  /* 0x000000aea7ad7209 */ /* 0x001fe20007810000 */
[----:B------:R-:W-:-:S06]  /*8140*/  FFMA.FTZ R174, R4, UR7, -R184 ;  /* 0x0000000704ae7c23 */ /* 0x000fcc00080108b8 */
[----:B------:R-:W0:Y:S01]  /*8150*/  MUFU.TANH R170, R170 ;  /* 0x000000aa00aa7308 */ /* 0x000e220000002400 */
[----:B--2---:R-:W-:-:S07]  /*8160*/  FMNMX.FTZ R4, R168, R173, !PT ;  /* 0x000000ada8047209 */ /* 0x004fce0007810000 */
[----:B------:R-:W2:Y:S01]  /*8170*/  MUFU.TANH R171, R171 ;  /* 0x000000ab00ab7308 */ /* 0x000ea20000002400 */
[----:B-1----:R-:W-:-:S07]  /*8180*/  FMNMX.FTZ R173, R169, R4, !PT ;  /* 0x00000004a9ad7209 */ /* 0x002fce0007810000 */
[----:B------:R-:W1:Y:S01]  /*8190*/  MUFU.TANH R172, R172 ;  /* 0x000000ac00ac7308 */ /* 0x000e620000002400 */
[----:B0-----:R-:W-:-:S07]  /*81a0*/  FMNMX.FTZ R4, R170, R173, !PT ;  /* 0x000000adaa047209 */ /* 0x001fce0007810000 */
[----:B------:R-:W0:Y:S01]  /*81b0*/  MUFU.EX2 R18, R18 ;  /* 0x0000001200127308 */ /* 0x000e220000000800 */
[----:B--2---:R-:W-:-:S07]  /*81c0*/  FMNMX.FTZ R173, R171, R4, !PT ;  /* 0x00000004abad7209 */ /* 0x004fce0007810000 */
[----:B------:R-:W2:Y:S01]  /*81d0*/  MUFU.EX2 R17, R17 ;  /* 0x0000001100117308 */ /* 0x000ea20000000800 */
[----:B-1----:R-:W-:Y:S01]  /*81e0*/  FMNMX.FTZ R4, R172, R173, !PT ;  /* 0x000000adac047209 */ /* 0x002fe20007810000 */
[----:B------:R-:W-:-:S04]  /*81f0*/  FFMA.FTZ R173, R153, UR7, -R184 ;  /* 0x0000000799ad7c23 */ /* 0x000fc800080108b8 */
[----:B------:R-:W1:Y:S02]  /*8200*/  SHFL.BFLY PT, R175, R4, 0x2, 0x1f ;  /* 0x0c401f0004af7f89 */ /* 0x000e6400000e0000 */
[----:B------:R-:W-:Y:S01]  /*8210*/  MUFU.EX2 R174, R174 ;  /* 0x000000ae00ae7308 */ /* 0x000fe20000000800 */
        /* <DEDUP_REMOVED lines=21> */
[----:B-1----:R-:W-:Y:S01]  /*8370*/  FMNMX.FTZ R152, R4, R175, !PT ;  /* 0x000000af04987209 */ /* 0x002fe20007810000 */
[----:B------:R-:W-:Y:S01]  /*8380*/  FFMA.FTZ R175, R155, UR7, -R184 ;  /* 0x000000079baf7c23 */ /* 0x000fe200080108b8 */
[----:B------:R-:W-:Y:S01]  /*8390*/  MUFU.EX2 R20, R20 ;  /* 0x0000001400147308 */ /* 0x000fe20000000800 */
[----:B------:R-:W-:-:S02]  /*83a0*/  IMAD.U32 R155, RZ, RZ, UR25 ;  /* 0x00000019ff9b7e24 */ /* 0x000fc4000f8e00ff */
[----:B------:R-:W-:Y:S01]  /*83b0*/  FFMA.FTZ R184, R160, UR7, -R184 ;  /* 0x00000007a0b87c23 */ /* 0x000fe200080108b8 */
[----:B------:R-:W1:Y:S01]  /*83c0*/  SHFL.BFLY PT, R153, R152, 0x1, 0x1f ;  /* 0x0c201f0098997f89 */ /* 0x000e6200000e0000 */
[-C--:B------:R-:W-:Y:S01]  /*83d0*/  FMUL.FTZ R60, R60, R18.reuse ;  /* 0x000000123c3c7220 */ /* 0x080fe20000410000 */
[-C--:B------:R-:W-:Y:S01]  /*83e0*/  FMUL.FTZ R61, R61, R18.reuse ;  /* 0x000000123d3d7220 */ /* 0x080fe20000410000 */
[-C--:B------:R-:W-:Y:S01]  /*83f0*/  FMUL.FTZ R64, R64, R18.reuse ;  /* 0x0000001240407220 */ /* 0x080fe20000410000 */
[-C--:B------:R-:W-:Y:S01]  /*8400*/  FMUL.FTZ R65, R65, R18.reuse ;  /* 0x0000001241417220 */ /* 0x080fe20000410000 */
        /* <DEDUP_REMOVED lines=19> */
[----:B-1----:R-:W-:Y:S01]  /*8540*/  FMNMX.FTZ R4, R152, R153, !PT ;  /* 0x0000009998047209 */ /* 0x002fe20007810000 */
[-C--:B------:R-:W-:Y:S01]  /*8550*/  FMUL.FTZ R97, R97, R18.reuse ;  /* 0x0000001261617220 */ /* 0x080fe20000410000 */
[----:B------:R-:W-:Y:S01]  /*8560*/  F2FP.F16.F32.PACK_AB R152, R174, R17 ;  /* 0x00000011ae98723e */ /* 0x000fe200000000ff */
[-C--:B------:R-:W-:Y:S01]  /*8570*/  FMUL.FTZ R100, R100, R18.reuse ;  /* 0x0000001264647220 */ /* 0x080fe20000410000 */
[-C--:B------:R-:W-:Y:S01]  /*8580*/  FMUL.FTZ R101, R101, R18.reuse ;  /* 0x0000001265657220 */ /* 0x080fe20000410000 */
[C---:B------:R-:W-:Y:S01]  /*8590*/  FADD.FTZ R13, -R4.reuse, R13 ;  /* 0x0000000d040d7221 */ /* 0x040fe20000010100 */
[----:B------:R-:W-:Y:S01]  /*85a0*/  FMUL.FTZ R181, R4, UR7 ;  /* 0x0000000704b57c20 */ /* 0x000fe20008410000 */
[----:B------:R-:W-:Y:S01]  /*85b0*/  MUFU.EX2 R173, R173 ;  /* 0x000000ad00ad7308 */ /* 0x000fe20000000800 */
[----:B------:R-:W-:Y:S01]  /*85c0*/  FMUL.FTZ R104, R104, R18 ;  /* 0x0000001268687220 */ /* 0x000fe20000410000 */
        /* <DEDUP_REMOVED lines=14> */
[----:B------:R1:W2:Y:S01]  /*86b0*/  MUFU.EX2 R156, R12 ;  /* 0x0000000c009c7308 */ /* 0x0002a20000000800 */
[--C-:B------:R-:W-:Y:S01]  /*86c0*/  FFMA.FTZ R169, R169, UR7, -R181.reuse ;  /* 0x00000007a9a97c23 */ /* 0x100fe200080108b5 */
[--C-:B------:R-:W-:Y:S01]  /*86d0*/  FFMA.FTZ R170, R170, UR7, -R181.reuse ;  /* 0x00000007aaaa7c23 */ /* 0x100fe200080108b5 */
[--C-:B------:R-:W-:Y:S01]  /*86e0*/  FFMA.FTZ R172, R172, UR7, -R181.reuse ;  /* 0x00000007acac7c23 */ /* 0x100fe200080108b5 */
[----:B------:R-:W-:Y:S01]  /*86f0*/  FFMA.FTZ R171, R171, UR7, -R181 ;  /* 0x00000007abab7c23 */ /* 0x000fe200080108b5 */
[----:B0-----:R-:W-:Y:S01]  /*8700*/  F2FP.F16.F32.PACK_AB R158, R23, R22 ;  /* 0x00000016179e723e */ /* 0x001fe200000000ff */
[-C--:B------:R-:W-:Y:S01]  /*8710*/  FMUL.FTZ R105, R105, R18.reuse ;  /* 0x0000001269697220 */ /* 0x080fe20000410000 */
[----:B------:R-:W-:Y:S01]  /*8720*/  FMUL.FTZ R108, R108, R18 ;  /* 0x000000126c6c7220 */ /* 0x000fe20000410000 */
[----:B------:R0:W3:Y:S01]  /*8730*/  MUFU.EX2 R153, R14 ;  /* 0x0000000e00997308 */ /* 0x0000e20000000800 */
[----:B-1----:R-:W-:-:S02]  /*8740*/  @!P1 IMAD R12, R155, 0x40, R0 ;  /* 0x000000409b0c9824 */ /* 0x002fc400078e0200 */
[-C--:B------:R-:W-:Y:S01]  /*8750*/  FMUL.FTZ R109, R109, R18.reuse ;  /* 0x000000126d6d7220 */ /* 0x080fe20000410000 */
[-C--:B------:R-:W-:Y:S01]  /*8760*/  FMUL.FTZ R112, R112, R18.reuse ;  /* 0x0000001270707220 */ /* 0x080fe20000410000 */
[-C--:B------:R-:W-:Y:S01]  /*8770*/  FMUL.FTZ R113, R113, R18.reuse ;  /* 0x0000001271717220 */ /* 0x080fe20000410000 */
[-C--:B------:R-:W-:Y:S01]  /*8780*/  FMUL.FTZ R116, R116, R18.reuse ;  /* 0x0000001274747220 */ /* 0x080fe20000410000 */
[----:B------:R-:W-:Y:S01]  /*8790*/  @!P1 LEA R12, R12, UR39, 0x2 ;  /* 0x000000270c0c9c11 */ /* 0x000fe2000f8e10ff */
[----:B------:R-:W-:Y:S01]  /*87a0*/  FMUL.FTZ R117, R117, R18 ;  /* 0x0000001275757220 */ /* 0x000fe20000410000 */
[----:B------:R-:W1:Y:S01]  /*87b0*/  MUFU.EX2 R15, R15 ;  /* 0x0000000f000f7308 */ /* 0x000e620000000800 */
[----:B--2---:R-:W-:Y:S01]  /*87c0*/  FFMA.FTZ R6, R13, R6, R156 ;  /* 0x000000060d067223 */ /* 0x004fe2000001009c */
[----:B0-----:R-:W-:Y:S01]  /*87d0*/  FADD.FTZ R14, R174, R5 ;  /* 0x00000005ae0e7221 */ /* 0x001fe20000010000 */
[----:B------:R-:W-:Y:S01]  /*87e0*/  @!P1 STS [R12+0x28800], R18 ;  /* 0x028800120c009388 */ /* 0x000fe20000000800 */
[-C--:B------:R-:W-:Y:S01]  /*87f0*/  FMUL.FTZ R120, R120, R18.reuse ;  /* 0x0000001278787220 */ /* 0x080fe20000410000 */
[----:B------:R-:W-:Y:S01]  /*8800*/  FMUL.FTZ R121, R121, R18 ;  /* 0x0000001279797220 */ /* 0x000fe20000410000 */
[----:B------:R-:W-:Y:S01]  /*8810*/  FADD.FTZ R5, R19, R14 ;  /* 0x0000000e13057221 */ /* 0x000fe20000010000 */
[----:B------:R0:W-:Y:S01]  /*8820*/  @!P1 STS [R12+0x28820], R13 ;  /* 0x0288200d0c009388 */ /* 0x0001e20000000800 */
[----:B------:R-:W2:Y:S01]  /*8830*/  MUFU.EX2 R16, R16 ;  /* 0x0000001000107308 */ /* 0x000ea20000000800 */
[C---:B---3--:R-:W-:Y:S01]  /*8840*/  FADD.FTZ R6, R153.reuse, R6 ;  /* 0x0000000699067221 */ /* 0x048fe20000010000 */
[----:B------:R-:W-:Y:S01]  /*8850*/  FADD.FTZ R5, R176, R5 ;  /* 0x00000005b0057221 */ /* 0x000fe20000010000 */
[----:B------:R-:W-:Y:S01]  /*8860*/  F2FP.F16.F32.PACK_AB R153, R153, R156 ;  /* 0x0000009c9999723e */ /* 0x000fe200000000ff */
[----:B------:R-:W-:Y:S01]  /*8870*/  FMUL.FTZ R124, R124, R18 ;  /* 0x000000127c7c7220 */ /* 0x000fe20000410000 */
[----:B------:R-:W-:Y:S01]  /*8880*/  F2FP.F16.F32.PACK_AB R156, R21, R20 ;  /* 0x00000014159c723e */ /* 0x000fe200000000ff */
[----:B------:R-:W-:Y:S01]  /*8890*/  FADD.FTZ R14, R20, R5 ;  /* 0x00000005140e7221 */ /* 0x000fe20000010000 */
        /* <DEDUP_REMOVED lines=11> */
[----:B------:R-:W-:Y:S01]  /*8950*/  FADD.FTZ R155, R21, R14 ;  /* 0x0000000e159b7221 */ /* 0x000fe20000010000 */
[-C--:B------:R-:W-:Y:S01]  /*8960*/  FMUL.FTZ R140, R140, R18.reuse ;  /* 0x000000128c8c7220 */ /* 0x080fe20000410000 */
[-C--:B------:R-:W-:Y:S01]  /*8970*/  FMUL.FTZ R141, R141, R18.reuse ;  /* 0x000000128d8d7220 */ /* 0x080fe20000410000 */
[-C--:B------:R-:W-:Y:S01]  /*8980*/  FMUL.FTZ R144, R144, R18.reuse ;  /* 0x0000001290907220 */ /* 0x080fe20000410000 */
[----:B------:R-:W-:Y:S01]  /*8990*/  FADD.FTZ R14, R22, R155 ;  /* 0x0000009b160e7221 */ /* 0x000fe20000010000 */
[----:B------:R-:W-:Y:S01]  /*89a0*/  F2FP.F16.F32.PACK_AB R155, R16, R15 ;  /* 0x0000000f109b723e */ /* 0x000fe200000000ff */
[----:B------:R-:W2:Y:S01]  /*89b0*/  MUFU.EX2 R159, R163 ;  /* 0x000000a3009f7308 */ /* 0x000ea20000000800 */
[----:B---3--:R-:W-:Y:S01]  /*89c0*/  FADD.FTZ R5, R157, R6 ;  /* 0x000000069d057221 */ /* 0x008fe20000010000 */
[----:B------:R-:W-:Y:S01]  /*89d0*/  FADD.FTZ R14, R23, R14 ;  /* 0x0000000e170e7221 */ /* 0x000fe20000010000 */
[----:B------:R-:W-:Y:S01]  /*89e0*/  BAR.SYNC.DEFER_BLOCKING 0xf, 0x100 ;  /* 0x03c4000000007b1d */ /* 0x000fe20000010000 */
[-C--:B------:R-:W-:Y:S01]  /*89f0*/  FMUL.FTZ R145, R145, R18.reuse ;  /* 0x0000001291917220 */ /* 0x080fe20000410000 */
[-C--:B------:R-:W-:Y:S01]  /*8a00*/  FMUL.FTZ R148, R148, R18.reuse ;  /* 0x0000001294947220 */ /* 0x080fe20000410000 */
[----:B------:R-:W-:Y:S01]  /*8a10*/  FMUL.FTZ R149, R149, R18 ;  /* 0x0000001295957220 */ /* 0x000fe20000410000 */
[-C--:B------:R-:W-:Y:S01]  /*8a20*/  FMUL.FTZ R26, R26, R13.reuse ;  /* 0x0000000d1a1a7220 */ /* 0x080fe20000410000 */
[----:B------:R-:W-:Y:S01]  /*8a30*/  FMUL.FTZ R27, R27, R13 ;  /* 0x0000000d1b1b7220 */ /* 0x000fe20000410000 */
[----:B------:R-:W3:Y:S01]  /*8a40*/  MUFU.EX2 R164, R164 ;  /* 0x000000a400a47308 */ /* 0x000ee20000000800 */
[C---:B-1----:R-:W-:Y:S01]  /*8a50*/  FADD.FTZ R6, R162.reuse, R5 ;  /* 0x00000005a2067221 */ /* 0x042fe20000010000 */
[----:B------:R-:W-:Y:S01]  /*8a60*/  F2FP.F16.F32.PACK_AB R157, R162, R157 ;  /* 0x0000009da29d723e */ /* 0x000fe200000000ff */
        /* <DEDUP_REMOVED lines=13> */
[----:B------:R-:W0:Y:S01]  /*8b40*/  MUFU.EX2 R166, R166 ;  /* 0x000000a600a67308 */ /* 0x000e220000000800 */
[C---:B---3--:R-:W-:Y:S01]  /*8b50*/  FADD.FTZ R6, R164.reuse, R5 ;  /* 0x00000005a4067221 */ /* 0x048fe20000010000 */
[----:B------:R-:W-:Y:S01]  /*8b60*/  FADD.FTZ R5, R173, R14 ;  /* 0x0000000ead057221 */ /* 0x000fe20000010000 */
[----:B------:R-:W-:Y:S01]  /*8b70*/  F2FP.F16.F32.PACK_AB R159, R164, R159 ;  /* 0x0000009fa49f723e */ /* 0x000fe200000000ff */
[----:B------:R2:W-:Y:S01]  /*8b80*/  STSM.16.M88.4 [R10+0x26800], R152 ;  /* 0x026800980a007844 */ /* 0x0005e20000000200 */
[-C--:B------:R-:W-:Y:S01]  /*8b90*/  FMUL.FTZ R51, R51, R13.reuse ;  /* 0x0000000d33337220 */ /* 0x080fe20000410000 */
[-C--:B------:R-:W-:Y:S01]  /*8ba0*/  FMUL.FTZ R54, R54, R13.reuse ;  /* 0x0000000d36367220 */ /* 0x080fe20000410000 */
[-C--:B------:R-:W-:Y:S01]  /*8bb0*/  FMUL.FTZ R55, R55, R13.reuse ;  /* 0x0000000d37377220 */ /* 0x080fe20000410000 */
[----:B------:R-:W3:Y:S01]  /*8bc0*/  MUFU.EX2 R163, R167 ;  /* 0x000000a700a37308 */ /* 0x000ee20000000800 */
[----:B-1----:R-:W-:Y:S01]  /*8bd0*/  FADD.FTZ R17, R165, R6 ;  /* 0x00000006a5117221 */ /* 0x002fe20000010000 */
[----:B------:R2:W-:Y:S01]  /*8be0*/  STSM.16.M88.4 [R8], R156 ;  /* 0x0000009c08007844 */ /* 0x0005e20000000200 */
[-C--:B------:R-:W-:Y:S01]  /*8bf0*/  FMUL.FTZ R58, R58, R13.reuse ;  /* 0x0000000d3a3a7220 */ /* 0x080fe20000410000 */
[-C--:B------:R-:W-:Y:S01]  /*8c00*/  FMUL.FTZ R59, R59, R13.reuse ;  /* 0x0000000d3b3b7220 */ /* 0x080fe20000410000 */
[-C--:B------:R-:W-:Y:S01]  /*8c10*/  FMUL.FTZ R62, R62, R13.reuse ;  /* 0x0000000d3e3e7220 */ /* 0x080fe20000410000 */
[-C--:B------:R-:W-:Y:S01]  /*8c20*/  FMUL.FTZ R63, R63, R13.reuse ;  /* 0x0000000d3f3f7220 */ /* 0x080fe20000410000 */
[----:B------:R-:W-:Y:S01]  /*8c30*/  FMUL.FTZ R66, R66, R13 ;  /* 0x0000000d42427220 */ /* 0x000fe20000410000 */
[----:B------:R-:W1:Y:S01]  /*8c40*/  MUFU.EX2 R178, R178 ;  /* 0x000000b200b27308 */ /* 0x000e620000000800 */
        /* <DEDUP_REMOVED lines=65> */
[----:B------:R-:W-:-:S06]  /*9060*/  FMUL.FTZ R151, R151, R13 ;  /* 0x0000000d97977220 */ /* 0x000fcc0000410000 */
[----:B------:R-:W1:Y:S01]  /*9070*/  MUFU.EX2 R179, R179 ;  /* 0x000000b300b37308 */ /* 0x000e620000000800 */
[----:B0-----:R-:W-:-:S07]  /*9080*/  FADD.FTZ R15, R167, R12 ;  /* 0x0000000ca70f7221 */ /* 0x001fce0000010000 */
[----:B------:R-:W0:Y:S01]  /*9090*/  MUFU.EX2 R184, R184 ;  /* 0x000000b800b87308 */ /* 0x000e220000000800 */
[C---:B---3--:R-:W-:Y:S01]  /*90a0*/  FADD.FTZ R6, R182.reuse, R5 ;  /* 0x00000005b6067221 */ /* 0x048fe20000010000 */
[----:B------:R-:W-:-:S06]  /*90b0*/  F2FP.F16.F32.PACK_AB R164, R182, R177 ;  /* 0x000000b1b6a4723e */ /* 0x000fcc00000000ff */
[----:B------:R-:W3:Y:S01]  /*90c0*/  MUFU.EX2 R172, R172 ;  /* 0x000000ac00ac7308 */ /* 0x000ee20000000800 */
[----:B-1----:R-:W-:Y:S01]  /*90d0*/  FADD.FTZ R5, R179, R6 ;  /* 0x00000006b3057221 */ /* 0x002fe20000010000 */
[----:B0-----:R-:W-:-:S03]  /*90e0*/  F2FP.F16.F32.PACK_AB R166, R184, R179 ;  /* 0x000000b3b8a6723e */ /* 0x001fc600000000ff */
[----:B------:R-:W-:Y:S01]  /*90f0*/  FADD.FTZ R5, R184, R5 ;  /* 0x00000005b8057221 */ /* 0x000fe20000010000 */
[C---:B---3--:R-:W-:Y:S01]  /*9100*/  F2FP.F16.F32.PACK_AB R167, R172.reuse, R167 ;  /* 0x000000a7aca7723e */ /* 0x048fe200000000ff */
[----:B------:R-:W-:-:S04]  /*9110*/  FADD.FTZ R6, R172, R15 ;  /* 0x0000000fac067221 */ /* 0x000fc80000010000 */
[----:B------:R2:W-:Y:S01]  /*9120*/  STSM.16.M88.4 [R7], R164 ;  /* 0x000000a407007844 */ /* 0x0005e20000000200 */
[----:B------:R-:W-:Y:S05]  /*9130*/  @!P0 BRA `(.L_x_7300) ;  /* 0x0000000000048947 */ /* 0x000fea0003800000 */
[----:B------:R-:W-:Y:S01]  /*9140*/  BPT.TRAP 0x1 ;  /* 0x000000040000795c */ /* 0x000fe20000300000 */
.L_x_7300:
[----:B------:R0:W1:Y:S01]  /*9150*/  SYNCS.PHASECHK.TRANS64.TRYWAIT P1, [UR6+0x28c50], R11 ;  /* 0x028c500bff0075a7 */ /* 0x0000620008020146 */
[----:B------:R-:W-:Y:S05]  /*9160*/  @!P0 BRA `(.L_x_7301) ;  /* 0x0000000000048947 */ /* 0x000fea0003800000 */
[----:B------:R-:W-:Y:S01]  /*9170*/  BPT.TRAP 0x1 ;  /* 0x000000040000795c */ /* 0x000fe20000300000 */
.L_x_7301:
[----:B-1----:R-:W-:Y:S05]  /*9180*/  @P1 BRA `(.L_x_7302) ;  /* 0x0000000000081947 */ /* 0x002fea0003800000 */
[----:B------:R-:W1:Y:S02]  /*9190*/  SYNCS.PHASECHK.TRANS64.TRYWAIT P1, [UR6+0x28c50], R11 ;  /* 0x028c500bff0075a7 */ /* 0x000e640008020146 */
[----:B-1----:R-:W-:Y:S05]  /*91a0*/  @!P1 BRA `(.L_x_7303) ;  /* 0x00000070000c9947 */ /* 0x002fea0003800000 */
.L_x_7302:
        /* <DEDUP_REMOVED lines=34> */
.L_x_7304:
        /* <DEDUP_REMOVED lines=10> */
.L_x_7294:
[----:B0-2---:R-:W0:Y:S01]  /*9470*/  SHFL.BFLY PT, R8, R5, 0x2, 0x1f ;  /* 0x0c401f0005087f89 */ /* 0x005e2200000e0000 */
[----:B------:R-:W-:Y:S08]  /*9480*/  BAR.ARV 0x8, 0x100 ;  /* 0x0204000000007b1d */ /* 0x000ff00000002000 */
[----:B------:R-:W-:Y:S01]  /*9490*/  BAR.SYNC.DEFER_BLOCKING 0xf, 0x100 ;  /* 0x03c4000000007b1d */ /* 0x000fe20000010000 */
[----:B------:R-:W-:-:S02]  /*94a0*/  ISETP.NE.AND P0, PT, R2, RZ, PT ;  /* 0x000000ff0200720c */ /* 0x000fc40003f05270 */
[----:B------:R-:W-:-:S03]  /*94b0*/  MOV R2, RZ ;  /* 0x000000ff00027202 */ /* 0x000fc60000000f00 */
[----:B------:R-:W2:Y:S01]  /*94c0*/  SHFL.BFLY PT, R9, R6, 0x2, 0x1f ;  /* 0x0c401f0006097f89 */ /* 0x000ea200000e0000 */
[----:B0-----:R-:W-:Y:S01]  /*94d0*/  FADD.FTZ R8, R8, R5 ;  /* 0x0000000508087221 */ /* 0x001fe20000010000 */
[----:B------:R-:W-:-:S04]  /*94e0*/  IMAD.U32 R5, RZ, RZ, UR4 ;  /* 0x00000004ff057e24 */ /* 0x000fc8000f8e00ff */
[----:B------:R-:W1:Y:S01]  /*94f0*/  SHFL.BFLY PT, R7, R8, 0x1, 0x1f ;  /* 0x0c201f0008077f89 */ /* 0x000e6200000e0000 */
[----:B------:R-:W-:Y:S01]  /*9500*/  IMAD R0, R5, 0x40, R0 ;  /* 0x0000004005007824 */ /* 0x000fe200078e0200 */
[----:B------:R-:W-:-:S04]  /*9510*/  MOV R5, 0xff800000 ;  /* 0xff80000000057802 */ /* 0x000fc80000000f00 */
[----:B------:R-:W-:Y:S01]  /*9520*/  @!P0 LEA R0, R0, UR39, 0x2 ;  /* 0x0000002700008c11 */ /* 0x000fe2000f8e10ff */
[----:B--2---:R-:W-:Y:S01]  /*9530*/  FADD.FTZ R9, R9, R6 ;  /* 0x0000000609097221 */ /* 0x004fe20000010000 */
[----:B------:R-:W-:-:S04]  /*9540*/  IMAD.MOV.U32 R6, RZ, RZ, -0x800000 ;  /* 0xff800000ff067424 */ /* 0x000fc800078e00ff */
[----:B------:R-:W0:Y:S01]  /*9550*/  SHFL.BFLY PT, R10, R9, 0x1, 0x1f ;  /* 0x0c201f00090a7f89 */ /* 0x000e2200000e0000 */
[----:B-1----:R-:W-:Y:S01]  /*9560*/  FADD.FTZ R11, R8, R7 ;  /* 0x00000007080b7221 */ /* 0x002fe20000010000 */
[----:B------:R-:W-:-:S04]  /*9570*/  IMAD.MOV.U32 R7, RZ, RZ, RZ ;  /* 0x000000ffff077224 */ /* 0x000fc800078e00ff */
[----:B------:R-:W-:-:S13]  /*9580*/  FSETP.NE.FTZ.AND P1, PT, R11, RZ, PT ;  /* 0x000000ff0b00720b */ /* 0x000fda0003f35000 */
[----:B------:R-:W1:Y:S01]  /*9590*/  @P1 MUFU.RCP R7, R11 ;  /* 0x0000000b00071308 */ /* 0x000e620000001000 */
[----:B0-----:R-:W-:-:S05]  /*95a0*/  FADD.FTZ R10, R9, R10 ;  /* 0x0000000a090a7221 */ /* 0x001fca0000010000 */
[----:B------:R-:W-:Y:S02]  /*95b0*/  FSETP.NE.FTZ.AND P2, PT, R10, RZ, PT ;  /* 0x000000ff0a00720b */ /* 0x000fe40003f55000 */
[----:B------:R-:W-:Y:S01]  /*95c0*/  @P1 MUFU.LG2 R8, R11 ;  /* 0x0000000b00081308 */ /* 0x000fe20000000c00 */
[----:B-1----:R-:W-:Y:S01]  /*95d0*/  @!P0 STS [R0+0x28800], R7 ;  /* 0x0288000700008388 */ /* 0x002fe20000000800 */
[-C--:B------:R-:W-:Y:S01]  /*95e0*/  FMUL.FTZ R24, R24, R7.reuse ;  /* 0x0000000718187220 */ /* 0x080fe20000410000 */
[----:B------:R-:W-:-:S08]  /*95f0*/  FMUL.FTZ R25, R25, R7 ;  /* 0x0000000719197220 */ /* 0x000fd00000410000 */
[----:B------:R-:W0:Y:S01]  /*9600*/  @P2 MUFU.RCP R2, R10 ;  /* 0x0000000a00022308 */ /* 0x000e220000001000 */
[-C--:B------:R-:W-:Y:S01]  /*9610*/  FMUL.FTZ R28, R28, R7.reuse ;  /* 0x000000071c1c7220 */ /* 0x080fe20000410000 */
[-C--:B------:R-:W-:Y:S01]  /*9620*/  FMUL.FTZ R29, R29, R7.reuse ;  /* 0x000000071d1d7220 */ /* 0x080fe20000410000 */
[-C--:B------:R-:W-:Y:S01]  /*9630*/  FMUL.FTZ R32, R32, R7.reuse ;  /* 0x0000000720207220 */ /* 0x080fe20000410000 */
[-C--:B------:R-:W-:Y:S01]  /*9640*/  FMUL.FTZ R33, R33, R7.reuse ;  /* 0x0000000721217220 */ /* 0x080fe20000410000 */
[-C--:B------:R-:W-:Y:S01]  /*9650*/  FMUL.FTZ R36, R36, R7.reuse ;  /* 0x0000000724247220 */ /* 0x080fe20000410000 */
[-C--:B------:R-:W-:Y:S01]  /*9660*/  FMUL.FTZ R37, R37, R7.reuse ;  /* 0x0000000725257220 */ /* 0x080fe20000410000 */
[-C--:B------:R-:W-:Y:S01]  /*9670*/  FMUL.FTZ R40, R40, R7.reuse ;  /* 0x0000000728287220 */ /* 0x080fe20000410000 */
        /* <DEDUP_REMOVED lines=19> */
[----:B0-----:R-:W-:Y:S01]  /*97b0*/  MOV R0, UR7 ;  /* 0x0000000700007c02 */ /* 0x001fe20008000f00 */
        /* <DEDUP_REMOVED lines=40> */
[----:B------:R-:W-:Y:S01]  /*9a40*/  @P2 FMUL.FTZ R10, R10, 0.69314718246459960938 ;  /* 0x3f3172180a0a2820 */ /* 0x000fe20000410000 */
[----:B------:R-:W-:Y:S01]  /*9a50*/  @P1 FMUL.FTZ R7, R8, 0.69314718246459960938 ;  /* 0x3f31721808071820 */ /* 0x000fe20000410000 */
[----:B--2---:R-:W-:Y:S01]  /*9a60*/  @P2 FMUL.FTZ R9, R9, 0.69314718246459960938 ;  /* 0x3f31721809092820 */ /* 0x004fe20000410000 */
        /* <DEDUP_REMOVED lines=68> */
.L_x_7258:
[----:B------:R-:W-:Y:S05]  /*9eb0*/  @P0 BRA `(.L_x_7306) ;  /* 0x0000002000f80947 */ /* 0x000fea0003800000 */
[----:B------:R-:W0:Y:S01]  /*9ec0*/  S2R R0, SR_TID.X ;  /* 0x0000000000007919 */ /* 0x000e220000002100 */
[----:B------:R-:W2:Y:S01]  /*9ed0*/  S2UR UR5, SR_CgaCtaId ;  /* 0x00000000000579c3 */ /* 0x000ea20000008800 */
[----:B------:R-:W-:Y:S01]  /*9ee0*/  UMOV UR4, 0x400 ;  /* 0x0000040000047882 */ /* 0x000fe20000000000 */
[----:B------:R-:W-:-:S06]  /*9ef0*/  IMAD R2, RZ, RZ, -UR42 ;  /* 0x8000002aff027e24 */ /* 0x000fcc000f8e02ff */
[----:B------:R-:W-:Y:S08]  /*9f00*/  BAR.SYNC.DEFER_BLOCKING 0x1, 0x100 ;  /* 0x0044000000007b1d */ /* 0x000ff00000010000 */
[----:B------:R-:W3:Y:S08]  /*9f10*/  S2UR UR6, SR_CTAID.Y ;  /* 0x00000000000679c3 */ /* 0x000ef00000002600 */
[----:B------:R-:W3:Y:S01]  /*9f20*/  LDC R3, c[0x0][0xc50] ;  /* 0x00031400ff037b82 */ /* 0x000ee20000000800 */
[----:B--2---:R-:W-:-:S07]  /*9f30*/  ULEA UR4, UR5, UR4, 0x18 ;  /* 0x0000000405047291 */ /* 0x004fce000f8ec03f */
[----:B------:R-:W2:Y:S01]  /*9f40*/  LDC R7, c[0x0][0xbe8] ;  /* 0x0002fa00ff077b82 */ /* 0x000ea20000000800 */
[----:B------:R-:W-:Y:S01]  /*9f50*/  UIADD3 UR4, UR4, 0x28c20, URZ ;  /* 0x00028c2004047890 */ /* 0x000fe2000fffe03f */
[----:B0-----:R-:W-:-:S03]  /*9f60*/  VIADD R18, R0, 0xffffff80 ;  /* 0xffffff8000127836 */ /* 0x001fc60000000000 */
[----:B------:R-:W-:Y:S02]  /*9f70*/  UPRMT UR4, URZ, 0x654, UR4 ;  /* 0x000006543f047896 */ /* 0x000fe40008000004 */
[----:B------:R-:W-:-:S04]  /*9f80*/  SHF.R.S32.HI R21, RZ, 0x1f, R18 ;  /* 0x0000001fff157819 */ /* 0x000fc80000011412 */
[----:B------:R-:W-:Y:S01]  /*9f90*/  LEA.HI R4, R21, R18, RZ, 0x7 ;  /* 0x0000001215047211 */ /* 0x000fe200078f38ff */
[----:B---3--:R-:W-:Y:S01]  /*9fa0*/  IMAD R2, R3, R2, UR6 ;  /* 0x0000000603027e24 */ /* 0x008fe2000f8e0202 */
[----:B------:R-:W-:Y:S01]  /*9fb0*/  USHF.R.S32.HI UR6, URZ, 0x1f, UR42 ;  /* 0x0000001f3f067899 */ /* 0x000fe2000801142a */
[----:B------:R-:W-:Y:S01]  /*9fc0*/  SYNCS.ARRIVE.TRANS64.RED.A1T0 RZ, [UR4], RZ ;  /* 0x000000ffffff79a7 */ /* 0x000fe20008100404 */
[----:B------:R-:W-:Y:S02]  /*9fd0*/  SHF.R.S32.HI R0, RZ, 0x7, R4 ;  /* 0x00000007ff007819 */ /* 0x000fe40000011404 */
[----:B------:R-:W-:Y:S02]  /*9fe0*/  LOP3.LUT R9, R4, 0xffffff80, RZ, 0xc0, !PT ;  /* 0xffffff8004097812 */ /* 0x000fe400078ec0ff */
[----:B------:R-:W-:Y:S01]  /*9ff0*/  SHF.R.S32.HI R3, RZ, 0x1f, R2 ;  /* 0x0000001fff037819 */ /* 0x000fe20000011402 */
[----:B------:R-:W0:Y:S01]  /*a000*/  SHFL.IDX PT, R10, R0, RZ, 0x1f ;  /* 0x00001fff000a7589 */ /* 0x000e2200000e0000 */
[----:B------:R-:W-:-:S02]  /*a010*/  IADD3 R8, R18, -R9, RZ ;  /* 0x8000000912087210 */ /* 0x000fc40007ffe0ff */
[----:B--2---:R-:W-:Y:S02]  /*a020*/  ISETP.NE.AND P1, PT, R7, 0x1, PT ;  /* 0x000000010700780c */ /* 0x004fe40003f25270 */
[----:B------:R-:W-:-:S04]  /*a030*/  SHF.R.S32.HI R155, RZ, 0x1f, R8 ;  /* 0x0000001fff9b7819 */ /* 0x000fc80000011408 */
[----:B------:R-:W-:-:S04]  /*a040*/  LEA.HI R9, R155, R8, RZ, 0x2 ;  /* 0x000000089b097211 */ /* 0x000fc800078f10ff */
[----:B------:R-:W-:Y:S02]  /*a050*/  SHF.R.S32.HI R154, RZ, 0x2, R9 ;  /* 0x00000002ff9a7819 */ /* 0x000fe40000011409 */
[----:B0-----:R-:W-:-:S13]  /*a060*/  ISETP.NE.AND P0, PT, R10, RZ, PT ;  /* 0x000000ff0a00720c */ /* 0x001fda0003f05270 */
[----:B------:R-:W-:Y:S05]  /*a070*/  @P0 BRA `(.L_x_7307) ;  /* 0x0000000400440947 */ /* 0x000fea0003800000 */
[----:B------:R-:W0:Y:S01]  /*a080*/  LDC R19, c[0x0][0xbe8] ;  /* 0x0002fa00ff137b82 */ /* 0x000e220000000800 */
[----:B------:R-:W-:Y:S01]  /*a090*/  LOP3.LUT R11, R4, 0xffffff80, RZ, 0xc0, !PT ;  /* 0xffffff80040b7812 */ /* 0x000fe200078ec0ff */
[----:B------:R-:W2:Y:S01]  /*a0a0*/  S2R R23, SR_CTAID.X ;  /* 0x0000000000177919 */ /* 0x000ea20000002500 */
[----:B------:R-:W-:Y:S01]  /*a0b0*/  LEA.HI R10, R21, R18, RZ, 0x2 ;  /* 0x00000012150a7211 */ /* 0x000fe200078f10ff */
[----:B------:R-:W-:Y:S02]  /*a0c0*/  ULDC.64 UR4, c[0x0][0xbd0] ;  /* 0x0002f40000047ab9 */ /* 0x000fe40000000a00 */
[----:B------:R-:W-:Y:S01]  /*a0d0*/  IMAD.IADD R20, R18, 0x1, -R11 ;  /* 0x0000000112147824 */ /* 0x000fe200078e0a0b */
[----:B------:R-:W-:Y:S01]  /*a0e0*/  LOP3.LUT R17, R10, 0xfffffffc, RZ, 0xc0, !PT ;  /* 0xfffffffc0a117812 */ /* 0x000fe200078ec0ff */
[----:B------:R-:W3:Y:S01]  /*a0f0*/  S2UR UR7, SR_CTAID.Z ;  /* 0x00000000000779c3 */ /* 0x000ee20000002700 */
[----:B------:R-:W-:Y:S02]  /*a100*/  UIMAD.WIDE.U32 UR8, UR42, UR4, URZ ;  /* 0x000000042a0872a5 */ /* 0x000fe4000f8e003f */
[----:B------:R-:W-:Y:S01]  /*a110*/  SHF.R.S32.HI R11, RZ, 0x1f, R20 ;  /* 0x0000001fff0b7819 */ /* 0x000fe20000011414 */
[----:B------:R-:W-:Y:S01]  /*a120*/  IMAD.IADD R10, R18, 0x1, -R17 ;  /* 0x00000001120a7824 */ /* 0x000fe200078e0a11 */
[----:B------:R-:W-:-:S02]  /*a130*/  UIMAD UR4, UR6, UR4, URZ ;  /* 0x00000004060472a4 */ /* 0x000fc4000f8e023f */
[C---:B------:R-:W-:Y:S01]  /*a140*/  LEA.HI R22, R11.reuse, R20, RZ, 0x2 ;  /* 0x000000140b167211 */ /* 0x040fe200078f10ff */
[----:B------:R-:W4:Y:S01]  /*a150*/  LDC.64 R14, c[0x0][0xbd8] ;  /* 0x0002f600ff0e7b82 */ /* 0x000f220000000a00 */
[----:B------:R-:W-:Y:S01]  /*a160*/  LEA.HI R12, R10, R10, RZ, 0x1 ;  /* 0x0000000a0a0c7211 */ /* 0x000fe200078f08ff */
[----:B------:R-:W-:Y:S01]  /*a170*/  UIMAD UR4, UR42, UR5, UR4 ;  /* 0x000000052a0472a4 */ /* 0x000fe2000f8e0204 */
[--C-:B------:R-:W-:Y:S02]  /*a180*/  SHF.R.S32.HI R4, RZ, 0x2, R22.reuse ;  /* 0x00000002ff047819 */ /* 0x100fe40000011416 */
[----:B------:R-:W-:Y:S01]  /*a190*/  SHF.R.S32.HI R13, RZ, 0x1f, R22 ;  /* 0x0000001fff0d7819 */ /* 0x000fe20000011416 */
[----:B------:R-:W-:Y:S01]  /*a1a0*/  UIADD3 UR4, UR9, UR4, URZ ;  /* 0x0000000409047290 */ /* 0x000fe2000fffe03f */
[----:B------:R-:W-:Y:S02]  /*a1b0*/  LEA.HI R11, R11, R20, RZ, 0x5 ;  /* 0x000000140b0b7211 */ /* 0x000fe400078f28ff */
[----:B0-----:R-:W-:-:S02]  /*a1c0*/  ISETP.NE.AND P0, PT, R19, 0x1, PT ;  /* 0x000000011300780c */ /* 0x001fc40003f05270 */
[----:B------:R-:W-:Y:S02]  /*a1d0*/  LEA.HI R13, R13, R4, RZ, 0x3 ;  /* 0x000000040d0d7211 */ /* 0x000fe400078f18ff */
[----:B------:R-:W-:Y:S02]  /*a1e0*/  LOP3.LUT R153, R12, 0x1ffffffe, RZ, 0xc0, !PT ;  /* 0x1ffffffe0c997812 */ /* 0x000fe400078ec0ff */
[----:B------:R-:W-:Y:S01]  /*a1f0*/  LOP3.LUT R13, R13, 0xfffffff8, RZ, 0xc0, !PT ;  /* 0xfffffff80d0d7812 */ /* 0x000fe200078ec0ff */
[----:B---3--:R-:W-:Y:S01]  /*a200*/  USHF.R.S32.HI UR5, URZ, 0x1f, UR7 ;  /* 0x0000001f3f057899 */ /* 0x008fe20008011407 */
[----:B------:R-:W-:Y:S01]  /*a210*/  SHF.R.S32.HI R11, RZ, 0x5, R11 ;  /* 0x00000005ff0b7819 */ /* 0x000fe2000001140b */
[----:B------:R-:W-:Y:S01]  /*a220*/  IMAD.IADD R153, R10, 0x1, -R153 ;  /* 0x000000010a997824 */ /* 0x000fe200078e0a99 */
[----:B------:R-:W-:Y:S02]  /*a230*/  IADD3 R4, R4, -R13, RZ ;  /* 0x8000000d04047210 */ /* 0x000fe40007ffe0ff */
[----:B------:R-:W-:Y:S01]  /*a240*/  MOV R10, UR8 ;  /* 0x00000008000a7c02 */ /* 0x000fe20008000f00 */
[----:B------:R-:W0:Y:S02]  /*a250*/  @P0 LDC R13, c[0x0][0xbec] ;  /* 0x0002fb00ff0d0b82 */ /* 0x000e240000000800 */
[----:B------:R-:W-:-:S02]  /*a260*/  IMAD R152, R11, 0x10, R4 ;  /* 0x000000100b987824 */ /* 0x000fc400078e0204 */
[C---:B----4-:R-:W-:Y:S02]  /*a270*/  IMAD R12, R14.reuse, UR5, RZ ;  /* 0x000000050e0c7c24 */ /* 0x050fe4000f8e02ff */
[----:B------:R-:W-:Y:S02]  /*a280*/  IMAD R4, R153, 0x8, R152 ;  /* 0x0000000899047824 */ /* 0x000fe400078e0298 */
[----:B------:R-:W3:Y:S01]  /*a290*/  @P0 LDC R17, c[0x0][0xbf0] ;  /* 0x0002fc00ff110b82 */ /* 0x000ee20000000800 */
[----:B------:R-:W-:Y:S01]  /*a2a0*/  IMAD.U32 R11, RZ, RZ, UR9 ;  /* 0x00000009ff0b7e24 */ /* 0x000fe2000f8e00ff */
[----:B------:R-:W-:Y:S01]  /*a2b0*/  MOV R11, UR4 ;  /* 0x00000004000b7c02 */ /* 0x000fe20008000f00 */
[----:B--2---:R-:W-:Y:S01]  /*a2c0*/  IMAD R4, R23, 0x40, R4 ;  /* 0x0000004017047824 */ /* 0x004fe200078e0204 */
[----:B------:R-:W-:Y:S01]  /*a2d0*/  ULDC.64 UR4, c[0x0][0xbe0] ;  /* 0x0002f80000047ab9 */ /* 0x000fe20000000a00 */
[----:B------:R-:W-:Y:S02]  /*a2e0*/  IMAD R15, R15, UR7, R12 ;  /* 0x000000070f0f7c24 */ /* 0x000fe4000f8e020c */
[----:B------:R-:W-:-:S04]  /*a2f0*/  IMAD.WIDE.U32 R10, R14, UR7, R10 ;  /* 0x000000070e0a7c25 */ /* 0x000fc8000f8e000a */
[----:B------:R-:W-:Y:S01]  /*a300*/  IMAD R23, R23, 0x40, R152 ;  /* 0x0000004017177824 */ /* 0x000fe200078e0298 */
[----:B------:R-:W-:Y:S01]  /*a310*/  IADD3 R11, R11, R15, RZ ;  /* 0x0000000f0b0b7210 */ /* 0x000fe20007ffe0ff */
[----:B0-----:R-:W-:-:S04]  /*a320*/  @P0 IMAD.HI.U32 R12, R4, R13, RZ ;  /* 0x0000000d040c0227 */ /* 0x001fc800078e00ff */
[----:B------:R-:W-:Y:S02]  /*a330*/  IMAD.MOV.U32 R13, RZ, RZ, R4 ;  /* 0x000000ffff0d7224 */ /* 0x000fe400078e0004 */
[----:B------:R-:W-:Y:S01]  /*a340*/  IMAD.WIDE.U32 R10, R2, UR4, R10 ;  /* 0x00000004020a7c25 */ /* 0x000fe2000f8e000a */
[----:B---3--:R-:W-:-:S03]  /*a350*/  @P0 SHF.R.U32.HI R13, RZ, R17, R12 ;  /* 0x00000011ff0d0219 */ /* 0x008fc6000001160c */
[----:B------:R-:W-:Y:S01]  /*a360*/  IMAD R17, R3, UR4, RZ ;  /* 0x0000000403117c24 */ /* 0x000fe2000f8e02ff */
[----:B------:R-:W-:Y:S01]  /*a370*/  IADD3 R10, P0, R13, R10, RZ ;  /* 0x0000000a0d0a7210 */ /* 0x000fe20007f1e0ff */
[----:B------:R-:W-:Y:S02]  /*a380*/  IMAD.MOV R15, RZ, RZ, -R13 ;  /* 0x000000ffff0f7224 */ /* 0x000fe400078e0a0d */
[----:B------:R-:W-:Y:S01]  /*a390*/  IMAD R12, R2, UR5, R17 ;  /* 0x00000005020c7c24 */ /* 0x000fe2000f8e0211 */
[----:B------:R-:W-:Y:S01]  /*a3a0*/  SHF.R.S32.HI R17, RZ, 0x1f, R13 ;  /* 0x0000001fff117819 */ /* 0x000fe2000001140d */
[----:B------:R-:W-:Y:S01]  /*a3b0*/  IMAD R15, R19, R15, R4 ;  /* 0x0000000f130f7224 */ /* 0x000fe200078e0204 */
[----:B------:R-:W-:Y:S01]  /*a3c0*/  ULDC.64 UR4, c[0x0][0xbc8] ;  /* 0x0002f20000047ab9 */ /* 0x000fe20000000a00 */
[----:B------:R-:W-:Y:S02]  /*a3d0*/  LOP3.LUT R13, R22, 0x7ffffffc, RZ, 0xc0, !PT ;  /* 0x7ffffffc160d7812 */ /* 0x000fe400078ec0ff */
[----:B------:R-:W-:-:S02]  /*a3e0*/  IADD3.X R11, R17, R11, R12, P0, !PT ;  /* 0x0000000b110b7210 */ /* 0x000fc400007fe40c */
[----:B------:R-:W-:Y:S01]  /*a3f0*/  SHF.R.S32.HI R4, RZ, 0x1f, R15 ;  /* 0x0000001fff047819 */ /* 0x000fe2000001140f */
[----:B------:R-:W-:Y:S02]  /*a400*/  IMAD.IADD R20, R20, 0x1, -R13 ;  /* 0x0000000114147824 */ /* 0x000fe400078e0a0d */
[----:B------:R-:W-:-:S04]  /*a410*/  IMAD.WIDE.U32 R10, R15, UR4, R10 ;  /* 0x000000040f0a7c25 */ /* 0x000fc8000f8e000a */
[----:B------:R-:W-:-:S04]  /*a420*/  IMAD R4, R4, UR4, RZ ;  /* 0x0000000404047c24 */ /* 0x000fc8000f8e02ff */
[----:B------:R-:W-:Y:S01]  /*a430*/  IMAD R15, R15, UR5, R4 ;  /* 0x000000050f0f7c24 */ /* 0x000fe2000f8e0204 */
[----:B------:R-:W-:Y:S01]  /*a440*/  ULDC.64 UR4, c[0x0][0xba8] ;  /* 0x0002ea0000047ab9 */ /* 0x000fe20000000a00 */
[-C--:B------:R-:W-:Y:S02]  /*a450*/  LEA.HI R4, R0, R0.reuse, RZ, 0x1 ;  /* 0x0000000000047211 */ /* 0x080fe400078f08ff */
[----:B------:R-:W-:Y:S01]  /*a460*/  IMAD.IADD R11, R11, 0x1, R15 ;  /* 0x000000010b0b7824 */ /* 0x000fe200078e020f */
[----:B------:R-:W-:Y:S01]  /*a470*/  LEA R16, P0, R10, UR4, 0x2 ;  /* 0x000000040a107c11 */ /* 0x000fe2000f8010ff */
[----:B------:R-:W-:Y:S01]  /*a480*/  ULDC UR4, c[0x0][0xa88] ;  /* 0x0002a20000047ab9 */ /* 0x000fe20000000800 */
[----:B------:R-:W-:Y:S01]  /*a490*/  LOP3.LUT R15, R4, 0xfffffe, RZ, 0xc0, !PT ;  /* 0x00fffffe040f7812 */ /* 0x000fe200078ec0ff */
[----:B------:R-:W-:Y:S01]  /*a4a0*/  IMAD R4, R19, UR4, RZ ;  /* 0x0000000413047c24 */ /* 0x000fe2000f8e02ff */
[----:B------:R-:W-:Y:S01]  /*a4b0*/  LEA.HI.X R17, R10, UR5, R11, 0x2, P0 ;  /* 0x000000050a117c11 */ /* 0x000fe200080f140b */
[----:B------:R-:W-:Y:S01]  /*a4c0*/  SHFL.IDX PT, R12, R16, 0x1, 0x1c1f ;  /* 0x003c1f00100c7f89 */ /* 0x000fe200000e0000 */
[----:B------:R-:W-:Y:S01]  /*a4d0*/  IADD3 R14, -R15, R0, RZ ;  /* 0x000000000f0e7210 */ /* 0x000fe20007ffe1ff */
[----:B------:R-:W-:-:S02]  /*a4e0*/  IMAD.SHL.U32 R15, R20, 0x2, RZ ;  /* 0x00000002140f7824 */ /* 0x000fc400078e00ff */
[----:B------:R-:W-:Y:S01]  /*a4f0*/  SHFL.IDX PT, R10, R16, RZ, 0x1c1f ;  /* 0x001c1fff100a7589 */ /* 0x000fe200000e0000 */
[----:B------:R-:W-:-:S03]  /*a500*/  LEA R14, -R14, RZ, 0x8 ;  /* 0x000000ff0e0e7211 */ /* 0x000fc600078e41ff */
[----:B------:R-:W0:Y:S01]  /*a510*/  SHFL.IDX PT, R11, R17, RZ, 0x1c1f ;  /* 0x001c1fff110b7589 */ /* 0x000e2200000e0000 */
[----:B------:R-:W-:Y:S01]  /*a520*/  ISETP.NE.AND P0, PT, R15, R14, PT ;  /* 0x0000000e0f00720c */ /* 0x000fe20003f05270 */
[C---:B------:R-:W-:Y:S02]  /*a530*/  VIADD R15, R23.reuse, 0x8 ;  /* 0x00000008170f7836 */ /* 0x040fe40000000000 */
[----:B------:R-:W2:Y:S01]  /*a540*/  SHFL.IDX PT, R13, R17, 0x1, 0x1c1f ;  /* 0x003c1f00110d7f89 */ /* 0x000ea200000e0000 */
[-C--:B------:R-:W-:Y:S02]  /*a550*/  ISETP.GE.OR P2, PT, R23, R4.reuse, P0 ;  /* 0x000000041700720c */ /* 0x080fe40000746670 */
[----:B------:R-:W-:-:S11]  /*a560*/  ISETP.GE.OR P0, PT, R15, R4, P0 ;  /* 0x000000040f00720c */ /* 0x000fd60000706670 */
[----:B0-----:R0:W-:Y:S04]  /*a570*/  @!P2 ST.E desc[UR36][R10.64], R6 ;  /* 0x000000060a00a985 */ /* 0x0011e8000c101924 */
[----:B--2---:R0:W-:Y:S02]  /*a580*/  @!P0 ST.E desc[UR36][R12.64], R5 ;  /* 0x000000050c008985 */ /* 0x0041e4000c101924 */
.L_x_7307:
[----:B------:R-:W2:Y:S01]  /*a590*/  S2R R14, SR_CTAID.X ;  /* 0x00000000000e7919 */ /* 0x000ea20000002500 */
[----:B------:R-:W3:Y:S01]  /*a5a0*/  S2UR UR7, SR_CTAID.Z ;  /* 0x00000000000779c3 */ /* 0x000ee20000002700 */
[----:B------:R-:W-:Y:S01]  /*a5b0*/  LEA.HI R21, R21, R18, RZ, 0x2 ;  /* 0x0000001215157211 */ /* 0x000fe200078f10ff */
[----:B------:R-:W-:Y:S01]  /*a5c0*/  ULDC.64 UR8, c[0x0][0xb38] ;  /* 0x0002ce0000087ab9 */ /* 0x000fe20000000a00 */
[----:B0-----:R-:W-:Y:S01]  /*a5d0*/  SHF.R.S32.HI R5, RZ, 0x1f, R9 ;  /* 0x0000001fff057819 */ /* 0x001fe20000011409 */
[----:B------:R-:W-:Y:S01]  /*a5e0*/  UIMAD UR6, UR6, UR8, URZ ;  /* 0x00000008060672a4 */ /* 0x000fe2000f8e023f */
[----:B------:R-:W-:Y:S01]  /*a5f0*/  LOP3.LUT R21, R21, 0xfffffffc, RZ, 0xc0, !PT ;  /* 0xfffffffc15157812 */ /* 0x000fe200078ec0ff */
[----:B------:R-:W-:Y:S01]  /*a600*/  UIMAD.WIDE.U32 UR4, UR42, UR8, URZ ;  /* 0x000000082a0472a5 */ /* 0x000fe2000f8e003f */
[----:B------:R-:W-:Y:S01]  /*a610*/  LEA.HI R5, R5, R154, RZ, 0x3 ;  /* 0x0000009a05057211 */ /* 0x000fe200078f18ff */
[----:B------:R-:W0:Y:S01]  /*a620*/  LDC.64 R12, c[0x0][0xb40] ;  /* 0x0002d000ff0c7b82 */ /* 0x000e220000000a00 */
[----:B------:R-:W-:Y:S01]  /*a630*/  IADD3 R21, R18, -R21, RZ ;  /* 0x8000001512157210 */ /* 0x000fe20007ffe0ff */
[----:B------:R-:W-:Y:S01]  /*a640*/  UIMAD UR6, UR42, UR9, UR6 ;  /* 0x000000092a0672a4 */ /* 0x000fe2000f8e0206 */
[----:B------:R-:W-:Y:S01]  /*a650*/  LOP3.LUT R5, R5, 0xfffffff8, RZ, 0xc0, !PT ;  /* 0xfffffff805057812 */ /* 0x000fe200078ec0ff */
[----:B------:R-:W-:Y:S01]  /*a660*/  BSSY B0, `(.L_x_7308) ;  /* 0x00000fc000007945 */ /* 0x000fe20003800000 */
[----:B------:R-:W-:Y:S01]  /*a670*/  LEA.HI R4, R21, R21, RZ, 0x1 ;  /* 0x0000001515047211 */ /* 0x000fe200078f08ff */
[----:B------:R-:W-:Y:S01]  /*a680*/  UIADD3 UR6, UR5, UR6, URZ ;  /* 0x0000000605067290 */ /* 0x000fe2000fffe03f */
[----:B------:R-:W-:Y:S01]  /*a690*/  LEA.HI R155, R155, R8, RZ, 0x5 ;  /* 0x000000089b9b7211 */ /* 0x000fe200078f28ff */
[----:B------:R-:W4:Y:S01]  /*a6a0*/  @P1 LDC R10, c[0x0][0xbec] ;  /* 0x0002fb00ff0a1b82 */ /* 0x000f220000000800 */
[----:B------:R-:W-:Y:S01]  /*a6b0*/  IMAD.IADD R154, R154, 0x1, -R5 ;  /* 0x000000019a9a7824 */ /* 0x000fe200078e0a05 */
[----:B------:R-:W-:-:S02]  /*a6c0*/  LOP3.LUT R4, R4, 0x1ffffffe, RZ, 0xc0, !PT ;  /* 0x1ffffffe04047812 */ /* 0x000fc400078ec0ff */
[----:B------:R-:W-:Y:S02]  /*a6d0*/  SHF.R.S32.HI R155, RZ, 0x5, R155 ;  /* 0x00000005ff9b7819 */ /* 0x000fe4000001149b */
[----:B------:R-:W-:Y:S01]  /*a6e0*/  MOV R5, UR5 ;  /* 0x0000000500057c02 */ /* 0x000fe20008000f00 */
[----:B------:R-:W-:Y:S01]  /*a6f0*/  IMAD.IADD R4, R21, 0x1, -R4 ;  /* 0x0000000115047824 */ /* 0x000fe200078e0a04 */
[----:B------:R-:W5:Y:S01]  /*a700*/  @P1 LDC R17, c[0x0][0xbf0] ;  /* 0x0002fc00ff111b82 */ /* 0x000f620000000800 */
[----:B------:R-:W-:Y:S01]  /*a710*/  LEA R155, R155, R154, 0x4 ;  /* 0x0000009a9b9b7211 */ /* 0x000fe200078e20ff */
[----:B---3--:R-:W-:Y:S01]  /*a720*/  USHF.R.S32.HI UR8, URZ, 0x1f, UR7 ;  /* 0x0000001f3f087899 */ /* 0x008fe20008011407 */
[----:B------:R-:W-:Y:S01]  /*a730*/  IMAD.U32 R5, RZ, RZ, UR6 ;  /* 0x00000006ff057e24 */ /* 0x000fe2000f8e00ff */
[----:B------:R-:W-:Y:S02]  /*a740*/  LOP3.LUT R9, R9, 0x7ffffffc, RZ, 0xc0, !PT ;  /* 0x7ffffffc09097812 */ /* 0x000fe400078ec0ff */
[----:B------:R-:W-:-:S02]  /*a750*/  IMAD R11, R4, 0x8, R155 ;  /* 0x00000008040b7824 */ /* 0x000fc400078e029b */
[----:B------:R-:W-:Y:S01]  /*a760*/  IMAD.U32 R4, RZ, RZ, UR4 ;  /* 0x00000004ff047e24 */ /* 0x000fe2000f8e00ff */
[----:B------:R-:W-:Y:S01]  /*a770*/  ULDC.64 UR4, c[0x0][0xb48] ;  /* 0x0002d20000047ab9 */ /* 0x000fe20000000a00 */
[----:B0-----:R-:W-:Y:S02]  /*a780*/  IMAD R6, R12, UR8, RZ ;  /* 0x000000080c067c24 */ /* 0x001fe4000f8e02ff */
[----:B--2---:R-:W-:Y:S02]  /*a790*/  IMAD R15, R14, 0x40, R11 ;  /* 0x000000400e0f7824 */ /* 0x004fe400078e020b */
[----:B------:R-:W-:Y:S02]  /*a7a0*/  IMAD R13, R13, UR7, R6 ;  /* 0x000000070d0d7c24 */ /* 0x000fe4000f8e0206 */
[----:B----4-:R-:W-:Y:S01]  /*a7b0*/  @P1 IMAD.HI.U32 R10, R15, R10, RZ ;  /* 0x0000000a0f0a1227 */ /* 0x010fe200078e00ff */
[----:B------:R-:W-:-:S03]  /*a7c0*/  MOV R11, R15 ;  /* 0x0000000f000b7202 */ /* 0x000fc60000000f00 */
[----:B------:R-:W-:-:S04]  /*a7d0*/  IMAD.WIDE.U32 R4, R12, UR7, R4 ;  /* 0x000000070c047c25 */ /* 0x000fc8000f8e0004 */
[----:B------:R-:W-:Y:S01]  /*a7e0*/  IMAD R3, R3, UR4, RZ ;  /* 0x0000000403037c24 */ /* 0x000fe2000f8e02ff */
[----:B-----5:R-:W-:Y:S01]  /*a7f0*/  @P1 SHF.R.U32.HI R11, RZ, R17, R10 ;  /* 0x00000011ff0b1219 */ /* 0x020fe2000001160a */
[----:B------:R-:W-:Y:S02]  /*a800*/  IMAD.IADD R5, R5, 0x1, R13 ;  /* 0x0000000105057824 */ /* 0x000fe400078e020d */
[C---:B------:R-:W-:Y:S01]  /*a810*/  IMAD R13, R2.reuse, UR5, R3 ;  /* 0x00000005020d7c24 */ /* 0x040fe2000f8e0203 */
[----:B------:R-:W-:Y:S01]  /*a820*/  SHF.R.S32.HI R6, RZ, 0x1f, R11 ;  /* 0x0000001fff067819 */ /* 0x000fe2000001140b */
[----:B------:R-:W-:Y:S01]  /*a830*/  IMAD.WIDE.U32 R2, R2, UR4, R4 ;  /* 0x0000000402027c25 */ /* 0x000fe2000f8e0004 */
[----:B------:R-:W-:-:S03]  /*a840*/  ULDC.64 UR4, c[0x0][0xb30] ;  /* 0x0002cc0000047ab9 */ /* 0x000fc60000000a00 */
[----:B------:R-:W-:Y:S01]  /*a850*/  IMAD.MOV R10, RZ, RZ, -R11 ;  /* 0x000000ffff0a7224 */ /* 0x000fe200078e0a0b */
[----:B------:R-:W-:Y:S01]  /*a860*/  IADD3 R3, R3, R13, RZ ;  /* 0x0000000d03037210 */ /* 0x000fe20007ffe0ff */
[----:B------:R-:W-:Y:S02]  /*a870*/  IMAD R6, R6, UR4, RZ ;  /* 0x0000000406067c24 */ /* 0x000fe4000f8e02ff */
[----:B------:R-:W-:Y:S02]  /*a880*/  IMAD R5, R7, R10, R15 ;  /* 0x0000000a07057224 */ /* 0x000fe400078e020f */
[C---:B------:R-:W-:Y:S01]  /*a890*/  IMAD R13, R11.reuse, UR5, R6 ;  /* 0x000000050b0d7c24 */ /* 0x040fe2000f8e0206 */
[----:B------:R-:W-:Y:S01]  /*a8a0*/  LEA.HI R6, R0, R0, RZ, 0x1 ;  /* 0x0000000000067211 */ /* 0x000fe200078f08ff */
        /* <DEDUP_REMOVED lines=9> */
[----:B------:R-:W-:Y:S01]  /*a940*/  IMAD.IADD R5, R3, 0x1, R11 ;  /* 0x0000000103057824 */ /* 0x000fe200078e020b */
[----:B------:R-:W-:Y:S01]  /*a950*/  ULDC UR4, c[0x0][0xa88] ;  /* 0x0002a20000047ab9 */ /* 0x000fe20000000800 */
[----:B------:R-:W-:Y:S01]  /*a960*/  LOP3.LUT R11, R6, 0xfffffe, RZ, 0xc0, !PT ;  /* 0x00fffffe060b7812 */ /* 0x000fe200078ec0ff */
[----:B------:R-:W-:Y:S01]  /*a970*/  IMAD R6, R7, UR4, RZ ;  /* 0x0000000407067c24 */ /* 0x000fe2000f8e02ff */
[----:B------:R-:W-:Y:S02]  /*a980*/  LEA R7, R14, R155, 0x6 ;  /* 0x0000009b0e077211 */ /* 0x000fe400078e30ff */
[----:B------:R-:W-:Y:S01]  /*a990*/  LEA.HI.X R5, R2, UR5, R5, 0x2, P0 ;  /* 0x0000000502057c11 */ /* 0x000fe200080f1405 */
[----:B------:R-:W-:Y:S01]  /*a9a0*/  IMAD.IADD R11, R0, 0x1, -R11 ;  /* 0x00000001000b7824 */ /* 0x000fe200078e0a0b */
[----:B------:R-:W-:Y:S01]  /*a9b0*/  ISETP.GE.AND P0, PT, R7, R6, PT ;  /* 0x000000060700720c */ /* 0x000fe20003f06270 */
[----:B------:R-:W-:Y:S01]  /*a9c0*/  IMAD.IADD R0, R8, 0x1, -R9 ;  /* 0x0000000108007824 */ /* 0x000fe200078e0a09 */
[----:B------:R0:W2:Y:S04]  /*a9d0*/  SHFL.IDX PT, R2, R4, RZ, 0x1c1f ;  /* 0x001c1fff04027589 */ /* 0x0000a800000e0000 */
[----:B------:R-:W-:Y:S01]  /*a9e0*/  LEA R0, R11, R0, 0x7 ;  /* 0x000000000b007211 */ /* 0x000fe200078e38ff */
[----:B------:R0:W3:Y:S04]  /*a9f0*/  SHFL.IDX PT, R3, R5, RZ, 0x1c1f ;  /* 0x001c1fff05037589 */ /* 0x0000e800000e0000 */
[----:B------:R-:W-:-:S02]  /*aa00*/  IMAD.SHL.U32 R0, R0, 0x2, RZ ;  /* 0x0000000200007824 */ /* 0x000fc400078e00ff */
[----:B------:R-:W-:Y:S05]  /*aa10*/  @P0 BRA `(.L_x_7309) ;  /* 0x0000000c00000947 */ /* 0x000fea0003800000 */
        /* <DEDUP_REMOVED lines=23> */
[--C-:B--23--:R-:W-:Y:S01]  /*ab90*/  @!P2 IMAD.WIDE R8, R9, 0x4, R2.reuse ;  /* 0x000000040908a825 */ /* 0x10cfe200078e0202 */
        /* <DEDUP_REMOVED lines=14> */
[----:B--2---:R-:W-:Y:S01]  /*ac80*/  VIADD R24, R0, 0x60 ;  /* 0x0000006000187836 */ /* 0x004fe20000000000 */
[----:B------:R-:W-:Y:S02]  /*ac90*/  @!P0 LEA.HI R16, R16, R16, RZ, 0x1 ;  /* 0x0000001010108211 */ /* 0x000fe400078f08ff */
[----:B------:R-:W-:-:S02]  /*aca0*/  @!P1 LEA.HI R17, R17, R17, RZ, 0x1 ;  /* 0x0000001111119211 */ /* 0x000fc400078f08ff */
[----:B------:R-:W-:Y:S02]  /*acb0*/  @!P0 LOP3.LUT R9, R16, 0xfffffffe, RZ, 0xc0, !PT ;  /* 0xfffffffe10098812 */ /* 0x000fe400078ec0ff */
[----:B---3--:R-:W-:Y:S02]  /*acc0*/  @!P1 LOP3.LUT R11, R17, 0xfffffffe, RZ, 0xc0, !PT ;  /* 0xfffffffe110b9812 */ /* 0x008fe400078ec0ff */
        /* <DEDUP_REMOVED lines=8> */
[----:B----4-:R-:W-:Y:S01]  /*ad50*/  @!P2 LOP3.LUT R13, R18, 0xfffffffe, RZ, 0xc0, !PT ;  /* 0xfffffffe120da812 */ /* 0x010fe200078ec0ff */
[----:B------:R3:W-:Y:S01]  /*ad60*/  @!P1 ST.E.64 desc[UR36][R10.64], R44 ;  /* 0x0000002c0a009985 */ /* 0x0007e2000c101b24 */
[----:B------:R-:W-:Y:S01]  /*ad70*/  @!P3 LOP3.LUT R19, R19, 0xfffffffe, RZ, 0xc0, !PT ;  /* 0xfffffffe1313b812 */ /* 0x000fe200078ec0ff */
[----:B------:R-:W-:Y:S01]  /*ad80*/  VIADD R18, R0, 0x68 ;  /* 0x0000006800127836 */ /* 0x000fe20000000000 */
[----:B-----5:R-:W-:Y:S01]  /*ad90*/  @!P4 LOP3.LUT R15, R20, 0xfffffffe, RZ, 0xc0, !PT ;  /* 0xfffffffe140fc812 */ /* 0x020fe200078ec0ff */
[C---:B------:R-:W-:Y:S01]  /*ada0*/  VIADD R20, R0.reuse, 0x78 ;  /* 0x0000007800147836 */ /* 0x040fe20000000000 */
[----:B------:R-:W-:Y:S02]  /*adb0*/  @!P5 LOP3.LUT R21, R21, 0xfffffffe, RZ, 0xc0, !PT ;  /* 0xfffffffe1515d812 */ /* 0x000fe400078ec0ff */
[----:B------:R-:W-:Y:S02]  /*adc0*/  IADD3 R23, R0, 0x58, RZ ;  /* 0x0000005800177810 */ /* 0x000fe40007ffe0ff */
[----:B------:R-:W-:Y:S01]  /*add0*/  @!P6 LOP3.LUT R17, R22, 0xfffffffe, RZ, 0xc0, !PT ;  /* 0xfffffffe1611e812 */ /* 0x000fe200078ec0ff */
[----:B--2---:R-:W-:Y:S01]  /*ade0*/  @!P2 IMAD.WIDE R8, R13, 0x4, R2 ;  /* 0x000000040d08a825 */ /* 0x004fe200078e0202 */
[----:B------:R-:W-:-:S02]  /*adf0*/  ISETP.GE.AND P1, PT, R23, UR4, PT ;  /* 0x0000000417007c0c */ /* 0x000fc4000bf26270 */
[----:B------:R-:W-:Y:S01]  /*ae00*/  ISETP.GE.AND P0, PT, R24, UR4, PT ;  /* 0x0000000418007c0c */ /* 0x000fe2000bf06270 */
[--C-:B---3--:R-:W-:Y:S01]  /*ae10*/  @!P3 IMAD.WIDE R10, R19, 0x4, R2.reuse ;  /* 0x00000004130ab825 */ /* 0x108fe200078e0202 */
        /* <DEDUP_REMOVED lines=18> */
[----:B--2---:R-:W-:Y:S01]  /*af40*/  @!P1 LOP3.LUT R9, R23, 0xfffffffe, RZ, 0xc0, !PT ;  /* 0xfffffffe17099812 */ /* 0x004fe200078ec0ff */
[----:B------:R-:W-:Y:S01]  /*af50*/  VIADD R23, R0, 0x90 ;  /* 0x0000009000177836 */ /* 0x000fe20000000000 */
[----:B---3--:R-:W-:Y:S01]  /*af60*/  @!P0 LOP3.LUT R11, R24, 0xfffffffe, RZ, 0xc0, !PT ;  /* 0xfffffffe180b8812 */ /* 0x008fe200078ec0ff */
        /* <DEDUP_REMOVED lines=9> */
[----:B----4-:R-:W-:Y:S01]  /*b000*/  @!P2 LOP3.LUT R13, R18, 0xfffffffe, RZ, 0xc0, !PT ;  /* 0xfffffffe120da812 */ /* 0x010fe200078ec0ff */
[----:B------:R3:W-:Y:S01]  /*b010*/  @!P0 ST.E.64 desc[UR36][R10.64], R72 ;  /* 0x000000480a008985 */ /* 0x0007e2000c101b24 */
[----:B------:R-:W-:Y:S02]  /*b020*/  @!P6 LOP3.LUT R19, R19, 0xfffffffe, RZ, 0xc0, !PT ;  /* 0xfffffffe1313e812 */ /* 0x000fe400078ec0ff */
[----:B-----5:R-:W-:Y:S01]  /*b030*/  @!P5 LOP3.LUT R15, R20, 0xfffffffe, RZ, 0xc0, !PT ;  /* 0xfffffffe140fd812 */ /* 0x020fe200078ec0ff */
[----:B------:R-:W-:Y:S01]  /*b040*/  VIADD R20, R0, 0xb0 ;  /* 0x000000b000147836 */ /* 0x000fe20000000000 */
[----:B------:R-:W-:-:S02]  /*b050*/  @!P4 LOP3.LUT R21, R21, 0xfffffffe, RZ, 0xc0, !PT ;  /* 0xfffffffe1515c812 */ /* 0x000fc400078ec0ff */
[----:B0-----:R-:W-:Y:S01]  /*b060*/  @!P3 LOP3.LUT R17, R22, 0xfffffffe, RZ, 0xc0, !PT ;  /* 0xfffffffe1611b812 */ /* 0x001fe200078ec0ff */
[C---:B------:R-:W-:Y:S01]  /*b070*/  VIADD R22, R0.reuse, 0xc0 ;  /* 0x000000c000167836 */ /* 0x040fe20000000000 */
[----:B------:R-:W-:Y:S01]  /*b080*/  ISETP.GE.AND P0, PT, R23, UR4, PT ;  /* 0x0000000417007c0c */ /* 0x000fe2000bf06270 */
[--C-:B--2---:R-:W-:Y:S01]  /*b090*/  @!P2 IMAD.WIDE R8, R13, 0x4, R2.reuse ;  /* 0x000000040d08a825 */ /* 0x104fe200078e0202 */
[----:B------:R-:W-:Y:S02]  /*b0a0*/  IADD3 R18, R0, 0xa0, RZ ;  /* 0x000000a000127810 */ /* 0x000fe40007ffe0ff */
[----:B------:R-:W-:Y:S01]  /*b0b0*/  ISETP.GE.AND P1, PT, R24, UR4, PT ;  /* 0x0000000418007c0c */ /* 0x000fe2000bf26270 */
[--C-:B---3--:R-:W-:Y:S01]  /*b0c0*/  @!P6 IMAD.WIDE R10, R19, 0x4, R2.reuse ;  /* 0x00000004130ae825 */ /* 0x108fe200078e0202 */
[----:B------:R0:W-:Y:S01]  /*b0d0*/  @!P2 ST.E.64 desc[UR36][R8.64], R76 ;  /* 0x0000004c0800a985 */ /* 0x0001e2000c101b24 */
[----:B------:R-:W-:Y:S02]  /*b0e0*/  ISETP.GE.AND P2, PT, R18, UR4, PT ;  /* 0x0000000412007c0c */ /* 0x000fe4000bf46270 */
        /* <DEDUP_REMOVED lines=9> */
[----:B------:R-:W-:Y:S01]  /*b180*/  VIADD R19, R0, 0xa8 ;  /* 0x000000a800137836 */ /* 0x000fe20000000000 */
[----:B------:R5:W-:Y:S01]  /*b190*/  @!P3 ST.E.64 desc[UR36][R16.64], R92 ;  /* 0x0000005c1000b985 */ /* 0x000be2000c101b24 */
[----:B------:R-:W-:-:S02]  /*b1a0*/  ISETP.GE.AND P5, PT, R21, UR4, PT ;  /* 0x0000000415007c0c */ /* 0x000fc4000bfa6270 */
[----:B------:R-:W-:Y:S02]  /*b1b0*/  @!P0 LEA.HI R23, R23, R23, RZ, 0x1 ;  /* 0x0000001717178211 */ /* 0x000fe400078f08ff */
[----:B------:R-:W-:Y:S02]  /*b1c0*/  ISETP.GE.AND P3, PT, R19, UR4, PT ;  /* 0x0000000413007c0c */ /* 0x000fe4000bf66270 */
[----:B------:R-:W-:Y:S02]  /*b1d0*/  @!P1 LEA.HI R24, R24, R24, RZ, 0x1 ;  /* 0x0000001818189211 */ /* 0x000fe400078f08ff */
[----:B0-----:R-:W-:Y:S02]  /*b1e0*/  @!P0 LOP3.LUT R9, R23, 0xfffffffe, RZ, 0xc0, !PT ;  /* 0xfffffffe17098812 */ /* 0x001fe400078ec0ff */
[----:B------:R-:W-:Y:S02]  /*b1f0*/  @!P2 LEA.HI R18, R18, R18, RZ, 0x1 ;  /* 0x000000121212a211 */ /* 0x000fe400078f08ff */
[----:B--2---:R-:W-:Y:S01]  /*b200*/  @!P1 LOP3.LUT R11, R24, 0xfffffffe, RZ, 0xc0, !PT ;  /* 0xfffffffe180b9812 */ /* 0x004fe200078ec0ff */
[----:B------:R-:W-:Y:S01]  /*b210*/  @!P0 IMAD.WIDE R8, R9, 0x4, R2 ;  /* 0x0000000409088825 */ /* 0x000fe200078e0202 */
[----:B------:R-:W-:-:S02]  /*b220*/  @!P4 LEA.HI R20, R20, R20, RZ, 0x1 ;  /* 0x000000141414c211 */ /* 0x000fc400078f08ff */
[----:B---3--:R-:W-:Y:S01]  /*b230*/  @!P2 LOP3.LUT R13, R18, 0xfffffffe, RZ, 0xc0, !PT ;  /* 0xfffffffe120da812 */ /* 0x008fe200078ec0ff */
        /* <DEDUP_REMOVED lines=9> */
[----:B----4-:R-:W-:Y:S01]  /*b2d0*/  @!P4 LOP3.LUT R15, R20, 0xfffffffe, RZ, 0xc0, !PT ;  /* 0xfffffffe140fc812 */ /* 0x010fe200078ec0ff */
[----:B------:R3:W-:Y:S01]  /*b2e0*/  @!P2 ST.E.64 desc[UR36][R12.64], R104 ;  /* 0x000000680c00a985 */ /* 0x0007e2000c101b24 */
[----:B------:R-:W-:Y:S01]  /*b2f0*/  @!P5 LOP3.LUT R21, R21, 0xfffffffe, RZ, 0xc0, !PT ;  /* 0xfffffffe1515d812 */ /* 0x000fe200078ec0ff */
[----:B------:R-:W-:Y:S01]  /*b300*/  VIADD R20, R0, 0xd8 ;  /* 0x000000d800147836 */ /* 0x000fe20000000000 */
[----:B-----5:R-:W-:-:S02]  /*b310*/  @!P6 LOP3.LUT R17, R22, 0xfffffffe, RZ, 0xc0, !PT ;  /* 0xfffffffe1611e812 */ /* 0x020fc400078ec0ff */
[----:B------:R-:W-:Y:S01]  /*b320*/  ISETP.GE.AND P0, PT, R18, UR4, PT ;  /* 0x0000000412007c0c */ /* 0x000fe2000bf06270 */
[--C-:B0-----:R-:W-:Y:S01]  /*b330*/  @!P3 IMAD.WIDE R8, R19, 0x4, R2.reuse ;  /* 0x000000041308b825 */ /* 0x101fe200078e0202 */
[----:B------:R-:W-:Y:S02]  /*b340*/  IADD3 R19, R0, 0xd0, RZ ;  /* 0x000000d000137810 */ /* 0x000fe40007ffe0ff */
[----:B------:R-:W-:Y:S01]  /*b350*/  ISETP.GE.AND P2, PT, R20, UR4, PT ;  /* 0x0000000414007c0c */ /* 0x000fe2000bf46270 */
[--C-:B--2---:R-:W-:Y:S01]  /*b360*/  @!P4 IMAD.WIDE R10, R15, 0x4, R2.reuse ;  /* 0x000000040f0ac825 */ /* 0x104fe200078e0202 */
[----:B------:R0:W-:Y:S01]  /*b370*/  @!P3 ST.E.64 desc[UR36][R8.64], R108 ;  /* 0x0000006c0800b985 */ /* 0x0001e2000c101b24 */
[----:B------:R-:W-:Y:S02]  /*b380*/  ISETP.GE.AND P1, PT, R19, UR4, PT ;  /* 0x0000000413007c0c */ /* 0x000fe4000bf26270 */
[----:B------:R-:W-:Y:S01]  /*b390*/  @!P5 IMAD.WIDE R14, R21, 0x4, R2 ;  /* 0x00000004150ed825 */ /* 0x000fe200078e0202 */
[----:B------:R2:W-:Y:S01]  /*b3a0*/  @!P4 ST.E.64 desc[UR36][R10.64], R112 ;  /* 0x000000700a00c985 */ /* 0x0005e2000c101b24 */
[----:B---3--:R-:W-:-:S02]  /*b3b0*/  IADD3 R12, R0, 0xe8, RZ ;  /* 0x000000e8000c7810 */ /* 0x008fc40007ffe0ff */
[----:B------:R-:W-:Y:S01]  /*b3c0*/  @!P6 IMAD.WIDE R16, R17, 0x4, R2 ;  /* 0x000000041110e825 */ /* 0x000fe200078e0202 */
[----:B------:R3:W-:Y:S01]  /*b3d0*/  @!P5 ST.E.64 desc[UR36][R14.64], R116 ;  /* 0x000000740e00d985 */ /* 0x0007e2000c101b24 */
[----:B------:R-:W-:Y:S02]  /*b3e0*/  ISETP.GE.AND P4, PT, R12, UR4, PT ;  /* 0x000000040c007c0c */ /* 0x000fe4000bf86270 */
[C---:B------:R-:W-:Y:S01]  /*b3f0*/  VIADD R21, R0.reuse, 0xe0 ;  /* 0x000000e000157836 */ /* 0x040fe20000000000 */
[----:B------:R4:W-:Y:S01]  /*b400*/  @!P6 ST.E.64 desc[UR36][R16.64], R120 ;  /* 0x000000781000e985 */ /* 0x0009e2000c101b24 */
[----:B------:R-:W-:Y:S01]  /*b410*/  VIADD R13, R0, 0xf0 ;  /* 0x000000f0000d7836 */ /* 0x000fe20000000000 */
[----:B------:R-:W-:Y:S01]  /*b420*/  @!P0 LEA.HI R18, R18, R18, RZ, 0x1 ;  /* 0x0000001212128211 */ /* 0x000fe200078f08ff */
[----:B0-----:R-:W-:Y:S01]  /*b430*/  VIADD R9, R0, 0xf8 ;  /* 0x000000f800097836 */ /* 0x001fe20000000000 */
[----:B------:R-:W-:Y:S02]  /*b440*/  ISETP.GE.AND P3, PT, R21, UR4, PT ;  /* 0x0000000415007c0c */ /* 0x000fe4000bf66270 */
[----:B------:R-:W-:-:S02]  /*b450*/  ISETP.GE.AND P5, PT, R13, UR4, PT ;  /* 0x000000040d007c0c */ /* 0x000fc4000bfa6270 */
[----:B------:R-:W-:Y:S02]  /*b460*/  ISETP.GE.AND P6, PT, R9, UR4, PT ;  /* 0x0000000409007c0c */ /* 0x000fe4000bfc6270 */
[----:B------:R-:W-:Y:S02]  /*b470*/  @!P1 LEA.HI R19, R19, R19, RZ, 0x1 ;  /* 0x0000001313139211 */ /* 0x000fe400078f08ff */
[----:B------:R-:W-:Y:S02]  /*b480*/  @!P2 LEA.HI R20, R20, R20, RZ, 0x1 ;  /* 0x000000141414a211 */ /* 0x000fe400078f08ff */
[----:B------:R-:W-:Y:S02]  /*b490*/  @!P4 LEA.HI R12, R12, R12, RZ, 0x1 ;  /* 0x0000000c0c0cc211 */ /* 0x000fe400078f08ff */
[----:B--2---:R-:W-:Y:S02]  /*b4a0*/  @!P1 LOP3.LUT R11, R19, 0xfffffffe, RZ, 0xc0, !PT ;  /* 0xfffffffe130b9812 */ /* 0x004fe400078ec0ff */
[----:B------:R-:W-:-:S02]  /*b4b0*/  @!P3 LEA.HI R21, R21, R21, RZ, 0x1 ;  /* 0x000000151515b211 */ /* 0x000fc400078f08ff */
[----:B------:R-:W-:Y:S02]  /*b4c0*/  @!P5 LEA.HI R8, R13, R13, RZ, 0x1 ;  /* 0x0000000d0d08d211 */ /* 0x000fe400078f08ff */
[----:B------:R-:W-:Y:S02]  /*b4d0*/  @!P6 LEA.HI R10, R9, R9, RZ, 0x1 ;  /* 0x00000009090ae211 */ /* 0x000fe400078f08ff */
[----:B------:R-:W-:Y:S02]  /*b4e0*/  @!P0 LOP3.LUT R9, R18, 0xfffffffe, RZ, 0xc0, !PT ;  /* 0xfffffffe12098812 */ /* 0x000fe400078ec0ff */
[----:B------:R-:W-:Y:S02]  /*b4f0*/  @!P2 LOP3.LUT R13, R20, 0xfffffffe, RZ, 0xc0, !PT ;  /* 0xfffffffe140da812 */ /* 0x000fe400078ec0ff */
[----:B---3--:R-:W-:Y:S02]  /*b500*/  @!P3 LOP3.LUT R15, R21, 0xfffffffe, RZ, 0xc0, !PT ;  /* 0xfffffffe150fb812 */ /* 0x008fe400078ec0ff */
[----:B----4-:R-:W-:Y:S01]  /*b510*/  @!P4 LOP3.LUT R17, R12, 0xfffffffe, RZ, 0xc0, !PT ;  /* 0xfffffffe0c11c812 */ /* 0x010fe200078ec0ff */
        /* <DEDUP_REMOVED lines=16> */
.L_x_7309:
[----:B-1----:R-:W-:Y:S05]  /*b620*/  BSYNC B0 ;  /* 0x0000000000007941 */ /* 0x002fea0003800000 */
.L_x_7308:
[----:B------:R-:W-:Y:S01]  /*b630*/  IADD3 R7, R7, 0x8, RZ ;  /* 0x0000000807077810 */ /* 0x000fe20007ffe0ff */
[----:B---34-:R3:W4:Y:S03]  /*b640*/  SHFL.IDX PT, R3, R5, 0x1, 0x1c1f ;  /* 0x003c1f0005037f89 */ /* 0x01872600000e0000 */
[----:B------:R-:W-:Y:S01]  /*b650*/  ISETP.GE.AND P0, PT, R7, R6, PT ;  /* 0x000000060700720c */ /* 0x000fe20003f06270 */
[----:B--2---:R3:W2:-:S12]  /*b660*/  SHFL.IDX PT, R2, R4, 0x1, 0x1c1f ;  /* 0x003c1f0004027f89 */ /* 0x00469800000e0000 */
[----:B---3--:R-:W-:Y:S05]  /*b670*/  @P0 BRA `(.L_x_7255) ;  /* 0x0000004800100947 */ /* 0x008fea0003800000 */
[C---:B0-----:R-:W-:Y:S01]  /*b680*/  VIADD R5, R0.reuse, 0x8 ;  /* 0x0000000800057836 */ /* 0x041fe20000000000 */
        /* <DEDUP_REMOVED lines=15> */
[C---:B------:R-:W-:Y:S01]  /*b780*/  VIADD R20, R0.reuse, 0x80 ;  /* 0x0000008000147836 */ /* 0x040fe20000000000 */
[----:B------:R-:W-:-:S02]  /*b790*/  @!P0 LEA.HI R4, R0, R0, RZ, 0x1 ;  /* 0x0000000000048211 */ /* 0x000fc400078f08ff */
[----:B------:R-:W-:Y:S02]  /*b7a0*/  @!P1 LEA.HI R6, R5, R5, RZ, 0x1 ;  /* 0x0000000505069211 */ /* 0x000fe400078f08ff */
[----:B------:R-:W-:Y:S02]  /*b7b0*/  @!P2 LEA.HI R8, R7, R7, RZ, 0x1 ;  /* 0x000000070708a211 */ /* 0x000fe400078f08ff */
[----:B------:R-:W-:Y:S02]  /*b7c0*/  @!P0 LOP3.LUT R5, R4, 0xfffffffe, RZ, 0xc0, !PT ;  /* 0xfffffffe04058812 */ /* 0x000fe400078ec0ff */
[----:B------:R-:W-:Y:S02]  /*b7d0*/  @!P1 LOP3.LUT R7, R6, 0xfffffffe, RZ, 0xc0, !PT ;  /* 0xfffffffe06079812 */ /* 0x000fe400078ec0ff */
[----:B------:R-:W-:Y:S01]  /*b7e0*/  @!P2 LOP3.LUT R9, R8, 0xfffffffe, RZ, 0xc0, !PT ;  /* 0xfffffffe0809a812 */ /* 0x000fe200078ec0ff */
[----:B--2-4-:R-:W-:Y:S01]  /*b7f0*/  @!P0 IMAD.WIDE R4, R5, 0x4, R2 ;  /* 0x0000000405048825 */ /* 0x014fe200078e0202 */
[----:B------:R-:W-:-:S02]  /*b800*/  IADD3 R16, R0, 0x48, RZ ;  /* 0x0000004800107810 */ /* 0x000fc40007ffe0ff */
[----:B------:R-:W-:Y:S01]  /*b810*/  ISETP.GE.AND P3, PT, R15, UR4, PT ;  /* 0x000000040f007c0c */ /* 0x000fe2000bf66270 */
[--C-:B------:R-:W-:Y:S01]  /*b820*/  @!P1 IMAD.WIDE R6, R7, 0x4, R2.reuse ;  /* 0x0000000407069825 */ /* 0x100fe200078e0202 */
[----:B------:R0:W-:Y:S01]  /*b830*/  @!P0 ST.E.64 desc[UR36][R4.64], R26 ;  /* 0x0000001a04008985 */ /* 0x0001e2000c101b24 */
[----:B------:R-:W-:Y:S02]  /*b840*/  ISETP.GE.AND P0, PT, R12, UR4, PT ;  /* 0x000000040c007c0c */ /* 0x000fe4000bf06270 */
[----:B------:R-:W-:Y:S01]  /*b850*/  @!P2 IMAD.WIDE R8, R9, 0x4, R2 ;  /* 0x000000040908a825 */ /* 0x000fe200078e0202 */
[----:B------:R1:W-:Y:S01]  /*b860*/  @!P1 ST.E.64 desc[UR36][R6.64], R30 ;  /* 0x0000001e06009985 */ /* 0x0003e2000c101b24 */
[----:B------:R-:W-:Y:S02]  /*b870*/  ISETP.GE.AND P1, PT, R13, UR4, PT ;  /* 0x000000040d007c0c */ /* 0x000fe4000bf26270 */
[----:B------:R-:W-:Y:S01]  /*b880*/  ISETP.GE.AND P4, PT, R16, UR4, PT ;  /* 0x0000000410007c0c */ /* 0x000fe2000bf86270 */
        /* <DEDUP_REMOVED lines=17> */
[----:B------:R-:W-:-:S02]  /*b9a0*/  @!P2 LOP3.LUT R11, R14, 0xfffffffe, RZ, 0xc0, !PT ;  /* 0xfffffffe0e0ba812 */ /* 0x000fc400078ec0ff */
[----:B------:R-:W-:Y:S02]  /*b9b0*/  @!P3 LOP3.LUT R15, R15, 0xfffffffe, RZ, 0xc0, !PT ;  /* 0xfffffffe0f0fb812 */ /* 0x000fe400078ec0ff */
[----:B------:R-:W-:Y:S01]  /*b9c0*/  @!P4 LOP3.LUT R17, R16, 0xfffffffe, RZ, 0xc0, !PT ;  /* 0xfffffffe1011c812 */ /* 0x000fe200078ec0ff */
[----:B------:R-:W-:Y:S01]  /*b9d0*/  VIADD R16, R0, 0x70 ;  /* 0x0000007000107836 */ /* 0x000fe20000000000 */
        /* <DEDUP_REMOVED lines=14> */
[----:B------:R-:W-:-:S02]  /*bac0*/  IADD3 R17, R0, 0x78, RZ ;  /* 0x0000007800117810 */ /* 0x000fc40007ffe0ff */
[----:B------:R-:W-:Y:S01]  /*bad0*/  VIADD R15, R0, 0x68 ;  /* 0x00000068000f7836 */ /* 0x000fe20000000000 */
[----:B------:R4:W-:Y:S01]  /*bae0*/  @!P4 ST.E.64 desc[UR36][R12.64], R62 ;  /* 0x0000003e0c00c985 */ /* 0x0009e2000c101b24 */
[----:B------:R-:W-:Y:S02]  /*baf0*/  ISETP.GE.AND P4, PT, R14, UR4, PT ;  /* 0x000000040e007c0c */ /* 0x000fe4000bf86270 */
[----:B------:R-:W-:Y:S02]  /*bb00*/  ISETP.GE.AND P1, PT, R17, UR4, PT ;  /* 0x0000000411007c0c */ /* 0x000fe4000bf26270 */
[----:B------:R-:W-:Y:S02]  /*bb10*/  ISETP.GE.AND P3, PT, R15, UR4, PT ;  /* 0x000000040f007c0c */ /* 0x000fe4000bf66270 */
[----:B------:R-:W-:Y:S02]  /*bb20*/  @!P5 LEA.HI R18, R18, R18, RZ, 0x1 ;  /* 0x000000121212d211 */ /* 0x000fe400078f08ff */
[----:B------:R-:W-:-:S02]  /*bb30*/  @!P6 LEA.HI R19, R19, R19, RZ, 0x1 ;  /* 0x000000131313e211 */ /* 0x000fc400078f08ff */
        /* <DEDUP_REMOVED lines=38> */
[----:B------:R-:W-:Y:S02]  /*bda0*/  ISETP.GE.AND P0, PT, R14, UR4, PT ;  /* 0x000000040e007c0c */ /* 0x000fe4000bf06270 */
        /* <DEDUP_REMOVED lines=19> */
[C---:B------:R-:W-:Y:S01]  /*bee0*/  VIADD R16, R0.reuse, 0xe0 ;  /* 0x000000e000107836 */ /* 0x040fe20000000000 */
[----:B------:R-:W-:Y:S02]  /*bef0*/  @!P2 LOP3.LUT R17, R17, 0xfffffffe, RZ, 0xc0, !PT ;  /* 0xfffffffe1111a812 */ /* 0x000fe400078ec0ff */
[----:B------:R-:W-:Y:S02]  /*bf00*/  IADD3 R18, R0, 0xc0, RZ ;  /* 0x000000c000127810 */ /* 0x000fe40007ffe0ff */
[----:B----4-:R-:W-:Y:S01]  /*bf10*/  @!P1 LOP3.LUT R13, R20, 0xfffffffe, RZ, 0xc0, !PT ;  /* 0xfffffffe140d9812 */ /* 0x010fe200078ec0ff */
        /* <DEDUP_REMOVED lines=17> */
[----:B------:R-:W-:Y:S01]  /*c030*/  ISETP.GE.AND P1, PT, R15, UR4, PT ;  /* 0x000000040f007c0c */ /* 0x000fe2000bf26270 */
[----:B------:R-:W-:Y:S01]  /*c040*/  VIADD R0, R0, 0xf8 ;  /* 0x000000f800007836 */ /* 0x000fe20000000000 */
[----:B------:R-:W-:Y:S02]  /*c050*/  ISETP.GE.AND P4, PT, R20, UR4, PT ;  /* 0x0000000414007c0c */ /* 0x000fe4000bf86270 */
[----:B------:R-:W-:-:S02]  /*c060*/  ISETP.GE.AND P3, PT, R17, UR4, PT ;  /* 0x0000000411007c0c */ /* 0x000fc4000bf66270 */
[----:B------:R-:W-:Y:S02]  /*c070*/  @!P5 LEA.HI R18, R18, R18, RZ, 0x1 ;  /* 0x000000121212d211 */ /* 0x000fe400078f08ff */
        /* <DEDUP_REMOVED lines=30> */
[----:B---3--:R-:W-:-:S05]  /*c260*/  LOP3.LUT R5, R0, 0xfffffffe, RZ, 0xc0, !PT ;  /* 0xfffffffe00057812 */ /* 0x008fca00078ec0ff */
[----:B------:R-:W-:-:S05]  /*c270*/  IMAD.WIDE R2, R5, 0x4, R2 ;  /* 0x0000000405027825 */ /* 0x000fca00078e0202 */
[----:B------:R0:W-:Y:S01]  /*c280*/  ST.E.64 desc[UR36][R2.64], R150 ;  /* 0x0000009602007985 */ /* 0x0001e2000c101b24 */
[----:B------:R-:W-:Y:S05]  /*c290*/  BRA `(.L_x_7255) ;  /* 0x0000003c00087947 */ /* 0x000fea0003800000 */
.L_x_7306:
[----:B------:R-:W0:Y:S02]  /*c2a0*/  S2R R0, SR_TID.X ;  /* 0x0000000000007919 */ /* 0x000e240000002100 */
[----:B0-----:R-:W-:-:S05]  /*c2b0*/  VIADD R2, R0, 0xffffff80 ;  /* 0xffffff8000027836 */ /* 0x001fca0000000000 */
[----:B------:R-:W-:-:S13]  /*c2c0*/  ISETP.GT.AND P0, PT, R2, 0x3f, PT ;  /* 0x0000003f0200780c */ /* 0x000fda0003f04270 */
[----:B------:R-:W-:Y:S05]  /*c2d0*/  @P0 BRA `(.L_x_7255) ;  /* 0x0000003800f80947 */ /* 0x000fea0003800000 */
[----:B------:R-:W0:Y:S01]  /*c2e0*/  S2R R3, SR_CTAID.X ;  /* 0x0000000000037919 */ /* 0x000e220000002500 */
[----:B------:R-:W2:Y:S01]  /*c2f0*/  LDC R6, c[0x0][0xbe8] ;  /* 0x0002fa00ff067b82 */ /* 0x000ea20000000800 */
[----:B------:R-:W-:Y:S01]  /*c300*/  ULDC UR4, c[0x0][0xa88] ;  /* 0x0002a20000047ab9 */ /* 0x000fe20000000800 */
[----:B0-----:R-:W-:Y:S01]  /*c310*/  LEA R0, R3, R0, 0x6 ;  /* 0x0000000003007211 */ /* 0x001fe200078e30ff */
[----:B--2---:R-:W-:-:S04]  /*c320*/  IMAD R3, R6, UR4, RZ ;  /* 0x0000000406037c24 */ /* 0x004fc8000f8e02ff */
        /* <DEDUP_REMOVED lines=10> */
[----:B------:R-:W2:Y:S01]  /*c3d0*/  LDC.64 R10, c[0x0][0xbd8] ;  /* 0x0002f600ff0a7b82 */ /* 0x000ea20000000a00 */
[----:B------:R-:W-:-:S04]  /*c3e0*/  UIMAD UR6, UR42, UR9, UR6 ;  /* 0x000000092a0672a4 */ /* 0x000fc8000f8e0206 */
[----:B------:R-:W-:Y:S01]  /*c3f0*/  UIADD3 UR6, UR5, UR6, URZ ;  /* 0x0000000605067290 */ /* 0x000fe2000fffe03f */
[----:B------:R-:W-:Y:S01]  /*c400*/  MOV R2, UR4 ;  /* 0x0000000400027c02 */ /* 0x000fe20008000f00 */
[----:B------:R-:W-:Y:S01]  /*c410*/  IMAD.U32 R3, RZ, RZ, UR5 ;  /* 0x00000005ff037e24 */ /* 0x000fe2000f8e00ff */
[----:B------:R-:W3:Y:S01]  /*c420*/  @P0 LDC R7, c[0x0][0xbec] ;  /* 0x0002fb00ff070b82 */ /* 0x000ee20000000800 */
[----:B------:R-:W-:Y:S02]  /*c430*/  ULDC.64 UR4, c[0x0][0xbe0] ;  /* 0x0002f80000047ab9 */ /* 0x000fe40000000a00 */
[----:B------:R-:W-:-:S05]  /*c440*/  IMAD.U32 R3, RZ, RZ, UR6 ;  /* 0x00000006ff037e24 */ /* 0x000fca000f8e00ff */
[----:B------:R-:W4:Y:S01]  /*c450*/  @P0 LDC R9, c[0x0][0xbf0] ;  /* 0x0002fc00ff090b82 */ /* 0x000f220000000800 */
[----:B0-----:R-:W-:-:S07]  /*c460*/  USHF.R.S32.HI UR8, URZ, 0x1f, UR7 ;  /* 0x0000001f3f087899 */ /* 0x001fce0008011407 */
[----:B------:R-:W0:Y:S01]  /*c470*/  S2UR UR10, SR_CTAID.Y ;  /* 0x00000000000a79c3 */ /* 0x000e220000002600 */
[C---:B--2---:R-:W-:Y:S02]  /*c480*/  IMAD R12, R10.reuse, UR8, RZ ;  /* 0x000000080a0c7c24 */ /* 0x044fe4000f8e02ff */
[----:B------:R-:W-:-:S04]  /*c490*/  IMAD.WIDE.U32 R2, R10, UR7, R2 ;  /* 0x000000070a027c25 */ /* 0x000fc8000f8e0002 */
[----:B------:R-:W-:Y:S01]  /*c4a0*/  IMAD R11, R11, UR7, R12 ;  /* 0x000000070b0b7c24 */ /* 0x000fe2000f8e020c */
[----:B------:R-:W0:Y:S01]  /*c4b0*/  LDC R8, c[0x0][0xc50] ;  /* 0x00031400ff087b82 */ /* 0x000e220000000800 */
[----:B---3--:R-:W-:Y:S01]  /*c4c0*/  @P0 IMAD.HI.U32 R4, R0, R7, RZ ;  /* 0x0000000700040227 */ /* 0x008fe200078e00ff */
[----:B------:R-:W-:-:S03]  /*c4d0*/  IADD3 R7, RZ, -UR42, RZ ;  /* 0x8000002aff077c10 */ /* 0x000fc6000fffe0ff */
[----:B------:R-:W-:Y:S01]  /*c4e0*/  IMAD.IADD R3, R11, 0x1, R3 ;  /* 0x000000010b037824 */ /* 0x000fe200078e0203 */
[----:B----4-:R-:W-:Y:S01]  /*c4f0*/  @P0 SHF.R.U32.HI R5, RZ, R9, R4 ;  /* 0x00000009ff050219 */ /* 0x010fe20000011604 */
[----:B0-----:R-:W-:-:S04]  /*c500*/  IMAD R9, R8, R7, UR10 ;  /* 0x0000000a08097e24 */ /* 0x001fc8000f8e0207 */
        /* <DEDUP_REMOVED lines=14> */
[----:B------:R-:W-:-:S04]  /*c5f0*/  ULDC.64 UR4, c[0x0][0xba8] ;  /* 0x0002ea0000047ab9 */ /* 0x000fc80000000a00 */
[----:B------:R-:W-:Y:S02]  /*c600*/  IADD3 R3, R3, R5, RZ ;  /* 0x0000000503037210 */ /* 0x000fe40007ffe0ff */
[----:B------:R-:W-:-:S04]  /*c610*/  LEA R4, P0, R2, UR4, 0x2 ;  /* 0x0000000402047c11 */ /* 0x000fc8000f8010ff */
[----:B------:R-:W-:Y:S01]  /*c620*/  LEA.HI.X R5, R2, UR5, R3, 0x2, P0 ;  /* 0x0000000502057c11 */ /* 0x000fe200080f1403 */
[----:B------:R-:W-:-:S05]  /*c630*/  IMAD.MOV.U32 R3, RZ, RZ, -0x800000 ;  /* 0xff800000ff037424 */ /* 0x000fca00078e00ff */
[----:B------:R0:W-:Y:S01]  /*c640*/  STG.E desc[UR36][R4.64], R3 ;  /* 0x0000000304007986 */ /* 0x0001e2000c101924 */
[----:B------:R-:W-:Y:S05]  /*c650*/  BRA `(.L_x_7255) ;  /* 0x0000003800187947 */ /* 0x000fea0003800000 */
.L_x_7253:
        /* <DEDUP_REMOVED lines=18> */
.L_x_7310:
[----:B------:R-:W-:Y:S01]  /*c780*/  ULDC UR44, c[0x0][0xc50] ;  /* 0x00031400002c7ab9 */ /* 0x000fe20000000800 */
[----:B------:R-:W-:Y:S01]  /*c790*/  UMOV UR39, UR6 ;  /* 0x0000000600277c82 */ /* 0x000fe20008000000 */
[----:B------:R-:W-:-:S11]  /*c7a0*/  UISETP.NE.AND UP0, UPT, UR44, 0x1, UPT ;  /* 0x000000012c00788c */ /* 0x000fd6000bf05270 */
[----:B------:R-:W-:Y:S01]  /*c7b0*/  @UP0 ULDC UR4, c[0x0][0xc54] ;  /* 0x0003150000040ab9 */ /* 0x000fe20000000800 */
[----:B------:R-:W-:Y:S01]  /*c7c0*/  @UP0 ULDC UR7, c[0x0][0xc58] ;  /* 0x0003160000070ab9 */ /* 0x000fe20000000800 */
[----:B------:R-:W-:-:S04]  /*c7d0*/  UIMAD.WIDE.U32 UR4, UR6, UR4, URZ ;  /* 0x00000004060472a5 */ /* 0x000fc8000f8e003f */
[----:B------:R-:W-:-:S12]  /*c7e0*/  @UP0 USHF.R.U32.HI UR39, URZ, UR7, UR5 ;  /* 0x000000073f270299 */ /* 0x000fd80008011605 */
.L_x_7311:
        /* <DEDUP_REMOVED lines=8> */
[----:B------:R-:W-:Y:S01]  /*c870*/  ULDC UR4, c[0x0][0x448] ;  /* 0x0001120000047ab9 */ /* 0x000fe20000000800 */
[----:B------:R-:W-:Y:S01]  /*c880*/  ULDC UR7, c[0x0][0x2f0] ;  /* 0x0000bc0000077ab9 */ /* 0x000fe20000000800 */
[----:B------:R-:W-:-:S05]  /*c890*/  IMAD.MOV.U32 R28, RZ, RZ, RZ ;  /* 0x000000ffff1c7224 */ /* 0x000fca00078e00ff */
        /* <DEDUP_REMOVED lines=20> */
[----:B------:R-:W-:Y:S02]  /*c9e0*/  USHF.R.S32.HI UR5, URZ, 0x1f, UR4 ;  /* 0x0000001f3f057899 */ /* 0x000fe40008011404 */
[----:B------:R-:W-:Y:S02]  /*c9f0*/  USHF.R.S32.HI UR7, URZ, 0x1f, UR6 ;  /* 0x0000001f3f077899 */ /* 0x000fe40008011406 */
[----:B------:R-:W-:-:S02]  /*ca00*/  ULEA.HI UR5, UR5, UR4, URZ, 0x6 ;  /* 0x0000000405057291 */ /* 0x000fc4000f8f303f */
[----:B------:R-:W-:Y:S02]  /*ca10*/  ULEA.HI UR7, UR7, UR6, URZ, 0x6 ;  /* 0x0000000607077291 */ /* 0x000fe4000f8f303f */
[----:B------:R-:W-:Y:S02]  /*ca20*/  USHF.R.S32.HI UR41, URZ, 0x6, UR5 ;  /* 0x000000063f297899 */ /* 0x000fe40008011405 */
[----:B------:R-:W-:-:S04]  /*ca30*/  USHF.R.S32.HI UR42, URZ, 0x6, UR7 ;  /* 0x000000063f2a7899 */ /* 0x000fc80008011407 */
        /* <DEDUP_REMOVED lines=43> */
.L_x_7313:
[----:B------:R-:W-:Y:S02]  /*ccf0*/  UIMAD UR48, UR44, UR38, URZ ;  /* 0x000000262c3072a4 */ /* 0x000fe4000f8e023f */
[----:B------:R-:W-:Y:S01]  /*cd00*/  MOV R0, UR38 ;  /* 0x0000002600007c02 */ /* 0x000fe20008000f00 */
[----:B------:R-:W-:-:S03]  /*cd10*/  IMAD.MOV.U32 R4, RZ, RZ, 0x1 ;  /* 0x00000001ff047424 */ /* 0x000fc600078e00ff */
[----:B------:R-:W-:-:S05]  /*cd20*/  IMAD.U32 R25, RZ, RZ, UR48 ;  /* 0x00000030ff197e24 */ /* 0x000fca000f8e00ff */
[----:B------:R-:W-:Y:S02]  /*cd30*/  VIADDMNMX R25, R25, R0, UR11, PT ;  /* 0x0000000b19197e46 */ /* 0x000fe4000b800100 */
[----:B------:R-:W-:Y:S02]  /*cd40*/  MOV R0, RZ ;  /* 0x000000ff00007202 */ /* 0x000fe40000000f00 */
        /* <DEDUP_REMOVED lines=16> */
[----:B------:R-:W-:Y:S01]  /*ce50*/  MOV R6, UR6 ;  /* 0x0000000600067c02 */ /* 0x000fe20008000f00 */
[----:B------:R-:W-:Y:S01]  /*ce60*/  IMAD.U32 R7, RZ, RZ, UR7 ;  /* 0x00000007ff077e24 */ /* 0x000fe2000f8e00ff */
[----:B------:R-:W-:Y:S01]  /*ce70*/  MOV R10, UR4 ;  /* 0x00000004000a7c02 */ /* 0x000fe20008000f00 */
[----:B------:R-:W-:Y:S01]  /*ce80*/  IMAD.U32 R11, RZ, RZ, UR5 ;  /* 0x00000005ff0b7e24 */ /* 0x000fe2000f8e00ff */
[----:B------:R-:W-:Y:S01]  /*ce90*/  MOV R8, 0x70 ;  /* 0x0000007000087802 */ /* 0x000fe20000000f00 */
[----:B------:R-:W-:Y:S01]  /*cea0*/  IMAD.MOV.U32 R12, RZ, RZ, 0x1 ;  /* 0x00000001ff0c7424 */ /* 0x000fe200078e00ff */
[----:B------:R-:W-:-:S07]  /*ceb0*/  MOV R13, RZ ;  /* 0x000000ff000d7202 */ /* 0x000fce0000000f00 */
[----:B------:R-:W-:-:S07]  /*cec0*/  LEPC R20, `(.L_x_7314) ;  /* 0x000000001014794e */ /* 0x000fce0000000000 */
[----:B0----5:R-:W-:Y:S05]  /*ced0*/  CALL.ABS.NOINC R2 ;  /* 0x0000000002007343 */ /* 0x021fea0003c00000 */
.L_x_7314:
        /* <DEDUP_REMOVED lines=11> */
[----:B------:R-:W-:Y:S01]  /*cf90*/  IMAD.U32 R6, RZ, RZ, UR6 ;  /* 0x00000006ff067e24 */ /* 0x000fe2000f8e00ff */
[----:B------:R-:W-:Y:S01]  /*cfa0*/  MOV R7, UR7 ;  /* 0x0000000700077c02 */ /* 0x000fe20008000f00 */
[----:B------:R-:W-:Y:S01]  /*cfb0*/  IMAD.U32 R10, RZ, RZ, UR4 ;  /* 0x00000004ff0a7e24 */ /* 0x000fe2000f8e00ff */
[----:B------:R-:W-:Y:S01]  /*cfc0*/  MOV R11, UR5 ;  /* 0x00000005000b7c02 */ /* 0x000fe20008000f00 */
[----:B------:R-:W-:Y:S01]  /*cfd0*/  IMAD.MOV.U32 R8, RZ, RZ, 0x70 ;  /* 0x00000070ff087424 */ /* 0x000fe200078e00ff */
[----:B------:R-:W-:Y:S01]  /*cfe0*/  MOV R12, 0x1 ;  /* 0x00000001000c7802 */ /* 0x000fe20000000f00 */
[----:B0-----:R-:W-:-:S07]  /*cff0*/  IMAD.MOV.U32 R13, RZ, RZ, RZ ;  /* 0x000000ffff0d7224 */ /* 0x001fce00078e00ff */
[----:B------:R-:W-:-:S07]  /*d000*/  LEPC R20, `(.L_x_7316) ;  /* 0x000000001014794e */ /* 0x000fce0000000000 */
[----:B-1---5:R-:W-:Y:S05]  /*d010*/  CALL.ABS.NOINC R2 ;  /* 0x0000000002007343 */ /* 0x022fea0003c00000 */
.L_x_7316:
[----:B------:R0:W1:Y:S01]  /*d020*/  LDC.64 R2, c[0x4][R16] ;  /* 0x0100000010027b82 */ /* 0x0000620000000a00 */
[----:B------:R-:W-:Y:S01]  /*d030*/  ULDC.64 UR4, c[0x4][0xf0] ;  /* 0x01003c0000047ab9 */ /* 0x000fe20000000a00 */
[----:B------:R-:W-:Y:S01]  /*d040*/  ULDC.64 UR6, c[0x4][0xf8] ;  /* 0x01003e0000067ab9 */ /* 0x000fe20000000a00 */
[----:B------:R-:W-:Y:S01]  /*d050*/  MOV R4, UR4 ;  /* 0x0000000400047c02 */ /* 0x000fe20008000f00 */
[----:B------:R-:W-:Y:S01]  /*d060*/  IMAD.U32 R5, RZ, RZ, UR5 ;  /* 0x00000005ff057e24 */ /* 0x000fe2000f8e00ff */
[----:B------:R-:W-:Y:S01]  /*d070*/  ULDC.64 UR4, c[0x4][0x50] ;  /* 0x0100140000047ab9 */ /* 0x000fe20000000a00 */
[----:B------:R-:W-:Y:S01]  /*d080*/  MOV R6, UR6 ;  /* 0x0000000600067c02 */ /* 0x000fe20008000f00 */
[----:B------:R-:W-:Y:S01]  /*d090*/  IMAD.U32 R7, RZ, RZ, UR7 ;  /* 0x00000007ff077e24 */ /* 0x000fe2000f8e00ff */
[----:B------:R-:W-:Y:S01]  /*d0a0*/  MOV R10, UR4 ;  /* 0x00000004000a7c02 */ /* 0x000fe20008000f00 */
[----:B------:R-:W-:Y:S01]  /*d0b0*/  IMAD.U32 R11, RZ, RZ, UR5 ;  /* 0x00000005ff0b7e24 */ /* 0x000fe2000f8e00ff */
[----:B------:R-:W-:Y:S01]  /*d0c0*/  MOV R8, 0x70 ;  /* 0x0000007000087802 */ /* 0x000fe20000000f00 */
[----:B------:R-:W-:Y:S01]  /*d0d0*/  IMAD.MOV.U32 R12, RZ, RZ, 0x1 ;  /* 0x00000001ff0c7424 */ /* 0x000fe200078e00ff */
[----:B0-----:R-:W-:-:S07]  /*d0e0*/  MOV R13, RZ ;  /* 0x000000ff000d7202 */ /* 0x001fce0000000f00 */
[----:B------:R-:W-:-:S07]  /*d0f0*/  LEPC R20, `(.L_x_7315) ;  /* 0x000000001014794e */ /* 0x000fce0000000000 */
[----:B-1----:R-:W-:Y:S05]  /*d100*/  CALL.ABS.NOINC R2 ;  /* 0x0000000002007343 */ /* 0x002fea0003c00000 */
.L_x_7315:
[----:B------:R-:W0:Y:S01]  /*d110*/  LDC.64 R2, c[0x0][0x9f8] ;  /* 0x00027e00ff027b82 */ /* 0x000e220000000a00 */
[----:B------:R-:W-:-:S07]  /*d120*/  IMAD.MOV.U32 R24, RZ, RZ, R17 ;  /* 0x000000ffff187224 */ /* 0x000fce00078e0011 */
[----:B------:R-:W1:Y:S01]  /*d130*/  LDC R37, c[0x0][0x430] ;  /* 0x00010c00ff257b82 */ /* 0x000e620000000800 */
[----:B------:R-:W-:Y:S01]  /*d140*/  SHF.L.U32 R36, R30, 0x4, RZ ;  /* 0x000000041e247819 */ /* 0x000fe200000006ff */
[----:B------:R-:W-:Y:S01]  /*d150*/  ULDC UR4, c[0x0][0x320] ;  /* 0x0000c80000047ab9 */ /* 0x000fe20000000800 */
[----:B0-----:R-:W-:-:S04]  /*d160*/  ISETP.NE.U32.AND P0, PT, R2, RZ, PT ;  /* 0x000000ff0200720c */ /* 0x001fc80003f05070 */
[----:B------:R-:W-:-:S13]  /*d170*/  ISETP.NE.AND.EX P0, PT, R3, RZ, PT, P0 ;  /* 0x000000ff0300720c */ /* 0x000fda0003f05300 */
[----:B------:R-:W0:Y:S02]  /*d180*/  @P0 LDC.64 R2, c[0x0][0x9f8] ;  /* 0x00027e00ff020b82 */ /* 0x000e240000000a00 */
[----:B0-----:R-:W-:-:S05]  /*d190*/  @P0 IMAD.WIDE R2, R17, 0x4, R2 ;  /* 0x0000000411020825 */ /* 0x001fca00078e0202 */
[----:B------:R0:W2:Y:S01]  /*d1a0*/  @P0 LDG.E R24, desc[UR36][R2.64] ;  /* 0x0000002402180981 */ /* 0x0000a2000c1e1900 */
[----:B------:R-:W-:Y:S02]  /*d1b0*/  LOP3.LUT R6, R30, 0x7f, RZ, 0xc0, !PT ;  /* 0x0000007f1e067812 */ /* 0x000fe400078ec0ff */
[----:B------:R-:W-:Y:S02]  /*d1c0*/  LOP3.LUT R36, R36, 0x70, RZ, 0xc0, !PT ;  /* 0x0000007024247812 */ /* 0x000fe400078ec0ff */
[----:B------:R-:W-:Y:S02]  /*d1d0*/  SHF.R.U32.HI R35, RZ, 0x3, R6 ;  /* 0x00000003ff237819 */ /* 0x000fe40000011606 */
[----:B------:R-:W-:Y:S02]  /*d1e0*/  LEA R18, R25, 0xffffffc0, 0x6 ;  /* 0xffffffc019127811 */ /* 0x000fe400078e30ff */
[----:B------:R-:W-:Y:S02]  /*d1f0*/  LOP3.LUT R31, R36, R35, RZ, 0xfc, !PT ;  /* 0x00000023241f7212 */ /* 0x000fe400078efcff */
[----:B-1----:R-:W-:-:S02]  /*d200*/  ISETP.NE.AND P1, PT, R37, 0x1, PT ;  /* 0x000000012500780c */ /* 0x002fc40003f25270 */
[----:B------:R-:W-:Y:S01]  /*d210*/  LOP3.LUT R16, R16, 0xfffffbff, RZ, 0xc0, !PT ;  /* 0xfffffbff10107812 */ /* 0x000fe200078ec0ff */
[----:B------:R-:W-:-:S05]  /*d220*/  IMAD.IADD R5, R31, 0x1, R18 ;  /* 0x000000011f057824 */ /* 0x000fca00078e0212 */
[C---:B------:R-:W-:Y:S02]  /*d230*/  ISETP.GE.AND P0, PT, R5.reuse, UR40, PT ;  /* 0x0000002805007c0c */ /* 0x040fe4000bf06270 */
[----:B-----5:R-:W-:Y:S02]  /*d240*/  IADD3 R19, R5, R28, RZ ;  /* 0x0000001c05137210 */ /* 0x020fe40007ffe0ff */
[----:B------:R-:W-:Y:S01]  /*d250*/  ISETP.GT.U32.OR P0, PT, R31, 0x3f, P0 ;  /* 0x0000003f1f00780c */ /* 0x000fe20000704470 */
[----:B------:R-:W1:Y:S01]  /*d260*/  @P1 LDC R0, c[0x0][0x434] ;  /* 0x00010d00ff001b82 */ /* 0x000e620000000800 */
[----:B------:R-:W-:Y:S01]  /*d270*/  @P1 LOP3.LUT R16, R16, 0x400, RZ, 0xfc, !PT ;  /* 0x0000040010101812 */ /* 0x000fe200078efcff */
[----:B------:R-:W-:-:S06]  /*d280*/  IMAD.MOV.U32 R7, RZ, RZ, R19 ;  /* 0x000000ffff077224 */ /* 0x000fcc00078e0013 */
        /* <DEDUP_REMOVED lines=15> */
[----:B------:R-:W-:Y:S02]  /*d380*/  IADD3 R0, -R7, RZ, RZ ;  /* 0x000000ff07007210 */ /* 0x000fe40007ffe1ff */
[----:B------:R-:W-:Y:S02]  /*d390*/  CS2R R26, SRZ ;  /* 0x00000000001a7805 */ /* 0x000fe4000001ff00 */
[----:B------:R-:W-:Y:S01]  /*d3a0*/  LOP3.LUT R16, R16, 0xffffffdf, RZ, 0xc0, !PT ;  /* 0xffffffdf10107812 */ /* 0x000fe200078ec0ff */
[----:B------:R-:W-:Y:S02]  /*d3b0*/  IMAD R19, R37, R0, R19 ;  /* 0x0000000025137224 */ /* 0x000fe400078e0213 */
[----:B0-----:R-:W-:-:S05]  /*d3c0*/  IMAD.SHL.U32 R4, R30, 0x8, RZ ;  /* 0x000000081e047824 */ /* 0x001fca00078e00ff */
        /* <DEDUP_REMOVED lines=23> */
[----:B--2---:R-:W-:Y:S02]  /*d540*/  @!P0 SHF.R.S32.HI R27, RZ, 0x1f, R5 ;  /* 0x0000001fff1b8819 */ /* 0x004fe40000011405 */
[----:B------:R-:W-:Y:S02]  /*d550*/  @!P0 MOV R26, R5 ;  /* 0x00000005001a8202 */ /* 0x000fe40000000f00 */
[----:B------:R-:W-:Y:S01]  /*d560*/  ISETP.GE.AND P0, PT, R3, UR4, PT ;  /* 0x0000000403007c0c */ /* 0x000fe2000bf06270 */
[----:B------:R-:W-:Y:S01]  /*d570*/  IMAD.SHL.U32 R3, R0, 0x2, RZ ;  /* 0x0000000200037824 */ /* 0x000fe200078e00ff */
[----:B------:R-:W-:Y:S02]  /*d580*/  SEL R0, RZ, 0x1, P5 ;  /* 0x00000001ff007807 */ /* 0x000fe40002800000 */
[----:B------:R-:W-:-:S02]  /*d590*/  SEL R34, RZ, 0x40, P0 ;  /* 0x00000040ff227807 */ /* 0x000fc40000000000 */
[----:B------:R-:W-:Y:S02]  /*d5a0*/  ISETP.GE.AND P0, PT, R2, UR4, PT ;  /* 0x0000000402007c0c */ /* 0x000fe4000bf06270 */
        /* <DEDUP_REMOVED lines=13> */
.L_x_7359:
        /* <DEDUP_REMOVED lines=14> */
.L_x_7318:
[----:B------:R-:W-:-:S04]  /*d760*/  MOV R0, 0x1 ;  /* 0x0000000100007802 */ /* 0x000fc80000000f00 */
[----:B------:R-:W-:-:S04]  /*d770*/  SHF.L.U32 R0, R0, 0x1f, RZ ;  /* 0x0000001f00007819 */ /* 0x000fc800000006ff */
[----:B------:R-:W0:Y:S02]  /*d780*/  SYNCS.PHASECHK.TRANS64.TRYWAIT P0, [UR45+0x28c40], R0 ;  /* 0x028c4000ff0075a7 */ /* 0x000e24000800016d */
[----:B0-----:R-:W-:Y:S05]  /*d790*/  @!P0 BRA `(.L_x_7319) ;  /* 0x0000002800c88947 */ /* 0x001fea0003800000 */
.L_x_7360:
        /* <DEDUP_REMOVED lines=38> */
[----:B0-----:R-:W-:-:S04]  /*da00*/  @P0 LEA R14, P1, R22, R14, 0x1 ;  /* 0x0000000e160e0211 */ /* 0x001fc800078208ff */
[----:B-1----:R-:W-:Y:S01]  /*da10*/  @P0 IADD3.X R3, RZ, R2, RZ, P1, !PT ;  /* 0x00000002ff030210 */ /* 0x002fe20000ffe4ff */
[----:B------:R-:W-:Y:S02]  /*da20*/  @P0 IMAD.MOV.U32 R2, RZ, RZ, R14 ;  /* 0x000000ffff020224 */ /* 0x000fe400078e000e */
[----:B------:R-:W0:Y:S04]  /*da30*/  SHFL.IDX PT, R14, R0, 0x1, 0x181f ;  /* 0x00381f00000e7f89 */ /* 0x000e2800000e0000 */
[----:B------:R0:W-:Y:S01]  /*da40*/  @P0 LDGSTS.E.BYPASS.LTC128B.128 [R7+0x22400], desc[UR36][R2.64], !P2 ;  /* 0x2240000002070fae */ /* 0x0001e2000d101d64 */
[----:B------:R-:W-:-:S13]  /*da50*/  ISETP.GE.AND P0, PT, R18, 0x11, PT ;  /* 0x000000111200780c */ /* 0x000fda0003f06270 */
[----:B------:R-:W-:Y:S02]  /*da60*/  @P0 LEA R9, R30, UR45, 0x1 ;  /* 0x0000002d1e090c11 */ /* 0x000fe4000f8e08ff */
[----:B0-----:R-:W-:Y:S02]  /*da70*/  @P0 LEA R2, P1, R22, R14, 0x1 ;  /* 0x0000000e16020211 */ /* 0x001fe400078208ff */
[----:B------:R-:W0:Y:S02]  /*da80*/  SHFL.IDX PT, R14, R0, 0x2, 0x181f ;  /* 0x00581f00000e7f89 */ /* 0x000e2400000e0000 */
[----:B------:R-:W-:Y:S02]  /*da90*/  @P0 IADD3.X R3, RZ, R4, RZ, P1, !PT ;  /* 0x00000004ff030210 */ /* 0x000fe40000ffe4ff */
        /* <DEDUP_REMOVED lines=9> */
.L_x_7370:
        /* <DEDUP_REMOVED lines=15> */
.L_x_7321:
        /* <DEDUP_REMOVED lines=17> */
[----:B------:R-:W-:Y:S01]  /*dd30*/  MOV R11, UR9 ;  /* 0x00000009000b7c02 */ /* 0x000fe20008000f00 */
[----:B------:R-:W-:Y:S01]  /*dd40*/  IMAD.MOV.U32 R8, RZ, RZ, 0x70 ;  /* 0x00000070ff087424 */ /* 0x000fe200078e00ff */
[----:B------:R-:W-:Y:S01]  /*dd50*/  MOV R12, 0x1 ;  /* 0x00000001000c7802 */ /* 0x000fe20000000f00 */
[----:B------:R-:W-:-:S07]  /*dd60*/  IMAD.MOV.U32 R13, RZ, RZ, RZ ;  /* 0x000000ffff0d7224 */ /* 0x000fce00078e00ff */
[----:B------:R-:W-:-:S07]  /*dd70*/  LEPC R20, `(.L_x_7322) ;  /* 0x000000001014794e */ /* 0x000fce0000000000 */
[----:B0-----:R-:W-:Y:S05]  /*dd80*/  CALL.ABS.NOINC R2 ;  /* 0x0000000002007343 */ /* 0x001fea0003c00000 */
.L_x_7322:
[----:B------:R-:W-:Y:S01]  /*dd90*/  UISETP.NE.AND UP0, UPT, UR47, URZ, UPT ;  /* 0x0000003f2f00728c */ /* 0x000fe2000bf05270 */
[----:B------:R-:W0:Y:S01]  /*dda0*/  S2R R20, SR_CTAID.Z ;  /* 0x0000000000147919 */ /* 0x000e220000002700 */
[----:B------:R-:W-:Y:S01]  /*ddb0*/  MOV R0, UR46 ;  /* 0x0000002e00007c02 */ /* 0x000fe20008000f00 */
[----:B------:R-:W-:Y:S01]  /*ddc0*/  ULDC.64 UR8, c[0x0][0x2d8] ;  /* 0x0000b60000087ab9 */ /* 0x000fe20000000a00 */
[----:B------:R-:W-:Y:S02]  /*ddd0*/  R2UR UR6, R23 ;  /* 0x00000000170672ca */ /* 0x000fe400000e0000 */
[----:B------:R-:W-:Y:S01]  /*dde0*/  PLOP3.LUT P0, PT, PT, PT, UP0, 0x80, 0x0 ;  /* 0x000000000000781c */ /* 0x000fe20003f0f008 */
[----:B------:R-:W-:-:S04]  /*ddf0*/  IMAD R9, R0, 0x40, R31 ;  /* 0x0000004000097824 */ /* 0x000fc800078e021f */
[----:B------:R-:W-:Y:S01]  /*de00*/  @UP0 ULDC UR4, c[0x0][0x44c] ;  /* 0x0001130000040ab9 */ /* 0x000fe20000000800 */
[----:B------:R-:W-:-:S05]  /*de10*/  MOV R7, R9 ;  /* 0x0000000900077202 */ /* 0x000fca0000000f00 */
[----:B------:R-:W-:Y:S02]  /*de20*/  UIMAD UR6, UR6, UR8, URZ ;  /* 0x00000008060672a4 */ /* 0x000fe4000f8e023f */
        /* <DEDUP_REMOVED lines=10> */
[----:B------:R-:W-:Y:S01]  /*ded0*/  MOV R4, UR4 ;  /* 0x0000000400047c02 */ /* 0x000fe20008000f00 */
[----:B------:R-:W-:Y:S02]  /*dee0*/  IMAD R6, R6, UR8, RZ ;  /* 0x0000000806067c24 */ /* 0x000fe4000f8e02ff */
[----:B------:R-:W-:Y:S01]  /*def0*/  IMAD.U32 R5, RZ, RZ, UR5 ;  /* 0x00000005ff057e24 */ /* 0x000fe2000f8e00ff */
[----:B------:R-:W-:Y:S01]  /*df00*/  MOV R2, R4 ;  /* 0x0000000400027202 */ /* 0x000fe20000000f00 */
[----:B------:R-:W-:Y:S01]  /*df10*/  IMAD.U32 R3, RZ, RZ, UR6 ;  /* 0x00000006ff037e24 */ /* 0x000fe2000f8e00ff */
[----:B------:R-:W-:Y:S01]  /*df20*/  SHF.R.S32.HI R4, RZ, 0x1f, R7 ;  /* 0x0000001fff047819 */ /* 0x000fe20000011407 */
[C---:B------:R-:W-:Y:S01]  /*df30*/  IMAD R5, R20.reuse, UR9, R6 ;  /* 0x0000000914057c24 */ /* 0x040fe2000f8e0206 */
[----:B------:R-:W-:Y:S01]  /*df40*/  ULDC.64 UR4, c[0x0][0x2d0] ;  /* 0x0000b40000047ab9 */ /* 0x000fe20000000a00 */
[----:B------:R-:W-:-:S04]  /*df50*/  IMAD.WIDE.U32 R2, R20, UR8, R2 ;  /* 0x0000000814027c25 */ /* 0x000fc8000f8e0002 */
[----:B------:R-:W-:Y:S01]  /*df60*/  IMAD.IADD R3, R3, 0x1, R5 ;  /* 0x0000000103037824 */ /* 0x000fe200078e0205 */
[C---:B------:R-:W-:Y:S01]  /*df70*/  IADD3 R5, -R7.reuse, RZ, RZ ;  /* 0x000000ff07057210 */ /* 0x040fe20007ffe1ff */
[----:B------:R-:W-:Y:S02]  /*df80*/  IMAD R4, R4, UR4, RZ ;  /* 0x0000000404047c24 */ /* 0x000fe4000f8e02ff */
[----:B------:R-:W-:-:S04]  /*df90*/  IMAD.WIDE.U32 R2, R7, UR4, R2 ;  /* 0x0000000407027c25 */ /* 0x000fc8000f8e0002 */
[----:B-1----:R-:W-:Y:S02]  /*dfa0*/  IMAD R5, R0, R5, R9 ;  /* 0x0000000500057224 */ /* 0x002fe400078e0209 */
        /* <DEDUP_REMOVED lines=13> */
[----:B------:R-:W-:-:S03]  /*e080*/  UMOV UR5, 0xffffffff ;  /* 0xffffffff00057882 */ /* 0x000fc60000000000 */
[----:B------:R-:W-:Y:S07]  /*e090*/  BRA.DIV UR5, `(.L_x_7323) ;  /* 0x0000002605c07947 */ /* 0x000fee000b800000 */
[----:B------:R-:W0:Y:S01]  /*e0a0*/  SHFL.IDX PT, R14, R4, RZ, 0x181f ;  /* 0x00181fff040e7589 */ /* 0x000e2200000e0000 */
[----:B------:R-:W-:Y:S01]  /*e0b0*/  IMAD.U32 R6, RZ, RZ, UR46 ;  /* 0x0000002eff067e24 */ /* 0x000fe2000f8e00ff */
[----:B------:R-:W-:Y:S02]  /*e0c0*/  ULDC UR4, c[0x0][0x288] ;  /* 0x0000a20000047ab9 */ /* 0x000fe40000000800 */
[----:B------:R-:W1:Y:S01]  /*e0d0*/  SHFL.IDX PT, R2, R5, RZ, 0x181f ;  /* 0x00181fff05027589 */ /* 0x000e6200000e0000 */
[----:B------:R-:W-:Y:S01]  /*e0e0*/  IMAD R0, R0, UR4, RZ ;  /* 0x0000000400007c24 */ /* 0x000fe2000f8e02ff */
[----:B------:R-:W-:Y:S02]  /*e0f0*/  LEA R7, R6, R35, 0x6 ;  /* 0x0000002306077211 */ /* 0x000fe400078e30ff */
[----:B------:R-:W-:Y:S02]  /*e100*/  SHFL.IDX PT, R6, R5, 0x1, 0x181f ;  /* 0x00381f0005067f89 */ /* 0x000fe400000e0000 */
[C---:B------:R-:W-:Y:S01]  /*e110*/  ISETP.GE.AND P0, PT, R7.reuse, R0, PT ;  /* 0x000000000700720c */ /* 0x040fe20003f06270 */
[----:B------:R-:W-:-:S12]  /*e120*/  VIADD R11, R7, 0x10 ;  /* 0x00000010070b7836 */ /* 0x000fd80000000000 */
[----:B------:R-:W-:Y:S02]  /*e130*/  @!P0 LEA R9, R30, UR45, 0x1 ;  /* 0x0000002d1e098c11 */ /* 0x000fe4000f8e08ff */
[----:B0-----:R-:W-:-:S05]  /*e140*/  @!P0 LEA R14, P2, R22, R14, 0x1 ;  /* 0x0000000e160e8211 */ /* 0x001fca00078408ff */
[----:B-1----:R-:W-:Y:S01]  /*e150*/  @!P0 IMAD.X R3, RZ, RZ, R2, P2 ;  /* 0x000000ffff038224 */ /* 0x002fe200010e0602 */
[----:B------:R-:W-:Y:S02]  /*e160*/  @!P0 MOV R2, R14 ;  /* 0x0000000e00028202 */ /* 0x000fe40000000f00 */
        /* <DEDUP_REMOVED lines=13> */
[----:B------:R0:W2:Y:S02]  /*e240*/  SHFL.IDX PT, R14, R4, 0x3, 0x181f ;  /* 0x00781f00040e7f89 */ /* 0x0000a400000e0000 */
[----:B-1----:R-:W-:Y:S02]  /*e250*/  @!P0 IADD3.X R3, RZ, R6, RZ, P2, !PT ;  /* 0x00000006ff038210 */ /* 0x002fe400017fe4ff */
[----:B------:R0:W1:Y:S04]  /*e260*/  SHFL.IDX PT, R6, R5, 0x3, 0x181f ;  /* 0x00781f0005067f89 */ /* 0x00006800000e0000 */
[----:B------:R0:W-:Y:S03]  /*e270*/  @!P0 LDGSTS.E.BYPASS.LTC128B.128 [R9+0x21400], desc[UR36][R2.64], !P1 ;  /* 0x2140000002098fae */ /* 0x0001e6000c901d64 */
.L_x_7379:
[----:B------:R-:W-:-:S05]  /*e280*/  VIADD R7, R7, 0x30 ;  /* 0x0000003007077836 */ /* 0x000fca0000000000 */
[----:B------:R-:W-:Y:S01]  /*e290*/  ISETP.GE.AND P0, PT, R7, R0, PT ;  /* 0x000000000700720c */ /* 0x000fe20003f06270 */
[----:B------:R-:W-:-:S05]  /*e2a0*/  IMAD.MOV.U32 R0, RZ, RZ, 0x1 ;  /* 0x00000001ff007424 */ /* 0x000fca00078e00ff */
[----:B------:R-:W-:-:S07]  /*e2b0*/  SHF.L.U32 R0, R0, 0x1f, RZ ;  /* 0x0000001f00007819 */ /* 0x000fce00000006ff */
[----:B0-2---:R-:W-:Y:S02]  /*e2c0*/  @!P0 LEA R2, P2, R22, R14, 0x1 ;  /* 0x0000000e16028211 */ /* 0x005fe400078408ff */
[----:B------:R-:W-:Y:S02]  /*e2d0*/  @!P0 LEA R5, R30, UR45, 0x1 ;  /* 0x0000002d1e058c11 */ /* 0x000fe4000f8e08ff */
[----:B-1----:R-:W-:-:S05]  /*e2e0*/  @!P0 IADD3.X R3, RZ, R6, RZ, P2, !PT ;  /* 0x00000006ff038210 */ /* 0x002fca00017fe4ff */
        /* <DEDUP_REMOVED lines=11> */
.L_x_7380:
[----:B------:R-:W-:-:S13]  /*e3a0*/  ISETP.NE.AND P0, PT, R33, 0x3, PT ;  /* 0x000000032100780c */ /* 0x000fda0003f05270 */
[----:B------:R-:W-:Y:S05]  /*e3b0*/  @!P0 BRA `(.L_x_7325) ;  /* 0x0000000000048947 */ /* 0x000fea0003800000 */
[----:B------:R-:W-:Y:S01]  /*e3c0*/  BPT.TRAP 0x1 ;  /* 0x000000040000795c */ /* 0x000fe20000300000 */
.L_x_7325:
[----:B------:R-:W1:Y:S02]  /*e3d0*/  SYNCS.PHASECHK.TRANS64.TRYWAIT P0, [UR45+0x28c60], R0 ;  /* 0x028c6000ff0075a7 */ /* 0x000e64000800016d */
[----:B-1----:R-:W-:Y:S05]  /*e3e0*/  @!P0 BRA `(.L_x_7326) ;  /* 0x0000002800308947 */ /* 0x002fea0003800000 */
.L_x_7381:
        /* <DEDUP_REMOVED lines=12> */
[----:B------:R-:W-:Y:S01]  /*e4b0*/  IMAD.IADD R3, R3, 0x1, R5 ;  /* 0x0000000103037824 */ /* 0x000fe200078e0205 */
[----:B------:R-:W-:Y:S02]  /*e4c0*/  MOV R5, UR6 ;  /* 0x0000000600057c02 */ /* 0x000fe40008000f00 */
        /* <DEDUP_REMOVED lines=73> */
[----:B------:R-:W-:Y:S02]  /*e960*/  ISETP.LT.OR P6, PT, R18, 0x21, P6 ;  /* 0x000000211200780c */ /* 0x000fe400037c1670 */
[----:B--2---:R-:W-:-:S11]  /*e970*/  MOV R4, RZ ;  /* 0x000000ff00047202 */ /* 0x004fd60000000f00 */
        /* <DEDUP_REMOVED lines=16> */
.L_x_7391:
        /* <DEDUP_REMOVED lines=30> */
.L_x_7328:
[----:B------:R-:W-:Y:S01]  /*ec60*/  IADD3 R25, R25, -0x2, RZ ;  /* 0xfffffffe19197810 */ /* 0x000fe20007ffe0ff */
[----:B------:R-:W-:Y:S01]  /*ec70*/  SYNCS.ARRIVE.TRANS64.A1T0 RZ, [UR45+0x28c50], RZ ;  /* 0x028c50ffffff79a7 */ /* 0x000fe2000810002d */
[----:B------:R-:W-:Y:S01]  /*ec80*/  BSSY B0, `(.L_x_7312) ;  /* 0x00000f1000007945 */ /* 0x000fe20003800000 */
[----:B------:R-:W-:Y:S01]  /*ec90*/  IMAD.MOV.U32 R0, RZ, RZ, 0x1 ;  /* 0x00000001ff007424 */ /* 0x000fe200078e00ff */
[----:B------:R-:W-:Y:S02]  /*eca0*/  ISETP.GE.AND P0, PT, R25, UR48, PT ;  /* 0x0000003019007c0c */ /* 0x000fe4000bf06270 */
[----:B------:R-:W-:-:S11]  /*ecb0*/  MOV R21, 0x1 ;  /* 0x0000000100157802 */ /* 0x000fd60000000f00 */
[----:B------:R-:W-:Y:S05]  /*ecc0*/  @!P0 BRA `(.L_x_7329) ;  /* 0x0000000c00b08947 */ /* 0x000fea0003800000 */
[----:B------:R-:W-:Y:S01]  /*ecd0*/  UIADD3 UR4, UR44, 0x1, URZ ;  /* 0x000000012c047890 */ /* 0x000fe2000fffe03f */
[----:B------:R-:W-:Y:S01]  /*ece0*/  LOP3.LUT R0, RZ, UR41, RZ, 0x33, !PT ;  /* 0x00000029ff007c12 */ /* 0x000fe2000f8e33ff */
[----:B------:R-:W-:Y:S01]  /*ecf0*/  ULOP3.LUT UR5, URZ, UR42, URZ, 0x33, !UPT ;  /* 0x0000002a3f057292 */ /* 0x000fe2000f8e333f */
[----:B------:R-:W-:Y:S01]  /*ed00*/  IADD3 R35, R36, R28, R35 ;  /* 0x0000001c24237210 */ /* 0x000fe20007ffe023 */
[----:B------:R-:W-:Y:S01]  /*ed10*/  UIMAD UR4, UR4, UR38, URZ ;  /* 0x00000026040472a4 */ /* 0x000fe2000f8e023f */
[----:B------:R-:W-:Y:S02]  /*ed20*/  LOP3.LUT R28, R34, 0x40, RZ, 0xc0, !PT ;  /* 0x00000040221c7812 */ /* 0x000fe400078ec0ff */
[----:B------:R-:W-:Y:S01]  /*ed30*/  LOP3.LUT R25, R17, 0x80, RZ, 0xc0, !PT ;  /* 0x0000008011197812 */ /* 0x000fe200078ec0ff */
[----:B------:R-:W-:Y:S01]  /*ed40*/  VIADD R2, R35, 0xffffff40 ;  /* 0xffffff4023027836 */ /* 0x000fe20000000000 */
[----:B------:R-:W-:Y:S02]  /*ed50*/  MOV R21, 0x1 ;  /* 0x0000000100157802 */ /* 0x000fe40000000f00 */
[----:B------:R-:W-:-:S02]  /*ed60*/  LOP3.LUT R3, RZ, UR4, RZ, 0x33, !PT ;  /* 0x00000004ff037c12 */ /* 0x000fc4000f8e33ff */
[----:B------:R-:W-:Y:S02]  /*ed70*/  SHF.R.U32.HI R28, RZ, 0x2, R28 ;  /* 0x00000002ff1c7819 */ /* 0x000fe4000001161c */
[----:B------:R-:W-:Y:S01]  /*ed80*/  VIMNMX3 R3, R0, UR5, R3, !PT ;  /* 0x0000000500037c0f */ /* 0x000fe2000f800103 */
[----:B------:R-:W-:Y:S01]  /*ed90*/  IMAD.MOV.U32 R0, RZ, RZ, 0x1 ;  /* 0x00000001ff007424 */ /* 0x000fe200078e00ff */
[----:B------:R-:W-:Y:S02]  /*eda0*/  SHF.R.U32.HI R25, RZ, 0x3, R25 ;  /* 0x00000003ff197819 */ /* 0x000fe40000011619 */
[C---:B------:R-:W-:Y:S01]  /*edb0*/  IADD3 R22, -R3.reuse, -0x2, RZ ;  /* 0xfffffffe03167810 */ /* 0x040fe20007ffe1ff */
[----:B------:R-:W-:-:S07]  /*edc0*/  IMAD R9, R3, -0x40, R2 ;  /* 0xffffffc003097824 */ /* 0x000fce00078e0202 */
.L_x_7344:
[----:B------:R-:W-:Y:S01]  /*edd0*/  ISETP.NE.AND P1, PT, R37, 0x1, PT ;  /* 0x000000012500780c */ /* 0x000fe20003f25270 */
[----:B------:R-:W-:Y:S01]  /*ede0*/  BSSY B1, `(.L_x_7330) ;  /* 0x0000014000017945 */ /* 0x000fe20003800000 */
[----:B------:R-:W-:Y:S01]  /*edf0*/  ISETP.GT.U32.AND P0, PT, R31, 0x3f, PT ;  /* 0x0000003f1f00780c */ /* 0x000fe20003f04070 */
[----:B------:R-:W-:Y:S01]  /*ee00*/  IMAD.MOV.U32 R6, RZ, RZ, RZ ;  /* 0x000000ffff067224 */ /* 0x000fe200078e00ff */
[----:B------:R-:W-:-:S09]  /*ee10*/  MOV R7, R9 ;  /* 0x0000000900077202 */ /* 0x000fd20000000f00 */
        /* <DEDUP_REMOVED lines=16> */
.L_x_7331:
[----:B------:R-:W-:Y:S05]  /*ef20*/  BSYNC B1 ;  /* 0x0000000000017941 */ /* 0x000fea0003800000 */
.L_x_7330:
[----:B------:R-:W-:-:S13]  /*ef30*/  ISETP.NE.AND P0, PT, R33, 0x3, PT ;  /* 0x000000032100780c */ /* 0x000fda0003f05270 */
[----:B------:R-:W-:Y:S05]  /*ef40*/  @!P0 BRA `(.L_x_7332) ;  /* 0x0000000000048947 */ /* 0x000fea0003800000 */
[----:B------:R-:W-:Y:S01]  /*ef50*/  BPT.TRAP 0x1 ;  /* 0x000000040000795c */ /* 0x000fe20000300000 */
.L_x_7332:
[----:B------:R-:W-:Y:S01]  /*ef60*/  LEA R10, R0, UR45, 0x3 ;  /* 0x0000002d000a7c11 */ /* 0x000fe2000f8e18ff */
[----:B------:R-:W-:Y:S01]  /*ef70*/  BSSY B1, `(.L_x_7333) ;  /* 0x0000004000017945 */ /* 0x000fe20003800000 */
[----:B------:R-:W-:-:S04]  /*ef80*/  SHF.L.U32 R20, R21, 0x1f, RZ ;  /* 0x0000001f15147819 */ /* 0x000fc800000006ff */
[----:B------:R-:W1:Y:S02]  /*ef90*/  SYNCS.PHASECHK.TRANS64.TRYWAIT P0, [R10+URZ+0x28c40], R20 ;  /* 0x028c40140a0075a7 */ /* 0x000e64000800017f */
[----:B-1----:R-:W-:Y:S05]  /*efa0*/  @!P0 BRA `(.L_x_7334) ;  /* 0x0000002400688947 */ /* 0x002fea0003800000 */
.L_x_7392:
[----:B------:R-:W-:Y:S05]  /*efb0*/  BSYNC B1 ;  /* 0x0000000000017941 */ /* 0x000fea0003800000 */
.L_x_7333:
        /* <DEDUP_REMOVED lines=12> */
[----:B------:R-:W-:-:S04]  /*f080*/  ULDC.64 UR4, c[0x0][0x310] ;  /* 0x0000c40000047ab9 */ /* 0x000fc80000000a00 */
[----:B------:R-:W-:Y:S01]  /*f090*/  IADD3 R3, R3, R5, RZ ;  /* 0x0000000503037210 */ /* 0x000fe20007ffe0ff */
[----:B------:R-:W-:-:S04]  /*f0a0*/  IMAD R5, R18, UR4, RZ ;  /* 0x0000000412057c24 */ /* 0x000fc8000f8e02ff */
[C---:B------:R-:W-:Y:S02]  /*f0b0*/  IMAD R5, R6.reuse, UR5, R5 ;  /* 0x0000000506057c24 */ /* 0x040fe4000f8e0205 */
[----:B------:R-:W-:Y:S01]  /*f0c0*/  IMAD.WIDE.U32 R2, R6, UR4, R2 ;  /* 0x0000000406027c25 */ /* 0x000fe2000f8e0002 */
        /* <DEDUP_REMOVED lines=22> */
[----:B------:R-:W0:Y:S01]  /*f230*/  SHFL.IDX PT, R14, R26, 0x2, 0x181f ;  /* 0x00581f001a0e7f89 */ /* 0x000e2200000e0000 */
[----:B--2---:R-:W-:-:S03]  /*f240*/  IADD3.X R5, RZ, R3, RZ, P0, !PT ;  /* 0x00000003ff057210 */ /* 0x004fc600007fe4ff */
[----:B------:R-:W2:Y:S04]  /*f250*/  SHFL.IDX PT, R3, R29, 0x2, 0x181f ;  /* 0x00581f001d037f89 */ /* 0x000ea800000e0000 */
[----:B------:R3:W-:Y:S01]  /*f260*/  LDGSTS.E.BYPASS.LTC128B.128 [R27+0x22c00], desc[UR36][R4.64], !P1 ;  /* 0x22c00000041b7fae */ /* 0x0007e2000c901d64 */
[----:B0-----:R-:W-:-:S03]  /*f270*/  IADD3 R2, P0, R14, R8, RZ ;  /* 0x000000080e027210 */ /* 0x001fc60007f1e0ff */
[----:B------:R3:W0:Y:S02]  /*f280*/  SHFL.IDX PT, R14, R26, 0x3, 0x181f ;  /* 0x00781f001a0e7f89 */ /* 0x00062400000e0000 */
[----:B--2---:R-:W-:-:S05]  /*f290*/  IMAD.X R3, RZ, RZ, R3, P0 ;  /* 0x000000ffff037224 */ /* 0x004fca00000e0603 */
[----:B------:R3:W-:Y:S03]  /*f2a0*/  LDGSTS.E.BYPASS.LTC128B.128 [R27+0x23400], desc[UR36][R2.64], !P1 ;  /* 0x23400000021b7fae */ /* 0x0007e6000c901d64 */
.L_x_7402:
[----:B0--3--:R-:W-:-:S04]  /*f2b0*/  IADD3 R2, P0, R14, R8, RZ ;  /* 0x000000080e027210 */ /* 0x009fc80007f1e0ff */
[----:B------:R-:W-:Y:S02]  /*f2c0*/  IADD3.X R3, RZ, R34, RZ, P0, !PT ;  /* 0x00000022ff037210 */ /* 0x000fe400007fe4ff */
[----:B------:R-:W-:-:S03]  /*f2d0*/  PLOP3.LUT P0, PT, PT, PT, PT, 0x80, 0x0 ;  /* 0x000000000000781c */ /* 0x000fc60003f0f070 */
[----:B------:R-:W-:Y:S01]  /*f2e0*/  @!PT LDS RZ, [RZ] ;  /* 0x00000000fffff984 */ /* 0x000fe20000000800 */
[----:B------:R-:W-:Y:S01]  /*f2f0*/  @!PT LDS RZ, [RZ] ;  /* 0x00000000fffff984 */ /* 0x000fe20000000800 */
[----:B------:R-:W-:Y:S01]  /*f300*/  @!PT LDS RZ, [RZ] ;  /* 0x00000000fffff984 */ /* 0x000fe20000000800 */
[----:B------:R0:W-:Y:S01]  /*f310*/  LDGSTS.E.BYPASS.LTC128B.128 [R27+0x23c00], desc[UR36][R2.64], !P1 ;  /* 0x23c00000021b7fae */ /* 0x0001e2000c901d64 */
[----:B------:R-:W-:-:S09]  /*f320*/  NOP ;  /* 0x0000000000007918 */ /* 0x000fd20000000000 */
.L_x_7336:
        /* <DEDUP_REMOVED lines=10> */
.L_x_7337:
[----:B------:R2:W-:Y:S01]  /*f3d0*/  SYNCS.ARRIVE.TRANS64.A1T0 RZ, [R10+URZ+0x28c30], RZ ;  /* 0x028c30ff0aff79a7 */ /* 0x0005e2000810003f */
[----:B------:R-:W-:Y:S05]  /*f3e0*/  @!P2 BRA `(.L_x_7338) ;  /* 0x000000000004a947 */ /* 0x000fea0003800000 */
[----:B------:R-:W-:Y:S01]  /*f3f0*/  BPT.TRAP 0x1 ;  /* 0x000000040000795c */ /* 0x000fe20000300000 */
.L_x_7338:
[----:B------:R-:W3:Y:S01]  /*f400*/  SYNCS.PHASECHK.TRANS64.TRYWAIT P0, [R10+URZ+0x28c60], R20 ;  /* 0x028c60140a0075a7 */ /* 0x000ee2000800017f */
[----:B------:R-:W-:Y:S04]  /*f410*/  BSSY B1, `(.L_x_7339) ;  /* 0x0000002000017945 */ /* 0x000fe80003800000 */
[----:B---3--:R-:W-:Y:S05]  /*f420*/  @!P0 BRA `(.L_x_7340) ;  /* 0x0000002400688947 */ /* 0x008fea0003800000 */
.L_x_7403:
[----:B------:R-:W-:Y:S05]  /*f430*/  BSYNC B1 ;  /* 0x0000000000017941 */ /* 0x000fea0003800000 */
.L_x_7339:
        /* <DEDUP_REMOVED lines=46> */
[----:B------:R-:W-:Y:S01]  /*f720*/  LDGSTS.E.BYPASS.LTC128B.128 [R17+0x8400], desc[UR36][R6.64+0x200], !P4 ;  /* 0x0840020006117fae */ /* 0x000fe2000e101d64 */
[----:B------:R-:W-:-:S03]  /*f730*/  IADD3.X R5, RZ, R5, RZ, P0, !PT ;  /* 0x00000005ff057210 */ /* 0x000fc600007fe4ff */
[----:B------:R-:W0:Y:S04]  /*f740*/  SHFL.IDX PT, R14, R18, 0x2, 0x181f ;  /* 0x00581f00120e7f89 */ /* 0x000e2800000e0000 */
        /* <DEDUP_REMOVED lines=28> */
.L_x_7413:
        /* <DEDUP_REMOVED lines=20> */
.L_x_7342:
        /* <DEDUP_REMOVED lines=10> */
.L_x_7343:
[----:B------:R-:W-:Y:S01]  /*faf0*/  IADD3 R0, R0, 0x1, RZ ;  /* 0x0000000100007810 */ /* 0x000fe20007ffe0ff */
[----:B------:R-:W-:Y:S01]  /*fb00*/  VIADD R22, R22, 0xffffffff ;  /* 0xffffffff16167836 */ /* 0x000fe20000000000 */
[----:B------:R1:W-:Y:S01]  /*fb10*/  SYNCS.ARRIVE.TRANS64.A1T0 RZ, [R10+URZ+0x28c50], RZ ;  /* 0x028c50ff0aff79a7 */ /* 0x0003e2000810003f */
[----:B------:R-:W-:Y:S02]  /*fb20*/  IADD3 R9, R9, -0x40, RZ ;  /* 0xffffffc009097810 */ /* 0x000fe40007ffe0ff */
[----:B------:R-:W-:-:S04]  /*fb30*/  ISETP.NE.AND P0, PT, R0, 0x2, PT ;  /* 0x000000020000780c */ /* 0x000fc80003f05270 */
[----:B------:R-:W-:Y:S02]  /*fb40*/  SEL R0, R0, RZ, P0 ;  /* 0x000000ff00007207 */ /* 0x000fe40000000000 */
[----:B0-----:R-:W-:Y:S02]  /*fb50*/  SEL R2, RZ, 0x1, P0 ;  /* 0x00000001ff027807 */ /* 0x001fe40000000000 */
[----:B------:R-:W-:Y:S02]  /*fb60*/  ISETP.GT.AND P0, PT, R22, UR48, PT ;  /* 0x0000003016007c0c */ /* 0x000fe4000bf04270 */
[----:B------:R-:W-:-:S11]  /*fb70*/  LOP3.LUT R21, R21, R2, RZ, 0x3c, !PT ;  /* 0x0000000215157212 */ /* 0x000fd600078e3cff */
[----:B-1----:R-:W-:Y:S05]  /*fb80*/  @P0 BRA `(.L_x_7344) ;  /* 0xfffffff000900947 */ /* 0x002fea000383ffff */
.L_x_7329:
[----:B------:R-:W-:Y:S05]  /*fb90*/  BSYNC B0 ;  /* 0x0000000000007941 */ /* 0x000fea0003800000 */
.L_x_7312:
[----:B------:R-:W0:Y:S01]  /*fba0*/  S2R R3, SR_CgaCtaId ;  /* 0x0000000000037919 */ /* 0x000e220000008800 */
[----:B------:R-:W-:Y:S01]  /*fbb0*/  MOV R2, 0x400 ;  /* 0x0000040000027802 */ /* 0x000fe20000000f00 */
[----:B------:R-:W-:Y:S01]  /*fbc0*/  BSSY B0, `(.L_x_7345) ;  /* 0x0000005000007945 */ /* 0x000fe20003800000 */
[----:B------:R-:W-:Y:S02]  /*fbd0*/  SHF.L.U32 R4, R4, 0x1f, RZ ;  /* 0x0000001f04047819 */ /* 0x000fe400000006ff */
[----:B0-----:R-:W-:-:S04]  /*fbe0*/  LEA R5, R3, R2, 0x18 ;  /* 0x0000000203057211 */ /* 0x001fc800078ec0ff */
[----:B------:R-:W0:Y:S02]  /*fbf0*/  SYNCS.PHASECHK.TRANS64.TRYWAIT P0, [R5+URZ+0x28c20], R4 ;  /* 0x028c2004050075a7 */ /* 0x000e24000800017f */
[----:B0-----:R-:W-:Y:S05]  /*fc00*/  @!P0 BRA `(.L_x_7346) ;  /* 0x0000002400488947 */ /* 0x001fea0003800000 */
.L_x_7414:
[----:B------:R-:W-:Y:S05]  /*fc10*/  BSYNC B0 ;  /* 0x0000000000007941 */ /* 0x000fea0003800000 */
.L_x_7345:
[----:B------:R-:W-:-:S03]  /*fc20*/  UMOV UR4, 0xffffffff ;  /* 0xffffffff00047882 */ /* 0x000fc60000000000 */
[----:B------:R-:W-:Y:S05]  /*fc30*/  BRA.DIV UR4, `(.L_x_7347) ;  /* 0x0000002604507947 */ /* 0x000fea000b800000 */
[----:B------:R-:W1:Y:S02]  /*fc40*/  S2R R2, SR_TID.X ;  /* 0x0000000000027919 */ /* 0x000e640000002100 */
[----:B-1----:R-:W-:-:S04]  /*fc50*/  SHF.R.U32.HI R2, RZ, 0x5, R2 ;  /* 0x00000005ff027819 */ /* 0x002fc80000011602 */
[----:B------:R-:W-:-:S05]  /*fc60*/  LOP3.LUT R2, R2, 0x3, RZ, 0xc0, !PT ;  /* 0x0000000302027812 */ /* 0x000fca00078ec0ff */
[----:B------:R1:W3:Y:S02]  /*fc70*/  SHFL.IDX PT, R14, R2, RZ, 0x1f ;  /* 0x00001fff020e7589 */ /* 0x0002e400000e0000 */
.L_x_7417:
[----:B---3--:R-:W-:-:S13]  /*fc80*/  ISETP.NE.AND P0, PT, R14, RZ, PT ;  /* 0x000000ff0e00720c */ /* 0x008fda0003f05270 */
[----:B------:R-:W-:Y:S05]  /*fc90*/  @P0 BRA `(.L_x_7255) ;  /* 0x0000000000880947 */ /* 0x000fea0003800000 */
[----:B------:R-:W-:-:S03]  /*fca0*/  UMOV UR4, 0xffffffff ;  /* 0xffffffff00047882 */ /* 0x000fc60000000000 */
[----:B------:R-:W-:Y:S05]  /*fcb0*/  BRA.DIV UR4, `(.L_x_7348) ;  /* 0x0000002604647947 */ /* 0x000fea000b800000 */
[----:B------:R-:W-:-:S13]  /*fcc0*/  ELECT P6, URZ, PT ;  /* 0x00000000003f782f */ /* 0x000fda00038c0000 */
.L_x_7420:
[----:B------:R-:W-:Y:S05]  /*fcd0*/  @!P6 BRA `(.L_x_7255) ;  /* 0x000000000078e947 */ /* 0x000fea0003800000 */
[----:B------:R-:W-:-:S06]  /*fce0*/  ULOP3.LUT UR4, UR43, 0x2, URZ, 0xfc, !UPT ;  /* 0x000000022b047892 */ /* 0x000fcc000f8efc3f */
[----:B-1----:R-:W-:-:S05]  /*fcf0*/  IMAD.U32 R2, RZ, RZ, UR4 ;  /* 0x00000004ff027e24 */ /* 0x002fca000f8e00ff */
[----:B------:R-:W-:-:S13]  /*fd00*/  ISETP.NE.AND P0, PT, R2, 0x3, PT ;  /* 0x000000030200780c */ /* 0x000fda0003f05270 */
[----:B------:R-:W-:Y:S05]  /*fd10*/  @!P0 BRA `(.L_x_7349) ;  /* 0x0000000000048947 */ /* 0x000fea0003800000 */
[----:B------:R-:W-:Y:S01]  /*fd20*/  BPT.TRAP 0x1 ;  /* 0x000000040000795c */ /* 0x000fe20000300000 */
.L_x_7349:
[C---:B0-----:R-:W-:Y:S01]  /*fd30*/  LEA R4, R0.reuse, R5, 0x3 ;  /* 0x0000000500047211 */ /* 0x041fe200078e18ff */
[----:B------:R-:W-:Y:S01]  /*fd40*/  VIADD R0, R0, 0x1 ;  /* 0x0000000100007836 */ /* 0x000fe20000000000 */
[----:B------:R-:W-:-:S04]  /*fd50*/  SHF.L.U32 R3, R21, 0x1f, RZ ;  /* 0x0000001f15037819 */ /* 0x000fc800000006ff */
[----:B------:R-:W0:Y:S01]  /*fd60*/  SYNCS.PHASECHK.TRANS64.TRYWAIT P1, [R4+URZ+0x28c40], R3 ;  /* 0x028c4003040075a7 */ /* 0x000e22000802017f */
[----:B------:R-:W-:-:S04]  /*fd70*/  ISETP.NE.AND P2, PT, R0, 0x2, PT ;  /* 0x000000020000780c */ /* 0x000fc80003f45270 */
[----:B------:R-:W-:Y:S01]  /*fd80*/  SEL R2, RZ, 0x1, P2 ;  /* 0x00000001ff027807 */ /* 0x000fe20001000000 */
[----:B0-----:R-:W-:Y:S08]  /*fd90*/  @!P1 BRA `(.L_x_7350) ;  /* 0x00000024004c9947 */ /* 0x001ff00003800000 */
.L_x_7421:
[----:B------:R-:W-:Y:S02]  /*fda0*/  SEL R0, R0, RZ, P2 ;  /* 0x000000ff00007207 */ /* 0x000fe40001000000 */
[----:B------:R-:W-:Y:S01]  /*fdb0*/  LOP3.LUT R2, R21, R2, RZ, 0x3c, !PT ;  /* 0x0000000215027212 */ /* 0x000fe200078e3cff */
[----:B------:R-:W-:Y:S06]  /*fdc0*/  @!P0 BRA `(.L_x_7351) ;  /* 0x0000000000048947 */ /* 0x000fec0003800000 */
[----:B------:R-:W-:Y:S01]  /*fdd0*/  BPT.TRAP 0x1 ;  /* 0x000000040000795c */ /* 0x000fe20000300000 */
.L_x_7351:
[----:B------:R-:W-:Y:S02]  /*fde0*/  LEA R5, R0, R5, 0x3 ;  /* 0x0000000500057211 */ /* 0x000fe400078e18ff */
[----:B------:R-:W-:-:S04]  /*fdf0*/  SHF.L.U32 R0, R2, 0x1f, RZ ;  /* 0x0000001f02007819 */ /* 0x000fc800000006ff */
[----:B------:R-:W1:Y:S02]  /*fe00*/  SYNCS.PHASECHK.TRANS64.TRYWAIT P1, [R5+URZ+0x28c40], R0 ;  /* 0x028c4000050075a7 */ /* 0x000e64000802017f */
[----:B-1----:R-:W-:Y:S05]  /*fe10*/  @!P1 BRA `(.L_x_7352) ;  /* 0x0000002400409947 */ /* 0x002fea0003800000 */
.L_x_7422:
[----:B------:R-:W-:Y:S05]  /*fe20*/  @!P0 BRA `(.L_x_7353) ;  /* 0x0000000000048947 */ /* 0x000fea0003800000 */
[----:B------:R-:W-:Y:S01]  /*fe30*/  BPT.TRAP 0x1 ;  /* 0x000000040000795c */ /* 0x000fe20000300000 */
.L_x_7353:
[----:B------:R-:W3:Y:S02]  /*fe40*/  SYNCS.PHASECHK.TRANS64.TRYWAIT P1, [R4+URZ+0x28c60], R3 ;  /* 0x028c6003040075a7 */ /* 0x000ee4000802017f */
[----:B---3--:R-:W-:Y:S05]  /*fe50*/  @!P1 BRA `(.L_x_7354) ;  /* 0x0000002400449947 */ /* 0x008fea0003800000 */
.L_x_7423:
[----:B------:R-:W-:Y:S05]  /*fe60*/  @!P0 BRA `(.L_x_7355) ;  /* 0x0000000000048947 */ /* 0x000fea0003800000 */
[----:B------:R-:W-:Y:S01]  /*fe70*/  BPT.TRAP 0x1 ;  /* 0x000000040000795c */ /* 0x000fe20000300000 */
.L_x_7355:
[----:B----4-:R4:W0:Y:S02]  /*fe80*/  SYNCS.PHASECHK.TRANS64.TRYWAIT P0, [R5+URZ+0x28c60], R0 ;  /* 0x028c6000050075a7 */ /* 0x010824000800017f */
[----:B0-----:R-:W-:Y:S05]  /*fe90*/  @!P0 NANOSLEEP.SYNCS 0x989680 ;  /* 0x009896800000895d */ /* 0x001fea0003900000 */
[----:B------:R-:W0:Y:S02]  /*fea0*/  @!P0 SYNCS.PHASECHK.TRANS64 P0, [R5+URZ+0x28c60], R0 ;  /* 0x028c6000050085a7 */ /* 0x000e24000800007f */
[----:B0-----:R-:W-:Y:S05]  /*feb0*/  @!P0 BRA `(.L_x_7355) ;  /* 0xfffffffc00f08947 */ /* 0x001fea000383ffff */
.L_x_7255:
[----:B-1----:R-:W-:Y:S05]  /*fec0*/  BSYNC B6 ;  /* 0x0000000000067941 */ /* 0x002fea0003800000 */
.L_x_7252:
[----:B------:R-:W-:Y:S05]  /*fed0*/  EXIT ;  /* 0x000000000000794d */ /* 0x000fea0003800000 */
.L_x_7260:
[----:B0-----:R-:W-:-:S04]  /*fee0*/  IMAD.U32 R5, RZ, RZ, UR5 ;  /* 0x00000005ff057e24 */ /* 0x001fc8000f8e00ff */
[----:B------:R0:W1:Y:S03]  /*fef0*/  SYNCS.PHASECHK.TRANS64.TRYWAIT P1, [R5+URZ+0x28c50], R2 ;  /* 0x028c5002050075a7 */ /* 0x000066000802017f */
[----:B-1----:R-:W-:Y:S05]  /*ff00*/  @!P1 NANOSLEEP.SYNCS 0x989680 ;  /* 0x009896800000995d */ /* 0x002fea0003900000 */
[----:B------:R-:W1:Y:S02]  /*ff10*/  @!P1 SYNCS.PHASECHK.TRANS64 P1, [R5+URZ+0x28c50], R2 ;  /* 0x028c5002050095a7 */ /* 0x000e64000802007f */
[----:B-1----:R-:W-:Y:S05]  /*ff20*/  @!P1 BRA `(.L_x_7260) ;  /* 0xfffffffc00ec9947 */ /* 0x002fea000383ffff */
[----:B------:R-:W-:Y:S05]  /*ff30*/  BRA `(.L_x_7356) ;  /* 0xffffff14005c7947 */ /* 0x000fea000383ffff */
.L_x_7266:
[----:B-1----:R-:W-:-:S04]  /*ff40*/  MOV R5, UR7 ;  /* 0x0000000700057c02 */ /* 0x002fc80008000f00 */
[----:B------:R1:W2:Y:S03]  /*ff50*/  SYNCS.PHASECHK.TRANS64.TRYWAIT P1, [R5+URZ+0x28c50], R2 ;  /* 0x028c5002050075a7 */ /* 0x0002a6000802017f */
[----:B--2---:R-:W-:Y:S05]  /*ff60*/  @!P1 NANOSLEEP.SYNCS 0x989680 ;  /* 0x009896800000995d */ /* 0x004fea0003900000 */
[----:B------:R-:W2:Y:S02]  /*ff70*/  @!P1 SYNCS.PHASECHK.TRANS64 P1, [R5+URZ+0x28c50], R2 ;  /* 0x028c5002050095a7 */ /* 0x000ea4000802007f */
[----:B--2---:R-:W-:Y:S05]  /*ff80*/  @!P1 BRA `(.L_x_7266) ;  /* 0xfffffffc00ec9947 */ /* 0x004fea000383ffff */
[----:B------:R-:W-:Y:S05]  /*ff90*/  BRA `(.L_x_7265) ;  /* 0xffffff2000607947 */ /* 0x000fea000383ffff */
.L_x_7271:
[----:B0-----:R-:W-:-:S04]  /*ffa0*/  IMAD.U32 R0, RZ, RZ, UR39 ;  /* 0x00000027ff007e24 */ /* 0x001fc8000f8e00ff */
[----:B------:R0:W1:Y:S03]  /*ffb0*/  SYNCS.PHASECHK.TRANS64.TRYWAIT P0, [R0+URZ+0x28c00], R13 ;  /* 0x028c000d000075a7 */ /* 0x000066000800017f */
[----:B-1----:R-:W-:Y:S05]  /*ffc0*/  @!P0 NANOSLEEP.SYNCS 0x989680 ;  /* 0x009896800000895d */ /* 0x002fea0003900000 */
[----:B------:R-:W1:Y:S02]  /*ffd0*/  @!P0 SYNCS.PHASECHK.TRANS64 P0, [R0+URZ+0x28c00], R13 ;  /* 0x028c000d000085a7 */ /* 0x000e64000800007f */
[----:B-1----:R-:W-:Y:S05]  /*ffe0*/  @!P0 BRA `(.L_x_7271) ;  /* 0xfffffffc00ec8947 */ /* 0x002fea000383ffff */
[----:B------:R-:W-:Y:S05]  /*fff0*/  BRA `(.L_x_7357) ;  /* 0xffffff3400b87947 */ /* 0x000fea000383ffff */
.L_x_7275:
[----:B-1----:R-:W-:-:S04]  /*10000*/  MOV R4, UR39 ;  /* 0x0000002700047c02 */ /* 0x002fc80008000f00 */
[----:B------:R1:W2:Y:S03]  /*10010*/  SYNCS.PHASECHK.TRANS64.TRYWAIT P1, [R4+URZ+0x28c30], R13 ;  /* 0x028c300d040075a7 */ /* 0x0002a6000802017f */
[----:B--2---:R-:W-:Y:S05]  /*10020*/  @!P1 NANOSLEEP.SYNCS 0x989680 ;  /* 0x009896800000995d */ /* 0x004fea0003900000 */
[----:B------:R-:W2:Y:S02]  /*10030*/  @!P1 SYNCS.PHASECHK.TRANS64 P1, [R4+URZ+0x28c30], R13 ;  /* 0x028c300d040095a7 */ /* 0x000ea4000802007f */
[----:B--2---:R-:W-:Y:S05]  /*10040*/  @!P1 BRA `(.L_x_7275) ;  /* 0xfffffffc00ec9947 */ /* 0x004fea000383ffff */
[----:B------:R-:W-:Y:S05]  /*10050*/  BRA `(.L_x_7274) ;  /* 0xffffff3400f87947 */ /* 0x000fea000383ffff */
.L_x_7280:
[----:B--2---:R-:W-:-:S04]  /*10060*/  IMAD.U32 R14, RZ, RZ, UR39 ;  /* 0x00000027ff0e7e24 */ /* 0x004fc8000f8e00ff */
[----:B------:R2:W3:Y:S03]  /*10070*/  SYNCS.PHASECHK.TRANS64.TRYWAIT P1, [R14+URZ+0x28c50], R13 ;  /* 0x028c500d0e0075a7 */ /* 0x0004e6000802017f */
[----:B---3--:R-:W-:Y:S05]  /*10080*/  @!P1 NANOSLEEP.SYNCS 0x989680 ;  /* 0x009896800000995d */ /* 0x008fea0003900000 */
[----:B------:R-:W3:Y:S02]  /*10090*/  @!P1 SYNCS.PHASECHK.TRANS64 P1, [R14+URZ+0x28c50], R13 ;  /* 0x028c500d0e0095a7 */ /* 0x000ee4000802007f */
[----:B---3--:R-:W-:Y:S05]  /*100a0*/  @!P1 BRA `(.L_x_7280) ;  /* 0xfffffffc00ec9947 */ /* 0x008fea000383ffff */
[----:B------:R-:W-:Y:S05]  /*100b0*/  BRA `(.L_x_7279) ;  /* 0xffffff5000207947 */ /* 0x000fea000383ffff */
.L_x_7286:
[----:B--2---:R-:W-:-:S04]  /*100c0*/  MOV R4, UR27 ;  /* 0x0000001b00047c02 */ /* 0x004fc80008000f00 */
[----:B------:R2:W3:Y:S03]  /*100d0*/  SYNCS.PHASECHK.TRANS64.TRYWAIT P1, [R4+URZ+0x28c30], R13 ;  /* 0x028c300d040075a7 */ /* 0x0004e6000802017f */
[----:B---3--:R-:W-:Y:S05]  /*100e0*/  @!P1 NANOSLEEP.SYNCS 0x989680 ;  /* 0x009896800000995d */ /* 0x008fea0003900000 */
[----:B------:R-:W3:Y:S02]  /*100f0*/  @!P1 SYNCS.PHASECHK.TRANS64 P1, [R4+URZ+0x28c30], R13 ;  /* 0x028c300d040095a7 */ /* 0x000ee4000802007f */
[----:B---3--:R-:W-:Y:S05]  /*10100*/  @!P1 BRA `(.L_x_7286) ;  /* 0xfffffffc00ec9947 */ /* 0x008fea000383ffff */
[----:B------:R-:W-:Y:S05]  /*10110*/  BRA `(.L_x_7285) ;  /* 0xffffff5400587947 */ /* 0x000fea000383ffff */
.L_x_7291:
[----:B-1----:R-:W-:-:S04]  /*10120*/  IMAD.U32 R14, RZ, RZ, UR27 ;  /* 0x0000001bff0e7e24 */ /* 0x002fc8000f8e00ff */
[----:B------:R1:W2:Y:S03]  /*10130*/  SYNCS.PHASECHK.TRANS64.TRYWAIT P1, [R14+URZ+0x28c50], R13 ;  /* 0x028c500d0e0075a7 */ /* 0x0002a6000802017f */
[----:B--2---:R-:W-:Y:S05]  /*10140*/  @!P1 NANOSLEEP.SYNCS 0x989680 ;  /* 0x009896800000995d */ /* 0x004fea0003900000 */
[----:B------:R-:W2:Y:S02]  /*10150*/  @!P1 SYNCS.PHASECHK.TRANS64 P1, [R14+URZ+0x28c50], R13 ;  /* 0x028c500d0e0095a7 */ /* 0x000ea4000802007f */
[----:B--2---:R-:W-:Y:S05]  /*10160*/  @!P1 BRA `(.L_x_7291) ;  /* 0xfffffffc00ec9947 */ /* 0x004fea000383ffff */
[----:B------:R-:W-:Y:S05]  /*10170*/  BRA `(.L_x_7290) ;  /* 0xffffff7000cc7947 */ /* 0x000fea000383ffff */
.L_x_7298:
[----:B-1----:R-:W-:-:S04]  /*10180*/  MOV R4, UR6 ;  /* 0x0000000600047c02 */ /* 0x002fc80008000f00 */
[----:B------:R1:W2:Y:S03]  /*10190*/  SYNCS.PHASECHK.TRANS64.TRYWAIT P1, [R4+URZ+0x28c30], R11 ;  /* 0x028c300b040075a7 */ /* 0x0002a6000802017f */
[----:B--2---:R-:W-:Y:S05]  /*101a0*/  @!P1 NANOSLEEP.SYNCS 0x989680 ;  /* 0x009896800000995d */ /* 0x004fea0003900000 */
[----:B------:R-:W2:Y:S02]  /*101b0*/  @!P1 SYNCS.PHASECHK.TRANS64 P1, [R4+URZ+0x28c30], R11 ;  /* 0x028c300b040095a7 */ /* 0x000ea4000802007f */
[----:B--2---:R-:W-:Y:S05]  /*101c0*/  @!P1 BRA `(.L_x_7298) ;  /* 0xfffffffc00ec9947 */ /* 0x004fea000383ffff */
[----:B------:R-:W-:Y:S05]  /*101d0*/  BRA `(.L_x_7297) ;  /* 0xffffff7400c47947 */ /* 0x000fea000383ffff */
.L_x_7303:
[----:B-1----:R-:W-:-:S04]  /*101e0*/  IMAD.U32 R12, RZ, RZ, UR6 ;  /* 0x00000006ff0c7e24 */ /* 0x002fc8000f8e00ff */
[----:B------:R1:W3:Y:S03]  /*101f0*/  SYNCS.PHASECHK.TRANS64.TRYWAIT P1, [R12+URZ+0x28c50], R11 ;  /* 0x028c500b0c0075a7 */ /* 0x0002e6000802017f */
[----:B---3--:R-:W-:Y:S05]  /*10200*/  @!P1 NANOSLEEP.SYNCS 0x989680 ;  /* 0x009896800000995d */ /* 0x008fea0003900000 */
[----:B------:R-:W3:Y:S02]  /*10210*/  @!P1 SYNCS.PHASECHK.TRANS64 P1, [R12+URZ+0x28c50], R11 ;  /* 0x028c500b0c0095a7 */ /* 0x000ee4000802007f */
[----:B---3--:R-:W-:Y:S05]  /*10220*/  @!P1 BRA `(.L_x_7303) ;  /* 0xfffffffc00ec9947 */ /* 0x008fea000383ffff */
[----:B------:R-:W-:Y:S05]  /*10230*/  BRA `(.L_x_7302) ;  /* 0xffffff8c00dc7947 */ /* 0x000fea000383ffff */
.L_x_7317:
[----:B------:R-:W-:Y:S01]  /*10240*/  MOV R13, R23 ;  /* 0x00000017000d7202 */ /* 0x000fe20000000f00 */
[----:B------:R-:W-:Y:S01]  /*10250*/  IMAD.MOV.U32 R12, RZ, RZ, RZ ;  /* 0x000000ffff0c7224 */ /* 0x000fe200078e00ff */
[----:B------:R-:W-:Y:S01]  /*10260*/  MOV R11, 0x1f ;  /* 0x0000001f000b7802 */ /* 0x000fe20000000f00 */
[----:B------:R-:W-:-:S07]  /*10270*/  IMAD.MOV.U32 R15, RZ, RZ, -0x1 ;  /* 0xffffffffff0f7424 */ /* 0x000fce00078e00ff */
[----:B------:R-:W-:Y:S05]  /*10280*/  WARPSYNC.COLLECTIVE R15, `(.L_x_7358) ;  /* 0x000000000f087348 */ /* 0x000fea0003c00000 */
[----:B------:R0:W1:Y:S02]  /*10290*/  SHFL.IDX P6, R14, R13, R12, R11 ;  /* 0x0000000c0d0e7389 */ /* 0x00006400000c000b */
[----:B01----:R-:W-:Y:S01]  /*102a0*/  ENDCOLLECTIVE ;  /* 0x000000000000791b */ /* 0x003fe20003800000 */
.L_x_7358:
[----:B------:R-:W-:Y:S05]  /*102b0*/  BRA `(.L_x_7359) ;  /* 0xffffffd000f07947 */ /* 0x000fea000383ffff */
.L_x_7319:
[----:B0-----:R-:W-:-:S04]  /*102c0*/  MOV R3, UR45 ;  /* 0x0000002d00037c02 */ /* 0x001fc80008000f00 */
[----:B------:R0:W1:Y:S03]  /*102d0*/  SYNCS.PHASECHK.TRANS64.TRYWAIT P0, [R3+URZ+0x28c40], R0 ;  /* 0x028c4000030075a7 */ /* 0x000066000800017f */
[----:B-1----:R-:W-:Y:S05]  /*102e0*/  @!P0 NANOSLEEP.SYNCS 0x989680 ;  /* 0x009896800000895d */ /* 0x002fea0003900000 */
[----:B------:R-:W1:Y:S02]  /*102f0*/  @!P0 SYNCS.PHASECHK.TRANS64 P0, [R3+URZ+0x28c40], R0 ;  /* 0x028c4000030085a7 */ /* 0x000e64000800007f */
[----:B-1----:R-:W-:Y:S05]  /*10300*/  @!P0 BRA `(.L_x_7319) ;  /* 0xfffffffc00ec8947 */ /* 0x002fea000383ffff */
[----:B------:R-:W-:Y:S05]  /*10310*/  BRA `(.L_x_7360) ;  /* 0xffffffd400207947 */ /* 0x000fea000383ffff */
.L_x_7320:
        /* <DEDUP_REMOVED lines=8> */
.L_x_7362:
[----:B------:R-:W-:Y:S05]  /*103a0*/  BSYNC B0 ;  /* 0x0000000000007941 */ /* 0x000fea0003800000 */
.L_x_7361:
        /* <DEDUP_REMOVED lines=9> */
.L_x_7363:
[----:B------:R-:W-:Y:S01]  /*10440*/  MOV R13, R5 ;  /* 0x00000005000d7202 */ /* 0x000fe20000000f00 */
[----:B------:R-:W-:Y:S01]  /*10450*/  IMAD.MOV.U32 R12, RZ, RZ, 0x1 ;  /* 0x00000001ff0c7424 */ /* 0x000fe200078e00ff */
[----:B------:R-:W-:-:S04]  /*10460*/  @P0 LEA R14, P1, R22, R14, 0x1 ;  /* 0x0000000e160e0211 */ /* 0x000fc800078208ff */
[----:B------:R-:W-:Y:S01]  /*10470*/  @P0 IADD3.X R3, RZ, R2, RZ, P1, !PT ;  /* 0x00000002ff030210 */ /* 0x000fe20000ffe4ff */
[----:B------:R-:W-:-:S08]  /*10480*/  @P0 IMAD.MOV.U32 R2, RZ, RZ, R14 ;  /* 0x000000ffff020224 */ /* 0x000fd000078e000e */
[----:B------:R-:W-:Y:S05]  /*10490*/  WARPSYNC.COLLECTIVE R15, `(.L_x_7364) ;  /* 0x000000000f087348 */ /* 0x000fea0003c00000 */
[----:B------:R0:W1:Y:S02]  /*104a0*/  SHFL.IDX P6, R14, R13, R12, R11 ;  /* 0x0000000c0d0e7389 */ /* 0x00006400000c000b */
[----:B01----:R-:W-:Y:S01]  /*104b0*/  ENDCOLLECTIVE ;  /* 0x000000000000791b */ /* 0x003fe20003800000 */
.L_x_7364:
        /* <DEDUP_REMOVED lines=11> */
.L_x_7365:
[----:B------:R-:W-:Y:S01]  /*10570*/  IMAD.MOV.U32 R13, RZ, RZ, R5 ;  /* 0x000000ffff0d7224 */ /* 0x000fe200078e0005 */
[----:B------:R-:W-:Y:S02]  /*10580*/  MOV R12, 0x2 ;  /* 0x00000002000c7802 */ /* 0x000fe40000000f00 */
[----:B------:R-:W-:-:S13]  /*10590*/  @P0 LEA R2, P1, R22, R14, 0x1 ;  /* 0x0000000e16020211 */ /* 0x000fda00078208ff */
[----:B------:R-:W-:Y:S05]  /*105a0*/  WARPSYNC.COLLECTIVE R15, `(.L_x_7366) ;  /* 0x000000000f087348 */ /* 0x000fea0003c00000 */
[----:B------:R0:W1:Y:S02]  /*105b0*/  SHFL.IDX P6, R14, R13, R12, R11 ;  /* 0x0000000c0d0e7389 */ /* 0x00006400000c000b */
[----:B01----:R-:W-:Y:S01]  /*105c0*/  ENDCOLLECTIVE ;  /* 0x000000000000791b */ /* 0x003fe20003800000 */
.L_x_7366:
[----:B------:R-:W-:-:S05]  /*105d0*/  @P0 IADD3.X R3, RZ, R4, RZ, P1, !PT ;  /* 0x00000004ff030210 */ /* 0x000fca0000ffe4ff */
        /* <DEDUP_REMOVED lines=11> */
.L_x_7367:
[----:B------:R-:W-:Y:S01]  /*10690*/  MOV R13, R5 ;  /* 0x00000005000d7202 */ /* 0x000fe20000000f00 */
[----:B------:R-:W-:Y:S01]  /*106a0*/  IMAD.MOV.U32 R12, RZ, RZ, 0x3 ;  /* 0x00000003ff0c7424 */ /* 0x000fe200078e00ff */
[----:B------:R-:W-:-:S13]  /*106b0*/  @P0 LEA R2, P1, R22, R14, 0x1 ;  /* 0x0000000e16020211 */ /* 0x000fda00078208ff */
[----:B------:R-:W-:Y:S05]  /*106c0*/  WARPSYNC.COLLECTIVE R15, `(.L_x_7368) ;  /* 0x000000000f087348 */ /* 0x000fea0003c00000 */
[----:B------:R0:W1:Y:S02]  /*106d0*/  SHFL.IDX P6, R14, R13, R12, R11 ;  /* 0x0000000c0d0e7389 */ /* 0x00006400000c000b */
[----:B01----:R-:W-:Y:S01]  /*106e0*/  ENDCOLLECTIVE ;  /* 0x000000000000791b */ /* 0x003fe20003800000 */
.L_x_7368:
[----:B------:R-:W-:-:S05]  /*106f0*/  @P0 IMAD.X R3, RZ, RZ, R4, P1 ;  /* 0x000000ffff030224 */ /* 0x000fca00008e0604 */
        /* <DEDUP_REMOVED lines=9> */
.L_x_7369:
[----:B------:R-:W-:Y:S05]  /*10790*/  BRA `(.L_x_7370) ;  /* 0xffffffd000e47947 */ /* 0x000fea000383ffff */
.L_x_7323:
[----:B------:R-:W-:Y:S01]  /*107a0*/  MOV R13, R5 ;  /* 0x00000005000d7202 */ /* 0x000fe20000000f00 */
[----:B------:R-:W-:Y:S01]  /*107b0*/  IMAD.MOV.U32 R12, RZ, RZ, RZ ;  /* 0x000000ffff0c7224 */ /* 0x000fe200078e00ff */
[----:B------:R-:W-:Y:S01]  /*107c0*/  MOV R11, 0x181f ;  /* 0x0000181f000b7802 */ /* 0x000fe20000000f00 */
[----:B------:R-:W-:Y:S01]  /*107d0*/  IMAD.MOV.U32 R15, RZ, RZ, -0x1 ;  /* 0xffffffffff0f7424 */ /* 0x000fe200078e00ff */
[----:B------:R-:W-:-:S07]  /*107e0*/  MOV R6, UR46 ;  /* 0x0000002e00067c02 */ /* 0x000fce0008000f00 */
[----:B------:R-:W-:Y:S05]  /*107f0*/  WARPSYNC.COLLECTIVE R15, `(.L_x_7371) ;  /* 0x000000000f087348 */ /* 0x000fea0003c00000 */
[----:B------:R0:W1:Y:S02]  /*10800*/  SHFL.IDX P6, R14, R13, R12, R11 ;  /* 0x0000000c0d0e7389 */ /* 0x00006400000c000b */
[----:B01----:R-:W-:Y:S01]  /*10810*/  ENDCOLLECTIVE ;  /* 0x000000000000791b */ /* 0x003fe20003800000 */
.L_x_7371:
[----:B------:R-:W-:Y:S02]  /*10820*/  IMAD R7, R6, 0x40, R35 ;  /* 0x0000004006077824 */ /* 0x000fe400078e0223 */
[----:B------:R-:W-:Y:S01]  /*10830*/  IMAD.MOV.U32 R13, RZ, RZ, R4 ;  /* 0x000000ffff0d7224 */ /* 0x000fe200078e0004 */
[----:B------:R-:W-:-:S07]  /*10840*/  MOV R2, R14 ;  /* 0x0000000e00027202 */ /* 0x000fce0000000f00 */
[----:B------:R-:W-:Y:S05]  /*10850*/  WARPSYNC.COLLECTIVE R15, `(.L_x_7372) ;  /* 0x000000000f087348 */ /* 0x000fea0003c00000 */
[----:B------:R0:W1:Y:S02]  /*10860*/  SHFL.IDX P6, R14, R13, R12, R11 ;  /* 0x0000000c0d0e7389 */ /* 0x00006400000c000b */
[----:B01----:R-:W-:Y:S01]  /*10870*/  ENDCOLLECTIVE ;  /* 0x000000000000791b */ /* 0x003fe20003800000 */
.L_x_7372:
[----:B------:R-:W-:Y:S02]  /*10880*/  ULDC UR4, c[0x0][0x288] ;  /* 0x0000a20000047ab9 */ /* 0x000fe40000000800 */
[----:B------:R-:W-:-:S05]  /*10890*/  IMAD R0, R0, UR4, RZ ;  /* 0x0000000400007c24 */ /* 0x000fca000f8e02ff */
[C---:B------:R-:W-:Y:S02]  /*108a0*/  ISETP.GE.AND P0, PT, R7.reuse, R0, PT ;  /* 0x000000000700720c */ /* 0x040fe40003f06270 */
[----:B------:R-:W-:Y:S01]  /*108b0*/  IADD3 R11, R7, 0x10, RZ ;  /* 0x00000010070b7810 */ /* 0x000fe20007ffe0ff */
[----:B------:R-:W-:Y:S01]  /*108c0*/  IMAD.MOV.U32 R13, RZ, RZ, R5 ;  /* 0x000000ffff0d7224 */ /* 0x000fe200078e0005 */
[----:B------:R-:W-:-:S09]  /*108d0*/  MOV R12, 0x1 ;  /* 0x00000001000c7802 */ /* 0x000fd20000000f00 */
        /* <DEDUP_REMOVED lines=13> */
.L_x_7373:
[----:B------:R-:W-:Y:S01]  /*109b0*/  VIADD R9, R7, 0x20 ;  /* 0x0000002007097836 */ /* 0x000fe20000000000 */
[----:B------:R-:W-:Y:S01]  /*109c0*/  @!P0 LEA R21, R30, UR45, 0x1 ;  /* 0x0000002d1e158c11 */ /* 0x000fe2000f8e08ff */
[----:B------:R-:W-:Y:S01]  /*109d0*/  IMAD.MOV.U32 R13, RZ, RZ, R4 ;  /* 0x000000ffff0d7224 */ /* 0x000fe200078e0004 */
[----:B------:R-:W-:-:S07]  /*109e0*/  MOV R6, R14 ;  /* 0x0000000e00067202 */ /* 0x000fce0000000f00 */
[----:B------:R-:W-:Y:S05]  /*109f0*/  WARPSYNC.COLLECTIVE R15, `(.L_x_7374) ;  /* 0x000000000f087348 */ /* 0x000fea0003c00000 */
[----:B------:R0:W1:Y:S02]  /*10a00*/  SHFL.IDX P6, R14, R13, R12, R11 ;  /* 0x0000000c0d0e7389 */ /* 0x00006400000c000b */
[----:B01----:R-:W-:Y:S01]  /*10a10*/  ENDCOLLECTIVE ;  /* 0x000000000000791b */ /* 0x003fe20003800000 */
.L_x_7374:
[----:B------:R-:W-:Y:S01]  /*10a20*/  MOV R13, R5 ;  /* 0x00000005000d7202 */ /* 0x000fe20000000f00 */
[----:B------:R-:W-:Y:S01]  /*10a30*/  IMAD.MOV.U32 R12, RZ, RZ, 0x2 ;  /* 0x00000002ff0c7424 */ /* 0x000fe200078e00ff */
[----:B------:R-:W-:-:S13]  /*10a40*/  @!P0 LEA R2, P2, R22, R14, 0x1 ;  /* 0x0000000e16028211 */ /* 0x000fda00078408ff */
[----:B------:R-:W-:Y:S05]  /*10a50*/  WARPSYNC.COLLECTIVE R15, `(.L_x_7375) ;  /* 0x000000000f087348 */ /* 0x000fea0003c00000 */
[----:B------:R0:W1:Y:S02]  /*10a60*/  SHFL.IDX P6, R14, R13, R12, R11 ;  /* 0x0000000c0d0e7389 */ /* 0x00006400000c000b */
[----:B01----:R-:W-:Y:S01]  /*10a70*/  ENDCOLLECTIVE ;  /* 0x000000000000791b */ /* 0x003fe20003800000 */
.L_x_7375:
[----:B------:R-:W-:-:S05]  /*10a80*/  @!P0 IADD3.X R3, RZ, R6, RZ, P2, !PT ;  /* 0x00000006ff038210 */ /* 0x000fca00017fe4ff */
        /* <DEDUP_REMOVED lines=11> */
.L_x_7376:
[----:B------:R-:W-:Y:S01]  /*10b40*/  IMAD.MOV.U32 R13, RZ, RZ, R5 ;  /* 0x000000ffff0d7224 */ /* 0x000fe200078e0005 */
[----:B------:R-:W-:Y:S02]  /*10b50*/  MOV R12, 0x3 ;  /* 0x00000003000c7802 */ /* 0x000fe40000000f00 */
[----:B------:R-:W-:-:S13]  /*10b60*/  @!P0 LEA R2, P2, R22, R14, 0x1 ;  /* 0x0000000e16028211 */ /* 0x000fda00078408ff */
[----:B------:R-:W-:Y:S05]  /*10b70*/  WARPSYNC.COLLECTIVE R15, `(.L_x_7377) ;  /* 0x000000000f087348 */ /* 0x000fea0003c00000 */
[----:B------:R0:W1:Y:S02]  /*10b80*/  SHFL.IDX P6, R14, R13, R12, R11 ;  /* 0x0000000c0d0e7389 */ /* 0x00006400000c000b */
[----:B01----:R-:W-:Y:S01]  /*10b90*/  ENDCOLLECTIVE ;  /* 0x000000000000791b */ /* 0x003fe20003800000 */
.L_x_7377:
[----:B------:R-:W-:-:S05]  /*10ba0*/  @!P0 IADD3.X R3, RZ, R6, RZ, P2, !PT ;  /* 0x00000006ff038210 */ /* 0x000fca00017fe4ff */
        /* <DEDUP_REMOVED lines=9> */
.L_x_7378:
[----:B------:R-:W-:Y:S05]  /*10c40*/  BRA `(.L_x_7379) ;  /* 0xffffffd4008c7947 */ /* 0x000fea000383ffff */
.L_x_7324:
[----:B0-----:R-:W-:-:S04]  /*10c50*/  IMAD.U32 R3, RZ, RZ, UR45 ;  /* 0x0000002dff037e24 */ /* 0x001fc8000f8e00ff */
[----:B------:R0:W1:Y:S03]  /*10c60*/  SYNCS.PHASECHK.TRANS64.TRYWAIT P0, [R3+URZ+0x28c20], R0 ;  /* 0x028c2000030075a7 */ /* 0x000066000800017f */
[----:B-1----:R-:W-:Y:S05]  /*10c70*/  @!P0 NANOSLEEP.SYNCS 0x989680 ;  /* 0x009896800000895d */ /* 0x002fea0003900000 */
[----:B------:R-:W1:Y:S02]  /*10c80*/  @!P0 SYNCS.PHASECHK.TRANS64 P0, [R3+URZ+0x28c20], R0 ;  /* 0x028c2000030085a7 */ /* 0x000e64000800007f */
[----:B-1----:R-:W-:Y:S05]  /*10c90*/  @!P0 BRA `(.L_x_7324) ;  /* 0xfffffffc00ec8947 */ /* 0x002fea000383ffff */
[----:B------:R-:W-:Y:S05]  /*10ca0*/  BRA `(.L_x_7380) ;  /* 0xffffffd400bc7947 */ /* 0x000fea000383ffff */
.L_x_7326:
[----:B0-----:R-:W-:-:S04]  /*10cb0*/  MOV R3, UR45 ;  /* 0x0000002d00037c02 */ /* 0x001fc80008000f00 */
[----:B------:R0:W1:Y:S03]  /*10cc0*/  SYNCS.PHASECHK.TRANS64.TRYWAIT P0, [R3+URZ+0x28c60], R0 ;  /* 0x028c6000030075a7 */ /* 0x000066000800017f */
[----:B-1----:R-:W-:Y:S05]  /*10cd0*/  @!P0 NANOSLEEP.SYNCS 0x989680 ;  /* 0x009896800000895d */ /* 0x002fea0003900000 */
[----:B------:R-:W1:Y:S02]  /*10ce0*/  @!P0 SYNCS.PHASECHK.TRANS64 P0, [R3+URZ+0x28c60], R0 ;  /* 0x028c6000030085a7 */ /* 0x000e64000800007f */
[----:B-1----:R-:W-:Y:S05]  /*10cf0*/  @!P0 BRA `(.L_x_7326) ;  /* 0xfffffffc00ec8947 */ /* 0x002fea000383ffff */
[----:B------:R-:W-:Y:S05]  /*10d00*/  BRA `(.L_x_7381) ;  /* 0xffffffd400b87947 */ /* 0x000fea000383ffff */
.L_x_7327:
        /* <DEDUP_REMOVED lines=8> */
.L_x_7383:
[----:B------:R-:W-:Y:S05]  /*10d90*/  BSYNC B0 ;  /* 0x0000000000007941 */ /* 0x000fea0003800000 */
.L_x_7382:
[----:B------:R-:W-:Y:S01]  /*10da0*/  MOV R13, R0 ;  /* 0x00000000000d7202 */ /* 0x000fe20000000f00 */
[----:B------:R-:W-:Y:S01]  /*10db0*/  IMAD.MOV.U32 R12, RZ, RZ, RZ ;  /* 0x000000ffff0c7224 */ /* 0x000fe200078e00ff */
[----:B------:R-:W-:Y:S01]  /*10dc0*/  MOV R11, 0x181f ;  /* 0x0000181f000b7802 */ /* 0x000fe20000000f00 */
[----:B------:R-:W-:Y:S01]  /*10dd0*/  IMAD.MOV.U32 R15, RZ, RZ, -0x1 ;  /* 0xffffffffff0f7424 */ /* 0x000fe200078e00ff */
[----:B------:R-:W-:Y:S01]  /*10de0*/  SHF.L.U32 R8, R22, 0x1, RZ ;  /* 0x0000000116087819 */ /* 0x000fe200000006ff */
[----:B------:R-:W-:Y:S01]  /*10df0*/  IMAD.MOV.U32 R3, RZ, RZ, R14 ;  /* 0x000000ffff037224 */ /* 0x000fe200078e000e */
[----:B------:R-:W-:-:S07]  /*10e00*/  LOP3.LUT R4, R17, 0x1, RZ, 0xc0, !PT ;  /* 0x0000000111047812 */ /* 0x000fce00078ec0ff */
[----:B------:R-:W-:Y:S05]  /*10e10*/  WARPSYNC.COLLECTIVE R15, `(.L_x_7384) ;  /* 0x000000000f087348 */ /* 0x000fea0003c00000 */
[----:B------:R0:W1:Y:S02]  /*10e20*/  SHFL.IDX P6, R14, R13, R12, R11 ;  /* 0x0000000c0d0e7389 */ /* 0x00006400000c000b */
[----:B01----:R-:W-:Y:S01]  /*10e30*/  ENDCOLLECTIVE ;  /* 0x000000000000791b */ /* 0x003fe20003800000 */
.L_x_7384:
[----:B------:R-:W-:Y:S02]  /*10e40*/  LEA R7, R30, UR45, 0x1 ;  /* 0x0000002d1e077c11 */ /* 0x000fe4000f8e08ff */
[----:B------:R-:W-:Y:S02]  /*10e50*/  ISETP.NE.U32.AND P1, PT, R4, 0x1, PT ;  /* 0x000000010400780c */ /* 0x000fe40003f25070 */
[C---:B------:R-:W-:Y:S02]  /*10e60*/  LOP3.LUT P5, RZ, R17.reuse, 0x2, RZ, 0xc0, !PT ;  /* 0x0000000211ff7812 */ /* 0x040fe400078ac0ff */
[C---:B------:R-:W-:Y:S02]  /*10e70*/  LOP3.LUT P4, RZ, R17.reuse, 0x4, RZ, 0xc0, !PT ;  /* 0x0000000411ff7812 */ /* 0x040fe4000788c0ff */
[C---:B------:R-:W-:Y:S02]  /*10e80*/  LOP3.LUT P3, RZ, R17.reuse, 0x8, RZ, 0xc0, !PT ;  /* 0x0000000811ff7812 */ /* 0x040fe4000786c0ff */
[----:B------:R-:W-:-:S02]  /*10e90*/  LOP3.LUT P2, RZ, R17, 0x10, RZ, 0xc0, !PT ;  /* 0x0000001011ff7812 */ /* 0x000fc4000784c0ff */
[----:B------:R-:W-:Y:S01]  /*10ea0*/  LOP3.LUT R16, R16, 0xfffffeff, RZ, 0xc0, !PT ;  /* 0xfffffeff10107812 */ /* 0x000fe200078ec0ff */
[----:B------:R-:W-:Y:S01]  /*10eb0*/  IMAD.MOV.U32 R12, RZ, RZ, 0x1 ;  /* 0x00000001ff0c7424 */ /* 0x000fe200078e00ff */
[----:B------:R-:W-:Y:S02]  /*10ec0*/  PRMT R4, R17, 0x8880, RZ ;  /* 0x0000888011047816 */ /* 0x000fe400000000ff */
        /* <DEDUP_REMOVED lines=24> */
[----:B------:R-:W-:Y:S02]  /*11050*/  ISETP.GT.AND P6, PT, R4, -0x1, PT ;  /* 0xffffffff0400780c */ /* 0x000fe40003fc4270 */
[----:B------:R-:W-:-:S11]  /*11060*/  MOV R4, RZ ;  /* 0x000000ff00047202 */ /* 0x000fd60000000f00 */
[----:B------:R-:W-:Y:S02]  /*11070*/  @P6 LOP3.LUT R16, R16, 0x200, RZ, 0xfc, !PT ;  /* 0x0000020010106812 */ /* 0x000fe400078efcff */
[----:B------:R-:W-:-:S13]  /*11080*/  ISETP.LT.OR P6, PT, R18, 0x1, P6 ;  /* 0x000000011200780c */ /* 0x000fda00037c1670 */
[----:B------:R0:W-:Y:S02]  /*11090*/  LDGSTS.E.BYPASS.LTC128B.128 [R7+0xe400], desc[UR36][R2.64+0x380], !P6 ;  /* 0x0e40038002077fae */ /* 0x0001e4000f101d64 */
[----:B0-----:R-:W-:Y:S05]  /*110a0*/  WARPSYNC.COLLECTIVE R15, `(.L_x_7385) ;  /* 0x000000000f087348 */ /* 0x001fea0003c00000 */
[----:B------:R1:W2:Y:S02]  /*110b0*/  SHFL.IDX P6, R14, R13, R12, R11 ;  /* 0x0000000c0d0e7389 */ /* 0x0002a400000c000b */
[----:B012---:R-:W-:Y:S01]  /*110c0*/  ENDCOLLECTIVE ;  /* 0x000000000000791b */ /* 0x007fe20003800000 */
.L_x_7385:
[----:B------:R-:W-:Y:S01]  /*110d0*/  IMAD.MOV.U32 R13, RZ, RZ, R0 ;  /* 0x000000ffff0d7224 */ /* 0x000fe200078e0000 */
[----:B------:R-:W-:-:S07]  /*110e0*/  MOV R5, R14 ;  /* 0x0000000e00057202 */ /* 0x000fce0000000f00 */
[----:B------:R-:W-:Y:S05]  /*110f0*/  WARPSYNC.COLLECTIVE R15, `(.L_x_7386) ;  /* 0x000000000f087348 */ /* 0x000fea0003c00000 */
[----:B------:R0:W1:Y:S02]  /*11100*/  SHFL.IDX P6, R14, R13, R12, R11 ;  /* 0x0000000c0d0e7389 */ /* 0x00006400000c000b */
[----:B01----:R-:W-:Y:S01]  /*11110*/  ENDCOLLECTIVE ;  /* 0x000000000000791b */ /* 0x003fe20003800000 */
.L_x_7386:
[----:B------:R-:W-:Y:S01]  /*11120*/  IMAD.MOV.U32 R13, RZ, RZ, R6 ;  /* 0x000000ffff0d7224 */ /* 0x000fe200078e0006 */
[----:B------:R-:W-:Y:S02]  /*11130*/  MOV R12, 0x2 ;  /* 0x00000002000c7802 */ /* 0x000fe40000000f00 */
        /* <DEDUP_REMOVED lines=26> */
.L_x_7387:
[----:B------:R-:W-:Y:S01]  /*112e0*/  MOV R13, R0 ;  /* 0x00000000000d7202 */ /* 0x000fe20000000f00 */
[----:B------:R-:W-:-:S07]  /*112f0*/  IMAD.MOV.U32 R9, RZ, RZ, R14 ;  /* 0x000000ffff097224 */ /* 0x000fce00078e000e */
[----:B------:R-:W-:Y:S05]  /*11300*/  WARPSYNC.COLLECTIVE R15, `(.L_x_7388) ;  /* 0x000000000f087348 */ /* 0x000fea0003c00000 */
[----:B------:R0:W1:Y:S02]  /*11310*/  SHFL.IDX P6, R14, R13, R12, R11 ;  /* 0x0000000c0d0e7389 */ /* 0x00006400000c000b */
[----:B01----:R-:W-:Y:S01]  /*11320*/  ENDCOLLECTIVE ;  /* 0x000000000000791b */ /* 0x003fe20003800000 */
.L_x_7388:
        /* <DEDUP_REMOVED lines=28> */
.L_x_7389:
[----:B------:R-:W-:Y:S01]  /*114f0*/  IMAD.MOV.U32 R13, RZ, RZ, R0 ;  /* 0x000000ffff0d7224 */ /* 0x000fe200078e0000 */
[----:B------:R-:W-:-:S07]  /*11500*/  MOV R6, R14 ;  /* 0x0000000e00067202 */ /* 0x000fce0000000f00 */
[----:B------:R-:W-:Y:S05]  /*11510*/  WARPSYNC.COLLECTIVE R15, `(.L_x_7390) ;  /* 0x000000000f087348 */ /* 0x000fea0003c00000 */
[----:B------:R0:W1:Y:S02]  /*11520*/  SHFL.IDX P6, R14, R13, R12, R11 ;  /* 0x0000000c0d0e7389 */ /* 0x00006400000c000b */
[----:B01----:R-:W-:Y:S01]  /*11530*/  ENDCOLLECTIVE ;  /* 0x000000000000791b */ /* 0x003fe20003800000 */
.L_x_7390:
[----:B------:R-:W-:Y:S05]  /*11540*/  BRA `(.L_x_7391) ;  /* 0xffffffd4004c7947 */ /* 0x000fea000383ffff */
.L_x_7334:
[----:B-1----:R1:W2:Y:S02]  /*11550*/  SYNCS.PHASECHK.TRANS64.TRYWAIT P0, [R10+URZ+0x28c40], R20 ;  /* 0x028c40140a0075a7 */ /* 0x0022a4000800017f */
[----:B--2---:R-:W-:Y:S05]  /*11560*/  @!P0 NANOSLEEP.SYNCS 0x989680 ;  /* 0x009896800000895d */ /* 0x004fea0003900000 */
[----:B------:R-:W2:Y:S02]  /*11570*/  @!P0 SYNCS.PHASECHK.TRANS64 P0, [R10+URZ+0x28c40], R20 ;  /* 0x028c40140a0085a7 */ /* 0x000ea4000800007f */
[----:B--2---:R-:W-:Y:S05]  /*11580*/  @!P0 BRA `(.L_x_7334) ;  /* 0xfffffffc00f08947 */ /* 0x004fea000383ffff */
[----:B------:R-:W-:Y:S05]  /*11590*/  BRA `(.L_x_7392) ;  /* 0xffffffd800847947 */ /* 0x000fea000383ffff */
.L_x_7335:
        /* <DEDUP_REMOVED lines=8> */
.L_x_7394:
[----:B------:R-:W-:Y:S05]  /*11620*/  BSYNC B1 ;  /* 0x0000000000017941 */ /* 0x000fea0003800000 */
.L_x_7393:
[----:B------:R-:W-:Y:S01]  /*11630*/  MOV R13, R26 ;  /* 0x0000001a000d7202 */ /* 0x000fe20000000f00 */
[----:B------:R-:W-:Y:S01]  /*11640*/  IMAD.MOV.U32 R12, RZ, RZ, RZ ;  /* 0x000000ffff0c7224 */ /* 0x000fe200078e00ff */
[----:B------:R-:W-:Y:S01]  /*11650*/  MOV R11, 0x181f ;  /* 0x0000181f000b7802 */ /* 0x000fe20000000f00 */
[----:B------:R-:W-:Y:S01]  /*11660*/  IMAD.MOV.U32 R15, RZ, RZ, -0x1 ;  /* 0xffffffffff0f7424 */ /* 0x000fe200078e00ff */
[----:B------:R-:W-:Y:S01]  /*11670*/  LEA R27, R17, UR45, 0x1 ;  /* 0x0000002d111b7c11 */ /* 0x000fe2000f8e08ff */
[----:B------:R-:W-:-:S07]  /*11680*/  IMAD.MOV.U32 R3, RZ, RZ, R14 ;  /* 0x000000ffff037224 */ /* 0x000fce00078e000e */
[----:B------:R-:W-:Y:S05]  /*11690*/  WARPSYNC.COLLECTIVE R15, `(.L_x_7395) ;  /* 0x000000000f087348 */ /* 0x000fea0003c00000 */
[----:B------:R0:W1:Y:S02]  /*116a0*/  SHFL.IDX P6, R14, R13, R12, R11 ;  /* 0x0000000c0d0e7389 */ /* 0x00006400000c000b */
[----:B01----:R-:W-:Y:S01]  /*116b0*/  ENDCOLLECTIVE ;  /* 0x000000000000791b */ /* 0x003fe20003800000 */
.L_x_7395:
[----:B------:R-:W-:Y:S01]  /*116c0*/  IMAD.MOV.U32 R13, RZ, RZ, R29 ;  /* 0x000000ffff0d7224 */ /* 0x000fe200078e001d */
[----:B------:R-:W-:Y:S02]  /*116d0*/  MOV R12, 0x1 ;  /* 0x00000001000c7802 */ /* 0x000fe40000000f00 */
[----:B------:R-:W-:-:S13]  /*116e0*/  IADD3 R2, P0, R14, R8, RZ ;  /* 0x000000080e027210 */ /* 0x000fda0007f1e0ff */
[----:B------:R-:W-:Y:S05]  /*116f0*/  WARPSYNC.COLLECTIVE R15, `(.L_x_7396) ;  /* 0x000000000f087348 */ /* 0x000fea0003c00000 */
[----:B------:R0:W1:Y:S02]  /*11700*/  SHFL.IDX P6, R14, R13, R12, R11 ;  /* 0x0000000c0d0e7389 */ /* 0x00006400000c000b */
[----:B01----:R-:W-:Y:S01]  /*11710*/  ENDCOLLECTIVE ;  /* 0x000000000000791b */ /* 0x003fe20003800000 */
.L_x_7396:
[----:B------:R-:W-:-:S05]  /*11720*/  IADD3.X R3, RZ, R3, RZ, P0, !PT ;  /* 0x00000003ff037210 */ /* 0x000fca00007fe4ff */
        /* <DEDUP_REMOVED lines=9> */
.L_x_7397:
[----:B------:R-:W-:Y:S01]  /*117c0*/  MOV R13, R29 ;  /* 0x0000001d000d7202 */ /* 0x000fe20000000f00 */
[----:B------:R-:W-:Y:S01]  /*117d0*/  IMAD.MOV.U32 R12, RZ, RZ, 0x2 ;  /* 0x00000002ff0c7424 */ /* 0x000fe200078e00ff */
[----:B------:R-:W-:-:S13]  /*117e0*/  IADD3 R2, P0, R14, R8, RZ ;  /* 0x000000080e027210 */ /* 0x000fda0007f1e0ff */
[----:B------:R-:W-:Y:S05]  /*117f0*/  WARPSYNC.COLLECTIVE R15, `(.L_x_7398) ;  /* 0x000000000f087348 */ /* 0x000fea0003c00000 */
[----:B------:R0:W1:Y:S02]  /*11800*/  SHFL.IDX P6, R14, R13, R12, R11 ;  /* 0x0000000c0d0e7389 */ /* 0x00006400000c000b */
[----:B01----:R-:W-:Y:S01]  /*11810*/  ENDCOLLECTIVE ;  /* 0x000000000000791b */ /* 0x003fe20003800000 */
.L_x_7398:
[----:B------:R-:W-:-:S05]  /*11820*/  IMAD.X R3, RZ, RZ, R3, P0 ;  /* 0x000000ffff037224 */ /* 0x000fca00000e0603 */
        /* <DEDUP_REMOVED lines=9> */
.L_x_7399:
[----:B------:R-:W-:Y:S01]  /*118c0*/  IMAD.MOV.U32 R13, RZ, RZ, R29 ;  /* 0x000000ffff0d7224 */ /* 0x000fe200078e001d */
[----:B------:R-:W-:Y:S02]  /*118d0*/  MOV R12, 0x3 ;  /* 0x00000003000c7802 */ /* 0x000fe40000000f00 */
[----:B------:R-:W-:-:S13]  /*118e0*/  IADD3 R2, P0, R14, R8, RZ ;  /* 0x000000080e027210 */ /* 0x000fda0007f1e0ff */
[----:B------:R-:W-:Y:S05]  /*118f0*/  WARPSYNC.COLLECTIVE R15, `(.L_x_7400) ;  /* 0x000000000f087348 */ /* 0x000fea0003c00000 */
[----:B------:R0:W1:Y:S02]  /*11900*/  SHFL.IDX P6, R14, R13, R12, R11 ;  /* 0x0000000c0d0e7389 */ /* 0x00006400000c000b */
[----:B01----:R-:W-:Y:S01]  /*11910*/  ENDCOLLECTIVE ;  /* 0x000000000000791b */ /* 0x003fe20003800000 */
.L_x_7400:
[----:B------:R-:W-:-:S05]  /*11920*/  IADD3.X R3, RZ, R3, RZ, P0, !PT ;  /* 0x00000003ff037210 */ /* 0x000fca00007fe4ff */
[----:B------:R-:W-:Y:S01]  /*11930*/  @!PT LDS RZ, [RZ] ;  /* 0x00000000fffff984 */ /* 0x000fe20000000800 */
[----:B------:R-:W-:Y:S01]  /*11940*/  @!PT LDS RZ, [RZ] ;  /* 0x00000000fffff984 */ /* 0x000fe20000000800 */
[----:B------:R-:W-:Y:S01]  /*11950*/  @!PT LDS RZ, [RZ] ;  /* 0x00000000fffff984 */ /* 0x000fe20000000800 */
[----:B------:R0:W-:Y:S01]  /*11960*/  LDGSTS.E.BYPASS.LTC128B.128 [R27+0x23400], desc[UR36][R2.64], !P1 ;  /* 0x23400000021b7fae */ /* 0x0001e2000c901d64 */
[----:B------:R-:W-:Y:S01]  /*11970*/  MOV R13, R26 ;  /* 0x0000001a000d7202 */ /* 0x000fe20000000f00 */
[----:B------:R-:W-:-:S07]  /*11980*/  IMAD.MOV.U32 R34, RZ, RZ, R14 ;  /* 0x000000ffff227224 */ /* 0x000fce00078e000e */
[----:B0-----:R-:W-:Y:S05]  /*11990*/  WARPSYNC.COLLECTIVE R15, `(.L_x_7401) ;  /* 0x000000000f087348 */ /* 0x001fea0003c00000 */
[----:B------:R1:W2:Y:S02]  /*119a0*/  SHFL.IDX P6, R14, R13, R12, R11 ;  /* 0x0000000c0d0e7389 */ /* 0x0002a400000c000b */
[----:B012---:R-:W-:Y:S01]  /*119b0*/  ENDCOLLECTIVE ;  /* 0x000000000000791b */ /* 0x007fe20003800000 */
.L_x_7401:
[----:B------:R-:W-:Y:S05]  /*119c0*/  BRA `(.L_x_7402) ;  /* 0xffffffd800387947 */ /* 0x000fea000383ffff */
.L_x_7340:
[----:B---3--:R3:W4:Y:S02]  /*119d0*/  SYNCS.PHASECHK.TRANS64.TRYWAIT P0, [R10+URZ+0x28c60], R20 ;  /* 0x028c60140a0075a7 */ /* 0x008724000800017f */
[----:B----4-:R-:W-:Y:S05]  /*119e0*/  @!P0 NANOSLEEP.SYNCS 0x989680 ;  /* 0x009896800000895d */ /* 0x010fea0003900000 */
[----:B------:R-:W4:Y:S02]  /*119f0*/  @!P0 SYNCS.PHASECHK.TRANS64 P0, [R10+URZ+0x28c60], R20 ;  /* 0x028c60140a0085a7 */ /* 0x000f24000800007f */
[----:B----4-:R-:W-:Y:S05]  /*11a00*/  @!P0 BRA `(.L_x_7340) ;  /* 0xfffffffc00f08947 */ /* 0x010fea000383ffff */
[----:B------:R-:W-:Y:S05]  /*11a10*/  BRA `(.L_x_7403) ;  /* 0xffffffd800847947 */ /* 0x000fea000383ffff */
.L_x_7341:
[----:B------:R-:W-:Y:S01]  /*11a20*/  BSSY B1, `(.L_x_7404) ;  /* 0x0000008000017945 */ /* 0x000fe20003800000 */
[----:B------:R-:W-:Y:S01]  /*11a30*/  IMAD.MOV.U32 R13, RZ, RZ, R19 ;  /* 0x000000ffff0d7224 */ /* 0x000fe200078e0013 */
[----:B------:R-:W-:Y:S01]  /*11a40*/  MOV R12, RZ ;  /* 0x000000ff000c7202 */ /* 0x000fe20000000f00 */
[----:B------:R-:W-:Y:S01]  /*11a50*/  IMAD.MOV.U32 R11, RZ, RZ, 0x181f ;  /* 0x0000181fff0b7424 */ /* 0x000fe200078e00ff */
[----:B------:R-:W-:-:S07]  /*11a60*/  MOV R15, 0xffffffff ;  /* 0xffffffff000f7802 */ /* 0x000fce0000000f00 */
[----:B-123--:R-:W-:Y:S05]  /*11a70*/  WARPSYNC.COLLECTIVE R15, `(.L_x_7405) ;  /* 0x000000000f087348 */ /* 0x00efea0003c00000 */
[----:B------:R0:W4:Y:S02]  /*11a80*/  SHFL.IDX P6, R14, R13, R12, R11 ;  /* 0x0000000c0d0e7389 */ /* 0x00012400000c000b */
[----:B01234-:R-:W-:Y:S01]  /*11a90*/  ENDCOLLECTIVE ;  /* 0x000000000000791b */ /* 0x01ffe20003800000 */
.L_x_7405:
[----:B------:R-:W-:Y:S05]  /*11aa0*/  BSYNC B1 ;  /* 0x0000000000017941 */ /* 0x000fea0003800000 */
.L_x_7404:
        /* <DEDUP_REMOVED lines=10> */
.L_x_7406:
        /* <DEDUP_REMOVED lines=15> */
.L_x_7407:
        /* <DEDUP_REMOVED lines=16> */
.L_x_7408:
        /* <DEDUP_REMOVED lines=18> */
.L_x_7409:
        /* <DEDUP_REMOVED lines=14> */
.L_x_7410:
        /* <DEDUP_REMOVED lines=17> */
.L_x_7411:
        /* <DEDUP_REMOVED lines=13> */
.L_x_7412:
[----:B------:R-:W-:Y:S05]  /*12120*/  BRA `(.L_x_7413) ;  /* 0xffffffd400f87947 */ /* 0x000fea000383ffff */
.L_x_7346:
[----:B0-----:R0:W1:Y:S02]  /*12130*/  SYNCS.PHASECHK.TRANS64.TRYWAIT P0, [R5+URZ+0x28c20], R4 ;  /* 0x028c2004050075a7 */ /* 0x001064000800017f */
[----:B-1----:R-:W-:Y:S05]  /*12140*/  @!P0 NANOSLEEP.SYNCS 0x989680 ;  /* 0x009896800000895d */ /* 0x002fea0003900000 */
[----:B------:R-:W1:Y:S02]  /*12150*/  @!P0 SYNCS.PHASECHK.TRANS64 P0, [R5+URZ+0x28c20], R4 ;  /* 0x028c2004050085a7 */ /* 0x000e64000800007f */
[----:B-1----:R-:W-:Y:S05]  /*12160*/  @!P0 BRA `(.L_x_7346) ;  /* 0xfffffffc00f08947 */ /* 0x002fea000383ffff */
[----:B------:R-:W-:Y:S05]  /*12170*/  BRA `(.L_x_7414) ;  /* 0xffffffd800a47947 */ /* 0x000fea000383ffff */
.L_x_7347:
        /* <DEDUP_REMOVED lines=11> */
.L_x_7416:
[----:B------:R-:W-:Y:S05]  /*12230*/  BSYNC B0 ;  /* 0x0000000000007941 */ /* 0x000fea0003800000 */
.L_x_7415:
[----:B------:R-:W-:Y:S05]  /*12240*/  BRA `(.L_x_7417) ;  /* 0xffffffd8008c7947 */ /* 0x000fea000383ffff */
.L_x_7348:
[----:B------:R-:W-:Y:S01]  /*12250*/  BSSY B0, `(.L_x_7418) ;  /* 0x0000006000007945 */ /* 0x000fe20003800000 */
[----:B------:R-:W-:-:S07]  /*12260*/  MOV R15, 0xffffffff ;  /* 0xffffffff000f7802 */ /* 0x000fce0000000f00 */
[----:B012--5:R-:W-:Y:S05]  /*12270*/  WARPSYNC.COLLECTIVE R15, `(.L_x_7419) ;  /* 0x000000000f0c7348 */ /* 0x027fea0003c00000 */
[----:B------:R-:W-:Y:S02]  /*12280*/  ELECT P6, UR62, PT ;  /* 0x00000000003e782f */ /* 0x000fe400038c0000 */
[----:B------:R-:W-:Y:S01]  /*12290*/  MOV R14, UR62 ;  /* 0x0000003e000e7c02 */ /* 0x000fe20008000f00 */
[----:B012--5:R-:W-:Y:S10]  /*122a0*/  ENDCOLLECTIVE ;  /* 0x000000000000791b */ /* 0x027ff40003800000 */
.L_x_7419:
[----:B------:R-:W-:Y:S05]  /*122b0*/  BSYNC B0 ;  /* 0x0000000000007941 */ /* 0x000fea0003800000 */
.L_x_7418:
[----:B------:R-:W-:Y:S05]  /*122c0*/  BRA `(.L_x_7420) ;  /* 0xffffffd800807947 */ /* 0x000fea000383ffff */
.L_x_7350:
[----:B0-----:R0:W1:Y:S02]  /*122d0*/  SYNCS.PHASECHK.TRANS64.TRYWAIT P1, [R4+URZ+0x28c40], R3 ;  /* 0x028c4003040075a7 */ /* 0x001064000802017f */
[----:B-1----:R-:W-:Y:S05]  /*122e0*/  @!P1 NANOSLEEP.SYNCS 0x989680 ;  /* 0x009896800000995d */ /* 0x002fea0003900000 */
[----:B------:R-:W1:Y:S02]  /*122f0*/  @!P1 SYNCS.PHASECHK.TRANS64 P1, [R4+URZ+0x28c40], R3 ;  /* 0x028c4003040095a7 */ /* 0x000e64000802007f */
[----:B-1----:R-:W-:Y:S05]  /*12300*/  @!P1 BRA `(.L_x_7350) ;  /* 0xfffffffc00f09947 */ /* 0x002fea000383ffff */
[----:B------:R-:W-:Y:S05]  /*12310*/  BRA `(.L_x_7421) ;  /* 0xffffffd800a07947 */ /* 0x000fea000383ffff */
.L_x_7352:
[----:B-1----:R1:W3:Y:S02]  /*12320*/  SYNCS.PHASECHK.TRANS64.TRYWAIT P1, [R5+URZ+0x28c40], R0 ;  /* 0x028c4000050075a7 */ /* 0x0022e4000802017f */
[----:B---3--:R-:W-:Y:S05]  /*12330*/  @!P1 NANOSLEEP.SYNCS 0x989680 ;  /* 0x009896800000995d */ /* 0x008fea0003900000 */
[----:B------:R-:W3:Y:S02]  /*12340*/  @!P1 SYNCS.PHASECHK.TRANS64 P1, [R5+URZ+0x28c40], R0 ;  /* 0x028c4000050095a7 */ /* 0x000ee4000802007f */
[----:B---3--:R-:W-:Y:S05]  /*12350*/  @!P1 BRA `(.L_x_7352) ;  /* 0xfffffffc00f09947 */ /* 0x008fea000383ffff */
[----:B------:R-:W-:Y:S05]  /*12360*/  BRA `(.L_x_7422) ;  /* 0xffffffd800ac7947 */ /* 0x000fea000383ffff */
.L_x_7354:
[----:B---3--:R3:W4:Y:S02]  /*12370*/  SYNCS.PHASECHK.TRANS64.TRYWAIT P1, [R4+URZ+0x28c60], R3 ;  /* 0x028c6003040075a7 */ /* 0x008724000802017f */
[----:B----4-:R-:W-:Y:S05]  /*12380*/  @!P1 NANOSLEEP.SYNCS 0x989680 ;  /* 0x009896800000995d */ /* 0x010fea0003900000 */
[----:B------:R-:W4:Y:S02]  /*12390*/  @!P1 SYNCS.PHASECHK.TRANS64 P1, [R4+URZ+0x28c60], R3 ;  /* 0x028c6003040095a7 */ /* 0x000f24000802007f */
[----:B----4-:R-:W-:Y:S05]  /*123a0*/  @!P1 BRA `(.L_x_7354) ;  /* 0xfffffffc00f09947 */ /* 0x010fea000383ffff */
[----:B------:R-:W-:Y:S05]  /*123b0*/  BRA `(.L_x_7423) ;  /* 0xffffffd800a87947 */ /* 0x000fea000383ffff */
.L_x_7424:
        /* <DEDUP_REMOVED lines=12> */
.L_x_15756:


//--------------------- .text._ZN7cutlass13device_kernelIN5flash11enable_sm90INS1_16FlashAttnFwdSm90INS1_25CollectiveMainloopFwdSm90ILi2EN4cute5tupleIJNS5_1CILi1EEES8_S8_EEENS6_IJNS7_ILi64EEESA_SA_EEELi512ENS_6half_tEfNS_4arch4Sm90ELb1ELb0ELb1ELb0ELb1ELb0ELb1ELb0ELb0ELb1ELb1ELb0EEENS1_21CollectiveEpilogueFwdINS6_IJSA_NS7_ILi512EEESA_EEES9_SC_SE_Li256ELb0ELb1ELb1ELb0EEENS1_19SingleTileSchedulerILb0ELb1ELb1ELi64EEEEEEEEEvNT_6ParamsE --------------------------
	.section	.text._ZN7cutlass13device_kernelIN5flash11enable_sm90INS1_16FlashAttnFwdSm90INS1_25CollectiveMainloopFwdSm90ILi2EN4cute5tupleIJNS5_1CILi1EEES8_S8_EEENS6_IJNS7_ILi64EEESA_SA_EEELi512ENS_6half_tEfNS_4arch4Sm90ELb1ELb0ELb1ELb0ELb1ELb0ELb1ELb0ELb0ELb1ELb1ELb0EEENS1_21CollectiveEpilogueFwdINS6_IJSA_NS7_ILi512EEESA_EEES9_SC_SE_Li256ELb0ELb1ELb1ELb0EEENS1_19SingleTileSchedulerILb0ELb1ELb1ELi64EEEEEEEEEvNT_6ParamsE,"ax",@progbits
	.align	128
.text._ZN7cutlass13device_kernelIN5flash11enable_sm90INS1_16FlashAttnFwdSm90INS1_25CollectiveMainloopFwdSm90ILi2EN4cute5tupleIJNS5_1CILi1EEES8_S8_EEENS6_IJNS7_ILi64EEESA_SA_EEELi512ENS_6half_tEfNS_4arch4Sm90ELb1ELb0ELb1ELb0ELb1ELb0ELb1ELb0ELb0ELb1ELb1ELb0EEENS1_21CollectiveEpilogueFwdINS6_IJSA_NS7_ILi512EEESA_EEES9_SC_SE_Li256ELb0ELb1ELb1ELb0EEENS1_19SingleTileSchedulerILb0ELb1ELb1ELi64EEEEEEEEEvNT_6ParamsE:
        .type           _ZN7cutlass13device_kernelIN5flash11enable_sm90INS1_16FlashAttnFwdSm90INS1_25CollectiveMainloopFwdSm90ILi2EN4cute5tupleIJNS5_1CILi1EEES8_S8_EEENS6_IJNS7_ILi64EEESA_SA_EEELi512ENS_6half_tEfNS_4arch4Sm90ELb1ELb0ELb1ELb0ELb1ELb0ELb1ELb0ELb0ELb1ELb1ELb0EEENS1_21CollectiveEpilogueFwdINS6_IJSA_NS7_ILi512EEESA_EEES9_SC_SE_Li256ELb0ELb1ELb1ELb0EEENS1_19SingleTileSchedulerILb0ELb1ELb1ELi64EEEEEEEEEvNT_6ParamsE,@function
        .size           _ZN7cutlass13device_kernelIN5flash11enable_sm90INS1_16FlashAttnFwdSm90INS1_25CollectiveMainloopFwdSm90ILi2EN4cute5tupleIJNS5_1CILi1EEES8_S8_EEENS6_IJNS7_ILi64EEESA_SA_EEELi512ENS_6half_tEfNS_4arch4Sm90ELb1ELb0ELb1ELb0ELb1ELb0ELb1ELb0ELb0ELb1ELb1ELb0EEENS1_21CollectiveEpilogueFwdINS6_IJSA_NS7_ILi512EEESA_EEES9_SC_SE_Li256ELb0ELb1ELb1ELb0EEENS1_19SingleTileSchedulerILb0ELb1ELb1ELi64EEEEEEEEEvNT_6ParamsE,(.L_x_15757 - _ZN7cutlass13device_kernelIN5flash11enable_sm90INS1_16FlashAttnFwdSm90INS1_25CollectiveMainloopFwdSm90ILi2EN4cute5tupleIJNS5_1CILi1EEES8_S8_EEENS6_IJNS7_ILi64EEESA_SA_EEELi512ENS_6half_tEfNS_4arch4Sm90ELb1ELb0ELb1ELb0ELb1ELb0ELb1ELb0ELb0ELb1ELb1ELb0EEENS1_21CollectiveEpilogueFwdINS6_IJSA_NS7_ILi512EEESA_EEES9_SC_SE_Li256ELb0ELb1ELb1ELb0EEENS1_19SingleTileSchedulerILb0ELb1ELb1ELi64EEEEEEEEEvNT_6ParamsE)
        .other          _ZN7cutlass13device_kernelIN5flash11enable_sm90INS1_16FlashAttnFwdSm90INS1_25CollectiveMainloopFwdSm90ILi2EN4cute5tupleIJNS5_1CILi1EEES8_S8_EEENS6_IJNS7_ILi64EEESA_SA_EEELi512ENS_6half_tEfNS_4arch4Sm90ELb1ELb0ELb1ELb0ELb1ELb0ELb1ELb0ELb0ELb1ELb1ELb0EEENS1_21CollectiveEpilogueFwdINS6_IJSA_NS7_ILi512EEESA_EEES9_SC_SE_Li256ELb0ELb1ELb1ELb0EEENS1_19SingleTileSchedulerILb0ELb1ELb1ELi64EEEEEEEEEvNT_6ParamsE,@"STO_CUDA_ENTRY STV_DEFAULT"
_ZN7cutlass13device_kernelIN5flash11enable_sm90INS1_16FlashAttnFwdSm90INS1_25CollectiveMainloopFwdSm90ILi2EN4cute5tupleIJNS5_1CILi1EEES8_S8_EEENS6_IJNS7_ILi64EEESA_SA_EEELi512ENS_6half_tEfNS_4arch4Sm90ELb1ELb0ELb1ELb0ELb1ELb0ELb1ELb0ELb0ELb1ELb1ELb0EEENS1_21CollectiveEpilogueFwdINS6_IJSA_NS7_ILi512EEESA_EEES9_SC_SE_Li256ELb0ELb1ELb1ELb0EEENS1_19SingleTileSchedulerILb0ELb1ELb1ELi64EEEEEEEEEvNT_6ParamsE:
        /* <DEDUP_REMOVED lines=43> */
.L_x_7425:
        /* <DEDUP_REMOVED lines=22> */
.L_x_7426:
        /* <DEDUP_REMOVED lines=18> */
.L_x_7427:
        /* <DEDUP_REMOVED lines=22> */
.L_x_7428:
        /* <DEDUP_REMOVED lines=23> */
.L_x_7429:
        /* <DEDUP_REMOVED lines=9> */
[----:B------:R0:W-:Y:S05]  /*0890*/  STL [R1+0x4], R2 ;  /* 0x0000040201007387 */ /* 0x0001ea0000100800 */
[----:B------:R-:W-:Y:S05]  /*08a0*/  @!P0 BRA `(.L_x_7431) ;  /* 0x000000fc00348947 */ /* 0x000fea0003800000 */
.L_x_7432:
[----:B------:R-:W-:-:S08]  /*08b0*/  NOP ;  /* 0x0000000000007918 */ /* 0x000fd00000000000 */
[----:B------:R-:W1:Y:S02]  /*08c0*/  USETMAXREG.TRY_ALLOC.CTAPOOL UP0, 0xe8 ;  /* 0x000000e8000079c8 */ /* 0x000e640008000600 */
[----:B-1----:R-:W-:-:S13]  /*08d0*/  PLOP3.LUT P0, PT, PT, PT, UP0, 0x80, 0x0 ;  /* 0x000000000000781c */ /* 0x002fda0003f0f008 */
[----:B------:R-:W-:Y:S05]  /*08e0*/  @!P0 BRA `(.L_x_7432) ;  /* 0xfffffffc00f08947 */ /* 0x000fea000383ffff */
[----:B------:R-:W1:Y:S01]  /*08f0*/  S2UR UR6, SR_CTAID.Y ;  /* 0x00000000000679c3 */ /* 0x000e620000002600 */
[----:B------:R-:W-:Y:S01]  /*0900*/  ULDC UR7, c[0x0][0xd50] ;  /* 0x0003540000077ab9 */ /* 0x000fe20000000800 */
[----:B------:R-:W-:Y:S01]  /*0910*/  LOP3.LUT R0, R24, 0xffffff80, RZ, 0xc0, !PT ;  /* 0xffffff8018007812 */ /* 0x000fe200078ec0ff */
[----:B------:R-:W-:-:S03]  /*0920*/  UISETP.NE.AND UP0, UPT, UR7, 0x1, UPT ;  /* 0x000000010700788c */ /* 0x000fc6000bf05270 */
[----:B------:R-:W-:Y:S02]  /*0930*/  ISETP.NE.AND P0, PT, R0, 0x80, PT ;  /* 0x000000800000780c */ /* 0x000fe40003f05270 */
[----:B------:R-:W2:Y:S06]  /*0940*/  S2UR UR8, SR_CTAID.Z ;  /* 0x00000000000879c3 */ /* 0x000eac0000002700 */
[----:B------:R-:W-:Y:S01]  /*0950*/  @UP0 ULDC UR4, c[0x0][0xd54] ;  /* 0x0003550000040ab9 */ /* 0x000fe20000000800 */
[----:B------:R-:W-:-:S04]  /*0960*/  @UP0 ULDC UR10, c[0x0][0xd58] ;  /* 0x00035600000a0ab9 */ /* 0x000fc80000000800 */
[----:B------:R-:W-:Y:S06]  /*0970*/  @!P0 BAR.ARV 0x8, 0x100 ;  /* 0x0204000000008b1d */ /* 0x000fec0000002000 */
[----:B-1----:R-:W-:Y:S01]  /*0980*/  UIMAD.WIDE.U32 UR4, UR6, UR4, URZ ;  /* 0x00000004060472a5 */ /* 0x002fe2000f8e003f */
[----:B------:R-:W-:Y:S01]  /*0990*/  ISETP.GE.U32.AND P0, PT, R24, 0x100, PT ;  /* 0x000001001800780c */ /* 0x000fe20003f06070 */
[----:B------:R-:W-:Y:S02]  /*09a0*/  UMOV UR11, UR6 ;  /* 0x00000006000b7c82 */ /* 0x000fe40008000000 */
[----:B------:R-:W-:-:S04]  /*09b0*/  @UP0 USHF.R.U32.HI UR11, URZ, UR10, UR5 ;  /* 0x0000000a3f0b0299 */ /* 0x000fc80008011605 */
[----:B------:R-:W-:Y:S02]  /*09c0*/  UIADD3 UR4, -UR11, URZ, URZ ;  /* 0x0000003f0b047290 */ /* 0x000fe4000fffe13f */
[----:B------:R-:W-:Y:S02]  /*09d0*/  IMAD.U32 R0, RZ, RZ, UR11 ;  /* 0x0000000bff007e24 */ /* 0x000fe4000f8e00ff */
[----:B------:R-:W-:Y:S02]  /*09e0*/  UIMAD UR7, UR7, UR4, UR6 ;  /* 0x00000004070772a4 */ /* 0x000fe4000f8e0206 */
[----:B------:R-:W-:Y:S06]  /*09f0*/  @P0 BAR.ARV 0xf, 0x100 ;  /* 0x03c4000000000b1d */ /* 0x000fec0000002000 */
[----:B--2---:R-:W-:Y:S01]  /*0a00*/  ISETP.LE.AND P0, PT, RZ, UR8, PT ;  /* 0x00000008ff007c0c */ /* 0x004fe2000bf03270 */
[----:B------:R1:W-:-:S12]  /*0a10*/  STL [R1], R0 ;  /* 0x0000000001007387 */ /* 0x0003d80000100800 */
[----:B-1----:R-:W-:Y:S05]  /*0a20*/  @!P0 BRA `(.L_x_7433) ;  /* 0x00000140008c8947 */ /* 0x002fea0003800000 */
[----:B0-----:R-:W0:Y:S01]  /*0a30*/  LDC.64 R2, c[0x0][0x418] ;  /* 0x00010600ff027b82 */ /* 0x001e220000000a00 */
[----:B------:R-:W-:Y:S01]  /*0a40*/  UISETP.NE.AND UP0, UPT, UR9, 0x1, UPT ;  /* 0x000000010900788c */ /* 0x000fe2000bf05270 */
[----:B------:R-:W1:Y:S01]  /*0a50*/  S2R R197, SR_CgaCtaId ;  /* 0x0000000000c57919 */ /* 0x000e620000008800 */
[----:B------:R-:W-:-:S05]  /*0a60*/  VIADD R152, R24, 0xffffff80 ;  /* 0xffffff8018987836 */ /* 0x000fca0000000000 */
[----:B------:R-:W2:Y:S08]  /*0a70*/  LDC R194, c[0x0][0x424] ;  /* 0x00010900ffc27b82 */ /* 0x000eb00000000800 */
[----:B------:R-:W3:Y:S08]  /*0a80*/  LDC R7, c[0x0][0x2f0] ;  /* 0x0000bc00ff077b82 */ /* 0x000ef00000000800 */
[----:B------:R-:W4:Y:S01]  /*0a90*/  S2UR UR38, SR_CTAID.X ;  /* 0x00000000002679c3 */ /* 0x000f220000002500 */
[----:B0-----:R-:W-:-:S04]  /*0aa0*/  ISETP.NE.U32.AND P0, PT, R2, RZ, PT ;  /* 0x000000ff0200720c */ /* 0x001fc80003f05070 */
[----:B------:R-:W-:-:S04]  /*0ab0*/  ISETP.NE.AND.EX P0, PT, R3, RZ, PT, P0 ;  /* 0x000000ff0300720c */ /* 0x000fc80003f05300 */
[----:B--2---:R-:W-:Y:S02]  /*0ac0*/  SEL R194, R194, 0x1, P0 ;  /* 0x00000001c2c27807 */ /* 0x004fe40000000000 */
[----:B------:R-:W-:-:S03]  /*0ad0*/  PLOP3.LUT P0, PT, PT, PT, UP0, 0x80, 0x0 ;  /* 0x000000000000781c */ /* 0x000fc60003f0f008 */
[----:B---3--:R-:W-:-:S05]  /*0ae0*/  IMAD R0, R194, R7, 0x3f ;  /* 0x0000003fc2007424 */ /* 0x008fca00078e0207 */
[----:B------:R-:W-:Y:S01]  /*0af0*/  SHF.R.S32.HI R3, RZ, 0x1f, R0 ;  /* 0x0000001fff037819 */ /* 0x000fe20000011400 */
[----:B----4-:R-:W-:-:S03]  /*0b00*/  USHF.L.U32 UR38, UR38, 0x6, URZ ;  /* 0x0000000626267899 */ /* 0x010fc6000800063f */
[----:B------:R-:W-:-:S04]  /*0b10*/  LEA.HI R3, R3, R0, RZ, 0x6 ;  /* 0x0000000003037211 */ /* 0x000fc800078f30ff */
[----:B------:R-:W-:Y:S01]  /*0b20*/  SHF.R.S32.HI R3, RZ, 0x6, R3 ;  /* 0x00000006ff037819 */ /* 0x000fe20000011403 */
[----:B-1----:R-:W-:Y:S06]  /*0b30*/  @!P0 BRA `(.L_x_7434) ;  /* 0x0000002000248947 */ /* 0x002fec0003800000 */
[----:B------:R-:W0:Y:S01]  /*0b40*/  LDC R5, c[0x0][0x288] ;  /* 0x0000a200ff057b82 */ /* 0x000e220000000800 */
[----:B------:R-:W-:Y:S01]  /*0b50*/  ULDC UR4, c[0x0][0x448] ;  /* 0x0001120000047ab9 */ /* 0x000fe20000000800 */
[----:B------:R-:W-:Y:S01]  /*0b60*/  UIADD3 UR38, UR38, 0x3f, URZ ;  /* 0x0000003f26267890 */ /* 0x000fe2000fffe03f */
[----:B------:R-:W-:Y:S01]  /*0b70*/  R2UR UR9, R3 ;  /* 0x00000000030972ca */ /* 0x000fe200000e0000 */
[----:B------:R-:W-:Y:S01]  /*0b80*/  UISETP.NE.AND UP0, UPT, UR4, 0x1, UPT ;  /* 0x000000010400788c */ /* 0x000fe2000bf05270 */
[----:B------:R-:W-:Y:S01]  /*0b90*/  PLOP3.LUT P0, PT, PT, PT, PT, 0x80, 0x0 ;  /* 0x000000000000781c */ /* 0x000fe20003f0f070 */
[----:B------:R-:W-:Y:S01]  /*0ba0*/  USHF.R.U32.HI UR10, URZ, 0x10, UR7 ;  /* 0x000000103f0a7899 */ /* 0x000fe20008011607 */
[----:B------:R-:W-:Y:S01]  /*0bb0*/  CS2R R2, SRZ ;  /* 0x0000000000027805 */ /* 0x000fe2000001ff00 */
[----:B------:R-:W-:Y:S01]  /*0bc0*/  ULOP3.LUT UR6, UR7, 0xffff, URZ, 0xc0, !UPT ;  /* 0x0000ffff07067892 */ /* 0x000fe2000f8ec03f */
[----:B------:R-:W-:Y:S01]  /*0bd0*/  IMAD.MOV.U32 R4, RZ, RZ, RZ ;  /* 0x000000ffff047224 */ /* 0x000fe200078e00ff */
[----:B------:R-:W-:-:S02]  /*0be0*/  CS2R R150, SRZ ;  /* 0x0000000000967805 */ /* 0x000fc4000001ff00 */
[----:B------:R-:W-:Y:S02]  /*0bf0*/  CS2R R148, SRZ ;  /* 0x0000000000947805 */ /* 0x000fe4000001ff00 */
[----:B------:R-:W-:Y:S02]  /*0c00*/  CS2R R146, SRZ ;  /* 0x0000000000927805 */ /* 0x000fe4000001ff00 */
[----:B------:R-:W-:Y:S02]  /*0c10*/  CS2R R144, SRZ ;  /* 0x0000000000907805 */ /* 0x000fe4000001ff00 */
        /* <DEDUP_REMOVED lines=10> */
[----:B0-----:R-:W-:Y:S02]  /*0cc0*/  IADD3 R5, -R5, 0x40, RZ ;  /* 0x0000004005057810 */ /* 0x001fe40007ffe1ff */
[----:B------:R-:W-:-:S02]  /*0cd0*/  CS2R R130, SRZ ;  /* 0x0000000000827805 */ /* 0x000fc4000001ff00 */
[----:B------:R-:W-:Y:S02]  /*0ce0*/  CS2R R128, SRZ ;  /* 0x0000000000807805 */ /* 0x000fe4000001ff00 */
[----:B------:R-:W-:Y:S02]  /*0cf0*/  CS2R R126, SRZ ;  /* 0x00000000007e7805 */ /* 0x000fe4000001ff00 */
[----:B------:R-:W-:Y:S01]  /*0d00*/  CS2R R124, SRZ ;  /* 0x00000000007c7805 */ /* 0x000fe2000001ff00 */
[----:B------:R-:W-:Y:S01]  /*0d10*/  IMAD R5, R194, R7, R5 ;  /* 0x00000007c2057224 */ /* 0x000fe200078e0205 */
[----:B------:R-:W-:Y:S02]  /*0d20*/  CS2R R122, SRZ ;  /* 0x00000000007a7805 */ /* 0x000fe4000001ff00 */
[----:B------:R-:W-:Y:S02]  /*0d30*/  CS2R R120, SRZ ;  /* 0x0000000000787805 */ /* 0x000fe4000001ff00 */
        /* <DEDUP_REMOVED lines=15> */
[----:B------:R-:W-:Y:S01]  /*0e30*/  UIADD3 UR38, UR8, UR38, URZ ;  /* 0x0000002608267290 */ /* 0x000fe2000fffe03f */
[----:B------:R-:W-:Y:S02]  /*0e40*/  CS2R R90, SRZ ;  /* 0x00000000005a7805 */ /* 0x000fe4000001ff00 */
[----:B------:R-:W-:Y:S02]  /*0e50*/  CS2R R88, SRZ ;  /* 0x0000000000587805 */ /* 0x000fe4000001ff00 */
[----:B------:R-:W-:Y:S01]  /*0e60*/  CS2R R86, SRZ ;  /* 0x0000000000567805 */ /* 0x000fe2000001ff00 */
[----:B------:R-:W-:Y:S01]  /*0e70*/  USHF.R.S32.HI UR4, URZ, 0x1f, UR38 ;  /* 0x0000001f3f047899 */ /* 0x000fe20008011426 */
[----:B------:R-:W-:-:S02]  /*0e80*/  CS2R R84, SRZ ;  /* 0x0000000000547805 */ /* 0x000fc4000001ff00 */
[----:B------:R-:W-:Y:S02]  /*0e90*/  CS2R R82, SRZ ;  /* 0x0000000000527805 */ /* 0x000fe4000001ff00 */
[----:B------:R-:W-:Y:S01]  /*0ea0*/  CS2R R80, SRZ ;  /* 0x0000000000507805 */ /* 0x000fe2000001ff00 */
[----:B------:R-:W-:Y:S01]  /*0eb0*/  ULEA.HI UR4, UR4, UR38, URZ, 0x6 ;  /* 0x0000002604047291 */ /* 0x000fe2000f8f303f */
[----:B------:R-:W-:Y:S02]  /*0ec0*/  CS2R R78, SRZ ;  /* 0x00000000004e7805 */ /* 0x000fe4000001ff00 */
[----:B------:R-:W-:Y:S02]  /*0ed0*/  CS2R R76, SRZ ;  /* 0x00000000004c7805 */ /* 0x000fe4000001ff00 */
[----:B------:R-:W-:Y:S01]  /*0ee0*/  CS2R R74, SRZ ;  /* 0x00000000004a7805 */ /* 0x000fe2000001ff00 */
[----:B------:R-:W-:Y:S01]  /*0ef0*/  USHF.R.S32.HI UR4, URZ, 0x6, UR4 ;  /* 0x000000063f047899 */ /* 0x000fe20008011404 */
[----:B------:R-:W-:-:S02]  /*0f00*/  CS2R R72, SRZ ;  /* 0x0000000000487805 */ /* 0x000fc4000001ff00 */
[----:B------:R-:W-:Y:S02]  /*0f10*/  CS2R R70, SRZ ;  /* 0x0000000000467805 */ /* 0x000fe4000001ff00 */
[----:B------:R-:W-:Y:S01]  /*0f20*/  CS2R R68, SRZ ;  /* 0x0000000000447805 */ /* 0x000fe2000001ff00 */
[----:B------:R-:W-:Y:S01]  /*0f30*/  UISETP.LT.AND UP0, UPT, UR9, UR4, UPT ;  /* 0x000000040900728c */ /* 0x000fe2000bf01270 */
[----:B------:R-:W-:Y:S02]  /*0f40*/  CS2R R66, SRZ ;  /* 0x0000000000427805 */ /* 0x000fe4000001ff00 */
[----:B------:R-:W-:Y:S02]  /*0f50*/  CS2R R64, SRZ ;  /* 0x0000000000407805 */ /* 0x000fe4000001ff00 */
[----:B------:R-:W-:Y:S01]  /*0f60*/  CS2R R62, SRZ ;  /* 0x00000000003e7805 */ /* 0x000fe2000001ff00 */
[----:B------:R-:W-:Y:S01]  /*0f70*/  USEL UR5, UR9, UR4, UP0 ;  /* 0x0000000409057287 */ /* 0x000fe20008000000 */
[----:B------:R-:W-:Y:S01]  /*0f80*/  CS2R R60, SRZ ;  /* 0x00000000003c7805 */ /* 0x000fe2000001ff00 */
[----:B------:R-:W-:Y:S01]  /*0f90*/  UISETP.NE.AND UP0, UPT, UR10, URZ, UPT ;  /* 0x0000003f0a00728c */ /* 0x000fe2000bf05270 */
[----:B------:R-:W-:Y:S01]  /*0fa0*/  CS2R R58, SRZ ;  /* 0x00000000003a7805 */ /* 0x000fe2000001ff00 */
[----:B------:R-:W-:Y:S01]  /*0fb0*/  UISETP.GE.AND UP1, UPT, UR5, 0x1, UPT ;  /* 0x000000010500788c */ /* 0x000fe2000bf26270 */
[----:B------:R-:W-:-:S02]  /*0fc0*/  CS2R R56, SRZ ;  /* 0x0000000000387805 */ /* 0x000fc4000001ff00 */
[----:B------:R-:W-:Y:S02]  /*0fd0*/  CS2R R54, SRZ ;  /* 0x0000000000367805 */ /* 0x000fe4000001ff00 */
[----:B------:R-:W-:Y:S02]  /*0fe0*/  CS2R R52, SRZ ;  /* 0x0000000000347805 */ /* 0x000fe4000001ff00 */
[----:B------:R-:W-:Y:S02]  /*0ff0*/  CS2R R50, SRZ ;  /* 0x0000000000327805 */ /* 0x000fe4000001ff00 */
[----:B------:R-:W-:Y:S02]  /*1000*/  CS2R R48, SRZ ;  /* 0x0000000000307805 */ /* 0x000fe4000001ff00 */
[----:B------:R-:W-:Y:S02]  /*1010*/  PLOP3.LUT P1, PT, PT, PT, UP1, 0x80, 0x0 ;  /* 0x000000000000781c */ /* 0x000fe40003f2f018 */
[----:B------:R-:W-:-:S02]  /*1020*/  CS2R R46, SRZ ;  /* 0x00000000002e7805 */ /* 0x000fc4000001ff00 */
[----:B------:R-:W-:Y:S01]  /*1030*/  CS2R R44, SRZ ;  /* 0x00000000002c7805 */ /* 0x000fe2000001ff00 */
[----:B------:R-:W-:Y:S01]  /*1040*/  @!UP0 ULDC UR10, c[0x0][0xae8] ;  /* 0x0002ba00000a8ab9 */ /* 0x000fe20000000800 */
[----:B------:R-:W-:Y:S02]  /*1050*/  CS2R R42, SRZ ;  /* 0x00000000002a7805 */ /* 0x000fe4000001ff00 */
[----:B------:R-:W-:Y:S02]  /*1060*/  CS2R R40, SRZ ;  /* 0x0000000000287805 */ /* 0x000fe4000001ff00 */
[----:B------:R-:W-:Y:S01]  /*1070*/  CS2R R38, SRZ ;  /* 0x0000000000267805 */ /* 0x000fe2000001ff00 */
[----:B------:R-:W-:Y:S02]  /*1080*/  IMAD.MOV.U32 R37, RZ, RZ, RZ ;  /* 0x000000ffff257224 */ /* 0x000fe400078e00ff */
[----:B------:R-:W-:Y:S05]  /*1090*/  @!P1 BRA `(.L_x_7435) ;  /* 0x0000000000749947 */ /* 0x000fea0003800000 */
[----:B------:R-:W-:Y:S01]  /*10a0*/  IMAD.U32 R5, RZ, RZ, UR10 ;  /* 0x0000000aff057e24 */ /* 0x000fe2000f8e00ff */
[----:B------:R-:W-:-:S04]  /*10b0*/  UIADD3 UR4, UR10, -0x1, UR5 ;  /* 0xffffffff0a047890 */ /* 0x000fc8000fffe005 */
[-C--:B------:R-:W-:Y:S02]  /*10c0*/  IABS R3, R5.reuse ;  /* 0x0000000500037213 */ /* 0x080fe40000000000 */
[----:B------:R-:W-:Y:S01]  /*10d0*/  IABS R9, R5 ;  /* 0x0000000500097213 */ /* 0x000fe20000000000 */
[----:B------:R-:W-:Y:S01]  /*10e0*/  IMAD.U32 R8, RZ, RZ, UR4 ;  /* 0x00000004ff087e24 */ /* 0x000fe2000f8e00ff */
[----:B------:R-:W0:Y:S01]  /*10f0*/  I2F.RP R0, R3 ;  /* 0x0000000300007306 */ /* 0x000e220000209400 */
[----:B------:R-:W-:Y:S02]  /*1100*/  ULOP3.LUT UR4, UR4, UR10, URZ, 0x3c, !UPT ;  /* 0x0000000a04047292 */ /* 0x000fe4000f8e3c3f */
[----:B------:R-:W-:-:S04]  /*1110*/  IMAD.MOV R9, RZ, RZ, -R9 ;  /* 0x000000ffff097224 */ /* 0x000fc800078e0a09 */
[----:B------:R-:W-:Y:S01]  /*1120*/  ISETP.LE.AND P3, PT, RZ, UR4, PT ;  /* 0x00000004ff007c0c */ /* 0x000fe2000bf63270 */
[----:B0-----:R-:W0:Y:S02]  /*1130*/  MUFU.RCP R0, R0 ;  /* 0x0000000000007308 */ /* 0x001e240000001000 */
[----:B0-----:R-:W-:Y:S01]  /*1140*/  VIADD R6, R0, 0xffffffe ;  /* 0x0ffffffe00067836 */ /* 0x001fe20000000000 */
[----:B------:R-:W-:-:S05]  /*1150*/  IABS R0, R8 ;  /* 0x0000000800007213 */ /* 0x000fca0000000000 */
[----:B------:R0:W1:Y:S02]  /*1160*/  F2I.FTZ.U32.TRUNC.NTZ R7, R6 ;  /* 0x0000000600077305 */ /* 0x000064000021f000 */
[----:B0-----:R-:W-:Y:S01]  /*1170*/  IMAD.MOV.U32 R6, RZ, RZ, RZ ;  /* 0x000000ffff067224 */ /* 0x001fe200078e00ff */
[----:B-1----:R-:W-:-:S05]  /*1180*/  IADD3 R10, RZ, -R7, RZ ;  /* 0x80000007ff0a7210 */ /* 0x002fca0007ffe0ff */
        /* <DEDUP_REMOVED lines=11> */
[----:B------:R-:W-:-:S05]  /*1240*/  IMAD.MOV.U32 R3, RZ, RZ, R7 ;  /* 0x000000ffff037224 */ /* 0x000fca00078e0007 */
[----:B------:R-:W-:Y:S02]  /*1250*/  @!P3 IADD3 R3, -R3, RZ, RZ ;  /* 0x000000ff0303b210 */ /* 0x000fe40007ffe1ff */
[----:B------:R-:W-:-:S07]  /*1260*/  @!P2 LOP3.LUT R3, RZ, UR10, RZ, 0x33, !PT ;  /* 0x0000000aff03ac12 */ /* 0x000fce000f8e33ff */
.L_x_7435:
        /* <DEDUP_REMOVED lines=11> */
[----:B------:R-:W2:Y:S01]  /*1320*/  LDL R5, [R1+0x4] ;  /* 0x0000040001057983 */ /* 0x000ea20000100800 */
[----:B------:R-:W-:Y:S01]  /*1330*/  MOV R6, 0x400 ;  /* 0x0000040000067802 */ /* 0x000fe20000000f00 */
[----:B------:R-:W-:Y:S01]  /*1340*/  UMOV UR5, 0x40000040 ;  /* 0x4000004000057882 */ /* 0x000fe20000000000 */
[----:B------:R-:W-:Y:S01]  /*1350*/  UMOV UR7, 0x40000040 ;  /* 0x4000004000077882 */ /* 0x000fe20000000000 */
[----:B------:R-:W-:Y:S01]  /*1360*/  BAR.SYNC.DEFER_BLOCKING 0xe, 0x100 ;  /* 0x0384000000007b1d */ /* 0x000fe20000010000 */
[----:B------:R-:W-:-:S05]  /*1370*/  LEA R11, R197, R6, 0x18 ;  /* 0x00000006c50b7211 */ /* 0x000fca00078ec0ff */
[----:B------:R-:W-:Y:S01]  /*1380*/  UMOV UR9, 0x40000040 ;  /* 0x4000004000097882 */ /* 0x000fe20000000000 */
[----:B------:R-:W-:Y:S01]  /*1390*/  UMOV UR11, 0x40000040 ;  /* 0x40000040000b7882 */ /* 0x000fe20000000000 */
[----:B------:R-:W-:Y:S01]  /*13a0*/  UMOV UR13, 0x40000040 ;  /* 0x40000040000d7882 */ /* 0x000fe20000000000 */
[----:B------:R-:W-:Y:S01]  /*13b0*/  UMOV UR15, 0x40000040 ;  /* 0x40000040000f7882 */ /* 0x000fe20000000000 */
[----:B------:R-:W-:Y:S01]  /*13c0*/  UMOV UR17, 0x40000040 ;  /* 0x4000004000117882 */ /* 0x000fe20000000000 */
[----:B------:R-:W-:Y:S01]  /*13d0*/  UMOV UR19, 0x40000040 ;  /* 0x4000004000137882 */ /* 0x000fe20000000000 */
[----:B------:R-:W-:Y:S01]  /*13e0*/  WARPGROUP.ARRIVE ;  /* 0x00000000000079c5 */ /* 0x000fe20000000000 */
[----:B--2---:R-:W-:Y:S02]  /*13f0*/  R2UR UR20, R5 ;  /* 0x00000000051472ca */ /* 0x004fe400000e0000 */
[----:B------:R-:W-:-:S04]  /*1400*/  SHF.R.S32.HI R5, RZ, 0x1f, R152 ;  /* 0x0000001fff057819 */ /* 0x000fc80000011498 */
[----:B------:R-:W-:-:S04]  /*1410*/  LEA.HI R5, R5, R152, RZ, 0x7 ;  /* 0x0000009805057211 */ /* 0x000fc800078f38ff */
[----:B------:R-:W-:Y:S02]  /*1420*/  SHF.R.S32.HI R2, RZ, 0x7, R5 ;  /* 0x00000007ff027819 */ /* 0x000fe40000011405 */
[----:B------:R-:W-:-:S04]  /*1430*/  LOP3.LUT R5, R5, 0xffffff80, RZ, 0xc0, !PT ;  /* 0xffffff8005057812 */ /* 0x000fc800078ec0ff */
[----:B------:R-:W0:Y:S01]  /*1440*/  SHFL.IDX PT, R2, R2, RZ, 0x1f ;  /* 0x00001fff02027589 */ /* 0x000e2200000e0000 */
[----:B------:R-:W-:Y:S01]  /*1450*/  IMAD.IADD R5, R152, 0x1, -R5 ;  /* 0x0000000198057824 */ /* 0x000fe200078e0a05 */
[----:B0-----:R-:W-:-:S04]  /*1460*/  LEA.HI R4, R2, R2, RZ, 0x1 ;  /* 0x0000000202047211 */ /* 0x001fc800078f08ff */
[----:B------:R-:W-:Y:S01]  /*1470*/  LOP3.LUT R7, R4, 0x1fffe, RZ, 0xc0, !PT ;  /* 0x0001fffe04077812 */ /* 0x000fe200078ec0ff */
[----:B------:R-:W-:-:S04]  /*1480*/  VIADD R4, R11, 0x36400 ;  /* 0x000364000b047836 */ /* 0x000fc80000000000 */
[----:B------:R-:W-:Y:S01]  /*1490*/  IMAD.IADD R7, R2, 0x1, -R7 ;  /* 0x0000000102077824 */ /* 0x000fe200078e0a07 */
[----:B------:R-:W-:-:S03]  /*14a0*/  SHF.R.U32.HI R4, RZ, 0x4, R4 ;  /* 0x00000004ff047819 */ /* 0x000fc60000011604 */
[----:B------:R-:W-:Y:S01]  /*14b0*/  IMAD R7, R7, 0x8000, R11 ;  /* 0x0000800007077824 */ /* 0x000fe200078e020b */
[----:B------:R-:W-:-:S03]  /*14c0*/  LOP3.LUT R4, R4, 0x3fff, RZ, 0xc0, !PT ;  /* 0x00003fff04047812 */ /* 0x000fc600078ec0ff */
[----:B------:R-:W-:Y:S01]  /*14d0*/  VIADD R7, R7, 0x400 ;  /* 0x0000040007077836 */ /* 0x000fe20000000000 */
[----:B------:R-:W-:-:S04]  /*14e0*/  LOP3.LUT R4, R4, 0x10000, RZ, 0xfc, !PT ;  /* 0x0001000004047812 */ /* 0x000fc800078efcff */
[----:B------:R-:W-:Y:S01]  /*14f0*/  SHF.R.U32.HI R7, RZ, 0x4, R7 ;  /* 0x00000004ff077819 */ /* 0x000fe20000011607 */
[C---:B------:R-:W-:Y:S01]  /*1500*/  VIADD R6, R4.reuse, 0x2 ;  /* 0x0000000204067836 */ /* 0x040fe20000000000 */
[----:B------:R-:W-:Y:S02]  /*1510*/  R2UR UR4, R4 ;  /* 0x00000000040472ca */ /* 0x000fe400000e0000 */
[----:B------:R-:W-:Y:S02]  /*1520*/  LOP3.LUT R7, R7, 0x3fff, RZ, 0xc0, !PT ;  /* 0x00003fff07077812 */ /* 0x000fe400078ec0ff */
[----:B------:R-:W-:Y:S01]  /*1530*/  R2UR UR8, R6 ;  /* 0x00000000060872ca */ /* 0x000fe200000e0000 */
[----:B------:R-:W-:Y:S01]  /*1540*/  VIADD R6, R4, 0x4 ;  /* 0x0000000404067836 */ /* 0x000fe20000000000 */
[----:B------:R-:W-:-:S04]  /*1550*/  LOP3.LUT R9, R7, 0x2000000, RZ, 0xfc, !PT ;  /* 0x0200000007097812 */ /* 0x000fc800078efcff */
[C---:B------:R-:W-:Y:S01]  /*1560*/  R2UR UR6, R9.reuse ;  /* 0x00000000090672ca */ /* 0x040fe200000e0000 */
[----:B------:R-:W-:Y:S01]  /*1570*/  VIADD R2, R9, 0x80 ;  /* 0x0000008009027836 */ /* 0x000fe20000000000 */
[----:B------:R-:W-:-:S04]  /*1580*/  R2UR UR12, R6 ;  /* 0x00000000060c72ca */ /* 0x000fc800000e0000 */
[----:B------:R-:W-:Y:S02]  /*1590*/  R2UR UR10, R2 ;  /* 0x00000000020a72ca */ /* 0x000fe400000e0000 */
[----:B------:R-:W-:-:S04]  /*15a0*/  IADD3 R2, R9, 0x100, RZ ;  /* 0x0000010009027810 */ /* 0x000fc80007ffe0ff */
[----:B------:R-:W-:Y:S01]  /*15b0*/  R2UR UR14, R2 ;  /* 0x00000000020e72ca */ /* 0x000fe200000e0000 */
[----:B------:R-:W-:Y:S01]  /*15c0*/  HGMMA.64x256x16.F32 R24, gdesc[UR4].tnspB, RZ, !UPT, gsb0 ;  /* 0x43e00000041879f0 */ /* 0x000fe2000c0008ff */
[----:B------:R-:W-:Y:S01]  /*15d0*/  VIADD R2, R4, 0x6 ;  /* 0x0000000604027836 */ /* 0x000fe20000000000 */
[----:B------:R-:W-:Y:S01]  /*15e0*/  ULOP3.LUT UR6, UR20, 0x1, URZ, 0xfc, !UPT ;  /* 0x0000000114067892 */ /* 0x000fe2000f8efc3f */
[----:B------:R-:W-:-:S03]  /*15f0*/  VIADD R4, R9, 0x180 ;  /* 0x0000018009047836 */ /* 0x000fc60000000000 */
[----:B------:R-:W-:Y:S01]  /*1600*/  R2UR UR16, R2 ;  /* 0x00000000021072ca */ /* 0x000fe200000e0000 */
[----:B------:R-:W-:Y:S01]  /*1610*/  UISETP.NE.AND UP0, UPT, UR6, 0x3, UPT ;  /* 0x000000030600788c */ /* 0x000fe2000bf05270 */
[----:B------:R-:W-:Y:S02]  /*1620*/  R2UR UR18, R4 ;  /* 0x00000000041272ca */ /* 0x000fe400000e0000 */
[----:B------:R-:W-:-:S03]  /*1630*/  SHF.R.S32.HI R2, RZ, 0x1f, R5 ;  /* 0x0000001fff027819 */ /* 0x000fc60000011405 */
[----:B------:R-:W-:Y:S02]  /*1640*/  PLOP3.LUT P1, PT, PT, PT, UP0, 0x80, 0x0 ;  /* 0x000000000000781c */ /* 0x000fe40003f2f008 */
[CC--:B------:R-:W-:Y:S02]  /*1650*/  LEA.HI R4, R2.reuse, R5.reuse, RZ, 0x2 ;  /* 0x0000000502047211 */ /* 0x0c0fe400078f10ff */
[----:B------:R-:W-:Y:S02]  /*1660*/  LEA.HI R2, R2, R5, RZ, 0x5 ;  /* 0x0000000502027211 */ /* 0x000fe400078f28ff */
[--C-:B------:R-:W-:Y:S02]  /*1670*/  SHF.R.S32.HI R6, RZ, 0x2, R4.reuse ;  /* 0x00000002ff067819 */ /* 0x100fe40000011404 */
[----:B------:R-:W-:Y:S02]  /*1680*/  SHF.R.S32.HI R7, RZ, 0x1f, R4 ;  /* 0x0000001fff077819 */ /* 0x000fe40000011404 */
[----:B------:R-:W-:-:S02]  /*1690*/  SHF.R.S32.HI R2, RZ, 0x5, R2 ;  /* 0x00000005ff027819 */ /* 0x000fc40000011402 */
[----:B------:R-:W-:-:S04]  /*16a0*/  LEA.HI R7, R7, R6, RZ, 0x3 ;  /* 0x0000000607077211 */ /* 0x000fc800078f18ff */
[----:B------:R-:W-:-:S05]  /*16b0*/  LOP3.LUT R7, R7, 0xfffffff8, RZ, 0xc0, !PT ;  /* 0xfffffff807077812 */ /* 0x000fca00078ec0ff */
[----:B------:R-:W-:-:S04]  /*16c0*/  IMAD.IADD R7, R6, 0x1, -R7 ;  /* 0x0000000106077824 */ /* 0x000fc800078e0a07 */
[----:B------:R-:W-:Y:S02]  /*16d0*/  IMAD R7, R2, 0x10, R7 ;  /* 0x0000001002077824 */ /* 0x000fe400078e0207 */
[----:B------:R-:W-:Y:S01]  /*16e0*/  IMAD.MOV.U32 R2, RZ, RZ, RZ ;  /* 0x000000ffff027224 */ /* 0x000fe200078e00ff */
        /* <DEDUP_REMOVED lines=15> */
.L_x_7437:
[----:B------:R-:W-:Y:S02]  /*17e0*/  VIADD R3, R3, 0xfffffffe ;  /* 0xfffffffe03037836 */ /* 0x000fe40000000000 */
[----:B------:R-:W-:-:S03]  /*17f0*/  VIADD R4, R11, 0x38860 ;  /* 0x000388600b047836 */ /* 0x000fc60000000000 */
[----:B------:R-:W-:Y:S02]  /*1800*/  ISETP.GE.AND P0, PT, R3, R0, PT ;  /* 0x000000000300720c */ /* 0x000fe40003f06270 */
[----:B------:R-:W-:-:S04]  /*1810*/  PRMT R4, R197, 0x654, R4 ;  /* 0x00000654c5047816 */ /* 0x000fc80000000004 */
[----:B------:R0:W-:Y:S07]  /*1820*/  SYNCS.ARRIVE.TRANS64.RED.A1T0 RZ, [R4+URZ], RZ ;  /* 0x000000ff04ff79a7 */ /* 0x0001ee000810043f */
[----:B------:R-:W-:Y:S05]  /*1830*/  @!P0 BRA `(.L_x_7438) ;  /* 0x0000000800bc8947 */ /* 0x000fea0003800000 */
[----:B------:R-:W-:-:S07]  /*1840*/  MOV R2, RZ ;  /* 0x000000ff00027202 */ /* 0x000fce0000000f00 */
.L_x_7440:
[----:B------:R-:W-:Y:S01]  /*1850*/  BAR.SYNC.DEFER_BLOCKING 0xe, 0x100 ;  /* 0x0384000000007b1d */ /* 0x000fe20000010000 */
[C---:B01----:R-:W-:Y:S02]  /*1860*/  IMAD R4, R2.reuse, 0x40, R7 ;  /* 0x0000004002047824 */ /* 0x043fe400078e0207 */
[----:B------:R-:W-:Y:S02]  /*1870*/  VIADD R2, R2, 0x1 ;  /* 0x0000000102027836 */ /* 0x000fe40000000000 */
[----:B------:R-:W-:Y:S01]  /*1880*/  IMAD R4, R4, 0x4, R11 ;  /* 0x0000000404047824 */ /* 0x000fe200078e020b */
[----:B------:R-:W-:Y:S01]  /*1890*/  UMOV UR7, 0x40000040 ;  /* 0x4000004000077882 */ /* 0x000fe20000000000 */
[----:B------:R-:W-:Y:S01]  /*18a0*/  UMOV UR11, 0x40000040 ;  /* 0x40000040000b7882 */ /* 0x000fe20000000000 */
[----:B------:R-:W-:Y:S01]  /*18b0*/  ISETP.NE.AND P0, PT, R2, 0x2, PT ;  /* 0x000000020200780c */ /* 0x000fe20003f05270 */
[----:B------:R-:W-:Y:S01]  /*18c0*/  UMOV UR15, 0x40000040 ;  /* 0x40000040000f7882 */ /* 0x000fe20000000000 */
[----:B------:R-:W-:-:S02]  /*18d0*/  UMOV UR19, 0x40000040 ;  /* 0x4000004000137882 */ /* 0x000fc40000000000 */
[----:B------:R-:W-:Y:S02]  /*18e0*/  SEL R2, R2, RZ, P0 ;  /* 0x000000ff02027207 */ /* 0x000fe40000000000 */
[C---:B------:R-:W-:Y:S01]  /*18f0*/  ISETP.GT.AND P0, PT, R3.reuse, R0, PT ;  /* 0x000000000300720c */ /* 0x040fe20003f04270 */
[----:B------:R-:W-:Y:S01]  /*1900*/  VIADD R3, R3, 0xffffffff ;  /* 0xffffffff03037836 */ /* 0x000fe20000000000 */
[----:B------:R-:W0:Y:S04]  /*1910*/  LDS R5, [R4+0x38400] ;  /* 0x0384000004057984 */ /* 0x000e280000000800 */
[----:B------:R1:W2:Y:S02]  /*1920*/  LDS R6, [R4+0x38420] ;  /* 0x0384200004067984 */ /* 0x0002a40000000800 */
[----:B-1----:R-:W-:-:S05]  /*1930*/  IMAD R4, R2, 0x1000, R9 ;  /* 0x0000100002047824 */ /* 0x002fca00078e0209 */
[----:B------:R-:W-:Y:S01]  /*1940*/  R2UR UR6, R4 ;  /* 0x00000000040672ca */ /* 0x000fe200000e0000 */
        /* <DEDUP_REMOVED lines=128> */
[----:B------:R-:W-:-:S05]  /*2150*/  VIADD R5, R4, 0x80 ;  /* 0x0000008004057836 */ /* 0x000fca0000000000 */
[----:B------:R-:W-:Y:S01]  /*2160*/  WARPGROUP.ARRIVE ;  /* 0x00000000000079c5 */ /* 0x000fe20000000000 */
[----:B------:R-:W-:Y:S01]  /*2170*/  R2UR UR10, R5 ;  /* 0x00000000050a72ca */ /* 0x000fe200000e0000 */
[C---:B------:R-:W-:Y:S02]  /*2180*/  VIADD R5, R4.reuse, 0x100 ;  /* 0x0000010004057836 */ /* 0x040fe40000000000 */
[----:B------:R-:W-:Y:S02]  /*2190*/  VIADD R4, R4, 0x180 ;  /* 0x0000018004047836 */ /* 0x000fe40000000000 */
[----:B------:R-:W-:Y:S01]  /*21a0*/  HGMMA.64x256x16.F32 R24, gdesc[UR4].tnspB, R24, gsb0 ;  /* 0x43e00000041879f0 */ /* 0x000fe20008000818 */
[----:B------:R-:W-:Y:S02]  /*21b0*/  R2UR UR14, R5 ;  /* 0x00000000050e72ca */ /* 0x000fe400000e0000 */
[----:B------:R-:W-:Y:S01]  /*21c0*/  R2UR UR18, R4 ;  /* 0x00000000041272ca */ /* 0x000fe200000e0000 */
[----:B------:R-:W-:-:S02]  /*21d0*/  WARPGROUP.DEPBAR.LE gsb0, 0x0 ;  /* 0x00008000000079c5 */ /* 0x000fc40000010000 */
[----:B------:R-:W-:-:S15]  /*21e0*/  WARPGROUP.ARRIVE ;  /* 0x00000000000079c5 */ /* 0x000fde0000000000 */
[----:B------:R-:W-:-:S07]  /*21f0*/  NOP ;  /* 0x0000000000007918 */ /* 0x000fce0000000000 */
        /* <DEDUP_REMOVED lines=13> */
.L_x_7439:
[----:B------:R-:W-:-:S05]  /*22d0*/  LEA R4, R2, R11, 0x3 ;  /* 0x0000000b02047211 */ /* 0x000fca00078e18ff */
[----:B------:R-:W-:-:S05]  /*22e0*/  VIADD R4, R4, 0x38860 ;  /* 0x0003886004047836 */ /* 0x000fca0000000000 */
[----:B------:R-:W-:-:S04]  /*22f0*/  PRMT R4, R197, 0x654, R4 ;  /* 0x00000654c5047816 */ /* 0x000fc80000000004 */
[----:B------:R1:W-:Y:S01]  /*2300*/  SYNCS.ARRIVE.TRANS64.RED.A1T0 RZ, [R4+URZ], RZ ;  /* 0x000000ff04ff79a7 */ /* 0x0003e2000810043f */
[----:B------:R-:W-:Y:S05]  /*2310*/  @P0 BRA `(.L_x_7440) ;  /* 0xfffffff4004c0947 */ /* 0x000fea000383ffff */
[----:B------:R-:W-:-:S07]  /*2320*/  IMAD.SHL.U32 R2, R2, 0x40, RZ ;  /* 0x0000004002027824 */ /* 0x000fce00078e00ff */
.L_x_7438:
[----:B------:R-:W-:Y:S01]  /*2330*/  BAR.SYNC.DEFER_BLOCKING 0xe, 0x100 ;  /* 0x0384000000007b1d */ /* 0x000fe20000010000 */
[----:B------:R-:W-:Y:S01]  /*2340*/  IMAD.IADD R2, R7, 0x1, R2 ;  /* 0x0000000107027824 */ /* 0x000fe200078e0202 */
[----:B------:R-:W-:Y:S01]  /*2350*/  PLOP3.LUT P0, PT, PT, PT, PT, 0x8, 0x0 ;  /* 0x000000000000781c */ /* 0x000fe20003f0e170 */
[----:B01----:R-:W-:Y:S02]  /*2360*/  IMAD.MOV.U32 R4, RZ, RZ, RZ ;  /* 0x000000ffff047224 */ /* 0x003fe400078e00ff */
[----:B------:R-:W-:-:S05]  /*2370*/  IMAD R2, R2, 0x4, R11 ;  /* 0x0000000402027824 */ /* 0x000fca00078e020b */
        /* <DEDUP_REMOVED lines=133> */
.L_x_7434:
[----:B------:R-:W0:Y:S01]  /*2bd0*/  LDC R0, c[0x0][0x288] ;  /* 0x0000a200ff007b82 */ /* 0x000e220000000800 */
[----:B------:R-:W-:Y:S01]  /*2be0*/  ULDC UR4, c[0x0][0x448] ;  /* 0x0001120000047ab9 */ /* 0x000fe20000000800 */
[----:B------:R-:W-:Y:S02]  /*2bf0*/  UIADD3 UR6, UR38, 0x3f, URZ ;  /* 0x0000003f26067890 */ /* 0x000fe4000fffe03f */
[----:B------:R-:W-:Y:S02]  /*2c00*/  UISETP.NE.AND UP0, UPT, UR4, 0x1, UPT ;  /* 0x000000010400788c */ /* 0x000fe4000bf05270 */
[----:B------:R-:W-:Y:S02]  /*2c10*/  USHF.R.U32.HI UR10, URZ, 0x10, UR7 ;  /* 0x000000103f0a7899 */ /* 0x000fe40008011607 */
[----:B------:R-:W-:-:S07]  /*2c20*/  UP2UR UR61, UPR, URZ, 0x1 ;  /* 0x000000013f3d7883 */ /* 0x000fce0008000000 */
[----:B------:R-:W-:Y:S01]  /*2c30*/  @UP0 ULDC UR4, c[0x0][0x44c] ;  /* 0x0001130000040ab9 */ /* 0x000fe20000000800 */
[----:B------:R-:W-:Y:S01]  /*2c40*/  @UP0 ULDC UR8, c[0x0][0x450] ;  /* 0x0001140000080ab9 */ /* 0x000fe20000000800 */
[----:B------:R-:W-:-:S04]  /*2c50*/  UIMAD.WIDE.U32 UR4, UR6, UR4, URZ ;  /* 0x00000004060472a5 */ /* 0x000fc8000f8e003f */
[----:B------:R-:W-:Y:S02]  /*2c60*/  @UP0 USHF.R.U32.HI UR6, URZ, UR8, UR5 ;  /* 0x000000083f060299 */ /* 0x000fe40008011605 */
[----:B------:R-:W-:Y:S01]  /*2c70*/  UISETP.NE.AND UP0, UPT, UR10, URZ, UPT ;  /* 0x0000003f0a00728c */ /* 0x000fe2000bf05270 */
[----:B0-----:R-:W-:Y:S01]  /*2c80*/  IADD3 R0, -R0, 0x40, RZ ;  /* 0x0000004000007810 */ /* 0x001fe20007ffe1ff */
[----:B------:R-:W-:Y:S01]  /*2c90*/  ULOP3.LUT UR8, UR7, 0xffff, URZ, 0xc0, !UPT ;  /* 0x0000ffff07087892 */ /* 0x000fe2000f8ec03f */
[----:B------:R-:W-:-:S03]  /*2ca0*/  UMOV UR4, URZ ;  /* 0x0000003f00047c82 */ /* 0x000fc60008000000 */
[----:B------:R-:W-:-:S04]  /*2cb0*/  IMAD R0, R194, R7, R0 ;  /* 0x00000007c2007224 */ /* 0x000fc800078e0200 */
[----:B------:R-:W-:Y:S01]  /*2cc0*/  VIADD R0, R0, UR6 ;  /* 0x0000000600007c36 */ /* 0x000fe20008000000 */
[----:B------:R-:W-:-:S04]  /*2cd0*/  @!UP0 ULDC UR10, c[0x0][0xae8] ;  /* 0x0002ba00000a8ab9 */ /* 0x000fc80000000800 */
[----:B------:R-:W-:-:S04]  /*2ce0*/  SHF.R.S32.HI R5, RZ, 0x1f, R0 ;  /* 0x0000001fff057819 */ /* 0x000fc80000011400 */
[----:B------:R-:W-:-:S04]  /*2cf0*/  LEA.HI R5, R5, R0, RZ, 0x6 ;  /* 0x0000000005057211 */ /* 0x000fc800078f30ff */
[----:B------:R-:W-:-:S04]  /*2d00*/  SHF.R.S32.HI R0, RZ, 0x6, R5 ;  /* 0x00000006ff007819 */ /* 0x000fc80000011405 */
[----:B------:R-:W-:-:S04]  /*2d10*/  VIMNMX R22, R3, R0, PT ;  /* 0x0000000003167248 */ /* 0x000fc80003fe0100 */
[----:B------:R-:W-:-:S13]  /*2d20*/  ISETP.GE.AND P0, PT, R22, 0x1, PT ;  /* 0x000000011600780c */ /* 0x000fda0003f06270 */
[----:B------:R-:W-:Y:S05]  /*2d30*/  @!P0 BRA `(.L_x_7441) ;  /* 0x0000000000808947 */ /* 0x000fea0003800000 */
[----:B------:R-:W-:Y:S01]  /*2d40*/  IMAD.U32 R5, RZ, RZ, UR10 ;  /* 0x0000000aff057e24 */ /* 0x000fe2000f8e00ff */
[----:B------:R-:W-:-:S04]  /*2d50*/  UMOV UR4, URZ ;  /* 0x0000003f00047c82 */ /* 0x000fc80008000000 */
[----:B------:R-:W-:-:S04]  /*2d60*/  IABS R0, R5 ;  /* 0x0000000500007213 */ /* 0x000fc80000000000 */
[----:B------:R-:W-:Y:S02]  /*2d70*/  R2UR UR9, R0 ;  /* 0x00000000000972ca */ /* 0x000fe400000e0000 */
[----:B------:R-:W-:Y:S02]  /*2d80*/  IADD3 R0, R5, -0x1, R22 ;  /* 0xffffffff05007810 */ /* 0x000fe40007ffe016 */
[----:B------:R-:W-:Y:S02]  /*2d90*/  IABS R5, R5 ;  /* 0x0000000500057213 */ /* 0x000fe40000000000 */
[----:B------:R-:W-:-:S04]  /*2da0*/  IABS R4, R0 ;  /* 0x0000000000047213 */ /* 0x000fc80000000000 */
[----:B------:R-:W-:-:S03]  /*2db0*/  R2UR UR7, R4 ;  /* 0x00000000040772ca */ /* 0x000fc600000e0000 */
        /* <DEDUP_REMOVED lines=11> */
[----:B------:R-:W-:Y:S01]  /*2e70*/  UIMAD UR4, UR5, UR6, UR7 ;  /* 0x00000006050472a4 */ /* 0x000fe2000f8e0207 */
[----:B------:R-:W-:-:S03]  /*2e80*/  R2UR UR6, R0 ;  /* 0x00000000000672ca */ /* 0x000fc600000e0000 */
[----:B------:R-:W-:-:S11]  /*2e90*/  UISETP.GT.U32.AND UP0, UPT, UR9, UR4, UPT ;  /* 0x000000040900728c */ /* 0x000fd6000bf04070 */
[----:B------:R-:W-:Y:S02]  /*2ea0*/  @!UP0 UIADD3 UR4, UR4, -UR9, URZ ;  /* 0x8000000904048290 */ /* 0x000fe4000fffe03f */
[----:B------:R-:W-:Y:S02]  /*2eb0*/  @!UP0 UIADD3 UR5, UR5, 0x1, URZ ;  /* 0x0000000105058890 */ /* 0x000fe4000fffe03f */
[----:B------:R-:W-:Y:S02]  /*2ec0*/  UISETP.GE.U32.AND UP1, UPT, UR4, UR9, UPT ;  /* 0x000000090400728c */ /* 0x000fe4000bf26070 */
[----:B------:R-:W-:-:S04]  /*2ed0*/  ULOP3.LUT UR4, UR6, UR10, URZ, 0x3c, !UPT ;  /* 0x0000000a06047292 */ /* 0x000fc8000f8e3c3f */
[----:B------:R-:W-:-:S05]  /*2ee0*/  UISETP.GE.AND UP0, UPT, UR4, URZ, UPT ;  /* 0x0000003f0400728c */ /* 0x000fca000bf06270 */
[----:B------:R-:W-:Y:S02]  /*2ef0*/  @UP1 UIADD3 UR5, UR5, 0x1, URZ ;  /* 0x0000000105051890 */ /* 0x000fe4000fffe03f */
[----:B------:R-:W-:-:S05]  /*2f00*/  UISETP.NE.AND UP1, UPT, UR10, URZ, UPT ;  /* 0x0000003f0a00728c */ /* 0x000fca000bf25270 */
[----:B------:R-:W-:Y:S02]  /*2f10*/  UMOV UR4, UR5 ;  /* 0x0000000500047c82 */ /* 0x000fe40008000000 */
[----:B------:R-:W-:-:S04]  /*2f20*/  @!UP0 UIADD3 UR4, -UR4, URZ, URZ ;  /* 0x0000003f04048290 */ /* 0x000fc8000fffe13f */
[----:B------:R-:W-:-:S12]  /*2f30*/  @!UP1 ULOP3.LUT UR4, URZ, UR10, URZ, 0x33, !UPT ;  /* 0x0000000a3f049292 */ /* 0x000fd8000f8e333f */
.L_x_7441:
[----:B------:R-:W-:Y:S02]  /*2f40*/  UIMAD UR5, UR8, UR4, URZ ;  /* 0x00000004080572a4 */ /* 0x000fe4000f8e023f */
[----:B------:R-:W-:Y:S01]  /*2f50*/  IMAD.U32 R3, RZ, RZ, UR4 ;  /* 0x00000004ff037e24 */ /* 0x000fe2000f8e00ff */
[----:B------:R-:W-:Y:S01]  /*2f60*/  PLOP3.LUT P0, PT, PT, PT, PT, 0x80, 0x0 ;  /* 0x000000000000781c */ /* 0x000fe20003f0f070 */
[----:B------:R-:W-:Y:S01]  /*2f70*/  IMAD.MOV.U32 R2, RZ, RZ, RZ ;  /* 0x000000ffff027224 */ /* 0x000fe200078e00ff */
[----:B------:R-:W-:Y:S01]  /*2f80*/  CS2R R150, SRZ ;  /* 0x0000000000967805 */ /* 0x000fe2000001ff00 */
[----:B------:R-:W-:Y:S01]  /*2f90*/  IMAD.MOV.U32 R4, RZ, RZ, RZ ;  /* 0x000000ffff047224 */ /* 0x000fe200078e00ff */
[----:B------:R-:W-:Y:S01]  /*2fa0*/  VIADDMNMX R22, R3, UR5, R22, PT ;  /* 0x0000000503167c46 */ /* 0x000fe2000b800116 */
[----:B------:R-:W-:Y:S01]  /*2fb0*/  IMAD.U32 R196, RZ, RZ, UR5 ;  /* 0x00000005ffc47e24 */ /* 0x000fe2000f8e00ff */
[----:B------:R-:W-:Y:S02]  /*2fc0*/  CS2R R148, SRZ ;  /* 0x0000000000947805 */ /* 0x000fe4000001ff00 */
[----:B------:R-:W-:-:S02]  /*2fd0*/  CS2R R146, SRZ ;  /* 0x0000000000927805 */ /* 0x000fc4000001ff00 */
[----:B------:R-:W-:Y:S02]  /*2fe0*/  ISETP.GT.AND P1, PT, R22, UR5, PT ;  /* 0x0000000516007c0c */ /* 0x000fe4000bf24270 */
        /* <DEDUP_REMOVED lines=62> */
[----:B------:R-:W-:Y:S02]  /*33d0*/  SHF.R.S32.HI R57, RZ, 0x1f, R152 ;  /* 0x0000001fff397819 */ /* 0x000fe40000011498 */
[----:B------:R-:W-:Y:S02]  /*33e0*/  MOV R198, 0x400 ;  /* 0x0000040000c67802 */ /* 0x000fe40000000f00 */
[----:B------:R-:W-:Y:S02]  /*33f0*/  LEA.HI R16, R57, R152, RZ, 0x7 ;  /* 0x0000009839107211 */ /* 0x000fe400078f38ff */
[----:B------:R-:W-:Y:S02]  /*3400*/  LEA R198, R197, R198, 0x18 ;  /* 0x000000c6c5c67211 */ /* 0x000fe400078ec0ff */
[----:B------:R-:W-:-:S05]  /*3410*/  SHF.R.S32.HI R17, RZ, 0x7, R16 ;  /* 0x00000007ff117819 */ /* 0x000fca0000011410 */
[----:B------:R-:W0:Y:S02]  /*3420*/  SHFL.IDX PT, R0, R17, RZ, 0x1f ;  /* 0x00001fff11007589 */ /* 0x000e2400000e0000 */
[----:B0-----:R-:W-:-:S04]  /*3430*/  LEA.HI R2, R0, R0, RZ, 0x1 ;  /* 0x0000000000027211 */ /* 0x001fc800078f08ff */
[----:B------:R-:W-:-:S05]  /*3440*/  LOP3.LUT R3, R2, 0x1fffe, RZ, 0xc0, !PT ;  /* 0x0001fffe02037812 */ /* 0x000fca00078ec0ff */
[----:B------:R-:W-:Y:S01]  /*3450*/  IMAD.IADD R3, R0, 0x1, -R3 ;  /* 0x0000000100037824 */ /* 0x000fe200078e0a03 */
[----:B------:R-:W-:-:S03]  /*3460*/  IADD3 R0, R198, 0x36400, RZ ;  /* 0x00036400c6007810 */ /* 0x000fc60007ffe0ff */
[----:B------:R-:W-:Y:S01]  /*3470*/  IMAD R3, R3, 0x8000, R198 ;  /* 0x0000800003037824 */ /* 0x000fe200078e02c6 */
[----:B------:R-:W-:-:S03]  /*3480*/  LOP3.LUT P0, RZ, R0, 0x3ff, RZ, 0xc0, !PT ;  /* 0x000003ff00ff7812 */ /* 0x000fc6000780c0ff */
        /* <DEDUP_REMOVED lines=21> */
.L_x_7442:
        /* <DEDUP_REMOVED lines=11> */
.L_x_7533:
[----:B------:R-:W2:Y:S01]  /*3690*/  LDL R8, [R1+0x4] ;  /* 0x0000040001087983 */ /* 0x000ea20000100800 */
[----:B------:R-:W-:Y:S01]  /*36a0*/  LEA.HI R4, R4, R5, RZ, 0x5 ;  /* 0x0000000504047211 */ /* 0x000fe200078f28ff */
[----:B------:R-:W-:-:S03]  /*36b0*/  IMAD.IADD R2, R17, 0x1, -R2 ;  /* 0x0000000111027824 */ /* 0x000fc600078e0a02 */
[----:B------:R-:W-:Y:S02]  /*36c0*/  SHF.R.S32.HI R4, RZ, 0x5, R4 ;  /* 0x00000005ff047819 */ /* 0x000fe40000011404 */
[----:B--2---:R-:W-:Y:S02]  /*36d0*/  R2UR UR4, R8 ;  /* 0x00000000080472ca */ /* 0x004fe400000e0000 */
[----:B------:R-:W-:Y:S02]  /*36e0*/  LEA.HI R8, R0, R7, RZ, 0x3 ;  /* 0x0000000700087211 */ /* 0x000fe400078f18ff */
[----:B------:R-:W-:Y:S02]  /*36f0*/  LOP3.LUT R0, R6, 0x7ffffffc, RZ, 0xc0, !PT ;  /* 0x7ffffffc06007812 */ /* 0x000fe400078ec0ff */
[----:B------:R-:W-:-:S03]  /*3700*/  LOP3.LUT R8, R8, 0xfffffff8, RZ, 0xc0, !PT ;  /* 0xfffffff808087812 */ /* 0x000fc600078ec0ff */
[----:B------:R-:W-:Y:S02]  /*3710*/  IMAD.IADD R0, R5, 0x1, -R0 ;  /* 0x0000000105007824 */ /* 0x000fe400078e0a00 */
[----:B------:R-:W-:Y:S02]  /*3720*/  IMAD.IADD R191, R7, 0x1, -R8 ;  /* 0x0000000107bf7824 */ /* 0x000fe400078e0a08 */
[----:B------:R-:W-:Y:S01]  /*3730*/  ULOP3.LUT UR4, UR4, 0x1, URZ, 0xfc, !UPT ;  /* 0x0000000104047892 */ /* 0x000fe2000f8efc3f */
[----:B------:R-:W-:Y:S02]  /*3740*/  IMAD.SHL.U32 R195, R0, 0x2, RZ ;  /* 0x0000000200c37824 */ /* 0x000fe400078e00ff */
[----:B------:R-:W-:Y:S02]  /*3750*/  IMAD R191, R4, 0x10, R191 ;  /* 0x0000001004bf7824 */ /* 0x000fe400078e02bf */
[----:B------:R-:W-:Y:S02]  /*3760*/  IMAD R193, R2, 0x100, R195 ;  /* 0x0000010002c17824 */ /* 0x000fe400078e02c3 */
[----:B------:R-:W-:-:S05]  /*3770*/  IMAD.U32 R6, RZ, RZ, UR4 ;  /* 0x00000004ff067e24 */ /* 0x000fca000f8e00ff */
[----:B------:R-:W-:-:S13]  /*3780*/  ISETP.NE.AND P0, PT, R6, 0x3, PT ;  /* 0x000000030600780c */ /* 0x000fda0003f05270 */
[----:B------:R-:W-:Y:S05]  /*3790*/  @!P0 BRA `(.L_x_7444) ;  /* 0x0000000000048947 */ /* 0x000fea0003800000 */
[----:B------:R-:W-:Y:S01]  /*37a0*/  BPT.TRAP 0x1 ;  /* 0x000000040000795c */ /* 0x000fe20000300000 */
.L_x_7444:
[----:B------:R1:W2:Y:S01]  /*37b0*/  SYNCS.PHASECHK.TRANS64.TRYWAIT P1, [R198+URZ+0x38830], R3 ;  /* 0x03883003c60075a7 */ /* 0x0002a2000802017f */
[----:B------:R-:W-:Y:S05]  /*37c0*/  @!P0 BRA `(.L_x_7445) ;  /* 0x0000000000048947 */ /* 0x000fea0003800000 */
[----:B------:R-:W-:Y:S01]  /*37d0*/  BPT.TRAP 0x1 ;  /* 0x000000040000795c */ /* 0x000fe20000300000 */
.L_x_7445:
[----:B--2---:R-:W-:Y:S05]  /*37e0*/  @P1 BRA `(.L_x_7446) ;  /* 0x0000000000081947 */ /* 0x004fea0003800000 */
[----:B------:R-:W2:Y:S02]  /*37f0*/  SYNCS.PHASECHK.TRANS64.TRYWAIT P1, [R198+URZ+0x38830], R3 ;  /* 0x03883003c60075a7 */ /* 0x000ea4000802017f */
[----:B--2---:R-:W-:Y:S05]  /*3800*/  @!P1 BRA `(.L_x_7447) ;  /* 0x0000011400309947 */ /* 0x004fea0003800000 */
.L_x_7446:
        /* <DEDUP_REMOVED lines=29> */
[----:B------:R-:W-:Y:S01]  /*39e0*/  IADD3 R4, R190, 0x4, RZ ;  /* 0x00000004be047810 */ /* 0x000fe20007ffe0ff */
[----:B------:R-:W-:Y:S01]  /*39f0*/  UMOV UR9, 0x40000040 ;  /* 0x4000004000097882 */ /* 0x000fe20000000000 */
[----:B------:R-:W-:-:S02]  /*3a00*/  VIADD R0, R0, 0x6 ;  /* 0x0000000600007836 */ /* 0x000fc40000000000 */
[----:B------:R-:W-:-:S04]  /*3a10*/  IMAD.U32 R17, RZ, RZ, UR9 ;  /* 0x00000009ff117e24 */ /* 0x000fc8000f8e00ff */
        /* <DEDUP_REMOVED lines=32> */
.L_x_7534:
[----:B------:R-:W-:Y:S05]  /*3c20*/  @!P0 BRA `(.L_x_7449) ;  /* 0x0000000000048947 */ /* 0x000fea0003800000 */
[----:B------:R-:W-:Y:S01]  /*3c30*/  BPT.TRAP 0x1 ;  /* 0x000000040000795c */ /* 0x000fe20000300000 */
.L_x_7449:
[----:B------:R4:W0:Y:S01]  /*3c40*/  SYNCS.PHASECHK.TRANS64.TRYWAIT P1, [R198+URZ+0x38850], R3 ;  /* 0x03885003c60075a7 */ /* 0x000822000802017f */
[----:B------:R-:W-:Y:S05]  /*3c50*/  @!P0 BRA `(.L_x_7450) ;  /* 0x0000000000048947 */ /* 0x000fea0003800000 */
[----:B------:R-:W-:Y:S01]  /*3c60*/  BPT.TRAP 0x1 ;  /* 0x000000040000795c */ /* 0x000fe20000300000 */
.L_x_7450:
        /* <DEDUP_REMOVED lines=11> */
.L_x_7451:
[----:B------:R-:W-:Y:S01]  /*3d20*/  R2UR UR4, R0 ;  /* 0x00000000000472ca */ /* 0x000fe200000e0000 */
[----:B------:R-:W-:Y:S01]  /*3d30*/  WARPGROUP.ARRIVE ;  /* 0x00000000000079c5 */ /* 0x000fe20000000000 */
[----:B------:R-:W-:Y:S01]  /*3d40*/  R2UR UR6, R18 ;  /* 0x00000000120672ca */ /* 0x000fe200000e0000 */
[----:B------:R-:W-:Y:S01]  /*3d50*/  UMOV UR9, 0x40000040 ;  /* 0x4000004000097882 */ /* 0x000fe20000000000 */
[----:B------:R-:W-:Y:S01]  /*3d60*/  UMOV UR7, 0x40000040 ;  /* 0x4000004000077882 */ /* 0x000fe20000000000 */
[----:B------:R-:W-:Y:S01]  /*3d70*/  UMOV UR5, UR9 ;  /* 0x0000000900057c82 */ /* 0x000fe20008000000 */
[----:B------:R-:W-:Y:S01]  /*3d80*/  VIADD R2, R0, 0x2 ;  /* 0x0000000200027836 */ /* 0x000fe20000000000 */
[----:B------:R-:W-:Y:S01]  /*3d90*/  UMOV UR11, 0x40000040 ;  /* 0x40000040000b7882 */ /* 0x000fe20000000000 */
[----:B-1234-:R-:W-:Y:S01]  /*3da0*/  VIADD R3, R18, 0x2 ;  /* 0x0000000212037836 */ /* 0x01efe20000000000 */
[----:B------:R-:W-:Y:S01]  /*3db0*/  UMOV UR13, 0x40000040 ;  /* 0x40000040000d7882 */ /* 0x000fe20000000000 */
[----:B------:R-:W-:Y:S01]  /*3dc0*/  IMAD.U32 R7, RZ, RZ, UR9 ;  /* 0x00000009ff077e24 */ /* 0x000fe2000f8e00ff */
[----:B------:R-:W-:Y:S01]  /*3dd0*/  UMOV UR9, 0x40000040 ;  /* 0x4000004000097882 */ /* 0x000fe20000000000 */
[----:B------:R-:W-:Y:S01]  /*3de0*/  VIADD R4, R0, 0x4 ;  /* 0x0000000400047836 */ /* 0x000fe20000000000 */
[----:B------:R-:W-:Y:S01]  /*3df0*/  UMOV UR8, UR4 ;  /* 0x0000000400087c82 */ /* 0x000fe20008000000 */
[----:B------:R-:W-:Y:S01]  /*3e00*/  VIADD R5, R18, 0x4 ;  /* 0x0000000412057836 */ /* 0x000fe20000000000 */
[----:B------:R-:W-:Y:S01]  /*3e10*/  UMOV UR4, UR8 ;  /* 0x0000000800047c82 */ /* 0x000fe20008000000 */
[----:B------:R-:W-:Y:S01]  /*3e20*/  MOV R6, UR8 ;  /* 0x0000000800067c02 */ /* 0x000fe20008000f00 */
[----:B------:R-:W-:Y:S01]  /*3e30*/  HGMMA.64x64x16.F32 R24, gdesc[UR4], R24, gsb0 ;  /* 0x00e00000041879f0 */ /* 0x000fe20008000818 */
[----:B------:R-:W-:Y:S01]  /*3e40*/  R2UR UR4, R2 ;  /* 0x00000000020472ca */ /* 0x000fe200000e0000 */
[----:B------:R-:W-:Y:S01]  /*3e50*/  UMOV UR5, UR9 ;  /* 0x0000000900057c82 */ /* 0x000fe20008000000 */
[----:B------:R-:W-:Y:S01]  /*3e60*/  R2UR UR6, R3 ;  /* 0x00000000030672ca */ /* 0x000fe200000e0000 */
[----:B------:R-:W-:Y:S01]  /*3e70*/  UMOV UR7, 0x40000040 ;  /* 0x4000004000077882 */ /* 0x000fe20000000000 */
[----:B------:R-:W-:Y:S01]  /*3e80*/  IMAD.U32 R3, RZ, RZ, UR9 ;  /* 0x00000009ff037e24 */ /* 0x000fe2000f8e00ff */
[----:B------:R-:W-:Y:S01]  /*3e90*/  UMOV UR9, 0x40000040 ;  /* 0x4000004000097882 */ /* 0x000fe20000000000 */
[----:B------:R-:W-:Y:S01]  /*3ea0*/  VIADD R12, R0, 0x6 ;  /* 0x00000006000c7836 */ /* 0x000fe20000000000 */
[----:B------:R-:W-:Y:S01]  /*3eb0*/  UMOV UR15, 0x40000040 ;  /* 0x40000040000f7882 */ /* 0x000fe20000000000 */
[----:B------:R-:W-:Y:S01]  /*3ec0*/  VIADD R13, R18, 0x6 ;  /* 0x00000006120d7836 */ /* 0x000fe20000000000 */
[----:B------:R-:W-:Y:S01]  /*3ed0*/  UMOV UR17, 0x40000040 ;  /* 0x4000004000117882 */ /* 0x000fe20000000000 */
[----:B------:R-:W-:Y:S01]  /*3ee0*/  VIADD R19, R0, 0x200 ;  /* 0x0000020000137836 */ /* 0x000fe20000000000 */
[----:B------:R-:W-:Y:S01]  /*3ef0*/  UMOV UR19, 0x40000040 ;  /* 0x4000004000137882 */ /* 0x000fe20000000000 */
[----:B------:R-:W-:Y:S01]  /*3f00*/  VIADD R20, R18, 0x200 ;  /* 0x0000020012147836 */ /* 0x000fe20000000000 */
        /* <DEDUP_REMOVED lines=20> */
[----:B------:R-:W-:Y:S01]  /*4050*/  VIADD R184, R0, 0x800 ;  /* 0x0000080000b87836 */ /* 0x000fe20000000000 */
[----:B------:R-:W-:Y:S01]  /*4060*/  UMOV UR57, 0x40000040 ;  /* 0x4000004000397882 */ /* 0x000fe20000000000 */
[----:B------:R-:W-:Y:S01]  /*4070*/  UMOV UR59, 0x40000040 ;  /* 0x40000040003b7882 */ /* 0x000fe20000000000 */
[----:B------:R-:W-:-:S02]  /*4080*/  IMAD.MOV.U32 R58, RZ, RZ, 0x4 ;  /* 0x00000004ff3a7424 */ /* 0x000fc400078e00ff */
[----:B------:R-:W-:Y:S01]  /*4090*/  VIADD R199, R0, 0xe00 ;  /* 0x00000e0000c77836 */ /* 0x000fe20000000000 */
        /* <DEDUP_REMOVED lines=8> */
[----:B------:R-:W-:Y:S01]  /*4120*/  MOV R5, UR9 ;  /* 0x0000000900057c02 */ /* 0x000fe20008000f00 */
[----:B------:R-:W-:-:S08]  /*4130*/  UMOV UR9, 0x40000040 ;  /* 0x4000004000097882 */ /* 0x000fd00000000000 */
        /* <DEDUP_REMOVED lines=10> */
[----:B------:R-:W-:Y:S01]  /*41e0*/  IMAD.U32 R13, RZ, RZ, UR9 ;  /* 0x00000009ff0d7e24 */ /* 0x000fe2000f8e00ff */
        /* <DEDUP_REMOVED lines=31> */
[----:B------:R-:W-:Y:S02]  /*43e0*/  R2UR UR26, R20 ;  /* 0x00000000141a72ca */ /* 0x000fe400000e0000 */
[----:B------:R-:W-:Y:S02]  /*43f0*/  IADD3 R20, R18, 0x404, RZ ;  /* 0x0000040412147810 */ /* 0x000fe40007ffe0ff */
        /* <DEDUP_REMOVED lines=21> */
[----:B------:R-:W-:Y:S02]  /*4550*/  WARPGROUP.DEPBAR.LE gsb0, 0x0 ;  /* 0x00008000000079c5 */ /* 0x000fe40000010000 */
[----:B------:R-:W-:Y:S01]  /*4560*/  WARPGROUP.ARRIVE ;  /* 0x00000000000079c5 */ /* 0x000fe20000000000 */
[----:B------:R-:W-:Y:S01]  /*4570*/  R2UR UR54, R20 ;  /* 0x00000000143672ca */ /* 0x000fe200000e0000 */
[----:B------:R-:W0:Y:S04]  /*4580*/  SHFL.IDX PT, R19, R21, RZ, 0x1f ;  /* 0x00001fff15137589 */ /* 0x000e2800000e0000 */
        /* <DEDUP_REMOVED lines=11> */
[C---:B------:R-:W-:Y:S01]  /*4640*/  IMAD.IADD R23, R19.reuse, 0x1, R56 ;  /* 0x0000000113177824 */ /* 0x040fe200078e0238 */
[----:B------:R-:W-:Y:S01]  /*4650*/  IADD3 R19, R19, R58, RZ ;  /* 0x0000003a13137210 */ /* 0x000fe20007ffe0ff */
        /* <DEDUP_REMOVED lines=65> */
[C---:B------:R-:W-:Y:S02]  /*4a70*/  IMAD.IADD R59, R20.reuse, 0x1, R19 ;  /* 0x00000001143b7824 */ /* 0x040fe400078e0213 */
        /* <DEDUP_REMOVED lines=8> */
[C-C-:B------:R-:W-:Y:S01]  /*4b00*/  IMAD.IADD R59, R56.reuse, 0x1, R19.reuse ;  /* 0x00000001383b7824 */ /* 0x140fe200078e0213 */
[----:B------:R-:W-:Y:S01]  /*4b10*/  IADD3 R21, R56, R23, RZ ;  /* 0x0000001738157210 */ /* 0x000fe20007ffe0ff */
        /* <DEDUP_REMOVED lines=87> */
[----:B------:R-:W-:Y:S02]  /*5090*/  IMAD.IADD R21, R58, 0x1, R21 ;  /* 0x000000013a157824 */ /* 0x000fe400078e0215 */
[----:B------:R-:W-:Y:S01]  /*50a0*/  IMAD.MOV.U32 R59, RZ, RZ, 0x40 ;  /* 0x00000040ff3b7424 */ /* 0x000fe200078e00ff */
        /* <DEDUP_REMOVED lines=15> */
[----:B------:R-:W-:Y:S01]  /*51a0*/  IMAD.MOV.U32 R21, RZ, RZ, 0x1000 ;  /* 0x00001000ff157424 */ /* 0x000fe200078e00ff */
[----:B------:R-:W-:-:S04]  /*51b0*/  SEL R20, R59, 0x3e, P1 ;  /* 0x0000003e3b147807 */ /* 0x000fc80000800000 */
[----:B------:R-:W-:-:S04]  /*51c0*/  SEL R21, R21, 0xf80, P1 ;  /* 0x00000f8015157807 */ /* 0x000fc80000800000 */
        /* <DEDUP_REMOVED lines=17> */
.L_x_7453:
[----:B------:R-:W-:Y:S01]  /*52e0*/  LEA.HI R20, R57, R152, RZ, 0x2 ;  /* 0x0000009839147211 */ /* 0x000fe200078f10ff */
[----:B------:R-:W-:Y:S01]  /*52f0*/  UISETP.NE.AND UP0, UPT, UR61, URZ, UPT ;  /* 0x0000003f3d00728c */ /* 0x000fe2000bf05270 */
[----:B------:R-:W-:Y:S01]  /*5300*/  IADD3 R185, R191, UR38, RZ ;  /* 0x00000026bfb97c10 */ /* 0x000fe2000fffe0ff */
[----:B------:R-:W-:Y:S01]  /*5310*/  ULDC UR6, c[0x0][0xad0] ;  /* 0x0002b40000067ab9 */ /* 0x000fe20000000800 */
[----:B------:R-:W-:Y:S01]  /*5320*/  LOP3.LUT R21, R20, 0xfffffffc, RZ, 0xc0, !PT ;  /* 0xfffffffc14157812 */ /* 0x000fe200078ec0ff */
[----:B------:R-:W-:Y:S01]  /*5330*/  FMUL.FTZ R26, R26, UR6 ;  /* 0x000000061a1a7c20 */ /* 0x000fe20008410000 */
[----:B------:R-:W0:Y:S01]  /*5340*/  LDC R170, c[0x0][0x288] ;  /* 0x0000a200ffaa7b82 */ /* 0x000e220000000800 */
[----:B------:R-:W-:Y:S01]  /*5350*/  PLOP3.LUT P1, PT, PT, PT, UP0, 0x80, 0x0 ;  /* 0x000000000000781c */ /* 0x000fe20003f2f008 */
[----:B------:R-:W-:Y:S01]  /*5360*/  FMUL.FTZ R25, R25, UR6 ;  /* 0x0000000619197c20 */ /* 0x000fe20008410000 */
[----:B------:R-:W-:Y:S01]  /*5370*/  IMAD.IADD R21, R152, 0x1, -R21 ;  /* 0x0000000198157824 */ /* 0x000fe200078e0a15 */
[----:B------:R-:W-:Y:S01]  /*5380*/  PLOP3.LUT P2, PT, PT, PT, UP0, 0x80, 0x0 ;  /* 0x000000000000781c */ /* 0x000fe20003f4f008 */
[----:B------:R1:W-:Y:S01]  /*5390*/  MUFU.TANH R60, R26 ;  /* 0x0000001a003c7308 */ /* 0x0003e20000002400 */
[----:B------:R-:W-:Y:S01]  /*53a0*/  @UP0 ULDC UR7, c[0x0][0x44c] ;  /* 0x0001130000070ab9 */ /* 0x000fe20000000800 */
[----:B------:R-:W-:Y:S01]  /*53b0*/  FMUL.FTZ R24, R24, UR6 ;  /* 0x0000000618187c20 */ /* 0x000fe20008410000 */
[----:B------:R-:W-:Y:S01]  /*53c0*/  LEA.HI R20, R21, R21, RZ, 0x1 ;  /* 0x0000001515147211 */ /* 0x000fe200078f08ff */
[----:B------:R-:W-:Y:S01]  /*53d0*/  FMUL.FTZ R28, R28, UR6 ;  /* 0x000000061c1c7c20 */ /* 0x000fe20008410000 */
[----:B------:R-:W-:Y:S01]  /*53e0*/  FMUL.FTZ R29, R29, UR6 ;  /* 0x000000061d1d7c20 */ /* 0x000fe20008410000 */
[----:B------:R-:W-:Y:S01]  /*53f0*/  FMUL.FTZ R32, R32, UR6 ;  /* 0x0000000620207c20 */ /* 0x000fe20008410000 */
[----:B------:R-:W-:Y:S01]  /*5400*/  LOP3.LUT R20, R20, 0x1ffffffe, RZ, 0xc0, !PT ;  /* 0x1ffffffe14147812 */ /* 0x000fe200078ec0ff */
[----:B------:R2:W-:Y:S01]  /*5410*/  MUFU.TANH R58, R25 ;  /* 0x00000019003a7308 */ /* 0x0005e20000002400 */
[----:B------:R-:W-:Y:S01]  /*5420*/  FMUL.FTZ R33, R33, UR6 ;  /* 0x0000000621217c20 */ /* 0x000fe20008410000 */
[----:B------:R-:W-:Y:S01]  /*5430*/  FMUL.FTZ R36, R36, UR6 ;  /* 0x0000000624247c20 */ /* 0x000fe20008410000 */
[----:B------:R-:W-:Y:S01]  /*5440*/  FMUL.FTZ R27, R27, UR6 ;  /* 0x000000061b1b7c20 */ /* 0x000fe20008410000 */
[----:B------:R-:W-:-:S02]  /*5450*/  IMAD.IADD R20, R21, 0x1, -R20 ;  /* 0x0000000115147824 */ /* 0x000fc400078e0a14 */
[----:B------:R-:W-:Y:S01]  /*5460*/  FMUL.FTZ R30, R30, UR6 ;  /* 0x000000061e1e7c20 */ /* 0x000fe20008410000 */
[----:B------:R-:W-:Y:S01]  /*5470*/  FMUL.FTZ R37, R37, UR6 ;  /* 0x0000000625257c20 */ /* 0x000fe20008410000 */
[----:B------:R-:W-:Y:S01]  /*5480*/  FMUL.FTZ R40, R40, UR6 ;  /* 0x0000000628287c20 */ /* 0x000fe20008410000 */
[----:B------:R-:W-:Y:S01]  /*5490*/  IMAD R185, R20, 0x8, R185 ;  /* 0x0000000814b97824 */ /* 0x000fe200078e02b9 */
[----:B------:R3:W4:Y:S01]  /*54a0*/  MUFU.TANH R56, R24 ;  /* 0x0000001800387308 */ /* 0x0007220000002400 */
[----:B------:R-:W-:Y:S01]  /*54b0*/  FMUL.FTZ R41, R41, UR6 ;  /* 0x0000000629297c20 */ /* 0x000fe20008410000 */
[----:B------:R-:W-:Y:S01]  /*54c0*/  FMUL.FTZ R44, R44, UR6 ;  /* 0x000000062c2c7c20 */ /* 0x000fe20008410000 */
[----:B------:R-:W-:Y:S01]  /*54d0*/  @P1 IMAD.HI.U32 R21, R185, UR7, RZ ;  /* 0x00000007b9151c27 */ /* 0x000fe2000f8e00ff */
[----:B------:R-:W-:-:S03]  /*54e0*/  @UP0 ULDC UR7, c[0x0][0x450] ;  /* 0x0001140000070ab9 */ /* 0x000fc60000000800 */
[----:B------:R-:W-:Y:S01]  /*54f0*/  FMUL.FTZ R45, R45, UR6 ;  /* 0x000000062d2d7c20 */ /* 0x000fe20008410000 */
[----:B------:R-:W-:Y:S01]  /*5500*/  FMUL.FTZ R48, R48, UR6 ;  /* 0x0000000630307c20 */ /* 0x000fe20008410000 */
[----:B------:R-:W-:Y:S01]  /*5510*/  IMAD.MOV.U32 R20, RZ, RZ, R185 ;  /* 0x000000ffff147224 */ /* 0x000fe200078e00b9 */
[----:B------:R-:W-:Y:S01]  /*5520*/  @P2 SHF.R.U32.HI R20, RZ, UR7, R21 ;  /* 0x00000007ff142c19 */ /* 0x000fe20008011615 */
[----:B------:R-:W-:Y:S01]  /*5530*/  IMAD R21, R22, -0x40, R59 ;  /* 0xffffffc016157824 */ /* 0x000fe200078e023b */
[----:B------:R-:W-:Y:S01]  /*5540*/  ULDC UR7, c[0x0][0x2f0] ;  /* 0x0000bc0000077ab9 */ /* 0x000fe20000000800 */
[----:B------:R5:W5:Y:S01]  /*5550*/  MUFU.TANH R62, R28 ;  /* 0x0000001c003e7308 */ /* 0x000b620000002400 */
[----:B------:R-:W-:Y:S01]  /*5560*/  FMUL.FTZ R49, R49, UR6 ;  /* 0x0000000631317c20 */ /* 0x000fe20008410000 */
[----:B-1----:R-:W1:Y:S01]  /*5570*/  SHFL.IDX PT, R26, R20, RZ, 0x1c1f ;  /* 0x001c1fff141a7589 */ /* 0x002e6200000e0000 */
[----:B--2---:R-:W-:Y:S02]  /*5580*/  VIADD R25, R21, 0x1 ;  /* 0x0000000115197836 */ /* 0x004fe40000000000 */
[----:B------:R-:W-:Y:S01]  /*5590*/  FMUL.FTZ R52, R52, UR6 ;  /* 0x0000000634347c20 */ /* 0x000fe20008410000 */
[----:B---3--:R-:W-:-:S02]  /*55a0*/  IMAD R24, R194, UR7, R21 ;  /* 0x00000007c2187c24 */ /* 0x008fc4000f8e0215 */
[----:B------:R-:W-:Y:S01]  /*55b0*/  FMUL.FTZ R53, R53, UR6 ;  /* 0x0000000635357c20 */ /* 0x000fe20008410000 */
[----:B------:R-:W-:Y:S01]  /*55c0*/  IMAD R25, R194, UR7, R25 ;  /* 0x00000007c2197c24 */ /* 0x000fe2000f8e0219 */
[----:B------:R-:W2:Y:S01]  /*55d0*/  MUFU.TANH R29, R29 ;  /* 0x0000001d001d7308 */ /* 0x000ea20000002400 */
[--C-:B------:R-:W-:Y:S01]  /*55e0*/  IMAD.IADD R24, R24, 0x1, -R195.reuse ;  /* 0x0000000118187824 */ /* 0x100fe200078e0ac3 */
[----:B------:R-:W3:Y:S01]  /*55f0*/  SHFL.IDX PT, R20, R20, 0x1, 0x1c1f ;  /* 0x003c1f0014147f89 */ /* 0x000ee200000e0000 */
[----:B------:R-:W-:Y:S01]  /*5600*/  FMUL.FTZ R31, R31, UR6 ;  /* 0x000000061f1f7c20 */ /* 0x000fe20008410000 */
[----:B0-----:R-:W-:Y:S01]  /*5610*/  IADD3 R25, R25, -R170, -R195 ;  /* 0x800000aa19197210 */ /* 0x001fe20007ffe8c3 */
        /* <DEDUP_REMOVED lines=13> */
[----:B-1----:R-:W-:Y:S01]  /*56f0*/  VIADDMNMX R26, R26, R25, R24, PT ;  /* 0x000000191a1a7246 */ /* 0x002fe20003800118 */
[----:B------:R-:W-:Y:S01]  /*5700*/  FMUL.FTZ R55, R55, UR6 ;  /* 0x0000000637377c20 */ /* 0x000fe20008410000 */
[----:B------:R-:W-:Y:S01]  /*5710*/  ULDC UR6, c[0x0][0xa80] ;  /* 0x0002a00000067ab9 */ /* 0x000fe20000000800 */
[----:B------:R-:W-:Y:S01]  /*5720*/  IMAD.MOV.U32 R188, RZ, RZ, 0x20 ;  /* 0x00000020ffbc7424 */ /* 0x000fe200078e00ff */
[C---:B------:R-:W-:Y:S01]  /*5730*/  ISETP.GT.AND P1, PT, R26.reuse, RZ, PT ;  /* 0x000000ff1a00720c */ /* 0x040fe20003f24270 */
[----:B------:R-:W-:Y:S01]  /*5740*/  UMOV UR11, 0x40000040 ;  /* 0x40000040000b7882 */ /* 0x000fe20000000000 */
[C---:B------:R-:W-:Y:S01]  /*5750*/  ISETP.GT.AND P2, PT, R26.reuse, 0x1, PT ;  /* 0x000000011a00780c */ /* 0x040fe20003f44270 */
[----:B------:R1:W-:Y:S01]  /*5760*/  MUFU.TANH R61, R27 ;  /* 0x0000001b003d7308 */ /* 0x0003e20000002400 */
[----:B------:R-:W-:-:S02]  /*5770*/  ISETP.GT.AND P3, PT, R26, 0x8, PT ;  /* 0x000000081a00780c */ /* 0x000fc40003f64270 */
[----:B----4-:R-:W-:Y:S02]  /*5780*/  FSEL R21, R56, -INF , P1 ;  /* 0xff80000038157808 */ /* 0x010fe40000800000 */
[----:B-----5:R-:W-:Y:S02]  /*5790*/  FSEL R28, R58, -INF , P2 ;  /* 0xff8000003a1c7808 */ /* 0x020fe40001000000 */
[----:B------:R-:W-:Y:S01]  /*57a0*/  ISETP.GT.AND P1, PT, R26, 0x9, PT ;  /* 0x000000091a00780c */ /* 0x000fe20003f24270 */
[----:B------:R4:W-:Y:S01]  /*57b0*/  MUFU.TANH R63, R30 ;  /* 0x0000001e003f7308 */ /* 0x0009e20000002400 */
[----:B-1----:R-:W-:Y:S02]  /*57c0*/  FSEL R27, R62, -INF , P3 ;  /* 0xff8000003e1b7808 */ /* 0x002fe40001800000 */
[----:B------:R-:W-:Y:S02]  /*57d0*/  ISETP.GT.AND P2, PT, R26, 0x10, PT ;  /* 0x000000101a00780c */ /* 0x000fe40003f44270 */
[----:B--2---:R-:W-:-:S02]  /*57e0*/  FSEL R29, R29, -INF , P1 ;  /* 0xff8000001d1d7808 */ /* 0x004fc40000800000 */
[----:B------:R-:W-:Y:S01]  /*57f0*/  ISETP.GT.AND P1, PT, R26, 0x11, PT ;  /* 0x000000111a00780c */ /* 0x000fe20003f24270 */
[----:B------:R-:W1:Y:S01]  /*5800*/  MUFU.TANH R36, R36 ;  /* 0x0000002400247308 */ /* 0x000e620000002400 */
[----:B----4-:R-:W-:Y:S02]  /*5810*/  FMNMX.FTZ R30, R21, R28, !PT ;  /* 0x0000001c151e7209 */ /* 0x010fe40007810000 */
[----:B---3--:R-:W-:Y:S02]  /*5820*/  VIADDMNMX R20, R20, R25, R24, PT ;  /* 0x0000001914147246 */ /* 0x008fe40003800118 */
[----:B------:R-:W-:Y:S02]  /*5830*/  FMNMX.FTZ R32, R27, R30, !PT ;  /* 0x0000001e1b207209 */ /* 0x000fe40007810000 */
[----:B0-----:R-:W-:Y:S01]  /*5840*/  FSEL R30, R64, -INF , P2 ;  /* 0xff800000401e7808 */ /* 0x001fe20001000000 */
[----:B------:R0:W2:Y:S01]  /*5850*/  MUFU.TANH R59, R37 ;  /* 0x00000025003b7308 */ /* 0x0000a20000002400 */
[----:B------:R-:W-:-:S02]  /*5860*/  FMNMX.FTZ R33, R29, R32, !PT ;  /* 0x000000201d217209 */ /* 0x000fc40007810000 */
[C---:B------:R-:W-:Y:S02]  /*5870*/  ISETP.GT.AND P2, PT, R26.reuse, 0x18, PT ;  /* 0x000000181a00780c */ /* 0x040fe40003f44270 */
[----:B------:R-:W-:Y:S02]  /*5880*/  FSEL R32, R65, -INF , P1 ;  /* 0xff80000041207808 */ /* 0x000fe40000800000 */
[----:B------:R-:W-:Y:S01]  /*5890*/  ISETP.GT.AND P1, PT, R26, 0x19, PT ;  /* 0x000000191a00780c */ /* 0x000fe20003f24270 */
[----:B------:R3:W4:Y:S01]  /*58a0*/  MUFU.TANH R66, R40 ;  /* 0x0000002800427308 */ /* 0x0007220000002400 */
[----:B0-----:R-:W-:Y:S02]  /*58b0*/  FMNMX.FTZ R37, R30, R33, !PT ;  /* 0x000000211e257209 */ /* 0x001fe40007810000 */
[----:B-1----:R-:W-:Y:S02]  /*58c0*/  FSEL R33, R36, -INF , P2 ;  /* 0xff80000024217808 */ /* 0x002fe40001000000 */
[----:B------:R-:W-:-:S02]  /*58d0*/  ISETP.GT.AND P2, PT, R26, 0x20, PT ;  /* 0x000000201a00780c */ /* 0x000fc40003f44270 */
[----:B------:R-:W-:Y:S01]  /*58e0*/  ISETP.GT.AND P3, PT, R20, 0x8, PT ;  /* 0x000000081400780c */ /* 0x000fe20003f64270 */
[----:B------:R0:W1:Y:S01]  /*58f0*/  MUFU.TANH R67, R41 ;  /* 0x0000002900437308 */ /* 0x0000620000002400 */
[----:B---3--:R-:W-:Y:S02]  /*5900*/  FMNMX.FTZ R40, R32, R37, !PT ;  /* 0x0000002520287209 */ /* 0x008fe40007810000 */
[----:B--2---:R-:W-:Y:S02]  /*5910*/  FSEL R36, R59, -INF , P1 ;  /* 0xff8000003b247808 */ /* 0x004fe40000800000 */
[----:B------:R-:W-:Y:S02]  /*5920*/  ISETP.GT.AND P1, PT, R26, 0x21, PT ;  /* 0x000000211a00780c */ /* 0x000fe40003f24270 */
[----:B------:R-:W-:Y:S01]  /*5930*/  R2UR UR10, R192 ;  /* 0x00000000c00a72ca */ /* 0x000fe200000e0000 */
[----:B------:R2:W3:Y:S01]  /*5940*/  MUFU.TANH R68, R44 ;  /* 0x0000002c00447308 */ /* 0x0004e20000002400 */
[----:B0-----:R-:W-:-:S02]  /*5950*/  FMNMX.FTZ R41, R33, R40, !PT ;  /* 0x0000002821297209 */ /* 0x001fc40007810000 */
[----:B----4-:R-:W-:Y:S02]  /*5960*/  FSEL R37, R66, -INF , P2 ;  /* 0xff80000042257808 */ /* 0x010fe40001000000 */
[----:B------:R-:W-:Y:S02]  /*5970*/  ISETP.GT.AND P2, PT, R26, 0x28, PT ;  /* 0x000000281a00780c */ /* 0x000fe40003f44270 */
[----:B------:R-:W-:Y:S01]  /*5980*/  IADD3 R217, R192, 0x80, RZ ;  /* 0x00000080c0d97810 */ /* 0x000fe20007ffe0ff */
[----:B------:R0:W4:Y:S01]  /*5990*/  MUFU.TANH R56, R45 ;  /* 0x0000002d00387308 */ /* 0x0001220000002400 */
[----:B--2---:R-:W-:Y:S02]  /*59a0*/  FMNMX.FTZ R44, R36, R41, !PT ;  /* 0x00000029242c7209 */ /* 0x004fe40007810000 */
[----:B-1----:R-:W-:Y:S02]  /*59b0*/  FSEL R40, R67, -INF , P1 ;  /* 0xff80000043287808 */ /* 0x002fe40000800000 */
[----:B------:R-:W-:-:S03]  /*59c0*/  ISETP.GT.AND P1, PT, R26, 0x29, PT ;  /* 0x000000291a00780c */ /* 0x000fc60003f24270 */
[----:B------:R1:W2:Y:S01]  /*59d0*/  MUFU.TANH R58, R48 ;  /* 0x00000030003a7308 */ /* 0x0002a20000002400 */
[----:B0-----:R-:W-:Y:S02]  /*59e0*/  FMNMX.FTZ R45, R37, R44, !PT ;  /* 0x0000002c252d7209 */ /* 0x001fe40007810000 */
[----:B---3--:R-:W-:Y:S02]  /*59f0*/  FSEL R41, R68, -INF , P2 ;  /* 0xff80000044297808 */ /* 0x008fe40001000000 */
[----:B------:R-:W-:-:S03]  /*5a00*/  ISETP.GT.AND P2, PT, R26, 0x30, PT ;  /* 0x000000301a00780c */ /* 0x000fc60003f44270 */
[----:B------:R0:W3:Y:S01]  /*5a10*/  MUFU.TANH R62, R49 ;  /* 0x00000031003e7308 */ /* 0x0000e20000002400 */
[----:B-1----:R-:W-:Y:S02]  /*5a20*/  FMNMX.FTZ R48, R40, R45, !PT ;  /* 0x0000002d28307209 */ /* 0x002fe40007810000 */
[----:B----4-:R-:W-:Y:S02]  /*5a30*/  FSEL R44, R56, -INF , P1 ;  /* 0xff800000382c7808 */ /* 0x010fe40000800000 */
[----:B------:R-:W-:-:S03]  /*5a40*/  ISETP.GT.AND P1, PT, R26, 0x31, PT ;  /* 0x000000311a00780c */ /* 0x000fc60003f24270 */
[----:B------:R1:W4:Y:S01]  /*5a50*/  MUFU.TANH R59, R52 ;  /* 0x00000034003b7308 */ /* 0x0003220000002400 */
[----:B0-----:R-:W-:Y:S02]  /*5a60*/  FMNMX.FTZ R49, R41, R48, !PT ;  /* 0x0000003029317209 */ /* 0x001fe40007810000 */
[----:B--2---:R-:W-:Y:S02]  /*5a70*/  FSEL R45, R58, -INF , P2 ;  /* 0xff8000003a2d7808 */ /* 0x004fe40001000000 */
[----:B------:R-:W-:-:S03]  /*5a80*/  ISETP.GT.AND P2, PT, R26, 0x38, PT ;  /* 0x000000381a00780c */ /* 0x000fc60003f44270 */
[----:B------:R0:W2:Y:S01]  /*5a90*/  MUFU.TANH R64, R53 ;  /* 0x0000003500407308 */ /* 0x0000a20000002400 */
[----:B-1----:R-:W-:Y:S02]  /*5aa0*/  FMNMX.FTZ R52, R44, R49, !PT ;  /* 0x000000312c347209 */ /* 0x002fe40007810000 */
[----:B---3--:R-:W-:Y:S02]  /*5ab0*/  FSEL R48, R62, -INF , P1 ;  /* 0xff8000003e307808 */ /* 0x008fe40000800000 */
[----:B------:R-:W-:Y:S02]  /*5ac0*/  FMNMX.FTZ R49, R45, R52, !PT ;  /* 0x000000342d317209 */ /* 0x000fe40007810000 */
[----:B------:R-:W-:Y:S01]  /*5ad0*/  ISETP.GT.AND P1, PT, R26, 0x39, PT ;  /* 0x000000391a00780c */ /* 0x000fe20003f24270 */
[----:B------:R1:W3:Y:S01]  /*5ae0*/  MUFU.TANH R56, R31 ;  /* 0x0000001f00387308 */ /* 0x0002e20000002400 */
[----:B----4-:R-:W-:Y:S02]  /*5af0*/  FSEL R26, R59, -INF , P2 ;  /* 0xff8000003b1a7808 */ /* 0x010fe40001000000 */
[----:B0-----:R-:W-:-:S02]  /*5b00*/  FMNMX.FTZ R53, R48, R49, !PT ;  /* 0x0000003130357209 */ /* 0x001fc40007810000 */
[----:B------:R-:W-:Y:S02]  /*5b10*/  ISETP.GT.AND P2, PT, R20, 0x1, PT ;  /* 0x000000011400780c */ /* 0x000fe40003f44270 */
[----:B------:R-:W-:Y:S01]  /*5b20*/  FMNMX.FTZ R52, R26, R53, !PT ;  /* 0x000000351a347209 */ /* 0x000fe20007810000 */
[----:B------:R3:W0:Y:S01]  /*5b30*/  MUFU.TANH R58, R34 ;  /* 0x00000022003a7308 */ /* 0x0006220000002400 */
[----:B--2---:R-:W-:Y:S02]  /*5b40*/  FSEL R49, R64, -INF , P1 ;  /* 0xff80000040317808 */ /* 0x004fe40000800000 */
[----:B------:R-:W-:Y:S02]  /*5b50*/  ISETP.GT.AND P1, PT, R20, RZ, PT ;  /* 0x000000ff1400720c */ /* 0x000fe40003f24270 */
[----:B------:R-:W-:Y:S02]  /*5b60*/  FMNMX.FTZ R52, R49, R52, !PT ;  /* 0x0000003431347209 */ /* 0x000fe40007810000 */
[----:B------:R-:W-:Y:S01]  /*5b70*/  FSEL R24, R60, -INF , P1 ;  /* 0xff8000003c187808 */ /* 0x000fe20000800000 */
[----:B------:R0:W2:Y:S01]  /*5b80*/  MUFU.TANH R59, R35 ;  /* 0x00000023003b7308 */ /* 0x0000a20000002400 */
[----:B------:R-:W-:Y:S01]  /*5b90*/  FSEL R25, R61, -INF , P2 ;  /* 0xff8000003d197808 */ /* 0x000fe20001000000 */
[----:B-1----:R-:W1:Y:S01]  /*5ba0*/  SHFL.BFLY PT, R31, R52, 0x2, 0x1f ;  /* 0x0c401f00341f7f89 */ /* 0x002e6200000e0000 */
[----:B------:R-:W-:-:S02]  /*5bb0*/  ISETP.GT.AND P1, PT, R20, 0x9, PT ;  /* 0x000000091400780c */ /* 0x000fc40003f24270 */
[----:B------:R-:W-:Y:S02]  /*5bc0*/  ISETP.GT.AND P2, PT, R20, 0x10, PT ;  /* 0x000000101400780c */ /* 0x000fe40003f44270 */
[----:B---3--:R-:W-:Y:S01]  /*5bd0*/  FSEL R34, R56, -INF , P1 ;  /* 0xff80000038227808 */ /* 0x008fe20000800000 */
[----:B------:R3:W4:Y:S01]  /*5be0*/  MUFU.TANH R62, R38 ;  /* 0x00000026003e7308 */ /* 0x0007220000002400 */
[----:B------:R-:W-:Y:S02]  /*5bf0*/  ISETP.GT.AND P1, PT, R20, 0x11, PT ;  /* 0x000000111400780c */ /* 0x000fe40003f24270 */
[----:B0-----:R-:W-:Y:S02]  /*5c00*/  FSEL R35, R58, -INF , P2 ;  /* 0xff8000003a237808 */ /* 0x001fe40001000000 */
[----:B------:R-:W-:-:S03]  /*5c10*/  ISETP.GT.AND P2, PT, R20, 0x18, PT ;  /* 0x000000181400780c */ /* 0x000fc60003f44270 */
[----:B------:R0:W5:Y:S01]  /*5c20*/  MUFU.TANH R64, R39 ;  /* 0x0000002700407308 */ /* 0x0001620000002400 */
[----:B---3--:R-:W-:-:S07]  /*5c30*/  FMNMX.FTZ R38, R24, R25, !PT ;  /* 0x0000001918267209 */ /* 0x008fce0007810000 */
[----:B------:R3:W5:Y:S01]  /*5c40*/  MUFU.TANH R65, R42 ;  /* 0x0000002a00417308 */ /* 0x0007620000002400 */
[----:B-1----:R-:W-:Y:S02]  /*5c50*/  FMNMX.FTZ R52, R52, R31, !PT ;  /* 0x0000001f34347209 */ /* 0x002fe40007810000 */
[----:B------:R-:W-:Y:S02]  /*5c60*/  FSEL R31, R63, -INF , P3 ;  /* 0xff8000003f1f7808 */ /* 0x000fe40001800000 */
[----:B------:R-:W-:Y:S01]  /*5c70*/  ISETP.GT.AND P3, PT, R20, 0x29, PT ;  /* 0x000000291400780c */ /* 0x000fe20003f64270 */
[----:B------:R-:W1:Y:S01]  /*5c80*/  SHFL.BFLY PT, R53, R52, 0x1, 0x1f ;  /* 0x0c201f0034357f89 */ /* 0x000e6200000e0000 */
[----:B0-----:R-:W-:Y:S01]  /*5c90*/  FMNMX.FTZ R39, R31, R38, !PT ;  /* 0x000000261f277209 */ /* 0x001fe20007810000 */
[----:B------:R0:W1:Y:S01]  /*5ca0*/  MUFU.TANH R66, R43 ;  /* 0x0000002b00427308 */ /* 0x0000620000002400 */
[----:B--2---:R-:W-:Y:S02]  /*5cb0*/  FSEL R38, R59, -INF , P1 ;  /* 0xff8000003b267808 */ /* 0x004fe40000800000 */
[----:B---3--:R-:W-:-:S02]  /*5cc0*/  FMNMX.FTZ R42, R34, R39, !PT ;  /* 0x00000027222a7209 */ /* 0x008fc40007810000 */
[----:B------:R-:W-:Y:S02]  /*5cd0*/  ISETP.GT.AND P1, PT, R20, 0x19, PT ;  /* 0x000000191400780c */ /* 0x000fe40003f24270 */
[----:B----4-:R-:W-:Y:S01]  /*5ce0*/  FSEL R39, R62, -INF , P2 ;  /* 0xff8000003e277808 */ /* 0x010fe20001000000 */
[----:B------:R2:W3:Y:S01]  /*5cf0*/  MUFU.TANH R67, R46 ;  /* 0x0000002e00437308 */ /* 0x0004e20000002400 */
[----:B0-----:R-:W-:Y:S02]  /*5d00*/  FMNMX.FTZ R43, R35, R42, !PT ;  /* 0x0000002a232b7209 */ /* 0x001fe40007810000 */
[----:B------:R-:W-:Y:S02]  /*5d10*/  ISETP.GT.AND P2, PT, R20, 0x20, PT ;  /* 0x000000201400780c */ /* 0x000fe40003f44270 */
[----:B-----5:R-:W-:Y:S02]  /*5d20*/  FSEL R42, R64, -INF , P1 ;  /* 0xff800000402a7808 */ /* 0x020fe40000800000 */
[----:B------:R-:W-:Y:S01]  /*5d30*/  ISETP.GT.AND P1, PT, R20, 0x21, PT ;  /* 0x000000211400780c */ /* 0x000fe20003f24270 */
[----:B------:R0:W4:Y:S01]  /*5d40*/  MUFU.TANH R68, R47 ;  /* 0x0000002f00447308 */ /* 0x0001220000002400 */
[----:B--2---:R-:W-:-:S02]  /*5d50*/  FMNMX.FTZ R46, R38, R43, !PT ;  /* 0x0000002b262e7209 */ /* 0x004fc40007810000 */
[----:B------:R-:W-:Y:S02]  /*5d60*/  FSEL R43, R65, -INF , P2 ;  /* 0xff800000412b7808 */ /* 0x000fe40001000000 */
[----:B------:R-:W-:Y:S02]  /*5d70*/  ISETP.GT.AND P2, PT, R20, 0x28, PT ;  /* 0x000000281400780c */ /* 0x000fe40003f44270 */
[----:B-1----:R-:W-:Y:S01]  /*5d80*/  FMNMX.FTZ R168, R52, R53, !PT ;  /* 0x0000003534a87209 */ /* 0x002fe20007810000 */
[----:B------:R1:W2:Y:S01]  /*5d90*/  MUFU.TANH R60, R50 ;  /* 0x00000032003c7308 */ /* 0x0002a20000002400 */
[----:B0-----:R-:W-:Y:S02]  /*5da0*/  FMNMX.FTZ R47, R39, R46, !PT ;  /* 0x0000002e272f7209 */ /* 0x001fe40007810000 */
[----:B------:R-:W-:Y:S02]  /*5db0*/  FSEL R46, R66, -INF , P1 ;  /* 0xff800000422e7808 */ /* 0x000fe40000800000 */
[----:B------:R-:W-:-:S02]  /*5dc0*/  FSETP.NEU.FTZ.AND P4, PT, R168, -INF , PT ;  /* 0xff800000a800780b */ /* 0x000fc40003f9d000 */
[----:B------:R-:W-:Y:S01]  /*5dd0*/  ISETP.GT.AND P1, PT, R20, 0x30, PT ;  /* 0x000000301400780c */ /* 0x000fe20003f24270 */
[----:B------:R0:W5:Y:S01]  /*5de0*/  MUFU.TANH R61, R51 ;  /* 0x00000033003d7308 */ /* 0x0001620000002400 */
[----:B-1----:R-:W-:Y:S02]  /*5df0*/  FMNMX.FTZ R50, R42, R47, !PT ;  /* 0x0000002f2a327209 */ /* 0x002fe40007810000 */
[----:B---3--:R-:W-:Y:S02]  /*5e00*/  FSEL R47, R67, -INF , P2 ;  /* 0xff800000432f7808 */ /* 0x008fe40001000000 */
[----:B------:R-:W-:-:S03]  /*5e10*/  ISETP.GT.AND P2, PT, R20, 0x31, PT ;  /* 0x000000311400780c */ /* 0x000fc60003f44270 */
[----:B------:R1:W3:Y:S01]  /*5e20*/  MUFU.TANH R58, R54 ;  /* 0x00000036003a7308 */ /* 0x0002e20000002400 */
[----:B0-----:R-:W-:Y:S01]  /*5e30*/  FMNMX.FTZ R51, R43, R50, !PT ;  /* 0x000000322b337209 */ /* 0x001fe20007810000 */
[----:B------:R-:W-:-:S03]  /*5e40*/  FMUL.FTZ R50, R168, UR6 ;  /* 0x00000006a8327c20 */ /* 0x000fc60008410000 */
[----:B------:R-:W-:Y:S02]  /*5e50*/  FMNMX.FTZ R52, R46, R51, !PT ;  /* 0x000000332e347209 */ /* 0x000fe40007810000 */
[----:B------:R-:W-:Y:S01]  /*5e60*/  FSEL R56, R50, RZ, P4 ;  /* 0x000000ff32387208 */ /* 0x000fe20002000000 */
[----:B------:R-:W0:Y:S01]  /*5e70*/  MUFU.TANH R55, R55 ;  /* 0x0000003700377308 */ /* 0x000e220000002400 */
[----:B----4-:R-:W-:Y:S02]  /*5e80*/  FSEL R50, R68, -INF , P3 ;  /* 0xff80000044327808 */ /* 0x010fe40001800000 */
[----:B------:R-:W-:Y:S01]  /*5e90*/  FMNMX.FTZ R53, R47, R52, !PT ;  /* 0x000000342f357209 */ /* 0x000fe20007810000 */
[--C-:B------:R-:W-:Y:S01]  /*5ea0*/  FFMA.FTZ R172, R21, UR6, -R56.reuse ;  /* 0x0000000615ac7c23 */ /* 0x100fe20008010838 */
[----:B--2---:R-:W-:Y:S01]  /*5eb0*/  FSEL R51, R60, -INF , P1 ;  /* 0xff8000003c337808 */ /* 0x004fe20000800000 */
[--C-:B------:R-:W-:Y:S01]  /*5ec0*/  FFMA.FTZ R173, R27, UR6, -R56.reuse ;  /* 0x000000061bad7c23 */ /* 0x100fe20008010838 */
[----:B-1----:R-:W-:Y:S01]  /*5ed0*/  FMNMX.FTZ R54, R50, R53, !PT ;  /* 0x0000003532367209 */ /* 0x002fe20007810000 */
[--C-:B------:R-:W-:Y:S01]  /*5ee0*/  FFMA.FTZ R208, R26, UR6, -R56.reuse ;  /* 0x000000061ad07c23 */ /* 0x100fe20008010838 */
[----:B------:R-:W-:Y:S01]  /*5ef0*/  ISETP.GT.AND P1, PT, R20, 0x38, PT ;  /* 0x000000381400780c */ /* 0x000fe20003f24270 */
[--C-:B------:R-:W-:Y:S01]  /*5f00*/  FFMA.FTZ R28, R28, UR6, -R56.reuse ;  /* 0x000000061c1c7c23 */ /* 0x100fe20008010838 */
[----:B-----5:R-:W-:Y:S01]  /*5f10*/  FSEL R52, R61, -INF , P2 ;  /* 0xff8000003d347808 */ /* 0x020fe20001000000 */
[--C-:B------:R-:W-:Y:S01]  /*5f20*/  FFMA.FTZ R176, R29, UR6, -R56.reuse ;  /* 0x000000061db07c23 */ /* 0x100fe20008010838 */
[----:B------:R-:W-:Y:S01]  /*5f30*/  FMNMX.FTZ R21, R51, R54, !PT ;  /* 0x0000003633157209 */ /* 0x000fe20007810000 */
[--C-:B------:R-:W-:Y:S01]  /*5f40*/  FFMA.FTZ R177, R30, UR6, -R56.reuse ;  /* 0x000000061eb17c23 */ /* 0x100fe20008010838 */
[----:B------:R-:W-:Y:S01]  /*5f50*/  ISETP.GT.AND P2, PT, R20, 0x39, PT ;  /* 0x000000391400780c */ /* 0x000fe20003f44270 */
[--C-:B------:R-:W-:Y:S01]  /*5f60*/  FFMA.FTZ R180, R32, UR6, -R56.reuse ;  /* 0x0000000620b47c23 */ /* 0x100fe20008010838 */
[----:B---3--:R-:W-:Y:S01]  /*5f70*/  FSEL R53, R58, -INF , P1 ;  /* 0xff8000003a357808 */ /* 0x008fe20000800000 */
[--C-:B------:R-:W-:Y:S01]  /*5f80*/  FFMA.FTZ R181, R33, UR6, -R56.reuse ;  /* 0x0000000621b57c23 */ /* 0x100fe20008010838 */
[----:B------:R-:W-:Y:S01]  /*5f90*/  FMNMX.FTZ R20, R52, R21, !PT ;  /* 0x0000001534147209 */ /* 0x000fe20007810000 */
[--C-:B------:R-:W-:Y:S01]  /*5fa0*/  FFMA.FTZ R200, R36, UR6, -R56.reuse ;  /* 0x0000000624c87c23 */ /* 0x100fe20008010838 */
[----:B0-----:R-:W-:Y:S01]  /*5fb0*/  FSEL R54, R55, -INF , P2 ;  /* 0xff80000037367808 */ /* 0x001fe20001000000 */
[----:B------:R-:W-:Y:S01]  /*5fc0*/  MUFU.EX2 R21, R28 ;  /* 0x0000001c00157308 */ /* 0x000fe20000000800 */
        /* <DEDUP_REMOVED lines=8> */
[----:B------:R-:W-:Y:S01]  /*6050*/  FFMA.FTZ R207, R49, UR6, -R56 ;  /* 0x0000000631cf7c23 */ /* 0x000fe20008010838 */
[----:B------:R-:W0:Y:S01]  /*6060*/  SHFL.BFLY PT, R20, R55, 0x2, 0x1f ;  /* 0x0c401f0037147f89 */ /* 0x000e2200000e0000 */
[----:B------:R-:W-:Y:S08]  /*6070*/  MUFU.EX2 R172, R172 ;  /* 0x000000ac00ac7308 */ /* 0x000ff00000000800 */
[----:B------:R-:W-:Y:S08]  /*6080*/  MUFU.EX2 R173, R173 ;  /* 0x000000ad00ad7308 */ /* 0x000ff00000000800 */
[----:B------:R-:W1:Y:S01]  /*6090*/  MUFU.EX2 R176, R176 ;  /* 0x000000b000b07308 */ /* 0x000e620000000800 */
[----:B0-----:R-:W-:-:S07]  /*60a0*/  FMNMX.FTZ R20, R55, R20, !PT ;  /* 0x0000001437147209 */ /* 0x001fce0007810000 */
[----:B------:R-:W-:Y:S01]  /*60b0*/  MUFU.EX2 R177, R177 ;  /* 0x000000b100b17308 */ /* 0x000fe20000000800 */
[----:B------:R-:W0:Y:S07]  /*60c0*/  SHFL.BFLY PT, R169, R20, 0x1, 0x1f ;  /* 0x0c201f0014a97f89 */ /* 0x000e2e00000e0000 */
[----:B------:R-:W2:Y:S01]  /*60d0*/  MUFU.EX2 R180, R180 ;  /* 0x000000b400b47308 */ /* 0x000ea20000000800 */
[----:B-1----:R-:W-:-:S07]  /*60e0*/  F2FP.F16.F32.PACK_AB R154, R176, R173 ;  /* 0x000000adb09a723e */ /* 0x002fce00000000ff */
[----:B------:R-:W-:Y:S08]  /*60f0*/  MUFU.EX2 R181, R181 ;  /* 0x000000b500b57308 */ /* 0x000ff00000000800 */
[----:B------:R-:W1:Y:S01]  /*6100*/  MUFU.EX2 R200, R200 ;  /* 0x000000c800c87308 */ /* 0x000e620000000800 */
[----:B--2---:R-:W-:Y:S02]  /*6110*/  F2FP.F16.F32.PACK_AB R156, R180, R177 ;  /* 0x000000b1b49c723e */ /* 0x004fe400000000ff */
[----:B0-----:R-:W-:-:S04]  /*6120*/  FMNMX.FTZ R169, R20, R169, !PT ;  /* 0x000000a914a97209 */ /* 0x001fc80007810000 */
[C---:B------:R-:W-:Y:S01]  /*6130*/  FSETP.NEU.FTZ.AND P1, PT, R169.reuse, -INF , PT ;  /* 0xff800000a900780b */ /* 0x040fe20003f3d000 */
[----:B------:R-:W-:Y:S01]  /*6140*/  FMUL.FTZ R20, R169, UR6 ;  /* 0x00000006a9147c20 */ /* 0x000fe20008410000 */
[----:B------:R-:W-:Y:S04]  /*6150*/  MUFU.EX2 R201, R201 ;  /* 0x000000c900c97308 */ /* 0x000fe80000000800 */
[----:B------:R-:W-:Y:S02]  /*6160*/  FSEL R27, R20, RZ, P1 ;  /* 0x000000ff141b7208 */ /* 0x000fe40000800000 */
[----:B-1----:R-:W-:Y:S02]  /*6170*/  F2FP.F16.F32.PACK_AB R158, R200, R181 ;  /* 0x000000b5c89e723e */ /* 0x002fe400000000ff */
[----:B------:R-:W0:Y:S01]  /*6180*/  MUFU.EX2 R202, R202 ;  /* 0x000000ca00ca7308 */ /* 0x000e220000000800 */
[--C-:B------:R-:W-:Y:S01]  /*6190*/  FFMA.FTZ R171, R24, UR6, -R27.reuse ;  /* 0x0000000618ab7c23 */ /* 0x100fe2000801081b */
[-C--:B------:R-:W-:Y:S01]  /*61a0*/  LEA.HI R24, R57, R152.reuse, RZ, 0x4 ;  /* 0x0000009839187211 */ /* 0x080fe200078f20ff */
[--C-:B------:R-:W-:Y:S01]  /*61b0*/  FFMA.FTZ R20, R25, UR6, -R27.reuse ;  /* 0x0000000619147c23 */ /* 0x100fe2000801081b */
[----:B------:R-:W-:Y:S01]  /*61c0*/  LEA.HI R57, R57, R152, RZ, 0x5 ;  /* 0x0000009839397211 */ /* 0x000fe200078f28ff */
[--C-:B------:R-:W-:Y:S01]  /*61d0*/  FFMA.FTZ R174, R31, UR6, -R27.reuse ;  /* 0x000000061fae7c23 */ /* 0x100fe2000801081b */
[----:B------:R-:W-:Y:S01]  /*61e0*/  LOP3.LUT R25, R24, 0xfffffff0, RZ, 0xc0, !PT ;  /* 0xfffffff018197812 */ /* 0x000fe200078ec0ff */
[----:B------:R-:W-:Y:S01]  /*61f0*/  FFMA.FTZ R175, R34, UR6, -R27 ;  /* 0x0000000622af7c23 */ /* 0x000fe2000801081b */
[----:B------:R-:W-:Y:S01]  /*6200*/  SHF.R.U32.HI R24, RZ, 0x1, R24 ;  /* 0x00000001ff187819 */ /* 0x000fe20000011618 */
[----:B------:R-:W-:-:S02]  /*6210*/  IMAD.SHL.U32 R57, R57, 0x20, RZ ;  /* 0x0000002039397824 */ /* 0x000fc400078e00ff */
[----:B------:R-:W-:Y:S01]  /*6220*/  FFMA.FTZ R178, R35, UR6, -R27 ;  /* 0x0000000623b27c23 */ /* 0x000fe2000801081b */
[----:B------:R-:W-:Y:S02]  /*6230*/  IMAD.IADD R25, R152, 0x1, -R25 ;  /* 0x0000000198197824 */ /* 0x000fe400078e0a19 */
[--C-:B------:R-:W-:Y:S01]  /*6240*/  FFMA.FTZ R179, R38, UR6, -R27.reuse ;  /* 0x0000000626b37c23 */ /* 0x100fe2000801081b */
[--C-:B------:R-:W-:Y:S01]  /*6250*/  FFMA.FTZ R182, R39, UR6, -R27.reuse ;  /* 0x0000000627b67c23 */ /* 0x100fe2000801081b */
[----:B------:R-:W-:Y:S01]  /*6260*/  LOP3.LUT R57, R57, 0x7ffffc00, RZ, 0xc0, !PT ;  /* 0x7ffffc0039397812 */ /* 0x000fe200078ec0ff */
        /* <DEDUP_REMOVED lines=8> */
[--C-:B------:R-:W-:Y:S01]  /*62f0*/  FFMA.FTZ R214, R52, UR6, -R27.reuse ;  /* 0x0000000634d67c23 */ /* 0x100fe2000801081b */
[C---:B------:R-:W-:Y:S01]  /*6300*/  LOP3.LUT R28, R26.reuse, 0xfffffff8, RZ, 0xc0, !PT ;  /* 0xfffffff81a1c7812 */ /* 0x040fe200078ec0ff */
[--C-:B------:R-:W-:Y:S01]  /*6310*/  FFMA.FTZ R215, R53, UR6, -R27.reuse ;  /* 0x0000000635d77c23 */ /* 0x100fe2000801081b */
[----:B------:R-:W-:Y:S01]  /*6320*/  SHF.L.U32 R26, R26, 0x6, RZ ;  /* 0x000000061a1a7819 */ /* 0x000fe200000006ff */
[----:B------:R-:W-:Y:S01]  /*6330*/  FFMA.FTZ R216, R54, UR6, -R27 ;  /* 0x0000000636d87c23 */ /* 0x000fe2000801081b */
[----:B------:R-:W-:Y:S01]  /*6340*/  MUFU.EX2 R171, R171 ;  /* 0x000000ab00ab7308 */ /* 0x000fe20000000800 */
[----:B------:R-:W-:Y:S01]  /*6350*/  IMAD.IADD R28, R25, 0x1, -R28 ;  /* 0x00000001191c7824 */ /* 0x000fe200078e0a1c */
[----:B------:R-:W-:-:S02]  /*6360*/  LOP3.LUT R26, R26, 0x7ffffe00, RZ, 0xc0, !PT ;  /* 0x7ffffe001a1a7812 */ /* 0x000fc400078ec0ff */
[----:B------:R-:W-:Y:S01]  /*6370*/  F2FP.F16.F32.PACK_AB R152, R21, R172 ;  /* 0x000000ac1598723e */ /* 0x000fe200000000ff */
[C---:B------:R-:W-:Y:S01]  /*6380*/  IMAD.SHL.U32 R25, R28.reuse, 0x40, RZ ;  /* 0x000000401c197824 */ /* 0x040fe200078e00ff */
[----:B------:R-:W-:Y:S01]  /*6390*/  LOP3.LUT P2, RZ, R28, 0x4, RZ, 0xc0, !PT ;  /* 0x000000041cff7812 */ /* 0x000fe2000784c0ff */
[----:B------:R-:W-:Y:S01]  /*63a0*/  FADD.FTZ R172, R172, R21 ;  /* 0x00000015acac7221 */ /* 0x000fe20000010000 */
[----:B------:R-:W1:Y:S01]  /*63b0*/  MUFU.EX2 R20, R20 ;  /* 0x0000001400147308 */ /* 0x000e620000000800 */
[----:B------:R-:W-:Y:S02]  /*63c0*/  LOP3.LUT P1, RZ, R28, 0x2, RZ, 0xc0, !PT ;  /* 0x000000021cff7812 */ /* 0x000fe4000782c0ff */
[----:B------:R-:W-:Y:S01]  /*63d0*/  LOP3.LUT R25, R25, 0x1c0, RZ, 0xc0, !PT ;  /* 0x000001c019197812 */ /* 0x000fe200078ec0ff */
[----:B------:R-:W-:Y:S01]  /*63e0*/  FADD.FTZ R173, R173, R172 ;  /* 0x000000acadad7221 */ /* 0x000fe20000010000 */
[----:B------:R-:W-:Y:S02]  /*63f0*/  SEL R188, R188, 0xffffffe0, !P1 ;  /* 0xffffffe0bcbc7807 */ /* 0x000fe40004800000 */
[----:B------:R-:W-:Y:S01]  /*6400*/  LOP3.LUT R24, R25, 0x8, R24, 0xf8, !PT ;  /* 0x0000000819187812 */ /* 0x000fe200078ef818 */
[----:B------:R-:W-:Y:S01]  /*6410*/  MUFU.EX2 R174, R174 ;  /* 0x000000ae00ae7308 */ /* 0x000fe20000000800 */
[----:B------:R-:W-:Y:S01]  /*6420*/  SHF.R.U32.HI R25, RZ, 0x3, R25 ;  /* 0x00000003ff197819 */ /* 0x000fe20000011619 */
[----:B------:R-:W-:Y:S01]  /*6430*/  FADD.FTZ R176, R176, R173 ;  /* 0x000000adb0b07221 */ /* 0x000fe20000010000 */
[----:B0-----:R-:W-:-:S02]  /*6440*/  F2FP.F16.F32.PACK_AB R160, R202, R201 ;  /* 0x000000c9caa0723e */ /* 0x001fc400000000ff */
[----:B------:R-:W-:Y:S01]  /*6450*/  LOP3.LUT R24, R24, R25, RZ, 0x3c, !PT ;  /* 0x0000001918187212 */ /* 0x000fe200078e3cff */
[----:B------:R-:W-:Y:S02]  /*6460*/  FADD.FTZ R177, R177, R176 ;  /* 0x000000b0b1b17221 */ /* 0x000fe40000010000 */
[----:B------:R-:W0:Y:S01]  /*6470*/  MUFU.EX2 R175, R175 ;  /* 0x000000af00af7308 */ /* 0x000e220000000800 */
[----:B------:R-:W-:Y:S01]  /*6480*/  IADD3 R57, R24, R26, R57 ;  /* 0x0000001a18397210 */ /* 0x000fe20007ffe039 */
[----:B------:R-:W-:Y:S01]  /*6490*/  VIADD R24, R198, 0x38840 ;  /* 0x00038840c6187836 */ /* 0x000fe20000000000 */
[----:B-1----:R-:W-:Y:S01]  /*64a0*/  F2FP.F16.F32.PACK_AB R153, R20, R171 ;  /* 0x000000ab1499723e */ /* 0x002fe200000000ff */
[----:B------:R-:W-:Y:S01]  /*64b0*/  FADD.FTZ R171, R171, R20 ;  /* 0x00000014abab7221 */ /* 0x000fe20000010000 */
[----:B------:R-:W-:Y:S01]  /*64c0*/  FADD.FTZ R180, R180, R177 ;  /* 0x000000b1b4b47221 */ /* 0x000fe20000010000 */
[----:B------:R-:W-:Y:S01]  /*64d0*/  IMAD R187, R57, 0x2, R198 ;  /* 0x0000000239bb7824 */ /* 0x000fe200078e02c6 */
[----:B------:R-:W-:Y:S01]  /*64e0*/  PRMT R24, R197, 0x654, R24 ;  /* 0x00000654c5187816 */ /* 0x000fe20000000018 */
[----:B------:R-:W-:Y:S01]  /*64f0*/  MUFU.EX2 R178, R178 ;  /* 0x000000b200b27308 */ /* 0x000fe20000000800 */
[----:B------:R-:W-:Y:S01]  /*6500*/  FADD.FTZ R181, R181, R180 ;  /* 0x000000b4b5b57221 */ /* 0x000fe20000010000 */
[C---:B------:R-:W-:Y:S01]  /*6510*/  VIADD R189, R187.reuse, 0x36400 ;  /* 0x00036400bbbd7836 */ /* 0x040fe20000000000 */
[----:B------:R1:W-:Y:S01]  /*6520*/  SYNCS.ARRIVE.TRANS64.RED.A1T0 RZ, [R24+URZ], RZ ;  /* 0x000000ff18ff79a7 */ /* 0x0003e2000810043f */
[----:B------:R-:W-:-:S02]  /*6530*/  VIADD R186, R187, 0x36440 ;  /* 0x00036440bbba7836 */ /* 0x000fc40000000000 */
[----:B------:R-:W-:Y:S01]  /*6540*/  FADD.FTZ R200, R200, R181 ;  /* 0x000000b5c8c87221 */ /* 0x000fe20000010000 */
[----:B------:R-:W-:Y:S01]  /*6550*/  @P2 VIADD R186, R189, 0xffffffc0 ;  /* 0xffffffc0bdba2836 */ /* 0x000fe20000000000 */
[----:B------:R-:W2:Y:S01]  /*6560*/  MUFU.EX2 R179, R179 ;  /* 0x000000b300b37308 */ /* 0x000ea20000000800 */
[----:B0-----:R-:W-:Y:S01]  /*6570*/  F2FP.F16.F32.PACK_AB R155, R175, R174 ;  /* 0x000000aeaf9b723e */ /* 0x001fe200000000ff */
[----:B------:R-:W-:Y:S01]  /*6580*/  BAR.SYNC.DEFER_BLOCKING 0xf, 0x100 ;  /* 0x03c4000000007b1d */ /* 0x000fe20000010000 */
[----:B------:R-:W-:Y:S02]  /*6590*/  IMAD.IADD R189, R189, 0x1, R188 ;  /* 0x00000001bdbd7824 */ /* 0x000fe400078e02bc */
[----:B------:R-:W-:Y:S01]  /*65a0*/  FADD.FTZ R174, R174, R171 ;  /* 0x000000abaeae7221 */ /* 0x000fe20000010000 */
[----:B------:R-:W-:Y:S02]  /*65b0*/  IMAD.IADD R188, R188, 0x1, R186 ;  /* 0x00000001bcbc7824 */ /* 0x000fe400078e02ba */
[----:B------:R-:W-:Y:S01]  /*65c0*/  FADD.FTZ R201, R201, R200 ;  /* 0x000000c8c9c97221 */ /* 0x000fe20000010000 */
[----:B------:R-:W-:Y:S01]  /*65d0*/  MUFU.EX2 R182, R182 ;  /* 0x000000b600b67308 */ /* 0x000fe20000000800 */
[----:B------:R-:W-:-:S02]  /*65e0*/  FADD.FTZ R175, R175, R174 ;  /* 0x000000aeafaf7221 */ /* 0x000fc40000010000 */
[----:B------:R-:W-:-:S05]  /*65f0*/  FADD.FTZ R202, R202, R201 ;  /* 0x000000c9caca7221 */ /* 0x000fca0000010000 */
[----:B------:R-:W0:Y:S01]  /*6600*/  MUFU.EX2 R183, R183 ;  /* 0x000000b700b77308 */ /* 0x000e220000000800 */
[----:B--2---:R-:W-:Y:S01]  /*6610*/  F2FP.F16.F32.PACK_AB R157, R179, R178 ;  /* 0x000000b2b39d723e */ /* 0x004fe200000000ff */
[----:B------:R-:W-:-:S04]  /*6620*/  FADD.FTZ R178, R178, R175 ;  /* 0x000000afb2b27221 */ /* 0x000fc80000010000 */
[----:B------:R-:W-:Y:S02]  /*6630*/  FADD.FTZ R179, R179, R178 ;  /* 0x000000b2b3b37221 */ /* 0x000fe40000010000 */
[----:B------:R-:W-:Y:S01]  /*6640*/  MUFU.EX2 R203, R203 ;  /* 0x000000cb00cb7308 */ /* 0x000fe20000000800 */
[----:B------:R2:W-:Y:S07]  /*6650*/  STSM.16.M88.4 [R187+0x36400], R152 ;  /* 0x03640098bb007844 */ /* 0x0005ee0000000200 */
[----:B------:R-:W3:Y:S01]  /*6660*/  MUFU.EX2 R204, R204 ;  /* 0x000000cc00cc7308 */ /* 0x000ee20000000800 */
[----:B0-----:R-:W-:Y:S01]  /*6670*/  F2FP.F16.F32.PACK_AB R159, R183, R182 ;  /* 0x000000b6b79f723e */ /* 0x001fe200000000ff */
[----:B------:R-:W-:-:S04]  /*6680*/  FADD.FTZ R182, R182, R179 ;  /* 0x000000b3b6b67221 */ /* 0x000fc80000010000 */
[----:B------:R0:W-:Y:S01]  /*6690*/  STSM.16.M88.4 [R189], R156 ;  /* 0x0000009cbd007844 */ /* 0x0001e20000000200 */
[----:B------:R-:W-:Y:S01]  /*66a0*/  FADD.FTZ R182, R183, R182 ;  /* 0x000000b6b7b67221 */ /* 0x000fe20000010000 */
[----:B------:R-:W-:Y:S08]  /*66b0*/  MUFU.EX2 R209, R209 ;  /* 0x000000d100d17308 */ /* 0x000ff00000000800 */
[----:B------:R-:W4:Y:S01]  /*66c0*/  MUFU.EX2 R210, R210 ;  /* 0x000000d200d27308 */ /* 0x000f220000000800 */
[----:B---3--:R-:W-:Y:S01]  /*66d0*/  F2FP.F16.F32.PACK_AB R162, R204, R203 ;  /* 0x000000cbcca2723e */ /* 0x008fe200000000ff */
[----:B------:R-:W-:-:S04]  /*66e0*/  FADD.FTZ R203, R203, R202 ;  /* 0x000000cacbcb7221 */ /* 0x000fc80000010000 */
[----:B------:R-:W-:Y:S02]  /*66f0*/  FADD.FTZ R204, R204, R203 ;  /* 0x000000cbcccc7221 */ /* 0x000fe40000010000 */
[----:B------:R-:W-:Y:S08]  /*6700*/  MUFU.EX2 R211, R211 ;  /* 0x000000d300d37308 */ /* 0x000ff00000000800 */
[----:B------:R-:W3:Y:S01]  /*6710*/  MUFU.EX2 R212, R212 ;  /* 0x000000d400d47308 */ /* 0x000ee20000000800 */
[----:B----4-:R-:W-:Y:S01]  /*6720*/  F2FP.F16.F32.PACK_AB R161, R210, R209 ;  /* 0x000000d1d2a1723e */ /* 0x010fe200000000ff */
[----:B------:R-:W-:-:S04]  /*6730*/  FADD.FTZ R209, R209, R182 ;  /* 0x000000b6d1d17221 */ /* 0x000fc80000010000 */
[----:B------:R-:W-:Y:S02]  /*6740*/  FADD.FTZ R210, R210, R209 ;  /* 0x000000d1d2d27221 */ /* 0x000fe40000010000 */
[----:B------:R-:W-:Y:S08]  /*6750*/  MUFU.EX2 R205, R205 ;  /* 0x000000cd00cd7308 */ /* 0x000ff00000000800 */
[----:B------:R-:W4:Y:S01]  /*6760*/  MUFU.EX2 R206, R206 ;  /* 0x000000ce00ce7308 */ /* 0x000f220000000800 */
[----:B---3--:R-:W-:Y:S01]  /*6770*/  F2FP.F16.F32.PACK_AB R163, R212, R211 ;  /* 0x000000d3d4a3723e */ /* 0x008fe200000000ff */
[----:B------:R-:W-:-:S04]  /*6780*/  FADD.FTZ R211, R211, R210 ;  /* 0x000000d2d3d37221 */ /* 0x000fc80000010000 */
[----:B------:R0:W-:Y:S01]  /*6790*/  STSM.16.M88.4 [R186], R160 ;  /* 0x000000a0ba007844 */ /* 0x0001e20000000200 */
[----:B------:R-:W-:Y:S01]  /*67a0*/  FADD.FTZ R212, R212, R211 ;  /* 0x000000d3d4d47221 */ /* 0x000fe20000010000 */
        /* <DEDUP_REMOVED lines=14> */
[----:B------:R-:W-:Y:S01]  /*6890*/  FADD.FTZ R214, R214, R213 ;  /* 0x000000d5d6d67221 */ /* 0x000fe20000010000 */
[----:B---3--:R-:W-:-:S03]  /*68a0*/  F2FP.F16.F32.PACK_AB R167, R216, R215 ;  /* 0x000000d7d8a7723e */ /* 0x008fc600000000ff */
[----:B------:R-:W-:Y:S02]  /*68b0*/  FADD.FTZ R215, R215, R214 ;  /* 0x000000d6d7d77221 */ /* 0x000fe40000010000 */
[----:B------:R0:W-:Y:S01]  /*68c0*/  STSM.16.M88.4 [R188], R164 ;  /* 0x000000a4bc007844 */ /* 0x0001e20000000200 */
[----:B-1----:R-:W-:Y:S01]  /*68d0*/  WARPGROUP.ARRIVE ;  /* 0x00000000000079c5 */ /* 0x002fe20000000000 */
[----:B------:R-:W-:-:S05]  /*68e0*/  FADD.FTZ R20, R216, R215 ;  /* 0x000000d7d8147221 */ /* 0x000fca0000010000 */
[----:B------:R-:W-:Y:S01]  /*68f0*/  HGMMA.64x256x16.F32 R24, R152, gdesc[UR8].tnspB, RZ, !UPT, gsb0 ;  /* 0x43e0000898187df0 */ /* 0x000fe2000c0008ff */
[----:B------:R-:W-:Y:S01]  /*6900*/  R2UR UR10, R217 ;  /* 0x00000000d90a72ca */ /* 0x000fe200000e0000 */
[----:B------:R-:W-:Y:S01]  /*6910*/  UMOV UR11, 0x40000040 ;  /* 0x40000040000b7882 */ /* 0x000fe20000000000 */
[C---:B------:R-:W-:Y:S01]  /*6920*/  VIADD R217, R192.reuse, 0x100 ;  /* 0x00000100c0d97836 */ /* 0x040fe20000000000 */
[----:B------:R-:W-:Y:S02]  /*6930*/  WARPGROUP.DEPBAR.LE gsb0, 0x0 ;  /* 0x00008000000079c5 */ /* 0x000fe40000010000 */
[----:B------:R-:W-:Y:S01]  /*6940*/  WARPGROUP.ARRIVE ;  /* 0x00000000000079c5 */ /* 0x000fe20000000000 */
[----:B--2---:R-:W-:-:S15]  /*6950*/  VIADD R152, R192, 0x180 ;  /* 0x00000180c0987836 */ /* 0x004fde0000000000 */
        /* <DEDUP_REMOVED lines=25> */
.L_x_7454:
[----:B------:R-:W-:Y:S01]  /*6af0*/  UISETP.NE.AND UP0, UPT, UR61, URZ, UPT ;  /* 0x0000003f3d00728c */ /* 0x000fe2000bf05270 */
[----:B------:R-:W-:Y:S01]  /*6b00*/  IMAD R170, R194, UR7, -R170 ;  /* 0x00000007c2aa7c24 */ /* 0x000fe2000f8e0aaa */
[----:B------:R-:W-:Y:S01]  /*6b10*/  R2UR UR15, R196 ;  /* 0x00000000c40f72ca */ /* 0x000fe200000e0000 */
[----:B------:R-:W-:Y:S01]  /*6b20*/  VIADD R200, R22, 0xfffffffe ;  /* 0xfffffffe16c87836 */ /* 0x000fe20000000000 */
[----:B------:R-:W-:Y:S01]  /*6b30*/  UMOV UR39, URZ ;  /* 0x0000003f00277c82 */ /* 0x000fe20008000000 */
[----:B------:R-:W-:Y:S01]  /*6b40*/  VIADD R152, R198, 0x38860 ;  /* 0x00038860c6987836 */ /* 0x000fe20000000000 */
[----:B------:R-:W-:Y:S01]  /*6b50*/  R2UR UR7, R170 ;  /* 0x00000000aa0772ca */ /* 0x000fe200000e0000 */
[----:B------:R-:W-:-:S03]  /*6b60*/  IMAD.MOV.U32 R22, RZ, RZ, RZ ;  /* 0x000000ffff167224 */ /* 0x000fc600078e00ff */
[----:B------:R-:W-:Y:S01]  /*6b70*/  PRMT R152, R197, 0x654, R152 ;  /* 0x00000654c5987816 */ /* 0x000fe20000000098 */
[----:B------:R-:W-:Y:S01]  /*6b80*/  @UP0 ULDC UR10, c[0x0][0x44c] ;  /* 0x00011300000a0ab9 */ /* 0x000fe20000000800 */
[----:B------:R-:W-:Y:S01]  /*6b90*/  @UP0 ULDC UR14, c[0x0][0x450] ;  /* 0x00011400000e0ab9 */ /* 0x000fe20000000800 */
[----:B------:R-:W-:Y:S01]  /*6ba0*/  UIMAD.WIDE.U32 UR10, UR38, UR10, URZ ;  /* 0x0000000a260a72a5 */ /* 0x000fe2000f8e003f */
[----:B------:R0:W-:Y:S03]  /*6bb0*/  SYNCS.ARRIVE.TRANS64.RED.A1T0 RZ, [R152+URZ], RZ ;  /* 0x000000ff98ff79a7 */ /* 0x0001e6000810043f */
[----:B------:R-:W-:-:S04]  /*6bc0*/  @UP0 USHF.R.U32.HI UR38, URZ, UR14, UR11 ;  /* 0x0000000e3f260299 */ /* 0x000fc8000801160b */
[----:B------:R-:W-:-:S04]  /*6bd0*/  UIADD3 UR38, UR7, UR38, URZ ;  /* 0x0000002607267290 */ /* 0x000fc8000fffe03f */
[----:B------:R-:W-:-:S04]  /*6be0*/  USHF.R.S32.HI UR7, URZ, 0x1f, UR38 ;  /* 0x0000001f3f077899 */ /* 0x000fc80008011426 */
[----:B------:R-:W-:-:S04]  /*6bf0*/  ULEA.HI UR7, UR7, UR38, URZ, 0x6 ;  /* 0x0000002607077291 */ /* 0x000fc8000f8f303f */
[----:B------:R-:W-:-:S04]  /*6c00*/  USHF.R.S32.HI UR7, URZ, 0x6, UR7 ;  /* 0x000000063f077899 */ /* 0x000fc80008011407 */
[----:B------:R-:W-:-:S04]  /*6c10*/  UISETP.LT.AND UP0, UPT, UR15, UR7, UPT ;  /* 0x000000070f00728c */ /* 0x000fc8000bf01270 */
[----:B------:R-:W-:-:S06]  /*6c20*/  USEL UR60, UR15, UR7, !UP0 ;  /* 0x000000070f3c7287 */ /* 0x000fcc000c000000 */
[----:B------:R-:W-:-:S13]  /*6c30*/  ISETP.GE.AND P1, PT, R200, UR60, PT ;  /* 0x0000003cc8007c0c */ /* 0x000fda000bf26270 */
[----:B0-----:R-:W-:Y:S05]  /*6c40*/  @!P1 BRA `(.L_x_7455) ;  /* 0x0000003400cc9947 */ /* 0x001fea0003800000 */
[----:B------:R-:W-:Y:S01]  /*6c50*/  IMAD.MOV.U32 R203, RZ, RZ, R169 ;  /* 0x000000ffffcb7224 */ /* 0x000fe200078e00a9 */
[----:B------:R-:W-:Y:S01]  /*6c60*/  UMOV UR39, URZ ;  /* 0x0000003f00277c82 */ /* 0x000fe20008000000 */
[----:B------:R-:W-:Y:S01]  /*6c70*/  IMAD.MOV.U32 R202, RZ, RZ, R168 ;  /* 0x000000ffffca7224 */ /* 0x000fe200078e00a8 */
[----:B------:R-:W-:Y:S01]  /*6c80*/  ULDC UR38, c[0x0][0xad0] ;  /* 0x0002b40000267ab9 */ /* 0x000fe20000000800 */
[----:B------:R-:W-:-:S07]  /*6c90*/  IMAD.MOV.U32 R204, RZ, RZ, RZ ;  /* 0x000000ffffcc7224 */ /* 0x000fce00078e00ff */
.L_x_7466:
[----:B------:R-:W-:-:S04]  /*6ca0*/  IADD3 R22, R204, 0x1, RZ ;  /* 0x00000001cc167810 */ /* 0x000fc80007ffe0ff */
[----:B------:R-:W-:-:S04]  /*6cb0*/  ISETP.NE.AND P1, PT, R22, 0x2, PT ;  /* 0x000000021600780c */ /* 0x000fc80003f25270 */
[----:B0-----:R-:W-:Y:S02]  /*6cc0*/  SEL R152, RZ, 0x1, P1 ;  /* 0x00000001ff987807 */ /* 0x001fe40000800000 */
[----:B------:R-:W-:Y:S02]  /*6cd0*/  SEL R22, R22, RZ, P1 ;  /* 0x000000ff16167207 */ /* 0x000fe40000800000 */
[----:B------:R-:W-:-:S13]  /*6ce0*/  R2UR UR6, R152 ;  /* 0x00000000980672ca */ /* 0x000fda00000e0000 */
[----:B------:R-:W-:Y:S01]  /*6cf0*/  ULOP3.LUT UR39, UR39, UR6, URZ, 0x3c, !UPT ;  /* 0x0000000627277292 */ /* 0x000fe2000f8e3c3f */
[----:B------:R-:W-:Y:S11]  /*6d00*/  @!P0 BRA `(.L_x_7456) ;  /* 0x0000000000048947 */ /* 0x000ff60003800000 */
[----:B------:R-:W-:Y:S01]  /*6d10*/  BPT.TRAP 0x1 ;  /* 0x000000040000795c */ /* 0x000fe20000300000 */
.L_x_7456:
[----:B------:R-:W-:Y:S02]  /*6d20*/  IMAD.U32 R206, RZ, RZ, UR39 ;  /* 0x00000027ffce7e24 */ /* 0x000fe4000f8e00ff */
[----:B------:R-:W-:-:S03]  /*6d30*/  IMAD R201, R22, 0x8, R198 ;  /* 0x0000000816c97824 */ /* 0x000fc600078e02c6 */
[----:B------:R-:W-:-:S04]  /*6d40*/  SHF.L.U32 R206, R206, 0x1f, RZ ;  /* 0x0000001fcece7819 */ /* 0x000fc800000006ff */
[----:B------:R0:W1:Y:S01]  /*6d50*/  SYNCS.PHASECHK.TRANS64.TRYWAIT P1, [R201+URZ+0x38830], R206 ;  /* 0x038830cec90075a7 */ /* 0x000062000802017f */
[----:B------:R-:W-:Y:S05]  /*6d60*/  @!P0 BRA `(.L_x_7457) ;  /* 0x0000000000048947 */ /* 0x000fea0003800000 */
[----:B------:R-:W-:Y:S01]  /*6d70*/  BPT.TRAP 0x1 ;  /* 0x000000040000795c */ /* 0x000fe20000300000 */
.L_x_7457:
[----:B------:R-:W-:Y:S01]  /*6d80*/  IMAD R205, R22, 0x200, R190 ;  /* 0x0000020016cd7824 */ /* 0x000fe200078e02be */
[----:B-1----:R-:W-:Y:S06]  /*6d90*/  @P1 BRA `(.L_x_7458) ;  /* 0x0000000000081947 */ /* 0x002fec0003800000 */
[----:B------:R-:W1:Y:S02]  /*6da0*/  SYNCS.PHASECHK.TRANS64.TRYWAIT P1, [R201+URZ+0x38830], R206 ;  /* 0x038830cec90075a7 */ /* 0x000e64000802017f */
[----:B-1----:R-:W-:Y:S05]  /*6db0*/  @!P1 BRA `(.L_x_7459) ;  /* 0x000000e000009947 */ /* 0x002fea0003800000 */
.L_x_7458:
        /* <DEDUP_REMOVED lines=18> */
[----:B------:R-:W-:Y:S01]  /*6ee0*/  R2UR UR17, R207 ;  /* 0x00000000cf1172ca */ /* 0x000fe200000e0000 */
[----:B------:R-:W-:Y:S01]  /*6ef0*/  VIADD R207, R205, 0x2 ;  /* 0x00000002cdcf7836 */ /* 0x000fe20000000000 */
[----:B------:R-:W-:-:S02]  /*6f00*/  R2UR UR8, R16 ;  /* 0x00000000100872ca */ /* 0x000fc400000e0000 */
[----:B------:R-:W-:Y:S02]  /*6f10*/  R2UR UR9, R17 ;  /* 0x00000000110972ca */ /* 0x000fe400000e0000 */
[----:B------:R-:W-:Y:S01]  /*6f20*/  R2UR UR6, R207 ;  /* 0x00000000cf0672ca */ /* 0x000fe200000e0000 */
[C---:B------:R-:W-:Y:S01]  /*6f30*/  VIADD R207, R205.reuse, 0x4 ;  /* 0x00000004cdcf7836 */ /* 0x040fe20000000000 */
[----:B------:R-:W-:Y:S01]  /*6f40*/  R2UR UR56, R14 ;  /* 0x000000000e3872ca */ /* 0x000fe200000e0000 */
[----:B------:R-:W-:Y:S01]  /*6f50*/  VIADD R205, R205, 0x6 ;  /* 0x00000006cdcd7836 */ /* 0x000fe20000000000 */
[----:B------:R-:W-:Y:S02]  /*6f60*/  R2UR UR57, R15 ;  /* 0x000000000f3972ca */ /* 0x000fe400000e0000 */
[----:B------:R-:W-:-:S07]  /*6f70*/  R2UR UR16, R208 ;  /* 0x00000000d01072ca */ /* 0x000fce00000e0000 */
        /* <DEDUP_REMOVED lines=21> */
.L_x_7460:
[----:B------:R2:W3:Y:S01]  /*70d0*/  SYNCS.PHASECHK.TRANS64.TRYWAIT P1, [R201+URZ+0x38850], R206 ;  /* 0x038850cec90075a7 */ /* 0x0004e2000802017f */
[----:B------:R-:W-:Y:S05]  /*70e0*/  @!P0 BRA `(.L_x_7461) ;  /* 0x0000000000048947 */ /* 0x000fea0003800000 */
[----:B------:R-:W-:Y:S01]  /*70f0*/  BPT.TRAP 0x1 ;  /* 0x000000040000795c */ /* 0x000fe20000300000 */
.L_x_7461:
[----:B------:R-:W-:Y:S01]  /*7100*/  IMAD R205, R22, 0x1000, R18 ;  /* 0x0000100016cd7824 */ /* 0x000fe200078e0212 */
[----:B---3--:R-:W-:Y:S06]  /*7110*/  @P1 BRA `(.L_x_7462) ;  /* 0x0000000000081947 */ /* 0x008fec0003800000 */
[----:B------:R-:W3:Y:S02]  /*7120*/  SYNCS.PHASECHK.TRANS64.TRYWAIT P1, [R201+URZ+0x38850], R206 ;  /* 0x038850cec90075a7 */ /* 0x000ee4000802017f */
[----:B---3--:R-:W-:Y:S05]  /*7130*/  @!P1 BRA `(.L_x_7463) ;  /* 0x000000dc00349947 */ /* 0x008fea0003800000 */
.L_x_7462:
        /* <DEDUP_REMOVED lines=29> */
[----:B------:R-:W-:Y:S01]  /*7310*/  UMOV UR35, 0x40000040 ;  /* 0x4000004000237882 */ /* 0x000fe20000000000 */
[----:B------:R-:W-:Y:S01]  /*7320*/  IADD3 R206, R205, 0x4, RZ ;  /* 0x00000004cdce7810 */ /* 0x000fe20007ffe0ff */
[----:B------:R-:W-:Y:S01]  /*7330*/  UMOV UR43, 0x40000040 ;  /* 0x40000040002b7882 */ /* 0x000fe20000000000 */
[----:B------:R-:W-:Y:S01]  /*7340*/  MOV R210, UR39 ;  /* 0x0000002700d27c02 */ /* 0x000fe20008000f00 */
[----:B------:R-:W-:Y:S01]  /*7350*/  UMOV UR39, 0x40000040 ;  /* 0x4000004000277882 */ /* 0x000fe20000000000 */
[----:B------:R-:W-:Y:S01]  /*7360*/  MOV R211, UR38 ;  /* 0x0000002600d37c02 */ /* 0x000fe20008000f00 */
[----:B------:R-:W-:Y:S01]  /*7370*/  UMOV UR47, 0x40000040 ;  /* 0x40000040002f7882 */ /* 0x000fe20000000000 */
[----:B------:R-:W-:Y:S01]  /*7380*/  R2UR UR56, R12 ;  /* 0x000000000c3872ca */ /* 0x000fe200000e0000 */
[----:B------:R-:W-:Y:S01]  /*7390*/  UMOV UR51, 0x40000040 ;  /* 0x4000004000337882 */ /* 0x000fe20000000000 */
[----:B------:R-:W-:Y:S01]  /*73a0*/  R2UR UR57, R13 ;  /* 0x000000000d3972ca */ /* 0x000fe200000e0000 */
[----:B------:R-:W0:Y:S01]  /*73b0*/  S2R R214, SR_TID.X ;  /* 0x0000000000d67919 */ /* 0x000e220000002100 */
[----:B------:R-:W-:Y:S01]  /*73c0*/  R2UR UR48, R207 ;  /* 0x00000000cf3072ca */ /* 0x000fe200000e0000 */
[----:B------:R-:W-:Y:S01]  /*73d0*/  UMOV UR54, UR6 ;  /* 0x0000000600367c82 */ /* 0x000fe20008000000 */
[----:B------:R-:W-:Y:S01]  /*73e0*/  R2UR UR6, R206 ;  /* 0x00000000ce0672ca */ /* 0x000fe200000e0000 */
[----:B------:R-:W-:-:S02]  /*73f0*/  VIADD R206, R205, 0x6 ;  /* 0x00000006cdce7836 */ /* 0x000fc40000000000 */
[----:B------:R-:W-:-:S10]  /*7400*/  VIADD R207, R205, 0x800 ;  /* 0x00000800cdcf7836 */ /* 0x000fd40000000000 */
        /* <DEDUP_REMOVED lines=9> */
[----:B------:R-:W-:Y:S01]  /*74a0*/  R2UR UR14, R206 ;  /* 0x00000000ce0e72ca */ /* 0x000fe200000e0000 */
[----:B------:R-:W-:-:S05]  /*74b0*/  VIADD R206, R205, 0x206 ;  /* 0x00000206cdce7836 */ /* 0x000fca0000000000 */
[----:B------:R-:W-:Y:S01]  /*74c0*/  R2UR UR18, R206 ;  /* 0x00000000ce1272ca */ /* 0x000fe200000e0000 */
[----:B------:R-:W-:-:S05]  /*74d0*/  VIADD R206, R205, 0x400 ;  /* 0x00000400cdce7836 */ /* 0x000fca0000000000 */
[----:B------:R-:W-:Y:S01]  /*74e0*/  R2UR UR22, R206 ;  /* 0x00000000ce1672ca */ /* 0x000fe200000e0000 */
[C---:B------:R-:W-:Y:S01]  /*74f0*/  VIADD R206, R205.reuse, 0x402 ;  /* 0x00000402cdce7836 */ /* 0x040fe20000000000 */
[----:B------:R-:W-:Y:S02]  /*7500*/  WARPGROUP.DEPBAR.LE gsb0, 0x0 ;  /* 0x00008000000079c5 */ /* 0x000fe40000010000 */
[----:B------:R-:W-:Y:S02]  /*7510*/  WARPGROUP.ARRIVE ;  /* 0x00000000000079c5 */ /* 0x000fe40000000000 */
[----:B------:R-:W-:Y:S01]  /*7520*/  R2UR UR26, R206 ;  /* 0x00000000ce1a72ca */ /* 0x000fe200000e0000 */
[----:B------:R-:W-:-:S03]  /*7530*/  VIADD R206, R205, 0x404 ;  /* 0x00000404cdce7836 */ /* 0x000fc60000000000 */
[----:B------:R-:W-:Y:S02]  /*7540*/  HGMMA.64x64x16.F32 R152, gdesc[UR52], R152, gsb0 ;  /* 0x00e00000349879f0 */ /* 0x000fe40008000898 */
[----:B------:R-:W-:Y:S01]  /*7550*/  R2UR UR30, R206 ;  /* 0x00000000ce1e72ca */ /* 0x000fe200000e0000 */
[----:B------:R-:W-:Y:S01]  /*7560*/  UMOV UR55, 0x40000040 ;  /* 0x4000004000377882 */ /* 0x000fe20000000000 */
[C---:B------:R-:W-:Y:S02]  /*7570*/  IADD3 R206, R205.reuse, 0x406, RZ ;  /* 0x00000406cdce7810 */ /* 0x040fe40007ffe0ff */
[----:B------:R-:W-:Y:S02]  /*7580*/  R2UR UR53, R208 ;  /* 0x00000000d03572ca */ /* 0x000fe400000e0000 */
[----:B------:R-:W-:Y:S01]  /*7590*/  R2UR UR34, R206 ;  /* 0x00000000ce2272ca */ /* 0x000fe200000e0000 */
[----:B------:R-:W-:Y:S01]  /*75a0*/  VIADD R206, R205, 0x600 ;  /* 0x00000600cdce7836 */ /* 0x000fe20000000000 */
[----:B------:R-:W-:-:S04]  /*75b0*/  R2UR UR52, R209 ;  /* 0x00000000d13472ca */ /* 0x000fc800000e0000 */
        /* <DEDUP_REMOVED lines=9> */
[----:B------:R-:W-:-:S05]  /*7650*/  SEL R206, RZ, 0x2, !P1 ;  /* 0x00000002ffce7807 */ /* 0x000fca0004800000 */
[----:B------:R-:W-:Y:S02]  /*7660*/  IMAD.IADD R208, R184, 0x1, R206 ;  /* 0x00000001b8d07824 */ /* 0x000fe400078e02ce */
        /* <DEDUP_REMOVED lines=17> */
[----:B------:R-:W-:Y:S02]  /*7780*/  SEL R208, R208, 0x6, !P1 ;  /* 0x00000006d0d07807 */ /* 0x000fe40004800000 */
[----:B------:R-:W-:Y:S01]  /*7790*/  IADD3 R209, R184, R210, RZ ;  /* 0x000000d2b8d17210 */ /* 0x000fe20007ffe0ff */
        /* <DEDUP_REMOVED lines=78> */
[--C-:B------:R-:W-:Y:S01]  /*7c80*/  IMAD.IADD R211, R210, 0x1, R207.reuse ;  /* 0x00000001d2d37824 */ /* 0x100fe200078e02cf */
        /* <DEDUP_REMOVED lines=85> */
[----:B------:R-:W-:Y:S01]  /*81e0*/  IADD3 R206, R199, R210, RZ ;  /* 0x000000d2c7ce7210 */ /* 0x000fe20007ffe0ff */
[--C-:B------:R-:W-:Y:S02]  /*81f0*/  IMAD.IADD R210, R210, 0x1, R207.reuse ;  /* 0x00000001d2d27824 */ /* 0x100fe400078e02cf */
        /* <DEDUP_REMOVED lines=37> */
.L_x_7464:
[----:B------:R-:W-:Y:S01]  /*8450*/  UISETP.NE.AND UP0, UPT, UR61, URZ, UPT ;  /* 0x0000003f3d00728c */ /* 0x000fe2000bf05270 */
[----:B------:R-:W-:Y:S01]  /*8460*/  FMUL.FTZ R219, R152, UR38 ;  /* 0x0000002698db7c20 */ /* 0x000fe20008410000 */
[----:B------:R-:W-:Y:S01]  /*8470*/  FMUL.FTZ R217, R158, UR38 ;  /* 0x000000269ed97c20 */ /* 0x000fe20008410000 */
[----:B------:R-:W-:Y:S02]  /*8480*/  IMAD.MOV.U32 R158, RZ, RZ, R185 ;  /* 0x000000ffff9e7224 */ /* 0x000fe400078e00b9 */
[----:B------:R-:W-:Y:S01]  /*8490*/  FMUL.FTZ R213, R162, UR38 ;  /* 0x00000026a2d57c20 */ /* 0x000fe20008410000 */
[----:B------:R-:W-:Y:S01]  /*84a0*/  FMUL.FTZ R209, R159, UR38 ;  /* 0x000000269fd17c20 */ /* 0x000fe20008410000 */
[----:B------:R-:W-:Y:S01]  /*84b0*/  PLOP3.LUT P1, PT, PT, PT, UP0, 0x80, 0x0 ;  /* 0x000000000000781c */ /* 0x000fe20003f2f008 */
[----:B------:R-:W-:Y:S01]  /*84c0*/  IMAD.MOV.U32 R159, RZ, RZ, -0x40 ;  /* 0xffffffc0ff9f7424 */ /* 0x000fe200078e00ff */
[----:B------:R-:W-:Y:S01]  /*84d0*/  PLOP3.LUT P2, PT, PT, PT, UP0, 0x80, 0x0 ;  /* 0x000000000000781c */ /* 0x000fe20003f4f008 */
[----:B------:R-:W-:Y:S01]  /*84e0*/  FMUL.FTZ R216, R153, UR38 ;  /* 0x0000002699d87c20 */ /* 0x000fe20008410000 */
[----:B------:R-:W-:Y:S01]  /*84f0*/  FMUL.FTZ R153, R154, UR38 ;  /* 0x000000269a997c20 */ /* 0x000fe20008410000 */
[----:B------:R-:W-:Y:S01]  /*8500*/  @UP0 ULDC UR6, c[0x0][0x44c] ;  /* 0x0001130000060ab9 */ /* 0x000fe20000000800 */
[----:B------:R-:W-:Y:S01]  /*8510*/  FMUL.FTZ R215, R155, UR38 ;  /* 0x000000269bd77c20 */ /* 0x000fe20008410000 */
[----:B------:R-:W-:Y:S01]  /*8520*/  ULDC UR10, c[0x0][0x2f0] ;  /* 0x0000bc00000a7ab9 */ /* 0x000fe20000000800 */
[----:B------:R-:W-:Y:S01]  /*8530*/  ULDC UR7, c[0x0][0x288] ;  /* 0x0000a20000077ab9 */ /* 0x000fe20000000800 */
[----:B------:R-:W-:Y:S01]  /*8540*/  MUFU.TANH R217, R217 ;  /* 0x000000d900d97308 */ /* 0x000fe20000002400 */
[----:B------:R-:W-:Y:S01]  /*8550*/  FMUL.FTZ R154, R163, UR38 ;  /* 0x00000026a39a7c20 */ /* 0x000fe20008410000 */
[----:B------:R-:W-:Y:S01]  /*8560*/  FMUL.FTZ R155, R167, UR38 ;  /* 0x00000026a79b7c20 */ /* 0x000fe20008410000 */
[----:B------:R-:W-:Y:S01]  /*8570*/  FMUL.FTZ R167, R171, UR38 ;  /* 0x00000026aba77c20 */ /* 0x000fe20008410000 */
[----:B------:R-:W-:Y:S01]  /*8580*/  @P1 IMAD.HI.U32 R152, R185, UR6, RZ ;  /* 0x00000006b9981c27 */ /* 0x000fe2000f8e00ff */
[----:B------:R-:W-:-:S03]  /*8590*/  @UP0 ULDC UR6, c[0x0][0x450] ;  /* 0x0001140000060ab9 */ /* 0x000fc60000000800 */
[----:B------:R-:W-:Y:S01]  /*85a0*/  FMUL.FTZ R207, R166, UR38 ;  /* 0x00000026a6cf7c20 */ /* 0x000fe20008410000 */
[----:B------:R-:W-:Y:S01]  /*85b0*/  FMUL.FTZ R205, R170, UR38 ;  /* 0x00000026aacd7c20 */ /* 0x000fe20008410000 */
[----:B------:R-:W0:Y:S01]  /*85c0*/  MUFU.TANH R153, R153 ;  /* 0x0000009900997308 */ /* 0x000e220000002400 */
[----:B------:R-:W-:Y:S01]  /*85d0*/  @P2 SHF.R.U32.HI R158, RZ, UR6, R152 ;  /* 0x00000006ff9e2c19 */ /* 0x000fe20008011698 */
[----:B------:R-:W-:Y:S02]  /*85e0*/  IMAD R152, R200, R159, 0x1 ;  /* 0x00000001c8987424 */ /* 0x000fe400078e029f */
[----:B------:R-:W-:Y:S01]  /*85f0*/  FMUL.FTZ R174, R174, UR38 ;  /* 0x00000026aeae7c20 */ /* 0x000fe20008410000 */
[----:B------:R-:W-:Y:S01]  /*8600*/  FMUL.FTZ R163, R175, UR38 ;  /* 0x00000026afa37c20 */ /* 0x000fe20008410000 */
[----:B------:R-:W-:Y:S01]  /*8610*/  FMUL.FTZ R182, R182, UR38 ;  /* 0x00000026b6b67c20 */ /* 0x000fe20008410000 */
[----:B------:R-:W1:Y:S01]  /*8620*/  SHFL.IDX PT, R162, R158, 0x1, 0x1c1f ;  /* 0x003c1f009ea27f89 */ /* 0x000e6200000e0000 */
[----:B------:R-:W-:Y:S01]  /*8630*/  IMAD.IADD R159, R152, 0x1, -R195 ;  /* 0x00000001989f7824 */ /* 0x000fe200078e0ac3 */
[----:B------:R-:W2:Y:S01]  /*8640*/  MUFU.TANH R215, R215 ;  /* 0x000000d700d77308 */ /* 0x000ea20000002400 */
[----:B------:R-:W-:Y:S01]  /*8650*/  FMUL.FTZ R214, R160, UR38 ;  /* 0x00000026a0d67c20 */ /* 0x000fe20008410000 */
[----:B------:R-:W-:Y:S01]  /*8660*/  FMUL.FTZ R210, R157, UR38 ;  /* 0x000000269dd27c20 */ /* 0x000fe20008410000 */
[----:B------:R-:W-:Y:S01]  /*8670*/  IMAD R159, R194, UR10, R159 ;  /* 0x0000000ac29f7c24 */ /* 0x000fe2000f8e029f */
[----:B------:R3:W4:Y:S01]  /*8680*/  SHFL.IDX PT, R160, R158, RZ, 0x1c1f ;  /* 0x001c1fff9ea07589 */ /* 0x00072200000e0000 */
[----:B------:R-:W-:Y:S01]  /*8690*/  FMUL.FTZ R208, R156, UR38 ;  /* 0x000000269cd07c20 */ /* 0x000fe20008410000 */
[----:B------:R-:W-:Y:S01]  /*86a0*/  FMUL.FTZ R211, R161, UR38 ;  /* 0x00000026a1d37c20 */ /* 0x000fe20008410000 */
[----:B------:R-:W-:Y:S01]  /*86b0*/  FMUL.FTZ R212, R164, UR38 ;  /* 0x00000026a4d47c20 */ /* 0x000fe20008410000 */
[----:B------:R-:W5:Y:S01]  /*86c0*/  MUFU.TANH R209, R209 ;  /* 0x000000d100d17308 */ /* 0x000f620000002400 */
[----:B------:R-:W-:Y:S01]  /*86d0*/  FMUL.FTZ R164, R169, UR38 ;  /* 0x00000026a9a47c20 */ /* 0x000fe20008410000 */
[----:B------:R-:W-:Y:S01]  /*86e0*/  FMUL.FTZ R177, R177, UR38 ;  /* 0x00000026b1b17c20 */ /* 0x000fe20008410000 */
[----:B------:R-:W-:Y:S01]  /*86f0*/  FMUL.FTZ R180, R180, UR38 ;  /* 0x00000026b4b47c20 */ /* 0x000fe20008410000 */
[----:B---3--:R-:W-:Y:S01]  /*8700*/  FMUL.FTZ R158, R176, UR38 ;  /* 0x00000026b09e7c20 */ /* 0x008fe20008410000 */
[----:B------:R-:W-:Y:S01]  /*8710*/  FMUL.FTZ R181, R181, UR38 ;  /* 0x00000026b5b57c20 */ /* 0x000fe20008410000 */
[----:B------:R-:W-:Y:S01]  /*8720*/  ULDC UR6, c[0x0][0xa80] ;  /* 0x0002a00000067ab9 */ /* 0x000fe20000000800 */
[----:B------:R-:W-:Y:S01]  /*8730*/  LEA R221, R22, R192, 0xc ;  /* 0x000000c016dd7211 */ /* 0x000fe200078e60ff */
[----:B------:R-:W3:Y:S01]  /*8740*/  MUFU.TANH R213, R213 ;  /* 0x000000d500d57308 */ /* 0x000ee20000002400 */
[----:B------:R-:W-:-:S02]  /*8750*/  UMOV UR11, 0x40000040 ;  /* 0x40000040000b7882 */ /* 0x000fc40000000000 */
[C---:B------:R-:W-:Y:S01]  /*8760*/  R2UR UR10, R221.reuse ;  /* 0x00000000dd0a72ca */ /* 0x040fe200000e0000 */
[----:B------:R-:W-:Y:S01]  /*8770*/  VIADD R222, R221, 0x80 ;  /* 0x00000080ddde7836 */ /* 0x000fe20000000000 */
[----:B-1----:R-:W-:-:S03]  /*8780*/  IADD3 R152, R162, -UR7, R159 ;  /* 0x80000007a2987c10 */ /* 0x002fc6000fffe09f */
[----:B------:R-:W1:Y:S01]  /*8790*/  MUFU.TANH R154, R154 ;  /* 0x0000009a009a7308 */ /* 0x000e620000002400 */
[C---:B------:R-:W-:Y:S02]  /*87a0*/  ISETP.GT.AND P1, PT, R152.reuse, RZ, PT ;  /* 0x000000ff9800720c */ /* 0x040fe40003f24270 */
[C---:B------:R-:W-:Y:S02]  /*87b0*/  ISETP.GT.AND P2, PT, R152.reuse, 0x1, PT ;  /* 0x000000019800780c */ /* 0x040fe40003f44270 */
[----:B0-----:R-:W-:Y:S02]  /*87c0*/  FSEL R171, R153, -INF , P1 ;  /* 0xff80000099ab7808 */ /* 0x001fe40000800000 */
[----:B------:R-:W-:Y:S01]  /*87d0*/  ISETP.GT.AND P1, PT, R152, 0x8, PT ;  /* 0x000000089800780c */ /* 0x000fe20003f24270 */
[----:B------:R-:W0:Y:S01]  /*87e0*/  MUFU.TANH R207, R207 ;  /* 0x000000cf00cf7308 */ /* 0x000e220000002400 */
[----:B--2---:R-:W-:Y:S02]  /*87f0*/  FSEL R215, R215, -INF , P2 ;  /* 0xff800000d7d77808 */ /* 0x004fe40001000000 */
[----:B------:R-:W-:-:S02]  /*8800*/  FMNMX.FTZ R162, R171, R203, !PT ;  /* 0x000000cbaba27209 */ /* 0x000fc40007810000 */
[C---:B------:R-:W-:Y:S02]  /*8810*/  ISETP.GT.AND P2, PT, R152.reuse, 0x9, PT ;  /* 0x000000099800780c */ /* 0x040fe40003f44270 */
[----:B------:R-:W-:Y:S01]  /*8820*/  FSEL R217, R217, -INF , P1 ;  /* 0xff800000d9d97808 */ /* 0x000fe20000800000 */
[----:B------:R-:W2:Y:S01]  /*8830*/  MUFU.TANH R155, R155 ;  /* 0x0000009b009b7308 */ /* 0x000ea20000002400 */
[----:B------:R-:W-:Y:S02]  /*8840*/  FMNMX.FTZ R162, R215, R162, !PT ;  /* 0x000000a2d7a27209 */ /* 0x000fe40007810000 */
[C---:B------:R-:W-:Y:S02]  /*8850*/  ISETP.GT.AND P1, PT, R152.reuse, 0x10, PT ;  /* 0x000000109800780c */ /* 0x040fe40003f24270 */
[----:B-----5:R-:W-:Y:S02]  /*8860*/  FSEL R209, R209, -INF , P2 ;  /* 0xff800000d1d17808 */ /* 0x020fe40001000000 */
[----:B------:R-:W-:Y:S01]  /*8870*/  FMNMX.FTZ R166, R217, R162, !PT ;  /* 0x000000a2d9a67209 */ /* 0x000fe20007810000 */
[----:B------:R-:W5:Y:S01]  /*8880*/  MUFU.TANH R205, R205 ;  /* 0x000000cd00cd7308 */ /* 0x000f620000002400 */
[----:B------:R-:W-:Y:S01]  /*8890*/  ISETP.GT.AND P2, PT, R152, 0x11, PT ;  /* 0x000000119800780c */ /* 0x000fe20003f44270 */
[----:B------:R-:W-:Y:S01]  /*88a0*/  FMUL.FTZ R162, R178, UR38 ;  /* 0x00000026b2a27c20 */ /* 0x000fe20008410000 */
[----:B---3--:R-:W-:-:S02]  /*88b0*/  FSEL R213, R213, -INF , P1 ;  /* 0xff800000d5d57808 */ /* 0x008fc40000800000 */
[----:B------:R-:W-:Y:S02]  /*88c0*/  FMNMX.FTZ R166, R209, R166, !PT ;  /* 0x000000a6d1a67209 */ /* 0x000fe40007810000 */
[----:B------:R-:W-:Y:S01]  /*88d0*/  ISETP.GT.AND P1, PT, R152, 0x18, PT ;  /* 0x000000189800780c */ /* 0x000fe20003f24270 */
[----:B------:R-:W3:Y:S01]  /*88e0*/  MUFU.TANH R167, R167 ;  /* 0x000000a700a77308 */ /* 0x000ee20000002400 */
[----:B-1----:R-:W-:Y:S01]  /*88f0*/  FSEL R175, R154, -INF , P2 ;  /* 0xff8000009aaf7808 */ /* 0x002fe20001000000 */
[----:B------:R-:W-:Y:S01]  /*8900*/  FMUL.FTZ R154, R179, UR38 ;  /* 0x00000026b39a7c20 */ /* 0x000fe20008410000 */
        /* <DEDUP_REMOVED lines=8> */
[----:B------:R-:W1:Y:S01]  /*8990*/  MUFU.TANH R163, R163 ;  /* 0x000000a300a37308 */ /* 0x000e620000002400 */
[----:B------:R-:W-:Y:S02]  /*89a0*/  ISETP.GT.AND P2, PT, R152, 0x21, PT ;  /* 0x000000219800780c */ /* 0x000fe40003f44270 */
[----:B-----5:R-:W-:Y:S02]  /*89b0*/  FSEL R205, R205, -INF , P1 ;  /* 0xff800000cdcd7808 */ /* 0x020fe40000800000 */
[----:B------:R-:W-:-:S02]  /*89c0*/  FMNMX.FTZ R166, R179, R166, !PT ;  /* 0x000000a6b3a67209 */ /* 0x000fc40007810000 */
[C---:B------:R-:W-:Y:S01]  /*89d0*/  ISETP.GT.AND P1, PT, R152.reuse, 0x28, PT ;  /* 0x000000289800780c */ /* 0x040fe20003f24270 */
[----:B------:R-:W2:Y:S01]  /*89e0*/  MUFU.TANH R162, R162 ;  /* 0x000000a200a27308 */ /* 0x000ea20000002400 */
[----:B---3--:R-:W-:Y:S02]  /*89f0*/  FSEL R167, R167, -INF , P2 ;  /* 0xff800000a7a77808 */ /* 0x008fe40001000000 */
[----:B------:R-:W-:Y:S01]  /*8a00*/  FMNMX.FTZ R170, R205, R166, !PT ;  /* 0x000000a6cdaa7209 */ /* 0x000fe20007810000 */
[----:B------:R-:W-:Y:S01]  /*8a10*/  FMUL.FTZ R166, R183, UR38 ;  /* 0x00000026b7a67c20 */ /* 0x000fe20008410000 */
[----:B------:R-:W-:Y:S02]  /*8a20*/  ISETP.GT.AND P2, PT, R152, 0x29, PT ;  /* 0x000000299800780c */ /* 0x000fe40003f44270 */
[----:B0-----:R-:W-:Y:S01]  /*8a30*/  FSEL R183, R153, -INF , P1 ;  /* 0xff80000099b77808 */ /* 0x001fe20000800000 */
[----:B------:R-:W0:Y:S01]  /*8a40*/  MUFU.TANH R154, R154 ;  /* 0x0000009a009a7308 */ /* 0x000e220000002400 */
[----:B------:R-:W-:-:S02]  /*8a50*/  FMNMX.FTZ R170, R167, R170, !PT ;  /* 0x000000aaa7aa7209 */ /* 0x000fc40007810000 */
[C---:B------:R-:W-:Y:S02]  /*8a60*/  ISETP.GT.AND P1, PT, R152.reuse, 0x30, PT ;  /* 0x000000309800780c */ /* 0x040fe40003f24270 */
[----:B-1----:R-:W-:Y:S02]  /*8a70*/  FSEL R163, R163, -INF , P2 ;  /* 0xff800000a3a37808 */ /* 0x002fe40001000000 */
[----:B------:R-:W-:Y:S01]  /*8a80*/  FMNMX.FTZ R170, R183, R170, !PT ;  /* 0x000000aab7aa7209 */ /* 0x000fe20007810000 */
[----:B------:R-:W1:Y:S01]  /*8a90*/  MUFU.TANH R182, R182 ;  /* 0x000000b600b67308 */ /* 0x000e620000002400 */
[----:B------:R-:W-:Y:S02]  /*8aa0*/  ISETP.GT.AND P2, PT, R152, 0x31, PT ;  /* 0x000000319800780c */ /* 0x000fe40003f44270 */
[----:B--2---:R-:W-:Y:S02]  /*8ab0*/  FSEL R155, R162, -INF , P1 ;  /* 0xff800000a29b7808 */ /* 0x004fe40000800000 */
[----:B------:R-:W-:-:S02]  /*8ac0*/  FMNMX.FTZ R170, R163, R170, !PT ;  /* 0x000000aaa3aa7209 */ /* 0x000fc40007810000 */
[----:B------:R-:W-:Y:S01]  /*8ad0*/  ISETP.GT.AND P1, PT, R152, 0x38, PT ;  /* 0x000000389800780c */ /* 0x000fe20003f24270 */
[----:B------:R-:W2:Y:S01]  /*8ae0*/  MUFU.TANH R166, R166 ;  /* 0x000000a600a67308 */ /* 0x000ea20000002400 */
[----:B0-----:R-:W-:Y:S02]  /*8af0*/  FSEL R153, R154, -INF , P2 ;  /* 0xff8000009a997808 */ /* 0x001fe40001000000 */
[----:B------:R-:W-:Y:S02]  /*8b00*/  FMNMX.FTZ R170, R155, R170, !PT ;  /* 0x000000aa9baa7209 */ /* 0x000fe40007810000 */
[----:B------:R-:W-:Y:S02]  /*8b10*/  ISETP.GT.AND P2, PT, R152, 0x39, PT ;  /* 0x000000399800780c */ /* 0x000fe40003f44270 */
[----:B------:R-:W-:Y:S01]  /*8b20*/  FMNMX.FTZ R157, R153, R170, !PT ;  /* 0x000000aa999d7209 */ /* 0x000fe20007810000 */
[----:B------:R-:W0:Y:S01]  /*8b30*/  MUFU.TANH R219, R219 ;  /* 0x000000db00db7308 */ /* 0x000e220000002400 */
[----:B-1----:R-:W-:-:S02]  /*8b40*/  FSEL R154, R182, -INF , P1 ;  /* 0xff800000b69a7808 */ /* 0x002fc40000800000 */
[----:B----4-:R-:W-:Y:S02]  /*8b50*/  IADD3 R160, R160, -UR7, R159 ;  /* 0x80000007a0a07c10 */ /* 0x010fe4000fffe09f */
[----:B------:R-:W-:Y:S02]  /*8b60*/  FMNMX.FTZ R157, R154, R157, !PT ;  /* 0x0000009d9a9d7209 */ /* 0x000fe40007810000 */
[----:B------:R-:W-:Y:S01]  /*8b70*/  ISETP.GT.AND P1, PT, R160, RZ, PT ;  /* 0x000000ffa000720c */ /* 0x000fe20003f24270 */
[----:B------:R-:W1:Y:S01]  /*8b80*/  MUFU.TANH R216, R216 ;  /* 0x000000d800d87308 */ /* 0x000e620000002400 */
[----:B--2---:R-:W-:Y:S01]  /*8b90*/  FSEL R152, R166, -INF , P2 ;  /* 0xff800000a6987808 */ /* 0x004fe20001000000 */
[----:B------:R-:W-:Y:S01]  /*8ba0*/  FMUL.FTZ R166, R165, UR38 ;  /* 0x00000026a5a67c20 */ /* 0x000fe20008410000 */
[----:B------:R-:W-:Y:S01]  /*8bb0*/  ISETP.GT.AND P2, PT, R160, 0x1, PT ;  /* 0x00000001a000780c */ /* 0x000fe20003f44270 */
[----:B------:R-:W-:Y:S01]  /*8bc0*/  FMUL.FTZ R165, R168, UR38 ;  /* 0x00000026a8a57c20 */ /* 0x000fe20008410000 */
[----:B------:R-:W-:-:S02]  /*8bd0*/  FMNMX.FTZ R157, R152, R157, !PT ;  /* 0x0000009d989d7209 */ /* 0x000fc40007810000 */
[C---:B------:R-:W-:Y:S01]  /*8be0*/  ISETP.GT.AND P3, PT, R160.reuse, 0x38, PT ;  /* 0x00000038a000780c */ /* 0x040fe20003f64270 */
[----:B------:R-:W2:Y:S01]  /*8bf0*/  MUFU.TANH R208, R208 ;  /* 0x000000d000d07308 */ /* 0x000ea20000002400 */
[----:B0-----:R-:W-:Y:S01]  /*8c00*/  FSEL R219, R219, -INF , P1 ;  /* 0xff800000dbdb7808 */ /* 0x001fe20000800000 */
[----:B------:R-:W0:Y:S01]  /*8c10*/  SHFL.BFLY PT, R156, R157, 0x2, 0x1f ;  /* 0x0c401f009d9c7f89 */ /* 0x000e2200000e0000 */
[----:B------:R-:W-:Y:S02]  /*8c20*/  ISETP.GT.AND P1, PT, R160, 0x8, PT ;  /* 0x00000008a000780c */ /* 0x000fe40003f24270 */
[----:B------:R-:W-:-:S03]  /*8c30*/  FMNMX.FTZ R159, R219, R202, !PT ;  /* 0x000000cadb9f7209 */ /* 0x000fc60007810000 */
[----:B------:R-:W3:Y:S01]  /*8c40*/  MUFU.TANH R210, R210 ;  /* 0x000000d200d27308 */ /* 0x000ee20000002400 */
[----:B-1----:R-:W-:Y:S02]  /*8c50*/  FSEL R216, R216, -INF , P2 ;  /* 0xff800000d8d87808 */ /* 0x002fe40001000000 */
[----:B------:R-:W-:Y:S02]  /*8c60*/  ISETP.GT.AND P2, PT, R160, 0x9, PT ;  /* 0x00000009a000780c */ /* 0x000fe40003f44270 */
[----:B------:R-:W-:-:S03]  /*8c70*/  FMNMX.FTZ R159, R216, R159, !PT ;  /* 0x0000009fd89f7209 */ /* 0x000fc60007810000 */
[----:B------:R-:W1:Y:S01]  /*8c80*/  MUFU.TANH R214, R214 ;  /* 0x000000d600d67308 */ /* 0x000e620000002400 */
[----:B--2---:R-:W-:Y:S02]  /*8c90*/  FSEL R208, R208, -INF , P1 ;  /* 0xff800000d0d07808 */ /* 0x004fe40000800000 */
[----:B------:R-:W-:Y:S02]  /*8ca0*/  ISETP.GT.AND P1, PT, R160, 0x10, PT ;  /* 0x00000010a000780c */ /* 0x000fe40003f24270 */
[----:B------:R-:W-:-:S03]  /*8cb0*/  FMNMX.FTZ R159, R208, R159, !PT ;  /* 0x0000009fd09f7209 */ /* 0x000fc60007810000 */
[----:B------:R-:W2:Y:S01]  /*8cc0*/  MUFU.TANH R211, R211 ;  /* 0x000000d300d37308 */ /* 0x000ea20000002400 */
[----:B---3--:R-:W-:Y:S02]  /*8cd0*/  FSEL R210, R210, -INF , P2 ;  /* 0xff800000d2d27808 */ /* 0x008fe40001000000 */
[----:B0-----:R-:W-:Y:S01]  /*8ce0*/  FMNMX.FTZ R169, R157, R156, !PT ;  /* 0x0000009c9da97209 */ /* 0x001fe20007810000 */
[----:B------:R-:W-:Y:S01]  /*8cf0*/  FMUL.FTZ R156, R172, UR38 ;  /* 0x00000026ac9c7c20 */ /* 0x000fe20008410000 */
[----:B------:R-:W-:Y:S01]  /*8d00*/  ISETP.GT.AND P2, PT, R160, 0x11, PT ;  /* 0x00000011a000780c */ /* 0x000fe20003f44270 */
[----:B------:R-:W-:Y:S01]  /*8d10*/  FMUL.FTZ R157, R173, UR38 ;  /* 0x00000026ad9d7c20 */ /* 0x000fe20008410000 */
[----:B------:R-:W-:Y:S01]  /*8d20*/  FMNMX.FTZ R159, R210, R159, !PT ;  /* 0x0000009fd29f7209 */ /* 0x000fe20007810000 */
[----:B------:R-:W0:Y:S01]  /*8d30*/  MUFU.TANH R212, R212 ;  /* 0x000000d400d47308 */ /* 0x000e220000002400 */
[----:B-1----:R-:W-:Y:S01]  /*8d40*/  FSEL R214, R214, -INF , P1 ;  /* 0xff800000d6d67808 */ /* 0x002fe20000800000 */
[----:B------:R-:W1:Y:S01]  /*8d50*/  SHFL.BFLY PT, R168, R169, 0x1, 0x1f ;  /* 0x0c201f00a9a87f89 */ /* 0x000e6200000e0000 */
[----:B------:R-:W-:-:S02]  /*8d60*/  ISETP.GT.AND P1, PT, R160, 0x18, PT ;  /* 0x00000018a000780c */ /* 0x000fc40003f24270 */
[----:B------:R-:W-:-:S03]  /*8d70*/  FMNMX.FTZ R162, R214, R159, !PT ;  /* 0x0000009fd6a27209 */ /* 0x000fc60007810000 */
[----:B------:R-:W3:Y:S01]  /*8d80*/  MUFU.TANH R166, R166 ;  /* 0x000000a600a67308 */ /* 0x000ee20000002400 */
[----:B--2---:R-:W-:Y:S02]  /*8d90*/  FSEL R211, R211, -INF , P2 ;  /* 0xff800000d3d37808 */ /* 0x004fe40001000000 */
[----:B------:R-:W-:Y:S02]  /*8da0*/  ISETP.GT.AND P2, PT, R160, 0x19, PT ;  /* 0x00000019a000780c */ /* 0x000fe40003f44270 */
[----:B------:R-:W-:-:S03]  /*8db0*/  FMNMX.FTZ R159, R211, R162, !PT ;  /* 0x000000a2d39f7209 */ /* 0x000fc60007810000 */
[----:B------:R-:W2:Y:S01]  /*8dc0*/  MUFU.TANH R165, R165 ;  /* 0x000000a500a57308 */ /* 0x000ea20000002400 */
[----:B0-----:R-:W-:Y:S02]  /*8dd0*/  FSEL R212, R212, -INF , P1 ;  /* 0xff800000d4d47808 */ /* 0x001fe40000800000 */
[----:B------:R-:W-:Y:S02]  /*8de0*/  ISETP.GT.AND P1, PT, R160, 0x20, PT ;  /* 0x00000020a000780c */ /* 0x000fe40003f24270 */
[----:B------:R-:W-:-:S03]  /*8df0*/  FMNMX.FTZ R159, R212, R159, !PT ;  /* 0x0000009fd49f7209 */ /* 0x000fc60007810000 */
[----:B------:R-:W0:Y:S01]  /*8e00*/  MUFU.TANH R164, R164 ;  /* 0x000000a400a47308 */ /* 0x000e220000002400 */
[----:B---3--:R-:W-:Y:S02]  /*8e10*/  FSEL R166, R166, -INF , P2 ;  /* 0xff800000a6a67808 */ /* 0x008fe40001000000 */
[----:B------:R-:W-:Y:S02]  /*8e20*/  ISETP.GT.AND P2, PT, R160, 0x21, PT ;  /* 0x00000021a000780c */ /* 0x000fe40003f44270 */
[----:B------:R-:W-:Y:S02]  /*8e30*/  FMNMX.FTZ R162, R166, R159, !PT ;  /* 0x0000009fa6a27209 */ /* 0x000fe40007810000 */
[----:B-1----:R-:W-:Y:S01]  /*8e40*/  FMNMX.FTZ R169, R169, R168, !PT ;  /* 0x000000a8a9a97209 */ /* 0x002fe20007810000 */
[----:B------:R-:W1:Y:S01]  /*8e50*/  MUFU.TANH R156, R156 ;  /* 0x0000009c009c7308 */ /* 0x000e620000002400 */
[----:B--2---:R-:W-:Y:S02]  /*8e60*/  FSEL R165, R165, -INF , P1 ;  /* 0xff800000a5a57808 */ /* 0x004fe40000800000 */
[----:B------:R-:W-:Y:S01]  /*8e70*/  ISETP.GT.AND P1, PT, R160, 0x28, PT ;  /* 0x00000028a000780c */ /* 0x000fe20003f24270 */
[----:B------:R-:W-:Y:S01]  /*8e80*/  FMUL.FTZ R168, R169, UR6 ;  /* 0x00000006a9a87c20 */ /* 0x000fe20008410000 */
[----:B------:R-:W-:-:S02]  /*8e90*/  FMNMX.FTZ R159, R165, R162, !PT ;  /* 0x000000a2a59f7209 */ /* 0x000fc40007810000 */
[----:B------:R-:W-:Y:S01]  /*8ea0*/  FSETP.NEU.FTZ.AND P4, PT, R169, -INF , PT ;  /* 0xff800000a900780b */ /* 0x000fe20003f9d000 */
[----:B------:R-:W2:Y:S01]  /*8eb0*/  MUFU.TANH R157, R157 ;  /* 0x0000009d009d7308 */ /* 0x000ea20000002400 */
[----:B0-----:R-:W-:Y:S02]  /*8ec0*/  FSEL R164, R164, -INF , P2 ;  /* 0xff800000a4a47808 */ /* 0x001fe40001000000 */
[----:B------:R-:W-:Y:S02]  /*8ed0*/  ISETP.GT.AND P2, PT, R160, 0x29, PT ;  /* 0x00000029a000780c */ /* 0x000fe40003f44270 */
[----:B------:R-:W-:-:S03]  /*8ee0*/  FMNMX.FTZ R159, R164, R159, !PT ;  /* 0x0000009fa49f7209 */ /* 0x000fc60007810000 */
[----:B------:R-:W0:Y:S01]  /*8ef0*/  MUFU.TANH R158, R158 ;  /* 0x0000009e009e7308 */ /* 0x000e220000002400 */
        /* <DEDUP_REMOVED lines=8> */
[----:B0-----:R-:W-:Y:S02]  /*8f80*/  FSEL R158, R158, -INF , P1 ;  /* 0xff8000009e9e7808 */ /* 0x001fe40000800000 */
[----:B------:R-:W-:Y:S02]  /*8f90*/  ISETP.GT.AND P1, PT, R160, 0x39, PT ;  /* 0x00000039a000780c */ /* 0x000fe40003f24270 */
[----:B------:R-:W-:Y:S02]  /*8fa0*/  FMNMX.FTZ R162, R158, R161, !PT ;  /* 0x000000a19ea27209 */ /* 0x000fe40007810000 */
[----:B------:R-:W-:Y:S01]  /*8fb0*/  FSEL R160, R168, RZ, P4 ;  /* 0x000000ffa8a07208 */ /* 0x000fe20002000000 */
[----:B------:R-:W0:Y:S01]  /*8fc0*/  MUFU.TANH R181, R181 ;  /* 0x000000b500b57308 */ /* 0x000e220000002400 */
[----:B-1----:R-:W-:-:S03]  /*8fd0*/  FSEL R159, R177, -INF , P2 ;  /* 0xff800000b19f7808 */ /* 0x002fc60001000000 */
[--C-:B------:R-:W-:Y:S01]  /*8fe0*/  FFMA.FTZ R176, R207, UR6, -R160.reuse ;  /* 0x00000006cfb07c23 */ /* 0x100fe200080108a0 */
[----:B------:R-:W-:Y:S01]  /*8ff0*/  FMNMX.FTZ R168, R159, R162, !PT ;  /* 0x000000a29fa87209 */ /* 0x000fe20007810000 */
[--C-:B------:R-:W-:Y:S01]  /*9000*/  FFMA.FTZ R178, R205, UR6, -R160.reuse ;  /* 0x00000006cdb27c23 */ /* 0x100fe200080108a0 */
[--C-:B------:R-:W-:Y:S01]  /*9010*/  FFMA.FTZ R205, R154, UR6, -R160.reuse ;  /* 0x000000069acd7c23 */ /* 0x100fe200080108a0 */
[----:B------:R-:W-:Y:S01]  /*9020*/  FSEL R154, R169, RZ, P4 ;  /* 0x000000ffa99a7208 */ /* 0x000fe20002000000 */
[--C-:B------:R-:W-:Y:S01]  /*9030*/  FFMA.FTZ R170, R215, UR6, -R160.reuse ;  /* 0x00000006d7aa7c23 */ /* 0x100fe200080108a0 */
[----:B--2---:R-:W-:Y:S01]  /*9040*/  FSEL R161, R180, -INF , P3 ;  /* 0xff800000b4a17808 */ /* 0x004fe20001800000 */
[--C-:B------:R-:W-:Y:S01]  /*9050*/  FFMA.FTZ R180, R183, UR6, -R160.reuse ;  /* 0x00000006b7b47c23 */ /* 0x100fe200080108a0 */
[--C-:B------:R-:W-:Y:S01]  /*9060*/  FFMA.FTZ R183, R153, UR6, -R160.reuse ;  /* 0x0000000699b77c23 */ /* 0x100fe200080108a0 */
[----:B------:R-:W-:Y:S01]  /*9070*/  FADD.FTZ R154, -R154, R203 ;  /* 0x000000cb9a9a7221 */ /* 0x000fe20000010100 */
[----:B------:R-:W-:Y:S01]  /*9080*/  FMNMX.FTZ R173, R161, R168, !PT ;  /* 0x000000a8a1ad7209 */ /* 0x000fe20007810000 */
[--C-:B------:R-:W-:Y:S01]  /*9090*/  FFMA.FTZ R172, R217, UR6, -R160.reuse ;  /* 0x00000006d9ac7c23 */ /* 0x100fe200080108a0 */
[--C-:B------:R-:W-:Y:S01]  /*90a0*/  FFMA.FTZ R174, R213, UR6, -R160.reuse ;  /* 0x00000006d5ae7c23 */ /* 0x100fe200080108a0 */
[----:B0-----:R-:W-:Y:S01]  /*90b0*/  FSEL R162, R181, -INF , P1 ;  /* 0xff800000b5a27808 */ /* 0x001fe20000800000 */
[--C-:B------:R-:W-:Y:S01]  /*90c0*/  FFMA.FTZ R171, R171, UR6, -R160.reuse ;  /* 0x00000006abab7c23 */ /* 0x100fe200080108a0 */
[--C-:B------:R-:W-:Y:S01]  /*90d0*/  FFMA.FTZ R175, R175, UR6, -R160.reuse ;  /* 0x00000006afaf7c23 */ /* 0x100fe200080108a0 */
[--C-:B------:R-:W-:Y:S01]  /*90e0*/  FFMA.FTZ R181, R163, UR6, -R160.reuse ;  /* 0x00000006a3b57c23 */ /* 0x100fe200080108a0 */
[----:B------:R-:W-:Y:S01]  /*90f0*/  FMNMX.FTZ R168, R162, R173, !PT ;  /* 0x000000ada2a87209 */ /* 0x000fe20007810000 */
[--C-:B------:R-:W-:Y:S01]  /*9100*/  FFMA.FTZ R173, R209, UR6, -R160.reuse ;  /* 0x00000006d1ad7c23 */ /* 0x100fe200080108a0 */
[----:B------:R-:W-:Y:S03]  /*9110*/  MUFU.EX2 R170, R170 ;  /* 0x000000aa00aa7308 */ /* 0x000fe60000000800 */
[----:B------:R-:W0:Y:S05]  /*9120*/  SHFL.BFLY PT, R177, R168, 0x2, 0x1f ;  /* 0x0c401f00a8b17f89 */ /* 0x000e2a00000e0000 */
[----:B------:R-:W-:Y:S08]  /*9130*/  MUFU.EX2 R171, R171 ;  /* 0x000000ab00ab7308 */ /* 0x000ff00000000800 */
[----:B------:R-:W-:Y:S08]  /*9140*/  MUFU.EX2 R172, R172 ;  /* 0x000000ac00ac7308 */ /* 0x000ff00000000800 */
[----:B------:R-:W-:Y:S01]  /*9150*/  MUFU.EX2 R173, R173 ;  /* 0x000000ad00ad7308 */ /* 0x000fe20000000800 */
[----:B0-----:R-:W-:Y:S01]  /*9160*/  FMNMX.FTZ R182, R168, R177, !PT ;  /* 0x000000b1a8b67209 */ /* 0x001fe20007810000 */
[--C-:B------:R-:W-:Y:S01]  /*9170*/  FFMA.FTZ R177, R179, UR6, -R160.reuse ;  /* 0x00000006b3b17c23 */ /* 0x100fe200080108a0 */
[----:B------:R-:W-:-:S03]  /*9180*/  FFMA.FTZ R179, R167, UR6, -R160 ;  /* 0x00000006a7b37c23 */ /* 0x000fc600080108a0 */
[----:B------:R-:W0:Y:S02]  /*9190*/  SHFL.BFLY PT, R207, R182, 0x1, 0x1f ;  /* 0x0c201f00b6cf7f89 */ /* 0x000e2400000e0000 */
[----:B------:R-:W-:Y:S08]  /*91a0*/  MUFU.EX2 R174, R174 ;  /* 0x000000ae00ae7308 */ /* 0x000ff00000000800 */
[----:B------:R-:W1:Y:S08]  /*91b0*/  MUFU.EX2 R175, R175 ;  /* 0x000000af00af7308 */ /* 0x000e700000000800 */
[----:B------:R-:W-:Y:S01]  /*91c0*/  MUFU.EX2 R176, R176 ;  /* 0x000000b000b07308 */ /* 0x000fe20000000800 */
[----:B0-----:R-:W-:Y:S01]  /*91d0*/  FMNMX.FTZ R168, R182, R207, !PT ;  /* 0x000000cfb6a87209 */ /* 0x001fe20007810000 */
[----:B------:R-:W-:-:S06]  /*91e0*/  FFMA.FTZ R182, R155, UR6, -R160 ;  /* 0x000000069bb67c23 */ /* 0x000fcc00080108a0 */
[----:B------:R-:W-:Y:S01]  /*91f0*/  MUFU.EX2 R177, R177 ;  /* 0x000000b100b17308 */ /* 0x000fe20000000800 */
[C---:B------:R-:W-:Y:S01]  /*9200*/  FSETP.NEU.FTZ.AND P1, PT, R168.reuse, -INF , PT ;  /* 0xff800000a800780b */ /* 0x040fe20003f3d000 */
[----:B------:R-:W-:-:S05]  /*9210*/  FMUL.FTZ R155, R168, UR6 ;  /* 0x00000006a89b7c20 */ /* 0x000fca0008410000 */
[----:B------:R-:W-:Y:S01]  /*9220*/  FSEL R153, R155, RZ, P1 ;  /* 0x000000ff9b997208 */ /* 0x000fe20000800000 */
[----:B------:R-:W-:Y:S01]  /*9230*/  MUFU.EX2 R178, R178 ;  /* 0x000000b200b27308 */ /* 0x000fe20000000800 */
[----:B------:R-:W-:Y:S02]  /*9240*/  FSEL R155, R168, RZ, P1 ;  /* 0x000000ffa89b7208 */ /* 0x000fe40000800000 */
[----:B------:R-:W-:Y:S01]  /*9250*/  ISETP.NE.AND P1, PT, R193, RZ, PT ;  /* 0x000000ffc100720c */ /* 0x000fe20003f25270 */
[--C-:B------:R-:W-:Y:S01]  /*9260*/  FFMA.FTZ R207, R216, UR6, -R153.reuse ;  /* 0x00000006d8cf7c23 */ /* 0x100fe20008010899 */
[--C-:B------:R-:W-:Y:S01]  /*9270*/  FFMA.FTZ R216, R156, UR6, -R153.reuse ;  /* 0x000000069cd87c23 */ /* 0x100fe20008010899 */
[----:B------:R-:W-:Y:S01]  /*9280*/  FADD.FTZ R155, -R155, R202 ;  /* 0x000000ca9b9b7221 */ /* 0x000fe20000010100 */
[----:B------:R-:W-:Y:S01]  /*9290*/  FMUL.FTZ R156, R154, UR6 ;  /* 0x000000069a9c7c20 */ /* 0x000fe20008410000 */
[--C-:B------:R-:W-:Y:S01]  /*92a0*/  FFMA.FTZ R206, R219, UR6, -R153.reuse ;  /* 0x00000006dbce7c23 */ /* 0x100fe20008010899 */
[--C-:B------:R-:W-:Y:S01]  /*92b0*/  FFMA.FTZ R209, R210, UR6, -R153.reuse ;  /* 0x00000006d2d17c23 */ /* 0x100fe20008010899 */
[----:B------:R-:W-:Y:S01]  /*92c0*/  FMUL.FTZ R155, R155, UR6 ;  /* 0x000000069b9b7c20 */ /* 0x000fe20008410000 */
        /* <DEDUP_REMOVED lines=8> */
[----:B------:R2:W3:Y:S01]  /*9350*/  MUFU.EX2 R219, R155 ;  /* 0x0000009b00db7308 */ /* 0x0004e20000000800 */
[--C-:B------:R-:W-:Y:S01]  /*9360*/  FFMA.FTZ R217, R157, UR6, -R153.reuse ;  /* 0x000000069dd97c23 */ /* 0x100fe20008010899 */
[--C-:B------:R-:W-:Y:S01]  /*9370*/  FFMA.FTZ R218, R158, UR6, -R153.reuse ;  /* 0x000000069eda7c23 */ /* 0x100fe20008010899 */
[--C-:B------:R-:W-:Y:S01]  /*9380*/  FFMA.FTZ R159, R159, UR6, -R153.reuse ;  /* 0x000000069f9f7c23 */ /* 0x100fe20008010899 */
[--C-:B------:R-:W-:Y:S01]  /*9390*/  FFMA.FTZ R220, R161, UR6, -R153.reuse ;  /* 0x00000006a1dc7c23 */ /* 0x100fe20008010899 */
[----:B------:R-:W-:Y:S01]  /*93a0*/  FFMA.FTZ R223, R162, UR6, -R153 ;  /* 0x00000006a2df7c23 */ /* 0x000fe20008010899 */
[----:B------:R-:W-:Y:S01]  /*93b0*/  VIADD R154, R201, 0x38840 ;  /* 0x00038840c99a7836 */ /* 0x000fe20000000000 */
[----:B-1----:R-:W-:Y:S01]  /*93c0*/  F2FP.F16.F32.PACK_AB R157, R175, R174 ;  /* 0x000000aeaf9d723e */ /* 0x002fe200000000ff */
[----:B------:R-:W-:-:S02]  /*93d0*/  @!P1 IMAD R153, R204, 0x40, R191 ;  /* 0x00000040cc999824 */ /* 0x000fc400078e02bf */
[----:B------:R-:W-:Y:S01]  /*93e0*/  FFMA.FTZ R204, R152, UR6, -R160 ;  /* 0x0000000698cc7c23 */ /* 0x000fe200080108a0 */
[----:B------:R-:W-:Y:S01]  /*93f0*/  MUFU.EX2 R206, R206 ;  /* 0x000000ce00ce7308 */ /* 0x000fe20000000800 */
[----:B------:R-:W-:Y:S01]  /*9400*/  PRMT R154, R197, 0x654, R154 ;  /* 0x00000654c59a7816 */ /* 0x000fe2000000009a */
[----:B------:R-:W-:Y:S01]  /*9410*/  @!P1 IMAD R161, R153, 0x4, R198 ;  /* 0x0000000499a19824 */ /* 0x000fe200078e02c6 */
[----:B------:R-:W-:Y:S01]  /*9420*/  F2FP.F16.F32.PACK_AB R153, R170, R171 ;  /* 0x000000abaa99723e */ /* 0x000fe200000000ff */
[----:B0-----:R-:W-:Y:S01]  /*9430*/  FMUL.FTZ R26, R26, R202 ;  /* 0x000000ca1a1a7220 */ /* 0x001fe20000410000 */
[----:B------:R0:W-:Y:S01]  /*9440*/  SYNCS.ARRIVE.TRANS64.RED.A1T0 RZ, [R154+URZ], RZ ;  /* 0x000000ff9aff79a7 */ /* 0x0001e2000810043f */
[----:B--2---:R-:W-:Y:S01]  /*9450*/  F2FP.F16.F32.PACK_AB R155, R173, R172 ;  /* 0x000000acad9b723e */ /* 0x004fe200000000ff */
[----:B---3--:R-:W-:Y:S01]  /*9460*/  @!P1 STS [R161+0x38400], R219 ;  /* 0x038400dba1009388 */ /* 0x008fe20000000800 */
[----:B------:R-:W1:Y:S01]  /*9470*/  MUFU.EX2 R207, R207 ;  /* 0x000000cf00cf7308 */ /* 0x000e620000000800 */
[-C--:B------:R-:W-:Y:S01]  /*9480*/  FMUL.FTZ R24, R24, R219.reuse ;  /* 0x000000db18187220 */ /* 0x080fe20000410000 */
[-C--:B------:R-:W-:Y:S01]  /*9490*/  FMUL.FTZ R25, R25, R219.reuse ;  /* 0x000000db19197220 */ /* 0x080fe20000410000 */
[----:B------:R2:W-:Y:S01]  /*94a0*/  @!P1 STS [R161+0x38420], R202 ;  /* 0x038420caa1009388 */ /* 0x0005e20000000800 */
        /* <DEDUP_REMOVED lines=10> */
[-C--:B------:R-:W-:Y:S01]  /*9550*/  FMUL.FTZ R36, R36, R219.reuse ;  /* 0x000000db24247220 */ /* 0x080fe20000410000 */
[-C--:B------:R-:W-:Y:S01]  /*9560*/  FMUL.FTZ R37, R37, R219.reuse ;  /* 0x000000db25257220 */ /* 0x080fe20000410000 */
        /* <DEDUP_REMOVED lines=53> */
[----:B------:R-:W-:Y:S01]  /*98c0*/  FMUL.FTZ R79, R79, R202 ;  /* 0x000000ca4f4f7220 */ /* 0x000fe20000410000 */
[-C--:B------:R-:W-:Y:S01]  /*98d0*/  FMUL.FTZ R80, R80, R219.reuse ;  /* 0x000000db50507220 */ /* 0x080fe20000410000 */
[-C--:B------:R-:W-:Y:S01]  /*98e0*/  FMUL.FTZ R81, R81, R219.reuse ;  /* 0x000000db51517220 */ /* 0x080fe20000410000 */
[----:B------:R-:W0:Y:S01]  /*98f0*/  MUFU.EX2 R181, R181 ;  /* 0x000000b500b57308 */ /* 0x000e220000000800 */
[----:B--2---:R-:W-:Y:S01]  /*9900*/  F2FP.F16.F32.PACK_AB R161, R179, R178 ;  /* 0x000000b2b3a1723e */ /* 0x004fe200000000ff */
        /* <DEDUP_REMOVED lines=82> */
[----:B------:R-:W-:Y:S01]  /*9e30*/  FMUL.FTZ R149, R149, R219 ;  /* 0x000000db95957220 */ /* 0x000fe20000410000 */
[-C--:B------:R-:W-:Y:S01]  /*9e40*/  FMUL.FTZ R150, R150, R202.reuse ;  /* 0x000000ca96967220 */ /* 0x080fe20000410000 */
[----:B------:R-:W-:Y:S01]  /*9e50*/  FMUL.FTZ R151, R151, R202 ;  /* 0x000000ca97977220 */ /* 0x000fe20000410000 */
[----:B------:R0:W-:Y:S01]  /*9e60*/  STSM.16.M88.4 [R187+0x36400], R152 ;  /* 0x03640098bb007844 */ /* 0x0001e20000000200 */
[----:B------:R-:W2:Y:S01]  /*9e70*/  MUFU.EX2 R223, R223 ;  /* 0x000000df00df7308 */ /* 0x000ea20000000800 */
[----:B-1----:R-:W-:Y:S01]  /*9e80*/  F2FP.F16.F32.PACK_AB R164, R203, R218 ;  /* 0x000000dacba4723e */ /* 0x002fe200000000ff */
[----:B------:R-:W-:Y:S01]  /*9e90*/  FFMA.FTZ R171, R202, R20, R171 ;  /* 0x00000014caab7223 */ /* 0x000fe200000100ab */
[----:B------:R0:W-:Y:S01]  /*9ea0*/  STSM.16.M88.4 [R189], R156 ;  /* 0x0000009cbd007844 */ /* 0x0001e20000000200 */
[----:B------:R-:W-:-:S02]  /*9eb0*/  FFMA.FTZ R206, R219, R21, R206 ;  /* 0x00000015dbce7223 */ /* 0x000fc400000100ce */
[----:B------:R-:W-:Y:S01]  /*9ec0*/  FADD.FTZ R171, R170, R171 ;  /* 0x000000abaaab7221 */ /* 0x000fe20000010000 */
[----:B------:R0:W-:Y:S01]  /*9ed0*/  STSM.16.M88.4 [R186], R160 ;  /* 0x000000a0ba007844 */ /* 0x0001e20000000200 */
[----:B------:R-:W1:Y:S01]  /*9ee0*/  MUFU.EX2 R204, R204 ;  /* 0x000000cc00cc7308 */ /* 0x000e620000000800 */
[----:B------:R-:W-:Y:S01]  /*9ef0*/  FADD.FTZ R207, R207, R206 ;  /* 0x000000cecfcf7221 */ /* 0x000fe20000010000 */
[----:B------:R-:W-:-:S03]  /*9f00*/  FADD.FTZ R172, R172, R171 ;  /* 0x000000abacac7221 */ /* 0x000fc60000010000 */
[----:B------:R-:W-:Y:S01]  /*9f10*/  FADD.FTZ R208, R208, R207 ;  /* 0x000000cfd0d07221 */ /* 0x000fe20000010000 */
[----:B------:R-:W-:Y:S01]  /*9f20*/  FADD.FTZ R173, R173, R172 ;  /* 0x000000acadad7221 */ /* 0x000fe20000010000 */
[----:B--2---:R-:W-:Y:S02]  /*9f30*/  F2FP.F16.F32.PACK_AB R166, R223, R220 ;  /* 0x000000dcdfa6723e */ /* 0x004fe400000000ff */
[----:B------:R-:W-:Y:S01]  /*9f40*/  FADD.FTZ R209, R209, R208 ;  /* 0x000000d0d1d17221 */ /* 0x000fe20000010000 */
[----:B------:R-:W-:-:S03]  /*9f50*/  FADD.FTZ R174, R174, R173 ;  /* 0x000000adaeae7221 */ /* 0x000fc60000010000 */
[----:B------:R-:W-:Y:S01]  /*9f60*/  FADD.FTZ R210, R210, R209 ;  /* 0x000000d1d2d27221 */ /* 0x000fe20000010000 */
[----:B------:R-:W-:Y:S01]  /*9f70*/  FADD.FTZ R175, R175, R174 ;  /* 0x000000aeafaf7221 */ /* 0x000fe20000010000 */
[----:B-1----:R-:W-:Y:S02]  /*9f80*/  F2FP.F16.F32.PACK_AB R167, R204, R205 ;  /* 0x000000cdcca7723e */ /* 0x002fe400000000ff */
[----:B------:R-:W-:Y:S01]  /*9f90*/  FADD.FTZ R211, R211, R210 ;  /* 0x000000d2d3d37221 */ /* 0x000fe20000010000 */
[----:B------:R-:W-:Y:S02]  /*9fa0*/  FADD.FTZ R176, R176, R175 ;  /* 0x000000afb0b07221 */ /* 0x000fe40000010000 */
[----:B------:R0:W-:Y:S01]  /*9fb0*/  STSM.16.M88.4 [R188], R164 ;  /* 0x000000a4bc007844 */ /* 0x0001e20000000200 */
[----:B------:R-:W-:Y:S01]  /*9fc0*/  WARPGROUP.ARRIVE ;  /* 0x00000000000079c5 */ /* 0x000fe20000000000 */
[----:B------:R-:W-:Y:S01]  /*9fd0*/  FADD.FTZ R212, R212, R211 ;  /* 0x000000d3d4d47221 */ /* 0x000fe20000010000 */
[----:B------:R-:W-:-:S03]  /*9fe0*/  FADD.FTZ R177, R177, R176 ;  /* 0x000000b0b1b17221 */ /* 0x000fc60000010000 */
[----:B------:R-:W-:Y:S01]  /*9ff0*/  FADD.FTZ R213, R213, R212 ;  /* 0x000000d4d5d57221 */ /* 0x000fe20000010000 */
[----:B------:R-:W-:Y:S01]  /*a000*/  HGMMA.64x256x16.F32 R24, R152, gdesc[UR8].tnspB, R24, gsb0 ;  /* 0x43e0000898187df0 */ /* 0x000fe20008000818 */
[----:B------:R-:W-:Y:S01]  /*a010*/  R2UR UR10, R222 ;  /* 0x00000000de0a72ca */ /* 0x000fe200000e0000 */
[----:B------:R-:W-:Y:S01]  /*a020*/  UMOV UR11, 0x40000040 ;  /* 0x40000040000b7882 */ /* 0x000fe20000000000 */
[C---:B------:R-:W-:Y:S02]  /*a030*/  VIADD R222, R221.reuse, 0x100 ;  /* 0x00000100ddde7836 */ /* 0x040fe40000000000 */
[----:B------:R-:W-:Y:S01]  /*a040*/  FADD.FTZ R178, R178, R177 ;  /* 0x000000b1b2b27221 */ /* 0x000fe20000010000 */
[----:B------:R-:W-:Y:S02]  /*a050*/  VIADD R221, R221, 0x180 ;  /* 0x00000180dddd7836 */ /* 0x000fe40000000000 */
[----:B------:R-:W-:Y:S01]  /*a060*/  FADD.FTZ R214, R214, R213 ;  /* 0x000000d5d6d67221 */ /* 0x000fe20000010000 */
[----:B------:R-:W-:-:S03]  /*a070*/  FADD.FTZ R179, R179, R178 ;  /* 0x000000b2b3b37221 */ /* 0x000fc60000010000 */
        /* <DEDUP_REMOVED lines=13> */
[----:B------:R-:W-:Y:S02]  /*a150*/  WARPGROUP.DEPBAR.LE gsb0, 0x0 ;  /* 0x00008000000079c5 */ /* 0x000fe40000010000 */
[----:B------:R-:W-:-:S06]  /*a160*/  WARPGROUP.ARRIVE ;  /* 0x00000000000079c5 */ /* 0x000fcc0000000000 */
        /* <DEDUP_REMOVED lines=24> */
.L_x_7465:
[C---:B------:R-:W-:Y:S01]  /*a2f0*/  ISETP.GT.AND P1, PT, R200.reuse, UR60, PT ;  /* 0x0000003cc8007c0c */ /* 0x040fe2000bf24270 */
[----:B------:R-:W-:Y:S01]  /*a300*/  VIADD R152, R201, 0x38860 ;  /* 0x00038860c9987836 */ /* 0x000fe20000000000 */
[----:B------:R-:W-:Y:S01]  /*a310*/  MOV R203, R169 ;  /* 0x000000a900cb7202 */ /* 0x000fe20000000f00 */
[----:B------:R-:W-:Y:S02]  /*a320*/  VIADD R200, R200, 0xffffffff ;  /* 0xffffffffc8c87836 */ /* 0x000fe40000000000 */
[----:B------:R-:W-:Y:S01]  /*a330*/  IMAD.MOV.U32 R202, RZ, RZ, R168 ;  /* 0x000000ffffca7224 */ /* 0x000fe200078e00a8 */
[----:B------:R-:W-:Y:S01]  /*a340*/  PRMT R152, R197, 0x654, R152 ;  /* 0x00000654c5987816 */ /* 0x000fe20000000098 */
[----:B------:R-:W-:-:S03]  /*a350*/  IMAD.MOV.U32 R204, RZ, RZ, R22 ;  /* 0x000000ffffcc7224 */ /* 0x000fc600078e0016 */
[----:B------:R0:W-:Y:S03]  /*a360*/  SYNCS.ARRIVE.TRANS64.RED.A1T0 RZ, [R152+URZ], RZ ;  /* 0x000000ff98ff79a7 */ /* 0x0001e6000810043f */
[----:B------:R-:W-:Y:S05]  /*a370*/  @P1 BRA `(.L_x_7466) ;  /* 0xffffffc800481947 */ /* 0x000fea000383ffff */
.L_x_7455:
[----:B------:R-:W-:-:S13]  /*a380*/  R2UR UR7, R196 ;  /* 0x00000000c40772ca */ /* 0x000fda00000e0000 */
[----:B------:R-:W-:-:S13]  /*a390*/  ISETP.GE.AND P1, PT, R200, UR7, PT ;  /* 0x00000007c8007c0c */ /* 0x000fda000bf26270 */
[----:B------:R-:W-:Y:S05]  /*a3a0*/  @!P1 BRA `(.L_x_7467) ;  /* 0x0000002c00e49947 */ /* 0x000fea0003800000 */
[----:B------:R-:W-:Y:S01]  /*a3b0*/  IMAD.MOV.U32 R202, RZ, RZ, R169 ;  /* 0x000000ffffca7224 */ /* 0x000fe200078e00a9 */
[----:B------:R-:W-:Y:S01]  /*a3c0*/  ULDC UR38, c[0x0][0xad0] ;  /* 0x0002b40000267ab9 */ /* 0x000fe20000000800 */
[----:B------:R-:W-:Y:S01]  /*a3d0*/  IMAD.MOV.U32 R195, RZ, RZ, R168 ;  /* 0x000000ffffc37224 */ /* 0x000fe200078e00a8 */
[----:B------:R-:W-:Y:S01]  /*a3e0*/  ULDC UR60, c[0x0][0xa80] ;  /* 0x0002a000003c7ab9 */ /* 0x000fe20000000800 */
[----:B------:R-:W-:-:S07]  /*a3f0*/  IMAD.MOV.U32 R194, RZ, RZ, R22 ;  /* 0x000000ffffc27224 */ /* 0x000fce00078e0016 */
.L_x_7478:
[----:B------:R-:W-:-:S05]  /*a400*/  VIADD R22, R194, 0x1 ;  /* 0x00000001c2167836 */ /* 0x000fca0000000000 */
[----:B------:R-:W-:-:S04]  /*a410*/  ISETP.NE.AND P1, PT, R22, 0x2, PT ;  /* 0x000000021600780c */ /* 0x000fc80003f25270 */
[----:B0-----:R-:W-:Y:S02]  /*a420*/  SEL R152, RZ, 0x1, P1 ;  /* 0x00000001ff987807 */ /* 0x001fe40000800000 */
[----:B------:R-:W-:Y:S02]  /*a430*/  SEL R22, R22, RZ, P1 ;  /* 0x000000ff16167207 */ /* 0x000fe40000800000 */
[----:B------:R-:W-:-:S13]  /*a440*/  R2UR UR6, R152 ;  /* 0x00000000980672ca */ /* 0x000fda00000e0000 */
[----:B------:R-:W-:Y:S01]  /*a450*/  ULOP3.LUT UR39, UR39, UR6, URZ, 0x3c, !UPT ;  /* 0x0000000627277292 */ /* 0x000fe2000f8e3c3f */
[----:B------:R-:W-:Y:S11]  /*a460*/  @!P0 BRA `(.L_x_7468) ;  /* 0x0000000000048947 */ /* 0x000ff60003800000 */
[----:B------:R-:W-:Y:S01]  /*a470*/  BPT.TRAP 0x1 ;  /* 0x000000040000795c */ /* 0x000fe20000300000 */
.L_x_7468:
[----:B------:R-:W-:Y:S02]  /*a480*/  IMAD.U32 R204, RZ, RZ, UR39 ;  /* 0x00000027ffcc7e24 */ /* 0x000fe4000f8e00ff */
[----:B------:R-:W-:-:S03]  /*a490*/  IMAD R185, R22, 0x8, R198 ;  /* 0x0000000816b97824 */ /* 0x000fc600078e02c6 */
[----:B------:R-:W-:-:S04]  /*a4a0*/  SHF.L.U32 R204, R204, 0x1f, RZ ;  /* 0x0000001fcccc7819 */ /* 0x000fc800000006ff */
[----:B------:R0:W1:Y:S01]  /*a4b0*/  SYNCS.PHASECHK.TRANS64.TRYWAIT P1, [R185+URZ+0x38830], R204 ;  /* 0x038830ccb90075a7 */ /* 0x000062000802017f */
[----:B------:R-:W-:Y:S05]  /*a4c0*/  @!P0 BRA `(.L_x_7469) ;  /* 0x0000000000048947 */ /* 0x000fea0003800000 */
[----:B------:R-:W-:Y:S01]  /*a4d0*/  BPT.TRAP 0x1 ;  /* 0x000000040000795c */ /* 0x000fe20000300000 */
.L_x_7469:
[----:B------:R-:W-:Y:S01]  /*a4e0*/  LEA R201, R22, R190, 0x9 ;  /* 0x000000be16c97211 */ /* 0x000fe200078e48ff */
[----:B-1----:R-:W-:Y:S06]  /*a4f0*/  @P1 BRA `(.L_x_7470) ;  /* 0x0000000000081947 */ /* 0x002fec0003800000 */
[----:B------:R-:W1:Y:S02]  /*a500*/  SYNCS.PHASECHK.TRANS64.TRYWAIT P1, [R185+URZ+0x38830], R204 ;  /* 0x038830ccb90075a7 */ /* 0x000e64000802017f */
[----:B-1----:R-:W-:Y:S05]  /*a510*/  @!P1 BRA `(.L_x_7471) ;  /* 0x000000a800509947 */ /* 0x002fea0003800000 */
.L_x_7470:
[----:B------:R-:W-:Y:S01]  /*a520*/  R2UR UR58, R201 ;  /* 0x00000000c93a72ca */ /* 0x000fe200000e0000 */
[----:B------:R-:W-:Y:S01]  /*a530*/  WARPGROUP.ARRIVE ;  /* 0x00000000000079c5 */ /* 0x000fe20000000000 */
[----:B------:R-:W-:Y:S01]  /*a540*/  R2UR UR56, R10 ;  /* 0x000000000a3872ca */ /* 0x000fe200000e0000 */
[----:B------:R-:W-:Y:S01]  /*a550*/  UMOV UR59, 0x40000040 ;  /* 0x40000040003b7882 */ /* 0x000fe20000000000 */
[----:B------:R-:W-:Y:S01]  /*a560*/  R2UR UR57, R11 ;  /* 0x000000000b3972ca */ /* 0x000fe200000e0000 */
[----:B------:R-:W-:-:S12]  /*a570*/  VIADD R203, R201, 0x2 ;  /* 0x00000002c9cb7836 */ /* 0x000fd80000000000 */
[----:B------:R-:W-:Y:S01]  /*a580*/  HGMMA.64x64x16.F32 R152, gdesc[UR56], RZ, !UPT, gsb0 ;  /* 0x00e00000389879f0 */ /* 0x000fe2000c0008ff */
[----:B------:R-:W-:Y:S01]  /*a590*/  R2UR UR58, R203 ;  /* 0x00000000cb3a72ca */ /* 0x000fe200000e0000 */
[----:B------:R-:W-:Y:S01]  /*a5a0*/  UMOV UR59, 0x40000040 ;  /* 0x40000040003b7882 */ /* 0x000fe20000000000 */
[----:B------:R-:W-:Y:S01]  /*a5b0*/  R2UR UR56, R8 ;  /* 0x00000000083872ca */ /* 0x000fe200000e0000 */
[----:B------:R-:W-:Y:S01]  /*a5c0*/  VIADD R203, R201, 0x4 ;  /* 0x00000004c9cb7836 */ /* 0x000fe20000000000 */
[----:B------:R-:W-:Y:S01]  /*a5d0*/  R2UR UR57, R9 ;  /* 0x00000000093972ca */ /* 0x000fe200000e0000 */
[----:B------:R-:W-:Y:S01]  /*a5e0*/  VIADD R201, R201, 0x6 ;  /* 0x00000006c9c97836 */ /* 0x000fe20000000000 */
[----:B------:R-:W-:Y:S02]  /*a5f0*/  WARPGROUP.DEPBAR.LE gsb0, 0x0 ;  /* 0x00008000000079c5 */ /* 0x000fe40000010000 */
[----:B------:R-:W-:-:S09]  /*a600*/  WARPGROUP.ARRIVE ;  /* 0x00000000000079c5 */ /* 0x000fd20000000000 */
[----:B------:R-:W-:Y:S01]  /*a610*/  HGMMA.64x64x16.F32 R152, gdesc[UR56], R152, gsb0 ;  /* 0x00e00000389879f0 */ /* 0x000fe20008000898 */
[----:B------:R-:W-:Y:S01]  /*a620*/  R2UR UR58, R203 ;  /* 0x00000000cb3a72ca */ /* 0x000fe200000e0000 */
[----:B------:R-:W-:Y:S01]  /*a630*/  UMOV UR59, 0x40000040 ;  /* 0x40000040003b7882 */ /* 0x000fe20000000000 */
[----:B------:R-:W-:Y:S02]  /*a640*/  R2UR UR56, R16 ;  /* 0x00000000103872ca */ /* 0x000fe400000e0000 */
[----:B------:R-:W-:Y:S01]  /*a650*/  R2UR UR57, R17 ;  /* 0x00000000113972ca */ /* 0x000fe200000e0000 */
[----:B------:R-:W-:Y:S02]  /*a660*/  WARPGROUP.DEPBAR.LE gsb0, 0x0 ;  /* 0x00008000000079c5 */ /* 0x000fe40000010000 */
[----:B------:R-:W-:-:S10]  /*a670*/  WARPGROUP.ARRIVE ;  /* 0x00000000000079c5 */ /* 0x000fd40000000000 */
[----:B------:R-:W-:Y:S01]  /*a680*/  HGMMA.64x64x16.F32 R152, gdesc[UR56], R152, gsb0 ;  /* 0x00e00000389879f0 */ /* 0x000fe20008000898 */
[----:B------:R-:W-:Y:S01]  /*a690*/  R2UR UR58, R201 ;  /* 0x00000000c93a72ca */ /* 0x000fe200000e0000 */
[----:B------:R-:W-:Y:S01]  /*a6a0*/  UMOV UR59, 0x40000040 ;  /* 0x40000040003b7882 */ /* 0x000fe20000000000 */
        /* <DEDUP_REMOVED lines=8> */
.L_x_7472:
[----:B------:R2:W3:Y:S01]  /*a730*/  SYNCS.PHASECHK.TRANS64.TRYWAIT P1, [R185+URZ+0x38850], R204 ;  /* 0x038850ccb90075a7 */ /* 0x0004e2000802017f */
[----:B------:R-:W-:Y:S05]  /*a740*/  @!P0 BRA `(.L_x_7473) ;  /* 0x0000000000048947 */ /* 0x000fea0003800000 */
[----:B------:R-:W-:Y:S01]  /*a750*/  BPT.TRAP 0x1 ;  /* 0x000000040000795c */ /* 0x000fe20000300000 */
.L_x_7473:
[----:B------:R-:W-:Y:S01]  /*a760*/  IMAD R201, R22, 0x1000, R18 ;  /* 0x0000100016c97824 */ /* 0x000fe200078e0212 */
[----:B---3--:R-:W-:Y:S06]  /*a770*/  @P1 BRA `(.L_x_7474) ;  /* 0x0000000000081947 */ /* 0x008fec0003800000 */
[----:B------:R-:W3:Y:S02]  /*a780*/  SYNCS.PHASECHK.TRANS64.TRYWAIT P1, [R185+URZ+0x38850], R204 ;  /* 0x038850ccb90075a7 */ /* 0x000ee4000802017f */
[----:B---3--:R-:W-:Y:S05]  /*a790*/  @!P1 BRA `(.L_x_7475) ;  /* 0x000000a400c49947 */ /* 0x008fea0003800000 */
.L_x_7474:
[----:B------:R-:W-:Y:S01]  /*a7a0*/  R2UR UR58, R201 ;  /* 0x00000000c93a72ca */ /* 0x000fe200000e0000 */
[----:B------:R-:W-:Y:S01]  /*a7b0*/  WARPGROUP.ARRIVE ;  /* 0x00000000000079c5 */ /* 0x000fe20000000000 */
[----:B------:R-:W-:Y:S01]  /*a7c0*/  R2UR UR56, R6 ;  /* 0x00000000063872ca */ /* 0x000fe200000e0000 */
[----:B------:R-:W-:Y:S01]  /*a7d0*/  UMOV UR59, 0x40000040 ;  /* 0x40000040003b7882 */ /* 0x000fe20000000000 */
[----:B------:R-:W-:Y:S01]  /*a7e0*/  R2UR UR57, R7 ;  /* 0x00000000073972ca */ /* 0x000fe200000e0000 */
[----:B------:R-:W-:Y:S01]  /*a7f0*/  VIADD R203, R201, 0x2 ;  /* 0x00000002c9cb7836 */ /* 0x000fe20000000000 */
        /* <DEDUP_REMOVED lines=11> */
[----:B------:R-:W-:Y:S01]  /*a8b0*/  HGMMA.64x64x16.F32 R152, gdesc[UR56], R152, gsb0 ;  /* 0x00e00000389879f0 */ /* 0x000fe20008000898 */
[----:B------:R-:W-:Y:S01]  /*a8c0*/  R2UR UR58, R203 ;  /* 0x00000000cb3a72ca */ /* 0x000fe200000e0000 */
[----:B------:R-:W-:Y:S01]  /*a8d0*/  UMOV UR59, 0x40000040 ;  /* 0x40000040003b7882 */ /* 0x000fe20000000000 */
[----:B------:R-:W-:Y:S01]  /*a8e0*/  R2UR UR56, R2 ;  /* 0x00000000023872ca */ /* 0x000fe200000e0000 */
[----:B------:R-:W-:Y:S01]  /*a8f0*/  VIADD R203, R201, 0x4 ;  /* 0x00000004c9cb7836 */ /* 0x000fe20000000000 */
[----:B------:R-:W-:Y:S01]  /*a900*/  R2UR UR57, R3 ;  /* 0x00000000033972ca */ /* 0x000fe200000e0000 */
[----:B------:R-:W4:Y:S01]  /*a910*/  S2R R205, SR_TID.X ;  /* 0x0000000000cd7919 */ /* 0x000f220000002100 */
[----:B------:R-:W-:Y:S01]  /*a920*/  UMOV UR55, 0x40000040 ;  /* 0x4000004000377882 */ /* 0x000fe20000000000 */
[----:B----4-:R-:W-:Y:S01]  /*a930*/  SHF.R.U32.HI R205, RZ, 0x7, R205 ;  /* 0x00000007ffcd7819 */ /* 0x010fe200000116cd */
[----:B------:R-:W-:-:S02]  /*a940*/  WARPGROUP.DEPBAR.LE gsb0, 0x0 ;  /* 0x00008000000079c5 */ /* 0x000fc40000010000 */
[----:B------:R-:W-:-:S07]  /*a950*/  WARPGROUP.ARRIVE ;  /* 0x00000000000079c5 */ /* 0x000fce0000000000 */
[----:B------:R-:W-:Y:S01]  /*a960*/  HGMMA.64x64x16.F32 R152, gdesc[UR56], R152, gsb0 ;  /* 0x00e00000389879f0 */ /* 0x000fe20008000898 */
[----:B------:R-:W-:Y:S01]  /*a970*/  R2UR UR58, R203 ;  /* 0x00000000cb3a72ca */ /* 0x000fe200000e0000 */
[----:B------:R-:W-:Y:S01]  /*a980*/  UMOV UR59, 0x40000040 ;  /* 0x40000040003b7882 */ /* 0x000fe20000000000 */
[----:B------:R-:W-:Y:S01]  /*a990*/  R2UR UR56, R4 ;  /* 0x00000000043872ca */ /* 0x000fe200000e0000 */
[----:B------:R-:W-:Y:S01]  /*a9a0*/  VIADD R203, R201, 0x6 ;  /* 0x00000006c9cb7836 */ /* 0x000fe20000000000 */
[----:B------:R-:W-:Y:S01]  /*a9b0*/  R2UR UR57, R5 ;  /* 0x00000000053972ca */ /* 0x000fe200000e0000 */
[----:B------:R-:W-:Y:S02]  /*a9c0*/  WARPGROUP.DEPBAR.LE gsb0, 0x0 ;  /* 0x00008000000079c5 */ /* 0x000fe40000010000 */
[----:B------:R-:W-:-:S10]  /*a9d0*/  WARPGROUP.ARRIVE ;  /* 0x00000000000079c5 */ /* 0x000fd40000000000 */
[----:B------:R-:W-:Y:S01]  /*a9e0*/  HGMMA.64x64x16.F32 R152, gdesc[UR56], R152, gsb0 ;  /* 0x00e00000389879f0 */ /* 0x000fe20008000898 */
[----:B------:R-:W-:Y:S01]  /*a9f0*/  R2UR UR58, R203 ;  /* 0x00000000cb3a72ca */ /* 0x000fe200000e0000 */
[----:B------:R-:W-:Y:S01]  /*aa00*/  UMOV UR59, 0x40000040 ;  /* 0x40000040003b7882 */ /* 0x000fe20000000000 */
[----:B------:R-:W-:Y:S01]  /*aa10*/  R2UR UR56, R12 ;  /* 0x000000000c3872ca */ /* 0x000fe200000e0000 */
[----:B------:R-:W-:Y:S01]  /*aa20*/  VIADD R203, R201, 0x200 ;  /* 0x00000200c9cb7836 */ /* 0x000fe20000000000 */
[----:B------:R-:W-:-:S04]  /*aa30*/  R2UR UR57, R13 ;  /* 0x000000000d3972ca */ /* 0x000fc800000e0000 */
[----:B------:R-:W-:Y:S02]  /*aa40*/  R2UR UR6, R203 ;  /* 0x00000000cb0672ca */ /* 0x000fe400000e0000 */
[----:B------:R-:W-:-:S04]  /*aa50*/  IADD3 R203, R201, 0x202, RZ ;  /* 0x00000202c9cb7810 */ /* 0x000fc80007ffe0ff */
        /* <DEDUP_REMOVED lines=17> */
[----:B------:R-:W-:-:S04]  /*ab70*/  IADD3 R203, R201, 0x604, RZ ;  /* 0x00000604c9cb7810 */ /* 0x000fc80007ffe0ff */
[----:B------:R-:W-:Y:S01]  /*ab80*/  R2UR UR50, R203 ;  /* 0x00000000cb3272ca */ /* 0x000fe200000e0000 */
[----:B------:R-:W-:-:S05]  /*ab90*/  VIADD R203, R201, 0x606 ;  /* 0x00000606c9cb7836 */ /* 0x000fca0000000000 */
[----:B------:R-:W-:Y:S01]  /*aba0*/  R2UR UR54, R203 ;  /* 0x00000000cb3672ca */ /* 0x000fe200000e0000 */
[----:B------:R-:W-:Y:S02]  /*abb0*/  WARPGROUP.DEPBAR.LE gsb0, 0x0 ;  /* 0x00008000000079c5 */ /* 0x000fe40000010000 */
[----:B------:R-:W-:Y:S01]  /*abc0*/  WARPGROUP.ARRIVE ;  /* 0x00000000000079c5 */ /* 0x000fe20000000000 */
[----:B------:R-:W4:Y:S05]  /*abd0*/  SHFL.IDX PT, R203, R205, RZ, 0x1f ;  /* 0x00001fffcdcb7589 */ /* 0x000f2a00000e0000 */
[----:B------:R-:W-:Y:S01]  /*abe0*/  HGMMA.64x64x16.F32 R152, gdesc[UR56], R152, gsb0 ;  /* 0x00e00000389879f0 */ /* 0x000fe20008000898 */
[----:B------:R-:W-:Y:S01]  /*abf0*/  UMOV UR57, 0x40000040 ;  /* 0x4000004000397882 */ /* 0x000fe20000000000 */
[----:B------:R-:W-:Y:S01]  /*ac00*/  UMOV UR59, 0x40000040 ;  /* 0x40000040003b7882 */ /* 0x000fe20000000000 */
[----:B----4-:R-:W-:Y:S01]  /*ac10*/  ISETP.GT.AND P1, PT, R203, 0x7f, PT ;  /* 0x0000007fcb00780c */ /* 0x010fe20003f24270 */
[----:B------:R-:W-:-:S03]  /*ac20*/  VIADD R203, R201, 0x800 ;  /* 0x00000800c9cb7836 */ /* 0x000fc60000000000 */
[----:B0123--:R-:W-:-:S05]  /*ac30*/  SEL R204, RZ, 0x2, !P1 ;  /* 0x00000002ffcc7807 */ /* 0x00ffca0004800000 */
[----:B------:R-:W-:Y:S02]  /*ac40*/  IMAD.IADD R205, R184, 0x1, R204 ;  /* 0x00000001b8cd7824 */ /* 0x000fe400078e02cc */
[----:B------:R-:W-:-:S03]  /*ac50*/  IMAD.IADD R206, R204, 0x1, R203 ;  /* 0x00000001ccce7824 */ /* 0x000fc600078e02cb */
[----:B------:R-:W-:Y:S02]  /*ac60*/  R2UR UR56, R205 ;  /* 0x00000000cd3872ca */ /* 0x000fe400000e0000 */
[----:B------:R-:W-:Y:S01]  /*ac70*/  R2UR UR58, R206 ;  /* 0x00000000ce3a72ca */ /* 0x000fe200000e0000 */
        /* <DEDUP_REMOVED lines=82> */
[----:B------:R-:W-:Y:S02]  /*b1a0*/  IMAD.IADD R205, R23, 0x1, R208 ;  /* 0x0000000117cd7824 */ /* 0x000fe400078e02d0 */
[----:B------:R-:W-:Y:S01]  /*b1b0*/  IMAD.IADD R207, R208, 0x1, R203 ;  /* 0x00000001d0cf7824 */ /* 0x000fe200078e02cb */
        /* <DEDUP_REMOVED lines=123> */
.L_x_7476:
        /* <DEDUP_REMOVED lines=31> */
[----:B-1----:R-:W-:Y:S01]  /*bb60*/  FMNMX.FTZ R173, R201, R168, !PT ;  /* 0x000000a8c9ad7209 */ /* 0x002fe20007810000 */
[----:B------:R-:W-:Y:S01]  /*bb70*/  FMUL.FTZ R210, R179, UR38 ;  /* 0x00000026b3d27c20 */ /* 0x000fe20008410000 */
[----:B------:R-:W-:Y:S01]  /*bb80*/  FMUL.FTZ R211, R182, UR38 ;  /* 0x00000026b6d37c20 */ /* 0x000fe20008410000 */
[----:B------:R-:W-:Y:S01]  /*bb90*/  FMUL.FTZ R212, R183, UR38 ;  /* 0x00000026b7d47c20 */ /* 0x000fe20008410000 */
[----:B------:R-:W-:Y:S01]  /*bba0*/  ISETP.NE.AND P1, PT, R193, RZ, PT ;  /* 0x000000ffc100720c */ /* 0x000fe20003f25270 */
[----:B------:R-:W-:-:S02]  /*bbb0*/  UMOV UR11, 0x40000040 ;  /* 0x40000040000b7882 */ /* 0x000fc40000000000 */
        /* <DEDUP_REMOVED lines=14> */
[----:B-1----:R-:W-:Y:S01]  /*bca0*/  FMNMX.FTZ R168, R164, R177, !PT ;  /* 0x000000b1a4a87209 */ /* 0x002fe20007810000 */
[----:B------:R-:W-:-:S06]  /*bcb0*/  FMUL.FTZ R177, R181, UR38 ;  /* 0x00000026b5b17c20 */ /* 0x000fcc0008410000 */
        /* <DEDUP_REMOVED lines=17> */
[----:B------:R-:W3:Y:S01]  /*bdd0*/  MUFU.TANH R154, R154 ;  /* 0x0000009a009a7308 */ /* 0x000ee20000002400 */
[----:B-1----:R-:W-:-:S07]  /*bde0*/  FMNMX.FTZ R171, R153, R202, !PT ;  /* 0x000000ca99ab7209 */ /* 0x002fce0007810000 */
[----:B------:R-:W1:Y:S01]  /*bdf0*/  MUFU.TANH R155, R155 ;  /* 0x0000009b009b7308 */ /* 0x000e620000002400 */
[----:B--2---:R-:W-:-:S07]  /*be00*/  FMNMX.FTZ R171, R152, R171, !PT ;  /* 0x000000ab98ab7209 */ /* 0x004fce0007810000 */
[----:B------:R-:W2:Y:S01]  /*be10*/  MUFU.TANH R162, R162 ;  /* 0x000000a200a27308 */ /* 0x000ea20000002400 */
[----:B0-----:R-:W-:-:S07]  /*be20*/  FMNMX.FTZ R181, R168, R181, !PT ;  /* 0x000000b5a8b57209 */ /* 0x001fce0007810000 */
[----:B------:R-:W0:Y:S01]  /*be30*/  MUFU.TANH R163, R163 ;  /* 0x000000a300a37308 */ /* 0x000e220000002400 */
[----:B---3--:R-:W-:Y:S01]  /*be40*/  FMNMX.FTZ R168, R154, R171, !PT ;  /* 0x000000ab9aa87209 */ /* 0x008fe20007810000 */
[----:B------:R-:W3:Y:S03]  /*be50*/  SHFL.BFLY PT, R174, R181, 0x1, 0x1f ;  /* 0x0c201f00b5ae7f89 */ /* 0x000ee600000e0000 */
[----:B-1----:R-:W-:-:S03]  /*be60*/  FMNMX.FTZ R171, R155, R168, !PT ;  /* 0x000000a89bab7209 */ /* 0x002fc60007810000 */
[----:B------:R-:W1:Y:S01]  /*be70*/  MUFU.TANH R166, R166 ;  /* 0x000000a600a67308 */ /* 0x000e620000002400 */
[----:B--2---:R-:W-:-:S07]  /*be80*/  FMNMX.FTZ R170, R162, R171, !PT ;  /* 0x000000aba2aa7209 */ /* 0x004fce0007810000 */
[----:B------:R-:W2:Y:S01]  /*be90*/  MUFU.TANH R167, R167 ;  /* 0x000000a700a77308 */ /* 0x000ea20000002400 */
[----:B0-----:R-:W-:-:S07]  /*bea0*/  FMNMX.FTZ R171, R163, R170, !PT ;  /* 0x000000aaa3ab7209 */ /* 0x001fce0007810000 */
[----:B------:R-:W0:Y:S01]  /*beb0*/  MUFU.TANH R203, R203 ;  /* 0x000000cb00cb7308 */ /* 0x000e220000002400 */
[----:B-1----:R-:W-:Y:S02]  /*bec0*/  FMNMX.FTZ R170, R166, R171, !PT ;  /* 0x000000aba6aa7209 */ /* 0x002fe40007810000 */
[----:B---3--:R-:W-:-:S05]  /*bed0*/  FMNMX.FTZ R168, R181, R174, !PT ;  /* 0x000000aeb5a87209 */ /* 0x008fca0007810000 */
[----:B------:R-:W1:Y:S01]  /*bee0*/  MUFU.TANH R205, R205 ;  /* 0x000000cd00cd7308 */ /* 0x000e620000002400 */
[C---:B------:R-:W-:Y:S01]  /*bef0*/  FADD.FTZ R174, -R168.reuse, R195 ;  /* 0x000000c3a8ae7221 */ /* 0x040fe20000010100 */
[----:B------:R-:W-:-:S03]  /*bf00*/  FMUL.FTZ R213, R168, UR6 ;  /* 0x00000006a8d57c20 */ /* 0x000fc60008410000 */
[----:B------:R-:W-:Y:S01]  /*bf10*/  FMUL.FTZ R179, R174, UR6 ;  /* 0x00000006aeb37c20 */ /* 0x000fe20008410000 */
[----:B--2---:R-:W-:Y:S01]  /*bf20*/  FMNMX.FTZ R174, R167, R170, !PT ;  /* 0x000000aaa7ae7209 */ /* 0x004fe20007810000 */
        /* <DEDUP_REMOVED lines=23> */
[----:B-1----:R-:W-:Y:S01]  /*c0a0*/  FMNMX.FTZ R175, R209, R178, !PT ;  /* 0x000000b2d1af7209 */ /* 0x002fe20007810000 */
[----:B------:R-:W-:-:S06]  /*c0b0*/  FFMA.FTZ R178, R157, UR6, -R213 ;  /* 0x000000069db27c23 */ /* 0x000fcc00080108d5 */
[----:B------:R-:W1:Y:S01]  /*c0c0*/  MUFU.TANH R212, R212 ;  /* 0x000000d400d47308 */ /* 0x000e620000002400 */
[----:B--2---:R-:W-:-:S07]  /*c0d0*/  FMNMX.FTZ R156, R210, R175, !PT ;  /* 0x000000afd29c7209 */ /* 0x004fce0007810000 */
[----:B------:R0:W2:Y:S08]  /*c0e0*/  MUFU.EX2 R170, R179 ;  /* 0x000000b300aa7308 */ /* 0x0000b00000000800 */
[----:B------:R-:W-:Y:S01]  /*c0f0*/  MUFU.EX2 R171, R171 ;  /* 0x000000ab00ab7308 */ /* 0x000fe20000000800 */
[----:B0-----:R-:W-:-:S04]  /*c100*/  FMNMX.FTZ R179, R211, R156, !PT ;  /* 0x0000009cd3b37209 */ /* 0x001fc80007810000 */
[----:B-1----:R-:W-:Y:S01]  /*c110*/  FMNMX.FTZ R156, R212, R179, !PT ;  /* 0x000000b3d49c7209 */ /* 0x002fe20007810000 */
[----:B------:R-:W-:Y:S02]  /*c120*/  FFMA.FTZ R179, R159, UR6, -R213 ;  /* 0x000000069fb37c23 */ /* 0x000fe400080108d5 */
[----:B------:R-:W-:Y:S01]  /*c130*/  MUFU.EX2 R174, R174 ;  /* 0x000000ae00ae7308 */ /* 0x000fe20000000800 */
[-C--:B--2---:R-:W-:Y:S01]  /*c140*/  FMUL.FTZ R24, R24, R170.reuse ;  /* 0x000000aa18187220 */ /* 0x084fe20000410000 */
        /* <DEDUP_REMOVED lines=24> */
[----:B0-----:R-:W-:Y:S01]  /*c2d0*/  FMNMX.FTZ R157, R156, R157, !PT ;  /* 0x0000009d9c9d7209 */ /* 0x001fe20007810000 */
[-C--:B------:R-:W-:Y:S01]  /*c2e0*/  FMUL.FTZ R65, R65, R170.reuse ;  /* 0x000000aa41417220 */ /* 0x080fe20000410000 */
[-C--:B------:R-:W-:Y:S01]  /*c2f0*/  FMUL.FTZ R68, R68, R170.reuse ;  /* 0x000000aa44447220 */ /* 0x080fe20000410000 */
[-C--:B------:R-:W-:Y:S01]  /*c300*/  FMUL.FTZ R69, R69, R170.reuse ;  /* 0x000000aa45457220 */ /* 0x080fe20000410000 */
[-C--:B------:R-:W-:Y:S01]  /*c310*/  FMUL.FTZ R72, R72, R170.reuse ;  /* 0x000000aa48487220 */ /* 0x080fe20000410000 */
[----:B------:R-:W0:Y:S01]  /*c320*/  SHFL.BFLY PT, R156, R157, 0x1, 0x1f ;  /* 0x0c201f009d9c7f89 */ /* 0x000e2200000e0000 */
        /* <DEDUP_REMOVED lines=23> */
[----:B0-----:R-:W-:Y:S01]  /*c4a0*/  FMNMX.FTZ R169, R157, R156, !PT ;  /* 0x0000009c9da97209 */ /* 0x001fe20007810000 */
[----:B------:R-:W-:Y:S01]  /*c4b0*/  MUFU.EX2 R183, R183 ;  /* 0x000000b700b77308 */ /* 0x000fe20000000800 */
[-C--:B------:R-:W-:Y:S01]  /*c4c0*/  FMUL.FTZ R113, R113, R170.reuse ;  /* 0x000000aa71717220 */ /* 0x080fe20000410000 */
[-C--:B------:R-:W-:Y:S01]  /*c4d0*/  FMUL.FTZ R116, R116, R170.reuse ;  /* 0x000000aa74747220 */ /* 0x080fe20000410000 */
[-C--:B------:R-:W-:Y:S01]  /*c4e0*/  FMUL.FTZ R117, R117, R170.reuse ;  /* 0x000000aa75757220 */ /* 0x080fe20000410000 */
[----:B------:R-:W-:Y:S01]  /*c4f0*/  FADD.FTZ R156, -R169, R202 ;  /* 0x000000caa99c7221 */ /* 0x000fe20000010100 */
[-C--:B------:R-:W-:Y:S01]  /*c500*/  FMUL.FTZ R120, R120, R170.reuse ;  /* 0x000000aa78787220 */ /* 0x080fe20000410000 */
[-C--:B------:R-:W-:Y:S01]  /*c510*/  FMUL.FTZ R121, R121, R170.reuse ;  /* 0x000000aa79797220 */ /* 0x080fe20000410000 */
[-C--:B------:R-:W-:Y:S01]  /*c520*/  FMUL.FTZ R124, R124, R170.reuse ;  /* 0x000000aa7c7c7220 */ /* 0x080fe20000410000 */
[----:B------:R-:W-:Y:S01]  /*c530*/  FMUL.FTZ R177, R156, UR6 ;  /* 0x000000069cb17c20 */ /* 0x000fe20008410000 */
[----:B------:R-:W-:Y:S01]  /*c540*/  FMUL.FTZ R156, R169, UR6 ;  /* 0x00000006a99c7c20 */ /* 0x000fe20008410000 */
[----:B------:R-:W-:Y:S01]  /*c550*/  MUFU.EX2 R206, R206 ;  /* 0x000000ce00ce7308 */ /* 0x000fe20000000800 */
[----:B-1----:R-:W-:Y:S01]  /*c560*/  F2FP.F16.F32.PACK_AB R158, R204, R181 ;  /* 0x000000b5cc9e723e */ /* 0x002fe200000000ff */
[----:B------:R-:W-:Y:S01]  /*c570*/  FMUL.FTZ R125, R125, R170 ;  /* 0x000000aa7d7d7220 */ /* 0x000fe20000410000 */
[--C-:B------:R-:W-:Y:S01]  /*c580*/  FFMA.FTZ R213, R152, UR6, -R156.reuse ;  /* 0x0000000698d57c23 */ /* 0x100fe2000801089c */
[----:B------:R-:W-:Y:S01]  /*c590*/  FFMA.FTZ R202, R153, UR6, -R156 ;  /* 0x0000000699ca7c23 */ /* 0x000fe2000801089c */
[----:B------:R-:W-:-:S02]  /*c5a0*/  VIADD R152, R185, 0x38840 ;  /* 0x00038840b9987836 */ /* 0x000fc40000000000 */
[--C-:B------:R-:W-:Y:S01]  /*c5b0*/  FFMA.FTZ R214, R154, UR6, -R156.reuse ;  /* 0x000000069ad67c23 */ /* 0x100fe2000801089c */
[----:B------:R-:W-:Y:S01]  /*c5c0*/  @!P1 IMAD R153, R194, 0x40, R191 ;  /* 0x00000040c2999824 */ /* 0x000fe200078e02bf */
[----:B------:R-:W0:Y:S01]  /*c5d0*/  MUFU.EX2 R177, R177 ;  /* 0x000000b100b17308 */ /* 0x000e220000000800 */
[----:B------:R-:W-:Y:S01]  /*c5e0*/  FFMA.FTZ R215, R155, UR6, -R156 ;  /* 0x000000069bd77c23 */ /* 0x000fe2000801089c */
[----:B------:R-:W-:Y:S01]  /*c5f0*/  PRMT R152, R197, 0x654, R152 ;  /* 0x00000654c5987816 */ /* 0x000fe20000000098 */
        /* <DEDUP_REMOVED lines=10> */
[----:B------:R1:W-:Y:S01]  /*c6a0*/  SYNCS.ARRIVE.TRANS64.RED.A1T0 RZ, [R152+URZ], RZ ;  /* 0x000000ff98ff79a7 */ /* 0x0003e2000810043f */
[--C-:B------:R-:W-:Y:S01]  /*c6b0*/  FFMA.FTZ R207, R209, UR6, -R156.reuse ;  /* 0x00000006d1cf7c23 */ /* 0x100fe2000801089c */
[--C-:B------:R-:W-:Y:S01]  /*c6c0*/  FFMA.FTZ R210, R210, UR6, -R156.reuse ;  /* 0x00000006d2d27c23 */ /* 0x100fe2000801089c */
[----:B------:R-:W-:Y:S01]  /*c6d0*/  FFMA.FTZ R211, R212, UR6, -R156 ;  /* 0x00000006d4d37c23 */ /* 0x000fe2000801089c */
[----:B------:R-:W-:Y:S01]  /*c6e0*/  @!P1 STS [R153+0x38400], R170 ;  /* 0x038400aa99009388 */ /* 0x000fe20000000800 */
[----:B------:R-:W-:Y:S01]  /*c6f0*/  MUFU.EX2 R202, R202 ;  /* 0x000000ca00ca7308 */ /* 0x000fe20000000800 */
[----:B------:R-:W-:Y:S01]  /*c700*/  IMAD R209, R22, 0x1000, R192 ;  /* 0x0000100016d17824 */ /* 0x000fe200078e02c0 */
[----:B------:R-:W-:Y:S01]  /*c710*/  F2FP.F16.F32.PACK_AB R154, R178, R175 ;  /* 0x000000afb29a723e */ /* 0x000fe200000000ff */
[----:B0-----:R0:W-:Y:S01]  /*c720*/  @!P1 STS [R153+0x38420], R177 ;  /* 0x038420b199009388 */ /* 0x0011e20000000800 */
[----:B-1----:R-:W-:Y:S01]  /*c730*/  F2FP.F16.F32.PACK_AB R152, R174, R171 ;  /* 0x000000abae98723e */ /* 0x002fe200000000ff */
[----:B------:R-:W-:Y:S01]  /*c740*/  FMUL.FTZ R26, R26, R177 ;  /* 0x000000b11a1a7220 */ /* 0x000fe20000410000 */
[----:B------:R-:W-:Y:S01]  /*c750*/  F2FP.F16.F32.PACK_AB R156, R182, R179 ;  /* 0x000000b3b69c723e */ /* 0x000fe200000000ff */
[-C--:B------:R-:W-:Y:S01]  /*c760*/  FMUL.FTZ R27, R27, R177.reuse ;  /* 0x000000b11b1b7220 */ /* 0x080fe20000410000 */
[----:B------:R-:W0:Y:S01]  /*c770*/  MUFU.EX2 R213, R213 ;  /* 0x000000d500d57308 */ /* 0x000e220000000800 */
[----:B------:R-:W-:Y:S01]  /*c780*/  R2UR UR10, R209 ;  /* 0x00000000d10a72ca */ /* 0x000fe200000e0000 */
[----:B------:R-:W-:Y:S01]  /*c790*/  FMUL.FTZ R30, R30, R177 ;  /* 0x000000b11e1e7220 */ /* 0x000fe20000410000 */
[----:B------:R-:W-:Y:S01]  /*c7a0*/  F2FP.F16.F32.PACK_AB R160, R206, R183 ;  /* 0x000000b7cea0723e */ /* 0x000fe200000000ff */
        /* <DEDUP_REMOVED lines=87> */
[----:B------:R-:W-:Y:S01]  /*cd20*/  FMUL.FTZ R149, R149, R170 ;  /* 0x000000aa95957220 */ /* 0x000fe20000410000 */
[-C--:B------:R-:W-:Y:S01]  /*cd30*/  FMUL.FTZ R150, R150, R177.reuse ;  /* 0x000000b196967220 */ /* 0x080fe20000410000 */
[----:B------:R-:W-:Y:S01]  /*cd40*/  FMUL.FTZ R151, R151, R177 ;  /* 0x000000b197977220 */ /* 0x000fe20000410000 */
[----:B------:R0:W-:Y:S01]  /*cd50*/  STSM.16.M88.4 [R187+0x36400], R152 ;  /* 0x03640098bb007844 */ /* 0x0001e20000000200 */
[----:B------:R-:W-:Y:S01]  /*cd60*/  VIADD R212, R209, 0x80 ;  /* 0x00000080d1d47836 */ /* 0x000fe20000000000 */
[----:B------:R-:W2:Y:S01]  /*cd70*/  MUFU.EX2 R208, R208 ;  /* 0x000000d000d07308 */ /* 0x000ea20000000800 */
[----:B-1----:R-:W-:Y:S01]  /*cd80*/  F2FP.F16.F32.PACK_AB R161, R220, R203 ;  /* 0x000000cbdca1723e */ /* 0x002fe200000000ff */
[----:B------:R0:W-:Y:S01]  /*cd90*/  STSM.16.M88.4 [R189], R156 ;  /* 0x0000009cbd007844 */ /* 0x0001e20000000200 */
[----:B------:R-:W-:Y:S01]  /*cda0*/  FFMA.FTZ R21, R170, R21, R171 ;  /* 0x00000015aa157223 */ /* 0x000fe200000100ab */
[----:B------:R-:W-:-:S03]  /*cdb0*/  FFMA.FTZ R20, R177, R20, R202 ;  /* 0x00000014b1147223 */ /* 0x000fc600000100ca */
[----:B------:R-:W-:Y:S01]  /*cdc0*/  FADD.FTZ R174, R174, R21 ;  /* 0x00000015aeae7221 */ /* 0x000fe20000010000 */
[----:B------:R-:W-:Y:S01]  /*cdd0*/  MUFU.EX2 R173, R173 ;  /* 0x000000ad00ad7308 */ /* 0x000fe20000000800 */
[----:B------:R-:W-:Y:S02]  /*cde0*/  FADD.FTZ R213, R213, R20 ;  /* 0x00000014d5d57221 */ /* 0x000fe40000010000 */
[----:B------:R-:W-:Y:S02]  /*cdf0*/  FADD.FTZ R175, R175, R174 ;  /* 0x000000aeafaf7221 */ /* 0x000fe40000010000 */
[----:B------:R-:W-:Y:S02]  /*ce00*/  FADD.FTZ R214, R214, R213 ;  /* 0x000000d5d6d67221 */ /* 0x000fe40000010000 */
[----:B------:R-:W-:Y:S01]  /*ce10*/  FADD.FTZ R178, R178, R175 ;  /* 0x000000afb2b27221 */ /* 0x000fe20000010000 */
[----:B------:R-:W1:Y:S01]  /*ce20*/  MUFU.EX2 R176, R176 ;  /* 0x000000b000b07308 */ /* 0x000e620000000800 */
        /* <DEDUP_REMOVED lines=11> */
[----:B-1----:R-:W-:Y:S01]  /*cee0*/  F2FP.F16.F32.PACK_AB R164, R176, R173 ;  /* 0x000000adb0a4723e */ /* 0x002fe200000000ff */
        /* <DEDUP_REMOVED lines=9> */
[----:B------:R-:W1:Y:S01]  /*cf80*/  MUFU.EX2 R210, R210 ;  /* 0x000000d200d27308 */ /* 0x000e620000000800 */
[----:B--2---:R-:W-:Y:S01]  /*cf90*/  F2FP.F16.F32.PACK_AB R166, R201, R180 ;  /* 0x000000b4c9a6723e */ /* 0x004fe200000000ff */
[----:B------:R-:W-:Y:S01]  /*cfa0*/  FADD.FTZ R172, R172, R195 ;  /* 0x000000c3acac7221 */ /* 0x000fe20000010000 */
[----:B------:R-:W-:-:S03]  /*cfb0*/  FADD.FTZ R208, R208, R205 ;  /* 0x000000cdd0d07221 */ /* 0x000fc60000010000 */
[----:B------:R-:W-:Y:S02]  /*cfc0*/  FADD.FTZ R173, R173, R172 ;  /* 0x000000acadad7221 */ /* 0x000fe40000010000 */
[----:B------:R-:W2:Y:S02]  /*cfd0*/  MUFU.EX2 R194, R194 ;  /* 0x000000c200c27308 */ /* 0x000ea40000000800 */
[----:B------:R-:W-:-:S04]  /*cfe0*/  FADD.FTZ R173, R176, R173 ;  /* 0x000000adb0ad7221 */ /* 0x000fc80000010000 */
[----:B------:R-:W-:Y:S02]  /*cff0*/  FADD.FTZ R180, R180, R173 ;  /* 0x000000adb4b47221 */ /* 0x000fe40000010000 */
[----:B------:R-:W3:Y:S01]  /*d000*/  MUFU.EX2 R211, R211 ;  /* 0x000000d300d37308 */ /* 0x000ee20000000800 */
[----:B-1----:R-:W-:Y:S01]  /*d010*/  F2FP.F16.F32.PACK_AB R165, R210, R207 ;  /* 0x000000cfd2a5723e */ /* 0x002fe200000000ff */
[----:B------:R-:W-:Y:S01]  /*d020*/  FADD.FTZ R207, R207, R208 ;  /* 0x000000d0cfcf7221 */ /* 0x000fe20000010000 */
[----:B------:R-:W-:-:S03]  /*d030*/  FADD.FTZ R21, R201, R180 ;  /* 0x000000b4c9157221 */ /* 0x000fc60000010000 */
[----:B------:R-:W-:-:S04]  /*d040*/  FADD.FTZ R207, R210, R207 ;  /* 0x000000cfd2cf7221 */ /* 0x000fc80000010000 */
[----:B--2---:R-:W-:Y:S01]  /*d050*/  FADD.FTZ R20, R194, R207 ;  /* 0x000000cfc2147221 */ /* 0x004fe20000010000 */
[----:B---3--:R-:W-:-:S03]  /*d060*/  F2FP.F16.F32.PACK_AB R167, R211, R194 ;  /* 0x000000c2d3a7723e */ /* 0x008fc600000000ff */
[----:B------:R-:W-:Y:S02]  /*d070*/  FADD.FTZ R20, R211, R20 ;  /* 0x00000014d3147221 */ /* 0x000fe40000010000 */
[----:B------:R0:W-:Y:S01]  /*d080*/  STSM.16.M88.4 [R188], R164 ;  /* 0x000000a4bc007844 */ /* 0x0001e20000000200 */
[----:B------:R-:W-:-:S06]  /*d090*/  WARPGROUP.ARRIVE ;  /* 0x00000000000079c5 */ /* 0x000fcc0000000000 */
[----:B------:R-:W-:Y:S01]  /*d0a0*/  HGMMA.64x256x16.F32 R24, R152, gdesc[UR8].tnspB, R24, gsb0 ;  /* 0x43e0000898187df0 */ /* 0x000fe20008000818 */
[----:B------:R-:W-:Y:S01]  /*d0b0*/  R2UR UR10, R212 ;  /* 0x00000000d40a72ca */ /* 0x000fe200000e0000 */
[----:B------:R-:W-:Y:S01]  /*d0c0*/  UMOV UR11, 0x40000040 ;  /* 0x40000040000b7882 */ /* 0x000fe20000000000 */
[C---:B------:R-:W-:Y:S01]  /*d0d0*/  VIADD R212, R209.reuse, 0x100 ;  /* 0x00000100d1d47836 */ /* 0x040fe20000000000 */
[----:B------:R-:W-:Y:S01]  /*d0e0*/  IADD3 R209, R209, 0x180, RZ ;  /* 0x00000180d1d17810 */ /* 0x000fe20007ffe0ff */
        /* <DEDUP_REMOVED lines=27> */
.L_x_7477:
[----:B------:R-:W-:Y:S01]  /*d2a0*/  R2UR UR7, R196 ;  /* 0x00000000c40772ca */ /* 0x000fe200000e0000 */
[----:B------:R-:W-:Y:S02]  /*d2b0*/  VIADD R152, R185, 0x38860 ;  /* 0x00038860b9987836 */ /* 0x000fe40000000000 */
[----:B------:R-:W-:Y:S02]  /*d2c0*/  IMAD.MOV.U32 R202, RZ, RZ, R169 ;  /* 0x000000ffffca7224 */ /* 0x000fe400078e00a9 */
[----:B------:R-:W-:Y:S01]  /*d2d0*/  IMAD.MOV.U32 R195, RZ, RZ, R168 ;  /* 0x000000ffffc37224 */ /* 0x000fe200078e00a8 */
[----:B------:R-:W-:Y:S01]  /*d2e0*/  PRMT R152, R197, 0x654, R152 ;  /* 0x00000654c5987816 */ /* 0x000fe20000000098 */
[----:B------:R-:W-:-:S03]  /*d2f0*/  IMAD.MOV.U32 R194, RZ, RZ, R22 ;  /* 0x000000ffffc27224 */ /* 0x000fc600078e0016 */
[----:B------:R1:W-:Y:S03]  /*d300*/  SYNCS.ARRIVE.TRANS64.RED.A1T0 RZ, [R152+URZ], RZ ;  /* 0x000000ff98ff79a7 */ /* 0x0003e6000810043f */
[C---:B------:R-:W-:Y:S01]  /*d310*/  ISETP.GT.AND P1, PT, R200.reuse, UR7, PT ;  /* 0x00000007c8007c0c */ /* 0x040fe2000bf24270 */
[----:B------:R-:W-:-:S12]  /*d320*/  VIADD R200, R200, 0xffffffff ;  /* 0xffffffffc8c87836 */ /* 0x000fd80000000000 */
[----:B-1----:R-:W-:Y:S05]  /*d330*/  @P1 BRA `(.L_x_7478) ;  /* 0xffffffd000301947 */ /* 0x002fea000383ffff */
.L_x_7467:
[----:B------:R-:W1:Y:S01]  /*d340*/  SHFL.BFLY PT, R0, R21, 0x2, 0x1f ;  /* 0x0c401f0015007f89 */ /* 0x000e6200000e0000 */
[----:B------:R-:W-:Y:S08]  /*d350*/  BAR.ARV 0x8, 0x100 ;  /* 0x0204000000007b1d */ /* 0x000ff00000002000 */
[----:B------:R-:W-:Y:S01]  /*d360*/  BAR.SYNC.DEFER_BLOCKING 0xf, 0x100 ;  /* 0x03c4000000007b1d */ /* 0x000fe20000010000 */
[----:B------:R-:W-:Y:S01]  /*d370*/  ISETP.NE.AND P0, PT, R193, RZ, PT ;  /* 0x000000ffc100720c */ /* 0x000fe20003f05270 */
[----:B------:R-:W-:-:S02]  /*d380*/  IMAD R191, R22, 0x40, R191 ;  /* 0x0000004016bf7824 */ /* 0x000fc400078e02bf */
[----:B------:R-:W-:Y:S02]  /*d390*/  IMAD.U32 R9, RZ, RZ, UR6 ;  /* 0x00000006ff097e24 */ /* 0x000fe4000f8e00ff */
[----:B------:R-:W2:Y:S01]  /*d3a0*/  SHFL.BFLY PT, R5, R20, 0x2, 0x1f ;  /* 0x0c401f0014057f89 */ /* 0x000ea200000e0000 */
[----:B-1----:R-:W-:-:S07]  /*d3b0*/  FADD.FTZ R2, R0, R21 ;  /* 0x0000001500027221 */ /* 0x002fce0000010000 */
[----:B------:R-:W-:Y:S01]  /*d3c0*/  @!P0 LEA R198, R191, R198, 0x2 ;  /* 0x000000c6bfc68211 */ /* 0x000fe200078e10ff */
[----:B------:R-:W1:Y:S01]  /*d3d0*/  SHFL.BFLY PT, R3, R2, 0x1, 0x1f ;  /* 0x0c201f0002037f89 */ /* 0x000e6200000e0000 */
[----:B--2---:R-:W-:-:S05]  /*d3e0*/  FADD.FTZ R5, R5, R20 ;  /* 0x0000001405057221 */ /* 0x004fca0000010000 */
[----:B------:R-:W2:Y:S01]  /*d3f0*/  SHFL.BFLY PT, R0, R5, 0x1, 0x1f ;  /* 0x0c201f0005007f89 */ /* 0x000ea200000e0000 */
[----:B-1----:R-:W-:Y:S01]  /*d400*/  FADD.FTZ R4, R2, R3 ;  /* 0x0000000302047221 */ /* 0x002fe20000010000 */
[----:B------:R-:W-:Y:S02]  /*d410*/  IMAD.MOV.U32 R3, RZ, RZ, RZ ;  /* 0x000000ffff037224 */ /* 0x000fe400078e00ff */
[----:B------:R-:W-:Y:S02]  /*d420*/  IMAD.MOV.U32 R2, RZ, RZ, -0x800000 ;  /* 0xff800000ff027424 */ /* 0x000fe400078e00ff */
[----:B------:R-:W-:-:S13]  /*d430*/  FSETP.NE.FTZ.AND P1, PT, R4, RZ, PT ;  /* 0x000000ff0400720b */ /* 0x000fda0003f35000 */
[----:B------:R-:W1:Y:S01]  /*d440*/  @P1 MUFU.RCP R3, R4 ;  /* 0x0000000400031308 */ /* 0x000e620000001000 */
[----:B--2---:R-:W-:Y:S01]  /*d450*/  FADD.FTZ R6, R5, R0 ;  /* 0x0000000005067221 */ /* 0x004fe20000010000 */
[----:B------:R-:W-:-:S04]  /*d460*/  IMAD.MOV.U32 R0, RZ, RZ, RZ ;  /* 0x000000ffff007224 */ /* 0x000fc800078e00ff */
[----:B------:R-:W-:Y:S02]  /*d470*/  FSETP.NE.FTZ.AND P2, PT, R6, RZ, PT ;  /* 0x000000ff0600720b */ /* 0x000fe40003f55000 */
[----:B------:R-:W-:Y:S01]  /*d480*/  @P1 MUFU.LG2 R5, R4 ;  /* 0x0000000400051308 */ /* 0x000fe20000000c00 */
[----:B-1----:R1:W-:Y:S01]  /*d490*/  @!P0 STS [R198+0x38400], R3 ;  /* 0x03840003c6008388 */ /* 0x0023e20000000800 */
[-C--:B------:R-:W-:Y:S01]  /*d4a0*/  FMUL.FTZ R24, R24, R3.reuse ;  /* 0x0000000318187220 */ /* 0x080fe20000410000 */
[----:B------:R-:W-:-:S08]  /*d4b0*/  FMUL.FTZ R25, R25, R3 ;  /* 0x0000000319197220 */ /* 0x000fd00000410000 */
[----:B------:R-:W2:Y:S01]  /*d4c0*/  @P2 MUFU.RCP R0, R6 ;  /* 0x0000000600002308 */ /* 0x000ea20000001000 */
[-C--:B------:R-:W-:Y:S01]  /*d4d0*/  FMUL.FTZ R28, R28, R3.reuse ;  /* 0x000000031c1c7220 */ /* 0x080fe20000410000 */
[-C--:B------:R-:W-:Y:S01]  /*d4e0*/  FMUL.FTZ R29, R29, R3.reuse ;  /* 0x000000031d1d7220 */ /* 0x080fe20000410000 */
[-C--:B------:R-:W-:Y:S01]  /*d4f0*/  FMUL.FTZ R32, R32, R3.reuse ;  /* 0x0000000320207220 */ /* 0x080fe20000410000 */
[-C--:B------:R-:W-:Y:S01]  /*d500*/  FMUL.FTZ R33, R33, R3.reuse ;  /* 0x0000000321217220 */ /* 0x080fe20000410000 */
[-C--:B------:R-:W-:Y:S01]  /*d510*/  FMUL.FTZ R36, R36, R3.reuse ;  /* 0x0000000324247220 */ /* 0x080fe20000410000 */
[-C--:B------:R-:W-:Y:S01]  /*d520*/  FMUL.FTZ R37, R37, R3.reuse ;  /* 0x0000000325257220 */ /* 0x080fe20000410000 */
[-C--:B------:R-:W-:Y:S01]  /*d530*/  FMUL.FTZ R40, R40, R3.reuse ;  /* 0x0000000328287220 */ /* 0x080fe20000410000 */
[----:B------:R3:W4:Y:S01]  /*d540*/  @P2 MUFU.LG2 R7, R6 ;  /* 0x0000000600072308 */ /* 0x0007220000000c00 */
        /* <DEDUP_REMOVED lines=56> */
[----:B-1----:R-:W-:-:S02]  /*d8d0*/  IMAD.U32 R3, RZ, RZ, UR6 ;  /* 0x00000006ff037e24 */ /* 0x002fc4000f8e00ff */
[----:B------:R-:W-:Y:S01]  /*d8e0*/  @P2 FMUL.FTZ R9, R9, 0.69314718246459960938 ;  /* 0x3f31721809092820 */ /* 0x000fe20000410000 */
[----:B---3--:R-:W-:Y:S01]  /*d8f0*/  @P1 FMUL.FTZ R6, R5, 0.69314718246459960938 ;  /* 0x3f31721805061820 */ /* 0x008fe20000410000 */
[----:B----4-:R-:W-:Y:S01]  /*d900*/  @P2 FMUL.FTZ R8, R7, 0.69314718246459960938 ;  /* 0x3f31721807082820 */ /* 0x010fe20000410000 */
[----:B------:R-:W-:Y:S01]  /*d910*/  @P1 FMUL.FTZ R3, R3, 0.69314718246459960938 ;  /* 0x3f31721803031820 */ /* 0x000fe20000410000 */
[----:B------:R-:W-:Y:S01]  /*d920*/  IMAD.MOV.U32 R4, RZ, RZ, -0x800000 ;  /* 0xff800000ff047424 */ /* 0x000fe200078e00ff */
        /* <DEDUP_REMOVED lines=67> */
[----:B--2---:R-:W-:Y:S06]  /*dd60*/  BAR.ARV 0xe, 0x100 ;  /* 0x0384000000007b1d */ /* 0x004fec0000002000 */
.L_x_7436:
[----:B------:R-:W-:Y:S05]  /*dd70*/  @P0 BRA `(.L_x_7479) ;  /* 0x0000002400080947 */ /* 0x000fea0003800000 */
[----:B------:R-:W2:Y:S01]  /*dd80*/  LDL R156, [R1] ;  /* 0x00000000019c7983 */ /* 0x000ea20000100800 */
[----:B------:R-:W1:Y:S01]  /*dd90*/  S2UR UR5, SR_CgaCtaId ;  /* 0x00000000000579c3 */ /* 0x000e620000008800 */
[----:B------:R-:W-:Y:S01]  /*dda0*/  UMOV UR4, 0x400 ;  /* 0x0000040000047882 */ /* 0x000fe20000000000 */
[----:B------:R-:W3:Y:S06]  /*ddb0*/  S2R R0, SR_TID.X ;  /* 0x0000000000007919 */ /* 0x000eec0000002100 */
[----:B------:R-:W4:Y:S08]  /*ddc0*/  S2UR UR6, SR_CTAID.Y ;  /* 0x00000000000679c3 */ /* 0x000f300000002600 */
[----:B------:R-:W4:Y:S08]  /*ddd0*/  LDC R10, c[0x0][0xd50] ;  /* 0x00035400ff0a7b82 */ /* 0x000f300000000800 */
[----:B------:R-:W5:Y:S01]  /*dde0*/  LDC R6, c[0x0][0xce8] ;  /* 0x00033a00ff067b82 */ /* 0x000f620000000800 */
[----:B-1----:R-:W-:-:S04]  /*ddf0*/  ULEA UR4, UR5, UR4, 0x18 ;  /* 0x0000000405047291 */ /* 0x002fc8000f8ec03f */
[----:B------:R-:W-:-:S04]  /*de00*/  UIADD3 UR4, UR4, 0x38820, URZ ;  /* 0x0003882004047890 */ /* 0x000fc8000fffe03f */
[----:B------:R-:W-:Y:S01]  /*de10*/  UPRMT UR4, URZ, 0x654, UR4 ;  /* 0x000006543f047896 */ /* 0x000fe20008000004 */
[----:B------:R-:W-:Y:S01]  /*de20*/  BAR.SYNC.DEFER_BLOCKING 0x1, 0x100 ;  /* 0x0044000000007b1d */ /* 0x000fe20000010000 */
[----:B---3--:R-:W-:-:S05]  /*de30*/  VIADD R20, R0, 0xffffff80 ;  /* 0xffffff8000147836 */ /* 0x008fca0000000000 */
[----:B------:R-:W-:-:S04]  /*de40*/  SHF.R.S32.HI R21, RZ, 0x1f, R20 ;  /* 0x0000001fff157819 */ /* 0x000fc80000011414 */
[----:B------:R-:W-:-:S04]  /*de50*/  LEA.HI R9, R21, R20, RZ, 0x7 ;  /* 0x0000001415097211 */ /* 0x000fc800078f38ff */
[----:B------:R-:W-:Y:S02]  /*de60*/  SHF.R.S32.HI R0, RZ, 0x7, R9 ;  /* 0x00000007ff007819 */ /* 0x000fe40000011409 */
[----:B------:R-:W-:Y:S02]  /*de70*/  LOP3.LUT R5, R9, 0xffffff80, RZ, 0xc0, !PT ;  /* 0xffffff8009057812 */ /* 0x000fe400078ec0ff */
[----:B-----5:R-:W-:Y:S01]  /*de80*/  ISETP.NE.AND P1, PT, R6, 0x1, PT ;  /* 0x000000010600780c */ /* 0x020fe20003f25270 */
[----:B------:R-:W1:Y:S02]  /*de90*/  SHFL.IDX PT, R7, R0, RZ, 0x1f ;  /* 0x00001fff00077589 */ /* 0x000e6400000e0000 */
[----:B------:R-:W-:Y:S01]  /*dea0*/  IMAD.IADD R8, R20, 0x1, -R5 ;  /* 0x0000000114087824 */ /* 0x000fe200078e0a05 */
[----:B------:R-:W-:Y:S04]  /*deb0*/  SYNCS.ARRIVE.TRANS64.RED.A1T0 RZ, [UR4], RZ ;  /* 0x000000ffffff79a7 */ /* 0x000fe80008100404 */
[----:B------:R-:W-:-:S02]  /*dec0*/  SHF.R.S32.HI R155, RZ, 0x1f, R8 ;  /* 0x0000001fff9b7819 */ /* 0x000fc40000011408 */
[----:B-1----:R-:W-:Y:S02]  /*ded0*/  ISETP.NE.AND P0, PT, R7, RZ, PT ;  /* 0x000000ff0700720c */ /* 0x002fe40003f05270 */
[----:B------:R-:W-:-:S04]  /*dee0*/  LEA.HI R7, R155, R8, RZ, 0x2 ;  /* 0x000000089b077211 */ /* 0x000fc800078f10ff */
[----:B------:R-:W-:Y:S02]  /*def0*/  SHF.R.S32.HI R154, RZ, 0x2, R7 ;  /* 0x00000002ff9a7819 */ /* 0x000fe40000011407 */
[----:B--2---:R-:W-:-:S13]  /*df00*/  R2UR UR7, R156 ;  /* 0x000000009c0772ca */ /* 0x004fda00000e0000 */
[----:B------:R-:W-:-:S04]  /*df10*/  IMAD R3, RZ, RZ, -UR7 ;  /* 0x80000007ff037e24 */ /* 0x000fc8000f8e02ff */
[----:B----4-:R-:W-:Y:S01]  /*df20*/  IMAD R3, R10, R3, UR6 ;  /* 0x000000060a037e24 */ /* 0x010fe2000f8e0203 */
[----:B------:R-:W-:-:S04]  /*df30*/  USHF.R.S32.HI UR6, URZ, 0x1f, UR7 ;  /* 0x0000001f3f067899 */ /* 0x000fc80008011407 */
[----:B------:R-:W-:Y:S01]  /*df40*/  SHF.R.S32.HI R5, RZ, 0x1f, R3 ;  /* 0x0000001fff057819 */ /* 0x000fe20000011403 */
[----:B------:R-:W-:Y:S07]  /*df50*/  @P0 BRA `(.L_x_7480) ;  /* 0x0000000400480947 */ /* 0x000fee0003800000 */
[----:B------:R-:W1:Y:S01]  /*df60*/  LDC R16, c[0x0][0xce8] ;  /* 0x00033a00ff107b82 */ /* 0x000e620000000800 */
[----:B------:R-:W-:Y:S01]  /*df70*/  LOP3.LUT R9, R9, 0xffffff80, RZ, 0xc0, !PT ;  /* 0xffffff8009097812 */ /* 0x000fe200078ec0ff */
[----:B------:R-:W2:Y:S01]  /*df80*/  S2R R22, SR_CTAID.X ;  /* 0x0000000000167919 */ /* 0x000ea20000002500 */
[----:B------:R-:W-:Y:S01]  /*df90*/  LEA.HI R11, R21, R20, RZ, 0x2 ;  /* 0x00000014150b7211 */ /* 0x000fe200078f10ff */
[----:B------:R-:W-:Y:S01]  /*dfa0*/  ULDC.64 UR4, c[0x0][0xcd0] ;  /* 0x0003340000047ab9 */ /* 0x000fe20000000a00 */
[----:B------:R-:W-:Y:S01]  /*dfb0*/  R2UR UR10, R156 ;  /* 0x000000009c0a72ca */ /* 0x000fe200000e0000 */
[----:B------:R-:W-:Y:S01]  /*dfc0*/  IMAD.IADD R23, R20, 0x1, -R9 ;  /* 0x0000000114177824 */ /* 0x000fe200078e0a09 */
[----:B------:R-:W-:Y:S01]  /*dfd0*/  LOP3.LUT R11, R11, 0xfffffffc, RZ, 0xc0, !PT ;  /* 0xfffffffc0b0b7812 */ /* 0x000fe200078ec0ff */
[----:B------:R-:W3:Y:S03]  /*dfe0*/  S2UR UR7, SR_CTAID.Z ;  /* 0x00000000000779c3 */ /* 0x000ee60000002700 */
[----:B------:R-:W-:-:S02]  /*dff0*/  SHF.R.S32.HI R10, RZ, 0x1f, R23 ;  /* 0x0000001fff0a7819 */ /* 0x000fc40000011417 */
[----:B------:R-:W-:Y:S02]  /*e000*/  IADD3 R11, R20, -R11, RZ ;  /* 0x8000000b140b7210 */ /* 0x000fe40007ffe0ff */
[CC--:B0-----:R-:W-:Y:S01]  /*e010*/  LEA.HI R152, R10.reuse, R23.reuse, RZ, 0x2 ;  /* 0x000000170a987211 */ /* 0x0c1fe200078f10ff */
[----:B------:R-:W0:Y:S01]  /*e020*/  LDC.64 R18, c[0x0][0xcd8] ;  /* 0x00033600ff127b82 */ /* 0x000e220000000a00 */
[----:B------:R-:W-:Y:S01]  /*e030*/  LEA.HI R10, R10, R23, RZ, 0x5 ;  /* 0x000000170a0a7211 */ /* 0x000fe200078f28ff */
[----:B------:R-:W-:Y:S01]  /*e040*/  UIMAD.WIDE.U32 UR8, UR10, UR4, URZ ;  /* 0x000000040a0872a5 */ /* 0x000fe2000f8e003f */
[--C-:B------:R-:W-:Y:S01]  /*e050*/  SHF.R.S32.HI R9, RZ, 0x2, R152.reuse ;  /* 0x00000002ff097819 */ /* 0x100fe20000011498 */
[----:B------:R-:W-:Y:S01]  /*e060*/  UIMAD UR4, UR6, UR4, URZ ;  /* 0x00000004060472a4 */ /* 0x000fe2000f8e023f */
[----:B------:R-:W-:Y:S02]  /*e070*/  SHF.R.S32.HI R12, RZ, 0x1f, R152 ;  /* 0x0000001fff0c7819 */ /* 0x000fe40000011498 */
[----:B------:R-:W-:Y:S01]  /*e080*/  SHF.R.S32.HI R10, RZ, 0x5, R10 ;  /* 0x00000005ff0a7819 */ /* 0x000fe2000001140a */
[----:B------:R-:W-:Y:S01]  /*e090*/  UIMAD UR4, UR10, UR5, UR4 ;  /* 0x000000050a0472a4 */ /* 0x000fe2000f8e0204 */
[----:B-1----:R-:W-:-:S02]  /*e0a0*/  ISETP.NE.AND P0, PT, R16, 0x1, PT ;  /* 0x000000011000780c */ /* 0x002fc40003f05270 */
[----:B------:R-:W-:Y:S01]  /*e0b0*/  LEA.HI R12, R12, R9, RZ, 0x3 ;  /* 0x000000090c0c7211 */ /* 0x000fe200078f18ff */
[----:B------:R-:W-:Y:S01]  /*e0c0*/  UIADD3 UR4, UR9, UR4, URZ ;  /* 0x0000000409047290 */ /* 0x000fe2000fffe03f */
[----:B------:R-:W-:Y:S02]  /*e0d0*/  LOP3.LUT R152, R152, 0x7ffffffc, RZ, 0xc0, !PT ;  /* 0x7ffffffc98987812 */ /* 0x000fe400078ec0ff */
[----:B------:R-:W-:Y:S01]  /*e0e0*/  LOP3.LUT R12, R12, 0xfffffff8, RZ, 0xc0, !PT ;  /* 0xfffffff80c0c7812 */ /* 0x000fe200078ec0ff */
[----:B---3--:R-:W-:Y:S02]  /*e0f0*/  USHF.R.S32.HI UR5, URZ, 0x1f, UR7 ;  /* 0x0000001f3f057899 */ /* 0x008fe40008011407 */
[----:B------:R-:W-:Y:S02]  /*e100*/  IMAD.IADD R152, R23, 0x1, -R152 ;  /* 0x0000000117987824 */ /* 0x000fe400078e0a98 */
[----:B------:R-:W-:Y:S01]  /*e110*/  IMAD.IADD R9, R9, 0x1, -R12 ;  /* 0x0000000109097824 */ /* 0x000fe200078e0a0c */
[----:B------:R-:W-:Y:S01]  /*e120*/  LEA.HI R12, R11, R11, RZ, 0x1 ;  /* 0x0000000b0b0c7211 */ /* 0x000fe200078f08ff */
[----:B------:R-:W1:Y:S01]  /*e130*/  @P0 LDC R14, c[0x0][0xcec] ;  /* 0x00033b00ff0e0b82 */ /* 0x000e620000000800 */
[----:B------:R-:W-:-:S02]  /*e140*/  IMAD.SHL.U32 R152, R152, 0x2, RZ ;  /* 0x0000000298987824 */ /* 0x000fc400078e00ff */
[----:B------:R-:W-:Y:S01]  /*e150*/  LOP3.LUT R12, R12, 0x1ffffffe, RZ, 0xc0, !PT ;  /* 0x1ffffffe0c0c7812 */ /* 0x000fe200078ec0ff */
[----:B------:R-:W-:Y:S02]  /*e160*/  IMAD R153, R10, 0x10, R9 ;  /* 0x000000100a997824 */ /* 0x000fe400078e0209 */
[----:B------:R-:W-:Y:S02]  /*e170*/  IMAD.U32 R10, RZ, RZ, UR8 ;  /* 0x00000008ff0a7e24 */ /* 0x000fe4000f8e00ff */
[----:B------:R-:W3:Y:S01]  /*e180*/  @P0 LDC R17, c[0x0][0xcf0] ;  /* 0x00033c00ff110b82 */ /* 0x000ee20000000800 */
[----:B------:R-:W-:Y:S02]  /*e190*/  IMAD.IADD R12, R11, 0x1, -R12 ;  /* 0x000000010b0c7824 */ /* 0x000fe400078e0a0c */
[----:B------:R-:W-:Y:S02]  /*e1a0*/  IMAD.U32 R11, RZ, RZ, UR9 ;  /* 0x00000009ff0b7e24 */ /* 0x000fe4000f8e00ff */
[----:B------:R-:W-:-:S02]  /*e1b0*/  IMAD R9, R12, 0x8, R153 ;  /* 0x000000080c097824 */ /* 0x000fc400078e0299 */
[----:B0-----:R-:W-:Y:S02]  /*e1c0*/  IMAD R12, R18, UR5, RZ ;  /* 0x00000005120c7c24 */ /* 0x001fe4000f8e02ff */
[----:B--2---:R-:W-:Y:S02]  /*e1d0*/  IMAD R9, R22, 0x40, R9 ;  /* 0x0000004016097824 */ /* 0x004fe400078e0209 */
[----:B------:R-:W-:Y:S02]  /*e1e0*/  IMAD R15, R19, UR7, R12 ;  /* 0x00000007130f7c24 */ /* 0x000fe4000f8e020c */
[----:B------:R-:W-:Y:S01]  /*e1f0*/  IMAD.U32 R11, RZ, RZ, UR4 ;  /* 0x00000004ff0b7e24 */ /* 0x000fe2000f8e00ff */
[----:B------:R-:W-:Y:S01]  /*e200*/  MOV R13, R9 ;  /* 0x00000009000d7202 */ /* 0x000fe20000000f00 */
[----:B------:R-:W-:Y:S01]  /*e210*/  ULDC.64 UR4, c[0x0][0xce0] ;  /* 0x0003380000047ab9 */ /* 0x000fe20000000a00 */
[----:B-1----:R-:W-:-:S04]  /*e220*/  @P0 IMAD.HI.U32 R12, R9, R14, RZ ;  /* 0x0000000e090c0227 */ /* 0x002fc800078e00ff */
[----:B------:R-:W-:Y:S01]  /*e230*/  IMAD.WIDE.U32 R10, R18, UR7, R10 ;  /* 0x00000007120a7c25 */ /* 0x000fe2000f8e000a */
[----:B---3--:R-:W-:-:S03]  /*e240*/  @P0 SHF.R.U32.HI R13, RZ, R17, R12 ;  /* 0x00000011ff0d0219 */ /* 0x008fc6000001160c */
[----:B------:R-:W-:Y:S02]  /*e250*/  IMAD.IADD R11, R11, 0x1, R15 ;  /* 0x000000010b0b7824 */ /* 0x000fe400078e020f */
[----:B------:R-:W-:Y:S01]  /*e260*/  IMAD R12, R5, UR4, RZ ;  /* 0x00000004050c7c24 */ /* 0x000fe2000f8e02ff */
[--C-:B------:R-:W-:Y:S01]  /*e270*/  SHF.R.S32.HI R15, RZ, 0x1f, R13.reuse ;  /* 0x0000001fff0f7819 */ /* 0x100fe2000001140d */
[----:B------:R-:W-:Y:S02]  /*e280*/  IMAD.MOV R14, RZ, RZ, -R13 ;  /* 0x000000ffff0e7224 */ /* 0x000fe400078e0a0d */
[----:B------:R-:W-:-:S04]  /*e290*/  IMAD.WIDE.U32 R10, R3, UR4, R10 ;  /* 0x00000004030a7c25 */ /* 0x000fc8000f8e000a */
        /* <DEDUP_REMOVED lines=14> */
[----:B------:R-:W-:Y:S01]  /*e380*/  LOP3.LUT R11, R12, 0xfffffe, RZ, 0xc0, !PT ;  /* 0x00fffffe0c0b7812 */ /* 0x000fe200078ec0ff */
[----:B------:R-:W-:Y:S01]  /*e390*/  IMAD R14, R16, UR4, RZ ;  /* 0x00000004100e7c24 */ /* 0x000fe2000f8e02ff */
[----:B------:R-:W-:Y:S01]  /*e3a0*/  LEA.HI.X R18, R10, UR5, R9, 0x2, P0 ;  /* 0x000000050a127c11 */ /* 0x000fe200080f1409 */
[----:B------:R-:W-:Y:S01]  /*e3b0*/  SHFL.IDX PT, R12, R17, 0x1, 0x1c1f ;  /* 0x003c1f00110c7f89 */ /* 0x000fe200000e0000 */
[----:B------:R-:W-:-:S02]  /*e3c0*/  IMAD R9, R22, 0x40, R153 ;  /* 0x0000004016097824 */ /* 0x000fc400078e0299 */
[----:B------:R-:W-:Y:S01]  /*e3d0*/  IMAD.IADD R15, R0, 0x1, -R11 ;  /* 0x00000001000f7824 */ /* 0x000fe200078e0a0b */
[----:B------:R-:W-:Y:S03]  /*e3e0*/  SHFL.IDX PT, R10, R17, RZ, 0x1c1f ;  /* 0x001c1fff110a7589 */ /* 0x000fe600000e0000 */
[----:B------:R-:W-:Y:S01]  /*e3f0*/  IMAD.U32 R15, R15, -0x100, RZ ;  /* 0xffffff000f0f7824 */ /* 0x000fe200078e00ff */
[----:B------:R-:W0:Y:S04]  /*e400*/  SHFL.IDX PT, R11, R18, RZ, 0x1c1f ;  /* 0x001c1fff120b7589 */ /* 0x000e2800000e0000 */
[----:B------:R-:W1:Y:S01]  /*e410*/  SHFL.IDX PT, R13, R18, 0x1, 0x1c1f ;  /* 0x003c1f00120d7f89 */ /* 0x000e6200000e0000 */
[----:B------:R-:W-:-:S02]  /*e420*/  ISETP.NE.AND P0, PT, R152, R15, PT ;  /* 0x0000000f9800720c */ /* 0x000fc40003f05270 */
[C---:B------:R-:W-:Y:S02]  /*e430*/  IADD3 R15, R9.reuse, 0x8, RZ ;  /* 0x00000008090f7810 */ /* 0x040fe40007ffe0ff */
[-C--:B------:R-:W-:Y:S02]  /*e440*/  ISETP.GE.OR P2, PT, R9, R14.reuse, P0 ;  /* 0x0000000e0900720c */ /* 0x080fe40000746670 */
[----:B------:R-:W-:-:S11]  /*e450*/  ISETP.GE.OR P0, PT, R15, R14, P0 ;  /* 0x0000000e0f00720c */ /* 0x000fd60000706670 */
[----:B0-----:R2:W-:Y:S04]  /*e460*/  @!P2 ST.E desc[UR36][R10.64], R4 ;  /* 0x000000040a00a985 */ /* 0x0015e8000c101924 */
[----:B-1----:R2:W-:Y:S02]  /*e470*/  @!P0 ST.E desc[UR36][R12.64], R2 ;  /* 0x000000020c008985 */ /* 0x0025e4000c101924 */
.L_x_7480:
[----:B------:R-:W1:Y:S01]  /*e480*/  S2R R14, SR_CTAID.X ;  /* 0x00000000000e7919 */ /* 0x000e620000002500 */
[----:B------:R-:W-:Y:S01]  /*e490*/  LEA.HI R21, R21, R20, RZ, 0x2 ;  /* 0x0000001415157211 */ /* 0x000fe200078f10ff */
[----:B------:R-:W3:Y:S01]  /*e4a0*/  S2UR UR7, SR_CTAID.Z ;  /* 0x00000000000779c3 */ /* 0x000ee20000002700 */
[----:B------:R-:W-:Y:S01]  /*e4b0*/  SHF.R.S32.HI R9, RZ, 0x1f, R7 ;  /* 0x0000001fff097819 */ /* 0x000fe20000011407 */
[----:B------:R-:W-:Y:S01]  /*e4c0*/  ULDC.64 UR8, c[0x0][0xc38] ;  /* 0x00030e0000087ab9 */ /* 0x000fe20000000a00 */
[----:B------:R-:W-:Y:S01]  /*e4d0*/  LOP3.LUT R21, R21, 0xfffffffc, RZ, 0xc0, !PT ;  /* 0xfffffffc15157812 */ /* 0x000fe200078ec0ff */
[----:B------:R-:W-:Y:S01]  /*e4e0*/  UIMAD UR6, UR6, UR8, URZ ;  /* 0x00000008060672a4 */ /* 0x000fe2000f8e023f */
[----:B------:R-:W-:Y:S01]  /*e4f0*/  LEA.HI R9, R9, R154, RZ, 0x3 ;  /* 0x0000009a09097211 */ /* 0x000fe200078f18ff */
[----:B------:R-:W-:Y:S01]  /*e500*/  BSSY B0, `(.L_x_7481) ;  /* 0x0000102000007945 */ /* 0x000fe20003800000 */
[----:B------:R-:W-:Y:S01]  /*e510*/  R2UR UR10, R156 ;  /* 0x000000009c0a72ca */ /* 0x000fe200000e0000 */
[----:B------:R-:W-:Y:S01]  /*e520*/  IMAD.IADD R21, R20, 0x1, -R21 ;  /* 0x0000000114157824 */ /* 0x000fe200078e0a15 */
[----:B--2---:R-:W2:Y:S01]  /*e530*/  LDC.64 R12, c[0x0][0xc40] ;  /* 0x00031000ff0c7b82 */ /* 0x004ea20000000a00 */
[----:B------:R-:W-:-:S02]  /*e540*/  LOP3.LUT R9, R9, 0xfffffff8, RZ, 0xc0, !PT ;  /* 0xfffffff809097812 */ /* 0x000fc400078ec0ff */
[----:B------:R-:W-:Y:S02]  /*e550*/  LEA.HI R155, R155, R8, RZ, 0x5 ;  /* 0x000000089b9b7211 */ /* 0x000fe400078f28ff */
[----:B------:R-:W-:Y:S01]  /*e560*/  LEA.HI R2, R21, R21, RZ, 0x1 ;  /* 0x0000001515027211 */ /* 0x000fe200078f08ff */
[----:B------:R-:W-:Y:S01]  /*e570*/  IMAD.IADD R154, R154, 0x1, -R9 ;  /* 0x000000019a9a7824 */ /* 0x000fe200078e0a09 */
[----:B------:R-:W-:Y:S01]  /*e580*/  SHF.R.S32.HI R155, RZ, 0x5, R155 ;  /* 0x00000005ff9b7819 */ /* 0x000fe2000001149b */
[----:B------:R-:W4:Y:S01]  /*e590*/  @P1 LDC R4, c[0x0][0xcec] ;  /* 0x00033b00ff041b82 */ /* 0x000f220000000800 */
[----:B------:R-:W-:Y:S02]  /*e5a0*/  LOP3.LUT R2, R2, 0x1ffffffe, RZ, 0xc0, !PT ;  /* 0x1ffffffe02027812 */ /* 0x000fe400078ec0ff */
[----:B------:R-:W-:Y:S01]  /*e5b0*/  UIMAD.WIDE.U32 UR4, UR10, UR8, URZ ;  /* 0x000000080a0472a5 */ /* 0x000fe2000f8e003f */
[----:B------:R-:W-:Y:S01]  /*e5c0*/  IMAD R155, R155, 0x10, R154 ;  /* 0x000000109b9b7824 */ /* 0x000fe200078e029a */
[----:B------:R-:W-:Y:S01]  /*e5d0*/  UIMAD UR6, UR10, UR9, UR6 ;  /* 0x000000090a0672a4 */ /* 0x000fe2000f8e0206 */
[----:B------:R-:W-:Y:S01]  /*e5e0*/  IMAD.IADD R2, R21, 0x1, -R2 ;  /* 0x0000000115027824 */ /* 0x000fe200078e0a02 */
[----:B---3--:R-:W-:Y:S01]  /*e5f0*/  USHF.R.S32.HI UR8, URZ, 0x1f, UR7 ;  /* 0x0000001f3f087899 */ /* 0x008fe20008011407 */
[----:B------:R-:W3:Y:S01]  /*e600*/  @P1 LDC R17, c[0x0][0xcf0] ;  /* 0x00033c00ff111b82 */ /* 0x000ee20000000800 */
[----:B------:R-:W-:Y:S01]  /*e610*/  UIADD3 UR6, UR5, UR6, URZ ;  /* 0x0000000605067290 */ /* 0x000fe2000fffe03f */
[----:B------:R-:W-:-:S02]  /*e620*/  IMAD R9, R2, 0x8, R155 ;  /* 0x0000000802097824 */ /* 0x000fc400078e029b */
[----:B------:R-:W-:Y:S02]  /*e630*/  IMAD.U32 R11, RZ, RZ, UR5 ;  /* 0x00000005ff0b7e24 */ /* 0x000fe4000f8e00ff */
[----:B------:R-:W-:Y:S01]  /*e640*/  IMAD.U32 R10, RZ, RZ, UR4 ;  /* 0x00000004ff0a7e24 */ /* 0x000fe2000f8e00ff */
[----:B-1----:R-:W-:Y:S01]  /*e650*/  LEA R15, R14, R9, 0x6 ;  /* 0x000000090e0f7211 */ /* 0x002fe200078e30ff */
[----:B------:R-:W-:Y:S01]  /*e660*/  IMAD.U32 R11, RZ, RZ, UR6 ;  /* 0x00000006ff0b7e24 */ /* 0x000fe2000f8e00ff */
[----:B------:R-:W-:Y:S01]  /*e670*/  ULDC.64 UR4, c[0x0][0xc48] ;  /* 0x0003120000047ab9 */ /* 0x000fe20000000a00 */
[C---:B--2---:R-:W-:Y:S02]  /*e680*/  IMAD R2, R12.reuse, UR8, RZ ;  /* 0x000000080c027c24 */ /* 0x044fe4000f8e02ff */
[----:B------:R-:W-:-:S04]  /*e690*/  IMAD.WIDE.U32 R10, R12, UR7, R10 ;  /* 0x000000070c0a7c25 */ /* 0x000fc8000f8e000a */
[----:B----4-:R-:W-:-:S04]  /*e6a0*/  @P1 IMAD.HI.U32 R4, R15, R4, RZ ;  /* 0x000000040f041227 */ /* 0x010fc800078e00ff */
[----:B------:R-:W-:Y:S02]  /*e6b0*/  IMAD R13, R13, UR7, R2 ;  /* 0x000000070d0d7c24 */ /* 0x000fe4000f8e0202 */
[----:B------:R-:W-:Y:S01]  /*e6c0*/  IMAD.MOV.U32 R9, RZ, RZ, R15 ;  /* 0x000000ffff097224 */ /* 0x000fe200078e000f */
[----:B---3--:R-:W-:Y:S01]  /*e6d0*/  @P1 SHF.R.U32.HI R9, RZ, R17, R4 ;  /* 0x00000011ff091219 */ /* 0x008fe20000011604 */
[----:B------:R-:W-:Y:S02]  /*e6e0*/  IMAD R2, R5, UR4, RZ ;  /* 0x0000000405027c24 */ /* 0x000fe4000f8e02ff */
[----:B------:R-:W-:Y:S01]  /*e6f0*/  IMAD.IADD R11, R11, 0x1, R13 ;  /* 0x000000010b0b7824 */ /* 0x000fe200078e020d */
[--C-:B------:R-:W-:Y:S01]  /*e700*/  SHF.R.S32.HI R4, RZ, 0x1f, R9.reuse ;  /* 0x0000001fff047819 */ /* 0x100fe20000011409 */
[----:B------:R-:W-:Y:S02]  /*e710*/  IMAD R13, R3, UR5, R2 ;  /* 0x00000005030d7c24 */ /* 0x000fe4000f8e0202 */
[----:B------:R-:W-:-:S02]  /*e720*/  IMAD.MOV R5, RZ, RZ, -R9 ;  /* 0x000000ffff057224 */ /* 0x000fc400078e0a09 */
        /* <DEDUP_REMOVED lines=25> */
[----:B------:R1:W2:Y:S01]  /*e8c0*/  SHFL.IDX PT, R2, R4, RZ, 0x1c1f ;  /* 0x001c1fff04027589 */ /* 0x0002a200000e0000 */
[----:B------:R-:W-:-:S03]  /*e8d0*/  ISETP.GE.AND P0, PT, R7, R6, PT ;  /* 0x000000060700720c */ /* 0x000fc60003f06270 */
[----:B------:R-:W-:Y:S01]  /*e8e0*/  IMAD R0, R11, 0x80, R0 ;  /* 0x000000800b007824 */ /* 0x000fe200078e0200 */
[----:B------:R1:W3:Y:S03]  /*e8f0*/  SHFL.IDX PT, R3, R5, RZ, 0x1c1f ;  /* 0x001c1fff05037589 */ /* 0x0002e600000e0000 */
[----:B------:R-:W-:-:S06]  /*e900*/  IMAD.SHL.U32 R0, R0, 0x2, RZ ;  /* 0x0000000200007824 */ /* 0x000fcc00078e00ff */
[----:B-1----:R-:W-:Y:S05]  /*e910*/  @P0 BRA `(.L_x_7482) ;  /* 0x0000000c00000947 */ /* 0x002fea0003800000 */
        /* <DEDUP_REMOVED lines=17> */
[C---:B------:R-:W-:Y:S01]  /*ea30*/  @!P2 LEA.HI R8, R0.reuse, R0, RZ, 0x1 ;  /* 0x000000000008a211 */ /* 0x040fe200078f08ff */
[----:B------:R-:W-:Y:S01]  /*ea40*/  VIADD R23, R0, 0x58 ;  /* 0x0000005800177836 */ /* 0x000fe20000000000 */
[----:B------:R-:W-:-:S02]  /*ea50*/  @!P3 LEA.HI R10, R9, R9, RZ, 0x1 ;  /* 0x00000009090ab211 */ /* 0x000fc400078f08ff */
[----:B------:R-:W-:Y:S02]  /*ea60*/  @!P4 LEA.HI R12, R11, R11, RZ, 0x1 ;  /* 0x0000000b0b0cc211 */ /* 0x000fe400078f08ff */
[----:B------:R-:W-:Y:S02]  /*ea70*/  @!P5 LEA.HI R14, R13, R13, RZ, 0x1 ;  /* 0x0000000d0d0ed211 */ /* 0x000fe400078f08ff */
[----:B------:R-:W-:Y:S02]  /*ea80*/  @!P2 LOP3.LUT R9, R8, 0xfffffffe, RZ, 0xc0, !PT ;  /* 0xfffffffe0809a812 */ /* 0x000fe400078ec0ff */
[----:B------:R-:W-:Y:S02]  /*ea90*/  @!P3 LOP3.LUT R11, R10, 0xfffffffe, RZ, 0xc0, !PT ;  /* 0xfffffffe0a0bb812 */ /* 0x000fe400078ec0ff */
[----:B------:R-:W-:Y:S01]  /*eaa0*/  @!P4 LOP3.LUT R13, R12, 0xfffffffe, RZ, 0xc0, !PT ;  /* 0xfffffffe0c0dc812 */ /* 0x000fe200078ec0ff */
[----:B--23--:R-:W-:Y:S01]  /*eab0*/  @!P2 IMAD.WIDE R8, R9, 0x4, R2 ;  /* 0x000000040908a825 */ /* 0x00cfe200078e0202 */
[----:B------:R-:W-:-:S02]  /*eac0*/  @!P5 LOP3.LUT R15, R14, 0xfffffffe, RZ, 0xc0, !PT ;  /* 0xfffffffe0e0fd812 */ /* 0x000fc400078ec0ff */
[----:B------:R-:W-:Y:S01]  /*ead0*/  ISETP.GE.AND P6, PT, R22, UR4, PT ;  /* 0x0000000416007c0c */ /* 0x000fe2000bfc6270 */
        /* <DEDUP_REMOVED lines=11> */
[----:B------:R-:W-:Y:S01]  /*eb90*/  ISETP.GE.AND P5, PT, R21, UR4, PT ;  /* 0x0000000415007c0c */ /* 0x000fe2000bfa6270 */
[----:B-1----:R-:W-:Y:S01]  /*eba0*/  VIADD R24, R0, 0x60 ;  /* 0x0000006000187836 */ /* 0x002fe20000000000 */
[----:B------:R-:W-:Y:S02]  /*ebb0*/  @!P1 LEA.HI R17, R17, R17, RZ, 0x1 ;  /* 0x0000001111119211 */ /* 0x000fe400078f08ff */
[----:B------:R-:W-:Y:S02]  /*ebc0*/  @!P0 LOP3.LUT R9, R16, 0xfffffffe, RZ, 0xc0, !PT ;  /* 0xfffffffe10098812 */ /* 0x000fe400078ec0ff */
[----:B--2---:R-:W-:Y:S02]  /*ebd0*/  @!P1 LOP3.LUT R11, R17, 0xfffffffe, RZ, 0xc0, !PT ;  /* 0xfffffffe110b9812 */ /* 0x004fe400078ec0ff */
        /* <DEDUP_REMOVED lines=8> */
[----:B---3--:R-:W-:Y:S01]  /*ec60*/  @!P2 LOP3.LUT R13, R18, 0xfffffffe, RZ, 0xc0, !PT ;  /* 0xfffffffe120da812 */ /* 0x008fe200078ec0ff */
[----:B------:R2:W-:Y:S01]  /*ec70*/  @!P1 ST.E.64 desc[UR36][R10.64], R44 ;  /* 0x0000002c0a009985 */ /* 0x0005e2000c101b24 */
[----:B------:R-:W-:Y:S01]  /*ec80*/  @!P3 LOP3.LUT R19, R19, 0xfffffffe, RZ, 0xc0, !PT ;  /* 0xfffffffe1313b812 */ /* 0x000fe200078ec0ff */
[----:B------:R-:W-:Y:S01]  /*ec90*/  VIADD R18, R0, 0x68 ;  /* 0x0000006800127836 */ /* 0x000fe20000000000 */
[----:B----4-:R-:W-:Y:S01]  /*eca0*/  @!P4 LOP3.LUT R15, R20, 0xfffffffe, RZ, 0xc0, !PT ;  /* 0xfffffffe140fc812 */ /* 0x010fe200078ec0ff */
[----:B------:R-:W-:Y:S01]  /*ecb0*/  VIADD R20, R0, 0x78 ;  /* 0x0000007800147836 */ /* 0x000fe20000000000 */
[----:B------:R-:W-:-:S02]  /*ecc0*/  @!P5 LOP3.LUT R21, R21, 0xfffffffe, RZ, 0xc0, !PT ;  /* 0xfffffffe1515d812 */ /* 0x000fc400078ec0ff */
[----:B------:R-:W-:Y:S01]  /*ecd0*/  @!P6 LOP3.LUT R17, R22, 0xfffffffe, RZ, 0xc0, !PT ;  /* 0xfffffffe1611e812 */ /* 0x000fe200078ec0ff */
[----:B------:R-:W-:Y:S01]  /*ece0*/  VIADD R22, R0, 0x88 ;  /* 0x0000008800167836 */ /* 0x000fe20000000000 */
[----:B------:R-:W-:Y:S01]  /*ecf0*/  ISETP.GE.AND P1, PT, R23, UR4, PT ;  /* 0x0000000417007c0c */ /* 0x000fe2000bf26270 */
[----:B-1----:R-:W-:Y:S01]  /*ed00*/  @!P2 IMAD.WIDE R8, R13, 0x4, R2 ;  /* 0x000000040d08a825 */ /* 0x002fe200078e0202 */
[----:B------:R-:W-:-:S03]  /*ed10*/  ISETP.GE.AND P0, PT, R24, UR4, PT ;  /* 0x0000000418007c0c */ /* 0x000fc6000bf06270 */
        /* <DEDUP_REMOVED lines=18> */
[----:B-1----:R-:W-:Y:S01]  /*ee40*/  @!P1 LOP3.LUT R9, R23, 0xfffffffe, RZ, 0xc0, !PT ;  /* 0xfffffffe17099812 */ /* 0x002fe200078ec0ff */
[----:B------:R-:W-:Y:S01]  /*ee50*/  VIADD R23, R0, 0x90 ;  /* 0x0000009000177836 */ /* 0x000fe20000000000 */
[----:B--2---:R-:W-:Y:S01]  /*ee60*/  @!P0 LOP3.LUT R11, R24, 0xfffffffe, RZ, 0xc0, !PT ;  /* 0xfffffffe180b8812 */ /* 0x004fe200078ec0ff */
        /* <DEDUP_REMOVED lines=9> */
[----:B---3--:R-:W-:Y:S01]  /*ef00*/  @!P2 LOP3.LUT R13, R18, 0xfffffffe, RZ, 0xc0, !PT ;  /* 0xfffffffe120da812 */ /* 0x008fe200078ec0ff */
[----:B------:R2:W-:Y:S01]  /*ef10*/  @!P0 ST.E.64 desc[UR36][R10.64], R72 ;  /* 0x000000480a008985 */ /* 0x0005e2000c101b24 */
[----:B------:R-:W-:Y:S01]  /*ef20*/  @!P6 LOP3.LUT R19, R19, 0xfffffffe, RZ, 0xc0, !PT ;  /* 0xfffffffe1313e812 */ /* 0x000fe200078ec0ff */
[----:B------:R-:W-:Y:S01]  /*ef30*/  VIADD R18, R0, 0xa0 ;  /* 0x000000a000127836 */ /* 0x000fe20000000000 */
[----:B----4-:R-:W-:Y:S01]  /*ef40*/  @!P5 LOP3.LUT R15, R20, 0xfffffffe, RZ, 0xc0, !PT ;  /* 0xfffffffe140fd812 */ /* 0x010fe200078ec0ff */
[----:B------:R-:W-:Y:S01]  /*ef50*/  VIADD R20, R0, 0xb0 ;  /* 0x000000b000147836 */ /* 0x000fe20000000000 */
[----:B------:R-:W-:Y:S02]  /*ef60*/  @!P4 LOP3.LUT R21, R21, 0xfffffffe, RZ, 0xc0, !PT ;  /* 0xfffffffe1515c812 */ /* 0x000fe400078ec0ff */
[----:B-----5:R-:W-:Y:S01]  /*ef70*/  @!P3 LOP3.LUT R17, R22, 0xfffffffe, RZ, 0xc0, !PT ;  /* 0xfffffffe1611b812 */ /* 0x020fe200078ec0ff */
        /* <DEDUP_REMOVED lines=22> */
[----:B-1----:R-:W-:Y:S02]  /*f0e0*/  @!P0 LOP3.LUT R9, R23, 0xfffffffe, RZ, 0xc0, !PT ;  /* 0xfffffffe17098812 */ /* 0x002fe400078ec0ff */
[----:B------:R-:W-:Y:S02]  /*f0f0*/  @!P2 LEA.HI R18, R18, R18, RZ, 0x1 ;  /* 0x000000121212a211 */ /* 0x000fe400078f08ff */
[----:B--2---:R-:W-:Y:S01]  /*f100*/  @!P1 LOP3.LUT R11, R24, 0xfffffffe, RZ, 0xc0, !PT ;  /* 0xfffffffe180b9812 */ /* 0x004fe200078ec0ff */
[--C-:B------:R-:W-:Y:S01]  /*f110*/  @!P0 IMAD.WIDE R8, R9, 0x4, R2.reuse ;  /* 0x0000000409088825 */ /* 0x100fe200078e0202 */
[----:B------:R-:W-:Y:S02]  /*f120*/  @!P4 LEA.HI R20, R20, R20, RZ, 0x1 ;  /* 0x000000141414c211 */ /* 0x000fe400078f08ff */
        /* <DEDUP_REMOVED lines=8> */
[----:B------:R-:W-:-:S02]  /*f1b0*/  @!P6 LEA.HI R22, R22, R22, RZ, 0x1 ;  /* 0x000000161616e211 */ /* 0x000fc400078f08ff */
[----:B----4-:R-:W-:Y:S01]  /*f1c0*/  @!P4 LOP3.LUT R15, R20, 0xfffffffe, RZ, 0xc0, !PT ;  /* 0xfffffffe140fc812 */ /* 0x010fe200078ec0ff */
[----:B------:R-:W-:Y:S01]  /*f1d0*/  @!P2 ST.E.64 desc[UR36][R12.64], R104 ;  /* 0x000000680c00a985 */ /* 0x000fe2000c101b24 */
[----:B------:R-:W-:Y:S01]  /*f1e0*/  @!P5 LOP3.LUT R21, R21, 0xfffffffe, RZ, 0xc0, !PT ;  /* 0xfffffffe1515d812 */ /* 0x000fe200078ec0ff */
[----:B------:R-:W-:Y:S01]  /*f1f0*/  VIADD R20, R0, 0xd8 ;  /* 0x000000d800147836 */ /* 0x000fe20000000000 */
[----:B-----5:R-:W-:Y:S02]  /*f200*/  @!P6 LOP3.LUT R17, R22, 0xfffffffe, RZ, 0xc0, !PT ;  /* 0xfffffffe1611e812 */ /* 0x020fe400078ec0ff */
[----:B------:R-:W-:Y:S01]  /*f210*/  IADD3 R18, R0, 0xc8, RZ ;  /* 0x000000c800127810 */ /* 0x000fe20007ffe0ff */
[--C-:B-1----:R-:W-:Y:S01]  /*f220*/  @!P3 IMAD.WIDE R8, R19, 0x4, R2.reuse ;  /* 0x000000041308b825 */ /* 0x102fe200078e0202 */
[----:B------:R-:W-:Y:S02]  /*f230*/  ISETP.GE.AND P2, PT, R20, UR4, PT ;  /* 0x0000000414007c0c */ /* 0x000fe4000bf46270 */
[----:B------:R-:W-:Y:S01]  /*f240*/  ISETP.GE.AND P0, PT, R18, UR4, PT ;  /* 0x0000000412007c0c */ /* 0x000fe2000bf06270 */
[--C-:B--2---:R-:W-:Y:S01]  /*f250*/  @!P4 IMAD.WIDE R10, R15, 0x4, R2.reuse ;  /* 0x000000040f0ac825 */ /* 0x104fe200078e0202 */
        /* <DEDUP_REMOVED lines=10> */
[----:B-1----:R-:W-:Y:S01]  /*f300*/  VIADD R9, R0, 0xf8 ;  /* 0x000000f800097836 */ /* 0x002fe20000000000 */
        /* <DEDUP_REMOVED lines=8> */
[----:B--2---:R-:W-:Y:S02]  /*f390*/  @!P1 LOP3.LUT R11, R19, 0xfffffffe, RZ, 0xc0, !PT ;  /* 0xfffffffe130b9812 */ /* 0x004fe400078ec0ff */
[----:B------:R-:W-:Y:S02]  /*f3a0*/  @!P3 LEA.HI R21, R21, R21, RZ, 0x1 ;  /* 0x000000151515b211 */ /* 0x000fe400078f08ff */
[----:B------:R-:W-:Y:S02]  /*f3b0*/  @!P6 LEA.HI R10, R9, R9, RZ, 0x1 ;  /* 0x00000009090ae211 */ /* 0x000fe400078f08ff */
[----:B------:R-:W-:Y:S02]  /*f3c0*/  @!P4 LEA.HI R12, R12, R12, RZ, 0x1 ;  /* 0x0000000c0c0cc211 */ /* 0x000fe400078f08ff */
[----:B------:R-:W-:Y:S02]  /*f3d0*/  @!P5 LEA.HI R8, R13, R13, RZ, 0x1 ;  /* 0x0000000d0d08d211 */ /* 0x000fe400078f08ff */
[----:B------:R-:W-:-:S02]  /*f3e0*/  @!P0 LOP3.LUT R9, R18, 0xfffffffe, RZ, 0xc0, !PT ;  /* 0xfffffffe12098812 */ /* 0x000fc400078ec0ff */
[----:B------:R-:W-:Y:S02]  /*f3f0*/  @!P2 LOP3.LUT R13, R20, 0xfffffffe, RZ, 0xc0, !PT ;  /* 0xfffffffe140da812 */ /* 0x000fe400078ec0ff */
[----:B---3--:R-:W-:Y:S02]  /*f400*/  @!P3 LOP3.LUT R15, R21, 0xfffffffe, RZ, 0xc0, !PT ;  /* 0xfffffffe150fb812 */ /* 0x008fe400078ec0ff */
[----:B----4-:R-:W-:Y:S01]  /*f410*/  @!P4 LOP3.LUT R17, R12, 0xfffffffe, RZ, 0xc0, !PT ;  /* 0xfffffffe0c11c812 */ /* 0x010fe200078ec0ff */
        /* <DEDUP_REMOVED lines=16> */
.L_x_7482:
[----:B------:R-:W-:Y:S05]  /*f520*/  BSYNC B0 ;  /* 0x0000000000007941 */ /* 0x000fea0003800000 */
.L_x_7481:
[----:B------:R-:W-:Y:S01]  /*f530*/  VIADD R7, R7, 0x8 ;  /* 0x0000000807077836 */ /* 0x000fe20000000000 */
[----:B-1-3--:R3:W4:Y:S04]  /*f540*/  SHFL.IDX PT, R3, R5, 0x1, 0x1c1f ;  /* 0x003c1f0005037f89 */ /* 0x00a72800000e0000 */
[----:B------:R-:W-:Y:S01]  /*f550*/  ISETP.GE.AND P0, PT, R7, R6, PT ;  /* 0x000000060700720c */ /* 0x000fe20003f06270 */
[----:B--2---:R3:W2:-:S12]  /*f560*/  SHFL.IDX PT, R2, R4, 0x1, 0x1c1f ;  /* 0x003c1f0004027f89 */ /* 0x00469800000e0000 */
[----:B---3--:R-:W-:Y:S05]  /*f570*/  @P0 BRA `(.L_x_7433) ;  /* 0x0000005400b80947 */ /* 0x008fea0003800000 */
        /* <DEDUP_REMOVED lines=19> */
[----:B------:R-:W-:Y:S01]  /*f6b0*/  VIADD R20, R0, 0x80 ;  /* 0x0000008000147836 */ /* 0x000fe20000000000 */
[----:B------:R-:W-:Y:S02]  /*f6c0*/  @!P2 LEA.HI R8, R7, R7, RZ, 0x1 ;  /* 0x000000070708a211 */ /* 0x000fe400078f08ff */
[----:B------:R-:W-:Y:S02]  /*f6d0*/  @!P0 LOP3.LUT R5, R4, 0xfffffffe, RZ, 0xc0, !PT ;  /* 0xfffffffe04058812 */ /* 0x000fe400078ec0ff */
[----:B------:R-:W-:Y:S02]  /*f6e0*/  @!P1 LOP3.LUT R7, R6, 0xfffffffe, RZ, 0xc0, !PT ;  /* 0xfffffffe06079812 */ /* 0x000fe400078ec0ff */
[----:B------:R-:W-:Y:S01]  /*f6f0*/  @!P2 LOP3.LUT R9, R8, 0xfffffffe, RZ, 0xc0, !PT ;  /* 0xfffffffe0809a812 */ /* 0x000fe200078ec0ff */
[----:B--2-4-:R-:W-:Y:S01]  /*f700*/  @!P0 IMAD.WIDE R4, R5, 0x4, R2 ;  /* 0x0000000405048825 */ /* 0x014fe200078e0202 */
        /* <DEDUP_REMOVED lines=13> */
[----:B-1----:R-:W-:Y:S02]  /*f7e0*/  @!P5 LOP3.LUT R5, R10, 0xfffffffe, RZ, 0xc0, !PT ;  /* 0xfffffffe0a05d812 */ /* 0x002fe400078ec0ff */
[----:B------:R-:W-:Y:S02]  /*f7f0*/  @!P0 LEA.HI R12, R12, R12, RZ, 0x1 ;  /* 0x0000000c0c0c8211 */ /* 0x000fe400078f08ff */
[----:B--2---:R-:W-:Y:S01]  /*f800*/  @!P6 LOP3.LUT R7, R11, 0xfffffffe, RZ, 0xc0, !PT ;  /* 0xfffffffe0b07e812 */ /* 0x004fe200078ec0ff */
[----:B------:R-:W-:Y:S01]  /*f810*/  @!P5 IMAD.WIDE R4, R5, 0x4, R2 ;  /* 0x000000040504d825 */ /* 0x000fe200078e0202 */
[----:B------:R-:W-:-:S02]  /*f820*/  @!P1 LEA.HI R13, R13, R13, RZ, 0x1 ;  /* 0x0000000d0d0d9211 */ /* 0x000fc400078f08ff */
[----:B------:R-:W-:Y:S01]  /*f830*/  @!P2 LEA.HI R14, R14, R14, RZ, 0x1 ;  /* 0x0000000e0e0ea211 */ /* 0x000fe200078f08ff */
[----:B------:R-:W-:Y:S01]  /*f840*/  @!P6 IMAD.WIDE R6, R7, 0x4, R2 ;  /* 0x000000040706e825 */ /* 0x000fe200078e0202 */
[----:B------:R-:W-:Y:S01]  /*f850*/  @!P4 LEA.HI R16, R16, R16, RZ, 0x1 ;  /* 0x000000101010c211 */ /* 0x000fe200078f08ff */
[----:B------:R1:W-:Y:S01]  /*f860*/  @!P5 ST.E.64 desc[UR36][R4.64], R38 ;  /* 0x000000260400d985 */ /* 0x0003e2000c101b24 */
[----:B---3--:R-:W-:Y:S02]  /*f870*/  @!P0 LOP3.LUT R9, R12, 0xfffffffe, RZ, 0xc0, !PT ;  /* 0xfffffffe0c098812 */ /* 0x008fe400078ec0ff */
        /* <DEDUP_REMOVED lines=9> */
[----:B-1----:R-:W-:-:S04]  /*f910*/  @!P0 IMAD.WIDE R4, R9, 0x4, R2 ;  /* 0x0000000409048825 */ /* 0x002fc800078e0202 */
[--C-:B--2---:R-:W-:Y:S01]  /*f920*/  @!P1 IMAD.WIDE R6, R13, 0x4, R2.reuse ;  /* 0x000000040d069825 */ /* 0x104fe200078e0202 */
        /* <DEDUP_REMOVED lines=17> */
[----:B-1----:R-:W-:Y:S01]  /*fa40*/  @!P5 LOP3.LUT R5, R18, 0xfffffffe, RZ, 0xc0, !PT ;  /* 0xfffffffe1205d812 */ /* 0x002fe200078ec0ff */
[C---:B------:R-:W-:Y:S01]  /*fa50*/  VIADD R18, R0.reuse, 0x88 ;  /* 0x0000008800127836 */ /* 0x040fe20000000000 */
        /* <DEDUP_REMOVED lines=76> */
[C---:B------:R-:W-:Y:S01]  /*ff20*/  VIADD R15, R0.reuse, 0xd8 ;  /* 0x000000d8000f7836 */ /* 0x040fe20000000000 */
[----:B------:R5:W-:Y:S01]  /*ff30*/  @!P1 ST.E.64 desc[UR36][R12.64], R118 ;  /* 0x000000760c009985 */ /* 0x000be2000c101b24 */
[----:B------:R-:W-:Y:S01]  /*ff40*/  ISETP.GE.AND P3, PT, R17, UR4, PT ;  /* 0x0000000411007c0c */ /* 0x000fe2000bf66270 */
[----:B------:R-:W-:Y:S01]  /*ff50*/  VIADD R0, R0, 0xf8 ;  /* 0x000000f800007836 */ /* 0x000fe20000000000 */
[----:B------:R-:W-:Y:S02]  /*ff60*/  @!P5 LEA.HI R18, R18, R18, RZ, 0x1 ;  /* 0x000000121212d211 */ /* 0x000fe400078f08ff */
[----:B------:R-:W-:-:S02]  /*ff70*/  ISETP.GE.AND P1, PT, R15, UR4, PT ;  /* 0x000000040f007c0c */ /* 0x000fc4000bf26270 */
[----:B------:R-:W-:Y:S02]  /*ff80*/  @!P6 LEA.HI R19, R19, R19, RZ, 0x1 ;  /* 0x000000131313e211 */ /* 0x000fe400078f08ff */
[----:B-1----:R-:W-:Y:S02]  /*ff90*/  @!P5 LOP3.LUT R5, R18, 0xfffffffe, RZ, 0xc0, !PT ;  /* 0xfffffffe1205d812 */ /* 0x002fe400078ec0ff */
[----:B--2---:R-:W-:Y:S02]  /*ffa0*/  @!P6 LOP3.LUT R7, R19, 0xfffffffe, RZ, 0xc0, !PT ;  /* 0xfffffffe1307e812 */ /* 0x004fe400078ec0ff */
        /* <DEDUP_REMOVED lines=10> */
[----:B------:R-:W-:Y:S02]  /*10050*/  @!P1 LOP3.LUT R15, R15, 0xfffffffe, RZ, 0xc0, !PT ;  /* 0xfffffffe0f0f9812 */ /* 0x000fe400078ec0ff */
[----:B----4-:R-:W-:Y:S02]  /*10060*/  @!P2 LOP3.LUT R11, R16, 0xfffffffe, RZ, 0xc0, !PT ;  /* 0xfffffffe100ba812 */ /* 0x010fe400078ec0ff */
[----:B------:R-:W-:Y:S02]  /*10070*/  @!P3 LOP3.LUT R17, R17, 0xfffffffe, RZ, 0xc0, !PT ;  /* 0xfffffffe1111b812 */ /* 0x000fe400078ec0ff */
[----:B-----5:R-:W-:Y:S01]  /*10080*/  @!P4 LOP3.LUT R13, R20, 0xfffffffe, RZ, 0xc0, !PT ;  /* 0xfffffffe140dc812 */ /* 0x020fe200078ec0ff */
[----:B-1----:R-:W-:-:S04]  /*10090*/  @!P0 IMAD.WIDE R4, R9, 0x4, R2 ;  /* 0x0000000409048825 */ /* 0x002fc800078e0202 */
[--C-:B--2---:R-:W-:Y:S01]  /*100a0*/  @!P1 IMAD.WIDE R6, R15, 0x4, R2.reuse ;  /* 0x000000040f069825 */ /* 0x104fe200078e0202 */
        /* <DEDUP_REMOVED lines=15> */
.L_x_7479:
        /* <DEDUP_REMOVED lines=8> */
[----:B--2---:R-:W-:Y:S02]  /*10220*/  IMAD R3, R6, UR4, RZ ;  /* 0x0000000406037c24 */ /* 0x004fe4000f8e02ff */
[----:B------:R-:W-:-:S05]  /*10230*/  VIADD R0, R0, 0xffffff80 ;  /* 0xffffff8000007836 */ /* 0x000fca0000000000 */
[----:B------:R-:W-:-:S13]  /*10240*/  ISETP.GE.AND P0, PT, R0, R3, PT ;  /* 0x000000030000720c */ /* 0x000fda0003f06270 */
[----:B------:R-:W-:Y:S05]  /*10250*/  @P0 BRA `(.L_x_7433) ;  /* 0x0000004800800947 */ /* 0x000fea0003800000 */
[----:B------:R-:W2:Y:S01]  /*10260*/  LDL R4, [R1] ;  /* 0x0000000001047983 */ /* 0x000ea20000100800 */
[----:B------:R-:W-:Y:S01]  /*10270*/  ISETP.NE.AND P0, PT, R6, 0x1, PT ;  /* 0x000000010600780c */ /* 0x000fe20003f05270 */
[----:B------:R-:W-:Y:S01]  /*10280*/  S2UR UR7, SR_CTAID.Z ;  /* 0x00000000000779c3 */ /* 0x000fe20000002700 */
[----:B------:R-:W-:Y:S01]  /*10290*/  ULDC.64 UR8, c[0x0][0xcd0] ;  /* 0x0003340000087ab9 */ /* 0x000fe20000000a00 */
[----:B------:R-:W-:-:S06]  /*102a0*/  IMAD.MOV.U32 R5, RZ, RZ, R0 ;  /* 0x000000ffff057224 */ /* 0x000fcc00078e0000 */
[----:B------:R-:W1:Y:S08]  /*102b0*/  LDC.64 R10, c[0x0][0xcd8] ;  /* 0x00033600ff0a7b82 */ /* 0x000e700000000a00 */
[----:B------:R-:W3:Y:S08]  /*102c0*/  @P0 LDC R7, c[0x0][0xcec] ;  /* 0x00033b00ff070b82 */ /* 0x000ef00000000800 */
[----:B------:R-:W4:Y:S08]  /*102d0*/  @P0 LDC R9, c[0x0][0xcf0] ;  /* 0x00033c00ff090b82 */ /* 0x000f300000000800 */
[----:B------:R-:W5:Y:S08]  /*102e0*/  S2UR UR10, SR_CTAID.Y ;  /* 0x00000000000a79c3 */ /* 0x000f700000002600 */
[----:B------:R-:W5:Y:S01]  /*102f0*/  LDC R8, c[0x0][0xd50] ;  /* 0x00035400ff087b82 */ /* 0x000f620000000800 */
[----:B--2---:R-:W-:Y:S01]  /*10300*/  R2UR UR11, R4 ;  /* 0x00000000040b72ca */ /* 0x004fe200000e0000 */
[----:B---3--:R-:W-:-:S05]  /*10310*/  @P0 IMAD.HI.U32 R4, R0, R7, RZ ;  /* 0x0000000700040227 */ /* 0x008fca00078e00ff */
[----:B----4-:R-:W-:-:S07]  /*10320*/  @P0 SHF.R.U32.HI R5, RZ, R9, R4 ;  /* 0x00000009ff050219 */ /* 0x010fce0000011604 */
[----:B------:R-:W-:Y:S02]  /*10330*/  USHF.R.S32.HI UR6, URZ, 0x1f, UR11 ;  /* 0x0000001f3f067899 */ /* 0x000fe4000801140b */
[----:B------:R-:W-:Y:S01]  /*10340*/  IMAD R7, RZ, RZ, -UR11 ;  /* 0x8000000bff077e24 */ /* 0x000fe2000f8e02ff */
[----:B------:R-:W-:Y:S02]  /*10350*/  UIMAD.WIDE.U32 UR4, UR11, UR8, URZ ;  /* 0x000000080b0472a5 */ /* 0x000fe4000f8e003f */
[----:B------:R-:W-:Y:S01]  /*10360*/  UIMAD UR6, UR6, UR8, URZ ;  /* 0x00000008060672a4 */ /* 0x000fe2000f8e023f */
[----:B-----5:R-:W-:Y:S01]  /*10370*/  IMAD R9, R8, R7, UR10 ;  /* 0x0000000a08097e24 */ /* 0x020fe2000f8e0207 */
[----:B------:R-:W-:Y:S01]  /*10380*/  USHF.R.S32.HI UR8, URZ, 0x1f, UR7 ;  /* 0x0000001f3f087899 */ /* 0x000fe20008011407 */
[----:B------:R-:W-:Y:S01]  /*10390*/  IMAD.MOV R7, RZ, RZ, -R5 ;  /* 0x000000ffff077224 */ /* 0x000fe200078e0a05 */
[----:B------:R-:W-:Y:S01]  /*103a0*/  UIMAD UR6, UR11, UR9, UR6 ;  /* 0x000000090b0672a4 */ /* 0x000fe2000f8e0206 */
[----:B------:R-:W-:Y:S01]  /*103b0*/  IMAD.U32 R3, RZ, RZ, UR5 ;  /* 0x00000005ff037e24 */ /* 0x000fe2000f8e00ff */
[----:B------:R-:W-:Y:S01]  /*103c0*/  SHF.R.S32.HI R4, RZ, 0x1f, R9 ;  /* 0x0000001fff047819 */ /* 0x000fe20000011409 */
[----:B------:R-:W-:Y:S01]  /*103d0*/  IMAD.U32 R2, RZ, RZ, UR4 ;  /* 0x00000004ff027e24 */ /* 0x000fe2000f8e00ff */
[----:B------:R-:W-:Y:S01]  /*103e0*/  UIADD3 UR6, UR5, UR6, URZ ;  /* 0x0000000605067290 */ /* 0x000fe2000fffe03f */
[----:B-1----:R-:W-:-:S02]  /*103f0*/  IMAD R12, R10, UR8, RZ ;  /* 0x000000080a0c7c24 */ /* 0x002fc4000f8e02ff */
[----:B------:R-:W-:Y:S01]  /*10400*/  ULDC.64 UR4, c[0x0][0xce0] ;  /* 0x0003380000047ab9 */ /* 0x000fe20000000a00 */
[----:B------:R-:W-:Y:S02]  /*10410*/  IMAD R7, R6, R7, R0 ;  /* 0x0000000706077224 */ /* 0x000fe400078e0200 */
[----:B------:R-:W-:Y:S01]  /*10420*/  MOV R3, UR6 ;  /* 0x0000000600037c02 */ /* 0x000fe20008000f00 */
[----:B------:R-:W-:Y:S02]  /*10430*/  IMAD R11, R11, UR7, R12 ;  /* 0x000000070b0b7c24 */ /* 0x000fe4000f8e020c */
[----:B------:R-:W-:Y:S01]  /*10440*/  IMAD R4, R4, UR4, RZ ;  /* 0x0000000404047c24 */ /* 0x000fe2000f8e02ff */
[----:B------:R-:W-:Y:S01]  /*10450*/  SHF.R.S32.HI R0, RZ, 0x1f, R7 ;  /* 0x0000001fff007819 */ /* 0x000fe20000011407 */
[----:B------:R-:W-:-:S04]  /*10460*/  IMAD.WIDE.U32 R2, R10, UR7, R2 ;  /* 0x000000070a027c25 */ /* 0x000fc8000f8e0002 */
[----:B------:R-:W-:Y:S02]  /*10470*/  IMAD.IADD R3, R11, 0x1, R3 ;  /* 0x000000010b037824 */ /* 0x000fe400078e0203 */
[C---:B------:R-:W-:Y:S02]  /*10480*/  IMAD R4, R9.reuse, UR5, R4 ;  /* 0x0000000509047c24 */ /* 0x040fe4000f8e0204 */
[----:B------:R-:W-:Y:S01]  /*10490*/  IMAD.WIDE.U32 R2, R9, UR4, R2 ;  /* 0x0000000409027c25 */ /* 0x000fe2000f8e0002 */
[----:B------:R-:W-:Y:S01]  /*104a0*/  SHF.R.S32.HI R9, RZ, 0x1f, R5 ;  /* 0x0000001fff097819 */ /* 0x000fe20000011405 */
[----:B------:R-:W-:Y:S02]  /*104b0*/  ULDC.64 UR4, c[0x0][0xcc8] ;  /* 0x0003320000047ab9 */ /* 0x000fe40000000a00 */
[----:B------:R-:W-:Y:S01]  /*104c0*/  IMAD R0, R0, UR4, RZ ;  /* 0x0000000400007c24 */ /* 0x000fe2000f8e02ff */
[----:B------:R-:W-:-:S03]  /*104d0*/  IADD3 R2, P0, R5, R2, RZ ;  /* 0x0000000205027210 */ /* 0x000fc60007f1e0ff */
[----:B------:R-:W-:Y:S01]  /*104e0*/  IMAD R5, R7, UR5, R0 ;  /* 0x0000000507057c24 */ /* 0x000fe2000f8e0200 */
[----:B------:R-:W-:-:S03]  /*104f0*/  IADD3.X R3, R9, R3, R4, P0, !PT ;  /* 0x0000000309037210 */ /* 0x000fc600007fe404 */
        /* <DEDUP_REMOVED lines=8> */
.L_x_7431:
        /* <DEDUP_REMOVED lines=18> */
.L_x_7483:
[----:B------:R-:W-:Y:S01]  /*106a0*/  ULDC UR43, c[0x0][0xd50] ;  /* 0x00035400002b7ab9 */ /* 0x000fe20000000800 */
[----:B------:R-:W-:Y:S01]  /*106b0*/  UMOV UR39, UR6 ;  /* 0x0000000600277c82 */ /* 0x000fe20008000000 */
[----:B------:R-:W-:-:S11]  /*106c0*/  UISETP.NE.AND UP0, UPT, UR43, 0x1, UPT ;  /* 0x000000012b00788c */ /* 0x000fd6000bf05270 */
[----:B------:R-:W-:Y:S01]  /*106d0*/  @UP0 ULDC UR4, c[0x0][0xd54] ;  /* 0x0003550000040ab9 */ /* 0x000fe20000000800 */
[----:B------:R-:W-:Y:S01]  /*106e0*/  @UP0 ULDC UR7, c[0x0][0xd58] ;  /* 0x0003560000070ab9 */ /* 0x000fe20000000800 */
[----:B------:R-:W-:-:S04]  /*106f0*/  UIMAD.WIDE.U32 UR4, UR6, UR4, URZ ;  /* 0x00000004060472a5 */ /* 0x000fc8000f8e003f */
[----:B------:R-:W-:-:S12]  /*10700*/  @UP0 USHF.R.U32.HI UR39, URZ, UR7, UR5 ;  /* 0x000000073f270299 */ /* 0x000fd80008011605 */
.L_x_7484:
        /* <DEDUP_REMOVED lines=8> */
[----:B------:R-:W0:Y:S01]  /*10790*/  S2UR UR46, SR_CTAID.X ;  /* 0x00000000002e79c3 */ /* 0x000e220000002500 */
[----:B------:R-:W-:Y:S01]  /*107a0*/  UISETP.NE.U32.AND UP0, UPT, UR4, URZ, UPT ;  /* 0x0000003f0400728c */ /* 0x000fe2000bf05070 */
[----:B------:R-:W-:Y:S01]  /*107b0*/  MOV R30, RZ ;  /* 0x000000ff001e7202 */ /* 0x000fe20000000f00 */
[----:B------:R-:W-:Y:S01]  /*107c0*/  ULDC UR6, c[0x0][0x448] ;  /* 0x0001120000067ab9 */ /* 0x000fe20000000800 */
[----:B------:R-:W-:Y:S01]  /*107d0*/  ULDC UR7, c[0x0][0x2f0] ;  /* 0x0000bc0000077ab9 */ /* 0x000fe20000000800 */
[----:B------:R-:W-:Y:S02]  /*107e0*/  UISETP.NE.AND.EX UP0, UPT, UR5, URZ, UPT, UP0 ;  /* 0x0000003f0500728c */ /* 0x000fe4000bf05300 */
[----:B------:R-:W-:-:S04]  /*107f0*/  UISETP.NE.AND UP1, UPT, UR6, 0x1, UPT ;  /* 0x000000010600788c */ /* 0x000fc8000bf25270 */
[----:B------:R-:W-:-:S05]  /*10800*/  PLOP3.LUT P0, PT, PT, PT, UP0, 0x80, 0x0 ;  /* 0x000000000000781c */ /* 0x000fca0003f0f008 */
[----:B------:R-:W-:Y:S02]  /*10810*/  @UP0 ULDC.64 UR4, c[0x0][0xb20] ;  /* 0x0002c80000040ab9 */ /* 0x000fe40000000a00 */
[----:B------:R-:W-:Y:S01]  /*10820*/  @UP0 UIMAD.WIDE UR4, UR45, 0x4, UR4 ;  /* 0x000000042d0408a5 */ /* 0x000fe2000f8e0204 */
[----:B------:R-:W-:-:S05]  /*10830*/  @UP1 ULDC UR8, c[0x0][0x450] ;  /* 0x0001140000081ab9 */ /* 0x000fca0000000800 */
[----:B------:R-:W-:Y:S02]  /*10840*/  IMAD.U32 R2, RZ, RZ, UR4 ;  /* 0x00000004ff027e24 */ /* 0x000fe4000f8e00ff */
[----:B------:R-:W-:Y:S01]  /*10850*/  IMAD.U32 R3, RZ, RZ, UR5 ;  /* 0x00000005ff037e24 */ /* 0x000fe2000f8e00ff */
[----:B------:R-:W-:Y:S02]  /*10860*/  ULDC.64 UR4, c[0x0][0x418] ;  /* 0x0001060000047ab9 */ /* 0x000fe40000000a00 */
[----:B------:R-:W-:Y:S02]  /*10870*/  UISETP.NE.U32.AND UP0, UPT, UR4, URZ, UPT ;  /* 0x0000003f0400728c */ /* 0x000fe4000bf05070 */
[----:B0-----:R-:W-:Y:S01]  /*10880*/  ULEA UR6, UR46, 0x3f, 0x6 ;  /* 0x0000003f2e067891 */ /* 0x001fe2000f8e303f */
[----:B------:R0:W5:Y:S01]  /*10890*/  @P0 LDG.E R30, desc[UR36][R2.64] ;  /* 0x00000024021e0981 */ /* 0x000162000c1e1900 */
[----:B------:R-:W-:Y:S01]  /*108a0*/  UISETP.NE.AND.EX UP0, UPT, UR5, URZ, UPT, UP0 ;  /* 0x0000003f0500728c */ /* 0x000fe2000bf05300 */
[----:B------:R-:W-:Y:S01]  /*108b0*/  ULDC UR4, c[0x0][0x424] ;  /* 0x0001090000047ab9 */ /* 0x000fe20000000800 */
[----:B------:R-:W-:-:S02]  /*108c0*/  UP2UR UR47, UPR, URZ, 0x2 ;  /* 0x000000023f2f7883 */ /* 0x000fc40008000000 */
[----:B------:R-:W-:Y:S02]  /*108d0*/  USEL UR40, UR4, 0x1, UP0 ;  /* 0x0000000104287887 */ /* 0x000fe40008000000 */
[----:B------:R-:W-:Y:S01]  /*108e0*/  USHF.R.U32.HI UR9, URZ, 0x10, UR43 ;  /* 0x000000103f097899 */ /* 0x000fe2000801162b */
[----:B------:R-:W-:Y:S01]  /*108f0*/  @UP1 ULDC UR4, c[0x0][0x44c] ;  /* 0x0001130000041ab9 */ /* 0x000fe20000000800 */
[----:B------:R-:W-:Y:S02]  /*10900*/  UIMAD UR40, UR40, UR7, URZ ;  /* 0x00000007282872a4 */ /* 0x000fe4000f8e023f */
[----:B------:R-:W-:Y:S01]  /*10910*/  UIMAD.WIDE.U32 UR4, UR6, UR4, URZ ;  /* 0x00000004060472a5 */ /* 0x000fe2000f8e003f */
[----:B------:R-:W-:Y:S01]  /*10920*/  ULDC UR7, c[0x0][0x288] ;  /* 0x0000a20000077ab9 */ /* 0x000fe20000000800 */
[----:B------:R-:W-:Y:S02]  /*10930*/  UIADD3 UR4, UR40, 0x3f, URZ ;  /* 0x0000003f28047890 */ /* 0x000fe4000fffe03f */
[----:B------:R-:W-:-:S02]  /*10940*/  UIADD3 UR7, UR40, 0x40, -UR7 ;  /* 0x0000004028077890 */ /* 0x000fc4000fffe807 */
[----:B------:R-:W-:Y:S02]  /*10950*/  @UP1 USHF.R.U32.HI UR6, URZ, UR8, UR5 ;  /* 0x000000083f061299 */ /* 0x000fe40008011605 */
[----:B------:R-:W-:Y:S02]  /*10960*/  USHF.R.S32.HI UR5, URZ, 0x1f, UR4 ;  /* 0x0000001f3f057899 */ /* 0x000fe40008011404 */
[----:B------:R-:W-:Y:S02]  /*10970*/  UIADD3 UR7, UR7, UR6, URZ ;  /* 0x0000000607077290 */ /* 0x000fe4000fffe03f */
[----:B------:R-:W-:Y:S02]  /*10980*/  ULEA.HI UR5, UR5, UR4, URZ, 0x6 ;  /* 0x0000000405057291 */ /* 0x000fe4000f8f303f */
[----:B------:R-:W-:Y:S02]  /*10990*/  USHF.R.S32.HI UR6, URZ, 0x1f, UR7 ;  /* 0x0000001f3f067899 */ /* 0x000fe40008011407 */
[----:B------:R-:W-:-:S02]  /*109a0*/  USHF.R.S32.HI UR41, URZ, 0x6, UR5 ;  /* 0x000000063f297899 */ /* 0x000fc40008011405 */
[----:B------:R-:W-:Y:S02]  /*109b0*/  ULEA.HI UR6, UR6, UR7, URZ, 0x6 ;  /* 0x0000000706067291 */ /* 0x000fe4000f8f303f */
[----:B------:R-:W-:Y:S02]  /*109c0*/  ULOP3.LUT UR43, UR43, 0xffff, URZ, 0xc0, !UPT ;  /* 0x0000ffff2b2b7892 */ /* 0x000fe4000f8ec03f */
[----:B------:R-:W-:Y:S01]  /*109d0*/  USHF.R.S32.HI UR42, URZ, 0x6, UR6 ;  /* 0x000000063f2a7899 */ /* 0x000fe20008011406 */
[----:B------:R-:W-:-:S03]  /*109e0*/  UMOV UR38, URZ ;  /* 0x0000003f00267c82 */ /* 0x000fc60008000000 */
[----:B------:R-:W-:-:S04]  /*109f0*/  UISETP.LT.AND UP0, UPT, UR41, UR42, UPT ;  /* 0x0000002a2900728c */ /* 0x000fc8000bf01270 */
[----:B------:R-:W-:Y:S02]  /*10a00*/  USEL UR11, UR41, UR42, UP0 ;  /* 0x0000002a290b7287 */ /* 0x000fe40008000000 */
[----:B------:R-:W-:Y:S02]  /*10a10*/  UISETP.NE.AND UP0, UPT, UR9, URZ, UPT ;  /* 0x0000003f0900728c */ /* 0x000fe4000bf05270 */
[----:B------:R-:W-:-:S06]  /*10a20*/  UISETP.GE.AND UP1, UPT, UR11, 0x1, UPT ;  /* 0x000000010b00788c */ /* 0x000fcc000bf26270 */
[----:B------:R-:W-:-:S03]  /*10a30*/  PLOP3.LUT P0, PT, PT, PT, UP1, 0x80, 0x0 ;  /* 0x000000000000781c */ /* 0x000fc60003f0f018 */
[----:B------:R-:W-:-:S10]  /*10a40*/  @!UP0 ULDC UR9, c[0x0][0xae8] ;  /* 0x0002ba0000098ab9 */ /* 0x000fd40000000800 */
        /* <DEDUP_REMOVED lines=31> */
.L_x_7486:
        /* <DEDUP_REMOVED lines=31> */
.L_x_7487:
        /* <DEDUP_REMOVED lines=20> */
.L_x_7489:
[----:B------:R0:W1:Y:S01]  /*10f70*/  LDC.64 R2, c[0x4][R16] ;  /* 0x0100000010027b82 */ /* 0x0000620000000a00 */
[----:B------:R-:W-:Y:S01]  /*10f80*/  ULDC.64 UR4, c[0x4][0xf0] ;  /* 0x01003c0000047ab9 */ /* 0x000fe20000000a00 */
[----:B------:R-:W-:Y:S01]  /*10f90*/  ULDC.64 UR6, c[0x4][0xf8] ;  /* 0x01003e0000067ab9 */ /* 0x000fe20000000a00 */
[----:B------:R-:W-:Y:S01]  /*10fa0*/  MOV R4, UR4 ;  /* 0x0000000400047c02 */ /* 0x000fe20008000f00 */
        /* <DEDUP_REMOVED lines=11> */
.L_x_7488:
[----:B------:R-:W-:Y:S01]  /*11060*/  ULDC.64 UR4, c[0x0][0xaf0] ;  /* 0x0002bc0000047ab9 */ /* 0x000fe20000000a00 */
[----:B------:R-:W-:Y:S01]  /*11070*/  MOV R25, UR45 ;  /* 0x0000002d00197c02 */ /* 0x000fe20008000f00 */
        /* <DEDUP_REMOVED lines=88> */
.L_x_7536:
[----:B------:R-:W2:Y:S01]  /*11600*/  LDL R0, [R1+0x4] ;  /* 0x0000040001007983 */ /* 0x000ea20000100800 */
[----:B------:R-:W-:Y:S01]  /*11610*/  ISETP.GT.U32.AND P1, PT, R31, 0x3f, PT ;  /* 0x0000003f1f00780c */ /* 0x000fe20003f24070 */
[----:B------:R-:W-:Y:S01]  /*11620*/  IMAD.U32 R23, RZ, RZ, UR39 ;  /* 0x00000027ff177e24 */ /* 0x000fe2000f8e00ff */
[----:B------:R-:W-:Y:S02]  /*11630*/  LOP3.LUT R16, R16, 0xfffffbff, RZ, 0xc0, !PT ;  /* 0xfffffbff10107812 */ /* 0x000fe400078ec0ff */
[----:B------:R-:W-:Y:S02]  /*11640*/  LOP3.LUT R34, R3, R34, RZ, 0xfc, !PT ;  /* 0x0000002203227212 */ /* 0x000fe400078efcff */
        /* <DEDUP_REMOVED lines=11> */
.L_x_7491:
[----:B------:R-:W-:-:S05]  /*11700*/  IMAD.MOV.U32 R0, RZ, RZ, 0x1 ;  /* 0x00000001ff007424 */ /* 0x000fca00078e00ff */
[----:B------:R-:W-:-:S04]  /*11710*/  SHF.L.U32 R0, R0, 0x1f, RZ ;  /* 0x0000001f00007819 */ /* 0x000fc800000006ff */
[----:B------:R-:W0:Y:S02]  /*11720*/  SYNCS.PHASECHK.TRANS64.TRYWAIT P0, [UR44+0x38840], R0 ;  /* 0x03884000ff0075a7 */ /* 0x000e24000800016c */
[----:B0-----:R-:W-:Y:S05]  /*11730*/  @!P0 BRA `(.L_x_7492) ;  /* 0x0000003800108947 */ /* 0x001fea0003800000 */
.L_x_7537:
        /* <DEDUP_REMOVED lines=58> */
.L_x_7547:
[----:B------:R-:W-:-:S13]  /*11ae0*/  ISETP.GE.AND P0, PT, R18, 0x31, PT ;  /* 0x000000311200780c */ /* 0x000fda0003f06270 */
[----:B0-2---:R-:W-:-:S04]  /*11af0*/  @P0 LEA R2, P1, R22, R14, 0x1 ;  /* 0x0000000e16020211 */ /* 0x005fc800078208ff */
[----:B-1----:R-:W-:Y:S02]  /*11b00*/  @P0 IADD3.X R3, RZ, R5, RZ, P1, !PT ;  /* 0x00000005ff030210 */ /* 0x002fe40000ffe4ff */
[----:B------:R-:W-:-:S05]  /*11b10*/  @P0 LEA R5, R24, UR44, 0x1 ;  /* 0x0000002c18050c11 */ /* 0x000fca000f8e08ff */
        /* <DEDUP_REMOVED lines=11> */
.L_x_7494:
        /* <DEDUP_REMOVED lines=17> */
[----:B------:R-:W-:-:S02]  /*11ce0*/  IMAD.U32 R7, RZ, RZ, UR7 ;  /* 0x00000007ff077e24 */ /* 0x000fc4000f8e00ff */
[----:B------:R-:W-:Y:S02]  /*11cf0*/  IMAD.U32 R10, RZ, RZ, UR8 ;  /* 0x00000008ff0a7e24 */ /* 0x000fe4000f8e00ff */
[----:B------:R-:W-:Y:S02]  /*11d00*/  IMAD.U32 R11, RZ, RZ, UR9 ;  /* 0x00000009ff0b7e24 */ /* 0x000fe4000f8e00ff */
[----:B------:R-:W-:Y:S02]  /*11d10*/  IMAD.MOV.U32 R8, RZ, RZ, 0x70 ;  /* 0x00000070ff087424 */ /* 0x000fe400078e00ff */
[----:B------:R-:W-:-:S07]  /*11d20*/  IMAD.MOV.U32 R13, RZ, RZ, RZ ;  /* 0x000000ffff0d7224 */ /* 0x000fce00078e00ff */
[----:B------:R-:W-:-:S07]  /*11d30*/  LEPC R20, `(.L_x_7495) ;  /* 0x000000001014794e */ /* 0x000fce0000000000 */
[----:B0-----:R-:W-:Y:S05]  /*11d40*/  CALL.ABS.NOINC R2 ;  /* 0x0000000002007343 */ /* 0x001fea0003c00000 */
.L_x_7495:
[----:B------:R-:W-:Y:S01]  /*11d50*/  UISETP.NE.AND UP0, UPT, UR47, URZ, UPT ;  /* 0x0000003f2f00728c */ /* 0x000fe2000bf05270 */
[----:B------:R-:W-:Y:S01]  /*11d60*/  IMAD.U32 R28, RZ, RZ, UR46 ;  /* 0x0000002eff1c7e24 */ /* 0x000fe2000f8e00ff */
[----:B------:R-:W-:Y:S01]  /*11d70*/  R2UR UR6, R23 ;  /* 0x00000000170672ca */ /* 0x000fe200000e0000 */
[----:B------:R-:W-:Y:S01]  /*11d80*/  ULDC.64 UR8, c[0x0][0x2d8] ;  /* 0x0000b60000087ab9 */ /* 0x000fe20000000a00 */
[----:B------:R-:W0:Y:S01]  /*11d90*/  LDC R7, c[0x0][0x448] ;  /* 0x00011200ff077b82 */ /* 0x000e220000000800 */
[----:B------:R-:W-:Y:S01]  /*11da0*/  IMAD R28, R28, 0x40, R31 ;  /* 0x000000401c1c7824 */ /* 0x000fe200078e021f */
[----:B------:R-:W-:Y:S01]  /*11db0*/  PLOP3.LUT P0, PT, PT, PT, UP0, 0x80, 0x0 ;  /* 0x000000000000781c */ /* 0x000fe20003f0f008 */
[----:B------:R-:W1:Y:S02]  /*11dc0*/  S2R R20, SR_TID.X ;  /* 0x0000000000147919 */ /* 0x000e640000002100 */
[----:B------:R-:W-:Y:S02]  /*11dd0*/  IMAD.MOV.U32 R11, RZ, RZ, R28 ;  /* 0x000000ffff0b7224 */ /* 0x000fe400078e001c */
[----:B------:R-:W-:-:S04]  /*11de0*/  @UP0 ULDC UR4, c[0x0][0x44c] ;  /* 0x0001130000040ab9 */ /* 0x000fc80000000800 */
[----:B------:R-:W-:-:S04]  /*11df0*/  UIMAD UR6, UR6, UR8, URZ ;  /* 0x00000008060672a4 */ /* 0x000fc8000f8e023f */
[----:B------:R-:W-:Y:S01]  /*11e00*/  @P0 IMAD.HI.U32 R0, R28, UR4, RZ ;  /* 0x000000041c000c27 */ /* 0x000fe2000f8e00ff */
[----:B------:R-:W-:Y:S01]  /*11e10*/  PLOP3.LUT P0, PT, PT, PT, UP0, 0x80, 0x0 ;  /* 0x000000000000781c */ /* 0x000fe20003f0f008 */
[----:B------:R-:W-:Y:S01]  /*11e20*/  @UP0 ULDC UR4, c[0x0][0x450] ;  /* 0x0001140000040ab9 */ /* 0x000fe20000000800 */
[----:B------:R-:W-:-:S11]  /*11e30*/  UIMAD UR6, UR39, UR9, UR6 ;  /* 0x00000009270672a4 */ /* 0x000fd6000f8e0206 */
[----:B------:R-:W-:Y:S01]  /*11e40*/  @P0 SHF.R.U32.HI R11, RZ, UR4, R0 ;  /* 0x00000004ff0b0c19 */ /* 0x000fe20008011600 */
[----:B------:R-:W-:-:S03]  /*11e50*/  UIMAD.WIDE.U32 UR4, UR39, UR8, URZ ;  /* 0x00000008270472a5 */ /* 0x000fc6000f8e003f */
[----:B------:R-:W-:Y:S01]  /*11e60*/  ULDC.64 UR8, c[0x0][0x2e0] ;  /* 0x0000b80000087ab9 */ /* 0x000fe20000000a00 */
[----:B------:R-:W-:Y:S01]  /*11e70*/  UIADD3 UR5, UR5, UR6, URZ ;  /* 0x0000000605057290 */ /* 0x000fe2000fffe03f */
[----:B------:R-:W-:Y:S01]  /*11e80*/  SHF.R.S32.HI R0, RZ, 0x1f, R11 ;  /* 0x0000001fff007819 */ /* 0x000fe2000001140b */
[----:B------:R-:W-:Y:S01]  /*11e90*/  UIMAD UR6, UR49, UR8, URZ ;  /* 0x00000008310672a4 */ /* 0x000fe2000f8e023f */
[----:B-1----:R-:W-:Y:S01]  /*11ea0*/  LOP3.LUT R20, R20, 0x7f, RZ, 0xc0, !PT ;  /* 0x0000007f14147812 */ /* 0x002fe200078ec0ff */
[----:B------:R-:W-:Y:S02]  /*11eb0*/  UIMAD.WIDE.U32 UR4, UR45, UR8, UR4 ;  /* 0x000000082d0472a5 */ /* 0x000fe4000f8e0004 */
[----:B------:R-:W-:Y:S01]  /*11ec0*/  UIMAD UR6, UR45, UR9, UR6 ;  /* 0x000000092d0672a4 */ /* 0x000fe2000f8e0206 */
[----:B------:R-:W-:-:S03]  /*11ed0*/  SHF.R.U32.HI R20, RZ, 0x3, R20 ;  /* 0x00000003ff147819 */ /* 0x000fc60000011614 */
[----:B------:R-:W-:Y:S01]  /*11ee0*/  IMAD.U32 R5, RZ, RZ, UR5 ;  /* 0x00000005ff057e24 */ /* 0x000fe2000f8e00ff */
[----:B------:R-:W-:Y:S01]  /*11ef0*/  UIADD3 UR6, UR5, UR6, URZ ;  /* 0x0000000605067290 */ /* 0x000fe2000fffe03f */
[----:B------:R-:W-:Y:S02]  /*11f00*/  IMAD.U32 R4, RZ, RZ, UR4 ;  /* 0x00000004ff047e24 */ /* 0x000fe4000f8e00ff */
[----:B------:R-:W-:Y:S01]  /*11f10*/  IMAD.MOV R5, RZ, RZ, -R11 ;  /* 0x000000ffff057224 */ /* 0x000fe200078e0a0b */
[----:B------:R-:W-:Y:S02]  /*11f20*/  ULDC.64 UR4, c[0x0][0x2d0] ;  /* 0x0000b40000047ab9 */ /* 0x000fe40000000a00 */
[----:B------:R-:W-:Y:S01]  /*11f30*/  IMAD R0, R0, UR4, RZ ;  /* 0x0000000400007c24 */ /* 0x000fe2000f8e02ff */
[----:B------:R-:W-:Y:S01]  /*11f40*/  MOV R2, R4 ;  /* 0x0000000400027202 */ /* 0x000fe20000000f00 */
[----:B0-----:R-:W-:Y:S02]  /*11f50*/  IMAD R5, R7, R5, R28 ;  /* 0x0000000507057224 */ /* 0x001fe400078e021c */
[----:B------:R-:W-:-:S02]  /*11f60*/  IMAD.U32 R3, RZ, RZ, UR6 ;  /* 0x00000006ff037e24 */ /* 0x000fc4000f8e00ff */
[C---:B------:R-:W-:Y:S01]  /*11f70*/  IMAD R9, R11.reuse, UR5, R0 ;  /* 0x000000050b097c24 */ /* 0x040fe2000f8e0200 */
[----:B------:R-:W-:Y:S01]  /*11f80*/  SHF.R.S32.HI R0, RZ, 0x1f, R5 ;  /* 0x0000001fff007819 */ /* 0x000fe20000011405 */
[----:B------:R-:W-:Y:S01]  /*11f90*/  IMAD.WIDE.U32 R2, R11, UR4, R2 ;  /* 0x000000040b027c25 */ /* 0x000fe2000f8e0002 */
[----:B------:R-:W-:-:S03]  /*11fa0*/  ULDC.64 UR4, c[0x0][0x2c8] ;  /* 0x0000b20000047ab9 */ /* 0x000fc60000000a00 */
        /* <DEDUP_REMOVED lines=13> */
[----:B------:R-:W-:Y:S01]  /*12080*/  IMAD.U32 R6, RZ, RZ, UR46 ;  /* 0x0000002eff067e24 */ /* 0x000fe2000f8e00ff */
[----:B------:R-:W-:Y:S01]  /*12090*/  ULDC UR4, c[0x0][0x288] ;  /* 0x0000a20000047ab9 */ /* 0x000fe20000000800 */
[----:B------:R-:W-:Y:S01]  /*120a0*/  LOP3.LUT R16, R16, 0xfffffeff, RZ, 0xc0, !PT ;  /* 0xfffffeff10107812 */ /* 0x000fe200078ec0ff */
[----:B------:R-:W1:Y:S01]  /*120b0*/  SHFL.IDX PT, R2, R4, RZ, 0x181f ;  /* 0x00181fff04027589 */ /* 0x000e6200000e0000 */
[----:B------:R-:W-:Y:S02]  /*120c0*/  IMAD R5, R7, UR4, RZ ;  /* 0x0000000407057c24 */ /* 0x000fe4000f8e02ff */
[----:B------:R-:W-:Y:S01]  /*120d0*/  IMAD R6, R6, 0x40, R20 ;  /* 0x0000004006067824 */ /* 0x000fe200078e0214 */
[----:B------:R-:W2:Y:S03]  /*120e0*/  SHFL.IDX PT, R7, R0, 0x1, 0x181f ;  /* 0x00381f0000077f89 */ /* 0x000ea600000e0000 */
[C---:B------:R-:W-:Y:S01]  /*120f0*/  VIADD R8, R6.reuse, 0x10 ;  /* 0x0000001006087836 */ /* 0x040fe20000000000 */
[-C--:B------:R-:W-:Y:S01]  /*12100*/  ISETP.GE.AND P2, PT, R6, R5.reuse, PT ;  /* 0x000000050600720c */ /* 0x080fe20003f46270 */
[----:B------:R-:W3:Y:S03]  /*12110*/  SHFL.IDX PT, R9, R4, 0x1, 0x181f ;  /* 0x00381f0004097f89 */ /* 0x000ee600000e0000 */
[----:B------:R-:W-:-:S09]  /*12120*/  ISETP.GE.AND P3, PT, R8, R5, PT ;  /* 0x000000050800720c */ /* 0x000fd20003f66270 */
[----:B0-----:R-:W-:Y:S02]  /*12130*/  @!P2 LEA R3, P1, R22, R14, 0x1 ;  /* 0x0000000e1603a211 */ /* 0x001fe400078208ff */
[----:B------:R-:W-:Y:S01]  /*12140*/  @!P2 LEA R8, R24, UR44, 0x1 ;  /* 0x0000002c1808ac11 */ /* 0x000fe2000f8e08ff */
[----:B------:R-:W-:Y:S01]  /*12150*/  SHFL.IDX PT, R14, R0, 0x3, 0x181f ;  /* 0x00781f00000e7f89 */ /* 0x000fe200000e0000 */
[----:B------:R-:W-:Y:S01]  /*12160*/  @P2 LOP3.LUT R16, R16, 0x100, RZ, 0xfc, !PT ;  /* 0x0000010010102812 */ /* 0x000fe200078efcff */
[----:B-1----:R-:W-:Y:S01]  /*12170*/  @!P2 IMAD.X R2, RZ, RZ, R2, P1 ;  /* 0x000000ffff02a224 */ /* 0x002fe200008e0602 */
[----:B------:R-:W-:Y:S02]  /*12180*/  @!P3 LEA R10, R24, UR44, 0x1 ;  /* 0x0000002c180abc11 */ /* 0x000fe4000f8e08ff */
[----:B--2---:R-:W-:Y:S02]  /*12190*/  @!P3 LEA R7, P1, R22, R7, 0x1 ;  /* 0x000000071607b211 */ /* 0x004fe400078208ff */
[----:B------:R-:W-:-:S02]  /*121a0*/  @!P2 LOP3.LUT R3, R3, R2, RZ, 0x3c, !PT ;  /* 0x000000020303a212 */ /* 0x000fc400078e3cff */
[----:B---3--:R-:W-:Y:S02]  /*121b0*/  @!P3 IADD3.X R9, RZ, R9, RZ, P1, !PT ;  /* 0x00000009ff09b210 */ /* 0x008fe40000ffe4ff */
        /* <DEDUP_REMOVED lines=21> */
.L_x_7556:
[----:B------:R-:W-:Y:S01]  /*12310*/  VIADD R6, R6, 0x30 ;  /* 0x0000003006067836 */ /* 0x000fe20000000000 */
[----:B------:R-:W-:-:S04]  /*12320*/  LOP3.LUT R16, R16, 0xffffefff, RZ, 0xc0, !PT ;  /* 0xffffefff10107812 */ /* 0x000fc800078ec0ff */
[----:B------:R-:W-:-:S13]  /*12330*/  ISETP.GE.AND P2, PT, R6, R5, PT ;  /* 0x000000050600720c */ /* 0x000fda0003f46270 */
[----:B0-----:R-:W-:Y:S02]  /*12340*/  @!P2 LEA R2, P1, R22, R14, 0x1 ;  /* 0x0000000e1602a211 */ /* 0x001fe400078208ff */
[----:B------:R-:W-:Y:S02]  /*12350*/  @!P2 LEA R5, R24, UR44, 0x1 ;  /* 0x0000002c1805ac11 */ /* 0x000fe4000f8e08ff */
[----:B------:R-:W-:Y:S02]  /*12360*/  @!P2 IADD3.X R3, RZ, R4, RZ, P1, !PT ;  /* 0x00000004ff03a210 */ /* 0x000fe40000ffe4ff */
[----:B------:R-:W-:-:S03]  /*12370*/  @P2 LOP3.LUT R16, R16, 0x1000, RZ, 0xfc, !PT ;  /* 0x0000100010102812 */ /* 0x000fc600078efcff */
        /* <DEDUP_REMOVED lines=29> */
.L_x_7497:
[----:B------:R-:W-:Y:S01]  /*12550*/  UISETP.NE.AND UP0, UPT, UR47, URZ, UPT ;  /* 0x0000003f2f00728c */ /* 0x000fe2000bf05270 */
[----:B------:R-:W-:Y:S01]  /*12560*/  R2UR UR6, R23 ;  /* 0x00000000170672ca */ /* 0x000fe200000e0000 */
[----:B------:R-:W-:Y:S01]  /*12570*/  ULDC.64 UR8, c[0x0][0x3d8] ;  /* 0x0000f60000087ab9 */ /* 0x000fe20000000a00 */
[----:B------:R-:W-:Y:S01]  /*12580*/  IMAD.MOV.U32 R2, RZ, RZ, R28 ;  /* 0x000000ffff027224 */ /* 0x000fe200078e001c */
[----:B------:R-:W-:Y:S01]  /*12590*/  ULDC UR7, c[0x0][0x448] ;  /* 0x0001120000077ab9 */ /* 0x000fe20000000800 */
[C---:B------:R-:W-:Y:S02]  /*125a0*/  LOP3.LUT R20, R22.reuse, 0x180, RZ, 0xfc, !PT ;  /* 0x0000018016147812 */ /* 0x040fe400078efcff */
[----:B------:R-:W-:Y:S02]  /*125b0*/  PLOP3.LUT P0, PT, PT, PT, UP0, 0x80, 0x0 ;  /* 0x000000000000781c */ /* 0x000fe40003f0f008 */
[----:B------:R-:W-:Y:S02]  /*125c0*/  LOP3.LUT R21, R22, 0x80, RZ, 0xfc, !PT ;  /* 0x0000008016157812 */ /* 0x000fe400078efcff */
[----:B------:R-:W-:Y:S01]  /*125d0*/  @UP0 ULDC UR4, c[0x0][0x44c] ;  /* 0x0001130000040ab9 */ /* 0x000fe20000000800 */
[----:B------:R-:W-:-:S02]  /*125e0*/  LOP3.LUT R16, R16, 0xfffff7ff, RZ, 0xc0, !PT ;  /* 0xfffff7ff10107812 */ /* 0x000fc400078ec0ff */
[----:B------:R-:W-:-:S04]  /*125f0*/  UIMAD UR6, UR6, UR8, URZ ;  /* 0x00000008060672a4 */ /* 0x000fc8000f8e023f */
[----:B------:R-:W-:Y:S02]  /*12600*/  UIMAD UR6, UR39, UR9, UR6 ;  /* 0x00000009270672a4 */ /* 0x000fe4000f8e0206 */
[----:B------:R-:W-:Y:S01]  /*12610*/  @P0 IMAD.HI.U32 R0, R28, UR4, RZ ;  /* 0x000000041c000c27 */ /* 0x000fe2000f8e00ff */
[----:B------:R-:W-:Y:S01]  /*12620*/  PLOP3.LUT P0, PT, PT, PT, UP0, 0x80, 0x0 ;  /* 0x000000000000781c */ /* 0x000fe20003f0f008 */
[----:B------:R-:W-:-:S12]  /*12630*/  @UP0 ULDC UR4, c[0x0][0x450] ;  /* 0x0001140000040ab9 */ /* 0x000fd80000000800 */
[----:B------:R-:W-:Y:S01]  /*12640*/  @P0 SHF.R.U32.HI R2, RZ, UR4, R0 ;  /* 0x00000004ff020c19 */ /* 0x000fe20008011600 */
[----:B------:R-:W-:-:S03]  /*12650*/  UIMAD.WIDE.U32 UR4, UR39, UR8, URZ ;  /* 0x00000008270472a5 */ /* 0x000fc6000f8e003f */
[----:B------:R-:W-:Y:S01]  /*12660*/  ULDC.64 UR8, c[0x0][0x3e0] ;  /* 0x0000f80000087ab9 */ /* 0x000fe20000000a00 */
[----:B------:R-:W-:Y:S01]  /*12670*/  UIADD3 UR5, UR5, UR6, URZ ;  /* 0x0000000605057290 */ /* 0x000fe2000fffe03f */
[--C-:B------:R-:W-:Y:S01]  /*12680*/  IMAD.MOV R5, RZ, RZ, -R2.reuse ;  /* 0x000000ffff057224 */ /* 0x100fe200078e0a02 */
[----:B------:R-:W-:Y:S01]  /*12690*/  UIMAD UR6, UR49, UR8, URZ ;  /* 0x00000008310672a4 */ /* 0x000fe2000f8e023f */
[----:B------:R-:W-:Y:S01]  /*126a0*/  SHF.R.S32.HI R0, RZ, 0x1f, R2 ;  /* 0x0000001fff007819 */ /* 0x000fe20000011402 */
[----:B------:R-:W-:Y:S01]  /*126b0*/  UIMAD.WIDE.U32 UR4, UR45, UR8, UR4 ;  /* 0x000000082d0472a5 */ /* 0x000fe2000f8e0004 */
[----:B------:R-:W-:Y:S01]  /*126c0*/  IMAD R5, R5, UR7, R28 ;  /* 0x0000000705057c24 */ /* 0x000fe2000f8e021c */
[----:B------:R-:W-:-:S03]  /*126d0*/  UIMAD UR6, UR45, UR9, UR6 ;  /* 0x000000092d0672a4 */ /* 0x000fc6000f8e0206 */
[----:B------:R-:W-:Y:S01]  /*126e0*/  ULDC.64 UR8, c[0x0][0x3d0] ;  /* 0x0000f40000087ab9 */ /* 0x000fe20000000a00 */
[----:B------:R-:W-:Y:S01]  /*126f0*/  UIADD3 UR5, UR5, UR6, URZ ;  /* 0x0000000605057290 */ /* 0x000fe2000fffe03f */
[----:B------:R-:W-:Y:S01]  /*12700*/  IMAD R3, R0, UR8, RZ ;  /* 0x0000000800037c24 */ /* 0x000fe2000f8e02ff */
[----:B------:R-:W-:Y:S01]  /*12710*/  SHF.R.S32.HI R0, RZ, 0x1f, R5 ;  /* 0x0000001fff007819 */ /* 0x000fe20000011405 */
[----:B------:R-:W-:Y:S02]  /*12720*/  IMAD.U32 R9, RZ, RZ, UR8 ;  /* 0x00000008ff097e24 */ /* 0x000fe4000f8e00ff */
[C---:B------:R-:W-:Y:S02]  /*12730*/  IMAD R7, R2.reuse, UR9, R3 ;  /* 0x0000000902077c24 */ /* 0x040fe4000f8e0203 */
[----:B------:R-:W-:Y:S01]  /*12740*/  IMAD.WIDE.U32 R2, R2, R9, UR4 ;  /* 0x0000000402027e25 */ /* 0x000fe2000f8e0009 */
        /* <DEDUP_REMOVED lines=10> */
[----:B------:R-:W-:Y:S02]  /*127f0*/  LEA.HI.X R4, R2, UR5, R3, 0x1, P0 ;  /* 0x0000000502047c11 */ /* 0x000fe400080f0c03 */
[----:B------:R-:W-:-:S02]  /*12800*/  ISETP.GE.AND P0, PT, R20, UR4, PT ;  /* 0x0000000414007c0c */ /* 0x000fc4000bf06270 */
[----:B------:R-:W-:Y:S02]  /*12810*/  LOP3.LUT R20, R22, 0x40, RZ, 0xfc, !PT ;  /* 0x0000004016147812 */ /* 0x000fe400078efcff */
[----:B------:R-:W-:Y:S02]  /*12820*/  ISETP.GE.AND P4, PT, R21, UR4, PT ;  /* 0x0000000415007c0c */ /* 0x000fe4000bf86270 */
[----:B------:R-:W-:Y:S02]  /*12830*/  ISETP.GE.AND P5, PT, R20, UR4, PT ;  /* 0x0000000414007c0c */ /* 0x000fe4000bfa6270 */
[----:B------:R-:W-:Y:S02]  /*12840*/  LOP3.LUT R20, R22, 0xc0, RZ, 0xfc, !PT ;  /* 0x000000c016147812 */ /* 0x000fe400078efcff */
[----:B------:R-:W-:Y:S02]  /*12850*/  SEL R2, RZ, 0x1, P1 ;  /* 0x00000001ff027807 */ /* 0x000fe40000800000 */
[----:B------:R-:W-:-:S02]  /*12860*/  SEL R3, RZ, 0x4, P4 ;  /* 0x00000004ff037807 */ /* 0x000fc40002000000 */
[----:B------:R-:W-:Y:S02]  /*12870*/  SEL R7, RZ, 0x2, P5 ;  /* 0x00000002ff077807 */ /* 0x000fe40002800000 */
[----:B------:R-:W-:Y:S02]  /*12880*/  ISETP.GE.AND P2, PT, R36, UR4, PT ;  /* 0x0000000424007c0c */ /* 0x000fe4000bf46270 */
[----:B------:R-:W-:Y:S02]  /*12890*/  ISETP.GE.AND P3, PT, R20, UR4, PT ;  /* 0x0000000414007c0c */ /* 0x000fe4000bf66270 */
[----:B------:R-:W-:Y:S02]  /*128a0*/  IADD3 R7, R3, R7, R2 ;  /* 0x0000000703077210 */ /* 0x000fe40007ffe002 */
[----:B------:R-:W-:Y:S02]  /*128b0*/  @P1 LOP3.LUT R16, R16, 0x800, RZ, 0xfc, !PT ;  /* 0x0000080010101812 */ /* 0x000fe400078efcff */
[----:B------:R-:W-:-:S02]  /*128c0*/  SEL R2, RZ, 0x10, P2 ;  /* 0x00000010ff027807 */ /* 0x000fc40001000000 */
[----:B------:R-:W-:Y:S02]  /*128d0*/  SEL R3, RZ, 0x8, P3 ;  /* 0x00000008ff037807 */ /* 0x000fe40001800000 */
[----:B------:R-:W-:Y:S02]  /*128e0*/  ISETP.GE.AND P1, PT, R35, UR4, PT ;  /* 0x0000000423007c0c */ /* 0x000fe4000bf26270 */
[----:B------:R-:W-:Y:S02]  /*128f0*/  SEL R5, RZ, 0x40, P0 ;  /* 0x00000040ff057807 */ /* 0x000fe40000000000 */
[----:B------:R-:W-:Y:S02]  /*12900*/  IADD3 R3, R2, R7, R3 ;  /* 0x0000000702037210 */ /* 0x000fe40007ffe003 */
[----:B------:R-:W-:Y:S01]  /*12910*/  ISETP.GE.AND P0, PT, R37, UR4, PT ;  /* 0x0000000425007c0c */ /* 0x000fe2000bf06270 */
[----:B------:R-:W-:Y:S01]  /*12920*/  UMOV UR4, 0xffffffff ;  /* 0xffffffff00047882 */ /* 0x000fe20000000000 */
[----:B------:R-:W-:-:S02]  /*12930*/  SEL R2, RZ, 0x20, P1 ;  /* 0x00000020ff027807 */ /* 0x000fc40000800000 */
[----:B------:R-:W-:Y:S02]  /*12940*/  SEL R6, RZ, 0x80, P0 ;  /* 0x00000080ff067807 */ /* 0x000fe40000000000 */
        /* <DEDUP_REMOVED lines=8> */
[----:B0-----:R-:W-:-:S04]  /*129d0*/  @!P6 LEA R14, P0, R22, R14, 0x1 ;  /* 0x0000000e160ee211 */ /* 0x001fc800078008ff */
[----:B-1----:R-:W-:Y:S02]  /*129e0*/  @!P6 IADD3.X R21, RZ, R2, RZ, P0, !PT ;  /* 0x00000002ff15e210 */ /* 0x002fe400007fe4ff */
        /* <DEDUP_REMOVED lines=58> */
[----:B------:R0:W1:Y:S01]  /*12d90*/  SHFL.IDX PT, R14, R0, 0x3, 0x181f ;  /* 0x00781f00000e7f89 */ /* 0x00006200000e0000 */
[----:B------:R-:W-:Y:S02]  /*12da0*/  @!P0 MOV R3, R7 ;  /* 0x0000000700038202 */ /* 0x000fe40000000f00 */
[----:B------:R-:W-:-:S03]  /*12db0*/  @!P0 SHF.R.U32.HI R20, RZ, 0x2, R20 ;  /* 0x00000002ff148819 */ /* 0x000fc60000011614 */
        /* <DEDUP_REMOVED lines=13> */
.L_x_7566:
        /* <DEDUP_REMOVED lines=24> */
.L_x_7500:
[----:B------:R-:W-:Y:S05]  /*13010*/  BSYNC B0 ;  /* 0x0000000000007941 */ /* 0x000fea0003800000 */
.L_x_7499:
        /* <DEDUP_REMOVED lines=9> */
.L_x_7567:
[----:B------:R-:W-:-:S13]  /*130b0*/  LOP3.LUT P0, RZ, R16, 0x400, RZ, 0xc0, !PT ;  /* 0x0000040010ff7812 */ /* 0x000fda000780c0ff */
[----:B------:R-:W-:Y:S05]  /*130c0*/  @!P0 BRA `(.L_x_7502) ;  /* 0x0000000000048947 */ /* 0x000fea0003800000 */
[----:B------:R-:W-:Y:S01]  /*130d0*/  BPT.TRAP 0x1 ;  /* 0x000000040000795c */ /* 0x000fe20000300000 */
.L_x_7502:
[----:B------:R-:W2:Y:S02]  /*130e0*/  SYNCS.PHASECHK.TRANS64.TRYWAIT P0, [UR44+0x38860], R0 ;  /* 0x03886000ff0075a7 */ /* 0x000ea4000800016c */
[----:B--2---:R-:W-:Y:S05]  /*130f0*/  @!P0 BRA `(.L_x_7503) ;  /* 0x0000003000948947 */ /* 0x004fea0003800000 */
.L_x_7568:
[----:B------:R-:W-:Y:S01]  /*13100*/  ULDC.64 UR4, c[0x0][0x328] ;  /* 0x0000ca0000047ab9 */ /* 0x000fe20000000a00 */
[----:B------:R-:W-:Y:S01]  /*13110*/  ULDC.64 UR6, c[0x0][0x338] ;  /* 0x0000ce0000067ab9 */ /* 0x000fe20000000a00 */
[----:B0-----:R-:W-:Y:S02]  /*13120*/  IMAD R0, R33, UR4, RZ ;  /* 0x0000000421007c24 */ /* 0x001fe4000f8e02ff */
[----:B-1----:R-:W-:Y:S01]  /*13130*/  IMAD.WIDE.U32 R2, R19, UR4, RZ ;  /* 0x0000000413027c25 */ /* 0x002fe2000f8e00ff */
        /* <DEDUP_REMOVED lines=37> */
[----:B-1----:R-:W-:Y:S02]  /*13390*/  IADD3.X R3, RZ, R3, RZ, P0, !PT ;  /* 0x00000003ff037210 */ /* 0x002fe400007fe4ff */
        /* <DEDUP_REMOVED lines=63> */
.L_x_7578:
        /* <DEDUP_REMOVED lines=30> */
.L_x_7505:
        /* <DEDUP_REMOVED lines=10> */
[----:B------:R-:W-:Y:S01]  /*13a10*/  ULOP3.LUT UR5, URZ, UR42, URZ, 0x33, !UPT ;  /* 0x0000002a3f057292 */ /* 0x000fe2000f8e333f */
[----:B------:R-:W1:Y:S01]  /*13a20*/  S2R R6, SR_TID.X ;  /* 0x0000000000067919 */ /* 0x000e620000002100 */
[----:B------:R-:W-:Y:S01]  /*13a30*/  UIMAD UR4, UR4, UR38, URZ ;  /* 0x00000026040472a4 */ /* 0x000fe2000f8e023f */
[----:B------:R-:W-:Y:S01]  /*13a40*/  LOP3.LUT R28, R17, 0x80, RZ, 0xc0, !PT ;  /* 0x00000080111c7812 */ /* 0x000fe200078ec0ff */
[----:B------:R-:W-:Y:S02]  /*13a50*/  IMAD.MOV.U32 R21, RZ, RZ, 0x1 ;  /* 0x00000001ff157424 */ /* 0x000fe400078e00ff */
[----:B------:R-:W-:Y:S01]  /*13a60*/  IMAD.MOV.U32 R8, RZ, RZ, 0x1 ;  /* 0x00000001ff087424 */ /* 0x000fe200078e00ff */
[----:B------:R-:W-:-:S02]  /*13a70*/  SHF.R.U32.HI R28, RZ, 0x3, R28 ;  /* 0x00000003ff1c7819 */ /* 0x000fc4000001161c */
[----:B------:R-:W-:-:S04]  /*13a80*/  LOP3.LUT R3, RZ, UR4, RZ, 0x33, !PT ;  /* 0x00000004ff037c12 */ /* 0x000fc8000f8e33ff */
[----:B------:R-:W-:-:S04]  /*13a90*/  VIMNMX3 R2, R2, UR5, R3, !PT ;  /* 0x0000000502027c0f */ /* 0x000fc8000f800103 */
[----:B------:R-:W-:Y:S02]  /*13aa0*/  IADD3 R22, -R2, -0x2, RZ ;  /* 0xfffffffe02167810 */ /* 0x000fe40007ffe1ff */
[----:B0-----:R-:W-:Y:S02]  /*13ab0*/  SHF.L.U32 R5, R5, 0x4, RZ ;  /* 0x0000000405057819 */ /* 0x001fe400000006ff */
[----:B-1----:R-:W-:Y:S02]  /*13ac0*/  LOP3.LUT R6, R6, 0x7f, RZ, 0xc0, !PT ;  /* 0x0000007f06067812 */ /* 0x002fe400078ec0ff */
[----:B------:R-:W-:Y:S02]  /*13ad0*/  LOP3.LUT R5, R5, 0x70, RZ, 0xc0, !PT ;  /* 0x0000007005057812 */ /* 0x000fe400078ec0ff */
[----:B------:R-:W-:-:S04]  /*13ae0*/  SHF.R.U32.HI R6, RZ, 0x3, R6 ;  /* 0x00000003ff067819 */ /* 0x000fc80000011606 */
[----:B------:R-:W-:Y:S02]  /*13af0*/  IADD3 R4, R5, R30, R6 ;  /* 0x0000001e05047210 */ /* 0x000fe40007ffe006 */
[----:B------:R-:W-:-:S03]  /*13b00*/  LOP3.LUT R30, R34, 0x40, RZ, 0xc0, !PT ;  /* 0x00000040221e7812 */ /* 0x000fc600078ec0ff */
[----:B------:R-:W-:Y:S01]  /*13b10*/  VIADD R9, R4, 0xffffff40 ;  /* 0xffffff4004097836 */ /* 0x000fe20000000000 */
[----:B------:R-:W-:-:S03]  /*13b20*/  SHF.R.U32.HI R30, RZ, 0x2, R30 ;  /* 0x00000002ff1e7819 */ /* 0x000fc6000001161e */
[----:B------:R-:W-:-:S07]  /*13b30*/  IMAD R9, R2, -0x40, R9 ;  /* 0xffffffc002097824 */ /* 0x000fce00078e0209 */
.L_x_7521:
        /* <DEDUP_REMOVED lines=22> */
.L_x_7508:
[----:B------:R-:W-:Y:S05]  /*13ca0*/  BSYNC B1 ;  /* 0x0000000000017941 */ /* 0x000fea0003800000 */
.L_x_7507:
[----:B------:R-:W-:-:S13]  /*13cb0*/  LOP3.LUT P0, RZ, R16, 0x400, RZ, 0xc0, !PT ;  /* 0x0000040010ff7812 */ /* 0x000fda000780c0ff */
[----:B------:R-:W-:Y:S05]  /*13cc0*/  @!P0 BRA `(.L_x_7509) ;  /* 0x0000000000048947 */ /* 0x000fea0003800000 */
[----:B------:R-:W-:Y:S01]  /*13cd0*/  BPT.TRAP 0x1 ;  /* 0x000000040000795c */ /* 0x000fe20000300000 */
.L_x_7509:
[----:B------:R-:W-:Y:S01]  /*13ce0*/  LEA R10, R8, UR44, 0x3 ;  /* 0x0000002c080a7c11 */ /* 0x000fe2000f8e18ff */
[----:B------:R-:W-:Y:S01]  /*13cf0*/  BSSY B1, `(.L_x_7510) ;  /* 0x0000004000017945 */ /* 0x000fe20003800000 */
[----:B------:R-:W-:-:S04]  /*13d00*/  SHF.L.U32 R20, R21, 0x1f, RZ ;  /* 0x0000001f15147819 */ /* 0x000fc800000006ff */
[----:B------:R-:W1:Y:S02]  /*13d10*/  SYNCS.PHASECHK.TRANS64.TRYWAIT P0, [R10+URZ+0x38840], R20 ;  /* 0x038840140a0075a7 */ /* 0x000e64000800017f */
[----:B-1----:R-:W-:Y:S05]  /*13d20*/  @!P0 BRA `(.L_x_7511) ;  /* 0x0000002c00b08947 */ /* 0x002fea0003800000 */
.L_x_7579:
[----:B------:R-:W-:Y:S05]  /*13d30*/  BSYNC B1 ;  /* 0x0000000000017941 */ /* 0x000fea0003800000 */
.L_x_7510:
        /* <DEDUP_REMOVED lines=47> */
.L_x_7589:
        /* <DEDUP_REMOVED lines=8> */
.L_x_7513:
        /* <DEDUP_REMOVED lines=10> */
.L_x_7514:
[----:B------:R2:W-:Y:S01]  /*14150*/  SYNCS.ARRIVE.TRANS64.A1T0 RZ, [R10+URZ+0x38830], RZ ;  /* 0x038830ff0aff79a7 */ /* 0x0005e2000810003f */
[----:B------:R-:W-:Y:S05]  /*14160*/  @!P2 BRA `(.L_x_7515) ;  /* 0x000000000004a947 */ /* 0x000fea0003800000 */
[----:B------:R-:W-:Y:S01]  /*14170*/  BPT.TRAP 0x1 ;  /* 0x000000040000795c */ /* 0x000fe20000300000 */
.L_x_7515:
[----:B------:R-:W3:Y:S01]  /*14180*/  SYNCS.PHASECHK.TRANS64.TRYWAIT P0, [R10+URZ+0x38860], R20 ;  /* 0x038860140a0075a7 */ /* 0x000ee2000800017f */
[----:B------:R-:W-:Y:S04]  /*14190*/  BSSY B1, `(.L_x_7516) ;  /* 0x0000002000017945 */ /* 0x000fe80003800000 */
[----:B---3--:R-:W-:Y:S05]  /*141a0*/  @!P0 BRA `(.L_x_7517) ;  /* 0x0000002c00b08947 */ /* 0x008fea0003800000 */
.L_x_7590:
[----:B------:R-:W-:Y:S05]  /*141b0*/  BSYNC B1 ;  /* 0x0000000000017941 */ /* 0x000fea0003800000 */
.L_x_7516:
        /* <DEDUP_REMOVED lines=77> */
.L_x_7600:
        /* <DEDUP_REMOVED lines=20> */
.L_x_7519:
        /* <DEDUP_REMOVED lines=10> */
.L_x_7520:
        /* <DEDUP_REMOVED lines=10> */
.L_x_7506:
[----:B------:R-:W-:Y:S05]  /*14910*/  BSYNC B0 ;  /* 0x0000000000007941 */ /* 0x000fea0003800000 */
.L_x_7485:
[----:B------:R-:W0:Y:S01]  /*14920*/  S2R R3, SR_CgaCtaId ;  /* 0x0000000000037919 */ /* 0x000e220000008800 */
[----:B------:R-:W-:Y:S01]  /*14930*/  MOV R0, 0x400 ;  /* 0x0000040000007802 */ /* 0x000fe20000000f00 */
[----:B------:R-:W-:Y:S01]  /*14940*/  BSSY B0, `(.L_x_7522) ;  /* 0x0000005000007945 */ /* 0x000fe20003800000 */
[----:B------:R-:W-:Y:S02]  /*14950*/  SHF.L.U32 R4, R4, 0x1f, RZ ;  /* 0x0000001f04047819 */ /* 0x000fe400000006ff */
[----:B0-----:R-:W-:-:S04]  /*14960*/  LEA R5, R3, R0, 0x18 ;  /* 0x0000000003057211 */ /* 0x001fc800078ec0ff */
[----:B------:R-:W0:Y:S02]  /*14970*/  SYNCS.PHASECHK.TRANS64.TRYWAIT P0, [R5+URZ+0x38820], R4 ;  /* 0x03882004050075a7 */ /* 0x000e24000800017f */
[----:B0-----:R-:W-:Y:S05]  /*14980*/  @!P0 BRA `(.L_x_7523) ;  /* 0x0000002c00908947 */ /* 0x001fea0003800000 */
.L_x_7601:
[----:B------:R-:W-:Y:S05]  /*14990*/  BSYNC B0 ;  /* 0x0000000000007941 */ /* 0x000fea0003800000 */
.L_x_7522:
[----:B------:R-:W-:-:S03]  /*149a0*/  UMOV UR4, 0xffffffff ;  /* 0xffffffff00047882 */ /* 0x000fc60000000000 */
[----:B------:R-:W-:Y:S05]  /*149b0*/  BRA.DIV UR4, `(.L_x_7524) ;  /* 0x0000002e04987947 */ /* 0x000fea000b800000 */
[----:B------:R-:W1:Y:S02]  /*149c0*/  S2R R0, SR_TID.X ;  /* 0x0000000000007919 */ /* 0x000e640000002100 */
[----:B-1----:R-:W-:-:S04]  /*149d0*/  SHF.R.U32.HI R0, RZ, 0x5, R0 ;  /* 0x00000005ff007819 */ /* 0x002fc80000011600 */
[----:B------:R-:W-:-:S05]  /*149e0*/  LOP3.LUT R0, R0, 0x3, RZ, 0xc0, !PT ;  /* 0x0000000300007812 */ /* 0x000fca00078ec0ff */
[----:B------:R1:W3:Y:S02]  /*149f0*/  SHFL.IDX PT, R14, R0, RZ, 0x1f ;  /* 0x00001fff000e7589 */ /* 0x0002e400000e0000 */
.L_x_7604:
[----:B---3--:R-:W-:-:S13]  /*14a00*/  ISETP.NE.AND P0, PT, R14, RZ, PT ;  /* 0x000000ff0e00720c */ /* 0x008fda0003f05270 */
[----:B------:R-:W-:Y:S05]  /*14a10*/  @P0 BRA `(.L_x_7433) ;  /* 0x0000000000900947 */ /* 0x000fea0003800000 */
[----:B------:R-:W-:-:S03]  /*14a20*/  UMOV UR4, 0xffffffff ;  /* 0xffffffff00047882 */ /* 0x000fc60000000000 */
[----:B------:R-:W-:Y:S05]  /*14a30*/  BRA.DIV UR4, `(.L_x_7525) ;  /* 0x0000002e04ac7947 */ /* 0x000fea000b800000 */
[----:B------:R-:W-:-:S13]  /*14a40*/  ELECT P6, URZ, PT ;  /* 0x00000000003f782f */ /* 0x000fda00038c0000 */
.L_x_7607:
        /* <DEDUP_REMOVED lines=8> */
.L_x_7526:
[C---:B------:R-:W-:Y:S01]  /*14ad0*/  IMAD R3, R8.reuse, 0x8, R5 ;  /* 0x0000000808037824 */ /* 0x040fe200078e0205 */
[----:B------:R-:W-:Y:S01]  /*14ae0*/  SHF.L.U32 R2, R21, 0x1f, RZ ;  /* 0x0000001f15027819 */ /* 0x000fe200000006ff */
[----:B------:R-:W-:-:S03]  /*14af0*/  VIADD R8, R8, 0x1 ;  /* 0x0000000108087836 */ /* 0x000fc60000000000 */
[----:B------:R-:W1:Y:S02]  /*14b00*/  SYNCS.PHASECHK.TRANS64.TRYWAIT P1, [R3+URZ+0x38840], R2 ;  /* 0x03884002030075a7 */ /* 0x000e64000802017f */
[----:B------:R-:W-:-:S04]  /*14b10*/  ISETP.NE.AND P2, PT, R8, 0x2, PT ;  /* 0x000000020800780c */ /* 0x000fc80003f45270 */
[----:B------:R-:W-:Y:S01]  /*14b20*/  SEL R0, RZ, 0x1, P2 ;  /* 0x00000001ff007807 */ /* 0x000fe20001000000 */
[----:B-1----:R-:W-:Y:S08]  /*14b30*/  @!P1 BRA `(.L_x_7527) ;  /* 0x0000002c008c9947 */ /* 0x002ff00003800000 */
.L_x_7608:
[----:B------:R-:W-:Y:S02]  /*14b40*/  SEL R8, R8, RZ, P2 ;  /* 0x000000ff08087207 */ /* 0x000fe40001000000 */
[----:B------:R-:W-:Y:S01]  /*14b50*/  LOP3.LUT R0, R21, R0, RZ, 0x3c, !PT ;  /* 0x0000000015007212 */ /* 0x000fe200078e3cff */
[----:B------:R-:W-:Y:S06]  /*14b60*/  @!P0 BRA `(.L_x_7528) ;  /* 0x0000000000048947 */ /* 0x000fec0003800000 */
[----:B------:R-:W-:Y:S01]  /*14b70*/  BPT.TRAP 0x1 ;  /* 0x000000040000795c */ /* 0x000fe20000300000 */
.L_x_7528:
[----:B0-----:R-:W-:Y:S02]  /*14b80*/  LEA R5, R8, R5, 0x3 ;  /* 0x0000000508057211 */ /* 0x001fe400078e18ff */
[----:B------:R-:W-:-:S04]  /*14b90*/  SHF.L.U32 R0, R0, 0x1f, RZ ;  /* 0x0000001f00007819 */ /* 0x000fc800000006ff */
[----:B------:R-:W0:Y:S02]  /*14ba0*/  SYNCS.PHASECHK.TRANS64.TRYWAIT P1, [R5+URZ+0x38840], R0 ;  /* 0x03884000050075a7 */ /* 0x000e24000802017f */
[----:B0-----:R-:W-:Y:S05]  /*14bb0*/  @!P1 BRA `(.L_x_7529) ;  /* 0x0000002c00809947 */ /* 0x001fea0003800000 */
.L_x_7609:
[----:B------:R-:W-:Y:S05]  /*14bc0*/  @!P0 BRA `(.L_x_7530) ;  /* 0x0000000000048947 */ /* 0x000fea0003800000 */
[----:B------:R-:W-:Y:S01]  /*14bd0*/  BPT.TRAP 0x1 ;  /* 0x000000040000795c */ /* 0x000fe20000300000 */
.L_x_7530:
[----:B------:R-:W3:Y:S02]  /*14be0*/  SYNCS.PHASECHK.TRANS64.TRYWAIT P1, [R3+URZ+0x38860], R2 ;  /* 0x03886002030075a7 */ /* 0x000ee4000802017f */
[----:B---3--:R-:W-:Y:S05]  /*14bf0*/  @!P1 BRA `(.L_x_7531) ;  /* 0x0000002c00849947 */ /* 0x008fea0003800000 */
.L_x_7610:
[----:B------:R-:W-:Y:S05]  /*14c00*/  @!P0 BRA `(.L_x_7532) ;  /* 0x0000000000048947 */ /* 0x000fea0003800000 */
[----:B------:R-:W-:Y:S01]  /*14c10*/  BPT.TRAP 0x1 ;  /* 0x000000040000795c */ /* 0x000fe20000300000 */
.L_x_7532:
[----:B----4-:R4:W0:Y:S02]  /*14c20*/  SYNCS.PHASECHK.TRANS64.TRYWAIT P0, [R5+URZ+0x38860], R0 ;  /* 0x03886000050075a7 */ /* 0x010824000800017f */
[----:B0-----:R-:W-:Y:S05]  /*14c30*/  @!P0 NANOSLEEP.SYNCS 0x989680 ;  /* 0x009896800000895d */ /* 0x001fea0003900000 */
[----:B------:R-:W0:Y:S02]  /*14c40*/  @!P0 SYNCS.PHASECHK.TRANS64 P0, [R5+URZ+0x38860], R0 ;  /* 0x03886000050085a7 */ /* 0x000e24000800007f */
[----:B0-----:R-:W-:Y:S05]  /*14c50*/  @!P0 BRA `(.L_x_7532) ;  /* 0xfffffffc00f08947 */ /* 0x001fea000383ffff */
.L_x_7433:
[----:B------:R-:W-:Y:S05]  /*14c60*/  BSYNC B6 ;  /* 0x0000000000067941 */ /* 0x000fea0003800000 */
.L_x_7430:
[----:B------:R-:W-:Y:S05]  /*14c70*/  EXIT ;  /* 0x000000000000794d */ /* 0x000fea0003800000 */
.L_x_7443:
[----:B0-----:R0:W1:Y:S02]  /*14c80*/  SYNCS.PHASECHK.TRANS64.TRYWAIT P0, [R198+URZ+0x38800], R3 ;  /* 0x03880003c60075a7 */ /* 0x001064000800017f */
[----:B-1----:R-:W-:Y:S05]  /*14c90*/  @!P0 NANOSLEEP.SYNCS 0x989680 ;  /* 0x009896800000895d */ /* 0x002fea0003900000 */
[----:B------:R-:W1:Y:S02]  /*14ca0*/  @!P0 SYNCS.PHASECHK.TRANS64 P0, [R198+URZ+0x38800], R3 ;  /* 0x03880003c60085a7 */ /* 0x000e64000800007f */
[----:B-1----:R-:W-:Y:S05]  /*14cb0*/  @!P0 BRA `(.L_x_7443) ;  /* 0xfffffffc00f08947 */ /* 0x002fea000383ffff */
[----:B------:R-:W-:Y:S05]  /*14cc0*/  BRA `(.L_x_7533) ;  /* 0xfffffee800707947 */ /* 0x000fea000383ffff */
.L_x_7447:
[----:B--2---:R2:W3:Y:S02]  /*14cd0*/  SYNCS.PHASECHK.TRANS64.TRYWAIT P1, [R198+URZ+0x38830], R3 ;  /* 0x03883003c60075a7 */ /* 0x0044e4000802017f */
[----:B---3--:R-:W-:Y:S05]  /*14ce0*/  @!P1 NANOSLEEP.SYNCS 0x989680 ;  /* 0x009896800000995d */ /* 0x008fea0003900000 */
[----:B------:R-:W3:Y:S02]  /*14cf0*/  @!P1 SYNCS.PHASECHK.TRANS64 P1, [R198+URZ+0x38830], R3 ;  /* 0x03883003c60095a7 */ /* 0x000ee4000802007f */
[----:B---3--:R-:W-:Y:S05]  /*14d00*/  @!P1 BRA `(.L_x_7447) ;  /* 0xfffffffc00f09947 */ /* 0x008fea000383ffff */
[----:B------:R-:W-:Y:S05]  /*14d10*/  BRA `(.L_x_7446) ;  /* 0xfffffee800bc7947 */ /* 0x000fea000383ffff */
.L_x_7448:
[----:B---3--:R3:W4:Y:S02]  /*14d20*/  SYNCS.PHASECHK.TRANS64.TRYWAIT P1, [R198+URZ+0x38810], R3 ;  /* 0x03881003c60075a7 */ /* 0x008724000802017f */
[----:B----4-:R-:W-:Y:S05]  /*14d30*/  @!P1 NANOSLEEP.SYNCS 0x989680 ;  /* 0x009896800000995d */ /* 0x010fea0003900000 */
[----:B------:R-:W4:Y:S02]  /*14d40*/  @!P1 SYNCS.PHASECHK.TRANS64 P1, [R198+URZ+0x38810], R3 ;  /* 0x03881003c60095a7 */ /* 0x000f24000802007f */
[----:B----4-:R-:W-:Y:S05]  /*14d50*/  @!P1 BRA `(.L_x_7448) ;  /* 0xfffffffc00f09947 */ /* 0x010fea000383ffff */
[----:B------:R-:W-:Y:S05]  /*14d60*/  BRA `(.L_x_7534) ;  /* 0xfffffeec00ac7947 */ /* 0x000fea000383ffff */
.L_x_7452:
[----:B------:R0:W0:Y:S02]  /*14d70*/  SYNCS.PHASECHK.TRANS64.TRYWAIT P1, [R198+URZ+0x38850], R3 ;  /* 0x03885003c60075a7 */ /* 0x000024000802017f */
[----:B0-----:R-:W-:Y:S05]  /*14d80*/  @!P1 NANOSLEEP.SYNCS 0x989680 ;  /* 0x009896800000995d */ /* 0x001fea0003900000 */
[----:B------:R-:W0:Y:S02]  /*14d90*/  @!P1 SYNCS.PHASECHK.TRANS64 P1, [R198+URZ+0x38850], R3 ;  /* 0x03885003c60095a7 */ /* 0x000e24000802007f */
[----:B0-----:R-:W-:Y:S05]  /*14da0*/  @!P1 BRA `(.L_x_7452) ;  /* 0xfffffffc00f09947 */ /* 0x001fea000383ffff */
[----:B------:R-:W-:Y:S05]  /*14db0*/  BRA `(.L_x_7451) ;  /* 0xfffffeec00d87947 */ /* 0x000fea000383ffff */
.L_x_7459:
[----:B-1----:R1:W2:Y:S02]  /*14dc0*/  SYNCS.PHASECHK.TRANS64.TRYWAIT P1, [R201+URZ+0x38830], R206 ;  /* 0x038830cec90075a7 */ /* 0x0022a4000802017f */
[----:B--2---:R-:W-:Y:S05]  /*14dd0*/  @!P1 NANOSLEEP.SYNCS 0x989680 ;  /* 0x009896800000995d */ /* 0x004fea0003900000 */
[----:B------:R-:W2:Y:S02]  /*14de0*/  @!P1 SYNCS.PHASECHK.TRANS64 P1, [R201+URZ+0x38830], R206 ;  /* 0x038830cec90095a7 */ /* 0x000ea4000802007f */
[----:B--2---:R-:W-:Y:S05]  /*14df0*/  @!P1 BRA `(.L_x_7459) ;  /* 0xfffffffc00f09947 */ /* 0x004fea000383ffff */
[----:B------:R-:W-:Y:S05]  /*14e00*/  BRA `(.L_x_7458) ;  /* 0xffffff1c00ec7947 */ /* 0x000fea000383ffff */
.L_x_7463:
[----:B---3--:R3:W4:Y:S02]  /*14e10*/  SYNCS.PHASECHK.TRANS64.TRYWAIT P1, [R201+URZ+0x38850], R206 ;  /* 0x038850cec90075a7 */ /* 0x008724000802017f */
[----:B----4-:R-:W-:Y:S05]  /*14e20*/  @!P1 NANOSLEEP.SYNCS 0x989680 ;  /* 0x009896800000995d */ /* 0x010fea0003900000 */
[----:B------:R-:W4:Y:S02]  /*14e30*/  @!P1 SYNCS.PHASECHK.TRANS64 P1, [R201+URZ+0x38850], R206 ;  /* 0x038850cec90095a7 */ /* 0x000f24000802007f */
[----:B----4-:R-:W-:Y:S05]  /*14e40*/  @!P1 BRA `(.L_x_7463) ;  /* 0xfffffffc00f09947 */ /* 0x010fea000383ffff */
[----:B------:R-:W-:Y:S05]  /*14e50*/  BRA `(.L_x_7462) ;  /* 0xffffff2000b87947 */ /* 0x000fea000383ffff */
.L_x_7471:
[----:B-1----:R1:W2:Y:S02]  /*14e60*/  SYNCS.PHASECHK.TRANS64.TRYWAIT P1, [R185+URZ+0x38830], R204 ;  /* 0x038830ccb90075a7 */ /* 0x0022a4000802017f */
[----:B--2---:R-:W-:Y:S05]  /*14e70*/  @!P1 NANOSLEEP.SYNCS 0x989680 ;  /* 0x009896800000995d */ /* 0x004fea0003900000 */
[----:B------:R-:W2:Y:S02]  /*14e80*/  @!P1 SYNCS.PHASECHK.TRANS64 P1, [R185+URZ+0x38830], R204 ;  /* 0x038830ccb90095a7 */ /* 0x000ea4000802007f */
[----:B--2---:R-:W-:Y:S05]  /*14e90*/  @!P1 BRA `(.L_x_7471) ;  /* 0xfffffffc00f09947 */ /* 0x004fea000383ffff */
[----:B------:R-:W-:Y:S05]  /*14ea0*/  BRA `(.L_x_7470) ;  /* 0xffffff54009c7947 */ /* 0x000fea000383ffff */
.L_x_7475:
[----:B---3--:R3:W4:Y:S02]  /*14eb0*/  SYNCS.PHASECHK.TRANS64.TRYWAIT P1, [R185+URZ+0x38850], R204 ;  /* 0x038850ccb90075a7 */ /* 0x008724000802017f */
[----:B----4-:R-:W-:Y:S05]  /*14ec0*/  @!P1 NANOSLEEP.SYNCS 0x989680 ;  /* 0x009896800000995d */ /* 0x010fea0003900000 */
[----:B------:R-:W4:Y:S02]  /*14ed0*/  @!P1 SYNCS.PHASECHK.TRANS64 P1, [R185+URZ+0x38850], R204 ;  /* 0x038850ccb90095a7 */ /* 0x000f24000802007f */
[----:B----4-:R-:W-:Y:S05]  /*14ee0*/  @!P1 BRA `(.L_x_7475) ;  /* 0xfffffffc00f09947 */ /* 0x010fea000383ffff */
[----:B------:R-:W-:Y:S05]  /*14ef0*/  BRA `(.L_x_7474) ;  /* 0xffffff5800287947 */ /* 0x000fea000383ffff */
.L_x_7490:
[----:B------:R-:W-:Y:S02]  /*14f00*/  IMAD.MOV.U32 R13, RZ, RZ, R23 ;  /* 0x000000ffff0d7224 */ /* 0x000fe400078e0017 */
[----:B------:R-:W-:Y:S02]  /*14f10*/  IMAD.MOV.U32 R12, RZ, RZ, RZ ;  /* 0x000000ffff0c7224 */ /* 0x000fe400078e00ff */
[----:B------:R-:W-:Y:S02]  /*14f20*/  IMAD.MOV.U32 R11, RZ, RZ, 0x1f ;  /* 0x0000001fff0b7424 */ /* 0x000fe400078e00ff */
[----:B------:R-:W-:-:S07]  /*14f30*/  IMAD.MOV.U32 R15, RZ, RZ, -0x1 ;  /* 0xffffffffff0f7424 */ /* 0x000fce00078e00ff */
[----:B------:R-:W-:Y:S05]  /*14f40*/  WARPSYNC.COLLECTIVE R15, `(.L_x_7535) ;  /* 0x000000000f087348 */ /* 0x000fea0003c00000 */
[----:B------:R0:W1:Y:S02]  /*14f50*/  SHFL.IDX P6, R14, R13, R12, R11 ;  /* 0x0000000c0d0e7389 */ /* 0x00006400000c000b */
[----:B01----:R-:W-:Y:S01]  /*14f60*/  ENDCOLLECTIVE ;  /* 0x000000000000791b */ /* 0x003fe20003800000 */
.L_x_7535:
[----:B------:R-:W-:Y:S05]  /*14f70*/  BRA `(.L_x_7536) ;  /* 0xffffffc400a07947 */ /* 0x000fea000383ffff */
.L_x_7492:
[----:B0-----:R-:W-:-:S04]  /*14f80*/  IMAD.U32 R3, RZ, RZ, UR44 ;  /* 0x0000002cff037e24 */ /* 0x001fc8000f8e00ff */
[----:B------:R0:W1:Y:S03]  /*14f90*/  SYNCS.PHASECHK.TRANS64.TRYWAIT P0, [R3+URZ+0x38840], R0 ;  /* 0x03884000030075a7 */ /* 0x000066000800017f */
[----:B-1----:R-:W-:Y:S05]  /*14fa0*/  @!P0 NANOSLEEP.SYNCS 0x989680 ;  /* 0x009896800000895d */ /* 0x002fea0003900000 */
[----:B------:R-:W1:Y:S02]  /*14fb0*/  @!P0 SYNCS.PHASECHK.TRANS64 P0, [R3+URZ+0x38840], R0 ;  /* 0x03884000030085a7 */ /* 0x000e64000800007f */
[----:B-1----:R-:W-:Y:S05]  /*14fc0*/  @!P0 BRA `(.L_x_7492) ;  /* 0xfffffffc00ec8947 */ /* 0x002fea000383ffff */
[----:B------:R-:W-:Y:S05]  /*14fd0*/  BRA `(.L_x_7537) ;  /* 0xffffffc400d87947 */ /* 0x000fea000383ffff */
.L_x_7493:
        /* <DEDUP_REMOVED lines=8> */
.L_x_7539:
[----:B------:R-:W-:Y:S05]  /*15060*/  BSYNC B0 ;  /* 0x0000000000007941 */ /* 0x000fea0003800000 */
.L_x_7538:
        /* <DEDUP_REMOVED lines=9> */
.L_x_7540:
[----:B------:R-:W-:Y:S02]  /*15100*/  IMAD.MOV.U32 R13, RZ, RZ, R4 ;  /* 0x000000ffff0d7224 */ /* 0x000fe400078e0004 */
[----:B------:R-:W-:Y:S01]  /*15110*/  IMAD.MOV.U32 R12, RZ, RZ, 0x1 ;  /* 0x00000001ff0c7424 */ /* 0x000fe200078e00ff */
[----:B------:R-:W-:-:S05]  /*15120*/  @P0 LEA R14, P1, R22, R14, 0x1 ;  /* 0x0000000e160e0211 */ /* 0x000fca00078208ff */
[----:B------:R-:W-:Y:S01]  /*15130*/  @P0 IMAD.X R3, RZ, RZ, R2, P1 ;  /* 0x000000ffff030224 */ /* 0x000fe200008e0602 */
[----:B------:R-:W-:-:S07]  /*15140*/  @P0 MOV R2, R14 ;  /* 0x0000000e00020202 */ /* 0x000fce0000000f00 */
[----:B------:R-:W-:Y:S05]  /*15150*/  WARPSYNC.COLLECTIVE R15, `(.L_x_7541) ;  /* 0x000000000f087348 */ /* 0x000fea0003c00000 */
[----:B------:R0:W1:Y:S02]  /*15160*/  SHFL.IDX P6, R14, R13, R12, R11 ;  /* 0x0000000c0d0e7389 */ /* 0x00006400000c000b */
[----:B01----:R-:W-:Y:S01]  /*15170*/  ENDCOLLECTIVE ;  /* 0x000000000000791b */ /* 0x003fe20003800000 */
.L_x_7541:
        /* <DEDUP_REMOVED lines=11> */
.L_x_7542:
[----:B------:R-:W-:Y:S02]  /*15230*/  IMAD.MOV.U32 R13, RZ, RZ, R4 ;  /* 0x000000ffff0d7224 */ /* 0x000fe400078e0004 */
[----:B------:R-:W-:Y:S01]  /*15240*/  IMAD.MOV.U32 R12, RZ, RZ, 0x2 ;  /* 0x00000002ff0c7424 */ /* 0x000fe200078e00ff */
[----:B------:R-:W-:-:S13]  /*15250*/  @P0 LEA R2, P1, R22, R14, 0x1 ;  /* 0x0000000e16020211 */ /* 0x000fda00078208ff */
[----:B------:R-:W-:Y:S05]  /*15260*/  WARPSYNC.COLLECTIVE R15, `(.L_x_7543) ;  /* 0x000000000f087348 */ /* 0x000fea0003c00000 */
[----:B------:R0:W1:Y:S02]  /*15270*/  SHFL.IDX P6, R14, R13, R12, R11 ;  /* 0x0000000c0d0e7389 */ /* 0x00006400000c000b */
[----:B01----:R-:W-:Y:S01]  /*15280*/  ENDCOLLECTIVE ;  /* 0x000000000000791b */ /* 0x003fe20003800000 */
.L_x_7543:
[----:B------:R-:W-:-:S05]  /*15290*/  @P0 IMAD.X R3, RZ, RZ, R5, P1 ;  /* 0x000000ffff030224 */ /* 0x000fca00008e0605 */
        /* <DEDUP_REMOVED lines=11> */
.L_x_7544:
[----:B------:R-:W-:Y:S02]  /*15350*/  IMAD.MOV.U32 R13, RZ, RZ, R4 ;  /* 0x000000ffff0d7224 */ /* 0x000fe400078e0004 */
[----:B------:R-:W-:Y:S01]  /*15360*/  IMAD.MOV.U32 R12, RZ, RZ, 0x3 ;  /* 0x00000003ff0c7424 */ /* 0x000fe200078e00ff */
[----:B------:R-:W-:-:S13]  /*15370*/  @P0 LEA R2, P1, R22, R14, 0x1 ;  /* 0x0000000e16020211 */ /* 0x000fda00078208ff */
[----:B------:R-:W-:Y:S05]  /*15380*/  WARPSYNC.COLLECTIVE R15, `(.L_x_7545) ;  /* 0x000000000f087348 */ /* 0x000fea0003c00000 */
[----:B------:R0:W1:Y:S02]  /*15390*/  SHFL.IDX P6, R14, R13, R12, R11 ;  /* 0x0000000c0d0e7389 */ /* 0x00006400000c000b */
[----:B01----:R-:W-:Y:S01]  /*153a0*/  ENDCOLLECTIVE ;  /* 0x000000000000791b */ /* 0x003fe20003800000 */
.L_x_7545:
[----:B------:R-:W-:-:S05]  /*153b0*/  @P0 IMAD.X R3, RZ, RZ, R5, P1 ;  /* 0x000000ffff030224 */ /* 0x000fca00008e0605 */
        /* <DEDUP_REMOVED lines=9> */
.L_x_7546:
[----:B------:R-:W-:Y:S05]  /*15450*/  BRA `(.L_x_7547) ;  /* 0xffffffc400a07947 */ /* 0x000fea000383ffff */
.L_x_7496:
[----:B------:R-:W-:Y:S01]  /*15460*/  IMAD.MOV.U32 R13, RZ, RZ, R4 ;  /* 0x000000ffff0d7224 */ /* 0x000fe200078e0004 */
[----:B------:R-:W-:Y:S01]  /*15470*/  MOV R12, RZ ;  /* 0x000000ff000c7202 */ /* 0x000fe20000000f00 */
[----:B------:R-:W-:Y:S01]  /*15480*/  IMAD.MOV.U32 R11, RZ, RZ, 0x181f ;  /* 0x0000181fff0b7424 */ /* 0x000fe200078e00ff */
[----:B------:R-:W-:Y:S01]  /*15490*/  LOP3.LUT R16, R16, 0xfffffeff, RZ, 0xc0, !PT ;  /* 0xfffffeff10107812 */ /* 0x000fe200078ec0ff */
[----:B------:R-:W-:Y:S02]  /*154a0*/  IMAD.MOV.U32 R15, RZ, RZ, -0x1 ;  /* 0xffffffffff0f7424 */ /* 0x000fe400078e00ff */
[----:B------:R-:W-:-:S07]  /*154b0*/  IMAD.U32 R6, RZ, RZ, UR46 ;  /* 0x0000002eff067e24 */ /* 0x000fce000f8e00ff */
[----:B------:R-:W-:Y:S05]  /*154c0*/  WARPSYNC.COLLECTIVE R15, `(.L_x_7548) ;  /* 0x000000000f087348 */ /* 0x000fea0003c00000 */
[----:B------:R0:W1:Y:S02]  /*154d0*/  SHFL.IDX P6, R14, R13, R12, R11 ;  /* 0x0000000c0d0e7389 */ /* 0x00006400000c000b */
[----:B01----:R-:W-:Y:S01]  /*154e0*/  ENDCOLLECTIVE ;  /* 0x000000000000791b */ /* 0x003fe20003800000 */
.L_x_7548:
[----:B------:R-:W-:-:S05]  /*154f0*/  IMAD R6, R6, 0x40, R20 ;  /* 0x0000004006067824 */ /* 0x000fca00078e0214 */
[----:B------:R-:W-:Y:S01]  /*15500*/  IADD3 R10, R6, 0x10, RZ ;  /* 0x00000010060a7810 */ /* 0x000fe20007ffe0ff */
[----:B------:R-:W-:Y:S02]  /*15510*/  IMAD.MOV.U32 R13, RZ, RZ, R0 ;  /* 0x000000ffff0d7224 */ /* 0x000fe400078e0000 */
[----:B------:R-:W-:-:S07]  /*15520*/  IMAD.MOV.U32 R2, RZ, RZ, R14 ;  /* 0x000000ffff027224 */ /* 0x000fce00078e000e */
[----:B------:R-:W-:Y:S05]  /*15530*/  WARPSYNC.COLLECTIVE R15, `(.L_x_7549) ;  /* 0x000000000f087348 */ /* 0x000fea0003c00000 */
[----:B------:R0:W1:Y:S02]  /*15540*/  SHFL.IDX P6, R14, R13, R12, R11 ;  /* 0x0000000c0d0e7389 */ /* 0x00006400000c000b */
[----:B01----:R-:W-:Y:S01]  /*15550*/  ENDCOLLECTIVE ;  /* 0x000000000000791b */ /* 0x003fe20003800000 */
.L_x_7549:
[----:B------:R-:W-:Y:S02]  /*15560*/  ULDC UR4, c[0x0][0x288] ;  /* 0x0000a20000047ab9 */ /* 0x000fe40000000800 */
[----:B------:R-:W-:-:S05]  /*15570*/  IMAD R5, R7, UR4, RZ ;  /* 0x0000000407057c24 */ /* 0x000fca000f8e02ff */
[----:B------:R-:W-:Y:S01]  /*15580*/  ISETP.GE.AND P2, PT, R6, R5, PT ;  /* 0x000000050600720c */ /* 0x000fe20003f46270 */
[----:B------:R-:W-:Y:S02]  /*15590*/  IMAD.MOV.U32 R13, RZ, RZ, R4 ;  /* 0x000000ffff0d7224 */ /* 0x000fe400078e0004 */
[----:B------:R-:W-:-:S10]  /*155a0*/  IMAD.MOV.U32 R12, RZ, RZ, 0x1 ;  /* 0x00000001ff0c7424 */ /* 0x000fd400078e00ff */
[----:B------:R-:W-:Y:S02]  /*155b0*/  @!P2 LEA R8, R24, UR44, 0x1 ;  /* 0x0000002c1808ac11 */ /* 0x000fe4000f8e08ff */
[----:B------:R-:W-:Y:S02]  /*155c0*/  @P2 LOP3.LUT R16, R16, 0x100, RZ, 0xfc, !PT ;  /* 0x0000010010102812 */ /* 0x000fe400078efcff */
[----:B------:R-:W-:-:S13]  /*155d0*/  @!P2 LEA R3, P1, R22, R14, 0x1 ;  /* 0x0000000e1603a211 */ /* 0x000fda00078208ff */
[----:B------:R-:W-:Y:S05]  /*155e0*/  WARPSYNC.COLLECTIVE R15, `(.L_x_7550) ;  /* 0x000000000f087348 */ /* 0x000fea0003c00000 */
[----:B------:R0:W1:Y:S02]  /*155f0*/  SHFL.IDX P6, R14, R13, R12, R11 ;  /* 0x0000000c0d0e7389 */ /* 0x00006400000c000b */
[----:B01----:R-:W-:Y:S01]  /*15600*/  ENDCOLLECTIVE ;  /* 0x000000000000791b */ /* 0x003fe20003800000 */
.L_x_7550:
        /* <DEDUP_REMOVED lines=15> */
.L_x_7551:
[----:B------:R-:W-:Y:S01]  /*15700*/  VIADD R8, R6, 0x20 ;  /* 0x0000002006087836 */ /* 0x000fe20000000000 */
[----:B------:R-:W-:Y:S02]  /*15710*/  @!P2 LEA R10, R24, UR44, 0x1 ;  /* 0x0000002c180aac11 */ /* 0x000fe4000f8e08ff */
[----:B------:R-:W-:Y:S01]  /*15720*/  @P2 LOP3.LUT R16, R16, 0x80, RZ, 0xfc, !PT ;  /* 0x0000008010102812 */ /* 0x000fe200078efcff */
[----:B------:R-:W-:-:S03]  /*15730*/  IMAD.MOV.U32 R13, RZ, RZ, R4 ;  /* 0x000000ffff0d7224 */ /* 0x000fc600078e0004 */
[----:B------:R-:W-:Y:S01]  /*15740*/  LOP3.LUT R16, R16, 0xffffffbf, RZ, 0xc0, !PT ;  /* 0xffffffbf10107812 */ /* 0x000fe200078ec0ff */
[----:B------:R-:W-:Y:S02]  /*15750*/  IMAD.MOV.U32 R12, RZ, RZ, 0x2 ;  /* 0x00000002ff0c7424 */ /* 0x000fe400078e00ff */
[----:B------:R-:W-:-:S07]  /*15760*/  IMAD.MOV.U32 R7, RZ, RZ, R14 ;  /* 0x000000ffff077224 */ /* 0x000fce00078e000e */
[----:B------:R-:W-:Y:S05]  /*15770*/  WARPSYNC.COLLECTIVE R15, `(.L_x_7552) ;  /* 0x000000000f087348 */ /* 0x000fea0003c00000 */
[----:B------:R0:W1:Y:S02]  /*15780*/  SHFL.IDX P6, R14, R13, R12, R11 ;  /* 0x0000000c0d0e7389 */ /* 0x00006400000c000b */
[----:B01----:R-:W-:Y:S01]  /*15790*/  ENDCOLLECTIVE ;  /* 0x000000000000791b */ /* 0x003fe20003800000 */
.L_x_7552:
        /* <DEDUP_REMOVED lines=14> */
.L_x_7553:
[----:B------:R-:W-:Y:S02]  /*15880*/  @!P2 LEA R7, R24, UR44, 0x1 ;  /* 0x0000002c1807ac11 */ /* 0x000fe4000f8e08ff */
[----:B------:R-:W-:Y:S01]  /*15890*/  @P2 LOP3.LUT R16, R16, 0x40, RZ, 0xfc, !PT ;  /* 0x0000004010102812 */ /* 0x000fe200078efcff */
[----:B------:R-:W-:Y:S02]  /*158a0*/  IMAD.MOV.U32 R13, RZ, RZ, R4 ;  /* 0x000000ffff0d7224 */ /* 0x000fe400078e0004 */
[----:B------:R-:W-:Y:S02]  /*158b0*/  IMAD.MOV.U32 R12, RZ, RZ, 0x3 ;  /* 0x00000003ff0c7424 */ /* 0x000fe400078e00ff */
[----:B------:R-:W-:-:S05]  /*158c0*/  IMAD.MOV.U32 R8, RZ, RZ, R14 ;  /* 0x000000ffff087224 */ /* 0x000fca00078e000e */
[----:B------:R-:W-:-:S05]  /*158d0*/  @!P2 LEA R8, P1, R22, R8, 0x1 ;  /* 0x000000081608a211 */ /* 0x000fca00078208ff */
[----:B------:R-:W-:Y:S01]  /*158e0*/  @!P2 IMAD.X R11, RZ, RZ, R2, P1 ;  /* 0x000000ffff0ba224 */ /* 0x000fe200008e0602 */
[----:B------:R-:W-:-:S03]  /*158f0*/  @!P2 MOV R2, R8 ;  /* 0x000000080002a202 */ /* 0x000fc60000000f00 */
        /* <DEDUP_REMOVED lines=9> */
.L_x_7554:
[----:B------:R-:W-:Y:S02]  /*15990*/  IMAD.MOV.U32 R13, RZ, RZ, R0 ;  /* 0x000000ffff0d7224 */ /* 0x000fe400078e0000 */
[----:B------:R-:W-:-:S07]  /*159a0*/  IMAD.MOV.U32 R4, RZ, RZ, R14 ;  /* 0x000000ffff047224 */ /* 0x000fce00078e000e */
[----:B------:R-:W-:Y:S05]  /*159b0*/  WARPSYNC.COLLECTIVE R15, `(.L_x_7555) ;  /* 0x000000000f087348 */ /* 0x000fea0003c00000 */
[----:B------:R0:W1:Y:S02]  /*159c0*/  SHFL.IDX P6, R14, R13, R12, R11 ;  /* 0x0000000c0d0e7389 */ /* 0x00006400000c000b */
[----:B01----:R-:W-:Y:S01]  /*159d0*/  ENDCOLLECTIVE ;  /* 0x000000000000791b */ /* 0x003fe20003800000 */
.L_x_7555:
[----:B------:R-:W-:Y:S05]  /*159e0*/  BRA `(.L_x_7556) ;  /* 0xffffffc800487947 */ /* 0x000fea000383ffff */
.L_x_7498:
        /* <DEDUP_REMOVED lines=8> */
.L_x_7558:
[----:B------:R-:W-:Y:S05]  /*15a70*/  BSYNC B0 ;  /* 0x0000000000007941 */ /* 0x000fea0003800000 */
.L_x_7557:
        /* <DEDUP_REMOVED lines=13> */
.L_x_7559:
[----:B------:R-:W-:Y:S02]  /*15b50*/  IMAD.MOV.U32 R13, RZ, RZ, R4 ;  /* 0x000000ffff0d7224 */ /* 0x000fe400078e0004 */
[----:B------:R-:W-:Y:S01]  /*15b60*/  IMAD.MOV.U32 R12, RZ, RZ, 0x1 ;  /* 0x00000001ff0c7424 */ /* 0x000fe200078e00ff */
[----:B------:R-:W-:-:S04]  /*15b70*/  @!P2 LEA R14, P0, R22, R14, 0x1 ;  /* 0x0000000e160ea211 */ /* 0x000fc800078008ff */
[----:B------:R-:W-:Y:S02]  /*15b80*/  @!P2 IADD3.X R21, RZ, R2, RZ, P0, !PT ;  /* 0x00000002ff15a210 */ /* 0x000fe400007fe4ff */
        /* <DEDUP_REMOVED lines=34> */
.L_x_7560:
[----:B------:R-:W-:-:S04]  /*15db0*/  @!P3 LOP3.LUT R7, R6, 0x80, RZ, 0xc0, !PT ;  /* 0x000000800607b812 */ /* 0x000fc800078ec0ff */
[----:B------:R-:W-:Y:S01]  /*15dc0*/  @!P3 SHF.R.U32.HI R7, RZ, 0x3, R7 ;  /* 0x00000003ff07b819 */ /* 0x000fe20000011607 */
[----:B------:R-:W-:Y:S02]  /*15dd0*/  IMAD.MOV.U32 R13, RZ, RZ, R0 ;  /* 0x000000ffff0d7224 */ /* 0x000fe400078e0000 */
[----:B------:R-:W-:-:S07]  /*15de0*/  IMAD.MOV.U32 R9, RZ, RZ, R14 ;  /* 0x000000ffff097224 */ /* 0x000fce00078e000e */
[----:B------:R-:W-:Y:S05]  /*15df0*/  WARPSYNC.COLLECTIVE R15, `(.L_x_7561) ;  /* 0x000000000f087348 */ /* 0x000fea0003c00000 */
[----:B------:R0:W1:Y:S02]  /*15e00*/  SHFL.IDX P6, R14, R13, R12, R11 ;  /* 0x0000000c0d0e7389 */ /* 0x00006400000c000b */
[----:B01----:R-:W-:Y:S01]  /*15e10*/  ENDCOLLECTIVE ;  /* 0x000000000000791b */ /* 0x003fe20003800000 */
.L_x_7561:
        /* <DEDUP_REMOVED lines=11> */
[----:B------:R-:W-:Y:S01]  /*15ed0*/  @!P0 IMAD.MOV.U32 R3, RZ, RZ, R21 ;  /* 0x000000ffff038224 */ /* 0x000fe200078e0015 */
[----:B------:R-:W-:-:S05]  /*15ee0*/  @!P0 MOV R2, R14 ;  /* 0x0000000e00028202 */ /* 0x000fca0000000f00 */
        /* <DEDUP_REMOVED lines=22> */
.L_x_7562:
[----:B------:R-:W-:-:S04]  /*16050*/  @!P1 LOP3.LUT R9, R6, 0x80, RZ, 0xc0, !PT ;  /* 0x0000008006099812 */ /* 0x000fc800078ec0ff */
[----:B------:R-:W-:Y:S01]  /*16060*/  @!P1 SHF.R.U32.HI R9, RZ, 0x3, R9 ;  /* 0x00000003ff099819 */ /* 0x000fe20000011609 */
[----:B------:R-:W-:Y:S02]  /*16070*/  IMAD.MOV.U32 R13, RZ, RZ, R0 ;  /* 0x000000ffff0d7224 */ /* 0x000fe400078e0000 */
[----:B------:R-:W-:-:S07]  /*16080*/  IMAD.MOV.U32 R7, RZ, RZ, R14 ;  /* 0x000000ffff077224 */ /* 0x000fce00078e000e */
[----:B------:R-:W-:Y:S05]  /*16090*/  WARPSYNC.COLLECTIVE R15, `(.L_x_7563) ;  /* 0x000000000f087348 */ /* 0x000fea0003c00000 */
[----:B------:R0:W1:Y:S02]  /*160a0*/  SHFL.IDX P6, R14, R13, R12, R11 ;  /* 0x0000000c0d0e7389 */ /* 0x00006400000c000b */
[----:B01----:R-:W-:Y:S01]  /*160b0*/  ENDCOLLECTIVE ;  /* 0x000000000000791b */ /* 0x003fe20003800000 */
.L_x_7563:
        /* <DEDUP_REMOVED lines=10> */
[----:B------:R-:W-:Y:S01]  /*16160*/  @!P0 IMAD.MOV.U32 R2, RZ, RZ, R14 ;  /* 0x000000ffff028224 */ /* 0x000fe200078e000e */
[----:B------:R-:W-:-:S05]  /*16170*/  @!P0 MOV R3, R7 ;  /* 0x0000000700038202 */ /* 0x000fca0000000f00 */
        /* <DEDUP_REMOVED lines=17> */
.L_x_7564:
[----:B------:R-:W-:Y:S02]  /*16290*/  IMAD.MOV.U32 R13, RZ, RZ, R0 ;  /* 0x000000ffff0d7224 */ /* 0x000fe400078e0000 */
[----:B------:R-:W-:-:S07]  /*162a0*/  IMAD.MOV.U32 R4, RZ, RZ, R14 ;  /* 0x000000ffff047224 */ /* 0x000fce00078e000e */
[----:B------:R-:W-:Y:S05]  /*162b0*/  WARPSYNC.COLLECTIVE R15, `(.L_x_7565) ;  /* 0x000000000f087348 */ /* 0x000fea0003c00000 */
[----:B------:R0:W1:Y:S02]  /*162c0*/  SHFL.IDX P6, R14, R13, R12, R11 ;  /* 0x0000000c0d0e7389 */ /* 0x00006400000c000b */
[----:B01----:R-:W-:Y:S01]  /*162d0*/  ENDCOLLECTIVE ;  /* 0x000000000000791b */ /* 0x003fe20003800000 */
.L_x_7565:
[----:B------:R-:W-:Y:S05]  /*162e0*/  BRA `(.L_x_7566) ;  /* 0xffffffc800e87947 */ /* 0x000fea000383ffff */
.L_x_7501:
[----:B01----:R-:W-:-:S04]  /*162f0*/  IMAD.U32 R3, RZ, RZ, UR44 ;  /* 0x0000002cff037e24 */ /* 0x003fc8000f8e00ff */
[----:B------:R0:W1:Y:S03]  /*16300*/  SYNCS.PHASECHK.TRANS64.TRYWAIT P0, [R3+URZ+0x38820], R0 ;  /* 0x03882000030075a7 */ /* 0x000066000800017f */
[----:B-1----:R-:W-:Y:S05]  /*16310*/  @!P0 NANOSLEEP.SYNCS 0x989680 ;  /* 0x009896800000895d */ /* 0x002fea0003900000 */
[----:B------:R-:W1:Y:S02]  /*16320*/  @!P0 SYNCS.PHASECHK.TRANS64 P0, [R3+URZ+0x38820], R0 ;  /* 0x03882000030085a7 */ /* 0x000e64000800007f */
[----:B-1----:R-:W-:Y:S05]  /*16330*/  @!P0 BRA `(.L_x_7501) ;  /* 0xfffffffc00ec8947 */ /* 0x002fea000383ffff */
[----:B------:R-:W-:Y:S05]  /*16340*/  BRA `(.L_x_7567) ;  /* 0xffffffcc00587947 */ /* 0x000fea000383ffff */
.L_x_7503:
[----:B01----:R-:W-:-:S04]  /*16350*/  IMAD.U32 R3, RZ, RZ, UR44 ;  /* 0x0000002cff037e24 */ /* 0x003fc8000f8e00ff */
[----:B------:R0:W1:Y:S03]  /*16360*/  SYNCS.PHASECHK.TRANS64.TRYWAIT P0, [R3+URZ+0x38860], R0 ;  /* 0x03886000030075a7 */ /* 0x000066000800017f */
[----:B-1----:R-:W-:Y:S05]  /*16370*/  @!P0 NANOSLEEP.SYNCS 0x989680 ;  /* 0x009896800000895d */ /* 0x002fea0003900000 */
[----:B------:R-:W1:Y:S02]  /*16380*/  @!P0 SYNCS.PHASECHK.TRANS64 P0, [R3+URZ+0x38860], R0 ;  /* 0x03886000030085a7 */ /* 0x000e64000800007f */
[----:B-1----:R-:W-:Y:S05]  /*16390*/  @!P0 BRA `(.L_x_7503) ;  /* 0xfffffffc00ec8947 */ /* 0x002fea000383ffff */
[----:B------:R-:W-:Y:S05]  /*163a0*/  BRA `(.L_x_7568) ;  /* 0xffffffcc00547947 */ /* 0x000fea000383ffff */
.L_x_7504:
        /* <DEDUP_REMOVED lines=8> */
.L_x_7570:
[----:B------:R-:W-:Y:S05]  /*16430*/  BSYNC B0 ;  /* 0x0000000000007941 */ /* 0x000fea0003800000 */
.L_x_7569:
        /* <DEDUP_REMOVED lines=13> */
.L_x_7571:
        /* <DEDUP_REMOVED lines=38> */
.L_x_7572:
[----:B------:R-:W-:Y:S02]  /*16770*/  IMAD.MOV.U32 R13, RZ, RZ, R6 ;  /* 0x000000ffff0d7224 */ /* 0x000fe400078e0006 */
[----:B------:R-:W-:-:S07]  /*16780*/  IMAD.MOV.U32 R5, RZ, RZ, R14 ;  /* 0x000000ffff057224 */ /* 0x000fce00078e000e */
[----:B------:R-:W-:Y:S05]  /*16790*/  WARPSYNC.COLLECTIVE R15, `(.L_x_7573) ;  /* 0x000000000f087348 */ /* 0x000fea0003c00000 */
[----:B------:R0:W1:Y:S02]  /*167a0*/  SHFL.IDX P6, R14, R13, R12, R11 ;  /* 0x0000000c0d0e7389 */ /* 0x00006400000c000b */
[----:B01----:R-:W-:Y:S01]  /*167b0*/  ENDCOLLECTIVE ;  /* 0x000000000000791b */ /* 0x003fe20003800000 */
.L_x_7573:
        /* <DEDUP_REMOVED lines=28> */
.L_x_7574:
[----:B------:R-:W-:Y:S02]  /*16980*/  IMAD.MOV.U32 R13, RZ, RZ, R6 ;  /* 0x000000ffff0d7224 */ /* 0x000fe400078e0006 */
[----:B------:R-:W-:-:S07]  /*16990*/  IMAD.MOV.U32 R9, RZ, RZ, R14 ;  /* 0x000000ffff097224 */ /* 0x000fce00078e000e */
[----:B------:R-:W-:Y:S05]  /*169a0*/  WARPSYNC.COLLECTIVE R15, `(.L_x_7575) ;  /* 0x000000000f087348 */ /* 0x000fea0003c00000 */
[----:B------:R0:W1:Y:S02]  /*169b0*/  SHFL.IDX P6, R14, R13, R12, R11 ;  /* 0x0000000c0d0e7389 */ /* 0x00006400000c000b */
[----:B01----:R-:W-:Y:S01]  /*169c0*/  ENDCOLLECTIVE ;  /* 0x000000000000791b */ /* 0x003fe20003800000 */
.L_x_7575:
        /* <DEDUP_REMOVED lines=28> */
.L_x_7576:
[----:B------:R-:W-:Y:S02]  /*16b90*/  IMAD.MOV.U32 R13, RZ, RZ, R6 ;  /* 0x000000ffff0d7224 */ /* 0x000fe400078e0006 */
[----:B------:R-:W-:-:S07]  /*16ba0*/  IMAD.MOV.U32 R8, RZ, RZ, R14 ;  /* 0x000000ffff087224 */ /* 0x000fce00078e000e */
[----:B------:R-:W-:Y:S05]  /*16bb0*/  WARPSYNC.COLLECTIVE R15, `(.L_x_7577) ;  /* 0x000000000f087348 */ /* 0x000fea0003c00000 */
[----:B------:R0:W1:Y:S02]  /*16bc0*/  SHFL.IDX P6, R14, R13, R12, R11 ;  /* 0x0000000c0d0e7389 */ /* 0x00006400000c000b */
[----:B01----:R-:W-:Y:S01]  /*16bd0*/  ENDCOLLECTIVE ;  /* 0x000000000000791b */ /* 0x003fe20003800000 */
.L_x_7577:
[----:B------:R-:W-:Y:S05]  /*16be0*/  BRA `(.L_x_7578) ;  /* 0xffffffc800e87947 */ /* 0x000fea000383ffff */
.L_x_7511:
[----:B-1----:R1:W2:Y:S02]  /*16bf0*/  SYNCS.PHASECHK.TRANS64.TRYWAIT P0, [R10+URZ+0x38840], R20 ;  /* 0x038840140a0075a7 */ /* 0x0022a4000800017f */
[----:B--2---:R-:W-:Y:S05]  /*16c00*/  @!P0 NANOSLEEP.SYNCS 0x989680 ;  /* 0x009896800000895d */ /* 0x004fea0003900000 */
[----:B------:R-:W2:Y:S02]  /*16c10*/  @!P0 SYNCS.PHASECHK.TRANS64 P0, [R10+URZ+0x38840], R20 ;  /* 0x038840140a0085a7 */ /* 0x000ea4000800007f */
[----:B--2---:R-:W-:Y:S05]  /*16c20*/  @!P0 BRA `(.L_x_7511) ;  /* 0xfffffffc00f08947 */ /* 0x004fea000383ffff */
[----:B------:R-:W-:Y:S05]  /*16c30*/  BRA `(.L_x_7579) ;  /* 0xffffffd0003c7947 */ /* 0x000fea000383ffff */
.L_x_7512:
        /* <DEDUP_REMOVED lines=8> */
.L_x_7581:
[----:B------:R-:W-:Y:S05]  /*16cc0*/  BSYNC B1 ;  /* 0x0000000000017941 */ /* 0x000fea0003800000 */
.L_x_7580:
[----:B------:R-:W-:Y:S01]  /*16cd0*/  IMAD.MOV.U32 R13, RZ, RZ, R26 ;  /* 0x000000ffff0d7224 */ /* 0x000fe200078e001a */
[----:B------:R-:W-:Y:S01]  /*16ce0*/  MOV R11, 0x181f ;  /* 0x0000181f000b7802 */ /* 0x000fe20000000f00 */
[----:B------:R-:W-:Y:S01]  /*16cf0*/  IMAD.MOV.U32 R12, RZ, RZ, RZ ;  /* 0x000000ffff0c7224 */ /* 0x000fe200078e00ff */
[----:B------:R-:W-:Y:S01]  /*16d00*/  LEA R27, R17, UR44, 0x1 ;  /* 0x0000002c111b7c11 */ /* 0x000fe2000f8e08ff */
[----:B------:R-:W-:Y:S02]  /*16d10*/  IMAD.MOV.U32 R15, RZ, RZ, -0x1 ;  /* 0xffffffffff0f7424 */ /* 0x000fe400078e00ff */
[----:B------:R-:W-:-:S07]  /*16d20*/  IMAD.MOV.U32 R3, RZ, RZ, R14 ;  /* 0x000000ffff037224 */ /* 0x000fce00078e000e */
[----:B------:R-:W-:Y:S05]  /*16d30*/  WARPSYNC.COLLECTIVE R15, `(.L_x_7582) ;  /* 0x000000000f087348 */ /* 0x000fea0003c00000 */
[----:B------:R0:W1:Y:S02]  /*16d40*/  SHFL.IDX P6, R14, R13, R12, R11 ;  /* 0x0000000c0d0e7389 */ /* 0x00006400000c000b */
[----:B01----:R-:W-:Y:S01]  /*16d50*/  ENDCOLLECTIVE ;  /* 0x000000000000791b */ /* 0x003fe20003800000 */
.L_x_7582:
[----:B------:R-:W-:Y:S02]  /*16d60*/  IMAD.MOV.U32 R13, RZ, RZ, R29 ;  /* 0x000000ffff0d7224 */ /* 0x000fe400078e001d */
[----:B------:R-:W-:Y:S01]  /*16d70*/  IMAD.MOV.U32 R12, RZ, RZ, 0x1 ;  /* 0x00000001ff0c7424 */ /* 0x000fe200078e00ff */
[----:B------:R-:W-:-:S13]  /*16d80*/  IADD3 R2, P0, R14, R0, RZ ;  /* 0x000000000e027210 */ /* 0x000fda0007f1e0ff */
[----:B------:R-:W-:Y:S05]  /*16d90*/  WARPSYNC.COLLECTIVE R15, `(.L_x_7583) ;  /* 0x000000000f087348 */ /* 0x000fea0003c00000 */
[----:B------:R0:W1:Y:S02]  /*16da0*/  SHFL.IDX P6, R14, R13, R12, R11 ;  /* 0x0000000c0d0e7389 */ /* 0x00006400000c000b */
[----:B01----:R-:W-:Y:S01]  /*16db0*/  ENDCOLLECTIVE ;  /* 0x000000000000791b */ /* 0x003fe20003800000 */
.L_x_7583:
        /* <DEDUP_REMOVED lines=10> */
.L_x_7584:
[----:B------:R-:W-:Y:S01]  /*16e60*/  MOV R13, R29 ;  /* 0x0000001d000d7202 */ /* 0x000fe20000000f00 */
[----:B------:R-:W-:Y:S01]  /*16e70*/  IMAD.MOV.U32 R12, RZ, RZ, 0x2 ;  /* 0x00000002ff0c7424 */ /* 0x000fe200078e00ff */
[----:B------:R-:W-:-:S13]  /*16e80*/  IADD3 R2, P0, R14, R0, RZ ;  /* 0x000000000e027210 */ /* 0x000fda0007f1e0ff */
[----:B------:R-:W-:Y:S05]  /*16e90*/  WARPSYNC.COLLECTIVE R15, `(.L_x_7585) ;  /* 0x000000000f087348 */ /* 0x000fea0003c00000 */
[----:B------:R0:W1:Y:S02]  /*16ea0*/  SHFL.IDX P6, R14, R13, R12, R11 ;  /* 0x0000000c0d0e7389 */ /* 0x00006400000c000b */
[----:B01----:R-:W-:Y:S01]  /*16eb0*/  ENDCOLLECTIVE ;  /* 0x000000000000791b */ /* 0x003fe20003800000 */
.L_x_7585:
        /* <DEDUP_REMOVED lines=10> */
.L_x_7586:
[----:B------:R-:W-:Y:S02]  /*16f60*/  IMAD.MOV.U32 R13, RZ, RZ, R29 ;  /* 0x000000ffff0d7224 */ /* 0x000fe400078e001d */
[----:B------:R-:W-:Y:S01]  /*16f70*/  IMAD.MOV.U32 R12, RZ, RZ, 0x3 ;  /* 0x00000003ff0c7424 */ /* 0x000fe200078e00ff */
[----:B------:R-:W-:-:S13]  /*16f80*/  IADD3 R2, P0, R14, R0, RZ ;  /* 0x000000000e027210 */ /* 0x000fda0007f1e0ff */
[----:B------:R-:W-:Y:S05]  /*16f90*/  WARPSYNC.COLLECTIVE R15, `(.L_x_7587) ;  /* 0x000000000f087348 */ /* 0x000fea0003c00000 */
[----:B------:R0:W1:Y:S02]  /*16fa0*/  SHFL.IDX P6, R14, R13, R12, R11 ;  /* 0x0000000c0d0e7389 */ /* 0x00006400000c000b */
[----:B01----:R-:W-:Y:S01]  /*16fb0*/  ENDCOLLECTIVE ;  /* 0x000000000000791b */ /* 0x003fe20003800000 */
.L_x_7587:
[----:B------:R-:W-:-:S05]  /*16fc0*/  IMAD.X R3, RZ, RZ, R3, P0 ;  /* 0x000000ffff037224 */ /* 0x000fca00000e0603 */
        /* <DEDUP_REMOVED lines=9> */
.L_x_7588:
[----:B------:R-:W-:Y:S05]  /*17060*/  BRA `(.L_x_7589) ;  /* 0xffffffcc00f07947 */ /* 0x000fea000383ffff */
.L_x_7517:
[----:B---3--:R3:W4:Y:S02]  /*17070*/  SYNCS.PHASECHK.TRANS64.TRYWAIT P0, [R10+URZ+0x38860], R20 ;  /* 0x038860140a0075a7 */ /* 0x008724000800017f */
[----:B----4-:R-:W-:Y:S05]  /*17080*/  @!P0 NANOSLEEP.SYNCS 0x989680 ;  /* 0x009896800000895d */ /* 0x010fea0003900000 */
[----:B------:R-:W4:Y:S02]  /*17090*/  @!P0 SYNCS.PHASECHK.TRANS64 P0, [R10+URZ+0x38860], R20 ;  /* 0x038860140a0085a7 */ /* 0x000f24000800007f */
[----:B----4-:R-:W-:Y:S05]  /*170a0*/  @!P0 BRA `(.L_x_7517) ;  /* 0xfffffffc00f08947 */ /* 0x010fea000383ffff */
[----:B------:R-:W-:Y:S05]  /*170b0*/  BRA `(.L_x_7590) ;  /* 0xffffffd0003c7947 */ /* 0x000fea000383ffff */
.L_x_7518:
        /* <DEDUP_REMOVED lines=8> */
.L_x_7592:
[----:B------:R-:W-:Y:S05]  /*17140*/  BSYNC B1 ;  /* 0x0000000000017941 */ /* 0x000fea0003800000 */
.L_x_7591:
[----:B------:R-:W-:Y:S01]  /*17150*/  IMAD.MOV.U32 R13, RZ, RZ, R18 ;  /* 0x000000ffff0d7224 */ /* 0x000fe200078e0012 */
[----:B------:R-:W-:Y:S01]  /*17160*/  MOV R11, 0x181f ;  /* 0x0000181f000b7802 */ /* 0x000fe20000000f00 */
[----:B------:R-:W-:Y:S01]  /*17170*/  IMAD.MOV.U32 R12, RZ, RZ, RZ ;  /* 0x000000ffff0c7224 */ /* 0x000fe200078e00ff */
[----:B------:R-:W-:Y:S01]  /*17180*/  LEA R17, R17, UR44, 0x1 ;  /* 0x0000002c11117c11 */ /* 0x000fe2000f8e08ff */
[----:B------:R-:W-:Y:S01]  /*17190*/  IMAD.MOV.U32 R15, RZ, RZ, -0x1 ;  /* 0xffffffffff0f7424 */ /* 0x000fe200078e00ff */
[C---:B------:R-:W-:Y:S01]  /*171a0*/  LOP3.LUT P2, RZ, R16.reuse, 0x20, RZ, 0xc0, !PT ;  /* 0x0000002010ff7812 */ /* 0x040fe2000784c0ff */
[----:B------:R-:W-:Y:S01]  /*171b0*/  IMAD.MOV.U32 R3, RZ, RZ, R14 ;  /* 0x000000ffff037224 */ /* 0x000fe200078e000e */
[----:B------:R-:W-:-:S13]  /*171c0*/  LOP3.LUT P1, RZ, R16, 0x10, RZ, 0xc0, !PT ;  /* 0x0000001010ff7812 */ /* 0x000fda000782c0ff */
[----:B------:R-:W-:Y:S05]  /*171d0*/  WARPSYNC.COLLECTIVE R15, `(.L_x_7593) ;  /* 0x000000000f087348 */ /* 0x000fea0003c00000 */
[----:B------:R0:W1:Y:S02]  /*171e0*/  SHFL.IDX P6, R14, R13, R12, R11 ;  /* 0x0000000c0d0e7389 */ /* 0x00006400000c000b */
[----:B01----:R-:W-:Y:S01]  /*171f0*/  ENDCOLLECTIVE ;  /* 0x000000000000791b */ /* 0x003fe20003800000 */
.L_x_7593:
[----:B------:R-:W-:Y:S01]  /*17200*/  P2R R4, PR, RZ, 0x20 ;  /* 0x00000020ff047803 */ /* 0x000fe20000000000 */
        /* <DEDUP_REMOVED lines=13> */
.L_x_7594:
        /* <DEDUP_REMOVED lines=16> */
.L_x_7595:
        /* <DEDUP_REMOVED lines=18> */
.L_x_7596:
        /* <DEDUP_REMOVED lines=14> */
.L_x_7597:
        /* <DEDUP_REMOVED lines=17> */
.L_x_7598:
        /* <DEDUP_REMOVED lines=13> */
.L_x_7599:
[----:B------:R-:W-:Y:S05]  /*177c0*/  BRA `(.L_x_7600) ;  /* 0xffffffcc00b07947 */ /* 0x000fea000383ffff */
.L_x_7523:
[----:B0-----:R0:W1:Y:S02]  /*177d0*/  SYNCS.PHASECHK.TRANS64.TRYWAIT P0, [R5+URZ+0x38820], R4 ;  /* 0x03882004050075a7 */ /* 0x001064000800017f */
[----:B-1----:R-:W-:Y:S05]  /*177e0*/  @!P0 NANOSLEEP.SYNCS 0x989680 ;  /* 0x009896800000895d */ /* 0x002fea0003900000 */
[----:B------:R-:W1:Y:S02]  /*177f0*/  @!P0 SYNCS.PHASECHK.TRANS64 P0, [R5+URZ+0x38820], R4 ;  /* 0x03882004050085a7 */ /* 0x000e64000800007f */
[----:B-1----:R-:W-:Y:S05]  /*17800*/  @!P0 BRA `(.L_x_7523) ;  /* 0xfffffffc00f08947 */ /* 0x002fea000383ffff */
[----:B------:R-:W-:Y:S05]  /*17810*/  BRA `(.L_x_7601) ;  /* 0xffffffd0005c7947 */ /* 0x000fea000383ffff */
.L_x_7524:
        /* <DEDUP_REMOVED lines=11> */
.L_x_7603:
[----:B------:R-:W-:Y:S05]  /*178d0*/  BSYNC B0 ;  /* 0x0000000000007941 */ /* 0x000fea0003800000 */
.L_x_7602:
[----:B------:R-:W-:Y:S05]  /*178e0*/  BRA `(.L_x_7604) ;  /* 0xffffffd000447947 */ /* 0x000fea000383ffff */
.L_x_7525:
[----:B------:R-:W-:Y:S01]  /*178f0*/  BSSY B0, `(.L_x_7605) ;  /* 0x0000006000007945 */ /* 0x000fe20003800000 */
[----:B------:R-:W-:-:S07]  /*17900*/  IMAD.MOV.U32 R15, RZ, RZ, -0x1 ;  /* 0xffffffffff0f7424 */ /* 0x000fce00078e00ff */
[----:B012--5:R-:W-:Y:S05]  /*17910*/  WARPSYNC.COLLECTIVE R15, `(.L_x_7606) ;  /* 0x000000000f0c7348 */ /* 0x027fea0003c00000 */
[----:B------:R-:W-:Y:S02]  /*17920*/  ELECT P6, UR62, PT ;  /* 0x00000000003e782f */ /* 0x000fe400038c0000 */
[----:B------:R-:W-:Y:S01]  /*17930*/  MOV R14, UR62 ;  /* 0x0000003e000e7c02 */ /* 0x000fe20008000f00 */
[----:B012--5:R-:W-:Y:S10]  /*17940*/  ENDCOLLECTIVE ;  /* 0x000000000000791b */ /* 0x027ff40003800000 */
.L_x_7606:
[----:B------:R-:W-:Y:S05]  /*17950*/  BSYNC B0 ;  /* 0x0000000000007941 */ /* 0x000fea0003800000 */
.L_x_7605:
[----:B------:R-:W-:Y:S05]  /*17960*/  BRA `(.L_x_7607) ;  /* 0xffffffd000387947 */ /* 0x000fea000383ffff */
.L_x_7527:
[----:B-1----:R1:W3:Y:S02]  /*17970*/  SYNCS.PHASECHK.TRANS64.TRYWAIT P1, [R3+URZ+0x38840], R2 ;  /* 0x03884002030075a7 */ /* 0x0022e4000802017f */
[----:B---3--:R-:W-:Y:S05]  /*17980*/  @!P1 NANOSLEEP.SYNCS 0x989680 ;  /* 0x009896800000995d */ /* 0x008fea0003900000 */
[----:B------:R-:W3:Y:S02]  /*17990*/  @!P1 SYNCS.PHASECHK.TRANS64 P1, [R3+URZ+0x38840], R2 ;  /* 0x03884002030095a7 */ /* 0x000ee4000802007f */
[----:B---3--:R-:W-:Y:S05]  /*179a0*/  @!P1 BRA `(.L_x_7527) ;  /* 0xfffffffc00f09947 */ /* 0x008fea000383ffff */
[----:B------:R-:W-:Y:S05]  /*179b0*/  BRA `(.L_x_7608) ;  /* 0xffffffd000607947 */ /* 0x000fea000383ffff */
.L_x_7529:
[----:B0-----:R0:W3:Y:S02]  /*179c0*/  SYNCS.PHASECHK.TRANS64.TRYWAIT P1, [R5+URZ+0x38840], R0 ;  /* 0x03884000050075a7 */ /* 0x0010e4000802017f */
[----:B---3--:R-:W-:Y:S05]  /*179d0*/  @!P1 NANOSLEEP.SYNCS 0x989680 ;  /* 0x009896800000995d */ /* 0x008fea0003900000 */
[----:B------:R-:W3:Y:S02]  /*179e0*/  @!P1 SYNCS.PHASECHK.TRANS64 P1, [R5+URZ+0x38840], R0 ;  /* 0x03884000050095a7 */ /* 0x000ee4000802007f */
[----:B---3--:R-:W-:Y:S05]  /*179f0*/  @!P1 BRA `(.L_x_7529) ;  /* 0xfffffffc00f09947 */ /* 0x008fea000383ffff */
[----:B------:R-:W-:Y:S05]  /*17a00*/  BRA `(.L_x_7609) ;  /* 0xffffffd0006c7947 */ /* 0x000fea000383ffff */
.L_x_7531:
[----:B---3--:R3:W4:Y:S02]  /*17a10*/  SYNCS.PHASECHK.TRANS64.TRYWAIT P1, [R3+URZ+0x38860], R2 ;  /* 0x03886002030075a7 */ /* 0x008724000802017f */
[----:B----4-:R-:W-:Y:S05]  /*17a20*/  @!P1 NANOSLEEP.SYNCS 0x989680 ;  /* 0x009896800000995d */ /* 0x010fea0003900000 */
[----:B------:R-:W4:Y:S02]  /*17a30*/  @!P1 SYNCS.PHASECHK.TRANS64 P1, [R3+URZ+0x38860], R2 ;  /* 0x03886002030095a7 */ /* 0x000f24000802007f */
[----:B----4-:R-:W-:Y:S05]  /*17a40*/  @!P1 BRA `(.L_x_7531) ;  /* 0xfffffffc00f09947 */ /* 0x010fea000383ffff */
[----:B------:R-:W-:Y:S05]  /*17a50*/  BRA `(.L_x_7610) ;  /* 0xffffffd000687947 */ /* 0x000fea000383ffff */
.L_x_7611:
        /* <DEDUP_REMOVED lines=10> */
.L_x_15757:


//--------------------- .text._ZN7cutlass13device_kernelIN5flash11enable_sm90INS1_16FlashAttnFwdSm90INS1_25CollectiveMainloopFwdSm90ILi2EN4cute5tupleIJNS5_1CILi1EEES8_S8_EEENS6_IJNS7_ILi64EEESA_SA_EEELi512ENS_6half_tEfNS_4arch4Sm90ELb1ELb0ELb1ELb1ELb1ELb0ELb0ELb0ELb0ELb1ELb1ELb0EEENS1_21CollectiveEpilogueFwdINS6_IJSA_NS7_ILi512EEESA_EEES9_SC_SE_Li256ELb1ELb1ELb1ELb0EEENS1_36VarlenDynamicPersistentTileSchedulerILi64ELi64ELi256ELi128ELb1ELb1ELb1ELb1ELb1ELb1EEEEEEEEEvNT_6ParamsE --------------------------
	.section	.text._ZN7cutlass13device_kernelIN5flash11enable_sm90INS1_16FlashAttnFwdSm90INS1_25CollectiveMainloopFwdSm90ILi2EN4cute5tupleIJNS5_1CILi1EEES8_S8_EEENS6_IJNS7_ILi64EEESA_SA_EEELi512ENS_6half_tEfNS_4arch4Sm90ELb1ELb0ELb1ELb1ELb1ELb0ELb0ELb0ELb0ELb1ELb1ELb0EEENS1_21CollectiveEpilogueFwdINS6_IJSA_NS7_ILi512EEESA_EEES9_SC_SE_Li256ELb1ELb1ELb1ELb0EEENS1_36VarlenDynamicPersistentTileSchedulerILi64ELi64ELi256ELi128ELb1ELb1ELb1ELb1ELb1ELb1EEEEEEEEEvNT_6ParamsE,"ax",@progbits
	.align	128
.text._ZN7cutlass13device_kernelIN5flash11enable_sm90INS1_16FlashAttnFwdSm90INS1_25CollectiveMainloopFwdSm90ILi2EN4cute5tupleIJNS5_1CILi1EEES8_S8_EEENS6_IJNS7_ILi64EEESA_SA_EEELi512ENS_6half_tEfNS_4arch4Sm90ELb1ELb0ELb1ELb1ELb1ELb0ELb0ELb0ELb0ELb1ELb1ELb0EEENS1_21CollectiveEpilogueFwdINS6_IJSA_NS7_ILi512EEESA_EEES9_SC_SE_Li256ELb1ELb1ELb1ELb0EEENS1_36VarlenDynamicPersistentTileSchedulerILi64ELi64ELi256ELi128ELb1ELb1ELb1ELb1ELb1ELb1EEEEEEEEEvNT_6ParamsE:
        .type           _ZN7cutlass13device_kernelIN5flash11enable_sm90INS1_16FlashAttnFwdSm90INS1_25CollectiveMainloopFwdSm90ILi2EN4cute5tupleIJNS5_1CILi1EEES8_S8_EEENS6_IJNS7_ILi64EEESA_SA_EEELi512ENS_6half_tEfNS_4arch4Sm90ELb1ELb0ELb1ELb1ELb1ELb0ELb0ELb0ELb0ELb1ELb1ELb0EEENS1_21CollectiveEpilogueFwdINS6_IJSA_NS7_ILi512EEESA_EEES9_SC_SE_Li256ELb1ELb1ELb1ELb0EEENS1_36VarlenDynamicPersistentTileSchedulerILi64ELi64ELi256ELi128ELb1ELb1ELb1ELb1ELb1ELb1EEEEEEEEEvNT_6ParamsE,@function
        .size           _ZN7cutlass13device_kernelIN5flash11enable_sm90INS1_16FlashAttnFwdSm90INS1_25CollectiveMainloopFwdSm90ILi2EN4cute5tupleIJNS5_1CILi1EEES8_S8_EEENS6_IJNS7_ILi64EEESA_SA_EEELi512ENS_6half_tEfNS_4arch4Sm90ELb1ELb0ELb1ELb1ELb1ELb0ELb0ELb0ELb0ELb1ELb1ELb0EEENS1_21CollectiveEpilogueFwdINS6_IJSA_NS7_ILi512EEESA_EEES9_SC_SE_Li256ELb1ELb1ELb1ELb0EEENS1_36VarlenDynamicPersistentTileSchedulerILi64ELi64ELi256ELi128ELb1ELb1ELb1ELb1ELb1ELb1EEEEEEEEEvNT_6ParamsE,(.L_x_15758 - _ZN7cutlass13device_kernelIN5flash11enable_sm90INS1_16FlashAttnFwdSm90INS1_25CollectiveMainloopFwdSm90ILi2EN4cute5tupleIJNS5_1CILi1EEES8_S8_EEENS6_IJNS7_ILi64EEESA_SA_EEELi512ENS_6half_tEfNS_4arch4Sm90ELb1ELb0ELb1ELb1ELb1ELb0ELb0ELb0ELb0ELb1ELb1ELb0EEENS1_21CollectiveEpilogueFwdINS6_IJSA_NS7_ILi512EEESA_EEES9_SC_SE_Li256ELb1ELb1ELb1ELb0EEENS1_36VarlenDynamicPersistentTileSchedulerILi64ELi64ELi256ELi128ELb1ELb1ELb1ELb1ELb1ELb1EEEEEEEEEvNT_6ParamsE)
        .other          _ZN7cutlass13device_kernelIN5flash11enable_sm90INS1_16FlashAttnFwdSm90INS1_25CollectiveMainloopFwdSm90ILi2EN4cute5tupleIJNS5_1CILi1EEES8_S8_EEENS6_IJNS7_ILi64EEESA_SA_EEELi512ENS_6half_tEfNS_4arch4Sm90ELb1ELb0ELb1ELb1ELb1ELb0ELb0ELb0ELb0ELb1ELb1ELb0EEENS1_21CollectiveEpilogueFwdINS6_IJSA_NS7_ILi512EEESA_EEES9_SC_SE_Li256ELb1ELb1ELb1ELb0EEENS1_36VarlenDynamicPersistentTileSchedulerILi64ELi64ELi256ELi128ELb1ELb1ELb1ELb1ELb1ELb1EEEEEEEEEvNT_6ParamsE,@"STO_CUDA_ENTRY STV_DEFAULT"
_ZN7cutlass13device_kernelIN5flash11enable_sm90INS1_16FlashAttnFwdSm90INS1_25CollectiveMainloopFwdSm90ILi2EN4cute5tupleIJNS5_1CILi1EEES8_S8_EEENS6_IJNS7_ILi64EEESA_SA_EEELi512ENS_6half_tEfNS_4arch4Sm90ELb1ELb0ELb1ELb1ELb1ELb0ELb0ELb0ELb0ELb1ELb1ELb0EEENS1_21CollectiveEpilogueFwdINS6_IJSA_NS7_ILi512EEESA_EEES9_SC_SE_Li256ELb1ELb1ELb1ELb0EEENS1_36VarlenDynamicPersistentTileSchedulerILi64ELi64ELi256ELi128ELb1ELb1ELb1ELb1ELb1ELb1EEEEEEEEEvNT_6ParamsE:
        /* <DEDUP_REMOVED lines=41> */
.L_x_7612:
        /* <DEDUP_REMOVED lines=22> */
.L_x_7613:
        /* <DEDUP_REMOVED lines=18> */
.L_x_7614:
        /* <DEDUP_REMOVED lines=22> */
.L_x_7615:
        /* <DEDUP_REMOVED lines=23> */
.L_x_7616:
        /* <DEDUP_REMOVED lines=8> */
.L_x_7618:
        /* <DEDUP_REMOVED lines=32> */
[--C-:B------:R-:W-:Y:S02]  /*0a60*/  SHF.R.S32.HI R6, RZ, 0x5, R5.reuse ;  /* 0x00000005ff067819 */ /* 0x100fe40000011405 */
[----:B------:R-:W-:Y:S02]  /*0a70*/  SHF.R.S32.HI R9, RZ, 0x1f, R5 ;  /* 0x0000001fff097819 */ /* 0x000fe40000011405 */
[----:B------:R-:W-:-:S02]  /*0a80*/  SHF.R.S32.HI R5, RZ, 0x4, R4 ;  /* 0x00000004ff057819 */ /* 0x000fc40000011404 */
[----:B------:R-:W-:Y:S02]  /*0a90*/  LOP3.LUT R3, R4, 0xfffffff0, RZ, 0xc0, !PT ;  /* 0xfffffff004037812 */ /* 0x000fe400078ec0ff */
[----:B------:R-:W-:Y:S02]  /*0aa0*/  LOP3.LUT R15, R8, 0xfffffffc, RZ, 0xc0, !PT ;  /* 0xfffffffc080f7812 */ /* 0x000fe400078ec0ff */
[----:B------:R-:W-:Y:S02]  /*0ab0*/  LOP3.LUT R13, R7, 0xfffffff8, RZ, 0xc0, !PT ;  /* 0xfffffff8070d7812 */ /* 0x000fe400078ec0ff */
[----:B------:R-:W-:Y:S01]  /*0ac0*/  LEA.HI R7, R4, R5, RZ, 0x1 ;  /* 0x0000000504077211 */ /* 0x000fe200078f08ff */
[----:B------:R-:W-:Y:S01]  /*0ad0*/  IMAD.IADD R4, R0, 0x1, -R3 ;  /* 0x0000000100047824 */ /* 0x000fe200078e0a03 */
[----:B------:R-:W-:Y:S01]  /*0ae0*/  LOP3.LUT R11, R2, 0xffffff80, RZ, 0xc0, !PT ;  /* 0xffffff80020b7812 */ /* 0x000fe200078ec0ff */
[C---:B------:R-:W-:Y:S01]  /*0af0*/  IMAD.IADD R15, R0.reuse, 0x1, -R15 ;  /* 0x00000001000f7824 */ /* 0x040fe200078e0a0f */
[----:B------:R-:W-:Y:S01]  /*0b00*/  LOP3.LUT R8, R7, 0x1ffffffe, RZ, 0xc0, !PT ;  /* 0x1ffffffe07087812 */ /* 0x000fe200078ec0ff */
[C---:B------:R-:W-:Y:S01]  /*0b10*/  IMAD.IADD R13, R0.reuse, 0x1, -R13 ;  /* 0x00000001000d7824 */ /* 0x040fe200078e0a0d */
[----:B------:R-:W-:Y:S01]  /*0b20*/  SHF.R.S32.HI R3, RZ, 0x1f, R4 ;  /* 0x0000001fff037819 */ /* 0x000fe20000011404 */
[----:B------:R-:W-:Y:S01]  /*0b30*/  IMAD.IADD R11, R0, 0x1, -R11 ;  /* 0x00000001000b7824 */ /* 0x000fe200078e0a0b */
[----:B------:R-:W-:Y:S01]  /*0b40*/  LEA.HI R0, R15, R15, RZ, 0x1 ;  /* 0x0000000f0f007211 */ /* 0x000fe200078f08ff */
[----:B------:R-:W-:Y:S01]  /*0b50*/  IMAD.IADD R8, R5, 0x1, -R8 ;  /* 0x0000000105087824 */ /* 0x000fe200078e0a08 */
[----:B------:R-:W-:-:S02]  /*0b60*/  LEA.HI R5, R3, R4, RZ, 0x3 ;  /* 0x0000000403057211 */ /* 0x000fc400078f18ff */
[----:B------:R-:W-:Y:S01]  /*0b70*/  LOP3.LUT R10, R0, 0x1ffffffe, RZ, 0xc0, !PT ;  /* 0x1ffffffe000a7812 */ /* 0x000fe200078ec0ff */
[----:B------:R-:W-:Y:S01]  /*0b80*/  IMAD.SHL.U32 R8, R8, 0x8, RZ ;  /* 0x0000000808087824 */ /* 0x000fe200078e00ff */
[----:B------:R-:W-:Y:S02]  /*0b90*/  LEA.HI R9, R9, R6, RZ, 0x2 ;  /* 0x0000000609097211 */ /* 0x000fe400078f10ff */
[----:B------:R-:W-:Y:S01]  /*0ba0*/  SHF.R.S32.HI R0, RZ, 0x1f, R11 ;  /* 0x0000001fff007819 */ /* 0x000fe2000001140b */
[----:B------:R-:W-:Y:S01]  /*0bb0*/  IMAD.IADD R185, R15, 0x1, -R10 ;  /* 0x000000010fb97824 */ /* 0x000fe200078e0a0a */
[----:B------:R-:W-:Y:S02]  /*0bc0*/  SHF.R.S32.HI R219, RZ, 0x7, R2 ;  /* 0x00000007ffdb7819 */ /* 0x000fe40000011402 */
[C---:B------:R-:W-:Y:S01]  /*0bd0*/  LOP3.LUT R7, R5.reuse, 0xfffffff8, RZ, 0xc0, !PT ;  /* 0xfffffff805077812 */ /* 0x040fe200078ec0ff */
[----:B------:R-:W-:Y:S01]  /*0be0*/  IMAD.SHL.U32 R5, R5, 0x40, RZ ;  /* 0x0000004005057824 */ /* 0x000fe200078e00ff */
[----:B------:R-:W-:Y:S01]  /*0bf0*/  LOP3.LUT R9, R9, 0x3ffffc, RZ, 0xc0, !PT ;  /* 0x003ffffc09097812 */ /* 0x000fe200078ec0ff */
[----:B------:R-:W-:Y:S01]  /*0c00*/  IMAD R12, R219, 0x100, R4 ;  /* 0x00000100db0c7824 */ /* 0x000fe200078e0204 */
[-C--:B------:R-:W-:Y:S01]  /*0c10*/  LEA.HI R3, R0, R11.reuse, RZ, 0x2 ;  /* 0x0000000b00037211 */ /* 0x080fe200078f10ff */
[----:B------:R-:W-:Y:S01]  /*0c20*/  IMAD.IADD R7, R4, 0x1, -R7 ;  /* 0x0000000104077824 */ /* 0x000fe200078e0a07 */
[----:B------:R-:W-:Y:S01]  /*0c30*/  LEA.HI R4, R0, R11, RZ, 0x5 ;  /* 0x0000000b00047211 */ /* 0x000fe200078f28ff */
[----:B------:R-:W-:Y:S01]  /*0c40*/  IMAD.IADD R9, R6, 0x1, -R9 ;  /* 0x0000000106097824 */ /* 0x000fe200078e0a09 */
[----:B------:R-:W-:-:S02]  /*0c50*/  LOP3.LUT R10, R3, 0x7ffffffc, RZ, 0xc0, !PT ;  /* 0x7ffffffc030a7812 */ /* 0x000fc400078ec0ff */
[--C-:B------:R-:W-:Y:S01]  /*0c60*/  SHF.R.S32.HI R0, RZ, 0x2, R3.reuse ;  /* 0x00000002ff007819 */ /* 0x100fe20000011403 */
[----:B------:R-:W-:Y:S01]  /*0c70*/  IMAD R17, R9, 0x10, R12 ;  /* 0x0000001009117824 */ /* 0x000fe200078e020c */
[----:B------:R-:W-:Y:S01]  /*0c80*/  SHF.R.S32.HI R3, RZ, 0x1f, R3 ;  /* 0x0000001fff037819 */ /* 0x000fe20000011403 */
[----:B------:R-:W-:Y:S01]  /*0c90*/  IMAD.IADD R10, R11, 0x1, -R10 ;  /* 0x000000010b0a7824 */ /* 0x000fe200078e0a0a */
[----:B------:R-:W-:Y:S01]  /*0ca0*/  LOP3.LUT R9, R5, 0x7ffffe00, RZ, 0xc0, !PT ;  /* 0x7ffffe0005097812 */ /* 0x000fe200078ec0ff */
[----:B------:R-:W-:Y:S01]  /*0cb0*/  IMAD.SHL.U32 R5, R7, 0x40, RZ ;  /* 0x0000004007057824 */ /* 0x000fe200078e00ff */
[----:B------:R-:W-:Y:S01]  /*0cc0*/  LEA.HI R3, R3, R0, RZ, 0x3 ;  /* 0x0000000003037211 */ /* 0x000fe200078f18ff */
[----:B------:R-:W-:Y:S01]  /*0cd0*/  IMAD.SHL.U32 R184, R10, 0x2, RZ ;  /* 0x000000020ab87824 */ /* 0x000fe200078e00ff */
[----:B------:R-:W-:Y:S01]  /*0ce0*/  LEA.HI R2, R2, R219, RZ, 0x1 ;  /* 0x000000db02027211 */ /* 0x000fe200078f08ff */
[----:B------:R-:W-:Y:S01]  /*0cf0*/  IMAD R9, R6, 0x400, R9 ;  /* 0x0000040006097824 */ /* 0x000fe200078e0209 */
[----:B------:R-:W-:Y:S01]  /*0d00*/  LOP3.LUT R3, R3, 0xfffffff8, RZ, 0xc0, !PT ;  /* 0xfffffff803037812 */ /* 0x000fe200078ec0ff */
[----:B------:R-:W-:Y:S01]  /*0d10*/  IMAD.U32 R6, R17, 0x40, R8 ;  /* 0x0000004011067824 */ /* 0x000fe200078e0008 */
[----:B------:R-:W-:-:S02]  /*0d20*/  LOP3.LUT R2, R2, 0xfffffe, RZ, 0xc0, !PT ;  /* 0x00fffffe02027812 */ /* 0x000fc400078ec0ff */
[----:B------:R-:W-:Y:S01]  /*0d30*/  LOP3.LUT R5, R5, 0x1c0, RZ, 0xc0, !PT ;  /* 0x000001c005057812 */ /* 0x000fe200078ec0ff */
[----:B------:R-:W-:Y:S01]  /*0d40*/  IMAD.IADD R3, R0, 0x1, -R3 ;  /* 0x0000000100037824 */ /* 0x000fe200078e0a03 */
[----:B------:R0:W-:Y:S01]  /*0d50*/  STL [R1+0x34], R6 ;  /* 0x0000340601007387 */ /* 0x0001e20000100800 */
[----:B------:R-:W-:Y:S01]  /*0d60*/  IMAD.IADD R0, R219, 0x1, -R2 ;  /* 0x00000001db007824 */ /* 0x000fe200078e0a02 */
[----:B------:R-:W-:Y:S01]  /*0d70*/  LOP3.LUT R8, R5, 0x8, R8, 0xf8, !PT ;  /* 0x0000000805087812 */ /* 0x000fe200078ef808 */
[----:B------:R-:W-:Y:S01]  /*0d80*/  IMAD.SHL.U32 R2, R13, 0x8, RZ ;  /* 0x000000080d027824 */ /* 0x000fe200078e00ff */
[----:B------:R-:W-:Y:S02]  /*0d90*/  SHF.R.U32.HI R5, RZ, 0x3, R5 ;  /* 0x00000003ff057819 */ /* 0x000fe40000011605 */
[----:B------:R-:W-:Y:S01]  /*0da0*/  R2P PR, R7, 0x6 ;  /* 0x0000000607007804 */ /* 0x000fe20000000000 */
[----:B------:R-:W-:Y:S01]  /*0db0*/  VIADD R187, R2, 0x40 ;  /* 0x0000004002bb7836 */ /* 0x000fe20000000000 */
[----:B------:R-:W-:Y:S01]  /*0dc0*/  LOP3.LUT R8, R8, R5, RZ, 0x3c, !PT ;  /* 0x0000000508087212 */ /* 0x000fe200078e3cff */
[----:B------:R-:W-:Y:S01]  /*0dd0*/  VIADD R186, R2, 0x80 ;  /* 0x0000008002ba7836 */ /* 0x000fe20000000000 */
[----:B------:R-:W-:Y:S01]  /*0de0*/  SHF.R.S32.HI R4, RZ, 0x5, R4 ;  /* 0x00000005ff047819 */ /* 0x000fe20000011404 */
[----:B0-----:R-:W-:Y:S01]  /*0df0*/  IMAD.SHL.U32 R6, R0, 0x100, RZ ;  /* 0x0000010000067824 */ /* 0x001fe200078e00ff */
[----:B------:R-:W-:Y:S01]  /*0e00*/  SEL R22, R22, 0xffffffe0, !P1 ;  /* 0xffffffe016167807 */ /* 0x000fe20004800000 */
[----:B------:R-:W-:-:S02]  /*0e10*/  IMAD.IADD R8, R9, 0x1, R8 ;  /* 0x0000000109087824 */ /* 0x000fc400078e0208 */
[----:B------:R-:W-:Y:S01]  /*0e20*/  IMAD.IADD R17, R184, 0x1, R6 ;  /* 0x00000001b8117824 */ /* 0x000fe200078e0206 */
[----:B------:R0:W-:Y:S01]  /*0e30*/  STL [R1+0x30], R6 ;  /* 0x0000300601007387 */ /* 0x0001e20000100800 */
[----:B------:R-:W-:Y:S01]  /*0e40*/  IMAD R16, R4, 0x10, R3 ;  /* 0x0000001004107824 */ /* 0x000fe200078e0203 */
[----:B------:R-:W-:Y:S01]  /*0e50*/  LEA R18, R8, UR40, 0x1 ;  /* 0x0000002808127c11 */ /* 0x000fe2000f8e08ff */
        /* <DEDUP_REMOVED lines=68> */
[----:B------:R-:W-:Y:S02]  /*12a0*/  IMAD R185, R185, 0x8, R16 ;  /* 0x00000008b9b97824 */ /* 0x000fe400078e0210 */
[----:B0-----:R-:W-:-:S07]  /*12b0*/  IMAD.IADD R22, R22, 0x1, R19 ;  /* 0x0000000116167824 */ /* 0x001fce00078e0213 */
.L_x_7687:
[----:B------:R-:W-:Y:S01]  /*12c0*/  ULDC.64 UR8, c[0x0][0xc88] ;  /* 0x0003220000087ab9 */ /* 0x000fe20000000a00 */
[----:B------:R-:W-:Y:S01]  /*12d0*/  ULDC.64 UR10, c[0x0][0xa18] ;  /* 0x00028600000a7ab9 */ /* 0x000fe20000000a00 */
[----:B------:R-:W-:Y:S02]  /*12e0*/  UIMAD.WIDE UR8, UR7, 0x4, UR8 ;  /* 0x00000004070878a5 */ /* 0x000fe4000f8e0208 */
[----:B------:R-:W-:Y:S02]  /*12f0*/  UISETP.NE.U32.AND UP1, UPT, UR10, URZ, UPT ;  /* 0x0000003f0a00728c */ /* 0x000fe4000bf25070 */
[----:B------:R-:W-:Y:S02]  /*1300*/  ULOP3.LUT UR4, UR6, 0xff000000, URZ, 0xc0, !UPT ;  /* 0xff00000006047892 */ /* 0x000fe4000f8ec03f */
[----:B01-3--:R-:W-:Y:S01]  /*1310*/  IMAD.U32 R4, RZ, RZ, UR8 ;  /* 0x00000008ff047e24 */ /* 0x00bfe2000f8e00ff */
[----:B------:R-:W-:Y:S01]  /*1320*/  ULDC UR7, c[0x0][0x424] ;  /* 0x0001090000077ab9 */ /* 0x000fe20000000800 */
[----:B----4-:R-:W-:Y:S01]  /*1330*/  IMAD.U32 R5, RZ, RZ, UR9 ;  /* 0x00000009ff057e24 */ /* 0x010fe2000f8e00ff */
[----:B------:R-:W-:-:S04]  /*1340*/  ULDC.64 UR8, c[0x0][0xa28] ;  /* 0x00028a0000087ab9 */ /* 0x000fc80000000a00 */
[----:B--2---:R-:W2:Y:S01]  /*1350*/  LDG.E R4, desc[UR50][R4.64] ;  /* 0x0000003204047981 */ /* 0x004ea2000c1e1900 */
        /* <DEDUP_REMOVED lines=16> */
[----:B------:R-:W2:Y:S01]  /*1460*/  @P0 LDG.E R4, desc[UR50][R4.64] ;  /* 0x0000003204040981 */ /* 0x000ea2000c1e1900 */
[----:B------:R-:W-:Y:S02]  /*1470*/  UISETP.NE.U32.AND UP0, UPT, UR8, URZ, UPT ;  /* 0x0000003f0800728c */ /* 0x000fe4000bf05070 */
[----:B------:R-:W-:Y:S01]  /*1480*/  ULOP3.LUT UR43, UR6, 0xff0000, URZ, 0xc0, !UPT ;  /* 0x00ff0000062b7892 */ /* 0x000fe2000f8ec03f */
[----:B------:R-:W3:Y:S01]  /*1490*/  @P2 LDG.E R6, desc[UR50][R6.64] ;  /* 0x0000003206062981 */ /* 0x000ee2000c1e1900 */
[----:B------:R-:W-:Y:S02]  /*14a0*/  UISETP.NE.AND.EX UP0, UPT, UR9, URZ, UPT, UP0 ;  /* 0x0000003f0900728c */ /* 0x000fe4000bf05300 */
[----:B------:R-:W-:Y:S01]  /*14b0*/  USHF.R.U32.HI UR4, URZ, 0x8, UR4 ;  /* 0x000000083f047899 */ /* 0x000fe20008011604 */
[----:B------:R-:W-:Y:S01]  /*14c0*/  ULDC.64 UR8, c[0x0][0xa20] ;  /* 0x0002880000087ab9 */ /* 0x000fe20000000a00 */
[----:B------:R-:W-:Y:S01]  /*14d0*/  USEL UR7, UR7, 0x1, UP0 ;  /* 0x0000000107077887 */ /* 0x000fe20008000000 */
[----:B------:R-:W-:Y:S01]  /*14e0*/  ISETP.NE.U32.AND P1, PT, RZ, UR8, PT ;  /* 0x00000008ff007c0c */ /* 0x000fe2000bf25070 */
[----:B------:R-:W-:Y:S01]  /*14f0*/  ULDC UR10, c[0x0][0x2f0] ;  /* 0x0000bc00000a7ab9 */ /* 0x000fe20000000800 */
[----:B------:R-:W-:Y:S01]  /*1500*/  UMOV UR52, URZ ;  /* 0x0000003f00347c82 */ /* 0x000fe20008000000 */
[----:B------:R-:W-:Y:S01]  /*1510*/  ULEA.HI UR43, UR43, UR4, URZ, 0x10 ;  /* 0x000000042b2b7291 */ /* 0x000fe2000f8f803f */
[----:B------:R-:W-:Y:S01]  /*1520*/  ISETP.NE.AND.EX P1, PT, RZ, UR9, PT, P1 ;  /* 0x00000009ff007c0c */ /* 0x000fe2000bf25310 */
[----:B------:R-:W-:-:S02]  /*1530*/  UIMAD UR4, UR7, UR10, URZ ;  /* 0x0000000a070472a4 */ /* 0x000fc4000f8e023f */
        /* <DEDUP_REMOVED lines=18> */
.L_x_7619:
[----:B------:R-:W-:Y:S05]  /*1660*/  @!P1 BRA `(.L_x_7620) ;  /* 0x00000000001c9947 */ /* 0x000fea0003800000 */
[----:B------:R-:W-:-:S04]  /*1670*/  ULEA UR8, UP0, UR41, UR8, 0x2 ;  /* 0x0000000829087291 */ /* 0x000fc8000f80103f */
[----:B------:R-:W-:Y:S02]  /*1680*/  ULEA.HI.X UR9, UR41, UR9, UR42, 0x2, UP0 ;  /* 0x0000000929097291 */ /* 0x000fe400080f142a */
[----:B------:R-:W-:-:S04]  /*1690*/  IMAD.U32 R4, RZ, RZ, UR8 ;  /* 0x00000008ff047e24 */ /* 0x000fc8000f8e00ff */
[----:B------:R-:W-:-:S05]  /*16a0*/  IMAD.U32 R5, RZ, RZ, UR9 ;  /* 0x00000009ff057e24 */ /* 0x000fca000f8e00ff */
[----:B------:R-:W2:Y:S02]  /*16b0*/  LDG.E R4, desc[UR50][R4.64] ;  /* 0x0000003204047981 */ /* 0x000ea4000c1e1900 */
[----:B--2---:R-:W-:Y:S01]  /*16c0*/  R2UR UR4, R4 ;  /* 0x00000000040472ca */ /* 0x004fe200000e0000 */
[----:B------:R-:W-:-:S14]  /*16d0*/  BRA `(.L_x_7621) ;  /* 0x0000000000347947 */ /* 0x000fdc0003800000 */
.L_x_7620:
        /* <DEDUP_REMOVED lines=13> */
.L_x_7621:
[----:B------:R-:W-:Y:S02]  /*17b0*/  UISETP.NE.AND UP0, UPT, UR47, 0x1, UPT ;  /* 0x000000012f00788c */ /* 0x000fe4000bf05270 */
[----:B------:R-:W-:Y:S02]  /*17c0*/  UIADD3 UR52, -UR52, UR4, URZ ;  /* 0x0000000434347290 */ /* 0x000fe4000fffe13f */
        /* <DEDUP_REMOVED lines=10> */
[----:B------:R-:W-:Y:S02]  /*1870*/  UIADD3 UR52, UR52, 0x40, -UR53 ;  /* 0x0000004034347890 */ /* 0x000fe4000fffe835 */
[----:B------:R-:W-:-:S07]  /*1880*/  ULOP3.LUT UR20, UR43, 0xff, URZ, 0xc0, !UPT ;  /* 0x000000ff2b147892 */ /* 0x000fce000f8ec03f */
[----:B------:R-:W-:Y:S01]  /*1890*/  @UP0 ULDC UR4, c[0x0][0x44c] ;  /* 0x0001130000040ab9 */ /* 0x000fe20000000800 */
[----:B------:R-:W-:Y:S01]  /*18a0*/  @UP0 ULDC UR8, c[0x0][0x450] ;  /* 0x0001140000080ab9 */ /* 0x000fe20000000800 */
[----:B------:R-:W-:-:S04]  /*18b0*/  UIMAD.WIDE.U32 UR4, UR6, UR4, URZ ;  /* 0x00000004060472a5 */ /* 0x000fc8000f8e003f */
[----:B------:R-:W-:-:S04]  /*18c0*/  @UP0 USHF.R.U32.HI UR6, URZ, UR8, UR5 ;  /* 0x000000083f060299 */ /* 0x000fc80008011605 */
[----:B------:R-:W-:-:S04]  /*18d0*/  UIADD3 UR6, UR52, UR6, URZ ;  /* 0x0000000634067290 */ /* 0x000fc8000fffe03f */
[----:B------:R-:W-:-:S04]  /*18e0*/  USHF.R.S32.HI UR4, URZ, 0x1f, UR6 ;  /* 0x0000001f3f047899 */ /* 0x000fc80008011406 */
[----:B------:R-:W-:-:S04]  /*18f0*/  ULEA.HI UR4, UR4, UR6, URZ, 0x6 ;  /* 0x0000000604047291 */ /* 0x000fc8000f8f303f */
[----:B------:R-:W-:-:S04]  /*1900*/  USHF.R.S32.HI UR4, URZ, 0x6, UR4 ;  /* 0x000000063f047899 */ /* 0x000fc80008011404 */
[----:B------:R-:W-:-:S04]  /*1910*/  UISETP.LT.AND UP0, UPT, UR7, UR4, UPT ;  /* 0x000000040700728c */ /* 0x000fc8000bf01270 */
[----:B------:R-:W-:-:S03]  /*1920*/  USEL UR9, UR7, UR4, UP0 ;  /* 0x0000000407097287 */ /* 0x000fc60008000000 */
[----:B------:R-:W-:Y:S01]  /*1930*/  UMOV UR4, URZ ;  /* 0x0000003f00047c82 */ /* 0x000fe20008000000 */
[----:B------:R-:W-:-:S06]  /*1940*/  UISETP.GE.AND UP0, UPT, UR9, 0x1, UPT ;  /* 0x000000010900788c */ /* 0x000fcc000bf06270 */
[----:B------:R-:W-:-:S13]  /*1950*/  PLOP3.LUT P0, PT, PT, PT, UP0, 0x80, 0x0 ;  /* 0x000000000000781c */ /* 0x000fda0003f0f008 */
[----:B------:R-:W-:Y:S05]  /*1960*/  @!P0 BRA `(.L_x_7623) ;  /* 0x0000000000908947 */ /* 0x000fea0003800000 */
[----:B------:R-:W-:Y:S01]  /*1970*/  USHF.R.U32.HI UR10, URZ, 0x10, UR43 ;  /* 0x000000103f0a7899 */ /* 0x000fe2000801162b */
[----:B------:R-:W-:-:S03]  /*1980*/  UMOV UR4, URZ ;  /* 0x0000003f00047c82 */ /* 0x000fc60008000000 */
[----:B------:R-:W-:-:S11]  /*1990*/  UISETP.NE.AND UP0, UPT, UR10, URZ, UPT ;  /* 0x0000003f0a00728c */ /* 0x000fd6000bf05270 */
[----:B------:R-:W-:Y:S02]  /*19a0*/  @!UP0 ULDC UR10, c[0x0][0x9f0] ;  /* 0x00027c00000a8ab9 */ /* 0x000fe40000000800 */
[----:B------:R-:W-:Y:S01]  /*19b0*/  IMAD.U32 R4, RZ, RZ, UR10 ;  /* 0x0000000aff047e24 */ /* 0x000fe2000f8e00ff */
[----:B------:R-:W-:-:S04]  /*19c0*/  UIADD3 UR6, UR10, -0x1, UR9 ;  /* 0xffffffff0a067890 */ /* 0x000fc8000fffe009 */
        /* <DEDUP_REMOVED lines=30> */
.L_x_7623:
        /* <DEDUP_REMOVED lines=91> */
.L_x_7625:
[----:B------:R-:W-:Y:S01]  /*2160*/  ULEA UR23, UR37, UR40, 0x3 ;  /* 0x0000002825177291 */ /* 0x000fe2000f8e183f */
[----:B------:R-:W-:-:S05]  /*2170*/  IMAD.U32 R0, RZ, RZ, UR36 ;  /* 0x00000024ff007e24 */ /* 0x000fca000f8e00ff */
[----:B------:R-:W-:-:S04]  /*2180*/  SHF.L.U32 R0, R0, 0x1f, RZ ;  /* 0x0000001f00007819 */ /* 0x000fc800000006ff */
[----:B------:R-:W0:Y:S02]  /*2190*/  SYNCS.PHASECHK.TRANS64.TRYWAIT P1, [UR23+0x28c50], R0 ;  /* 0x028c5000ff0075a7 */ /* 0x000e240008020157 */
[----:B0-----:R-:W-:Y:S05]  /*21a0*/  @!P1 BRA `(.L_x_7626) ;  /* 0x0000013400189947 */ /* 0x001fea0003800000 */
.L_x_7774:
        /* <DEDUP_REMOVED lines=38> */
.L_x_7627:
        /* <DEDUP_REMOVED lines=8> */
.L_x_7634:
        /* <DEDUP_REMOVED lines=144> */
.L_x_7629:
[----:B------:R-:W-:Y:S01]  /*2d90*/  ULEA UR23, UR37, UR40, 0x3 ;  /* 0x0000002825177291 */ /* 0x000fe2000f8e183f */
[----:B------:R-:W-:-:S05]  /*2da0*/  IMAD.U32 R0, RZ, RZ, UR36 ;  /* 0x00000024ff007e24 */ /* 0x000fca000f8e00ff */
[----:B------:R-:W-:-:S04]  /*2db0*/  SHF.L.U32 R0, R0, 0x1f, RZ ;  /* 0x0000001f00007819 */ /* 0x000fc800000006ff */
[----:B------:R0:W1:Y:S01]  /*2dc0*/  SYNCS.PHASECHK.TRANS64.TRYWAIT P1, [UR23+0x28c50], R0 ;  /* 0x028c5000ff0075a7 */ /* 0x0000620008020157 */
[----:B------:R-:W-:Y:S05]  /*2dd0*/  @!P0 BRA `(.L_x_7630) ;  /* 0x0000000000048947 */ /* 0x000fea0003800000 */
[----:B------:R-:W-:Y:S01]  /*2de0*/  BPT.TRAP 0x1 ;  /* 0x000000040000795c */ /* 0x000fe20000300000 */
.L_x_7630:
[----:B-1----:R-:W-:Y:S05]  /*2df0*/  @P1 BRA `(.L_x_7631) ;  /* 0x0000000000081947 */ /* 0x002fea0003800000 */
[----:B------:R-:W1:Y:S02]  /*2e00*/  SYNCS.PHASECHK.TRANS64.TRYWAIT P1, [UR23+0x28c50], R0 ;  /* 0x028c5000ff0075a7 */ /* 0x000e640008020157 */
[----:B-1----:R-:W-:Y:S05]  /*2e10*/  @!P1 BRA `(.L_x_7632) ;  /* 0x0000012800149947 */ /* 0x002fea0003800000 */
.L_x_7631:
        /* <DEDUP_REMOVED lines=26> */
.L_x_7633:
[----:B------:R-:W-:Y:S01]  /*2fc0*/  UIADD3 UR6, UR23, 0x28c60, URZ ;  /* 0x00028c6017067890 */ /* 0x000fe2000fffe03f */
[----:B------:R-:W-:-:S03]  /*2fd0*/  PLOP3.LUT P1, PT, PT, PT, UP1, 0x80, 0x0 ;  /* 0x000000000000781c */ /* 0x000fc60003f2f018 */
[----:B------:R-:W-:-:S09]  /*2fe0*/  UPRMT UR6, UR39, 0x654, UR6 ;  /* 0x0000065427067896 */ /* 0x000fd20008000006 */
[----:B------:R-:W-:Y:S01]  /*2ff0*/  SYNCS.ARRIVE.TRANS64.RED.A1T0 RZ, [UR6], RZ ;  /* 0x000000ffffff79a7 */ /* 0x000fe20008100406 */
[----:B------:R-:W-:Y:S05]  /*3000*/  @P1 BRA `(.L_x_7634) ;  /* 0xfffffff400201947 */ /* 0x000fea000383ffff */
.L_x_7628:
        /* <DEDUP_REMOVED lines=143> */
.L_x_7622:
[----:B------:R-:W-:Y:S01]  /*3900*/  ULDC UR4, c[0x0][0x448] ;  /* 0x0001120000047ab9 */ /* 0x000fe20000000800 */
[----:B------:R-:W-:Y:S02]  /*3910*/  UIADD3 UR6, UR45, 0x3f, URZ ;  /* 0x0000003f2d067890 */ /* 0x000fe4000fffe03f */
[----:B------:R-:W-:Y:S02]  /*3920*/  UISETP.NE.AND UP0, UPT, UR4, 0x1, UPT ;  /* 0x000000010400788c */ /* 0x000fe4000bf05270 */
[----:B------:R-:W-:Y:S02]  /*3930*/  UIADD3 UR8, UR52, 0x40, -UR53 ;  /* 0x0000004034087890 */ /* 0x000fe4000fffe835 */
[----:B------:R-:W-:Y:S02]  /*3940*/  UP2UR UR54, UPR, URZ, 0x1 ;  /* 0x000000013f367883 */ /* 0x000fe40008000000 */
[----:B------:R-:W-:-:S05]  /*3950*/  ULOP3.LUT UR48, UR43, 0xff, URZ, 0xc0, !UPT ;  /* 0x000000ff2b307892 */ /* 0x000fca000f8ec03f */
        /* <DEDUP_REMOVED lines=50> */
.L_x_7635:
        /* <DEDUP_REMOVED lines=104> */
.L_x_7636:
        /* <DEDUP_REMOVED lines=12> */
.L_x_7775:
[----:B------:R-:W-:Y:S05]  /*43c0*/  @!P0 BRA `(.L_x_7638) ;  /* 0x0000000000048947 */ /* 0x000fea0003800000 */
[----:B------:R-:W-:Y:S01]  /*43d0*/  BPT.TRAP 0x1 ;  /* 0x000000040000795c */ /* 0x000fe20000300000 */
.L_x_7638:
[----:B------:R-:W-:Y:S02]  /*43e0*/  IMAD.U32 R7, RZ, RZ, UR37 ;  /* 0x00000025ff077e24 */ /* 0x000fe4000f8e00ff */
[----:B------:R-:W-:-:S03]  /*43f0*/  IMAD.U32 R8, RZ, RZ, UR36 ;  /* 0x00000024ff087e24 */ /* 0x000fc6000f8e00ff */
[----:B------:R-:W-:Y:S02]  /*4400*/  LEA R7, R7, UR40, 0x3 ;  /* 0x0000002807077c11 */ /* 0x000fe4000f8e18ff */
[----:B------:R-:W-:-:S04]  /*4410*/  SHF.L.U32 R8, R8, 0x1f, RZ ;  /* 0x0000001f08087819 */ /* 0x000fc800000006ff */
[----:B------:R1:W2:Y:S01]  /*4420*/  SYNCS.PHASECHK.TRANS64.TRYWAIT P1, [R7+URZ+0x28c30], R8 ;  /* 0x028c3008070075a7 */ /* 0x0002a2000802017f */
[----:B------:R-:W-:Y:S05]  /*4430*/  @!P0 BRA `(.L_x_7639) ;  /* 0x0000000000048947 */ /* 0x000fea0003800000 */
[----:B------:R-:W-:Y:S01]  /*4440*/  BPT.TRAP 0x1 ;  /* 0x000000040000795c */ /* 0x000fe20000300000 */
.L_x_7639:
[----:B--2---:R-:W-:Y:S05]  /*4450*/  @P1 BRA `(.L_x_7640) ;  /* 0x0000000000081947 */ /* 0x004fea0003800000 */
[----:B------:R-:W2:Y:S02]  /*4460*/  SYNCS.PHASECHK.TRANS64.TRYWAIT P1, [R7+URZ+0x28c30], R8 ;  /* 0x028c3008070075a7 */ /* 0x000ea4000802017f */
[----:B--2---:R-:W-:Y:S05]  /*4470*/  @!P1 BRA `(.L_x_7641) ;  /* 0x0000011000ac9947 */ /* 0x004fea0003800000 */
.L_x_7640:
        /* <DEDUP_REMOVED lines=40> */
.L_x_7642:
[----:B------:R-:W-:Y:S01]  /*4700*/  UISETP.NE.AND UP0, UPT, UR54, URZ, UPT ;  /* 0x0000003f3600728c */ /* 0x000fe2000bf05270 */
[----:B------:R-:W-:Y:S01]  /*4710*/  VIADD R3, R185, UR45 ;  /* 0x0000002db9037c36 */ /* 0x000fe20008000000 */
[----:B------:R-:W-:Y:S02]  /*4720*/  ULDC UR10, c[0x0][0x9d8] ;  /* 0x00027600000a7ab9 */ /* 0x000fe40000000800 */
[----:B------:R-:W-:Y:S01]  /*4730*/  FMUL.FTZ R26, R26, UR10 ;  /* 0x0000000a1a1a7c20 */ /* 0x000fe20008410000 */
[----:B------:R-:W-:Y:S01]  /*4740*/  FMUL.FTZ R27, R27, UR10 ;  /* 0x0000000a1b1b7c20 */ /* 0x000fe20008410000 */
[----:B------:R-:W-:Y:S01]  /*4750*/  PLOP3.LUT P1, PT, PT, PT, UP0, 0x80, 0x0 ;  /* 0x000000000000781c */ /* 0x000fe20003f2f008 */
[----:B------:R-:W-:Y:S01]  /*4760*/  FMUL.FTZ R30, R30, UR10 ;  /* 0x0000000a1e1e7c20 */ /* 0x000fe20008410000 */
[----:B------:R-:W-:Y:S01]  /*4770*/  PLOP3.LUT P2, PT, PT, PT, UP0, 0x80, 0x0 ;  /* 0x000000000000781c */ /* 0x000fe20003f4f008 */
[----:B------:R-:W-:Y:S01]  /*4780*/  MUFU.TANH R9, R27 ;  /* 0x0000001b00097308 */ /* 0x000fe20000002400 */
[----:B------:R-:W-:Y:S01]  /*4790*/  FMUL.FTZ R31, R31, UR10 ;  /* 0x0000000a1f1f7c20 */ /* 0x000fe20008410000 */
[----:B------:R-:W-:Y:S01]  /*47a0*/  @UP0 ULDC UR6, c[0x0][0x44c] ;  /* 0x0001130000060ab9 */ /* 0x000fe20000000800 */
[----:B------:R-:W-:Y:S01]  /*47b0*/  FMUL.FTZ R34, R34, UR10 ;  /* 0x0000000a22227c20 */ /* 0x000fe20008410000 */
[----:B------:R-:W-:Y:S01]  /*47c0*/  FMUL.FTZ R35, R35, UR10 ;  /* 0x0000000a23237c20 */ /* 0x000fe20008410000 */
[----:B------:R-:W-:Y:S01]  /*47d0*/  FMUL.FTZ R28, R28, UR10 ;  /* 0x0000000a1c1c7c20 */ /* 0x000fe20008410000 */
[----:B------:R-:W-:Y:S01]  /*47e0*/  FMUL.FTZ R38, R38, UR10 ;  /* 0x0000000a26267c20 */ /* 0x000fe20008410000 */
[----:B------:R-:W-:Y:S01]  /*47f0*/  FMUL.FTZ R39, R39, UR10 ;  /* 0x0000000a27277c20 */ /* 0x000fe20008410000 */
[----:B------:R-:W0:Y:S01]  /*4800*/  MUFU.TANH R26, R26 ;  /* 0x0000001a001a7308 */ /* 0x000e220000002400 */
[----:B------:R-:W-:Y:S01]  /*4810*/  FMUL.FTZ R42, R42, UR10 ;  /* 0x0000000a2a2a7c20 */ /* 0x000fe20008410000 */
[----:B------:R-:W-:Y:S01]  /*4820*/  @P1 IMAD.HI.U32 R4, R3, UR6, RZ ;  /* 0x0000000603041c27 */ /* 0x000fe2000f8e00ff */
[----:B------:R-:W-:-:S03]  /*4830*/  @UP0 ULDC UR6, c[0x0][0x450] ;  /* 0x0001140000060ab9 */ /* 0x000fc60000000800 */
[----:B------:R-:W-:Y:S01]  /*4840*/  FMUL.FTZ R43, R43, UR10 ;  /* 0x0000000a2b2b7c20 */ /* 0x000fe20008410000 */
[----:B------:R-:W-:Y:S01]  /*4850*/  FMUL.FTZ R46, R46, UR10 ;  /* 0x0000000a2e2e7c20 */ /* 0x000fe20008410000 */
[----:B------:R-:W-:Y:S01]  /*4860*/  FMUL.FTZ R47, R47, UR10 ;  /* 0x0000000a2f2f7c20 */ /* 0x000fe20008410000 */
[----:B------:R-:W-:Y:S01]  /*4870*/  @P2 SHF.R.U32.HI R3, RZ, UR6, R4 ;  /* 0x00000006ff032c19 */ /* 0x000fe20008011604 */
[----:B------:R-:W-:Y:S01]  /*4880*/  UMOV UR6, 0xffffffc0 ;  /* 0xffffffc000067882 */ /* 0x000fe20000000000 */
[----:B------:R-:W3:Y:S01]  /*4890*/  MUFU.TANH R30, R30 ;  /* 0x0000001e001e7308 */ /* 0x000ee20000002400 */
[----:B------:R-:W-:Y:S01]  /*48a0*/  UIMAD UR6, UR55, UR6, 0x40 ;  /* 0x00000040370674a4 */ /* 0x000fe2000f8e0206 */
[----:B------:R-:W-:Y:S01]  /*48b0*/  FMUL.FTZ R50, R50, UR10 ;  /* 0x0000000a32327c20 */ /* 0x000fe20008410000 */
[----:B------:R-:W4:Y:S01]  /*48c0*/  SHFL.IDX PT, R6, R3, 0x1, 0x1c1f ;  /* 0x003c1f0003067f89 */ /* 0x000f2200000e0000 */
[----:B------:R-:W-:Y:S01]  /*48d0*/  FMUL.FTZ R51, R51, UR10 ;  /* 0x0000000a33337c20 */ /* 0x000fe20008410000 */
[----:B------:R-:W-:Y:S01]  /*48e0*/  UIADD3 UR7, UR52, 0x1, UR6 ;  /* 0x0000000134077890 */ /* 0x000fe2000fffe006 */
[----:B------:R-:W-:Y:S01]  /*48f0*/  FMUL.FTZ R54, R54, UR10 ;  /* 0x0000000a36367c20 */ /* 0x000fe20008410000 */
[----:B------:R-:W-:Y:S01]  /*4900*/  IMAD.U32 R5, RZ, RZ, UR6 ;  /* 0x00000006ff057e24 */ /* 0x000fe2000f8e00ff */
[----:B------:R-:W5:Y:S01]  /*4910*/  MUFU.TANH R31, R31 ;  /* 0x0000001f001f7308 */ /* 0x000f620000002400 */
[----:B------:R-:W-:Y:S01]  /*4920*/  FMUL.FTZ R55, R55, UR10 ;  /* 0x0000000a37377c20 */ /* 0x000fe20008410000 */
[----:B------:R-:W1:Y:S01]  /*4930*/  SHFL.IDX PT, R3, R3, RZ, 0x1c1f ;  /* 0x001c1fff03037589 */ /* 0x000e6200000e0000 */
[----:B------:R-:W-:Y:S01]  /*4940*/  IMAD.U32 R13, RZ, RZ, UR7 ;  /* 0x00000007ff0d7e24 */ /* 0x000fe2000f8e00ff */
[----:B------:R-:W-:Y:S01]  /*4950*/  IADD3 R4, -R184, UR52, R5 ;  /* 0x00000034b8047c10 */ /* 0x000fe2000fffe105 */
[----:B------:R-:W-:Y:S01]  /*4960*/  FMUL.FTZ R24, R24, UR10 ;  /* 0x0000000a18187c20 */ /* 0x000fe20008410000 */
[----:B------:R-:W-:Y:S01]  /*4970*/  FMUL.FTZ R25, R25, UR10 ;  /* 0x0000000a19197c20 */ /* 0x000fe20008410000 */
[----:B------:R-:W-:Y:S01]  /*4980*/  FMUL.FTZ R29, R29, UR10 ;  /* 0x0000000a1d1d7c20 */ /* 0x000fe20008410000 */
[----:B------:R-:W-:Y:S01]  /*4990*/  IADD3 R5, R13, -UR53, -R184 ;  /* 0x800000350d057c10 */ /* 0x000fe2000fffe8b8 */
        /* <DEDUP_REMOVED lines=8> */
[----:B------:R3:W-:Y:S01]  /*4a20*/  MUFU.TANH R11, R28 ;  /* 0x0000001c000b7308 */ /* 0x0007e20000002400 */
[----:B------:R-:W-:Y:S01]  /*4a30*/  FMUL.FTZ R45, R45, UR10 ;  /* 0x0000000a2d2d7c20 */ /* 0x000fe20008410000 */
[----:B----4-:R-:W-:Y:S01]  /*4a40*/  VIADDMNMX R6, R6, R5, R4, PT ;  /* 0x0000000506067246 */ /* 0x010fe20003800104 */
[----:B------:R-:W-:Y:S01]  /*4a50*/  FMUL.FTZ R48, R48, UR10 ;  /* 0x0000000a30307c20 */ /* 0x000fe20008410000 */
[----:B------:R-:W-:Y:S01]  /*4a60*/  FMUL.FTZ R49, R49, UR10 ;  /* 0x0000000a31317c20 */ /* 0x000fe20008410000 */
[----:B------:R-:W-:Y:S01]  /*4a70*/  FMUL.FTZ R52, R52, UR10 ;  /* 0x0000000a34347c20 */ /* 0x000fe20008410000 */
[C---:B------:R-:W-:Y:S01]  /*4a80*/  ISETP.GT.AND P1, PT, R6.reuse, RZ, PT ;  /* 0x000000ff0600720c */ /* 0x040fe20003f24270 */
[----:B------:R-:W-:Y:S01]  /*4a90*/  FMUL.FTZ R53, R53, UR10 ;  /* 0x0000000a35357c20 */ /* 0x000fe20008410000 */
[C---:B------:R-:W-:Y:S01]  /*4aa0*/  ISETP.GT.AND P2, PT, R6.reuse, 0x1, PT ;  /* 0x000000010600780c */ /* 0x040fe20003f44270 */
[----:B------:R-:W4:Y:S01]  /*4ab0*/  MUFU.TANH R35, R35 ;  /* 0x0000002300237308 */ /* 0x000f220000002400 */
[----:B------:R-:W-:Y:S01]  /*4ac0*/  ISETP.GT.AND P3, PT, R6, 0x8, PT ;  /* 0x000000080600780c */ /* 0x000fe20003f64270 */
[----:B------:R-:W-:Y:S01]  /*4ad0*/  ULDC UR10, c[0x0][0x988] ;  /* 0x00026200000a7ab9 */ /* 0x000fe20000000800 */
[----:B0-----:R-:W-:-:S02]  /*4ae0*/  FSEL R27, R26, -INF , P1 ;  /* 0xff8000001a1b7808 */ /* 0x001fc40000800000 */
[----:B---3--:R-:W-:Y:S02]  /*4af0*/  FSEL R28, R9, -INF , P2 ;  /* 0xff800000091c7808 */ /* 0x008fe40001000000 */
[----:B------:R-:W-:Y:S01]  /*4b00*/  ISETP.GT.AND P1, PT, R6, 0x9, PT ;  /* 0x000000090600780c */ /* 0x000fe20003f24270 */
[----:B------:R-:W0:Y:S01]  /*4b10*/  MUFU.TANH R38, R38 ;  /* 0x0000002600267308 */ /* 0x000e220000002400 */
[----:B------:R-:W-:Y:S02]  /*4b20*/  FSEL R30, R30, -INF , P3 ;  /* 0xff8000001e1e7808 */ /* 0x000fe40001800000 */
[----:B------:R-:W-:Y:S02]  /*4b30*/  FMNMX.FTZ R9, R27, R28, !PT ;  /* 0x0000001c1b097209 */ /* 0x000fe40007810000 */
[----:B------:R-:W-:Y:S02]  /*4b40*/  ISETP.GT.AND P2, PT, R6, 0x10, PT ;  /* 0x000000100600780c */ /* 0x000fe40003f44270 */
[----:B-----5:R-:W-:Y:S01]  /*4b50*/  FSEL R31, R31, -INF , P1 ;  /* 0xff8000001f1f7808 */ /* 0x020fe20000800000 */
[----:B------:R-:W3:Y:S01]  /*4b60*/  MUFU.TANH R39, R39 ;  /* 0x0000002700277308 */ /* 0x000ee20000002400 */
[----:B------:R-:W-:-:S02]  /*4b70*/  FMNMX.FTZ R10, R30, R9, !PT ;  /* 0x000000091e0a7209 */ /* 0x000fc40007810000 */
[----:B------:R-:W-:Y:S02]  /*4b80*/  ISETP.GT.AND P1, PT, R6, 0x11, PT ;  /* 0x000000110600780c */ /* 0x000fe40003f24270 */
[----:B--2---:R-:W-:Y:S02]  /*4b90*/  FSEL R34, R34, -INF , P2 ;  /* 0xff80000022227808 */ /* 0x004fe40001000000 */
[----:B------:R-:W-:Y:S01]  /*4ba0*/  FMNMX.FTZ R9, R31, R10, !PT ;  /* 0x0000000a1f097209 */ /* 0x000fe20007810000 */
[----:B------:R-:W2:Y:S01]  /*4bb0*/  MUFU.TANH R42, R42 ;  /* 0x0000002a002a7308 */ /* 0x000ea20000002400 */
[----:B------:R-:W-:Y:S02]  /*4bc0*/  ISETP.GT.AND P2, PT, R6, 0x18, PT ;  /* 0x000000180600780c */ /* 0x000fe40003f44270 */
[----:B----4-:R-:W-:Y:S02]  /*4bd0*/  FSEL R35, R35, -INF , P1 ;  /* 0xff80000023237808 */ /* 0x010fe40000800000 */
[----:B------:R-:W-:-:S02]  /*4be0*/  FMNMX.FTZ R10, R34, R9, !PT ;  /* 0x00000009220a7209 */ /* 0x000fc40007810000 */
[----:B------:R-:W-:Y:S01]  /*4bf0*/  ISETP.GT.AND P1, PT, R6, 0x19, PT ;  /* 0x000000190600780c */ /* 0x000fe20003f24270 */
[----:B------:R-:W4:Y:S01]  /*4c00*/  MUFU.TANH R43, R43 ;  /* 0x0000002b002b7308 */ /* 0x000f220000002400 */
[----:B0-----:R-:W-:Y:S02]  /*4c10*/  FSEL R38, R38, -INF , P2 ;  /* 0xff80000026267808 */ /* 0x001fe40001000000 */
[----:B------:R-:W-:Y:S02]  /*4c20*/  FMNMX.FTZ R9, R35, R10, !PT ;  /* 0x0000000a23097209 */ /* 0x000fe40007810000 */
[----:B------:R-:W-:Y:S02]  /*4c30*/  ISETP.GT.AND P2, PT, R6, 0x20, PT ;  /* 0x000000200600780c */ /* 0x000fe40003f44270 */
[----:B---3--:R-:W-:Y:S01]  /*4c40*/  FSEL R39, R39, -INF , P1 ;  /* 0xff80000027277808 */ /* 0x008fe20000800000 */
[----:B------:R-:W0:Y:S01]  /*4c50*/  MUFU.TANH R46, R46 ;  /* 0x0000002e002e7308 */ /* 0x000e220000002400 */
        /* <DEDUP_REMOVED lines=9> */
[----:B------:R-:W3:Y:S01]  /*4cf0*/  MUFU.TANH R50, R50 ;  /* 0x0000003200327308 */ /* 0x000ee20000002400 */
[----:B0-----:R-:W-:Y:S02]  /*4d00*/  FSEL R46, R46, -INF , P2 ;  /* 0xff8000002e2e7808 */ /* 0x001fe40001000000 */
[----:B------:R-:W-:Y:S02]  /*4d10*/  FMNMX.FTZ R9, R43, R10, !PT ;  /* 0x0000000a2b097209 */ /* 0x000fe40007810000 */
[----:B------:R-:W-:Y:S02]  /*4d20*/  ISETP.GT.AND P2, PT, R6, 0x30, PT ;  /* 0x000000300600780c */ /* 0x000fe40003f44270 */
[----:B------:R-:W-:Y:S01]  /*4d30*/  FMNMX.FTZ R10, R46, R9, !PT ;  /* 0x000000092e0a7209 */ /* 0x000fe20007810000 */
[----:B------:R-:W0:Y:S01]  /*4d40*/  MUFU.TANH R51, R51 ;  /* 0x0000003300337308 */ /* 0x000e220000002400 */
[----:B--2---:R-:W-:-:S02]  /*4d50*/  FSEL R47, R47, -INF , P1 ;  /* 0xff8000002f2f7808 */ /* 0x004fc40000800000 */
[----:B------:R-:W-:Y:S02]  /*4d60*/  ISETP.GT.AND P1, PT, R6, 0x31, PT ;  /* 0x000000310600780c */ /* 0x000fe40003f24270 */
[----:B------:R-:W-:Y:S02]  /*4d70*/  FMNMX.FTZ R9, R47, R10, !PT ;  /* 0x0000000a2f097209 */ /* 0x000fe40007810000 */
[----:B-1----:R-:W-:Y:S01]  /*4d80*/  VIADDMNMX R4, R3, R5, R4, PT ;  /* 0x0000000503047246 */ /* 0x002fe20003800104 */
[----:B------:R-:W1:Y:S01]  /*4d90*/  MUFU.TANH R54, R54 ;  /* 0x0000003600367308 */ /* 0x000e620000002400 */
[----:B---3--:R-:W-:Y:S02]  /*4da0*/  FSEL R50, R50, -INF , P2 ;  /* 0xff80000032327808 */ /* 0x008fe40001000000 */
[----:B------:R-:W-:Y:S02]  /*4db0*/  ISETP.GT.AND P2, PT, R6, 0x38, PT ;  /* 0x000000380600780c */ /* 0x000fe40003f44270 */
[----:B------:R-:W-:-:S02]  /*4dc0*/  FMNMX.FTZ R10, R50, R9, !PT ;  /* 0x00000009320a7209 */ /* 0x000fc40007810000 */
[----:B------:R-:W-:Y:S01]  /*4dd0*/  ISETP.GT.AND P3, PT, R4, 0x8, PT ;  /* 0x000000080400780c */ /* 0x000fe20003f64270 */
[----:B------:R-:W2:Y:S01]  /*4de0*/  MUFU.TANH R55, R55 ;  /* 0x0000003700377308 */ /* 0x000ea20000002400 */
[----:B0-----:R-:W-:Y:S02]  /*4df0*/  FSEL R51, R51, -INF , P1 ;  /* 0xff80000033337808 */ /* 0x001fe40000800000 */
[----:B------:R-:W-:Y:S02]  /*4e00*/  ISETP.GT.AND P1, PT, R6, 0x39, PT ;  /* 0x000000390600780c */ /* 0x000fe40003f24270 */
[----:B------:R-:W-:Y:S02]  /*4e10*/  FMNMX.FTZ R9, R51, R10, !PT ;  /* 0x0000000a33097209 */ /* 0x000fe40007810000 */
[----:B------:R-:W-:Y:S01]  /*4e20*/  R2UR UR6, R7 ;  /* 0x00000000070672ca */ /* 0x000fe200000e0000 */
[----:B------:R-:W0:Y:S01]  /*4e30*/  MUFU.TANH R24, R24 ;  /* 0x0000001800187308 */ /* 0x000e220000002400 */
[----:B-1----:R-:W-:-:S02]  /*4e40*/  FSEL R54, R54, -INF , P2 ;  /* 0xff80000036367808 */ /* 0x002fc40001000000 */
[----:B------:R-:W-:Y:S02]  /*4e50*/  ISETP.GT.AND P2, PT, R4, 0x1, PT ;  /* 0x000000010400780c */ /* 0x000fe40003f44270 */
[----:B------:R-:W-:-:S03]  /*4e60*/  FMNMX.FTZ R6, R54, R9, !PT ;  /* 0x0000000936067209 */ /* 0x000fc60007810000 */
[----:B------:R-:W1:Y:S01]  /*4e70*/  MUFU.TANH R25, R25 ;  /* 0x0000001900197308 */ /* 0x000e620000002400 */
[----:B--2---:R-:W-:Y:S02]  /*4e80*/  FSEL R55, R55, -INF , P1 ;  /* 0xff80000037377808 */ /* 0x004fe40000800000 */
[----:B------:R-:W-:Y:S01]  /*4e90*/  ISETP.GT.AND P1, PT, R4, RZ, PT ;  /* 0x000000ff0400720c */ /* 0x000fe20003f24270 */
[----:B------:R-:W-:Y:S01]  /*4ea0*/  UIADD3 UR6, UR6, 0x28c40, URZ ;  /* 0x00028c4006067890 */ /* 0x000fe2000fffe03f */
[----:B------:R-:W-:-:S03]  /*4eb0*/  FMNMX.FTZ R6, R55, R6, !PT ;  /* 0x0000000637067209 */ /* 0x000fc60007810000 */
[----:B------:R-:W-:Y:S01]  /*4ec0*/  MUFU.TANH R29, R29 ;  /* 0x0000001d001d7308 */ /* 0x000fe20000002400 */
[----:B0-----:R-:W-:Y:S01]  /*4ed0*/  FSEL R5, R24, -INF , P1 ;  /* 0xff80000018057808 */ /* 0x001fe20000800000 */
[----:B------:R-:W0:Y:S01]  /*4ee0*/  SHFL.BFLY PT, R9, R6, 0x2, 0x1f ;  /* 0x0c401f0006097f89 */ /* 0x000e2200000e0000 */
[----:B------:R-:W-:Y:S01]  /*4ef0*/  ISETP.GT.AND P1, PT, R4, 0x9, PT ;  /* 0x000000090400780c */ /* 0x000fe20003f24270 */
[----:B------:R-:W-:-:S04]  /*4f00*/  UPRMT UR6, UR39, 0x654, UR6 ;  /* 0x0000065427067896 */ /* 0x000fc80008000006 */
[----:B------:R-:W2:Y:S01]  /*4f10*/  MUFU.TANH R12, R32 ;  /* 0x00000020000c7308 */ /* 0x000ea20000002400 */
[----:B-1----:R-:W-:Y:S02]  /*4f20*/  FSEL R10, R25, -INF , P2 ;  /* 0xff800000190a7808 */ /* 0x002fe40001000000 */
[----:B------:R-:W-:Y:S02]  /*4f30*/  ISETP.GT.AND P2, PT, R4, 0x10, PT ;  /* 0x000000100400780c */ /* 0x000fe40003f44270 */
[----:B------:R-:W-:Y:S03]  /*4f40*/  SYNCS.ARRIVE.TRANS64.RED.A1T0 RZ, [UR6], RZ ;  /* 0x000000ffffff79a7 */ /* 0x000fe60008100406 */
[----:B------:R-:W1:Y:S08]  /*4f50*/  MUFU.TANH R33, R33 ;  /* 0x0000002100217308 */ /* 0x000e700000002400 */
[----:B------:R-:W3:Y:S01]  /*4f60*/  MUFU.TANH R36, R36 ;  /* 0x0000002400247308 */ /* 0x000ee20000002400 */
[----:B--2---:R-:W-:-:S02]  /*4f70*/  FSEL R12, R12, -INF , P2 ;  /* 0xff8000000c0c7808 */ /* 0x004fc40001000000 */
[----:B0-----:R-:W-:Y:S02]  /*4f80*/  FMNMX.FTZ R13, R6, R9, !PT ;  /* 0x00000009060d7209 */ /* 0x001fe40007810000 */
[----:B------:R-:W-:Y:S02]  /*4f90*/  FSEL R9, R11, -INF , P3 ;  /* 0xff8000000b097808 */ /* 0x000fe40001800000 */
[----:B------:R-:W-:Y:S01]  /*4fa0*/  FMNMX.FTZ R6, R5, R10, !PT ;  /* 0x0000000a05067209 */ /* 0x000fe20007810000 */
[----:B------:R-:W0:Y:S01]  /*4fb0*/  SHFL.BFLY PT, R14, R13, 0x1, 0x1f ;  /* 0x0c201f000d0e7f89 */ /* 0x000e2200000e0000 */
[----:B------:R-:W2:Y:S01]  /*4fc0*/  MUFU.TANH R37, R37 ;  /* 0x0000002500257308 */ /* 0x000ea20000002400 */
[----:B------:R-:W-:Y:S02]  /*4fd0*/  FSEL R11, R29, -INF , P1 ;  /* 0xff8000001d0b7808 */ /* 0x000fe40000800000 */
[----:B------:R-:W-:Y:S02]  /*4fe0*/  FMNMX.FTZ R6, R9, R6, !PT ;  /* 0x0000000609067209 */ /* 0x000fe40007810000 */
[----:B------:R-:W-:-:S02]  /*4ff0*/  ISETP.GT.AND P1, PT, R4, 0x11, PT ;  /* 0x000000110400780c */ /* 0x000fc40003f24270 */
[----:B------:R-:W-:Y:S01]  /*5000*/  FMNMX.FTZ R15, R11, R6, !PT ;  /* 0x000000060b0f7209 */ /* 0x000fe20007810000 */
[----:B------:R-:W4:Y:S01]  /*5010*/  MUFU.TANH R20, R40 ;  /* 0x0000002800147308 */ /* 0x000f220000002400 */
[----:B------:R-:W-:Y:S02]  /*5020*/  ISETP.GT.AND P2, PT, R4, 0x18, PT ;  /* 0x000000180400780c */ /* 0x000fe40003f44270 */
[----:B------:R-:W-:Y:S02]  /*5030*/  FMNMX.FTZ R6, R12, R15, !PT ;  /* 0x0000000f0c067209 */ /* 0x000fe40007810000 */
[----:B------:R-:W-:-:S03]  /*5040*/  ISETP.GT.AND P3, PT, R4, 0x29, PT ;  /* 0x000000290400780c */ /* 0x000fc60003f64270 */
[----:B------:R-:W5:Y:S01]  /*5050*/  MUFU.TANH R41, R41 ;  /* 0x0000002900297308 */ /* 0x000f620000002400 */
[----:B0-----:R-:W-:-:S07]  /*5060*/  FMNMX.FTZ R3, R13, R14, !PT ;  /* 0x0000000e0d037209 */ /* 0x001fce0007810000 */
[----:B------:R-:W0:Y:S01]  /*5070*/  MUFU.TANH R44, R44 ;  /* 0x0000002c002c7308 */ /* 0x000e220000002400 */
[----:B-1----:R-:W-:Y:S02]  /*5080*/  FSEL R13, R33, -INF , P1 ;  /* 0xff800000210d7808 */ /* 0x002fe40000800000 */
[----:B------:R-:W-:Y:S02]  /*5090*/  ISETP.GT.AND P1, PT, R4, 0x19, PT ;  /* 0x000000190400780c */ /* 0x000fe40003f24270 */
[----:B---3--:R-:W-:Y:S02]  /*50a0*/  FSEL R14, R36, -INF , P2 ;  /* 0xff800000240e7808 */ /* 0x008fe40001000000 */
[----:B------:R-:W-:Y:S01]  /*50b0*/  FMNMX.FTZ R21, R13, R6, !PT ;  /* 0x000000060d157209 */ /* 0x000fe20007810000 */
[----:B------:R-:W1:Y:S01]  /*50c0*/  MUFU.TANH R45, R45 ;  /* 0x0000002d002d7308 */ /* 0x000e620000002400 */
[----:B------:R-:W-:Y:S02]  /*50d0*/  ISETP.GT.AND P2, PT, R4, 0x20, PT ;  /* 0x000000200400780c */ /* 0x000fe40003f44270 */
[----:B--2---:R-:W-:-:S02]  /*50e0*/  FSEL R15, R37, -INF , P1 ;  /* 0xff800000250f7808 */ /* 0x004fc40000800000 */
[----:B------:R-:W-:Y:S02]  /*50f0*/  FMNMX.FTZ R6, R14, R21, !PT ;  /* 0x000000150e067209 */ /* 0x000fe40007810000 */
[----:B------:R-:W-:Y:S01]  /*5100*/  ISETP.GT.AND P1, PT, R4, 0x21, PT ;  /* 0x000000210400780c */ /* 0x000fe20003f24270 */
[----:B------:R-:W2:Y:S01]  /*5110*/  MUFU.TANH R26, R48 ;  /* 0x00000030001a7308 */ /* 0x000ea20000002400 */
[----:B----4-:R-:W-:Y:S02]  /*5120*/  FSEL R20, R20, -INF , P2 ;  /* 0xff80000014147808 */ /* 0x010fe40001000000 */
[----:B------:R-:W-:Y:S01]  /*5130*/  FMNMX.FTZ R25, R15, R6, !PT ;  /* 0x000000060f197209 */ /* 0x000fe20007810000 */
[----:B------:R-:W-:Y:S01]  /*5140*/  BAR.SYNC.DEFER_BLOCKING 0xf, 0x100 ;  /* 0x03c4000000007b1d */ /* 0x000fe20000010000 */
[----:B------:R-:W-:Y:S02]  /*5150*/  ISETP.GT.AND P2, PT, R4, 0x28, PT ;  /* 0x000000280400780c */ /* 0x000fe40003f44270 */
[----:B-----5:R-:W-:-:S02]  /*5160*/  FSEL R21, R41, -INF , P1 ;  /* 0xff80000029157808 */ /* 0x020fc40000800000 */
[----:B------:R-:W-:Y:S01]  /*5170*/  FMNMX.FTZ R6, R20, R25, !PT ;  /* 0x0000001914067209 */ /* 0x000fe20007810000 */
[----:B------:R-:W3:Y:S01]  /*5180*/  MUFU.TANH R49, R49 ;  /* 0x0000003100317308 */ /* 0x000ee20000002400 */
[C---:B------:R-:W-:Y:S01]  /*5190*/  FMUL.FTZ R25, R3.reuse, UR10 ;  /* 0x0000000a03197c20 */ /* 0x040fe20008410000 */
[----:B------:R-:W-:Y:S02]  /*51a0*/  FSETP.NEU.FTZ.AND P4, PT, R3, -INF , PT ;  /* 0xff8000000300780b */ /* 0x000fe40003f9d000 */
[----:B0-----:R-:W-:Y:S02]  /*51b0*/  FSEL R24, R44, -INF , P2 ;  /* 0xff8000002c187808 */ /* 0x001fe40001000000 */
[----:B------:R-:W-:Y:S02]  /*51c0*/  FMNMX.FTZ R29, R21, R6, !PT ;  /* 0x00000006151d7209 */ /* 0x000fe40007810000 */
[----:B------:R-:W0:Y:S01]  /*51d0*/  MUFU.TANH R52, R52 ;  /* 0x0000003400347308 */ /* 0x000e220000002400 */
[----:B------:R-:W-:-:S02]  /*51e0*/  FSEL R32, R25, RZ, P4 ;  /* 0x000000ff19207208 */ /* 0x000fc40002000000 */
[----:B------:R-:W-:Y:S02]  /*51f0*/  ISETP.GT.AND P1, PT, R4, 0x30, PT ;  /* 0x000000300400780c */ /* 0x000fe40003f24270 */
[----:B-1----:R-:W-:Y:S01]  /*5200*/  FSEL R25, R45, -INF , P3 ;  /* 0xff8000002d197808 */ /* 0x002fe20001800000 */
[--C-:B------:R-:W-:Y:S01]  /*5210*/  FFMA.FTZ R33, R27, UR10, -R32.reuse ;  /* 0x0000000a1b217c23 */ /* 0x100fe20008010820 */
[----:B------:R-:W-:Y:S01]  /*5220*/  FMNMX.FTZ R6, R24, R29, !PT ;  /* 0x0000001d18067209 */ /* 0x000fe20007810000 */
[----:B------:R-:W1:Y:S01]  /*5230*/  MUFU.TANH R53, R53 ;  /* 0x0000003500357308 */ /* 0x000e620000002400 */
[----:B------:R-:W-:Y:S01]  /*5240*/  ISETP.GT.AND P2, PT, R4, 0x31, PT ;  /* 0x000000310400780c */ /* 0x000fe20003f44270 */
[--C-:B------:R-:W-:Y:S01]  /*5250*/  FFMA.FTZ R36, R28, UR10, -R32.reuse ;  /* 0x0000000a1c247c23 */ /* 0x100fe20008010820 */
[----:B--2---:R-:W-:Y:S01]  /*5260*/  FSEL R26, R26, -INF , P1 ;  /* 0xff8000001a1a7808 */ /* 0x004fe20000800000 */
[--C-:B------:R-:W-:Y:S01]  /*5270*/  FFMA.FTZ R30, R30, UR10, -R32.reuse ;  /* 0x0000000a1e1e7c23 */ /* 0x100fe20008010820 */
[----:B------:R-:W-:Y:S01]  /*5280*/  FMNMX.FTZ R29, R25, R6, !PT ;  /* 0x00000006191d7209 */ /* 0x000fe20007810000 */
[--C-:B------:R-:W-:Y:S01]  /*5290*/  FFMA.FTZ R31, R31, UR10, -R32.reuse ;  /* 0x0000000a1f1f7c23 */ /* 0x100fe20008010820 */
[----:B------:R-:W-:Y:S01]  /*52a0*/  ISETP.GT.AND P1, PT, R4, 0x38, PT ;  /* 0x000000380400780c */ /* 0x000fe20003f24270 */
[----:B------:R-:W-:Y:S01]  /*52b0*/  MUFU.EX2 R155, R30 ;  /* 0x0000001e009b7308 */ /* 0x000fe20000000800 */
[----:B---3--:R-:W-:Y:S01]  /*52c0*/  FSEL R27, R49, -INF , P2 ;  /* 0xff800000311b7808 */ /* 0x008fe20001000000 */
[--C-:B------:R-:W-:Y:S01]  /*52d0*/  FFMA.FTZ R34, R34, UR10, -R32.reuse ;  /* 0x0000000a22227c23 */ /* 0x100fe20008010820 */
[----:B------:R-:W-:Y:S01]  /*52e0*/  FMNMX.FTZ R6, R26, R29, !PT ;  /* 0x0000001d1a067209 */ /* 0x000fe20007810000 */
[--C-:B------:R-:W-:Y:S01]  /*52f0*/  FFMA.FTZ R35, R35, UR10, -R32.reuse ;  /* 0x0000000a23237c23 */ /* 0x100fe20008010820 */
[----:B------:R-:W-:Y:S01]  /*5300*/  ISETP.GT.AND P2, PT, R4, 0x39, PT ;  /* 0x000000390400780c */ /* 0x000fe20003f44270 */
[--C-:B------:R-:W-:Y:S01]  /*5310*/  FFMA.FTZ R38, R38, UR10, -R32.reuse ;  /* 0x0000000a26267c23 */ /* 0x100fe20008010820 */
[----:B0-----:R-:W-:Y:S01]  /*5320*/  FSEL R4, R52, -INF , P1 ;  /* 0xff80000034047808 */ /* 0x001fe20000800000 */
[----:B------:R-:W-:Y:S01]  /*5330*/  MUFU.EX2 R33, R33 ;  /* 0x0000002100217308 */ /* 0x000fe20000000800 */
[----:B------:R-:W-:Y:S01]  /*5340*/  FMNMX.FTZ R29, R27, R6, !PT ;  /* 0x000000061b1d7209 */ /* 0x000fe20007810000 */
[--C-:B------:R-:W-:Y:S01]  /*5350*/  FFMA.FTZ R39, R39, UR10, -R32.reuse ;  /* 0x0000000a27277c23 */ /* 0x100fe20008010820 */
[----:B-1----:R-:W-:Y:S01]  /*5360*/  FSEL R28, R53, -INF , P2 ;  /* 0xff800000351c7808 */ /* 0x002fe20001000000 */
[--C-:B------:R-:W-:Y:S01]  /*5370*/  FFMA.FTZ R42, R42, UR10, -R32.reuse ;  /* 0x0000000a2a2a7c23 */ /* 0x100fe20008010820 */
[----:B------:R-:W-:Y:S01]  /*5380*/  FMNMX.FTZ R29, R4, R29, !PT ;  /* 0x0000001d041d7209 */ /* 0x000fe20007810000 */
[--C-:B------:R-:W-:Y:S01]  /*5390*/  FFMA.FTZ R43, R43, UR10, -R32.reuse ;  /* 0x0000000a2b2b7c23 */ /* 0x100fe20008010820 */
[--C-:B------:R-:W-:Y:S01]  /*53a0*/  FFMA.FTZ R46, R46, UR10, -R32.reuse ;  /* 0x0000000a2e2e7c23 */ /* 0x100fe20008010820 */
[----:B------:R-:W0:Y:S01]  /*53b0*/  MUFU.EX2 R36, R36 ;  /* 0x0000002400247308 */ /* 0x000e220000000800 */
[----:B------:R-:W-:Y:S01]  /*53c0*/  FMNMX.FTZ R29, R28, R29, !PT ;  /* 0x0000001d1c1d7209 */ /* 0x000fe20007810000 */
[--C-:B------:R-:W-:Y:S01]  /*53d0*/  FFMA.FTZ R47, R47, UR10, -R32.reuse ;  /* 0x0000000a2f2f7c23 */ /* 0x100fe20008010820 */
[--C-:B------:R-:W-:Y:S01]  /*53e0*/  FFMA.FTZ R50, R50, UR10, -R32.reuse ;  /* 0x0000000a32327c23 */ /* 0x100fe20008010820 */
[--C-:B------:R-:W-:Y:S01]  /*53f0*/  FFMA.FTZ R51, R51, UR10, -R32.reuse ;  /* 0x0000000a33337c23 */ /* 0x100fe20008010820 */
[--C-:B------:R-:W-:Y:S01]  /*5400*/  FFMA.FTZ R54, R54, UR10, -R32.reuse ;  /* 0x0000000a36367c23 */ /* 0x100fe20008010820 */
[----:B------:R-:W1:Y:S01]  /*5410*/  SHFL.BFLY PT, R6, R29, 0x2, 0x1f ;  /* 0x0c401f001d067f89 */ /* 0x000e6200000e0000 */
[----:B------:R-:W-:Y:S01]  /*5420*/  FFMA.FTZ R32, R55, UR10, -R32 ;  /* 0x0000000a37207c23 */ /* 0x000fe20008010820 */
[----:B------:R-:W-:Y:S08]  /*5430*/  MUFU.EX2 R40, R31 ;  /* 0x0000001f00287308 */ /* 0x000ff00000000800 */
[----:B------:R-:W-:Y:S01]  /*5440*/  MUFU.EX2 R34, R34 ;  /* 0x0000002200227308 */ /* 0x000fe20000000800 */
[----:B0-----:R-:W-:-:S07]  /*5450*/  F2FP.F16.F32.PACK_AB R153, R36, R33 ;  /* 0x000000212499723e */ /* 0x001fce00000000ff */
[----:B------:R-:W0:Y:S01]  /*5460*/  MUFU.EX2 R35, R35 ;  /* 0x0000002300237308 */ /* 0x000e220000000800 */
[----:B-1----:R-:W-:-:S07]  /*5470*/  FMNMX.FTZ R30, R29, R6, !PT ;  /* 0x000000061d1e7209 */ /* 0x002fce0007810000 */
[----:B------:R-:W-:Y:S01]  /*5480*/  MUFU.EX2 R38, R38 ;  /* 0x0000002600267308 */ /* 0x000fe20000000800 */
[----:B------:R-:W1:Y:S07]  /*5490*/  SHFL.BFLY PT, R29, R30, 0x1, 0x1f ;  /* 0x0c201f001e1d7f89 */ /* 0x000e6e00000e0000 */
[----:B------:R-:W2:Y:S01]  /*54a0*/  MUFU.EX2 R39, R39 ;  /* 0x0000002700277308 */ /* 0x000ea20000000800 */
[----:B0-----:R-:W-:-:S07]  /*54b0*/  F2FP.F16.F32.PACK_AB R157, R35, R34 ;  /* 0x00000022239d723e */ /* 0x001fce00000000ff */
[----:B------:R-:W-:Y:S08]  /*54c0*/  MUFU.EX2 R42, R42 ;  /* 0x0000002a002a7308 */ /* 0x000ff00000000800 */
[----:B------:R-:W-:Y:S01]  /*54d0*/  MUFU.EX2 R31, R32 ;  /* 0x00000020001f7308 */ /* 0x000fe20000000800 */
[----:B--2---:R-:W-:Y:S02]  /*54e0*/  F2FP.F16.F32.PACK_AB R159, R39, R38 ;  /* 0x00000026279f723e */ /* 0x004fe400000000ff */
[----:B-1----:R-:W-:Y:S01]  /*54f0*/  FMNMX.FTZ R6, R30, R29, !PT ;  /* 0x0000001d1e067209 */ /* 0x002fe20007810000 */
[----:B------:R-:W-:-:S03]  /*5500*/  FADD.FTZ R30, R33, R36 ;  /* 0x00000024211e7221 */ /* 0x000fc60000010000 */
[C---:B------:R-:W-:Y:S01]  /*5510*/  FSETP.NEU.FTZ.AND P1, PT, R6.reuse, -INF , PT ;  /* 0xff8000000600780b */ /* 0x040fe20003f3d000 */
[----:B------:R-:W-:Y:S01]  /*5520*/  FMUL.FTZ R29, R6, UR10 ;  /* 0x0000000a061d7c20 */ /* 0x000fe20008410000 */
[----:B------:R-:W0:Y:S04]  /*5530*/  MUFU.EX2 R43, R43 ;  /* 0x0000002b002b7308 */ /* 0x000e280000000800 */
[----:B------:R-:W-:-:S04]  /*5540*/  FSEL R29, R29, RZ, P1 ;  /* 0x000000ff1d1d7208 */ /* 0x000fc80000800000 */
        /* <DEDUP_REMOVED lines=18> */
[----:B------:R-:W-:Y:S01]  /*5670*/  FFMA.FTZ R28, R28, UR10, -R29 ;  /* 0x0000000a1c1c7c23 */ /* 0x000fe2000801081d */
[----:B0-----:R-:W-:-:S05]  /*5680*/  F2FP.F16.F32.PACK_AB R161, R43, R42 ;  /* 0x0000002a2ba1723e */ /* 0x001fca00000000ff */
        /* <DEDUP_REMOVED lines=25> */
[----:B--2---:R-:W-:Y:S01]  /*5820*/  FADD.FTZ R30, R14, R11 ;  /* 0x0000000b0e1e7221 */ /* 0x004fe20000010000 */
[----:B------:R-:W-:-:S06]  /*5830*/  FADD.FTZ R12, R46, R33 ;  /* 0x000000212e0c7221 */ /* 0x000fcc0000010000 */
        /* <DEDUP_REMOVED lines=11> */
[----:B------:R-:W-:Y:S01]  /*58f0*/  MUFU.EX2 R50, R50 ;  /* 0x0000003200327308 */ /* 0x000fe20000000800 */
[C---:B0-----:R-:W-:Y:S01]  /*5900*/  F2FP.F16.F32.PACK_AB R163, R47.reuse, R46 ;  /* 0x0000002e2fa3723e */ /* 0x041fe200000000ff */
[----:B------:R-:W-:-:S06]  /*5910*/  FADD.FTZ R47, R47, R12 ;  /* 0x0000000c2f2f7221 */ /* 0x000fcc0000010000 */
[----:B------:R-:W0:Y:S01]  /*5920*/  MUFU.EX2 R51, R51 ;  /* 0x0000003300337308 */ /* 0x000e220000000800 */
[C---:B--2---:R-:W-:Y:S01]  /*5930*/  F2FP.F16.F32.PACK_AB R162, R25.reuse, R24 ;  /* 0x0000001819a2723e */ /* 0x044fe200000000ff */
[----:B------:R-:W-:-:S04]  /*5940*/  FADD.FTZ R25, R25, R10 ;  /* 0x0000000a19197221 */ /* 0x000fc80000010000 */
[----:B------:R1:W-:Y:S02]  /*5950*/  STSM.16.M88.4 [R19], R160 ;  /* 0x000000a013007844 */ /* 0x0003e40000000200 */
[----:B------:R-:W-:Y:S08]  /*5960*/  MUFU.EX2 R26, R26 ;  /* 0x0000001a001a7308 */ /* 0x000ff00000000800 */
[----:B------:R-:W2:Y:S01]  /*5970*/  MUFU.EX2 R27, R27 ;  /* 0x0000001b001b7308 */ /* 0x000ea20000000800 */
[----:B0-----:R-:W-:Y:S01]  /*5980*/  F2FP.F16.F32.PACK_AB R165, R51, R50 ;  /* 0x0000003233a5723e */ /* 0x001fe200000000ff */
[----:B------:R-:W-:-:S04]  /*5990*/  FADD.FTZ R50, R50, R47 ;  /* 0x0000002f32327221 */ /* 0x000fc80000010000 */
[----:B------:R-:W-:Y:S02]  /*59a0*/  FADD.FTZ R51, R51, R50 ;  /* 0x0000003233337221 */ /* 0x000fe40000010000 */
[----:B------:R-:W0:Y:S08]  /*59b0*/  MUFU.EX2 R54, R54 ;  /* 0x0000003600367308 */ /* 0x000e300000000800 */
[----:B------:R-:W3:Y:S01]  /*59c0*/  MUFU.EX2 R4, R4 ;  /* 0x0000000400047308 */ /* 0x000ee20000000800 */
[----:B--2---:R-:W-:Y:S01]  /*59d0*/  F2FP.F16.F32.PACK_AB R164, R27, R26 ;  /* 0x0000001a1ba4723e */ /* 0x004fe200000000ff */
[----:B------:R-:W-:-:S04]  /*59e0*/  FADD.FTZ R26, R26, R25 ;  /* 0x000000191a1a7221 */ /* 0x000fc80000010000 */
[----:B------:R-:W-:Y:S02]  /*59f0*/  FADD.FTZ R27, R27, R26 ;  /* 0x0000001a1b1b7221 */ /* 0x000fe40000010000 */
[----:B------:R-:W2:Y:S01]  /*5a00*/  MUFU.EX2 R11, R28 ;  /* 0x0000001c000b7308 */ /* 0x000ea20000000800 */
[----:B0-----:R-:W-:Y:S01]  /*5a10*/  F2FP.F16.F32.PACK_AB R167, R31, R54 ;  /* 0x000000361fa7723e */ /* 0x001fe200000000ff */
[----:B------:R-:W-:Y:S01]  /*5a20*/  FADD.FTZ R54, R54, R51 ;  /* 0x0000003336367221 */ /* 0x000fe20000010000 */
[----:B---3--:R-:W-:Y:S01]  /*5a30*/  FADD.FTZ R10, R4, R27 ;  /* 0x0000001b040a7221 */ /* 0x008fe20000010000 */
[----:B--2---:R-:W-:Y:S02]  /*5a40*/  F2FP.F16.F32.PACK_AB R166, R11, R4 ;  /* 0x000000040ba6723e */ /* 0x004fe400000000ff */
[----:B------:R-:W-:Y:S01]  /*5a50*/  FADD.FTZ R4, R31, R54 ;  /* 0x000000361f047221 */ /* 0x000fe20000010000 */
[----:B------:R-:W-:Y:S02]  /*5a60*/  FADD.FTZ R5, R11, R10 ;  /* 0x0000000a0b057221 */ /* 0x000fe40000010000 */
[----:B------:R1:W-:Y:S01]  /*5a70*/  STSM.16.M88.4 [R22], R164 ;  /* 0x000000a416007844 */ /* 0x0003e20000000200 */
[----:B------:R-:W-:Y:S05]  /*5a80*/  @!P0 BRA `(.L_x_7643) ;  /* 0x0000000000048947 */ /* 0x000fea0003800000 */
[----:B------:R-:W-:Y:S01]  /*5a90*/  BPT.TRAP 0x1 ;  /* 0x000000040000795c */ /* 0x000fe20000300000 */
.L_x_7643:
[----:B------:R0:W2:Y:S01]  /*5aa0*/  SYNCS.PHASECHK.TRANS64.TRYWAIT P1, [R7+URZ+0x28c50], R8 ;  /* 0x028c5008070075a7 */ /* 0x0000a2000802017f */
[----:B------:R-:W-:Y:S05]  /*5ab0*/  @!P0 BRA `(.L_x_7644) ;  /* 0x0000000000048947 */ /* 0x000fea0003800000 */
[----:B------:R-:W-:Y:S01]  /*5ac0*/  BPT.TRAP 0x1 ;  /* 0x000000040000795c */ /* 0x000fe20000300000 */
.L_x_7644:
[----:B--2---:R-:W-:Y:S05]  /*5ad0*/  @P1 BRA `(.L_x_7645) ;  /* 0x0000000000081947 */ /* 0x004fea0003800000 */
[----:B------:R-:W2:Y:S02]  /*5ae0*/  SYNCS.PHASECHK.TRANS64.TRYWAIT P1, [R7+URZ+0x28c50], R8 ;  /* 0x028c5008070075a7 */ /* 0x000ea4000802017f */
[----:B--2---:R-:W-:Y:S05]  /*5af0*/  @!P1 BRA `(.L_x_7646) ;  /* 0x000000fc00209947 */ /* 0x004fea0003800000 */
.L_x_7645:
        /* <DEDUP_REMOVED lines=34> */
.L_x_7647:
[----:B------:R-:W-:Y:S01]  /*5d20*/  UISETP.NE.AND UP0, UPT, UR54, URZ, UPT ;  /* 0x0000003f3600728c */ /* 0x000fe2000bf05270 */
[----:B------:R-:W-:Y:S01]  /*5d30*/  R2UR UR14, R7 ;  /* 0x00000000070e72ca */ /* 0x000fe200000e0000 */
[----:B------:R-:W-:Y:S01]  /*5d40*/  UMOV UR11, UR45 ;  /* 0x0000002d000b7c82 */ /* 0x000fe20008000000 */
[----:B------:R-:W-:-:S08]  /*5d50*/  UIADD3 UR21, UR55, -0x2, URZ ;  /* 0xfffffffe37157890 */ /* 0x000fd0000fffe03f */
[----:B------:R-:W-:Y:S01]  /*5d60*/  @UP0 ULDC UR6, c[0x0][0x44c] ;  /* 0x0001130000060ab9 */ /* 0x000fe20000000800 */
[----:B------:R-:W-:Y:S01]  /*5d70*/  @UP0 ULDC UR15, c[0x0][0x450] ;  /* 0x00011400000f0ab9 */ /* 0x000fe20000000800 */
[----:B------:R-:W-:Y:S02]  /*5d80*/  UIMAD.WIDE.U32 UR6, UR45, UR6, URZ ;  /* 0x000000062d0672a5 */ /* 0x000fe4000f8e003f */
[----:B------:R-:W-:Y:S02]  /*5d90*/  UIADD3 UR6, UR14, 0x28c60, URZ ;  /* 0x00028c600e067890 */ /* 0x000fe4000fffe03f */
[----:B------:R-:W-:Y:S02]  /*5da0*/  @UP0 USHF.R.U32.HI UR11, URZ, UR15, UR7 ;  /* 0x0000000f3f0b0299 */ /* 0x000fe40008011607 */
[----:B------:R-:W-:Y:S02]  /*5db0*/  UPRMT UR6, UR39, 0x654, UR6 ;  /* 0x0000065427067896 */ /* 0x000fe40008000006 */
[----:B------:R-:W-:-:S04]  /*5dc0*/  UIADD3 UR7, UR11, UR52, -UR53 ;  /* 0x000000340b077290 */ /* 0x000fc8000fffe835 */
[----:B------:R-:W-:-:S03]  /*5dd0*/  USHF.R.S32.HI UR11, URZ, 0x1f, UR7 ;  /* 0x0000001f3f0b7899 */ /* 0x000fc60008011407 */
[----:B------:R-:W-:Y:S01]  /*5de0*/  SYNCS.ARRIVE.TRANS64.RED.A1T0 RZ, [UR6], RZ ;  /* 0x000000ffffff79a7 */ /* 0x000fe20008100406 */
        /* <DEDUP_REMOVED lines=9> */
[----:B0-2---:R-:W-:Y:S01]  /*5e80*/  IMAD.MOV.U32 R8, RZ, RZ, R6 ;  /* 0x000000ffff087224 */ /* 0x005fe200078e0006 */
[----:B------:R-:W-:Y:S01]  /*5e90*/  ULDC UR25, c[0x0][0x9d8] ;  /* 0x0002760000197ab9 */ /* 0x000fe20000000800 */
[----:B------:R-:W-:-:S05]  /*5ea0*/  ULDC UR22, c[0x0][0x988] ;  /* 0x0002620000167ab9 */ /* 0x000fca0000000800 */
.L_x_7659:
[----:B------:R-:W-:-:S04]  /*5eb0*/  UIADD3 UR37, UR24, 0x1, URZ ;  /* 0x0000000118257890 */ /* 0x000fc8000fffe03f */
[----:B------:R-:W-:-:S04]  /*5ec0*/  UISETP.NE.AND UP0, UPT, UR37, 0x2, UPT ;  /* 0x000000022500788c */ /* 0x000fc8000bf05270 */
[----:B------:R-:W-:Y:S02]  /*5ed0*/  USEL UR6, URZ, 0x1, UP0 ;  /* 0x000000013f067887 */ /* 0x000fe40008000000 */
[----:B------:R-:W-:Y:S02]  /*5ee0*/  USEL UR37, UR37, URZ, UP0 ;  /* 0x0000003f25257287 */ /* 0x000fe40008000000 */
[----:B------:R-:W-:Y:S01]  /*5ef0*/  ULOP3.LUT UR36, UR36, UR6, URZ, 0x3c, !UPT ;  /* 0x0000000624247292 */ /* 0x000fe2000f8e3c3f */
[----:B012---:R-:W-:Y:S11]  /*5f00*/  @!P0 BRA `(.L_x_7649) ;  /* 0x0000000000048947 */ /* 0x007ff60003800000 */
[----:B------:R-:W-:Y:S01]  /*5f10*/  BPT.TRAP 0x1 ;  /* 0x000000040000795c */ /* 0x000fe20000300000 */
.L_x_7649:
[----:B------:R-:W-:Y:S01]  /*5f20*/  ULEA UR23, UR37, UR40, 0x3 ;  /* 0x0000002825177291 */ /* 0x000fe2000f8e183f */
[----:B------:R-:W-:-:S05]  /*5f30*/  IMAD.U32 R7, RZ, RZ, UR36 ;  /* 0x00000024ff077e24 */ /* 0x000fca000f8e00ff */
[----:B------:R-:W-:-:S04]  /*5f40*/  SHF.L.U32 R7, R7, 0x1f, RZ ;  /* 0x0000001f07077819 */ /* 0x000fc800000006ff */
[----:B------:R0:W2:Y:S01]  /*5f50*/  SYNCS.PHASECHK.TRANS64.TRYWAIT P1, [UR23+0x28c30], R7 ;  /* 0x028c3007ff0075a7 */ /* 0x0000a20008020157 */
[----:B------:R-:W-:Y:S05]  /*5f60*/  @!P0 BRA `(.L_x_7650) ;  /* 0x0000000000048947 */ /* 0x000fea0003800000 */
[----:B------:R-:W-:Y:S01]  /*5f70*/  BPT.TRAP 0x1 ;  /* 0x000000040000795c */ /* 0x000fe20000300000 */
.L_x_7650:
[----:B--2---:R-:W-:Y:S05]  /*5f80*/  @P1 BRA `(.L_x_7651) ;  /* 0x0000000000081947 */ /* 0x004fea0003800000 */
[----:B------:R-:W2:Y:S02]  /*5f90*/  SYNCS.PHASECHK.TRANS64.TRYWAIT P1, [UR23+0x28c30], R7 ;  /* 0x028c3007ff0075a7 */ /* 0x000ea40008020157 */
[----:B--2---:R-:W-:Y:S05]  /*5fa0*/  @!P1 BRA `(.L_x_7652) ;  /* 0x000000f800089947 */ /* 0x004fea0003800000 */
.L_x_7651:
        /* <DEDUP_REMOVED lines=23> */
.L_x_7653:
[----:B------:R-:W-:Y:S01]  /*6120*/  UISETP.NE.AND UP0, UPT, UR54, URZ, UPT ;  /* 0x0000003f3600728c */ /* 0x000fe2000bf05270 */
[----:B------:R-:W-:Y:S01]  /*6130*/  FMUL.FTZ R12, R153, UR25 ;  /* 0x00000019990c7c20 */ /* 0x000fe20008410000 */
[----:B------:R-:W-:Y:S01]  /*6140*/  FMUL.FTZ R153, R154, UR25 ;  /* 0x000000199a997c20 */ /* 0x000fe20008410000 */
[----:B------:R-:W-:Y:S02]  /*6150*/  VIADD R154, R185, UR45 ;  /* 0x0000002db99a7c36 */ /* 0x000fe40008000000 */
        /* <DEDUP_REMOVED lines=13> */
[----:B------:R-:W1:Y:S01]  /*6230*/  MUFU.TANH R10, R10 ;  /* 0x0000000a000a7308 */ /* 0x000e620000002400 */
        /* <DEDUP_REMOVED lines=8> */
[----:B------:R-:W-:Y:S01]  /*62c0*/  IMAD.U32 R3, RZ, RZ, UR52 ;  /* 0x00000034ff037e24 */ /* 0x000fe2000f8e00ff */
[----:B------:R-:W-:Y:S01]  /*62d0*/  UIMAD UR6, UR21, UR6, 0x1 ;  /* 0x00000001150674a4 */ /* 0x000fe2000f8e0206 */
[----:B------:R-:W-:Y:S01]  /*62e0*/  MUFU.TANH R156, R159 ;  /* 0x0000009f009c7308 */ /* 0x000fe20000002400 */
[----:B--2---:R-:W2:Y:S01]  /*62f0*/  SHFL.IDX PT, R6, R154, RZ, 0x1c1f ;  /* 0x001c1fff9a067589 */ /* 0x004ea200000e0000 */
[----:B------:R-:W-:Y:S01]  /*6300*/  FMUL.FTZ R171, R171, UR25 ;  /* 0x00000019abab7c20 */ /* 0x000fe20008410000 */
[----:B------:R-:W-:Y:S01]  /*6310*/  FMUL.FTZ R174, R174, UR25 ;  /* 0x00000019aeae7c20 */ /* 0x000fe20008410000 */
[----:B------:R-:W-:Y:S01]  /*6320*/  FMUL.FTZ R175, R175, UR25 ;  /* 0x00000019afaf7c20 */ /* 0x000fe20008410000 */
[----:B------:R-:W3:Y:S01]  /*6330*/  SHFL.IDX PT, R154, R154, 0x1, 0x1c1f ;  /* 0x003c1f009a9a7f89 */ /* 0x000ee200000e0000 */
[----:B------:R-:W-:Y:S01]  /*6340*/  IADD3 R3, R3, UR6, -R184 ;  /* 0x0000000603037c10 */ /* 0x000fe2000fffe8b8 */
[----:B------:R-:W-:Y:S01]  /*6350*/  FMUL.FTZ R21, R164, UR25 ;  /* 0x00000019a4157c20 */ /* 0x000fe20008410000 */
[----:B------:R-:W-:Y:S01]  /*6360*/  MUFU.TANH R157, R162 ;  /* 0x000000a2009d7308 */ /* 0x000fe20000002400 */
[----:B------:R-:W-:Y:S01]  /*6370*/  FMUL.FTZ R178, R178, UR25 ;  /* 0x00000019b2b27c20 */ /* 0x000fe20008410000 */
[----:B------:R-:W-:Y:S01]  /*6380*/  FMUL.FTZ R13, R165, UR25 ;  /* 0x00000019a50d7c20 */ /* 0x000fe20008410000 */
[----:B------:R-:W-:-:S02]  /*6390*/  VIADD R3, R3, -UR53 ;  /* 0x8000003503037c36 */ /* 0x000fc40008000000 */
[----:B------:R-:W-:Y:S01]  /*63a0*/  FMUL.FTZ R179, R179, UR25 ;  /* 0x00000019b3b37c20 */ /* 0x000fe20008410000 */
[----:B------:R-:W-:Y:S01]  /*63b0*/  FMUL.FTZ R182, R182, UR25 ;  /* 0x00000019b6b67c20 */ /* 0x000fe20008410000 */
[----:B------:R-:W-:Y:S01]  /*63c0*/  FMUL.FTZ R183, R183, UR25 ;  /* 0x00000019b7b77c20 */ /* 0x000fe20008410000 */
[----:B------:R-:W-:Y:S01]  /*63d0*/  FMUL.FTZ R20, R168, UR25 ;  /* 0x00000019a8147c20 */ /* 0x000fe20008410000 */
[----:B------:R-:W-:Y:S01]  /*63e0*/  MUFU.TANH R159, R166 ;  /* 0x000000a6009f7308 */ /* 0x000fe20000002400 */
[----:B------:R-:W-:Y:S01]  /*63f0*/  UMOV UR10, UR22 ;  /* 0x00000016000a7c82 */ /* 0x000fe20008000000 */
[----:B------:R-:W-:Y:S01]  /*6400*/  FMUL.FTZ R169, R169, UR25 ;  /* 0x00000019a9a97c20 */ /* 0x000fe20008410000 */
[----:B------:R-:W-:Y:S01]  /*6410*/  FMUL.FTZ R172, R172, UR25 ;  /* 0x00000019acac7c20 */ /* 0x000fe20008410000 */
[----:B------:R-:W-:Y:S01]  /*6420*/  FMUL.FTZ R173, R173, UR25 ;  /* 0x00000019adad7c20 */ /* 0x000fe20008410000 */
[----:B------:R-:W-:Y:S01]  /*6430*/  FMUL.FTZ R177, R177, UR25 ;  /* 0x00000019b1b17c20 */ /* 0x000fe20008410000 */
[----:B------:R-:W-:Y:S01]  /*6440*/  FMUL.FTZ R180, R180, UR25 ;  /* 0x00000019b4b47c20 */ /* 0x000fe20008410000 */
[----:B------:R-:W-:Y:S01]  /*6450*/  FMUL.FTZ R181, R181, UR25 ;  /* 0x00000019b5b57c20 */ /* 0x000fe20008410000 */
[----:B------:R-:W-:Y:S01]  /*6460*/  MUFU.TANH R160, R167 ;  /* 0x000000a700a07308 */ /* 0x000fe20000002400 */
[C---:B--2---:R-:W-:Y:S01]  /*6470*/  IMAD.IADD R6, R3.reuse, 0x1, R6 ;  /* 0x0000000103067824 */ /* 0x044fe200078e0206 */
[----:B------:R-:W-:Y:S01]  /*6480*/  UIADD3 UR6, UR23, 0x28c40, URZ ;  /* 0x00028c4017067890 */ /* 0x000fe2000fffe03f */
[----:B---3--:R-:W-:-:S03]  /*6490*/  IMAD.IADD R3, R3, 0x1, R154 ;  /* 0x0000000103037824 */ /* 0x008fc600078e029a */
[C---:B------:R-:W-:Y:S01]  /*64a0*/  ISETP.GT.AND P6, PT, R6.reuse, 0x9, PT ;  /* 0x000000090600780c */ /* 0x040fe20003fc4270 */
[----:B------:R-:W-:Y:S01]  /*64b0*/  UPRMT UR6, UR39, 0x654, UR6 ;  /* 0x0000065427067896 */ /* 0x000fe20008000006 */
[----:B------:R-:W2:Y:S01]  /*64c0*/  MUFU.TANH R154, R155 ;  /* 0x0000009b009a7308 */ /* 0x000ea20000002400 */
[----:B------:R-:W-:Y:S02]  /*64d0*/  ISETP.GT.AND P3, PT, R6, RZ, PT ;  /* 0x000000ff0600720c */ /* 0x000fe40003f64270 */
[----:B-1----:R-:W-:Y:S02]  /*64e0*/  FSEL R10, R10, -INF , P6 ;  /* 0xff8000000a0a7808 */ /* 0x002fe40003000000 */
[----:B------:R-:W-:Y:S02]  /*64f0*/  ISETP.GT.AND P6, PT, R3, RZ, PT ;  /* 0x000000ff0300720c */ /* 0x000fe40003fc4270 */
[----:B------:R-:W-:Y:S01]  /*6500*/  ISETP.GT.AND P2, PT, R6, 0x1, PT ;  /* 0x000000010600780c */ /* 0x000fe20003f44270 */
[----:B------:R-:W1:Y:S01]  /*6510*/  MUFU.TANH R155, R158 ;  /* 0x0000009e009b7308 */ /* 0x000e620000002400 */
[----:B------:R-:W-:Y:S01]  /*6520*/  FSEL R153, R153, -INF , P6 ;  /* 0xff80000099997808 */ /* 0x000fe20003000000 */
[----:B------:R-:W-:Y:S01]  /*6530*/  SYNCS.ARRIVE.TRANS64.RED.A1T0 RZ, [UR6], RZ ;  /* 0x000000ffffff79a7 */ /* 0x000fe20008100406 */
[----:B------:R-:W-:-:S02]  /*6540*/  ISETP.GT.AND P6, PT, R3, 0x1, PT ;  /* 0x000000010300780c */ /* 0x000fc40003fc4270 */
[C---:B------:R-:W-:Y:S02]  /*6550*/  ISETP.GT.AND P1, PT, R6.reuse, 0x8, PT ;  /* 0x000000080600780c */ /* 0x040fe40003f24270 */
[----:B------:R-:W-:Y:S01]  /*6560*/  ISETP.GT.AND P5, PT, R6, 0x10, PT ;  /* 0x000000100600780c */ /* 0x000fe20003fa4270 */
[----:B------:R-:W3:Y:S01]  /*6570*/  MUFU.TANH R158, R163 ;  /* 0x000000a3009e7308 */ /* 0x000ee20000002400 */
[----:B--2---:R-:W-:Y:S02]  /*6580*/  FSEL R154, R154, -INF , P6 ;  /* 0xff8000009a9a7808 */ /* 0x004fe40003000000 */
[----:B------:R-:W-:Y:S02]  /*6590*/  ISETP.GT.AND P6, PT, R3, 0x8, PT ;  /* 0x000000080300780c */ /* 0x000fe40003fc4270 */
[----:B------:R-:W-:-:S03]  /*65a0*/  ISETP.GT.AND P4, PT, R6, 0x11, PT ;  /* 0x000000110600780c */ /* 0x000fc60003f84270 */
[----:B------:R-:W2:Y:S01]  /*65b0*/  MUFU.TANH R161, R170 ;  /* 0x000000aa00a17308 */ /* 0x000ea20000002400 */
[----:B-1----:R-:W-:Y:S02]  /*65c0*/  FSEL R155, R155, -INF , P6 ;  /* 0xff8000009b9b7808 */ /* 0x002fe40003000000 */
[----:B------:R-:W-:-:S04]  /*65d0*/  ISETP.GT.AND P6, PT, R3, 0x9, PT ;  /* 0x000000090300780c */ /* 0x000fc80003fc4270 */
[----:B------:R-:W-:Y:S01]  /*65e0*/  FSEL R156, R156, -INF , P6 ;  /* 0xff8000009c9c7808 */ /* 0x000fe20003000000 */
[----:B------:R-:W1:Y:S01]  /*65f0*/  MUFU.TANH R162, R171 ;  /* 0x000000ab00a27308 */ /* 0x000e620000002400 */
[----:B------:R-:W-:-:S04]  /*6600*/  ISETP.GT.AND P6, PT, R3, 0x10, PT ;  /* 0x000000100300780c */ /* 0x000fc80003fc4270 */
[----:B------:R-:W-:Y:S02]  /*6610*/  FSEL R157, R157, -INF , P6 ;  /* 0xff8000009d9d7808 */ /* 0x000fe40003000000 */
[C---:B------:R-:W-:Y:S01]  /*6620*/  ISETP.GT.AND P6, PT, R3.reuse, 0x11, PT ;  /* 0x000000110300780c */ /* 0x040fe20003fc4270 */
[----:B------:R-:W4:Y:S03]  /*6630*/  MUFU.TANH R163, R174 ;  /* 0x000000ae00a37308 */ /* 0x000f260000002400 */
[----:B---3--:R-:W-:Y:S02]  /*6640*/  FSEL R158, R158, -INF , P6 ;  /* 0xff8000009e9e7808 */ /* 0x008fe40003000000 */
[----:B------:R-:W-:-:S03]  /*6650*/  ISETP.GT.AND P6, PT, R3, 0x18, PT ;  /* 0x000000180300780c */ /* 0x000fc60003fc4270 */
[----:B------:R-:W3:Y:S01]  /*6660*/  MUFU.TANH R164, R175 ;  /* 0x000000af00a47308 */ /* 0x000ee20000002400 */
[----:B------:R-:W-:Y:S02]  /*6670*/  FSEL R159, R159, -INF , P6 ;  /* 0xff8000009f9f7808 */ /* 0x000fe40003000000 */
[----:B------:R-:W-:-:S04]  /*6680*/  ISETP.GT.AND P6, PT, R3, 0x19, PT ;  /* 0x000000190300780c */ /* 0x000fc80003fc4270 */
[----:B------:R-:W-:Y:S01]  /*6690*/  FSEL R160, R160, -INF , P6 ;  /* 0xff800000a0a07808 */ /* 0x000fe20003000000 */
[----:B------:R-:W5:Y:S01]  /*66a0*/  MUFU.TANH R165, R178 ;  /* 0x000000b200a57308 */ /* 0x000f620000002400 */
[----:B------:R-:W-:-:S04]  /*66b0*/  ISETP.GT.AND P6, PT, R3, 0x20, PT ;  /* 0x000000200300780c */ /* 0x000fc80003fc4270 */
[----:B--2---:R-:W-:Y:S02]  /*66c0*/  FSEL R161, R161, -INF , P6 ;  /* 0xff800000a1a17808 */ /* 0x004fe40003000000 */
[C---:B------:R-:W-:Y:S01]  /*66d0*/  ISETP.GT.AND P6, PT, R3.reuse, 0x21, PT ;  /* 0x000000210300780c */ /* 0x040fe20003fc4270 */
[----:B------:R-:W2:Y:S03]  /*66e0*/  MUFU.TANH R166, R179 ;  /* 0x000000b300a67308 */ /* 0x000ea60000002400 */
[----:B-1----:R-:W-:Y:S02]  /*66f0*/  FSEL R162, R162, -INF , P6 ;  /* 0xff800000a2a27808 */ /* 0x002fe40003000000 */
[----:B------:R-:W-:-:S03]  /*6700*/  ISETP.GT.AND P6, PT, R3, 0x28, PT ;  /* 0x000000280300780c */ /* 0x000fc60003fc4270 */
[----:B------:R-:W1:Y:S01]  /*6710*/  MUFU.TANH R167, R182 ;  /* 0x000000b600a77308 */ /* 0x000e620000002400 */
[----:B----4-:R-:W-:Y:S02]  /*6720*/  FSEL R163, R163, -INF , P6 ;  /* 0xff800000a3a37808 */ /* 0x010fe40003000000 */
[----:B------:R-:W-:-:S04]  /*6730*/  ISETP.GT.AND P6, PT, R3, 0x29, PT ;  /* 0x000000290300780c */ /* 0x000fc80003fc4270 */
[----:B---3--:R-:W-:Y:S01]  /*6740*/  FSEL R164, R164, -INF , P6 ;  /* 0xff800000a4a47808 */ /* 0x008fe20003000000 */
[----:B------:R-:W3:Y:S01]  /*6750*/  MUFU.TANH R168, R183 ;  /* 0x000000b700a87308 */ /* 0x000ee20000002400 */
[----:B------:R-:W-:-:S04]  /*6760*/  ISETP.GT.AND P6, PT, R3, 0x30, PT ;  /* 0x000000300300780c */ /* 0x000fc80003fc4270 */
[----:B-----5:R-:W-:Y:S02]  /*6770*/  FSEL R165, R165, -INF , P6 ;  /* 0xff800000a5a57808 */ /* 0x020fe40003000000 */
[C---:B------:R-:W-:Y:S01]  /*6780*/  ISETP.GT.AND P6, PT, R3.reuse, 0x31, PT ;  /* 0x000000310300780c */ /* 0x040fe20003fc4270 */
[----:B------:R-:W4:Y:S03]  /*6790*/  MUFU.TANH R11, R11 ;  /* 0x0000000b000b7308 */ /* 0x000f260000002400 */
[----:B--2---:R-:W-:Y:S02]  /*67a0*/  FSEL R166, R166, -INF , P6 ;  /* 0xff800000a6a67808 */ /* 0x004fe40003000000 */
[----:B------:R-:W-:-:S03]  /*67b0*/  ISETP.GT.AND P6, PT, R3, 0x38, PT ;  /* 0x000000380300780c */ /* 0x000fc60003fc4270 */
[----:B------:R-:W2:Y:S01]  /*67c0*/  MUFU.TANH R12, R12 ;  /* 0x0000000c000c7308 */ /* 0x000ea20000002400 */
[----:B-1----:R-:W-:Y:S02]  /*67d0*/  FSEL R167, R167, -INF , P6 ;  /* 0xff800000a7a77808 */ /* 0x002fe40003000000 */
[----:B------:R-:W-:Y:S02]  /*67e0*/  ISETP.GT.AND P6, PT, R3, 0x39, PT ;  /* 0x000000390300780c */ /* 0x000fe40003fc4270 */
[----:B------:R-:W-:Y:S02]  /*67f0*/  FMNMX.FTZ R3, R153, R9, !PT ;  /* 0x0000000999037209 */ /* 0x000fe40007810000 */
[----:B---3--:R-:W-:Y:S01]  /*6800*/  FSEL R168, R168, -INF , P6 ;  /* 0xff800000a8a87808 */ /* 0x008fe20003000000 */
[----:B------:R-:W1:Y:S01]  /*6810*/  MUFU.TANH R15, R15 ;  /* 0x0000000f000f7308 */ /* 0x000e620000002400 */
[----:B------:R-:W-:Y:S02]  /*6820*/  FMNMX.FTZ R3, R154, R3, !PT ;  /* 0x000000039a037209 */ /* 0x000fe40007810000 */
[----:B----4-:R-:W-:-:S02]  /*6830*/  FSEL R11, R11, -INF , P3 ;  /* 0xff8000000b0b7808 */ /* 0x010fc40001800000 */
[----:B------:R-:W-:Y:S02]  /*6840*/  FMNMX.FTZ R3, R155, R3, !PT ;  /* 0x000000039b037209 */ /* 0x000fe40007810000 */
[----:B------:R-:W-:Y:S01]  /*6850*/  ISETP.GT.AND P3, PT, R6, 0x18, PT ;  /* 0x000000180600780c */ /* 0x000fe20003f64270 */
[----:B------:R-:W3:Y:S01]  /*6860*/  MUFU.TANH R152, R152 ;  /* 0x0000009800987308 */ /* 0x000ee20000002400 */
[----:B------:R-:W-:Y:S02]  /*6870*/  FMNMX.FTZ R3, R156, R3, !PT ;  /* 0x000000039c037209 */ /* 0x000fe40007810000 */
[----:B--2---:R-:W-:Y:S02]  /*6880*/  FSEL R12, R12, -INF , P2 ;  /* 0xff8000000c0c7808 */ /* 0x004fe40001000000 */
[----:B------:R-:W-:Y:S02]  /*6890*/  FMNMX.FTZ R3, R157, R3, !PT ;  /* 0x000000039d037209 */ /* 0x000fe40007810000 */
[----:B------:R-:W-:Y:S01]  /*68a0*/  ISETP.GT.AND P2, PT, R6, 0x19, PT ;  /* 0x000000190600780c */ /* 0x000fe20003f44270 */
[----:B------:R-:W2:Y:S01]  /*68b0*/  MUFU.TANH R14, R14 ;  /* 0x0000000e000e7308 */ /* 0x000ea20000002400 */
[----:B------:R-:W-:-:S02]  /*68c0*/  FMNMX.FTZ R3, R158, R3, !PT ;  /* 0x000000039e037209 */ /* 0x000fc40007810000 */
[----:B-1----:R-:W-:Y:S02]  /*68d0*/  FSEL R15, R15, -INF , P1 ;  /* 0xff8000000f0f7808 */ /* 0x002fe40000800000 */
[----:B------:R-:W-:Y:S02]  /*68e0*/  FMNMX.FTZ R3, R159, R3, !PT ;  /* 0x000000039f037209 */ /* 0x000fe40007810000 */
[----:B------:R-:W-:Y:S01]  /*68f0*/  ISETP.GT.AND P1, PT, R6, 0x20, PT ;  /* 0x000000200600780c */ /* 0x000fe20003f24270 */
[----:B------:R-:W1:Y:S01]  /*6900*/  MUFU.TANH R21, R21 ;  /* 0x0000001500157308 */ /* 0x000e620000002400 */
[----:B------:R-:W-:Y:S02]  /*6910*/  FMNMX.FTZ R3, R160, R3, !PT ;  /* 0x00000003a0037209 */ /* 0x000fe40007810000 */
[----:B---3--:R-:W-:Y:S02]  /*6920*/  FSEL R152, R152, -INF , P5 ;  /* 0xff80000098987808 */ /* 0x008fe40002800000 */
[----:B------:R-:W-:-:S02]  /*6930*/  FMNMX.FTZ R3, R161, R3, !PT ;  /* 0x00000003a1037209 */ /* 0x000fc40007810000 */
        /* <DEDUP_REMOVED lines=10> */
[----:B------:R-:W-:Y:S02]  /*69e0*/  ISETP.GT.AND P3, PT, R6, 0x31, PT ;  /* 0x000000310600780c */ /* 0x000fe40003f64270 */
[----:B------:R-:W-:Y:S02]  /*69f0*/  FMNMX.FTZ R3, R166, R3, !PT ;  /* 0x00000003a6037209 */ /* 0x000fe40007810000 */
[----:B---3--:R-:W-:Y:S02]  /*6a00*/  FSEL R13, R13, -INF , P2 ;  /* 0xff8000000d0d7808 */ /* 0x008fe40001000000 */
[----:B------:R-:W-:-:S02]  /*6a10*/  FMNMX.FTZ R3, R167, R3, !PT ;  /* 0x00000003a7037209 */ /* 0x000fc40007810000 */
[----:B------:R-:W-:Y:S02]  /*6a20*/  ISETP.GT.AND P2, PT, R6, 0x38, PT ;  /* 0x000000380600780c */ /* 0x000fe40003f44270 */
[----:B------:R-:W-:Y:S02]  /*6a30*/  FMNMX.FTZ R3, R168, R3, !PT ;  /* 0x00000003a8037209 */ /* 0x000fe40007810000 */
[----:B--2---:R-:W-:Y:S02]  /*6a40*/  FSEL R20, R20, -INF , P1 ;  /* 0xff80000014147808 */ /* 0x004fe40000800000 */
[----:B------:R-:W-:Y:S01]  /*6a50*/  ISETP.GT.AND P1, PT, R6, 0x39, PT ;  /* 0x000000390600780c */ /* 0x000fe20003f24270 */
[----:B------:R-:W1:Y:S02]  /*6a60*/  SHFL.BFLY PT, R170, R3, 0x2, 0x1f ;  /* 0x0c401f0003aa7f89 */ /* 0x000e6400000e0000 */
[----:B-1----:R-:W-:-:S05]  /*6a70*/  FMNMX.FTZ R3, R3, R170, !PT ;  /* 0x000000aa03037209 */ /* 0x002fca0007810000 */
[----:B------:R-:W1:Y:S02]  /*6a80*/  SHFL.BFLY PT, R170, R3, 0x1, 0x1f ;  /* 0x0c201f0003aa7f89 */ /* 0x000e6400000e0000 */
[----:B-1----:R-:W-:-:S04]  /*6a90*/  FMNMX.FTZ R3, R3, R170, !PT ;  /* 0x000000aa03037209 */ /* 0x002fc80007810000 */
[C---:B------:R-:W-:Y:S01]  /*6aa0*/  FSETP.NEU.FTZ.AND P6, PT, R3.reuse, -INF , PT ;  /* 0xff8000000300780b */ /* 0x040fe20003fdd000 */
[----:B------:R-:W-:-:S03]  /*6ab0*/  FMUL.FTZ R171, R3, UR10 ;  /* 0x0000000a03ab7c20 */ /* 0x000fc60008410000 */
[----:B------:R-:W-:Y:S02]  /*6ac0*/  FSEL R170, R3, RZ, P6 ;  /* 0x000000ff03aa7208 */ /* 0x000fe40003000000 */
[----:B------:R-:W-:Y:S02]  /*6ad0*/  FSEL R171, R171, RZ, P6 ;  /* 0x000000ffabab7208 */ /* 0x000fe40003000000 */
[----:B------:R-:W-:Y:S01]  /*6ae0*/  ISETP.GT.AND P6, PT, R6, 0x21, PT ;  /* 0x000000210600780c */ /* 0x000fe20003fc4270 */
[----:B------:R-:W-:Y:S02]  /*6af0*/  FADD.FTZ R170, -R170, R9 ;  /* 0x00000009aaaa7221 */ /* 0x000fe40000010100 */
        /* <DEDUP_REMOVED lines=16> */
[----:B------:R-:W-:Y:S01]  /*6c00*/  FMUL.FTZ R168, R170, UR10 ;  /* 0x0000000aaaa87c20 */ /* 0x000fe20008410000 */
[----:B------:R-:W-:Y:S08]  /*6c10*/  MUFU.EX2 R153, R153 ;  /* 0x0000009900997308 */ /* 0x000ff00000000800 */
[----:B------:R-:W1:Y:S08]  /*6c20*/  MUFU.EX2 R168, R168 ;  /* 0x000000a800a87308 */ /* 0x000e700000000800 */
[----:B------:R2:W3:Y:S08]  /*6c30*/  MUFU.TANH R9, R169 ;  /* 0x000000a900097308 */ /* 0x0004f00000002400 */
[----:B------:R-:W4:Y:S01]  /*6c40*/  MUFU.EX2 R154, R154 ;  /* 0x0000009a009a7308 */ /* 0x000f220000000800 */
[----:B--2---:R-:W-:Y:S01]  /*6c50*/  FMNMX.FTZ R169, R11, R8, !PT ;  /* 0x000000080ba97209 */ /* 0x004fe20007810000 */
[----:B-1----:R-:W-:Y:S01]  /*6c60*/  FFMA.FTZ R4, R168, R4, R153 ;  /* 0x00000004a8047223 */ /* 0x002fe20000010099 */
[-C--:B------:R-:W-:Y:S01]  /*6c70*/  FMUL.FTZ R26, R26, R168.reuse ;  /* 0x000000a81a1a7220 */ /* 0x080fe20000410000 */
[-C--:B------:R-:W-:Y:S01]  /*6c80*/  FMUL.FTZ R27, R27, R168.reuse ;  /* 0x000000a81b1b7220 */ /* 0x080fe20000410000 */
[----:B------:R-:W-:Y:S01]  /*6c90*/  FMNMX.FTZ R170, R12, R169, !PT ;  /* 0x000000a90caa7209 */ /* 0x000fe20007810000 */
[-C--:B------:R-:W-:Y:S01]  /*6ca0*/  FMUL.FTZ R30, R30, R168.reuse ;  /* 0x000000a81e1e7220 */ /* 0x080fe20000410000 */
[----:B------:R-:W-:Y:S01]  /*6cb0*/  FMUL.FTZ R31, R31, R168 ;  /* 0x000000a81f1f7220 */ /* 0x000fe20000410000 */
[----:B------:R1:W-:Y:S01]  /*6cc0*/  MUFU.TANH R169, R173 ;  /* 0x000000ad00a97308 */ /* 0x0003e20000002400 */
[----:B------:R-:W-:Y:S01]  /*6cd0*/  FMNMX.FTZ R170, R15, R170, !PT ;  /* 0x000000aa0faa7209 */ /* 0x000fe20007810000 */
[-C--:B------:R-:W-:Y:S01]  /*6ce0*/  FMUL.FTZ R34, R34, R168.reuse ;  /* 0x000000a822227220 */ /* 0x080fe20000410000 */
[----:B---3--:R-:W-:Y:S01]  /*6cf0*/  FSEL R9, R9, -INF , P6 ;  /* 0xff80000009097808 */ /* 0x008fe20003000000 */
[----:B------:R-:W-:Y:S01]  /*6d00*/  FMUL.FTZ R35, R35, R168 ;  /* 0x000000a823237220 */ /* 0x000fe20000410000 */
[----:B------:R-:W-:Y:S01]  /*6d10*/  FMNMX.FTZ R170, R10, R170, !PT ;  /* 0x000000aa0aaa7209 */ /* 0x000fe20007810000 */
[----:B------:R-:W-:Y:S01]  /*6d20*/  FMUL.FTZ R38, R38, R168 ;  /* 0x000000a826267220 */ /* 0x000fe20000410000 */
[----:B------:R-:W-:Y:S01]  /*6d30*/  ISETP.GT.AND P6, PT, R6, 0x28, PT ;  /* 0x000000280600780c */ /* 0x000fe20003fc4270 */
[----:B------:R-:W-:Y:S01]  /*6d40*/  MUFU.EX2 R155, R155 ;  /* 0x0000009b009b7308 */ /* 0x000fe20000000800 */
[----:B------:R-:W-:Y:S01]  /*6d50*/  FMNMX.FTZ R170, R152, R170, !PT ;  /* 0x000000aa98aa7209 */ /* 0x000fe20007810000 */
[C---:B----4-:R-:W-:Y:S01]  /*6d60*/  FADD.FTZ R4, R154.reuse, R4 ;  /* 0x000000049a047221 */ /* 0x050fe20000010000 */
[----:B------:R-:W-:Y:S01]  /*6d70*/  F2FP.F16.F32.PACK_AB R153, R154, R153 ;  /* 0x000000999a99723e */ /* 0x000fe200000000ff */
[----:B------:R-:W-:Y:S01]  /*6d80*/  FMUL.FTZ R39, R39, R168 ;  /* 0x000000a827277220 */ /* 0x000fe20000410000 */
[----:B-1----:R-:W-:Y:S01]  /*6d90*/  FMNMX.FTZ R173, R14, R170, !PT ;  /* 0x000000aa0ead7209 */ /* 0x002fe20007810000 */
[-C--:B------:R-:W-:Y:S01]  /*6da0*/  FMUL.FTZ R42, R42, R168.reuse ;  /* 0x000000a82a2a7220 */ /* 0x080fe20000410000 */
[-C--:B------:R-:W-:Y:S01]  /*6db0*/  FMUL.FTZ R43, R43, R168.reuse ;  /* 0x000000a82b2b7220 */ /* 0x080fe20000410000 */
[----:B------:R1:W2:Y:S01]  /*6dc0*/  MUFU.TANH R154, R172 ;  /* 0x000000ac009a7308 */ /* 0x0002a20000002400 */
[----:B------:R-:W-:Y:S01]  /*6dd0*/  FMNMX.FTZ R173, R21, R173, !PT ;  /* 0x000000ad15ad7209 */ /* 0x000fe20007810000 */
[-C--:B------:R-:W-:Y:S01]  /*6de0*/  FMUL.FTZ R46, R46, R168.reuse ;  /* 0x000000a82e2e7220 */ /* 0x080fe20000410000 */
[-C--:B------:R-:W-:Y:S01]  /*6df0*/  FMUL.FTZ R47, R47, R168.reuse ;  /* 0x000000a82f2f7220 */ /* 0x080fe20000410000 */
[-C--:B------:R-:W-:Y:S01]  /*6e00*/  FMUL.FTZ R50, R50, R168.reuse ;  /* 0x000000a832327220 */ /* 0x080fe20000410000 */
[----:B------:R-:W-:Y:S01]  /*6e10*/  FMNMX.FTZ R173, R13, R173, !PT ;  /* 0x000000ad0dad7209 */ /* 0x000fe20007810000 */
[-C--:B------:R-:W-:Y:S01]  /*6e20*/  FMUL.FTZ R51, R51, R168.reuse ;  /* 0x000000a833337220 */ /* 0x080fe20000410000 */
[-C--:B------:R-:W-:Y:S01]  /*6e30*/  FMUL.FTZ R54, R54, R168.reuse ;  /* 0x000000a836367220 */ /* 0x080fe20000410000 */
[----:B------:R-:W3:Y:S01]  /*6e40*/  MUFU.TANH R170, R177 ;  /* 0x000000b100aa7308 */ /* 0x000ee20000002400 */
[----:B-1----:R-:W-:Y:S01]  /*6e50*/  FMUL.FTZ R172, R176, UR25 ;  /* 0x00000019b0ac7c20 */ /* 0x002fe20008410000 */
[----:B------:R-:W-:Y:S01]  /*6e60*/  FMNMX.FTZ R174, R20, R173, !PT ;  /* 0x000000ad14ae7209 */ /* 0x000fe20007810000 */
[-C--:B------:R-:W-:Y:S01]  /*6e70*/  FMUL.FTZ R55, R55, R168.reuse ;  /* 0x000000a837377220 */ /* 0x080fe20000410000 */
[-C--:B------:R-:W-:Y:S01]  /*6e80*/  FMUL.FTZ R58, R58, R168.reuse ;  /* 0x000000a83a3a7220 */ /* 0x080fe20000410000 */
[----:B------:R-:W-:Y:S01]  /*6e90*/  FMUL.FTZ R59, R59, R168 ;  /* 0x000000a83b3b7220 */ /* 0x000fe20000410000 */
[----:B------:R-:W-:Y:S01]  /*6ea0*/  FMNMX.FTZ R175, R9, R174, !PT ;  /* 0x000000ae09af7209 */ /* 0x000fe20007810000 */
[-C--:B------:R-:W-:Y:S01]  /*6eb0*/  FMUL.FTZ R62, R62, R168.reuse ;  /* 0x000000a83e3e7220 */ /* 0x080fe20000410000 */
[----:B------:R-:W1:Y:S01]  /*6ec0*/  MUFU.TANH R172, R172 ;  /* 0x000000ac00ac7308 */ /* 0x000e620000002400 */
[----:B--2---:R-:W-:Y:S01]  /*6ed0*/  FSEL R173, R154, -INF , P6 ;  /* 0xff8000009aad7808 */ /* 0x004fe20003000000 */
[-C--:B------:R-:W-:Y:S01]  /*6ee0*/  FMUL.FTZ R63, R63, R168.reuse ;  /* 0x000000a83f3f7220 */ /* 0x080fe20000410000 */
[----:B------:R-:W-:Y:S01]  /*6ef0*/  FSEL R154, R169, -INF , P5 ;  /* 0xff800000a99a7808 */ /* 0x000fe20002800000 */
[-C--:B------:R-:W-:Y:S01]  /*6f00*/  FMUL.FTZ R66, R66, R168.reuse ;  /* 0x000000a842427220 */ /* 0x080fe20000410000 */
[----:B------:R-:W-:Y:S01]  /*6f10*/  FMNMX.FTZ R175, R173, R175, !PT ;  /* 0x000000afadaf7209 */ /* 0x000fe20007810000 */
[-C--:B------:R-:W-:Y:S01]  /*6f20*/  FMUL.FTZ R67, R67, R168.reuse ;  /* 0x000000a843437220 */ /* 0x080fe20000410000 */
[-C--:B------:R-:W-:Y:S01]  /*6f30*/  FMUL.FTZ R70, R70, R168.reuse ;  /* 0x000000a846467220 */ /* 0x080fe20000410000 */
[----:B------:R-:W2:Y:S01]  /*6f40*/  MUFU.TANH R6, R180 ;  /* 0x000000b400067308 */ /* 0x000ea20000002400 */
[----:B------:R-:W-:Y:S01]  /*6f50*/  FMNMX.FTZ R175, R154, R175, !PT ;  /* 0x000000af9aaf7209 */ /* 0x000fe20007810000 */
[-C--:B------:R-:W-:Y:S01]  /*6f60*/  FMUL.FTZ R71, R71, R168.reuse ;  /* 0x000000a847477220 */ /* 0x080fe20000410000 */
[----:B---3--:R-:W-:Y:S01]  /*6f70*/  FSEL R169, R170, -INF , P3 ;  /* 0xff800000aaa97808 */ /* 0x008fe20001800000 */
[-C--:B------:R-:W-:Y:S01]  /*6f80*/  FMUL.FTZ R74, R74, R168.reuse ;  /* 0x000000a84a4a7220 */ /* 0x080fe20000410000 */
[-C--:B------:R-:W-:Y:S01]  /*6f90*/  FMUL.FTZ R75, R75, R168.reuse ;  /* 0x000000a84b4b7220 */ /* 0x080fe20000410000 */
[-C--:B------:R-:W-:Y:S01]  /*6fa0*/  FMUL.FTZ R78, R78, R168.reuse ;  /* 0x000000a84e4e7220 */ /* 0x080fe20000410000 */
[-C--:B------:R-:W-:Y:S01]  /*6fb0*/  FMUL.FTZ R79, R79, R168.reuse ;  /* 0x000000a84f4f7220 */ /* 0x080fe20000410000 */
[----:B------:R-:W3:Y:S01]  /*6fc0*/  MUFU.TANH R174, R181 ;  /* 0x000000b500ae7308 */ /* 0x000ee20000002400 */
[----:B-1----:R-:W-:Y:S01]  /*6fd0*/  FSEL R172, R172, -INF , P4 ;  /* 0xff800000acac7808 */ /* 0x002fe20002000000 */
[-C--:B------:R-:W-:Y:S01]  /*6fe0*/  FMUL.FTZ R82, R82, R168.reuse ;  /* 0x000000a852527220 */ /* 0x080fe20000410000 */
[-C--:B------:R-:W-:Y:S01]  /*6ff0*/  FMUL.FTZ R83, R83, R168.reuse ;  /* 0x000000a853537220 */ /* 0x080fe20000410000 */
[-C--:B------:R-:W-:Y:S01]  /*7000*/  FMUL.FTZ R86, R86, R168.reuse ;  /* 0x000000a856567220 */ /* 0x080fe20000410000 */
[----:B------:R-:W-:Y:S01]  /*7010*/  FMNMX.FTZ R175, R172, R175, !PT ;  /* 0x000000afacaf7209 */ /* 0x000fe20007810000 */
[-C--:B------:R-:W-:Y:S01]  /*7020*/  FMUL.FTZ R87, R87, R168.reuse ;  /* 0x000000a857577220 */ /* 0x080fe20000410000 */
[-C--:B------:R-:W-:Y:S01]  /*7030*/  FMUL.FTZ R90, R90, R168.reuse ;  /* 0x000000a85a5a7220 */ /* 0x080fe20000410000 */
[----:B------:R-:W-:Y:S01]  /*7040*/  MUFU.EX2 R156, R156 ;  /* 0x0000009c009c7308 */ /* 0x000fe20000000800 */
[----:B--2---:R-:W-:Y:S01]  /*7050*/  FSEL R170, R6, -INF , P2 ;  /* 0xff80000006aa7808 */ /* 0x004fe20001000000 */
[-C--:B------:R-:W-:Y:S01]  /*7060*/  FMUL.FTZ R91, R91, R168.reuse ;  /* 0x000000a85b5b7220 */ /* 0x080fe20000410000 */
[----:B------:R-:W-:Y:S01]  /*7070*/  FMNMX.FTZ R175, R169, R175, !PT ;  /* 0x000000afa9af7209 */ /* 0x000fe20007810000 */
[-C--:B------:R-:W-:Y:S01]  /*7080*/  FMUL.FTZ R94, R94, R168.reuse ;  /* 0x000000a85e5e7220 */ /* 0x080fe20000410000 */
[-C--:B------:R-:W-:Y:S01]  /*7090*/  FMUL.FTZ R95, R95, R168.reuse ;  /* 0x000000a85f5f7220 */ /* 0x080fe20000410000 */
[-C--:B------:R-:W-:Y:S01]  /*70a0*/  FMUL.FTZ R98, R98, R168.reuse ;  /* 0x000000a862627220 */ /* 0x080fe20000410000 */
[----:B------:R-:W-:Y:S01]  /*70b0*/  FMNMX.FTZ R6, R170, R175, !PT ;  /* 0x000000afaa067209 */ /* 0x000fe20007810000 */
[----:B------:R-:W-:Y:S01]  /*70c0*/  MUFU.EX2 R157, R157 ;  /* 0x0000009d009d7308 */ /* 0x000fe20000000800 */
[----:B---3--:R-:W-:Y:S01]  /*70d0*/  FSEL R174, R174, -INF , P1 ;  /* 0xff800000aeae7808 */ /* 0x008fe20000800000 */
[-C--:B------:R-:W-:Y:S01]  /*70e0*/  FMUL.FTZ R99, R99, R168.reuse ;  /* 0x000000a863637220 */ /* 0x080fe20000410000 */
[----:B------:R-:W-:Y:S01]  /*70f0*/  ISETP.NE.AND P1, PT, R17, RZ, PT ;  /* 0x000000ff1100720c */ /* 0x000fe20003f25270 */
[----:B------:R-:W-:Y:S01]  /*7100*/  FMUL.FTZ R102, R102, R168 ;  /* 0x000000a866667220 */ /* 0x000fe20000410000 */
[----:B------:R-:W-:Y:S01]  /*7110*/  FMNMX.FTZ R6, R174, R6, !PT ;  /* 0x00000006ae067209 */ /* 0x000fe20007810000 */
[-C--:B------:R-:W-:Y:S01]  /*7120*/  FMUL.FTZ R103, R103, R168.reuse ;  /* 0x000000a867677220 */ /* 0x080fe20000410000 */
[-C--:B------:R-:W-:Y:S01]  /*7130*/  FMUL.FTZ R106, R106, R168.reuse ;  /* 0x000000a86a6a7220 */ /* 0x080fe20000410000 */
[----:B------:R-:W-:Y:S01]  /*7140*/  MUFU.EX2 R158, R158 ;  /* 0x0000009e009e7308 */ /* 0x000fe20000000800 */
[-C--:B------:R-:W-:Y:S01]  /*7150*/  FMUL.FTZ R107, R107, R168.reuse ;  /* 0x000000a86b6b7220 */ /* 0x080fe20000410000 */
[----:B------:R-:W1:Y:S01]  /*7160*/  SHFL.BFLY PT, R175, R6, 0x2, 0x1f ;  /* 0x0c401f0006af7f89 */ /* 0x000e6200000e0000 */
        /* <DEDUP_REMOVED lines=23> */
[----:B-1----:R-:W-:Y:S01]  /*72e0*/  FMNMX.FTZ R6, R6, R175, !PT ;  /* 0x000000af06067209 */ /* 0x002fe20007810000 */
[-C--:B------:R-:W-:Y:S01]  /*72f0*/  FMUL.FTZ R150, R150, R168.reuse ;  /* 0x000000a896967220 */ /* 0x080fe20000410000 */
[----:B------:R-:W-:-:S03]  /*7300*/  FMUL.FTZ R151, R151, R168 ;  /* 0x000000a897977220 */ /* 0x000fc60000410000 */
[----:B------:R-:W1:Y:S01]  /*7310*/  SHFL.BFLY PT, R175, R6, 0x1, 0x1f ;  /* 0x0c201f0006af7f89 */ /* 0x000e6200000e0000 */
[----:B------:R-:W-:Y:S08]  /*7320*/  MUFU.EX2 R162, R162 ;  /* 0x000000a200a27308 */ /* 0x000ff00000000800 */
[----:B------:R-:W-:Y:S08]  /*7330*/  MUFU.EX2 R163, R163 ;  /* 0x000000a300a37308 */ /* 0x000ff00000000800 */
[----:B------:R-:W-:Y:S01]  /*7340*/  MUFU.EX2 R164, R164 ;  /* 0x000000a400a47308 */ /* 0x000fe20000000800 */
[----:B-1----:R-:W-:-:S07]  /*7350*/  FMNMX.FTZ R6, R6, R175, !PT ;  /* 0x000000af06067209 */ /* 0x002fce0007810000 */
[----:B------:R-:W-:Y:S01]  /*7360*/  MUFU.EX2 R165, R165 ;  /* 0x000000a500a57308 */ /* 0x000fe20000000800 */
[----:B------:R-:W-:-:S04]  /*7370*/  FSETP.NEU.FTZ.AND P2, PT, R6, -INF , PT ;  /* 0xff8000000600780b */ /* 0x000fc80003f5d000 */
[----:B------:R-:W-:-:S03]  /*7380*/  FSEL R175, R6, RZ, P2 ;  /* 0x000000ff06af7208 */ /* 0x000fc60001000000 */
[----:B------:R-:W-:Y:S02]  /*7390*/  MUFU.EX2 R166, R166 ;  /* 0x000000a600a67308 */ /* 0x000fe40000000800 */
[----:B------:R-:W-:-:S04]  /*73a0*/  FADD.FTZ R175, -R175, R8 ;  /* 0x00000008afaf7221 */ /* 0x000fc80000010100 */
[----:B------:R-:W-:Y:S01]  /*73b0*/  FMUL.FTZ R8, R175, UR10 ;  /* 0x0000000aaf087c20 */ /* 0x000fe20008410000 */
[----:B------:R-:W-:Y:S01]  /*73c0*/  IMAD.U32 R175, RZ, RZ, UR24 ;  /* 0x00000018ffaf7e24 */ /* 0x000fe2000f8e00ff */
[----:B------:R-:W-:Y:S03]  /*73d0*/  MUFU.EX2 R167, R167 ;  /* 0x000000a700a77308 */ /* 0x000fe60000000800 */
[----:B------:R-:W-:-:S05]  /*73e0*/  @!P1 IMAD R175, R175, 0x40, R16 ;  /* 0x00000040afaf9824 */ /* 0x000fca00078e0210 */
[----:B------:R-:W1:Y:S01]  /*73f0*/  MUFU.EX2 R8, R8 ;  /* 0x0000000800087308 */ /* 0x000e620000000800 */
[----:B------:R-:W-:-:S05]  /*7400*/  @!P1 LEA R175, R175, UR40, 0x2 ;  /* 0x00000028afaf9c11 */ /* 0x000fca000f8e10ff */
[----:B------:R-:W-:Y:S02]  /*7410*/  @!P1 STS [R175+0x28820], R168 ;  /* 0x028820a8af009388 */ /* 0x000fe40000000800 */
[----:B------:R-:W-:Y:S02]  /*7420*/  MUFU.EX2 R171, R171 ;  /* 0x000000ab00ab7308 */ /* 0x000fe40000000800 */
        /* <DEDUP_REMOVED lines=10> */
[----:B-1----:R-:W-:Y:S01]  /*74d0*/  FMUL.FTZ R175, R6, UR10 ;  /* 0x0000000a06af7c20 */ /* 0x002fe20008410000 */
[-C--:B------:R-:W-:Y:S01]  /*74e0*/  FMUL.FTZ R41, R41, R8.reuse ;  /* 0x0000000829297220 */ /* 0x080fe20000410000 */
[-C--:B------:R-:W-:Y:S01]  /*74f0*/  FMUL.FTZ R44, R44, R8.reuse ;  /* 0x000000082c2c7220 */ /* 0x080fe20000410000 */
[-C--:B------:R-:W-:Y:S01]  /*7500*/  FMUL.FTZ R45, R45, R8.reuse ;  /* 0x000000082d2d7220 */ /* 0x080fe20000410000 */
[-C--:B------:R-:W-:Y:S01]  /*7510*/  FMUL.FTZ R48, R48, R8.reuse ;  /* 0x0000000830307220 */ /* 0x080fe20000410000 */
[----:B------:R-:W-:Y:S01]  /*7520*/  FSEL R175, R175, RZ, P2 ;  /* 0x000000ffafaf7208 */ /* 0x000fe20001000000 */
[-C--:B------:R-:W-:Y:S01]  /*7530*/  FMUL.FTZ R49, R49, R8.reuse ;  /* 0x0000000831317220 */ /* 0x080fe20000410000 */
[-C--:B------:R-:W-:Y:S01]  /*7540*/  FMUL.FTZ R52, R52, R8.reuse ;  /* 0x0000000834347220 */ /* 0x080fe20000410000 */
[-C--:B------:R-:W-:Y:S01]  /*7550*/  FMUL.FTZ R53, R53, R8.reuse ;  /* 0x0000000835357220 */ /* 0x080fe20000410000 */
[-C--:B------:R-:W-:Y:S01]  /*7560*/  FMUL.FTZ R56, R56, R8.reuse ;  /* 0x0000000838387220 */ /* 0x080fe20000410000 */
        /* <DEDUP_REMOVED lines=17> */
[----:B------:R-:W-:Y:S01]  /*7680*/  FFMA.FTZ R174, R174, UR10, -R175 ;  /* 0x0000000aaeae7c23 */ /* 0x000fe200080108af */
[-C--:B------:R-:W-:Y:S01]  /*7690*/  FMUL.FTZ R57, R57, R8.reuse ;  /* 0x0000000839397220 */ /* 0x080fe20000410000 */
[-C--:B------:R-:W-:Y:S01]  /*76a0*/  FMUL.FTZ R60, R60, R8.reuse ;  /* 0x000000083c3c7220 */ /* 0x080fe20000410000 */
[-C--:B------:R-:W-:Y:S01]  /*76b0*/  FMUL.FTZ R61, R61, R8.reuse ;  /* 0x000000083d3d7220 */ /* 0x080fe20000410000 */
[-C--:B------:R-:W-:Y:S01]  /*76c0*/  FMUL.FTZ R64, R64, R8.reuse ;  /* 0x0000000840407220 */ /* 0x080fe20000410000 */
[----:B------:R-:W3:Y:S01]  /*76d0*/  MUFU.EX2 R15, R15 ;  /* 0x0000000f000f7308 */ /* 0x000ee20000000800 */
[----:B-1----:R-:W-:Y:S01]  /*76e0*/  FFMA.FTZ R5, R8, R5, R11 ;  /* 0x0000000508057223 */ /* 0x002fe2000001000b */
        /* <DEDUP_REMOVED lines=16> */
[----:B------:R-:W-:Y:S01]  /*77f0*/  FADD.FTZ R5, R155, R4 ;  /* 0x000000049b057221 */ /* 0x000fe20000010000 */
[----:B------:R-:W-:Y:S01]  /*7800*/  F2FP.F16.F32.PACK_AB R155, R156, R155 ;  /* 0x0000009b9c9b723e */ /* 0x000fe200000000ff */
[-C--:B------:R-:W-:Y:S01]  /*7810*/  FMUL.FTZ R88, R88, R8.reuse ;  /* 0x0000000858587220 */ /* 0x080fe20000410000 */
[-C--:B------:R-:W-:Y:S01]  /*7820*/  FMUL.FTZ R89, R89, R8.reuse ;  /* 0x0000000859597220 */ /* 0x080fe20000410000 */
[----:B------:R-:W-:Y:S01]  /*7830*/  FADD.FTZ R5, R156, R5 ;  /* 0x000000059c057221 */ /* 0x000fe20000010000 */
[-C--:B------:R-:W-:Y:S01]  /*7840*/  FMUL.FTZ R92, R92, R8.reuse ;  /* 0x000000085c5c7220 */ /* 0x080fe20000410000 */
[----:B------:R-:W3:Y:S01]  /*7850*/  MUFU.EX2 R14, R14 ;  /* 0x0000000e000e7308 */ /* 0x000ee20000000800 */
[----:B-1----:R-:W-:Y:S01]  /*7860*/  FADD.FTZ R4, R10, R12 ;  /* 0x0000000c0a047221 */ /* 0x002fe20000010000 */
[----:B------:R-:W-:Y:S01]  /*7870*/  FADD.FTZ R5, R157, R5 ;  /* 0x000000059d057221 */ /* 0x000fe20000010000 */
[----:B------:R-:W-:Y:S01]  /*7880*/  F2FP.F16.F32.PACK_AB R157, R158, R157 ;  /* 0x0000009d9e9d723e */ /* 0x000fe200000000ff */
[-C--:B------:R-:W-:Y:S01]  /*7890*/  FMUL.FTZ R93, R93, R8.reuse ;  /* 0x000000085d5d7220 */ /* 0x080fe20000410000 */
[-C--:B------:R-:W-:Y:S01]  /*78a0*/  FMUL.FTZ R96, R96, R8.reuse ;  /* 0x0000000860607220 */ /* 0x080fe20000410000 */
[----:B------:R-:W-:Y:S01]  /*78b0*/  FADD.FTZ R5, R158, R5 ;  /* 0x000000059e057221 */ /* 0x000fe20000010000 */
[-C--:B------:R-:W-:Y:S01]  /*78c0*/  FMUL.FTZ R97, R97, R8.reuse ;  /* 0x0000000861617220 */ /* 0x080fe20000410000 */
[----:B------:R-:W1:Y:S01]  /*78d0*/  MUFU.EX2 R21, R21 ;  /* 0x0000001500157308 */ /* 0x000e620000000800 */
        /* <DEDUP_REMOVED lines=9> */
[----:B------:R-:W-:Y:S01]  /*7970*/  FADD.FTZ R5, R161, R5 ;  /* 0x00000005a1057221 */ /* 0x000fe20000010000 */
[----:B------:R-:W-:Y:S01]  /*7980*/  F2FP.F16.F32.PACK_AB R156, R14, R176 ;  /* 0x000000b00e9c723e */ /* 0x000fe200000000ff */
[-C--:B------:R-:W-:Y:S01]  /*7990*/  FMUL.FTZ R105, R105, R8.reuse ;  /* 0x0000000869697220 */ /* 0x080fe20000410000 */
[C---:B------:R-:W-:Y:S01]  /*79a0*/  F2FP.F16.F32.PACK_AB R161, R162.reuse, R161 ;  /* 0x000000a1a2a1723e */ /* 0x040fe200000000ff */
        /* <DEDUP_REMOVED lines=15> */
[C---:B------:R-:W-:Y:S01]  /*7aa0*/  F2FP.F16.F32.PACK_AB R165, R166.reuse, R165 ;  /* 0x000000a5a6a5723e */ /* 0x040fe200000000ff */
        /* <DEDUP_REMOVED lines=10> */
[----:B------:R3:W4:Y:S01]  /*7b50*/  MUFU.EX2 R11, R154 ;  /* 0x0000009a000b7308 */ /* 0x0007220000000800 */
        /* <DEDUP_REMOVED lines=9> */
[----:B---3--:R-:W-:Y:S01]  /*7bf0*/  F2FP.F16.F32.PACK_AB R154, R10, R15 ;  /* 0x0000000f0a9a723e */ /* 0x008fe200000000ff */
[----:B------:R-:W-:Y:S01]  /*7c00*/  BAR.SYNC.DEFER_BLOCKING 0xf, 0x100 ;  /* 0x03c4000000007b1d */ /* 0x000fe20000010000 */
[-C--:B------:R-:W-:Y:S01]  /*7c10*/  FMUL.FTZ R141, R141, R8.reuse ;  /* 0x000000088d8d7220 */ /* 0x080fe20000410000 */
[-C--:B------:R-:W-:Y:S01]  /*7c20*/  FMUL.FTZ R144, R144, R8.reuse ;  /* 0x0000000890907220 */ /* 0x080fe20000410000 */
[-C--:B------:R-:W-:Y:S01]  /*7c30*/  FMUL.FTZ R145, R145, R8.reuse ;  /* 0x0000000891917220 */ /* 0x080fe20000410000 */
[-C--:B------:R-:W-:Y:S01]  /*7c40*/  FMUL.FTZ R148, R148, R8.reuse ;  /* 0x0000000894947220 */ /* 0x080fe20000410000 */
[----:B------:R-:W-:Y:S01]  /*7c50*/  FMUL.FTZ R149, R149, R8 ;  /* 0x0000000895957220 */ /* 0x000fe20000410000 */
[----:B------:R-:W2:Y:S01]  /*7c60*/  MUFU.EX2 R169, R169 ;  /* 0x000000a900a97308 */ /* 0x000ea20000000800 */
[C---:B----4-:R-:W-:Y:S01]  /*7c70*/  FADD.FTZ R4, R11.reuse, R4 ;  /* 0x000000040b047221 */ /* 0x050fe20000010000 */
[----:B------:R-:W-:-:S06]  /*7c80*/  F2FP.F16.F32.PACK_AB R162, R11, R173 ;  /* 0x000000ad0ba2723e */ /* 0x000fcc00000000ff */
[----:B------:R-:W3:Y:S01]  /*7c90*/  MUFU.EX2 R170, R170 ;  /* 0x000000aa00aa7308 */ /* 0x000ee20000000800 */
[----:B-1----:R-:W-:-:S07]  /*7ca0*/  FADD.FTZ R4, R172, R4 ;  /* 0x00000004ac047221 */ /* 0x002fce0000010000 */
[----:B------:R-:W1:Y:S01]  /*7cb0*/  MUFU.EX2 R174, R174 ;  /* 0x000000ae00ae7308 */ /* 0x000e620000000800 */
[C---:B--2---:R-:W-:Y:S01]  /*7cc0*/  FADD.FTZ R4, R169.reuse, R4 ;  /* 0x00000004a9047221 */ /* 0x044fe20000010000 */
[----:B------:R-:W-:Y:S01]  /*7cd0*/  F2FP.F16.F32.PACK_AB R164, R169, R172 ;  /* 0x000000aca9a4723e */ /* 0x000fe200000000ff */
[----:B------:R2:W-:Y:S04]  /*7ce0*/  STSM.16.M88.4 [R18+0x26800], R152 ;  /* 0x0268009812007844 */ /* 0x0005e80000000200 */
[----:B------:R2:W-:Y:S01]  /*7cf0*/  STSM.16.M88.4 [R23], R156 ;  /* 0x0000009c17007844 */ /* 0x0005e20000000200 */
[----:B---3--:R-:W-:Y:S01]  /*7d00*/  FADD.FTZ R9, R170, R4 ;  /* 0x00000004aa097221 */ /* 0x008fe20000010000 */
[----:B------:R-:W-:Y:S01]  /*7d10*/  FADD.FTZ R4, R167, R5 ;  /* 0x00000005a7047221 */ /* 0x000fe20000010000 */
[C---:B------:R-:W-:Y:S01]  /*7d20*/  F2FP.F16.F32.PACK_AB R167, R171.reuse, R167 ;  /* 0x000000a7aba7723e */ /* 0x040fe200000000ff */
[----:B------:R2:W-:Y:S02]  /*7d30*/  STSM.16.M88.4 [R19], R160 ;  /* 0x000000a013007844 */ /* 0x0005e40000000200 */
[----:B------:R-:W-:Y:S01]  /*7d40*/  FADD.FTZ R4, R171, R4 ;  /* 0x00000004ab047221 */ /* 0x000fe20000010000 */
[C---:B-1----:R-:W-:Y:S01]  /*7d50*/  F2FP.F16.F32.PACK_AB R166, R174.reuse, R170 ;  /* 0x000000aaaea6723e */ /* 0x042fe200000000ff */
[----:B------:R-:W-:-:S04]  /*7d60*/  FADD.FTZ R5, R174, R9 ;  /* 0x00000009ae057221 */ /* 0x000fc80000010000 */
[----:B------:R2:W-:Y:S01]  /*7d70*/  STSM.16.M88.4 [R22], R164 ;  /* 0x000000a416007844 */ /* 0x0005e20000000200 */
[----:B------:R-:W-:Y:S05]  /*7d80*/  @!P0 BRA `(.L_x_7654) ;  /* 0x0000000000048947 */ /* 0x000fea0003800000 */
[----:B------:R-:W-:Y:S01]  /*7d90*/  BPT.TRAP 0x1 ;  /* 0x000000040000795c */ /* 0x000fe20000300000 */
.L_x_7654:
[----:B------:R1:W3:Y:S01]  /*7da0*/  SYNCS.PHASECHK.TRANS64.TRYWAIT P1, [UR23+0x28c50], R7 ;  /* 0x028c5007ff0075a7 */ /* 0x0002e20008020157 */
[----:B------:R-:W-:Y:S05]  /*7db0*/  @!P0 BRA `(.L_x_7655) ;  /* 0x0000000000048947 */ /* 0x000fea0003800000 */
[----:B------:R-:W-:Y:S01]  /*7dc0*/  BPT.TRAP 0x1 ;  /* 0x000000040000795c */ /* 0x000fe20000300000 */
.L_x_7655:
[----:B---3--:R-:W-:Y:S05]  /*7dd0*/  @P1 BRA `(.L_x_7656) ;  /* 0x0000000000081947 */ /* 0x008fea0003800000 */
[----:B------:R-:W3:Y:S02]  /*7de0*/  SYNCS.PHASECHK.TRANS64.TRYWAIT P1, [UR23+0x28c50], R7 ;  /* 0x028c5007ff0075a7 */ /* 0x000ee40008020157 */
[----:B---3--:R-:W-:Y:S05]  /*7df0*/  @!P1 BRA `(.L_x_7657) ;  /* 0x000000d8008c9947 */ /* 0x008fea0003800000 */
.L_x_7656:
        /* <DEDUP_REMOVED lines=34> */
.L_x_7658:
[----:B------:R-:W-:Y:S01]  /*8020*/  UISETP.GT.AND UP0, UPT, UR21, UR20, UPT ;  /* 0x000000141500728c */ /* 0x000fe2000bf04270 */
[----:B------:R-:W-:Y:S01]  /*8030*/  IMAD.MOV.U32 R9, RZ, RZ, R3 ;  /* 0x000000ffff097224 */ /* 0x000fe200078e0003 */
[----:B------:R-:W-:Y:S01]  /*8040*/  UIADD3 UR23, UR23, 0x28c60, URZ ;  /* 0x00028c6017177890 */ /* 0x000fe2000fffe03f */
[----:B---3--:R-:W-:Y:S01]  /*8050*/  IMAD.MOV.U32 R8, RZ, RZ, R6 ;  /* 0x000000ffff087224 */ /* 0x008fe200078e0006 */
[----:B------:R-:W-:Y:S02]  /*8060*/  UIADD3 UR21, UR21, -0x1, URZ ;  /* 0xffffffff15157890 */ /* 0x000fe4000fffe03f */
[----:B------:R-:W-:Y:S01]  /*8070*/  PLOP3.LUT P1, PT, PT, PT, UP0, 0x80, 0x0 ;  /* 0x000000000000781c */ /* 0x000fe20003f2f008 */
[----:B------:R-:W-:Y:S01]  /*8080*/  UPRMT UR23, UR39, 0x654, UR23 ;  /* 0x0000065427177896 */ /* 0x000fe20008000017 */
[----:B------:R-:W-:-:S08]  /*8090*/  UMOV UR24, UR37 ;  /* 0x0000002500187c82 */ /* 0x000fd00008000000 */
[----:B------:R-:W-:Y:S03]  /*80a0*/  SYNCS.ARRIVE.TRANS64.RED.A1T0 RZ, [UR23], RZ ;  /* 0x000000ffffff79a7 */ /* 0x000fe60008100417 */
[----:B------:R-:W-:Y:S05]  /*80b0*/  @P1 BRA `(.L_x_7659) ;  /* 0xffffffdc007c1947 */ /* 0x000fea000383ffff */
.L_x_7648:
[----:B------:R-:W-:-:S06]  /*80c0*/  UISETP.GE.AND UP0, UPT, UR21, UR48, UPT ;  /* 0x000000301500728c */ /* 0x000fcc000bf06270 */
[----:B------:R-:W-:-:S13]  /*80d0*/  PLOP3.LUT P1, PT, PT, PT, UP0, 0x80, 0x0 ;  /* 0x000000000000781c */ /* 0x000fda0003f2f008 */
[----:B------:R-:W-:Y:S05]  /*80e0*/  @!P1 BRA `(.L_x_7660) ;  /* 0x0000001c003c9947 */ /* 0x000fea0003800000 */
[----:B0-2---:R-:W-:Y:S01]  /*80f0*/  IMAD.MOV.U32 R8, RZ, RZ, R3 ;  /* 0x000000ffff087224 */ /* 0x005fe200078e0003 */
[----:B------:R-:W-:Y:S01]  /*8100*/  UMOV UR23, UR37 ;  /* 0x0000002500177c82 */ /* 0x000fe20008000000 */
[----:B------:R-:W-:Y:S01]  /*8110*/  IMAD.MOV.U32 R9, RZ, RZ, R6 ;  /* 0x000000ffff097224 */ /* 0x000fe200078e0006 */
[----:B------:R-:W-:Y:S01]  /*8120*/  ULDC UR24, c[0x0][0x9d8] ;  /* 0x0002760000187ab9 */ /* 0x000fe20000000800 */
[----:B------:R-:W-:-:S05]  /*8130*/  ULDC UR20, c[0x0][0x988] ;  /* 0x0002620000147ab9 */ /* 0x000fca0000000800 */
.L_x_7671:
[----:B------:R-:W-:-:S04]  /*8140*/  UIADD3 UR37, UR23, 0x1, URZ ;  /* 0x0000000117257890 */ /* 0x000fc8000fffe03f */
[----:B------:R-:W-:-:S04]  /*8150*/  UISETP.NE.AND UP0, UPT, UR37, 0x2, UPT ;  /* 0x000000022500788c */ /* 0x000fc8000bf05270 */
[----:B------:R-:W-:Y:S02]  /*8160*/  USEL UR6, URZ, 0x1, UP0 ;  /* 0x000000013f067887 */ /* 0x000fe40008000000 */
[----:B------:R-:W-:Y:S02]  /*8170*/  USEL UR37, UR37, URZ, UP0 ;  /* 0x0000003f25257287 */ /* 0x000fe40008000000 */
[----:B------:R-:W-:Y:S01]  /*8180*/  ULOP3.LUT UR36, UR36, UR6, URZ, 0x3c, !UPT ;  /* 0x0000000624247292 */ /* 0x000fe2000f8e3c3f */
[----:B0-2---:R-:W-:Y:S11]  /*8190*/  @!P0 BRA `(.L_x_7661) ;  /* 0x0000000000048947 */ /* 0x005ff60003800000 */
[----:B------:R-:W-:Y:S01]  /*81a0*/  BPT.TRAP 0x1 ;  /* 0x000000040000795c */ /* 0x000fe20000300000 */
.L_x_7661:
[----:B------:R-:W-:Y:S01]  /*81b0*/  ULEA UR22, UR37, UR40, 0x3 ;  /* 0x0000002825167291 */ /* 0x000fe2000f8e183f */
[----:B-1----:R-:W-:-:S05]  /*81c0*/  IMAD.U32 R7, RZ, RZ, UR36 ;  /* 0x00000024ff077e24 */ /* 0x002fca000f8e00ff */
[----:B------:R-:W-:-:S04]  /*81d0*/  SHF.L.U32 R7, R7, 0x1f, RZ ;  /* 0x0000001f07077819 */ /* 0x000fc800000006ff */
[----:B------:R0:W1:Y:S01]  /*81e0*/  SYNCS.PHASECHK.TRANS64.TRYWAIT P1, [UR22+0x28c30], R7 ;  /* 0x028c3007ff0075a7 */ /* 0x0000620008020156 */
[----:B------:R-:W-:Y:S05]  /*81f0*/  @!P0 BRA `(.L_x_7662) ;  /* 0x0000000000048947 */ /* 0x000fea0003800000 */
[----:B------:R-:W-:Y:S01]  /*8200*/  BPT.TRAP 0x1 ;  /* 0x000000040000795c */ /* 0x000fe20000300000 */
.L_x_7662:
[----:B-1----:R-:W-:Y:S05]  /*8210*/  @P1 BRA `(.L_x_7663) ;  /* 0x0000000000081947 */ /* 0x002fea0003800000 */
[----:B------:R-:W1:Y:S02]  /*8220*/  SYNCS.PHASECHK.TRANS64.TRYWAIT P1, [UR22+0x28c30], R7 ;  /* 0x028c3007ff0075a7 */ /* 0x000e640008020156 */
[----:B-1----:R-:W-:Y:S05]  /*8230*/  @!P1 BRA `(.L_x_7664) ;  /* 0x000000d400949947 */ /* 0x002fea0003800000 */
.L_x_7663:
        /* <DEDUP_REMOVED lines=23> */
.L_x_7665:
        /* <DEDUP_REMOVED lines=297> */
[----:B------:R-:W-:Y:S01]  /*9640*/  FADD.FTZ R4, R21, R4 ;  /* 0x0000000415047221 */ /* 0x000fe20000010000 */
[-C--:B------:R-:W-:Y:S01]  /*9650*/  FMUL.FTZ R91, R91, R10.reuse ;  /* 0x0000000a5b5b7220 */ /* 0x080fe20000410000 */
[-C--:B------:R-:W-:Y:S01]  /*9660*/  FMUL.FTZ R94, R94, R10.reuse ;  /* 0x0000000a5e5e7220 */ /* 0x080fe20000410000 */
[----:B------:R-:W1:Y:S01]  /*9670*/  MUFU.EX2 R12, R12 ;  /* 0x0000000c000c7308 */ /* 0x000e620000000800 */
[----:B--2---:R-:W-:Y:S01]  /*9680*/  FADD.FTZ R11, R159, R11 ;  /* 0x0000000b9f0b7221 */ /* 0x004fe20000010000 */
[----:B------:R-:W-:Y:S01]  /*9690*/  FADD.FTZ R4, R168, R4 ;  /* 0x00000004a8047221 */ /* 0x000fe20000010000 */
[----:B---3--:R-:W-:Y:S01]  /*96a0*/  F2FP.F16.F32.PACK_AB R158, R20, R15 ;  /* 0x0000000f149e723e */ /* 0x008fe200000000ff */
[-C--:B------:R-:W-:Y:S01]  /*96b0*/  FMUL.FTZ R95, R95, R10.reuse ;  /* 0x0000000a5f5f7220 */ /* 0x080fe20000410000 */
[-C--:B------:R-:W-:Y:S01]  /*96c0*/  FMUL.FTZ R98, R98, R10.reuse ;  /* 0x0000000a62627220 */ /* 0x080fe20000410000 */
[----:B------:R-:W-:Y:S01]  /*96d0*/  FADD.FTZ R4, R8, R4 ;  /* 0x0000000408047221 */ /* 0x000fe20000010000 */
[-C--:B------:R-:W-:Y:S01]  /*96e0*/  FMUL.FTZ R99, R99, R10.reuse ;  /* 0x0000000a63637220 */ /* 0x080fe20000410000 */
[----:B------:R-:W2:Y:S01]  /*96f0*/  MUFU.EX2 R161, R166 ;  /* 0x000000a600a17308 */ /* 0x000ea20000000800 */
[C---:B----4-:R-:W-:Y:S01]  /*9700*/  FADD.FTZ R11, R5.reuse, R11 ;  /* 0x0000000b050b7221 */ /* 0x050fe20000010000 */
        /* <DEDUP_REMOVED lines=9> */
[----:B------:R1:W-:Y:S01]  /*97a0*/  STSM.16.M88.4 [R18+0x26800], R152 ;  /* 0x0268009812007844 */ /* 0x0003e20000000200 */
[-C--:B------:R-:W-:Y:S01]  /*97b0*/  FMUL.FTZ R107, R107, R10.reuse ;  /* 0x0000000a6b6b7220 */ /* 0x080fe20000410000 */
[-C--:B------:R-:W-:Y:S01]  /*97c0*/  FMUL.FTZ R110, R110, R10.reuse ;  /* 0x0000000a6e6e7220 */ /* 0x080fe20000410000 */
[----:B------:R-:W-:Y:S01]  /*97d0*/  FMUL.FTZ R111, R111, R10 ;  /* 0x0000000a6f6f7220 */ /* 0x000fe20000410000 */
[----:B------:R1:W-:Y:S01]  /*97e0*/  STSM.16.M88.4 [R23], R156 ;  /* 0x0000009c17007844 */ /* 0x0003e20000000200 */
[----:B------:R-:W4:Y:S01]  /*97f0*/  MUFU.EX2 R169, R169 ;  /* 0x000000a900a97308 */ /* 0x000f220000000800 */
        /* <DEDUP_REMOVED lines=44> */
.L_x_7666:
[----:B------:R2:W3:Y:S01]  /*9ac0*/  SYNCS.PHASECHK.TRANS64.TRYWAIT P1, [UR22+0x28c50], R7 ;  /* 0x028c5007ff0075a7 */ /* 0x0004e20008020156 */
[----:B------:R-:W-:Y:S05]  /*9ad0*/  @!P0 BRA `(.L_x_7667) ;  /* 0x0000000000048947 */ /* 0x000fea0003800000 */
[----:B------:R-:W-:Y:S01]  /*9ae0*/  BPT.TRAP 0x1 ;  /* 0x000000040000795c */ /* 0x000fe20000300000 */
.L_x_7667:
[----:B---3--:R-:W-:Y:S05]  /*9af0*/  @P1 BRA `(.L_x_7668) ;  /* 0x0000000000081947 */ /* 0x008fea0003800000 */
[----:B------:R-:W3:Y:S02]  /*9b00*/  SYNCS.PHASECHK.TRANS64.TRYWAIT P1, [UR22+0x28c50], R7 ;  /* 0x028c5007ff0075a7 */ /* 0x000ee40008020156 */
[----:B---3--:R-:W-:Y:S05]  /*9b10*/  @!P1 BRA `(.L_x_7669) ;  /* 0x000000bc00749947 */ /* 0x008fea0003800000 */
.L_x_7668:
        /* <DEDUP_REMOVED lines=34> */
.L_x_7670:
[----:B------:R-:W-:Y:S01]  /*9d40*/  UISETP.GT.AND UP0, UPT, UR21, UR48, UPT ;  /* 0x000000301500728c */ /* 0x000fe2000bf04270 */
[----:B---3--:R-:W-:Y:S01]  /*9d50*/  IMAD.MOV.U32 R8, RZ, RZ, R3 ;  /* 0x000000ffff087224 */ /* 0x008fe200078e0003 */
        /* <DEDUP_REMOVED lines=8> */
.L_x_7660:
[----:B------:R-:W3:Y:S01]  /*9de0*/  SHFL.BFLY PT, R0, R5, 0x2, 0x1f ;  /* 0x0c401f0005007f89 */ /* 0x000ee200000e0000 */
[----:B------:R-:W-:Y:S01]  /*9df0*/  IMAD.U32 R12, RZ, RZ, UR10 ;  /* 0x0000000aff0c7e24 */ /* 0x000fe2000f8e00ff */
[----:B------:R-:W-:Y:S08]  /*9e00*/  BAR.ARV 0x8, 0x100 ;  /* 0x0204000000007b1d */ /* 0x000ff00000002000 */
[----:B------:R-:W-:Y:S01]  /*9e10*/  BAR.SYNC.DEFER_BLOCKING 0xf, 0x100 ;  /* 0x03c4000000007b1d */ /* 0x000fe20000010000 */
[----:B------:R-:W-:Y:S01]  /*9e20*/  ISETP.NE.AND P2, PT, R17, RZ, PT ;  /* 0x000000ff1100720c */ /* 0x000fe20003f45270 */
[----:B------:R-:W-:Y:S01]  /*9e30*/  IMAD.MOV.U32 R13, RZ, RZ, -0x800000 ;  /* 0xff800000ff0d7424 */ /* 0x000fe200078e00ff */
[----:B------:R-:W-:-:S03]  /*9e40*/  UIADD3 UR46, UR46, 0x1, URZ ;  /* 0x000000012e2e7890 */ /* 0x000fc6000fffe03f */
[----:B------:R-:W4:Y:S01]  /*9e50*/  SHFL.BFLY PT, R9, R4, 0x2, 0x1f ;  /* 0x0c401f0004097f89 */ /* 0x000f2200000e0000 */
[----:B---3--:R-:W-:-:S05]  /*9e60*/  FADD.FTZ R0, R0, R5 ;  /* 0x0000000500007221 */ /* 0x008fca0000010000 */
[----:B012---:R-:W0:Y:S01]  /*9e70*/  SHFL.BFLY PT, R7, R0, 0x1, 0x1f ;  /* 0x0c201f0000077f89 */ /* 0x007e2200000e0000 */
[----:B----4-:R-:W-:Y:S01]  /*9e80*/  FADD.FTZ R9, R9, R4 ;  /* 0x0000000409097221 */ /* 0x010fe20000010000 */
[----:B------:R-:W-:-:S04]  /*9e90*/  IMAD.MOV.U32 R4, RZ, RZ, RZ ;  /* 0x000000ffff047224 */ /* 0x000fc800078e00ff */
[----:B------:R-:W1:Y:S01]  /*9ea0*/  SHFL.BFLY PT, R8, R9, 0x1, 0x1f ;  /* 0x0c201f0009087f89 */ /* 0x000e6200000e0000 */
[----:B0-----:R-:W-:Y:S01]  /*9eb0*/  FADD.FTZ R10, R0, R7 ;  /* 0x00000007000a7221 */ /* 0x001fe20000010000 */
[----:B------:R-:W-:-:S04]  /*9ec0*/  IMAD.MOV.U32 R0, RZ, RZ, RZ ;  /* 0x000000ffff007224 */ /* 0x000fc800078e00ff */
[----:B------:R-:W-:-:S13]  /*9ed0*/  FSETP.NE.FTZ.AND P0, PT, R10, RZ, PT ;  /* 0x000000ff0a00720b */ /* 0x000fda0003f15000 */
[----:B------:R-:W0:Y:S01]  /*9ee0*/  @P0 MUFU.LG2 R7, R10 ;  /* 0x0000000a00070308 */ /* 0x000e220000000c00 */
[----:B------:R-:W-:Y:S01]  /*9ef0*/  @P0 FMUL.FTZ R5, R12, 0.69314718246459960938 ;  /* 0x3f3172180c050820 */ /* 0x000fe20000410000 */
[----:B-1----:R-:W-:Y:S01]  /*9f00*/  FADD.FTZ R11, R9, R8 ;  /* 0x00000008090b7221 */ /* 0x002fe20000010000 */
[----:B------:R-:W-:-:S04]  /*9f10*/  IMAD.MOV.U32 R12, RZ, RZ, -0x800000 ;  /* 0xff800000ff0c7424 */ /* 0x000fc800078e00ff */
[----:B------:R-:W-:Y:S01]  /*9f20*/  FSETP.NE.FTZ.AND P1, PT, R11, RZ, PT ;  /* 0x000000ff0b00720b */ /* 0x000fe20003f35000 */
[----:B------:R-:W1:Y:S01]  /*9f30*/  @P0 MUFU.RCP R4, R10 ;  /* 0x0000000a00040308 */ /* 0x000e620000001000 */
[----:B0-----:R-:W-:-:S11]  /*9f40*/  @P0 FMUL.FTZ R8, R7, 0.69314718246459960938 ;  /* 0x3f31721807080820 */ /* 0x001fd60000410000 */
[----:B------:R-:W0:Y:S01]  /*9f50*/  @P1 MUFU.RCP R0, R11 ;  /* 0x0000000b00001308 */ /* 0x000e220000001000 */
[----:B------:R-:W-:Y:S01]  /*9f60*/  @P0 FFMA.FTZ R12, R5, R6, R8 ;  /* 0x00000006050c0223 */ /* 0x000fe20000010008 */
[----:B------:R-:W-:Y:S01]  /*9f70*/  IMAD.U32 R5, RZ, RZ, UR37 ;  /* 0x00000025ff057e24 */ /* 0x000fe2000f8e00ff */
[----:B------:R-:W-:Y:S01]  /*9f80*/  UIADD3 UR37, UR37, 0x1, URZ ;  /* 0x0000000125257890 */ /* 0x000fe2000fffe03f */
[----:B------:R-:W-:Y:S02]  /*9f90*/  IMAD.U32 R6, RZ, RZ, UR10 ;  /* 0x0000000aff067e24 */ /* 0x000fe4000f8e00ff */
[-C--:B-1----:R-:W-:Y:S01]  /*9fa0*/  FMUL.FTZ R24, R24, R4.reuse ;  /* 0x0000000418187220 */ /* 0x082fe20000410000 */
[----:B------:R-:W-:Y:S01]  /*9fb0*/  @!P2 IMAD R5, R5, 0x40, R16 ;  /* 0x000000400505a824 */ /* 0x000fe200078e0210 */
[----:B------:R-:W-:Y:S01]  /*9fc0*/  UISETP.NE.AND UP0, UPT, UR37, 0x2, UPT ;  /* 0x000000022500788c */ /* 0x000fe2000bf05270 */
[-C--:B------:R-:W-:Y:S01]  /*9fd0*/  FMUL.FTZ R25, R25, R4.reuse ;  /* 0x0000000419197220 */ /* 0x080fe20000410000 */
[-C--:B------:R-:W-:Y:S01]  /*9fe0*/  FMUL.FTZ R28, R28, R4.reuse ;  /* 0x000000041c1c7220 */ /* 0x080fe20000410000 */
[-C--:B------:R-:W-:Y:S01]  /*9ff0*/  FMUL.FTZ R29, R29, R4.reuse ;  /* 0x000000041d1d7220 */ /* 0x080fe20000410000 */
[----:B------:R-:W-:Y:S01]  /*a000*/  @!P2 LEA R7, R5, UR40, 0x2 ;  /* 0x000000280507ac11 */ /* 0x000fe2000f8e10ff */
[-C--:B------:R-:W-:Y:S01]  /*a010*/  FMUL.FTZ R32, R32, R4.reuse ;  /* 0x0000000420207220 */ /* 0x080fe20000410000 */
[----:B------:R-:W1:Y:S01]  /*a020*/  @P1 MUFU.LG2 R5, R11 ;  /* 0x0000000b00051308 */ /* 0x000e620000000c00 */
[-C--:B------:R-:W-:Y:S01]  /*a030*/  FMUL.FTZ R33, R33, R4.reuse ;  /* 0x0000000421217220 */ /* 0x080fe20000410000 */
[-C--:B------:R-:W-:Y:S01]  /*a040*/  FMUL.FTZ R36, R36, R4.reuse ;  /* 0x0000000424247220 */ /* 0x080fe20000410000 */
[----:B------:R1:W-:Y:S01]  /*a050*/  @!P2 STS [R7+0x28800], R4 ;  /* 0x028800040700a388 */ /* 0x0003e20000000800 */
        /* <DEDUP_REMOVED lines=59> */
[----:B-1----:R-:W-:Y:S01]  /*a410*/  @P1 FMUL.FTZ R4, R5, 0.69314718246459960938 ;  /* 0x3f31721805041820 */ /* 0x002fe20000410000 */
[----:B------:R-:W-:Y:S01]  /*a420*/  USEL UR4, URZ, 0x1, UP0 ;  /* 0x000000013f047887 */ /* 0x000fe20008000000 */
        /* <DEDUP_REMOVED lines=66> */
[----:B------:R-:W-:-:S02]  /*a850*/  USEL UR37, UR37, URZ, UP0 ;  /* 0x0000003f25257287 */ /* 0x000fc40008000000 */
[----:B------:R-:W-:Y:S01]  /*a860*/  ULOP3.LUT UR36, UR36, UR4, URZ, 0x3c, !UPT ;  /* 0x0000000424247292 */ /* 0x000fe2000f8e3c3f */
[----:B0-----:R-:W-:Y:S11]  /*a870*/  BAR.ARV 0xe, 0x100 ;  /* 0x0384000000007b1d */ /* 0x001ff60000002000 */
.L_x_7624:
        /* <DEDUP_REMOVED lines=16> */
[----:B------:R-:W-:Y:S02]  /*a980*/  F2FP.F16.F32.PACK_AB R7, R31, R30 ;  /* 0x0000001e1f07723e */ /* 0x000fe400000000ff */
[----:B------:R-:W-:Y:S02]  /*a990*/  F2FP.F16.F32.PACK_AB R9, R35, R34 ;  /* 0x000000222309723e */ /* 0x000fe400000000ff */
[----:B------:R-:W-:Y:S02]  /*a9a0*/  F2FP.F16.F32.PACK_AB R10, R37, R36 ;  /* 0x00000024250a723e */ /* 0x000fe400000000ff */
        /* <DEDUP_REMOVED lines=11> */
[----:B------:R-:W-:-:S04]  /*aa60*/  @UP0 ULEA UR10, UP1, UR41, UR10, 0x2 ;  /* 0x0000000a290a0291 */ /* 0x000fc8000f82103f */
[----:B------:R-:W-:Y:S01]  /*aa70*/  @UP0 ULEA.HI.X UR11, UR41, UR11, UR42, 0x2, UP1 ;  /* 0x0000000b290b0291 */ /* 0x000fe200088f142a */
        /* <DEDUP_REMOVED lines=163> */
[----:B------:R-:W-:Y:S01]  /*b4b0*/  ISETP.NE.U32.AND P0, PT, RZ, UR12, PT ;  /* 0x0000000cff007c0c */ /* 0x000fe2000bf05070 */
[----:B------:R0:W-:Y:S01]  /*b4c0*/  STSM.16.M88.4 [R0], R4 ;  /* 0x0000000400007844 */ /* 0x0001e20000000200 */
[----:B------:R-:W-:Y:S02]  /*b4d0*/  LOP3.LUT R20, R3, R8, RZ, 0x3c, !PT ;  /* 0x0000000803147212 */ /* 0x000fe400078e3cff */
[----:B------:R-:W-:Y:S02]  /*b4e0*/  ISETP.NE.AND.EX P0, PT, RZ, UR13, PT, P0 ;  /* 0x0000000dff007c0c */ /* 0x000fe4000bf05300 */
[----:B------:R-:W-:Y:S02]  /*b4f0*/  MOV R20, R20 ;  /* 0x0000001400147202 */ /* 0x000fe40000000f00 */
[----:B0-----:R-:W-:Y:S02]  /*b500*/  F2FP.F16.F32.PACK_AB R4, R145, R144 ;  /* 0x000000909104723e */ /* 0x001fe400000000ff */
[----:B------:R-:W-:-:S02]  /*b510*/  F2FP.F16.F32.PACK_AB R5, R147, R146 ;  /* 0x000000929305723e */ /* 0x000fc400000000ff */
[----:B------:R-:W-:Y:S02]  /*b520*/  F2FP.F16.F32.PACK_AB R6, R149, R148 ;  /* 0x000000949506723e */ /* 0x000fe400000000ff */
[----:B------:R-:W-:-:S05]  /*b530*/  F2FP.F16.F32.PACK_AB R7, R151, R150 ;  /* 0x000000969707723e */ /* 0x000fca00000000ff */
[----:B------:R0:W-:Y:S02]  /*b540*/  STSM.16.M88.4 [R20], R4 ;  /* 0x0000000414007844 */ /* 0x0001e40000000200 */
[----:B0-----:R-:W-:Y:S02]  /*b550*/  IMAD.U32 R4, RZ, RZ, UR10 ;  /* 0x0000000aff047e24 */ /* 0x001fe4000f8e00ff */
[----:B------:R-:W-:Y:S01]  /*b560*/  IMAD.U32 R5, RZ, RZ, UR11 ;  /* 0x0000000bff057e24 */ /* 0x000fe2000f8e00ff */
[----:B------:R-:W-:Y:S06]  /*b570*/  BAR.SYNC.DEFER_BLOCKING 0x1, 0x100 ;  /* 0x0044000000007b1d */ /* 0x000fec0000010000 */
[----:B------:R-:W-:-:S02]  /*b580*/  ULDC.64 UR10, c[0x0][0xc00] ;  /* 0x00030000000a7ab9 */ /* 0x000fc40000000a00 */
[----:B------:R-:W-:Y:S01]  /*b590*/  UIMAD.WIDE UR10, UR41, 0x4, UR10 ;  /* 0x00000004290a78a5 */ /* 0x000fe2000f8e020a */
[----:B------:R0:W2:Y:S05]  /*b5a0*/  @P1 LDG.E R3, desc[UR50][R4.64] ;  /* 0x0000003204031981 */ /* 0x0000aa000c1e1900 */
[----:B0-----:R-:W-:Y:S02]  /*b5b0*/  IMAD.U32 R4, RZ, RZ, UR10 ;  /* 0x0000000aff047e24 */ /* 0x001fe4000f8e00ff */
        /* <DEDUP_REMOVED lines=16> */
.L_x_7674:
        /* <DEDUP_REMOVED lines=22> */
[----:B------:R-:W-:-:S04]  /*b820*/  USEL UR42, UR42, URZ, !UP0 ;  /* 0x0000003f2a2a7287 */ /* 0x000fc8000c000000 */
[----:B------:R-:W-:Y:S01]  /*b830*/  ULDC.64 UR14, c[0x0][UR19+0x228] ;  /* 0x00008a00130e7abb */ /* 0x000fe20008000a00 */
[----:B------:R-:W-:Y:S01]  /*b840*/  ULDC.64 UR12, c[0x0][UR19+0x220] ;  /* 0x00008800130c7abb */ /* 0x000fe20008000a00 */
[----:B------:R-:W-:Y:S02]  /*b850*/  UIMAD.WIDE.U32 UR20, UR14, UR16, URZ ;  /* 0x000000100e1472a5 */ /* 0x000fe4000f8e003f */
[----:B------:R-:W-:Y:S01]  /*b860*/  UIMAD UR22, UR15, UR16, URZ ;  /* 0x000000100f1672a4 */ /* 0x000fe2000f8e023f */
[----:B0-----:R-:W-:Y:S01]  /*b870*/  ISETP.NE.AND P0, PT, R0, 0x1, PT ;  /* 0x000000010000780c */ /* 0x001fe20003f05270 */
[----:B------:R-:W-:Y:S01]  /*b880*/  UIMAD.WIDE.U32 UR14, UR12, UR41, URZ ;  /* 0x000000290c0e72a5 */ /* 0x000fe2000f8e003f */
[----:B------:R-:W-:Y:S01]  /*b890*/  ULDC.64 UR10, c[0x0][UR19+0x218] ;  /* 0x00008600130a7abb */ /* 0x000fe20008000a00 */
[----:B------:R-:W-:Y:S02]  /*b8a0*/  UIMAD UR41, UR13, UR41, URZ ;  /* 0x000000290d2972a4 */ /* 0x000fe4000f8e023f */
[----:B------:R-:W-:-:S02]  /*b8b0*/  UIMAD.WIDE.U32 UR16, UR10, UR44, URZ ;  /* 0x0000002c0a1072a5 */ /* 0x000fc4000f8e003f */
[----:B------:R-:W-:Y:S02]  /*b8c0*/  UIMAD UR10, UR11, UR44, URZ ;  /* 0x0000002c0b0a72a4 */ /* 0x000fe4000f8e023f */
[----:B------:R-:W-:Y:S02]  /*b8d0*/  UIMAD UR41, UR12, UR42, UR41 ;  /* 0x0000002a0c2972a4 */ /* 0x000fe4000f8e0229 */
[----:B------:R-:W-:Y:S02]  /*b8e0*/  UIADD3 UR22, UR21, UR22, URZ ;  /* 0x0000001615167290 */ /* 0x000fe4000fffe03f */
[----:B------:R-:W0:Y:S01]  /*b8f0*/  @P0 LDC R4, c[0x0][0xbec] ;  /* 0x0002fb00ff040b82 */ /* 0x000e220000000800 */
[----:B------:R-:W-:Y:S02]  /*b900*/  UIADD3 UR11, UR17, UR10, URZ ;  /* 0x0000000a110b7290 */ /* 0x000fe4000fffe03f */
[----:B------:R-:W-:Y:S02]  /*b910*/  UIADD3 UR16, UP0, UP2, UR14, UR16, UR4 ;  /* 0x000000100e107290 */ /* 0x000fe4000fa1e004 */
[----:B------:R-:W-:Y:S01]  /*b920*/  UIADD3 UR10, UR15, UR41, URZ ;  /* 0x000000290f0a7290 */ /* 0x000fe2000fffe03f */
[----:B------:R-:W-:-:S02]  /*b930*/  IMAD.U32 R6, RZ, RZ, UR22 ;  /* 0x00000016ff067e24 */ /* 0x000fc4000f8e00ff */
[----:B------:R-:W1:Y:S01]  /*b940*/  @P0 LDC R5, c[0x0][0xbf0] ;  /* 0x0002fc00ff050b82 */ /* 0x000e620000000800 */
[----:B------:R-:W-:Y:S01]  /*b950*/  UIADD3.X UR10, UR10, UR11, UR18, UP0, UP2 ;  /* 0x0000000b0a0a7290 */ /* 0x000fe200087e4412 */
[----:B0-----:R-:W-:-:S05]  /*b960*/  @P0 IMAD.HI.U32 R4, R9, R4, RZ ;  /* 0x0000000409040227 */ /* 0x001fca00078e00ff */
[----:B-1----:R-:W-:Y:S01]  /*b970*/  @P0 SHF.R.U32.HI R3, RZ, R5, R4 ;  /* 0x00000005ff030219 */ /* 0x002fe20000011604 */
[----:B------:R-:W-:-:S04]  /*b980*/  IMAD.U32 R4, RZ, RZ, UR20 ;  /* 0x00000014ff047e24 */ /* 0x000fc8000f8e00ff */
        /* <DEDUP_REMOVED lines=18> */
[----:B------:R-:W0:Y:S04]  /*bab0*/  SHFL.IDX PT, R5, R9, RZ, 0x1c1f ;  /* 0x001c1fff09057589 */ /* 0x000e2800000e0000 */
[----:B------:R-:W1:Y:S01]  /*bac0*/  SHFL.IDX PT, R7, R9, 0x1, 0x1c1f ;  /* 0x003c1f0009077f89 */ /* 0x000e6200000e0000 */
[----:B--2---:R-:W-:-:S05]  /*bad0*/  IMAD.MOV R3, RZ, RZ, -R10 ;  /* 0x000000ffff037224 */ /* 0x004fca00078e0a0a */
[----:B------:R-:W-:Y:S01]  /*bae0*/  ISETP.NE.AND P0, PT, R184, R3, PT ;  /* 0x00000003b800720c */ /* 0x000fe20003f05270 */
[----:B------:R-:W-:Y:S02]  /*baf0*/  IMAD R3, R0, UR8, RZ ;  /* 0x0000000800037c24 */ /* 0x000fe4000f8e02ff */
[----:B------:R-:W-:-:S05]  /*bb00*/  VIADD R0, R16, UR45 ;  /* 0x0000002d10007c36 */ /* 0x000fca0008000000 */
[C---:B------:R-:W-:Y:S01]  /*bb10*/  ISETP.GE.OR P2, PT, R0.reuse, R3, P0 ;  /* 0x000000030000720c */ /* 0x040fe20000746670 */
[----:B------:R-:W-:-:S05]  /*bb20*/  VIADD R0, R0, 0x8 ;  /* 0x0000000800007836 */ /* 0x000fca0000000000 */
[----:B------:R-:W-:-:S07]  /*bb30*/  ISETP.GE.OR P0, PT, R0, R3, P0 ;  /* 0x000000030000720c */ /* 0x000fce0000706670 */
[----:B0-----:R0:W-:Y:S06]  /*bb40*/  @!P2 ST.E desc[UR50][R4.64], R12 ;  /* 0x0000000c0400a985 */ /* 0x0011ec000c101932 */
[----:B-1----:R0:W-:Y:S02]  /*bb50*/  @!P0 ST.E desc[UR50][R6.64], R13 ;  /* 0x0000000d06008985 */ /* 0x0021e4000c101932 */
.L_x_7675:
        /* <DEDUP_REMOVED lines=12> */
[C---:B------:R-:W-:Y:S02]  /*bc20*/  IADD3 R33, P0, R14.reuse, 0x5000, RZ ;  /* 0x000050000e217810 */ /* 0x040fe40007f1e0ff */
[----:B------:R-:W-:Y:S02]  /*bc30*/  LOP3.LUT R40, R41, 0x380, RZ, 0xc0, !PT ;  /* 0x0000038029287812 */ /* 0x000fe400078ec0ff */
[----:B------:R-:W-:Y:S02]  /*bc40*/  LOP3.LUT R32, R33, 0x380, RZ, 0xc0, !PT ;  /* 0x0000038021207812 */ /* 0x000fe400078ec0ff */
[----:B------:R-:W-:Y:S02]  /*bc50*/  IADD3 R37, P1, R14, 0x6000, RZ ;  /* 0x000060000e257810 */ /* 0x000fe40007f3e0ff */
[----:B------:R-:W-:-:S02]  /*bc60*/  SHF.R.U64 R40, R40, 0x3, RZ ;  /* 0x0000000328287819 */ /* 0x000fc400000012ff */
[----:B------:R-:W-:Y:S02]  /*bc70*/  SHF.R.U64 R32, R32, 0x3, RZ ;  /* 0x0000000320207819 */ /* 0x000fe400000012ff */
[----:B------:R-:W-:Y:S02]  /*bc80*/  LOP3.LUT R36, R37, 0x380, RZ, 0xc0, !PT ;  /* 0x0000038025247812 */ /* 0x000fe400078ec0ff */
[----:B------:R-:W-:Y:S01]  /*bc90*/  LOP3.LUT R40, R40, R41, RZ, 0x3c, !PT ;  /* 0x0000002928287212 */ /* 0x000fe200078e3cff */
[--C-:B------:R-:W-:Y:S01]  /*bca0*/  IMAD.X R41, RZ, RZ, R15.reuse, P2 ;  /* 0x000000ffff297224 */ /* 0x100fe200010e060f */
[----:B------:R-:W-:Y:S01]  /*bcb0*/  LOP3.LUT R32, R32, R33, RZ, 0x3c, !PT ;  /* 0x0000002120207212 */ /* 0x000fe200078e3cff */
[--C-:B------:R-:W-:Y:S01]  /*bcc0*/  IMAD.X R33, RZ, RZ, R15.reuse, P0 ;  /* 0x000000ffff217224 */ /* 0x100fe200000e060f */
[----:B------:R-:W-:Y:S02]  /*bcd0*/  IADD3 R69, P2, R14, 0xe000, RZ ;  /* 0x0000e0000e457810 */ /* 0x000fe40007f5e0ff */
[----:B------:R-:W-:Y:S01]  /*bce0*/  SHF.R.U64 R36, R36, 0x3, RZ ;  /* 0x0000000324247819 */ /* 0x000fe200000012ff */
[----:B------:R-:W-:Y:S01]  /*bcf0*/  UIMAD UR18, UR18, UR12, URZ ;  /* 0x0000000c121272a4 */ /* 0x000fe2000f8e023f */
[----:B------:R-:W-:Y:S01]  /*bd00*/  IADD3 R61, P0, R14, 0xc000, RZ ;  /* 0x0000c0000e3d7810 */ /* 0x000fe20007f1e0ff */
[----:B------:R-:W-:Y:S01]  /*bd10*/  UIMAD.WIDE.U32 UR10, UR4, UR12, URZ ;  /* 0x0000000c040a72a5 */ /* 0x000fe2000f8e003f */
[----:B------:R-:W-:Y:S01]  /*bd20*/  LOP3.LUT R68, R69, 0x380, RZ, 0xc0, !PT ;  /* 0x0000038045447812 */ /* 0x000fe200078ec0ff */
[----:B------:R-:W-:Y:S01]  /*bd30*/  VIADD R89, R2, 0xc0 ;  /* 0x000000c002597836 */ /* 0x000fe20000000000 */
[----:B------:R-:W-:Y:S01]  /*bd40*/  LOP3.LUT R36, R36, R37, RZ, 0x3c, !PT ;  /* 0x0000002524247212 */ /* 0x000fe200078e3cff */
[----:B------:R-:W-:Y:S01]  /*bd50*/  IMAD.X R37, RZ, RZ, R15, P1 ;  /* 0x000000ffff257224 */ /* 0x000fe200008e060f */
[----:B------:R-:W-:Y:S01]  /*bd60*/  LOP3.LUT R60, R61, 0x380, RZ, 0xc0, !PT ;  /* 0x000003803d3c7812 */ /* 0x000fe200078ec0ff */
[----:B------:R-:W-:Y:S01]  /*bd70*/  VIADD R87, R2, 0x100 ;  /* 0x0000010002577836 */ /* 0x000fe20000000000 */
[----:B------:R-:W-:Y:S01]  /*bd80*/  IADD3 R65, P1, R14, 0xd000, RZ ;  /* 0x0000d0000e417810 */ /* 0x000fe20007f3e0ff */
[----:B------:R-:W-:Y:S01]  /*bd90*/  VIADD R95, R2, 0x140 ;  /* 0x00000140025f7836 */ /* 0x000fe20000000000 */
[----:B------:R-:W-:-:S02]  /*bda0*/  SHF.R.U64 R68, R68, 0x3, RZ ;  /* 0x0000000344447819 */ /* 0x000fc400000012ff */
[----:B------:R-:W-:Y:S02]  /*bdb0*/  IADD3 R9, P3, R14, 0x1000, RZ ;  /* 0x000010000e097810 */ /* 0x000fe40007f7e0ff */
[----:B------:R-:W-:Y:S02]  /*bdc0*/  LOP3.LUT R77, R20, 0xfffffff8, RZ, 0xc0, !PT ;  /* 0xfffffff8144d7812 */ /* 0x000fe400078ec0ff */
[C---:B------:R-:W-:Y:S02]  /*bdd0*/  IADD3 R13, P4, R14.reuse, 0x2000, RZ ;  /* 0x000020000e0d7810 */ /* 0x040fe40007f9e0ff */
[C---:B------:R-:W-:Y:S02]  /*bde0*/  IADD3 R25, P5, R14.reuse, 0x3000, RZ ;  /* 0x000030000e197810 */ /* 0x040fe40007fbe0ff */
[----:B------:R-:W-:Y:S01]  /*bdf0*/  IADD3 R29, P6, R14, 0x4000, RZ ;  /* 0x000040000e1d7810 */ /* 0x000fe20007fde0ff */
[----:B------:R-:W-:Y:S01]  /*be00*/  UIMAD UR18, UR4, UR13, UR18 ;  /* 0x0000000d041272a4 */ /* 0x000fe2000f8e0212 */
[----:B------:R-:W-:Y:S01]  /*be10*/  SHF.R.U64 R60, R60, 0x3, RZ ;  /* 0x000000033c3c7819 */ /* 0x000fe200000012ff */
[----:B------:R-:W-:Y:S01]  /*be20*/  VIADD R93, R2, 0x180 ;  /* 0x00000180025d7836 */ /* 0x000fe20000000000 */
[----:B------:R-:W-:Y:S01]  /*be30*/  LOP3.LUT R64, R65, 0x380, RZ, 0xc0, !PT ;  /* 0x0000038041407812 */ /* 0x000fe200078ec0ff */
[----:B------:R-:W-:Y:S01]  /*be40*/  ULDC.64 UR12, c[0x0][0xae8] ;  /* 0x0002ba00000c7ab9 */ /* 0x000fe20000000a00 */
[----:B------:R-:W-:Y:S01]  /*be50*/  LOP3.LUT R68, R68, R69, RZ, 0x3c, !PT ;  /* 0x0000004544447212 */ /* 0x000fe200078e3cff */
[--C-:B------:R-:W-:Y:S01]  /*be60*/  IMAD.X R69, RZ, RZ, R15.reuse, P2 ;  /* 0x000000ffff457224 */ /* 0x100fe200010e060f */
[----:B------:R-:W-:Y:S01]  /*be70*/  LOP3.LUT R60, R60, R61, RZ, 0x3c, !PT ;  /* 0x0000003d3c3c7212 */ /* 0x000fe200078e3cff */
[----:B------:R-:W-:Y:S01]  /*be80*/  IMAD.X R61, RZ, RZ, R15, P0 ;  /* 0x000000ffff3d7224 */ /* 0x000fe200000e060f */
[----:B--2---:R-:W-:Y:S01]  /*be90*/  ISETP.NE.AND P2, PT, R82, 0x1, PT ;  /* 0x000000015200780c */ /* 0x004fe20003f45270 */
[----:B------:R-:W5:Y:S01]  /*bea0*/  LD.E.128 R32, desc[UR50][R32.64] ;  /* 0x0000003220207980 */ /* 0x000f62000c101d00 */
[----:B------:R-:W-:-:S02]  /*beb0*/  SHF.R.U64 R64, R64, 0x3, RZ ;  /* 0x0000000340407819 */ /* 0x000fc400000012ff */
[----:B------:R-:W-:Y:S01]  /*bec0*/  ISETP.GE.AND P0, PT, R187, UR14, PT ;  /* 0x0000000ebb007c0c */ /* 0x000fe2000bf06270 */
[----:B------:R-:W5:Y:S01]  /*bed0*/  LD.E.128 R36, desc[UR50][R36.64] ;  /* 0x0000003224247980 */ /* 0x000f62000c101d00 */
[----:B------:R-:W-:Y:S01]  /*bee0*/  LOP3.LUT R64, R64, R65, RZ, 0x3c, !PT ;  /* 0x0000004140407212 */ /* 0x000fe200078e3cff */
[----:B------:R-:W-:Y:S01]  /*bef0*/  IMAD.X R65, RZ, RZ, R15, P1 ;  /* 0x000000ffff417224 */ /* 0x000fe200008e060f */
[----:B------:R-:W-:Y:S01]  /*bf00*/  SEL R76, RZ, 0xffffffff, P0 ;  /* 0xffffffffff4c7807 */ /* 0x000fe20000000000 */
[----:B------:R-:W5:Y:S01]  /*bf10*/  LD.E.128 R40, desc[UR50][R40.64] ;  /* 0x0000003228287980 */ /* 0x000f62000c101d00 */
[----:B------:R-:W-:Y:S02]  /*bf20*/  ISETP.GE.AND P1, PT, R2, UR14, PT ;  /* 0x0000000e02007c0c */ /* 0x000fe4000bf26270 */
[----:B------:R-:W-:Y:S01]  /*bf30*/  LOP3.LUT R8, R9, 0x380, RZ, 0xc0, !PT ;  /* 0x0000038009087812 */ /* 0x000fe200078ec0ff */
[----:B------:R-:W-:Y:S01]  /*bf40*/  IMAD.SHL.U32 R76, R76, 0x2, RZ ;  /* 0x000000024c4c7824 */ /* 0x000fe200078e00ff */
[----:B------:R-:W-:Y:S01]  /*bf50*/  SEL R21, RZ, 0x1, P1 ;  /* 0x00000001ff157807 */ /* 0x000fe20000800000 */
[----:B------:R-:W0:Y:S01]  /*bf60*/  @P2 LDC R79, c[0x0][0xbec] ;  /* 0x0002fb00ff4f2b82 */ /* 0x000e220000000800 */
[----:B------:R-:W-:-:S02]  /*bf70*/  ISETP.GE.AND P0, PT, R186, UR14, PT ;  /* 0x0000000eba007c0c */ /* 0x000fc4000bf06270 */
[----:B------:R-:W-:Y:S02]  /*bf80*/  LOP3.LUT R12, R13, 0x380, RZ, 0xc0, !PT ;  /* 0x000003800d0c7812 */ /* 0x000fe400078ec0ff */
[----:B------:R-:W-:Y:S02]  /*bf90*/  LOP3.LUT R24, R25, 0x380, RZ, 0xc0, !PT ;  /* 0x0000038019187812 */ /* 0x000fe400078ec0ff */
[----:B------:R-:W-:Y:S01]  /*bfa0*/  LOP3.LUT R28, R29, 0x380, RZ, 0xc0, !PT ;  /* 0x000003801d1c7812 */ /* 0x000fe200078ec0ff */
[----:B------:R-:W1:Y:S01]  /*bfb0*/  @P2 LDC R81, c[0x0][0xbf0] ;  /* 0x0002fc00ff512b82 */ /* 0x000e620000000800 */
[----:B------:R-:W-:Y:S01]  /*bfc0*/  SHF.R.U64 R8, R8, 0x3, RZ ;  /* 0x0000000308087819 */ /* 0x000fe200000012ff */
[----:B------:R-:W-:Y:S01]  /*bfd0*/  UIADD3 UR11, UR11, UR18, URZ ;  /* 0x000000120b0b7290 */ /* 0x000fe2000fffe03f */
[----:B------:R-:W-:Y:S01]  /*bfe0*/  LOP3.LUT R21, R76, 0x2, R21, 0xe2, !PT ;  /* 0x000000024c157812 */ /* 0x000fe200078ee215 */
[----:B------:R-:W-:Y:S01]  /*bff0*/  IMAD.IADD R76, R0, 0x1, -R77 ;  /* 0x00000001004c7824 */ /* 0x000fe200078e0a4d */
[----:B------:R-:W-:Y:S01]  /*c000*/  SEL R0, RZ, 0xffffffff, P0 ;  /* 0xffffffffff007807 */ /* 0x000fe20000000000 */
[----:B------:R-:W-:Y:S01]  /*c010*/  USHF.R.S32.HI UR4, URZ, 0x1f, UR9 ;  /* 0x0000001f3f047899 */ /* 0x000fe20008011409 */
[----:B------:R-:W-:Y:S01]  /*c020*/  LOP3.LUT R8, R8, R9, RZ, 0x3c, !PT ;  /* 0x0000000908087212 */ /* 0x000fe200078e3cff */
[----:B------:R-:W-:Y:S01]  /*c030*/  IMAD.X R9, RZ, RZ, R15, P3 ;  /* 0x000000ffff097224 */ /* 0x000fe200018e060f */
[----:B------:R-:W-:Y:S01]  /*c040*/  IADD3 R45, P3, R14, 0x8000, RZ ;  /* 0x000080000e2d7810 */ /* 0x000fe20007f7e0ff */
[----:B------:R-:W-:Y:S01]  /*c050*/  IMAD.SHL.U32 R0, R0, 0x4, RZ ;  /* 0x0000000400007824 */ /* 0x000fe200078e00ff */
[----:B------:R-:W-:Y:S01]  /*c060*/  SHF.R.U64 R12, R12, 0x3, RZ ;  /* 0x000000030c0c7819 */ /* 0x000fe200000012ff */
[----:B------:R-:W5:Y:S01]  /*c070*/  LD.E.128 R60, desc[UR50][R60.64] ;  /* 0x000000323c3c7980 */ /* 0x000f62000c101d00 */
[----:B------:R-:W-:-:S02]  /*c080*/  LOP3.LUT R44, R45, 0x380, RZ, 0xc0, !PT ;  /* 0x000003802d2c7812 */ /* 0x000fc400078ec0ff */
[----:B------:R-:W-:Y:S01]  /*c090*/  LOP3.LUT R21, R0, 0x4, R21, 0xe2, !PT ;  /* 0x0000000400157812 */ /* 0x000fe200078ee215 */
[----:B------:R-:W-:Y:S01]  /*c0a0*/  IMAD R0, R76, 0x20, R3 ;  /* 0x000000204c007824 */ /* 0x000fe200078e0203 */
[----:B------:R-:W-:Y:S01]  /*c0b0*/  SHF.R.U64 R24, R24, 0x3, RZ ;  /* 0x0000000318187819 */ /* 0x000fe200000012ff */
[----:B------:R-:W5:Y:S01]  /*c0c0*/  LD.E.128 R64, desc[UR50][R64.64] ;  /* 0x0000003240407980 */ /* 0x000f62000c101d00 */
[----:B------:R-:W-:Y:S02]  /*c0d0*/  SHF.R.U64 R28, R28, 0x3, RZ ;  /* 0x000000031c1c7819 */ /* 0x000fe400000012ff */
[----:B------:R-:W-:Y:S01]  /*c0e0*/  SHF.R.U64 R44, R44, 0x3, RZ ;  /* 0x000000032c2c7819 */ /* 0x000fe200000012ff */
[----:B------:R-:W-:Y:S01]  /*c0f0*/  UIMAD.WIDE.U32 UR10, UR44, UR12, UR10 ;  /* 0x0000000c2c0a72a5 */ /* 0x000fe2000f8e000a */
[----:B------:R-:W-:Y:S01]  /*c100*/  LOP3.LUT R12, R12, R13, RZ, 0x3c, !PT ;  /* 0x0000000d0c0c7212 */ /* 0x000fe200078e3cff */
[----:B------:R-:W-:Y:S01]  /*c110*/  VIADD R80, R0, UR45 ;  /* 0x0000002d00507c36 */ /* 0x000fe20008000000 */
[----:B------:R-:W-:Y:S01]  /*c120*/  LOP3.LUT R24, R24, R25, RZ, 0x3c, !PT ;  /* 0x0000001918187212 */ /* 0x000fe200078e3cff */
[--C-:B------:R-:W-:Y:S01]  /*c130*/  IMAD.X R13, RZ, RZ, R15.reuse, P4 ;  /* 0x000000ffff0d7224 */ /* 0x100fe200020e060f */
[----:B------:R-:W-:Y:S01]  /*c140*/  LOP3.LUT R28, R28, R29, RZ, 0x3c, !PT ;  /* 0x0000001d1c1c7212 */ /* 0x000fe200078e3cff */
[--C-:B------:R-:W-:Y:S01]  /*c150*/  IMAD.X R25, RZ, RZ, R15.reuse, P5 ;  /* 0x000000ffff197224 */ /* 0x100fe200028e060f */
[----:B------:R-:W-:Y:S01]  /*c160*/  ISETP.GE.AND P1, PT, R89, UR14, PT ;  /* 0x0000000e59007c0c */ /* 0x000fe2000bf26270 */
[--C-:B------:R-:W-:Y:S01]  /*c170*/  IMAD.X R29, RZ, RZ, R15.reuse, P6 ;  /* 0x000000ffff1d7224 */ /* 0x100fe200030e060f */
[----:B------:R-:W-:Y:S01]  /*c180*/  LOP3.LUT R44, R44, R45, RZ, 0x3c, !PT ;  /* 0x0000002d2c2c7212 */ /* 0x000fe200078e3cff */
[----:B------:R-:W-:Y:S01]  /*c190*/  IMAD.X R45, RZ, RZ, R15, P3 ;  /* 0x000000ffff2d7224 */ /* 0x000fe200018e060f */
[C---:B------:R-:W-:Y:S01]  /*c1a0*/  IADD3 R49, P4, R14.reuse, 0x9000, RZ ;  /* 0x000090000e317810 */ /* 0x040fe20007f9e0ff */
[----:B------:R-:W-:Y:S01]  /*c1b0*/  UIMAD UR11, UR44, UR13, UR11 ;  /* 0x0000000d2c0b72a4 */ /* 0x000fe2000f8e020b */
[----:B------:R-:W-:Y:S01]  /*c1c0*/  IADD3 R53, P5, R14, 0xa000, RZ ;  /* 0x0000a0000e357810 */ /* 0x000fe20007fbe0ff */
[----:B0-----:R-:W-:Y:S01]  /*c1d0*/  @P2 IMAD.HI.U32 R0, R80, R79, RZ ;  /* 0x0000004f50002227 */ /* 0x001fe200078e00ff */
[C---:B------:R-:W-:Y:S01]  /*c1e0*/  IADD3 R57, P6, R14.reuse, 0xb000, RZ ;  /* 0x0000b0000e397810 */ /* 0x040fe20007fde0ff */
[----:B------:R-:W-:Y:S01]  /*c1f0*/  ULDC.64 UR12, c[0x0][0xaf0] ;  /* 0x0002bc00000c7ab9 */ /* 0x000fe20000000a00 */
[----:B------:R-:W-:Y:S01]  /*c200*/  IADD3 R7, P3, R14, 0xf000, RZ ;  /* 0x0000f0000e077810 */ /* 0x000fe20007f7e0ff */
[----:B------:R-:W5:Y:S01]  /*c210*/  LD.E.128 R68, desc[UR50][R68.64] ;  /* 0x0000003244447980 */ /* 0x000f62000c101d00 */
[----:B------:R-:W-:Y:S01]  /*c220*/  SEL R20, RZ, 0xffffffff, P1 ;  /* 0xffffffffff147807 */ /* 0x000fe20000800000 */
[----:B------:R-:W-:Y:S01]  /*c230*/  UIMAD UR4, UR4, UR12, URZ ;  /* 0x0000000c040472a4 */ /* 0x000fe2000f8e023f */
[----:B------:R-:W-:-:S02]  /*c240*/  ISETP.GE.AND P0, PT, R87, UR14, PT ;  /* 0x0000000e57007c0c */ /* 0x000fc4000bf06270 */
[----:B------:R-:W-:Y:S01]  /*c250*/  LOP3.LUT R5, R14, 0x380, RZ, 0xc0, !PT ;  /* 0x000003800e057812 */ /* 0x000fe200078ec0ff */
[----:B------:R-:W-:Y:S01]  /*c260*/  IMAD.MOV.U32 R77, RZ, RZ, R80 ;  /* 0x000000ffff4d7224 */ /* 0x000fe200078e0050 */
[----:B------:R-:W-:Y:S01]  /*c270*/  LOP3.LUT R48, R49, 0x380, RZ, 0xc0, !PT ;  /* 0x0000038031307812 */ /* 0x000fe200078ec0ff */
[----:B------:R-:W5:Y:S01]  /*c280*/  LD.E.128 R8, desc[UR50][R8.64] ;  /* 0x0000003208087980 */ /* 0x000f62000c101d00 */
[----:B------:R-:W-:Y:S02]  /*c290*/  LOP3.LUT R52, R53, 0x380, RZ, 0xc0, !PT ;  /* 0x0000038035347812 */ /* 0x000fe400078ec0ff */
[----:B------:R-:W-:Y:S01]  /*c2a0*/  LOP3.LUT R56, R57, 0x380, RZ, 0xc0, !PT ;  /* 0x0000038039387812 */ /* 0x000fe200078ec0ff */
[----:B------:R-:W-:Y:S01]  /*c2b0*/  UIMAD.WIDE.U32 UR10, UR9, UR12, UR10 ;  /* 0x0000000c090a72a5 */ /* 0x000fe2000f8e000a */
[----:B------:R-:W-:Y:S01]  /*c2c0*/  LOP3.LUT R6, R7, 0x380, RZ, 0xc0, !PT ;  /* 0x0000038007067812 */ /* 0x000fe200078ec0ff */
[----:B------:R-:W-:Y:S01]  /*c2d0*/  IMAD.X R73, RZ, RZ, R15, P3 ;  /* 0x000000ffff497224 */ /* 0x000fe200018e060f */
[----:B------:R-:W-:Y:S01]  /*c2e0*/  SHF.L.U32 R76, R20, 0x3, RZ ;  /* 0x00000003144c7819 */ /* 0x000fe200000006ff */
[----:B------:R-:W-:Y:S01]  /*c2f0*/  UIMAD UR4, UR9, UR13, UR4 ;  /* 0x0000000d090472a4 */ /* 0x000fe2000f8e0204 */
[----:B------:R-:W-:Y:S01]  /*c300*/  SEL R20, RZ, 0xffffffff, P0 ;  /* 0xffffffffff147807 */ /* 0x000fe20000000000 */
        /* <DEDUP_REMOVED lines=9> */
[----:B------:R-:W-:Y:S01]  /*c3a0*/  UIADD3 UR4, UR11, UR4, URZ ;  /* 0x000000040b047290 */ /* 0x000fe2000fffe03f */
[----:B------:R-:W-:Y:S01]  /*c3b0*/  ISETP.GE.AND P0, PT, R95, UR14, PT ;  /* 0x0000000e5f007c0c */ /* 0x000fe2000bf06270 */
[----:B------:R-:W-:Y:S01]  /*c3c0*/  IMAD.SHL.U32 R83, R20, 0x10, RZ ;  /* 0x0000001014537824 */ /* 0x000fe200078e00ff */
        /* <DEDUP_REMOVED lines=12> */
[----:B------:R-:W-:Y:S01]  /*c490*/  LOP3.LUT R72, R6, R7, RZ, 0x3c, !PT ;  /* 0x0000000706487212 */ /* 0x000fe200078e3cff */
[----:B------:R-:W-:Y:S01]  /*c4a0*/  IMAD.U32 R21, RZ, RZ, UR11 ;  /* 0x0000000bff157e24 */ /* 0x000fe2000f8e00ff */
[----:B------:R-:W-:Y:S01]  /*c4b0*/  ULDC.64 UR10, c[0x0][0xae0] ;  /* 0x0002b800000a7ab9 */ /* 0x000fe20000000a00 */
[----:B------:R-:W-:Y:S01]  /*c4c0*/  SEL R0, RZ, 0xffffffff, P0 ;  /* 0xffffffffff007807 */ /* 0x000fe20000000000 */
[----:B------:R-:W-:Y:S01]  /*c4d0*/  IMAD R79, R82, R79, R80 ;  /* 0x0000004f524f7224 */ /* 0x000fe200078e0250 */
[----:B------:R-:W5:Y:S01]  /*c4e0*/  LD.E.128 R4, desc[UR50][R4.64] ;  /* 0x0000003204047980 */ /* 0x000f62000c101d00 */
[----:B------:R-:W-:Y:S01]  /*c4f0*/  IMAD R78, R78, UR10, RZ ;  /* 0x0000000a4e4e7c24 */ /* 0x000fe2000f8e02ff */
[----:B------:R-:W-:Y:S01]  /*c500*/  LOP3.LUT R76, R83, 0x10, R76, 0xe2, !PT ;  /* 0x00000010534c7812 */ /* 0x000fe200078ee24c */
[----:B------:R-:W-:Y:S01]  /*c510*/  IMAD.U32 R21, RZ, RZ, UR4 ;  /* 0x00000004ff157e24 */ /* 0x000fe2000f8e00ff */
[----:B------:R-:W5:Y:S01]  /*c520*/  LD.E.128 R12, desc[UR50][R12.64] ;  /* 0x000000320c0c7980 */ /* 0x000f62000c101d00 */
[----:B------:R-:W-:Y:S01]  /*c530*/  IMAD.SHL.U32 R83, R0, 0x20, RZ ;  /* 0x0000002000537824 */ /* 0x000fe200078e00ff */
[----:B------:R-:W-:Y:S01]  /*c540*/  ISETP.GE.AND P0, PT, R93, UR14, PT ;  /* 0x0000000e5d007c0c */ /* 0x000fe2000bf06270 */
[----:B------:R-:W-:Y:S01]  /*c550*/  IMAD R81, R77, UR11, R78 ;  /* 0x0000000b4d517c24 */ /* 0x000fe2000f8e024e */
[----:B------:R-:W5:Y:S01]  /*c560*/  LD.E.128 R48, desc[UR50][R48.64] ;  /* 0x0000003230307980 */ /* 0x000f62000c101d00 */
[----:B------:R-:W-:-:S03]  /*c570*/  SHF.R.S32.HI R78, RZ, 0x1f, R79 ;  /* 0x0000001fff4e7819 */ /* 0x000fc6000001144f */
[----:B------:R-:W5:Y:S01]  /*c580*/  LD.E.128 R52, desc[UR50][R52.64] ;  /* 0x0000003234347980 */ /* 0x000f62000c101d00 */
[----:B------:R-:W-:Y:S01]  /*c590*/  IMAD.WIDE.U32 R20, R77, UR10, R20 ;  /* 0x0000000a4d147c25 */ /* 0x000fe2000f8e0014 */
[----:B------:R-:W-:Y:S02]  /*c5a0*/  ULDC.64 UR10, c[0x0][0xad8] ;  /* 0x0002b600000a7ab9 */ /* 0x000fe40000000a00 */
[----:B------:R-:W5:Y:S01]  /*c5b0*/  LD.E.128 R56, desc[UR50][R56.64] ;  /* 0x0000003238387980 */ /* 0x000f62000c101d00 */
[----:B------:R-:W-:-:S03]  /*c5c0*/  VIADD R97, R2, 0x1c0 ;  /* 0x000001c002617836 */ /* 0x000fc60000000000 */
        /* <DEDUP_REMOVED lines=8> */
[----:B------:R-:W-:Y:S01]  /*c650*/  IMAD.IADD R21, R21, 0x1, R81 ;  /* 0x0000000115157824 */ /* 0x000fe200078e0251 */
[----:B------:R-:W-:Y:S01]  /*c660*/  SEL R77, RZ, 0x40, P0 ;  /* 0x00000040ff4d7807 */ /* 0x000fe20000000000 */
[----:B------:R-:W-:Y:S01]  /*c670*/  IMAD R78, R78, UR10, RZ ;  /* 0x0000000a4e4e7c24 */ /* 0x000fe2000f8e02ff */
[----:B------:R-:W-:Y:S01]  /*c680*/  ISETP.GE.AND P0, PT, R97, UR14, PT ;  /* 0x0000000e61007c0c */ /* 0x000fe2000bf06270 */
[----:B------:R-:W-:-:S02]  /*c690*/  IMAD R91, R82, UR8, RZ ;  /* 0x00000008525b7c24 */ /* 0x000fc4000f8e02ff */
[----:B------:R-:W-:Y:S01]  /*c6a0*/  VIADD R90, R3, UR45 ;  /* 0x0000002d035a7c36 */ /* 0x000fe20008000000 */
        /* <DEDUP_REMOVED lines=55> */
.L_x_7678:
[----:B------:R-:W-:Y:S05]  /*ca20*/  BSYNC B1 ;  /* 0x0000000000017941 */ /* 0x000fea0003800000 */
.L_x_7677:
        /* <DEDUP_REMOVED lines=44> */
.L_x_7676:
        /* <DEDUP_REMOVED lines=44> */
[----:B------:R-:W-:Y:S01]  /*cfb0*/  UIADD3 UR4, UR40, 0x28c20, URZ ;  /* 0x00028c2028047890 */ /* 0x000fe2000fffe03f */
[----:B------:R-:W-:Y:S01]  /*cfc0*/  IMAD R7, R7, UR14, R4 ;  /* 0x0000000e07077c24 */ /* 0x000fe2000f8e0204 */
[----:B------:R-:W-:Y:S01]  /*cfd0*/  SHF.R.S32.HI R162, RZ, 0x1f, R209 ;  /* 0x0000001fffa27819 */ /* 0x000fe200000114d1 */
[----:B------:R-:W-:Y:S01]  /*cfe0*/  IMAD R0, R0, UR12, RZ ;  /* 0x0000000c00007c24 */ /* 0x000fe2000f8e02ff */
[----:B------:R-:W-:Y:S01]  /*cff0*/  UPRMT UR4, URZ, 0x654, UR4 ;  /* 0x000006543f047896 */ /* 0x000fe20008000004 */
[----:B------:R-:W-:Y:S01]  /*d000*/  IMAD.U32 R4, RZ, RZ, UR10 ;  /* 0x0000000aff047e24 */ /* 0x000fe2000f8e00ff */
[----:B------:R-:W-:Y:S01]  /*d010*/  ULDC.64 UR10, c[0x0][0xb28] ;  /* 0x0002ca00000a7ab9 */ /* 0x000fe20000000a00 */
[C---:B------:R-:W-:Y:S01]  /*d020*/  IMAD R9, R3.reuse, UR13, R0 ;  /* 0x0000000d03097c24 */ /* 0x040fe2000f8e0200 */
[----:B------:R-:W-:Y:S01]  /*d030*/  SHF.R.S32.HI R0, RZ, 0x1f, R7 ;  /* 0x0000001fff007819 */ /* 0x000fe20000011407 */
[----:B------:R-:W-:Y:S01]  /*d040*/  IMAD.WIDE.U32 R4, R3, UR12, R4 ;  /* 0x0000000c03047c25 */ /* 0x000fe2000f8e0004 */
[----:B------:R-:W-:-:S02]  /*d050*/  SHF.R.S32.HI R163, RZ, 0x1f, R210 ;  /* 0x0000001fffa37819 */ /* 0x000fc400000114d2 */
[----:B------:R-:W-:Y:S01]  /*d060*/  SHF.R.S32.HI R164, RZ, 0x1f, R211 ;  /* 0x0000001fffa47819 */ /* 0x000fe200000114d3 */
[----:B------:R-:W-:Y:S01]  /*d070*/  IMAD R0, R0, UR10, RZ ;  /* 0x0000000a00007c24 */ /* 0x000fe2000f8e02ff */
[----:B------:R-:W-:Y:S01]  /*d080*/  SYNCS.ARRIVE.TRANS64.RED.A1T0 RZ, [UR4], RZ ;  /* 0x000000ffffff79a7 */ /* 0x000fe20008100404 */
[----:B------:R-:W-:Y:S01]  /*d090*/  IMAD.IADD R5, R5, 0x1, R9 ;  /* 0x0000000105057824 */ /* 0x000fe200078e0209 */
[----:B------:R-:W-:Y:S01]  /*d0a0*/  SHF.R.S32.HI R165, RZ, 0x1f, R212 ;  /* 0x0000001fffa57819 */ /* 0x000fe200000114d4 */
[C---:B------:R-:W-:Y:S01]  /*d0b0*/  IMAD R3, R7.reuse, UR11, R0 ;  /* 0x0000000b07037c24 */ /* 0x040fe2000f8e0200 */
        /* <DEDUP_REMOVED lines=15> */
[----:B------:R-:W-:Y:S01]  /*d1b0*/  SHF.R.S32.HI R170, RZ, 0x1f, R17 ;  /* 0x0000001fffaa7819 */ /* 0x000fe20000011411 */
[----:B------:R-:W-:Y:S06]  /*d1c0*/  @P0 BRA `(.L_x_7681) ;  /* 0x0000000800040947 */ /* 0x000fec0003800000 */
        /* <DEDUP_REMOVED lines=129> */
.L_x_7681:
[----:B------:R-:W-:Y:S05]  /*d9e0*/  BSYNC B1 ;  /* 0x0000000000017941 */ /* 0x000fea0003800000 */
.L_x_7680:
        /* <DEDUP_REMOVED lines=136> */
.L_x_7673:
        /* <DEDUP_REMOVED lines=33> */
.L_x_7682:
[----:B------:R-:W-:Y:S01]  /*e480*/  USEL UR41, UR41, URZ, !UP0 ;  /* 0x0000003f29297287 */ /* 0x000fe2000c000000 */
[----:B------:R-:W-:Y:S01]  /*e490*/  BSSY B1, `(.L_x_7683) ;  /* 0x0000039000017945 */ /* 0x000fe20003800000 */
[----:B------:R-:W-:-:S03]  /*e4a0*/  USEL UR42, UR42, URZ, !UP0 ;  /* 0x0000003f2a2a7287 */ /* 0x000fc6000c000000 */
[----:B------:R-:W-:Y:S09]  /*e4b0*/  @P0 BRA `(.L_x_7684) ;  /* 0x0000000000d80947 */ /* 0x000ff20003800000 */
        /* <DEDUP_REMOVED lines=18> */
[----:B------:R-:W-:Y:S02]  /*e5e0*/  UIMAD UR15, UR15, UR41, URZ ;  /* 0x000000290f0f72a4 */ /* 0x000fe4000f8e023f */
[----:B------:R-:W-:-:S02]  /*e5f0*/  UIMAD.WIDE.U32 UR12, UR10, UR44, URZ ;  /* 0x0000002c0a0c72a5 */ /* 0x000fc4000f8e003f */
        /* <DEDUP_REMOVED lines=14> */
[----:B------:R-:W-:Y:S01]  /*e6e0*/  UIADD3.X UR8, UR8, UR19, UR22, UP1, UP2 ;  /* 0x0000001308087290 */ /* 0x000fe20008fe4416 */
[----:B------:R-:W-:Y:S01]  /*e6f0*/  IMAD.U32 R5, RZ, RZ, UR21 ;  /* 0x00000015ff057e24 */ /* 0x000fe2000f8e00ff */
[--C-:B------:R-:W-:Y:S01]  /*e700*/  SHF.R.S32.HI R5, RZ, 0x1f, R3.reuse ;  /* 0x0000001fff057819 */ /* 0x100fe20000011403 */
[----:B------:R-:W-:Y:S01]  /*e710*/  IMAD.MOV R7, RZ, RZ, -R3 ;  /* 0x000000ffff077224 */ /* 0x000fe200078e0a03 */
[----:B------:R-:W-:Y:S01]  /*e720*/  IADD3 R4, P0, P1, R3, UR12, R4 ;  /* 0x0000000c03047c10 */ /* 0x000fe2000f91e004 */
[----:B------:R-:W-:Y:S01]  /*e730*/  ULDC.64 UR10, c[0x0][UR18+0x210] ;  /* 0x00008400120a7abb */ /* 0x000fe20008000a00 */
[----:B------:R-:W-:Y:S01]  /*e740*/  ULDC.64 UR12, c[0x0][0xba8] ;  /* 0x0002ea00000c7ab9 */ /* 0x000fe20000000a00 */
[----:B------:R-:W-:Y:S01]  /*e750*/  IMAD R7, R9, R7, R6 ;  /* 0x0000000709077224 */ /* 0x000fe200078e0206 */
[----:B------:R-:W-:Y:S01]  /*e760*/  IADD3.X R5, R5, UR8, R10, P0, P1 ;  /* 0x0000000805057c10 */ /* 0x000fe200087e240a */
[----:B------:R-:W-:Y:S01]  /*e770*/  @!UP0 ULDC UR12, c[0x0][0xb50] ;  /* 0x0002d400000c8ab9 */ /* 0x000fe20000000800 */
[----:B------:R-:W-:Y:S01]  /*e780*/  @!UP0 ULDC UR13, c[0x0][0xb54] ;  /* 0x0002d500000d8ab9 */ /* 0x000fe20000000800 */
[C---:B------:R-:W-:Y:S01]  /*e790*/  IMAD R6, R7.reuse, UR11, RZ ;  /* 0x0000000b07067c24 */ /* 0x040fe2000f8e02ff */
[----:B------:R-:W-:Y:S01]  /*e7a0*/  SHF.R.S32.HI R3, RZ, 0x1f, R7 ;  /* 0x0000001fff037819 */ /* 0x000fe20000011407 */
[----:B------:R-:W-:-:S04]  /*e7b0*/  IMAD.WIDE.U32 R4, R7, UR10, R4 ;  /* 0x0000000a07047c25 */ /* 0x000fc8000f8e0004 */
[----:B------:R-:W-:Y:S01]  /*e7c0*/  IMAD R3, R3, UR10, R6 ;  /* 0x0000000a03037c24 */ /* 0x000fe2000f8e0206 */
[----:B------:R-:W-:-:S03]  /*e7d0*/  LEA R6, P0, R4, UR12, 0x2 ;  /* 0x0000000c04067c11 */ /* 0x000fc6000f8010ff */
[----:B------:R-:W-:-:S05]  /*e7e0*/  IMAD.IADD R3, R5, 0x1, R3 ;  /* 0x0000000105037824 */ /* 0x000fca00078e0203 */
[----:B------:R-:W-:Y:S01]  /*e7f0*/  LEA.HI.X R7, R4, UR13, R3, 0x2, P0 ;  /* 0x0000000d04077c11 */ /* 0x000fe200080f1403 */
[----:B------:R-:W-:-:S05]  /*e800*/  IMAD.MOV.U32 R3, RZ, RZ, -0x800000 ;  /* 0xff800000ff037424 */ /* 0x000fca00078e00ff */
[----:B------:R0:W-:Y:S02]  /*e810*/  STG.E desc[UR50][R6.64], R3 ;  /* 0x0000000306007986 */ /* 0x0001e4000c101932 */
.L_x_7684:
[----:B------:R-:W-:Y:S05]  /*e820*/  BSYNC B1 ;  /* 0x0000000000017941 */ /* 0x000fea0003800000 */
.L_x_7683:
[----:B------:R-:W-:-:S06]  /*e830*/  UISETP.GT.AND UP0, UPT, UR9, 0x1, UPT ;  /* 0x000000010900788c */ /* 0x000fcc000bf04270 */
[----:B------:R-:W-:-:S13]  /*e840*/  PLOP3.LUT P0, PT, PT, PT, UP0, 0x80, 0x0 ;  /* 0x000000000000781c */ /* 0x000fda0003f0f008 */
[----:B------:R-:W-:Y:S05]  /*e850*/  @P0 BRA `(.L_x_7679) ;  /* 0x00000008008c0947 */ /* 0x000fea0003800000 */
[----:B------:R-:W1:Y:S01]  /*e860*/  LDC R11, c[0x0][0xbe8] ;  /* 0x0002fa00ff0b7b82 */ /* 0x000e620000000800 */
[----:B0-----:R-:W-:Y:S01]  /*e870*/  SHF.R.S32.HI R3, RZ, 0x1f, R8 ;  /* 0x0000001fff037819 */ /* 0x001fe20000011408 */
[----:B------:R-:W-:Y:S01]  /*e880*/  ULDC UR14, c[0x0][0xac8] ;  /* 0x0002b200000e7ab9 */ /* 0x000fe20000000800 */
[----:B------:R-:W-:Y:S01]  /*e890*/  ULDC.64 UR12, c[0x0][0xaa0] ;  /* 0x0002a800000c7ab9 */ /* 0x000fe20000000a00 */
[----:B------:R-:W-:Y:S01]  /*e8a0*/  ISETP.GE.AND P1, PT, R187, UR14, PT ;  /* 0x0000000ebb007c0c */ /* 0x000fe2000bf26270 */
[----:B------:R-:W-:Y:S01]  /*e8b0*/  UIMAD UR10, UR22, UR12, URZ ;  /* 0x0000000c160a72a4 */ /* 0x000fe2000f8e023f */
[----:B------:R-:W-:Y:S01]  /*e8c0*/  LEA.HI R6, R3, R8, RZ, 0x3 ;  /* 0x0000000803067211 */ /* 0x000fe200078f18ff */
[----:B------:R-:W-:Y:S01]  /*e8d0*/  UIMAD.WIDE.U32 UR8, UR4, UR12, URZ ;  /* 0x0000000c040872a5 */ /* 0x000fe2000f8e003f */
[----:B------:R-:W-:Y:S01]  /*e8e0*/  SEL R4, RZ, 0xffffffff, P1 ;  /* 0xffffffffff047807 */ /* 0x000fe20000800000 */
[----:B------:R-:W-:Y:S01]  /*e8f0*/  UIMAD UR10, UR4, UR13, UR10 ;  /* 0x0000000d040a72a4 */ /* 0x000fe2000f8e020a */
[----:B------:R-:W-:Y:S01]  /*e900*/  LOP3.LUT R3, R6, 0xfffffff8, RZ, 0xc0, !PT ;  /* 0xfffffff806037812 */ /* 0x000fe200078ec0ff */
[C---:B------:R-:W-:Y:S01]  /*e910*/  VIADD R37, R2.reuse, 0xc0 ;  /* 0x000000c002257836 */ /* 0x040fe20000000000 */
[----:B------:R-:W-:Y:S01]  /*e920*/  ISETP.GE.AND P2, PT, R2, UR14, PT ;  /* 0x0000000e02007c0c */ /* 0x000fe2000bf46270 */
[----:B------:R-:W-:Y:S01]  /*e930*/  IMAD.SHL.U32 R4, R4, 0x2, RZ ;  /* 0x0000000204047824 */ /* 0x000fe200078e00ff */
[----:B------:R-:W-:Y:S01]  /*e940*/  SHF.R.S32.HI R13, RZ, 0x3, R6 ;  /* 0x00000003ff0d7819 */ /* 0x000fe20000011406 */
[----:B------:R-:W-:Y:S01]  /*e950*/  IMAD.IADD R8, R8, 0x1, -R3 ;  /* 0x0000000108087824 */ /* 0x000fe200078e0a03 */
[----:B------:R-:W-:Y:S01]  /*e960*/  SEL R3, RZ, 0x1, P2 ;  /* 0x00000001ff037807 */ /* 0x000fe20001000000 */
[----:B------:R-:W-:Y:S01]  /*e970*/  UIADD3 UR9, UR9, UR10, URZ ;  /* 0x0000000a09097290 */ /* 0x000fe2000fffe03f */
[----:B------:R-:W-:Y:S01]  /*e980*/  ISETP.GE.AND P1, PT, R186, UR14, PT ;  /* 0x0000000eba007c0c */ /* 0x000fe2000bf26270 */
[----:B------:R-:W-:Y:S01]  /*e990*/  ULDC.64 UR12, c[0x0][0xae8] ;  /* 0x0002ba00000c7ab9 */ /* 0x000fe20000000a00 */
[----:B------:R-:W-:Y:S01]  /*e9a0*/  LOP3.LUT R6, R4, 0x2, R3, 0xe2, !PT ;  /* 0x0000000204067812 */ /* 0x000fe200078ee203 */
[----:B------:R-:W-:Y:S01]  /*e9b0*/  IMAD R3, R8, 0x20, R13 ;  /* 0x0000002008037824 */ /* 0x000fe200078e020d */
[----:B------:R-:W-:Y:S01]  /*e9c0*/  SEL R4, RZ, 0xffffffff, P1 ;  /* 0xffffffffff047807 */ /* 0x000fe20000800000 */
[----:B------:R-:W-:Y:S01]  /*e9d0*/  UIMAD.WIDE.U32 UR8, UR44, UR12, UR8 ;  /* 0x0000000c2c0872a5 */ /* 0x000fe2000f8e0008 */
[----:B-1----:R-:W-:Y:S01]  /*e9e0*/  ISETP.NE.AND P0, PT, R11, 0x1, PT ;  /* 0x000000010b00780c */ /* 0x002fe20003f05270 */
[----:B------:R-:W-:Y:S01]  /*e9f0*/  VIADD R8, R3, UR45 ;  /* 0x0000002d03087c36 */ /* 0x000fe20008000000 */
[----:B------:R-:W-:Y:S01]  /*ea00*/  ISETP.GE.AND P1, PT, R37, UR14, PT ;  /* 0x0000000e25007c0c */ /* 0x000fe2000bf26270 */
[----:B------:R-:W-:Y:S01]  /*ea10*/  IMAD.SHL.U32 R9, R4, 0x4, RZ ;  /* 0x0000000404097824 */ /* 0x000fe200078e00ff */
[----:B------:R-:W-:Y:S01]  /*ea20*/  ULDC.64 UR10, c[0x0][0xaf0] ;  /* 0x0002bc00000a7ab9 */ /* 0x000fe20000000a00 */
[----:B------:R-:W-:Y:S01]  /*ea30*/  UIMAD UR9, UR44, UR13, UR9 ;  /* 0x0000000d2c0972a4 */ /* 0x000fe2000f8e0209 */
[----:B------:R-:W-:Y:S01]  /*ea40*/  IMAD.MOV.U32 R3, RZ, RZ, R8 ;  /* 0x000000ffff037224 */ /* 0x000fe200078e0008 */
[----:B------:R-:W-:Y:S01]  /*ea50*/  UIMAD UR42, UR42, UR10, URZ ;  /* 0x0000000a2a2a72a4 */ /* 0x000fe2000f8e023f */
[C---:B------:R-:W-:Y:S01]  /*ea60*/  VIADD R27, R2.reuse, 0x100 ;  /* 0x00000100021b7836 */ /* 0x040fe20000000000 */
[----:B------:R-:W-:Y:S01]  /*ea70*/  UIMAD.WIDE.U32 UR8, UR41, UR10, UR8 ;  /* 0x0000000a290872a5 */ /* 0x000fe2000f8e0008 */
[----:B------:R-:W-:Y:S01]  /*ea80*/  LOP3.LUT R6, R9, 0x4, R6, 0xe2, !PT ;  /* 0x0000000409067812 */ /* 0x000fe200078ee206 */
[----:B------:R-:W-:Y:S01]  /*ea90*/  UIMAD UR4, UR41, UR11, UR42 ;  /* 0x0000000b290472a4 */ /* 0x000fe2000f8e022a */
[C---:B------:R-:W-:Y:S01]  /*eaa0*/  VIADD R29, R2.reuse, 0x140 ;  /* 0x00000140021d7836 */ /* 0x040fe20000000000 */
[----:B------:R-:W0:Y:S01]  /*eab0*/  @P0 LDC R5, c[0x0][0xbec] ;  /* 0x0002fb00ff050b82 */ /* 0x000e220000000800 */
[----:B------:R-:W-:Y:S01]  /*eac0*/  VIADD R33, R2, 0x180 ;  /* 0x0000018002217836 */ /* 0x000fe20000000000 */
[----:B------:R-:W-:Y:S01]  /*ead0*/  UIADD3 UR4, UR9, UR4, URZ ;  /* 0x0000000409047290 */ /* 0x000fe2000fffe03f */
[----:B-----5:R-:W-:Y:S01]  /*eae0*/  IMAD R25, R0, R11, RZ ;  /* 0x0000000b00197224 */ /* 0x020fe200078e02ff */
[----:B------:R-:W-:Y:S01]  /*eaf0*/  BSSY B1, `(.L_x_7685) ;  /* 0x0000055000017945 */ /* 0x000fe20003800000 */
[----:B------:R-:W-:Y:S01]  /*eb00*/  VIADD R26, R13, UR45 ;  /* 0x0000002d0d1a7c36 */ /* 0x000fe20008000000 */
[----:B------:R-:W-:Y:S01]  /*eb10*/  SHF.R.S32.HI R35, RZ, 0x1f, R186 ;  /* 0x0000001fff237819 */ /* 0x000fe200000114ba */
[----:B------:R-:W-:Y:S01]  /*eb20*/  VIADD R31, R2, 0x1c0 ;  /* 0x000001c0021f7836 */ /* 0x000fe20000000000 */
[----:B------:R-:W1:Y:S01]  /*eb30*/  @P0 LDC R7, c[0x0][0xbf0] ;  /* 0x0002fc00ff070b82 */ /* 0x000e620000000800 */
[----:B------:R-:W-:-:S02]  /*eb40*/  SHF.R.S32.HI R30, RZ, 0x1f, R33 ;  /* 0x0000001fff1e7819 */ /* 0x000fc40000011421 */
[----:B------:R-:W-:Y:S02]  /*eb50*/  SHF.R.S32.HI R32, RZ, 0x1f, R27 ;  /* 0x0000001fff207819 */ /* 0x000fe4000001141b */
[----:B------:R-:W-:Y:S02]  /*eb60*/  SHF.R.S32.HI R28, RZ, 0x1f, R31 ;  /* 0x0000001fff1c7819 */ /* 0x000fe4000001141f */
[----:B------:R-:W-:Y:S02]  /*eb70*/  SHF.R.S32.HI R34, RZ, 0x1f, R29 ;  /* 0x0000001fff227819 */ /* 0x000fe4000001141d */
[----:B------:R-:W-:Y:S02]  /*eb80*/  SHF.R.S32.HI R36, RZ, 0x1f, R37 ;  /* 0x0000001fff247819 */ /* 0x000fe40000011425 */
[----:B------:R-:W-:Y:S01]  /*eb90*/  SHF.R.S32.HI R38, RZ, 0x1f, R187 ;  /* 0x0000001fff267819 */ /* 0x000fe200000114bb */
[----:B0-----:R-:W-:Y:S01]  /*eba0*/  @P0 IMAD.HI.U32 R4, R8, R5, RZ ;  /* 0x0000000508040227 */ /* 0x001fe200078e00ff */
[----:B------:R-:W-:-:S02]  /*ebb0*/  SEL R5, RZ, 0xffffffff, P1 ;  /* 0xffffffffff057807 */ /* 0x000fc40000800000 */
        /* <DEDUP_REMOVED lines=72> */
.L_x_7686:
[----:B------:R-:W-:Y:S05]  /*f040*/  BSYNC B1 ;  /* 0x0000000000017941 */ /* 0x000fea0003800000 */
.L_x_7685:
        /* <DEDUP_REMOVED lines=36> */
.L_x_7679:
[----:B------:R-:W-:Y:S05]  /*f290*/  BSYNC B0 ;  /* 0x0000000000007941 */ /* 0x000fea0003800000 */
.L_x_7672:
[----:B------:R-:W-:Y:S02]  /*f2a0*/  ULDC UR4, c[0x0][0xc3c] ;  /* 0x00030f0000047ab9 */ /* 0x000fe40000000800 */
[----:B------:R-:W-:-:S06]  /*f2b0*/  UISETP.GE.AND UP0, UPT, UR7, UR4, UPT ;  /* 0x000000040700728c */ /* 0x000fcc000bf06270 */
[----:B------:R-:W-:-:S13]  /*f2c0*/  PLOP3.LUT P0, PT, PT, PT, UP0, 0x80, 0x0 ;  /* 0x000000000000781c */ /* 0x000fda0003f0f008 */
[----:B------:R-:W-:Y:S05]  /*f2d0*/  @!P0 BRA `(.L_x_7687) ;  /* 0xffffff1c00f88947 */ /* 0x000fea000383ffff */
[----:B------:R-:W-:Y:S05]  /*f2e0*/  EXIT ;  /* 0x000000000000794d */ /* 0x000fea0003800000 */
.L_x_7617:
        /* <DEDUP_REMOVED lines=16> */
.L_x_7688:
        /* <DEDUP_REMOVED lines=43> */
.L_x_7692:
        /* <DEDUP_REMOVED lines=35> */
.L_x_7690:
        /* <DEDUP_REMOVED lines=13> */
.L_x_7693:
        /* <DEDUP_REMOVED lines=62> */
.L_x_7694:
        /* <DEDUP_REMOVED lines=61> */
.L_x_7695:
[----:B------:R-:W-:-:S05]  /*10150*/  LOP3.LUT R25, RZ, R2, RZ, 0x33, !PT ;  /* 0x00000002ff197212 */ /* 0x000fca00078e33ff */
[----:B------:R-:W-:Y:S01]  /*10160*/  IMAD.IADD R25, R6, 0x1, R25 ;  /* 0x0000000106197824 */ /* 0x000fe200078e0219 */
[----:B------:R-:W-:Y:S06]  /*10170*/  BRA `(.L_x_7696) ;  /* 0x0000000000147947 */ /* 0x000fec0003800000 */
.L_x_7691:
[----:B------:R-:W-:Y:S01]  /*10180*/  ULDC UR4, c[0x0][0xc3c] ;  /* 0x00030f0000047ab9 */ /* 0x000fe20000000800 */
[----:B------:R-:W-:Y:S02]  /*10190*/  IMAD.MOV.U32 R25, RZ, RZ, RZ ;  /* 0x000000ffff197224 */ /* 0x000fe400078e00ff */
[----:B------:R-:W-:Y:S02]  /*101a0*/  IMAD.U32 R24, RZ, RZ, UR6 ;  /* 0x00000006ff187e24 */ /* 0x000fe4000f8e00ff */
[----:B------:R-:W-:Y:S02]  /*101b0*/  IMAD.MOV.U32 R26, RZ, RZ, RZ ;  /* 0x000000ffff1a7224 */ /* 0x000fe400078e00ff */
[----:B------:R-:W-:-:S07]  /*101c0*/  IMAD.U32 R27, RZ, RZ, UR4 ;  /* 0x00000004ff1b7e24 */ /* 0x000fce000f8e00ff */
.L_x_7696:
[----:B------:R-:W-:-:S13]  /*101d0*/  ISETP.NE.AND P0, PT, R7, RZ, PT ;  /* 0x000000ff0700720c */ /* 0x000fda0003f05270 */
[----:B------:R-:W0:Y:S01]  /*101e0*/  @!P0 S2R R3, SR_CgaCtaId ;  /* 0x0000000000038919 */ /* 0x000e220000008800 */
[----:B------:R-:W-:-:S04]  /*101f0*/  @!P0 MOV R2, 0x400 ;  /* 0x0000040000028802 */ /* 0x000fc80000000f00 */
[----:B0-----:R-:W-:-:S05]  /*10200*/  @!P0 LEA R2, R3, R2, 0x18 ;  /* 0x0000000203028211 */ /* 0x001fca00078ec0ff */
[----:B------:R0:W-:Y:S01]  /*10210*/  @!P0 STS.128 [R2+0x28cd0], R24 ;  /* 0x028cd01802008388 */ /* 0x0001e20000000c00 */
[----:B------:R-:W-:Y:S06]  /*10220*/  BAR.ARV 0x5, 0x180 ;  /* 0x0146000000007b1d */ /* 0x000fec0000002000 */
.L_x_7689:
[----:B------:R2:W-:Y:S01]  /*10230*/  STL [R1+0x20], RZ ;  /* 0x000020ff01007387 */ /* 0x0005e20000100800 */
[----:B------:R-:W-:Y:S01]  /*10240*/  ULDC UR4, c[0x0][0xc3c] ;  /* 0x00030f0000047ab9 */ /* 0x000fe20000000800 */
[----:B------:R-:W-:Y:S01]  /*10250*/  IMAD.MOV.U32 R22, RZ, RZ, 0x1 ;  /* 0x00000001ff167424 */ /* 0x000fe200078e00ff */
[----:B-1----:R-:W-:Y:S01]  /*10260*/  ISETP.GE.AND P0, PT, R27, UR4, PT ;  /* 0x000000041b007c0c */ /* 0x002fe2000bf06270 */
[----:B------:R-:W-:-:S12]  /*10270*/  IMAD.MOV.U32 R18, RZ, RZ, RZ ;  /* 0x000000ffff127224 */ /* 0x000fd800078e00ff */
[----:B--2---:R-:W-:Y:S05]  /*10280*/  @P0 BRA `(.L_x_7697) ;  /* 0x0000004c00f80947 */ /* 0x004fea0003800000 */
[----:B------:R-:W1:Y:S01]  /*10290*/  S2UR UR5, SR_CgaCtaId ;  /* 0x00000000000579c3 */ /* 0x000e620000008800 */
[C---:B0-----:R-:W-:Y:S01]  /*102a0*/  IMAD.SHL.U32 R2, R0.reuse, 0x8, RZ ;  /* 0x0000000800027824 */ /* 0x041fe200078e00ff */
        /* <DEDUP_REMOVED lines=18> */
[----:B-1----:R-:W-:Y:S01]  /*103d0*/  ULEA UR4, UR5, UR4, 0x18 ;  /* 0x0000000405047291 */ /* 0x002fe2000f8ec03f */
[C---:B------:R-:W-:Y:S02]  /*103e0*/  LOP3.LUT R2, R0.reuse, 0x100, RZ, 0xfc, !PT ;  /* 0x0000010000027812 */ /* 0x040fe400078efcff */
[C---:B------:R-:W-:Y:S02]  /*103f0*/  LOP3.LUT R4, R0.reuse, 0x140, RZ, 0xfc, !PT ;  /* 0x0000014000047812 */ /* 0x040fe400078efcff */
[C---:B------:R-:W-:Y:S01]  /*10400*/  LOP3.LUT R3, R0.reuse, 0x180, RZ, 0xfc, !PT ;  /* 0x0000018000037812 */ /* 0x040fe200078efcff */
[----:B------:R-:W-:Y:S01]  /*10410*/  IMAD.U32 R17, RZ, RZ, UR4 ;  /* 0x00000004ff117e24 */ /* 0x000fe2000f8e00ff */
[----:B------:R-:W-:-:S03]  /*10420*/  LOP3.LUT R2, R0, 0x1c0, RZ, 0xfc, !PT ;  /* 0x000001c000027812 */ /* 0x000fc600078efcff */
[----:B------:R-:W-:-:S05]  /*10430*/  IMAD R0, R33, 0x2, R17 ;  /* 0x0000000221007824 */ /* 0x000fca00078e0211 */
[----:B------:R0:W-:Y:S02]  /*10440*/  STL [R1+0x28], R0 ;  /* 0x0000280001007387 */ /* 0x0001e40000100800 */
.L_x_7760:
[----:B-1----:R-:W1:Y:S02]  /*10450*/  LDC.64 R2, c[0x0][0xc88] ;  /* 0x00032200ff027b82 */ /* 0x002e640000000a00 */
[----:B-1----:R-:W-:-:S05]  /*10460*/  IMAD.WIDE R2, R27, 0x4, R2 ;  /* 0x000000041b027825 */ /* 0x002fca00078e0202 */
[----:B------:R-:W0:Y:S01]  /*10470*/  LDG.E R29, desc[UR50][R2.64] ;  /* 0x00000032021d7981 */ /* 0x000e22000c1e1900 */
[----:B------:R-:W-:Y:S05]  /*10480*/  YIELD ;  /* 0x0000000000007946 */ /* 0x000fea0003800000 */
[----:B------:R-:W-:Y:S01]  /*10490*/  ULDC.64 UR4, c[0x0][0xa28] ;  /* 0x00028a0000047ab9 */ /* 0x000fe20000000a00 */
[----:B------:R-:W-:Y:S01]  /*104a0*/  IMAD.MOV.U32 R31, RZ, RZ, RZ ;  /* 0x000000ffff1f7224 */ /* 0x000fe200078e00ff */
[----:B------:R-:W-:Y:S01]  /*104b0*/  ISETP.NE.U32.AND P0, PT, RZ, UR4, PT ;  /* 0x00000004ff007c0c */ /* 0x000fe2000bf05070 */
[----:B------:R-:W-:-:S03]  /*104c0*/  ULDC.64 UR6, c[0x0][0xa18] ;  /* 0x0002860000067ab9 */ /* 0x000fc60000000a00 */
[----:B------:R-:W-:Y:S01]  /*104d0*/  ISETP.NE.AND.EX P0, PT, RZ, UR5, PT, P0 ;  /* 0x00000005ff007c0c */ /* 0x000fe2000bf05300 */
[----:B------:R-:W-:Y:S01]  /*104e0*/  IMAD.MOV.U32 R37, RZ, RZ, RZ ;  /* 0x000000ffff257224 */ /* 0x000fe200078e00ff */
[----:B0-----:R-:W-:-:S11]  /*104f0*/  SHF.R.S32.HI R0, RZ, 0x1f, R29 ;  /* 0x0000001fff007819 */ /* 0x001fd6000001141d */
        /* <DEDUP_REMOVED lines=37> */
.L_x_7698:
        /* <DEDUP_REMOVED lines=9> */
.L_x_7699:
        /* <DEDUP_REMOVED lines=9> */
.L_x_7700:
[----:B------:R-:W3:Y:S01]  /*10870*/  LDL R4, [R1+0x4] ;  /* 0x0000040001047983 */ /* 0x000ee20000100800 */
[----:B012---:R-:W0:Y:S01]  /*10880*/  LDC R0, c[0x0][0x448] ;  /* 0x00011200ff007b82 */ /* 0x007e220000000800 */
[----:B-----5:R-:W-:Y:S01]  /*10890*/  IADD3 R28, -R31, R28, RZ ;  /* 0x0000001c1f1c7210 */ /* 0x020fe20007ffe1ff */
[----:B------:R-:W-:Y:S01]  /*108a0*/  BSSY B0, `(.L_x_7701) ;  /* 0x0000038000007945 */ /* 0x000fe20003800000 */
[----:B------:R-:W-:Y:S02]  /*108b0*/  LOP3.LUT R16, R16, 0xfffffdff, RZ, 0xc0, !PT ;  /* 0xfffffdff10107812 */ /* 0x000fe400078ec0ff */
[----:B0-----:R-:W-:Y:S01]  /*108c0*/  ISETP.NE.AND P0, PT, R0, 0x1, PT ;  /* 0x000000010000780c */ /* 0x001fe20003f05270 */
[----:B------:R-:W-:-:S04]  /*108d0*/  IMAD.SHL.U32 R0, R25, 0x40, RZ ;  /* 0x0000004019007824 */ /* 0x000fc800078e00ff */
[----:B------:R-:W-:-:S08]  /*108e0*/  VIADD R0, R0, 0x3f ;  /* 0x0000003f00007836 */ /* 0x000fd00000000000 */
[----:B------:R-:W0:Y:S01]  /*108f0*/  @P0 LDC R3, c[0x0][0x44c] ;  /* 0x00011300ff030b82 */ /* 0x000e220000000800 */
[----:B------:R-:W-:-:S07]  /*10900*/  @P0 LOP3.LUT R16, R16, 0x200, RZ, 0xfc, !PT ;  /* 0x0000020010100812 */ /* 0x000fce00078efcff */
[----:B------:R-:W1:Y:S01]  /*10910*/  @P0 LDC R2, c[0x0][0x450] ;  /* 0x00011400ff020b82 */ /* 0x000e620000000800 */
[----:B0-----:R-:W-:-:S05]  /*10920*/  @P0 IMAD.HI.U32 R3, R0, R3, RZ ;  /* 0x0000000300030227 */ /* 0x001fca00078e00ff */
[----:B-1----:R-:W-:Y:S01]  /*10930*/  @P0 SHF.R.U32.HI R0, RZ, R2, R3 ;  /* 0x00000002ff000219 */ /* 0x002fe20000011603 */
[C---:B------:R-:W-:Y:S01]  /*10940*/  VIADD R2, R28.reuse, 0x3f ;  /* 0x0000003f1c027836 */ /* 0x040fe20000000000 */
[----:B---3--:R-:W-:-:S05]  /*10950*/  IADD3 R3, R28, 0x40, -R4 ;  /* 0x000000401c037810 */ /* 0x008fca0007ffe804 */
[----:B------:R-:W-:-:S05]  /*10960*/  IMAD.IADD R0, R3, 0x1, R0 ;  /* 0x0000000103007824 */ /* 0x000fca00078e0200 */
[----:B------:R-:W-:-:S04]  /*10970*/  SHF.R.S32.HI R3, RZ, 0x1f, R0 ;  /* 0x0000001fff037819 */ /* 0x000fc80000011400 */
[----:B------:R-:W-:Y:S02]  /*10980*/  LEA.HI R0, R3, R0, RZ, 0x6 ;  /* 0x0000000003007211 */ /* 0x000fe400078f30ff */
[----:B------:R-:W-:Y:S02]  /*10990*/  SHF.R.S32.HI R3, RZ, 0x1f, R2 ;  /* 0x0000001fff037819 */ /* 0x000fe40000011402 */
[----:B------:R-:W-:Y:S02]  /*109a0*/  SHF.R.S32.HI R0, RZ, 0x6, R0 ;  /* 0x00000006ff007819 */ /* 0x000fe40000011400 */
[----:B------:R-:W-:Y:S02]  /*109b0*/  LEA.HI R3, R3, R2, RZ, 0x6 ;  /* 0x0000000203037211 */ /* 0x000fe400078f30ff */
[----:B------:R-:W-:Y:S02]  /*109c0*/  LOP3.LUT R2, R26, 0xff000000, RZ, 0xc0, !PT ;  /* 0xff0000001a027812 */ /* 0x000fe400078ec0ff */
[----:B------:R-:W-:-:S02]  /*109d0*/  SHF.R.S32.HI R3, RZ, 0x6, R3 ;  /* 0x00000006ff037819 */ /* 0x000fc40000011403 */
[----:B------:R-:W-:Y:S02]  /*109e0*/  SHF.R.U32.HI R2, RZ, 0x8, R2 ;  /* 0x00000008ff027819 */ /* 0x000fe40000011602 */
[----:B------:R-:W-:Y:S02]  /*109f0*/  VIMNMX R0, R3, R0, PT ;  /* 0x0000000003007248 */ /* 0x000fe40003fe0100 */
[----:B------:R-:W-:Y:S02]  /*10a00*/  LOP3.LUT R3, R26, 0xff0000, RZ, 0xc0, !PT ;  /* 0x00ff00001a037812 */ /* 0x000fe400078ec0ff */
[----:B------:R-:W-:Y:S02]  /*10a10*/  ISETP.GE.AND P0, PT, R0, 0x1, PT ;  /* 0x000000010000780c */ /* 0x000fe40003f06270 */
[----:B------:R-:W-:Y:S01]  /*10a20*/  LEA.HI R4, R3, R2, RZ, 0x10 ;  /* 0x0000000203047211 */ /* 0x000fe200078f80ff */
[----:B------:R-:W-:-:S10]  /*10a30*/  IMAD.MOV.U32 R2, RZ, RZ, RZ ;  /* 0x000000ffff027224 */ /* 0x000fd400078e00ff */
[----:B------:R-:W-:Y:S05]  /*10a40*/  @!P0 BRA `(.L_x_7702) ;  /* 0x0000000000748947 */ /* 0x000fea0003800000 */
        /* <DEDUP_REMOVED lines=29> */
.L_x_7702:
[----:B------:R-:W-:Y:S05]  /*10c20*/  BSYNC B0 ;  /* 0x0000000000007941 */ /* 0x000fea0003800000 */
.L_x_7701:
        /* <DEDUP_REMOVED lines=24> */
.L_x_7704:
        /* <DEDUP_REMOVED lines=20> */
.L_x_7707:
[----:B------:R-:W-:Y:S05]  /*10ef0*/  BSYNC B6 ;  /* 0x0000000000067941 */ /* 0x000fea0003800000 */
.L_x_7706:
        /* <DEDUP_REMOVED lines=20> */
.L_x_7710:
        /* <DEDUP_REMOVED lines=15> */
.L_x_7709:
[----:B------:R-:W-:Y:S05]  /*11130*/  BSYNC B6 ;  /* 0x0000000000067941 */ /* 0x000fea0003800000 */
.L_x_7708:
[----:B------:R-:W0:Y:S01]  /*11140*/  S2R R34, SR_TID.X ;  /* 0x0000000000227919 */ /* 0x000e220000002100 */
[----:B------:R-:W-:Y:S01]  /*11150*/  ULDC.64 UR4, c[0x0][0x9f8] ;  /* 0x00027e0000047ab9 */ /* 0x000fe20000000a00 */
[----:B------:R-:W1:Y:S01]  /*11160*/  LDC R20, c[0x0][0x430] ;  /* 0x00010c00ff147b82 */ /* 0x000e620000000800 */
[----:B------:R-:W-:-:S04]  /*11170*/  ISETP.NE.U32.AND P0, PT, RZ, UR4, PT ;  /* 0x00000004ff007c0c */ /* 0x000fc8000bf05070 */
[----:B------:R-:W-:Y:S01]  /*11180*/  ISETP.NE.AND.EX P0, PT, RZ, UR5, PT, P0 ;  /* 0x00000005ff007c0c */ /* 0x000fe2000bf05300 */
[----:B------:R-:W2:-:S12]  /*11190*/  S2R R21, SR_TID.X ;  /* 0x0000000000157919 */ /* 0x000e980000002100 */
[----:B------:R-:W-:Y:S01]  /*111a0*/  @P0 IADD3 R2, P1, R19, UR4, RZ ;  /* 0x0000000413020c10 */ /* 0x000fe2000ff3e0ff */
[----:B------:R-:W-:-:S03]  /*111b0*/  ULDC UR4, c[0x0][0x320] ;  /* 0x0000c80000047ab9 */ /* 0x000fc60000000800 */
[----:B------:R-:W-:-:S05]  /*111c0*/  @P0 IADD3.X R3, R32, UR5, RZ, P1, !PT ;  /* 0x0000000520030c10 */ /* 0x000fca0008ffe4ff */
[----:B------:R3:W5:Y:S01]  /*111d0*/  @P0 LDG.E R23, desc[UR50][R2.64] ;  /* 0x0000003202170981 */ /* 0x000762000c1e1900 */
[----:B------:R-:W-:Y:S01]  /*111e0*/  LOP3.LUT R16, R16, 0xffffffbf, RZ, 0xc0, !PT ;  /* 0xffffffbf10107812 */ /* 0x000fe200078ec0ff */
[----:B------:R-:W-:Y:S01]  /*111f0*/  UMOV UR5, 0xffffffff ;  /* 0xffffffff00057882 */ /* 0x000fe20000000000 */
[----:B0-----:R-:W-:-:S05]  /*11200*/  IMAD.SHL.U32 R34, R34, 0x8, RZ ;  /* 0x0000000822227824 */ /* 0x001fca00078e00ff */
[----:B------:R-:W-:Y:S01]  /*11210*/  LOP3.LUT R34, R34, 0x38, RZ, 0xc0, !PT ;  /* 0x0000003822227812 */ /* 0x000fe200078ec0ff */
[----:B--2---:R-:W-:-:S03]  /*11220*/  IMAD.SHL.U32 R21, R21, 0x8, RZ ;  /* 0x0000000815157824 */ /* 0x004fc600078e00ff */
[C---:B------:R-:W-:Y:S02]  /*11230*/  LOP3.LUT R0, R34.reuse, 0x40, RZ, 0xfc, !PT ;  /* 0x0000004022007812 */ /* 0x040fe400078efcff */
[----:B------:R-:W-:Y:S02]  /*11240*/  LOP3.LUT R4, R34, 0x180, RZ, 0xfc, !PT ;  /* 0x0000018022047812 */ /* 0x000fe400078efcff */
[----:B------:R-:W-:Y:S02]  /*11250*/  ISETP.GE.AND P3, PT, R0, UR4, PT ;  /* 0x0000000400007c0c */ /* 0x000fe4000bf66270 */
[----:B------:R-:W0:Y:S01]  /*11260*/  S2R R0, SR_TID.X ;  /* 0x0000000000007919 */ /* 0x000e220000002100 */
[----:B------:R-:W-:Y:S02]  /*11270*/  LOP3.LUT R34, R34, 0x1c0, RZ, 0xfc, !PT ;  /* 0x000001c022227812 */ /* 0x000fe400078efcff */
[----:B------:R-:W-:Y:S02]  /*11280*/  LOP3.LUT R21, R21, 0x38, RZ, 0xc0, !PT ;  /* 0x0000003815157812 */ /* 0x000fe400078ec0ff */
[----:B------:R-:W-:-:S02]  /*11290*/  ISETP.GE.AND P0, PT, R34, UR4, PT ;  /* 0x0000000422007c0c */ /* 0x000fc4000bf06270 */
[----:B------:R-:W2:Y:S01]  /*112a0*/  S2R R34, SR_TID.X ;  /* 0x0000000000227919 */ /* 0x000ea20000002100 */
[----:B------:R-:W-:Y:S02]  /*112b0*/  ISETP.GE.AND P2, PT, R21, UR4, PT ;  /* 0x0000000415007c0c */ /* 0x000fe4000bf46270 */
[----:B------:R-:W-:Y:S02]  /*112c0*/  ISETP.GE.AND P1, PT, R4, UR4, PT ;  /* 0x0000000404007c0c */ /* 0x000fe4000bf26270 */
[----:B------:R-:W-:Y:S02]  /*112d0*/  @P3 LOP3.LUT R16, R16, 0x40, RZ, 0xfc, !PT ;  /* 0x0000004010103812 */ /* 0x000fe400078efcff */
[----:B------:R-:W-:Y:S02]  /*112e0*/  SEL R7, RZ, 0x40, P1 ;  /* 0x00000040ff077807 */ /* 0x000fe40000800000 */
[----:B------:R-:W-:Y:S02]  /*112f0*/  LOP3.LUT R16, R16, 0xffffff7f, RZ, 0xc0, !PT ;  /* 0xffffff7f10107812 */ /* 0x000fe400078ec0ff */
[----:B------:R-:W-:-:S03]  /*11300*/  SEL R8, RZ, 0x80, P0 ;  /* 0x00000080ff087807 */ /* 0x000fc60000000000 */
[----:B------:R-:W-:-:S04]  /*11310*/  @P2 LOP3.LUT R16, R16, 0x80, RZ, 0xfc, !PT ;  /* 0x0000008010102812 */ /* 0x000fc800078efcff */
[----:B------:R-:W-:Y:S01]  /*11320*/  LOP3.LUT R16, R16, 0xffffffdf, RZ, 0xc0, !PT ;  /* 0xffffffdf10107812 */ /* 0x000fe200078ec0ff */
[----:B0-----:R-:W-:-:S05]  /*11330*/  IMAD.SHL.U32 R0, R0, 0x8, RZ ;  /* 0x0000000800007824 */ /* 0x001fca00078e00ff */
[----:B------:R-:W-:Y:S01]  /*11340*/  LOP3.LUT R0, R0, 0x38, RZ, 0xc0, !PT ;  /* 0x0000003800007812 */ /* 0x000fe200078ec0ff */
[----:B--2---:R-:W-:-:S03]  /*11350*/  IMAD.SHL.U32 R34, R34, 0x8, RZ ;  /* 0x0000000822227824 */ /* 0x004fc600078e00ff */
[----:B------:R-:W-:Y:S02]  /*11360*/  LOP3.LUT R0, R0, 0x80, RZ, 0xfc, !PT ;  /* 0x0000008000007812 */ /* 0x000fe400078efcff */
[----:B------:R-:W-:Y:S02]  /*11370*/  LOP3.LUT R34, R34, 0x38, RZ, 0xc0, !PT ;  /* 0x0000003822227812 */ /* 0x000fe400078ec0ff */
[----:B------:R-:W-:Y:S02]  /*11380*/  ISETP.GE.AND P5, PT, R0, UR4, PT ;  /* 0x0000000400007c0c */ /* 0x000fe4000bfa6270 */
[----:B------:R-:W-:Y:S02]  /*11390*/  LOP3.LUT R34, R34, 0xc0, RZ, 0xfc, !PT ;  /* 0x000000c022227812 */ /* 0x000fe400078efcff */
[----:B------:R-:W-:Y:S02]  /*113a0*/  LEA R0, R35, 0xffffffc0, 0x6 ;  /* 0xffffffc023007811 */ /* 0x000fe400078e30ff */
        /* <DEDUP_REMOVED lines=12> */
[----:B-1-3--:R-:W-:Y:S06]  /*11470*/  BRA.DIV UR5, `(.L_x_7711) ;  /* 0x0000004605347947 */ /* 0x00afec000b800000 */
.L_x_7778:
        /* <DEDUP_REMOVED lines=56> */
.L_x_7712:
[----:B------:R-:W-:Y:S01]  /*11800*/  IADD3 R28, -R36, R28, -R0 ;  /* 0x0000001c241c7210 */ /* 0x000fe20007ffe900 */
[----:B------:R-:W-:Y:S01]  /*11810*/  IMAD R19, R18, 0x8, R17 ;  /* 0x0000000812137824 */ /* 0x000fe200078e0211 */
[----:B------:R-:W-:Y:S01]  /*11820*/  SHF.L.U32 R0, R22, 0x1f, RZ ;  /* 0x0000001f16007819 */ /* 0x000fe200000006ff */
[----:B------:R-:W-:Y:S03]  /*11830*/  BSSY B0, `(.L_x_7713) ;  /* 0x0000003000007945 */ /* 0x000fe60003800000 */
[----:B------:R-:W0:Y:S02]  /*11840*/  SYNCS.PHASECHK.TRANS64.TRYWAIT P0, [R19+URZ+0x28c40], R0 ;  /* 0x028c4000130075a7 */ /* 0x000e24000800017f */
[----:B0-----:R-:W-:Y:S05]  /*11850*/  @!P0 BRA `(.L_x_7714) ;  /* 0x0000004000708947 */ /* 0x001fea0003800000 */
.L_x_7779:
[----:B------:R-:W-:Y:S05]  /*11860*/  BSYNC B0 ;  /* 0x0000000000007941 */ /* 0x000fea0003800000 */
.L_x_7713:
        /* <DEDUP_REMOVED lines=63> */
.L_x_7789:
        /* <DEDUP_REMOVED lines=10> */
.L_x_7716:
        /* <DEDUP_REMOVED lines=11> */
.L_x_7717:
        /* <DEDUP_REMOVED lines=39> */
.L_x_7719:
[----:B------:R-:W-:Y:S05]  /*12020*/  BSYNC B6 ;  /* 0x0000000000067941 */ /* 0x000fea0003800000 */
.L_x_7718:
        /* <DEDUP_REMOVED lines=28> */
[----:B--2---:R-:W-:Y:S02]  /*121f0*/  @P6 SHF.R.U32.HI R4, RZ, R0, R6 ;  /* 0x00000000ff046219 */ /* 0x004fe40000011606 */
        /* <DEDUP_REMOVED lines=55> */
.L_x_7798:
        /* <DEDUP_REMOVED lines=10> */
.L_x_7721:
        /* <DEDUP_REMOVED lines=18> */
.L_x_7799:
[----:B------:R-:W-:Y:S05]  /*12730*/  BSYNC B0 ;  /* 0x0000000000007941 */ /* 0x000fea0003800000 */
.L_x_7722:
[----:B------:R-:W-:-:S05]  /*12740*/  IMAD.U32 R2, RZ, RZ, UR36 ;  /* 0x00000024ff027e24 */ /* 0x000fca000f8e00ff */
[----:B------:R-:W-:-:S13]  /*12750*/  ISETP.NE.AND P0, PT, R2, 0x3, PT ;  /* 0x000000030200780c */ /* 0x000fda0003f05270 */
[----:B------:R-:W-:Y:S05]  /*12760*/  @!P0 BRA `(.L_x_7724) ;  /* 0x0000000000048947 */ /* 0x000fea0003800000 */
[----:B------:R-:W-:Y:S01]  /*12770*/  BPT.TRAP 0x1 ;  /* 0x000000040000795c */ /* 0x000fe20000300000 */
.L_x_7724:
[----:B0-----:R-:W-:Y:S01]  /*12780*/  SHF.L.U32 R0, R22, 0x1f, RZ ;  /* 0x0000001f16007819 */ /* 0x001fe200000006ff */
[----:B------:R-:W-:Y:S03]  /*12790*/  BSSY B0, `(.L_x_7725) ;  /* 0x0000003000007945 */ /* 0x000fe60003800000 */
[----:B------:R-:W0:Y:S02]  /*127a0*/  SYNCS.PHASECHK.TRANS64.TRYWAIT P0, [R19+URZ+0x28c60], R0 ;  /* 0x028c6000130075a7 */ /* 0x000e24000800017f */
[----:B0-----:R-:W-:Y:S05]  /*127b0*/  @!P0 BRA `(.L_x_7726) ;  /* 0x0000003c00548947 */ /* 0x001fea0003800000 */
.L_x_7800:
[----:B------:R-:W-:Y:S05]  /*127c0*/  BSYNC B0 ;  /* 0x0000000000007941 */ /* 0x000fea0003800000 */
.L_x_7725:
        /* <DEDUP_REMOVED lines=109> */
.L_x_7810:
        /* <DEDUP_REMOVED lines=34> */
.L_x_7728:
        /* <DEDUP_REMOVED lines=11> */
.L_x_7729:
        /* <DEDUP_REMOVED lines=12> */
.L_x_7744:
        /* <DEDUP_REMOVED lines=41> */
.L_x_7732:
[----:B------:R-:W-:Y:S01]  /*134c0*/  IMAD R6, R18, 0x8, R17 ;  /* 0x0000000812067824 */ /* 0x000fe200078e0211 */
[----:B------:R-:W-:Y:S01]  /*134d0*/  SHF.L.U32 R19, R22, 0x1f, RZ ;  /* 0x0000001f16137819 */ /* 0x000fe200000006ff */
[----:B------:R-:W-:Y:S01]  /*134e0*/  BSSY B1, `(.L_x_7733) ;  /* 0x0000004000017945 */ /* 0x000fe20003800000 */
[----:B------:R-:W-:Y:S02]  /*134f0*/  SHF.R.S32.HI R9, RZ, 0x1f, R5 ;  /* 0x0000001fff097819 */ /* 0x000fe40000011405 */
[----:B------:R-:W0:Y:S02]  /*13500*/  SYNCS.PHASECHK.TRANS64.TRYWAIT P0, [R6+URZ+0x28c40], R19 ;  /* 0x028c4013060075a7 */ /* 0x000e24000800017f */
[----:B0-----:R-:W-:Y:S05]  /*13510*/  @!P0 BRA `(.L_x_7734) ;  /* 0x00000038003c8947 */ /* 0x001fea0003800000 */
.L_x_7811:
[----:B------:R-:W-:Y:S05]  /*13520*/  BSYNC B1 ;  /* 0x0000000000017941 */ /* 0x000fea0003800000 */
.L_x_7733:
        /* <DEDUP_REMOVED lines=40> */
.L_x_7821:
        /* <DEDUP_REMOVED lines=8> */
.L_x_7736:
        /* <DEDUP_REMOVED lines=11> */
.L_x_7737:
[----:B------:R2:W-:Y:S01]  /*138e0*/  SYNCS.ARRIVE.TRANS64.A1T0 RZ, [R6+URZ+0x28c30], RZ ;  /* 0x028c30ff06ff79a7 */ /* 0x0005e2000810003f */
[----:B------:R-:W-:Y:S05]  /*138f0*/  @!P2 BRA `(.L_x_7738) ;  /* 0x000000000004a947 */ /* 0x000fea0003800000 */
[----:B------:R-:W-:Y:S01]  /*13900*/  BPT.TRAP 0x1 ;  /* 0x000000040000795c */ /* 0x000fe20000300000 */
.L_x_7738:
[----:B------:R-:W3:Y:S01]  /*13910*/  SYNCS.PHASECHK.TRANS64.TRYWAIT P0, [R6+URZ+0x28c60], R19 ;  /* 0x028c6013060075a7 */ /* 0x000ee2000800017f */
[----:B------:R-:W-:Y:S04]  /*13920*/  BSSY B1, `(.L_x_7739) ;  /* 0x0000002000017945 */ /* 0x000fe80003800000 */
[----:B---3--:R-:W-:Y:S05]  /*13930*/  @!P0 BRA `(.L_x_7740) ;  /* 0x0000003800648947 */ /* 0x008fea0003800000 */
.L_x_7822:
[----:B------:R-:W-:Y:S05]  /*13940*/  BSYNC B1 ;  /* 0x0000000000017941 */ /* 0x000fea0003800000 */
.L_x_7739:
        /* <DEDUP_REMOVED lines=79> */
.L_x_7832:
        /* <DEDUP_REMOVED lines=25> */
.L_x_7742:
        /* <DEDUP_REMOVED lines=11> */
.L_x_7743:
[----:B------:R3:W-:Y:S01]  /*14080*/  SYNCS.ARRIVE.TRANS64.A1T0 RZ, [R6+URZ+0x28c50], RZ ;  /* 0x028c50ff06ff79a7 */ /* 0x0007e2000810003f */
[----:B------:R-:W-:Y:S05]  /*14090*/  @P3 BRA `(.L_x_7744) ;  /* 0xfffffff000643947 */ /* 0x000fea000383ffff */
.L_x_7731:
[----:B------:R-:W-:Y:S05]  /*140a0*/  BSYNC B0 ;  /* 0x0000000000007941 */ /* 0x000fea0003800000 */
.L_x_7730:
        /* <DEDUP_REMOVED lines=21> */
.L_x_7746:
[----:B------:R-:W-:Y:S05]  /*14200*/  BSYNC B0 ;  /* 0x0000000000007941 */ /* 0x000fea0003800000 */
.L_x_7745:
[----:B------:R-:W-:-:S07]  /*14210*/  SEL R18, R18, RZ, P0 ;  /* 0x000000ff12127207 */ /* 0x000fce0000000000 */
.L_x_7705:
[----:B------:R-:W-:Y:S05]  /*14220*/  BSYNC B7 ;  /* 0x0000000000077941 */ /* 0x000fea0003800000 */
.L_x_7703:
        /* <DEDUP_REMOVED lines=11> */
.L_x_7747:
        /* <DEDUP_REMOVED lines=23> */
[----:B----4-:R-:W-:Y:S01]  /*14450*/  @!P1 IMAD.MOV.U32 R25, RZ, RZ, R7 ;  /* 0x000000ffff199224 */ /* 0x010fe200078e0007 */
[----:B-----5:R-:W-:Y:S02]  /*14460*/  @!P1 MOV R8, R4 ;  /* 0x0000000400089202 */ /* 0x020fe40000000f00 */
        /* <DEDUP_REMOVED lines=18> */
.L_x_7842:
[----:B------:R-:W-:Y:S02]  /*14590*/  ULDC UR4, c[0x0][0xc38] ;  /* 0x00030e0000047ab9 */ /* 0x000fe40000000800 */
[----:B------:R-:W-:-:S04]  /*145a0*/  IMAD.U32 R4, RZ, RZ, UR4 ;  /* 0x00000004ff047e24 */ /* 0x000fc8000f8e00ff */
[----:B--2---:R-:W-:-:S04]  /*145b0*/  IMAD R5, R14, R4, RZ ;  /* 0x000000040e057224 */ /* 0x004fc800078e02ff */
[----:B------:R-:W-:-:S05]  /*145c0*/  IMAD.IADD R6, R6, 0x1, R5 ;  /* 0x0000000106067824 */ /* 0x000fca00078e0205 */
[----:B------:R-:W-:-:S13]  /*145d0*/  ISETP.GT.AND P6, PT, R6, R0, PT ;  /* 0x000000000600720c */ /* 0x000fda0003fc4270 */
[----:B------:R-:W-:Y:S05]  /*145e0*/  @P6 BRA `(.L_x_7750) ;  /* 0x0000000000a46947 */ /* 0x000fea0003800000 */
.L_x_7753:
        /* <DEDUP_REMOVED lines=11> */
[----:B------:R-:W-:Y:S02]  /*146a0*/  IMAD.MOV.U32 R8, RZ, RZ, RZ ;  /* 0x000000ffff087224 */ /* 0x000fe400078e00ff */
[----:B0-----:R-:W-:-:S05]  /*146b0*/  @!P6 IMAD.WIDE R2, R7, 0x4, R2 ;  /* 0x000000040702e825 */ /* 0x001fca00078e0202 */
[----:B------:R2:W3:Y:S02]  /*146c0*/  @!P6 LDG.E R25, desc[UR50][R2.64] ;  /* 0x000000320219e981 */ /* 0x0004e4000c1e1900 */
[----:B--2---:R-:W-:-:S05]  /*146d0*/  @!P6 IMAD.WIDE R2, R7, 0x4, R4 ;  /* 0x000000040702e825 */ /* 0x004fca00078e0204 */
        /* <DEDUP_REMOVED lines=20> */
.L_x_7850:
[----:B------:R-:W-:Y:S02]  /*14820*/  ULDC UR4, c[0x0][0xc38] ;  /* 0x00030e0000047ab9 */ /* 0x000fe40000000800 */
[----:B------:R-:W-:-:S04]  /*14830*/  IMAD.U32 R4, RZ, RZ, UR4 ;  /* 0x00000004ff047e24 */ /* 0x000fc8000f8e00ff */
[----:B--2---:R-:W-:-:S04]  /*14840*/  IMAD R5, R14, R4, RZ ;  /* 0x000000040e057224 */ /* 0x004fc800078e02ff */
[----:B------:R-:W-:-:S05]  /*14850*/  IMAD.IADD R6, R5, 0x1, R6 ;  /* 0x0000000105067824 */ /* 0x000fca00078e0206 */
[----:B------:R-:W-:-:S13]  /*14860*/  ISETP.GT.AND P6, PT, R6, R0, PT ;  /* 0x000000000600720c */ /* 0x000fda0003fc4270 */
[----:B------:R-:W-:Y:S05]  /*14870*/  @!P6 BRA `(.L_x_7753) ;  /* 0xfffffffc005ce947 */ /* 0x000fea000383ffff */
.L_x_7750:
        /* <DEDUP_REMOVED lines=8> */
[----:B------:R-:W-:-:S03]  /*14900*/  IMAD.IADD R27, R12, 0x1, R27 ;  /* 0x000000010c1b7824 */ /* 0x000fc600078e021b */
[----:B------:R2:W4:Y:S04]  /*14910*/  SHFL.IDX PT, R8, R8, R12, 0x1f ;  /* 0x00001f0c08087589 */ /* 0x00052800000e0000 */
.L_x_7855:
[----:B------:R-:W-:-:S13]  /*14920*/  ISETP.NE.AND P0, PT, R2, RZ, PT ;  /* 0x000000ff0200720c */ /* 0x000fda0003f05270 */
[----:B------:R-:W-:Y:S05]  /*14930*/  @!P0 BRA `(.L_x_7755) ;  /* 0x0000000000108947 */ /* 0x000fea0003800000 */
[----:B------:R-:W-:Y:S01]  /*14940*/  UMOV UR4, 0xffffffff ;  /* 0xffffffff00047882 */ /* 0x000fe20000000000 */
[----:B--2---:R-:W-:Y:S02]  /*14950*/  VIADD R12, R12, 0xffffffff ;  /* 0xffffffff0c0c7836 */ /* 0x004fe40000000000 */
[----:B------:R-:W-:Y:S05]  /*14960*/  BRA.DIV UR4, `(.L_x_7756) ;  /* 0x0000003a04947947 */ /* 0x000fea000b800000 */
[----:B------:R2:W0:Y:S02]  /*14970*/  SHFL.IDX PT, R24, R3, R12, 0x1f ;  /* 0x00001f0c03187589 */ /* 0x00042400000e0000 */
.L_x_7755:
[----:B----4-:R-:W-:Y:S01]  /*14980*/  ISETP.NE.AND P0, PT, R8, 0x1, PT ;  /* 0x000000010800780c */ /* 0x010fe20003f05270 */
[----:B0-----:R-:W-:-:S04]  /*14990*/  IMAD R24, R24, R4, R5 ;  /* 0x0000000418187224 */ /* 0x001fc800078e0205 */
[----:B------:R-:W-:-:S08]  /*149a0*/  IMAD.IADD R0, R0, 0x1, -R24 ;  /* 0x0000000100007824 */ /* 0x000fd000078e0a18 */
[----:B------:R-:W-:Y:S05]  /*149b0*/  @!P0 BRA `(.L_x_7757) ;  /* 0x0000000000dc8947 */ /* 0x000fea0003800000 */
[----:B---3--:R-:W-:Y:S02]  /*149c0*/  IABS R4, R25 ;  /* 0x0000001900047213 */ /* 0x008fe40000000000 */
[----:B------:R-:W-:Y:S02]  /*149d0*/  IABS R5, R8 ;  /* 0x0000000800057213 */ /* 0x000fe40000000000 */
[----:B------:R-:W0:Y:S08]  /*149e0*/  I2F.RP R6, R4 ;  /* 0x0000000400067306 */ /* 0x000e300000209400 */
[----:B------:R-:W3:Y:S08]  /*149f0*/  I2F.RP R9, R5 ;  /* 0x0000000500097306 */ /* 0x000ef00000209400 */
[----:B0-----:R-:W0:Y:S08]  /*14a00*/  MUFU.RCP R6, R6 ;  /* 0x0000000600067308 */ /* 0x001e300000001000 */
[----:B---3--:R-:W-:Y:S01]  /*14a10*/  MUFU.RCP R9, R9 ;  /* 0x0000000900097308 */ /* 0x008fe20000001000 */
[----:B0-----:R-:W-:-:S07]  /*14a20*/  VIADD R2, R6, 0xffffffe ;  /* 0x0ffffffe06027836 */ /* 0x001fce0000000000 */
[----:B--2---:R0:W2:Y:S02]  /*14a30*/  F2I.FTZ.U32.TRUNC.NTZ R3, R2 ;  /* 0x0000000200037305 */ /* 0x0040a4000021f000 */
[----:B0-----:R-:W-:Y:S02]  /*14a40*/  IMAD.MOV.U32 R2, RZ, RZ, RZ ;  /* 0x000000ffff027224 */ /* 0x001fe400078e00ff */
[----:B--2---:R-:W-:-:S04]  /*14a50*/  IMAD.MOV R7, RZ, RZ, -R3 ;  /* 0x000000ffff077224 */ /* 0x004fc800078e0a03 */
        /* <DEDUP_REMOVED lines=45> */
.L_x_7757:
[----:B--2---:R-:W0:Y:S02]  /*14d30*/  LDC.64 R2, c[0x0][0xc90] ;  /* 0x00032400ff027b82 */ /* 0x004e240000000a00 */
[----:B0-----:R-:W-:-:S05]  /*14d40*/  IMAD.WIDE R2, R27, 0x4, R2 ;  /* 0x000000041b027825 */ /* 0x001fca00078e0202 */
[----:B------:R0:W3:Y:S02]  /*14d50*/  LDG.E R6, desc[UR50][R2.64] ;  /* 0x0000003202067981 */ /* 0x0000e4000c1e1900 */
[----:B0-----:R-:W-:Y:S02]  /*14d60*/  IMAD.MOV.U32 R2, RZ, RZ, RZ ;  /* 0x000000ffff027224 */ /* 0x001fe400078e00ff */
[----:B---3--:R-:W-:-:S05]  /*14d70*/  IMAD R5, R25, R6, RZ ;  /* 0x0000000619057224 */ /* 0x008fca00078e02ff */
        /* <DEDUP_REMOVED lines=55> */
.L_x_7758:
[----:B------:R-:W-:-:S05]  /*150f0*/  LOP3.LUT R0, RZ, R3, RZ, 0x33, !PT ;  /* 0x00000003ff007212 */ /* 0x000fca00078e33ff */
[----:B------:R-:W-:Y:S01]  /*15100*/  IMAD.IADD R25, R25, 0x1, R0 ;  /* 0x0000000119197824 */ /* 0x000fe200078e0200 */
[----:B------:R-:W-:Y:S06]  /*15110*/  BRA `(.L_x_7759) ;  /* 0x00000000001c7947 */ /* 0x000fec0003800000 */
.L_x_7751:
[----:B------:R-:W-:Y:S01]  /*15120*/  UMOV UR4, URZ ;  /* 0x0000003f00047c82 */ /* 0x000fe20008000000 */
[----:B------:R-:W-:Y:S01]  /*15130*/  UMOV UR5, URZ ;  /* 0x0000003f00057c82 */ /* 0x000fe20008000000 */
[----:B------:R-:W-:Y:S01]  /*15140*/  ULDC UR6, c[0x0][0xc3c] ;  /* 0x00030f0000067ab9 */ /* 0x000fe20000000800 */
[----:B------:R-:W-:Y:S02]  /*15150*/  IMAD.MOV.U32 R24, RZ, RZ, R0 ;  /* 0x000000ffff187224 */ /* 0x000fe400078e0000 */
[----:B------:R-:W-:Y:S02]  /*15160*/  IMAD.U32 R25, RZ, RZ, UR4 ;  /* 0x00000004ff197e24 */ /* 0x000fe4000f8e00ff */
[----:B------:R-:W-:Y:S02]  /*15170*/  IMAD.U32 R26, RZ, RZ, UR5 ;  /* 0x00000005ff1a7e24 */ /* 0x000fe4000f8e00ff */
[----:B------:R-:W-:-:S07]  /*15180*/  IMAD.U32 R27, RZ, RZ, UR6 ;  /* 0x00000006ff1b7e24 */ /* 0x000fce000f8e00ff */
.L_x_7759:
        /* <DEDUP_REMOVED lines=10> */
.L_x_7748:
[----:B------:R-:W-:Y:S02]  /*15230*/  ULDC UR4, c[0x0][0xc3c] ;  /* 0x00030f0000047ab9 */ /* 0x000fe40000000800 */
[----:B0-----:R-:W-:-:S13]  /*15240*/  ISETP.GE.AND P0, PT, R27, UR4, PT ;  /* 0x000000041b007c0c */ /* 0x001fda000bf06270 */
[----:B------:R-:W-:Y:S05]  /*15250*/  @!P0 BRA `(.L_x_7760) ;  /* 0xffffffb0007c8947 */ /* 0x000fea000383ffff */
[----:B------:R-:W-:Y:S05]  /*15260*/  BSYNC B8 ;  /* 0x0000000000087941 */ /* 0x000fea0003800000 */
.L_x_7697:
[----:B------:R-:W5:Y:S01]  /*15270*/  LDL.LU R0, [R1+0x20] ;  /* 0x0000200001007983 */ /* 0x000f620000300800 */
[----:B------:R-:W-:Y:S01]  /*15280*/  BSSY B0, `(.L_x_7761) ;  /* 0x000000b000007945 */ /* 0x000fe20003800000 */
[----:B------:R-:W1:Y:S01]  /*15290*/  S2R R5, SR_CgaCtaId ;  /* 0x0000000000057919 */ /* 0x000e620000008800 */
[----:B-----5:R-:W-:-:S05]  /*152a0*/  VIADD R0, R0, 0x1 ;  /* 0x0000000100007836 */ /* 0x020fca0000000000 */
        /* <DEDUP_REMOVED lines=8> */
.L_x_7858:
[----:B------:R-:W-:Y:S05]  /*15330*/  BSYNC B0 ;  /* 0x0000000000007941 */ /* 0x000fea0003800000 */
.L_x_7761:
[----:B------:R-:W-:-:S03]  /*15340*/  UMOV UR4, 0xffffffff ;  /* 0xffffffff00047882 */ /* 0x000fc60000000000 */
[----:B------:R-:W-:Y:S05]  /*15350*/  BRA.DIV UR4, `(.L_x_7763) ;  /* 0x0000003204547947 */ /* 0x000fea000b800000 */
[----:B0-----:R-:W0:Y:S02]  /*15360*/  S2R R0, SR_TID.X ;  /* 0x0000000000007919 */ /* 0x001e240000002100 */
[----:B0-----:R-:W-:-:S04]  /*15370*/  SHF.R.U32.HI R0, RZ, 0x5, R0 ;  /* 0x00000005ff007819 */ /* 0x001fc80000011600 */
[----:B------:R-:W-:-:S05]  /*15380*/  LOP3.LUT R0, R0, 0x3, RZ, 0xc0, !PT ;  /* 0x0000000300007812 */ /* 0x000fca00078ec0ff */
[----:B------:R0:W1:Y:S02]  /*15390*/  SHFL.IDX PT, R14, R0, RZ, 0x1f ;  /* 0x00001fff000e7589 */ /* 0x00006400000e0000 */
.L_x_7861:
[----:B-1----:R-:W-:Y:S01]  /*153a0*/  ISETP.NE.AND P0, PT, R14, RZ, PT ;  /* 0x000000ff0e00720c */ /* 0x002fe20003f05270 */
[----:B------:R-:W-:-:S12]  /*153b0*/  BSSY B0, `(.L_x_7764) ;  /* 0x0000024000007945 */ /* 0x000fd80003800000 */
[----:B------:R-:W-:Y:S05]  /*153c0*/  @P0 BRA `(.L_x_7765) ;  /* 0x0000000000880947 */ /* 0x000fea0003800000 */
[----:B------:R-:W-:-:S03]  /*153d0*/  UMOV UR4, 0xffffffff ;  /* 0xffffffff00047882 */ /* 0x000fc60000000000 */
[----:B------:R-:W-:Y:S05]  /*153e0*/  BRA.DIV UR4, `(.L_x_7766) ;  /* 0x0000003204647947 */ /* 0x000fea000b800000 */
[----:B------:R-:W-:-:S13]  /*153f0*/  ELECT P6, URZ, PT ;  /* 0x00000000003f782f */ /* 0x000fda00038c0000 */
.L_x_7864:
[----:B------:R-:W-:Y:S05]  /*15400*/  @!P6 BRA `(.L_x_7765) ;  /* 0x000000000078e947 */ /* 0x000fea0003800000 */
[----:B------:R-:W-:-:S06]  /*15410*/  ULOP3.LUT UR4, UR38, 0x2, URZ, 0xfc, !UPT ;  /* 0x0000000226047892 */ /* 0x000fcc000f8efc3f */
[----:B0-----:R-:W-:-:S05]  /*15420*/  IMAD.U32 R0, RZ, RZ, UR4 ;  /* 0x00000004ff007e24 */ /* 0x001fca000f8e00ff */
[----:B------:R-:W-:-:S13]  /*15430*/  ISETP.NE.AND P0, PT, R0, 0x3, PT ;  /* 0x000000030000780c */ /* 0x000fda0003f05270 */
[----:B------:R-:W-:Y:S05]  /*15440*/  @!P0 BRA `(.L_x_7767) ;  /* 0x0000000000048947 */ /* 0x000fea0003800000 */
[----:B------:R-:W-:Y:S01]  /*15450*/  BPT.TRAP 0x1 ;  /* 0x000000040000795c */ /* 0x000fe20000300000 */
.L_x_7767:
[----:B------:R-:W-:Y:S01]  /*15460*/  IMAD R5, R18, 0x8, R7 ;  /* 0x0000000812057824 */ /* 0x000fe200078e0207 */
[----:B------:R-:W-:Y:S01]  /*15470*/  SHF.L.U32 R0, R22, 0x1f, RZ ;  /* 0x0000001f16007819 */ /* 0x000fe200000006ff */
[----:B------:R-:W-:-:S03]  /*15480*/  VIADD R18, R18, 0x1 ;  /* 0x0000000112127836 */ /* 0x000fc60000000000 */
[----:B------:R-:W0:Y:S02]  /*15490*/  SYNCS.PHASECHK.TRANS64.TRYWAIT P1, [R5+URZ+0x28c40], R0 ;  /* 0x028c4000050075a7 */ /* 0x000e24000802017f */
[----:B------:R-:W-:-:S04]  /*154a0*/  ISETP.NE.AND P2, PT, R18, 0x2, PT ;  /* 0x000000021200780c */ /* 0x000fc80003f45270 */
[----:B------:R-:W-:Y:S01]  /*154b0*/  SEL R3, RZ, 0x1, P2 ;  /* 0x00000001ff037807 */ /* 0x000fe20001000000 */
[----:B0-----:R-:W-:Y:S08]  /*154c0*/  @!P1 BRA `(.L_x_7768) ;  /* 0x00000030004c9947 */ /* 0x001ff00003800000 */
.L_x_7865:
[----:B------:R-:W-:Y:S02]  /*154d0*/  SEL R18, R18, RZ, P2 ;  /* 0x000000ff12127207 */ /* 0x000fe40001000000 */
[----:B------:R-:W-:Y:S01]  /*154e0*/  LOP3.LUT R2, R22, R3, RZ, 0x3c, !PT ;  /* 0x0000000316027212 */ /* 0x000fe200078e3cff */
[----:B------:R-:W-:Y:S06]  /*154f0*/  @!P0 BRA `(.L_x_7769) ;  /* 0x0000000000048947 */ /* 0x000fec0003800000 */
[----:B------:R-:W-:Y:S01]  /*15500*/  BPT.TRAP 0x1 ;  /* 0x000000040000795c */ /* 0x000fe20000300000 */
.L_x_7769:
[----:B------:R-:W-:Y:S01]  /*15510*/  IMAD R3, R18, 0x8, R7 ;  /* 0x0000000812037824 */ /* 0x000fe200078e0207 */
[----:B------:R-:W-:-:S04]  /*15520*/  SHF.L.U32 R2, R2, 0x1f, RZ ;  /* 0x0000001f02027819 */ /* 0x000fc800000006ff */
[----:B------:R-:W1:Y:S02]  /*15530*/  SYNCS.PHASECHK.TRANS64.TRYWAIT P1, [R3+URZ+0x28c40], R2 ;  /* 0x028c4002030075a7 */ /* 0x000e64000802017f */
[----:B-1----:R-:W-:Y:S05]  /*15540*/  @!P1 BRA `(.L_x_7770) ;  /* 0x0000003000409947 */ /* 0x002fea0003800000 */
.L_x_7866:
[----:B------:R-:W-:Y:S05]  /*15550*/  @!P0 BRA `(.L_x_7771) ;  /* 0x0000000000048947 */ /* 0x000fea0003800000 */
[----:B------:R-:W-:Y:S01]  /*15560*/  BPT.TRAP 0x1 ;  /* 0x000000040000795c */ /* 0x000fe20000300000 */
.L_x_7771:
[----:B------:R-:W5:Y:S02]  /*15570*/  SYNCS.PHASECHK.TRANS64.TRYWAIT P1, [R5+URZ+0x28c60], R0 ;  /* 0x028c6000050075a7 */ /* 0x000f64000802017f */
[----:B-----5:R-:W-:Y:S05]  /*15580*/  @!P1 BRA `(.L_x_7772) ;  /* 0x0000003000449947 */ /* 0x020fea0003800000 */
.L_x_7867:
[----:B------:R-:W-:Y:S05]  /*15590*/  @!P0 BRA `(.L_x_7773) ;  /* 0x0000000000048947 */ /* 0x000fea0003800000 */
[----:B------:R-:W-:Y:S01]  /*155a0*/  BPT.TRAP 0x1 ;  /* 0x000000040000795c */ /* 0x000fe20000300000 */
.L_x_7773:
[----:B------:R0:W0:Y:S02]  /*155b0*/  SYNCS.PHASECHK.TRANS64.TRYWAIT P0, [R3+URZ+0x28c60], R2 ;  /* 0x028c6002030075a7 */ /* 0x000024000800017f */
[----:B0-----:R-:W-:Y:S05]  /*155c0*/  @!P0 NANOSLEEP.SYNCS 0x989680 ;  /* 0x009896800000895d */ /* 0x001fea0003900000 */
[----:B------:R-:W0:Y:S02]  /*155d0*/  @!P0 SYNCS.PHASECHK.TRANS64 P0, [R3+URZ+0x28c60], R2 ;  /* 0x028c6002030085a7 */ /* 0x000e24000800007f */
[----:B0-----:R-:W-:Y:S05]  /*155e0*/  @!P0 BRA `(.L_x_7773) ;  /* 0xfffffffc00f08947 */ /* 0x001fea000383ffff */
.L_x_7765:
[----:B------:R-:W-:Y:S05]  /*155f0*/  BSYNC B0 ;  /* 0x0000000000007941 */ /* 0x000fea0003800000 */
.L_x_7764:
[----:B------:R-:W-:Y:S05]  /*15600*/  EXIT ;  /* 0x000000000000794d */ /* 0x000fea0003800000 */
.L_x_7626:
[----:B0-----:R-:W-:-:S04]  /*15610*/  IMAD.U32 R3, RZ, RZ, UR23 ;  /* 0x00000017ff037e24 */ /* 0x001fc8000f8e00ff */
[----:B------:R0:W1:Y:S03]  /*15620*/  SYNCS.PHASECHK.TRANS64.TRYWAIT P1, [R3+URZ+0x28c50], R0 ;  /* 0x028c5000030075a7 */ /* 0x000066000802017f */
[----:B-1----:R-:W-:Y:S05]  /*15630*/  @!P1 NANOSLEEP.SYNCS 0x989680 ;  /* 0x009896800000995d */ /* 0x002fea0003900000 */
[----:B------:R-:W1:Y:S02]  /*15640*/  @!P1 SYNCS.PHASECHK.TRANS64 P1, [R3+URZ+0x28c50], R0 ;  /* 0x028c5000030095a7 */ /* 0x000e64000802007f */
[----:B-1----:R-:W-:Y:S05]  /*15650*/  @!P1 BRA `(.L_x_7626) ;  /* 0xfffffffc00ec9947 */ /* 0x002fea000383ffff */
[----:B------:R-:W-:Y:S05]  /*15660*/  BRA `(.L_x_7774) ;  /* 0xfffffec800d07947 */ /* 0x000fea000383ffff */
.L_x_7632:
[----:B-1----:R-:W-:-:S04]  /*15670*/  IMAD.U32 R3, RZ, RZ, UR23 ;  /* 0x00000017ff037e24 */ /* 0x002fc8000f8e00ff */
[----:B------:R1:W2:Y:S03]  /*15680*/  SYNCS.PHASECHK.TRANS64.TRYWAIT P1, [R3+URZ+0x28c50], R0 ;  /* 0x028c5000030075a7 */ /* 0x0002a6000802017f */
[----:B--2---:R-:W-:Y:S05]  /*15690*/  @!P1 NANOSLEEP.SYNCS 0x989680 ;  /* 0x009896800000995d */ /* 0x004fea0003900000 */
[----:B------:R-:W2:Y:S02]  /*156a0*/  @!P1 SYNCS.PHASECHK.TRANS64 P1, [R3+URZ+0x28c50], R0 ;  /* 0x028c5000030095a7 */ /* 0x000ea4000802007f */
[----:B--2---:R-:W-:Y:S05]  /*156b0*/  @!P1 BRA `(.L_x_7632) ;  /* 0xfffffffc00ec9947 */ /* 0x004fea000383ffff */
[----:B------:R-:W-:Y:S05]  /*156c0*/  BRA `(.L_x_7631) ;  /* 0xfffffed400d47947 */ /* 0x000fea000383ffff */
.L_x_7637:
[----:B0-----:R-:W-:-:S04]  /*156d0*/  IMAD.U32 R3, RZ, RZ, UR40 ;  /* 0x00000028ff037e24 */ /* 0x001fc8000f8e00ff */
[----:B------:R0:W1:Y:S03]  /*156e0*/  SYNCS.PHASECHK.TRANS64.TRYWAIT P1, [R3+URZ+0x28c00], R0 ;  /* 0x028c0000030075a7 */ /* 0x000066000802017f */
[----:B-1----:R-:W-:Y:S05]  /*156f0*/  @!P1 NANOSLEEP.SYNCS 0x989680 ;  /* 0x009896800000995d */ /* 0x002fea0003900000 */
[----:B------:R-:W1:Y:S02]  /*15700*/  @!P1 SYNCS.PHASECHK.TRANS64 P1, [R3+URZ+0x28c00], R0 ;  /* 0x028c0000030095a7 */ /* 0x000e64000802007f */
[----:B-1----:R-:W-:Y:S05]  /*15710*/  @!P1 BRA `(.L_x_7637) ;  /* 0xfffffffc00ec9947 */ /* 0x002fea000383ffff */
[----:B------:R-:W-:Y:S05]  /*15720*/  BRA `(.L_x_7775) ;  /* 0xfffffeec00247947 */ /* 0x000fea000383ffff */
.L_x_7641:
[----:B--2---:R2:W3:Y:S02]  /*15730*/  SYNCS.PHASECHK.TRANS64.TRYWAIT P1, [R7+URZ+0x28c30], R8 ;  /* 0x028c3008070075a7 */ /* 0x0044e4000802017f */
[----:B---3--:R-:W-:Y:S05]  /*15740*/  @!P1 NANOSLEEP.SYNCS 0x989680 ;  /* 0x009896800000995d */ /* 0x008fea0003900000 */
[----:B------:R-:W3:Y:S02]  /*15750*/  @!P1 SYNCS.PHASECHK.TRANS64 P1, [R7+URZ+0x28c30], R8 ;  /* 0x028c3008070095a7 */ /* 0x000ee4000802007f */
[----:B---3--:R-:W-:Y:S05]  /*15760*/  @!P1 BRA `(.L_x_7641) ;  /* 0xfffffffc00f09947 */ /* 0x008fea000383ffff */
[----:B------:R-:W-:Y:S05]  /*15770*/  BRA `(.L_x_7640) ;  /* 0xfffffeec00407947 */ /* 0x000fea000383ffff */
.L_x_7646:
[----:B--2---:R2:W3:Y:S02]  /*15780*/  SYNCS.PHASECHK.TRANS64.TRYWAIT P1, [R7+URZ+0x28c50], R8 ;  /* 0x028c5008070075a7 */ /* 0x0044e4000802017f */
[----:B---3--:R-:W-:Y:S05]  /*15790*/  @!P1 NANOSLEEP.SYNCS 0x989680 ;  /* 0x009896800000995d */ /* 0x008fea0003900000 */
[----:B------:R-:W3:Y:S02]  /*157a0*/  @!P1 SYNCS.PHASECHK.TRANS64 P1, [R7+URZ+0x28c50], R8 ;  /* 0x028c5008070095a7 */ /* 0x000ee4000802007f */
[----:B---3--:R-:W-:Y:S05]  /*157b0*/  @!P1 BRA `(.L_x_7646) ;  /* 0xfffffffc00f09947 */ /* 0x008fea000383ffff */
[----:B------:R-:W-:Y:S05]  /*157c0*/  BRA `(.L_x_7645) ;  /* 0xffffff0000cc7947 */ /* 0x000fea000383ffff */
.L_x_7652:
[----:B--2---:R-:W-:-:S04]  /*157d0*/  IMAD.U32 R6, RZ, RZ, UR23 ;  /* 0x00000017ff067e24 */ /* 0x004fc8000f8e00ff */
[----:B------:R2:W3:Y:S03]  /*157e0*/  SYNCS.PHASECHK.TRANS64.TRYWAIT P1, [R6+URZ+0x28c30], R7 ;  /* 0x028c3007060075a7 */ /* 0x0004e6000802017f */
[----:B---3--:R-:W-:Y:S05]  /*157f0*/  @!P1 NANOSLEEP.SYNCS 0x989680 ;  /* 0x009896800000995d */ /* 0x008fea0003900000 */
[----:B------:R-:W3:Y:S02]  /*15800*/  @!P1 SYNCS.PHASECHK.TRANS64 P1, [R6+URZ+0x28c30], R7 ;  /* 0x028c3007060095a7 */ /* 0x000ee4000802007f */
[----:B---3--:R-:W-:Y:S05]  /*15810*/  @!P1 BRA `(.L_x_7652) ;  /* 0xfffffffc00ec9947 */ /* 0x008fea000383ffff */
[----:B------:R-:W-:Y:S05]  /*15820*/  BRA `(.L_x_7651) ;  /* 0xffffff0400e07947 */ /* 0x000fea000383ffff */
.L_x_7657:
[----:B---3--:R-:W-:-:S04]  /*15830*/  IMAD.U32 R8, RZ, RZ, UR23 ;  /* 0x00000017ff087e24 */ /* 0x008fc8000f8e00ff */
[----:B------:R3:W4:Y:S03]  /*15840*/  SYNCS.PHASECHK.TRANS64.TRYWAIT P1, [R8+URZ+0x28c50], R7 ;  /* 0x028c5007080075a7 */ /* 0x000726000802017f */
[----:B----4-:R-:W-:Y:S05]  /*15850*/  @!P1 NANOSLEEP.SYNCS 0x989680 ;  /* 0x009896800000995d */ /* 0x010fea0003900000 */
[----:B------:R-:W4:Y:S02]  /*15860*/  @!P1 SYNCS.PHASECHK.TRANS64 P1, [R8+URZ+0x28c50], R7 ;  /* 0x028c5007080095a7 */ /* 0x000f24000802007f */
[----:B----4-:R-:W-:Y:S05]  /*15870*/  @!P1 BRA `(.L_x_7657) ;  /* 0xfffffffc00ec9947 */ /* 0x010fea000383ffff */
[----:B------:R-:W-:Y:S05]  /*15880*/  BRA `(.L_x_7656) ;  /* 0xffffff24005c7947 */ /* 0x000fea000383ffff */
.L_x_7664:
[----:B-1----:R-:W-:-:S04]  /*15890*/  IMAD.U32 R6, RZ, RZ, UR22 ;  /* 0x00000016ff067e24 */ /* 0x002fc8000f8e00ff */
[----:B------:R1:W2:Y:S03]  /*158a0*/  SYNCS.PHASECHK.TRANS64.TRYWAIT P1, [R6+URZ+0x28c30], R7 ;  /* 0x028c3007060075a7 */ /* 0x0002a6000802017f */
[----:B--2---:R-:W-:Y:S05]  /*158b0*/  @!P1 NANOSLEEP.SYNCS 0x989680 ;  /* 0x009896800000995d */ /* 0x004fea0003900000 */
[----:B------:R-:W2:Y:S02]  /*158c0*/  @!P1 SYNCS.PHASECHK.TRANS64 P1, [R6+URZ+0x28c30], R7 ;  /* 0x028c3007060095a7 */ /* 0x000ea4000802007f */
[----:B--2---:R-:W-:Y:S05]  /*158d0*/  @!P1 BRA `(.L_x_7664) ;  /* 0xfffffffc00ec9947 */ /* 0x004fea000383ffff */
[----:B------:R-:W-:Y:S05]  /*158e0*/  BRA `(.L_x_7663) ;  /* 0xffffff2800547947 */ /* 0x000fea000383ffff */
.L_x_7669:
[----:B---3--:R-:W-:-:S04]  /*158f0*/  IMAD.U32 R8, RZ, RZ, UR22 ;  /* 0x00000016ff087e24 */ /* 0x008fc8000f8e00ff */
[----:B------:R3:W4:Y:S03]  /*15900*/  SYNCS.PHASECHK.TRANS64.TRYWAIT P1, [R8+URZ+0x28c50], R7 ;  /* 0x028c5007080075a7 */ /* 0x000726000802017f */
[----:B----4-:R-:W-:Y:S05]  /*15910*/  @!P1 NANOSLEEP.SYNCS 0x989680 ;  /* 0x009896800000995d */ /* 0x010fea0003900000 */
[----:B------:R-:W4:Y:S02]  /*15920*/  @!P1 SYNCS.PHASECHK.TRANS64 P1, [R8+URZ+0x28c50], R7 ;  /* 0x028c5007080095a7 */ /* 0x000f24000802007f */
[----:B----4-:R-:W-:Y:S05]  /*15930*/  @!P1 BRA `(.L_x_7669) ;  /* 0xfffffffc00ec9947 */ /* 0x010fea000383ffff */
[----:B------:R-:W-:Y:S05]  /*15940*/  BRA `(.L_x_7668) ;  /* 0xffffff4000747947 */ /* 0x000fea000383ffff */
.L_x_7711:
        /* <DEDUP_REMOVED lines=11> */
.L_x_7777:
[----:B------:R-:W-:Y:S05]  /*15a00*/  BSYNC B0 ;  /* 0x0000000000007941 */ /* 0x000fea0003800000 */
.L_x_7776:
[----:B------:R-:W-:Y:S05]  /*15a10*/  BRA `(.L_x_7778) ;  /* 0xffffffb800987947 */ /* 0x000fea000383ffff */
.L_x_7714:
[----:B0-----:R0:W1:Y:S02]  /*15a20*/  SYNCS.PHASECHK.TRANS64.TRYWAIT P0, [R19+URZ+0x28c40], R0 ;  /* 0x028c4000130075a7 */ /* 0x001064000800017f */
[----:B-1----:R-:W-:Y:S05]  /*15a30*/  @!P0 NANOSLEEP.SYNCS 0x989680 ;  /* 0x009896800000895d */ /* 0x002fea0003900000 */
[----:B------:R-:W1:Y:S02]  /*15a40*/  @!P0 SYNCS.PHASECHK.TRANS64 P0, [R19+URZ+0x28c40], R0 ;  /* 0x028c4000130085a7 */ /* 0x000e64000800007f */
[----:B-1----:R-:W-:Y:S05]  /*15a50*/  @!P0 BRA `(.L_x_7714) ;  /* 0xfffffffc00f08947 */ /* 0x002fea000383ffff */
[----:B------:R-:W-:Y:S05]  /*15a60*/  BRA `(.L_x_7779) ;  /* 0xffffffbc007c7947 */ /* 0x000fea000383ffff */
.L_x_7715:
        /* <DEDUP_REMOVED lines=8> */
.L_x_7781:
[----:B------:R-:W-:Y:S05]  /*15af0*/  BSYNC B0 ;  /* 0x0000000000007941 */ /* 0x000fea0003800000 */
.L_x_7780:
        /* <DEDUP_REMOVED lines=9> */
.L_x_7782:
[----:B------:R-:W-:Y:S02]  /*15b90*/  IMAD.MOV.U32 R13, RZ, RZ, R5 ;  /* 0x000000ffff0d7224 */ /* 0x000fe400078e0005 */
[----:B------:R-:W-:Y:S02]  /*15ba0*/  IMAD.MOV.U32 R12, RZ, RZ, 0x1 ;  /* 0x00000001ff0c7424 */ /* 0x000fe400078e00ff */
[----:B------:R-:W-:-:S07]  /*15bb0*/  IMAD.MOV.U32 R3, RZ, RZ, R14 ;  /* 0x000000ffff037224 */ /* 0x000fce00078e000e */
[----:B------:R-:W-:Y:S05]  /*15bc0*/  WARPSYNC.COLLECTIVE R15, `(.L_x_7783) ;  /* 0x000000000f087348 */ /* 0x000fea0003c00000 */
[----:B------:R0:W1:Y:S02]  /*15bd0*/  SHFL.IDX P6, R14, R13, R12, R11 ;  /* 0x0000000c0d0e7389 */ /* 0x00006400000c000b */
[----:B01----:R-:W-:Y:S01]  /*15be0*/  ENDCOLLECTIVE ;  /* 0x000000000000791b */ /* 0x003fe20003800000 */
.L_x_7783:
        /* <DEDUP_REMOVED lines=15> */
.L_x_7784:
[----:B------:R-:W-:Y:S02]  /*15ce0*/  @P0 IMAD R6, R4, 0x2, R17 ;  /* 0x0000000204060824 */ /* 0x000fe400078e0211 */
[----:B------:R-:W-:Y:S02]  /*15cf0*/  IMAD.MOV.U32 R13, RZ, RZ, R5 ;  /* 0x000000ffff0d7224 */ /* 0x000fe400078e0005 */
[----:B------:R-:W-:Y:S02]  /*15d00*/  IMAD.MOV.U32 R12, RZ, RZ, 0x2 ;  /* 0x00000002ff0c7424 */ /* 0x000fe400078e00ff */
[----:B------:R-:W-:-:S07]  /*15d10*/  IMAD.MOV.U32 R3, RZ, RZ, R14 ;  /* 0x000000ffff037224 */ /* 0x000fce00078e000e */
[----:B------:R-:W-:Y:S05]  /*15d20*/  WARPSYNC.COLLECTIVE R15, `(.L_x_7785) ;  /* 0x000000000f087348 */ /* 0x000fea0003c00000 */
[----:B------:R0:W1:Y:S02]  /*15d30*/  SHFL.IDX P6, R14, R13, R12, R11 ;  /* 0x0000000c0d0e7389 */ /* 0x00006400000c000b */
[----:B01----:R-:W-:Y:S01]  /*15d40*/  ENDCOLLECTIVE ;  /* 0x000000000000791b */ /* 0x003fe20003800000 */
.L_x_7785:
        /* <DEDUP_REMOVED lines=15> */
.L_x_7786:
[----:B------:R-:W-:Y:S02]  /*15e40*/  @P0 IMAD R6, R4, 0x2, R17 ;  /* 0x0000000204060824 */ /* 0x000fe400078e0211 */
[----:B------:R-:W-:Y:S02]  /*15e50*/  IMAD.MOV.U32 R13, RZ, RZ, R5 ;  /* 0x000000ffff0d7224 */ /* 0x000fe400078e0005 */
[----:B------:R-:W-:Y:S02]  /*15e60*/  IMAD.MOV.U32 R12, RZ, RZ, 0x3 ;  /* 0x00000003ff0c7424 */ /* 0x000fe400078e00ff */
[----:B------:R-:W-:-:S07]  /*15e70*/  IMAD.MOV.U32 R3, RZ, RZ, R14 ;  /* 0x000000ffff037224 */ /* 0x000fce00078e000e */
[----:B------:R-:W-:Y:S05]  /*15e80*/  WARPSYNC.COLLECTIVE R15, `(.L_x_7787) ;  /* 0x000000000f087348 */ /* 0x000fea0003c00000 */
[----:B------:R0:W1:Y:S02]  /*15e90*/  SHFL.IDX P6, R14, R13, R12, R11 ;  /* 0x0000000c0d0e7389 */ /* 0x00006400000c000b */
[----:B01----:R-:W-:Y:S01]  /*15ea0*/  ENDCOLLECTIVE ;  /* 0x000000000000791b */ /* 0x003fe20003800000 */
.L_x_7787:
        /* <DEDUP_REMOVED lines=10> */
.L_x_7788:
[----:B------:R-:W-:Y:S01]  /*15f50*/  @!PT LDS RZ, [RZ] ;  /* 0x00000000fffff984 */ /* 0x000fe20000000800 */
[----:B------:R-:W-:Y:S01]  /*15f60*/  @!PT LDS RZ, [RZ] ;  /* 0x00000000fffff984 */ /* 0x000fe20000000800 */
[----:B------:R-:W-:Y:S01]  /*15f70*/  @!PT LDS RZ, [RZ] ;  /* 0x00000000fffff984 */ /* 0x000fe20000000800 */
[----:B------:R0:W-:Y:S01]  /*15f80*/  @P0 LDGSTS.E.BYPASS.LTC128B.128 [R6+0x23400], desc[UR50][R2.64], !P2 ;  /* 0x2340000002060fae */ /* 0x0001e2000d101d72 */
[----:B------:R-:W-:Y:S01]  /*15f90*/  IMAD.MOV.U32 R0, RZ, RZ, R14 ;  /* 0x000000ffff007224 */ /* 0x000fe200078e000e */
[----:B------:R-:W-:Y:S06]  /*15fa0*/  BRA `(.L_x_7789) ;  /* 0xffffffbc002c7947 */ /* 0x000fec000383ffff */
.L_x_7720:
        /* <DEDUP_REMOVED lines=9> */
.L_x_7790:
[C---:B------:R-:W-:Y:S01]  /*16040*/  VIADD R6, R25.reuse, 0x10 ;  /* 0x0000001019067836 */ /* 0x040fe20000000000 */
[----:B------:R-:W-:Y:S01]  /*16050*/  ISETP.GE.AND P0, PT, R25, R5, PT ;  /* 0x000000051900720c */ /* 0x000fe20003f06270 */
[----:B------:R-:W-:Y:S02]  /*16060*/  IMAD.MOV.U32 R13, RZ, RZ, R0 ;  /* 0x000000ffff0d7224 */ /* 0x000fe400078e0000 */
[----:B------:R-:W-:-:S10]  /*16070*/  IMAD.MOV.U32 R2, RZ, RZ, R14 ;  /* 0x000000ffff027224 */ /* 0x000fd400078e000e */
[----:B------:R-:W-:Y:S05]  /*16080*/  WARPSYNC.COLLECTIVE R15, `(.L_x_7791) ;  /* 0x000000000f087348 */ /* 0x000fea0003c00000 */
[----:B------:R0:W1:Y:S02]  /*16090*/  SHFL.IDX P6, R14, R13, R12, R11 ;  /* 0x0000000c0d0e7389 */ /* 0x00006400000c000b */
[----:B01----:R-:W-:Y:S01]  /*160a0*/  ENDCOLLECTIVE ;  /* 0x000000000000791b */ /* 0x003fe20003800000 */
.L_x_7791:
[----:B------:R-:W-:Y:S02]  /*160b0*/  IMAD.MOV.U32 R13, RZ, RZ, R4 ;  /* 0x000000ffff0d7224 */ /* 0x000fe400078e0004 */
[----:B------:R-:W-:Y:S02]  /*160c0*/  IMAD.MOV.U32 R12, RZ, RZ, 0x1 ;  /* 0x00000001ff0c7424 */ /* 0x000fe400078e00ff */
[----:B------:R-:W-:-:S07]  /*160d0*/  IMAD.MOV.U32 R3, RZ, RZ, R14 ;  /* 0x000000ffff037224 */ /* 0x000fce00078e000e */
[----:B------:R-:W-:Y:S05]  /*160e0*/  WARPSYNC.COLLECTIVE R15, `(.L_x_7792) ;  /* 0x000000000f087348 */ /* 0x000fea0003c00000 */
[----:B------:R0:W1:Y:S02]  /*160f0*/  SHFL.IDX P6, R14, R13, R12, R11 ;  /* 0x0000000c0d0e7389 */ /* 0x00006400000c000b */
[----:B01----:R-:W-:Y:S01]  /*16100*/  ENDCOLLECTIVE ;  /* 0x000000000000791b */ /* 0x003fe20003800000 */
.L_x_7792:
        /* <DEDUP_REMOVED lines=15> */
.L_x_7793:
[----:B------:R-:W-:Y:S02]  /*16200*/  IMAD.MOV.U32 R13, RZ, RZ, R4 ;  /* 0x000000ffff0d7224 */ /* 0x000fe400078e0004 */
[----:B------:R-:W-:Y:S02]  /*16210*/  IMAD.MOV.U32 R12, RZ, RZ, 0x2 ;  /* 0x00000002ff0c7424 */ /* 0x000fe400078e00ff */
[----:B------:R-:W-:-:S07]  /*16220*/  IMAD.MOV.U32 R3, RZ, RZ, R14 ;  /* 0x000000ffff037224 */ /* 0x000fce00078e000e */
[----:B------:R-:W-:Y:S05]  /*16230*/  WARPSYNC.COLLECTIVE R15, `(.L_x_7794) ;  /* 0x000000000f087348 */ /* 0x000fea0003c00000 */
[----:B------:R0:W1:Y:S02]  /*16240*/  SHFL.IDX P6, R14, R13, R12, R11 ;  /* 0x0000000c0d0e7389 */ /* 0x00006400000c000b */
[----:B01----:R-:W-:Y:S01]  /*16250*/  ENDCOLLECTIVE ;  /* 0x000000000000791b */ /* 0x003fe20003800000 */
.L_x_7794:
        /* <DEDUP_REMOVED lines=16> */
.L_x_7795:
[----:B------:R-:W-:Y:S02]  /*16360*/  IMAD.MOV.U32 R13, RZ, RZ, R4 ;  /* 0x000000ffff0d7224 */ /* 0x000fe400078e0004 */
[----:B------:R-:W-:Y:S02]  /*16370*/  IMAD.MOV.U32 R12, RZ, RZ, 0x3 ;  /* 0x00000003ff0c7424 */ /* 0x000fe400078e00ff */
[----:B------:R-:W-:-:S07]  /*16380*/  IMAD.MOV.U32 R3, RZ, RZ, R14 ;  /* 0x000000ffff037224 */ /* 0x000fce00078e000e */
[----:B------:R-:W-:Y:S05]  /*16390*/  WARPSYNC.COLLECTIVE R15, `(.L_x_7796) ;  /* 0x000000000f087348 */ /* 0x000fea0003c00000 */
[----:B------:R0:W1:Y:S02]  /*163a0*/  SHFL.IDX P6, R14, R13, R12, R11 ;  /* 0x0000000c0d0e7389 */ /* 0x00006400000c000b */
[----:B01----:R-:W-:Y:S01]  /*163b0*/  ENDCOLLECTIVE ;  /* 0x000000000000791b */ /* 0x003fe20003800000 */
.L_x_7796:
        /* <DEDUP_REMOVED lines=10> */
.L_x_7797:
[----:B------:R-:W-:Y:S01]  /*16460*/  @!PT LDS RZ, [RZ] ;  /* 0x00000000fffff984 */ /* 0x000fe20000000800 */
[----:B------:R-:W-:Y:S01]  /*16470*/  @!PT LDS RZ, [RZ] ;  /* 0x00000000fffff984 */ /* 0x000fe20000000800 */
[----:B------:R-:W-:Y:S01]  /*16480*/  @!PT LDS RZ, [RZ] ;  /* 0x00000000fffff984 */ /* 0x000fe20000000800 */
[----:B------:R1:W-:Y:S01]  /*16490*/  @!P0 LDGSTS.E.BYPASS.LTC128B.128 [R7+0x21400], desc[UR50][R2.64], !P1 ;  /* 0x2140000002078fae */ /* 0x0003e2000c901d72 */
[----:B------:R-:W-:Y:S01]  /*164a0*/  IMAD.MOV.U32 R0, RZ, RZ, R14 ;  /* 0x000000ffff007224 */ /* 0x000fe200078e000e */
[----:B------:R-:W-:Y:S06]  /*164b0*/  BRA `(.L_x_7798) ;  /* 0xffffffc0002c7947 */ /* 0x000fec000383ffff */
.L_x_7723:
[----:B0-----:R0:W1:Y:S02]  /*164c0*/  SYNCS.PHASECHK.TRANS64.TRYWAIT P0, [R17+URZ+0x28c20], R0 ;  /* 0x028c2000110075a7 */ /* 0x001064000800017f */
[----:B-1----:R-:W-:Y:S05]  /*164d0*/  @!P0 NANOSLEEP.SYNCS 0x989680 ;  /* 0x009896800000895d */ /* 0x002fea0003900000 */
[----:B------:R-:W1:Y:S02]  /*164e0*/  @!P0 SYNCS.PHASECHK.TRANS64 P0, [R17+URZ+0x28c20], R0 ;  /* 0x028c2000110085a7 */ /* 0x000e64000800007f */
[----:B-1----:R-:W-:Y:S05]  /*164f0*/  @!P0 BRA `(.L_x_7723) ;  /* 0xfffffffc00f08947 */ /* 0x002fea000383ffff */
[----:B------:R-:W-:Y:S05]  /*16500*/  BRA `(.L_x_7799) ;  /* 0xffffffc000887947 */ /* 0x000fea000383ffff */
.L_x_7726:
[----:B0-----:R0:W1:Y:S02]  /*16510*/  SYNCS.PHASECHK.TRANS64.TRYWAIT P0, [R19+URZ+0x28c60], R0 ;  /* 0x028c6000130075a7 */ /* 0x001064000800017f */
[----:B-1----:R-:W-:Y:S05]  /*16520*/  @!P0 NANOSLEEP.SYNCS 0x989680 ;  /* 0x009896800000895d */ /* 0x002fea0003900000 */
[----:B------:R-:W1:Y:S02]  /*16530*/  @!P0 SYNCS.PHASECHK.TRANS64 P0, [R19+URZ+0x28c60], R0 ;  /* 0x028c6000130085a7 */ /* 0x000e64000800007f */
[----:B-1----:R-:W-:Y:S05]  /*16540*/  @!P0 BRA `(.L_x_7726) ;  /* 0xfffffffc00f08947 */ /* 0x002fea000383ffff */
[----:B------:R-:W-:Y:S05]  /*16550*/  BRA `(.L_x_7800) ;  /* 0xffffffc000987947 */ /* 0x000fea000383ffff */
.L_x_7727:
        /* <DEDUP_REMOVED lines=8> */
.L_x_7802:
[----:B------:R-:W-:Y:S05]  /*165e0*/  BSYNC B0 ;  /* 0x0000000000007941 */ /* 0x000fea0003800000 */
.L_x_7801:
[----:B------:R0:W5:Y:S01]  /*165f0*/  LDL R8, [R1] ;  /* 0x0000000001087983 */ /* 0x0001620000100800 */
[----:B------:R-:W-:Y:S01]  /*16600*/  IMAD.MOV.U32 R13, RZ, RZ, R4 ;  /* 0x000000ffff0d7224 */ /* 0x000fe200078e0004 */
[----:B------:R-:W-:Y:S01]  /*16610*/  MOV R12, RZ ;  /* 0x000000ff000c7202 */ /* 0x000fe20000000f00 */
[----:B------:R-:W-:Y:S01]  /*16620*/  IMAD.MOV.U32 R11, RZ, RZ, 0x181f ;  /* 0x0000181fff0b7424 */ /* 0x000fe200078e00ff */
[----:B------:R-:W1:Y:S01]  /*16630*/  S2R R7, SR_TID.X ;  /* 0x0000000000077919 */ /* 0x000e620000002100 */
[----:B------:R-:W-:Y:S01]  /*16640*/  IMAD.MOV.U32 R15, RZ, RZ, -0x1 ;  /* 0xffffffffff0f7424 */ /* 0x000fe200078e00ff */
[C---:B------:R-:W-:Y:S01]  /*16650*/  LOP3.LUT P5, RZ, R29.reuse, 0x2, RZ, 0xc0, !PT ;  /* 0x000000021dff7812 */ /* 0x040fe200078ac0ff */
[----:B------:R-:W-:Y:S01]  /*16660*/  IMAD.MOV.U32 R3, RZ, RZ, R14 ;  /* 0x000000ffff037224 */ /* 0x000fe200078e000e */
[----:B------:R-:W-:Y:S01]  /*16670*/  LOP3.LUT P4, RZ, R29, 0x4, RZ, 0xc0, !PT ;  /* 0x000000041dff7812 */ /* 0x000fe2000788c0ff */
[----:B0-----:R-:W-:-:S12]  /*16680*/  IMAD R5, R5, 0x2, R17 ;  /* 0x0000000205057824 */ /* 0x001fd800078e0211 */
[----:B-1---5:R-:W-:Y:S05]  /*16690*/  WARPSYNC.COLLECTIVE R15, `(.L_x_7803) ;  /* 0x000000000f087348 */ /* 0x022fea0003c00000 */
[----:B------:R0:W2:Y:S02]  /*166a0*/  SHFL.IDX P6, R14, R13, R12, R11 ;  /* 0x0000000c0d0e7389 */ /* 0x0000a400000c000b */
[----:B012--5:R-:W-:Y:S01]  /*166b0*/  ENDCOLLECTIVE ;  /* 0x000000000000791b */ /* 0x027fe20003800000 */
.L_x_7803:
[C---:B------:R-:W-:Y:S02]  /*166c0*/  LOP3.LUT P3, RZ, R29.reuse, 0x8, RZ, 0xc0, !PT ;  /* 0x000000081dff7812 */ /* 0x040fe4000786c0ff */
[----:B------:R-:W-:Y:S02]  /*166d0*/  LOP3.LUT R16, R16, 0xfffffeff, RZ, 0xc0, !PT ;  /* 0xfffffeff10107812 */ /* 0x000fe400078ec0ff */
[----:B------:R-:W-:Y:S01]  /*166e0*/  LOP3.LUT P2, RZ, R29, 0x10, RZ, 0xc0, !PT ;  /* 0x000000101dff7812 */ /* 0x000fe2000784c0ff */
[----:B------:R-:W-:Y:S02]  /*166f0*/  IMAD.MOV.U32 R13, RZ, RZ, R6 ;  /* 0x000000ffff0d7224 */ /* 0x000fe400078e0006 */
[----:B------:R-:W-:Y:S02]  /*16700*/  IMAD.MOV.U32 R12, RZ, RZ, 0x1 ;  /* 0x00000001ff0c7424 */ /* 0x000fe400078e00ff */
[----:B------:R-:W-:Y:S02]  /*16710*/  IMAD.MOV.U32 R2, RZ, RZ, R14 ;  /* 0x000000ffff027224 */ /* 0x000fe400078e000e */
[----:B------:R-:W-:-:S05]  /*16720*/  IMAD.SHL.U32 R7, R7, 0x8, RZ ;  /* 0x0000000807077824 */ /* 0x000fca00078e00ff */
        /* <DEDUP_REMOVED lines=35> */
.L_x_7804:
[----:B------:R-:W-:Y:S02]  /*16960*/  IMAD.MOV.U32 R13, RZ, RZ, R4 ;  /* 0x000000ffff0d7224 */ /* 0x000fe400078e0004 */
[----:B------:R-:W-:-:S07]  /*16970*/  IMAD.MOV.U32 R3, RZ, RZ, R14 ;  /* 0x000000ffff037224 */ /* 0x000fce00078e000e */
[----:B------:R-:W-:Y:S05]  /*16980*/  WARPSYNC.COLLECTIVE R15, `(.L_x_7805) ;  /* 0x000000000f087348 */ /* 0x000fea0003c00000 */
[----:B------:R0:W1:Y:S02]  /*16990*/  SHFL.IDX P6, R14, R13, R12, R11 ;  /* 0x0000000c0d0e7389 */ /* 0x00006400000c000b */
[----:B01----:R-:W-:Y:S01]  /*169a0*/  ENDCOLLECTIVE ;  /* 0x000000000000791b */ /* 0x003fe20003800000 */
.L_x_7805:
        /* <DEDUP_REMOVED lines=29> */
.L_x_7806:
[----:B------:R-:W-:Y:S02]  /*16b80*/  IMAD.MOV.U32 R13, RZ, RZ, R4 ;  /* 0x000000ffff0d7224 */ /* 0x000fe400078e0004 */
[----:B------:R-:W-:-:S07]  /*16b90*/  IMAD.MOV.U32 R7, RZ, RZ, R14 ;  /* 0x000000ffff077224 */ /* 0x000fce00078e000e */
[----:B------:R-:W-:Y:S05]  /*16ba0*/  WARPSYNC.COLLECTIVE R15, `(.L_x_7807) ;  /* 0x000000000f087348 */ /* 0x000fea0003c00000 */
[----:B------:R0:W1:Y:S02]  /*16bb0*/  SHFL.IDX P6, R14, R13, R12, R11 ;  /* 0x0000000c0d0e7389 */ /* 0x00006400000c000b */
[----:B01----:R-:W-:Y:S01]  /*16bc0*/  ENDCOLLECTIVE ;  /* 0x000000000000791b */ /* 0x003fe20003800000 */
.L_x_7807:
        /* <DEDUP_REMOVED lines=29> */
.L_x_7808:
[----:B------:R-:W-:Y:S02]  /*16da0*/  IMAD.MOV.U32 R13, RZ, RZ, R4 ;  /* 0x000000ffff0d7224 */ /* 0x000fe400078e0004 */
[----:B------:R-:W-:-:S07]  /*16db0*/  IMAD.MOV.U32 R6, RZ, RZ, R14 ;  /* 0x000000ffff067224 */ /* 0x000fce00078e000e */
[----:B------:R-:W-:Y:S05]  /*16dc0*/  WARPSYNC.COLLECTIVE R15, `(.L_x_7809) ;  /* 0x000000000f087348 */ /* 0x000fea0003c00000 */
[----:B------:R0:W1:Y:S02]  /*16dd0*/  SHFL.IDX P6, R14, R13, R12, R11 ;  /* 0x0000000c0d0e7389 */ /* 0x00006400000c000b */
[----:B01----:R-:W-:Y:S01]  /*16de0*/  ENDCOLLECTIVE ;  /* 0x000000000000791b */ /* 0x003fe20003800000 */
.L_x_7809:
[----:B------:R-:W-:Y:S01]  /*16df0*/  IMAD.MOV.U32 R2, RZ, RZ, R14 ;  /* 0x000000ffff027224 */ /* 0x000fe200078e000e */
[----:B------:R-:W-:Y:S06]  /*16e00*/  BRA `(.L_x_7810) ;  /* 0xffffffc000247947 */ /* 0x000fec000383ffff */
.L_x_7734:
[----:B0-----:R0:W1:Y:S02]  /*16e10*/  SYNCS.PHASECHK.TRANS64.TRYWAIT P0, [R6+URZ+0x28c40], R19 ;  /* 0x028c4013060075a7 */ /* 0x001064000800017f */
[----:B-1----:R-:W-:Y:S05]  /*16e20*/  @!P0 NANOSLEEP.SYNCS 0x989680 ;  /* 0x009896800000895d */ /* 0x002fea0003900000 */
[----:B------:R-:W1:Y:S02]  /*16e30*/  @!P0 SYNCS.PHASECHK.TRANS64 P0, [R6+URZ+0x28c40], R19 ;  /* 0x028c4013060085a7 */ /* 0x000e64000800007f */
[----:B-1----:R-:W-:Y:S05]  /*16e40*/  @!P0 BRA `(.L_x_7734) ;  /* 0xfffffffc00f08947 */ /* 0x002fea000383ffff */
[----:B------:R-:W-:Y:S05]  /*16e50*/  BRA `(.L_x_7811) ;  /* 0xffffffc400b07947 */ /* 0x000fea000383ffff */
.L_x_7735:
        /* <DEDUP_REMOVED lines=8> */
.L_x_7813:
[----:B------:R-:W-:Y:S05]  /*16ee0*/  BSYNC B1 ;  /* 0x0000000000017941 */ /* 0x000fea0003800000 */
.L_x_7812:
        /* <DEDUP_REMOVED lines=9> */
.L_x_7814:
[----:B------:R-:W-:Y:S02]  /*16f80*/  IMAD.MOV.U32 R13, RZ, RZ, R25 ;  /* 0x000000ffff0d7224 */ /* 0x000fe400078e0019 */
[----:B------:R-:W-:Y:S02]  /*16f90*/  IMAD.MOV.U32 R12, RZ, RZ, 0x1 ;  /* 0x00000001ff0c7424 */ /* 0x000fe400078e00ff */
[----:B------:R-:W-:-:S07]  /*16fa0*/  IMAD.MOV.U32 R2, RZ, RZ, R14 ;  /* 0x000000ffff027224 */ /* 0x000fce00078e000e */
[----:B------:R-:W-:Y:S05]  /*16fb0*/  WARPSYNC.COLLECTIVE R15, `(.L_x_7815) ;  /* 0x000000000f087348 */ /* 0x000fea0003c00000 */
[----:B------:R0:W1:Y:S02]  /*16fc0*/  SHFL.IDX P6, R14, R13, R12, R11 ;  /* 0x0000000c0d0e7389 */ /* 0x00006400000c000b */
[----:B01----:R-:W-:Y:S01]  /*16fd0*/  ENDCOLLECTIVE ;  /* 0x000000000000791b */ /* 0x003fe20003800000 */
.L_x_7815:
        /* <DEDUP_REMOVED lines=11> */
.L_x_7816:
[----:B------:R-:W-:Y:S02]  /*17090*/  IMAD.MOV.U32 R13, RZ, RZ, R25 ;  /* 0x000000ffff0d7224 */ /* 0x000fe400078e0019 */
[----:B------:R-:W-:Y:S02]  /*170a0*/  IMAD.MOV.U32 R12, RZ, RZ, 0x2 ;  /* 0x00000002ff0c7424 */ /* 0x000fe400078e00ff */
[----:B------:R-:W-:-:S07]  /*170b0*/  IMAD.MOV.U32 R2, RZ, RZ, R14 ;  /* 0x000000ffff027224 */ /* 0x000fce00078e000e */
[----:B------:R-:W-:Y:S05]  /*170c0*/  WARPSYNC.COLLECTIVE R15, `(.L_x_7817) ;  /* 0x000000000f087348 */ /* 0x000fea0003c00000 */
[----:B------:R0:W1:Y:S02]  /*170d0*/  SHFL.IDX P6, R14, R13, R12, R11 ;  /* 0x0000000c0d0e7389 */ /* 0x00006400000c000b */
[----:B01----:R-:W-:Y:S01]  /*170e0*/  ENDCOLLECTIVE ;  /* 0x000000000000791b */ /* 0x003fe20003800000 */
.L_x_7817:
        /* <DEDUP_REMOVED lines=11> */
.L_x_7818:
[----:B------:R-:W-:Y:S02]  /*171a0*/  IMAD.MOV.U32 R13, RZ, RZ, R25 ;  /* 0x000000ffff0d7224 */ /* 0x000fe400078e0019 */
[----:B------:R-:W-:Y:S02]  /*171b0*/  IMAD.MOV.U32 R12, RZ, RZ, 0x3 ;  /* 0x00000003ff0c7424 */ /* 0x000fe400078e00ff */
[----:B------:R-:W-:-:S07]  /*171c0*/  IMAD.MOV.U32 R2, RZ, RZ, R14 ;  /* 0x000000ffff027224 */ /* 0x000fce00078e000e */
[----:B------:R-:W-:Y:S05]  /*171d0*/  WARPSYNC.COLLECTIVE R15, `(.L_x_7819) ;  /* 0x000000000f087348 */ /* 0x000fea0003c00000 */
[----:B------:R0:W1:Y:S02]  /*171e0*/  SHFL.IDX P6, R14, R13, R12, R11 ;  /* 0x0000000c0d0e7389 */ /* 0x00006400000c000b */
[----:B01----:R-:W-:Y:S01]  /*171f0*/  ENDCOLLECTIVE ;  /* 0x000000000000791b */ /* 0x003fe20003800000 */
.L_x_7819:
        /* <DEDUP_REMOVED lines=11> */
.L_x_7820:
[----:B------:R-:W-:Y:S01]  /*172b0*/  IMAD.MOV.U32 R2, RZ, RZ, R14 ;  /* 0x000000ffff027224 */ /* 0x000fe200078e000e */
[----:B------:R-:W-:Y:S06]  /*172c0*/  BRA `(.L_x_7821) ;  /* 0xffffffc400387947 */ /* 0x000fec000383ffff */
.L_x_7740:
[----:B---3--:R3:W4:Y:S02]  /*172d0*/  SYNCS.PHASECHK.TRANS64.TRYWAIT P0, [R6+URZ+0x28c60], R19 ;  /* 0x028c6013060075a7 */ /* 0x008724000800017f */
[----:B----4-:R-:W-:Y:S05]  /*172e0*/  @!P0 NANOSLEEP.SYNCS 0x989680 ;  /* 0x009896800000895d */ /* 0x010fea0003900000 */
[----:B------:R-:W4:Y:S02]  /*172f0*/  @!P0 SYNCS.PHASECHK.TRANS64 P0, [R6+URZ+0x28c60], R19 ;  /* 0x028c6013060085a7 */ /* 0x000f24000800007f */
[----:B----4-:R-:W-:Y:S05]  /*17300*/  @!P0 BRA `(.L_x_7740) ;  /* 0xfffffffc00f08947 */ /* 0x010fea000383ffff */
[----:B------:R-:W-:Y:S05]  /*17310*/  BRA `(.L_x_7822) ;  /* 0xffffffc400887947 */ /* 0x000fea000383ffff */
.L_x_7741:
        /* <DEDUP_REMOVED lines=8> */
.L_x_7824:
[----:B------:R-:W-:Y:S05]  /*173a0*/  BSYNC B1 ;  /* 0x0000000000017941 */ /* 0x000fea0003800000 */
.L_x_7823:
        /* <DEDUP_REMOVED lines=13> */
.L_x_7825:
        /* <DEDUP_REMOVED lines=17> */
.L_x_7826:
        /* <DEDUP_REMOVED lines=16> */
.L_x_7827:
        /* <DEDUP_REMOVED lines=19> */
.L_x_7828:
        /* <DEDUP_REMOVED lines=14> */
.L_x_7829:
        /* <DEDUP_REMOVED lines=16> */
.L_x_7830:
        /* <DEDUP_REMOVED lines=14> */
.L_x_7831:
[----:B------:R-:W-:Y:S05]  /*17a80*/  BRA `(.L_x_7832) ;  /* 0xffffffc000ec7947 */ /* 0x000fea000383ffff */
.L_x_7749:
        /* <DEDUP_REMOVED lines=8> */
.L_x_7834:
[----:B------:R-:W-:Y:S05]  /*17b10*/  BSYNC B0 ;  /* 0x0000000000007941 */ /* 0x000fea0003800000 */
.L_x_7833:
        /* <DEDUP_REMOVED lines=9> */
.L_x_7835:
        /* <DEDUP_REMOVED lines=23> */
.L_x_7836:
[----:B------:R-:W-:Y:S01]  /*17d20*/  IMAD.MOV.U32 R12, RZ, RZ, 0x2 ;  /* 0x00000002ff0c7424 */ /* 0x000fe200078e00ff */
[----:B------:R-:W-:-:S05]  /*17d30*/  SEL R4, R14, RZ, P1 ;  /* 0x000000ff0e047207 */ /* 0x000fca0000800000 */
[----:B------:R-:W-:-:S04]  /*17d40*/  IMAD.IADD R4, R13, 0x1, R4 ;  /* 0x000000010d047824 */ /* 0x000fc800078e0204 */
[----:B------:R-:W-:-:S07]  /*17d50*/  IMAD.MOV.U32 R13, RZ, RZ, R4 ;  /* 0x000000ffff0d7224 */ /* 0x000fce00078e0004 */
[----:B------:R-:W-:Y:S05]  /*17d60*/  WARPSYNC.COLLECTIVE R15, `(.L_x_7837) ;  /* 0x000000000f087348 */ /* 0x000fea0003c00000 */
[----:B------:R0:W1:Y:S02]  /*17d70*/  SHFL.UP P6, R14, R13, R12, R11 ;  /* 0x0400000c0d0e7389 */ /* 0x00006400000c000b */
[----:B01----:R-:W-:Y:S01]  /*17d80*/  ENDCOLLECTIVE ;  /* 0x000000000000791b */ /* 0x003fe20003800000 */
.L_x_7837:
[----:B------:R-:W-:Y:S01]  /*17d90*/  IMAD.MOV.U32 R12, RZ, RZ, 0x4 ;  /* 0x00000004ff0c7424 */ /* 0x000fe200078e00ff */
[----:B------:R-:W-:-:S05]  /*17da0*/  SEL R3, R14, RZ, P2 ;  /* 0x000000ff0e037207 */ /* 0x000fca0001000000 */
[----:B------:R-:W-:-:S04]  /*17db0*/  IMAD.IADD R2, R4, 0x1, R3 ;  /* 0x0000000104027824 */ /* 0x000fc800078e0203 */
[----:B------:R-:W-:-:S07]  /*17dc0*/  IMAD.MOV.U32 R13, RZ, RZ, R2 ;  /* 0x000000ffff0d7224 */ /* 0x000fce00078e0002 */
[----:B------:R-:W-:Y:S05]  /*17dd0*/  WARPSYNC.COLLECTIVE R15, `(.L_x_7838) ;  /* 0x000000000f087348 */ /* 0x000fea0003c00000 */
[----:B------:R0:W1:Y:S02]  /*17de0*/  SHFL.UP P6, R14, R13, R12, R11 ;  /* 0x0400000c0d0e7389 */ /* 0x00006400000c000b */
[----:B01----:R-:W-:Y:S01]  /*17df0*/  ENDCOLLECTIVE ;  /* 0x000000000000791b */ /* 0x003fe20003800000 */
.L_x_7838:
[----:B------:R-:W-:Y:S01]  /*17e00*/  IMAD.MOV.U32 R12, RZ, RZ, 0x8 ;  /* 0x00000008ff0c7424 */ /* 0x000fe200078e00ff */
[----:B------:R-:W-:-:S05]  /*17e10*/  SEL R3, R14, RZ, P3 ;  /* 0x000000ff0e037207 */ /* 0x000fca0001800000 */
[----:B------:R-:W-:-:S04]  /*17e20*/  IMAD.IADD R3, R2, 0x1, R3 ;  /* 0x0000000102037824 */ /* 0x000fc800078e0203 */
[----:B------:R-:W-:-:S07]  /*17e30*/  IMAD.MOV.U32 R13, RZ, RZ, R3 ;  /* 0x000000ffff0d7224 */ /* 0x000fce00078e0003 */
[----:B------:R-:W-:Y:S05]  /*17e40*/  WARPSYNC.COLLECTIVE R15, `(.L_x_7839) ;  /* 0x000000000f087348 */ /* 0x000fea0003c00000 */
[----:B------:R0:W1:Y:S02]  /*17e50*/  SHFL.UP P6, R14, R13, R12, R11 ;  /* 0x0400000c0d0e7389 */ /* 0x00006400000c000b */
[----:B01----:R-:W-:Y:S01]  /*17e60*/  ENDCOLLECTIVE ;  /* 0x000000000000791b */ /* 0x003fe20003800000 */
.L_x_7839:
[----:B------:R-:W-:Y:S01]  /*17e70*/  IMAD.MOV.U32 R12, RZ, RZ, 0x10 ;  /* 0x00000010ff0c7424 */ /* 0x000fe200078e00ff */
[----:B------:R-:W-:-:S05]  /*17e80*/  SEL R4, R14, RZ, P4 ;  /* 0x000000ff0e047207 */ /* 0x000fca0002000000 */
[----:B------:R-:W-:-:S04]  /*17e90*/  IMAD.IADD R4, R3, 0x1, R4 ;  /* 0x0000000103047824 */ /* 0x000fc800078e0204 */
[----:B------:R-:W-:-:S07]  /*17ea0*/  IMAD.MOV.U32 R13, RZ, RZ, R4 ;  /* 0x000000ffff0d7224 */ /* 0x000fce00078e0004 */
[----:B------:R-:W-:Y:S05]  /*17eb0*/  WARPSYNC.COLLECTIVE R15, `(.L_x_7840) ;  /* 0x000000000f087348 */ /* 0x000fea0003c00000 */
[----:B------:R0:W1:Y:S02]  /*17ec0*/  SHFL.UP P6, R14, R13, R12, R11 ;  /* 0x0400000c0d0e7389 */ /* 0x00006400000c000b */
[----:B01----:R-:W-:Y:S01]  /*17ed0*/  ENDCOLLECTIVE ;  /* 0x000000000000791b */ /* 0x003fe20003800000 */
.L_x_7840:
        /* <DEDUP_REMOVED lines=8> */
.L_x_7841:
[----:B------:R-:W-:Y:S05]  /*17f60*/  BRA `(.L_x_7842) ;  /* 0xffffffc400887947 */ /* 0x000fea000383ffff */
.L_x_7752:
[----:B------:R-:W-:Y:S01]  /*17f70*/  BSSY B0, `(.L_x_7843) ;  /* 0x0000007000007945 */ /* 0x000fe20003800000 */
[----:B------:R-:W-:Y:S02]  /*17f80*/  IMAD.MOV.U32 R12, RZ, RZ, 0x1 ;  /* 0x00000001ff0c7424 */ /* 0x000fe400078e00ff */
[----:B------:R-:W-:Y:S02]  /*17f90*/  IMAD.MOV.U32 R11, RZ, RZ, RZ ;  /* 0x000000ffff0b7224 */ /* 0x000fe400078e00ff */
[----:B------:R-:W-:-:S07]  /*17fa0*/  IMAD.MOV.U32 R15, RZ, RZ, -0x1 ;  /* 0xffffffffff0f7424 */ /* 0x000fce00078e00ff */
[----:B-1----:R-:W-:Y:S05]  /*17fb0*/  WARPSYNC.COLLECTIVE R15, `(.L_x_7844) ;  /* 0x000000000f087348 */ /* 0x002fea0003c00000 */
[----:B------:R0:W2:Y:S02]  /*17fc0*/  SHFL.UP P6, R14, R13, R12, R11 ;  /* 0x0400000c0d0e7389 */ /* 0x0000a400000c000b */
[----:B012---:R-:W-:Y:S01]  /*17fd0*/  ENDCOLLECTIVE ;  /* 0x000000000000791b */ /* 0x007fe20003800000 */
.L_x_7844:
[----:B------:R-:W-:Y:S05]  /*17fe0*/  BSYNC B0 ;  /* 0x0000000000007941 */ /* 0x000fea0003800000 */
.L_x_7843:
        /* <DEDUP_REMOVED lines=8> */
.L_x_7845:
[----:B------:R-:W-:Y:S01]  /*18070*/  IMAD.MOV.U32 R12, RZ, RZ, 0x4 ;  /* 0x00000004ff0c7424 */ /* 0x000fe200078e00ff */
[----:B------:R-:W-:-:S05]  /*18080*/  SEL R2, R14, RZ, P2 ;  /* 0x000000ff0e027207 */ /* 0x000fca0001000000 */
[----:B------:R-:W-:-:S04]  /*18090*/  IMAD.IADD R2, R13, 0x1, R2 ;  /* 0x000000010d027824 */ /* 0x000fc800078e0202 */
[----:B------:R-:W-:-:S07]  /*180a0*/  IMAD.MOV.U32 R13, RZ, RZ, R2 ;  /* 0x000000ffff0d7224 */ /* 0x000fce00078e0002 */
[----:B------:R-:W-:Y:S05]  /*180b0*/  WARPSYNC.COLLECTIVE R15, `(.L_x_7846) ;  /* 0x000000000f087348 */ /* 0x000fea0003c00000 */
[----:B------:R0:W1:Y:S02]  /*180c0*/  SHFL.UP P6, R14, R13, R12, R11 ;  /* 0x0400000c0d0e7389 */ /* 0x00006400000c000b */
[----:B01----:R-:W-:Y:S01]  /*180d0*/  ENDCOLLECTIVE ;  /* 0x000000000000791b */ /* 0x003fe20003800000 */
.L_x_7846:
[----:B------:R-:W-:Y:S01]  /*180e0*/  IMAD.MOV.U32 R12, RZ, RZ, 0x8 ;  /* 0x00000008ff0c7424 */ /* 0x000fe200078e00ff */
[----:B------:R-:W-:-:S05]  /*180f0*/  SEL R3, R14, RZ, P3 ;  /* 0x000000ff0e037207 */ /* 0x000fca0001800000 */
[----:B------:R-:W-:-:S04]  /*18100*/  IMAD.IADD R3, R2, 0x1, R3 ;  /* 0x0000000102037824 */ /* 0x000fc800078e0203 */
[----:B------:R-:W-:-:S07]  /*18110*/  IMAD.MOV.U32 R13, RZ, RZ, R3 ;  /* 0x000000ffff0d7224 */ /* 0x000fce00078e0003 */
[----:B------:R-:W-:Y:S05]  /*18120*/  WARPSYNC.COLLECTIVE R15, `(.L_x_7847) ;  /* 0x000000000f087348 */ /* 0x000fea0003c00000 */
[----:B------:R0:W1:Y:S02]  /*18130*/  SHFL.UP P6, R14, R13, R12, R11 ;  /* 0x0400000c0d0e7389 */ /* 0x00006400000c000b */
[----:B01----:R-:W-:Y:S01]  /*18140*/  ENDCOLLECTIVE ;  /* 0x000000000000791b */ /* 0x003fe20003800000 */
.L_x_7847:
[----:B------:R-:W-:Y:S01]  /*18150*/  IMAD.MOV.U32 R12, RZ, RZ, 0x10 ;  /* 0x00000010ff0c7424 */ /* 0x000fe200078e00ff */
[----:B------:R-:W-:-:S05]  /*18160*/  SEL R4, R14, RZ, P4 ;  /* 0x000000ff0e047207 */ /* 0x000fca0002000000 */
[----:B------:R-:W-:-:S04]  /*18170*/  IMAD.IADD R4, R3, 0x1, R4 ;  /* 0x0000000103047824 */ /* 0x000fc800078e0204 */
[----:B------:R-:W-:-:S07]  /*18180*/  IMAD.MOV.U32 R13, RZ, RZ, R4 ;  /* 0x000000ffff0d7224 */ /* 0x000fce00078e0004 */
[----:B------:R-:W-:Y:S05]  /*18190*/  WARPSYNC.COLLECTIVE R15, `(.L_x_7848) ;  /* 0x000000000f087348 */ /* 0x000fea0003c00000 */
[----:B------:R0:W1:Y:S02]  /*181a0*/  SHFL.UP P6, R14, R13, R12, R11 ;  /* 0x0400000c0d0e7389 */ /* 0x00006400000c000b */
[----:B01----:R-:W-:Y:S01]  /*181b0*/  ENDCOLLECTIVE ;  /* 0x000000000000791b */ /* 0x003fe20003800000 */
.L_x_7848:
        /* <DEDUP_REMOVED lines=8> */
.L_x_7849:
[----:B------:R-:W-:Y:S05]  /*18240*/  BRA `(.L_x_7850) ;  /* 0xffffffc400747947 */ /* 0x000fea000383ffff */
.L_x_7754:
[----:B------:R-:W-:Y:S01]  /*18250*/  BSSY B0, `(.L_x_7851) ;  /* 0x0000006000007945 */ /* 0x000fe20003800000 */
[----:B------:R-:W-:Y:S01]  /*18260*/  PLOP3.LUT P6, PT, P6, PT, PT, 0x8, 0x0 ;  /* 0x000000000000781c */ /* 0x000fe200037ce170 */
[----:B------:R-:W-:-:S12]  /*18270*/  IMAD.MOV.U32 R15, RZ, RZ, -0x1 ;  /* 0xffffffffff0f7424 */ /* 0x000fd800078e00ff */
[----:B01----:R-:W-:Y:S05]  /*18280*/  WARPSYNC.COLLECTIVE R15, `(.L_x_7852) ;  /* 0x000000000f087348 */ /* 0x003fea0003c00000 */
[----:B------:R-:W-:Y:S01]  /*18290*/  VOTE.ANY R14, PT, P6 ;  /* 0x00000000000e7806 */ /* 0x000fe200030e0100 */
[----:B01----:R-:W-:Y:S06]  /*182a0*/  ENDCOLLECTIVE ;  /* 0x000000000000791b */ /* 0x003fec0003800000 */
.L_x_7852:
[----:B------:R-:W-:Y:S05]  /*182b0*/  BSYNC B0 ;  /* 0x0000000000007941 */ /* 0x000fea0003800000 */
.L_x_7851:
        /* <DEDUP_REMOVED lines=8> */
.L_x_7853:
[----:B------:R-:W-:Y:S02]  /*18340*/  IMAD.IADD R27, R12, 0x1, R27 ;  /* 0x000000010c1b7824 */ /* 0x000fe400078e021b */
[----:B------:R-:W-:Y:S02]  /*18350*/  IMAD.MOV.U32 R13, RZ, RZ, R8 ;  /* 0x000000ffff0d7224 */ /* 0x000fe400078e0008 */
[----:B------:R-:W-:-:S07]  /*18360*/  IMAD.MOV.U32 R25, RZ, RZ, R14 ;  /* 0x000000ffff197224 */ /* 0x000fce00078e000e */
[----:B------:R-:W-:Y:S05]  /*18370*/  WARPSYNC.COLLECTIVE R15, `(.L_x_7854) ;  /* 0x000000000f087348 */ /* 0x000fea0003c00000 */
[----:B------:R0:W1:Y:S02]  /*18380*/  SHFL.IDX P6, R14, R13, R12, R11 ;  /* 0x0000000c0d0e7389 */ /* 0x00006400000c000b */
[----:B01----:R-:W-:Y:S01]  /*18390*/  ENDCOLLECTIVE ;  /* 0x000000000000791b */ /* 0x003fe20003800000 */
.L_x_7854:
[----:B------:R-:W-:Y:S01]  /*183a0*/  IMAD.MOV.U32 R8, RZ, RZ, R14 ;  /* 0x000000ffff087224 */ /* 0x000fe200078e000e */
[----:B------:R-:W-:Y:S06]  /*183b0*/  BRA `(.L_x_7855) ;  /* 0xffffffc400587947 */ /* 0x000fec000383ffff */
.L_x_7756:
[----:B------:R-:W-:Y:S01]  /*183c0*/  BSSY B0, `(.L_x_7856) ;  /* 0x0000007000007945 */ /* 0x000fe20003800000 */
[----:B------:R-:W-:Y:S02]  /*183d0*/  IMAD.MOV.U32 R13, RZ, RZ, R3 ;  /* 0x000000ffff0d7224 */ /* 0x000fe400078e0003 */
[----:B------:R-:W-:Y:S02]  /*183e0*/  IMAD.MOV.U32 R11, RZ, RZ, 0x1f ;  /* 0x0000001fff0b7424 */ /* 0x000fe400078e00ff */
[----:B------:R-:W-:-:S07]  /*183f0*/  IMAD.MOV.U32 R15, RZ, RZ, -0x1 ;  /* 0xffffffffff0f7424 */ /* 0x000fce00078e00ff */
[----:B01-34-:R-:W-:Y:S05]  /*18400*/  WARPSYNC.COLLECTIVE R15, `(.L_x_7857) ;  /* 0x000000000f087348 */ /* 0x01bfea0003c00000 */
[----:B------:R2:W0:Y:S02]  /*18410*/  SHFL.IDX P6, R14, R13, R12, R11 ;  /* 0x0000000c0d0e7389 */ /* 0x00042400000c000b */
[----:B01234-:R-:W-:Y:S01]  /*18420*/  ENDCOLLECTIVE ;  /* 0x000000000000791b */ /* 0x01ffe20003800000 */
.L_x_7857:
[----:B------:R-:W-:Y:S05]  /*18430*/  BSYNC B0 ;  /* 0x0000000000007941 */ /* 0x000fea0003800000 */
.L_x_7856:
[----:B------:R-:W-:Y:S01]  /*18440*/  IMAD.MOV.U32 R24, RZ, RZ, R14 ;  /* 0x000000ffff187224 */ /* 0x000fe200078e000e */
[----:B------:R-:W-:Y:S06]  /*18450*/  BRA `(.L_x_7755) ;  /* 0xffffffc400487947 */ /* 0x000fec000383ffff */
.L_x_7762:
[----:B0-----:R0:W1:Y:S02]  /*18460*/  SYNCS.PHASECHK.TRANS64.TRYWAIT P0, [R7+URZ+0x28c20], R0 ;  /* 0x028c2000070075a7 */ /* 0x001064000800017f */
[----:B-1----:R-:W-:Y:S05]  /*18470*/  @!P0 NANOSLEEP.SYNCS 0x989680 ;  /* 0x009896800000895d */ /* 0x002fea0003900000 */
[----:B------:R-:W1:Y:S02]  /*18480*/  @!P0 SYNCS.PHASECHK.TRANS64 P0, [R7+URZ+0x28c20], R0 ;  /* 0x028c2000070085a7 */ /* 0x000e64000800007f */
[----:B-1----:R-:W-:Y:S05]  /*18490*/  @!P0 BRA `(.L_x_7762) ;  /* 0xfffffffc00f08947 */ /* 0x002fea000383ffff */
[----:B------:R-:W-:Y:S05]  /*184a0*/  BRA `(.L_x_7858) ;  /* 0xffffffcc00a07947 */ /* 0x000fea000383ffff */
.L_x_7763:
        /* <DEDUP_REMOVED lines=11> */
.L_x_7860:
[----:B------:R-:W-:Y:S05]  /*18560*/  BSYNC B0 ;  /* 0x0000000000007941 */ /* 0x000fea0003800000 */
.L_x_7859:
[----:B------:R-:W-:Y:S05]  /*18570*/  BRA `(.L_x_7861) ;  /* 0xffffffcc00887947 */ /* 0x000fea000383ffff */
.L_x_7766:
[----:B------:R-:W-:Y:S01]  /*18580*/  BSSY B1, `(.L_x_7862) ;  /* 0x0000006000017945 */ /* 0x000fe20003800000 */
[----:B------:R-:W-:-:S07]  /*18590*/  IMAD.MOV.U32 R15, RZ, RZ, -0x1 ;  /* 0xffffffffff0f7424 */ /* 0x000fce00078e00ff */
[----:B0-234-:R-:W-:Y:S05]  /*185a0*/  WARPSYNC.COLLECTIVE R15, `(.L_x_7863) ;  /* 0x000000000f0c7348 */ /* 0x01dfea0003c00000 */
[----:B------:R-:W-:Y:S02]  /*185b0*/  ELECT P6, UR62, PT ;  /* 0x00000000003e782f */ /* 0x000fe400038c0000 */
[----:B------:R-:W-:Y:S01]  /*185c0*/  MOV R14, UR62 ;  /* 0x0000003e000e7c02 */ /* 0x000fe20008000f00 */
[----:B0-234-:R-:W-:Y:S10]  /*185d0*/  ENDCOLLECTIVE ;  /* 0x000000000000791b */ /* 0x01dff40003800000 */
.L_x_7863:
[----:B------:R-:W-:Y:S05]  /*185e0*/  BSYNC B1 ;  /* 0x0000000000017941 */ /* 0x000fea0003800000 */
.L_x_7862:
[----:B------:R-:W-:Y:S05]  /*185f0*/  BRA `(.L_x_7864) ;  /* 0xffffffcc00807947 */ /* 0x000fea000383ffff */
.L_x_7768:
[----:B0-----:R0:W1:Y:S02]  /*18600*/  SYNCS.PHASECHK.TRANS64.TRYWAIT P1, [R5+URZ+0x28c40], R0 ;  /* 0x028c4000050075a7 */ /* 0x001064000802017f */
[----:B-1----:R-:W-:Y:S05]  /*18610*/  @!P1 NANOSLEEP.SYNCS 0x989680 ;  /* 0x009896800000995d */ /* 0x002fea0003900000 */
[----:B------:R-:W1:Y:S02]  /*18620*/  @!P1 SYNCS.PHASECHK.TRANS64 P1, [R5+URZ+0x28c40], R0 ;  /* 0x028c4000050095a7 */ /* 0x000e64000802007f */
[----:B-1----:R-:W-:Y:S05]  /*18630*/  @!P1 BRA `(.L_x_7768) ;  /* 0xfffffffc00f09947 */ /* 0x002fea000383ffff */
[----:B------:R-:W-:Y:S05]  /*18640*/  BRA `(.L_x_7865) ;  /* 0xffffffcc00a07947 */ /* 0x000fea000383ffff */
.L_x_7770:
[----:B-1----:R1:W0:Y:S02]  /*18650*/  SYNCS.PHASECHK.TRANS64.TRYWAIT P1, [R3+URZ+0x28c40], R2 ;  /* 0x028c4002030075a7 */ /* 0x002224000802017f */
[----:B0-----:R-:W-:Y:S05]  /*18660*/  @!P1 NANOSLEEP.SYNCS 0x989680 ;  /* 0x009896800000995d */ /* 0x001fea0003900000 */
[----:B------:R-:W0:Y:S02]  /*18670*/  @!P1 SYNCS.PHASECHK.TRANS64 P1, [R3+URZ+0x28c40], R2 ;  /* 0x028c4002030095a7 */ /* 0x000e24000802007f */
[----:B0-----:R-:W-:Y:S05]  /*18680*/  @!P1 BRA `(.L_x_7770) ;  /* 0xfffffffc00f09947 */ /* 0x001fea000383ffff */
[----:B------:R-:W-:Y:S05]  /*18690*/  BRA `(.L_x_7866) ;  /* 0xffffffcc00ac7947 */ /* 0x000fea000383ffff */
.L_x_7772:
[----:B------:R0:W0:Y:S02]  /*186a0*/  SYNCS.PHASECHK.TRANS64.TRYWAIT P1, [R5+URZ+0x28c60], R0 ;  /* 0x028c6000050075a7 */ /* 0x000024000802017f */
[----:B0-----:R-:W-:Y:S05]  /*186b0*/  @!P1 NANOSLEEP.SYNCS 0x989680 ;  /* 0x009896800000995d */ /* 0x001fea0003900000 */
[----:B------:R-:W0:Y:S02]  /*186c0*/  @!P1 SYNCS.PHASECHK.TRANS64 P1, [R5+URZ+0x28c60], R0 ;  /* 0x028c6000050095a7 */ /* 0x000e24000802007f */
[----:B0-----:R-:W-:Y:S05]  /*186d0*/  @!P1 BRA `(.L_x_7772) ;  /* 0xfffffffc00f09947 */ /* 0x001fea000383ffff */
[----:B------:R-:W-:Y:S05]  /*186e0*/  BRA `(.L_x_7867) ;  /* 0xffffffcc00a87947 */ /* 0x000fea000383ffff */
.L_x_7868:
        /* <DEDUP_REMOVED lines=9> */
.L_x_15758:


//--------------------- .text._ZN7cutlass13device_kernelIN5flash11enable_sm90INS1_16FlashAttnFwdSm90INS1_25CollectiveMainloopFwdSm90ILi2EN4cute5tupleIJNS5_1CILi1EEES8_S8_EEENS6_IJNS7_ILi64EEESA_SA_EEELi512ENS_6half_tEfNS_4arch4Sm90ELb1ELb0ELb1ELb1ELb1ELb1ELb0ELb0ELb0ELb1ELb1ELb0EEENS1_21CollectiveEpilogueFwdINS6_IJSA_NS7_ILi512EEESA_EEES9_SC_SE_Li256ELb1ELb1ELb1ELb0EEENS1_36VarlenDynamicPersistentTileSchedulerILi64ELi64ELi256ELi128ELb1ELb1ELb1ELb1ELb1ELb1EEEEEEEEEvNT_6ParamsE --------------------------
	.section	.text._ZN7cutlass13device_kernelIN5flash11enable_sm90INS1_16FlashAttnFwdSm90INS1_25CollectiveMainloopFwdSm90ILi2EN4cute5tupleIJNS5_1CILi1EEES8_S8_EEENS6_IJNS7_ILi64EEESA_SA_EEELi512ENS_6half_tEfNS_4arch4Sm90ELb1ELb0ELb1ELb1ELb1ELb1ELb0ELb0ELb0ELb1ELb1ELb0EEENS1_21CollectiveEpilogueFwdINS6_IJSA_NS7_ILi512EEESA_EEES9_SC_SE_Li256ELb1ELb1ELb1ELb0EEENS1_36VarlenDynamicPersistentTileSchedulerILi64ELi64ELi256ELi128ELb1ELb1ELb1ELb1ELb1ELb1EEEEEEEEEvNT_6ParamsE,"ax",@progbits
	.align	128
.text._ZN7cutlass13device_kernelIN5flash11enable_sm90INS1_16FlashAttnFwdSm90INS1_25CollectiveMainloopFwdSm90ILi2EN4cute5tupleIJNS5_1CILi1EEES8_S8_EEENS6_IJNS7_ILi64EEESA_SA_EEELi512ENS_6half_tEfNS_4arch4Sm90ELb1ELb0ELb1ELb1ELb1ELb1ELb0ELb0ELb0ELb1ELb1ELb0EEENS1_21CollectiveEpilogueFwdINS6_IJSA_NS7_ILi512EEESA_EEES9_SC_SE_Li256ELb1ELb1ELb1ELb0EEENS1_36VarlenDynamicPersistentTileSchedulerILi64ELi64ELi256ELi128ELb1ELb1ELb1ELb1ELb1ELb1EEEEEEEEEvNT_6ParamsE:
        .type           _ZN7cutlass13device_kernelIN5flash11enable_sm90INS1_16FlashAttnFwdSm90INS1_25CollectiveMainloopFwdSm90ILi2EN4cute5tupleIJNS5_1CILi1EEES8_S8_EEENS6_IJNS7_ILi64EEESA_SA_EEELi512ENS_6half_tEfNS_4arch4Sm90ELb1ELb0ELb1ELb1ELb1ELb1ELb0ELb0ELb0ELb1ELb1ELb0EEENS1_21CollectiveEpilogueFwdINS6_IJSA_NS7_ILi512EEESA_EEES9_SC_SE_Li256ELb1ELb1ELb1ELb0EEENS1_36VarlenDynamicPersistentTileSchedulerILi64ELi64ELi256ELi128ELb1ELb1ELb1ELb1ELb1ELb1EEEEEEEEEvNT_6ParamsE,@function
        .size           _ZN7cutlass13device_kernelIN5flash11enable_sm90INS1_16FlashAttnFwdSm90INS1_25CollectiveMainloopFwdSm90ILi2EN4cute5tupleIJNS5_1CILi1EEES8_S8_EEENS6_IJNS7_ILi64EEESA_SA_EEELi512ENS_6half_tEfNS_4arch4Sm90ELb1ELb0ELb1ELb1ELb1ELb1ELb0ELb0ELb0ELb1ELb1ELb0EEENS1_21CollectiveEpilogueFwdINS6_IJSA_NS7_ILi512EEESA_EEES9_SC_SE_Li256ELb1ELb1ELb1ELb0EEENS1_36VarlenDynamicPersistentTileSchedulerILi64ELi64ELi256ELi128ELb1ELb1ELb1ELb1ELb1ELb1EEEEEEEEEvNT_6ParamsE,(.L_x_15759 - _ZN7cutlass13device_kernelIN5flash11enable_sm90INS1_16FlashAttnFwdSm90INS1_25CollectiveMainloopFwdSm90ILi2EN4cute5tupleIJNS5_1CILi1EEES8_S8_EEENS6_IJNS7_ILi64EEESA_SA_EEELi512ENS_6half_tEfNS_4arch4Sm90ELb1ELb0ELb1ELb1ELb1ELb1ELb0ELb0ELb0ELb1ELb1ELb0EEENS1_21CollectiveEpilogueFwdINS6_IJSA_NS7_ILi512EEESA_EEES9_SC_SE_Li256ELb1ELb1ELb1ELb0EEENS1_36VarlenDynamicPersistentTileSchedulerILi64ELi64ELi256ELi128ELb1ELb1ELb1ELb1ELb1ELb1EEEEEEEEEvNT_6ParamsE)
        .other          _ZN7cutlass13device_kernelIN5flash11enable_sm90INS1_16FlashAttnFwdSm90INS1_25CollectiveMainloopFwdSm90ILi2EN4cute5tupleIJNS5_1CILi1EEES8_S8_EEENS6_IJNS7_ILi64EEESA_SA_EEELi512ENS_6half_tEfNS_4arch4Sm90ELb1ELb0ELb1ELb1ELb1ELb1ELb0ELb0ELb0ELb1ELb1ELb0EEENS1_21CollectiveEpilogueFwdINS6_IJSA_NS7_ILi512EEESA_EEES9_SC_SE_Li256ELb1ELb1ELb1ELb0EEENS1_36VarlenDynamicPersistentTileSchedulerILi64ELi64ELi256ELi128ELb1ELb1ELb1ELb1ELb1ELb1EEEEEEEEEvNT_6ParamsE,@"STO_CUDA_ENTRY STV_DEFAULT"
_ZN7cutlass13device_kernelIN5flash11enable_sm90INS1_16FlashAttnFwdSm90INS1_25CollectiveMainloopFwdSm90ILi2EN4cute5tupleIJNS5_1CILi1EEES8_S8_EEENS6_IJNS7_ILi64EEESA_SA_EEELi512ENS_6half_tEfNS_4arch4Sm90ELb1ELb0ELb1ELb1ELb1ELb1ELb0ELb0ELb0ELb1ELb1ELb0EEENS1_21CollectiveEpilogueFwdINS6_IJSA_NS7_ILi512EEESA_EEES9_SC_SE_Li256ELb1ELb1ELb1ELb0EEENS1_36VarlenDynamicPersistentTileSchedulerILi64ELi64ELi256ELi128ELb1ELb1ELb1ELb1ELb1ELb1EEEEEEEEEvNT_6ParamsE:
[----:B------:R-:W0:Y:S02]  /*0000*/  LDC R1, c[0x0][0x28] ;  /* 0x00000a00ff017b82 */ /* 0x000e240000000800 */
[----:B0-----:R-:W-:Y:S01]  /*0010*/  VIADD R1, R1, 0xffffff90 ;  /* 0xffffff9001017836 */ /* 0x001fe20000000000 */
[----:B------:R-:W0:Y:S01]  /*0020*/  S2R R0, SR_TID.X ;  /* 0x0000000000007919 */ /* 0x000e220000002100 */
[----:B------:R-:W-:Y:S01]  /*0030*/  ELECT P0, URZ, PT ;  /* 0x00000000003f782f */ /* 0x000fe20003800000 */
[----:B------:R-:W-:Y:S01]  /*0040*/  BSSY B0, `(.L_x_7869) ;  /* 0x000000d000007945 */ /* 0x000fe20003800000 */
[----:B0-----:R-:W-:-:S05]  /*0050*/  SHF.R.U32.HI R2, RZ, 0x5, R0 ;  /* 0x00000005ff027819 */ /* 0x001fca0000011600 */
        /* <DEDUP_REMOVED lines=11> */
.L_x_7870:
[----:B------:R-:W-:Y:S05]  /*0110*/  BSYNC B0 ;  /* 0x0000000000007941 */ /* 0x000fea0003800000 */
.L_x_7869:
[----:B------:R-:W0:Y:S01]  /*0120*/  SHFL.IDX PT, R3, R2, RZ, 0x1f ;  /* 0x00001fff02037589 */ /* 0x000e2200000e0000 */
[----:B------:R-:W-:Y:S01]  /*0130*/  VOTEU.ANY UP0, P0 ;  /* 0x00000000003f7886 */ /* 0x000fe20000000100 */
[----:B------:R-:W-:Y:S01]  /*0140*/  UMOV UR4, 0x80 ;  /* 0x0000008000047882 */ /* 0x000fe20000000000 */
[----:B------:R-:W-:Y:S01]  /*0150*/  UMOV UR7, 0x100 ;  /* 0x0000010000077882 */ /* 0x000fe20000000000 */
[----:B------:R-:W-:Y:S02]  /*0160*/  VOTEU.ANY UP1, P0 ;  /* 0x00000000003f7886 */ /* 0x000fe40000020100 */
[----:B------:R-:W1:Y:S01]  /*0170*/  @UP0 S2UR UR8, SR_CgaCtaId ;  /* 0x00000000000809c3 */ /* 0x000e620000008800 */
[----:B------:R-:W-:Y:S01]  /*0180*/  @UP0 UMOV UR6, 0x400 ;  /* 0x0000040000060882 */ /* 0x000fe20000000000 */
[----:B------:R-:W-:-:S04]  /*0190*/  @UP0 UIADD3 UR4, -UR4, 0x100000, URZ ;  /* 0x0010000004040890 */ /* 0x000fc8000fffe13f */
[----:B------:R-:W-:Y:S02]  /*01a0*/  @UP0 USHF.L.U32 UR5, UR4, 0xb, URZ ;  /* 0x0000000b04050899 */ /* 0x000fe4000800063f */
[----:B------:R-:W-:Y:S01]  /*01b0*/  @UP0 USHF.L.U32 UR4, UR4, 0x1, URZ ;  /* 0x0000000104040899 */ /* 0x000fe2000800063f */
[----:B0-----:R-:W-:Y:S02]  /*01c0*/  ISETP.NE.AND P1, PT, R3, RZ, PT ;  /* 0x000000ff0300720c */ /* 0x001fe40003f25270 */
[----:B------:R-:W-:Y:S01]  /*01d0*/  SHF.R.U32.HI R3, RZ, 0x7, R0 ;  /* 0x00000007ff037819 */ /* 0x000fe20000011600 */
[----:B-1----:R-:W-:-:S04]  /*01e0*/  @UP0 ULEA UR8, UR8, UR6, 0x18 ;  /* 0x0000000608080291 */ /* 0x002fc8000f8ec03f */
[----:B------:R-:W0:Y:S01]  /*01f0*/  SHFL.IDX PT, R5, R3, RZ, 0x1f ;  /* 0x00001fff03057589 */ /* 0x000e2200000e0000 */
[----:B------:R-:W-:-:S04]  /*0200*/  @UP0 UIADD3 UR6, -UR7, 0x100000, URZ ;  /* 0x0010000007060890 */ /* 0x000fc8000fffe13f */
[----:B------:R-:W-:Y:S02]  /*0210*/  @UP0 USHF.L.U32 UR7, UR6, 0xb, URZ ;  /* 0x0000000b06070899 */ /* 0x000fe4000800063f */
[----:B------:R-:W-:Y:S01]  /*0220*/  @UP0 USHF.L.U32 UR6, UR6, 0x1, URZ ;  /* 0x0000000106060899 */ /* 0x000fe2000800063f */
[----:B------:R-:W-:Y:S01]  /*0230*/  VOTEU.ANY UP0, P0 ;  /* 0x00000000003f7886 */ /* 0x000fe20000000100 */
[----:B------:R-:W1:Y:S04]  /*0240*/  FENCE.VIEW.ASYNC.S ;  /* 0x00000000000073c6 */ /* 0x000e680000000000 */
[----:B-1----:R1:W2:Y:S01]  /*0250*/  @UP0 SYNCS.EXCH.64 URZ, [UR8+0x28c00], UR4 ;  /* 0x028c0004083f05b2 */ /* 0x0022a20008000100 */
[----:B0-----:R1:W-:Y:S05]  /*0260*/  STL [R1+0x60], R5 ;  /* 0x0000600501007387 */ /* 0x0013ea0000100800 */
[----:B------:R1:W0:Y:S01]  /*0270*/  @UP1 SYNCS.EXCH.64 URZ, [UR8+0x28c20], UR6 ;  /* 0x028c2006083f15b2 */ /* 0x0002220008000100 */
[----:B------:R-:W-:Y:S05]  /*0280*/  @P1 BRA `(.L_x_7871) ;  /* 0x0000000000381947 */ /* 0x000fea0003800000 */
[----:B-1----:R-:W1:Y:S01]  /*0290*/  S2UR UR5, SR_CgaCtaId ;  /* 0x00000000000579c3 */ /* 0x002e620000008800 */
[----:B------:R-:W-:Y:S01]  /*02a0*/  UMOV UR4, 0x400 ;  /* 0x0000040000047882 */ /* 0x000fe20000000000 */
[----:B------:R-:W-:Y:S01]  /*02b0*/  UMOV UR7, 0x80 ;  /* 0x0000008000077882 */ /* 0x000fe20000000000 */
[----:B------:R-:W-:Y:S01]  /*02c0*/  ELECT P0, URZ, PT ;  /* 0x00000000003f782f */ /* 0x000fe20003800000 */
[----:B-1----:R-:W-:Y:S02]  /*02d0*/  ULEA UR6, UR5, UR4, 0x18 ;  /* 0x0000000405067291 */ /* 0x002fe4000f8ec03f */
[----:B------:R-:W-:-:S04]  /*02e0*/  UIADD3 UR4, -UR7, 0x100000, URZ ;  /* 0x0010000007047890 */ /* 0x000fc8000fffe13f */
[----:B------:R-:W-:Y:S02]  /*02f0*/  USHF.L.U32 UR5, UR4, 0xb, URZ ;  /* 0x0000000b04057899 */ /* 0x000fe4000800063f */
[----:B------:R-:W-:Y:S01]  /*0300*/  USHF.L.U32 UR4, UR4, 0x1, URZ ;  /* 0x0000000104047899 */ /* 0x000fe2000800063f */
[----:B------:R-:W1:Y:S11]  /*0310*/  FENCE.VIEW.ASYNC.S ;  /* 0x00000000000073c6 */ /* 0x000e760000000000 */
[----:B-1----:R3:W4:Y:S01]  /*0320*/  SYNCS.EXCH.64 URZ, [UR6+0x28c30], UR4 ;  /* 0x028c3004063f75b2 */ /* 0x0027220008000100 */
[----:B------:R3:W1:Y:S01]  /*0330*/  SYNCS.EXCH.64 URZ, [UR6+0x28c40], UR4 ;  /* 0x028c4004063f75b2 */ /* 0x0006620008000100 */
[----:B------:R3:W0:Y:S01]  /*0340*/  SYNCS.EXCH.64 URZ, [UR6+0x28c38], UR4 ;  /* 0x028c3804063f75b2 */ /* 0x0006220008000100 */
[----:B------:R3:W0:Y:S02]  /*0350*/  SYNCS.EXCH.64 URZ, [UR6+0x28c48], UR4 ;  /* 0x028c4804063f75b2 */ /* 0x0006240008000100 */
[----:B---3--:R-:W-:Y:S01]  /*0360*/  NOP ;  /* 0x0000000000007918 */ /* 0x008fe20000000000 */
.L_x_7871:
[----:B------:R-:W3:Y:S01]  /*0370*/  SHFL.IDX PT, R4, R2, RZ, 0x1f ;  /* 0x00001fff02047589 */ /* 0x000ee200000e0000 */
[----:B------:R-:W-:Y:S01]  /*0380*/  NOP ;  /* 0x0000000000007918 */ /* 0x000fe20000000000 */
[----:B---3--:R-:W-:-:S13]  /*0390*/  ISETP.NE.AND P0, PT, R4, RZ, PT ;  /* 0x000000ff0400720c */ /* 0x008fda0003f05270 */
[----:B------:R-:W-:Y:S05]  /*03a0*/  @P0 BRA `(.L_x_7872) ;  /* 0x0000000000480947 */ /* 0x000fea0003800000 */
[----:B-1----:R-:W1:Y:S01]  /*03b0*/  S2UR UR5, SR_CgaCtaId ;  /* 0x00000000000579c3 */ /* 0x002e620000008800 */
[----:B------:R-:W-:Y:S01]  /*03c0*/  UMOV UR4, 0x400 ;  /* 0x0000040000047882 */ /* 0x000fe20000000000 */
[----:B------:R-:W-:Y:S01]  /*03d0*/  UMOV UR6, 0x80 ;  /* 0x0000008000067882 */ /* 0x000fe20000000000 */
[----:B------:R-:W-:Y:S01]  /*03e0*/  UMOV UR7, 0x100 ;  /* 0x0000010000077882 */ /* 0x000fe20000000000 */
[----:B------:R-:W-:Y:S01]  /*03f0*/  ELECT P0, URZ, PT ;  /* 0x00000000003f782f */ /* 0x000fe20003800000 */
[----:B-1----:R-:W-:Y:S02]  /*0400*/  ULEA UR8, UR5, UR4, 0x18 ;  /* 0x0000000405087291 */ /* 0x002fe4000f8ec03f */
[----:B------:R-:W-:-:S04]  /*0410*/  UIADD3 UR4, -UR6, 0x100000, URZ ;  /* 0x0010000006047890 */ /* 0x000fc8000fffe13f */
[----:B------:R-:W-:Y:S02]  /*0420*/  USHF.L.U32 UR5, UR4, 0xb, URZ ;  /* 0x0000000b04057899 */ /* 0x000fe4000800063f */
[----:B------:R-:W-:Y:S02]  /*0430*/  USHF.L.U32 UR4, UR4, 0x1, URZ ;  /* 0x0000000104047899 */ /* 0x000fe4000800063f */
[----:B------:R-:W-:-:S04]  /*0440*/  UIADD3 UR6, -UR7, 0x100000, URZ ;  /* 0x0010000007067890 */ /* 0x000fc8000fffe13f */
[----:B------:R-:W-:Y:S02]  /*0450*/  USHF.L.U32 UR7, UR6, 0xb, URZ ;  /* 0x0000000b06077899 */ /* 0x000fe4000800063f */
[----:B------:R-:W-:Y:S01]  /*0460*/  USHF.L.U32 UR6, UR6, 0x1, URZ ;  /* 0x0000000106067899 */ /* 0x000fe2000800063f */
[----:B------:R-:W1:Y:S03]  /*0470*/  FENCE.VIEW.ASYNC.S ;  /* 0x00000000000073c6 */ /* 0x000e660000000000 */
[----:B-1----:R3:W1:Y:S08]  /*0480*/  SYNCS.EXCH.64 URZ, [UR8+0x28c50], UR4 ;  /* 0x028c5004083f75b2 */ /* 0x0026700008000100 */
[----:B------:R3:W0:Y:S01]  /*0490*/  SYNCS.EXCH.64 URZ, [UR8+0x28c60], UR6 ;  /* 0x028c6006083f75b2 */ /* 0x0006220008000100 */
[----:B------:R3:W0:Y:S01]  /*04a0*/  SYNCS.EXCH.64 URZ, [UR8+0x28c58], UR4 ;  /* 0x028c5804083f75b2 */ /* 0x0006220008000100 */
[----:B------:R3:W0:Y:S02]  /*04b0*/  SYNCS.EXCH.64 URZ, [UR8+0x28c68], UR6 ;  /* 0x028c6806083f75b2 */ /* 0x0006240008000100 */
[----:B---3--:R-:W-:Y:S01]  /*04c0*/  NOP ;  /* 0x0000000000007918 */ /* 0x008fe20000000000 */
.L_x_7872:
[----:B------:R-:W3:Y:S01]  /*04d0*/  SHFL.IDX PT, R4, R2, RZ, 0x1f ;  /* 0x00001fff02047589 */ /* 0x000ee200000e0000 */
[----:B------:R-:W-:Y:S01]  /*04e0*/  NOP ;  /* 0x0000000000007918 */ /* 0x000fe20000000000 */
[----:B---3--:R-:W-:-:S13]  /*04f0*/  ISETP.NE.AND P0, PT, R4, RZ, PT ;  /* 0x000000ff0400720c */ /* 0x008fda0003f05270 */
        /* <DEDUP_REMOVED lines=10> */
[----:B-1----:R3:W1:Y:S01]  /*05a0*/  SYNCS.EXCH.64 URZ, [UR6+0x28c70], UR4 ;  /* 0x028c7004063f75b2 */ /* 0x0026620008000100 */
[----:B------:R3:W0:Y:S01]  /*05b0*/  SYNCS.EXCH.64 URZ, [UR6+0x28c80], UR4 ;  /* 0x028c8004063f75b2 */ /* 0x0006220008000100 */
[----:B------:R3:W0:Y:S01]  /*05c0*/  SYNCS.EXCH.64 URZ, [UR6+0x28c78], UR4 ;  /* 0x028c7804063f75b2 */ /* 0x0006220008000100 */
[----:B------:R3:W0:Y:S02]  /*05d0*/  SYNCS.EXCH.64 URZ, [UR6+0x28c88], UR4 ;  /* 0x028c8804063f75b2 */ /* 0x0006240008000100 */
[----:B---3--:R-:W-:Y:S01]  /*05e0*/  NOP ;  /* 0x0000000000007918 */ /* 0x008fe20000000000 */
.L_x_7873:
        /* <DEDUP_REMOVED lines=22> */
.L_x_7874:
        /* <DEDUP_REMOVED lines=22> */
.L_x_7875:
[----:B------:R-:W-:Y:S01]  /*08b0*/  IMAD.MOV.U32 R4, RZ, RZ, 0x1 ;  /* 0x00000001ff047424 */ /* 0x000fe200078e00ff */
[----:B------:R-:W-:Y:S01]  /*08c0*/  ISETP.NE.AND P0, PT, R5, RZ, PT ;  /* 0x000000ff0500720c */ /* 0x000fe20003f05270 */
[----:B------:R-:W-:Y:S01]  /*08d0*/  NOP ;  /* 0x0000000000007918 */ /* 0x000fe20000000000 */
[----:B------:R-:W-:Y:S01]  /*08e0*/  ULDC.64 UR40, c[0x0][0x208] ;  /* 0x0000820000287ab9 */ /* 0x000fe20000000a00 */
[----:B------:R-:W-:Y:S01]  /*08f0*/  BSSY B9, `(.L_x_7876) ;  /* 0x0001de8000097945 */ /* 0x000fe20003800000 */
[----:B------:R-:W-:-:S05]  /*0900*/  SEL R4, R4, 0x2, !P0 ;  /* 0x0000000204047807 */ /* 0x000fca0004000000 */
[----:B------:R3:W-:Y:S01]  /*0910*/  STL [R1], R4 ;  /* 0x0000000401007387 */ /* 0x0007e20000100800 */
[----:B012-4-:R-:W-:Y:S06]  /*0920*/  BAR.SYNC.DEFER_BLOCKING 0x0 ;  /* 0x0000000000007b1d */ /* 0x017fec0000010000 */
[----:B------:R-:W-:Y:S05]  /*0930*/  @!P0 BRA `(.L_x_7877) ;  /* 0x0000015800d08947 */ /* 0x000fea0003800000 */
.L_x_7878:
        /* <DEDUP_REMOVED lines=18> */
[----:B------:R-:W2:Y:S01]  /*0a60*/  LDL.LU R22, [R1] ;  /* 0x0000000001167983 */ /* 0x000ea20000300800 */
[----:B------:R-:W-:Y:S02]  /*0a70*/  VIADD R0, R0, 0xffffff80 ;  /* 0xffffff8000007836 */ /* 0x000fe40000000000 */
[----:B------:R-:W-:Y:S02]  /*0a80*/  IMAD.MOV.U32 R203, RZ, RZ, 0x20 ;  /* 0x00000020ffcb7424 */ /* 0x000fe400078e00ff */
[----:B------:R-:W-:Y:S01]  /*0a90*/  IMAD.MOV.U32 R184, RZ, RZ, RZ ;  /* 0x000000ffffb87224 */ /* 0x000fe200078e00ff */
[----:B------:R-:W-:Y:S01]  /*0aa0*/  SHF.R.S32.HI R3, RZ, 0x1f, R0 ;  /* 0x0000001fff037819 */ /* 0x000fe20000011400 */
[----:B------:R-:W-:-:S03]  /*0ab0*/  IMAD.MOV.U32 R190, RZ, RZ, RZ ;  /* 0x000000ffffbe7224 */ /* 0x000fc600078e00ff */
[CC--:B------:R-:W-:Y:S02]  /*0ac0*/  LEA.HI R5, R3.reuse, R0.reuse, RZ, 0x4 ;  /* 0x0000000003057211 */ /* 0x0c0fe400078f20ff */
[CC--:B------:R-:W-:Y:S02]  /*0ad0*/  LEA.HI R6, R3.reuse, R0.reuse, RZ, 0x5 ;  /* 0x0000000003067211 */ /* 0x0c0fe400078f28ff */
[CC--:B---3--:R-:W-:Y:S02]  /*0ae0*/  LEA.HI R4, R3.reuse, R0.reuse, RZ, 0x7 ;  /* 0x0000000003047211 */ /* 0x0c8fe400078f38ff */
[CC--:B------:R-:W-:Y:S02]  /*0af0*/  LEA.HI R13, R3.reuse, R0.reuse, RZ, 0x2 ;  /* 0x00000000030d7211 */ /* 0x0c0fe400078f10ff */
[----:B------:R-:W-:Y:S02]  /*0b00*/  LEA.HI R3, R3, R0, RZ, 0x3 ;  /* 0x0000000003037211 */ /* 0x000fe400078f18ff */
[----:B------:R-:W-:-:S02]  /*0b10*/  LOP3.LUT R9, R4, 0xffffff80, RZ, 0xc0, !PT ;  /* 0xffffff8004097812 */ /* 0x000fc400078ec0ff */
[----:B------:R-:W-:Y:S02]  /*0b20*/  LOP3.LUT R15, R3, 0xfffffff8, RZ, 0xc0, !PT ;  /* 0xfffffff8030f7812 */ /* 0x000fe400078ec0ff */
[----:B------:R-:W-:Y:S01]  /*0b30*/  LOP3.LUT R3, R5, 0xfffffff0, RZ, 0xc0, !PT ;  /* 0xfffffff005037812 */ /* 0x000fe200078ec0ff */
[C---:B------:R-:W-:Y:S01]  /*0b40*/  IMAD.IADD R9, R0.reuse, 0x1, -R9 ;  /* 0x0000000100097824 */ /* 0x040fe200078e0a09 */
[----:B------:R-:W-:Y:S01]  /*0b50*/  SHF.R.S32.HI R8, RZ, 0x4, R5 ;  /* 0x00000004ff087819 */ /* 0x000fe20000011405 */
[C---:B------:R-:W-:Y:S01]  /*0b60*/  IMAD.IADD R15, R0.reuse, 0x1, -R15 ;  /* 0x00000001000f7824 */ /* 0x040fe200078e0a0f */
[----:B------:R-:W-:Y:S01]  /*0b70*/  LOP3.LUT R11, R13, 0xfffffffc, RZ, 0xc0, !PT ;  /* 0xfffffffc0d0b7812 */ /* 0x000fe200078ec0ff */
[C---:B------:R-:W-:Y:S01]  /*0b80*/  IMAD.IADD R3, R0.reuse, 0x1, -R3 ;  /* 0x0000000100037824 */ /* 0x040fe200078e0a03 */
[--C-:B------:R-:W-:Y:S01]  /*0b90*/  SHF.R.S32.HI R206, RZ, 0x5, R6.reuse ;  /* 0x00000005ffce7819 */ /* 0x100fe20000011406 */
[----:B------:R-:W-:Y:S01]  /*0ba0*/  IMAD.SHL.U32 R194, R15, 0x8, RZ ;  /* 0x000000080fc27824 */ /* 0x000fe200078e00ff */
[----:B------:R-:W-:Y:S01]  /*0bb0*/  SHF.R.S32.HI R7, RZ, 0x1f, R6 ;  /* 0x0000001fff077819 */ /* 0x000fe20000011406 */
[----:B------:R-:W-:Y:S01]  /*0bc0*/  IMAD.IADD R188, R0, 0x1, -R11 ;  /* 0x0000000100bc7824 */ /* 0x000fe200078e0a0b */
[----:B------:R-:W-:Y:S01]  /*0bd0*/  LEA.HI R5, R5, R8, RZ, 0x1 ;  /* 0x0000000805057211 */ /* 0x000fe200078f08ff */
[----:B------:R-:W-:Y:S01]  /*0be0*/  VIADD R35, R194, 0x40 ;  /* 0x00000040c2237836 */ /* 0x000fe20000000000 */
[----:B------:R-:W-:Y:S01]  /*0bf0*/  SHF.R.S32.HI R6, RZ, 0x1f, R3 ;  /* 0x0000001fff067819 */ /* 0x000fe20000011403 */
[----:B------:R-:W-:Y:S01]  /*0c00*/  IMAD.SHL.U32 R16, R188, 0x8, RZ ;  /* 0x00000008bc107824 */ /* 0x000fe200078e00ff */
[----:B------:R-:W-:Y:S01]  /*0c10*/  SHF.R.S32.HI R0, RZ, 0x1f, R9 ;  /* 0x0000001fff007819 */ /* 0x000fe20000011409 */
[----:B------:R-:W-:Y:S01]  /*0c20*/  VIADD R32, R194, 0x100 ;  /* 0x00000100c2207836 */ /* 0x000fe20000000000 */
[----:B------:R-:W-:Y:S01]  /*0c30*/  LOP3.LUT R5, R5, 0x1ffffffe, RZ, 0xc0, !PT ;  /* 0x1ffffffe05057812 */ /* 0x000fe200078ec0ff */
[C---:B------:R-:W-:Y:S01]  /*0c40*/  VIADD R26, R16.reuse, 0x40 ;  /* 0x00000040101a7836 */ /* 0x040fe20000000000 */
[----:B------:R-:W-:Y:S01]  /*0c50*/  LEA.HI R7, R7, R206, RZ, 0x2 ;  /* 0x000000ce07077211 */ /* 0x000fe200078f10ff */
[----:B------:R-:W-:Y:S01]  /*0c60*/  VIADD R229, R16, 0x60 ;  /* 0x0000006010e57836 */ /* 0x000fe20000000000 */
[----:B------:R-:W-:Y:S01]  /*0c70*/  LEA.HI R10, R6, R3, RZ, 0x3 ;  /* 0x00000003060a7211 */ /* 0x000fe200078f18ff */
[----:B------:R-:W-:Y:S01]  /*0c80*/  IMAD.IADD R5, R8, 0x1, -R5 ;  /* 0x0000000108057824 */ /* 0x000fe200078e0a05 */
[-C--:B------:R-:W-:Y:S01]  /*0c90*/  LEA.HI R6, R0, R9.reuse, RZ, 0x2 ;  /* 0x0000000900067211 */ /* 0x080fe200078f10ff */
[C---:B------:R-:W-:Y:S01]  /*0ca0*/  VIADD R228, R16.reuse, 0x80 ;  /* 0x0000008010e47836 */ /* 0x040fe20000000000 */
[----:B------:R-:W-:Y:S01]  /*0cb0*/  SHF.R.S32.HI R23, RZ, 0x7, R4 ;  /* 0x00000007ff177819 */ /* 0x000fe20000011404 */
[----:B------:R-:W-:Y:S01]  /*0cc0*/  IMAD.SHL.U32 R5, R5, 0x8, RZ ;  /* 0x0000000805057824 */ /* 0x000fe200078e00ff */
[----:B------:R-:W-:Y:S01]  /*0cd0*/  LOP3.LUT R7, R7, 0x3ffffc, RZ, 0xc0, !PT ;  /* 0x003ffffc07077812 */ /* 0x000fe200078ec0ff */
[----:B------:R-:W-:Y:S01]  /*0ce0*/  VIADD R227, R16, 0xa0 ;  /* 0x000000a010e37836 */ /* 0x000fe20000000000 */
[--C-:B------:R-:W-:Y:S01]  /*0cf0*/  SHF.R.S32.HI R8, RZ, 0x2, R6.reuse ;  /* 0x00000002ff087819 */ /* 0x100fe20000011406 */
[----:B------:R-:W-:Y:S01]  /*0d00*/  IMAD R14, R23, 0x100, R3 ;  /* 0x00000100170e7824 */ /* 0x000fe200078e0203 */
[----:B------:R-:W-:Y:S01]  /*0d10*/  SHF.R.S32.HI R11, RZ, 0x1f, R6 ;  /* 0x0000001fff0b7819 */ /* 0x000fe20000011406 */
[----:B------:R-:W-:Y:S01]  /*0d20*/  IMAD.IADD R7, R206, 0x1, -R7 ;  /* 0x00000001ce077824 */ /* 0x000fe200078e0a07 */
[----:B------:R-:W-:Y:S01]  /*0d30*/  SHF.R.S32.HI R191, RZ, 0x2, R13 ;  /* 0x00000002ffbf7819 */ /* 0x000fe2000001140d */
[----:B------:R-:W-:Y:S01]  /*0d40*/  STL [R1+0x58], R23 ;  /* 0x0000581701007387 */ /* 0x000fe20000100800 */
[----:B------:R-:W-:Y:S01]  /*0d50*/  LEA.HI R11, R11, R8, RZ, 0x3 ;  /* 0x000000080b0b7211 */ /* 0x000fe200078f18ff */
[----:B------:R-:W-:Y:S01]  /*0d60*/  IMAD R20, R7, 0x10, R14 ;  /* 0x0000001007147824 */ /* 0x000fe200078e020e */
[----:B------:R-:W-:Y:S01]  /*0d70*/  IADD3 R7, R191, 0x20, RZ ;  /* 0x00000020bf077810 */ /* 0x000fe20007ffe0ff */
[----:B------:R-:W-:Y:S01]  /*0d80*/  VIADD R226, R16, 0xc0 ;  /* 0x000000c010e27836 */ /* 0x000fe20000000000 */
[----:B------:R-:W-:Y:S01]  /*0d90*/  LEA.HI R0, R0, R9, RZ, 0x5 ;  /* 0x0000000900007211 */ /* 0x000fe200078f28ff */
[C---:B------:R-:W-:Y:S01]  /*0da0*/  VIADD R225, R16.reuse, 0xe0 ;  /* 0x000000e010e17836 */ /* 0x040fe20000000000 */
[----:B------:R-:W-:Y:S01]  /*0db0*/  LOP3.LUT R11, R11, 0xfffffff8, RZ, 0xc0, !PT ;  /* 0xfffffff80b0b7812 */ /* 0x000fe200078ec0ff */
[C---:B------:R-:W-:Y:S01]  /*0dc0*/  VIADD R224, R16.reuse, 0x100 ;  /* 0x0000010010e07836 */ /* 0x040fe20000000000 */
[----:B------:R-:W-:Y:S01]  /*0dd0*/  SHF.R.S32.HI R14, RZ, 0x1f, R7 ;  /* 0x0000001fff0e7819 */ /* 0x000fe20000011407 */
[----:B------:R-:W-:Y:S01]  /*0de0*/  VIADD R221, R16, 0x120 ;  /* 0x0000012010dd7836 */ /* 0x000fe20000000000 */
[----:B------:R-:W-:Y:S01]  /*0df0*/  SHF.R.S32.HI R0, RZ, 0x5, R0 ;  /* 0x00000005ff007819 */ /* 0x000fe20000011400 */
[----:B------:R-:W-:Y:S01]  /*0e00*/  IMAD.IADD R11, R8, 0x1, -R11 ;  /* 0x00000001080b7824 */ /* 0x000fe200078e0a0b */
[C---:B------:R-:W-:Y:S01]  /*0e10*/  LOP3.LUT R12, R10.reuse, 0xfffffff8, RZ, 0xc0, !PT ;  /* 0xfffffff80a0c7812 */ /* 0x040fe200078ec0ff */
[----:B------:R-:W-:Y:S01]  /*0e20*/  IMAD.SHL.U32 R10, R10, 0x40, RZ ;  /* 0x000000400a0a7824 */ /* 0x000fe200078e00ff */
[----:B------:R-:W-:Y:S01]  /*0e30*/  LEA.HI R14, R14, R7, RZ, 0x3 ;  /* 0x000000070e0e7211 */ /* 0x000fe200078f18ff */
[----:B------:R-:W-:Y:S01]  /*0e40*/  IMAD.SHL.U32 R7, R7, 0x40, RZ ;  /* 0x0000004007077824 */ /* 0x000fe200078e00ff */
[----:B------:R-:W-:Y:S01]  /*0e50*/  LEA.HI R4, R4, R23, RZ, 0x1 ;  /* 0x0000001704047211 */ /* 0x000fe200078f08ff */
[----:B------:R-:W-:Y:S01]  /*0e60*/  IMAD R192, R0, 0x10, R11 ;  /* 0x0000001000c07824 */ /* 0x000fe200078e020b */
[----:B------:R-:W-:Y:S01]  /*0e70*/  SHF.R.S32.HI R0, RZ, 0x1f, R13 ;  /* 0x0000001fff007819 */ /* 0x000fe2000001140d */
[----:B------:R-:W-:Y:S01]  /*0e80*/  IMAD.IADD R12, R3, 0x1, -R12 ;  /* 0x00000001030c7824 */ /* 0x000fe200078e0a0c */
[----:B------:R-:W-:Y:S01]  /*0e90*/  LOP3.LUT R7, R7, 0x1c0, RZ, 0xc0, !PT ;  /* 0x000001c007077812 */ /* 0x000fe200078ec0ff */
[----:B------:R-:W-:Y:S01]  /*0ea0*/  IMAD.SHL.U32 R14, R14, 0x40, RZ ;  /* 0x000000400e0e7824 */ /* 0x000fe200078e00ff */
[----:B------:R-:W-:Y:S01]  /*0eb0*/  LEA.HI R0, R0, R191, RZ, 0x3 ;  /* 0x000000bf00007211 */ /* 0x000fe200078f18ff */
[----:B------:R-:W-:Y:S01]  /*0ec0*/  IMAD.SHL.U32 R3, R12, 0x40, RZ ;  /* 0x000000400c037824 */ /* 0x000fe200078e00ff */
[----:B------:R-:W-:Y:S01]  /*0ed0*/  LOP3.LUT R6, R6, 0x7ffffffc, RZ, 0xc0, !PT ;  /* 0x7ffffffc06067812 */ /* 0x000fe200078ec0ff */
[----:B------:R-:W-:Y:S01]  /*0ee0*/  VIADD R217, R16, 0x140 ;  /* 0x0000014010d97836 */ /* 0x000fe20000000000 */
[----:B------:R-:W-:Y:S01]  /*0ef0*/  LOP3.LUT R4, R4, 0xfffffe, RZ, 0xc0, !PT ;  /* 0x00fffffe04047812 */ /* 0x000fe200078ec0ff */
[----:B------:R-:W-:Y:S01]  /*0f00*/  VIADD R216, R16, 0x160 ;  /* 0x0000016010d87836 */ /* 0x000fe20000000000 */
[----:B------:R-:W-:Y:S01]  /*0f10*/  SHF.R.U32.HI R8, RZ, 0x3, R7 ;  /* 0x00000003ff087819 */ /* 0x000fe20000011607 */
[----:B------:R-:W-:Y:S01]  /*0f20*/  IMAD.IADD R207, R9, 0x1, -R6 ;  /* 0x0000000109cf7824 */ /* 0x000fe200078e0a06 */
[----:B------:R-:W-:Y:S01]  /*0f30*/  LOP3.LUT R0, R0, 0xfffffff8, RZ, 0xc0, !PT ;  /* 0xfffffff800007812 */ /* 0x000fe200078ec0ff */
[----:B------:R-:W-:Y:S01]  /*0f40*/  IMAD.IADD R4, R23, 0x1, -R4 ;  /* 0x0000000117047824 */ /* 0x000fe200078e0a04 */
[----:B------:R-:W-:Y:S01]  /*0f50*/  LOP3.LUT R7, R7, 0x38, R16, 0xf8, !PT ;  /* 0x0000003807077812 */ /* 0x000fe200078ef810 */
[----:B------:R-:W-:Y:S01]  /*0f60*/  VIADD R215, R16, 0x180 ;  /* 0x0000018010d77836 */ /* 0x000fe20000000000 */
[----:B------:R-:W-:Y:S01]  /*0f70*/  LOP3.LUT R14, R14, 0xfffffe00, RZ, 0xc0, !PT ;  /* 0xfffffe000e0e7812 */ /* 0x000fe200078ec0ff */
[----:B------:R-:W-:Y:S01]  /*0f80*/  IMAD.SHL.U32 R24, R4, 0x100, RZ ;  /* 0x0000010004187824 */ /* 0x000fe200078e00ff */
[----:B------:R-:W-:Y:S01]  /*0f90*/  LOP3.LUT R6, R3, 0x1c0, RZ, 0xc0, !PT ;  /* 0x000001c003067812 */ /* 0x000fe200078ec0ff */
[----:B------:R-:W-:Y:S01]  /*0fa0*/  IMAD.U32 R3, R20, 0x40, R5 ;  /* 0x0000004014037824 */ /* 0x000fe200078e0005 */
[----:B------:R-:W-:Y:S01]  /*0fb0*/  IADD3 R193, R191, -R0, RZ ;  /* 0x80000000bfc17210 */ /* 0x000fe20007ffe0ff */
[----:B------:R-:W-:Y:S01]  /*0fc0*/  VIADD R214, R16, 0x1a0 ;  /* 0x000001a010d67836 */ /* 0x000fe20000000000 */
[----:B------:R-:W-:Y:S01]  /*0fd0*/  LOP3.LUT R21, R14, R7, R8, 0xf6, !PT ;  /* 0x000000070e157212 */ /* 0x000fe200078ef608 */
[----:B------:R-:W-:Y:S01]  /*0fe0*/  IMAD.SHL.U32 R207, R207, 0x2, RZ ;  /* 0x00000002cfcf7824 */ /* 0x000fe200078e00ff */
[----:B------:R-:W-:Y:S01]  /*0ff0*/  SHF.R.S32.HI R0, RZ, 0x1f, R26 ;  /* 0x0000001fff007819 */ /* 0x000fe2000001141a */
[----:B------:R0:W-:Y:S01]  /*1000*/  STL [R1+0x68], R3 ;  /* 0x0000680301007387 */ /* 0x0001e20000100800 */
[----:B------:R-:W-:Y:S01]  /*1010*/  LEA.HI R8, R188, R188, RZ, 0x1 ;  /* 0x000000bcbc087211 */ /* 0x000fe200078f08ff */
[----:B------:R-:W-:Y:S01]  /*1020*/  VIADD R211, R16, 0x1e0 ;  /* 0x000001e010d37836 */ /* 0x000fe20000000000 */
[----:B------:R-:W-:Y:S01]  /*1030*/  SHF.R.S32.HI R4, RZ, 0x1f, R229 ;  /* 0x0000001fff047819 */ /* 0x000fe200000114e5 */
[----:B------:R-:W-:Y:S01]  /*1040*/  STL [R1+0x50], RZ ;  /* 0x000050ff01007387 */ /* 0x000fe20000100800 */
[----:B------:R-:W-:Y:S01]  /*1050*/  SHF.L.U64.HI R0, R26, 0x1, R0 ;  /* 0x000000011a007819 */ /* 0x000fe20000010200 */
[----:B------:R-:W-:Y:S01]  /*1060*/  VIADD R34, R194, 0x80 ;  /* 0x00000080c2227836 */ /* 0x000fe20000000000 */
[----:B------:R-:W-:Y:S01]  /*1070*/  LOP3.LUT R9, R8, 0x1ffffffe, RZ, 0xc0, !PT ;  /* 0x1ffffffe08097812 */ /* 0x000fe200078ec0ff */
[----:B------:R1:W-:Y:S01]  /*1080*/  STL [R1], R26 ;  /* 0x0000001a01007387 */ /* 0x0003e20000100800 */
[----:B------:R-:W-:Y:S01]  /*1090*/  SHF.R.S32.HI R11, RZ, 0x1f, R228 ;  /* 0x0000001fff0b7819 */ /* 0x000fe200000114e4 */
[----:B------:R-:W-:Y:S01]  /*10a0*/  VIADD R33, R194, 0xc0 ;  /* 0x000000c0c2217836 */ /* 0x000fe20000000000 */
[----:B------:R-:W-:Y:S01]  /*10b0*/  SHF.R.S32.HI R8, RZ, 0x1f, R227 ;  /* 0x0000001fff087819 */ /* 0x000fe200000114e3 */
[----:B------:R-:W-:Y:S01]  /*10c0*/  STL [R1+0x64], R24 ;  /* 0x0000641801007387 */ /* 0x000fe20000100800 */
[----:B0-----:R-:W-:Y:S01]  /*10d0*/  LOP3.LUT R3, R10, 0x7ffffe00, RZ, 0xc0, !PT ;  /* 0x7ffffe000a037812 */ /* 0x001fe200078ec0ff */
[----:B------:R-:W-:Y:S01]  /*10e0*/  IMAD.IADD R9, R188, 0x1, -R9 ;  /* 0x00000001bc097824 */ /* 0x000fe200078e0a09 */
[----:B------:R-:W-:Y:S01]  /*10f0*/  SHF.R.S32.HI R13, RZ, 0x1f, R226 ;  /* 0x0000001fff0d7819 */ /* 0x000fe200000114e2 */
[----:B------:R0:W-:Y:S01]  /*1100*/  STL [R1+0x4], R0 ;  /* 0x0000040001007387 */ /* 0x0001e20000100800 */
[----:B------:R-:W-:Y:S01]  /*1110*/  SHF.R.S32.HI R10, RZ, 0x1f, R225 ;  /* 0x0000001fff0a7819 */ /* 0x000fe200000114e1 */
[----:B------:R-:W-:Y:S01]  /*1120*/  IMAD R3, R206, 0x400, R3 ;  /* 0x00000400ce037824 */ /* 0x000fe200078e0203 */
[----:B-1----:R-:W-:Y:S01]  /*1130*/  SHF.L.U64.HI R26, R229, 0x1, R4 ;  /* 0x00000001e51a7819 */ /* 0x002fe20000010204 */
[----:B------:R-:W-:Y:S01]  /*1140*/  VIADD R30, R194, 0x180 ;  /* 0x00000180c21e7836 */ /* 0x000fe20000000000 */
[----:B------:R-:W-:Y:S01]  /*1150*/  SHF.L.U64.HI R4, R228, 0x1, R11 ;  /* 0x00000001e4047819 */ /* 0x000fe2000001020b */
[----:B------:R-:W-:Y:S01]  /*1160*/  VIADD R28, R194, 0x1c0 ;  /* 0x000001c0c21c7836 */ /* 0x000fe20000000000 */
[----:B------:R-:W-:Y:S01]  /*1170*/  LOP3.LUT R5, R6, 0x8, R5, 0xf8, !PT ;  /* 0x0000000806057812 */ /* 0x000fe200078ef805 */
[----:B------:R-:W-:Y:S01]  /*1180*/  STL [R1+0x8], R26 ;  /* 0x0000081a01007387 */ /* 0x000fe20000100800 */
[----:B------:R-:W-:Y:S01]  /*1190*/  SHF.R.S32.HI R15, RZ, 0x1f, R224 ;  /* 0x0000001fff0f7819 */ /* 0x000fe200000114e0 */
[----:B------:R-:W-:Y:S01]  /*11a0*/  VIADD R31, R194, 0x140 ;  /* 0x00000140c21f7836 */ /* 0x000fe20000000000 */
[----:B0-----:R-:W-:Y:S01]  /*11b0*/  SHF.L.U64.HI R0, R227, 0x1, R8 ;  /* 0x00000001e3007819 */ /* 0x001fe20000010208 */
[----:B------:R0:W-:Y:S01]  /*11c0*/  STL [R1+0xc], R4 ;  /* 0x00000c0401007387 */ /* 0x0001e20000100800 */
[----:B------:R-:W-:Y:S01]  /*11d0*/  SHF.R.U32.HI R6, RZ, 0x3, R6 ;  /* 0x00000003ff067819 */ /* 0x000fe20000011606 */
[----:B------:R-:W-:Y:S01]  /*11e0*/  IMAD R210, R9, 0x8, R192 ;  /* 0x0000000809d27824 */ /* 0x000fe200078e02c0 */
[----:B------:R-:W-:Y:S01]  /*11f0*/  SHF.L.U64.HI R8, R226, 0x1, R13 ;  /* 0x00000001e2087819 */ /* 0x000fe2000001020d */
[----:B------:R1:W-:Y:S01]  /*1200*/  STL [R1+0x10], R0 ;  /* 0x0000100001007387 */ /* 0x0003e20000100800 */
[----:B------:R-:W-:Y:S01]  /*1210*/  R2P PR, R12, 0x6 ;  /* 0x000000060c007804 */ /* 0x000fe20000000000 */
[----:B------:R-:W-:Y:S01]  /*1220*/  VIADD R23, R16, 0x20 ;  /* 0x0000002010177836 */ /* 0x000fe20000000000 */
[----:B------:R-:W-:Y:S01]  /*1230*/  SHF.R.S32.HI R12, RZ, 0x1f, R221 ;  /* 0x0000001fff0c7819 */ /* 0x000fe200000114dd */
[----:B------:R3:W-:Y:S01]  /*1240*/  STL [R1+0x14], R8 ;  /* 0x0000140801007387 */ /* 0x0007e20000100800 */
[----:B------:R-:W-:Y:S01]  /*1250*/  LOP3.LUT R6, R5, R6, RZ, 0x3c, !PT ;  /* 0x0000000605067212 */ /* 0x000fe200078e3cff */
[----:B------:R-:W-:Y:S01]  /*1260*/  IMAD.SHL.U32 R188, R188, 0x4, RZ ;  /* 0x00000004bcbc7824 */ /* 0x000fe200078e00ff */
[----:B0-----:R-:W-:Y:S01]  /*1270*/  SHF.L.U64.HI R4, R225, 0x1, R10 ;  /* 0x00000001e1047819 */ /* 0x001fe2000001020a */
[----:B------:R-:W-:Y:S01]  /*1280*/  IMAD.MOV.U32 R5, RZ, RZ, R17 ;  /* 0x000000ffff057224 */ /* 0x000fe200078e0011 */
[----:B------:R-:W-:Y:S01]  /*1290*/  SHF.R.S32.HI R14, RZ, 0x1f, R217 ;  /* 0x0000001fff0e7819 */ /* 0x000fe200000114d9 */
[----:B------:R-:W-:Y:S01]  /*12a0*/  IMAD.MOV.U32 R7, RZ, RZ, R19 ;  /* 0x000000ffff077224 */ /* 0x000fe200078e0013 */
[----:B-1----:R-:W-:Y:S01]  /*12b0*/  SHF.L.U64.HI R0, R224, 0x1, R15 ;  /* 0x00000001e0007819 */ /* 0x002fe2000001020f */
[----:B------:R0:W-:Y:S01]  /*12c0*/  STL [R1+0x18], R4 ;  /* 0x0000180401007387 */ /* 0x0001e20000100800 */
[----:B------:R-:W-:Y:S01]  /*12d0*/  SHF.R.S32.HI R25, RZ, 0x1f, R216 ;  /* 0x0000001fff197819 */ /* 0x000fe200000114d8 */
[----:B------:R-:W-:Y:S01]  /*12e0*/  IMAD.MOV.U32 R19, RZ, RZ, RZ ;  /* 0x000000ffff137224 */ /* 0x000fe200078e00ff */
[----:B---3--:R-:W-:Y:S01]  /*12f0*/  SHF.L.U64.HI R8, R221, 0x1, R12 ;  /* 0x00000001dd087819 */ /* 0x008fe2000001020c */
[----:B------:R1:W-:Y:S01]  /*1300*/  STL [R1+0x1c], R0 ;  /* 0x00001c0001007387 */ /* 0x0003e20000100800 */
[----:B------:R-:W-:Y:S01]  /*1310*/  IADD3 R3, R3, R6, RZ ;  /* 0x0000000603037210 */ /* 0x000fe20007ffe0ff */
[----:B------:R-:W-:Y:S01]  /*1320*/  IMAD.MOV.U32 R6, RZ, RZ, R18 ;  /* 0x000000ffff067224 */ /* 0x000fe200078e0012 */
[----:B------:R-:W-:Y:S01]  /*1330*/  IADD3 R212, R16, 0x1c0, RZ ;  /* 0x000001c010d47810 */ /* 0x000fe20007ffe0ff */
[----:B------:R3:W-:Y:S01]  /*1340*/  STL [R1+0x20], R8 ;  /* 0x0000200801007387 */ /* 0x0007e20000100800 */
[----:B------:R-:W-:Y:S01]  /*1350*/  SHF.R.S32.HI R18, RZ, 0x1f, R215 ;  /* 0x0000001fff127819 */ /* 0x000fe200000114d7 */
[----:B------:R-:W-:Y:S01]  /*1360*/  IMAD R201, R3, 0x2, R2 ;  /* 0x0000000203c97824 */ /* 0x000fe200078e0202 */
[----:B0-----:R-:W-:Y:S01]  /*1370*/  SHF.L.U64.HI R4, R217, 0x1, R14 ;  /* 0x00000001d9047819 */ /* 0x001fe2000001020e */
[----:B------:R-:W-:Y:S01]  /*1380*/  VIADD R196, R188, 0x10 ;  /* 0x00000010bcc47836 */ /* 0x000fe20000000000 */
[----:B------:R-:W-:Y:S01]  /*1390*/  SHF.R.S32.HI R27, RZ, 0x1f, R214 ;  /* 0x0000001fff1b7819 */ /* 0x000fe200000114d6 */
[C---:B------:R-:W-:Y:S01]  /*13a0*/  VIADD R204, R201.reuse, 0x26800 ;  /* 0x00026800c9cc7836 */ /* 0x040fe20000000000 */
[----:B-1----:R-:W-:Y:S01]  /*13b0*/  SHF.L.U64.HI R0, R216, 0x1, R25 ;  /* 0x00000001d8007819 */ /* 0x002fe20000010219 */
[----:B------:R0:W-:Y:S01]  /*13c0*/  STL [R1+0x24], R4 ;  /* 0x0000240401007387 */ /* 0x0001e20000100800 */
[----:B------:R-:W-:Y:S01]  /*13d0*/  SHF.R.S32.HI R29, RZ, 0x1f, R212 ;  /* 0x0000001fff1d7819 */ /* 0x000fe200000114d4 */
[----:B------:R-:W-:Y:S01]  /*13e0*/  VIADD R202, R201, 0x26840 ;  /* 0x00026840c9ca7836 */ /* 0x000fe20000000000 */
[----:B---3--:R-:W-:Y:S01]  /*13f0*/  SHF.L.U64.HI R8, R215, 0x1, R18 ;  /* 0x00000001d7087819 */ /* 0x008fe20000010212 */
[----:B------:R1:W-:Y:S01]  /*1400*/  STL [R1+0x28], R0 ;  /* 0x0000280001007387 */ /* 0x0003e20000100800 */
[----:B------:R-:W-:Y:S01]  /*1410*/  IADD3 R197, R207, R24, RZ ;  /* 0x00000018cfc57210 */ /* 0x000fe20007ffe0ff */
[----:B------:R-:W-:Y:S01]  /*1420*/  @P2 VIADD R202, R204, 0xffffffc0 ;  /* 0xffffffc0ccca2836 */ /* 0x000fe20000000000 */
[----:B------:R-:W-:Y:S01]  /*1430*/  SHF.R.S32.HI R20, RZ, 0x1f, R211 ;  /* 0x0000001fff147819 */ /* 0x000fe200000114d3 */
[----:B------:R-:W-:Y:S01]  /*1440*/  STL [R1+0x2c], R8 ;  /* 0x00002c0801007387 */ /* 0x000fe20000100800 */
[----:B------:R-:W-:Y:S01]  /*1450*/  SHF.R.S32.HI R35, RZ, 0x1f, R35 ;  /* 0x0000001fff237819 */ /* 0x000fe20000011423 */
[C---:B------:R-:W-:Y:S01]  /*1460*/  VIADD R41, R197.reuse, 0x10 ;  /* 0x00000010c5297836 */ /* 0x040fe20000000000 */
[----:B0-----:R-:W-:Y:S01]  /*1470*/  SHF.L.U64.HI R4, R212, 0x1, R29 ;  /* 0x00000001d4047819 */ /* 0x001fe2000001021d */
[C---:B------:R-:W-:Y:S01]  /*1480*/  VIADD R38, R197.reuse, 0x28 ;  /* 0x00000028c5267836 */ /* 0x040fe20000000000 */
[----:B------:R-:W-:Y:S01]  /*1490*/  SHF.R.S32.HI R32, RZ, 0x1f, R32 ;  /* 0x0000001fff207819 */ /* 0x000fe20000011420 */
[C---:B------:R-:W-:Y:S01]  /*14a0*/  VIADD R35, R197.reuse, 0x40 ;  /* 0x00000040c5237836 */ /* 0x040fe20000000000 */
[----:B-1----:R-:W-:Y:S01]  /*14b0*/  SHF.L.U64.HI R0, R214, 0x1, R27 ;  /* 0x00000001d6007819 */ /* 0x002fe2000001021b */
[C---:B------:R-:W-:Y:S01]  /*14c0*/  VIADD R32, R197.reuse, 0x58 ;  /* 0x00000058c5207836 */ /* 0x040fe20000000000 */
[----:B------:R-:W-:Y:S01]  /*14d0*/  SHF.R.S32.HI R9, RZ, 0x1f, R41 ;  /* 0x0000001fff097819 */ /* 0x000fe20000011429 */
[C---:B------:R-:W-:Y:S01]  /*14e0*/  VIADD R29, R197.reuse, 0x70 ;  /* 0x00000070c51d7836 */ /* 0x040fe20000000000 */
        /* <DEDUP_REMOVED lines=16> */
[----:B-1----:R-:W-:Y:S01]  /*15f0*/  IMAD R4, R21, 0x2, R2 ;  /* 0x0000000215047824 */ /* 0x002fe200078e0202 */
[----:B------:R0:W-:Y:S01]  /*1600*/  STL [R1+0x38], R0 ;  /* 0x0000380001007387 */ /* 0x0001e20000100800 */
[----:B------:R-:W-:Y:S01]  /*1610*/  VIADD R21, R197, 0xa0 ;  /* 0x000000a0c5157836 */ /* 0x000fe20000000000 */
[----:B------:R-:W-:Y:S01]  /*1620*/  SEL R203, R203, 0xffffffe0, !P1 ;  /* 0xffffffe0cbcb7807 */ /* 0x000fe20004800000 */
[C---:B------:R-:W-:Y:S01]  /*1630*/  VIADD R37, R197.reuse, 0x30 ;  /* 0x00000030c5257836 */ /* 0x040fe20000000000 */
[----:B------:R1:W-:Y:S01]  /*1640*/  STL [R1+0x5c], R4 ;  /* 0x00005c0401007387 */ /* 0x0003e20000100800 */
[----:B------:R-:W-:Y:S01]  /*1650*/  SHF.R.S32.HI R9, RZ, 0x1f, R32 ;  /* 0x0000001fff097819 */ /* 0x000fe20000011420 */
[C---:B------:R-:W-:Y:S01]  /*1660*/  VIADD R36, R197.reuse, 0x38 ;  /* 0x00000038c5247836 */ /* 0x040fe20000000000 */
[----:B------:R-:W-:Y:S01]  /*1670*/  SHF.R.S32.HI R31, RZ, 0x1f, R31 ;  /* 0x0000001fff1f7819 */ /* 0x000fe2000001141f */
[C---:B------:R-:W-:Y:S01]  /*1680*/  VIADD R34, R197.reuse, 0x48 ;  /* 0x00000048c5227836 */ /* 0x040fe20000000000 */
[C---:B------:R-:W-:Y:S01]  /*1690*/  IADD3 R13, R197.reuse, 0xc8, RZ ;  /* 0x000000c8c50d7810 */ /* 0x040fe20007ffe0ff */
[C---:B------:R-:W-:Y:S01]  /*16a0*/  VIADD R33, R197.reuse, 0x50 ;  /* 0x00000050c5217836 */ /* 0x040fe20000000000 */
[----:B0-----:R-:W-:Y:S01]  /*16b0*/  SHF.R.S32.HI R0, RZ, 0x1f, R197 ;  /* 0x0000001fff007819 */ /* 0x001fe200000114c5 */
        /* <DEDUP_REMOVED lines=43> */
[----:B------:R-:W-:-:S02]  /*1970*/  IADD3 R203, R203, R202, RZ ;  /* 0x000000cacbcb7210 */ /* 0x000fc40007ffe0ff */
[----:B--2---:R-:W-:Y:S01]  /*1980*/  LOP3.LUT R186, R22, 0x1, RZ, 0xfc, !PT ;  /* 0x0000000116ba7812 */ /* 0x004fe200078efcff */
[----:B------:R-:W-:-:S07]  /*1990*/  IMAD.MOV.U32 R22, RZ, RZ, RZ ;  /* 0x000000ffff167224 */ /* 0x000fce00078e00ff */
.L_x_8034:
        /* <DEDUP_REMOVED lines=13> */
[----:B------:R-:W-:Y:S01]  /*1a70*/  ISETP.NE.AND.EX P1, PT, RZ, UR9, PT, P1 ;  /* 0x00000009ff007c0c */ /* 0x000fe2000bf25310 */
[C---:B--2---:R-:W-:Y:S01]  /*1a80*/  IMAD.SHL.U32 R28, R26.reuse, 0x4, RZ ;  /* 0x000000041a1c7824 */ /* 0x044fe200078e00ff */
[----:B------:R-:W-:Y:S01]  /*1a90*/  SHF.R.S32.HI R0, RZ, 0x1f, R26 ;  /* 0x0000001fff007819 */ /* 0x000fe2000001141a */
[----:B------:R-:W-:Y:S04]  /*1aa0*/  STL [R1+0x40], R26 ;  /* 0x0000401a01007387 */ /* 0x000fe80000100800 */
[C---:B------:R-:W-:Y:S02]  /*1ab0*/  @P2 LEA R10, P3, R26.reuse, UR4, 0x2 ;  /* 0x000000041a0a2c11 */ /* 0x040fe4000f8610ff */
[--C-:B------:R-:W-:Y:S01]  /*1ac0*/  SHF.L.U64.HI R27, R26, 0x2, R0.reuse ;  /* 0x000000021a1b7819 */ /* 0x100fe20000010200 */
[----:B------:R0:W-:Y:S01]  /*1ad0*/  STL [R1+0x54], R0 ;  /* 0x0000540001007387 */ /* 0x0001e20000100800 */
[----:B------:R-:W-:Y:S01]  /*1ae0*/  IADD3 R8, P4, R28, UR6, RZ ;  /* 0x000000061c087c10 */ /* 0x000fe2000ff9e0ff */
[----:B------:R-:W-:Y:S01]  /*1af0*/  ULDC UR4, c[0x0][0x288] ;  /* 0x0000a20000047ab9 */ /* 0x000fe20000000800 */
[----:B------:R-:W-:Y:S01]  /*1b00*/  @P2 LEA.HI.X R11, R26, UR5, R0, 0x2, P3 ;  /* 0x000000051a0b2c11 */ /* 0x000fe200098f1400 */
[----:B------:R1:W-:Y:S01]  /*1b10*/  STL [R1+0x44], R28 ;  /* 0x0000441c01007387 */ /* 0x0003e20000100800 */
[----:B------:R-:W-:Y:S01]  /*1b20*/  IADD3.X R9, R27, UR7, RZ, P4, !PT ;  /* 0x000000071b097c10 */ /* 0x000fe2000a7fe4ff */
[----:B------:R-:W-:Y:S01]  /*1b30*/  IMAD.U32 R198, RZ, RZ, UR4 ;  /* 0x00000004ffc67e24 */ /* 0x000fe2000f8e00ff */
[----:B------:R-:W-:Y:S01]  /*1b40*/  ULDC.64 UR4, c[0x0][0x418] ;  /* 0x0001060000047ab9 */ /* 0x000fe20000000a00 */
[----:B------:R1:W-:Y:S04]  /*1b50*/  STL [R1+0x48], R27 ;  /* 0x0000481b01007387 */ /* 0x0003e80000100800 */
[----:B------:R-:W5:Y:S01]  /*1b60*/  @P0 LDG.E R24, desc[UR40][R8.64] ;  /* 0x0000002808180981 */ /* 0x000f62000c1e1900 */
[----:B------:R-:W-:-:S03]  /*1b70*/  UISETP.NE.U32.AND UP0, UPT, UR4, URZ, UPT ;  /* 0x0000003f0400728c */ /* 0x000fc6000bf05070 */
[----:B------:R2:W5:Y:S01]  /*1b80*/  @P2 LDG.E R4, desc[UR40][R10.64] ;  /* 0x000000280a042981 */ /* 0x000562000c1e1900 */
[----:B------:R-:W-:Y:S01]  /*1b90*/  UISETP.NE.AND.EX UP0, UPT, UR5, URZ, UPT, UP0 ;  /* 0x0000003f0500728c */ /* 0x000fe2000bf05300 */
[----:B------:R-:W-:Y:S01]  /*1ba0*/  ULDC UR4, c[0x0][0x424] ;  /* 0x0001090000047ab9 */ /* 0x000fe20000000800 */
[----:B------:R-:W-:Y:S02]  /*1bb0*/  LOP3.LUT R3, R6, 0xff000000, RZ, 0xc0, !PT ;  /* 0xff00000006037812 */ /* 0x000fe400078ec0ff */
[----:B--2---:R-:W-:Y:S01]  /*1bc0*/  @P1 IADD3 R10, P2, R28, UR8, RZ ;  /* 0x000000081c0a1c10 */ /* 0x004fe2000ff5e0ff */
[----:B------:R-:W-:Y:S01]  /*1bd0*/  USEL UR4, UR4, 0x1, UP0 ;  /* 0x0000000104047887 */ /* 0x000fe20008000000 */
[----:B------:R-:W-:Y:S02]  /*1be0*/  ULDC UR5, c[0x0][0x2f0] ;  /* 0x0000bc0000057ab9 */ /* 0x000fe40000000800 */
[----:B------:R-:W-:Y:S01]  /*1bf0*/  @P1 IADD3.X R11, R27, UR9, RZ, P2, !PT ;  /* 0x000000091b0b1c10 */ /* 0x000fe200097fe4ff */
[----:B------:R-:W-:-:S02]  /*1c00*/  ULDC.64 UR8, c[0x0][0xa20] ;  /* 0x0002880000087ab9 */ /* 0x000fc40000000a00 */
[----:B------:R-:W-:Y:S01]  /*1c10*/  ISETP.NE.U32.AND P2, PT, RZ, UR8, PT ;  /* 0x00000008ff007c0c */ /* 0x000fe2000bf45070 */
[----:B------:R-:W-:Y:S01]  /*1c20*/  UIMAD UR4, UR4, UR5, URZ ;  /* 0x00000005040472a4 */ /* 0x000fe2000f8e023f */
[C---:B0-----:R-:W-:Y:S01]  /*1c30*/  LOP3.LUT R0, R6.reuse, 0xff0000, RZ, 0xc0, !PT ;  /* 0x00ff000006007812 */ /* 0x041fe200078ec0ff */
[----:B------:R0:W5:Y:S01]  /*1c40*/  @P1 LDG.E R198, desc[UR40][R10.64] ;  /* 0x000000280ac61981 */ /* 0x000162000c1e1900 */
[----:B------:R-:W-:Y:S01]  /*1c50*/  SHF.R.U32.HI R3, RZ, 0x8, R3 ;  /* 0x00000008ff037819 */ /* 0x000fe20000011603 */
[----:B------:R-:W-:Y:S01]  /*1c60*/  ULDC UR5, c[0x0][0x348] ;  /* 0x0000d20000057ab9 */ /* 0x000fe20000000800 */
[----:B------:R-:W-:Y:S02]  /*1c70*/  ISETP.NE.AND.EX P2, PT, RZ, UR9, PT, P2 ;  /* 0x00000009ff007c0c */ /* 0x000fe4000bf45320 */
[----:B------:R-:W-:Y:S02]  /*1c80*/  LOP3.LUT R185, R6, 0xffff, RZ, 0xc0, !PT ;  /* 0x0000ffff06b97812 */ /* 0x000fe400078ec0ff */
[----:B0-----:R-:W-:Y:S01]  /*1c90*/  LEA.HI R10, R0, R3, RZ, 0x10 ;  /* 0x00000003000a7211 */ /* 0x001fe200078f80ff */
        /* <DEDUP_REMOVED lines=10> */
.L_x_7880:
[----:B------:R-:W-:Y:S02]  /*1d40*/  IMAD.U32 R34, RZ, RZ, UR5 ;  /* 0x00000005ff227e24 */ /* 0x000fe4000f8e00ff */
[----:B------:R-:W-:Y:S01]  /*1d50*/  IMAD.U32 R25, RZ, RZ, UR4 ;  /* 0x00000004ff197e24 */ /* 0x000fe2000f8e00ff */
[----:B------:R-:W-:Y:S06]  /*1d60*/  @!P2 BRA `(.L_x_7881) ;  /* 0x000000000010a947 */ /* 0x000fec0003800000 */
[----:B------:R-:W-:-:S04]  /*1d70*/  IADD3 R6, P0, R28, UR8, RZ ;  /* 0x000000081c067c10 */ /* 0x000fc8000ff1e0ff */
[----:B------:R-:W-:-:S05]  /*1d80*/  IADD3.X R7, R27, UR9, RZ, P0, !PT ;  /* 0x000000091b077c10 */ /* 0x000fca00087fe4ff */
[----:B------:R0:W5:Y:S01]  /*1d90*/  LDG.E R25, desc[UR40][R6.64] ;  /* 0x0000002806197981 */ /* 0x000162000c1e1900 */
[----:B------:R-:W-:Y:S05]  /*1da0*/  BRA `(.L_x_7882) ;  /* 0x0000000000107947 */ /* 0x000fea0003800000 */
.L_x_7881:
[----:B------:R-:W-:Y:S05]  /*1db0*/  @!P0 BRA `(.L_x_7882) ;  /* 0x00000000000c8947 */ /* 0x000fea0003800000 */
[----:B------:R-:W2:Y:S04]  /*1dc0*/  LDG.E R0, desc[UR40][R8.64] ;  /* 0x0000002808007981 */ /* 0x000ea8000c1e1900 */
[----:B------:R-:W2:Y:S02]  /*1dd0*/  LDG.E R25, desc[UR40][R8.64+0x4] ;  /* 0x0000042808197981 */ /* 0x000ea4000c1e1900 */
[----:B--2---:R-:W-:-:S07]  /*1de0*/  IMAD.IADD R25, R25, 0x1, -R0 ;  /* 0x0000000119197824 */ /* 0x004fce00078e0a00 */
.L_x_7882:
        /* <DEDUP_REMOVED lines=9> */
[----:B------:R-:W-:Y:S01]  /*1e80*/  ISETP.NE.U32.AND P1, PT, RZ, UR4, PT ;  /* 0x00000004ff007c0c */ /* 0x000fe2000bf25070 */
[----:B-----5:R-:W-:-:S03]  /*1e90*/  IMAD.MOV.U32 R152, RZ, RZ, R25 ;  /* 0x000000ffff987224 */ /* 0x020fc600078e0019 */
[----:B------:R-:W-:-:S13]  /*1ea0*/  ISETP.NE.AND.EX P1, PT, RZ, UR5, PT, P1 ;  /* 0x00000005ff007c0c */ /* 0x000fda000bf25310 */
[----:B0-----:R-:W-:-:S04]  /*1eb0*/  @P1 IADD3 R6, P2, R28, UR4, RZ ;  /* 0x000000041c061c10 */ /* 0x001fc8000ff5e0ff */
        /* <DEDUP_REMOVED lines=8> */
[----:B------:R-:W-:-:S03]  /*1f40*/  SHF.R.U32.HI R12, RZ, 0x10, R10 ;  /* 0x00000010ff0c7819 */ /* 0x000fc6000001160a */
[----:B------:R0:W-:Y:S04]  /*1f50*/  STL [R1+0x4c], R13 ;  /* 0x00004c0d01007387 */ /* 0x0001e80000100800 */
[----:B------:R-:W1:Y:S01]  /*1f60*/  @P1 LDC R8, c[0x0][0x44c] ;  /* 0x00011300ff081b82 */ /* 0x000e620000000800 */
[----:B------:R0:W-:Y:S07]  /*1f70*/  STL [R1+0x3c], R12 ;  /* 0x00003c0c01007387 */ /* 0x0001ee0000100800 */
[----:B------:R-:W3:Y:S01]  /*1f80*/  @P1 LDC R9, c[0x0][0x450] ;  /* 0x00011400ff091b82 */ /* 0x000ee20000000800 */
[----:B--2---:R-:W-:-:S02]  /*1f90*/  @P0 IMAD.IADD R34, R3, 0x1, -R0 ;  /* 0x0000000103220824 */ /* 0x004fc400078e0a00 */
[----:B-1----:R-:W-:-:S04]  /*1fa0*/  @P1 IMAD.HI.U32 R0, R5, R8, RZ ;  /* 0x0000000805001227 */ /* 0x002fc800078e00ff */
[----:B------:R-:W-:Y:S01]  /*1fb0*/  IMAD.IADD R200, R11, 0x1, R34 ;  /* 0x000000010bc87824 */ /* 0x000fe200078e0222 */
[----:B---3--:R-:W-:-:S03]  /*1fc0*/  @P1 SHF.R.U32.HI R5, RZ, R9, R0 ;  /* 0x00000009ff051219 */ /* 0x008fc60000011600 */
[C---:B------:R-:W-:Y:S01]  /*1fd0*/  VIADD R0, R200.reuse, 0x3f ;  /* 0x0000003fc8007836 */ /* 0x040fe20000000000 */
[----:B------:R-:W-:-:S04]  /*1fe0*/  IADD3 R38, R200, 0x40, -R198 ;  /* 0x00000040c8267810 */ /* 0x000fc80007ffe8c6 */
[----:B------:R-:W-:Y:S01]  /*1ff0*/  SHF.R.S32.HI R3, RZ, 0x1f, R0 ;  /* 0x0000001fff037819 */ /* 0x000fe20000011400 */
[----:B------:R-:W-:-:S03]  /*2000*/  IMAD.IADD R5, R38, 0x1, R5 ;  /* 0x0000000126057824 */ /* 0x000fc600078e0205 */
[----:B------:R-:W-:Y:S01]  /*2010*/  LEA.HI R3, R3, R0, RZ, 0x6 ;  /* 0x0000000003037211 */ /* 0x000fe200078f30ff */
[----:B------:R-:W-:Y:S01]  /*2020*/  IMAD.MOV.U32 R0, RZ, RZ, RZ ;  /* 0x000000ffff007224 */ /* 0x000fe200078e00ff */
[----:B------:R-:W-:Y:S02]  /*2030*/  SHF.R.S32.HI R4, RZ, 0x1f, R5 ;  /* 0x0000001fff047819 */ /* 0x000fe40000011405 */
[----:B------:R-:W-:Y:S02]  /*2040*/  SHF.R.S32.HI R37, RZ, 0x6, R3 ;  /* 0x00000006ff257819 */ /* 0x000fe40000011403 */
[----:B------:R-:W-:-:S04]  /*2050*/  LEA.HI R4, R4, R5, RZ, 0x6 ;  /* 0x0000000504047211 */ /* 0x000fc800078f30ff */
[----:B------:R-:W-:-:S04]  /*2060*/  SHF.R.S32.HI R4, RZ, 0x6, R4 ;  /* 0x00000006ff047819 */ /* 0x000fc80000011404 */
[----:B------:R-:W-:-:S04]  /*2070*/  VIMNMX R9, R37, R4, PT ;  /* 0x0000000425097248 */ /* 0x000fc80003fe0100 */
[----:B------:R-:W-:-:S13]  /*2080*/  ISETP.GE.AND P0, PT, R9, 0x1, PT ;  /* 0x000000010900780c */ /* 0x000fda0003f06270 */
        /* <DEDUP_REMOVED lines=27> */
[----:B------:R-:W-:-:S05]  /*2240*/  IMAD.MOV.U32 R0, RZ, RZ, R5 ;  /* 0x000000ffff007224 */ /* 0x000fca00078e0005 */
[----:B------:R-:W-:Y:S02]  /*2250*/  @!P2 IADD3 R0, -R0, RZ, RZ ;  /* 0x000000ff0000a210 */ /* 0x000fe40007ffe1ff */
[----:B------:R-:W-:-:S07]  /*2260*/  @!P1 LOP3.LUT R0, RZ, R10, RZ, 0x33, !PT ;  /* 0x0000000aff009212 */ /* 0x000fce00078e33ff */
.L_x_7884:
[----:B------:R-:W-:Y:S05]  /*2270*/  BSYNC B0 ;  /* 0x0000000000007941 */ /* 0x000fea0003800000 */
.L_x_7883:
        /* <DEDUP_REMOVED lines=33> */
[----:B------:R-:W-:-:S07]  /*2490*/  IMAD.MOV.U32 R13, RZ, RZ, RZ ;  /* 0x000000ffff0d7224 */ /* 0x000fce00078e00ff */
[----:B------:R-:W-:-:S07]  /*24a0*/  LEPC R20, `(.L_x_7887) ;  /* 0x000000001014794e */ /* 0x000fce0000000000 */
[----:B0----5:R-:W-:Y:S05]  /*24b0*/  CALL.ABS.NOINC R14 ;  /* 0x000000000e007343 */ /* 0x021fea0003c00000 */
.L_x_7887:
[----:B------:R-:W-:Y:S05]  /*24c0*/  BSYNC B6 ;  /* 0x0000000000067941 */ /* 0x000fea0003800000 */
.L_x_7886:
        /* <DEDUP_REMOVED lines=20> */
.L_x_7889:
[----:B------:R-:W-:Y:S05]  /*2610*/  BSYNC B6 ;  /* 0x0000000000067941 */ /* 0x000fea0003800000 */
.L_x_7888:
        /* <DEDUP_REMOVED lines=19> */
[----:B0-----:R-:W-:Y:S01]  /*2750*/  IADD3 R10, R3, -0x80, RZ ;  /* 0xffffff80030a7810 */ /* 0x001fe20007ffe0ff */
[C---:B------:R-:W-:Y:S01]  /*2760*/  IMAD R11, R191.reuse, R7, R8 ;  /* 0x00000007bf0b7224 */ /* 0x040fe200078e0208 */
[----:B--2---:R-:W-:Y:S01]  /*2770*/  ISETP.GE.AND P0, PT, R16, R47, PT ;  /* 0x0000002f1000720c */ /* 0x004fe20003f06270 */
[----:B------:R-:W-:Y:S01]  /*2780*/  IMAD.WIDE.U32 R28, R191, R6, R16 ;  /* 0x00000006bf1c7225 */ /* 0x000fe200078e0010 */
[----:B----4-:R-:W0:Y:S01]  /*2790*/  LDC.64 R4, c[0x0][0x408] ;  /* 0x00010200ff047b82 */ /* 0x010e220000000a00 */
[----:B------:R-:W-:-:S02]  /*27a0*/  SHF.R.S32.HI R3, RZ, 0x1f, R10 ;  /* 0x0000001fff037819 */ /* 0x000fc4000001140a */
[----:B------:R-:W-:Y:S01]  /*27b0*/  IMAD.IADD R21, R21, 0x1, R11 ;  /* 0x0000000115157824 */ /* 0x000fe200078e020b */
[----:B------:R-:W-:Y:S01]  /*27c0*/  SHF.R.U32.HI R44, RZ, 0x3, R42 ;  /* 0x00000003ff2c7819 */ /* 0x000fe2000001162a */
[----:B------:R-:W-:Y:S01]  /*27d0*/  IMAD.IADD R29, R11, 0x1, R29 ;  /* 0x000000010b1d7824 */ /* 0x000fe200078e021d */
[----:B------:R-:W-:Y:S01]  /*27e0*/  LEA.HI R3, R3, R10, RZ, 0x2 ;  /* 0x0000000a03037211 */ /* 0x000fe200078f10ff */
[CC--:B-----5:R-:W-:Y:S01]  /*27f0*/  IMAD.WIDE.U32 R20, R152.reuse, R6.reuse, R20 ;  /* 0x0000000698147225 */ /* 0x0e0fe200078e0014 */
[----:B------:R-:W-:Y:S02]  /*2800*/  SHF.R.S32.HI R11, RZ, 0x1f, R152 ;  /* 0x0000001fff0b7819 */ /* 0x000fe40000011498 */
[----:B------:R-:W-:Y:S01]  /*2810*/  LOP3.LUT R13, R3, 0xfffffffc, RZ, 0xc0, !PT ;  /* 0xfffffffc030d7812 */ /* 0x000fe200078ec0ff */
[-C--:B------:R-:W-:Y:S01]  /*2820*/  IMAD.WIDE.U32 R28, R152, R6.reuse, R28 ;  /* 0x00000006981c7225 */ /* 0x080fe200078e001c */
[----:B------:R-:W-:Y:S02]  /*2830*/  SHF.L.U64.HI R40, R6, 0x6, R7 ;  /* 0x0000000606287819 */ /* 0x000fe40000010207 */
[----:B------:R-:W-:Y:S01]  /*2840*/  ISETP.GE.AND P1, PT, R23, UR4, PT ;  /* 0x0000000417007c0c */ /* 0x000fe2000bf26270 */
[----:B------:R-:W-:Y:S01]  /*2850*/  IMAD.IADD R12, R10, 0x1, -R13 ;  /* 0x000000010a0c7824 */ /* 0x000fe200078e0a0d */
[----:B------:R-:W-:Y:S01]  /*2860*/  P2R R60, PR, RZ, 0x4 ;  /* 0x00000004ff3c7803 */ /* 0x000fe20000000000 */
[----:B------:R-:W-:Y:S01]  /*2870*/  IMAD R10, R11, R6, RZ ;  /* 0x000000060b0a7224 */ /* 0x000fe200078e02ff */
[----:B---3--:R-:W-:Y:S01]  /*2880*/  LEA.HI R46, R46, 0x8, RZ, 0x19 ;  /* 0x000000082e2e7811 */ /* 0x008fe200078fc8ff */
[----:B------:R-:W-:Y:S01]  /*2890*/  IMAD.IADD R3, R24, 0x1, R25 ;  /* 0x0000000118037824 */ /* 0x000fe200078e0219 */
[----:B------:R-:W-:Y:S01]  /*28a0*/  LEA R49, R12, R191, 0x6 ;  /* 0x000000bf0c317211 */ /* 0x000fe200078e30ff */
[----:B------:R-:W-:-:S02]  /*28b0*/  IMAD R51, R152, R7, R10 ;  /* 0x0000000798337224 */ /* 0x000fc400078e020a */
[----:B------:R-:W-:Y:S01]  /*28c0*/  IMAD.SHL.U32 R41, R6, 0x40, RZ ;  /* 0x0000004006297824 */ /* 0x000fe200078e00ff */
[----:B0-----:R-:W-:Y:S01]  /*28d0*/  SHF.L.U64.HI R43, R4, 0x6, R5 ;  /* 0x00000006042b7819 */ /* 0x001fe20000010205 */
[-C--:B------:R-:W-:Y:S01]  /*28e0*/  IMAD R8, R9, R4.reuse, RZ ;  /* 0x0000000409087224 */ /* 0x080fe200078e02ff */
[----:B------:R-:W-:Y:S01]  /*28f0*/  SEL R9, R47, RZ, P0 ;  /* 0x000000ff2f097207 */ /* 0x000fe20000000000 */
[-C--:B------:R-:W-:Y:S02]  /*2900*/  IMAD R11, R11, R4.reuse, RZ ;  /* 0x000000040b0b7224 */ /* 0x080fe400078e02ff */
        /* <DEDUP_REMOVED lines=15> */
[----:B------:R-:W-:Y:S01]  /*2a00*/  IMAD.WIDE.U32 R30, R152, R4, R30 ;  /* 0x00000004981e7225 */ /* 0x000fe200078e001e */
[----:B------:R-:W-:-:S03]  /*2a10*/  SHF.R.S32.HI R58, RZ, 0x1f, R53 ;  /* 0x0000001fff3a7819 */ /* 0x000fc60000011435 */
[----:B------:R-:W-:-:S04]  /*2a20*/  IMAD.WIDE.U32 R32, R152, R4, R32 ;  /* 0x0000000498207225 */ /* 0x000fc800078e0020 */
[----:B------:R-:W-:Y:S02]  /*2a30*/  IMAD.IADD R50, R21, 0x1, R51 ;  /* 0x0000000115327824 */ /* 0x000fe400078e0233 */
[----:B------:R-:W-:Y:S02]  /*2a40*/  IMAD.SHL.U32 R45, R4, 0x40, RZ ;  /* 0x00000040042d7824 */ /* 0x000fe400078e00ff */
[----:B------:R-:W-:Y:S02]  /*2a50*/  IMAD.SHL.U32 R47, R47, 0x2, RZ ;  /* 0x000000022f2f7824 */ /* 0x000fe400078e00ff */
[----:B------:R-:W-:Y:S02]  /*2a60*/  IMAD.IADD R51, R51, 0x1, R29 ;  /* 0x0000000133337824 */ /* 0x000fe400078e021d */
[----:B------:R-:W-:Y:S02]  /*2a70*/  IMAD.IADD R52, R31, 0x1, R11 ;  /* 0x000000011f347824 */ /* 0x000fe400078e020b */
[----:B------:R-:W-:-:S02]  /*2a80*/  IMAD.IADD R56, R11, 0x1, R33 ;  /* 0x000000010b387824 */ /* 0x000fc400078e0221 */
[----:B------:R-:W-:Y:S01]  /*2a90*/  IMAD R59, R206, 0x200, R5 ;  /* 0x00000200ce3b7824 */ /* 0x000fe200078e0205 */
[----:B------:R-:W-:-:S07]  /*2aa0*/  SHF.R.S32.HI R57, RZ, 0x1f, R0 ;  /* 0x0000001fff397819 */ /* 0x000fce0000011400 */
.L_x_7922:
[----:B------:R-:W0:Y:S01]  /*2ab0*/  LDC R63, c[0x0][0x430] ;  /* 0x00010c00ff3f7b82 */ /* 0x000e220000000800 */
        /* <DEDUP_REMOVED lines=12> */
[----:B----4-:R-:W4:Y:S01]  /*2b80*/  @P3 LDC R10, c[0x0][0x438] ;  /* 0x00010e00ff0a3b82 */ /* 0x010f220000000800 */
        /* <DEDUP_REMOVED lines=9> */
[----:B-1----:R-:W-:Y:S02]  /*2c20*/  ISETP.GE.AND P3, PT, R69, 0x1, PT ;  /* 0x000000014500780c */ /* 0x002fe40003f66270 */
[----:B------:R-:W-:Y:S01]  /*2c30*/  SHF.L.U32 R67, R184, 0xc, RZ ;  /* 0x0000000cb8437819 */ /* 0x000fe200000006ff */
[----:B------:R-:W-:Y:S01]  /*2c40*/  IMAD.MOV R6, RZ, RZ, -R8 ;  /* 0x000000ffff067224 */ /* 0x000fe200078e0a08 */
[----:B------:R-:W-:Y:S05]  /*2c50*/  YIELD ;  /* 0x0000000000007946 */ /* 0x000fea0003800000 */
[----:B------:R-:W-:Y:S01]  /*2c60*/  IMAD.IADD R71, R48, 0x1, R67 ;  /* 0x0000000130477824 */ /* 0x000fe200078e0243 */
[----:B------:R-:W-:Y:S01]  /*2c70*/  BSSY B0, `(.L_x_7890) ;  /* 0x00001ab000007945 */ /* 0x000fe20003800000 */
        /* <DEDUP_REMOVED lines=40> */
[----:B------:R-:W-:Y:S01]  /*2f00*/  IMAD.MOV.U32 R6, RZ, RZ, R30 ;  /* 0x000000ffff067224 */ /* 0x000fe200078e001e */
[----:B------:R-:W-:Y:S01]  /*2f10*/  ULDC.64 UR4, c[0x0][0x3e8] ;  /* 0x0000fa0000047ab9 */ /* 0x000fe20000000a00 */
[----:B------:R-:W-:Y:S01]  /*2f20*/  IMAD.MOV.U32 R7, RZ, RZ, R52 ;  /* 0x000000ffff077224 */ /* 0x000fe200078e0034 */
[----:B------:R-:W-:Y:S01]  /*2f30*/  ULDC.64 UR6, c[0x0][0x400] ;  /* 0x0001000000067ab9 */ /* 0x000fe20000000a00 */
[----:B------:R-:W-:Y:S01]  /*2f40*/  IMAD R5, R43, R35, RZ ;  /* 0x000000232b057224 */ /* 0x000fe200078e02ff */
[----:B------:R-:W-:Y:S01]  /*2f50*/  CS2R R24, SRZ ;  /* 0x0000000000187805 */ /* 0x000fe2000001ff00 */
[----:B------:R-:W-:Y:S01]  /*2f60*/  IMAD.WIDE.U32 R8, R35, R45, R6 ;  /* 0x0000002d23087225 */ /* 0x000fe200078e0006 */
[----:B------:R-:W-:-:S03]  /*2f70*/  IADD3 R7, P3, R20, R4, RZ ;  /* 0x0000000414077210 */ /* 0x000fc60007f7e0ff */
[----:B------:R-:W-:Y:S01]  /*2f80*/  IMAD R5, R10, R45, R5 ;  /* 0x0000002d0a057224 */ /* 0x000fe200078e0205 */
[----:B------:R-:W-:Y:S01]  /*2f90*/  LEA R4, P5, R8, UR6, 0x1 ;  /* 0x0000000608047c11 */ /* 0x000fe2000f8a08ff */
[----:B------:R-:W-:Y:S01]  /*2fa0*/  IMAD.X R10, R11, 0x1, R50, P3 ;  /* 0x000000010b0a7824 */ /* 0x000fe200018e0632 */
[----:B------:R-:W-:Y:S01]  /*2fb0*/  LEA R6, P3, R7, UR4, 0x1 ;  /* 0x0000000407067c11 */ /* 0x000fe2000f8608ff */
[----:B------:R-:W-:-:S03]  /*2fc0*/  IMAD.IADD R5, R9, 0x1, R5 ;  /* 0x0000000109057824 */ /* 0x000fc600078e0205 */
[----:B------:R-:W-:Y:S02]  /*2fd0*/  LEA.HI.X R7, R7, UR5, R10, 0x1, P3 ;  /* 0x0000000507077c11 */ /* 0x000fe400098f0c0a */
[----:B------:R-:W-:Y:S02]  /*2fe0*/  LEA.HI.X R5, R8, UR7, R5, 0x1, P5 ;  /* 0x0000000708057c11 */ /* 0x000fe4000a8f0c05 */
[----:B------:R-:W-:Y:S02]  /*2ff0*/  CS2R R8, SRZ ;  /* 0x0000000000087805 */ /* 0x000fe4000001ff00 */
[-C--:B------:R-:W-:Y:S02]  /*3000*/  ISETP.GE.AND P5, PT, R188, R69.reuse, PT ;  /* 0x00000045bc00720c */ /* 0x080fe40003fa6270 */
[----:B------:R-:W-:-:S11]  /*3010*/  ISETP.GE.AND P3, PT, R196, R69, PT ;  /* 0x00000045c400720c */ /* 0x000fd60003f66270 */
[----:B------:R0:W5:Y:S04]  /*3020*/  @!P5 LDG.E.64 R26, desc[UR40][R6.64] ;  /* 0x00000028061ad981 */ /* 0x000168000c1e1b00 */
[----:B------:R0:W5:Y:S04]  /*3030*/  @!P3 LDG.E.64 R8, desc[UR40][R6.64+0x20] ;  /* 0x000020280608b981 */ /* 0x000168000c1e1b00 */
[----:B------:R0:W5:Y:S04]  /*3040*/  @!P5 LDG.E.64 R54, desc[UR40][R4.64] ;  /* 0x000000280436d981 */ /* 0x000168000c1e1b00 */
[----:B------:R0:W5:Y:S02]  /*3050*/  @!P3 LDG.E.64 R24, desc[UR40][R4.64+0x20] ;  /* 0x000020280418b981 */ /* 0x000164000c1e1b00 */
.L_x_7894:
[----:B------:R-:W-:Y:S05]  /*3060*/  BSYNC B1 ;  /* 0x0000000000017941 */ /* 0x000fea0003800000 */
.L_x_7893:
[----:B------:R-:W-:Y:S01]  /*3070*/  ISETP.NE.AND P3, PT, R186, 0x3, PT ;  /* 0x00000003ba00780c */ /* 0x000fe20003f65270 */
[----:B0----5:R-:W-:Y:S01]  /*3080*/  IMAD.MOV.U32 R4, RZ, RZ, R8 ;  /* 0x000000ffff047224 */ /* 0x021fe200078e0008 */
[----:B------:R-:W-:Y:S01]  /*3090*/  MOV R7, R27 ;  /* 0x0000001b00077202 */ /* 0x000fe20000000f00 */
[----:B------:R-:W-:Y:S02]  /*30a0*/  IMAD.MOV.U32 R5, RZ, RZ, R9 ;  /* 0x000000ffff057224 */ /* 0x000fe400078e0009 */
[----:B------:R-:W-:-:S03]  /*30b0*/  IMAD.MOV.U32 R6, RZ, RZ, R26 ;  /* 0x000000ffff067224 */ /* 0x000fc600078e001a */
        /* <DEDUP_REMOVED lines=8> */
[----:B------:R-:W-:Y:S06]  /*3140*/  @!P3 BRA `(.L_x_7895) ;  /* 0x000000000004b947 */ /* 0x000fec0003800000 */
[----:B------:R-:W-:Y:S01]  /*3150*/  BPT.TRAP 0x1 ;  /* 0x000000040000795c */ /* 0x000fe20000300000 */
.L_x_7895:
[----:B------:R-:W-:Y:S01]  /*3160*/  IMAD R61, R184, 0x8, R2 ;  /* 0x00000008b83d7824 */ /* 0x000fe200078e0202 */
[----:B------:R-:W-:Y:S01]  /*3170*/  SHF.L.U32 R68, R190, 0x1f, RZ ;  /* 0x0000001fbe447819 */ /* 0x000fe200000006ff */
[----:B------:R-:W-:Y:S03]  /*3180*/  BSSY B1, `(.L_x_7896) ;  /* 0x0000003000017945 */ /* 0x000fe60003800000 */
[----:B------:R-:W0:Y:S02]  /*3190*/  SYNCS.PHASECHK.TRANS64.TRYWAIT P5, [R61+URZ+0x28c90], R68 ;  /* 0x028c90443d0075a7 */ /* 0x000e2400080a017f */
[----:B0-----:R-:W-:Y:S05]  /*31a0*/  @!P5 BRA `(.L_x_7897) ;  /* 0x000001b40078d947 */ /* 0x001fea0003800000 */
.L_x_8167:
[----:B------:R-:W-:Y:S05]  /*31b0*/  BSYNC B1 ;  /* 0x0000000000017941 */ /* 0x000fea0003800000 */
.L_x_7896:
[----:B------:R-:W-:-:S03]  /*31c0*/  UMOV UR4, 0xffffffff ;  /* 0xffffffff00047882 */ /* 0x000fc60000000000 */
[----:B------:R-:W-:Y:S05]  /*31d0*/  BRA.DIV UR4, `(.L_x_7898) ;  /* 0x000001b604807947 */ /* 0x000fea000b800000 */
[----:B------:R1:W2:Y:S04]  /*31e0*/  SHFL.IDX PT, R72, R14, RZ, 0x1c1f ;  /* 0x001c1fff0e487589 */ /* 0x0002a800000e0000 */
[----:B------:R-:W3:Y:S02]  /*31f0*/  SHFL.IDX PT, R70, R70, RZ, 0x1c1f ;  /* 0x001c1fff46467589 */ /* 0x000ee400000e0000 */
.L_x_8171:
        /* <DEDUP_REMOVED lines=10> */
[----:B-1----:R-:W-:Y:S01]  /*32a0*/  SHF.R.U64 R14, R54, 0x10, R55 ;  /* 0x00000010360e7819 */ /* 0x002fe20000001237 */
[--C-:B0-----:R-:W-:Y:S01]  /*32b0*/  HADD2.F32 R12, -RZ, R5.reuse.H1_H1 ;  /* 0x30000005ff0c7230 */ /* 0x101fe20000004100 */
[----:B------:R-:W-:Y:S01]  /*32c0*/  SHF.R.U64 R13, R26, 0x10, R27 ;  /* 0x000000101a0d7819 */ /* 0x000fe2000000121b */
[----:B------:R-:W-:Y:S02]  /*32d0*/  HADD2.F32 R5, -RZ, R5.H0_H0 ;  /* 0x20000005ff057230 */ /* 0x000fe40000004100 */
[----:B------:R-:W-:Y:S02]  /*32e0*/  HADD2.F32 R14, -RZ, R14.H0_H0 ;  /* 0x2000000eff0e7230 */ /* 0x000fe40000004100 */
[----:B------:R-:W-:-:S03]  /*32f0*/  HADD2.F32 R13, -RZ, R13.H0_H0 ;  /* 0x2000000dff0d7230 */ /* 0x000fc60000004100 */
[CC--:B------:R-:W-:Y:S01]  /*3300*/  FMUL.FTZ R15, R5.reuse, R14.reuse ;  /* 0x0000000e050f7220 */ /* 0x0c0fe20000410000 */
        /* <DEDUP_REMOVED lines=18> */
[----:B------:R-:W-:Y:S02]  /*3430*/  HADD2.F32 R15, -RZ, R74.H0_H0 ;  /* 0x2000004aff0f7230 */ /* 0x000fe40000004100 */
[----:B------:R-:W-:Y:S01]  /*3440*/  FMUL.FTZ R54, R14, R26 ;  /* 0x0000001a0e367220 */ /* 0x000fe20000410000 */
[----:B------:R-:W-:Y:S01]  /*3450*/  F2FP.F16.F32.PACK_AB R7, R7, R4 ;  /* 0x000000040707723e */ /* 0x000fe200000000ff */
[C---:B------:R-:W-:Y:S02]  /*3460*/  FMUL.FTZ R27, R13.reuse, R26 ;  /* 0x0000001a0d1b7220 */ /* 0x040fe40000410000 */
[----:B------:R-:W-:Y:S01]  /*3470*/  FFMA.FTZ R54, R13, R15, -R54 ;  /* 0x0000000f0d367223 */ /* 0x000fe20000010836 */
[----:B------:R-:W-:-:S02]  /*3480*/  HADD2.F32 R13, -RZ, R6.H1_H1 ;  /* 0x30000006ff0d7230 */ /* 0x000fc40000004100 */
[----:B------:R-:W-:Y:S01]  /*3490*/  FFMA.FTZ R27, R14, R15, R27 ;  /* 0x0000000f0e1b7223 */ /* 0x000fe2000001001b */
[----:B------:R-:W-:Y:S02]  /*34a0*/  HADD2.F32 R15, -RZ, R76.H1_H1 ;  /* 0x3000004cff0f7230 */ /* 0x000fe40000004100 */
[----:B------:R-:W-:Y:S02]  /*34b0*/  HADD2.F32 R6, -RZ, R6.H0_H0 ;  /* 0x20000006ff067230 */ /* 0x000fe40000004100 */
[----:B------:R-:W-:Y:S02]  /*34c0*/  HADD2.F32 R14, -RZ, R74.H1_H1 ;  /* 0x3000004aff0e7230 */ /* 0x000fe40000004100 */
[-C--:B------:R-:W-:Y:S01]  /*34d0*/  FMUL.FTZ R55, R13, R15.reuse ;  /* 0x0000000f0d377220 */ /* 0x080fe20000410000 */
[----:B------:R-:W-:Y:S01]  /*34e0*/  F2FP.F16.F32.PACK_AB R4, R27, R54 ;  /* 0x000000361b04723e */ /* 0x000fe200000000ff */
[C---:B------:R-:W-:Y:S02]  /*34f0*/  FMUL.FTZ R26, R6.reuse, R15 ;  /* 0x0000000f061a7220 */ /* 0x040fe40000410000 */
[----:B------:R-:W-:-:S02]  /*3500*/  FFMA.FTZ R55, R6, R14, -R55 ;  /* 0x0000000e06377223 */ /* 0x000fc40000010837 */
[----:B------:R-:W-:-:S05]  /*3510*/  FFMA.FTZ R26, R13, R14, R26 ;  /* 0x0000000e0d1a7223 */ /* 0x000fca000001001a */
[----:B------:R-:W-:-:S07]  /*3520*/  F2FP.F16.F32.PACK_AB R6, R26, R55 ;  /* 0x000000371a06723e */ /* 0x000fce00000000ff */
.L_x_7903:
[----:B------:R-:W-:Y:S05]  /*3530*/  BSYNC B2 ;  /* 0x0000000000027941 */ /* 0x000fea0003800000 */
.L_x_7902:
[----:B0-----:R4:W-:Y:S02]  /*3540*/  ST.E.128 desc[UR40][R10.64], R4 ;  /* 0x000000040a007985 */ /* 0x0019e4000c101d28 */
.L_x_7901:
[----:B------:R-:W-:Y:S05]  /*3550*/  BSYNC B1 ;  /* 0x0000000000017941 */ /* 0x000fea0003800000 */
.L_x_7900:
        /* <DEDUP_REMOVED lines=53> */
.L_x_7905:
[----:B------:R-:W-:Y:S05]  /*38b0*/  BSYNC B1 ;  /* 0x0000000000017941 */ /* 0x000fea0003800000 */
.L_x_7904:
[----:B--2---:R2:W-:Y:S01]  /*38c0*/  ST.E.128 desc[UR40][R10.64], R4 ;  /* 0x000000040a007985 */ /* 0x0045e2000c101d28 */
[----:B------:R-:W-:Y:S05]  /*38d0*/  BRA `(.L_x_7899) ;  /* 0x0000000c00907947 */ /* 0x000fea0003800000 */
.L_x_7892:
        /* <DEDUP_REMOVED lines=13> */
[----:B------:R-:W-:Y:S02]  /*39b0*/  CS2R R4, SRZ ;  /* 0x0000000000047805 */ /* 0x000fe4000001ff00 */
[----:B------:R-:W-:Y:S02]  /*39c0*/  CS2R R26, SRZ ;  /* 0x00000000001a7805 */ /* 0x000fe4000001ff00 */
[----:B------:R-:W-:Y:S02]  /*39d0*/  @!P3 IADD3 R11, R15, R11, RZ ;  /* 0x0000000b0f0bb210 */ /* 0x000fe40007ffe0ff */
[----:B0-----:R-:W-:-:S04]  /*39e0*/  @!P3 LEA R12, P5, R6, R12, 0x1 ;  /* 0x0000000c060cb211 */ /* 0x001fc800078a08ff */
[----:B------:R-:W-:Y:S02]  /*39f0*/  @!P3 LEA.HI.X R13, R6, R13, R7, 0x1, P5 ;  /* 0x0000000d060db211 */ /* 0x000fe400028f0c07 */
[----:B------:R-:W-:Y:S02]  /*3a00*/  CS2R R6, SRZ ;  /* 0x0000000000067805 */ /* 0x000fe4000001ff00 */
[C---:B-1----:R-:W-:Y:S02]  /*3a10*/  @!P3 LEA R8, P5, R10.reuse, R8, 0x1 ;  /* 0x000000080a08b211 */ /* 0x042fe400078a08ff */
[----:B------:R-:W-:Y:S02]  /*3a20*/  CS2R R24, SRZ ;  /* 0x0000000000187805 */ /* 0x000fe4000001ff00 */
[----:B------:R-:W2:Y:S01]  /*3a30*/  @!P3 LDG.E.128 R4, desc[UR40][R12.64] ;  /* 0x000000280c04b981 */ /* 0x000ea2000c1e1d00 */
[----:B------:R-:W-:-:S05]  /*3a40*/  @!P3 LEA.HI.X R9, R10, R9, R11, 0x1, P5 ;  /* 0x000000090a09b211 */ /* 0x000fca00028f0c0b */
[----:B------:R-:W3:Y:S01]  /*3a50*/  @!P3 LDG.E.128 R24, desc[UR40][R8.64] ;  /* 0x000000280818b981 */ /* 0x000ee2000c1e1d00 */
[----:B------:R-:W-:Y:S02]  /*3a60*/  ISETP.NE.AND P3, PT, R186, 0x3, PT ;  /* 0x00000003ba00780c */ /* 0x000fe40003f65270 */
[----:B------:R-:W-:Y:S01]  /*3a70*/  ISETP.GE.AND P5, PT, R16, R69, PT ;  /* 0x000000451000720c */ /* 0x000fe20003fa6270 */
[----:B--2---:R-:W-:Y:S02]  /*3a80*/  IMAD.MOV.U32 R10, RZ, RZ, R4 ;  /* 0x000000ffff0a7224 */ /* 0x004fe400078e0004 */
[----:B------:R-:W-:Y:S02]  /*3a90*/  IMAD.MOV.U32 R11, RZ, RZ, R5 ;  /* 0x000000ffff0b7224 */ /* 0x000fe400078e0005 */
[----:B------:R-:W-:Y:S01]  /*3aa0*/  IMAD.MOV.U32 R15, RZ, RZ, R6 ;  /* 0x000000ffff0f7224 */ /* 0x000fe200078e0006 */
[----:B------:R-:W-:Y:S01]  /*3ab0*/  PRMT R73, R10, 0x7610, R73 ;  /* 0x000076100a497816 */ /* 0x000fe20000000049 */
[----:B------:R-:W-:Y:S01]  /*3ac0*/  IMAD.MOV.U32 R54, RZ, RZ, R7 ;  /* 0x000000ffff367224 */ /* 0x000fe200078e0007 */
[----:B------:R-:W-:Y:S01]  /*3ad0*/  PRMT R71, R11, 0x7610, R71 ;  /* 0x000076100b477816 */ /* 0x000fe20000000047 */
[----:B---3--:R-:W-:-:S02]  /*3ae0*/  IMAD.MOV.U32 R8, RZ, RZ, R26 ;  /* 0x000000ffff087224 */ /* 0x008fc400078e001a */
[----:B------:R-:W-:Y:S01]  /*3af0*/  IMAD.MOV.U32 R9, RZ, RZ, R27 ;  /* 0x000000ffff097224 */ /* 0x000fe200078e001b */
[----:B------:R-:W-:Y:S01]  /*3b00*/  PRMT R77, R15, 0x5410, R54 ;  /* 0x000054100f4d7816 */ /* 0x000fe20000000036 */
[----:B------:R-:W-:Y:S02]  /*3b10*/  IMAD.MOV.U32 R10, RZ, RZ, R24 ;  /* 0x000000ffff0a7224 */ /* 0x000fe400078e0018 */
[----:B------:R-:W-:Y:S01]  /*3b20*/  IMAD.MOV.U32 R11, RZ, RZ, R25 ;  /* 0x000000ffff0b7224 */ /* 0x000fe200078e0019 */
[----:B------:R-:W-:Y:S02]  /*3b30*/  PRMT R73, R73, 0x5410, R9 ;  /* 0x0000541049497816 */ /* 0x000fe40000000009 */
[----:B------:R-:W-:Y:S02]  /*3b40*/  PRMT R75, R8, 0x5410, R10 ;  /* 0x00005410084b7816 */ /* 0x000fe4000000000a */
[----:B------:R-:W-:Y:S01]  /*3b50*/  PRMT R69, R11, 0x7610, R69 ;  /* 0x000076100b457816 */ /* 0x000fe20000000045 */
[----:B------:R-:W-:Y:S06]  /*3b60*/  @!P3 BRA `(.L_x_7906) ;  /* 0x000000000004b947 */ /* 0x000fec0003800000 */
[----:B------:R-:W-:Y:S01]  /*3b70*/  BPT.TRAP 0x1 ;  /* 0x000000040000795c */ /* 0x000fe20000300000 */
.L_x_7906:
[----:B------:R-:W-:Y:S01]  /*3b80*/  IMAD R61, R184, 0x8, R2 ;  /* 0x00000008b83d7824 */ /* 0x000fe200078e0202 */
[----:B------:R-:W-:Y:S01]  /*3b90*/  SHF.L.U32 R68, R190, 0x1f, RZ ;  /* 0x0000001fbe447819 */ /* 0x000fe200000006ff */
[----:B------:R-:W-:Y:S03]  /*3ba0*/  BSSY B1, `(.L_x_7907) ;  /* 0x0000003000017945 */ /* 0x000fe60003800000 */
[----:B------:R-:W0:Y:S02]  /*3bb0*/  SYNCS.PHASECHK.TRANS64.TRYWAIT P6, [R61+URZ+0x28c90], R68 ;  /* 0x028c90443d0075a7 */ /* 0x000e2400080c017f */
[----:B0-----:R-:W-:Y:S05]  /*3bc0*/  @!P6 BRA `(.L_x_7908) ;  /* 0x000001ac0050e947 */ /* 0x001fea0003800000 */
.L_x_8172:
[----:B------:R-:W-:Y:S05]  /*3bd0*/  BSYNC B1 ;  /* 0x0000000000017941 */ /* 0x000fea0003800000 */
.L_x_7907:
[----:B------:R-:W-:-:S03]  /*3be0*/  UMOV UR4, 0xffffffff ;  /* 0xffffffff00047882 */ /* 0x000fc60000000000 */
[----:B------:R-:W-:Y:S05]  /*3bf0*/  BRA.DIV UR4, `(.L_x_7909) ;  /* 0x000001ae04587947 */ /* 0x000fea000b800000 */
[----:B------:R1:W2:Y:S04]  /*3c00*/  SHFL.IDX PT, R54, R14, RZ, 0x1c1f ;  /* 0x001c1fff0e367589 */ /* 0x0002a800000e0000 */
[----:B------:R-:W3:Y:S02]  /*3c10*/  SHFL.IDX PT, R70, R70, RZ, 0x1c1f ;  /* 0x001c1fff46467589 */ /* 0x000ee400000e0000 */
.L_x_8176:
        /* <DEDUP_REMOVED lines=13> */
[----:B------:R-:W-:Y:S01]  /*3cf0*/  IMAD R8, R206, 0x200, R9 ;  /* 0x00000200ce087824 */ /* 0x000fe200078e0209 */
[----:B------:R-:W-:-:S03]  /*3d00*/  IADD3 R9, R59, R67, RZ ;  /* 0x000000433b097210 */ /* 0x000fc60007ffe0ff */
[----:B------:R-:W-:Y:S02]  /*3d10*/  IMAD.IADD R67, R67, 0x1, R8 ;  /* 0x0000000143437824 */ /* 0x000fe400078e0208 */
[--C-:B------:R-:W-:Y:S02]  /*3d20*/  IMAD R9, R9, 0x2, R2.reuse ;  /* 0x0000000209097824 */ /* 0x100fe400078e0202 */
[----:B------:R-:W-:-:S04]  /*3d30*/  IMAD R67, R67, 0x2, R2 ;  /* 0x0000000243437824 */ /* 0x000fc800078e0202 */
[----:B------:R-:W4:Y:S04]  /*3d40*/  LDS.128 R8, [R9+0x22400] ;  /* 0x0224000009087984 */ /* 0x000f280000000c00 */
[----:B-1----:R1:W0:Y:S01]  /*3d50*/  LDS.128 R12, [R67+0x22400] ;  /* 0x02240000430c7984 */ /* 0x0022220000000c00 */
[----:B------:R-:W-:Y:S05]  /*3d60*/  @P5 BRA `(.L_x_7911) ;  /* 0x0000000400705947 */ /* 0x000fea0003800000 */
[----:B------:R-:W-:Y:S01]  /*3d70*/  HADD2.F32 R69, -RZ, R69.H0_H0 ;  /* 0x20000045ff457230 */ /* 0x000fe20000004100 */
[----:B------:R-:W-:Y:S01]  /*3d80*/  SHF.R.U32.HI R80, RZ, 0x10, R25 ;  /* 0x00000010ff507819 */ /* 0x000fe20000011619 */
[----:B0-----:R-:W-:Y:S01]  /*3d90*/  HADD2.F32 R74, -RZ, R13.H0_H0 ;  /* 0x2000000dff4a7230 */ /* 0x001fe20000004100 */
[----:B------:R-:W-:Y:S01]  /*3da0*/  SHF.R.U32.HI R78, RZ, 0x10, R5 ;  /* 0x00000010ff4e7819 */ /* 0x000fe20000011605 */
[----:B----4-:R-:W-:Y:S01]  /*3db0*/  HADD2.F32 R76, -RZ, R9.H0_H0 ;  /* 0x20000009ff4c7230 */ /* 0x010fe20000004100 */
[----:B------:R-:W-:Y:S01]  /*3dc0*/  SHF.R.U64 R24, R24, 0x10, R25 ;  /* 0x0000001018187819 */ /* 0x000fe20000001219 */
[----:B-1----:R-:W-:Y:S02]  /*3dd0*/  HADD2.F32 R67, -RZ, R71.H0_H0 ;  /* 0x20000047ff437230 */ /* 0x002fe40000004100 */
        /* <DEDUP_REMOVED lines=22> */
[----:B------:R-:W-:Y:S01]  /*3f40*/  HADD2.F32 R11, -RZ, R69.H0_H0 ;  /* 0x20000045ff0b7230 */ /* 0x000fe20000004100 */
[----:B------:R-:W-:Y:S01]  /*3f50*/  F2FP.F16.F32.PACK_AB R74, R9, R74 ;  /* 0x0000004a094a723e */ /* 0x000fe200000000ff */
[----:B------:R-:W-:-:S02]  /*3f60*/  HADD2.F32 R15, -RZ, R67.H0_H0 ;  /* 0x20000043ff0f7230 */ /* 0x000fc40000004100 */
[--C-:B------:R-:W-:Y:S02]  /*3f70*/  HADD2.F32 R78, -RZ, R77.reuse.H1_H1 ;  /* 0x3000004dff4e7230 */ /* 0x100fe40000004100 */
[-C--:B------:R-:W-:Y:S01]  /*3f80*/  FMUL.FTZ R82, R11, R80.reuse ;  /* 0x000000500b527220 */ /* 0x080fe20000410000 */
[----:B------:R-:W-:Y:S02]  /*3f90*/  HADD2.F32 R27, -RZ, R77.H0_H0 ;  /* 0x2000004dff1b7230 */ /* 0x000fe40000004100 */
[C---:B------:R-:W-:Y:S01]  /*3fa0*/  FMUL.FTZ R80, R15.reuse, R80 ;  /* 0x000000500f507220 */ /* 0x040fe20000410000 */
[----:B------:R-:W-:Y:S02]  /*3fb0*/  IMAD.MOV.U32 R9, RZ, RZ, R13 ;  /* 0x000000ffff097224 */ /* 0x000fe400078e000d */
[-C--:B------:R-:W-:Y:S01]  /*3fc0*/  FFMA.FTZ R15, R15, R78.reuse, -R82 ;  /* 0x0000004e0f0f7223 */ /* 0x080fe20000010852 */
[----:B------:R-:W-:Y:S02]  /*3fd0*/  IMAD.MOV.U32 R13, RZ, RZ, R74 ;  /* 0x000000ffff0d7224 */ /* 0x000fe400078e004a */
[----:B------:R-:W-:Y:S01]  /*3fe0*/  FFMA.FTZ R11, R11, R78, R80 ;  /* 0x0000004e0b0b7223 */ /* 0x000fe20000010050 */
[----:B------:R-:W-:-:S02]  /*3ff0*/  HADD2.F32 R80, -RZ, R69.H1_H1 ;  /* 0x30000045ff507230 */ /* 0x000fc40000004100 */
[----:B------:R-:W-:Y:S01]  /*4000*/  HADD2.F32 R69, -RZ, R71.H0_H0 ;  /* 0x20000047ff457230 */ /* 0x000fe20000004100 */
[--C-:B------:R-:W-:Y:S01]  /*4010*/  SHF.R.U32.HI R71, RZ, 0x10, R7.reuse ;  /* 0x00000010ff477819 */ /* 0x100fe20000011607 */
[----:B------:R-:W-:Y:S01]  /*4020*/  HADD2.F32 R78, -RZ, R67.H1_H1 ;  /* 0x30000043ff4e7230 */ /* 0x000fe20000004100 */
[----:B------:R-:W-:-:S03]  /*4030*/  SHF.R.U64 R7, R6, 0x10, R7 ;  /* 0x0000001006077819 */ /* 0x000fc60000001207 */
[----:B------:R-:W-:Y:S02]  /*4040*/  HADD2.F32 R67, -RZ, R71.H0_H0 ;  /* 0x20000047ff437230 */ /* 0x000fe40000004100 */
[-C--:B------:R-:W-:Y:S01]  /*4050*/  FMUL.FTZ R71, R80, R69.reuse ;  /* 0x0000004550477220 */ /* 0x080fe20000410000 */
[C---:B------:R-:W-:Y:S01]  /*4060*/  FMUL.FTZ R69, R78.reuse, R69 ;  /* 0x000000454e457220 */ /* 0x040fe20000410000 */
[----:B------:R-:W-:Y:S02]  /*4070*/  HADD2.F32 R7, -RZ, R7.H0_H0 ;  /* 0x20000007ff077230 */ /* 0x000fe40000004100 */
[-C--:B------:R-:W-:Y:S01]  /*4080*/  FFMA.FTZ R78, R78, R67.reuse, -R71 ;  /* 0x000000434e4e7223 */ /* 0x080fe20000010847 */
[----:B------:R-:W-:Y:S01]  /*4090*/  FFMA.FTZ R80, R80, R67, R69 ;  /* 0x0000004350507223 */ /* 0x000fe20000010045 */
[----:B------:R-:W-:Y:S02]  /*40a0*/  IMAD.MOV.U32 R67, RZ, RZ, R12 ;  /* 0x000000ffff437224 */ /* 0x000fe400078e000c */
[----:B------:R-:W-:Y:S01]  /*40b0*/  IMAD.MOV.U32 R69, RZ, RZ, R8 ;  /* 0x000000ffff457224 */ /* 0x000fe200078e0008 */
[----:B------:R-:W-:Y:S01]  /*40c0*/  F2FP.F16.F32.PACK_AB R15, R78, R15 ;  /* 0x0000000f4e0f723e */ /* 0x000fe200000000ff */
[----:B------:R-:W-:Y:S01]  /*40d0*/  HADD2.F32 R71, -RZ, R75.H1_H1 ;  /* 0x3000004bff477230 */ /* 0x000fe20000004100 */
[----:B------:R-:W-:Y:S01]  /*40e0*/  F2FP.F16.F32.PACK_AB R80, R80, R11 ;  /* 0x0000000b5050723e */ /* 0x000fe200000000ff */
[----:B------:R-:W-:Y:S01]  /*40f0*/  HADD2.F32 R12, -RZ, R67.H0_H0 ;  /* 0x20000043ff0c7230 */ /* 0x000fe20000004100 */
[----:B------:R-:W-:Y:S01]  /*4100*/  MOV R11, R15 ;  /* 0x0000000f000b7202 */ /* 0x000fe20000000f00 */
[----:B------:R-:W-:-:S02]  /*4110*/  HADD2.F32 R8, -RZ, R69.H0_H0 ;  /* 0x20000045ff087230 */ /* 0x000fc40000004100 */
[----:B------:R-:W-:Y:S02]  /*4120*/  HADD2.F32 R5, -RZ, R69.H1_H1 ;  /* 0x30000045ff057230 */ /* 0x000fe40000004100 */
[-C--:B------:R-:W-:Y:S01]  /*4130*/  FMUL.FTZ R73, R12, R71.reuse ;  /* 0x000000470c497220 */ /* 0x080fe20000410000 */
[----:B------:R-:W-:Y:S02]  /*4140*/  IMAD.MOV.U32 R15, RZ, RZ, R80 ;  /* 0x000000ffff0f7224 */ /* 0x000fe400078e0050 */
[C---:B------:R-:W-:Y:S01]  /*4150*/  FMUL.FTZ R71, R8.reuse, R71 ;  /* 0x0000004708477220 */ /* 0x040fe20000410000 */
[----:B------:R-:W-:-:S03]  /*4160*/  FFMA.FTZ R8, R8, R25, -R73 ;  /* 0x0000001908087223 */ /* 0x000fc60000010849 */
        /* <DEDUP_REMOVED lines=8> */
[----:B------:R-:W-:Y:S01]  /*41f0*/  IMAD.MOV.U32 R14, RZ, RZ, R10 ;  /* 0x000000ffff0e7224 */ /* 0x000fe200078e000a */
[----:B------:R-:W-:Y:S02]  /*4200*/  F2FP.F16.F32.PACK_AB R8, R5, R8 ;  /* 0x000000080508723e */ /* 0x000fe400000000ff */
[----:B------:R-:W-:Y:S01]  /*4210*/  HADD2.F32 R10, -RZ, R24.H0_H0 ;  /* 0x20000018ff0a7230 */ /* 0x000fe20000004100 */
[----:B------:R-:W-:Y:S01]  /*4220*/  F2FP.F16.F32.PACK_AB R12, R25, R12 ;  /* 0x0000000c190c723e */ /* 0x000fe200000000ff */
[----:B------:R-:W-:Y:S02]  /*4230*/  HADD2.F32 R4, -RZ, R14.H0_H0 ;  /* 0x2000000eff047230 */ /* 0x000fe40000004100 */
[----:B------:R-:W-:-:S02]  /*4240*/  HADD2.F32 R24, -RZ, R24.H1_H1 ;  /* 0x30000018ff187230 */ /* 0x000fc40000004100 */
[-C--:B------:R-:W-:Y:S01]  /*4250*/  FMUL.FTZ R69, R10, R67.reuse ;  /* 0x000000430a457220 */ /* 0x080fe20000410000 */
[----:B------:R-:W-:Y:S02]  /*4260*/  HADD2.F32 R14, -RZ, R14.H1_H1 ;  /* 0x3000000eff0e7230 */ /* 0x000fe40000004100 */
        /* <DEDUP_REMOVED lines=12> */
.L_x_7911:
[----:B------:R-:W-:Y:S05]  /*4330*/  BSYNC B1 ;  /* 0x0000000000017941 */ /* 0x000fea0003800000 */
.L_x_7910:
        /* <DEDUP_REMOVED lines=8> */
[----:B0-----:R0:W-:Y:S01]  /*43c0*/  ST.E.128 desc[UR40][R4.64], R12 ;  /* 0x0000000c04007985 */ /* 0x0011e2000c101d28 */
[----:B------:R-:W-:Y:S05]  /*43d0*/  BRA `(.L_x_7899) ;  /* 0x0000000000d07947 */ /* 0x000fea0003800000 */
.L_x_7891:
[----:B------:R-:W-:-:S13]  /*43e0*/  ISETP.NE.AND P3, PT, R186, 0x3, PT ;  /* 0x00000003ba00780c */ /* 0x000fda0003f65270 */
[----:B------:R-:W-:Y:S05]  /*43f0*/  @!P3 BRA `(.L_x_7912) ;  /* 0x000000000004b947 */ /* 0x000fea0003800000 */
[----:B------:R-:W-:Y:S01]  /*4400*/  BPT.TRAP 0x1 ;  /* 0x000000040000795c */ /* 0x000fe20000300000 */
.L_x_7912:
[----:B------:R-:W-:Y:S01]  /*4410*/  IMAD R61, R184, 0x8, R2 ;  /* 0x00000008b83d7824 */ /* 0x000fe200078e0202 */
[----:B------:R-:W-:Y:S01]  /*4420*/  SHF.L.U32 R68, R190, 0x1f, RZ ;  /* 0x0000001fbe447819 */ /* 0x000fe200000006ff */
[----:B------:R-:W-:Y:S01]  /*4430*/  BSSY B1, `(.L_x_7913) ;  /* 0x0000004000017945 */ /* 0x000fe20003800000 */
[----:B------:R-:W-:Y:S02]  /*4440*/  SHF.R.S32.HI R65, RZ, 0x1f, R63 ;  /* 0x0000001fff417819 */ /* 0x000fe4000001143f */
[----:B------:R-:W1:Y:S02]  /*4450*/  SYNCS.PHASECHK.TRANS64.TRYWAIT P4, [R61+URZ+0x28c90], R68 ;  /* 0x028c90443d0075a7 */ /* 0x000e64000808017f */
[----:B-1----:R-:W-:Y:S05]  /*4460*/  @!P4 BRA `(.L_x_7914) ;  /* 0x000001a40088c947 */ /* 0x002fea0003800000 */
.L_x_8177:
[----:B------:R-:W-:Y:S05]  /*4470*/  BSYNC B1 ;  /* 0x0000000000017941 */ /* 0x000fea0003800000 */
.L_x_7913:
        /* <DEDUP_REMOVED lines=24> */
.L_x_8181:
        /* <DEDUP_REMOVED lines=18> */
.L_x_7899:
[----:B------:R-:W-:Y:S05]  /*4720*/  BSYNC B0 ;  /* 0x0000000000007941 */ /* 0x000fea0003800000 */
.L_x_7890:
[----:B0-2-4-:R-:W0:Y:S01]  /*4730*/  S2R R4, SR_TID.X ;  /* 0x0000000000047919 */ /* 0x015e220000002100 */
        /* <DEDUP_REMOVED lines=16> */
.L_x_7917:
[----:B------:R-:W-:Y:S05]  /*4840*/  BSYNC B0 ;  /* 0x0000000000007941 */ /* 0x000fea0003800000 */
.L_x_7916:
[----:B------:R-:W2:Y:S01]  /*4850*/  SYNCS.PHASECHK.TRANS64.TRYWAIT P3, [R61+URZ+0x28cb0], R68 ;  /* 0x028cb0443d0075a7 */ /* 0x000ea2000806017f */
[----:B------:R-:W-:Y:S04]  /*4860*/  BSSY B0, `(.L_x_7918) ;  /* 0x0000002000007945 */ /* 0x000fe80003800000 */
[----:B--2---:R-:W-:Y:S05]  /*4870*/  @!P3 BRA `(.L_x_7919) ;  /* 0x000001a000dcb947 */ /* 0x004fea0003800000 */
.L_x_8182:
[----:B------:R-:W-:Y:S05]  /*4880*/  BSYNC B0 ;  /* 0x0000000000007941 */ /* 0x000fea0003800000 */
.L_x_7918:
        /* <DEDUP_REMOVED lines=8> */
[----:B------:R-:W-:Y:S02]  /*4910*/  IADD3 R5, R5, R63, RZ ;  /* 0x0000003f05057210 */ /* 0x000fe40007ffe0ff */
        /* <DEDUP_REMOVED lines=10> */
[----:B------:R-:W4:Y:S08]  /*49c0*/  SHFL.IDX PT, R10, R10, RZ, 0x1c1f ;  /* 0x001c1fff0a0a7589 */ /* 0x000f3000000e0000 */
[----:B------:R-:W-:Y:S05]  /*49d0*/  @!P3 BRA `(.L_x_7921) ;  /* 0x0000000400d0b947 */ /* 0x000fea0003800000 */
[----:B------:R-:W5:Y:S01]  /*49e0*/  LDL R55, [R1] ;  /* 0x0000000001377983 */ /* 0x000f620000100800 */
[----:B------:R-:W-:-:S03]  /*49f0*/  ULDC UR4, c[0x0][0x320] ;  /* 0x0000c80000047ab9 */ /* 0x000fc60000000800 */
[----:B------:R-:W2:Y:S04]  /*4a00*/  LDL R25, [R1+0x4] ;  /* 0x0000040001197983 */ /* 0x000ea80000100800 */
[----:B------:R-:W2:Y:S04]  /*4a10*/  LDL R24, [R1+0x8] ;  /* 0x0000080001187983 */ /* 0x000ea80000100800 */
[----:B------:R-:W2:Y:S01]  /*4a20*/  LDL R54, [R1+0xc] ;  /* 0x00000c0001367983 */ /* 0x000ea20000100800 */
[----:B------:R-:W-:Y:S01]  /*4a30*/  ISETP.GE.AND P5, PT, R16, UR4, PT ;  /* 0x0000000410007c0c */ /* 0x000fe2000bfa6270 */
[----:B------:R-:W-:-:S02]  /*4a40*/  IMAD R9, R184, 0x8000, R48 ;  /* 0x00008000b8097824 */ /* 0x000fc400078e0230 */
[----:B------:R-:W2:Y:S02]  /*4a50*/  LDL R27, [R1+0x10] ;  /* 0x00001000011b7983 */ /* 0x000ea40000100800 */
[----:B------:R-:W-:Y:S02]  /*4a60*/  IMAD R13, R9, 0x2, R2 ;  /* 0x00000002090d7824 */ /* 0x000fe400078e0202 */
[----:B------:R-:W2:Y:S01]  /*4a70*/  LDL R26, [R1+0x14] ;  /* 0x00001400011a7983 */ /* 0x000ea20000100800 */
[----:B------:R-:W-:Y:S01]  /*4a80*/  LOP3.LUT P3, RZ, R193, 0x4, RZ, 0xc0, !PT ;  /* 0x00000004c1ff7812 */ /* 0x000fe2000786c0ff */
[C---:B------:R-:W-:Y:S02]  /*4a90*/  VIADD R15, R9.reuse, 0x20 ;  /* 0x00000020090f7836 */ /* 0x040fe40000000000 */
[C---:B-1-3--:R-:W-:Y:S02]  /*4aa0*/  VIADD R14, R16.reuse, 0x40 ;  /* 0x00000040100e7836 */ /* 0x04afe40000000000 */
[----:B------:R-:W1:Y:S08]  /*4ab0*/  @!P5 LDS.128 R4, [R13+0x400] ;  /* 0x000400000d04d984 */ /* 0x000e700000000c00 */
[----:B------:R-:W-:Y:S01]  /*4ac0*/  @P3 VIADD R15, R9, 0xffffffe0 ;  /* 0xffffffe0090f3836 */ /* 0x000fe20000000000 */
[----:B0-----:R-:W-:-:S03]  /*4ad0*/  @!P5 LEA R8, P3, R16, R11, 0x1 ;  /* 0x0000000b1008d211 */ /* 0x001fc600078608ff */
[----:B------:R-:W-:Y:S01]  /*4ae0*/  IMAD R12, R15, 0x2, R2 ;  /* 0x000000020f0c7824 */ /* 0x000fe200078e0202 */
[----:B----4-:R-:W-:Y:S01]  /*4af0*/  @!P5 LEA.HI.X R9, R16, R10, R17, 0x1, P3 ;  /* 0x0000000a1009d211 */ /* 0x010fe200018f0c11 */
        /* <DEDUP_REMOVED lines=10> */
[----:B-----5:R-:W-:-:S05]  /*4ba0*/  @!P5 LEA R8, P3, R55, R11, 0x1 ;  /* 0x0000000b3708d211 */ /* 0x020fca00078608ff */
[----:B--2---:R-:W-:Y:S02]  /*4bb0*/  @!P5 IMAD.X R9, R10, 0x1, R25, P3 ;  /* 0x000000010a09d824 */ /* 0x004fe400018e0619 */
[----:B------:R-:W2:Y:S01]  /*4bc0*/  LDL R25, [R1+0x18] ;  /* 0x0000180001197983 */ /* 0x000ea20000100800 */
[----:B------:R-:W-:Y:S01]  /*4bd0*/  ISETP.GE.AND P3, PT, R14, UR4, PT ;  /* 0x000000040e007c0c */ /* 0x000fe2000bf66270 */
[----:B------:R-:W-:Y:S02]  /*4be0*/  VIADD R14, R16, 0x80 ;  /* 0x00000080100e7836 */ /* 0x000fe40000000000 */
[----:B0-----:R0:W-:Y:S10]  /*4bf0*/  @!P5 ST.E.128 desc[UR40][R8.64], R4 ;  /* 0x000000040800d985 */ /* 0x0011f4000c101d28 */
[----:B------:R-:W1:Y:S01]  /*4c00*/  @!P3 LDS.128 R4, [R12+0x2400] ;  /* 0x002400000c04b984 */ /* 0x000e620000000c00 */
[----:B0-----:R-:W-:-:S05]  /*4c10*/  @!P3 LEA R8, P5, R229, R11, 0x1 ;  /* 0x0000000be508b211 */ /* 0x001fca00078a08ff */
[----:B------:R-:W-:Y:S02]  /*4c20*/  @!P3 IMAD.X R9, R10, 0x1, R24, P5 ;  /* 0x000000010a09b824 */ /* 0x000fe400028e0618 */
[----:B------:R-:W4:Y:S01]  /*4c30*/  LDL R24, [R1+0x1c] ;  /* 0x00001c0001187983 */ /* 0x000f220000100800 */
[----:B------:R-:W-:Y:S01]  /*4c40*/  ISETP.GE.AND P5, PT, R14, UR4, PT ;  /* 0x000000040e007c0c */ /* 0x000fe2000bfa6270 */
[----:B------:R-:W-:Y:S02]  /*4c50*/  VIADD R14, R16, 0xa0 ;  /* 0x000000a0100e7836 */ /* 0x000fe40000000000 */
[----:B-1----:R0:W-:Y:S10]  /*4c60*/  @!P3 ST.E.128 desc[UR40][R8.64], R4 ;  /* 0x000000040800b985 */ /* 0x0021f4000c101d28 */
[----:B------:R-:W1:Y:S01]  /*4c70*/  @!P5 LDS.128 R4, [R13+0x4400] ;  /* 0x004400000d04d984 */ /* 0x000e620000000c00 */
[----:B0-----:R-:W-:-:S04]  /*4c80*/  @!P5 LEA R8, P3, R228, R11, 0x1 ;  /* 0x0000000be408d211 */ /* 0x001fc800078608ff */
[----:B------:R-:W-:Y:S02]  /*4c90*/  @!P5 IADD3.X R9, R10, R54, RZ, P3, !PT ;  /* 0x000000360a09d210 */ /* 0x000fe40001ffe4ff */
[----:B------:R-:W5:Y:S01]  /*4ca0*/  LDL R54, [R1+0x24] ;  /* 0x0000240001367983 */ /* 0x000f620000100800 */
[----:B------:R-:W-:-:S03]  /*4cb0*/  ISETP.GE.AND P3, PT, R14, UR4, PT ;  /* 0x000000040e007c0c */ /* 0x000fc6000bf66270 */
[----:B-1----:R0:W-:Y:S10]  /*4cc0*/  @!P5 ST.E.128 desc[UR40][R8.64], R4 ;  /* 0x000000040800d985 */ /* 0x0021f4000c101d28 */
        /* <DEDUP_REMOVED lines=17> */
[----:B--2---:R-:W-:Y:S02]  /*4de0*/  @!P3 IMAD.X R9, R10, 0x1, R25, P5 ;  /* 0x000000010a09b824 */ /* 0x004fe400028e0619 */
[----:B------:R-:W2:Y:S01]  /*4df0*/  LDL R25, [R1+0x30] ;  /* 0x0000300001197983 */ /* 0x000ea20000100800 */
[----:B------:R-:W-:-:S03]  /*4e00*/  ISETP.GE.AND P5, PT, R14, UR4, PT ;  /* 0x000000040e007c0c */ /* 0x000fc6000bfa6270 */
[----:B-1----:R0:W-:Y:S10]  /*4e10*/  @!P3 ST.E.128 desc[UR40][R8.64], R4 ;  /* 0x000000040800b985 */ /* 0x0021f4000c101d28 */
[----:B------:R-:W1:Y:S01]  /*4e20*/  @!P5 LDS.128 R4, [R13+0x8400] ;  /* 0x008400000d04d984 */ /* 0x000e620000000c00 */
[----:B0-----:R-:W-:-:S05]  /*4e30*/  @!P5 LEA R8, P3, R224, R11, 0x1 ;  /* 0x0000000be008d211 */ /* 0x001fca00078608ff */
[----:B----4-:R-:W-:Y:S02]  /*4e40*/  @!P5 IMAD.X R9, R10, 0x1, R24, P3 ;  /* 0x000000010a09d824 */ /* 0x010fe400018e0618 */
[----:B------:R-:W4:Y:S01]  /*4e50*/  LDL R24, [R1+0x34] ;  /* 0x0000340001187983 */ /* 0x000f220000100800 */
        /* <DEDUP_REMOVED lines=17> */
[----:B------:R-:W-:-:S02]  /*4f70*/  IADD3 R14, R16, 0x180, RZ ;  /* 0x00000180100e7810 */ /* 0x000fc40007ffe0ff */
[----:B0-----:R-:W-:-:S05]  /*4f80*/  @!P3 LEA R8, P5, R216, R11, 0x1 ;  /* 0x0000000bd808b211 */ /* 0x001fca00078a08ff */
[----:B------:R-:W-:Y:S01]  /*4f90*/  @!P3 IMAD.X R9, R10, 0x1, R27, P5 ;  /* 0x000000010a09b824 */ /* 0x000fe200028e061b */
        /* <DEDUP_REMOVED lines=15> */
[----:B------:R-:W-:Y:S01]  /*5090*/  VIADD R14, R16, 0x1e0 ;  /* 0x000001e0100e7836 */ /* 0x000fe20000000000 */
[----:B0-----:R-:W-:-:S05]  /*50a0*/  @!P5 LEA R8, P3, R212, R11, 0x1 ;  /* 0x0000000bd408d211 */ /* 0x001fca00078608ff */
[----:B----4-:R-:W-:Y:S01]  /*50b0*/  @!P5 IMAD.X R9, R10, 0x1, R24, P3 ;  /* 0x000000010a09d824 */ /* 0x010fe200018e0618 */
[----:B------:R-:W-:-:S04]  /*50c0*/  ISETP.GE.AND P3, PT, R14, UR4, PT ;  /* 0x000000040e007c0c */ /* 0x000fc8000bf66270 */
[----:B-1----:R0:W-:Y:S09]  /*50d0*/  @!P5 ST.E.128 desc[UR40][R8.64], R4 ;  /* 0x000000040800d985 */ /* 0x0021f2000c101d28 */
[----:B------:R-:W1:Y:S01]  /*50e0*/  @!P3 LDS.128 R4, [R12+0xe400] ;  /* 0x00e400000c04b984 */ /* 0x000e620000000c00 */
[----:B0-----:R-:W-:-:S05]  /*50f0*/  @!P3 LEA R8, P5, R211, R11, 0x1 ;  /* 0x0000000bd308b211 */ /* 0x001fca00078a08ff */
[----:B---3--:R-:W-:-:S05]  /*5100*/  @!P3 IMAD.X R9, R10, 0x1, R15, P5 ;  /* 0x000000010a09b824 */ /* 0x008fca00028e060f */
[----:B-1----:R0:W-:Y:S03]  /*5110*/  @!P3 ST.E.128 desc[UR40][R8.64], R4 ;  /* 0x000000040800b985 */ /* 0x0021e6000c101d28 */
.L_x_7921:
[----:B------:R-:W-:Y:S05]  /*5120*/  BSYNC B0 ;  /* 0x0000000000007941 */ /* 0x000fea0003800000 */
.L_x_7920:
        /* <DEDUP_REMOVED lines=13> */
[----:B0-----:R-:W-:Y:S02]  /*5200*/  SEL R5, RZ, 0x1, P4 ;  /* 0x00000001ff057807 */ /* 0x001fe40002000000 */
[----:B------:R-:W-:Y:S02]  /*5210*/  SEL R184, R184, RZ, P4 ;  /* 0x000000ffb8b87207 */ /* 0x000fe40002000000 */
[----:B------:R-:W-:Y:S01]  /*5220*/  LOP3.LUT R190, R190, R5, RZ, 0x3c, !PT ;  /* 0x00000005bebe7212 */ /* 0x000fe200078e3cff */
[----:B-1----:R-:W-:Y:S06]  /*5230*/  @P2 BRA `(.L_x_7922) ;  /* 0xffffffd8001c2947 */ /* 0x002fec000383ffff */
.L_x_7885:
[----:B------:R-:W2:Y:S01]  /*5240*/  LDL R4, [R1+0x60] ;  /* 0x0000600001047983 */ /* 0x000ea20000100800 */
[----:B------:R-:W-:Y:S01]  /*5250*/  BSSY B0, `(.L_x_7923) ;  /* 0x0000005000007945 */ /* 0x000fe20003800000 */
[----:B--2---:R-:W-:-:S03]  /*5260*/  ISETP.NE.AND P0, PT, R4, 0x1, PT ;  /* 0x000000010400780c */ /* 0x004fc60003f05270 */
[----:B------:R-:W-:Y:S10]  /*5270*/  @P3 BRA `(.L_x_7924) ;  /* 0x0000000000083947 */ /* 0x000ff40003800000 */
[----:B------:R-:W0:Y:S02]  /*5280*/  FENCE.VIEW.ASYNC.G ;  /* 0x00000000000073c6 */ /* 0x000e240000000100 */
[----:B0-----:R-:W-:Y:S06]  /*5290*/  BAR.ARV 0xc, 0x180 ;  /* 0x0306000000007b1d */ /* 0x001fec0000002000 */
.L_x_7924:
[----:B------:R-:W-:Y:S05]  /*52a0*/  BSYNC B0 ;  /* 0x0000000000007941 */ /* 0x000fea0003800000 */
.L_x_7923:
[----:B------:R-:W-:Y:S04]  /*52b0*/  BSSY B7, `(.L_x_7925) ;  /* 0x0000c20000077945 */ /* 0x000fe80003800000 */
[----:B------:R-:W-:Y:S05]  /*52c0*/  @!P0 BRA `(.L_x_7926) ;  /* 0x00000020006c8947 */ /* 0x000fea0003800000 */
[----:B------:R-:W0:Y:S01]  /*52d0*/  LDC R0, c[0x0][0x448] ;  /* 0x00011200ff007b82 */ /* 0x000e220000000800 */
[----:B------:R-:W-:Y:S01]  /*52e0*/  VIADD R3, R199, 0x3f ;  /* 0x0000003fc7037836 */ /* 0x000fe20000000000 */
[----:B------:R-:W-:Y:S01]  /*52f0*/  BSSY B0, `(.L_x_7927) ;  /* 0x000002c000007945 */ /* 0x000fe20003800000 */
[----:B0-----:R-:W-:-:S13]  /*5300*/  ISETP.NE.AND P0, PT, R0, 0x1, PT ;  /* 0x000000010000780c */ /* 0x001fda0003f05270 */
[----:B------:R-:W0:Y:S08]  /*5310*/  @P0 LDC R0, c[0x0][0x44c] ;  /* 0x00011300ff000b82 */ /* 0x000e300000000800 */
[----:B------:R-:W1:Y:S01]  /*5320*/  @P0 LDC R5, c[0x0][0x450] ;  /* 0x00011400ff050b82 */ /* 0x000e620000000800 */
[----:B0-----:R-:W-:-:S05]  /*5330*/  @P0 IMAD.HI.U32 R0, R3, R0, RZ ;  /* 0x0000000003000227 */ /* 0x001fca00078e00ff */
[----:B-1----:R-:W-:-:S05]  /*5340*/  @P0 SHF.R.U32.HI R3, RZ, R5, R0 ;  /* 0x00000005ff030219 */ /* 0x002fca0000011600 */
[----:B------:R-:W-:-:S05]  /*5350*/  IMAD.IADD R3, R38, 0x1, R3 ;  /* 0x0000000126037824 */ /* 0x000fca00078e0203 */
[----:B------:R-:W-:-:S04]  /*5360*/  SHF.R.S32.HI R0, RZ, 0x1f, R3 ;  /* 0x0000001fff007819 */ /* 0x000fc80000011403 */
[----:B------:R-:W-:Y:S02]  /*5370*/  LEA.HI R0, R0, R3, RZ, 0x6 ;  /* 0x0000000300007211 */ /* 0x000fe400078f30ff */
[----:B------:R-:W-:Y:S02]  /*5380*/  MOV R3, RZ ;  /* 0x000000ff00037202 */ /* 0x000fe40000000f00 */
[----:B------:R-:W-:-:S04]  /*5390*/  SHF.R.S32.HI R0, RZ, 0x6, R0 ;  /* 0x00000006ff007819 */ /* 0x000fc80000011400 */
[----:B------:R-:W-:-:S04]  /*53a0*/  VIMNMX R37, R37, R0, PT ;  /* 0x0000000025257248 */ /* 0x000fc80003fe0100 */
[----:B------:R-:W-:-:S13]  /*53b0*/  ISETP.GE.AND P0, PT, R37, 0x1, PT ;  /* 0x000000012500780c */ /* 0x000fda0003f06270 */
[----:B------:R-:W-:Y:S05]  /*53c0*/  @!P0 BRA `(.L_x_7928) ;  /* 0x0000000000788947 */ /* 0x000fea0003800000 */
[----:B------:R-:W2:Y:S01]  /*53d0*/  LDL R4, [R1+0x3c] ;  /* 0x00003c0001047983 */ /* 0x000ea20000100800 */
[----:B------:R-:W-:Y:S01]  /*53e0*/  ULDC UR4, c[0x0][0x9f0] ;  /* 0x00027c0000047ab9 */ /* 0x000fe20000000800 */
[----:B--2---:R-:W-:-:S04]  /*53f0*/  ISETP.NE.AND P0, PT, R4, RZ, PT ;  /* 0x000000ff0400720c */ /* 0x004fc80003f05270 */
[----:B------:R-:W-:-:S04]  /*5400*/  SEL R9, R4, UR4, P0 ;  /* 0x0000000404097c07 */ /* 0x000fc80008000000 */
[-C--:B------:R-:W-:Y:S02]  /*5410*/  IABS R6, R9.reuse ;  /* 0x0000000900067213 */ /* 0x080fe40000000000 */
[----:B------:R-:W-:Y:S02]  /*5420*/  IADD3 R0, R9, -0x1, R37 ;  /* 0xffffffff09007810 */ /* 0x000fe40007ffe025 */
[----:B------:R-:W0:Y:S01]  /*5430*/  I2F.RP R3, R6 ;  /* 0x0000000600037306 */ /* 0x000e220000209400 */
[-C--:B----4-:R-:W-:Y:S02]  /*5440*/  IABS R10, R9.reuse ;  /* 0x00000009000a7213 */ /* 0x090fe40000000000 */
        /* <DEDUP_REMOVED lines=22> */
.L_x_7928:
[----:B------:R-:W-:Y:S05]  /*55b0*/  BSYNC B0 ;  /* 0x0000000000007941 */ /* 0x000fea0003800000 */
.L_x_7927:
        /* <DEDUP_REMOVED lines=43> */
[----:B---3--:R-:W-:Y:S02]  /*5870*/  CS2R R70, SRZ ;  /* 0x0000000000467805 */ /* 0x008fe4000001ff00 */
        /* <DEDUP_REMOVED lines=22> */
[----:B--2---:R-:W-:-:S05]  /*59e0*/  IMAD R0, R0, R3, RZ ;  /* 0x0000000300007224 */ /* 0x004fca00078e02ff */
[----:B------:R-:W-:Y:S02]  /*59f0*/  VIADDMNMX R3, R0, R3, R37, PT ;  /* 0x0000000300037246 */ /* 0x000fe40003800125 */
[----:B------:R-:W-:Y:S02]  /*5a00*/  CS2R R36, SRZ ;  /* 0x0000000000247805 */ /* 0x000fe4000001ff00 */
[----:B------:R-:W-:-:S13]  /*5a10*/  ISETP.GT.AND P1, PT, R3, R0, PT ;  /* 0x000000000300720c */ /* 0x000fda0003f24270 */
[----:B------:R-:W-:Y:S05]  /*5a20*/  @!P1 BRA `(.L_x_7929) ;  /* 0x000000b800a09947 */ /* 0x000fea0003800000 */
[----:B------:R-:W2:Y:S01]  /*5a30*/  LDL R4, [R1+0x58] ;  /* 0x0000580001047983 */ /* 0x000ea20000100800 */
[----:B------:R-:W-:-:S03]  /*5a40*/  ISETP.NE.AND P0, PT, R186, 0x3, PT ;  /* 0x00000003ba00780c */ /* 0x000fc60003f05270 */
[----:B--2---:R-:W0:Y:S02]  /*5a50*/  SHFL.IDX PT, R4, R4, RZ, 0x1f ;  /* 0x00001fff04047589 */ /* 0x004e2400000e0000 */
[----:B0-----:R-:W-:-:S04]  /*5a60*/  LEA.HI R5, R4, R4, RZ, 0x1 ;  /* 0x0000000404057211 */ /* 0x001fc800078f08ff */
[----:B------:R-:W-:-:S05]  /*5a70*/  LOP3.LUT R5, R5, 0x1fffe, RZ, 0xc0, !PT ;  /* 0x0001fffe05057812 */ /* 0x000fca00078ec0ff */
[----:B------:R-:W-:-:S04]  /*5a80*/  IMAD.IADD R5, R4, 0x1, -R5 ;  /* 0x0000000104057824 */ /* 0x000fc800078e0a05 */
[----:B------:R-:W-:-:S04]  /*5a90*/  IMAD R5, R5, 0x8000, R2 ;  /* 0x0000800005057824 */ /* 0x000fc800078e0202 */
[----:B------:R-:W-:-:S05]  /*5aa0*/  VIADD R5, R5, 0x400 ;  /* 0x0000040005057836 */ /* 0x000fca0000000000 */
[----:B------:R-:W-:-:S04]  /*5ab0*/  SHF.R.U32.HI R5, RZ, 0x4, R5 ;  /* 0x00000004ff057819 */ /* 0x000fc80000011605 */
[----:B------:R-:W-:-:S04]  /*5ac0*/  LOP3.LUT R5, R5, 0x3fff, RZ, 0xc0, !PT ;  /* 0x00003fff05057812 */ /* 0x000fc800078ec0ff */
[----:B------:R-:W-:Y:S01]  /*5ad0*/  LOP3.LUT R20, R5, 0x2000000, RZ, 0xfc, !PT ;  /* 0x0200000005147812 */ /* 0x000fe200078efcff */
[----:B------:R-:W-:Y:S06]  /*5ae0*/  @!P0 BRA `(.L_x_7930) ;  /* 0x0000000000048947 */ /* 0x000fec0003800000 */
[----:B------:R-:W-:Y:S01]  /*5af0*/  BPT.TRAP 0x1 ;  /* 0x000000040000795c */ /* 0x000fe20000300000 */
.L_x_7930:
[C---:B------:R-:W-:Y:S01]  /*5b00*/  LEA R12, R19.reuse, R2, 0x3 ;  /* 0x00000002130c7211 */ /* 0x040fe200078e18ff */
[----:B------:R-:W-:Y:S01]  /*5b10*/  VIADD R4, R2, 0x26800 ;  /* 0x0002680002047836 */ /* 0x000fe20000000000 */
[----:B------:R-:W-:Y:S01]  /*5b20*/  SHF.L.U32 R5, R22, 0x1f, RZ ;  /* 0x0000001f16057819 */ /* 0x000fe200000006ff */
[----:B------:R-:W-:Y:S01]  /*5b30*/  BSSY B0, `(.L_x_7931) ;  /* 0x0000008000007945 */ /* 0x000fe20003800000 */
[----:B------:R-:W-:Y:S02]  /*5b40*/  IMAD R6, R19, 0x1000, R20 ;  /* 0x0000100013067824 */ /* 0x000fe400078e0214 */
[----:B------:R-:W0:Y:S01]  /*5b50*/  SYNCS.PHASECHK.TRANS64.TRYWAIT P1, [R12+URZ+0x28c50], R5 ;  /* 0x028c50050c0075a7 */ /* 0x000e22000802017f */
[----:B------:R-:W-:Y:S01]  /*5b60*/  SHF.R.U32.HI R4, RZ, 0x4, R4 ;  /* 0x00000004ff047819 */ /* 0x000fe20000011604 */
[----:B------:R-:W-:-:S03]  /*5b70*/  IMAD.MOV.U32 R7, RZ, RZ, 0x40000040 ;  /* 0x40000040ff077424 */ /* 0x000fc600078e00ff */
[----:B------:R-:W-:-:S04]  /*5b80*/  LOP3.LUT R4, R4, 0x3fff, RZ, 0xc0, !PT ;  /* 0x00003fff04047812 */ /* 0x000fc800078ec0ff */
[----:B------:R-:W-:Y:S01]  /*5b90*/  LOP3.LUT R4, R4, 0x10000, RZ, 0xfc, !PT ;  /* 0x0001000004047812 */ /* 0x000fe200078efcff */
[----:B0-----:R-:W-:Y:S06]  /*5ba0*/  @!P1 BRA `(.L_x_7932) ;  /* 0x0000019000249947 */ /* 0x001fec0003800000 */
.L_x_8183:
[----:B------:R-:W-:Y:S05]  /*5bb0*/  BSYNC B0 ;  /* 0x0000000000007941 */ /* 0x000fea0003800000 */
.L_x_7931:
[----:B------:R-:W-:Y:S01]  /*5bc0*/  BAR.SYNC.DEFER_BLOCKING 0xe, 0x100 ;  /* 0x0384000000007b1d */ /* 0x000fe20000010000 */
[----:B0-----:R-:W-:Y:S01]  /*5bd0*/  IMAD.MOV.U32 R5, RZ, RZ, 0x40000040 ;  /* 0x40000040ff057424 */ /* 0x001fe200078e00ff */
[C---:B------:R-:W-:Y:S01]  /*5be0*/  R2UR UR6, R6.reuse ;  /* 0x00000000060672ca */ /* 0x040fe200000e0000 */
[----:B----4-:R-:W-:Y:S01]  /*5bf0*/  VIADD R10, R6, 0x100 ;  /* 0x00000100060a7836 */ /* 0x010fe20000000000 */
[----:B------:R-:W-:Y:S01]  /*5c00*/  R2UR UR7, R7 ;  /* 0x00000000070772ca */ /* 0x000fe200000e0000 */
[----:B------:R-:W-:Y:S01]  /*5c10*/  IMAD.MOV.U32 R11, RZ, RZ, 0x40000040 ;  /* 0x40000040ff0b7424 */ /* 0x000fe200078e00ff */
        /* <DEDUP_REMOVED lines=42> */
.L_x_7933:
[----:B------:R-:W-:Y:S01]  /*5ec0*/  VIADD R3, R3, 0xfffffffe ;  /* 0xfffffffe03037836 */ /* 0x000fe20000000000 */
[----:B------:R-:W-:Y:S01]  /*5ed0*/  BSSY B0, `(.L_x_7934) ;  /* 0x00000cc000007945 */ /* 0x000fe20003800000 */
[----:B------:R-:W-:-:S03]  /*5ee0*/  VIADD R12, R12, 0x28c60 ;  /* 0x00028c600c0c7836 */ /* 0x000fc60000000000 */
[----:B------:R-:W-:Y:S02]  /*5ef0*/  ISETP.GE.AND P1, PT, R3, R0, PT ;  /* 0x000000000300720c */ /* 0x000fe40003f26270 */
[----:B------:R-:W-:-:S04]  /*5f00*/  PRMT R12, R187, 0x654, R12 ;  /* 0x00000654bb0c7816 */ /* 0x000fc8000000000c */
[----:B------:R0:W-:Y:S07]  /*5f10*/  SYNCS.ARRIVE.TRANS64.RED.A1T0 RZ, [R12+URZ], RZ ;  /* 0x000000ff0cff79a7 */ /* 0x0001ee000810043f */
[----:B------:R-:W-:Y:S05]  /*5f20*/  @!P1 BRA `(.L_x_7935) ;  /* 0x0000000c00189947 */ /* 0x000fea0003800000 */
.L_x_7942:
        /* <DEDUP_REMOVED lines=142> */
.L_x_7936:
[----:B------:R-:W-:Y:S01]  /*6810*/  IMAD R21, R19, 0x8, R2 ;  /* 0x0000000813157824 */ /* 0x000fe200078e0202 */
[----:B------:R-:W-:-:S04]  /*6820*/  SHF.L.U32 R12, R22, 0x1f, RZ ;  /* 0x0000001f160c7819 */ /* 0x000fc800000006ff */
[----:B------:R0:W1:Y:S01]  /*6830*/  SYNCS.PHASECHK.TRANS64.TRYWAIT P1, [R21+URZ+0x28c50], R12 ;  /* 0x028c500c150075a7 */ /* 0x000062000802017f */
[----:B------:R-:W-:Y:S05]  /*6840*/  @!P0 BRA `(.L_x_7937) ;  /* 0x0000000000048947 */ /* 0x000fea0003800000 */
[----:B------:R-:W-:Y:S01]  /*6850*/  BPT.TRAP 0x1 ;  /* 0x000000040000795c */ /* 0x000fe20000300000 */
.L_x_7937:
[----:B------:R-:W-:Y:S04]  /*6860*/  BSSY B1, `(.L_x_7938) ;  /* 0x0000004000017945 */ /* 0x000fe80003800000 */
[----:B-1----:R-:W-:Y:S05]  /*6870*/  @P1 BRA `(.L_x_7939) ;  /* 0x0000000000081947 */ /* 0x002fea0003800000 */
[----:B------:R-:W1:Y:S02]  /*6880*/  SYNCS.PHASECHK.TRANS64.TRYWAIT P1, [R21+URZ+0x28c50], R12 ;  /* 0x028c500c150075a7 */ /* 0x000e64000802017f */
[----:B-1----:R-:W-:Y:S05]  /*6890*/  @!P1 BRA `(.L_x_7940) ;  /* 0x0000018000fc9947 */ /* 0x002fea0003800000 */
.L_x_7939:
[----:B------:R-:W-:Y:S05]  /*68a0*/  BSYNC B1 ;  /* 0x0000000000017941 */ /* 0x000fea0003800000 */
.L_x_7938:
[----:B01----:R-:W-:Y:S01]  /*68b0*/  IMAD R12, R19, 0x1000, R20 ;  /* 0x00001000130c7824 */ /* 0x003fe200078e0214 */
[----:B------:R-:W-:Y:S01]  /*68c0*/  R2UR UR4, R4 ;  /* 0x00000000040472ca */ /* 0x000fe200000e0000 */
[----:B------:R-:W-:Y:S01]  /*68d0*/  IMAD.MOV.U32 R13, RZ, RZ, 0x40000040 ;  /* 0x40000040ff0d7424 */ /* 0x000fe200078e00ff */
[----:B------:R-:W-:Y:S01]  /*68e0*/  R2UR UR5, R5 ;  /* 0x00000000050572ca */ /* 0x000fe200000e0000 */
[----:B------:R-:W-:Y:S01]  /*68f0*/  WARPGROUP.ARRIVE ;  /* 0x00000000000079c5 */ /* 0x000fe20000000000 */
[C---:B------:R-:W-:Y:S01]  /*6900*/  R2UR UR6, R12.reuse ;  /* 0x000000000c0672ca */ /* 0x040fe200000e0000 */
[----:B------:R-:W-:Y:S01]  /*6910*/  IMAD.MOV.U32 R15, RZ, RZ, 0x40000040 ;  /* 0x40000040ff0f7424 */ /* 0x000fe200078e00ff */
[----:B------:R-:W-:Y:S01]  /*6920*/  R2UR UR7, R13 ;  /* 0x000000000d0772ca */ /* 0x000fe200000e0000 */
[----:B------:R-:W-:Y:S01]  /*6930*/  IMAD.MOV.U32 R13, RZ, RZ, 0x40000040 ;  /* 0x40000040ff0d7424 */ /* 0x000fe200078e00ff */
[----:B------:R-:W-:-:S11]  /*6940*/  IADD3 R14, R12, 0x80, RZ ;  /* 0x000000800c0e7810 */ /* 0x000fd60007ffe0ff */
        /* <DEDUP_REMOVED lines=32> */
.L_x_7941:
[----:B------:R-:W-:-:S05]  /*6b50*/  VIADD R21, R21, 0x28c60 ;  /* 0x00028c6015157836 */ /* 0x000fca0000000000 */
[----:B------:R-:W-:-:S04]  /*6b60*/  PRMT R21, R187, 0x654, R21 ;  /* 0x00000654bb157816 */ /* 0x000fc80000000015 */
[----:B------:R1:W-:Y:S01]  /*6b70*/  SYNCS.ARRIVE.TRANS64.RED.A1T0 RZ, [R21+URZ], RZ ;  /* 0x000000ff15ff79a7 */ /* 0x0003e2000810043f */
[----:B------:R-:W-:Y:S05]  /*6b80*/  @P2 BRA `(.L_x_7942) ;  /* 0xfffffff000e82947 */ /* 0x000fea000383ffff */
.L_x_7935:
[----:B------:R-:W-:Y:S05]  /*6b90*/  BSYNC B0 ;  /* 0x0000000000007941 */ /* 0x000fea0003800000 */
.L_x_7934:
        /* <DEDUP_REMOVED lines=142> */
.L_x_7926:
[----:B------:R-:W0:Y:S01]  /*7480*/  LDC R0, c[0x0][0x448] ;  /* 0x00011200ff007b82 */ /* 0x000e220000000800 */
[----:B------:R-:W-:Y:S01]  /*7490*/  VIADD R3, R199, 0x3f ;  /* 0x0000003fc7037836 */ /* 0x000fe20000000000 */
[----:B------:R-:W-:Y:S01]  /*74a0*/  BSSY B0, `(.L_x_7943) ;  /* 0x000002c000007945 */ /* 0x000fe20003800000 */
[----:B------:R-:W-:Y:S01]  /*74b0*/  IMAD.MOV.U32 R208, RZ, RZ, RZ ;  /* 0x000000ffffd07224 */ /* 0x000fe200078e00ff */
[----:B0-----:R-:W-:-:S13]  /*74c0*/  ISETP.NE.AND P0, PT, R0, 0x1, PT ;  /* 0x000000010000780c */ /* 0x001fda0003f05270 */
[----:B------:R-:W0:Y:S08]  /*74d0*/  @P0 LDC R0, c[0x0][0x44c] ;  /* 0x00011300ff000b82 */ /* 0x000e300000000800 */
[----:B------:R-:W1:Y:S01]  /*74e0*/  @P0 LDC R5, c[0x0][0x450] ;  /* 0x00011400ff050b82 */ /* 0x000e620000000800 */
[----:B0-----:R-:W-:-:S05]  /*74f0*/  @P0 IMAD.HI.U32 R0, R3, R0, RZ ;  /* 0x0000000003000227 */ /* 0x001fca00078e00ff */
[----:B-1----:R-:W-:-:S05]  /*7500*/  @P0 SHF.R.U32.HI R3, RZ, R5, R0 ;  /* 0x00000005ff030219 */ /* 0x002fca0000011600 */
[----:B------:R-:W-:-:S05]  /*7510*/  IMAD.IADD R3, R38, 0x1, R3 ;  /* 0x0000000126037824 */ /* 0x000fca00078e0203 */
[----:B------:R-:W-:-:S04]  /*7520*/  SHF.R.S32.HI R0, RZ, 0x1f, R3 ;  /* 0x0000001fff007819 */ /* 0x000fc80000011403 */
[----:B------:R-:W-:-:S04]  /*7530*/  LEA.HI R0, R0, R3, RZ, 0x6 ;  /* 0x0000000300007211 */ /* 0x000fc800078f30ff */
        /* <DEDUP_REMOVED lines=16> */
[----:B0-----:R-:W-:Y:S01]  /*7640*/  IADD3 R4, R3, 0xffffffe, RZ ;  /* 0x0ffffffe03047810 */ /* 0x001fe20007ffe0ff */
[----:B------:R-:W-:-:S05]  /*7650*/  IMAD.MOV R3, RZ, RZ, -R10 ;  /* 0x000000ffff037224 */ /* 0x000fca00078e0a0a */
        /* <DEDUP_REMOVED lines=16> */
.L_x_7944:
[----:B------:R-:W-:Y:S05]  /*7760*/  BSYNC B0 ;  /* 0x0000000000007941 */ /* 0x000fea0003800000 */
.L_x_7943:
        /* <DEDUP_REMOVED lines=93> */
[----:B----4-:R-:W-:-:S02]  /*7d40*/  IMAD.U32 R10, RZ, RZ, UR4 ;  /* 0x00000004ff0a7e24 */ /* 0x010fc4000f8e00ff */
[----:B------:R-:W-:Y:S02]  /*7d50*/  IMAD.U32 R11, RZ, RZ, UR5 ;  /* 0x00000005ff0b7e24 */ /* 0x000fe4000f8e00ff */
[----:B------:R-:W-:Y:S02]  /*7d60*/  IMAD.MOV.U32 R8, RZ, RZ, 0x70 ;  /* 0x00000070ff087424 */ /* 0x000fe400078e00ff */
[----:B------:R-:W-:Y:S02]  /*7d70*/  IMAD.MOV.U32 R12, RZ, RZ, 0x1 ;  /* 0x00000001ff0c7424 */ /* 0x000fe400078e00ff */
[----:B------:R-:W-:-:S07]  /*7d80*/  IMAD.MOV.U32 R13, RZ, RZ, RZ ;  /* 0x000000ffff0d7224 */ /* 0x000fce00078e00ff */
[----:B------:R-:W-:-:S07]  /*7d90*/  LEPC R20, `(.L_x_7946) ;  /* 0x000000001014794e */ /* 0x000fce0000000000 */
[----:B0----5:R-:W-:Y:S05]  /*7da0*/  CALL.ABS.NOINC R14 ;  /* 0x000000000e007343 */ /* 0x021fea0003c00000 */
.L_x_7946:
[----:B------:R-:W-:Y:S05]  /*7db0*/  BSYNC B6 ;  /* 0x0000000000067941 */ /* 0x000fea0003800000 */
.L_x_7945:
        /* <DEDUP_REMOVED lines=13> */
.L_x_7950:
[----:B-1----:R1:W2:Y:S02]  /*7e90*/  SYNCS.PHASECHK.TRANS64.TRYWAIT P0, [R2+URZ+0x28c00], R3 ;  /* 0x028c0003020075a7 */ /* 0x0022a4000800017f */
[----:B--2---:R-:W-:Y:S05]  /*7ea0*/  @!P0 NANOSLEEP.SYNCS 0x989680 ;  /* 0x009896800000895d */ /* 0x004fea0003900000 */
[----:B------:R-:W2:Y:S02]  /*7eb0*/  @!P0 SYNCS.PHASECHK.TRANS64 P0, [R2+URZ+0x28c00], R3 ;  /* 0x028c0003020085a7 */ /* 0x000ea4000800007f */
[----:B--2---:R-:W-:Y:S05]  /*7ec0*/  @!P0 BRA `(.L_x_7950) ;  /* 0xfffffffc00f08947 */ /* 0x004fea000383ffff */
.L_x_7949:
[----:B------:R-:W-:Y:S05]  /*7ed0*/  BSYNC B0 ;  /* 0x0000000000007941 */ /* 0x000fea0003800000 */
.L_x_7948:
[----:B------:R-:W-:Y:S05]  /*7ee0*/  BRA `(.L_x_7951) ;  /* 0x0000002c00387947 */ /* 0x000fea0003800000 */
.L_x_7947:
        /* <DEDUP_REMOVED lines=30> */
[----:B0-----:R-:W-:Y:S05]  /*80d0*/  CALL.ABS.NOINC R14 ;  /* 0x000000000e007343 */ /* 0x001fea0003c00000 */
.L_x_7953:
[----:B------:R-:W-:Y:S05]  /*80e0*/  BSYNC B6 ;  /* 0x0000000000067941 */ /* 0x000fea0003800000 */
.L_x_7952:
[----:B------:R-:W-:Y:S01]  /*80f0*/  ULDC.U8 UR4, c[0x0][0x410] ;  /* 0x0001040000047ab9 */ /* 0x000fe20000000000 */
[----:B------:R-:W-:Y:S01]  /*8100*/  BSSY B0, `(.L_x_7954) ;  /* 0x00002a4000007945 */ /* 0x000fe20003800000 */
[----:B------:R-:W-:Y:S01]  /*8110*/  ISETP.NE.AND P0, PT, RZ, UR4, PT ;  /* 0x00000004ff007c0c */ /* 0x000fe2000bf05270 */
[----:B------:R-:W-:-:S12]  /*8120*/  IMAD.IADD R35, R191, 0x1, R199 ;  /* 0x00000001bf237824 */ /* 0x000fd800078e02c7 */
[----:B------:R-:W-:Y:S05]  /*8130*/  @!P0 BRA `(.L_x_7955) ;  /* 0x0000001400748947 */ /* 0x000fea0003800000 */
[----:B------:R-:W0:Y:S01]  /*8140*/  LDC R5, c[0x0][0x448] ;  /* 0x00011200ff057b82 */ /* 0x000e220000000800 */
[----:B------:R-:W1:Y:S01]  /*8150*/  S2R R0, SR_TID.X ;  /* 0x0000000000007919 */ /* 0x000e620000002100 */
[----:B------:R-:W-:Y:S01]  /*8160*/  ULDC.64 UR4, c[0x0][0x3f8] ;  /* 0x0000fe0000047ab9 */ /* 0x000fe20000000a00 */
[----:B------:R-:W-:Y:S01]  /*8170*/  MOV R25, R27 ;  /* 0x0000001b00197202 */ /* 0x000fe20000000f00 */
[----:B------:R-:W-:Y:S01]  /*8180*/  ULDC.64 UR6, c[0x0][0x408] ;  /* 0x0001020000067ab9 */ /* 0x000fe20000000a00 */
[----:B------:R-:W-:Y:S01]  /*8190*/  IMAD.MOV.U32 R153, RZ, RZ, R29 ;  /* 0x000000ffff997224 */ /* 0x000fe200078e001d */
[----:B0-----:R-:W-:Y:S01]  /*81a0*/  ISETP.NE.AND P0, PT, R5, 0x1, PT ;  /* 0x000000010500780c */ /* 0x001fe20003f05270 */
[----:B-1----:R-:W-:-:S12]  /*81b0*/  VIADD R3, R0, 0xffffff80 ;  /* 0xffffff8000037836 */ /* 0x002fd80000000000 */
[----:B------:R-:W0:Y:S01]  /*81c0*/  @P0 LDC R0, c[0x0][0x44c] ;  /* 0x00011300ff000b82 */ /* 0x000e220000000800 */
[----:B------:R-:W-:-:S04]  /*81d0*/  SHF.R.S32.HI R4, RZ, 0x1f, R3 ;  /* 0x0000001fff047819 */ /* 0x000fc80000011403 */
[----:B------:R-:W-:-:S03]  /*81e0*/  LEA.HI R4, R4, R3, RZ, 0x2 ;  /* 0x0000000304047211 */ /* 0x000fc600078f10ff */
[----:B------:R-:W1:Y:S01]  /*81f0*/  @P0 LDC R7, c[0x0][0x450] ;  /* 0x00011400ff070b82 */ /* 0x000e620000000800 */
[----:B------:R-:W-:-:S05]  /*8200*/  LOP3.LUT R4, R4, 0xfffffffc, RZ, 0xc0, !PT ;  /* 0xfffffffc04047812 */ /* 0x000fca00078ec0ff */
[----:B------:R-:W-:-:S04]  /*8210*/  IMAD.IADD R4, R3, 0x1, -R4 ;  /* 0x0000000103047824 */ /* 0x000fc800078e0a04 */
[----:B------:R-:W-:-:S04]  /*8220*/  IMAD R3, R4, 0x20, R35 ;  /* 0x0000002004037824 */ /* 0x000fc800078e0223 */
        /* <DEDUP_REMOVED lines=9> */
[----:B----4-:R-:W-:Y:S01]  /*82c0*/  LEA R10, P0, R24, UR4, 0x1 ;  /* 0x00000004180a7c11 */ /* 0x010fe2000f8008ff */
        /* <DEDUP_REMOVED lines=13> */
.L_x_8189:
        /* <DEDUP_REMOVED lines=9> */
[----:B--2---:R-:W-:Y:S01]  /*8430*/  IMAD.MOV.U32 R4, RZ, RZ, R3 ;  /* 0x000000ffff047224 */ /* 0x004fe200078e0003 */
[----:B------:R-:W-:Y:S01]  /*8440*/  ISETP.GE.AND P2, PT, R188, UR4, PT ;  /* 0x00000004bc007c0c */ /* 0x000fe2000bf46270 */
[----:B-1----:R-:W-:Y:S01]  /*8450*/  IMAD.MOV.U32 R5, RZ, RZ, R0 ;  /* 0x000000ffff057224 */ /* 0x002fe200078e0000 */
[----:B------:R-:W-:Y:S02]  /*8460*/  ISETP.GE.AND P3, PT, R196, UR4, PT ;  /* 0x00000004c4007c0c */ /* 0x000fe4000bf66270 */
[----:B------:R-:W-:Y:S02]  /*8470*/  CS2R R26, SRZ ;  /* 0x00000000001a7805 */ /* 0x000fe4000001ff00 */
[----:B------:R-:W-:Y:S01]  /*8480*/  SHF.R.S32.HI R11, RZ, 0x1f, R196 ;  /* 0x0000001fff0b7819 */ /* 0x000fe200000114c4 */
[----:B---3--:R-:W-:-:S06]  /*8490*/  IMAD.MOV.U32 R9, RZ, RZ, R7 ;  /* 0x000000ffff097224 */ /* 0x008fcc00078e0007 */
[----:B------:R-:W-:Y:S02]  /*84a0*/  @!P2 IMAD.WIDE R4, R188, 0x2, R4 ;  /* 0x00000002bc04a825 */ /* 0x000fe400078e0204 */
[C---:B------:R-:W-:Y:S02]  /*84b0*/  @!P3 SHF.L.U64.HI R11, R196.reuse, 0x1, R11 ;  /* 0x00000001c40bb819 */ /* 0x040fe4000001020b */
[----:B------:R-:W-:Y:S01]  /*84c0*/  @!P3 IMAD.SHL.U32 R6, R196, 0x2, RZ ;  /* 0x00000002c406b824 */ /* 0x000fe200078e00ff */
[----:B------:R1:W5:Y:S01]  /*84d0*/  @!P2 LD.E.64 R26, desc[UR40][R4.64] ;  /* 0x00000028041aa980 */ /* 0x000362000c101b00 */
[----:B------:R-:W-:Y:S02]  /*84e0*/  CS2R R28, SRZ ;  /* 0x00000000001c7805 */ /* 0x000fe4000001ff00 */
[----:B------:R-:W-:Y:S02]  /*84f0*/  CS2R R24, SRZ ;  /* 0x0000000000187805 */ /* 0x000fe4000001ff00 */
[----:B------:R-:W-:-:S02]  /*8500*/  CS2R R20, SRZ ;  /* 0x0000000000147805 */ /* 0x000fc4000001ff00 */
[-C--:B-1----:R-:W-:Y:S02]  /*8510*/  @!P3 IADD3 R4, P0, R3, R6.reuse, RZ ;  /* 0x000000060304b210 */ /* 0x082fe40007f1e0ff */
[----:B----4-:R-:W-:Y:S01]  /*8520*/  @!P3 IADD3 R6, P1, R8, R6, RZ ;  /* 0x000000060806b210 */ /* 0x010fe20007f3e0ff */
[----:B------:R-:W-:-:S04]  /*8530*/  @!P2 IMAD.WIDE R8, R188, 0x2, R8 ;  /* 0x00000002bc08a825 */ /* 0x000fc800078e0208 */
[--C-:B------:R-:W-:Y:S01]  /*8540*/  @!P3 IMAD.X R5, R0, 0x1, R11.reuse, P0 ;  /* 0x000000010005b824 */ /* 0x100fe200000e060b */
[----:B------:R1:W5:Y:S01]  /*8550*/  @!P2 LD.E.64 R28, desc[UR40][R8.64] ;  /* 0x00000028081ca980 */ /* 0x000362000c101b00 */
[----:B------:R-:W-:-:S03]  /*8560*/  @!P3 IMAD.X R7, R7, 0x1, R11, P1 ;  /* 0x000000010707b824 */ /* 0x000fc600008e060b */
[----:B------:R1:W5:Y:S04]  /*8570*/  @!P3 LD.E.64 R24, desc[UR40][R4.64] ;  /* 0x000000280418b980 */ /* 0x000368000c101b00 */
[----:B------:R1:W5:Y:S02]  /*8580*/  @!P3 LD.E.64 R20, desc[UR40][R6.64] ;  /* 0x000000280614b980 */ /* 0x000364000c101b00 */
.L_x_7958:
[----:B------:R-:W-:Y:S05]  /*8590*/  BSYNC B1 ;  /* 0x0000000000017941 */ /* 0x000fea0003800000 */
.L_x_7957:
[----:B-1---5:R-:W-:Y:S01]  /*85a0*/  IMAD.MOV.U32 R0, RZ, RZ, R24 ;  /* 0x000000ffff007224 */ /* 0x022fe200078e0018 */
[----:B------:R-:W-:Y:S01]  /*85b0*/  MOV R5, R27 ;  /* 0x0000001b00057202 */ /* 0x000fe20000000f00 */
[----:B--2---:R-:W-:Y:S01]  /*85c0*/  IMAD.MOV.U32 R3, RZ, RZ, R25 ;  /* 0x000000ffff037224 */ /* 0x004fe200078e0019 */
        /* <DEDUP_REMOVED lines=8> */
[----:B----4-:R-:W-:Y:S01]  /*8650*/  CS2R R8, SRZ ;  /* 0x0000000000087805 */ /* 0x010fe2000001ff00 */
[----:B------:R-:W-:Y:S01]  /*8660*/  IMAD.MOV.U32 R4, RZ, RZ, R28 ;  /* 0x000000ffff047224 */ /* 0x000fe200078e001c */
[----:B------:R-:W-:-:S02]  /*8670*/  PRMT R43, R43, 0x5410, R0 ;  /* 0x000054102b2b7816 */ /* 0x000fc40000000000 */
[----:B------:R-:W-:Y:S02]  /*8680*/  PRMT R44, R3, 0x5410, R5 ;  /* 0x00005410032c7816 */ /* 0x000fe40000000005 */
[----:B------:R-:W-:Y:S01]  /*8690*/  PRMT R37, R37, 0x5410, R4 ;  /* 0x0000541025257816 */ /* 0x000fe20000000004 */
[----:B------:R-:W-:Y:S06]  /*86a0*/  BRA.DIV UR4, `(.L_x_7959) ;  /* 0x0000016a04007947 */ /* 0x000fec000b800000 */
[----:B------:R1:W2:Y:S04]  /*86b0*/  SHFL.IDX PT, R0, R31, 0x1, 0x1c1f ;  /* 0x003c1f001f007f89 */ /* 0x0002a800000e0000 */
[----:B------:R1:W4:Y:S04]  /*86c0*/  SHFL.IDX PT, R3, R10, 0x1, 0x1c1f ;  /* 0x003c1f000a037f89 */ /* 0x00032800000e0000 */
[----:B---3--:R1:W3:Y:S04]  /*86d0*/  SHFL.IDX PT, R7, R152, 0x1, 0x1c1f ;  /* 0x003c1f0098077f89 */ /* 0x0082e800000e0000 */
[----:B0-----:R-:W0:Y:S02]  /*86e0*/  SHFL.IDX PT, R30, R30, 0x1, 0x1c1f ;  /* 0x003c1f001e1e7f89 */ /* 0x001e2400000e0000 */
.L_x_8195:
[----:B------:R-:W5:Y:S01]  /*86f0*/  LDL R5, [R1+0x50] ;  /* 0x0000500001057983 */ /* 0x000f620000100800 */
[----:B------:R-:W-:Y:S01]  /*8700*/  VIADD R35, R35, 0x20 ;  /* 0x0000002023237836 */ /* 0x000fe20000000000 */
[----:B------:R-:W-:Y:S01]  /*8710*/  BSSY B1, `(.L_x_7960) ;  /* 0x0000023000017945 */ /* 0x000fe20003800000 */
[----:B------:R-:W-:Y:S01]  /*8720*/  IMAD.SHL.U32 R33, R193, 0x40, RZ ;  /* 0x00000040c1217824 */ /* 0x000fe200078e00ff */
[----:B------:R-:W-:Y:S02]  /*8730*/  CS2R R12, SRZ ;  /* 0x00000000000c7805 */ /* 0x000fe4000001ff00 */
[----:B-1----:R-:W-:Y:S02]  /*8740*/  CS2R R10, SRZ ;  /* 0x00000000000a7805 */ /* 0x002fe4000001ff00 */
        /* <DEDUP_REMOVED lines=8> */
[----:B----4-:R-:W-:Y:S01]  /*87d0*/  IMAD.MOV.U32 R4, RZ, RZ, R3 ;  /* 0x000000ffff047224 */ /* 0x010fe200078e0003 */
[----:B------:R-:W-:Y:S01]  /*87e0*/  ISETP.GE.AND P2, PT, R188, UR4, PT ;  /* 0x00000004bc007c0c */ /* 0x000fe2000bf46270 */
[----:B--2---:R-:W-:Y:S01]  /*87f0*/  IMAD.MOV.U32 R5, RZ, RZ, R0 ;  /* 0x000000ffff057224 */ /* 0x004fe200078e0000 */
[----:B------:R-:W-:Y:S02]  /*8800*/  ISETP.GE.AND P3, PT, R196, UR4, PT ;  /* 0x00000004c4007c0c */ /* 0x000fe4000bf66270 */
[----:B------:R-:W-:Y:S02]  /*8810*/  CS2R R12, SRZ ;  /* 0x00000000000c7805 */ /* 0x000fe4000001ff00 */
[----:B------:R-:W-:Y:S01]  /*8820*/  SHF.R.S32.HI R9, RZ, 0x1f, R196 ;  /* 0x0000001fff097819 */ /* 0x000fe200000114c4 */
[----:B0-----:R-:W-:-:S06]  /*8830*/  IMAD.MOV.U32 R8, RZ, RZ, R30 ;  /* 0x000000ffff087224 */ /* 0x001fcc00078e001e */
[----:B------:R-:W-:Y:S02]  /*8840*/  @!P2 IMAD.WIDE R4, R188, 0x2, R4 ;  /* 0x00000002bc04a825 */ /* 0x000fe400078e0204 */
[C---:B------:R-:W-:Y:S02]  /*8850*/  @!P3 SHF.L.U64.HI R10, R196.reuse, 0x1, R9 ;  /* 0x00000001c40ab819 */ /* 0x040fe40000010209 */
[----:B------:R-:W-:Y:S01]  /*8860*/  @!P3 IMAD.SHL.U32 R6, R196, 0x2, RZ ;  /* 0x00000002c406b824 */ /* 0x000fe200078e00ff */
[----:B------:R0:W5:Y:S01]  /*8870*/  @!P2 LD.E.64 R12, desc[UR40][R4.64] ;  /* 0x00000028040ca980 */ /* 0x000162000c101b00 */
[----:B---3--:R-:W-:Y:S01]  /*8880*/  IMAD.MOV.U32 R9, RZ, RZ, R7 ;  /* 0x000000ffff097224 */ /* 0x008fe200078e0007 */
[----:B------:R-:W-:Y:S02]  /*8890*/  CS2R R14, SRZ ;  /* 0x00000000000e7805 */ /* 0x000fe4000001ff00 */
[-C--:B0-----:R-:W-:Y:S02]  /*88a0*/  @!P3 IADD3 R4, P0, R3, R6.reuse, RZ ;  /* 0x000000060304b210 */ /* 0x081fe40007f1e0ff */
[----:B------:R-:W-:Y:S01]  /*88b0*/  @!P3 IADD3 R6, P1, R30, R6, RZ ;  /* 0x000000061e06b210 */ /* 0x000fe20007f3e0ff */
[----:B------:R-:W-:Y:S01]  /*88c0*/  @!P2 IMAD.WIDE R30, R188, 0x2, R8 ;  /* 0x00000002bc1ea825 */ /* 0x000fe200078e0208 */
[----:B------:R-:W-:-:S02]  /*88d0*/  @!P3 IADD3.X R5, R0, R10, RZ, P0, !PT ;  /* 0x0000000a0005b210 */ /* 0x000fc400007fe4ff */
[----:B------:R-:W-:Y:S01]  /*88e0*/  CS2R R8, SRZ ;  /* 0x0000000000087805 */ /* 0x000fe2000001ff00 */
[----:B------:R-:W-:Y:S01]  /*88f0*/  @!P3 IMAD.X R7, R7, 0x1, R10, P1 ;  /* 0x000000010707b824 */ /* 0x000fe200008e060a */
[----:B------:R-:W-:Y:S01]  /*8900*/  CS2R R10, SRZ ;  /* 0x00000000000a7805 */ /* 0x000fe2000001ff00 */
[----:B------:R1:W5:Y:S04]  /*8910*/  @!P2 LD.E.64 R14, desc[UR40][R30.64] ;  /* 0x000000281e0ea980 */ /* 0x000368000c101b00 */
[----:B------:R1:W5:Y:S04]  /*8920*/  @!P3 LD.E.64 R8, desc[UR40][R4.64] ;  /* 0x000000280408b980 */ /* 0x000368000c101b00 */
[----:B------:R1:W5:Y:S02]  /*8930*/  @!P3 LD.E.64 R10, desc[UR40][R6.64] ;  /* 0x00000028060ab980 */ /* 0x000364000c101b00 */
.L_x_7961:
[----:B------:R-:W-:Y:S05]  /*8940*/  BSYNC B1 ;  /* 0x0000000000017941 */ /* 0x000fea0003800000 */
.L_x_7960:
[----:B------:R-:W3:Y:S01]  /*8950*/  SYNCS.PHASECHK.TRANS64.TRYWAIT P0, [R2+URZ+0x28c00], R35 ;  /* 0x028c0023020075a7 */ /* 0x000ee2000800017f */
[----:B------:R-:W-:Y:S01]  /*8960*/  LOP3.LUT R33, R33, 0x1c0, RZ, 0xc0, !PT ;  /* 0x000001c021217812 */ /* 0x000fe200078ec0ff */
[----:B-1---5:R-:W-:Y:S01]  /*8970*/  IMAD.MOV.U32 R4, RZ, RZ, R8 ;  /* 0x000000ffff047224 */ /* 0x022fe200078e0008 */
[----:B0-----:R-:W-:Y:S01]  /*8980*/  VIADDMNMX R30, R32, -R199, 0x40, PT ;  /* 0x00000040201e7446 */ /* 0x001fe200038009c7 */
[----:B------:R-:W-:Y:S01]  /*8990*/  IMAD.MOV.U32 R5, RZ, RZ, R13 ;  /* 0x000000ffff057224 */ /* 0x000fe200078e000d */
[----:B--2---:R-:W-:Y:S01]  /*89a0*/  LOP3.LUT R0, R33, 0x18, R16, 0xf8, !PT ;  /* 0x0000001821007812 */ /* 0x004fe200078ef810 */
[----:B------:R-:W-:Y:S01]  /*89b0*/  IMAD.MOV.U32 R6, RZ, RZ, R10 ;  /* 0x000000ffff067224 */ /* 0x000fe200078e000a */
[----:B------:R-:W-:Y:S01]  /*89c0*/  SHF.R.U32.HI R33, RZ, 0x3, R33 ;  /* 0x00000003ff217819 */ /* 0x000fe20000011621 */
[----:B------:R-:W-:Y:S01]  /*89d0*/  BSSY B1, `(.L_x_7962) ;  /* 0x0000014000017945 */ /* 0x000fe20003800000 */
[----:B------:R-:W-:Y:S02]  /*89e0*/  LOP3.LUT P2, RZ, R193, 0x4, RZ, 0xc0, !PT ;  /* 0x00000004c1ff7812 */ /* 0x000fe4000784c0ff */
[----:B----4-:R-:W-:Y:S01]  /*89f0*/  LOP3.LUT R3, R0, R33, RZ, 0x3c, !PT ;  /* 0x0000002100037212 */ /* 0x010fe200078e3cff */
[----:B------:R-:W-:Y:S01]  /*8a00*/  IMAD.MOV.U32 R0, RZ, RZ, R9 ;  /* 0x000000ffff007224 */ /* 0x000fe200078e0009 */
[----:B------:R-:W-:Y:S01]  /*8a10*/  PRMT R33, R33, 0x5410, R4 ;  /* 0x0000541021217816 */ /* 0x000fe20000000004 */
[----:B------:R-:W-:Y:S01]  /*8a20*/  IMAD.MOV.U32 R4, RZ, RZ, R12 ;  /* 0x000000ffff047224 */ /* 0x000fe200078e000c */
[----:B------:R-:W-:Y:S01]  /*8a30*/  ISETP.GE.AND P1, PT, R191, R30, PT ;  /* 0x0000001ebf00720c */ /* 0x000fe20003f26270 */
[----:B------:R-:W-:Y:S01]  /*8a40*/  IMAD R3, R206, 0x200, R3 ;  /* 0x00000200ce037824 */ /* 0x000fe200078e0203 */
[----:B------:R-:W-:Y:S01]  /*8a50*/  PRMT R31, R0, 0x7610, R31 ;  /* 0x00007610001f7816 */ /* 0x000fe2000000001f */
[----:B------:R-:W-:Y:S01]  /*8a60*/  IMAD.MOV.U32 R0, RZ, RZ, R11 ;  /* 0x000000ffff007224 */ /* 0x000fe200078e000b */
[----:B------:R-:W-:Y:S01]  /*8a70*/  PRMT R45, R4, 0x5410, R5 ;  /* 0x00005410042d7816 */ /* 0x000fe20000000005 */
[----:B------:R-:W-:Y:S01]  /*8a80*/  IMAD.MOV.U32 R4, RZ, RZ, R14 ;  /* 0x000000ffff047224 */ /* 0x000fe200078e000e */
[----:B------:R-:W-:Y:S01]  /*8a90*/  PRMT R33, R6, 0x7610, R33 ;  /* 0x0000761006217816 */ /* 0x000fe20000000021 */
[----:B------:R-:W-:Y:S01]  /*8aa0*/  IMAD R3, R3, 0x2, R2 ;  /* 0x0000000203037824 */ /* 0x000fe200078e0202 */
[----:B------:R-:W-:Y:S01]  /*8ab0*/  PRMT R31, R31, 0x5410, R0 ;  /* 0x000054101f1f7816 */ /* 0x000fe20000000000 */
[----:B------:R-:W-:Y:S01]  /*8ac0*/  IMAD.MOV.U32 R5, RZ, RZ, R15 ;  /* 0x000000ffff057224 */ /* 0x000fe200078e000f */
[----:B------:R-:W-:Y:S01]  /*8ad0*/  PRMT R46, R4, 0x7610, R46 ;  /* 0x00007610042e7816 */ /* 0x000fe2000000002e */
[C---:B------:R-:W-:Y:S01]  /*8ae0*/  VIADD R4, R3.reuse, 0x20400 ;  /* 0x0002040003047836 */ /* 0x040fe20000000000 */
[----:B------:R-:W-:Y:S01]  /*8af0*/  IADD3 R0, R3, 0x20440, RZ ;  /* 0x0002044003007810 */ /* 0x000fe20007ffe0ff */
[----:B---3--:R-:W-:Y:S06]  /*8b00*/  @!P0 BRA `(.L_x_7963) ;  /* 0x00000164005c8947 */ /* 0x008fec0003800000 */
.L_x_8196:
[----:B------:R-:W-:Y:S05]  /*8b10*/  BSYNC B1 ;  /* 0x0000000000017941 */ /* 0x000fea0003800000 */
.L_x_7962:
[----:B------:R-:W-:Y:S01]  /*8b20*/  BSSY B1, `(.L_x_7964) ;  /* 0x000005f000017945 */ /* 0x000fe20003800000 */
[----:B------:R-:W-:Y:S01]  /*8b30*/  PRMT R46, R46, 0x5410, R5 ;  /* 0x000054102e2e7816 */ /* 0x000fe20000000005 */
[----:B------:R-:W-:Y:S02]  /*8b40*/  @P2 VIADD R0, R4, 0xffffffc0 ;  /* 0xffffffc004002836 */ /* 0x000fe40000000000 */
        /* <DEDUP_REMOVED lines=23> */
[----:B------:R-:W-:Y:S01]  /*8cc0*/  FFMA.FTZ R39, R28, R34, -R37 ;  /* 0x000000221c277223 */ /* 0x000fe20000010825 */
[----:B------:R-:W-:-:S02]  /*8cd0*/  HADD2.F32 R27, -RZ, R6.H1_H1 ;  /* 0x30000006ff1b7230 */ /* 0x000fc40000004100 */
[-C--:B------:R-:W-:Y:S01]  /*8ce0*/  FMUL.FTZ R34, R4, R32.reuse ;  /* 0x0000002004227220 */ /* 0x080fe20000410000 */
[C---:B------:R-:W-:Y:S01]  /*8cf0*/  FFMA.FTZ R38, R7.reuse, R32, -R38 ;  /* 0x0000002007267223 */ /* 0x040fe20000010826 */
[--C-:B------:R-:W-:Y:S02]  /*8d00*/  HADD2.F32 R6, -RZ, R5.reuse.H0_H0 ;  /* 0x20000005ff067230 */ /* 0x100fe40000004100 */
[----:B------:R-:W-:Y:S01]  /*8d10*/  FFMA.FTZ R36, R28, R36, R29 ;  /* 0x000000241c247223 */ /* 0x000fe2000001001d */
        /* <DEDUP_REMOVED lines=19> */
.L_x_7967:
[----:B------:R-:W-:Y:S05]  /*8e50*/  BSYNC B2 ;  /* 0x0000000000027941 */ /* 0x000fea0003800000 */
.L_x_7966:
        /* <DEDUP_REMOVED lines=15> */
[-C--:B0-----:R-:W-:Y:S01]  /*8f50*/  FMUL.FTZ R35, R25, R29.reuse ;  /* 0x0000001d19237220 */ /* 0x081fe20000410000 */
[--C-:B------:R-:W-:Y:S02]  /*8f60*/  HADD2.F32 R20, -RZ, R6.reuse.H0_H0 ;  /* 0x20000006ff147230 */ /* 0x100fe40000004100 */
[----:B------:R-:W-:Y:S01]  /*8f70*/  FMUL.FTZ R32, R4, R28 ;  /* 0x0000001c04207220 */ /* 0x000fe20000410000 */
[----:B------:R-:W-:Y:S01]  /*8f80*/  FFMA.FTZ R36, R24, R29, R34 ;  /* 0x0000001d18247223 */ /* 0x000fe20000010022 */
[----:B------:R-:W-:-:S02]  /*8f90*/  HADD2.F32 R21, -RZ, R6.H1_H1 ;  /* 0x30000006ff157230 */ /* 0x000fc40000004100 */
[-C--:B------:R-:W-:Y:S01]  /*8fa0*/  FMUL.FTZ R34, R4, R26.reuse ;  /* 0x0000001a04227220 */ /* 0x080fe20000410000 */
[C---:B------:R-:W-:Y:S01]  /*8fb0*/  FFMA.FTZ R32, R7.reuse, R26, -R32 ;  /* 0x0000001a07207223 */ /* 0x040fe20000010820 */
[--C-:B------:R-:W-:Y:S02]  /*8fc0*/  HADD2.F32 R6, -RZ, R5.reuse.H0_H0 ;  /* 0x20000005ff067230 */ /* 0x100fe40000004100 */
        /* <DEDUP_REMOVED lines=20> */
.L_x_7965:
[----:B------:R-:W-:Y:S05]  /*9110*/  BSYNC B1 ;  /* 0x0000000000017941 */ /* 0x000fea0003800000 */
.L_x_7964:
        /* <DEDUP_REMOVED lines=31> */
[----:B------:R-:W-:Y:S02]  /*9310*/  HADD2.F32 R20, -RZ, R46.H1_H1 ;  /* 0x3000002eff147230 */ /* 0x000fe40000004100 */
        /* <DEDUP_REMOVED lines=18> */
.L_x_7970:
[----:B------:R-:W-:Y:S05]  /*9440*/  BSYNC B1 ;  /* 0x0000000000017941 */ /* 0x000fea0003800000 */
.L_x_7969:
[----:B------:R-:W-:Y:S05]  /*9450*/  @P1 BRA `(.L_x_7968) ;  /* 0x0000001400b81947 */ /* 0x000fea0003800000 */
[----:B-1----:R-:W1:Y:S01]  /*9460*/  LDS.128 R4, [R0+0x1000] ;  /* 0x0010000000047984 */ /* 0x002e620000000c00 */
[----:B------:R-:W-:Y:S02]  /*9470*/  SHF.R.U32.HI R13, RZ, 0x10, R11 ;  /* 0x00000010ff0d7819 */ /* 0x000fe4000001160b */
[----:B------:R-:W-:Y:S02]  /*9480*/  SHF.R.U32.HI R12, RZ, 0x10, R9 ;  /* 0x00000010ff0c7819 */ /* 0x000fe40000011609 */
[----:B------:R-:W-:Y:S01]  /*9490*/  SHF.R.U64 R21, R10, 0x10, R11 ;  /* 0x000000100a157819 */ /* 0x000fe2000000120b */
[----:B------:R-:W-:Y:S01]  /*94a0*/  HADD2.F32 R13, -RZ, R13.H0_H0 ;  /* 0x2000000dff0d7230 */ /* 0x000fe20000004100 */
[----:B------:R-:W-:Y:S01]  /*94b0*/  SHF.R.U64 R24, R8, 0x10, R9 ;  /* 0x0000001008187819 */ /* 0x000fe20000001209 */
[----:B------:R-:W-:Y:S02]  /*94c0*/  HADD2.F32 R11, -RZ, R33.H1_H1 ;  /* 0x30000021ff0b7230 */ /* 0x000fe40000004100 */
[----:B------:R-:W-:-:S02]  /*94d0*/  HADD2.F32 R12, -RZ, R12.H0_H0 ;  /* 0x2000000cff0c7230 */ /* 0x000fc40000004100 */
[----:B------:R-:W-:Y:S02]  /*94e0*/  HADD2.F32 R33, -RZ, R33.H0_H0 ;  /* 0x20000021ff217230 */ /* 0x000fe40000004100 */
        /* <DEDUP_REMOVED lines=27> */
[----:B------:R-:W-:Y:S01]  /*96a0*/  FFMA.FTZ R3, R6, R4, -R3 ;  /* 0x0000000406037223 */ /* 0x000fe20000010803 */
[----:B------:R-:W-:Y:S01]  /*96b0*/  F2FP.F16.F32.PACK_AB R4, R12, R11 ;  /* 0x0000000b0c04723e */ /* 0x000fe200000000ff */
[----:B------:R-:W-:Y:S01]  /*96c0*/  FFMA.FTZ R8, R6, R9, R8 ;  /* 0x0000000906087223 */ /* 0x000fe20000010008 */
[----:B------:R-:W-:-:S04]  /*96d0*/  F2FP.F16.F32.PACK_AB R6, R13, R14 ;  /* 0x0000000e0d06723e */ /* 0x000fc800000000ff */
[----:B------:R-:W-:-:S05]  /*96e0*/  F2FP.F16.F32.PACK_AB R5, R8, R3 ;  /* 0x000000030805723e */ /* 0x000fca00000000ff */
[----:B------:R2:W-:Y:S01]  /*96f0*/  STS.128 [R0+0x1000], R4 ;  /* 0x0010000400007388 */ /* 0x0005e20000000c00 */
[----:B------:R-:W-:Y:S05]  /*9700*/  BRA `(.L_x_7968) ;  /* 0x00000014000c7947 */ /* 0x000fea0003800000 */
.L_x_7955:
[----:B------:R-:W0:Y:S01]  /*9710*/  LDC R5, c[0x0][0x448] ;  /* 0x00011200ff057b82 */ /* 0x000e220000000800 */
[----:B------:R-:W1:Y:S01]  /*9720*/  S2R R0, SR_TID.X ;  /* 0x0000000000007919 */ /* 0x000e620000002100 */
[----:B------:R-:W-:Y:S01]  /*9730*/  ULDC.64 UR4, c[0x0][0x3f8] ;  /* 0x0000fe0000047ab9 */ /* 0x000fe20000000a00 */
[----:B------:R-:W-:Y:S01]  /*9740*/  ULDC.64 UR6, c[0x0][0x408] ;  /* 0x0001020000067ab9 */ /* 0x000fe20000000a00 */
[----:B------:R-:W-:Y:S02]  /*9750*/  IMAD.MOV.U32 R25, RZ, RZ, R27 ;  /* 0x000000ffff197224 */ /* 0x000fe400078e001b */
        /* <DEDUP_REMOVED lines=34> */
[----:B------:R-:W5:Y:S01]  /*9980*/  SHFL.IDX PT, R5, R25, RZ, 0x1c1f ;  /* 0x001c1fff19057589 */ /* 0x000f6200000e0000 */
[----:B0-----:R-:W-:-:S04]  /*9990*/  ISETP.GE.AND P0, PT, R16, R37, PT ;  /* 0x000000251000720c */ /* 0x001fc80003f06270 */
[----:B------:R-:W-:-:S13]  /*99a0*/  ISETP.GE.OR P1, PT, R35, R0, P0 ;  /* 0x000000002300720c */ /* 0x000fda0000726670 */
[C---:B------:R-:W-:Y:S01]  /*99b0*/  @!P1 IMAD.SHL.U32 R7, R16.reuse, 0x2, RZ ;  /* 0x0000000210079824 */ /* 0x040fe200078e00ff */
[----:B------:R-:W-:-:S04]  /*99c0*/  @!P1 SHF.L.U64.HI R6, R16, 0x1, R17 ;  /* 0x0000000110069819 */ /* 0x000fc80000010211 */
[----:B-1----:R-:W-:-:S05]  /*99d0*/  @!P1 IADD3 R8, P2, R4, R7, RZ ;  /* 0x0000000704089210 */ /* 0x002fca0007f5e0ff */
[----:B--2---:R-:W-:-:S06]  /*99e0*/  @!P1 IMAD.X R9, R3, 0x1, R6, P2 ;  /* 0x0000000103099824 */ /* 0x004fcc00010e0606 */
[----:B----4-:R-:W2:Y:S01]  /*99f0*/  @!P1 LD.E.128 R8, desc[UR40][R8.64] ;  /* 0x0000002808089980 */ /* 0x010ea2000c101d00 */
[----:B---3--:R-:W-:-:S05]  /*9a00*/  @!P1 IADD3 R4, P2, R14, R7, RZ ;  /* 0x000000070e049210 */ /* 0x008fca0007f5e0ff */
[----:B-----5:R-:W-:-:S06]  /*9a10*/  @!P1 IMAD.X R5, R5, 0x1, R6, P2 ;  /* 0x0000000105059824 */ /* 0x020fcc00010e0606 */
        /* <DEDUP_REMOVED lines=8> */
[----:B--2---:R-:W-:Y:S01]  /*9aa0*/  @!P1 MOV R20, R8 ;  /* 0x0000000800149202 */ /* 0x004fe20000000f00 */
[----:B------:R-:W-:Y:S02]  /*9ab0*/  @!P1 IMAD.MOV.U32 R21, RZ, RZ, R9 ;  /* 0x000000ffff159224 */ /* 0x000fe400078e0009 */
[----:B------:R-:W-:Y:S02]  /*9ac0*/  @!P1 IMAD.MOV.U32 R28, RZ, RZ, R10 ;  /* 0x000000ffff1c9224 */ /* 0x000fe400078e000a */
[----:B------:R-:W-:-:S02]  /*9ad0*/  IMAD.MOV.U32 R3, RZ, RZ, R20 ;  /* 0x000000ffff037224 */ /* 0x000fc400078e0014 */
[----:B------:R-:W-:Y:S02]  /*9ae0*/  @!P1 IMAD.MOV.U32 R29, RZ, RZ, R11 ;  /* 0x000000ffff1d9224 */ /* 0x000fe400078e000b */
[----:B------:R-:W-:Y:S01]  /*9af0*/  IMAD.MOV.U32 R12, RZ, RZ, R21 ;  /* 0x000000ffff0c7224 */ /* 0x000fe200078e0015 */
[----:B------:R-:W-:Y:S01]  /*9b00*/  PRMT R55, R3, 0x7610, R55 ;  /* 0x0000761003377816 */ /* 0x000fe20000000037 */
[----:B------:R-:W-:Y:S01]  /*9b10*/  IMAD.MOV.U32 R8, RZ, RZ, R28 ;  /* 0x000000ffff087224 */ /* 0x000fe200078e001c */
[----:B------:R2:W0:Y:S01]  /*9b20*/  SHFL.IDX PT, R3, R27, 0x1, 0x1c1f ;  /* 0x003c1f001b037f89 */ /* 0x00042200000e0000 */
[----:B---3--:R-:W-:Y:S01]  /*9b30*/  @!P1 IMAD.MOV.U32 R30, RZ, RZ, R4 ;  /* 0x000000ffff1e9224 */ /* 0x008fe200078e0004 */
[----:B------:R-:W-:Y:S01]  /*9b40*/  PRMT R47, R12, 0x7610, R47 ;  /* 0x000076100c2f7816 */ /* 0x000fe2000000002f */
[----:B------:R-:W-:Y:S02]  /*9b50*/  @!P1 IMAD.MOV.U32 R31, RZ, RZ, R5 ;  /* 0x000000ffff1f9224 */ /* 0x000fe400078e0005 */
[----:B------:R-:W-:-:S02]  /*9b60*/  @!P1 IMAD.MOV.U32 R32, RZ, RZ, R6 ;  /* 0x000000ffff209224 */ /* 0x000fc400078e0006 */
[----:B------:R-:W-:Y:S01]  /*9b70*/  @!P1 IMAD.MOV.U32 R33, RZ, RZ, R7 ;  /* 0x000000ffff219224 */ /* 0x000fe200078e0007 */
[----:B------:R-:W-:Y:S01]  /*9b80*/  MOV R5, R31 ;  /* 0x0000001f00057202 */ /* 0x000fe20000000f00 */
[----:B------:R-:W-:Y:S02]  /*9b90*/  IMAD.MOV.U32 R4, RZ, RZ, R30 ;  /* 0x000000ffff047224 */ /* 0x000fe400078e001e */
[----:B------:R-:W-:Y:S01]  /*9ba0*/  IMAD.MOV.U32 R6, RZ, RZ, R32 ;  /* 0x000000ffff067224 */ /* 0x000fe200078e0020 */
[----:B------:R-:W-:Y:S01]  /*9bb0*/  PRMT R48, R5, 0x7610, R48 ;  /* 0x0000761005307816 */ /* 0x000fe20000000030 */
[----:B------:R-:W-:Y:S02]  /*9bc0*/  IMAD.MOV.U32 R9, RZ, RZ, R29 ;  /* 0x000000ffff097224 */ /* 0x000fe400078e001d */
[----:B------:R-:W-:Y:S01]  /*9bd0*/  IMAD.MOV.U32 R7, RZ, RZ, R33 ;  /* 0x000000ffff077224 */ /* 0x000fe200078e0021 */
[----:B------:R-:W-:Y:S02]  /*9be0*/  PRMT R54, R4, 0x5410, R6 ;  /* 0x0000541004367816 */ /* 0x000fe40000000006 */
[----:B------:R-:W-:-:S02]  /*9bf0*/  CS2R R4, SRZ ;  /* 0x0000000000047805 */ /* 0x000fc4000001ff00 */
[----:B------:R-:W-:Y:S02]  /*9c00*/  PRMT R36, R8, 0x5410, R9 ;  /* 0x0000541008247816 */ /* 0x000fe40000000009 */
[----:B-12-4-:R-:W-:-:S07]  /*9c10*/  PRMT R53, R7, 0x7610, R53 ;  /* 0x0000761007357816 */ /* 0x016fce0000000035 */
.L_x_8206:
        /* <DEDUP_REMOVED lines=24> */
.L_x_7973:
[----:B------:R-:W-:Y:S05]  /*9da0*/  BSYNC B1 ;  /* 0x0000000000017941 */ /* 0x000fea0003800000 */
.L_x_7972:
[----:B------:R-:W1:Y:S01]  /*9db0*/  SYNCS.PHASECHK.TRANS64.TRYWAIT P1, [R2+URZ+0x28c00], R13 ;  /* 0x028c000d020075a7 */ /* 0x000e62000802017f */
[----:B0-----:R-:W-:Y:S01]  /*9dc0*/  VIADDMNMX R3, R0, -R199, 0x40, PT ;  /* 0x0000004000037446 */ /* 0x001fe200038009c7 */
[C---:B------:R-:W-:Y:S01]  /*9dd0*/  VIADD R0, R191.reuse, 0x20 ;  /* 0x00000020bf007836 */ /* 0x040fe20000000000 */
        /* <DEDUP_REMOVED lines=10> */
[----:B------:R-:W-:Y:S01]  /*9e80*/  MOV R14, R8 ;  /* 0x00000008000e7202 */ /* 0x000fe20000000f00 */
[----:B------:R-:W-:Y:S01]  /*9e90*/  IMAD.IADD R35, R16, 0x1, R37 ;  /* 0x0000000110237824 */ /* 0x000fe200078e0225 */
[----:B------:R-:W-:-:S02]  /*9ea0*/  PRMT R39, R12, 0x5410, R3 ;  /* 0x000054100c277816 */ /* 0x000fc40000000003 */
[----:B------:R-:W-:Y:S02]  /*9eb0*/  PRMT R41, R14, 0x7610, R41 ;  /* 0x000076100e297816 */ /* 0x000fe40000000029 */
[----:B------:R-:W-:Y:S01]  /*9ec0*/  PRMT R57, R15, 0x7610, R57 ;  /* 0x000076100f397816 */ /* 0x000fe20000000039 */
[----:B-1----:R-:W-:Y:S06]  /*9ed0*/  @!P1 BRA `(.L_x_7975) ;  /* 0x0000015400dc9947 */ /* 0x002fec0003800000 */
.L_x_8207:
[----:B------:R-:W-:Y:S05]  /*9ee0*/  BSYNC B1 ;  /* 0x0000000000017941 */ /* 0x000fea0003800000 */
.L_x_7974:
        /* <DEDUP_REMOVED lines=11> */
[----:B------:R-:W-:Y:S01]  /*9fa0*/  SHF.R.U64 R20, R20, 0x10, R21 ;  /* 0x0000001014147819 */ /* 0x000fe20000001215 */
[----:B------:R-:W-:Y:S01]  /*9fb0*/  HADD2.F32 R49, -RZ, R49.H0_H0 ;  /* 0x20000031ff317230 */ /* 0x000fe20000004100 */
[----:B------:R-:W-:Y:S02]  /*9fc0*/  LOP3.LUT R12, R25, 0x38, R16, 0xf8, !PT ;  /* 0x00000038190c7812 */ /* 0x000fe400078ef810 */
[----:B------:R-:W-:-:S02]  /*9fd0*/  SHF.R.U32.HI R14, RZ, 0x3, R25 ;  /* 0x00000003ff0e7819 */ /* 0x000fc40000011619 */
[----:B------:R-:W-:Y:S02]  /*9fe0*/  SHF.R.U32.HI R50, RZ, 0x10, R21 ;  /* 0x00000010ff327819 */ /* 0x000fe40000011615 */
[----:B0-----:R-:W-:Y:S02]  /*9ff0*/  LOP3.LUT R13, R12, R14, RZ, 0x3c, !PT ;  /* 0x0000000e0c0d7212 */ /* 0x001fe400078e3cff */
[----:B------:R-:W-:Y:S02]  /*a000*/  LOP3.LUT R25, R14, R35, R25, 0x1e, !PT ;  /* 0x000000230e197212 */ /* 0x000fe400078e1e19 */
[----:B------:R-:W-:Y:S01]  /*a010*/  SHF.R.U64 R21, R28, 0x10, R29 ;  /* 0x000000101c157819 */ /* 0x000fe2000000121d */
[----:B------:R-:W-:Y:S01]  /*a020*/  IMAD R13, R206, 0x200, R13 ;  /* 0x00000200ce0d7824 */ /* 0x000fe200078e020d */
[----:B------:R-:W-:Y:S01]  /*a030*/  SHF.R.U64 R28, R32, 0x10, R33 ;  /* 0x00000010201c7819 */ /* 0x000fe20000001221 */
[----:B------:R-:W-:Y:S01]  /*a040*/  IMAD R25, R206, 0x200, R25 ;  /* 0x00000200ce197824 */ /* 0x000fe200078e0219 */
[----:B------:R-:W-:Y:S01]  /*a050*/  SHF.R.U32.HI R52, RZ, 0x10, R33 ;  /* 0x00000010ff347819 */ /* 0x000fe20000011621 */
[--C-:B------:R-:W-:Y:S01]  /*a060*/  IMAD R37, R13, 0x2, R2.reuse ;  /* 0x000000020d257824 */ /* 0x100fe200078e0202 */
[----:B------:R-:W-:Y:S01]  /*a070*/  SHF.R.U32.HI R43, RZ, 0x10, R29 ;  /* 0x00000010ff2b7819 */ /* 0x000fe2000001161d */
[----:B------:R-:W-:-:S02]  /*a080*/  IMAD R38, R25, 0x2, R2 ;  /* 0x0000000219267824 */ /* 0x000fc400078e0202 */
[----:B------:R-:W-:Y:S01]  /*a090*/  HADD2.F32 R21, -RZ, R21.H0_H0 ;  /* 0x20000015ff157230 */ /* 0x000fe20000004100 */
[----:B------:R-:W0:Y:S01]  /*a0a0*/  LDS.128 R12, [R37+0x20400] ;  /* 0x02040000250c7984 */ /* 0x000e220000000c00 */
[----:B------:R-:W-:-:S03]  /*a0b0*/  HADD2.F32 R43, -RZ, R43.H0_H0 ;  /* 0x2000002bff2b7230 */ /* 0x000fc60000004100 */
[----:B------:R-:W1:Y:S01]  /*a0c0*/  LDS.128 R24, [R38+0x20400] ;  /* 0x0204000026187984 */ /* 0x000e620000000c00 */
[--C-:B0-----:R-:W-:Y:S02]  /*a0d0*/  HADD2.F32 R44, -RZ, R15.reuse.H0_H0 ;  /* 0x2000000fff2c7230 */ /* 0x101fe40000004100 */
[----:B------:R-:W-:Y:S02]  /*a0e0*/  HADD2.F32 R31, -RZ, R15.H1_H1 ;  /* 0x3000000fff1f7230 */ /* 0x000fe40000004100 */
[----:B-1----:R-:W-:Y:S02]  /*a0f0*/  HADD2.F32 R15, -RZ, R25.H0_H0 ;  /* 0x20000019ff0f7230 */ /* 0x002fe40000004100 */
[----:B------:R-:W-:Y:S02]  /*a100*/  HADD2.F32 R32, -RZ, R13.H0_H0 ;  /* 0x2000000dff207230 */ /* 0x000fe40000004100 */
[----:B------:R-:W-:Y:S02]  /*a110*/  HADD2.F32 R42, -RZ, R25.H1_H1 ;  /* 0x30000019ff2a7230 */ /* 0x000fe40000004100 */
[C---:B------:R-:W-:Y:S01]  /*a120*/  FMUL.FTZ R25, R15.reuse, R48 ;  /* 0x000000300f197220 */ /* 0x040fe20000410000 */
[----:B------:R-:W-:Y:S01]  /*a130*/  FMUL.FTZ R51, R15, R47 ;  /* 0x0000002f0f337220 */ /* 0x000fe20000410000 */
[----:B------:R-:W-:-:S02]  /*a140*/  HADD2.F32 R40, -RZ, R13.H1_H1 ;  /* 0x3000000dff287230 */ /* 0x000fc40000004100 */
[C---:B------:R-:W-:Y:S01]  /*a150*/  FFMA.FTZ R15, R32.reuse, R47, -R25 ;  /* 0x0000002f200f7223 */ /* 0x040fe20000010819 */
[----:B------:R-:W-:Y:S02]  /*a160*/  HADD2.F32 R47, -RZ, R50.H0_H0 ;  /* 0x20000032ff2f7230 */ /* 0x000fe40000004100 */
[----:B------:R-:W-:Y:S01]  /*a170*/  FFMA.FTZ R25, R32, R48, R51 ;  /* 0x0000003020197223 */ /* 0x000fe20000010033 */
[----:B------:R-:W-:Y:S02]  /*a180*/  HADD2.F32 R50, -RZ, R53.H0_H0 ;  /* 0x20000035ff327230 */ /* 0x000fe40000004100 */
[C---:B------:R-:W-:Y:S01]  /*a190*/  FMUL.FTZ R53, R42.reuse, R49 ;  /* 0x000000312a357220 */ /* 0x040fe20000410000 */
[----:B------:R-:W-:Y:S02]  /*a1a0*/  HADD2.F32 R45, -RZ, R27.H0_H0 ;  /* 0x2000001bff2d7230 */ /* 0x000fe40000004100 */
[----:B------:R-:W-:Y:S01]  /*a1b0*/  FMUL.FTZ R51, R42, R47 ;  /* 0x0000002f2a337220 */ /* 0x000fe20000410000 */
[----:B------:R-:W-:-:S02]  /*a1c0*/  HADD2.F32 R48, -RZ, R36.H1_H1 ;  /* 0x30000024ff307230 */ /* 0x000fc40000004100 */
[C---:B------:R-:W-:Y:S01]  /*a1d0*/  FFMA.FTZ R32, R40.reuse, R47, -R53 ;  /* 0x0000002f28207223 */ /* 0x040fe20000010835 */
[----:B------:R-:W-:Y:S02]  /*a1e0*/  HADD2.F32 R46, -RZ, R27.H1_H1 ;  /* 0x3000001bff2e7230 */ /* 0x000fe40000004100 */
[C---:B------:R-:W-:Y:S01]  /*a1f0*/  FMUL.FTZ R53, R45.reuse, R50 ;  /* 0x000000322d357220 */ /* 0x040fe20000410000 */
[----:B------:R-:W-:Y:S02]  /*a200*/  HADD2.F32 R47, -RZ, R52.H0_H0 ;  /* 0x20000034ff2f7230 */ /* 0x000fe40000004100 */
[-C--:B------:R-:W-:Y:S01]  /*a210*/  FMUL.FTZ R45, R45, R48.reuse ;  /* 0x000000302d2d7220 */ /* 0x080fe20000410000 */
[----:B------:R-:W-:Y:S01]  /*a220*/  FFMA.FTZ R40, R40, R49, R51 ;  /* 0x0000003128287223 */ /* 0x000fe20000010033 */
        /* <DEDUP_REMOVED lines=8> */
[----:B------:R-:W-:Y:S02]  /*a2b0*/  HADD2.F32 R29, -RZ, R12.H0_H0 ;  /* 0x2000000cff1d7230 */ /* 0x000fe40000004100 */
[C---:B------:R-:W-:Y:S01]  /*a2c0*/  FMUL.FTZ R50, R33.reuse, R48 ;  /* 0x0000003021327220 */ /* 0x040fe20000410000 */
[----:B------:R-:W-:Y:S02]  /*a2d0*/  HADD2.F32 R27, -RZ, R26.H0_H0 ;  /* 0x2000001aff1b7230 */ /* 0x000fe40000004100 */
[----:B------:R-:W-:Y:S01]  /*a2e0*/  FMUL.FTZ R33, R33, R44 ;  /* 0x0000002c21217220 */ /* 0x000fe20000410000 */
[----:B------:R-:W-:-:S02]  /*a2f0*/  HADD2.F32 R46, -RZ, R54.H1_H1 ;  /* 0x30000036ff2e7230 */ /* 0x000fc40000004100 */
[----:B------:R-:W-:Y:S01]  /*a300*/  FFMA.FTZ R54, R31, R47, R52 ;  /* 0x0000002f1f367223 */ /* 0x000fe20000010034 */
[----:B------:R-:W-:Y:S02]  /*a310*/  HADD2.F32 R36, -RZ, R36.H0_H0 ;  /* 0x20000024ff247230 */ /* 0x000fe40000004100 */
[C---:B------:R-:W-:Y:S01]  /*a320*/  FFMA.FTZ R50, R29.reuse, R44, -R50 ;  /* 0x0000002c1d327223 */ /* 0x040fe20000010832 */
[----:B------:R-:W-:Y:S02]  /*a330*/  HADD2.F32 R13, -RZ, R14.H0_H0 ;  /* 0x2000000eff0d7230 */ /* 0x000fe40000004100 */
[----:B------:R-:W-:Y:S01]  /*a340*/  FFMA.FTZ R33, R29, R48, R33 ;  /* 0x000000301d217223 */ /* 0x000fe20000010021 */
[----:B------:R-:W-:Y:S02]  /*a350*/  HADD2.F32 R24, -RZ, R24.H1_H1 ;  /* 0x30000018ff187230 */ /* 0x000fe40000004100 */
[----:B------:R-:W-:Y:S01]  /*a360*/  FMUL.FTZ R52, R27, R46 ;  /* 0x0000002e1b347220 */ /* 0x000fe20000410000 */
[----:B------:R-:W-:-:S02]  /*a370*/  HADD2.F32 R26, -RZ, R26.H1_H1 ;  /* 0x3000001aff1a7230 */ /* 0x000fc40000004100 */
[-C--:B------:R-:W-:Y:S01]  /*a380*/  FMUL.FTZ R44, R27, R36.reuse ;  /* 0x000000241b2c7220 */ /* 0x080fe20000410000 */
        /* <DEDUP_REMOVED lines=21> */
[----:B------:R1:W-:Y:S01]  /*a4e0*/  STS.128 [R37+0x20400], R12 ;  /* 0x0204000c25007388 */ /* 0x0003e20000000c00 */
[----:B------:R-:W-:Y:S02]  /*a4f0*/  F2FP.F16.F32.PACK_AB R24, R24, R33 ;  /* 0x000000211818723e */ /* 0x000fe400000000ff */
[----:B------:R-:W-:-:S05]  /*a500*/  F2FP.F16.F32.PACK_AB R26, R31, R44 ;  /* 0x0000002c1f1a723e */ /* 0x000fca00000000ff */
[----:B------:R1:W-:Y:S02]  /*a510*/  STS.128 [R38+0x20400], R24 ;  /* 0x0204001826007388 */ /* 0x0003e40000000c00 */
.L_x_7977:
[----:B------:R-:W-:Y:S05]  /*a520*/  BSYNC B1 ;  /* 0x0000000000017941 */ /* 0x000fea0003800000 */
.L_x_7976:
[----:B------:R-:W-:Y:S01]  /*a530*/  PRMT R42, R3, 0x5410, R34 ;  /* 0x00005410032a7816 */ /* 0x000fe20000000022 */
[----:B------:R-:W-:Y:S06]  /*a540*/  @P0 BRA `(.L_x_7968) ;  /* 0x00000004007c0947 */ /* 0x000fec0003800000 */
[----:B------:R-:W2:Y:S01]  /*a550*/  LDL R43, [R1+0x5c] ;  /* 0x00005c00012b7983 */ /* 0x000ea20000100800 */
[----:B------:R-:W-:Y:S01]  /*a560*/  IMAD.SHL.U32 R3, R0, 0x40, RZ ;  /* 0x0000004000037824 */ /* 0x000fe200078e00ff */
[----:B01----:R-:W-:Y:S01]  /*a570*/  SHF.R.S32.HI R13, RZ, 0x1f, R0 ;  /* 0x0000001fff0d7819 */ /* 0x003fe20000011400 */
[----:B------:R-:W-:Y:S01]  /*a580*/  HADD2.F32 R30, -RZ, R55.H1_H1 ;  /* 0x30000037ff1e7230 */ /* 0x000fe20000004100 */
[----:B------:R-:W-:Y:S01]  /*a590*/  SHF.R.U32.HI R32, RZ, 0x10, R5 ;  /* 0x00000010ff207819 */ /* 0x000fe20000011605 */
[----:B------:R-:W-:Y:S01]  /*a5a0*/  HADD2.F32 R29, -RZ, R57.H0_H0 ;  /* 0x20000039ff1d7230 */ /* 0x000fe20000004100 */
[----:B------:R-:W-:Y:S02]  /*a5b0*/  LEA.HI R13, R13, R0, RZ, 0x3 ;  /* 0x000000000d0d7211 */ /* 0x000fe400078f18ff */
[----:B------:R-:W-:Y:S01]  /*a5c0*/  LOP3.LUT R12, R3, 0x1c0, RZ, 0xc0, !PT ;  /* 0x000001c0030c7812 */ /* 0x000fe200078ec0ff */
[----:B------:R-:W-:Y:S01]  /*a5d0*/  HADD2.F32 R32, -RZ, R32.H0_H0 ;  /* 0x20000020ff207230 */ /* 0x000fe20000004100 */
[----:B------:R-:W-:Y:S01]  /*a5e0*/  SHF.R.U64 R3, R8, 0x10, R9 ;  /* 0x0000001008037819 */ /* 0x000fe20000001209 */
[----:B------:R-:W-:Y:S01]  /*a5f0*/  IMAD.SHL.U32 R13, R13, 0x40, RZ ;  /* 0x000000400d0d7824 */ /* 0x000fe200078e00ff */
[----:B------:R-:W-:-:S02]  /*a600*/  SHF.R.U32.HI R0, RZ, 0x3, R12 ;  /* 0x00000003ff007819 */ /* 0x000fc4000001160c */
[----:B------:R-:W-:Y:S01]  /*a610*/  SHF.R.U64 R8, R4, 0x10, R5 ;  /* 0x0000001004087819 */ /* 0x000fe20000001205 */
[----:B------:R-:W-:Y:S01]  /*a620*/  HADD2.F32 R3, -RZ, R3.H0_H0 ;  /* 0x20000003ff037230 */ /* 0x000fe20000004100 */
[----:B------:R-:W-:Y:S02]  /*a630*/  LOP3.LUT R35, R0, R35, R12, 0x1e, !PT ;  /* 0x0000002300237212 */ /* 0x000fe400078e1e0c */
[----:B------:R-:W-:Y:S02]  /*a640*/  LOP3.LUT R0, R13, 0xfffffe00, RZ, 0xc0, !PT ;  /* 0xfffffe000d007812 */ /* 0x000fe400078ec0ff */
[--C-:B------:R-:W-:Y:S02]  /*a650*/  SHF.R.U64 R5, R6, 0x10, R7.reuse ;  /* 0x0000001006057819 */ /* 0x100fe40000001207 */
[----:B------:R-:W-:Y:S01]  /*a660*/  SHF.R.U32.HI R33, RZ, 0x10, R7 ;  /* 0x00000010ff217819 */ /* 0x000fe20000011607 */
[----:B------:R-:W-:Y:S01]  /*a670*/  IMAD.IADD R35, R0, 0x1, R35 ;  /* 0x0000000100237824 */ /* 0x000fe200078e0223 */
[----:B------:R-:W-:-:S02]  /*a680*/  SHF.R.U32.HI R37, RZ, 0x10, R9 ;  /* 0x00000010ff257819 */ /* 0x000fc40000011609 */
[--C-:B------:R-:W-:Y:S02]  /*a690*/  SHF.R.U64 R4, R10, 0x10, R11.reuse ;  /* 0x000000100a047819 */ /* 0x100fe4000000120b */
[----:B------:R-:W-:Y:S02]  /*a6a0*/  LEA R0, R35, R2, 0x1 ;  /* 0x0000000223007211 */ /* 0x000fe400078e08ff */
[----:B------:R-:W-:-:S03]  /*a6b0*/  SHF.R.U32.HI R35, RZ, 0x10, R11 ;  /* 0x00000010ff237819 */ /* 0x000fc6000001160b */
        /* <DEDUP_REMOVED lines=9> */
[----:B------:R-:W-:Y:S01]  /*a750*/  FMUL.FTZ R40, R25, R20 ;  /* 0x0000001419287220 */ /* 0x000fe20000410000 */
[----:B------:R-:W-:Y:S02]  /*a760*/  HADD2.F32 R27, -RZ, R27.H1_H1 ;  /* 0x3000001bff1b7230 */ /* 0x000fe40000004100 */
[----:B------:R-:W-:Y:S02]  /*a770*/  HADD2.F32 R24, -RZ, R24.H1_H1 ;  /* 0x30000018ff187230 */ /* 0x000fe40000004100 */
[----:B------:R-:W-:Y:S01]  /*a780*/  HADD2.F32 R26, -RZ, R26.H1_H1 ;  /* 0x3000001aff1a7230 */ /* 0x000fe20000004100 */
[----:B--2---:R-:W0:Y:S02]  /*a790*/  LDS.128 R12, [R43+0x20400] ;  /* 0x020400002b0c7984 */ /* 0x004e240000000c00 */
[----:B0-----:R-:W-:-:S02]  /*a7a0*/  HADD2.F32 R7, -RZ, R13.H0_H0 ;  /* 0x2000000dff077230 */ /* 0x001fc40000004100 */
[----:B------:R-:W-:Y:S02]  /*a7b0*/  HADD2.F32 R13, -RZ, R13.H1_H1 ;  /* 0x3000000dff0d7230 */ /* 0x000fe40000004100 */
[----:B------:R-:W-:Y:S02]  /*a7c0*/  HADD2.F32 R6, -RZ, R12.H0_H0 ;  /* 0x2000000cff067230 */ /* 0x000fe40000004100 */
[----:B------:R-:W-:Y:S01]  /*a7d0*/  FFMA.FTZ R31, R7, R29, -R34 ;  /* 0x0000001d071f7223 */ /* 0x000fe20000010822 */
[--C-:B------:R-:W-:Y:S02]  /*a7e0*/  HADD2.F32 R29, -RZ, R41.reuse.H1_H1 ;  /* 0x30000029ff1d7230 */ /* 0x100fe40000004100 */
[----:B------:R-:W-:Y:S01]  /*a7f0*/  FMUL.FTZ R34, R25, R32 ;  /* 0x0000002019227220 */ /* 0x000fe20000410000 */
[----:B------:R-:W-:Y:S02]  /*a800*/  HADD2.F32 R41, -RZ, R41.H0_H0 ;  /* 0x20000029ff297230 */ /* 0x000fe40000004100 */
[----:B------:R-:W-:Y:S01]  /*a810*/  FFMA.FTZ R36, R7, R30, R36 ;  /* 0x0000001e07247223 */ /* 0x000fe20000010024 */
[----:B------:R-:W-:-:S02]  /*a820*/  HADD2.F32 R30, -RZ, R39.H1_H1 ;  /* 0x30000027ff1e7230 */ /* 0x000fc40000004100 */
[----:B------:R-:W-:Y:S01]  /*a830*/  FFMA.FTZ R38, R13, R20, -R34 ;  /* 0x000000140d267223 */ /* 0x000fe20000010822 */
[C---:B------:R-:W-:Y:S01]  /*a840*/  FMUL.FTZ R7, R11.reuse, R29 ;  /* 0x0000001d0b077220 */ /* 0x040fe20000410000 */
[-C--:B------:R-:W-:Y:S01]  /*a850*/  FMUL.FTZ R34, R11, R41.reuse ;  /* 0x000000290b227220 */ /* 0x080fe20000410000 */
[----:B------:R-:W-:Y:S02]  /*a860*/  HADD2.F32 R20, -RZ, R42.H0_H0 ;  /* 0x2000002aff147230 */ /* 0x000fe40000004100 */
[----:B------:R-:W-:Y:S01]  /*a870*/  FFMA.FTZ R13, R13, R32, R40 ;  /* 0x000000200d0d7223 */ /* 0x000fe20000010028 */
[----:B------:R-:W-:Y:S02]  /*a880*/  HADD2.F32 R9, -RZ, R14.H0_H0 ;  /* 0x2000000eff097230 */ /* 0x000fe40000004100 */
[C---:B------:R-:W-:Y:S01]  /*a890*/  FFMA.FTZ R41, R6.reuse, R41, -R7 ;  /* 0x0000002906297223 */ /* 0x040fe20000010807 */
[----:B------:R-:W-:Y:S01]  /*a8a0*/  FFMA.FTZ R34, R6, R29, R34 ;  /* 0x0000001d06227223 */ /* 0x000fe20000010022 */
[----:B------:R-:W-:-:S02]  /*a8b0*/  HADD2.F32 R39, -RZ, R39.H0_H0 ;  /* 0x20000027ff277230 */ /* 0x000fc40000004100 */
[C---:B------:R-:W-:Y:S01]  /*a8c0*/  FMUL.FTZ R6, R21.reuse, R30 ;  /* 0x0000001e15067220 */ /* 0x040fe20000410000 */
[----:B------:R-:W-:Y:S02]  /*a8d0*/  HADD2.F32 R7, -RZ, R42.H1_H1 ;  /* 0x3000002aff077230 */ /* 0x000fe40000004100 */
[-C--:B------:R-:W-:Y:S01]  /*a8e0*/  FMUL.FTZ R32, R21, R20.reuse ;  /* 0x0000001415207220 */ /* 0x080fe20000410000 */
[----:B------:R-:W-:Y:S02]  /*a8f0*/  HADD2.F32 R10, -RZ, R15.H0_H0 ;  /* 0x2000000fff0a7230 */ /* 0x000fe40000004100 */
[----:B------:R-:W-:Y:S01]  /*a900*/  FFMA.FTZ R21, R9, R20, -R6 ;  /* 0x0000001409157223 */ /* 0x000fe20000010806 */
[C---:B------:R-:W-:Y:S01]  /*a910*/  FMUL.FTZ R11, R28.reuse, R39 ;  /* 0x000000271c0b7220 */ /* 0x040fe20000410000 */
[----:B------:R-:W-:Y:S02]  /*a920*/  HADD2.F32 R20, -RZ, R33.H0_H0 ;  /* 0x20000021ff147230 */ /* 0x000fe40000004100 */
[----:B------:R-:W-:Y:S01]  /*a930*/  FMUL.FTZ R28, R28, R7 ;  /* 0x000000071c1c7220 */ /* 0x000fe20000410000 */
[----:B------:R-:W-:-:S02]  /*a940*/  HADD2.F32 R6, -RZ, R35.H0_H0 ;  /* 0x20000023ff067230 */ /* 0x000fc40000004100 */
[----:B------:R-:W-:Y:S01]  /*a950*/  FFMA.FTZ R32, R9, R30, R32 ;  /* 0x0000001e09207223 */ /* 0x000fe20000010020 */
[----:B------:R-:W-:Y:S02]  /*a960*/  HADD2.F32 R15, -RZ, R15.H1_H1 ;  /* 0x3000000fff0f7230 */ /* 0x000fe40000004100 */
        /* <DEDUP_REMOVED lines=29> */
.L_x_7968:
[----:B------:R-:W-:Y:S05]  /*ab40*/  BSYNC B0 ;  /* 0x0000000000007941 */ /* 0x000fea0003800000 */
.L_x_7954:
        /* <DEDUP_REMOVED lines=8> */
.L_x_7951:
[----:B------:R-:W-:-:S13]  /*abd0*/  ISETP.NE.AND P0, PT, R186, 0x3, PT ;  /* 0x00000003ba00780c */ /* 0x000fda0003f05270 */
[----:B------:R-:W-:Y:S05]  /*abe0*/  @!P0 BRA `(.L_x_7978) ;  /* 0x0000000000048947 */ /* 0x000fea0003800000 */
[----:B------:R-:W-:Y:S01]  /*abf0*/  BPT.TRAP 0x1 ;  /* 0x000000040000795c */ /* 0x000fe20000300000 */
.L_x_7978:
[----:B------:R-:W-:Y:S01]  /*ac00*/  IMAD R21, R19, 0x8, R2 ;  /* 0x0000000813157824 */ /* 0x000fe200078e0202 */
[----:B------:R-:W-:-:S04]  /*ac10*/  SHF.L.U32 R58, R22, 0x1f, RZ ;  /* 0x0000001f163a7819 */ /* 0x000fc800000006ff */
[----:B------:R0:W0:Y:S01]  /*ac20*/  SYNCS.PHASECHK.TRANS64.TRYWAIT P1, [R21+URZ+0x28c30], R58 ;  /* 0x028c303a150075a7 */ /* 0x000022000802017f */
[----:B------:R-:W-:Y:S05]  /*ac30*/  @!P0 BRA `(.L_x_7979) ;  /* 0x0000000000048947 */ /* 0x000fea0003800000 */
[----:B------:R-:W-:Y:S01]  /*ac40*/  BPT.TRAP 0x1 ;  /* 0x000000040000795c */ /* 0x000fe20000300000 */
.L_x_7979:
[C---:B--23--:R-:W-:Y:S02]  /*ac50*/  VIADD R0, R2.reuse, 0x22400 ;  /* 0x0002240002007836 */ /* 0x04cfe40000000000 */
[----:B01----:R-:W-:-:S03]  /*ac60*/  VIADD R3, R2, 0x20400 ;  /* 0x0002040002037836 */ /* 0x003fc60000000000 */
[----:B------:R-:W-:Y:S02]  /*ac70*/  SHF.R.U32.HI R0, RZ, 0x4, R0 ;  /* 0x00000004ff007819 */ /* 0x000fe40000011600 */
[----:B------:R-:W-:Y:S02]  /*ac80*/  SHF.R.U32.HI R3, RZ, 0x4, R3 ;  /* 0x00000004ff037819 */ /* 0x000fe40000011603 */
[----:B------:R-:W-:Y:S02]  /*ac90*/  LOP3.LUT R0, R0, 0x3fff, RZ, 0xc0, !PT ;  /* 0x00003fff00007812 */ /* 0x000fe400078ec0ff */
[----:B------:R-:W-:Y:S02]  /*aca0*/  LOP3.LUT R3, R3, 0x3fff, RZ, 0xc0, !PT ;  /* 0x00003fff03037812 */ /* 0x000fe400078ec0ff */
[----:B------:R-:W-:Y:S01]  /*acb0*/  LOP3.LUT R13, R0, 0x10000, RZ, 0xfc, !PT ;  /* 0x00010000000d7812 */ /* 0x000fe200078efcff */
[----:B------:R-:W-:Y:S06]  /*acc0*/  @P1 BRA `(.L_x_7980) ;  /* 0x0000000000081947 */ /* 0x000fec0003800000 */
[----:B------:R-:W0:Y:S02]  /*acd0*/  SYNCS.PHASECHK.TRANS64.TRYWAIT P1, [R21+URZ+0x28c30], R58 ;  /* 0x028c303a150075a7 */ /* 0x000e24000802017f */
[----:B0-----:R-:W-:Y:S05]  /*ace0*/  @!P1 BRA `(.L_x_7981) ;  /* 0x00000148006c9947 */ /* 0x001fea0003800000 */
.L_x_7980:
[----:B------:R-:W-:Y:S01]  /*acf0*/  IMAD R14, R19, 0x200, R13 ;  /* 0x00000200130e7824 */ /* 0x000fe200078e020d */
[----:B------:R-:W-:Y:S01]  /*ad00*/  LOP3.LUT R4, R3, 0x10000, RZ, 0xfc, !PT ;  /* 0x0001000003047812 */ /* 0x000fe200078efcff */
[----:B------:R-:W-:Y:S01]  /*ad10*/  IMAD.MOV.U32 R5, RZ, RZ, 0x40000040 ;  /* 0x40000040ff057424 */ /* 0x000fe200078e00ff */
[----:B------:R-:W-:Y:S05]  /*ad20*/  WARPSYNC.ALL ;  /* 0x0000000000007948 */ /* 0x000fea0003800000 */
[----:B------:R-:W-:Y:S01]  /*ad30*/  IMAD.MOV.U32 R15, RZ, RZ, 0x40000040 ;  /* 0x40000040ff0f7424 */ /* 0x000fe200078e00ff */
[C---:B------:R-:W-:Y:S01]  /*ad40*/  R2UR UR4, R4.reuse ;  /* 0x00000000040472ca */ /* 0x040fe200000e0000 */
[----:B------:R-:W-:Y:S01]  /*ad50*/  WARPGROUP.ARRIVE ;  /* 0x00000000000079c5 */ /* 0x000fe20000000000 */
[----:B------:R-:W-:Y:S01]  /*ad60*/  R2UR UR5, R5 ;  /* 0x00000000050572ca */ /* 0x000fe200000e0000 */
[----:B----4-:R-:W-:Y:S01]  /*ad70*/  VIADD R10, R4, 0x2 ;  /* 0x00000002040a7836 */ /* 0x010fe20000000000 */
[C---:B------:R-:W-:Y:S01]  /*ad80*/  R2UR UR6, R14.reuse ;  /* 0x000000000e0672ca */ /* 0x040fe200000e0000 */
[----:B------:R-:W-:Y:S01]  /*ad90*/  VIADD R6, R14, 0x2 ;  /* 0x000000020e067836 */ /* 0x000fe20000000000 */
[----:B------:R-:W-:Y:S01]  /*ada0*/  R2UR UR7, R15 ;  /* 0x000000000f0772ca */ /* 0x000fe200000e0000 */
[----:B------:R-:W-:Y:S01]  /*adb0*/  IMAD.MOV.U32 R11, RZ, RZ, 0x40000040 ;  /* 0x40000040ff0b7424 */ /* 0x000fe200078e00ff */
[----:B------:R-:W-:Y:S01]  /*adc0*/  MOV R9, 0x40000040 ;  /* 0x4000004000097802 */ /* 0x000fe20000000f00 */
[----:B------:R-:W-:-:S02]  /*add0*/  IMAD.MOV.U32 R7, RZ, RZ, 0x40000040 ;  /* 0x40000040ff077424 */ /* 0x000fc400078e00ff */
[----:B------:R-:W-:Y:S02]  /*ade0*/  VIADD R8, R4, 0x4 ;  /* 0x0000000404087836 */ /* 0x000fe40000000000 */
        /* <DEDUP_REMOVED lines=31> */
.L_x_7982:
[----:B------:R-:W1:Y:S01]  /*afe0*/  LDC R0, c[0x0][0x448] ;  /* 0x00011200ff007b82 */ /* 0x000e620000000800 */
[----:B------:R-:W-:Y:S01]  /*aff0*/  IMAD.IADD R20, R210, 0x1, R199 ;  /* 0x00000001d2147824 */ /* 0x000fe200078e02c7 */
[----:B------:R-:W-:Y:S01]  /*b000*/  ULDC UR4, c[0x0][0x9d8] ;  /* 0x0002760000047ab9 */ /* 0x000fe20000000800 */
[----:B------:R-:W-:Y:S01]  /*b010*/  LOP3.LUT R18, R18, 0xfffffffd, RZ, 0xc0, !PT ;  /* 0xfffffffd12127812 */ /* 0x000fe200078ec0ff */
        /* <DEDUP_REMOVED lines=20> */
[----:B-1----:R-:W-:Y:S01]  /*b160*/  ISETP.NE.AND P1, PT, R0, 0x1, PT ;  /* 0x000000010000780c */ /* 0x002fe20003f25270 */
[----:B------:R-:W-:Y:S01]  /*b170*/  FMUL.FTZ R71, R37, UR4 ;  /* 0x0000000425477c20 */ /* 0x000fe20008410000 */
[----:B------:R-:W1:Y:S01]  /*b180*/  MUFU.TANH R30, R30 ;  /* 0x0000001e001e7308 */ /* 0x000e620000002400 */
[----:B------:R-:W-:Y:S01]  /*b190*/  FMUL.FTZ R73, R40, UR4 ;  /* 0x0000000428497c20 */ /* 0x000fe20008410000 */
[----:B------:R-:W-:Y:S01]  /*b1a0*/  FMUL.FTZ R75, R41, UR4 ;  /* 0x00000004294b7c20 */ /* 0x000fe20008410000 */
[----:B------:R-:W-:Y:S01]  /*b1b0*/  FMUL.FTZ R77, R44, UR4 ;  /* 0x000000042c4d7c20 */ /* 0x000fe20008410000 */
[----:B------:R-:W-:Y:S01]  /*b1c0*/  FMUL.FTZ R48, R48, UR4 ;  /* 0x0000000430307c20 */ /* 0x000fe20008410000 */
[----:B------:R-:W-:-:S03]  /*b1d0*/  FMUL.FTZ R52, R52, UR4 ;  /* 0x0000000434347c20 */ /* 0x000fc60008410000 */
[----:B------:R-:W4:Y:S03]  /*b1e0*/  MUFU.TANH R31, R31 ;  /* 0x0000001f001f7308 */ /* 0x000f260000002400 */
[----:B------:R-:W0:Y:S01]  /*b1f0*/  @P1 LDC R3, c[0x0][0x44c] ;  /* 0x00011300ff031b82 */ /* 0x000e220000000800 */
[----:B------:R-:W-:-:S04]  /*b200*/  @P1 LOP3.LUT R18, R18, 0x2, RZ, 0xfc, !PT ;  /* 0x0000000212121812 */ /* 0x000fc800078efcff */
[----:B------:R-:W4:Y:S03]  /*b210*/  MUFU.TANH R34, R34 ;  /* 0x0000002200227308 */ /* 0x000f260000002400 */
[----:B------:R-:W2:Y:S05]  /*b220*/  @P1 LDC R15, c[0x0][0x450] ;  /* 0x00011400ff0f1b82 */ /* 0x000eaa0000000800 */
[----:B------:R-:W4:Y:S08]  /*b230*/  MUFU.TANH R35, R35 ;  /* 0x0000002300237308 */ /* 0x000f300000002400 */
[----:B------:R-:W4:Y:S01]  /*b240*/  MUFU.TANH R38, R38 ;  /* 0x0000002600267308 */ /* 0x000f220000002400 */
[----:B0-----:R-:W-:-:S04]  /*b250*/  @P1 IMAD.HI.U32 R0, R20, R3, RZ ;  /* 0x0000000314001227 */ /* 0x001fc800078e00ff */
[----:B------:R-:W-:-:S03]  /*b260*/  IMAD.MOV.U32 R3, RZ, RZ, -0x40 ;  /* 0xffffffc0ff037424 */ /* 0x000fc600078e00ff */
[----:B------:R-:W0:Y:S01]  /*b270*/  MUFU.TANH R39, R39 ;  /* 0x0000002700277308 */ /* 0x000e220000002400 */
[----:B--2---:R-:W-:Y:S01]  /*b280*/  @P1 SHF.R.U32.HI R20, RZ, R15, R0 ;  /* 0x0000000fff141219 */ /* 0x004fe20000011600 */
[----:B------:R-:W-:Y:S02]  /*b290*/  IMAD R3, R208, R3, 0x40 ;  /* 0x00000040d0037424 */ /* 0x000fe400078e0203 */
[----:B------:R-:W-:Y:S02]  /*b2a0*/  FMUL.FTZ R15, R51, UR4 ;  /* 0x00000004330f7c20 */ /* 0x000fe40008410000 */
[----:B------:R-:W2:Y:S01]  /*b2b0*/  SHFL.IDX PT, R0, R20, 0x1, 0x1c1f ;  /* 0x003c1f0014007f89 */ /* 0x000ea200000e0000 */
[----:B------:R-:W-:Y:S01]  /*b2c0*/  IADD3 R67, R200, 0x1, R3 ;  /* 0x00000001c8437810 */ /* 0x000fe20007ffe003 */
[----:B------:R-:W0:Y:S01]  /*b2d0*/  MUFU.TANH R42, R42 ;  /* 0x0000002a002a7308 */ /* 0x000e220000002400 */
[----:B------:R-:W-:Y:S01]  /*b2e0*/  IADD3 R24, -R207, R3, R200 ;  /* 0x00000003cf187210 */ /* 0x000fe20007ffe1c8 */
[----:B------:R-:W0:Y:S01]  /*b2f0*/  SHFL.IDX PT, R20, R20, RZ, 0x1c1f ;  /* 0x001c1fff14147589 */ /* 0x000e2200000e0000 */
[----:B------:R-:W-:-:S05]  /*b300*/  IADD3 R67, -R198, R67, -R207 ;  /* 0x00000043c6437210 */ /* 0x000fca0007ffe9cf */
[----:B------:R-:W0:Y:S08]  /*b310*/  MUFU.TANH R25, R43 ;  /* 0x0000002b00197308 */ /* 0x000e300000002400 */
[----:B------:R-:W0:Y:S01]  /*b320*/  MUFU.TANH R46, R46 ;  /* 0x0000002e002e7308 */ /* 0x000e220000002400 */
[----:B--2---:R-:W-:-:S07]  /*b330*/  VIADDMNMX R3, R0, R67, R24, PT ;  /* 0x0000004300037246 */ /* 0x004fce0003800118 */
[----:B------:R-:W-:Y:S01]  /*b340*/  MUFU.TANH R50, R50 ;  /* 0x0000003200327308 */ /* 0x000fe20000002400 */
[C---:B------:R-:W-:Y:S02]  /*b350*/  ISETP.GT.AND P1, PT, R3.reuse, RZ, PT ;  /* 0x000000ff0300720c */ /* 0x040fe40003f24270 */
[C---:B------:R-:W-:Y:S02]  /*b360*/  ISETP.GT.AND P2, PT, R3.reuse, 0x1, PT ;  /* 0x000000010300780c */ /* 0x040fe40003f44270 */
[----:B------:R-:W-:Y:S02]  /*b370*/  ISETP.GT.AND P3, PT, R3, 0x8, PT ;  /* 0x000000080300780c */ /* 0x000fe40003f64270 */
[----:B------:R-:W-:Y:S01]  /*b380*/  FSEL R0, R26, -INF , P1 ;  /* 0xff8000001a007808 */ /* 0x000fe20000800000 */
[----:B------:R-:W-:Y:S01]  /*b390*/  MUFU.TANH R15, R15 ;  /* 0x0000000f000f7308 */ /* 0x000fe20000002400 */
[----:B---3--:R-:W-:Y:S02]  /*b3a0*/  FSEL R65, R27, -INF , P2 ;  /* 0xff8000001b417808 */ /* 0x008fe40001000000 */
[----:B------:R-:W-:-:S02]  /*b3b0*/  ISETP.GT.AND P1, PT, R3, 0x9, PT ;  /* 0x000000090300780c */ /* 0x000fc40003f24270 */
[----:B-1----:R-:W-:Y:S02]  /*b3c0*/  FSEL R63, R30, -INF , P3 ;  /* 0xff8000001e3f7808 */ /* 0x002fe40001800000 */
[----:B------:R-:W-:Y:S01]  /*b3d0*/  FMNMX.FTZ R26, R0, R65, !PT ;  /* 0x00000041001a7209 */ /* 0x000fe20007810000 */
[----:B------:R0:W1:Y:S01]  /*b3e0*/  MUFU.TANH R27, R47 ;  /* 0x0000002f001b7308 */ /* 0x0000620000002400 */
[----:B------:R-:W-:Y:S02]  /*b3f0*/  ISETP.GT.AND P2, PT, R3, 0x10, PT ;  /* 0x000000100300780c */ /* 0x000fe40003f44270 */
[----:B----4-:R-:W-:Y:S02]  /*b400*/  FSEL R59, R31, -INF , P1 ;  /* 0xff8000001f3b7808 */ /* 0x010fe40000800000 */
[----:B------:R-:W-:Y:S02]  /*b410*/  FMNMX.FTZ R26, R63, R26, !PT ;  /* 0x0000001a3f1a7209 */ /* 0x000fe40007810000 */
[----:B------:R-:W-:Y:S01]  /*b420*/  ISETP.GT.AND P1, PT, R3, 0x11, PT ;  /* 0x000000110300780c */ /* 0x000fe20003f24270 */
[----:B------:R-:W2:Y:S01]  /*b430*/  MUFU.TANH R54, R54 ;  /* 0x0000003600367308 */ /* 0x000ea20000002400 */
[----:B------:R-:W-:Y:S01]  /*b440*/  FSEL R61, R34, -INF , P2 ;  /* 0xff800000223d7808 */ /* 0x000fe20001000000 */
[----:B------:R-:W-:Y:S01]  /*b450*/  FMUL.FTZ R34, R53, UR4 ;  /* 0x0000000435227c20 */ /* 0x000fe20008410000 */
[----:B------:R-:W-:-:S02]  /*b460*/  FMNMX.FTZ R26, R59, R26, !PT ;  /* 0x0000001a3b1a7209 */ /* 0x000fc40007810000 */
[----:B------:R-:W-:Y:S02]  /*b470*/  ISETP.GT.AND P2, PT, R3, 0x18, PT ;  /* 0x000000180300780c */ /* 0x000fe40003f44270 */
[----:B------:R-:W-:Y:S01]  /*b480*/  FSEL R57, R35, -INF , P1 ;  /* 0xff80000023397808 */ /* 0x000fe20000800000 */
[----:B------:R-:W3:Y:S01]  /*b490*/  MUFU.TANH R55, R55 ;  /* 0x0000003700377308 */ /* 0x000ee20000002400 */
[----:B------:R-:W-:Y:S02]  /*b4a0*/  FMNMX.FTZ R26, R61, R26, !PT ;  /* 0x0000001a3d1a7209 */ /* 0x000fe40007810000 */
[----:B------:R-:W-:Y:S02]  /*b4b0*/  ISETP.GT.AND P1, PT, R3, 0x19, PT ;  /* 0x000000190300780c */ /* 0x000fe40003f24270 */
[----:B------:R-:W-:Y:S02]  /*b4c0*/  FSEL R51, R38, -INF , P2 ;  /* 0xff80000026337808 */ /* 0x000fe40001000000 */
[----:B------:R-:W-:Y:S01]  /*b4d0*/  FMNMX.FTZ R26, R57, R26, !PT ;  /* 0x0000001a391a7209 */ /* 0x000fe20007810000 */
[----:B------:R-:W-:Y:S01]  /*b4e0*/  MUFU.TANH R12, R12 ;  /* 0x0000000c000c7308 */ /* 0x000fe20000002400 */
        /* <DEDUP_REMOVED lines=8> */
[----:B------:R-:W-:Y:S01]  /*b570*/  FSEL R35, R25, -INF , P1 ;  /* 0xff80000019237808 */ /* 0x000fe20000800000 */
[----:B------:R-:W-:Y:S01]  /*b580*/  MUFU.TANH R69, R69 ;  /* 0x0000004500457308 */ /* 0x000fe20000002400 */
[----:B------:R-:W-:Y:S02]  /*b590*/  FMNMX.FTZ R26, R43, R26, !PT ;  /* 0x0000001a2b1a7209 */ /* 0x000fe40007810000 */
[----:B------:R-:W-:Y:S02]  /*b5a0*/  ISETP.GT.AND P1, PT, R3, 0x29, PT ;  /* 0x000000290300780c */ /* 0x000fe40003f24270 */
[----:B------:R-:W-:Y:S02]  /*b5b0*/  FSEL R39, R46, -INF , P2 ;  /* 0xff8000002e277808 */ /* 0x000fe40001000000 */
[----:B------:R-:W-:Y:S01]  /*b5c0*/  FMNMX.FTZ R26, R35, R26, !PT ;  /* 0x0000001a231a7209 */ /* 0x000fe20007810000 */
[----:B------:R-:W-:Y:S01]  /*b5d0*/  MUFU.TANH R71, R71 ;  /* 0x0000004700477308 */ /* 0x000fe20000002400 */
[----:B------:R-:W-:-:S02]  /*b5e0*/  ISETP.GT.AND P2, PT, R3, 0x30, PT ;  /* 0x000000300300780c */ /* 0x000fc40003f44270 */
[----:B-1----:R-:W-:Y:S02]  /*b5f0*/  FSEL R31, R27, -INF , P1 ;  /* 0xff8000001b1f7808 */ /* 0x002fe40000800000 */
[----:B------:R-:W-:Y:S01]  /*b600*/  FMNMX.FTZ R30, R39, R26, !PT ;  /* 0x0000001a271e7209 */ /* 0x000fe20007810000 */
[----:B------:R-:W-:Y:S01]  /*b610*/  FMUL.FTZ R26, R28, UR4 ;  /* 0x000000041c1a7c20 */ /* 0x000fe20008410000 */
[----:B------:R-:W-:Y:S01]  /*b620*/  ISETP.GT.AND P1, PT, R3, 0x31, PT ;  /* 0x000000310300780c */ /* 0x000fe20003f24270 */
[----:B------:R-:W-:Y:S01]  /*b630*/  FMUL.FTZ R28, R29, UR4 ;  /* 0x000000041d1c7c20 */ /* 0x000fe20008410000 */
[----:B------:R-:W-:Y:S01]  /*b640*/  FSEL R27, R50, -INF , P2 ;  /* 0xff800000321b7808 */ /* 0x000fe20001000000 */
[----:B------:R-:W-:Y:S01]  /*b650*/  FMUL.FTZ R29, R33, UR4 ;  /* 0x00000004211d7c20 */ /* 0x000fe20008410000 */
[----:B------:R-:W-:Y:S01]  /*b660*/  FMNMX.FTZ R30, R31, R30, !PT ;  /* 0x0000001e1f1e7209 */ /* 0x000fe20007810000 */
[----:B------:R-:W-:Y:S01]  /*b670*/  MUFU.TANH R26, R26 ;  /* 0x0000001a001a7308 */ /* 0x000fe20000002400 */
[----:B------:R-:W-:-:S02]  /*b680*/  ISETP.GT.AND P2, PT, R3, 0x38, PT ;  /* 0x000000380300780c */ /* 0x000fc40003f44270 */
[----:B------:R-:W-:Y:S02]  /*b690*/  FSEL R15, R15, -INF , P1 ;  /* 0xff8000000f0f7808 */ /* 0x000fe40000800000 */
[----:B------:R-:W-:Y:S02]  /*b6a0*/  FMNMX.FTZ R30, R27, R30, !PT ;  /* 0x0000001e1b1e7209 */ /* 0x000fe40007810000 */
[----:B------:R-:W-:Y:S01]  /*b6b0*/  ISETP.GT.AND P1, PT, R3, 0x39, PT ;  /* 0x000000390300780c */ /* 0x000fe20003f24270 */
[----:B------:R-:W-:Y:S01]  /*b6c0*/  MUFU.TANH R28, R28 ;  /* 0x0000001c001c7308 */ /* 0x000fe20000002400 */
[----:B--2---:R-:W-:Y:S02]  /*b6d0*/  FSEL R25, R54, -INF , P2 ;  /* 0xff80000036197808 */ /* 0x004fe40001000000 */
[----:B------:R-:W-:Y:S02]  /*b6e0*/  FMNMX.FTZ R30, R15, R30, !PT ;  /* 0x0000001e0f1e7209 */ /* 0x000fe40007810000 */
[----:B---3--:R-:W-:Y:S01]  /*b6f0*/  FSEL R3, R55, -INF , P1 ;  /* 0xff80000037037808 */ /* 0x008fe20000800000 */
[----:B------:R-:W-:Y:S01]  /*b700*/  FMUL.FTZ R55, R32, UR4 ;  /* 0x0000000420377c20 */ /* 0x000fe20008410000 */
[----:B------:R-:W-:Y:S01]  /*b710*/  FMNMX.FTZ R30, R25, R30, !PT ;  /* 0x0000001e191e7209 */ /* 0x000fe20007810000 */
[----:B------:R-:W-:Y:S01]  /*b720*/  MUFU.TANH R29, R29 ;  /* 0x0000001d001d7308 */ /* 0x000fe20000002400 */
[----:B------:R-:W-:-:S02]  /*b730*/  VIADDMNMX R24, R20, R67, R24, PT ;  /* 0x0000004314187246 */ /* 0x000fc40003800118 */
[----:B------:R-:W-:Y:S02]  /*b740*/  FMNMX.FTZ R30, R3, R30, !PT ;  /* 0x0000001e031e7209 */ /* 0x000fe40007810000 */
[C---:B------:R-:W-:Y:S02]  /*b750*/  ISETP.GT.AND P1, PT, R24.reuse, RZ, PT ;  /* 0x000000ff1800720c */ /* 0x040fe40003f24270 */
[C---:B------:R-:W-:Y:S01]  /*b760*/  ISETP.GT.AND P2, PT, R24.reuse, 0x1, PT ;  /* 0x000000011800780c */ /* 0x040fe20003f44270 */
[----:B------:R-:W1:Y:S01]  /*b770*/  SHFL.BFLY PT, R33, R30, 0x2, 0x1f ;  /* 0x0c401f001e217f89 */ /* 0x000e6200000e0000 */
[----:B------:R-:W2:Y:S01]  /*b780*/  MUFU.TANH R55, R55 ;  /* 0x0000003700377308 */ /* 0x000ea20000002400 */
[----:B------:R-:W-:Y:S02]  /*b790*/  ISETP.GT.AND P3, PT, R24, 0x8, PT ;  /* 0x000000081800780c */ /* 0x000fe40003f64270 */
[----:B0-----:R-:W-:Y:S02]  /*b7a0*/  FSEL R32, R14, -INF , P2 ;  /* 0xff8000000e207808 */ /* 0x001fe40001000000 */
[----:B------:R-:W-:-:S03]  /*b7b0*/  ISETP.GT.AND P2, PT, R24, 0x10, PT ;  /* 0x000000101800780c */ /* 0x000fc60003f44270 */
[----:B------:R-:W0:Y:S08]  /*b7c0*/  MUFU.TANH R73, R73 ;  /* 0x0000004900497308 */ /* 0x000e300000002400 */
[----:B------:R-:W3:Y:S01]  /*b7d0*/  MUFU.TANH R75, R75 ;  /* 0x0000004b004b7308 */ /* 0x000ee20000002400 */
[----:B--2---:R-:W-:Y:S02]  /*b7e0*/  FSEL R55, R55, -INF , P2 ;  /* 0xff80000037377808 */ /* 0x004fe40001000000 */
[----:B------:R-:W-:-:S02]  /*b7f0*/  ISETP.GT.AND P2, PT, R24, 0x18, PT ;  /* 0x000000181800780c */ /* 0x000fc40003f44270 */
[----:B-1----:R-:W-:Y:S01]  /*b800*/  FMNMX.FTZ R36, R30, R33, !PT ;  /* 0x000000211e247209 */ /* 0x002fe20007810000 */
[----:B------:R-:W-:Y:S01]  /*b810*/  FMUL.FTZ R30, R45, UR4 ;  /* 0x000000042d1e7c20 */ /* 0x000fe20008410000 */
[----:B------:R-:W-:Y:S01]  /*b820*/  FSEL R45, R12, -INF , P1 ;  /* 0xff8000000c2d7808 */ /* 0x000fe20000800000 */
[----:B------:R-:W-:Y:S01]  /*b830*/  FMUL.FTZ R33, R49, UR4 ;  /* 0x0000000431217c20 */ /* 0x000fe20008410000 */
[----:B------:R-:W-:Y:S01]  /*b840*/  ISETP.GT.AND P1, PT, R24, 0x9, PT ;  /* 0x000000091800780c */ /* 0x000fe20003f24270 */
[----:B------:R-:W1:Y:S01]  /*b850*/  SHFL.BFLY PT, R37, R36, 0x1, 0x1f ;  /* 0x0c201f0024257f89 */ /* 0x000e6200000e0000 */
[----:B------:R-:W-:Y:S01]  /*b860*/  FSEL R49, R26, -INF , P3 ;  /* 0xff8000001a317808 */ /* 0x000fe20001800000 */
[----:B------:R-:W2:Y:S01]  /*b870*/  MUFU.TANH R77, R77 ;  /* 0x0000004d004d7308 */ /* 0x000ea20000002400 */
[----:B------:R-:W-:Y:S01]  /*b880*/  FMNMX.FTZ R12, R45, R32, !PT ;  /* 0x000000202d0c7209 */ /* 0x000fe20007810000 */
[----:B------:R-:W-:Y:S01]  /*b890*/  ULDC UR4, c[0x0][0x988] ;  /* 0x0002620000047ab9 */ /* 0x000fe20000000800 */
[----:B------:R-:W-:Y:S01]  /*b8a0*/  FSEL R53, R28, -INF , P1 ;  /* 0xff8000001c357808 */ /* 0x000fe20000800000 */
[----:B------:R-:W-:Y:S01]  /*b8b0*/  IMAD.U32 R14, RZ, RZ, UR4 ;  /* 0x00000004ff0e7e24 */ /* 0x000fe2000f8e00ff */
[----:B------:R-:W-:-:S02]  /*b8c0*/  FMNMX.FTZ R12, R49, R12, !PT ;  /* 0x0000000c310c7209 */ /* 0x000fc40007810000 */
[C---:B------:R-:W-:Y:S01]  /*b8d0*/  ISETP.GT.AND P1, PT, R24.reuse, 0x11, PT ;  /* 0x000000111800780c */ /* 0x040fe20003f24270 */
[----:B------:R-:W4:Y:S01]  /*b8e0*/  MUFU.TANH R30, R30 ;  /* 0x0000001e001e7308 */ /* 0x000f220000002400 */
[----:B------:R-:W-:Y:S02]  /*b8f0*/  FMNMX.FTZ R12, R53, R12, !PT ;  /* 0x0000000c350c7209 */ /* 0x000fe40007810000 */
[----:B------:R-:W-:Y:S02]  /*b900*/  FSEL R67, R29, -INF , P1 ;  /* 0xff8000001d437808 */ /* 0x000fe40000800000 */
[----:B------:R-:W-:Y:S02]  /*b910*/  FMNMX.FTZ R12, R55, R12, !PT ;  /* 0x0000000c370c7209 */ /* 0x000fe40007810000 */
[----:B------:R-:W-:Y:S01]  /*b920*/  ISETP.GT.AND P1, PT, R24, 0x19, PT ;  /* 0x000000191800780c */ /* 0x000fe20003f24270 */
[----:B------:R-:W4:Y:S01]  /*b930*/  MUFU.TANH R48, R48 ;  /* 0x0000003000307308 */ /* 0x000f220000002400 */
[----:B------:R-:W-:-:S02]  /*b940*/  FSEL R69, R69, -INF , P2 ;  /* 0xff80000045457808 */ /* 0x000fc40001000000 */
[----:B------:R-:W-:Y:S02]  /*b950*/  FMNMX.FTZ R12, R67, R12, !PT ;  /* 0x0000000c430c7209 */ /* 0x000fe40007810000 */
[C---:B------:R-:W-:Y:S02]  /*b960*/  ISETP.GT.AND P2, PT, R24.reuse, 0x20, PT ;  /* 0x000000201800780c */ /* 0x040fe40003f44270 */
[----:B------:R-:W-:Y:S01]  /*b970*/  FSEL R71, R71, -INF , P1 ;  /* 0xff80000047477808 */ /* 0x000fe20000800000 */
[----:B------:R4:W4:Y:S01]  /*b980*/  MUFU.TANH R26, R33 ;  /* 0x00000021001a7308 */ /* 0x0009220000002400 */
[----:B------:R-:W-:Y:S02]  /*b990*/  FMNMX.FTZ R12, R69, R12, !PT ;  /* 0x0000000c450c7209 */ /* 0x000fe40007810000 */
[----:B------:R-:W-:Y:S02]  /*b9a0*/  ISETP.GT.AND P1, PT, R24, 0x21, PT ;  /* 0x000000211800780c */ /* 0x000fe40003f24270 */
[----:B0-----:R-:W-:-:S02]  /*b9b0*/  FSEL R73, R73, -INF , P2 ;  /* 0xff80000049497808 */ /* 0x001fc40001000000 */
[----:B------:R-:W-:Y:S01]  /*b9c0*/  FMNMX.FTZ R12, R71, R12, !PT ;  /* 0x0000000c470c7209 */ /* 0x000fe20007810000 */
[----:B------:R-:W-:Y:S01]  /*b9d0*/  MUFU.TANH R34, R34 ;  /* 0x0000002200227308 */ /* 0x000fe20000002400 */
[----:B------:R-:W-:Y:S02]  /*b9e0*/  ISETP.GT.AND P2, PT, R24, 0x28, PT ;  /* 0x000000281800780c */ /* 0x000fe40003f44270 */
[----:B---3--:R-:W-:Y:S02]  /*b9f0*/  FSEL R75, R75, -INF , P1 ;  /* 0xff8000004b4b7808 */ /* 0x008fe40000800000 */
[----:B------:R-:W-:Y:S02]  /*ba00*/  FMNMX.FTZ R12, R73, R12, !PT ;  /* 0x0000000c490c7209 */ /* 0x000fe40007810000 */
[----:B-1----:R-:W-:Y:S02]  /*ba10*/  FMNMX.FTZ R20, R36, R37, !PT ;  /* 0x0000002524147209 */ /* 0x002fe40007810000 */
[----:B------:R-:W0:Y:S01]  /*ba20*/  MUFU.TANH R37, R52 ;  /* 0x0000003400257308 */ /* 0x000e220000002400 */
[----:B------:R-:W-:-:S02]  /*ba30*/  ISETP.GT.AND P3, PT, R24, 0x29, PT ;  /* 0x000000291800780c */ /* 0x000fc40003f64270 */
[----:B--2---:R-:W-:Y:S01]  /*ba40*/  FSEL R77, R77, -INF , P2 ;  /* 0xff8000004d4d7808 */ /* 0x004fe20001000000 */
[----:B------:R-:W-:Y:S01]  /*ba50*/  FMUL.FTZ R38, R20, R14 ;  /* 0x0000000e14267220 */ /* 0x000fe20000410000 */
[----:B------:R-:W-:Y:S02]  /*ba60*/  FMNMX.FTZ R12, R75, R12, !PT ;  /* 0x0000000c4b0c7209 */ /* 0x000fe40007810000 */
[----:B------:R-:W-:Y:S02]  /*ba70*/  ISETP.GT.AND P1, PT, R24, 0x30, PT ;  /* 0x000000301800780c */ /* 0x000fe40003f24270 */
[----:B----4-:R-:W-:Y:S02]  /*ba80*/  FSEL R79, R30, -INF , P3 ;  /* 0xff8000001e4f7808 */ /* 0x010fe40001800000 */
        /* <DEDUP_REMOVED lines=8> */
[----:B0-----:R-:W-:Y:S02]  /*bb10*/  FSEL R37, R37, -INF , P1 ;  /* 0xff80000025257808 */ /* 0x001fe40000800000 */
[----:B------:R-:W-:Y:S02]  /*bb20*/  FMNMX.FTZ R12, R29, R12, !PT ;  /* 0x0000000c1d0c7209 */ /* 0x000fe40007810000 */
[----:B------:R-:W-:Y:S02]  /*bb30*/  FSETP.NEU.FTZ.AND P4, PT, R20, -INF , PT ;  /* 0xff8000001400780b */ /* 0x000fe40003f9d000 */
[----:B------:R-:W-:Y:S02]  /*bb40*/  FSEL R41, R34, -INF , P2 ;  /* 0xff80000022297808 */ /* 0x000fe40001000000 */
[----:B------:R-:W-:Y:S02]  /*bb50*/  FMNMX.FTZ R12, R37, R12, !PT ;  /* 0x0000000c250c7209 */ /* 0x000fe40007810000 */
[----:B------:R-:W-:-:S02]  /*bb60*/  FSEL R38, R38, RZ, P4 ;  /* 0x000000ff26267208 */ /* 0x000fc40002000000 */
[----:B------:R-:W-:-:S03]  /*bb70*/  FMNMX.FTZ R12, R41, R12, !PT ;  /* 0x0000000c290c7209 */ /* 0x000fc60007810000 */
[-CC-:B------:R-:W-:Y:S01]  /*bb80*/  FFMA.FTZ R28, R59, R14.reuse, -R38.reuse ;  /* 0x0000000e3b1c7223 */ /* 0x180fe20000010826 */
        /* <DEDUP_REMOVED lines=16> */
[-CC-:B------:R-:W-:Y:S01]  /*bc90*/  FFMA.FTZ R12, R27, R14.reuse, -R38.reuse ;  /* 0x0000000e1b0c7223 */ /* 0x180fe20000010826 */
[----:B------:R-:W-:-:S05]  /*bca0*/  FFMA.FTZ R27, R15, R14, -R38 ;  /* 0x0000000e0f1b7223 */ /* 0x000fca0000010826 */
[----:B------:R-:W0:Y:S01]  /*bcb0*/  MUFU.EX2 R167, R167 ;  /* 0x000000a700a77308 */ /* 0x000e220000000800 */
[----:B------:R-:W2:Y:S07]  /*bcc0*/  SHFL.BFLY PT, R24, R59, 0x1, 0x1f ;  /* 0x0c201f003b187f89 */ /* 0x000eae00000e0000 */
[----:B------:R-:W3:Y:S01]  /*bcd0*/  MUFU.EX2 R28, R28 ;  /* 0x0000001c001c7308 */ /* 0x000ee20000000800 */
[----:B-1----:R-:W-:Y:S01]  /*bce0*/  FADD.FTZ R40, R165, R26 ;  /* 0x0000001aa5287221 */ /* 0x002fe20000010000 */
[----:B------:R-:W-:-:S06]  /*bcf0*/  F2FP.F16.F32.PACK_AB R165, R26, R165 ;  /* 0x000000a51aa5723e */ /* 0x000fcc00000000ff */
[----:B------:R-:W1:Y:S08]  /*bd00*/  MUFU.EX2 R161, R161 ;  /* 0x000000a100a17308 */ /* 0x000e700000000800 */
[----:B------:R-:W4:Y:S01]  /*bd10*/  MUFU.EX2 R30, R30 ;  /* 0x0000001e001e7308 */ /* 0x000f220000000800 */
[----:B--2---:R-:W-:Y:S01]  /*bd20*/  FMNMX.FTZ R15, R59, R24, !PT ;  /* 0x000000183b0f7209 */ /* 0x004fe20007810000 */
[----:B------:R-:W-:-:S03]  /*bd30*/  FFMA.FTZ R24, R25, R14, -R38 ;  /* 0x0000000e19187223 */ /* 0x000fc60000010826 */
[C---:B------:R-:W-:Y:S01]  /*bd40*/  FSETP.NEU.FTZ.AND P1, PT, R15.reuse, -INF , PT ;  /* 0xff8000000f00780b */ /* 0x040fe20003f3d000 */
[----:B------:R-:W-:Y:S02]  /*bd50*/  FMUL.FTZ R25, R15, R14 ;  /* 0x0000000e0f197220 */ /* 0x000fe40000410000 */
[----:B------:R-:W-:Y:S03]  /*bd60*/  MUFU.EX2 R163, R163 ;  /* 0x000000a300a37308 */ /* 0x000fe60000000800 */
        /* <DEDUP_REMOVED lines=9> */
[-C--:B------:R-:W-:Y:S01]  /*be00*/  FFMA.FTZ R39, R71, R14.reuse, -R38 ;  /* 0x0000000e47277223 */ /* 0x080fe20000010826 */
[----:B0-----:R-:W-:Y:S01]  /*be10*/  FADD.FTZ R49, R167, R40 ;  /* 0x00000028a7317221 */ /* 0x001fe20000010000 */
[-CC-:B------:R-:W-:Y:S01]  /*be20*/  FFMA.FTZ R156, R73, R14.reuse, -R38.reuse ;  /* 0x0000000e499c7223 */ /* 0x180fe20000010826 */
[-CC-:B------:R-:W-:Y:S01]  /*be30*/  FFMA.FTZ R43, R75, R14.reuse, -R38.reuse ;  /* 0x0000000e4b2b7223 */ /* 0x180fe20000010826 */
[-CC-:B------:R-:W-:Y:S01]  /*be40*/  FFMA.FTZ R45, R77, R14.reuse, -R38.reuse ;  /* 0x0000000e4d2d7223 */ /* 0x180fe20000010826 */
[----:B---3--:R-:W-:Y:S01]  /*be50*/  FADD.FTZ R44, R28, R49 ;  /* 0x000000311c2c7221 */ /* 0x008fe20000010000 */
[----:B------:R-:W0:Y:S01]  /*be60*/  MUFU.EX2 R25, R25 ;  /* 0x0000001900197308 */ /* 0x000e220000000800 */
[-CC-:B------:R-:W-:Y:S01]  /*be70*/  FFMA.FTZ R32, R79, R14.reuse, -R38.reuse ;  /* 0x0000000e4f207223 */ /* 0x180fe20000010826 */
[-C--:B------:R-:W-:Y:S01]  /*be80*/  FFMA.FTZ R33, R33, R14.reuse, -R38 ;  /* 0x0000000e21217223 */ /* 0x080fe20000010826 */
[----:B-1----:R-:W-:Y:S01]  /*be90*/  FADD.FTZ R49, R161, R44 ;  /* 0x0000002ca1317221 */ /* 0x002fe20000010000 */
[-CC-:B------:R-:W-:Y:S01]  /*bea0*/  FFMA.FTZ R29, R29, R14.reuse, -R38.reuse ;  /* 0x0000000e1d1d7223 */ /* 0x180fe20000010826 */
[----:B------:R-:W-:Y:S01]  /*beb0*/  FFMA.FTZ R37, R37, R14, -R38 ;  /* 0x0000000e25257223 */ /* 0x000fe20000010826 */
[----:B------:R-:W-:-:S02]  /*bec0*/  VIADD R40, R21, 0x28c40 ;  /* 0x00028c4015287836 */ /* 0x000fc40000000000 */
[----:B------:R-:W-:Y:S01]  /*bed0*/  FFMA.FTZ R38, R41, R14, -R38 ;  /* 0x0000000e29267223 */ /* 0x000fe20000010826 */
[----:B------:R-:W1:Y:S01]  /*bee0*/  MUFU.EX2 R166, R166 ;  /* 0x000000a600a67308 */ /* 0x000e620000000800 */
[----:B----4-:R-:W-:Y:S01]  /*bef0*/  FADD.FTZ R44, R30, R49 ;  /* 0x000000311e2c7221 */ /* 0x010fe20000010000 */
[----:B------:R-:W-:Y:S02]  /*bf00*/  F2FP.F16.F32.PACK_AB R167, R28, R167 ;  /* 0x000000a71ca7723e */ /* 0x000fe400000000ff */
[----:B------:R-:W-:Y:S02]  /*bf10*/  PRMT R40, R187, 0x654, R40 ;  /* 0x00000654bb287816 */ /* 0x000fe40000000028 */
[----:B------:R-:W-:Y:S02]  /*bf20*/  F2FP.F16.F32.PACK_AB R161, R30, R161 ;  /* 0x000000a11ea1723e */ /* 0x000fe400000000ff */
[----:B------:R-:W2:Y:S01]  /*bf30*/  MUFU.EX2 R31, R31 ;  /* 0x0000001f001f7308 */ /* 0x000ea20000000800 */
[----:B0-----:R-:W-:Y:S01]  /*bf40*/  FADD.FTZ R47, R164, R25 ;  /* 0x00000019a42f7221 */ /* 0x001fe20000010000 */
[----:B------:R0:W-:Y:S01]  /*bf50*/  SYNCS.ARRIVE.TRANS64.RED.A1T0 RZ, [R40+URZ], RZ ;  /* 0x000000ff28ff79a7 */ /* 0x0001e2000810043f */
[----:B------:R-:W-:-:S05]  /*bf60*/  F2FP.F16.F32.PACK_AB R164, R25, R164 ;  /* 0x000000a419a4723e */ /* 0x000fca00000000ff */
[----:B------:R-:W3:Y:S01]  /*bf70*/  MUFU.EX2 R160, R160 ;  /* 0x000000a000a07308 */ /* 0x000ee20000000800 */
[----:B-1----:R-:W-:-:S07]  /*bf80*/  FADD.FTZ R42, R166, R47 ;  /* 0x0000002fa62a7221 */ /* 0x002fce0000010000 */
[----:B------:R-:W1:Y:S01]  /*bf90*/  MUFU.EX2 R35, R35 ;  /* 0x0000002300237308 */ /* 0x000e620000000800 */
[C---:B--2---:R-:W-:Y:S01]  /*bfa0*/  FADD.FTZ R47, R31.reuse, R42 ;  /* 0x0000002a1f2f7221 */ /* 0x044fe20000010000 */
[----:B------:R-:W-:Y:S01]  /*bfb0*/  F2FP.F16.F32.PACK_AB R166, R31, R166 ;  /* 0x000000a61fa6723e */ /* 0x000fe200000000ff */
[----:B------:R-:W-:Y:S06]  /*bfc0*/  BAR.SYNC.DEFER_BLOCKING 0xf, 0x100 ;  /* 0x03c4000000007b1d */ /* 0x000fec0000010000 */
[----:B------:R-:W2:Y:S01]  /*bfd0*/  MUFU.EX2 R162, R162 ;  /* 0x000000a200a27308 */ /* 0x000ea20000000800 */
[----:B---3--:R-:W-:Y:S01]  /*bfe0*/  FADD.FTZ R42, R160, R47 ;  /* 0x0000002fa02a7221 */ /* 0x008fe20000010000 */
[----:B------:R-:W-:-:S06]  /*bff0*/  FADD.FTZ R47, R163, R44 ;  /* 0x0000002ca32f7221 */ /* 0x000fcc0000010000 */
[----:B------:R-:W3:Y:S01]  /*c000*/  MUFU.EX2 R34, R34 ;  /* 0x0000002200227308 */ /* 0x000ee20000000800 */
[C---:B-1----:R-:W-:Y:S01]  /*c010*/  FADD.FTZ R41, R35.reuse, R42 ;  /* 0x0000002a23297221 */ /* 0x042fe20000010000 */
[----:B------:R-:W-:-:S06]  /*c020*/  F2FP.F16.F32.PACK_AB R160, R35, R160 ;  /* 0x000000a023a0723e */ /* 0x000fcc00000000ff */
[----:B------:R-:W1:Y:S01]  /*c030*/  MUFU.EX2 R39, R39 ;  /* 0x0000002700277308 */ /* 0x000e620000000800 */
[----:B--2---:R-:W-:Y:S01]  /*c040*/  FADD.FTZ R28, R162, R41 ;  /* 0x00000029a21c7221 */ /* 0x004fe20000010000 */
[----:B------:R2:W-:Y:S06]  /*c050*/  STSM.16.M88.4 [R201+0x26800], R164 ;  /* 0x026800a4c9007844 */ /* 0x0005ec0000000200 */
[----:B------:R-:W4:Y:S01]  /*c060*/  MUFU.EX2 R157, R157 ;  /* 0x0000009d009d7308 */ /* 0x000f220000000800 */
[C---:B---3--:R-:W-:Y:S01]  /*c070*/  FADD.FTZ R42, R34.reuse, R47 ;  /* 0x0000002f222a7221 */ /* 0x048fe20000010000 */
[----:B------:R-:W-:-:S06]  /*c080*/  F2FP.F16.F32.PACK_AB R163, R34, R163 ;  /* 0x000000a322a3723e */ /* 0x000fcc00000000ff */
[----:B------:R-:W3:Y:S01]  /*c090*/  MUFU.EX2 R156, R156 ;  /* 0x0000009c009c7308 */ /* 0x000ee20000000800 */
[C---:B-1----:R-:W-:Y:S01]  /*c0a0*/  FADD.FTZ R41, R39.reuse, R28 ;  /* 0x0000001c27297221 */ /* 0x042fe20000010000 */
[----:B------:R-:W-:-:S05]  /*c0b0*/  F2FP.F16.F32.PACK_AB R162, R39, R162 ;  /* 0x000000a227a2723e */ /* 0x000fca00000000ff */
[----:B------:R2:W-:Y:S01]  /*c0c0*/  STSM.16.M88.4 [R204], R160 ;  /* 0x000000a0cc007844 */ /* 0x0005e20000000200 */
[----:B------:R-:W1:Y:S01]  /*c0d0*/  MUFU.EX2 R36, R36 ;  /* 0x0000002400247308 */ /* 0x000e620000000800 */
[----:B----4-:R-:W-:-:S07]  /*c0e0*/  FADD.FTZ R47, R157, R42 ;  /* 0x0000002a9d2f7221 */ /* 0x010fce0000010000 */
[----:B------:R-:W4:Y:S01]  /*c0f0*/  MUFU.EX2 R43, R43 ;  /* 0x0000002b002b7308 */ /* 0x000f220000000800 */
[----:B---3--:R-:W-:-:S07]  /*c100*/  FADD.FTZ R28, R156, R41 ;  /* 0x000000299c1c7221 */ /* 0x008fce0000010000 */
[----:B------:R-:W3:Y:S01]  /*c110*/  MUFU.EX2 R159, R159 ;  /* 0x0000009f009f7308 */ /* 0x000ee20000000800 */
[C---:B-1----:R-:W-:Y:S01]  /*c120*/  FADD.FTZ R30, R36.reuse, R47 ;  /* 0x0000002f241e7221 */ /* 0x042fe20000010000 */
[----:B------:R-:W-:-:S06]  /*c130*/  F2FP.F16.F32.PACK_AB R157, R36, R157 ;  /* 0x0000009d249d723e */ /* 0x000fcc00000000ff */
[----:B------:R-:W1:Y:S01]  /*c140*/  MUFU.EX2 R45, R45 ;  /* 0x0000002d002d7308 */ /* 0x000e620000000800 */
[C---:B----4-:R-:W-:Y:S01]  /*c150*/  FADD.FTZ R28, R43.reuse, R28 ;  /* 0x0000001c2b1c7221 */ /* 0x050fe20000010000 */
[----:B------:R-:W-:-:S06]  /*c160*/  F2FP.F16.F32.PACK_AB R156, R43, R156 ;  /* 0x0000009c2b9c723e */ /* 0x000fcc00000000ff */
[----:B------:R-:W4:Y:S01]  /*c170*/  MUFU.EX2 R32, R32 ;  /* 0x0000002000207308 */ /* 0x000f220000000800 */
[----:B---3--:R-:W-:-:S07]  /*c180*/  FADD.FTZ R31, R159, R30 ;  /* 0x0000001e9f1f7221 */ /* 0x008fce0000010000 */
[----:B------:R-:W3:Y:S01]  /*c190*/  MUFU.EX2 R0, R0 ;  /* 0x0000000000007308 */ /* 0x000ee20000000800 */
[----:B-1----:R-:W-:-:S07]  /*c1a0*/  FADD.FTZ R25, R45, R28 ;  /* 0x0000001c2d197221 */ /* 0x002fce0000010000 */
[----:B------:R-:W-:Y:S01]  /*c1b0*/  MUFU.EX2 R12, R12 ;  /* 0x0000000c000c7308 */ /* 0x000fe20000000800 */
[C---:B----4-:R-:W-:Y:S01]  /*c1c0*/  F2FP.F16.F32.PACK_AB R158, R32.reuse, R45 ;  /* 0x0000002d209e723e */ /* 0x050fe200000000ff */
[----:B------:R-:W-:-:S06]  /*c1d0*/  FADD.FTZ R32, R32, R25 ;  /* 0x0000001920207221 */ /* 0x000fcc0000010000 */
[----:B------:R-:W1:Y:S01]  /*c1e0*/  MUFU.EX2 R27, R27 ;  /* 0x0000001b001b7308 */ /* 0x000e620000000800 */
[C---:B---3--:R-:W-:Y:S01]  /*c1f0*/  FADD.FTZ R31, R0.reuse, R31 ;  /* 0x0000001f001f7221 */ /* 0x048fe20000010000 */
[----:B------:R-:W-:-:S05]  /*c200*/  F2FP.F16.F32.PACK_AB R159, R0, R159 ;  /* 0x0000009f009f723e */ /* 0x000fca00000000ff */
[----:B------:R2:W-:Y:S01]  /*c210*/  STSM.16.M88.4 [R202], R156 ;  /* 0x0000009cca007844 */ /* 0x0005e20000000200 */
[----:B------:R-:W-:Y:S08]  /*c220*/  MUFU.EX2 R33, R33 ;  /* 0x0000002100217308 */ /* 0x000ff00000000800 */
[----:B0-----:R-:W0:Y:S01]  /*c230*/  MUFU.EX2 R40, R29 ;  /* 0x0000001d00287308 */ /* 0x001e220000000800 */
[----:B-1----:R-:W-:Y:S01]  /*c240*/  F2FP.F16.F32.PACK_AB R153, R27, R12 ;  /* 0x0000000c1b99723e */ /* 0x002fe200000000ff */
[----:B------:R-:W-:-:S04]  /*c250*/  FADD.FTZ R12, R12, R31 ;  /* 0x0000001f0c0c7221 */ /* 0x000fc80000010000 */
[----:B------:R-:W-:Y:S02]  /*c260*/  FADD.FTZ R27, R27, R12 ;  /* 0x0000000c1b1b7221 */ /* 0x000fe40000010000 */
[----:B------:R-:W-:Y:S08]  /*c270*/  MUFU.EX2 R24, R24 ;  /* 0x0000001800187308 */ /* 0x000ff00000000800 */
[----:B------:R-:W1:Y:S01]  /*c280*/  MUFU.EX2 R3, R3 ;  /* 0x0000000300037308 */ /* 0x000e620000000800 */
[----:B0----5:R-:W-:Y:S01]  /*c290*/  F2FP.F16.F32.PACK_AB R152, R40, R33 ;  /* 0x000000212898723e */ /* 0x021fe200000000ff */
[----:B------:R-:W-:-:S04]  /*c2a0*/  FADD.FTZ R33, R33, R32 ;  /* 0x0000002021217221 */ /* 0x000fc80000010000 */
[----:B------:R-:W-:Y:S02]  /*c2b0*/  FADD.FTZ R33, R40, R33 ;  /* 0x0000002128217221 */ /* 0x000fe40000010000 */
[----:B------:R-:W0:Y:S08]  /*c2c0*/  MUFU.EX2 R26, R37 ;  /* 0x00000025001a7308 */ /* 0x000e300000000800 */
[----:B------:R-:W3:Y:S01]  /*c2d0*/  MUFU.EX2 R29, R38 ;  /* 0x00000026001d7308 */ /* 0x000ee20000000800 */
[----:B-1----:R-:W-:Y:S01]  /*c2e0*/  F2FP.F16.F32.PACK_AB R155, R3, R24 ;  /* 0x00000018039b723e */ /* 0x002fe200000000ff */
[----:B------:R-:W-:-:S04]  /*c2f0*/  FADD.FTZ R24, R24, R27 ;  /* 0x0000001b18187221 */ /* 0x000fc80000010000 */
[----:B------:R-:W-:Y:S01]  /*c300*/  FADD.FTZ R3, R3, R24 ;  /* 0x0000001803037221 */ /* 0x000fe20000010000 */
[----:B0-----:R-:W-:Y:S01]  /*c310*/  FADD.FTZ R0, R26, R33 ;  /* 0x000000211a007221 */ /* 0x001fe20000010000 */
[----:B---3--:R-:W-:-:S03]  /*c320*/  F2FP.F16.F32.PACK_AB R154, R29, R26 ;  /* 0x0000001a1d9a723e */ /* 0x008fc600000000ff */
[----:B------:R-:W-:Y:S02]  /*c330*/  FADD.FTZ R0, R29, R0 ;  /* 0x000000001d007221 */ /* 0x000fe40000010000 */
[----:B------:R2:W-:Y:S01]  /*c340*/  STSM.16.M88.4 [R203], R152 ;  /* 0x00000098cb007844 */ /* 0x0005e20000000200 */
[----:B------:R-:W-:Y:S05]  /*c350*/  @!P0 BRA `(.L_x_7983) ;  /* 0x0000000000048947 */ /* 0x000fea0003800000 */
[----:B------:R-:W-:Y:S01]  /*c360*/  BPT.TRAP 0x1 ;  /* 0x000000040000795c */ /* 0x000fe20000300000 */
.L_x_7983:
[----:B------:R0:W1:Y:S01]  /*c370*/  SYNCS.PHASECHK.TRANS64.TRYWAIT P1, [R21+URZ+0x28c50], R58 ;  /* 0x028c503a150075a7 */ /* 0x000062000802017f */
[----:B------:R-:W-:Y:S05]  /*c380*/  @!P0 BRA `(.L_x_7984) ;  /* 0x0000000000048947 */ /* 0x000fea0003800000 */
[----:B------:R-:W-:Y:S01]  /*c390*/  BPT.TRAP 0x1 ;  /* 0x000000040000795c */ /* 0x000fe20000300000 */
.L_x_7984:
[----:B------:R-:W-:Y:S01]  /*c3a0*/  LOP3.LUT R12, R56, 0x2000000, RZ, 0xfc, !PT ;  /* 0x02000000380c7812 */ /* 0x000fe200078efcff */
        /* <DEDUP_REMOVED lines=10> */
.L_x_7986:
[----:B------:R-:W-:Y:S05]  /*c450*/  BSYNC B0 ;  /* 0x0000000000007941 */ /* 0x000fea0003800000 */
.L_x_7985:
[C---:B------:R-:W-:Y:S01]  /*c460*/  R2UR UR6, R28.reuse ;  /* 0x000000001c0672ca */ /* 0x040fe200000e0000 */
[C---:B------:R-:W-:Y:S01]  /*c470*/  VIADD R26, R28.reuse, 0x80 ;  /* 0x000000801c1a7836 */ /* 0x040fe20000000000 */
[----:B------:R-:W-:Y:S01]  /*c480*/  R2UR UR7, R29 ;  /* 0x000000001d0772ca */ /* 0x000fe200000e0000 */
[----:B------:R-:W-:Y:S01]  /*c490*/  IMAD.MOV.U32 R27, RZ, RZ, 0x40000040 ;  /* 0x40000040ff1b7424 */ /* 0x000fe200078e00ff */
[C---:B------:R-:W-:Y:S01]  /*c4a0*/  IADD3 R24, R28.reuse, 0x100, RZ ;  /* 0x000001001c187810 */ /* 0x040fe20007ffe0ff */
        /* <DEDUP_REMOVED lines=9> */
[----:B01----:R-:W-:-:S06]  /*c540*/  WARPGROUP.ARRIVE ;  /* 0x00000000000079c5 */ /* 0x003fcc0000000000 */
        /* <DEDUP_REMOVED lines=24> */
.L_x_7988:
[----:B--2---:R-:W0:Y:S01]  /*c6d0*/  LDC R152, c[0x0][0x448] ;  /* 0x00011200ff987b82 */ /* 0x004e220000000800 */
[----:B------:R-:W-:Y:S01]  /*c6e0*/  VIADD R21, R21, 0x28c60 ;  /* 0x00028c6015157836 */ /* 0x000fe20000000000 */
[----:B------:R-:W-:Y:S01]  /*c6f0*/  BSSY B1, `(.L_x_7989) ;  /* 0x000024b000017945 */ /* 0x000fe20003800000 */
[----:B------:R-:W-:Y:S02]  /*c700*/  IMAD.MOV.U32 R153, RZ, RZ, R199 ;  /* 0x000000ffff997224 */ /* 0x000fe400078e00c7 */
[----:B------:R-:W-:Y:S01]  /*c710*/  VIADD R208, R208, 0xfffffffe ;  /* 0xfffffffed0d07836 */ /* 0x000fe20000000000 */
[----:B------:R-:W-:-:S04]  /*c720*/  PRMT R21, R187, 0x654, R21 ;  /* 0x00000654bb157816 */ /* 0x000fc80000000015 */
[----:B------:R1:W-:Y:S01]  /*c730*/  SYNCS.ARRIVE.TRANS64.RED.A1T0 RZ, [R21+URZ], RZ ;  /* 0x000000ff15ff79a7 */ /* 0x0003e2000810043f */
[----:B0-----:R-:W-:-:S13]  /*c740*/  ISETP.NE.AND P1, PT, R152, 0x1, PT ;  /* 0x000000019800780c */ /* 0x001fda0003f25270 */
[----:B------:R-:W0:Y:S08]  /*c750*/  @P1 LDC R152, c[0x0][0x44c] ;  /* 0x00011300ff981b82 */ /* 0x000e300000000800 */
[----:B-1----:R-:W1:Y:S01]  /*c760*/  @P1 LDC R21, c[0x0][0x450] ;  /* 0x00011400ff151b82 */ /* 0x002e620000000800 */
[----:B0-----:R-:W-:-:S05]  /*c770*/  @P1 IMAD.HI.U32 R152, R199, R152, RZ ;  /* 0x00000098c7981227 */ /* 0x001fca00078e00ff */
[----:B-1----:R-:W-:-:S04]  /*c780*/  @P1 SHF.R.U32.HI R153, RZ, R21, R152 ;  /* 0x00000015ff991219 */ /* 0x002fc80000011698 */
[----:B------:R-:W-:-:S04]  /*c790*/  IADD3 R21, R153, R200, -R198 ;  /* 0x000000c899157210 */ /* 0x000fc80007ffe8c6 */
        /* <DEDUP_REMOVED lines=9> */
[----:B------:R-:W-:-:S07]  /*c830*/  IMAD.MOV.U32 R220, RZ, RZ, R19 ;  /* 0x000000ffffdc7224 */ /* 0x000fce00078e0013 */
.L_x_8003:
[----:B------:R-:W-:-:S05]  /*c840*/  VIADD R19, R220, 0x1 ;  /* 0x00000001dc137836 */ /* 0x000fca0000000000 */
[----:B------:R-:W-:-:S04]  /*c850*/  ISETP.NE.AND P1, PT, R19, 0x2, PT ;  /* 0x000000021300780c */ /* 0x000fc80003f25270 */
[----:B------:R-:W-:Y:S02]  /*c860*/  SEL R14, RZ, 0x1, P1 ;  /* 0x00000001ff0e7807 */ /* 0x000fe40000800000 */
[----:B------:R-:W-:Y:S02]  /*c870*/  SEL R19, R19, RZ, P1 ;  /* 0x000000ff13137207 */ /* 0x000fe40000800000 */
[----:B------:R-:W-:Y:S01]  /*c880*/  LOP3.LUT R22, R22, R14, RZ, 0x3c, !PT ;  /* 0x0000000e16167212 */ /* 0x000fe200078e3cff */
[----:B0-----:R-:W-:Y:S06]  /*c890*/  @!P0 BRA `(.L_x_7991) ;  /* 0x0000000000048947 */ /* 0x001fec0003800000 */
[----:B------:R-:W-:Y:S01]  /*c8a0*/  BPT.TRAP 0x1 ;  /* 0x000000040000795c */ /* 0x000fe20000300000 */
.L_x_7991:
[----:B------:R-:W-:Y:S01]  /*c8b0*/  IMAD R209, R19, 0x8, R2 ;  /* 0x0000000813d17824 */ /* 0x000fe200078e0202 */
[----:B------:R-:W-:-:S04]  /*c8c0*/  SHF.L.U32 R213, R22, 0x1f, RZ ;  /* 0x0000001f16d57819 */ /* 0x000fc800000006ff */
[----:B------:R0:W1:Y:S01]  /*c8d0*/  SYNCS.PHASECHK.TRANS64.TRYWAIT P1, [R209+URZ+0x28c30], R213 ;  /* 0x028c30d5d10075a7 */ /* 0x000062000802017f */
[----:B------:R-:W-:Y:S05]  /*c8e0*/  @!P0 BRA `(.L_x_7992) ;  /* 0x0000000000048947 */ /* 0x000fea0003800000 */
[----:B------:R-:W-:Y:S01]  /*c8f0*/  BPT.TRAP 0x1 ;  /* 0x000000040000795c */ /* 0x000fe20000300000 */
.L_x_7992:
[----:B------:R-:W-:Y:S01]  /*c900*/  BSSY B2, `(.L_x_7993) ;  /* 0x0000006000027945 */ /* 0x000fe20003800000 */
[----:B------:R-:W-:Y:S01]  /*c910*/  LEA R154, R19, R13, 0x9 ;  /* 0x0000000d139a7211 */ /* 0x000fe200078e48ff */
[----:B------:R-:W-:Y:S02]  /*c920*/  IMAD.MOV.U32 R155, RZ, RZ, 0x40000040 ;  /* 0x40000040ff9b7424 */ /* 0x000fe400078e00ff */
[----:B-1----:R-:W-:Y:S05]  /*c930*/  @P1 BRA `(.L_x_7994) ;  /* 0x0000000000081947 */ /* 0x002fea0003800000 */
[----:B------:R-:W1:Y:S02]  /*c940*/  SYNCS.PHASECHK.TRANS64.TRYWAIT P1, [R209+URZ+0x28c30], R213 ;  /* 0x028c30d5d10075a7 */ /* 0x000e64000802017f */
[----:B-1----:R-:W-:Y:S05]  /*c950*/  @!P1 BRA `(.L_x_7995) ;  /* 0x0000012c00789947 */ /* 0x002fea0003800000 */
.L_x_7994:
[----:B------:R-:W-:Y:S05]  /*c960*/  BSYNC B2 ;  /* 0x0000000000027941 */ /* 0x000fea0003800000 */
.L_x_7993:
        /* <DEDUP_REMOVED lines=14> */
[----:B------:R-:W-:Y:S01]  /*ca50*/  WARPGROUP.ARRIVE ;  /* 0x00000000000079c5 */ /* 0x000fe20000000000 */
[----:B------:R-:W-:Y:S02]  /*ca60*/  R2UR UR8, R10 ;  /* 0x000000000a0872ca */ /* 0x000fe400000e0000 */
[----:B------:R-:W-:Y:S02]  /*ca70*/  R2UR UR9, R11 ;  /* 0x000000000b0972ca */ /* 0x000fe400000e0000 */
[----:B------:R-:W-:Y:S01]  /*ca80*/  R2UR UR14, R14 ;  /* 0x000000000e0e72ca */ /* 0x000fe200000e0000 */
[----:B------:R-:W-:Y:S01]  /*ca90*/  HGMMA.64x64x16.F32 R152, gdesc[UR4], RZ, !UPT, gsb0 ;  /* 0x00e00000049879f0 */ /* 0x000fe2000c0008ff */
[----:B------:R-:W-:Y:S02]  /*caa0*/  R2UR UR15, R15 ;  /* 0x000000000f0f72ca */ /* 0x000fe400000e0000 */
[----:B------:R-:W-:-:S02]  /*cab0*/  R2UR UR12, R8 ;  /* 0x00000000080c72ca */ /* 0x000fc400000e0000 */
        /* <DEDUP_REMOVED lines=15> */
.L_x_7996:
[----:B------:R-:W2:Y:S01]  /*cbb0*/  LDC R14, c[0x0][0x448] ;  /* 0x00011200ff0e7b82 */ /* 0x000ea20000000800 */
[----:B------:R-:W-:Y:S01]  /*cbc0*/  FMUL.FTZ R223, R183, UR39 ;  /* 0x00000027b7df7c20 */ /* 0x000fe20008410000 */
[----:B------:R-:W-:Y:S01]  /*cbd0*/  FMUL.FTZ R182, R182, UR39 ;  /* 0x00000027b6b67c20 */ /* 0x000fe20008410000 */
[----:B------:R-:W-:Y:S01]  /*cbe0*/  FMUL.FTZ R173, R173, UR39 ;  /* 0x00000027adad7c20 */ /* 0x000fe20008410000 */
[----:B------:R-:W-:Y:S01]  /*cbf0*/  FMUL.FTZ R172, R172, UR39 ;  /* 0x00000027acac7c20 */ /* 0x000fe20008410000 */
[----:B------:R-:W-:Y:S01]  /*cc00*/  FMUL.FTZ R176, R176, UR39 ;  /* 0x00000027b0b07c20 */ /* 0x000fe20008410000 */
[----:B------:R-:W-:Y:S01]  /*cc10*/  FMUL.FTZ R177, R177, UR39 ;  /* 0x00000027b1b17c20 */ /* 0x000fe20008410000 */
[----:B------:R-:W-:Y:S01]  /*cc20*/  FMUL.FTZ R181, R181, UR39 ;  /* 0x00000027b5b57c20 */ /* 0x000fe20008410000 */
[----:B------:R-:W-:Y:S08]  /*cc30*/  MUFU.TANH R182, R182 ;  /* 0x000000b600b67308 */ /* 0x000ff00000002400 */
[----:B------:R-:W-:Y:S01]  /*cc40*/  MUFU.TANH R172, R172 ;  /* 0x000000ac00ac7308 */ /* 0x000fe20000002400 */
[----:B--2---:R-:W-:Y:S01]  /*cc50*/  ISETP.NE.AND P1, PT, R14, 0x1, PT ;  /* 0x000000010e00780c */ /* 0x004fe20003f25270 */
[----:B------:R-:W-:-:S06]  /*cc60*/  IMAD.IADD R14, R210, 0x1, R199 ;  /* 0x00000001d20e7824 */ /* 0x000fcc00078e02c7 */
[----:B------:R-:W-:Y:S06]  /*cc70*/  MUFU.TANH R181, R181 ;  /* 0x000000b500b57308 */ /* 0x000fec0000002400 */
[----:B------:R-:W2:Y:S08]  /*cc80*/  @P1 LDC R20, c[0x0][0x44c] ;  /* 0x00011300ff141b82 */ /* 0x000eb00000000800 */
[----:B------:R-:W3:Y:S01]  /*cc90*/  @P1 LDC R15, c[0x0][0x450] ;  /* 0x00011400ff0f1b82 */ /* 0x000ee20000000800 */
[----:B--2---:R-:W-:-:S05]  /*cca0*/  @P1 IMAD.HI.U32 R20, R14, R20, RZ ;  /* 0x000000140e141227 */ /* 0x004fca00078e00ff */
        /* <DEDUP_REMOVED lines=21> */
[----:B------:R-:W2:Y:S01]  /*ce00*/  SHFL.IDX PT, R175, R14, RZ, 0x1c1f ;  /* 0x001c1fff0eaf7589 */ /* 0x000ea200000e0000 */
[----:B------:R-:W-:Y:S01]  /*ce10*/  FMUL.FTZ R168, R170, UR39 ;  /* 0x00000027aaa87c20 */ /* 0x000fe20008410000 */
[----:B------:R-:W-:Y:S01]  /*ce20*/  FMUL.FTZ R170, R174, UR39 ;  /* 0x00000027aeaa7c20 */ /* 0x000fe20008410000 */
[----:B------:R-:W-:Y:S01]  /*ce30*/  FMUL.FTZ R174, R178, UR39 ;  /* 0x00000027b2ae7c20 */ /* 0x000fe20008410000 */
[----:B------:R-:W3:Y:S01]  /*ce40*/  MUFU.TANH R155, R155 ;  /* 0x0000009b009b7308 */ /* 0x000ee20000002400 */
[----:B------:R4:W5:Y:S07]  /*ce50*/  SHFL.IDX PT, R178, R14, 0x1, 0x1c1f ;  /* 0x003c1f000eb27f89 */ /* 0x00096e00000e0000 */
[----:B------:R-:W0:Y:S01]  /*ce60*/  MUFU.TANH R166, R166 ;  /* 0x000000a600a67308 */ /* 0x000e220000002400 */
[----:B----4-:R-:W-:Y:S01]  /*ce70*/  FMUL.FTZ R14, R179, UR39 ;  /* 0x00000027b30e7c20 */ /* 0x010fe20008410000 */
[----:B------:R-:W-:-:S04]  /*ce80*/  IMAD.MOV.U32 R179, RZ, RZ, -0x40 ;  /* 0xffffffc0ffb37424 */ /* 0x000fc800078e00ff */
[----:B------:R-:W-:Y:S02]  /*ce90*/  IMAD R179, R208, R179, 0x1 ;  /* 0x00000001d0b37424 */ /* 0x000fe400078e02b3 */
[----:B------:R-:W4:Y:S03]  /*cea0*/  MUFU.TANH R15, R15 ;  /* 0x0000000f000f7308 */ /* 0x000f260000002400 */
[----:B------:R-:W-:-:S05]  /*ceb0*/  IADD3 R179, R200, R179, -R207 ;  /* 0x000000b3c8b37210 */ /* 0x000fca0007ffe8cf */
[----:B------:R-:W-:Y:S01]  /*cec0*/  IMAD.IADD R222, R179, 0x1, -R198 ;  /* 0x00000001b3de7824 */ /* 0x000fe200078e0ac6 */
[----:B------:R-:W1:Y:S03]  /*ced0*/  MUFU.TANH R157, R157 ;  /* 0x0000009d009d7308 */ /* 0x000e660000002400 */
[C---:B--2---:R-:W-:Y:S02]  /*cee0*/  IMAD.IADD R179, R222.reuse, 0x1, R175 ;  /* 0x00000001deb37824 */ /* 0x044fe400078e02af */
[----:B-----5:R-:W-:-:S03]  /*cef0*/  IMAD.IADD R183, R222, 0x1, R178 ;  /* 0x00000001deb77824 */ /* 0x020fc600078e02b2 */
[----:B------:R-:W2:Y:S01]  /*cf00*/  MUFU.TANH R20, R20 ;  /* 0x0000001400147308 */ /* 0x000ea20000002400 */
[C---:B------:R-:W-:Y:S02]  /*cf10*/  ISETP.GT.AND P2, PT, R179.reuse, 0x9, PT ;  /* 0x00000009b300780c */ /* 0x040fe40003f44270 */
[----:B------:R-:W-:Y:S02]  /*cf20*/  ISETP.GT.AND P4, PT, R179, RZ, PT ;  /* 0x000000ffb300720c */ /* 0x000fe40003f84270 */
[----:B---3--:R-:W-:Y:S02]  /*cf30*/  FSEL R155, R155, -INF , P2 ;  /* 0xff8000009b9b7808 */ /* 0x008fe40001000000 */
[C---:B------:R-:W-:Y:S01]  /*cf40*/  ISETP.GT.AND P2, PT, R179.reuse, 0x20, PT ;  /* 0x00000020b300780c */ /* 0x040fe20003f44270 */
[----:B------:R-:W3:Y:S01]  /*cf50*/  MUFU.TANH R159, R159 ;  /* 0x0000009f009f7308 */ /* 0x000ee20000002400 */
[----:B------:R-:W-:Y:S02]  /*cf60*/  ISETP.GT.AND P5, PT, R179, 0x1, PT ;  /* 0x00000001b300780c */ /* 0x000fe40003fa4270 */
[----:B0-----:R-:W-:-:S02]  /*cf70*/  FSEL R166, R166, -INF , P2 ;  /* 0xff800000a6a67808 */ /* 0x001fc40001000000 */
[----:B------:R-:W-:Y:S02]  /*cf80*/  ISETP.GT.AND P2, PT, R183, 0x9, PT ;  /* 0x00000009b700780c */ /* 0x000fe40003f44270 */
[----:B----4-:R-:W-:Y:S01]  /*cf90*/  FSEL R175, R15, -INF , P4 ;  /* 0xff8000000faf7808 */ /* 0x010fe20002000000 */
[----:B------:R-:W0:Y:S01]  /*cfa0*/  MUFU.TANH R154, R154 ;  /* 0x0000009a009a7308 */ /* 0x000e220000002400 */
[----:B------:R-:W-:Y:S02]  /*cfb0*/  ISETP.GT.AND P4, PT, R179, 0x11, PT ;  /* 0x00000011b300780c */ /* 0x000fe40003f84270 */
[----:B-1----:R-:W-:Y:S02]  /*cfc0*/  FSEL R157, R157, -INF , P2 ;  /* 0xff8000009d9d7808 */ /* 0x002fe40001000000 */
[----:B------:R-:W-:Y:S02]  /*cfd0*/  ISETP.GT.AND P1, PT, R179, 0x8, PT ;  /* 0x00000008b300780c */ /* 0x000fe40003f24270 */
[----:B--2---:R-:W-:Y:S01]  /*cfe0*/  FSEL R178, R20, -INF , P5 ;  /* 0xff80000014b27808 */ /* 0x004fe20002800000 */
[----:B------:R-:W1:Y:S01]  /*cff0*/  MUFU.TANH R168, R168 ;  /* 0x000000a800a87308 */ /* 0x000e620000002400 */
[----:B------:R-:W-:-:S02]  /*d000*/  ISETP.GT.AND P2, PT, R183, 0x20, PT ;  /* 0x00000020b700780c */ /* 0x000fc40003f44270 */
[----:B------:R-:W-:Y:S02]  /*d010*/  ISETP.GT.AND P5, PT, R179, 0x18, PT ;  /* 0x00000018b300780c */ /* 0x000fe40003fa4270 */
[----:B---3--:R-:W-:Y:S02]  /*d020*/  FSEL R159, R159, -INF , P4 ;  /* 0xff8000009f9f7808 */ /* 0x008fe40002000000 */
[----:B------:R-:W-:Y:S01]  /*d030*/  ISETP.GT.AND P4, PT, R183, RZ, PT ;  /* 0x000000ffb700720c */ /* 0x000fe20003f84270 */
[----:B------:R-:W2:Y:S01]  /*d040*/  MUFU.TANH R162, R162 ;  /* 0x000000a200a27308 */ /* 0x000ea20000002400 */
[----:B0-----:R-:W-:Y:S02]  /*d050*/  FSEL R154, R154, -INF , P1 ;  /* 0xff8000009a9a7808 */ /* 0x001fe40000800000 */
[C---:B------:R-:W-:Y:S02]  /*d060*/  ISETP.GT.AND P1, PT, R179.reuse, 0x19, PT ;  /* 0x00000019b300780c */ /* 0x040fe40003f24270 */
[----:B------:R-:W-:-:S03]  /*d070*/  ISETP.GT.AND P3, PT, R179, 0x10, PT ;  /* 0x00000010b300780c */ /* 0x000fc60003f64270 */
[----:B------:R-:W0:Y:S01]  /*d080*/  MUFU.TANH R152, R152 ;  /* 0x0000009800987308 */ /* 0x000e220000002400 */
[----:B-1----:R-:W-:Y:S02]  /*d090*/  FSEL R168, R168, -INF , P2 ;  /* 0xff800000a8a87808 */ /* 0x002fe40001000000 */
[----:B------:R-:W-:-:S05]  /*d0a0*/  ISETP.GT.AND P2, PT, R183, 0x31, PT ;  /* 0x00000031b700780c */ /* 0x000fca0003f44270 */
[----:B------:R-:W1:Y:S01]  /*d0b0*/  MUFU.TANH R163, R163 ;  /* 0x000000a300a37308 */ /* 0x000e620000002400 */
[----:B--2---:R-:W-:Y:S02]  /*d0c0*/  FSEL R162, R162, -INF , P5 ;  /* 0xff800000a2a27808 */ /* 0x004fe40002800000 */
[----:B------:R-:W-:-:S05]  /*d0d0*/  ISETP.GT.AND P5, PT, R183, 0x1, PT ;  /* 0x00000001b700780c */ /* 0x000fca0003fa4270 */
[----:B------:R-:W2:Y:S01]  /*d0e0*/  MUFU.TANH R14, R14 ;  /* 0x0000000e000e7308 */ /* 0x000ea20000002400 */
[----:B0-----:R-:W-:Y:S02]  /*d0f0*/  FSEL R152, R152, -INF , P4 ;  /* 0xff80000098987808 */ /* 0x001fe40002000000 */
[----:B------:R-:W-:-:S05]  /*d100*/  ISETP.GT.AND P4, PT, R183, 0x11, PT ;  /* 0x00000011b700780c */ /* 0x000fca0003f84270 */
[----:B------:R-:W0:Y:S01]  /*d110*/  MUFU.TANH R153, R153 ;  /* 0x0000009900997308 */ /* 0x000e220000002400 */
[----:B-1----:R-:W-:Y:S02]  /*d120*/  FSEL R163, R163, -INF , P1 ;  /* 0xff800000a3a37808 */ /* 0x002fe40000800000 */
[----:B------:R-:W-:-:S05]  /*d130*/  ISETP.GT.AND P1, PT, R183, 0x8, PT ;  /* 0x00000008b700780c */ /* 0x000fca0003f24270 */
[----:B------:R-:W1:Y:S01]  /*d140*/  MUFU.TANH R158, R158 ;  /* 0x0000009e009e7308 */ /* 0x000e620000002400 */
[----:B--2---:R-:W-:Y:S02]  /*d150*/  FSEL R15, R14, -INF , P2 ;  /* 0xff8000000e0f7808 */ /* 0x004fe40001000000 */
[----:B------:R-:W-:Y:S02]  /*d160*/  FMNMX.FTZ R14, R152, R219, !PT ;  /* 0x000000db980e7209 */ /* 0x000fe40007810000 */
[----:B------:R-:W-:-:S03]  /*d170*/  ISETP.GT.AND P2, PT, R179, 0x30, PT ;  /* 0x00000030b300780c */ /* 0x000fc60003f44270 */
[----:B------:R-:W2:Y:S01]  /*d180*/  MUFU.TANH R156, R156 ;  /* 0x0000009c009c7308 */ /* 0x000ea20000002400 */
[----:B0-----:R-:W-:Y:S02]  /*d190*/  FSEL R153, R153, -INF , P5 ;  /* 0xff80000099997808 */ /* 0x001fe40002800000 */
[----:B------:R-:W-:Y:S02]  /*d1a0*/  ISETP.GT.AND P5, PT, R183, 0x18, PT ;  /* 0x00000018b700780c */ /* 0x000fe40003fa4270 */
[----:B------:R-:W-:-:S03]  /*d1b0*/  FMNMX.FTZ R14, R153, R14, !PT ;  /* 0x0000000e990e7209 */ /* 0x000fc60007810000 */
[----:B------:R-:W0:Y:S01]  /*d1c0*/  MUFU.TANH R167, R167 ;  /* 0x000000a700a77308 */ /* 0x000e220000002400 */
[----:B-1----:R-:W-:Y:S02]  /*d1d0*/  FSEL R158, R158, -INF , P3 ;  /* 0xff8000009e9e7808 */ /* 0x002fe40001800000 */
[----:B------:R-:W-:-:S05]  /*d1e0*/  ISETP.GT.AND P3, PT, R179, 0x21, PT ;  /* 0x00000021b300780c */ /* 0x000fca0003f64270 */
[----:B------:R-:W1:Y:S01]  /*d1f0*/  MUFU.TANH R160, R160 ;  /* 0x000000a000a07308 */ /* 0x000e620000002400 */
        /* <DEDUP_REMOVED lines=25> */
[----:B------:R-:W-:Y:S02]  /*d390*/  FMNMX.FTZ R14, R168, R14, !PT ;  /* 0x0000000ea80e7209 */ /* 0x000fe40007810000 */
[----:B------:R-:W-:Y:S02]  /*d3a0*/  ISETP.GT.AND P3, PT, R183, 0x38, PT ;  /* 0x00000038b700780c */ /* 0x000fe40003f64270 */
[----:B------:R-:W-:Y:S01]  /*d3b0*/  FMNMX.FTZ R14, R169, R14, !PT ;  /* 0x0000000ea90e7209 */ /* 0x000fe20007810000 */
[----:B------:R-:W2:Y:S01]  /*d3c0*/  MUFU.TANH R174, R174 ;  /* 0x000000ae00ae7308 */ /* 0x000ea20000002400 */
[----:B0-----:R-:W-:Y:S02]  /*d3d0*/  FSEL R170, R170, -INF , P4 ;  /* 0xff800000aaaa7808 */ /* 0x001fe40002000000 */
[----:B------:R-:W-:-:S02]  /*d3e0*/  ISETP.GT.AND P4, PT, R183, 0x39, PT ;  /* 0x00000039b700780c */ /* 0x000fc40003f84270 */
[----:B------:R-:W-:Y:S02]  /*d3f0*/  FMNMX.FTZ R14, R170, R14, !PT ;  /* 0x0000000eaa0e7209 */ /* 0x000fe40007810000 */
[----:B------:R-:W-:Y:S01]  /*d400*/  FSEL R182, R182, -INF , P3 ;  /* 0xff800000b6b67808 */ /* 0x000fe20001800000 */
[----:B------:R-:W0:Y:S01]  /*d410*/  MUFU.TANH R222, R223 ;  /* 0x000000df00de7308 */ /* 0x000e220000002400 */
[----:B-1----:R-:W-:Y:S02]  /*d420*/  FSEL R171, R171, -INF , P5 ;  /* 0xff800000abab7808 */ /* 0x002fe40002800000 */
[----:B------:R-:W-:Y:S02]  /*d430*/  ISETP.GT.AND P3, PT, R179, 0x31, PT ;  /* 0x00000031b300780c */ /* 0x000fe40003f64270 */
[----:B------:R-:W-:Y:S02]  /*d440*/  FMNMX.FTZ R14, R171, R14, !PT ;  /* 0x0000000eab0e7209 */ /* 0x000fe40007810000 */
[----:B------:R-:W-:-:S02]  /*d450*/  ISETP.GT.AND P5, PT, R179, 0x39, PT ;  /* 0x00000039b300780c */ /* 0x000fc40003fa4270 */
[----:B--2---:R-:W-:Y:S02]  /*d460*/  FSEL R174, R174, -INF , P1 ;  /* 0xff800000aeae7808 */ /* 0x004fe40000800000 */
[----:B------:R-:W-:Y:S02]  /*d470*/  ISETP.GT.AND P1, PT, R179, 0x29, PT ;  /* 0x00000029b300780c */ /* 0x000fe40003f24270 */
[----:B------:R-:W-:Y:S02]  /*d480*/  FMNMX.FTZ R14, R174, R14, !PT ;  /* 0x0000000eae0e7209 */ /* 0x000fe40007810000 */
[----:B------:R-:W-:Y:S02]  /*d490*/  FSEL R181, R181, -INF , P5 ;  /* 0xff800000b5b57808 */ /* 0x000fe40002800000 */
[----:B------:R-:W-:Y:S02]  /*d4a0*/  FMNMX.FTZ R14, R15, R14, !PT ;  /* 0x0000000e0f0e7209 */ /* 0x000fe40007810000 */
[----:B0-----:R-:W-:-:S02]  /*d4b0*/  FSEL R222, R222, -INF , P4 ;  /* 0xff800000dede7808 */ /* 0x001fc40002000000 */
[----:B------:R-:W-:Y:S02]  /*d4c0*/  FMNMX.FTZ R14, R182, R14, !PT ;  /* 0x0000000eb60e7209 */ /* 0x000fe40007810000 */
[----:B------:R-:W-:Y:S02]  /*d4d0*/  ISETP.GT.AND P4, PT, R179, 0x38, PT ;  /* 0x00000038b300780c */ /* 0x000fe40003f84270 */
[----:B------:R-:W-:-:S05]  /*d4e0*/  FMNMX.FTZ R14, R222, R14, !PT ;  /* 0x0000000ede0e7209 */ /* 0x000fca0007810000 */
[----:B------:R-:W0:Y:S02]  /*d4f0*/  SHFL.BFLY PT, R20, R14, 0x2, 0x1f ;  /* 0x0c401f000e147f89 */ /* 0x000e2400000e0000 */
[----:B0-----:R-:W-:-:S05]  /*d500*/  FMNMX.FTZ R20, R14, R20, !PT ;  /* 0x000000140e147209 */ /* 0x001fca0007810000 */
[----:B------:R-:W0:Y:S02]  /*d510*/  SHFL.BFLY PT, R14, R20, 0x1, 0x1f ;  /* 0x0c201f00140e7f89 */ /* 0x000e2400000e0000 */
[----:B0-----:R-:W-:Y:S02]  /*d520*/  FMNMX.FTZ R20, R20, R14, !PT ;  /* 0x0000000e14147209 */ /* 0x001fe40007810000 */
[----:B------:R-:W-:Y:S02]  /*d530*/  MOV R14, UR37 ;  /* 0x00000025000e7c02 */ /* 0x000fe40008000f00 */
[----:B------:R-:W-:-:S04]  /*d540*/  FSETP.NEU.FTZ.AND P6, PT, R20, -INF , PT ;  /* 0xff8000001400780b */ /* 0x000fc80003fdd000 */
[----:B------:R-:W-:-:S05]  /*d550*/  FSEL R183, R20, RZ, P6 ;  /* 0x000000ff14b77208 */ /* 0x000fca0003000000 */
[----:B------:R-:W-:Y:S01]  /*d560*/  FADD.FTZ R183, -R183, R219 ;  /* 0x000000dbb7b77221 */ /* 0x000fe20000010100 */
[----:B------:R-:W-:-:S05]  /*d570*/  FMUL.FTZ R219, R20, R14 ;  /* 0x0000000e14db7220 */ /* 0x000fca0000410000 */
[----:B------:R-:W-:Y:S02]  /*d580*/  FSEL R219, R219, RZ, P6 ;  /* 0x000000ffdbdb7208 */ /* 0x000fe40003000000 */
[----:B------:R-:W-:-:S03]  /*d590*/  ISETP.GT.AND P6, PT, R179, 0x28, PT ;  /* 0x00000028b300780c */ /* 0x000fc60003fc4270 */
[-CC-:B------:R-:W-:Y:S01]  /*d5a0*/  FFMA.FTZ R179, R168, R14.reuse, -R219.reuse ;  /* 0x0000000ea8b37223 */ /* 0x180fe200000108db */
[-CC-:B------:R-:W-:Y:S01]  /*d5b0*/  FFMA.FTZ R152, R152, R14.reuse, -R219.reuse ;  /* 0x0000000e98987223 */ /* 0x180fe200000108db */
[-C--:B------:R-:W-:Y:S01]  /*d5c0*/  FMUL.FTZ R168, R183, R14.reuse ;  /* 0x0000000eb7a87220 */ /* 0x080fe20000410000 */
[-CC-:B------:R-:W-:Y:S01]  /*d5d0*/  FFMA.FTZ R153, R153, R14.reuse, -R219.reuse ;  /* 0x0000000e99997223 */ /* 0x180fe200000108db */
[-CC-:B------:R-:W-:Y:S01]  /*d5e0*/  FFMA.FTZ R223, R15, R14.reuse, -R219.reuse ;  /* 0x0000000e0fdf7223 */ /* 0x180fe200000108db */
[----:B------:R-:W-:Y:S01]  /*d5f0*/  VIADD R15, R209, 0x28c40 ;  /* 0x00028c40d10f7836 */ /* 0x000fe20000000000 */
[----:B------:R-:W-:Y:S01]  /*d600*/  FSEL R172, R172, -INF , P6 ;  /* 0xff800000acac7808 */ /* 0x000fe20003000000 */
[----:B------:R-:W-:Y:S01]  /*d610*/  MUFU.EX2 R152, R152 ;  /* 0x0000009800987308 */ /* 0x000fe20000000800 */
[-CC-:B------:R-:W-:Y:S01]  /*d620*/  FFMA.FTZ R161, R161, R14.reuse, -R219.reuse ;  /* 0x0000000ea1a17223 */ /* 0x180fe200000108db */
[-C--:B------:R-:W-:Y:S01]  /*d630*/  FFMA.FTZ R165, R165, R14.reuse, -R219 ;  /* 0x0000000ea5a57223 */ /* 0x080fe200000108db */
[----:B------:R-:W-:Y:S01]  /*d640*/  PRMT R15, R187, 0x654, R15 ;  /* 0x00000654bb0f7816 */ /* 0x000fe2000000000f */
[-CC-:B------:R-:W-:Y:S01]  /*d650*/  FFMA.FTZ R156, R156, R14.reuse, -R219.reuse ;  /* 0x0000000e9c9c7223 */ /* 0x180fe200000108db */
[-CC-:B------:R-:W-:Y:S01]  /*d660*/  FFMA.FTZ R157, R157, R14.reuse, -R219.reuse ;  /* 0x0000000e9d9d7223 */ /* 0x180fe200000108db */
[-CC-:B------:R-:W-:Y:S01]  /*d670*/  FFMA.FTZ R160, R160, R14.reuse, -R219.reuse ;  /* 0x0000000ea0a07223 */ /* 0x180fe200000108db */
[----:B------:R0:W-:Y:S01]  /*d680*/  SYNCS.ARRIVE.TRANS64.RED.A1T0 RZ, [R15+URZ], RZ ;  /* 0x000000ff0fff79a7 */ /* 0x0001e2000810043f */
[----:B------:R-:W1:Y:S01]  /*d690*/  MUFU.EX2 R168, R168 ;  /* 0x000000a800a87308 */ /* 0x000e620000000800 */
[-CC-:B------:R-:W-:Y:S01]  /*d6a0*/  FFMA.FTZ R164, R164, R14.reuse, -R219.reuse ;  /* 0x0000000ea4a47223 */ /* 0x180fe200000108db */
[-CC-:B------:R-:W-:Y:S01]  /*d6b0*/  FFMA.FTZ R169, R169, R14.reuse, -R219.reuse ;  /* 0x0000000ea9a97223 */ /* 0x180fe200000108db */
[-CC-:B------:R-:W-:Y:S01]  /*d6c0*/  FFMA.FTZ R170, R170, R14.reuse, -R219.reuse ;  /* 0x0000000eaaaa7223 */ /* 0x180fe200000108db */
[-CC-:B------:R-:W-:Y:S01]  /*d6d0*/  FFMA.FTZ R171, R171, R14.reuse, -R219.reuse ;  /* 0x0000000eabab7223 */ /* 0x180fe200000108db */
[-CC-:B------:R-:W-:Y:S01]  /*d6e0*/  FFMA.FTZ R174, R174, R14.reuse, -R219.reuse ;  /* 0x0000000eaeae7223 */ /* 0x180fe200000108db */
[--C-:B------:R-:W-:Y:S01]  /*d6f0*/  FFMA.FTZ R182, R182, R14, -R219.reuse ;  /* 0x0000000eb6b67223 */ /* 0x100fe200000108db */
[----:B0-----:R-:W-:Y:S01]  /*d700*/  FMNMX.FTZ R15, R175, R218, !PT ;  /* 0x000000daaf0f7209 */ /* 0x001fe20007810000 */
[----:B------:R-:W0:Y:S01]  /*d710*/  MUFU.EX2 R153, R153 ;  /* 0x0000009900997308 */ /* 0x000e220000000800 */
[----:B------:R-:W-:-:S07]  /*d720*/  FFMA.FTZ R219, R222, R14, -R219 ;  /* 0x0000000ededb7223 */ /* 0x000fce00000108db */
[----:B------:R-:W-:Y:S01]  /*d730*/  MUFU.EX2 R183, R161 ;  /* 0x000000a100b77308 */ /* 0x000fe20000000800 */
[----:B-1----:R-:W-:Y:S01]  /*d740*/  FFMA.FTZ R3, R168, R3, R152 ;  /* 0x00000003a8037223 */ /* 0x002fe20000010098 */
[-C--:B------:R-:W-:Y:S01]  /*d750*/  FMUL.FTZ R26, R26, R168.reuse ;  /* 0x000000a81a1a7220 */ /* 0x080fe20000410000 */
[-C--:B------:R-:W-:Y:S01]  /*d760*/  FMUL.FTZ R27, R27, R168.reuse ;  /* 0x000000a81b1b7220 */ /* 0x080fe20000410000 */
[-C--:B------:R-:W-:Y:S01]  /*d770*/  FMUL.FTZ R30, R30, R168.reuse ;  /* 0x000000a81e1e7220 */ /* 0x080fe20000410000 */
[-C--:B------:R-:W-:Y:S01]  /*d780*/  FMUL.FTZ R31, R31, R168.reuse ;  /* 0x000000a81f1f7220 */ /* 0x080fe20000410000 */
[-C--:B------:R-:W-:Y:S01]  /*d790*/  FMUL.FTZ R34, R34, R168.reuse ;  /* 0x000000a822227220 */ /* 0x080fe20000410000 */
[----:B------:R-:W-:Y:S01]  /*d7a0*/  FMUL.FTZ R35, R35, R168 ;  /* 0x000000a823237220 */ /* 0x000fe20000410000 */
[----:B------:R-:W-:Y:S01]  /*d7b0*/  MUFU.EX2 R222, R165 ;  /* 0x000000a500de7308 */ /* 0x000fe20000000800 */
[C---:B0-----:R-:W-:Y:S01]  /*d7c0*/  FADD.FTZ R3, R153.reuse, R3 ;  /* 0x0000000399037221 */ /* 0x041fe20000010000 */
[----:B------:R-:W-:Y:S01]  /*d7d0*/  F2FP.F16.F32.PACK_AB R153, R153, R152 ;  /* 0x000000989999723e */ /* 0x000fe200000000ff */
[-C--:B------:R-:W-:Y:S01]  /*d7e0*/  FMUL.FTZ R38, R38, R168.reuse ;  /* 0x000000a826267220 */ /* 0x080fe20000410000 */
[----:B------:R-:W-:Y:S01]  /*d7f0*/  FMNMX.FTZ R152, R178, R15, !PT ;  /* 0x0000000fb2987209 */ /* 0x000fe20007810000 */
[-C--:B------:R-:W-:Y:S01]  /*d800*/  FMUL.FTZ R39, R39, R168.reuse ;  /* 0x000000a827277220 */ /* 0x080fe20000410000 */
[-C--:B------:R-:W-:Y:S01]  /*d810*/  FMUL.FTZ R42, R42, R168.reuse ;  /* 0x000000a82a2a7220 */ /* 0x080fe20000410000 */
[----:B------:R-:W-:Y:S01]  /*d820*/  FMUL.FTZ R43, R43, R168 ;  /* 0x000000a82b2b7220 */ /* 0x000fe20000410000 */
[----:B------:R-:W-:Y:S01]  /*d830*/  FMNMX.FTZ R152, R154, R152, !PT ;  /* 0x000000989a987209 */ /* 0x000fe20007810000 */
[----:B------:R0:W-:Y:S01]  /*d840*/  MUFU.TANH R15, R173 ;  /* 0x000000ad000f7308 */ /* 0x0001e20000002400 */
        /* <DEDUP_REMOVED lines=8> */
[----:B0-----:R-:W-:Y:S01]  /*d8d0*/  FMNMX.FTZ R173, R155, R152, !PT ;  /* 0x000000989bad7209 */ /* 0x001fe20007810000 */
[-C--:B------:R-:W-:Y:S01]  /*d8e0*/  FMUL.FTZ R59, R59, R168.reuse ;  /* 0x000000a83b3b7220 */ /* 0x080fe20000410000 */
[-C--:B------:R-:W-:Y:S01]  /*d8f0*/  FMUL.FTZ R62, R62, R168.reuse ;  /* 0x000000a83e3e7220 */ /* 0x080fe20000410000 */
[-C--:B------:R-:W-:Y:S01]  /*d900*/  FMUL.FTZ R63, R63, R168.reuse ;  /* 0x000000a83f3f7220 */ /* 0x080fe20000410000 */
[----:B------:R-:W-:Y:S01]  /*d910*/  FMNMX.FTZ R173, R158, R173, !PT ;  /* 0x000000ad9ead7209 */ /* 0x000fe20007810000 */
[-C--:B------:R-:W-:Y:S01]  /*d920*/  FMUL.FTZ R66, R66, R168.reuse ;  /* 0x000000a842427220 */ /* 0x080fe20000410000 */
[-C--:B------:R-:W-:Y:S01]  /*d930*/  FMUL.FTZ R67, R67, R168.reuse ;  /* 0x000000a843437220 */ /* 0x080fe20000410000 */
[----:B------:R0:W2:Y:S01]  /*d940*/  MUFU.TANH R152, R176 ;  /* 0x000000b000987308 */ /* 0x0000a20000002400 */
        /* <DEDUP_REMOVED lines=8> */
[----:B0-----:R-:W-:Y:S01]  /*d9d0*/  FMNMX.FTZ R176, R159, R173, !PT ;  /* 0x000000ad9fb07209 */ /* 0x001fe20007810000 */
[----:B-1----:R-:W-:Y:S01]  /*d9e0*/  FADD.FTZ R3, R156, R3 ;  /* 0x000000039c037221 */ /* 0x002fe20000010000 */
[-C--:B------:R-:W-:Y:S01]  /*d9f0*/  FMUL.FTZ R83, R83, R168.reuse ;  /* 0x000000a853537220 */ /* 0x080fe20000410000 */
[----:B------:R-:W-:Y:S01]  /*da00*/  FMUL.FTZ R86, R86, R168 ;  /* 0x000000a856567220 */ /* 0x000fe20000410000 */
[----:B------:R-:W-:Y:S01]  /*da10*/  FMNMX.FTZ R176, R162, R176, !PT ;  /* 0x000000b0a2b07209 */ /* 0x000fe20007810000 */
[-C--:B------:R-:W-:Y:S01]  /*da20*/  FMUL.FTZ R87, R87, R168.reuse ;  /* 0x000000a857577220 */ /* 0x080fe20000410000 */
[----:B------:R-:W-:Y:S01]  /*da30*/  FMUL.FTZ R90, R90, R168 ;  /* 0x000000a85a5a7220 */ /* 0x000fe20000410000 */
[----:B------:R0:W1:Y:S01]  /*da40*/  MUFU.TANH R173, R177 ;  /* 0x000000b100ad7308 */ /* 0x0000620000002400 */
[----:B------:R-:W-:Y:S01]  /*da50*/  FMNMX.FTZ R176, R163, R176, !PT ;  /* 0x000000b0a3b07209 */ /* 0x000fe20007810000 */
[-C--:B------:R-:W-:Y:S01]  /*da60*/  FMUL.FTZ R91, R91, R168.reuse ;  /* 0x000000a85b5b7220 */ /* 0x080fe20000410000 */
[----:B--2---:R-:W-:Y:S01]  /*da70*/  FSEL R152, R152, -INF , P2 ;  /* 0xff80000098987808 */ /* 0x004fe20001000000 */
[----:B------:R-:W-:Y:S01]  /*da80*/  FMUL.FTZ R94, R94, R168 ;  /* 0x000000a85e5e7220 */ /* 0x000fe20000410000 */
[----:B------:R-:W-:Y:S01]  /*da90*/  FMNMX.FTZ R176, R166, R176, !PT ;  /* 0x000000b0a6b07209 */ /* 0x000fe20007810000 */
[-C--:B------:R-:W-:Y:S01]  /*daa0*/  FMUL.FTZ R95, R95, R168.reuse ;  /* 0x000000a85f5f7220 */ /* 0x080fe20000410000 */
[----:B------:R-:W-:Y:S01]  /*dab0*/  FMUL.FTZ R98, R98, R168 ;  /* 0x000000a862627220 */ /* 0x000fe20000410000 */
[----:B------:R-:W2:Y:S01]  /*dac0*/  MUFU.EX2 R160, R160 ;  /* 0x000000a000a07308 */ /* 0x000ea20000000800 */
[----:B0-----:R-:W-:Y:S01]  /*dad0*/  FMUL.FTZ R177, R180, UR39 ;  /* 0x00000027b4b17c20 */ /* 0x001fe20008410000 */
[----:B------:R-:W-:Y:S01]  /*dae0*/  FMNMX.FTZ R180, R167, R176, !PT ;  /* 0x000000b0a7b47209 */ /* 0x000fe20007810000 */
[----:B---3--:R-:W-:Y:S01]  /*daf0*/  FADD.FTZ R3, R157, R3 ;  /* 0x000000039d037221 */ /* 0x008fe20000010000 */
[----:B------:R-:W-:Y:S01]  /*db00*/  FSEL R176, R15, -INF , P1 ;  /* 0xff8000000fb07808 */ /* 0x000fe20000800000 */
[----:B------:R-:W-:Y:S01]  /*db10*/  FMUL.FTZ R99, R99, R168 ;  /* 0x000000a863637220 */ /* 0x000fe20000410000 */
[----:B------:R-:W-:Y:S01]  /*db20*/  FMNMX.FTZ R180, R172, R180, !PT ;  /* 0x000000b4acb47209 */ /* 0x000fe20007810000 */
[-C--:B------:R-:W-:Y:S01]  /*db30*/  FMUL.FTZ R102, R102, R168.reuse ;  /* 0x000000a866667220 */ /* 0x080fe20000410000 */
[----:B------:R-:W0:Y:S01]  /*db40*/  MUFU.TANH R177, R177 ;  /* 0x000000b100b17308 */ /* 0x000e220000002400 */
[----:B------:R-:W-:Y:S01]  /*db50*/  ISETP.NE.AND P1, PT, R197, RZ, PT ;  /* 0x000000ffc500720c */ /* 0x000fe20003f25270 */
[----:B------:R-:W-:Y:S01]  /*db60*/  FMUL.FTZ R103, R103, R168 ;  /* 0x000000a867677220 */ /* 0x000fe20000410000 */
[----:B------:R-:W-:Y:S01]  /*db70*/  FMNMX.FTZ R15, R176, R180, !PT ;  /* 0x000000b4b00f7209 */ /* 0x000fe20007810000 */
[-C--:B------:R-:W-:Y:S01]  /*db80*/  FMUL.FTZ R106, R106, R168.reuse ;  /* 0x000000a86a6a7220 */ /* 0x080fe20000410000 */
[----:B-1----:R-:W-:Y:S01]  /*db90*/  FSEL R180, R173, -INF , P3 ;  /* 0xff800000adb47808 */ /* 0x002fe20001800000 */
[-C--:B------:R-:W-:Y:S01]  /*dba0*/  FMUL.FTZ R107, R107, R168.reuse ;  /* 0x000000a86b6b7220 */ /* 0x080fe20000410000 */
[----:B------:R-:W-:Y:S01]  /*dbb0*/  FMNMX.FTZ R15, R152, R15, !PT ;  /* 0x0000000f980f7209 */ /* 0x000fe20007810000 */
[----:B------:R-:W1:Y:S01]  /*dbc0*/  MUFU.EX2 R164, R164 ;  /* 0x000000a400a47308 */ /* 0x000e620000000800 */
[----:B--2---:R-:W-:Y:S01]  /*dbd0*/  FADD.FTZ R3, R160, R3 ;  /* 0x00000003a0037221 */ /* 0x004fe20000010000 */
[-C--:B------:R-:W-:Y:S01]  /*dbe0*/  FMUL.FTZ R110, R110, R168.reuse ;  /* 0x000000a86e6e7220 */ /* 0x080fe20000410000 */
[----:B------:R-:W-:Y:S01]  /*dbf0*/  FMNMX.FTZ R15, R180, R15, !PT ;  /* 0x0000000fb40f7209 */ /* 0x000fe20007810000 */
[-C--:B------:R-:W-:Y:S01]  /*dc00*/  FMUL.FTZ R111, R111, R168.reuse ;  /* 0x000000a86f6f7220 */ /* 0x080fe20000410000 */
[----:B------:R-:W-:Y:S01]  /*dc10*/  FADD.FTZ R3, R183, R3 ;  /* 0x00000003b7037221 */ /* 0x000fe20000010000 */
[-C--:B------:R-:W-:Y:S01]  /*dc20*/  FMUL.FTZ R114, R114, R168.reuse ;  /* 0x000000a872727220 */ /* 0x080fe20000410000 */
[-C--:B------:R-:W-:Y:S01]  /*dc30*/  FMUL.FTZ R115, R115, R168.reuse ;  /* 0x000000a873737220 */ /* 0x080fe20000410000 */
[----:B------:R-:W-:Y:S01]  /*dc40*/  MUFU.EX2 R169, R169 ;  /* 0x000000a900a97308 */ /* 0x000fe20000000800 */
[----:B0-----:R-:W-:Y:S01]  /*dc50*/  FSEL R177, R177, -INF , P4 ;  /* 0xff800000b1b17808 */ /* 0x001fe20002000000 */
[-C--:B------:R-:W-:Y:S01]  /*dc60*/  FMUL.FTZ R118, R118, R168.reuse ;  /* 0x000000a876767220 */ /* 0x080fe20000410000 */
[-C--:B------:R-:W-:Y:S01]  /*dc70*/  FMUL.FTZ R119, R119, R168.reuse ;  /* 0x000000a877777220 */ /* 0x080fe20000410000 */
[-C--:B------:R-:W-:Y:S01]  /*dc80*/  FMUL.FTZ R122, R122, R168.reuse ;  /* 0x000000a87a7a7220 */ /* 0x080fe20000410000 */
[----:B------:R-:W-:Y:S01]  /*dc90*/  FMNMX.FTZ R15, R177, R15, !PT ;  /* 0x0000000fb10f7209 */ /* 0x000fe20007810000 */
[-C--:B------:R-:W-:Y:S01]  /*dca0*/  FMUL.FTZ R123, R123, R168.reuse ;  /* 0x000000a87b7b7220 */ /* 0x080fe20000410000 */
[-C--:B------:R-:W-:Y:S01]  /*dcb0*/  FMUL.FTZ R126, R126, R168.reuse ;  /* 0x000000a87e7e7220 */ /* 0x080fe20000410000 */
[----:B------:R-:W-:Y:S01]  /*dcc0*/  MUFU.EX2 R170, R170 ;  /* 0x000000aa00aa7308 */ /* 0x000fe20000000800 */
[----:B------:R-:W-:Y:S01]  /*dcd0*/  FMNMX.FTZ R15, R181, R15, !PT ;  /* 0x0000000fb50f7209 */ /* 0x000fe20007810000 */
[----:B-1----:R-:W-:Y:S01]  /*dce0*/  FADD.FTZ R3, R164, R3 ;  /* 0x00000003a4037221 */ /* 0x002fe20000010000 */
[-C--:B------:R-:W-:Y:S01]  /*dcf0*/  FMUL.FTZ R127, R127, R168.reuse ;  /* 0x000000a87f7f7220 */ /* 0x080fe20000410000 */
[-C--:B------:R-:W-:Y:S01]  /*dd00*/  FMUL.FTZ R130, R130, R168.reuse ;  /* 0x000000a882827220 */ /* 0x080fe20000410000 */
[-C--:B------:R-:W-:Y:S01]  /*dd10*/  FMUL.FTZ R131, R131, R168.reuse ;  /* 0x000000a883837220 */ /* 0x080fe20000410000 */
[----:B------:R-:W0:Y:S01]  /*dd20*/  SHFL.BFLY PT, R173, R15, 0x2, 0x1f ;  /* 0x0c401f000fad7f89 */ /* 0x000e2200000e0000 */
        /* <DEDUP_REMOVED lines=11> */
[----:B------:R-:W-:-:S06]  /*dde0*/  FMUL.FTZ R151, R151, R168 ;  /* 0x000000a897977220 */ /* 0x000fcc0000410000 */
[----:B------:R-:W-:Y:S01]  /*ddf0*/  MUFU.EX2 R182, R182 ;  /* 0x000000b600b67308 */ /* 0x000fe20000000800 */
[----:B0-----:R-:W-:-:S05]  /*de00*/  FMNMX.FTZ R15, R15, R173, !PT ;  /* 0x000000ad0f0f7209 */ /* 0x001fca0007810000 */
[----:B------:R-:W0:Y:S02]  /*de10*/  SHFL.BFLY PT, R173, R15, 0x1, 0x1f ;  /* 0x0c201f000fad7f89 */ /* 0x000e2400000e0000 */
[----:B0-----:R-:W-:-:S04]  /*de20*/  FMNMX.FTZ R15, R15, R173, !PT ;  /* 0x000000ad0f0f7209 */ /* 0x001fc80007810000 */
[----:B------:R-:W-:-:S04]  /*de30*/  FSETP.NEU.FTZ.AND P2, PT, R15, -INF , PT ;  /* 0xff8000000f00780b */ /* 0x000fc80003f5d000 */
[----:B------:R-:W-:-:S05]  /*de40*/  FSEL R161, R15, RZ, P2 ;  /* 0x000000ff0fa17208 */ /* 0x000fca0001000000 */
[----:B------:R-:W-:Y:S02]  /*de50*/  FADD.FTZ R165, -R161, R218 ;  /* 0x000000daa1a57221 */ /* 0x000fe40000010100 */
[----:B------:R0:W-:Y:S02]  /*de60*/  MUFU.EX2 R161, R179 ;  /* 0x000000b300a17308 */ /* 0x0001e40000000800 */
[----:B------:R-:W-:-:S06]  /*de70*/  FMUL.FTZ R165, R165, R14 ;  /* 0x0000000ea5a57220 */ /* 0x000fcc0000410000 */
[----:B------:R1:W2:Y:S01]  /*de80*/  MUFU.EX2 R173, R165 ;  /* 0x000000a500ad7308 */ /* 0x0002a20000000800 */
[----:B0-----:R-:W-:Y:S01]  /*de90*/  FMUL.FTZ R179, R15, R14 ;  /* 0x0000000e0fb37220 */ /* 0x001fe20000410000 */
[----:B-1----:R-:W-:-:S04]  /*dea0*/  @!P1 IMAD R165, R220, 0x40, R192 ;  /* 0x00000040dca59824 */ /* 0x002fc800078e02c0 */
[----:B------:R-:W-:Y:S02]  /*deb0*/  @!P1 IMAD R165, R165, 0x4, R2 ;  /* 0x00000004a5a59824 */ /* 0x000fe400078e0202 */
[----:B--2---:R-:W-:-:S03]  /*dec0*/  FMUL.FTZ R24, R24, R173 ;  /* 0x000000ad18187220 */ /* 0x004fc60000410000 */
        /* <DEDUP_REMOVED lines=14> */
[----:B0-----:R0:W-:Y:S01]  /*dfb0*/  MUFU.EX2 R165, R174 ;  /* 0x000000ae00a57308 */ /* 0x0011e20000000800 */
        /* <DEDUP_REMOVED lines=8> */
[----:B0-----:R-:W-:Y:S01]  /*e040*/  FSEL R174, R179, RZ, P2 ;  /* 0x000000ffb3ae7208 */ /* 0x001fe20001000000 */
[-C--:B------:R-:W-:Y:S01]  /*e050*/  FMUL.FTZ R65, R65, R173.reuse ;  /* 0x000000ad41417220 */ /* 0x080fe20000410000 */
[-C--:B------:R-:W-:Y:S01]  /*e060*/  FMUL.FTZ R68, R68, R173.reuse ;  /* 0x000000ad44447220 */ /* 0x080fe20000410000 */
[-C--:B------:R-:W-:Y:S01]  /*e070*/  FMUL.FTZ R69, R69, R173.reuse ;  /* 0x000000ad45457220 */ /* 0x080fe20000410000 */
[-C--:B------:R-:W-:Y:S01]  /*e080*/  FMUL.FTZ R72, R72, R173.reuse ;  /* 0x000000ad48487220 */ /* 0x080fe20000410000 */
        /* <DEDUP_REMOVED lines=17> */
[----:B------:R-:W-:Y:S01]  /*e1a0*/  FFMA.FTZ R174, R181, R14, -R174 ;  /* 0x0000000eb5ae7223 */ /* 0x000fe200000108ae */
        /* <DEDUP_REMOVED lines=10> */
[----:B------:R3:W4:Y:S01]  /*e250*/  MUFU.EX2 R175, R155 ;  /* 0x0000009b00af7308 */ /* 0x0007220000000800 */
        /* <DEDUP_REMOVED lines=8> */
[----:B---3--:R-:W-:Y:S01]  /*e2e0*/  F2FP.F16.F32.PACK_AB R155, R157, R156 ;  /* 0x0000009c9d9b723e */ /* 0x008fe200000000ff */
[----:B0-----:R-:W-:Y:S01]  /*e2f0*/  FFMA.FTZ R156, R173, R0, R152 ;  /* 0x00000000ad9c7223 */ /* 0x001fe20000010098 */
[----:B------:R-:W-:Y:S01]  /*e300*/  FADD.FTZ R0, R222, R3 ;  /* 0x00000003de007221 */ /* 0x000fe20000010000 */
[----:B------:R-:W-:Y:S01]  /*e310*/  F2FP.F16.F32.PACK_AB R157, R183, R160 ;  /* 0x000000a0b79d723e */ /* 0x000fe200000000ff */
[-C--:B------:R-:W-:Y:S01]  /*e320*/  FMUL.FTZ R105, R105, R173.reuse ;  /* 0x000000ad69697220 */ /* 0x080fe20000410000 */
[C---:B-1----:R-:W-:Y:S01]  /*e330*/  FADD.FTZ R156, R178.reuse, R156 ;  /* 0x0000009cb29c7221 */ /* 0x042fe20000010000 */
[----:B------:R-:W-:Y:S01]  /*e340*/  F2FP.F16.F32.PACK_AB R152, R178, R152 ;  /* 0x00000098b298723e */ /* 0x000fe200000000ff */
[----:B------:R0:W1:Y:S01]  /*e350*/  MUFU.EX2 R181, R159 ;  /* 0x0000009f00b57308 */ /* 0x0000620000000800 */
[-C--:B------:R-:W-:Y:S01]  /*e360*/  FMUL.FTZ R108, R108, R173.reuse ;  /* 0x000000ad6c6c7220 */ /* 0x080fe20000410000 */
[----:B--2---:R-:W-:Y:S01]  /*e370*/  FADD.FTZ R156, R154, R156 ;  /* 0x0000009c9a9c7221 */ /* 0x004fe20000010000 */
[----:B----4-:R-:W-:Y:S01]  /*e380*/  F2FP.F16.F32.PACK_AB R154, R175, R154 ;  /* 0x0000009aaf9a723e */ /* 0x010fe200000000ff */
[----:B------:R-:W-:Y:S01]  /*e390*/  BAR.SYNC.DEFER_BLOCKING 0xf, 0x100 ;  /* 0x03c4000000007b1d */ /* 0x000fe20000010000 */
[-C--:B------:R-:W-:Y:S01]  /*e3a0*/  FMUL.FTZ R109, R109, R173.reuse ;  /* 0x000000ad6d6d7220 */ /* 0x080fe20000410000 */
[----:B------:R-:W-:Y:S01]  /*e3b0*/  FADD.FTZ R156, R175, R156 ;  /* 0x0000009caf9c7221 */ /* 0x000fe20000010000 */
[-C--:B------:R-:W-:Y:S01]  /*e3c0*/  FMUL.FTZ R112, R112, R173.reuse ;  /* 0x000000ad70707220 */ /* 0x080fe20000410000 */
[-C--:B------:R-:W-:Y:S01]  /*e3d0*/  FMUL.FTZ R113, R113, R173.reuse ;  /* 0x000000ad71717220 */ /* 0x080fe20000410000 */
[----:B0-----:R-:W-:Y:S01]  /*e3e0*/  F2FP.F16.F32.PACK_AB R159, R222, R164 ;  /* 0x000000a4de9f723e */ /* 0x001fe200000000ff */
[----:B------:R-:W0:Y:S01]  /*e3f0*/  MUFU.EX2 R162, R162 ;  /* 0x000000a200a27308 */ /* 0x000e220000000800 */
[----:B-----5:R-:W-:Y:S01]  /*e400*/  FADD.FTZ R156, R158, R156 ;  /* 0x0000009c9e9c7221 */ /* 0x020fe20000010000 */
[-C--:B------:R-:W-:Y:S01]  /*e410*/  FMUL.FTZ R116, R116, R173.reuse ;  /* 0x000000ad74747220 */ /* 0x080fe20000410000 */
[-C--:B------:R-:W-:Y:S01]  /*e420*/  FMUL.FTZ R117, R117, R173.reuse ;  /* 0x000000ad75757220 */ /* 0x080fe20000410000 */
[-C--:B------:R-:W-:Y:S01]  /*e430*/  FMUL.FTZ R120, R120, R173.reuse ;  /* 0x000000ad78787220 */ /* 0x080fe20000410000 */
[-C--:B------:R-:W-:Y:S01]  /*e440*/  FMUL.FTZ R121, R121, R173.reuse ;  /* 0x000000ad79797220 */ /* 0x080fe20000410000 */
[-C--:B------:R-:W-:Y:S01]  /*e450*/  FMUL.FTZ R124, R124, R173.reuse ;  /* 0x000000ad7c7c7220 */ /* 0x080fe20000410000 */
[----:B-1----:R-:W-:Y:S01]  /*e460*/  FADD.FTZ R156, R181, R156 ;  /* 0x0000009cb59c7221 */ /* 0x002fe20000010000 */
        /* <DEDUP_REMOVED lines=10> */
[----:B------:R-:W-:Y:S01]  /*e510*/  F2FP.F16.F32.PACK_AB R156, R181, R158 ;  /* 0x0000009eb59c723e */ /* 0x000fe200000000ff */
[----:B------:R0:W-:Y:S01]  /*e520*/  STSM.16.M88.4 [R201+0x26800], R152 ;  /* 0x02680098c9007844 */ /* 0x0001e20000000200 */
        /* <DEDUP_REMOVED lines=8> */
[----:B------:R-:W-:Y:S01]  /*e5b0*/  F2FP.F16.F32.PACK_AB R163, R171, R170 ;  /* 0x000000aaaba3723e */ /* 0x000fe200000000ff */
[----:B------:R-:W-:-:S02]  /*e5c0*/  FMUL.FTZ R149, R149, R173 ;  /* 0x000000ad95957220 */ /* 0x000fc40000410000 */
[----:B------:R0:W-:Y:S01]  /*e5d0*/  STSM.16.M88.4 [R204], R156 ;  /* 0x0000009ccc007844 */ /* 0x0001e20000000200 */
[----:B------:R-:W1:Y:S01]  /*e5e0*/  MUFU.EX2 R172, R172 ;  /* 0x000000ac00ac7308 */ /* 0x000e620000000800 */
[----:B--2---:R-:W-:Y:S01]  /*e5f0*/  FADD.FTZ R160, R166, R3 ;  /* 0x00000003a6a07221 */ /* 0x004fe20000010000 */
[----:B------:R-:W-:Y:S01]  /*e600*/  FADD.FTZ R3, R161, R0 ;  /* 0x00000000a1037221 */ /* 0x000fe20000010000 */
[----:B------:R-:W-:-:S03]  /*e610*/  F2FP.F16.F32.PACK_AB R161, R169, R161 ;  /* 0x000000a1a9a1723e */ /* 0x000fc600000000ff */
[----:B------:R-:W-:Y:S02]  /*e620*/  FADD.FTZ R3, R169, R3 ;  /* 0x00000003a9037221 */ /* 0x000fe40000010000 */
[----:B------:R-:W2:Y:S01]  /*e630*/  MUFU.EX2 R176, R176 ;  /* 0x000000b000b07308 */ /* 0x000ea20000000800 */
[C---:B---3--:R-:W-:Y:S01]  /*e640*/  FADD.FTZ R0, R167.reuse, R160 ;  /* 0x000000a0a7007221 */ /* 0x048fe20000010000 */
[----:B------:R-:W-:Y:S01]  /*e650*/  FADD.FTZ R3, R170, R3 ;  /* 0x00000003aa037221 */ /* 0x000fe20000010000 */
[----:B------:R-:W-:-:S03]  /*e660*/  F2FP.F16.F32.PACK_AB R160, R167, R166 ;  /* 0x000000a6a7a0723e */ /* 0x000fc600000000ff */
[----:B------:R-:W-:Y:S02]  /*e670*/  FADD.FTZ R3, R171, R3 ;  /* 0x00000003ab037221 */ /* 0x000fe40000010000 */
[----:B------:R-:W3:Y:S01]  /*e680*/  MUFU.EX2 R164, R179 ;  /* 0x000000b300a47308 */ /* 0x000ee20000000800 */
[----:B-1----:R-:W-:Y:S01]  /*e690*/  FADD.FTZ R0, R172, R0 ;  /* 0x00000000ac007221 */ /* 0x002fe20000010000 */
[----:B------:R-:W-:Y:S01]  /*e6a0*/  FADD.FTZ R3, R165, R3 ;  /* 0x00000003a5037221 */ /* 0x000fe20000010000 */
[----:B------:R-:W-:-:S03]  /*e6b0*/  F2FP.F16.F32.PACK_AB R165, R223, R165 ;  /* 0x000000a5dfa5723e */ /* 0x000fc600000000ff */
[----:B------:R-:W-:Y:S02]  /*e6c0*/  FADD.FTZ R3, R223, R3 ;  /* 0x00000003df037221 */ /* 0x000fe40000010000 */
[----:B------:R-:W1:Y:S01]  /*e6d0*/  MUFU.EX2 R180, R180 ;  /* 0x000000b400b47308 */ /* 0x000e620000000800 */
[----:B--2---:R-:W-:Y:S01]  /*e6e0*/  FADD.FTZ R0, R176, R0 ;  /* 0x00000000b0007221 */ /* 0x004fe20000010000 */
[----:B------:R-:W-:Y:S01]  /*e6f0*/  FADD.FTZ R3, R182, R3 ;  /* 0x00000003b6037221 */ /* 0x000fe20000010000 */
[----:B------:R-:W-:-:S05]  /*e700*/  F2FP.F16.F32.PACK_AB R162, R176, R172 ;  /* 0x000000acb0a2723e */ /* 0x000fca00000000ff */
[----:B------:R-:W2:Y:S01]  /*e710*/  MUFU.EX2 R177, R177 ;  /* 0x000000b100b17308 */ /* 0x000ea20000000800 */
[----:B---3--:R-:W-:Y:S01]  /*e720*/  FADD.FTZ R0, R164, R0 ;  /* 0x00000000a4007221 */ /* 0x008fe20000010000 */
[----:B------:R0:W-:Y:S06]  /*e730*/  STSM.16.M88.4 [R202], R160 ;  /* 0x000000a0ca007844 */ /* 0x0001ec0000000200 */
[----:B------:R-:W3:Y:S01]  /*e740*/  MUFU.EX2 R166, R174 ;  /* 0x000000ae00a67308 */ /* 0x000ee20000000800 */
[C---:B-1----:R-:W-:Y:S01]  /*e750*/  FADD.FTZ R0, R180.reuse, R0 ;  /* 0x00000000b4007221 */ /* 0x042fe20000010000 */
[----:B------:R-:W-:-:S06]  /*e760*/  F2FP.F16.F32.PACK_AB R164, R180, R164 ;  /* 0x000000a4b4a4723e */ /* 0x000fcc00000000ff */
[----:B------:R-:W1:Y:S01]  /*e770*/  MUFU.EX2 R167, R219 ;  /* 0x000000db00a77308 */ /* 0x000e620000000800 */
[----:B--2---:R-:W-:-:S04]  /*e780*/  FADD.FTZ R0, R177, R0 ;  /* 0x00000000b1007221 */ /* 0x004fc80000010000 */
[C---:B---3--:R-:W-:Y:S01]  /*e790*/  FADD.FTZ R0, R166.reuse, R0 ;  /* 0x00000000a6007221 */ /* 0x048fe20000010000 */
[----:B------:R-:W-:Y:S01]  /*e7a0*/  F2FP.F16.F32.PACK_AB R166, R166, R177 ;  /* 0x000000b1a6a6723e */ /* 0x000fe200000000ff */
[C---:B-1----:R-:W-:Y:S01]  /*e7b0*/  FADD.FTZ R3, R167.reuse, R3 ;  /* 0x00000003a7037221 */ /* 0x042fe20000010000 */
[----:B------:R-:W-:-:S05]  /*e7c0*/  F2FP.F16.F32.PACK_AB R167, R167, R182 ;  /* 0x000000b6a7a7723e */ /* 0x000fca00000000ff */
[----:B------:R0:W-:Y:S01]  /*e7d0*/  STSM.16.M88.4 [R203], R164 ;  /* 0x000000a4cb007844 */ /* 0x0001e20000000200 */
[----:B------:R-:W-:Y:S05]  /*e7e0*/  @!P0 BRA `(.L_x_7997) ;  /* 0x0000000000048947 */ /* 0x000fea0003800000 */
[----:B------:R-:W-:Y:S01]  /*e7f0*/  BPT.TRAP 0x1 ;  /* 0x000000040000795c */ /* 0x000fe20000300000 */
.L_x_7997:
[----:B------:R1:W2:Y:S01]  /*e800*/  SYNCS.PHASECHK.TRANS64.TRYWAIT P1, [R209+URZ+0x28c50], R213 ;  /* 0x028c50d5d10075a7 */ /* 0x0002a2000802017f */
[----:B------:R-:W-:Y:S05]  /*e810*/  @!P0 BRA `(.L_x_7998) ;  /* 0x0000000000048947 */ /* 0x000fea0003800000 */
[----:B------:R-:W-:Y:S01]  /*e820*/  BPT.TRAP 0x1 ;  /* 0x000000040000795c */ /* 0x000fe20000300000 */
.L_x_7998:
[----:B------:R-:W-:Y:S04]  /*e830*/  BSSY B2, `(.L_x_7999) ;  /* 0x0000004000027945 */ /* 0x000fe80003800000 */
[----:B--2---:R-:W-:Y:S05]  /*e840*/  @P1 BRA `(.L_x_8000) ;  /* 0x0000000000081947 */ /* 0x004fea0003800000 */
[----:B------:R-:W2:Y:S02]  /*e850*/  SYNCS.PHASECHK.TRANS64.TRYWAIT P1, [R209+URZ+0x28c50], R213 ;  /* 0x028c50d5d10075a7 */ /* 0x000ea4000802017f */
[----:B--2---:R-:W-:Y:S05]  /*e860*/  @!P1 BRA `(.L_x_8001) ;  /* 0x0000010c00c89947 */ /* 0x004fea0003800000 */
.L_x_8000:
[----:B------:R-:W-:Y:S05]  /*e870*/  BSYNC B2 ;  /* 0x0000000000027941 */ /* 0x000fea0003800000 */
.L_x_7999:
        /* <DEDUP_REMOVED lines=40> */
.L_x_8002:
[C---:B------:R-:W-:Y:S01]  /*eb00*/  ISETP.GT.AND P1, PT, R208.reuse, R21, PT ;  /* 0x00000015d000720c */ /* 0x040fe20003f24270 */
[----:B-12---:R-:W-:Y:S01]  /*eb10*/  VIADD R209, R209, 0x28c60 ;  /* 0x00028c60d1d17836 */ /* 0x006fe20000000000 */
[----:B------:R-:W-:Y:S01]  /*eb20*/  IADD3 R208, R208, -0x1, RZ ;  /* 0xffffffffd0d07810 */ /* 0x000fe20007ffe0ff */
[----:B------:R-:W-:Y:S02]  /*eb30*/  IMAD.MOV.U32 R219, RZ, RZ, R20 ;  /* 0x000000ffffdb7224 */ /* 0x000fe400078e0014 */
[----:B------:R-:W-:Y:S01]  /*eb40*/  IMAD.MOV.U32 R218, RZ, RZ, R15 ;  /* 0x000000ffffda7224 */ /* 0x000fe200078e000f */
[----:B------:R-:W-:Y:S01]  /*eb50*/  PRMT R209, R187, 0x654, R209 ;  /* 0x00000654bbd17816 */ /* 0x000fe200000000d1 */
[----:B------:R-:W-:-:S03]  /*eb60*/  IMAD.MOV.U32 R220, RZ, RZ, R19 ;  /* 0x000000ffffdc7224 */ /* 0x000fc600078e0013 */
[----:B------:R0:W-:Y:S03]  /*eb70*/  SYNCS.ARRIVE.TRANS64.RED.A1T0 RZ, [R209+URZ], RZ ;  /* 0x000000ffd1ff79a7 */ /* 0x0001e6000810043f */
[----:B------:R-:W-:Y:S05]  /*eb80*/  @P1 BRA `(.L_x_8003) ;  /* 0xffffffdc002c1947 */ /* 0x000fea000383ffff */
[----:B------:R-:W-:Y:S05]  /*eb90*/  BSYNC B0 ;  /* 0x0000000000007941 */ /* 0x000fea0003800000 */
.L_x_7990:
[----:B------:R-:W-:Y:S05]  /*eba0*/  BSYNC B1 ;  /* 0x0000000000017941 */ /* 0x000fea0003800000 */
.L_x_7989:
[----:B------:R-:W-:Y:S01]  /*ebb0*/  ISETP.GE.AND P1, PT, R208, R205, PT ;  /* 0x000000cdd000720c */ /* 0x000fe20003f26270 */
[----:B------:R-:W-:-:S12]  /*ebc0*/  BSSY B0, `(.L_x_8004) ;  /* 0x00001e5000007945 */ /* 0x000fd80003800000 */
[----:B------:R-:W-:Y:S05]  /*ebd0*/  @!P1 BRA `(.L_x_8005) ;  /* 0x0000001c008c9947 */ /* 0x000fea0003800000 */
[----:B------:R-:W-:Y:S02]  /*ebe0*/  IMAD.MOV.U32 R200, RZ, RZ, R20 ;  /* 0x000000ffffc87224 */ /* 0x000fe400078e0014 */
[----:B------:R-:W-:Y:S02]  /*ebf0*/  IMAD.MOV.U32 R213, RZ, RZ, R15 ;  /* 0x000000ffffd57224 */ /* 0x000fe400078e000f */
[----:B0-----:R-:W-:-:S07]  /*ec00*/  IMAD.MOV.U32 R209, RZ, RZ, R19 ;  /* 0x000000ffffd17224 */ /* 0x001fce00078e0013 */
.L_x_8018:
[----:B------:R-:W-:-:S05]  /*ec10*/  VIADD R19, R209, 0x1 ;  /* 0x00000001d1137836 */ /* 0x000fca0000000000 */
[----:B------:R-:W-:-:S04]  /*ec20*/  ISETP.NE.AND P1, PT, R19, 0x2, PT ;  /* 0x000000021300780c */ /* 0x000fc80003f25270 */
[----:B------:R-:W-:Y:S02]  /*ec30*/  SEL R14, RZ, 0x1, P1 ;  /* 0x00000001ff0e7807 */ /* 0x000fe40000800000 */
[----:B------:R-:W-:Y:S02]  /*ec40*/  SEL R19, R19, RZ, P1 ;  /* 0x000000ff13137207 */ /* 0x000fe40000800000 */
[----:B------:R-:W-:Y:S01]  /*ec50*/  LOP3.LUT R22, R22, R14, RZ, 0x3c, !PT ;  /* 0x0000000e16167212 */ /* 0x000fe200078e3cff */
[----:B-1----:R-:W-:Y:S06]  /*ec60*/  @!P0 BRA `(.L_x_8006) ;  /* 0x0000000000048947 */ /* 0x002fec0003800000 */
[----:B------:R-:W-:Y:S01]  /*ec70*/  BPT.TRAP 0x1 ;  /* 0x000000040000795c */ /* 0x000fe20000300000 */
.L_x_8006:
[----:B------:R-:W-:Y:S01]  /*ec80*/  IMAD R21, R19, 0x8, R2 ;  /* 0x0000000813157824 */ /* 0x000fe200078e0202 */
[----:B------:R-:W-:-:S04]  /*ec90*/  SHF.L.U32 R198, R22, 0x1f, RZ ;  /* 0x0000001f16c67819 */ /* 0x000fc800000006ff */
[----:B------:R0:W1:Y:S01]  /*eca0*/  SYNCS.PHASECHK.TRANS64.TRYWAIT P1, [R21+URZ+0x28c30], R198 ;  /* 0x028c30c6150075a7 */ /* 0x000062000802017f */
[----:B------:R-:W-:Y:S05]  /*ecb0*/  @!P0 BRA `(.L_x_8007) ;  /* 0x0000000000048947 */ /* 0x000fea0003800000 */
[----:B------:R-:W-:Y:S01]  /*ecc0*/  BPT.TRAP 0x1 ;  /* 0x000000040000795c */ /* 0x000fe20000300000 */
.L_x_8007:
[----:B------:R-:W-:Y:S01]  /*ecd0*/  BSSY B1, `(.L_x_8008) ;  /* 0x0000006000017945 */ /* 0x000fe20003800000 */
[----:B------:R-:W-:Y:S02]  /*ece0*/  IMAD R154, R19, 0x200, R13 ;  /* 0x00000200139a7824 */ /* 0x000fe400078e020d */
[----:B------:R-:W-:Y:S01]  /*ecf0*/  IMAD.MOV.U32 R155, RZ, RZ, 0x40000040 ;  /* 0x40000040ff9b7424 */ /* 0x000fe200078e00ff */
[----:B-1----:R-:W-:Y:S06]  /*ed00*/  @P1 BRA `(.L_x_8009) ;  /* 0x0000000000081947 */ /* 0x002fec0003800000 */
[----:B------:R-:W1:Y:S02]  /*ed10*/  SYNCS.PHASECHK.TRANS64.TRYWAIT P1, [R21+URZ+0x28c30], R198 ;  /* 0x028c30c6150075a7 */ /* 0x000e64000802017f */
[----:B-1----:R-:W-:Y:S05]  /*ed20*/  @!P1 BRA `(.L_x_8010) ;  /* 0x0000010800ac9947 */ /* 0x002fea0003800000 */
.L_x_8009:
[----:B------:R-:W-:Y:S05]  /*ed30*/  BSYNC B1 ;  /* 0x0000000000017941 */ /* 0x000fea0003800000 */
.L_x_8008:
        /* <DEDUP_REMOVED lines=8> */
[----:B------:R-:W-:Y:S01]  /*edc0*/  IADD3 R154, R154, 0x6, RZ ;  /* 0x000000069a9a7810 */ /* 0x000fe20007ffe0ff */
        /* <DEDUP_REMOVED lines=27> */
.L_x_8011:
        /* <DEDUP_REMOVED lines=108> */
[----:B------:R-:W-:Y:S01]  /*f640*/  FMUL.FTZ R36, R36, R180 ;  /* 0x000000b424247220 */ /* 0x000fe20000410000 */
        /* <DEDUP_REMOVED lines=27> */
[----:B------:R-:W-:Y:S01]  /*f800*/  FMUL.FTZ R72, R72, R180 ;  /* 0x000000b448487220 */ /* 0x000fe20000410000 */
[----:B--2---:R-:W-:Y:S01]  /*f810*/  FMNMX.FTZ R20, R154, R200, !PT ;  /* 0x000000c89a147209 */ /* 0x004fe20007810000 */
[-C--:B------:R-:W-:Y:S01]  /*f820*/  FMUL.FTZ R73, R73, R180.reuse ;  /* 0x000000b449497220 */ /* 0x080fe20000410000 */
[-C--:B------:R-:W-:Y:S01]  /*f830*/  FMUL.FTZ R76, R76, R180.reuse ;  /* 0x000000b44c4c7220 */ /* 0x080fe20000410000 */
[----:B------:R-:W-:Y:S01]  /*f840*/  FMUL.FTZ R77, R77, R180 ;  /* 0x000000b44d4d7220 */ /* 0x000fe20000410000 */
[----:B------:R-:W-:Y:S01]  /*f850*/  FMNMX.FTZ R20, R155, R20, !PT ;  /* 0x000000149b147209 */ /* 0x000fe20007810000 */
[----:B------:R-:W-:Y:S01]  /*f860*/  MUFU.TANH R182, R182 ;  /* 0x000000b600b67308 */ /* 0x000fe20000002400 */
[-C--:B------:R-:W-:Y:S01]  /*f870*/  FMUL.FTZ R80, R80, R180.reuse ;  /* 0x000000b450507220 */ /* 0x080fe20000410000 */
[----:B------:R-:W-:Y:S01]  /*f880*/  FMUL.FTZ R81, R81, R180 ;  /* 0x000000b451517220 */ /* 0x000fe20000410000 */
[----:B------:R-:W-:Y:S01]  /*f890*/  FMNMX.FTZ R20, R158, R20, !PT ;  /* 0x000000149e147209 */ /* 0x000fe20007810000 */
        /* <DEDUP_REMOVED lines=12> */
[----:B------:R-:W2:Y:S01]  /*f960*/  MUFU.EX2 R153, R153 ;  /* 0x0000009900997308 */ /* 0x000ea20000000800 */
[-C--:B------:R-:W-:Y:S01]  /*f970*/  FMUL.FTZ R100, R100, R180.reuse ;  /* 0x000000b464647220 */ /* 0x080fe20000410000 */
[----:B------:R-:W-:Y:S01]  /*f980*/  FMUL.FTZ R101, R101, R180 ;  /* 0x000000b465657220 */ /* 0x000fe20000410000 */
[----:B------:R-:W-:Y:S01]  /*f990*/  FMNMX.FTZ R20, R166, R20, !PT ;  /* 0x00000014a6147209 */ /* 0x000fe20007810000 */
[-C--:B------:R-:W-:Y:S01]  /*f9a0*/  FMUL.FTZ R104, R104, R180.reuse ;  /* 0x000000b468687220 */ /* 0x080fe20000410000 */
[-C--:B------:R-:W-:Y:S01]  /*f9b0*/  FMUL.FTZ R105, R105, R180.reuse ;  /* 0x000000b469697220 */ /* 0x080fe20000410000 */
[----:B------:R-:W-:Y:S01]  /*f9c0*/  FMUL.FTZ R108, R108, R180 ;  /* 0x000000b46c6c7220 */ /* 0x000fe20000410000 */
[----:B------:R-:W-:Y:S01]  /*f9d0*/  FMNMX.FTZ R20, R167, R20, !PT ;  /* 0x00000014a7147209 */ /* 0x000fe20007810000 */
[----:B------:R-:W3:Y:S01]  /*f9e0*/  MUFU.EX2 R156, R156 ;  /* 0x0000009c009c7308 */ /* 0x000ee20000000800 */
[-C--:B------:R-:W-:Y:S01]  /*f9f0*/  FMUL.FTZ R109, R109, R180.reuse ;  /* 0x000000b46d6d7220 */ /* 0x080fe20000410000 */
[----:B------:R-:W-:Y:S01]  /*fa00*/  FMUL.FTZ R112, R112, R180 ;  /* 0x000000b470707220 */ /* 0x000fe20000410000 */
[----:B------:R-:W-:Y:S01]  /*fa10*/  FMNMX.FTZ R20, R170, R20, !PT ;  /* 0x00000014aa147209 */ /* 0x000fe20007810000 */
[-C--:B------:R-:W-:Y:S01]  /*fa20*/  FMUL.FTZ R113, R113, R180.reuse ;  /* 0x000000b471717220 */ /* 0x080fe20000410000 */
[-C--:B------:R-:W-:Y:S01]  /*fa30*/  FMUL.FTZ R116, R116, R180.reuse ;  /* 0x000000b474747220 */ /* 0x080fe20000410000 */
[----:B------:R-:W-:Y:S01]  /*fa40*/  FMUL.FTZ R117, R117, R180 ;  /* 0x000000b475757220 */ /* 0x000fe20000410000 */
[----:B------:R-:W-:Y:S01]  /*fa50*/  FMNMX.FTZ R20, R171, R20, !PT ;  /* 0x00000014ab147209 */ /* 0x000fe20007810000 */
[----:B------:R-:W4:Y:S01]  /*fa60*/  MUFU.EX2 R157, R157 ;  /* 0x0000009d009d7308 */ /* 0x000f220000000800 */
[----:B--2---:R-:W-:Y:S01]  /*fa70*/  FADD.FTZ R0, R153, R0 ;  /* 0x0000000099007221 */ /* 0x004fe20000010000 */
[----:B------:R-:W-:Y:S01]  /*fa80*/  FMUL.FTZ R120, R120, R180 ;  /* 0x000000b478787220 */ /* 0x000fe20000410000 */
[----:B------:R-:W-:Y:S01]  /*fa90*/  FMNMX.FTZ R20, R174, R20, !PT ;  /* 0x00000014ae147209 */ /* 0x000fe20007810000 */
[-C--:B------:R-:W-:Y:S01]  /*faa0*/  FMUL.FTZ R121, R121, R180.reuse ;  /* 0x000000b479797220 */ /* 0x080fe20000410000 */
[-C--:B------:R-:W-:Y:S01]  /*fab0*/  FMUL.FTZ R124, R124, R180.reuse ;  /* 0x000000b47c7c7220 */ /* 0x080fe20000410000 */
[----:B------:R-:W-:Y:S01]  /*fac0*/  FMUL.FTZ R125, R125, R180 ;  /* 0x000000b47d7d7220 */ /* 0x000fe20000410000 */
[----:B------:R-:W-:Y:S01]  /*fad0*/  FMNMX.FTZ R20, R175, R20, !PT ;  /* 0x00000014af147209 */ /* 0x000fe20007810000 */
[----:B------:R-:W-:Y:S01]  /*fae0*/  MUFU.EX2 R161, R161 ;  /* 0x000000a100a17308 */ /* 0x000fe20000000800 */
[----:B---3--:R-:W-:Y:S01]  /*faf0*/  FADD.FTZ R0, R156, R0 ;  /* 0x000000009c007221 */ /* 0x008fe20000010000 */
[----:B------:R-:W-:Y:S01]  /*fb00*/  FMUL.FTZ R128, R128, R180 ;  /* 0x000000b480807220 */ /* 0x000fe20000410000 */
[----:B------:R-:W-:Y:S01]  /*fb10*/  FMNMX.FTZ R20, R178, R20, !PT ;  /* 0x00000014b2147209 */ /* 0x000fe20007810000 */
[-C--:B------:R-:W-:Y:S01]  /*fb20*/  FMUL.FTZ R129, R129, R180.reuse ;  /* 0x000000b481817220 */ /* 0x080fe20000410000 */
[-C--:B------:R-:W-:Y:S01]  /*fb30*/  FMUL.FTZ R132, R132, R180.reuse ;  /* 0x000000b484847220 */ /* 0x080fe20000410000 */
[----:B------:R-:W-:Y:S01]  /*fb40*/  FMUL.FTZ R133, R133, R180 ;  /* 0x000000b485857220 */ /* 0x000fe20000410000 */
[----:B------:R-:W-:Y:S01]  /*fb50*/  FMNMX.FTZ R20, R179, R20, !PT ;  /* 0x00000014b3147209 */ /* 0x000fe20007810000 */
[----:B------:R-:W-:Y:S01]  /*fb60*/  MUFU.EX2 R164, R164 ;  /* 0x000000a400a47308 */ /* 0x000fe20000000800 */
[----:B----4-:R-:W-:Y:S01]  /*fb70*/  FADD.FTZ R0, R157, R0 ;  /* 0x000000009d007221 */ /* 0x010fe20000010000 */
[----:B------:R-:W-:Y:S01]  /*fb80*/  FMUL.FTZ R136, R136, R180 ;  /* 0x000000b488887220 */ /* 0x000fe20000410000 */
[----:B------:R-:W-:Y:S01]  /*fb90*/  FMNMX.FTZ R20, R182, R20, !PT ;  /* 0x00000014b6147209 */ /* 0x000fe20007810000 */
[-C--:B------:R-:W-:Y:S01]  /*fba0*/  FMUL.FTZ R137, R137, R180.reuse ;  /* 0x000000b489897220 */ /* 0x080fe20000410000 */
[-C--:B------:R-:W-:Y:S01]  /*fbb0*/  FMUL.FTZ R140, R140, R180.reuse ;  /* 0x000000b48c8c7220 */ /* 0x080fe20000410000 */
[----:B------:R-:W-:Y:S01]  /*fbc0*/  FMUL.FTZ R141, R141, R180 ;  /* 0x000000b48d8d7220 */ /* 0x000fe20000410000 */
        /* <DEDUP_REMOVED lines=11> */
[----:B------:R-:W2:Y:S01]  /*fc80*/  MUFU.EX2 R213, R160 ;  /* 0x000000a000d57308 */ /* 0x000ea20000000800 */
[----:B------:R-:W3:Y:S07]  /*fc90*/  SHFL.BFLY PT, R218, R20, 0x1, 0x1f ;  /* 0x0c201f0014da7f89 */ /* 0x000eee00000e0000 */
[----:B------:R-:W4:Y:S08]  /*fca0*/  MUFU.EX2 R160, R165 ;  /* 0x000000a500a07308 */ /* 0x000f300000000800 */
[----:B------:R5:W0:Y:S01]  /*fcb0*/  MUFU.EX2 R165, R168 ;  /* 0x000000a800a57308 */ /* 0x000a220000000800 */
[----:B--2---:R-:W-:-:S04]  /*fcc0*/  FADD.FTZ R0, R213, R0 ;  /* 0x00000000d5007221 */ /* 0x004fc80000010000 */
[----:B------:R-:W-:-:S03]  /*fcd0*/  FADD.FTZ R0, R161, R0 ;  /* 0x00000000a1007221 */ /* 0x000fc60000010000 */
[----:B------:R-:W-:Y:S01]  /*fce0*/  MUFU.EX2 R177, R177 ;  /* 0x000000b100b17308 */ /* 0x000fe20000000800 */
[----:B---3--:R-:W-:Y:S01]  /*fcf0*/  FMNMX.FTZ R20, R20, R218, !PT ;  /* 0x000000da14147209 */ /* 0x008fe20007810000 */
[----:B------:R-:W-:-:S04]  /*fd00*/  FADD.FTZ R0, R164, R0 ;  /* 0x00000000a4007221 */ /* 0x000fc80000010000 */
[----:B-----5:R-:W-:Y:S01]  /*fd10*/  FADD.FTZ R168, -R20, R200 ;  /* 0x000000c814a87221 */ /* 0x020fe20000010100 */
[----:B------:R-:W-:Y:S02]  /*fd20*/  @!P1 IMAD R200, R209, 0x40, R192 ;  /* 0x00000040d1c89824 */ /* 0x000fe400078e02c0 */
[----:B----4-:R-:W-:Y:S01]  /*fd30*/  FADD.FTZ R0, R160, R0 ;  /* 0x00000000a0007221 */ /* 0x010fe20000010000 */
[C---:B0-----:R-:W-:Y:S01]  /*fd40*/  F2FP.F16.F32.PACK_AB R160, R165.reuse, R160 ;  /* 0x000000a0a5a0723e */ /* 0x041fe200000000ff */
[----:B------:R-:W-:Y:S01]  /*fd50*/  FMUL.FTZ R168, R168, R14 ;  /* 0x0000000ea8a87220 */ /* 0x000fe20000410000 */
[----:B------:R-:W-:Y:S02]  /*fd60*/  @!P1 IMAD R200, R200, 0x4, R2 ;  /* 0x00000004c8c89824 */ /* 0x000fe400078e0202 */
[----:B------:R-:W-:-:S03]  /*fd70*/  FADD.FTZ R0, R165, R0 ;  /* 0x00000000a5007221 */ /* 0x000fc60000010000 */
[----:B------:R-:W0:Y:S01]  /*fd80*/  MUFU.EX2 R168, R168 ;  /* 0x000000a800a87308 */ /* 0x000e220000000800 */
[----:B------:R-:W-:Y:S01]  /*fd90*/  @!P1 STS [R200+0x28800], R180 ;  /* 0x028800b4c8009388 */ /* 0x000fe20000000800 */
[----:B------:R-:W-:-:S04]  /*fda0*/  FADD.FTZ R0, R169, R0 ;  /* 0x00000000a9007221 */ /* 0x000fc80000010000 */
[----:B------:R-:W-:-:S04]  /*fdb0*/  FADD.FTZ R0, R172, R0 ;  /* 0x00000000ac007221 */ /* 0x000fc80000010000 */
[----:B------:R-:W-:-:S04]  /*fdc0*/  FADD.FTZ R0, R173, R0 ;  /* 0x00000000ad007221 */ /* 0x000fc80000010000 */
[----:B------:R-:W-:Y:S01]  /*fdd0*/  FADD.FTZ R0, R176, R0 ;  /* 0x00000000b0007221 */ /* 0x000fe20000010000 */
[----:B0-----:R0:W-:Y:S03]  /*fde0*/  @!P1 STS [R200+0x28820], R168 ;  /* 0x028820a8c8009388 */ /* 0x0011e60000000800 */
        /* <DEDUP_REMOVED lines=9> */
[----:B0-----:R-:W-:Y:S01]  /*fe80*/  FMUL.FTZ R200, R20, R14 ;  /* 0x0000000e14c87220 */ /* 0x001fe20000410000 */
[-C--:B------:R-:W-:Y:S01]  /*fe90*/  FMUL.FTZ R42, R42, R168.reuse ;  /* 0x000000a82a2a7220 */ /* 0x080fe20000410000 */
[-C--:B------:R-:W-:Y:S01]  /*fea0*/  FMUL.FTZ R43, R43, R168.reuse ;  /* 0x000000a82b2b7220 */ /* 0x080fe20000410000 */
[----:B------:R-:W-:Y:S01]  /*feb0*/  FMUL.FTZ R46, R46, R168 ;  /* 0x000000a82e2e7220 */ /* 0x000fe20000410000 */
        /* <DEDUP_REMOVED lines=22> */
[C---:B0-----:R-:W-:Y:S01]  /*10020*/  FADD.FTZ R0, R166.reuse, R0 ;  /* 0x00000000a6007221 */ /* 0x041fe20000010000 */
[----:B------:R-:W-:Y:S01]  /*10030*/  F2FP.F16.F32.PACK_AB R156, R213, R157 ;  /* 0x0000009dd59c723e */ /* 0x000fe200000000ff */
[-C--:B------:R-:W-:Y:S01]  /*10040*/  FMUL.FTZ R51, R51, R168.reuse ;  /* 0x000000a833337220 */ /* 0x080fe20000410000 */
[----:B------:R-:W-:Y:S01]  /*10050*/  F2FP.F16.F32.PACK_AB R166, R166, R177 ;  /* 0x000000b1a6a6723e */ /* 0x000fe200000000ff */
[-C--:B------:R-:W-:Y:S01]  /*10060*/  FMUL.FTZ R54, R54, R168.reuse ;  /* 0x000000a836367220 */ /* 0x080fe20000410000 */
[-C--:B------:R-:W-:Y:S01]  /*10070*/  FMUL.FTZ R55, R55, R168.reuse ;  /* 0x000000a837377220 */ /* 0x080fe20000410000 */
[----:B------:R-:W0:Y:S01]  /*10080*/  MUFU.EX2 R158, R158 ;  /* 0x0000009e009e7308 */ /* 0x000e220000000800 */
[----:B---3--:R-:W-:Y:S01]  /*10090*/  FFMA.FTZ R3, R168, R3, R181 ;  /* 0x00000003a8037223 */ /* 0x008fe200000100b5 */
[-C--:B------:R-:W-:Y:S01]  /*100a0*/  FMUL.FTZ R58, R58, R168.reuse ;  /* 0x000000a83a3a7220 */ /* 0x080fe20000410000 */
        /* <DEDUP_REMOVED lines=24> */
[----:B------:R-:W-:Y:S01]  /*10230*/  BAR.SYNC.DEFER_BLOCKING 0xf, 0x100 ;  /* 0x03c4000000007b1d */ /* 0x000fe20000010000 */
[----:B------:R-:W-:Y:S01]  /*10240*/  F2FP.F16.F32.PACK_AB R158, R164, R161 ;  /* 0x000000a1a49e723e */ /* 0x000fe200000000ff */
[-C--:B------:R-:W-:Y:S01]  /*10250*/  FMUL.FTZ R91, R91, R168.reuse ;  /* 0x000000a85b5b7220 */ /* 0x080fe20000410000 */
[----:B------:R-:W-:Y:S01]  /*10260*/  F2FP.F16.F32.PACK_AB R164, R176, R173 ;  /* 0x000000adb0a4723e */ /* 0x000fe200000000ff */
        /* <DEDUP_REMOVED lines=14> */
[----:B------:R-:W-:Y:S01]  /*10350*/  F2FP.F16.F32.PACK_AB R162, R172, R169 ;  /* 0x000000a9aca2723e */ /* 0x000fe200000000ff */
[-C--:B------:R-:W-:Y:S01]  /*10360*/  FMUL.FTZ R111, R111, R168.reuse ;  /* 0x000000a86f6f7220 */ /* 0x080fe20000410000 */
[-C--:B------:R-:W-:Y:S01]  /*10370*/  FMUL.FTZ R114, R114, R168.reuse ;  /* 0x000000a872727220 */ /* 0x080fe20000410000 */
[-C--:B------:R-:W-:Y:S01]  /*10380*/  FMUL.FTZ R115, R115, R168.reuse ;  /* 0x000000a873737220 */ /* 0x080fe20000410000 */
[----:B------:R-:W0:Y:S01]  /*10390*/  MUFU.EX2 R170, R170 ;  /* 0x000000aa00aa7308 */ /* 0x000e220000000800 */
[----:B--2---:R-:W-:Y:S01]  /*103a0*/  FADD.FTZ R3, R209, R3 ;  /* 0x00000003d1037221 */ /* 0x004fe20000010000 */
[----:B------:R2:W-:Y:S01]  /*103b0*/  STSM.16.M88.4 [R201+0x26800], R152 ;  /* 0x02680098c9007844 */ /* 0x0005e20000000200 */
[-C--:B------:R-:W-:Y:S01]  /*103c0*/  FMUL.FTZ R118, R118, R168.reuse ;  /* 0x000000a876767220 */ /* 0x080fe20000410000 */
[-C--:B------:R-:W-:Y:S01]  /*103d0*/  FMUL.FTZ R119, R119, R168.reuse ;  /* 0x000000a877777220 */ /* 0x080fe20000410000 */
[-C--:B------:R-:W-:Y:S01]  /*103e0*/  FMUL.FTZ R122, R122, R168.reuse ;  /* 0x000000a87a7a7220 */ /* 0x080fe20000410000 */
[-C--:B------:R-:W-:Y:S01]  /*103f0*/  FMUL.FTZ R123, R123, R168.reuse ;  /* 0x000000a87b7b7220 */ /* 0x080fe20000410000 */
[-C--:B------:R-:W-:Y:S01]  /*10400*/  FMUL.FTZ R126, R126, R168.reuse ;  /* 0x000000a87e7e7220 */ /* 0x080fe20000410000 */
[----:B------:R-:W4:Y:S01]  /*10410*/  MUFU.EX2 R171, R171 ;  /* 0x000000ab00ab7308 */ /* 0x000f220000000800 */
[C---:B---3--:R-:W-:Y:S01]  /*10420*/  FADD.FTZ R3, R167.reuse, R3 ;  /* 0x00000003a7037221 */ /* 0x048fe20000010000 */
[----:B------:R-:W-:Y:S01]  /*10430*/  F2FP.F16.F32.PACK_AB R159, R167, R209 ;  /* 0x000000d1a79f723e */ /* 0x000fe200000000ff */
[-C--:B------:R-:W-:Y:S01]  /*10440*/  FMUL.FTZ R127, R127, R168.reuse ;  /* 0x000000a87f7f7220 */ /* 0x080fe20000410000 */
[-C--:B------:R-:W-:Y:S01]  /*10450*/  FMUL.FTZ R130, R130, R168.reuse ;  /* 0x000000a882827220 */ /* 0x080fe20000410000 */
[-C--:B------:R-:W-:Y:S01]  /*10460*/  FMUL.FTZ R131, R131, R168.reuse ;  /* 0x000000a883837220 */ /* 0x080fe20000410000 */
[-C--:B------:R-:W-:Y:S01]  /*10470*/  FMUL.FTZ R134, R134, R168.reuse ;  /* 0x000000a886867220 */ /* 0x080fe20000410000 */
[----:B------:R2:W-:Y:S01]  /*10480*/  STSM.16.M88.4 [R204], R156 ;  /* 0x0000009ccc007844 */ /* 0x0005e20000000200 */
        /* <DEDUP_REMOVED lines=9> */
[C---:B----4-:R-:W-:Y:S01]  /*10520*/  FADD.FTZ R3, R171.reuse, R3 ;  /* 0x00000003ab037221 */ /* 0x050fe20000010000 */
[----:B------:R-:W-:Y:S01]  /*10530*/  F2FP.F16.F32.PACK_AB R161, R171, R170 ;  /* 0x000000aaaba1723e */ /* 0x000fe200000000ff */
[-C--:B------:R-:W-:Y:S01]  /*10540*/  FMUL.FTZ R147, R147, R168.reuse ;  /* 0x000000a893937220 */ /* 0x080fe20000410000 */
[-C--:B------:R-:W-:Y:S01]  /*10550*/  FMUL.FTZ R150, R150, R168.reuse ;  /* 0x000000a896967220 */ /* 0x080fe20000410000 */
[----:B------:R-:W-:-:S03]  /*10560*/  FMUL.FTZ R151, R151, R168 ;  /* 0x000000a897977220 */ /* 0x000fc60000410000 */
[----:B------:R-:W4:Y:S01]  /*10570*/  MUFU.EX2 R178, R178 ;  /* 0x000000b200b27308 */ /* 0x000f220000000800 */
[----:B---3--:R-:W-:-:S07]  /*10580*/  FADD.FTZ R3, R174, R3 ;  /* 0x00000003ae037221 */ /* 0x008fce0000010000 */
[----:B------:R-:W3:Y:S01]  /*10590*/  MUFU.EX2 R179, R179 ;  /* 0x000000b300b37308 */ /* 0x000ee20000000800 */
[C---:B0-----:R-:W-:Y:S01]  /*105a0*/  FADD.FTZ R3, R175.reuse, R3 ;  /* 0x00000003af037221 */ /* 0x041fe20000010000 */
[----:B------:R-:W-:-:S05]  /*105b0*/  F2FP.F16.F32.PACK_AB R163, R175, R174 ;  /* 0x000000aeafa3723e */ /* 0x000fca00000000ff */
[----:B------:R2:W-:Y:S01]  /*105c0*/  STSM.16.M88.4 [R202], R160 ;  /* 0x000000a0ca007844 */ /* 0x0005e20000000200 */
[----:B------:R-:W0:Y:S01]  /*105d0*/  MUFU.EX2 R167, R182 ;  /* 0x000000b600a77308 */ /* 0x000e220000000800 */
[----:B----4-:R-:W-:-:S07]  /*105e0*/  FADD.FTZ R3, R178, R3 ;  /* 0x00000003b2037221 */ /* 0x010fce0000010000 */
[----:B------:R-:W4:Y:S01]  /*105f0*/  MUFU.EX2 R183, R183 ;  /* 0x000000b700b77308 */ /* 0x000f220000000800 */
[C---:B---3--:R-:W-:Y:S01]  /*10600*/  FADD.FTZ R3, R179.reuse, R3 ;  /* 0x00000003b3037221 */ /* 0x048fe20000010000 */
[----:B------:R-:W-:-:S03]  /*10610*/  F2FP.F16.F32.PACK_AB R165, R179, R178 ;  /* 0x000000b2b3a5723e */ /* 0x000fc600000000ff */
[----:B0-----:R-:W-:Y:S01]  /*10620*/  FADD.FTZ R3, R167, R3 ;  /* 0x00000003a7037221 */ /* 0x001fe20000010000 */
[----:B----4-:R-:W-:-:S03]  /*10630*/  F2FP.F16.F32.PACK_AB R167, R183, R167 ;  /* 0x000000a7b7a7723e */ /* 0x010fc600000000ff */
[----:B------:R-:W-:Y:S02]  /*10640*/  FADD.FTZ R3, R183, R3 ;  /* 0x00000003b7037221 */ /* 0x000fe40000010000 */
[----:B------:R2:W-:Y:S01]  /*10650*/  STSM.16.M88.4 [R203], R164 ;  /* 0x000000a4cb007844 */ /* 0x0005e20000000200 */
[----:B------:R-:W-:Y:S05]  /*10660*/  @!P0 BRA `(.L_x_8012) ;  /* 0x0000000000048947 */ /* 0x000fea0003800000 */
[----:B------:R-:W-:Y:S01]  /*10670*/  BPT.TRAP 0x1 ;  /* 0x000000040000795c */ /* 0x000fe20000300000 */
.L_x_8012:
[----:B------:R0:W3:Y:S01]  /*10680*/  SYNCS.PHASECHK.TRANS64.TRYWAIT P1, [R21+URZ+0x28c50], R198 ;  /* 0x028c50c6150075a7 */ /* 0x0000e2000802017f */
[----:B------:R-:W-:Y:S05]  /*10690*/  @!P0 BRA `(.L_x_8013) ;  /* 0x0000000000048947 */ /* 0x000fea0003800000 */
[----:B------:R-:W-:Y:S01]  /*106a0*/  BPT.TRAP 0x1 ;  /* 0x000000040000795c */ /* 0x000fe20000300000 */
.L_x_8013:
[----:B------:R-:W-:Y:S04]  /*106b0*/  BSSY B1, `(.L_x_8014) ;  /* 0x0000004000017945 */ /* 0x000fe80003800000 */
[----:B---3--:R-:W-:Y:S05]  /*106c0*/  @P1 BRA `(.L_x_8015) ;  /* 0x0000000000081947 */ /* 0x008fea0003800000 */
[----:B------:R-:W3:Y:S02]  /*106d0*/  SYNCS.PHASECHK.TRANS64.TRYWAIT P1, [R21+URZ+0x28c50], R198 ;  /* 0x028c50c6150075a7 */ /* 0x000ee4000802017f */
[----:B---3--:R-:W-:Y:S05]  /*106e0*/  @!P1 BRA `(.L_x_8016) ;  /* 0x000000f000509947 */ /* 0x008fea0003800000 */
.L_x_8015:
[----:B------:R-:W-:Y:S05]  /*106f0*/  BSYNC B1 ;  /* 0x0000000000017941 */ /* 0x000fea0003800000 */
.L_x_8014:
        /* <DEDUP_REMOVED lines=8> */
[----:B--2---:R-:W-:Y:S01]  /*10780*/  VIADD R152, R168, 0x80 ;  /* 0x00000080a8987836 */ /* 0x004fe20000000000 */
[----:B------:R-:W-:Y:S01]  /*10790*/  WARPGROUP.ARRIVE ;  /* 0x00000000000079c5 */ /* 0x000fe20000000000 */
[----:B------:R-:W-:-:S03]  /*107a0*/  IMAD.MOV.U32 R153, RZ, RZ, 0x40000040 ;  /* 0x40000040ff997424 */ /* 0x000fc600078e00ff */
[----:B------:R-:W-:Y:S01]  /*107b0*/  R2UR UR6, R152 ;  /* 0x00000000980672ca */ /* 0x000fe200000e0000 */
[C---:B------:R-:W-:Y:S01]  /*107c0*/  VIADD R152, R168.reuse, 0x100 ;  /* 0x00000100a8987836 */ /* 0x040fe20000000000 */
[----:B------:R-:W-:Y:S01]  /*107d0*/  R2UR UR7, R153 ;  /* 0x00000000990772ca */ /* 0x000fe200000e0000 */
[----:B------:R-:W-:Y:S01]  /*107e0*/  VIADD R168, R168, 0x180 ;  /* 0x00000180a8a87836 */ /* 0x000fe20000000000 */
[----:B------:R-:W-:-:S14]  /*107f0*/  MOV R153, 0x40000040 ;  /* 0x4000004000997802 */ /* 0x000fdc0000000f00 */
        /* <DEDUP_REMOVED lines=24> */
.L_x_8017:
[C---:B------:R-:W-:Y:S01]  /*10980*/  ISETP.GT.AND P1, PT, R208.reuse, R205, PT ;  /* 0x000000cdd000720c */ /* 0x040fe20003f24270 */
[----:B01-3--:R-:W-:Y:S02]  /*10990*/  VIADD R21, R21, 0x28c60 ;  /* 0x00028c6015157836 */ /* 0x00bfe40000000000 */
[----:B------:R-:W-:Y:S02]  /*109a0*/  VIADD R208, R208, 0xffffffff ;  /* 0xffffffffd0d07836 */ /* 0x000fe40000000000 */
[----:B------:R-:W-:Y:S01]  /*109b0*/  IMAD.MOV.U32 R200, RZ, RZ, R20 ;  /* 0x000000ffffc87224 */ /* 0x000fe200078e0014 */
[----:B------:R-:W-:Y:S01]  /*109c0*/  PRMT R21, R187, 0x654, R21 ;  /* 0x00000654bb157816 */ /* 0x000fe20000000015 */
[----:B------:R-:W-:Y:S02]  /*109d0*/  IMAD.MOV.U32 R213, RZ, RZ, R15 ;  /* 0x000000ffffd57224 */ /* 0x000fe400078e000f */
[----:B------:R-:W-:Y:S01]  /*109e0*/  IMAD.MOV.U32 R209, RZ, RZ, R19 ;  /* 0x000000ffffd17224 */ /* 0x000fe200078e0013 */
[----:B------:R1:W-:Y:S03]  /*109f0*/  SYNCS.ARRIVE.TRANS64.RED.A1T0 RZ, [R21+URZ], RZ ;  /* 0x000000ff15ff79a7 */ /* 0x0003e6000810043f */
[----:B------:R-:W-:Y:S05]  /*10a00*/  @P1 BRA `(.L_x_8018) ;  /* 0xffffffe000801947 */ /* 0x000fea000383ffff */
.L_x_8005:
[----:B------:R-:W-:Y:S05]  /*10a10*/  BSYNC B0 ;  /* 0x0000000000007941 */ /* 0x000fea0003800000 */
.L_x_8004:
[----:B-1----:R-:W2:Y:S01]  /*10a20*/  LDL.LU R21, [R1+0x50] ;  /* 0x0000500001157983 */ /* 0x002ea20000300800 */
[----:B------:R-:W-:Y:S02]  /*10a30*/  IMAD.MOV.U32 R155, RZ, RZ, -0x800000 ;  /* 0xff800000ff9b7424 */ /* 0x000fe400078e00ff */
[----:B------:R-:W-:Y:S01]  /*10a40*/  IMAD.MOV.U32 R154, RZ, RZ, -0x800000 ;  /* 0xff800000ff9a7424 */ /* 0x000fe200078e00ff */
[----:B------:R-:W1:Y:S02]  /*10a50*/  SHFL.BFLY PT, R4, R0, 0x2, 0x1f ;  /* 0x0c401f0000047f89 */ /* 0x000e6400000e0000 */
[----:B-1----:R-:W-:-:S05]  /*10a60*/  FADD.FTZ R4, R4, R0 ;  /* 0x0000000004047221 */ /* 0x002fca0000010000 */
[----:B------:R-:W1:Y:S02]  /*10a70*/  SHFL.BFLY PT, R0, R4, 0x1, 0x1f ;  /* 0x0c201f0004007f89 */ /* 0x000e6400000e0000 */
[----:B-1----:R-:W-:Y:S01]  /*10a80*/  FADD.FTZ R0, R4, R0 ;  /* 0x0000000004007221 */ /* 0x002fe20000010000 */
[----:B------:R-:W-:Y:S01]  /*10a90*/  IMAD.MOV.U32 R4, RZ, RZ, RZ ;  /* 0x000000ffff047224 */ /* 0x000fe200078e00ff */
[----:B------:R-:W-:Y:S08]  /*10aa0*/  BAR.ARV 0x8, 0x100 ;  /* 0x0204000000007b1d */ /* 0x000ff00000002000 */
[----:B------:R-:W-:Y:S01]  /*10ab0*/  BAR.SYNC.DEFER_BLOCKING 0xf, 0x100 ;  /* 0x03c4000000007b1d */ /* 0x000fe20000010000 */
[----:B------:R-:W-:-:S13]  /*10ac0*/  FSETP.NE.FTZ.AND P0, PT, R0, RZ, PT ;  /* 0x000000ff0000720b */ /* 0x000fda0003f15000 */
[----:B------:R-:W1:Y:S01]  /*10ad0*/  @P0 MUFU.RCP R4, R0 ;  /* 0x0000000000040308 */ /* 0x000e620000001000 */
[----:B------:R-:W-:-:S07]  /*10ae0*/  @P0 FMUL.FTZ R5, R14, 0.69314718246459960938 ;  /* 0x3f3172180e050820 */ /* 0x000fce0000410000 */
[----:B------:R-:W3:Y:S01]  /*10af0*/  @P0 MUFU.LG2 R0, R0 ;  /* 0x0000000000000308 */ /* 0x000ee20000000c00 */
        /* <DEDUP_REMOVED lines=8> */
[----:B---3--:R-:W-:Y:S01]  /*10b80*/  @P0 FMUL.FTZ R0, R0, 0.69314718246459960938 ;  /* 0x3f31721800000820 */ /* 0x008fe20000410000 */
[-C--:B------:R-:W-:Y:S01]  /*10b90*/  FMUL.FTZ R40, R40, R4.reuse ;  /* 0x0000000428287220 */ /* 0x080fe20000410000 */
[-C--:B------:R-:W-:Y:S01]  /*10ba0*/  FMUL.FTZ R41, R41, R4.reuse ;  /* 0x0000000429297220 */ /* 0x080fe20000410000 */
[-C--:B------:R-:W-:Y:S01]  /*10bb0*/  FMUL.FTZ R44, R44, R4.reuse ;  /* 0x000000042c2c7220 */ /* 0x080fe20000410000 */
[----:B------:R-:W-:Y:S01]  /*10bc0*/  @P0 FFMA.FTZ R155, R5, R15, R0 ;  /* 0x0000000f059b0223 */ /* 0x000fe20000010000 */
[-C--:B------:R-:W-:Y:S01]  /*10bd0*/  FMUL.FTZ R45, R45, R4.reuse ;  /* 0x000000042d2d7220 */ /* 0x080fe20000410000 */
[----:B------:R-:W1:Y:S01]  /*10be0*/  SHFL.BFLY PT, R0, R3, 0x2, 0x1f ;  /* 0x0c401f0003007f89 */ /* 0x000e6200000e0000 */
        /* <DEDUP_REMOVED lines=25> */
[-C--:B------:R-:W-:Y:S01]  /*10d80*/  FMUL.FTZ R96, R96, R4.reuse ;  /* 0x0000000460607220 */ /* 0x080fe20000410000 */
[-C--:B------:R-:W-:Y:S01]  /*10d90*/  FMUL.FTZ R97, R97, R4.reuse ;  /* 0x0000000461617220 */ /* 0x080fe20000410000 */
        /* <DEDUP_REMOVED lines=25> */
[----:B-1----:R-:W-:Y:S01]  /*10f30*/  FADD.FTZ R3, R0, R3 ;  /* 0x0000000300037221 */ /* 0x002fe20000010000 */
[----:B------:R-:W-:-:S02]  /*10f40*/  IMAD.MOV.U32 R0, RZ, RZ, RZ ;  /* 0x000000ffff007224 */ /* 0x000fc400078e00ff */
[-C--:B------:R-:W-:Y:S01]  /*10f50*/  FMUL.FTZ R148, R148, R4.reuse ;  /* 0x0000000494947220 */ /* 0x080fe20000410000 */
[----:B------:R-:W-:Y:S01]  /*10f60*/  FMUL.FTZ R149, R149, R4 ;  /* 0x0000000495957220 */ /* 0x000fe20000410000 */
        /* <DEDUP_REMOVED lines=34> */
[----:B------:R-:W-:Y:S01]  /*11190*/  FMUL.FTZ R75, R75, R0 ;  /* 0x000000004b4b7220 */ /* 0x000fe20000410000 */
[----:B------:R-:W-:Y:S01]  /*111a0*/  @!P0 LEA R3, R3, R2, 0x2 ;  /* 0x0000000203038211 */ /* 0x000fe200078e10ff */
[-C--:B------:R-:W-:Y:S01]  /*111b0*/  FMUL.FTZ R78, R78, R0.reuse ;  /* 0x000000004e4e7220 */ /* 0x080fe20000410000 */
[----:B------:R-:W-:Y:S01]  /*111c0*/  ISETP.NE.AND P1, PT, R19, 0x2, PT ;  /* 0x000000021300780c */ /* 0x000fe20003f25270 */
[-C--:B------:R-:W-:Y:S01]  /*111d0*/  FMUL.FTZ R79, R79, R0.reuse ;  /* 0x000000004f4f7220 */ /* 0x080fe20000410000 */
        /* <DEDUP_REMOVED lines=38> */
[----:B-1----:R-:W-:Y:S01]  /*11440*/  SEL R0, RZ, 0x1, P1 ;  /* 0x00000001ff007807 */ /* 0x002fe20000800000 */
[----:B------:R-:W-:Y:S06]  /*11450*/  BAR.ARV 0xe, 0x100 ;  /* 0x0384000000007b1d */ /* 0x000fec0000002000 */
[----:B------:R-:W-:-:S02]  /*11460*/  PLOP3.LUT P0, PT, PT, PT, PT, 0x8, 0x0 ;  /* 0x000000000000781c */ /* 0x000fc40003f0e170 */
[----:B------:R-:W-:Y:S02]  /*11470*/  LOP3.LUT R22, R22, R0, RZ, 0x3c, !PT ;  /* 0x0000000016167212 */ /* 0x000fe400078e3cff */
[----:B------:R-:W-:Y:S01]  /*11480*/  SEL R19, R19, RZ, P1 ;  /* 0x000000ff13137207 */ /* 0x000fe20000800000 */
[----:B--2---:R-:W-:-:S05]  /*11490*/  VIADD R21, R21, 0x1 ;  /* 0x0000000115157836 */ /* 0x004fca0000000000 */
[----:B------:R1:W-:Y:S03]  /*114a0*/  STL [R1+0x50], R21 ;  /* 0x0000501501007387 */ /* 0x0003e60000100800 */
.L_x_7929:
[----:B------:R-:W-:Y:S05]  /*114b0*/  BSYNC B7 ;  /* 0x0000000000077941 */ /* 0x000fea0003800000 */
.L_x_7925:
[----:B------:R-:W2:Y:S08]  /*114c0*/  S2UR UR4, SR_CgaCtaId ;  /* 0x00000000000479c3 */ /* 0x000eb00000008800 */
[----:B------:R-:W-:Y:S01]  /*114d0*/  BAR.SYNC.DEFER_BLOCKING 0x5, 0x180 ;  /* 0x0146000000007b1d */ /* 0x000fe20000010000 */
[----:B------:R-:W-:-:S05]  /*114e0*/  MOV R2, 0x400 ;  /* 0x0000040000027802 */ /* 0x000fca0000000f00 */
[----:B------:R-:W-:Y:S01]  /*114f0*/  BSSY B0, `(.L_x_8019) ;  /* 0x00004f4000007945 */ /* 0x000fe20003800000 */
[----:B--2---:R-:W-:-:S05]  /*11500*/  IMAD.U32 R187, RZ, RZ, UR4 ;  /* 0x00000004ffbb7e24 */ /* 0x004fca000f8e00ff */
[----:B------:R-:W-:-:S05]  /*11510*/  LEA R2, R187, R2, 0x18 ;  /* 0x00000002bb027211 */ /* 0x000fca00078ec0ff */
[----:B------:R2:W3:Y:S01]  /*11520*/  LDS.128 R4, [R2+0x28cd0] ;  /* 0x028cd00002047984 */ /* 0x0004e20000000c00 */
[----:B------:R-:W-:Y:S06]  /*11530*/  BAR.ARV 0x4, 0x180 ;  /* 0x0106000000007b1d */ /* 0x000fec0000002000 */
[----:B------:R-:W-:Y:S05]  /*11540*/  @P0 BRA `(.L_x_8020) ;  /* 0x0000003c00ac0947 */ /* 0x000fea0003800000 */
[----:B------:R-:W1:Y:S01]  /*11550*/  LDL R3, [R1+0x68] ;  /* 0x0000680001037983 */ /* 0x000e620000100800 */
[----:B------:R-:W2:Y:S01]  /*11560*/  S2R R0, SR_SWINHI ;  /* 0x0000000000007919 */ /* 0x000ea20000002f00 */
[----:B----4-:R-:W-:Y:S01]  /*11570*/  F2FP.F16.F32.PACK_AB R10, R29, R28 ;  /* 0x0000001c1d0a723e */ /* 0x010fe200000000ff */
[----:B------:R-:W-:Y:S01]  /*11580*/  ULDC.64 UR6, c[0x0][0xc00] ;  /* 0x0003000000067ab9 */ /* 0x000fe20000000a00 */
[----:B------:R-:W-:Y:S01]  /*11590*/  F2FP.F16.F32.PACK_AB R11, R31, R30 ;  /* 0x0000001e1f0b723e */ /* 0x000fe200000000ff */
[----:B------:R-:W4:Y:S01]  /*115a0*/  LDL.LU R157, [R1+0x44] ;  /* 0x00004400019d7983 */ /* 0x000f220000300800 */
[----:B0-----:R-:W-:Y:S01]  /*115b0*/  F2FP.F16.F32.PACK_AB R12, R33, R32 ;  /* 0x00000020210c723e */ /* 0x001fe200000000ff */
[----:B------:R-:W-:Y:S01]  /*115c0*/  ULDC.64 UR4, c[0x0][0xc08] ;  /* 0x0003020000047ab9 */ /* 0x000fe20000000a00 */
[----:B------:R-:W-:Y:S01]  /*115d0*/  F2FP.F16.F32.PACK_AB R13, R35, R34 ;  /* 0x00000022230d723e */ /* 0x000fe200000000ff */
[----:B------:R-:W3:Y:S01]  /*115e0*/  LDL.LU R156, [R1+0x48] ;  /* 0x00004800019c7983 */ /* 0x000ee20000300800 */
[----:B-----5:R-:W-:-:S02]  /*115f0*/  MOV R152, R2 ;  /* 0x0000000200987202 */ /* 0x020fc40000000f00 */
[----:B--2---:R-:W-:Y:S02]  /*11600*/  MOV R153, R0 ;  /* 0x0000000000997202 */ /* 0x004fe40000000f00 */
        /* <DEDUP_REMOVED lines=168> */
[----:B----4-:R-:W-:Y:S02]  /*12090*/  IADD3 R8, P0, R157, UR6, RZ ;  /* 0x000000069d087c10 */ /* 0x010fe4000ff1e0ff */
        /* <DEDUP_REMOVED lines=12> */
[----:B------:R-:W-:Y:S01]  /*12160*/  @P0 IADD3 R10, P2, R157, UR4, RZ ;  /* 0x000000049d0a0c10 */ /* 0x000fe2000ff5e0ff */
        /* <DEDUP_REMOVED lines=10> */
.L_x_8021:
[----:B------:R-:W2:Y:S01]  /*12210*/  LDL R0, [R1+0x58] ;  /* 0x0000580001007983 */ /* 0x000ea20000100800 */
[----:B------:R-:W-:-:S03]  /*12220*/  ULDC UR4, c[0x0][0xad4] ;  /* 0x0002b50000047ab9 */ /* 0x000fc60000000800 */
[----:B0-----:R-:W3:Y:S04]  /*12230*/  LDL.LU R8, [R1+0x3c] ;  /* 0x00003c0001087983 */ /* 0x001ee80000300800 */
[----:B------:R0:W5:Y:S02]  /*12240*/  LDL R158, [R1+0x40] ;  /* 0x00004000019e7983 */ /* 0x0001640000100800 */
[----:B-----5:R-:W-:Y:S02]  /*12250*/  SHF.R.S32.HI R20, RZ, 0x1f, R4 ;  /* 0x0000001fff147819 */ /* 0x020fe40000011404 */
[----:B--2---:R-:W1:Y:S01]  /*12260*/  SHFL.IDX PT, R0, R0, RZ, 0x1f ;  /* 0x00001fff00007589 */ /* 0x004e6200000e0000 */
[----:B---3--:R-:W-:Y:S02]  /*12270*/  ISETP.NE.AND P1, PT, R8, RZ, PT ;  /* 0x000000ff0800720c */ /* 0x008fe40003f25270 */
[----:B-1----:R-:W-:-:S02]  /*12280*/  ISETP.NE.AND P0, PT, R0, RZ, PT ;  /* 0x000000ff0000720c */ /* 0x002fc40003f05270 */
[----:B------:R-:W-:-:S11]  /*12290*/  SEL R0, R8, UR4, P1 ;  /* 0x0000000408007c07 */ /* 0x000fd60008800000 */
[----:B0-----:R-:W-:Y:S05]  /*122a0*/  @P0 BRA `(.L_x_8022) ;  /* 0x0000000000fc0947 */ /* 0x001fea0003800000 */
[----:B------:R-:W2:Y:S01]  /*122b0*/  LDL.LU R13, [R1+0x54] ;  /* 0x00005400010d7983 */ /* 0x000ea20000300800 */
[----:B------:R-:W-:Y:S01]  /*122c0*/  IMAD.MOV.U32 R12, RZ, RZ, 0x9b8 ;  /* 0x000009b8ff0c7424 */ /* 0x000fe200078e00ff */
[----:B------:R-:W-:Y:S01]  /*122d0*/  ISETP.GT.AND P1, PT, R0, 0x1, PT ;  /* 0x000000010000780c */ /* 0x000fe20003f24270 */
[----:B------:R-:W0:Y:S01]  /*122e0*/  LDC R157, c[0x0][0xbe8] ;  /* 0x0002fa00ff9d7b82 */ /* 0x000e220000000800 */
[----:B------:R-:W3:Y:S01]  /*122f0*/  LDL R156, [R1+0x4c] ;  /* 0x00004c00019c7983 */ /* 0x000ee20000100800 */
[----:B------:R-:W-:Y:S02]  /*12300*/  ISETP.NE.U32.AND P0, PT, RZ, UR6, PT ;  /* 0x00000006ff007c0c */ /* 0x000fe4000bf05070 */
[----:B------:R-:W-:Y:S01]  /*12310*/  SEL R12, R12, 0x978, P1 ;  /* 0x000009780c0c7807 */ /* 0x000fe20000800000 */
[----:B------:R-:W4:Y:S01]  /*12320*/  LDL R159, [R1+0x64] ;  /* 0x00006400019f7983 */ /* 0x000f220000100800 */
[----:B------:R-:W-:Y:S02]  /*12330*/  ISETP.NE.AND.EX P0, PT, RZ, UR7, PT, P0 ;  /* 0x00000007ff007c0c */ /* 0x000fe4000bf05300 */
[----:B------:R-:W1:Y:S02]  /*12340*/  LDC.64 R10, c[0x0][R12+0x220] ;  /* 0x000088000c0a7b82 */ /* 0x000e640000000a00 */
[----:B------:R-:W-:-:S06]  /*12350*/  SEL R14, R158, RZ, !P0 ;  /* 0x000000ff9e0e7207 */ /* 0x000fcc0004000000 */
[----:B------:R-:W5:Y:S01]  /*12360*/  LDC.64 R8, c[0x0][R12+0x218] ;  /* 0x000086000c087b82 */ /* 0x000f620000000a00 */
[----:B------:R-:W-:Y:S01]  /*12370*/  IADD3 R21, R210, R199, RZ ;  /* 0x000000c7d2157210 */ /* 0x000fe20007ffe0ff */
[----:B-1----:R-:W-:Y:S01]  /*12380*/  IMAD R11, R11, R14, RZ ;  /* 0x0000000e0b0b7224 */ /* 0x002fe200078e02ff */
[----:B--2---:R-:W-:Y:S02]  /*12390*/  SEL R13, R13, RZ, !P0 ;  /* 0x000000ff0d0d7207 */ /* 0x004fe40004000000 */
[----:B0-----:R-:W-:-:S03]  /*123a0*/  ISETP.NE.AND P0, PT, R157, 0x1, PT ;  /* 0x000000019d00780c */ /* 0x001fc60003f05270 */
[C---:B------:R-:W-:Y:S02]  /*123b0*/  IMAD R13, R10.reuse, R13, R11 ;  /* 0x0000000d0a0d7224 */ /* 0x040fe400078e020b */
[----:B------:R-:W-:-:S04]  /*123c0*/  IMAD.WIDE.U32 R10, R10, R14, RZ ;  /* 0x0000000e0a0a7225 */ /* 0x000fc800078e00ff */
[-C--:B-----5:R-:W-:Y:S02]  /*123d0*/  IMAD R14, R9, R185.reuse, RZ ;  /* 0x000000b9090e7224 */ /* 0x0a0fe400078e02ff */
[----:B------:R-:W-:-:S04]  /*123e0*/  IMAD.WIDE.U32 R8, R8, R185, RZ ;  /* 0x000000b908087225 */ /* 0x000fc800078e00ff */
[----:B------:R-:W-:Y:S02]  /*123f0*/  IMAD.IADD R14, R9, 0x1, R14 ;  /* 0x00000001090e7824 */ /* 0x000fe400078e020e */
[----:B------:R-:W0:Y:S01]  /*12400*/  @P0 LDC R9, c[0x0][0xbec] ;  /* 0x0002fb00ff090b82 */ /* 0x000e220000000800 */
[----:B------:R-:W-:-:S07]  /*12410*/  IADD3 R15, P2, P3, R10, R8, R4 ;  /* 0x000000080a0f7210 */ /* 0x000fce0007b5e004 */
[----:B------:R-:W1:Y:S01]  /*12420*/  @P0 LDC R8, c[0x0][0xbf0] ;  /* 0x0002fc00ff080b82 */ /* 0x000e620000000800 */
[----:B------:R-:W-:-:S05]  /*12430*/  IMAD.IADD R13, R11, 0x1, R13 ;  /* 0x000000010b0d7824 */ /* 0x000fca00078e020d */
[----:B------:R-:W-:Y:S01]  /*12440*/  IADD3.X R13, R13, R14, R20, P2, P3 ;  /* 0x0000000e0d0d7210 */ /* 0x000fe200017e6414 */
[----:B------:R-:W-:Y:S02]  /*12450*/  IMAD.MOV.U32 R14, RZ, RZ, R21 ;  /* 0x000000ffff0e7224 */ /* 0x000fe400078e0015 */
[----:B0-----:R-:W-:-:S05]  /*12460*/  @P0 IMAD.HI.U32 R9, R21, R9, RZ ;  /* 0x0000000915090227 */ /* 0x001fca00078e00ff */
[----:B-1----:R-:W-:Y:S02]  /*12470*/  @P0 SHF.R.U32.HI R14, RZ, R8, R9 ;  /* 0x00000008ff0e0219 */ /* 0x002fe40000011609 */
[----:B------:R-:W0:Y:S01]  /*12480*/  LDC.64 R8, c[0x0][R12+0x228] ;  /* 0x00008a000c087b82 */ /* 0x000e220000000a00 */
[----:B---3--:R-:W-:-:S05]  /*12490*/  SEL R156, R156, RZ, P1 ;  /* 0x000000ff9c9c7207 */ /* 0x008fca0000800000 */
[----:B0-----:R-:W-:-:S04]  /*124a0*/  IMAD.WIDE.U32 R10, R8, R156, RZ ;  /* 0x0000009c080a7225 */ /* 0x001fc800078e00ff */
[----:B------:R-:W-:-:S04]  /*124b0*/  IMAD R8, R9, R156, RZ ;  /* 0x0000009c09087224 */ /* 0x000fc800078e02ff */
[----:B------:R-:W-:Y:S02]  /*124c0*/  IMAD.IADD R11, R11, 0x1, R8 ;  /* 0x000000010b0b7824 */ /* 0x000fe400078e0208 */
[----:B------:R0:W1:Y:S01]  /*124d0*/  LDC.64 R8, c[0x0][R12+0x210] ;  /* 0x000084000c087b82 */ /* 0x0000620000000a00 */
[----:B------:R-:W-:Y:S01]  /*124e0*/  IADD3 R10, P0, P2, R14, R15, R10 ;  /* 0x0000000f0e0a7210 */ /* 0x000fe20007a1e00a */
[--C-:B------:R-:W-:Y:S01]  /*124f0*/  IMAD.MOV R15, RZ, RZ, -R14.reuse ;  /* 0x000000ffff0f7224 */ /* 0x100fe200078e0a0e */
[----:B------:R-:W-:-:S03]  /*12500*/  SHF.R.S32.HI R14, RZ, 0x1f, R14 ;  /* 0x0000001fff0e7819 */ /* 0x000fc6000001140e */
[----:B------:R-:W-:Y:S01]  /*12510*/  IMAD R15, R157, R15, R21 ;  /* 0x0000000f9d0f7224 */ /* 0x000fe200078e0215 */
[----:B------:R-:W-:-:S04]  /*12520*/  IADD3.X R11, R14, R13, R11, P0, P2 ;  /* 0x0000000d0e0b7210 */ /* 0x000fc800007e440b */
[----:B0-----:R-:W-:Y:S01]  /*12530*/  SHF.R.S32.HI R12, RZ, 0x1f, R15 ;  /* 0x0000001fff0c7819 */ /* 0x001fe2000001140f */
[-C--:B-1----:R-:W-:Y:S02]  /*12540*/  IMAD R9, R9, R15.reuse, RZ ;  /* 0x0000000f09097224 */ /* 0x082fe400078e02ff */
[----:B------:R-:W-:-:S04]  /*12550*/  IMAD.WIDE.U32 R10, R8, R15, R10 ;  /* 0x0000000f080a7225 */ /* 0x000fc800078e000a */
[----:B------:R-:W-:Y:S02]  /*12560*/  IMAD R12, R8, R12, R9 ;  /* 0x0000000c080c7224 */ /* 0x000fe400078e0209 */
[----:B------:R-:W0:Y:S08]  /*12570*/  LDC.64 R8, c[0x0][0xba8] ;  /* 0x0002ea00ff087b82 */ /* 0x000e300000000a00 */
[----:B0-----:R-:W0:Y:S08]  /*12580*/  @!P1 LDC R8, c[0x0][0xb50] ;  /* 0x0002d400ff089b82 */ /* 0x001e300000000800 */
[----:B------:R-:W1:Y:S01]  /*12590*/  @!P1 LDC R9, c[0x0][0xb54] ;  /* 0x0002d500ff099b82 */ /* 0x000e620000000800 */
[----:B------:R-:W-:-:S02]  /*125a0*/  IMAD.IADD R12, R11, 0x1, R12 ;  /* 0x000000010b0c7824 */ /* 0x000fc400078e020c */
[----:B------:R-:W-:Y:S01]  /*125b0*/  IMAD.IADD R13, R192, 0x1, R199 ;  /* 0x00000001c00d7824 */ /* 0x000fe200078e02c7 */
[----:B0-----:R-:W-:Y:S01]  /*125c0*/  LEA R11, P0, R10, R8, 0x2 ;  /* 0x000000080a0b7211 */ /* 0x001fe200078010ff */
[----:B----4-:R-:W-:-:S03]  /*125d0*/  IMAD.MOV R8, RZ, RZ, -R159 ;  /* 0x000000ffff087224 */ /* 0x010fc600078e0a9f */
        /* <DEDUP_REMOVED lines=12> */
.L_x_8022:
[----:B------:R-:W-:Y:S02]  /*126a0*/  ISETP.GT.AND P1, PT, R0, 0x1, PT ;  /* 0x000000010000780c */ /* 0x000fe40003f24270 */
[----:B------:R-:W-:-:S04]  /*126b0*/  ISETP.NE.U32.AND P0, PT, RZ, UR6, PT ;  /* 0x00000006ff007c0c */ /* 0x000fc8000bf05070 */
[----:B------:R-:W-:-:S04]  /*126c0*/  ISETP.NE.AND.EX P0, PT, RZ, UR7, PT, P0 ;  /* 0x00000007ff007c0c */ /* 0x000fc8000bf05300 */
[----:B------:R-:W-:-:S03]  /*126d0*/  SEL R0, R158, RZ, !P0 ;  /* 0x000000ff9e007207 */ /* 0x000fc60004000000 */
[----:B------:R-:W-:Y:S06]  /*126e0*/  @P1 BRA `(.L_x_8023) ;  /* 0x0000001000601947 */ /* 0x000fec0003800000 */
[----:B------:R-:W1:Y:S01]  /*126f0*/  S2R R82, SR_TID.X ;  /* 0x0000000000527919 */ /* 0x000e620000002100 */
[----:B------:R-:W2:Y:S01]  /*12700*/  LDC R83, c[0x0][0xbe8] ;  /* 0x0002fa00ff537b82 */ /* 0x000ea20000000800 */
[----:B------:R-:W-:Y:S01]  /*12710*/  ULDC.64 UR4, c[0x0][0xaa0] ;  /* 0x0002a80000047ab9 */ /* 0x000fe20000000a00 */
[----:B-1----:R-:W-:-:S05]  /*12720*/  VIADD R82, R82, 0xffffff80 ;  /* 0xffffff8052527836 */ /* 0x002fca0000000000 */
[----:B------:R-:W-:-:S04]  /*12730*/  SHF.R.S32.HI R81, RZ, 0x1f, R82 ;  /* 0x0000001fff517819 */ /* 0x000fc80000011452 */
[----:B------:R-:W-:-:S04]  /*12740*/  LEA.HI R81, R81, R82, RZ, 0x3 ;  /* 0x0000005251517211 */ /* 0x000fc800078f18ff */
[----:B------:R-:W-:-:S05]  /*12750*/  SHF.R.S32.HI R80, RZ, 0x3, R81 ;  /* 0x00000003ff507819 */ /* 0x000fca0000011451 */
[----:B0-----:R-:W-:-:S04]  /*12760*/  IMAD R9, R80, 0x40, R194 ;  /* 0x0000004050097824 */ /* 0x001fc800078e02c2 */
[----:B------:R-:W-:-:S03]  /*12770*/  IMAD.WIDE R152, R9, 0x2, R152 ;  /* 0x0000000209987825 */ /* 0x000fc600078e0298 */
[----:B------:R-:W-:Y:S01]  /*12780*/  IADD3 R37, P0, R152, 0x5000, RZ ;  /* 0x0000500098257810 */ /* 0x000fe20007f1e0ff */
[----:B------:R-:W-:Y:S01]  /*12790*/  IMAD R21, R20, UR4, RZ ;  /* 0x0000000414157c24 */ /* 0x000fe2000f8e02ff */
[----:B------:R-:W-:Y:S02]  /*127a0*/  LOP3.LUT R81, R81, 0xfffffff8, RZ, 0xc0, !PT ;  /* 0xfffffff851517812 */ /* 0x000fe400078ec0ff */
[----:B------:R-:W-:Y:S02]  /*127b0*/  LOP3.LUT R36, R37, 0x380, RZ, 0xc0, !PT ;  /* 0x0000038025247812 */ /* 0x000fe400078ec0ff */
[----:B------:R-:W-:Y:S02]  /*127c0*/  IADD3 R13, P3, R152, 0x1000, RZ ;  /* 0x00001000980d7810 */ /* 0x000fe40007f7e0ff */
[----:B------:R-:W-:Y:S01]  /*127d0*/  SHF.R.U64 R36, R36, 0x3, RZ ;  /* 0x0000000324247819 */ /* 0x000fe200000012ff */
[----:B------:R-:W-:Y:S01]  /*127e0*/  IMAD R85, R4, UR5, R21 ;  /* 0x0000000504557c24 */ /* 0x000fe2000f8e0215 */
[----:B------:R-:W-:-:S02]  /*127f0*/  IADD3 R41, P1, R152, 0x6000, RZ ;  /* 0x0000600098297810 */ /* 0x000fc40007f3e0ff */
[----:B------:R-:W-:Y:S01]  /*12800*/  LOP3.LUT R36, R36, R37, RZ, 0x3c, !PT ;  /* 0x0000002524247212 */ /* 0x000fe200078e3cff */
[----:B------:R-:W-:Y:S01]  /*12810*/  IMAD.X R37, RZ, RZ, R153, P0 ;  /* 0x000000ffff257224 */ /* 0x000fe200000e0699 */
[----:B------:R-:W-:Y:S01]  /*12820*/  IADD3 R65, P0, R152, 0xc000, RZ ;  /* 0x0000c00098417810 */ /* 0x000fe20007f1e0ff */
[----:B------:R-:W-:Y:S01]  /*12830*/  IMAD.WIDE.U32 R20, R4, UR4, RZ ;  /* 0x0000000404147c25 */ /* 0x000fe2000f8e00ff */
[----:B------:R-:W-:Y:S01]  /*12840*/  ULDC.64 UR4, c[0x0][0xae8] ;  /* 0x0002ba0000047ab9 */ /* 0x000fe20000000a00 */
[----:B------:R-:W-:Y:S02]  /*12850*/  LOP3.LUT R12, R13, 0x380, RZ, 0xc0, !PT ;  /* 0x000003800d0c7812 */ /* 0x000fe400078ec0ff */
[----:B------:R-:W-:Y:S01]  /*12860*/  LOP3.LUT R64, R65, 0x380, RZ, 0xc0, !PT ;  /* 0x0000038041407812 */ /* 0x000fe200078ec0ff */
[----:B------:R-:W-:Y:S01]  /*12870*/  IMAD.IADD R87, R82, 0x1, -R81 ;  /* 0x0000000152577824 */ /* 0x000fe200078e0a51 */
[----:B------:R-:W-:Y:S01]  /*12880*/  IADD3 R21, R21, R85, RZ ;  /* 0x0000005515157210 */ /* 0x000fe20007ffe0ff */
[----:B------:R-:W-:Y:S01]  /*12890*/  VIADD R166, R194, 0x40 ;  /* 0x00000040c2a67836 */ /* 0x000fe20000000000 */
[----:B------:R-:W-:Y:S01]  /*128a0*/  SHF.R.U64 R64, R64, 0x3, RZ ;  /* 0x0000000340407819 */ /* 0x000fe200000012ff */
[----:B------:R-:W-:Y:S01]  /*128b0*/  VIADD R164, R194, 0x80 ;  /* 0x00000080c2a47836 */ /* 0x000fe20000000000 */
[----:B------:R-:W-:-:S02]  /*128c0*/  LOP3.LUT R40, R41, 0x380, RZ, 0xc0, !PT ;  /* 0x0000038029287812 */ /* 0x000fc400078ec0ff */
[C---:B------:R-:W-:Y:S01]  /*128d0*/  IADD3 R162, R194.reuse, 0xc0, RZ ;  /* 0x000000c0c2a27810 */ /* 0x040fe20007ffe0ff */
[----:B------:R-:W-:Y:S01]  /*128e0*/  VIADD R160, R194, 0x100 ;  /* 0x00000100c2a07836 */ /* 0x000fe20000000000 */
[----:B------:R-:W-:Y:S01]  /*128f0*/  LOP3.LUT R64, R64, R65, RZ, 0x3c, !PT ;  /* 0x0000004140407212 */ /* 0x000fe200078e3cff */
[----:B------:R-:W-:Y:S01]  /*12900*/  IMAD.X R65, RZ, RZ, R153, P0 ;  /* 0x000000ffff417224 */ /* 0x000fe200000e0699 */
[----:B--2---:R-:W-:Y:S01]  /*12910*/  ISETP.NE.AND P0, PT, R83, 0x1, PT ;  /* 0x000000015300780c */ /* 0x004fe20003f05270 */
[----:B------:R-:W-:Y:S01]  /*12920*/  IMAD.WIDE.U32 R20, R185, UR4, R20 ;  /* 0x00000004b9147c25 */ /* 0x000fe2000f8e0014 */
[----:B------:R-:W-:Y:S01]  /*12930*/  SHF.R.S32.HI R81, RZ, 0x1f, R0 ;  /* 0x0000001fff517819 */ /* 0x000fe20000011400 */
[----:B------:R-:W5:Y:S01]  /*12940*/  LD.E.128 R36, desc[UR40][R36.64] ;  /* 0x0000002824247980 */ /* 0x000f62000c101d00 */
[----:B------:R-:W-:Y:S01]  /*12950*/  SHF.R.U64 R12, R12, 0x3, RZ ;  /* 0x000000030c0c7819 */ /* 0x000fe200000012ff */
[----:B------:R-:W-:Y:S01]  /*12960*/  IMAD R82, R87, 0x20, R80 ;  /* 0x0000002057527824 */ /* 0x000fe200078e0250 */
[----:B------:R-:W-:Y:S01]  /*12970*/  SHF.R.U64 R40, R40, 0x3, RZ ;  /* 0x0000000328287819 */ /* 0x000fe200000012ff */
[----:B------:R-:W-:Y:S01]  /*12980*/  VIADD R158, R194, 0x140 ;  /* 0x00000140c29e7836 */ /* 0x000fe20000000000 */
[----:B------:R-:W-:Y:S01]  /*12990*/  LOP3.LUT R12, R12, R13, RZ, 0x3c, !PT ;  /* 0x0000000d0c0c7212 */ /* 0x000fe200078e3cff */
[----:B------:R-:W5:Y:S01]  /*129a0*/  LD.E.128 R64, desc[UR40][R64.64] ;  /* 0x0000002840407980 */ /* 0x000f62000c101d00 */
[----:B------:R-:W-:-:S02]  /*129b0*/  IADD3 R25, P4, R152, 0x2000, RZ ;  /* 0x0000200098197810 */ /* 0x000fc40007f9e0ff */
[C---:B------:R-:W-:Y:S01]  /*129c0*/  IADD3 R29, P5, R152.reuse, 0x3000, RZ ;  /* 0x00003000981d7810 */ /* 0x040fe20007fbe0ff */
[----:B------:R-:W0:Y:S01]  /*129d0*/  @P0 LDC R85, c[0x0][0xbec] ;  /* 0x0002fb00ff550b82 */ /* 0x000e220000000800 */
[C---:B------:R-:W-:Y:S02]  /*129e0*/  IADD3 R33, P6, R152.reuse, 0x4000, RZ ;  /* 0x0000400098217810 */ /* 0x040fe40007fde0ff */
[C---:B------:R-:W-:Y:S02]  /*129f0*/  IADD3 R45, P2, R152.reuse, 0x7000, RZ ;  /* 0x00007000982d7810 */ /* 0x040fe40007f5e0ff */
[----:B------:R-:W-:-:S03]  /*12a00*/  LOP3.LUT R9, R152, 0x380, RZ, 0xc0, !PT ;  /* 0x0000038098097812 */ /* 0x000fc600078ec0ff */
[----:B------:R-:W1:Y:S01]  /*12a10*/  @P0 LDC R4, c[0x0][0xbf0] ;  /* 0x0002fc00ff040b82 */ /* 0x000e620000000800 */
[----:B------:R-:W-:Y:S01]  /*12a20*/  IMAD R21, R185, UR5, R21 ;  /* 0x00000005b9157c24 */ /* 0x000fe2000f8e0215 */
[----:B------:R-:W-:Y:S01]  /*12a30*/  ULDC.64 UR4, c[0x0][0xaf0] ;  /* 0x0002bc0000047ab9 */ /* 0x000fe20000000a00 */
[----:B------:R-:W-:Y:S01]  /*12a40*/  IMAD.IADD R82, R199, 0x1, R82 ;  /* 0x00000001c7527824 */ /* 0x000fe200078e0252 */
[----:B------:R-:W-:Y:S01]  /*12a50*/  LOP3.LUT R40, R40, R41, RZ, 0x3c, !PT ;  /* 0x0000002928287212 */ /* 0x000fe200078e3cff */
[----:B------:R-:W-:Y:S01]  /*12a60*/  IMAD R81, R81, UR4, RZ ;  /* 0x0000000451517c24 */ /* 0x000fe2000f8e02ff */
[----:B------:R-:W-:Y:S01]  /*12a70*/  LOP3.LUT R24, R25, 0x380, RZ, 0xc0, !PT ;  /* 0x0000038019187812 */ /* 0x000fe200078ec0ff */
[C---:B------:R-:W-:Y:S01]  /*12a80*/  IMAD.WIDE.U32 R20, R0.reuse, UR4, R20 ;  /* 0x0000000400147c25 */ /* 0x040fe2000f8e0014 */
[----:B------:R-:W-:Y:S02]  /*12a90*/  LOP3.LUT R28, R29, 0x380, RZ, 0xc0, !PT ;  /* 0x000003801d1c7812 */ /* 0x000fe400078ec0ff */
[----:B------:R-:W-:Y:S01]  /*12aa0*/  LOP3.LUT R32, R33, 0x380, RZ, 0xc0, !PT ;  /* 0x0000038021207812 */ /* 0x000fe200078ec0ff */
[----:B------:R-:W-:Y:S01]  /*12ab0*/  IMAD R87, R0, UR5, R81 ;  /* 0x0000000500577c24 */ /* 0x000fe2000f8e0251 */
[----:B------:R-:W-:Y:S01]  /*12ac0*/  ULDC.64 UR4, c[0x0][0xae0] ;  /* 0x0002b80000047ab9 */ /* 0x000fe20000000a00 */
[----:B------:R-:W-:Y:S01]  /*12ad0*/  IMAD.X R13, RZ, RZ, R153, P3 ;  /* 0x000000ffff0d7224 */ /* 0x000fe200018e0699 */
[----:B------:R-:W-:Y:S01]  /*12ae0*/  IADD3 R49, P3, R152, 0x8000, RZ ;  /* 0x0000800098317810 */ /* 0x000fe20007f7e0ff */
[----:B0-----:R-:W-:Y:S01]  /*12af0*/  @P0 IMAD.HI.U32 R85, R82, R85, RZ ;  /* 0x0000005552550227 */ /* 0x001fe200078e00ff */
[----:B------:R-:W-:-:S02]  /*12b00*/  LOP3.LUT R44, R45, 0x380, RZ, 0xc0, !PT ;  /* 0x000003802d2c7812 */ /* 0x000fc400078ec0ff */
[----:B------:R-:W-:Y:S01]  /*12b10*/  LOP3.LUT R48, R49, 0x380, RZ, 0xc0, !PT ;  /* 0x0000038031307812 */ /* 0x000fe200078ec0ff */
[--C-:B------:R-:W-:Y:S01]  /*12b20*/  IMAD.MOV.U32 R81, RZ, RZ, R82.reuse ;  /* 0x000000ffff517224 */ /* 0x100fe200078e0052 */
[----:B------:R-:W-:Y:S01]  /*12b30*/  SHF.R.U64 R24, R24, 0x3, RZ ;  /* 0x0000000318187819 */ /* 0x000fe200000012ff */
[----:B------:R-:W-:Y:S01]  /*12b40*/  IMAD.IADD R21, R21, 0x1, R87 ;  /* 0x0000000115157824 */ /* 0x000fe200078e0257 */
[----:B------:R-:W-:Y:S01]  /*12b50*/  SHF.R.U64 R28, R28, 0x3, RZ ;  /* 0x000000031c1c7819 */ /* 0x000fe200000012ff */
[----:B------:R-:W-:Y:S01]  /*12b60*/  IMAD.X R41, RZ, RZ, R153, P1 ;  /* 0x000000ffff297224 */ /* 0x000fe200008e0699 */
[----:B-1----:R-:W-:Y:S01]  /*12b70*/  @P0 SHF.R.U32.HI R81, RZ, R4, R85 ;  /* 0x00000004ff510219 */ /* 0x002fe20000011655 */
[----:B------:R-:W5:Y:S01]  /*12b80*/  LD.E.128 R12, desc[UR40][R12.64] ;  /* 0x000000280c0c7980 */ /* 0x000f62000c101d00 */
[----:B------:R-:W-:Y:S02]  /*12b90*/  IADD3 R69, P1, R152, 0xd000, RZ ;  /* 0x0000d00098457810 */ /* 0x000fe40007f3e0ff */
[--C-:B------:R-:W-:Y:S01]  /*12ba0*/  SHF.R.S32.HI R0, RZ, 0x1f, R81.reuse ;  /* 0x0000001fff007819 */ /* 0x100fe20000011451 */
[----:B------:R-:W-:Y:S01]  /*12bb0*/  IMAD.MOV R4, RZ, RZ, -R81 ;  /* 0x000000ffff047224 */ /* 0x000fe200078e0a51 */
[----:B------:R-:W-:Y:S01]  /*12bc0*/  LOP3.LUT R68, R69, 0x380, RZ, 0xc0, !PT ;  /* 0x0000038045447812 */ /* 0x000fe200078ec0ff */
[----:B------:R-:W5:Y:S01]  /*12bd0*/  LD.E.128 R40, desc[UR40][R40.64] ;  /* 0x0000002828287980 */ /* 0x000f62000c101d00 */
[----:B------:R-:W-:Y:S01]  /*12be0*/  SHF.R.U64 R32, R32, 0x3, RZ ;  /* 0x0000000320207819 */ /* 0x000fe200000012ff */
[----:B------:R-:W-:Y:S01]  /*12bf0*/  IMAD R85, R83, R4, R82 ;  /* 0x0000000453557224 */ /* 0x000fe200078e0252 */
[----:B------:R-:W-:Y:S01]  /*12c00*/  SHF.R.U64 R44, R44, 0x3, RZ ;  /* 0x000000032c2c7819 */ /* 0x000fe200000012ff */
[----:B------:R-:W-:Y:S01]  /*12c10*/  IMAD R0, R0, UR4, RZ ;  /* 0x0000000400007c24 */ /* 0x000fe2000f8e02ff */
[----:B------:R-:W0:Y:S01]  /*12c20*/  LDC R4, c[0x0][0xac8] ;  /* 0x0002b200ff047b82 */ /* 0x000e220000000800 */
[----:B------:R-:W-:Y:S01]  /*12c30*/  IMAD.WIDE.U32 R20, R81, UR4, R20 ;  /* 0x0000000451147c25 */ /* 0x000fe2000f8e0014 */
[----:B------:R-:W-:-:S02]  /*12c40*/  SHF.R.U64 R48, R48, 0x3, RZ ;  /* 0x0000000330307819 */ /* 0x000fc400000012ff */
[----:B------:R-:W-:Y:S01]  /*12c50*/  SHF.R.U64 R68, R68, 0x3, RZ ;  /* 0x0000000344447819 */ /* 0x000fe200000012ff */
[----:B------:R-:W-:Y:S01]  /*12c60*/  IMAD R81, R81, UR5, R0 ;  /* 0x0000000551517c24 */ /* 0x000fe2000f8e0200 */
[----:B------:R-:W-:Y:S01]  /*12c70*/  SHF.R.S32.HI R0, RZ, 0x1f, R85 ;  /* 0x0000001fff007819 */ /* 0x000fe20000011455 */
[----:B------:R-:W-:Y:S01]  /*12c80*/  ULDC.64 UR4, c[0x0][0xad8] ;  /* 0x0002b60000047ab9 */ /* 0x000fe20000000a00 */
[----:B------:R-:W-:Y:S01]  /*12c90*/  LOP3.LUT R24, R24, R25, RZ, 0x3c, !PT ;  /* 0x0000001918187212 */ /* 0x000fe200078e3cff */
[----:B------:R-:W-:Y:S01]  /*12ca0*/  IMAD.IADD R21, R21, 0x1, R81 ;  /* 0x0000000115157824 */ /* 0x000fe200078e0251 */
[----:B------:R-:W-:Y:S01]  /*12cb0*/  LOP3.LUT R28, R28, R29, RZ, 0x3c, !PT ;  /* 0x0000001d1c1c7212 */ /* 0x000fe200078e3cff */
[----:B------:R-:W-:Y:S01]  /*12cc0*/  IMAD R0, R0, UR4, RZ ;  /* 0x0000000400007c24 */ /* 0x000fe2000f8e02ff */
[----:B------:R-:W-:Y:S01]  /*12cd0*/  LOP3.LUT R32, R32, R33, RZ, 0x3c, !PT ;  /* 0x0000002120207212 */ /* 0x000fe200078e3cff */
[----:B------:R-:W-:Y:S01]  /*12ce0*/  IMAD.WIDE.U32 R20, R85, UR4, R20 ;  /* 0x0000000455147c25 */ /* 0x000fe2000f8e0014 */
[----:B------:R-:W-:-:S02]  /*12cf0*/  LOP3.LUT R44, R44, R45, RZ, 0x3c, !PT ;  /* 0x0000002d2c2c7212 */ /* 0x000fc400078e3cff */
[----:B------:R-:W-:Y:S01]  /*12d00*/  LOP3.LUT R48, R48, R49, RZ, 0x3c, !PT ;  /* 0x0000003130307212 */ /* 0x000fe200078e3cff */
[----:B------:R-:W-:Y:S01]  /*12d10*/  IMAD R81, R85, UR5, R0 ;  /* 0x0000000555517c24 */ /* 0x000fe2000f8e0200 */
[----:B------:R-:W-:Y:S01]  /*12d20*/  ULDC.64 UR4, c[0x0][0xa80] ;  /* 0x0002a00000047ab9 */ /* 0x000fe20000000a00 */
[----:B------:R-:W-:Y:S01]  /*12d30*/  IMAD.X R25, RZ, RZ, R153, P4 ;  /* 0x000000ffff197224 */ /* 0x000fe200020e0699 */
[----:B------:R-:W-:Y:S01]  /*12d40*/  LEA R82, P0, R20, UR4, 0x1 ;  /* 0x0000000414527c11 */ /* 0x000fe2000f8008ff */
[----:B------:R-:W-:Y:S01]  /*12d50*/  IMAD.IADD R21, R21, 0x1, R81 ;  /* 0x0000000115157824 */ /* 0x000fe200078e0251 */
[----:B------:R-:W-:Y:S01]  /*12d60*/  IADD3.X R33, RZ, R153, RZ, P6, !PT ;  /* 0x00000099ff217210 */ /* 0x000fe200037fe4ff */
[--C-:B------:R-:W-:Y:S01]  /*12d70*/  IMAD.X R29, RZ, RZ, R153.reuse, P5 ;  /* 0x000000ffff1d7224 */ /* 0x100fe200028e0699 */
[----:B------:R-:W-:Y:S01]  /*12d80*/  IADD3 R53, P4, R152, 0x9000, RZ ;  /* 0x0000900098357810 */ /* 0x000fe20007f9e0ff */
[----:B------:R-:W-:Y:S01]  /*12d90*/  IMAD.X R45, RZ, RZ, R153, P2 ;  /* 0x000000ffff2d7224 */ /* 0x000fe200010e0699 */
[----:B------:R-:W-:Y:S01]  /*12da0*/  LEA.HI.X R84, R20, UR5, R21, 0x1, P0 ;  /* 0x0000000514547c11 */ /* 0x000fe200080f0c15 */
[----:B------:R-:W-:Y:S01]  /*12db0*/  IMAD.X R49, RZ, RZ, R153, P3 ;  /* 0x000000ffff317224 */ /* 0x000fe200018e0699 */
[----:B0-----:R-:W-:Y:S01]  /*12dc0*/  ISETP.GE.AND P0, PT, R166, R4, PT ;  /* 0x00000004a600720c */ /* 0x001fe20003f06270 */
[----:B------:R-:W5:Y:S01]  /*12dd0*/  LD.E.128 R24, desc[UR40][R24.64] ;  /* 0x0000002818187980 */ /* 0x000f62000c101d00 */
[----:B------:R-:W-:-:S02]  /*12de0*/  IADD3 R57, P5, R152, 0xa000, RZ ;  /* 0x0000a00098397810 */ /* 0x000fc40007fbe0ff */
[C---:B------:R-:W-:Y:S01]  /*12df0*/  IADD3 R61, P6, R152.reuse, 0xb000, RZ ;  /* 0x0000b000983d7810 */ /* 0x040fe20007fde0ff */
[----:B------:R-:W5:Y:S01]  /*12e00*/  LD.E.128 R28, desc[UR40][R28.64] ;  /* 0x000000281c1c7980 */ /* 0x000f62000c101d00 */
[----:B------:R-:W-:Y:S02]  /*12e10*/  IADD3 R73, P2, R152, 0xe000, RZ ;  /* 0x0000e00098497810 */ /* 0x000fe40007f5e0ff */
[----:B------:R-:W-:Y:S01]  /*12e20*/  LOP3.LUT R68, R68, R69, RZ, 0x3c, !PT ;  /* 0x0000004544447212 */ /* 0x000fe200078e3cff */
[--C-:B------:R-:W-:Y:S01]  /*12e30*/  IMAD.X R69, RZ, RZ, R153.reuse, P1 ;  /* 0x000000ffff457224 */ /* 0x100fe200008e0699 */
[----:B------:R-:W-:Y:S01]  /*12e40*/  SEL R0, RZ, 0xffffffff, P0 ;  /* 0xffffffffff007807 */ /* 0x000fe20000000000 */
[----:B------:R-:W5:Y:S01]  /*12e50*/  LD.E.128 R32, desc[UR40][R32.64] ;  /* 0x0000002820207980 */ /* 0x000f62000c101d00 */
[----:B------:R-:W-:Y:S02]  /*12e60*/  IADD3 R11, P3, R152, 0xf000, RZ ;  /* 0x0000f000980b7810 */ /* 0x000fe40007f7e0ff */
[-C--:B------:R-:W-:Y:S01]  /*12e70*/  ISETP.GE.AND P1, PT, R194, R4.reuse, PT ;  /* 0x00000004c200720c */ /* 0x080fe20003f26270 */
[----:B------:R-:W5:Y:S01]  /*12e80*/  LD.E.128 R44, desc[UR40][R44.64] ;  /* 0x000000282c2c7980 */ /* 0x000f62000c101d00 */
[----:B------:R-:W-:Y:S01]  /*12e90*/  ISETP.GE.AND P0, PT, R164, R4, PT ;  /* 0x00000004a400720c */ /* 0x000fe20003f06270 */
        /* <DEDUP_REMOVED lines=9> */
[----:B------:R-:W-:Y:S02]  /*12f30*/  SEL R0, RZ, 0x1, P1 ;  /* 0x00000001ff007807 */ /* 0x000fe40000800000 */
[----:B------:R-:W-:Y:S02]  /*12f40*/  SEL R20, RZ, 0xffffffff, P0 ;  /* 0xffffffffff147807 */ /* 0x000fe40000000000 */
[----:B------:R-:W-:Y:S02]  /*12f50*/  SHF.R.U64 R52, R52, 0x3, RZ ;  /* 0x0000000334347819 */ /* 0x000fe400000012ff */
[----:B------:R-:W-:-:S02]  /*12f60*/  SHF.R.U64 R56, R56, 0x3, RZ ;  /* 0x0000000338387819 */ /* 0x000fc400000012ff */
[----:B------:R-:W-:Y:S02]  /*12f70*/  SHF.R.U64 R60, R60, 0x3, RZ ;  /* 0x000000033c3c7819 */ /* 0x000fe400000012ff */
[----:B------:R-:W-:Y:S02]  /*12f80*/  SHF.R.U64 R72, R72, 0x3, RZ ;  /* 0x0000000348487819 */ /* 0x000fe400000012ff */
[----:B------:R-:W-:Y:S02]  /*12f90*/  SHF.R.U64 R9, R9, 0x3, RZ ;  /* 0x0000000309097819 */ /* 0x000fe400000012ff */
[----:B------:R-:W-:Y:S02]  /*12fa0*/  ISETP.GE.AND P0, PT, R162, R4, PT ;  /* 0x00000004a200720c */ /* 0x000fe40003f06270 */
[----:B------:R-:W-:Y:S02]  /*12fb0*/  SHF.R.U64 R10, R10, 0x3, RZ ;  /* 0x000000030a0a7819 */ /* 0x000fe400000012ff */
[----:B------:R-:W-:Y:S01]  /*12fc0*/  LOP3.LUT R0, R21, 0x2, R0, 0xe2, !PT ;  /* 0x0000000215007812 */ /* 0x000fe200078ee200 */
        /* <DEDUP_REMOVED lines=11> */
[----:B------:R-:W-:Y:S01]  /*13080*/  SEL R20, RZ, 0xffffffff, P0 ;  /* 0xffffffffff147807 */ /* 0x000fe20000000000 */
[----:B------:R-:W5:Y:S01]  /*13090*/  LD.E.128 R52, desc[UR40][R52.64] ;  /* 0x0000002834347980 */ /* 0x000f62000c101d00 */
[----:B------:R-:W-:-:S02]  /*130a0*/  LOP3.LUT R76, R10, R11, RZ, 0x3c, !PT ;  /* 0x0000000b0a4c7212 */ /* 0x000fc400078e3cff */
[-C--:B------:R-:W-:Y:S01]  /*130b0*/  ISETP.GE.AND P0, PT, R160, R4.reuse, PT ;  /* 0x00000004a000720c */ /* 0x080fe20003f06270 */
[----:B------:R-:W5:Y:S01]  /*130c0*/  LD.E.128 R8, desc[UR40][R8.64] ;  /* 0x0000002808087980 */ /* 0x000f62000c101d00 */
[----:B------:R-:W-:Y:S01]  /*130d0*/  LOP3.LUT R0, R21, 0x4, R0, 0xe2, !PT ;  /* 0x0000000415007812 */ /* 0x000fe200078ee200 */
[----:B------:R-:W-:Y:S01]  /*130e0*/  IMAD.SHL.U32 R21, R20, 0x8, RZ ;  /* 0x0000000814157824 */ /* 0x000fe200078e00ff */
[----:B------:R-:W-:Y:S01]  /*130f0*/  SEL R20, RZ, 0xffffffff, P0 ;  /* 0xffffffffff147807 */ /* 0x000fe20000000000 */
[----:B------:R-:W5:Y:S01]  /*13100*/  LD.E.128 R56, desc[UR40][R56.64] ;  /* 0x0000002838387980 */ /* 0x000f62000c101d00 */
[----:B------:R-:W-:-:S03]  /*13110*/  ISETP.GE.AND P0, PT, R158, R4, PT ;  /* 0x000000049e00720c */ /* 0x000fc60003f06270 */
[----:B------:R-:W5:Y:S01]  /*13120*/  LD.E.128 R60, desc[UR40][R60.64] ;  /* 0x000000283c3c7980 */ /* 0x000f62000c101d00 */
[----:B------:R-:W-:-:S03]  /*13130*/  LOP3.LUT R0, R21, 0x8, R0, 0xe2, !PT ;  /* 0x0000000815007812 */ /* 0x000fc600078ee200 */
[----:B------:R-:W5:Y:S04]  /*13140*/  LD.E.128 R72, desc[UR40][R72.64] ;  /* 0x0000002848487980 */ /* 0x000f68000c101d00 */
        /* <DEDUP_REMOVED lines=8> */
[----:B------:R-:W-:Y:S01]  /*131d0*/  SEL R20, RZ, 0xffffffff, P0 ;  /* 0xffffffffff147807 */ /* 0x000fe20000000000 */
[----:B------:R-:W-:Y:S01]  /*131e0*/  VIADD R156, R194, 0x180 ;  /* 0x00000180c29c7836 */ /* 0x000fe20000000000 */
[----:B------:R-:W-:Y:S01]  /*131f0*/  LOP3.LUT R0, R21, 0x10, R0, 0xe2, !PT ;  /* 0x0000001015007812 */ /* 0x000fe200078ee200 */
[----:B------:R-:W-:-:S02]  /*13200*/  IMAD.IADD R199, R80, 0x1, R199 ;  /* 0x0000000150c77824 */ /* 0x000fc400078e02c7 */
[----:B------:R-:W-:Y:S02]  /*13210*/  IMAD.SHL.U32 R21, R20, 0x20, RZ ;  /* 0x0000002014157824 */ /* 0x000fe400078e00ff */
[----:B------:R-:W-:Y:S01]  /*13220*/  IMAD R83, R3, R83, RZ ;  /* 0x0000005303537224 */ /* 0x000fe200078e02ff */
[-C--:B------:R-:W-:Y:S01]  /*13230*/  ISETP.GE.AND P0, PT, R156, R4.reuse, PT ;  /* 0x000000049c00720c */ /* 0x080fe20003f06270 */
[----:B------:R-:W-:Y:S01]  /*13240*/  VIADD R154, R194, 0x1c0 ;  /* 0x000001c0c29a7836 */ /* 0x000fe20000000000 */
[----:B------:R-:W-:Y:S01]  /*13250*/  LOP3.LUT R3, R21, 0x20, R0, 0xe2, !PT ;  /* 0x0000002015037812 */ /* 0x000fe200078ee200 */
[----:B------:R-:W-:Y:S01]  /*13260*/  VIADD R0, R2, 0x28c20 ;  /* 0x00028c2002007836 */ /* 0x000fe20000000000 */
[----:B------:R-:W-:Y:S02]  /*13270*/  ISETP.GE.AND P1, PT, R199, R83, PT ;  /* 0x00000053c700720c */ /* 0x000fe40003f26270 */
[----:B------:R-:W-:Y:S02]  /*13280*/  SEL R20, RZ, 0x40, P0 ;  /* 0x00000040ff147807 */ /* 0x000fe40000000000 */
[----:B------:R-:W-:-:S02]  /*13290*/  ISETP.GE.AND P0, PT, R154, R4, PT ;  /* 0x000000049a00720c */ /* 0x000fc40003f06270 */
[----:B------:R-:W-:Y:S02]  /*132a0*/  LOP3.LUT R3, R3, R20, RZ, 0xfc, !PT ;  /* 0x0000001403037212 */ /* 0x000fe400078efcff */
[----:B------:R-:W-:Y:S02]  /*132b0*/  PRMT R0, RZ, 0x654, R0 ;  /* 0x00000654ff007816 */ /* 0x000fe40000000000 */
[----:B------:R-:W-:Y:S01]  /*132c0*/  SEL R20, RZ, 0x80, P0 ;  /* 0x00000080ff147807 */ /* 0x000fe20000000000 */
[C---:B------:R-:W-:Y:S01]  /*132d0*/  VIADD R155, R194.reuse, 0x1c0 ;  /* 0x000001c0c29b7836 */ /* 0x040fe20000000000 */
[----:B0-----:R0:W-:Y:S01]  /*132e0*/  SYNCS.ARRIVE.TRANS64.RED.A1T0 RZ, [R0+URZ], RZ ;  /* 0x000000ff00ff79a7 */ /* 0x0011e2000810043f */
[C---:B------:R-:W-:Y:S01]  /*132f0*/  VIADD R157, R194.reuse, 0x180 ;  /* 0x00000180c29d7836 */ /* 0x040fe20000000000 */
[C---:B------:R-:W-:Y:S01]  /*13300*/  IADD3 R161, R194.reuse, 0x100, RZ ;  /* 0x00000100c2a17810 */ /* 0x040fe20007ffe0ff */
[C---:B------:R-:W-:Y:S02]  /*13310*/  VIADD R159, R194.reuse, 0x140 ;  /* 0x00000140c29f7836 */ /* 0x040fe40000000000 */
[----:B------:R-:W-:-:S02]  /*13320*/  VIADD R163, R194, 0xc0 ;  /* 0x000000c0c2a37836 */ /* 0x000fc40000000000 */
[C---:B------:R-:W-:Y:S01]  /*13330*/  VIADD R165, R194.reuse, 0x80 ;  /* 0x00000080c2a57836 */ /* 0x040fe20000000000 */
[----:B0-----:R-:W-:Y:S01]  /*13340*/  LOP3.LUT R0, R3, R20, RZ, 0xfc, !PT ;  /* 0x0000001403007212 */ /* 0x001fe200078efcff */
[----:B------:R-:W-:Y:S01]  /*13350*/  VIADD R167, R194, 0x40 ;  /* 0x00000040c2a77836 */ /* 0x000fe20000000000 */
[----:B------:R0:W1:Y:S01]  /*13360*/  SHFL.IDX PT, R20, R82, RZ, 0x181f ;  /* 0x00181fff52147589 */ /* 0x00006200000e0000 */
[----:B------:R-:W-:Y:S03]  /*13370*/  BSSY B1, `(.L_x_8024) ;  /* 0x0000029000017945 */ /* 0x000fe60003800000 */
[----:B------:R0:W2:Y:S01]  /*13380*/  SHFL.IDX PT, R21, R84, RZ, 0x181f ;  /* 0x00181fff54157589 */ /* 0x0000a200000e0000 */
[----:B------:R-:W-:Y:S02]  /*13390*/  SHF.R.S32.HI R155, RZ, 0x1f, R155 ;  /* 0x0000001fff9b7819 */ /* 0x000fe4000001149b */
[----:B------:R-:W-:-:S02]  /*133a0*/  SHF.R.S32.HI R157, RZ, 0x1f, R157 ;  /* 0x0000001fff9d7819 */ /* 0x000fc4000001149d */
        /* <DEDUP_REMOVED lines=19> */
[----:B------:R-:W-:-:S02]  /*134e0*/  ISETP.GE.AND P1, PT, R158, R4, PT ;  /* 0x000000049e00720c */ /* 0x000fc40003f26270 */
[----:B0-----:R-:W-:-:S11]  /*134f0*/  @!P5 LEA R8, P4, R164, R20, 0x1 ;  /* 0x00000014a408d211 */ /* 0x001fd600078808ff */
[-C--:B------:R-:W-:Y:S02]  /*13500*/  @!P1 LEA R24, P6, R158, R20.reuse, 0x1 ;  /* 0x000000149e189211 */ /* 0x080fe400078c08ff */
[-C--:B------:R-:W-:Y:S02]  /*13510*/  @!P5 LEA.HI.X R9, R164, R21.reuse, R165, 0x1, P4 ;  /* 0x00000015a409d211 */ /* 0x080fe400020f0ca5 */
[----:B------:R-:W-:Y:S02]  /*13520*/  LOP3.LUT P4, RZ, R0, 0x80, RZ, 0xc0, !PT ;  /* 0x0000008000ff7812 */ /* 0x000fe4000788c0ff */
[----:B------:R-:W-:Y:S01]  /*13530*/  @!P1 LEA.HI.X R25, R158, R21, R159, 0x1, P6 ;  /* 0x000000159e199211 */ /* 0x000fe200030f0c9f */
[----:B------:R0:W-:Y:S04]  /*13540*/  @!P5 ST.E.128 desc[UR40][R8.64], R32 ;  /* 0x000000200800d985 */ /* 0x0001e8000c101d28 */
[----:B------:R1:W-:Y:S01]  /*13550*/  @!P3 ST.E.128 desc[UR40][R10.64], R40 ;  /* 0x000000280a00b985 */ /* 0x0003e2000c101d28 */
[----:B0-----:R-:W-:-:S02]  /*13560*/  @!P2 LEA R8, P5, R160, R20, 0x1 ;  /* 0x00000014a008a211 */ /* 0x001fc400078a08ff */
[-C--:B-1----:R-:W-:Y:S02]  /*13570*/  @P0 LEA R10, P3, R156, R20.reuse, 0x1 ;  /* 0x000000149c0a0211 */ /* 0x082fe400078608ff */
[-C--:B------:R-:W-:Y:S02]  /*13580*/  @!P2 LEA.HI.X R9, R160, R21.reuse, R161, 0x1, P5 ;  /* 0x00000015a009a211 */ /* 0x080fe400028f0ca1 */
[----:B------:R-:W-:Y:S02]  /*13590*/  @P4 LEA R20, P5, R154, R20, 0x1 ;  /* 0x000000149a144211 */ /* 0x000fe400078a08ff */
[-C--:B------:R-:W-:Y:S01]  /*135a0*/  @P0 LEA.HI.X R11, R156, R21.reuse, R157, 0x1, P3 ;  /* 0x000000159c0b0211 */ /* 0x080fe200018f0c9d */
[----:B------:R0:W-:Y:S01]  /*135b0*/  @!P2 ST.E.128 desc[UR40][R8.64], R48 ;  /* 0x000000300800a985 */ /* 0x0001e2000c101d28 */
[----:B------:R-:W-:-:S03]  /*135c0*/  @P4 LEA.HI.X R21, R154, R21, R155, 0x1, P5 ;  /* 0x000000159a154211 */ /* 0x000fc600028f0c9b */
[----:B------:R0:W-:Y:S04]  /*135d0*/  @!P1 ST.E.128 desc[UR40][R24.64], R56 ;  /* 0x0000003818009985 */ /* 0x0001e8000c101d28 */
[----:B------:R0:W-:Y:S04]  /*135e0*/  @P0 ST.E.128 desc[UR40][R10.64], R64 ;  /* 0x000000400a000985 */ /* 0x0001e8000c101d28 */
[----:B------:R0:W-:Y:S02]  /*135f0*/  @P4 ST.E.128 desc[UR40][R20.64], R72 ;  /* 0x0000004814004985 */ /* 0x0001e4000c101d28 */
.L_x_8025:
[----:B------:R-:W-:Y:S05]  /*13600*/  BSYNC B1 ;  /* 0x0000000000017941 */ /* 0x000fea0003800000 */
.L_x_8024:
        /* <DEDUP_REMOVED lines=17> */
[-C--:B0-----:R-:W-:Y:S02]  /*13720*/  @!P3 LEA R10, P6, R164, R8.reuse, 0x1 ;  /* 0x00000008a40ab211 */ /* 0x081fe400078c08ff */
[----:B------:R-:W-:Y:S02]  /*13730*/  @!P2 LEA R12, P5, R162, R8, 0x1 ;  /* 0x00000008a20ca211 */ /* 0x000fe400078a08ff */
[-C--:B------:R-:W-:Y:S02]  /*13740*/  @!P3 LEA.HI.X R11, R164, R9.reuse, R165, 0x1, P6 ;  /* 0x00000009a40bb211 */ /* 0x080fe400030f0ca5 */
[----:B------:R-:W-:-:S03]  /*13750*/  @!P2 LEA.HI.X R13, R162, R9, R163, 0x1, P5 ;  /* 0x00000009a20da211 */ /* 0x000fc600028f0ca3 */
[-C--:B-1----:R-:W-:Y:S01]  /*13760*/  @P4 LEA R20, P5, R156, R8.reuse, 0x1 ;  /* 0x000000089c144211 */ /* 0x082fe200078a08ff */
[----:B------:R0:W-:Y:S01]  /*13770*/  @!P3 ST.E.128 desc[UR40][R10.64], R36 ;  /* 0x000000240a00b985 */ /* 0x0001e2000c101d28 */
[-C--:B------:R-:W-:Y:S02]  /*13780*/  @!P0 LEA R14, P3, R158, R8.reuse, 0x1 ;  /* 0x000000089e0e8211 */ /* 0x080fe400078608ff */
        /* <DEDUP_REMOVED lines=14> */
.L_x_8023:
[----:B0-----:R-:W2:Y:S01]  /*13870*/  LDL.LU R11, [R1+0x4c] ;  /* 0x00004c00010b7983 */ /* 0x001ea20000300800 */
[----:B------:R-:W-:Y:S01]  /*13880*/  ULDC.64 UR4, c[0x0][0xb08] ;  /* 0x0002c20000047ab9 */ /* 0x000fe20000000a00 */
[----:B------:R-:W0:Y:S01]  /*13890*/  LDC R12, c[0x0][0xbe8] ;  /* 0x0002fa00ff0c7b82 */ /* 0x000e220000000800 */
[----:B------:R-:W-:Y:S01]  /*138a0*/  IMAD R10, R20, UR4, RZ ;  /* 0x00000004140a7c24 */ /* 0x000fe2000f8e02ff */
[C---:B------:R-:W-:Y:S01]  /*138b0*/  IADD3 R177, R197.reuse, 0x98, RZ ;  /* 0x00000098c5b17810 */ /* 0x040fe20007ffe0ff */
[C---:B------:R-:W-:Y:S01]  /*138c0*/  IMAD.WIDE.U32 R8, R4.reuse, UR4, RZ ;  /* 0x0000000404087c25 */ /* 0x040fe2000f8e00ff */
[----:B------:R-:W-:Y:S01]  /*138d0*/  BSSY B1, `(.L_x_8027) ;  /* 0x000010e000017945 */ /* 0x000fe20003800000 */
[C---:B------:R-:W-:Y:S02]  /*138e0*/  IADD3 R164, R197.reuse, 0xc8, RZ ;  /* 0x000000c8c5a47810 */ /* 0x040fe40007ffe0ff */
[----:B------:R-:W-:Y:S01]  /*138f0*/  IMAD R10, R4, UR5, R10 ;  /* 0x00000005040a7c24 */ /* 0x000fe2000f8e020a */
[----:B------:R-:W-:Y:S01]  /*13900*/  ULDC.64 UR4, c[0x0][0xb38] ;  /* 0x0002ce0000047ab9 */ /* 0x000fe20000000a00 */
[----:B------:R-:W-:Y:S01]  /*13910*/  SHF.R.S32.HI R4, RZ, 0x1f, R0 ;  /* 0x0000001fff047819 */ /* 0x000fe20000011400 */
[----:B------:R-:W-:Y:S01]  /*13920*/  VIADD R153, R197, 0xf8 ;  /* 0x000000f8c5997836 */ /* 0x000fe20000000000 */
[----:B------:R-:W-:Y:S01]  /*13930*/  SHF.R.S32.HI R177, RZ, 0x1f, R177 ;  /* 0x0000001fffb17819 */ /* 0x000fe200000114b1 */
[----:B------:R-:W-:Y:S01]  /*13940*/  IMAD.IADD R9, R9, 0x1, R10 ;  /* 0x0000000109097824 */ /* 0x000fe200078e020a */
[----:B------:R-:W-:Y:S01]  /*13950*/  IADD3 R213, R197, 0x60, RZ ;  /* 0x00000060c5d57810 */ /* 0x000fe20007ffe0ff */
[----:B------:R-:W-:Y:S01]  /*13960*/  IMAD.IADD R10, R210, 0x1, R199 ;  /* 0x00000001d20a7824 */ /* 0x000fe200078e02c7 */
[----:B------:R-:W-:Y:S01]  /*13970*/  SHF.R.S32.HI R153, RZ, 0x1f, R153 ;  /* 0x0000001fff997819 */ /* 0x000fe20000011499 */
[----:B------:R-:W-:-:S04]  /*13980*/  IMAD.WIDE.U32 R8, R185, UR4, R8 ;  /* 0x00000004b9087c25 */ /* 0x000fc8000f8e0008 */
[----:B------:R-:W-:Y:S01]  /*13990*/  IMAD R9, R185, UR5, R9 ;  /* 0x00000005b9097c24 */ /* 0x000fe2000f8e0209 */
[----:B------:R-:W-:Y:S01]  /*139a0*/  ULDC.64 UR4, c[0x0][0xb40] ;  /* 0x0002d00000047ab9 */ /* 0x000fe20000000a00 */
[----:B------:R-:W-:Y:S02]  /*139b0*/  IMAD.IADD R199, R192, 0x1, R199 ;  /* 0x00000001c0c77824 */ /* 0x000fe400078e02c7 */
[----:B------:R-:W-:Y:S01]  /*139c0*/  IMAD R4, R4, UR4, RZ ;  /* 0x0000000404047c24 */ /* 0x000fe2000f8e02ff */
[----:B0-----:R-:W-:Y:S01]  /*139d0*/  ISETP.NE.AND P0, PT, R12, 0x1, PT ;  /* 0x000000010c00780c */ /* 0x001fe20003f05270 */
[----:B------:R-:W-:-:S04]  /*139e0*/  IMAD.WIDE.U32 R8, R0, UR4, R8 ;  /* 0x0000000400087c25 */ /* 0x000fc8000f8e0008 */
[----:B------:R-:W-:Y:S01]  /*139f0*/  IMAD R4, R0, UR5, R4 ;  /* 0x0000000500047c24 */ /* 0x000fe2000f8e0204 */
[----:B------:R-:W-:Y:S01]  /*13a00*/  ULDC.64 UR4, c[0x0][0xb48] ;  /* 0x0002d20000047ab9 */ /* 0x000fe20000000a00 */
[----:B------:R-:W-:Y:S02]  /*13a10*/  IMAD R3, R3, R12, RZ ;  /* 0x0000000c03037224 */ /* 0x000fe400078e02ff */
[----:B------:R-:W-:Y:S02]  /*13a20*/  IMAD.IADD R9, R9, 0x1, R4 ;  /* 0x0000000109097824 */ /* 0x000fe400078e0204 */
[----:B------:R-:W-:Y:S02]  /*13a30*/  IMAD.MOV.U32 R4, RZ, RZ, R10 ;  /* 0x000000ffff047224 */ /* 0x000fe400078e000a */
[----:B------:R-:W0:Y:S01]  /*13a40*/  @P0 LDC R0, c[0x0][0xbf0] ;  /* 0x0002fc00ff000b82 */ /* 0x000e220000000800 */
[C---:B------:R-:W-:Y:S02]  /*13a50*/  VIADD R155, R197.reuse, 0xf0 ;  /* 0x000000f0c59b7836 */ /* 0x040fe40000000000 */
        /* <DEDUP_REMOVED lines=67> */
[----:B------:R-:W-:Y:S01]  /*13e90*/  IMAD R0, R12, R0, R10 ;  /* 0x000000000c007224 */ /* 0x000fe200078e020a */
        /* <DEDUP_REMOVED lines=24> */
[----:B------:R-:W-:Y:S01]  /*14020*/  VIADD R11, R197, 0x8 ;  /* 0x00000008c50b7836 */ /* 0x000fe20000000000 */
[----:B------:R-:W-:Y:S01]  /*14030*/  ISETP.GE.AND P3, PT, R213, UR4, PT ;  /* 0x00000004d5007c0c */ /* 0x000fe2000bf66270 */
[C---:B------:R-:W-:Y:S01]  /*14040*/  VIADD R21, R197.reuse, 0x18 ;  /* 0x00000018c5157836 */ /* 0x040fe20000000000 */
[----:B------:R-:W-:Y:S01]  /*14050*/  ISETP.GE.AND P4, PT, R208, UR4, PT ;  /* 0x00000004d0007c0c */ /* 0x000fe2000bf86270 */
[C---:B------:R-:W-:Y:S01]  /*14060*/  VIADD R10, R197.reuse, 0x30 ;  /* 0x00000030c50a7836 */ /* 0x040fe20000000000 */
[----:B------:R-:W-:Y:S01]  /*14070*/  SHF.R.S32.HI R11, RZ, 0x1f, R11 ;  /* 0x0000001fff0b7819 */ /* 0x000fe2000001140b */
[----:B------:R-:W-:-:S06]  /*14080*/  VIADD R12, R197, 0x38 ;  /* 0x00000038c50c7836 */ /* 0x000fcc0000000000 */
        /* <DEDUP_REMOVED lines=15> */
[C---:B------:R-:W-:Y:S01]  /*14180*/  VIADD R11, R197.reuse, 0x18 ;  /* 0x00000018c50b7836 */ /* 0x040fe20000000000 */
[----:B------:R-:W-:-:S03]  /*14190*/  IADD3 R13, R197, 0x28, RZ ;  /* 0x00000028c50d7810 */ /* 0x000fc60007ffe0ff */
        /* <DEDUP_REMOVED lines=42> */
[----:B------:R-:W-:Y:S02]  /*14440*/  @!P1 LEA.HI.X R9, R10, R14, R11, 0x2, P2 ;  /* 0x0000000e0a099211 */ /* 0x000fe400010f140b */
[----:B------:R-:W-:-:S03]  /*14450*/  @!P4 LEA R10, P6, R208, R15, 0x2 ;  /* 0x0000000fd00ac211 */ /* 0x000fc600078c10ff */
[----:B------:R0:W-:Y:S01]  /*14460*/  @!P1 ST.E.64 desc[UR40][R8.64], R60 ;  /* 0x0000003c08009985 */ /* 0x0001e2000c101b28 */
[----:B------:R-:W-:Y:S02]  /*14470*/  ISETP.GE.AND P1, PT, R219, UR4, PT ;  /* 0x00000004db007c0c */ /* 0x000fe4000bf26270 */
[----:B------:R-:W-:Y:S02]  /*14480*/  @!P4 LEA.HI.X R11, R208, R14, R209, 0x2, P6 ;  /* 0x0000000ed00bc211 */ /* 0x000fe400030f14d1 */
        /* <DEDUP_REMOVED lines=17> */
[C---:B-1----:R-:W-:Y:S02]  /*145a0*/  @!P1 LEA R10, P5, R185.reuse, R15, 0x2 ;  /* 0x0000000fb90a9211 */ /* 0x042fe400078a10ff */
        /* <DEDUP_REMOVED lines=64> */
.L_x_8028:
[----:B------:R-:W-:Y:S05]  /*149b0*/  BSYNC B1 ;  /* 0x0000000000017941 */ /* 0x000fea0003800000 */
.L_x_8027:
[----:B0--3--:R-:W-:Y:S01]  /*149c0*/  VIADD R8, R199, 0x8 ;  /* 0x00000008c7087836 */ /* 0x009fe20000000000 */
[----:B------:R-:W0:Y:S04]  /*149d0*/  SHFL.IDX PT, R4, R4, 0x1, 0x1c1f ;  /* 0x003c1f0004047f89 */ /* 0x000e2800000e0000 */
[----:B------:R-:W-:Y:S01]  /*149e0*/  ISETP.GE.AND P0, PT, R8, R3, PT ;  /* 0x000000030800720c */ /* 0x000fe20003f06270 */
[----:B------:R-:W3:-:S12]  /*149f0*/  SHFL.IDX PT, R0, R0, 0x1, 0x1c1f ;  /* 0x003c1f0000007f89 */ /* 0x000ed800000e0000 */
[----:B------:R-:W-:Y:S05]  /*14a00*/  @P0 BRA `(.L_x_8026) ;  /* 0x0000001800880947 */ /* 0x000fea0003800000 */
[----:B------:R-:W-:Y:S01]  /*14a10*/  ULDC UR4, c[0x0][0xac8] ;  /* 0x0002b20000047ab9 */ /* 0x000fe20000000800 */
[C---:B------:R-:W-:Y:S01]  /*14a20*/  VIADD R12, R197.reuse, 0x8 ;  /* 0x00000008c50c7836 */ /* 0x040fe20000000000 */
[C---:B------:R-:W-:Y:S01]  /*14a30*/  ISETP.GE.AND P4, PT, R197.reuse, UR4, PT ;  /* 0x00000004c5007c0c */ /* 0x040fe2000bf86270 */
[C---:B--2---:R-:W-:Y:S01]  /*14a40*/  VIADD R14, R197.reuse, 0x18 ;  /* 0x00000018c50e7836 */ /* 0x044fe20000000000 */
[C---:B------:R-:W-:Y:S01]  /*14a50*/  IADD3 R20, R197.reuse, 0x10, RZ ;  /* 0x00000010c5147810 */ /* 0x040fe20007ffe0ff */
[C---:B------:R-:W-:Y:S01]  /*14a60*/  VIADD R24, R197.reuse, 0x20 ;  /* 0x00000020c5187836 */ /* 0x040fe20000000000 */
[----:B------:R-:W-:Y:S01]  /*14a70*/  ISETP.GE.AND P2, PT, R12, UR4, PT ;  /* 0x000000040c007c0c */ /* 0x000fe2000bf46270 */
[C---:B------:R-:W-:Y:S01]  /*14a80*/  VIADD R13, R197.reuse, 0x8 ;  /* 0x00000008c50d7836 */ /* 0x040fe20000000000 */
[----:B------:R-:W-:Y:S01]  /*14a90*/  ISETP.GE.AND P1, PT, R20, UR4, PT ;  /* 0x0000000414007c0c */ /* 0x000fe2000bf26270 */
[C---:B------:R-:W-:Y:S01]  /*14aa0*/  VIADD R28, R197.reuse, 0x10 ;  /* 0x00000010c51c7836 */ /* 0x040fe20000000000 */
[----:B------:R-:W-:Y:S01]  /*14ab0*/  SHF.R.S32.HI R10, RZ, 0x1f, R197 ;  /* 0x0000001fff0a7819 */ /* 0x000fe200000114c5 */
[C---:B------:R-:W-:Y:S01]  /*14ac0*/  VIADD R21, R197.reuse, 0x30 ;  /* 0x00000030c5157836 */ /* 0x040fe20000000000 */
[----:B------:R-:W-:Y:S01]  /*14ad0*/  ISETP.GE.AND P0, PT, R14, UR4, PT ;  /* 0x000000040e007c0c */ /* 0x000fe2000bf06270 */
[C---:B-1----:R-:W-:Y:S01]  /*14ae0*/  VIADD R15, R197.reuse, 0x18 ;  /* 0x00000018c50f7836 */ /* 0x042fe20000000000 */
[----:B------:R-:W-:Y:S01]  /*14af0*/  SHF.R.S32.HI R13, RZ, 0x1f, R13 ;  /* 0x0000001fff0d7819 */ /* 0x000fe2000001140d */
[C---:B------:R-:W-:Y:S01]  /*14b00*/  VIADD R25, R197.reuse, 0x28 ;  /* 0x00000028c5197836 */ /* 0x040fe20000000000 */
[----:B---3--:R-:W-:-:S02]  /*14b10*/  @!P4 LEA R8, P3, R197, R0, 0x2 ;  /* 0x00000000c508c211 */ /* 0x008fc400078610ff */
[----:B------:R-:W-:Y:S02]  /*14b20*/  SHF.R.S32.HI R28, RZ, 0x1f, R28 ;  /* 0x0000001fff1c7819 */ /* 0x000fe4000001141c */
[C---:B0-----:R-:W-:Y:S02]  /*14b30*/  @!P4 LEA.HI.X R9, R197.reuse, R4, R10, 0x2, P3 ;  /* 0x00000004c509c211 */ /* 0x041fe400018f140a */
[----:B------:R-:W-:Y:S02]  /*14b40*/  ISETP.GE.AND P3, PT, R24, UR4, PT ;  /* 0x0000000418007c0c */ /* 0x000fe4000bf66270 */
[C---:B------:R-:W-:Y:S01]  /*14b50*/  @!P1 LEA R10, P5, R20.reuse, R0, 0x2 ;  /* 0x00000000140a9211 */ /* 0x040fe200078a10ff */
[----:B------:R0:W-:Y:S01]  /*14b60*/  @!P4 ST.E.64 desc[UR40][R8.64], R26 ;  /* 0x0000001a0800c985 */ /* 0x0001e2000c101b28 */
[----:B------:R-:W-:Y:S02]  /*14b70*/  SHF.R.S32.HI R15, RZ, 0x1f, R15 ;  /* 0x0000001fff0f7819 */ /* 0x000fe4000001140f */
[----:B------:R-:W-:Y:S01]  /*14b80*/  @!P1 LEA.HI.X R11, R20, R4, R28, 0x2, P5 ;  /* 0x00000004140b9211 */ /* 0x000fe200028f141c */
[----:B------:R-:W-:Y:S01]  /*14b90*/  VIADD R28, R197, 0x20 ;  /* 0x00000020c51c7836 */ /* 0x000fe20000000000 */
[----:B------:R-:W-:Y:S01]  /*14ba0*/  ISETP.GE.AND P5, PT, R21, UR4, PT ;  /* 0x0000000415007c0c */ /* 0x000fe2000bfa6270 */
[----:B------:R-:W-:Y:S01]  /*14bb0*/  VIADD R20, R197, 0x40 ;  /* 0x00000040c5147836 */ /* 0x000fe20000000000 */
[----:B------:R-:W-:-:S02]  /*14bc0*/  ISETP.GE.AND P4, PT, R25, UR4, PT ;  /* 0x0000000419007c0c */ /* 0x000fc4000bf86270 */
[----:B------:R-:W-:Y:S02]  /*14bd0*/  SHF.R.S32.HI R28, RZ, 0x1f, R28 ;  /* 0x0000001fff1c7819 */ /* 0x000fe4000001141c */
[----:B0-----:R-:W-:-:S04]  /*14be0*/  @!P2 LEA R8, P6, R12, R0, 0x2 ;  /* 0x000000000c08a211 */ /* 0x001fc800078c10ff */
[----:B------:R-:W-:Y:S02]  /*14bf0*/  @!P2 LEA.HI.X R9, R12, R4, R13, 0x2, P6 ;  /* 0x000000040c09a211 */ /* 0x000fe400030f140d */
[----:B------:R-:W-:-:S03]  /*14c00*/  @!P0 LEA R12, P6, R14, R0, 0x2 ;  /* 0x000000000e0c8211 */ /* 0x000fc600078c10ff */
[----:B------:R0:W-:Y:S01]  /*14c10*/  @!P2 ST.E.64 desc[UR40][R8.64], R30 ;  /* 0x0000001e0800a985 */ /* 0x0001e2000c101b28 */
[----:B------:R-:W-:Y:S01]  /*14c20*/  @!P0 LEA.HI.X R13, R14, R4, R15, 0x2, P6 ;  /* 0x000000040e0d8211 */ /* 0x000fe200030f140f */
[C---:B------:R-:W-:Y:S02]  /*14c30*/  VIADD R15, R197.reuse, 0x38 ;  /* 0x00000038c50f7836 */ /* 0x040fe40000000000 */
[----:B------:R-:W-:Y:S01]  /*14c40*/  @!P1 ST.E.64 desc[UR40][R10.64], R34 ;  /* 0x000000220a009985 */ /* 0x000fe2000c101b28 */
[----:B------:R-:W-:-:S03]  /*14c50*/  VIADD R14, R197, 0x48 ;  /* 0x00000048c50e7836 */ /* 0x000fc60000000000 */
[----:B------:R1:W-:Y:S01]  /*14c60*/  @!P0 ST.E.64 desc[UR40][R12.64], R38 ;  /* 0x000000260c008985 */ /* 0x0003e2000c101b28 */
[----:B------:R-:W-:Y:S02]  /*14c70*/  ISETP.GE.AND P0, PT, R15, UR4, PT ;  /* 0x000000040f007c0c */ /* 0x000fe4000bf06270 */
[----:B0-----:R-:W-:-:S04]  /*14c80*/  @!P3 LEA R8, P1, R24, R0, 0x2 ;  /* 0x000000001808b211 */ /* 0x001fc800078210ff */
[----:B------:R-:W-:Y:S01]  /*14c90*/  @!P3 LEA.HI.X R9, R24, R4, R28, 0x2, P1 ;  /* 0x000000041809b211 */ /* 0x000fe200008f141c */
[C---:B------:R-:W-:Y:S01]  /*14ca0*/  VIADD R28, R197.reuse, 0x28 ;  /* 0x00000028c51c7836 */ /* 0x040fe20000000000 */
[----:B------:R-:W-:Y:S02]  /*14cb0*/  IADD3 R24, R197, 0x30, RZ ;  /* 0x00000030c5187810 */ /* 0x000fe40007ffe0ff */
[-C--:B-1----:R-:W-:Y:S01]  /*14cc0*/  @!P5 LEA R12, P6, R21, R0.reuse, 0x2 ;  /* 0x00000000150cd211 */ /* 0x082fe200078c10ff */
[----:B------:R0:W-:Y:S01]  /*14cd0*/  @!P3 ST.E.64 desc[UR40][R8.64], R42 ;  /* 0x0000002a0800b985 */ /* 0x0001e2000c101b28 */
[----:B------:R-:W-:Y:S02]  /*14ce0*/  SHF.R.S32.HI R24, RZ, 0x1f, R24 ;  /* 0x0000001fff187819 */ /* 0x000fe40000011418 */
[----:B------:R-:W-:Y:S02]  /*14cf0*/  @!P4 LEA R10, P2, R25, R0, 0x2 ;  /* 0x00000000190ac211 */ /* 0x000fe400078410ff */
[----:B------:R-:W-:-:S02]  /*14d00*/  SHF.R.S32.HI R28, RZ, 0x1f, R28 ;  /* 0x0000001fff1c7819 */ /* 0x000fc4000001141c */
[-C--:B------:R-:W-:Y:S01]  /*14d10*/  @!P5 LEA.HI.X R13, R21, R4.reuse, R24, 0x2, P6 ;  /* 0x00000004150dd211 */ /* 0x080fe200030f1418 */
[----:B------:R-:W-:Y:S01]  /*14d20*/  VIADD R21, R197, 0x38 ;  /* 0x00000038c5157836 */ /* 0x000fe20000000000 */
[----:B------:R-:W-:Y:S02]  /*14d30*/  ISETP.GE.AND P1, PT, R20, UR4, PT ;  /* 0x0000000414007c0c */ /* 0x000fe4000bf26270 */
[----:B------:R-:W-:Y:S02]  /*14d40*/  @!P4 LEA.HI.X R11, R25, R4, R28, 0x2, P2 ;  /* 0x00000004190bc211 */ /* 0x000fe400010f141c */
[----:B------:R-:W-:Y:S02]  /*14d50*/  ISETP.GE.AND P2, PT, R14, UR4, PT ;  /* 0x000000040e007c0c */ /* 0x000fe4000bf46270 */
[----:B0-----:R-:W-:Y:S01]  /*14d60*/  @!P0 LEA R8, P6, R15, R0, 0x2 ;  /* 0x000000000f088211 */ /* 0x001fe200078c10ff */
[----:B------:R0:W-:Y:S01]  /*14d70*/  @!P4 ST.E.64 desc[UR40][R10.64], R46 ;  /* 0x0000002e0a00c985 */ /* 0x0001e2000c101b28 */
[----:B------:R-:W-:-:S02]  /*14d80*/  SHF.R.S32.HI R21, RZ, 0x1f, R21 ;  /* 0x0000001fff157819 */ /* 0x000fc40000011415 */
[----:B------:R-:W-:Y:S01]  /*14d90*/  ISETP.GE.AND P3, PT, R222, UR4, PT ;  /* 0x00000004de007c0c */ /* 0x000fe2000bf66270 */
[----:B------:R1:W-:Y:S01]  /*14da0*/  @!P5 ST.E.64 desc[UR40][R12.64], R50 ;  /* 0x000000320c00d985 */ /* 0x0003e2000c101b28 */
[----:B------:R-:W-:Y:S01]  /*14db0*/  @!P0 LEA.HI.X R9, R15, R4, R21, 0x2, P6 ;  /* 0x000000040f098211 */ /* 0x000fe200030f1415 */
[----:B------:R-:W-:Y:S01]  /*14dc0*/  VIADD R21, R197, 0x40 ;  /* 0x00000040c5157836 */ /* 0x000fe20000000000 */
[----:B------:R-:W-:Y:S01]  /*14dd0*/  ISETP.GE.AND P4, PT, R219, UR4, PT ;  /* 0x00000004db007c0c */ /* 0x000fe2000bf86270 */
[----:B------:R-:W-:Y:S02]  /*14de0*/  VIADD R15, R197, 0x48 ;  /* 0x00000048c50f7836 */ /* 0x000fe40000000000 */
[----:B------:R2:W-:Y:S01]  /*14df0*/  @!P0 ST.E.64 desc[UR40][R8.64], R54 ;  /* 0x0000003608008985 */ /* 0x0005e2000c101b28 */
[----:B------:R-:W-:Y:S02]  /*14e00*/  SHF.R.S32.HI R21, RZ, 0x1f, R21 ;  /* 0x0000001fff157819 */ /* 0x000fe40000011415 */
[----:B------:R-:W-:-:S02]  /*14e10*/  SHF.R.S32.HI R15, RZ, 0x1f, R15 ;  /* 0x0000001fff0f7819 */ /* 0x000fc4000001140f */
[-C--:B0-----:R-:W-:Y:S02]  /*14e20*/  @!P1 LEA R10, P5, R20, R0.reuse, 0x2 ;  /* 0x00000000140a9211 */ /* 0x081fe400078a10ff */
[----:B------:R-:W-:Y:S02]  /*14e30*/  ISETP.GE.AND P0, PT, R208, UR4, PT ;  /* 0x00000004d0007c0c */ /* 0x000fe4000bf06270 */
[----:B-1----:R-:W-:Y:S02]  /*14e40*/  @!P2 LEA R12, P6, R14, R0, 0x2 ;  /* 0x000000000e0ca211 */ /* 0x002fe400078c10ff */
[-C--:B------:R-:W-:Y:S02]  /*14e50*/  @!P1 LEA.HI.X R11, R20, R4.reuse, R21, 0x2, P5 ;  /* 0x00000004140b9211 */ /* 0x080fe400028f1415 */
[----:B------:R-:W-:Y:S02]  /*14e60*/  ISETP.GE.AND P5, PT, R213, UR4, PT ;  /* 0x00000004d5007c0c */ /* 0x000fe4000bfa6270 */
[----:B------:R-:W-:Y:S01]  /*14e70*/  @!P2 LEA.HI.X R13, R14, R4, R15, 0x2, P6 ;  /* 0x000000040e0da211 */ /* 0x000fe200030f140f */
[----:B------:R0:W-:Y:S01]  /*14e80*/  @!P1 ST.E.64 desc[UR40][R10.64], R58 ;  /* 0x0000003a0a009985 */ /* 0x0001e2000c101b28 */
[----:B--2---:R-:W-:-:S02]  /*14e90*/  @!P3 LEA R8, P6, R222, R0, 0x2 ;  /* 0x00000000de08b211 */ /* 0x004fc400078c10ff */
[----:B------:R-:W-:Y:S01]  /*14ea0*/  ISETP.GE.AND P1, PT, R200, UR4, PT ;  /* 0x00000004c8007c0c */ /* 0x000fe2000bf26270 */
[----:B------:R1:W-:Y:S01]  /*14eb0*/  @!P2 ST.E.64 desc[UR40][R12.64], R62 ;  /* 0x0000003e0c00a985 */ /* 0x0003e2000c101b28 */
[----:B------:R-:W-:-:S05]  /*14ec0*/  @!P3 LEA.HI.X R9, R222, R4, R223, 0x2, P6 ;  /* 0x00000004de09b211 */ /* 0x000fca00030f14df */
[----:B------:R2:W-:Y:S01]  /*14ed0*/  @!P3 ST.E.64 desc[UR40][R8.64], R66 ;  /* 0x000000420800b985 */ /* 0x0005e2000c101b28 */
[----:B0-----:R-:W-:-:S04]  /*14ee0*/  @!P4 LEA R10, P2, R219, R0, 0x2 ;  /* 0x00000000db0ac211 */ /* 0x001fc800078410ff */
[----:B------:R-:W-:Y:S02]  /*14ef0*/  @!P4 LEA.HI.X R11, R219, R4, R220, 0x2, P2 ;  /* 0x00000004db0bc211 */ /* 0x000fe400010f14dc */
[----:B------:R-:W-:Y:S02]  /*14f00*/  ISETP.GE.AND P2, PT, R185, UR4, PT ;  /* 0x00000004b9007c0c */ /* 0x000fe4000bf46270 */
[CC--:B-1----:R-:W-:Y:S01]  /*14f10*/  @!P5 LEA R12, P6, R213.reuse, R0.reuse, 0x2 ;  /* 0x00000000d50cd211 */ /* 0x0c2fe200078c10ff */
[----:B------:R0:W-:Y:S01]  /*14f20*/  @!P4 ST.E.64 desc[UR40][R10.64], R70 ;  /* 0x000000460a00c985 */ /* 0x0001e2000c101b28 */
[C---:B--2---:R-:W-:Y:S02]  /*14f30*/  @!P0 LEA R8, P4, R208.reuse, R0, 0x2 ;  /* 0x00000000d0088211 */ /* 0x044fe400078810ff */
[-C--:B------:R-:W-:Y:S02]  /*14f40*/  @!P5 LEA.HI.X R13, R213, R4.reuse, R218, 0x2, P6 ;  /* 0x00000004d50dd211 */ /* 0x080fe400030f14da */
[----:B------:R-:W-:-:S02]  /*14f50*/  @!P0 LEA.HI.X R9, R208, R4, R209, 0x2, P4 ;  /* 0x00000004d0098211 */ /* 0x000fc400020f14d1 */
[----:B------:R-:W-:Y:S01]  /*14f60*/  ISETP.GE.AND P4, PT, R180, UR4, PT ;  /* 0x00000004b4007c0c */ /* 0x000fe2000bf86270 */
[----:B------:R1:W-:Y:S01]  /*14f70*/  @!P5 ST.E.64 desc[UR40][R12.64], R74 ;  /* 0x0000004a0c00d985 */ /* 0x0003e2000c101b28 */
[----:B------:R-:W-:-:S03]  /*14f80*/  ISETP.GE.AND P5, PT, R182, UR4, PT ;  /* 0x00000004b6007c0c */ /* 0x000fc6000bfa6270 */
        /* <DEDUP_REMOVED lines=71> */
.L_x_8020:
[----:B---3--:R-:W3:Y:S01]  /*15400*/  LDL.LU R4, [R1+0x44] ;  /* 0x0000440001047983 */ /* 0x008ee20000300800 */
[----:B------:R-:W-:Y:S01]  /*15410*/  ULDC.64 UR6, c[0x0][0xc08] ;  /* 0x0003020000067ab9 */ /* 0x000fe20000000a00 */
[----:B------:R-:W-:Y:S02]  /*15420*/  ULDC.64 UR4, c[0x0][0xc00] ;  /* 0x0003000000047ab9 */ /* 0x000fe40000000a00 */
[----:B------:R-:W4:Y:S04]  /*15430*/  LDL.LU R0, [R1+0x48] ;  /* 0x0000480001007983 */ /* 0x000f280000300800 */
[----:B------:R-:W2:Y:S01]  /*15440*/  LDL R13, [R1+0x3c] ;  /* 0x00003c00010d7983 */ /* 0x000ea20000100800 */
[----:B------:R-:W-:Y:S01]  /*15450*/  ISETP.NE.U32.AND P1, PT, RZ, UR6, PT ;  /* 0x00000006ff007c0c */ /* 0x000fe2000bf25070 */
[----:B------:R-:W-:Y:S01]  /*15460*/  IMAD.MOV.U32 R3, RZ, RZ, RZ ;  /* 0x000000ffff037224 */ /* 0x000fe200078e00ff */
[----:B------:R-:W-:-:S02]  /*15470*/  ISETP.NE.U32.AND P0, PT, RZ, UR4, PT ;  /* 0x00000004ff007c0c */ /* 0x000fc4000bf05070 */
[----:B------:R-:W-:Y:S02]  /*15480*/  ISETP.NE.AND.EX P1, PT, RZ, UR7, PT, P1 ;  /* 0x00000007ff007c0c */ /* 0x000fe4000bf25310 */
[----:B------:R-:W-:Y:S01]  /*15490*/  ISETP.NE.AND.EX P0, PT, RZ, UR5, PT, P0 ;  /* 0x00000005ff007c0c */ /* 0x000fe2000bf05300 */
[----:B0-----:R-:W0:Y:S01]  /*154a0*/  S2R R12, SR_TID.X ;  /* 0x00000000000c7919 */ /* 0x001e220000002100 */
[----:B---3--:R-:W-:-:S04]  /*154b0*/  IADD3 R8, P2, R4, UR4, RZ ;  /* 0x0000000404087c10 */ /* 0x008fc8000ff5e0ff */
[----:B----4-:R-:W-:-:S05]  /*154c0*/  IADD3.X R9, R0, UR5, RZ, P2, !PT ;  /* 0x0000000500097c10 */ /* 0x010fca00097fe4ff */
[----:B------:R-:W-:Y:S01]  /*154d0*/  @P1 IADD3 R10, P2, R4, UR6, RZ ;  /* 0x00000006040a1c10 */ /* 0x000fe2000ff5e0ff */
[----:B------:R-:W-:Y:S01]  /*154e0*/  ULDC UR4, c[0x0][0xa88] ;  /* 0x0002a20000047ab9 */ /* 0x000fe20000000800 */
[----:B------:R3:W5:Y:S02]  /*154f0*/  @P0 LDG.E R3, desc[UR40][R8.64] ;  /* 0x0000002808030981 */ /* 0x000764000c1e1900 */
[----:B------:R-:W-:Y:S01]  /*15500*/  @P1 IADD3.X R11, R0, UR7, RZ, P2, !PT ;  /* 0x00000007000b1c10 */ /* 0x000fe200097fe4ff */
[----:B------:R-:W-:-:S06]  /*15510*/  IMAD.U32 R0, RZ, RZ, UR4 ;  /* 0x00000004ff007e24 */ /* 0x000fcc000f8e00ff */
[----:B------:R3:W5:Y:S01]  /*15520*/  @P1 LDG.E R0, desc[UR40][R10.64] ;  /* 0x000000280a001981 */ /* 0x000762000c1e1900 */
[----:B--2---:R-:W-:Y:S01]  /*15530*/  ISETP.NE.AND P2, PT, R13, RZ, PT ;  /* 0x000000ff0d00720c */ /* 0x004fe20003f45270 */
[----:B0-----:R-:W-:-:S05]  /*15540*/  VIADD R4, R12, 0xffffff80 ;  /* 0xffffff800c047836 */ /* 0x001fca0000000000 */
[----:B------:R-:W-:-:S07]  /*15550*/  ISETP.GT.AND P3, PT, R4, 0x3f, PT ;  /* 0x0000003f0400780c */ /* 0x000fce0003f64270 */
[----:B------:R-:W0:Y:S02]  /*15560*/  @!P2 LDC R13, c[0x0][0xad4] ;  /* 0x0002b500ff0dab82 */ /* 0x000e240000000800 */
[----:B0-----:R3:W-:Y:S01]  /*15570*/  @!P2 STL [R1+0x3c], R13 ;  /* 0x00003c0d0100a387 */ /* 0x0017e20000100800 */
[----:B------:R-:W-:Y:S01]  /*15580*/  ISETP.GT.AND P2, PT, R13, 0x1, PT ;  /* 0x000000010d00780c */ /* 0x000fe20003f44270 */
[----:B------:R-:W-:-:S12]  /*15590*/  @P1 BRA `(.L_x_8029) ;  /* 0x0000000000101947 */ /* 0x000fd80003800000 */
[----:B------:R-:W-:Y:S05]  /*155a0*/  @!P0 BRA `(.L_x_8029) ;  /* 0x00000000000c8947 */ /* 0x000fea0003800000 */
[----:B---3--:R-:W2:Y:S04]  /*155b0*/  LDG.E R11, desc[UR40][R8.64] ;  /* 0x00000028080b7981 */ /* 0x008ea8000c1e1900 */
[----:B-----5:R-:W2:Y:S02]  /*155c0*/  LDG.E R0, desc[UR40][R8.64+0x4] ;  /* 0x0000042808007981 */ /* 0x020ea4000c1e1900 */
[----:B--2---:R-:W-:-:S07]  /*155d0*/  IMAD.IADD R0, R0, 0x1, -R11 ;  /* 0x0000000100007824 */ /* 0x004fce00078e0a0b */
.L_x_8029:
[----:B---3--:R-:W2:Y:S04]  /*155e0*/  LDL.LU R8, [R1+0x40] ;  /* 0x0000400001087983 */ /* 0x008ea80000300800 */
[----:B------:R-:W3:Y:S01]  /*155f0*/  LDL.LU R4, [R1+0x54] ;  /* 0x0000540001047983 */ /* 0x000ee20000300800 */
[----:B------:R-:W-:Y:S01]  /*15600*/  BSSY B1, `(.L_x_8030) ;  /* 0x0000036000017945 */ /* 0x000fe20003800000 */
[----:B-----5:R-:W-:Y:S02]  /*15610*/  SHF.R.S32.HI R28, RZ, 0x1f, R3 ;  /* 0x0000001fff1c7819 */ /* 0x020fe40000011403 */
[----:B--2---:R-:W-:Y:S02]  /*15620*/  SEL R33, R8, RZ, !P0 ;  /* 0x000000ff08217207 */ /* 0x004fe40004000000 */
[----:B---3--:R-:W-:Y:S01]  /*15630*/  SEL R30, R4, RZ, !P0 ;  /* 0x000000ff041e7207 */ /* 0x008fe20004000000 */
[----:B------:R-:W-:Y:S06]  /*15640*/  @P3 BRA `(.L_x_8031) ;  /* 0x0000000000c43947 */ /* 0x000fec0003800000 */
[----:B------:R-:W0:Y:S01]  /*15650*/  LDC R37, c[0x0][0xbe8] ;  /* 0x0002fa00ff257b82 */ /* 0x000e220000000800 */
[----:B------:R-:W-:Y:S01]  /*15660*/  IADD3 R35, R199, -0x80, R12 ;  /* 0xffffff80c7237810 */ /* 0x000fe20007ffe00c */
[----:B0-----:R-:W-:-:S05]  /*15670*/  IMAD R4, R0, R37, RZ ;  /* 0x0000002500047224 */ /* 0x001fca00078e02ff */
        /* <DEDUP_REMOVED lines=32> */
[----:B------:R-:W-:Y:S02]  /*15880*/  IADD3.X R4, R31, R29, R28, P1, P3 ;  /* 0x0000001d1f047210 */ /* 0x000fe40000fe641c */
[----:B------:R-:W-:Y:S02]  /*15890*/  IADD3 R10, P0, P1, R27, R20, R10 ;  /* 0x000000141b0a7210 */ /* 0x000fe4000791e00a */
[----:B------:R-:W-:Y:S02]  /*158a0*/  IADD3 R21, R11, R21, RZ ;  /* 0x000000150b157210 */ /* 0x000fe40007ffe0ff */
        /* <DEDUP_REMOVED lines=11> */
.L_x_8031:
[----:B------:R-:W-:Y:S05]  /*15960*/  BSYNC B1 ;  /* 0x0000000000017941 */ /* 0x000fea0003800000 */
.L_x_8030:
[----:B------:R-:W-:Y:S05]  /*15970*/  @P2 BRA `(.L_x_8026) ;  /* 0x0000000800ac2947 */ /* 0x000fea0003800000 */
[----:B------:R-:W2:Y:S01]  /*15980*/  S2R R10, SR_TID.X ;  /* 0x00000000000a7919 */ /* 0x000ea20000002100 */
[----:B0-----:R-:W0:Y:S01]  /*15990*/  LDC R15, c[0x0][0xbe8] ;  /* 0x0002fa00ff0f7b82 */ /* 0x001e220000000800 */
[----:B------:R-:W-:Y:S01]  /*159a0*/  ULDC.64 UR4, c[0x0][0xaa0] ;  /* 0x0002a80000047ab9 */ /* 0x000fe20000000a00 */
[C---:B------:R-:W-:Y:S01]  /*159b0*/  VIADD R42, R194.reuse, 0x40 ;  /* 0x00000040c22a7836 */ /* 0x040fe20000000000 */
[----:B------:R-:W-:Y:S01]  /*159c0*/  IADD3 R29, R194, 0x1c0, RZ ;  /* 0x000001c0c21d7810 */ /* 0x000fe20007ffe0ff */
[----:B------:R-:W-:Y:S01]  /*159d0*/  IMAD R4, R28, UR4, RZ ;  /* 0x000000041c047c24 */ /* 0x000fe2000f8e02ff */
[----:B------:R-:W-:Y:S01]  /*159e0*/  BSSY B1, `(.L_x_8032) ;  /* 0x0000080000017945 */ /* 0x000fe20003800000 */
[----:B------:R-:W-:Y:S01]  /*159f0*/  IMAD.WIDE.U32 R8, R3, UR4, RZ ;  /* 0x0000000403087c25 */ /* 0x000fe2000f8e00ff */
[----:B------:R-:W-:-:S03]  /*15a00*/  SHF.R.S32.HI R29, RZ, 0x1f, R29 ;  /* 0x0000001fff1d7819 */ /* 0x000fc6000001141d */
[----:B------:R-:W-:Y:S01]  /*15a10*/  IMAD R11, R3, UR5, R4 ;  /* 0x00000005030b7c24 */ /* 0x000fe2000f8e0204 */
[----:B------:R-:W-:Y:S01]  /*15a20*/  ULDC.64 UR4, c[0x0][0xae8] ;  /* 0x0002ba0000047ab9 */ /* 0x000fe20000000a00 */
[----:B------:R-:W3:Y:S01]  /*15a30*/  LDC R3, c[0x0][0xac8] ;  /* 0x0002b200ff037b82 */ /* 0x000ee20000000800 */
[C---:B------:R-:W-:Y:S02]  /*15a40*/  VIADD R40, R194.reuse, 0x80 ;  /* 0x00000080c2287836 */ /* 0x040fe40000000000 */
[----:B------:R-:W-:Y:S02]  /*15a50*/  IMAD.IADD R9, R9, 0x1, R11 ;  /* 0x0000000109097824 */ /* 0x000fe400078e020b */
[----:B------:R-:W-:Y:S02]  /*15a60*/  VIADD R38, R194, 0xc0 ;  /* 0x000000c0c2267836 */ /* 0x000fe40000000000 */
[----:B------:R-:W-:-:S04]  /*15a70*/  IMAD.WIDE.U32 R8, R185, UR4, R8 ;  /* 0x00000004b9087c25 */ /* 0x000fc8000f8e0008 */
[----:B------:R-:W-:Y:S01]  /*15a80*/  IMAD R9, R185, UR5, R9 ;  /* 0x00000005b9097c24 */ /* 0x000fe2000f8e0209 */
[----:B0-----:R-:W-:Y:S01]  /*15a90*/  ISETP.NE.AND P0, PT, R15, 0x1, PT ;  /* 0x000000010f00780c */ /* 0x001fe20003f05270 */
[----:B------:R-:W-:Y:S01]  /*15aa0*/  ULDC.64 UR4, c[0x0][0xaf0] ;  /* 0x0002bc0000047ab9 */ /* 0x000fe20000000a00 */
[----:B------:R-:W-:Y:S02]  /*15ab0*/  VIADD R36, R194, 0x100 ;  /* 0x00000100c2247836 */ /* 0x000fe40000000000 */
[----:B------:R-:W-:Y:S02]  /*15ac0*/  IMAD R4, R30, UR4, RZ ;  /* 0x000000041e047c24 */ /* 0x000fe4000f8e02ff */
[----:B------:R-:W-:-:S04]  /*15ad0*/  IMAD.WIDE.U32 R8, R33, UR4, R8 ;  /* 0x0000000421087c25 */ /* 0x000fc8000f8e0008 */
[----:B--2---:R-:W-:Y:S01]  /*15ae0*/  VIADD R10, R10, 0xffffff80 ;  /* 0xffffff800a0a7836 */ /* 0x004fe20000000000 */
[-C--:B---3--:R-:W-:Y:S02]  /*15af0*/  ISETP.GE.AND P1, PT, R42, R3.reuse, PT ;  /* 0x000000032a00720c */ /* 0x088fe40003f26270 */
[----:B-1----:R-:W0:Y:S01]  /*15b00*/  @P0 LDC R21, c[0x0][0xbec] ;  /* 0x0002fb00ff150b82 */ /* 0x002e220000000800 */
        /* <DEDUP_REMOVED lines=8> */
[-C--:B------:R-:W-:Y:S01]  /*15b90*/  ISETP.GE.AND P1, PT, R40, R3.reuse, PT ;  /* 0x000000032800720c */ /* 0x080fe20003f26270 */
[C---:B------:R-:W-:Y:S01]  /*15ba0*/  VIADD R32, R194.reuse, 0x180 ;  /* 0x00000180c2207836 */ /* 0x040fe20000000000 */
[----:B------:R-:W-:Y:S01]  /*15bb0*/  LOP3.LUT R11, R13, 0xfffffff8, RZ, 0xc0, !PT ;  /* 0xfffffff80d0b7812 */ /* 0x000fe200078ec0ff */
[----:B------:R-:W-:Y:S01]  /*15bc0*/  VIADD R35, R194, 0x140 ;  /* 0x00000140c2237836 */ /* 0x000fe20000000000 */
[----:B------:R-:W-:Y:S01]  /*15bd0*/  SHF.R.S32.HI R26, RZ, 0x3, R13 ;  /* 0x00000003ff1a7819 */ /* 0x000fe2000001140d */
[----:B------:R-:W-:Y:S01]  /*15be0*/  IMAD R13, R33, UR5, R4 ;  /* 0x00000005210d7c24 */ /* 0x000fe2000f8e0204 */
[----:B------:R-:W-:Y:S01]  /*15bf0*/  SEL R12, RZ, 0x1, P2 ;  /* 0x00000001ff0c7807 */ /* 0x000fe20001000000 */
[----:B------:R-:W-:Y:S01]  /*15c00*/  IMAD.IADD R11, R10, 0x1, -R11 ;  /* 0x000000010a0b7824 */ /* 0x000fe200078e0a0b */
[----:B------:R-:W-:Y:S01]  /*15c10*/  ULDC.64 UR4, c[0x0][0xae0] ;  /* 0x0002b80000047ab9 */ /* 0x000fe20000000a00 */
[----:B------:R-:W-:Y:S01]  /*15c20*/  IMAD.IADD R9, R9, 0x1, R13 ;  /* 0x0000000109097824 */ /* 0x000fe200078e020d */
[----:B------:R-:W-:Y:S01]  /*15c30*/  SHF.L.U32 R13, R14, 0x1, RZ ;  /* 0x000000010e0d7819 */ /* 0x000fe200000006ff */
[----:B------:R-:W-:Y:S01]  /*15c40*/  IMAD R10, R11, 0x20, R26 ;  /* 0x000000200b0a7824 */ /* 0x000fe200078e021a */
[----:B------:R-:W-:Y:S01]  /*15c50*/  ISETP.GE.AND P2, PT, R27, R3, PT ;  /* 0x000000031b00720c */ /* 0x000fe20003f46270 */
[----:B------:R-:W-:Y:S01]  /*15c60*/  IMAD.IADD R26, R26, 0x1, R199 ;  /* 0x000000011a1a7824 */ /* 0x000fe200078e02c7 */
[----:B------:R-:W-:Y:S01]  /*15c70*/  LOP3.LUT R12, R13, 0x2, R12, 0xe2, !PT ;  /* 0x000000020d0c7812 */ /* 0x000fe200078ee20c */
[----:B------:R-:W-:Y:S01]  /*15c80*/  IMAD.IADD R10, R199, 0x1, R10 ;  /* 0x00000001c70a7824 */ /* 0x000fe200078e020a */
[----:B------:R-:W-:Y:S01]  /*15c90*/  SHF.R.S32.HI R32, RZ, 0x1f, R32 ;  /* 0x0000001fff207819 */ /* 0x000fe20000011420 */
[----:B------:R-:W-:Y:S01]  /*15ca0*/  VIADD R37, R194, 0x100 ;  /* 0x00000100c2257836 */ /* 0x000fe20000000000 */
[----:B------:R-:W-:Y:S01]  /*15cb0*/  SHF.R.S32.HI R35, RZ, 0x1f, R35 ;  /* 0x0000001fff237819 */ /* 0x000fe20000011423 */
[----:B0-----:R-:W-:-:S03]  /*15cc0*/  @P0 IMAD.HI.U32 R4, R10, R21, RZ ;  /* 0x000000150a040227 */ /* 0x001fc600078e00ff */
[----:B------:R-:W-:Y:S01]  /*15cd0*/  SHF.R.S32.HI R37, RZ, 0x1f, R37 ;  /* 0x0000001fff257819 */ /* 0x000fe20000011425 */
[----:B------:R-:W-:Y:S01]  /*15ce0*/  IMAD.MOV.U32 R11, RZ, RZ, R10 ;  /* 0x000000ffff0b7224 */ /* 0x000fe200078e000a */
[----:B-1----:R-:W-:Y:S01]  /*15cf0*/  @P0 SHF.R.U32.HI R11, RZ, R25, R4 ;  /* 0x00000019ff0b0219 */ /* 0x002fe20000011604 */
[----:B------:R-:W-:Y:S01]  /*15d00*/  IMAD R25, R0, R15, RZ ;  /* 0x0000000f00197224 */ /* 0x000fe200078e02ff */
[----:B------:R-:W-:Y:S01]  /*15d10*/  SEL R4, RZ, 0xffffffff, P1 ;  /* 0xffffffffff047807 */ /* 0x000fe20000800000 */
[----:B------:R-:W-:Y:S01]  /*15d20*/  VIADD R39, R194, 0xc0 ;  /* 0x000000c0c2277836 */ /* 0x000fe20000000000 */
[----:B------:R-:W-:Y:S01]  /*15d30*/  ISETP.GE.AND P0, PT, R38, R3, PT ;  /* 0x000000032600720c */ /* 0x000fe20003f06270 */
[--C-:B------:R-:W-:Y:S01]  /*15d40*/  IMAD.MOV R13, RZ, RZ, -R11.reuse ;  /* 0x000000ffff0d7224 */ /* 0x100fe200078e0a0b */
[----:B------:R-:W-:Y:S01]  /*15d50*/  SHF.R.S32.HI R0, RZ, 0x1f, R11 ;  /* 0x0000001fff007819 */ /* 0x000fe2000001140b */
        /* <DEDUP_REMOVED lines=8> */
[----:B------:R-:W-:Y:S01]  /*15de0*/  IMAD.WIDE.U32 R8, R11, UR4, R8 ;  /* 0x000000040b087c25 */ /* 0x000fe2000f8e0008 */
[----:B------:R-:W-:-:S02]  /*15df0*/  ISETP.GE.AND P0, PT, R34, R3, PT ;  /* 0x000000032200720c */ /* 0x000fc40003f06270 */
[----:B------:R-:W-:Y:S01]  /*15e00*/  LOP3.LUT R12, R15, 0x8, R12, 0xe2, !PT ;  /* 0x000000080f0c7812 */ /* 0x000fe200078ee20c */
[----:B------:R-:W-:Y:S01]  /*15e10*/  IMAD R11, R11, UR5, R0 ;  /* 0x000000050b0b7c24 */ /* 0x000fe2000f8e0200 */
[----:B------:R-:W-:Y:S01]  /*15e20*/  SHF.R.S32.HI R0, RZ, 0x1f, R13 ;  /* 0x0000001fff007819 */ /* 0x000fe2000001140d */
[----:B------:R-:W-:Y:S01]  /*15e30*/  ULDC.64 UR4, c[0x0][0xad8] ;  /* 0x0002b60000047ab9 */ /* 0x000fe20000000a00 */
[----:B------:R-:W-:Y:S01]  /*15e40*/  VIADD R41, R194, 0x80 ;  /* 0x00000080c2297836 */ /* 0x000fe20000000000 */
[----:B------:R-:W-:Y:S01]  /*15e50*/  SHF.R.S32.HI R39, RZ, 0x1f, R39 ;  /* 0x0000001fff277819 */ /* 0x000fe20000011427 */
[----:B------:R-:W-:Y:S02]  /*15e60*/  IMAD.IADD R9, R9, 0x1, R11 ;  /* 0x0000000109097824 */ /* 0x000fe400078e020b */
[----:B------:R-:W-:Y:S01]  /*15e70*/  IMAD.SHL.U32 R11, R4, 0x10, RZ ;  /* 0x00000010040b7824 */ /* 0x000fe200078e00ff */
[----:B------:R-:W-:Y:S01]  /*15e80*/  SEL R4, RZ, 0xffffffff, P0 ;  /* 0xffffffffff047807 */ /* 0x000fe20000000000 */
[----:B------:R-:W-:Y:S01]  /*15e90*/  IMAD R0, R0, UR4, RZ ;  /* 0x0000000400007c24 */ /* 0x000fe2000f8e02ff */
[----:B------:R-:W-:Y:S01]  /*15ea0*/  ISETP.GE.AND P0, PT, R31, R3, PT ;  /* 0x000000031f00720c */ /* 0x000fe20003f06270 */
[----:B------:R-:W-:Y:S01]  /*15eb0*/  IMAD.WIDE.U32 R8, R13, UR4, R8 ;  /* 0x000000040d087c25 */ /* 0x000fe2000f8e0008 */
[----:B------:R-:W-:-:S02]  /*15ec0*/  LOP3.LUT R12, R11, 0x10, R12, 0xe2, !PT ;  /* 0x000000100b0c7812 */ /* 0x000fc400078ee20c */
[----:B------:R-:W-:Y:S01]  /*15ed0*/  SHF.R.S32.HI R41, RZ, 0x1f, R41 ;  /* 0x0000001fff297819 */ /* 0x000fe20000011429 */
[----:B------:R-:W-:Y:S01]  /*15ee0*/  IMAD R11, R13, UR5, R0 ;  /* 0x000000050d0b7c24 */ /* 0x000fe2000f8e0200 */
[----:B------:R-:W-:Y:S01]  /*15ef0*/  SEL R13, RZ, 0x40, P0 ;  /* 0x00000040ff0d7807 */ /* 0x000fe20000000000 */
[----:B------:R-:W-:Y:S01]  /*15f00*/  ULDC.64 UR4, c[0x0][0xa80] ;  /* 0x0002a00000047ab9 */ /* 0x000fe20000000a00 */
[----:B------:R-:W-:Y:S01]  /*15f10*/  ISETP.GE.AND P0, PT, R26, R25, PT ;  /* 0x000000191a00720c */ /* 0x000fe20003f06270 */
[----:B------:R-:W-:Y:S01]  /*15f20*/  IMAD.SHL.U32 R15, R4, 0x20, RZ ;  /* 0x00000020040f7824 */ /* 0x000fe200078e00ff */
[----:B------:R-:W-:Y:S01]  /*15f30*/  LEA R4, P1, R8, UR4, 0x1 ;  /* 0x0000000408047c11 */ /* 0x000fe2000f8208ff */
[----:B------:R-:W-:Y:S01]  /*15f40*/  IMAD.IADD R9, R9, 0x1, R11 ;  /* 0x0000000109097824 */ /* 0x000fe200078e020b */
[----:B------:R-:W-:Y:S01]  /*15f50*/  SEL R0, RZ, 0x80, P2 ;  /* 0x00000080ff007807 */ /* 0x000fe20001000000 */
[----:B------:R-:W-:Y:S01]  /*15f60*/  VIADD R43, R194, 0x40 ;  /* 0x00000040c22b7836 */ /* 0x000fe20000000000 */
[----:B------:R-:W-:Y:S01]  /*15f70*/  LOP3.LUT R12, R15, 0x20, R12, 0xe2, !PT ;  /* 0x000000200f0c7812 */ /* 0x000fe200078ee20c */
[----:B------:R0:W1:Y:S01]  /*15f80*/  SHFL.IDX PT, R14, R4, RZ, 0x181f ;  /* 0x00181fff040e7589 */ /* 0x00006200000e0000 */
[----:B------:R-:W-:-:S02]  /*15f90*/  LEA.HI.X R20, R8, UR5, R9, 0x1, P1 ;  /* 0x0000000508147c11 */ /* 0x000fc400088f0c09 */
[----:B------:R-:W-:Y:S02]  /*15fa0*/  LOP3.LUT R21, R12, R13, RZ, 0xfc, !PT ;  /* 0x0000000d0c157212 */ /* 0x000fe400078efcff */
[----:B------:R-:W-:Y:S01]  /*15fb0*/  SHF.R.S32.HI R43, RZ, 0x1f, R43 ;  /* 0x0000001fff2b7819 */ /* 0x000fe2000001142b */
[----:B------:R0:W2:Y:S01]  /*15fc0*/  SHFL.IDX PT, R15, R20, RZ, 0x181f ;  /* 0x00181fff140f7589 */ /* 0x0000a200000e0000 */
        /* <DEDUP_REMOVED lines=28> */
[----:B------:R-:W-:Y:S02]  /*16190*/  @P4 LEA R14, P5, R27, R14, 0x1 ;  /* 0x0000000e1b0e4211 */ /* 0x000fe400078a08ff */
[-C--:B------:R-:W-:Y:S02]  /*161a0*/  @P0 LEA.HI.X R9, R31, R15.reuse, R32, 0x1, P3 ;  /* 0x0000000f1f090211 */ /* 0x080fe400018f0c20 */
[----:B------:R-:W-:-:S03]  /*161b0*/  @P4 LEA.HI.X R15, R27, R15, R29, 0x1, P5 ;  /* 0x0000000f1b0f4211 */ /* 0x000fc600028f0c1d */
[----:B------:R3:W-:Y:S04]  /*161c0*/  @P0 ST.E.128 desc[UR40][R8.64], RZ ;  /* 0x000000ff08000985 */ /* 0x0007e8000c101d28 */
[----:B------:R3:W-:Y:S02]  /*161d0*/  @P4 ST.E.128 desc[UR40][R14.64], RZ ;  /* 0x000000ff0e004985 */ /* 0x0007e4000c101d28 */
.L_x_8033:
[----:B------:R-:W-:Y:S05]  /*161e0*/  BSYNC B1 ;  /* 0x0000000000017941 */ /* 0x000fea0003800000 */
.L_x_8032:
        /* <DEDUP_REMOVED lines=36> */
.L_x_8026:
[----:B------:R-:W-:Y:S05]  /*16430*/  BSYNC B0 ;  /* 0x0000000000007941 */ /* 0x000fea0003800000 */
.L_x_8019:
[----:B------:R-:W-:Y:S02]  /*16440*/  ULDC UR4, c[0x0][0xc3c] ;  /* 0x00030f0000047ab9 */ /* 0x000fe40000000800 */
[----:B------:R-:W-:-:S13]  /*16450*/  ISETP.GE.AND P0, PT, R7, UR4, PT ;  /* 0x0000000407007c0c */ /* 0x000fda000bf06270 */
[----:B------:R-:W-:Y:S05]  /*16460*/  @!P0 BRA `(.L_x_8034) ;  /* 0xfffffeb4004c8947 */ /* 0x000fea000383ffff */
[----:B------:R-:W-:Y:S05]  /*16470*/  BRA `(.L_x_7879) ;  /* 0x0000008000bc7947 */ /* 0x000fea0003800000 */
.L_x_7877:
[----:B------:R-:W-:-:S08]  /*16480*/  NOP ;  /* 0x0000000000007918 */ /* 0x000fd00000000000 */
[----:B---3--:R-:W0:-:S00]  /*16490*/  USETMAXREG.DEALLOC.CTAPOOL 0x28 ;  /* 0x00000028000079c8 */ /* 0x008e0000080e0500 */
        /* <DEDUP_REMOVED lines=14> */
.L_x_8035:
        /* <DEDUP_REMOVED lines=43> */
.L_x_8039:
[----:B------:R-:W0:Y:S01]  /*16830*/  LDC R2, c[0x0][0xc3c] ;  /* 0x00030f00ff027b82 */ /* 0x000e220000000800 */
[----:B------:R-:W-:Y:S01]  /*16840*/  UIADD3 UR4, UR4, 0x1f, URZ ;  /* 0x0000001f04047890 */ /* 0x000fe2000fffe03f */
[----:B------:R-:W-:Y:S02]  /*16850*/  ULDC UR7, c[0x0][0xc3c] ;  /* 0x00030f0000077ab9 */ /* 0x000fe40000000800 */
[----:B------:R-:W-:-:S03]  /*16860*/  IMAD.U32 R27, RZ, RZ, UR7 ;  /* 0x00000007ff1b7e24 */ /* 0x000fc6000f8e00ff */
        /* <DEDUP_REMOVED lines=30> */
[----:B------:R-:W-:-:S04]  /*16a50*/  IADD3 R9, R4, R9, RZ ;  /* 0x0000000904097210 */ /* 0x000fc80007ffe0ff */
[----:B------:R-:W-:-:S13]  /*16a60*/  ISETP.GT.AND P6, PT, R9, UR6, PT ;  /* 0x0000000609007c0c */ /* 0x000fda000bfc4270 */
[----:B------:R-:W-:Y:S05]  /*16a70*/  @!P6 BRA `(.L_x_8039) ;  /* 0xfffffffc006ce947 */ /* 0x000fea000383ffff */
.L_x_8037:
        /* <DEDUP_REMOVED lines=13> */
.L_x_8040:
        /* <DEDUP_REMOVED lines=29> */
[----:B------:R-:W0:Y:S01]  /*16d20*/  F2I.FTZ.U32.TRUNC.NTZ R3, R11 ;  /* 0x0000000b00037305 */ /* 0x000e22000021f000 */
[----:B------:R-:W-:-:S05]  /*16d30*/  IABS R12, R8 ;  /* 0x00000008000c7213 */ /* 0x000fca0000000000 */
[----:B------:R-:W-:-:S05]  /*16d40*/  IMAD.MOV R12, RZ, RZ, -R12 ;  /* 0x000000ffff0c7224 */ /* 0x000fca00078e0a0c */
[----:B------:R-:W-:-:S05]  /*16d50*/  @P0 VIADD R2, R2, 0x1 ;  /* 0x0000000102020836 */ /* 0x000fca0000000000 */
[----:B------:R-:W-:Y:S01]  /*16d60*/  MOV R13, R2 ;  /* 0x00000002000d7202 */ /* 0x000fe20000000f00 */
[----:B0-----:R-:W-:-:S04]  /*16d70*/  IMAD.MOV R2, RZ, RZ, -R3 ;  /* 0x000000ffff027224 */ /* 0x001fc800078e0a03 */
        /* <DEDUP_REMOVED lines=27> */
.L_x_8041:
        /* <DEDUP_REMOVED lines=33> */
[----:B------:R-:W-:Y:S02]  /*17140*/  VIADDMNMX R8, R8, UR5, R13, PT ;  /* 0x0000000508087c46 */ /* 0x000fe4000b80010d */
[----:B------:R-:W-:-:S02]  /*17150*/  IADD3 R9, R9, 0x1000000, R4 ;  /* 0x0100000009097810 */ /* 0x000fc40007ffe004 */
[-C--:B------:R-:W-:Y:S01]  /*17160*/  IABS R12, R8.reuse ;  /* 0x00000008000c7213 */ /* 0x080fe20000000000 */
[----:B------:R-:W-:Y:S01]  /*17170*/  IMAD.MOV R26, RZ, RZ, -R8 ;  /* 0x000000ffff1a7224 */ /* 0x000fe200078e0a08 */
[----:B------:R-:W-:Y:S02]  /*17180*/  IABS R13, R8 ;  /* 0x00000008000d7213 */ /* 0x000fe40000000000 */
[----:B------:R-:W0:Y:S08]  /*17190*/  I2F.RP R10, R12 ;  /* 0x0000000c000a7306 */ /* 0x000e300000209400 */
[----:B0-----:R-:W0:Y:S02]  /*171a0*/  MUFU.RCP R10, R10 ;  /* 0x0000000a000a7308 */ /* 0x001e240000001000 */
[----:B0-----:R-:W-:-:S06]  /*171b0*/  VIADD R3, R10, 0xffffffe ;  /* 0x0ffffffe0a037836 */ /* 0x001fcc0000000000 */
[----:B------:R-:W0:Y:S02]  /*171c0*/  F2I.FTZ.U32.TRUNC.NTZ R3, R3 ;  /* 0x0000000300037305 */ /* 0x000e24000021f000 */
[----:B0-----:R-:W-:-:S05]  /*171d0*/  IADD3 R11, RZ, -R3, RZ ;  /* 0x80000003ff0b7210 */ /* 0x001fca0007ffe0ff */
        /* <DEDUP_REMOVED lines=18> */
.L_x_8042:
[----:B------:R-:W-:-:S05]  /*17300*/  LOP3.LUT R2, RZ, R2, RZ, 0x33, !PT ;  /* 0x00000002ff027212 */ /* 0x000fca00078e33ff */
[----:B------:R-:W-:Y:S01]  /*17310*/  IMAD.IADD R25, R7, 0x1, R2 ;  /* 0x0000000107197824 */ /* 0x000fe200078e0202 */
[----:B------:R-:W-:Y:S06]  /*17320*/  BRA `(.L_x_8043) ;  /* 0x00000000000c7947 */ /* 0x000fec0003800000 */
.L_x_8038:
[----:B------:R-:W-:Y:S02]  /*17330*/  IMAD.MOV.U32 R25, RZ, RZ, RZ ;  /* 0x000000ffff197224 */ /* 0x000fe400078e00ff */
[----:B------:R-:W-:Y:S02]  /*17340*/  IMAD.U32 R24, RZ, RZ, UR6 ;  /* 0x00000006ff187e24 */ /* 0x000fe4000f8e00ff */
[----:B------:R-:W-:-:S07]  /*17350*/  IMAD.MOV.U32 R26, RZ, RZ, RZ ;  /* 0x000000ffff1a7224 */ /* 0x000fce00078e00ff */
.L_x_8043:
[----:B------:R-:W-:-:S13]  /*17360*/  ISETP.NE.AND P0, PT, R6, RZ, PT ;  /* 0x000000ff0600720c */ /* 0x000fda0003f05270 */
[----:B------:R-:W0:Y:S01]  /*17370*/  @!P0 S2R R3, SR_CgaCtaId ;  /* 0x0000000000038919 */ /* 0x000e220000008800 */
[----:B------:R-:W-:-:S04]  /*17380*/  @!P0 MOV R2, 0x400 ;  /* 0x0000040000028802 */ /* 0x000fc80000000f00 */
[----:B0-----:R-:W-:-:S05]  /*17390*/  @!P0 LEA R2, R3, R2, 0x18 ;  /* 0x0000000203028211 */ /* 0x001fca00078ec0ff */
[----:B------:R1:W-:Y:S01]  /*173a0*/  @!P0 STS.128 [R2+0x28cd0], R24 ;  /* 0x028cd01802008388 */ /* 0x0003e20000000c00 */
[----:B------:R-:W-:Y:S06]  /*173b0*/  BAR.ARV 0x5, 0x180 ;  /* 0x0146000000007b1d */ /* 0x000fec0000002000 */
.L_x_8036:
[----:B------:R2:W-:Y:S01]  /*173c0*/  STL [R1+0x24], RZ ;  /* 0x000024ff01007387 */ /* 0x0005e20000100800 */
[----:B------:R-:W-:Y:S01]  /*173d0*/  ULDC UR4, c[0x0][0xc3c] ;  /* 0x00030f0000047ab9 */ /* 0x000fe20000000800 */
[----:B------:R-:W-:Y:S01]  /*173e0*/  MOV R28, 0x1 ;  /* 0x00000001001c7802 */ /* 0x000fe20000000f00 */
[----:B------:R-:W-:Y:S01]  /*173f0*/  IMAD.MOV.U32 R22, RZ, RZ, RZ ;  /* 0x000000ffff167224 */ /* 0x000fe200078e00ff */
[----:B0-----:R-:W-:-:S13]  /*17400*/  ISETP.GE.AND P0, PT, R27, UR4, PT ;  /* 0x000000041b007c0c */ /* 0x001fda000bf06270 */
[----:B--2---:R-:W-:Y:S05]  /*17410*/  @P0 BRA `(.L_x_8044) ;  /* 0x0000006c00f80947 */ /* 0x004fea0003800000 */
[----:B------:R-:W2:Y:S01]  /*17420*/  LDL R5, [R1] ;  /* 0x0000000001057983 */ /* 0x000ea20000100800 */
[----:B------:R-:W0:Y:S01]  /*17430*/  S2UR UR5, SR_CgaCtaId ;  /* 0x00000000000579c3 */ /* 0x000e220000008800 */
[C---:B-1----:R-:W-:Y:S01]  /*17440*/  IMAD.SHL.U32 R2, R0.reuse, 0x8, RZ ;  /* 0x0000000800027824 */ /* 0x042fe200078e00ff */
[----:B------:R-:W-:Y:S01]  /*17450*/  LOP3.LUT R6, R0, 0x7f, RZ, 0xc0, !PT ;  /* 0x0000007f00067812 */ /* 0x000fe200078ec0ff */
[----:B------:R-:W-:Y:S01]  /*17460*/  UMOV UR4, 0x400 ;  /* 0x0000040000047882 */ /* 0x000fe20000000000 */
[----:B------:R-:W-:Y:S01]  /*17470*/  BSSY B8, `(.L_x_8044) ;  /* 0x00006f8000087945 */ /* 0x000fe20003800000 */
[----:B------:R-:W-:Y:S01]  /*17480*/  IMAD.MOV.U32 R29, RZ, RZ, 0x1 ;  /* 0x00000001ff1d7424 */ /* 0x000fe200078e00ff */
[----:B------:R-:W-:Y:S01]  /*17490*/  LOP3.LUT R3, R2, 0x1f8, RZ, 0xc0, !PT ;  /* 0x000001f802037812 */ /* 0x000fe200078ec0ff */
[----:B------:R-:W-:Y:S01]  /*174a0*/  IMAD.SHL.U32 R35, R6, 0x8, RZ ;  /* 0x0000000806237824 */ /* 0x000fe200078e00ff */
[----:B------:R-:W-:Y:S01]  /*174b0*/  LOP3.LUT R2, R2, 0x38, RZ, 0xc0, !PT ;  /* 0x0000003802027812 */ /* 0x000fe200078ec0ff */
[----:B------:R-:W-:Y:S01]  /*174c0*/  IMAD.MOV.U32 R19, RZ, RZ, RZ ;  /* 0x000000ffff137224 */ /* 0x000fe200078e00ff */
        /* <DEDUP_REMOVED lines=9> */
[----:B------:R-:W-:Y:S01]  /*17560*/  ULDC UR36, c[0x0][0xc] ;  /* 0x0000030000247ab9 */ /* 0x000fe20000000800 */
[----:B------:R-:W-:-:S02]  /*17570*/  LOP3.LUT R0, R2, 0x140, RZ, 0xfc, !PT ;  /* 0x0000014002007812 */ /* 0x000fc400078efcff */
[C---:B------:R-:W-:Y:S01]  /*17580*/  LOP3.LUT R3, R2.reuse, 0x40, RZ, 0xfc, !PT ;  /* 0x0000004002037812 */ /* 0x040fe200078efcff */
[----:B0-----:R-:W-:Y:S01]  /*17590*/  ULEA UR4, UR5, UR4, 0x18 ;  /* 0x0000000405047291 */ /* 0x001fe2000f8ec03f */
[C---:B------:R-:W-:Y:S02]  /*175a0*/  LOP3.LUT R3, R2.reuse, 0x100, RZ, 0xfc, !PT ;  /* 0x0000010002037812 */ /* 0x040fe400078efcff */
[----:B------:R-:W-:-:S03]  /*175b0*/  LOP3.LUT R3, R2, 0x180, RZ, 0xfc, !PT ;  /* 0x0000018002037812 */ /* 0x000fc600078efcff */
[----:B------:R-:W-:-:S04]  /*175c0*/  IMAD.U32 R17, RZ, RZ, UR4 ;  /* 0x00000004ff117e24 */ /* 0x000fc8000f8e00ff */
[----:B------:R-:W-:Y:S01]  /*175d0*/  IMAD R0, R35, 0x2, R17 ;  /* 0x0000000223007824 */ /* 0x000fe200078e0211 */
[----:B--2---:R-:W-:-:S05]  /*175e0*/  LOP3.LUT R4, R5, 0x2, RZ, 0xfc, !PT ;  /* 0x0000000205047812 */ /* 0x004fca00078efcff */
[----:B------:R0:W-:Y:S04]  /*175f0*/  STL [R1+0x48], R4 ;  /* 0x0000480401007387 */ /* 0x0001e80000100800 */
[----:B------:R1:W-:Y:S04]  /*17600*/  STL [R1+0x24], RZ ;  /* 0x000024ff01007387 */ /* 0x0003e80000100800 */
[----:B------:R1:W-:Y:S01]  /*17610*/  STL [R1+0x3c], R0 ;  /* 0x00003c0001007387 */ /* 0x0003e20000100800 */
[C---:B0-----:R-:W-:Y:S02]  /*17620*/  LOP3.LUT R4, R2.reuse, 0x80, RZ, 0xfc, !PT ;  /* 0x0000008002047812 */ /* 0x041fe400078efcff */
[----:B------:R-:W-:-:S07]  /*17630*/  LOP3.LUT R2, R2, 0x1c0, RZ, 0xfc, !PT ;  /* 0x000001c002027812 */ /* 0x000fce00078efcff */
.L_x_8155:
[----:B------:R-:W0:Y:S02]  /*17640*/  LDC.64 R2, c[0x0][0xc88] ;  /* 0x00032200ff027b82 */ /* 0x000e240000000a00 */
[----:B0-----:R-:W-:-:S05]  /*17650*/  IMAD.WIDE R2, R27, 0x4, R2 ;  /* 0x000000041b027825 */ /* 0x001fca00078e0202 */
[----:B-1----:R-:W1:Y:S01]  /*17660*/  LDG.E R31, desc[UR40][R2.64] ;  /* 0x00000028021f7981 */ /* 0x002e62000c1e1900 */
[----:B------:R-:W-:Y:S05]  /*17670*/  YIELD ;  /* 0x0000000000007946 */ /* 0x000fea0003800000 */
[----:B------:R-:W-:Y:S01]  /*17680*/  ULDC.64 UR4, c[0x0][0xa28] ;  /* 0x00028a0000047ab9 */ /* 0x000fe20000000a00 */
[----:B------:R-:W-:Y:S01]  /*17690*/  IMAD.MOV.U32 R33, RZ, RZ, RZ ;  /* 0x000000ffff217224 */ /* 0x000fe200078e00ff */
[----:B------:R-:W-:Y:S01]  /*176a0*/  ISETP.NE.U32.AND P0, PT, RZ, UR4, PT ;  /* 0x00000004ff007c0c */ /* 0x000fe2000bf05070 */
[----:B------:R-:W-:Y:S01]  /*176b0*/  ULDC.64 UR8, c[0x0][0xa18] ;  /* 0x0002860000087ab9 */ /* 0x000fe20000000a00 */
[----:B--23--:R-:W-:Y:S01]  /*176c0*/  MOV R6, RZ ;  /* 0x000000ff00067202 */ /* 0x00cfe20000000f00 */
        /* <DEDUP_REMOVED lines=39> */
[----:B--2---:R0:W-:Y:S01]  /*17940*/  STL [R1+0x14], R8 ;  /* 0x0000140801007387 */ /* 0x0041e20000100800 */
[----:B------:R-:W-:Y:S01]  /*17950*/  IMAD.MOV.U32 R10, RZ, RZ, R8 ;  /* 0x000000ffff0a7224 */ /* 0x000fe200078e0008 */
[----:B----4-:R-:W-:Y:S06]  /*17960*/  @P2 BRA `(.L_x_8045) ;  /* 0x0000000000142947 */ /* 0x010fec0003800000 */
[----:B------:R-:W-:Y:S05]  /*17970*/  @!P0 BRA `(.L_x_8045) ;  /* 0x0000000000108947 */ /* 0x000fea0003800000 */
[----:B------:R-:W2:Y:S04]  /*17980*/  LDG.E R7, desc[UR40][R2.64] ;  /* 0x0000002802077981 */ /* 0x000ea8000c1e1900 */
[----:B------:R-:W2:Y:S02]  /*17990*/  LDG.E R2, desc[UR40][R2.64+0x4] ;  /* 0x0000042802027981 */ /* 0x000ea4000c1e1900 */
[----:B--2---:R-:W-:-:S05]  /*179a0*/  IMAD.IADD R10, R2, 0x1, -R7 ;  /* 0x00000001020a7824 */ /* 0x004fca00078e0a07 */
[----:B------:R1:W-:Y:S02]  /*179b0*/  STL [R1+0x14], R10 ;  /* 0x0000140a01007387 */ /* 0x0003e40000100800 */
.L_x_8045:
[----:B------:R-:W-:Y:S01]  /*179c0*/  ULDC.64 UR4, c[0x0][0xa20] ;  /* 0x0002880000047ab9 */ /* 0x000fe20000000a00 */
[C---:B0-----:R-:W-:Y:S02]  /*179d0*/  LOP3.LUT R8, R26.reuse, 0xff000000, RZ, 0xc0, !PT ;  /* 0xff0000001a087812 */ /* 0x041fe400078ec0ff */
[----:B------:R-:W-:Y:S02]  /*179e0*/  ISETP.NE.U32.AND P0, PT, RZ, UR4, PT ;  /* 0x00000004ff007c0c */ /* 0x000fe4000bf05070 */
[----:B------:R-:W-:Y:S02]  /*179f0*/  SHF.R.U32.HI R8, RZ, 0x8, R8 ;  /* 0x00000008ff087819 */ /* 0x000fe40000011608 */
[----:B------:R-:W-:Y:S02]  /*17a00*/  ISETP.NE.AND.EX P0, PT, RZ, UR5, PT, P0 ;  /* 0x00000005ff007c0c */ /* 0x000fe4000bf05300 */
[C---:B------:R-:W-:Y:S02]  /*17a10*/  LOP3.LUT R2, R26.reuse, 0xff0000, RZ, 0xc0, !PT ;  /* 0x00ff00001a027812 */ /* 0x040fe400078ec0ff */
        /* <DEDUP_REMOVED lines=8> */
.L_x_8046:
        /* <DEDUP_REMOVED lines=9> */
.L_x_8047:
[----:B0-----:R-:W2:Y:S01]  /*17b30*/  @P1 LDG.E R2, desc[UR40][R4.64] ;  /* 0x0000002804021981 */ /* 0x001ea2000c1e1900 */
[----:B------:R-:W0:Y:S03]  /*17b40*/  LDC R3, c[0x0][0x448] ;  /* 0x00011200ff037b82 */ /* 0x000e260000000800 */
[----:B------:R3:W2:Y:S01]  /*17b50*/  @P1 LDG.E R5, desc[UR40][R4.64+0x4] ;  /* 0x0000042804051981 */ /* 0x0006a2000c1e1900 */
[----:B-----5:R-:W-:Y:S01]  /*17b60*/  IMAD.IADD R9, R9, 0x1, -R33 ;  /* 0x0000000109097824 */ /* 0x020fe200078e0a21 */
[----:B------:R-:W-:Y:S01]  /*17b70*/  BSSY B0, `(.L_x_8048) ;  /* 0x0000036000007945 */ /* 0x000fe20003800000 */
[----:B------:R-:W-:Y:S01]  /*17b80*/  LOP3.LUT R32, R8, 0xff, RZ, 0xc0, !PT ;  /* 0x000000ff08207812 */ /* 0x000fe200078ec0ff */
[----:B------:R-:W-:Y:S01]  /*17b90*/  IMAD.MOV.U32 R13, RZ, RZ, RZ ;  /* 0x000000ffff0d7224 */ /* 0x000fe200078e00ff */
[----:B0-----:R-:W-:-:S13]  /*17ba0*/  ISETP.NE.AND P0, PT, R3, 0x1, PT ;  /* 0x000000010300780c */ /* 0x001fda0003f05270 */
[----:B---3--:R-:W0:Y:S08]  /*17bb0*/  @P0 LDC R4, c[0x0][0x44c] ;  /* 0x00011300ff040b82 */ /* 0x008e300000000800 */
[----:B------:R-:W3:Y:S01]  /*17bc0*/  @P0 LDC R3, c[0x0][0x450] ;  /* 0x00011400ff030b82 */ /* 0x000ee20000000800 */
[----:B--2---:R-:W-:Y:S02]  /*17bd0*/  @P1 IMAD.IADD R6, R5, 0x1, -R2 ;  /* 0x0000000105061824 */ /* 0x004fe400078e0a02 */
[----:B------:R-:W-:-:S03]  /*17be0*/  IMAD.SHL.U32 R2, R25, 0x40, RZ ;  /* 0x0000004019027824 */ /* 0x000fc600078e00ff */
[----:B------:R-:W-:Y:S01]  /*17bf0*/  IADD3 R7, R9, R6, RZ ;  /* 0x0000000609077210 */ /* 0x000fe20007ffe0ff */
[----:B------:R-:W-:-:S03]  /*17c00*/  VIADD R2, R2, 0x3f ;  /* 0x0000003f02027836 */ /* 0x000fc60000000000 */
[C---:B------:R-:W-:Y:S01]  /*17c10*/  IADD3 R5, R7.reuse, 0x40, -R10 ;  /* 0x0000004007057810 */ /* 0x040fe20007ffe80a */
[----:B0-----:R-:W-:Y:S01]  /*17c20*/  @P0 IMAD.HI.U32 R4, R2, R4, RZ ;  /* 0x0000000402040227 */ /* 0x001fe200078e00ff */
[----:B------:R0:W-:Y:S04]  /*17c30*/  STL [R1+0x4], R7 ;  /* 0x0000040701007387 */ /* 0x0001e80000100800 */
[----:B---3--:R-:W-:Y:S01]  /*17c40*/  @P0 SHF.R.U32.HI R2, RZ, R3, R4 ;  /* 0x00000003ff020219 */ /* 0x008fe20000011604 */
[----:B------:R-:W-:-:S04]  /*17c50*/  VIADD R3, R7, 0x3f ;  /* 0x0000003f07037836 */ /* 0x000fc80000000000 */
[----:B------:R-:W-:Y:S01]  /*17c60*/  IMAD.IADD R2, R5, 0x1, R2 ;  /* 0x0000000105027824 */ /* 0x000fe200078e0202 */
[----:B------:R-:W-:-:S04]  /*17c70*/  SHF.R.S32.HI R4, RZ, 0x1f, R3 ;  /* 0x0000001fff047819 */ /* 0x000fc80000011403 */
[----:B------:R-:W-:Y:S02]  /*17c80*/  LEA.HI R4, R4, R3, RZ, 0x6 ;  /* 0x0000000304047211 */ /* 0x000fe400078f30ff */
[----:B------:R-:W-:Y:S02]  /*17c90*/  SHF.R.S32.HI R3, RZ, 0x1f, R2 ;  /* 0x0000001fff037819 */ /* 0x000fe40000011402 */
[----:B0-----:R-:W-:Y:S02]  /*17ca0*/  SHF.R.S32.HI R7, RZ, 0x6, R4 ;  /* 0x00000006ff077819 */ /* 0x001fe40000011404 */
[----:B------:R-:W-:Y:S02]  /*17cb0*/  LEA.HI R3, R3, R2, RZ, 0x6 ;  /* 0x0000000203037211 */ /* 0x000fe400078f30ff */
[----:B------:R-:W-:Y:S02]  /*17cc0*/  SHF.R.U32.HI R4, RZ, 0x10, R8 ;  /* 0x00000010ff047819 */ /* 0x000fe40000011608 */
[----:B------:R-:W-:-:S04]  /*17cd0*/  SHF.R.S32.HI R3, RZ, 0x6, R3 ;  /* 0x00000006ff037819 */ /* 0x000fc80000011403 */
        /* <DEDUP_REMOVED lines=31> */
.L_x_8049:
[----:B------:R-:W-:Y:S05]  /*17ed0*/  BSYNC B0 ;  /* 0x0000000000007941 */ /* 0x000fea0003800000 */
.L_x_8048:
[-C--:B------:R-:W-:Y:S01]  /*17ee0*/  IMAD R2, R32, R13.reuse, RZ ;  /* 0x0000000d20027224 */ /* 0x080fe200078e02ff */
[----:B------:R-:W-:Y:S04]  /*17ef0*/  BSSY B0, `(.L_x_8050) ;  /* 0x00001a8000007945 */ /* 0x000fe80003800000 */
[C---:B------:R-:W-:Y:S02]  /*17f00*/  VIADDMNMX R10, R2.reuse, R13, R10, PT ;  /* 0x0000000d020a7246 */ /* 0x040fe4000380010a */
[----:B------:R-:W-:-:S03]  /*17f10*/  LEA R2, R2, -R9, 0x6 ;  /* 0x8000000902027211 */ /* 0x000fc600078e30ff */
        /* <DEDUP_REMOVED lines=20> */
.L_x_8210:
[----:B-1----:R-:W-:Y:S02]  /*18060*/  ISETP.NE.AND P0, PT, R14, RZ, PT ;  /* 0x000000ff0e00720c */ /* 0x002fe40003f05270 */
[----:B------:R-:W-:-:S11]  /*18070*/  PLOP3.LUT P6, PT, PT, PT, PT, 0x8, 0x0 ;  /* 0x000000000000781c */ /* 0x000fd60003fce170 */
[----:B------:R-:W-:Y:S05]  /*18080*/  @P0 BRA `(.L_x_8053) ;  /* 0x00000000000c0947 */ /* 0x000fea0003800000 */
[----:B------:R-:W-:-:S03]  /*18090*/  UMOV UR4, 0xffffffff ;  /* 0xffffffff00047882 */ /* 0x000fc60000000000 */
[----:B------:R-:W-:Y:S05]  /*180a0*/  BRA.DIV UR4, `(.L_x_8054) ;  /* 0x0000007a04287947 */ /* 0x000fea000b800000 */
[----:B------:R-:W-:-:S13]  /*180b0*/  ELECT P6, URZ, PT ;  /* 0x00000000003f782f */ /* 0x000fda00038c0000 */
.L_x_8053:
        /* <DEDUP_REMOVED lines=9> */
.L_x_8213:
[----:B------:R-:W-:Y:S05]  /*18150*/  BSYNC B1 ;  /* 0x0000000000017941 */ /* 0x000fea0003800000 */
.L_x_8055:
        /* <DEDUP_REMOVED lines=10> */
.L_x_8214:
[----:B------:R-:W-:Y:S05]  /*18200*/  BSYNC B2 ;  /* 0x0000000000027941 */ /* 0x000fea0003800000 */
.L_x_8059:
        /* <DEDUP_REMOVED lines=9> */
.L_x_8062:
[----:B------:R-:W-:Y:S05]  /*182a0*/  BSYNC B2 ;  /* 0x0000000000027941 */ /* 0x000fea0003800000 */
.L_x_8061:
        /* <DEDUP_REMOVED lines=12> */
.L_x_8063:
        /* <DEDUP_REMOVED lines=13> */
.L_x_8215:
[----:B------:R-:W-:Y:S05]  /*18440*/  BSYNC B2 ;  /* 0x0000000000027941 */ /* 0x000fea0003800000 */
.L_x_8064:
[----:B------:R-:W-:Y:S01]  /*18450*/  BSSY B2, `(.L_x_8066) ;  /* 0x000000b000027945 */ /* 0x000fe20003800000 */
[----:B------:R-:W-:Y:S01]  /*18460*/  MOV R12, 0x0 ;  /* 0x00000000000c7802 */ /* 0x000fe20000000f00 */
[----:B------:R-:W-:Y:S02]  /*18470*/  IMAD.MOV.U32 R13, RZ, RZ, 0x12f00000 ;  /* 0x12f00000ff0d7424 */ /* 0x000fe400078e00ff */
[----:B------:R-:W-:Y:S05]  /*18480*/  @P1 BRA `(.L_x_8067) ;  /* 0x00000000001c1947 */ /* 0x000fea0003800000 */
[----:B------:R-:W2:Y:S01]  /*18490*/  S2R R11, SR_TID.X ;  /* 0x00000000000b7919 */ /* 0x000ea20000002100 */
[----:B01----:R-:W-:-:S04]  /*184a0*/  IMAD.MOV.U32 R9, RZ, RZ, 0x10000 ;  /* 0x00010000ff097424 */ /* 0x003fc800078e00ff */
[----:B------:R3:W-:Y:S01]  /*184b0*/  SYNCS.ARRIVE.TRANS64 RZ, [R3+URZ+0x28cb0], R9 ;  /* 0x028cb00903ff79a7 */ /* 0x0007e2000800003f */
[----:B--2---:R-:W-:-:S04]  /*184c0*/  LOP3.LUT R11, R11, 0x1f, RZ, 0xc0, !PT ;  /* 0x0000001f0b0b7812 */ /* 0x004fc800078ec0ff */
[----:B------:R-:W-:-:S13]  /*184d0*/  ISETP.NE.AND P0, PT, R11, RZ, PT ;  /* 0x000000ff0b00720c */ /* 0x000fda0003f05270 */
[----:B---3--:R-:W-:Y:S05]  /*184e0*/  @!P0 BRA `(.L_x_8067) ;  /* 0x0000000000048947 */ /* 0x008fea0003800000 */
[----:B------:R-:W-:Y:S01]  /*184f0*/  BPT.TRAP 0x1 ;  /* 0x000000040000795c */ /* 0x000fe20000300000 */
.L_x_8067:
[----:B------:R-:W-:Y:S05]  /*18500*/  BSYNC B2 ;  /* 0x0000000000027941 */ /* 0x000fea0003800000 */
.L_x_8066:
        /* <DEDUP_REMOVED lines=9> */
.L_x_8068:
        /* <DEDUP_REMOVED lines=15> */
.L_x_8069:
        /* <DEDUP_REMOVED lines=15> */
.L_x_8070:
        /* <DEDUP_REMOVED lines=15> */
.L_x_8071:
        /* <DEDUP_REMOVED lines=15> */
.L_x_8072:
        /* <DEDUP_REMOVED lines=15> */
.L_x_8073:
        /* <DEDUP_REMOVED lines=15> */
.L_x_8074:
        /* <DEDUP_REMOVED lines=15> */
.L_x_8075:
        /* <DEDUP_REMOVED lines=10> */
.L_x_8058:
[----:B------:R-:W-:Y:S05]  /*18cd0*/  BSYNC B1 ;  /* 0x0000000000017941 */ /* 0x000fea0003800000 */
.L_x_8057:
        /* <DEDUP_REMOVED lines=9> */
.L_x_8095:
        /* <DEDUP_REMOVED lines=11> */
.L_x_8216:
[----:B------:R-:W-:Y:S05]  /*18e20*/  BSYNC B2 ;  /* 0x0000000000027941 */ /* 0x000fea0003800000 */
.L_x_8078:
        /* <DEDUP_REMOVED lines=9> */
.L_x_8081:
[----:B------:R-:W-:Y:S05]  /*18ec0*/  BSYNC B2 ;  /* 0x0000000000027941 */ /* 0x000fea0003800000 */
.L_x_8080:
        /* <DEDUP_REMOVED lines=11> */
.L_x_8082:
        /* <DEDUP_REMOVED lines=13> */
.L_x_8217:
[----:B------:R-:W-:Y:S05]  /*19050*/  BSYNC B2 ;  /* 0x0000000000027941 */ /* 0x000fea0003800000 */
.L_x_8083:
        /* <DEDUP_REMOVED lines=11> */
.L_x_8086:
[----:B------:R-:W-:Y:S05]  /*19110*/  BSYNC B2 ;  /* 0x0000000000027941 */ /* 0x000fea0003800000 */
.L_x_8085:
        /* <DEDUP_REMOVED lines=8> */
[----:B------:R-:W-:-:S11]  /*191a0*/  IADD3 R9, R9, 0x28cb0, RZ ;  /* 0x00028cb009097810 */ /* 0x000fd60007ffe0ff */
.L_x_8087:
        /* <DEDUP_REMOVED lines=15> */
.L_x_8088:
        /* <DEDUP_REMOVED lines=15> */
.L_x_8089:
        /* <DEDUP_REMOVED lines=15> */
.L_x_8090:
        /* <DEDUP_REMOVED lines=15> */
.L_x_8091:
        /* <DEDUP_REMOVED lines=15> */
.L_x_8092:
        /* <DEDUP_REMOVED lines=15> */
.L_x_8093:
        /* <DEDUP_REMOVED lines=15> */
.L_x_8094:
        /* <DEDUP_REMOVED lines=10> */
.L_x_8077:
[----:B------:R-:W-:Y:S05]  /*198e0*/  BSYNC B1 ;  /* 0x0000000000017941 */ /* 0x000fea0003800000 */
.L_x_8076:
        /* <DEDUP_REMOVED lines=8> */
.L_x_8051:
[----:B------:R-:W-:Y:S05]  /*19970*/  BSYNC B0 ;  /* 0x0000000000007941 */ /* 0x000fea0003800000 */
.L_x_8050:
        /* <DEDUP_REMOVED lines=8> */
[----:B0-----:R-:W0:Y:S08]  /*19a00*/  @P1 LDC R3, c[0x0][0x44c] ;  /* 0x00011300ff031b82 */ /* 0x001e300000000800 */
[----:B------:R-:W1:Y:S01]  /*19a10*/  @P1 LDC R0, c[0x0][0x450] ;  /* 0x00011400ff001b82 */ /* 0x000e620000000800 */
[----:B0-----:R-:W-:-:S05]  /*19a20*/  @P1 IMAD.HI.U32 R3, R2, R3, RZ ;  /* 0x0000000302031227 */ /* 0x001fca00078e00ff */
[----:B-1----:R-:W-:-:S05]  /*19a30*/  @P1 SHF.R.U32.HI R2, RZ, R0, R3 ;  /* 0x00000000ff021219 */ /* 0x002fca0000011603 */
[----:B------:R-:W-:-:S05]  /*19a40*/  IMAD.IADD R2, R5, 0x1, R2 ;  /* 0x0000000105027824 */ /* 0x000fca00078e0202 */
[----:B------:R-:W-:-:S04]  /*19a50*/  SHF.R.S32.HI R0, RZ, 0x1f, R2 ;  /* 0x0000001fff007819 */ /* 0x000fc80000011402 */
[----:B------:R-:W-:-:S04]  /*19a60*/  LEA.HI R0, R0, R2, RZ, 0x6 ;  /* 0x0000000200007211 */ /* 0x000fc800078f30ff */
[----:B------:R-:W-:-:S04]  /*19a70*/  SHF.R.S32.HI R0, RZ, 0x6, R0 ;  /* 0x00000006ff007819 */ /* 0x000fc80000011400 */
[----:B------:R-:W-:Y:S01]  /*19a80*/  VIMNMX R7, R7, R0, PT ;  /* 0x0000000007077248 */ /* 0x000fe20003fe0100 */
[----:B------:R-:W-:-:S03]  /*19a90*/  IMAD.MOV.U32 R0, RZ, RZ, RZ ;  /* 0x000000ffff007224 */ /* 0x000fc600078e00ff */
[----:B------:R-:W-:-:S13]  /*19aa0*/  ISETP.GE.AND P1, PT, R7, 0x1, PT ;  /* 0x000000010700780c */ /* 0x000fda0003f26270 */
[----:B--2---:R-:W-:Y:S05]  /*19ab0*/  @!P1 BRA `(.L_x_8097) ;  /* 0x0000000000689947 */ /* 0x004fea0003800000 */
[-C--:B------:R-:W-:Y:S02]  /*19ac0*/  IABS R0, R4.reuse ;  /* 0x0000000400007213 */ /* 0x080fe40000000000 */
[----:B------:R-:W-:Y:S02]  /*19ad0*/  IABS R6, R4 ;  /* 0x0000000400067213 */ /* 0x000fe40000000000 */
[----:B------:R-:W0:Y:S03]  /*19ae0*/  I2F.RP R2, R0 ;  /* 0x0000000000027306 */ /* 0x000e260000209400 */
[----:B------:R-:W-:-:S05]  /*19af0*/  IMAD.MOV R6, RZ, RZ, -R6 ;  /* 0x000000ffff067224 */ /* 0x000fca00078e0a06 */
[----:B0-----:R-:W0:Y:S02]  /*19b00*/  MUFU.RCP R2, R2 ;  /* 0x0000000200027308 */ /* 0x001e240000001000 */
[----:B0-----:R-:W-:-:S06]  /*19b10*/  IADD3 R2, R2, 0xffffffe, RZ ;  /* 0x0ffffffe02027810 */ /* 0x001fcc0007ffe0ff */
[----:B------:R-:W0:Y:S02]  /*19b20*/  F2I.FTZ.U32.TRUNC.NTZ R3, R2 ;  /* 0x0000000200037305 */ /* 0x000e24000021f000 */
        /* <DEDUP_REMOVED lines=19> */
.L_x_8097:
[----:B------:R-:W-:Y:S05]  /*19c60*/  BSYNC B0 ;  /* 0x0000000000007941 */ /* 0x000fea0003800000 */
.L_x_8096:
        /* <DEDUP_REMOVED lines=23> */
.L_x_8099:
        /* <DEDUP_REMOVED lines=20> */
.L_x_8102:
[----:B------:R-:W-:Y:S05]  /*19f20*/  BSYNC B6 ;  /* 0x0000000000067941 */ /* 0x000fea0003800000 */
.L_x_8101:
        /* <DEDUP_REMOVED lines=20> */
.L_x_8105:
        /* <DEDUP_REMOVED lines=15> */
.L_x_8104:
[----:B------:R-:W-:Y:S05]  /*1a160*/  BSYNC B6 ;  /* 0x0000000000067941 */ /* 0x000fea0003800000 */
.L_x_8103:
[----:B------:R-:W2:Y:S01]  /*1a170*/  LDL R34, [R1+0x20] ;  /* 0x0000200001227983 */ /* 0x000ea20000100800 */
[----:B------:R-:W-:Y:S01]  /*1a180*/  ULDC.64 UR4, c[0x0][0x9f8] ;  /* 0x00027e0000047ab9 */ /* 0x000fe20000000a00 */
[----:B------:R-:W0:Y:S02]  /*1a190*/  LDC R8, c[0x0][0x430] ;  /* 0x00010c00ff087b82 */ /* 0x000e240000000800 */
[----:B------:R-:W3:Y:S01]  /*1a1a0*/  LDL R20, [R1+0x4] ;  /* 0x0000040001147983 */ /* 0x000ee20000100800 */
[----:B------:R-:W-:Y:S01]  /*1a1b0*/  ISETP.NE.U32.AND P0, PT, RZ, UR4, PT ;  /* 0x00000004ff007c0c */ /* 0x000fe2000bf05070 */
[----:B------:R-:W1:Y:S03]  /*1a1c0*/  S2R R21, SR_TID.X ;  /* 0x0000000000157919 */ /* 0x000e660000002100 */
[----:B------:R-:W-:-:S13]  /*1a1d0*/  ISETP.NE.AND.EX P0, PT, RZ, UR5, PT, P0 ;  /* 0x00000005ff007c0c */ /* 0x000fda000bf05300 */
[----:B------:R-:W-:Y:S01]  /*1a1e0*/  @P0 IADD3 R2, P1, R23, UR4, RZ ;  /* 0x0000000417020c10 */ /* 0x000fe2000ff3e0ff */
[----:B------:R-:W-:-:S03]  /*1a1f0*/  ULDC UR4, c[0x0][0x320] ;  /* 0x0000c80000047ab9 */ /* 0x000fc60000000800 */
[----:B------:R-:W-:-:S05]  /*1a200*/  @P0 IADD3.X R3, R30, UR5, RZ, P1, !PT ;  /* 0x000000051e030c10 */ /* 0x000fca0008ffe4ff */
[----:B------:R4:W3:Y:S01]  /*1a210*/  @P0 LDG.E R26, desc[UR40][R2.64] ;  /* 0x00000028021a0981 */ /* 0x0008e2000c1e1900 */
[----:B-1----:R-:W-:-:S04]  /*1a220*/  LOP3.LUT R21, R21, 0x7f, RZ, 0xc0, !PT ;  /* 0x0000007f15157812 */ /* 0x002fc800078ec0ff */
[----:B------:R-:W-:Y:S02]  /*1a230*/  SHF.R.U32.HI R0, RZ, 0x3, R21 ;  /* 0x00000003ff007819 */ /* 0x000fe40000011615 */
[----:B------:R-:W1:Y:S01]  /*1a240*/  S2R R21, SR_TID.X ;  /* 0x0000000000157919 */ /* 0x000e620000002100 */
[----:B0-----:R-:W-:Y:S01]  /*1a250*/  ISETP.NE.AND P1, PT, R8, 0x1, PT ;  /* 0x000000010800780c */ /* 0x001fe20003f25270 */
[----:B------:R-:W0:Y:S01]  /*1a260*/  S2R R4, SR_TID.X ;  /* 0x0000000000047919 */ /* 0x000e220000002100 */
[----:B------:R-:W0:Y:S11]  /*1a270*/  S2R R9, SR_TID.X ;  /* 0x0000000000097919 */ /* 0x000e360000002100 */
[----:B----4-:R-:W4:Y:S08]  /*1a280*/  @P1 LDC R3, c[0x0][0x434] ;  /* 0x00010d00ff031b82 */ /* 0x010f300000000800 */
[----:B------:R-:W4:Y:S01]  /*1a290*/  @P1 LDC R2, c[0x0][0x438] ;  /* 0x00010e00ff021b82 */ /* 0x000f220000000800 */
[----:B-1----:R-:W-:-:S05]  /*1a2a0*/  IMAD.SHL.U32 R21, R21, 0x10, RZ ;  /* 0x0000001015157824 */ /* 0x002fca00078e00ff */
[----:B------:R-:W-:Y:S01]  /*1a2b0*/  LOP3.LUT R21, R0, 0x70, R21, 0xf8, !PT ;  /* 0x0000007000157812 */ /* 0x000fe200078ef815 */
[----:B0-----:R-:W-:Y:S02]  /*1a2c0*/  IMAD.SHL.U32 R4, R4, 0x8, RZ ;  /* 0x0000000804047824 */ /* 0x001fe400078e00ff */
[----:B------:R-:W-:-:S03]  /*1a2d0*/  IMAD.SHL.U32 R9, R9, 0x8, RZ ;  /* 0x0000000809097824 */ /* 0x000fc600078e00ff */
[----:B------:R-:W-:Y:S02]  /*1a2e0*/  LOP3.LUT R4, R4, 0x38, RZ, 0xc0, !PT ;  /* 0x0000003804047812 */ /* 0x000fe400078ec0ff */
[----:B------:R-:W-:Y:S02]  /*1a2f0*/  LOP3.LUT R9, R9, 0x38, RZ, 0xc0, !PT ;  /* 0x0000003809097812 */ /* 0x000fe400078ec0ff */
[----:B------:R-:W-:Y:S02]  /*1a300*/  LOP3.LUT R18, R18, 0xffffffbf, RZ, 0xc0, !PT ;  /* 0xffffffbf12127812 */ /* 0x000fe400078ec0ff */
[----:B------:R-:W-:Y:S02]  /*1a310*/  LOP3.LUT R4, R4, 0x80, RZ, 0xfc, !PT ;  /* 0x0000008004047812 */ /* 0x000fe400078efcff */
[----:B------:R-:W-:Y:S01]  /*1a320*/  ISETP.GE.AND P3, PT, R9, UR4, PT ;  /* 0x0000000409007c0c */ /* 0x000fe2000bf66270 */
[----:B------:R-:W0:Y:S01]  /*1a330*/  S2R R11, SR_TID.X ;  /* 0x00000000000b7919 */ /* 0x000e220000002100 */
[----:B------:R-:W1:Y:S01]  /*1a340*/  S2R R10, SR_TID.X ;  /* 0x00000000000a7919 */ /* 0x000e620000002100 */
[----:B------:R-:W-:-:S02]  /*1a350*/  IMAD.MOV.U32 R36, RZ, RZ, RZ ;  /* 0x000000ffff247224 */ /* 0x000fc400078e00ff */
[----:B0-----:R-:W-:Y:S02]  /*1a360*/  IMAD.SHL.U32 R11, R11, 0x8, RZ ;  /* 0x000000080b0b7824 */ /* 0x001fe400078e00ff */
[----:B-1----:R-:W-:-:S03]  /*1a370*/  IMAD.SHL.U32 R10, R10, 0x8, RZ ;  /* 0x000000080a0a7824 */ /* 0x002fc600078e00ff */
[----:B------:R-:W-:-:S04]  /*1a380*/  LOP3.LUT R11, R11, 0x38, RZ, 0xc0, !PT ;  /* 0x000000380b0b7812 */ /* 0x000fc800078ec0ff */
[----:B------:R-:W-:Y:S02]  /*1a390*/  LOP3.LUT R11, R11, 0x180, RZ, 0xfc, !PT ;  /* 0x000001800b0b7812 */ /* 0x000fe400078efcff */
[----:B------:R-:W-:-:S04]  /*1a3a0*/  LOP3.LUT R10, R10, 0x38, RZ, 0xc0, !PT ;  /* 0x000000380a0a7812 */ /* 0x000fc800078ec0ff */
[----:B------:R-:W-:Y:S02]  /*1a3b0*/  LOP3.LUT R12, R10, 0x1c0, RZ, 0xfc, !PT ;  /* 0x000001c00a0c7812 */ /* 0x000fe400078efcff */
[----:B--2---:R-:W-:Y:S02]  /*1a3c0*/  LEA R23, R34, 0xffffffc0, 0x6 ;  /* 0xffffffc022177811 */ /* 0x004fe400078e30ff */
[----:B------:R-:W0:Y:S02]  /*1a3d0*/  S2R R34, SR_TID.X ;  /* 0x0000000000227919 */ /* 0x000e240000002100 */
[----:B------:R-:W-:Y:S01]  /*1a3e0*/  IADD3 R37, R21, R23, RZ ;  /* 0x0000001715257210 */ /* 0x000fe20007ffe0ff */
[----:B0-----:R-:W-:-:S05]  /*1a3f0*/  IMAD.SHL.U32 R34, R34, 0x8, RZ ;  /* 0x0000000822227824 */ /* 0x001fca00078e00ff */
[----:B------:R-:W-:-:S04]  /*1a400*/  LOP3.LUT R34, R34, 0x38, RZ, 0xc0, !PT ;  /* 0x0000003822227812 */ /* 0x000fc800078ec0ff */
[----:B------:R-:W-:-:S04]  /*1a410*/  LOP3.LUT R34, R34, 0x40, RZ, 0xfc, !PT ;  /* 0x0000004022227812 */ /* 0x000fc800078efcff */
[----:B------:R-:W-:Y:S02]  /*1a420*/  ISETP.GE.AND P2, PT, R34, UR4, PT ;  /* 0x0000000422007c0c */ /* 0x000fe4000bf46270 */
[----:B------:R-:W0:Y:S01]  /*1a430*/  S2R R34, SR_TID.X ;  /* 0x0000000000227919 */ /* 0x000e220000002100 */
[C---:B---3--:R-:W-:Y:S01]  /*1a440*/  ISETP.GE.AND P0, PT, R37.reuse, R20, PT ;  /* 0x000000142500720c */ /* 0x048fe20003f06270 */
[----:B------:R-:W-:-:S03]  /*1a450*/  IMAD.IADD R37, R37, 0x1, R33 ;  /* 0x0000000125257824 */ /* 0x000fc600078e0221 */
[----:B------:R-:W-:Y:S01]  /*1a460*/  ISETP.GT.U32.OR P0, PT, R21, 0x3f, P0 ;  /* 0x0000003f1500780c */ /* 0x000fe20000704470 */
[----:B----4-:R-:W-:-:S04]  /*1a470*/  @P1 IMAD.HI.U32 R3, R37, R3, RZ ;  /* 0x0000000325031227 */ /* 0x010fc800078e00ff */
[----:B------:R-:W-:Y:S01]  /*1a480*/  IMAD.MOV.U32 R0, RZ, RZ, R37 ;  /* 0x000000ffff007224 */ /* 0x000fe200078e0025 */
[----:B------:R-:W-:-:S07]  /*1a490*/  @P1 SHF.R.U32.HI R0, RZ, R2, R3 ;  /* 0x00000002ff001219 */ /* 0x000fce0000011603 */
[----:B------:R-:W1:Y:S01]  /*1a4a0*/  @!P0 LDC.64 R2, c[0x0][0x428] ;  /* 0x00010a00ff028b82 */ /* 0x000e620000000a00 */
[----:B------:R-:W-:Y:S02]  /*1a4b0*/  SEL R7, RZ, 0xffffffff, P2 ;  /* 0xffffffffff077807 */ /* 0x000fe40001000000 */
[----:B------:R-:W-:Y:S01]  /*1a4c0*/  @P2 LOP3.LUT R18, R18, 0x40, RZ, 0xfc, !PT ;  /* 0x0000004012122812 */ /* 0x000fe200078efcff */
[----:B0-----:R-:W-:-:S05]  /*1a4d0*/  IMAD.SHL.U32 R34, R34, 0x8, RZ ;  /* 0x0000000822227824 */ /* 0x001fca00078e00ff */
[----:B------:R-:W-:Y:S01]  /*1a4e0*/  LOP3.LUT R34, R34, 0x38, RZ, 0xc0, !PT ;  /* 0x0000003822227812 */ /* 0x000fe200078ec0ff */
[----:B------:R-:W-:Y:S01]  /*1a4f0*/  IMAD.SHL.U32 R7, R7, 0x2, RZ ;  /* 0x0000000207077824 */ /* 0x000fe200078e00ff */
[----:B------:R-:W-:Y:S02]  /*1a500*/  ISETP.GE.AND P2, PT, R4, UR4, PT ;  /* 0x0000000404007c0c */ /* 0x000fe4000bf46270 */
[----:B------:R-:W-:Y:S02]  /*1a510*/  LOP3.LUT R34, R34, 0xc0, RZ, 0xfc, !PT ;  /* 0x000000c022227812 */ /* 0x000fe400078efcff */
[----:B------:R-:W-:Y:S02]  /*1a520*/  SEL R4, RZ, 0x1, P3 ;  /* 0x00000001ff047807 */ /* 0x000fe40001800000 */
[----:B------:R-:W-:Y:S02]  /*1a530*/  ISETP.GE.AND P1, PT, R34, UR4, PT ;  /* 0x0000000422007c0c */ /* 0x000fe4000bf26270 */
[----:B------:R-:W-:-:S02]  /*1a540*/  LOP3.LUT R7, R7, 0x2, R4, 0xe2, !PT ;  /* 0x0000000207077812 */ /* 0x000fc400078ee204 */
[----:B------:R-:W-:Y:S02]  /*1a550*/  SEL R4, RZ, 0x4, P2 ;  /* 0x00000004ff047807 */ /* 0x000fe40001000000 */
[----:B------:R-:W-:Y:S02]  /*1a560*/  SEL R5, RZ, 0x8, P1 ;  /* 0x00000008ff057807 */ /* 0x000fe40000800000 */
[----:B------:R-:W-:Y:S02]  /*1a570*/  SHF.R.S32.HI R34, RZ, 0x1f, R26 ;  /* 0x0000001fff227819 */ /* 0x000fe4000001141a */
[----:B------:R-:W-:Y:S01]  /*1a580*/  LOP3.LUT R7, R5, R7, R4, 0xfe, !PT ;  /* 0x0000000705077212 */ /* 0x000fe200078efe04 */
[--C-:B------:R-:W-:Y:S01]  /*1a590*/  @!P0 IMAD.MOV.U32 R4, RZ, RZ, R0.reuse ;  /* 0x000000ffff048224 */ /* 0x100fe200078e0000 */
[----:B------:R-:W-:Y:S01]  /*1a5a0*/  @!P0 SHF.R.S32.HI R5, RZ, 0x1f, R0 ;  /* 0x0000001fff058819 */ /* 0x000fe20000011400 */
[----:B-1----:R-:W-:-:S04]  /*1a5b0*/  @!P0 IMAD R6, R34, R2, RZ ;  /* 0x0000000222068224 */ /* 0x002fc800078e02ff */
        /* <DEDUP_REMOVED lines=18> */
[----:B------:R-:W-:-:S02]  /*1a6e0*/  SEL R4, RZ, 0x10, P3 ;  /* 0x00000010ff047807 */ /* 0x000fc40001800000 */
[----:B------:R-:W-:Y:S02]  /*1a6f0*/  SEL R5, RZ, 0x20, P2 ;  /* 0x00000020ff057807 */ /* 0x000fe40001000000 */
[----:B0-----:R-:W-:Y:S02]  /*1a700*/  SEL R3, RZ, 0x40, P0 ;  /* 0x00000040ff037807 */ /* 0x001fe40000000000 */
        /* <DEDUP_REMOVED lines=11> */
[----:B------:R-:W-:Y:S02]  /*1a7c0*/  @P2 LOP3.LUT R18, R18, 0x4, RZ, 0xfc, !PT ;  /* 0x0000000412122812 */ /* 0x000fe400078efcff */
[----:B------:R-:W-:Y:S02]  /*1a7d0*/  IADD3 R0, -R0, RZ, RZ ;  /* 0x000000ff00007210 */ /* 0x000fe40007ffe1ff */
[----:B------:R-:W-:-:S03]  /*1a7e0*/  LOP3.LUT R18, R18, 0xfffffffd, RZ, 0xc0, !PT ;  /* 0xfffffffd12127812 */ /* 0x000fc600078ec0ff */
[----:B------:R-:W-:Y:S01]  /*1a7f0*/  IMAD R37, R8, R0, R37 ;  /* 0x0000000008257224 */ /* 0x000fe200078e0225 */
[----:B------:R-:W-:Y:S01]  /*1a800*/  @P0 LOP3.LUT R18, R18, 0x2, RZ, 0xfc, !PT ;  /* 0x0000000212120812 */ /* 0x000fe200078efcff */
[----:B0-----:R-:W-:Y:S06]  /*1a810*/  BRA.DIV UR5, `(.L_x_8106) ;  /* 0x0000005205d07947 */ /* 0x001fec000b800000 */
.L_x_8220:
[----:B------:R-:W2:Y:S01]  /*1a820*/  LDL R0, [R1+0x48] ;  /* 0x0000480001007983 */ /* 0x000ea20000100800 */
[----:B------:R-:W-:Y:S02]  /*1a830*/  LOP3.LUT R2, R3, R2, RZ, 0xfc, !PT ;  /* 0x0000000203027212 */ /* 0x000fe400078efcff */
[----:B------:R-:W-:Y:S02]  /*1a840*/  ISETP.GT.U32.AND P1, PT, R21, 0x3f, PT ;  /* 0x0000003f1500780c */ /* 0x000fe40003f24070 */
[----:B------:R-:W-:Y:S01]  /*1a850*/  LOP3.LUT R18, R18, 0xfffffeff, RZ, 0xc0, !PT ;  /* 0xfffffeff12127812 */ /* 0x000fe200078ec0ff */
[----:B------:R0:W-:Y:S03]  /*1a860*/  STL [R1+0xc], R2 ;  /* 0x00000c0201007387 */ /* 0x0001e60000100800 */
[----:B------:R-:W-:-:S07]  /*1a870*/  LOP3.LUT R18, R18, 0xfffffffe, RZ, 0xc0, !PT ;  /* 0xfffffffe12127812 */ /* 0x000fce00078ec0ff */
[----:B------:R-:W-:Y:S02]  /*1a880*/  @P1 LOP3.LUT R18, R18, 0x1, RZ, 0xfc, !PT ;  /* 0x0000000112121812 */ /* 0x000fe400078efcff */
[----:B--2---:R-:W-:-:S13]  /*1a890*/  ISETP.NE.AND P0, PT, R0, 0x3, PT ;  /* 0x000000030000780c */ /* 0x004fda0003f05270 */
[----:B------:R-:W-:Y:S01]  /*1a8a0*/  @P0 LOP3.LUT R18, R18, 0x100, RZ, 0xfc, !PT ;  /* 0x0000010012120812 */ /* 0x000fe200078efcff */
[----:B0-----:R-:W-:Y:S06]  /*1a8b0*/  @!P0 BRA `(.L_x_8107) ;  /* 0x0000000000048947 */ /* 0x001fec0003800000 */
[----:B------:R-:W-:Y:S01]  /*1a8c0*/  BPT.TRAP 0x1 ;  /* 0x000000040000795c */ /* 0x000fe20000300000 */
.L_x_8107:
        /* <DEDUP_REMOVED lines=9> */
.L_x_8221:
[----:B------:R-:W-:Y:S05]  /*1a960*/  BSYNC B0 ;  /* 0x0000000000007941 */ /* 0x000fea0003800000 */
.L_x_8108:
[----:B0-----:R-:W-:Y:S01]  /*1a970*/  SHF.R.S32.HI R0, RZ, 0x1f, R37 ;  /* 0x0000001fff007819 */ /* 0x001fe20000011425 */
[----:B------:R-:W0:Y:S01]  /*1a980*/  S2R R7, SR_TID.X ;  /* 0x0000000000077919 */ /* 0x000e220000002100 */
[----:B------:R-:W-:Y:S01]  /*1a990*/  ULDC.64 UR4, c[0x0][0x300] ;  /* 0x0000c00000047ab9 */ /* 0x000fe20000000a00 */
[----:B-----5:R-:W-:Y:S01]  /*1a9a0*/  SHF.R.S32.HI R4, RZ, 0x1f, R36 ;  /* 0x0000001fff047819 */ /* 0x020fe20000011424 */
[----:B------:R-:W-:Y:S01]  /*1a9b0*/  IMAD.WIDE.U32 R2, R37, UR4, RZ ;  /* 0x0000000425027c25 */ /* 0x000fe2000f8e00ff */
[----:B------:R1:W-:Y:S01]  /*1a9c0*/  STL [R1+0x28], R0 ;  /* 0x0000280001007387 */ /* 0x0003e20000100800 */
[----:B------:R-:W-:Y:S01]  /*1a9d0*/  ULDC.64 UR6, c[0x0][0x2e8] ;  /* 0x0000ba0000067ab9 */ /* 0x000fe20000000a00 */
[----:B------:R-:W-:Y:S01]  /*1a9e0*/  LOP3.LUT P2, RZ, R18, 0x2, RZ, 0xc0, !PT ;  /* 0x0000000212ff7812 */ /* 0x000fe2000784c0ff */
[----:B------:R-:W-:Y:S01]  /*1a9f0*/  IMAD R5, R22, 0x1000, R35 ;  /* 0x0000100016057824 */ /* 0x000fe200078e0223 */
        /* <DEDUP_REMOVED lines=10> */
[----:B------:R-:W-:-:S03]  /*1aaa0*/  IMAD.IADD R3, R3, 0x1, R0 ;  /* 0x0000000103037824 */ /* 0x000fc600078e0200 */
[----:B------:R-:W-:Y:S01]  /*1aab0*/  LOP3.LUT R7, R7, 0x38, RZ, 0xc0, !PT ;  /* 0x0000003807077812 */ /* 0x000fe200078ec0ff */
[----:B------:R-:W-:Y:S01]  /*1aac0*/  IMAD.WIDE.U32 R2, R16, UR4, R2 ;  /* 0x0000000410027c25 */ /* 0x000fe2000f8e0002 */
[----:B------:R-:W-:-:S03]  /*1aad0*/  UMOV UR4, 0xffffffff ;  /* 0xffffffff00047882 */ /* 0x000fc60000000000 */
[----:B--2---:R-:W-:Y:S01]  /*1aae0*/  IMAD R4, R16, UR5, R3 ;  /* 0x0000000510047c24 */ /* 0x004fe2000f8e0203 */
        /* <DEDUP_REMOVED lines=36> */
.L_x_8231:
[----:B------:R-:W-:-:S13]  /*1ad30*/  ISETP.GE.AND P0, PT, R23, 0x31, PT ;  /* 0x000000311700780c */ /* 0x000fda0003f06270 */
[----:B0-----:R-:W-:Y:S02]  /*1ad40*/  @P0 LEA R2, P1, R7, R0, 0x1 ;  /* 0x0000000007020211 */ /* 0x001fe400078208ff */
[----:B------:R-:W-:-:S03]  /*1ad50*/  @P0 LEA R5, R5, R17, 0x1 ;  /* 0x0000001105050211 */ /* 0x000fc600078e08ff */
[----:B------:R-:W-:-:S05]  /*1ad60*/  @P0 IMAD.X R3, RZ, RZ, R4, P1 ;  /* 0x000000ffff030224 */ /* 0x000fca00008e0604 */
[----:B------:R-:W-:Y:S01]  /*1ad70*/  @!PT LDS RZ, [RZ] ;  /* 0x00000000fffff984 */ /* 0x000fe20000000800 */
[----:B------:R-:W-:Y:S01]  /*1ad80*/  @!PT LDS RZ, [RZ] ;  /* 0x00000000fffff984 */ /* 0x000fe20000000800 */
[----:B------:R-:W-:Y:S01]  /*1ad90*/  @!PT LDS RZ, [RZ] ;  /* 0x00000000fffff984 */ /* 0x000fe20000000800 */
[----:B------:R0:W-:Y:S01]  /*1ada0*/  @P0 LDGSTS.E.BYPASS.LTC128B.128 [R5+0x23c00], desc[UR40][R2.64], !P2 ;  /* 0x23c0000002050fae */ /* 0x0001e2000d101d68 */
[----:B------:R-:W-:Y:S01]  /*1adb0*/  PLOP3.LUT P0, PT, PT, PT, PT, 0x80, 0x0 ;  /* 0x000000000000781c */ /* 0x000fe20003f0f070 */
[----:B------:R-:W-:-:S12]  /*1adc0*/  NOP ;  /* 0x0000000000007918 */ /* 0x000fd80000000000 */
.L_x_8111:
        /* <DEDUP_REMOVED lines=11> */
.L_x_8112:
[----:B------:R1:W5:Y:S01]  /*1ae80*/  LDL.LU R0, [R1+0x18] ;  /* 0x0000180001007983 */ /* 0x0003620000300800 */
[----:B------:R1:W-:Y:S03]  /*1ae90*/  SYNCS.ARRIVE.TRANS64.A1T0 RZ, [R30+URZ+0x28c30], RZ ;  /* 0x028c30ff1eff79a7 */ /* 0x0003e6000810003f */
[----:B------:R1:W5:Y:S04]  /*1aea0*/  LDL.LU R4, [R1+0x8] ;  /* 0x0000080001047983 */ /* 0x0003680000300800 */
[----:B0-----:R1:W5:Y:S02]  /*1aeb0*/  LDL R3, [R1+0xc] ;  /* 0x00000c0001037983 */ /* 0x0013640000100800 */
        /* <DEDUP_REMOVED lines=18> */
[----:B------:R0:W-:Y:S01]  /*1afe0*/  STL.64 [R1+0x18], R4 ;  /* 0x0000180401007387 */ /* 0x0001e20000100a00 */
        /* <DEDUP_REMOVED lines=20> */
.L_x_8114:
[----:B------:R-:W-:Y:S05]  /*1b130*/  BSYNC B6 ;  /* 0x0000000000067941 */ /* 0x000fea0003800000 */
.L_x_8113:
[----:B------:R-:W2:Y:S01]  /*1b140*/  LDL.LU R0, [R1+0x8] ;  /* 0x0000080001007983 */ /* 0x000ea20000300800 */
[----:B------:R-:W-:Y:S01]  /*1b150*/  ULDC.64 UR4, c[0x0][0x2d8] ;  /* 0x0000b60000047ab9 */ /* 0x000fe20000000a00 */
[----:B------:R-:W0:Y:S02]  /*1b160*/  LDC R7, c[0x0][0x448] ;  /* 0x00011200ff077b82 */ /* 0x000e240000000800 */
[----:B------:R-:W2:Y:S04]  /*1b170*/  LDL.LU.64 R2, [R1+0x18] ;  /* 0x0000180001027983 */ /* 0x000ea80000300a00 */
        /* <DEDUP_REMOVED lines=79> */
[----:B0-----:R-:W-:-:S04]  /*1b670*/  @!P0 LEA R5, P2, R9, R5, 0x1 ;  /* 0x0000000509058211 */ /* 0x001fc800078408ff */
[----:B-1----:R-:W-:-:S04]  /*1b680*/  @!P0 IADD3.X R4, RZ, R4, RZ, P2, !PT ;  /* 0x00000004ff048210 */ /* 0x002fc800017fe4ff */
[----:B------:R-:W-:-:S04]  /*1b690*/  @!P0 LOP3.LUT R5, R5, R4, RZ, 0x3c, !PT ;  /* 0x0000000405058212 */ /* 0x000fc800078e3cff */
[----:B------:R-:W-:-:S04]  /*1b6a0*/  @!P0 LOP3.LUT R4, R5, R4, RZ, 0x3c, !PT ;  /* 0x0000000405048212 */ /* 0x000fc800078e3cff */
[----:B------:R-:W-:-:S05]  /*1b6b0*/  @!P0 LOP3.LUT R5, R5, R4, RZ, 0x3c, !PT ;  /* 0x0000000405058212 */ /* 0x000fca00078e3cff */
[----:B------:R0:W-:Y:S04]  /*1b6c0*/  @!P0 LDGSTS.E.BYPASS.LTC128B.128 [R8+0x21400], desc[UR40][R4.64], !P1 ;  /* 0x2140000004088fae */ /* 0x0001e8000c901d68 */
[----:B0-----:R0:W1:Y:S02]  /*1b6d0*/  SHFL.IDX PT, R4, R2, 0x3, 0x181f ;  /* 0x00781f0002047f89 */ /* 0x00106400000e0000 */
.L_x_8240:
        /* <DEDUP_REMOVED lines=10> */
.L_x_8116:
        /* <DEDUP_REMOVED lines=18> */
.L_x_8241:
[----:B------:R-:W-:Y:S05]  /*1b8a0*/  BSYNC B0 ;  /* 0x0000000000007941 */ /* 0x000fea0003800000 */
.L_x_8117:
[----:B------:R-:W2:Y:S02]  /*1b8b0*/  LDL R2, [R1+0x48] ;  /* 0x0000480001027983 */ /* 0x000ea40000100800 */
[----:B--2---:R-:W-:-:S13]  /*1b8c0*/  ISETP.NE.AND P0, PT, R2, 0x3, PT ;  /* 0x000000030200780c */ /* 0x004fda0003f05270 */
[----:B------:R-:W-:Y:S05]  /*1b8d0*/  @!P0 BRA `(.L_x_8119) ;  /* 0x0000000000048947 */ /* 0x000fea0003800000 */
[----:B------:R-:W-:Y:S01]  /*1b8e0*/  BPT.TRAP 0x1 ;  /* 0x000000040000795c */ /* 0x000fe20000300000 */
.L_x_8119:
[----:B0-----:R-:W-:Y:S01]  /*1b8f0*/  SHF.L.U32 R0, R28, 0x1f, RZ ;  /* 0x0000001f1c007819 */ /* 0x001fe200000006ff */
[----:B------:R-:W-:Y:S03]  /*1b900*/  BSSY B0, `(.L_x_8120) ;  /* 0x0000003000007945 */ /* 0x000fe60003800000 */
[----:B------:R-:W0:Y:S02]  /*1b910*/  SYNCS.PHASECHK.TRANS64.TRYWAIT P0, [R30+URZ+0x28c60], R0 ;  /* 0x028c60001e0075a7 */ /* 0x000e24000800017f */
[----:B0-----:R-:W-:Y:S05]  /*1b920*/  @!P0 BRA `(.L_x_8121) ;  /* 0x0000004c007c8947 */ /* 0x001fea0003800000 */
.L_x_8242:
[----:B------:R-:W-:Y:S05]  /*1b930*/  BSYNC B0 ;  /* 0x0000000000007941 */ /* 0x000fea0003800000 */
.L_x_8120:
        /* <DEDUP_REMOVED lines=67> */
[----:B0-----:R-:W-:-:S04]  /*1bd70*/  IADD3 R2, P6, R2, R0, RZ ;  /* 0x0000000002027210 */ /* 0x001fc80007fde0ff */
[----:B-1----:R-:W-:Y:S02]  /*1bd80*/  IADD3.X R3, RZ, R3, RZ, P6, !PT ;  /* 0x00000003ff037210 */ /* 0x002fe400037fe4ff */
        /* <DEDUP_REMOVED lines=40> */
.L_x_8252:
        /* <DEDUP_REMOVED lines=34> */
.L_x_8123:
        /* <DEDUP_REMOVED lines=11> */
.L_x_8124:
        /* <DEDUP_REMOVED lines=12> */
.L_x_8139:
[----:B--2---:R-:W2:Y:S01]  /*1c3a0*/  LDL R10, [R1+0x48] ;  /* 0x00004800010a7983 */ /* 0x004ea20000100800 */
[----:B0-----:R-:W0:Y:S01]  /*1c3b0*/  LDC R5, c[0x0][0x430] ;  /* 0x00010c00ff057b82 */ /* 0x001e220000000800 */
[----:B-1----:R-:W1:Y:S01]  /*1c3c0*/  S2R R2, SR_TID.X ;  /* 0x0000000000027919 */ /* 0x002e620000002100 */
[----:B---3--:R-:W3:Y:S01]  /*1c3d0*/  S2R R8, SR_TID.X ;  /* 0x0000000000087919 */ /* 0x008ee20000002100 */
[----:B0-----:R-:W-:Y:S02]  /*1c3e0*/  ISETP.NE.AND P0, PT, R5, 0x1, PT ;  /* 0x000000010500780c */ /* 0x001fe40003f05270 */
[----:B-1----:R-:W-:-:S11]  /*1c3f0*/  LOP3.LUT R2, R2, 0x7f, RZ, 0xc0, !PT ;  /* 0x0000007f02027812 */ /* 0x002fd600078ec0ff */
[----:B------:R-:W0:Y:S01]  /*1c400*/  @P0 LDC R6, c[0x0][0x434] ;  /* 0x00010d00ff060b82 */ /* 0x000e220000000800 */
[----:B---3--:R-:W-:Y:S01]  /*1c410*/  IMAD.SHL.U32 R8, R8, 0x10, RZ ;  /* 0x0000001008087824 */ /* 0x008fe200078e00ff */
[----:B------:R-:W-:-:S04]  /*1c420*/  SHF.R.U32.HI R2, RZ, 0x3, R2 ;  /* 0x00000003ff027819 */ /* 0x000fc80000011602 */
[----:B------:R-:W-:Y:S02]  /*1c430*/  LOP3.LUT R8, R2, 0x70, R8, 0xf8, !PT ;  /* 0x0000007002087812 */ /* 0x000fe400078ef808 */
[----:B------:R-:W1:Y:S02]  /*1c440*/  @P0 LDC R3, c[0x0][0x438] ;  /* 0x00010e00ff030b82 */ /* 0x000e640000000800 */
[----:B------:R-:W-:Y:S01]  /*1c450*/  ISETP.GT.U32.AND P1, PT, R8, 0x3f, PT ;  /* 0x0000003f0800780c */ /* 0x000fe20003f24070 */
[----:B------:R-:W-:-:S04]  /*1c460*/  IMAD R4, R7, 0x40, R33 ;  /* 0x0000004007047824 */ /* 0x000fc800078e0221 */
[----:B------:R-:W-:-:S08]  /*1c470*/  IMAD.IADD R4, R8, 0x1, R4 ;  /* 0x0000000108047824 */ /* 0x000fd000078e0204 */
[----:B------:R-:W3:Y:S01]  /*1c480*/  @!P1 LDC.64 R8, c[0x0][0x428] ;  /* 0x00010a00ff089b82 */ /* 0x000ee20000000a00 */
[----:B0-----:R-:W-:-:S04]  /*1c490*/  @P0 IMAD.HI.U32 R6, R4, R6, RZ ;  /* 0x0000000604060227 */ /* 0x001fc800078e00ff */
[----:B------:R-:W-:Y:S01]  /*1c4a0*/  IMAD.MOV.U32 R2, RZ, RZ, R4 ;  /* 0x000000ffff027224 */ /* 0x000fe200078e0004 */
[----:B-1----:R-:W-:-:S05]  /*1c4b0*/  @P0 SHF.R.U32.HI R2, RZ, R3, R6 ;  /* 0x00000003ff020219 */ /* 0x002fca0000011606 */
[----:B------:R-:W-:-:S04]  /*1c4c0*/  IMAD.MOV R3, RZ, RZ, -R2 ;  /* 0x000000ffff037224 */ /* 0x000fc800078e0a02 */
[----:B------:R-:W-:Y:S01]  /*1c4d0*/  IMAD R5, R5, R3, R4 ;  /* 0x0000000305057224 */ /* 0x000fe200078e0204 */
[--C-:B------:R-:W-:Y:S01]  /*1c4e0*/  @!P1 SHF.R.S32.HI R3, RZ, 0x1f, R2.reuse ;  /* 0x0000001fff039819 */ /* 0x100fe20000011402 */
[-C--:B---3--:R-:W-:Y:S02]  /*1c4f0*/  @!P1 IMAD R4, R34, R8.reuse, RZ ;  /* 0x0000000822049224 */ /* 0x088fe400078e02ff */
[----:B------:R-:W-:-:S04]  /*1c500*/  @!P1 IMAD.WIDE.U32 R2, R26, R8, R2 ;  /* 0x000000081a029225 */ /* 0x000fc800078e0002 */
[----:B------:R-:W-:Y:S02]  /*1c510*/  @!P1 IMAD R4, R26, R9, R4 ;  /* 0x000000091a049224 */ /* 0x000fe400078e0204 */
[----:B------:R-:W0:Y:S02]  /*1c520*/  @!P1 LDC.64 R8, c[0x0][0x418] ;  /* 0x00010600ff089b82 */ /* 0x000e240000000a00 */
[----:B------:R-:W-:Y:S02]  /*1c530*/  @!P1 IMAD.IADD R3, R4, 0x1, R3 ;  /* 0x0000000104039824 */ /* 0x000fe400078e0203 */
[----:B------:R-:W-:Y:S02]  /*1c540*/  IMAD.MOV.U32 R4, RZ, RZ, RZ ;  /* 0x000000ffff047224 */ /* 0x000fe400078e00ff */
[----:B------:R-:W-:Y:S01]  /*1c550*/  VIADD R22, R22, 0x1 ;  /* 0x0000000116167836 */ /* 0x000fe20000000000 */
        /* <DEDUP_REMOVED lines=8> */
[----:B------:R-:W-:Y:S02]  /*1c5e0*/  SEL R22, R22, RZ, P0 ;  /* 0x000000ff16167207 */ /* 0x000fe40000000000 */
[----:B------:R-:W-:-:S02]  /*1c5f0*/  IADD3 R7, R7, -0x1, RZ ;  /* 0xffffffff07077810 */ /* 0x000fc40007ffe0ff */
[----:B------:R-:W-:Y:S02]  /*1c600*/  ISETP.GT.AND P3, PT, R2, R32, PT ;  /* 0x000000200200720c */ /* 0x000fe40003f64270 */
[----:B--2---:R-:W-:-:S13]  /*1c610*/  ISETP.NE.AND P1, PT, R10, 0x3, PT ;  /* 0x000000030a00780c */ /* 0x004fda0003f25270 */
[----:B0-----:R-:W-:Y:S05]  /*1c620*/  @!P1 BRA `(.L_x_8127) ;  /* 0x0000000000049947 */ /* 0x001fea0003800000 */
[----:B------:R-:W-:Y:S01]  /*1c630*/  BPT.TRAP 0x1 ;  /* 0x000000040000795c */ /* 0x000fe20000300000 */
.L_x_8127:
[----:B------:R-:W-:Y:S01]  /*1c640*/  IMAD R6, R22, 0x8, R17 ;  /* 0x0000000816067824 */ /* 0x000fe200078e0211 */
[----:B------:R-:W-:Y:S01]  /*1c650*/  SHF.L.U32 R20, R28, 0x1f, RZ ;  /* 0x0000001f1c147819 */ /* 0x000fe200000006ff */
[----:B------:R-:W-:Y:S01]  /*1c660*/  BSSY B1, `(.L_x_8128) ;  /* 0x0000004000017945 */ /* 0x000fe20003800000 */
[----:B------:R-:W-:Y:S02]  /*1c670*/  SHF.R.S32.HI R9, RZ, 0x1f, R5 ;  /* 0x0000001fff097819 */ /* 0x000fe40000011405 */
[----:B------:R-:W0:Y:S02]  /*1c680*/  SYNCS.PHASECHK.TRANS64.TRYWAIT P0, [R6+URZ+0x28c40], R20 ;  /* 0x028c4014060075a7 */ /* 0x000e24000800017f */
[----:B0-----:R-:W-:Y:S05]  /*1c690*/  @!P0 BRA `(.L_x_8129) ;  /* 0x0000004800608947 */ /* 0x001fea0003800000 */
.L_x_8253:
[----:B------:R-:W-:Y:S05]  /*1c6a0*/  BSYNC B1 ;  /* 0x0000000000017941 */ /* 0x000fea0003800000 */
.L_x_8128:
        /* <DEDUP_REMOVED lines=40> */
.L_x_8263:
        /* <DEDUP_REMOVED lines=8> */
.L_x_8131:
[----:B------:R-:W-:Y:S02]  /*1c9b0*/  PLOP3.LUT P1, PT, P1, P0, PT, 0xa2, 0x0 ;  /* 0x000000000000781c */ /* 0x000fe40000f21472 */
[----:B------:R-:W-:-:S08]  /*1c9c0*/  @P0 R2UR P1, UR4, R6 ;  /* 0x00000000060402ca */ /* 0x000fd00000020000 */
[----:B------:R-:W-:-:S05]  /*1c9d0*/  @P0 PLOP3.LUT P0, PT, P1, PT, PT, 0x80, 0x0 ;  /* 0x000000000000081c */ /* 0x000fca0000f0f070 */
[----:B------:R-:W-:Y:S01]  /*1c9e0*/  @!P1 SYNCS.ARRIVE.TRANS64.RED.A0T1 RZ, [UR4+0x28c30], RZ ;  /* 0x028c30ffffff99a7 */ /* 0x000fe20008200404 */
[----:B------:R-:W-:Y:S07]  /*1c9f0*/  @!P1 ARRIVES.LDGSTSBAR.64.TRANSCNT [UR4+0x28c30] ;  /* 0x028c3000ff0099b0 */ /* 0x000fee0008000a84 */
[----:B------:R-:W-:Y:S05]  /*1ca00*/  @P0 BRA.U.ANY `(.L_x_8131) ;  /* 0xfffffffd00e80947 */ /* 0x000fea000393ffff */
[----:B------:R-:W-:Y:S01]  /*1ca10*/  NOP ;  /* 0x0000000000007918 */ /* 0x000fe20000000000 */
[----:B--2---:R-:W2:Y:S02]  /*1ca20*/  LDL R2, [R1+0x48] ;  /* 0x0000480001027983 */ /* 0x004ea40000100800 */
[----:B--2---:R-:W-:-:S13]  /*1ca30*/  ISETP.NE.AND P2, PT, R2, 0x3, PT ;  /* 0x000000030200780c */ /* 0x004fda0003f45270 */
[----:B------:R-:W-:Y:S05]  /*1ca40*/  @!P2 BRA `(.L_x_8132) ;  /* 0x000000000004a947 */ /* 0x000fea0003800000 */
[----:B------:R-:W-:Y:S01]  /*1ca50*/  BPT.TRAP 0x1 ;  /* 0x000000040000795c */ /* 0x000fe20000300000 */
.L_x_8132:
[----:B------:R2:W-:Y:S01]  /*1ca60*/  SYNCS.ARRIVE.TRANS64.A1T0 RZ, [R6+URZ+0x28c30], RZ ;  /* 0x028c30ff06ff79a7 */ /* 0x0005e2000810003f */
[----:B------:R-:W-:Y:S05]  /*1ca70*/  @!P2 BRA `(.L_x_8133) ;  /* 0x000000000004a947 */ /* 0x000fea0003800000 */
[----:B------:R-:W-:Y:S01]  /*1ca80*/  BPT.TRAP 0x1 ;  /* 0x000000040000795c */ /* 0x000fe20000300000 */
.L_x_8133:
[----:B------:R-:W3:Y:S01]  /*1ca90*/  SYNCS.PHASECHK.TRANS64.TRYWAIT P0, [R6+URZ+0x28c60], R20 ;  /* 0x028c6014060075a7 */ /* 0x000ee2000800017f */
[----:B------:R-:W-:Y:S04]  /*1caa0*/  BSSY B1, `(.L_x_8134) ;  /* 0x0000002000017945 */ /* 0x000fe80003800000 */
[----:B---3--:R-:W-:Y:S05]  /*1cab0*/  @!P0 BRA `(.L_x_8135) ;  /* 0x0000004800888947 */ /* 0x008fea0003800000 */
.L_x_8264:
[----:B------:R-:W-:Y:S05]  /*1cac0*/  BSYNC B1 ;  /* 0x0000000000017941 */ /* 0x000fea0003800000 */
.L_x_8134:
        /* <DEDUP_REMOVED lines=22> */
[C---:B------:R-:W-:Y:S02]  /*1cc30*/  LOP3.LUT P1, RZ, R18.reuse, 0x80, RZ, 0xc0, !PT ;  /* 0x0000008012ff7812 */ /* 0x040fe4000782c0ff */
[C---:B------:R-:W-:Y:S01]  /*1cc40*/  LOP3.LUT P2, RZ, R18.reuse, 0x40, RZ, 0xc0, !PT ;  /* 0x0000004012ff7812 */ /* 0x040fe2000784c0ff */
[----:B------:R-:W4:Y:S01]  /*1cc50*/  SHFL.IDX PT, R3, R10, RZ, 0x181f ;  /* 0x00181fff0a037589 */ /* 0x000f2200000e0000 */
[----:B------:R-:W-:Y:S02]  /*1cc60*/  LOP3.LUT R18, R18, 0xffffdfff, RZ, 0xc0, !PT ;  /* 0xffffdfff12127812 */ /* 0x000fe400078ec0ff */
[----:B------:R-:W-:Y:S01]  /*1cc70*/  LEA R21, R21, R17, 0x1 ;  /* 0x0000001115157211 */ /* 0x000fe200078e08ff */
        /* <DEDUP_REMOVED lines=52> */
.L_x_8274:
        /* <DEDUP_REMOVED lines=25> */
.L_x_8137:
[----:B------:R-:W-:Y:S02]  /*1d150*/  PLOP3.LUT P1, PT, P1, P0, PT, 0xa2, 0x0 ;  /* 0x000000000000781c */ /* 0x000fe40000f21472 */
[----:B------:R-:W-:-:S08]  /*1d160*/  @P0 R2UR P1, UR4, R6 ;  /* 0x00000000060402ca */ /* 0x000fd00000020000 */
[----:B------:R-:W-:-:S05]  /*1d170*/  @P0 PLOP3.LUT P0, PT, P1, PT, PT, 0x80, 0x0 ;  /* 0x000000000000081c */ /* 0x000fca0000f0f070 */
[----:B------:R-:W-:Y:S01]  /*1d180*/  @!P1 SYNCS.ARRIVE.TRANS64.RED.A0T1 RZ, [UR4+0x28c50], RZ ;  /* 0x028c50ffffff99a7 */ /* 0x000fe20008200404 */
[----:B------:R-:W-:Y:S07]  /*1d190*/  @!P1 ARRIVES.LDGSTSBAR.64.TRANSCNT [UR4+0x28c50] ;  /* 0x028c5000ff0099b0 */ /* 0x000fee0008000a84 */
[----:B------:R-:W-:Y:S05]  /*1d1a0*/  @P0 BRA.U.ANY `(.L_x_8137) ;  /* 0xfffffffd00e80947 */ /* 0x000fea000393ffff */
[----:B------:R-:W-:Y:S01]  /*1d1b0*/  NOP ;  /* 0x0000000000007918 */ /* 0x000fe20000000000 */
[----:B0-----:R-:W4:Y:S02]  /*1d1c0*/  LDL R2, [R1+0x48] ;  /* 0x0000480001027983 */ /* 0x001f240000100800 */
[----:B----4-:R-:W-:-:S13]  /*1d1d0*/  ISETP.NE.AND P2, PT, R2, 0x3, PT ;  /* 0x000000030200780c */ /* 0x010fda0003f45270 */
[----:B------:R-:W-:Y:S05]  /*1d1e0*/  @!P2 BRA `(.L_x_8138) ;  /* 0x000000000004a947 */ /* 0x000fea0003800000 */
[----:B------:R-:W-:Y:S01]  /*1d1f0*/  BPT.TRAP 0x1 ;  /* 0x000000040000795c */ /* 0x000fe20000300000 */
.L_x_8138:
[----:B------:R1:W-:Y:S01]  /*1d200*/  SYNCS.ARRIVE.TRANS64.A1T0 RZ, [R6+URZ+0x28c50], RZ ;  /* 0x028c50ff06ff79a7 */ /* 0x0003e2000810003f */
[----:B------:R-:W-:Y:S05]  /*1d210*/  @P3 BRA `(.L_x_8139) ;  /* 0xfffffff000603947 */ /* 0x000fea000383ffff */
.L_x_8126:
[----:B------:R-:W-:Y:S05]  /*1d220*/  BSYNC B0 ;  /* 0x0000000000007941 */ /* 0x000fea0003800000 */
.L_x_8125:
        /* <DEDUP_REMOVED lines=21> */
.L_x_8141:
[----:B------:R-:W-:Y:S05]  /*1d380*/  BSYNC B0 ;  /* 0x0000000000007941 */ /* 0x000fea0003800000 */
.L_x_8140:
[----:B------:R-:W-:-:S07]  /*1d390*/  SEL R22, R22, RZ, P0 ;  /* 0x000000ff16167207 */ /* 0x000fce0000000000 */
.L_x_8100:
[----:B------:R-:W-:Y:S05]  /*1d3a0*/  BSYNC B7 ;  /* 0x0000000000077941 */ /* 0x000fea0003800000 */
.L_x_8098:
        /* <DEDUP_REMOVED lines=11> */
.L_x_8142:
        /* <DEDUP_REMOVED lines=43> */
.L_x_8284:
[----:B------:R-:W-:Y:S02]  /*1d710*/  ULDC UR4, c[0x0][0xc38] ;  /* 0x00030e0000047ab9 */ /* 0x000fe40000000800 */
[----:B------:R-:W-:-:S04]  /*1d720*/  IMAD.U32 R4, RZ, RZ, UR4 ;  /* 0x00000004ff047e24 */ /* 0x000fc8000f8e00ff */
[----:B-1----:R-:W-:-:S04]  /*1d730*/  IMAD R3, R14, R4, RZ ;  /* 0x000000040e037224 */ /* 0x002fc800078e02ff */
[----:B------:R-:W-:-:S05]  /*1d740*/  IMAD.IADD R6, R6, 0x1, R3 ;  /* 0x0000000106067824 */ /* 0x000fca00078e0203 */
[----:B------:R-:W-:-:S13]  /*1d750*/  ISETP.GT.AND P6, PT, R6, R0, PT ;  /* 0x000000000600720c */ /* 0x000fda0003fc4270 */
[----:B------:R-:W-:Y:S05]  /*1d760*/  @P6 BRA `(.L_x_8145) ;  /* 0x0000000000a46947 */ /* 0x000fea0003800000 */
.L_x_8148:
        /* <DEDUP_REMOVED lines=35> */
.L_x_8292:
[----:B------:R-:W-:Y:S02]  /*1d9a0*/  ULDC UR4, c[0x0][0xc38] ;  /* 0x00030e0000047ab9 */ /* 0x000fe40000000800 */
[----:B------:R-:W-:-:S04]  /*1d9b0*/  IMAD.U32 R4, RZ, RZ, UR4 ;  /* 0x00000004ff047e24 */ /* 0x000fc8000f8e00ff */
[----:B-1----:R-:W-:-:S04]  /*1d9c0*/  IMAD R3, R14, R4, RZ ;  /* 0x000000040e037224 */ /* 0x002fc800078e02ff */
[----:B------:R-:W-:-:S05]  /*1d9d0*/  IMAD.IADD R6, R3, 0x1, R6 ;  /* 0x0000000103067824 */ /* 0x000fca00078e0206 */
[----:B------:R-:W-:-:S13]  /*1d9e0*/  ISETP.GT.AND P6, PT, R6, R0, PT ;  /* 0x000000000600720c */ /* 0x000fda0003fc4270 */
[----:B------:R-:W-:Y:S05]  /*1d9f0*/  @!P6 BRA `(.L_x_8148) ;  /* 0xfffffffc005ce947 */ /* 0x000fea000383ffff */
.L_x_8145:
        /* <DEDUP_REMOVED lines=10> */
.L_x_8297:
[----:B------:R-:W-:-:S13]  /*1daa0*/  ISETP.NE.AND P0, PT, R3, RZ, PT ;  /* 0x000000ff0300720c */ /* 0x000fda0003f05270 */
[----:B------:R-:W-:Y:S05]  /*1dab0*/  @!P0 BRA `(.L_x_8150) ;  /* 0x0000000000108947 */ /* 0x000fea0003800000 */
[----:B------:R-:W-:Y:S01]  /*1dac0*/  UMOV UR4, 0xffffffff ;  /* 0xffffffff00047882 */ /* 0x000fe20000000000 */
[----:B------:R-:W-:Y:S02]  /*1dad0*/  VIADD R12, R7, 0xffffffff ;  /* 0xffffffff070c7836 */ /* 0x000fe40000000000 */
[----:B------:R-:W-:Y:S05]  /*1dae0*/  BRA.DIV UR4, `(.L_x_8151) ;  /* 0x0000004a04bc7947 */ /* 0x000fea000b800000 */
[----:B------:R4:W0:Y:S02]  /*1daf0*/  SHFL.IDX PT, R24, R2, R12, 0x1f ;  /* 0x00001f0c02187589 */ /* 0x00082400000e0000 */
.L_x_8150:
        /* <DEDUP_REMOVED lines=10> */
[----:B0-----:R-:W-:Y:S01]  /*1dba0*/  VIADD R8, R7, 0xffffffe ;  /* 0x0ffffffe07087836 */ /* 0x001fe20000000000 */
[----:B------:R-:W-:-:S05]  /*1dbb0*/  IABS R7, R25 ;  /* 0x0000001900077213 */ /* 0x000fca0000000000 */
[----:B------:R0:W1:Y:S02]  /*1dbc0*/  F2I.FTZ.U32.TRUNC.NTZ R3, R8 ;  /* 0x0000000800037305 */ /* 0x000064000021f000 */
[----:B0-----:R-:W-:Y:S01]  /*1dbd0*/  IABS R8, R0 ;  /* 0x0000000000087213 */ /* 0x001fe20000000000 */
[----:B-1----:R-:W-:-:S04]  /*1dbe0*/  IMAD.MOV R9, RZ, RZ, -R3 ;  /* 0x000000ffff097224 */ /* 0x002fc800078e0a03 */
[----:B------:R-:W-:-:S04]  /*1dbf0*/  IMAD R9, R9, R4, RZ ;  /* 0x0000000409097224 */ /* 0x000fc800078e02ff */
[----:B------:R-:W-:Y:S02]  /*1dc00*/  IMAD.HI.U32 R3, R3, R9, R2 ;  /* 0x0000000903037227 */ /* 0x000fe400078e0002 */
[----:B------:R-:W0:Y:S02]  /*1dc10*/  MUFU.RCP R2, R10 ;  /* 0x0000000a00027308 */ /* 0x000e240000001000 */
[----:B------:R-:W-:Y:S02]  /*1dc20*/  IMAD.MOV R9, RZ, RZ, -R7 ;  /* 0x000000ffff097224 */ /* 0x000fe400078e0a07 */
[----:B------:R-:W-:-:S04]  /*1dc30*/  IMAD.HI.U32 R7, R3, R8, RZ ;  /* 0x0000000803077227 */ /* 0x000fc800078e00ff */
[----:B------:R-:W-:-:S05]  /*1dc40*/  IMAD R9, R7, R9, R8 ;  /* 0x0000000907097224 */ /* 0x000fca00078e0208 */
[----:B------:R-:W-:Y:S01]  /*1dc50*/  ISETP.GT.U32.AND P1, PT, R4, R9, PT ;  /* 0x000000090400720c */ /* 0x000fe20003f24070 */
[----:B0-----:R-:W-:Y:S02]  /*1dc60*/  VIADD R8, R2, 0xffffffe ;  /* 0x0ffffffe02087836 */ /* 0x001fe40000000000 */
[----:B------:R-:W-:Y:S02]  /*1dc70*/  IMAD.MOV.U32 R2, RZ, RZ, RZ ;  /* 0x000000ffff027224 */ /* 0x000fe400078e00ff */
[----:B------:R-:W0:Y:S08]  /*1dc80*/  F2I.FTZ.U32.TRUNC.NTZ R3, R8 ;  /* 0x0000000800037305 */ /* 0x000e30000021f000 */
[----:B------:R-:W-:Y:S01]  /*1dc90*/  @!P1 IADD3 R9, R9, -R4, RZ ;  /* 0x8000000409099210 */ /* 0x000fe20007ffe0ff */
[----:B------:R-:W-:Y:S01]  /*1dca0*/  @!P1 VIADD R7, R7, 0x1 ;  /* 0x0000000107079836 */ /* 0x000fe20000000000 */
[----:B------:R-:W-:-:S02]  /*1dcb0*/  ISETP.NE.AND P1, PT, R25, RZ, PT ;  /* 0x000000ff1900720c */ /* 0x000fc40003f25270 */
[----:B------:R-:W-:Y:S02]  /*1dcc0*/  ISETP.GE.U32.AND P0, PT, R9, R4, PT ;  /* 0x000000040900720c */ /* 0x000fe40003f06070 */
[----:B------:R-:W-:Y:S01]  /*1dcd0*/  IABS R4, R5 ;  /* 0x0000000500047213 */ /* 0x000fe20000000000 */
[----:B0-----:R-:W-:-:S04]  /*1dce0*/  IMAD.MOV R9, RZ, RZ, -R3 ;  /* 0x000000ffff097224 */ /* 0x001fc800078e0a03 */
[----:B------:R-:W-:Y:S02]  /*1dcf0*/  IMAD.MOV R4, RZ, RZ, -R4 ;  /* 0x000000ffff047224 */ /* 0x000fe400078e0a04 */
[----:B------:R-:W-:-:S04]  /*1dd00*/  IMAD R9, R9, R6, RZ ;  /* 0x0000000609097224 */ /* 0x000fc800078e02ff */
[----:B------:R-:W-:Y:S02]  /*1dd10*/  @P0 VIADD R7, R7, 0x1 ;  /* 0x0000000107070836 */ /* 0x000fe40000000000 */
[----:B------:R-:W-:Y:S01]  /*1dd20*/  IMAD.HI.U32 R2, R3, R9, R2 ;  /* 0x0000000903027227 */ /* 0x000fe200078e0002 */
[----:B------:R-:W-:-:S04]  /*1dd30*/  LOP3.LUT R3, R0, R25, RZ, 0x3c, !PT ;  /* 0x0000001900037212 */ /* 0x000fc800078e3cff */
[----:B------:R-:W-:-:S13]  /*1dd40*/  ISETP.GE.AND P2, PT, R3, RZ, PT ;  /* 0x000000ff0300720c */ /* 0x000fda0003f46270 */
        /* <DEDUP_REMOVED lines=16> */
[----:B------:R-:W-:Y:S01]  /*1de50*/  IMAD R26, R5, 0x1000000, R2 ;  /* 0x01000000051a7824 */ /* 0x000fe200078e0202 */
[----:B------:R-:W-:Y:S01]  /*1de60*/  IADD3 R2, -R7, RZ, RZ ;  /* 0x000000ff07027210 */ /* 0x000fe20007ffe1ff */
[----:B------:R-:W-:-:S04]  /*1de70*/  IMAD R5, R5, R4, R7 ;  /* 0x0000000405057224 */ /* 0x000fc800078e0207 */
[----:B------:R-:W-:Y:S02]  /*1de80*/  IMAD R2, R25, R2, R0 ;  /* 0x0000000219027224 */ /* 0x000fe400078e0200 */
[----:B------:R-:W-:Y:S01]  /*1de90*/  IMAD R26, R5, 0x10000, R26 ;  /* 0x00010000051a7824 */ /* 0x000fe200078e021a */
[----:B------:R-:W-:Y:S06]  /*1dea0*/  BRA `(.L_x_8153) ;  /* 0x0000000000f47947 */ /* 0x000fec0003800000 */
.L_x_8152:
[----:B----4-:R-:W0:Y:S02]  /*1deb0*/  LDC.64 R2, c[0x0][0xc90] ;  /* 0x00032400ff027b82 */ /* 0x010e240000000a00 */
[----:B0-----:R-:W-:-:S05]  /*1dec0*/  IMAD.WIDE R2, R27, 0x4, R2 ;  /* 0x000000041b027825 */ /* 0x001fca00078e0202 */
[----:B-1----:R0:W2:Y:S02]  /*1ded0*/  LDG.E R7, desc[UR40][R2.64] ;  /* 0x0000002802077981 */ /* 0x0020a4000c1e1900 */
[----:B0-----:R-:W-:Y:S02]  /*1dee0*/  IMAD.MOV.U32 R2, RZ, RZ, RZ ;  /* 0x000000ffff027224 */ /* 0x001fe400078e00ff */
[----:B--2---:R-:W-:-:S05]  /*1def0*/  IMAD R5, R25, R7, RZ ;  /* 0x0000000719057224 */ /* 0x004fca00078e02ff */
[-C--:B------:R-:W-:Y:S02]  /*1df00*/  IABS R6, R5.reuse ;  /* 0x0000000500067213 */ /* 0x080fe40000000000 */
        /* <DEDUP_REMOVED lines=18> */
[----:B------:R-:W-:-:S13]  /*1e030*/  ISETP.GE.U32.AND P0, PT, R9, R6, PT ;  /* 0x000000060900720c */ /* 0x000fda0003f06070 */
[----:B------:R-:W-:-:S04]  /*1e040*/  @P0 VIADD R3, R3, 0x1 ;  /* 0x0000000103030836 */ /* 0x000fc80000000000 */
[----:B------:R-:W-:-:S04]  /*1e050*/  IMAD.MOV.U32 R2, RZ, RZ, R3 ;  /* 0x000000ffff027224 */ /* 0x000fc800078e0003 */
[----:B------:R-:W-:Y:S01]  /*1e060*/  @!P2 IMAD.MOV R2, RZ, RZ, -R2 ;  /* 0x000000ffff02a224 */ /* 0x000fe200078e0a02 */
        /* <DEDUP_REMOVED lines=25> */
[----:B------:R-:W-:Y:S02]  /*1e200*/  LOP3.LUT R0, R5, R4, RZ, 0x3c, !PT ;  /* 0x0000000405007212 */ /* 0x000fe400078e3cff */
[----:B------:R-:W-:Y:S02]  /*1e210*/  IADD3 R5, R6, 0x1000000, R5 ;  /* 0x0100000006057810 */ /* 0x000fe40007ffe005 */
[----:B------:R-:W-:-:S07]  /*1e220*/  ISETP.GE.AND P2, PT, R0, RZ, PT ;  /* 0x000000ff0000720c */ /* 0x000fce0003f46270 */
[----:B------:R-:W-:-:S06]  /*1e230*/  @P0 VIADD R2, R2, 0x1 ;  /* 0x0000000102020836 */ /* 0x000fcc0000000000 */
[----:B------:R-:W-:Y:S01]  /*1e240*/  @!P2 IMAD.MOV R2, RZ, RZ, -R2 ;  /* 0x000000ffff02a224 */ /* 0x000fe200078e0a02 */
[----:B------:R-:W-:Y:S01]  /*1e250*/  @!P1 LOP3.LUT R2, RZ, R4, RZ, 0x33, !PT ;  /* 0x00000004ff029212 */ /* 0x000fe200078e33ff */
[----:B------:R-:W-:-:S04]  /*1e260*/  IMAD.MOV R4, RZ, RZ, -R4 ;  /* 0x000000ffff047224 */ /* 0x000fc800078e0a04 */
[----:B------:R-:W-:-:S07]  /*1e270*/  IMAD R26, R2, R4, R5 ;  /* 0x00000004021a7224 */ /* 0x000fce00078e0205 */
.L_x_8153:
[----:B------:R-:W-:-:S05]  /*1e280*/  LOP3.LUT R2, RZ, R2, RZ, 0x33, !PT ;  /* 0x00000002ff027212 */ /* 0x000fca00078e33ff */
[----:B------:R-:W-:Y:S01]  /*1e290*/  IMAD.IADD R25, R25, 0x1, R2 ;  /* 0x0000000119197824 */ /* 0x000fe200078e0202 */
[----:B------:R-:W-:Y:S06]  /*1e2a0*/  BRA `(.L_x_8154) ;  /* 0x00000000001c7947 */ /* 0x000fec0003800000 */
.L_x_8146:
[----:B------:R-:W-:Y:S01]  /*1e2b0*/  UMOV UR4, URZ ;  /* 0x0000003f00047c82 */ /* 0x000fe20008000000 */
[----:B------:R-:W-:Y:S01]  /*1e2c0*/  UMOV UR5, URZ ;  /* 0x0000003f00057c82 */ /* 0x000fe20008000000 */
[----:B------:R-:W-:Y:S01]  /*1e2d0*/  ULDC UR6, c[0x0][0xc3c] ;  /* 0x00030f0000067ab9 */ /* 0x000fe20000000800 */
[----:B------:R-:W-:Y:S01]  /*1e2e0*/  IMAD.MOV.U32 R24, RZ, RZ, R0 ;  /* 0x000000ffff187224 */ /* 0x000fe200078e0000 */
[----:B------:R-:W-:Y:S01]  /*1e2f0*/  MOV R27, UR6 ;  /* 0x00000006001b7c02 */ /* 0x000fe20008000f00 */
[----:B------:R-:W-:Y:S02]  /*1e300*/  IMAD.U32 R25, RZ, RZ, UR4 ;  /* 0x00000004ff197e24 */ /* 0x000fe4000f8e00ff */
[----:B------:R-:W-:-:S07]  /*1e310*/  IMAD.U32 R26, RZ, RZ, UR5 ;  /* 0x00000005ff1a7e24 */ /* 0x000fce000f8e00ff */
.L_x_8154:
        /* <DEDUP_REMOVED lines=10> */
.L_x_8143:
[----:B------:R-:W-:Y:S02]  /*1e3c0*/  ULDC UR4, c[0x0][0xc3c] ;  /* 0x00030f0000047ab9 */ /* 0x000fe40000000800 */
[----:B0-----:R-:W-:-:S13]  /*1e3d0*/  ISETP.GE.AND P0, PT, R27, UR4, PT ;  /* 0x000000041b007c0c */ /* 0x001fda000bf06270 */
[----:B------:R-:W-:Y:S05]  /*1e3e0*/  @!P0 BRA `(.L_x_8155) ;  /* 0xffffff9000948947 */ /* 0x000fea000383ffff */
[----:B------:R-:W-:Y:S05]  /*1e3f0*/  BSYNC B8 ;  /* 0x0000000000087941 */ /* 0x000fea0003800000 */
.L_x_8044:
        /* <DEDUP_REMOVED lines=12> */
.L_x_8300:
[----:B------:R-:W-:Y:S05]  /*1e4c0*/  BSYNC B0 ;  /* 0x0000000000007941 */ /* 0x000fea0003800000 */
.L_x_8156:
[----:B------:R-:W-:-:S03]  /*1e4d0*/  UMOV UR4, 0xffffffff ;  /* 0xffffffff00047882 */ /* 0x000fc60000000000 */
[----:B------:R-:W-:Y:S05]  /*1e4e0*/  BRA.DIV UR4, `(.L_x_8158) ;  /* 0x0000004204787947 */ /* 0x000fea000b800000 */
[----:B0-----:R-:W0:Y:S02]  /*1e4f0*/  S2R R0, SR_TID.X ;  /* 0x0000000000007919 */ /* 0x001e240000002100 */
[----:B0-----:R-:W-:-:S04]  /*1e500*/  SHF.R.U32.HI R0, RZ, 0x5, R0 ;  /* 0x00000005ff007819 */ /* 0x001fc80000011600 */
[----:B------:R-:W-:-:S05]  /*1e510*/  LOP3.LUT R0, R0, 0x3, RZ, 0xc0, !PT ;  /* 0x0000000300007812 */ /* 0x000fca00078ec0ff */
[----:B------:R0:W1:Y:S02]  /*1e520*/  SHFL.IDX PT, R14, R0, RZ, 0x1f ;  /* 0x00001fff000e7589 */ /* 0x00006400000e0000 */
.L_x_8303:
[----:B-1----:R-:W-:-:S13]  /*1e530*/  ISETP.NE.AND P0, PT, R14, RZ, PT ;  /* 0x000000ff0e00720c */ /* 0x002fda0003f05270 */
[----:B------:R-:W-:Y:S05]  /*1e540*/  @P0 BRA `(.L_x_7879) ;  /* 0x0000000000880947 */ /* 0x000fea0003800000 */
[----:B------:R-:W-:-:S03]  /*1e550*/  UMOV UR4, 0xffffffff ;  /* 0xffffffff00047882 */ /* 0x000fc60000000000 */
[----:B------:R-:W-:Y:S05]  /*1e560*/  BRA.DIV UR4, `(.L_x_8159) ;  /* 0x00000042048c7947 */ /* 0x000fea000b800000 */
[----:B------:R-:W-:-:S13]  /*1e570*/  ELECT P6, URZ, PT ;  /* 0x00000000003f782f */ /* 0x000fda00038c0000 */
.L_x_8306:
[----:B------:R-:W-:Y:S05]  /*1e580*/  @!P6 BRA `(.L_x_7879) ;  /* 0x000000000078e947 */ /* 0x000fea0003800000 */
[----:B0-----:R-:W5:Y:S02]  /*1e590*/  LDL.LU R0, [R1] ;  /* 0x0000000001007983 */ /* 0x001f640000300800 */
[----:B-----5:R-:W-:-:S04]  /*1e5a0*/  LOP3.LUT R0, R0, 0x2, RZ, 0xfc, !PT ;  /* 0x0000000200007812 */ /* 0x020fc800078efcff */
[----:B------:R-:W-:-:S13]  /*1e5b0*/  ISETP.NE.AND P0, PT, R0, 0x3, PT ;  /* 0x000000030000780c */ /* 0x000fda0003f05270 */
[----:B------:R-:W-:Y:S05]  /*1e5c0*/  @!P0 BRA `(.L_x_8160) ;  /* 0x0000000000048947 */ /* 0x000fea0003800000 */
[----:B------:R-:W-:Y:S01]  /*1e5d0*/  BPT.TRAP 0x1 ;  /* 0x000000040000795c */ /* 0x000fe20000300000 */
.L_x_8160:
[----:B------:R-:W-:Y:S01]  /*1e5e0*/  IMAD R5, R22, 0x8, R7 ;  /* 0x0000000816057824 */ /* 0x000fe200078e0207 */
[----:B------:R-:W-:Y:S01]  /*1e5f0*/  SHF.L.U32 R0, R28, 0x1f, RZ ;  /* 0x0000001f1c007819 */ /* 0x000fe200000006ff */
[----:B------:R-:W-:-:S03]  /*1e600*/  VIADD R22, R22, 0x1 ;  /* 0x0000000116167836 */ /* 0x000fc60000000000 */
[----:B------:R-:W0:Y:S02]  /*1e610*/  SYNCS.PHASECHK.TRANS64.TRYWAIT P1, [R5+URZ+0x28c40], R0 ;  /* 0x028c4000050075a7 */ /* 0x000e24000802017f */
[----:B------:R-:W-:-:S04]  /*1e620*/  ISETP.NE.AND P2, PT, R22, 0x2, PT ;  /* 0x000000021600780c */ /* 0x000fc80003f45270 */
[----:B------:R-:W-:Y:S01]  /*1e630*/  SEL R3, RZ, 0x1, P2 ;  /* 0x00000001ff037807 */ /* 0x000fe20001000000 */
[----:B0-----:R-:W-:Y:S08]  /*1e640*/  @!P1 BRA `(.L_x_8161) ;  /* 0x0000004000749947 */ /* 0x001ff00003800000 */
.L_x_8307:
[----:B------:R-:W-:Y:S02]  /*1e650*/  SEL R22, R22, RZ, P2 ;  /* 0x000000ff16167207 */ /* 0x000fe40001000000 */
[----:B------:R-:W-:Y:S01]  /*1e660*/  LOP3.LUT R2, R28, R3, RZ, 0x3c, !PT ;  /* 0x000000031c027212 */ /* 0x000fe200078e3cff */
[----:B------:R-:W-:Y:S06]  /*1e670*/  @!P0 BRA `(.L_x_8162) ;  /* 0x0000000000048947 */ /* 0x000fec0003800000 */
[----:B------:R-:W-:Y:S01]  /*1e680*/  BPT.TRAP 0x1 ;  /* 0x000000040000795c */ /* 0x000fe20000300000 */
.L_x_8162:
[----:B------:R-:W-:Y:S01]  /*1e690*/  IMAD R3, R22, 0x8, R7 ;  /* 0x0000000816037824 */ /* 0x000fe200078e0207 */
[----:B------:R-:W-:-:S04]  /*1e6a0*/  SHF.L.U32 R2, R2, 0x1f, RZ ;  /* 0x0000001f02027819 */ /* 0x000fc800000006ff */
[----:B------:R-:W1:Y:S02]  /*1e6b0*/  SYNCS.PHASECHK.TRANS64.TRYWAIT P1, [R3+URZ+0x28c40], R2 ;  /* 0x028c4002030075a7 */ /* 0x000e64000802017f */
[----:B-1----:R-:W-:Y:S05]  /*1e6c0*/  @!P1 BRA `(.L_x_8163) ;  /* 0x0000004000689947 */ /* 0x002fea0003800000 */
.L_x_8308:
[----:B------:R-:W-:Y:S05]  /*1e6d0*/  @!P0 BRA `(.L_x_8164) ;  /* 0x0000000000048947 */ /* 0x000fea0003800000 */
[----:B------:R-:W-:Y:S01]  /*1e6e0*/  BPT.TRAP 0x1 ;  /* 0x000000040000795c */ /* 0x000fe20000300000 */
.L_x_8164:
[----:B------:R-:W5:Y:S02]  /*1e6f0*/  SYNCS.PHASECHK.TRANS64.TRYWAIT P1, [R5+URZ+0x28c60], R0 ;  /* 0x028c6000050075a7 */ /* 0x000f64000802017f */
[----:B-----5:R-:W-:Y:S05]  /*1e700*/  @!P1 BRA `(.L_x_8165) ;  /* 0x00000040006c9947 */ /* 0x020fea0003800000 */
.L_x_8309:
[----:B------:R-:W-:Y:S05]  /*1e710*/  @!P0 BRA `(.L_x_8166) ;  /* 0x0000000000048947 */ /* 0x000fea0003800000 */
[----:B------:R-:W-:Y:S01]  /*1e720*/  BPT.TRAP 0x1 ;  /* 0x000000040000795c */ /* 0x000fe20000300000 */
.L_x_8166:
[----:B------:R0:W0:Y:S02]  /*1e730*/  SYNCS.PHASECHK.TRANS64.TRYWAIT P0, [R3+URZ+0x28c60], R2 ;  /* 0x028c6002030075a7 */ /* 0x000024000800017f */
[----:B0-----:R-:W-:Y:S05]  /*1e740*/  @!P0 NANOSLEEP.SYNCS 0x989680 ;  /* 0x009896800000895d */ /* 0x001fea0003900000 */
[----:B------:R-:W0:Y:S02]  /*1e750*/  @!P0 SYNCS.PHASECHK.TRANS64 P0, [R3+URZ+0x28c60], R2 ;  /* 0x028c6002030085a7 */ /* 0x000e24000800007f */
[----:B0-----:R-:W-:Y:S05]  /*1e760*/  @!P0 BRA `(.L_x_8166) ;  /* 0xfffffffc00f08947 */ /* 0x001fea000383ffff */
.L_x_7879:
[----:B------:R-:W-:Y:S05]  /*1e770*/  BSYNC B9 ;  /* 0x0000000000097941 */ /* 0x000fea0003800000 */
.L_x_7876:
[----:B------:R-:W-:Y:S05]  /*1e780*/  EXIT ;  /* 0x000000000000794d */ /* 0x000fea0003800000 */
.L_x_7897:
[----:B0-----:R0:W1:Y:S02]  /*1e790*/  SYNCS.PHASECHK.TRANS64.TRYWAIT P5, [R61+URZ+0x28c90], R68 ;  /* 0x028c90443d0075a7 */ /* 0x00106400080a017f */
[----:B-1----:R-:W-:Y:S05]  /*1e7a0*/  @!P5 NANOSLEEP.SYNCS 0x989680 ;  /* 0x009896800000d95d */ /* 0x002fea0003900000 */
[----:B------:R-:W1:Y:S02]  /*1e7b0*/  @!P5 SYNCS.PHASECHK.TRANS64 P5, [R61+URZ+0x28c90], R68 ;  /* 0x028c90443d00d5a7 */ /* 0x000e6400080a007f */
[----:B-1----:R-:W-:Y:S05]  /*1e7c0*/  @!P5 BRA `(.L_x_7897) ;  /* 0xfffffffc00f0d947 */ /* 0x002fea000383ffff */
[----:B------:R-:W-:Y:S05]  /*1e7d0*/  BRA `(.L_x_8167) ;  /* 0xfffffe4800747947 */ /* 0x000fea000383ffff */
.L_x_7898:
        /* <DEDUP_REMOVED lines=8> */
.L_x_8169:
[----:B------:R-:W-:Y:S05]  /*1e860*/  BSYNC B1 ;  /* 0x0000000000017941 */ /* 0x000fea0003800000 */
.L_x_8168:
        /* <DEDUP_REMOVED lines=8> */
.L_x_8170:
[----:B------:R-:W-:Y:S01]  /*1e8f0*/  IMAD.MOV.U32 R70, RZ, RZ, R14 ;  /* 0x000000ffff467224 */ /* 0x000fe200078e000e */
[----:B------:R-:W-:Y:S06]  /*1e900*/  BRA `(.L_x_8171) ;  /* 0xfffffe48003c7947 */ /* 0x000fec000383ffff */
.L_x_7908:
[----:B0-----:R0:W1:Y:S02]  /*1e910*/  SYNCS.PHASECHK.TRANS64.TRYWAIT P6, [R61+URZ+0x28c90], R68 ;  /* 0x028c90443d0075a7 */ /* 0x00106400080c017f */
[----:B-1----:R-:W-:Y:S05]  /*1e920*/  @!P6 NANOSLEEP.SYNCS 0x989680 ;  /* 0x009896800000e95d */ /* 0x002fea0003900000 */
[----:B------:R-:W1:Y:S02]  /*1e930*/  @!P6 SYNCS.PHASECHK.TRANS64 P6, [R61+URZ+0x28c90], R68 ;  /* 0x028c90443d00e5a7 */ /* 0x000e6400080c007f */
[----:B-1----:R-:W-:Y:S05]  /*1e940*/  @!P6 BRA `(.L_x_7908) ;  /* 0xfffffffc00f0e947 */ /* 0x002fea000383ffff */
[----:B------:R-:W-:Y:S05]  /*1e950*/  BRA `(.L_x_8172) ;  /* 0xfffffe50009c7947 */ /* 0x000fea000383ffff */
.L_x_7909:
        /* <DEDUP_REMOVED lines=8> */
.L_x_8174:
[----:B------:R-:W-:Y:S05]  /*1e9e0*/  BSYNC B1 ;  /* 0x0000000000017941 */ /* 0x000fea0003800000 */
.L_x_8173:
        /* <DEDUP_REMOVED lines=8> */
.L_x_8175:
[----:B------:R-:W-:Y:S01]  /*1ea70*/  IMAD.MOV.U32 R70, RZ, RZ, R14 ;  /* 0x000000ffff467224 */ /* 0x000fe200078e000e */
[----:B------:R-:W-:Y:S06]  /*1ea80*/  BRA `(.L_x_8176) ;  /* 0xfffffe5000647947 */ /* 0x000fec000383ffff */
.L_x_7914:
[----:B-1----:R1:W2:Y:S02]  /*1ea90*/  SYNCS.PHASECHK.TRANS64.TRYWAIT P4, [R61+URZ+0x28c90], R68 ;  /* 0x028c90443d0075a7 */ /* 0x0022a4000808017f */
[----:B--2---:R-:W-:Y:S05]  /*1eaa0*/  @!P4 NANOSLEEP.SYNCS 0x989680 ;  /* 0x009896800000c95d */ /* 0x004fea0003900000 */
[----:B------:R-:W2:Y:S02]  /*1eab0*/  @!P4 SYNCS.PHASECHK.TRANS64 P4, [R61+URZ+0x28c90], R68 ;  /* 0x028c90443d00c5a7 */ /* 0x000ea4000808007f */
[----:B--2---:R-:W-:Y:S05]  /*1eac0*/  @!P4 BRA `(.L_x_7914) ;  /* 0xfffffffc00f0c947 */ /* 0x004fea000383ffff */
[----:B------:R-:W-:Y:S05]  /*1ead0*/  BRA `(.L_x_8177) ;  /* 0xfffffe5800647947 */ /* 0x000fea000383ffff */
.L_x_7915:
[----:B------:R-:W-:Y:S01]  /*1eae0*/  BSSY B1, `(.L_x_8178) ;  /* 0x0000007000017945 */ /* 0x000fe20003800000 */
[----:B------:R-:W-:Y:S01]  /*1eaf0*/  MOV R12, RZ ;  /* 0x000000ff000c7202 */ /* 0x000fe20000000f00 */
[----:B------:R-:W-:Y:S02]  /*1eb00*/  IMAD.MOV.U32 R11, RZ, RZ, 0x1c1f ;  /* 0x00001c1fff0b7424 */ /* 0x000fe400078e00ff */
[----:B------:R-:W-:-:S07]  /*1eb10*/  IMAD.MOV.U32 R15, RZ, RZ, -0x1 ;  /* 0xffffffffff0f7424 */ /* 0x000fce00078e00ff */
[----:B-1----:R-:W-:Y:S05]  /*1eb20*/  WARPSYNC.COLLECTIVE R15, `(.L_x_8179) ;  /* 0x000000000f087348 */ /* 0x002fea0003c00000 */
[----:B------:R0:W2:Y:S02]  /*1eb30*/  SHFL.IDX P6, R14, R13, R12, R11 ;  /* 0x0000000c0d0e7389 */ /* 0x0000a400000c000b */
[----:B012---:R-:W-:Y:S01]  /*1eb40*/  ENDCOLLECTIVE ;  /* 0x000000000000791b */ /* 0x007fe20003800000 */
.L_x_8179:
[----:B------:R-:W-:Y:S05]  /*1eb50*/  BSYNC B1 ;  /* 0x0000000000017941 */ /* 0x000fea0003800000 */
.L_x_8178:
        /* <DEDUP_REMOVED lines=8> */
.L_x_8180:
[----:B------:R-:W-:Y:S05]  /*1ebe0*/  BRA `(.L_x_8181) ;  /* 0xfffffe5800847947 */ /* 0x000fea000383ffff */
.L_x_7919:
[----:B--2---:R2:W4:Y:S02]  /*1ebf0*/  SYNCS.PHASECHK.TRANS64.TRYWAIT P3, [R61+URZ+0x28cb0], R68 ;  /* 0x028cb0443d0075a7 */ /* 0x004524000806017f */
[----:B----4-:R-:W-:Y:S05]  /*1ec00*/  @!P3 NANOSLEEP.SYNCS 0x989680 ;  /* 0x009896800000b95d */ /* 0x010fea0003900000 */
[----:B------:R-:W4:Y:S02]  /*1ec10*/  @!P3 SYNCS.PHASECHK.TRANS64 P3, [R61+URZ+0x28cb0], R68 ;  /* 0x028cb0443d00b5a7 */ /* 0x000f24000806007f */
[----:B----4-:R-:W-:Y:S05]  /*1ec20*/  @!P3 BRA `(.L_x_7919) ;  /* 0xfffffffc00f0b947 */ /* 0x010fea000383ffff */
[----:B------:R-:W-:Y:S05]  /*1ec30*/  BRA `(.L_x_8182) ;  /* 0xfffffe5c00107947 */ /* 0x000fea000383ffff */
.L_x_7932:
[----:B0-----:R0:W1:Y:S02]  /*1ec40*/  SYNCS.PHASECHK.TRANS64.TRYWAIT P1, [R12+URZ+0x28c50], R5 ;  /* 0x028c50050c0075a7 */ /* 0x001064000802017f */
[----:B-1----:R-:W-:Y:S05]  /*1ec50*/  @!P1 NANOSLEEP.SYNCS 0x989680 ;  /* 0x009896800000995d */ /* 0x002fea0003900000 */
[----:B------:R-:W1:Y:S02]  /*1ec60*/  @!P1 SYNCS.PHASECHK.TRANS64 P1, [R12+URZ+0x28c50], R5 ;  /* 0x028c50050c0095a7 */ /* 0x000e64000802007f */
[----:B-1----:R-:W-:Y:S05]  /*1ec70*/  @!P1 BRA `(.L_x_7932) ;  /* 0xfffffffc00f09947 */ /* 0x002fea000383ffff */
[----:B------:R-:W-:Y:S05]  /*1ec80*/  BRA `(.L_x_8183) ;  /* 0xfffffe6c00c87947 */ /* 0x000fea000383ffff */
.L_x_7940:
[----:B-1----:R1:W2:Y:S02]  /*1ec90*/  SYNCS.PHASECHK.TRANS64.TRYWAIT P1, [R21+URZ+0x28c50], R12 ;  /* 0x028c500c150075a7 */ /* 0x0022a4000802017f */
[----:B--2---:R-:W-:Y:S05]  /*1eca0*/  @!P1 NANOSLEEP.SYNCS 0x989680 ;  /* 0x009896800000995d */ /* 0x004fea0003900000 */
[----:B------:R-:W2:Y:S02]  /*1ecb0*/  @!P1 SYNCS.PHASECHK.TRANS64 P1, [R21+URZ+0x28c50], R12 ;  /* 0x028c500c150095a7 */ /* 0x000ea4000802007f */
[----:B--2---:R-:W-:Y:S05]  /*1ecc0*/  @!P1 BRA `(.L_x_7940) ;  /* 0xfffffffc00f09947 */ /* 0x004fea000383ffff */
[----:B------:R-:W-:Y:S05]  /*1ecd0*/  BRA `(.L_x_7939) ;  /* 0xfffffe7800f07947 */ /* 0x000fea000383ffff */
.L_x_7956:
        /* <DEDUP_REMOVED lines=8> */
.L_x_8185:
[----:B------:R-:W-:Y:S05]  /*1ed60*/  BSYNC B1 ;  /* 0x0000000000017941 */ /* 0x000fea0003800000 */
.L_x_8184:
[----:B------:R-:W-:Y:S01]  /*1ed70*/  MOV R13, R10 ;  /* 0x0000000a000d7202 */ /* 0x000fe20000000f00 */
[----:B------:R-:W-:Y:S02]  /*1ed80*/  IMAD.MOV.U32 R12, RZ, RZ, RZ ;  /* 0x000000ffff0c7224 */ /* 0x000fe400078e00ff */
[----:B------:R-:W-:Y:S02]  /*1ed90*/  IMAD.MOV.U32 R11, RZ, RZ, 0x1c1f ;  /* 0x00001c1fff0b7424 */ /* 0x000fe400078e00ff */
[----:B------:R-:W-:Y:S02]  /*1eda0*/  IMAD.MOV.U32 R15, RZ, RZ, -0x1 ;  /* 0xffffffffff0f7424 */ /* 0x000fe400078e00ff */
[----:B------:R-:W-:-:S07]  /*1edb0*/  IMAD.MOV.U32 R0, RZ, RZ, R14 ;  /* 0x000000ffff007224 */ /* 0x000fce00078e000e */
[----:B------:R-:W-:Y:S05]  /*1edc0*/  WARPSYNC.COLLECTIVE R15, `(.L_x_8186) ;  /* 0x000000000f087348 */ /* 0x000fea0003c00000 */
[----:B------:R0:W1:Y:S02]  /*1edd0*/  SHFL.IDX P6, R14, R13, R12, R11 ;  /* 0x0000000c0d0e7389 */ /* 0x00006400000c000b */
[----:B01----:R-:W-:Y:S01]  /*1ede0*/  ENDCOLLECTIVE ;  /* 0x000000000000791b */ /* 0x003fe20003800000 */
.L_x_8186:
[----:B------:R-:W-:Y:S02]  /*1edf0*/  IMAD.MOV.U32 R13, RZ, RZ, R152 ;  /* 0x000000ffff0d7224 */ /* 0x000fe400078e0098 */
[----:B------:R-:W-:-:S07]  /*1ee00*/  IMAD.MOV.U32 R3, RZ, RZ, R14 ;  /* 0x000000ffff037224 */ /* 0x000fce00078e000e */
[----:B------:R-:W-:Y:S05]  /*1ee10*/  WARPSYNC.COLLECTIVE R15, `(.L_x_8187) ;  /* 0x000000000f087348 */ /* 0x000fea0003c00000 */
[----:B------:R0:W1:Y:S02]  /*1ee20*/  SHFL.IDX P6, R14, R13, R12, R11 ;  /* 0x0000000c0d0e7389 */ /* 0x00006400000c000b */
[----:B01----:R-:W-:Y:S01]  /*1ee30*/  ENDCOLLECTIVE ;  /* 0x000000000000791b */ /* 0x003fe20003800000 */
.L_x_8187:
[----:B------:R-:W-:Y:S02]  /*1ee40*/  IMAD.MOV.U32 R13, RZ, RZ, R30 ;  /* 0x000000ffff0d7224 */ /* 0x000fe400078e001e */
[----:B------:R-:W-:-:S07]  /*1ee50*/  IMAD.MOV.U32 R7, RZ, RZ, R14 ;  /* 0x000000ffff077224 */ /* 0x000fce00078e000e */
[----:B------:R-:W-:Y:S05]  /*1ee60*/  WARPSYNC.COLLECTIVE R15, `(.L_x_8188) ;  /* 0x000000000f087348 */ /* 0x000fea0003c00000 */
[----:B------:R0:W1:Y:S02]  /*1ee70*/  SHFL.IDX P6, R14, R13, R12, R11 ;  /* 0x0000000c0d0e7389 */ /* 0x00006400000c000b */
[----:B01----:R-:W-:Y:S01]  /*1ee80*/  ENDCOLLECTIVE ;  /* 0x000000000000791b */ /* 0x003fe20003800000 */
.L_x_8188:
[----:B------:R-:W-:Y:S01]  /*1ee90*/  IMAD.MOV.U32 R8, RZ, RZ, R14 ;  /* 0x000000ffff087224 */ /* 0x000fe200078e000e */
[----:B------:R-:W-:Y:S06]  /*1eea0*/  BRA `(.L_x_8189) ;  /* 0xfffffe94003c7947 */ /* 0x000fec000383ffff */
.L_x_7959:
[----:B------:R-:W-:Y:S01]  /*1eeb0*/  BSSY B1, `(.L_x_8190) ;  /* 0x0000008000017945 */ /* 0x000fe20003800000 */
[----:B------:R-:W-:Y:S02]  /*1eec0*/  IMAD.MOV.U32 R13, RZ, RZ, R31 ;  /* 0x000000ffff0d7224 */ /* 0x000fe400078e001f */
[----:B------:R-:W-:Y:S02]  /*1eed0*/  IMAD.MOV.U32 R12, RZ, RZ, 0x1 ;  /* 0x00000001ff0c7424 */ /* 0x000fe400078e00ff */
[----:B------:R-:W-:Y:S02]  /*1eee0*/  IMAD.MOV.U32 R11, RZ, RZ, 0x1c1f ;  /* 0x00001c1fff0b7424 */ /* 0x000fe400078e00ff */
[----:B------:R-:W-:-:S07]  /*1eef0*/  IMAD.MOV.U32 R15, RZ, RZ, -0x1 ;  /* 0xffffffffff0f7424 */ /* 0x000fce00078e00ff */
[----:B0--3--:R-:W-:Y:S05]  /*1ef00*/  WARPSYNC.COLLECTIVE R15, `(.L_x_8191) ;  /* 0x000000000f087348 */ /* 0x009fea0003c00000 */
[----:B------:R1:W2:Y:S02]  /*1ef10*/  SHFL.IDX P6, R14, R13, R12, R11 ;  /* 0x0000000c0d0e7389 */ /* 0x0002a400000c000b */
[----:B0123--:R-:W-:Y:S01]  /*1ef20*/  ENDCOLLECTIVE ;  /* 0x000000000000791b */ /* 0x00ffe20003800000 */
.L_x_8191:
[----:B------:R-:W-:Y:S05]  /*1ef30*/  BSYNC B1 ;  /* 0x0000000000017941 */ /* 0x000fea0003800000 */
.L_x_8190:
[----:B------:R-:W-:Y:S01]  /*1ef40*/  IMAD.MOV.U32 R13, RZ, RZ, R10 ;  /* 0x000000ffff0d7224 */ /* 0x000fe200078e000a */
[----:B------:R-:W-:Y:S01]  /*1ef50*/  MOV R0, R14 ;  /* 0x0000000e00007202 */ /* 0x000fe20000000f00 */
[----:B------:R-:W-:Y:S02]  /*1ef60*/  IMAD.MOV.U32 R12, RZ, RZ, 0x1 ;  /* 0x00000001ff0c7424 */ /* 0x000fe400078e00ff */
[----:B------:R-:W-:Y:S02]  /*1ef70*/  IMAD.MOV.U32 R11, RZ, RZ, 0x1c1f ;  /* 0x00001c1fff0b7424 */ /* 0x000fe400078e00ff */
[----:B------:R-:W-:-:S07]  /*1ef80*/  IMAD.MOV.U32 R15, RZ, RZ, -0x1 ;  /* 0xffffffffff0f7424 */ /* 0x000fce00078e00ff */
[----:B------:R-:W-:Y:S05]  /*1ef90*/  WARPSYNC.COLLECTIVE R15, `(.L_x_8192) ;  /* 0x000000000f087348 */ /* 0x000fea0003c00000 */
[----:B------:R0:W1:Y:S02]  /*1efa0*/  SHFL.IDX P6, R14, R13, R12, R11 ;  /* 0x0000000c0d0e7389 */ /* 0x00006400000c000b */
[----:B01----:R-:W-:Y:S01]  /*1efb0*/  ENDCOLLECTIVE ;  /* 0x000000000000791b */ /* 0x003fe20003800000 */
.L_x_8192:
[----:B------:R-:W-:Y:S02]  /*1efc0*/  IMAD.MOV.U32 R13, RZ, RZ, R152 ;  /* 0x000000ffff0d7224 */ /* 0x000fe400078e0098 */
[----:B------:R-:W-:-:S07]  /*1efd0*/  IMAD.MOV.U32 R3, RZ, RZ, R14 ;  /* 0x000000ffff037224 */ /* 0x000fce00078e000e */
[----:B------:R-:W-:Y:S05]  /*1efe0*/  WARPSYNC.COLLECTIVE R15, `(.L_x_8193) ;  /* 0x000000000f087348 */ /* 0x000fea0003c00000 */
[----:B------:R0:W1:Y:S02]  /*1eff0*/  SHFL.IDX P6, R14, R13, R12, R11 ;  /* 0x0000000c0d0e7389 */ /* 0x00006400000c000b */
[----:B01----:R-:W-:Y:S01]  /*1f000*/  ENDCOLLECTIVE ;  /* 0x000000000000791b */ /* 0x003fe20003800000 */
.L_x_8193:
[----:B------:R-:W-:Y:S02]  /*1f010*/  IMAD.MOV.U32 R13, RZ, RZ, R30 ;  /* 0x000000ffff0d7224 */ /* 0x000fe400078e001e */
[----:B------:R-:W-:-:S07]  /*1f020*/  IMAD.MOV.U32 R7, RZ, RZ, R14 ;  /* 0x000000ffff077224 */ /* 0x000fce00078e000e */
[----:B------:R-:W-:Y:S05]  /*1f030*/  WARPSYNC.COLLECTIVE R15, `(.L_x_8194) ;  /* 0x000000000f087348 */ /* 0x000fea0003c00000 */
[----:B------:R0:W1:Y:S02]  /*1f040*/  SHFL.IDX P6, R14, R13, R12, R11 ;  /* 0x0000000c0d0e7389 */ /* 0x00006400000c000b */
[----:B01----:R-:W-:Y:S01]  /*1f050*/  ENDCOLLECTIVE ;  /* 0x000000000000791b */ /* 0x003fe20003800000 */
.L_x_8194:
[----:B------:R-:W-:Y:S01]  /*1f060*/  IMAD.MOV.U32 R30, RZ, RZ, R14 ;  /* 0x000000ffff1e7224 */ /* 0x000fe200078e000e */
[----:B------:R-:W-:Y:S06]  /*1f070*/  BRA `(.L_x_8195) ;  /* 0xfffffe94009c7947 */ /* 0x000fec000383ffff */
.L_x_7963:
[----:B0-----:R0:W1:Y:S02]  /*1f080*/  SYNCS.PHASECHK.TRANS64.TRYWAIT P0, [R2+URZ+0x28c00], R35 ;  /* 0x028c0023020075a7 */ /* 0x001064000800017f */
[----:B-1----:R-:W-:Y:S05]  /*1f090*/  @!P0 NANOSLEEP.SYNCS 0x989680 ;  /* 0x009896800000895d */ /* 0x002fea0003900000 */
[----:B------:R-:W1:Y:S02]  /*1f0a0*/  @!P0 SYNCS.PHASECHK.TRANS64 P0, [R2+URZ+0x28c00], R35 ;  /* 0x028c0023020085a7 */ /* 0x000e64000800007f */
[----:B-1----:R-:W-:Y:S05]  /*1f0b0*/  @!P0 BRA `(.L_x_7963) ;  /* 0xfffffffc00f08947 */ /* 0x002fea000383ffff */
[----:B------:R-:W-:Y:S05]  /*1f0c0*/  BRA `(.L_x_8196) ;  /* 0xfffffe9800907947 */ /* 0x000fea000383ffff */
.L_x_7971:
[----:B------:R-:W0:Y:S01]  /*1f0d0*/  LDC R37, c[0x0][0x3f4] ;  /* 0x0000fd00ff257b82 */ /* 0x000e220000000800 */
[----:B------:R-:W-:Y:S01]  /*1f0e0*/  BSSY B1, `(.L_x_8197) ;  /* 0x0000008000017945 */ /* 0x000fe20003800000 */
[----:B------:R-:W-:Y:S01]  /*1f0f0*/  IMAD.MOV.U32 R13, RZ, RZ, R27 ;  /* 0x000000ffff0d7224 */ /* 0x000fe200078e001b */
[----:B------:R-:W-:Y:S01]  /*1f100*/  MOV R11, 0x1c1f ;  /* 0x00001c1f000b7802 */ /* 0x000fe20000000f00 */
[----:B------:R-:W-:Y:S02]  /*1f110*/  IMAD.MOV.U32 R12, RZ, RZ, RZ ;  /* 0x000000ffff0c7224 */ /* 0x000fe400078e00ff */
[----:B------:R-:W-:-:S07]  /*1f120*/  IMAD.MOV.U32 R15, RZ, RZ, -0x1 ;  /* 0xffffffffff0f7424 */ /* 0x000fce00078e00ff */
[----:B0---4-:R-:W-:Y:S05]  /*1f130*/  WARPSYNC.COLLECTIVE R15, `(.L_x_8198) ;  /* 0x000000000f087348 */ /* 0x011fea0003c00000 */
[----:B------:R1:W2:Y:S02]  /*1f140*/  SHFL.IDX P6, R14, R13, R12, R11 ;  /* 0x0000000c0d0e7389 */ /* 0x0002a400000c000b */
[----:B012-4-:R-:W-:Y:S01]  /*1f150*/  ENDCOLLECTIVE ;  /* 0x000000000000791b */ /* 0x017fe20003800000 */
.L_x_8198:
[----:B------:R-:W-:Y:S05]  /*1f160*/  BSYNC B1 ;  /* 0x0000000000017941 */ /* 0x000fea0003800000 */
.L_x_8197:
        /* <DEDUP_REMOVED lines=10> */
.L_x_8199:
        /* <DEDUP_REMOVED lines=8> */
.L_x_8200:
[----:B------:R-:W-:-:S04]  /*1f290*/  @!P1 IADD3 R8, P2, R4, R7, RZ ;  /* 0x0000000704089210 */ /* 0x000fc80007f5e0ff */
[----:B------:R-:W-:Y:S01]  /*1f2a0*/  @!P1 IADD3.X R9, R3, R6, RZ, P2, !PT ;  /* 0x0000000603099210 */ /* 0x000fe200017fe4ff */
[----:B------:R-:W-:Y:S02]  /*1f2b0*/  IMAD.MOV.U32 R13, RZ, RZ, R34 ;  /* 0x000000ffff0d7224 */ /* 0x000fe400078e0022 */
[----:B------:R-:W-:-:S07]  /*1f2c0*/  IMAD.MOV.U32 R5, RZ, RZ, R14 ;  /* 0x000000ffff057224 */ /* 0x000fce00078e000e */
[----:B------:R-:W-:Y:S05]  /*1f2d0*/  WARPSYNC.COLLECTIVE R15, `(.L_x_8201) ;  /* 0x000000000f087348 */ /* 0x000fea0003c00000 */
[----:B------:R0:W1:Y:S02]  /*1f2e0*/  SHFL.IDX P6, R14, R13, R12, R11 ;  /* 0x0000000c0d0e7389 */ /* 0x00006400000c000b */
[----:B01----:R-:W-:Y:S01]  /*1f2f0*/  ENDCOLLECTIVE ;  /* 0x000000000000791b */ /* 0x003fe20003800000 */
.L_x_8201:
        /* <DEDUP_REMOVED lines=16> */
[----:B------:R-:W-:Y:S02]  /*1f400*/  IMAD.MOV.U32 R3, RZ, RZ, R20 ;  /* 0x000000ffff037224 */ /* 0x000fe400078e0014 */
[----:B------:R-:W-:-:S07]  /*1f410*/  @!P1 IMAD.MOV.U32 R28, RZ, RZ, R10 ;  /* 0x000000ffff1c9224 */ /* 0x000fce00078e000a */
[----:B-----5:R-:W-:Y:S05]  /*1f420*/  WARPSYNC.COLLECTIVE R15, `(.L_x_8202) ;  /* 0x000000000f087348 */ /* 0x020fea0003c00000 */
[----:B------:R0:W1:Y:S02]  /*1f430*/  SHFL.IDX P6, R14, R13, R12, R11 ;  /* 0x0000000c0d0e7389 */ /* 0x00006400000c000b */
[----:B01---5:R-:W-:Y:S01]  /*1f440*/  ENDCOLLECTIVE ;  /* 0x000000000000791b */ /* 0x023fe20003800000 */
.L_x_8202:
[----:B------:R-:W-:Y:S01]  /*1f450*/  IMAD.MOV.U32 R9, RZ, RZ, R29 ;  /* 0x000000ffff097224 */ /* 0x000fe200078e001d */
[----:B------:R-:W-:Y:S01]  /*1f460*/  PRMT R55, R3, 0x7610, R55 ;  /* 0x0000761003377816 */ /* 0x000fe20000000037 */
[----:B------:R-:W-:Y:S02]  /*1f470*/  IMAD.MOV.U32 R8, RZ, RZ, R28 ;  /* 0x000000ffff087224 */ /* 0x000fe400078e001c */
[----:B------:R-:W-:Y:S02]  /*1f480*/  @!P1 IMAD.MOV.U32 R30, RZ, RZ, R4 ;  /* 0x000000ffff1e9224 */ /* 0x000fe400078e0004 */
[----:B------:R-:W-:Y:S01]  /*1f490*/  @!P1 IMAD.MOV.U32 R31, RZ, RZ, R5 ;  /* 0x000000ffff1f9224 */ /* 0x000fe200078e0005 */
[----:B------:R-:W-:Y:S01]  /*1f4a0*/  PRMT R36, R8, 0x5410, R9 ;  /* 0x0000541008247816 */ /* 0x000fe20000000009 */
[----:B------:R-:W-:Y:S02]  /*1f4b0*/  @!P1 IMAD.MOV.U32 R32, RZ, RZ, R6 ;  /* 0x000000ffff209224 */ /* 0x000fe400078e0006 */
[----:B------:R-:W-:Y:S01]  /*1f4c0*/  @!P1 IMAD.MOV.U32 R33, RZ, RZ, R7 ;  /* 0x000000ffff219224 */ /* 0x000fe200078e0007 */
[----:B------:R-:W-:Y:S01]  /*1f4d0*/  MOV R5, R31 ;  /* 0x0000001f00057202 */ /* 0x000fe20000000f00 */
[----:B------:R-:W-:Y:S01]  /*1f4e0*/  IMAD.MOV.U32 R4, RZ, RZ, R30 ;  /* 0x000000ffff047224 */ /* 0x000fe200078e001e */
[----:B------:R-:W-:Y:S01]  /*1f4f0*/  MOV R13, R26 ;  /* 0x0000001a000d7202 */ /* 0x000fe20000000f00 */
[----:B------:R-:W-:Y:S01]  /*1f500*/  IMAD.MOV.U32 R6, RZ, RZ, R32 ;  /* 0x000000ffff067224 */ /* 0x000fe200078e0020 */
[----:B------:R-:W-:Y:S01]  /*1f510*/  PRMT R48, R5, 0x7610, R48 ;  /* 0x0000761005307816 */ /* 0x000fe20000000030 */
[----:B------:R-:W-:-:S03]  /*1f520*/  IMAD.MOV.U32 R7, RZ, RZ, R33 ;  /* 0x000000ffff077224 */ /* 0x000fc600078e0021 */
[----:B------:R-:W-:Y:S02]  /*1f530*/  PRMT R54, R4, 0x5410, R6 ;  /* 0x0000541004367816 */ /* 0x000fe40000000006 */
[----:B------:R-:W-:Y:S02]  /*1f540*/  CS2R R4, SRZ ;  /* 0x0000000000047805 */ /* 0x000fe4000001ff00 */
[----:B------:R-:W-:Y:S01]  /*1f550*/  PRMT R53, R7, 0x7610, R53 ;  /* 0x0000761007357816 */ /* 0x000fe20000000035 */
[----:B------:R-:W-:-:S07]  /*1f560*/  IMAD.MOV.U32 R3, RZ, RZ, R14 ;  /* 0x000000ffff037224 */ /* 0x000fce00078e000e */
[----:B------:R-:W-:Y:S05]  /*1f570*/  WARPSYNC.COLLECTIVE R15, `(.L_x_8203) ;  /* 0x000000000f087348 */ /* 0x000fea0003c00000 */
[----:B------:R0:W1:Y:S02]  /*1f580*/  SHFL.IDX P6, R14, R13, R12, R11 ;  /* 0x0000000c0d0e7389 */ /* 0x00006400000c000b */
[----:B01----:R-:W-:Y:S01]  /*1f590*/  ENDCOLLECTIVE ;  /* 0x000000000000791b */ /* 0x003fe20003800000 */
.L_x_8203:
[----:B------:R-:W-:Y:S02]  /*1f5a0*/  IMAD.MOV.U32 R13, RZ, RZ, R25 ;  /* 0x000000ffff0d7224 */ /* 0x000fe400078e0019 */
[----:B------:R-:W-:-:S07]  /*1f5b0*/  IMAD.MOV.U32 R24, RZ, RZ, R14 ;  /* 0x000000ffff187224 */ /* 0x000fce00078e000e */
[----:B------:R-:W-:Y:S05]  /*1f5c0*/  WARPSYNC.COLLECTIVE R15, `(.L_x_8204) ;  /* 0x000000000f087348 */ /* 0x000fea0003c00000 */
[----:B------:R0:W1:Y:S02]  /*1f5d0*/  SHFL.IDX P6, R14, R13, R12, R11 ;  /* 0x0000000c0d0e7389 */ /* 0x00006400000c000b */
[----:B01----:R-:W-:Y:S01]  /*1f5e0*/  ENDCOLLECTIVE ;  /* 0x000000000000791b */ /* 0x003fe20003800000 */
.L_x_8204:
[----:B------:R-:W-:Y:S02]  /*1f5f0*/  IMAD.MOV.U32 R13, RZ, RZ, R34 ;  /* 0x000000ffff0d7224 */ /* 0x000fe400078e0022 */
[----:B------:R-:W-:-:S07]  /*1f600*/  IMAD.MOV.U32 R25, RZ, RZ, R14 ;  /* 0x000000ffff197224 */ /* 0x000fce00078e000e */
[----:B------:R-:W-:Y:S05]  /*1f610*/  WARPSYNC.COLLECTIVE R15, `(.L_x_8205) ;  /* 0x000000000f087348 */ /* 0x000fea0003c00000 */
[----:B------:R0:W1:Y:S02]  /*1f620*/  SHFL.IDX P6, R14, R13, R12, R11 ;  /* 0x0000000c0d0e7389 */ /* 0x00006400000c000b */
[----:B01----:R-:W-:Y:S01]  /*1f630*/  ENDCOLLECTIVE ;  /* 0x000000000000791b */ /* 0x003fe20003800000 */
.L_x_8205:
[----:B------:R-:W-:Y:S05]  /*1f640*/  BRA `(.L_x_8206) ;  /* 0xfffffea400747947 */ /* 0x000fea000383ffff */
.L_x_7975:
[----:B0-----:R0:W1:Y:S02]  /*1f650*/  SYNCS.PHASECHK.TRANS64.TRYWAIT P1, [R2+URZ+0x28c00], R13 ;  /* 0x028c000d020075a7 */ /* 0x001064000802017f */
[----:B-1----:R-:W-:Y:S05]  /*1f660*/  @!P1 NANOSLEEP.SYNCS 0x989680 ;  /* 0x009896800000995d */ /* 0x002fea0003900000 */
[----:B------:R-:W1:Y:S02]  /*1f670*/  @!P1 SYNCS.PHASECHK.TRANS64 P1, [R2+URZ+0x28c00], R13 ;  /* 0x028c000d020095a7 */ /* 0x000e64000802007f */
[----:B-1----:R-:W-:Y:S05]  /*1f680*/  @!P1 BRA `(.L_x_7975) ;  /* 0xfffffffc00f09947 */ /* 0x002fea000383ffff */
[----:B------:R-:W-:Y:S05]  /*1f690*/  BRA `(.L_x_8207) ;  /* 0xfffffea800107947 */ /* 0x000fea000383ffff */
.L_x_7981:
[----:B0-----:R0:W1:Y:S02]  /*1f6a0*/  SYNCS.PHASECHK.TRANS64.TRYWAIT P1, [R21+URZ+0x28c30], R58 ;  /* 0x028c303a150075a7 */ /* 0x001064000802017f */
[----:B-1----:R-:W-:Y:S05]  /*1f6b0*/  @!P1 NANOSLEEP.SYNCS 0x989680 ;  /* 0x009896800000995d */ /* 0x002fea0003900000 */
[----:B------:R-:W1:Y:S02]  /*1f6c0*/  @!P1 SYNCS.PHASECHK.TRANS64 P1, [R21+URZ+0x28c30], R58 ;  /* 0x028c303a150095a7 */ /* 0x000e64000802007f */
[----:B-1----:R-:W-:Y:S05]  /*1f6d0*/  @!P1 BRA `(.L_x_7981) ;  /* 0xfffffffc00f09947 */ /* 0x002fea000383ffff */
[----:B------:R-:W-:Y:S05]  /*1f6e0*/  BRA `(.L_x_7980) ;  /* 0xfffffeb400807947 */ /* 0x000fea000383ffff */
.L_x_7987:
[----:B-1----:R1:W3:Y:S02]  /*1f6f0*/  SYNCS.PHASECHK.TRANS64.TRYWAIT P1, [R21+URZ+0x28c50], R58 ;  /* 0x028c503a150075a7 */ /* 0x0022e4000802017f */
[----:B---3--:R-:W-:Y:S05]  /*1f700*/  @!P1 NANOSLEEP.SYNCS 0x989680 ;  /* 0x009896800000995d */ /* 0x008fea0003900000 */
[----:B------:R-:W3:Y:S02]  /*1f710*/  @!P1 SYNCS.PHASECHK.TRANS64 P1, [R21+URZ+0x28c50], R58 ;  /* 0x028c503a150095a7 */ /* 0x000ee4000802007f */
[----:B---3--:R-:W-:Y:S05]  /*1f720*/  @!P1 BRA `(.L_x_7987) ;  /* 0xfffffffc00f09947 */ /* 0x008fea000383ffff */
[----:B------:R-:W-:Y:S05]  /*1f730*/  BRA `(.L_x_7986) ;  /* 0xfffffecc00447947 */ /* 0x000fea000383ffff */
.L_x_7995:
[----:B-1----:R1:W2:Y:S02]  /*1f740*/  SYNCS.PHASECHK.TRANS64.TRYWAIT P1, [R209+URZ+0x28c30], R213 ;  /* 0x028c30d5d10075a7 */ /* 0x0022a4000802017f */
[----:B--2---:R-:W-:Y:S05]  /*1f750*/  @!P1 NANOSLEEP.SYNCS 0x989680 ;  /* 0x009896800000995d */ /* 0x004fea0003900000 */
[----:B------:R-:W2:Y:S02]  /*1f760*/  @!P1 SYNCS.PHASECHK.TRANS64 P1, [R209+URZ+0x28c30], R213 ;  /* 0x028c30d5d10095a7 */ /* 0x000ea4000802007f */
[----:B--2---:R-:W-:Y:S05]  /*1f770*/  @!P1 BRA `(.L_x_7995) ;  /* 0xfffffffc00f09947 */ /* 0x004fea000383ffff */
[----:B------:R-:W-:Y:S05]  /*1f780*/  BRA `(.L_x_7994) ;  /* 0xfffffed000747947 */ /* 0x000fea000383ffff */
.L_x_8001:
[----:B--2---:R2:W3:Y:S02]  /*1f790*/  SYNCS.PHASECHK.TRANS64.TRYWAIT P1, [R209+URZ+0x28c50], R213 ;  /* 0x028c50d5d10075a7 */ /* 0x0044e4000802017f */
[----:B---3--:R-:W-:Y:S05]  /*1f7a0*/  @!P1 NANOSLEEP.SYNCS 0x989680 ;  /* 0x009896800000995d */ /* 0x008fea0003900000 */
[----:B------:R-:W3:Y:S02]  /*1f7b0*/  @!P1 SYNCS.PHASECHK.TRANS64 P1, [R209+URZ+0x28c50], R213 ;  /* 0x028c50d5d10095a7 */ /* 0x000ee4000802007f */
[----:B---3--:R-:W-:Y:S05]  /*1f7c0*/  @!P1 BRA `(.L_x_8001) ;  /* 0xfffffffc00f09947 */ /* 0x008fea000383ffff */
[----:B------:R-:W-:Y:S05]  /*1f7d0*/  BRA `(.L_x_8000) ;  /* 0xfffffef000247947 */ /* 0x000fea000383ffff */
.L_x_8010:
[----:B-1----:R1:W2:Y:S02]  /*1f7e0*/  SYNCS.PHASECHK.TRANS64.TRYWAIT P1, [R21+URZ+0x28c30], R198 ;  /* 0x028c30c6150075a7 */ /* 0x0022a4000802017f */
[----:B--2---:R-:W-:Y:S05]  /*1f7f0*/  @!P1 NANOSLEEP.SYNCS 0x989680 ;  /* 0x009896800000995d */ /* 0x004fea0003900000 */
[----:B------:R-:W2:Y:S02]  /*1f800*/  @!P1 SYNCS.PHASECHK.TRANS64 P1, [R21+URZ+0x28c30], R198 ;  /* 0x028c30c6150095a7 */ /* 0x000ea4000802007f */
[----:B--2---:R-:W-:Y:S05]  /*1f810*/  @!P1 BRA `(.L_x_8010) ;  /* 0xfffffffc00f09947 */ /* 0x004fea000383ffff */
[----:B------:R-:W-:Y:S05]  /*1f820*/  BRA `(.L_x_8009) ;  /* 0xfffffef400407947 */ /* 0x000fea000383ffff */
.L_x_8016:
[----:B---3--:R3:W4:Y:S02]  /*1f830*/  SYNCS.PHASECHK.TRANS64.TRYWAIT P1, [R21+URZ+0x28c50], R198 ;  /* 0x028c50c6150075a7 */ /* 0x008724000802017f */
[----:B----4-:R-:W-:Y:S05]  /*1f840*/  @!P1 NANOSLEEP.SYNCS 0x989680 ;  /* 0x009896800000995d */ /* 0x010fea0003900000 */
[----:B------:R-:W4:Y:S02]  /*1f850*/  @!P1 SYNCS.PHASECHK.TRANS64 P1, [R21+URZ+0x28c50], R198 ;  /* 0x028c50c6150095a7 */ /* 0x000f24000802007f */
[----:B----4-:R-:W-:Y:S05]  /*1f860*/  @!P1 BRA `(.L_x_8016) ;  /* 0xfffffffc00f09947 */ /* 0x010fea000383ffff */
[----:B------:R-:W-:Y:S05]  /*1f870*/  BRA `(.L_x_8015) ;  /* 0xffffff0c009c7947 */ /* 0x000fea000383ffff */
.L_x_8052:
        /* <DEDUP_REMOVED lines=8> */
[----:B------:R-:W-:Y:S05]  /*1f900*/  WARPSYNC.COLLECTIVE R15, `(.L_x_8209) ;  /* 0x000000000f087348 */ /* 0x000fea0003c00000 */
[----:B------:R0:W1:Y:S02]  /*1f910*/  SHFL.IDX P6, R14, R13, R12, R11 ;  /* 0x0000000c0d0e7389 */ /* 0x00006400000c000b */
[----:B01----:R-:W-:Y:S01]  /*1f920*/  ENDCOLLECTIVE ;  /* 0x000000000000791b */ /* 0x003fe20003800000 */
.L_x_8209:
[----:B------:R-:W-:Y:S05]  /*1f930*/  BSYNC B1 ;  /* 0x0000000000017941 */ /* 0x000fea0003800000 */
.L_x_8208:
[----:B------:R-:W-:Y:S05]  /*1f940*/  BRA `(.L_x_8210) ;  /* 0xffffff8400c47947 */ /* 0x000fea000383ffff */
.L_x_8054:
[----:B------:R-:W-:Y:S01]  /*1f950*/  BSSY B1, `(.L_x_8211) ;  /* 0x0000006000017945 */ /* 0x000fe20003800000 */
[----:B------:R-:W-:-:S07]  /*1f960*/  IMAD.MOV.U32 R15, RZ, RZ, -0x1 ;  /* 0xffffffffff0f7424 */ /* 0x000fce00078e00ff */
[----:B0-----:R-:W-:Y:S05]  /*1f970*/  WARPSYNC.COLLECTIVE R15, `(.L_x_8212) ;  /* 0x000000000f0c7348 */ /* 0x001fea0003c00000 */
[----:B------:R-:W-:Y:S02]  /*1f980*/  ELECT P6, UR62, PT ;  /* 0x00000000003e782f */ /* 0x000fe400038c0000 */
[----:B------:R-:W-:Y:S01]  /*1f990*/  MOV R14, UR62 ;  /* 0x0000003e000e7c02 */ /* 0x000fe20008000f00 */
[----:B0-----:R-:W-:Y:S10]  /*1f9a0*/  ENDCOLLECTIVE ;  /* 0x000000000000791b */ /* 0x001ff40003800000 */
.L_x_8212:
[----:B------:R-:W-:Y:S05]  /*1f9b0*/  BSYNC B1 ;  /* 0x0000000000017941 */ /* 0x000fea0003800000 */
.L_x_8211:
[----:B------:R-:W-:Y:S05]  /*1f9c0*/  BRA `(.L_x_8053) ;  /* 0xffffff8400bc7947 */ /* 0x000fea000383ffff */
.L_x_8056:
[----:B0-----:R0:W1:Y:S02]  /*1f9d0*/  SYNCS.PHASECHK.TRANS64.TRYWAIT P0, [R17+URZ+0x28c20], R3 ;  /* 0x028c2003110075a7 */ /* 0x001064000800017f */
[----:B-1----:R-:W-:Y:S05]  /*1f9e0*/  @!P0 NANOSLEEP.SYNCS 0x989680 ;  /* 0x009896800000895d */ /* 0x002fea0003900000 */
[----:B------:R-:W1:Y:S02]  /*1f9f0*/  @!P0 SYNCS.PHASECHK.TRANS64 P0, [R17+URZ+0x28c20], R3 ;  /* 0x028c2003110085a7 */ /* 0x000e64000800007f */
[----:B-1----:R-:W-:Y:S05]  /*1fa00*/  @!P0 BRA `(.L_x_8056) ;  /* 0xfffffffc00f08947 */ /* 0x002fea000383ffff */
[----:B------:R-:W-:Y:S05]  /*1fa10*/  BRA `(.L_x_8213) ;  /* 0xffffff8400cc7947 */ /* 0x000fea000383ffff */
.L_x_8060:
[----:B0-----:R0:W1:Y:S02]  /*1fa20*/  SYNCS.PHASECHK.TRANS64.TRYWAIT P0, [R3+URZ+0x28ca0], R9 ;  /* 0x028ca009030075a7 */ /* 0x001064000800017f */
[----:B-1----:R-:W-:Y:S05]  /*1fa30*/  @!P0 NANOSLEEP.SYNCS 0x989680 ;  /* 0x009896800000895d */ /* 0x002fea0003900000 */
[----:B------:R-:W1:Y:S02]  /*1fa40*/  @!P0 SYNCS.PHASECHK.TRANS64 P0, [R3+URZ+0x28ca0], R9 ;  /* 0x028ca009030085a7 */ /* 0x000e64000800007f */
[----:B-1----:R-:W-:Y:S05]  /*1fa50*/  @!P0 BRA `(.L_x_8060) ;  /* 0xfffffffc00f08947 */ /* 0x002fea000383ffff */
[----:B------:R-:W-:Y:S05]  /*1fa60*/  BRA `(.L_x_8214) ;  /* 0xffffff8400e47947 */ /* 0x000fea000383ffff */
.L_x_8065:
[----:B-1----:R1:W2:Y:S02]  /*1fa70*/  SYNCS.PHASECHK.TRANS64.TRYWAIT P0, [R3+URZ+0x28cc0], R9 ;  /* 0x028cc009030075a7 */ /* 0x0022a4000800017f */
[----:B--2---:R-:W-:Y:S05]  /*1fa80*/  @!P0 NANOSLEEP.SYNCS 0x989680 ;  /* 0x009896800000895d */ /* 0x004fea0003900000 */
[----:B------:R-:W2:Y:S02]  /*1fa90*/  @!P0 SYNCS.PHASECHK.TRANS64 P0, [R3+URZ+0x28cc0], R9 ;  /* 0x028cc009030085a7 */ /* 0x000ea4000800007f */
[----:B--2---:R-:W-:Y:S05]  /*1faa0*/  @!P0 BRA `(.L_x_8065) ;  /* 0xfffffffc00f08947 */ /* 0x004fea000383ffff */
[----:B------:R-:W-:Y:S05]  /*1fab0*/  BRA `(.L_x_8215) ;  /* 0xffffff8800607947 */ /* 0x000fea000383ffff */
.L_x_8079:
[----:B0-----:R0:W1:Y:S02]  /*1fac0*/  SYNCS.PHASECHK.TRANS64.TRYWAIT P1, [R9+URZ+0x28ca0], R2 ;  /* 0x028ca002090075a7 */ /* 0x001064000802017f */
[----:B-1----:R-:W-:Y:S05]  /*1fad0*/  @!P1 NANOSLEEP.SYNCS 0x989680 ;  /* 0x009896800000995d */ /* 0x002fea0003900000 */
[----:B------:R-:W1:Y:S02]  /*1fae0*/  @!P1 SYNCS.PHASECHK.TRANS64 P1, [R9+URZ+0x28ca0], R2 ;  /* 0x028ca002090095a7 */ /* 0x000e64000802007f */
[----:B-1----:R-:W-:Y:S05]  /*1faf0*/  @!P1 BRA `(.L_x_8079) ;  /* 0xfffffffc00f09947 */ /* 0x002fea000383ffff */
[----:B------:R-:W-:Y:S05]  /*1fb00*/  BRA `(.L_x_8216) ;  /* 0xffffff9000c47947 */ /* 0x000fea000383ffff */
.L_x_8084:
[----:B-1----:R1:W2:Y:S02]  /*1fb10*/  SYNCS.PHASECHK.TRANS64.TRYWAIT P1, [R9+URZ+0x28cc0], R2 ;  /* 0x028cc002090075a7 */ /* 0x0022a4000802017f */
[----:B--2---:R-:W-:Y:S05]  /*1fb20*/  @!P1 NANOSLEEP.SYNCS 0x989680 ;  /* 0x009896800000995d */ /* 0x004fea0003900000 */
[----:B------:R-:W2:Y:S02]  /*1fb30*/  @!P1 SYNCS.PHASECHK.TRANS64 P1, [R9+URZ+0x28cc0], R2 ;  /* 0x028cc002090095a7 */ /* 0x000ea4000802007f */
[----:B--2---:R-:W-:Y:S05]  /*1fb40*/  @!P1 BRA `(.L_x_8084) ;  /* 0xfffffffc00f09947 */ /* 0x004fea000383ffff */
[----:B------:R-:W-:Y:S05]  /*1fb50*/  BRA `(.L_x_8217) ;  /* 0xffffff94003c7947 */ /* 0x000fea000383ffff */
.L_x_8106:
        /* <DEDUP_REMOVED lines=11> */
.L_x_8219:
[----:B------:R-:W-:Y:S05]  /*1fc10*/  BSYNC B0 ;  /* 0x0000000000007941 */ /* 0x000fea0003800000 */
.L_x_8218:
[----:B------:R-:W-:Y:S05]  /*1fc20*/  BRA `(.L_x_8220) ;  /* 0xffffffa800fc7947 */ /* 0x000fea000383ffff */
.L_x_8109:
[----:B0-----:R0:W1:Y:S02]  /*1fc30*/  SYNCS.PHASECHK.TRANS64.TRYWAIT P0, [R30+URZ+0x28c40], R0 ;  /* 0x028c40001e0075a7 */ /* 0x001064000800017f */
[----:B-1----:R-:W-:Y:S05]  /*1fc40*/  @!P0 NANOSLEEP.SYNCS 0x989680 ;  /* 0x009896800000895d */ /* 0x002fea0003900000 */
[----:B------:R-:W1:Y:S02]  /*1fc50*/  @!P0 SYNCS.PHASECHK.TRANS64 P0, [R30+URZ+0x28c40], R0 ;  /* 0x028c40001e0085a7 */ /* 0x000e64000800007f */
[----:B-1----:R-:W-:Y:S05]  /*1fc60*/  @!P0 BRA `(.L_x_8109) ;  /* 0xfffffffc00f08947 */ /* 0x002fea000383ffff */
[----:B------:R-:W-:Y:S05]  /*1fc70*/  BRA `(.L_x_8221) ;  /* 0xffffffac00387947 */ /* 0x000fea000383ffff */
.L_x_8110:
        /* <DEDUP_REMOVED lines=8> */
.L_x_8223:
[----:B------:R-:W-:Y:S05]  /*1fd00*/  BSYNC B0 ;  /* 0x0000000000007941 */ /* 0x000fea0003800000 */
.L_x_8222:
        /* <DEDUP_REMOVED lines=9> */
.L_x_8224:
[----:B------:R-:W-:Y:S01]  /*1fda0*/  MOV R13, R4 ;  /* 0x00000004000d7202 */ /* 0x000fe20000000f00 */
[----:B------:R-:W-:Y:S02]  /*1fdb0*/  IMAD.MOV.U32 R12, RZ, RZ, 0x1 ;  /* 0x00000001ff0c7424 */ /* 0x000fe400078e00ff */
[----:B------:R-:W-:-:S07]  /*1fdc0*/  IMAD.MOV.U32 R3, RZ, RZ, R14 ;  /* 0x000000ffff037224 */ /* 0x000fce00078e000e */
[----:B------:R-:W-:Y:S05]  /*1fdd0*/  WARPSYNC.COLLECTIVE R15, `(.L_x_8225) ;  /* 0x000000000f087348 */ /* 0x000fea0003c00000 */
[----:B------:R0:W1:Y:S02]  /*1fde0*/  SHFL.IDX P6, R14, R13, R12, R11 ;  /* 0x0000000c0d0e7389 */ /* 0x00006400000c000b */
[----:B01----:R-:W-:Y:S01]  /*1fdf0*/  ENDCOLLECTIVE ;  /* 0x000000000000791b */ /* 0x003fe20003800000 */
.L_x_8225:
        /* <DEDUP_REMOVED lines=15> */
.L_x_8226:
[----:B------:R-:W-:Y:S02]  /*1fef0*/  @P0 IMAD R6, R5, 0x2, R17 ;  /* 0x0000000205060824 */ /* 0x000fe400078e0211 */
[----:B------:R-:W-:Y:S02]  /*1ff00*/  IMAD.MOV.U32 R13, RZ, RZ, R4 ;  /* 0x000000ffff0d7224 */ /* 0x000fe400078e0004 */
[----:B------:R-:W-:Y:S02]  /*1ff10*/  IMAD.MOV.U32 R12, RZ, RZ, 0x2 ;  /* 0x00000002ff0c7424 */ /* 0x000fe400078e00ff */
[----:B------:R-:W-:-:S07]  /*1ff20*/  IMAD.MOV.U32 R3, RZ, RZ, R14 ;  /* 0x000000ffff037224 */ /* 0x000fce00078e000e */
[----:B------:R-:W-:Y:S05]  /*1ff30*/  WARPSYNC.COLLECTIVE R15, `(.L_x_8227) ;  /* 0x000000000f087348 */ /* 0x000fea0003c00000 */
[----:B------:R0:W1:Y:S02]  /*1ff40*/  SHFL.IDX P6, R14, R13, R12, R11 ;  /* 0x0000000c0d0e7389 */ /* 0x00006400000c000b */
[----:B01----:R-:W-:Y:S01]  /*1ff50*/  ENDCOLLECTIVE ;  /* 0x000000000000791b */ /* 0x003fe20003800000 */
.L_x_8227:
        /* <DEDUP_REMOVED lines=15> */
.L_x_8228:
[----:B------:R-:W-:Y:S02]  /*20050*/  @P0 IMAD R6, R5, 0x2, R17 ;  /* 0x0000000205060824 */ /* 0x000fe400078e0211 */
[----:B------:R-:W-:Y:S02]  /*20060*/  IMAD.MOV.U32 R13, RZ, RZ, R4 ;  /* 0x000000ffff0d7224 */ /* 0x000fe400078e0004 */
[----:B------:R-:W-:Y:S02]  /*20070*/  IMAD.MOV.U32 R12, RZ, RZ, 0x3 ;  /* 0x00000003ff0c7424 */ /* 0x000fe400078e00ff */
[----:B------:R-:W-:-:S07]  /*20080*/  IMAD.MOV.U32 R3, RZ, RZ, R14 ;  /* 0x000000ffff037224 */ /* 0x000fce00078e000e */
[----:B------:R-:W-:Y:S05]  /*20090*/  WARPSYNC.COLLECTIVE R15, `(.L_x_8229) ;  /* 0x000000000f087348 */ /* 0x000fea0003c00000 */
[----:B------:R0:W1:Y:S02]  /*200a0*/  SHFL.IDX P6, R14, R13, R12, R11 ;  /* 0x0000000c0d0e7389 */ /* 0x00006400000c000b */
[----:B01----:R-:W-:Y:S01]  /*200b0*/  ENDCOLLECTIVE ;  /* 0x000000000000791b */ /* 0x003fe20003800000 */
.L_x_8229:
        /* <DEDUP_REMOVED lines=14> */
.L_x_8230:
[----:B------:R-:W-:Y:S01]  /*201a0*/  IMAD.MOV.U32 R0, RZ, RZ, R14 ;  /* 0x000000ffff007224 */ /* 0x000fe200078e000e */
[----:B------:R-:W-:Y:S06]  /*201b0*/  BRA `(.L_x_8231) ;  /* 0xffffffa800dc7947 */ /* 0x000fec000383ffff */
.L_x_8115:
        /* <DEDUP_REMOVED lines=9> */
.L_x_8232:
[C---:B------:R-:W-:Y:S01]  /*20250*/  VIADD R6, R25.reuse, 0x10 ;  /* 0x0000001019067836 */ /* 0x040fe20000000000 */
[----:B------:R-:W-:Y:S02]  /*20260*/  ISETP.GE.AND P0, PT, R25, R3, PT ;  /* 0x000000031900720c */ /* 0x000fe40003f06270 */
[----:B------:R-:W-:Y:S01]  /*20270*/  MOV R13, R0 ;  /* 0x00000000000d7202 */ /* 0x000fe20000000f00 */
[----:B------:R-:W-:-:S10]  /*20280*/  IMAD.MOV.U32 R4, RZ, RZ, R14 ;  /* 0x000000ffff047224 */ /* 0x000fd400078e000e */
[----:B------:R-:W-:Y:S05]  /*20290*/  WARPSYNC.COLLECTIVE R15, `(.L_x_8233) ;  /* 0x000000000f087348 */ /* 0x000fea0003c00000 */
[----:B------:R0:W1:Y:S02]  /*202a0*/  SHFL.IDX P6, R14, R13, R12, R11 ;  /* 0x0000000c0d0e7389 */ /* 0x00006400000c000b */
[----:B01----:R-:W-:Y:S01]  /*202b0*/  ENDCOLLECTIVE ;  /* 0x000000000000791b */ /* 0x003fe20003800000 */
.L_x_8233:
[----:B------:R-:W-:Y:S02]  /*202c0*/  IMAD.MOV.U32 R13, RZ, RZ, R2 ;  /* 0x000000ffff0d7224 */ /* 0x000fe400078e0002 */
[----:B------:R-:W-:Y:S02]  /*202d0*/  IMAD.MOV.U32 R12, RZ, RZ, 0x1 ;  /* 0x00000001ff0c7424 */ /* 0x000fe400078e00ff */
[----:B------:R-:W-:-:S07]  /*202e0*/  IMAD.MOV.U32 R5, RZ, RZ, R14 ;  /* 0x000000ffff057224 */ /* 0x000fce00078e000e */
[----:B------:R-:W-:Y:S05]  /*202f0*/  WARPSYNC.COLLECTIVE R15, `(.L_x_8234) ;  /* 0x000000000f087348 */ /* 0x000fea0003c00000 */
[----:B------:R0:W1:Y:S02]  /*20300*/  SHFL.IDX P6, R14, R13, R12, R11 ;  /* 0x0000000c0d0e7389 */ /* 0x00006400000c000b */
[----:B01----:R-:W-:Y:S01]  /*20310*/  ENDCOLLECTIVE ;  /* 0x000000000000791b */ /* 0x003fe20003800000 */
.L_x_8234:
        /* <DEDUP_REMOVED lines=15> */
.L_x_8235:
[----:B------:R-:W-:Y:S01]  /*20410*/  MOV R13, R2 ;  /* 0x00000002000d7202 */ /* 0x000fe20000000f00 */
[----:B------:R-:W-:Y:S02]  /*20420*/  IMAD.MOV.U32 R12, RZ, RZ, 0x2 ;  /* 0x00000002ff0c7424 */ /* 0x000fe400078e00ff */
[----:B------:R-:W-:-:S07]  /*20430*/  IMAD.MOV.U32 R5, RZ, RZ, R14 ;  /* 0x000000ffff057224 */ /* 0x000fce00078e000e */
[----:B------:R-:W-:Y:S05]  /*20440*/  WARPSYNC.COLLECTIVE R15, `(.L_x_8236) ;  /* 0x000000000f087348 */ /* 0x000fea0003c00000 */
[----:B------:R0:W1:Y:S02]  /*20450*/  SHFL.IDX P6, R14, R13, R12, R11 ;  /* 0x0000000c0d0e7389 */ /* 0x00006400000c000b */
[----:B01----:R-:W-:Y:S01]  /*20460*/  ENDCOLLECTIVE ;  /* 0x000000000000791b */ /* 0x003fe20003800000 */
.L_x_8236:
        /* <DEDUP_REMOVED lines=16> */
.L_x_8237:
[----:B------:R-:W-:Y:S02]  /*20570*/  IMAD.MOV.U32 R13, RZ, RZ, R2 ;  /* 0x000000ffff0d7224 */ /* 0x000fe400078e0002 */
[----:B------:R-:W-:Y:S02]  /*20580*/  IMAD.MOV.U32 R12, RZ, RZ, 0x3 ;  /* 0x00000003ff0c7424 */ /* 0x000fe400078e00ff */
[----:B------:R-:W-:-:S07]  /*20590*/  IMAD.MOV.U32 R5, RZ, RZ, R14 ;  /* 0x000000ffff057224 */ /* 0x000fce00078e000e */
[----:B------:R-:W-:Y:S05]  /*205a0*/  WARPSYNC.COLLECTIVE R15, `(.L_x_8238) ;  /* 0x000000000f087348 */ /* 0x000fea0003c00000 */
[----:B------:R0:W1:Y:S02]  /*205b0*/  SHFL.IDX P6, R14, R13, R12, R11 ;  /* 0x0000000c0d0e7389 */ /* 0x00006400000c000b */
[----:B01----:R-:W-:Y:S01]  /*205c0*/  ENDCOLLECTIVE ;  /* 0x000000000000791b */ /* 0x003fe20003800000 */
.L_x_8238:
        /* <DEDUP_REMOVED lines=14> */
.L_x_8239:
[----:B------:R-:W-:Y:S01]  /*206b0*/  IMAD.MOV.U32 R0, RZ, RZ, R14 ;  /* 0x000000ffff007224 */ /* 0x000fe200078e000e */
[----:B------:R-:W-:Y:S06]  /*206c0*/  BRA `(.L_x_8240) ;  /* 0xffffffb000047947 */ /* 0x000fec000383ffff */
.L_x_8118:
[----:B0-----:R0:W1:Y:S02]  /*206d0*/  SYNCS.PHASECHK.TRANS64.TRYWAIT P0, [R17+URZ+0x28c20], R0 ;  /* 0x028c2000110075a7 */ /* 0x001064000800017f */
[----:B-1----:R-:W-:Y:S05]  /*206e0*/  @!P0 NANOSLEEP.SYNCS 0x989680 ;  /* 0x009896800000895d */ /* 0x002fea0003900000 */
[----:B------:R-:W1:Y:S02]  /*206f0*/  @!P0 SYNCS.PHASECHK.TRANS64 P0, [R17+URZ+0x28c20], R0 ;  /* 0x028c2000110085a7 */ /* 0x000e64000800007f */
[----:B-1----:R-:W-:Y:S05]  /*20700*/  @!P0 BRA `(.L_x_8118) ;  /* 0xfffffffc00f08947 */ /* 0x002fea000383ffff */
[----:B------:R-:W-:Y:S05]  /*20710*/  BRA `(.L_x_8241) ;  /* 0xffffffb000607947 */ /* 0x000fea000383ffff */
.L_x_8121:
[----:B0-----:R0:W1:Y:S02]  /*20720*/  SYNCS.PHASECHK.TRANS64.TRYWAIT P0, [R30+URZ+0x28c60], R0 ;  /* 0x028c60001e0075a7 */ /* 0x001064000800017f */
[----:B-1----:R-:W-:Y:S05]  /*20730*/  @!P0 NANOSLEEP.SYNCS 0x989680 ;  /* 0x009896800000895d */ /* 0x002fea0003900000 */
[----:B------:R-:W1:Y:S02]  /*20740*/  @!P0 SYNCS.PHASECHK.TRANS64 P0, [R30+URZ+0x28c60], R0 ;  /* 0x028c60001e0085a7 */ /* 0x000e64000800007f */
[----:B-1----:R-:W-:Y:S05]  /*20750*/  @!P0 BRA `(.L_x_8121) ;  /* 0xfffffffc00f08947 */ /* 0x002fea000383ffff */
[----:B------:R-:W-:Y:S05]  /*20760*/  BRA `(.L_x_8242) ;  /* 0xffffffb000707947 */ /* 0x000fea000383ffff */
.L_x_8122:
        /* <DEDUP_REMOVED lines=8> */
.L_x_8244:
[----:B------:R-:W-:Y:S05]  /*207f0*/  BSYNC B0 ;  /* 0x0000000000007941 */ /* 0x000fea0003800000 */
.L_x_8243:
[----:B------:R0:W5:Y:S01]  /*20800*/  LDL R8, [R1+0xc] ;  /* 0x00000c0001087983 */ /* 0x0001620000100800 */
[----:B------:R-:W-:Y:S01]  /*20810*/  IMAD.MOV.U32 R13, RZ, RZ, R5 ;  /* 0x000000ffff0d7224 */ /* 0x000fe200078e0005 */
[----:B------:R-:W-:Y:S01]  /*20820*/  LEA R4, R4, R17, 0x1 ;  /* 0x0000001104047211 */ /* 0x000fe200078e08ff */
[----:B------:R-:W-:Y:S01]  /*20830*/  IMAD.MOV.U32 R12, RZ, RZ, RZ ;  /* 0x000000ffff0c7224 */ /* 0x000fe200078e00ff */
[----:B------:R-:W1:Y:S01]  /*20840*/  S2R R7, SR_TID.X ;  /* 0x0000000000077919 */ /* 0x000e620000002100 */
[----:B------:R-:W-:Y:S01]  /*20850*/  IMAD.MOV.U32 R11, RZ, RZ, 0x181f ;  /* 0x0000181fff0b7424 */ /* 0x000fe200078e00ff */
[C---:B------:R-:W-:Y:S01]  /*20860*/  LOP3.LUT P5, RZ, R31.reuse, 0x2, RZ, 0xc0, !PT ;  /* 0x000000021fff7812 */ /* 0x040fe200078ac0ff */
[----:B------:R-:W-:Y:S01]  /*20870*/  IMAD.MOV.U32 R15, RZ, RZ, -0x1 ;  /* 0xffffffffff0f7424 */ /* 0x000fe200078e00ff */
[C---:B------:R-:W-:Y:S01]  /*20880*/  LOP3.LUT P4, RZ, R31.reuse, 0x4, RZ, 0xc0, !PT ;  /* 0x000000041fff7812 */ /* 0x040fe2000788c0ff */
[----:B------:R-:W-:Y:S01]  /*20890*/  IMAD.MOV.U32 R3, RZ, RZ, R14 ;  /* 0x000000ffff037224 */ /* 0x000fe200078e000e */
[----:B0-----:R-:W-:-:S13]  /*208a0*/  LOP3.LUT P3, RZ, R31, 0x8, RZ, 0xc0, !PT ;  /* 0x000000081fff7812 */ /* 0x001fda000786c0ff */
[----:B-1---5:R-:W-:Y:S05]  /*208b0*/  WARPSYNC.COLLECTIVE R15, `(.L_x_8245) ;  /* 0x000000000f087348 */ /* 0x022fea0003c00000 */
[----:B------:R0:W2:Y:S02]  /*208c0*/  SHFL.IDX P6, R14, R13, R12, R11 ;  /* 0x0000000c0d0e7389 */ /* 0x0000a400000c000b */
[----:B012--5:R-:W-:Y:S01]  /*208d0*/  ENDCOLLECTIVE ;  /* 0x000000000000791b */ /* 0x027fe20003800000 */
.L_x_8245:
[----:B------:R-:W-:Y:S02]  /*208e0*/  LOP3.LUT R18, R18, 0xfffffdff, RZ, 0xc0, !PT ;  /* 0xfffffdff12127812 */ /* 0x000fe400078ec0ff */
        /* <DEDUP_REMOVED lines=40> */
.L_x_8246:
[----:B------:R-:W-:Y:S02]  /*20b70*/  IMAD.MOV.U32 R13, RZ, RZ, R5 ;  /* 0x000000ffff0d7224 */ /* 0x000fe400078e0005 */
[----:B------:R-:W-:-:S07]  /*20b80*/  IMAD.MOV.U32 R3, RZ, RZ, R14 ;  /* 0x000000ffff037224 */ /* 0x000fce00078e000e */
[----:B------:R-:W-:Y:S05]  /*20b90*/  WARPSYNC.COLLECTIVE R15, `(.L_x_8247) ;  /* 0x000000000f087348 */ /* 0x000fea0003c00000 */
[----:B------:R0:W1:Y:S02]  /*20ba0*/  SHFL.IDX P6, R14, R13, R12, R11 ;  /* 0x0000000c0d0e7389 */ /* 0x00006400000c000b */
[----:B01----:R-:W-:Y:S01]  /*20bb0*/  ENDCOLLECTIVE ;  /* 0x000000000000791b */ /* 0x003fe20003800000 */
.L_x_8247:
        /* <DEDUP_REMOVED lines=29> */
.L_x_8248:
[----:B------:R-:W-:Y:S02]  /*20d90*/  IMAD.MOV.U32 R13, RZ, RZ, R5 ;  /* 0x000000ffff0d7224 */ /* 0x000fe400078e0005 */
[----:B------:R-:W-:-:S07]  /*20da0*/  IMAD.MOV.U32 R7, RZ, RZ, R14 ;  /* 0x000000ffff077224 */ /* 0x000fce00078e000e */
[----:B------:R-:W-:Y:S05]  /*20db0*/  WARPSYNC.COLLECTIVE R15, `(.L_x_8249) ;  /* 0x000000000f087348 */ /* 0x000fea0003c00000 */
[----:B------:R0:W1:Y:S02]  /*20dc0*/  SHFL.IDX P6, R14, R13, R12, R11 ;  /* 0x0000000c0d0e7389 */ /* 0x00006400000c000b */
[----:B01----:R-:W-:Y:S01]  /*20dd0*/  ENDCOLLECTIVE ;  /* 0x000000000000791b */ /* 0x003fe20003800000 */
.L_x_8249:
        /* <DEDUP_REMOVED lines=29> */
.L_x_8250:
[----:B------:R-:W-:Y:S02]  /*20fb0*/  IMAD.MOV.U32 R13, RZ, RZ, R5 ;  /* 0x000000ffff0d7224 */ /* 0x000fe400078e0005 */
[----:B------:R-:W-:-:S07]  /*20fc0*/  IMAD.MOV.U32 R6, RZ, RZ, R14 ;  /* 0x000000ffff067224 */ /* 0x000fce00078e000e */
[----:B------:R-:W-:Y:S05]  /*20fd0*/  WARPSYNC.COLLECTIVE R15, `(.L_x_8251) ;  /* 0x000000000f087348 */ /* 0x000fea0003c00000 */
[----:B------:R0:W1:Y:S02]  /*20fe0*/  SHFL.IDX P6, R14, R13, R12, R11 ;  /* 0x0000000c0d0e7389 */ /* 0x00006400000c000b */
[----:B01----:R-:W-:Y:S01]  /*20ff0*/  ENDCOLLECTIVE ;  /* 0x000000000000791b */ /* 0x003fe20003800000 */
.L_x_8251:
[----:B------:R-:W-:Y:S01]  /*21000*/  IMAD.MOV.U32 R2, RZ, RZ, R14 ;  /* 0x000000ffff027224 */ /* 0x000fe200078e000e */
[----:B------:R-:W-:Y:S06]  /*21010*/  BRA `(.L_x_8252) ;  /* 0xffffffac00fc7947 */ /* 0x000fec000383ffff */
.L_x_8129:
[----:B0-----:R0:W1:Y:S02]  /*21020*/  SYNCS.PHASECHK.TRANS64.TRYWAIT P0, [R6+URZ+0x28c40], R20 ;  /* 0x028c4014060075a7 */ /* 0x001064000800017f */
[----:B-1----:R-:W-:Y:S05]  /*21030*/  @!P0 NANOSLEEP.SYNCS 0x989680 ;  /* 0x009896800000895d */ /* 0x002fea0003900000 */
[----:B------:R-:W1:Y:S02]  /*21040*/  @!P0 SYNCS.PHASECHK.TRANS64 P0, [R6+URZ+0x28c40], R20 ;  /* 0x028c4014060085a7 */ /* 0x000e64000800007f */
[----:B-1----:R-:W-:Y:S05]  /*21050*/  @!P0 BRA `(.L_x_8129) ;  /* 0xfffffffc00f08947 */ /* 0x002fea000383ffff */
[----:B------:R-:W-:Y:S05]  /*21060*/  BRA `(.L_x_8253) ;  /* 0xffffffb4008c7947 */ /* 0x000fea000383ffff */
.L_x_8130:
        /* <DEDUP_REMOVED lines=8> */
.L_x_8255:
[----:B------:R-:W-:Y:S05]  /*210f0*/  BSYNC B1 ;  /* 0x0000000000017941 */ /* 0x000fea0003800000 */
.L_x_8254:
[----:B------:R-:W-:Y:S01]  /*21100*/  IMAD.MOV.U32 R13, RZ, RZ, R21 ;  /* 0x000000ffff0d7224 */ /* 0x000fe200078e0015 */
[----:B------:R-:W-:Y:S01]  /*21110*/  MOV R12, RZ ;  /* 0x000000ff000c7202 */ /* 0x000fe20000000f00 */
[----:B------:R-:W-:Y:S02]  /*21120*/  IMAD.MOV.U32 R11, RZ, RZ, 0x181f ;  /* 0x0000181fff0b7424 */ /* 0x000fe400078e00ff */
[----:B------:R-:W-:Y:S02]  /*21130*/  IMAD.MOV.U32 R15, RZ, RZ, -0x1 ;  /* 0xffffffffff0f7424 */ /* 0x000fe400078e00ff */
[----:B------:R-:W-:Y:S02]  /*21140*/  IMAD.MOV.U32 R3, RZ, RZ, R14 ;  /* 0x000000ffff037224 */ /* 0x000fe400078e000e */
[----:B------:R-:W-:-:S07]  /*21150*/  IMAD R23, R8, 0x2, R17 ;  /* 0x0000000208177824 */ /* 0x000fce00078e0211 */
[----:B------:R-:W-:Y:S05]  /*21160*/  WARPSYNC.COLLECTIVE R15, `(.L_x_8256) ;  /* 0x000000000f087348 */ /* 0x000fea0003c00000 */
[----:B------:R0:W1:Y:S02]  /*21170*/  SHFL.IDX P6, R14, R13, R12, R11 ;  /* 0x0000000c0d0e7389 */ /* 0x00006400000c000b */
[----:B01----:R-:W-:Y:S01]  /*21180*/  ENDCOLLECTIVE ;  /* 0x000000000000791b */ /* 0x003fe20003800000 */
.L_x_8256:
[----:B------:R-:W-:Y:S02]  /*21190*/  IMAD.MOV.U32 R13, RZ, RZ, R25 ;  /* 0x000000ffff0d7224 */ /* 0x000fe400078e0019 */
[----:B------:R-:W-:Y:S02]  /*211a0*/  IMAD.MOV.U32 R12, RZ, RZ, 0x1 ;  /* 0x00000001ff0c7424 */ /* 0x000fe400078e00ff */
[----:B------:R-:W-:-:S07]  /*211b0*/  IMAD.MOV.U32 R2, RZ, RZ, R14 ;  /* 0x000000ffff027224 */ /* 0x000fce00078e000e */
[----:B------:R-:W-:Y:S05]  /*211c0*/  WARPSYNC.COLLECTIVE R15, `(.L_x_8257) ;  /* 0x000000000f087348 */ /* 0x000fea0003c00000 */
[----:B------:R0:W1:Y:S02]  /*211d0*/  SHFL.IDX P6, R14, R13, R12, R11 ;  /* 0x0000000c0d0e7389 */ /* 0x00006400000c000b */
[----:B01----:R-:W-:Y:S01]  /*211e0*/  ENDCOLLECTIVE ;  /* 0x000000000000791b */ /* 0x003fe20003800000 */
.L_x_8257:
        /* <DEDUP_REMOVED lines=11> */
.L_x_8258:
[----:B------:R-:W-:Y:S01]  /*212a0*/  MOV R13, R25 ;  /* 0x00000019000d7202 */ /* 0x000fe20000000f00 */
[----:B------:R-:W-:Y:S02]  /*212b0*/  IMAD.MOV.U32 R12, RZ, RZ, 0x2 ;  /* 0x00000002ff0c7424 */ /* 0x000fe400078e00ff */
[----:B------:R-:W-:-:S07]  /*212c0*/  IMAD.MOV.U32 R2, RZ, RZ, R14 ;  /* 0x000000ffff027224 */ /* 0x000fce00078e000e */
[----:B------:R-:W-:Y:S05]  /*212d0*/  WARPSYNC.COLLECTIVE R15, `(.L_x_8259) ;  /* 0x000000000f087348 */ /* 0x000fea0003c00000 */
[----:B------:R0:W1:Y:S02]  /*212e0*/  SHFL.IDX P6, R14, R13, R12, R11 ;  /* 0x0000000c0d0e7389 */ /* 0x00006400000c000b */
[----:B01----:R-:W-:Y:S01]  /*212f0*/  ENDCOLLECTIVE ;  /* 0x000000000000791b */ /* 0x003fe20003800000 */
.L_x_8259:
        /* <DEDUP_REMOVED lines=11> */
.L_x_8260:
[----:B------:R-:W-:Y:S02]  /*213b0*/  IMAD.MOV.U32 R13, RZ, RZ, R25 ;  /* 0x000000ffff0d7224 */ /* 0x000fe400078e0019 */
[----:B------:R-:W-:Y:S02]  /*213c0*/  IMAD.MOV.U32 R12, RZ, RZ, 0x3 ;  /* 0x00000003ff0c7424 */ /* 0x000fe400078e00ff */
[----:B------:R-:W-:-:S07]  /*213d0*/  IMAD.MOV.U32 R2, RZ, RZ, R14 ;  /* 0x000000ffff027224 */ /* 0x000fce00078e000e */
[----:B------:R-:W-:Y:S05]  /*213e0*/  WARPSYNC.COLLECTIVE R15, `(.L_x_8261) ;  /* 0x000000000f087348 */ /* 0x000fea0003c00000 */
[----:B------:R0:W1:Y:S02]  /*213f0*/  SHFL.IDX P6, R14, R13, R12, R11 ;  /* 0x0000000c0d0e7389 */ /* 0x00006400000c000b */
[----:B01----:R-:W-:Y:S01]  /*21400*/  ENDCOLLECTIVE ;  /* 0x000000000000791b */ /* 0x003fe20003800000 */
.L_x_8261:
        /* <DEDUP_REMOVED lines=11> */
.L_x_8262:
[----:B------:R-:W-:Y:S01]  /*214c0*/  IMAD.MOV.U32 R2, RZ, RZ, R14 ;  /* 0x000000ffff027224 */ /* 0x000fe200078e000e */
[----:B------:R-:W-:Y:S06]  /*214d0*/  BRA `(.L_x_8263) ;  /* 0xffffffb400147947 */ /* 0x000fec000383ffff */
.L_x_8135:
[----:B---3--:R3:W4:Y:S02]  /*214e0*/  SYNCS.PHASECHK.TRANS64.TRYWAIT P0, [R6+URZ+0x28c60], R20 ;  /* 0x028c6014060075a7 */ /* 0x008724000800017f */
[----:B----4-:R-:W-:Y:S05]  /*214f0*/  @!P0 NANOSLEEP.SYNCS 0x989680 ;  /* 0x009896800000895d */ /* 0x010fea0003900000 */
[----:B------:R-:W4:Y:S02]  /*21500*/  @!P0 SYNCS.PHASECHK.TRANS64 P0, [R6+URZ+0x28c60], R20 ;  /* 0x028c6014060085a7 */ /* 0x000f24000800007f */
[----:B----4-:R-:W-:Y:S05]  /*21510*/  @!P0 BRA `(.L_x_8135) ;  /* 0xfffffffc00f08947 */ /* 0x010fea000383ffff */
[----:B------:R-:W-:Y:S05]  /*21520*/  BRA `(.L_x_8264) ;  /* 0xffffffb400647947 */ /* 0x000fea000383ffff */
.L_x_8136:
[----:B------:R-:W-:Y:S01]  /*21530*/  BSSY B1, `(.L_x_8265) ;  /* 0x0000008000017945 */ /* 0x000fe20003800000 */
[----:B------:R-:W-:Y:S01]  /*21540*/  IMAD.MOV.U32 R13, RZ, RZ, R10 ;  /* 0x000000ffff0d7224 */ /* 0x000fe200078e000a */
[----:B------:R-:W-:Y:S01]  /*21550*/  MOV R12, RZ ;  /* 0x000000ff000c7202 */ /* 0x000fe20000000f00 */
[----:B------:R-:W-:Y:S02]  /*21560*/  IMAD.MOV.U32 R11, RZ, RZ, 0x181f ;  /* 0x0000181fff0b7424 */ /* 0x000fe400078e00ff */
[----:B------:R-:W-:-:S07]  /*21570*/  IMAD.MOV.U32 R15, RZ, RZ, -0x1 ;  /* 0xffffffffff0f7424 */ /* 0x000fce00078e00ff */
[----:B0-23--:R-:W-:Y:S05]  /*21580*/  WARPSYNC.COLLECTIVE R15, `(.L_x_8266) ;  /* 0x000000000f087348 */ /* 0x00dfea0003c00000 */
[----:B------:R1:W4:Y:S02]  /*21590*/  SHFL.IDX P6, R14, R13, R12, R11 ;  /* 0x0000000c0d0e7389 */ /* 0x00032400000c000b */
[----:B01234-:R-:W-:Y:S01]  /*215a0*/  ENDCOLLECTIVE ;  /* 0x000000000000791b */ /* 0x01ffe20003800000 */
.L_x_8266:
[----:B------:R-:W-:Y:S05]  /*215b0*/  BSYNC B1 ;  /* 0x0000000000017941 */ /* 0x000fea0003800000 */
.L_x_8265:
        /* <DEDUP_REMOVED lines=13> */
.L_x_8267:
[C---:B------:R-:W-:Y:S01]  /*21690*/  LOP3.LUT P3, RZ, R18.reuse, 0x10, RZ, 0xc0, !PT ;  /* 0x0000001012ff7812 */ /* 0x040fe2000786c0ff */
[----:B------:R-:W-:Y:S01]  /*216a0*/  IMAD.MOV.U32 R13, RZ, RZ, R10 ;  /* 0x000000ffff0d7224 */ /* 0x000fe200078e000a */
[----:B------:R-:W-:Y:S01]  /*216b0*/  MOV R12, 0x1 ;  /* 0x00000001000c7802 */ /* 0x000fe20000000f00 */
[----:B------:R-:W-:Y:S01]  /*216c0*/  IMAD.MOV.U32 R2, RZ, RZ, R14 ;  /* 0x000000ffff027224 */ /* 0x000fe200078e000e */
[C---:B------:R-:W-:Y:S02]  /*216d0*/  LOP3.LUT P6, RZ, R18.reuse, 0x80, RZ, 0xc0, !PT ;  /* 0x0000008012ff7812 */ /* 0x040fe400078cc0ff */
[----:B------:R-:W-:Y:S02]  /*216e0*/  LOP3.LUT R18, R18, 0xffff7fff, RZ, 0xc0, !PT ;  /* 0xffff7fff12127812 */ /* 0x000fe400078ec0ff */
[----:B------:R-:W-:-:S05]  /*216f0*/  IADD3 R2, P0, R2, R0, RZ ;  /* 0x0000000002027210 */ /* 0x000fca0007f1e0ff */
[----:B------:R-:W-:Y:S01]  /*21700*/  @P3 LOP3.LUT R18, R18, 0x8000, RZ, 0xfc, !PT ;  /* 0x0000800012123812 */ /* 0x000fe200078efcff */
        /* <DEDUP_REMOVED lines=9> */
.L_x_8268:
        /* <DEDUP_REMOVED lines=16> */
.L_x_8269:
        /* <DEDUP_REMOVED lines=19> */
.L_x_8270:
        /* <DEDUP_REMOVED lines=14> */
.L_x_8271:
        /* <DEDUP_REMOVED lines=16> */
.L_x_8272:
[----:B------:R-:W-:Y:S01]  /*21bb0*/  @!PT LDS RZ, [RZ] ;  /* 0x00000000fffff984 */ /* 0x000fe20000000800 */
[----:B------:R-:W-:Y:S01]  /*21bc0*/  @!PT LDS RZ, [RZ] ;  /* 0x00000000fffff984 */ /* 0x000fe20000000800 */
[----:B------:R-:W-:Y:S01]  /*21bd0*/  @!PT LDS RZ, [RZ] ;  /* 0x00000000fffff984 */ /* 0x000fe20000000800 */
[----:B------:R0:W-:Y:S01]  /*21be0*/  LDGSTS.E.BYPASS.LTC128B.128 [R21+0x7400], desc[UR40][R2.64+0x180], !P3 ;  /* 0x0740018002157fae */ /* 0x0001e2000d901d68 */
[----:B------:R-:W-:-:S03]  /*21bf0*/  LOP3.LUT P3, RZ, R18, 0x2000, RZ, 0xc0, !PT ;  /* 0x0000200012ff7812 */ /* 0x000fc6000786c0ff */
        /* <DEDUP_REMOVED lines=9> */
.L_x_8273:
[----:B------:R-:W-:Y:S05]  /*21c90*/  BRA `(.L_x_8274) ;  /* 0xffffffb000c87947 */ /* 0x000fea000383ffff */
.L_x_8144:
        /* <DEDUP_REMOVED lines=8> */
.L_x_8276:
[----:B------:R-:W-:Y:S05]  /*21d20*/  BSYNC B0 ;  /* 0x0000000000007941 */ /* 0x000fea0003800000 */
.L_x_8275:
        /* <DEDUP_REMOVED lines=9> */
.L_x_8277:
        /* <DEDUP_REMOVED lines=15> */
[C---:B------:R-:W-:Y:S02]  /*21eb0*/  ISETP.GE.U32.AND P5, PT, R8.reuse, 0x10, PT ;  /* 0x000000100800780c */ /* 0x040fe40003fa6070 */
[----:B--2---:R-:W-:Y:S01]  /*21ec0*/  @!P1 MOV R25, R7 ;  /* 0x0000000700199202 */ /* 0x004fe20000000f00 */
[----:B---3--:R-:W-:Y:S01]  /*21ed0*/  @!P1 IMAD.MOV.U32 R5, RZ, RZ, R4 ;  /* 0x000000ffff059224 */ /* 0x008fe200078e0004 */
[----:B------:R-:W-:-:S03]  /*21ee0*/  ISETP.NE.AND P1, PT, R8, RZ, PT ;  /* 0x000000ff0800720c */ /* 0x000fc60003f25270 */
[----:B------:R-:W-:-:S10]  /*21ef0*/  IMAD R13, R5, R25, RZ ;  /* 0x00000019050d7224 */ /* 0x000fd400078e02ff */
[----:B------:R-:W-:Y:S05]  /*21f00*/  WARPSYNC.COLLECTIVE R15, `(.L_x_8278) ;  /* 0x000000000f087348 */ /* 0x000fea0003c00000 */
[----:B------:R0:W1:Y:S02]  /*21f10*/  SHFL.UP P6, R14, R13, R12, R11 ;  /* 0x0400000c0d0e7389 */ /* 0x00006400000c000b */
[----:B01----:R-:W-:Y:S01]  /*21f20*/  ENDCOLLECTIVE ;  /* 0x000000000000791b */ /* 0x003fe20003800000 */
.L_x_8278:
[----:B------:R-:W-:Y:S01]  /*21f30*/  IMAD.MOV.U32 R12, RZ, RZ, 0x2 ;  /* 0x00000002ff0c7424 */ /* 0x000fe200078e00ff */
[----:B------:R-:W-:-:S05]  /*21f40*/  SEL R4, R14, RZ, P1 ;  /* 0x000000ff0e047207 */ /* 0x000fca0000800000 */
[----:B------:R-:W-:-:S04]  /*21f50*/  IMAD.IADD R4, R13, 0x1, R4 ;  /* 0x000000010d047824 */ /* 0x000fc800078e0204 */
[----:B------:R-:W-:-:S07]  /*21f60*/  IMAD.MOV.U32 R13, RZ, RZ, R4 ;  /* 0x000000ffff0d7224 */ /* 0x000fce00078e0004 */
[----:B------:R-:W-:Y:S05]  /*21f70*/  WARPSYNC.COLLECTIVE R15, `(.L_x_8279) ;  /* 0x000000000f087348 */ /* 0x000fea0003c00000 */
[----:B------:R0:W1:Y:S02]  /*21f80*/  SHFL.UP P6, R14, R13, R12, R11 ;  /* 0x0400000c0d0e7389 */ /* 0x00006400000c000b */
[----:B01----:R-:W-:Y:S01]  /*21f90*/  ENDCOLLECTIVE ;  /* 0x000000000000791b */ /* 0x003fe20003800000 */
.L_x_8279:
[----:B------:R-:W-:Y:S01]  /*21fa0*/  IMAD.MOV.U32 R12, RZ, RZ, 0x4 ;  /* 0x00000004ff0c7424 */ /* 0x000fe200078e00ff */
[----:B------:R-:W-:-:S05]  /*21fb0*/  SEL R3, R14, RZ, P2 ;  /* 0x000000ff0e037207 */ /* 0x000fca0001000000 */
[----:B------:R-:W-:-:S04]  /*21fc0*/  IMAD.IADD R2, R4, 0x1, R3 ;  /* 0x0000000104027824 */ /* 0x000fc800078e0203 */
[----:B------:R-:W-:-:S07]  /*21fd0*/  IMAD.MOV.U32 R13, RZ, RZ, R2 ;  /* 0x000000ffff0d7224 */ /* 0x000fce00078e0002 */
[----:B------:R-:W-:Y:S05]  /*21fe0*/  WARPSYNC.COLLECTIVE R15, `(.L_x_8280) ;  /* 0x000000000f087348 */ /* 0x000fea0003c00000 */
[----:B------:R0:W1:Y:S02]  /*21ff0*/  SHFL.UP P6, R14, R13, R12, R11 ;  /* 0x0400000c0d0e7389 */ /* 0x00006400000c000b */
[----:B01----:R-:W-:Y:S01]  /*22000*/  ENDCOLLECTIVE ;  /* 0x000000000000791b */ /* 0x003fe20003800000 */
.L_x_8280:
[----:B------:R-:W-:Y:S02]  /*22010*/  MOV R12, 0x8 ;  /* 0x00000008000c7802 */ /* 0x000fe40000000f00 */
[----:B------:R-:W-:-:S05]  /*22020*/  SEL R3, R14, RZ, P3 ;  /* 0x000000ff0e037207 */ /* 0x000fca0001800000 */
[----:B------:R-:W-:-:S04]  /*22030*/  IMAD.IADD R3, R2, 0x1, R3 ;  /* 0x0000000102037824 */ /* 0x000fc800078e0203 */
[----:B------:R-:W-:-:S07]  /*22040*/  IMAD.MOV.U32 R13, RZ, RZ, R3 ;  /* 0x000000ffff0d7224 */ /* 0x000fce00078e0003 */
[----:B------:R-:W-:Y:S05]  /*22050*/  WARPSYNC.COLLECTIVE R15, `(.L_x_8281) ;  /* 0x000000000f087348 */ /* 0x000fea0003c00000 */
[----:B------:R0:W1:Y:S02]  /*22060*/  SHFL.UP P6, R14, R13, R12, R11 ;  /* 0x0400000c0d0e7389 */ /* 0x00006400000c000b */
[----:B01----:R-:W-:Y:S01]  /*22070*/  ENDCOLLECTIVE ;  /* 0x000000000000791b */ /* 0x003fe20003800000 */
.L_x_8281:
[----:B------:R-:W-:Y:S01]  /*22080*/  IMAD.MOV.U32 R12, RZ, RZ, 0x10 ;  /* 0x00000010ff0c7424 */ /* 0x000fe200078e00ff */
[----:B------:R-:W-:-:S05]  /*22090*/  SEL R4, R14, RZ, P4 ;  /* 0x000000ff0e047207 */ /* 0x000fca0002000000 */
[----:B------:R-:W-:-:S04]  /*220a0*/  IMAD.IADD R4, R3, 0x1, R4 ;  /* 0x0000000103047824 */ /* 0x000fc800078e0204 */
[----:B------:R-:W-:-:S07]  /*220b0*/  IMAD.MOV.U32 R13, RZ, RZ, R4 ;  /* 0x000000ffff0d7224 */ /* 0x000fce00078e0004 */
[----:B------:R-:W-:Y:S05]  /*220c0*/  WARPSYNC.COLLECTIVE R15, `(.L_x_8282) ;  /* 0x000000000f087348 */ /* 0x000fea0003c00000 */
[----:B------:R0:W1:Y:S02]  /*220d0*/  SHFL.UP P6, R14, R13, R12, R11 ;  /* 0x0400000c0d0e7389 */ /* 0x00006400000c000b */
[----:B01----:R-:W-:Y:S01]  /*220e0*/  ENDCOLLECTIVE ;  /* 0x000000000000791b */ /* 0x003fe20003800000 */
.L_x_8282:
        /* <DEDUP_REMOVED lines=8> */
.L_x_8283:
[----:B------:R-:W-:Y:S05]  /*22170*/  BRA `(.L_x_8284) ;  /* 0xffffffb400647947 */ /* 0x000fea000383ffff */
.L_x_8147:
[----:B------:R-:W-:Y:S01]  /*22180*/  BSSY B0, `(.L_x_8285) ;  /* 0x0000007000007945 */ /* 0x000fe20003800000 */
[----:B------:R-:W-:Y:S02]  /*22190*/  IMAD.MOV.U32 R12, RZ, RZ, 0x1 ;  /* 0x00000001ff0c7424 */ /* 0x000fe400078e00ff */
[----:B------:R-:W-:Y:S02]  /*221a0*/  IMAD.MOV.U32 R11, RZ, RZ, RZ ;  /* 0x000000ffff0b7224 */ /* 0x000fe400078e00ff */
[----:B------:R-:W-:-:S07]  /*221b0*/  IMAD.MOV.U32 R15, RZ, RZ, -0x1 ;  /* 0xffffffffff0f7424 */ /* 0x000fce00078e00ff */
[----:B------:R-:W-:Y:S05]  /*221c0*/  WARPSYNC.COLLECTIVE R15, `(.L_x_8286) ;  /* 0x000000000f087348 */ /* 0x000fea0003c00000 */
[----:B------:R0:W1:Y:S02]  /*221d0*/  SHFL.UP P6, R14, R13, R12, R11 ;  /* 0x0400000c0d0e7389 */ /* 0x00006400000c000b */
[----:B01----:R-:W-:Y:S01]  /*221e0*/  ENDCOLLECTIVE ;  /* 0x000000000000791b */ /* 0x003fe20003800000 */
.L_x_8286:
[----:B------:R-:W-:Y:S05]  /*221f0*/  BSYNC B0 ;  /* 0x0000000000007941 */ /* 0x000fea0003800000 */
.L_x_8285:
        /* <DEDUP_REMOVED lines=8> */
.L_x_8287:
[----:B------:R-:W-:Y:S01]  /*22280*/  IMAD.MOV.U32 R12, RZ, RZ, 0x4 ;  /* 0x00000004ff0c7424 */ /* 0x000fe200078e00ff */
[----:B------:R-:W-:-:S05]  /*22290*/  SEL R2, R14, RZ, P2 ;  /* 0x000000ff0e027207 */ /* 0x000fca0001000000 */
[----:B------:R-:W-:-:S04]  /*222a0*/  IMAD.IADD R2, R13, 0x1, R2 ;  /* 0x000000010d027824 */ /* 0x000fc800078e0202 */
[----:B------:R-:W-:-:S07]  /*222b0*/  IMAD.MOV.U32 R13, RZ, RZ, R2 ;  /* 0x000000ffff0d7224 */ /* 0x000fce00078e0002 */
[----:B------:R-:W-:Y:S05]  /*222c0*/  WARPSYNC.COLLECTIVE R15, `(.L_x_8288) ;  /* 0x000000000f087348 */ /* 0x000fea0003c00000 */
[----:B------:R0:W1:Y:S02]  /*222d0*/  SHFL.UP P6, R14, R13, R12, R11 ;  /* 0x0400000c0d0e7389 */ /* 0x00006400000c000b */
[----:B01----:R-:W-:Y:S01]  /*222e0*/  ENDCOLLECTIVE ;  /* 0x000000000000791b */ /* 0x003fe20003800000 */
.L_x_8288:
[----:B------:R-:W-:Y:S01]  /*222f0*/  IMAD.MOV.U32 R12, RZ, RZ, 0x8 ;  /* 0x00000008ff0c7424 */ /* 0x000fe200078e00ff */
[----:B------:R-:W-:-:S05]  /*22300*/  SEL R3, R14, RZ, P3 ;  /* 0x000000ff0e037207 */ /* 0x000fca0001800000 */
[----:B------:R-:W-:-:S04]  /*22310*/  IMAD.IADD R3, R2, 0x1, R3 ;  /* 0x0000000102037824 */ /* 0x000fc800078e0203 */
[----:B------:R-:W-:-:S07]  /*22320*/  IMAD.MOV.U32 R13, RZ, RZ, R3 ;  /* 0x000000ffff0d7224 */ /* 0x000fce00078e0003 */
[----:B------:R-:W-:Y:S05]  /*22330*/  WARPSYNC.COLLECTIVE R15, `(.L_x_8289) ;  /* 0x000000000f087348 */ /* 0x000fea0003c00000 */
[----:B------:R0:W1:Y:S02]  /*22340*/  SHFL.UP P6, R14, R13, R12, R11 ;  /* 0x0400000c0d0e7389 */ /* 0x00006400000c000b */
[----:B01----:R-:W-:Y:S01]  /*22350*/  ENDCOLLECTIVE ;  /* 0x000000000000791b */ /* 0x003fe20003800000 */
.L_x_8289:
[----:B------:R-:W-:Y:S01]  /*22360*/  IMAD.MOV.U32 R12, RZ, RZ, 0x10 ;  /* 0x00000010ff0c7424 */ /* 0x000fe200078e00ff */
[----:B------:R-:W-:-:S05]  /*22370*/  SEL R4, R14, RZ, P4 ;  /* 0x000000ff0e047207 */ /* 0x000fca0002000000 */
[----:B------:R-:W-:-:S04]  /*22380*/  IMAD.IADD R4, R3, 0x1, R4 ;  /* 0x0000000103047824 */ /* 0x000fc800078e0204 */
[----:B------:R-:W-:-:S07]  /*22390*/  IMAD.MOV.U32 R13, RZ, RZ, R4 ;  /* 0x000000ffff0d7224 */ /* 0x000fce00078e0004 */
[----:B------:R-:W-:Y:S05]  /*223a0*/  WARPSYNC.COLLECTIVE R15, `(.L_x_8290) ;  /* 0x000000000f087348 */ /* 0x000fea0003c00000 */
[----:B------:R0:W1:Y:S02]  /*223b0*/  SHFL.UP P6, R14, R13, R12, R11 ;  /* 0x0400000c0d0e7389 */ /* 0x00006400000c000b */
[----:B01----:R-:W-:Y:S01]  /*223c0*/  ENDCOLLECTIVE ;  /* 0x000000000000791b */ /* 0x003fe20003800000 */
.L_x_8290:
[----:B------:R-:W-:Y:S02]  /*223d0*/  IMAD.MOV.U32 R12, RZ, RZ, 0x1f ;  /* 0x0000001fff0c7424 */ /* 0x000fe400078e00ff */
[----:B------:R-:W-:Y:S01]  /*223e0*/  IMAD.MOV.U32 R11, RZ, RZ, 0x1f ;  /* 0x0000001fff0b7424 */ /* 0x000fe200078e00ff */
[----:B------:R-:W-:-:S04]  /*223f0*/  SEL R3, R14, RZ, P5 ;  /* 0x000000ff0e037207 */ /* 0x000fc80002800000 */
[----:B------:R-:W-:-:S05]  /*22400*/  IADD3 R2, R4, R3, RZ ;  /* 0x0000000304027210 */ /* 0x000fca0007ffe0ff */
[----:B------:R-:W-:-:S07]  /*22410*/  IMAD.MOV.U32 R13, RZ, RZ, R2 ;  /* 0x000000ffff0d7224 */ /* 0x000fce00078e0002 */
[----:B------:R-:W-:Y:S05]  /*22420*/  WARPSYNC.COLLECTIVE R15, `(.L_x_8291) ;  /* 0x000000000f087348 */ /* 0x000fea0003c00000 */
[----:B------:R0:W1:Y:S02]  /*22430*/  SHFL.IDX P6, R14, R13, R12, R11 ;  /* 0x0000000c0d0e7389 */ /* 0x00006400000c000b */
[----:B01----:R-:W-:Y:S01]  /*22440*/  ENDCOLLECTIVE ;  /* 0x000000000000791b */ /* 0x003fe20003800000 */
.L_x_8291:
[----:B------:R-:W-:Y:S05]  /*22450*/  BRA `(.L_x_8292) ;  /* 0xffffffb400507947 */ /* 0x000fea000383ffff */
.L_x_8149:
[----:B------:R-:W-:Y:S01]  /*22460*/  BSSY B0, `(.L_x_8293) ;  /* 0x0000006000007945 */ /* 0x000fe20003800000 */
[----:B------:R-:W-:Y:S01]  /*22470*/  PLOP3.LUT P6, PT, P6, PT, PT, 0x8, 0x0 ;  /* 0x000000000000781c */ /* 0x000fe200037ce170 */
[----:B------:R-:W-:-:S12]  /*22480*/  IMAD.MOV.U32 R15, RZ, RZ, -0x1 ;  /* 0xffffffffff0f7424 */ /* 0x000fd800078e00ff */
[----:B0-----:R-:W-:Y:S05]  /*22490*/  WARPSYNC.COLLECTIVE R15, `(.L_x_8294) ;  /* 0x000000000f087348 */ /* 0x001fea0003c00000 */
[----:B------:R-:W-:Y:S01]  /*224a0*/  VOTE.ANY R14, PT, P6 ;  /* 0x00000000000e7806 */ /* 0x000fe200030e0100 */
[----:B0-----:R-:W-:Y:S06]  /*224b0*/  ENDCOLLECTIVE ;  /* 0x000000000000791b */ /* 0x001fec0003800000 */
.L_x_8294:
[----:B------:R-:W-:Y:S05]  /*224c0*/  BSYNC B0 ;  /* 0x0000000000007941 */ /* 0x000fea0003800000 */
.L_x_8293:
        /* <DEDUP_REMOVED lines=10> */
.L_x_8295:
[----:B------:R-:W-:Y:S02]  /*22570*/  IMAD.MOV.U32 R13, RZ, RZ, R5 ;  /* 0x000000ffff0d7224 */ /* 0x000fe400078e0005 */
[----:B------:R-:W-:-:S07]  /*22580*/  IMAD.MOV.U32 R25, RZ, RZ, R14 ;  /* 0x000000ffff197224 */ /* 0x000fce00078e000e */
[----:B------:R-:W-:Y:S05]  /*22590*/  WARPSYNC.COLLECTIVE R15, `(.L_x_8296) ;  /* 0x000000000f087348 */ /* 0x000fea0003c00000 */
[----:B------:R0:W1:Y:S02]  /*225a0*/  SHFL.IDX P6, R14, R13, R12, R11 ;  /* 0x0000000c0d0e7389 */ /* 0x00006400000c000b */
[----:B01----:R-:W-:Y:S01]  /*225b0*/  ENDCOLLECTIVE ;  /* 0x000000000000791b */ /* 0x003fe20003800000 */
.L_x_8296:
[----:B------:R-:W-:Y:S01]  /*225c0*/  MOV R5, R14 ;  /* 0x0000000e00057202 */ /* 0x000fe20000000f00 */
[----:B------:R-:W-:Y:S06]  /*225d0*/  BRA `(.L_x_8297) ;  /* 0xffffffb400307947 */ /* 0x000fec000383ffff */
.L_x_8151:
[----:B------:R-:W-:Y:S01]  /*225e0*/  BSSY B0, `(.L_x_8298) ;  /* 0x0000007000007945 */ /* 0x000fe20003800000 */
[----:B------:R-:W-:Y:S02]  /*225f0*/  IMAD.MOV.U32 R13, RZ, RZ, R2 ;  /* 0x000000ffff0d7224 */ /* 0x000fe400078e0002 */
[----:B------:R-:W-:Y:S02]  /*22600*/  IMAD.MOV.U32 R11, RZ, RZ, 0x1f ;  /* 0x0000001fff0b7424 */ /* 0x000fe400078e00ff */
[----:B------:R-:W-:-:S07]  /*22610*/  IMAD.MOV.U32 R15, RZ, RZ, -0x1 ;  /* 0xffffffffff0f7424 */ /* 0x000fce00078e00ff */
[----:B0123--:R-:W-:Y:S05]  /*22620*/  WARPSYNC.COLLECTIVE R15, `(.L_x_8299) ;  /* 0x000000000f087348 */ /* 0x00ffea0003c00000 */
[----:B------:R4:W0:Y:S02]  /*22630*/  SHFL.IDX P6, R14, R13, R12, R11 ;  /* 0x0000000c0d0e7389 */ /* 0x00082400000c000b */
[----:B01234-:R-:W-:Y:S01]  /*22640*/  ENDCOLLECTIVE ;  /* 0x000000000000791b */ /* 0x01ffe20003800000 */
.L_x_8299:
[----:B------:R-:W-:Y:S05]  /*22650*/  BSYNC B0 ;  /* 0x0000000000007941 */ /* 0x000fea0003800000 */
.L_x_8298:
[----:B------:R-:W-:Y:S01]  /*22660*/  IMAD.MOV.U32 R24, RZ, RZ, R14 ;  /* 0x000000ffff187224 */ /* 0x000fe200078e000e */
[----:B------:R-:W-:Y:S06]  /*22670*/  BRA `(.L_x_8150) ;  /* 0xffffffb400207947 */ /* 0x000fec000383ffff */
.L_x_8157:
[----:B0-----:R0:W1:Y:S02]  /*22680*/  SYNCS.PHASECHK.TRANS64.TRYWAIT P0, [R7+URZ+0x28c20], R0 ;  /* 0x028c2000070075a7 */ /* 0x001064000800017f */
[----:B-1----:R-:W-:Y:S05]  /*22690*/  @!P0 NANOSLEEP.SYNCS 0x989680 ;  /* 0x009896800000895d */ /* 0x002fea0003900000 */
[----:B------:R-:W1:Y:S02]  /*226a0*/  @!P0 SYNCS.PHASECHK.TRANS64 P0, [R7+URZ+0x28c20], R0 ;  /* 0x028c2000070085a7 */ /* 0x000e64000800007f */
[----:B-1----:R-:W-:Y:S05]  /*226b0*/  @!P0 BRA `(.L_x_8157) ;  /* 0xfffffffc00f08947 */ /* 0x002fea000383ffff */
[----:B------:R-:W-:Y:S05]  /*226c0*/  BRA `(.L_x_8300) ;  /* 0xffffffbc007c7947 */ /* 0x000fea000383ffff */
.L_x_8158:
        /* <DEDUP_REMOVED lines=11> */
.L_x_8302:
[----:B------:R-:W-:Y:S05]  /*22780*/  BSYNC B0 ;  /* 0x0000000000007941 */ /* 0x000fea0003800000 */
.L_x_8301:
[----:B------:R-:W-:Y:S05]  /*22790*/  BRA `(.L_x_8303) ;  /* 0xffffffbc00647947 */ /* 0x000fea000383ffff */
.L_x_8159:
[----:B------:R-:W-:Y:S01]  /*227a0*/  BSSY B0, `(.L_x_8304) ;  /* 0x0000006000007945 */ /* 0x000fe20003800000 */
[----:B------:R-:W-:-:S07]  /*227b0*/  IMAD.MOV.U32 R15, RZ, RZ, -0x1 ;  /* 0xffffffffff0f7424 */ /* 0x000fce00078e00ff */
[----:B0-234-:R-:W-:Y:S05]  /*227c0*/  WARPSYNC.COLLECTIVE R15, `(.L_x_8305) ;  /* 0x000000000f0c7348 */ /* 0x01dfea0003c00000 */
[----:B------:R-:W-:Y:S02]  /*227d0*/  ELECT P6, UR62, PT ;  /* 0x00000000003e782f */ /* 0x000fe400038c0000 */
[----:B------:R-:W-:Y:S01]  /*227e0*/  MOV R14, UR62 ;  /* 0x0000003e000e7c02 */ /* 0x000fe20008000f00 */
[----:B0-234-:R-:W-:Y:S10]  /*227f0*/  ENDCOLLECTIVE ;  /* 0x000000000000791b */ /* 0x01dff40003800000 */
.L_x_8305:
[----:B------:R-:W-:Y:S05]  /*22800*/  BSYNC B0 ;  /* 0x0000000000007941 */ /* 0x000fea0003800000 */
.L_x_8304:
[----:B------:R-:W-:Y:S05]  /*22810*/  BRA `(.L_x_8306) ;  /* 0xffffffbc00587947 */ /* 0x000fea000383ffff */
.L_x_8161:
[----:B0-----:R0:W1:Y:S02]  /*22820*/  SYNCS.PHASECHK.TRANS64.TRYWAIT P1, [R5+URZ+0x28c40], R0 ;  /* 0x028c4000050075a7 */ /* 0x001064000802017f */
[----:B-1----:R-:W-:Y:S05]  /*22830*/  @!P1 NANOSLEEP.SYNCS 0x989680 ;  /* 0x009896800000995d */ /* 0x002fea0003900000 */
[----:B------:R-:W1:Y:S02]  /*22840*/  @!P1 SYNCS.PHASECHK.TRANS64 P1, [R5+URZ+0x28c40], R0 ;  /* 0x028c4000050095a7 */ /* 0x000e64000802007f */
[----:B-1----:R-:W-:Y:S05]  /*22850*/  @!P1 BRA `(.L_x_8161) ;  /* 0xfffffffc00f09947 */ /* 0x002fea000383ffff */
[----:B------:R-:W-:Y:S05]  /*22860*/  BRA `(.L_x_8307) ;  /* 0xffffffbc00787947 */ /* 0x000fea000383ffff */
.L_x_8163:
[----:B-1----:R1:W0:Y:S02]  /*22870*/  SYNCS.PHASECHK.TRANS64.TRYWAIT P1, [R3+URZ+0x28c40], R2 ;  /* 0x028c4002030075a7 */ /* 0x002224000802017f */
[----:B0-----:R-:W-:Y:S05]  /*22880*/  @!P1 NANOSLEEP.SYNCS 0x989680 ;  /* 0x009896800000995d */ /* 0x001fea0003900000 */
[----:B------:R-:W0:Y:S02]  /*22890*/  @!P1 SYNCS.PHASECHK.TRANS64 P1, [R3+URZ+0x28c40], R2 ;  /* 0x028c4002030095a7 */ /* 0x000e24000802007f */
[----:B0-----:R-:W-:Y:S05]  /*228a0*/  @!P1 BRA `(.L_x_8163) ;  /* 0xfffffffc00f09947 */ /* 0x001fea000383ffff */
[----:B------:R-:W-:Y:S05]  /*228b0*/  BRA `(.L_x_8308) ;  /* 0xffffffbc00847947 */ /* 0x000fea000383ffff */
.L_x_8165:
[----:B------:R0:W0:Y:S02]  /*228c0*/  SYNCS.PHASECHK.TRANS64.TRYWAIT P1, [R5+URZ+0x28c60], R0 ;  /* 0x028c6000050075a7 */ /* 0x000024000802017f */
[----:B0-----:R-:W-:Y:S05]  /*228d0*/  @!P1 NANOSLEEP.SYNCS 0x989680 ;  /* 0x009896800000995d */ /* 0x001fea0003900000 */
[----:B------:R-:W0:Y:S02]  /*228e0*/  @!P1 SYNCS.PHASECHK.TRANS64 P1, [R5+URZ+0x28c60], R0 ;  /* 0x028c6000050095a7 */ /* 0x000e24000802007f */
[----:B0-----:R-:W-:Y:S05]  /*228f0*/  @!P1 BRA `(.L_x_8165) ;  /* 0xfffffffc00f09947 */ /* 0x001fea000383ffff */
[----:B------:R-:W-:Y:S05]  /*22900*/  BRA `(.L_x_8309) ;  /* 0xffffffbc00807947 */ /* 0x000fea000383ffff */
.L_x_8310:
        /* <DEDUP_REMOVED lines=15> */
.L_x_15759:


//--------------------- .text._ZN7cutlass13device_kernelIN5flash11enable_sm90INS1_16FlashAttnFwdSm90INS1_25CollectiveMainloopFwdSm90ILi2EN4cute5tupleIJNS5_1CILi1EEES8_S8_EEENS6_IJNS7_ILi64EEESA_SA_EEELi512ENS_6half_tEfNS_4arch4Sm90ELb1ELb0ELb1ELb1ELb1ELb0ELb1ELb0ELb0ELb1ELb1ELb0EEENS1_21CollectiveEpilogueFwdINS6_IJSA_NS7_ILi512EEESA_EEES9_SC_SE_Li256ELb1ELb1ELb1ELb0EEENS1_36VarlenDynamicPersistentTileSchedulerILi64ELi64ELi256ELi128ELb1ELb1ELb1ELb1ELb1ELb1EEEEEEEEEvNT_6ParamsE --------------------------
	.section	.text._ZN7cutlass13device_kernelIN5flash11enable_sm90INS1_16FlashAttnFwdSm90INS1_25CollectiveMainloopFwdSm90ILi2EN4cute5tupleIJNS5_1CILi1EEES8_S8_EEENS6_IJNS7_ILi64EEESA_SA_EEELi512ENS_6half_tEfNS_4arch4Sm90ELb1ELb0ELb1ELb1ELb1ELb0ELb1ELb0ELb0ELb1ELb1ELb0EEENS1_21CollectiveEpilogueFwdINS6_IJSA_NS7_ILi512EEESA_EEES9_SC_SE_Li256ELb1ELb1ELb1ELb0EEENS1_36VarlenDynamicPersistentTileSchedulerILi64ELi64ELi256ELi128ELb1ELb1ELb1ELb1ELb1ELb1EEEEEEEEEvNT_6ParamsE,"ax",@progbits
	.align	128
.text._ZN7cutlass13device_kernelIN5flash11enable_sm90INS1_16FlashAttnFwdSm90INS1_25CollectiveMainloopFwdSm90ILi2EN4cute5tupleIJNS5_1CILi1EEES8_S8_EEENS6_IJNS7_ILi64EEESA_SA_EEELi512ENS_6half_tEfNS_4arch4Sm90ELb1ELb0ELb1ELb1ELb1ELb0ELb1ELb0ELb0ELb1ELb1ELb0EEENS1_21CollectiveEpilogueFwdINS6_IJSA_NS7_ILi512EEESA_EEES9_SC_SE_Li256ELb1ELb1ELb1ELb0EEENS1_36VarlenDynamicPersistentTileSchedulerILi64ELi64ELi256ELi128ELb1ELb1ELb1ELb1ELb1ELb1EEEEEEEEEvNT_6ParamsE:
        .type           _ZN7cutlass13device_kernelIN5flash11enable_sm90INS1_16FlashAttnFwdSm90INS1_25CollectiveMainloopFwdSm90ILi2EN4cute5tupleIJNS5_1CILi1EEES8_S8_EEENS6_IJNS7_ILi64EEESA_SA_EEELi512ENS_6half_tEfNS_4arch4Sm90ELb1ELb0ELb1ELb1ELb1ELb0ELb1ELb0ELb0ELb1ELb1ELb0EEENS1_21CollectiveEpilogueFwdINS6_IJSA_NS7_ILi512EEESA_EEES9_SC_SE_Li256ELb1ELb1ELb1ELb0EEENS1_36VarlenDynamicPersistentTileSchedulerILi64ELi64ELi256ELi128ELb1ELb1ELb1ELb1ELb1ELb1EEEEEEEEEvNT_6ParamsE,@function
        .size           _ZN7cutlass13device_kernelIN5flash11enable_sm90INS1_16FlashAttnFwdSm90INS1_25CollectiveMainloopFwdSm90ILi2EN4cute5tupleIJNS5_1CILi1EEES8_S8_EEENS6_IJNS7_ILi64EEESA_SA_EEELi512ENS_6half_tEfNS_4arch4Sm90ELb1ELb0ELb1ELb1ELb1ELb0ELb1ELb0ELb0ELb1ELb1ELb0EEENS1_21CollectiveEpilogueFwdINS6_IJSA_NS7_ILi512EEESA_EEES9_SC_SE_Li256ELb1ELb1ELb1ELb0EEENS1_36VarlenDynamicPersistentTileSchedulerILi64ELi64ELi256ELi128ELb1ELb1ELb1ELb1ELb1ELb1EEEEEEEEEvNT_6ParamsE,(.L_x_15760 - _ZN7cutlass13device_kernelIN5flash11enable_sm90INS1_16FlashAttnFwdSm90INS1_25CollectiveMainloopFwdSm90ILi2EN4cute5tupleIJNS5_1CILi1EEES8_S8_EEENS6_IJNS7_ILi64EEESA_SA_EEELi512ENS_6half_tEfNS_4arch4Sm90ELb1ELb0ELb1ELb1ELb1ELb0ELb1ELb0ELb0ELb1ELb1ELb0EEENS1_21CollectiveEpilogueFwdINS6_IJSA_NS7_ILi512EEESA_EEES9_SC_SE_Li256ELb1ELb1ELb1ELb0EEENS1_36VarlenDynamicPersistentTileSchedulerILi64ELi64ELi256ELi128ELb1ELb1ELb1ELb1ELb1ELb1EEEEEEEEEvNT_6ParamsE)
        .other          _ZN7cutlass13device_kernelIN5flash11enable_sm90INS1_16FlashAttnFwdSm90INS1_25CollectiveMainloopFwdSm90ILi2EN4cute5tupleIJNS5_1CILi1EEES8_S8_EEENS6_IJNS7_ILi64EEESA_SA_EEELi512ENS_6half_tEfNS_4arch4Sm90ELb1ELb0ELb1ELb1ELb1ELb0ELb1ELb0ELb0ELb1ELb1ELb0EEENS1_21CollectiveEpilogueFwdINS6_IJSA_NS7_ILi512EEESA_EEES9_SC_SE_Li256ELb1ELb1ELb1ELb0EEENS1_36VarlenDynamicPersistentTileSchedulerILi64ELi64ELi256ELi128ELb1ELb1ELb1ELb1ELb1ELb1EEEEEEEEEvNT_6ParamsE,@"STO_CUDA_ENTRY STV_DEFAULT"
_ZN7cutlass13device_kernelIN5flash11enable_sm90INS1_16FlashAttnFwdSm90INS1_25CollectiveMainloopFwdSm90ILi2EN4cute5tupleIJNS5_1CILi1EEES8_S8_EEENS6_IJNS7_ILi64EEESA_SA_EEELi512ENS_6half_tEfNS_4arch4Sm90ELb1ELb0ELb1ELb1ELb1ELb0ELb1ELb0ELb0ELb1ELb1ELb0EEENS1_21CollectiveEpilogueFwdINS6_IJSA_NS7_ILi512EEESA_EEES9_SC_SE_Li256ELb1ELb1ELb1ELb0EEENS1_36VarlenDynamicPersistentTileSchedulerILi64ELi64ELi256ELi128ELb1ELb1ELb1ELb1ELb1ELb1EEEEEEEEEvNT_6ParamsE:
        /* <DEDUP_REMOVED lines=43> */
.L_x_8311:
        /* <DEDUP_REMOVED lines=22> */
.L_x_8312:
        /* <DEDUP_REMOVED lines=18> */
.L_x_8313:
        /* <DEDUP_REMOVED lines=22> */
.L_x_8314:
        /* <DEDUP_REMOVED lines=23> */
.L_x_8315:
        /* <DEDUP_REMOVED lines=8> */
.L_x_8317:
[----:B------:R-:W-:-:S08]  /*0880*/  NOP ;  /* 0x0000000000007918 */ /* 0x000fd00000000000 */
[----:B------:R-:W0:Y:S02]  /*0890*/  USETMAXREG.TRY_ALLOC.CTAPOOL UP0, 0xe8 ;  /* 0x000000e8000079c8 */ /* 0x000e240008000600 */
[----:B0-----:R-:W-:-:S13]  /*08a0*/  PLOP3.LUT P0, PT, PT, PT, UP0, 0x80, 0x0 ;  /* 0x000000000000781c */ /* 0x001fda0003f0f008 */
[----:B------:R-:W-:Y:S05]  /*08b0*/  @!P0 BRA `(.L_x_8317) ;  /* 0xfffffffc00f08947 */ /* 0x000fea000383ffff */
[----:B------:R-:W-:Y:S01]  /*08c0*/  LOP3.LUT R2, R0, 0xffffff80, RZ, 0xc0, !PT ;  /* 0xffffff8000027812 */ /* 0x000fe200078ec0ff */
[----:B------:R-:W0:Y:S01]  /*08d0*/  S2R R3, SR_CgaCtaId ;  /* 0x0000000000037919 */ /* 0x000e220000008800 */
[----:B------:R-:W-:Y:S01]  /*08e0*/  MOV R17, 0x400 ;  /* 0x0000040000117802 */ /* 0x000fe20000000f00 */
[----:B------:R-:W-:Y:S01]  /*08f0*/  ULDC UR4, c[0x0][0xd3c] ;  /* 0x00034f0000047ab9 */ /* 0x000fe20000000800 */
[----:B------:R-:W-:-:S13]  /*0900*/  ISETP.NE.AND P0, PT, R2, 0x80, PT ;  /* 0x000000800200780c */ /* 0x000fda0003f05270 */
[----:B------:R-:W-:Y:S06]  /*0910*/  @!P0 BAR.ARV 0x8, 0x100 ;  /* 0x0204000000008b1d */ /* 0x000fec0000002000 */
[----:B------:R-:W-:Y:S02]  /*0920*/  ISETP.GE.U32.AND P0, PT, R0, 0x100, PT ;  /* 0x000001000000780c */ /* 0x000fe40003f06070 */
[----:B0-----:R-:W-:-:S11]  /*0930*/  LEA R17, R3, R17, 0x18 ;  /* 0x0000001103117211 */ /* 0x001fd600078ec0ff */
[----:B------:R-:W-:Y:S08]  /*0940*/  @P0 BAR.ARV 0xf, 0x100 ;  /* 0x03c4000000000b1d */ /* 0x000ff00000002000 */
[----:B------:R-:W-:Y:S06]  /*0950*/  BAR.SYNC.DEFER_BLOCKING 0x5, 0x180 ;  /* 0x0146000000007b1d */ /* 0x000fec0000010000 */
[----:B------:R-:W0:Y:S02]  /*0960*/  LDS.128 R12, [R17+0x388d0] ;  /* 0x0388d000110c7984 */ /* 0x000e240000000c00 */
        /* <DEDUP_REMOVED lines=14> */
[----:B------:R-:W-:Y:S02]  /*0a50*/  LEA.HI R3, R3, R0, RZ, 0x2 ;  /* 0x0000000003037211 */ /* 0x000fe400078f10ff */
[----:B------:R-:W-:-:S02]  /*0a60*/  SHF.R.S32.HI R6, RZ, 0x5, R5 ;  /* 0x00000005ff067819 */ /* 0x000fc40000011405 */
[----:B------:R-:W-:Y:S02]  /*0a70*/  LOP3.LUT R13, R3, 0xfffffffc, RZ, 0xc0, !PT ;  /* 0xfffffffc030d7812 */ /* 0x000fe400078ec0ff */
[----:B------:R-:W-:Y:S02]  /*0a80*/  LOP3.LUT R3, R4, 0xfffffff0, RZ, 0xc0, !PT ;  /* 0xfffffff004037812 */ /* 0x000fe400078ec0ff */
[----:B------:R-:W-:Y:S01]  /*0a90*/  SHF.R.S32.HI R7, RZ, 0x1f, R5 ;  /* 0x0000001fff077819 */ /* 0x000fe20000011405 */
[C---:B------:R-:W-:Y:S01]  /*0aa0*/  IMAD.IADD R13, R0.reuse, 0x1, -R13 ;  /* 0x00000001000d7824 */ /* 0x040fe200078e0a0d */
[----:B------:R-:W-:Y:S01]  /*0ab0*/  SHF.R.S32.HI R5, RZ, 0x4, R4 ;  /* 0x00000004ff057819 */ /* 0x000fe20000011404 */
[----:B------:R-:W-:Y:S01]  /*0ac0*/  IMAD.IADD R3, R0, 0x1, -R3 ;  /* 0x0000000100037824 */ /* 0x000fe200078e0a03 */
[----:B------:R-:W-:Y:S02]  /*0ad0*/  LOP3.LUT R9, R2, 0xffffff80, RZ, 0xc0, !PT ;  /* 0xffffff8002097812 */ /* 0x000fe400078ec0ff */
[----:B------:R-:W-:-:S02]  /*0ae0*/  LOP3.LUT R11, R8, 0xfffffff8, RZ, 0xc0, !PT ;  /* 0xfffffff8080b7812 */ /* 0x000fc400078ec0ff */
[----:B------:R-:W-:Y:S01]  /*0af0*/  SHF.R.S32.HI R8, RZ, 0x1f, R3 ;  /* 0x0000001fff087819 */ /* 0x000fe20000011403 */
[----:B------:R-:W-:Y:S01]  /*0b00*/  IMAD.IADD R9, R0, 0x1, -R9 ;  /* 0x0000000100097824 */ /* 0x000fe200078e0a09 */
[----:B------:R-:W-:Y:S01]  /*0b10*/  LEA.HI R4, R4, R5, RZ, 0x1 ;  /* 0x0000000504047211 */ /* 0x000fe200078f08ff */
[----:B------:R-:W-:Y:S01]  /*0b20*/  IMAD.IADD R11, R0, 0x1, -R11 ;  /* 0x00000001000b7824 */ /* 0x000fe200078e0a0b */
[----:B------:R-:W-:Y:S02]  /*0b30*/  LEA.HI R7, R7, R6, RZ, 0x2 ;  /* 0x0000000607077211 */ /* 0x000fe400078f10ff */
[----:B------:R-:W-:Y:S01]  /*0b40*/  LEA.HI R10, R13, R13, RZ, 0x1 ;  /* 0x0000000d0d0a7211 */ /* 0x000fe200078f08ff */
[----:B------:R-:W-:Y:S01]  /*0b50*/  IMAD.SHL.U32 R18, R11, 0x8, RZ ;  /* 0x000000080b127824 */ /* 0x000fe200078e00ff */
[----:B------:R-:W-:Y:S02]  /*0b60*/  LEA.HI R8, R8, R3, RZ, 0x3 ;  /* 0x0000000308087211 */ /* 0x000fe400078f18ff */
[----:B------:R-:W-:Y:S01]  /*0b70*/  LOP3.LUT R4, R4, 0x1ffffffe, RZ, 0xc0, !PT ;  /* 0x1ffffffe04047812 */ /* 0x000fe200078ec0ff */
[C---:B------:R-:W-:Y:S01]  /*0b80*/  VIADD R198, R18.reuse, 0x40 ;  /* 0x0000004012c67836 */ /* 0x040fe20000000000 */
[----:B------:R-:W-:Y:S01]  /*0b90*/  SHF.R.S32.HI R20, RZ, 0x7, R2 ;  /* 0x00000007ff147819 */ /* 0x000fe20000011402 */
[----:B------:R-:W-:Y:S01]  /*0ba0*/  VIADD R197, R18, 0x80 ;  /* 0x0000008012c57836 */ /* 0x000fe20000000000 */
[----:B------:R-:W-:Y:S01]  /*0bb0*/  LOP3.LUT R7, R7, 0x3ffffc, RZ, 0xc0, !PT ;  /* 0x003ffffc07077812 */ /* 0x000fe200078ec0ff */
[----:B------:R-:W-:Y:S01]  /*0bc0*/  IMAD.IADD R4, R5, 0x1, -R4 ;  /* 0x0000000105047824 */ /* 0x000fe200078e0a04 */
[----:B------:R-:W-:Y:S01]  /*0bd0*/  SHF.R.S32.HI R0, RZ, 0x1f, R9 ;  /* 0x0000001fff007819 */ /* 0x000fe20000011409 */
[----:B------:R-:W-:Y:S01]  /*0be0*/  IMAD R12, R20, 0x100, R3 ;  /* 0x00000100140c7824 */ /* 0x000fe200078e0203 */
[----:B------:R-:W-:Y:S01]  /*0bf0*/  LOP3.LUT R16, R10, 0x1ffffffe, RZ, 0xc0, !PT ;  /* 0x1ffffffe0a107812 */ /* 0x000fe200078ec0ff */
[----:B------:R-:W-:Y:S01]  /*0c00*/  IMAD.IADD R7, R6, 0x1, -R7 ;  /* 0x0000000106077824 */ /* 0x000fe200078e0a07 */
[C---:B------:R-:W-:Y:S01]  /*0c10*/  LOP3.LUT R10, R8.reuse, 0xfffffff8, RZ, 0xc0, !PT ;  /* 0xfffffff8080a7812 */ /* 0x040fe200078ec0ff */
[----:B------:R-:W-:Y:S01]  /*0c20*/  IMAD.SHL.U32 R8, R8, 0x40, RZ ;  /* 0x0000004008087824 */ /* 0x000fe200078e00ff */
[-C--:B------:R-:W-:Y:S01]  /*0c30*/  LEA.HI R5, R0, R9.reuse, RZ, 0x2 ;  /* 0x0000000900057211 */ /* 0x080fe200078f10ff */
[----:B------:R-:W-:Y:S01]  /*0c40*/  IMAD R15, R7, 0x10, R12 ;  /* 0x00000010070f7824 */ /* 0x000fe200078e020c */
[----:B------:R-:W-:Y:S01]  /*0c50*/  LEA.HI R2, R2, R20, RZ, 0x1 ;  /* 0x0000001402027211 */ /* 0x000fe200078f08ff */
[----:B------:R-:W-:Y:S01]  /*0c60*/  IMAD.IADD R10, R3, 0x1, -R10 ;  /* 0x00000001030a7824 */ /* 0x000fe200078e0a0a */
[----:B------:R-:W-:Y:S01]  /*0c70*/  LEA.HI R3, R0, R9, RZ, 0x5 ;  /* 0x0000000900037211 */ /* 0x000fe200078f28ff */
[----:B------:R-:W-:Y:S01]  /*0c80*/  IMAD.SHL.U32 R4, R4, 0x8, RZ ;  /* 0x0000000804047824 */ /* 0x000fe200078e00ff */
[----:B------:R-:W-:Y:S01]  /*0c90*/  LOP3.LUT R12, R5, 0x7ffffffc, RZ, 0xc0, !PT ;  /* 0x7ffffffc050c7812 */ /* 0x000fe200078ec0ff */
[----:B------:R-:W-:Y:S01]  /*0ca0*/  IMAD.SHL.U32 R7, R10, 0x40, RZ ;  /* 0x000000400a077824 */ /* 0x000fe200078e00ff */
[--C-:B------:R-:W-:Y:S01]  /*0cb0*/  SHF.R.S32.HI R0, RZ, 0x2, R5.reuse ;  /* 0x00000002ff007819 */ /* 0x100fe20000011405 */
[----:B------:R-:W-:Y:S01]  /*0cc0*/  STL [R1+0x8], R20 ;  /* 0x0000081401007387 */ /* 0x000fe20000100800 */
[----:B------:R-:W-:Y:S01]  /*0cd0*/  SHF.R.S32.HI R5, RZ, 0x1f, R5 ;  /* 0x0000001fff057819 */ /* 0x000fe20000011405 */
[----:B------:R-:W-:Y:S01]  /*0ce0*/  IMAD.IADD R12, R9, 0x1, -R12 ;  /* 0x00000001090c7824 */ /* 0x000fe200078e0a0c */
[----:B------:R-:W-:Y:S01]  /*0cf0*/  SHF.R.S32.HI R3, RZ, 0x5, R3 ;  /* 0x00000005ff037819 */ /* 0x000fe20000011403 */
[----:B------:R-:W-:Y:S01]  /*0d00*/  IMAD.IADD R16, R13, 0x1, -R16 ;  /* 0x000000010d107824 */ /* 0x000fe200078e0a10 */
[----:B------:R-:W-:Y:S01]  /*0d10*/  LEA.HI R5, R5, R0, RZ, 0x3 ;  /* 0x0000000005057211 */ /* 0x000fe200078f18ff */
[----:B------:R-:W-:Y:S01]  /*0d20*/  IMAD.SHL.U32 R190, R12, 0x2, RZ ;  /* 0x000000020cbe7824 */ /* 0x000fe200078e00ff */
[----:B------:R-:W-:Y:S01]  /*0d30*/  LOP3.LUT R7, R7, 0x1c0, RZ, 0xc0, !PT ;  /* 0x000001c007077812 */ /* 0x000fe200078ec0ff */
[C---:B------:R-:W-:Y:S01]  /*0d40*/  VIADD R196, R18.reuse, 0xc0 ;  /* 0x000000c012c47836 */ /* 0x040fe20000000000 */
[----:B------:R-:W-:Y:S01]  /*0d50*/  LOP3.LUT R5, R5, 0xfffffff8, RZ, 0xc0, !PT ;  /* 0xfffffff805057812 */ /* 0x000fe200078ec0ff */
[----:B------:R-:W-:Y:S01]  /*0d60*/  VIADD R195, R18, 0x100 ;  /* 0x0000010012c37836 */ /* 0x000fe20000000000 */
[----:B------:R-:W-:Y:S01]  /*0d70*/  LOP3.LUT R9, R8, 0x7ffffe00, RZ, 0xc0, !PT ;  /* 0x7ffffe0008097812 */ /* 0x000fe200078ec0ff */
[--C-:B------:R-:W-:Y:S01]  /*0d80*/  IMAD.U32 R8, R15, 0x40, R4.reuse ;  /* 0x000000400f087824 */ /* 0x100fe200078e0004 */
[----:B------:R-:W-:Y:S01]  /*0d90*/  LOP3.LUT R4, R7, 0x8, R4, 0xf8, !PT ;  /* 0x0000000807047812 */ /* 0x000fe200078ef804 */
[----:B------:R-:W-:Y:S01]  /*0da0*/  IMAD.IADD R0, R0, 0x1, -R5 ;  /* 0x0000000100007824 */ /* 0x000fe200078e0a05 */
[----:B------:R-:W-:Y:S01]  /*0db0*/  SHF.R.U32.HI R7, RZ, 0x3, R7 ;  /* 0x00000003ff077819 */ /* 0x000fe20000011607 */
[----:B------:R-:W-:Y:S01]  /*0dc0*/  IMAD R9, R6, 0x400, R9 ;  /* 0x0000040006097824 */ /* 0x000fe200078e0209 */
[----:B------:R-:W-:Y:S01]  /*0dd0*/  STL [R1+0x2c], R8 ;  /* 0x00002c0801007387 */ /* 0x000fe20000100800 */
[----:B------:R-:W-:Y:S01]  /*0de0*/  IMAD R19, R3, 0x10, R0 ;  /* 0x0000001003137824 */ /* 0x000fe200078e0200 */
[----:B------:R-:W-:Y:S01]  /*0df0*/  LOP3.LUT R0, R2, 0xfffffe, RZ, 0xc0, !PT ;  /* 0x00fffffe02007812 */ /* 0x000fe200078ec0ff */
[----:B------:R-:W-:Y:S01]  /*0e00*/  IMAD.MOV.U32 R6, RZ, RZ, R14 ;  /* 0x000000ffff067224 */ /* 0x000fe200078e000e */
[----:B------:R-:W-:Y:S01]  /*0e10*/  LOP3.LUT R4, R4, R7, RZ, 0x3c, !PT ;  /* 0x0000000704047212 */ /* 0x000fe200078e3cff */
[----:B------:R-:W-:Y:S01]  /*0e20*/  IMAD.MOV.U32 R2, RZ, RZ, RZ ;  /* 0x000000ffff027224 */ /* 0x000fe200078e00ff */
[----:B------:R-:W-:Y:S01]  /*0e30*/  R2P PR, R10, 0x6 ;  /* 0x000000060a007804 */ /* 0x000fe20000000000 */
[----:B------:R-:W-:-:S02]  /*0e40*/  IMAD.IADD R0, R20, 0x1, -R0 ;  /* 0x0000000114007824 */ /* 0x000fc400078e0a00 */
[----:B------:R-:W-:Y:S02]  /*0e50*/  IMAD.IADD R4, R9, 0x1, R4 ;  /* 0x0000000109047824 */ /* 0x000fe400078e0204 */
[----:B------:R-:W-:Y:S01]  /*0e60*/  IMAD.SHL.U32 R3, R0, 0x100, RZ ;  /* 0x0000010000037824 */ /* 0x000fe200078e00ff */
[----:B------:R-:W-:Y:S01]  /*0e70*/  SEL R188, R188, 0xffffffe0, !P1 ;  /* 0xffffffe0bcbc7807 */ /* 0x000fe20004800000 */
[----:B------:R-:W-:Y:S01]  /*0e80*/  VIADD R0, R18, 0x180 ;  /* 0x0000018012007836 */ /* 0x000fe20000000000 */
[----:B------:R-:W-:Y:S01]  /*0e90*/  SHF.R.S32.HI R0, RZ, 0x1f, R198 ;  /* 0x0000001fff007819 */ /* 0x000fe200000114c6 */
[----:B------:R-:W-:Y:S01]  /*0ea0*/  IMAD.IADD R23, R190, 0x1, R3 ;  /* 0x00000001be177824 */ /* 0x000fe200078e0203 */
[----:B------:R0:W-:Y:S01]  /*0eb0*/  STL [R1+0x28], R3 ;  /* 0x0000280301007387 */ /* 0x0001e20000100800 */
[----:B------:R-:W-:Y:S02]  /*0ec0*/  IMAD R184, R4, 0x2, R17 ;  /* 0x0000000204b87824 */ /* 0x000fe400078e0211 */
[C---:B------:R-:W-:Y:S01]  /*0ed0*/  VIADD R0, R23.reuse, 0x10 ;  /* 0x0000001017007836 */ /* 0x040fe20000000000 */
[----:B------:R-:W-:Y:S01]  /*0ee0*/  SHF.R.S32.HI R5, RZ, 0x1f, R23 ;  /* 0x0000001fff057819 */ /* 0x000fe20000011417 */
[----:B------:R-:W-:-:S02]  /*0ef0*/  VIADD R228, R23, 0x20 ;  /* 0x0000002017e47836 */ /* 0x000fc40000000000 */
[C---:B------:R-:W-:Y:S01]  /*0f00*/  VIADD R227, R23.reuse, 0x28 ;  /* 0x0000002817e37836 */ /* 0x040fe20000000000 */
[----:B------:R-:W-:Y:S01]  /*0f10*/  SHF.R.S32.HI R0, RZ, 0x1f, R0 ;  /* 0x0000001fff007819 */ /* 0x000fe20000011400 */
[C---:B------:R-:W-:Y:S02]  /*0f20*/  VIADD R225, R23.reuse, 0x38 ;  /* 0x0000003817e17836 */ /* 0x040fe40000000000 */
[----:B0-----:R-:W-:Y:S01]  /*0f30*/  VIADD R3, R18, 0x1c0 ;  /* 0x000001c012037836 */ /* 0x001fe20000000000 */
[----:B------:R-:W-:Y:S01]  /*0f40*/  SHF.R.S32.HI R0, RZ, 0x1f, R227 ;  /* 0x0000001fff007819 */ /* 0x000fe200000114e3 */
        /* <DEDUP_REMOVED lines=61> */
[----:B------:R-:W-:Y:S02]  /*1320*/  IMAD R191, R16, 0x8, R19 ;  /* 0x0000000810bf7824 */ /* 0x000fe400078e0213 */
[----:B------:R-:W-:-:S07]  /*1330*/  IMAD.IADD R188, R188, 0x1, R187 ;  /* 0x00000001bcbc7824 */ /* 0x000fce00078e02bb */
.L_x_8381:
[----:B------:R-:W-:Y:S01]  /*1340*/  ULDC.64 UR6, c[0x0][0xd88] ;  /* 0x0003620000067ab9 */ /* 0x000fe20000000a00 */
[----:B------:R-:W-:Y:S01]  /*1350*/  ULDC.64 UR8, c[0x0][0xb10] ;  /* 0x0002c40000087ab9 */ /* 0x000fe20000000a00 */
[----:B------:R-:W-:Y:S01]  /*1360*/  UIMAD.WIDE UR6, UR5, 0x4, UR6 ;  /* 0x00000004050678a5 */ /* 0x000fe2000f8e0206 */
[----:B012---:R-:W0:Y:S05]  /*1370*/  LDC.64 R10, c[0x0][0x418] ;  /* 0x00010600ff0a7b82 */ /* 0x007e2a0000000a00 */
[----:B------:R-:W-:Y:S02]  /*1380*/  IMAD.U32 R192, RZ, RZ, UR6 ;  /* 0x00000006ffc07e24 */ /* 0x000fe4000f8e00ff */
[----:B------:R-:W-:Y:S01]  /*1390*/  IMAD.U32 R193, RZ, RZ, UR7 ;  /* 0x00000007ffc17e24 */ /* 0x000fe2000f8e00ff */
[----:B------:R-:W-:Y:S01]  /*13a0*/  ULDC.64 UR6, c[0x0][0xb20] ;  /* 0x0002c80000067ab9 */ /* 0x000fe20000000a00 */
[----:B------:R-:W1:Y:S03]  /*13b0*/  LDC R3, c[0x0][0x424] ;  /* 0x00010900ff037b82 */ /* 0x000e660000000800 */
[----:B------:R-:W2:Y:S01]  /*13c0*/  LDG.E R192, desc[UR42][R192.64] ;  /* 0x0000002ac0c07981 */ /* 0x000ea2000c1e1900 */
[----:B------:R-:W-:Y:S01]  /*13d0*/  ISETP.NE.U32.AND P1, PT, RZ, UR6, PT ;  /* 0x00000006ff007c0c */ /* 0x000fe2000bf25070 */
[----:B------:R-:W-:Y:S01]  /*13e0*/  IMAD.MOV.U32 R7, RZ, RZ, RZ ;  /* 0x000000ffff077224 */ /* 0x000fe200078e00ff */
[----:B------:R-:W-:-:S02]  /*13f0*/  ISETP.NE.U32.AND P0, PT, RZ, UR8, PT ;  /* 0x00000008ff007c0c */ /* 0x000fc4000bf05070 */
[----:B------:R-:W-:Y:S01]  /*1400*/  ISETP.NE.AND.EX P1, PT, RZ, UR7, PT, P1 ;  /* 0x00000007ff007c0c */ /* 0x000fe2000bf25310 */
[----:B---3--:R-:W3:Y:S01]  /*1410*/  LDC R186, c[0x0][0x2f0] ;  /* 0x0000bc00ffba7b82 */ /* 0x008ee20000000800 */
[----:B------:R-:W-:Y:S02]  /*1420*/  ISETP.NE.AND.EX P0, PT, RZ, UR9, PT, P0 ;  /* 0x00000009ff007c0c */ /* 0x000fe4000bf05300 */
[----:B--2---:R-:W-:-:S09]  /*1430*/  SHF.R.S32.HI R200, RZ, 0x1f, R192 ;  /* 0x0000001fffc87819 */ /* 0x004fd200000114c0 */
[----:B----4-:R-:W-:-:S04]  /*1440*/  @P1 LEA R4, P2, R192, UR6, 0x2 ;  /* 0x00000006c0041c11 */ /* 0x010fc8000f8410ff */
[C---:B------:R-:W-:Y:S02]  /*1450*/  @P1 LEA.HI.X R5, R192.reuse, UR7, R200, 0x2, P2 ;  /* 0x00000007c0051c11 */ /* 0x040fe400090f14c8 */
[----:B------:R-:W-:-:S03]  /*1460*/  @P0 LEA R8, P2, R192, UR8, 0x2 ;  /* 0x00000008c0080c11 */ /* 0x000fc6000f8410ff */
[----:B-----5:R2:W5:Y:S01]  /*1470*/  @P1 LDG.E R7, desc[UR42][R4.64] ;  /* 0x0000002a04071981 */ /* 0x020562000c1e1900 */
[----:B------:R-:W-:Y:S01]  /*1480*/  @P0 LEA.HI.X R9, R192, UR9, R200, 0x2, P2 ;  /* 0x00000009c0090c11 */ /* 0x000fe200090f14c8 */
[----:B------:R-:W-:-:S04]  /*1490*/  ULDC.64 UR8, c[0x0][0xb18] ;  /* 0x0002c60000087ab9 */ /* 0x000fc80000000a00 */
[----:B------:R2:W5:Y:S01]  /*14a0*/  @P0 LDG.E R185, desc[UR42][R8.64] ;  /* 0x0000002a08b90981 */ /* 0x000562000c1e1900 */
[----:B0-----:R-:W-:Y:S02]  /*14b0*/  ISETP.NE.U32.AND P1, PT, R10, RZ, PT ;  /* 0x000000ff0a00720c */ /* 0x001fe40003f25070 */
[----:B------:R-:W-:Y:S02]  /*14c0*/  ISETP.NE.U32.AND P2, PT, RZ, UR8, PT ;  /* 0x00000008ff007c0c */ /* 0x000fe4000bf45070 */
[C---:B------:R-:W-:Y:S02]  /*14d0*/  LOP3.LUT R0, R6.reuse, 0xff000000, RZ, 0xc0, !PT ;  /* 0xff00000006007812 */ /* 0x040fe400078ec0ff */
[----:B------:R-:W-:Y:S02]  /*14e0*/  ISETP.NE.AND.EX P1, PT, R11, RZ, PT, P1 ;  /* 0x000000ff0b00720c */ /* 0x000fe40003f25310 */
[----:B------:R-:W-:Y:S02]  /*14f0*/  ISETP.NE.AND.EX P2, PT, RZ, UR9, PT, P2 ;  /* 0x00000009ff007c0c */ /* 0x000fe4000bf45320 */
[----:B------:R-:W-:-:S02]  /*1500*/  LOP3.LUT R193, R6, 0xffff, RZ, 0xc0, !PT ;  /* 0x0000ffff06c17812 */ /* 0x000fc400078ec0ff */
[----:B------:R-:W-:Y:S02]  /*1510*/  LOP3.LUT R199, R6, 0xff0000, RZ, 0xc0, !PT ;  /* 0x00ff000006c77812 */ /* 0x000fe400078ec0ff */
[----:B------:R-:W-:Y:S02]  /*1520*/  SHF.R.U32.HI R0, RZ, 0x8, R0 ;  /* 0x00000008ff007819 */ /* 0x000fe40000011600 */
[----:B-1----:R-:W-:Y:S01]  /*1530*/  SEL R3, R3, 0x1, P1 ;  /* 0x0000000103037807 */ /* 0x002fe20000800000 */
[----:B--23--:R-:W-:Y:S06]  /*1540*/  @P0 BRA `(.L_x_8318) ;  /* 0x0000000000280947 */ /* 0x00cfec0003800000 */
[----:B------:R-:W-:Y:S01]  /*1550*/  ULDC.64 UR6, c[0x0][0xaf8] ;  /* 0x0002be0000067ab9 */ /* 0x000fe20000000a00 */
[----:B-----5:R-:W0:Y:S01]  /*1560*/  LDC R185, c[0x0][0x288] ;  /* 0x0000a200ffb97b82 */ /* 0x020e220000000800 */
[----:B------:R-:W-:-:S04]  /*1570*/  ISETP.NE.U32.AND P0, PT, RZ, UR6, PT ;  /* 0x00000006ff007c0c */ /* 0x000fc8000bf05070 */
[----:B------:R-:W-:-:S13]  /*1580*/  ISETP.NE.AND.EX P0, PT, RZ, UR7, PT, P0 ;  /* 0x00000007ff007c0c */ /* 0x000fda000bf05300 */
[----:B------:R-:W-:Y:S05]  /*1590*/  @!P0 BRA `(.L_x_8318) ;  /* 0x0000000000148947 */ /* 0x000fea0003800000 */
[----:B------:R-:W1:Y:S02]  /*15a0*/  LDC.64 R4, c[0x0][0xaf8] ;  /* 0x0002be00ff047b82 */ /* 0x000e640000000a00 */
[----:B-1----:R-:W-:-:S05]  /*15b0*/  IMAD.WIDE R4, R192, 0x4, R4 ;  /* 0x00000004c0047825 */ /* 0x002fca00078e0204 */
[----:B0-----:R-:W2:Y:S04]  /*15c0*/  LDG.E R185, desc[UR42][R4.64] ;  /* 0x0000002a04b97981 */ /* 0x001ea8000c1e1900 */
[----:B------:R-:W2:Y:S02]  /*15d0*/  LDG.E R6, desc[UR42][R4.64+0x4] ;  /* 0x0000042a04067981 */ /* 0x000ea4000c1e1900 */
[----:B--2---:R-:W-:-:S07]  /*15e0*/  IMAD.IADD R185, R6, 0x1, -R185 ;  /* 0x0000000106b97824 */ /* 0x004fce00078e0ab9 */
.L_x_8318:
[----:B------:R-:W-:Y:S01]  /*15f0*/  LEA.HI R199, R199, R0, RZ, 0x10 ;  /* 0x00000000c7c77211 */ /* 0x000fe200078f80ff */
[----:B------:R-:W-:Y:S01]  /*1600*/  IMAD R186, R3, R186, RZ ;  /* 0x000000ba03ba7224 */ /* 0x000fe200078e02ff */
[----:B------:R-:W-:Y:S06]  /*1610*/  @!P2 BRA `(.L_x_8319) ;  /* 0x000000000010a947 */ /* 0x000fec0003800000 */
[----:B------:R-:W-:-:S04]  /*1620*/  LEA R4, P0, R192, UR8, 0x2 ;  /* 0x00000008c0047c11 */ /* 0x000fc8000f8010ff */
[----:B------:R-:W-:-:S05]  /*1630*/  LEA.HI.X R5, R192, UR9, R200, 0x2, P0 ;  /* 0x00000009c0057c11 */ /* 0x000fca00080f14c8 */
[----:B------:R1:W5:Y:S01]  /*1640*/  LDG.E R186, desc[UR42][R4.64] ;  /* 0x0000002a04ba7981 */ /* 0x000362000c1e1900 */
[----:B------:R-:W-:Y:S05]  /*1650*/  BRA `(.L_x_8320) ;  /* 0x0000000000247947 */ /* 0x000fea0003800000 */
.L_x_8319:
        /* <DEDUP_REMOVED lines=9> */
.L_x_8320:
[----:B------:R-:W-:Y:S01]  /*16f0*/  UISETP.NE.AND UP0, UPT, UR41, 0x1, UPT ;  /* 0x000000012900788c */ /* 0x000fe2000bf05270 */
[----:B-----5:R-:W-:Y:S01]  /*1700*/  IMAD.IADD R186, R186, 0x1, -R7 ;  /* 0x00000001baba7824 */ /* 0x020fe200078e0a07 */
[----:B------:R-:W-:-:S03]  /*1710*/  USHF.L.U32 UR39, UR4, 0x6, URZ ;  /* 0x0000000604277899 */ /* 0x000fc6000800063f */
[----:B------:R-:W-:Y:S01]  /*1720*/  VIADD R0, R186, 0x3f ;  /* 0x0000003fba007836 */ /* 0x000fe20000000000 */
[----:B------:R-:W-:-:S04]  /*1730*/  PLOP3.LUT P0, PT, PT, PT, UP0, 0x80, 0x0 ;  /* 0x000000000000781c */ /* 0x000fc80003f0f008 */
[----:B------:R-:W-:-:S04]  /*1740*/  SHF.R.S32.HI R3, RZ, 0x1f, R0 ;  /* 0x0000001fff037819 */ /* 0x000fc80000011400 */
[----:B------:R-:W-:-:S04]  /*1750*/  LEA.HI R3, R3, R0, RZ, 0x6 ;  /* 0x0000000003037211 */ /* 0x000fc800078f30ff */
[----:B------:R-:W-:Y:S01]  /*1760*/  SHF.R.S32.HI R6, RZ, 0x6, R3 ;  /* 0x00000006ff067819 */ /* 0x000fe20000011403 */
[----:B------:R-:W-:Y:S06]  /*1770*/  @!P0 BRA `(.L_x_8321) ;  /* 0x0000001c00fc8947 */ /* 0x000fec0003800000 */
[----:B------:R-:W2:Y:S01]  /*1780*/  LDC R0, c[0x0][0x448] ;  /* 0x00011200ff007b82 */ /* 0x000ea20000000800 */
[----:B------:R-:W-:Y:S01]  /*1790*/  UIADD3 UR4, UR39, 0x3f, URZ ;  /* 0x0000003f27047890 */ /* 0x000fe2000fffe03f */
[----:B0-----:R-:W-:Y:S02]  /*17a0*/  IADD3 R185, R186, 0x40, -R185 ;  /* 0x00000040bab97810 */ /* 0x001fe40007ffe8b9 */
[----:B------:R-:W-:Y:S02]  /*17b0*/  LOP3.LUT R8, R199, 0xff, RZ, 0xc0, !PT ;  /* 0x000000ffc7087812 */ /* 0x000fe400078ec0ff */
[----:B--2---:R-:W-:Y:S01]  /*17c0*/  ISETP.NE.AND P0, PT, R0, 0x1, PT ;  /* 0x000000010000780c */ /* 0x004fe20003f05270 */
[----:B------:R-:W-:-:S12]  /*17d0*/  IMAD.U32 R0, RZ, RZ, UR4 ;  /* 0x00000004ff007e24 */ /* 0x000fd8000f8e00ff */
[----:B------:R-:W0:Y:S08]  /*17e0*/  @P0 LDC R3, c[0x0][0x44c] ;  /* 0x00011300ff030b82 */ /* 0x000e300000000800 */
[----:B-1----:R-:W1:Y:S01]  /*17f0*/  @P0 LDC R4, c[0x0][0x450] ;  /* 0x00011400ff040b82 */ /* 0x002e620000000800 */
[----:B0-----:R-:W-:-:S05]  /*1800*/  @P0 IMAD.HI.U32 R3, R3, UR4, RZ ;  /* 0x0000000403030c27 */ /* 0x001fca000f8e00ff */
        /* <DEDUP_REMOVED lines=8> */
[----:B------:R-:W-:Y:S05]  /*1890*/  @!P0 BRA `(.L_x_8322) ;  /* 0x0000000000788947 */ /* 0x000fea0003800000 */
[----:B------:R-:W-:-:S04]  /*18a0*/  SHF.R.U32.HI R0, RZ, 0x10, R199 ;  /* 0x00000010ff007819 */ /* 0x000fc800000116c7 */
[----:B------:R-:W-:-:S13]  /*18b0*/  ISETP.NE.AND P0, PT, R0, RZ, PT ;  /* 0x000000ff0000720c */ /* 0x000fda0003f05270 */
[----:B------:R-:W0:Y:S02]  /*18c0*/  @!P0 LDC R0, c[0x0][0xae8] ;  /* 0x0002ba00ff008b82 */ /* 0x000e240000000800 */
[-C--:B0-----:R-:W-:Y:S02]  /*18d0*/  IABS R7, R0.reuse ;  /* 0x0000000000077213 */ /* 0x081fe40000000000 */
        /* <DEDUP_REMOVED lines=26> */
.L_x_8322:
        /* <DEDUP_REMOVED lines=72> */
[----:B------:R-:W2:Y:S01]  /*1f00*/  LDL R4, [R1+0x8] ;  /* 0x0000080001047983 */ /* 0x000ea20000100800 */
        /* <DEDUP_REMOVED lines=9> */
[----:B------:R-:W-:Y:S01]  /*1fa0*/  UMOV UR7, 0x40000040 ;  /* 0x4000004000077882 */ /* 0x000fe20000000000 */
[----:B------:R-:W-:Y:S01]  /*1fb0*/  WARPGROUP.ARRIVE ;  /* 0x00000000000079c5 */ /* 0x000fe20000000000 */
        /* <DEDUP_REMOVED lines=12> */
[C---:B------:R-:W-:Y:S01]  /*2080*/  R2UR UR16, R5.reuse ;  /* 0x00000000051072ca */ /* 0x040fe200000e0000 */
[----:B------:R-:W-:Y:S01]  /*2090*/  VIADD R6, R5, 0x2 ;  /* 0x0000000205067836 */ /* 0x000fe20000000000 */
[----:B------:R-:W-:-:S04]  /*20a0*/  LOP3.LUT R3, R3, 0x2000000, RZ, 0xfc, !PT ;  /* 0x0200000003037812 */ /* 0x000fc800078efcff */
[----:B------:R-:W-:Y:S01]  /*20b0*/  R2UR UR12, R6 ;  /* 0x00000000060c72ca */ /* 0x000fe200000e0000 */
[----:B------:R-:W-:-:S04]  /*20c0*/  IMAD R4, R2, 0x1000, R3 ;  /* 0x0000100002047824 */ /* 0x000fc800078e0203 */
[C---:B------:R-:W-:Y:S01]  /*20d0*/  VIADD R6, R4.reuse, 0x80 ;  /* 0x0000008004067836 */ /* 0x040fe20000000000 */
[----:B------:R-:W-:-:S04]  /*20e0*/  R2UR UR18, R4 ;  /* 0x00000000041272ca */ /* 0x000fc800000e0000 */
[----:B------:R-:W-:Y:S01]  /*20f0*/  R2UR UR14, R6 ;  /* 0x00000000060e72ca */ /* 0x000fe200000e0000 */
[C---:B------:R-:W-:Y:S02]  /*2100*/  VIADD R6, R5.reuse, 0x4 ;  /* 0x0000000405067836 */ /* 0x040fe40000000000 */
[----:B------:R-:W-:-:S03]  /*2110*/  VIADD R5, R5, 0x6 ;  /* 0x0000000605057836 */ /* 0x000fc60000000000 */
[----:B------:R-:W-:Y:S01]  /*2120*/  R2UR UR8, R6 ;  /* 0x00000000060872ca */ /* 0x000fe200000e0000 */
[C---:B------:R-:W-:Y:S01]  /*2130*/  VIADD R6, R4.reuse, 0x100 ;  /* 0x0000010004067836 */ /* 0x040fe20000000000 */
[----:B------:R-:W-:Y:S01]  /*2140*/  R2UR UR4, R5 ;  /* 0x00000000050472ca */ /* 0x000fe200000e0000 */
[----:B------:R-:W-:Y:S01]  /*2150*/  HGMMA.64x256x16.F32 R24, gdesc[UR16].tnspB, RZ, !UPT, gsb0 ;  /* 0x43e00000101879f0 */ /* 0x000fe2000c0008ff */
[----:B------:R-:W-:Y:S02]  /*2160*/  VIADD R4, R4, 0x180 ;  /* 0x0000018004047836 */ /* 0x000fe40000000000 */
[----:B------:R-:W-:-:S03]  /*2170*/  R2UR UR10, R6 ;  /* 0x00000000060a72ca */ /* 0x000fc600000e0000 */
[----:B------:R-:W-:Y:S01]  /*2180*/  R2UR UR6, R4 ;  /* 0x00000000040672ca */ /* 0x000fe200000e0000 */
[----:B------:R-:W-:-:S05]  /*2190*/  IMAD.MOV.U32 R4, RZ, RZ, 0x1 ;  /* 0x00000001ff047424 */ /* 0x000fca00078e00ff */
[----:B------:R-:W-:-:S04]  /*21a0*/  SEL R4, R4, 0x2, !P0 ;  /* 0x0000000204047807 */ /* 0x000fc80004000000 */
[----:B------:R-:W-:-:S04]  /*21b0*/  LOP3.LUT R4, R4, 0x1, RZ, 0xfc, !PT ;  /* 0x0000000104047812 */ /* 0x000fc800078efcff */
[----:B------:R-:W-:Y:S01]  /*21c0*/  ISETP.NE.AND P1, PT, R4, 0x3, PT ;  /* 0x000000030400780c */ /* 0x000fe20003f25270 */
        /* <DEDUP_REMOVED lines=15> */
.L_x_8324:
[----:B------:R-:W0:Y:S01]  /*22c0*/  S2R R5, SR_CgaCtaId ;  /* 0x0000000000057919 */ /* 0x000e220000008800 */
[----:B------:R-:W-:Y:S01]  /*22d0*/  UIADD3 UR6, UR20, -0x2, URZ ;  /* 0xfffffffe14067890 */ /* 0x000fe2000fffe03f */
[----:B------:R-:W-:-:S04]  /*22e0*/  IMAD R4, R2, 0x8, R17 ;  /* 0x0000000802047824 */ /* 0x000fc800078e0211 */
[----:B------:R-:W-:Y:S01]  /*22f0*/  VIADD R4, R4, 0x38860 ;  /* 0x0003886004047836 */ /* 0x000fe20000000000 */
[----:B------:R-:W-:-:S04]  /*2300*/  ISETP.LE.AND P0, PT, R0, UR6, PT ;  /* 0x0000000600007c0c */ /* 0x000fc8000bf03270 */
[----:B0-----:R-:W-:-:S04]  /*2310*/  PRMT R4, R5, 0x654, R4 ;  /* 0x0000065405047816 */ /* 0x001fc80000000004 */
[----:B------:R0:W-:Y:S05]  /*2320*/  SYNCS.ARRIVE.TRANS64.RED.A1T0 RZ, [R4+URZ], RZ ;  /* 0x000000ff04ff79a7 */ /* 0x0001ea000810043f */
[----:B------:R-:W-:Y:S05]  /*2330*/  @!P0 BRA `(.L_x_8325) ;  /* 0x0000000800cc8947 */ /* 0x000fea0003800000 */
[----:B------:R-:W-:-:S05]  /*2340*/  UMOV UR20, UR6 ;  /* 0x0000000600147c82 */ /* 0x000fca0008000000 */
.L_x_8327:
        /* <DEDUP_REMOVED lines=9> */
[----:B------:R-:W-:Y:S01]  /*23e0*/  SEL R2, R2, RZ, P0 ;  /* 0x000000ff02027207 */ /* 0x000fe20000000000 */
        /* <DEDUP_REMOVED lines=139> */
[----:B------:R-:W-:Y:S02]  /*2ca0*/  R2UR UR6, R4 ;  /* 0x00000000040672ca */ /* 0x000fe400000e0000 */
[----:B------:R-:W-:Y:S01]  /*2cb0*/  SEL R4, RZ, 0x1, P0 ;  /* 0x00000001ff047807 */ /* 0x000fe20000000000 */
[----:B------:R-:W-:-:S02]  /*2cc0*/  WARPGROUP.DEPBAR.LE gsb0, 0x0 ;  /* 0x00008000000079c5 */ /* 0x000fc40000010000 */
[----:B------:R-:W-:-:S15]  /*2cd0*/  WARPGROUP.ARRIVE ;  /* 0x00000000000079c5 */ /* 0x000fde0000000000 */
[----:B------:R-:W-:-:S05]  /*2ce0*/  NOP ;  /* 0x0000000000007918 */ /* 0x000fca0000000000 */
        /* <DEDUP_REMOVED lines=9> */
[----:B------:R-:W-:Y:S01]  /*2d80*/  R2UR UR7, R4 ;  /* 0x00000000040772ca */ /* 0x000fe200000e0000 */
[----:B------:R-:W-:Y:S01]  /*2d90*/  UMOV UR6, UR20 ;  /* 0x0000001400067c82 */ /* 0x000fe20008000000 */
[----:B------:R-:W-:Y:S01]  /*2da0*/  UIADD3 UR20, UR20, -0x1, URZ ;  /* 0xffffffff14147890 */ /* 0x000fe2000fffe03f */
[----:B------:R-:W-:-:S10]  /*2db0*/  ISETP.LT.AND P0, PT, R0, UR6, PT ;  /* 0x0000000600007c0c */ /* 0x000fd4000bf01270 */
[----:B------:R-:W-:Y:S01]  /*2dc0*/  ULOP3.LUT UR37, UR37, UR7, URZ, 0x3c, !UPT ;  /* 0x0000000725257292 */ /* 0x000fe2000f8e3c3f */
[----:B------:R-:W-:Y:S02]  /*2dd0*/  WARPGROUP.DEPBAR.LE gsb0, 0x0 ;  /* 0x00008000000079c5 */ /* 0x000fe40000010000 */
[----:B------:R-:W-:Y:S06]  /*2de0*/  BAR.ARV 0xf, 0x100 ;  /* 0x03c4000000007b1d */ /* 0x000fec0000002000 */
[----:B------:R-:W-:Y:S05]  /*2df0*/  @!P1 BRA `(.L_x_8326) ;  /* 0x0000000000049947 */ /* 0x000fea0003800000 */
[----:B------:R-:W-:Y:S01]  /*2e00*/  BPT.TRAP 0x1 ;  /* 0x000000040000795c */ /* 0x000fe20000300000 */
.L_x_8326:
[----:B------:R-:W0:Y:S01]  /*2e10*/  S2R R5, SR_CgaCtaId ;  /* 0x0000000000057919 */ /* 0x000e220000008800 */
[----:B------:R-:W-:-:S04]  /*2e20*/  IMAD R4, R2, 0x8, R17 ;  /* 0x0000000802047824 */ /* 0x000fc800078e0211 */
[----:B------:R-:W-:-:S05]  /*2e30*/  VIADD R4, R4, 0x38860 ;  /* 0x0003886004047836 */ /* 0x000fca0000000000 */
[----:B0-----:R-:W-:-:S04]  /*2e40*/  PRMT R4, R5, 0x654, R4 ;  /* 0x0000065405047816 */ /* 0x001fc80000000004 */
[----:B------:R1:W-:Y:S01]  /*2e50*/  SYNCS.ARRIVE.TRANS64.RED.A1T0 RZ, [R4+URZ], RZ ;  /* 0x000000ff04ff79a7 */ /* 0x0003e2000810043f */
[----:B------:R-:W-:Y:S05]  /*2e60*/  @P0 BRA `(.L_x_8327) ;  /* 0xfffffff400380947 */ /* 0x000fea000383ffff */
.L_x_8325:
[----:B------:R-:W-:Y:S01]  /*2e70*/  BAR.SYNC.DEFER_BLOCKING 0xe, 0x100 ;  /* 0x0384000000007b1d */ /* 0x000fe20000010000 */
[C---:B------:R-:W-:Y:S01]  /*2e80*/  IMAD R0, R2.reuse, 0x40, R19 ;  /* 0x0000004002007824 */ /* 0x040fe200078e0213 */
[----:B------:R-:W-:Y:S01]  /*2e90*/  PLOP3.LUT P0, PT, PT, PT, PT, 0x8, 0x0 ;  /* 0x000000000000781c */ /* 0x000fe20003f0e170 */
[----:B------:R-:W-:Y:S02]  /*2ea0*/  VIADD R2, R2, 0x1 ;  /* 0x0000000102027836 */ /* 0x000fe40000000000 */
[----:B------:R-:W-:Y:S02]  /*2eb0*/  IMAD R17, R0, 0x4, R17 ;  /* 0x0000000400117824 */ /* 0x000fe400078e0211 */
[----:B------:R-:W-:Y:S01]  /*2ec0*/  IMAD.MOV.U32 R20, RZ, RZ, RZ ;  /* 0x000000ffff147224 */ /* 0x000fe200078e00ff */
[----:B------:R-:W-:-:S04]  /*2ed0*/  ISETP.NE.AND P1, PT, R2, 0x2, PT ;  /* 0x000000020200780c */ /* 0x000fc80003f25270 */
[----:B------:R-:W-:Y:S01]  /*2ee0*/  SEL R2, R2, RZ, P1 ;  /* 0x000000ff02027207 */ /* 0x000fe20000800000 */
[----:B------:R-:W2:Y:S04]  /*2ef0*/  LDS R3, [R17+0x38400] ;  /* 0x0384000011037984 */ /* 0x000ea80000000800 */
[----:B------:R-:W3:Y:S01]  /*2f00*/  LDS R0, [R17+0x38420] ;  /* 0x0384200011007984 */ /* 0x000ee20000000800 */
        /* <DEDUP_REMOVED lines=65> */
[-C--:B---3--:R-:W-:Y:S01]  /*3320*/  FMUL.FTZ R26, R26, R0.reuse ;  /* 0x000000001a1a7220 */ /* 0x088fe20000410000 */
[-C--:B------:R-:W-:Y:S01]  /*3330*/  FMUL.FTZ R27, R27, R0.reuse ;  /* 0x000000001b1b7220 */ /* 0x080fe20000410000 */
        /* <DEDUP_REMOVED lines=64> */
[----:B------:R-:W-:Y:S01]  /*3740*/  ULOP3.LUT UR37, UR37, UR4, URZ, 0x3c, !UPT ;  /* 0x0000000425257292 */ /* 0x000fe2000f8e3c3f */
[----:B------:R-:W-:Y:S06]  /*3750*/  BAR.ARV 0xf, 0x100 ;  /* 0x03c4000000007b1d */ /* 0x000fec0000002000 */
[----:B------:R-:W-:Y:S05]  /*3760*/  BRA `(.L_x_8323) ;  /* 0x000000ac00807947 */ /* 0x000fea0003800000 */
.L_x_8321:
[----:B------:R-:W2:Y:S01]  /*3770*/  LDC R0, c[0x0][0x448] ;  /* 0x00011200ff007b82 */ /* 0x000ea20000000800 */
[----:B------:R-:W-:Y:S01]  /*3780*/  UIADD3 UR4, UR39, 0x3f, URZ ;  /* 0x0000003f27047890 */ /* 0x000fe2000fffe03f */
[----:B01----:R-:W-:Y:S02]  /*3790*/  IADD3 R5, R186, 0x40, -R185 ;  /* 0x00000040ba057810 */ /* 0x003fe40007ffe8b9 */
[----:B------:R-:W-:Y:S02]  /*37a0*/  LOP3.LUT R16, R16, 0xfffffffd, RZ, 0xc0, !PT ;  /* 0xfffffffd10107812 */ /* 0x000fe400078ec0ff */
[----:B--2---:R-:W-:-:S13]  /*37b0*/  ISETP.NE.AND P0, PT, R0, 0x1, PT ;  /* 0x000000010000780c */ /* 0x004fda0003f05270 */
[----:B------:R-:W0:Y:S01]  /*37c0*/  @P0 LDC R0, c[0x0][0x44c] ;  /* 0x00011300ff000b82 */ /* 0x000e220000000800 */
[----:B------:R-:W-:-:S07]  /*37d0*/  @P0 LOP3.LUT R16, R16, 0x2, RZ, 0xfc, !PT ;  /* 0x0000000210100812 */ /* 0x000fce00078efcff */
[----:B------:R-:W1:Y:S01]  /*37e0*/  @P0 LDC R4, c[0x0][0x450] ;  /* 0x00011400ff040b82 */ /* 0x000e620000000800 */
[----:B0-----:R-:W-:-:S04]  /*37f0*/  @P0 IMAD.HI.U32 R3, R0, UR4, RZ ;  /* 0x0000000400030c27 */ /* 0x001fc8000f8e00ff */
[----:B------:R-:W-:Y:S01]  /*3800*/  IMAD.U32 R0, RZ, RZ, UR4 ;  /* 0x00000004ff007e24 */ /* 0x000fe2000f8e00ff */
[----:B------:R-:W-:Y:S01]  /*3810*/  UMOV UR4, URZ ;  /* 0x0000003f00047c82 */ /* 0x000fe20008000000 */
[----:B-1----:R-:W-:-:S05]  /*3820*/  @P0 SHF.R.U32.HI R0, RZ, R4, R3 ;  /* 0x00000004ff000219 */ /* 0x002fca0000011603 */
[----:B------:R-:W-:-:S05]  /*3830*/  IMAD.IADD R0, R5, 0x1, R0 ;  /* 0x0000000105007824 */ /* 0x000fca00078e0200 */
[----:B------:R-:W-:-:S04]  /*3840*/  SHF.R.S32.HI R3, RZ, 0x1f, R0 ;  /* 0x0000001fff037819 */ /* 0x000fc80000011400 */
[----:B------:R-:W-:Y:S02]  /*3850*/  LEA.HI R3, R3, R0, RZ, 0x6 ;  /* 0x0000000003037211 */ /* 0x000fe400078f30ff */
[----:B------:R-:W-:Y:S02]  /*3860*/  LOP3.LUT R0, R199, 0xff, RZ, 0xc0, !PT ;  /* 0x000000ffc7007812 */ /* 0x000fe400078ec0ff */
[----:B------:R-:W-:Y:S02]  /*3870*/  SHF.R.S32.HI R3, RZ, 0x6, R3 ;  /* 0x00000006ff037819 */ /* 0x000fe40000011403 */
[----:B------:R-:W-:Y:S02]  /*3880*/  R2UR UR38, R0 ;  /* 0x00000000002672ca */ /* 0x000fe400000e0000 */
[----:B------:R-:W-:-:S04]  /*3890*/  VIMNMX R6, R6, R3, PT ;  /* 0x0000000306067248 */ /* 0x000fc80003fe0100 */
[----:B------:R-:W-:-:S13]  /*38a0*/  ISETP.GE.AND P0, PT, R6, 0x1, PT ;  /* 0x000000010600780c */ /* 0x000fda0003f06270 */
[----:B------:R-:W-:Y:S05]  /*38b0*/  @!P0 BRA `(.L_x_8328) ;  /* 0x0000000000948947 */ /* 0x000fea0003800000 */
[----:B------:R-:W-:Y:S01]  /*38c0*/  SHF.R.U32.HI R5, RZ, 0x10, R199 ;  /* 0x00000010ff057819 */ /* 0x000fe200000116c7 */
[----:B------:R-:W-:-:S03]  /*38d0*/  UMOV UR4, URZ ;  /* 0x0000003f00047c82 */ /* 0x000fc60008000000 */
[----:B------:R-:W-:-:S13]  /*38e0*/  ISETP.NE.AND P0, PT, R5, RZ, PT ;  /* 0x000000ff0500720c */ /* 0x000fda0003f05270 */
[----:B------:R-:W0:Y:S02]  /*38f0*/  @!P0 LDC R5, c[0x0][0xae8] ;  /* 0x0002ba00ff058b82 */ /* 0x000e240000000800 */
[-C--:B0-----:R-:W-:Y:S02]  /*3900*/  IABS R0, R5.reuse ;  /* 0x0000000500007213 */ /* 0x081fe40000000000 */
[----:B------:R-:W-:Y:S02]  /*3910*/  IABS R8, R5 ;  /* 0x0000000500087213 */ /* 0x000fe40000000000 */
[----:B------:R-:W-:Y:S02]  /*3920*/  R2UR UR8, R0 ;  /* 0x00000000000872ca */ /* 0x000fe400000e0000 */
[C---:B------:R-:W-:Y:S02]  /*3930*/  IADD3 R0, R5.reuse, -0x1, R6 ;  /* 0xffffffff05007810 */ /* 0x040fe40007ffe006 */
[----:B------:R-:W-:-:S02]  /*3940*/  R2UR UR9, R5 ;  /* 0x00000000050972ca */ /* 0x000fc400000e0000 */
[----:B------:R-:W-:Y:S02]  /*3950*/  IABS R7, R0 ;  /* 0x0000000000077213 */ /* 0x000fe40000000000 */
[----:B------:R-:W-:Y:S02]  /*3960*/  LOP3.LUT R0, R0, R5, RZ, 0x3c, !PT ;  /* 0x0000000500007212 */ /* 0x000fe400078e3cff */
[----:B------:R-:W-:-:S03]  /*3970*/  R2UR UR7, R7 ;  /* 0x00000000070772ca */ /* 0x000fc600000e0000 */
[----:B------:R-:W0:Y:S04]  /*3980*/  I2F.RP R3, UR8 ;  /* 0x0000000800037d06 */ /* 0x000e280008209400 */
[----:B------:R-:W-:-:S06]  /*3990*/  UISETP.NE.AND UP0, UPT, UR9, URZ, UPT ;  /* 0x0000003f0900728c */ /* 0x000fcc000bf05270 */
[----:B------:R-:W-:Y:S01]  /*39a0*/  PLOP3.LUT P0, PT, PT, PT, UP0, 0x80, 0x0 ;  /* 0x000000000000781c */ /* 0x000fe20003f0f008 */
        /* <DEDUP_REMOVED lines=16> */
[----:B------:R-:W-:Y:S01]  /*3ab0*/  UISETP.GE.AND UP2, UPT, UR6, URZ, UPT ;  /* 0x0000003f0600728c */ /* 0x000fe2000bf46270 */
[----:B------:R-:W-:-:S08]  /*3ac0*/  @!P0 R2UR UR6, R5 ;  /* 0x00000000050682ca */ /* 0x000fd000000e0000 */
[----:B------:R-:W-:-:S07]  /*3ad0*/  @UP1 UIADD3 UR5, UR5, 0x1, URZ ;  /* 0x0000000105051890 */ /* 0x000fce000fffe03f */
[----:B------:R-:W-:Y:S02]  /*3ae0*/  UMOV UR4, UR5 ;  /* 0x0000000500047c82 */ /* 0x000fe40008000000 */
[----:B------:R-:W-:Y:S02]  /*3af0*/  @!UP2 UIADD3 UR4, -UR4, URZ, URZ ;  /* 0x0000003f0404a290 */ /* 0x000fe4000fffe13f */
[----:B------:R-:W-:-:S12]  /*3b00*/  @!UP0 ULOP3.LUT UR4, URZ, UR6, URZ, 0x33, !UPT ;  /* 0x000000063f048292 */ /* 0x000fd8000f8e333f */
.L_x_8328:
[----:B------:R-:W-:Y:S02]  /*3b10*/  UIMAD UR38, UR38, UR4, URZ ;  /* 0x00000004262672a4 */ /* 0x000fe4000f8e023f */
[----:B------:R-:W-:Y:S01]  /*3b20*/  IMAD.U32 R3, RZ, RZ, UR4 ;  /* 0x00000004ff037e24 */ /* 0x000fe2000f8e00ff */
[----:B------:R-:W-:Y:S01]  /*3b30*/  PLOP3.LUT P0, PT, PT, PT, PT, 0x80, 0x0 ;  /* 0x000000000000781c */ /* 0x000fe20003f0f070 */
[----:B------:R-:W-:Y:S01]  /*3b40*/  IMAD.MOV.U32 R20, RZ, RZ, RZ ;  /* 0x000000ffff147224 */ /* 0x000fe200078e00ff */
[----:B------:R-:W-:Y:S02]  /*3b50*/  CS2R R150, SRZ ;  /* 0x0000000000967805 */ /* 0x000fe4000001ff00 */
[----:B------:R-:W-:Y:S02]  /*3b60*/  CS2R R148, SRZ ;  /* 0x0000000000947805 */ /* 0x000fe4000001ff00 */
[----:B------:R-:W-:Y:S01]  /*3b70*/  VIADDMNMX R168, R3, UR38, R6, PT ;  /* 0x0000002603a87c46 */ /* 0x000fe2000b800106 */
[----:B------:R-:W-:Y:S01]  /*3b80*/  IMAD.MOV.U32 R3, RZ, RZ, RZ ;  /* 0x000000ffff037224 */ /* 0x000fe200078e00ff */
[----:B------:R-:W-:-:S02]  /*3b90*/  CS2R R146, SRZ ;  /* 0x0000000000927805 */ /* 0x000fc4000001ff00 */
[----:B------:R-:W-:Y:S02]  /*3ba0*/  CS2R R144, SRZ ;  /* 0x0000000000907805 */ /* 0x000fe4000001ff00 */
[----:B------:R-:W-:Y:S02]  /*3bb0*/  ISETP.GT.AND P1, PT, R168, UR38, PT ;  /* 0x00000026a8007c0c */ /* 0x000fe4000bf24270 */
        /* <DEDUP_REMOVED lines=61> */
[----:B------:R-:W2:Y:S04]  /*3f90*/  LDL R0, [R1+0x8] ;  /* 0x0000080001007983 */ /* 0x000ea80000100800 */
        /* <DEDUP_REMOVED lines=28> */
.L_x_8329:
        /* <DEDUP_REMOVED lines=10> */
[----:B------:R-:W0:Y:S02]  /*4200*/  SYNCS.PHASECHK.TRANS64.TRYWAIT P1, [R17+URZ+0x38800], R6 ;  /* 0x03880006110075a7 */ /* 0x000e24000802017f */
[----:B0-----:R-:W-:Y:S05]  /*4210*/  @!P1 BRA `(.L_x_8330) ;  /* 0x0000015c007c9947 */ /* 0x001fea0003800000 */
.L_x_8474:
[----:B------:R-:W-:Y:S05]  /*4220*/  @!P0 BRA `(.L_x_8331) ;  /* 0x0000000000048947 */ /* 0x000fea0003800000 */
[----:B------:R-:W-:Y:S01]  /*4230*/  BPT.TRAP 0x1 ;  /* 0x000000040000795c */ /* 0x000fe20000300000 */
.L_x_8331:
[----:B------:R-:W-:Y:S02]  /*4240*/  IMAD.U32 R8, RZ, RZ, UR37 ;  /* 0x00000025ff087e24 */ /* 0x000fe4000f8e00ff */
[----:B------:R-:W-:-:S03]  /*4250*/  IMAD R9, R2, 0x8, R17 ;  /* 0x0000000802097824 */ /* 0x000fc600078e0211 */
[----:B------:R-:W-:-:S04]  /*4260*/  SHF.L.U32 R8, R8, 0x1f, RZ ;  /* 0x0000001f08087819 */ /* 0x000fc800000006ff */
[----:B------:R1:W2:Y:S01]  /*4270*/  SYNCS.PHASECHK.TRANS64.TRYWAIT P1, [R9+URZ+0x38830], R8 ;  /* 0x03883008090075a7 */ /* 0x0002a2000802017f */
[----:B------:R-:W-:Y:S05]  /*4280*/  @!P0 BRA `(.L_x_8332) ;  /* 0x0000000000048947 */ /* 0x000fea0003800000 */
[----:B------:R-:W-:Y:S01]  /*4290*/  BPT.TRAP 0x1 ;  /* 0x000000040000795c */ /* 0x000fe20000300000 */
.L_x_8332:
[----:B------:R-:W-:-:S05]  /*42a0*/  VIADD R0, R17, 0x22400 ;  /* 0x0002240011007836 */ /* 0x000fca0000000000 */
[----:B------:R-:W-:-:S04]  /*42b0*/  SHF.R.U32.HI R0, RZ, 0x4, R0 ;  /* 0x00000004ff007819 */ /* 0x000fc80000011600 */
[----:B------:R-:W-:Y:S01]  /*42c0*/  LOP3.LUT R0, R0, 0x3fff, RZ, 0xc0, !PT ;  /* 0x00003fff00007812 */ /* 0x000fe200078ec0ff */
[----:B--2---:R-:W-:Y:S06]  /*42d0*/  @P1 BRA `(.L_x_8333) ;  /* 0x0000000000081947 */ /* 0x004fec0003800000 */
[----:B------:R-:W2:Y:S02]  /*42e0*/  SYNCS.PHASECHK.TRANS64.TRYWAIT P1, [R9+URZ+0x38830], R8 ;  /* 0x03883008090075a7 */ /* 0x000ea4000802017f */
[----:B--2---:R-:W-:Y:S05]  /*42f0*/  @!P1 BRA `(.L_x_8334) ;  /* 0x0000015c00589947 */ /* 0x004fea0003800000 */
.L_x_8333:
[----:B------:R-:W-:Y:S05]  /*4300*/  WARPSYNC.ALL ;  /* 0x0000000000007948 */ /* 0x000fea0003800000 */
[----:B------:R-:W-:Y:S01]  /*4310*/  LOP3.LUT R4, R0, 0x10000, RZ, 0xfc, !PT ;  /* 0x0001000000047812 */ /* 0x000fe200078efcff */
[----:B------:R-:W-:Y:S01]  /*4320*/  VIADD R0, R17, 0x20400 ;  /* 0x0002040011007836 */ /* 0x000fe20000000000 */
[----:B------:R-:W-:-:S03]  /*4330*/  WARPGROUP.ARRIVE ;  /* 0x00000000000079c5 */ /* 0x000fc60000000000 */
[----:B------:R-:W-:Y:S01]  /*4340*/  IMAD R3, R2, 0x200, R4 ;  /* 0x0000020002037824 */ /* 0x000fe200078e0204 */
[----:B------:R-:W-:Y:S01]  /*4350*/  UMOV UR11, 0x40000040 ;  /* 0x40000040000b7882 */ /* 0x000fe20000000000 */
[----:B------:R-:W-:Y:S01]  /*4360*/  UMOV UR9, 0x40000040 ;  /* 0x4000004000097882 */ /* 0x000fe20000000000 */
[----:B------:R-:W-:Y:S01]  /*4370*/  SHF.R.U32.HI R0, RZ, 0x4, R0 ;  /* 0x00000004ff007819 */ /* 0x000fe20000011600 */
[----:B------:R-:W-:Y:S01]  /*4380*/  UMOV UR15, 0x40000040 ;  /* 0x40000040000f7882 */ /* 0x000fe20000000000 */
[----:B------:R-:W-:Y:S01]  /*4390*/  R2UR UR10, R3 ;  /* 0x00000000030a72ca */ /* 0x000fe200000e0000 */
[----:B------:R-:W-:Y:S01]  /*43a0*/  UMOV UR13, 0x40000040 ;  /* 0x40000040000d7882 */ /* 0x000fe20000000000 */
[----:B------:R-:W-:Y:S01]  /*43b0*/  LOP3.LUT R0, R0, 0x3fff, RZ, 0xc0, !PT ;  /* 0x00003fff00007812 */ /* 0x000fe200078ec0ff */
[----:B------:R-:W-:Y:S01]  /*43c0*/  UMOV UR19, 0x40000040 ;  /* 0x4000004000137882 */ /* 0x000fe20000000000 */
[----:B------:R-:W-:Y:S01]  /*43d0*/  UMOV UR17, 0x40000040 ;  /* 0x4000004000117882 */ /* 0x000fe20000000000 */
[----:B------:R-:W-:Y:S01]  /*43e0*/  UMOV UR23, 0x40000040 ;  /* 0x4000004000177882 */ /* 0x000fe20000000000 */
[----:B------:R-:W-:Y:S01]  /*43f0*/  LOP3.LUT R0, R0, 0x10000, RZ, 0xfc, !PT ;  /* 0x0001000000007812 */ /* 0x000fe200078efcff */
[----:B------:R-:W-:-:S03]  /*4400*/  UMOV UR21, 0x40000040 ;  /* 0x4000004000157882 */ /* 0x000fc60000000000 */
[C---:B------:R-:W-:Y:S01]  /*4410*/  R2UR UR8, R0.reuse ;  /* 0x00000000000872ca */ /* 0x040fe200000e0000 */
[C---:B------:R-:W-:Y:S02]  /*4420*/  VIADD R3, R0.reuse, 0x2 ;  /* 0x0000000200037836 */ /* 0x040fe40000000000 */
[----:B------:R-:W-:Y:S02]  /*4430*/  UIADD3 UR14, UR10, 0x2, URZ ;  /* 0x000000020a0e7890 */ /* 0x000fe4000fffe03f */
[----:B------:R-:W-:Y:S01]  /*4440*/  UIADD3 UR18, UR10, 0x4, URZ ;  /* 0x000000040a127890 */ /* 0x000fe2000fffe03f */
[----:B------:R-:W-:Y:S01]  /*4450*/  R2UR UR12, R3 ;  /* 0x00000000030c72ca */ /* 0x000fe200000e0000 */
[C---:B------:R-:W-:Y:S01]  /*4460*/  VIADD R3, R0.reuse, 0x4 ;  /* 0x0000000400037836 */ /* 0x040fe20000000000 */
[----:B------:R-:W-:Y:S01]  /*4470*/  UIADD3 UR22, UR10, 0x6, URZ ;  /* 0x000000060a167890 */ /* 0x000fe2000fffe03f */
[----:B------:R-:W-:-:S03]  /*4480*/  VIADD R0, R0, 0x6 ;  /* 0x0000000600007836 */ /* 0x000fc60000000000 */
[----:B------:R-:W-:Y:S01]  /*4490*/  R2UR UR16, R3 ;  /* 0x00000000031072ca */ /* 0x000fe200000e0000 */
[----:B------:R-:W-:Y:S01]  /*44a0*/  HGMMA.64x64x16.F32 R24, gdesc[UR8], RZ, !UPT, gsb0 ;  /* 0x00e00000081879f0 */ /* 0x000fe2000c0008ff */
[----:B------:R-:W-:Y:S02]  /*44b0*/  R2UR UR20, R0 ;  /* 0x00000000001472ca */ /* 0x000fe400000e0000 */
        /* <DEDUP_REMOVED lines=10> */
[----:B------:R-:W3:Y:S02]  /*4560*/  SYNCS.PHASECHK.TRANS64.TRYWAIT P1, [R17+URZ+0x38810], R6 ;  /* 0x03881006110075a7 */ /* 0x000ee4000802017f */
[----:B---3--:R-:W-:Y:S05]  /*4570*/  @!P1 BRA `(.L_x_8335) ;  /* 0x0000015800cc9947 */ /* 0x008fea0003800000 */
.L_x_8475:
[----:B------:R-:W-:Y:S05]  /*4580*/  @!P0 BRA `(.L_x_8336) ;  /* 0x0000000000048947 */ /* 0x000fea0003800000 */
[----:B------:R-:W-:Y:S01]  /*4590*/  BPT.TRAP 0x1 ;  /* 0x000000040000795c */ /* 0x000fe20000300000 */
.L_x_8336:
[----:B------:R4:W0:Y:S01]  /*45a0*/  SYNCS.PHASECHK.TRANS64.TRYWAIT P1, [R9+URZ+0x38850], R8 ;  /* 0x03885008090075a7 */ /* 0x000822000802017f */
[----:B------:R-:W-:Y:S05]  /*45b0*/  @!P0 BRA `(.L_x_8337) ;  /* 0x0000000000048947 */ /* 0x000fea0003800000 */
[----:B------:R-:W-:Y:S01]  /*45c0*/  BPT.TRAP 0x1 ;  /* 0x000000040000795c */ /* 0x000fe20000300000 */
.L_x_8337:
[C---:B------:R-:W-:Y:S02]  /*45d0*/  VIADD R0, R17.reuse, 0x400 ;  /* 0x0000040011007836 */ /* 0x040fe40000000000 */
[----:B------:R-:W-:-:S03]  /*45e0*/  VIADD R3, R17, 0x26400 ;  /* 0x0002640011037836 */ /* 0x000fc60000000000 */
[----:B------:R-:W-:Y:S02]  /*45f0*/  SHF.R.U32.HI R0, RZ, 0x4, R0 ;  /* 0x00000004ff007819 */ /* 0x000fe40000011600 */
[----:B------:R-:W-:Y:S02]  /*4600*/  SHF.R.U32.HI R3, RZ, 0x4, R3 ;  /* 0x00000004ff037819 */ /* 0x000fe40000011603 */
[----:B------:R-:W-:Y:S02]  /*4610*/  LOP3.LUT R0, R0, 0x3fff, RZ, 0xc0, !PT ;  /* 0x00003fff00007812 */ /* 0x000fe400078ec0ff */
[----:B------:R-:W-:Y:S02]  /*4620*/  LOP3.LUT R3, R3, 0x3fff, RZ, 0xc0, !PT ;  /* 0x00003fff03037812 */ /* 0x000fe400078ec0ff */
[----:B------:R-:W-:Y:S02]  /*4630*/  LOP3.LUT R0, R0, 0x10000, RZ, 0xfc, !PT ;  /* 0x0001000000007812 */ /* 0x000fe400078efcff */
[----:B------:R-:W-:-:S03]  /*4640*/  LOP3.LUT R3, R3, 0x10000, RZ, 0xfc, !PT ;  /* 0x0001000003037812 */ /* 0x000fc600078efcff */
[----:B------:R-:W-:Y:S01]  /*4650*/  IMAD R5, R2, 0x1000, R0 ;  /* 0x0000100002057824 */ /* 0x000fe200078e0200 */
[----:B0-----:R-:W-:Y:S06]  /*4660*/  @P1 BRA `(.L_x_8338) ;  /* 0x0000000000081947 */ /* 0x001fec0003800000 */
[----:B------:R-:W0:Y:S02]  /*4670*/  SYNCS.PHASECHK.TRANS64.TRYWAIT P1, [R9+URZ+0x38850], R8 ;  /* 0x03885008090075a7 */ /* 0x000e24000802017f */
[----:B0-----:R-:W-:Y:S05]  /*4680*/  @!P1 BRA `(.L_x_8339) ;  /* 0x00000158009c9947 */ /* 0x001fea0003800000 */
.L_x_8338:
[----:B------:R-:W-:Y:S01]  /*4690*/  R2UR UR24, R3 ;  /* 0x00000000031872ca */ /* 0x000fe200000e0000 */
[----:B------:R-:W-:Y:S01]  /*46a0*/  WARPGROUP.ARRIVE ;  /* 0x00000000000079c5 */ /* 0x000fe20000000000 */
[----:B------:R-:W-:Y:S01]  /*46b0*/  R2UR UR26, R5 ;  /* 0x00000000051a72ca */ /* 0x000fe200000e0000 */
[----:B------:R-:W-:Y:S01]  /*46c0*/  UMOV UR25, 0x40000040 ;  /* 0x4000004000197882 */ /* 0x000fe20000000000 */
[----:B------:R-:W-:Y:S01]  /*46d0*/  UMOV UR27, 0x40000040 ;  /* 0x40000040001b7882 */ /* 0x000fe20000000000 */
[----:B------:R-:W-:Y:S01]  /*46e0*/  VIADD R7, R3, 0x2 ;  /* 0x0000000203077836 */ /* 0x000fe20000000000 */
[----:B------:R-:W-:Y:S01]  /*46f0*/  UMOV UR5, 0x40000040 ;  /* 0x4000004000057882 */ /* 0x000fe20000000000 */
[----:B---3--:R-:W-:Y:S01]  /*4700*/  VIADD R6, R5, 0x2 ;  /* 0x0000000205067836 */ /* 0x008fe20000000000 */
[----:B------:R-:W-:Y:S01]  /*4710*/  UMOV UR7, 0x40000040 ;  /* 0x4000004000077882 */ /* 0x000fe20000000000 */
[----:B------:R-:W0:Y:S01]  /*4720*/  S2R R10, SR_TID.X ;  /* 0x00000000000a7919 */ /* 0x000e220000002100 */
[----:B------:R-:W-:Y:S01]  /*4730*/  R2UR UR4, R7 ;  /* 0x00000000070472ca */ /* 0x000fe200000e0000 */
[----:B------:R-:W-:Y:S01]  /*4740*/  VIADD R7, R3, 0x4 ;  /* 0x0000000403077836 */ /* 0x000fe20000000000 */
[----:B------:R-:W-:Y:S01]  /*4750*/  R2UR UR6, R6 ;  /* 0x00000000060672ca */ /* 0x000fe200000e0000 */
[----:B------:R-:W-:-:S02]  /*4760*/  VIADD R6, R5, 0x4 ;  /* 0x0000000405067836 */ /* 0x000fc40000000000 */
[----:B------:R-:W-:Y:S01]  /*4770*/  HGMMA.64x64x16.F32 R24, gdesc[UR24], R24, gsb0 ;  /* 0x00e00000181879f0 */ /* 0x000fe20008000818 */
[----:B------:R-:W-:Y:S01]  /*4780*/  VIADD R11, R5, 0x800 ;  /* 0x00000800050b7836 */ /* 0x000fe20000000000 */
[----:B0-----:R-:W-:Y:S01]  /*4790*/  SHF.R.U32.HI R10, RZ, 0x7, R10 ;  /* 0x00000007ff0a7819 */ /* 0x001fe2000001160a */
        /* <DEDUP_REMOVED lines=8> */
[----:B------:R-:W-:Y:S01]  /*4820*/  VIADD R6, R5, 0x6 ;  /* 0x0000000605067836 */ /* 0x000fe20000000000 */
        /* <DEDUP_REMOVED lines=115> */
[----:B------:R-:W0:Y:S01]  /*4f60*/  SHFL.IDX PT, R6, R10, RZ, 0x1f ;  /* 0x00001fff0a067589 */ /* 0x000e2200000e0000 */
[----:B------:R-:W-:Y:S01]  /*4f70*/  VIADD R7, R3, 0x800 ;  /* 0x0000080003077836 */ /* 0x000fe20000000000 */
[----:B0-----:R-:W-:-:S04]  /*4f80*/  ISETP.GT.AND P1, PT, R6, 0x7f, PT ;  /* 0x0000007f0600780c */ /* 0x001fc80003f24270 */
[----:B------:R-:W-:-:S05]  /*4f90*/  SEL R6, RZ, 0x2, !P1 ;  /* 0x00000002ff067807 */ /* 0x000fca0004800000 */
[C---:B-12-4-:R-:W-:Y:S02]  /*4fa0*/  IMAD.IADD R8, R6.reuse, 0x1, R7 ;  /* 0x0000000106087824 */ /* 0x056fe400078e0207 */
        /* <DEDUP_REMOVED lines=12> */
[----:B------:R-:W-:Y:S02]  /*5070*/  IMAD.IADD R13, R11, 0x1, R8 ;  /* 0x000000010b0d7824 */ /* 0x000fe400078e0208 */
        /* <DEDUP_REMOVED lines=133> */
[----:B------:R-:W-:-:S02]  /*58d0*/  IMAD.IADD R10, R10, 0x1, R11 ;  /* 0x000000010a0a7824 */ /* 0x000fc400078e020b */
[----:B------:R-:W-:Y:S01]  /*58e0*/  IMAD.MOV.U32 R11, RZ, RZ, 0x40 ;  /* 0x00000040ff0b7424 */ /* 0x000fe200078e00ff */
[----:B------:R-:W-:Y:S02]  /*58f0*/  WARPGROUP.DEPBAR.LE gsb0, 0x0 ;  /* 0x00008000000079c5 */ /* 0x000fe40000010000 */
[----:B------:R-:W-:-:S06]  /*5900*/  WARPGROUP.ARRIVE ;  /* 0x00000000000079c5 */ /* 0x000fcc0000000000 */
[----:B------:R-:W-:Y:S01]  /*5910*/  HGMMA.64x64x16.F32 R24, gdesc[UR4], R24, gsb0 ;  /* 0x00e00000041879f0 */ /* 0x000fe20008000818 */
[----:B------:R-:W-:Y:S01]  /*5920*/  R2UR UR4, R6 ;  /* 0x00000000060472ca */ /* 0x000fe200000e0000 */
[----:B------:R-:W-:Y:S01]  /*5930*/  UMOV UR5, 0x40000040 ;  /* 0x4000004000057882 */ /* 0x000fe20000000000 */
[----:B------:R-:W-:Y:S01]  /*5940*/  R2UR UR6, R8 ;  /* 0x00000000080672ca */ /* 0x000fe200000e0000 */
[----:B------:R-:W-:Y:S01]  /*5950*/  UMOV UR7, 0x40000040 ;  /* 0x4000004000077882 */ /* 0x000fe20000000000 */
[----:B------:R-:W-:-:S04]  /*5960*/  SEL R6, R11, 0x3e, P1 ;  /* 0x0000003e0b067807 */ /* 0x000fc80000800000 */
[----:B------:R-:W-:Y:S01]  /*5970*/  LOP3.LUT R6, R6, 0x6, RZ, 0xc0, !PT ;  /* 0x0000000606067812 */ /* 0x000fe200078ec0ff */
        /* <DEDUP_REMOVED lines=8> */
[----:B------:R-:W-:-:S04]  /*5a00*/  SEL R7, R7, 0xf80, P1 ;  /* 0x00000f8007077807 */ /* 0x000fc80000800000 */
        /* <DEDUP_REMOVED lines=16> */
.L_x_8340:
[----:B------:R-:W0:Y:S01]  /*5b10*/  LDC R5, c[0x0][0x448] ;  /* 0x00011200ff057b82 */ /* 0x000e220000000800 */
[----:B------:R-:W-:Y:S01]  /*5b20*/  ULDC UR4, c[0x0][0xad0] ;  /* 0x0002b40000047ab9 */ /* 0x000fe20000000800 */
[----:B------:R-:W-:Y:S01]  /*5b30*/  ULDC UR10, c[0x0][0xa80] ;  /* 0x0002a000000a7ab9 */ /* 0x000fe20000000800 */
[----:B------:R-:W-:Y:S01]  /*5b40*/  FMUL.FTZ R24, R24, UR4 ;  /* 0x0000000418187c20 */ /* 0x000fe20008410000 */
[----:B------:R-:W-:Y:S01]  /*5b50*/  FMUL.FTZ R25, R25, UR4 ;  /* 0x0000000419197c20 */ /* 0x000fe20008410000 */
[----:B------:R-:W-:Y:S01]  /*5b60*/  FMUL.FTZ R28, R28, UR4 ;  /* 0x000000041c1c7c20 */ /* 0x000fe20008410000 */
[----:B------:R-:W-:Y:S01]  /*5b70*/  FMUL.FTZ R33, R33, UR4 ;  /* 0x0000000421217c20 */ /* 0x000fe20008410000 */
        /* <DEDUP_REMOVED lines=18> */
[----:B------:R-:W-:Y:S01]  /*5ca0*/  VIADD R5, R191, UR39 ;  /* 0x00000027bf057c36 */ /* 0x000fe20008000000 */
[----:B------:R0:W2:Y:S01]  /*5cb0*/  MUFU.TANH R10, R28 ;  /* 0x0000001c000a7308 */ /* 0x0000a20000002400 */
[----:B------:R-:W-:Y:S01]  /*5cc0*/  FMUL.FTZ R31, R31, UR4 ;  /* 0x000000041f1f7c20 */ /* 0x000fe20008410000 */
[----:B------:R-:W-:Y:S01]  /*5cd0*/  FMUL.FTZ R34, R34, UR4 ;  /* 0x0000000422227c20 */ /* 0x000fe20008410000 */
[----:B------:R-:W-:-:S02]  /*5ce0*/  IMAD.MOV.U32 R57, RZ, RZ, R5 ;  /* 0x000000ffff397224 */ /* 0x000fc400078e0005 */
        /* <DEDUP_REMOVED lines=12> */
[----:B------:R-:W5:Y:S01]  /*5db0*/  MUFU.TANH R32, R32 ;  /* 0x0000002000207308 */ /* 0x000f620000002400 */
[----:B------:R-:W-:Y:S01]  /*5dc0*/  FMUL.FTZ R55, R55, UR4 ;  /* 0x0000000437377c20 */ /* 0x000fe20008410000 */
[----:B------:R-:W5:Y:S01]  /*5dd0*/  S2R R169, SR_CgaCtaId ;  /* 0x0000000000a97919 */ /* 0x000f620000008800 */
[----:B------:R-:W1:Y:S01]  /*5de0*/  @P5 LDC R13, c[0x0][0x450] ;  /* 0x00011400ff0d5b82 */ /* 0x000e620000000800 */
[----:B------:R-:W-:Y:S01]  /*5df0*/  UMOV UR23, 0x40000040 ;  /* 0x4000004000177882 */ /* 0x000fe20000000000 */
[----:B------:R-:W-:Y:S01]  /*5e00*/  UMOV UR7, 0x40000040 ;  /* 0x4000004000077882 */ /* 0x000fe20000000000 */
[----:B------:R-:W-:Y:S01]  /*5e10*/  UMOV UR15, 0x40000040 ;  /* 0x40000040000f7882 */ /* 0x000fe20000000000 */
[----:B------:R-:W-:Y:S01]  /*5e20*/  UMOV UR19, 0x40000040 ;  /* 0x4000004000137882 */ /* 0x000fe20000000000 */
[----:B------:R-:W-:Y:S08]  /*5e30*/  MUFU.TANH R36, R36 ;  /* 0x0000002400247308 */ /* 0x000ff00000002400 */
[----:B------:R-:W-:Y:S01]  /*5e40*/  MUFU.TANH R37, R37 ;  /* 0x0000002500257308 */ /* 0x000fe20000002400 */
[----:B----4-:R-:W-:-:S04]  /*5e50*/  @P5 IMAD.HI.U32 R6, R5, R6, RZ ;  /* 0x0000000605065227 */ /* 0x010fc800078e00ff */
[----:B------:R-:W-:-:S03]  /*5e60*/  IMAD R5, R168, -0x40, R11 ;  /* 0xffffffc0a8057824 */ /* 0x000fc600078e020b */
[----:B------:R-:W-:Y:S01]  /*5e70*/  MUFU.TANH R40, R40 ;  /* 0x0000002800287308 */ /* 0x000fe20000002400 */
[----:B-1----:R-:W-:Y:S02]  /*5e80*/  @P5 SHF.R.U32.HI R57, RZ, R13, R6 ;  /* 0x0000000dff395219 */ /* 0x002fe40000011606 */
[----:B------:R-:W-:Y:S02]  /*5e90*/  IADD3 R6, R186, 0x1, R5 ;  /* 0x00000001ba067810 */ /* 0x000fe40007ffe005 */
[----:B0-----:R-:W-:Y:S01]  /*5ea0*/  IADD3 R28, -R190, R5, R186 ;  /* 0x00000005be1c7210 */ /* 0x001fe20007ffe1ba */
[----:B------:R-:W0:Y:S02]  /*5eb0*/  SHFL.IDX PT, R8, R57, RZ, 0x1c1f ;  /* 0x001c1fff39087589 */ /* 0x000e2400000e0000 */
[----:B------:R1:W4:Y:S02]  /*5ec0*/  MUFU.TANH R13, R33 ;  /* 0x00000021000d7308 */ /* 0x0003240000002400 */
[----:B------:R-:W4:Y:S06]  /*5ed0*/  SHFL.IDX PT, R57, R57, 0x1, 0x1c1f ;  /* 0x003c1f0039397f89 */ /* 0x000f2c00000e0000 */
[----:B------:R-:W4:Y:S01]  /*5ee0*/  MUFU.TANH R41, R41 ;  /* 0x0000002900297308 */ /* 0x000f220000002400 */
[----:B-1----:R-:W-:-:S07]  /*5ef0*/  IADD3 R33, -R185, R6, -R190 ;  /* 0x00000006b9217210 */ /* 0x002fce0007ffe9be */
[----:B------:R-:W1:Y:S01]  /*5f00*/  MUFU.TANH R44, R44 ;  /* 0x0000002c002c7308 */ /* 0x000e620000002400 */
[----:B0-----:R-:W-:-:S07]  /*5f10*/  VIADDMNMX R21, R8, R33, R28, PT ;  /* 0x0000002108157246 */ /* 0x001fce000380011c */
[----:B------:R-:W0:Y:S01]  /*5f20*/  MUFU.TANH R27, R45 ;  /* 0x0000002d001b7308 */ /* 0x000e220000002400 */
[C---:B------:R-:W-:Y:S02]  /*5f30*/  ISETP.GT.AND P1, PT, R21.reuse, RZ, PT ;  /* 0x000000ff1500720c */ /* 0x040fe40003f24270 */
[C---:B------:R-:W-:Y:S02]  /*5f40*/  ISETP.GT.AND P2, PT, R21.reuse, 0x1, PT ;  /* 0x000000011500780c */ /* 0x040fe40003f44270 */
[----:B------:R-:W-:-:S03]  /*5f50*/  ISETP.GT.AND P3, PT, R21, 0x8, PT ;  /* 0x000000081500780c */ /* 0x000fc60003f64270 */
[----:B------:R-:W0:Y:S01]  /*5f60*/  MUFU.TANH R48, R48 ;  /* 0x0000003000307308 */ /* 0x000e220000002400 */
[----:B------:R-:W-:Y:S02]  /*5f70*/  FSEL R29, R24, -INF , P1 ;  /* 0xff800000181d7808 */ /* 0x000fe40000800000 */
[----:B------:R-:W-:Y:S02]  /*5f80*/  FSEL R20, R20, -INF , P2 ;  /* 0xff80000014147808 */ /* 0x000fe40001000000 */
[----:B------:R-:W-:Y:S02]  /*5f90*/  ISETP.GT.AND P1, PT, R21, 0x9, PT ;  /* 0x000000091500780c */ /* 0x000fe40003f24270 */
[----:B--2---:R-:W-:Y:S01]  /*5fa0*/  FSEL R8, R10, -INF , P3 ;  /* 0xff8000000a087808 */ /* 0x004fe20001800000 */
[----:B------:R-:W2:Y:S01]  /*5fb0*/  MUFU.TANH R26, R49 ;  /* 0x00000031001a7308 */ /* 0x000ea20000002400 */
[----:B------:R-:W-:Y:S02]  /*5fc0*/  FMNMX.FTZ R5, R29, R20, !PT ;  /* 0x000000141d057209 */ /* 0x000fe40007810000 */
[----:B------:R-:W-:-:S02]  /*5fd0*/  ISETP.GT.AND P2, PT, R21, 0x10, PT ;  /* 0x000000101500780c */ /* 0x000fc40003f44270 */
[----:B---3--:R-:W-:Y:S02]  /*5fe0*/  FSEL R6, R12, -INF , P1 ;  /* 0xff8000000c067808 */ /* 0x008fe40000800000 */
[----:B------:R-:W-:Y:S01]  /*5ff0*/  FMNMX.FTZ R11, R8, R5, !PT ;  /* 0x00000005080b7209 */ /* 0x000fe20007810000 */
[----:B------:R-:W3:Y:S01]  /*6000*/  MUFU.TANH R52, R52 ;  /* 0x0000003400347308 */ /* 0x000ee20000002400 */
[----:B------:R-:W-:Y:S02]  /*6010*/  ISETP.GT.AND P1, PT, R21, 0x11, PT ;  /* 0x000000111500780c */ /* 0x000fe40003f24270 */
[----:B-----5:R-:W-:Y:S02]  /*6020*/  FSEL R5, R32, -INF , P2 ;  /* 0xff80000020057808 */ /* 0x020fe40001000000 */
[----:B------:R-:W-:Y:S02]  /*6030*/  FMNMX.FTZ R12, R6, R11, !PT ;  /* 0x0000000b060c7209 */ /* 0x000fe40007810000 */
[----:B----4-:R-:W-:Y:S01]  /*6040*/  FSEL R10, R13, -INF , P1 ;  /* 0xff8000000d0a7808 */ /* 0x010fe20000800000 */
[----:B------:R-:W4:Y:S01]  /*6050*/  MUFU.TANH R53, R53 ;  /* 0x0000003500357308 */ /* 0x000f220000002400 */
[----:B------:R-:W-:-:S02]  /*6060*/  ISETP.GT.AND P2, PT, R21, 0x18, PT ;  /* 0x000000181500780c */ /* 0x000fc40003f44270 */
[----:B------:R-:W-:Y:S02]  /*6070*/  FMNMX.FTZ R13, R5, R12, !PT ;  /* 0x0000000c050d7209 */ /* 0x000fe40007810000 */
[C---:B------:R-:W-:Y:S02]  /*6080*/  ISETP.GT.AND P1, PT, R21.reuse, 0x19, PT ;  /* 0x000000191500780c */ /* 0x040fe40003f24270 */
[----:B------:R-:W-:Y:S01]  /*6090*/  FSEL R11, R36, -INF , P2 ;  /* 0xff800000240b7808 */ /* 0x000fe20001000000 */
[----:B------:R5:W-:Y:S01]  /*60a0*/  MUFU.TANH R58, R30 ;  /* 0x0000001e003a7308 */ /* 0x000be20000002400 */
[----:B------:R-:W-:Y:S02]  /*60b0*/  FMNMX.FTZ R14, R10, R13, !PT ;  /* 0x0000000d0a0e7209 */ /* 0x000fe40007810000 */
[----:B------:R-:W-:Y:S02]  /*60c0*/  ISETP.GT.AND P2, PT, R21, 0x20, PT ;  /* 0x000000201500780c */ /* 0x000fe40003f44270 */
[----:B------:R-:W-:-:S02]  /*60d0*/  FSEL R12, R37, -INF , P1 ;  /* 0xff800000250c7808 */ /* 0x000fc40000800000 */
[----:B------:R-:W-:Y:S01]  /*60e0*/  FMNMX.FTZ R15, R11, R14, !PT ;  /* 0x0000000e0b0f7209 */ /* 0x000fe20007810000 */
[----:B------:R5:W-:Y:S01]  /*60f0*/  MUFU.TANH R32, R31 ;  /* 0x0000001f00207308 */ /* 0x000be20000002400 */
[C---:B------:R-:W-:Y:S02]  /*6100*/  ISETP.GT.AND P1, PT, R21.reuse, 0x21, PT ;  /* 0x000000211500780c */ /* 0x040fe40003f24270 */
[----:B------:R-:W-:Y:S02]  /*6110*/  FSEL R13, R40, -INF , P2 ;  /* 0xff800000280d7808 */ /* 0x000fe40001000000 */
[----:B------:R-:W-:Y:S02]  /*6120*/  FMNMX.FTZ R24, R12, R15, !PT ;  /* 0x0000000f0c187209 */ /* 0x000fe40007810000 */
[----:B------:R-:W-:Y:S01]  /*6130*/  ISETP.GT.AND P2, PT, R21, 0x28, PT ;  /* 0x000000281500780c */ /* 0x000fe20003f44270 */
[----:B------:R-:W5:Y:S01]  /*6140*/  MUFU.TANH R7, R7 ;  /* 0x0000000700077308 */ /* 0x000f620000002400 */
[----:B------:R-:W-:-:S02]  /*6150*/  FSEL R14, R41, -INF , P1 ;  /* 0xff800000290e7808 */ /* 0x000fc40000800000 */
[----:B------:R-:W-:Y:S02]  /*6160*/  FMNMX.FTZ R25, R13, R24, !PT ;  /* 0x000000180d197209 */ /* 0x000fe40007810000 */
[C---:B------:R-:W-:Y:S02]  /*6170*/  ISETP.GT.AND P1, PT, R21.reuse, 0x29, PT ;  /* 0x000000291500780c */ /* 0x040fe40003f24270 */
[----:B-1----:R-:W-:Y:S01]  /*6180*/  FSEL R15, R44, -INF , P2 ;  /* 0xff8000002c0f7808 */ /* 0x002fe20001000000 */
[----:B------:R-:W1:Y:S01]  /*6190*/  MUFU.TANH R56, R56 ;  /* 0x0000003800387308 */ /* 0x000e620000002400 */
[----:B------:R-:W-:Y:S02]  /*61a0*/  FMNMX.FTZ R24, R14, R25, !PT ;  /* 0x000000190e187209 */ /* 0x000fe40007810000 */
[----:B------:R-:W-:Y:S02]  /*61b0*/  ISETP.GT.AND P2, PT, R21, 0x30, PT ;  /* 0x000000301500780c */ /* 0x000fe40003f44270 */
[----:B0-----:R-:W-:-:S02]  /*61c0*/  FSEL R27, R27, -INF , P1 ;  /* 0xff8000001b1b7808 */ /* 0x001fc40000800000 */
[----:B------:R-:W-:Y:S01]  /*61d0*/  FMNMX.FTZ R24, R15, R24, !PT ;  /* 0x000000180f187209 */ /* 0x000fe20007810000 */
[----:B------:R0:W1:Y:S01]  /*61e0*/  MUFU.TANH R36, R34 ;  /* 0x0000002200247308 */ /* 0x0000620000002400 */
[----:B------:R-:W-:Y:S02]  /*61f0*/  ISETP.GT.AND P1, PT, R21, 0x31, PT ;  /* 0x000000311500780c */ /* 0x000fe40003f24270 */
[----:B------:R-:W-:Y:S02]  /*6200*/  FSEL R25, R48, -INF , P2 ;  /* 0xff80000030197808 */ /* 0x000fe40001000000 */
[----:B------:R-:W-:Y:S02]  /*6210*/  FMNMX.FTZ R24, R27, R24, !PT ;  /* 0x000000181b187209 */ /* 0x000fe40007810000 */
[----:B------:R-:W-:Y:S01]  /*6220*/  ISETP.GT.AND P2, PT, R21, 0x38, PT ;  /* 0x000000381500780c */ /* 0x000fe20003f44270 */
[----:B------:R-:W-:Y:S01]  /*6230*/  MUFU.TANH R38, R38 ;  /* 0x0000002600267308 */ /* 0x000fe20000002400 */
[----:B--2---:R-:W-:-:S02]  /*6240*/  FSEL R26, R26, -INF , P1 ;  /* 0xff8000001a1a7808 */ /* 0x004fc40000800000 */
[----:B------:R-:W-:Y:S02]  /*6250*/  FMNMX.FTZ R37, R25, R24, !PT ;  /* 0x0000001819257209 */ /* 0x000fe40007810000 */
[----:B------:R-:W-:Y:S02]  /*6260*/  ISETP.GT.AND P1, PT, R21, 0x39, PT ;  /* 0x000000391500780c */ /* 0x000fe40003f24270 */
[----:B---3--:R-:W-:Y:S01]  /*6270*/  FSEL R24, R52, -INF , P2 ;  /* 0xff80000034187808 */ /* 0x008fe20001000000 */
[----:B------:R-:W-:Y:S01]  /*6280*/  MUFU.TANH R39, R39 ;  /* 0x0000002700277308 */ /* 0x000fe20000002400 */
[----:B------:R-:W-:Y:S02]  /*6290*/  FMNMX.FTZ R37, R26, R37, !PT ;  /* 0x000000251a257209 */ /* 0x000fe40007810000 */
[----:B----4-:R-:W-:Y:S02]  /*62a0*/  FSEL R21, R53, -INF , P1 ;  /* 0xff80000035157808 */ /* 0x010fe40000800000 */
[----:B-----5:R-:W-:-:S02]  /*62b0*/  FMNMX.FTZ R30, R24, R37, !PT ;  /* 0x00000025181e7209 */ /* 0x020fc40007810000 */
[----:B------:R-:W-:Y:S01]  /*62c0*/  VIADDMNMX R57, R57, R33, R28, PT ;  /* 0x0000002139397246 */ /* 0x000fe2000380011c */
[----:B------:R2:W3:Y:S01]  /*62d0*/  MUFU.TANH R37, R35 ;  /* 0x0000002300257308 */ /* 0x0004e20000002400 */
[----:B------:R-:W-:Y:S02]  /*62e0*/  FMNMX.FTZ R30, R21, R30, !PT ;  /* 0x0000001e151e7209 */ /* 0x000fe40007810000 */
[C---:B------:R-:W-:Y:S02]  /*62f0*/  ISETP.GT.AND P1, PT, R57.reuse, RZ, PT ;  /* 0x000000ff3900720c */ /* 0x040fe40003f24270 */
[C---:B------:R-:W-:Y:S01]  /*6300*/  ISETP.GT.AND P2, PT, R57.reuse, 0x1, PT ;  /* 0x000000013900780c */ /* 0x040fe20003f44270 */
[----:B------:R-:W0:Y:S01]  /*6310*/  SHFL.BFLY PT, R31, R30, 0x2, 0x1f ;  /* 0x0c401f001e1f7f89 */ /* 0x000e2200000e0000 */
[----:B------:R-:W-:Y:S01]  /*6320*/  ISETP.GT.AND P3, PT, R57, 0x8, PT ;  /* 0x000000083900780c */ /* 0x000fe20003f64270 */
[----:B------:R-:W4:Y:S01]  /*6330*/  MUFU.TANH R42, R42 ;  /* 0x0000002a002a7308 */ /* 0x000f220000002400 */
[----:B------:R-:W-:-:S02]  /*6340*/  FSEL R28, R7, -INF , P1 ;  /* 0xff800000071c7808 */ /* 0x000fc40000800000 */
[----:B------:R-:W-:-:S04]  /*6350*/  ISETP.GT.AND P1, PT, R57, 0x9, PT ;  /* 0x000000093900780c */ /* 0x000fc80003f24270 */
[----:B------:R-:W-:Y:S01]  /*6360*/  FSEL R32, R32, -INF , P1 ;  /* 0xff80000020207808 */ /* 0x000fe20000800000 */
[----:B------:R-:W5:Y:S01]  /*6370*/  MUFU.TANH R43, R43 ;  /* 0x0000002b002b7308 */ /* 0x000f620000002400 */
[----:B------:R-:W-:-:S07]  /*6380*/  ISETP.GT.AND P1, PT, R57, 0x11, PT ;  /* 0x000000113900780c */ /* 0x000fce0003f24270 */
[----:B------:R-:W5:Y:S01]  /*6390*/  MUFU.TANH R46, R46 ;  /* 0x0000002e002e7308 */ /* 0x000f620000002400 */
[----:B0-----:R-:W-:Y:S02]  /*63a0*/  FMNMX.FTZ R34, R30, R31, !PT ;  /* 0x0000001f1e227209 */ /* 0x001fe40007810000 */
[----:B-1----:R-:W-:-:S05]  /*63b0*/  FSEL R31, R56, -INF , P2 ;  /* 0xff800000381f7808 */ /* 0x002fca0001000000 */
[----:B------:R-:W0:Y:S01]  /*63c0*/  MUFU.TANH R47, R47 ;  /* 0x0000002f002f7308 */ /* 0x000e220000002400 */
[----:B------:R-:W-:Y:S01]  /*63d0*/  FSEL R30, R58, -INF , P3 ;  /* 0xff8000003a1e7808 */ /* 0x000fe20001800000 */
[----:B--2---:R-:W1:Y:S01]  /*63e0*/  SHFL.BFLY PT, R35, R34, 0x1, 0x1f ;  /* 0x0c201f0022237f89 */ /* 0x004e6200000e0000 */
[----:B------:R-:W-:Y:S02]  /*63f0*/  FMNMX.FTZ R7, R28, R31, !PT ;  /* 0x0000001f1c077209 */ /* 0x000fe40007810000 */
[----:B------:R-:W-:Y:S02]  /*6400*/  ISETP.GT.AND P2, PT, R57, 0x10, PT ;  /* 0x000000103900780c */ /* 0x000fe40003f44270 */
[----:B------:R-:W-:Y:S01]  /*6410*/  FMNMX.FTZ R7, R30, R7, !PT ;  /* 0x000000071e077209 */ /* 0x000fe20007810000 */
[----:B------:R-:W2:Y:S01]  /*6420*/  MUFU.TANH R50, R50 ;  /* 0x0000003200327308 */ /* 0x000ea20000002400 */
[----:B------:R-:W-:Y:S02]  /*6430*/  FSEL R33, R36, -INF , P2 ;  /* 0xff80000024217808 */ /* 0x000fe40001000000 */
[----:B------:R-:W-:-:S02]  /*6440*/  FMNMX.FTZ R36, R32, R7, !PT ;  /* 0x0000000720247209 */ /* 0x000fc40007810000 */
[C---:B------:R-:W-:Y:S02]  /*6450*/  ISETP.GT.AND P2, PT, R57.reuse, 0x18, PT ;  /* 0x000000183900780c */ /* 0x040fe40003f44270 */
[----:B------:R-:W-:Y:S01]  /*6460*/  ISETP.GT.AND P3, PT, R57, 0x29, PT ;  /* 0x000000293900780c */ /* 0x000fe20003f64270 */
[----:B------:R-:W2:Y:S08]  /*6470*/  MUFU.TANH R51, R51 ;  /* 0x0000003300337308 */ /* 0x000eb00000002400 */
[----:B------:R-:W2:Y:S01]  /*6480*/  MUFU.TANH R54, R54 ;  /* 0x0000003600367308 */ /* 0x000ea20000002400 */
[----:B-1----:R-:W-:-:S02]  /*6490*/  FMNMX.FTZ R7, R34, R35, !PT ;  /* 0x0000002322077209 */ /* 0x002fc40007810000 */
[----:B---3--:R-:W-:Y:S02]  /*64a0*/  FSEL R34, R37, -INF , P1 ;  /* 0xff80000025227808 */ /* 0x008fe40000800000 */
[----:B------:R-:W-:Y:S02]  /*64b0*/  FMNMX.FTZ R37, R33, R36, !PT ;  /* 0x0000002421257209 */ /* 0x000fe40007810000 */
[----:B------:R-:W-:Y:S01]  /*64c0*/  ISETP.GT.AND P1, PT, R57, 0x19, PT ;  /* 0x000000193900780c */ /* 0x000fe20003f24270 */
[----:B------:R-:W1:Y:S01]  /*64d0*/  MUFU.TANH R55, R55 ;  /* 0x0000003700377308 */ /* 0x000e620000002400 */
[----:B------:R-:W-:Y:S02]  /*64e0*/  FSEL R35, R38, -INF , P2 ;  /* 0xff80000026237808 */ /* 0x000fe40001000000 */
[----:B------:R-:W-:Y:S02]  /*64f0*/  FMNMX.FTZ R38, R34, R37, !PT ;  /* 0x0000002522267209 */ /* 0x000fe40007810000 */
[----:B------:R-:W-:-:S02]  /*6500*/  FSEL R36, R39, -INF , P1 ;  /* 0xff80000027247808 */ /* 0x000fc40000800000 */
[----:B------:R-:W-:Y:S02]  /*6510*/  ISETP.GT.AND P2, PT, R57, 0x20, PT ;  /* 0x000000203900780c */ /* 0x000fe40003f44270 */
[----:B------:R-:W-:Y:S02]  /*6520*/  FMNMX.FTZ R39, R35, R38, !PT ;  /* 0x0000002623277209 */ /* 0x000fe40007810000 */
[C---:B------:R-:W-:Y:S02]  /*6530*/  ISETP.GT.AND P1, PT, R57.reuse, 0x21, PT ;  /* 0x000000213900780c */ /* 0x040fe40003f24270 */
[----:B----4-:R-:W-:Y:S02]  /*6540*/  FSEL R37, R42, -INF , P2 ;  /* 0xff8000002a257808 */ /* 0x010fe40001000000 */
[----:B------:R-:W-:Y:S02]  /*6550*/  FMNMX.FTZ R40, R36, R39, !PT ;  /* 0x0000002724287209 */ /* 0x000fe40007810000 */
[----:B------:R-:W-:-:S02]  /*6560*/  ISETP.GT.AND P2, PT, R57, 0x28, PT ;  /* 0x000000283900780c */ /* 0x000fc40003f44270 */
[----:B-----5:R-:W-:Y:S02]  /*6570*/  FSEL R38, R43, -INF , P1 ;  /* 0xff8000002b267808 */ /* 0x020fe40000800000 */
[----:B------:R-:W-:Y:S01]  /*6580*/  FMNMX.FTZ R41, R37, R40, !PT ;  /* 0x0000002825297209 */ /* 0x000fe20007810000 */
[C---:B------:R-:W-:Y:S01]  /*6590*/  FMUL.FTZ R40, R7.reuse, UR10 ;  /* 0x0000000a07287c20 */ /* 0x040fe20008410000 */
[----:B------:R-:W-:Y:S02]  /*65a0*/  FSETP.NEU.FTZ.AND P4, PT, R7, -INF , PT ;  /* 0xff8000000700780b */ /* 0x000fe40003f9d000 */
[----:B------:R-:W-:Y:S02]  /*65b0*/  FSEL R39, R46, -INF , P2 ;  /* 0xff8000002e277808 */ /* 0x000fe40001000000 */
[----:B------:R-:W-:Y:S02]  /*65c0*/  FMNMX.FTZ R42, R38, R41, !PT ;  /* 0x00000029262a7209 */ /* 0x000fe40007810000 */
[----:B------:R-:W-:-:S02]  /*65d0*/  FSEL R45, R40, RZ, P4 ;  /* 0x000000ff282d7208 */ /* 0x000fc40002000000 */
[----:B------:R-:W-:Y:S02]  /*65e0*/  ISETP.GT.AND P1, PT, R57, 0x30, PT ;  /* 0x000000303900780c */ /* 0x000fe40003f24270 */
[----:B0-----:R-:W-:Y:S01]  /*65f0*/  FSEL R40, R47, -INF , P3 ;  /* 0xff8000002f287808 */ /* 0x001fe20001800000 */
[--C-:B------:R-:W-:Y:S01]  /*6600*/  FFMA.FTZ R46, R29, UR10, -R45.reuse ;  /* 0x0000000a1d2e7c23 */ /* 0x100fe2000801082d */
[----:B------:R-:W-:Y:S01]  /*6610*/  FMNMX.FTZ R43, R39, R42, !PT ;  /* 0x0000002a272b7209 */ /* 0x000fe20007810000 */
[--C-:B------:R-:W-:Y:S01]  /*6620*/  FFMA.FTZ R47, R20, UR10, -R45.reuse ;  /* 0x0000000a142f7c23 */ /* 0x100fe2000801082d */
        /* <DEDUP_REMOVED lines=8> */
[----:B------:R-:W-:Y:S01]  /*66b0*/  FSEL R29, R51, -INF , P2 ;  /* 0xff800000331d7808 */ /* 0x000fe20001000000 */
[--C-:B------:R-:W-:Y:S01]  /*66c0*/  FFMA.FTZ R10, R10, UR10, -R45.reuse ;  /* 0x0000000a0a0a7c23 */ /* 0x100fe2000801082d */
[----:B------:R-:W-:Y:S01]  /*66d0*/  FMNMX.FTZ R44, R41, R42, !PT ;  /* 0x0000002a292c7209 */ /* 0x000fe20007810000 */
[--C-:B------:R-:W-:Y:S01]  /*66e0*/  FFMA.FTZ R11, R11, UR10, -R45.reuse ;  /* 0x0000000a0b0b7c23 */ /* 0x100fe2000801082d */
[----:B------:R-:W-:Y:S01]  /*66f0*/  ISETP.GT.AND P2, PT, R57, 0x39, PT ;  /* 0x000000393900780c */ /* 0x000fe20003f44270 */
[--C-:B------:R-:W-:Y:S01]  /*6700*/  FFMA.FTZ R12, R12, UR10, -R45.reuse ;  /* 0x0000000a0c0c7c23 */ /* 0x100fe2000801082d */
[----:B------:R-:W-:Y:S01]  /*6710*/  FSEL R42, R54, -INF , P1 ;  /* 0xff800000362a7808 */ /* 0x000fe20000800000 */
        /* <DEDUP_REMOVED lines=8> */
[----:B------:R-:W-:Y:S01]  /*67a0*/  MUFU.EX2 R46, R46 ;  /* 0x0000002e002e7308 */ /* 0x000fe20000000800 */
[----:B------:R-:W-:Y:S01]  /*67b0*/  FMNMX.FTZ R43, R20, R43, !PT ;  /* 0x0000002b142b7209 */ /* 0x000fe20007810000 */
[--C-:B------:R-:W-:Y:S01]  /*67c0*/  FFMA.FTZ R25, R25, UR10, -R45.reuse ;  /* 0x0000000a19197c23 */ /* 0x100fe2000801082d */
[--C-:B------:R-:W-:Y:S01]  /*67d0*/  FFMA.FTZ R26, R26, UR10, -R45.reuse ;  /* 0x0000000a1a1a7c23 */ /* 0x100fe2000801082d */
[--C-:B------:R-:W-:Y:S01]  /*67e0*/  FFMA.FTZ R24, R24, UR10, -R45.reuse ;  /* 0x0000000a18187c23 */ /* 0x100fe2000801082d */
[----:B------:R-:W-:Y:S01]  /*67f0*/  FFMA.FTZ R21, R21, UR10, -R45 ;  /* 0x0000000a15157c23 */ /* 0x000fe2000801082d */
[----:B------:R-:W0:Y:S02]  /*6800*/  SHFL.BFLY PT, R6, R43, 0x2, 0x1f ;  /* 0x0c401f002b067f89 */ /* 0x000e2400000e0000 */
[----:B------:R-:W1:Y:S08]  /*6810*/  MUFU.EX2 R47, R47 ;  /* 0x0000002f002f7308 */ /* 0x000e700000000800 */
[----:B------:R-:W-:Y:S08]  /*6820*/  MUFU.EX2 R49, R44 ;  /* 0x0000002c00317308 */ /* 0x000ff00000000800 */
[----:B------:R-:W-:Y:S01]  /*6830*/  MUFU.EX2 R51, R10 ;  /* 0x0000000a00337308 */ /* 0x000fe20000000800 */
[----:B-1----:R-:W-:-:S02]  /*6840*/  F2FP.F16.F32.PACK_AB R152, R47, R46 ;  /* 0x0000002e2f98723e */ /* 0x002fc400000000ff */
[----:B0-----:R-:W-:Y:S01]  /*6850*/  FMNMX.FTZ R6, R43, R6, !PT ;  /* 0x000000062b067209 */ /* 0x001fe20007810000 */
[----:B------:R-:W-:-:S04]  /*6860*/  FADD.FTZ R43, R46, R47 ;  /* 0x0000002f2e2b7221 */ /* 0x000fc80000010000 */
        /* <DEDUP_REMOVED lines=9> */
[----:B------:R-:W-:Y:S01]  /*6900*/  MUFU.EX2 R14, R14 ;  /* 0x0000000e000e7308 */ /* 0x000fe20000000800 */
[----:B--2---:R-:W-:Y:S02]  /*6910*/  F2FP.F16.F32.PACK_AB R158, R12, R11 ;  /* 0x0000000b0c9e723e */ /* 0x004fe400000000ff */
[----:B------:R-:W-:Y:S01]  /*6920*/  FSEL R27, R5, RZ, P1 ;  /* 0x000000ff051b7208 */ /* 0x000fe20000800000 */
[----:B------:R-:W-:-:S04]  /*6930*/  IMAD R5, R2, 0x1000, R22 ;  /* 0x0000100002057824 */ /* 0x000fc800078e0216 */
[----:B------:R-:W-:Y:S01]  /*6940*/  MUFU.EX2 R15, R15 ;  /* 0x0000000f000f7308 */ /* 0x000fe20000000800 */
[--C-:B------:R-:W-:Y:S01]  /*6950*/  FFMA.FTZ R28, R28, UR10, -R27.reuse ;  /* 0x0000000a1c1c7c23 */ /* 0x100fe2000801081b */
[--C-:B------:R-:W-:Y:S01]  /*6960*/  FFMA.FTZ R31, R31, UR10, -R27.reuse ;  /* 0x0000000a1f1f7c23 */ /* 0x100fe2000801081b */
[--C-:B------:R-:W-:Y:S01]  /*6970*/  FFMA.FTZ R30, R30, UR10, -R27.reuse ;  /* 0x0000000a1e1e7c23 */ /* 0x100fe2000801081b */
[--C-:B------:R-:W-:Y:S01]  /*6980*/  FFMA.FTZ R32, R32, UR10, -R27.reuse ;  /* 0x0000000a20207c23 */ /* 0x100fe2000801081b */
[--C-:B------:R-:W-:Y:S01]  /*6990*/  FFMA.FTZ R33, R33, UR10, -R27.reuse ;  /* 0x0000000a21217c23 */ /* 0x100fe2000801081b */
[--C-:B------:R-:W-:Y:S01]  /*69a0*/  FFMA.FTZ R34, R34, UR10, -R27.reuse ;  /* 0x0000000a22227c23 */ /* 0x100fe2000801081b */
[C---:B------:R-:W-:Y:S01]  /*69b0*/  R2UR UR4, R5.reuse ;  /* 0x00000000050472ca */ /* 0x040fe200000e0000 */
[----:B------:R-:W-:Y:S01]  /*69c0*/  MUFU.EX2 R28, R28 ;  /* 0x0000001c001c7308 */ /* 0x000fe20000000800 */
[----:B------:R-:W-:Y:S02]  /*69d0*/  VIADD R6, R5, 0x80 ;  /* 0x0000008005067836 */ /* 0x000fe40000000000 */
[----:B------:R-:W-:Y:S01]  /*69e0*/  FFMA.FTZ R35, R35, UR10, -R27 ;  /* 0x0000000a23237c23 */ /* 0x000fe2000801081b */
[----:B------:R-:W-:-:S02]  /*69f0*/  VIADD R10, R5, 0x100 ;  /* 0x00000100050a7836 */ /* 0x000fc40000000000 */
[--C-:B------:R-:W-:Y:S01]  /*6a00*/  FFMA.FTZ R36, R36, UR10, -R27.reuse ;  /* 0x0000000a24247c23 */ /* 0x100fe2000801081b */
[----:B------:R-:W-:Y:S02]  /*6a10*/  VIADD R5, R5, 0x180 ;  /* 0x0000018005057836 */ /* 0x000fe40000000000 */
[----:B------:R-:W-:Y:S01]  /*6a20*/  FFMA.FTZ R37, R37, UR10, -R27 ;  /* 0x0000000a25257c23 */ /* 0x000fe2000801081b */
[----:B------:R-:W-:Y:S01]  /*6a30*/  R2UR UR6, R6 ;  /* 0x00000000060672ca */ /* 0x000fe200000e0000 */
[----:B------:R-:W0:Y:S01]  /*6a40*/  MUFU.EX2 R31, R31 ;  /* 0x0000001f001f7308 */ /* 0x000e220000000800 */
[----:B------:R-:W-:Y:S01]  /*6a50*/  R2UR UR14, R10 ;  /* 0x000000000a0e72ca */ /* 0x000fe200000e0000 */
[----:B------:R-:W-:Y:S01]  /*6a60*/  FADD.FTZ R6, R154, R43 ;  /* 0x0000002b9a067221 */ /* 0x000fe20000010000 */
[----:B------:R-:W-:Y:S01]  /*6a70*/  R2UR UR18, R5 ;  /* 0x00000000051272ca */ /* 0x000fe200000e0000 */
[----:B------:R-:W-:Y:S02]  /*6a80*/  VIADD R5, R9, 0x38840 ;  /* 0x0003884009057836 */ /* 0x000fe40000000000 */
[--C-:B------:R-:W-:Y:S01]  /*6a90*/  FFMA.FTZ R38, R38, UR10, -R27.reuse ;  /* 0x0000000a26267c23 */ /* 0x100fe2000801081b */
[----:B------:R-:W-:Y:S01]  /*6aa0*/  FADD.FTZ R43, R49, R6 ;  /* 0x00000006312b7221 */ /* 0x000fe20000010000 */
[----:B------:R-:W-:Y:S01]  /*6ab0*/  FFMA.FTZ R39, R39, UR10, -R27 ;  /* 0x0000000a27277c23 */ /* 0x000fe2000801081b */
[----:B------:R-:W1:Y:S01]  /*6ac0*/  MUFU.EX2 R30, R30 ;  /* 0x0000001e001e7308 */ /* 0x000e620000000800 */
[----:B------:R-:W-:Y:S01]  /*6ad0*/  PRMT R5, R169, 0x654, R5 ;  /* 0x00000654a9057816 */ /* 0x000fe20000000005 */
[----:B------:R-:W-:Y:S01]  /*6ae0*/  FADD.FTZ R6, R48, R43 ;  /* 0x0000002b30067221 */ /* 0x000fe20000010000 */
[--C-:B------:R-:W-:Y:S01]  /*6af0*/  FFMA.FTZ R40, R40, UR10, -R27.reuse ;  /* 0x0000000a28287c23 */ /* 0x100fe2000801081b */
[--C-:B------:R-:W-:Y:S01]  /*6b00*/  FFMA.FTZ R41, R41, UR10, -R27.reuse ;  /* 0x0000000a29297c23 */ /* 0x100fe2000801081b */
[----:B------:R2:W-:Y:S01]  /*6b10*/  SYNCS.ARRIVE.TRANS64.RED.A1T0 RZ, [R5+URZ], RZ ;  /* 0x000000ff05ff79a7 */ /* 0x0005e2000810043f */
[----:B------:R-:W-:Y:S01]  /*6b20*/  FFMA.FTZ R29, R29, UR10, -R27 ;  /* 0x0000000a1d1d7c23 */ /* 0x000fe2000801081b */
[----:B------:R-:W-:Y:S01]  /*6b30*/  FADD.FTZ R6, R51, R6 ;  /* 0x0000000633067221 */ /* 0x000fe20000010000 */
[----:B------:R-:W3:Y:S01]  /*6b40*/  MUFU.EX2 R155, R32 ;  /* 0x00000020009b7308 */ /* 0x000ee20000000800 */
[----:B0-----:R-:W-:Y:S01]  /*6b50*/  FADD.FTZ R45, R28, R31 ;  /* 0x0000001f1c2d7221 */ /* 0x001fe20000010000 */
[--C-:B------:R-:W-:Y:S01]  /*6b60*/  FFMA.FTZ R42, R42, UR10, -R27.reuse ;  /* 0x0000000a2a2a7c23 */ /* 0x100fe2000801081b */
[----:B------:R-:W-:Y:S01]  /*6b70*/  FFMA.FTZ R20, R20, UR10, -R27 ;  /* 0x0000000a14147c23 */ /* 0x000fe2000801081b */
[----:B------:R-:W-:Y:S01]  /*6b80*/  F2FP.F16.F32.PACK_AB R153, R31, R28 ;  /* 0x0000001c1f99723e */ /* 0x000fe200000000ff */
[----:B------:R-:W-:Y:S01]  /*6b90*/  UMOV UR22, UR4 ;  /* 0x0000000400167c82 */ /* 0x000fe20008000000 */
[----:B------:R-:W-:-:S02]  /*6ba0*/  F2FP.F16.F32.PACK_AB R154, R49, R154 ;  /* 0x0000009a319a723e */ /* 0x000fc400000000ff */
[----:B------:R-:W2:Y:S01]  /*6bb0*/  MUFU.EX2 R33, R33 ;  /* 0x0000002100217308 */ /* 0x000ea20000000800 */
[----:B-1----:R-:W-:Y:S01]  /*6bc0*/  FADD.FTZ R10, R30, R45 ;  /* 0x0000002d1e0a7221 */ /* 0x002fe20000010000 */
[----:B------:R-:W-:-:S06]  /*6bd0*/  F2FP.F16.F32.PACK_AB R160, R14, R13 ;  /* 0x0000000d0ea0723e */ /* 0x000fcc00000000ff */
[----:B------:R-:W0:Y:S01]  /*6be0*/  MUFU.EX2 R34, R34 ;  /* 0x0000002200227308 */ /* 0x000e220000000800 */
[C---:B---3--:R-:W-:Y:S01]  /*6bf0*/  FADD.FTZ R10, R155.reuse, R10 ;  /* 0x0000000a9b0a7221 */ /* 0x048fe20000010000 */
[----:B------:R-:W-:Y:S01]  /*6c00*/  F2FP.F16.F32.PACK_AB R155, R155, R30 ;  /* 0x0000001e9b9b723e */ /* 0x000fe200000000ff */
[----:B------:R-:W-:Y:S06]  /*6c10*/  BAR.SYNC.DEFER_BLOCKING 0xf, 0x100 ;  /* 0x03c4000000007b1d */ /* 0x000fec0000010000 */
[----:B------:R-:W1:Y:S01]  /*6c20*/  MUFU.EX2 R35, R35 ;  /* 0x0000002300237308 */ /* 0x000e620000000800 */
[----:B--2---:R-:W-:-:S07]  /*6c30*/  FADD.FTZ R5, R33, R10 ;  /* 0x0000000a21057221 */ /* 0x004fce0000010000 */
[----:B------:R-:W2:Y:S01]  /*6c40*/  MUFU.EX2 R36, R36 ;  /* 0x0000002400247308 */ /* 0x000ea20000000800 */
[C---:B0-----:R-:W-:Y:S01]  /*6c50*/  FADD.FTZ R10, R34.reuse, R5 ;  /* 0x00000005220a7221 */ /* 0x041fe20000010000 */
[----:B------:R-:W-:Y:S01]  /*6c60*/  FADD.FTZ R5, R11, R6 ;  /* 0x000000060b057221 */ /* 0x000fe20000010000 */
[----:B------:R-:W-:-:S05]  /*6c70*/  F2FP.F16.F32.PACK_AB R157, R34, R33 ;  /* 0x00000021229d723e */ /* 0x000fca00000000ff */
[----:B------:R-:W0:Y:S01]  /*6c80*/  MUFU.EX2 R37, R37 ;  /* 0x0000002500257308 */ /* 0x000e220000000800 */
[----:B-1----:R-:W-:Y:S01]  /*6c90*/  FADD.FTZ R27, R35, R10 ;  /* 0x0000000a231b7221 */ /* 0x002fe20000010000 */
[----:B------:R-:W-:Y:S01]  /*6ca0*/  FADD.FTZ R10, R12, R5 ;  /* 0x000000050c0a7221 */ /* 0x000fe20000010000 */
[----:B------:R1:W-:Y:S03]  /*6cb0*/  STSM.16.M88.4 [R184+0x36400], R152 ;  /* 0x03640098b8007844 */ /* 0x0003e60000000200 */
[----:B------:R-:W-:Y:S02]  /*6cc0*/  FADD.FTZ R5, R13, R10 ;  /* 0x0000000a0d057221 */ /* 0x000fe40000010000 */
[----:B------:R-:W3:Y:S01]  /*6cd0*/  MUFU.EX2 R38, R38 ;  /* 0x0000002600267308 */ /* 0x000ee20000000800 */
[----:B--2---:R-:W-:Y:S01]  /*6ce0*/  FADD.FTZ R32, R36, R27 ;  /* 0x0000001b24207221 */ /* 0x004fe20000010000 */
[----:B------:R-:W-:Y:S01]  /*6cf0*/  FADD.FTZ R10, R14, R5 ;  /* 0x000000050e0a7221 */ /* 0x000fe20000010000 */
[----:B------:R-:W-:-:S03]  /*6d00*/  F2FP.F16.F32.PACK_AB R159, R36, R35 ;  /* 0x00000023249f723e */ /* 0x000fc600000000ff */
[----:B------:R-:W-:Y:S02]  /*6d10*/  FADD.FTZ R5, R15, R10 ;  /* 0x0000000a0f057221 */ /* 0x000fe40000010000 */
[----:B------:R-:W2:Y:S01]  /*6d20*/  MUFU.EX2 R39, R39 ;  /* 0x0000002700277308 */ /* 0x000ea20000000800 */
[----:B0-----:R-:W-:Y:S01]  /*6d30*/  FADD.FTZ R27, R37, R32 ;  /* 0x00000020251b7221 */ /* 0x001fe20000010000 */
[C---:B------:R-:W-:Y:S01]  /*6d40*/  FADD.FTZ R10, R162.reuse, R5 ;  /* 0x00000005a20a7221 */ /* 0x040fe20000010000 */
[----:B------:R-:W-:Y:S01]  /*6d50*/  F2FP.F16.F32.PACK_AB R162, R162, R15 ;  /* 0x0000000fa2a2723e */ /* 0x000fe200000000ff */
[----:B------:R1:W-:Y:S04]  /*6d60*/  STSM.16.M88.4 [R189], R156 ;  /* 0x0000009cbd007844 */ /* 0x0003e80000000200 */
[----:B------:R-:W0:Y:S01]  /*6d70*/  MUFU.EX2 R40, R40 ;  /* 0x0000002800287308 */ /* 0x000e220000000800 */
[C---:B---3--:R-:W-:Y:S01]  /*6d80*/  FADD.FTZ R28, R38.reuse, R27 ;  /* 0x0000001b261c7221 */ /* 0x048fe20000010000 */
[----:B------:R-:W-:-:S06]  /*6d90*/  F2FP.F16.F32.PACK_AB R161, R38, R37 ;  /* 0x0000002526a1723e */ /* 0x000fcc00000000ff */
[----:B------:R-:W3:Y:S01]  /*6da0*/  MUFU.EX2 R41, R41 ;  /* 0x0000002900297308 */ /* 0x000ee20000000800 */
[----:B--2---:R-:W-:-:S07]  /*6db0*/  FADD.FTZ R27, R39, R28 ;  /* 0x0000001c271b7221 */ /* 0x004fce0000010000 */
[----:B------:R-:W2:Y:S01]  /*6dc0*/  MUFU.EX2 R25, R25 ;  /* 0x0000001900197308 */ /* 0x000ea20000000800 */
[C---:B0-----:R-:W-:Y:S01]  /*6dd0*/  FADD.FTZ R12, R40.reuse, R27 ;  /* 0x0000001b280c7221 */ /* 0x041fe20000010000 */
[----:B------:R-:W-:-:S05]  /*6de0*/  F2FP.F16.F32.PACK_AB R163, R40, R39 ;  /* 0x0000002728a3723e */ /* 0x000fca00000000ff */
[----:B------:R1:W-:Y:S01]  /*6df0*/  STSM.16.M88.4 [R187], R160 ;  /* 0x000000a0bb007844 */ /* 0x0003e20000000200 */
[----:B------:R-:W0:Y:S01]  /*6e00*/  MUFU.EX2 R6, R29 ;  /* 0x0000001d00067308 */ /* 0x000e220000000800 */
[----:B---3--:R-:W-:-:S07]  /*6e10*/  FADD.FTZ R11, R41, R12 ;  /* 0x0000000c290b7221 */ /* 0x008fce0000010000 */
[----:B------:R-:W3:Y:S01]  /*6e20*/  MUFU.EX2 R26, R26 ;  /* 0x0000001a001a7308 */ /* 0x000ee20000000800 */
[----:B--2---:R-:W-:-:S07]  /*6e30*/  FADD.FTZ R5, R25, R10 ;  /* 0x0000000a19057221 */ /* 0x004fce0000010000 */
[----:B------:R-:W2:Y:S01]  /*6e40*/  MUFU.EX2 R42, R42 ;  /* 0x0000002a002a7308 */ /* 0x000ea20000000800 */
[C---:B0-----:R-:W-:Y:S01]  /*6e50*/  FADD.FTZ R11, R6.reuse, R11 ;  /* 0x0000000b060b7221 */ /* 0x041fe20000010000 */
[----:B------:R-:W-:-:S06]  /*6e60*/  F2FP.F16.F32.PACK_AB R165, R6, R41 ;  /* 0x0000002906a5723e */ /* 0x000fcc00000000ff */
[----:B------:R-:W0:Y:S01]  /*6e70*/  MUFU.EX2 R24, R24 ;  /* 0x0000001800187308 */ /* 0x000e220000000800 */
[C---:B---3--:R-:W-:Y:S01]  /*6e80*/  FADD.FTZ R5, R26.reuse, R5 ;  /* 0x000000051a057221 */ /* 0x048fe20000010000 */
[----:B------:R-:W-:-:S06]  /*6e90*/  F2FP.F16.F32.PACK_AB R164, R26, R25 ;  /* 0x000000191aa4723e */ /* 0x000fcc00000000ff */
[----:B------:R-:W3:Y:S01]  /*6ea0*/  MUFU.EX2 R167, R20 ;  /* 0x0000001400a77308 */ /* 0x000ee20000000800 */
[----:B--2---:R-:W-:-:S07]  /*6eb0*/  FADD.FTZ R12, R42, R11 ;  /* 0x0000000b2a0c7221 */ /* 0x004fce0000010000 */
[----:B------:R-:W2:Y:S01]  /*6ec0*/  MUFU.EX2 R21, R21 ;  /* 0x0000001500157308 */ /* 0x000ea20000000800 */
[----:B0-----:R-:W-:Y:S01]  /*6ed0*/  FADD.FTZ R10, R24, R5 ;  /* 0x00000005180a7221 */ /* 0x001fe20000010000 */
[C---:B---3--:R-:W-:Y:S01]  /*6ee0*/  FADD.FTZ R5, R167.reuse, R12 ;  /* 0x0000000ca7057221 */ /* 0x048fe20000010000 */
[----:B------:R-:W-:Y:S02]  /*6ef0*/  F2FP.F16.F32.PACK_AB R167, R167, R42 ;  /* 0x0000002aa7a7723e */ /* 0x000fe400000000ff */
[C---:B--2---:R-:W-:Y:S01]  /*6f00*/  F2FP.F16.F32.PACK_AB R166, R21.reuse, R24 ;  /* 0x0000001815a6723e */ /* 0x044fe200000000ff */
[----:B------:R-:W-:-:S04]  /*6f10*/  FADD.FTZ R6, R21, R10 ;  /* 0x0000000a15067221 */ /* 0x000fc80000010000 */
[----:B------:R1:W-:Y:S01]  /*6f20*/  STSM.16.M88.4 [R188], R164 ;  /* 0x000000a4bc007844 */ /* 0x0003e20000000200 */
[----:B------:R-:W-:-:S06]  /*6f30*/  WARPGROUP.ARRIVE ;  /* 0x00000000000079c5 */ /* 0x000fcc0000000000 */
        /* <DEDUP_REMOVED lines=24> */
.L_x_8341:
[----:B------:R-:W-:Y:S01]  /*70c0*/  VIADD R9, R9, 0x38860 ;  /* 0x0003886009097836 */ /* 0x000fe20000000000 */
[----:B------:R-:W0:Y:S01]  /*70d0*/  @P5 LDC R10, c[0x0][0x44c] ;  /* 0x00011300ff0a5b82 */ /* 0x000e220000000800 */
[----:B------:R-:W-:Y:S02]  /*70e0*/  IMAD.U32 R11, RZ, RZ, UR39 ;  /* 0x00000027ff0b7e24 */ /* 0x000fe4000f8e00ff */
[----:B------:R-:W-:Y:S01]  /*70f0*/  VIADD R168, R168, 0xfffffffe ;  /* 0xfffffffea8a87836 */ /* 0x000fe20000000000 */
[----:B------:R-:W-:-:S04]  /*7100*/  PRMT R9, R169, 0x654, R9 ;  /* 0x00000654a9097816 */ /* 0x000fc80000000009 */
[----:B------:R1:W-:Y:S01]  /*7110*/  SYNCS.ARRIVE.TRANS64.RED.A1T0 RZ, [R9+URZ], RZ ;  /* 0x000000ff09ff79a7 */ /* 0x0003e2000810043f */
[----:B------:R-:W-:Y:S01]  /*7120*/  R2UR UR7, R168 ;  /* 0x00000000a80772ca */ /* 0x000fe200000e0000 */
[----:B-1----:R-:W1:Y:S01]  /*7130*/  @P5 LDC R9, c[0x0][0x450] ;  /* 0x00011400ff095b82 */ /* 0x002e620000000800 */
[----:B0-----:R-:W-:-:S05]  /*7140*/  @P5 IMAD.HI.U32 R10, R10, UR39, RZ ;  /* 0x000000270a0a5c27 */ /* 0x001fca000f8e00ff */
[----:B-1----:R-:W-:-:S04]  /*7150*/  @P5 SHF.R.U32.HI R11, RZ, R9, R10 ;  /* 0x00000009ff0b5219 */ /* 0x002fc8000001160a */
[----:B------:R-:W-:-:S04]  /*7160*/  IADD3 R11, R11, R186, -R185 ;  /* 0x000000ba0b0b7210 */ /* 0x000fc80007ffe8b9 */
[C---:B------:R-:W-:Y:S02]  /*7170*/  R2UR UR4, R11.reuse ;  /* 0x000000000b0472ca */ /* 0x040fe400000e0000 */
[----:B------:R-:W-:-:S11]  /*7180*/  R2UR UR5, R11 ;  /* 0x000000000b0572ca */ /* 0x000fd600000e0000 */
        /* <DEDUP_REMOVED lines=9> */
[----:B------:R-:W-:Y:S01]  /*7220*/  ULDC UR4, c[0x0][0xad0] ;  /* 0x0002b40000047ab9 */ /* 0x000fe20000000800 */
[----:B------:R-:W-:Y:S01]  /*7230*/  IMAD.MOV.U32 R11, RZ, RZ, R7 ;  /* 0x000000ffff0b7224 */ /* 0x000fe200078e0007 */
[----:B------:R-:W-:Y:S01]  /*7240*/  ULDC UR5, c[0x0][0xa80] ;  /* 0x0002a00000057ab9 */ /* 0x000fe20000000800 */
[----:B------:R-:W-:-:S07]  /*7250*/  IMAD.MOV.U32 R10, RZ, RZ, R2 ;  /* 0x000000ffff0a7224 */ /* 0x000fce00078e0002 */
.L_x_8353:
[----:B------:R-:W-:-:S05]  /*7260*/  VIADD R2, R10, 0x1 ;  /* 0x000000010a027836 */ /* 0x000fca0000000000 */
[----:B------:R-:W-:-:S04]  /*7270*/  ISETP.NE.AND P1, PT, R2, 0x2, PT ;  /* 0x000000020200780c */ /* 0x000fc80003f25270 */
[----:B------:R-:W-:Y:S02]  /*7280*/  SEL R7, RZ, 0x1, P1 ;  /* 0x00000001ff077807 */ /* 0x000fe40000800000 */
[----:B------:R-:W-:Y:S02]  /*7290*/  SEL R2, R2, RZ, P1 ;  /* 0x000000ff02027207 */ /* 0x000fe40000800000 */
[----:B------:R-:W-:-:S13]  /*72a0*/  R2UR UR10, R7 ;  /* 0x00000000070a72ca */ /* 0x000fda00000e0000 */
[----:B------:R-:W-:Y:S01]  /*72b0*/  ULOP3.LUT UR37, UR37, UR10, URZ, 0x3c, !UPT ;  /* 0x0000000a25257292 */ /* 0x000fe2000f8e3c3f */
[----:B0-----:R-:W-:Y:S11]  /*72c0*/  @!P0 BRA `(.L_x_8343) ;  /* 0x0000000000048947 */ /* 0x001ff60003800000 */
[----:B------:R-:W-:Y:S01]  /*72d0*/  BPT.TRAP 0x1 ;  /* 0x000000040000795c */ /* 0x000fe20000300000 */
.L_x_8343:
[----:B------:R-:W-:Y:S02]  /*72e0*/  IMAD.U32 R7, RZ, RZ, UR37 ;  /* 0x00000025ff077e24 */ /* 0x000fe4000f8e00ff */
[----:B------:R-:W-:-:S03]  /*72f0*/  IMAD R9, R2, 0x8, R17 ;  /* 0x0000000802097824 */ /* 0x000fc600078e0211 */
[----:B------:R-:W-:-:S04]  /*7300*/  SHF.L.U32 R7, R7, 0x1f, RZ ;  /* 0x0000001f07077819 */ /* 0x000fc800000006ff */
[----:B------:R0:W1:Y:S01]  /*7310*/  SYNCS.PHASECHK.TRANS64.TRYWAIT P1, [R9+URZ+0x38830], R7 ;  /* 0x03883007090075a7 */ /* 0x000062000802017f */
[----:B------:R-:W-:Y:S05]  /*7320*/  @!P0 BRA `(.L_x_8344) ;  /* 0x0000000000048947 */ /* 0x000fea0003800000 */
[----:B------:R-:W-:Y:S01]  /*7330*/  BPT.TRAP 0x1 ;  /* 0x000000040000795c */ /* 0x000fe20000300000 */
.L_x_8344:
[----:B------:R-:W-:Y:S01]  /*7340*/  IMAD R8, R2, 0x200, R4 ;  /* 0x0000020002087824 */ /* 0x000fe200078e0204 */
[----:B-1----:R-:W-:Y:S06]  /*7350*/  @P1 BRA `(.L_x_8345) ;  /* 0x0000000000081947 */ /* 0x002fec0003800000 */
[----:B------:R-:W1:Y:S02]  /*7360*/  SYNCS.PHASECHK.TRANS64.TRYWAIT P1, [R9+URZ+0x38830], R7 ;  /* 0x03883007090075a7 */ /* 0x000e64000802017f */
[----:B-1----:R-:W-:Y:S05]  /*7370*/  @!P1 BRA `(.L_x_8346) ;  /* 0x0000012c00749947 */ /* 0x002fea0003800000 */
.L_x_8345:
[----:B------:R-:W-:Y:S01]  /*7380*/  R2UR UR10, R8 ;  /* 0x00000000080a72ca */ /* 0x000fe200000e0000 */
[----:B------:R-:W-:Y:S01]  /*7390*/  WARPGROUP.ARRIVE ;  /* 0x00000000000079c5 */ /* 0x000fe20000000000 */
[----:B------:R-:W-:Y:S01]  /*73a0*/  UMOV UR11, 0x40000040 ;  /* 0x40000040000b7882 */ /* 0x000fe20000000000 */
[----:B------:R-:W-:Y:S01]  /*73b0*/  UMOV UR15, 0x40000040 ;  /* 0x40000040000f7882 */ /* 0x000fe20000000000 */
[----:B------:R-:W-:Y:S01]  /*73c0*/  UMOV UR19, 0x40000040 ;  /* 0x4000004000137882 */ /* 0x000fe20000000000 */
[----:B------:R-:W-:-:S08]  /*73d0*/  UMOV UR23, 0x40000040 ;  /* 0x4000004000177882 */ /* 0x000fd00000000000 */
[----:B------:R-:W-:Y:S01]  /*73e0*/  HGMMA.64x64x16.F32 R152, gdesc[UR8], RZ, !UPT, gsb0 ;  /* 0x00e00000089879f0 */ /* 0x000fe2000c0008ff */
[----:B------:R-:W-:Y:S02]  /*73f0*/  UIADD3 UR14, UR10, 0x2, URZ ;  /* 0x000000020a0e7890 */ /* 0x000fe4000fffe03f */
[----:B------:R-:W-:Y:S02]  /*7400*/  UIADD3 UR18, UR10, 0x4, URZ ;  /* 0x000000040a127890 */ /* 0x000fe4000fffe03f */
[----:B------:R-:W-:Y:S01]  /*7410*/  UIADD3 UR22, UR10, 0x6, URZ ;  /* 0x000000060a167890 */ /* 0x000fe2000fffe03f */
        /* <DEDUP_REMOVED lines=12> */
.L_x_8347:
[----:B------:R2:W3:Y:S01]  /*74e0*/  SYNCS.PHASECHK.TRANS64.TRYWAIT P1, [R9+URZ+0x38850], R7 ;  /* 0x03885007090075a7 */ /* 0x0004e2000802017f */
[----:B------:R-:W-:Y:S05]  /*74f0*/  @!P0 BRA `(.L_x_8348) ;  /* 0x0000000000048947 */ /* 0x000fea0003800000 */
[----:B------:R-:W-:Y:S01]  /*7500*/  BPT.TRAP 0x1 ;  /* 0x000000040000795c */ /* 0x000fe20000300000 */
.L_x_8348:
[----:B---3--:R-:W-:Y:S05]  /*7510*/  @P1 BRA `(.L_x_8349) ;  /* 0x0000000000081947 */ /* 0x008fea0003800000 */
[----:B------:R-:W3:Y:S02]  /*7520*/  SYNCS.PHASECHK.TRANS64.TRYWAIT P1, [R9+URZ+0x38850], R7 ;  /* 0x03885007090075a7 */ /* 0x000ee4000802017f */
[----:B---3--:R-:W-:Y:S05]  /*7530*/  @!P1 BRA `(.L_x_8350) ;  /* 0x0000012c00189947 */ /* 0x008fea0003800000 */
.L_x_8349:
[----:B0123--:R-:W-:Y:S01]  /*7540*/  IMAD R7, R2, 0x1000, R0 ;  /* 0x0000100002077824 */ /* 0x00ffe200078e0200 */
[----:B------:R-:W-:Y:S01]  /*7550*/  WARPGROUP.ARRIVE ;  /* 0x00000000000079c5 */ /* 0x000fe20000000000 */
[----:B------:R-:W-:Y:S01]  /*7560*/  UMOV UR27, 0x40000040 ;  /* 0x40000040001b7882 */ /* 0x000fe20000000000 */
[----:B------:R-:W-:Y:S01]  /*7570*/  VIADD R8, R3, 0x2 ;  /* 0x0000000203087836 */ /* 0x000fe20000000000 */
[----:B------:R-:W-:Y:S01]  /*7580*/  UMOV UR29, 0x40000040 ;  /* 0x40000040001d7882 */ /* 0x000fe20000000000 */
[C---:B------:R-:W-:Y:S01]  /*7590*/  R2UR UR26, R7.reuse ;  /* 0x00000000071a72ca */ /* 0x040fe200000e0000 */
[----:B------:R-:W-:Y:S01]  /*75a0*/  UMOV UR31, 0x40000040 ;  /* 0x40000040001f7882 */ /* 0x000fe20000000000 */
[----:B------:R-:W0:Y:S01]  /*75b0*/  S2R R13, SR_TID.X ;  /* 0x00000000000d7919 */ /* 0x000e220000002100 */
[----:B------:R-:W-:Y:S01]  /*75c0*/  R2UR UR28, R8 ;  /* 0x00000000081c72ca */ /* 0x000fe200000e0000 */
[C---:B------:R-:W-:Y:S02]  /*75d0*/  VIADD R8, R7.reuse, 0x2 ;  /* 0x0000000207087836 */ /* 0x040fe40000000000 */
[----:B------:R-:W-:-:S02]  /*75e0*/  VIADD R20, R7, 0x800 ;  /* 0x0000080007147836 */ /* 0x000fc40000000000 */
[----:B------:R-:W-:Y:S01]  /*75f0*/  IMAD.MOV.U32 R15, RZ, RZ, 0x4 ;  /* 0x00000004ff0f7424 */ /* 0x000fe200078e00ff */
[----:B------:R-:W-:Y:S01]  /*7600*/  R2UR UR30, R8 ;  /* 0x00000000081e72ca */ /* 0x000fe200000e0000 */
[----:B------:R-:W-:-:S03]  /*7610*/  VIADD R8, R3, 0x4 ;  /* 0x0000000403087836 */ /* 0x000fc60000000000 */
[----:B------:R-:W-:Y:S01]  /*7620*/  HGMMA.64x64x16.F32 R152, gdesc[UR24], R152, gsb0 ;  /* 0x00e00000189879f0 */ /* 0x000fe20008000898 */
[----:B0-----:R-:W-:Y:S02]  /*7630*/  SHF.R.U32.HI R13, RZ, 0x7, R13 ;  /* 0x00000007ff0d7819 */ /* 0x001fe4000001160d */
[----:B------:R-:W-:Y:S02]  /*7640*/  WARPGROUP.DEPBAR.LE gsb0, 0x0 ;  /* 0x00008000000079c5 */ /* 0x000fe40000010000 */
[----:B------:R-:W-:-:S06]  /*7650*/  WARPGROUP.ARRIVE ;  /* 0x00000000000079c5 */ /* 0x000fcc0000000000 */
[----:B------:R-:W-:Y:S01]  /*7660*/  HGMMA.64x64x16.F32 R152, gdesc[UR28], R152, gsb0 ;  /* 0x00e000001c9879f0 */ /* 0x000fe20008000898 */
[----:B------:R-:W-:Y:S01]  /*7670*/  R2UR UR28, R8 ;  /* 0x00000000081c72ca */ /* 0x000fe200000e0000 */
[----:B------:R-:W-:Y:S01]  /*7680*/  VIADD R8, R7, 0x4 ;  /* 0x0000000407087836 */ /* 0x000fe20000000000 */
[----:B------:R-:W-:Y:S01]  /*7690*/  UMOV UR29, 0x40000040 ;  /* 0x40000040001d7882 */ /* 0x000fe20000000000 */
[----:B------:R-:W-:-:S03]  /*76a0*/  UMOV UR31, 0x40000040 ;  /* 0x40000040001f7882 */ /* 0x000fc60000000000 */
[----:B------:R-:W-:Y:S01]  /*76b0*/  R2UR UR30, R8 ;  /* 0x00000000081e72ca */ /* 0x000fe200000e0000 */
[----:B------:R-:W-:Y:S01]  /*76c0*/  VIADD R8, R3, 0x6 ;  /* 0x0000000603087836 */ /* 0x000fe20000000000 */
[----:B------:R-:W-:Y:S02]  /*76d0*/  WARPGROUP.DEPBAR.LE gsb0, 0x0 ;  /* 0x00008000000079c5 */ /* 0x000fe40000010000 */
[----:B------:R-:W-:-:S09]  /*76e0*/  WARPGROUP.ARRIVE ;  /* 0x00000000000079c5 */ /* 0x000fd20000000000 */
        /* <DEDUP_REMOVED lines=113> */
[----:B------:R-:W-:Y:S02]  /*7e00*/  R2UR UR30, R8 ;  /* 0x00000000081e72ca */ /* 0x000fe400000e0000 */
[----:B------:R0:W1:Y:S02]  /*7e10*/  SHFL.IDX PT, R8, R13, RZ, 0x1f ;  /* 0x00001fff0d087589 */ /* 0x00006400000e0000 */
[----:B0-----:R-:W-:Y:S01]  /*7e20*/  VIADD R13, R3, 0x800 ;  /* 0x00000800030d7836 */ /* 0x001fe20000000000 */
[----:B-1----:R-:W-:-:S04]  /*7e30*/  ISETP.GT.AND P1, PT, R8, 0x7f, PT ;  /* 0x0000007f0800780c */ /* 0x002fc80003f24270 */
[----:B------:R-:W-:-:S05]  /*7e40*/  SEL R14, RZ, 0x2, !P1 ;  /* 0x00000002ff0e7807 */ /* 0x000fca0004800000 */
[----:B------:R-:W-:Y:S01]  /*7e50*/  IMAD.IADD R8, R13, 0x1, R14 ;  /* 0x000000010d087824 */ /* 0x000fe200078e020e */
[----:B------:R-:W-:Y:S02]  /*7e60*/  WARPGROUP.DEPBAR.LE gsb0, 0x0 ;  /* 0x00008000000079c5 */ /* 0x000fe40000010000 */
[----:B------:R-:W-:-:S06]  /*7e70*/  WARPGROUP.ARRIVE ;  /* 0x00000000000079c5 */ /* 0x000fcc0000000000 */
[----:B------:R-:W-:Y:S01]  /*7e80*/  HGMMA.64x64x16.F32 R152, gdesc[UR28], R152, gsb0 ;  /* 0x00e000001c9879f0 */ /* 0x000fe20008000898 */
[----:B------:R-:W-:Y:S01]  /*7e90*/  R2UR UR28, R8 ;  /* 0x00000000081c72ca */ /* 0x000fe200000e0000 */
[----:B------:R-:W-:Y:S01]  /*7ea0*/  IMAD.IADD R8, R14, 0x1, R20 ;  /* 0x000000010e087824 */ /* 0x000fe200078e0214 */
[----:B------:R-:W-:Y:S01]  /*7eb0*/  UMOV UR29, 0x40000040 ;  /* 0x40000040001d7882 */ /* 0x000fe20000000000 */
[----:B------:R-:W-:-:S03]  /*7ec0*/  UMOV UR31, 0x40000040 ;  /* 0x40000040001f7882 */ /* 0x000fc60000000000 */
[----:B------:R-:W-:Y:S02]  /*7ed0*/  R2UR UR30, R8 ;  /* 0x00000000081e72ca */ /* 0x000fe400000e0000 */
[C---:B------:R-:W-:Y:S02]  /*7ee0*/  SEL R8, R15.reuse, 0x2, P1 ;  /* 0x000000020f087807 */ /* 0x040fe40000800000 */
[----:B------:R-:W-:-:S03]  /*7ef0*/  SEL R15, R15, 0x6, !P1 ;  /* 0x000000060f0f7807 */ /* 0x000fc60004800000 */
[C---:B------:R-:W-:Y:S02]  /*7f00*/  IMAD.IADD R21, R13.reuse, 0x1, R8 ;  /* 0x000000010d157824 */ /* 0x040fe400078e0208 */
[----:B------:R-:W-:Y:S01]  /*7f10*/  IMAD.IADD R13, R13, 0x1, R15 ;  /* 0x000000010d0d7824 */ /* 0x000fe200078e020f */
[----:B------:R-:W-:Y:S02]  /*7f20*/  WARPGROUP.DEPBAR.LE gsb0, 0x0 ;  /* 0x00008000000079c5 */ /* 0x000fe40000010000 */
[----:B------:R-:W-:-:S06]  /*7f30*/  WARPGROUP.ARRIVE ;  /* 0x00000000000079c5 */ /* 0x000fcc0000000000 */
[----:B------:R-:W-:Y:S01]  /*7f40*/  HGMMA.64x64x16.F32 R152, gdesc[UR28], R152, gsb0 ;  /* 0x00e000001c9879f0 */ /* 0x000fe20008000898 */
[----:B------:R-:W-:Y:S01]  /*7f50*/  R2UR UR28, R21 ;  /* 0x00000000151c72ca */ /* 0x000fe200000e0000 */
[C---:B------:R-:W-:Y:S01]  /*7f60*/  IMAD.IADD R21, R20.reuse, 0x1, R8 ;  /* 0x0000000114157824 */ /* 0x040fe200078e0208 */
[----:B------:R-:W-:Y:S01]  /*7f70*/  UMOV UR29, 0x40000040 ;  /* 0x40000040001d7882 */ /* 0x000fe20000000000 */
[----:B------:R-:W-:Y:S01]  /*7f80*/  UMOV UR31, 0x40000040 ;  /* 0x40000040001f7882 */ /* 0x000fe20000000000 */
[----:B------:R-:W-:Y:S02]  /*7f90*/  IMAD.IADD R20, R20, 0x1, R15 ;  /* 0x0000000114147824 */ /* 0x000fe400078e020f */
[----:B------:R-:W-:Y:S01]  /*7fa0*/  R2UR UR30, R21 ;  /* 0x00000000151e72ca */ /* 0x000fe200000e0000 */
[----:B------:R-:W-:Y:S02]  /*7fb0*/  WARPGROUP.DEPBAR.LE gsb0, 0x0 ;  /* 0x00008000000079c5 */ /* 0x000fe40000010000 */
[----:B------:R-:W-:-:S10]  /*7fc0*/  WARPGROUP.ARRIVE ;  /* 0x00000000000079c5 */ /* 0x000fd40000000000 */
        /* <DEDUP_REMOVED lines=26> */
[----:B------:R-:W-:Y:S01]  /*8170*/  VIADD R20, R7, 0xa00 ;  /* 0x00000a0007147836 */ /* 0x000fe20000000000 */
[----:B------:R-:W-:Y:S01]  /*8180*/  UMOV UR29, 0x40000040 ;  /* 0x40000040001d7882 */ /* 0x000fe20000000000 */
[----:B------:R-:W-:Y:S02]  /*8190*/  UMOV UR31, 0x40000040 ;  /* 0x40000040001f7882 */ /* 0x000fe40000000000 */
[----:B------:R-:W-:-:S05]  /*81a0*/  IMAD.IADD R21, R14, 0x1, R20 ;  /* 0x000000010e157824 */ /* 0x000fca00078e0214 */
[----:B------:R-:W-:Y:S01]  /*81b0*/  R2UR UR30, R21 ;  /* 0x00000000151e72ca */ /* 0x000fe200000e0000 */
[C---:B------:R-:W-:Y:S02]  /*81c0*/  IMAD.IADD R21, R13.reuse, 0x1, R8 ;  /* 0x000000010d157824 */ /* 0x040fe400078e0208 */
[----:B------:R-:W-:Y:S01]  /*81d0*/  IMAD.IADD R13, R13, 0x1, R15 ;  /* 0x000000010d0d7824 */ /* 0x000fe200078e020f */
[----:B------:R-:W-:Y:S02]  /*81e0*/  WARPGROUP.DEPBAR.LE gsb0, 0x0 ;  /* 0x00008000000079c5 */ /* 0x000fe40000010000 */
[----:B------:R-:W-:-:S07]  /*81f0*/  WARPGROUP.ARRIVE ;  /* 0x00000000000079c5 */ /* 0x000fce0000000000 */
[----:B------:R-:W-:Y:S01]  /*8200*/  HGMMA.64x64x16.F32 R152, gdesc[UR28], R152, gsb0 ;  /* 0x00e000001c9879f0 */ /* 0x000fe20008000898 */
[----:B------:R-:W-:Y:S01]  /*8210*/  R2UR UR28, R21 ;  /* 0x00000000151c72ca */ /* 0x000fe200000e0000 */
[--C-:B------:R-:W-:Y:S01]  /*8220*/  IMAD.IADD R21, R8, 0x1, R20.reuse ;  /* 0x0000000108157824 */ /* 0x100fe200078e0214 */
        /* <DEDUP_REMOVED lines=82> */
[--C-:B------:R-:W-:Y:S02]  /*8750*/  IMAD.IADD R8, R8, 0x1, R20.reuse ;  /* 0x0000000108087824 */ /* 0x100fe400078e0214 */
        /* <DEDUP_REMOVED lines=37> */
.L_x_8351:
[----:B------:R-:W0:Y:S01]  /*89b0*/  LDC R7, c[0x0][0x448] ;  /* 0x00011200ff077b82 */ /* 0x000e220000000800 */
[----:B------:R-:W-:Y:S01]  /*89c0*/  VIADD R8, R191, UR39 ;  /* 0x00000027bf087c36 */ /* 0x000fe20008000000 */
[----:B------:R-:W-:Y:S01]  /*89d0*/  UMOV UR10, 0xffffffc0 ;  /* 0xffffffc0000a7882 */ /* 0x000fe20000000000 */
[----:B------:R-:W-:Y:S01]  /*89e0*/  FMUL.FTZ R14, R152, UR4 ;  /* 0x00000004980e7c20 */ /* 0x000fe20008410000 */
[----:B------:R-:W-:Y:S01]  /*89f0*/  UIMAD UR10, UR7, UR10, 0x1 ;  /* 0x00000001070a74a4 */ /* 0x000fe2000f8e020a */
        /* <DEDUP_REMOVED lines=19> */
[----:B0-----:R-:W-:Y:S01]  /*8b30*/  ISETP.NE.AND P1, PT, R7, 0x1, PT ;  /* 0x000000010700780c */ /* 0x001fe20003f25270 */
        /* <DEDUP_REMOVED lines=8> */
[----:B------:R-:W-:Y:S01]  /*8bc0*/  MUFU.TANH R152, R152 ;  /* 0x0000009800987308 */ /* 0x000fe20000002400 */
[----:B------:R-:W-:-:S03]  /*8bd0*/  UMOV UR15, 0x40000040 ;  /* 0x40000040000f7882 */ /* 0x000fc60000000000 */
[----:B------:R-:W3:Y:S04]  /*8be0*/  @P1 LDC R13, c[0x0][0x44c] ;  /* 0x00011300ff0d1b82 */ /* 0x000ee80000000800 */
[----:B------:R-:W-:Y:S04]  /*8bf0*/  MUFU.TANH R161, R161 ;  /* 0x000000a100a17308 */ /* 0x000fe80000002400 */
[----:B------:R-:W4:Y:S04]  /*8c00*/  @P1 LDC R7, c[0x0][0x450] ;  /* 0x00011400ff071b82 */ /* 0x000f280000000800 */
[----:B------:R-:W-:Y:S08]  /*8c10*/  MUFU.TANH R155, R155 ;  /* 0x0000009b009b7308 */ /* 0x000ff00000002400 */
[----:B------:R-:W-:Y:S01]  /*8c20*/  MUFU.TANH R158, R158 ;  /* 0x0000009e009e7308 */ /* 0x000fe20000002400 */
[----:B---3--:R-:W-:-:S07]  /*8c30*/  @P1 IMAD.HI.U32 R13, R8, R13, RZ ;  /* 0x0000000d080d1227 */ /* 0x008fce00078e00ff */
[----:B------:R-:W-:Y:S01]  /*8c40*/  MUFU.TANH R21, R21 ;  /* 0x0000001500157308 */ /* 0x000fe20000002400 */
[----:B----4-:R-:W-:Y:S01]  /*8c50*/  @P1 SHF.R.U32.HI R8, RZ, R7, R13 ;  /* 0x00000007ff081219 */ /* 0x010fe2000001160d */
[----:B------:R-:W-:Y:S01]  /*8c60*/  FMUL.FTZ R13, R153, UR4 ;  /* 0x00000004990d7c20 */ /* 0x000fe20008410000 */
[----:B------:R-:W-:Y:S01]  /*8c70*/  FMUL.FTZ R7, R154, UR4 ;  /* 0x000000049a077c20 */ /* 0x000fe20008410000 */
[----:B------:R-:W-:-:S04]  /*8c80*/  IADD3 R154, R186, UR10, -R190 ;  /* 0x0000000aba9a7c10 */ /* 0x000fc8000fffe8be */
[----:B------:R-:W-:Y:S01]  /*8c90*/  MUFU.TANH R159, R159 ;  /* 0x0000009f009f7308 */ /* 0x000fe20000002400 */
[----:B------:R-:W3:Y:S01]  /*8ca0*/  SHFL.IDX PT, R153, R8, RZ, 0x1c1f ;  /* 0x001c1fff08997589 */ /* 0x000ee200000e0000 */
[----:B------:R-:W-:Y:S01]  /*8cb0*/  UMOV UR10, UR5 ;  /* 0x00000005000a7c82 */ /* 0x000fe20008000000 */
[----:B------:R-:W-:Y:S02]  /*8cc0*/  IMAD.IADD R154, R154, 0x1, -R185 ;  /* 0x000000019a9a7824 */ /* 0x000fe400078e0ab9 */
[----:B------:R-:W4:Y:S03]  /*8cd0*/  SHFL.IDX PT, R8, R8, 0x1, 0x1c1f ;  /* 0x003c1f0008087f89 */ /* 0x000f2600000e0000 */
[----:B------:R-:W5:Y:S08]  /*8ce0*/  MUFU.TANH R7, R7 ;  /* 0x0000000700077308 */ /* 0x000f700000002400 */
[----:B------:R-:W5:Y:S08]  /*8cf0*/  MUFU.TANH R13, R13 ;  /* 0x0000000d000d7308 */ /* 0x000f700000002400 */
[----:B------:R-:W5:Y:S01]  /*8d00*/  MUFU.TANH R157, R157 ;  /* 0x0000009d009d7308 */ /* 0x000f620000002400 */
[----:B---3--:R-:W-:-:S02]  /*8d10*/  IMAD.IADD R153, R154, 0x1, R153 ;  /* 0x000000019a997824 */ /* 0x008fc400078e0299 */
[----:B----4-:R-:W-:-:S03]  /*8d20*/  IMAD.IADD R8, R154, 0x1, R8 ;  /* 0x000000019a087824 */ /* 0x010fc600078e0208 */
[C---:B------:R-:W-:Y:S02]  /*8d30*/  ISETP.GT.AND P5, PT, R153.reuse, RZ, PT ;  /* 0x000000ff9900720c */ /* 0x040fe40003fa4270 */
[C---:B------:R-:W-:Y:S01]  /*8d40*/  ISETP.GT.AND P3, PT, R153.reuse, 0x8, PT ;  /* 0x000000089900780c */ /* 0x040fe20003f64270 */
[----:B------:R-:W3:Y:S01]  /*8d50*/  MUFU.TANH R164, R164 ;  /* 0x000000a400a47308 */ /* 0x000ee20000002400 */
[C---:B------:R-:W-:Y:S02]  /*8d60*/  ISETP.GT.AND P2, PT, R153.reuse, 0x9, PT ;  /* 0x000000099900780c */ /* 0x040fe40003f44270 */
[----:B-1----:R-:W-:Y:S02]  /*8d70*/  FSEL R154, R14, -INF , P5 ;  /* 0xff8000000e9a7808 */ /* 0x002fe40002800000 */
[----:B------:R-:W-:Y:S02]  /*8d80*/  ISETP.GT.AND P6, PT, R8, RZ, PT ;  /* 0x000000ff0800720c */ /* 0x000fe40003fc4270 */
[----:B------:R-:W-:Y:S01]  /*8d90*/  ISETP.GT.AND P5, PT, R153, 0x11, PT ;  /* 0x000000119900780c */ /* 0x000fe20003fa4270 */
[----:B------:R-:W-:Y:S01]  /*8da0*/  MUFU.TANH R165, R165 ;  /* 0x000000a500a57308 */ /* 0x000fe20000002400 */
[----:B--2---:R-:W-:-:S02]  /*8db0*/  FSEL R160, R15, -INF , P3 ;  /* 0xff8000000fa07808 */ /* 0x004fc40001800000 */
[----:B------:R-:W-:Y:S02]  /*8dc0*/  ISETP.GT.AND P3, PT, R153, 0x19, PT ;  /* 0x000000199900780c */ /* 0x000fe40003f64270 */
[----:B0-----:R-:W-:Y:S02]  /*8dd0*/  FSEL R14, R20, -INF , P2 ;  /* 0xff800000140e7808 */ /* 0x001fe40001000000 */
[----:B-----5:R-:W-:Y:S01]  /*8de0*/  FSEL R7, R7, -INF , P6 ;  /* 0xff80000007077808 */ /* 0x020fe20003000000 */
[----:B------:R-:W-:Y:S01]  /*8df0*/  MUFU.TANH R168, R175 ;  /* 0x000000af00a87308 */ /* 0x000fe20000002400 */
[----:B------:R-:W-:Y:S02]  /*8e00*/  FSEL R20, R152, -INF , P5 ;  /* 0xff80000098147808 */ /* 0x000fe40002800000 */
[----:B------:R-:W-:Y:S02]  /*8e10*/  ISETP.GT.AND P6, PT, R8, 0x1, PT ;  /* 0x000000010800780c */ /* 0x000fe40003fc4270 */
[----:B------:R-:W-:-:S02]  /*8e20*/  FSEL R152, R161, -INF , P3 ;  /* 0xff800000a1987808 */ /* 0x000fc40001800000 */
[----:B------:R-:W-:Y:S01]  /*8e30*/  FSEL R155, R155, -INF , P6 ;  /* 0xff8000009b9b7808 */ /* 0x000fe20003000000 */
[----:B------:R-:W0:Y:S01]  /*8e40*/  MUFU.TANH R161, R162 ;  /* 0x000000a200a17308 */ /* 0x000e220000002400 */
[----:B------:R-:W-:Y:S02]  /*8e50*/  ISETP.GT.AND P6, PT, R8, 0x8, PT ;  /* 0x000000080800780c */ /* 0x000fe40003fc4270 */
[C---:B------:R-:W-:Y:S02]  /*8e60*/  ISETP.GT.AND P4, PT, R153.reuse, 0x1, PT ;  /* 0x000000019900780c */ /* 0x040fe40003f84270 */
[----:B------:R-:W-:Y:S02]  /*8e70*/  FSEL R158, R158, -INF , P6 ;  /* 0xff8000009e9e7808 */ /* 0x000fe40003000000 */
[----:B------:R-:W-:Y:S01]  /*8e80*/  ISETP.GT.AND P1, PT, R153, 0x10, PT ;  /* 0x000000109900780c */ /* 0x000fe20003f24270 */
[----:B------:R-:W1:Y:S01]  /*8e90*/  MUFU.TANH R162, R163 ;  /* 0x000000a300a27308 */ /* 0x000e620000002400 */
[----:B------:R-:W-:-:S02]  /*8ea0*/  FSEL R156, R13, -INF , P4 ;  /* 0xff8000000d9c7808 */ /* 0x000fc40002000000 */
[----:B------:R-:W-:Y:S02]  /*8eb0*/  ISETP.GT.AND P6, PT, R8, 0x9, PT ;  /* 0x000000090800780c */ /* 0x000fe40003fc4270 */
[C---:B------:R-:W-:Y:S02]  /*8ec0*/  ISETP.GT.AND P4, PT, R153.reuse, 0x18, PT ;  /* 0x000000189900780c */ /* 0x040fe40003f84270 */
[----:B------:R-:W-:Y:S01]  /*8ed0*/  ISETP.GT.AND P2, PT, R153, 0x20, PT ;  /* 0x000000209900780c */ /* 0x000fe20003f44270 */
[----:B------:R-:W2:Y:S01]  /*8ee0*/  MUFU.TANH R163, R166 ;  /* 0x000000a600a37308 */ /* 0x000ea20000002400 */
[----:B------:R-:W-:Y:S02]  /*8ef0*/  FSEL R15, R21, -INF , P1 ;  /* 0xff800000150f7808 */ /* 0x000fe40000800000 */
[----:B------:R-:W-:Y:S02]  /*8f00*/  FSEL R159, R159, -INF , P6 ;  /* 0xff8000009f9f7808 */ /* 0x000fe40003000000 */
[----:B------:R-:W-:-:S02]  /*8f10*/  FSEL R21, R157, -INF , P4 ;  /* 0xff8000009d157808 */ /* 0x000fc40002000000 */
[----:B------:R-:W-:Y:S01]  /*8f20*/  ISETP.GT.AND P6, PT, R8, 0x10, PT ;  /* 0x000000100800780c */ /* 0x000fe20003fc4270 */
[----:B------:R-:W-:Y:S01]  /*8f30*/  MUFU.TANH R166, R171 ;  /* 0x000000ab00a67308 */ /* 0x000fe20000002400 */
[----:B---3--:R-:W-:Y:S02]  /*8f40*/  FSEL R157, R164, -INF , P2 ;  /* 0xff800000a49d7808 */ /* 0x008fe40001000000 */
[----:B------:R-:W-:Y:S02]  /*8f50*/  ISETP.GT.AND P1, PT, R153, 0x21, PT ;  /* 0x000000219900780c */ /* 0x000fe40003f24270 */
[----:B0-----:R-:W-:Y:S02]  /*8f60*/  FSEL R161, R161, -INF , P6 ;  /* 0xff800000a1a17808 */ /* 0x001fe40003000000 */
[----:B------:R-:W-:Y:S01]  /*8f70*/  ISETP.GT.AND P6, PT, R8, 0x11, PT ;  /* 0x000000110800780c */ /* 0x000fe20003fc4270 */
[----:B------:R-:W0:Y:S01]  /*8f80*/  MUFU.TANH R164, R167 ;  /* 0x000000a700a47308 */ /* 0x000e220000002400 */
[----:B------:R-:W-:-:S02]  /*8f90*/  FSEL R13, R165, -INF , P1 ;  /* 0xff800000a50d7808 */ /* 0x000fc40000800000 */
[----:B-1----:R-:W-:Y:S02]  /*8fa0*/  FSEL R162, R162, -INF , P6 ;  /* 0xff800000a2a27808 */ /* 0x002fe40003000000 */
[C---:B------:R-:W-:Y:S02]  /*8fb0*/  ISETP.GT.AND P6, PT, R8.reuse, 0x18, PT ;  /* 0x000000180800780c */ /* 0x040fe40003fc4270 */
[----:B------:R-:W-:Y:S01]  /*8fc0*/  ISETP.GT.AND P5, PT, R153, 0x29, PT ;  /* 0x000000299900780c */ /* 0x000fe20003fa4270 */
[----:B------:R-:W1:Y:S01]  /*8fd0*/  MUFU.TANH R165, R170 ;  /* 0x000000aa00a57308 */ /* 0x000e620000002400 */
[----:B--2---:R-:W-:Y:S02]  /*8fe0*/  FSEL R163, R163, -INF , P6 ;  /* 0xff800000a3a37808 */ /* 0x004fe40003000000 */
[----:B------:R-:W-:Y:S02]  /*8ff0*/  ISETP.GT.AND P6, PT, R8, 0x19, PT ;  /* 0x000000190800780c */ /* 0x000fe40003fc4270 */
[----:B------:R-:W-:-:S02]  /*9000*/  ISETP.GT.AND P4, PT, R153, 0x30, PT ;  /* 0x000000309900780c */ /* 0x000fc40003f84270 */
[C---:B------:R-:W-:Y:S01]  /*9010*/  ISETP.GT.AND P3, PT, R153.reuse, 0x31, PT ;  /* 0x000000319900780c */ /* 0x040fe20003f64270 */
[----:B------:R-:W2:Y:S01]  /*9020*/  MUFU.TANH R167, R174 ;  /* 0x000000ae00a77308 */ /* 0x000ea20000002400 */
[----:B0-----:R-:W-:Y:S02]  /*9030*/  FSEL R164, R164, -INF , P6 ;  /* 0xff800000a4a47808 */ /* 0x001fe40003000000 */
[----:B------:R-:W-:Y:S02]  /*9040*/  ISETP.GT.AND P6, PT, R8, 0x20, PT ;  /* 0x000000200800780c */ /* 0x000fe40003fc4270 */
[C---:B------:R-:W-:Y:S02]  /*9050*/  ISETP.GT.AND P2, PT, R153.reuse, 0x38, PT ;  /* 0x000000389900780c */ /* 0x040fe40003f44270 */
[----:B------:R-:W-:Y:S01]  /*9060*/  ISETP.GT.AND P1, PT, R153, 0x39, PT ;  /* 0x000000399900780c */ /* 0x000fe20003f24270 */
[----:B------:R-:W0:Y:S01]  /*9070*/  MUFU.TANH R169, R178 ;  /* 0x000000b200a97308 */ /* 0x000e220000002400 */
[----:B-1----:R-:W-:-:S02]  /*9080*/  FSEL R165, R165, -INF , P6 ;  /* 0xff800000a5a57808 */ /* 0x002fc40003000000 */
[----:B------:R-:W-:-:S04]  /*9090*/  ISETP.GT.AND P6, PT, R8, 0x21, PT ;  /* 0x000000210800780c */ /* 0x000fc80003fc4270 */
[----:B------:R-:W-:Y:S01]  /*90a0*/  FSEL R166, R166, -INF , P6 ;  /* 0xff800000a6a67808 */ /* 0x000fe20003000000 */
[----:B------:R-:W1:Y:S01]  /*90b0*/  MUFU.TANH R170, R179 ;  /* 0x000000b300aa7308 */ /* 0x000e620000002400 */
[----:B------:R-:W-:-:S04]  /*90c0*/  ISETP.GT.AND P6, PT, R8, 0x28, PT ;  /* 0x000000280800780c */ /* 0x000fc80003fc4270 */
[----:B--2---:R-:W-:Y:S02]  /*90d0*/  FSEL R167, R167, -INF , P6 ;  /* 0xff800000a7a77808 */ /* 0x004fe40003000000 */
[----:B------:R-:W-:Y:S01]  /*90e0*/  ISETP.GT.AND P6, PT, R8, 0x29, PT ;  /* 0x000000290800780c */ /* 0x000fe20003fc4270 */
[----:B------:R2:W3:Y:S03]  /*90f0*/  MUFU.TANH R171, R182 ;  /* 0x000000b600ab7308 */ /* 0x0004e60000002400 */
[----:B------:R-:W-:Y:S02]  /*9100*/  FSEL R168, R168, -INF , P6 ;  /* 0xff800000a8a87808 */ /* 0x000fe40003000000 */
[----:B------:R-:W-:-:S03]  /*9110*/  ISETP.GT.AND P6, PT, R8, 0x30, PT ;  /* 0x000000300800780c */ /* 0x000fc60003fc4270 */
[----:B------:R-:W4:Y:S01]  /*9120*/  MUFU.TANH R174, R183 ;  /* 0x000000b700ae7308 */ /* 0x000f220000002400 */
[----:B0-----:R-:W-:Y:S01]  /*9130*/  FSEL R169, R169, -INF , P6 ;  /* 0xff800000a9a97808 */ /* 0x001fe20003000000 */
[----:B--2---:R-:W0:Y:S01]  /*9140*/  S2R R182, SR_CgaCtaId ;  /* 0x0000000000b67919 */ /* 0x004e220000008800 */
[----:B------:R-:W-:-:S04]  /*9150*/  ISETP.GT.AND P6, PT, R8, 0x31, PT ;  /* 0x000000310800780c */ /* 0x000fc80003fc4270 */
[----:B-1----:R-:W-:Y:S02]  /*9160*/  FSEL R170, R170, -INF , P6 ;  /* 0xff800000aaaa7808 */ /* 0x002fe40003000000 */
[----:B------:R-:W-:-:S04]  /*9170*/  ISETP.GT.AND P6, PT, R8, 0x38, PT ;  /* 0x000000380800780c */ /* 0x000fc80003fc4270 */
[----:B---3--:R-:W-:Y:S02]  /*9180*/  FSEL R171, R171, -INF , P6 ;  /* 0xff800000abab7808 */ /* 0x008fe40003000000 */
[----:B------:R-:W-:Y:S02]  /*9190*/  ISETP.GT.AND P6, PT, R8, 0x39, PT ;  /* 0x000000390800780c */ /* 0x000fe40003fc4270 */
[----:B------:R-:W-:Y:S02]  /*91a0*/  FMNMX.FTZ R8, R7, R12, !PT ;  /* 0x0000000c07087209 */ /* 0x000fe40007810000 */
[----:B----4-:R-:W-:Y:S02]  /*91b0*/  FSEL R174, R174, -INF , P6 ;  /* 0xff800000aeae7808 */ /* 0x010fe40003000000 */
        /* <DEDUP_REMOVED lines=25> */
[----:B------:R1:W2:Y:S01]  /*9350*/  MUFU.TANH R12, R172 ;  /* 0x000000ac000c7308 */ /* 0x0002a20000002400 */
        /* <DEDUP_REMOVED lines=8> */
[--C-:B-1----:R-:W-:Y:S01]  /*93e0*/  FFMA.FTZ R172, R168, UR10, -R175.reuse ;  /* 0x0000000aa8ac7c23 */ /* 0x102fe200080108af */
        /* <DEDUP_REMOVED lines=9> */
[----:B------:R-:W-:Y:S01]  /*9480*/  FFMA.FTZ R174, R174, UR10, -R175 ;  /* 0x0000000aaeae7c23 */ /* 0x000fe200080108af */
[----:B------:R-:W-:Y:S01]  /*9490*/  FMUL.FTZ R175, R177, UR4 ;  /* 0x00000004b1af7c20 */ /* 0x000fe20008410000 */
[----:B------:R-:W-:Y:S01]  /*94a0*/  FMUL.FTZ R177, R181, UR4 ;  /* 0x00000004b5b17c20 */ /* 0x000fe20008410000 */
[----:B--2---:R-:W-:-:S02]  /*94b0*/  FSEL R12, R12, -INF , P6 ;  /* 0xff8000000c0c7808 */ /* 0x004fc40003000000 */
[----:B------:R2:W3:Y:S08]  /*94c0*/  MUFU.EX2 R153, R155 ;  /* 0x0000009b00997308 */ /* 0x0004f00000000800 */
[----:B------:R-:W4:Y:S01]  /*94d0*/  MUFU.TANH R175, R175 ;  /* 0x000000af00af7308 */ /* 0x000f220000002400 */
[----:B-1----:R-:W-:Y:S01]  /*94e0*/  FFMA.FTZ R5, R168, R5, R7 ;  /* 0x00000005a8057223 */ /* 0x002fe20000010007 */
[----:B--2---:R-:W-:Y:S01]  /*94f0*/  FMUL.FTZ R155, R173, UR4 ;  /* 0x00000004ad9b7c20 */ /* 0x004fe20008410000 */
[----:B------:R-:W-:Y:S01]  /*9500*/  FMUL.FTZ R173, R176, UR4 ;  /* 0x00000004b0ad7c20 */ /* 0x000fe20008410000 */
[----:B------:R-:W-:Y:S01]  /*9510*/  FMUL.FTZ R176, R180, UR4 ;  /* 0x00000004b4b07c20 */ /* 0x000fe20008410000 */
[-C--:B------:R-:W-:Y:S01]  /*9520*/  FMUL.FTZ R26, R26, R168.reuse ;  /* 0x000000a81a1a7220 */ /* 0x080fe20000410000 */
[-C--:B------:R-:W-:Y:S01]  /*9530*/  FMUL.FTZ R27, R27, R168.reuse ;  /* 0x000000a81b1b7220 */ /* 0x080fe20000410000 */
[----:B------:R-:W-:Y:S01]  /*9540*/  FMUL.FTZ R30, R30, R168 ;  /* 0x000000a81e1e7220 */ /* 0x000fe20000410000 */
[----:B------:R-:W1:Y:S01]  /*9550*/  MUFU.TANH R155, R155 ;  /* 0x0000009b009b7308 */ /* 0x000e620000002400 */
[C---:B---3--:R-:W-:Y:S01]  /*9560*/  FADD.FTZ R5, R153.reuse, R5 ;  /* 0x0000000599057221 */ /* 0x048fe20000010000 */
[----:B------:R-:W-:Y:S01]  /*9570*/  F2FP.F16.F32.PACK_AB R153, R153, R7 ;  /* 0x000000079999723e */ /* 0x000fe200000000ff */
[----:B------:R-:W-:-:S02]  /*9580*/  VIADD R7, R9, 0x38840 ;  /* 0x0003884009077836 */ /* 0x000fc40000000000 */
[-C--:B------:R-:W-:Y:S01]  /*9590*/  FMUL.FTZ R31, R31, R168.reuse ;  /* 0x000000a81f1f7220 */ /* 0x080fe20000410000 */
[-C--:B------:R-:W-:Y:S01]  /*95a0*/  FMUL.FTZ R34, R34, R168.reuse ;  /* 0x000000a822227220 */ /* 0x080fe20000410000 */
[-C--:B------:R-:W-:Y:S01]  /*95b0*/  FMUL.FTZ R35, R35, R168.reuse ;  /* 0x000000a823237220 */ /* 0x080fe20000410000 */
[-C--:B------:R-:W-:Y:S01]  /*95c0*/  FMUL.FTZ R38, R38, R168.reuse ;  /* 0x000000a826267220 */ /* 0x080fe20000410000 */
[----:B0-----:R-:W-:Y:S01]  /*95d0*/  PRMT R7, R182, 0x654, R7 ;  /* 0x00000654b6077816 */ /* 0x001fe20000000007 */
[----:B------:R-:W0:Y:S01]  /*95e0*/  MUFU.TANH R173, R173 ;  /* 0x000000ad00ad7308 */ /* 0x000e220000002400 */
[----:B----4-:R-:W-:Y:S01]  /*95f0*/  FSEL R175, R175, -INF , P3 ;  /* 0xff800000afaf7808 */ /* 0x010fe20001800000 */
[-C--:B------:R-:W-:Y:S01]  /*9600*/  FMUL.FTZ R39, R39, R168.reuse ;  /* 0x000000a827277220 */ /* 0x080fe20000410000 */
[----:B------:R2:W-:Y:S01]  /*9610*/  SYNCS.ARRIVE.TRANS64.RED.A1T0 RZ, [R7+URZ], RZ ;  /* 0x000000ff07ff79a7 */ /* 0x0005e2000810043f */
[-C--:B------:R-:W-:Y:S01]  /*9620*/  FMUL.FTZ R42, R42, R168.reuse ;  /* 0x000000a82a2a7220 */ /* 0x080fe20000410000 */
[-C--:B------:R-:W-:Y:S01]  /*9630*/  FMUL.FTZ R43, R43, R168.reuse ;  /* 0x000000a82b2b7220 */ /* 0x080fe20000410000 */
[-C--:B------:R-:W-:Y:S01]  /*9640*/  FMUL.FTZ R46, R46, R168.reuse ;  /* 0x000000a82e2e7220 */ /* 0x080fe20000410000 */
[-C--:B------:R-:W-:Y:S01]  /*9650*/  FMUL.FTZ R47, R47, R168.reuse ;  /* 0x000000a82f2f7220 */ /* 0x080fe20000410000 */
[----:B------:R-:W3:Y:S01]  /*9660*/  MUFU.TANH R176, R176 ;  /* 0x000000b000b07308 */ /* 0x000ee20000002400 */
[----:B-1----:R-:W-:Y:S01]  /*9670*/  FSEL R155, R155, -INF , P5 ;  /* 0xff8000009b9b7808 */ /* 0x002fe20002800000 */
[-C--:B------:R-:W-:Y:S01]  /*9680*/  FMUL.FTZ R50, R50, R168.reuse ;  /* 0x000000a832327220 */ /* 0x080fe20000410000 */
[----:B--2---:R-:W-:Y:S01]  /*9690*/  FMNMX.FTZ R7, R154, R11, !PT ;  /* 0x0000000b9a077209 */ /* 0x004fe20007810000 */
[-C--:B------:R-:W-:Y:S01]  /*96a0*/  FMUL.FTZ R51, R51, R168.reuse ;  /* 0x000000a833337220 */ /* 0x080fe20000410000 */
[-C--:B------:R-:W-:Y:S01]  /*96b0*/  FMUL.FTZ R54, R54, R168.reuse ;  /* 0x000000a836367220 */ /* 0x080fe20000410000 */
[-C--:B------:R-:W-:Y:S01]  /*96c0*/  FMUL.FTZ R55, R55, R168.reuse ;  /* 0x000000a837377220 */ /* 0x080fe20000410000 */
[----:B------:R-:W-:Y:S01]  /*96d0*/  FMNMX.FTZ R7, R156, R7, !PT ;  /* 0x000000079c077209 */ /* 0x000fe20007810000 */
[----:B------:R-:W1:Y:S01]  /*96e0*/  MUFU.TANH R177, R177 ;  /* 0x000000b100b17308 */ /* 0x000e620000002400 */
[----:B0-----:R-:W-:Y:S01]  /*96f0*/  FSEL R173, R173, -INF , P4 ;  /* 0xff800000adad7808 */ /* 0x001fe20002000000 */
[-C--:B------:R-:W-:Y:S01]  /*9700*/  FMUL.FTZ R58, R58, R168.reuse ;  /* 0x000000a83a3a7220 */ /* 0x080fe20000410000 */
[----:B------:R-:W-:Y:S01]  /*9710*/  FMNMX.FTZ R7, R160, R7, !PT ;  /* 0x00000007a0077209 */ /* 0x000fe20007810000 */
[-C--:B------:R-:W-:Y:S01]  /*9720*/  FMUL.FTZ R59, R59, R168.reuse ;  /* 0x000000a83b3b7220 */ /* 0x080fe20000410000 */
[-C--:B------:R-:W-:Y:S01]  /*9730*/  FMUL.FTZ R62, R62, R168.reuse ;  /* 0x000000a83e3e7220 */ /* 0x080fe20000410000 */
[-C--:B------:R-:W-:Y:S01]  /*9740*/  FMUL.FTZ R63, R63, R168.reuse ;  /* 0x000000a83f3f7220 */ /* 0x080fe20000410000 */
[----:B------:R-:W-:Y:S01]  /*9750*/  FMNMX.FTZ R7, R14, R7, !PT ;  /* 0x000000070e077209 */ /* 0x000fe20007810000 */
[----:B------:R-:W0:Y:S01]  /*9760*/  MUFU.EX2 R158, R158 ;  /* 0x0000009e009e7308 */ /* 0x000e220000000800 */
[----:B---3--:R-:W-:Y:S01]  /*9770*/  FSEL R176, R176, -INF , P2 ;  /* 0xff800000b0b07808 */ /* 0x008fe20001000000 */
[-C--:B------:R-:W-:Y:S01]  /*9780*/  FMUL.FTZ R66, R66, R168.reuse ;  /* 0x000000a842427220 */ /* 0x080fe20000410000 */
[----:B------:R-:W-:Y:S01]  /*9790*/  FMNMX.FTZ R7, R15, R7, !PT ;  /* 0x000000070f077209 */ /* 0x000fe20007810000 */
[-C--:B------:R-:W-:Y:S01]  /*97a0*/  FMUL.FTZ R67, R67, R168.reuse ;  /* 0x000000a843437220 */ /* 0x080fe20000410000 */
[-C--:B------:R-:W-:Y:S01]  /*97b0*/  FMUL.FTZ R70, R70, R168.reuse ;  /* 0x000000a846467220 */ /* 0x080fe20000410000 */
[-C--:B------:R-:W-:Y:S01]  /*97c0*/  FMUL.FTZ R71, R71, R168.reuse ;  /* 0x000000a847477220 */ /* 0x080fe20000410000 */
[----:B------:R-:W-:Y:S01]  /*97d0*/  FMNMX.FTZ R7, R20, R7, !PT ;  /* 0x0000000714077209 */ /* 0x000fe20007810000 */
[----:B------:R-:W2:Y:S01]  /*97e0*/  MUFU.EX2 R159, R159 ;  /* 0x0000009f009f7308 */ /* 0x000ea20000000800 */
[----:B-1----:R-:W-:Y:S01]  /*97f0*/  FSEL R177, R177, -INF , P1 ;  /* 0xff800000b1b17808 */ /* 0x002fe20000800000 */
[-C--:B------:R-:W-:Y:S01]  /*9800*/  FMUL.FTZ R74, R74, R168.reuse ;  /* 0x000000a84a4a7220 */ /* 0x080fe20000410000 */
[----:B------:R-:W-:Y:S01]  /*9810*/  FMNMX.FTZ R7, R21, R7, !PT ;  /* 0x0000000715077209 */ /* 0x000fe20007810000 */
[-C--:B------:R-:W-:Y:S01]  /*9820*/  FMUL.FTZ R75, R75, R168.reuse ;  /* 0x000000a84b4b7220 */ /* 0x080fe20000410000 */
[----:B------:R-:W-:Y:S01]  /*9830*/  ISETP.NE.AND P1, PT, R23, RZ, PT ;  /* 0x000000ff1700720c */ /* 0x000fe20003f25270 */
[-C--:B------:R-:W-:Y:S01]  /*9840*/  FMUL.FTZ R78, R78, R168.reuse ;  /* 0x000000a84e4e7220 */ /* 0x080fe20000410000 */
[----:B------:R-:W-:Y:S01]  /*9850*/  FMNMX.FTZ R7, R152, R7, !PT ;  /* 0x0000000798077209 */ /* 0x000fe20007810000 */
[----:B------:R-:W1:Y:S01]  /*9860*/  MUFU.EX2 R161, R161 ;  /* 0x000000a100a17308 */ /* 0x000e620000000800 */
[----:B0-----:R-:W-:Y:S01]  /*9870*/  FADD.FTZ R5, R158, R5 ;  /* 0x000000059e057221 */ /* 0x001fe20000010000 */
[-C--:B------:R-:W-:Y:S01]  /*9880*/  FMUL.FTZ R79, R79, R168.reuse ;  /* 0x000000a84f4f7220 */ /* 0x080fe20000410000 */
[----:B------:R-:W-:Y:S01]  /*9890*/  FMNMX.FTZ R7, R157, R7, !PT ;  /* 0x000000079d077209 */ /* 0x000fe20007810000 */
[-C--:B------:R-:W-:Y:S01]  /*98a0*/  FMUL.FTZ R82, R82, R168.reuse ;  /* 0x000000a852527220 */ /* 0x080fe20000410000 */
[-C--:B------:R-:W-:Y:S01]  /*98b0*/  FMUL.FTZ R83, R83, R168.reuse ;  /* 0x000000a853537220 */ /* 0x080fe20000410000 */
[-C--:B------:R-:W-:Y:S01]  /*98c0*/  FMUL.FTZ R86, R86, R168.reuse ;  /* 0x000000a856567220 */ /* 0x080fe20000410000 */
[----:B------:R-:W-:Y:S01]  /*98d0*/  FMNMX.FTZ R7, R13, R7, !PT ;  /* 0x000000070d077209 */ /* 0x000fe20007810000 */
[----:B------:R-:W0:Y:S01]  /*98e0*/  MUFU.EX2 R162, R162 ;  /* 0x000000a200a27308 */ /* 0x000e220000000800 */
[----:B--2---:R-:W-:Y:S01]  /*98f0*/  FADD.FTZ R5, R159, R5 ;  /* 0x000000059f057221 */ /* 0x004fe20000010000 */
[----:B------:R-:W-:Y:S01]  /*9900*/  @!P1 IMAD R10, R10, 0x40, R19 ;  /* 0x000000400a0a9824 */ /* 0x000fe200078e0213 */
[----:B------:R-:W-:Y:S01]  /*9910*/  FMNMX.FTZ R7, R12, R7, !PT ;  /* 0x000000070c077209 */ /* 0x000fe20007810000 */
[-C--:B------:R-:W-:Y:S01]  /*9920*/  FMUL.FTZ R87, R87, R168.reuse ;  /* 0x000000a857577220 */ /* 0x080fe20000410000 */
[-C--:B------:R-:W-:Y:S01]  /*9930*/  FMUL.FTZ R90, R90, R168.reuse ;  /* 0x000000a85a5a7220 */ /* 0x080fe20000410000 */
[----:B------:R-:W-:Y:S01]  /*9940*/  @!P1 IMAD R10, R10, 0x4, R17 ;  /* 0x000000040a0a9824 */ /* 0x000fe200078e0211 */
[----:B------:R-:W-:Y:S01]  /*9950*/  FMNMX.FTZ R7, R155, R7, !PT ;  /* 0x000000079b077209 */ /* 0x000fe20007810000 */
[----:B------:R-:W2:Y:S01]  /*9960*/  MUFU.EX2 R163, R163 ;  /* 0x000000a300a37308 */ /* 0x000ea20000000800 */
[----:B-1----:R-:W-:Y:S01]  /*9970*/  FADD.FTZ R5, R161, R5 ;  /* 0x00000005a1057221 */ /* 0x002fe20000010000 */
[-C--:B------:R-:W-:Y:S01]  /*9980*/  FMUL.FTZ R91, R91, R168.reuse ;  /* 0x000000a85b5b7220 */ /* 0x080fe20000410000 */
[----:B------:R-:W-:Y:S01]  /*9990*/  FMNMX.FTZ R7, R173, R7, !PT ;  /* 0x00000007ad077209 */ /* 0x000fe20007810000 */
[----:B------:R-:W-:Y:S01]  /*99a0*/  @!P1 STS [R10+0x38420], R168 ;  /* 0x038420a80a009388 */ /* 0x000fe20000000800 */
[-C--:B------:R-:W-:Y:S01]  /*99b0*/  FMUL.FTZ R94, R94, R168.reuse ;  /* 0x000000a85e5e7220 */ /* 0x080fe20000410000 */
        /* <DEDUP_REMOVED lines=12> */
[-C--:B------:R-:W-:Y:S01]  /*9a80*/  FMUL.FTZ R106, R106, R168.reuse ;  /* 0x000000a86a6a7220 */ /* 0x080fe20000410000 */
[-C--:B------:R-:W-:Y:S01]  /*9a90*/  FMUL.FTZ R107, R107, R168.reuse ;  /* 0x000000a86b6b7220 */ /* 0x080fe20000410000 */
[----:B------:R-:W2:Y:S01]  /*9aa0*/  SHFL.BFLY PT, R178, R7, 0x2, 0x1f ;  /* 0x0c401f0007b27f89 */ /* 0x000ea200000e0000 */
        /* <DEDUP_REMOVED lines=22> */
[----:B------:R-:W-:Y:S01]  /*9c10*/  FMUL.FTZ R142, R142, R168 ;  /* 0x000000a88e8e7220 */ /* 0x000fe20000410000 */
[----:B--2---:R-:W-:Y:S01]  /*9c20*/  FMNMX.FTZ R7, R7, R178, !PT ;  /* 0x000000b207077209 */ /* 0x004fe20007810000 */
[-C--:B------:R-:W-:Y:S01]  /*9c30*/  FMUL.FTZ R143, R143, R168.reuse ;  /* 0x000000a88f8f7220 */ /* 0x080fe20000410000 */
[-C--:B------:R-:W-:Y:S01]  /*9c40*/  FMUL.FTZ R146, R146, R168.reuse ;  /* 0x000000a892927220 */ /* 0x080fe20000410000 */
[-C--:B------:R-:W-:Y:S01]  /*9c50*/  FMUL.FTZ R147, R147, R168.reuse ;  /* 0x000000a893937220 */ /* 0x080fe20000410000 */
[----:B------:R-:W2:Y:S01]  /*9c60*/  MUFU.EX2 R169, R169 ;  /* 0x000000a900a97308 */ /* 0x000ea20000000800 */
[----:B------:R-:W3:Y:S01]  /*9c70*/  SHFL.BFLY PT, R178, R7, 0x1, 0x1f ;  /* 0x0c201f0007b27f89 */ /* 0x000ee200000e0000 */
[----:B-1----:R-:W-:Y:S01]  /*9c80*/  FADD.FTZ R5, R167, R5 ;  /* 0x00000005a7057221 */ /* 0x002fe20000010000 */
[-C--:B------:R-:W-:Y:S01]  /*9c90*/  FMUL.FTZ R150, R150, R168.reuse ;  /* 0x000000a896967220 */ /* 0x080fe20000410000 */
[----:B------:R-:W-:-:S04]  /*9ca0*/  FMUL.FTZ R151, R151, R168 ;  /* 0x000000a897977220 */ /* 0x000fc80000410000 */
[----:B------:R-:W1:Y:S01]  /*9cb0*/  MUFU.EX2 R170, R170 ;  /* 0x000000aa00aa7308 */ /* 0x000e620000000800 */
[----:B0-----:R-:W-:-:S07]  /*9cc0*/  FADD.FTZ R5, R172, R5 ;  /* 0x00000005ac057221 */ /* 0x001fce0000010000 */
[----:B------:R-:W0:Y:S01]  /*9cd0*/  MUFU.EX2 R171, R171 ;  /* 0x000000ab00ab7308 */ /* 0x000e220000000800 */
[----:B--2---:R-:W-:-:S07]  /*9ce0*/  FADD.FTZ R5, R169, R5 ;  /* 0x00000005a9057221 */ /* 0x004fce0000010000 */
[----:B------:R-:W2:Y:S01]  /*9cf0*/  MUFU.EX2 R174, R174 ;  /* 0x000000ae00ae7308 */ /* 0x000ea20000000800 */
[----:B---3--:R-:W-:Y:S01]  /*9d00*/  FMNMX.FTZ R7, R7, R178, !PT ;  /* 0x000000b207077209 */ /* 0x008fe20007810000 */
[----:B-1----:R-:W-:-:S03]  /*9d10*/  FADD.FTZ R5, R170, R5 ;  /* 0x00000005aa057221 */ /* 0x002fc60000010000 */
[----:B------:R-:W-:-:S04]  /*9d20*/  FSETP.NEU.FTZ.AND P2, PT, R7, -INF , PT ;  /* 0xff8000000700780b */ /* 0x000fc80003f5d000 */
[----:B------:R-:W-:Y:S01]  /*9d30*/  FSEL R178, R7, RZ, P2 ;  /* 0x000000ff07b27208 */ /* 0x000fe20001000000 */
[----:B0-----:R-:W-:-:S04]  /*9d40*/  FADD.FTZ R5, R171, R5 ;  /* 0x00000005ab057221 */ /* 0x001fc80000010000 */
[----:B------:R-:W-:Y:S01]  /*9d50*/  FADD.FTZ R178, -R178, R11 ;  /* 0x0000000bb2b27221 */ /* 0x000fe20000010100 */
[----:B--2---:R-:W-:-:S03]  /*9d60*/  FADD.FTZ R5, R174, R5 ;  /* 0x00000005ae057221 */ /* 0x004fc60000010000 */
[----:B------:R-:W-:-:S06]  /*9d70*/  FMUL.FTZ R11, R178, UR10 ;  /* 0x0000000ab20b7c20 */ /* 0x000fcc0008410000 */
[----:B------:R-:W0:Y:S02]  /*9d80*/  MUFU.EX2 R11, R11 ;  /* 0x0000000b000b7308 */ /* 0x000e240000000800 */
        /* <DEDUP_REMOVED lines=10> */
[----:B0-----:R-:W-:Y:S01]  /*9e30*/  FMUL.FTZ R10, R7, UR10 ;  /* 0x0000000a070a7c20 */ /* 0x001fe20008410000 */
        /* <DEDUP_REMOVED lines=26> */
[----:B------:R-:W1:Y:S01]  /*9fe0*/  MUFU.EX2 R156, R156 ;  /* 0x0000009c009c7308 */ /* 0x000e620000000800 */
[----:B------:R-:W-:Y:S01]  /*9ff0*/  F2FP.F16.F32.PACK_AB R155, R159, R158 ;  /* 0x0000009e9f9b723e */ /* 0x000fe200000000ff */
[----:B------:R-:W-:Y:S01]  /*a000*/  FMUL.FTZ R57, R57, R11 ;  /* 0x0000000b39397220 */ /* 0x000fe20000410000 */
[----:B------:R-:W-:Y:S01]  /*a010*/  F2FP.F16.F32.PACK_AB R159, R164, R163 ;  /* 0x000000a3a49f723e */ /* 0x000fe200000000ff */
[----:B------:R-:W-:Y:S01]  /*a020*/  FMUL.FTZ R60, R60, R11 ;  /* 0x0000000b3c3c7220 */ /* 0x000fe20000410000 */
[----:B------:R-:W-:Y:S01]  /*a030*/  F2FP.F16.F32.PACK_AB R163, R172, R167 ;  /* 0x000000a7aca3723e */ /* 0x000fe200000000ff */
[----:B0-----:R-:W-:Y:S01]  /*a040*/  FFMA.FTZ R179, R11, R6, R154 ;  /* 0x000000060bb37223 */ /* 0x001fe2000001009a */
[----:B------:R-:W-:Y:S01]  /*a050*/  F2FP.F16.F32.PACK_AB R167, R174, R171 ;  /* 0x000000abaea7723e */ /* 0x000fe200000000ff */
        /* <DEDUP_REMOVED lines=40> */
[----:B------:R2:W3:Y:S01]  /*a2e0*/  MUFU.EX2 R6, R152 ;  /* 0x0000009800067308 */ /* 0x0004e20000000800 */
        /* <DEDUP_REMOVED lines=8> */
[----:B--2---:R-:W-:Y:S01]  /*a370*/  F2FP.F16.F32.PACK_AB R152, R156, R154 ;  /* 0x0000009a9c98723e */ /* 0x004fe200000000ff */
[----:B------:R-:W-:Y:S01]  /*a380*/  FMUL.FTZ R144, R144, R11 ;  /* 0x0000000b90907220 */ /* 0x000fe20000410000 */
[----:B0-----:R-:W-:Y:S01]  /*a390*/  F2FP.F16.F32.PACK_AB R154, R14, R10 ;  /* 0x0000000a0e9a723e */ /* 0x001fe200000000ff */
[----:B------:R-:W-:Y:S01]  /*a3a0*/  BAR.SYNC.DEFER_BLOCKING 0xf, 0x100 ;  /* 0x03c4000000007b1d */ /* 0x000fe20000010000 */
[----:B-1----:R-:W-:Y:S01]  /*a3b0*/  F2FP.F16.F32.PACK_AB R156, R20, R15 ;  /* 0x0000000f149c723e */ /* 0x002fe200000000ff */
[-C--:B------:R-:W-:Y:S01]  /*a3c0*/  FMUL.FTZ R145, R145, R11.reuse ;  /* 0x0000000b91917220 */ /* 0x080fe20000410000 */
[-C--:B------:R-:W-:Y:S01]  /*a3d0*/  FMUL.FTZ R148, R148, R11.reuse ;  /* 0x0000000b94947220 */ /* 0x080fe20000410000 */
[----:B------:R-:W-:Y:S01]  /*a3e0*/  FMUL.FTZ R149, R149, R11 ;  /* 0x0000000b95957220 */ /* 0x000fe20000410000 */
[----:B----4-:R-:W-:Y:S01]  /*a3f0*/  F2FP.F16.F32.PACK_AB R157, R162, R161 ;  /* 0x000000a1a29d723e */ /* 0x010fe200000000ff */
[----:B------:R-:W0:Y:S01]  /*a400*/  MUFU.EX2 R13, R13 ;  /* 0x0000000d000d7308 */ /* 0x000e220000000800 */
[----:B------:R-:W-:Y:S01]  /*a410*/  F2FP.F16.F32.PACK_AB R161, R166, R165 ;  /* 0x000000a5a6a1723e */ /* 0x000fe200000000ff */
[----:B------:R-:W-:Y:S01]  /*a420*/  FADD.FTZ R179, R10, R179 ;  /* 0x000000b30ab37221 */ /* 0x000fe20000010000 */
[----:B------:R-:W-:Y:S01]  /*a430*/  F2FP.F16.F32.PACK_AB R165, R170, R169 ;  /* 0x000000a9aaa5723e */ /* 0x000fe200000000ff */
[----:B------:R-:W-:Y:S01]  /*a440*/  IMAD R169, R2, 0x1000, R22 ;  /* 0x0000100002a97824 */ /* 0x000fe200078e0216 */
[----:B---3--:R-:W-:Y:S01]  /*a450*/  F2FP.F16.F32.PACK_AB R158, R6, R21 ;  /* 0x00000015069e723e */ /* 0x008fe200000000ff */
[----:B------:R-:W-:-:S02]  /*a460*/  FADD.FTZ R179, R14, R179 ;  /* 0x000000b30eb37221 */ /* 0x000fc40000010000 */
[----:B------:R-:W-:Y:S01]  /*a470*/  MUFU.EX2 R12, R12 ;  /* 0x0000000c000c7308 */ /* 0x000fe20000000800 */
[C---:B------:R-:W-:Y:S01]  /*a480*/  R2UR UR14, R169.reuse ;  /* 0x00000000a90e72ca */ /* 0x040fe200000e0000 */
[----:B------:R-:W-:Y:S02]  /*a490*/  VIADD R11, R169, 0x80 ;  /* 0x00000080a90b7836 */ /* 0x000fe40000000000 */
[----:B------:R-:W-:-:S04]  /*a4a0*/  FADD.FTZ R179, R15, R179 ;  /* 0x000000b30fb37221 */ /* 0x000fc80000010000 */
[----:B------:R-:W-:Y:S01]  /*a4b0*/  FADD.FTZ R179, R20, R179 ;  /* 0x000000b314b37221 */ /* 0x000fe20000010000 */
[----:B------:R-:W1:Y:S01]  /*a4c0*/  MUFU.EX2 R178, R178 ;  /* 0x000000b200b27308 */ /* 0x000e620000000800 */
[----:B0-----:R-:W-:Y:S01]  /*a4d0*/  F2FP.F16.F32.PACK_AB R160, R13, R180 ;  /* 0x000000b40da0723e */ /* 0x001fe200000000ff */
[----:B------:R0:W-:Y:S01]  /*a4e0*/  STSM.16.M88.4 [R184+0x36400], R152 ;  /* 0x03640098b8007844 */ /* 0x0001e20000000200 */
[----:B------:R-:W-:-:S03]  /*a4f0*/  FADD.FTZ R179, R21, R179 ;  /* 0x000000b315b37221 */ /* 0x000fc60000010000 */
[----:B------:R0:W-:Y:S01]  /*a500*/  STSM.16.M88.4 [R189], R156 ;  /* 0x0000009cbd007844 */ /* 0x0001e20000000200 */
[----:B------:R-:W-:Y:S01]  /*a510*/  FADD.FTZ R179, R6, R179 ;  /* 0x000000b306b37221 */ /* 0x000fe20000010000 */
[----:B------:R-:W2:Y:S03]  /*a520*/  MUFU.EX2 R173, R173 ;  /* 0x000000ad00ad7308 */ /* 0x000ea60000000800 */
[----:B------:R-:W-:-:S04]  /*a530*/  FADD.FTZ R179, R180, R179 ;  /* 0x000000b3b4b37221 */ /* 0x000fc80000010000 */
[----:B------:R-:W-:Y:S01]  /*a540*/  FADD.FTZ R179, R13, R179 ;  /* 0x000000b30db37221 */ /* 0x000fe20000010000 */
[----:B------:R-:W3:Y:S01]  /*a550*/  MUFU.EX2 R175, R175 ;  /* 0x000000af00af7308 */ /* 0x000ee20000000800 */
[----:B-1----:R-:W-:Y:S02]  /*a560*/  F2FP.F16.F32.PACK_AB R162, R178, R12 ;  /* 0x0000000cb2a2723e */ /* 0x002fe400000000ff */
[----:B------:R-:W-:-:S03]  /*a570*/  FADD.FTZ R179, R12, R179 ;  /* 0x000000b30cb37221 */ /* 0x000fc60000010000 */
[----:B------:R0:W-:Y:S01]  /*a580*/  STSM.16.M88.4 [R187], R160 ;  /* 0x000000a0bb007844 */ /* 0x0001e20000000200 */
[----:B------:R-:W-:Y:S01]  /*a590*/  FADD.FTZ R179, R178, R179 ;  /* 0x000000b3b2b37221 */ /* 0x000fe20000010000 */
[----:B------:R-:W1:Y:S03]  /*a5a0*/  MUFU.EX2 R176, R176 ;  /* 0x000000b000b07308 */ /* 0x000e660000000800 */
[----:B--2---:R-:W-:-:S05]  /*a5b0*/  FADD.FTZ R179, R173, R179 ;  /* 0x000000b3adb37221 */ /* 0x004fca0000010000 */
[----:B------:R-:W2:Y:S01]  /*a5c0*/  MUFU.EX2 R177, R177 ;  /* 0x000000b100b17308 */ /* 0x000ea20000000800 */
[C---:B---3--:R-:W-:Y:S01]  /*a5d0*/  F2FP.F16.F32.PACK_AB R164, R175.reuse, R173 ;  /* 0x000000adafa4723e */ /* 0x048fe200000000ff */
[----:B------:R-:W-:-:S04]  /*a5e0*/  FADD.FTZ R179, R175, R179 ;  /* 0x000000b3afb37221 */ /* 0x000fc80000010000 */
[----:B-1----:R-:W-:Y:S01]  /*a5f0*/  FADD.FTZ R179, R176, R179 ;  /* 0x000000b3b0b37221 */ /* 0x002fe20000010000 */
[----:B--2---:R-:W-:-:S03]  /*a600*/  F2FP.F16.F32.PACK_AB R166, R177, R176 ;  /* 0x000000b0b1a6723e */ /* 0x004fc600000000ff */
[----:B------:R-:W-:Y:S02]  /*a610*/  FADD.FTZ R6, R177, R179 ;  /* 0x000000b3b1067221 */ /* 0x000fe40000010000 */
[----:B------:R0:W-:Y:S01]  /*a620*/  STSM.16.M88.4 [R188], R164 ;  /* 0x000000a4bc007844 */ /* 0x0001e20000000200 */
[----:B------:R-:W-:-:S06]  /*a630*/  WARPGROUP.ARRIVE ;  /* 0x00000000000079c5 */ /* 0x000fcc0000000000 */
[----:B------:R-:W-:Y:S01]  /*a640*/  HGMMA.64x256x16.F32 R24, R152, gdesc[UR12].tnspB, R24, gsb0 ;  /* 0x43e0000c98187df0 */ /* 0x000fe20008000818 */
[----:B------:R-:W-:Y:S01]  /*a650*/  R2UR UR14, R11 ;  /* 0x000000000b0e72ca */ /* 0x000fe200000e0000 */
[----:B------:R-:W-:Y:S01]  /*a660*/  UMOV UR15, 0x40000040 ;  /* 0x40000040000f7882 */ /* 0x000fe20000000000 */
[C---:B------:R-:W-:Y:S02]  /*a670*/  VIADD R11, R169.reuse, 0x100 ;  /* 0x00000100a90b7836 */ /* 0x040fe40000000000 */
[----:B------:R-:W-:Y:S01]  /*a680*/  VIADD R169, R169, 0x180 ;  /* 0x00000180a9a97836 */ /* 0x000fe20000000000 */
[----:B------:R-:W-:Y:S02]  /*a690*/  WARPGROUP.DEPBAR.LE gsb0, 0x0 ;  /* 0x00008000000079c5 */ /* 0x000fe40000010000 */
[----:B------:R-:W-:-:S15]  /*a6a0*/  WARPGROUP.ARRIVE ;  /* 0x00000000000079c5 */ /* 0x000fde0000000000 */
[----:B------:R-:W-:-:S05]  /*a6b0*/  NOP ;  /* 0x0000000000007918 */ /* 0x000fca0000000000 */
        /* <DEDUP_REMOVED lines=24> */
.L_x_8352:
[----:B------:R-:W-:Y:S01]  /*a840*/  UISETP.GT.AND UP0, UPT, UR7, UR6, UPT ;  /* 0x000000060700728c */ /* 0x000fe2000bf04270 */
[----:B------:R-:W-:Y:S01]  /*a850*/  VIADD R9, R9, 0x38860 ;  /* 0x0003886009097836 */ /* 0x000fe20000000000 */
[----:B------:R-:W-:Y:S01]  /*a860*/  UIADD3 UR7, UR7, -0x1, URZ ;  /* 0xffffffff07077890 */ /* 0x000fe2000fffe03f */
[----:B------:R-:W-:Y:S02]  /*a870*/  IMAD.MOV.U32 R12, RZ, RZ, R8 ;  /* 0x000000ffff0c7224 */ /* 0x000fe400078e0008 */
[----:B------:R-:W-:Y:S01]  /*a880*/  IMAD.MOV.U32 R11, RZ, RZ, R7 ;  /* 0x000000ffff0b7224 */ /* 0x000fe200078e0007 */
[----:B------:R-:W-:Y:S01]  /*a890*/  PLOP3.LUT P1, PT, PT, PT, UP0, 0x80, 0x0 ;  /* 0x000000000000781c */ /* 0x000fe20003f2f008 */
[----:B------:R-:W-:Y:S01]  /*a8a0*/  IMAD.MOV.U32 R10, RZ, RZ, R2 ;  /* 0x000000ffff0a7224 */ /* 0x000fe200078e0002 */
[----:B------:R-:W-:-:S04]  /*a8b0*/  PRMT R9, R182, 0x654, R9 ;  /* 0x00000654b6097816 */ /* 0x000fc80000000009 */
[----:B------:R0:W-:Y:S07]  /*a8c0*/  SYNCS.ARRIVE.TRANS64.RED.A1T0 RZ, [R9+URZ], RZ ;  /* 0x000000ff09ff79a7 */ /* 0x0001ee000810043f */
[----:B------:R-:W-:Y:S05]  /*a8d0*/  @P1 BRA `(.L_x_8353) ;  /* 0xffffffc800601947 */ /* 0x000fea000383ffff */
.L_x_8342:
        /* <DEDUP_REMOVED lines=8> */
.L_x_8365:
[----:B------:R-:W-:-:S05]  /*a960*/  VIADD R2, R11, 0x1 ;  /* 0x000000010b027836 */ /* 0x000fca0000000000 */
[----:B------:R-:W-:-:S04]  /*a970*/  ISETP.NE.AND P1, PT, R2, 0x2, PT ;  /* 0x000000020200780c */ /* 0x000fc80003f25270 */
[----:B------:R-:W-:Y:S02]  /*a980*/  SEL R7, RZ, 0x1, P1 ;  /* 0x00000001ff077807 */ /* 0x000fe40000800000 */
[----:B------:R-:W-:Y:S02]  /*a990*/  SEL R2, R2, RZ, P1 ;  /* 0x000000ff02027207 */ /* 0x000fe40000800000 */
[----:B------:R-:W-:-:S13]  /*a9a0*/  R2UR UR6, R7 ;  /* 0x00000000070672ca */ /* 0x000fda00000e0000 */
[----:B------:R-:W-:Y:S01]  /*a9b0*/  ULOP3.LUT UR37, UR37, UR6, URZ, 0x3c, !UPT ;  /* 0x0000000625257292 */ /* 0x000fe2000f8e3c3f */
[----:B-1----:R-:W-:Y:S11]  /*a9c0*/  @!P0 BRA `(.L_x_8355) ;  /* 0x0000000000048947 */ /* 0x002ff60003800000 */
[----:B------:R-:W-:Y:S01]  /*a9d0*/  BPT.TRAP 0x1 ;  /* 0x000000040000795c */ /* 0x000fe20000300000 */
.L_x_8355:
[----:B------:R-:W-:Y:S02]  /*a9e0*/  IMAD.U32 R7, RZ, RZ, UR37 ;  /* 0x00000025ff077e24 */ /* 0x000fe4000f8e00ff */
[----:B0-----:R-:W-:-:S03]  /*a9f0*/  IMAD R9, R2, 0x8, R17 ;  /* 0x0000000802097824 */ /* 0x001fc600078e0211 */
[----:B------:R-:W-:-:S04]  /*aa00*/  SHF.L.U32 R7, R7, 0x1f, RZ ;  /* 0x0000001f07077819 */ /* 0x000fc800000006ff */
[----:B------:R0:W1:Y:S01]  /*aa10*/  SYNCS.PHASECHK.TRANS64.TRYWAIT P1, [R9+URZ+0x38830], R7 ;  /* 0x03883007090075a7 */ /* 0x000062000802017f */
[----:B------:R-:W-:Y:S05]  /*aa20*/  @!P0 BRA `(.L_x_8356) ;  /* 0x0000000000048947 */ /* 0x000fea0003800000 */
[----:B------:R-:W-:Y:S01]  /*aa30*/  BPT.TRAP 0x1 ;  /* 0x000000040000795c */ /* 0x000fe20000300000 */
.L_x_8356:
[----:B------:R-:W-:Y:S01]  /*aa40*/  IMAD R8, R2, 0x200, R4 ;  /* 0x0000020002087824 */ /* 0x000fe200078e0204 */
[----:B-1----:R-:W-:Y:S06]  /*aa50*/  @P1 BRA `(.L_x_8357) ;  /* 0x0000000000081947 */ /* 0x002fec0003800000 */
[----:B------:R-:W1:Y:S02]  /*aa60*/  SYNCS.PHASECHK.TRANS64.TRYWAIT P1, [R9+URZ+0x38830], R7 ;  /* 0x03883007090075a7 */ /* 0x000e64000802017f */
[----:B-1----:R-:W-:Y:S05]  /*aa70*/  @!P1 BRA `(.L_x_8358) ;  /* 0x000000f400dc9947 */ /* 0x002fea0003800000 */
.L_x_8357:
        /* <DEDUP_REMOVED lines=22> */
.L_x_8359:
[----:B------:R2:W3:Y:S01]  /*abe0*/  SYNCS.PHASECHK.TRANS64.TRYWAIT P1, [R9+URZ+0x38850], R7 ;  /* 0x03885007090075a7 */ /* 0x0004e2000802017f */
[----:B------:R-:W-:Y:S05]  /*abf0*/  @!P0 BRA `(.L_x_8360) ;  /* 0x0000000000048947 */ /* 0x000fea0003800000 */
[----:B------:R-:W-:Y:S01]  /*ac00*/  BPT.TRAP 0x1 ;  /* 0x000000040000795c */ /* 0x000fe20000300000 */
.L_x_8360:
[----:B---3--:R-:W-:Y:S05]  /*ac10*/  @P1 BRA `(.L_x_8361) ;  /* 0x0000000000081947 */ /* 0x008fea0003800000 */
[----:B------:R-:W3:Y:S02]  /*ac20*/  SYNCS.PHASECHK.TRANS64.TRYWAIT P1, [R9+URZ+0x38850], R7 ;  /* 0x03885007090075a7 */ /* 0x000ee4000802017f */
[----:B---3--:R-:W-:Y:S05]  /*ac30*/  @!P1 BRA `(.L_x_8362) ;  /* 0x000000f400809947 */ /* 0x008fea0003800000 */
.L_x_8361:
        /* <DEDUP_REMOVED lines=327> */
.L_x_8363:
        /* <DEDUP_REMOVED lines=18> */
[----:B------:R-:W-:Y:S01]  /*c1d0*/  UMOV UR10, UR4 ;  /* 0x00000004000a7c82 */ /* 0x000fe20008000000 */
[----:B------:R-:W-:Y:S01]  /*c1e0*/  FMUL.FTZ R159, R159, UR5 ;  /* 0x000000059f9f7c20 */ /* 0x000fe20008410000 */
[----:B------:R-:W2:Y:S01]  /*c1f0*/  S2R R185, SR_CgaCtaId ;  /* 0x0000000000b97919 */ /* 0x000ea20000008800 */
[----:B------:R-:W-:Y:S01]  /*c200*/  FMUL.FTZ R155, R155, UR5 ;  /* 0x000000059b9b7c20 */ /* 0x000fe20008410000 */
[----:B------:R-:W3:Y:S01]  /*c210*/  MUFU.TANH R14, R14 ;  /* 0x0000000e000e7308 */ /* 0x000ee20000002400 */
[----:B0-----:R-:W-:Y:S01]  /*c220*/  FMNMX.FTZ R7, R8, R12, !PT ;  /* 0x0000000c08077209 */ /* 0x001fe20007810000 */
[----:B------:R-:W-:Y:S01]  /*c230*/  FMUL.FTZ R158, R158, UR5 ;  /* 0x000000059e9e7c20 */ /* 0x000fe20008410000 */
[----:B------:R-:W-:Y:S01]  /*c240*/  FMUL.FTZ R170, R170, UR5 ;  /* 0x00000005aaaa7c20 */ /* 0x000fe20008410000 */
[----:B------:R-:W-:Y:S01]  /*c250*/  ISETP.NE.AND P1, PT, R23, RZ, PT ;  /* 0x000000ff1700720c */ /* 0x000fe20003f25270 */
[----:B------:R-:W-:-:S03]  /*c260*/  UMOV UR15, 0x40000040 ;  /* 0x40000040000f7882 */ /* 0x000fc60000000000 */
[----:B------:R-:W0:Y:S01]  /*c270*/  MUFU.TANH R15, R15 ;  /* 0x0000000f000f7308 */ /* 0x000e220000002400 */
[----:B-1----:R-:W-:-:S07]  /*c280*/  FMNMX.FTZ R7, R13, R7, !PT ;  /* 0x000000070d077209 */ /* 0x002fce0007810000 */
[----:B------:R-:W1:Y:S01]  /*c290*/  MUFU.TANH R20, R20 ;  /* 0x0000001400147308 */ /* 0x000e620000002400 */
[----:B---3--:R-:W-:Y:S01]  /*c2a0*/  FMNMX.FTZ R7, R14, R7, !PT ;  /* 0x000000070e077209 */ /* 0x008fe20007810000 */
[----:B------:R-:W-:-:S04]  /*c2b0*/  @!P1 IMAD R11, R11, 0x40, R19 ;  /* 0x000000400b0b9824 */ /* 0x000fc800078e0213 */
[----:B------:R-:W-:Y:S02]  /*c2c0*/  @!P1 IMAD R11, R11, 0x4, R17 ;  /* 0x000000040b0b9824 */ /* 0x000fe400078e0211 */
        /* <DEDUP_REMOVED lines=22> */
[----:B------:R-:W-:Y:S01]  /*c430*/  MUFU.TANH R155, R155 ;  /* 0x0000009b009b7308 */ /* 0x000fe20000002400 */
[----:B---3--:R-:W-:-:S07]  /*c440*/  FMNMX.FTZ R7, R169, R7, !PT ;  /* 0x00000007a9077209 */ /* 0x008fce0007810000 */
[----:B------:R-:W-:Y:S01]  /*c450*/  MUFU.TANH R158, R158 ;  /* 0x0000009e009e7308 */ /* 0x000fe20000002400 */
[----:B0-----:R-:W-:-:S05]  /*c460*/  FMNMX.FTZ R7, R172, R7, !PT ;  /* 0x00000007ac077209 */ /* 0x001fca0007810000 */
[----:B------:R-:W0:Y:S02]  /*c470*/  SHFL.BFLY PT, R165, R7, 0x2, 0x1f ;  /* 0x0c401f0007a57f89 */ /* 0x000e2400000e0000 */
[----:B0-----:R-:W-:Y:S01]  /*c480*/  FMNMX.FTZ R7, R7, R165, !PT ;  /* 0x000000a507077209 */ /* 0x001fe20007810000 */
[----:B------:R-:W-:-:S04]  /*c490*/  FMUL.FTZ R165, R154, UR5 ;  /* 0x000000059aa57c20 */ /* 0x000fc80008410000 */
[----:B------:R-:W0:Y:S02]  /*c4a0*/  SHFL.BFLY PT, R173, R7, 0x1, 0x1f ;  /* 0x0c201f0007ad7f89 */ /* 0x000e2400000e0000 */
[----:B------:R-:W-:Y:S01]  /*c4b0*/  MUFU.TANH R165, R165 ;  /* 0x000000a500a57308 */ /* 0x000fe20000002400 */
[----:B0-----:R-:W-:-:S05]  /*c4c0*/  FMNMX.FTZ R7, R7, R173, !PT ;  /* 0x000000ad07077209 */ /* 0x001fca0007810000 */
[C---:B------:R-:W-:Y:S01]  /*c4d0*/  FMUL.FTZ R154, R7.reuse, UR10 ;  /* 0x0000000a079a7c20 */ /* 0x040fe20008410000 */
[----:B------:R-:W-:Y:S02]  /*c4e0*/  FADD.FTZ R176, -R7, R12 ;  /* 0x0000000c07b07221 */ /* 0x000fe40000010100 */
[----:B------:R0:W-:Y:S01]  /*c4f0*/  MUFU.TANH R12, R159 ;  /* 0x0000009f000c7308 */ /* 0x0001e20000002400 */
[--C-:B------:R-:W-:Y:S01]  /*c500*/  FFMA.FTZ R8, R8, UR10, -R154.reuse ;  /* 0x0000000a08087c23 */ /* 0x100fe2000801089a */
[----:B------:R-:W-:Y:S01]  /*c510*/  FMUL.FTZ R176, R176, UR10 ;  /* 0x0000000ab0b07c20 */ /* 0x000fe20008410000 */
[--C-:B------:R-:W-:Y:S01]  /*c520*/  FFMA.FTZ R173, R152, UR10, -R154.reuse ;  /* 0x0000000a98ad7c23 */ /* 0x100fe2000801089a */
[--C-:B------:R-:W-:Y:S01]  /*c530*/  FFMA.FTZ R14, R14, UR10, -R154.reuse ;  /* 0x0000000a0e0e7c23 */ /* 0x100fe2000801089a */
[--C-:B------:R-:W-:Y:S01]  /*c540*/  FFMA.FTZ R15, R15, UR10, -R154.reuse ;  /* 0x0000000a0f0f7c23 */ /* 0x100fe2000801089a */
[--C-:B------:R-:W-:Y:S01]  /*c550*/  FFMA.FTZ R20, R20, UR10, -R154.reuse ;  /* 0x0000000a14147c23 */ /* 0x100fe2000801089a */
[--C-:B------:R-:W-:Y:S01]  /*c560*/  FFMA.FTZ R21, R21, UR10, -R154.reuse ;  /* 0x0000000a15157c23 */ /* 0x100fe2000801089a */
[----:B------:R-:W-:Y:S01]  /*c570*/  MUFU.EX2 R8, R8 ;  /* 0x0000000800087308 */ /* 0x000fe20000000800 */
[--C-:B0-----:R-:W-:Y:S01]  /*c580*/  FFMA.FTZ R159, R13, UR10, -R154.reuse ;  /* 0x0000000a0d9f7c23 */ /* 0x101fe2000801089a */
        /* <DEDUP_REMOVED lines=8> */
[--C-:B------:R-:W-:Y:S01]  /*c610*/  FFMA.FTZ R169, R169, UR10, -R154.reuse ;  /* 0x0000000aa9a97c23 */ /* 0x100fe2000801089a */
[----:B------:R-:W-:-:S05]  /*c620*/  FFMA.FTZ R172, R172, UR10, -R154 ;  /* 0x0000000aacac7c23 */ /* 0x000fca000801089a */
[----:B------:R3:W4:Y:S01]  /*c630*/  MUFU.EX2 R152, R159 ;  /* 0x0000009f00987308 */ /* 0x0007220000000800 */
[----:B0-----:R-:W-:-:S07]  /*c640*/  FMUL.FTZ R176, R183, UR5 ;  /* 0x00000005b7b07c20 */ /* 0x001fce0008410000 */
[----:B------:R-:W-:Y:S01]  /*c650*/  MUFU.EX2 R15, R15 ;  /* 0x0000000f000f7308 */ /* 0x000fe20000000800 */
[----:B-1----:R-:W-:Y:S01]  /*c660*/  FFMA.FTZ R154, R13, R6, R8 ;  /* 0x000000060d9a7223 */ /* 0x002fe20000010008 */
[----:B---3--:R-:W-:Y:S01]  /*c670*/  FMUL.FTZ R159, R162, UR5 ;  /* 0x00000005a29f7c20 */ /* 0x008fe20008410000 */
[----:B------:R-:W-:Y:S01]  /*c680*/  FMUL.FTZ R162, R163, UR5 ;  /* 0x00000005a3a27c20 */ /* 0x000fe20008410000 */
[----:B------:R-:W-:Y:S01]  /*c690*/  FMUL.FTZ R6, R166, UR5 ;  /* 0x00000005a6067c20 */ /* 0x000fe20008410000 */
[----:B------:R-:W-:Y:S01]  /*c6a0*/  FMUL.FTZ R166, R171, UR5 ;  /* 0x00000005aba67c20 */ /* 0x000fe20008410000 */
[----:B------:R-:W-:Y:S01]  /*c6b0*/  FMUL.FTZ R171, R178, UR5 ;  /* 0x00000005b2ab7c20 */ /* 0x000fe20008410000 */
[-C--:B------:R-:W-:Y:S01]  /*c6c0*/  FMUL.FTZ R24, R24, R13.reuse ;  /* 0x0000000d18187220 */ /* 0x080fe20000410000 */
[----:B------:R-:W-:Y:S01]  /*c6d0*/  MUFU.TANH R159, R159 ;  /* 0x0000009f009f7308 */ /* 0x000fe20000002400 */
[C---:B----4-:R-:W-:Y:S01]  /*c6e0*/  FADD.FTZ R154, R152.reuse, R154 ;  /* 0x0000009a989a7221 */ /* 0x050fe20000010000 */
        /* <DEDUP_REMOVED lines=15> */
[----:B0-----:R-:W-:Y:S01]  /*c7e0*/  FMUL.FTZ R14, R167, UR5 ;  /* 0x00000005a70e7c20 */ /* 0x001fe20008410000 */
[----:B------:R-:W-:Y:S01]  /*c7f0*/  FMUL.FTZ R167, R174, UR5 ;  /* 0x00000005aea77c20 */ /* 0x000fe20008410000 */
[----:B------:R-:W-:Y:S01]  /*c800*/  FMUL.FTZ R174, R179, UR5 ;  /* 0x00000005b3ae7c20 */ /* 0x000fe20008410000 */
[-C--:B------:R-:W-:Y:S01]  /*c810*/  FMUL.FTZ R49, R49, R13.reuse ;  /* 0x0000000d31317220 */ /* 0x080fe20000410000 */
[-C--:B------:R-:W-:Y:S01]  /*c820*/  FMUL.FTZ R52, R52, R13.reuse ;  /* 0x0000000d34347220 */ /* 0x080fe20000410000 */
[-C--:B------:R-:W-:Y:S01]  /*c830*/  FMUL.FTZ R53, R53, R13.reuse ;  /* 0x0000000d35357220 */ /* 0x080fe20000410000 */
[-C--:B------:R-:W-:Y:S01]  /*c840*/  FMUL.FTZ R56, R56, R13.reuse ;  /* 0x0000000d38387220 */ /* 0x080fe20000410000 */
[----:B------:R-:W0:Y:S01]  /*c850*/  MUFU.TANH R6, R6 ;  /* 0x0000000600067308 */ /* 0x000e220000002400 */
[----:B-1----:R-:W-:Y:S01]  /*c860*/  FADD.FTZ R154, R8, R154 ;  /* 0x0000009a089a7221 */ /* 0x002fe20000010000 */
[-C--:B------:R-:W-:Y:S01]  /*c870*/  FMUL.FTZ R57, R57, R13.reuse ;  /* 0x0000000d39397220 */ /* 0x080fe20000410000 */
[-C--:B------:R-:W-:Y:S01]  /*c880*/  FMUL.FTZ R60, R60, R13.reuse ;  /* 0x0000000d3c3c7220 */ /* 0x080fe20000410000 */
[-C--:B------:R-:W-:Y:S01]  /*c890*/  FMUL.FTZ R61, R61, R13.reuse ;  /* 0x0000000d3d3d7220 */ /* 0x080fe20000410000 */
[C---:B------:R-:W-:Y:S01]  /*c8a0*/  FADD.FTZ R163, R15.reuse, R154 ;  /* 0x0000009a0fa37221 */ /* 0x040fe20000010000 */
[----:B------:R-:W-:Y:S01]  /*c8b0*/  F2FP.F16.F32.PACK_AB R154, R15, R8 ;  /* 0x000000080f9a723e */ /* 0x000fe200000000ff */
[----:B------:R-:W-:Y:S01]  /*c8c0*/  VIADD R8, R9, 0x38840 ;  /* 0x0003884009087836 */ /* 0x000fe20000000000 */
[----:B------:R-:W1:Y:S01]  /*c8d0*/  MUFU.TANH R14, R14 ;  /* 0x0000000e000e7308 */ /* 0x000e620000002400 */
[-C--:B------:R-:W-:Y:S01]  /*c8e0*/  FMUL.FTZ R64, R64, R13.reuse ;  /* 0x0000000d40407220 */ /* 0x080fe20000410000 */
[-C--:B------:R-:W-:Y:S01]  /*c8f0*/  FMUL.FTZ R65, R65, R13.reuse ;  /* 0x0000000d41417220 */ /* 0x080fe20000410000 */
[-C--:B------:R-:W-:Y:S01]  /*c900*/  FMUL.FTZ R68, R68, R13.reuse ;  /* 0x0000000d44447220 */ /* 0x080fe20000410000 */
[----:B--2---:R-:W-:Y:S01]  /*c910*/  PRMT R8, R185, 0x654, R8 ;  /* 0x00000654b9087816 */ /* 0x004fe20000000008 */
[-C--:B------:R-:W-:Y:S01]  /*c920*/  FMUL.FTZ R69, R69, R13.reuse ;  /* 0x0000000d45457220 */ /* 0x080fe20000410000 */
[-C--:B------:R-:W-:Y:S01]  /*c930*/  FMUL.FTZ R72, R72, R13.reuse ;  /* 0x0000000d48487220 */ /* 0x080fe20000410000 */
[-C--:B------:R-:W-:Y:S01]  /*c940*/  FMUL.FTZ R73, R73, R13.reuse ;  /* 0x0000000d49497220 */ /* 0x080fe20000410000 */
[----:B------:R2:W-:Y:S01]  /*c950*/  SYNCS.ARRIVE.TRANS64.RED.A1T0 RZ, [R8+URZ], RZ ;  /* 0x000000ff08ff79a7 */ /* 0x0005e2000810043f */
[----:B------:R4:W5:Y:S01]  /*c960*/  MUFU.TANH R15, R170 ;  /* 0x000000aa000f7308 */ /* 0x0009620000002400 */
[----:B------:R-:W-:Y:S01]  /*c970*/  @!P1 STS [R11+0x38400], R13 ;  /* 0x0384000d0b009388 */ /* 0x000fe20000000800 */
[-C--:B------:R-:W-:Y:S01]  /*c980*/  FMUL.FTZ R76, R76, R13.reuse ;  /* 0x0000000d4c4c7220 */ /* 0x080fe20000410000 */
[-C--:B------:R-:W-:Y:S01]  /*c990*/  FMUL.FTZ R77, R77, R13.reuse ;  /* 0x0000000d4d4d7220 */ /* 0x080fe20000410000 */
[-C--:B------:R-:W-:Y:S01]  /*c9a0*/  FMUL.FTZ R80, R80, R13.reuse ;  /* 0x0000000d50507220 */ /* 0x080fe20000410000 */
[-C--:B------:R-:W-:Y:S01]  /*c9b0*/  FMUL.FTZ R81, R81, R13.reuse ;  /* 0x0000000d51517220 */ /* 0x080fe20000410000 */
[-C--:B------:R-:W-:Y:S01]  /*c9c0*/  FMUL.FTZ R84, R84, R13.reuse ;  /* 0x0000000d54547220 */ /* 0x080fe20000410000 */
[----:B--2---:R-:W-:Y:S01]  /*c9d0*/  FMNMX.FTZ R8, R165, R10, !PT ;  /* 0x0000000aa5087209 */ /* 0x004fe20007810000 */
[----:B------:R-:W2:Y:S01]  /*c9e0*/  MUFU.TANH R166, R166 ;  /* 0x000000a600a67308 */ /* 0x000ea20000002400 */
[----:B----4-:R-:W-:Y:S01]  /*c9f0*/  FMUL.FTZ R170, R175, UR5 ;  /* 0x00000005afaa7c20 */ /* 0x010fe20008410000 */
[----:B------:R-:W-:Y:S01]  /*ca00*/  FMUL.FTZ R175, R182, UR5 ;  /* 0x00000005b6af7c20 */ /* 0x000fe20008410000 */
        /* <DEDUP_REMOVED lines=16> */
[----:B---3--:R-:W-:Y:S01]  /*cb10*/  FMNMX.FTZ R8, R162, R8, !PT ;  /* 0x00000008a2087209 */ /* 0x008fe20007810000 */
[-C--:B------:R-:W-:Y:S01]  /*cb20*/  FMUL.FTZ R105, R105, R13.reuse ;  /* 0x0000000d69697220 */ /* 0x080fe20000410000 */
[-C--:B------:R-:W-:Y:S01]  /*cb30*/  FMUL.FTZ R108, R108, R13.reuse ;  /* 0x0000000d6c6c7220 */ /* 0x080fe20000410000 */
[-C--:B------:R-:W-:Y:S01]  /*cb40*/  FMUL.FTZ R109, R109, R13.reuse ;  /* 0x0000000d6d6d7220 */ /* 0x080fe20000410000 */
[----:B0-----:R-:W-:Y:S01]  /*cb50*/  FMNMX.FTZ R8, R6, R8, !PT ;  /* 0x0000000806087209 */ /* 0x001fe20007810000 */
[----:B------:R-:W0:Y:S01]  /*cb60*/  MUFU.TANH R171, R171 ;  /* 0x000000ab00ab7308 */ /* 0x000e220000002400 */
[-C--:B------:R-:W-:Y:S01]  /*cb70*/  FMUL.FTZ R112, R112, R13.reuse ;  /* 0x0000000d70707220 */ /* 0x080fe20000410000 */
[-C--:B------:R-:W-:Y:S01]  /*cb80*/  FMUL.FTZ R113, R113, R13.reuse ;  /* 0x0000000d71717220 */ /* 0x080fe20000410000 */
[----:B-1----:R-:W-:Y:S01]  /*cb90*/  FMNMX.FTZ R8, R14, R8, !PT ;  /* 0x000000080e087209 */ /* 0x002fe20007810000 */
[-C--:B------:R-:W-:Y:S01]  /*cba0*/  FMUL.FTZ R116, R116, R13.reuse ;  /* 0x0000000d74747220 */ /* 0x080fe20000410000 */
[-C--:B------:R-:W-:Y:S01]  /*cbb0*/  FMUL.FTZ R117, R117, R13.reuse ;  /* 0x0000000d75757220 */ /* 0x080fe20000410000 */
[-C--:B------:R-:W-:Y:S01]  /*cbc0*/  FMUL.FTZ R120, R120, R13.reuse ;  /* 0x0000000d78787220 */ /* 0x080fe20000410000 */
[----:B-----5:R-:W-:Y:S01]  /*cbd0*/  FMNMX.FTZ R8, R15, R8, !PT ;  /* 0x000000080f087209 */ /* 0x020fe20007810000 */
[----:B------:R-:W1:Y:S01]  /*cbe0*/  MUFU.TANH R174, R174 ;  /* 0x000000ae00ae7308 */ /* 0x000e620000002400 */
[-C--:B------:R-:W-:Y:S01]  /*cbf0*/  FMUL.FTZ R121, R121, R13.reuse ;  /* 0x0000000d79797220 */ /* 0x080fe20000410000 */
[-C--:B------:R-:W-:Y:S01]  /*cc00*/  FMUL.FTZ R124, R124, R13.reuse ;  /* 0x0000000d7c7c7220 */ /* 0x080fe20000410000 */
[----:B--2---:R-:W-:Y:S01]  /*cc10*/  FMNMX.FTZ R8, R166, R8, !PT ;  /* 0x00000008a6087209 */ /* 0x004fe20007810000 */
[-C--:B------:R-:W-:Y:S01]  /*cc20*/  FMUL.FTZ R125, R125, R13.reuse ;  /* 0x0000000d7d7d7220 */ /* 0x080fe20000410000 */
[-C--:B------:R-:W-:Y:S01]  /*cc30*/  FMUL.FTZ R128, R128, R13.reuse ;  /* 0x0000000d80807220 */ /* 0x080fe20000410000 */
[-C--:B------:R-:W-:Y:S01]  /*cc40*/  FMUL.FTZ R129, R129, R13.reuse ;  /* 0x0000000d81817220 */ /* 0x080fe20000410000 */
[----:B----4-:R-:W-:Y:S01]  /*cc50*/  FMNMX.FTZ R8, R167, R8, !PT ;  /* 0x00000008a7087209 */ /* 0x010fe20007810000 */
[----:B------:R-:W2:Y:S01]  /*cc60*/  MUFU.TANH R175, R175 ;  /* 0x000000af00af7308 */ /* 0x000ea20000002400 */
[-C--:B------:R-:W-:Y:S01]  /*cc70*/  FMUL.FTZ R132, R132, R13.reuse ;  /* 0x0000000d84847220 */ /* 0x080fe20000410000 */
[-C--:B------:R-:W-:Y:S01]  /*cc80*/  FMUL.FTZ R133, R133, R13.reuse ;  /* 0x0000000d85857220 */ /* 0x080fe20000410000 */
[----:B------:R-:W-:Y:S01]  /*cc90*/  FMNMX.FTZ R8, R170, R8, !PT ;  /* 0x00000008aa087209 */ /* 0x000fe20007810000 */
        /* <DEDUP_REMOVED lines=10> */
[----:B------:R-:W-:-:S02]  /*cd40*/  FMUL.FTZ R149, R149, R13 ;  /* 0x0000000d95957220 */ /* 0x000fc40000410000 */
[----:B------:R-:W1:Y:S01]  /*cd50*/  MUFU.EX2 R20, R20 ;  /* 0x0000001400147308 */ /* 0x000e620000000800 */
[----:B--2---:R-:W-:-:S07]  /*cd60*/  FMNMX.FTZ R8, R175, R8, !PT ;  /* 0x00000008af087209 */ /* 0x004fce0007810000 */
[----:B------:R-:W2:Y:S01]  /*cd70*/  MUFU.EX2 R21, R21 ;  /* 0x0000001500157308 */ /* 0x000ea20000000800 */
[----:B0-----:R-:W-:-:S05]  /*cd80*/  FMNMX.FTZ R8, R176, R8, !PT ;  /* 0x00000008b0087209 */ /* 0x001fca0007810000 */
[----:B------:R-:W0:Y:S02]  /*cd90*/  SHFL.BFLY PT, R177, R8, 0x2, 0x1f ;  /* 0x0c401f0008b17f89 */ /* 0x000e2400000e0000 */
[----:B------:R-:W3:Y:S01]  /*cda0*/  MUFU.EX2 R173, R173 ;  /* 0x000000ad00ad7308 */ /* 0x000ee20000000800 */
[----:B-1----:R-:W-:-:S07]  /*cdb0*/  FADD.FTZ R163, R20, R163 ;  /* 0x000000a314a37221 */ /* 0x002fce0000010000 */
[----:B------:R1:W-:Y:S01]  /*cdc0*/  MUFU.EX2 R178, R156 ;  /* 0x0000009c00b27308 */ /* 0x0003e20000000800 */
[----:B--2---:R-:W-:-:S07]  /*cdd0*/  FADD.FTZ R163, R21, R163 ;  /* 0x000000a315a37221 */ /* 0x004fce0000010000 */
[----:B------:R-:W-:Y:S01]  /*cde0*/  MUFU.EX2 R157, R157 ;  /* 0x0000009d009d7308 */ /* 0x000fe20000000800 */
[----:B---3--:R-:W-:Y:S01]  /*cdf0*/  FADD.FTZ R163, R173, R163 ;  /* 0x000000a3ada37221 */ /* 0x008fe20000010000 */
[----:B-1----:R-:W-:Y:S02]  /*ce00*/  F2FP.F16.F32.PACK_AB R156, R21, R20 ;  /* 0x00000014159c723e */ /* 0x002fe400000000ff */
[----:B0-----:R-:W-:-:S04]  /*ce10*/  FMNMX.FTZ R8, R8, R177, !PT ;  /* 0x000000b108087209 */ /* 0x001fc80007810000 */
[----:B------:R-:W0:Y:S01]  /*ce20*/  MUFU.EX2 R177, R153 ;  /* 0x0000009900b17308 */ /* 0x000e220000000800 */
[----:B------:R-:W1:Y:S07]  /*ce30*/  SHFL.BFLY PT, R179, R8, 0x1, 0x1f ;  /* 0x0c201f0008b37f89 */ /* 0x000e6e00000e0000 */
[----:B------:R-:W-:Y:S08]  /*ce40*/  MUFU.EX2 R161, R161 ;  /* 0x000000a100a17308 */ /* 0x000ff00000000800 */
[----:B------:R-:W-:Y:S01]  /*ce50*/  MUFU.EX2 R164, R164 ;  /* 0x000000a400a47308 */ /* 0x000fe20000000800 */
[----:B0-----:R-:W-:-:S04]  /*ce60*/  FADD.FTZ R163, R177, R163 ;  /* 0x000000a3b1a37221 */ /* 0x001fc80000010000 */
[----:B------:R-:W-:-:S03]  /*ce70*/  FADD.FTZ R163, R178, R163 ;  /* 0x000000a3b2a37221 */ /* 0x000fc60000010000 */
[----:B------:R-:W-:Y:S01]  /*ce80*/  MUFU.EX2 R168, R168 ;  /* 0x000000a800a87308 */ /* 0x000fe20000000800 */
[----:B------:R-:W-:Y:S01]  /*ce90*/  FADD.FTZ R163, R157, R163 ;  /* 0x000000a39da37221 */ /* 0x000fe20000010000 */
[----:B-1----:R-:W-:-:S05]  /*cea0*/  FMNMX.FTZ R8, R8, R179, !PT ;  /* 0x000000b308087209 */ /* 0x002fca0007810000 */
[----:B------:R-:W-:Y:S01]  /*ceb0*/  FADD.FTZ R10, -R8, R10 ;  /* 0x0000000a080a7221 */ /* 0x000fe20000010100 */
[----:B------:R-:W0:Y:S03]  /*cec0*/  MUFU.EX2 R179, R160 ;  /* 0x000000a000b37308 */ /* 0x000e260000000800 */
[----:B------:R-:W-:-:S05]  /*ced0*/  FMUL.FTZ R10, R10, UR10 ;  /* 0x0000000a0a0a7c20 */ /* 0x000fca0008410000 */
[----:B------:R-:W-:Y:S08]  /*cee0*/  MUFU.EX2 R169, R169 ;  /* 0x000000a900a97308 */ /* 0x000ff00000000800 */
[----:B------:R-:W1:Y:S01]  /*cef0*/  MUFU.EX2 R10, R10 ;  /* 0x0000000a000a7308 */ /* 0x000e620000000800 */
[----:B0-----:R-:W-:-:S04]  /*cf00*/  FADD.FTZ R163, R179, R163 ;  /* 0x000000a3b3a37221 */ /* 0x001fc80000010000 */
[----:B------:R-:W-:-:S03]  /*cf10*/  FADD.FTZ R163, R161, R163 ;  /* 0x000000a3a1a37221 */ /* 0x000fc60000010000 */
[----:B------:R-:W-:Y:S01]  /*cf20*/  MUFU.EX2 R172, R172 ;  /* 0x000000ac00ac7308 */ /* 0x000fe20000000800 */
[----:B------:R-:W-:Y:S01]  /*cf30*/  FADD.FTZ R163, R164, R163 ;  /* 0x000000a3a4a37221 */ /* 0x000fe20000010000 */
[----:B------:R-:W-:-:S03]  /*cf40*/  F2FP.F16.F32.PACK_AB R164, R168, R164 ;  /* 0x000000a4a8a4723e */ /* 0x000fc600000000ff */
[----:B------:R-:W-:Y:S01]  /*cf50*/  FADD.FTZ R163, R168, R163 ;  /* 0x000000a3a8a37221 */ /* 0x000fe20000010000 */
[----:B------:R-:W-:Y:S01]  /*cf60*/  IMAD R168, R2, 0x1000, R22 ;  /* 0x0000100002a87824 */ /* 0x000fe200078e0216 */
[----:B-1----:R0:W-:Y:S02]  /*cf70*/  @!P1 STS [R11+0x38420], R10 ;  /* 0x0384200a0b009388 */ /* 0x0021e40000000800 */
[----:B------:R-:W-:Y:S02]  /*cf80*/  FADD.FTZ R163, R169, R163 ;  /* 0x000000a3a9a37221 */ /* 0x000fe40000010000 */
        /* <DEDUP_REMOVED lines=30> */
[-C--:B------:R-:W-:Y:S01]  /*d170*/  FMUL.FTZ R46, R46, R10.reuse ;  /* 0x0000000a2e2e7220 */ /* 0x080fe20000410000 */
[-C--:B------:R-:W-:Y:S01]  /*d180*/  FMUL.FTZ R47, R47, R10.reuse ;  /* 0x0000000a2f2f7220 */ /* 0x080fe20000410000 */
[-C--:B------:R-:W-:Y:S01]  /*d190*/  FMUL.FTZ R50, R50, R10.reuse ;  /* 0x0000000a32327220 */ /* 0x080fe20000410000 */
[-C--:B------:R-:W-:Y:S01]  /*d1a0*/  FMUL.FTZ R51, R51, R10.reuse ;  /* 0x0000000a33337220 */ /* 0x080fe20000410000 */
[-C--:B------:R-:W-:Y:S01]  /*d1b0*/  FMUL.FTZ R54, R54, R10.reuse ;  /* 0x0000000a36367220 */ /* 0x080fe20000410000 */
[----:B0-----:R-:W-:Y:S01]  /*d1c0*/  FFMA.FTZ R181, R10, R5, R165 ;  /* 0x000000050ab57223 */ /* 0x001fe200000100a5 */
        /* <DEDUP_REMOVED lines=10> */
[----:B-1----:R-:W-:Y:S01]  /*d270*/  FADD.FTZ R181, R155, R181 ;  /* 0x000000b59bb57221 */ /* 0x002fe20000010000 */
[----:B0-----:R-:W-:Y:S01]  /*d280*/  F2FP.F16.F32.PACK_AB R158, R177, R173 ;  /* 0x000000adb19e723e */ /* 0x001fe200000000ff */
        /* <DEDUP_REMOVED lines=46> */
[----:B-1----:R-:W-:Y:S01]  /*d570*/  F2FP.F16.F32.PACK_AB R153, R155, R165 ;  /* 0x000000a59b99723e */ /* 0x002fe200000000ff */
[-C--:B------:R-:W-:Y:S01]  /*d580*/  FMUL.FTZ R147, R147, R10.reuse ;  /* 0x0000000a93937220 */ /* 0x080fe20000410000 */
[----:B--2---:R-:W-:Y:S01]  /*d590*/  F2FP.F16.F32.PACK_AB R155, R12, R11 ;  /* 0x0000000b0c9b723e */ /* 0x004fe200000000ff */
[----:B------:R-:W-:Y:S01]  /*d5a0*/  BAR.SYNC.DEFER_BLOCKING 0xf, 0x100 ;  /* 0x03c4000000007b1d */ /* 0x000fe20000010000 */
[----:B0-----:R-:W-:Y:S01]  /*d5b0*/  F2FP.F16.F32.PACK_AB R159, R14, R171 ;  /* 0x000000ab0e9f723e */ /* 0x001fe200000000ff */
[-C--:B------:R-:W-:Y:S01]  /*d5c0*/  FMUL.FTZ R150, R150, R10.reuse ;  /* 0x0000000a96967220 */ /* 0x080fe20000410000 */
[----:B------:R-:W-:Y:S01]  /*d5d0*/  FMUL.FTZ R151, R151, R10 ;  /* 0x0000000a97977220 */ /* 0x000fe20000410000 */
[----:B------:R-:W-:Y:S01]  /*d5e0*/  VIADD R10, R168, 0x80 ;  /* 0x00000080a80a7836 */ /* 0x000fe20000000000 */
[----:B---3--:R-:W-:Y:S01]  /*d5f0*/  F2FP.F16.F32.PACK_AB R166, R172, R169 ;  /* 0x000000a9aca6723e */ /* 0x008fe200000000ff */
[----:B------:R-:W-:Y:S01]  /*d600*/  MUFU.EX2 R20, R167 ;  /* 0x000000a700147308 */ /* 0x000fe20000000800 */
[----:B------:R-:W-:Y:S01]  /*d610*/  UMOV UR14, UR6 ;  /* 0x00000006000e7c82 */ /* 0x000fe20008000000 */
[----:B------:R-:W-:Y:S01]  /*d620*/  FADD.FTZ R181, R11, R181 ;  /* 0x000000b50bb57221 */ /* 0x000fe20000010000 */
[----:B------:R-:W-:Y:S01]  /*d630*/  R2UR UR6, R10 ;  /* 0x000000000a0672ca */ /* 0x000fe200000e0000 */
[----:B------:R-:W-:-:S02]  /*d640*/  VIADD R10, R168, 0x100 ;  /* 0x00000100a80a7836 */ /* 0x000fc40000000000 */
[----:B------:R-:W-:Y:S01]  /*d650*/  VIADD R168, R168, 0x180 ;  /* 0x00000180a8a87836 */ /* 0x000fe20000000000 */
[----:B----4-:R-:W-:Y:S01]  /*d660*/  F2FP.F16.F32.PACK_AB R161, R182, R5 ;  /* 0x00000005b6a1723e */ /* 0x010fe200000000ff */
[----:B------:R0:W1:Y:S01]  /*d670*/  MUFU.EX2 R21, R160 ;  /* 0x000000a000157308 */ /* 0x0000620000000800 */
[----:B------:R-:W-:-:S04]  /*d680*/  FADD.FTZ R181, R12, R181 ;  /* 0x000000b50cb57221 */ /* 0x000fc80000010000 */
[----:B------:R-:W-:-:S03]  /*d690*/  FADD.FTZ R181, R15, R181 ;  /* 0x000000b50fb57221 */ /* 0x000fc60000010000 */
[----:B------:R-:W-:Y:S01]  /*d6a0*/  MUFU.EX2 R180, R180 ;  /* 0x000000b400b47308 */ /* 0x000fe20000000800 */
[----:B0-----:R-:W-:Y:S01]  /*d6b0*/  F2FP.F16.F32.PACK_AB R160, R157, R178 ;  /* 0x000000b29da0723e */ /* 0x001fe200000000ff */
[----:B------:R0:W-:Y:S01]  /*d6c0*/  STSM.16.M88.4 [R184+0x36400], R152 ;  /* 0x03640098b8007844 */ /* 0x0001e20000000200 */
[C---:B------:R-:W-:Y:S01]  /*d6d0*/  F2FP.F16.F32.PACK_AB R157, R170.reuse, R15 ;  /* 0x0000000faa9d723e */ /* 0x040fe200000000ff */
[----:B------:R-:W-:-:S04]  /*d6e0*/  FADD.FTZ R181, R170, R181 ;  /* 0x000000b5aab57221 */ /* 0x000fc80000010000 */
[----:B------:R-:W2:Y:S01]  /*d6f0*/  MUFU.EX2 R174, R174 ;  /* 0x000000ae00ae7308 */ /* 0x000ea20000000800 */
[----:B-1----:R-:W-:Y:S01]  /*d700*/  F2FP.F16.F32.PACK_AB R163, R21, R20 ;  /* 0x0000001415a3723e */ /* 0x002fe200000000ff */
[----:B------:R0:W-:Y:S01]  /*d710*/  STSM.16.M88.4 [R189], R156 ;  /* 0x0000009cbd007844 */ /* 0x0001e20000000200 */
[----:B------:R-:W-:-:S03]  /*d720*/  FADD.FTZ R181, R171, R181 ;  /* 0x000000b5abb57221 */ /* 0x000fc60000010000 */
[----:B------:R0:W-:Y:S01]  /*d730*/  STSM.16.M88.4 [R187], R160 ;  /* 0x000000a0bb007844 */ /* 0x0001e20000000200 */
[----:B------:R-:W-:Y:S01]  /*d740*/  FADD.FTZ R181, R14, R181 ;  /* 0x000000b50eb57221 */ /* 0x000fe20000010000 */
[----:B------:R-:W-:Y:S03]  /*d750*/  MUFU.EX2 R175, R175 ;  /* 0x000000af00af7308 */ /* 0x000fe60000000800 */
[----:B------:R-:W-:-:S04]  /*d760*/  FADD.FTZ R181, R5, R181 ;  /* 0x000000b505b57221 */ /* 0x000fc80000010000 */
[----:B------:R-:W-:Y:S01]  /*d770*/  FADD.FTZ R181, R182, R181 ;  /* 0x000000b5b6b57221 */ /* 0x000fe20000010000 */
[----:B------:R-:W1:Y:S01]  /*d780*/  MUFU.EX2 R176, R176 ;  /* 0x000000b000b07308 */ /* 0x000e620000000800 */
[----:B--2---:R-:W-:Y:S02]  /*d790*/  F2FP.F16.F32.PACK_AB R165, R174, R180 ;  /* 0x000000b4aea5723e */ /* 0x004fe400000000ff */
[----:B------:R-:W-:-:S04]  /*d7a0*/  FADD.FTZ R181, R20, R181 ;  /* 0x000000b514b57221 */ /* 0x000fc80000010000 */
[----:B------:R-:W-:-:S04]  /*d7b0*/  FADD.FTZ R181, R21, R181 ;  /* 0x000000b515b57221 */ /* 0x000fc80000010000 */
[----:B------:R-:W-:-:S04]  /*d7c0*/  FADD.FTZ R181, R180, R181 ;  /* 0x000000b5b4b57221 */ /* 0x000fc80000010000 */
[----:B------:R-:W-:Y:S01]  /*d7d0*/  FADD.FTZ R181, R174, R181 ;  /* 0x000000b5aeb57221 */ /* 0x000fe20000010000 */
[----:B-1----:R-:W-:-:S03]  /*d7e0*/  F2FP.F16.F32.PACK_AB R167, R176, R175 ;  /* 0x000000afb0a7723e */ /* 0x002fc600000000ff */
[----:B------:R-:W-:Y:S02]  /*d7f0*/  FADD.FTZ R181, R175, R181 ;  /* 0x000000b5afb57221 */ /* 0x000fe40000010000 */
[----:B------:R0:W-:Y:S01]  /*d800*/  STSM.16.M88.4 [R188], R164 ;  /* 0x000000a4bc007844 */ /* 0x0001e20000000200 */
[----:B------:R-:W-:Y:S01]  /*d810*/  WARPGROUP.ARRIVE ;  /* 0x00000000000079c5 */ /* 0x000fe20000000000 */
[----:B------:R-:W-:-:S05]  /*d820*/  FADD.FTZ R5, R176, R181 ;  /* 0x000000b5b0057221 */ /* 0x000fca0000010000 */
[----:B------:R-:W-:Y:S01]  /*d830*/  HGMMA.64x256x16.F32 R24, R152, gdesc[UR12].tnspB, R24, gsb0 ;  /* 0x43e0000c98187df0 */ /* 0x000fe20008000818 */
[----:B------:R-:W-:Y:S01]  /*d840*/  UMOV UR14, UR6 ;  /* 0x00000006000e7c82 */ /* 0x000fe20008000000 */
[----:B------:R-:W-:Y:S01]  /*d850*/  UMOV UR15, 0x40000040 ;  /* 0x40000040000f7882 */ /* 0x000fe20000000000 */
[----:B------:R-:W-:Y:S01]  /*d860*/  R2UR UR6, R10 ;  /* 0x000000000a0672ca */ /* 0x000fe200000e0000 */
[----:B------:R-:W-:Y:S02]  /*d870*/  WARPGROUP.DEPBAR.LE gsb0, 0x0 ;  /* 0x00008000000079c5 */ /* 0x000fe40000010000 */
[----:B------:R-:W-:-:S15]  /*d880*/  WARPGROUP.ARRIVE ;  /* 0x00000000000079c5 */ /* 0x000fde0000000000 */
[----:B------:R-:W-:-:S07]  /*d890*/  NOP ;  /* 0x0000000000007918 */ /* 0x000fce0000000000 */
        /* <DEDUP_REMOVED lines=25> */
.L_x_8364:
        /* <DEDUP_REMOVED lines=10> */
.L_x_8354:
[----:B------:R-:W2:Y:S01]  /*dad0*/  SHFL.BFLY PT, R4, R5, 0x2, 0x1f ;  /* 0x0c401f0005047f89 */ /* 0x000ea200000e0000 */
[----:B------:R-:W-:Y:S01]  /*dae0*/  IMAD.MOV.U32 R20, RZ, RZ, -0x800000 ;  /* 0xff800000ff147424 */ /* 0x000fe200078e00ff */
[----:B------:R-:W-:Y:S08]  /*daf0*/  BAR.ARV 0x8, 0x100 ;  /* 0x0204000000007b1d */ /* 0x000ff00000002000 */
[----:B------:R-:W-:Y:S01]  /*db00*/  BAR.SYNC.DEFER_BLOCKING 0xf, 0x100 ;  /* 0x03c4000000007b1d */ /* 0x000fe20000010000 */
[----:B------:R-:W-:Y:S01]  /*db10*/  ISETP.NE.AND P2, PT, R23, RZ, PT ;  /* 0x000000ff1700720c */ /* 0x000fe20003f45270 */
[----:B------:R-:W-:-:S04]  /*db20*/  UIADD3 UR36, UR36, 0x1, URZ ;  /* 0x0000000124247890 */ /* 0x000fc8000fffe03f */
[----:B------:R-:W3:Y:S01]  /*db30*/  SHFL.BFLY PT, R3, R6, 0x2, 0x1f ;  /* 0x0c401f0006037f89 */ /* 0x000ee200000e0000 */
[----:B--2---:R-:W-:-:S05]  /*db40*/  FADD.FTZ R4, R4, R5 ;  /* 0x0000000504047221 */ /* 0x004fca0000010000 */
[----:B------:R-:W2:Y:S01]  /*db50*/  SHFL.BFLY PT, R11, R4, 0x1, 0x1f ;  /* 0x0c201f00040b7f89 */ /* 0x000ea200000e0000 */
[----:B---3--:R-:W-:Y:S01]  /*db60*/  FADD.FTZ R3, R3, R6 ;  /* 0x0000000603037221 */ /* 0x008fe20000010000 */
[----:B------:R-:W-:-:S04]  /*db70*/  IMAD.U32 R6, RZ, RZ, UR10 ;  /* 0x0000000aff067e24 */ /* 0x000fc8000f8e00ff */
[----:B------:R-:W0:Y:S01]  /*db80*/  SHFL.BFLY PT, R0, R3, 0x1, 0x1f ;  /* 0x0c201f0003007f89 */ /* 0x000e2200000e0000 */
[----:B--2---:R-:W-:Y:S01]  /*db90*/  FADD.FTZ R10, R4, R11 ;  /* 0x0000000b040a7221 */ /* 0x004fe20000010000 */
[----:B------:R-:W-:-:S04]  /*dba0*/  IMAD.U32 R4, RZ, RZ, UR10 ;  /* 0x0000000aff047e24 */ /* 0x000fc8000f8e00ff */
[----:B------:R-:W-:-:S13]  /*dbb0*/  FSETP.NE.FTZ.AND P1, PT, R10, RZ, PT ;  /* 0x000000ff0a00720b */ /* 0x000fda0003f35000 */
[----:B------:R-:W-:Y:S01]  /*dbc0*/  @P1 FMUL.FTZ R4, R4, 0.69314718246459960938 ;  /* 0x3f31721804041820 */ /* 0x000fe20000410000 */
[----:B01----:R-:W-:Y:S01]  /*dbd0*/  FADD.FTZ R9, R3, R0 ;  /* 0x0000000003097221 */ /* 0x003fe20000010000 */
[----:B------:R-:W-:Y:S01]  /*dbe0*/  IMAD.MOV.U32 R3, RZ, RZ, -0x800000 ;  /* 0xff800000ff037424 */ /* 0x000fe200078e00ff */
[----:B------:R-:W0:Y:S03]  /*dbf0*/  @P1 MUFU.LG2 R0, R10 ;  /* 0x0000000a00001308 */ /* 0x000e260000000c00 */
[----:B------:R-:W-:-:S13]  /*dc00*/  FSETP.NE.FTZ.AND P0, PT, R9, RZ, PT ;  /* 0x000000ff0900720b */ /* 0x000fda0003f15000 */
[----:B------:R-:W1:Y:S01]  /*dc10*/  @P0 MUFU.LG2 R11, R9 ;  /* 0x00000009000b0308 */ /* 0x000e620000000c00 */
[----:B0-----:R-:W-:Y:S01]  /*dc20*/  @P1 FMUL.FTZ R5, R0, 0.69314718246459960938 ;  /* 0x3f31721800051820 */ /* 0x001fe20000410000 */
[----:B------:R-:W-:Y:S02]  /*dc30*/  IMAD.MOV.U32 R0, RZ, RZ, RZ ;  /* 0x000000ffff007224 */ /* 0x000fe400078e00ff */
[----:B------:R-:W-:Y:S01]  /*dc40*/  @P0 FMUL.FTZ R6, R6, 0.69314718246459960938 ;  /* 0x3f31721806060820 */ /* 0x000fe20000410000 */
[----:B------:R-:W-:Y:S01]  /*dc50*/  @P1 FFMA.FTZ R20, R4, R8, R5 ;  /* 0x0000000804141223 */ /* 0x000fe20000010005 */
[----:B------:R-:W-:Y:S02]  /*dc60*/  IMAD.MOV.U32 R4, RZ, RZ, RZ ;  /* 0x000000ffff047224 */ /* 0x000fe400078e00ff */
[----:B------:R-:W0:Y:S08]  /*dc70*/  @P1 MUFU.RCP R0, R10 ;  /* 0x0000000a00001308 */ /* 0x000e300000001000 */
[----:B------:R-:W2:Y:S01]  /*dc80*/  @P0 MUFU.RCP R4, R9 ;  /* 0x0000000900040308 */ /* 0x000ea20000001000 */
[----:B-1----:R-:W-:-:S04]  /*dc90*/  @P0 FMUL.FTZ R11, R11, 0.69314718246459960938 ;  /* 0x3f3172180b0b0820 */ /* 0x002fc80000410000 */
[----:B------:R-:W-:Y:S01]  /*dca0*/  @P0 FFMA.FTZ R3, R6, R7, R11 ;  /* 0x0000000706030223 */ /* 0x000fe2000001000b */
[C---:B------:R-:W-:Y:S01]  /*dcb0*/  @!P2 IMAD R6, R2.reuse, 0x40, R19 ;  /* 0x000000400206a824 */ /* 0x040fe200078e0213 */
[----:B------:R-:W-:Y:S01]  /*dcc0*/  PLOP3.LUT P0, PT, PT, PT, PT, 0x8, 0x0 ;  /* 0x000000000000781c */ /* 0x000fe20003f0e170 */
[----:B------:R-:W-:Y:S02]  /*dcd0*/  VIADD R2, R2, 0x1 ;  /* 0x0000000102027836 */ /* 0x000fe40000000000 */
[-C--:B0-----:R-:W-:Y:S01]  /*dce0*/  FMUL.FTZ R26, R26, R0.reuse ;  /* 0x000000001a1a7220 */ /* 0x081fe20000410000 */
[----:B------:R-:W-:Y:S02]  /*dcf0*/  @!P2 IMAD R17, R6, 0x4, R17 ;  /* 0x000000040611a824 */ /* 0x000fe400078e0211 */
[-C--:B------:R-:W-:Y:S01]  /*dd00*/  FMUL.FTZ R27, R27, R0.reuse ;  /* 0x000000001b1b7220 */ /* 0x080fe20000410000 */
[-C--:B------:R-:W-:Y:S01]  /*dd10*/  FMUL.FTZ R30, R30, R0.reuse ;  /* 0x000000001e1e7220 */ /* 0x080fe20000410000 */
[----:B------:R-:W-:Y:S01]  /*dd20*/  ISETP.NE.AND P1, PT, R2, 0x2, PT ;  /* 0x000000020200780c */ /* 0x000fe20003f25270 */
[-C--:B------:R-:W-:Y:S01]  /*dd30*/  FMUL.FTZ R31, R31, R0.reuse ;  /* 0x000000001f1f7220 */ /* 0x080fe20000410000 */
[----:B------:R0:W-:Y:S01]  /*dd40*/  @!P2 STS [R17+0x38420], R0 ;  /* 0x038420001100a388 */ /* 0x0001e20000000800 */
[----:B------:R-:W-:Y:S01]  /*dd50*/  FMUL.FTZ R34, R34, R0 ;  /* 0x0000000022227220 */ /* 0x000fe20000410000 */
[----:B------:R-:W-:Y:S01]  /*dd60*/  SEL R5, RZ, 0x1, P1 ;  /* 0x00000001ff057807 */ /* 0x000fe20000800000 */
[-C--:B--2---:R-:W-:Y:S01]  /*dd70*/  FMUL.FTZ R24, R24, R4.reuse ;  /* 0x0000000418187220 */ /* 0x084fe20000410000 */
[----:B------:R0:W-:Y:S01]  /*dd80*/  @!P2 STS [R17+0x38400], R4 ;  /* 0x038400041100a388 */ /* 0x0001e20000000800 */
        /* <DEDUP_REMOVED lines=123> */
[----:B------:R-:W-:Y:S01]  /*e540*/  SEL R2, R2, RZ, P1 ;  /* 0x000000ff02027207 */ /* 0x000fe20000800000 */
[----:B------:R-:W-:Y:S01]  /*e550*/  ULOP3.LUT UR37, UR37, UR4, URZ, 0x3c, !UPT ;  /* 0x0000000425257292 */ /* 0x000fe2000f8e3c3f */
[----:B0-----:R-:W-:Y:S11]  /*e560*/  BAR.ARV 0xe, 0x100 ;  /* 0x0384000000007b1d */ /* 0x001ff60000002000 */
.L_x_8323:
[----:B------:R-:W2:Y:S01]  /*e570*/  S2R R0, SR_CgaCtaId ;  /* 0x0000000000007919 */ /* 0x000ea20000008800 */
[----:B------:R-:W-:Y:S01]  /*e580*/  MOV R17, 0x400 ;  /* 0x0000040000117802 */ /* 0x000fe20000000f00 */
[----:B------:R-:W-:Y:S01]  /*e590*/  BSSY B0, `(.L_x_8366) ;  /* 0x0000485000007945 */ /* 0x000fe20003800000 */
[----:B------:R-:W-:Y:S02]  /*e5a0*/  BAR.SYNC.DEFER_BLOCKING 0x5, 0x180 ;  /* 0x0146000000007b1d */ /* 0x000fe40000010000 */
[----:B--2---:R-:W-:Y:S02]  /*e5b0*/  LEA R17, R0, R17, 0x18 ;  /* 0x0000001100117211 */ /* 0x004fe400078ec0ff */
[----:B------:R-:W-:-:S03]  /*e5c0*/  SHF.R.U32.HI R0, RZ, 0x10, R199 ;  /* 0x00000010ff007819 */ /* 0x000fc600000116c7 */
[----:B01----:R-:W0:Y:S02]  /*e5d0*/  LDS.128 R4, [R17+0x388d0] ;  /* 0x0388d00011047984 */ /* 0x003e240000000c00 */
[----:B0-----:R-:W-:Y:S02]  /*e5e0*/  R2UR UR4, R5 ;  /* 0x00000000050472ca */ /* 0x001fe400000e0000 */
[----:B------:R-:W-:Y:S01]  /*e5f0*/  R2UR UR5, R7 ;  /* 0x00000000070572ca */ /* 0x000fe200000e0000 */
[----:B------:R-:W-:Y:S06]  /*e600*/  BAR.ARV 0x4, 0x180 ;  /* 0x0106000000007b1d */ /* 0x000fec0000002000 */
[----:B------:R-:W-:Y:S08]  /*e610*/  @P0 BRA `(.L_x_8367) ;  /* 0x00000038002c0947 */ /* 0x000ff00003800000 */
[----:B------:R-:W2:Y:S01]  /*e620*/  LDL R9, [R1+0x2c] ;  /* 0x00002c0001097983 */ /* 0x000ea20000100800 */
[----:B------:R-:W-:Y:S01]  /*e630*/  ULDC.64 UR6, c[0x0][0xd08] ;  /* 0x0003420000067ab9 */ /* 0x000fe20000000a00 */
[----:B------:R-:W0:Y:S01]  /*e640*/  S2R R8, SR_SWINHI ;  /* 0x0000000000087919 */ /* 0x000e220000002f00 */
[----:B------:R-:W-:Y:S02]  /*e650*/  MOV R4, R17 ;  /* 0x0000001100047202 */ /* 0x000fe40000000f00 */
[----:B0-----:R-:W-:Y:S01]  /*e660*/  MOV R5, R8 ;  /* 0x0000000800057202 */ /* 0x001fe20000000f00 */
[----:B------:R-:W-:Y:S02]  /*e670*/  BAR.SYNC.DEFER_BLOCKING 0x1, 0x100 ;  /* 0x0044000000007b1d */ /* 0x000fe40000010000 */
[----:B--2---:R-:W-:-:S03]  /*e680*/  IMAD.WIDE R152, R9, 0x2, R4 ;  /* 0x0000000209987825 */ /* 0x004fc600078e0204 */
[C---:B------:R-:W-:Y:S02]  /*e690*/  IADD3 R8, P6, R152.reuse, 0x6060, RZ ;  /* 0x0000606098087810 */ /* 0x040fe40007fde0ff */
[----:B------:R-:W-:Y:S02]  /*e6a0*/  IADD3 R10, P0, R152, 0x6040, RZ ;  /* 0x00006040980a7810 */ /* 0x000fe40007f1e0ff */
[----:B------:R-:W-:Y:S01]  /*e6b0*/  LOP3.LUT R7, R8, 0x380, RZ, 0xc0, !PT ;  /* 0x0000038008077812 */ /* 0x000fe200078ec0ff */
[----:B------:R-:W-:Y:S01]  /*e6c0*/  IMAD.X R9, RZ, RZ, R153, P6 ;  /* 0x000000ffff097224 */ /* 0x000fe200030e0699 */
[----:B------:R-:W-:Y:S02]  /*e6d0*/  LOP3.LUT R11, R10, 0x380, RZ, 0xc0, !PT ;  /* 0x000003800a0b7812 */ /* 0x000fe400078ec0ff */
[----:B------:R-:W-:Y:S02]  /*e6e0*/  SHF.R.U64 R7, R7, 0x3, RZ ;  /* 0x0000000307077819 */ /* 0x000fe400000012ff */
[----:B------:R-:W-:-:S02]  /*e6f0*/  IADD3 R12, P1, R152, 0x6020, RZ ;  /* 0x00006020980c7810 */ /* 0x000fc40007f3e0ff */
[----:B------:R-:W-:Y:S02]  /*e700*/  LOP3.LUT R8, R7, R8, RZ, 0x3c, !PT ;  /* 0x0000000807087212 */ /* 0x000fe400078e3cff */
[----:B------:R-:W-:Y:S02]  /*e710*/  SHF.R.U64 R11, R11, 0x3, RZ ;  /* 0x000000030b0b7819 */ /* 0x000fe400000012ff */
[----:B------:R-:W-:Y:S02]  /*e720*/  LOP3.LUT R13, R12, 0x380, RZ, 0xc0, !PT ;  /* 0x000003800c0d7812 */ /* 0x000fe400078ec0ff */
[----:B------:R-:W-:Y:S01]  /*e730*/  MOV R165, R8 ;  /* 0x0000000800a57202 */ /* 0x000fe20000000f00 */
[--C-:B------:R-:W-:Y:S01]  /*e740*/  IMAD.MOV.U32 R9, RZ, RZ, R153.reuse ;  /* 0x000000ffff097224 */ /* 0x100fe200078e0099 */
[----:B------:R-:W-:Y:S01]  /*e750*/  LOP3.LUT R10, R11, R10, RZ, 0x3c, !PT ;  /* 0x0000000a0b0a7212 */ /* 0x000fe200078e3cff */
[----:B------:R-:W-:Y:S01]  /*e760*/  IMAD.X R11, RZ, RZ, R153, P0 ;  /* 0x000000ffff0b7224 */ /* 0x000fe200000e0699 */
[----:B------:R-:W-:-:S02]  /*e770*/  LOP3.LUT R8, R152, 0x380, RZ, 0xc0, !PT ;  /* 0x0000038098087812 */ /* 0x000fc400078ec0ff */
[----:B------:R-:W-:Y:S02]  /*e780*/  SHF.R.U64 R13, R13, 0x3, RZ ;  /* 0x000000030d0d7819 */ /* 0x000fe400000012ff */
[----:B------:R-:W-:Y:S02]  /*e790*/  SHF.R.U64 R8, R8, 0x3, RZ ;  /* 0x0000000308087819 */ /* 0x000fe400000012ff */
[----:B------:R-:W-:Y:S01]  /*e7a0*/  LOP3.LUT R12, R13, R12, RZ, 0x3c, !PT ;  /* 0x0000000c0d0c7212 */ /* 0x000fe200078e3cff */
[----:B------:R-:W-:Y:S01]  /*e7b0*/  IMAD.X R13, RZ, RZ, R153, P1 ;  /* 0x000000ffff0d7224 */ /* 0x000fe200008e0699 */
[----:B------:R-:W-:Y:S02]  /*e7c0*/  MOV R164, R10 ;  /* 0x0000000a00a47202 */ /* 0x000fe40000000f00 */
[----:B------:R-:W0:Y:S01]  /*e7d0*/  LDC R10, c[0x0][0xbd4] ;  /* 0x0002f500ff0a7b82 */ /* 0x000e220000000800 */
[----:B------:R-:W-:Y:S02]  /*e7e0*/  LOP3.LUT R8, R8, R152, RZ, 0x3c, !PT ;  /* 0x0000009808087212 */ /* 0x000fe400078e3cff */
[----:B------:R-:W-:-:S02]  /*e7f0*/  MOV R22, R12 ;  /* 0x0000000c00167202 */ /* 0x000fc40000000f00 */
[C---:B------:R-:W-:Y:S02]  /*e800*/  IADD3 R156, P4, R152.reuse, 0x4040, RZ ;  /* 0x00004040989c7810 */ /* 0x040fe40007f9e0ff */
[----:B------:R-:W-:Y:S02]  /*e810*/  MOV R12, R8 ;  /* 0x00000008000c7202 */ /* 0x000fe40000000f00 */
[C---:B------:R-:W-:Y:S02]  /*e820*/  IADD3 R162, P0, R152.reuse, 0x2060, RZ ;  /* 0x0000206098a27810 */ /* 0x040fe40007f1e0ff */
[----:B------:R-:W-:Y:S02]  /*e830*/  IADD3 R8, P1, R152, 0x2040, RZ ;  /* 0x0000204098087810 */ /* 0x000fe40007f3e0ff */
[----:B------:R-:W-:Y:S02]  /*e840*/  LOP3.LUT R157, R156, 0x380, RZ, 0xc0, !PT ;  /* 0x000003809c9d7812 */ /* 0x000fe400078ec0ff */
[----:B------:R-:W-:-:S02]  /*e850*/  LOP3.LUT R163, R162, 0x380, RZ, 0xc0, !PT ;  /* 0x00000380a2a37812 */ /* 0x000fc400078ec0ff */
[----:B------:R-:W-:Y:S02]  /*e860*/  LOP3.LUT R9, R8, 0x380, RZ, 0xc0, !PT ;  /* 0x0000038008097812 */ /* 0x000fe400078ec0ff */
[----:B------:R-:W-:Y:S02]  /*e870*/  SHF.R.U64 R157, R157, 0x3, RZ ;  /* 0x000000039d9d7819 */ /* 0x000fe400000012ff */
[----:B------:R-:W-:Y:S02]  /*e880*/  SHF.R.U64 R163, R163, 0x3, RZ ;  /* 0x00000003a3a37819 */ /* 0x000fe400000012ff */
[----:B------:R-:W-:Y:S02]  /*e890*/  SHF.R.U64 R9, R9, 0x3, RZ ;  /* 0x0000000309097819 */ /* 0x000fe400000012ff */
[----:B------:R-:W-:Y:S01]  /*e8a0*/  LOP3.LUT R156, R157, R156, RZ, 0x3c, !PT ;  /* 0x0000009c9d9c7212 */ /* 0x000fe200078e3cff */
[--C-:B------:R-:W-:Y:S01]  /*e8b0*/  IMAD.X R157, RZ, RZ, R153.reuse, P4 ;  /* 0x000000ffff9d7224 */ /* 0x100fe200020e0699 */
[----:B------:R-:W-:Y:S01]  /*e8c0*/  LOP3.LUT R162, R163, R162, RZ, 0x3c, !PT ;  /* 0x000000a2a3a27212 */ /* 0x000fe200078e3cff */
[--C-:B------:R-:W-:Y:S01]  /*e8d0*/  IMAD.X R163, RZ, RZ, R153.reuse, P0 ;  /* 0x000000ffffa37224 */ /* 0x100fe200000e0699 */
[----:B------:R-:W-:Y:S01]  /*e8e0*/  LOP3.LUT R8, R9, R8, RZ, 0x3c, !PT ;  /* 0x0000000809087212 */ /* 0x000fe200078e3cff */
[----:B------:R-:W-:Y:S01]  /*e8f0*/  IMAD.X R9, RZ, RZ, R153, P1 ;  /* 0x000000ffff097224 */ /* 0x000fe200008e0699 */
[----:B------:R-:W-:-:S02]  /*e900*/  ISETP.NE.AND P0, PT, R0, RZ, PT ;  /* 0x000000ff0000720c */ /* 0x000fc40003f05270 */
[----:B------:R-:W-:Y:S02]  /*e910*/  MOV R156, R156 ;  /* 0x0000009c009c7202 */ /* 0x000fe40000000f00 */
[----:B------:R-:W-:Y:S02]  /*e920*/  IADD3 R158, P5, R152, 0x4020, RZ ;  /* 0x00004020989e7810 */ /* 0x000fe40007fbe0ff */
[----:B0-----:R-:W-:Y:S02]  /*e930*/  SEL R0, R0, R10, P0 ;  /* 0x0000000a00007207 */ /* 0x001fe40000000000 */
[----:B------:R-:W-:Y:S02]  /*e940*/  MOV R157, R8 ;  /* 0x00000008009d7202 */ /* 0x000fe40000000f00 */
[----:B------:R-:W-:Y:S02]  /*e950*/  IADD3 R8, P0, R152, 0x2020, RZ ;  /* 0x0000202098087810 */ /* 0x000fe40007f1e0ff */
[----:B------:R-:W-:-:S02]  /*e960*/  LOP3.LUT R159, R158, 0x380, RZ, 0xc0, !PT ;  /* 0x000003809e9f7812 */ /* 0x000fc400078ec0ff */
[----:B------:R-:W-:Y:S02]  /*e970*/  LOP3.LUT R9, R8, 0x380, RZ, 0xc0, !PT ;  /* 0x0000038008097812 */ /* 0x000fe400078ec0ff */
[----:B------:R-:W-:Y:S02]  /*e980*/  SHF.R.U64 R159, R159, 0x3, RZ ;  /* 0x000000039f9f7819 */ /* 0x000fe400000012ff */
[----:B------:R-:W-:Y:S02]  /*e990*/  SHF.R.U64 R9, R9, 0x3, RZ ;  /* 0x0000000309097819 */ /* 0x000fe400000012ff */
[----:B------:R-:W-:Y:S01]  /*e9a0*/  LOP3.LUT R158, R159, R158, RZ, 0x3c, !PT ;  /* 0x0000009e9f9e7212 */ /* 0x000fe200078e3cff */
[--C-:B------:R-:W-:Y:S01]  /*e9b0*/  IMAD.X R159, RZ, RZ, R153.reuse, P5 ;  /* 0x000000ffff9f7224 */ /* 0x100fe200028e0699 */
[----:B------:R-:W-:Y:S01]  /*e9c0*/  LOP3.LUT R8, R9, R8, RZ, 0x3c, !PT ;  /* 0x0000000809087212 */ /* 0x000fe200078e3cff */
[----:B------:R-:W-:Y:S01]  /*e9d0*/  IMAD.X R9, RZ, RZ, R153, P0 ;  /* 0x000000ffff097224 */ /* 0x000fe200000e0699 */
[----:B------:R-:W-:-:S02]  /*e9e0*/  F2FP.F16.F32.PACK_AB R10, R29, R28 ;  /* 0x0000001c1d0a723e */ /* 0x000fc400000000ff */
[----:B------:R-:W-:Y:S02]  /*e9f0*/  MOV R158, R158 ;  /* 0x0000009e009e7202 */ /* 0x000fe40000000f00 */
[----:B------:R-:W-:Y:S02]  /*ea00*/  MOV R159, R8 ;  /* 0x00000008009f7202 */ /* 0x000fe40000000f00 */
[----:B------:R-:W-:Y:S02]  /*ea10*/  F2FP.F16.F32.PACK_AB R8, R25, R24 ;  /* 0x000000181908723e */ /* 0x000fe400000000ff */
[----:B------:R-:W-:Y:S02]  /*ea20*/  F2FP.F16.F32.PACK_AB R9, R27, R26 ;  /* 0x0000001a1b09723e */ /* 0x000fe400000000ff */
[----:B------:R-:W-:Y:S02]  /*ea30*/  F2FP.F16.F32.PACK_AB R11, R31, R30 ;  /* 0x0000001e1f0b723e */ /* 0x000fe400000000ff */
[----:B------:R-:W-:-:S02]  /*ea40*/  IADD3 R14, P2, R152, 0x6000, RZ ;  /* 0x00006000980e7810 */ /* 0x000fc40007f5e0ff */
[----:B------:R-:W-:Y:S01]  /*ea50*/  F2FP.F16.F32.PACK_AB R13, R35, R34 ;  /* 0x00000022230d723e */ /* 0x000fe200000000ff */
[----:B------:R0:W-:Y:S01]  /*ea60*/  STSM.16.M88.4 [R12], R8 ;  /* 0x000000080c007844 */ /* 0x0001e20000000200 */
[----:B------:R-:W-:Y:S02]  /*ea70*/  LOP3.LUT R15, R14, 0x380, RZ, 0xc0, !PT ;  /* 0x000003800e0f7812 */ /* 0x000fe400078ec0ff */
[----:B------:R-:W-:Y:S02]  /*ea80*/  IADD3 R154, P3, R152, 0x4060, RZ ;  /* 0x00004060989a7810 */ /* 0x000fe40007f7e0ff */
[----:B------:R-:W-:Y:S02]  /*ea90*/  SHF.R.U64 R15, R15, 0x3, RZ ;  /* 0x000000030f0f7819 */ /* 0x000fe400000012ff */
[----:B------:R-:W-:Y:S02]  /*eaa0*/  LOP3.LUT R155, R154, 0x380, RZ, 0xc0, !PT ;  /* 0x000003809a9b7812 */ /* 0x000fe400078ec0ff */
[----:B------:R-:W-:Y:S01]  /*eab0*/  LOP3.LUT R14, R15, R14, RZ, 0x3c, !PT ;  /* 0x0000000e0f0e7212 */ /* 0x000fe200078e3cff */
[----:B------:R-:W-:Y:S01]  /*eac0*/  IMAD.X R15, RZ, RZ, R153, P2 ;  /* 0x000000ffff0f7224 */ /* 0x000fe200010e0699 */
[----:B------:R-:W-:-:S02]  /*ead0*/  SHF.R.U64 R155, R155, 0x3, RZ ;  /* 0x000000039b9b7819 */ /* 0x000fc400000012ff */
[C---:B------:R-:W-:Y:S02]  /*eae0*/  IADD3 R160, P6, R152.reuse, 0x4000, RZ ;  /* 0x0000400098a07810 */ /* 0x040fe40007fde0ff */
[----:B------:R-:W-:Y:S02]  /*eaf0*/  MOV R21, R14 ;  /* 0x0000000e00157202 */ /* 0x000fe40000000f00 */
[----:B0-----:R-:W-:Y:S02]  /*eb00*/  IADD3 R8, P0, R152, 0x20, RZ ;  /* 0x0000002098087810 */ /* 0x001fe40007f1e0ff */
[----:B------:R-:W-:Y:S02]  /*eb10*/  F2FP.F16.F32.PACK_AB R12, R33, R32 ;  /* 0x00000020210c723e */ /* 0x000fe400000000ff */
[----:B------:R-:W-:Y:S02]  /*eb20*/  LOP3.LUT R9, R8, 0x380, RZ, 0xc0, !PT ;  /* 0x0000038008097812 */ /* 0x000fe400078ec0ff */
[----:B------:R-:W-:-:S02]  /*eb30*/  F2FP.F16.F32.PACK_AB R14, R37, R36 ;  /* 0x00000024250e723e */ /* 0x000fc400000000ff */
[----:B------:R-:W-:Y:S02]  /*eb40*/  SHF.R.U64 R9, R9, 0x3, RZ ;  /* 0x0000000309097819 */ /* 0x000fe400000012ff */
[----:B------:R-:W-:Y:S02]  /*eb50*/  F2FP.F16.F32.PACK_AB R15, R39, R38 ;  /* 0x00000026270f723e */ /* 0x000fe400000000ff */
[----:B------:R-:W-:Y:S01]  /*eb60*/  LOP3.LUT R8, R9, R8, RZ, 0x3c, !PT ;  /* 0x0000000809087212 */ /* 0x000fe200078e3cff */
[----:B------:R-:W-:Y:S01]  /*eb70*/  IMAD.X R9, RZ, RZ, R153, P0 ;  /* 0x000000ffff097224 */ /* 0x000fe200000e0699 */
[----:B------:R-:W-:Y:S02]  /*eb80*/  F2FP.F16.F32.PACK_AB R10, R45, R44 ;  /* 0x0000002c2d0a723e */ /* 0x000fe400000000ff */
[----:B------:R-:W-:Y:S02]  /*eb90*/  F2FP.F16.F32.PACK_AB R11, R47, R46 ;  /* 0x0000002e2f0b723e */ /* 0x000fe400000000ff */
[----:B------:R-:W-:-:S02]  /*eba0*/  MOV R8, R8 ;  /* 0x0000000800087202 */ /* 0x000fc40000000f00 */
[----:B------:R-:W-:Y:S01]  /*ebb0*/  LOP3.LUT R154, R155, R154, RZ, 0x3c, !PT ;  /* 0x0000009a9b9a7212 */ /* 0x000fe200078e3cff */
[----:B------:R-:W-:Y:S01]  /*ebc0*/  IMAD.X R155, RZ, RZ, R153, P3 ;  /* 0x000000ffff9b7224 */ /* 0x000fe200018e0699 */
[----:B------:R-:W-:Y:S01]  /*ebd0*/  LOP3.LUT R161, R160, 0x380, RZ, 0xc0, !PT ;  /* 0x00000380a0a17812 */ /* 0x000fe200078ec0ff */
[----:B------:R0:W-:Y:S01]  /*ebe0*/  STSM.16.M88.4 [R8], R12 ;  /* 0x0000000c08007844 */ /* 0x0001e20000000200 */
[----:B------:R-:W-:Y:S02]  /*ebf0*/  MOV R162, R162 ;  /* 0x000000a200a27202 */ /* 0x000fe40000000f00 */
[----:B------:R-:W-:Y:S02]  /*ec00*/  MOV R7, R154 ;  /* 0x0000009a00077202 */ /* 0x000fe40000000f00 */
[----:B------:R-:W-:Y:S02]  /*ec10*/  SHF.R.U64 R161, R161, 0x3, RZ ;  /* 0x00000003a1a17819 */ /* 0x000fe400000012ff */
[----:B------:R-:W-:-:S02]  /*ec20*/  F2FP.F16.F32.PACK_AB R155, R71, R70 ;  /* 0x00000046479b723e */ /* 0x000fc400000000ff */
        /* <DEDUP_REMOVED lines=89> */
[----:B-1----:R-:W0:Y:S04]  /*f1c0*/  LDC.64 R14, c[0x0][0xd00] ;  /* 0x00034000ff0e7b82 */ /* 0x002e280000000a00 */
[----:B------:R1:W-:Y:S04]  /*f1d0*/  STSM.16.M88.4 [R165], R8 ;  /* 0x00000008a5007844 */ /* 0x0003e80000000200 */
[----:B-1----:R-:W1:Y:S08]  /*f1e0*/  LDC.64 R10, c[0x0][0xd00] ;  /* 0x00034000ff0a7b82 */ /* 0x002e700000000a00 */
[----:B------:R-:W-:Y:S01]  /*f1f0*/  BAR.SYNC.DEFER_BLOCKING 0x1, 0x100 ;  /* 0x0044000000007b1d */ /* 0x000fe20000010000 */
[----:B------:R-:W-:-:S04]  /*f200*/  @P0 LEA R8, P2, R192, UR6, 0x2 ;  /* 0x00000006c0080c11 */ /* 0x000fc8000f8410ff */
[----:B------:R-:W-:Y:S01]  /*f210*/  @P0 LEA.HI.X R9, R192, UR7, R200, 0x2, P2 ;  /* 0x00000007c0090c11 */ /* 0x000fe200090f14c8 */
[----:B------:R-:W-:Y:S01]  /*f220*/  IMAD.MOV.U32 R7, RZ, RZ, RZ ;  /* 0x000000ffff077224 */ /* 0x000fe200078e00ff */
[----:B-1----:R-:W-:-:S03]  /*f230*/  ISETP.NE.U32.AND P1, PT, R10, RZ, PT ;  /* 0x000000ff0a00720c */ /* 0x002fc60003f25070 */
[----:B------:R0:W2:Y:S01]  /*f240*/  @P0 LDG.E R12, desc[UR42][R8.64] ;  /* 0x0000002a080c0981 */ /* 0x0000a2000c1e1900 */
[----:B------:R-:W-:Y:S01]  /*f250*/  ISETP.NE.AND.EX P1, PT, R11, RZ, PT, P1 ;  /* 0x000000ff0b00720c */ /* 0x000fe20003f25310 */
[----:B0-----:R-:W-:-:S12]  /*f260*/  IMAD.WIDE R8, R192, 0x4, R14 ;  /* 0x00000004c0087825 */ /* 0x001fd800078e020e */
        /* <DEDUP_REMOVED lines=10> */
.L_x_8368:
[----:B------:R-:W2:Y:S01]  /*f310*/  LDL R8, [R1+0x8] ;  /* 0x0000080001087983 */ /* 0x000ea20000100800 */
[----:B------:R-:W-:-:S03]  /*f320*/  LOP3.LUT R199, R199, 0xff, RZ, 0xc0, !PT ;  /* 0x000000ffc7c77812 */ /* 0x000fc600078ec0ff */
[----:B--2---:R-:W0:Y:S02]  /*f330*/  SHFL.IDX PT, R8, R8, RZ, 0x1f ;  /* 0x00001fff08087589 */ /* 0x004e2400000e0000 */
[----:B0-----:R-:W-:Y:S02]  /*f340*/  ISETP.NE.AND P0, PT, R8, RZ, PT ;  /* 0x000000ff0800720c */ /* 0x001fe40003f05270 */
[----:B-----5:R-:W-:-:S11]  /*f350*/  SHF.R.S32.HI R8, RZ, 0x1f, R7 ;  /* 0x0000001fff087819 */ /* 0x020fd60000011407 */
[----:B------:R-:W-:Y:S05]  /*f360*/  @P0 BRA `(.L_x_8369) ;  /* 0x0000000000f40947 */ /* 0x000fea0003800000 */
[----:B------:R-:W2:Y:S01]  /*f370*/  LDL R156, [R1+0x28] ;  /* 0x00002800019c7983 */ /* 0x000ea20000100800 */
[----:B------:R-:W-:Y:S01]  /*f380*/  IMAD.MOV.U32 R9, RZ, RZ, 0xab8 ;  /* 0x00000ab8ff097424 */ /* 0x000fe200078e00ff */
[----:B------:R-:W-:Y:S01]  /*f390*/  ISETP.GT.AND P1, PT, R0, 0x1, PT ;  /* 0x000000010000780c */ /* 0x000fe20003f24270 */
[----:B------:R-:W0:Y:S01]  /*f3a0*/  LDC R155, c[0x0][0xce8] ;  /* 0x00033a00ff9b7b82 */ /* 0x000e220000000800 */
[----:B------:R-:W-:Y:S01]  /*f3b0*/  ISETP.NE.U32.AND P0, PT, R10, RZ, PT ;  /* 0x000000ff0a00720c */ /* 0x000fe20003f05070 */
[----:B------:R-:W-:Y:S01]  /*f3c0*/  VIADD R153, R191, UR39 ;  /* 0x00000027bf997c36 */ /* 0x000fe20008000000 */
[----:B------:R-:W-:Y:S02]  /*f3d0*/  SEL R9, R9, 0xa78, P1 ;  /* 0x00000a7809097807 */ /* 0x000fe40000800000 */
[----:B------:R-:W-:Y:S02]  /*f3e0*/  ISETP.NE.AND.EX P0, PT, R11, RZ, PT, P0 ;  /* 0x000000ff0b00720c */ /* 0x000fe40003f05300 */
[----:B------:R-:W-:Y:S01]  /*f3f0*/  SEL R154, R199, RZ, P1 ;  /* 0x000000ffc79a7207 */ /* 0x000fe20000800000 */
[----:B------:R-:W1:Y:S01]  /*f400*/  LDC.64 R12, c[0x0][R9+0x220] ;  /* 0x00008800090c7b82 */ /* 0x000e620000000a00 */
[----:B------:R-:W-:-:S02]  /*f410*/  SEL R22, R192, RZ, !P0 ;  /* 0x000000ffc0167207 */ /* 0x000fc40004000000 */
[----:B------:R-:W-:-:S05]  /*f420*/  SEL R21, R200, RZ, !P0 ;  /* 0x000000ffc8157207 */ /* 0x000fca0004000000 */
[----:B------:R-:W3:Y:S01]  /*f430*/  LDC.64 R14, c[0x0][R9+0x218] ;  /* 0x00008600090e7b82 */ /* 0x000ee20000000a00 */
[----:B0-----:R-:W-:Y:S01]  /*f440*/  ISETP.NE.AND P0, PT, R155, 0x1, PT ;  /* 0x000000019b00780c */ /* 0x001fe20003f05270 */
[----:B-1----:R-:W-:-:S04]  /*f450*/  IMAD R13, R13, R22, RZ ;  /* 0x000000160d0d7224 */ /* 0x002fc800078e02ff */
[C---:B------:R-:W-:Y:S02]  /*f460*/  IMAD R21, R12.reuse, R21, R13 ;  /* 0x000000150c157224 */ /* 0x040fe400078e020d */
[----:B------:R-:W-:-:S04]  /*f470*/  IMAD.WIDE.U32 R12, R12, R22, RZ ;  /* 0x000000160c0c7225 */ /* 0x000fc800078e00ff */
[-C--:B---3--:R-:W-:Y:S02]  /*f480*/  IMAD R22, R15, R193.reuse, RZ ;  /* 0x000000c10f167224 */ /* 0x088fe400078e02ff */
        /* <DEDUP_REMOVED lines=20> */
[----:B------:R-:W-:-:S02]  /*f5d0*/  VIADD R21, R19, UR39 ;  /* 0x0000002713157c36 */ /* 0x000fc40008000000 */
        /* <DEDUP_REMOVED lines=8> */
[----:B0-----:R-:W-:-:S04]  /*f660*/  LEA R15, P0, R14, R12, 0x2 ;  /* 0x0000000c0e0f7211 */ /* 0x001fc800078010ff */
[----:B-1----:R-:W-:Y:S02]  /*f670*/  LEA.HI.X R9, R14, R13, R9, 0x2, P0 ;  /* 0x0000000d0e097211 */ /* 0x002fe400000f1409 */
[----:B------:R-:W-:Y:S04]  /*f680*/  SHFL.IDX PT, R14, R15, 0x1, 0x1c1f ;  /* 0x003c1f000f0e7f89 */ /* 0x000fe800000e0000 */
[----:B------:R-:W-:Y:S01]  /*f690*/  SHFL.IDX PT, R13, R9, RZ, 0x1c1f ;  /* 0x001c1fff090d7589 */ /* 0x000fe200000e0000 */
[----:B--2---:R-:W-:-:S05]  /*f6a0*/  IMAD.MOV R12, RZ, RZ, -R156 ;  /* 0x000000ffff0c7224 */ /* 0x004fca00078e0a9c */
[----:B------:R-:W-:Y:S02]  /*f6b0*/  ISETP.NE.AND P0, PT, R190, R12, PT ;  /* 0x0000000cbe00720c */ /* 0x000fe40003f05270 */
        /* <DEDUP_REMOVED lines=8> */
.L_x_8369:
        /* <DEDUP_REMOVED lines=10> */
[----:B------:R-:W-:-:S04]  /*f7e0*/  SHF.R.S32.HI R9, RZ, 0x1f, R0 ;  /* 0x0000001fff097819 */ /* 0x000fc80000011400 */
[----:B------:R-:W-:-:S04]  /*f7f0*/  LEA.HI R9, R9, R0, RZ, 0x3 ;  /* 0x0000000009097211 */ /* 0x000fc800078f18ff */
[----:B0-----:R-:W-:-:S05]  /*f800*/  SHF.R.S32.HI R3, RZ, 0x3, R9 ;  /* 0x00000003ff037819 */ /* 0x001fca0000011409 */
        /* <DEDUP_REMOVED lines=9> */
[----:B------:R-:W-:Y:S01]  /*f8a0*/  IMAD.X R25, RZ, RZ, R5, P3 ;  /* 0x000000ffff197224 */ /* 0x000fe200018e0605 */
[----:B------:R-:W-:Y:S02]  /*f8b0*/  IADD3 R53, P3, R4, 0x8000, RZ ;  /* 0x0000800004357810 */ /* 0x000fe40007f7e0ff */
[----:B------:R-:W-:Y:S02]  /*f8c0*/  SHF.R.U64 R44, R44, 0x3, RZ ;  /* 0x000000032c2c7819 */ /* 0x000fe400000012ff */
[----:B------:R-:W-:Y:S01]  /*f8d0*/  LOP3.LUT R52, R53, 0x380, RZ, 0xc0, !PT ;  /* 0x0000038035347812 */ /* 0x000fe200078ec0ff */
[----:B------:R-:W-:Y:S01]  /*f8e0*/  IMAD R8, R8, UR8, RZ ;  /* 0x0000000808087c24 */ /* 0x000fe2000f8e02ff */
[----:B------:R-:W-:Y:S01]  /*f8f0*/  IADD3 R49, P2, R4, 0x7000, RZ ;  /* 0x0000700004317810 */ /* 0x000fe20007f5e0ff */
[----:B------:R-:W5:Y:S01]  /*f900*/  LD.E.128 R24, desc[UR42][R24.64] ;  /* 0x0000002a18187980 */ /* 0x000f62000c101d00 */
[----:B------:R-:W-:-:S02]  /*f910*/  SHF.R.U64 R52, R52, 0x3, RZ ;  /* 0x0000000334347819 */ /* 0x000fc400000012ff */
[C---:B------:R-:W-:Y:S02]  /*f920*/  IADD3 R29, P4, R4.reuse, 0x2000, RZ ;  /* 0x00002000041d7810 */ /* 0x040fe40007f9e0ff */
[C---:B------:R-:W-:Y:S02]  /*f930*/  IADD3 R33, P5, R4.reuse, 0x3000, RZ ;  /* 0x0000300004217810 */ /* 0x040fe40007fbe0ff */
[----:B------:R-:W-:Y:S02]  /*f940*/  IADD3 R37, P6, R4, 0x4000, RZ ;  /* 0x0000400004257810 */ /* 0x000fe40007fde0ff */
[----:B------:R-:W-:Y:S02]  /*f950*/  LOP3.LUT R40, R41, 0x380, RZ, 0xc0, !PT ;  /* 0x0000038029287812 */ /* 0x000fe400078ec0ff */
[----:B------:R-:W-:Y:S01]  /*f960*/  LOP3.LUT R52, R52, R53, RZ, 0x3c, !PT ;  /* 0x0000003534347212 */ /* 0x000fe200078e3cff */
[--C-:B------:R-:W-:Y:S01]  /*f970*/  IMAD.X R53, RZ, RZ, R5.reuse, P3 ;  /* 0x000000ffff357224 */ /* 0x100fe200018e0605 */
[----:B------:R-:W-:Y:S01]  /*f980*/  LOP3.LUT R44, R44, R45, RZ, 0x3c, !PT ;  /* 0x0000002d2c2c7212 */ /* 0x000fe200078e3cff */
[----:B------:R-:W-:Y:S01]  /*f990*/  IMAD.X R45, RZ, RZ, R5, P1 ;  /* 0x000000ffff2d7224 */ /* 0x000fe200008e0605 */
[----:B------:R-:W-:-:S02]  /*f9a0*/  LOP3.LUT R48, R49, 0x380, RZ, 0xc0, !PT ;  /* 0x0000038031307812 */ /* 0x000fc400078ec0ff */
[----:B------:R-:W-:Y:S01]  /*f9b0*/  IADD3 R11, P3, R4, 0xf000, RZ ;  /* 0x0000f000040b7810 */ /* 0x000fe20007f7e0ff */
[----:B------:R-:W5:Y:S01]  /*f9c0*/  LD.E.128 R52, desc[UR42][R52.64] ;  /* 0x0000002a34347980 */ /* 0x000f62000c101d00 */
[----:B------:R-:W-:Y:S02]  /*f9d0*/  LOP3.LUT R28, R29, 0x380, RZ, 0xc0, !PT ;  /* 0x000003801d1c7812 */ /* 0x000fe400078ec0ff */
[----:B------:R-:W-:Y:S01]  /*f9e0*/  LOP3.LUT R32, R33, 0x380, RZ, 0xc0, !PT ;  /* 0x0000038021207812 */ /* 0x000fe200078ec0ff */
[----:B------:R-:W-:Y:S01]  /*f9f0*/  IMAD.X R81, RZ, RZ, R5, P3 ;  /* 0x000000ffff517224 */ /* 0x000fe200018e0605 */
[----:B------:R-:W-:Y:S01]  /*fa00*/  LOP3.LUT R36, R37, 0x380, RZ, 0xc0, !PT ;  /* 0x0000038025247812 */ /* 0x000fe200078ec0ff */
[----:B------:R-:W5:Y:S01]  /*fa10*/  LD.E.128 R44, desc[UR42][R44.64] ;  /* 0x0000002a2c2c7980 */ /* 0x000f62000c101d00 */
[----:B------:R-:W-:Y:S02]  /*fa20*/  SHF.R.U64 R40, R40, 0x3, RZ ;  /* 0x0000000328287819 */ /* 0x000fe400000012ff */
[----:B------:R-:W-:-:S02]  /*fa30*/  IADD3 R73, P1, R4, 0xd000, RZ ;  /* 0x0000d00004497810 */ /* 0x000fc40007f3e0ff */
[----:B------:R-:W-:Y:S02]  /*fa40*/  SHF.R.U64 R48, R48, 0x3, RZ ;  /* 0x0000000330307819 */ /* 0x000fe400000012ff */
[----:B------:R-:W-:Y:S02]  /*fa50*/  SHF.R.U64 R28, R28, 0x3, RZ ;  /* 0x000000031c1c7819 */ /* 0x000fe400000012ff */
[----:B------:R-:W-:Y:S02]  /*fa60*/  SHF.R.U64 R32, R32, 0x3, RZ ;  /* 0x0000000320207819 */ /* 0x000fe400000012ff */
[----:B------:R-:W-:Y:S02]  /*fa70*/  SHF.R.U64 R36, R36, 0x3, RZ ;  /* 0x0000000324247819 */ /* 0x000fe400000012ff */
[----:B------:R-:W-:Y:S01]  /*fa80*/  LOP3.LUT R40, R40, R41, RZ, 0x3c, !PT ;  /* 0x0000002928287212 */ /* 0x000fe200078e3cff */
[----:B------:R-:W-:Y:S01]  /*fa90*/  IMAD.X R41, RZ, RZ, R5, P0 ;  /* 0x000000ffff297224 */ /* 0x000fe200000e0605 */
[----:B------:R-:W-:-:S02]  /*faa0*/  LOP3.LUT R72, R73, 0x380, RZ, 0xc0, !PT ;  /* 0x0000038049487812 */ /* 0x000fc400078ec0ff */
[----:B--2---:R-:W-:Y:S02]  /*fab0*/  ISETP.NE.AND P3, PT, R21, 0x1, PT ;  /* 0x000000011500780c */ /* 0x004fe40003f65270 */
[----:B------:R-:W-:Y:S01]  /*fac0*/  LOP3.LUT R48, R48, R49, RZ, 0x3c, !PT ;  /* 0x0000003130307212 */ /* 0x000fe200078e3cff */
[--C-:B------:R-:W-:Y:S01]  /*fad0*/  IMAD.X R49, RZ, RZ, R5.reuse, P2 ;  /* 0x000000ffff317224 */ /* 0x100fe200010e0605 */
[----:B------:R-:W-:Y:S01]  /*fae0*/  IADD3 R69, P0, R4, 0xc000, RZ ;  /* 0x0000c00004457810 */ /* 0x000fe20007f1e0ff */
[----:B------:R-:W5:Y:S01]  /*faf0*/  LD.E.128 R40, desc[UR42][R40.64] ;  /* 0x0000002a28287980 */ /* 0x000f62000c101d00 */
[----:B------:R-:W-:Y:S01]  /*fb00*/  LOP3.LUT R28, R28, R29, RZ, 0x3c, !PT ;  /* 0x0000001d1c1c7212 */ /* 0x000fe200078e3cff */
[--C-:B------:R-:W-:Y:S01]  /*fb10*/  IMAD.X R29, RZ, RZ, R5.reuse, P4 ;  /* 0x000000ffff1d7224 */ /* 0x100fe200020e0605 */
[----:B------:R-:W-:Y:S01]  /*fb20*/  LOP3.LUT R32, R32, R33, RZ, 0x3c, !PT ;  /* 0x0000002120207212 */ /* 0x000fe200078e3cff */
[--C-:B------:R-:W-:Y:S01]  /*fb30*/  IMAD.X R33, RZ, RZ, R5.reuse, P5 ;  /* 0x000000ffff217224 */ /* 0x100fe200028e0605 */
[----:B------:R-:W-:Y:S01]  /*fb40*/  LOP3.LUT R36, R36, R37, RZ, 0x3c, !PT ;  /* 0x0000002524247212 */ /* 0x000fe200078e3cff */
[----:B------:R-:W-:Y:S01]  /*fb50*/  IMAD.X R37, RZ, RZ, R5, P6 ;  /* 0x000000ffff257224 */ /* 0x000fe200030e0605 */
[----:B------:R-:W-:Y:S01]  /*fb60*/  IADD3 R77, P2, R4, 0xe000, RZ ;  /* 0x0000e000044d7810 */ /* 0x000fe20007f5e0ff */
[----:B------:R-:W0:Y:S01]  /*fb70*/  @P3 LDC R85, c[0x0][0xcec] ;  /* 0x00033b00ff553b82 */ /* 0x000e220000000800 */
[----:B------:R-:W-:Y:S01]  /*fb80*/  SHF.R.U64 R72, R72, 0x3, RZ ;  /* 0x0000000348487819 */ /* 0x000fe200000012ff */
[----:B------:R-:W5:Y:S01]  /*fb90*/  LD.E.128 R28, desc[UR42][R28.64] ;  /* 0x0000002a1c1c7980 */ /* 0x000f62000c101d00 */
[----:B------:R-:W-:-:S02]  /*fba0*/  LOP3.LUT R10, R11, 0x380, RZ, 0xc0, !PT ;  /* 0x000003800b0a7812 */ /* 0x000fc400078ec0ff */
[C---:B------:R-:W-:Y:S01]  /*fbb0*/  IADD3 R57, P4, R4.reuse, 0x9000, RZ ;  /* 0x0000900004397810 */ /* 0x040fe20007f9e0ff */
[----:B------:R-:W5:Y:S01]  /*fbc0*/  LD.E.128 R32, desc[UR42][R32.64] ;  /* 0x0000002a20207980 */ /* 0x000f62000c101d00 */
[C---:B------:R-:W-:Y:S01]  /*fbd0*/  IADD3 R61, P5, R4.reuse, 0xa000, RZ ;  /* 0x0000a000043d7810 */ /* 0x040fe20007fbe0ff */
[----:B------:R-:W1:Y:S01]  /*fbe0*/  @P3 LDC R87, c[0x0][0xcf0] ;  /* 0x00033c00ff573b82 */ /* 0x000e620000000800 */
[C---:B------:R-:W-:Y:S01]  /*fbf0*/  IADD3 R65, P6, R4.reuse, 0xb000, RZ ;  /* 0x0000b00004417810 */ /* 0x040fe20007fde0ff */
[----:B------:R-:W5:Y:S01]  /*fc00*/  LD.E.128 R36, desc[UR42][R36.64] ;  /* 0x0000002a24247980 */ /* 0x000f62000c101d00 */
[----:B------:R-:W-:Y:S02]  /*fc10*/  LOP3.LUT R68, R69, 0x380, RZ, 0xc0, !PT ;  /* 0x0000038045447812 */ /* 0x000fe400078ec0ff */
[----:B------:R-:W-:Y:S01]  /*fc20*/  LOP3.LUT R13, R4, 0x380, RZ, 0xc0, !PT ;  /* 0x00000380040d7812 */ /* 0x000fe200078ec0ff */
[----:B------:R-:W5:Y:S01]  /*fc30*/  LD.E.128 R48, desc[UR42][R48.64] ;  /* 0x0000002a30307980 */ /* 0x000f62000c101d00 */
[----:B------:R-:W-:-:S02]  /*fc40*/  LOP3.LUT R76, R77, 0x380, RZ, 0xc0, !PT ;  /* 0x000003804d4c7812 */ /* 0x000fc400078ec0ff */
[----:B------:R-:W-:Y:S01]  /*fc50*/  LOP3.LUT R72, R72, R73, RZ, 0x3c, !PT ;  /* 0x0000004948487212 */ /* 0x000fe200078e3cff */
[----:B------:R-:W-:Y:S01]  /*fc60*/  IMAD.X R73, RZ, RZ, R5, P1 ;  /* 0x000000ffff497224 */ /* 0x000fe200008e0605 */
[----:B------:R-:W-:Y:S02]  /*fc70*/  SHF.R.U64 R10, R10, 0x3, RZ ;  /* 0x000000030a0a7819 */ /* 0x000fe400000012ff */
[----:B------:R-:W-:Y:S02]  /*fc80*/  LOP3.LUT R56, R57, 0x380, RZ, 0xc0, !PT ;  /* 0x0000038039387812 */ /* 0x000fe400078ec0ff */
[----:B------:R-:W-:Y:S01]  /*fc90*/  LOP3.LUT R60, R61, 0x380, RZ, 0xc0, !PT ;  /* 0x000003803d3c7812 */ /* 0x000fe200078ec0ff */
[----:B------:R-:W5:Y:S01]  /*fca0*/  LD.E.128 R72, desc[UR42][R72.64] ;  /* 0x0000002a48487980 */ /* 0x000f62000c101d00 */
[----:B------:R-:W-:Y:S02]  /*fcb0*/  LOP3.LUT R64, R65, 0x380, RZ, 0xc0, !PT ;  /* 0x0000038041407812 */ /* 0x000fe400078ec0ff */
[----:B------:R-:W-:-:S02]  /*fcc0*/  SHF.R.U64 R68, R68, 0x3, RZ ;  /* 0x0000000344447819 */ /* 0x000fc400000012ff */
[----:B------:R-:W-:Y:S02]  /*fcd0*/  SHF.R.U64 R13, R13, 0x3, RZ ;  /* 0x000000030d0d7819 */ /* 0x000fe400000012ff */
[----:B------:R-:W-:Y:S02]  /*fce0*/  ISETP.GE.AND P1, PT, R198, UR7, PT ;  /* 0x00000007c6007c0c */ /* 0x000fe4000bf26270 */
[----:B------:R-:W-:Y:S02]  /*fcf0*/  SHF.R.U64 R76, R76, 0x3, RZ ;  /* 0x000000034c4c7819 */ /* 0x000fe400000012ff */
[----:B------:R-:W-:Y:S01]  /*fd00*/  LOP3.LUT R80, R10, R11, RZ, 0x3c, !PT ;  /* 0x0000000b0a507212 */ /* 0x000fe200078e3cff */
[----:B------:R-:W-:Y:S01]  /*fd10*/  IMAD R11, R7, UR9, R8 ;  /* 0x00000009070b7c24 */ /* 0x000fe2000f8e0208 */
[----:B------:R-:W-:Y:S02]  /*fd20*/  SHF.R.U64 R56, R56, 0x3, RZ ;  /* 0x0000000338387819 */ /* 0x000fe400000012ff */
[----:B------:R-:W-:-:S02]  /*fd30*/  SHF.R.U64 R60, R60, 0x3, RZ ;  /* 0x000000033c3c7819 */ /* 0x000fc400000012ff */
[----:B------:R-:W-:Y:S01]  /*fd40*/  SHF.R.U64 R64, R64, 0x3, RZ ;  /* 0x0000000340407819 */ /* 0x000fe200000012ff */
[----:B------:R-:W5:Y:S01]  /*fd50*/  LD.E.128 R80, desc[UR42][R80.64] ;  /* 0x0000002a50507980 */ /* 0x000f62000c101d00 */
[----:B------:R-:W-:Y:S01]  /*fd60*/  LOP3.LUT R68, R68, R69, RZ, 0x3c, !PT ;  /* 0x0000004544447212 */ /* 0x000fe200078e3cff */
[--C-:B------:R-:W-:Y:S01]  /*fd70*/  IMAD.X R69, RZ, RZ, R5.reuse, P0 ;  /* 0x000000ffff457224 */ /* 0x100fe200000e0605 */
[----:B------:R-:W-:Y:S02]  /*fd80*/  LOP3.LUT R4, R13, R4, RZ, 0x3c, !PT ;  /* 0x000000040d047212 */ /* 0x000fe400078e3cff */
[----:B------:R-:W-:Y:S02]  /*fd90*/  SEL R8, RZ, 0xffffffff, P1 ;  /* 0xffffffffff087807 */ /* 0x000fe40000800000 */
[----:B------:R-:W-:Y:S01]  /*fda0*/  LOP3.LUT R76, R76, R77, RZ, 0x3c, !PT ;  /* 0x0000004d4c4c7212 */ /* 0x000fe200078e3cff */
[--C-:B------:R-:W-:Y:S01]  /*fdb0*/  IMAD.X R77, RZ, RZ, R5.reuse, P2 ;  /* 0x000000ffff4d7224 */ /* 0x100fe200010e0605 */
[----:B------:R-:W-:Y:S01]  /*fdc0*/  ISETP.GE.AND P0, PT, R197, UR7, PT ;  /* 0x00000007c5007c0c */ /* 0x000fe2000bf06270 */
[----:B------:R2:W5:Y:S01]  /*fdd0*/  LD.E.128 R12, desc[UR42][R4.64] ;  /* 0x0000002a040c7980 */ /* 0x000562000c101d00 */
[----:B------:R-:W-:Y:S01]  /*fde0*/  LOP3.LUT R56, R56, R57, RZ, 0x3c, !PT ;  /* 0x0000003938387212 */ /* 0x000fe200078e3cff */
[--C-:B------:R-:W-:Y:S01]  /*fdf0*/  IMAD.X R57, RZ, RZ, R5.reuse, P4 ;  /* 0x000000ffff397224 */ /* 0x100fe200020e0605 */
[----:B------:R-:W-:Y:S01]  /*fe00*/  LOP3.LUT R60, R60, R61, RZ, 0x3c, !PT ;  /* 0x0000003d3c3c7212 */ /* 0x000fe200078e3cff */
[--C-:B------:R-:W-:Y:S01]  /*fe10*/  IMAD.X R61, RZ, RZ, R5.reuse, P5 ;  /* 0x000000ffff3d7224 */ /* 0x100fe200028e0605 */
[----:B------:R-:W-:Y:S01]  /*fe20*/  LOP3.LUT R64, R64, R65, RZ, 0x3c, !PT ;  /* 0x0000004140407212 */ /* 0x000fe200078e3cff */
[----:B------:R-:W-:Y:S01]  /*fe30*/  IMAD.X R65, RZ, RZ, R5, P6 ;  /* 0x000000ffff417224 */ /* 0x000fe200030e0605 */
[----:B------:R-:W-:Y:S01]  /*fe40*/  ISETP.GE.AND P2, PT, R18, UR7, PT ;  /* 0x0000000712007c0c */ /* 0x000fe2000bf46270 */
[----:B------:R-:W-:Y:S01]  /*fe50*/  IMAD.SHL.U32 R10, R8, 0x2, RZ ;  /* 0x00000002080a7824 */ /* 0x000fe200078e00ff */
[----:B------:R-:W-:Y:S01]  /*fe60*/  SEL R8, RZ, 0xffffffff, P0 ;  /* 0xffffffffff087807 */ /* 0x000fe20000000000 */
[----:B--2---:R-:W-:Y:S01]  /*fe70*/  IMAD.WIDE.U32 R4, R7, UR8, RZ ;  /* 0x0000000807047c25 */ /* 0x004fe2000f8e00ff */
[----:B------:R-:W-:Y:S01]  /*fe80*/  LOP3.LUT R9, R9, 0xfffffff8, RZ, 0xc0, !PT ;  /* 0xfffffff809097812 */ /* 0x000fe200078ec0ff */
[----:B------:R-:W-:Y:S01]  /*fe90*/  ULDC.64 UR8, c[0x0][0xbe8] ;  /* 0x0002fa0000087ab9 */ /* 0x000fe20000000a00 */
[----:B------:R-:W-:Y:S01]  /*fea0*/  SEL R7, RZ, 0x1, P2 ;  /* 0x00000001ff077807 */ /* 0x000fe20001000000 */
[----:B------:R-:W-:Y:S01]  /*feb0*/  IMAD.IADD R5, R5, 0x1, R11 ;  /* 0x0000000105057824 */ /* 0x000fe200078e020b */
[----:B------:R-:W5:Y:S01]  /*fec0*/  LD.E.128 R56, desc[UR42][R56.64] ;  /* 0x0000002a38387980 */ /* 0x000f62000c101d00 */
[----:B------:R-:W-:Y:S01]  /*fed0*/  IMAD.SHL.U32 R8, R8, 0x4, RZ ;  /* 0x0000000408087824 */ /* 0x000fe200078e00ff */
[----:B------:R-:W-:Y:S01]  /*fee0*/  LOP3.LUT R7, R10, 0x2, R7, 0xe2, !PT ;  /* 0x000000020a077812 */ /* 0x000fe200078ee207 */
[----:B------:R-:W-:Y:S01]  /*fef0*/  IMAD.IADD R0, R0, 0x1, -R9 ;  /* 0x0000000100007824 */ /* 0x000fe200078e0a09 */
[----:B------:R-:W-:Y:S01]  /*ff00*/  ISETP.GE.AND P0, PT, R196, UR7, PT ;  /* 0x00000007c4007c0c */ /* 0x000fe2000bf06270 */
[C---:B------:R-:W-:Y:S01]  /*ff10*/  IMAD.WIDE.U32 R4, R193.reuse, UR8, R4 ;  /* 0x00000008c1047c25 */ /* 0x040fe2000f8e0004 */
[----:B------:R-:W-:Y:S01]  /*ff20*/  LOP3.LUT R7, R8, 0x4, R7, 0xe2, !PT ;  /* 0x0000000408077812 */ /* 0x000fe200078ee207 */
[----:B------:R-:W5:Y:S01]  /*ff30*/  LD.E.128 R60, desc[UR42][R60.64] ;  /* 0x0000002a3c3c7980 */ /* 0x000f62000c101d00 */
[----:B------:R-:W-:Y:S01]  /*ff40*/  SHF.R.S32.HI R9, RZ, 0x1f, R192 ;  /* 0x0000001fff097819 */ /* 0x000fe200000114c0 */
[----:B------:R-:W-:Y:S01]  /*ff50*/  IMAD R0, R0, 0x20, R3 ;  /* 0x0000002000007824 */ /* 0x000fe200078e0203 */
[----:B------:R-:W-:Y:S01]  /*ff60*/  SEL R8, RZ, 0xffffffff, P0 ;  /* 0xffffffffff087807 */ /* 0x000fe20000000000 */
[----:B------:R-:W-:Y:S01]  /*ff70*/  IMAD R5, R193, UR9, R5 ;  /* 0x00000009c1057c24 */ /* 0x000fe2000f8e0205 */
[----:B------:R-:W-:Y:S01]  /*ff80*/  ISETP.GE.AND P0, PT, R195, UR7, PT ;  /* 0x00000007c3007c0c */ /* 0x000fe2000bf06270 */
[----:B------:R-:W-:Y:S01]  /*ff90*/  ULDC.64 UR8, c[0x0][0xbf0] ;  /* 0x0002fc0000087ab9 */ /* 0x000fe20000000a00 */
[----:B------:R-:W-:Y:S01]  /*ffa0*/  VIADD R20, R0, UR39 ;  /* 0x0000002700147c36 */ /* 0x000fe20008000000 */
[----:B------:R-:W5:Y:S01]  /*ffb0*/  LD.E.128 R64, desc[UR42][R64.64] ;  /* 0x0000002a40407980 */ /* 0x000f62000c101d00 */
[----:B------:R-:W-:Y:S01]  /*ffc0*/  IMAD R11, R9, UR8, RZ ;  /* 0x00000008090b7c24 */ /* 0x000fe2000f8e02ff */
[----:B------:R-:W-:Y:S01]  /*ffd0*/  SEL R9, RZ, 0xffffffff, P0 ;  /* 0xffffffffff097807 */ /* 0x000fe20000000000 */
[----:B------:R-:W-:Y:S01]  /*ffe0*/  IMAD.SHL.U32 R8, R8, 0x8, RZ ;  /* 0x0000000808087824 */ /* 0x000fe200078e00ff */
[----:B------:R-:W5:Y:S01]  /*fff0*/  LD.E.128 R68, desc[UR42][R68.64] ;  /* 0x0000002a44447980 */ /* 0x000f62000c101d00 */
[----:B0-----:R-:W-:-:S03]  /*10000*/  @P3 IMAD.HI.U32 R0, R20, R85, RZ ;  /* 0x0000005514003227 */ /* 0x001fc600078e00ff */
[----:B------:R-:W-:Y:S01]  /*10010*/  LOP3.LUT R8, R8, 0x8, R7, 0xe2, !PT ;  /* 0x0000000808087812 */ /* 0x000fe200078ee207 */
[----:B------:R-:W-:Y:S01]  /*10020*/  IMAD.SHL.U32 R9, R9, 0x10, RZ ;  /* 0x0000001009097824 */ /* 0x000fe200078e00ff */
[----:B------:R-:W5:Y:S01]  /*10030*/  LD.E.128 R76, desc[UR42][R76.64] ;  /* 0x0000002a4c4c7980 */ /* 0x000f62000c101d00 */
[----:B------:R-:W-:Y:S01]  /*10040*/  IMAD.MOV.U32 R7, RZ, RZ, R20 ;  /* 0x000000ffff077224 */ /* 0x000fe200078e0014 */
[----:B-1----:R-:W-:Y:S01]  /*10050*/  @P3 SHF.R.U32.HI R7, RZ, R87, R0 ;  /* 0x00000057ff073219 */ /* 0x002fe20000011600 */
[C---:B------:R-:W-:Y:S02]  /*10060*/  IMAD R11, R192.reuse, UR9, R11 ;  /* 0x00000009c00b7c24 */ /* 0x040fe4000f8e020b */
[----:B------:R-:W-:Y:S01]  /*10070*/  IMAD.WIDE.U32 R4, R192, UR8, R4 ;  /* 0x00000008c0047c25 */ /* 0x000fe2000f8e0004 */
[----:B------:R-:W-:Y:S01]  /*10080*/  LOP3.LUT R8, R9, 0x10, R8, 0xe2, !PT ;  /* 0x0000001009087812 */ /* 0x000fe200078ee208 */
[----:B------:R-:W-:Y:S01]  /*10090*/  ULDC.64 UR8, c[0x0][0xbe0] ;  /* 0x0002f80000087ab9 */ /* 0x000fe20000000a00 */
[----:B------:R-:W-:Y:S01]  /*100a0*/  SHF.R.S32.HI R9, RZ, 0x1f, R7 ;  /* 0x0000001fff097819 */ /* 0x000fe20000011407 */
[----:B------:R-:W-:Y:S01]  /*100b0*/  IMAD.IADD R5, R5, 0x1, R11 ;  /* 0x0000000105057824 */ /* 0x000fe200078e020b */
[----:B------:R-:W-:Y:S01]  /*100c0*/  ISETP.GE.AND P0, PT, R194, UR7, PT ;  /* 0x00000007c2007c0c */ /* 0x000fe2000bf06270 */
[----:B------:R-:W-:Y:S01]  /*100d0*/  IMAD.MOV R11, RZ, RZ, -R7 ;  /* 0x000000ffff0b7224 */ /* 0x000fe200078e0a07 */
[----:B------:R-:W-:Y:S01]  /*100e0*/  @!PT LDS RZ, [RZ] ;  /* 0x00000000fffff984 */ /* 0x000fe20000000800 */
[----:B------:R-:W-:Y:S01]  /*100f0*/  @!PT LDS RZ, [RZ] ;  /* 0x00000000fffff984 */ /* 0x000fe20000000800 */
[----:B------:R-:W-:Y:S01]  /*10100*/  @!PT LDS RZ, [RZ] ;  /* 0x00000000fffff984 */ /* 0x000fe20000000800 */
[----:B------:R-:W-:Y:S01]  /*10110*/  @!PT LDS RZ, [RZ] ;  /* 0x00000000fffff984 */ /* 0x000fe20000000800 */
[----:B------:R0:W-:Y:S06]  /*10120*/  MEMBAR.ALL.CTA ;  /* 0x0000000000007992 */ /* 0x0001ec0000008000 */
[----:B0-----:R-:W0:Y:S01]  /*10130*/  FENCE.VIEW.ASYNC.S ;  /* 0x00000000000073c6 */ /* 0x001e220000000000 */
[----:B------:R-:W-:Y:S01]  /*10140*/  IMAD R10, R9, UR8, RZ ;  /* 0x00000008090a7c24 */ /* 0x000fe2000f8e02ff */
[----:B------:R-:W-:Y:S01]  /*10150*/  SEL R0, RZ, 0xffffffff, P0 ;  /* 0xffffffffff007807 */ /* 0x000fe20000000000 */
[----:B------:R-:W-:-:S02]  /*10160*/  IMAD R9, R21, R11, R20 ;  /* 0x0000000b15097224 */ /* 0x000fc400078e0214 */
[----:B------:R-:W-:-:S04]  /*10170*/  IMAD.WIDE.U32 R4, R7, UR8, R4 ;  /* 0x0000000807047c25 */ /* 0x000fc8000f8e0004 */
[----:B------:R-:W-:Y:S01]  /*10180*/  IMAD.SHL.U32 R85, R0, 0x20, RZ ;  /* 0x0000002000557824 */ /* 0x000fe200078e00ff */
[----:B------:R-:W-:Y:S01]  /*10190*/  SHF.R.S32.HI R0, RZ, 0x1f, R9 ;  /* 0x0000001fff007819 */ /* 0x000fe20000011409 */
[----:B------:R-:W-:Y:S01]  /*101a0*/  IMAD R11, R7, UR9, R10 ;  /* 0x00000009070b7c24 */ /* 0x000fe2000f8e020a */
[----:B------:R-:W-:Y:S01]  /*101b0*/  ULDC.64 UR8, c[0x0][0xbd8] ;  /* 0x0002f60000087ab9 */ /* 0x000fe20000000a00 */
[----:B------:R-:W-:Y:S01]  /*101c0*/  IMAD R86, R21, UR6, RZ ;  /* 0x0000000615567c24 */ /* 0x000fe2000f8e02ff */
[----:B------:R-:W-:Y:S01]  /*101d0*/  LOP3.LUT R8, R85, 0x20, R8, 0xe2, !PT ;  /* 0x0000002055087812 */ /* 0x000fe200078ee208 */
[----:B------:R-:W-:Y:S02]  /*101e0*/  IMAD.IADD R5, R5, 0x1, R11 ;  /* 0x0000000105057824 */ /* 0x000fe400078e020b */
[----:B------:R-:W-:Y:S02]  /*101f0*/  IMAD R0, R0, UR8, RZ ;  /* 0x0000000800007c24 */ /* 0x000fe4000f8e02ff */
[----:B------:R-:W-:-:S02]  /*10200*/  VIADD R85, R3, UR39 ;  /* 0x0000002703557c36 */ /* 0x000fc40008000000 */
[C---:B------:R-:W-:Y:S02]  /*10210*/  VIADD R153, R18.reuse, 0x180 ;  /* 0x0000018012997836 */ /* 0x040fe40000000000 */
[C---:B------:R-:W-:Y:S02]  /*10220*/  IMAD R11, R9.reuse, UR9, R0 ;  /* 0x00000009090b7c24 */ /* 0x040fe4000f8e0200 */
[----:B------:R-:W-:Y:S01]  /*10230*/  IMAD.WIDE.U32 R4, R9, UR8, R4 ;  /* 0x0000000809047c25 */ /* 0x000fe2000f8e0004 */
[----:B------:R-:W-:Y:S01]  /*10240*/  ISETP.GE.AND P1, PT, R85, R86, PT ;  /* 0x000000565500720c */ /* 0x000fe20003f26270 */
[----:B------:R-:W-:Y:S01]  /*10250*/  ULDC.64 UR8, c[0x0][0xb80] ;  /* 0x0002e00000087ab9 */ /* 0x000fe20000000a00 */
[----:B------:R-:W-:Y:S01]  /*10260*/  ISETP.GE.AND P0, PT, R153, UR7, PT ;  /* 0x0000000799007c0c */ /* 0x000fe2000bf06270 */
[----:B------:R-:W-:Y:S01]  /*10270*/  VIADD R152, R18, 0x1c0 ;  /* 0x000001c012987836 */ /* 0x000fe20000000000 */
[----:B------:R-:W-:Y:S01]  /*10280*/  LEA R22, P2, R4, UR8, 0x1 ;  /* 0x0000000804167c11 */ /* 0x000fe2000f8408ff */
[----:B------:R-:W-:-:S02]  /*10290*/  IMAD.IADD R3, R5, 0x1, R11 ;  /* 0x0000000105037824 */ /* 0x000fc400078e020b */
[----:B------:R-:W-:Y:S01]  /*102a0*/  VIADD R0, R17, 0x38820 ;  /* 0x0003882011007836 */ /* 0x000fe20000000000 */
[----:B------:R-:W-:Y:S02]  /*102b0*/  SEL R7, RZ, 0x40, P0 ;  /* 0x00000040ff077807 */ /* 0x000fe40000000000 */
[----:B------:R-:W-:Y:S02]  /*102c0*/  ISETP.GE.AND P0, PT, R152, UR7, PT ;  /* 0x0000000798007c0c */ /* 0x000fe4000bf06270 */
[----:B------:R-:W-:Y:S02]  /*102d0*/  LEA.HI.X R84, R4, UR9, R3, 0x1, P2 ;  /* 0x0000000904547c11 */ /* 0x000fe400090f0c03 */
[----:B------:R-:W-:Y:S02]  /*102e0*/  PRMT R0, RZ, 0x654, R0 ;  /* 0x00000654ff007816 */ /* 0x000fe40000000000 */
[----:B------:R-:W-:Y:S01]  /*102f0*/  LOP3.LUT R7, R8, R7, RZ, 0xfc, !PT ;  /* 0x0000000708077212 */ /* 0x000fe200078efcff */
[----:B0-----:R0:W1:Y:S01]  /*10300*/  SHFL.IDX PT, R4, R22, RZ, 0x181f ;  /* 0x00181fff16047589 */ /* 0x00106200000e0000 */
[----:B------:R-:W-:Y:S01]  /*10310*/  SEL R8, RZ, 0x80, P0 ;  /* 0x00000080ff087807 */ /* 0x000fe20000000000 */
[----:B------:R2:W-:Y:S01]  /*10320*/  SYNCS.ARRIVE.TRANS64.RED.A1T0 RZ, [R0+URZ], RZ ;  /* 0x000000ff00ff79a7 */ /* 0x0005e2000810043f */
[----:B------:R-:W-:Y:S01]  /*10330*/  BSSY B1, `(.L_x_8371) ;  /* 0x000002a000017945 */ /* 0x000fe20003800000 */
[----:B------:R0:W3:Y:S01]  /*10340*/  SHFL.IDX PT, R5, R84, RZ, 0x181f ;  /* 0x00181fff54057589 */ /* 0x0000e200000e0000 */
[----:B------:R-:W-:-:S02]  /*10350*/  SHF.R.S32.HI R154, RZ, 0x1f, R198 ;  /* 0x0000001fff9a7819 */ /* 0x000fc400000114c6 */
[----:B--2---:R-:W-:Y:S01]  /*10360*/  LOP3.LUT R0, R7, R8, RZ, 0xfc, !PT ;  /* 0x0000000807007212 */ /* 0x004fe200078efcff */
        /* <DEDUP_REMOVED lines=8> */
[-C--:B-1----:R-:W-:Y:S01]  /*103f0*/  @!P1 LEA R8, P2, R198, R4.reuse, 0x1 ;  /* 0x00000004c6089211 */ /* 0x082fe200078408ff */
[----:B---3--:R-:W-:Y:S02]  /*10400*/  @!P0 IMAD.WIDE R10, R18, 0x2, R4 ;  /* 0x00000002120a8825 */ /* 0x008fe400078e0204 */
[----:B------:R-:W-:Y:S02]  /*10410*/  @!P4 LEA R20, P5, R197, R4, 0x1 ;  /* 0x00000004c514c211 */ /* 0x000fe400078a08ff */
[----:B------:R-:W-:Y:S01]  /*10420*/  @!P1 LEA.HI.X R9, R198, R5, R154, 0x1, P2 ;  /* 0x00000005c6099211 */ /* 0x000fe200010f0c9a */
[----:B-----5:R1:W-:Y:S01]  /*10430*/  @!P0 ST.E.128 desc[UR42][R10.64], R12 ;  /* 0x0000000c0a008985 */ /* 0x0203e2000c101d2a */
[----:B------:R-:W-:Y:S02]  /*10440*/  ISETP.GE.AND P2, PT, R195, UR7, PT ;  /* 0x00000007c3007c0c */ /* 0x000fe4000bf46270 */
[----:B------:R-:W-:Y:S01]  /*10450*/  LOP3.LUT P0, RZ, R7, 0x40, RZ, 0xc0, !PT ;  /* 0x0000004007ff7812 */ /* 0x000fe2000780c0ff */
[----:B------:R2:W-:Y:S01]  /*10460*/  @!P1 ST.E.128 desc[UR42][R8.64], R28 ;  /* 0x0000001c08009985 */ /* 0x0005e2000c101d2a */
[----:B------:R-:W-:-:S02]  /*10470*/  ISETP.GE.AND P1, PT, R194, UR7, PT ;  /* 0x00000007c2007c0c */ /* 0x000fc4000bf26270 */
[----:B------:R-:W-:Y:S02]  /*10480*/  @!P4 LEA.HI.X R21, R197, R5, R3, 0x1, P5 ;  /* 0x00000005c515c211 */ /* 0x000fe400028f0c03 */
[----:B------:R-:W-:-:S03]  /*10490*/  SHF.R.S32.HI R3, RZ, 0x1f, R194 ;  /* 0x0000001fff037819 */ /* 0x000fc600000114c2 */
[----:B------:R4:W-:Y:S01]  /*104a0*/  @!P4 ST.E.128 desc[UR42][R20.64], R36 ;  /* 0x000000241400c985 */ /* 0x0009e2000c101d2a */
[CC--:B-1----:R-:W-:Y:S02]  /*104b0*/  @!P3 LEA R14, P6, R196.reuse, R4.reuse, 0x1 ;  /* 0x00000004c40eb211 */ /* 0x0c2fe400078c08ff */
[CC--:B------:R-:W-:Y:S02]  /*104c0*/  @!P2 LEA R12, P5, R195.reuse, R4.reuse, 0x1 ;  /* 0x00000004c30ca211 */ /* 0x0c0fe400078a08ff */
[-C--:B------:R-:W-:Y:S02]  /*104d0*/  @!P3 LEA.HI.X R15, R196, R5.reuse, R89, 0x1, P6 ;  /* 0x00000005c40fb211 */ /* 0x080fe400030f0c59 */
[----:B------:R-:W-:Y:S02]  /*104e0*/  LOP3.LUT P6, RZ, R0, 0x80, RZ, 0xc0, !PT ;  /* 0x0000008000ff7812 */ /* 0x000fe400078cc0ff */
[----:B------:R-:W-:Y:S01]  /*104f0*/  @!P2 LEA.HI.X R13, R195, R5, R87, 0x1, P5 ;  /* 0x00000005c30da211 */ /* 0x000fe200028f0c57 */
[----:B------:R4:W-:Y:S01]  /*10500*/  @!P3 ST.E.128 desc[UR42][R14.64], R44 ;  /* 0x0000002c0e00b985 */ /* 0x0009e2000c101d2a */
[----:B------:R-:W-:-:S02]  /*10510*/  @!P1 LEA R10, P5, R194, R4, 0x1 ;  /* 0x00000004c20a9211 */ /* 0x000fc400078a08ff */
[----:B--2---:R-:W-:Y:S01]  /*10520*/  SHF.R.S32.HI R9, RZ, 0x1f, R153 ;  /* 0x0000001fff097819 */ /* 0x004fe20000011499 */
[----:B------:R4:W-:Y:S01]  /*10530*/  @!P2 ST.E.128 desc[UR42][R12.64], R52 ;  /* 0x000000340c00a985 */ /* 0x0009e2000c101d2a */
[-C--:B------:R-:W-:Y:S02]  /*10540*/  @!P1 LEA.HI.X R11, R194, R5.reuse, R3, 0x1, P5 ;  /* 0x00000005c20b9211 */ /* 0x080fe400028f0c03 */
        /* <DEDUP_REMOVED lines=8> */
.L_x_8372:
[----:B------:R-:W-:Y:S05]  /*105d0*/  BSYNC B1 ;  /* 0x0000000000017941 */ /* 0x000fea0003800000 */
.L_x_8371:
[----:B------:R-:W-:Y:S01]  /*105e0*/  VIADD R3, R85, 0x20 ;  /* 0x0000002055037836 */ /* 0x000fe20000000000 */
[----:B---34-:R2:W3:Y:S04]  /*105f0*/  SHFL.IDX PT, R5, R84, 0x1, 0x181f ;  /* 0x00381f0054057f89 */ /* 0x0184e800000e0000 */
        /* <DEDUP_REMOVED lines=42> */
.L_x_8370:
[----:B------:R-:W-:Y:S01]  /*108a0*/  ULDC.64 UR8, c[0x0][0xc08] ;  /* 0x0003020000087ab9 */ /* 0x000fe20000000a00 */
[----:B------:R-:W-:Y:S01]  /*108b0*/  ULDC UR7, c[0x0][0xce8] ;  /* 0x00033a0000077ab9 */ /* 0x000fe20000000800 */
[----:B------:R-:W-:Y:S01]  /*108c0*/  IMAD R8, R8, UR8, RZ ;  /* 0x0000000808087c24 */ /* 0x000fe2000f8e02ff */
[----:B------:R-:W-:Y:S01]  /*108d0*/  UISETP.NE.AND UP0, UPT, UR7, 0x1, UPT ;  /* 0x000000010700788c */ /* 0x000fe2000bf05270 */
[C---:B------:R-:W-:Y:S01]  /*108e0*/  IMAD.WIDE.U32 R4, R7.reuse, UR8, RZ ;  /* 0x0000000807047c25 */ /* 0x040fe2000f8e00ff */
[----:B------:R-:W-:Y:S01]  /*108f0*/  ULDC.64 UR10, c[0x0][0xc30] ;  /* 0x00030c00000a7ab9 */ /* 0x000fe20000000a00 */
[----:B------:R-:W-:Y:S01]  /*10900*/  UIMAD UR6, UR6, UR7, URZ ;  /* 0x00000007060672a4 */ /* 0x000fe2000f8e023f */
[----:B------:R-:W-:Y:S01]  /*10910*/  BSSY B1, `(.L_x_8374) ;  /* 0x00000d3000017945 */ /* 0x000fe20003800000 */
[----:B0-----:R-:W-:Y:S01]  /*10920*/  IMAD R3, R7, UR9, R8 ;  /* 0x0000000907037c24 */ /* 0x001fe2000f8e0208 */
[----:B------:R-:W-:Y:S01]  /*10930*/  ULDC.64 UR8, c[0x0][0xc38] ;  /* 0x00030e0000087ab9 */ /* 0x000fe20000000a00 */
[----:B------:R-:W-:Y:S01]  /*10940*/  PLOP3.LUT P0, PT, PT, PT, UP0, 0x80, 0x0 ;  /* 0x000000000000781c */ /* 0x000fe20003f0f008 */
[----:B------:R-:W-:Y:S01]  /*10950*/  VIADD R0, R191, UR39 ;  /* 0x00000027bf007c36 */ /* 0x000fe20008000000 */
[----:B------:R-:W-:Y:S01]  /*10960*/  SHF.R.S32.HI R152, RZ, 0x1f, R201 ;  /* 0x0000001fff987819 */ /* 0x000fe200000114c9 */
[----:B------:R-:W-:Y:S01]  /*10970*/  IMAD.IADD R5, R5, 0x1, R3 ;  /* 0x0000000105057824 */ /* 0x000fe200078e0203 */
[----:B------:R-:W-:Y:S01]  /*10980*/  SHF.R.S32.HI R3, RZ, 0x1f, R192 ;  /* 0x0000001fff037819 */ /* 0x000fe200000114c0 */
[----:B------:R-:W-:Y:S01]  /*10990*/  IMAD.MOV.U32 R7, RZ, RZ, R0 ;  /* 0x000000ffff077224 */ /* 0x000fe200078e0000 */
[----:B------:R-:W-:Y:S01]  /*109a0*/  SHF.R.S32.HI R153, RZ, 0x1f, R202 ;  /* 0x0000001fff997819 */ /* 0x000fe200000114ca */
[----:B------:R-:W-:Y:S01]  /*109b0*/  IMAD.WIDE.U32 R4, R193, UR8, R4 ;  /* 0x00000008c1047c25 */ /* 0x000fe2000f8e0004 */
[----:B------:R-:W-:-:S02]  /*109c0*/  SHF.R.S32.HI R154, RZ, 0x1f, R203 ;  /* 0x0000001fff9a7819 */ /* 0x000fc400000114cb */
[----:B------:R-:W-:Y:S01]  /*109d0*/  SHF.R.S32.HI R155, RZ, 0x1f, R204 ;  /* 0x0000001fff9b7819 */ /* 0x000fe200000114cc */
[----:B------:R-:W-:Y:S01]  /*109e0*/  IMAD R5, R193, UR9, R5 ;  /* 0x00000009c1057c24 */ /* 0x000fe2000f8e0205 */
[----:B------:R-:W-:Y:S01]  /*109f0*/  ULDC.64 UR8, c[0x0][0xc40] ;  /* 0x0003100000087ab9 */ /* 0x000fe20000000a00 */
[----:B------:R-:W-:Y:S01]  /*10a00*/  VIADD R180, R23, 0x10 ;  /* 0x0000001017b47836 */ /* 0x000fe20000000000 */
[----:B------:R-:W-:Y:S01]  /*10a10*/  SHF.R.S32.HI R156, RZ, 0x1f, R205 ;  /* 0x0000001fff9c7819 */ /* 0x000fe200000114cd */
[----:B------:R-:W-:Y:S01]  /*10a20*/  IMAD R3, R3, UR8, RZ ;  /* 0x0000000803037c24 */ /* 0x000fe2000f8e02ff */
[----:B------:R-:W-:Y:S01]  /*10a30*/  SHF.R.S32.HI R157, RZ, 0x1f, R206 ;  /* 0x0000001fff9d7819 */ /* 0x000fe200000114ce */
[C---:B------:R-:W-:Y:S01]  /*10a40*/  IMAD.WIDE.U32 R4, R192.reuse, UR8, R4 ;  /* 0x00000008c0047c25 */ /* 0x040fe2000f8e0004 */
[----:B------:R-:W-:Y:S01]  /*10a50*/  @UP0 ULDC UR8, c[0x0][0xcec] ;  /* 0x00033b0000080ab9 */ /* 0x000fe20000000800 */
[----:B------:R-:W-:Y:S02]  /*10a60*/  SHF.R.S32.HI R158, RZ, 0x1f, R207 ;  /* 0x0000001fff9e7819 */ /* 0x000fe400000114cf */
[----:B------:R-:W-:Y:S01]  /*10a70*/  IMAD R3, R192, UR9, R3 ;  /* 0x00000009c0037c24 */ /* 0x000fe2000f8e0203 */
[----:B------:R-:W-:Y:S01]  /*10a80*/  SHF.R.S32.HI R159, RZ, 0x1f, R208 ;  /* 0x0000001fff9f7819 */ /* 0x000fe200000114d0 */
[----:B------:R-:W-:Y:S01]  /*10a90*/  VIADD R182, R23, 0x8 ;  /* 0x0000000817b67836 */ /* 0x000fe20000000000 */
[----:B------:R-:W-:Y:S01]  /*10aa0*/  SHF.R.S32.HI R160, RZ, 0x1f, R209 ;  /* 0x0000001fffa07819 */ /* 0x000fe200000114d1 */
[----:B------:R-:W-:Y:S01]  /*10ab0*/  IMAD.IADD R5, R5, 0x1, R3 ;  /* 0x0000000105057824 */ /* 0x000fe200078e0203 */
[----:B------:R-:W-:Y:S01]  /*10ac0*/  SHF.R.S32.HI R161, RZ, 0x1f, R210 ;  /* 0x0000001fffa17819 */ /* 0x000fe200000114d2 */
[----:B------:R-:W-:Y:S01]  /*10ad0*/  @P0 IMAD.HI.U32 R3, R0, UR8, RZ ;  /* 0x0000000800030c27 */ /* 0x000fe2000f8e00ff */
[----:B------:R-:W-:Y:S01]  /*10ae0*/  @UP0 ULDC UR8, c[0x0][0xcf0] ;  /* 0x00033c0000080ab9 */ /* 0x000fe20000000800 */
[----:B------:R-:W-:-:S02]  /*10af0*/  SHF.R.S32.HI R162, RZ, 0x1f, R211 ;  /* 0x0000001fffa27819 */ /* 0x000fc400000114d3 */
[----:B------:R-:W-:Y:S01]  /*10b00*/  SHF.R.S32.HI R163, RZ, 0x1f, R212 ;  /* 0x0000001fffa37819 */ /* 0x000fe200000114d4 */
[----:B------:R-:W-:Y:S01]  /*10b10*/  VIADD R179, R23, 0x10 ;  /* 0x0000001017b37836 */ /* 0x000fe20000000000 */
[----:B------:R-:W-:Y:S01]  /*10b20*/  @P0 SHF.R.U32.HI R7, RZ, UR8, R3 ;  /* 0x00000008ff070c19 */ /* 0x000fe20008011603 */
[----:B------:R-:W-:Y:S01]  /*10b30*/  ULDC.64 UR8, c[0x0][0xc48] ;  /* 0x0003120000087ab9 */ /* 0x000fe20000000a00 */
[----:B------:R-:W-:Y:S01]  /*10b40*/  SHF.R.S32.HI R164, RZ, 0x1f, R213 ;  /* 0x0000001fffa47819 */ /* 0x000fe200000114d5 */
[----:B------:R-:W-:Y:S01]  /*10b50*/  IMAD.WIDE.U32 R4, R199, UR8, R4 ;  /* 0x00000008c7047c25 */ /* 0x000fe2000f8e0004 */
[--C-:B------:R-:W-:Y:S02]  /*10b60*/  SHF.R.S32.HI R3, RZ, 0x1f, R7.reuse ;  /* 0x0000001fff037819 */ /* 0x100fe40000011407 */
[----:B------:R-:W-:Y:S01]  /*10b70*/  SHF.R.S32.HI R165, RZ, 0x1f, R214 ;  /* 0x0000001fffa57819 */ /* 0x000fe200000114d6 */
[----:B------:R-:W-:Y:S01]  /*10b80*/  IMAD.MOV R9, RZ, RZ, -R7 ;  /* 0x000000ffff097224 */ /* 0x000fe200078e0a07 */
[----:B------:R-:W-:Y:S01]  /*10b90*/  SHF.R.S32.HI R166, RZ, 0x1f, R215 ;  /* 0x0000001fffa67819 */ /* 0x000fe200000114d7 */
[----:B------:R-:W-:Y:S01]  /*10ba0*/  IMAD R8, R3, UR10, RZ ;  /* 0x0000000a03087c24 */ /* 0x000fe2000f8e02ff */
[----:B------:R-:W-:Y:S01]  /*10bb0*/  SHF.R.S32.HI R167, RZ, 0x1f, R216 ;  /* 0x0000001fffa77819 */ /* 0x000fe200000114d8 */
[----:B------:R-:W-:Y:S01]  /*10bc0*/  IMAD R3, R9, UR7, R0 ;  /* 0x0000000709037c24 */ /* 0x000fe2000f8e0200 */
        /* <DEDUP_REMOVED lines=8> */
[----:B------:R-:W-:Y:S01]  /*10c50*/  IMAD.IADD R5, R5, 0x1, R9 ;  /* 0x0000000105057824 */ /* 0x000fe200078e0209 */
[----:B------:R-:W-:Y:S01]  /*10c60*/  SHF.R.S32.HI R171, RZ, 0x1f, R220 ;  /* 0x0000001fffab7819 */ /* 0x000fe200000114dc */
[----:B------:R-:W-:Y:S01]  /*10c70*/  IMAD R0, R0, UR8, RZ ;  /* 0x0000000800007c24 */ /* 0x000fe2000f8e02ff */
[----:B------:R-:W-:Y:S01]  /*10c80*/  SHF.R.S32.HI R172, RZ, 0x1f, R221 ;  /* 0x0000001fffac7819 */ /* 0x000fe200000114dd */
[C---:B------:R-:W-:Y:S01]  /*10c90*/  IMAD.WIDE.U32 R4, R3.reuse, UR8, R4 ;  /* 0x0000000803047c25 */ /* 0x040fe2000f8e0004 */
[----:B------:R-:W-:Y:S02]  /*10ca0*/  SHF.R.S32.HI R20, RZ, 0x1f, R222 ;  /* 0x0000001fff147819 */ /* 0x000fe400000114de */
[----:B------:R-:W-:Y:S01]  /*10cb0*/  SHF.R.S32.HI R21, RZ, 0x1f, R223 ;  /* 0x0000001fff157819 */ /* 0x000fe200000114df */
[----:B------:R-:W-:Y:S01]  /*10cc0*/  IMAD R7, R3, UR9, R0 ;  /* 0x0000000903077c24 */ /* 0x000fe2000f8e0200 */
[----:B------:R-:W-:Y:S01]  /*10cd0*/  ULDC.64 UR8, c[0x0][0xc00] ;  /* 0x0003000000087ab9 */ /* 0x000fe20000000a00 */
[----:B------:R-:W-:Y:S01]  /*10ce0*/  SHF.R.S32.HI R173, RZ, 0x1f, R224 ;  /* 0x0000001fffad7819 */ /* 0x000fe200000114e0 */
[----:B------:R-:W-:Y:S01]  /*10cf0*/  VIADD R181, R23, 0x8 ;  /* 0x0000000817b57836 */ /* 0x000fe20000000000 */
[C---:B------:R-:W-:Y:S01]  /*10d00*/  LEA R0, P0, R4.reuse, UR8, 0x2 ;  /* 0x0000000804007c11 */ /* 0x040fe2000f8010ff */
[----:B------:R-:W-:Y:S01]  /*10d10*/  IMAD.IADD R3, R5, 0x1, R7 ;  /* 0x0000000105037824 */ /* 0x000fe200078e0207 */
[----:B------:R-:W-:Y:S01]  /*10d20*/  SHF.R.S32.HI R174, RZ, 0x1f, R225 ;  /* 0x0000001fffae7819 */ /* 0x000fe200000114e1 */
[----:B------:R-:W-:Y:S01]  /*10d30*/  VIADD R7, R19, UR39 ;  /* 0x0000002713077c36 */ /* 0x000fe20008000000 */
[----:B------:R-:W-:Y:S01]  /*10d40*/  SHF.R.S32.HI R175, RZ, 0x1f, R226 ;  /* 0x0000001fffaf7819 */ /* 0x000fe200000114e2 */
[----:B------:R0:W1:Y:S01]  /*10d50*/  SHFL.IDX PT, R13, R0, RZ, 0x1c1f ;  /* 0x001c1fff000d7589 */ /* 0x00006200000e0000 */
[----:B------:R-:W-:Y:S01]  /*10d60*/  LEA.HI.X R3, R4, UR9, R3, 0x2, P0 ;  /* 0x0000000904037c11 */ /* 0x000fe200080f1403 */
[----:B------:R-:W-:Y:S01]  /*10d70*/  VIADD R4, R17, 0x38820 ;  /* 0x0003882011047836 */ /* 0x000fe20000000000 */
[----:B------:R-:W-:-:S02]  /*10d80*/  ISETP.GE.AND P0, PT, R7, UR6, PT ;  /* 0x0000000607007c0c */ /* 0x000fc4000bf06270 */
[----:B------:R-:W-:Y:S01]  /*10d90*/  SHF.R.S32.HI R176, RZ, 0x1f, R227 ;  /* 0x0000001fffb07819 */ /* 0x000fe200000114e3 */
[----:B------:R0:W2:Y:S01]  /*10da0*/  SHFL.IDX PT, R12, R3, RZ, 0x1c1f ;  /* 0x001c1fff030c7589 */ /* 0x0000a200000e0000 */
[----:B------:R-:W-:Y:S02]  /*10db0*/  PRMT R4, RZ, 0x654, R4 ;  /* 0x00000654ff047816 */ /* 0x000fe40000000004 */
[----:B------:R-:W-:Y:S02]  /*10dc0*/  SHF.R.S32.HI R177, RZ, 0x1f, R228 ;  /* 0x0000001fffb17819 */ /* 0x000fe400000114e4 */
[----:B------:R0:W-:Y:S01]  /*10dd0*/  SYNCS.ARRIVE.TRANS64.RED.A1T0 RZ, [R4+URZ], RZ ;  /* 0x000000ff04ff79a7 */ /* 0x0001e2000810043f */
[----:B------:R-:W-:Y:S02]  /*10de0*/  SHF.R.S32.HI R178, RZ, 0x1f, R229 ;  /* 0x0000001fffb27819 */ /* 0x000fe400000114e5 */
[----:B------:R-:W-:Y:S02]  /*10df0*/  SHF.R.S32.HI R180, RZ, 0x1f, R180 ;  /* 0x0000001fffb47819 */ /* 0x000fe400000114b4 */
[----:B------:R-:W-:-:S02]  /*10e00*/  SHF.R.S32.HI R182, RZ, 0x1f, R182 ;  /* 0x0000001fffb67819 */ /* 0x000fc400000114b6 */
[----:B------:R-:W-:Y:S01]  /*10e10*/  SHF.R.S32.HI R183, RZ, 0x1f, R23 ;  /* 0x0000001fffb77819 */ /* 0x000fe20000011417 */
[----:B0-----:R-:W-:Y:S06]  /*10e20*/  @P0 BRA `(.L_x_8375) ;  /* 0x0000000800040947 */ /* 0x001fec0003800000 */
        /* <DEDUP_REMOVED lines=129> */
.L_x_8375:
[----:B------:R-:W-:Y:S05]  /*11640*/  BSYNC B1 ;  /* 0x0000000000017941 */ /* 0x000fea0003800000 */
.L_x_8374:
        /* <DEDUP_REMOVED lines=13> */
[----:B------:R-:W-:Y:S01]  /*11720*/  @!P1 LEA R8, P5, R179, R0, 0x2 ;  /* 0x00000000b3089211 */ /* 0x000fe200078a10ff */
        /* <DEDUP_REMOVED lines=23> */
[----:B------:R-:W-:-:S03]  /*118a0*/  ISETP.GE.AND P4, PT, R221, UR6, PT ;  /* 0x00000006dd007c0c */ /* 0x000fc6000bf86270 */
[----:B------:R4:W-:Y:S01]  /*118b0*/  @!P5 ST.E.64 desc[UR42][R10.64], R50 ;  /* 0x000000320a00d985 */ /* 0x0009e2000c101b2a */
[CC--:B0-----:R-:W-:Y:S02]  /*118c0*/  @!P0 LEA R4, P6, R225.reuse, R0.reuse, 0x2 ;  /* 0x00000000e1048211 */ /* 0x0c1fe400078c10ff */
[C---:B---3--:R-:W-:Y:S02]  /*118d0*/  @!P1 LEA R8, P5, R224.reuse, R0, 0x2 ;  /* 0x00000000e0089211 */ /* 0x048fe400078a10ff */
[-C--:B------:R-:W-:Y:S02]  /*118e0*/  @!P0 LEA.HI.X R5, R225, R22.reuse, R174, 0x2, P6 ;  /* 0x00000016e1058211 */ /* 0x080fe400030f14ae */
[----:B------:R-:W-:Y:S02]  /*118f0*/  @!P1 LEA.HI.X R9, R224, R22, R173, 0x2, P5 ;  /* 0x00000016e0099211 */ /* 0x000fe400028f14ad */
[----:B------:R-:W-:Y:S01]  /*11900*/  ISETP.GE.AND P5, PT, R220, UR6, PT ;  /* 0x00000006dc007c0c */ /* 0x000fe2000bfa6270 */
[----:B------:R0:W-:Y:S01]  /*11910*/  @!P0 ST.E.64 desc[UR42][R4.64], R54 ;  /* 0x0000003604008985 */ /* 0x0001e2000c101b2a */
[----:B----4-:R-:W-:-:S02]  /*11920*/  @!P2 LEA R10, P6, R223, R0, 0x2 ;  /* 0x00000000df0aa211 */ /* 0x010fc400078c10ff */
[----:B------:R-:W-:Y:S01]  /*11930*/  ISETP.GE.AND P0, PT, R219, UR6, PT ;  /* 0x00000006db007c0c */ /* 0x000fe2000bf06270 */
[----:B------:R3:W-:Y:S01]  /*11940*/  @!P1 ST.E.64 desc[UR42][R8.64], R58 ;  /* 0x0000003a08009985 */ /* 0x0007e2000c101b2a */
[----:B------:R-:W-:Y:S02]  /*11950*/  @!P2 LEA.HI.X R11, R223, R22, R21, 0x2, P6 ;  /* 0x00000016df0ba211 */ /* 0x000fe400030f1415 */
[-C--:B--2---:R-:W-:Y:S02]  /*11960*/  @!P3 LEA R12, P6, R222, R0.reuse, 0x2 ;  /* 0x00000000de0cb211 */ /* 0x084fe400078c10ff */
[----:B------:R-:W-:Y:S01]  /*11970*/  ISETP.GE.AND P1, PT, R218, UR6, PT ;  /* 0x00000006da007c0c */ /* 0x000fe2000bf26270 */
[----:B------:R2:W-:Y:S01]  /*11980*/  @!P2 ST.E.64 desc[UR42][R10.64], R62 ;  /* 0x0000003e0a00a985 */ /* 0x0005e2000c101b2a */
[----:B------:R-:W-:Y:S02]  /*11990*/  @!P4 LEA R14, P2, R221, R0, 0x2 ;  /* 0x00000000dd0ec211 */ /* 0x000fe400078410ff */
[----:B-1----:R-:W-:-:S02]  /*119a0*/  @!P3 LEA.HI.X R13, R222, R22, R20, 0x2, P6 ;  /* 0x00000016de0db211 */ /* 0x002fc400030f1414 */
[----:B------:R-:W-:Y:S02]  /*119b0*/  @!P4 LEA.HI.X R15, R221, R22, R172, 0x2, P2 ;  /* 0x00000016dd0fc211 */ /* 0x000fe400010f14ac */
[----:B------:R-:W-:Y:S01]  /*119c0*/  ISETP.GE.AND P2, PT, R217, UR6, PT ;  /* 0x00000006d9007c0c */ /* 0x000fe2000bf46270 */
[----:B------:R-:W-:Y:S01]  /*119d0*/  @!P3 ST.E.64 desc[UR42][R12.64], R66 ;  /* 0x000000420c00b985 */ /* 0x000fe2000c101b2a */
[----:B------:R-:W-:-:S03]  /*119e0*/  @!P5 LEA R20, P6, R220, R0, 0x2 ;  /* 0x00000000dc14d211 */ /* 0x000fc600078c10ff */
[----:B------:R1:W-:Y:S01]  /*119f0*/  @!P4 ST.E.64 desc[UR42][R14.64], R70 ;  /* 0x000000460e00c985 */ /* 0x0003e2000c101b2a */
[----:B------:R-:W-:Y:S02]  /*11a00*/  @!P5 LEA.HI.X R21, R220, R22, R171, 0x2, P6 ;  /* 0x00000016dc15d211 */ /* 0x000fe400030f14ab */
[CC--:B0-----:R-:W-:Y:S02]  /*11a10*/  @!P0 LEA R4, P4, R219.reuse, R0.reuse, 0x2 ;  /* 0x00000000db048211 */ /* 0x0c1fe400078810ff */
[----:B---3--:R-:W-:Y:S01]  /*11a20*/  @!P1 LEA R8, P3, R218, R0, 0x2 ;  /* 0x00000000da089211 */ /* 0x008fe200078610ff */
[----:B------:R0:W-:Y:S01]  /*11a30*/  @!P5 ST.E.64 desc[UR42][R20.64], R74 ;  /* 0x0000004a1400d985 */ /* 0x0001e2000c101b2a */
[----:B------:R-:W-:Y:S02]  /*11a40*/  @!P0 LEA.HI.X R5, R219, R22, R170, 0x2, P4 ;  /* 0x00000016db058211 */ /* 0x000fe400020f14aa */
[----:B------:R-:W-:Y:S02]  /*11a50*/  ISETP.GE.AND P4, PT, R215, UR6, PT ;  /* 0x00000006d7007c0c */ /* 0x000fe4000bf86270 */
[----:B------:R-:W-:Y:S01]  /*11a60*/  ISETP.GE.AND P5, PT, R216, UR6, PT ;  /* 0x00000006d8007c0c */ /* 0x000fe2000bfa6270 */
[----:B------:R3:W-:Y:S01]  /*11a70*/  @!P0 ST.E.64 desc[UR42][R4.64], R78 ;  /* 0x0000004e04008985 */ /* 0x0007e2000c101b2a */
[----:B--2---:R-:W-:-:S02]  /*11a80*/  @!P2 LEA R10, P6, R217, R0, 0x2 ;  /* 0x00000000d90aa211 */ /* 0x004fc400078c10ff */
        /* <DEDUP_REMOVED lines=17> */
[-C--:B---3--:R-:W-:Y:S02]  /*11ba0*/  @!P2 LEA R4, P6, R213, R0.reuse, 0x2 ;  /* 0x00000000d504a211 */ /* 0x088fe400078c10ff */
[----:B------:R-:W-:Y:S01]  /*11bb0*/  ISETP.GE.AND P4, PT, R209, UR6, PT ;  /* 0x00000006d1007c0c */ /* 0x000fe2000bf86270 */
[----:B------:R3:W-:Y:S01]  /*11bc0*/  @!P3 ST.E.64 desc[UR42][R20.64], R98 ;  /* 0x000000621400b985 */ /* 0x0007e2000c101b2a */
[----:B--2---:R-:W-:Y:S02]  /*11bd0*/  @!P1 LEA R8, P3, R212, R0, 0x2 ;  /* 0x00000000d4089211 */ /* 0x004fe400078610ff */
        /* <DEDUP_REMOVED lines=9> */
[----:B------:R0:W-:Y:S01]  /*11c70*/  @!P0 ST.E.64 desc[UR42][R10.64], R110 ;  /* 0x0000006e0a008985 */ /* 0x0001e2000c101b2a */
        /* <DEDUP_REMOVED lines=15> */
[-C--:B--2---:R-:W-:Y:S01]  /*11d70*/  @!P1 LEA R8, P6, R206, R0.reuse, 0x2 ;  /* 0x00000000ce089211 */ /* 0x084fe200078c10ff */
[----:B------:R2:W-:Y:S02]  /*11d80*/  @!P0 ST.E.64 desc[UR42][R4.64], R126 ;  /* 0x0000007e04008985 */ /* 0x0005e4000c101b2a */
[----:B0-----:R-:W-:-:S02]  /*11d90*/  @!P4 LEA R10, P0, R205, R0, 0x2 ;  /* 0x00000000cd0ac211 */ /* 0x001fc400078010ff */
[----:B------:R-:W-:Y:S02]  /*11da0*/  @!P1 LEA.HI.X R9, R206, R22, R157, 0x2, P6 ;  /* 0x00000016ce099211 */ /* 0x000fe400030f149d */
[----:B---3--:R-:W-:Y:S02]  /*11db0*/  @!P3 LEA R12, P6, R204, R0, 0x2 ;  /* 0x00000000cc0cb211 */ /* 0x008fe400078c10ff */
[----:B------:R-:W-:Y:S01]  /*11dc0*/  @!P4 LEA.HI.X R11, R205, R22, R156, 0x2, P0 ;  /* 0x00000016cd0bc211 */ /* 0x000fe200000f149c */
[----:B------:R2:W-:Y:S01]  /*11dd0*/  @!P1 ST.E.64 desc[UR42][R8.64], R130 ;  /* 0x0000008208009985 */ /* 0x0005e2000c101b2a */
[-C--:B----4-:R-:W-:Y:S02]  /*11de0*/  @!P2 LEA R14, P1, R203, R0.reuse, 0x2 ;  /* 0x00000000cb0ea211 */ /* 0x090fe400078210ff */
        /* <DEDUP_REMOVED lines=14> */
.L_x_8367:
[----:B------:R-:W0:Y:S01]  /*11ed0*/  LDC.64 R8, c[0x0][0xd00] ;  /* 0x00034000ff087b82 */ /* 0x000e220000000a00 */
[----:B------:R-:W-:Y:S01]  /*11ee0*/  ULDC.64 UR6, c[0x0][0xd08] ;  /* 0x0003420000067ab9 */ /* 0x000fe20000000a00 */
[----:B------:R-:W-:Y:S01]  /*11ef0*/  IMAD.MOV.U32 R3, RZ, RZ, RZ ;  /* 0x000000ffff037224 */ /* 0x000fe200078e00ff */
[----:B------:R-:W-:-:S04]  /*11f00*/  ISETP.NE.U32.AND P1, PT, RZ, UR6, PT ;  /* 0x00000006ff007c0c */ /* 0x000fc8000bf25070 */
[----:B------:R-:W-:Y:S01]  /*11f10*/  ISETP.NE.AND.EX P1, PT, RZ, UR7, PT, P1 ;  /* 0x00000007ff007c0c */ /* 0x000fe2000bf25310 */
[----:B------:R-:W1:Y:S01]  /*11f20*/  LDC.64 R4, c[0x0][0xd00] ;  /* 0x00034000ff047b82 */ /* 0x000e620000000a00 */
[----:B0-----:R-:W-:-:S04]  /*11f30*/  ISETP.NE.U32.AND P0, PT, R8, RZ, PT ;  /* 0x000000ff0800720c */ /* 0x001fc80003f05070 */
[----:B------:R-:W-:-:S07]  /*11f40*/  ISETP.NE.AND.EX P0, PT, R9, RZ, PT, P0 ;  /* 0x000000ff0900720c */ /* 0x000fce0003f05300 */
[C---:B------:R-:W-:Y:S01]  /*11f50*/  @P1 LEA R8, P2, R192.reuse, UR6, 0x2 ;  /* 0x00000006c0081c11 */ /* 0x040fe2000f8410ff */
[----:B------:R-:W-:Y:S01]  /*11f60*/  ULDC UR6, c[0x0][0xb88] ;  /* 0x0002e20000067ab9 */ /* 0x000fe20000000800 */
[C---:B-1----:R-:W-:Y:S02]  /*11f70*/  IMAD.WIDE R4, R192.reuse, 0x4, R4 ;  /* 0x00000004c0047825 */ /* 0x042fe400078e0204 */
[----:B------:R-:W-:Y:S02]  /*11f80*/  @P1 LEA.HI.X R9, R192, UR7, R200, 0x2, P2 ;  /* 0x00000007c0091c11 */ /* 0x000fe400090f14c8 */
[----:B------:R-:W-:Y:S01]  /*11f90*/  IMAD.U32 R7, RZ, RZ, UR6 ;  /* 0x00000006ff077e24 */ /* 0x000fe2000f8e00ff */
[----:B------:R0:W5:Y:S05]  /*11fa0*/  @P0 LDG.E R3, desc[UR42][R4.64] ;  /* 0x0000002a04030981 */ /* 0x00016a000c1e1900 */
        /* <DEDUP_REMOVED lines=12> */
.L_x_8376:
[----:B------:R-:W-:Y:S01]  /*12070*/  BSSY B1, `(.L_x_8377) ;  /* 0x0000038000017945 */ /* 0x000fe20003800000 */
[----:B------:R-:W-:Y:S02]  /*12080*/  SEL R31, R192, RZ, !P0 ;  /* 0x000000ffc01f7207 */ /* 0x000fe40004000000 */
[----:B------:R-:W-:Y:S02]  /*12090*/  SEL R200, R200, RZ, !P0 ;  /* 0x000000ffc8c87207 */ /* 0x000fe40004000000 */
[----:B-----5:R-:W-:Y:S01]  /*120a0*/  SHF.R.S32.HI R24, RZ, 0x1f, R3 ;  /* 0x0000001fff187819 */ /* 0x020fe20000011403 */
[----:B------:R-:W-:Y:S06]  /*120b0*/  @P3 BRA `(.L_x_8378) ;  /* 0x0000000000cc3947 */ /* 0x000fec0003800000 */
[----:B------:R-:W0:Y:S01]  /*120c0*/  S2R R33, SR_TID.X ;  /* 0x0000000000217919 */ /* 0x000e220000002100 */
[----:B------:R-:W1:Y:S01]  /*120d0*/  LDC R26, c[0x0][0xce8] ;  /* 0x00033a00ff1a7b82 */ /* 0x000e620000000800 */
[----:B------:R-:W-:Y:S02]  /*120e0*/  IMAD.U32 R8, RZ, RZ, UR39 ;  /* 0x00000027ff087e24 */ /* 0x000fe4000f8e00ff */
[----:B-1----:R-:W-:-:S03]  /*120f0*/  IMAD R4, R7, R26, RZ ;  /* 0x0000001a07047224 */ /* 0x002fc600078e02ff */
[----:B0-----:R-:W-:-:S04]  /*12100*/  IADD3 R33, R8, -0x80, R33 ;  /* 0xffffff8008217810 */ /* 0x001fc80007ffe021 */
[----:B------:R-:W-:-:S13]  /*12110*/  ISETP.GE.AND P0, PT, R33, R4, PT ;  /* 0x000000042100720c */ /* 0x000fda0003f06270 */
[----:B------:R-:W-:Y:S05]  /*12120*/  @P0 BRA `(.L_x_8378) ;  /* 0x0000000000b00947 */ /* 0x000fea0003800000 */
[----:B------:R-:W-:Y:S01]  /*12130*/  ISETP.NE.AND P1, PT, R26, 0x1, PT ;  /* 0x000000011a00780c */ /* 0x000fe20003f25270 */
[----:B------:R-:W-:Y:S01]  /*12140*/  IMAD.MOV.U32 R22, RZ, RZ, 0xab8 ;  /* 0x00000ab8ff167424 */ /* 0x000fe200078e00ff */
[----:B------:R-:W-:Y:S01]  /*12150*/  ISETP.GT.AND P0, PT, R0, 0x1, PT ;  /* 0x000000010000780c */ /* 0x000fe20003f04270 */
[----:B------:R-:W0:Y:S01]  /*12160*/  LDC.64 R4, c[0x0][0xca8] ;  /* 0x00032a00ff047b82 */ /* 0x000e220000000a00 */
[----:B------:R-:W-:Y:S01]  /*12170*/  LOP3.LUT R199, R199, 0xff, RZ, 0xc0, !PT ;  /* 0x000000ffc7c77812 */ /* 0x000fe200078ec0ff */
[----:B------:R-:W-:Y:S01]  /*12180*/  IMAD.MOV.U32 R25, RZ, RZ, R33 ;  /* 0x000000ffff197224 */ /* 0x000fe200078e0021 */
[----:B------:R-:W-:-:S05]  /*12190*/  SEL R22, R22, 0xa78, P0 ;  /* 0x00000a7816167807 */ /* 0x000fca0000000000 */
[----:B------:R-:W1:Y:S08]  /*121a0*/  LDC.64 R14, c[0x0][R22+0x220] ;  /* 0x00008800160e7b82 */ /* 0x000e700000000a00 */
[----:B------:R-:W2:Y:S08]  /*121b0*/  @P1 LDC R0, c[0x0][0xcec] ;  /* 0x00033b00ff001b82 */ /* 0x000eb00000000800 */
[----:B------:R-:W3:Y:S08]  /*121c0*/  @P1 LDC R29, c[0x0][0xcf0] ;  /* 0x00033c00ff1d1b82 */ /* 0x000ef00000000800 */
[----:B------:R-:W4:Y:S01]  /*121d0*/  LDC.64 R12, c[0x0][R22+0x218] ;  /* 0x00008600160c7b82 */ /* 0x000f220000000a00 */
[----:B-1----:R-:W-:-:S07]  /*121e0*/  IMAD R15, R15, R31, RZ ;  /* 0x0000001f0f0f7224 */ /* 0x002fce00078e02ff */
[----:B------:R-:W1:Y:S01]  /*121f0*/  LDC.64 R10, c[0x0][R22+0x228] ;  /* 0x00008a00160a7b82 */ /* 0x000e620000000a00 */
[----:B--2---:R-:W-:-:S07]  /*12200*/  @P1 IMAD.HI.U32 R0, R33, R0, RZ ;  /* 0x0000000021001227 */ /* 0x004fce00078e00ff */
[----:B------:R-:W2:Y:S01]  /*12210*/  LDC.64 R8, c[0x0][R22+0x210] ;  /* 0x0000840016087b82 */ /* 0x000ea20000000a00 */
[----:B---3--:R-:W-:Y:S01]  /*12220*/  @P1 SHF.R.U32.HI R25, RZ, R29, R0 ;  /* 0x0000001dff191219 */ /* 0x008fe20000011600 */
[----:B------:R-:W-:Y:S01]  /*12230*/  IMAD R29, R14, R200, R15 ;  /* 0x000000c80e1d7224 */ /* 0x000fe200078e020f */
[----:B------:R-:W-:-:S03]  /*12240*/  SEL R15, R199, RZ, P0 ;  /* 0x000000ffc70f7207 */ /* 0x000fc60000000000 */
[----:B------:R-:W-:Y:S02]  /*12250*/  IMAD.MOV R0, RZ, RZ, -R25 ;  /* 0x000000ffff007224 */ /* 0x000fe400078e0a19 */
[-C--:B----4-:R-:W-:Y:S01]  /*12260*/  IMAD R27, R13, R193.reuse, RZ ;  /* 0x000000c10d1b7224 */ /* 0x090fe200078e02ff */
[----:B0-----:R-:W0:Y:S01]  /*12270*/  @!P0 LDC R4, c[0x0][0xc50] ;  /* 0x00031400ff048b82 */ /* 0x001e220000000800 */
[----:B------:R-:W-:-:S04]  /*12280*/  IMAD.WIDE.U32 R20, R12, R193, RZ ;  /* 0x000000c10c147225 */ /* 0x000fc800078e00ff */
[----:B------:R-:W-:-:S03]  /*12290*/  IMAD.WIDE.U32 R12, R14, R31, RZ ;  /* 0x0000001f0e0c7225 */ /* 0x000fc600078e00ff */
[----:B------:R-:W3:Y:S01]  /*122a0*/  @!P0 LDC R5, c[0x0][0xc54] ;  /* 0x00031500ff058b82 */ /* 0x000ee20000000800 */
[----:B------:R-:W-:Y:S01]  /*122b0*/  IMAD.IADD R27, R21, 0x1, R27 ;  /* 0x00000001151b7824 */ /* 0x000fe200078e021b */
[----:B------:R-:W-:Y:S01]  /*122c0*/  IADD3 R20, P1, P3, R12, R20, R3 ;  /* 0x000000140c147210 */ /* 0x000fe20007b3e003 */
[----:B------:R-:W-:Y:S02]  /*122d0*/  IMAD.IADD R29, R13, 0x1, R29 ;  /* 0x000000010d1d7824 */ /* 0x000fe400078e021d */
[-C--:B-1----:R-:W-:Y:S02]  /*122e0*/  IMAD R21, R11, R15.reuse, RZ ;  /* 0x0000000f0b157224 */ /* 0x082fe400078e02ff */
[----:B------:R-:W-:-:S04]  /*122f0*/  IMAD.WIDE.U32 R10, R10, R15, RZ ;  /* 0x0000000f0a0a7225 */ /* 0x000fc800078e00ff */
[----:B------:R-:W-:Y:S01]  /*12300*/  IMAD R13, R26, R0, R33 ;  /* 0x000000001a0d7224 */ /* 0x000fe200078e0221 */
[----:B------:R-:W-:Y:S01]  /*12310*/  IADD3.X R0, R29, R27, R24, P1, P3 ;  /* 0x0000001b1d007210 */ /* 0x000fe20000fe6418 */
[----:B------:R-:W-:Y:S01]  /*12320*/  IMAD.IADD R21, R11, 0x1, R21 ;  /* 0x000000010b157824 */ /* 0x000fe200078e0215 */
[----:B------:R-:W-:Y:S02]  /*12330*/  IADD3 R10, P0, P1, R25, R20, R10 ;  /* 0x00000014190a7210 */ /* 0x000fe4000791e00a */
[----:B------:R-:W-:Y:S02]  /*12340*/  SHF.R.S32.HI R25, RZ, 0x1f, R25 ;  /* 0x0000001fff197819 */ /* 0x000fe40000011419 */
[----:B------:R-:W-:Y:S02]  /*12350*/  SHF.R.S32.HI R15, RZ, 0x1f, R13 ;  /* 0x0000001fff0f7819 */ /* 0x000fe4000001140d */
[----:B------:R-:W-:Y:S01]  /*12360*/  IADD3.X R11, R25, R0, R21, P0, P1 ;  /* 0x00000000190b7210 */ /* 0x000fe200007e2415 */
[----:B--2---:R-:W-:-:S04]  /*12370*/  IMAD R0, R9, R13, RZ ;  /* 0x0000000d09007224 */ /* 0x004fc800078e02ff */
[C---:B------:R-:W-:Y:S02]  /*12380*/  IMAD R15, R8.reuse, R15, R0 ;  /* 0x0000000f080f7224 */ /* 0x040fe400078e0200 */
[----:B------:R-:W-:-:S04]  /*12390*/  IMAD.WIDE.U32 R8, R8, R13, R10 ;  /* 0x0000000d08087225 */ /* 0x000fc800078e000a */
[----:B------:R-:W-:Y:S01]  /*123a0*/  IMAD.IADD R0, R9, 0x1, R15 ;  /* 0x0000000109007824 */ /* 0x000fe200078e020f */
[----:B0-----:R-:W-:Y:S01]  /*123b0*/  LEA R4, P0, R8, R4, 0x2 ;  /* 0x0000000408047211 */ /* 0x001fe200078010ff */
[----:B------:R-:W-:-:S03]  /*123c0*/  IMAD.MOV.U32 R9, RZ, RZ, -0x800000 ;  /* 0xff800000ff097424 */ /* 0x000fc600078e00ff */
[----:B---3--:R-:W-:-:S05]  /*123d0*/  LEA.HI.X R5, R8, R5, R0, 0x2, P0 ;  /* 0x0000000508057211 */ /* 0x008fca00000f1400 */
[----:B------:R0:W-:Y:S04]  /*123e0*/  STG.E desc[UR42][R4.64], R9 ;  /* 0x0000000904007986 */ /* 0x0001e8000c10192a */
.L_x_8378:
[----:B------:R-:W-:Y:S05]  /*123f0*/  BSYNC B1 ;  /* 0x0000000000017941 */ /* 0x000fea0003800000 */
.L_x_8377:
[----:B------:R-:W-:Y:S05]  /*12400*/  @P2 BRA `(.L_x_8373) ;  /* 0x0000000800742947 */ /* 0x000fea0003800000 */
[----:B------:R-:W1:Y:S01]  /*12410*/  LDC R10, c[0x0][0xce8] ;  /* 0x00033a00ff0a7b82 */ /* 0x000e620000000800 */
[----:B------:R-:W-:Y:S01]  /*12420*/  ULDC.64 UR6, c[0x0][0xba0] ;  /* 0x0002e80000067ab9 */ /* 0x000fe20000000a00 */
[----:B------:R-:W-:Y:S01]  /*12430*/  ULDC UR8, c[0x0][0xbc8] ;  /* 0x0002f20000087ab9 */ /* 0x000fe20000000800 */
[----:B------:R-:W-:Y:S01]  /*12440*/  IMAD R0, R24, UR6, RZ ;  /* 0x0000000618007c24 */ /* 0x000fe2000f8e02ff */
[----:B------:R-:W-:Y:S01]  /*12450*/  ISETP.GE.AND P2, PT, R198, UR8, PT ;  /* 0x00000008c6007c0c */ /* 0x000fe2000bf46270 */
[----:B0-----:R-:W-:Y:S01]  /*12460*/  IMAD.WIDE.U32 R4, R3, UR6, RZ ;  /* 0x0000000603047c25 */ /* 0x001fe2000f8e00ff */
[----:B------:R-:W-:Y:S01]  /*12470*/  ISETP.GE.AND P1, PT, R197, UR8, PT ;  /* 0x00000008c5007c0c */ /* 0x000fe2000bf26270 */
[----:B------:R-:W-:Y:S01]  /*12480*/  BSSY B1, `(.L_x_8379) ;  /* 0x0000071000017945 */ /* 0x000fe20003800000 */
[C---:B------:R-:W-:Y:S01]  /*12490*/  ISETP.GE.AND P3, PT, R18.reuse, UR8, PT ;  /* 0x0000000812007c0c */ /* 0x040fe2000bf66270 */
[----:B------:R-:W-:Y:S01]  /*124a0*/  IMAD R3, R3, UR7, R0 ;  /* 0x0000000703037c24 */ /* 0x000fe2000f8e0200 */
[----:B------:R-:W-:Y:S01]  /*124b0*/  ULDC.64 UR6, c[0x0][0xbe8] ;  /* 0x0002fa0000067ab9 */ /* 0x000fe20000000a00 */
[----:B------:R-:W-:Y:S01]  /*124c0*/  SEL R14, RZ, 0xffffffff, P1 ;  /* 0xffffffffff0e7807 */ /* 0x000fe20000800000 */
[C---:B------:R-:W-:Y:S01]  /*124d0*/  VIADD R32, R18.reuse, 0x180 ;  /* 0x0000018012207836 */ /* 0x040fe20000000000 */
[----:B------:R-:W-:Y:S01]  /*124e0*/  SEL R12, RZ, 0x1, P3 ;  /* 0x00000001ff0c7807 */ /* 0x000fe20001800000 */
[----:B------:R-:W-:Y:S01]  /*124f0*/  IMAD.IADD R5, R5, 0x1, R3 ;  /* 0x0000000105057824 */ /* 0x000fe200078e0203 */
[----:B------:R-:W-:Y:S01]  /*12500*/  SHF.R.S32.HI R3, RZ, 0x1f, R28 ;  /* 0x0000001fff037819 */ /* 0x000fe2000001141c */
[----:B------:R-:W-:Y:S01]  /*12510*/  VIADD R30, R18, 0x1c0 ;  /* 0x000001c0121e7836 */ /* 0x000fe20000000000 */
[----:B------:R-:W-:Y:S01]  /*12520*/  SHF.R.S32.HI R27, RZ, 0x1f, R194 ;  /* 0x0000001fff1b7819 */ /* 0x000fe200000114c2 */
[----:B------:R-:W-:Y:S01]  /*12530*/  IMAD.WIDE.U32 R4, R193, UR6, R4 ;  /* 0x00000006c1047c25 */ /* 0x000fe2000f8e0004 */
[----:B------:R-:W-:-:S02]  /*12540*/  LEA.HI R3, R3, R28, RZ, 0x3 ;  /* 0x0000001c03037211 */ /* 0x000fc400078f18ff */
[----:B------:R-:W-:Y:S01]  /*12550*/  ISETP.GE.AND P1, PT, R30, UR8, PT ;  /* 0x000000081e007c0c */ /* 0x000fe2000bf26270 */
[----:B------:R-:W-:Y:S01]  /*12560*/  IMAD R5, R193, UR7, R5 ;  /* 0x00000007c1057c24 */ /* 0x000fe2000f8e0205 */
[----:B------:R-:W-:Y:S01]  /*12570*/  LOP3.LUT R9, R3, 0xfffffff8, RZ, 0xc0, !PT ;  /* 0xfffffff803097812 */ /* 0x000fe200078ec0ff */
[----:B------:R-:W-:Y:S01]  /*12580*/  ULDC.64 UR6, c[0x0][0xbf0] ;  /* 0x0002fc0000067ab9 */ /* 0x000fe20000000a00 */
[----:B-1----:R-:W-:Y:S01]  /*12590*/  ISETP.NE.AND P0, PT, R10, 0x1, PT ;  /* 0x000000010a00780c */ /* 0x002fe20003f05270 */
[----:B------:R-:W-:Y:S01]  /*125a0*/  IMAD R0, R200, UR6, RZ ;  /* 0x00000006c8007c24 */ /* 0x000fe2000f8e02ff */
[----:B------:R-:W-:Y:S01]  /*125b0*/  SHF.R.S32.HI R15, RZ, 0x3, R3 ;  /* 0x00000003ff0f7819 */ /* 0x000fe20000011403 */
[----:B------:R-:W-:Y:S01]  /*125c0*/  IMAD.IADD R28, R28, 0x1, -R9 ;  /* 0x000000011c1c7824 */ /* 0x000fe200078e0a09 */
[----:B------:R-:W-:Y:S01]  /*125d0*/  SHF.R.S32.HI R26, RZ, 0x1f, R195 ;  /* 0x0000001fff1a7819 */ /* 0x000fe200000114c3 */
[C---:B------:R-:W-:Y:S01]  /*125e0*/  IMAD R9, R31.reuse, UR7, R0 ;  /* 0x000000071f097c24 */ /* 0x040fe2000f8e0200 */
[----:B------:R-:W-:Y:S01]  /*125f0*/  SEL R0, RZ, 0xffffffff, P2 ;  /* 0xffffffffff007807 */ /* 0x000fe20001000000 */
[----:B------:R-:W-:Y:S01]  /*12600*/  IMAD R3, R28, 0x20, R15 ;  /* 0x000000201c037824 */ /* 0x000fe200078e020f */
[----:B------:R-:W-:Y:S01]  /*12610*/  SHF.R.S32.HI R28, RZ, 0x1f, R197 ;  /* 0x0000001fff1c7819 */ /* 0x000fe200000114c5 */
[----:B------:R-:W-:Y:S01]  /*12620*/  IMAD.WIDE.U32 R4, R31, UR6, R4 ;  /* 0x000000061f047c25 */ /* 0x000fe2000f8e0004 */
[----:B------:R-:W-:Y:S01]  /*12630*/  ULDC.64 UR6, c[0x0][0xbe0] ;  /* 0x0002f80000067ab9 */ /* 0x000fe20000000a00 */
[----:B------:R-:W-:-:S02]  /*12640*/  SHF.R.S32.HI R29, RZ, 0x1f, R32 ;  /* 0x0000001fff1d7819 */ /* 0x000fc40000011420 */
[----:B------:R-:W0:Y:S01]  /*12650*/  @P0 LDC R11, c[0x0][0xcec] ;  /* 0x00033b00ff0b0b82 */ /* 0x000e220000000800 */
[----:B------:R-:W-:Y:S01]  /*12660*/  VIADD R8, R3, UR39 ;  /* 0x0000002703087c36 */ /* 0x000fe20008000000 */
[----:B------:R-:W-:Y:S01]  /*12670*/  SHF.R.S32.HI R31, RZ, 0x1f, R30 ;  /* 0x0000001fff1f7819 */ /* 0x000fe2000001141e */
[----:B------:R-:W-:Y:S01]  /*12680*/  IMAD.SHL.U32 R21, R0, 0x2, RZ ;  /* 0x0000000200157824 */ /* 0x000fe200078e00ff */
[----:B------:R-:W-:Y:S01]  /*12690*/  SHF.R.S32.HI R33, RZ, 0x1f, R196 ;  /* 0x0000001fff217819 */ /* 0x000fe200000114c4 */
[----:B------:R-:W-:Y:S01]  /*126a0*/  IMAD.MOV.U32 R3, RZ, RZ, R8 ;  /* 0x000000ffff037224 */ /* 0x000fe200078e0008 */
[----:B------:R-:W-:Y:S01]  /*126b0*/  SHF.R.S32.HI R34, RZ, 0x1f, R198 ;  /* 0x0000001fff227819 */ /* 0x000fe200000114c6 */
[----:B------:R-:W-:Y:S01]  /*126c0*/  IMAD.IADD R5, R5, 0x1, R9 ;  /* 0x0000000105057824 */ /* 0x000fe200078e0209 */
[----:B------:R-:W1:Y:S01]  /*126d0*/  @P0 LDC R13, c[0x0][0xcf0] ;  /* 0x00033c00ff0d0b82 */ /* 0x000e620000000800 */
[----:B------:R-:W-:Y:S01]  /*126e0*/  LOP3.LUT R12, R21, 0x2, R12, 0xe2, !PT ;  /* 0x00000002150c7812 */ /* 0x000fe200078ee20c */
[----:B------:R-:W-:-:S02]  /*126f0*/  IMAD R25, R7, R10, RZ ;  /* 0x0000000a07197224 */ /* 0x000fc400078e02ff */
[----:B0-----:R-:W-:-:S04]  /*12700*/  @P0 IMAD.HI.U32 R0, R8, R11, RZ ;  /* 0x0000000b08000227 */ /* 0x001fc800078e00ff */
[----:B------:R-:W-:Y:S01]  /*12710*/  IMAD.SHL.U32 R11, R14, 0x4, RZ ;  /* 0x000000040e0b7824 */ /* 0x000fe200078e00ff */
[----:B-1----:R-:W-:Y:S02]  /*12720*/  @P0 SHF.R.U32.HI R3, RZ, R13, R0 ;  /* 0x0000000dff030219 */ /* 0x002fe40000011600 */
[----:B------:R-:W-:Y:S02]  /*12730*/  ISETP.GE.AND P0, PT, R196, UR8, PT ;  /* 0x00000008c4007c0c */ /* 0x000fe4000bf06270 */
[--C-:B------:R-:W-:Y:S01]  /*12740*/  SHF.R.S32.HI R0, RZ, 0x1f, R3.reuse ;  /* 0x0000001fff007819 */ /* 0x100fe20000011403 */
[----:B------:R-:W-:Y:S01]  /*12750*/  IMAD.MOV R9, RZ, RZ, -R3 ;  /* 0x000000ffff097224 */ /* 0x000fe200078e0a03 */
[----:B------:R-:W-:Y:S01]  /*12760*/  LOP3.LUT R12, R11, 0x4, R12, 0xe2, !PT ;  /* 0x000000040b0c7812 */ /* 0x000fe200078ee20c */
[----:B------:R-:W-:Y:S01]  /*12770*/  IMAD.WIDE.U32 R4, R3, UR6, R4 ;  /* 0x0000000603047c25 */ /* 0x000fe2000f8e0004 */
[----:B------:R-:W-:Y:S02]  /*12780*/  SEL R11, RZ, 0xffffffff, P0 ;  /* 0xffffffffff0b7807 */ /* 0x000fe40000000000 */
[----:B------:R-:W-:Y:S01]  /*12790*/  ISETP.GE.AND P0, PT, R195, UR8, PT ;  /* 0x00000008c3007c0c */ /* 0x000fe2000bf06270 */
[----:B------:R-:W-:-:S02]  /*127a0*/  IMAD R0, R0, UR6, RZ ;  /* 0x0000000600007c24 */ /* 0x000fc4000f8e02ff */
[----:B------:R-:W-:Y:S02]  /*127b0*/  IMAD R9, R10, R9, R8 ;  /* 0x000000090a097224 */ /* 0x000fe400078e0208 */
[----:B------:R-:W-:Y:S02]  /*127c0*/  IMAD.SHL.U32 R13, R11, 0x8, RZ ;  /* 0x000000080b0d7824 */ /* 0x000fe400078e00ff */
[----:B------:R-:W-:Y:S01]  /*127d0*/  IMAD R11, R3, UR7, R0 ;  /* 0x00000007030b7c24 */ /* 0x000fe2000f8e0200 */
[----:B------:R-:W-:Y:S01]  /*127e0*/  SEL R3, RZ, 0xffffffff, P0 ;  /* 0xffffffffff037807 */ /* 0x000fe20000000000 */
[----:B------:R-:W-:Y:S01]  /*127f0*/  ULDC.64 UR6, c[0x0][0xbd8] ;  /* 0x0002f60000067ab9 */ /* 0x000fe20000000a00 */
[----:B------:R-:W-:Y:S01]  /*12800*/  ISETP.GE.AND P0, PT, R194, UR8, PT ;  /* 0x00000008c2007c0c */ /* 0x000fe2000bf06270 */
[----:B------:R-:W-:Y:S01]  /*12810*/  IMAD.IADD R5, R5, 0x1, R11 ;  /* 0x0000000105057824 */ /* 0x000fe200078e020b */
[----:B------:R-:W-:Y:S02]  /*12820*/  SHF.R.S32.HI R0, RZ, 0x1f, R9 ;  /* 0x0000001fff007819 */ /* 0x000fe40000011409 */
        /* <DEDUP_REMOVED lines=10> */
[----:B------:R-:W-:Y:S01]  /*128d0*/  SEL R9, RZ, 0x40, P0 ;  /* 0x00000040ff097807 */ /* 0x000fe20000000000 */
[----:B------:R-:W-:Y:S01]  /*128e0*/  VIADD R0, R15, UR39 ;  /* 0x000000270f007c36 */ /* 0x000fe20008000000 */
[C---:B------:R-:W-:Y:S01]  /*128f0*/  LEA R22, P0, R4.reuse, UR6, 0x1 ;  /* 0x0000000604167c11 */ /* 0x040fe2000f8008ff */
[----:B------:R-:W-:Y:S01]  /*12900*/  IMAD.IADD R3, R5, 0x1, R3 ;  /* 0x0000000105037824 */ /* 0x000fe200078e0203 */
[----:B------:R-:W-:Y:S02]  /*12910*/  LOP3.LUT R12, R11, 0x20, R12, 0xe2, !PT ;  /* 0x000000200b0c7812 */ /* 0x000fe400078ee20c */
[----:B------:R-:W-:Y:S01]  /*12920*/  SEL R5, RZ, 0x80, P1 ;  /* 0x00000080ff057807 */ /* 0x000fe20000800000 */
[----:B------:R0:W1:Y:S01]  /*12930*/  SHFL.IDX PT, R8, R22, RZ, 0x181f ;  /* 0x00181fff16087589 */ /* 0x00006200000e0000 */
[----:B------:R-:W-:-:S02]  /*12940*/  LEA.HI.X R3, R4, UR7, R3, 0x1, P0 ;  /* 0x0000000704037c11 */ /* 0x000fc400080f0c03 */
        /* <DEDUP_REMOVED lines=36> */
.L_x_8380:
[----:B------:R-:W-:Y:S05]  /*12b90*/  BSYNC B1 ;  /* 0x0000000000017941 */ /* 0x000fea0003800000 */
.L_x_8379:
        /* <DEDUP_REMOVED lines=36> */
.L_x_8373:
[----:B------:R-:W-:Y:S05]  /*12de0*/  BSYNC B0 ;  /* 0x0000000000007941 */ /* 0x000fea0003800000 */
.L_x_8366:
[----:B------:R-:W-:Y:S02]  /*12df0*/  ULDC UR6, c[0x0][0xd3c] ;  /* 0x00034f0000067ab9 */ /* 0x000fe40000000800 */
[----:B------:R-:W-:-:S06]  /*12e00*/  UISETP.GE.AND UP0, UPT, UR5, UR6, UPT ;  /* 0x000000060500728c */ /* 0x000fcc000bf06270 */
[----:B------:R-:W-:-:S13]  /*12e10*/  PLOP3.LUT P0, PT, PT, PT, UP0, 0x80, 0x0 ;  /* 0x000000000000781c */ /* 0x000fda0003f0f008 */
[----:B------:R-:W-:Y:S05]  /*12e20*/  @!P0 BRA `(.L_x_8381) ;  /* 0xfffffee400448947 */ /* 0x000fea000383ffff */
[----:B------:R-:W-:Y:S05]  /*12e30*/  EXIT ;  /* 0x000000000000794d */ /* 0x000fea0003800000 */
.L_x_8316:
        /* <DEDUP_REMOVED lines=16> */
.L_x_8382:
        /* <DEDUP_REMOVED lines=43> */
.L_x_8386:
        /* <DEDUP_REMOVED lines=35> */
.L_x_8384:
        /* <DEDUP_REMOVED lines=13> */
.L_x_8387:
        /* <DEDUP_REMOVED lines=62> */
.L_x_8388:
        /* <DEDUP_REMOVED lines=61> */
.L_x_8389:
[----:B------:R-:W-:-:S05]  /*13ca0*/  LOP3.LUT R25, RZ, R2, RZ, 0x33, !PT ;  /* 0x00000002ff197212 */ /* 0x000fca00078e33ff */
[----:B------:R-:W-:Y:S01]  /*13cb0*/  IMAD.IADD R25, R6, 0x1, R25 ;  /* 0x0000000106197824 */ /* 0x000fe200078e0219 */
[----:B------:R-:W-:Y:S06]  /*13cc0*/  BRA `(.L_x_8390) ;  /* 0x0000000000147947 */ /* 0x000fec0003800000 */
.L_x_8385:
[----:B------:R-:W-:Y:S01]  /*13cd0*/  ULDC UR4, c[0x0][0xd3c] ;  /* 0x00034f0000047ab9 */ /* 0x000fe20000000800 */
[----:B------:R-:W-:Y:S02]  /*13ce0*/  IMAD.MOV.U32 R25, RZ, RZ, RZ ;  /* 0x000000ffff197224 */ /* 0x000fe400078e00ff */
[----:B------:R-:W-:Y:S02]  /*13cf0*/  IMAD.U32 R24, RZ, RZ, UR6 ;  /* 0x00000006ff187e24 */ /* 0x000fe4000f8e00ff */
[----:B------:R-:W-:Y:S02]  /*13d00*/  IMAD.MOV.U32 R26, RZ, RZ, RZ ;  /* 0x000000ffff1a7224 */ /* 0x000fe400078e00ff */
[----:B------:R-:W-:-:S07]  /*13d10*/  IMAD.U32 R27, RZ, RZ, UR4 ;  /* 0x00000004ff1b7e24 */ /* 0x000fce000f8e00ff */
.L_x_8390:
[----:B------:R-:W-:-:S13]  /*13d20*/  ISETP.NE.AND P0, PT, R7, RZ, PT ;  /* 0x000000ff0700720c */ /* 0x000fda0003f05270 */
[----:B------:R-:W0:Y:S01]  /*13d30*/  @!P0 S2R R3, SR_CgaCtaId ;  /* 0x0000000000038919 */ /* 0x000e220000008800 */
[----:B------:R-:W-:-:S04]  /*13d40*/  @!P0 MOV R2, 0x400 ;  /* 0x0000040000028802 */ /* 0x000fc80000000f00 */
[----:B0-----:R-:W-:-:S05]  /*13d50*/  @!P0 LEA R2, R3, R2, 0x18 ;  /* 0x0000000203028211 */ /* 0x001fca00078ec0ff */
[----:B------:R0:W-:Y:S01]  /*13d60*/  @!P0 STS.128 [R2+0x388d0], R24 ;  /* 0x0388d01802008388 */ /* 0x0001e20000000c00 */
[----:B------:R-:W-:Y:S06]  /*13d70*/  BAR.ARV 0x5, 0x180 ;  /* 0x0146000000007b1d */ /* 0x000fec0000002000 */
.L_x_8383:
[----:B------:R2:W-:Y:S01]  /*13d80*/  STL [R1+0x20], RZ ;  /* 0x000020ff01007387 */ /* 0x0005e20000100800 */
[----:B------:R-:W-:Y:S01]  /*13d90*/  ULDC UR4, c[0x0][0xd3c] ;  /* 0x00034f0000047ab9 */ /* 0x000fe20000000800 */
[----:B------:R-:W-:Y:S01]  /*13da0*/  IMAD.MOV.U32 R23, RZ, RZ, 0x1 ;  /* 0x00000001ff177424 */ /* 0x000fe200078e00ff */
[----:B-1----:R-:W-:Y:S01]  /*13db0*/  ISETP.GE.AND P0, PT, R27, UR4, PT ;  /* 0x000000041b007c0c */ /* 0x002fe2000bf06270 */
[----:B------:R-:W-:-:S12]  /*13dc0*/  IMAD.MOV.U32 R18, RZ, RZ, RZ ;  /* 0x000000ffff127224 */ /* 0x000fd800078e00ff */
[----:B--2---:R-:W-:Y:S05]  /*13dd0*/  @P0 BRA `(.L_x_8391) ;  /* 0x0000005c00a40947 */ /* 0x004fea0003800000 */
[----:B------:R-:W1:Y:S01]  /*13de0*/  S2UR UR5, SR_CgaCtaId ;  /* 0x00000000000579c3 */ /* 0x000e620000008800 */
[----:B------:R2:W-:Y:S01]  /*13df0*/  STL [R1+0x20], RZ ;  /* 0x000020ff01007387 */ /* 0x0005e20000100800 */
[C---:B0-----:R-:W-:Y:S01]  /*13e00*/  IMAD.SHL.U32 R2, R0.reuse, 0x8, RZ ;  /* 0x0000000800027824 */ /* 0x041fe200078e00ff */
        /* <DEDUP_REMOVED lines=17> */
[----:B-1----:R-:W-:Y:S01]  /*13f20*/  ULEA UR4, UR5, UR4, 0x18 ;  /* 0x0000000405047291 */ /* 0x002fe2000f8ec03f */
[C---:B------:R-:W-:Y:S02]  /*13f30*/  LOP3.LUT R0, R4.reuse, 0x100, RZ, 0xfc, !PT ;  /* 0x0000010004007812 */ /* 0x040fe400078efcff */
[----:B------:R-:W-:-:S02]  /*13f40*/  LOP3.LUT R3, R4, 0x140, RZ, 0xfc, !PT ;  /* 0x0000014004037812 */ /* 0x000fc400078efcff */
[C---:B------:R-:W-:Y:S01]  /*13f50*/  LOP3.LUT R2, R4.reuse, 0x180, RZ, 0xfc, !PT ;  /* 0x0000018004027812 */ /* 0x040fe200078efcff */
[----:B------:R-:W-:Y:S01]  /*13f60*/  IMAD.U32 R17, RZ, RZ, UR4 ;  /* 0x00000004ff117e24 */ /* 0x000fe2000f8e00ff */
[----:B------:R-:W-:-:S03]  /*13f70*/  LOP3.LUT R0, R4, 0x1c0, RZ, 0xfc, !PT ;  /* 0x000001c004007812 */ /* 0x000fc600078efcff */
[----:B--2---:R-:W-:-:S07]  /*13f80*/  IMAD R19, R34, 0x2, R17 ;  /* 0x0000000222137824 */ /* 0x004fce00078e0211 */
.L_x_8460:
        /* <DEDUP_REMOVED lines=48> */
.L_x_8392:
        /* <DEDUP_REMOVED lines=9> */
.L_x_8393:
        /* <DEDUP_REMOVED lines=9> */
.L_x_8394:
[----:B------:R-:W3:Y:S01]  /*143b0*/  LDL R4, [R1+0x8] ;  /* 0x0000080001047983 */ /* 0x000ee20000100800 */
[----:B012---:R-:W0:Y:S01]  /*143c0*/  LDC R0, c[0x0][0x448] ;  /* 0x00011200ff007b82 */ /* 0x007e220000000800 */
[----:B-----5:R-:W-:Y:S01]  /*143d0*/  IMAD.IADD R29, R29, 0x1, -R32 ;  /* 0x000000011d1d7824 */ /* 0x020fe200078e0a20 */
[----:B------:R-:W-:Y:S01]  /*143e0*/  LOP3.LUT R16, R16, 0xfffff7ff, RZ, 0xc0, !PT ;  /* 0xfffff7ff10107812 */ /* 0x000fe200078ec0ff */
[----:B------:R-:W-:Y:S01]  /*143f0*/  BSSY B0, `(.L_x_8395) ;  /* 0x0000037000007945 */ /* 0x000fe20003800000 */
        /* <DEDUP_REMOVED lines=54> */
.L_x_8396:
[----:B------:R-:W-:Y:S05]  /*14760*/  BSYNC B0 ;  /* 0x0000000000007941 */ /* 0x000fea0003800000 */
.L_x_8395:
        /* <DEDUP_REMOVED lines=24> */
.L_x_8398:
        /* <DEDUP_REMOVED lines=20> */
.L_x_8401:
[----:B------:R-:W-:Y:S05]  /*14a30*/  BSYNC B6 ;  /* 0x0000000000067941 */ /* 0x000fea0003800000 */
.L_x_8400:
        /* <DEDUP_REMOVED lines=20> */
.L_x_8404:
        /* <DEDUP_REMOVED lines=15> */
.L_x_8403:
[----:B------:R-:W-:Y:S05]  /*14c70*/  BSYNC B6 ;  /* 0x0000000000067941 */ /* 0x000fea0003800000 */
.L_x_8402:
        /* <DEDUP_REMOVED lines=9> */
[----:B------:R-:W-:-:S05]  /*14d10*/  @P0 IADD3.X R3, R30, UR5, RZ, P1, !PT ;  /* 0x000000051e030c10 */ /* 0x000fca0008ffe4ff */
        /* <DEDUP_REMOVED lines=9> */
[----:B------:R-:W1:Y:S01]  /*14db0*/  S2R R4, SR_TID.X ;  /* 0x0000000000047919 */ /* 0x000e620000002100 */
[----:B------:R-:W-:Y:S02]  /*14dc0*/  LOP3.LUT R0, R0, 0x1c0, RZ, 0xfc, !PT ;  /* 0x000001c000007812 */ /* 0x000fe400078efcff */
[----:B------:R-:W-:Y:S02]  /*14dd0*/  LOP3.LUT R21, R21, 0x38, RZ, 0xc0, !PT ;  /* 0x0000003815157812 */ /* 0x000fe400078ec0ff */
[----:B------:R-:W-:-:S02]  /*14de0*/  ISETP.GE.AND P0, PT, R0, UR4, PT ;  /* 0x0000000400007c0c */ /* 0x000fc4000bf06270 */
[----:B------:R-:W3:Y:S01]  /*14df0*/  S2R R0, SR_TID.X ;  /* 0x0000000000007919 */ /* 0x000ee20000002100 */
        /* <DEDUP_REMOVED lines=8> */
[----:B-1----:R-:W-:-:S05]  /*14e80*/  IMAD.SHL.U32 R4, R4, 0x8, RZ ;  /* 0x0000000804047824 */ /* 0x002fca00078e00ff */
[----:B------:R-:W-:Y:S01]  /*14e90*/  LOP3.LUT R4, R4, 0x38, RZ, 0xc0, !PT ;  /* 0x0000003804047812 */ /* 0x000fe200078ec0ff */
[----:B---3--:R-:W-:-:S03]  /*14ea0*/  IMAD.SHL.U32 R0, R0, 0x8, RZ ;  /* 0x0000000800007824 */ /* 0x008fc600078e00ff */
[----:B------:R-:W-:Y:S02]  /*14eb0*/  LOP3.LUT R4, R4, 0x80, RZ, 0xfc, !PT ;  /* 0x0000008004047812 */ /* 0x000fe400078efcff */
[----:B------:R-:W-:Y:S02]  /*14ec0*/  LOP3.LUT R0, R0, 0x38, RZ, 0xc0, !PT ;  /* 0x0000003800007812 */ /* 0x000fe400078ec0ff */
[----:B------:R-:W-:Y:S02]  /*14ed0*/  ISETP.GE.AND P5, PT, R4, UR4, PT ;  /* 0x0000000404007c0c */ /* 0x000fe4000bfa6270 */
[----:B------:R-:W-:-:S04]  /*14ee0*/  LOP3.LUT R0, R0, 0xc0, RZ, 0xfc, !PT ;  /* 0x000000c000007812 */ /* 0x000fc800078efcff */
[----:B------:R-:W-:-:S07]  /*14ef0*/  ISETP.GE.AND P4, PT, R0, UR4, PT ;  /* 0x0000000400007c0c */ /* 0x000fce000bf86270 */
[----:B------:R-:W-:-:S04]  /*14f00*/  @P5 LOP3.LUT R16, R16, 0x20, RZ, 0xfc, !PT ;  /* 0x0000002010105812 */ /* 0x000fc800078efcff */
[----:B------:R-:W-:-:S04]  /*14f10*/  LOP3.LUT R16, R16, 0xffffffef, RZ, 0xc0, !PT ;  /* 0xffffffef10107812 */ /* 0x000fc800078ec0ff */
[----:B------:R-:W-:-:S04]  /*14f20*/  @P4 LOP3.LUT R16, R16, 0x10, RZ, 0xfc, !PT ;  /* 0x0000001010104812 */ /* 0x000fc800078efcff */
[----:B------:R-:W-:Y:S02]  /*14f30*/  LOP3.LUT R16, R16, 0xfffffffb, RZ, 0xc0, !PT ;  /* 0xfffffffb10107812 */ /* 0x000fe400078ec0ff */
[----:B--2---:R-:W-:Y:S02]  /*14f40*/  LEA R0, R33, 0xffffffc0, 0x6 ;  /* 0xffffffc021007811 */ /* 0x004fe400078e30ff */
[C---:B------:R-:W-:Y:S02]  /*14f50*/  LOP3.LUT R33, R21.reuse, 0x100, RZ, 0xfc, !PT ;  /* 0x0000010015217812 */ /* 0x040fe400078efcff */
[----:B------:R-:W-:Y:S02]  /*14f60*/  LOP3.LUT R21, R21, 0x140, RZ, 0xfc, !PT ;  /* 0x0000014015157812 */ /* 0x000fe400078efcff */
[----:B------:R-:W-:Y:S02]  /*14f70*/  ISETP.GE.AND P3, PT, R33, UR4, PT ;  /* 0x0000000421007c0c */ /* 0x000fe4000bf66270 */
[----:B------:R-:W-:-:S13]  /*14f80*/  ISETP.GE.AND P2, PT, R21, UR4, PT ;  /* 0x0000000415007c0c */ /* 0x000fda000bf46270 */
[----:B------:R-:W-:-:S04]  /*14f90*/  @P2 LOP3.LUT R16, R16, 0x4, RZ, 0xfc, !PT ;  /* 0x0000000410102812 */ /* 0x000fc800078efcff */
[----:B------:R-:W-:-:S04]  /*14fa0*/  LOP3.LUT R16, R16, 0xfffffff7, RZ, 0xc0, !PT ;  /* 0xfffffff710107812 */ /* 0x000fc800078ec0ff */
[----:B------:R-:W-:Y:S01]  /*14fb0*/  @P3 LOP3.LUT R16, R16, 0x8, RZ, 0xfc, !PT ;  /* 0x0000000810103812 */ /* 0x000fe200078efcff */
[----:B0---4-:R-:W-:Y:S06]  /*14fc0*/  BRA.DIV UR5, `(.L_x_8405) ;  /* 0x0000005205b07947 */ /* 0x011fec000b800000 */
.L_x_8478:
        /* <DEDUP_REMOVED lines=59> */
.L_x_8406:
        /* <DEDUP_REMOVED lines=9> */
.L_x_8479:
[----:B------:R-:W-:Y:S05]  /*15410*/  BSYNC B0 ;  /* 0x0000000000007941 */ /* 0x000fea0003800000 */
.L_x_8407:
        /* <DEDUP_REMOVED lines=64> */
.L_x_8489:
        /* <DEDUP_REMOVED lines=10> */
.L_x_8410:
        /* <DEDUP_REMOVED lines=11> */
.L_x_8411:
        /* <DEDUP_REMOVED lines=31> */
.L_x_8413:
[----:B------:R-:W-:Y:S05]  /*15b60*/  BSYNC B6 ;  /* 0x0000000000067941 */ /* 0x000fea0003800000 */
.L_x_8412:
[----:B------:R-:W2:Y:S01]  /*15b70*/  LDL R4, [R1+0xc] ;  /* 0x00000c0001047983 */ /* 0x000ea20000100800 */
[----:B0-----:R-:W0:Y:S01]  /*15b80*/  S2R R2, SR_TID.X ;  /* 0x0000000000027919 */ /* 0x001e220000002100 */
[----:B------:R-:W-:Y:S01]  /*15b90*/  IMAD.MOV.U32 R21, RZ, RZ, R35 ;  /* 0x000000ffff157224 */ /* 0x000fe200078e0023 */
[----:B------:R-:W-:Y:S01]  /*15ba0*/  ULDC.64 UR4, c[0x0][0x298] ;  /* 0x0000a60000047ab9 */ /* 0x000fe20000000a00 */
[----:B------:R-:W3:Y:S01]  /*15bb0*/  LDC R5, c[0x0][0x448] ;  /* 0x00011200ff057b82 */ /* 0x000ee20000000800 */
[----:B------:R-:W4:Y:S04]  /*15bc0*/  LDL R20, [R1+0x4] ;  /* 0x0000040001147983 */ /* 0x000f280000100800 */
[----:B------:R0:W5:Y:S02]  /*15bd0*/  LDL R9, [R1+0x8] ;  /* 0x0000080001097983 */ /* 0x0001640000100800 */
[----:B0-----:R-:W-:-:S04]  /*15be0*/  LOP3.LUT R2, R2, 0x7f, RZ, 0xc0, !PT ;  /* 0x0000007f02027812 */ /* 0x001fc800078ec0ff */
[----:B------:R-:W-:Y:S02]  /*15bf0*/  SHF.R.U32.HI R0, RZ, 0x3, R2 ;  /* 0x00000003ff007819 */ /* 0x000fe40000011602 */
[----:B------:R-:W0:Y:S01]  /*15c00*/  LDC R2, c[0x0][0x448] ;  /* 0x00011200ff027b82 */ /* 0x000e220000000800 */
[----:B------:R-:W1:Y:S01]  /*15c10*/  S2R R35, SR_TID.X ;  /* 0x0000000000237919 */ /* 0x000e620000002100 */
[----:B0-----:R-:W-:-:S13]  /*15c20*/  ISETP.NE.AND P6, PT, R2, 0x1, PT ;  /* 0x000000010200780c */ /* 0x001fda0003fc5270 */
[----:B------:R-:W0:Y:S01]  /*15c30*/  @P6 LDC R3, c[0x0][0x44c] ;  /* 0x00011300ff036b82 */ /* 0x000e220000000800 */
[----:B-1----:R-:W-:-:S07]  /*15c40*/  IMAD.SHL.U32 R35, R35, 0x10, RZ ;  /* 0x0000001023237824 */ /* 0x002fce00078e00ff */
[----:B------:R-:W1:Y:S01]  /*15c50*/  @P6 LDC R2, c[0x0][0x450] ;  /* 0x00011400ff026b82 */ /* 0x000e620000000800 */
[----:B------:R-:W-:-:S05]  /*15c60*/  LOP3.LUT R35, R0, 0x70, R35, 0xf8, !PT ;  /* 0x0000007000237812 */ /* 0x000fca00078ef823 */
[----:B------:R-:W-:-:S04]  /*15c70*/  IMAD R35, R25, 0x40, R35 ;  /* 0x0000004019237824 */ /* 0x000fc800078e0223 */
[----:B------:R-:W-:Y:S02]  /*15c80*/  IMAD.MOV.U32 R0, RZ, RZ, R35 ;  /* 0x000000ffff007224 */ /* 0x000fe400078e0023 */
[----:B0-----:R-:W-:-:S05]  /*15c90*/  @P6 IMAD.HI.U32 R3, R35, R3, RZ ;  /* 0x0000000323036227 */ /* 0x001fca00078e00ff */
[----:B-1----:R-:W-:Y:S01]  /*15ca0*/  @P6 SHF.R.U32.HI R0, RZ, R2, R3 ;  /* 0x00000002ff006219 */ /* 0x002fe20000011603 */
[----:B------:R-:W-:Y:S01]  /*15cb0*/  IMAD.WIDE.U32 R2, R36, UR4, RZ ;  /* 0x0000000424027c25 */ /* 0x000fe2000f8e00ff */
[----:B------:R-:W0:Y:S03]  /*15cc0*/  S2R R7, SR_TID.X ;  /* 0x0000000000077919 */ /* 0x000e260000002100 */
        /* <DEDUP_REMOVED lines=21> */
[----:B---3--:R-:W-:Y:S02]  /*15e20*/  IMAD R0, R5, R0, R35 ;  /* 0x0000000005007224 */ /* 0x008fe400078e0223 */
        /* <DEDUP_REMOVED lines=15> */
[----:B-----5:R-:W-:Y:S01]  /*15f20*/  IMAD R3, R9, R5, RZ ;  /* 0x0000000509037224 */ /* 0x020fe200078e02ff */
[----:B------:R-:W-:Y:S01]  /*15f30*/  SHFL.IDX PT, R4, R2, RZ, 0x181f ;  /* 0x00181fff02047589 */ /* 0x000fe200000e0000 */
[----:B------:R-:W-:Y:S01]  /*15f40*/  IMAD R25, R25, 0x40, R8 ;  /* 0x0000004019197824 */ /* 0x000fe200078e0208 */
        /* <DEDUP_REMOVED lines=37> */
.L_x_8498:
        /* <DEDUP_REMOVED lines=12> */
.L_x_8415:
        /* <DEDUP_REMOVED lines=28> */
.L_x_8417:
[----:B------:R-:W-:Y:S05]  /*16420*/  BSYNC B6 ;  /* 0x0000000000067941 */ /* 0x000fea0003800000 */
.L_x_8416:
        /* <DEDUP_REMOVED lines=163> */
.L_x_8508:
        /* <DEDUP_REMOVED lines=23> */
.L_x_8420:
[----:B------:R-:W-:Y:S05]  /*16fd0*/  BSYNC B0 ;  /* 0x0000000000007941 */ /* 0x000fea0003800000 */
.L_x_8419:
[----:B------:R-:W-:Y:S01]  /*16fe0*/  NOP ;  /* 0x0000000000007918 */ /* 0x000fe20000000000 */
[----:B------:R-:W-:-:S13]  /*16ff0*/  PLOP3.LUT P0, PT, PT, PT, PT, 0x80, 0x0 ;  /* 0x000000000000781c */ /* 0x000fda0003f0f070 */
.L_x_8421:
        /* <DEDUP_REMOVED lines=18> */
.L_x_8509:
[----:B------:R-:W-:Y:S05]  /*17120*/  BSYNC B0 ;  /* 0x0000000000007941 */ /* 0x000fea0003800000 */
.L_x_8422:
[----:B------:R-:W-:-:S05]  /*17130*/  IMAD.U32 R2, RZ, RZ, UR36 ;  /* 0x00000024ff027e24 */ /* 0x000fca000f8e00ff */
[----:B------:R-:W-:-:S13]  /*17140*/  ISETP.NE.AND P0, PT, R2, 0x3, PT ;  /* 0x000000030200780c */ /* 0x000fda0003f05270 */
[----:B------:R-:W-:Y:S05]  /*17150*/  @!P0 BRA `(.L_x_8424) ;  /* 0x0000000000048947 */ /* 0x000fea0003800000 */
[----:B------:R-:W-:Y:S01]  /*17160*/  BPT.TRAP 0x1 ;  /* 0x000000040000795c */ /* 0x000fe20000300000 */
.L_x_8424:
[----:B0-----:R-:W-:Y:S01]  /*17170*/  SHF.L.U32 R0, R23, 0x1f, RZ ;  /* 0x0000001f17007819 */ /* 0x001fe200000006ff */
[----:B------:R-:W-:Y:S03]  /*17180*/  BSSY B0, `(.L_x_8425) ;  /* 0x0000003000007945 */ /* 0x000fe60003800000 */
[----:B------:R-:W0:Y:S02]  /*17190*/  SYNCS.PHASECHK.TRANS64.TRYWAIT P0, [R22+URZ+0x38860], R0 ;  /* 0x03886000160075a7 */ /* 0x000e24000800017f */
[----:B0-----:R-:W-:Y:S05]  /*171a0*/  @!P0 BRA `(.L_x_8426) ;  /* 0x0000004400fc8947 */ /* 0x001fea0003800000 */
.L_x_8510:
[----:B------:R-:W-:Y:S05]  /*171b0*/  BSYNC B0 ;  /* 0x0000000000007941 */ /* 0x000fea0003800000 */
.L_x_8425:
        /* <DEDUP_REMOVED lines=108> */
.L_x_8520:
        /* <DEDUP_REMOVED lines=34> */
.L_x_8428:
        /* <DEDUP_REMOVED lines=11> */
.L_x_8429:
        /* <DEDUP_REMOVED lines=11> */
.L_x_8444:
        /* <DEDUP_REMOVED lines=44> */
.L_x_8432:
[----:B------:R-:W-:Y:S01]  /*17ec0*/  IMAD R6, R18, 0x8, R17 ;  /* 0x0000000812067824 */ /* 0x000fe200078e0211 */
[----:B------:R-:W-:Y:S01]  /*17ed0*/  SHF.L.U32 R20, R23, 0x1f, RZ ;  /* 0x0000001f17147819 */ /* 0x000fe200000006ff */
[----:B------:R-:W-:Y:S01]  /*17ee0*/  BSSY B1, `(.L_x_8433) ;  /* 0x0000004000017945 */ /* 0x000fe20003800000 */
[----:B------:R-:W-:Y:S02]  /*17ef0*/  SHF.R.S32.HI R9, RZ, 0x1f, R5 ;  /* 0x0000001fff097819 */ /* 0x000fe40000011405 */
[----:B------:R-:W0:Y:S02]  /*17f00*/  SYNCS.PHASECHK.TRANS64.TRYWAIT P0, [R6+URZ+0x38840], R20 ;  /* 0x03884014060075a7 */ /* 0x000e24000800017f */
[----:B0-----:R-:W-:Y:S05]  /*17f10*/  @!P0 BRA `(.L_x_8434) ;  /* 0x0000004000dc8947 */ /* 0x001fea0003800000 */
.L_x_8521:
[----:B------:R-:W-:Y:S05]  /*17f20*/  BSYNC B1 ;  /* 0x0000000000017941 */ /* 0x000fea0003800000 */
.L_x_8433:
        /* <DEDUP_REMOVED lines=40> */
.L_x_8531:
        /* <DEDUP_REMOVED lines=8> */
.L_x_8436:
        /* <DEDUP_REMOVED lines=11> */
.L_x_8437:
[----:B------:R2:W-:Y:S01]  /*182e0*/  SYNCS.ARRIVE.TRANS64.A1T0 RZ, [R6+URZ+0x38830], RZ ;  /* 0x038830ff06ff79a7 */ /* 0x0005e2000810003f */
[----:B------:R-:W-:Y:S05]  /*182f0*/  @!P2 BRA `(.L_x_8438) ;  /* 0x000000000004a947 */ /* 0x000fea0003800000 */
[----:B------:R-:W-:Y:S01]  /*18300*/  BPT.TRAP 0x1 ;  /* 0x000000040000795c */ /* 0x000fe20000300000 */
.L_x_8438:
[----:B------:R-:W3:Y:S01]  /*18310*/  SYNCS.PHASECHK.TRANS64.TRYWAIT P0, [R6+URZ+0x38860], R20 ;  /* 0x03886014060075a7 */ /* 0x000ee2000800017f */
[----:B------:R-:W-:Y:S04]  /*18320*/  BSSY B1, `(.L_x_8439) ;  /* 0x0000002000017945 */ /* 0x000fe80003800000 */
[----:B---3--:R-:W-:Y:S05]  /*18330*/  @!P0 BRA `(.L_x_8440) ;  /* 0x0000004400048947 */ /* 0x008fea0003800000 */
.L_x_8532:
[----:B------:R-:W-:Y:S05]  /*18340*/  BSYNC B1 ;  /* 0x0000000000017941 */ /* 0x000fea0003800000 */
.L_x_8439:
        /* <DEDUP_REMOVED lines=79> */
.L_x_8542:
        /* <DEDUP_REMOVED lines=25> */
.L_x_8442:
        /* <DEDUP_REMOVED lines=11> */
.L_x_8443:
[----:B------:R1:W-:Y:S01]  /*18a80*/  SYNCS.ARRIVE.TRANS64.A1T0 RZ, [R6+URZ+0x38850], RZ ;  /* 0x038850ff06ff79a7 */ /* 0x0003e2000810003f */
[----:B------:R-:W-:Y:S05]  /*18a90*/  @P3 BRA `(.L_x_8444) ;  /* 0xfffffff000583947 */ /* 0x000fea000383ffff */
.L_x_8431:
[----:B------:R-:W-:Y:S05]  /*18aa0*/  BSYNC B0 ;  /* 0x0000000000007941 */ /* 0x000fea0003800000 */
.L_x_8430:
        /* <DEDUP_REMOVED lines=21> */
.L_x_8446:
[----:B------:R-:W-:Y:S05]  /*18c00*/  BSYNC B0 ;  /* 0x0000000000007941 */ /* 0x000fea0003800000 */
.L_x_8445:
[----:B------:R-:W-:-:S07]  /*18c10*/  SEL R18, R18, RZ, P0 ;  /* 0x000000ff12127207 */ /* 0x000fce0000000000 */
.L_x_8399:
[----:B------:R-:W-:Y:S05]  /*18c20*/  BSYNC B7 ;  /* 0x0000000000077941 */ /* 0x000fea0003800000 */
.L_x_8397:
        /* <DEDUP_REMOVED lines=11> */
.L_x_8447:
        /* <DEDUP_REMOVED lines=43> */
.L_x_8552:
[----:B------:R-:W-:Y:S02]  /*18f90*/  ULDC UR4, c[0x0][0xd38] ;  /* 0x00034e0000047ab9 */ /* 0x000fe40000000800 */
[----:B------:R-:W-:-:S04]  /*18fa0*/  IMAD.U32 R4, RZ, RZ, UR4 ;  /* 0x00000004ff047e24 */ /* 0x000fc8000f8e00ff */
[----:B-1----:R-:W-:-:S04]  /*18fb0*/  IMAD R5, R14, R4, RZ ;  /* 0x000000040e057224 */ /* 0x002fc800078e02ff */
[----:B------:R-:W-:-:S05]  /*18fc0*/  IMAD.IADD R6, R6, 0x1, R5 ;  /* 0x0000000106067824 */ /* 0x000fca00078e0205 */
[----:B------:R-:W-:-:S13]  /*18fd0*/  ISETP.GT.AND P6, PT, R6, R0, PT ;  /* 0x000000000600720c */ /* 0x000fda0003fc4270 */
[----:B------:R-:W-:Y:S05]  /*18fe0*/  @P6 BRA `(.L_x_8450) ;  /* 0x0000000000a46947 */ /* 0x000fea0003800000 */
.L_x_8453:
        /* <DEDUP_REMOVED lines=35> */
.L_x_8560:
[----:B------:R-:W-:Y:S02]  /*19220*/  ULDC UR4, c[0x0][0xd38] ;  /* 0x00034e0000047ab9 */ /* 0x000fe40000000800 */
[----:B------:R-:W-:-:S04]  /*19230*/  IMAD.U32 R4, RZ, RZ, UR4 ;  /* 0x00000004ff047e24 */ /* 0x000fc8000f8e00ff */
[----:B-1----:R-:W-:-:S04]  /*19240*/  IMAD R5, R14, R4, RZ ;  /* 0x000000040e057224 */ /* 0x002fc800078e02ff */
[----:B------:R-:W-:-:S05]  /*19250*/  IMAD.IADD R6, R5, 0x1, R6 ;  /* 0x0000000105067824 */ /* 0x000fca00078e0206 */
[----:B------:R-:W-:-:S13]  /*19260*/  ISETP.GT.AND P6, PT, R6, R0, PT ;  /* 0x000000000600720c */ /* 0x000fda0003fc4270 */
[----:B------:R-:W-:Y:S05]  /*19270*/  @!P6 BRA `(.L_x_8453) ;  /* 0xfffffffc005ce947 */ /* 0x000fea000383ffff */
.L_x_8450:
        /* <DEDUP_REMOVED lines=10> */
.L_x_8565:
[----:B------:R-:W-:-:S13]  /*19320*/  ISETP.NE.AND P0, PT, R2, RZ, PT ;  /* 0x000000ff0200720c */ /* 0x000fda0003f05270 */
[----:B------:R-:W-:Y:S05]  /*19330*/  @!P0 BRA `(.L_x_8455) ;  /* 0x0000000000108947 */ /* 0x000fea0003800000 */
[----:B------:R-:W-:Y:S01]  /*19340*/  UMOV UR4, 0xffffffff ;  /* 0xffffffff00047882 */ /* 0x000fe20000000000 */
[----:B-1----:R-:W-:Y:S02]  /*19350*/  VIADD R12, R12, 0xffffffff ;  /* 0xffffffff0c0c7836 */ /* 0x002fe40000000000 */
[----:B------:R-:W-:Y:S05]  /*19360*/  BRA.DIV UR4, `(.L_x_8456) ;  /* 0x0000004604347947 */ /* 0x000fea000b800000 */
[----:B------:R4:W1:Y:S02]  /*19370*/  SHFL.IDX PT, R24, R3, R12, 0x1f ;  /* 0x00001f0c03187589 */ /* 0x00086400000e0000 */
.L_x_8455:
        /* <DEDUP_REMOVED lines=59> */
.L_x_8457:
        /* <DEDUP_REMOVED lines=60> */
.L_x_8458:
[----:B------:R-:W-:-:S05]  /*19af0*/  LOP3.LUT R0, RZ, R3, RZ, 0x33, !PT ;  /* 0x00000003ff007212 */ /* 0x000fca00078e33ff */
[----:B------:R-:W-:Y:S01]  /*19b00*/  IMAD.IADD R25, R25, 0x1, R0 ;  /* 0x0000000119197824 */ /* 0x000fe200078e0200 */
[----:B------:R-:W-:Y:S06]  /*19b10*/  BRA `(.L_x_8459) ;  /* 0x00000000001c7947 */ /* 0x000fec0003800000 */
.L_x_8451:
[----:B------:R-:W-:Y:S01]  /*19b20*/  UMOV UR4, URZ ;  /* 0x0000003f00047c82 */ /* 0x000fe20008000000 */
[----:B------:R-:W-:Y:S01]  /*19b30*/  UMOV UR5, URZ ;  /* 0x0000003f00057c82 */ /* 0x000fe20008000000 */
[----:B------:R-:W-:Y:S01]  /*19b40*/  ULDC UR6, c[0x0][0xd3c] ;  /* 0x00034f0000067ab9 */ /* 0x000fe20000000800 */
[----:B------:R-:W-:Y:S02]  /*19b50*/  IMAD.MOV.U32 R24, RZ, RZ, R0 ;  /* 0x000000ffff187224 */ /* 0x000fe400078e0000 */
[----:B------:R-:W-:Y:S02]  /*19b60*/  IMAD.U32 R25, RZ, RZ, UR4 ;  /* 0x00000004ff197e24 */ /* 0x000fe4000f8e00ff */
[----:B------:R-:W-:Y:S02]  /*19b70*/  IMAD.U32 R26, RZ, RZ, UR5 ;  /* 0x00000005ff1a7e24 */ /* 0x000fe4000f8e00ff */
[----:B------:R-:W-:-:S07]  /*19b80*/  IMAD.U32 R27, RZ, RZ, UR6 ;  /* 0x00000006ff1b7e24 */ /* 0x000fce000f8e00ff */
.L_x_8459:
        /* <DEDUP_REMOVED lines=10> */
.L_x_8448:
[----:B------:R-:W-:Y:S02]  /*19c30*/  ULDC UR4, c[0x0][0xd3c] ;  /* 0x00034f0000047ab9 */ /* 0x000fe40000000800 */
[----:B0-----:R-:W-:-:S13]  /*19c40*/  ISETP.GE.AND P0, PT, R27, UR4, PT ;  /* 0x000000041b007c0c */ /* 0x001fda000bf06270 */
[----:B------:R-:W-:Y:S05]  /*19c50*/  @!P0 BRA `(.L_x_8460) ;  /* 0xffffffa000cc8947 */ /* 0x000fea000383ffff */
[----:B------:R-:W-:Y:S05]  /*19c60*/  BSYNC B8 ;  /* 0x0000000000087941 */ /* 0x000fea0003800000 */
.L_x_8391:
        /* <DEDUP_REMOVED lines=12> */
.L_x_8568:
[----:B------:R-:W-:Y:S05]  /*19d30*/  BSYNC B0 ;  /* 0x0000000000007941 */ /* 0x000fea0003800000 */
.L_x_8461:
[----:B------:R-:W-:-:S03]  /*19d40*/  UMOV UR4, 0xffffffff ;  /* 0xffffffff00047882 */ /* 0x000fc60000000000 */
[----:B------:R-:W-:Y:S05]  /*19d50*/  BRA.DIV UR4, `(.L_x_8463) ;  /* 0x0000003a04f47947 */ /* 0x000fea000b800000 */
[----:B0-----:R-:W0:Y:S02]  /*19d60*/  S2R R0, SR_TID.X ;  /* 0x0000000000007919 */ /* 0x001e240000002100 */
[----:B0-----:R-:W-:-:S04]  /*19d70*/  SHF.R.U32.HI R0, RZ, 0x5, R0 ;  /* 0x00000005ff007819 */ /* 0x001fc80000011600 */
[----:B------:R-:W-:-:S05]  /*19d80*/  LOP3.LUT R0, R0, 0x3, RZ, 0xc0, !PT ;  /* 0x0000000300007812 */ /* 0x000fca00078ec0ff */
[----:B------:R0:W1:Y:S02]  /*19d90*/  SHFL.IDX PT, R14, R0, RZ, 0x1f ;  /* 0x00001fff000e7589 */ /* 0x00006400000e0000 */
.L_x_8571:
[----:B-1----:R-:W-:Y:S01]  /*19da0*/  ISETP.NE.AND P0, PT, R14, RZ, PT ;  /* 0x000000ff0e00720c */ /* 0x002fe20003f05270 */
[----:B------:R-:W-:-:S12]  /*19db0*/  BSSY B0, `(.L_x_8464) ;  /* 0x0000024000007945 */ /* 0x000fd80003800000 */
[----:B------:R-:W-:Y:S05]  /*19dc0*/  @P0 BRA `(.L_x_8465) ;  /* 0x0000000000880947 */ /* 0x000fea0003800000 */
[----:B------:R-:W-:-:S03]  /*19dd0*/  UMOV UR4, 0xffffffff ;  /* 0xffffffff00047882 */ /* 0x000fc60000000000 */
[----:B------:R-:W-:Y:S05]  /*19de0*/  BRA.DIV UR4, `(.L_x_8466) ;  /* 0x0000003e04047947 */ /* 0x000fea000b800000 */
[----:B------:R-:W-:-:S13]  /*19df0*/  ELECT P6, URZ, PT ;  /* 0x00000000003f782f */ /* 0x000fda00038c0000 */
.L_x_8574:
[----:B------:R-:W-:Y:S05]  /*19e00*/  @!P6 BRA `(.L_x_8465) ;  /* 0x000000000078e947 */ /* 0x000fea0003800000 */
[----:B------:R-:W-:-:S06]  /*19e10*/  ULOP3.LUT UR4, UR40, 0x2, URZ, 0xfc, !UPT ;  /* 0x0000000228047892 */ /* 0x000fcc000f8efc3f */
[----:B0-----:R-:W-:-:S05]  /*19e20*/  IMAD.U32 R0, RZ, RZ, UR4 ;  /* 0x00000004ff007e24 */ /* 0x001fca000f8e00ff */
[----:B------:R-:W-:-:S13]  /*19e30*/  ISETP.NE.AND P0, PT, R0, 0x3, PT ;  /* 0x000000030000780c */ /* 0x000fda0003f05270 */
[----:B------:R-:W-:Y:S05]  /*19e40*/  @!P0 BRA `(.L_x_8467) ;  /* 0x0000000000048947 */ /* 0x000fea0003800000 */
[----:B------:R-:W-:Y:S01]  /*19e50*/  BPT.TRAP 0x1 ;  /* 0x000000040000795c */ /* 0x000fe20000300000 */
.L_x_8467:
[C---:B------:R-:W-:Y:S01]  /*19e60*/  IMAD R3, R18.reuse, 0x8, R5 ;  /* 0x0000000812037824 */ /* 0x040fe200078e0205 */
[----:B------:R-:W-:Y:S01]  /*19e70*/  SHF.L.U32 R2, R23, 0x1f, RZ ;  /* 0x0000001f17027819 */ /* 0x000fe200000006ff */
[----:B------:R-:W-:-:S03]  /*19e80*/  VIADD R18, R18, 0x1 ;  /* 0x0000000112127836 */ /* 0x000fc60000000000 */
[----:B------:R-:W0:Y:S02]  /*19e90*/  SYNCS.PHASECHK.TRANS64.TRYWAIT P1, [R3+URZ+0x38840], R2 ;  /* 0x03884002030075a7 */ /* 0x000e24000802017f */
[----:B------:R-:W-:-:S04]  /*19ea0*/  ISETP.NE.AND P2, PT, R18, 0x2, PT ;  /* 0x000000021200780c */ /* 0x000fc80003f45270 */
[----:B------:R-:W-:Y:S01]  /*19eb0*/  SEL R0, RZ, 0x1, P2 ;  /* 0x00000001ff007807 */ /* 0x000fe20001000000 */
[----:B0-----:R-:W-:Y:S08]  /*19ec0*/  @!P1 BRA `(.L_x_8468) ;  /* 0x0000003800ec9947 */ /* 0x001ff00003800000 */
.L_x_8575:
[----:B------:R-:W-:Y:S02]  /*19ed0*/  SEL R18, R18, RZ, P2 ;  /* 0x000000ff12127207 */ /* 0x000fe40001000000 */
[----:B------:R-:W-:Y:S01]  /*19ee0*/  LOP3.LUT R0, R23, R0, RZ, 0x3c, !PT ;  /* 0x0000000017007212 */ /* 0x000fe200078e3cff */
[----:B------:R-:W-:Y:S06]  /*19ef0*/  @!P0 BRA `(.L_x_8469) ;  /* 0x0000000000048947 */ /* 0x000fec0003800000 */
[----:B------:R-:W-:Y:S01]  /*19f00*/  BPT.TRAP 0x1 ;  /* 0x000000040000795c */ /* 0x000fe20000300000 */
.L_x_8469:
[----:B------:R-:W-:Y:S01]  /*19f10*/  IMAD R5, R18, 0x8, R5 ;  /* 0x0000000812057824 */ /* 0x000fe200078e0205 */
[----:B------:R-:W-:-:S04]  /*19f20*/  SHF.L.U32 R0, R0, 0x1f, RZ ;  /* 0x0000001f00007819 */ /* 0x000fc800000006ff */
[----:B------:R-:W1:Y:S02]  /*19f30*/  SYNCS.PHASECHK.TRANS64.TRYWAIT P1, [R5+URZ+0x38840], R0 ;  /* 0x03884000050075a7 */ /* 0x000e64000802017f */
[----:B-1----:R-:W-:Y:S05]  /*19f40*/  @!P1 BRA `(.L_x_8470) ;  /* 0x0000003800e09947 */ /* 0x002fea0003800000 */
.L_x_8576:
[----:B------:R-:W-:Y:S05]  /*19f50*/  @!P0 BRA `(.L_x_8471) ;  /* 0x0000000000048947 */ /* 0x000fea0003800000 */
[----:B------:R-:W-:Y:S01]  /*19f60*/  BPT.TRAP 0x1 ;  /* 0x000000040000795c */ /* 0x000fe20000300000 */
.L_x_8471:
[----:B------:R-:W5:Y:S02]  /*19f70*/  SYNCS.PHASECHK.TRANS64.TRYWAIT P1, [R3+URZ+0x38860], R2 ;  /* 0x03886002030075a7 */ /* 0x000f64000802017f */
[----:B-----5:R-:W-:Y:S05]  /*19f80*/  @!P1 BRA `(.L_x_8472) ;  /* 0x0000003800e49947 */ /* 0x020fea0003800000 */
.L_x_8577:
[----:B------:R-:W-:Y:S05]  /*19f90*/  @!P0 BRA `(.L_x_8473) ;  /* 0x0000000000048947 */ /* 0x000fea0003800000 */
[----:B------:R-:W-:Y:S01]  /*19fa0*/  BPT.TRAP 0x1 ;  /* 0x000000040000795c */ /* 0x000fe20000300000 */
.L_x_8473:
[----:B------:R0:W0:Y:S02]  /*19fb0*/  SYNCS.PHASECHK.TRANS64.TRYWAIT P0, [R5+URZ+0x38860], R0 ;  /* 0x03886000050075a7 */ /* 0x000024000800017f */
[----:B0-----:R-:W-:Y:S05]  /*19fc0*/  @!P0 NANOSLEEP.SYNCS 0x989680 ;  /* 0x009896800000895d */ /* 0x001fea0003900000 */
[----:B------:R-:W0:Y:S02]  /*19fd0*/  @!P0 SYNCS.PHASECHK.TRANS64 P0, [R5+URZ+0x38860], R0 ;  /* 0x03886000050085a7 */ /* 0x000e24000800007f */
[----:B0-----:R-:W-:Y:S05]  /*19fe0*/  @!P0 BRA `(.L_x_8473) ;  /* 0xfffffffc00f08947 */ /* 0x001fea000383ffff */
.L_x_8465:
[----:B------:R-:W-:Y:S05]  /*19ff0*/  BSYNC B0 ;  /* 0x0000000000007941 */ /* 0x000fea0003800000 */
.L_x_8464:
[----:B------:R-:W-:Y:S05]  /*1a000*/  EXIT ;  /* 0x000000000000794d */ /* 0x000fea0003800000 */
.L_x_8330:
[----:B0-----:R0:W1:Y:S02]  /*1a010*/  SYNCS.PHASECHK.TRANS64.TRYWAIT P1, [R17+URZ+0x38800], R6 ;  /* 0x03880006110075a7 */ /* 0x001064000802017f */
[----:B-1----:R-:W-:Y:S05]  /*1a020*/  @!P1 NANOSLEEP.SYNCS 0x989680 ;  /* 0x009896800000995d */ /* 0x002fea0003900000 */
[----:B------:R-:W1:Y:S02]  /*1a030*/  @!P1 SYNCS.PHASECHK.TRANS64 P1, [R17+URZ+0x38800], R6 ;  /* 0x03880006110095a7 */ /* 0x000e64000802007f */
[----:B-1----:R-:W-:Y:S05]  /*1a040*/  @!P1 BRA `(.L_x_8330) ;  /* 0xfffffffc00f09947 */ /* 0x002fea000383ffff */
[----:B------:R-:W-:Y:S05]  /*1a050*/  BRA `(.L_x_8474) ;  /* 0xfffffea000707947 */ /* 0x000fea000383ffff */
.L_x_8334:
[----:B--2---:R2:W3:Y:S02]  /*1a060*/  SYNCS.PHASECHK.TRANS64.TRYWAIT P1, [R9+URZ+0x38830], R8 ;  /* 0x03883008090075a7 */ /* 0x0044e4000802017f */
[----:B---3--:R-:W-:Y:S05]  /*1a070*/  @!P1 NANOSLEEP.SYNCS 0x989680 ;  /* 0x009896800000995d */ /* 0x008fea0003900000 */
[----:B------:R-:W3:Y:S02]  /*1a080*/  @!P1 SYNCS.PHASECHK.TRANS64 P1, [R9+URZ+0x38830], R8 ;  /* 0x03883008090095a7 */ /* 0x000ee4000802007f */
[----:B---3--:R-:W-:Y:S05]  /*1a090*/  @!P1 BRA `(.L_x_8334) ;  /* 0xfffffffc00f09947 */ /* 0x008fea000383ffff */
[----:B------:R-:W-:Y:S05]  /*1a0a0*/  BRA `(.L_x_8333) ;  /* 0xfffffea000947947 */ /* 0x000fea000383ffff */
.L_x_8335:
[----:B---3--:R3:W4:Y:S02]  /*1a0b0*/  SYNCS.PHASECHK.TRANS64.TRYWAIT P1, [R17+URZ+0x38810], R6 ;  /* 0x03881006110075a7 */ /* 0x008724000802017f */
[----:B----4-:R-:W-:Y:S05]  /*1a0c0*/  @!P1 NANOSLEEP.SYNCS 0x989680 ;  /* 0x009896800000995d */ /* 0x010fea0003900000 */
[----:B------:R-:W4:Y:S02]  /*1a0d0*/  @!P1 SYNCS.PHASECHK.TRANS64 P1, [R17+URZ+0x38810], R6 ;  /* 0x03881006110095a7 */ /* 0x000f24000802007f */
[----:B----4-:R-:W-:Y:S05]  /*1a0e0*/  @!P1 BRA `(.L_x_8335) ;  /* 0xfffffffc00f09947 */ /* 0x010fea000383ffff */
[----:B------:R-:W-:Y:S05]  /*1a0f0*/  BRA `(.L_x_8475) ;  /* 0xfffffea400207947 */ /* 0x000fea000383ffff */
.L_x_8339:
[----:B------:R0:W0:Y:S02]  /*1a100*/  SYNCS.PHASECHK.TRANS64.TRYWAIT P1, [R9+URZ+0x38850], R8 ;  /* 0x03885008090075a7 */ /* 0x000024000802017f */
[----:B0-----:R-:W-:Y:S05]  /*1a110*/  @!P1 NANOSLEEP.SYNCS 0x989680 ;  /* 0x009896800000995d */ /* 0x001fea0003900000 */
[----:B------:R-:W0:Y:S02]  /*1a120*/  @!P1 SYNCS.PHASECHK.TRANS64 P1, [R9+URZ+0x38850], R8 ;  /* 0x03885008090095a7 */ /* 0x000e24000802007f */
[----:B0-----:R-:W-:Y:S05]  /*1a130*/  @!P1 BRA `(.L_x_8339) ;  /* 0xfffffffc00f09947 */ /* 0x001fea000383ffff */
[----:B------:R-:W-:Y:S05]  /*1a140*/  BRA `(.L_x_8338) ;  /* 0xfffffea400507947 */ /* 0x000fea000383ffff */
.L_x_8346:
[----:B-1----:R1:W2:Y:S02]  /*1a150*/  SYNCS.PHASECHK.TRANS64.TRYWAIT P1, [R9+URZ+0x38830], R7 ;  /* 0x03883007090075a7 */ /* 0x0022a4000802017f */
[----:B--2---:R-:W-:Y:S05]  /*1a160*/  @!P1 NANOSLEEP.SYNCS 0x989680 ;  /* 0x009896800000995d */ /* 0x004fea0003900000 */
[----:B------:R-:W2:Y:S02]  /*1a170*/  @!P1 SYNCS.PHASECHK.TRANS64 P1, [R9+URZ+0x38830], R7 ;  /* 0x03883007090095a7 */ /* 0x000ea4000802007f */
[----:B--2---:R-:W-:Y:S05]  /*1a180*/  @!P1 BRA `(.L_x_8346) ;  /* 0xfffffffc00f09947 */ /* 0x004fea000383ffff */
[----:B------:R-:W-:Y:S05]  /*1a190*/  BRA `(.L_x_8345) ;  /* 0xfffffed000787947 */ /* 0x000fea000383ffff */
.L_x_8350:
[----:B---3--:R3:W4:Y:S02]  /*1a1a0*/  SYNCS.PHASECHK.TRANS64.TRYWAIT P1, [R9+URZ+0x38850], R7 ;  /* 0x03885007090075a7 */ /* 0x008724000802017f */
[----:B----4-:R-:W-:Y:S05]  /*1a1b0*/  @!P1 NANOSLEEP.SYNCS 0x989680 ;  /* 0x009896800000995d */ /* 0x010fea0003900000 */
[----:B------:R-:W4:Y:S02]  /*1a1c0*/  @!P1 SYNCS.PHASECHK.TRANS64 P1, [R9+URZ+0x38850], R7 ;  /* 0x03885007090095a7 */ /* 0x000f24000802007f */
[----:B----4-:R-:W-:Y:S05]  /*1a1d0*/  @!P1 BRA `(.L_x_8350) ;  /* 0xfffffffc00f09947 */ /* 0x010fea000383ffff */
[----:B------:R-:W-:Y:S05]  /*1a1e0*/  BRA `(.L_x_8349) ;  /* 0xfffffed000d47947 */ /* 0x000fea000383ffff */
.L_x_8358:
[----:B-1----:R1:W2:Y:S02]  /*1a1f0*/  SYNCS.PHASECHK.TRANS64.TRYWAIT P1, [R9+URZ+0x38830], R7 ;  /* 0x03883007090075a7 */ /* 0x0022a4000802017f */
[----:B--2---:R-:W-:Y:S05]  /*1a200*/  @!P1 NANOSLEEP.SYNCS 0x989680 ;  /* 0x009896800000995d */ /* 0x004fea0003900000 */
[----:B------:R-:W2:Y:S02]  /*1a210*/  @!P1 SYNCS.PHASECHK.TRANS64 P1, [R9+URZ+0x38830], R7 ;  /* 0x03883007090095a7 */ /* 0x000ea4000802007f */
[----:B--2---:R-:W-:Y:S05]  /*1a220*/  @!P1 BRA `(.L_x_8358) ;  /* 0xfffffffc00f09947 */ /* 0x004fea000383ffff */
[----:B------:R-:W-:Y:S05]  /*1a230*/  BRA `(.L_x_8357) ;  /* 0xffffff0800107947 */ /* 0x000fea000383ffff */
.L_x_8362:
[----:B---3--:R3:W4:Y:S02]  /*1a240*/  SYNCS.PHASECHK.TRANS64.TRYWAIT P1, [R9+URZ+0x38850], R7 ;  /* 0x03885007090075a7 */ /* 0x008724000802017f */
[----:B----4-:R-:W-:Y:S05]  /*1a250*/  @!P1 NANOSLEEP.SYNCS 0x989680 ;  /* 0x009896800000995d */ /* 0x010fea0003900000 */
[----:B------:R-:W4:Y:S02]  /*1a260*/  @!P1 SYNCS.PHASECHK.TRANS64 P1, [R9+URZ+0x38850], R7 ;  /* 0x03885007090095a7 */ /* 0x000f24000802007f */
[----:B----4-:R-:W-:Y:S05]  /*1a270*/  @!P1 BRA `(.L_x_8362) ;  /* 0xfffffffc00f09947 */ /* 0x010fea000383ffff */
[----:B------:R-:W-:Y:S05]  /*1a280*/  BRA `(.L_x_8361) ;  /* 0xffffff08006c7947 */ /* 0x000fea000383ffff */
.L_x_8405:
        /* <DEDUP_REMOVED lines=11> */
.L_x_8477:
[----:B------:R-:W-:Y:S05]  /*1a340*/  BSYNC B0 ;  /* 0x0000000000007941 */ /* 0x000fea0003800000 */
.L_x_8476:
[----:B------:R-:W-:Y:S05]  /*1a350*/  BRA `(.L_x_8478) ;  /* 0xffffffac001c7947 */ /* 0x000fea000383ffff */
.L_x_8408:
[----:B0-----:R0:W1:Y:S02]  /*1a360*/  SYNCS.PHASECHK.TRANS64.TRYWAIT P0, [R22+URZ+0x38840], R0 ;  /* 0x03884000160075a7 */ /* 0x001064000800017f */
[----:B-1----:R-:W-:Y:S05]  /*1a370*/  @!P0 NANOSLEEP.SYNCS 0x989680 ;  /* 0x009896800000895d */ /* 0x002fea0003900000 */
[----:B------:R-:W1:Y:S02]  /*1a380*/  @!P0 SYNCS.PHASECHK.TRANS64 P0, [R22+URZ+0x38840], R0 ;  /* 0x03884000160085a7 */ /* 0x000e64000800007f */
[----:B-1----:R-:W-:Y:S05]  /*1a390*/  @!P0 BRA `(.L_x_8408) ;  /* 0xfffffffc00f08947 */ /* 0x002fea000383ffff */
[----:B------:R-:W-:Y:S05]  /*1a3a0*/  BRA `(.L_x_8479) ;  /* 0xffffffb000187947 */ /* 0x000fea000383ffff */
.L_x_8409:
        /* <DEDUP_REMOVED lines=8> */
.L_x_8481:
[----:B------:R-:W-:Y:S05]  /*1a430*/  BSYNC B0 ;  /* 0x0000000000007941 */ /* 0x000fea0003800000 */
.L_x_8480:
        /* <DEDUP_REMOVED lines=9> */
.L_x_8482:
[----:B------:R-:W-:Y:S02]  /*1a4d0*/  IMAD.MOV.U32 R13, RZ, RZ, R5 ;  /* 0x000000ffff0d7224 */ /* 0x000fe400078e0005 */
[----:B------:R-:W-:Y:S02]  /*1a4e0*/  IMAD.MOV.U32 R12, RZ, RZ, 0x1 ;  /* 0x00000001ff0c7424 */ /* 0x000fe400078e00ff */
[----:B------:R-:W-:-:S07]  /*1a4f0*/  IMAD.MOV.U32 R3, RZ, RZ, R14 ;  /* 0x000000ffff037224 */ /* 0x000fce00078e000e */
[----:B------:R-:W-:Y:S05]  /*1a500*/  WARPSYNC.COLLECTIVE R15, `(.L_x_8483) ;  /* 0x000000000f087348 */ /* 0x000fea0003c00000 */
[----:B------:R0:W1:Y:S02]  /*1a510*/  SHFL.IDX P6, R14, R13, R12, R11 ;  /* 0x0000000c0d0e7389 */ /* 0x00006400000c000b */
[----:B01----:R-:W-:Y:S01]  /*1a520*/  ENDCOLLECTIVE ;  /* 0x000000000000791b */ /* 0x003fe20003800000 */
.L_x_8483:
        /* <DEDUP_REMOVED lines=15> */
.L_x_8484:
[----:B------:R-:W-:Y:S02]  /*1a620*/  @P0 IMAD R6, R4, 0x2, R17 ;  /* 0x0000000204060824 */ /* 0x000fe400078e0211 */
[----:B------:R-:W-:Y:S02]  /*1a630*/  IMAD.MOV.U32 R13, RZ, RZ, R5 ;  /* 0x000000ffff0d7224 */ /* 0x000fe400078e0005 */
[----:B------:R-:W-:Y:S02]  /*1a640*/  IMAD.MOV.U32 R12, RZ, RZ, 0x2 ;  /* 0x00000002ff0c7424 */ /* 0x000fe400078e00ff */
[----:B------:R-:W-:-:S07]  /*1a650*/  IMAD.MOV.U32 R3, RZ, RZ, R14 ;  /* 0x000000ffff037224 */ /* 0x000fce00078e000e */
[----:B------:R-:W-:Y:S05]  /*1a660*/  WARPSYNC.COLLECTIVE R15, `(.L_x_8485) ;  /* 0x000000000f087348 */ /* 0x000fea0003c00000 */
[----:B------:R0:W1:Y:S02]  /*1a670*/  SHFL.IDX P6, R14, R13, R12, R11 ;  /* 0x0000000c0d0e7389 */ /* 0x00006400000c000b */
[----:B01----:R-:W-:Y:S01]  /*1a680*/  ENDCOLLECTIVE ;  /* 0x000000000000791b */ /* 0x003fe20003800000 */
.L_x_8485:
        /* <DEDUP_REMOVED lines=15> */
.L_x_8486:
[----:B------:R-:W-:Y:S02]  /*1a780*/  @P0 IMAD R6, R4, 0x2, R17 ;  /* 0x0000000204060824 */ /* 0x000fe400078e0211 */
[----:B------:R-:W-:Y:S02]  /*1a790*/  IMAD.MOV.U32 R13, RZ, RZ, R5 ;  /* 0x000000ffff0d7224 */ /* 0x000fe400078e0005 */
[----:B------:R-:W-:Y:S02]  /*1a7a0*/  IMAD.MOV.U32 R12, RZ, RZ, 0x3 ;  /* 0x00000003ff0c7424 */ /* 0x000fe400078e00ff */
[----:B------:R-:W-:-:S07]  /*1a7b0*/  IMAD.MOV.U32 R3, RZ, RZ, R14 ;  /* 0x000000ffff037224 */ /* 0x000fce00078e000e */
[----:B------:R-:W-:Y:S05]  /*1a7c0*/  WARPSYNC.COLLECTIVE R15, `(.L_x_8487) ;  /* 0x000000000f087348 */ /* 0x000fea0003c00000 */
[----:B------:R0:W1:Y:S02]  /*1a7d0*/  SHFL.IDX P6, R14, R13, R12, R11 ;  /* 0x0000000c0d0e7389 */ /* 0x00006400000c000b */
[----:B01----:R-:W-:Y:S01]  /*1a7e0*/  ENDCOLLECTIVE ;  /* 0x000000000000791b */ /* 0x003fe20003800000 */
.L_x_8487:
        /* <DEDUP_REMOVED lines=10> */
.L_x_8488:
[----:B------:R-:W-:Y:S01]  /*1a890*/  @!PT LDS RZ, [RZ] ;  /* 0x00000000fffff984 */ /* 0x000fe20000000800 */
[----:B------:R-:W-:Y:S01]  /*1a8a0*/  @!PT LDS RZ, [RZ] ;  /* 0x00000000fffff984 */ /* 0x000fe20000000800 */
[----:B------:R-:W-:Y:S01]  /*1a8b0*/  @!PT LDS RZ, [RZ] ;  /* 0x00000000fffff984 */ /* 0x000fe20000000800 */
[----:B------:R0:W-:Y:S01]  /*1a8c0*/  @P0 LDGSTS.E.BYPASS.LTC128B.128 [R6+0x23400], desc[UR42][R2.64], !P2 ;  /* 0x2340000002060fae */ /* 0x0001e2000d101d6a */
[----:B------:R-:W-:Y:S01]  /*1a8d0*/  IMAD.MOV.U32 R0, RZ, RZ, R14 ;  /* 0x000000ffff007224 */ /* 0x000fe200078e000e */
[----:B------:R-:W-:Y:S06]  /*1a8e0*/  BRA `(.L_x_8489) ;  /* 0xffffffac00cc7947 */ /* 0x000fec000383ffff */
.L_x_8414:
        /* <DEDUP_REMOVED lines=10> */
.L_x_8490:
        /* <DEDUP_REMOVED lines=9> */
.L_x_8491:
[----:B------:R-:W-:Y:S02]  /*1aa20*/  IMAD.MOV.U32 R13, RZ, RZ, R2 ;  /* 0x000000ffff0d7224 */ /* 0x000fe400078e0002 */
[----:B------:R-:W-:Y:S02]  /*1aa30*/  IMAD.MOV.U32 R12, RZ, RZ, 0x1 ;  /* 0x00000001ff0c7424 */ /* 0x000fe400078e00ff */
[----:B------:R-:W-:-:S07]  /*1aa40*/  IMAD.MOV.U32 R5, RZ, RZ, R14 ;  /* 0x000000ffff057224 */ /* 0x000fce00078e000e */
[----:B------:R-:W-:Y:S05]  /*1aa50*/  WARPSYNC.COLLECTIVE R15, `(.L_x_8492) ;  /* 0x000000000f087348 */ /* 0x000fea0003c00000 */
[----:B------:R0:W1:Y:S02]  /*1aa60*/  SHFL.IDX P6, R14, R13, R12, R11 ;  /* 0x0000000c0d0e7389 */ /* 0x00006400000c000b */
[----:B01----:R-:W-:Y:S01]  /*1aa70*/  ENDCOLLECTIVE ;  /* 0x000000000000791b */ /* 0x003fe20003800000 */
.L_x_8492:
        /* <DEDUP_REMOVED lines=15> */
.L_x_8493:
        /* <DEDUP_REMOVED lines=8> */
.L_x_8494:
        /* <DEDUP_REMOVED lines=16> */
.L_x_8495:
[----:B------:R-:W-:Y:S01]  /*1acf0*/  @P2 LOP3.LUT R16, R16, 0x40, RZ, 0xfc, !PT ;  /* 0x0000004010102812 */ /* 0x000fe200078efcff */
[----:B------:R-:W-:Y:S02]  /*1ad00*/  IMAD.MOV.U32 R13, RZ, RZ, R2 ;  /* 0x000000ffff0d7224 */ /* 0x000fe400078e0002 */
[----:B------:R-:W-:Y:S02]  /*1ad10*/  IMAD.MOV.U32 R12, RZ, RZ, 0x3 ;  /* 0x00000003ff0c7424 */ /* 0x000fe400078e00ff */
[----:B------:R-:W-:-:S07]  /*1ad20*/  IMAD.MOV.U32 R5, RZ, RZ, R14 ;  /* 0x000000ffff057224 */ /* 0x000fce00078e000e */
[----:B------:R-:W-:Y:S05]  /*1ad30*/  WARPSYNC.COLLECTIVE R15, `(.L_x_8496) ;  /* 0x000000000f087348 */ /* 0x000fea0003c00000 */
[----:B------:R0:W1:Y:S02]  /*1ad40*/  SHFL.IDX P6, R14, R13, R12, R11 ;  /* 0x0000000c0d0e7389 */ /* 0x00006400000c000b */
[----:B01----:R-:W-:Y:S01]  /*1ad50*/  ENDCOLLECTIVE ;  /* 0x000000000000791b */ /* 0x003fe20003800000 */
.L_x_8496:
        /* <DEDUP_REMOVED lines=14> */
.L_x_8497:
[----:B------:R-:W-:Y:S01]  /*1ae40*/  IMAD.MOV.U32 R0, RZ, RZ, R14 ;  /* 0x000000ffff007224 */ /* 0x000fe200078e000e */
[----:B------:R-:W-:Y:S06]  /*1ae50*/  BRA `(.L_x_8498) ;  /* 0xffffffb000d07947 */ /* 0x000fec000383ffff */
.L_x_8418:
        /* <DEDUP_REMOVED lines=47> */
.L_x_8500:
[----:B------:R-:W-:Y:S05]  /*1b150*/  BSYNC B0 ;  /* 0x0000000000007941 */ /* 0x000fea0003800000 */
.L_x_8499:
        /* <DEDUP_REMOVED lines=11> */
.L_x_8501:
        /* <DEDUP_REMOVED lines=39> */
.L_x_8502:
[----:B------:R-:W-:Y:S02]  /*1b480*/  IMAD.MOV.U32 R13, RZ, RZ, R0 ;  /* 0x000000ffff0d7224 */ /* 0x000fe400078e0000 */
[----:B------:R-:W-:-:S07]  /*1b490*/  IMAD.MOV.U32 R7, RZ, RZ, R14 ;  /* 0x000000ffff077224 */ /* 0x000fce00078e000e */
[----:B------:R-:W-:Y:S05]  /*1b4a0*/  WARPSYNC.COLLECTIVE R15, `(.L_x_8503) ;  /* 0x000000000f087348 */ /* 0x000fea0003c00000 */
[----:B------:R0:W1:Y:S02]  /*1b4b0*/  SHFL.IDX P6, R14, R13, R12, R11 ;  /* 0x0000000c0d0e7389 */ /* 0x00006400000c000b */
[----:B01----:R-:W-:Y:S01]  /*1b4c0*/  ENDCOLLECTIVE ;  /* 0x000000000000791b */ /* 0x003fe20003800000 */
.L_x_8503:
        /* <DEDUP_REMOVED lines=33> */
.L_x_8504:
[----:B------:R-:W-:Y:S02]  /*1b6e0*/  IMAD.MOV.U32 R13, RZ, RZ, R0 ;  /* 0x000000ffff0d7224 */ /* 0x000fe400078e0000 */
[----:B------:R-:W-:-:S07]  /*1b6f0*/  IMAD.MOV.U32 R7, RZ, RZ, R14 ;  /* 0x000000ffff077224 */ /* 0x000fce00078e000e */
[----:B------:R-:W-:Y:S05]  /*1b700*/  WARPSYNC.COLLECTIVE R15, `(.L_x_8505) ;  /* 0x000000000f087348 */ /* 0x000fea0003c00000 */
[----:B------:R0:W1:Y:S02]  /*1b710*/  SHFL.IDX P6, R14, R13, R12, R11 ;  /* 0x0000000c0d0e7389 */ /* 0x00006400000c000b */
[----:B01----:R-:W-:Y:S01]  /*1b720*/  ENDCOLLECTIVE ;  /* 0x000000000000791b */ /* 0x003fe20003800000 */
.L_x_8505:
        /* <DEDUP_REMOVED lines=27> */
.L_x_8506:
[----:B------:R-:W-:Y:S02]  /*1b8e0*/  IMAD.MOV.U32 R13, RZ, RZ, R0 ;  /* 0x000000ffff0d7224 */ /* 0x000fe400078e0000 */
[----:B------:R-:W-:-:S07]  /*1b8f0*/  IMAD.MOV.U32 R6, RZ, RZ, R14 ;  /* 0x000000ffff067224 */ /* 0x000fce00078e000e */
[----:B------:R-:W-:Y:S05]  /*1b900*/  WARPSYNC.COLLECTIVE R15, `(.L_x_8507) ;  /* 0x000000000f087348 */ /* 0x000fea0003c00000 */
[----:B------:R0:W1:Y:S02]  /*1b910*/  SHFL.IDX P6, R14, R13, R12, R11 ;  /* 0x0000000c0d0e7389 */ /* 0x00006400000c000b */
[----:B01----:R-:W-:Y:S01]  /*1b920*/  ENDCOLLECTIVE ;  /* 0x000000000000791b */ /* 0x003fe20003800000 */
.L_x_8507:
[----:B------:R-:W-:Y:S01]  /*1b930*/  IMAD.MOV.U32 R0, RZ, RZ, R14 ;  /* 0x000000ffff007224 */ /* 0x000fe200078e000e */
[----:B------:R-:W-:Y:S06]  /*1b940*/  BRA `(.L_x_8508) ;  /* 0xffffffb400447947 */ /* 0x000fec000383ffff */
.L_x_8423:
[----:B0-----:R0:W1:Y:S02]  /*1b950*/  SYNCS.PHASECHK.TRANS64.TRYWAIT P0, [R17+URZ+0x38820], R0 ;  /* 0x03882000110075a7 */ /* 0x001064000800017f */
[----:B-1----:R-:W-:Y:S05]  /*1b960*/  @!P0 NANOSLEEP.SYNCS 0x989680 ;  /* 0x009896800000895d */ /* 0x002fea0003900000 */
[----:B------:R-:W1:Y:S02]  /*1b970*/  @!P0 SYNCS.PHASECHK.TRANS64 P0, [R17+URZ+0x38820], R0 ;  /* 0x03882000110085a7 */ /* 0x000e64000800007f */
[----:B-1----:R-:W-:Y:S05]  /*1b980*/  @!P0 BRA `(.L_x_8423) ;  /* 0xfffffffc00f08947 */ /* 0x002fea000383ffff */
[----:B------:R-:W-:Y:S05]  /*1b990*/  BRA `(.L_x_8509) ;  /* 0xffffffb400e07947 */ /* 0x000fea000383ffff */
.L_x_8426:
[----:B0-----:R0:W1:Y:S02]  /*1b9a0*/  SYNCS.PHASECHK.TRANS64.TRYWAIT P0, [R22+URZ+0x38860], R0 ;  /* 0x03886000160075a7 */ /* 0x001064000800017f */
[----:B-1----:R-:W-:Y:S05]  /*1b9b0*/  @!P0 NANOSLEEP.SYNCS 0x989680 ;  /* 0x009896800000895d */ /* 0x002fea0003900000 */
[----:B------:R-:W1:Y:S02]  /*1b9c0*/  @!P0 SYNCS.PHASECHK.TRANS64 P0, [R22+URZ+0x38860], R0 ;  /* 0x03886000160085a7 */ /* 0x000e64000800007f */
[----:B-1----:R-:W-:Y:S05]  /*1b9d0*/  @!P0 BRA `(.L_x_8426) ;  /* 0xfffffffc00f08947 */ /* 0x002fea000383ffff */
[----:B------:R-:W-:Y:S05]  /*1b9e0*/  BRA `(.L_x_8510) ;  /* 0xffffffb400f07947 */ /* 0x000fea000383ffff */
.L_x_8427:
        /* <DEDUP_REMOVED lines=8> */
.L_x_8512:
[----:B------:R-:W-:Y:S05]  /*1ba70*/  BSYNC B0 ;  /* 0x0000000000007941 */ /* 0x000fea0003800000 */
.L_x_8511:
        /* <DEDUP_REMOVED lines=15> */
.L_x_8513:
        /* <DEDUP_REMOVED lines=39> */
.L_x_8514:
[----:B------:R-:W-:Y:S02]  /*1bde0*/  IMAD.MOV.U32 R13, RZ, RZ, R4 ;  /* 0x000000ffff0d7224 */ /* 0x000fe400078e0004 */
[----:B------:R-:W-:-:S07]  /*1bdf0*/  IMAD.MOV.U32 R3, RZ, RZ, R14 ;  /* 0x000000ffff037224 */ /* 0x000fce00078e000e */
[----:B------:R-:W-:Y:S05]  /*1be00*/  WARPSYNC.COLLECTIVE R15, `(.L_x_8515) ;  /* 0x000000000f087348 */ /* 0x000fea0003c00000 */
[----:B------:R0:W1:Y:S02]  /*1be10*/  SHFL.IDX P6, R14, R13, R12, R11 ;  /* 0x0000000c0d0e7389 */ /* 0x00006400000c000b */
[----:B01----:R-:W-:Y:S01]  /*1be20*/  ENDCOLLECTIVE ;  /* 0x000000000000791b */ /* 0x003fe20003800000 */
.L_x_8515:
        /* <DEDUP_REMOVED lines=29> */
.L_x_8516:
[----:B------:R-:W-:Y:S02]  /*1c000*/  IMAD.MOV.U32 R13, RZ, RZ, R4 ;  /* 0x000000ffff0d7224 */ /* 0x000fe400078e0004 */
[----:B------:R-:W-:-:S07]  /*1c010*/  IMAD.MOV.U32 R7, RZ, RZ, R14 ;  /* 0x000000ffff077224 */ /* 0x000fce00078e000e */
[----:B------:R-:W-:Y:S05]  /*1c020*/  WARPSYNC.COLLECTIVE R15, `(.L_x_8517) ;  /* 0x000000000f087348 */ /* 0x000fea0003c00000 */
[----:B------:R0:W1:Y:S02]  /*1c030*/  SHFL.IDX P6, R14, R13, R12, R11 ;  /* 0x0000000c0d0e7389 */ /* 0x00006400000c000b */
[----:B01----:R-:W-:Y:S01]  /*1c040*/  ENDCOLLECTIVE ;  /* 0x000000000000791b */ /* 0x003fe20003800000 */
.L_x_8517:
        /* <DEDUP_REMOVED lines=29> */
.L_x_8518:
[----:B------:R-:W-:Y:S02]  /*1c220*/  IMAD.MOV.U32 R13, RZ, RZ, R4 ;  /* 0x000000ffff0d7224 */ /* 0x000fe400078e0004 */
[----:B------:R-:W-:-:S07]  /*1c230*/  IMAD.MOV.U32 R6, RZ, RZ, R14 ;  /* 0x000000ffff067224 */ /* 0x000fce00078e000e */
[----:B------:R-:W-:Y:S05]  /*1c240*/  WARPSYNC.COLLECTIVE R15, `(.L_x_8519) ;  /* 0x000000000f087348 */ /* 0x000fea0003c00000 */
[----:B------:R0:W1:Y:S02]  /*1c250*/  SHFL.IDX P6, R14, R13, R12, R11 ;  /* 0x0000000c0d0e7389 */ /* 0x00006400000c000b */
[----:B01----:R-:W-:Y:S01]  /*1c260*/  ENDCOLLECTIVE ;  /* 0x000000000000791b */ /* 0x003fe20003800000 */
.L_x_8519:
[----:B------:R-:W-:Y:S01]  /*1c270*/  IMAD.MOV.U32 R2, RZ, RZ, R14 ;  /* 0x000000ffff027224 */ /* 0x000fe200078e000e */
[----:B------:R-:W-:Y:S06]  /*1c280*/  BRA `(.L_x_8520) ;  /* 0xffffffb4007c7947 */ /* 0x000fec000383ffff */
.L_x_8434:
[----:B0-----:R0:W1:Y:S02]  /*1c290*/  SYNCS.PHASECHK.TRANS64.TRYWAIT P0, [R6+URZ+0x38840], R20 ;  /* 0x03884014060075a7 */ /* 0x001064000800017f */
[----:B-1----:R-:W-:Y:S05]  /*1c2a0*/  @!P0 NANOSLEEP.SYNCS 0x989680 ;  /* 0x009896800000895d */ /* 0x002fea0003900000 */
[----:B------:R-:W1:Y:S02]  /*1c2b0*/  @!P0 SYNCS.PHASECHK.TRANS64 P0, [R6+URZ+0x38840], R20 ;  /* 0x03884014060085a7 */ /* 0x000e64000800007f */
[----:B-1----:R-:W-:Y:S05]  /*1c2c0*/  @!P0 BRA `(.L_x_8434) ;  /* 0xfffffffc00f08947 */ /* 0x002fea000383ffff */
[----:B------:R-:W-:Y:S05]  /*1c2d0*/  BRA `(.L_x_8521) ;  /* 0xffffffbc00107947 */ /* 0x000fea000383ffff */
.L_x_8435:
        /* <DEDUP_REMOVED lines=8> */
.L_x_8523:
[----:B------:R-:W-:Y:S05]  /*1c360*/  BSYNC B1 ;  /* 0x0000000000017941 */ /* 0x000fea0003800000 */
.L_x_8522:
        /* <DEDUP_REMOVED lines=9> */
.L_x_8524:
[----:B------:R-:W-:Y:S02]  /*1c400*/  IMAD.MOV.U32 R13, RZ, RZ, R25 ;  /* 0x000000ffff0d7224 */ /* 0x000fe400078e0019 */
[----:B------:R-:W-:Y:S02]  /*1c410*/  IMAD.MOV.U32 R12, RZ, RZ, 0x1 ;  /* 0x00000001ff0c7424 */ /* 0x000fe400078e00ff */
[----:B------:R-:W-:-:S07]  /*1c420*/  IMAD.MOV.U32 R2, RZ, RZ, R14 ;  /* 0x000000ffff027224 */ /* 0x000fce00078e000e */
[----:B------:R-:W-:Y:S05]  /*1c430*/  WARPSYNC.COLLECTIVE R15, `(.L_x_8525) ;  /* 0x000000000f087348 */ /* 0x000fea0003c00000 */
[----:B------:R0:W1:Y:S02]  /*1c440*/  SHFL.IDX P6, R14, R13, R12, R11 ;  /* 0x0000000c0d0e7389 */ /* 0x00006400000c000b */
[----:B01----:R-:W-:Y:S01]  /*1c450*/  ENDCOLLECTIVE ;  /* 0x000000000000791b */ /* 0x003fe20003800000 */
.L_x_8525:
        /* <DEDUP_REMOVED lines=11> */
.L_x_8526:
[----:B------:R-:W-:Y:S02]  /*1c510*/  IMAD.MOV.U32 R13, RZ, RZ, R25 ;  /* 0x000000ffff0d7224 */ /* 0x000fe400078e0019 */
[----:B------:R-:W-:Y:S02]  /*1c520*/  IMAD.MOV.U32 R12, RZ, RZ, 0x2 ;  /* 0x00000002ff0c7424 */ /* 0x000fe400078e00ff */
[----:B------:R-:W-:-:S07]  /*1c530*/  IMAD.MOV.U32 R2, RZ, RZ, R14 ;  /* 0x000000ffff027224 */ /* 0x000fce00078e000e */
[----:B------:R-:W-:Y:S05]  /*1c540*/  WARPSYNC.COLLECTIVE R15, `(.L_x_8527) ;  /* 0x000000000f087348 */ /* 0x000fea0003c00000 */
[----:B------:R0:W1:Y:S02]  /*1c550*/  SHFL.IDX P6, R14, R13, R12, R11 ;  /* 0x0000000c0d0e7389 */ /* 0x00006400000c000b */
[----:B01----:R-:W-:Y:S01]  /*1c560*/  ENDCOLLECTIVE ;  /* 0x000000000000791b */ /* 0x003fe20003800000 */
.L_x_8527:
        /* <DEDUP_REMOVED lines=11> */
.L_x_8528:
[----:B------:R-:W-:Y:S02]  /*1c620*/  IMAD.MOV.U32 R13, RZ, RZ, R25 ;  /* 0x000000ffff0d7224 */ /* 0x000fe400078e0019 */
[----:B------:R-:W-:Y:S02]  /*1c630*/  IMAD.MOV.U32 R12, RZ, RZ, 0x3 ;  /* 0x00000003ff0c7424 */ /* 0x000fe400078e00ff */
[----:B------:R-:W-:-:S07]  /*1c640*/  IMAD.MOV.U32 R2, RZ, RZ, R14 ;  /* 0x000000ffff027224 */ /* 0x000fce00078e000e */
[----:B------:R-:W-:Y:S05]  /*1c650*/  WARPSYNC.COLLECTIVE R15, `(.L_x_8529) ;  /* 0x000000000f087348 */ /* 0x000fea0003c00000 */
[----:B------:R0:W1:Y:S02]  /*1c660*/  SHFL.IDX P6, R14, R13, R12, R11 ;  /* 0x0000000c0d0e7389 */ /* 0x00006400000c000b */
[----:B01----:R-:W-:Y:S01]  /*1c670*/  ENDCOLLECTIVE ;  /* 0x000000000000791b */ /* 0x003fe20003800000 */
.L_x_8529:
        /* <DEDUP_REMOVED lines=11> */
.L_x_8530:
[----:B------:R-:W-:Y:S01]  /*1c730*/  IMAD.MOV.U32 R2, RZ, RZ, R14 ;  /* 0x000000ffff027224 */ /* 0x000fe200078e000e */
[----:B------:R-:W-:Y:S06]  /*1c740*/  BRA `(.L_x_8531) ;  /* 0xffffffb800987947 */ /* 0x000fec000383ffff */
.L_x_8440:
[----:B---3--:R3:W4:Y:S02]  /*1c750*/  SYNCS.PHASECHK.TRANS64.TRYWAIT P0, [R6+URZ+0x38860], R20 ;  /* 0x03886014060075a7 */ /* 0x008724000800017f */
[----:B----4-:R-:W-:Y:S05]  /*1c760*/  @!P0 NANOSLEEP.SYNCS 0x989680 ;  /* 0x009896800000895d */ /* 0x010fea0003900000 */
[----:B------:R-:W4:Y:S02]  /*1c770*/  @!P0 SYNCS.PHASECHK.TRANS64 P0, [R6+URZ+0x38860], R20 ;  /* 0x03886014060085a7 */ /* 0x000f24000800007f */
[----:B----4-:R-:W-:Y:S05]  /*1c780*/  @!P0 BRA `(.L_x_8440) ;  /* 0xfffffffc00f08947 */ /* 0x010fea000383ffff */
[----:B------:R-:W-:Y:S05]  /*1c790*/  BRA `(.L_x_8532) ;  /* 0xffffffb800e87947 */ /* 0x000fea000383ffff */
.L_x_8441:
        /* <DEDUP_REMOVED lines=8> */
.L_x_8534:
[----:B------:R-:W-:Y:S05]  /*1c820*/  BSYNC B1 ;  /* 0x0000000000017941 */ /* 0x000fea0003800000 */
.L_x_8533:
        /* <DEDUP_REMOVED lines=13> */
.L_x_8535:
        /* <DEDUP_REMOVED lines=17> */
.L_x_8536:
        /* <DEDUP_REMOVED lines=16> */
.L_x_8537:
        /* <DEDUP_REMOVED lines=19> */
.L_x_8538:
        /* <DEDUP_REMOVED lines=14> */
.L_x_8539:
        /* <DEDUP_REMOVED lines=16> */
.L_x_8540:
        /* <DEDUP_REMOVED lines=14> */
.L_x_8541:
[----:B------:R-:W-:Y:S05]  /*1cf00*/  BRA `(.L_x_8542) ;  /* 0xffffffb8004c7947 */ /* 0x000fea000383ffff */
.L_x_8449:
        /* <DEDUP_REMOVED lines=8> */
.L_x_8544:
[----:B------:R-:W-:Y:S05]  /*1cf90*/  BSYNC B0 ;  /* 0x0000000000007941 */ /* 0x000fea0003800000 */
.L_x_8543:
        /* <DEDUP_REMOVED lines=9> */
.L_x_8545:
        /* <DEDUP_REMOVED lines=23> */
.L_x_8546:
[----:B------:R-:W-:Y:S01]  /*1d1a0*/  IMAD.MOV.U32 R12, RZ, RZ, 0x2 ;  /* 0x00000002ff0c7424 */ /* 0x000fe200078e00ff */
[----:B------:R-:W-:-:S05]  /*1d1b0*/  SEL R4, R14, RZ, P1 ;  /* 0x000000ff0e047207 */ /* 0x000fca0000800000 */
[----:B------:R-:W-:-:S04]  /*1d1c0*/  IMAD.IADD R4, R13, 0x1, R4 ;  /* 0x000000010d047824 */ /* 0x000fc800078e0204 */
[----:B------:R-:W-:-:S07]  /*1d1d0*/  IMAD.MOV.U32 R13, RZ, RZ, R4 ;  /* 0x000000ffff0d7224 */ /* 0x000fce00078e0004 */
[----:B------:R-:W-:Y:S05]  /*1d1e0*/  WARPSYNC.COLLECTIVE R15, `(.L_x_8547) ;  /* 0x000000000f087348 */ /* 0x000fea0003c00000 */
[----:B------:R0:W1:Y:S02]  /*1d1f0*/  SHFL.UP P6, R14, R13, R12, R11 ;  /* 0x0400000c0d0e7389 */ /* 0x00006400000c000b */
[----:B01----:R-:W-:Y:S01]  /*1d200*/  ENDCOLLECTIVE ;  /* 0x000000000000791b */ /* 0x003fe20003800000 */
.L_x_8547:
[----:B------:R-:W-:Y:S01]  /*1d210*/  IMAD.MOV.U32 R12, RZ, RZ, 0x4 ;  /* 0x00000004ff0c7424 */ /* 0x000fe200078e00ff */
[----:B------:R-:W-:-:S05]  /*1d220*/  SEL R3, R14, RZ, P2 ;  /* 0x000000ff0e037207 */ /* 0x000fca0001000000 */
[----:B------:R-:W-:-:S04]  /*1d230*/  IMAD.IADD R2, R4, 0x1, R3 ;  /* 0x0000000104027824 */ /* 0x000fc800078e0203 */
[----:B------:R-:W-:-:S07]  /*1d240*/  IMAD.MOV.U32 R13, RZ, RZ, R2 ;  /* 0x000000ffff0d7224 */ /* 0x000fce00078e0002 */
[----:B------:R-:W-:Y:S05]  /*1d250*/  WARPSYNC.COLLECTIVE R15, `(.L_x_8548) ;  /* 0x000000000f087348 */ /* 0x000fea0003c00000 */
[----:B------:R0:W1:Y:S02]  /*1d260*/  SHFL.UP P6, R14, R13, R12, R11 ;  /* 0x0400000c0d0e7389 */ /* 0x00006400000c000b */
[----:B01----:R-:W-:Y:S01]  /*1d270*/  ENDCOLLECTIVE ;  /* 0x000000000000791b */ /* 0x003fe20003800000 */
.L_x_8548:
[----:B------:R-:W-:Y:S01]  /*1d280*/  IMAD.MOV.U32 R12, RZ, RZ, 0x8 ;  /* 0x00000008ff0c7424 */ /* 0x000fe200078e00ff */
[----:B------:R-:W-:-:S05]  /*1d290*/  SEL R3, R14, RZ, P3 ;  /* 0x000000ff0e037207 */ /* 0x000fca0001800000 */
[----:B------:R-:W-:-:S04]  /*1d2a0*/  IMAD.IADD R3, R2, 0x1, R3 ;  /* 0x0000000102037824 */ /* 0x000fc800078e0203 */
[----:B------:R-:W-:-:S07]  /*1d2b0*/  IMAD.MOV.U32 R13, RZ, RZ, R3 ;  /* 0x000000ffff0d7224 */ /* 0x000fce00078e0003 */
[----:B------:R-:W-:Y:S05]  /*1d2c0*/  WARPSYNC.COLLECTIVE R15, `(.L_x_8549) ;  /* 0x000000000f087348 */ /* 0x000fea0003c00000 */
[----:B------:R0:W1:Y:S02]  /*1d2d0*/  SHFL.UP P6, R14, R13, R12, R11 ;  /* 0x0400000c0d0e7389 */ /* 0x00006400000c000b */
[----:B01----:R-:W-:Y:S01]  /*1d2e0*/  ENDCOLLECTIVE ;  /* 0x000000000000791b */ /* 0x003fe20003800000 */
.L_x_8549:
[----:B------:R-:W-:Y:S01]  /*1d2f0*/  IMAD.MOV.U32 R12, RZ, RZ, 0x10 ;  /* 0x00000010ff0c7424 */ /* 0x000fe200078e00ff */
[----:B------:R-:W-:-:S05]  /*1d300*/  SEL R4, R14, RZ, P4 ;  /* 0x000000ff0e047207 */ /* 0x000fca0002000000 */
[----:B------:R-:W-:-:S04]  /*1d310*/  IMAD.IADD R4, R3, 0x1, R4 ;  /* 0x0000000103047824 */ /* 0x000fc800078e0204 */
[----:B------:R-:W-:-:S07]  /*1d320*/  IMAD.MOV.U32 R13, RZ, RZ, R4 ;  /* 0x000000ffff0d7224 */ /* 0x000fce00078e0004 */
[----:B------:R-:W-:Y:S05]  /*1d330*/  WARPSYNC.COLLECTIVE R15, `(.L_x_8550) ;  /* 0x000000000f087348 */ /* 0x000fea0003c00000 */
[----:B------:R0:W1:Y:S02]  /*1d340*/  SHFL.UP P6, R14, R13, R12, R11 ;  /* 0x0400000c0d0e7389 */ /* 0x00006400000c000b */
[----:B01----:R-:W-:Y:S01]  /*1d350*/  ENDCOLLECTIVE ;  /* 0x000000000000791b */ /* 0x003fe20003800000 */
.L_x_8550:
        /* <DEDUP_REMOVED lines=8> */
.L_x_8551:
[----:B------:R-:W-:Y:S05]  /*1d3e0*/  BRA `(.L_x_8552) ;  /* 0xffffffb800e87947 */ /* 0x000fea000383ffff */
.L_x_8452:
[----:B------:R-:W-:Y:S01]  /*1d3f0*/  BSSY B0, `(.L_x_8553) ;  /* 0x0000007000007945 */ /* 0x000fe20003800000 */
[----:B------:R-:W-:Y:S02]  /*1d400*/  IMAD.MOV.U32 R12, RZ, RZ, 0x1 ;  /* 0x00000001ff0c7424 */ /* 0x000fe400078e00ff */
[----:B------:R-:W-:Y:S02]  /*1d410*/  IMAD.MOV.U32 R11, RZ, RZ, RZ ;  /* 0x000000ffff0b7224 */ /* 0x000fe400078e00ff */
[----:B------:R-:W-:-:S07]  /*1d420*/  IMAD.MOV.U32 R15, RZ, RZ, -0x1 ;  /* 0xffffffffff0f7424 */ /* 0x000fce00078e00ff */
[----:B------:R-:W-:Y:S05]  /*1d430*/  WARPSYNC.COLLECTIVE R15, `(.L_x_8554) ;  /* 0x000000000f087348 */ /* 0x000fea0003c00000 */
[----:B------:R0:W1:Y:S02]  /*1d440*/  SHFL.UP P6, R14, R13, R12, R11 ;  /* 0x0400000c0d0e7389 */ /* 0x00006400000c000b */
[----:B01----:R-:W-:Y:S01]  /*1d450*/  ENDCOLLECTIVE ;  /* 0x000000000000791b */ /* 0x003fe20003800000 */
.L_x_8554:
[----:B------:R-:W-:Y:S05]  /*1d460*/  BSYNC B0 ;  /* 0x0000000000007941 */ /* 0x000fea0003800000 */
.L_x_8553:
        /* <DEDUP_REMOVED lines=8> */
.L_x_8555:
[----:B------:R-:W-:Y:S01]  /*1d4f0*/  IMAD.MOV.U32 R12, RZ, RZ, 0x4 ;  /* 0x00000004ff0c7424 */ /* 0x000fe200078e00ff */
[----:B------:R-:W-:-:S05]  /*1d500*/  SEL R2, R14, RZ, P2 ;  /* 0x000000ff0e027207 */ /* 0x000fca0001000000 */
[----:B------:R-:W-:-:S04]  /*1d510*/  IMAD.IADD R2, R13, 0x1, R2 ;  /* 0x000000010d027824 */ /* 0x000fc800078e0202 */
[----:B------:R-:W-:-:S07]  /*1d520*/  IMAD.MOV.U32 R13, RZ, RZ, R2 ;  /* 0x000000ffff0d7224 */ /* 0x000fce00078e0002 */
[----:B------:R-:W-:Y:S05]  /*1d530*/  WARPSYNC.COLLECTIVE R15, `(.L_x_8556) ;  /* 0x000000000f087348 */ /* 0x000fea0003c00000 */
[----:B------:R0:W1:Y:S02]  /*1d540*/  SHFL.UP P6, R14, R13, R12, R11 ;  /* 0x0400000c0d0e7389 */ /* 0x00006400000c000b */
[----:B01----:R-:W-:Y:S01]  /*1d550*/  ENDCOLLECTIVE ;  /* 0x000000000000791b */ /* 0x003fe20003800000 */
.L_x_8556:
[----:B------:R-:W-:Y:S01]  /*1d560*/  IMAD.MOV.U32 R12, RZ, RZ, 0x8 ;  /* 0x00000008ff0c7424 */ /* 0x000fe200078e00ff */
[----:B------:R-:W-:-:S05]  /*1d570*/  SEL R3, R14, RZ, P3 ;  /* 0x000000ff0e037207 */ /* 0x000fca0001800000 */
[----:B------:R-:W-:-:S04]  /*1d580*/  IMAD.IADD R3, R2, 0x1, R3 ;  /* 0x0000000102037824 */ /* 0x000fc800078e0203 */
[----:B------:R-:W-:-:S07]  /*1d590*/  IMAD.MOV.U32 R13, RZ, RZ, R3 ;  /* 0x000000ffff0d7224 */ /* 0x000fce00078e0003 */
[----:B------:R-:W-:Y:S05]  /*1d5a0*/  WARPSYNC.COLLECTIVE R15, `(.L_x_8557) ;  /* 0x000000000f087348 */ /* 0x000fea0003c00000 */
[----:B------:R0:W1:Y:S02]  /*1d5b0*/  SHFL.UP P6, R14, R13, R12, R11 ;  /* 0x0400000c0d0e7389 */ /* 0x00006400000c000b */
[----:B01----:R-:W-:Y:S01]  /*1d5c0*/  ENDCOLLECTIVE ;  /* 0x000000000000791b */ /* 0x003fe20003800000 */
.L_x_8557:
[----:B------:R-:W-:Y:S01]  /*1d5d0*/  IMAD.MOV.U32 R12, RZ, RZ, 0x10 ;  /* 0x00000010ff0c7424 */ /* 0x000fe200078e00ff */
[----:B------:R-:W-:-:S05]  /*1d5e0*/  SEL R4, R14, RZ, P4 ;  /* 0x000000ff0e047207 */ /* 0x000fca0002000000 */
[----:B------:R-:W-:-:S04]  /*1d5f0*/  IMAD.IADD R4, R3, 0x1, R4 ;  /* 0x0000000103047824 */ /* 0x000fc800078e0204 */
[----:B------:R-:W-:-:S07]  /*1d600*/  IMAD.MOV.U32 R13, RZ, RZ, R4 ;  /* 0x000000ffff0d7224 */ /* 0x000fce00078e0004 */
[----:B------:R-:W-:Y:S05]  /*1d610*/  WARPSYNC.COLLECTIVE R15, `(.L_x_8558) ;  /* 0x000000000f087348 */ /* 0x000fea0003c00000 */
[----:B------:R0:W1:Y:S02]  /*1d620*/  SHFL.UP P6, R14, R13, R12, R11 ;  /* 0x0400000c0d0e7389 */ /* 0x00006400000c000b */
[----:B01----:R-:W-:Y:S01]  /*1d630*/  ENDCOLLECTIVE ;  /* 0x000000000000791b */ /* 0x003fe20003800000 */
.L_x_8558:
        /* <DEDUP_REMOVED lines=8> */
.L_x_8559:
[----:B------:R-:W-:Y:S05]  /*1d6c0*/  BRA `(.L_x_8560) ;  /* 0xffffffb800d47947 */ /* 0x000fea000383ffff */
.L_x_8454:
[----:B------:R-:W-:Y:S01]  /*1d6d0*/  BSSY B0, `(.L_x_8561) ;  /* 0x0000006000007945 */ /* 0x000fe20003800000 */
[----:B------:R-:W-:Y:S01]  /*1d6e0*/  PLOP3.LUT P6, PT, P6, PT, PT, 0x8, 0x0 ;  /* 0x000000000000781c */ /* 0x000fe200037ce170 */
[----:B------:R-:W-:-:S12]  /*1d6f0*/  IMAD.MOV.U32 R15, RZ, RZ, -0x1 ;  /* 0xffffffffff0f7424 */ /* 0x000fd800078e00ff */
[----:B0-----:R-:W-:Y:S05]  /*1d700*/  WARPSYNC.COLLECTIVE R15, `(.L_x_8562) ;  /* 0x000000000f087348 */ /* 0x001fea0003c00000 */
[----:B------:R-:W-:Y:S01]  /*1d710*/  VOTE.ANY R14, PT, P6 ;  /* 0x00000000000e7806 */ /* 0x000fe200030e0100 */
[----:B0-----:R-:W-:Y:S06]  /*1d720*/  ENDCOLLECTIVE ;  /* 0x000000000000791b */ /* 0x001fec0003800000 */
.L_x_8562:
[----:B------:R-:W-:Y:S05]  /*1d730*/  BSYNC B0 ;  /* 0x0000000000007941 */ /* 0x000fea0003800000 */
.L_x_8561:
        /* <DEDUP_REMOVED lines=8> */
.L_x_8563:
[----:B------:R-:W-:Y:S02]  /*1d7c0*/  IMAD.IADD R27, R12, 0x1, R27 ;  /* 0x000000010c1b7824 */ /* 0x000fe400078e021b */
[----:B------:R-:W-:Y:S02]  /*1d7d0*/  IMAD.MOV.U32 R13, RZ, RZ, R8 ;  /* 0x000000ffff0d7224 */ /* 0x000fe400078e0008 */
[----:B------:R-:W-:-:S07]  /*1d7e0*/  IMAD.MOV.U32 R25, RZ, RZ, R14 ;  /* 0x000000ffff197224 */ /* 0x000fce00078e000e */
[----:B------:R-:W-:Y:S05]  /*1d7f0*/  WARPSYNC.COLLECTIVE R15, `(.L_x_8564) ;  /* 0x000000000f087348 */ /* 0x000fea0003c00000 */
[----:B------:R0:W1:Y:S02]  /*1d800*/  SHFL.IDX P6, R14, R13, R12, R11 ;  /* 0x0000000c0d0e7389 */ /* 0x00006400000c000b */
[----:B01----:R-:W-:Y:S01]  /*1d810*/  ENDCOLLECTIVE ;  /* 0x000000000000791b */ /* 0x003fe20003800000 */
.L_x_8564:
[----:B------:R-:W-:Y:S01]  /*1d820*/  IMAD.MOV.U32 R8, RZ, RZ, R14 ;  /* 0x000000ffff087224 */ /* 0x000fe200078e000e */
[----:B------:R-:W-:Y:S06]  /*1d830*/  BRA `(.L_x_8565) ;  /* 0xffffffb800b87947 */ /* 0x000fec000383ffff */
.L_x_8456:
[----:B------:R-:W-:Y:S01]  /*1d840*/  BSSY B0, `(.L_x_8566) ;  /* 0x0000007000007945 */ /* 0x000fe20003800000 */
[----:B------:R-:W-:Y:S02]  /*1d850*/  IMAD.MOV.U32 R13, RZ, RZ, R3 ;  /* 0x000000ffff0d7224 */ /* 0x000fe400078e0003 */
[----:B------:R-:W-:Y:S02]  /*1d860*/  IMAD.MOV.U32 R11, RZ, RZ, 0x1f ;  /* 0x0000001fff0b7424 */ /* 0x000fe400078e00ff */
[----:B------:R-:W-:-:S07]  /*1d870*/  IMAD.MOV.U32 R15, RZ, RZ, -0x1 ;  /* 0xffffffffff0f7424 */ /* 0x000fce00078e00ff */
[----:B0-23--:R-:W-:Y:S05]  /*1d880*/  WARPSYNC.COLLECTIVE R15, `(.L_x_8567) ;  /* 0x000000000f087348 */ /* 0x00dfea0003c00000 */
[----:B------:R1:W4:Y:S02]  /*1d890*/  SHFL.IDX P6, R14, R13, R12, R11 ;  /* 0x0000000c0d0e7389 */ /* 0x00032400000c000b */
[----:B01234-:R-:W-:Y:S01]  /*1d8a0*/  ENDCOLLECTIVE ;  /* 0x000000000000791b */ /* 0x01ffe20003800000 */
.L_x_8567:
[----:B------:R-:W-:Y:S05]  /*1d8b0*/  BSYNC B0 ;  /* 0x0000000000007941 */ /* 0x000fea0003800000 */
.L_x_8566:
[----:B------:R-:W-:Y:S01]  /*1d8c0*/  IMAD.MOV.U32 R24, RZ, RZ, R14 ;  /* 0x000000ffff187224 */ /* 0x000fe200078e000e */
[----:B------:R-:W-:Y:S06]  /*1d8d0*/  BRA `(.L_x_8455) ;  /* 0xffffffb800a87947 */ /* 0x000fec000383ffff */
.L_x_8462:
[----:B0-----:R0:W1:Y:S02]  /*1d8e0*/  SYNCS.PHASECHK.TRANS64.TRYWAIT P0, [R5+URZ+0x38820], R0 ;  /* 0x03882000050075a7 */ /* 0x001064000800017f */
[----:B-1----:R-:W-:Y:S05]  /*1d8f0*/  @!P0 NANOSLEEP.SYNCS 0x989680 ;  /* 0x009896800000895d */ /* 0x002fea0003900000 */
[----:B------:R-:W1:Y:S02]  /*1d900*/  @!P0 SYNCS.PHASECHK.TRANS64 P0, [R5+URZ+0x38820], R0 ;  /* 0x03882000050085a7 */ /* 0x000e64000800007f */
[----:B-1----:R-:W-:Y:S05]  /*1d910*/  @!P0 BRA `(.L_x_8462) ;  /* 0xfffffffc00f08947 */ /* 0x002fea000383ffff */
[----:B------:R-:W-:Y:S05]  /*1d920*/  BRA `(.L_x_8568) ;  /* 0xffffffc400007947 */ /* 0x000fea000383ffff */
.L_x_8463:
        /* <DEDUP_REMOVED lines=11> */
.L_x_8570:
[----:B------:R-:W-:Y:S05]  /*1d9e0*/  BSYNC B0 ;  /* 0x0000000000007941 */ /* 0x000fea0003800000 */
.L_x_8569:
[----:B------:R-:W-:Y:S05]  /*1d9f0*/  BRA `(.L_x_8571) ;  /* 0xffffffc000e87947 */ /* 0x000fea000383ffff */
.L_x_8466:
[----:B------:R-:W-:Y:S01]  /*1da00*/  BSSY B1, `(.L_x_8572) ;  /* 0x0000006000017945 */ /* 0x000fe20003800000 */
[----:B------:R-:W-:-:S07]  /*1da10*/  IMAD.MOV.U32 R15, RZ, RZ, -0x1 ;  /* 0xffffffffff0f7424 */ /* 0x000fce00078e00ff */
[----:B0-234-:R-:W-:Y:S05]  /*1da20*/  WARPSYNC.COLLECTIVE R15, `(.L_x_8573) ;  /* 0x000000000f0c7348 */ /* 0x01dfea0003c00000 */
[----:B------:R-:W-:Y:S02]  /*1da30*/  ELECT P6, UR62, PT ;  /* 0x00000000003e782f */ /* 0x000fe400038c0000 */
[----:B------:R-:W-:Y:S01]  /*1da40*/  MOV R14, UR62 ;  /* 0x0000003e000e7c02 */ /* 0x000fe20008000f00 */
[----:B0-234-:R-:W-:Y:S10]  /*1da50*/  ENDCOLLECTIVE ;  /* 0x000000000000791b */ /* 0x01dff40003800000 */
.L_x_8573:
[----:B------:R-:W-:Y:S05]  /*1da60*/  BSYNC B1 ;  /* 0x0000000000017941 */ /* 0x000fea0003800000 */
.L_x_8572:
[----:B------:R-:W-:Y:S05]  /*1da70*/  BRA `(.L_x_8574) ;  /* 0xffffffc000e07947 */ /* 0x000fea000383ffff */
.L_x_8468:
[----:B0-----:R0:W1:Y:S02]  /*1da80*/  SYNCS.PHASECHK.TRANS64.TRYWAIT P1, [R3+URZ+0x38840], R2 ;  /* 0x03884002030075a7 */ /* 0x001064000802017f */
[----:B-1----:R-:W-:Y:S05]  /*1da90*/  @!P1 NANOSLEEP.SYNCS 0x989680 ;  /* 0x009896800000995d */ /* 0x002fea0003900000 */
[----:B------:R-:W1:Y:S02]  /*1daa0*/  @!P1 SYNCS.PHASECHK.TRANS64 P1, [R3+URZ+0x38840], R2 ;  /* 0x03884002030095a7 */ /* 0x000e64000802007f */
[----:B-1----:R-:W-:Y:S05]  /*1dab0*/  @!P1 BRA `(.L_x_8468) ;  /* 0xfffffffc00f09947 */ /* 0x002fea000383ffff */
[----:B------:R-:W-:Y:S05]  /*1dac0*/  BRA `(.L_x_8575) ;  /* 0xffffffc400007947 */ /* 0x000fea000383ffff */
.L_x_8470:
[----:B-1----:R1:W0:Y:S02]  /*1dad0*/  SYNCS.PHASECHK.TRANS64.TRYWAIT P1, [R5+URZ+0x38840], R0 ;  /* 0x03884000050075a7 */ /* 0x002224000802017f */
[----:B0-----:R-:W-:Y:S05]  /*1dae0*/  @!P1 NANOSLEEP.SYNCS 0x989680 ;  /* 0x009896800000995d */ /* 0x001fea0003900000 */
[----:B------:R-:W0:Y:S02]  /*1daf0*/  @!P1 SYNCS.PHASECHK.TRANS64 P1, [R5+URZ+0x38840], R0 ;  /* 0x03884000050095a7 */ /* 0x000e24000802007f */
[----:B0-----:R-:W-:Y:S05]  /*1db00*/  @!P1 BRA `(.L_x_8470) ;  /* 0xfffffffc00f09947 */ /* 0x001fea000383ffff */
[----:B------:R-:W-:Y:S05]  /*1db10*/  BRA `(.L_x_8576) ;  /* 0xffffffc4000c7947 */ /* 0x000fea000383ffff */
.L_x_8472:
[----:B------:R0:W0:Y:S02]  /*1db20*/  SYNCS.PHASECHK.TRANS64.TRYWAIT P1, [R3+URZ+0x38860], R2 ;  /* 0x03886002030075a7 */ /* 0x000024000802017f */
[----:B0-----:R-:W-:Y:S05]  /*1db30*/  @!P1 NANOSLEEP.SYNCS 0x989680 ;  /* 0x009896800000995d */ /* 0x001fea0003900000 */
[----:B------:R-:W0:Y:S02]  /*1db40*/  @!P1 SYNCS.PHASECHK.TRANS64 P1, [R3+URZ+0x38860], R2 ;  /* 0x03886002030095a7 */ /* 0x000e24000802007f */
[----:B0-----:R-:W-:Y:S05]  /*1db50*/  @!P1 BRA `(.L_x_8472) ;  /* 0xfffffffc00f09947 */ /* 0x001fea000383ffff */
[----:B------:R-:W-:Y:S05]  /*1db60*/  BRA `(.L_x_8577) ;  /* 0xffffffc400087947 */ /* 0x000fea000383ffff */
.L_x_8578:
        /* <DEDUP_REMOVED lines=9> */
.L_x_15760:


//--------------------- .text._ZN7cutlass13device_kernelIN5flash11enable_sm90INS1_16FlashAttnFwdSm90INS1_25CollectiveMainloopFwdSm90ILi2EN4cute5tupleIJNS5_1CILi1EEES8_S8_EEENS6_IJNS7_ILi64EEESA_SA_EEELi512ENS_6half_tEfNS_4arch4Sm90ELb1ELb0ELb1ELb1ELb1ELb1ELb1ELb0ELb0ELb1ELb1ELb0EEENS1_21CollectiveEpilogueFwdINS6_IJSA_NS7_ILi512EEESA_EEES9_SC_SE_Li256ELb1ELb1ELb1ELb0EEENS1_36VarlenDynamicPersistentTileSchedulerILi64ELi64ELi256ELi128ELb1ELb1ELb1ELb1ELb1ELb1EEEEEEEEEvNT_6ParamsE --------------------------
	.section	.text._ZN7cutlass13device_kernelIN5flash11enable_sm90INS1_16FlashAttnFwdSm90INS1_25CollectiveMainloopFwdSm90ILi2EN4cute5tupleIJNS5_1CILi1EEES8_S8_EEENS6_IJNS7_ILi64EEESA_SA_EEELi512ENS_6half_tEfNS_4arch4Sm90ELb1ELb0ELb1ELb1ELb1ELb1ELb1ELb0ELb0ELb1ELb1ELb0EEENS1_21CollectiveEpilogueFwdINS6_IJSA_NS7_ILi512EEESA_EEES9_SC_SE_Li256ELb1ELb1ELb1ELb0EEENS1_36VarlenDynamicPersistentTileSchedulerILi64ELi64ELi256ELi128ELb1ELb1ELb1ELb1ELb1ELb1EEEEEEEEEvNT_6ParamsE,"ax",@progbits
	.align	128
.text._ZN7cutlass13device_kernelIN5flash11enable_sm90INS1_16FlashAttnFwdSm90INS1_25CollectiveMainloopFwdSm90ILi2EN4cute5tupleIJNS5_1CILi1EEES8_S8_EEENS6_IJNS7_ILi64EEESA_SA_EEELi512ENS_6half_tEfNS_4arch4Sm90ELb1ELb0ELb1ELb1ELb1ELb1ELb1ELb0ELb0ELb1ELb1ELb0EEENS1_21CollectiveEpilogueFwdINS6_IJSA_NS7_ILi512EEESA_EEES9_SC_SE_Li256ELb1ELb1ELb1ELb0EEENS1_36VarlenDynamicPersistentTileSchedulerILi64ELi64ELi256ELi128ELb1ELb1ELb1ELb1ELb1ELb1EEEEEEEEEvNT_6ParamsE:
        .type           _ZN7cutlass13device_kernelIN5flash11enable_sm90INS1_16FlashAttnFwdSm90INS1_25CollectiveMainloopFwdSm90ILi2EN4cute5tupleIJNS5_1CILi1EEES8_S8_EEENS6_IJNS7_ILi64EEESA_SA_EEELi512ENS_6half_tEfNS_4arch4Sm90ELb1ELb0ELb1ELb1ELb1ELb1ELb1ELb0ELb0ELb1ELb1ELb0EEENS1_21CollectiveEpilogueFwdINS6_IJSA_NS7_ILi512EEESA_EEES9_SC_SE_Li256ELb1ELb1ELb1ELb0EEENS1_36VarlenDynamicPersistentTileSchedulerILi64ELi64ELi256ELi128ELb1ELb1ELb1ELb1ELb1ELb1EEEEEEEEEvNT_6ParamsE,@function
        .size           _ZN7cutlass13device_kernelIN5flash11enable_sm90INS1_16FlashAttnFwdSm90INS1_25CollectiveMainloopFwdSm90ILi2EN4cute5tupleIJNS5_1CILi1EEES8_S8_EEENS6_IJNS7_ILi64EEESA_SA_EEELi512ENS_6half_tEfNS_4arch4Sm90ELb1ELb0ELb1ELb1ELb1ELb1ELb1ELb0ELb0ELb1ELb1ELb0EEENS1_21CollectiveEpilogueFwdINS6_IJSA_NS7_ILi512EEESA_EEES9_SC_SE_Li256ELb1ELb1ELb1ELb0EEENS1_36VarlenDynamicPersistentTileSchedulerILi64ELi64ELi256ELi128ELb1ELb1ELb1ELb1ELb1ELb1EEEEEEEEEvNT_6ParamsE,(.L_x_15761 - _ZN7cutlass13device_kernelIN5flash11enable_sm90INS1_16FlashAttnFwdSm90INS1_25CollectiveMainloopFwdSm90ILi2EN4cute5tupleIJNS5_1CILi1EEES8_S8_EEENS6_IJNS7_ILi64EEESA_SA_EEELi512ENS_6half_tEfNS_4arch4Sm90ELb1ELb0ELb1ELb1ELb1ELb1ELb1ELb0ELb0ELb1ELb1ELb0EEENS1_21CollectiveEpilogueFwdINS6_IJSA_NS7_ILi512EEESA_EEES9_SC_SE_Li256ELb1ELb1ELb1ELb0EEENS1_36VarlenDynamicPersistentTileSchedulerILi64ELi64ELi256ELi128ELb1ELb1ELb1ELb1ELb1ELb1EEEEEEEEEvNT_6ParamsE)
        .other          _ZN7cutlass13device_kernelIN5flash11enable_sm90INS1_16FlashAttnFwdSm90INS1_25CollectiveMainloopFwdSm90ILi2EN4cute5tupleIJNS5_1CILi1EEES8_S8_EEENS6_IJNS7_ILi64EEESA_SA_EEELi512ENS_6half_tEfNS_4arch4Sm90ELb1ELb0ELb1ELb1ELb1ELb1ELb1ELb0ELb0ELb1ELb1ELb0EEENS1_21CollectiveEpilogueFwdINS6_IJSA_NS7_ILi512EEESA_EEES9_SC_SE_Li256ELb1ELb1ELb1ELb0EEENS1_36VarlenDynamicPersistentTileSchedulerILi64ELi64ELi256ELi128ELb1ELb1ELb1ELb1ELb1ELb1EEEEEEEEEvNT_6ParamsE,@"STO_CUDA_ENTRY STV_DEFAULT"
_ZN7cutlass13device_kernelIN5flash11enable_sm90INS1_16FlashAttnFwdSm90INS1_25CollectiveMainloopFwdSm90ILi2EN4cute5tupleIJNS5_1CILi1EEES8_S8_EEENS6_IJNS7_ILi64EEESA_SA_EEELi512ENS_6half_tEfNS_4arch4Sm90ELb1ELb0ELb1ELb1ELb1ELb1ELb1ELb0ELb0ELb1ELb1ELb0EEENS1_21CollectiveEpilogueFwdINS6_IJSA_NS7_ILi512EEESA_EEES9_SC_SE_Li256ELb1ELb1ELb1ELb0EEENS1_36VarlenDynamicPersistentTileSchedulerILi64ELi64ELi256ELi128ELb1ELb1ELb1ELb1ELb1ELb1EEEEEEEEEvNT_6ParamsE:
        /* <DEDUP_REMOVED lines=17> */
.L_x_8580:
[----:B------:R-:W-:Y:S05]  /*0110*/  BSYNC B0 ;  /* 0x0000000000007941 */ /* 0x000fea0003800000 */
.L_x_8579:
[----:B------:R-:W-:Y:S01]  /*0120*/  SHF.R.U32.HI R4, RZ, 0x7, R0 ;  /* 0x00000007ff047819 */ /* 0x000fe20000011600 */
[----:B------:R-:W-:Y:S01]  /*0130*/  VOTEU.ANY UP0, P0 ;  /* 0x00000000003f7886 */ /* 0x000fe20000000100 */
[----:B------:R-:W0:Y:S01]  /*0140*/  SHFL.IDX PT, R3, R2, RZ, 0x1f ;  /* 0x00001fff02037589 */ /* 0x000e2200000e0000 */
[----:B------:R-:W-:Y:S01]  /*0150*/  UMOV UR4, 0x80 ;  /* 0x0000008000047882 */ /* 0x000fe20000000000 */
[----:B------:R-:W-:Y:S01]  /*0160*/  UMOV UR7, 0x100 ;  /* 0x0000010000077882 */ /* 0x000fe20000000000 */
[----:B------:R-:W-:Y:S01]  /*0170*/  VOTEU.ANY UP1, P0 ;  /* 0x00000000003f7886 */ /* 0x000fe20000020100 */
[----:B------:R-:W1:Y:S01]  /*0180*/  SHFL.IDX PT, R4, R4, RZ, 0x1f ;  /* 0x00001fff04047589 */ /* 0x000e6200000e0000 */
[----:B------:R-:W2:Y:S01]  /*0190*/  @UP0 S2UR UR8, SR_CgaCtaId ;  /* 0x00000000000809c3 */ /* 0x000ea20000008800 */
[----:B------:R-:W-:Y:S01]  /*01a0*/  @UP0 UMOV UR6, 0x400 ;  /* 0x0000040000060882 */ /* 0x000fe20000000000 */
[----:B------:R-:W-:-:S04]  /*01b0*/  @UP0 UIADD3 UR4, -UR4, 0x100000, URZ ;  /* 0x0010000004040890 */ /* 0x000fc8000fffe13f */
[----:B------:R-:W-:Y:S02]  /*01c0*/  @UP0 USHF.L.U32 UR5, UR4, 0xb, URZ ;  /* 0x0000000b04050899 */ /* 0x000fe4000800063f */
[----:B------:R-:W-:Y:S01]  /*01d0*/  @UP0 USHF.L.U32 UR4, UR4, 0x1, URZ ;  /* 0x0000000104040899 */ /* 0x000fe2000800063f */
[----:B------:R-:W-:Y:S01]  /*01e0*/  VOTEU.ANY UP2, P0 ;  /* 0x00000000003f7886 */ /* 0x000fe20000040100 */
[----:B0-----:R-:W-:Y:S01]  /*01f0*/  ISETP.NE.AND P1, PT, R3, RZ, PT ;  /* 0x000000ff0300720c */ /* 0x001fe20003f25270 */
[----:B-1----:R0:W-:Y:S01]  /*0200*/  STL [R1+0x7c], R4 ;  /* 0x00007c0401007387 */ /* 0x0021e20000100800 */
[----:B--2---:R-:W-:Y:S02]  /*0210*/  @UP0 ULEA UR8, UR8, UR6, 0x18 ;  /* 0x0000000608080291 */ /* 0x004fe4000f8ec03f */
[----:B------:R-:W-:-:S04]  /*0220*/  @UP0 UIADD3 UR6, -UR7, 0x100000, URZ ;  /* 0x0010000007060890 */ /* 0x000fc8000fffe13f */
[----:B------:R-:W-:Y:S02]  /*0230*/  @UP0 USHF.L.U32 UR7, UR6, 0xb, URZ ;  /* 0x0000000b06070899 */ /* 0x000fe4000800063f */
[----:B------:R-:W-:Y:S01]  /*0240*/  @UP0 USHF.L.U32 UR6, UR6, 0x1, URZ ;  /* 0x0000000106060899 */ /* 0x000fe2000800063f */
[----:B------:R-:W-:Y:S01]  /*0250*/  VOTEU.ANY UP0, P0 ;  /* 0x00000000003f7886 */ /* 0x000fe20000000100 */
[----:B------:R-:W1:Y:S04]  /*0260*/  FENCE.VIEW.ASYNC.S ;  /* 0x00000000000073c6 */ /* 0x000e680000000000 */
[----:B-1----:R0:W1:Y:S01]  /*0270*/  @UP0 SYNCS.EXCH.64 URZ, [UR8+0x38800], UR4 ;  /* 0x03880004083f05b2 */ /* 0x0020620008000100 */
[----:B------:R0:W2:Y:S05]  /*0280*/  @UP1 SYNCS.EXCH.64 URZ, [UR8+0x38810], UR4 ;  /* 0x03881004083f15b2 */ /* 0x0000aa0008000100 */
[----:B------:R0:W3:Y:S02]  /*0290*/  @UP2 SYNCS.EXCH.64 URZ, [UR8+0x38820], UR6 ;  /* 0x03882006083f25b2 */ /* 0x0000e40008000100 */
[----:B0-----:R-:W-:Y:S05]  /*02a0*/  @P1 BRA `(.L_x_8581) ;  /* 0x0000000000381947 */ /* 0x001fea0003800000 */
        /* <DEDUP_REMOVED lines=12> */
[----:B------:R0:W0:Y:S01]  /*0370*/  SYNCS.EXCH.64 URZ, [UR6+0x38848], UR4 ;  /* 0x03884804063f75b2 */ /* 0x0000220008000100 */
[----:B------:R-:W-:Y:S01]  /*0380*/  NOP ;  /* 0x0000000000007918 */ /* 0x000fe20000000000 */
.L_x_8581:
        /* <DEDUP_REMOVED lines=22> */
.L_x_8582:
        /* <DEDUP_REMOVED lines=18> */
.L_x_8583:
        /* <DEDUP_REMOVED lines=22> */
.L_x_8584:
        /* <DEDUP_REMOVED lines=22> */
.L_x_8585:
[----:B------:R-:W-:Y:S01]  /*08d0*/  IMAD.MOV.U32 R3, RZ, RZ, 0x1 ;  /* 0x00000001ff037424 */ /* 0x000fe200078e00ff */
[----:B------:R-:W-:Y:S01]  /*08e0*/  ISETP.NE.AND P0, PT, R4, RZ, PT ;  /* 0x000000ff0400720c */ /* 0x000fe20003f05270 */
[----:B------:R-:W-:Y:S01]  /*08f0*/  NOP ;  /* 0x0000000000007918 */ /* 0x000fe20000000000 */
[----:B------:R-:W-:Y:S01]  /*0900*/  ULDC.64 UR40, c[0x0][0x208] ;  /* 0x0000820000287ab9 */ /* 0x000fe20000000a00 */
[----:B------:R-:W-:Y:S01]  /*0910*/  BSSY B9, `(.L_x_8586) ;  /* 0x0002368000097945 */ /* 0x000fe20003800000 */
[----:B------:R-:W-:-:S05]  /*0920*/  SEL R3, R3, 0x2, !P0 ;  /* 0x0000000203037807 */ /* 0x000fca0004000000 */
[----:B------:R0:W-:Y:S02]  /*0930*/  STL [R1+0x10], R3 ;  /* 0x0000100301007387 */ /* 0x0001e40000100800 */
[----:B01234-:R-:W-:Y:S06]  /*0940*/  BAR.SYNC.DEFER_BLOCKING 0x0 ;  /* 0x0000000000007b1d */ /* 0x01ffec0000010000 */
[----:B------:R-:W-:Y:S05]  /*0950*/  @!P0 BRA `(.L_x_8587) ;  /* 0x000001a400048947 */ /* 0x000fea0003800000 */
.L_x_8588:
        /* <DEDUP_REMOVED lines=19> */
[----:B------:R-:W2:Y:S01]  /*0a90*/  LDL.LU R22, [R1+0x10] ;  /* 0x0000100001167983 */ /* 0x000ea20000300800 */
[----:B------:R-:W-:Y:S02]  /*0aa0*/  VIADD R0, R0, 0xffffff80 ;  /* 0xffffff8000007836 */ /* 0x000fe40000000000 */
[----:B------:R-:W-:Y:S02]  /*0ab0*/  IMAD.MOV.U32 R229, RZ, RZ, 0x20 ;  /* 0x00000020ffe57424 */ /* 0x000fe400078e00ff */
[----:B------:R-:W-:Y:S01]  /*0ac0*/  IMAD.MOV.U32 R185, RZ, RZ, RZ ;  /* 0x000000ffffb97224 */ /* 0x000fe200078e00ff */
[----:B------:R-:W-:Y:S01]  /*0ad0*/  SHF.R.S32.HI R3, RZ, 0x1f, R0 ;  /* 0x0000001fff037819 */ /* 0x000fe20000011400 */
[----:B------:R-:W-:-:S03]  /*0ae0*/  IMAD.MOV.U32 R191, RZ, RZ, RZ ;  /* 0x000000ffffbf7224 */ /* 0x000fc600078e00ff */
[CC--:B------:R-:W-:Y:S02]  /*0af0*/  LEA.HI R4, R3.reuse, R0.reuse, RZ, 0x4 ;  /* 0x0000000003047211 */ /* 0x0c0fe400078f20ff */
[CC--:B------:R-:W-:Y:S02]  /*0b00*/  LEA.HI R5, R3.reuse, R0.reuse, RZ, 0x5 ;  /* 0x0000000003057211 */ /* 0x0c0fe400078f28ff */
[CC--:B------:R-:W-:Y:S02]  /*0b10*/  LEA.HI R2, R3.reuse, R0.reuse, RZ, 0x7 ;  /* 0x0000000003027211 */ /* 0x0c0fe400078f38ff */
        /* <DEDUP_REMOVED lines=9> */
[----:B------:R-:W-:Y:S01]  /*0bb0*/  IMAD.IADD R3, R0, 0x1, -R3 ;  /* 0x0000000100037824 */ /* 0x000fe200078e0a03 */
[----:B------:R-:W-:Y:S01]  /*0bc0*/  LEA.HI R4, R4, R7, RZ, 0x1 ;  /* 0x0000000704047211 */ /* 0x000fe200078f08ff */
[----:B------:R-:W-:Y:S01]  /*0bd0*/  IMAD.SHL.U32 R195, R21, 0x8, RZ ;  /* 0x0000000815c37824 */ /* 0x000fe200078e00ff */
[----:B------:R-:W-:Y:S01]  /*0be0*/  SHF.R.S32.HI R192, RZ, 0x2, R11 ;  /* 0x00000002ffc07819 */ /* 0x000fe2000001140b */
[----:B------:R-:W-:Y:S01]  /*0bf0*/  IMAD.IADD R19, R0, 0x1, -R19 ;  /* 0x0000000100137824 */ /* 0x000fe200078e0a13 */
[----:B------:R-:W-:Y:S01]  /*0c00*/  SHF.R.S32.HI R8, RZ, 0x1f, R3 ;  /* 0x0000001fff087819 */ /* 0x000fe20000011403 */
[----:B------:R-:W-:Y:S01]  /*0c10*/  VIADD R36, R195, 0x40 ;  /* 0x00000040c3247836 */ /* 0x000fe20000000000 */
[----:B------:R-:W-:Y:S01]  /*0c20*/  SHF.R.S32.HI R0, RZ, 0x1f, R9 ;  /* 0x0000001fff007819 */ /* 0x000fe20000011409 */
[----:B------:R-:W-:Y:S01]  /*0c30*/  VIADD R25, R192, 0x20 ;  /* 0x00000020c0197836 */ /* 0x000fe20000000000 */
[----:B------:R-:W-:Y:S01]  /*0c40*/  LEA.HI R10, R8, R3, RZ, 0x3 ;  /* 0x00000003080a7211 */ /* 0x000fe200078f18ff */
[C---:B------:R-:W-:Y:S01]  /*0c50*/  IMAD.SHL.U32 R18, R19.reuse, 0x8, RZ ;  /* 0x0000000813127824 */ /* 0x040fe200078e00ff */
[--C-:B------:R-:W-:Y:S01]  /*0c60*/  SHF.R.S32.HI R24, RZ, 0x5, R5.reuse ;  /* 0x00000005ff187819 */ /* 0x100fe20000011405 */
[----:B------:R-:W-:Y:S01]  /*0c70*/  IMAD.SHL.U32 R188, R19, 0x4, RZ ;  /* 0x0000000413bc7824 */ /* 0x000fe200078e00ff */
[----:B------:R-:W-:Y:S01]  /*0c80*/  LOP3.LUT R4, R4, 0x1ffffffe, RZ, 0xc0, !PT ;  /* 0x1ffffffe04047812 */ /* 0x000fe200078ec0ff */
[C---:B------:R-:W-:Y:S01]  /*0c90*/  VIADD R226, R18.reuse, 0x40 ;  /* 0x0000004012e27836 */ /* 0x040fe20000000000 */
[----:B------:R-:W-:Y:S01]  /*0ca0*/  SHF.R.S32.HI R5, RZ, 0x1f, R5 ;  /* 0x0000001fff057819 */ /* 0x000fe20000011405 */
[----:B------:R-:W-:Y:S01]  /*0cb0*/  VIADD R225, R18, 0x60 ;  /* 0x0000006012e17836 */ /* 0x000fe20000000000 */
[-C--:B------:R-:W-:Y:S01]  /*0cc0*/  LEA.HI R6, R0, R9.reuse, RZ, 0x2 ;  /* 0x0000000900067211 */ /* 0x080fe200078f10ff */
[----:B------:R-:W-:Y:S01]  /*0cd0*/  IMAD.IADD R4, R7, 0x1, -R4 ;  /* 0x0000000107047824 */ /* 0x000fe200078e0a04 */
[----:B------:R-:W-:Y:S01]  /*0ce0*/  SHF.R.S32.HI R20, RZ, 0x7, R2 ;  /* 0x00000007ff147819 */ /* 0x000fe20000011402 */
[----:B------:R-:W-:Y:S01]  /*0cf0*/  VIADD R35, R195, 0x80 ;  /* 0x00000080c3237836 */ /* 0x000fe20000000000 */
[----:B------:R-:W-:Y:S01]  /*0d00*/  LOP3.LUT R12, R10, 0xfffffff8, RZ, 0xc0, !PT ;  /* 0xfffffff80a0c7812 */ /* 0x000fe200078ec0ff */
[----:B------:R-:W-:Y:S01]  /*0d10*/  IMAD.SHL.U32 R4, R4, 0x8, RZ ;  /* 0x0000000804047824 */ /* 0x000fe200078e00ff */
[----:B------:R-:W-:Y:S01]  /*0d20*/  LEA.HI R5, R5, R24, RZ, 0x2 ;  /* 0x0000001805057211 */ /* 0x000fe200078f10ff */
[----:B------:R-:W-:Y:S01]  /*0d30*/  IMAD R16, R20, 0x100, R3 ;  /* 0x0000010014107824 */ /* 0x000fe200078e0203 */
[----:B------:R-:W-:Y:S01]  /*0d40*/  SHF.R.S32.HI R7, RZ, 0x2, R6 ;  /* 0x00000002ff077819 */ /* 0x000fe20000011406 */
[----:B------:R-:W-:Y:S01]  /*0d50*/  IMAD.IADD R12, R3, 0x1, -R12 ;  /* 0x00000001030c7824 */ /* 0x000fe200078e0a0c */
[----:B------:R-:W-:Y:S01]  /*0d60*/  SHF.R.S32.HI R8, RZ, 0x1f, R6 ;  /* 0x0000001fff087819 */ /* 0x000fe20000011406 */
[----:B------:R-:W-:Y:S01]  /*0d70*/  IMAD.SHL.U32 R10, R10, 0x40, RZ ;  /* 0x000000400a0a7824 */ /* 0x000fe200078e00ff */
[----:B------:R-:W-:Y:S01]  /*0d80*/  LOP3.LUT R6, R6, 0x7ffffffc, RZ, 0xc0, !PT ;  /* 0x7ffffffc06067812 */ /* 0x000fe200078ec0ff */
[----:B------:R-:W-:Y:S01]  /*0d90*/  VIADD R209, R188, 0x10 ;  /* 0x00000010bcd17836 */ /* 0x000fe20000000000 */
[----:B------:R-:W-:Y:S01]  /*0da0*/  LOP3.LUT R5, R5, 0x3ffffc, RZ, 0xc0, !PT ;  /* 0x003ffffc05057812 */ /* 0x000fe200078ec0ff */
[C---:B------:R-:W-:Y:S01]  /*0db0*/  VIADD R224, R18.reuse, 0x80 ;  /* 0x0000008012e07836 */ /* 0x040fe20000000000 */
[----:B------:R-:W-:Y:S01]  /*0dc0*/  SHF.R.S32.HI R3, RZ, 0x1f, R25 ;  /* 0x0000001fff037819 */ /* 0x000fe20000011419 */
[----:B------:R-:W-:Y:S01]  /*0dd0*/  VIADD R29, R18, 0x1c0 ;  /* 0x000001c0121d7836 */ /* 0x000fe20000000000 */
[----:B------:R-:W-:Y:S01]  /*0de0*/  LEA.HI R0, R0, R9, RZ, 0x5 ;  /* 0x0000000900007211 */ /* 0x000fe200078f28ff */
[----:B------:R-:W-:Y:S01]  /*0df0*/  IMAD.IADD R9, R9, 0x1, -R6 ;  /* 0x0000000109097824 */ /* 0x000fe200078e0a06 */
[----:B------:R-:W-:Y:S01]  /*0e00*/  LEA.HI R8, R8, R7, RZ, 0x3 ;  /* 0x0000000708087211 */ /* 0x000fe200078f18ff */
[----:B------:R-:W-:Y:S01]  /*0e10*/  IMAD.IADD R5, R24, 0x1, -R5 ;  /* 0x0000000118057824 */ /* 0x000fe200078e0a05 */
[----:B------:R-:W-:Y:S01]  /*0e20*/  LEA.HI R6, R3, R25, RZ, 0x3 ;  /* 0x0000001903067211 */ /* 0x000fe200078f18ff */
[----:B------:R-:W-:Y:S01]  /*0e30*/  IMAD.SHL.U32 R3, R12, 0x40, RZ ;  /* 0x000000400c037824 */ /* 0x000fe200078e00ff */
[----:B------:R-:W-:Y:S01]  /*0e40*/  LOP3.LUT R8, R8, 0xfffffff8, RZ, 0xc0, !PT ;  /* 0xfffffff808087812 */ /* 0x000fe200078ec0ff */
[----:B------:R-:W-:Y:S01]  /*0e50*/  IMAD R23, R5, 0x10, R16 ;  /* 0x0000001005177824 */ /* 0x000fe200078e0210 */
[----:B------:R-:W-:Y:S01]  /*0e60*/  LEA.HI R2, R2, R20, RZ, 0x1 ;  /* 0x0000001402027211 */ /* 0x000fe200078f08ff */
[----:B------:R-:W-:Y:S01]  /*0e70*/  IMAD.SHL.U32 R5, R25, 0x40, RZ ;  /* 0x0000004019057824 */ /* 0x000fe200078e00ff */
[----:B------:R-:W-:Y:S01]  /*0e80*/  LOP3.LUT R3, R3, 0x1c0, RZ, 0xc0, !PT ;  /* 0x000001c003037812 */ /* 0x000fe200078ec0ff */
[----:B------:R-:W-:Y:S01]  /*0e90*/  IMAD.IADD R193, R7, 0x1, -R8 ;  /* 0x0000000107c17824 */ /* 0x000fe200078e0a08 */
[----:B------:R-:W-:Y:S01]  /*0ea0*/  LOP3.LUT R10, R10, 0x7ffffe00, RZ, 0xc0, !PT ;  /* 0x7ffffe000a0a7812 */ /* 0x000fe200078ec0ff */
[--C-:B------:R-:W-:Y:S01]  /*0eb0*/  IMAD.U32 R8, R23, 0x40, R4.reuse ;  /* 0x0000004017087824 */ /* 0x100fe200078e0004 */
[----:B------:R-:W-:Y:S01]  /*0ec0*/  LOP3.LUT R4, R3, 0x8, R4, 0xf8, !PT ;  /* 0x0000000803047812 */ /* 0x000fe200078ef804 */
[----:B------:R-:W-:Y:S01]  /*0ed0*/  IMAD.SHL.U32 R6, R6, 0x40, RZ ;  /* 0x0000004006067824 */ /* 0x000fe200078e00ff */
[----:B------:R-:W-:Y:S01]  /*0ee0*/  SHF.R.U32.HI R3, RZ, 0x3, R3 ;  /* 0x00000003ff037819 */ /* 0x000fe20000011603 */
[----:B------:R-:W-:Y:S01]  /*0ef0*/  IMAD R10, R24, 0x400, R10 ;  /* 0x00000400180a7824 */ /* 0x000fe200078e020a */
[----:B------:R-:W-:Y:S01]  /*0f00*/  SHF.R.S32.HI R11, RZ, 0x1f, R11 ;  /* 0x0000001fff0b7819 */ /* 0x000fe2000001140b */
[----:B------:R-:W-:Y:S01]  /*0f10*/  STL [R1+0x14], R24 ;  /* 0x0000141801007387 */ /* 0x000fe20000100800 */
[----:B------:R-:W-:Y:S01]  /*0f20*/  LOP3.LUT R2, R2, 0xfffffe, RZ, 0xc0, !PT ;  /* 0x00fffffe02027812 */ /* 0x000fe200078ec0ff */
[----:B------:R-:W-:Y:S01]  /*0f30*/  VIADD R223, R18, 0xa0 ;  /* 0x000000a012df7836 */ /* 0x000fe20000000000 */
[----:B------:R-:W-:Y:S01]  /*0f40*/  LOP3.LUT R3, R4, R3, RZ, 0x3c, !PT ;  /* 0x0000000304037212 */ /* 0x000fe200078e3cff */
[----:B------:R-:W-:Y:S01]  /*0f50*/  VIADD R27, R18, 0x1e0 ;  /* 0x000001e0121b7836 */ /* 0x000fe20000000000 */
[----:B------:R-:W-:Y:S01]  /*0f60*/  LEA.HI R11, R11, R192, RZ, 0x3 ;  /* 0x000000c00b0b7211 */ /* 0x000fe200078f18ff */
[----:B------:R-:W-:Y:S01]  /*0f70*/  IMAD.IADD R2, R20, 0x1, -R2 ;  /* 0x0000000114027824 */ /* 0x000fe200078e0a02 */
[----:B------:R-:W-:Y:S01]  /*0f80*/  LOP3.LUT R5, R5, 0x1c0, RZ, 0xc0, !PT ;  /* 0x000001c005057812 */ /* 0x000fe200078ec0ff */
[----:B------:R-:W-:Y:S01]  /*0f90*/  IMAD.IADD R10, R10, 0x1, R3 ;  /* 0x000000010a0a7824 */ /* 0x000fe200078e0203 */
[----:B------:R-:W-:Y:S01]  /*0fa0*/  LOP3.LUT R11, R11, 0xfffffff8, RZ, 0xc0, !PT ;  /* 0xfffffff80b0b7812 */ /* 0x000fe200078ec0ff */
[----:B------:R-:W-:Y:S01]  /*0fb0*/  IMAD.SHL.U32 R28, R2, 0x100, RZ ;  /* 0x00000100021c7824 */ /* 0x000fe200078e00ff */
[----:B------:R-:W-:Y:S01]  /*0fc0*/  SHF.R.S32.HI R3, RZ, 0x1f, R226 ;  /* 0x0000001fff037819 */ /* 0x000fe200000114e2 */
[----:B------:R-:W-:Y:S01]  /*0fd0*/  STL [R1+0x70], R20 ;  /* 0x0000701401007387 */ /* 0x000fe20000100800 */
[----:B------:R-:W-:Y:S01]  /*0fe0*/  SHF.R.S32.HI R37, RZ, 0x1f, R36 ;  /* 0x0000001fff257819 */ /* 0x000fe20000011424 */
[----:B------:R-:W-:Y:S01]  /*0ff0*/  VIADD R221, R18, 0xc0 ;  /* 0x000000c012dd7836 */ /* 0x000fe20000000000 */
[----:B------:R-:W-:Y:S01]  /*1000*/  SHF.R.S32.HI R2, RZ, 0x1f, R225 ;  /* 0x0000001fff027819 */ /* 0x000fe200000114e1 */
[----:B------:R0:W-:Y:S01]  /*1010*/  STL [R1+0x84], R8 ;  /* 0x0000840801007387 */ /* 0x0001e20000100800 */
[----:B------:R-:W-:Y:S01]  /*1020*/  SHF.R.S32.HI R36, RZ, 0x1f, R35 ;  /* 0x0000001fff247819 */ /* 0x000fe20000011423 */
[----:B------:R-:W-:Y:S01]  /*1030*/  IMAD.IADD R194, R192, 0x1, -R11 ;  /* 0x00000001c0c27824 */ /* 0x000fe200078e0a0b */
[----:B------:R-:W-:Y:S01]  /*1040*/  SHF.R.S32.HI R35, RZ, 0x1f, R209 ;  /* 0x0000001fff237819 */ /* 0x000fe200000114d1 */
[----:B------:R-:W-:Y:S01]  /*1050*/  STL [R1+0x68], RZ ;  /* 0x000068ff01007387 */ /* 0x000fe20000100800 */
[----:B------:R-:W-:Y:S01]  /*1060*/  SHF.R.U32.HI R7, RZ, 0x3, R5 ;  /* 0x00000003ff077819 */ /* 0x000fe20000011605 */
[----:B------:R-:W-:Y:S01]  /*1070*/  VIADD R220, R18, 0xe0 ;  /* 0x000000e012dc7836 */ /* 0x000fe20000000000 */
[----:B------:R-:W-:Y:S01]  /*1080*/  SHF.L.U64.HI R3, R226, 0x1, R3 ;  /* 0x00000001e2037819 */ /* 0x000fe20000010203 */
[----:B------:R-:W-:Y:S01]  /*1090*/  STL [R1+0x8], R29 ;  /* 0x0000081d01007387 */ /* 0x000fe20000100800 */
[----:B------:R-:W-:Y:S01]  /*10a0*/  LOP3.LUT R5, R5, 0x38, R18, 0xf8, !PT ;  /* 0x0000003805057812 */ /* 0x000fe200078ef812 */
[----:B------:R-:W-:Y:S01]  /*10b0*/  VIADD R219, R18, 0x100 ;  /* 0x0000010012db7836 */ /* 0x000fe20000000000 */
[----:B------:R-:W-:Y:S01]  /*10c0*/  LOP3.LUT R6, R6, 0xfffffe00, RZ, 0xc0, !PT ;  /* 0xfffffe0006067812 */ /* 0x000fe200078ec0ff */
[----:B------:R-:W-:Y:S01]  /*10d0*/  STL [R1+0x4], R27 ;  /* 0x0000041b01007387 */ /* 0x000fe20000100800 */
[----:B------:R-:W-:Y:S01]  /*10e0*/  SHF.R.S32.HI R11, RZ, 0x1f, R224 ;  /* 0x0000001fff0b7819 */ /* 0x000fe200000114e0 */
[C---:B------:R-:W-:Y:S01]  /*10f0*/  VIADD R218, R18.reuse, 0x120 ;  /* 0x0000012012da7836 */ /* 0x040fe20000000000 */
[----:B0-----:R-:W-:Y:S01]  /*1100*/  SHF.R.S32.HI R8, RZ, 0x1f, R223 ;  /* 0x0000001fff087819 */ /* 0x001fe200000114df */
[----:B------:R-:W-:Y:S01]  /*1110*/  STL [R1+0x80], R28 ;  /* 0x0000801c01007387 */ /* 0x000fe20000100800 */
[----:B------:R-:W-:Y:S01]  /*1120*/  SHF.L.U64.HI R2, R225, 0x1, R2 ;  /* 0x00000001e1027819 */ /* 0x000fe20000010202 */
[----:B------:R-:W-:Y:S01]  /*1130*/  VIADD R217, R18, 0x140 ;  /* 0x0000014012d97836 */ /* 0x000fe20000000000 */
[----:B------:R-:W-:Y:S01]  /*1140*/  R2P PR, R12, 0x6 ;  /* 0x000000060c007804 */ /* 0x000fe20000000000 */
[----:B------:R-:W-:Y:S01]  /*1150*/  STL [R1+0x74], R35 ;  /* 0x0000742301007387 */ /* 0x000fe20000100800 */
[----:B------:R-:W-:Y:S01]  /*1160*/  SHF.R.S32.HI R12, RZ, 0x1f, R221 ;  /* 0x0000001fff0c7819 */ /* 0x000fe200000114dd */
[----:B------:R-:W-:Y:S01]  /*1170*/  VIADD R216, R18, 0x160 ;  /* 0x0000016012d87836 */ /* 0x000fe20000000000 */
[----:B------:R-:W-:Y:S01]  /*1180*/  LOP3.LUT R4, R6, R5, R7, 0xf6, !PT ;  /* 0x0000000506047212 */ /* 0x000fe200078ef607 */
[----:B------:R0:W-:Y:S01]  /*1190*/  STL [R1+0x1c], R3 ;  /* 0x00001c0301007387 */ /* 0x0001e20000100800 */
[----:B------:R-:W-:Y:S01]  /*11a0*/  SHF.L.U64.HI R11, R224, 0x1, R11 ;  /* 0x00000001e00b7819 */ /* 0x000fe2000001020b */
[----:B------:R-:W-:Y:S01]  /*11b0*/  IMAD.MOV.U32 R5, RZ, RZ, R13 ;  /* 0x000000ffff057224 */ /* 0x000fe200078e000d */
[----:B------:R-:W-:Y:S01]  /*11c0*/  SHF.R.S32.HI R13, RZ, 0x1f, R220 ;  /* 0x0000001fff0d7819 */ /* 0x000fe200000114dc */
[----:B------:R-:W-:Y:S01]  /*11d0*/  IMAD.MOV.U32 R6, RZ, RZ, R14 ;  /* 0x000000ffff067224 */ /* 0x000fe200078e000e */
[----:B------:R1:W-:Y:S01]  /*11e0*/  STL [R1+0x20], R2 ;  /* 0x0000200201007387 */ /* 0x0003e20000100800 */
[----:B------:R-:W-:Y:S01]  /*11f0*/  SHF.R.S32.HI R14, RZ, 0x1f, R219 ;  /* 0x0000001fff0e7819 */ /* 0x000fe200000114db */
[----:B------:R-:W-:Y:S01]  /*1200*/  IMAD.MOV.U32 R7, RZ, RZ, R15 ;  /* 0x000000ffff077224 */ /* 0x000fe200078e000f */
[----:B------:R-:W-:Y:S01]  /*1210*/  SHF.R.S32.HI R15, RZ, 0x1f, R218 ;  /* 0x0000001fff0f7819 */ /* 0x000fe200000114da */
[----:B------:R-:W-:Y:S01]  /*1220*/  STL [R1+0x24], R11 ;  /* 0x0000240b01007387 */ /* 0x000fe20000100800 */
[----:B0-----:R-:W-:Y:S01]  /*1230*/  SHF.L.U64.HI R3, R223, 0x1, R8 ;  /* 0x00000001df037819 */ /* 0x001fe20000010208 */
[----:B------:R-:W-:Y:S01]  /*1240*/  VIADD R215, R18, 0x180 ;  /* 0x0000018012d77836 */ /* 0x000fe20000000000 */
[----:B------:R-:W-:Y:S01]  /*1250*/  SHF.L.U64.HI R8, R220, 0x1, R13 ;  /* 0x00000001dc087819 */ /* 0x000fe2000001020d */
[----:B------:R-:W-:Y:S01]  /*1260*/  VIADD R214, R18, 0x1a0 ;  /* 0x000001a012d67836 */ /* 0x000fe20000000000 */
[----:B------:R-:W-:Y:S01]  /*1270*/  SHF.R.S32.HI R0, RZ, 0x5, R0 ;  /* 0x00000005ff007819 */ /* 0x000fe20000011400 */
[----:B------:R0:W-:Y:S01]  /*1280*/  STL [R1+0x28], R3 ;  /* 0x0000280301007387 */ /* 0x0001e20000100800 */
[----:B-1----:R-:W-:Y:S01]  /*1290*/  SHF.L.U64.HI R2, R221, 0x1, R12 ;  /* 0x00000001dd027819 */ /* 0x002fe2000001020c */
[----:B------:R-:W-:Y:S01]  /*12a0*/  VIADD R32, R195, 0x140 ;  /* 0x00000140c3207836 */ /* 0x000fe20000000000 */
[----:B------:R-:W-:Y:S01]  /*12b0*/  SHF.R.S32.HI R16, RZ, 0x1f, R217 ;  /* 0x0000001fff107819 */ /* 0x000fe200000114d9 */
[----:B------:R-:W-:Y:S01]  /*12c0*/  IMAD R193, R0, 0x10, R193 ;  /* 0x0000001000c17824 */ /* 0x000fe200078e02c1 */
[----:B------:R-:W-:Y:S01]  /*12d0*/  SHF.R.S32.HI R21, RZ, 0x1f, R216 ;  /* 0x0000001fff157819 */ /* 0x000fe200000114d8 */
[----:B------:R1:W-:Y:S01]  /*12e0*/  STL [R1+0x2c], R2 ;  /* 0x00002c0201007387 */ /* 0x0003e20000100800 */
[----:B------:R-:W-:Y:S01]  /*12f0*/  SHF.R.S32.HI R20, RZ, 0x1f, R215 ;  /* 0x0000001fff147819 */ /* 0x000fe200000114d7 */
[----:B------:R-:W-:Y:S01]  /*1300*/  IMAD R227, R10, 0x2, R17 ;  /* 0x000000020ae37824 */ /* 0x000fe200078e0211 */
[----:B------:R-:W-:Y:S01]  /*1310*/  LEA.HI R0, R19, R19, RZ, 0x1 ;  /* 0x0000001313007211 */ /* 0x000fe200078f08ff */
[----:B------:R3:W-:Y:S01]  /*1320*/  STL [R1+0x30], R8 ;  /* 0x0000300801007387 */ /* 0x0007e20000100800 */
[----:B0-----:R-:W-:Y:S01]  /*1330*/  SHF.L.U64.HI R3, R219, 0x1, R14 ;  /* 0x00000001db037819 */ /* 0x001fe2000001020e */
[----:B------:R-:W-:Y:S01]  /*1340*/  VIADD R228, R227, 0x36440 ;  /* 0x00036440e3e47836 */ /* 0x000fe20000000000 */
[----:B------:R-:W-:Y:S01]  /*1350*/  SHF.R.S32.HI R25, RZ, 0x1f, R214 ;  /* 0x0000001fff197819 */ /* 0x000fe200000114d6 */
[C---:B------:R-:W-:Y:S01]  /*1360*/  VIADD R34, R195.reuse, 0xc0 ;  /* 0x000000c0c3227836 */ /* 0x040fe20000000000 */
[----:B------:R-:W-:Y:S01]  /*1370*/  SHF.R.S32.HI R24, RZ, 0x1f, R29 ;  /* 0x0000001fff187819 */ /* 0x000fe2000001141d */
[----:B------:R0:W-:Y:S01]  /*1380*/  STL [R1+0x34], R3 ;  /* 0x0000340301007387 */ /* 0x0001e20000100800 */
[----:B-1----:R-:W-:Y:S01]  /*1390*/  SHF.L.U64.HI R2, R218, 0x1, R15 ;  /* 0x00000001da027819 */ /* 0x002fe2000001020f */
[C---:B------:R-:W-:Y:S01]  /*13a0*/  VIADD R33, R195.reuse, 0x100 ;  /* 0x00000100c3217836 */ /* 0x040fe20000000000 */
[----:B------:R-:W-:Y:S01]  /*13b0*/  LOP3.LUT R0, R0, 0x1ffffffe, RZ, 0xc0, !PT ;  /* 0x1ffffffe00007812 */ /* 0x000fe200078ec0ff */
[----:B------:R-:W-:Y:S01]  /*13c0*/  VIADD R31, R195, 0x180 ;  /* 0x00000180c31f7836 */ /* 0x000fe20000000000 */
[----:B---3--:R-:W-:Y:S01]  /*13d0*/  SHF.L.U64.HI R8, R217, 0x1, R16 ;  /* 0x00000001d9087819 */ /* 0x008fe20000010210 */
[----:B------:R1:W-:Y:S01]  /*13e0*/  STL [R1+0x38], R2 ;  /* 0x0000380201007387 */ /* 0x0003e20000100800 */
[----:B------:R-:W-:Y:S01]  /*13f0*/  SHF.R.S32.HI R26, RZ, 0x1f, R27 ;  /* 0x0000001fff1a7819 */ /* 0x000fe2000001141b */
[----:B------:R-:W-:Y:S01]  /*1400*/  IMAD.IADD R0, R19, 0x1, -R0 ;  /* 0x0000000113007824 */ /* 0x000fe200078e0a00 */
[----:B------:R-:W-:Y:S01]  /*1410*/  SHF.R.S32.HI R32, RZ, 0x1f, R32 ;  /* 0x0000001fff207819 */ /* 0x000fe20000011420 */
[----:B------:R3:W-:Y:S01]  /*1420*/  STL [R1+0x3c], R8 ;  /* 0x00003c0801007387 */ /* 0x0007e20000100800 */
[----:B0-----:R-:W-:Y:S01]  /*1430*/  SHF.L.U64.HI R3, R216, 0x1, R21 ;  /* 0x00000001d8037819 */ /* 0x001fe20000010215 */
[----:B------:R-:W-:Y:S01]  /*1440*/  IMAD R0, R0, 0x8, R193 ;  /* 0x0000000800007824 */ /* 0x000fe200078e02c1 */
[----:B------:R-:W-:Y:S01]  /*1450*/  SEL R229, R229, 0xffffffe0, !P1 ;  /* 0xffffffe0e5e57807 */ /* 0x000fe20004800000 */
[----:B------:R-:W-:Y:S01]  /*1460*/  VIADD R30, R195, 0x1c0 ;  /* 0x000001c0c31e7836 */ /* 0x000fe20000000000 */
[----:B------:R-:W-:Y:S01]  /*1470*/  SHF.R.S32.HI R34, RZ, 0x1f, R34 ;  /* 0x0000001fff227819 */ /* 0x000fe20000011422 */
[----:B-1----:R-:W-:Y:S01]  /*1480*/  IMAD.SHL.U32 R2, R9, 0x2, RZ ;  /* 0x0000000209027824 */ /* 0x002fe200078e00ff */
[----:B------:R-:W-:Y:S01]  /*1490*/  SHF.L.U64.HI R9, R215, 0x1, R20 ;  /* 0x00000001d7097819 */ /* 0x000fe20000010214 */
[----:B------:R0:W-:Y:S01]  /*14a0*/  STL [R1+0x40], R3 ;  /* 0x0000400301007387 */ /* 0x0001e20000100800 */
[----:B------:R-:W-:Y:S01]  /*14b0*/  SHF.R.S32.HI R33, RZ, 0x1f, R33 ;  /* 0x0000001fff217819 */ /* 0x000fe20000011421 */
[----:B------:R-:W-:Y:S01]  /*14c0*/  IMAD.IADD R211, R2, 0x1, R28 ;  /* 0x0000000102d37824 */ /* 0x000fe200078e021c */
[----:B---3--:R-:W-:Y:S01]  /*14d0*/  SHF.L.U64.HI R8, R214, 0x1, R25 ;  /* 0x00000001d6087819 */ /* 0x008fe20000010219 */
[----:B------:R-:W-:Y:S01]  /*14e0*/  STL [R1+0x44], R9 ;  /* 0x0000440901007387 */ /* 0x000fe20000100800 */
[----:B------:R-:W-:Y:S01]  /*14f0*/  SHF.R.S32.HI R31, RZ, 0x1f, R31 ;  /* 0x0000001fff1f7819 */ /* 0x000fe2000001141f */
[C---:B------:R-:W-:Y:S01]  /*1500*/  VIADD R40, R211.reuse, 0x10 ;  /* 0x00000010d3287836 */ /* 0x040fe20000000000 */
[----:B------:R-:W-:Y:S01]  /*1510*/  SHF.R.S32.HI R30, RZ, 0x1f, R30 ;  /* 0x0000001fff1e7819 */ /* 0x000fe2000001141e */
[----:B------:R1:W-:Y:S01]  /*1520*/  STL [R1+0x10], R2 ;  /* 0x0000100201007387 */ /* 0x0003e20000100800 */
[----:B------:R-:W-:Y:S01]  /*1530*/  VIADD R38, R211, 0x20 ;  /* 0x00000020d3267836 */ /* 0x000fe20000000000 */
[----:B0-----:R-:W-:Y:S01]  /*1540*/  SHF.L.U64.HI R3, R29, 0x1, R24 ;  /* 0x000000011d037819 */ /* 0x001fe20000010218 */
[C---:B------:R-:W-:Y:S01]  /*1550*/  VIADD R35, R211.reuse, 0x38 ;  /* 0x00000038d3237836 */ /* 0x040fe20000000000 */
[----:B------:R-:W-:Y:S01]  /*1560*/  STL [R1+0x48], R8 ;  /* 0x0000480801007387 */ /* 0x000fe20000100800 */
[C---:B------:R-:W-:Y:S01]  /*1570*/  VIADD R32, R211.reuse, 0x50 ;  /* 0x00000050d3207836 */ /* 0x040fe20000000000 */
[----:B------:R-:W-:Y:S01]  /*1580*/  SHF.R.S32.HI R19, RZ, 0x1f, R18 ;  /* 0x0000001fff137819 */ /* 0x000fe20000011412 */
[C---:B------:R-:W-:Y:S01]  /*1590*/  VIADD R29, R211.reuse, 0x68 ;  /* 0x00000068d31d7836 */ /* 0x040fe20000000000 */
[----:B------:R0:W-:Y:S01]  /*15a0*/  STL [R1+0x4c], R3 ;  /* 0x00004c0301007387 */ /* 0x0001e20000100800 */
[----:B------:R-:W-:Y:S01]  /*15b0*/  VIADD R21, R211, 0x98 ;  /* 0x00000098d3157836 */ /* 0x000fe20000000000 */
[----:B-1----:R-:W-:Y:S01]  /*15c0*/  SHF.L.U64.HI R2, R27, 0x1, R26 ;  /* 0x000000011b027819 */ /* 0x002fe2000001021a */
[----:B------:R-:W-:-:S02]  /*15d0*/  VIADD R26, R211, 0x80 ;  /* 0x00000080d31a7836 */ /* 0x000fc40000000000 */
[C---:B------:R-:W-:Y:S02]  /*15e0*/  VIADD R15, R211.reuse, 0xb0 ;  /* 0x000000b0d30f7836 */ /* 0x040fe40000000000 */
[----:B------:R1:W-:Y:S01]  /*15f0*/  STL [R1+0x50], R2 ;  /* 0x0000500201007387 */ /* 0x0003e20000100800 */
[C---:B------:R-:W-:Y:S02]  /*1600*/  VIADD R13, R211.reuse, 0xc0 ;  /* 0x000000c0d30d7836 */ /* 0x040fe40000000000 */
[----:B0-----:R-:W-:Y:S02]  /*1610*/  IMAD R3, R4, 0x2, R17 ;  /* 0x0000000204037824 */ /* 0x001fe400078e0211 */
[----:B------:R-:W-:Y:S02]  /*1620*/  VIADD R184, R18, 0x20 ;  /* 0x0000002012b87836 */ /* 0x000fe40000000000 */
[C---:B------:R-:W-:Y:S01]  /*1630*/  VIADD R41, R211.reuse, 0x8 ;  /* 0x00000008d3297836 */ /* 0x040fe20000000000 */
[----:B------:R-:W-:Y:S01]  /*1640*/  STL [R1+0x78], R3 ;  /* 0x0000780301007387 */ /* 0x000fe20000100800 */
[C---:B------:R-:W-:Y:S01]  /*1650*/  VIADD R39, R211.reuse, 0x18 ;  /* 0x00000018d3277836 */ /* 0x040fe20000000000 */
[----:B-1----:R-:W-:Y:S01]  /*1660*/  SHF.R.S32.HI R2, RZ, 0x1f, R211 ;  /* 0x0000001fff027819 */ /* 0x002fe200000114d3 */
        /* <DEDUP_REMOVED lines=32> */
[C---:B------:R-:W-:Y:S01]  /*1870*/  @P2 VIADD R228, R0.reuse, 0xffffffc0 ;  /* 0xffffffc000e42836 */ /* 0x040fe20000000000 */
[----:B------:R-:W-:Y:S01]  /*1880*/  SHF.R.S32.HI R33, RZ, 0x1f, R33 ;  /* 0x0000001fff217819 */ /* 0x000fe20000011421 */
[----:B------:R-:W-:Y:S01]  /*1890*/  IMAD.IADD R0, R0, 0x1, R229 ;  /* 0x0000000100007824 */ /* 0x000fe200078e02e5 */
[----:B------:R-:W-:Y:S01]  /*18a0*/  SHF.R.S32.HI R31, RZ, 0x1f, R31 ;  /* 0x0000001fff1f7819 */ /* 0x000fe2000001141f */
[C---:B------:R-:W-:Y:S01]  /*18b0*/  VIADD R9, R211.reuse, 0xd8 ;  /* 0x000000d8d3097836 */ /* 0x040fe20000000000 */
[----:B------:R-:W-:Y:S01]  /*18c0*/  SHF.R.S32.HI R30, RZ, 0x1f, R30 ;  /* 0x0000001fff1e7819 */ /* 0x000fe2000001141e */
[C---:B------:R-:W-:Y:S01]  /*18d0*/  VIADD R8, R211.reuse, 0xe0 ;  /* 0x000000e0d3087836 */ /* 0x040fe20000000000 */
[----:B------:R0:W-:Y:S01]  /*18e0*/  STL [R1], R0 ;  /* 0x0000000001007387 */ /* 0x0001e20000100800 */
[C---:B------:R-:W-:Y:S01]  /*18f0*/  VIADD R4, R211.reuse, 0xe8 ;  /* 0x000000e8d3047836 */ /* 0x040fe20000000000 */
[----:B------:R-:W-:Y:S01]  /*1900*/  SHF.R.S32.HI R28, RZ, 0x1f, R28 ;  /* 0x0000001fff1c7819 */ /* 0x000fe2000001141c */
[C---:B------:R-:W-:Y:S01]  /*1910*/  VIADD R3, R211.reuse, 0xf0 ;  /* 0x000000f0d3037836 */ /* 0x040fe20000000000 */
        /* <DEDUP_REMOVED lines=15> */
[----:B--2---:R-:W-:Y:S02]  /*1a10*/  LOP3.LUT R187, R22, 0x1, RZ, 0xfc, !PT ;  /* 0x0000000116bb7812 */ /* 0x004fe400078efcff */
[----:B0-----:R-:W-:-:S07]  /*1a20*/  CS2R R22, SRZ ;  /* 0x0000000000167805 */ /* 0x001fce000001ff00 */
.L_x_8737:
[----:B0123--:R-:W0:Y:S01]  /*1a30*/  LDC.64 R2, c[0x0][0xd88] ;  /* 0x00036200ff027b82 */ /* 0x00fe220000000a00 */
[----:B------:R-:W-:Y:S01]  /*1a40*/  ULDC.64 UR6, c[0x0][0xb00] ;  /* 0x0002c00000067ab9 */ /* 0x000fe20000000a00 */
[----:B------:R-:W-:Y:S01]  /*1a50*/  ULDC.64 UR4, c[0x0][0xb20] ;  /* 0x0002c80000047ab9 */ /* 0x000fe20000000a00 */
[----:B------:R-:W-:Y:S01]  /*1a60*/  ULDC.64 UR8, c[0x0][0xb10] ;  /* 0x0002c40000087ab9 */ /* 0x000fe20000000a00 */
[----:B0-----:R-:W-:-:S05]  /*1a70*/  IMAD.WIDE R2, R7, 0x4, R2 ;  /* 0x0000000407027825 */ /* 0x001fca00078e0202 */
[----:B------:R-:W2:Y:S01]  /*1a80*/  LDG.E R24, desc[UR40][R2.64] ;  /* 0x0000002802187981 */ /* 0x000ea2000c1e1900 */
        /* <DEDUP_REMOVED lines=12> */
[C-C-:B------:R-:W-:Y:S01]  /*1b50*/  SHF.L.U64.HI R26, R24.reuse, 0x2, R0.reuse ;  /* 0x00000002181a7819 */ /* 0x140fe20000010200 */
[----:B------:R-:W-:Y:S01]  /*1b60*/  STL [R1+0x5c], R27 ;  /* 0x00005c1b01007387 */ /* 0x000fe20000100800 */
        /* <DEDUP_REMOVED lines=28> */
[----:B-1--4-:R-:W-:Y:S08]  /*1d30*/  @P1 BRA `(.L_x_8590) ;  /* 0x0000000000241947 */ /* 0x012ff00003800000 */
        /* <DEDUP_REMOVED lines=9> */
.L_x_8590:
[----:B------:R-:W-:Y:S02]  /*1dd0*/  IMAD.U32 R34, RZ, RZ, UR5 ;  /* 0x00000005ff227e24 */ /* 0x000fe4000f8e00ff */
[----:B------:R-:W-:Y:S01]  /*1de0*/  IMAD.U32 R25, RZ, RZ, UR4 ;  /* 0x00000004ff197e24 */ /* 0x000fe2000f8e00ff */
[----:B------:R-:W-:Y:S06]  /*1df0*/  @!P2 BRA `(.L_x_8591) ;  /* 0x000000000010a947 */ /* 0x000fec0003800000 */
[----:B------:R-:W-:-:S04]  /*1e00*/  IADD3 R2, P0, R27, UR8, RZ ;  /* 0x000000081b027c10 */ /* 0x000fc8000ff1e0ff */
[----:B------:R-:W-:-:S05]  /*1e10*/  IADD3.X R3, R26, UR9, RZ, P0, !PT ;  /* 0x000000091a037c10 */ /* 0x000fca00087fe4ff */
[----:B------:R0:W5:Y:S01]  /*1e20*/  LDG.E R25, desc[UR40][R2.64] ;  /* 0x0000002802197981 */ /* 0x000162000c1e1900 */
[----:B------:R-:W-:Y:S05]  /*1e30*/  BRA `(.L_x_8592) ;  /* 0x0000000000107947 */ /* 0x000fea0003800000 */
.L_x_8591:
[----:B------:R-:W-:Y:S05]  /*1e40*/  @!P0 BRA `(.L_x_8592) ;  /* 0x00000000000c8947 */ /* 0x000fea0003800000 */
[----:B------:R-:W2:Y:S04]  /*1e50*/  LDG.E R0, desc[UR40][R2.64] ;  /* 0x0000002802007981 */ /* 0x000ea8000c1e1900 */
[----:B------:R-:W2:Y:S02]  /*1e60*/  LDG.E R25, desc[UR40][R2.64+0x4] ;  /* 0x0000042802197981 */ /* 0x000ea4000c1e1900 */
[----:B--2---:R-:W-:-:S07]  /*1e70*/  IMAD.IADD R25, R25, 0x1, -R0 ;  /* 0x0000000119197824 */ /* 0x004fce00078e0a00 */
.L_x_8592:
        /* <DEDUP_REMOVED lines=9> */
[----:B------:R-:W-:-:S04]  /*1f10*/  ISETP.NE.U32.AND P1, PT, RZ, UR4, PT ;  /* 0x00000004ff007c0c */ /* 0x000fc8000bf25070 */
[----:B------:R-:W-:Y:S01]  /*1f20*/  ISETP.NE.AND.EX P1, PT, RZ, UR5, PT, P1 ;  /* 0x00000005ff007c0c */ /* 0x000fe2000bf25310 */
[----:B0----5:R-:W-:-:S12]  /*1f30*/  IMAD.MOV.U32 R2, RZ, RZ, R25 ;  /* 0x000000ffff027224 */ /* 0x021fd800078e0019 */
[----:B------:R-:W-:-:S04]  /*1f40*/  @P1 IADD3 R6, P2, R27, UR4, RZ ;  /* 0x000000041b061c10 */ /* 0x000fc8000ff5e0ff */
[----:B------:R-:W-:-:S05]  /*1f50*/  @P1 IADD3.X R7, R26, UR5, RZ, P2, !PT ;  /* 0x000000051a071c10 */ /* 0x000fca00097fe4ff */
[----:B------:R0:W5:Y:S01]  /*1f60*/  @P1 LDG.E R2, desc[UR40][R6.64] ;  /* 0x0000002806021981 */ /* 0x000162000c1e1900 */
[----:B-1----:R-:W-:Y:S01]  /*1f70*/  ISETP.NE.AND P1, PT, R4, 0x1, PT ;  /* 0x000000010400780c */ /* 0x002fe20003f25270 */
[----:B------:R-:W-:Y:S01]  /*1f80*/  IMAD.SHL.U32 R213, R5, 0x40, RZ ;  /* 0x0000004005d57824 */ /* 0x000fe200078e00ff */
[----:B------:R-:W-:Y:S01]  /*1f90*/  LOP3.LUT R13, R8, 0xff, RZ, 0xc0, !PT ;  /* 0x000000ff080d7812 */ /* 0x000fe200078ec0ff */
[----:B------:R-:W-:Y:S01]  /*1fa0*/  BSSY B0, `(.L_x_8593) ;  /* 0x0000036000007945 */ /* 0x000fe20003800000 */
[----:B------:R-:W-:Y:S01]  /*1fb0*/  SHF.R.U32.HI R12, RZ, 0x10, R8 ;  /* 0x00000010ff0c7819 */ /* 0x000fe20000011608 */
[----:B------:R-:W-:Y:S02]  /*1fc0*/  VIADD R3, R213, 0x3f ;  /* 0x0000003fd5037836 */ /* 0x000fe40000000000 */
[----:B------:R0:W-:Y:S04]  /*1fd0*/  STL [R1+0x64], R13 ;  /* 0x0000640d01007387 */ /* 0x0001e80000100800 */
[----:B------:R0:W-:Y:S02]  /*1fe0*/  STL [R1+0x54], R12 ;  /* 0x0000540c01007387 */ /* 0x0001e40000100800 */
[----:B------:R-:W1:Y:S08]  /*1ff0*/  @P1 LDC R4, c[0x0][0x44c] ;  /* 0x00011300ff041b82 */ /* 0x000e700000000800 */
[----:B------:R-:W3:Y:S01]  /*2000*/  @P1 LDC R11, c[0x0][0x450] ;  /* 0x00011400ff0b1b82 */ /* 0x000ee20000000800 */
[----:B--2---:R-:W-:-:S02]  /*2010*/  @P0 IMAD.IADD R34, R9, 0x1, -R0 ;  /* 0x0000000109220824 */ /* 0x004fc400078e0a00 */
[----:B------:R-:W-:Y:S02]  /*2020*/  IMAD.IADD R9, R25, 0x1, -R10 ;  /* 0x0000000119097824 */ /* 0x000fe400078e0a0a */
[----:B-1----:R-:W-:-:S04]  /*2030*/  @P1 IMAD.HI.U32 R0, R3, R4, RZ ;  /* 0x0000000403001227 */ /* 0x002fc800078e00ff */
[----:B------:R-:W-:Y:S01]  /*2040*/  IMAD.IADD R212, R9, 0x1, R34 ;  /* 0x0000000109d47824 */ /* 0x000fe200078e0222 */
[----:B---3--:R-:W-:-:S03]  /*2050*/  @P1 SHF.R.U32.HI R3, RZ, R11, R0 ;  /* 0x0000000bff031219 */ /* 0x008fc60000011600 */
[C---:B------:R-:W-:Y:S01]  /*2060*/  VIADD R0, R212.reuse, 0x3f ;  /* 0x0000003fd4007836 */ /* 0x040fe20000000000 */
[----:B------:R-:W-:-:S05]  /*2070*/  IADD3 R38, R212, 0x40, -R207 ;  /* 0x00000040d4267810 */ /* 0x000fca0007ffe8cf */
[----:B------:R-:W-:Y:S01]  /*2080*/  IMAD.IADD R4, R38, 0x1, R3 ;  /* 0x0000000126047824 */ /* 0x000fe200078e0203 */
[----:B------:R-:W-:-:S04]  /*2090*/  SHF.R.S32.HI R3, RZ, 0x1f, R0 ;  /* 0x0000001fff037819 */ /* 0x000fc80000011400 */
[----:B------:R-:W-:Y:S02]  /*20a0*/  SHF.R.S32.HI R5, RZ, 0x1f, R4 ;  /* 0x0000001fff057819 */ /* 0x000fe40000011404 */
[----:B------:R-:W-:Y:S02]  /*20b0*/  LEA.HI R3, R3, R0, RZ, 0x6 ;  /* 0x0000000003037211 */ /* 0x000fe400078f30ff */
[----:B------:R-:W-:Y:S02]  /*20c0*/  LEA.HI R5, R5, R4, RZ, 0x6 ;  /* 0x0000000405057211 */ /* 0x000fe400078f30ff */
[----:B------:R-:W-:Y:S02]  /*20d0*/  SHF.R.S32.HI R37, RZ, 0x6, R3 ;  /* 0x00000006ff257819 */ /* 0x000fe40000011403 */
[----:B------:R-:W-:-:S04]  /*20e0*/  SHF.R.S32.HI R0, RZ, 0x6, R5 ;  /* 0x00000006ff007819 */ /* 0x000fc80000011405 */
[----:B------:R-:W-:Y:S01]  /*20f0*/  VIMNMX R10, R37, R0, PT ;  /* 0x00000000250a7248 */ /* 0x000fe20003fe0100 */
[----:B------:R-:W-:-:S03]  /*2100*/  IMAD.MOV.U32 R0, RZ, RZ, RZ ;  /* 0x000000ffff007224 */ /* 0x000fc600078e00ff */
        /* <DEDUP_REMOVED lines=31> */
.L_x_8594:
[----:B------:R-:W-:Y:S05]  /*2300*/  BSYNC B0 ;  /* 0x0000000000007941 */ /* 0x000fea0003800000 */
.L_x_8593:
[----:B------:R-:W-:Y:S01]  /*2310*/  IMAD R3, R13, R0, RZ ;  /* 0x000000000d037224 */ /* 0x000fe200078e02ff */
[----:B------:R-:W-:-:S04]  /*2320*/  PLOP3.LUT P3, PT, PT, PT, PT, 0x80, 0x0 ;  /* 0x000000000000781c */ /* 0x000fc80003f6f070 */
[C---:B------:R-:W-:Y:S02]  /*2330*/  VIADDMNMX R0, R3.reuse, R0, R10, PT ;  /* 0x0000000003007246 */ /* 0x040fe4000380010a */
[----:B------:R-:W-:-:S03]  /*2340*/  LEA R3, R3, -R9, 0x6 ;  /* 0x8000000903037211 */ /* 0x000fc600078e30ff */
        /* <DEDUP_REMOVED lines=32> */
.L_x_8597:
[----:B------:R-:W-:Y:S05]  /*2550*/  BSYNC B6 ;  /* 0x0000000000067941 */ /* 0x000fea0003800000 */
.L_x_8596:
        /* <DEDUP_REMOVED lines=20> */
.L_x_8599:
[----:B------:R-:W-:Y:S05]  /*26a0*/  BSYNC B6 ;  /* 0x0000000000067941 */ /* 0x000fea0003800000 */
.L_x_8598:
[----:B------:R-:W-:Y:S01]  /*26b0*/  ULDC.64 UR4, c[0x0][0xaf0] ;  /* 0x0002bc0000047ab9 */ /* 0x000fe20000000a00 */
[----:B------:R-:W2:Y:S01]  /*26c0*/  LDL R8, [R1+0x14] ;  /* 0x0000140001087983 */ /* 0x000ea20000100800 */
[----:B------:R-:W-:Y:S01]  /*26d0*/  ISETP.NE.U32.AND P0, PT, RZ, UR4, PT ;  /* 0x00000004ff007c0c */ /* 0x000fe2000bf05070 */
[----:B------:R-:W-:Y:S01]  /*26e0*/  IMAD.MOV.U32 R59, RZ, RZ, R24 ;  /* 0x000000ffff3b7224 */ /* 0x000fe200078e0018 */
[----:B------:R-:W0:Y:S02]  /*26f0*/  LDC.64 R52, c[0x0][0x3f8] ;  /* 0x0000fe00ff347b82 */ /* 0x000e240000000a00 */
[----:B------:R-:W-:Y:S01]  /*2700*/  ISETP.NE.AND.EX P0, PT, RZ, UR5, PT, P0 ;  /* 0x00000005ff007c0c */ /* 0x000fe2000bf05300 */
[----:B------:R-:W1:Y:S05]  /*2710*/  S2R R0, SR_TID.X ;  /* 0x0000000000007919 */ /* 0x000e6a0000002100 */
[----:B------:R-:W3:Y:S07]  /*2720*/  LDC R47, c[0x0][0x3f4] ;  /* 0x0000fd00ff2f7b82 */ /* 0x000eee0000000800 */
[----:B------:R-:W-:-:S02]  /*2730*/  @P0 IADD3 R4, P1, R27, UR4, RZ ;  /* 0x000000041b040c10 */ /* 0x000fc4000ff3e0ff */
[----:B------:R-:W-:Y:S01]  /*2740*/  SHF.R.S32.HI R3, RZ, 0x1f, R192 ;  /* 0x0000001fff037819 */ /* 0x000fe200000114c0 */
[----:B------:R-:W4:Y:S01]  /*2750*/  S2R R10, SR_TID.X ;  /* 0x00000000000a7919 */ /* 0x000f220000002100 */
[----:B------:R-:W-:Y:S01]  /*2760*/  @P0 IADD3.X R5, R26, UR5, RZ, P1, !PT ;  /* 0x000000051a050c10 */ /* 0x000fe20008ffe4ff */
[----:B------:R-:W-:Y:S01]  /*2770*/  IMAD.SHL.U32 R56, R194, 0x40, RZ ;  /* 0x00000040c2387824 */ /* 0x000fe200078e00ff */
[----:B------:R-:W-:Y:S01]  /*2780*/  SHF.R.S32.HI R189, RZ, 0x1f, R188 ;  /* 0x0000001fffbd7819 */ /* 0x000fe200000114bc */
[----:B------:R-:W-:Y:S02]  /*2790*/  ULDC UR4, c[0x0][0x2f4] ;  /* 0x0000bd0000047ab9 */ /* 0x000fe40000000800 */
[----:B------:R1:W2:Y:S02]  /*27a0*/  @P0 LDG.E R59, desc[UR40][R4.64] ;  /* 0x00000028043b0981 */ /* 0x0002a4000c1e1900 */
[----:B-1----:R-:W1:Y:S01]  /*27b0*/  LDC.64 R4, c[0x0][0x408] ;  /* 0x00010200ff047b82 */ /* 0x002e620000000a00 */
[----:B------:R-:W-:-:S05]  /*27c0*/  VIADD R6, R0, 0xffffff80 ;  /* 0xffffff8000067836 */ /* 0x000fca0000000000 */
[----:B------:R-:W-:-:S04]  /*27d0*/  SHF.R.S32.HI R7, RZ, 0x1f, R6 ;  /* 0x0000001fff077819 */ /* 0x000fc80000011406 */
[----:B------:R-:W-:Y:S01]  /*27e0*/  LEA.HI R7, R7, R6, RZ, 0x2 ;  /* 0x0000000607077211 */ /* 0x000fe200078f10ff */
[----:B0-----:R-:W-:-:S03]  /*27f0*/  IMAD R0, R3, R52, RZ ;  /* 0x0000003403007224 */ /* 0x001fc600078e02ff */
[----:B------:R-:W-:Y:S02]  /*2800*/  LOP3.LUT R9, R7, 0xfffffffc, RZ, 0xc0, !PT ;  /* 0xfffffffc07097812 */ /* 0x000fe400078ec0ff */
[----:B---3--:R-:W-:-:S03]  /*2810*/  ISETP.GE.AND P0, PT, R18, R47, PT ;  /* 0x0000002f1200720c */ /* 0x008fc60003f06270 */
[----:B------:R-:W-:Y:S02]  /*2820*/  IMAD.IADD R45, R6, 0x1, -R9 ;  /* 0x00000001062d7824 */ /* 0x000fe400078e0a09 */
[----:B-1----:R-:W-:-:S04]  /*2830*/  IMAD R3, R3, R4, RZ ;  /* 0x0000000403037224 */ /* 0x002fc800078e02ff */
[C---:B------:R-:W-:Y:S01]  /*2840*/  IMAD R9, R192.reuse, R5, R3 ;  /* 0x00000005c0097224 */ /* 0x040fe200078e0203 */
[----:B------:R-:W-:Y:S01]  /*2850*/  SEL R3, R47, RZ, P0 ;  /* 0x000000ff2f037207 */ /* 0x000fe20000000000 */
[----:B------:R-:W-:-:S04]  /*2860*/  IMAD R7, R192, R53, R0 ;  /* 0x00000035c0077224 */ /* 0x000fc800078e0200 */
[----:B------:R-:W-:Y:S01]  /*2870*/  IMAD.IADD R3, R18, 0x1, R3 ;  /* 0x0000000112037824 */ /* 0x000fe200078e0203 */
[----:B------:R-:W-:-:S04]  /*2880*/  LOP3.LUT R56, R56, 0x1c0, RZ, 0xc0, !PT ;  /* 0x000001c038387812 */ /* 0x000fc800078ec0ff */
[----:B------:R-:W-:Y:S01]  /*2890*/  SHF.R.S32.HI R0, RZ, 0x1f, R3 ;  /* 0x0000001fff007819 */ /* 0x000fe20000011403 */
[-C--:B------:R-:W-:Y:S01]  /*28a0*/  IMAD.WIDE.U32 R20, R192, R52.reuse, R188 ;  /* 0x00000034c0147225 */ /* 0x080fe200078e00bc */
[----:B------:R-:W-:Y:S02]  /*28b0*/  SHF.R.U32.HI R50, RZ, 0x3, R56 ;  /* 0x00000003ff327819 */ /* 0x000fe40000011638 */
[----:B------:R-:W-:Y:S01]  /*28c0*/  LEA.HI R57, R0, R3, RZ, 0x3 ;  /* 0x0000000300397211 */ /* 0x000fe200078f18ff */
[----:B------:R-:W-:Y:S01]  /*28d0*/  IMAD.WIDE.U32 R28, R192, R52, R18 ;  /* 0x00000034c01c7225 */ /* 0x000fe200078e0012 */
[----:B------:R-:W-:-:S03]  /*28e0*/  LOP3.LUT R3, R56, 0x18, R18, 0xf8, !PT ;  /* 0x0000001838037812 */ /* 0x000fc600078ef812 */
[----:B------:R-:W-:Y:S01]  /*28f0*/  IMAD.IADD R21, R21, 0x1, R7 ;  /* 0x0000000115157824 */ /* 0x000fe200078e0207 */
[----:B------:R-:W-:Y:S01]  /*2900*/  LOP3.LUT R3, R3, R50, RZ, 0x3c, !PT ;  /* 0x0000003203037212 */ /* 0x000fe200078e3cff */
[----:B------:R-:W-:Y:S01]  /*2910*/  IMAD.IADD R29, R7, 0x1, R29 ;  /* 0x00000001071d7824 */ /* 0x000fe200078e021d */
[----:B-----5:R-:W-:Y:S01]  /*2920*/  SHF.R.S32.HI R7, RZ, 0x1f, R2 ;  /* 0x0000001fff077819 */ /* 0x020fe20000011402 */
[----:B------:R-:W-:-:S04]  /*2930*/  IMAD.WIDE.U32 R30, R192, R4, R188 ;  /* 0x00000004c01e7225 */ /* 0x000fc800078e00bc */
[----:B------:R-:W-:-:S04]  /*2940*/  IMAD.WIDE.U32 R32, R192, R4, R18 ;  /* 0x00000004c0207225 */ /* 0x000fc800078e0012 */
[----:B------:R-:W-:Y:S02]  /*2950*/  IMAD R6, R7, R52, RZ ;  /* 0x0000003407067224 */ /* 0x000fe400078e02ff */
[----:B------:R-:W-:Y:S02]  /*2960*/  IMAD.IADD R31, R31, 0x1, R9 ;  /* 0x000000011f1f7824 */ /* 0x000fe400078e0209 */
[----:B------:R-:W-:Y:S02]  /*2970*/  IMAD.IADD R33, R9, 0x1, R33 ;  /* 0x0000000109217824 */ /* 0x000fe400078e0221 */
[----:B------:R-:W-:Y:S01]  /*2980*/  IMAD R7, R7, R4, RZ ;  /* 0x0000000407077224 */ /* 0x000fe200078e02ff */
[----:B----4-:R-:W-:Y:S01]  /*2990*/  SHF.R.U32.HI R10, RZ, 0x7, R10 ;  /* 0x00000007ff0a7819 */ /* 0x010fe2000001160a */
[----:B------:R-:W-:Y:S01]  /*29a0*/  IMAD R43, R2, R53, R6 ;  /* 0x00000035022b7224 */ /* 0x000fe200078e0206 */
[----:B------:R-:W-:Y:S01]  /*29b0*/  ISETP.GE.AND P2, PT, R18, UR4, PT ;  /* 0x0000000412007c0c */ /* 0x000fe2000bf46270 */
[----:B------:R-:W-:Y:S01]  /*29c0*/  IMAD.WIDE.U32 R20, R2, R52, R20 ;  /* 0x0000003402147225 */ /* 0x000fe200078e0014 */
[----:B------:R-:W-:-:S03]  /*29d0*/  LOP3.LUT R41, R57, 0xfffffff8, RZ, 0xc0, !PT ;  /* 0xfffffff839297812 */ /* 0x000fc600078ec0ff */
[----:B------:R-:W-:Y:S01]  /*29e0*/  IMAD.WIDE.U32 R28, R2, R52, R28 ;  /* 0x00000034021c7225 */ /* 0x000fe200078e001c */
[----:B------:R-:W-:-:S03]  /*29f0*/  SHF.L.U64.HI R53, R52, 0x6, R53 ;  /* 0x0000000634357819 */ /* 0x000fc60000010235 */
[C---:B------:R-:W-:Y:S02]  /*2a00*/  IMAD R7, R2.reuse, R5, R7 ;  /* 0x0000000502077224 */ /* 0x040fe400078e0207 */
[----:B------:R-:W-:-:S04]  /*2a10*/  IMAD.WIDE.U32 R30, R2, R4, R30 ;  /* 0x00000004021e7225 */ /* 0x000fc800078e001e */
[----:B------:R-:W-:Y:S01]  /*2a20*/  IMAD.WIDE.U32 R32, R2, R4, R32 ;  /* 0x0000000402207225 */ /* 0x000fe200078e0020 */
[----:B------:R-:W-:Y:S02]  /*2a30*/  SHF.L.U64.HI R51, R4, 0x6, R5 ;  /* 0x0000000604337819 */ /* 0x000fe40000010205 */
[----:B------:R-:W-:Y:S01]  /*2a40*/  ISETP.GE.AND P1, PT, R184, UR4, PT ;  /* 0x00000004b8007c0c */ /* 0x000fe2000bf26270 */
[----:B------:R-:W-:Y:S01]  /*2a50*/  IMAD.IADD R44, R21, 0x1, R43 ;  /* 0x00000001152c7824 */ /* 0x000fe200078e022b */
[----:B------:R-:W-:Y:S01]  /*2a60*/  P2R R60, PR, RZ, 0x4 ;  /* 0x00000004ff3c7803 */ /* 0x000fe20000000000 */
[----:B------:R-:W-:Y:S02]  /*2a70*/  IMAD.IADD R58, R58, 0x1, R25 ;  /* 0x000000013a3a7824 */ /* 0x000fe400078e0219 */
[----:B------:R-:W-:Y:S02]  /*2a80*/  IMAD.SHL.U32 R52, R52, 0x40, RZ ;  /* 0x0000004034347824 */ /* 0x000fe400078e00ff */
[----:B------:R-:W-:-:S02]  /*2a90*/  IMAD.SHL.U32 R49, R4, 0x40, RZ ;  /* 0x0000004004317824 */ /* 0x000fc400078e00ff */
[----:B------:R-:W-:Y:S02]  /*2aa0*/  VIADD R48, R10, 0x8 ;  /* 0x000000080a307836 */ /* 0x000fe40000000000 */
[----:B------:R-:W-:Y:S02]  /*2ab0*/  IMAD.SHL.U32 R47, R47, 0x2, RZ ;  /* 0x000000022f2f7824 */ /* 0x000fe400078e00ff */
[----:B------:R-:W-:Y:S02]  /*2ac0*/  IMAD R45, R45, 0x40, R192 ;  /* 0x000000402d2d7824 */ /* 0x000fe400078e02c0 */
[----:B------:R-:W-:Y:S02]  /*2ad0*/  IMAD.IADD R43, R43, 0x1, R29 ;  /* 0x000000012b2b7824 */ /* 0x000fe400078e021d */
[----:B------:R-:W-:Y:S02]  /*2ae0*/  IMAD.IADD R42, R31, 0x1, R7 ;  /* 0x000000011f2a7824 */ /* 0x000fe400078e0207 */
[----:B------:R-:W-:-:S02]  /*2af0*/  IMAD.IADD R40, R7, 0x1, R33 ;  /* 0x0000000107287824 */ /* 0x000fc400078e0221 */
[----:B--2---:R-:W-:Y:S01]  /*2b00*/  IMAD R46, R8, 0x200, R3 ;  /* 0x00000200082e7824 */ /* 0x004fe200078e0203 */
[----:B------:R-:W-:-:S04]  /*2b10*/  LOP3.LUT R3, R56, 0x38, R57, 0xf8, !PT ;  /* 0x0000003838037812 */ /* 0x000fc800078ef839 */
[----:B------:R-:W-:Y:S02]  /*2b20*/  LOP3.LUT R0, R3, R50, RZ, 0x3c, !PT ;  /* 0x0000003203007212 */ /* 0x000fe400078e3cff */
[----:B------:R-:W-:-:S03]  /*2b30*/  SHF.R.S32.HI R3, RZ, 0x1f, R41 ;  /* 0x0000001fff037819 */ /* 0x000fc60000011429 */
[----:B------:R-:W-:Y:S01]  /*2b40*/  IMAD R0, R8, 0x200, R0 ;  /* 0x0000020008007824 */ /* 0x000fe200078e0200 */
[----:B------:R-:W-:-:S07]  /*2b50*/  SHF.R.S32.HI R39, RZ, 0x1f, R59 ;  /* 0x0000001fff277819 */ /* 0x000fce000001143b */
.L_x_8632:
        /* <DEDUP_REMOVED lines=42> */
[----:B------:R-:W-:-:S03]  /*2e00*/  ISETP.NE.AND P3, PT, RZ, UR8, PT ;  /* 0x00000008ff007c0c */ /* 0x000fc6000bf65270 */
        /* <DEDUP_REMOVED lines=8> */
[----:B------:R-:W-:Y:S02]  /*2e90*/  IMAD R9, R53, R35, RZ ;  /* 0x0000002335097224 */ /* 0x000fe400078e02ff */
[----:B------:R-:W-:-:S04]  /*2ea0*/  IMAD.WIDE.U32 R6, R186, UR4, R4 ;  /* 0x00000004ba067c25 */ /* 0x000fc8000f8e0004 */
[----:B------:R-:W-:Y:S01]  /*2eb0*/  IMAD R7, R186, UR5, R7 ;  /* 0x00000005ba077c24 */ /* 0x000fe2000f8e0207 */
[----:B------:R-:W-:Y:S01]  /*2ec0*/  LEA R70, P4, R6, UR6, 0x1 ;  /* 0x0000000606467c11 */ /* 0x000fe2000f8808ff */
[----:B------:R-:W-:-:S03]  /*2ed0*/  IMAD.WIDE.U32 R4, R52, R35, RZ ;  /* 0x0000002334047225 */ /* 0x000fc600078e00ff */
[----:B------:R-:W-:Y:S01]  /*2ee0*/  LEA.HI.X R14, R6, UR7, R7, 0x1, P4 ;  /* 0x00000007060e7c11 */ /* 0x000fe2000a0f0c07 */
[----:B------:R-:W-:-:S04]  /*2ef0*/  IMAD R9, R68, R52, R9 ;  /* 0x0000003444097224 */ /* 0x000fc800078e0209 */
[----:B------:R-:W-:Y:S01]  /*2f00*/  IMAD.IADD R11, R5, 0x1, R9 ;  /* 0x00000001050b7824 */ /* 0x000fe200078e0209 */
[----:B------:R-:W-:Y:S06]  /*2f10*/  @!P3 BRA `(.L_x_8602) ;  /* 0x0000000800a0b947 */ /* 0x000fec0003800000 */
        /* <DEDUP_REMOVED lines=31> */
.L_x_8604:
[----:B------:R-:W-:Y:S05]  /*3110*/  BSYNC B1 ;  /* 0x0000000000017941 */ /* 0x000fea0003800000 */
.L_x_8603:
[----:B------:R-:W-:Y:S01]  /*3120*/  ISETP.NE.AND P3, PT, R187, 0x3, PT ;  /* 0x00000003bb00780c */ /* 0x000fe20003f65270 */
[----:B0----5:R-:W-:Y:S02]  /*3130*/  IMAD.MOV.U32 R4, RZ, RZ, R8 ;  /* 0x000000ffff047224 */ /* 0x021fe400078e0008 */
[----:B------:R-:W-:Y:S02]  /*3140*/  IMAD.MOV.U32 R5, RZ, RZ, R9 ;  /* 0x000000ffff057224 */ /* 0x000fe400078e0009 */
[----:B------:R-:W-:Y:S02]  /*3150*/  IMAD.MOV.U32 R6, RZ, RZ, R26 ;  /* 0x000000ffff067224 */ /* 0x000fe400078e001a */
[----:B------:R-:W-:Y:S01]  /*3160*/  IMAD.MOV.U32 R7, RZ, RZ, R27 ;  /* 0x000000ffff077224 */ /* 0x000fe200078e001b */
[----:B------:R-:W-:Y:S01]  /*3170*/  PRMT R72, R4, 0x5410, R5 ;  /* 0x0000541004487816 */ /* 0x000fe20000000005 */
[----:B------:R-:W-:Y:S02]  /*3180*/  IMAD.MOV.U32 R4, RZ, RZ, R24 ;  /* 0x000000ffff047224 */ /* 0x000fe400078e0018 */
[----:B------:R-:W-:Y:S01]  /*3190*/  IMAD.MOV.U32 R5, RZ, RZ, R25 ;  /* 0x000000ffff057224 */ /* 0x000fe200078e0019 */
[----:B------:R-:W-:Y:S01]  /*31a0*/  PRMT R74, R6, 0x5410, R7 ;  /* 0x00005410064a7816 */ /* 0x000fe20000000007 */
[----:B------:R-:W-:-:S02]  /*31b0*/  IMAD.MOV.U32 R6, RZ, RZ, R54 ;  /* 0x000000ffff067224 */ /* 0x000fc400078e0036 */
[----:B------:R-:W-:Y:S01]  /*31c0*/  IMAD.MOV.U32 R7, RZ, RZ, R55 ;  /* 0x000000ffff077224 */ /* 0x000fe200078e0037 */
[----:B------:R-:W-:-:S04]  /*31d0*/  PRMT R75, R4, 0x5410, R5 ;  /* 0x00005410044b7816 */ /* 0x000fc80000000005 */
[----:B------:R-:W-:Y:S01]  /*31e0*/  PRMT R76, R6, 0x5410, R7 ;  /* 0x00005410064c7816 */ /* 0x000fe20000000007 */
[----:B------:R-:W-:Y:S06]  /*31f0*/  @!P3 BRA `(.L_x_8605) ;  /* 0x000000000004b947 */ /* 0x000fec0003800000 */
[----:B------:R-:W-:Y:S01]  /*3200*/  BPT.TRAP 0x1 ;  /* 0x000000040000795c */ /* 0x000fe20000300000 */
.L_x_8605:
[----:B------:R-:W-:Y:S01]  /*3210*/  IMAD R61, R185, 0x8, R17 ;  /* 0x00000008b93d7824 */ /* 0x000fe200078e0211 */
[----:B------:R-:W-:Y:S01]  /*3220*/  SHF.L.U32 R68, R191, 0x1f, RZ ;  /* 0x0000001fbf447819 */ /* 0x000fe200000006ff */
[----:B------:R-:W-:Y:S03]  /*3230*/  BSSY B1, `(.L_x_8606) ;  /* 0x0000003000017945 */ /* 0x000fe60003800000 */
[----:B------:R-:W0:Y:S02]  /*3240*/  SYNCS.PHASECHK.TRANS64.TRYWAIT P5, [R61+URZ+0x38890], R68 ;  /* 0x038890443d0075a7 */ /* 0x000e2400080a017f */
[----:B0-----:R-:W-:Y:S05]  /*3250*/  @!P5 BRA `(.L_x_8607) ;  /* 0x0000020c0054d947 */ /* 0x001fea0003800000 */
.L_x_8876:
[----:B------:R-:W-:Y:S05]  /*3260*/  BSYNC B1 ;  /* 0x0000000000017941 */ /* 0x000fea0003800000 */
.L_x_8606:
[----:B------:R-:W-:-:S03]  /*3270*/  UMOV UR4, 0xffffffff ;  /* 0xffffffff00047882 */ /* 0x000fc60000000000 */
[----:B------:R-:W-:Y:S05]  /*3280*/  BRA.DIV UR4, `(.L_x_8608) ;  /* 0x0000020e045c7947 */ /* 0x000fea000b800000 */
[----:B------:R1:W2:Y:S04]  /*3290*/  SHFL.IDX PT, R71, R14, RZ, 0x1c1f ;  /* 0x001c1fff0e477589 */ /* 0x0002a800000e0000 */
[----:B------:R1:W3:Y:S02]  /*32a0*/  SHFL.IDX PT, R73, R70, RZ, 0x1c1f ;  /* 0x001c1fff46497589 */ /* 0x0002e400000e0000 */
.L_x_8880:
[----:B------:R-:W-:Y:S05]  /*32b0*/  @P4 BRA `(.L_x_8609) ;  /* 0x0000001400484947 */ /* 0x000fea0003800000 */
[----:B------:R-:W-:Y:S01]  /*32c0*/  ISETP.NE.AND P5, PT, R60, RZ, PT ;  /* 0x000000ff3c00720c */ /* 0x000fe20003fa5270 */
        /* <DEDUP_REMOVED lines=8> */
[--C-:B------:R-:W-:Y:S01]  /*3350*/  SHF.R.U64 R11, R26, 0x10, R27.reuse ;  /* 0x000000101a0b7819 */ /* 0x100fe2000000121b */
[----:B------:R-:W-:Y:S01]  /*3360*/  HADD2.F32 R5, -RZ, R5.H0_H0 ;  /* 0x20000005ff057230 */ /* 0x000fe20000004100 */
[----:B------:R-:W-:Y:S01]  /*3370*/  SHF.R.U32.HI R26, RZ, 0x10, R27 ;  /* 0x00000010ff1a7819 */ /* 0x000fe2000001161b */
[----:B------:R-:W-:Y:S02]  /*3380*/  HADD2.F32 R12, -RZ, R12.H0_H0 ;  /* 0x2000000cff0c7230 */ /* 0x000fe40000004100 */
[----:B------:R-:W-:-:S03]  /*3390*/  HADD2.F32 R11, -RZ, R11.H0_H0 ;  /* 0x2000000bff0b7230 */ /* 0x000fc60000004100 */
[CC--:B------:R-:W-:Y:S01]  /*33a0*/  FMUL.FTZ R13, R5.reuse, R12.reuse ;  /* 0x0000000c050d7220 */ /* 0x0c0fe20000410000 */
[C---:B-1----:R-:W-:Y:S01]  /*33b0*/  FMUL.FTZ R14, R10.reuse, R12 ;  /* 0x0000000c0a0e7220 */ /* 0x042fe20000410000 */
[--C-:B------:R-:W-:Y:S02]  /*33c0*/  HADD2.F32 R12, -RZ, R7.reuse.H1_H1 ;  /* 0x30000007ff0c7230 */ /* 0x100fe40000004100 */
[-C--:B------:R-:W-:Y:S01]  /*33d0*/  FFMA.FTZ R10, R10, R11.reuse, R13 ;  /* 0x0000000b0a0a7223 */ /* 0x080fe2000001000d */
[----:B------:R-:W-:Y:S01]  /*33e0*/  SHF.R.U32.HI R13, RZ, 0x10, R55 ;  /* 0x00000010ff0d7819 */ /* 0x000fe20000011637 */
[----:B------:R-:W-:Y:S01]  /*33f0*/  FFMA.FTZ R5, R5, R11, -R14 ;  /* 0x0000000b05057223 */ /* 0x000fe2000001080e */
[----:B------:R-:W-:Y:S02]  /*3400*/  IMAD.MOV.U32 R11, RZ, RZ, R4 ;  /* 0x000000ffff0b7224 */ /* 0x000fe400078e0004 */
[----:B------:R-:W-:Y:S02]  /*3410*/  HADD2.F32 R4, -RZ, R7.H0_H0 ;  /* 0x20000007ff047230 */ /* 0x000fe40000004100 */
[----:B------:R-:W-:Y:S01]  /*3420*/  HADD2.F32 R13, -RZ, R13.H0_H0 ;  /* 0x2000000dff0d7230 */ /* 0x000fe20000004100 */
[----:B------:R-:W-:Y:S01]  /*3430*/  F2FP.F16.F32.PACK_AB R5, R10, R5 ;  /* 0x000000050a05723e */ /* 0x000fe200000000ff */
[----:B------:R-:W-:-:S02]  /*3440*/  HADD2.F32 R7, -RZ, R26.H0_H0 ;  /* 0x2000001aff077230 */ /* 0x000fc40000004100 */
[----:B------:R-:W-:Y:S02]  /*3450*/  HADD2.F32 R14, -RZ, R76.H0_H0 ;  /* 0x2000004cff0e7230 */ /* 0x000fe40000004100 */
[-C--:B------:R-:W-:Y:S01]  /*3460*/  FMUL.FTZ R15, R12, R13.reuse ;  /* 0x0000000d0c0f7220 */ /* 0x080fe20000410000 */
[----:B------:R-:W-:-:S03]  /*3470*/  FMUL.FTZ R13, R4, R13 ;  /* 0x0000000d040d7220 */ /* 0x000fc60000410000 */
[-C--:B------:R-:W-:Y:S01]  /*3480*/  FFMA.FTZ R4, R4, R7.reuse, -R15 ;  /* 0x0000000704047223 */ /* 0x080fe2000001080f */
[----:B------:R-:W-:Y:S01]  /*3490*/  FFMA.FTZ R7, R12, R7, R13 ;  /* 0x000000070c077223 */ /* 0x000fe2000001000d */
[----:B------:R-:W-:Y:S02]  /*34a0*/  IMAD.MOV.U32 R12, RZ, RZ, R6 ;  /* 0x000000ffff0c7224 */ /* 0x000fe400078e0006 */
[--C-:B------:R-:W-:Y:S02]  /*34b0*/  HADD2.F32 R6, -RZ, R11.reuse.H1_H1 ;  /* 0x3000000bff067230 */ /* 0x100fe40000004100 */
[----:B------:R-:W-:Y:S01]  /*34c0*/  HADD2.F32 R11, -RZ, R11.H0_H0 ;  /* 0x2000000bff0b7230 */ /* 0x000fe20000004100 */
[----:B------:R-:W-:Y:S01]  /*34d0*/  F2FP.F16.F32.PACK_AB R7, R7, R4 ;  /* 0x000000040707723e */ /* 0x000fe200000000ff */
[----:B------:R-:W-:Y:S02]  /*34e0*/  HADD2.F32 R13, -RZ, R74.H0_H0 ;  /* 0x2000004aff0d7230 */ /* 0x000fe40000004100 */
        /* <DEDUP_REMOVED lines=14> */
.L_x_8613:
[----:B------:R-:W-:Y:S05]  /*35d0*/  BSYNC B2 ;  /* 0x0000000000027941 */ /* 0x000fea0003800000 */
.L_x_8612:
[----:B---3--:R-:W-:-:S04]  /*35e0*/  LEA R10, P4, R18, R73, 0x1 ;  /* 0x00000049120a7211 */ /* 0x008fc800078808ff */
[----:B--2---:R-:W-:-:S05]  /*35f0*/  LEA.HI.X R11, R18, R71, R19, 0x1, P4 ;  /* 0x00000047120b7211 */ /* 0x004fca00020f0c13 */
[----:B0-----:R4:W-:Y:S04]  /*3600*/  ST.E.128 desc[UR40][R10.64], R4 ;  /* 0x000000040a007985 */ /* 0x0019e8000c101d28 */
.L_x_8611:
[----:B------:R-:W-:Y:S05]  /*3610*/  BSYNC B1 ;  /* 0x0000000000017941 */ /* 0x000fea0003800000 */
.L_x_8610:
        /* <DEDUP_REMOVED lines=8> */
[----:B--2---:R-:W-:-:S03]  /*36a0*/  LEA.HI.X R11, R184, R71, R199, 0x1, P4 ;  /* 0x00000047b80b7211 */ /* 0x004fc600020f0cc7 */
[----:B------:R-:W-:-:S06]  /*36b0*/  IMAD R4, R4, 0x2, R17 ;  /* 0x0000000204047824 */ /* 0x000fcc00078e0211 */
[----:B------:R-:W2:Y:S01]  /*36c0*/  LDS.128 R4, [R4+0x22400] ;  /* 0x0224000004047984 */ /* 0x000ea20000000c00 */
[----:B------:R-:W-:Y:S05]  /*36d0*/  @P5 BRA `(.L_x_8615) ;  /* 0x0000000000a45947 */ /* 0x000fea0003800000 */
[----:B------:R-:W-:Y:S01]  /*36e0*/  SHF.R.U64 R12, R8, 0x10, R9 ;  /* 0x00000010080c7819 */ /* 0x000fe20000001209 */
[----:B--2---:R-:W-:Y:S01]  /*36f0*/  IMAD.MOV.U32 R8, RZ, RZ, R7 ;  /* 0x000000ffff087224 */ /* 0x004fe200078e0007 */
[--C-:B-1----:R-:W-:Y:S01]  /*3700*/  SHF.R.U64 R14, R24, 0x10, R25.reuse ;  /* 0x00000010180e7819 */ /* 0x102fe20000001219 */
[--C-:B------:R-:W-:Y:S01]  /*3710*/  HADD2.F32 R7, -RZ, R5.reuse.H1_H1 ;  /* 0x30000005ff077230 */ /* 0x100fe20000004100 */
[----:B------:R-:W-:Y:S01]  /*3720*/  SHF.R.U32.HI R15, RZ, 0x10, R25 ;  /* 0x00000010ff0f7819 */ /* 0x000fe20000011619 */
[----:B------:R-:W-:Y:S01]  /*3730*/  HADD2.F32 R5, -RZ, R5.H0_H0 ;  /* 0x20000005ff057230 */ /* 0x000fe20000004100 */
[----:B------:R-:W-:Y:S01]  /*3740*/  SHF.R.U32.HI R13, RZ, 0x10, R9 ;  /* 0x00000010ff0d7819 */ /* 0x000fe20000011609 */
        /* <DEDUP_REMOVED lines=34> */
.L_x_8615:
[----:B------:R-:W-:Y:S05]  /*3970*/  BSYNC B1 ;  /* 0x0000000000017941 */ /* 0x000fea0003800000 */
.L_x_8614:
[----:B--2---:R2:W-:Y:S01]  /*3980*/  ST.E.128 desc[UR40][R10.64], R4 ;  /* 0x000000040a007985 */ /* 0x0045e2000c101d28 */
[----:B------:R-:W-:Y:S05]  /*3990*/  BRA `(.L_x_8609) ;  /* 0x0000000c00907947 */ /* 0x000fea0003800000 */
.L_x_8602:
        /* <DEDUP_REMOVED lines=42> */
.L_x_8616:
[----:B------:R-:W-:Y:S01]  /*3c40*/  IMAD R61, R185, 0x8, R17 ;  /* 0x00000008b93d7824 */ /* 0x000fe200078e0211 */
[----:B------:R-:W-:Y:S01]  /*3c50*/  SHF.L.U32 R68, R191, 0x1f, RZ ;  /* 0x0000001fbf447819 */ /* 0x000fe200000006ff */
[----:B------:R-:W-:Y:S03]  /*3c60*/  BSSY B1, `(.L_x_8617) ;  /* 0x0000003000017945 */ /* 0x000fe60003800000 */
[----:B------:R-:W0:Y:S02]  /*3c70*/  SYNCS.PHASECHK.TRANS64.TRYWAIT P6, [R61+URZ+0x38890], R68 ;  /* 0x038890443d0075a7 */ /* 0x000e2400080c017f */
[----:B0-----:R-:W-:Y:S05]  /*3c80*/  @!P6 BRA `(.L_x_8618) ;  /* 0x000002040028e947 */ /* 0x001fea0003800000 */
.L_x_8881:
[----:B------:R-:W-:Y:S05]  /*3c90*/  BSYNC B1 ;  /* 0x0000000000017941 */ /* 0x000fea0003800000 */
.L_x_8617:
[----:B------:R-:W-:-:S03]  /*3ca0*/  UMOV UR4, 0xffffffff ;  /* 0xffffffff00047882 */ /* 0x000fc60000000000 */
[----:B------:R-:W-:Y:S05]  /*3cb0*/  BRA.DIV UR4, `(.L_x_8619) ;  /* 0x0000020604307947 */ /* 0x000fea000b800000 */
[----:B------:R1:W2:Y:S04]  /*3cc0*/  SHFL.IDX PT, R54, R14, RZ, 0x1c1f ;  /* 0x001c1fff0e367589 */ /* 0x0002a800000e0000 */
[----:B------:R-:W3:Y:S02]  /*3cd0*/  SHFL.IDX PT, R70, R70, RZ, 0x1c1f ;  /* 0x001c1fff46467589 */ /* 0x000ee400000e0000 */
.L_x_8885:
[----:B------:R-:W4:Y:S02]  /*3ce0*/  LDC R72, c[0x0][0x2f4] ;  /* 0x0000bd00ff487b82 */ /* 0x000f240000000800 */
[----:B----4-:R-:W-:-:S13]  /*3cf0*/  ISETP.GE.OR P4, PT, R18, R72, P4 ;  /* 0x000000481200720c */ /* 0x010fda0002786670 */
[----:B------:R-:W-:Y:S05]  /*3d00*/  @P4 BRA `(.L_x_8609) ;  /* 0x0000000800b44947 */ /* 0x000fea0003800000 */
[----:B------:R-:W4:Y:S01]  /*3d10*/  LDL R10, [R1+0x14] ;  /* 0x00001400010a7983 */ /* 0x000f220000100800 */
[----:B------:R-:W-:Y:S01]  /*3d20*/  IMAD.IADD R8, R72, 0x1, -R47 ;  /* 0x0000000148087824 */ /* 0x000fe200078e0a2f */
[----:B------:R-:W-:Y:S04]  /*3d30*/  BSSY B1, `(.L_x_8620) ;  /* 0x000006c000017945 */ /* 0x000fe80003800000 */
[----:B------:R-:W-:-:S04]  /*3d40*/  SEL R8, R47, R8, !P0 ;  /* 0x000000082f087207 */ /* 0x000fc80004000000 */
[----:B------:R-:W-:-:S04]  /*3d50*/  SHF.R.S32.HI R9, RZ, 0x1f, R8 ;  /* 0x0000001fff097819 */ /* 0x000fc80000011408 */
[----:B------:R-:W-:-:S04]  /*3d60*/  LEA.HI R9, R9, R8, RZ, 0x4 ;  /* 0x0000000809097211 */ /* 0x000fc800078f20ff */
[----:B------:R-:W-:-:S04]  /*3d70*/  SHF.R.S32.HI R8, RZ, 0x4, R9 ;  /* 0x00000004ff087819 */ /* 0x000fc80000011409 */
[----:B------:R-:W-:-:S05]  /*3d80*/  LEA.HI.SX32 R8, R57, R8, 0x1d ;  /* 0x0000000839087211 */ /* 0x000fca00078feaff */
[----:B------:R-:W-:Y:S02]  /*3d90*/  IMAD.SHL.U32 R55, R8, 0x8, RZ ;  /* 0x0000000808377824 */ /* 0x000fe400078e00ff */
[----:B------:R-:W-:-:S03]  /*3da0*/  IMAD.IADD R8, R0, 0x1, R67 ;  /* 0x0000000100087824 */ /* 0x000fc600078e0243 */
[----:B------:R-:W-:Y:S01]  /*3db0*/  LOP3.LUT R9, R56, 0x38, R55, 0xf8, !PT ;  /* 0x0000003838097812 */ /* 0x000fe200078ef837 */
[----:B------:R-:W-:-:S03]  /*3dc0*/  IMAD R8, R8, 0x2, R17 ;  /* 0x0000000208087824 */ /* 0x000fc600078e0211 */
[----:B------:R-:W-:-:S05]  /*3dd0*/  LOP3.LUT R9, R9, R50, RZ, 0x3c, !PT ;  /* 0x0000003209097212 */ /* 0x000fca00078e3cff */
[----:B----4-:R-:W-:-:S04]  /*3de0*/  IMAD R10, R10, 0x200, R9 ;  /* 0x000002000a0a7824 */ /* 0x010fc800078e0209 */
[----:B------:R-:W-:-:S04]  /*3df0*/  IMAD.IADD R10, R67, 0x1, R10 ;  /* 0x00000001430a7824 */ /* 0x000fc800078e020a */
[----:B------:R-:W-:Y:S02]  /*3e00*/  IMAD R12, R10, 0x2, R17 ;  /* 0x000000020a0c7824 */ /* 0x000fe400078e0211 */
        /* <DEDUP_REMOVED lines=27> */
[----:B------:R-:W-:Y:S02]  /*3fc0*/  HADD2.F32 R82, -RZ, R73.H1_H1 ;  /* 0x30000049ff527230 */ /* 0x000fe40000004100 */
[----:B------:R-:W-:Y:S01]  /*3fd0*/  FFMA.FTZ R9, R67, R80, R78 ;  /* 0x0000005043097223 */ /* 0x000fe2000001004e */
[----:B------:R-:W-:Y:S02]  /*3fe0*/  IMAD.MOV.U32 R67, RZ, RZ, R11 ;  /* 0x000000ffff437224 */ /* 0x000fe400078e000b */
[----:B------:R-:W-:Y:S01]  /*3ff0*/  HADD2.F32 R11, -RZ, R69.H0_H0 ;  /* 0x20000045ff0b7230 */ /* 0x000fe20000004100 */
        /* <DEDUP_REMOVED lines=9> */
[----:B------:R-:W-:Y:S02]  /*4090*/  HADD2.F32 R80, -RZ, R69.H1_H1 ;  /* 0x30000045ff507230 */ /* 0x000fe40000004100 */
[----:B------:R-:W-:Y:S01]  /*40a0*/  HADD2.F32 R69, -RZ, R71.H0_H0 ;  /* 0x20000047ff457230 */ /* 0x000fe20000004100 */
[--C-:B------:R-:W-:Y:S01]  /*40b0*/  SHF.R.U32.HI R71, RZ, 0x10, R7.reuse ;  /* 0x00000010ff477819 */ /* 0x100fe20000011607 */
[----:B------:R-:W-:Y:S01]  /*40c0*/  FFMA.FTZ R11, R11, R78, R82 ;  /* 0x0000004e0b0b7223 */ /* 0x000fe20000010052 */
[----:B------:R-:W-:Y:S01]  /*40d0*/  HADD2.F32 R78, -RZ, R67.H1_H1 ;  /* 0x30000043ff4e7230 */ /* 0x000fe20000004100 */
[----:B------:R-:W-:Y:S01]  /*40e0*/  SHF.R.U64 R7, R6, 0x10, R7 ;  /* 0x0000001006077819 */ /* 0x000fe20000001207 */
[----:B------:R-:W-:-:S02]  /*40f0*/  IMAD.MOV.U32 R9, RZ, RZ, R13 ;  /* 0x000000ffff097224 */ /* 0x000fc400078e000d */
        /* <DEDUP_REMOVED lines=11> */
[----:B------:R-:W-:-:S02]  /*41b0*/  HADD2.F32 R12, -RZ, R67.H0_H0 ;  /* 0x20000043ff0c7230 */ /* 0x000fc40000004100 */
[--C-:B------:R-:W-:Y:S02]  /*41c0*/  HADD2.F32 R8, -RZ, R69.reuse.H0_H0 ;  /* 0x20000045ff087230 */ /* 0x100fe40000004100 */
[----:B------:R-:W-:Y:S02]  /*41d0*/  HADD2.F32 R5, -RZ, R69.H1_H1 ;  /* 0x30000045ff057230 */ /* 0x000fe40000004100 */
[-C--:B------:R-:W-:Y:S01]  /*41e0*/  FMUL.FTZ R73, R12, R71.reuse ;  /* 0x000000470c497220 */ /* 0x080fe20000410000 */
[----:B------:R-:W-:Y:S02]  /*41f0*/  IMAD.MOV.U32 R11, RZ, RZ, R15 ;  /* 0x000000ffff0b7224 */ /* 0x000fe400078e000f */
[C---:B------:R-:W-:Y:S01]  /*4200*/  FMUL.FTZ R71, R8.reuse, R71 ;  /* 0x0000004708477220 */ /* 0x040fe20000410000 */
[----:B------:R-:W-:Y:S02]  /*4210*/  IMAD.MOV.U32 R13, RZ, RZ, R74 ;  /* 0x000000ffff0d7224 */ /* 0x000fe400078e004a */
[----:B------:R-:W-:Y:S01]  /*4220*/  FFMA.FTZ R8, R8, R25, -R73 ;  /* 0x0000001908087223 */ /* 0x000fe20000010849 */
[----:B------:R-:W-:-:S02]  /*4230*/  IMAD.MOV.U32 R15, RZ, RZ, R80 ;  /* 0x000000ffff0f7224 */ /* 0x000fc400078e0050 */
        /* <DEDUP_REMOVED lines=27> */
.L_x_8621:
[----:B------:R-:W-:Y:S05]  /*43f0*/  BSYNC B1 ;  /* 0x0000000000017941 */ /* 0x000fea0003800000 */
.L_x_8620:
        /* <DEDUP_REMOVED lines=10> */
.L_x_8601:
[----:B------:R-:W-:-:S13]  /*44a0*/  ISETP.NE.AND P3, PT, R187, 0x3, PT ;  /* 0x00000003bb00780c */ /* 0x000fda0003f65270 */
[----:B------:R-:W-:Y:S05]  /*44b0*/  @!P3 BRA `(.L_x_8622) ;  /* 0x000000000004b947 */ /* 0x000fea0003800000 */
[----:B------:R-:W-:Y:S01]  /*44c0*/  BPT.TRAP 0x1 ;  /* 0x000000040000795c */ /* 0x000fe20000300000 */
.L_x_8622:
[----:B------:R-:W-:Y:S01]  /*44d0*/  IMAD R61, R185, 0x8, R17 ;  /* 0x00000008b93d7824 */ /* 0x000fe200078e0211 */
[----:B------:R-:W-:Y:S01]  /*44e0*/  SHF.L.U32 R68, R191, 0x1f, RZ ;  /* 0x0000001fbf447819 */ /* 0x000fe200000006ff */
[----:B------:R-:W-:Y:S01]  /*44f0*/  BSSY B1, `(.L_x_8623) ;  /* 0x0000004000017945 */ /* 0x000fe20003800000 */
[----:B------:R-:W-:Y:S02]  /*4500*/  SHF.R.S32.HI R65, RZ, 0x1f, R63 ;  /* 0x0000001fff417819 */ /* 0x000fe4000001143f */
[----:B------:R-:W1:Y:S02]  /*4510*/  SYNCS.PHASECHK.TRANS64.TRYWAIT P4, [R61+URZ+0x38890], R68 ;  /* 0x038890443d0075a7 */ /* 0x000e64000808017f */
[----:B-1----:R-:W-:Y:S05]  /*4520*/  @!P4 BRA `(.L_x_8624) ;  /* 0x000001fc0060c947 */ /* 0x002fea0003800000 */
.L_x_8886:
[----:B------:R-:W-:Y:S05]  /*4530*/  BSYNC B1 ;  /* 0x0000000000017941 */ /* 0x000fea0003800000 */
.L_x_8623:
        /* <DEDUP_REMOVED lines=24> */
.L_x_8890:
        /* <DEDUP_REMOVED lines=18> */
.L_x_8609:
[----:B------:R-:W-:Y:S05]  /*47e0*/  BSYNC B0 ;  /* 0x0000000000007941 */ /* 0x000fea0003800000 */
.L_x_8600:
        /* <DEDUP_REMOVED lines=17> */
.L_x_8627:
[----:B------:R-:W-:Y:S05]  /*4900*/  BSYNC B0 ;  /* 0x0000000000007941 */ /* 0x000fea0003800000 */
.L_x_8626:
[----:B------:R-:W1:Y:S01]  /*4910*/  SYNCS.PHASECHK.TRANS64.TRYWAIT P3, [R61+URZ+0x388b0], R68 ;  /* 0x0388b0443d0075a7 */ /* 0x000e62000806017f */
[----:B------:R-:W-:Y:S04]  /*4920*/  BSSY B0, `(.L_x_8628) ;  /* 0x0000002000007945 */ /* 0x000fe80003800000 */
[----:B-1----:R-:W-:Y:S05]  /*4930*/  @!P3 BRA `(.L_x_8629) ;  /* 0x000001f800b4b947 */ /* 0x002fea0003800000 */
.L_x_8891:
[----:B------:R-:W-:Y:S05]  /*4940*/  BSYNC B0 ;  /* 0x0000000000007941 */ /* 0x000fea0003800000 */
.L_x_8628:
        /* <DEDUP_REMOVED lines=21> */
[----:B------:R-:W4:Y:S01]  /*4aa0*/  LDL R27, [R1+0x1c] ;  /* 0x00001c00011b7983 */ /* 0x000f220000100800 */
[----:B------:R-:W-:-:S03]  /*4ab0*/  ULDC UR4, c[0x0][0x320] ;  /* 0x0000c80000047ab9 */ /* 0x000fc60000000800 */
[----:B---3--:R-:W3:Y:S04]  /*4ac0*/  LDL R14, [R1+0x20] ;  /* 0x00002000010e7983 */ /* 0x008ee80000100800 */
[----:B------:R-:W5:Y:S01]  /*4ad0*/  LDL R26, [R1+0x24] ;  /* 0x00002400011a7983 */ /* 0x000f620000100800 */
[----:B------:R-:W-:Y:S01]  /*4ae0*/  ISETP.GE.AND P5, PT, R18, UR4, PT ;  /* 0x0000000412007c0c */ /* 0x000fe2000bfa6270 */
[----:B------:R-:W-:Y:S01]  /*4af0*/  IMAD R8, R185, 0x8000, R46 ;  /* 0x00008000b9087824 */ /* 0x000fe200078e022e */
[----:B------:R-:W-:Y:S01]  /*4b00*/  LOP3.LUT P3, RZ, R194, 0x4, RZ, 0xc0, !PT ;  /* 0x00000004c2ff7812 */ /* 0x000fe2000786c0ff */
[----:B------:R-:W5:Y:S02]  /*4b10*/  LDL R25, [R1+0x28] ;  /* 0x0000280001197983 */ /* 0x000f640000100800 */
[----:B------:R-:W-:-:S02]  /*4b20*/  IMAD R13, R8, 0x2, R17 ;  /* 0x00000002080d7824 */ /* 0x000fc400078e0211 */
[----:B------:R-:W5:Y:S04]  /*4b30*/  LDL R24, [R1+0x2c] ;  /* 0x00002c0001187983 */ /* 0x000f680000100800 */
[----:B------:R-:W5:Y:S01]  /*4b40*/  LDL R15, [R1+0x30] ;  /* 0x00003000010f7983 */ /* 0x000f620000100800 */
[----:B------:R-:W-:-:S03]  /*4b50*/  IADD3 R12, R8, 0x20, RZ ;  /* 0x00000020080c7810 */ /* 0x000fc60007ffe0ff */
[----:B------:R-:W1:Y:S01]  /*4b60*/  @!P5 LDS.128 R4, [R13+0x400] ;  /* 0x000400000d04d984 */ /* 0x000e620000000c00 */
[----:B------:R-:W-:Y:S01]  /*4b70*/  @P3 VIADD R12, R8, 0xffffffe0 ;  /* 0xffffffe0080c3836 */ /* 0x000fe20000000000 */
[-C--:B0-----:R-:W-:Y:S02]  /*4b80*/  @!P5 LEA R8, P3, R18, R11.reuse, 0x1 ;  /* 0x0000000b1208d211 */ /* 0x081fe400078608ff */
[----:B------:R-:W5:Y:S01]  /*4b90*/  LDL R62, [R1+0x38] ;  /* 0x00003800013e7983 */ /* 0x000f620000100800 */
[----:B------:R-:W-:Y:S01]  /*4ba0*/  IMAD R12, R12, 0x2, R17 ;  /* 0x000000020c0c7824 */ /* 0x000fe200078e0211 */
[----:B--2---:R-:W-:Y:S02]  /*4bb0*/  @!P5 LEA.HI.X R9, R18, R10, R19, 0x1, P3 ;  /* 0x0000000a1209d211 */ /* 0x004fe400018f0c13 */
[C---:B------:R-:W-:Y:S01]  /*4bc0*/  ISETP.GE.AND P3, PT, R184.reuse, UR4, PT ;  /* 0x00000004b8007c0c */ /* 0x040fe2000bf66270 */
[----:B------:R-:W2:Y:S04]  /*4bd0*/  LDL R55, [R1+0x3c] ;  /* 0x00003c0001377983 */ /* 0x000ea80000100800 */
[----:B------:R-:W2:Y:S04]  /*4be0*/  LDL R54, [R1+0x40] ;  /* 0x0000400001367983 */ /* 0x000ea80000100800 */
[----:B-1----:R0:W-:Y:S04]  /*4bf0*/  @!P5 ST.E.128 desc[UR40][R8.64], R4 ;  /* 0x000000040800d985 */ /* 0x0021e8000c101d28 */
[----:B------:R-:W1:Y:S01]  /*4c00*/  @!P3 LDS.128 R4, [R12+0x400] ;  /* 0x000400000c04b984 */ /* 0x000e620000000c00 */
[----:B0-----:R-:W-:-:S04]  /*4c10*/  @!P3 LEA R8, P5, R184, R11, 0x1 ;  /* 0x0000000bb808b211 */ /* 0x001fc800078a08ff */
[----:B------:R-:W-:Y:S02]  /*4c20*/  @!P3 LEA.HI.X R9, R184, R10, R199, 0x1, P5 ;  /* 0x0000000ab809b211 */ /* 0x000fe400028f0cc7 */
[----:B------:R-:W-:-:S03]  /*4c30*/  ISETP.GE.AND P5, PT, R226, UR4, PT ;  /* 0x00000004e2007c0c */ /* 0x000fc6000bfa6270 */
[----:B-1----:R0:W-:Y:S10]  /*4c40*/  @!P3 ST.E.128 desc[UR40][R8.64], R4 ;  /* 0x000000040800b985 */ /* 0x0021f4000c101d28 */
[----:B------:R-:W1:Y:S01]  /*4c50*/  @!P5 LDS.128 R4, [R13+0x2400] ;  /* 0x002400000d04d984 */ /* 0x000e620000000c00 */
[----:B0-----:R-:W-:-:S05]  /*4c60*/  @!P5 LEA R8, P3, R226, R11, 0x1 ;  /* 0x0000000be208d211 */ /* 0x001fca00078608ff */
[----:B----4-:R-:W-:Y:S01]  /*4c70*/  @!P5 IMAD.X R9, R10, 0x1, R27, P3 ;  /* 0x000000010a09d824 */ /* 0x010fe200018e061b */
[C---:B------:R-:W-:Y:S01]  /*4c80*/  ISETP.GE.AND P3, PT, R225.reuse, UR4, PT ;  /* 0x00000004e1007c0c */ /* 0x040fe2000bf66270 */
[----:B------:R-:W4:Y:S04]  /*4c90*/  LDL R27, [R1+0x44] ;  /* 0x00004400011b7983 */ /* 0x000f280000100800 */
[----:B-1----:R0:W-:Y:S08]  /*4ca0*/  @!P5 ST.E.128 desc[UR40][R8.64], R4 ;  /* 0x000000040800d985 */ /* 0x0021f0000c101d28 */
[----:B------:R-:W1:Y:S01]  /*4cb0*/  @!P3 LDS.128 R4, [R12+0x2400] ;  /* 0x002400000c04b984 */ /* 0x000e620000000c00 */
[----:B0-----:R-:W-:-:S05]  /*4cc0*/  @!P3 LEA R8, P5, R225, R11, 0x1 ;  /* 0x0000000be108b211 */ /* 0x001fca00078a08ff */
[----:B---3--:R-:W-:Y:S02]  /*4cd0*/  @!P3 IMAD.X R9, R10, 0x1, R14, P5 ;  /* 0x000000010a09b824 */ /* 0x008fe400028e060e */
[----:B------:R-:W3:Y:S01]  /*4ce0*/  LDL R14, [R1+0x34] ;  /* 0x00003400010e7983 */ /* 0x000ee20000100800 */
[----:B------:R-:W-:-:S03]  /*4cf0*/  ISETP.GE.AND P5, PT, R224, UR4, PT ;  /* 0x00000004e0007c0c */ /* 0x000fc6000bfa6270 */
[----:B-1----:R0:W-:Y:S10]  /*4d00*/  @!P3 ST.E.128 desc[UR40][R8.64], R4 ;  /* 0x000000040800b985 */ /* 0x0021f4000c101d28 */
[----:B------:R-:W1:Y:S01]  /*4d10*/  @!P5 LDS.128 R4, [R13+0x4400] ;  /* 0x004400000d04d984 */ /* 0x000e620000000c00 */
[----:B0-----:R-:W-:-:S05]  /*4d20*/  @!P5 LEA R8, P3, R224, R11, 0x1 ;  /* 0x0000000be008d211 */ /* 0x001fca00078608ff */
[----:B-----5:R-:W-:Y:S01]  /*4d30*/  @!P5 IMAD.X R9, R10, 0x1, R26, P3 ;  /* 0x000000010a09d824 */ /* 0x020fe200018e061a */
[C---:B------:R-:W-:Y:S01]  /*4d40*/  ISETP.GE.AND P3, PT, R223.reuse, UR4, PT ;  /* 0x00000004df007c0c */ /* 0x040fe2000bf66270 */
[----:B------:R-:W5:Y:S04]  /*4d50*/  LDL R26, [R1+0x48] ;  /* 0x00004800011a7983 */ /* 0x000f680000100800 */
[----:B-1----:R0:W-:Y:S08]  /*4d60*/  @!P5 ST.E.128 desc[UR40][R8.64], R4 ;  /* 0x000000040800d985 */ /* 0x0021f0000c101d28 */
[----:B------:R-:W1:Y:S01]  /*4d70*/  @!P3 LDS.128 R4, [R12+0x4400] ;  /* 0x004400000c04b984 */ /* 0x000e620000000c00 */
[----:B0-----:R-:W-:-:S05]  /*4d80*/  @!P3 LEA R8, P5, R223, R11, 0x1 ;  /* 0x0000000bdf08b211 */ /* 0x001fca00078a08ff */
[----:B------:R-:W-:Y:S01]  /*4d90*/  @!P3 IMAD.X R9, R10, 0x1, R25, P5 ;  /* 0x000000010a09b824 */ /* 0x000fe200028e0619 */
        /* <DEDUP_REMOVED lines=11> */
[----:B------:R-:W-:Y:S02]  /*4e50*/  @!P3 IMAD.X R9, R10, 0x1, R15, P5 ;  /* 0x000000010a09b824 */ /* 0x000fe400028e060f */
[----:B------:R-:W5:Y:S01]  /*4e60*/  LDL R15, [R1+0x4] ;  /* 0x00000400010f7983 */ /* 0x000f620000100800 */
[----:B------:R-:W-:-:S03]  /*4e70*/  ISETP.GE.AND P5, PT, R219, UR4, PT ;  /* 0x00000004db007c0c */ /* 0x000fc6000bfa6270 */
[----:B-1----:R0:W-:Y:S10]  /*4e80*/  @!P3 ST.E.128 desc[UR40][R8.64], R4 ;  /* 0x000000040800b985 */ /* 0x0021f4000c101d28 */
        /* <DEDUP_REMOVED lines=8> */
[----:B------:R-:W-:Y:S01]  /*4f10*/  @!P3 IMAD.X R9, R10, 0x1, R62, P5 ;  /* 0x000000010a09b824 */ /* 0x000fe200028e063e */
[----:B------:R-:W-:-:S04]  /*4f20*/  ISETP.GE.AND P5, PT, R217, UR4, PT ;  /* 0x00000004d9007c0c */ /* 0x000fc8000bfa6270 */
[----:B-1----:R0:W-:Y:S09]  /*4f30*/  @!P3 ST.E.128 desc[UR40][R8.64], R4 ;  /* 0x000000040800b985 */ /* 0x0021f2000c101d28 */
[----:B------:R-:W1:Y:S01]  /*4f40*/  @!P5 LDS.128 R4, [R13+0xa400] ;  /* 0x00a400000d04d984 */ /* 0x000e620000000c00 */
[----:B0-----:R-:W-:-:S05]  /*4f50*/  @!P5 LEA R8, P3, R217, R11, 0x1 ;  /* 0x0000000bd908d211 */ /* 0x001fca00078608ff */
[----:B--2---:R-:W-:Y:S01]  /*4f60*/  @!P5 IMAD.X R9, R10, 0x1, R55, P3 ;  /* 0x000000010a09d824 */ /* 0x004fe200018e0637 */
[----:B------:R-:W-:-:S04]  /*4f70*/  ISETP.GE.AND P3, PT, R216, UR4, PT ;  /* 0x00000004d8007c0c */ /* 0x000fc8000bf66270 */
[----:B-1----:R0:W-:Y:S09]  /*4f80*/  @!P5 ST.E.128 desc[UR40][R8.64], R4 ;  /* 0x000000040800d985 */ /* 0x0021f2000c101d28 */
[----:B------:R-:W1:Y:S01]  /*4f90*/  @!P3 LDS.128 R4, [R12+0xa400] ;  /* 0x00a400000c04b984 */ /* 0x000e620000000c00 */
[----:B0-----:R-:W-:-:S05]  /*4fa0*/  @!P3 LEA R8, P5, R216, R11, 0x1 ;  /* 0x0000000bd808b211 */ /* 0x001fca00078a08ff */
[----:B------:R-:W-:Y:S01]  /*4fb0*/  @!P3 IMAD.X R9, R10, 0x1, R54, P5 ;  /* 0x000000010a09b824 */ /* 0x000fe200028e0636 */
[----:B------:R-:W-:-:S04]  /*4fc0*/  ISETP.GE.AND P5, PT, R215, UR4, PT ;  /* 0x00000004d7007c0c */ /* 0x000fc8000bfa6270 */
[----:B-1----:R0:W-:Y:S09]  /*4fd0*/  @!P3 ST.E.128 desc[UR40][R8.64], R4 ;  /* 0x000000040800b985 */ /* 0x0021f2000c101d28 */
[----:B------:R-:W1:Y:S01]  /*4fe0*/  @!P5 LDS.128 R4, [R13+0xc400] ;  /* 0x00c400000d04d984 */ /* 0x000e620000000c00 */
[----:B0-----:R-:W-:-:S05]  /*4ff0*/  @!P5 LEA R8, P3, R215, R11, 0x1 ;  /* 0x0000000bd708d211 */ /* 0x001fca00078608ff */
[----:B----4-:R-:W-:Y:S01]  /*5000*/  @!P5 IMAD.X R9, R10, 0x1, R27, P3 ;  /* 0x000000010a09d824 */ /* 0x010fe200018e061b */
[----:B------:R-:W-:-:S04]  /*5010*/  ISETP.GE.AND P3, PT, R214, UR4, PT ;  /* 0x00000004d6007c0c */ /* 0x000fc8000bf66270 */
[----:B-1----:R0:W-:Y:S09]  /*5020*/  @!P5 ST.E.128 desc[UR40][R8.64], R4 ;  /* 0x000000040800d985 */ /* 0x0021f2000c101d28 */
[----:B------:R-:W1:Y:S01]  /*5030*/  @!P3 LDS.128 R4, [R12+0xc400] ;  /* 0x00c400000c04b984 */ /* 0x000e620000000c00 */
[----:B0-----:R-:W-:-:S05]  /*5040*/  @!P3 LEA R8, P5, R214, R11, 0x1 ;  /* 0x0000000bd608b211 */ /* 0x001fca00078a08ff */
[----:B-----5:R-:W-:Y:S01]  /*5050*/  @!P3 IMAD.X R9, R10, 0x1, R26, P5 ;  /* 0x000000010a09b824 */ /* 0x020fe200028e061a */
        /* <DEDUP_REMOVED lines=9> */
[----:B---3--:R-:W-:-:S05]  /*50f0*/  @!P3 IMAD.X R9, R10, 0x1, R14, P5 ;  /* 0x000000010a09b824 */ /* 0x008fca00028e060e */
[----:B-1----:R4:W-:Y:S03]  /*5100*/  @!P3 ST.E.128 desc[UR40][R8.64], R4 ;  /* 0x000000040800b985 */ /* 0x0029e6000c101d28 */
.L_x_8631:
[----:B------:R-:W-:Y:S05]  /*5110*/  BSYNC B0 ;  /* 0x0000000000007941 */ /* 0x000fea0003800000 */
.L_x_8630:
[----:B------:R-:W-:Y:S01]  /*5120*/  @!PT LDS RZ, [RZ] ;  /* 0x00000000fffff984 */ /* 0x000fe20000000800 */
[----:B------:R-:W-:Y:S01]  /*5130*/  @!PT LDS RZ, [RZ] ;  /* 0x00000000fffff984 */ /* 0x000fe20000000800 */
[----:B------:R-:W-:Y:S01]  /*5140*/  @!PT LDS RZ, [RZ] ;  /* 0x00000000fffff984 */ /* 0x000fe20000000800 */
[----:B------:R-:W-:Y:S01]  /*5150*/  @!PT LDS RZ, [RZ] ;  /* 0x00000000fffff984 */ /* 0x000fe20000000800 */
[----:B------:R5:W-:Y:S06]  /*5160*/  MEMBAR.ALL.CTA ;  /* 0x0000000000007992 */ /* 0x000bec0000008000 */
[----:B-----5:R-:W5:Y:S01]  /*5170*/  FENCE.VIEW.ASYNC.S ;  /* 0x00000000000073c6 */ /* 0x020f620000000000 */
[----:B-1----:R-:W-:Y:S01]  /*5180*/  @!P4 VIADD R61, R61, 0x388c0 ;  /* 0x000388c03d3dc836 */ /* 0x002fe20000000000 */
        /* <DEDUP_REMOVED lines=10> */
.L_x_8595:
[----:B------:R-:W4:Y:S01]  /*5230*/  LDL R4, [R1+0x7c] ;  /* 0x00007c0001047983 */ /* 0x000f220000100800 */
[----:B------:R-:W-:Y:S01]  /*5240*/  BSSY B0, `(.L_x_8633) ;  /* 0x0000005000007945 */ /* 0x000fe20003800000 */
[----:B----4-:R-:W-:-:S03]  /*5250*/  ISETP.NE.AND P0, PT, R4, 0x1, PT ;  /* 0x000000010400780c */ /* 0x010fc60003f05270 */
[----:B------:R-:W-:Y:S10]  /*5260*/  @P3 BRA `(.L_x_8634) ;  /* 0x0000000000083947 */ /* 0x000ff40003800000 */
[----:B------:R-:W1:Y:S02]  /*5270*/  FENCE.VIEW.ASYNC.G ;  /* 0x00000000000073c6 */ /* 0x000e640000000100 */
[----:B-1----:R-:W-:Y:S06]  /*5280*/  BAR.ARV 0xc, 0x180 ;  /* 0x0306000000007b1d */ /* 0x002fec0000002000 */
.L_x_8634:
[----:B------:R-:W-:Y:S05]  /*5290*/  BSYNC B0 ;  /* 0x0000000000007941 */ /* 0x000fea0003800000 */
.L_x_8633:
[----:B------:R-:W-:Y:S04]  /*52a0*/  BSSY B7, `(.L_x_8635) ;  /* 0x00010b7000077945 */ /* 0x000fe80003800000 */
[----:B------:R-:W-:Y:S05]  /*52b0*/  @!P0 BRA `(.L_x_8636) ;  /* 0x0000002000288947 */ /* 0x000fea0003800000 */
[----:B------:R-:W1:Y:S01]  /*52c0*/  LDC R0, c[0x0][0x448] ;  /* 0x00011200ff007b82 */ /* 0x000e620000000800 */
[----:B------:R-:W-:Y:S01]  /*52d0*/  VIADD R3, R213, 0x3f ;  /* 0x0000003fd5037836 */ /* 0x000fe20000000000 */
[----:B------:R-:W-:Y:S01]  /*52e0*/  BSSY B0, `(.L_x_8637) ;  /* 0x000002c000007945 */ /* 0x000fe20003800000 */
[----:B-1----:R-:W-:-:S13]  /*52f0*/  ISETP.NE.AND P0, PT, R0, 0x1, PT ;  /* 0x000000010000780c */ /* 0x002fda0003f05270 */
[----:B------:R-:W1:Y:S08]  /*5300*/  @P0 LDC R0, c[0x0][0x44c] ;  /* 0x00011300ff000b82 */ /* 0x000e700000000800 */
[----:B------:R-:W4:Y:S01]  /*5310*/  @P0 LDC R5, c[0x0][0x450] ;  /* 0x00011400ff050b82 */ /* 0x000f220000000800 */
[----:B-1----:R-:W-:-:S05]  /*5320*/  @P0 IMAD.HI.U32 R0, R3, R0, RZ ;  /* 0x0000000003000227 */ /* 0x002fca00078e00ff */
[----:B----4-:R-:W-:-:S05]  /*5330*/  @P0 SHF.R.U32.HI R3, RZ, R5, R0 ;  /* 0x00000005ff030219 */ /* 0x010fca0000011600 */
[----:B------:R-:W-:-:S05]  /*5340*/  IMAD.IADD R3, R38, 0x1, R3 ;  /* 0x0000000126037824 */ /* 0x000fca00078e0203 */
[----:B------:R-:W-:-:S04]  /*5350*/  SHF.R.S32.HI R0, RZ, 0x1f, R3 ;  /* 0x0000001fff007819 */ /* 0x000fc80000011403 */
[----:B------:R-:W-:Y:S01]  /*5360*/  LEA.HI R0, R0, R3, RZ, 0x6 ;  /* 0x0000000300007211 */ /* 0x000fe200078f30ff */
[----:B------:R-:W-:-:S03]  /*5370*/  IMAD.MOV.U32 R3, RZ, RZ, RZ ;  /* 0x000000ffff037224 */ /* 0x000fc600078e00ff */
[----:B------:R-:W-:-:S04]  /*5380*/  SHF.R.S32.HI R0, RZ, 0x6, R0 ;  /* 0x00000006ff007819 */ /* 0x000fc80000011400 */
[----:B--2---:R-:W-:-:S04]  /*5390*/  VIMNMX R10, R37, R0, PT ;  /* 0x00000000250a7248 */ /* 0x004fc80003fe0100 */
        /* <DEDUP_REMOVED lines=9> */
[----:B------:R-:W-:-:S05]  /*5430*/  IABS R8, R9 ;  /* 0x0000000900087213 */ /* 0x000fca0000000000 */
[----:B------:R-:W-:Y:S02]  /*5440*/  IMAD.MOV R8, RZ, RZ, -R8 ;  /* 0x000000ffff087224 */ /* 0x000fe400078e0a08 */
[----:B-1----:R-:W1:Y:S02]  /*5450*/  MUFU.RCP R4, R4 ;  /* 0x0000000400047308 */ /* 0x002e640000001000 */
[----:B-1---5:R-:W-:Y:S01]  /*5460*/  VIADD R2, R4, 0xffffffe ;  /* 0x0ffffffe04027836 */ /* 0x022fe20000000000 */
[----:B------:R-:W-:Y:S02]  /*5470*/  IABS R4, R0 ;  /* 0x0000000000047213 */ /* 0x000fe40000000000 */
[----:B------:R-:W-:-:S03]  /*5480*/  LOP3.LUT R0, R0, R9, RZ, 0x3c, !PT ;  /* 0x0000000900007212 */ /* 0x000fc600078e3cff */
[----:B------:R1:W2:Y:S01]  /*5490*/  F2I.FTZ.U32.TRUNC.NTZ R3, R2 ;  /* 0x0000000200037305 */ /* 0x0002a2000021f000 */
[----:B------:R-:W-:Y:S01]  /*54a0*/  ISETP.GE.AND P2, PT, R0, RZ, PT ;  /* 0x000000ff0000720c */ /* 0x000fe20003f46270 */
[----:B-1----:R-:W-:Y:S02]  /*54b0*/  IMAD.MOV.U32 R2, RZ, RZ, RZ ;  /* 0x000000ffff027224 */ /* 0x002fe400078e00ff */
[----:B--2---:R-:W-:-:S04]  /*54c0*/  IMAD.MOV R6, RZ, RZ, -R3 ;  /* 0x000000ffff067224 */ /* 0x004fc800078e0a03 */
        /* <DEDUP_REMOVED lines=13> */
.L_x_8638:
[----:B------:R-:W-:Y:S05]  /*55a0*/  BSYNC B0 ;  /* 0x0000000000007941 */ /* 0x000fea0003800000 */
.L_x_8637:
        /* <DEDUP_REMOVED lines=42> */
[----:B---3--:R-:W-:-:S02]  /*5850*/  CS2R R72, SRZ ;  /* 0x0000000000487805 */ /* 0x008fc4000001ff00 */
        /* <DEDUP_REMOVED lines=24> */
[----:B--2---:R-:W-:-:S05]  /*59e0*/  IMAD R0, R0, R3, RZ ;  /* 0x0000000300007224 */ /* 0x004fca00078e02ff */
[----:B------:R-:W-:-:S04]  /*59f0*/  VIADDMNMX R10, R0, R3, R10, PT ;  /* 0x00000003000a7246 */ /* 0x000fc8000380010a */
[----:B------:R-:W-:-:S13]  /*5a00*/  ISETP.GT.AND P1, PT, R10, R0, PT ;  /* 0x000000000a00720c */ /* 0x000fda0003f24270 */
[----:B------:R-:W-:Y:S05]  /*5a10*/  @!P1 BRA `(.L_x_8639) ;  /* 0x0000010000fc9947 */ /* 0x000fea0003800000 */
[----:B-----5:R-:W2:Y:S01]  /*5a20*/  LDL R2, [R1+0x70] ;  /* 0x0000700001027983 */ /* 0x020ea20000100800 */
[----:B------:R-:W-:Y:S01]  /*5a30*/  IMAD.MOV.U32 R5, RZ, RZ, 0x40000040 ;  /* 0x40000040ff057424 */ /* 0x000fe200078e00ff */
[----:B------:R-:W-:Y:S01]  /*5a40*/  BAR.SYNC.DEFER_BLOCKING 0xe, 0x100 ;  /* 0x0384000000007b1d */ /* 0x000fe20000010000 */
[----:B------:R-:W-:-:S03]  /*5a50*/  IMAD.MOV.U32 R9, RZ, RZ, 0x40000040 ;  /* 0x40000040ff097424 */ /* 0x000fc600078e00ff */
[----:B------:R-:W-:Y:S01]  /*5a60*/  R2UR UR7, R5 ;  /* 0x00000000050772ca */ /* 0x000fe200000e0000 */
[----:B------:R-:W-:Y:S01]  /*5a70*/  IMAD.MOV.U32 R7, RZ, RZ, 0x40000040 ;  /* 0x40000040ff077424 */ /* 0x000fe200078e00ff */
[----:B------:R-:W-:Y:S01]  /*5a80*/  ISETP.NE.AND P2, PT, R187, 0x3, PT ;  /* 0x00000003bb00780c */ /* 0x000fe20003f45270 */
[----:B------:R-:W-:Y:S01]  /*5a90*/  IMAD.MOV.U32 R5, RZ, RZ, 0x40000040 ;  /* 0x40000040ff057424 */ /* 0x000fe200078e00ff */
[----:B------:R-:W-:Y:S01]  /*5aa0*/  R2UR UR15, R9 ;  /* 0x00000000090f72ca */ /* 0x000fe200000e0000 */
[----:B------:R-:W-:Y:S01]  /*5ab0*/  IMAD.MOV.U32 R9, RZ, RZ, 0x40000040 ;  /* 0x40000040ff097424 */ /* 0x000fe200078e00ff */
[----:B------:R-:W-:Y:S01]  /*5ac0*/  R2UR UR11, R7 ;  /* 0x00000000070b72ca */ /* 0x000fe200000e0000 */
[----:B------:R-:W-:-:S03]  /*5ad0*/  IMAD.MOV.U32 R7, RZ, RZ, 0x40000040 ;  /* 0x40000040ff077424 */ /* 0x000fc600078e00ff */
[----:B------:R-:W-:Y:S02]  /*5ae0*/  R2UR UR9, R9 ;  /* 0x00000000090972ca */ /* 0x000fe400000e0000 */
[----:B------:R-:W-:Y:S01]  /*5af0*/  R2UR UR13, R7 ;  /* 0x00000000070d72ca */ /* 0x000fe200000e0000 */
[----:B------:R-:W-:Y:S01]  /*5b00*/  WARPGROUP.ARRIVE ;  /* 0x00000000000079c5 */ /* 0x000fe20000000000 */
[----:B--2---:R-:W1:Y:S02]  /*5b10*/  SHFL.IDX PT, R2, R2, RZ, 0x1f ;  /* 0x00001fff02027589 */ /* 0x004e6400000e0000 */
[----:B-1----:R-:W-:-:S04]  /*5b20*/  LEA.HI R3, R2, R2, RZ, 0x1 ;  /* 0x0000000202037211 */ /* 0x002fc800078f08ff */
[----:B------:R-:W-:-:S05]  /*5b30*/  LOP3.LUT R3, R3, 0x1fffe, RZ, 0xc0, !PT ;  /* 0x0001fffe03037812 */ /* 0x000fca00078ec0ff */
[----:B------:R-:W-:Y:S02]  /*5b40*/  IMAD.IADD R2, R2, 0x1, -R3 ;  /* 0x0000000102027824 */ /* 0x000fe400078e0a03 */
[----:B------:R-:W-:Y:S02]  /*5b50*/  VIADD R3, R17, 0x36400 ;  /* 0x0003640011037836 */ /* 0x000fe40000000000 */
[----:B------:R-:W-:-:S03]  /*5b60*/  IMAD R2, R2, 0x8000, R17 ;  /* 0x0000800002027824 */ /* 0x000fc600078e0211 */
[----:B------:R-:W-:Y:S01]  /*5b70*/  SHF.R.U32.HI R3, RZ, 0x4, R3 ;  /* 0x00000004ff037819 */ /* 0x000fe20000011603 */
[----:B------:R-:W-:-:S03]  /*5b80*/  VIADD R2, R2, 0x400 ;  /* 0x0000040002027836 */ /* 0x000fc60000000000 */
[----:B------:R-:W-:Y:S02]  /*5b90*/  LOP3.LUT R3, R3, 0x3fff, RZ, 0xc0, !PT ;  /* 0x00003fff03037812 */ /* 0x000fe400078ec0ff */
[----:B------:R-:W-:-:S04]  /*5ba0*/  SHF.R.U32.HI R2, RZ, 0x4, R2 ;  /* 0x00000004ff027819 */ /* 0x000fc80000011602 */
[----:B------:R-:W-:-:S04]  /*5bb0*/  LOP3.LUT R2, R2, 0x3fff, RZ, 0xc0, !PT ;  /* 0x00003fff02027812 */ /* 0x000fc800078ec0ff */
[----:B------:R-:W-:Y:S02]  /*5bc0*/  LOP3.LUT R14, R2, 0x2000000, RZ, 0xfc, !PT ;  /* 0x02000000020e7812 */ /* 0x000fe400078efcff */
[----:B------:R-:W-:Y:S01]  /*5bd0*/  LOP3.LUT R2, R3, 0x10000, RZ, 0xfc, !PT ;  /* 0x0001000003027812 */ /* 0x000fe200078efcff */
[----:B------:R-:W-:Y:S02]  /*5be0*/  IMAD.MOV.U32 R3, RZ, RZ, 0x40000040 ;  /* 0x40000040ff037424 */ /* 0x000fe400078e00ff */
[----:B------:R-:W-:Y:S01]  /*5bf0*/  IMAD R4, R22, 0x1000, R14 ;  /* 0x0000100016047824 */ /* 0x000fe200078e020e */
[----:B------:R-:W-:Y:S02]  /*5c00*/  R2UR UR4, R2 ;  /* 0x00000000020472ca */ /* 0x000fe400000e0000 */
[----:B------:R-:W-:Y:S01]  /*5c10*/  R2UR UR5, R3 ;  /* 0x00000000030572ca */ /* 0x000fe200000e0000 */
[C---:B------:R-:W-:Y:S01]  /*5c20*/  VIADD R8, R4.reuse, 0x100 ;  /* 0x0000010004087836 */ /* 0x040fe20000000000 */
[C---:B------:R-:W-:Y:S01]  /*5c30*/  R2UR UR6, R4.reuse ;  /* 0x00000000040672ca */ /* 0x040fe200000e0000 */
[----:B------:R-:W-:-:S02]  /*5c40*/  VIADD R6, R4, 0x80 ;  /* 0x0000008004067836 */ /* 0x000fc40000000000 */
        /* <DEDUP_REMOVED lines=30> */
.L_x_8640:
[----:B------:R-:W-:Y:S01]  /*5e30*/  VIADD R10, R10, 0xfffffffe ;  /* 0xfffffffe0a0a7836 */ /* 0x000fe20000000000 */
[----:B------:R-:W-:Y:S01]  /*5e40*/  BSSY B0, `(.L_x_8641) ;  /* 0x00000c3000007945 */ /* 0x000fe20003800000 */
[----:B0-----:R-:W-:-:S03]  /*5e50*/  IMAD R11, R22, 0x8, R17 ;  /* 0x00000008160b7824 */ /* 0x001fc600078e0211 */
[----:B------:R-:W-:Y:S01]  /*5e60*/  ISETP.GE.AND P0, PT, R10, R0, PT ;  /* 0x000000000a00720c */ /* 0x000fe20003f06270 */
[----:B------:R-:W-:-:S05]  /*5e70*/  VIADD R11, R11, 0x38860 ;  /* 0x000388600b0b7836 */ /* 0x000fca0000000000 */
[----:B------:R-:W-:-:S04]  /*5e80*/  PRMT R11, R190, 0x654, R11 ;  /* 0x00000654be0b7816 */ /* 0x000fc8000000000b */
[----:B------:R0:W-:Y:S03]  /*5e90*/  SYNCS.ARRIVE.TRANS64.RED.A1T0 RZ, [R11+URZ], RZ ;  /* 0x000000ff0bff79a7 */ /* 0x0001e6000810043f */
[----:B------:R-:W-:Y:S05]  /*5ea0*/  @!P0 BRA `(.L_x_8642) ;  /* 0x0000000800f08947 */ /* 0x000fea0003800000 */
[----:B------:R-:W-:-:S07]  /*5eb0*/  IMAD.MOV.U32 R15, RZ, RZ, R10 ;  /* 0x000000ffff0f7224 */ /* 0x000fce00078e000a */
.L_x_8644:
[----:B------:R-:W-:Y:S01]  /*5ec0*/  BAR.SYNC.DEFER_BLOCKING 0xe, 0x100 ;  /* 0x0384000000007b1d */ /* 0x000fe20000010000 */
[----:B-1----:R-:W-:Y:S01]  /*5ed0*/  IMAD R10, R22, 0x40, R193 ;  /* 0x00000040160a7824 */ /* 0x002fe200078e02c1 */
[----:B------:R-:W-:Y:S01]  /*5ee0*/  R2UR UR4, R2 ;  /* 0x00000000020472ca */ /* 0x000fe200000e0000 */
[----:B------:R-:W-:Y:S01]  /*5ef0*/  VIADD R22, R22, 0x1 ;  /* 0x0000000116167836 */ /* 0x000fe20000000000 */
[----:B------:R-:W-:Y:S01]  /*5f00*/  R2UR UR5, R3 ;  /* 0x00000000030572ca */ /* 0x000fe200000e0000 */
[----:B------:R-:W-:Y:S02]  /*5f10*/  IMAD R10, R10, 0x4, R17 ;  /* 0x000000040a0a7824 */ /* 0x000fe400078e0211 */
[----:B------:R-:W-:Y:S01]  /*5f20*/  IMAD.MOV.U32 R13, RZ, RZ, 0x40000040 ;  /* 0x40000040ff0d7424 */ /* 0x000fe200078e00ff */
[----:B------:R-:W-:-:S04]  /*5f30*/  ISETP.NE.AND P0, PT, R22, 0x2, PT ;  /* 0x000000021600780c */ /* 0x000fc80003f05270 */
[----:B------:R-:W-:Y:S01]  /*5f40*/  SEL R22, R22, RZ, P0 ;  /* 0x000000ff16167207 */ /* 0x000fe20000000000 */
[----:B0-----:R-:W0:Y:S04]  /*5f50*/  LDS R11, [R10+0x38400] ;  /* 0x038400000a0b7984 */ /* 0x001e280000000800 */
        /* <DEDUP_REMOVED lines=156> */
[----:B------:R-:W-:Y:S01]  /*6920*/  R2UR UR6, R10 ;  /* 0x000000000a0672ca */ /* 0x000fe200000e0000 */
[----:B------:R-:W-:Y:S01]  /*6930*/  IMAD.MOV.U32 R10, RZ, RZ, R15 ;  /* 0x000000ffff0a7224 */ /* 0x000fe200078e000f */
[----:B------:R-:W-:Y:S01]  /*6940*/  R2UR UR7, R11 ;  /* 0x000000000b0772ca */ /* 0x000fe200000e0000 */
[----:B------:R-:W-:Y:S01]  /*6950*/  VIADD R15, R15, 0xffffffff ;  /* 0xffffffff0f0f7836 */ /* 0x000fe20000000000 */
[----:B------:R-:W-:Y:S02]  /*6960*/  R2UR UR4, R4 ;  /* 0x00000000040472ca */ /* 0x000fe400000e0000 */
[----:B------:R-:W-:Y:S02]  /*6970*/  R2UR UR5, R5 ;  /* 0x00000000050572ca */ /* 0x000fe400000e0000 */
[----:B------:R-:W-:Y:S02]  /*6980*/  ISETP.GT.AND P1, PT, R10, R0, PT ;  /* 0x000000000a00720c */ /* 0x000fe40003f24270 */
[----:B------:R-:W-:-:S04]  /*6990*/  SEL R10, RZ, 0x1, P0 ;  /* 0x00000001ff0a7807 */ /* 0x000fc80000000000 */
[----:B------:R-:W-:Y:S01]  /*69a0*/  LOP3.LUT R23, R23, R10, RZ, 0x3c, !PT ;  /* 0x0000000a17177212 */ /* 0x000fe200078e3cff */
[----:B------:R-:W-:Y:S02]  /*69b0*/  WARPGROUP.DEPBAR.LE gsb0, 0x0 ;  /* 0x00008000000079c5 */ /* 0x000fe40000010000 */
[----:B------:R-:W-:-:S10]  /*69c0*/  WARPGROUP.ARRIVE ;  /* 0x00000000000079c5 */ /* 0x000fd40000000000 */
[----:B------:R-:W-:Y:S03]  /*69d0*/  HGMMA.64x256x16.F32 R24, gdesc[UR4].tnspB, R24, gsb0 ;  /* 0x43e00000041879f0 */ /* 0x000fe60008000818 */
[----:B------:R-:W-:Y:S02]  /*69e0*/  WARPGROUP.DEPBAR.LE gsb0, 0x0 ;  /* 0x00008000000079c5 */ /* 0x000fe40000010000 */
[----:B------:R-:W-:Y:S06]  /*69f0*/  BAR.ARV 0xf, 0x100 ;  /* 0x03c4000000007b1d */ /* 0x000fec0000002000 */
[----:B------:R-:W-:Y:S05]  /*6a00*/  @!P2 BRA `(.L_x_8643) ;  /* 0x000000000004a947 */ /* 0x000fea0003800000 */
[----:B------:R-:W-:Y:S01]  /*6a10*/  BPT.TRAP 0x1 ;  /* 0x000000040000795c */ /* 0x000fe20000300000 */
.L_x_8643:
[----:B------:R-:W-:-:S04]  /*6a20*/  IMAD R10, R22, 0x8, R17 ;  /* 0x00000008160a7824 */ /* 0x000fc800078e0211 */
[----:B------:R-:W-:-:S05]  /*6a30*/  VIADD R10, R10, 0x38860 ;  /* 0x000388600a0a7836 */ /* 0x000fca0000000000 */
[----:B------:R-:W-:-:S04]  /*6a40*/  PRMT R10, R190, 0x654, R10 ;  /* 0x00000654be0a7816 */ /* 0x000fc8000000000a */
[----:B------:R1:W-:Y:S01]  /*6a50*/  SYNCS.ARRIVE.TRANS64.RED.A1T0 RZ, [R10+URZ], RZ ;  /* 0x000000ff0aff79a7 */ /* 0x0003e2000810043f */
[----:B------:R-:W-:Y:S05]  /*6a60*/  @P1 BRA `(.L_x_8644) ;  /* 0xfffffff400141947 */ /* 0x000fea000383ffff */
.L_x_8642:
[----:B------:R-:W-:Y:S05]  /*6a70*/  BSYNC B0 ;  /* 0x0000000000007941 */ /* 0x000fea0003800000 */
.L_x_8641:
        /* <DEDUP_REMOVED lines=142> */
.L_x_8636:
[----:B------:R-:W1:Y:S01]  /*7360*/  LDC R0, c[0x0][0x448] ;  /* 0x00011200ff007b82 */ /* 0x000e620000000800 */
[----:B------:R-:W-:Y:S01]  /*7370*/  VIADD R3, R213, 0x3f ;  /* 0x0000003fd5037836 */ /* 0x000fe20000000000 */
[----:B------:R-:W-:Y:S01]  /*7380*/  BSSY B0, `(.L_x_8645) ;  /* 0x000002c000007945 */ /* 0x000fe20003800000 */
[----:B------:R-:W-:Y:S01]  /*7390*/  IMAD.MOV.U32 R169, RZ, RZ, RZ ;  /* 0x000000ffffa97224 */ /* 0x000fe200078e00ff */
[----:B-1----:R-:W-:-:S13]  /*73a0*/  ISETP.NE.AND P0, PT, R0, 0x1, PT ;  /* 0x000000010000780c */ /* 0x002fda0003f05270 */
[----:B------:R-:W1:Y:S08]  /*73b0*/  @P0 LDC R0, c[0x0][0x44c] ;  /* 0x00011300ff000b82 */ /* 0x000e700000000800 */
[----:B------:R-:W4:Y:S01]  /*73c0*/  @P0 LDC R5, c[0x0][0x450] ;  /* 0x00011400ff050b82 */ /* 0x000f220000000800 */
[----:B-1----:R-:W-:-:S05]  /*73d0*/  @P0 IMAD.HI.U32 R0, R3, R0, RZ ;  /* 0x0000000003000227 */ /* 0x002fca00078e00ff */
[----:B----4-:R-:W-:-:S05]  /*73e0*/  @P0 SHF.R.U32.HI R3, RZ, R5, R0 ;  /* 0x00000005ff030219 */ /* 0x010fca0000011600 */
[----:B------:R-:W-:-:S05]  /*73f0*/  IMAD.IADD R3, R38, 0x1, R3 ;  /* 0x0000000126037824 */ /* 0x000fca00078e0203 */
[----:B------:R-:W-:-:S04]  /*7400*/  SHF.R.S32.HI R0, RZ, 0x1f, R3 ;  /* 0x0000001fff007819 */ /* 0x000fc80000011403 */
[----:B------:R-:W-:-:S04]  /*7410*/  LEA.HI R0, R0, R3, RZ, 0x6 ;  /* 0x0000000300007211 */ /* 0x000fc800078f30ff */
        /* <DEDUP_REMOVED lines=11> */
[-C--:B0-----:R-:W-:Y:S02]  /*74d0*/  IABS R11, R9.reuse ;  /* 0x00000009000b7213 */ /* 0x081fe40000000000 */
        /* <DEDUP_REMOVED lines=22> */
.L_x_8646:
[----:B------:R-:W-:Y:S05]  /*7640*/  BSYNC B0 ;  /* 0x0000000000007941 */ /* 0x000fea0003800000 */
.L_x_8645:
        /* <DEDUP_REMOVED lines=68> */
[----:B------:R2:W-:Y:S01]  /*7a90*/  STL [R1+0xc], R0 ;  /* 0x00000c0001007387 */ /* 0x0005e20000100800 */
[----:B------:R-:W-:-:S04]  /*7aa0*/  VIADDMNMX R169, R0, R169, R10, PT ;  /* 0x000000a900a97246 */ /* 0x000fc8000380010a */
[----:B------:R-:W-:-:S13]  /*7ab0*/  ISETP.GT.AND P1, PT, R169, R0, PT ;  /* 0x00000000a900720c */ /* 0x000fda0003f24270 */
[----:B--2---:R-:W-:Y:S05]  /*7ac0*/  @!P1 BRA `(.L_x_8639) ;  /* 0x000000e000d09947 */ /* 0x004fea0003800000 */
        /* <DEDUP_REMOVED lines=18> */
[----:B------:R-:W1:Y:S01]  /*7bf0*/  LDC.64 R14, c[0x4][R14] ;  /* 0x010000000e0e7b82 */ /* 0x000e620000000a00 */
[----:B------:R-:W-:Y:S01]  /*7c00*/  ULDC.64 UR4, c[0x4][0x58] ;  /* 0x0100160000047ab9 */ /* 0x000fe20000000a00 */
[----:B------:R-:W-:Y:S02]  /*7c10*/  IMAD.U32 R6, RZ, RZ, UR6 ;  /* 0x00000006ff067e24 */ /* 0x000fe4000f8e00ff */
[----:B------:R-:W-:-:S02]  /*7c20*/  IMAD.U32 R7, RZ, RZ, UR7 ;  /* 0x00000007ff077e24 */ /* 0x000fc4000f8e00ff */
[----:B------:R-:W-:Y:S02]  /*7c30*/  IMAD.U32 R10, RZ, RZ, UR4 ;  /* 0x00000004ff0a7e24 */ /* 0x000fe4000f8e00ff */
[----:B0-----:R-:W-:Y:S02]  /*7c40*/  IMAD.U32 R11, RZ, RZ, UR5 ;  /* 0x00000005ff0b7e24 */ /* 0x001fe4000f8e00ff */
[----:B------:R-:W-:Y:S02]  /*7c50*/  IMAD.MOV.U32 R8, RZ, RZ, 0x70 ;  /* 0x00000070ff087424 */ /* 0x000fe400078e00ff */
[----:B------:R-:W-:Y:S02]  /*7c60*/  IMAD.MOV.U32 R12, RZ, RZ, 0x1 ;  /* 0x00000001ff0c7424 */ /* 0x000fe400078e00ff */
[----:B------:R-:W-:-:S07]  /*7c70*/  IMAD.MOV.U32 R13, RZ, RZ, RZ ;  /* 0x000000ffff0d7224 */ /* 0x000fce00078e00ff */
[----:B------:R-:W-:-:S07]  /*7c80*/  LEPC R20, `(.L_x_8648) ;  /* 0x000000001014794e */ /* 0x000fce0000000000 */
[----:B-1---5:R-:W-:Y:S05]  /*7c90*/  CALL.ABS.NOINC R14 ;  /* 0x000000000e007343 */ /* 0x022fea0003c00000 */
.L_x_8648:
[----:B------:R-:W-:Y:S05]  /*7ca0*/  BSYNC B6 ;  /* 0x0000000000067941 */ /* 0x000fea0003800000 */
.L_x_8647:
[----:B------:R-:W-:Y:S02]  /*7cb0*/  ULDC UR4, c[0x0][0x3f4] ;  /* 0x0000fd0000047ab9 */ /* 0x000fe40000000800 */
[----:B------:R-:W-:-:S13]  /*7cc0*/  ISETP.LT.AND P0, PT, RZ, UR4, PT ;  /* 0x00000004ff007c0c */ /* 0x000fda000bf01270 */
[----:B------:R-:W-:Y:S05]  /*7cd0*/  @P0 BRA `(.L_x_8649) ;  /* 0x0000000000400947 */ /* 0x000fea0003800000 */
[----:B------:R-:W2:Y:S02]  /*7ce0*/  LDL R20, [R1+0x68] ;  /* 0x0000680001147983 */ /* 0x000ea40000100800 */
[----:B--2---:R-:W-:-:S04]  /*7cf0*/  LEA.HI R0, R20, R20, RZ, 0x1 ;  /* 0x0000001414007211 */ /* 0x004fc800078f08ff */
[----:B------:R-:W-:-:S05]  /*7d00*/  LOP3.LUT R0, R0, 0xfffffffe, RZ, 0xc0, !PT ;  /* 0xfffffffe00007812 */ /* 0x000fca00078ec0ff */
[----:B------:R-:W-:-:S05]  /*7d10*/  IMAD.IADD R0, R20, 0x1, -R0 ;  /* 0x0000000114007824 */ /* 0x000fca00078e0a00 */
[----:B-----5:R-:W-:-:S04]  /*7d20*/  SHF.L.U32 R2, R0, 0x1f, RZ ;  /* 0x0000001f00027819 */ /* 0x020fc800000006ff */
[----:B------:R1:W2:Y:S03]  /*7d30*/  SYNCS.PHASECHK.TRANS64.TRYWAIT P0, [R17+URZ+0x38800], R2 ;  /* 0x03880002110075a7 */ /* 0x0002a6000800017f */
[----:B--2---:R-:W-:Y:S05]  /*7d40*/  @!P0 NANOSLEEP.SYNCS 0x989680 ;  /* 0x009896800000895d */ /* 0x004fea0003900000 */
[----:B------:R-:W2:Y:S01]  /*7d50*/  @!P0 SYNCS.PHASECHK.TRANS64 P0, [R17+URZ+0x38800], R2 ;  /* 0x03880002110085a7 */ /* 0x000ea2000800007f */
[----:B------:R-:W-:Y:S04]  /*7d60*/  BSSY B0, `(.L_x_8650) ;  /* 0x0000006000007945 */ /* 0x000fe80003800000 */
[----:B--2---:R-:W-:Y:S05]  /*7d70*/  @P0 BRA `(.L_x_8651) ;  /* 0x0000000000100947 */ /* 0x004fea0003800000 */
.L_x_8652:
[----:B--2---:R2:W3:Y:S02]  /*7d80*/  SYNCS.PHASECHK.TRANS64.TRYWAIT P0, [R17+URZ+0x38800], R2 ;  /* 0x03880002110075a7 */ /* 0x0044e4000800017f */
[----:B---3--:R-:W-:Y:S05]  /*7d90*/  @!P0 NANOSLEEP.SYNCS 0x989680 ;  /* 0x009896800000895d */ /* 0x008fea0003900000 */
[----:B------:R-:W3:Y:S02]  /*7da0*/  @!P0 SYNCS.PHASECHK.TRANS64 P0, [R17+URZ+0x38800], R2 ;  /* 0x03880002110085a7 */ /* 0x000ee4000800007f */
[----:B---3--:R-:W-:Y:S05]  /*7db0*/  @!P0 BRA `(.L_x_8652) ;  /* 0xfffffffc00f08947 */ /* 0x008fea000383ffff */
.L_x_8651:
[----:B------:R-:W-:Y:S05]  /*7dc0*/  BSYNC B0 ;  /* 0x0000000000007941 */ /* 0x000fea0003800000 */
.L_x_8650:
[----:B------:R-:W-:Y:S05]  /*7dd0*/  BRA `(.L_x_8653) ;  /* 0x0000002c00507947 */ /* 0x000fea0003800000 */
.L_x_8649:
        /* <DEDUP_REMOVED lines=31> */
.L_x_8655:
[----:B------:R-:W-:Y:S05]  /*7fd0*/  BSYNC B6 ;  /* 0x0000000000067941 */ /* 0x000fea0003800000 */
.L_x_8654:
        /* <DEDUP_REMOVED lines=43> */
.L_x_8897:
        /* <DEDUP_REMOVED lines=8> */
[----:B------:R-:W4:Y:S01]  /*8310*/  LDL R7, [R1+0x74] ;  /* 0x0000740001077983 */ /* 0x000f220000100800 */
[----:B------:R-:W-:Y:S01]  /*8320*/  ULDC UR4, c[0x0][0x3f4] ;  /* 0x0000fd0000047ab9 */ /* 0x000fe20000000800 */
[----:B---3--:R-:W-:Y:S01]  /*8330*/  IMAD.MOV.U32 R2, RZ, RZ, R5 ;  /* 0x000000ffff027224 */ /* 0x008fe200078e0005 */
[----:B------:R-:W-:Y:S01]  /*8340*/  ISETP.GE.AND P2, PT, R188, UR4, PT ;  /* 0x00000004bc007c0c */ /* 0x000fe2000bf46270 */
[----:B--2---:R-:W-:Y:S01]  /*8350*/  IMAD.MOV.U32 R3, RZ, RZ, R0 ;  /* 0x000000ffff037224 */ /* 0x004fe200078e0000 */
        /* <DEDUP_REMOVED lines=8> */
[-C--:B--2---:R-:W-:Y:S02]  /*83e0*/  @!P3 IADD3 R2, P0, R5, R4.reuse, RZ ;  /* 0x000000040502b210 */ /* 0x084fe40007f1e0ff */
[----:B0-----:R-:W-:-:S02]  /*83f0*/  @!P3 IADD3 R4, P1, R6, R4, RZ ;  /* 0x000000040604b210 */ /* 0x001fc40007f3e0ff */
[----:B----4-:R-:W-:Y:S02]  /*8400*/  @!P3 SHF.L.U64.HI R11, R209, 0x1, R7 ;  /* 0x00000001d10bb819 */ /* 0x010fe40000010207 */
[----:B------:R-:W-:-:S03]  /*8410*/  MOV R7, R8 ;  /* 0x0000000800077202 */ /* 0x000fc60000000f00 */
[----:B------:R-:W-:Y:S02]  /*8420*/  @!P3 IMAD.X R3, R0, 0x1, R11, P0 ;  /* 0x000000010003b824 */ /* 0x000fe400000e060b */
[----:B------:R-:W-:-:S03]  /*8430*/  @!P2 IMAD.WIDE R6, R188, 0x2, R6 ;  /* 0x00000002bc06a825 */ /* 0x000fc600078e0206 */
[----:B------:R0:W5:Y:S01]  /*8440*/  @!P3 LD.E.64 R24, desc[UR40][R2.64] ;  /* 0x000000280218b980 */ /* 0x000162000c101b00 */
[----:B------:R-:W-:-:S03]  /*8450*/  @!P3 IMAD.X R5, R8, 0x1, R11, P1 ;  /* 0x000000010805b824 */ /* 0x000fc600008e060b */
[----:B------:R0:W5:Y:S04]  /*8460*/  @!P2 LD.E.64 R28, desc[UR40][R6.64] ;  /* 0x00000028061ca980 */ /* 0x000168000c101b00 */
[----:B------:R0:W5:Y:S02]  /*8470*/  @!P3 LD.E.64 R20, desc[UR40][R4.64] ;  /* 0x000000280414b980 */ /* 0x000164000c101b00 */
.L_x_8660:
[----:B------:R-:W-:Y:S05]  /*8480*/  BSYNC B1 ;  /* 0x0000000000017941 */ /* 0x000fea0003800000 */
.L_x_8659:
[----:B--2--5:R-:W-:Y:S01]  /*8490*/  IMAD.MOV.U32 R0, RZ, RZ, R24 ;  /* 0x000000ffff007224 */ /* 0x024fe200078e0018 */
[----:B------:R-:W-:Y:S01]  /*84a0*/  UMOV UR4, 0xffffffff ;  /* 0xffffffff00047882 */ /* 0x000fe20000000000 */
[----:B0-----:R-:W-:Y:S02]  /*84b0*/  IMAD.MOV.U32 R2, RZ, RZ, R25 ;  /* 0x000000ffff027224 */ /* 0x001fe400078e0019 */
        /* <DEDUP_REMOVED lines=11> */
[----:B------:R-:W-:Y:S02]  /*8570*/  CS2R R2, SRZ ;  /* 0x0000000000027805 */ /* 0x000fe4000001ff00 */
[----:B------:R-:W-:Y:S01]  /*8580*/  PRMT R43, R43, 0x5410, R0 ;  /* 0x000054102b2b7816 */ /* 0x000fe20000000000 */
[----:B------:R-:W-:Y:S06]  /*8590*/  BRA.DIV UR4, `(.L_x_8661) ;  /* 0x000001c204247947 */ /* 0x000fec000b800000 */
[----:B---3--:R0:W2:Y:S04]  /*85a0*/  SHFL.IDX PT, R5, R10, 0x1, 0x1c1f ;  /* 0x003c1f000a057f89 */ /* 0x0080a800000e0000 */
[----:B------:R0:W3:Y:S04]  /*85b0*/  SHFL.IDX PT, R4, R9, 0x1, 0x1c1f ;  /* 0x003c1f0009047f89 */ /* 0x0000e800000e0000 */
[----:B------:R0:W0:Y:S04]  /*85c0*/  SHFL.IDX PT, R7, R31, 0x1, 0x1c1f ;  /* 0x003c1f001f077f89 */ /* 0x00002800000e0000 */
[----:B------:R0:W0:Y:S02]  /*85d0*/  SHFL.IDX PT, R14, R30, 0x1, 0x1c1f ;  /* 0x003c1f001e0e7f89 */ /* 0x00002400000e0000 */
.L_x_8903:
[----:B------:R-:W5:Y:S01]  /*85e0*/  LDL R6, [R1+0x68] ;  /* 0x0000680001067983 */ /* 0x000f620000100800 */
[----:B------:R-:W-:Y:S01]  /*85f0*/  VIADD R33, R33, 0x20 ;  /* 0x0000002021217836 */ /* 0x000fe20000000000 */
[----:B------:R-:W-:Y:S01]  /*8600*/  BSSY B1, `(.L_x_8662) ;  /* 0x0000023000017945 */ /* 0x000fe20003800000 */
[----:B01----:R-:W-:Y:S01]  /*8610*/  IMAD.SHL.U32 R30, R194, 0x40, RZ ;  /* 0x00000040c21e7824 */ /* 0x003fe200078e00ff */
[----:B------:R-:W-:Y:S02]  /*8620*/  CS2R R10, SRZ ;  /* 0x00000000000a7805 */ /* 0x000fe4000001ff00 */
[----:B----4-:R-:W-:Y:S02]  /*8630*/  CS2R R8, SRZ ;  /* 0x0000000000087805 */ /* 0x010fe4000001ff00 */
[----:B------:R-:W-:Y:S02]  /*8640*/  ISETP.GE.AND P0, PT, R33, R32, PT ;  /* 0x000000202100720c */ /* 0x000fe40003f06270 */
[----:B------:R-:W-:-:S02]  /*8650*/  CS2R R12, SRZ ;  /* 0x00000000000c7805 */ /* 0x000fc4000001ff00 */
        /* <DEDUP_REMOVED lines=13> */
[C---:B------:R-:W-:Y:S01]  /*8730*/  @!P3 IMAD.SHL.U32 R9, R209.reuse, 0x2, RZ ;  /* 0x00000002d109b824 */ /* 0x040fe200078e00ff */
[----:B------:R0:W5:Y:S04]  /*8740*/  @!P2 LD.E.64 R10, desc[UR40][R2.64] ;  /* 0x00000028020aa980 */ /* 0x000168000c101b00 */
[----:B------:R-:W-:Y:S02]  /*8750*/  @!P3 IADD3 R4, P0, R4, R9, RZ ;  /* 0x000000090404b210 */ /* 0x000fe40007f1e0ff */
[----:B------:R-:W-:Y:S01]  /*8760*/  CS2R R12, SRZ ;  /* 0x00000000000c7805 */ /* 0x000fe2000001ff00 */
[----:B0-----:R-:W-:Y:S02]  /*8770*/  IMAD.MOV.U32 R2, RZ, RZ, R14 ;  /* 0x000000ffff027224 */ /* 0x001fe400078e000e */
[----:B------:R-:W-:Y:S01]  /*8780*/  IMAD.MOV.U32 R3, RZ, RZ, R7 ;  /* 0x000000ffff037224 */ /* 0x000fe200078e0007 */
[----:B----4-:R-:W-:-:S02]  /*8790*/  @!P3 SHF.L.U64.HI R8, R209, 0x1, R6 ;  /* 0x00000001d108b819 */ /* 0x010fc40000010206 */
        /* <DEDUP_REMOVED lines=9> */
.L_x_8663:
[----:B------:R-:W-:Y:S05]  /*8830*/  BSYNC B1 ;  /* 0x0000000000017941 */ /* 0x000fea0003800000 */
.L_x_8662:
[----:B0-----:R-:W4:Y:S01]  /*8840*/  LDL R15, [R1+0x14] ;  /* 0x00001400010f7983 */ /* 0x001f220000100800 */
[----:B------:R-:W0:Y:S01]  /*8850*/  SYNCS.PHASECHK.TRANS64.TRYWAIT P0, [R17+URZ+0x38800], R34 ;  /* 0x03880022110075a7 */ /* 0x000e22000800017f */
[----:B--2---:R-:W-:Y:S01]  /*8860*/  LOP3.LUT R5, R30, 0x1c0, RZ, 0xc0, !PT ;  /* 0x000001c01e057812 */ /* 0x004fe200078ec0ff */
[----:B-----5:R-:W-:Y:S01]  /*8870*/  IMAD.MOV.U32 R6, RZ, RZ, R2 ;  /* 0x000000ffff067224 */ /* 0x020fe200078e0002 */
[----:B------:R-:W-:Y:S01]  /*8880*/  VIADDMNMX R31, R32, -R213, 0x40, PT ;  /* 0x00000040201f7446 */ /* 0x000fe200038009d5 */
[----:B------:R-:W-:Y:S01]  /*8890*/  IMAD.MOV.U32 R7, RZ, RZ, R11 ;  /* 0x000000ffff077224 */ /* 0x000fe200078e000b */
[----:B---3--:R-:W-:Y:S01]  /*88a0*/  LOP3.LUT R4, R5, 0x18, R18, 0xf8, !PT ;  /* 0x0000001805047812 */ /* 0x008fe200078ef812 */
[----:B------:R-:W-:Y:S01]  /*88b0*/  IMAD.MOV.U32 R14, RZ, RZ, R8 ;  /* 0x000000ffff0e7224 */ /* 0x000fe200078e0008 */
[----:B------:R-:W-:Y:S01]  /*88c0*/  SHF.R.U32.HI R5, RZ, 0x3, R5 ;  /* 0x00000003ff057819 */ /* 0x000fe20000011605 */
[----:B------:R-:W-:Y:S01]  /*88d0*/  BSSY B1, `(.L_x_8664) ;  /* 0x0000014000017945 */ /* 0x000fe20003800000 */
[----:B------:R-:W-:Y:S01]  /*88e0*/  PRMT R45, R6, 0x7610, R45 ;  /* 0x00007610062d7816 */ /* 0x000fe2000000002d */
[----:B------:R-:W-:Y:S01]  /*88f0*/  IMAD.MOV.U32 R6, RZ, RZ, R10 ;  /* 0x000000ffff067224 */ /* 0x000fe200078e000a */
[----:B------:R-:W-:Y:S01]  /*8900*/  LOP3.LUT R4, R4, R5, RZ, 0x3c, !PT ;  /* 0x0000000504047212 */ /* 0x000fe200078e3cff */
[----:B------:R-:W-:Y:S01]  /*8910*/  IMAD.MOV.U32 R5, RZ, RZ, R3 ;  /* 0x000000ffff057224 */ /* 0x000fe200078e0003 */
[----:B------:R-:W-:-:S02]  /*8920*/  PRMT R46, R7, 0x5410, R14 ;  /* 0x00005410072e7816 */ /* 0x000fc4000000000e */
[----:B------:R-:W-:Y:S01]  /*8930*/  PRMT R45, R45, 0x5410, R6 ;  /* 0x000054102d2d7816 */ /* 0x000fe20000000006 */
[----:B------:R-:W-:Y:S01]  /*8940*/  IMAD.MOV.U32 R6, RZ, RZ, R12 ;  /* 0x000000ffff067224 */ /* 0x000fe200078e000c */
[----:B------:R-:W-:Y:S01]  /*8950*/  PRMT R30, R5, 0x7610, R30 ;  /* 0x00007610051e7816 */ /* 0x000fe2000000001e */
[----:B------:R-:W-:Y:S01]  /*8960*/  IMAD.MOV.U32 R5, RZ, RZ, R9 ;  /* 0x000000ffff057224 */ /* 0x000fe200078e0009 */
[----:B------:R-:W-:Y:S02]  /*8970*/  LOP3.LUT P2, RZ, R194, 0x4, RZ, 0xc0, !PT ;  /* 0x00000004c2ff7812 */ /* 0x000fe4000784c0ff */
[----:B------:R-:W-:Y:S02]  /*8980*/  ISETP.GE.AND P1, PT, R192, R31, PT ;  /* 0x0000001fc000720c */ /* 0x000fe40003f26270 */
[----:B------:R-:W-:Y:S01]  /*8990*/  PRMT R30, R30, 0x5410, R5 ;  /* 0x000054101e1e7816 */ /* 0x000fe20000000005 */
[----:B------:R-:W-:Y:S01]  /*89a0*/  IMAD.MOV.U32 R5, RZ, RZ, R13 ;  /* 0x000000ffff057224 */ /* 0x000fe200078e000d */
[----:B------:R-:W-:Y:S01]  /*89b0*/  PRMT R47, R6, 0x7610, R47 ;  /* 0x00007610062f7816 */ /* 0x000fe2000000002f */
[----:B----4-:R-:W-:-:S04]  /*89c0*/  IMAD R4, R15, 0x200, R4 ;  /* 0x000002000f047824 */ /* 0x010fc800078e0204 */
[----:B------:R-:W-:-:S04]  /*89d0*/  IMAD R15, R4, 0x2, R17 ;  /* 0x00000002040f7824 */ /* 0x000fc800078e0211 */
[C---:B------:R-:W-:Y:S02]  /*89e0*/  VIADD R4, R15.reuse, 0x20400 ;  /* 0x000204000f047836 */ /* 0x040fe40000000000 */
[----:B------:R-:W-:Y:S01]  /*89f0*/  VIADD R14, R15, 0x20440 ;  /* 0x000204400f0e7836 */ /* 0x000fe20000000000 */
[----:B0-----:R-:W-:Y:S06]  /*8a00*/  @!P0 BRA `(.L_x_8665) ;  /* 0x000001bc00788947 */ /* 0x001fec0003800000 */
.L_x_8904:
[----:B------:R-:W-:Y:S05]  /*8a10*/  BSYNC B1 ;  /* 0x0000000000017941 */ /* 0x000fea0003800000 */
.L_x_8664:
        /* <DEDUP_REMOVED lines=51> */
.L_x_8669:
[----:B------:R-:W-:Y:S05]  /*8d50*/  BSYNC B2 ;  /* 0x0000000000027941 */ /* 0x000fea0003800000 */
.L_x_8668:
        /* <DEDUP_REMOVED lines=14> */
[C---:B0-----:R-:W-:Y:S01]  /*8e40*/  FMUL.FTZ R34, R25.reuse, R27 ;  /* 0x0000001b19227220 */ /* 0x041fe20000410000 */
        /* <DEDUP_REMOVED lines=28> */
.L_x_8667:
[----:B------:R-:W-:Y:S05]  /*9010*/  BSYNC B1 ;  /* 0x0000000000017941 */ /* 0x000fea0003800000 */
.L_x_8666:
        /* <DEDUP_REMOVED lines=50> */
.L_x_8672:
[----:B------:R-:W-:Y:S05]  /*9340*/  BSYNC B1 ;  /* 0x0000000000017941 */ /* 0x000fea0003800000 */
.L_x_8671:
[----:B------:R-:W-:Y:S05]  /*9350*/  @P1 BRA `(.L_x_8670) ;  /* 0x0000001400cc1947 */ /* 0x000fea0003800000 */
[----:B-1----:R-:W1:Y:S01]  /*9360*/  LDS.128 R4, [R14+0x1000] ;  /* 0x001000000e047984 */ /* 0x002e620000000c00 */
        /* <DEDUP_REMOVED lines=8> */
[----:B-1----:R-:W-:-:S02]  /*93f0*/  HADD2.F32 R9, -RZ, R7.H1_H1 ;  /* 0x30000007ff097230 */ /* 0x002fc40000004100 */
[--C-:B------:R-:W-:Y:S02]  /*9400*/  HADD2.F32 R2, -RZ, R4.reuse.H0_H0 ;  /* 0x20000004ff027230 */ /* 0x100fe40000004100 */
[----:B------:R-:W-:Y:S02]  /*9410*/  HADD2.F32 R4, -RZ, R4.H1_H1 ;  /* 0x30000004ff047230 */ /* 0x000fe40000004100 */
[C---:B------:R-:W-:Y:S01]  /*9420*/  FMUL.FTZ R15, R9.reuse, R12 ;  /* 0x0000000c090f7220 */ /* 0x040fe20000410000 */
[----:B------:R-:W-:Y:S02]  /*9430*/  HADD2.F32 R8, -RZ, R7.H0_H0 ;  /* 0x20000007ff087230 */ /* 0x000fe40000004100 */
[----:B------:R-:W-:Y:S01]  /*9440*/  FMUL.FTZ R21, R9, R10 ;  /* 0x0000000a09157220 */ /* 0x000fe20000410000 */
[--C-:B------:R-:W-:Y:S02]  /*9450*/  HADD2.F32 R7, -RZ, R6.reuse.H0_H0 ;  /* 0x20000006ff077230 */ /* 0x100fe40000004100 */
[----:B------:R-:W-:Y:S01]  /*9460*/  FMUL.FTZ R9, R4, R13 ;  /* 0x0000000d04097220 */ /* 0x000fe20000410000 */
[----:B------:R-:W-:-:S02]  /*9470*/  HADD2.F32 R6, -RZ, R6.H1_H1 ;  /* 0x30000006ff067230 */ /* 0x000fc40000004100 */
[----:B------:R-:W-:Y:S01]  /*9480*/  FFMA.FTZ R20, R8, R10, -R15 ;  /* 0x0000000a08147223 */ /* 0x000fe2000001080f */
[-C--:B------:R-:W-:Y:S01]  /*9490*/  FMUL.FTZ R15, R4, R11.reuse ;  /* 0x0000000b040f7220 */ /* 0x080fe20000410000 */
[----:B------:R-:W-:Y:S01]  /*94a0*/  FFMA.FTZ R11, R2, R11, -R9 ;  /* 0x0000000b020b7223 */ /* 0x000fe20000010809 */
[--C-:B------:R-:W-:Y:S02]  /*94b0*/  HADD2.F32 R9, -RZ, R30.reuse.H1_H1 ;  /* 0x3000001eff097230 */ /* 0x100fe40000004100 */
[----:B------:R-:W-:Y:S01]  /*94c0*/  FFMA.FTZ R21, R8, R12, R21 ;  /* 0x0000000c08157223 */ /* 0x000fe20000010015 */
[--C-:B------:R-:W-:Y:S02]  /*94d0*/  HADD2.F32 R3, -RZ, R5.reuse.H0_H0 ;  /* 0x20000005ff037230 */ /* 0x100fe40000004100 */
[----:B------:R-:W-:Y:S01]  /*94e0*/  FFMA.FTZ R2, R2, R13, R15 ;  /* 0x0000000d02027223 */ /* 0x000fe2000001000f */
[----:B------:R-:W-:Y:S02]  /*94f0*/  HADD2.F32 R30, -RZ, R30.H0_H0 ;  /* 0x2000001eff1e7230 */ /* 0x000fe40000004100 */
[----:B------:R-:W-:Y:S01]  /*9500*/  FMUL.FTZ R10, R6, R9 ;  /* 0x00000009060a7220 */ /* 0x000fe20000410000 */
[----:B------:R-:W-:-:S02]  /*9510*/  HADD2.F32 R5, -RZ, R5.H1_H1 ;  /* 0x30000005ff057230 */ /* 0x000fc40000004100 */
[----:B------:R-:W-:Y:S02]  /*9520*/  HADD2.F32 R8, -RZ, R24.H0_H0 ;  /* 0x20000018ff087230 */ /* 0x000fe40000004100 */
[-C--:B------:R-:W-:Y:S01]  /*9530*/  FMUL.FTZ R12, R6, R30.reuse ;  /* 0x0000001e060c7220 */ /* 0x080fe20000410000 */
[----:B------:R-:W-:Y:S02]  /*9540*/  HADD2.F32 R4, -RZ, R25.H0_H0 ;  /* 0x20000019ff047230 */ /* 0x000fe40000004100 */
[----:B------:R-:W-:Y:S01]  /*9550*/  FFMA.FTZ R10, R7, R30, -R10 ;  /* 0x0000001e070a7223 */ /* 0x000fe2000001080a */
[----:B------:R-:W-:Y:S01]  /*9560*/  FMUL.FTZ R6, R5, R8 ;  /* 0x0000000805067220 */ /* 0x000fe20000410000 */
[----:B------:R-:W-:Y:S01]  /*9570*/  FFMA.FTZ R9, R7, R9, R12 ;  /* 0x0000000907097223 */ /* 0x000fe2000001000c */
[----:B------:R-:W-:Y:S01]  /*9580*/  FMUL.FTZ R13, R5, R4 ;  /* 0x00000004050d7220 */ /* 0x000fe20000410000 */
        /* <DEDUP_REMOVED lines=8> */
.L_x_8657:
        /* <DEDUP_REMOVED lines=37> */
[----:B------:R-:W3:Y:S04]  /*9860*/  SHFL.IDX PT, R0, R25, RZ, 0x1c1f ;  /* 0x001c1fff19007589 */ /* 0x000ee800000e0000 */
[----:B------:R-:W4:Y:S04]  /*9870*/  SHFL.IDX PT, R14, R34, RZ, 0x1c1f ;  /* 0x001c1fff220e7589 */ /* 0x000f2800000e0000 */
[----:B------:R-:W5:Y:S01]  /*9880*/  SHFL.IDX PT, R3, R27, RZ, 0x1c1f ;  /* 0x001c1fff1b037589 */ /* 0x000f6200000e0000 */
[----:B-1----:R-:W-:-:S04]  /*9890*/  ISETP.GE.AND P0, PT, R18, R37, PT ;  /* 0x000000251200720c */ /* 0x002fc80003f06270 */
[----:B------:R-:W-:-:S13]  /*98a0*/  ISETP.GE.OR P1, PT, R33, R24, P0 ;  /* 0x000000182100720c */ /* 0x000fda0000726670 */
[C---:B------:R-:W-:Y:S01]  /*98b0*/  @!P1 IMAD.SHL.U32 R5, R18.reuse, 0x2, RZ ;  /* 0x0000000212059824 */ /* 0x040fe200078e00ff */
[----:B------:R-:W-:-:S04]  /*98c0*/  @!P1 SHF.L.U64.HI R6, R18, 0x1, R19 ;  /* 0x0000000112069819 */ /* 0x000fc80000010213 */
[----:B--2---:R-:W-:-:S05]  /*98d0*/  @!P1 IADD3 R8, P2, R2, R5, RZ ;  /* 0x0000000502089210 */ /* 0x004fca0007f5e0ff */
[----:B---3--:R-:W-:Y:S01]  /*98e0*/  @!P1 IMAD.X R9, R0, 0x1, R6, P2 ;  /* 0x0000000100099824 */ /* 0x008fe200010e0606 */
[----:B----4-:R-:W-:-:S05]  /*98f0*/  @!P1 IADD3 R4, P2, R14, R5, RZ ;  /* 0x000000050e049210 */ /* 0x010fca0007f5e0ff */
[----:B0-----:R-:W2:Y:S01]  /*9900*/  @!P1 LD.E.128 R8, desc[UR40][R8.64] ;  /* 0x0000002808089980 */ /* 0x001ea2000c101d00 */
[----:B-----5:R-:W-:-:S06]  /*9910*/  @!P1 IMAD.X R5, R3, 0x1, R6, P2 ;  /* 0x0000000103059824 */ /* 0x020fcc00010e0606 */
[----:B------:R-:W3:Y:S01]  /*9920*/  @!P1 LD.E.128 R4, desc[UR40][R4.64] ;  /* 0x0000002804049980 */ /* 0x000ee2000c101d00 */
[----:B------:R-:W-:Y:S02]  /*9930*/  CS2R R2, SRZ ;  /* 0x0000000000027805 */ /* 0x000fe4000001ff00 */
[----:B------:R-:W-:Y:S02]  /*9940*/  CS2R R20, SRZ ;  /* 0x0000000000147805 */ /* 0x000fe4000001ff00 */
[----:B------:R-:W-:Y:S01]  /*9950*/  CS2R R28, SRZ ;  /* 0x00000000001c7805 */ /* 0x000fe2000001ff00 */
[----:B------:R-:W0:Y:S01]  /*9960*/  SHFL.IDX PT, R25, R25, 0x1, 0x1c1f ;  /* 0x003c1f0019197f89 */ /* 0x000e2200000e0000 */
[----:B------:R-:W-:-:S03]  /*9970*/  CS2R R30, SRZ ;  /* 0x00000000001e7805 */ /* 0x000fc6000001ff00 */
[----:B------:R-:W1:Y:S04]  /*9980*/  SHFL.IDX PT, R14, R34, 0x1, 0x1c1f ;  /* 0x003c1f00220e7f89 */ /* 0x000e6800000e0000 */
[----:B------:R-:W4:Y:S04]  /*9990*/  SHFL.IDX PT, R27, R27, 0x1, 0x1c1f ;  /* 0x003c1f001b1b7f89 */ /* 0x000f2800000e0000 */
[----:B------:R5:W0:Y:S01]  /*99a0*/  SHFL.IDX PT, R26, R32, 0x1, 0x1c1f ;  /* 0x003c1f00201a7f89 */ /* 0x000a2200000e0000 */
[----:B--2---:R-:W-:Y:S02]  /*99b0*/  @!P1 IMAD.MOV.U32 R2, RZ, RZ, R8 ;  /* 0x000000ffff029224 */ /* 0x004fe400078e0008 */
[----:B------:R-:W-:-:S02]  /*99c0*/  @!P1 IMAD.MOV.U32 R20, RZ, RZ, R10 ;  /* 0x000000ffff149224 */ /* 0x000fc400078e000a */
[----:B------:R-:W-:Y:S02]  /*99d0*/  IMAD.MOV.U32 R0, RZ, RZ, R2 ;  /* 0x000000ffff007224 */ /* 0x000fe400078e0002 */
[----:B------:R-:W-:Y:S02]  /*99e0*/  @!P1 IMAD.MOV.U32 R3, RZ, RZ, R9 ;  /* 0x000000ffff039224 */ /* 0x000fe400078e0009 */
[----:B---3--:R-:W-:Y:S01]  /*99f0*/  @!P1 IMAD.MOV.U32 R29, RZ, RZ, R5 ;  /* 0x000000ffff1d9224 */ /* 0x008fe200078e0005 */
[----:B------:R-:W-:Y:S01]  /*9a00*/  PRMT R54, R54, 0x5410, R0 ;  /* 0x0000541036367816 */ /* 0x000fe20000000000 */
[----:B------:R-:W-:Y:S02]  /*9a10*/  IMAD.MOV.U32 R0, RZ, RZ, R20 ;  /* 0x000000ffff007224 */ /* 0x000fe400078e0014 */
[----:B------:R-:W-:Y:S02]  /*9a20*/  @!P1 IMAD.MOV.U32 R30, RZ, RZ, R6 ;  /* 0x000000ffff1e9224 */ /* 0x000fe400078e0006 */
[----:B------:R-:W-:Y:S01]  /*9a30*/  @!P1 IMAD.MOV.U32 R21, RZ, RZ, R11 ;  /* 0x000000ffff159224 */ /* 0x000fe200078e000b */
[----:B------:R-:W-:Y:S01]  /*9a40*/  PRMT R35, R0, 0x7610, R35 ;  /* 0x0000761000237816 */ /* 0x000fe20000000023 */
[----:B------:R-:W-:-:S02]  /*9a50*/  @!P1 IMAD.MOV.U32 R28, RZ, RZ, R4 ;  /* 0x000000ffff1c9224 */ /* 0x000fc400078e0004 */
[----:B------:R-:W-:Y:S02]  /*9a60*/  @!P1 IMAD.MOV.U32 R31, RZ, RZ, R7 ;  /* 0x000000ffff1f9224 */ /* 0x000fe400078e0007 */
[----:B------:R-:W-:Y:S02]  /*9a70*/  IMAD.MOV.U32 R4, RZ, RZ, R29 ;  /* 0x000000ffff047224 */ /* 0x000fe400078e001d */
[----:B------:R-:W-:Y:S02]  /*9a80*/  IMAD.MOV.U32 R5, RZ, RZ, R30 ;  /* 0x000000ffff057224 */ /* 0x000fe400078e001e */
[----:B------:R-:W-:Y:S01]  /*9a90*/  IMAD.MOV.U32 R12, RZ, RZ, R3 ;  /* 0x000000ffff0c7224 */ /* 0x000fe200078e0003 */
[----:B------:R-:W-:Y:S01]  /*9aa0*/  PRMT R47, R4, 0x7610, R47 ;  /* 0x00007610042f7816 */ /* 0x000fe2000000002f */
[----:B------:R-:W-:Y:S01]  /*9ab0*/  IMAD.MOV.U32 R8, RZ, RZ, R21 ;  /* 0x000000ffff087224 */ /* 0x000fe200078e0015 */
[----:B------:R-:W-:Y:S01]  /*9ac0*/  PRMT R55, R5, 0x7610, R55 ;  /* 0x0000761005377816 */ /* 0x000fe20000000037 */
[----:B------:R-:W-:Y:S01]  /*9ad0*/  IMAD.MOV.U32 R0, RZ, RZ, R28 ;  /* 0x000000ffff007224 */ /* 0x000fe200078e001c */
[----:B------:R-:W-:Y:S01]  /*9ae0*/  PRMT R46, R12, 0x7610, R46 ;  /* 0x000076100c2e7816 */ /* 0x000fe2000000002e */
[----:B------:R-:W-:Y:S01]  /*9af0*/  IMAD.MOV.U32 R6, RZ, RZ, R31 ;  /* 0x000000ffff067224 */ /* 0x000fe200078e001f */
[----:B-----5:R-:W-:-:S02]  /*9b00*/  PRMT R32, R8, 0x7610, R32 ;  /* 0x0000761008207816 */ /* 0x020fc40000000020 */
[----:B------:R-:W-:Y:S02]  /*9b10*/  CS2R R4, SRZ ;  /* 0x0000000000047805 */ /* 0x000fe4000001ff00 */
[----:B------:R-:W-:Y:S02]  /*9b20*/  PRMT R54, R0, 0x7610, R54 ;  /* 0x0000761000367816 */ /* 0x000fe40000000036 */
[----:B01--4-:R-:W-:-:S07]  /*9b30*/  PRMT R50, R6, 0x7610, R50 ;  /* 0x0000761006327816 */ /* 0x013fce0000000032 */
.L_x_8914:
        /* <DEDUP_REMOVED lines=24> */
.L_x_8675:
[----:B------:R-:W-:Y:S05]  /*9cc0*/  BSYNC B1 ;  /* 0x0000000000017941 */ /* 0x000fea0003800000 */
.L_x_8674:
[----:B------:R-:W0:Y:S01]  /*9cd0*/  SYNCS.PHASECHK.TRANS64.TRYWAIT P1, [R17+URZ+0x38800], R12 ;  /* 0x0388000c110075a7 */ /* 0x000e22000802017f */
[----:B------:R-:W-:Y:S01]  /*9ce0*/  VIADDMNMX R13, R24, -R213, 0x40, PT ;  /* 0x00000040180d7446 */ /* 0x000fe200038009d5 */
        /* <DEDUP_REMOVED lines=14> */
[----:B------:R-:W-:-:S03]  /*9dd0*/  IMAD.IADD R36, R18, 0x1, R37 ;  /* 0x0000000112247824 */ /* 0x000fc600078e0225 */
[----:B------:R-:W-:Y:S01]  /*9de0*/  PRMT R57, R15, 0x5410, R24 ;  /* 0x000054100f397816 */ /* 0x000fe20000000018 */
[----:B0-----:R-:W-:Y:S06]  /*9df0*/  @!P1 BRA `(.L_x_8677) ;  /* 0x000001ac00f89947 */ /* 0x001fec0003800000 */
.L_x_8915:
[----:B------:R-:W-:Y:S05]  /*9e00*/  BSYNC B1 ;  /* 0x0000000000017941 */ /* 0x000fea0003800000 */
.L_x_8676:
[----:B------:R-:W-:Y:S01]  /*9e10*/  BSSY B1, `(.L_x_8678) ;  /* 0x0000064000017945 */ /* 0x000fe20003800000 */
[----:B------:R-:W-:Y:S01]  /*9e20*/  IMAD.MOV.U32 R33, RZ, RZ, R10 ;  /* 0x000000ffff217224 */ /* 0x000fe200078e000a */
[----:B------:R-:W-:Y:S01]  /*9e30*/  LOP3.LUT R36, R36, 0x38, RZ, 0xc0, !PT ;  /* 0x0000003824247812 */ /* 0x000fe200078ec0ff */
[----:B------:R-:W-:Y:S01]  /*9e40*/  IMAD.MOV.U32 R34, RZ, RZ, R11 ;  /* 0x000000ffff227224 */ /* 0x000fe200078e000b */
[----:B------:R-:W-:Y:S06]  /*9e50*/  @P2 BRA `(.L_x_8679) ;  /* 0x00000004007c2947 */ /* 0x000fec0003800000 */
[----:B------:R-:W2:Y:S01]  /*9e60*/  LDL R25, [R1+0x14] ;  /* 0x0000140001197983 */ /* 0x000ea20000100800 */
[----:B0-----:R-:W-:Y:S01]  /*9e70*/  IMAD.SHL.U32 R12, R194, 0x40, RZ ;  /* 0x00000040c20c7824 */ /* 0x001fe200078e00ff */
[--C-:B------:R-:W-:Y:S01]  /*9e80*/  SHF.R.U64 R28, R28, 0x10, R29.reuse ;  /* 0x000000101c1c7819 */ /* 0x100fe2000000121d */
[----:B------:R-:W-:Y:S01]  /*9e90*/  HADD2.F32 R47, -RZ, R47.H0_H0 ;  /* 0x2000002fff2f7230 */ /* 0x000fe20000004100 */
[----:B------:R-:W-:Y:S01]  /*9ea0*/  SHF.R.U32.HI R49, RZ, 0x10, R29 ;  /* 0x00000010ff317819 */ /* 0x000fe2000001161d */
[----:B------:R-:W-:Y:S01]  /*9eb0*/  HADD2.F32 R46, -RZ, R46.H0_H0 ;  /* 0x2000002eff2e7230 */ /* 0x000fe20000004100 */
[----:B------:R-:W-:Y:S01]  /*9ec0*/  LOP3.LUT R13, R12, 0x1c0, RZ, 0xc0, !PT ;  /* 0x000001c00c0d7812 */ /* 0x000fe200078ec0ff */
[----:B------:R-:W-:Y:S01]  /*9ed0*/  HADD2.F32 R50, -RZ, R50.H0_H0 ;  /* 0x20000032ff327230 */ /* 0x000fe20000004100 */
[----:B------:R-:W-:Y:S01]  /*9ee0*/  SHF.R.U64 R2, R2, 0x10, R3 ;  /* 0x0000001002027819 */ /* 0x000fe20000001203 */
[----:B------:R-:W-:Y:S01]  /*9ef0*/  HADD2.F32 R49, -RZ, R49.H0_H0 ;  /* 0x20000031ff317230 */ /* 0x000fe20000004100 */
[----:B------:R-:W-:-:S02]  /*9f00*/  LOP3.LUT R12, R13, 0x38, R18, 0xf8, !PT ;  /* 0x000000380d0c7812 */ /* 0x000fc400078ef812 */
[----:B------:R-:W-:Y:S02]  /*9f10*/  SHF.R.U32.HI R15, RZ, 0x3, R13 ;  /* 0x00000003ff0f7819 */ /* 0x000fe4000001160d */
[----:B------:R-:W-:Y:S02]  /*9f20*/  SHF.R.U32.HI R48, RZ, 0x10, R3 ;  /* 0x00000010ff307819 */ /* 0x000fe40000011603 */
[----:B------:R-:W-:Y:S02]  /*9f30*/  LOP3.LUT R12, R12, R15, RZ, 0x3c, !PT ;  /* 0x0000000f0c0c7212 */ /* 0x000fe400078e3cff */
[----:B------:R-:W-:Y:S02]  /*9f40*/  LOP3.LUT R24, R15, R36, R13, 0x1e, !PT ;  /* 0x000000240f187212 */ /* 0x000fe400078e1e0d */
[----:B------:R-:W-:Y:S02]  /*9f50*/  SHF.R.U64 R3, R20, 0x10, R21 ;  /* 0x0000001014037819 */ /* 0x000fe40000001215 */
[----:B------:R-:W-:-:S02]  /*9f60*/  SHF.R.U64 R20, R30, 0x10, R31 ;  /* 0x000000101e147819 */ /* 0x000fc4000000121f */
[----:B------:R-:W-:Y:S01]  /*9f70*/  SHF.R.U32.HI R53, RZ, 0x10, R31 ;  /* 0x00000010ff357819 */ /* 0x000fe2000001161f */
[----:B------:R-:W-:Y:S01]  /*9f80*/  HADD2.F32 R3, -RZ, R3.H0_H0 ;  /* 0x20000003ff037230 */ /* 0x000fe20000004100 */
[----:B------:R-:W-:Y:S01]  /*9f90*/  SHF.R.U32.HI R40, RZ, 0x10, R21 ;  /* 0x00000010ff287819 */ /* 0x000fe20000011615 */
[C---:B--2---:R-:W-:Y:S02]  /*9fa0*/  IMAD R12, R25.reuse, 0x200, R12 ;  /* 0x00000200190c7824 */ /* 0x044fe400078e020c */
[----:B------:R-:W-:Y:S02]  /*9fb0*/  IMAD R24, R25, 0x200, R24 ;  /* 0x0000020019187824 */ /* 0x000fe400078e0218 */
[--C-:B------:R-:W-:Y:S02]  /*9fc0*/  IMAD R37, R12, 0x2, R17.reuse ;  /* 0x000000020c257824 */ /* 0x100fe400078e0211 */
[----:B------:R-:W-:-:S03]  /*9fd0*/  IMAD R38, R24, 0x2, R17 ;  /* 0x0000000218267824 */ /* 0x000fc600078e0211 */
[----:B------:R-:W0:Y:S04]  /*9fe0*/  LDS.128 R12, [R37+0x20400] ;  /* 0x02040000250c7984 */ /* 0x000e280000000c00 */
[----:B------:R-:W1:Y:S01]  /*9ff0*/  LDS.128 R24, [R38+0x20400] ;  /* 0x0204000026187984 */ /* 0x000e620000000c00 */
[--C-:B0-----:R-:W-:Y:S02]  /*a000*/  HADD2.F32 R41, -RZ, R15.reuse.H0_H0 ;  /* 0x2000000fff297230 */ /* 0x101fe40000004100 */
[----:B------:R-:W-:Y:S02]  /*a010*/  HADD2.F32 R29, -RZ, R15.H1_H1 ;  /* 0x3000000fff1d7230 */ /* 0x000fe40000004100 */
[----:B-1----:R-:W-:Y:S02]  /*a020*/  HADD2.F32 R15, -RZ, R25.H0_H0 ;  /* 0x20000019ff0f7230 */ /* 0x002fe40000004100 */
[----:B------:R-:W-:-:S02]  /*a030*/  HADD2.F32 R30, -RZ, R13.H0_H0 ;  /* 0x2000000dff1e7230 */ /* 0x000fc40000004100 */
[----:B------:R-:W-:Y:S02]  /*a040*/  HADD2.F32 R44, -RZ, R25.H1_H1 ;  /* 0x30000019ff2c7230 */ /* 0x000fe40000004100 */
[C---:B------:R-:W-:Y:S01]  /*a050*/  FMUL.FTZ R25, R15.reuse, R47 ;  /* 0x0000002f0f197220 */ /* 0x040fe20000410000 */
[-C--:B------:R-:W-:Y:S01]  /*a060*/  FMUL.FTZ R51, R15, R46.reuse ;  /* 0x0000002e0f337220 */ /* 0x080fe20000410000 */
[----:B------:R-:W-:Y:S02]  /*a070*/  HADD2.F32 R31, -RZ, R13.H1_H1 ;  /* 0x3000000dff1f7230 */ /* 0x000fe40000004100 */
[----:B------:R-:W-:Y:S01]  /*a080*/  FFMA.FTZ R15, R30, R46, -R25 ;  /* 0x0000002e1e0f7223 */ /* 0x000fe20000010819 */
[----:B------:R-:W-:Y:S02]  /*a090*/  HADD2.F32 R46, -RZ, R48.H0_H0 ;  /* 0x20000030ff2e7230 */ /* 0x000fe40000004100 */
[----:B------:R-:W-:Y:S01]  /*a0a0*/  FMUL.FTZ R52, R44, R49 ;  /* 0x000000312c347220 */ /* 0x000fe20000410000 */
[----:B------:R-:W-:-:S02]  /*a0b0*/  HADD2.F32 R45, -RZ, R27.H0_H0 ;  /* 0x2000001bff2d7230 */ /* 0x000fc40000004100 */
[----:B------:R-:W-:Y:S01]  /*a0c0*/  FFMA.FTZ R25, R30, R47, R51 ;  /* 0x0000002f1e197223 */ /* 0x000fe20000010033 */
[----:B------:R-:W-:Y:S02]  /*a0d0*/  HADD2.F32 R48, -RZ, R32.H0_H0 ;  /* 0x20000020ff307230 */ /* 0x000fe40000004100 */
[-C--:B------:R-:W-:Y:S01]  /*a0e0*/  FMUL.FTZ R32, R44, R46.reuse ;  /* 0x0000002e2c207220 */ /* 0x080fe20000410000 */
[----:B------:R-:W-:Y:S01]  /*a0f0*/  FFMA.FTZ R30, R31, R46, -R52 ;  /* 0x0000002e1f1e7223 */ /* 0x000fe20000010834 */
[----:B------:R-:W-:Y:S01]  /*a100*/  FMUL.FTZ R44, R45, R50 ;  /* 0x000000322d2c7220 */ /* 0x000fe20000410000 */
[----:B------:R-:W-:Y:S02]  /*a110*/  HADD2.F32 R43, -RZ, R27.H1_H1 ;  /* 0x3000001bff2b7230 */ /* 0x000fe40000004100 */
[----:B------:R-:W-:Y:S01]  /*a120*/  FFMA.FTZ R32, R31, R49, R32 ;  /* 0x000000311f207223 */ /* 0x000fe20000010020 */
[----:B------:R-:W-:Y:S02]  /*a130*/  HADD2.F32 R52, -RZ, R53.H0_H0 ;  /* 0x20000035ff347230 */ /* 0x000fe40000004100 */
[-C--:B------:R-:W-:Y:S01]  /*a140*/  FFMA.FTZ R31, R41, R48.reuse, -R44 ;  /* 0x00000030291f7223 */ /* 0x080fe2000001082c */
[----:B------:R-:W-:Y:S01]  /*a150*/  FMUL.FTZ R45, R45, R48 ;  /* 0x000000302d2d7220 */ /* 0x000fe20000410000 */
[----:B------:R-:W-:Y:S01]  /*a160*/  HADD2.F32 R44, -RZ, R40.H0_H0 ;  /* 0x20000028ff2c7230 */ /* 0x000fe20000004100 */
[----:B------:R-:W-:Y:S01]  /*a170*/  F2FP.F16.F32.PACK_AB R25, R32, R25 ;  /* 0x000000192019723e */ /* 0x000fe200000000ff */
[----:B------:R-:W-:-:S02]  /*a180*/  HADD2.F32 R39, -RZ, R24.H0_H0 ;  /* 0x20000018ff277230 */ /* 0x000fc40000004100 */
[----:B------:R-:W-:Y:S01]  /*a190*/  FMUL.FTZ R48, R43, R52 ;  /* 0x000000342b307220 */ /* 0x000fe20000410000 */
[--C-:B------:R-:W-:Y:S02]  /*a1a0*/  HADD2.F32 R46, -RZ, R54.reuse.H0_H0 ;  /* 0x20000036ff2e7230 */ /* 0x100fe40000004100 */
[----:B------:R-:W-:Y:S01]  /*a1b0*/  FFMA.FTZ R41, R41, R50, R45 ;  /* 0x0000003229297223 */ /* 0x000fe2000001002d */
[----:B------:R-:W-:Y:S02]  /*a1c0*/  HADD2.F32 R40, -RZ, R54.H1_H1 ;  /* 0x30000036ff287230 */ /* 0x000fe40000004100 */
[-C--:B------:R-:W-:Y:S01]  /*a1d0*/  FMUL.FTZ R58, R43, R44.reuse ;  /* 0x0000002c2b3a7220 */ /* 0x080fe20000410000 */
[----:B------:R-:W-:Y:S02]  /*a1e0*/  HADD2.F32 R21, -RZ, R12.H0_H0 ;  /* 0x2000000cff157230 */ /* 0x000fe40000004100 */
[----:B------:R-:W-:Y:S01]  /*a1f0*/  FFMA.FTZ R54, R29, R44, -R48 ;  /* 0x0000002c1d367223 */ /* 0x000fe20000010830 */
[----:B------:R-:W-:-:S02]  /*a200*/  HADD2.F32 R27, -RZ, R26.H0_H0 ;  /* 0x2000001aff1b7230 */ /* 0x000fc40000004100 */
[C---:B------:R-:W-:Y:S01]  /*a210*/  FMUL.FTZ R50, R39.reuse, R46 ;  /* 0x0000002e27327220 */ /* 0x040fe20000410000 */
[----:B------:R-:W-:Y:S02]  /*a220*/  HADD2.F32 R48, -RZ, R55.H0_H0 ;  /* 0x20000037ff307230 */ /* 0x000fe40000004100 */
[----:B------:R-:W-:Y:S01]  /*a230*/  FMUL.FTZ R39, R39, R40 ;  /* 0x0000002827277220 */ /* 0x000fe20000410000 */
[----:B------:R-:W-:Y:S02]  /*a240*/  HADD2.F32 R44, -RZ, R35.H0_H0 ;  /* 0x20000023ff2c7230 */ /* 0x000fe40000004100 */
[----:B------:R-:W-:Y:S01]  /*a250*/  FFMA.FTZ R58, R29, R52, R58 ;  /* 0x000000341d3a7223 */ /* 0x000fe2000001003a */
[----:B------:R-:W-:Y:S01]  /*a260*/  FFMA.FTZ R50, R21, R40, -R50 ;  /* 0x0000002815327223 */ /* 0x000fe20000010832 */
[----:B------:R-:W-:Y:S02]  /*a270*/  HADD2.F32 R13, -RZ, R14.H0_H0 ;  /* 0x2000000eff0d7230 */ /* 0x000fe40000004100 */
[C---:B------:R-:W-:Y:S01]  /*a280*/  FMUL.FTZ R52, R27.reuse, R48 ;  /* 0x000000301b347220 */ /* 0x040fe20000410000 */
[----:B------:R-:W-:Y:S01]  /*a290*/  FMUL.FTZ R40, R27, R44 ;  /* 0x0000002c1b287220 */ /* 0x000fe20000410000 */
[----:B------:R-:W-:-:S02]  /*a2a0*/  HADD2.F32 R24, -RZ, R24.H1_H1 ;  /* 0x30000018ff187230 */ /* 0x000fc40000004100 */
[----:B------:R-:W-:Y:S01]  /*a2b0*/  FFMA.FTZ R39, R21, R46, R39 ;  /* 0x0000002e15277223 */ /* 0x000fe20000010027 */
[----:B------:R-:W-:Y:S02]  /*a2c0*/  HADD2.F32 R26, -RZ, R26.H1_H1 ;  /* 0x3000001aff1a7230 */ /* 0x000fe40000004100 */
[C---:B------:R-:W-:Y:S01]  /*a2d0*/  FFMA.FTZ R52, R13.reuse, R44, -R52 ;  /* 0x0000002c0d347223 */ /* 0x040fe20000010834 */
[----:B------:R-:W-:Y:S02]  /*a2e0*/  HADD2.F32 R27, -RZ, R28.H0_H0 ;  /* 0x2000001cff1b7230 */ /* 0x000fe40000004100 */
[----:B------:R-:W-:Y:S01]  /*a2f0*/  FFMA.FTZ R40, R13, R48, R40 ;  /* 0x000000300d287223 */ /* 0x000fe20000010028 */
[----:B------:R-:W-:Y:S02]  /*a300*/  HADD2.F32 R29, -RZ, R20.H0_H0 ;  /* 0x20000014ff1d7230 */ /* 0x000fe40000004100 */
        /* <DEDUP_REMOVED lines=18> */
[----:B------:R-:W-:-:S05]  /*a430*/  F2FP.F16.F32.PACK_AB R26, R29, R40 ;  /* 0x000000281d1a723e */ /* 0x000fca00000000ff */
[----:B------:R1:W-:Y:S02]  /*a440*/  STS.128 [R38+0x20400], R24 ;  /* 0x0204001826007388 */ /* 0x0003e40000000c00 */
.L_x_8679:
[----:B------:R-:W-:Y:S05]  /*a450*/  BSYNC B1 ;  /* 0x0000000000017941 */ /* 0x000fea0003800000 */
.L_x_8678:
[----:B------:R-:W-:Y:S02]  /*a460*/  PRMT R35, R33, 0x7610, R35 ;  /* 0x0000761021237816 */ /* 0x000fe40000000023 */
[----:B------:R-:W-:Y:S01]  /*a470*/  PRMT R40, R34, 0x7610, R40 ;  /* 0x0000761022287816 */ /* 0x000fe20000000028 */
[----:B------:R-:W-:Y:S06]  /*a480*/  @P0 BRA `(.L_x_8670) ;  /* 0x0000000400800947 */ /* 0x000fec0003800000 */
[----:B------:R-:W2:Y:S01]  /*a490*/  LDL R41, [R1+0x78] ;  /* 0x0000780001297983 */ /* 0x000ea20000100800 */
[----:B01----:R-:W-:-:S04]  /*a4a0*/  VIADD R12, R192, 0x20 ;  /* 0x00000020c00c7836 */ /* 0x003fc80000000000 */
[----:B------:R-:W-:Y:S01]  /*a4b0*/  IMAD.SHL.U32 R3, R12, 0x40, RZ ;  /* 0x000000400c037824 */ /* 0x000fe200078e00ff */
[----:B------:R-:W-:-:S04]  /*a4c0*/  SHF.R.S32.HI R2, RZ, 0x1f, R12 ;  /* 0x0000001fff027819 */ /* 0x000fc8000001140c */
[----:B------:R-:W-:Y:S02]  /*a4d0*/  LEA.HI R2, R2, R12, RZ, 0x3 ;  /* 0x0000000c02027211 */ /* 0x000fe400078f18ff */
[----:B------:R-:W-:-:S03]  /*a4e0*/  LOP3.LUT R3, R3, 0x1c0, RZ, 0xc0, !PT ;  /* 0x000001c003037812 */ /* 0x000fc600078ec0ff */
[----:B------:R-:W-:Y:S01]  /*a4f0*/  IMAD.SHL.U32 R2, R2, 0x40, RZ ;  /* 0x0000004002027824 */ /* 0x000fe200078e00ff */
[----:B------:R-:W-:-:S04]  /*a500*/  SHF.R.U32.HI R12, RZ, 0x3, R3 ;  /* 0x00000003ff0c7819 */ /* 0x000fc80000011603 */
[----:B------:R-:W-:Y:S02]  /*a510*/  LOP3.LUT R36, R12, R36, R3, 0x1e, !PT ;  /* 0x000000240c247212 */ /* 0x000fe400078e1e03 */
[----:B------:R-:W-:-:S05]  /*a520*/  LOP3.LUT R3, R2, 0xfffffe00, RZ, 0xc0, !PT ;  /* 0xfffffe0002037812 */ /* 0x000fca00078ec0ff */
[----:B------:R-:W-:-:S04]  /*a530*/  IMAD.IADD R2, R3, 0x1, R36 ;  /* 0x0000000103027824 */ /* 0x000fc800078e0224 */
[----:B------:R-:W-:-:S05]  /*a540*/  IMAD R2, R2, 0x2, R17 ;  /* 0x0000000202027824 */ /* 0x000fca00078e0211 */
[----:B------:R-:W0:Y:S01]  /*a550*/  LDS.128 R24, [R2+0x20400] ;  /* 0x0204000002187984 */ /* 0x000e220000000c00 */
[----:B------:R-:W-:Y:S02]  /*a560*/  SHF.R.U64 R3, R8, 0x10, R9 ;  /* 0x0000001008037819 */ /* 0x000fe40000001209 */
[--C-:B------:R-:W-:Y:S02]  /*a570*/  SHF.R.U64 R8, R4, 0x10, R5.reuse ;  /* 0x0000001004087819 */ /* 0x100fe40000001205 */
[----:B------:R-:W-:Y:S01]  /*a580*/  SHF.R.U32.HI R32, RZ, 0x10, R5 ;  /* 0x00000010ff207819 */ /* 0x000fe20000011605 */
[----:B------:R-:W-:Y:S01]  /*a590*/  HADD2.F32 R31, -RZ, R55.H1_H1 ;  /* 0x30000037ff1f7230 */ /* 0x000fe20000004100 */
[----:B------:R-:W-:Y:S01]  /*a5a0*/  SHF.R.U64 R5, R6, 0x10, R7 ;  /* 0x0000001006057819 */ /* 0x000fe20000001207 */
[----:B------:R-:W-:Y:S01]  /*a5b0*/  HADD2.F32 R29, -RZ, R57.H1_H1 ;  /* 0x30000039ff1d7230 */ /* 0x000fe20000004100 */
[----:B------:R-:W-:Y:S01]  /*a5c0*/  SHF.R.U32.HI R33, RZ, 0x10, R9 ;  /* 0x00000010ff217819 */ /* 0x000fe20000011609 */
[----:B------:R-:W-:Y:S01]  /*a5d0*/  HADD2.F32 R32, -RZ, R32.H0_H0 ;  /* 0x20000020ff207230 */ /* 0x000fe20000004100 */
[----:B------:R-:W-:-:S02]  /*a5e0*/  SHF.R.U32.HI R37, RZ, 0x10, R7 ;  /* 0x00000010ff257819 */ /* 0x000fc40000011607 */
[----:B------:R-:W-:Y:S01]  /*a5f0*/  SHF.R.U32.HI R39, RZ, 0x10, R11 ;  /* 0x00000010ff277819 */ /* 0x000fe2000001160b */
[--C-:B0-----:R-:W-:Y:S02]  /*a600*/  HADD2.F32 R6, -RZ, R25.reuse.H0_H0 ;  /* 0x20000019ff067230 */ /* 0x101fe40000004100 */
[----:B------:R-:W-:-:S03]  /*a610*/  HADD2.F32 R25, -RZ, R25.H1_H1 ;  /* 0x30000019ff197230 */ /* 0x000fc60000004100 */
[C---:B------:R-:W-:Y:S01]  /*a620*/  FMUL.FTZ R30, R6.reuse, R31 ;  /* 0x0000001f061e7220 */ /* 0x040fe20000410000 */
[----:B------:R-:W-:Y:S01]  /*a630*/  FMUL.FTZ R34, R6, R29 ;  /* 0x0000001d06227220 */ /* 0x000fe20000410000 */
[----:B------:R-:W-:Y:S02]  /*a640*/  HADD2.F32 R20, -RZ, R24.H0_H0 ;  /* 0x20000018ff147230 */ /* 0x000fe40000004100 */
[----:B------:R-:W-:Y:S01]  /*a650*/  FMUL.FTZ R36, R25, R32 ;  /* 0x0000002019247220 */ /* 0x000fe20000410000 */
[--C-:B------:R-:W-:Y:S01]  /*a660*/  HADD2.F32 R28, -RZ, R27.reuse.H0_H0 ;  /* 0x2000001bff1c7230 */ /* 0x100fe20000004100 */
[----:B------:R-:W-:Y:S01]  /*a670*/  SHF.R.U64 R4, R10, 0x10, R11 ;  /* 0x000000100a047819 */ /* 0x000fe2000000120b */
[----:B------:R-:W-:Y:S02]  /*a680*/  HADD2.F32 R21, -RZ, R26.H0_H0 ;  /* 0x2000001aff157230 */ /* 0x000fe40000004100 */
[----:B------:R-:W-:Y:S02]  /*a690*/  HADD2.F32 R27, -RZ, R27.H1_H1 ;  /* 0x3000001bff1b7230 */ /* 0x000fe40000004100 */
[----:B------:R-:W-:-:S02]  /*a6a0*/  HADD2.F32 R24, -RZ, R24.H1_H1 ;  /* 0x30000018ff187230 */ /* 0x000fc40000004100 */
[----:B------:R-:W-:Y:S02]  /*a6b0*/  HADD2.F32 R3, -RZ, R3.H0_H0 ;  /* 0x20000003ff037230 */ /* 0x000fe40000004100 */
[----:B------:R-:W-:Y:S01]  /*a6c0*/  HADD2.F32 R26, -RZ, R26.H1_H1 ;  /* 0x3000001aff1a7230 */ /* 0x000fe20000004100 */
[----:B--2---:R-:W0:Y:S02]  /*a6d0*/  LDS.128 R12, [R41+0x20400] ;  /* 0x02040000290c7984 */ /* 0x004e240000000c00 */
[--C-:B0-----:R-:W-:Y:S02]  /*a6e0*/  HADD2.F32 R9, -RZ, R13.reuse.H0_H0 ;  /* 0x2000000dff097230 */ /* 0x101fe40000004100 */
[----:B------:R-:W-:-:S03]  /*a6f0*/  HADD2.F32 R13, -RZ, R13.H1_H1 ;  /* 0x3000000dff0d7230 */ /* 0x000fc60000004100 */
[C---:B------:R-:W-:Y:S01]  /*a700*/  FFMA.FTZ R6, R9.reuse, R29, -R30 ;  /* 0x0000001d09067223 */ /* 0x040fe2000001081e */
[----:B------:R-:W-:Y:S02]  /*a710*/  HADD2.F32 R30, -RZ, R33.H0_H0 ;  /* 0x20000021ff1e7230 */ /* 0x000fe40000004100 */
[----:B------:R-:W-:Y:S02]  /*a720*/  HADD2.F32 R29, -RZ, R42.H1_H1 ;  /* 0x3000002aff1d7230 */ /* 0x000fe40000004100 */
[----:B------:R-:W-:Y:S01]  /*a730*/  FFMA.FTZ R34, R9, R31, R34 ;  /* 0x0000001f09227223 */ /* 0x000fe20000010022 */
[----:B------:R-:W-:Y:S02]  /*a740*/  HADD2.F32 R7, -RZ, R12.H0_H0 ;  /* 0x2000000cff077230 */ /* 0x000fe40000004100 */
[-C--:B------:R-:W-:Y:S01]  /*a750*/  FMUL.FTZ R38, R25, R30.reuse ;  /* 0x0000001e19267220 */ /* 0x080fe20000410000 */
[----:B------:R-:W-:Y:S02]  /*a760*/  HADD2.F32 R9, -RZ, R57.H0_H0 ;  /* 0x20000039ff097230 */ /* 0x000fe40000004100 */
[C---:B------:R-:W-:Y:S01]  /*a770*/  FFMA.FTZ R25, R13.reuse, R30, -R36 ;  /* 0x0000001e0d197223 */ /* 0x040fe20000010824 */
[C---:B------:R-:W-:Y:S01]  /*a780*/  FMUL.FTZ R30, R20.reuse, R29 ;  /* 0x0000001d141e7220 */ /* 0x040fe20000410000 */
[----:B------:R-:W-:Y:S01]  /*a790*/  FFMA.FTZ R31, R13, R32, R38 ;  /* 0x000000200d1f7223 */ /* 0x000fe20000010026 */
[----:B------:R-:W-:-:S02]  /*a7a0*/  FMUL.FTZ R20, R20, R9 ;  /* 0x0000000914147220 */ /* 0x000fc40000410000 */
[C---:B------:R-:W-:Y:S01]  /*a7b0*/  FFMA.FTZ R13, R7.reuse, R9, -R30 ;  /* 0x00000009070d7223 */ /* 0x040fe2000001081e */
[--C-:B------:R-:W-:Y:S02]  /*a7c0*/  HADD2.F32 R9, -RZ, R35.reuse.H0_H0 ;  /* 0x20000023ff097230 */ /* 0x100fe40000004100 */
[----:B------:R-:W-:Y:S02]  /*a7d0*/  HADD2.F32 R35, -RZ, R35.H1_H1 ;  /* 0x30000023ff237230 */ /* 0x000fe40000004100 */
[----:B------:R-:W-:Y:S01]  /*a7e0*/  FFMA.FTZ R29, R7, R29, R20 ;  /* 0x0000001d071d7223 */ /* 0x000fe20000010014 */
[----:B------:R-:W-:Y:S02]  /*a7f0*/  HADD2.F32 R42, -RZ, R42.H0_H0 ;  /* 0x2000002aff2a7230 */ /* 0x000fe40000004100 */
[----:B------:R-:W-:Y:S02]  /*a800*/  HADD2.F32 R11, -RZ, R15.H0_H0 ;  /* 0x2000000fff0b7230 */ /* 0x000fe40000004100 */
[----:B------:R-:W-:Y:S01]  /*a810*/  FMUL.FTZ R32, R28, R35 ;  /* 0x000000231c207220 */ /* 0x000fe20000410000 */
[----:B------:R-:W-:-:S02]  /*a820*/  HADD2.F32 R7, -RZ, R40.H0_H0 ;  /* 0x20000028ff077230 */ /* 0x000fc40000004100 */
[----:B------:R-:W-:Y:S01]  /*a830*/  FMUL.FTZ R33, R21, R42 ;  /* 0x0000002a15217220 */ /* 0x000fe20000410000 */
[----:B------:R-:W-:Y:S02]  /*a840*/  HADD2.F32 R10, -RZ, R14.H0_H0 ;  /* 0x2000000eff0a7230 */ /* 0x000fe40000004100 */
[----:B------:R-:W-:Y:S02]  /*a850*/  HADD2.F32 R30, -RZ, R37.H0_H0 ;  /* 0x20000025ff1e7230 */ /* 0x000fe40000004100 */
[----:B------:R-:W-:Y:S02]  /*a860*/  HADD2.F32 R20, -RZ, R39.H0_H0 ;  /* 0x20000027ff147230 */ /* 0x000fe40000004100 */
[-C--:B------:R-:W-:Y:S01]  /*a870*/  FMUL.FTZ R28, R28, R7.reuse ;  /* 0x000000071c1c7220 */ /* 0x080fe20000410000 */
[----:B------:R-:W-:Y:S01]  /*a880*/  FFMA.FTZ R32, R11, R7, -R32 ;  /* 0x000000070b207223 */ /* 0x000fe20000010820 */
[----:B------:R-:W-:Y:S02]  /*a890*/  HADD2.F32 R7, -RZ, R8.H0_H0 ;  /* 0x20000008ff077230 */ /* 0x000fe40000004100 */
[----:B------:R-:W-:Y:S01]  /*a8a0*/  FMUL.FTZ R21, R21, R9 ;  /* 0x0000000915157220 */ /* 0x000fe20000410000 */
[----:B------:R-:W-:-:S02]  /*a8b0*/  HADD2.F32 R15, -RZ, R15.H1_H1 ;  /* 0x3000000fff0f7230 */ /* 0x000fc40000004100 */
[C---:B------:R-:W-:Y:S01]  /*a8c0*/  FFMA.FTZ R33, R10.reuse, R9, -R33 ;  /* 0x000000090a217223 */ /* 0x040fe20000010821 */
[C---:B------:R-:W-:Y:S01]  /*a8d0*/  FMUL.FTZ R36, R27.reuse, R30 ;  /* 0x0000001e1b247220 */ /* 0x040fe20000410000 */
[----:B------:R-:W-:Y:S01]  /*a8e0*/  FMUL.FTZ R38, R27, R20 ;  /* 0x000000141b267220 */ /* 0x000fe20000410000 */
[----:B------:R-:W-:Y:S02]  /*a8f0*/  HADD2.F32 R9, -RZ, R5.H0_H0 ;  /* 0x20000005ff097230 */ /* 0x000fe40000004100 */
[----:B------:R-:W-:Y:S01]  /*a900*/  FFMA.FTZ R28, R11, R35, R28 ;  /* 0x000000230b1c7223 */ /* 0x000fe2000001001c */
[----:B------:R-:W-:Y:S02]  /*a910*/  HADD2.F32 R5, -RZ, R4.H0_H0 ;  /* 0x20000004ff057230 */ /* 0x000fe40000004100 */
[----:B------:R-:W-:Y:S01]  /*a920*/  FFMA.FTZ R10, R10, R42, R21 ;  /* 0x0000002a0a0a7223 */ /* 0x000fe20000010015 */
[----:B------:R-:W-:Y:S02]  /*a930*/  HADD2.F32 R12, -RZ, R12.H1_H1 ;  /* 0x3000000cff0c7230 */ /* 0x000fe40000004100 */
[----:B------:R-:W-:Y:S01]  /*a940*/  FMUL.FTZ R11, R24, R7 ;  /* 0x00000007180b7220 */ /* 0x000fe20000410000 */
[----:B------:R-:W-:-:S02]  /*a950*/  HADD2.F32 R14, -RZ, R14.H1_H1 ;  /* 0x3000000eff0e7230 */ /* 0x000fc40000004100 */
[C---:B------:R-:W-:Y:S01]  /*a960*/  FFMA.FTZ R21, R15.reuse, R20, -R36 ;  /* 0x000000140f157223 */ /* 0x040fe20000010824 */
[----:B------:R-:W-:Y:S01]  /*a970*/  FFMA.FTZ R27, R15, R30, R38 ;  /* 0x0000001e0f1b7223 */ /* 0x000fe20000010026 */
[----:B------:R-:W-:Y:S01]  /*a980*/  FMUL.FTZ R24, R24, R3 ;  /* 0x0000000318187220 */ /* 0x000fe20000410000 */
[C---:B------:R-:W-:Y:S01]  /*a990*/  FMUL.FTZ R15, R26.reuse, R9 ;  /* 0x000000091a0f7220 */ /* 0x040fe20000410000 */
[----:B------:R-:W-:Y:S01]  /*a9a0*/  FMUL.FTZ R26, R26, R5 ;  /* 0x000000051a1a7220 */ /* 0x000fe20000410000 */
[C---:B------:R-:W-:Y:S01]  /*a9b0*/  FFMA.FTZ R4, R12.reuse, R3, -R11 ;  /* 0x000000030c047223 */ /* 0x040fe2000001080b */
[----:B------:R-:W-:Y:S01]  /*a9c0*/  FFMA.FTZ R8, R12, R7, R24 ;  /* 0x000000070c087223 */ /* 0x000fe20000010018 */
[C---:B------:R-:W-:Y:S01]  /*a9d0*/  FFMA.FTZ R12, R14.reuse, R5, -R15 ;  /* 0x000000050e0c7223 */ /* 0x040fe2000001080f */
[----:B------:R-:W-:Y:S01]  /*a9e0*/  FFMA.FTZ R3, R14, R9, R26 ;  /* 0x000000090e037223 */ /* 0x000fe2000001001a */
        /* <DEDUP_REMOVED lines=8> */
[----:B------:R3:W-:Y:S04]  /*aa70*/  STS.128 [R41+0x20400], R4 ;  /* 0x0204000429007388 */ /* 0x0007e80000000c00 */
[----:B------:R3:W-:Y:S02]  /*aa80*/  STS.128 [R2+0x20400], R8 ;  /* 0x0204000802007388 */ /* 0x0007e40000000c00 */
.L_x_8670:
[----:B------:R-:W-:Y:S05]  /*aa90*/  BSYNC B0 ;  /* 0x0000000000007941 */ /* 0x000fea0003800000 */
.L_x_8656:
        /* <DEDUP_REMOVED lines=8> */
.L_x_8653:
[----:B------:R-:W-:-:S13]  /*ab20*/  ISETP.NE.AND P0, PT, R187, 0x3, PT ;  /* 0x00000003bb00780c */ /* 0x000fda0003f05270 */
[----:B------:R-:W-:Y:S05]  /*ab30*/  @!P0 BRA `(.L_x_8680) ;  /* 0x0000000000048947 */ /* 0x000fea0003800000 */
[----:B------:R-:W-:Y:S01]  /*ab40*/  BPT.TRAP 0x1 ;  /* 0x000000040000795c */ /* 0x000fe20000300000 */
.L_x_8680:
[----:B------:R-:W-:Y:S01]  /*ab50*/  IMAD R20, R22, 0x8, R17 ;  /* 0x0000000816147824 */ /* 0x000fe200078e0211 */
[----:B-1----:R-:W-:-:S04]  /*ab60*/  SHF.L.U32 R13, R23, 0x1f, RZ ;  /* 0x0000001f170d7819 */ /* 0x002fc800000006ff */
[----:B------:R1:W4:Y:S01]  /*ab70*/  SYNCS.PHASECHK.TRANS64.TRYWAIT P1, [R20+URZ+0x38830], R13 ;  /* 0x0388300d140075a7 */ /* 0x000322000802017f */
[----:B------:R-:W-:Y:S05]  /*ab80*/  @!P0 BRA `(.L_x_8681) ;  /* 0x0000000000048947 */ /* 0x000fea0003800000 */
[----:B------:R-:W-:Y:S01]  /*ab90*/  BPT.TRAP 0x1 ;  /* 0x000000040000795c */ /* 0x000fe20000300000 */
.L_x_8681:
[C---:B--23--:R-:W-:Y:S02]  /*aba0*/  VIADD R2, R17.reuse, 0x22400 ;  /* 0x0002240011027836 */ /* 0x04cfe40000000000 */
[----:B------:R-:W-:-:S03]  /*abb0*/  VIADD R3, R17, 0x20400 ;  /* 0x0002040011037836 */ /* 0x000fc60000000000 */
[----:B------:R-:W-:Y:S02]  /*abc0*/  SHF.R.U32.HI R2, RZ, 0x4, R2 ;  /* 0x00000004ff027819 */ /* 0x000fe40000011602 */
[----:B------:R-:W-:Y:S02]  /*abd0*/  SHF.R.U32.HI R3, RZ, 0x4, R3 ;  /* 0x00000004ff037819 */ /* 0x000fe40000011603 */
[----:B------:R-:W-:Y:S02]  /*abe0*/  LOP3.LUT R2, R2, 0x3fff, RZ, 0xc0, !PT ;  /* 0x00003fff02027812 */ /* 0x000fe400078ec0ff */
[----:B------:R-:W-:Y:S02]  /*abf0*/  LOP3.LUT R3, R3, 0x3fff, RZ, 0xc0, !PT ;  /* 0x00003fff03037812 */ /* 0x000fe400078ec0ff */
[----:B------:R-:W-:Y:S01]  /*ac00*/  LOP3.LUT R206, R2, 0x10000, RZ, 0xfc, !PT ;  /* 0x0001000002ce7812 */ /* 0x000fe200078efcff */
[----:B----4-:R-:W-:Y:S06]  /*ac10*/  @P1 BRA `(.L_x_8682) ;  /* 0x0000000000081947 */ /* 0x010fec0003800000 */
[----:B------:R-:W2:Y:S02]  /*ac20*/  SYNCS.PHASECHK.TRANS64.TRYWAIT P1, [R20+URZ+0x38830], R13 ;  /* 0x0388300d140075a7 */ /* 0x000ea4000802017f */
[----:B--2---:R-:W-:Y:S05]  /*ac30*/  @!P1 BRA `(.L_x_8683) ;  /* 0x000001a0007c9947 */ /* 0x004fea0003800000 */
.L_x_8682:
[----:B------:R-:W-:Y:S01]  /*ac40*/  LOP3.LUT R4, R3, 0x10000, RZ, 0xfc, !PT ;  /* 0x0001000003047812 */ /* 0x000fe200078efcff */
[----:B------:R-:W-:Y:S01]  /*ac50*/  IMAD R2, R22, 0x200, R206 ;  /* 0x0000020016027824 */ /* 0x000fe200078e02ce */
[----:B------:R-:W-:Y:S05]  /*ac60*/  WARPSYNC.ALL ;  /* 0x0000000000007948 */ /* 0x000fea0003800000 */
[----:B------:R-:W-:Y:S01]  /*ac70*/  IMAD.MOV.U32 R5, RZ, RZ, 0x40000040 ;  /* 0x40000040ff057424 */ /* 0x000fe200078e00ff */
[----:B------:R-:W-:Y:S01]  /*ac80*/  R2UR UR4, R4 ;  /* 0x00000000040472ca */ /* 0x000fe200000e0000 */
[----:B------:R-:W-:Y:S01]  /*ac90*/  IMAD.MOV.U32 R3, RZ, RZ, 0x40000040 ;  /* 0x40000040ff037424 */ /* 0x000fe200078e00ff */
[----:B------:R-:W-:Y:S01]  /*aca0*/  R2UR UR6, R2 ;  /* 0x00000000020672ca */ /* 0x000fe200000e0000 */
[----:B0-----:R-:W-:Y:S01]  /*acb0*/  WARPGROUP.ARRIVE ;  /* 0x00000000000079c5 */ /* 0x001fe20000000000 */
[----:B------:R-:W-:Y:S01]  /*acc0*/  R2UR UR5, R5 ;  /* 0x00000000050572ca */ /* 0x000fe200000e0000 */
[----:B------:R-:W-:Y:S01]  /*acd0*/  VIADD R10, R4, 0x2 ;  /* 0x00000002040a7836 */ /* 0x000fe20000000000 */
[----:B------:R-:W-:Y:S01]  /*ace0*/  R2UR UR7, R3 ;  /* 0x00000000030772ca */ /* 0x000fe200000e0000 */
[----:B------:R-:W-:Y:S01]  /*acf0*/  VIADD R6, R2, 0x2 ;  /* 0x0000000202067836 */ /* 0x000fe20000000000 */
[----:B------:R-:W-:Y:S01]  /*ad00*/  SHF.L.U32 R0, R0, 0x1f, RZ ;  /* 0x0000001f00007819 */ /* 0x000fe200000006ff */
[----:B------:R-:W-:Y:S01]  /*ad10*/  IMAD.MOV.U32 R11, RZ, RZ, 0x40000040 ;  /* 0x40000040ff0b7424 */ /* 0x000fe200078e00ff */
[----:B------:R-:W-:Y:S01]  /*ad20*/  BSSY B0, `(.L_x_8684) ;  /* 0x0000023000007945 */ /* 0x000fe20003800000 */
[----:B------:R-:W-:-:S02]  /*ad30*/  IMAD.MOV.U32 R7, RZ, RZ, 0x40000040 ;  /* 0x40000040ff077424 */ /* 0x000fc400078e00ff */
[----:B------:R-:W-:Y:S02]  /*ad40*/  VIADD R8, R4, 0x4 ;  /* 0x0000000404087836 */ /* 0x000fe40000000000 */
[----:B------:R-:W-:Y:S02]  /*ad50*/  IMAD.MOV.U32 R9, RZ, RZ, 0x40000040 ;  /* 0x40000040ff097424 */ /* 0x000fe400078e00ff */
[----:B------:R-:W-:Y:S02]  /*ad60*/  IMAD.MOV.U32 R3, RZ, RZ, 0x40000040 ;  /* 0x40000040ff037424 */ /* 0x000fe400078e00ff */
[----:B------:R-:W-:Y:S01]  /*ad70*/  HGMMA.64x64x16.F32 R24, gdesc[UR4], RZ, !UPT, gsb0 ;  /* 0x00e00000041879f0 */ /* 0x000fe2000c0008ff */
[----:B------:R-:W-:Y:S02]  /*ad80*/  R2UR UR4, R10 ;  /* 0x000000000a0472ca */ /* 0x000fe400000e0000 */
        /* <DEDUP_REMOVED lines=26> */
[----:B------:R-:W0:Y:S02]  /*af30*/  SYNCS.PHASECHK.TRANS64.TRYWAIT P1, [R17+URZ+0x38810], R0 ;  /* 0x03881000110075a7 */ /* 0x000e24000802017f */
[----:B0-----:R-:W-:Y:S05]  /*af40*/  @!P1 BRA `(.L_x_8685) ;  /* 0x0000019c00cc9947 */ /* 0x001fea0003800000 */
.L_x_8916:
[----:B------:R-:W-:Y:S05]  /*af50*/  BSYNC B0 ;  /* 0x0000000000007941 */ /* 0x000fea0003800000 */
.L_x_8684:
[----:B------:R-:W-:Y:S05]  /*af60*/  @!P0 BRA `(.L_x_8686) ;  /* 0x0000000000048947 */ /* 0x000fea0003800000 */
[----:B------:R-:W-:Y:S01]  /*af70*/  BPT.TRAP 0x1 ;  /* 0x000000040000795c */ /* 0x000fe20000300000 */
.L_x_8686:
[----:B------:R3:W4:Y:S01]  /*af80*/  SYNCS.PHASECHK.TRANS64.TRYWAIT P1, [R20+URZ+0x38850], R13 ;  /* 0x0388500d140075a7 */ /* 0x000722000802017f */
[----:B------:R-:W-:Y:S05]  /*af90*/  @!P0 BRA `(.L_x_8687) ;  /* 0x0000000000048947 */ /* 0x000fea0003800000 */
[----:B------:R-:W-:Y:S01]  /*afa0*/  BPT.TRAP 0x1 ;  /* 0x000000040000795c */ /* 0x000fe20000300000 */
.L_x_8687:
[----:B0-----:R-:W-:-:S05]  /*afb0*/  VIADD R0, R17, 0x400 ;  /* 0x0000040011007836 */ /* 0x001fca0000000000 */
[----:B------:R-:W-:-:S04]  /*afc0*/  SHF.R.U32.HI R0, RZ, 0x4, R0 ;  /* 0x00000004ff007819 */ /* 0x000fc80000011600 */
[----:B------:R-:W-:Y:S01]  /*afd0*/  LOP3.LUT R0, R0, 0x3fff, RZ, 0xc0, !PT ;  /* 0x00003fff00007812 */ /* 0x000fe200078ec0ff */
[----:B----4-:R-:W-:Y:S06]  /*afe0*/  @P1 BRA `(.L_x_8688) ;  /* 0x0000000000081947 */ /* 0x010fec0003800000 */
[----:B------:R-:W0:Y:S02]  /*aff0*/  SYNCS.PHASECHK.TRANS64.TRYWAIT P1, [R20+URZ+0x38850], R13 ;  /* 0x0388500d140075a7 */ /* 0x000e24000802017f */
[----:B0-----:R-:W-:Y:S05]  /*b000*/  @!P1 BRA `(.L_x_8689) ;  /* 0x0000019c00b09947 */ /* 0x001fea0003800000 */
.L_x_8688:
[----:B------:R-:W-:Y:S05]  /*b010*/  WARPSYNC.ALL ;  /* 0x0000000000007948 */ /* 0x000fea0003800000 */
[----:B------:R-:W-:Y:S01]  /*b020*/  LOP3.LUT R208, R0, 0x10000, RZ, 0xfc, !PT ;  /* 0x0001000000d07812 */ /* 0x000fe200078efcff */
[----:B------:R-:W-:Y:S01]  /*b030*/  VIADD R0, R17, 0x26400 ;  /* 0x0002640011007836 */ /* 0x000fe20000000000 */
[----:B------:R-:W-:-:S03]  /*b040*/  WARPGROUP.ARRIVE ;  /* 0x00000000000079c5 */ /* 0x000fc60000000000 */
[----:B------:R-:W-:-:S03]  /*b050*/  IMAD R12, R22, 0x1000, R208 ;  /* 0x00001000160c7824 */ /* 0x000fc600078e02d0 */
[----:B------:R-:W4:Y:S01]  /*b060*/  S2R R21, SR_TID.X ;  /* 0x0000000000157919 */ /* 0x000f220000002100 */
[----:B0123--:R-:W-:Y:S01]  /*b070*/  IMAD.MOV.U32 R13, RZ, RZ, 0x40000040 ;  /* 0x40000040ff0d7424 */ /* 0x00ffe200078e00ff */
[----:B------:R-:W-:Y:S01]  /*b080*/  SHF.R.U32.HI R0, RZ, 0x4, R0 ;  /* 0x00000004ff007819 */ /* 0x000fe20000011600 */
[----:B------:R-:W-:Y:S01]  /*b090*/  IMAD.MOV.U32 R3, RZ, RZ, 0x40000040 ;  /* 0x40000040ff037424 */ /* 0x000fe200078e00ff */
[C---:B------:R-:W-:Y:S01]  /*b0a0*/  R2UR UR6, R12.reuse ;  /* 0x000000000c0672ca */ /* 0x040fe200000e0000 */
[----:B------:R-:W-:Y:S01]  /*b0b0*/  VIADD R14, R12, 0x2 ;  /* 0x000000020c0e7836 */ /* 0x000fe20000000000 */
[----:B------:R-:W-:Y:S01]  /*b0c0*/  LOP3.LUT R0, R0, 0x3fff, RZ, 0xc0, !PT ;  /* 0x00003fff00007812 */ /* 0x000fe200078ec0ff */
[----:B------:R-:W-:Y:S01]  /*b0d0*/  IMAD.MOV.U32 R15, RZ, RZ, 0x40000040 ;  /* 0x40000040ff0f7424 */ /* 0x000fe200078e00ff */
[----:B------:R-:W-:Y:S01]  /*b0e0*/  R2UR UR7, R13 ;  /* 0x000000000d0772ca */ /* 0x000fe200000e0000 */
[----:B------:R-:W-:Y:S01]  /*b0f0*/  IMAD.MOV.U32 R59, RZ, RZ, 0x40000040 ;  /* 0x40000040ff3b7424 */ /* 0x000fe200078e00ff */
[----:B------:R-:W-:Y:S01]  /*b100*/  LOP3.LUT R2, R0, 0x10000, RZ, 0xfc, !PT ;  /* 0x0001000000027812 */ /* 0x000fe200078efcff */
[----:B------:R-:W-:Y:S01]  /*b110*/  VIADD R62, R12, 0x800 ;  /* 0x000008000c3e7836 */ /* 0x000fe20000000000 */
[----:B------:R-:W-:-:S02]  /*b120*/  R2UR UR5, R3 ;  /* 0x00000000030572ca */ /* 0x000fc400000e0000 */
[C---:B------:R-:W-:Y:S01]  /*b130*/  R2UR UR4, R2.reuse ;  /* 0x00000000020472ca */ /* 0x040fe200000e0000 */
[C---:B------:R-:W-:Y:S02]  /*b140*/  VIADD R58, R2.reuse, 0x2 ;  /* 0x00000002023a7836 */ /* 0x040fe40000000000 */
[----:B------:R-:W-:-:S10]  /*b150*/  VIADD R60, R2, 0x800 ;  /* 0x00000800023c7836 */ /* 0x000fd40000000000 */
        /* <DEDUP_REMOVED lines=9> */
[----:B----4-:R-:W-:-:S05]  /*b1f0*/  SHF.R.U32.HI R21, RZ, 0x7, R21 ;  /* 0x00000007ff157819 */ /* 0x010fca0000011615 */
[----:B------:R0:W1:Y:S02]  /*b200*/  SHFL.IDX PT, R0, R21, RZ, 0x1f ;  /* 0x00001fff15007589 */ /* 0x00006400000e0000 */
[----:B0-----:R-:W-:Y:S01]  /*b210*/  IMAD.MOV.U32 R21, RZ, RZ, 0x4 ;  /* 0x00000004ff157424 */ /* 0x001fe200078e00ff */
[----:B-1----:R-:W-:-:S04]  /*b220*/  ISETP.GT.AND P1, PT, R0, 0x7f, PT ;  /* 0x0000007f0000780c */ /* 0x002fc80003f24270 */
[----:B------:R-:W-:Y:S02]  /*b230*/  SEL R0, RZ, 0x2, !P1 ;  /* 0x00000002ff007807 */ /* 0x000fe40004800000 */
[C---:B------:R-:W-:Y:S02]  /*b240*/  SEL R13, R21.reuse, 0x2, P1 ;  /* 0x00000002150d7807 */ /* 0x040fe40000800000 */
        /* <DEDUP_REMOVED lines=10> */
[----:B------:R-:W-:Y:S02]  /*b2f0*/  R2UR UR5, R59 ;  /* 0x000000003b0572ca */ /* 0x000fe400000e0000 */
[----:B------:R-:W-:Y:S01]  /*b300*/  MOV R59, 0x40000040 ;  /* 0x40000040003b7802 */ /* 0x000fe20000000f00 */
[----:B------:R-:W-:-:S02]  /*b310*/  WARPGROUP.DEPBAR.LE gsb0, 0x0 ;  /* 0x00008000000079c5 */ /* 0x000fc40000010000 */
[----:B------:R-:W-:-:S08]  /*b320*/  WARPGROUP.ARRIVE ;  /* 0x00000000000079c5 */ /* 0x000fd00000000000 */
        /* <DEDUP_REMOVED lines=326> */
[----:B------:R-:W-:Y:S01]  /*c790*/  IMAD.MOV.U32 R14, RZ, RZ, 0x1000 ;  /* 0x00001000ff0e7424 */ /* 0x000fe200078e00ff */
[----:B------:R-:W-:Y:S02]  /*c7a0*/  R2UR UR7, R15 ;  /* 0x000000000f0772ca */ /* 0x000fe400000e0000 */
[----:B------:R-:W-:Y:S02]  /*c7b0*/  R2UR UR4, R58 ;  /* 0x000000003a0472ca */ /* 0x000fe400000e0000 */
[----:B------:R-:W-:Y:S02]  /*c7c0*/  R2UR UR5, R59 ;  /* 0x000000003b0572ca */ /* 0x000fe400000e0000 */
[----:B------:R-:W-:-:S04]  /*c7d0*/  SEL R14, R14, 0xf80, P1 ;  /* 0x00000f800e0e7807 */ /* 0x000fc80000800000 */
[----:B------:R-:W-:-:S04]  /*c7e0*/  LOP3.LUT R15, R14, 0x1e00, RZ, 0xc0, !PT ;  /* 0x00001e000e0f7812 */ /* 0x000fc800078ec0ff */
[CC--:B------:R-:W-:Y:S02]  /*c7f0*/  IADD3 R14, R13.reuse, R15.reuse, R2 ;  /* 0x0000000f0d0e7210 */ /* 0x0c0fe40007ffe002 */
[----:B------:R-:W-:Y:S01]  /*c800*/  IADD3 R12, R13, R15, R12 ;  /* 0x0000000f0d0c7210 */ /* 0x000fe20007ffe00c */
[----:B------:R-:W-:Y:S01]  /*c810*/  IMAD.MOV.U32 R13, RZ, RZ, 0x40000040 ;  /* 0x40000040ff0d7424 */ /* 0x000fe200078e00ff */
[----:B------:R-:W-:Y:S01]  /*c820*/  MOV R15, 0x40000040 ;  /* 0x40000040000f7802 */ /* 0x000fe20000000f00 */
        /* <DEDUP_REMOVED lines=13> */
.L_x_8690:
[----:B------:R-:W2:Y:S01]  /*c900*/  LDL R15, [R1+0x18] ;  /* 0x00001800010f7983 */ /* 0x000ea20000100800 */
[----:B------:R-:W0:Y:S01]  /*c910*/  LDC R222, c[0x0][0x448] ;  /* 0x00011200ffde7b82 */ /* 0x000e220000000800 */
[----:B------:R-:W-:Y:S02]  /*c920*/  ULDC UR4, c[0x0][0xad0] ;  /* 0x0002b40000047ab9 */ /* 0x000fe40000000800 */
[----:B------:R-:W3:Y:S01]  /*c930*/  LDL R58, [R1+0x10] ;  /* 0x00001000013a7983 */ /* 0x000ee20000100800 */
[----:B------:R-:W-:Y:S01]  /*c940*/  FMUL.FTZ R13, R24, UR4 ;  /* 0x00000004180d7c20 */ /* 0x000fe20008410000 */
[----:B------:R-:W-:Y:S01]  /*c950*/  FMUL.FTZ R57, R25, UR4 ;  /* 0x0000000419397c20 */ /* 0x000fe20008410000 */
[----:B------:R-:W-:Y:S01]  /*c960*/  FMUL.FTZ R12, R26, UR4 ;  /* 0x000000041a0c7c20 */ /* 0x000fe20008410000 */
[----:B------:R-:W-:Y:S02]  /*c970*/  IMAD R71, R169, -0x40, R0 ;  /* 0xffffffc0a9477824 */ /* 0x000fe400078e0200 */
        /* <DEDUP_REMOVED lines=9> */
[----:B------:R-:W4:Y:S01]  /*ca10*/  LDL R40, [R1] ;  /* 0x0000000001287983 */ /* 0x000f220000100800 */
[----:B------:R-:W5:Y:S01]  /*ca20*/  MUFU.TANH R57, R57 ;  /* 0x0000003900397308 */ /* 0x000f620000002400 */
[----:B------:R-:W-:-:S02]  /*ca30*/  LOP3.LUT R16, R16, 0xfffffffd, RZ, 0xc0, !PT ;  /* 0xfffffffd10107812 */ /* 0x000fc400078ec0ff */
[----:B0-----:R-:W-:Y:S01]  /*ca40*/  ISETP.NE.AND P5, PT, R222, 0x1, PT ;  /* 0x00000001de00780c */ /* 0x001fe20003fa5270 */
[----:B------:R-:W-:-:S04]  /*ca50*/  FMUL.FTZ R48, R48, UR4 ;  /* 0x0000000430307c20 */ /* 0x000fc80008410000 */
[----:B------:R-:W0:Y:S01]  /*ca60*/  MUFU.TANH R69, R69 ;  /* 0x0000004500457308 */ /* 0x000e220000002400 */
[----:B------:R-:W-:-:S07]  /*ca70*/  FMUL.FTZ R14, R27, UR4 ;  /* 0x000000041b0e7c20 */ /* 0x000fce0008410000 */
[----:B------:R-:W0:Y:S01]  /*ca80*/  MUFU.TANH R21, R21 ;  /* 0x0000001500157308 */ /* 0x000e220000002400 */
[----:B------:R-:W1:Y:S07]  /*ca90*/  @P5 LDC R24, c[0x0][0x44c] ;  /* 0x00011300ff185b82 */ /* 0x000e6e0000000800 */
[----:B------:R-:W0:Y:S08]  /*caa0*/  MUFU.TANH R67, R67 ;  /* 0x0000004300437308 */ /* 0x000e300000002400 */
[----:B------:R-:W0:Y:S01]  /*cab0*/  MUFU.TANH R63, R63 ;  /* 0x0000003f003f7308 */ /* 0x000e220000002400 */
[----:B------:R-:W5:Y:S07]  /*cac0*/  @P5 LDC R25, c[0x0][0x450] ;  /* 0x00011400ff195b82 */ /* 0x000f6e0000000800 */
        /* <DEDUP_REMOVED lines=17> */
[----:B------:R-:W-:-:S07]  /*cbe0*/  @P5 LOP3.LUT R16, R16, 0x2, RZ, 0xfc, !PT ;  /* 0x0000000210105812 */ /* 0x000fce00078efcff */
[----:B------:R-:W0:Y:S08]  /*cbf0*/  MUFU.TANH R33, R33 ;  /* 0x0000002100217308 */ /* 0x000e300000002400 */
[----:B------:R-:W0:Y:S08]  /*cc00*/  MUFU.TANH R37, R37 ;  /* 0x0000002500257308 */ /* 0x000e300000002400 */
[----:B------:R-:W0:Y:S08]  /*cc10*/  MUFU.TANH R29, R29 ;  /* 0x0000001d001d7308 */ /* 0x000e300000002400 */
[----:B------:R-:W0:Y:S08]  /*cc20*/  MUFU.TANH R27, R48 ;  /* 0x00000030001b7308 */ /* 0x000e300000002400 */
[----:B------:R-:W-:Y:S08]  /*cc30*/  MUFU.TANH R12, R12 ;  /* 0x0000000c000c7308 */ /* 0x000ff00000002400 */
[----:B------:R-:W-:Y:S08]  /*cc40*/  MUFU.TANH R14, R14 ;  /* 0x0000000e000e7308 */ /* 0x000ff00000002400 */
[----:B------:R-:W-:Y:S08]  /*cc50*/  MUFU.TANH R73, R73 ;  /* 0x0000004900497308 */ /* 0x000ff00000002400 */
[----:B------:R-:W-:Y:S08]  /*cc60*/  MUFU.TANH R75, R75 ;  /* 0x0000004b004b7308 */ /* 0x000ff00000002400 */
[----:B------:R-:W-:Y:S08]  /*cc70*/  MUFU.TANH R77, R77 ;  /* 0x0000004d004d7308 */ /* 0x000ff00000002400 */
[----:B------:R-:W-:Y:S01]  /*cc80*/  MUFU.TANH R79, R79 ;  /* 0x0000004f004f7308 */ /* 0x000fe20000002400 */
[----:B--2---:R-:W-:-:S04]  /*cc90*/  IMAD.IADD R15, R15, 0x1, R213 ;  /* 0x000000010f0f7824 */ /* 0x004fc800078e02d5 */
[----:B-1----:R-:W-:-:S05]  /*cca0*/  @P5 IMAD.HI.U32 R24, R15, R24, RZ ;  /* 0x000000180f185227 */ /* 0x002fca00078e00ff */
[----:B-----5:R-:W-:Y:S02]  /*ccb0*/  @P5 SHF.R.U32.HI R15, RZ, R25, R24 ;  /* 0x00000019ff0f5219 */ /* 0x020fe40000011618 */
[----:B------:R-:W-:Y:S02]  /*ccc0*/  IADD3 R24, R212, 0x1, R71 ;  /* 0x00000001d4187810 */ /* 0x000fe40007ffe047 */
[----:B---3--:R-:W-:Y:S01]  /*ccd0*/  IADD3 R71, -R58, R71, R212 ;  /* 0x000000473a477210 */ /* 0x008fe20007ffe1d4 */
[----:B------:R-:W1:Y:S01]  /*cce0*/  SHFL.IDX PT, R26, R15, RZ, 0x1c1f ;  /* 0x001c1fff0f1a7589 */ /* 0x000e6200000e0000 */
[----:B------:R-:W-:-:S04]  /*ccf0*/  IADD3 R24, -R207, R24, -R58 ;  /* 0x00000018cf187210 */ /* 0x000fc80007ffe93a */
[----:B-1----:R-:W-:-:S04]  /*cd00*/  VIADDMNMX R26, R26, R24, R71, PT ;  /* 0x000000181a1a7246 */ /* 0x002fc80003800147 */
[C---:B------:R-:W-:Y:S02]  /*cd10*/  ISETP.GT.AND P1, PT, R26.reuse, RZ, PT ;  /* 0x000000ff1a00720c */ /* 0x040fe40003f24270 */
[C---:B------:R-:W-:Y:S02]  /*cd20*/  ISETP.GT.AND P2, PT, R26.reuse, 0x1, PT ;  /* 0x000000011a00780c */ /* 0x040fe40003f44270 */
[C---:B------:R-:W-:Y:S02]  /*cd30*/  ISETP.GT.AND P3, PT, R26.reuse, 0x8, PT ;  /* 0x000000081a00780c */ /* 0x040fe40003f64270 */
[----:B------:R-:W-:Y:S02]  /*cd40*/  FSEL R0, R13, -INF , P1 ;  /* 0xff8000000d007808 */ /* 0x000fe40000800000 */
[----:B------:R-:W-:Y:S02]  /*cd50*/  FSEL R57, R57, -INF , P2 ;  /* 0xff80000039397808 */ /* 0x000fe40001000000 */
[----:B------:R-:W-:-:S02]  /*cd60*/  ISETP.GT.AND P1, PT, R26, 0x9, PT ;  /* 0x000000091a00780c */ /* 0x000fc40003f24270 */
[----:B0-----:R-:W-:Y:S02]  /*cd70*/  FSEL R69, R69, -INF , P3 ;  /* 0xff80000045457808 */ /* 0x001fe40001800000 */
[----:B------:R-:W-:Y:S02]  /*cd80*/  FMNMX.FTZ R28, R0, R57, !PT ;  /* 0x00000039001c7209 */ /* 0x000fe40007810000 */
[C---:B------:R-:W-:Y:S02]  /*cd90*/  ISETP.GT.AND P2, PT, R26.reuse, 0x10, PT ;  /* 0x000000101a00780c */ /* 0x040fe40003f44270 */
[----:B------:R-:W-:Y:S02]  /*cda0*/  FSEL R41, R21, -INF , P1 ;  /* 0xff80000015297808 */ /* 0x000fe40000800000 */
[----:B------:R-:W-:Y:S02]  /*cdb0*/  FMNMX.FTZ R28, R69, R28, !PT ;  /* 0x0000001c451c7209 */ /* 0x000fe40007810000 */
[----:B------:R-:W-:-:S02]  /*cdc0*/  ISETP.GT.AND P1, PT, R26, 0x11, PT ;  /* 0x000000111a00780c */ /* 0x000fc40003f24270 */
[----:B------:R-:W-:Y:S02]  /*cdd0*/  FSEL R67, R67, -INF , P2 ;  /* 0xff80000043437808 */ /* 0x000fe40001000000 */
        /* <DEDUP_REMOVED lines=12> */
[----:B------:R-:W-:Y:S01]  /*cea0*/  FMNMX.FTZ R28, R59, R28, !PT ;  /* 0x0000001c3b1c7209 */ /* 0x000fe20007810000 */
[----:B------:R-:W0:Y:S01]  /*ceb0*/  MUFU.TANH R25, R49 ;  /* 0x0000003100197308 */ /* 0x000e220000002400 */
[C---:B------:R-:W-:Y:S02]  /*cec0*/  ISETP.GT.AND P2, PT, R26.reuse, 0x28, PT ;  /* 0x000000281a00780c */ /* 0x040fe40003f44270 */
[----:B------:R-:W-:Y:S02]  /*ced0*/  FSEL R33, R33, -INF , P1 ;  /* 0xff80000021217808 */ /* 0x000fe40000800000 */
[----:B------:R-:W-:Y:S02]  /*cee0*/  FMNMX.FTZ R28, R61, R28, !PT ;  /* 0x0000001c3d1c7209 */ /* 0x000fe40007810000 */
[----:B------:R-:W-:Y:S01]  /*cef0*/  ISETP.GT.AND P1, PT, R26, 0x29, PT ;  /* 0x000000291a00780c */ /* 0x000fe20003f24270 */
[----:B------:R-:W1:Y:S01]  /*cf00*/  MUFU.TANH R21, R52 ;  /* 0x0000003400157308 */ /* 0x000e620000002400 */
[----:B------:R-:W-:-:S02]  /*cf10*/  FSEL R37, R37, -INF , P2 ;  /* 0xff80000025257808 */ /* 0x000fc40001000000 */
[----:B------:R-:W-:Y:S02]  /*cf20*/  FMNMX.FTZ R28, R33, R28, !PT ;  /* 0x0000001c211c7209 */ /* 0x000fe40007810000 */
[C---:B------:R-:W-:Y:S02]  /*cf30*/  ISETP.GT.AND P2, PT, R26.reuse, 0x30, PT ;  /* 0x000000301a00780c */ /* 0x040fe40003f44270 */
[----:B------:R-:W-:Y:S01]  /*cf40*/  FSEL R29, R29, -INF , P1 ;  /* 0xff8000001d1d7808 */ /* 0x000fe20000800000 */
[----:B------:R-:W2:Y:S01]  /*cf50*/  MUFU.TANH R13, R53 ;  /* 0x00000035000d7308 */ /* 0x000ea20000002400 */
[----:B------:R-:W-:Y:S02]  /*cf60*/  FMNMX.FTZ R28, R37, R28, !PT ;  /* 0x0000001c251c7209 */ /* 0x000fe40007810000 */
[----:B------:R-:W-:Y:S02]  /*cf70*/  ISETP.GT.AND P1, PT, R26, 0x31, PT ;  /* 0x000000311a00780c */ /* 0x000fe40003f24270 */
[----:B------:R-:W-:-:S02]  /*cf80*/  FSEL R27, R27, -INF , P2 ;  /* 0xff8000001b1b7808 */ /* 0x000fc40001000000 */
[----:B------:R-:W-:Y:S02]  /*cf90*/  FMNMX.FTZ R28, R29, R28, !PT ;  /* 0x0000001c1d1c7209 */ /* 0x000fe40007810000 */
[C---:B------:R-:W-:Y:S02]  /*cfa0*/  ISETP.GT.AND P2, PT, R26.reuse, 0x38, PT ;  /* 0x000000381a00780c */ /* 0x040fe40003f44270 */
[----:B0-----:R-:W-:Y:S02]  /*cfb0*/  FSEL R25, R25, -INF , P1 ;  /* 0xff80000019197808 */ /* 0x001fe40000800000 */
[----:B------:R-:W-:Y:S02]  /*cfc0*/  FMNMX.FTZ R28, R27, R28, !PT ;  /* 0x0000001c1b1c7209 */ /* 0x000fe40007810000 */
[----:B------:R-:W-:Y:S02]  /*cfd0*/  ISETP.GT.AND P1, PT, R26, 0x39, PT ;  /* 0x000000391a00780c */ /* 0x000fe40003f24270 */
[----:B-1----:R-:W-:-:S02]  /*cfe0*/  FSEL R21, R21, -INF , P2 ;  /* 0xff80000015157808 */ /* 0x002fc40001000000 */
[----:B------:R-:W-:Y:S02]  /*cff0*/  FMNMX.FTZ R28, R25, R28, !PT ;  /* 0x0000001c191c7209 */ /* 0x000fe40007810000 */
[----:B--2---:R-:W-:Y:S02]  /*d000*/  FSEL R13, R13, -INF , P1 ;  /* 0xff8000000d0d7808 */ /* 0x004fe40000800000 */
[----:B------:R-:W-:-:S04]  /*d010*/  FMNMX.FTZ R28, R21, R28, !PT ;  /* 0x0000001c151c7209 */ /* 0x000fc80007810000 */
[----:B------:R-:W-:Y:S01]  /*d020*/  FMNMX.FTZ R28, R13, R28, !PT ;  /* 0x0000001c0d1c7209 */ /* 0x000fe20007810000 */
[----:B------:R-:W0:Y:S04]  /*d030*/  SHFL.IDX PT, R15, R15, 0x1, 0x1c1f ;  /* 0x003c1f000f0f7f89 */ /* 0x000e2800000e0000 */
[----:B------:R-:W1:Y:S01]  /*d040*/  SHFL.BFLY PT, R31, R28, 0x2, 0x1f ;  /* 0x0c401f001c1f7f89 */ /* 0x000e6200000e0000 */
[----:B------:R-:W2:Y:S01]  /*d050*/  MUFU.TANH R81, R81 ;  /* 0x0000005100517308 */ /* 0x000ea20000002400 */
[----:B------:R-:W-:Y:S01]  /*d060*/  FMUL.FTZ R26, R43, UR4 ;  /* 0x000000042b1a7c20 */ /* 0x000fe20008410000 */
[----:B0-----:R-:W-:Y:S02]  /*d070*/  VIADDMNMX R24, R15, R24, R71, PT ;  /* 0x000000180f187246 */ /* 0x001fe40003800147 */
[----:B-1----:R-:W-:-:S02]  /*d080*/  FMNMX.FTZ R31, R28, R31, !PT ;  /* 0x0000001f1c1f7209 */ /* 0x002fc40007810000 */
[C---:B------:R-:W-:Y:S02]  /*d090*/  ISETP.GT.AND P1, PT, R24.reuse, RZ, PT ;  /* 0x000000ff1800720c */ /* 0x040fe40003f24270 */
[----:B------:R-:W-:Y:S01]  /*d0a0*/  ISETP.GT.AND P2, PT, R24, 0x1, PT ;  /* 0x000000011800780c */ /* 0x000fe20003f44270 */
[----:B------:R-:W0:Y:S01]  /*d0b0*/  SHFL.BFLY PT, R30, R31, 0x1, 0x1f ;  /* 0x0c201f001f1e7f89 */ /* 0x000e2200000e0000 */
[----:B------:R-:W-:Y:S02]  /*d0c0*/  FSEL R71, R12, -INF , P1 ;  /* 0xff8000000c477808 */ /* 0x000fe40000800000 */
[----:B------:R-:W-:Y:S02]  /*d0d0*/  ISETP.GT.AND P3, PT, R24, 0x8, PT ;  /* 0x000000081800780c */ /* 0x000fe40003f64270 */
[----:B------:R-:W-:Y:S02]  /*d0e0*/  FSEL R12, R14, -INF , P2 ;  /* 0xff8000000e0c7808 */ /* 0x000fe40001000000 */
[----:B------:R-:W-:-:S02]  /*d0f0*/  ISETP.GT.AND P1, PT, R24, 0x9, PT ;  /* 0x000000091800780c */ /* 0x000fc40003f24270 */
[----:B------:R-:W-:Y:S02]  /*d100*/  FSEL R73, R73, -INF , P3 ;  /* 0xff80000049497808 */ /* 0x000fe40001800000 */
[----:B------:R-:W-:Y:S01]  /*d110*/  FMNMX.FTZ R14, R71, R12, !PT ;  /* 0x0000000c470e7209 */ /* 0x000fe20007810000 */
[----:B------:R-:W1:Y:S01]  /*d120*/  MUFU.TANH R83, R83 ;  /* 0x0000005300537308 */ /* 0x000e620000002400 */
[----:B------:R-:W-:Y:S02]  /*d130*/  ISETP.GT.AND P2, PT, R24, 0x10, PT ;  /* 0x000000101800780c */ /* 0x000fe40003f44270 */
[----:B------:R-:W-:Y:S02]  /*d140*/  FSEL R75, R75, -INF , P1 ;  /* 0xff8000004b4b7808 */ /* 0x000fe40000800000 */
[----:B------:R-:W-:Y:S01]  /*d150*/  FMNMX.FTZ R14, R73, R14, !PT ;  /* 0x0000000e490e7209 */ /* 0x000fe20007810000 */
[----:B------:R-:W-:Y:S01]  /*d160*/  FMUL.FTZ R49, R46, UR4 ;  /* 0x000000042e317c20 */ /* 0x000fe20008410000 */
[----:B------:R-:W-:Y:S01]  /*d170*/  ISETP.GT.AND P1, PT, R24, 0x11, PT ;  /* 0x000000111800780c */ /* 0x000fe20003f24270 */
[----:B------:R-:W3:Y:S01]  /*d180*/  MUFU.TANH R85, R85 ;  /* 0x0000005500557308 */ /* 0x000ee20000002400 */
[----:B------:R-:W-:-:S02]  /*d190*/  FSEL R77, R77, -INF , P2 ;  /* 0xff8000004d4d7808 */ /* 0x000fc40001000000 */
[----:B------:R-:W-:Y:S01]  /*d1a0*/  FMNMX.FTZ R14, R75, R14, !PT ;  /* 0x0000000e4b0e7209 */ /* 0x000fe20007810000 */
[----:B------:R-:W-:Y:S01]  /*d1b0*/  FMUL.FTZ R45, R47, UR4 ;  /* 0x000000042f2d7c20 */ /* 0x000fe20008410000 */
[----:B------:R-:W-:Y:S02]  /*d1c0*/  ISETP.GT.AND P2, PT, R24, 0x18, PT ;  /* 0x000000181800780c */ /* 0x000fe40003f44270 */
[----:B------:R-:W-:Y:S01]  /*d1d0*/  FSEL R79, R79, -INF , P1 ;  /* 0xff8000004f4f7808 */ /* 0x000fe20000800000 */
[----:B------:R-:W5:Y:S01]  /*d1e0*/  MUFU.TANH R26, R26 ;  /* 0x0000001a001a7308 */ /* 0x000f620000002400 */
[----:B------:R-:W-:Y:S02]  /*d1f0*/  FMNMX.FTZ R14, R77, R14, !PT ;  /* 0x0000000e4d0e7209 */ /* 0x000fe40007810000 */
[----:B0-----:R-:W-:Y:S01]  /*d200*/  FMNMX.FTZ R15, R31, R30, !PT ;  /* 0x0000001e1f0f7209 */ /* 0x001fe20007810000 */
[----:B------:R-:W-:Y:S01]  /*d210*/  FMUL.FTZ R47, R50, UR4 ;  /* 0x00000004322f7c20 */ /* 0x000fe20008410000 */
[----:B------:R-:W-:-:S02]  /*d220*/  ISETP.GT.AND P1, PT, R24, 0x19, PT ;  /* 0x000000191800780c */ /* 0x000fc40003f24270 */
[----:B--2---:R-:W-:Y:S01]  /*d230*/  FSEL R81, R81, -INF , P2 ;  /* 0xff80000051517808 */ /* 0x004fe20001000000 */
[----:B------:R-:W0:Y:S01]  /*d240*/  MUFU.TANH R49, R49 ;  /* 0x0000003100317308 */ /* 0x000e220000002400 */
[----:B------:R-:W-:Y:S02]  /*d250*/  FMNMX.FTZ R30, R79, R14, !PT ;  /* 0x0000000e4f1e7209 */ /* 0x000fe40007810000 */
[C---:B------:R-:W-:Y:S02]  /*d260*/  ISETP.GT.AND P2, PT, R24.reuse, 0x20, PT ;  /* 0x000000201800780c */ /* 0x040fe40003f44270 */
[----:B-1----:R-:W-:Y:S02]  /*d270*/  FSEL R83, R83, -INF , P1 ;  /* 0xff80000053537808 */ /* 0x002fe40000800000 */
[----:B------:R-:W-:Y:S01]  /*d280*/  FMNMX.FTZ R30, R81, R30, !PT ;  /* 0x0000001e511e7209 */ /* 0x000fe20007810000 */
[----:B------:R-:W1:Y:S01]  /*d290*/  MUFU.TANH R45, R45 ;  /* 0x0000002d002d7308 */ /* 0x000e620000002400 */
[----:B------:R-:W-:-:S02]  /*d2a0*/  ISETP.GT.AND P1, PT, R24, 0x21, PT ;  /* 0x000000211800780c */ /* 0x000fc40003f24270 */
[----:B---3--:R-:W-:Y:S02]  /*d2b0*/  FSEL R85, R85, -INF , P2 ;  /* 0xff80000055557808 */ /* 0x008fe40001000000 */
[----:B------:R-:W-:-:S03]  /*d2c0*/  FMNMX.FTZ R30, R83, R30, !PT ;  /* 0x0000001e531e7209 */ /* 0x000fc60007810000 */
[----:B------:R-:W2:Y:S01]  /*d2d0*/  MUFU.TANH R47, R47 ;  /* 0x0000002f002f7308 */ /* 0x000ea20000002400 */
[----:B------:R-:W-:Y:S01]  /*d2e0*/  FMUL.FTZ R28, R55, UR4 ;  /* 0x00000004371c7c20 */ /* 0x000fe20008410000 */
[----:B------:R-:W-:Y:S01]  /*d2f0*/  ISETP.GT.AND P2, PT, R24, 0x28, PT ;  /* 0x000000281800780c */ /* 0x000fe20003f44270 */
[----:B------:R-:W-:Y:S01]  /*d300*/  ULDC UR4, c[0x0][0xa80] ;  /* 0x0002a00000047ab9 */ /* 0x000fe20000000800 */
[----:B-----5:R-:W-:Y:S02]  /*d310*/  FSEL R55, R26, -INF , P1 ;  /* 0xff8000001a377808 */ /* 0x020fe40000800000 */
[----:B------:R-:W-:Y:S02]  /*d320*/  FMNMX.FTZ R30, R85, R30, !PT ;  /* 0x0000001e551e7209 */ /* 0x000fe40007810000 */
[----:B------:R-:W3:Y:S01]  /*d330*/  MUFU.TANH R51, R51 ;  /* 0x0000003300337308 */ /* 0x000ee20000002400 */
[----:B------:R-:W-:Y:S02]  /*d340*/  ISETP.GT.AND P3, PT, R24, 0x29, PT ;  /* 0x000000291800780c */ /* 0x000fe40003f64270 */
[----:B0-----:R-:W-:-:S02]  /*d350*/  FSEL R49, R49, -INF , P2 ;  /* 0xff80000031317808 */ /* 0x001fc40001000000 */
[----:B------:R-:W-:-:S03]  /*d360*/  FMNMX.FTZ R30, R55, R30, !PT ;  /* 0x0000001e371e7209 */ /* 0x000fc60007810000 */
[----:B------:R-:W0:Y:S01]  /*d370*/  MUFU.TANH R53, R54 ;  /* 0x0000003600357308 */ /* 0x000e220000002400 */
[----:B------:R-:W-:Y:S01]  /*d380*/  ISETP.GT.AND P1, PT, R24, 0x30, PT ;  /* 0x000000301800780c */ /* 0x000fe20003f24270 */
[----:B------:R-:W-:Y:S01]  /*d390*/  IMAD.U32 R14, RZ, RZ, UR4 ;  /* 0x00000004ff0e7e24 */ /* 0x000fe2000f8e00ff */
[----:B-1----:R-:W-:Y:S02]  /*d3a0*/  FSEL R45, R45, -INF , P3 ;  /* 0xff8000002d2d7808 */ /* 0x002fe40001800000 */
[----:B------:R-:W-:-:S03]  /*d3b0*/  FMNMX.FTZ R30, R49, R30, !PT ;  /* 0x0000001e311e7209 */ /* 0x000fc60007810000 */
[----:B------:R-:W1:Y:S01]  /*d3c0*/  MUFU.TANH R28, R28 ;  /* 0x0000001c001c7308 */ /* 0x000e620000002400 */
[C---:B------:R-:W-:Y:S01]  /*d3d0*/  ISETP.GT.AND P2, PT, R24.reuse, 0x31, PT ;  /* 0x000000311800780c */ /* 0x040fe20003f44270 */
[----:B------:R-:W-:Y:S01]  /*d3e0*/  FMUL.FTZ R26, R15, R14 ;  /* 0x0000000e0f1a7220 */ /* 0x000fe20000410000 */
[----:B--2---:R-:W-:Y:S02]  /*d3f0*/  FSEL R47, R47, -INF , P1 ;  /* 0xff8000002f2f7808 */ /* 0x004fe40000800000 */
[----:B------:R-:W-:Y:S02]  /*d400*/  FMNMX.FTZ R30, R45, R30, !PT ;  /* 0x0000001e2d1e7209 */ /* 0x000fe40007810000 */
[----:B------:R-:W-:Y:S02]  /*d410*/  FSETP.NEU.FTZ.AND P4, PT, R15, -INF , PT ;  /* 0xff8000000f00780b */ /* 0x000fe40003f9d000 */
[----:B------:R-:W-:Y:S02]  /*d420*/  ISETP.GT.AND P1, PT, R24, 0x38, PT ;  /* 0x000000381800780c */ /* 0x000fe40003f24270 */
[----:B---3--:R-:W-:-:S02]  /*d430*/  FSEL R51, R51, -INF , P2 ;  /* 0xff80000033337808 */ /* 0x008fc40001000000 */
[----:B------:R-:W-:Y:S02]  /*d440*/  FMNMX.FTZ R30, R47, R30, !PT ;  /* 0x0000001e2f1e7209 */ /* 0x000fe40007810000 */
[----:B------:R-:W-:Y:S02]  /*d450*/  FSEL R26, R26, RZ, P4 ;  /* 0x000000ff1a1a7208 */ /* 0x000fe40002000000 */
[----:B------:R-:W-:Y:S02]  /*d460*/  ISETP.GT.AND P2, PT, R24, 0x39, PT ;  /* 0x000000391800780c */ /* 0x000fe40003f44270 */
[----:B0-----:R-:W-:Y:S02]  /*d470*/  FSEL R53, R53, -INF , P1 ;  /* 0xff80000035357808 */ /* 0x001fe40000800000 */
[----:B------:R-:W-:Y:S01]  /*d480*/  FMNMX.FTZ R30, R51, R30, !PT ;  /* 0x0000001e331e7209 */ /* 0x000fe20007810000 */
[----:B------:R-:W-:Y:S01]  /*d490*/  FFMA.FTZ R39, R57, R14, -R26 ;  /* 0x0000000e39277223 */ /* 0x000fe2000001081a */
[----:B-1----:R-:W-:-:S02]  /*d4a0*/  FSEL R57, R28, -INF , P2 ;  /* 0xff8000001c397808 */ /* 0x002fc40001000000 */
[----:B------:R-:W-:-:S04]  /*d4b0*/  FMNMX.FTZ R30, R53, R30, !PT ;  /* 0x0000001e351e7209 */ /* 0x000fc80007810000 */
[----:B------:R-:W-:-:S05]  /*d4c0*/  FMNMX.FTZ R30, R57, R30, !PT ;  /* 0x0000001e391e7209 */ /* 0x000fca0007810000 */
[----:B------:R-:W0:Y:S01]  /*d4d0*/  SHFL.BFLY PT, R31, R30, 0x2, 0x1f ;  /* 0x0c401f001e1f7f89 */ /* 0x000e2200000e0000 */
[-CC-:B------:R-:W-:Y:S01]  /*d4e0*/  FFMA.FTZ R152, R0, R14.reuse, -R26.reuse ;  /* 0x0000000e00987223 */ /* 0x180fe2000001081a */
[----:B------:R-:W-:Y:S01]  /*d4f0*/  FFMA.FTZ R35, R59, R14, -R26 ;  /* 0x0000000e3b237223 */ /* 0x000fe2000001081a */
[----:B0-----:R-:W-:-:S05]  /*d500*/  FMNMX.FTZ R0, R30, R31, !PT ;  /* 0x0000001f1e007209 */ /* 0x001fca0007810000 */
        /* <DEDUP_REMOVED lines=14> */
[----:B0-----:R-:W-:-:S04]  /*d5f0*/  FMNMX.FTZ R168, R0, R59, !PT ;  /* 0x0000003b00a87209 */ /* 0x001fc80007810000 */
[C---:B------:R-:W-:Y:S01]  /*d600*/  FSETP.NEU.FTZ.AND P1, PT, R168.reuse, -INF , PT ;  /* 0xff800000a800780b */ /* 0x040fe20003f3d000 */
[----:B------:R-:W-:Y:S01]  /*d610*/  FMUL.FTZ R0, R168, R14 ;  /* 0x0000000ea8007220 */ /* 0x000fe20000410000 */
[----:B------:R-:W-:Y:S04]  /*d620*/  MUFU.EX2 R152, R152 ;  /* 0x0000009800987308 */ /* 0x000fe80000000800 */
[----:B------:R-:W-:-:S04]  /*d630*/  FSEL R26, R0, RZ, P1 ;  /* 0x000000ff001a7208 */ /* 0x000fc80000800000 */
[----:B------:R-:W0:Y:S01]  /*d640*/  MUFU.EX2 R39, R39 ;  /* 0x0000002700277308 */ /* 0x000e220000000800 */
[-CC-:B------:R-:W-:Y:S01]  /*d650*/  FFMA.FTZ R153, R71, R14.reuse, -R26.reuse ;  /* 0x0000000e47997223 */ /* 0x180fe2000001081a */
[-CC-:B------:R-:W-:Y:S01]  /*d660*/  FFMA.FTZ R0, R12, R14.reuse, -R26.reuse ;  /* 0x0000000e0c007223 */ /* 0x180fe2000001081a */
[----:B------:R-:W-:-:S05]  /*d670*/  FFMA.FTZ R155, R73, R14, -R26 ;  /* 0x0000000e499b7223 */ /* 0x000fca000001081a */
[----:B------:R-:W1:Y:S01]  /*d680*/  MUFU.EX2 R154, R154 ;  /* 0x0000009a009a7308 */ /* 0x000e620000000800 */
[-CC-:B------:R-:W-:Y:S01]  /*d690*/  FFMA.FTZ R12, R75, R14.reuse, -R26.reuse ;  /* 0x0000000e4b0c7223 */ /* 0x180fe2000001081a */
[----:B------:R-:W-:-:S06]  /*d6a0*/  FFMA.FTZ R165, R77, R14, -R26 ;  /* 0x0000000e4da57223 */ /* 0x000fcc000001081a */
[----:B------:R-:W-:Y:S01]  /*d6b0*/  MUFU.EX2 R153, R153 ;  /* 0x0000009900997308 */ /* 0x000fe20000000800 */
[----:B------:R-:W-:-:S07]  /*d6c0*/  VIADD R13, R20, 0x38840 ;  /* 0x00038840140d7836 */ /* 0x000fce0000000000 */
[----:B------:R-:W2:Y:S08]  /*d6d0*/  MUFU.EX2 R0, R0 ;  /* 0x0000000000007308 */ /* 0x000eb00000000800 */
[----:B------:R-:W3:Y:S01]  /*d6e0*/  MUFU.EX2 R41, R41 ;  /* 0x0000002900297308 */ /* 0x000ee20000000800 */
[----:B------:R-:W-:Y:S01]  /*d6f0*/  FFMA.FTZ R30, R79, R14, -R26 ;  /* 0x0000000e4f1e7223 */ /* 0x000fe2000001081a */
[----:B0-----:R-:W-:-:S06]  /*d700*/  FADD.FTZ R37, R152, R39 ;  /* 0x0000002798257221 */ /* 0x001fcc0000010000 */
[----:B------:R-:W0:Y:S01]  /*d710*/  MUFU.EX2 R155, R155 ;  /* 0x0000009b009b7308 */ /* 0x000e220000000800 */
[----:B------:R-:W-:-:S07]  /*d720*/  PRMT R24, R190, 0x654, R13 ;  /* 0x00000654be187816 */ /* 0x000fce000000000d */
[----:B------:R-:W5:Y:S01]  /*d730*/  MUFU.EX2 R164, R164 ;  /* 0x000000a400a47308 */ /* 0x000f620000000800 */
[----:B------:R-:W-:Y:S01]  /*d740*/  LOP3.LUT R13, R56, 0x2000000, RZ, 0xfc, !PT ;  /* 0x02000000380d7812 */ /* 0x000fe200078efcff */
[----:B------:R-:W-:-:S06]  /*d750*/  IMAD.MOV.U32 R27, RZ, RZ, 0x40000040 ;  /* 0x40000040ff1b7424 */ /* 0x000fcc00078e00ff */
[----:B------:R-:W4:Y:S01]  /*d760*/  MUFU.EX2 R12, R12 ;  /* 0x0000000c000c7308 */ /* 0x000f220000000800 */
[----:B-1----:R-:W-:Y:S01]  /*d770*/  FADD.FTZ R38, R154, R37 ;  /* 0x000000259a267221 */ /* 0x002fe20000010000 */
[----:B------:R-:W-:Y:S01]  /*d780*/  IMAD.MOV.U32 R25, RZ, RZ, 0x40000040 ;  /* 0x40000040ff197424 */ /* 0x000fe200078e00ff */
[----:B------:R1:W-:Y:S05]  /*d790*/  SYNCS.ARRIVE.TRANS64.RED.A1T0 RZ, [R24+URZ], RZ ;  /* 0x000000ff18ff79a7 */ /* 0x0003ea000810043f */
[----:B------:R-:W4:Y:S01]  /*d7a0*/  MUFU.EX2 R43, R43 ;  /* 0x0000002b002b7308 */ /* 0x000f220000000800 */
[----:B------:R-:W-:Y:S01]  /*d7b0*/  R2UR UR11, R27 ;  /* 0x000000001b0b72ca */ /* 0x000fe200000e0000 */
[----:B--2---:R-:W-:Y:S01]  /*d7c0*/  FADD.FTZ R36, R153, R0 ;  /* 0x0000000099247221 */ /* 0x004fe20000010000 */
[----:B-1----:R-:W-:-:S05]  /*d7d0*/  IMAD R24, R22, 0x1000, R13 ;  /* 0x0000100016187824 */ /* 0x002fca00078e020d */
[----:B------:R-:W1:Y:S01]  /*d7e0*/  MUFU.EX2 R165, R165 ;  /* 0x000000a500a57308 */ /* 0x000e620000000800 */
[----:B------:R-:W-:Y:S01]  /*d7f0*/  FFMA.FTZ R167, R81, R14, -R26 ;  /* 0x0000000e51a77223 */ /* 0x000fe2000001081a */
[----:B---3--:R-:W-:-:S06]  /*d800*/  FADD.FTZ R27, R41, R38 ;  /* 0x00000026291b7221 */ /* 0x008fcc0000010000 */
[----:B------:R-:W2:Y:S01]  /*d810*/  MUFU.EX2 R166, R166 ;  /* 0x000000a600a67308 */ /* 0x000ea20000000800 */
[-CC-:B------:R-:W-:Y:S01]  /*d820*/  FFMA.FTZ R28, R83, R14.reuse, -R26.reuse ;  /* 0x0000000e531c7223 */ /* 0x180fe2000001081a */
[-CC-:B------:R-:W-:Y:S01]  /*d830*/  FFMA.FTZ R161, R85, R14.reuse, -R26.reuse ;  /* 0x0000000e55a17223 */ /* 0x180fe2000001081a */
[-CC-:B------:R-:W-:Y:S01]  /*d840*/  FFMA.FTZ R32, R55, R14.reuse, -R26.reuse ;  /* 0x0000000e37207223 */ /* 0x180fe2000001081a */
[----:B------:R-:W-:-:S04]  /*d850*/  FFMA.FTZ R163, R49, R14, -R26 ;  /* 0x0000000e31a37223 */ /* 0x000fc8000001081a */
[----:B------:R-:W3:Y:S01]  /*d860*/  MUFU.EX2 R30, R30 ;  /* 0x0000001e001e7308 */ /* 0x000ee20000000800 */
[-CC-:B------:R-:W-:Y:S01]  /*d870*/  FFMA.FTZ R34, R45, R14.reuse, -R26.reuse ;  /* 0x0000000e2d227223 */ /* 0x180fe2000001081a */
[-CC-:B------:R-:W-:Y:S01]  /*d880*/  FFMA.FTZ R157, R47, R14.reuse, -R26.reuse ;  /* 0x0000000e2f9d7223 */ /* 0x180fe2000001081a */
[-CC-:B------:R-:W-:Y:S01]  /*d890*/  FFMA.FTZ R51, R51, R14.reuse, -R26.reuse ;  /* 0x0000000e33337223 */ /* 0x180fe2000001081a */
[-CC-:B------:R-:W-:Y:S01]  /*d8a0*/  FFMA.FTZ R53, R53, R14.reuse, -R26.reuse ;  /* 0x0000000e35357223 */ /* 0x180fe2000001081a */
[----:B------:R-:W-:-:S03]  /*d8b0*/  FFMA.FTZ R57, R57, R14, -R26 ;  /* 0x0000000e39397223 */ /* 0x000fc6000001081a */
[----:B------:R-:W3:Y:S01]  /*d8c0*/  MUFU.EX2 R35, R35 ;  /* 0x0000002300237308 */ /* 0x000ee20000000800 */
[----:B------:R-:W-:Y:S01]  /*d8d0*/  R2UR UR7, R25 ;  /* 0x00000000190772ca */ /* 0x000fe200000e0000 */
[----:B------:R-:W-:Y:S02]  /*d8e0*/  VIADD R26, R24, 0x80 ;  /* 0x00000080181a7836 */ /* 0x000fe40000000000 */
[----:B0-----:R-:W-:Y:S01]  /*d8f0*/  FADD.FTZ R25, R155, R36 ;  /* 0x000000249b197221 */ /* 0x001fe20000010000 */
[----:B-----5:R-:W-:Y:S01]  /*d900*/  FADD.FTZ R38, R164, R27 ;  /* 0x0000001ba4267221 */ /* 0x020fe20000010000 */
[----:B------:R-:W-:Y:S02]  /*d910*/  IMAD.MOV.U32 R27, RZ, RZ, 0x40000040 ;  /* 0x40000040ff1b7424 */ /* 0x000fe400078e00ff */
[----:B------:R-:W0:Y:S01]  /*d920*/  MUFU.EX2 R160, R160 ;  /* 0x000000a000a07308 */ /* 0x000e220000000800 */
[----:B----4-:R-:W-:Y:S01]  /*d930*/  FADD.FTZ R36, R12, R25 ;  /* 0x000000190c247221 */ /* 0x010fe20000010000 */
[----:B------:R-:W-:Y:S01]  /*d940*/  R2UR UR10, R26 ;  /* 0x000000001a0a72ca */ /* 0x000fe200000e0000 */
[----:B------:R-:W-:Y:S01]  /*d950*/  FADD.FTZ R37, R43, R38 ;  /* 0x000000262b257221 */ /* 0x000fe20000010000 */
[----:B------:R-:W-:-:S04]  /*d960*/  VIADD R26, R24, 0x100 ;  /* 0x00000100181a7836 */ /* 0x000fc80000000000 */
[----:B------:R-:W4:Y:S01]  /*d970*/  MUFU.EX2 R167, R167 ;  /* 0x000000a700a77308 */ /* 0x000f220000000800 */
[----:B------:R-:W-:Y:S01]  /*d980*/  R2UR UR15, R27 ;  /* 0x000000001b0f72ca */ /* 0x000fe200000e0000 */
[----:B-1----:R-:W-:Y:S01]  /*d990*/  FADD.FTZ R27, R165, R36 ;  /* 0x00000024a51b7221 */ /* 0x002fe20000010000 */
[----:B--2---:R-:W-:-:S05]  /*d9a0*/  FADD.FTZ R36, R166, R37 ;  /* 0x00000025a6247221 */ /* 0x004fca0000010000 */
[----:B------:R-:W1:Y:S01]  /*d9b0*/  MUFU.EX2 R31, R31 ;  /* 0x0000001f001f7308 */ /* 0x000e620000000800 */
[----:B------:R-:W-:Y:S01]  /*d9c0*/  R2UR UR14, R26 ;  /* 0x000000001a0e72ca */ /* 0x000fe200000e0000 */
[----:B---3--:R-:W-:-:S06]  /*d9d0*/  FADD.FTZ R26, R30, R27 ;  /* 0x0000001b1e1a7221 */ /* 0x008fcc0000010000 */
[----:B------:R-:W2:Y:S01]  /*d9e0*/  MUFU.EX2 R28, R28 ;  /* 0x0000001c001c7308 */ /* 0x000ea20000000800 */
[----:B------:R-:W-:Y:S01]  /*d9f0*/  FADD.FTZ R27, R35, R36 ;  /* 0x00000024231b7221 */ /* 0x000fe20000010000 */
[----:B------:R-:W-:-:S06]  /*da00*/  IMAD.MOV.U32 R25, RZ, RZ, 0x40000040 ;  /* 0x40000040ff197424 */ /* 0x000fcc00078e00ff */
[----:B------:R-:W3:Y:S01]  /*da10*/  MUFU.EX2 R162, R162 ;  /* 0x000000a200a27308 */ /* 0x000ee20000000800 */
[----:B0-----:R-:W-:-:S07]  /*da20*/  FADD.FTZ R36, R160, R27 ;  /* 0x0000001ba0247221 */ /* 0x001fce0000010000 */
[----:B------:R-:W0:Y:S01]  /*da30*/  MUFU.EX2 R161, R161 ;  /* 0x000000a100a17308 */ /* 0x000e220000000800 */
[----:B------:R-:W-:-:S07]  /*da40*/  R2UR UR19, R25 ;  /* 0x00000000191372ca */ /* 0x000fce00000e0000 */
[----:B------:R-:W5:Y:S01]  /*da50*/  MUFU.EX2 R33, R33 ;  /* 0x0000002100217308 */ /* 0x000f620000000800 */
[----:B----4-:R-:W-:Y:S01]  /*da60*/  FADD.FTZ R25, R167, R26 ;  /* 0x0000001aa7197221 */ /* 0x010fe20000010000 */
[----:B-1----:R-:W-:-:S06]  /*da70*/  FADD.FTZ R27, R31, R36 ;  /* 0x000000241f1b7221 */ /* 0x002fcc0000010000 */
[----:B------:R-:W1:Y:S01]  /*da80*/  MUFU.EX2 R32, R32 ;  /* 0x0000002000207308 */ /* 0x000e620000000800 */
[----:B------:R-:W-:Y:S01]  /*da90*/  R2UR UR6, R24 ;  /* 0x00000000180672ca */ /* 0x000fe200000e0000 */
[----:B--2---:R-:W-:Y:S01]  /*daa0*/  FADD.FTZ R26, R28, R25 ;  /* 0x000000191c1a7221 */ /* 0x004fe20000010000 */
[----:B------:R-:W-:-:S05]  /*dab0*/  F2FP.F16.F32.PACK_AB R155, R12, R155 ;  /* 0x0000009b0c9b723e */ /* 0x000fca00000000ff */
[----:B------:R-:W2:Y:S01]  /*dac0*/  MUFU.EX2 R163, R163 ;  /* 0x000000a300a37308 */ /* 0x000ea20000000800 */
[----:B------:R-:W-:Y:S02]  /*dad0*/  VIADD R24, R24, 0x180 ;  /* 0x0000018018187836 */ /* 0x000fe40000000000 */
[----:B---3--:R-:W-:-:S05]  /*dae0*/  FADD.FTZ R12, R162, R27 ;  /* 0x0000001ba20c7221 */ /* 0x008fca0000010000 */
[----:B------:R-:W3:Y:S01]  /*daf0*/  MUFU.EX2 R156, R156 ;  /* 0x0000009c009c7308 */ /* 0x000ee20000000800 */
[----:B0-----:R-:W-:-:S07]  /*db00*/  FADD.FTZ R25, R161, R26 ;  /* 0x0000001aa1197221 */ /* 0x001fce0000010000 */
[----:B------:R-:W0:Y:S01]  /*db10*/  MUFU.EX2 R34, R34 ;  /* 0x0000002200227308 */ /* 0x000e220000000800 */
[----:B------:R-:W-:Y:S01]  /*db20*/  R2UR UR18, R24 ;  /* 0x00000000181272ca */ /* 0x000fe200000e0000 */
[----:B-----5:R-:W-:Y:S01]  /*db30*/  FADD.FTZ R27, R33, R12 ;  /* 0x0000000c211b7221 */ /* 0x020fe20000010000 */
[----:B------:R-:W-:-:S05]  /*db40*/  F2FP.F16.F32.PACK_AB R153, R0, R153 ;  /* 0x000000990099723e */ /* 0x000fca00000000ff */
[----:B------:R-:W4:Y:S01]  /*db50*/  MUFU.EX2 R29, R29 ;  /* 0x0000001d001d7308 */ /* 0x000f220000000800 */
[----:B-1----:R-:W-:-:S07]  /*db60*/  FADD.FTZ R0, R32, R25 ;  /* 0x0000001920007221 */ /* 0x002fce0000010000 */
[----:B------:R-:W1:Y:S01]  /*db70*/  MUFU.EX2 R157, R157 ;  /* 0x0000009d009d7308 */ /* 0x000e620000000800 */
[----:B--2---:R-:W-:-:S07]  /*db80*/  FADD.FTZ R25, R163, R0 ;  /* 0x00000000a3197221 */ /* 0x004fce0000010000 */
[----:B------:R-:W2:Y:S08]  /*db90*/  MUFU.EX2 R158, R158 ;  /* 0x0000009e009e7308 */ /* 0x000eb00000000800 */
[----:B------:R-:W-:Y:S08]  /*dba0*/  MUFU.EX2 R21, R21 ;  /* 0x0000001500157308 */ /* 0x000ff00000000800 */
[----:B------:R-:W5:Y:S08]  /*dbb0*/  MUFU.EX2 R24, R51 ;  /* 0x0000003300187308 */ /* 0x000f700000000800 */
[----:B------:R-:W-:Y:S08]  /*dbc0*/  MUFU.EX2 R53, R53 ;  /* 0x0000003500357308 */ /* 0x000ff00000000800 */
[----:B------:R-:W5:Y:S01]  /*dbd0*/  MUFU.EX2 R12, R57 ;  /* 0x00000039000c7308 */ /* 0x000f620000000800 */
[----:B---3--:R-:W-:Y:S01]  /*dbe0*/  FADD.FTZ R26, R156, R27 ;  /* 0x0000001b9c1a7221 */ /* 0x008fe20000010000 */
[----:B0-----:R-:W-:Y:S01]  /*dbf0*/  FADD.FTZ R0, R34, R25 ;  /* 0x0000001922007221 */ /* 0x001fe20000010000 */
[----:B------:R-:W-:-:S02]  /*dc00*/  F2FP.F16.F32.PACK_AB R152, R39, R152 ;  /* 0x000000982798723e */ /* 0x000fc400000000ff */
[----:B----4-:R-:W-:Y:S01]  /*dc10*/  FADD.FTZ R27, R29, R26 ;  /* 0x0000001a1d1b7221 */ /* 0x010fe20000010000 */
[----:B-1----:R-:W-:Y:S01]  /*dc20*/  FADD.FTZ R25, R157, R0 ;  /* 0x000000009d197221 */ /* 0x002fe20000010000 */
[----:B------:R-:W-:Y:S01]  /*dc30*/  F2FP.F16.F32.PACK_AB R154, R41, R154 ;  /* 0x0000009a299a723e */ /* 0x000fe200000000ff */
[----:B------:R-:W-:Y:S01]  /*dc40*/  BAR.SYNC.DEFER_BLOCKING 0xf, 0x100 ;  /* 0x03c4000000007b1d */ /* 0x000fe20000010000 */
[----:B------:R-:W-:Y:S01]  /*dc50*/  F2FP.F16.F32.PACK_AB R164, R43, R164 ;  /* 0x000000a42ba4723e */ /* 0x000fe200000000ff */
[----:B--2---:R-:W-:Y:S01]  /*dc60*/  FADD.FTZ R0, R158, R27 ;  /* 0x0000001b9e007221 */ /* 0x004fe20000010000 */
[----:B------:R-:W-:Y:S02]  /*dc70*/  F2FP.F16.F32.PACK_AB R165, R30, R165 ;  /* 0x000000a51ea5723e */ /* 0x000fe400000000ff */
[----:B------:R-:W-:Y:S02]  /*dc80*/  F2FP.F16.F32.PACK_AB R166, R35, R166 ;  /* 0x000000a623a6723e */ /* 0x000fe400000000ff */
[----:B------:R-:W-:Y:S01]  /*dc90*/  F2FP.F16.F32.PACK_AB R167, R28, R167 ;  /* 0x000000a71ca7723e */ /* 0x000fe200000000ff */
[----:B-----5:R-:W-:Y:S01]  /*dca0*/  FADD.FTZ R26, R24, R25 ;  /* 0x00000019181a7221 */ /* 0x020fe20000010000 */
        /* <DEDUP_REMOVED lines=8> */
[----:B------:R-:W-:Y:S01]  /*dd30*/  STSM.16.M88.4 [R227+0x36400], R152 ;  /* 0x03640098e3007844 */ /* 0x000fe20000000200 */
[----:B------:R-:W-:Y:S01]  /*dd40*/  FADD.FTZ R0, R21, R0 ;  /* 0x0000000015007221 */ /* 0x000fe20000010000 */
[----:B------:R-:W-:Y:S02]  /*dd50*/  FADD.FTZ R21, R53, R26 ;  /* 0x0000001a35157221 */ /* 0x000fe40000010000 */
[----:B------:R0:W-:Y:S04]  /*dd60*/  STSM.16.M88.4 [R40], R164 ;  /* 0x000000a428007844 */ /* 0x0001e80000000200 */
[----:B------:R1:W-:Y:S04]  /*dd70*/  STSM.16.M88.4 [R228], R160 ;  /* 0x000000a0e4007844 */ /* 0x0003e80000000200 */
[----:B------:R1:W-:Y:S01]  /*dd80*/  STSM.16.M88.4 [R229], R156 ;  /* 0x0000009ce5007844 */ /* 0x0003e20000000200 */
[----:B0-----:R-:W-:-:S06]  /*dd90*/  WARPGROUP.ARRIVE ;  /* 0x00000000000079c5 */ /* 0x001fcc0000000000 */
        /* <DEDUP_REMOVED lines=8> */
[----:B------:R-:W-:Y:S01]  /*de20*/  HGMMA.64x256x16.F32 R24, R160, gdesc[UR12].tnspB, R24, gsb0 ;  /* 0x43e0000ca0187df0 */ /* 0x000fe20008000818 */
[----:B------:R-:W-:Y:S02]  /*de30*/  FADD.FTZ R12, R12, R21 ;  /* 0x000000150c0c7221 */ /* 0x000fe40000010000 */
        /* <DEDUP_REMOVED lines=15> */
.L_x_8691:
[----:B------:R-:W2:Y:S01]  /*df30*/  LDL R153, [R1+0xc] ;  /* 0x00000c0001997983 */ /* 0x000ea20000100800 */
[----:B------:R-:W-:Y:S01]  /*df40*/  VIADD R20, R20, 0x38860 ;  /* 0x0003886014147836 */ /* 0x000fe20000000000 */
[----:B------:R-:W0:Y:S01]  /*df50*/  @P5 LDC R21, c[0x0][0x44c] ;  /* 0x00011300ff155b82 */ /* 0x000e220000000800 */
[----:B------:R-:W-:Y:S01]  /*df60*/  IMAD.MOV.U32 R152, RZ, RZ, R213 ;  /* 0x000000ffff987224 */ /* 0x000fe200078e00d5 */
[----:B------:R-:W-:Y:S01]  /*df70*/  ULDC UR38, c[0x0][0xad0] ;  /* 0x0002b40000267ab9 */ /* 0x000fe20000000800 */
[----:B------:R-:W-:Y:S01]  /*df80*/  ULDC UR39, c[0x0][0xad0] ;  /* 0x0002b40000277ab9 */ /* 0x000fe20000000800 */
[----:B------:R-:W-:Y:S01]  /*df90*/  PRMT R20, R190, 0x654, R20 ;  /* 0x00000654be147816 */ /* 0x000fe20000000014 */
[----:B------:R-:W-:Y:S01]  /*dfa0*/  ULDC UR36, c[0x0][0xa80] ;  /* 0x0002a00000247ab9 */ /* 0x000fe20000000800 */
[----:B------:R-:W-:Y:S01]  /*dfb0*/  ULDC UR37, c[0x0][0xa80] ;  /* 0x0002a00000257ab9 */ /* 0x000fe20000000800 */
[----:B------:R-:W-:Y:S01]  /*dfc0*/  BSSY B1, `(.L_x_8692) ;  /* 0x00003cd000017945 */ /* 0x000fe20003800000 */
[----:B------:R1:W-:Y:S02]  /*dfd0*/  SYNCS.ARRIVE.TRANS64.RED.A1T0 RZ, [R20+URZ], RZ ;  /* 0x000000ff14ff79a7 */ /* 0x0003e4000810043f */
[----:B-1----:R-:W1:Y:S01]  /*dfe0*/  @P5 LDC R20, c[0x0][0x450] ;  /* 0x00011400ff145b82 */ /* 0x002e620000000800 */
[----:B0-----:R-:W-:-:S05]  /*dff0*/  @P5 IMAD.HI.U32 R21, R213, R21, RZ ;  /* 0x00000015d5155227 */ /* 0x001fca00078e00ff */
[----:B-1----:R-:W-:-:S04]  /*e000*/  @P5 SHF.R.U32.HI R152, RZ, R20, R21 ;  /* 0x00000014ff985219 */ /* 0x002fc80000011615 */
[----:B------:R-:W-:-:S04]  /*e010*/  IADD3 R20, R152, R212, -R207 ;  /* 0x000000d498147210 */ /* 0x000fc80007ffe8cf */
[----:B------:R-:W-:-:S04]  /*e020*/  SHF.R.S32.HI R21, RZ, 0x1f, R20 ;  /* 0x0000001fff157819 */ /* 0x000fc80000011414 */
[----:B------:R-:W-:Y:S01]  /*e030*/  LEA.HI R21, R21, R20, RZ, 0x6 ;  /* 0x0000001415157211 */ /* 0x000fe200078f30ff */
[----:B------:R-:W-:-:S03]  /*e040*/  VIADD R20, R169, 0xfffffffe ;  /* 0xfffffffea9147836 */ /* 0x000fc60000000000 */
[----:B------:R-:W-:-:S04]  /*e050*/  SHF.R.S32.HI R210, RZ, 0x6, R21 ;  /* 0x00000006ffd27819 */ /* 0x000fc80000011415 */
[----:B--2---:R-:W-:-:S04]  /*e060*/  VIMNMX R210, R153, R210, !PT ;  /* 0x000000d299d27248 */ /* 0x004fc80007fe0100 */
[----:B------:R-:W-:-:S13]  /*e070*/  ISETP.GE.AND P1, PT, R20, R210, PT ;  /* 0x000000d21400720c */ /* 0x000fda0003f26270 */
[----:B------:R-:W-:Y:S05]  /*e080*/  @!P1 BRA `(.L_x_8693) ;  /* 0x0000003c00009947 */ /* 0x000fea0003800000 */
[----:B------:R-:W-:Y:S01]  /*e090*/  BSSY B0, `(.L_x_8693) ;  /* 0x00003bf000007945 */ /* 0x000fe20003800000 */
[----:B------:R-:W-:Y:S02]  /*e0a0*/  IMAD.MOV.U32 R198, RZ, RZ, R168 ;  /* 0x000000ffffc67224 */ /* 0x000fe400078e00a8 */
[----:B------:R-:W-:Y:S02]  /*e0b0*/  IMAD.MOV.U32 R196, RZ, RZ, R15 ;  /* 0x000000ffffc47224 */ /* 0x000fe400078e000f */
[----:B------:R-:W-:-:S07]  /*e0c0*/  IMAD.MOV.U32 R197, RZ, RZ, R22 ;  /* 0x000000ffffc57224 */ /* 0x000fce00078e0016 */
.L_x_8706:
[----:B------:R-:W-:-:S05]  /*e0d0*/  VIADD R22, R197, 0x1 ;  /* 0x00000001c5167836 */ /* 0x000fca0000000000 */
[----:B------:R-:W-:-:S04]  /*e0e0*/  ISETP.NE.AND P1, PT, R22, 0x2, PT ;  /* 0x000000021600780c */ /* 0x000fc80003f25270 */
[----:B------:R-:W-:Y:S02]  /*e0f0*/  SEL R14, RZ, 0x1, P1 ;  /* 0x00000001ff0e7807 */ /* 0x000fe40000800000 */
[----:B------:R-:W-:Y:S02]  /*e100*/  SEL R22, R22, RZ, P1 ;  /* 0x000000ff16167207 */ /* 0x000fe40000800000 */
[----:B------:R-:W-:Y:S01]  /*e110*/  LOP3.LUT R23, R23, R14, RZ, 0x3c, !PT ;  /* 0x0000000e17177212 */ /* 0x000fe200078e3cff */
[----:B0-----:R-:W-:Y:S06]  /*e120*/  @!P0 BRA `(.L_x_8694) ;  /* 0x0000000000048947 */ /* 0x001fec0003800000 */
[----:B------:R-:W-:Y:S01]  /*e130*/  BPT.TRAP 0x1 ;  /* 0x000000040000795c */ /* 0x000fe20000300000 */
.L_x_8694:
[----:B------:R-:W-:Y:S01]  /*e140*/  IMAD R21, R22, 0x8, R17 ;  /* 0x0000000816157824 */ /* 0x000fe200078e0211 */
[----:B------:R-:W-:-:S04]  /*e150*/  SHF.L.U32 R200, R23, 0x1f, RZ ;  /* 0x0000001f17c87819 */ /* 0x000fc800000006ff */
[----:B------:R0:W1:Y:S01]  /*e160*/  SYNCS.PHASECHK.TRANS64.TRYWAIT P1, [R21+URZ+0x38830], R200 ;  /* 0x038830c8150075a7 */ /* 0x000062000802017f */
[----:B------:R-:W-:Y:S05]  /*e170*/  @!P0 BRA `(.L_x_8695) ;  /* 0x0000000000048947 */ /* 0x000fea0003800000 */
[----:B------:R-:W-:Y:S01]  /*e180*/  BPT.TRAP 0x1 ;  /* 0x000000040000795c */ /* 0x000fe20000300000 */
.L_x_8695:
[----:B------:R-:W-:Y:S01]  /*e190*/  BSSY B2, `(.L_x_8696) ;  /* 0x0000006000027945 */ /* 0x000fe20003800000 */
[----:B------:R-:W-:Y:S02]  /*e1a0*/  IMAD R154, R22, 0x200, R206 ;  /* 0x00000200169a7824 */ /* 0x000fe400078e02ce */
[----:B------:R-:W-:Y:S01]  /*e1b0*/  IMAD.MOV.U32 R155, RZ, RZ, 0x40000040 ;  /* 0x40000040ff9b7424 */ /* 0x000fe200078e00ff */
[----:B-1----:R-:W-:Y:S06]  /*e1c0*/  @P1 BRA `(.L_x_8697) ;  /* 0x0000000000081947 */ /* 0x002fec0003800000 */
[----:B------:R-:W1:Y:S02]  /*e1d0*/  SYNCS.PHASECHK.TRANS64.TRYWAIT P1, [R21+URZ+0x38830], R200 ;  /* 0x038830c8150075a7 */ /* 0x000e64000802017f */
[----:B-1----:R-:W-:Y:S05]  /*e1e0*/  @!P1 BRA `(.L_x_8698) ;  /* 0x0000016c004c9947 */ /* 0x002fea0003800000 */
.L_x_8697:
[----:B------:R-:W-:Y:S05]  /*e1f0*/  BSYNC B2 ;  /* 0x0000000000027941 */ /* 0x000fea0003800000 */
.L_x_8696:
        /* <DEDUP_REMOVED lines=36> */
.L_x_8699:
[----:B------:R2:W3:Y:S01]  /*e440*/  SYNCS.PHASECHK.TRANS64.TRYWAIT P1, [R21+URZ+0x38850], R200 ;  /* 0x038850c8150075a7 */ /* 0x0004e2000802017f */
[----:B------:R-:W-:Y:S05]  /*e450*/  @!P0 BRA `(.L_x_8700) ;  /* 0x0000000000048947 */ /* 0x000fea0003800000 */
[----:B------:R-:W-:Y:S01]  /*e460*/  BPT.TRAP 0x1 ;  /* 0x000000040000795c */ /* 0x000fe20000300000 */
.L_x_8700:
[----:B------:R-:W-:Y:S04]  /*e470*/  BSSY B2, `(.L_x_8701) ;  /* 0x0000004000027945 */ /* 0x000fe80003800000 */
[----:B---3--:R-:W-:Y:S05]  /*e480*/  @P1 BRA `(.L_x_8702) ;  /* 0x0000000000081947 */ /* 0x008fea0003800000 */
[----:B------:R-:W3:Y:S02]  /*e490*/  SYNCS.PHASECHK.TRANS64.TRYWAIT P1, [R21+URZ+0x38850], R200 ;  /* 0x038850c8150075a7 */ /* 0x000ee4000802017f */
[----:B---3--:R-:W-:Y:S05]  /*e4a0*/  @!P1 BRA `(.L_x_8703) ;  /* 0x0000016800b09947 */ /* 0x008fea0003800000 */
.L_x_8702:
[----:B------:R-:W-:Y:S05]  /*e4b0*/  BSYNC B2 ;  /* 0x0000000000027941 */ /* 0x000fea0003800000 */
.L_x_8701:
[----:B0123--:R-:W-:Y:S01]  /*e4c0*/  IMAD R200, R22, 0x1000, R208 ;  /* 0x0000100016c87824 */ /* 0x00ffe200078e02d0 */
[----:B------:R-:W-:Y:S01]  /*e4d0*/  R2UR UR4, R2 ;  /* 0x00000000020472ca */ /* 0x000fe200000e0000 */
[----:B------:R-:W-:Y:S01]  /*e4e0*/  IMAD.MOV.U32 R201, RZ, RZ, 0x40000040 ;  /* 0x40000040ffc97424 */ /* 0x000fe200078e00ff */
[----:B------:R-:W-:Y:S01]  /*e4f0*/  R2UR UR5, R3 ;  /* 0x00000000030572ca */ /* 0x000fe200000e0000 */
[----:B------:R-:W-:Y:S01]  /*e500*/  WARPGROUP.ARRIVE ;  /* 0x00000000000079c5 */ /* 0x000fe20000000000 */
[----:B------:R-:W-:Y:S01]  /*e510*/  R2UR UR6, R200 ;  /* 0x00000000c80672ca */ /* 0x000fe200000e0000 */
[----:B------:R-:W-:Y:S01]  /*e520*/  VIADD R14, R2, 0x2 ;  /* 0x00000002020e7836 */ /* 0x000fe20000000000 */
[----:B------:R-:W-:Y:S01]  /*e530*/  R2UR UR7, R201 ;  /* 0x00000000c90772ca */ /* 0x000fe200000e0000 */
[----:B------:R-:W-:Y:S02]  /*e540*/  IMAD.MOV.U32 R15, RZ, RZ, 0x40000040 ;  /* 0x40000040ff0f7424 */ /* 0x000fe400078e00ff */
[----:B------:R-:W0:Y:S01]  /*e550*/  S2R R202, SR_TID.X ;  /* 0x0000000000ca7919 */ /* 0x000e220000002100 */
[----:B------:R-:W-:-:S02]  /*e560*/  VIADD R204, R200, 0x800 ;  /* 0x00000800c8cc7836 */ /* 0x000fc40000000000 */
[----:B------:R-:W-:Y:S02]  /*e570*/  VIADD R205, R2, 0x800 ;  /* 0x0000080002cd7836 */ /* 0x000fe40000000000 */
[----:B------:R-:W-:-:S05]  /*e580*/  IMAD.MOV.U32 R203, RZ, RZ, 0x40000040 ;  /* 0x40000040ffcb7424 */ /* 0x000fca00078e00ff */
        /* <DEDUP_REMOVED lines=165> */
[----:B------:R-:W-:-:S05]  /*efe0*/  SEL R201, RZ, 0x2, !P1 ;  /* 0x00000002ffc97807 */ /* 0x000fca0004800000 */
        /* <DEDUP_REMOVED lines=9> */
[----:B------:R-:W-:Y:S01]  /*f080*/  IMAD.MOV.U32 R14, RZ, RZ, 0x4 ;  /* 0x00000004ff0e7424 */ /* 0x000fe200078e00ff */
[----:B------:R-:W-:-:S04]  /*f090*/  R2UR UR5, R15 ;  /* 0x000000000f0572ca */ /* 0x000fc800000e0000 */
[C---:B------:R-:W-:Y:S02]  /*f0a0*/  SEL R15, R14.reuse, 0x2, P1 ;  /* 0x000000020e0f7807 */ /* 0x040fe40000800000 */
[----:B------:R-:W-:-:S03]  /*f0b0*/  SEL R14, R14, 0x6, !P1 ;  /* 0x000000060e0e7807 */ /* 0x000fc60004800000 */
        /* <DEDUP_REMOVED lines=60> */
[----:B------:R-:W-:Y:S02]  /*f480*/  R2UR UR6, R202 ;  /* 0x00000000ca0672ca */ /* 0x000fe400000e0000 */
[----:B------:R-:W-:Y:S01]  /*f490*/  R2UR UR7, R203 ;  /* 0x00000000cb0772ca */ /* 0x000fe200000e0000 */
[----:B------:R-:W-:Y:S01]  /*f4a0*/  IMAD.MOV.U32 R203, RZ, RZ, 0x40000040 ;  /* 0x40000040ffcb7424 */ /* 0x000fe200078e00ff */
[----:B------:R-:W-:Y:S01]  /*f4b0*/  IADD3 R202, R204, R14, RZ ;  /* 0x0000000eccca7210 */ /* 0x000fe20007ffe0ff */
        /* <DEDUP_REMOVED lines=107> */
[----:B------:R-:W-:-:S02]  /*fb70*/  IMAD.IADD R14, R14, 0x1, R204 ;  /* 0x000000010e0e7824 */ /* 0x000fc400078e02cc */
[----:B------:R-:W-:Y:S01]  /*fb80*/  IMAD.MOV.U32 R203, RZ, RZ, 0x40000040 ;  /* 0x40000040ffcb7424 */ /* 0x000fe200078e00ff */
[----:B------:R-:W-:Y:S02]  /*fb90*/  WARPGROUP.DEPBAR.LE gsb0, 0x0 ;  /* 0x00008000000079c5 */ /* 0x000fe40000010000 */
[----:B------:R-:W-:-:S07]  /*fba0*/  WARPGROUP.ARRIVE ;  /* 0x00000000000079c5 */ /* 0x000fce0000000000 */
[----:B------:R-:W-:Y:S01]  /*fbb0*/  HGMMA.64x64x16.F32 R152, gdesc[UR4], R152, gsb0 ;  /* 0x00e00000049879f0 */ /* 0x000fe20008000898 */
[----:B------:R-:W-:Y:S02]  /*fbc0*/  R2UR UR4, R202 ;  /* 0x00000000ca0472ca */ /* 0x000fe400000e0000 */
[----:B------:R-:W-:Y:S02]  /*fbd0*/  R2UR UR5, R203 ;  /* 0x00000000cb0572ca */ /* 0x000fe400000e0000 */
[----:B------:R-:W-:Y:S02]  /*fbe0*/  R2UR UR6, R14 ;  /* 0x000000000e0672ca */ /* 0x000fe400000e0000 */
[----:B------:R-:W-:Y:S01]  /*fbf0*/  R2UR UR7, R15 ;  /* 0x000000000f0772ca */ /* 0x000fe200000e0000 */
[----:B------:R-:W-:-:S05]  /*fc00*/  IMAD.MOV.U32 R15, RZ, RZ, 0x1000 ;  /* 0x00001000ff0f7424 */ /* 0x000fca00078e00ff */
        /* <DEDUP_REMOVED lines=19> */
.L_x_8704:
[----:B------:R-:W2:Y:S01]  /*fd40*/  LDL R14, [R1+0x18] ;  /* 0x00001800010e7983 */ /* 0x000ea20000100800 */
[----:B------:R-:W-:-:S03]  /*fd50*/  ISETP.NE.AND P1, PT, R222, 0x1, PT ;  /* 0x00000001de00780c */ /* 0x000fc60003f25270 */
[----:B------:R-:W3:Y:S10]  /*fd60*/  LDL R201, [R1+0x10] ;  /* 0x0000100001c97983 */ /* 0x000ef40000100800 */
[----:B------:R-:W0:Y:S08]  /*fd70*/  @P1 LDC R200, c[0x0][0x44c] ;  /* 0x00011300ffc81b82 */ /* 0x000e300000000800 */
[----:B------:R-:W1:Y:S01]  /*fd80*/  @P1 LDC R15, c[0x0][0x450] ;  /* 0x00011400ff0f1b82 */ /* 0x000e620000000800 */
[----:B------:R-:W-:Y:S01]  /*fd90*/  FMUL.FTZ R202, R183, UR39 ;  /* 0x00000027b7ca7c20 */ /* 0x000fe20008410000 */
[----:B------:R-:W-:-:S06]  /*fda0*/  FMUL.FTZ R182, R182, UR39 ;  /* 0x00000027b6b67c20 */ /* 0x000fcc0008410000 */
[----:B------:R-:W-:Y:S01]  /*fdb0*/  MUFU.TANH R182, R182 ;  /* 0x000000b600b67308 */ /* 0x000fe20000002400 */
[----:B--2---:R-:W-:-:S04]  /*fdc0*/  IMAD.IADD R14, R14, 0x1, R213 ;  /* 0x000000010e0e7824 */ /* 0x004fc800078e02d5 */
[----:B0-----:R-:W-:-:S05]  /*fdd0*/  @P1 IMAD.HI.U32 R200, R14, R200, RZ ;  /* 0x000000c80ec81227 */ /* 0x001fca00078e00ff */
[----:B-1----:R-:W-:Y:S01]  /*fde0*/  @P1 SHF.R.U32.HI R14, RZ, R15, R200 ;  /* 0x0000000fff0e1219 */ /* 0x002fe200000116c8 */
        /* <DEDUP_REMOVED lines=22> */
[----:B------:R-:W-:-:S02]  /*ff50*/  FMUL.FTZ R175, R178, UR39 ;  /* 0x00000027b2af7c20 */ /* 0x000fc40008410000 */
[----:B------:R-:W0:Y:S04]  /*ff60*/  SHFL.IDX PT, R178, R14, RZ, 0x1c1f ;  /* 0x001c1fff0eb27589 */ /* 0x000e2800000e0000 */
[----:B------:R1:W2:Y:S02]  /*ff70*/  SHFL.IDX PT, R200, R14, 0x1, 0x1c1f ;  /* 0x003c1f000ec87f89 */ /* 0x0002a400000e0000 */
[----:B-1----:R-:W-:Y:S01]  /*ff80*/  FMUL.FTZ R14, R179, UR39 ;  /* 0x00000027b30e7c20 */ /* 0x002fe20008410000 */
[----:B------:R-:W-:-:S04]  /*ff90*/  IMAD.MOV.U32 R179, RZ, RZ, -0x40 ;  /* 0xffffffc0ffb37424 */ /* 0x000fc800078e00ff */
[----:B------:R-:W-:Y:S01]  /*ffa0*/  IMAD R179, R20, R179, 0x1 ;  /* 0x0000000114b37424 */ /* 0x000fe200078e02b3 */
[----:B------:R-:W1:Y:S04]  /*ffb0*/  MUFU.TANH R156, R156 ;  /* 0x0000009c009c7308 */ /* 0x000e680000002400 */
[----:B---3--:R-:W-:-:S04]  /*ffc0*/  IADD3 R179, R212, R179, -R201 ;  /* 0x000000b3d4b37210 */ /* 0x008fc80007ffe8c9 */
[----:B------:R-:W3:Y:S01]  /*ffd0*/  MUFU.TANH R167, R167 ;  /* 0x000000a700a77308 */ /* 0x000ee20000002400 */
[----:B------:R-:W-:-:S04]  /*ffe0*/  IMAD.IADD R201, R179, 0x1, -R207 ;  /* 0x00000001b3c97824 */ /* 0x000fc800078e0acf */
[----:B0-----:R-:W-:-:S03]  /*fff0*/  IMAD.IADD R179, R201, 0x1, R178 ;  /* 0x00000001c9b37824 */ /* 0x001fc600078e02b2 */
[----:B------:R-:W0:Y:S02]  /*10000*/  MUFU.TANH R15, R15 ;  /* 0x0000000f000f7308 */ /* 0x000e240000002400 */
[----:B------:R-:W-:-:S06]  /*10010*/  ISETP.GT.AND P2, PT, R179, 0x9, PT ;  /* 0x00000009b300780c */ /* 0x000fcc0003f44270 */
[----:B------:R-:W4:Y:S01]  /*10020*/  MUFU.TANH R158, R158 ;  /* 0x0000009e009e7308 */ /* 0x000f220000002400 */
[----:B-1----:R-:W-:-:S07]  /*10030*/  FSEL R156, R156, -INF , P2 ;  /* 0xff8000009c9c7808 */ /* 0x002fce0001000000 */
[----:B------:R-:W1:Y:S01]  /*10040*/  MUFU.TANH R152, R152 ;  /* 0x0000009800987308 */ /* 0x000e620000002400 */
[----:B--2---:R-:W-:Y:S01]  /*10050*/  IMAD.IADD R183, R201, 0x1, R200 ;  /* 0x00000001c9b77824 */ /* 0x004fe200078e02c8 */
[----:B------:R-:W-:-:S06]  /*10060*/  ISETP.GT.AND P2, PT, R179, 0x20, PT ;  /* 0x00000020b300780c */ /* 0x000fcc0003f44270 */
[----:B------:R-:W2:Y:S01]  /*10070*/  MUFU.TANH R160, R160 ;  /* 0x000000a000a07308 */ /* 0x000ea20000002400 */
[----:B------:R-:W-:-:S07]  /*10080*/  ISETP.GT.AND P4, PT, R179, RZ, PT ;  /* 0x000000ffb300720c */ /* 0x000fce0003f84270 */
[----:B------:R-:W5:Y:S01]  /*10090*/  MUFU.TANH R155, R155 ;  /* 0x0000009b009b7308 */ /* 0x000f620000002400 */
[----:B---3--:R-:W-:-:S07]  /*100a0*/  FSEL R167, R167, -INF , P2 ;  /* 0xff800000a7a77808 */ /* 0x008fce0001000000 */
[----:B------:R-:W3:Y:S01]  /*100b0*/  MUFU.TANH R169, R169 ;  /* 0x000000a900a97308 */ /* 0x000ee20000002400 */
[----:B------:R-:W-:-:S07]  /*100c0*/  ISETP.GT.AND P2, PT, R183, 0x9, PT ;  /* 0x00000009b700780c */ /* 0x000fce0003f44270 */
[----:B------:R-:W3:Y:S01]  /*100d0*/  MUFU.TANH R163, R163 ;  /* 0x000000a300a37308 */ /* 0x000ee20000002400 */
[----:B------:R-:W-:-:S07]  /*100e0*/  ISETP.GT.AND P5, PT, R179, 0x1, PT ;  /* 0x00000001b300780c */ /* 0x000fce0003fa4270 */
[----:B------:R-:W3:Y:S01]  /*100f0*/  MUFU.TANH R153, R153 ;  /* 0x0000009900997308 */ /* 0x000ee20000002400 */
[----:B0-----:R-:W-:Y:S02]  /*10100*/  FSEL R178, R15, -INF , P4 ;  /* 0xff8000000fb27808 */ /* 0x001fe40002000000 */
[----:B------:R-:W-:-:S05]  /*10110*/  ISETP.GT.AND P4, PT, R179, 0x11, PT ;  /* 0x00000011b300780c */ /* 0x000fca0003f84270 */
[----:B------:R-:W0:Y:S01]  /*10120*/  MUFU.TANH R164, R164 ;  /* 0x000000a400a47308 */ /* 0x000e220000002400 */
[----:B----4-:R-:W-:-:S07]  /*10130*/  FSEL R158, R158, -INF , P2 ;  /* 0xff8000009e9e7808 */ /* 0x010fce0001000000 */
[----:B------:R-:W4:Y:S01]  /*10140*/  MUFU.TANH R14, R14 ;  /* 0x0000000e000e7308 */ /* 0x000f220000002400 */
[----:B------:R-:W-:-:S07]  /*10150*/  ISETP.GT.AND P1, PT, R179, 0x8, PT ;  /* 0x00000008b300780c */ /* 0x000fce0003f24270 */
[----:B------:R-:W4:Y:S01]  /*10160*/  MUFU.TANH R154, R154 ;  /* 0x0000009a009a7308 */ /* 0x000f220000002400 */
[----:B-1----:R-:W-:Y:S02]  /*10170*/  FSEL R152, R152, -INF , P5 ;  /* 0xff80000098987808 */ /* 0x002fe40002800000 */
[----:B------:R-:W-:-:S05]  /*10180*/  ISETP.GT.AND P2, PT, R183, 0x20, PT ;  /* 0x00000020b700780c */ /* 0x000fca0003f44270 */
[----:B------:R-:W1:Y:S01]  /*10190*/  MUFU.TANH R159, R159 ;  /* 0x0000009f009f7308 */ /* 0x000e620000002400 */
[----:B------:R-:W-:Y:S02]  /*101a0*/  ISETP.GT.AND P5, PT, R179, 0x18, PT ;  /* 0x00000018b300780c */ /* 0x000fe40003fa4270 */
[----:B--2---:R-:W-:-:S05]  /*101b0*/  FSEL R160, R160, -INF , P4 ;  /* 0xff800000a0a07808 */ /* 0x004fca0002000000 */
[----:B------:R-:W2:Y:S01]  /*101c0*/  MUFU.TANH R157, R157 ;  /* 0x0000009d009d7308 */ /* 0x000ea20000002400 */
[----:B------:R-:W-:Y:S02]  /*101d0*/  ISETP.GT.AND P4, PT, R183, RZ, PT ;  /* 0x000000ffb700720c */ /* 0x000fe40003f84270 */
[----:B-----5:R-:W-:-:S05]  /*101e0*/  FSEL R155, R155, -INF , P1 ;  /* 0xff8000009b9b7808 */ /* 0x020fca0000800000 */
[----:B------:R-:W5:Y:S01]  /*101f0*/  MUFU.TANH R168, R168 ;  /* 0x000000a800a87308 */ /* 0x000f620000002400 */
[----:B---3--:R-:W-:Y:S02]  /*10200*/  FSEL R169, R169, -INF , P2 ;  /* 0xff800000a9a97808 */ /* 0x008fe40001000000 */
[----:B------:R-:W-:Y:S02]  /*10210*/  ISETP.GT.AND P1, PT, R179, 0x19, PT ;  /* 0x00000019b300780c */ /* 0x000fe40003f24270 */
[----:B------:R-:W-:Y:S02]  /*10220*/  FSEL R163, R163, -INF , P5 ;  /* 0xff800000a3a37808 */ /* 0x000fe40002800000 */
[C---:B------:R-:W-:Y:S01]  /*10230*/  ISETP.GT.AND P2, PT, R183.reuse, 0x31, PT ;  /* 0x00000031b700780c */ /* 0x040fe20003f44270 */
[----:B------:R-:W3:Y:S01]  /*10240*/  MUFU.TANH R161, R161 ;  /* 0x000000a100a17308 */ /* 0x000ee20000002400 */
[----:B------:R-:W-:Y:S02]  /*10250*/  ISETP.GT.AND P5, PT, R183, 0x1, PT ;  /* 0x00000001b700780c */ /* 0x000fe40003fa4270 */
[----:B------:R-:W-:-:S02]  /*10260*/  FSEL R153, R153, -INF , P4 ;  /* 0xff80000099997808 */ /* 0x000fc40002000000 */
[----:B------:R-:W-:Y:S02]  /*10270*/  ISETP.GT.AND P3, PT, R179, 0x10, PT ;  /* 0x00000010b300780c */ /* 0x000fe40003f64270 */
[----:B0-----:R-:W-:Y:S01]  /*10280*/  FSEL R164, R164, -INF , P1 ;  /* 0xff800000a4a47808 */ /* 0x001fe20000800000 */
[----:B------:R-:W0:Y:S01]  /*10290*/  MUFU.TANH R162, R162 ;  /* 0x000000a200a27308 */ /* 0x000e220000002400 */
[----:B----4-:R-:W-:Y:S02]  /*102a0*/  FSEL R15, R14, -INF , P2 ;  /* 0xff8000000e0f7808 */ /* 0x010fe40001000000 */
[----:B------:R-:W-:Y:S02]  /*102b0*/  ISETP.GT.AND P1, PT, R183, 0x8, PT ;  /* 0x00000008b700780c */ /* 0x000fe40003f24270 */
[----:B------:R-:W-:Y:S02]  /*102c0*/  FSEL R154, R154, -INF , P5 ;  /* 0xff8000009a9a7808 */ /* 0x000fe40002800000 */
[----:B------:R-:W-:Y:S01]  /*102d0*/  FMNMX.FTZ R14, R153, R198, !PT ;  /* 0x000000c6990e7209 */ /* 0x000fe20007810000 */
[----:B------:R-:W4:Y:S01]  /*102e0*/  MUFU.TANH R165, R165 ;  /* 0x000000a500a57308 */ /* 0x000f220000002400 */
[----:B-1----:R-:W-:-:S02]  /*102f0*/  FSEL R159, R159, -INF , P3 ;  /* 0xff8000009f9f7808 */ /* 0x002fc40001800000 */
[----:B------:R-:W-:Y:S02]  /*10300*/  ISETP.GT.AND P3, PT, R179, 0x21, PT ;  /* 0x00000021b300780c */ /* 0x000fe40003f64270 */
[----:B--2---:R-:W-:Y:S02]  /*10310*/  FSEL R157, R157, -INF , P1 ;  /* 0xff8000009d9d7808 */ /* 0x004fe40000800000 */
[----:B------:R-:W-:Y:S01]  /*10320*/  FMNMX.FTZ R14, R154, R14, !PT ;  /* 0x0000000e9a0e7209 */ /* 0x000fe20007810000 */
[----:B------:R-:W1:Y:S01]  /*10330*/  MUFU.TANH R166, R166 ;  /* 0x000000a600a67308 */ /* 0x000e620000002400 */
[----:B-----5:R-:W-:Y:S02]  /*10340*/  FSEL R201, R168, -INF , P3 ;  /* 0xff800000a8c97808 */ /* 0x020fe40001800000 */
[----:B------:R-:W-:Y:S02]  /*10350*/  ISETP.GT.AND P3, PT, R183, 0x10, PT ;  /* 0x00000010b700780c */ /* 0x000fe40003f64270 */
        /* <DEDUP_REMOVED lines=10> */
[----:B----4-:R-:W-:Y:S02]  /*10400*/  FSEL R165, R165, -INF , P5 ;  /* 0xff800000a5a57808 */ /* 0x010fe40002800000 */
[----:B------:R-:W-:Y:S02]  /*10410*/  FMNMX.FTZ R14, R162, R14, !PT ;  /* 0x0000000ea20e7209 */ /* 0x000fe40007810000 */
[----:B-1----:R-:W-:Y:S02]  /*10420*/  FSEL R166, R166, -INF , P1 ;  /* 0xff800000a6a67808 */ /* 0x002fe40000800000 */
[----:B------:R-:W-:Y:S01]  /*10430*/  FMNMX.FTZ R14, R165, R14, !PT ;  /* 0x0000000ea50e7209 */ /* 0x000fe20007810000 */
[----:B------:R-:W1:Y:S01]  /*10440*/  MUFU.TANH R174, R174 ;  /* 0x000000ae00ae7308 */ /* 0x000e620000002400 */
[----:B------:R-:W-:-:S02]  /*10450*/  ISETP.GT.AND P3, PT, R183, 0x21, PT ;  /* 0x00000021b700780c */ /* 0x000fc40003f64270 */
[----:B------:R-:W-:-:S05]  /*10460*/  FMNMX.FTZ R14, R166, R14, !PT ;  /* 0x0000000ea60e7209 */ /* 0x000fca0007810000 */
[----:B------:R-:W3:Y:S01]  /*10470*/  MUFU.TANH R175, R175 ;  /* 0x000000af00af7308 */ /* 0x000ee20000002400 */
[----:B------:R-:W-:Y:S02]  /*10480*/  ISETP.GT.AND P4, PT, R183, 0x28, PT ;  /* 0x00000028b700780c */ /* 0x000fe40003f84270 */
[----:B--2---:R-:W-:Y:S02]  /*10490*/  FSEL R170, R170, -INF , P3 ;  /* 0xff800000aaaa7808 */ /* 0x004fe40001800000 */
[----:B------:R-:W-:Y:S02]  /*104a0*/  FMNMX.FTZ R14, R169, R14, !PT ;  /* 0x0000000ea90e7209 */ /* 0x000fe40007810000 */
[----:B------:R-:W-:Y:S02]  /*104b0*/  ISETP.GT.AND P5, PT, R183, 0x29, PT ;  /* 0x00000029b700780c */ /* 0x000fe40003fa4270 */
[----:B0-----:R-:W-:Y:S02]  /*104c0*/  FSEL R171, R171, -INF , P4 ;  /* 0xff800000abab7808 */ /* 0x001fe40002000000 */
[----:B------:R-:W-:Y:S01]  /*104d0*/  FMNMX.FTZ R14, R170, R14, !PT ;  /* 0x0000000eaa0e7209 */ /* 0x000fe20007810000 */
[----:B------:R-:W0:Y:S01]  /*104e0*/  MUFU.TANH R200, R202 ;  /* 0x000000ca00c87308 */ /* 0x000e220000002400 */
[----:B------:R-:W-:-:S02]  /*104f0*/  ISETP.GT.AND P1, PT, R183, 0x30, PT ;  /* 0x00000030b700780c */ /* 0x000fc40003f24270 */
[----:B-1----:R-:W-:Y:S02]  /*10500*/  FSEL R174, R174, -INF , P5 ;  /* 0xff800000aeae7808 */ /* 0x002fe40002800000 */
[----:B------:R-:W-:Y:S02]  /*10510*/  FMNMX.FTZ R14, R171, R14, !PT ;  /* 0x0000000eab0e7209 */ /* 0x000fe40007810000 */
[----:B---3--:R-:W-:Y:S02]  /*10520*/  FSEL R175, R175, -INF , P1 ;  /* 0xff800000afaf7808 */ /* 0x008fe40000800000 */
[----:B------:R-:W-:Y:S02]  /*10530*/  FMNMX.FTZ R14, R174, R14, !PT ;  /* 0x0000000eae0e7209 */ /* 0x000fe40007810000 */
[----:B------:R-:W-:Y:S02]  /*10540*/  ISETP.GT.AND P3, PT, R183, 0x38, PT ;  /* 0x00000038b700780c */ /* 0x000fe40003f64270 */
[----:B------:R-:W-:-:S02]  /*10550*/  FMNMX.FTZ R14, R175, R14, !PT ;  /* 0x0000000eaf0e7209 */ /* 0x000fc40007810000 */
[----:B------:R-:W-:Y:S02]  /*10560*/  ISETP.GT.AND P4, PT, R183, 0x39, PT ;  /* 0x00000039b700780c */ /* 0x000fe40003f84270 */
[----:B------:R-:W-:Y:S02]  /*10570*/  FSEL R182, R182, -INF , P3 ;  /* 0xff800000b6b67808 */ /* 0x000fe40001800000 */
[----:B------:R-:W-:Y:S02]  /*10580*/  FMNMX.FTZ R14, R15, R14, !PT ;  /* 0x0000000e0f0e7209 */ /* 0x000fe40007810000 */
[----:B0-----:R-:W-:Y:S02]  /*10590*/  FSEL R200, R200, -INF , P4 ;  /* 0xff800000c8c87808 */ /* 0x001fe40002000000 */
[----:B------:R-:W-:-:S04]  /*105a0*/  FMNMX.FTZ R14, R182, R14, !PT ;  /* 0x0000000eb60e7209 */ /* 0x000fc80007810000 */
[----:B------:R-:W-:-:S05]  /*105b0*/  FMNMX.FTZ R14, R200, R14, !PT ;  /* 0x0000000ec80e7209 */ /* 0x000fca0007810000 */
[----:B------:R-:W0:Y:S02]  /*105c0*/  SHFL.BFLY PT, R168, R14, 0x2, 0x1f ;  /* 0x0c401f000ea87f89 */ /* 0x000e2400000e0000 */
[----:B0-----:R-:W-:-:S05]  /*105d0*/  FMNMX.FTZ R168, R14, R168, !PT ;  /* 0x000000a80ea87209 */ /* 0x001fca0007810000 */
[----:B------:R-:W0:Y:S02]  /*105e0*/  SHFL.BFLY PT, R14, R168, 0x1, 0x1f ;  /* 0x0c201f00a80e7f89 */ /* 0x000e2400000e0000 */
[----:B0-----:R-:W-:-:S04]  /*105f0*/  FMNMX.FTZ R168, R168, R14, !PT ;  /* 0x0000000ea8a87209 */ /* 0x001fc80007810000 */
[----:B------:R-:W-:-:S04]  /*10600*/  FSETP.NEU.FTZ.AND P6, PT, R168, -INF , PT ;  /* 0xff800000a800780b */ /* 0x000fc80003fdd000 */
[----:B------:R-:W-:-:S05]  /*10610*/  FSEL R14, R168, RZ, P6 ;  /* 0x000000ffa80e7208 */ /* 0x000fca0003000000 */
[----:B------:R-:W-:Y:S01]  /*10620*/  FADD.FTZ R198, -R14, R198 ;  /* 0x000000c60ec67221 */ /* 0x000fe20000010100 */
[----:B------:R-:W-:-:S04]  /*10630*/  IMAD.U32 R14, RZ, RZ, UR37 ;  /* 0x00000025ff0e7e24 */ /* 0x000fc8000f8e00ff */
[----:B------:R-:W-:Y:S01]  /*10640*/  FMUL.FTZ R183, R168, R14 ;  /* 0x0000000ea8b77220 */ /* 0x000fe20000410000 */
[----:B------:R-:W-:-:S04]  /*10650*/  ISETP.GT.AND P1, PT, R179, 0x29, PT ;  /* 0x00000029b300780c */ /* 0x000fc80003f24270 */
[----:B------:R-:W-:Y:S02]  /*10660*/  FSEL R183, R183, RZ, P6 ;  /* 0x000000ffb7b77208 */ /* 0x000fe40003000000 */
[C---:B------:R-:W-:Y:S02]  /*10670*/  ISETP.GT.AND P2, PT, R179.reuse, 0x30, PT ;  /* 0x00000030b300780c */ /* 0x040fe40003f44270 */
[C---:B------:R-:W-:Y:S02]  /*10680*/  ISETP.GT.AND P3, PT, R179.reuse, 0x31, PT ;  /* 0x00000031b300780c */ /* 0x040fe40003f64270 */
[C---:B------:R-:W-:Y:S02]  /*10690*/  ISETP.GT.AND P4, PT, R179.reuse, 0x38, PT ;  /* 0x00000038b300780c */ /* 0x040fe40003f84270 */
[C---:B------:R-:W-:Y:S02]  /*106a0*/  ISETP.GT.AND P5, PT, R179.reuse, 0x39, PT ;  /* 0x00000039b300780c */ /* 0x040fe40003fa4270 */
[----:B------:R-:W-:Y:S01]  /*106b0*/  ISETP.GT.AND P6, PT, R179, 0x28, PT ;  /* 0x00000028b300780c */ /* 0x000fe20003fc4270 */
[-CC-:B------:R-:W-:Y:S01]  /*106c0*/  FFMA.FTZ R179, R174, R14.reuse, -R183.reuse ;  /* 0x0000000eaeb37223 */ /* 0x180fe200000108b7 */
[-C--:B------:R-:W-:Y:S01]  /*106d0*/  FFMA.FTZ R153, R153, R14.reuse, -R183 ;  /* 0x0000000e99997223 */ /* 0x080fe200000108b7 */
[----:B------:R-:W-:-:S05]  /*106e0*/  FMUL.FTZ R174, R198, R14 ;  /* 0x0000000ec6ae7220 */ /* 0x000fca0000410000 */
[----:B------:R-:W-:Y:S08]  /*106f0*/  MUFU.EX2 R153, R153 ;  /* 0x0000009900997308 */ /* 0x000ff00000000800 */
[----:B------:R-:W0:Y:S01]  /*10700*/  MUFU.EX2 R174, R174 ;  /* 0x000000ae00ae7308 */ /* 0x000e220000000800 */
[-CC-:B------:R-:W-:Y:S01]  /*10710*/  FFMA.FTZ R154, R154, R14.reuse, -R183.reuse ;  /* 0x0000000e9a9a7223 */ /* 0x180fe200000108b7 */
[----:B------:R-:W-:-:S06]  /*10720*/  FFMA.FTZ R202, R15, R14, -R183 ;  /* 0x0000000e0fca7223 */ /* 0x000fcc00000108b7 */
[----:B------:R0:W1:Y:S02]  /*10730*/  MUFU.EX2 R15, R154 ;  /* 0x0000009a000f7308 */ /* 0x0000640000000800 */
[----:B0-----:R-:W-:Y:S01]  /*10740*/  FFMA.FTZ R154, R174, R12, R153 ;  /* 0x0000000cae9a7223 */ /* 0x001fe20000010099 */
[----:B------:R-:W-:-:S05]  /*10750*/  VIADD R12, R21, 0x38840 ;  /* 0x00038840150c7836 */ /* 0x000fca0000000000 */
[----:B------:R-:W-:-:S04]  /*10760*/  PRMT R12, R190, 0x654, R12 ;  /* 0x00000654be0c7816 */ /* 0x000fc8000000000c */
[----:B------:R0:W-:Y:S01]  /*10770*/  SYNCS.ARRIVE.TRANS64.RED.A1T0 RZ, [R12+URZ], RZ ;  /* 0x000000ff0cff79a7 */ /* 0x0001e2000810043f */
[C---:B-1----:R-:W-:Y:S01]  /*10780*/  FADD.FTZ R154, R15.reuse, R154 ;  /* 0x0000009a0f9a7221 */ /* 0x042fe20000010000 */
[----:B------:R-:W-:Y:S02]  /*10790*/  F2FP.F16.F32.PACK_AB R153, R15, R153 ;  /* 0x000000990f99723e */ /* 0x000fe400000000ff */
[----:B0-----:R-:W-:-:S04]  /*107a0*/  FMNMX.FTZ R12, R178, R196, !PT ;  /* 0x000000c4b20c7209 */ /* 0x001fc80007810000 */
[----:B------:R-:W-:-:S04]  /*107b0*/  FMNMX.FTZ R15, R152, R12, !PT ;  /* 0x0000000c980f7209 */ /* 0x000fc80007810000 */
[----:B------:R-:W-:Y:S01]  /*107c0*/  FMNMX.FTZ R15, R155, R15, !PT ;  /* 0x0000000f9b0f7209 */ /* 0x000fe20007810000 */
[----:B------:R-:W-:-:S03]  /*107d0*/  FMUL.FTZ R172, R172, UR39 ;  /* 0x00000027acac7c20 */ /* 0x000fc60008410000 */
[----:B------:R-:W-:Y:S01]  /*107e0*/  FMNMX.FTZ R15, R156, R15, !PT ;  /* 0x0000000f9c0f7209 */ /* 0x000fe20007810000 */
[----:B------:R-:W-:-:S03]  /*107f0*/  FMUL.FTZ R173, R173, UR39 ;  /* 0x00000027adad7c20 */ /* 0x000fc60008410000 */
[----:B------:R-:W-:Y:S01]  /*10800*/  FMNMX.FTZ R15, R159, R15, !PT ;  /* 0x0000000f9f0f7209 */ /* 0x000fe20007810000 */
[----:B------:R-:W0:Y:S03]  /*10810*/  MUFU.TANH R172, R172 ;  /* 0x000000ac00ac7308 */ /* 0x000e260000002400 */
[----:B------:R-:W-:-:S05]  /*10820*/  FMNMX.FTZ R15, R160, R15, !PT ;  /* 0x0000000fa00f7209 */ /* 0x000fca0007810000 */
[----:B------:R1:W2:Y:S01]  /*10830*/  MUFU.TANH R12, R173 ;  /* 0x000000ad000c7308 */ /* 0x0002a20000002400 */
[----:B------:R-:W-:Y:S01]  /*10840*/  FMNMX.FTZ R15, R163, R15, !PT ;  /* 0x0000000fa30f7209 */ /* 0x000fe20007810000 */
[----:B-1----:R-:W-:Y:S01]  /*10850*/  FMUL.FTZ R173, R176, UR39 ;  /* 0x00000027b0ad7c20 */ /* 0x002fe20008410000 */
[----:B------:R-:W-:Y:S02]  /*10860*/  FMUL.FTZ R176, R177, UR39 ;  /* 0x00000027b1b07c20 */ /* 0x000fe40008410000 */
[----:B------:R-:W-:Y:S01]  /*10870*/  FMNMX.FTZ R15, R164, R15, !PT ;  /* 0x0000000fa40f7209 */ /* 0x000fe20007810000 */
[----:B------:R-:W-:Y:S02]  /*10880*/  FMUL.FTZ R177, R180, UR39 ;  /* 0x00000027b4b17c20 */ /* 0x000fe40008410000 */
[----:B------:R-:W1:Y:S01]  /*10890*/  MUFU.TANH R173, R173 ;  /* 0x000000ad00ad7308 */ /* 0x000e620000002400 */
[----:B------:R-:W-:Y:S01]  /*108a0*/  FMNMX.FTZ R15, R167, R15, !PT ;  /* 0x0000000fa70f7209 */ /* 0x000fe20007810000 */
[----:B------:R-:W-:Y:S01]  /*108b0*/  FMUL.FTZ R198, R181, UR39 ;  /* 0x00000027b5c67c20 */ /* 0x000fe20008410000 */
[----:B0-----:R-:W-:-:S05]  /*108c0*/  FSEL R172, R172, -INF , P6 ;  /* 0xff800000acac7808 */ /* 0x001fca0003000000 */
[----:B------:R-:W0:Y:S01]  /*108d0*/  MUFU.TANH R176, R176 ;  /* 0x000000b000b07308 */ /* 0x000e220000002400 */
[----:B------:R-:W-:Y:S02]  /*108e0*/  FMNMX.FTZ R15, R201, R15, !PT ;  /* 0x0000000fc90f7209 */ /* 0x000fe40007810000 */
[----:B--2---:R-:W-:-:S05]  /*108f0*/  FSEL R180, R12, -INF , P1 ;  /* 0xff8000000cb47808 */ /* 0x004fca0000800000 */
[----:B------:R-:W2:Y:S01]  /*10900*/  MUFU.TANH R177, R177 ;  /* 0x000000b100b17308 */ /* 0x000ea20000002400 */
[----:B------:R-:W-:Y:S02]  /*10910*/  FMNMX.FTZ R15, R172, R15, !PT ;  /* 0x0000000fac0f7209 */ /* 0x000fe40007810000 */
[----:B-1----:R-:W-:-:S05]  /*10920*/  FSEL R173, R173, -INF , P2 ;  /* 0xff800000adad7808 */ /* 0x002fca0001000000 */
[----:B------:R-:W1:Y:S01]  /*10930*/  MUFU.TANH R198, R198 ;  /* 0x000000c600c67308 */ /* 0x000e620000002400 */
[----:B------:R-:W-:Y:S02]  /*10940*/  FMNMX.FTZ R15, R180, R15, !PT ;  /* 0x0000000fb40f7209 */ /* 0x000fe40007810000 */
[----:B0-----:R-:W-:Y:S02]  /*10950*/  FSEL R176, R176, -INF , P3 ;  /* 0xff800000b0b07808 */ /* 0x001fe40001800000 */
[----:B------:R-:W-:Y:S02]  /*10960*/  FMNMX.FTZ R15, R173, R15, !PT ;  /* 0x0000000fad0f7209 */ /* 0x000fe40007810000 */
[----:B--2---:R-:W-:Y:S02]  /*10970*/  FSEL R177, R177, -INF , P4 ;  /* 0xff800000b1b17808 */ /* 0x004fe40002000000 */
[----:B------:R-:W-:-:S04]  /*10980*/  FMNMX.FTZ R15, R176, R15, !PT ;  /* 0x0000000fb00f7209 */ /* 0x000fc80007810000 */
[----:B------:R-:W-:Y:S02]  /*10990*/  FMNMX.FTZ R15, R177, R15, !PT ;  /* 0x0000000fb10f7209 */ /* 0x000fe40007810000 */
[----:B-1----:R-:W-:-:S04]  /*109a0*/  FSEL R198, R198, -INF , P5 ;  /* 0xff800000c6c67808 */ /* 0x002fc80002800000 */
[----:B------:R-:W-:-:S05]  /*109b0*/  FMNMX.FTZ R15, R198, R15, !PT ;  /* 0x0000000fc60f7209 */ /* 0x000fca0007810000 */
[----:B------:R-:W0:Y:S02]  /*109c0*/  SHFL.BFLY PT, R12, R15, 0x2, 0x1f ;  /* 0x0c401f000f0c7f89 */ /* 0x000e2400000e0000 */
        /* <DEDUP_REMOVED lines=15> */
[----:B------:R-:W-:-:S04]  /*10ac0*/  FSETP.NEU.FTZ.AND P2, PT, R15, -INF , PT ;  /* 0xff8000000f00780b */ /* 0x000fc80003f5d000 */
[----:B------:R-:W-:Y:S01]  /*10ad0*/  FSEL R12, R15, RZ, P2 ;  /* 0x000000ff0f0c7208 */ /* 0x000fe20001000000 */
[----:B------:R0:W-:Y:S01]  /*10ae0*/  MUFU.EX2 R200, R162 ;  /* 0x000000a200c87308 */ /* 0x0001e20000000800 */
[----:B------:R-:W-:-:S03]  /*10af0*/  ISETP.NE.AND P1, PT, R211, RZ, PT ;  /* 0x000000ffd300720c */ /* 0x000fc60003f25270 */
[----:B0-----:R-:W-:-:S04]  /*10b00*/  FADD.FTZ R162, -R12, R196 ;  /* 0x000000c40ca27221 */ /* 0x001fc80000010100 */
[----:B------:R-:W-:-:S06]  /*10b10*/  FMUL.FTZ R162, R162, R14 ;  /* 0x0000000ea2a27220 */ /* 0x000fcc0000410000 */
[----:B------:R-:W0:Y:S08]  /*10b20*/  MUFU.EX2 R162, R162 ;  /* 0x000000a200a27308 */ /* 0x000e300000000800 */
[----:B------:R1:W-:Y:S02]  /*10b30*/  MUFU.EX2 R12, R170 ;  /* 0x000000aa000c7308 */ /* 0x0003e40000000800 */
[----:B-1----:R-:W-:-:S04]  /*10b40*/  @!P1 IMAD R170, R197, 0x40, R193 ;  /* 0x00000040c5aa9824 */ /* 0x002fc800078e02c1 */
[----:B------:R-:W-:-:S05]  /*10b50*/  @!P1 IMAD R170, R170, 0x4, R17 ;  /* 0x00000004aaaa9824 */ /* 0x000fca00078e0211 */
[----:B0-----:R-:W-:Y:S04]  /*10b60*/  @!P1 STS [R170+0x38400], R162 ;  /* 0x038400a2aa009388 */ /* 0x001fe80000000800 */
[----:B------:R0:W-:Y:S02]  /*10b70*/  @!P1 STS [R170+0x38420], R174 ;  /* 0x038420aeaa009388 */ /* 0x0001e40000000800 */
[----:B0-----:R-:W-:-:S05]  /*10b80*/  FMUL.FTZ R170, R15, R14 ;  /* 0x0000000e0faa7220 */ /* 0x001fca0000410000 */
[----:B------:R-:W-:Y:S01]  /*10b90*/  FSEL R170, R170, RZ, P2 ;  /* 0x000000ffaaaa7208 */ /* 0x000fe20001000000 */
[----:B------:R-:W-:Y:S04]  /*10ba0*/  MUFU.EX2 R181, R161 ;  /* 0x000000a100b57308 */ /* 0x000fe80000000800 */
[----:B------:R-:W-:-:S04]  /*10bb0*/  FFMA.FTZ R201, R201, R14, -R170 ;  /* 0x0000000ec9c97223 */ /* 0x000fc800000108aa */
[----:B------:R-:W-:Y:S08]  /*10bc0*/  MUFU.EX2 R161, R169 ;  /* 0x000000a900a17308 */ /* 0x000ff00000000800 */
[----:B------:R0:W-:Y:S02]  /*10bd0*/  MUFU.EX2 R169, R171 ;  /* 0x000000ab00a97308 */ /* 0x0001e40000000800 */
[-CC-:B0-----:R-:W-:Y:S01]  /*10be0*/  FFMA.FTZ R171, R160, R14.reuse, -R170.reuse ;  /* 0x0000000ea0ab7223 */ /* 0x181fe200000108aa */
[----:B------:R-:W-:-:S05]  /*10bf0*/  FFMA.FTZ R160, R173, R14, -R170 ;  /* 0x0000000eada07223 */ /* 0x000fca00000108aa */
[----:B------:R0:W-:Y:S02]  /*10c00*/  MUFU.EX2 R173, R201 ;  /* 0x000000c900ad7308 */ /* 0x0001e40000000800 */
[----:B0-----:R-:W2:Y:S06]  /*10c10*/  LDL R201, [R1] ;  /* 0x0000000001c97983 */ /* 0x001eac0000100800 */
[----:B------:R-:W0:Y:S01]  /*10c20*/  MUFU.EX2 R157, R157 ;  /* 0x0000009d009d7308 */ /* 0x000e220000000800 */
[-CC-:B------:R-:W-:Y:S01]  /*10c30*/  FFMA.FTZ R178, R178, R14.reuse, -R170.reuse ;  /* 0x0000000eb2b27223 */ /* 0x180fe200000108aa */
[----:B------:R-:W-:-:S06]  /*10c40*/  FFMA.FTZ R152, R152, R14, -R170 ;  /* 0x0000000e98987223 */ /* 0x000fcc00000108aa */
[----:B------:R-:W1:Y:S01]  /*10c50*/  MUFU.EX2 R158, R158 ;  /* 0x0000009e009e7308 */ /* 0x000e620000000800 */
[-CC-:B------:R-:W-:Y:S01]  /*10c60*/  FFMA.FTZ R155, R155, R14.reuse, -R170.reuse ;  /* 0x0000000e9b9b7223 */ /* 0x180fe200000108aa */
[----:B------:R-:W-:-:S06]  /*10c70*/  FFMA.FTZ R156, R156, R14, -R170 ;  /* 0x0000000e9c9c7223 */ /* 0x000fcc00000108aa */
[----:B------:R-:W3:Y:S01]  /*10c80*/  MUFU.EX2 R197, R178 ;  /* 0x000000b200c57308 */ /* 0x000ee20000000800 */
[----:B0-----:R-:W-:-:S07]  /*10c90*/  FADD.FTZ R154, R157, R154 ;  /* 0x0000009a9d9a7221 */ /* 0x001fce0000010000 */
[----:B------:R-:W0:Y:S01]  /*10ca0*/  MUFU.EX2 R152, R152 ;  /* 0x0000009800987308 */ /* 0x000e220000000800 */
[----:B------:R-:W-:Y:S01]  /*10cb0*/  FFMA.FTZ R159, R159, R14, -R170 ;  /* 0x0000000e9f9f7223 */ /* 0x000fe200000108aa */
[----:B-1----:R-:W-:-:S06]  /*10cc0*/  FADD.FTZ R154, R158, R154 ;  /* 0x0000009a9e9a7221 */ /* 0x002fcc0000010000 */
[----:B------:R-:W1:Y:S08]  /*10cd0*/  MUFU.EX2 R165, R165 ;  /* 0x000000a500a57308 */ /* 0x000e700000000800 */
[----:B------:R-:W4:Y:S01]  /*10ce0*/  MUFU.EX2 R203, R155 ;  /* 0x0000009b00cb7308 */ /* 0x000f220000000800 */
[----:B------:R-:W-:Y:S01]  /*10cf0*/  FADD.FTZ R154, R181, R154 ;  /* 0x0000009ab59a7221 */ /* 0x000fe20000010000 */
[----:B---3--:R-:W-:-:S06]  /*10d00*/  FFMA.FTZ R0, R162, R0, R197 ;  /* 0x00000000a2007223 */ /* 0x008fcc00000100c5 */
[----:B------:R-:W3:Y:S01]  /*10d10*/  MUFU.EX2 R166, R166 ;  /* 0x000000a600a67308 */ /* 0x000ee20000000800 */
[----:B------:R-:W-:-:S07]  /*10d20*/  FFMA.FTZ R196, R163, R14, -R170 ;  /* 0x0000000ea3c47223 */ /* 0x000fce00000108aa */
[----:B------:R-:W5:Y:S01]  /*10d30*/  MUFU.EX2 R156, R156 ;  /* 0x0000009c009c7308 */ /* 0x000f620000000800 */
[----:B------:R-:W-:Y:S01]  /*10d40*/  FADD.FTZ R154, R200, R154 ;  /* 0x0000009ac89a7221 */ /* 0x000fe20000010000 */
[----:B0-----:R-:W-:-:S06]  /*10d50*/  FADD.FTZ R0, R152, R0 ;  /* 0x0000000098007221 */ /* 0x001fcc0000010000 */
[----:B------:R-:W0:Y:S01]  /*10d60*/  MUFU.EX2 R204, R159 ;  /* 0x0000009f00cc7308 */ /* 0x000e220000000800 */
[-CC-:B------:R-:W-:Y:S01]  /*10d70*/  FFMA.FTZ R164, R164, R14.reuse, -R170.reuse ;  /* 0x0000000ea4a47223 */ /* 0x180fe200000108aa */
[-CC-:B------:R-:W-:Y:S01]  /*10d80*/  FFMA.FTZ R163, R172, R14.reuse, -R170.reuse ;  /* 0x0000000eaca37223 */ /* 0x180fe200000108aa */
[----:B------:R-:W-:Y:S01]  /*10d90*/  FFMA.FTZ R180, R180, R14, -R170 ;  /* 0x0000000eb4b47223 */ /* 0x000fe200000108aa */
[----:B-1----:R-:W-:-:S04]  /*10da0*/  FADD.FTZ R154, R165, R154 ;  /* 0x0000009aa59a7221 */ /* 0x002fc80000010000 */
[----:B------:R-:W1:Y:S01]  /*10db0*/  MUFU.EX2 R205, R171 ;  /* 0x000000ab00cd7308 */ /* 0x000e620000000800 */
[-CC-:B------:R-:W-:Y:S01]  /*10dc0*/  FFMA.FTZ R176, R176, R14.reuse, -R170.reuse ;  /* 0x0000000eb0b07223 */ /* 0x180fe200000108aa */
[-CC-:B------:R-:W-:Y:S01]  /*10dd0*/  FFMA.FTZ R177, R177, R14.reuse, -R170.reuse ;  /* 0x0000000eb1b17223 */ /* 0x180fe200000108aa */
[-C--:B------:R-:W-:Y:S01]  /*10de0*/  FFMA.FTZ R198, R198, R14.reuse, -R170 ;  /* 0x0000000ec6c67223 */ /* 0x080fe200000108aa */
[----:B----4-:R-:W-:Y:S01]  /*10df0*/  FADD.FTZ R0, R203, R0 ;  /* 0x00000000cb007221 */ /* 0x010fe20000010000 */
[----:B------:R-:W-:-:S03]  /*10e00*/  FFMA.FTZ R167, R167, R14, -R170 ;  /* 0x0000000ea7a77223 */ /* 0x000fc600000108aa */
[----:B------:R-:W4:Y:S01]  /*10e10*/  MUFU.EX2 R196, R196 ;  /* 0x000000c400c47308 */ /* 0x000f220000000800 */
[----:B------:R-:W-:-:S07]  /*10e20*/  F2FP.F16.F32.PACK_AB R155, R158, R157 ;  /* 0x0000009d9e9b723e */ /* 0x000fce00000000ff */
[----:B------:R3:W-:Y:S08]  /*10e30*/  MUFU.EX2 R178, R163 ;  /* 0x000000a300b27308 */ /* 0x0007f00000000800 */
[----:B------:R-:W4:Y:S01]  /*10e40*/  MUFU.EX2 R164, R164 ;  /* 0x000000a400a47308 */ /* 0x000f220000000800 */
[----:B---3--:R-:W-:Y:S01]  /*10e50*/  FADD.FTZ R163, R166, R154 ;  /* 0x0000009aa6a37221 */ /* 0x008fe20000010000 */
[----:B-----5:R-:W-:-:S06]  /*10e60*/  FADD.FTZ R154, R156, R0 ;  /* 0x000000009c9a7221 */ /* 0x020fcc0000010000 */
[----:B------:R-:W-:Y:S01]  /*10e70*/  MUFU.EX2 R179, R179 ;  /* 0x000000b300b37308 */ /* 0x000fe20000000800 */
[----:B0-----:R-:W-:-:S07]  /*10e80*/  FADD.FTZ R158, R204, R154 ;  /* 0x0000009acc9e7221 */ /* 0x001fce0000010000 */
[----:B------:R-:W0:Y:S01]  /*10e90*/  MUFU.EX2 R172, R167 ;  /* 0x000000a700ac7308 */ /* 0x000e220000000800 */
[----:B-1----:R-:W-:-:S07]  /*10ea0*/  FADD.FTZ R158, R205, R158 ;  /* 0x0000009ecd9e7221 */ /* 0x002fce0000010000 */
[----:B------:R-:W1:Y:S08]  /*10eb0*/  MUFU.EX2 R180, R180 ;  /* 0x000000b400b47308 */ /* 0x000e700000000800 */
[----:B------:R-:W-:Y:S08]  /*10ec0*/  MUFU.EX2 R175, R175 ;  /* 0x000000af00af7308 */ /* 0x000ff00000000800 */
[----:B------:R-:W-:Y:S08]  /*10ed0*/  MUFU.EX2 R202, R202 ;  /* 0x000000ca00ca7308 */ /* 0x000ff00000000800 */
[----:B------:R-:W-:Y:S08]  /*10ee0*/  MUFU.EX2 R182, R182 ;  /* 0x000000b600b67308 */ /* 0x000ff00000000800 */
[----:B------:R-:W-:Y:S08]  /*10ef0*/  MUFU.EX2 R183, R183 ;  /* 0x000000b700b77308 */ /* 0x000ff00000000800 */
[----:B------:R0:W-:Y:S08]  /*10f00*/  MUFU.EX2 R0, R160 ;  /* 0x000000a000007308 */ /* 0x0001f00000000800 */
[----:B------:R-:W3:Y:S08]  /*10f10*/  MUFU.EX2 R176, R176 ;  /* 0x000000b000b07308 */ /* 0x000ef00000000800 */
[----:B------:R-:W-:Y:S08]  /*10f20*/  MUFU.EX2 R177, R177 ;  /* 0x000000b100b17308 */ /* 0x000ff00000000800 */
[----:B------:R-:W5:Y:S01]  /*10f30*/  MUFU.EX2 R198, R198 ;  /* 0x000000c600c67308 */ /* 0x000f620000000800 */
[----:B----4-:R-:W-:Y:S01]  /*10f40*/  FADD.FTZ R158, R196, R158 ;  /* 0x0000009ec49e7221 */ /* 0x010fe20000010000 */
[----:B------:R-:W-:-:S02]  /*10f50*/  IMAD R170, R22, 0x1000, R13 ;  /* 0x0000100016aa7824 */ /* 0x000fc400078e020d */
[----:B------:R-:W-:Y:S01]  /*10f60*/  IMAD.MOV.U32 R171, RZ, RZ, 0x40000040 ;  /* 0x40000040ffab7424 */ /* 0x000fe200078e00ff */
[----:B------:R-:W-:Y:S01]  /*10f70*/  F2FP.F16.F32.PACK_AB R157, R200, R181 ;  /* 0x000000b5c89d723e */ /* 0x000fe200000000ff */
[----:B------:R-:W-:Y:S01]  /*10f80*/  FADD.FTZ R181, R164, R158 ;  /* 0x0000009ea4b57221 */ /* 0x000fe20000010000 */
[----:B------:R-:W-:Y:S01]  /*10f90*/  F2FP.F16.F32.PACK_AB R152, R152, R197 ;  /* 0x000000c59898723e */ /* 0x000fe200000000ff */
[-C--:B------:R-:W-:Y:S01]  /*10fa0*/  FMUL.FTZ R26, R26, R174.reuse ;  /* 0x000000ae1a1a7220 */ /* 0x080fe20000410000 */
[----:B------:R-:W-:Y:S01]  /*10fb0*/  F2FP.F16.F32.PACK_AB R154, R156, R203 ;  /* 0x000000cb9c9a723e */ /* 0x000fe200000000ff */
[----:B------:R-:W-:Y:S01]  /*10fc0*/  BAR.SYNC.DEFER_BLOCKING 0xf, 0x100 ;  /* 0x03c4000000007b1d */ /* 0x000fe20000010000 */
        /* <DEDUP_REMOVED lines=63> */
[----:B------:R-:W-:Y:S01]  /*113c0*/  F2FP.F16.F32.PACK_AB R159, R166, R165 ;  /* 0x000000a5a69f723e */ /* 0x000fe200000000ff */
[----:B------:R-:W-:Y:S01]  /*113d0*/  FMUL.FTZ R24, R24, R162 ;  /* 0x000000a218187220 */ /* 0x000fe20000410000 */
[----:B------:R-:W-:Y:S01]  /*113e0*/  F2FP.F16.F32.PACK_AB R156, R205, R204 ;  /* 0x000000cccd9c723e */ /* 0x000fe200000000ff */
[----:B------:R-:W-:Y:S01]  /*113f0*/  FMUL.FTZ R25, R25, R162 ;  /* 0x000000a219197220 */ /* 0x000fe20000410000 */
[----:B------:R-:W-:Y:S01]  /*11400*/  F2FP.F16.F32.PACK_AB R158, R164, R196 ;  /* 0x000000c4a49e723e */ /* 0x000fe200000000ff */
        /* <DEDUP_REMOVED lines=62> */
[----:B------:R-:W-:Y:S01]  /*117f0*/  FADD.FTZ R174, R161, R163 ;  /* 0x000000a3a1ae7221 */ /* 0x000fe20000010000 */
[----:B------:R-:W-:-:S02]  /*11800*/  R2UR UR6, R170 ;  /* 0x00000000aa0672ca */ /* 0x000fc400000e0000 */
[----:B------:R-:W-:Y:S02]  /*11810*/  R2UR UR7, R171 ;  /* 0x00000000ab0772ca */ /* 0x000fe400000e0000 */
[----:B------:R-:W-:Y:S02]  /*11820*/  F2FP.F16.F32.PACK_AB R161, R12, R161 ;  /* 0x000000a10ca1723e */ /* 0x000fe400000000ff */
[----:B0-----:R-:W-:Y:S02]  /*11830*/  F2FP.F16.F32.PACK_AB R160, R173, R172 ;  /* 0x000000acada0723e */ /* 0x001fe400000000ff */
[----:B-1----:R-:W-:Y:S02]  /*11840*/  F2FP.F16.F32.PACK_AB R162, R180, R178 ;  /* 0x000000b2b4a2723e */ /* 0x002fe400000000ff */
[----:B------:R-:W-:Y:S02]  /*11850*/  F2FP.F16.F32.PACK_AB R163, R179, R169 ;  /* 0x000000a9b3a3723e */ /* 0x000fe400000000ff */
[----:B---3--:R-:W-:-:S02]  /*11860*/  F2FP.F16.F32.PACK_AB R164, R176, R0 ;  /* 0x00000000b0a4723e */ /* 0x008fc400000000ff */
[----:B------:R-:W-:Y:S02]  /*11870*/  F2FP.F16.F32.PACK_AB R165, R202, R175 ;  /* 0x000000afcaa5723e */ /* 0x000fe400000000ff */
[----:B-----5:R-:W-:Y:S02]  /*11880*/  F2FP.F16.F32.PACK_AB R166, R198, R177 ;  /* 0x000000b1c6a6723e */ /* 0x020fe400000000ff */
[----:B------:R-:W-:Y:S01]  /*11890*/  F2FP.F16.F32.PACK_AB R167, R183, R182 ;  /* 0x000000b6b7a7723e */ /* 0x000fe200000000ff */
[----:B------:R0:W-:Y:S04]  /*118a0*/  STSM.16.M88.4 [R227+0x36400], R152 ;  /* 0x03640098e3007844 */ /* 0x0001e80000000200 */
[----:B--2---:R1:W-:Y:S04]  /*118b0*/  STSM.16.M88.4 [R201], R156 ;  /* 0x0000009cc9007844 */ /* 0x0043e80000000200 */
[----:B------:R1:W-:Y:S04]  /*118c0*/  STSM.16.M88.4 [R228], R160 ;  /* 0x000000a0e4007844 */ /* 0x0003e80000000200 */
[----:B------:R1:W-:Y:S01]  /*118d0*/  STSM.16.M88.4 [R229], R164 ;  /* 0x000000a4e5007844 */ /* 0x0003e20000000200 */
[----:B------:R-:W-:-:S06]  /*118e0*/  WARPGROUP.ARRIVE ;  /* 0x00000000000079c5 */ /* 0x000fcc0000000000 */
[----:B------:R-:W-:Y:S03]  /*118f0*/  HGMMA.64x256x16.F32 R24, R152, gdesc[UR4].tnspB, R24, gsb0 ;  /* 0x43e0000498187df0 */ /* 0x000fe60008000818 */
[----:B------:R-:W-:Y:S02]  /*11900*/  WARPGROUP.DEPBAR.LE gsb0, 0x0 ;  /* 0x00008000000079c5 */ /* 0x000fe40000010000 */
[----:B0-----:R-:W-:Y:S02]  /*11910*/  VIADD R152, R170, 0x80 ;  /* 0x00000080aa987836 */ /* 0x001fe40000000000 */
[----:B------:R-:W-:-:S03]  /*11920*/  IMAD.MOV.U32 R153, RZ, RZ, 0x40000040 ;  /* 0x40000040ff997424 */ /* 0x000fc600078e00ff */
[----:B------:R-:W-:Y:S02]  /*11930*/  R2UR UR6, R152 ;  /* 0x00000000980672ca */ /* 0x000fe400000e0000 */
[----:B------:R-:W-:Y:S01]  /*11940*/  R2UR UR7, R153 ;  /* 0x00000000990772ca */ /* 0x000fe200000e0000 */
[----:B------:R-:W-:-:S15]  /*11950*/  WARPGROUP.ARRIVE ;  /* 0x00000000000079c5 */ /* 0x000fde0000000000 */
[----:B------:R-:W-:Y:S01]  /*11960*/  HGMMA.64x256x16.F32 R24, R156, gdesc[UR4].tnspB, R24, gsb0 ;  /* 0x43e000049c187df0 */ /* 0x000fe20008000818 */
[----:B------:R-:W-:Y:S02]  /*11970*/  VIADD R152, R170, 0x100 ;  /* 0x00000100aa987836 */ /* 0x000fe40000000000 */
[----:B------:R-:W-:-:S03]  /*11980*/  IMAD.MOV.U32 R153, RZ, RZ, 0x40000040 ;  /* 0x40000040ff997424 */ /* 0x000fc600078e00ff */
[----:B------:R-:W-:Y:S02]  /*11990*/  R2UR UR6, R152 ;  /* 0x00000000980672ca */ /* 0x000fe400000e0000 */
[----:B------:R-:W-:Y:S01]  /*119a0*/  R2UR UR7, R153 ;  /* 0x00000000990772ca */ /* 0x000fe200000e0000 */
[----:B------:R-:W-:Y:S02]  /*119b0*/  VIADD R170, R170, 0x180 ;  /* 0x00000180aaaa7836 */ /* 0x000fe40000000000 */
[----:B------:R-:W-:Y:S01]  /*119c0*/  IMAD.MOV.U32 R171, RZ, RZ, 0x40000040 ;  /* 0x40000040ffab7424 */ /* 0x000fe200078e00ff */
[----:B------:R-:W-:Y:S02]  /*119d0*/  WARPGROUP.DEPBAR.LE gsb0, 0x0 ;  /* 0x00008000000079c5 */ /* 0x000fe40000010000 */
[----:B------:R-:W-:-:S14]  /*119e0*/  WARPGROUP.ARRIVE ;  /* 0x00000000000079c5 */ /* 0x000fdc0000000000 */
[----:B------:R-:W-:Y:S01]  /*119f0*/  HGMMA.64x256x16.F32 R24, R160, gdesc[UR4].tnspB, R24, gsb0 ;  /* 0x43e00004a0187df0 */ /* 0x000fe20008000818 */
[----:B------:R-:W-:Y:S02]  /*11a00*/  R2UR UR6, R170 ;  /* 0x00000000aa0672ca */ /* 0x000fe400000e0000 */
[----:B------:R-:W-:Y:S01]  /*11a10*/  R2UR UR7, R171 ;  /* 0x00000000ab0772ca */ /* 0x000fe200000e0000 */
        /* <DEDUP_REMOVED lines=29> */
.L_x_8705:
[C---:B------:R-:W-:Y:S01]  /*11bf0*/  ISETP.GT.AND P1, PT, R20.reuse, R210, PT ;  /* 0x000000d21400720c */ /* 0x040fe20003f24270 */
[----:B------:R-:W-:Y:S02]  /*11c00*/  VIADD R21, R21, 0x38860 ;  /* 0x0003886015157836 */ /* 0x000fe40000000000 */
        /* <DEDUP_REMOVED lines=8> */
.L_x_8693:
[----:B------:R-:W-:Y:S05]  /*11c90*/  BSYNC B1 ;  /* 0x0000000000017941 */ /* 0x000fea0003800000 */
.L_x_8692:
[----:B0-----:R-:W2:Y:S01]  /*11ca0*/  LDL R21, [R1+0xc] ;  /* 0x00000c0001157983 */ /* 0x001ea20000100800 */
[----:B------:R-:W-:Y:S01]  /*11cb0*/  BSSY B0, `(.L_x_8707) ;  /* 0x000036c000007945 */ /* 0x000fe20003800000 */
[----:B--2---:R-:W-:-:S13]  /*11cc0*/  ISETP.GE.AND P1, PT, R20, R21, PT ;  /* 0x000000151400720c */ /* 0x004fda0003f26270 */
[----:B------:R-:W-:Y:S05]  /*11cd0*/  @!P1 BRA `(.L_x_8708) ;  /* 0x0000003400a49947 */ /* 0x000fea0003800000 */
[----:B------:R-:W-:Y:S02]  /*11ce0*/  IMAD.MOV.U32 R196, RZ, RZ, R168 ;  /* 0x000000ffffc47224 */ /* 0x000fe400078e00a8 */
[----:B------:R-:W-:Y:S02]  /*11cf0*/  IMAD.MOV.U32 R198, RZ, RZ, R15 ;  /* 0x000000ffffc67224 */ /* 0x000fe400078e000f */
[----:B------:R-:W-:-:S07]  /*11d00*/  IMAD.MOV.U32 R197, RZ, RZ, R22 ;  /* 0x000000ffffc57224 */ /* 0x000fce00078e0016 */
.L_x_8721:
[----:B------:R-:W-:-:S05]  /*11d10*/  VIADD R22, R197, 0x1 ;  /* 0x00000001c5167836 */ /* 0x000fca0000000000 */
[----:B------:R-:W-:-:S04]  /*11d20*/  ISETP.NE.AND P1, PT, R22, 0x2, PT ;  /* 0x000000021600780c */ /* 0x000fc80003f25270 */
[----:B------:R-:W-:Y:S02]  /*11d30*/  SEL R14, RZ, 0x1, P1 ;  /* 0x00000001ff0e7807 */ /* 0x000fe40000800000 */
[----:B------:R-:W-:Y:S02]  /*11d40*/  SEL R22, R22, RZ, P1 ;  /* 0x000000ff16167207 */ /* 0x000fe40000800000 */
[----:B------:R-:W-:Y:S01]  /*11d50*/  LOP3.LUT R23, R23, R14, RZ, 0x3c, !PT ;  /* 0x0000000e17177212 */ /* 0x000fe200078e3cff */
[----:B------:R-:W-:Y:S06]  /*11d60*/  @!P0 BRA `(.L_x_8709) ;  /* 0x0000000000048947 */ /* 0x000fec0003800000 */
[----:B------:R-:W-:Y:S01]  /*11d70*/  BPT.TRAP 0x1 ;  /* 0x000000040000795c */ /* 0x000fe20000300000 */
.L_x_8709:
[----:B------:R-:W-:Y:S01]  /*11d80*/  IMAD R21, R22, 0x8, R17 ;  /* 0x0000000816157824 */ /* 0x000fe200078e0211 */
[----:B------:R-:W-:-:S04]  /*11d90*/  SHF.L.U32 R200, R23, 0x1f, RZ ;  /* 0x0000001f17c87819 */ /* 0x000fc800000006ff */
[----:B------:R0:W1:Y:S01]  /*11da0*/  SYNCS.PHASECHK.TRANS64.TRYWAIT P1, [R21+URZ+0x38830], R200 ;  /* 0x038830c8150075a7 */ /* 0x000062000802017f */
[----:B------:R-:W-:Y:S05]  /*11db0*/  @!P0 BRA `(.L_x_8710) ;  /* 0x0000000000048947 */ /* 0x000fea0003800000 */
[----:B------:R-:W-:Y:S01]  /*11dc0*/  BPT.TRAP 0x1 ;  /* 0x000000040000795c */ /* 0x000fe20000300000 */
.L_x_8710:
[----:B------:R-:W-:Y:S01]  /*11dd0*/  BSSY B1, `(.L_x_8711) ;  /* 0x0000006000017945 */ /* 0x000fe20003800000 */
[----:B------:R-:W-:Y:S02]  /*11de0*/  IMAD R154, R22, 0x200, R206 ;  /* 0x00000200169a7824 */ /* 0x000fe400078e02ce */
[----:B------:R-:W-:Y:S01]  /*11df0*/  IMAD.MOV.U32 R155, RZ, RZ, 0x40000040 ;  /* 0x40000040ff9b7424 */ /* 0x000fe200078e00ff */
[----:B-1----:R-:W-:Y:S06]  /*11e00*/  @P1 BRA `(.L_x_8712) ;  /* 0x0000000000081947 */ /* 0x002fec0003800000 */
[----:B------:R-:W1:Y:S02]  /*11e10*/  SYNCS.PHASECHK.TRANS64.TRYWAIT P1, [R21+URZ+0x38830], R200 ;  /* 0x038830c8150075a7 */ /* 0x000e64000802017f */
[----:B-1----:R-:W-:Y:S05]  /*11e20*/  @!P1 BRA `(.L_x_8713) ;  /* 0x0000013000649947 */ /* 0x002fea0003800000 */
.L_x_8712:
[----:B------:R-:W-:Y:S05]  /*11e30*/  BSYNC B1 ;  /* 0x0000000000017941 */ /* 0x000fea0003800000 */
.L_x_8711:
        /* <DEDUP_REMOVED lines=36> */
.L_x_8714:
[----:B------:R2:W3:Y:S01]  /*12080*/  SYNCS.PHASECHK.TRANS64.TRYWAIT P1, [R21+URZ+0x38850], R200 ;  /* 0x038850c8150075a7 */ /* 0x0004e2000802017f */
[----:B------:R-:W-:Y:S05]  /*12090*/  @!P0 BRA `(.L_x_8715) ;  /* 0x0000000000048947 */ /* 0x000fea0003800000 */
[----:B------:R-:W-:Y:S01]  /*120a0*/  BPT.TRAP 0x1 ;  /* 0x000000040000795c */ /* 0x000fe20000300000 */
.L_x_8715:
[----:B------:R-:W-:Y:S04]  /*120b0*/  BSSY B1, `(.L_x_8716) ;  /* 0x0000004000017945 */ /* 0x000fe80003800000 */
[----:B---3--:R-:W-:Y:S05]  /*120c0*/  @P1 BRA `(.L_x_8717) ;  /* 0x0000000000081947 */ /* 0x008fea0003800000 */
[----:B------:R-:W3:Y:S02]  /*120d0*/  SYNCS.PHASECHK.TRANS64.TRYWAIT P1, [R21+URZ+0x38850], R200 ;  /* 0x038850c8150075a7 */ /* 0x000ee4000802017f */
[----:B---3--:R-:W-:Y:S05]  /*120e0*/  @!P1 BRA `(.L_x_8718) ;  /* 0x0000012c00c89947 */ /* 0x008fea0003800000 */
.L_x_8717:
[----:B------:R-:W-:Y:S05]  /*120f0*/  BSYNC B1 ;  /* 0x0000000000017941 */ /* 0x000fea0003800000 */
.L_x_8716:
        /* <DEDUP_REMOVED lines=116> */
[----:B------:R-:W-:Y:S02]  /*12840*/  R2UR UR5, R15 ;  /* 0x000000000f0572ca */ /* 0x000fe400000e0000 */
[----:B------:R-:W-:Y:S02]  /*12850*/  MOV R15, 0x40000040 ;  /* 0x40000040000f7802 */ /* 0x000fe40000000f00 */
[----:B------:R-:W-:Y:S01]  /*12860*/  R2UR UR6, R14 ;  /* 0x000000000e0672ca */ /* 0x000fe200000e0000 */
[----:B------:R-:W-:Y:S01]  /*12870*/  VIADD R14, R2, 0x406 ;  /* 0x00000406020e7836 */ /* 0x000fe20000000000 */
[----:B------:R-:W-:Y:S01]  /*12880*/  R2UR UR7, R15 ;  /* 0x000000000f0772ca */ /* 0x000fe200000e0000 */
[----:B------:R-:W-:Y:S01]  /*12890*/  IMAD.MOV.U32 R15, RZ, RZ, 0x40000040 ;  /* 0x40000040ff0f7424 */ /* 0x000fe200078e00ff */
[----:B------:R-:W-:-:S02]  /*128a0*/  WARPGROUP.DEPBAR.LE gsb0, 0x0 ;  /* 0x00008000000079c5 */ /* 0x000fc40000010000 */
        /* <DEDUP_REMOVED lines=269> */
.L_x_8719:
        /* <DEDUP_REMOVED lines=39> */
[----:B--2---:R-:W-:-:S02]  /*13bf0*/  FMNMX.FTZ R14, R156, R14, !PT ;  /* 0x0000000e9c0e7209 */ /* 0x004fc40007810000 */
[----:B------:R-:W-:-:S05]  /*13c00*/  ISETP.NE.AND P1, PT, R211, RZ, PT ;  /* 0x000000ffd300720c */ /* 0x000fca0003f25270 */
        /* <DEDUP_REMOVED lines=28> */
[----:B------:R-:W-:Y:S08]  /*13dd0*/  MUFU.TANH R159, R159 ;  /* 0x0000009f009f7308 */ /* 0x000ff00000002400 */
[----:B------:R-:W-:Y:S01]  /*13de0*/  MUFU.TANH R162, R162 ;  /* 0x000000a200a27308 */ /* 0x000fe20000002400 */
[----:B0-----:R-:W-:-:S07]  /*13df0*/  FMNMX.FTZ R15, R15, R14, !PT ;  /* 0x0000000e0f0f7209 */ /* 0x001fce0007810000 */
[----:B------:R-:W-:Y:S01]  /*13e00*/  MUFU.TANH R163, R163 ;  /* 0x000000a300a37308 */ /* 0x000fe20000002400 */
[----:B------:R-:W0:Y:S07]  /*13e10*/  SHFL.BFLY PT, R14, R15, 0x1, 0x1f ;  /* 0x0c201f000f0e7f89 */ /* 0x000e2e00000e0000 */
[----:B------:R-:W-:Y:S08]  /*13e20*/  MUFU.TANH R166, R166 ;  /* 0x000000a600a67308 */ /* 0x000ff00000002400 */
[----:B------:R-:W-:Y:S08]  /*13e30*/  MUFU.TANH R167, R167 ;  /* 0x000000a700a77308 */ /* 0x000ff00000002400 */
[----:B------:R-:W-:Y:S01]  /*13e40*/  MUFU.TANH R170, R170 ;  /* 0x000000aa00aa7308 */ /* 0x000fe20000002400 */
[----:B0-----:R-:W-:Y:S01]  /*13e50*/  FMNMX.FTZ R15, R15, R14, !PT ;  /* 0x0000000e0f0f7209 */ /* 0x001fe20007810000 */
        /* <DEDUP_REMOVED lines=21> */
[----:B------:R-:W-:Y:S01]  /*13fb0*/  VIADD R198, R21, 0x38840 ;  /* 0x0003884015c67836 */ /* 0x000fe20000000000 */
[----:B------:R-:W-:Y:S04]  /*13fc0*/  MUFU.EX2 R153, R201 ;  /* 0x000000c900997308 */ /* 0x000fe80000000800 */
[----:B------:R-:W-:-:S04]  /*13fd0*/  PRMT R198, R190, 0x654, R198 ;  /* 0x00000654bec67816 */ /* 0x000fc800000000c6 */
[----:B------:R1:W-:Y:S01]  /*13fe0*/  SYNCS.ARRIVE.TRANS64.RED.A1T0 RZ, [R198+URZ], RZ ;  /* 0x000000ffc6ff79a7 */ /* 0x0003e2000810043f */
[----:B------:R-:W0:Y:S01]  /*13ff0*/  MUFU.EX2 R152, R152 ;  /* 0x0000009800987308 */ /* 0x000e220000000800 */
[----:B-1----:R-:W-:-:S07]  /*14000*/  FMNMX.FTZ R198, R154, R196, !PT ;  /* 0x000000c49ac67209 */ /* 0x002fce0007810000 */
[----:B------:R-:W1:Y:S01]  /*14010*/  MUFU.EX2 R200, R200 ;  /* 0x000000c800c87308 */ /* 0x000e620000000800 */
[----:B--2---:R-:W-:-:S04]  /*14020*/  FMNMX.FTZ R198, R155, R198, !PT ;  /* 0x000000c69bc67209 */ /* 0x004fc80007810000 */
[----:B---3--:R-:W-:-:S03]  /*14030*/  FMNMX.FTZ R198, R158, R198, !PT ;  /* 0x000000c69ec67209 */ /* 0x008fc60007810000 */
[----:B------:R-:W2:Y:S01]  /*14040*/  MUFU.TANH R174, R174 ;  /* 0x000000ae00ae7308 */ /* 0x000ea20000002400 */
[----:B0-----:R-:W-:Y:S01]  /*14050*/  FFMA.FTZ R0, R153, R0, R152 ;  /* 0x0000000099007223 */ /* 0x001fe20000010098 */
[----:B------:R-:W-:-:S04]  /*14060*/  FMNMX.FTZ R198, R159, R198, !PT ;  /* 0x000000c69fc67209 */ /* 0x000fc80007810000 */
[----:B------:R-:W-:Y:S02]  /*14070*/  FMNMX.FTZ R198, R162, R198, !PT ;  /* 0x000000c6a2c67209 */ /* 0x000fe40007810000 */
[----:B------:R-:W0:Y:S01]  /*14080*/  MUFU.TANH R175, R175 ;  /* 0x000000af00af7308 */ /* 0x000e220000002400 */
[C---:B-1----:R-:W-:Y:S01]  /*14090*/  FADD.FTZ R0, R200.reuse, R0 ;  /* 0x00000000c8007221 */ /* 0x042fe20000010000 */
[----:B------:R-:W-:Y:S02]  /*140a0*/  F2FP.F16.F32.PACK_AB R152, R200, R152 ;  /* 0x00000098c898723e */ /* 0x000fe400000000ff */
[----:B------:R-:W-:-:S04]  /*140b0*/  FMNMX.FTZ R198, R163, R198, !PT ;  /* 0x000000c6a3c67209 */ /* 0x000fc80007810000 */
[----:B------:R-:W-:Y:S01]  /*140c0*/  FMNMX.FTZ R198, R166, R198, !PT ;  /* 0x000000c6a6c67209 */ /* 0x000fe20007810000 */
[----:B------:R-:W1:Y:S03]  /*140d0*/  MUFU.TANH R178, R178 ;  /* 0x000000b200b27308 */ /* 0x000e660000002400 */
[----:B------:R-:W-:-:S04]  /*140e0*/  FMNMX.FTZ R198, R167, R198, !PT ;  /* 0x000000c6a7c67209 */ /* 0x000fc80007810000 */
[----:B------:R-:W-:Y:S01]  /*140f0*/  FMNMX.FTZ R198, R170, R198, !PT ;  /* 0x000000c6aac67209 */ /* 0x000fe20007810000 */
[----:B------:R-:W3:Y:S03]  /*14100*/  MUFU.TANH R179, R179 ;  /* 0x000000b300b37308 */ /* 0x000ee60000002400 */
[----:B------:R-:W-:-:S04]  /*14110*/  FMNMX.FTZ R198, R171, R198, !PT ;  /* 0x000000c6abc67209 */ /* 0x000fc80007810000 */
[----:B--2---:R-:W-:Y:S01]  /*14120*/  FMNMX.FTZ R200, R174, R198, !PT ;  /* 0x000000c6aec87209 */ /* 0x004fe20007810000 */
[----:B------:R-:W2:Y:S03]  /*14130*/  MUFU.TANH R182, R182 ;  /* 0x000000b600b67308 */ /* 0x000ea60000002400 */
[----:B0-----:R-:W-:-:S04]  /*14140*/  FMNMX.FTZ R200, R175, R200, !PT ;  /* 0x000000c8afc87209 */ /* 0x001fc80007810000 */
[----:B-1----:R-:W-:Y:S01]  /*14150*/  FMNMX.FTZ R200, R178, R200, !PT ;  /* 0x000000c8b2c87209 */ /* 0x002fe20007810000 */
[----:B------:R-:W0:Y:S03]  /*14160*/  MUFU.TANH R198, R183 ;  /* 0x000000b700c67308 */ /* 0x000e260000002400 */
[----:B---3--:R-:W-:-:S05]  /*14170*/  FMNMX.FTZ R200, R179, R200, !PT ;  /* 0x000000c8b3c87209 */ /* 0x008fca0007810000 */
[----:B------:R-:W-:Y:S01]  /*14180*/  MUFU.EX2 R156, R156 ;  /* 0x0000009c009c7308 */ /* 0x000fe20000000800 */
[----:B--2---:R-:W-:-:S07]  /*14190*/  FMNMX.FTZ R200, R182, R200, !PT ;  /* 0x000000c8b6c87209 */ /* 0x004fce0007810000 */
[----:B------:R-:W-:Y:S01]  /*141a0*/  MUFU.EX2 R160, R160 ;  /* 0x000000a000a07308 */ /* 0x000fe20000000800 */
[----:B0-----:R-:W-:-:S05]  /*141b0*/  FMNMX.FTZ R201, R198, R200, !PT ;  /* 0x000000c8c6c97209 */ /* 0x001fca0007810000 */
[----:B------:R-:W0:Y:S02]  /*141c0*/  SHFL.BFLY PT, R183, R201, 0x2, 0x1f ;  /* 0x0c401f00c9b77f89 */ /* 0x000e2400000e0000 */
[----:B------:R1:W-:Y:S08]  /*141d0*/  MUFU.EX2 R200, R168 ;  /* 0x000000a800c87308 */ /* 0x0003f00000000800 */
[----:B------:R-:W-:Y:S08]  /*141e0*/  MUFU.EX2 R161, R161 ;  /* 0x000000a100a17308 */ /* 0x000ff00000000800 */
[----:B------:R-:W-:Y:S01]  /*141f0*/  MUFU.EX2 R164, R164 ;  /* 0x000000a400a47308 */ /* 0x000fe20000000800 */
[----:B0-----:R-:W-:-:S07]  /*14200*/  FMNMX.FTZ R201, R201, R183, !PT ;  /* 0x000000b7c9c97209 */ /* 0x001fce0007810000 */
[----:B------:R0:W-:Y:S01]  /*14210*/  MUFU.EX2 R183, R157 ;  /* 0x0000009d00b77308 */ /* 0x0001e20000000800 */
[----:B------:R-:W1:Y:S07]  /*14220*/  SHFL.BFLY PT, R202, R201, 0x1, 0x1f ;  /* 0x0c201f00c9ca7f89 */ /* 0x000e6e00000e0000 */
[----:B------:R-:W-:Y:S08]  /*14230*/  MUFU.EX2 R165, R165 ;  /* 0x000000a500a57308 */ /* 0x000ff00000000800 */
[----:B------:R-:W-:Y:S08]  /*14240*/  MUFU.EX2 R169, R169 ;  /* 0x000000a900a97308 */ /* 0x000ff00000000800 */
[----:B------:R-:W-:Y:S01]  /*14250*/  MUFU.EX2 R172, R172 ;  /* 0x000000ac00ac7308 */ /* 0x000fe20000000800 */
[----:B-1----:R-:W-:-:S05]  /*14260*/  FMNMX.FTZ R168, R201, R202, !PT ;  /* 0x000000cac9a87209 */ /* 0x002fca0007810000 */
[C---:B0-----:R-:W-:Y:S01]  /*14270*/  FADD.FTZ R157, -R168.reuse, R196 ;  /* 0x000000c4a89d7221 */ /* 0x041fe20000010100 */
[----:B------:R-:W-:Y:S02]  /*14280*/  @!P1 IMAD R196, R197, 0x40, R193 ;  /* 0x00000040c5c49824 */ /* 0x000fe400078e02c1 */
[-C--:B------:R-:W-:Y:S01]  /*14290*/  FMUL.FTZ R203, R168, R14.reuse ;  /* 0x0000000ea8cb7220 */ /* 0x080fe20000410000 */
[----:B------:R-:W-:Y:S01]  /*142a0*/  MUFU.EX2 R173, R173 ;  /* 0x000000ad00ad7308 */ /* 0x000fe20000000800 */
[-C--:B------:R-:W-:Y:S01]  /*142b0*/  FMUL.FTZ R157, R157, R14.reuse ;  /* 0x0000000e9d9d7220 */ /* 0x080fe20000410000 */
[----:B------:R-:W-:Y:S02]  /*142c0*/  @!P1 IMAD R196, R196, 0x4, R17 ;  /* 0x00000004c4c49824 */ /* 0x000fe400078e0211 */
[-CC-:B------:R-:W-:Y:S01]  /*142d0*/  FFMA.FTZ R204, R154, R14.reuse, -R203.reuse ;  /* 0x0000000e9acc7223 */ /* 0x180fe200000108cb */
[-CC-:B------:R-:W-:Y:S01]  /*142e0*/  FFMA.FTZ R154, R155, R14.reuse, -R203.reuse ;  /* 0x0000000e9b9a7223 */ /* 0x180fe200000108cb */
[-CC-:B------:R-:W-:Y:S01]  /*142f0*/  FFMA.FTZ R205, R158, R14.reuse, -R203.reuse ;  /* 0x0000000e9ecd7223 */ /* 0x180fe200000108cb */
[-CC-:B------:R-:W-:Y:S01]  /*14300*/  FFMA.FTZ R207, R159, R14.reuse, -R203.reuse ;  /* 0x0000000e9fcf7223 */ /* 0x180fe200000108cb */
[----:B------:R-:W-:Y:S01]  /*14310*/  @!P1 STS [R196+0x38400], R153 ;  /* 0x03840099c4009388 */ /* 0x000fe20000000800 */
        /* <DEDUP_REMOVED lines=12> */
[----:B0-----:R0:W-:Y:S01]  /*143e0*/  @!P1 STS [R196+0x38420], R157 ;  /* 0x0384209dc4009388 */ /* 0x0011e20000000800 */
[----:B------:R-:W-:-:S06]  /*143f0*/  FADD.FTZ R0, R156, R0 ;  /* 0x000000009c007221 */ /* 0x000fcc0000010000 */
[----:B------:R-:W2:Y:S01]  /*14400*/  MUFU.EX2 R177, R177 ;  /* 0x000000b100b17308 */ /* 0x000ea20000000800 */
[-CC-:B0-----:R-:W-:Y:S01]  /*14410*/  FFMA.FTZ R196, R167, R14.reuse, -R203.reuse ;  /* 0x0000000ea7c47223 */ /* 0x181fe200000108cb */
[----:B------:R-:W-:-:S06]  /*14420*/  FFMA.FTZ R167, R178, R14, -R203 ;  /* 0x0000000eb2a77223 */ /* 0x000fcc00000108cb */
[----:B------:R-:W0:Y:S01]  /*14430*/  MUFU.EX2 R180, R180 ;  /* 0x000000b400b47308 */ /* 0x000e220000000800 */
[----:B------:R-:W3:Y:S01]  /*14440*/  LDL R203, [R1] ;  /* 0x0000000001cb7983 */ /* 0x000ee20000100800 */
[----:B------:R-:W-:-:S04]  /*14450*/  FADD.FTZ R0, R183, R0 ;  /* 0x00000000b7007221 */ /* 0x000fc80000010000 */
[----:B------:R-:W-:Y:S02]  /*14460*/  FADD.FTZ R0, R160, R0 ;  /* 0x00000000a0007221 */ /* 0x000fe40000010000 */
[----:B------:R-:W-:Y:S02]  /*14470*/  MUFU.EX2 R166, R181 ;  /* 0x000000b500a67308 */ /* 0x000fe40000000800 */
[----:B------:R-:W-:-:S04]  /*14480*/  FADD.FTZ R0, R161, R0 ;  /* 0x00000000a1007221 */ /* 0x000fc80000010000 */
[----:B------:R-:W-:-:S04]  /*14490*/  FADD.FTZ R0, R164, R0 ;  /* 0x00000000a4007221 */ /* 0x000fc80000010000 */
[----:B------:R-:W-:-:S04]  /*144a0*/  FADD.FTZ R0, R165, R0 ;  /* 0x00000000a5007221 */ /* 0x000fc80000010000 */
[----:B------:R-:W-:-:S04]  /*144b0*/  FADD.FTZ R0, R200, R0 ;  /* 0x00000000c8007221 */ /* 0x000fc80000010000 */
[----:B------:R-:W-:Y:S01]  /*144c0*/  FADD.FTZ R0, R169, R0 ;  /* 0x00000000a9007221 */ /* 0x000fe20000010000 */
[----:B------:R4:W-:Y:S03]  /*144d0*/  MUFU.EX2 R174, R154 ;  /* 0x0000009a00ae7308 */ /* 0x0009e60000000800 */
[----:B------:R-:W-:-:S05]  /*144e0*/  FADD.FTZ R0, R172, R0 ;  /* 0x00000000ac007221 */ /* 0x000fca0000010000 */
[----:B------:R-:W5:Y:S01]  /*144f0*/  MUFU.EX2 R163, R204 ;  /* 0x000000cc00a37308 */ /* 0x000f620000000800 */
[----:B----4-:R-:W-:Y:S01]  /*14500*/  F2FP.F16.F32.PACK_AB R154, R183, R156 ;  /* 0x0000009cb79a723e */ /* 0x010fe200000000ff */
[----:B------:R-:W-:Y:S01]  /*14510*/  FADD.FTZ R0, R173, R0 ;  /* 0x00000000ad007221 */ /* 0x000fe20000010000 */
[----:B------:R-:W-:Y:S02]  /*14520*/  F2FP.F16.F32.PACK_AB R156, R161, R160 ;  /* 0x000000a0a19c723e */ /* 0x000fe400000000ff */
[----:B------:R-:W-:-:S03]  /*14530*/  F2FP.F16.F32.PACK_AB R160, R169, R200 ;  /* 0x000000c8a9a0723e */ /* 0x000fc600000000ff */
[----:B------:R-:W-:Y:S01]  /*14540*/  MUFU.EX2 R175, R205 ;  /* 0x000000cd00af7308 */ /* 0x000fe20000000800 */
[----:B-1----:R-:W-:-:S07]  /*14550*/  FADD.FTZ R0, R176, R0 ;  /* 0x00000000b0007221 */ /* 0x002fce0000010000 */
[----:B------:R-:W1:Y:S08]  /*14560*/  MUFU.EX2 R178, R207 ;  /* 0x000000cf00b27308 */ /* 0x000e700000000800 */
[----:B------:R-:W-:Y:S08]  /*14570*/  MUFU.EX2 R183, R202 ;  /* 0x000000ca00b77308 */ /* 0x000ff00000000800 */
[----:B------:R-:W-:Y:S08]  /*14580*/  MUFU.EX2 R179, R210 ;  /* 0x000000d200b37308 */ /* 0x000ff00000000800 */
[----:B------:R-:W4:Y:S08]  /*14590*/  MUFU.EX2 R181, R212 ;  /* 0x000000d400b57308 */ /* 0x000f300000000800 */
[----:B------:R-:W-:Y:S08]  /*145a0*/  MUFU.EX2 R182, R222 ;  /* 0x000000de00b67308 */ /* 0x000ff00000000800 */
[----:B------:R-:W4:Y:S08]  /*145b0*/  MUFU.EX2 R196, R196 ;  /* 0x000000c400c47308 */ /* 0x000f300000000800 */
[----:B------:R2:W-:Y:S08]  /*145c0*/  MUFU.EX2 R202, R162 ;  /* 0x000000a200ca7308 */ /* 0x0005f00000000800 */
[----:B------:R-:W4:Y:S01]  /*145d0*/  MUFU.EX2 R197, R197 ;  /* 0x000000c500c57308 */ /* 0x000f220000000800 */
[----:B--2---:R-:W-:-:S07]  /*145e0*/  F2FP.F16.F32.PACK_AB R162, R173, R172 ;  /* 0x000000acada2723e */ /* 0x004fce00000000ff */
[----:B------:R-:W2:Y:S08]  /*145f0*/  MUFU.EX2 R198, R158 ;  /* 0x0000009e00c67308 */ /* 0x000eb00000000800 */
[----:B------:R-:W-:Y:S08]  /*14600*/  MUFU.EX2 R169, R167 ;  /* 0x000000a700a97308 */ /* 0x000ff00000000800 */
[----:B------:R-:W2:Y:S08]  /*14610*/  MUFU.EX2 R201, R201 ;  /* 0x000000c900c97308 */ /* 0x000eb00000000800 */
[----:B------:R1:W-:Y:S08]  /*14620*/  MUFU.EX2 R172, R155 ;  /* 0x0000009b00ac7308 */ /* 0x0003f00000000800 */
[----:B------:R2:W2:Y:S01]  /*14630*/  MUFU.EX2 R173, R159 ;  /* 0x0000009f00ad7308 */ /* 0x0004a20000000800 */
[----:B------:R-:W-:Y:S01]  /*14640*/  FADD.FTZ R0, R177, R0 ;  /* 0x00000000b1007221 */ /* 0x000fe20000010000 */
[----:B------:R-:W-:-:S02]  /*14650*/  IMAD R170, R22, 0x1000, R13 ;  /* 0x0000100016aa7824 */ /* 0x000fc400078e020d */
[----:B------:R-:W-:Y:S02]  /*14660*/  IMAD.MOV.U32 R171, RZ, RZ, 0x40000040 ;  /* 0x40000040ffab7424 */ /* 0x000fe400078e00ff */
        /* <DEDUP_REMOVED lines=65> */
[----:B-----5:R-:W-:Y:S01]  /*14a80*/  FFMA.FTZ R12, R157, R12, R163 ;  /* 0x0000000c9d0c7223 */ /* 0x020fe200000100a3 */
        /* <DEDUP_REMOVED lines=64> */
[----:B------:R-:W-:-:S02]  /*14e90*/  F2FP.F16.F32.PACK_AB R153, R174, R163 ;  /* 0x000000a3ae99723e */ /* 0x000fc400000000ff */
[----:B-1----:R-:W-:Y:S01]  /*14ea0*/  F2FP.F16.F32.PACK_AB R155, R178, R175 ;  /* 0x000000afb29b723e */ /* 0x002fe200000000ff */
[----:B------:R-:W-:Y:S01]  /*14eb0*/  BAR.SYNC.DEFER_BLOCKING 0xf, 0x100 ;  /* 0x03c4000000007b1d */ /* 0x000fe20000010000 */
[----:B------:R-:W-:Y:S01]  /*14ec0*/  F2FP.F16.F32.PACK_AB R158, R165, R164 ;  /* 0x000000a4a59e723e */ /* 0x000fe200000000ff */
[----:B------:R-:W-:Y:S01]  /*14ed0*/  FADD.FTZ R0, R166, R0 ;  /* 0x00000000a6007221 */ /* 0x000fe20000010000 */
[----:B----4-:R-:W-:Y:S02]  /*14ee0*/  F2FP.F16.F32.PACK_AB R157, R181, R179 ;  /* 0x000000b3b59d723e */ /* 0x010fe400000000ff */
[----:B--2---:R-:W-:Y:S02]  /*14ef0*/  F2FP.F16.F32.PACK_AB R159, R196, R182 ;  /* 0x000000b6c49f723e */ /* 0x004fe400000000ff */
[----:B------:R-:W-:Y:S02]  /*14f00*/  R2UR UR6, R170 ;  /* 0x00000000aa0672ca */ /* 0x000fe400000e0000 */
[----:B------:R-:W-:-:S02]  /*14f10*/  R2UR UR7, R171 ;  /* 0x00000000ab0772ca */ /* 0x000fc400000e0000 */
[----:B------:R-:W-:Y:S02]  /*14f20*/  F2FP.F16.F32.PACK_AB R161, R183, R197 ;  /* 0x000000c5b7a1723e */ /* 0x000fe400000000ff */
[----:B------:R-:W-:Y:S02]  /*14f30*/  F2FP.F16.F32.PACK_AB R163, R202, R198 ;  /* 0x000000c6caa3723e */ /* 0x000fe400000000ff */
[----:B------:R-:W-:Y:S02]  /*14f40*/  F2FP.F16.F32.PACK_AB R164, R177, R176 ;  /* 0x000000b0b1a4723e */ /* 0x000fe400000000ff */
[----:B------:R-:W-:Y:S02]  /*14f50*/  F2FP.F16.F32.PACK_AB R166, R166, R180 ;  /* 0x000000b4a6a6723e */ /* 0x000fe400000000ff */
[----:B------:R-:W-:Y:S02]  /*14f60*/  F2FP.F16.F32.PACK_AB R165, R201, R169 ;  /* 0x000000a9c9a5723e */ /* 0x000fe400000000ff */
[----:B------:R-:W-:Y:S01]  /*14f70*/  F2FP.F16.F32.PACK_AB R167, R173, R172 ;  /* 0x000000acada7723e */ /* 0x000fe200000000ff */
[----:B------:R0:W-:Y:S04]  /*14f80*/  STSM.16.M88.4 [R227+0x36400], R152 ;  /* 0x03640098e3007844 */ /* 0x0001e80000000200 */
[----:B---3--:R1:W-:Y:S04]  /*14f90*/  STSM.16.M88.4 [R203], R156 ;  /* 0x0000009ccb007844 */ /* 0x0083e80000000200 */
        /* <DEDUP_REMOVED lines=22> */
[----:B------:R-:W-:-:S04]  /*15100*/  FADD.FTZ R12, R174, R12 ;  /* 0x0000000cae0c7221 */ /* 0x000fc80000010000 */
        /* <DEDUP_REMOVED lines=28> */
.L_x_8720:
[----:B------:R-:W2:Y:S01]  /*152d0*/  LDL R152, [R1+0xc] ;  /* 0x00000c0001987983 */ /* 0x000ea20000100800 */
[----:B------:R-:W-:Y:S02]  /*152e0*/  VIADD R21, R21, 0x38860 ;  /* 0x0003886015157836 */ /* 0x000fe40000000000 */
[----:B------:R-:W-:Y:S02]  /*152f0*/  IMAD.MOV.U32 R196, RZ, RZ, R168 ;  /* 0x000000ffffc47224 */ /* 0x000fe400078e00a8 */
[----:B------:R-:W-:Y:S01]  /*15300*/  IMAD.MOV.U32 R198, RZ, RZ, R15 ;  /* 0x000000ffffc67224 */ /* 0x000fe200078e000f */
[----:B------:R-:W-:Y:S01]  /*15310*/  PRMT R21, R190, 0x654, R21 ;  /* 0x00000654be157816 */ /* 0x000fe20000000015 */
[----:B------:R-:W-:-:S03]  /*15320*/  IMAD.MOV.U32 R197, RZ, RZ, R22 ;  /* 0x000000ffffc57224 */ /* 0x000fc600078e0016 */
[----:B------:R0:W-:Y:S01]  /*15330*/  SYNCS.ARRIVE.TRANS64.RED.A1T0 RZ, [R21+URZ], RZ ;  /* 0x000000ff15ff79a7 */ /* 0x0001e2000810043f */
[C---:B--2---:R-:W-:Y:S01]  /*15340*/  ISETP.GT.AND P1, PT, R20.reuse, R152, PT ;  /* 0x000000981400720c */ /* 0x044fe20003f24270 */
[----:B------:R-:W-:-:S12]  /*15350*/  VIADD R20, R20, 0xffffffff ;  /* 0xffffffff14147836 */ /* 0x000fd80000000000 */
[----:B0-----:R-:W-:Y:S05]  /*15360*/  @P1 BRA `(.L_x_8721) ;  /* 0xffffffc800681947 */ /* 0x001fea000383ffff */
.L_x_8708:
[----:B------:R-:W-:Y:S05]  /*15370*/  BSYNC B0 ;  /* 0x0000000000007941 */ /* 0x000fea0003800000 */
.L_x_8707:
[----:B------:R-:W2:Y:S01]  /*15380*/  LDL.LU R21, [R1+0x68] ;  /* 0x0000680001157983 */ /* 0x000ea20000300800 */
        /* <DEDUP_REMOVED lines=166> */
[----:B--2---:R-:W-:-:S05]  /*15df0*/  VIADD R21, R21, 0x1 ;  /* 0x0000000115157836 */ /* 0x004fca0000000000 */
[----:B------:R2:W-:Y:S03]  /*15e00*/  STL [R1+0x68], R21 ;  /* 0x0000681501007387 */ /* 0x0005e60000100800 */
.L_x_8639:
[----:B------:R-:W-:Y:S05]  /*15e10*/  BSYNC B7 ;  /* 0x0000000000077941 */ /* 0x000fea0003800000 */
.L_x_8635:
[----:B------:R-:W3:Y:S08]  /*15e20*/  S2UR UR4, SR_CgaCtaId ;  /* 0x00000000000479c3 */ /* 0x000ef00000008800 */
[----:B------:R-:W-:Y:S01]  /*15e30*/  BAR.SYNC.DEFER_BLOCKING 0x5, 0x180 ;  /* 0x0146000000007b1d */ /* 0x000fe20000010000 */
[----:B------:R-:W-:-:S05]  /*15e40*/  MOV R17, 0x400 ;  /* 0x0000040000117802 */ /* 0x000fca0000000f00 */
[----:B------:R-:W-:Y:S01]  /*15e50*/  BSSY B0, `(.L_x_8722) ;  /* 0x00004ed000007945 */ /* 0x000fe20003800000 */
[----:B---3--:R-:W-:-:S05]  /*15e60*/  IMAD.U32 R190, RZ, RZ, UR4 ;  /* 0x00000004ffbe7e24 */ /* 0x008fca000f8e00ff */
[----:B------:R-:W-:-:S05]  /*15e70*/  LEA R17, R190, R17, 0x18 ;  /* 0x00000011be117211 */ /* 0x000fca00078ec0ff */
[----:B------:R3:W4:Y:S01]  /*15e80*/  LDS.128 R4, [R17+0x388d0] ;  /* 0x0388d00011047984 */ /* 0x0007220000000c00 */
[----:B------:R-:W-:Y:S06]  /*15e90*/  BAR.ARV 0x4, 0x180 ;  /* 0x0106000000007b1d */ /* 0x000fec0000002000 */
[----:B------:R-:W-:Y:S05]  /*15ea0*/  @P0 BRA `(.L_x_8723) ;  /* 0x0000003c00940947 */ /* 0x000fea0003800000 */
[----:B-----5:R-:W3:Y:S01]  /*15eb0*/  LDL R2, [R1+0x84] ;  /* 0x0000840001027983 */ /* 0x020ee20000100800 */
[----:B------:R-:W2:Y:S01]  /*15ec0*/  S2R R0, SR_SWINHI ;  /* 0x0000000000007919 */ /* 0x000ea20000002f00 */
[----:B-1----:R-:W-:Y:S01]  /*15ed0*/  F2FP.F16.F32.PACK_AB R10, R29, R28 ;  /* 0x0000001c1d0a723e */ /* 0x002fe200000000ff */
[----:B------:R-:W-:Y:S01]  /*15ee0*/  ULDC.64 UR6, c[0x0][0xd00] ;  /* 0x0003400000067ab9 */ /* 0x000fe20000000a00 */
[----:B0-----:R-:W-:Y:S01]  /*15ef0*/  F2FP.F16.F32.PACK_AB R11, R31, R30 ;  /* 0x0000001e1f0b723e */ /* 0x001fe200000000ff */
[----:B------:R-:W3:Y:S01]  /*15f00*/  LDL.LU R154, [R1+0x5c] ;  /* 0x00005c00019a7983 */ /* 0x000ee20000300800 */
[----:B------:R-:W-:Y:S01]  /*15f10*/  F2FP.F16.F32.PACK_AB R12, R33, R32 ;  /* 0x00000020210c723e */ /* 0x000fe200000000ff */
[----:B------:R-:W-:Y:S01]  /*15f20*/  ULDC.64 UR4, c[0x0][0xd08] ;  /* 0x0003420000047ab9 */ /* 0x000fe20000000a00 */
[----:B------:R-:W-:Y:S01]  /*15f30*/  F2FP.F16.F32.PACK_AB R13, R35, R34 ;  /* 0x00000022230d723e */ /* 0x000fe200000000ff */
[----:B----4-:R-:W4:Y:S01]  /*15f40*/  LDL.LU R4, [R1+0x60] ;  /* 0x0000600001047983 */ /* 0x010f220000300800 */
[----:B------:R-:W-:-:S02]  /*15f50*/  MOV R20, R17 ;  /* 0x0000001100147202 */ /* 0x000fc40000000f00 */
[----:B--2---:R-:W-:Y:S02]  /*15f60*/  MOV R21, R0 ;  /* 0x0000000000157202 */ /* 0x004fe40000000f00 */
[----:B------:R-:W-:Y:S02]  /*15f70*/  F2FP.F16.F32.PACK_AB R14, R37, R36 ;  /* 0x00000024250e723e */ /* 0x000fe400000000ff */
[----:B------:R-:W-:Y:S01]  /*15f80*/  F2FP.F16.F32.PACK_AB R15, R39, R38 ;  /* 0x00000026270f723e */ /* 0x000fe200000000ff */
[----:B------:R-:W-:Y:S01]  /*15f90*/  BAR.SYNC.DEFER_BLOCKING 0x1, 0x100 ;  /* 0x0044000000007b1d */ /* 0x000fe20000010000 */
[----:B---3--:R-:W-:-:S03]  /*15fa0*/  IMAD.WIDE R2, R2, 0x2, R20 ;  /* 0x0000000202027825 */ /* 0x008fc600078e0214 */
[----:B------:R-:W-:-:S04]  /*15fb0*/  LOP3.LUT R0, R2, 0x380, RZ, 0xc0, !PT ;  /* 0x0000038002007812 */ /* 0x000fc800078ec0ff */
[----:B------:R-:W-:Y:S02]  /*15fc0*/  SHF.R.U64 R0, R0, 0x3, RZ ;  /* 0x0000000300007819 */ /* 0x000fe400000012ff */
[----:B------:R-:W-:Y:S02]  /*15fd0*/  MOV R9, R3 ;  /* 0x0000000300097202 */ /* 0x000fe40000000f00 */
        /* <DEDUP_REMOVED lines=151> */
[----:B------:R-:W-:Y:S02]  /*16950*/  F2FP.F16.F32.PACK_AB R8, R137, R136 ;  /* 0x000000888908723e */ /* 0x000fe400000000ff */
[----:B------:R-:W-:Y:S02]  /*16960*/  F2FP.F16.F32.PACK_AB R9, R139, R138 ;  /* 0x0000008a8b09723e */ /* 0x000fe400000000ff */
[----:B------:R-:W-:-:S02]  /*16970*/  F2FP.F16.F32.PACK_AB R10, R141, R140 ;  /* 0x0000008c8d0a723e */ /* 0x000fc400000000ff */
[----:B------:R-:W-:-:S05]  /*16980*/  F2FP.F16.F32.PACK_AB R11, R143, R142 ;  /* 0x0000008e8f0b723e */ /* 0x000fca00000000ff */
[----:B------:R0:W-:Y:S01]  /*16990*/  STSM.16.M88.4 [R2], R8 ;  /* 0x0000000802007844 */ /* 0x0001e20000000200 */
[----:B------:R-:W-:Y:S01]  /*169a0*/  IMAD.X R3, RZ, RZ, R3, P0 ;  /* 0x000000ffff037224 */ /* 0x000fe200000e0603 */
[----:B------:R-:W-:Y:S02]  /*169b0*/  F2FP.F16.F32.PACK_AB R12, R145, R144 ;  /* 0x00000090910c723e */ /* 0x000fe400000000ff */
        /* <DEDUP_REMOVED lines=8> */
[----:B----4-:R-:W-:-:S02]  /*16a40*/  IADD3.X R9, R4, UR7, RZ, P0, !PT ;  /* 0x0000000704097c10 */ /* 0x010fc400087fe4ff */
        /* <DEDUP_REMOVED lines=9> */
[----:B0-----:R-:W-:Y:S01]  /*16ae0*/  IMAD.U32 R2, RZ, RZ, UR4 ;  /* 0x00000004ff027e24 */ /* 0x001fe2000f8e00ff */
        /* <DEDUP_REMOVED lines=8> */
.L_x_8724:
[----:B------:R-:W2:Y:S01]  /*16b70*/  LDL R0, [R1+0x70] ;  /* 0x0000700001007983 */ /* 0x000ea20000100800 */
[----:B------:R-:W-:-:S03]  /*16b80*/  ULDC UR4, c[0x0][0xbd4] ;  /* 0x0002f50000047ab9 */ /* 0x000fc60000000800 */
[----:B------:R-:W3:Y:S04]  /*16b90*/  LDL.LU R4, [R1+0x54] ;  /* 0x0000540001047983 */ /* 0x000ee80000300800 */
[----:B------:R1:W5:Y:S04]  /*16ba0*/  LDL R157, [R1+0x58] ;  /* 0x00005800019d7983 */ /* 0x0003680000100800 */
[----:B--2---:R-:W2:Y:S01]  /*16bb0*/  SHFL.IDX PT, R0, R0, RZ, 0x1f ;  /* 0x00001fff00007589 */ /* 0x004ea200000e0000 */
[----:B---3--:R-:W-:Y:S02]  /*16bc0*/  ISETP.NE.AND P1, PT, R4, RZ, PT ;  /* 0x000000ff0400720c */ /* 0x008fe40003f25270 */
[----:B--2---:R-:W-:-:S02]  /*16bd0*/  ISETP.NE.AND P0, PT, R0, RZ, PT ;  /* 0x000000ff0000720c */ /* 0x004fc40003f05270 */
        /* <DEDUP_REMOVED lines=27> */
[----:B---3--:R-:W-:Y:S02]  /*16d90*/  IMAD.IADD R12, R160, 0x1, R213 ;  /* 0x00000001a00c7824 */ /* 0x008fe400078e02d5 */
        /* <DEDUP_REMOVED lines=29> */
[----:B------:R-:W-:-:S03]  /*16f70*/  IMAD.IADD R13, R193, 0x1, R213 ;  /* 0x00000001c10d7824 */ /* 0x000fc600078e02d5 */
        /* <DEDUP_REMOVED lines=10> */
.L_x_8725:
        /* <DEDUP_REMOVED lines=11> */
[----:B------:R-:W-:-:S05]  /*170d0*/  SHF.R.S32.HI R80, RZ, 0x3, R82 ;  /* 0x00000003ff507819 */ /* 0x000fca0000011452 */
[----:B01----:R-:W-:-:S04]  /*170e0*/  IMAD R9, R80, 0x40, R195 ;  /* 0x0000004050097824 */ /* 0x003fc800078e02c3 */
        /* <DEDUP_REMOVED lines=9> */
[C---:B------:R-:W-:Y:S02]  /*17180*/  IADD3 R65, P0, R20.reuse, 0xc000, RZ ;  /* 0x0000c00014417810 */ /* 0x040fe40007f1e0ff */
[C---:B------:R-:W-:Y:S02]  /*17190*/  IADD3 R29, P5, R20.reuse, 0x3000, RZ ;  /* 0x00003000141d7810 */ /* 0x040fe40007fbe0ff */
[----:B------:R-:W-:Y:S01]  /*171a0*/  IADD3 R33, P6, R20, 0x4000, RZ ;  /* 0x0000400014217810 */ /* 0x000fe20007fde0ff */
[----:B------:R-:W-:Y:S01]  /*171b0*/  IMAD R4, R4, UR4, RZ ;  /* 0x0000000404047c24 */ /* 0x000fe2000f8e02ff */
[C---:B------:R-:W-:Y:S01]  /*171c0*/  IADD3 R41, P1, R20.reuse, 0x6000, RZ ;  /* 0x0000600014297810 */ /* 0x040fe20007f3e0ff */
[----:B------:R-:W5:Y:S01]  /*171d0*/  LD.E.128 R36, desc[UR40][R36.64] ;  /* 0x0000002824247980 */ /* 0x000f62000c101d00 */
[----:B------:R-:W-:-:S02]  /*171e0*/  IADD3 R45, P2, R20, 0x7000, RZ ;  /* 0x00007000142d7810 */ /* 0x000fc40007f5e0ff */
[----:B------:R-:W-:Y:S02]  /*171f0*/  LOP3.LUT R64, R65, 0x380, RZ, 0xc0, !PT ;  /* 0x0000038041407812 */ /* 0x000fe400078ec0ff */
[----:B------:R-:W-:Y:S02]  /*17200*/  SHF.R.U64 R12, R12, 0x3, RZ ;  /* 0x000000030c0c7819 */ /* 0x000fe400000012ff */
[----:B------:R-:W-:Y:S02]  /*17210*/  LOP3.LUT R24, R25, 0x380, RZ, 0xc0, !PT ;  /* 0x0000038019187812 */ /* 0x000fe400078ec0ff */
[----:B------:R-:W-:Y:S02]  /*17220*/  LOP3.LUT R28, R29, 0x380, RZ, 0xc0, !PT ;  /* 0x000003801d1c7812 */ /* 0x000fe400078ec0ff */
[----:B------:R-:W-:Y:S02]  /*17230*/  LOP3.LUT R32, R33, 0x380, RZ, 0xc0, !PT ;  /* 0x0000038021207812 */ /* 0x000fe400078ec0ff */
[----:B------:R-:W-:-:S02]  /*17240*/  LOP3.LUT R40, R41, 0x380, RZ, 0xc0, !PT ;  /* 0x0000038029287812 */ /* 0x000fc400078ec0ff */
[----:B------:R-:W-:Y:S02]  /*17250*/  LOP3.LUT R44, R45, 0x380, RZ, 0xc0, !PT ;  /* 0x000003802d2c7812 */ /* 0x000fe400078ec0ff */
[----:B------:R-:W-:Y:S02]  /*17260*/  SHF.R.U64 R64, R64, 0x3, RZ ;  /* 0x0000000340407819 */ /* 0x000fe400000012ff */
[----:B------:R-:W-:Y:S01]  /*17270*/  LOP3.LUT R12, R12, R13, RZ, 0x3c, !PT ;  /* 0x0000000d0c0c7212 */ /* 0x000fe200078e3cff */
[----:B------:R-:W-:Y:S01]  /*17280*/  IMAD.X R13, RZ, RZ, R21, P3 ;  /* 0x000000ffff0d7224 */ /* 0x000fe200018e0615 */
[----:B------:R-:W-:Y:S02]  /*17290*/  SHF.R.U64 R24, R24, 0x3, RZ ;  /* 0x0000000318187819 */ /* 0x000fe400000012ff */
[----:B------:R-:W-:Y:S02]  /*172a0*/  SHF.R.U64 R28, R28, 0x3, RZ ;  /* 0x000000031c1c7819 */ /* 0x000fe400000012ff */
[----:B------:R-:W-:-:S02]  /*172b0*/  SHF.R.U64 R32, R32, 0x3, RZ ;  /* 0x0000000320207819 */ /* 0x000fc400000012ff */
[----:B------:R-:W-:Y:S01]  /*172c0*/  LOP3.LUT R9, R20, 0x380, RZ, 0xc0, !PT ;  /* 0x0000038014097812 */ /* 0x000fe200078ec0ff */
[----:B------:R-:W-:Y:S01]  /*172d0*/  IMAD R85, R3, UR5, R4 ;  /* 0x0000000503557c24 */ /* 0x000fe2000f8e0204 */
[----:B------:R-:W-:Y:S01]  /*172e0*/  SHF.R.U64 R40, R40, 0x3, RZ ;  /* 0x0000000328287819 */ /* 0x000fe200000012ff */
[----:B------:R-:W5:Y:S01]  /*172f0*/  LD.E.128 R12, desc[UR40][R12.64] ;  /* 0x000000280c0c7980 */ /* 0x000f62000c101d00 */
[----:B------:R-:W-:Y:S02]  /*17300*/  IADD3 R49, P3, R20, 0x8000, RZ ;  /* 0x0000800014317810 */ /* 0x000fe40007f7e0ff */
[----:B------:R-:W-:Y:S02]  /*17310*/  SHF.R.U64 R44, R44, 0x3, RZ ;  /* 0x000000032c2c7819 */ /* 0x000fe400000012ff */
[----:B------:R-:W-:Y:S01]  /*17320*/  LOP3.LUT R64, R64, R65, RZ, 0x3c, !PT ;  /* 0x0000004140407212 */ /* 0x000fe200078e3cff */
[----:B------:R-:W-:Y:S01]  /*17330*/  IMAD.X R65, RZ, RZ, R21, P0 ;  /* 0x000000ffff417224 */ /* 0x000fe200000e0615 */
[----:B---3--:R-:W-:-:S02]  /*17340*/  ISETP.NE.AND P0, PT, R83, 0x1, PT ;  /* 0x000000015300780c */ /* 0x008fc40003f05270 */
        /* <DEDUP_REMOVED lines=8> */
[----:B------:R-:W-:Y:S01]  /*173d0*/  LOP3.LUT R48, R49, 0x380, RZ, 0xc0, !PT ;  /* 0x0000038031307812 */ /* 0x000fe200078ec0ff */
[----:B------:R-:W5:Y:S01]  /*173e0*/  LD.E.128 R24, desc[UR40][R24.64] ;  /* 0x0000002818187980 */ /* 0x000f62000c101d00 */
[----:B------:R-:W-:Y:S01]  /*173f0*/  LOP3.LUT R44, R44, R45, RZ, 0x3c, !PT ;  /* 0x0000002d2c2c7212 */ /* 0x000fe200078e3cff */
[----:B------:R-:W-:Y:S01]  /*17400*/  IMAD.X R45, RZ, RZ, R21, P2 ;  /* 0x000000ffff2d7224 */ /* 0x000fe200010e0615 */
[C---:B------:R-:W-:Y:S01]  /*17410*/  IADD3 R53, P4, R20.reuse, 0x9000, RZ ;  /* 0x0000900014357810 */ /* 0x040fe20007f9e0ff */
[----:B------:R-:W0:Y:S01]  /*17420*/  @P0 LDC R4, c[0x0][0xcec] ;  /* 0x00033b00ff040b82 */ /* 0x000e220000000800 */
[C---:B------:R-:W-:Y:S01]  /*17430*/  IADD3 R57, P5, R20.reuse, 0xa000, RZ ;  /* 0x0000a00014397810 */ /* 0x040fe20007fbe0ff */
[----:B------:R-:W5:Y:S01]  /*17440*/  LD.E.128 R28, desc[UR40][R28.64] ;  /* 0x000000281c1c7980 */ /* 0x000f62000c101d00 */
[----:B------:R-:W-:-:S02]  /*17450*/  IADD3 R61, P6, R20, 0xb000, RZ ;  /* 0x0000b000143d7810 */ /* 0x000fc40007fde0ff */
[C---:B------:R-:W-:Y:S01]  /*17460*/  IADD3 R69, P1, R20.reuse, 0xd000, RZ ;  /* 0x0000d00014457810 */ /* 0x040fe20007f3e0ff */
[----:B------:R-:W5:Y:S01]  /*17470*/  LD.E.128 R32, desc[UR40][R32.64] ;  /* 0x0000002820207980 */ /* 0x000f62000c101d00 */
[----:B------:R-:W-:Y:S02]  /*17480*/  IADD3 R73, P2, R20, 0xe000, RZ ;  /* 0x0000e00014497810 */ /* 0x000fe40007f5e0ff */
[----:B------:R-:W-:Y:S01]  /*17490*/  SHF.R.U64 R48, R48, 0x3, RZ ;  /* 0x0000000330307819 */ /* 0x000fe200000012ff */
[----:B------:R-:W5:Y:S01]  /*174a0*/  LD.E.128 R40, desc[UR40][R40.64] ;  /* 0x0000002828287980 */ /* 0x000f62000c101d00 */
[----:B------:R-:W-:Y:S02]  /*174b0*/  LOP3.LUT R52, R53, 0x380, RZ, 0xc0, !PT ;  /* 0x0000038035347812 */ /* 0x000fe400078ec0ff */
[----:B------:R-:W-:Y:S01]  /*174c0*/  LOP3.LUT R56, R57, 0x380, RZ, 0xc0, !PT ;  /* 0x0000038039387812 */ /* 0x000fe200078ec0ff */
[----:B------:R-:W5:Y:S01]  /*174d0*/  LD.E.128 R44, desc[UR40][R44.64] ;  /* 0x000000282c2c7980 */ /* 0x000f62000c101d00 */
[----:B------:R-:W-:-:S02]  /*174e0*/  LOP3.LUT R60, R61, 0x380, RZ, 0xc0, !PT ;  /* 0x000003803d3c7812 */ /* 0x000fc400078ec0ff */
[----:B------:R-:W-:Y:S01]  /*174f0*/  LOP3.LUT R68, R69, 0x380, RZ, 0xc0, !PT ;  /* 0x0000038045447812 */ /* 0x000fe200078ec0ff */
[----:B------:R-:W5:Y:S01]  /*17500*/  LD.E.128 R64, desc[UR40][R64.64] ;  /* 0x0000002840407980 */ /* 0x000f62000c101d00 */
[----:B------:R-:W-:Y:S02]  /*17510*/  LOP3.LUT R72, R73, 0x380, RZ, 0xc0, !PT ;  /* 0x0000038049487812 */ /* 0x000fe400078ec0ff */
[----:B------:R-:W-:Y:S01]  /*17520*/  LOP3.LUT R48, R48, R49, RZ, 0x3c, !PT ;  /* 0x0000003130307212 */ /* 0x000fe200078e3cff */
[----:B------:R-:W-:Y:S01]  /*17530*/  IMAD.X R49, RZ, RZ, R21, P3 ;  /* 0x000000ffff317224 */ /* 0x000fe200018e0615 */
[----:B------:R-:W-:Y:S02]  /*17540*/  SHF.R.U64 R52, R52, 0x3, RZ ;  /* 0x0000000334347819 */ /* 0x000fe400000012ff */
[----:B------:R-:W-:Y:S02]  /*17550*/  SHF.R.U64 R56, R56, 0x3, RZ ;  /* 0x0000000338387819 */ /* 0x000fe400000012ff */
[----:B------:R-:W-:Y:S01]  /*17560*/  SHF.R.U64 R60, R60, 0x3, RZ ;  /* 0x000000033c3c7819 */ /* 0x000fe200000012ff */
[----:B------:R-:W5:Y:S01]  /*17570*/  LD.E.128 R48, desc[UR40][R48.64] ;  /* 0x0000002830307980 */ /* 0x000f62000c101d00 */
[----:B------:R-:W-:-:S02]  /*17580*/  SHF.R.U64 R68, R68, 0x3, RZ ;  /* 0x0000000344447819 */ /* 0x000fc400000012ff */
[----:B------:R-:W-:Y:S02]  /*17590*/  SHF.R.U64 R72, R72, 0x3, RZ ;  /* 0x0000000348487819 */ /* 0x000fe400000012ff */
[----:B------:R-:W-:Y:S02]  /*175a0*/  IADD3 R11, P3, R20, 0xf000, RZ ;  /* 0x0000f000140b7810 */ /* 0x000fe40007f7e0ff */
[----:B------:R-:W-:Y:S02]  /*175b0*/  SHF.R.U64 R9, R9, 0x3, RZ ;  /* 0x0000000309097819 */ /* 0x000fe400000012ff */
        /* <DEDUP_REMOVED lines=13> */
[----:B------:R-:W-:Y:S01]  /*17690*/  IMAD.MOV.U32 R9, RZ, RZ, R21 ;  /* 0x000000ffff097224 */ /* 0x000fe200078e0015 */
[----:B------:R-:W-:Y:S01]  /*176a0*/  LOP3.LUT R10, R11, 0x380, RZ, 0xc0, !PT ;  /* 0x000003800b0a7812 */ /* 0x000fe200078ec0ff */
[----:B------:R-:W-:Y:S01]  /*176b0*/  IMAD.WIDE.U32 R20, R3, UR4, RZ ;  /* 0x0000000403147c25 */ /* 0x000fe2000f8e00ff */
[----:B------:R-:W-:Y:S01]  /*176c0*/  ULDC.64 UR4, c[0x0][0xbe8] ;  /* 0x0002fa0000047ab9 */ /* 0x000fe20000000a00 */
[----:B------:R-:W1:Y:S01]  /*176d0*/  @P0 LDC R3, c[0x0][0xcf0] ;  /* 0x00033c00ff030b82 */ /* 0x000e620000000800 */
[----:B------:R-:W-:Y:S01]  /*176e0*/  SHF.R.U64 R10, R10, 0x3, RZ ;  /* 0x000000030a0a7819 */ /* 0x000fe200000012ff */
[----:B------:R-:W-:Y:S01]  /*176f0*/  IMAD.IADD R21, R21, 0x1, R85 ;  /* 0x0000000115157824 */ /* 0x000fe200078e0255 */
[----:B------:R-:W5:Y:S01]  /*17700*/  LD.E.128 R52, desc[UR40][R52.64] ;  /* 0x0000002834347980 */ /* 0x000f62000c101d00 */
[----:B------:R-:W-:Y:S01]  /*17710*/  IMAD.IADD R85, R81, 0x1, -R82 ;  /* 0x0000000151557824 */ /* 0x000fe200078e0a52 */
[----:B------:R-:W-:Y:S01]  /*17720*/  LOP3.LUT R76, R10, R11, RZ, 0x3c, !PT ;  /* 0x0000000b0a4c7212 */ /* 0x000fe200078e3cff */
[----:B------:R-:W-:Y:S01]  /*17730*/  IMAD.WIDE.U32 R20, R186, UR4, R20 ;  /* 0x00000004ba147c25 */ /* 0x000fe2000f8e0014 */
[----:B------:R-:W-:Y:S01]  /*17740*/  SHF.R.S32.HI R81, RZ, 0x1f, R0 ;  /* 0x0000001fff517819 */ /* 0x000fe20000011400 */
[----:B------:R-:W5:Y:S02]  /*17750*/  LD.E.128 R8, desc[UR40][R8.64] ;  /* 0x0000002808087980 */ /* 0x000f64000c101d00 */
[----:B------:R-:W-:-:S02]  /*17760*/  IMAD R82, R85, 0x20, R80 ;  /* 0x0000002055527824 */ /* 0x000fc400078e0250 */
[----:B------:R-:W-:Y:S01]  /*17770*/  IMAD R21, R186, UR5, R21 ;  /* 0x00000005ba157c24 */ /* 0x000fe2000f8e0215 */
[----:B------:R-:W-:Y:S01]  /*17780*/  ULDC.64 UR4, c[0x0][0xbf0] ;  /* 0x0002fc0000047ab9 */ /* 0x000fe20000000a00 */
[----:B------:R-:W-:Y:S01]  /*17790*/  IMAD.IADD R87, R213, 0x1, R82 ;  /* 0x00000001d5577824 */ /* 0x000fe200078e0252 */
[----:B------:R-:W5:Y:S01]  /*177a0*/  LD.E.128 R56, desc[UR40][R56.64] ;  /* 0x0000002838387980 */ /* 0x000f62000c101d00 */
[----:B------:R-:W-:Y:S02]  /*177b0*/  IMAD R81, R81, UR4, RZ ;  /* 0x0000000451517c24 */ /* 0x000fe4000f8e02ff */
[----:B0-----:R-:W-:Y:S01]  /*177c0*/  @P0 IMAD.HI.U32 R4, R87, R4, RZ ;  /* 0x0000000457040227 */ /* 0x001fe200078e00ff */
[----:B------:R-:W5:Y:S03]  /*177d0*/  LD.E.128 R60, desc[UR40][R60.64] ;  /* 0x000000283c3c7980 */ /* 0x000f66000c101d00 */
[C---:B------:R-:W-:Y:S01]  /*177e0*/  IMAD R85, R0.reuse, UR5, R81 ;  /* 0x0000000500557c24 */ /* 0x040fe2000f8e0251 */
[----:B------:R-:W5:Y:S01]  /*177f0*/  LD.E.128 R68, desc[UR40][R68.64] ;  /* 0x0000002844447980 */ /* 0x000f62000c101d00 */
[----:B------:R-:W-:Y:S01]  /*17800*/  IMAD.MOV.U32 R81, RZ, RZ, R87 ;  /* 0x000000ffff517224 */ /* 0x000fe200078e0057 */
[----:B-1----:R-:W-:Y:S01]  /*17810*/  @P0 SHF.R.U32.HI R81, RZ, R3, R4 ;  /* 0x00000003ff510219 */ /* 0x002fe20000011604 */
[----:B------:R-:W-:Y:S01]  /*17820*/  IMAD.WIDE.U32 R20, R0, UR4, R20 ;  /* 0x0000000400147c25 */ /* 0x000fe2000f8e0014 */
[----:B------:R-:W-:Y:S01]  /*17830*/  ULDC.64 UR4, c[0x0][0xbe0] ;  /* 0x0002f80000047ab9 */ /* 0x000fe20000000a00 */
[----:B------:R-:W0:Y:S01]  /*17840*/  LDC R4, c[0x0][0xbc8] ;  /* 0x0002f200ff047b82 */ /* 0x000e220000000800 */
[----:B------:R-:W5:Y:S01]  /*17850*/  LD.E.128 R72, desc[UR40][R72.64] ;  /* 0x0000002848487980 */ /* 0x000f62000c101d00 */
[----:B------:R-:W-:-:S03]  /*17860*/  IMAD.MOV R0, RZ, RZ, -R81 ;  /* 0x000000ffff007224 */ /* 0x000fc600078e0a51 */
[----:B------:R-:W5:Y:S01]  /*17870*/  LD.E.128 R76, desc[UR40][R76.64] ;  /* 0x000000284c4c7980 */ /* 0x000f62000c101d00 */
[----:B------:R-:W-:Y:S01]  /*17880*/  IMAD R3, R83, R0, R87 ;  /* 0x0000000053037224 */ /* 0x000fe200078e0257 */
[----:B------:R-:W-:Y:S01]  /*17890*/  SHF.R.S32.HI R0, RZ, 0x1f, R81 ;  /* 0x0000001fff007819 */ /* 0x000fe20000011451 */
[----:B------:R-:W-:Y:S01]  /*178a0*/  IMAD.IADD R21, R21, 0x1, R85 ;  /* 0x0000000115157824 */ /* 0x000fe200078e0255 */
[----:B------:R-:W-:Y:S01]  /*178b0*/  @!PT LDS RZ, [RZ] ;  /* 0x00000000fffff984 */ /* 0x000fe20000000800 */
[----:B------:R-:W-:Y:S01]  /*178c0*/  @!PT LDS RZ, [RZ] ;  /* 0x00000000fffff984 */ /* 0x000fe20000000800 */
[----:B------:R-:W-:Y:S01]  /*178d0*/  @!PT LDS RZ, [RZ] ;  /* 0x00000000fffff984 */ /* 0x000fe20000000800 */
[----:B------:R-:W-:Y:S01]  /*178e0*/  @!PT LDS RZ, [RZ] ;  /* 0x00000000fffff984 */ /* 0x000fe20000000800 */
[----:B------:R1:W-:Y:S06]  /*178f0*/  MEMBAR.ALL.CTA ;  /* 0x0000000000007992 */ /* 0x0003ec0000008000 */
[----:B-1----:R-:W1:Y:S01]  /*17900*/  FENCE.VIEW.ASYNC.S ;  /* 0x00000000000073c6 */ /* 0x002e620000000000 */
[----:B------:R-:W-:-:S02]  /*17910*/  IMAD R0, R0, UR4, RZ ;  /* 0x0000000400007c24 */ /* 0x000fc4000f8e02ff */
[----:B------:R-:W-:-:S04]  /*17920*/  IMAD.WIDE.U32 R20, R81, UR4, R20 ;  /* 0x0000000451147c25 */ /* 0x000fc8000f8e0014 */
        /* <DEDUP_REMOVED lines=8> */
[----:B------:R-:W-:Y:S02]  /*179b0*/  VIADD R0, R17, 0x38820 ;  /* 0x0003882011007836 */ /* 0x000fe40000000000 */
[----:B------:R-:W-:Y:S01]  /*179c0*/  IMAD.IADD R3, R21, 0x1, R81 ;  /* 0x0000000115037824 */ /* 0x000fe200078e0251 */
[C---:B------:R-:W-:Y:S01]  /*179d0*/  LEA R81, P0, R20.reuse, UR4, 0x1 ;  /* 0x0000000414517c11 */ /* 0x040fe2000f8008ff */
[C---:B------:R-:W-:Y:S01]  /*179e0*/  VIADD R164, R195.reuse, 0x40 ;  /* 0x00000040c3a47836 */ /* 0x040fe20000000000 */
[----:B------:R-:W-:Y:S02]  /*179f0*/  PRMT R0, RZ, 0x654, R0 ;  /* 0x00000654ff007816 */ /* 0x000fe40000000000 */
[----:B------:R-:W-:Y:S01]  /*17a00*/  LEA.HI.X R82, R20, UR5, R3, 0x1, P0 ;  /* 0x0000000514527c11 */ /* 0x000fe200080f0c03 */
[C---:B------:R-:W-:Y:S01]  /*17a10*/  VIADD R162, R195.reuse, 0x80 ;  /* 0x00000080c3a27836 */ /* 0x040fe20000000000 */
[-C--:B0-----:R-:W-:Y:S01]  /*17a20*/  ISETP.GE.AND P0, PT, R164, R4.reuse, PT ;  /* 0x00000004a400720c */ /* 0x081fe20003f06270 */
[----:B-1----:R0:W-:Y:S01]  /*17a30*/  SYNCS.ARRIVE.TRANS64.RED.A1T0 RZ, [R0+URZ], RZ ;  /* 0x000000ff00ff79a7 */ /* 0x0021e2000810043f */
[C---:B------:R-:W-:Y:S01]  /*17a40*/  ISETP.GE.AND P1, PT, R195.reuse, R4, PT ;  /* 0x00000004c300720c */ /* 0x040fe20003f26270 */
[----:B------:R-:W-:Y:S01]  /*17a50*/  VIADD R160, R195, 0xc0 ;  /* 0x000000c0c3a07836 */ /* 0x000fe20000000000 */
[----:B0-----:R-:W-:-:S02]  /*17a60*/  SEL R0, RZ, 0xffffffff, P0 ;  /* 0xffffffffff007807 */ /* 0x001fc40000000000 */
[-C--:B------:R-:W-:Y:S01]  /*17a70*/  ISETP.GE.AND P0, PT, R162, R4.reuse, PT ;  /* 0x00000004a200720c */ /* 0x080fe20003f06270 */
[----:B------:R-:W-:Y:S02]  /*17a80*/  IMAD R83, R2, R83, RZ ;  /* 0x0000005302537224 */ /* 0x000fe400078e02ff */
[----:B------:R-:W-:Y:S01]  /*17a90*/  IMAD.SHL.U32 R3, R0, 0x2, RZ ;  /* 0x0000000200037824 */ /* 0x000fe200078e00ff */
[----:B------:R-:W-:Y:S02]  /*17aa0*/  SEL R0, RZ, 0x1, P1 ;  /* 0x00000001ff007807 */ /* 0x000fe40000800000 */
[----:B------:R-:W-:Y:S01]  /*17ab0*/  SEL R2, RZ, 0xffffffff, P0 ;  /* 0xffffffffff027807 */ /* 0x000fe20000000000 */
[----:B------:R-:W-:Y:S01]  /*17ac0*/  VIADD R158, R195, 0x100 ;  /* 0x00000100c39e7836 */ /* 0x000fe20000000000 */
[-C--:B------:R-:W-:Y:S02]  /*17ad0*/  ISETP.GE.AND P0, PT, R160, R4.reuse, PT ;  /* 0x00000004a000720c */ /* 0x080fe40003f06270 */
[----:B------:R-:W-:Y:S01]  /*17ae0*/  LOP3.LUT R0, R3, 0x2, R0, 0xe2, !PT ;  /* 0x0000000203007812 */ /* 0x000fe200078ee200 */
[----:B------:R-:W-:Y:S01]  /*17af0*/  IMAD.SHL.U32 R3, R2, 0x4, RZ ;  /* 0x0000000402037824 */ /* 0x000fe200078e00ff */
[----:B------:R-:W-:Y:S01]  /*17b00*/  SEL R2, RZ, 0xffffffff, P0 ;  /* 0xffffffffff027807 */ /* 0x000fe20000000000 */
[----:B------:R-:W-:Y:S01]  /*17b10*/  VIADD R156, R195, 0x140 ;  /* 0x00000140c39c7836 */ /* 0x000fe20000000000 */
[----:B------:R-:W-:-:S02]  /*17b20*/  ISETP.GE.AND P0, PT, R158, R4, PT ;  /* 0x000000049e00720c */ /* 0x000fc40003f06270 */
[----:B------:R-:W-:Y:S01]  /*17b30*/  LOP3.LUT R0, R3, 0x4, R0, 0xe2, !PT ;  /* 0x0000000403007812 */ /* 0x000fe200078ee200 */
[----:B------:R-:W-:Y:S01]  /*17b40*/  IMAD.SHL.U32 R3, R2, 0x8, RZ ;  /* 0x0000000802037824 */ /* 0x000fe200078e00ff */
[----:B------:R-:W-:Y:S02]  /*17b50*/  SEL R2, RZ, 0xffffffff, P0 ;  /* 0xffffffffff027807 */ /* 0x000fe40000000000 */
[-C--:B------:R-:W-:Y:S02]  /*17b60*/  ISETP.GE.AND P0, PT, R156, R4.reuse, PT ;  /* 0x000000049c00720c */ /* 0x080fe40003f06270 */
[----:B------:R-:W-:Y:S01]  /*17b70*/  LOP3.LUT R0, R3, 0x8, R0, 0xe2, !PT ;  /* 0x0000000803007812 */ /* 0x000fe200078ee200 */
[----:B------:R-:W-:Y:S01]  /*17b80*/  IMAD.SHL.U32 R3, R2, 0x10, RZ ;  /* 0x0000001002037824 */ /* 0x000fe200078e00ff */
[----:B------:R-:W-:Y:S01]  /*17b90*/  SEL R2, RZ, 0xffffffff, P0 ;  /* 0xffffffffff027807 */ /* 0x000fe20000000000 */
[----:B------:R-:W-:Y:S02]  /*17ba0*/  VIADD R154, R195, 0x180 ;  /* 0x00000180c39a7836 */ /* 0x000fe40000000000 */
[----:B------:R-:W-:Y:S01]  /*17bb0*/  IMAD.IADD R213, R80, 0x1, R213 ;  /* 0x0000000150d57824 */ /* 0x000fe200078e02d5 */
[----:B------:R-:W-:Y:S01]  /*17bc0*/  LOP3.LUT R0, R3, 0x10, R0, 0xe2, !PT ;  /* 0x0000001003007812 */ /* 0x000fe200078ee200 */
[----:B------:R-:W-:Y:S01]  /*17bd0*/  IMAD.SHL.U32 R3, R2, 0x20, RZ ;  /* 0x0000002002037824 */ /* 0x000fe200078e00ff */
[----:B------:R-:W-:Y:S01]  /*17be0*/  ISETP.GE.AND P0, PT, R154, R4, PT ;  /* 0x000000049a00720c */ /* 0x000fe20003f06270 */
[----:B------:R-:W-:Y:S01]  /*17bf0*/  VIADD R152, R195, 0x1c0 ;  /* 0x000001c0c3987836 */ /* 0x000fe20000000000 */
[----:B------:R-:W-:-:S02]  /*17c00*/  ISETP.GE.AND P1, PT, R213, R83, PT ;  /* 0x00000053d500720c */ /* 0x000fc40003f26270 */
[----:B------:R-:W-:Y:S02]  /*17c10*/  LOP3.LUT R0, R3, 0x20, R0, 0xe2, !PT ;  /* 0x0000002003007812 */ /* 0x000fe400078ee200 */
[----:B------:R-:W-:Y:S02]  /*17c20*/  SEL R3, RZ, 0x40, P0 ;  /* 0x00000040ff037807 */ /* 0x000fe40000000000 */
[----:B------:R-:W-:Y:S02]  /*17c30*/  ISETP.GE.AND P0, PT, R152, R4, PT ;  /* 0x000000049800720c */ /* 0x000fe40003f06270 */
[----:B------:R-:W-:Y:S02]  /*17c40*/  LOP3.LUT R80, R0, R3, RZ, 0xfc, !PT ;  /* 0x0000000300507212 */ /* 0x000fe400078efcff */
[----:B------:R-:W-:Y:S01]  /*17c50*/  SEL R3, RZ, 0x80, P0 ;  /* 0x00000080ff037807 */ /* 0x000fe20000000000 */
[C---:B------:R-:W-:Y:S02]  /*17c60*/  VIADD R153, R195.reuse, 0x1c0 ;  /* 0x000001c0c3997836 */ /* 0x040fe40000000000 */
[C---:B------:R-:W-:Y:S01]  /*17c70*/  VIADD R155, R195.reuse, 0x180 ;  /* 0x00000180c39b7836 */ /* 0x040fe20000000000 */
[----:B------:R-:W-:Y:S01]  /*17c80*/  LOP3.LUT R0, R80, R3, RZ, 0xfc, !PT ;  /* 0x0000000350007212 */ /* 0x000fe200078efcff */
[----:B------:R-:W-:-:S02]  /*17c90*/  VIADD R157, R195, 0x140 ;  /* 0x00000140c39d7836 */ /* 0x000fc40000000000 */
[C---:B------:R-:W-:Y:S02]  /*17ca0*/  VIADD R159, R195.reuse, 0x100 ;  /* 0x00000100c39f7836 */ /* 0x040fe40000000000 */
[C---:B------:R-:W-:Y:S02]  /*17cb0*/  VIADD R161, R195.reuse, 0xc0 ;  /* 0x000000c0c3a17836 */ /* 0x040fe40000000000 */
        /* <DEDUP_REMOVED lines=44> */
.L_x_8728:
[----:B------:R-:W-:Y:S05]  /*17f80*/  BSYNC B1 ;  /* 0x0000000000017941 */ /* 0x000fea0003800000 */
.L_x_8727:
[----:B0----5:R-:W-:Y:S01]  /*17f90*/  VIADD R8, R213, 0x20 ;  /* 0x00000020d5087836 */ /* 0x021fe20000000000 */
        /* <DEDUP_REMOVED lines=37> */
.L_x_8726:
[----:B01----:R-:W2:Y:S01]  /*181f0*/  LDL.LU R10, [R1+0x64] ;  /* 0x00006400010a7983 */ /* 0x003ea20000300800 */
[----:B------:R-:W-:Y:S01]  /*18200*/  ULDC.64 UR4, c[0x0][0xc08] ;  /* 0x0003020000047ab9 */ /* 0x000fe20000000a00 */
[----:B------:R-:W0:Y:S02]  /*18210*/  LDC R11, c[0x0][0xce8] ;  /* 0x00033a00ff0b7b82 */ /* 0x000e240000000800 */
[----:B------:R-:W3:Y:S01]  /*18220*/  LDL R12, [R1+0x18] ;  /* 0x00001800010c7983 */ /* 0x000ee20000100800 */
[----:B------:R-:W-:Y:S01]  /*18230*/  IMAD R4, R4, UR4, RZ ;  /* 0x0000000404047c24 */ /* 0x000fe2000f8e02ff */
[----:B------:R-:W-:Y:S01]  /*18240*/  BSSY B1, `(.L_x_8730) ;  /* 0x0000110000017945 */ /* 0x000fe20003800000 */
[----:B------:R-:W-:Y:S01]  /*18250*/  IMAD.WIDE.U32 R8, R3, UR4, RZ ;  /* 0x0000000403087c25 */ /* 0x000fe2000f8e00ff */
[----:B------:R-:W-:-:S03]  /*18260*/  IADD3 R182, R211, 0x78, RZ ;  /* 0x00000078d3b67810 */ /* 0x000fc60007ffe0ff */
[----:B------:R-:W-:Y:S01]  /*18270*/  IMAD R4, R3, UR5, R4 ;  /* 0x0000000503047c24 */ /* 0x000fe2000f8e0204 */
[----:B------:R-:W-:Y:S01]  /*18280*/  ULDC.64 UR4, c[0x0][0xc38] ;  /* 0x00030e0000047ab9 */ /* 0x000fe20000000a00 */
[----:B------:R-:W-:Y:S01]  /*18290*/  SHF.R.S32.HI R3, RZ, 0x1f, R0 ;  /* 0x0000001fff037819 */ /* 0x000fe20000011400 */
[----:B------:R-:W-:Y:S02]  /*182a0*/  VIADD R21, R211, 0xf8 ;  /* 0x000000f8d3157836 */ /* 0x000fe40000000000 */
[----:B------:R-:W-:Y:S02]  /*182b0*/  IMAD.IADD R9, R9, 0x1, R4 ;  /* 0x0000000109097824 */ /* 0x000fe400078e0204 */
[----:B------:R-:W-:Y:S01]  /*182c0*/  VIADD R153, R211, 0xf0 ;  /* 0x000000f0d3997836 */ /* 0x000fe20000000000 */
[----:B------:R-:W-:Y:S01]  /*182d0*/  SHF.R.S32.HI R21, RZ, 0x1f, R21 ;  /* 0x0000001fff157819 */ /* 0x000fe20000011415 */
[----:B------:R-:W-:-:S03]  /*182e0*/  IMAD.WIDE.U32 R8, R186, UR4, R8 ;  /* 0x00000004ba087c25 */ /* 0x000fc6000f8e0008 */
[----:B------:R-:W-:Y:S01]  /*182f0*/  SHF.R.S32.HI R153, RZ, 0x1f, R153 ;  /* 0x0000001fff997819 */ /* 0x000fe20000011499 */
[----:B------:R-:W-:Y:S01]  /*18300*/  IMAD R9, R186, UR5, R9 ;  /* 0x00000005ba097c24 */ /* 0x000fe2000f8e0209 */
[----:B------:R-:W-:Y:S01]  /*18310*/  ULDC.64 UR4, c[0x0][0xc40] ;  /* 0x0003100000047ab9 */ /* 0x000fe20000000a00 */
[----:B0-----:R-:W-:Y:S01]  /*18320*/  ISETP.NE.AND P0, PT, R11, 0x1, PT ;  /* 0x000000010b00780c */ /* 0x001fe20003f05270 */
[----:B------:R-:W-:Y:S02]  /*18330*/  IMAD R3, R3, UR4, RZ ;  /* 0x0000000403037c24 */ /* 0x000fe4000f8e02ff */
[----:B------:R-:W-:-:S04]  /*18340*/  IMAD.WIDE.U32 R8, R0, UR4, R8 ;  /* 0x0000000400087c25 */ /* 0x000fc8000f8e0008 */
[----:B------:R-:W-:Y:S01]  /*18350*/  IMAD R3, R0, UR5, R3 ;  /* 0x0000000500037c24 */ /* 0x000fe2000f8e0203 */
[----:B------:R-:W-:Y:S01]  /*18360*/  ULDC.64 UR4, c[0x0][0xc48] ;  /* 0x0003120000047ab9 */ /* 0x000fe20000000a00 */
[----:B------:R-:W-:Y:S02]  /*18370*/  VIADD R155, R211, 0xe8 ;  /* 0x000000e8d39b7836 */ /* 0x000fe40000000000 */
[----:B------:R-:W-:Y:S02]  /*18380*/  IMAD.IADD R9, R9, 0x1, R3 ;  /* 0x0000000109097824 */ /* 0x000fe400078e0203 */
[----:B------:R-:W0:Y:S01]  /*18390*/  @P0 LDC R0, c[0x0][0xcf0] ;  /* 0x00033c00ff000b82 */ /* 0x000e220000000800 */
        /* <DEDUP_REMOVED lines=73> */
[--C-:B---3--:R-:W-:Y:S02]  /*18830*/  IMAD.IADD R3, R12, 0x1, R213.reuse ;  /* 0x000000010c037824 */ /* 0x108fe400078e02d5 */
[----:B------:R-:W-:Y:S02]  /*18840*/  IMAD.IADD R213, R193, 0x1, R213 ;  /* 0x00000001c1d57824 */ /* 0x000fe400078e02d5 */
[----:B------:R-:W-:Y:S02]  /*18850*/  IMAD.MOV.U32 R4, RZ, RZ, R3 ;  /* 0x000000ffff047224 */ /* 0x000fe400078e0003 */
        /* <DEDUP_REMOVED lines=33> */
[----:B------:R-:W-:Y:S01]  /*18a70*/  ISETP.GE.AND P4, PT, R197, UR4, PT ;  /* 0x00000004c5007c0c */ /* 0x000fe2000bf86270 */
[----:B------:R-:W-:Y:S01]  /*18a80*/  VIADD R8, R211, 0x30 ;  /* 0x00000030d3087836 */ /* 0x000fe20000000000 */
        /* <DEDUP_REMOVED lines=133> */
[----:B------:R-:W-:Y:S02]  /*192e0*/  @!P5 LEA R14, P0, R20, R14, 0x2 ;  /* 0x0000000e140ed211 */ /* 0x000fe400078010ff */
[-C--:B------:R-:W-:Y:S01]  /*192f0*/  @!P2 LEA.HI.X R9, R152, R11.reuse, R153, 0x2, P1 ;  /* 0x0000000b9809a211 */ /* 0x080fe200008f1499 */
[----:B------:R3:W-:Y:S01]  /*19300*/  @!P3 ST.E.64 desc[UR40][R12.64], R140 ;  /* 0x0000008c0c00b985 */ /* 0x0007e2000c101b28 */
[----:B------:R-:W-:-:S03]  /*19310*/  @!P5 LEA.HI.X R15, R20, R11, R21, 0x2, P0 ;  /* 0x0000000b140fd211 */ /* 0x000fc600000f1415 */
[----:B------:R3:W-:Y:S04]  /*19320*/  @!P2 ST.E.64 desc[UR40][R8.64], R144 ;  /* 0x000000900800a985 */ /* 0x0007e8000c101b28 */
[----:B------:R3:W-:Y:S02]  /*19330*/  @!P5 ST.E.64 desc[UR40][R14.64], R148 ;  /* 0x000000940e00d985 */ /* 0x0007e4000c101b28 */
.L_x_8731:
[----:B------:R-:W-:Y:S05]  /*19340*/  BSYNC B1 ;  /* 0x0000000000017941 */ /* 0x000fea0003800000 */
.L_x_8730:
[----:B------:R-:W-:Y:S01]  /*19350*/  VIADD R213, R213, 0x8 ;  /* 0x00000008d5d57836 */ /* 0x000fe20000000000 */
[----:B---3--:R3:W4:Y:S04]  /*19360*/  SHFL.IDX PT, R12, R10, 0x1, 0x1c1f ;  /* 0x003c1f000a0c7f89 */ /* 0x00872800000e0000 */
[----:B------:R-:W-:Y:S01]  /*19370*/  ISETP.GE.AND P0, PT, R213, R0, PT ;  /* 0x00000000d500720c */ /* 0x000fe20003f06270 */
[----:B0-----:R-:W0:-:S12]  /*19380*/  SHFL.IDX PT, R4, R4, 0x1, 0x1c1f ;  /* 0x003c1f0004047f89 */ /* 0x001e1800000e0000 */
[----:B---3--:R-:W-:Y:S05]  /*19390*/  @P0 BRA `(.L_x_8729) ;  /* 0x0000001800600947 */ /* 0x008fea0003800000 */
[C---:B------:R-:W-:Y:S01]  /*193a0*/  VIADD R13, R211.reuse, 0x8 ;  /* 0x00000008d30d7836 */ /* 0x040fe20000000000 */
[----:B------:R-:W-:Y:S01]  /*193b0*/  ULDC UR4, c[0x0][0xbc8] ;  /* 0x0002f20000047ab9 */ /* 0x000fe20000000800 */
[C---:B------:R-:W-:Y:S01]  /*193c0*/  VIADD R25, R211.reuse, 0x10 ;  /* 0x00000010d3197836 */ /* 0x040fe20000000000 */
[C---:B------:R-:W-:Y:S01]  /*193d0*/  ISETP.GE.AND P2, PT, R211.reuse, UR4, PT ;  /* 0x00000004d3007c0c */ /* 0x040fe2000bf46270 */
[----:B--2---:R-:W-:Y:S01]  /*193e0*/  VIADD R11, R211, 0x18 ;  /* 0x00000018d30b7836 */ /* 0x004fe20000000000 */
[----:B------:R-:W-:Y:S01]  /*193f0*/  ISETP.GE.AND P5, PT, R13, UR4, PT ;  /* 0x000000040d007c0c */ /* 0x000fe2000bfa6270 */
[----:B-1----:R-:W-:Y:S01]  /*19400*/  VIADD R14, R211, 0x8 ;  /* 0x00000008d30e7836 */ /* 0x002fe20000000000 */
[----:B------:R-:W-:Y:S01]  /*19410*/  ISETP.GE.AND P3, PT, R25, UR4, PT ;  /* 0x0000000419007c0c */ /* 0x000fe2000bf66270 */
[----:B------:R-:W-:Y:S01]  /*19420*/  VIADD R28, R211, 0x10 ;  /* 0x00000010d31c7836 */ /* 0x000fe20000000000 */
[----:B------:R-:W-:Y:S01]  /*19430*/  ISETP.GE.AND P4, PT, R11, UR4, PT ;  /* 0x000000040b007c0c */ /* 0x000fe2000bf86270 */
[----:B------:R-:W-:Y:S01]  /*19440*/  VIADD R24, R211, 0x18 ;  /* 0x00000018d3187836 */ /* 0x000fe20000000000 */
[----:B------:R-:W-:-:S02]  /*19450*/  SHF.R.S32.HI R14, RZ, 0x1f, R14 ;  /* 0x0000001fff0e7819 */ /* 0x000fc4000001140e */
[----:B------:R-:W-:Y:S02]  /*19460*/  SHF.R.S32.HI R15, RZ, 0x1f, R211 ;  /* 0x0000001fff0f7819 */ /* 0x000fe400000114d3 */
[----:B------:R-:W-:Y:S02]  /*19470*/  SHF.R.S32.HI R28, RZ, 0x1f, R28 ;  /* 0x0000001fff1c7819 */ /* 0x000fe4000001141c */
[-C--:B0-----:R-:W-:Y:S02]  /*19480*/  @!P2 LEA R2, P0, R211, R4.reuse, 0x2 ;  /* 0x00000004d302a211 */ /* 0x081fe400078010ff */
[----:B------:R-:W-:Y:S02]  /*19490*/  @!P5 LEA R8, P1, R13, R4, 0x2 ;  /* 0x000000040d08d211 */ /* 0x000fe400078210ff */
[CC--:B----4-:R-:W-:Y:S01]  /*194a0*/  @!P2 LEA.HI.X R3, R211.reuse, R12.reuse, R15, 0x2, P0 ;  /* 0x0000000cd303a211 */ /* 0x0d0fe200000f140f */
[----:B------:R-:W-:Y:S01]  /*194b0*/  VIADD R15, R211, 0x28 ;  /* 0x00000028d30f7836 */ /* 0x000fe20000000000 */
[----:B------:R-:W-:Y:S01]  /*194c0*/  @!P5 LEA.HI.X R9, R13, R12, R14, 0x2, P1 ;  /* 0x0000000c0d09d211 */ /* 0x000fe200008f140e */
[----:B------:R-:W-:Y:S01]  /*194d0*/  VIADD R14, R211, 0x20 ;  /* 0x00000020d30e7836 */ /* 0x000fe20000000000 */
[----:B------:R-:W-:Y:S01]  /*194e0*/  SHF.R.S32.HI R24, RZ, 0x1f, R24 ;  /* 0x0000001fff187819 */ /* 0x000fe20000011418 */
[----:B------:R0:W-:Y:S01]  /*194f0*/  @!P2 ST.E.64 desc[UR40][R2.64], R26 ;  /* 0x0000001a0200a985 */ /* 0x0001e2000c101b28 */
[----:B------:R-:W-:Y:S01]  /*19500*/  ISETP.GE.AND P1, PT, R15, UR4, PT ;  /* 0x000000040f007c0c */ /* 0x000fe2000bf26270 */
[----:B------:R-:W-:Y:S01]  /*19510*/  VIADD R13, R211, 0x30 ;  /* 0x00000030d30d7836 */ /* 0x000fe20000000000 */
[----:B------:R-:W-:Y:S01]  /*19520*/  ISETP.GE.AND P0, PT, R14, UR4, PT ;  /* 0x000000040e007c0c */ /* 0x000fe2000bf06270 */
[----:B------:R1:W-:Y:S03]  /*19530*/  @!P5 ST.E.64 desc[UR40][R8.64], R30 ;  /* 0x0000001e0800d985 */ /* 0x0003e6000c101b28 */
[----:B------:R-:W-:-:S02]  /*19540*/  ISETP.GE.AND P2, PT, R13, UR4, PT ;  /* 0x000000040d007c0c */ /* 0x000fc4000bf46270 */
[-C--:B0-----:R-:W-:Y:S02]  /*19550*/  @!P3 LEA R2, P5, R25, R4.reuse, 0x2 ;  /* 0x000000041902b211 */ /* 0x081fe400078a10ff */
[----:B-1----:R-:W-:Y:S02]  /*19560*/  @!P4 LEA R8, P6, R11, R4, 0x2 ;  /* 0x000000040b08c211 */ /* 0x002fe400078c10ff */
[-C--:B------:R-:W-:Y:S02]  /*19570*/  @!P3 LEA.HI.X R3, R25, R12.reuse, R28, 0x2, P5 ;  /* 0x0000000c1903b211 */ /* 0x080fe400028f141c */
[----:B------:R-:W-:Y:S01]  /*19580*/  @!P4 LEA.HI.X R9, R11, R12, R24, 0x2, P6 ;  /* 0x0000000c0b09c211 */ /* 0x000fe200030f1418 */
[----:B------:R-:W-:-:S04]  /*19590*/  VIADD R24, R211, 0x20 ;  /* 0x00000020d3187836 */ /* 0x000fc80000000000 */
[-C--:B------:R-:W-:Y:S01]  /*195a0*/  @!P2 LEA R10, P6, R13, R4.reuse, 0x2 ;  /* 0x000000040d0aa211 */ /* 0x080fe200078c10ff */
[----:B------:R0:W-:Y:S01]  /*195b0*/  @!P3 ST.E.64 desc[UR40][R2.64], R34 ;  /* 0x000000220200b985 */ /* 0x0001e2000c101b28 */
[----:B------:R-:W-:Y:S02]  /*195c0*/  ISETP.GE.AND P3, PT, R212, UR4, PT ;  /* 0x00000004d4007c0c */ /* 0x000fe4000bf66270 */
[----:B------:R-:W-:Y:S01]  /*195d0*/  SHF.R.S32.HI R24, RZ, 0x1f, R24 ;  /* 0x0000001fff187819 */ /* 0x000fe20000011418 */
        /* <DEDUP_REMOVED lines=13> */
[----:B------:R1:W-:Y:S01]  /*196b0*/  @!P1 ST.E.64 desc[UR40][R8.64], R46 ;  /* 0x0000002e08009985 */ /* 0x0003e2000c101b28 */
[----:B------:R-:W-:Y:S02]  /*196c0*/  ISETP.GE.AND P0, PT, R204, UR4, PT ;  /* 0x00000004cc007c0c */ /* 0x000fe4000bf06270 */
[----:B------:R-:W-:Y:S01]  /*196d0*/  ISETP.GE.AND P1, PT, R202, UR4, PT ;  /* 0x00000004ca007c0c */ /* 0x000fe2000bf26270 */
[----:B------:R2:W-:Y:S01]  /*196e0*/  @!P2 ST.E.64 desc[UR40][R10.64], R50 ;  /* 0x000000320a00a985 */ /* 0x0005e2000c101b28 */
[----:B0-----:R-:W-:-:S04]  /*196f0*/  @!P3 LEA R2, P6, R212, R4, 0x2 ;  /* 0x00000004d402b211 */ /* 0x001fc800078c10ff */
[----:B------:R-:W-:Y:S02]  /*19700*/  @!P3 LEA.HI.X R3, R212, R12, R222, 0x2, P6 ;  /* 0x0000000cd403b211 */ /* 0x000fe400030f14de */
[----:B-1----:R-:W-:-:S03]  /*19710*/  @!P4 LEA R8, P2, R208, R4, 0x2 ;  /* 0x00000004d008c211 */ /* 0x002fc600078410ff */
[----:B------:R0:W-:Y:S01]  /*19720*/  @!P3 ST.E.64 desc[UR40][R2.64], R54 ;  /* 0x000000360200b985 */ /* 0x0001e2000c101b28 */
[----:B------:R-:W-:Y:S02]  /*19730*/  ISETP.GE.AND P3, PT, R197, UR4, PT ;  /* 0x00000004c5007c0c */ /* 0x000fe4000bf66270 */
[----:B--2---:R-:W-:Y:S02]  /*19740*/  @!P5 LEA R10, P6, R206, R4, 0x2 ;  /* 0x00000004ce0ad211 */ /* 0x004fe400078c10ff */
[-C--:B------:R-:W-:Y:S02]  /*19750*/  @!P4 LEA.HI.X R9, R208, R12.reuse, R210, 0x2, P2 ;  /* 0x0000000cd009c211 */ /* 0x080fe400010f14d2 */
[----:B------:R-:W-:Y:S02]  /*19760*/  ISETP.GE.AND P2, PT, R200, UR4, PT ;  /* 0x00000004c8007c0c */ /* 0x000fe4000bf46270 */
[----:B------:R-:W-:Y:S01]  /*19770*/  @!P5 LEA.HI.X R11, R206, R12, R207, 0x2, P6 ;  /* 0x0000000cce0bd211 */ /* 0x000fe200030f14cf */
[----:B------:R1:W-:Y:S01]  /*19780*/  @!P4 ST.E.64 desc[UR40][R8.64], R58 ;  /* 0x0000003a0800c985 */ /* 0x0003e2000c101b28 */
[----:B------:R-:W-:-:S03]  /*19790*/  ISETP.GE.AND P4, PT, R186, UR4, PT ;  /* 0x00000004ba007c0c */ /* 0x000fc6000bf86270 */
[----:B------:R2:W-:Y:S01]  /*197a0*/  @!P5 ST.E.64 desc[UR40][R10.64], R62 ;  /* 0x0000003e0a00d985 */ /* 0x0005e2000c101b28 */
[----:B0-----:R-:W-:-:S04]  /*197b0*/  @!P0 LEA R2, P6, R204, R4, 0x2 ;  /* 0x00000004cc028211 */ /* 0x001fc800078c10ff */
[----:B------:R-:W-:Y:S02]  /*197c0*/  @!P0 LEA.HI.X R3, R204, R12, R205, 0x2, P6 ;  /* 0x0000000ccc038211 */ /* 0x000fe400030f14cd */
[----:B-1----:R-:W-:-:S03]  /*197d0*/  @!P1 LEA R8, P5, R202, R4, 0x2 ;  /* 0x00000004ca089211 */ /* 0x002fc600078a10ff */
        /* <DEDUP_REMOVED lines=16> */
[----:B------:R0:W-:Y:S01]  /*198e0*/  @!P4 ST.E.64 desc[UR40][R8.64], R82 ;  /* 0x000000520800c985 */ /* 0x0001e2000c101b28 */
[----:B------:R-:W-:Y:S02]  /*198f0*/  ISETP.GE.AND P4, PT, R172, UR4, PT ;  /* 0x00000004ac007c0c */ /* 0x000fe4000bf86270 */
[----:B------:R-:W-:Y:S02]  /*19900*/  @!P5 LEA.HI.X R11, R182, R12, R183, 0x2, P6 ;  /* 0x0000000cb60bd211 */ /* 0x000fe400030f14b7 */
[----:B-1----:R-:W-:-:S03]  /*19910*/  @!P2 LEA R2, P6, R180, R4, 0x2 ;  /* 0x00000004b402a211 */ /* 0x002fc600078c10ff */
        /* <DEDUP_REMOVED lines=58> */
[----:B---3--:R-:W-:-:S04]  /*19cc0*/  LEA R2, P0, R20, R4, 0x2 ;  /* 0x0000000414027211 */ /* 0x008fc800078010ff */
[----:B------:R-:W-:-:S05]  /*19cd0*/  LEA.HI.X R3, R20, R12, R21, 0x2, P0 ;  /* 0x0000000c14037211 */ /* 0x000fca00000f1415 */
[----:B------:R0:W-:Y:S01]  /*19ce0*/  ST.E.64 desc[UR40][R2.64], R150 ;  /* 0x0000009602007985 */ /* 0x0001e2000c101b28 */
[----:B------:R-:W-:Y:S05]  /*19cf0*/  BRA `(.L_x_8729) ;  /* 0x0000001000087947 */ /* 0x000fea0003800000 */
.L_x_8723:
[----:B----4-:R-:W4:Y:S01]  /*19d00*/  LDL.LU R4, [R1+0x5c] ;  /* 0x00005c0001047983 */ /* 0x010f220000300800 */
[----:B------:R-:W-:Y:S01]  /*19d10*/  ULDC.64 UR6, c[0x0][0xd08] ;  /* 0x0003420000067ab9 */ /* 0x000fe20000000a00 */
[----:B------:R-:W-:Y:S02]  /*19d20*/  ULDC.64 UR4, c[0x0][0xd00] ;  /* 0x0003400000047ab9 */ /* 0x000fe40000000a00 */
[----:B------:R-:W2:Y:S04]  /*19d30*/  LDL.LU R0, [R1+0x60] ;  /* 0x0000600001007983 */ /* 0x000ea80000300800 */
[----:B-1----:R-:W3:Y:S01]  /*19d40*/  LDL R10, [R1+0x54] ;  /* 0x00005400010a7983 */ /* 0x002ee20000100800 */
[----:B------:R-:W-:Y:S01]  /*19d50*/  ISETP.NE.U32.AND P1, PT, RZ, UR6, PT ;  /* 0x00000006ff007c0c */ /* 0x000fe2000bf25070 */
[----:B------:R-:W-:Y:S01]  /*19d60*/  IMAD.MOV.U32 R25, RZ, RZ, RZ ;  /* 0x000000ffff197224 */ /* 0x000fe200078e00ff */
[----:B------:R-:W-:-:S02]  /*19d70*/  ISETP.NE.U32.AND P0, PT, RZ, UR4, PT ;  /* 0x00000004ff007c0c */ /* 0x000fc4000bf05070 */
[----:B------:R-:W-:Y:S02]  /*19d80*/  ISETP.NE.AND.EX P1, PT, RZ, UR7, PT, P1 ;  /* 0x00000007ff007c0c */ /* 0x000fe4000bf25310 */
[----:B------:R-:W-:Y:S02]  /*19d90*/  ISETP.NE.AND.EX P0, PT, RZ, UR5, PT, P0 ;  /* 0x00000005ff007c0c */ /* 0x000fe4000bf05300 */
[----:B----45:R-:W-:-:S04]  /*19da0*/  IADD3 R2, P2, R4, UR4, RZ ;  /* 0x0000000404027c10 */ /* 0x030fc8000ff5e0ff */
        /* <DEDUP_REMOVED lines=8> */
[----:B------:R-:W2:-:S12]  /*19e30*/  S2R R4, SR_TID.X ;  /* 0x0000000000047919 */ /* 0x000e980000002100 */
[----:B------:R-:W3:Y:S01]  /*19e40*/  @!P2 LDC R10, c[0x0][0xbd4] ;  /* 0x0002f500ff0aab82 */ /* 0x000ee20000000800 */
[----:B--2---:R-:W-:Y:S01]  /*19e50*/  VIADD R30, R4, 0xffffff80 ;  /* 0xffffff80041e7836 */ /* 0x004fe20000000000 */
[----:B---3--:R1:W-:Y:S01]  /*19e60*/  @!P2 STL [R1+0x54], R10 ;  /* 0x0000540a0100a387 */ /* 0x0083e20000100800 */
[----:B------:R-:W-:-:S03]  /*19e70*/  ISETP.GT.AND P2, PT, R10, 0x1, PT ;  /* 0x000000010a00780c */ /* 0x000fc60003f44270 */
[----:B------:R-:W-:Y:S01]  /*19e80*/  ISETP.GT.AND P3, PT, R30, 0x3f, PT ;  /* 0x0000003f1e00780c */ /* 0x000fe20003f64270 */
[----:B------:R-:W-:-:S12]  /*19e90*/  @P1 BRA `(.L_x_8732) ;  /* 0x0000000000101947 */ /* 0x000fd80003800000 */
[----:B------:R-:W-:Y:S05]  /*19ea0*/  @!P0 BRA `(.L_x_8732) ;  /* 0x00000000000c8947 */ /* 0x000fea0003800000 */
[----:B-1----:R-:W2:Y:S04]  /*19eb0*/  LDG.E R9, desc[UR40][R2.64] ;  /* 0x0000002802097981 */ /* 0x002ea8000c1e1900 */
[----:B-----5:R-:W2:Y:S02]  /*19ec0*/  LDG.E R0, desc[UR40][R2.64+0x4] ;  /* 0x0000042802007981 */ /* 0x020ea4000c1e1900 */
[----:B--2---:R-:W-:-:S07]  /*19ed0*/  IMAD.IADD R0, R0, 0x1, -R9 ;  /* 0x0000000100007824 */ /* 0x004fce00078e0a09 */
.L_x_8732:
[----:B-1----:R-:W2:Y:S04]  /*19ee0*/  LDL.LU R3, [R1+0x58] ;  /* 0x0000580001037983 */ /* 0x002ea80000300800 */
[----:B------:R-:W3:Y:S01]  /*19ef0*/  LDL.LU R2, [R1+0x6c] ;  /* 0x00006c0001027983 */ /* 0x000ee20000300800 */
[----:B------:R-:W-:Y:S01]  /*19f00*/  BSSY B1, `(.L_x_8733) ;  /* 0x0000037000017945 */ /* 0x000fe20003800000 */
[----:B-----5:R-:W-:Y:S02]  /*19f10*/  SHF.R.S32.HI R26, RZ, 0x1f, R25 ;  /* 0x0000001fff1a7819 */ /* 0x020fe40000011419 */
[----:B--2---:R-:W-:Y:S02]  /*19f20*/  SEL R33, R3, RZ, !P0 ;  /* 0x000000ff03217207 */ /* 0x004fe40004000000 */
[----:B---3--:R-:W-:Y:S01]  /*19f30*/  SEL R28, R2, RZ, !P0 ;  /* 0x000000ff021c7207 */ /* 0x008fe20004000000 */
[----:B------:R-:W-:Y:S06]  /*19f40*/  @P3 BRA `(.L_x_8734) ;  /* 0x0000000000c83947 */ /* 0x000fec0003800000 */
[----:B------:R-:W1:Y:S01]  /*19f50*/  S2R R4, SR_TID.X ;  /* 0x0000000000047919 */ /* 0x000e620000002100 */
[----:B------:R-:W2:Y:S02]  /*19f60*/  LDC R37, c[0x0][0xce8] ;  /* 0x00033a00ff257b82 */ /* 0x000ea40000000800 */
[----:B--2---:R-:W-:Y:S01]  /*19f70*/  IMAD R2, R0, R37, RZ ;  /* 0x0000002500027224 */ /* 0x004fe200078e02ff */
[----:B-1----:R-:W-:-:S04]  /*19f80*/  IADD3 R35, R213, -0x80, R4 ;  /* 0xffffff80d5237810 */ /* 0x002fc80007ffe004 */
[----:B------:R-:W-:-:S13]  /*19f90*/  ISETP.GE.AND P0, PT, R35, R2, PT ;  /* 0x000000022300720c */ /* 0x000fda0003f06270 */
[----:B------:R-:W-:Y:S05]  /*19fa0*/  @P0 BRA `(.L_x_8734) ;  /* 0x0000000000b00947 */ /* 0x000fea0003800000 */
[----:B------:R-:W2:Y:S01]  /*19fb0*/  LDL.LU R32, [R1+0x64] ;  /* 0x0000640001207983 */ /* 0x000ea20000300800 */
[----:B------:R-:W-:Y:S01]  /*19fc0*/  IMAD.MOV.U32 R24, RZ, RZ, 0xab8 ;  /* 0x00000ab8ff187424 */ /* 0x000fe200078e00ff */
[----:B------:R-:W-:Y:S01]  /*19fd0*/  ISETP.GT.AND P0, PT, R10, 0x1, PT ;  /* 0x000000010a00780c */ /* 0x000fe20003f04270 */
[----:B------:R-:W1:Y:S01]  /*19fe0*/  LDC.64 R12, c[0x0][0xca8] ;  /* 0x00032a00ff0c7b82 */ /* 0x000e620000000a00 */
[----:B------:R-:W-:Y:S01]  /*19ff0*/  ISETP.NE.AND P1, PT, R37, 0x1, PT ;  /* 0x000000012500780c */ /* 0x000fe20003f25270 */
[----:B------:R-:W-:Y:S01]  /*1a000*/  IMAD.MOV.U32 R27, RZ, RZ, R35 ;  /* 0x000000ffff1b7224 */ /* 0x000fe200078e0023 */
[----:B------:R-:W-:-:S05]  /*1a010*/  SEL R24, R24, 0xa78, P0 ;  /* 0x00000a7818187807 */ /* 0x000fca0000000000 */
[----:B------:R-:W3:Y:S08]  /*1a020*/  LDC.64 R2, c[0x0][R24+0x220] ;  /* 0x0000880018027b82 */ /* 0x000ef00000000a00 */
[----:B------:R-:W4:Y:S08]  /*1a030*/  LDC.64 R14, c[0x0][R24+0x218] ;  /* 0x00008600180e7b82 */ /* 0x000f300000000a00 */
[----:B------:R-:W5:Y:S08]  /*1a040*/  LDC.64 R8, c[0x0][R24+0x228] ;  /* 0x00008a0018087b82 */ /* 0x000f700000000a00 */
[----:B------:R-:W1:Y:S08]  /*1a050*/  @P1 LDC R4, c[0x0][0xcec] ;  /* 0x00033b00ff041b82 */ /* 0x000e700000000800 */
[----:B0-----:R-:W0:Y:S08]  /*1a060*/  LDC.64 R10, c[0x0][R24+0x210] ;  /* 0x00008400180a7b82 */ /* 0x001e300000000a00 */
[----:B------:R-:W5:Y:S01]  /*1a070*/  @P1 LDC R31, c[0x0][0xcf0] ;  /* 0x00033c00ff1f1b82 */ /* 0x000f620000000800 */
[----:B-1----:R-:W-:-:S07]  /*1a080*/  @P1 IMAD.HI.U32 R4, R35, R4, RZ ;  /* 0x0000000423041227 */ /* 0x002fce00078e00ff */
[----:B------:R-:W1:Y:S01]  /*1a090*/  @!P0 LDC R12, c[0x0][0xc50] ;  /* 0x00031400ff0c8b82 */ /* 0x000e620000000800 */
[-C--:B---3--:R-:W-:Y:S02]  /*1a0a0*/  IMAD R3, R3, R33.reuse, RZ ;  /* 0x0000002103037224 */ /* 0x088fe400078e02ff */
[----:B------:R-:W-:-:S05]  /*1a0b0*/  IMAD.WIDE.U32 R20, R2, R33, RZ ;  /* 0x0000002102147225 */ /* 0x000fca00078e00ff */
[----:B------:R-:W3:Y:S01]  /*1a0c0*/  @!P0 LDC R13, c[0x0][0xc54] ;  /* 0x00031500ff0d8b82 */ /* 0x000ee20000000800 */
[-C--:B----4-:R-:W-:Y:S02]  /*1a0d0*/  IMAD R29, R15, R186.reuse, RZ ;  /* 0x000000ba0f1d7224 */ /* 0x090fe400078e02ff */
        /* <DEDUP_REMOVED lines=16> */
[-C--:B0-----:R-:W-:Y:S01]  /*1a1e0*/  IMAD R2, R11, R3.reuse, RZ ;  /* 0x000000030b027224 */ /* 0x081fe200078e02ff */
[----:B------:R-:W-:Y:S01]  /*1a1f0*/  SHF.R.S32.HI R15, RZ, 0x1f, R3 ;  /* 0x0000001fff0f7819 */ /* 0x000fe20000011403 */
[----:B------:R-:W-:-:S04]  /*1a200*/  IMAD.WIDE.U32 R8, R10, R3, R8 ;  /* 0x000000030a087225 */ /* 0x000fc800078e0008 */
[----:B------:R-:W-:Y:S01]  /*1a210*/  IMAD R15, R10, R15, R2 ;  /* 0x0000000f0a0f7224 */ /* 0x000fe200078e0202 */
[----:B-1----:R-:W-:Y:S01]  /*1a220*/  LEA R12, P0, R8, R12, 0x2 ;  /* 0x0000000c080c7211 */ /* 0x002fe200078010ff */
[----:B------:R-:W-:Y:S02]  /*1a230*/  IMAD.MOV.U32 R3, RZ, RZ, -0x800000 ;  /* 0xff800000ff037424 */ /* 0x000fe400078e00ff */
[----:B------:R-:W-:-:S05]  /*1a240*/  IMAD.IADD R2, R9, 0x1, R15 ;  /* 0x0000000109027824 */ /* 0x000fca00078e020f */
[----:B---3--:R-:W-:-:S05]  /*1a250*/  LEA.HI.X R13, R8, R13, R2, 0x2, P0 ;  /* 0x0000000d080d7211 */ /* 0x008fca00000f1402 */
[----:B------:R1:W-:Y:S02]  /*1a260*/  STG.E desc[UR40][R12.64], R3 ;  /* 0x000000030c007986 */ /* 0x0003e4000c101928 */
.L_x_8734:
[----:B------:R-:W-:Y:S05]  /*1a270*/  BSYNC B1 ;  /* 0x0000000000017941 */ /* 0x000fea0003800000 */
.L_x_8733:
[----:B------:R-:W-:Y:S05]  /*1a280*/  @P2 BRA `(.L_x_8729) ;  /* 0x0000000800a42947 */ /* 0x000fea0003800000 */
[----:B-1----:R-:W1:Y:S01]  /*1a290*/  LDC R13, c[0x0][0xce8] ;  /* 0x00033a00ff0d7b82 */ /* 0x002e620000000800 */
[----:B------:R-:W-:Y:S01]  /*1a2a0*/  ULDC.64 UR4, c[0x0][0xba0] ;  /* 0x0002e80000047ab9 */ /* 0x000fe20000000a00 */
[----:B------:R-:W-:Y:S01]  /*1a2b0*/  SHF.R.S32.HI R9, RZ, 0x1f, R30 ;  /* 0x0000001fff097819 */ /* 0x000fe2000001141e */
[----:B------:R-:W-:Y:S01]  /*1a2c0*/  IMAD R4, R26, UR4, RZ ;  /* 0x000000041a047c24 */ /* 0x000fe2000f8e02ff */
[----:B------:R-:W-:Y:S01]  /*1a2d0*/  BSSY B1, `(.L_x_8735) ;  /* 0x0000080000017945 */ /* 0x000fe20003800000 */
[----:B------:R-:W-:Y:S01]  /*1a2e0*/  IMAD.WIDE.U32 R2, R25, UR4, RZ ;  /* 0x0000000419027c25 */ /* 0x000fe2000f8e00ff */
[----:B------:R-:W-:-:S03]  /*1a2f0*/  LEA.HI R9, R9, R30, RZ, 0x3 ;  /* 0x0000001e09097211 */ /* 0x000fc600078f18ff */
[----:B------:R-:W-:Y:S01]  /*1a300*/  IMAD R25, R25, UR5, R4 ;  /* 0x0000000519197c24 */ /* 0x000fe2000f8e0204 */
[----:B------:R-:W-:Y:S01]  /*1a310*/  LOP3.LUT R21, R9, 0xfffffff8, RZ, 0xc0, !PT ;  /* 0xfffffff809157812 */ /* 0x000fe200078ec0ff */
[----:B------:R-:W2:Y:S01]  /*1a320*/  LDC R4, c[0x0][0xbc8] ;  /* 0x0002f200ff047b82 */ /* 0x000ea20000000800 */
[----:B------:R-:W-:Y:S01]  /*1a330*/  ULDC.64 UR4, c[0x0][0xbe8] ;  /* 0x0002fa0000047ab9 */ /* 0x000fe20000000a00 */
[----:B------:R-:W-:Y:S01]  /*1a340*/  IMAD.IADD R3, R3, 0x1, R25 ;  /* 0x0000000103037824 */ /* 0x000fe200078e0219 */
[----:B------:R-:W-:Y:S01]  /*1a350*/  SHF.R.S32.HI R24, RZ, 0x3, R9 ;  /* 0x00000003ff187819 */ /* 0x000fe20000011409 */
[----:B------:R-:W-:Y:S02]  /*1a360*/  IMAD.IADD R10, R30, 0x1, -R21 ;  /* 0x000000011e0a7824 */ /* 0x000fe400078e0a15 */
[----:B------:R-:W-:-:S04]  /*1a370*/  IMAD.WIDE.U32 R2, R186, UR4, R2 ;  /* 0x00000004ba027c25 */ /* 0x000fc8000f8e0002 */
[----:B------:R-:W-:Y:S01]  /*1a380*/  IMAD R3, R186, UR5, R3 ;  /* 0x00000005ba037c24 */ /* 0x000fe2000f8e0203 */
[----:B------:R-:W-:Y:S01]  /*1a390*/  ULDC.64 UR4, c[0x0][0xbf0] ;  /* 0x0002fc0000047ab9 */ /* 0x000fe20000000a00 */
[----:B------:R-:W-:Y:S01]  /*1a3a0*/  VIADD R42, R195, 0x40 ;  /* 0x00000040c32a7836 */ /* 0x000fe20000000000 */
[----:B-1----:R-:W-:Y:S01]  /*1a3b0*/  ISETP.NE.AND P0, PT, R13, 0x1, PT ;  /* 0x000000010d00780c */ /* 0x002fe20003f05270 */
[----:B------:R-:W-:Y:S02]  /*1a3c0*/  IMAD R10, R10, 0x20, R24 ;  /* 0x000000200a0a7824 */ /* 0x000fe400078e0218 */
[----:B------:R-:W-:Y:S02]  /*1a3d0*/  IMAD R8, R28, UR4, RZ ;  /* 0x000000041c087c24 */ /* 0x000fe4000f8e02ff */
[----:B------:R-:W-:Y:S02]  /*1a3e0*/  IMAD.IADD R10, R213, 0x1, R10 ;  /* 0x00000001d50a7824 */ /* 0x000fe400078e020a */
[----:B------:R-:W-:-:S02]  /*1a3f0*/  IMAD R9, R33, UR5, R8 ;  /* 0x0000000521097c24 */ /* 0x000fc4000f8e0208 */
[----:B------:R-:W-:Y:S01]  /*1a400*/  IMAD.WIDE.U32 R2, R33, UR4, R2 ;  /* 0x0000000421027c25 */ /* 0x000fe2000f8e0002 */
[----:B------:R-:W-:Y:S01]  /*1a410*/  ULDC.64 UR4, c[0x0][0xbe0] ;  /* 0x0002f80000047ab9 */ /* 0x000fe20000000a00 */
[-C--:B--2---:R-:W-:Y:S02]  /*1a420*/  ISETP.GE.AND P1, PT, R42, R4.reuse, PT ;  /* 0x000000042a00720c */ /* 0x084fe40003f26270 */
[----:B0-----:R-:W0:Y:S01]  /*1a430*/  @P0 LDC R11, c[0x0][0xcec] ;  /* 0x00033b00ff0b0b82 */ /* 0x001e220000000800 */
[----:B------:R-:W-:Y:S01]  /*1a440*/  VIADD R40, R195, 0x80 ;  /* 0x00000080c3287836 */ /* 0x000fe20000000000 */
[----:B------:R-:W-:Y:S01]  /*1a450*/  SEL R12, RZ, 0xffffffff, P1 ;  /* 0xffffffffff0c7807 */ /* 0x000fe20000800000 */
[----:B------:R-:W-:Y:S01]  /*1a460*/  IMAD.IADD R3, R3, 0x1, R9 ;  /* 0x0000000103037824 */ /* 0x000fe200078e0209 */
[CC--:B------:R-:W-:Y:S01]  /*1a470*/  ISETP.GE.AND P2, PT, R195.reuse, R4.reuse, PT ;  /* 0x00000004c300720c */ /* 0x0c0fe20003f46270 */
[----:B------:R-:W-:Y:S01]  /*1a480*/  IMAD.MOV.U32 R9, RZ, RZ, R10 ;  /* 0x000000ffff097224 */ /* 0x000fe200078e000a */
[----:B------:R-:W-:Y:S01]  /*1a490*/  ISETP.GE.AND P1, PT, R40, R4, PT ;  /* 0x000000042800720c */ /* 0x000fe20003f26270 */
[----:B------:R-:W-:Y:S01]  /*1a4a0*/  IMAD.SHL.U32 R12, R12, 0x2, RZ ;  /* 0x000000020c0c7824 */ /* 0x000fe200078e00ff */
[----:B------:R-:W1:Y:S01]  /*1a4b0*/  @P0 LDC R15, c[0x0][0xcf0] ;  /* 0x00033c00ff0f0b82 */ /* 0x000e620000000800 */
[C---:B------:R-:W-:Y:S01]  /*1a4c0*/  VIADD R38, R195.reuse, 0xc0 ;  /* 0x000000c0c3267836 */ /* 0x040fe20000000000 */
[----:B------:R-:W-:Y:S01]  /*1a4d0*/  SEL R14, RZ, 0xffffffff, P1 ;  /* 0xffffffffff0e7807 */ /* 0x000fe20000800000 */
[----:B------:R-:W-:-:S02]  /*1a4e0*/  VIADD R36, R195, 0x100 ;  /* 0x00000100c3247836 */ /* 0x000fc40000000000 */
[----:B------:R-:W-:Y:S02]  /*1a4f0*/  IMAD R25, R0, R13, RZ ;  /* 0x0000000d00197224 */ /* 0x000fe400078e02ff */
[C---:B------:R-:W-:Y:S01]  /*1a500*/  VIADD R34, R195.reuse, 0x140 ;  /* 0x00000140c3227836 */ /* 0x040fe20000000000 */
[----:B------:R-:W-:Y:S01]  /*1a510*/  ISETP.GE.AND P1, PT, R36, R4, PT ;  /* 0x000000042400720c */ /* 0x000fe20003f26270 */
[C---:B------:R-:W-:Y:S02]  /*1a520*/  VIADD R31, R195.reuse, 0x180 ;  /* 0x00000180c31f7836 */ /* 0x040fe40000000000 */
[----:B------:R-:W-:Y:S02]  /*1a530*/  IMAD.IADD R24, R24, 0x1, R213 ;  /* 0x0000000118187824 */ /* 0x000fe400078e02d5 */
[C---:B------:R-:W-:Y:S02]  /*1a540*/  VIADD R27, R195.reuse, 0x1c0 ;  /* 0x000001c0c31b7836 */ /* 0x040fe40000000000 */
[----:B------:R-:W-:-:S02]  /*1a550*/  VIADD R29, R195, 0x1c0 ;  /* 0x000001c0c31d7836 */ /* 0x000fc40000000000 */
[----:B0-----:R-:W-:Y:S01]  /*1a560*/  @P0 IMAD.HI.U32 R8, R10, R11, RZ ;  /* 0x0000000b0a080227 */ /* 0x001fe200078e00ff */
[----:B------:R-:W-:Y:S02]  /*1a570*/  SEL R11, RZ, 0x1, P2 ;  /* 0x00000001ff0b7807 */ /* 0x000fe40001000000 */
[-C--:B------:R-:W-:Y:S01]  /*1a580*/  ISETP.GE.AND P2, PT, R27, R4.reuse, PT ;  /* 0x000000041b00720c */ /* 0x080fe20003f46270 */
[C---:B------:R-:W-:Y:S01]  /*1a590*/  VIADD R32, R195.reuse, 0x180 ;  /* 0x00000180c3207836 */ /* 0x040fe20000000000 */
[----:B------:R-:W-:Y:S01]  /*1a5a0*/  LOP3.LUT R12, R12, 0x2, R11, 0xe2, !PT ;  /* 0x000000020c0c7812 */ /* 0x000fe200078ee20b */
[C---:B------:R-:W-:Y:S01]  /*1a5b0*/  VIADD R35, R195.reuse, 0x140 ;  /* 0x00000140c3237836 */ /* 0x040fe20000000000 */
[----:B-1----:R-:W-:Y:S01]  /*1a5c0*/  @P0 SHF.R.U32.HI R9, RZ, R15, R8 ;  /* 0x0000000fff090219 */ /* 0x002fe20000011608 */
[----:B------:R-:W-:Y:S01]  /*1a5d0*/  IMAD.SHL.U32 R15, R14, 0x4, RZ ;  /* 0x000000040e0f7824 */ /* 0x000fe200078e00ff */
[----:B------:R-:W-:Y:S01]  /*1a5e0*/  ISETP.GE.AND P0, PT, R38, R4, PT ;  /* 0x000000042600720c */ /* 0x000fe20003f06270 */
[----:B------:R-:W-:Y:S01]  /*1a5f0*/  VIADD R37, R195, 0x100 ;  /* 0x00000100c3257836 */ /* 0x000fe20000000000 */
[--C-:B------:R-:W-:Y:S01]  /*1a600*/  SHF.R.S32.HI R8, RZ, 0x1f, R9.reuse ;  /* 0x0000001fff087819 */ /* 0x100fe20000011409 */
[----:B------:R-:W-:Y:S01]  /*1a610*/  IMAD.MOV R11, RZ, RZ, -R9 ;  /* 0x000000ffff0b7224 */ /* 0x000fe200078e0a09 */
[----:B------:R-:W-:Y:S01]  /*1a620*/  SEL R0, RZ, 0xffffffff, P0 ;  /* 0xffffffffff007807 */ /* 0x000fe20000000000 */
[----:B------:R-:W-:Y:S01]  /*1a630*/  IMAD.WIDE.U32 R2, R9, UR4, R2 ;  /* 0x0000000409027c25 */ /* 0x000fe2000f8e0002 */
[----:B------:R-:W-:-:S02]  /*1a640*/  LOP3.LUT R12, R15, 0x4, R12, 0xe2, !PT ;  /* 0x000000040f0c7812 */ /* 0x000fc400078ee20c */
[-C--:B------:R-:W-:Y:S01]  /*1a650*/  ISETP.GE.AND P0, PT, R34, R4.reuse, PT ;  /* 0x000000042200720c */ /* 0x080fe20003f06270 */
[----:B------:R-:W-:Y:S01]  /*1a660*/  IMAD R8, R8, UR4, RZ ;  /* 0x0000000408087c24 */ /* 0x000fe2000f8e02ff */
[----:B------:R-:W-:Y:S01]  /*1a670*/  SHF.R.S32.HI R29, RZ, 0x1f, R29 ;  /* 0x0000001fff1d7819 */ /* 0x000fe2000001141d */
[----:B------:R-:W-:Y:S01]  /*1a680*/  IMAD R11, R13, R11, R10 ;  /* 0x0000000b0d0b7224 */ /* 0x000fe200078e020a */
[----:B------:R-:W-:Y:S01]  /*1a690*/  SHF.R.S32.HI R32, RZ, 0x1f, R32 ;  /* 0x0000001fff207819 */ /* 0x000fe20000011420 */
[----:B------:R-:W-:Y:S01]  /*1a6a0*/  IMAD R13, R9, UR5, R8 ;  /* 0x00000005090d7c24 */ /* 0x000fe2000f8e0208 */
[----:B------:R-:W-:Y:S01]  /*1a6b0*/  SEL R8, RZ, 0xffffffff, P1 ;  /* 0xffffffffff087807 */ /* 0x000fe20000800000 */
[----:B------:R-:W-:Y:S01]  /*1a6c0*/  IMAD.SHL.U32 R15, R0, 0x8, RZ ;  /* 0x00000008000f7824 */ /* 0x000fe200078e00ff */
[----:B------:R-:W-:Y:S01]  /*1a6d0*/  SHF.R.S32.HI R0, RZ, 0x1f, R11 ;  /* 0x0000001fff007819 */ /* 0x000fe2000001140b */
[----:B------:R-:W-:Y:S01]  /*1a6e0*/  ULDC.64 UR4, c[0x0][0xbd8] ;  /* 0x0002f60000047ab9 */ /* 0x000fe20000000a00 */
[----:B------:R-:W-:Y:S01]  /*1a6f0*/  IMAD.IADD R3, R3, 0x1, R13 ;  /* 0x0000000103037824 */ /* 0x000fe200078e020d */
[----:B------:R-:W-:Y:S01]  /*1a700*/  SHF.R.S32.HI R35, RZ, 0x1f, R35 ;  /* 0x0000001fff237819 */ /* 0x000fe20000011423 */
        /* <DEDUP_REMOVED lines=13> */
[C---:B------:R-:W-:Y:S01]  /*1a7e0*/  LEA R14, P1, R2.reuse, UR4, 0x1 ;  /* 0x00000004020e7c11 */ /* 0x040fe2000f8208ff */
[----:B------:R-:W-:Y:S01]  /*1a7f0*/  VIADD R39, R195, 0xc0 ;  /* 0x000000c0c3277836 */ /* 0x000fe20000000000 */
[----:B------:R-:W-:Y:S01]  /*1a800*/  LOP3.LUT R12, R13, 0x20, R12, 0xe2, !PT ;  /* 0x000000200d0c7812 */ /* 0x000fe200078ee20c */
[C---:B------:R-:W-:Y:S01]  /*1a810*/  VIADD R41, R195.reuse, 0x80 ;  /* 0x00000080c3297836 */ /* 0x040fe20000000000 */
[----:B------:R-:W-:Y:S01]  /*1a820*/  LEA.HI.X R15, R2, UR5, R3, 0x1, P1 ;  /* 0x00000005020f7c11 */ /* 0x000fe200088f0c03 */
[----:B------:R-:W-:Y:S01]  /*1a830*/  VIADD R43, R195, 0x40 ;  /* 0x00000040c32b7836 */ /* 0x000fe20000000000 */
[----:B------:R-:W-:-:S02]  /*1a840*/  LOP3.LUT R20, R12, R11, RZ, 0xfc, !PT ;  /* 0x0000000b0c147212 */ /* 0x000fc400078efcff */
[----:B------:R-:W-:Y:S01]  /*1a850*/  SEL R9, RZ, 0x80, P2 ;  /* 0x00000080ff097807 */ /* 0x000fe20001000000 */
[----:B------:R0:W1:Y:S01]  /*1a860*/  SHFL.IDX PT, R12, R14, RZ, 0x181f ;  /* 0x00181fff0e0c7589 */ /* 0x00006200000e0000 */
[----:B------:R-:W-:Y:S02]  /*1a870*/  SHF.R.S32.HI R37, RZ, 0x1f, R37 ;  /* 0x0000001fff257819 */ /* 0x000fe40000011425 */
[----:B------:R-:W-:Y:S01]  /*1a880*/  LOP3.LUT R21, R20, R9, RZ, 0xfc, !PT ;  /* 0x0000000914157212 */ /* 0x000fe200078efcff */
[----:B------:R0:W2:Y:S01]  /*1a890*/  SHFL.IDX PT, R13, R15, RZ, 0x181f ;  /* 0x00181fff0f0d7589 */ /* 0x0000a200000e0000 */
[----:B------:R-:W-:Y:S02]  /*1a8a0*/  SHF.R.S32.HI R39, RZ, 0x1f, R39 ;  /* 0x0000001fff277819 */ /* 0x000fe40000011427 */
[----:B------:R-:W-:Y:S02]  /*1a8b0*/  SHF.R.S32.HI R41, RZ, 0x1f, R41 ;  /* 0x0000001fff297819 */ /* 0x000fe40000011429 */
[----:B------:R-:W-:Y:S01]  /*1a8c0*/  SHF.R.S32.HI R43, RZ, 0x1f, R43 ;  /* 0x0000001fff2b7819 */ /* 0x000fe2000001142b */
[----:B------:R-:W-:Y:S06]  /*1a8d0*/  @P0 BRA `(.L_x_8736) ;  /* 0x00000000007c0947 */ /* 0x000fec0003800000 */
        /* <DEDUP_REMOVED lines=31> */
.L_x_8736:
[----:B------:R-:W-:Y:S05]  /*1aad0*/  BSYNC B1 ;  /* 0x0000000000017941 */ /* 0x000fea0003800000 */
.L_x_8735:
[----:B------:R-:W-:Y:S01]  /*1aae0*/  VIADD R0, R24, 0x20 ;  /* 0x0000002018007836 */ /* 0x000fe20000000000 */
[----:B--23--:R2:W3:Y:S04]  /*1aaf0*/  SHFL.IDX PT, R13, R15, 0x1, 0x181f ;  /* 0x00381f000f0d7f89 */ /* 0x00c4e800000e0000 */
        /* <DEDUP_REMOVED lines=34> */
.L_x_8729:
[----:B------:R-:W-:Y:S05]  /*1ad20*/  BSYNC B0 ;  /* 0x0000000000007941 */ /* 0x000fea0003800000 */
.L_x_8722:
[----:B------:R-:W-:Y:S02]  /*1ad30*/  ULDC UR4, c[0x0][0xd3c] ;  /* 0x00034f0000047ab9 */ /* 0x000fe40000000800 */
[----:B------:R-:W-:-:S13]  /*1ad40*/  ISETP.GE.AND P0, PT, R7, UR4, PT ;  /* 0x0000000407007c0c */ /* 0x000fda000bf06270 */
[----:B------:R-:W-:Y:S05]  /*1ad50*/  @!P0 BRA `(.L_x_8737) ;  /* 0xfffffe6c00348947 */ /* 0x000fea000383ffff */
[----:B------:R-:W-:Y:S05]  /*1ad60*/  BRA `(.L_x_8589) ;  /* 0x0000009000887947 */ /* 0x000fea0003800000 */
.L_x_8587:
        /* <DEDUP_REMOVED lines=16> */
.L_x_8738:
        /* <DEDUP_REMOVED lines=43> */
.L_x_8742:
        /* <DEDUP_REMOVED lines=37> */
.L_x_8740:
        /* <DEDUP_REMOVED lines=13> */
.L_x_8743:
        /* <DEDUP_REMOVED lines=32> */
[----:B------:R-:W-:-:S04]  /*1b640*/  @P0 VIADD R2, R2, 0x1 ;  /* 0x0000000102020836 */ /* 0x000fc80000000000 */
[----:B------:R-:W-:Y:S02]  /*1b650*/  IMAD.MOV.U32 R13, RZ, RZ, R2 ;  /* 0x000000ffff0d7224 */ /* 0x000fe400078e0002 */
[----:B0-----:R-:W-:Y:S02]  /*1b660*/  IMAD.MOV R2, RZ, RZ, -R3 ;  /* 0x000000ffff027224 */ /* 0x001fe400078e0a03 */
        /* <DEDUP_REMOVED lines=27> */
.L_x_8744:
        /* <DEDUP_REMOVED lines=61> */
.L_x_8745:
[----:B------:R-:W-:-:S05]  /*1bbf0*/  LOP3.LUT R2, RZ, R2, RZ, 0x33, !PT ;  /* 0x00000002ff027212 */ /* 0x000fca00078e33ff */
[----:B------:R-:W-:Y:S01]  /*1bc00*/  IMAD.IADD R25, R7, 0x1, R2 ;  /* 0x0000000107197824 */ /* 0x000fe200078e0202 */
[----:B------:R-:W-:Y:S06]  /*1bc10*/  BRA `(.L_x_8746) ;  /* 0x00000000000c7947 */ /* 0x000fec0003800000 */
.L_x_8741:
[----:B------:R-:W-:Y:S02]  /*1bc20*/  IMAD.MOV.U32 R25, RZ, RZ, RZ ;  /* 0x000000ffff197224 */ /* 0x000fe400078e00ff */
[----:B------:R-:W-:Y:S02]  /*1bc30*/  IMAD.U32 R24, RZ, RZ, UR6 ;  /* 0x00000006ff187e24 */ /* 0x000fe4000f8e00ff */
[----:B------:R-:W-:-:S07]  /*1bc40*/  IMAD.MOV.U32 R26, RZ, RZ, RZ ;  /* 0x000000ffff1a7224 */ /* 0x000fce00078e00ff */
.L_x_8746:
[----:B------:R-:W-:-:S13]  /*1bc50*/  ISETP.NE.AND P0, PT, R6, RZ, PT ;  /* 0x000000ff0600720c */ /* 0x000fda0003f05270 */
[----:B------:R-:W0:Y:S01]  /*1bc60*/  @!P0 S2R R3, SR_CgaCtaId ;  /* 0x0000000000038919 */ /* 0x000e220000008800 */
[----:B------:R-:W-:-:S04]  /*1bc70*/  @!P0 MOV R2, 0x400 ;  /* 0x0000040000028802 */ /* 0x000fc80000000f00 */
[----:B0-----:R-:W-:-:S05]  /*1bc80*/  @!P0 LEA R2, R3, R2, 0x18 ;  /* 0x0000000203028211 */ /* 0x001fca00078ec0ff */
[----:B------:R1:W-:Y:S01]  /*1bc90*/  @!P0 STS.128 [R2+0x388d0], R24 ;  /* 0x0388d01802008388 */ /* 0x0003e20000000c00 */
[----:B------:R-:W-:Y:S06]  /*1bca0*/  BAR.ARV 0x5, 0x180 ;  /* 0x0146000000007b1d */ /* 0x000fec0000002000 */
.L_x_8739:
[----:B------:R2:W-:Y:S01]  /*1bcb0*/  STL [R1+0x34], RZ ;  /* 0x000034ff01007387 */ /* 0x0005e20000100800 */
[----:B------:R-:W-:Y:S01]  /*1bcc0*/  ULDC UR4, c[0x0][0xd3c] ;  /* 0x00034f0000047ab9 */ /* 0x000fe20000000800 */
[----:B------:R-:W-:Y:S01]  /*1bcd0*/  IMAD.MOV.U32 R28, RZ, RZ, 0x1 ;  /* 0x00000001ff1c7424 */ /* 0x000fe200078e00ff */
[----:B0-----:R-:W-:Y:S01]  /*1bce0*/  ISETP.GE.AND P0, PT, R27, UR4, PT ;  /* 0x000000041b007c0c */ /* 0x001fe2000bf06270 */
[----:B------:R-:W-:-:S12]  /*1bcf0*/  IMAD.MOV.U32 R22, RZ, RZ, RZ ;  /* 0x000000ffff167224 */ /* 0x000fd800078e00ff */
[----:B--2---:R-:W-:Y:S05]  /*1bd00*/  @P0 BRA `(.L_x_8747) ;  /* 0x0000007c00c40947 */ /* 0x004fea0003800000 */
[----:B------:R-:W2:Y:S01]  /*1bd10*/  LDL R4, [R1+0x10] ;  /* 0x0000100001047983 */ /* 0x000ea20000100800 */
[----:B------:R-:W0:Y:S01]  /*1bd20*/  S2UR UR5, SR_CgaCtaId ;  /* 0x00000000000579c3 */ /* 0x000e220000008800 */
[C---:B-1----:R-:W-:Y:S01]  /*1bd30*/  IMAD.SHL.U32 R2, R0.reuse, 0x8, RZ ;  /* 0x0000000800027824 */ /* 0x042fe200078e00ff */
[----:B------:R-:W-:Y:S01]  /*1bd40*/  LOP3.LUT R5, R0, 0x7f, RZ, 0xc0, !PT ;  /* 0x0000007f00057812 */ /* 0x000fe200078ec0ff */
[----:B------:R-:W-:Y:S01]  /*1bd50*/  UMOV UR4, 0x400 ;  /* 0x0000040000047882 */ /* 0x000fe20000000000 */
[----:B------:R-:W-:Y:S01]  /*1bd60*/  BSSY B8, `(.L_x_8747) ;  /* 0x00007eb000087945 */ /* 0x000fe20003800000 */
[----:B------:R-:W-:Y:S01]  /*1bd70*/  IMAD.MOV.U32 R29, RZ, RZ, 0x1 ;  /* 0x00000001ff1d7424 */ /* 0x000fe200078e00ff */
[C---:B------:R-:W-:Y:S01]  /*1bd80*/  LOP3.LUT R3, R2.reuse, 0x1f8, RZ, 0xc0, !PT ;  /* 0x000001f802037812 */ /* 0x040fe200078ec0ff */
[----:B------:R-:W-:Y:S01]  /*1bd90*/  IMAD.SHL.U32 R36, R5, 0x8, RZ ;  /* 0x0000000805247824 */ /* 0x000fe200078e00ff */
[----:B------:R-:W-:Y:S01]  /*1bda0*/  LOP3.LUT R2, R2, 0x38, RZ, 0xc0, !PT ;  /* 0x0000003802027812 */ /* 0x000fe200078ec0ff */
[----:B------:R-:W-:Y:S01]  /*1bdb0*/  IMAD.MOV.U32 R19, RZ, RZ, RZ ;  /* 0x000000ffff137224 */ /* 0x000fe200078e00ff */
[----:B------:R-:W-:Y:S01]  /*1bdc0*/  LOP3.LUT R3, R3, 0x38, R0, 0x78, !PT ;  /* 0x0000003803037812 */ /* 0x000fe200078e7800 */
[----:B------:R-:W-:Y:S01]  /*1bdd0*/  IMAD.SHL.U32 R0, R0, 0x10, RZ ;  /* 0x0000001000007824 */ /* 0x000fe200078e00ff */
[----:B------:R-:W-:Y:S01]  /*1bde0*/  ULDC.64 UR38, c[0x0][0x198] ;  /* 0x0000660000267ab9 */ /* 0x000fe20000000a00 */
[----:B------:R-:W-:Y:S01]  /*1bdf0*/  IMAD.MOV.U32 R22, RZ, RZ, RZ ;  /* 0x000000ffff167224 */ /* 0x000fe200078e00ff */
[----:B------:R-:W-:Y:S01]  /*1be00*/  LOP3.LUT R36, R3, 0x200, R36, 0xf8, !PT ;  /* 0x0000020003247812 */ /* 0x000fe200078ef824 */
[----:B------:R-:W-:Y:S01]  /*1be10*/  IMAD.MOV.U32 R28, RZ, RZ, 0x1 ;  /* 0x00000001ff1c7424 */ /* 0x000fe200078e00ff */
[----:B------:R-:W-:Y:S01]  /*1be20*/  SHF.R.U32.HI R3, RZ, 0x3, R5 ;  /* 0x00000003ff037819 */ /* 0x000fe20000011605 */
[----:B------:R-:W-:-:S03]  /*1be30*/  ULDC UR36, c[0x0][0xc] ;  /* 0x0000030000247ab9 */ /* 0x000fc60000000800 */
[----:B------:R-:W-:Y:S02]  /*1be40*/  LOP3.LUT R3, R3, 0x70, R0, 0xf8, !PT ;  /* 0x0000007003037812 */ /* 0x000fe400078ef800 */
[C---:B------:R-:W-:Y:S01]  /*1be50*/  LOP3.LUT R0, R2.reuse, 0x40, RZ, 0xfc, !PT ;  /* 0x0000004002007812 */ /* 0x040fe200078efcff */
[----:B0-----:R-:W-:Y:S01]  /*1be60*/  ULEA UR4, UR5, UR4, 0x18 ;  /* 0x0000000405047291 */ /* 0x001fe2000f8ec03f */
[C---:B------:R-:W-:Y:S02]  /*1be70*/  LOP3.LUT R3, R2.reuse, 0xc0, RZ, 0xfc, !PT ;  /* 0x000000c002037812 */ /* 0x040fe400078efcff */
[C---:B------:R-:W-:Y:S02]  /*1be80*/  LOP3.LUT R0, R2.reuse, 0x100, RZ, 0xfc, !PT ;  /* 0x0000010002007812 */ /* 0x040fe400078efcff */
[C---:B------:R-:W-:Y:S01]  /*1be90*/  LOP3.LUT R3, R2.reuse, 0x180, RZ, 0xfc, !PT ;  /* 0x0000018002037812 */ /* 0x040fe200078efcff */
[----:B------:R-:W-:Y:S01]  /*1bea0*/  IMAD.U32 R18, RZ, RZ, UR4 ;  /* 0x00000004ff127e24 */ /* 0x000fe2000f8e00ff */
[----:B------:R-:W-:-:S03]  /*1beb0*/  LOP3.LUT R0, R2, 0x1c0, RZ, 0xfc, !PT ;  /* 0x000001c002007812 */ /* 0x000fc600078efcff */
[----:B------:R-:W-:Y:S01]  /*1bec0*/  IMAD R23, R36, 0x2, R18 ;  /* 0x0000000224177824 */ /* 0x000fe200078e0212 */
[----:B--2---:R-:W-:-:S05]  /*1bed0*/  LOP3.LUT R4, R4, 0x2, RZ, 0xfc, !PT ;  /* 0x0000000204047812 */ /* 0x004fca00078efcff */
[----:B------:R0:W-:Y:S04]  /*1bee0*/  STL [R1+0x50], R4 ;  /* 0x0000500401007387 */ /* 0x0001e80000100800 */
[----:B------:R1:W-:Y:S01]  /*1bef0*/  STL [R1+0x34], RZ ;  /* 0x000034ff01007387 */ /* 0x0003e20000100800 */
[C---:B0-----:R-:W-:Y:S02]  /*1bf00*/  LOP3.LUT R4, R2.reuse, 0x80, RZ, 0xfc, !PT ;  /* 0x0000008002047812 */ /* 0x041fe400078efcff */
[----:B-1----:R-:W-:-:S07]  /*1bf10*/  LOP3.LUT R4, R2, 0x140, RZ, 0xfc, !PT ;  /* 0x0000014002047812 */ /* 0x002fce00078efcff */
.L_x_8864:
        /* <DEDUP_REMOVED lines=50> */
[----:B---3--:R-:W-:Y:S06]  /*1c240*/  @P2 BRA `(.L_x_8748) ;  /* 0x0000000000142947 */ /* 0x008fec0003800000 */
[----:B------:R-:W-:Y:S05]  /*1c250*/  @!P0 BRA `(.L_x_8748) ;  /* 0x0000000000108947 */ /* 0x000fea0003800000 */
[----:B------:R-:W2:Y:S04]  /*1c260*/  LDG.E R7, desc[UR40][R2.64] ;  /* 0x0000002802077981 */ /* 0x000ea8000c1e1900 */
[----:B------:R-:W2:Y:S02]  /*1c270*/  LDG.E R2, desc[UR40][R2.64+0x4] ;  /* 0x0000042802027981 */ /* 0x000ea4000c1e1900 */
[----:B--2---:R-:W-:-:S05]  /*1c280*/  IMAD.IADD R10, R2, 0x1, -R7 ;  /* 0x00000001020a7824 */ /* 0x004fca00078e0a07 */
[----:B------:R1:W-:Y:S02]  /*1c290*/  STL [R1+0xc], R10 ;  /* 0x00000c0a01007387 */ /* 0x0003e40000100800 */
.L_x_8748:
        /* <DEDUP_REMOVED lines=14> */
.L_x_8749:
        /* <DEDUP_REMOVED lines=9> */
.L_x_8750:
[----:B0-----:R-:W2:Y:S01]  /*1c410*/  @P1 LDG.E R2, desc[UR40][R4.64] ;  /* 0x0000002804021981 */ /* 0x001ea2000c1e1900 */
[----:B------:R-:W0:Y:S03]  /*1c420*/  LDC R3, c[0x0][0x448] ;  /* 0x00011200ff037b82 */ /* 0x000e260000000800 */
[----:B------:R3:W2:Y:S01]  /*1c430*/  @P1 LDG.E R5, desc[UR40][R4.64+0x4] ;  /* 0x0000042804051981 */ /* 0x0006a2000c1e1900 */
[----:B-----5:R-:W-:Y:S01]  /*1c440*/  IMAD.IADD R9, R9, 0x1, -R34 ;  /* 0x0000000109097824 */ /* 0x020fe200078e0a22 */
[----:B------:R-:W-:Y:S01]  /*1c450*/  BSSY B0, `(.L_x_8751) ;  /* 0x0000035000007945 */ /* 0x000fe20003800000 */
[----:B------:R-:W-:Y:S02]  /*1c460*/  LOP3.LUT R33, R8, 0xff, RZ, 0xc0, !PT ;  /* 0x000000ff08217812 */ /* 0x000fe400078ec0ff */
[----:B0-----:R-:W-:-:S13]  /*1c470*/  ISETP.NE.AND P0, PT, R3, 0x1, PT ;  /* 0x000000010300780c */ /* 0x001fda0003f05270 */
[----:B---3--:R-:W0:Y:S08]  /*1c480*/  @P0 LDC R4, c[0x0][0x44c] ;  /* 0x00011300ff040b82 */ /* 0x008e300000000800 */
[----:B------:R-:W3:Y:S01]  /*1c490*/  @P0 LDC R3, c[0x0][0x450] ;  /* 0x00011400ff030b82 */ /* 0x000ee20000000800 */
[----:B--2---:R-:W-:Y:S02]  /*1c4a0*/  @P1 IMAD.IADD R6, R5, 0x1, -R2 ;  /* 0x0000000105061824 */ /* 0x004fe400078e0a02 */
[----:B------:R-:W-:-:S02]  /*1c4b0*/  IMAD.SHL.U32 R2, R25, 0x40, RZ ;  /* 0x0000004019027824 */ /* 0x000fc400078e00ff */
[----:B------:R-:W-:Y:S02]  /*1c4c0*/  IMAD.IADD R26, R9, 0x1, R6 ;  /* 0x00000001091a7824 */ /* 0x000fe400078e0206 */
[----:B------:R-:W-:-:S03]  /*1c4d0*/  VIADD R2, R2, 0x3f ;  /* 0x0000003f02027836 */ /* 0x000fc60000000000 */
[----:B------:R-:W-:Y:S01]  /*1c4e0*/  IADD3 R7, R26, 0x40, -R10 ;  /* 0x000000401a077810 */ /* 0x000fe20007ffe80a */
[----:B0-----:R-:W-:-:S05]  /*1c4f0*/  @P0 IMAD.HI.U32 R4, R2, R4, RZ ;  /* 0x0000000402040227 */ /* 0x001fca00078e00ff */
[----:B---3--:R-:W-:Y:S01]  /*1c500*/  @P0 SHF.R.U32.HI R2, RZ, R3, R4 ;  /* 0x00000003ff020219 */ /* 0x008fe20000011604 */
[----:B------:R-:W-:-:S04]  /*1c510*/  VIADD R3, R26, 0x3f ;  /* 0x0000003f1a037836 */ /* 0x000fc80000000000 */
[----:B------:R-:W-:Y:S01]  /*1c520*/  IMAD.IADD R2, R7, 0x1, R2 ;  /* 0x0000000107027824 */ /* 0x000fe200078e0202 */
[----:B------:R-:W-:-:S04]  /*1c530*/  SHF.R.S32.HI R4, RZ, 0x1f, R3 ;  /* 0x0000001fff047819 */ /* 0x000fc80000011403 */
[----:B------:R-:W-:Y:S02]  /*1c540*/  LEA.HI R4, R4, R3, RZ, 0x6 ;  /* 0x0000000304047211 */ /* 0x000fe400078f30ff */
[----:B------:R-:W-:Y:S02]  /*1c550*/  SHF.R.S32.HI R3, RZ, 0x1f, R2 ;  /* 0x0000001fff037819 */ /* 0x000fe40000011402 */
[----:B------:R-:W-:Y:S02]  /*1c560*/  SHF.R.S32.HI R5, RZ, 0x6, R4 ;  /* 0x00000006ff057819 */ /* 0x000fe40000011404 */
[----:B------:R-:W-:Y:S01]  /*1c570*/  LEA.HI R3, R3, R2, RZ, 0x6 ;  /* 0x0000000203037211 */ /* 0x000fe200078f30ff */
[----:B------:R-:W-:Y:S01]  /*1c580*/  IMAD.MOV.U32 R2, RZ, RZ, RZ ;  /* 0x000000ffff027224 */ /* 0x000fe200078e00ff */
        /* <DEDUP_REMOVED lines=33> */
.L_x_8752:
[----:B------:R-:W-:Y:S05]  /*1c7a0*/  BSYNC B0 ;  /* 0x0000000000007941 */ /* 0x000fea0003800000 */
.L_x_8751:
[-C--:B------:R-:W-:Y:S01]  /*1c7b0*/  IMAD R3, R33, R2.reuse, RZ ;  /* 0x0000000221037224 */ /* 0x080fe200078e02ff */
        /* <DEDUP_REMOVED lines=23> */
.L_x_8919:
[----:B-1----:R-:W-:Y:S02]  /*1c930*/  ISETP.NE.AND P0, PT, R14, RZ, PT ;  /* 0x000000ff0e00720c */ /* 0x002fe40003f05270 */
[----:B------:R-:W-:-:S11]  /*1c940*/  PLOP3.LUT P6, PT, PT, PT, PT, 0x8, 0x0 ;  /* 0x000000000000781c */ /* 0x000fd60003fce170 */
[----:B------:R-:W-:Y:S05]  /*1c950*/  @P0 BRA `(.L_x_8756) ;  /* 0x00000000000c0947 */ /* 0x000fea0003800000 */
[----:B------:R-:W-:-:S03]  /*1c960*/  UMOV UR4, 0xffffffff ;  /* 0xffffffff00047882 */ /* 0x000fc60000000000 */
[----:B------:R-:W-:Y:S05]  /*1c970*/  BRA.DIV UR4, `(.L_x_8757) ;  /* 0x0000008604ec7947 */ /* 0x000fea000b800000 */
[----:B------:R-:W-:-:S13]  /*1c980*/  ELECT P6, URZ, PT ;  /* 0x00000000003f782f */ /* 0x000fda00038c0000 */
.L_x_8756:
        /* <DEDUP_REMOVED lines=9> */
.L_x_8922:
[----:B------:R-:W-:Y:S05]  /*1ca20*/  BSYNC B1 ;  /* 0x0000000000017941 */ /* 0x000fea0003800000 */
.L_x_8758:
        /* <DEDUP_REMOVED lines=10> */
.L_x_8923:
[----:B------:R-:W-:Y:S05]  /*1cad0*/  BSYNC B2 ;  /* 0x0000000000027941 */ /* 0x000fea0003800000 */
.L_x_8762:
        /* <DEDUP_REMOVED lines=9> */
.L_x_8765:
[----:B------:R-:W-:Y:S05]  /*1cb70*/  BSYNC B2 ;  /* 0x0000000000027941 */ /* 0x000fea0003800000 */
.L_x_8764:
        /* <DEDUP_REMOVED lines=12> */
.L_x_8766:
        /* <DEDUP_REMOVED lines=13> */
.L_x_8924:
[----:B------:R-:W-:Y:S05]  /*1cd10*/  BSYNC B2 ;  /* 0x0000000000027941 */ /* 0x000fea0003800000 */
.L_x_8767:
        /* <DEDUP_REMOVED lines=11> */
.L_x_8770:
[----:B------:R-:W-:Y:S05]  /*1cdd0*/  BSYNC B2 ;  /* 0x0000000000027941 */ /* 0x000fea0003800000 */
.L_x_8769:
        /* <DEDUP_REMOVED lines=9> */
.L_x_8771:
        /* <DEDUP_REMOVED lines=15> */
.L_x_8772:
        /* <DEDUP_REMOVED lines=15> */
.L_x_8773:
        /* <DEDUP_REMOVED lines=15> */
.L_x_8774:
        /* <DEDUP_REMOVED lines=15> */
.L_x_8775:
        /* <DEDUP_REMOVED lines=15> */
.L_x_8776:
        /* <DEDUP_REMOVED lines=15> */
.L_x_8777:
        /* <DEDUP_REMOVED lines=15> */
.L_x_8778:
        /* <DEDUP_REMOVED lines=10> */
.L_x_8761:
[----:B------:R-:W-:Y:S05]  /*1d5a0*/  BSYNC B1 ;  /* 0x0000000000017941 */ /* 0x000fea0003800000 */
.L_x_8760:
        /* <DEDUP_REMOVED lines=9> */
.L_x_8798:
        /* <DEDUP_REMOVED lines=11> */
.L_x_8925:
[----:B------:R-:W-:Y:S05]  /*1d6f0*/  BSYNC B2 ;  /* 0x0000000000027941 */ /* 0x000fea0003800000 */
.L_x_8781:
        /* <DEDUP_REMOVED lines=9> */
.L_x_8784:
[----:B------:R-:W-:Y:S05]  /*1d790*/  BSYNC B2 ;  /* 0x0000000000027941 */ /* 0x000fea0003800000 */
.L_x_8783:
        /* <DEDUP_REMOVED lines=11> */
.L_x_8785:
        /* <DEDUP_REMOVED lines=13> */
.L_x_8926:
[----:B------:R-:W-:Y:S05]  /*1d920*/  BSYNC B2 ;  /* 0x0000000000027941 */ /* 0x000fea0003800000 */
.L_x_8786:
        /* <DEDUP_REMOVED lines=11> */
.L_x_8789:
[----:B------:R-:W-:Y:S05]  /*1d9e0*/  BSYNC B2 ;  /* 0x0000000000027941 */ /* 0x000fea0003800000 */
.L_x_8788:
        /* <DEDUP_REMOVED lines=9> */
.L_x_8790:
        /* <DEDUP_REMOVED lines=15> */
.L_x_8791:
        /* <DEDUP_REMOVED lines=15> */
.L_x_8792:
        /* <DEDUP_REMOVED lines=15> */
.L_x_8793:
        /* <DEDUP_REMOVED lines=15> */
.L_x_8794:
        /* <DEDUP_REMOVED lines=15> */
.L_x_8795:
        /* <DEDUP_REMOVED lines=15> */
.L_x_8796:
        /* <DEDUP_REMOVED lines=15> */
.L_x_8797:
        /* <DEDUP_REMOVED lines=10> */
.L_x_8780:
[----:B------:R-:W-:Y:S05]  /*1e1b0*/  BSYNC B1 ;  /* 0x0000000000017941 */ /* 0x000fea0003800000 */
.L_x_8779:
        /* <DEDUP_REMOVED lines=8> */
.L_x_8754:
[----:B------:R-:W-:Y:S05]  /*1e240*/  BSYNC B0 ;  /* 0x0000000000007941 */ /* 0x000fea0003800000 */
.L_x_8753:
        /* <DEDUP_REMOVED lines=46> */
.L_x_8800:
[----:B------:R-:W-:Y:S05]  /*1e530*/  BSYNC B0 ;  /* 0x0000000000007941 */ /* 0x000fea0003800000 */
.L_x_8799:
        /* <DEDUP_REMOVED lines=23> */
.L_x_8802:
        /* <DEDUP_REMOVED lines=20> */
.L_x_8805:
[----:B------:R-:W-:Y:S05]  /*1e7f0*/  BSYNC B6 ;  /* 0x0000000000067941 */ /* 0x000fea0003800000 */
.L_x_8804:
        /* <DEDUP_REMOVED lines=20> */
.L_x_8808:
        /* <DEDUP_REMOVED lines=15> */
.L_x_8807:
[----:B------:R-:W-:Y:S05]  /*1ea30*/  BSYNC B6 ;  /* 0x0000000000067941 */ /* 0x000fea0003800000 */
.L_x_8806:
[----:B------:R-:W2:Y:S01]  /*1ea40*/  LDL R21, [R1+0x30] ;  /* 0x0000300001157983 */ /* 0x000ea20000100800 */
[----:B------:R-:W-:Y:S01]  /*1ea50*/  ULDC.64 UR4, c[0x0][0xaf0] ;  /* 0x0002bc0000047ab9 */ /* 0x000fe20000000a00 */
[----:B------:R-:W0:Y:S01]  /*1ea60*/  LDC R9, c[0x0][0x430] ;  /* 0x00010c00ff097b82 */ /* 0x000e220000000800 */
[----:B------:R-:W-:Y:S01]  /*1ea70*/  ISETP.NE.U32.AND P0, PT, RZ, UR4, PT ;  /* 0x00000004ff007c0c */ /* 0x000fe2000bf05070 */
[----:B------:R-:W1:Y:S03]  /*1ea80*/  S2R R20, SR_TID.X ;  /* 0x0000000000147919 */ /* 0x000e660000002100 */
[----:B------:R-:W-:-:S13]  /*1ea90*/  ISETP.NE.AND.EX P0, PT, RZ, UR5, PT, P0 ;  /* 0x00000005ff007c0c */ /* 0x000fda000bf05300 */
[----:B------:R-:W-:Y:S01]  /*1eaa0*/  @P0 IADD3 R2, P1, R31, UR4, RZ ;  /* 0x000000041f020c10 */ /* 0x000fe2000ff3e0ff */
[----:B------:R-:W-:-:S03]  /*1eab0*/  ULDC UR4, c[0x0][0x320] ;  /* 0x0000c80000047ab9 */ /* 0x000fc60000000800 */
[----:B------:R-:W-:-:S05]  /*1eac0*/  @P0 IADD3.X R3, R32, UR5, RZ, P1, !PT ;  /* 0x0000000520030c10 */ /* 0x000fca0008ffe4ff */
[----:B------:R3:W4:Y:S01]  /*1ead0*/  @P0 LDG.E R30, desc[UR40][R2.64] ;  /* 0x00000028021e0981 */ /* 0x000722000c1e1900 */
[----:B-1----:R-:W-:-:S04]  /*1eae0*/  LOP3.LUT R20, R20, 0x7f, RZ, 0xc0, !PT ;  /* 0x0000007f14147812 */ /* 0x002fc800078ec0ff */
[----:B------:R-:W-:Y:S02]  /*1eaf0*/  SHF.R.U32.HI R35, RZ, 0x3, R20 ;  /* 0x00000003ff237819 */ /* 0x000fe40000011614 */
[----:B------:R-:W1:Y:S02]  /*1eb00*/  S2R R20, SR_TID.X ;  /* 0x0000000000147919 */ /* 0x000e640000002100 */
[----:B-1----:R-:W-:-:S05]  /*1eb10*/  IMAD.SHL.U32 R20, R20, 0x10, RZ ;  /* 0x0000001014147824 */ /* 0x002fca00078e00ff */
[----:B------:R-:W-:Y:S02]  /*1eb20*/  LOP3.LUT R20, R35, 0x70, R20, 0xf8, !PT ;  /* 0x0000007023147812 */ /* 0x000fe400078ef814 */
[----:B------:R-:W1:Y:S01]  /*1eb30*/  S2R R35, SR_TID.X ;  /* 0x0000000000237919 */ /* 0x000e620000002100 */
[----:B0-----:R-:W-:Y:S01]  /*1eb40*/  ISETP.NE.AND P1, PT, R9, 0x1, PT ;  /* 0x000000010900780c */ /* 0x001fe20003f25270 */
[----:B------:R-:W0:-:S12]  /*1eb50*/  S2R R4, SR_TID.X ;  /* 0x0000000000047919 */ /* 0x000e180000002100 */
[----:B---3--:R-:W3:Y:S08]  /*1eb60*/  @P1 LDC R3, c[0x0][0x434] ;  /* 0x00010d00ff031b82 */ /* 0x008ef00000000800 */
[----:B------:R-:W5:Y:S01]  /*1eb70*/  @P1 LDC R2, c[0x0][0x438] ;  /* 0x00010e00ff021b82 */ /* 0x000f620000000800 */
[----:B-1----:R-:W-:-:S05]  /*1eb80*/  IMAD.SHL.U32 R35, R35, 0x8, RZ ;  /* 0x0000000823237824 */ /* 0x002fca00078e00ff */
[----:B------:R-:W-:-:S04]  /*1eb90*/  LOP3.LUT R35, R35, 0x38, RZ, 0xc0, !PT ;  /* 0x0000003823237812 */ /* 0x000fc800078ec0ff */
[----:B------:R-:W-:-:S04]  /*1eba0*/  LOP3.LUT R35, R35, 0x40, RZ, 0xfc, !PT ;  /* 0x0000004023237812 */ /* 0x000fc800078efcff */
[----:B------:R-:W-:Y:S02]  /*1ebb0*/  ISETP.GE.AND P2, PT, R35, UR4, PT ;  /* 0x0000000423007c0c */ /* 0x000fe4000bf46270 */
[----:B------:R-:W1:Y:S01]  /*1ebc0*/  S2R R35, SR_TID.X ;  /* 0x0000000000237919 */ /* 0x000e620000002100 */
[----:B0-----:R-:W-:Y:S01]  /*1ebd0*/  IMAD.SHL.U32 R4, R4, 0x8, RZ ;  /* 0x0000000804047824 */ /* 0x001fe200078e00ff */
[----:B------:R-:W-:-:S04]  /*1ebe0*/  LOP3.LUT R16, R16, 0xffffffbf, RZ, 0xc0, !PT ;  /* 0xffffffbf10107812 */ /* 0x000fc800078ec0ff */
[----:B------:R-:W-:Y:S02]  /*1ebf0*/  LOP3.LUT R4, R4, 0x38, RZ, 0xc0, !PT ;  /* 0x0000003804047812 */ /* 0x000fe400078ec0ff */
[----:B------:R-:W-:Y:S02]  /*1ec00*/  SEL R8, RZ, 0xffffffff, P2 ;  /* 0xffffffffff087807 */ /* 0x000fe40001000000 */
[----:B------:R-:W-:Y:S02]  /*1ec10*/  LOP3.LUT R4, R4, 0x80, RZ, 0xfc, !PT ;  /* 0x0000008004047812 */ /* 0x000fe400078efcff */
[----:B------:R-:W-:Y:S01]  /*1ec20*/  @P2 LOP3.LUT R16, R16, 0x40, RZ, 0xfc, !PT ;  /* 0x0000004010102812 */ /* 0x000fe200078efcff */
[----:B------:R-:W-:Y:S01]  /*1ec30*/  IMAD.SHL.U32 R8, R8, 0x2, RZ ;  /* 0x0000000208087824 */ /* 0x000fe200078e00ff */
[----:B------:R-:W-:Y:S01]  /*1ec40*/  ISETP.GE.AND P2, PT, R4, UR4, PT ;  /* 0x0000000404007c0c */ /* 0x000fe2000bf46270 */
[----:B-1----:R-:W-:-:S05]  /*1ec50*/  IMAD.SHL.U32 R35, R35, 0x8, RZ ;  /* 0x0000000823237824 */ /* 0x002fca00078e00ff */
[----:B------:R-:W-:-:S04]  /*1ec60*/  LOP3.LUT R35, R35, 0x38, RZ, 0xc0, !PT ;  /* 0x0000003823237812 */ /* 0x000fc800078ec0ff */
[----:B------:R-:W-:Y:S02]  /*1ec70*/  LOP3.LUT R35, R35, 0xc0, RZ, 0xfc, !PT ;  /* 0x000000c023237812 */ /* 0x000fe400078efcff */
[----:B------:R-:W-:Y:S02]  /*1ec80*/  LOP3.LUT R16, R16, 0xffffff7f, RZ, 0xc0, !PT ;  /* 0xffffff7f10107812 */ /* 0x000fe400078ec0ff */
[----:B--2---:R-:W-:Y:S02]  /*1ec90*/  LEA R31, R21, 0xffffffc0, 0x6 ;  /* 0xffffffc0151f7811 */ /* 0x004fe400078e30ff */
[----:B------:R-:W0:Y:S03]  /*1eca0*/  S2R R21, SR_TID.X ;  /* 0x0000000000157919 */ /* 0x000e260000002100 */
[----:B------:R-:W-:-:S05]  /*1ecb0*/  IMAD.IADD R0, R20, 0x1, R31 ;  /* 0x0000000114007824 */ /* 0x000fca00078e021f */
[C---:B------:R-:W-:Y:S01]  /*1ecc0*/  ISETP.GE.AND P0, PT, R0.reuse, R26, PT ;  /* 0x0000001a0000720c */ /* 0x040fe20003f06270 */
[----:B------:R-:W-:-:S03]  /*1ecd0*/  IMAD.IADD R0, R0, 0x1, R34 ;  /* 0x0000000100007824 */ /* 0x000fc600078e0222 */
[----:B------:R-:W-:Y:S01]  /*1ece0*/  ISETP.GT.U32.OR P0, PT, R20, 0x3f, P0 ;  /* 0x0000003f1400780c */ /* 0x000fe20000704470 */
[----:B---3--:R-:W-:-:S04]  /*1ecf0*/  @P1 IMAD.HI.U32 R3, R0, R3, RZ ;  /* 0x0000000300031227 */ /* 0x008fc800078e00ff */
[----:B------:R-:W-:Y:S01]  /*1ed00*/  IMAD.MOV.U32 R6, RZ, RZ, R0 ;  /* 0x000000ffff067224 */ /* 0x000fe200078e0000 */
[----:B-----5:R-:W-:-:S07]  /*1ed10*/  @P1 SHF.R.U32.HI R6, RZ, R2, R3 ;  /* 0x00000002ff061219 */ /* 0x020fce0000011603 */
[----:B------:R-:W1:Y:S01]  /*1ed20*/  @!P0 LDC.64 R2, c[0x0][0x428] ;  /* 0x00010a00ff028b82 */ /* 0x000e620000000a00 */
[----:B0-----:R-:W-:-:S05]  /*1ed30*/  IMAD.SHL.U32 R21, R21, 0x8, RZ ;  /* 0x0000000815157824 */ /* 0x001fca00078e00ff */
        /* <DEDUP_REMOVED lines=11> */
[----:B-1----:R-:W-:-:S04]  /*1edf0*/  @!P0 IMAD R7, R35, R2, RZ ;  /* 0x0000000223078224 */ /* 0x002fc800078e02ff */
        /* <DEDUP_REMOVED lines=47> */
[----:B------:R-:W-:Y:S05]  /*1f0f0*/  BRA.DIV UR5, `(.L_x_8809) ;  /* 0x0000006205907947 */ /* 0x000fea000b800000 */
.L_x_8929:
[----:B0-----:R-:W2:Y:S01]  /*1f100*/  LDL R0, [R1+0x50] ;  /* 0x0000500001007983 */ /* 0x001ea20000100800 */
[----:B------:R-:W-:Y:S02]  /*1f110*/  ISETP.GT.U32.AND P1, PT, R20, 0x3f, PT ;  /* 0x0000003f1400780c */ /* 0x000fe40003f24070 */
[----:B------:R-:W-:Y:S02]  /*1f120*/  LOP3.LUT R16, R16, 0xfffffeff, RZ, 0xc0, !PT ;  /* 0xfffffeff10107812 */ /* 0x000fe400078ec0ff */
[----:B------:R-:W-:Y:S02]  /*1f130*/  LOP3.LUT R32, R5, R32, RZ, 0xfc, !PT ;  /* 0x0000002005207212 */ /* 0x000fe400078efcff */
[----:B------:R-:W-:-:S07]  /*1f140*/  LOP3.LUT R16, R16, 0xfffffffe, RZ, 0xc0, !PT ;  /* 0xfffffffe10107812 */ /* 0x000fce00078ec0ff */
[----:B------:R-:W-:Y:S02]  /*1f150*/  @P1 LOP3.LUT R16, R16, 0x1, RZ, 0xfc, !PT ;  /* 0x0000000110101812 */ /* 0x000fe400078efcff */
[----:B--2---:R-:W-:-:S13]  /*1f160*/  ISETP.NE.AND P0, PT, R0, 0x3, PT ;  /* 0x000000030000780c */ /* 0x004fda0003f05270 */
[----:B------:R-:W-:Y:S01]  /*1f170*/  @P0 LOP3.LUT R16, R16, 0x100, RZ, 0xfc, !PT ;  /* 0x0000010010100812 */ /* 0x000fe200078efcff */
[----:B------:R-:W-:Y:S06]  /*1f180*/  @!P0 BRA `(.L_x_8810) ;  /* 0x0000000000048947 */ /* 0x000fec0003800000 */
[----:B------:R-:W-:Y:S01]  /*1f190*/  BPT.TRAP 0x1 ;  /* 0x000000040000795c */ /* 0x000fe20000300000 */
.L_x_8810:
[----:B------:R-:W0:Y:S01]  /*1f1a0*/  S2R R0, SR_TID.X ;  /* 0x0000000000007919 */ /* 0x000e220000002100 */
        /* <DEDUP_REMOVED lines=8> */
.L_x_8930:
[----:B------:R-:W-:Y:S05]  /*1f230*/  BSYNC B0 ;  /* 0x0000000000007941 */ /* 0x000fea0003800000 */
.L_x_8811:
        /* <DEDUP_REMOVED lines=62> */
.L_x_8940:
        /* <DEDUP_REMOVED lines=10> */
.L_x_8814:
        /* <DEDUP_REMOVED lines=11> */
.L_x_8815:
        /* <DEDUP_REMOVED lines=34> */
.L_x_8817:
[----:B------:R-:W-:Y:S05]  /*1f990*/  BSYNC B6 ;  /* 0x0000000000067941 */ /* 0x000fea0003800000 */
.L_x_8816:
        /* <DEDUP_REMOVED lines=76> */
[----:B------:R-:W1:Y:S04]  /*1fe60*/  SHFL.IDX PT, R4, R3, 0x1, 0x181f ;  /* 0x00381f0003047f89 */ /* 0x000e6800000e0000 */
[----:B------:R-:W-:Y:S01]  /*1fe70*/  SHFL.IDX PT, R3, R3, 0x3, 0x181f ;  /* 0x00781f0003037f89 */ /* 0x000fe200000e0000 */
        /* <DEDUP_REMOVED lines=14> */
[----:B-1----:R0:W-:Y:S02]  /*1ff60*/  @!P0 LDGSTS.E.BYPASS.LTC128B.128 [R23+0x21400], desc[UR40][R4.64], !P1 ;  /* 0x2140000004178fae */ /* 0x0021e4000c901d68 */
.L_x_8949:
[----:B01----:R-:W-:-:S05]  /*1ff70*/  VIADD R4, R25, 0x30 ;  /* 0x0000003019047836 */ /* 0x003fca0000000000 */
[----:B------:R-:W-:Y:S01]  /*1ff80*/  ISETP.GE.AND P0, PT, R4, R2, PT ;  /* 0x000000020400720c */ /* 0x000fe20003f06270 */
[----:B------:R0:W-:-:S12]  /*1ff90*/  STL [R1+0x2c], R4 ;  /* 0x00002c0401007387 */ /* 0x0001d80000100800 */
[----:B------:R-:W-:-:S05]  /*1ffa0*/  @!P0 LEA R2, P2, R7, R0, 0x1 ;  /* 0x0000000007028211 */ /* 0x000fca00078408ff */
[----:B------:R-:W-:-:S05]  /*1ffb0*/  @!P0 IMAD.X R3, RZ, RZ, R3, P2 ;  /* 0x000000ffff038224 */ /* 0x000fca00010e0603 */
[----:B------:R-:W-:Y:S01]  /*1ffc0*/  @!PT LDS RZ, [RZ] ;  /* 0x00000000fffff984 */ /* 0x000fe20000000800 */
[----:B------:R-:W-:Y:S01]  /*1ffd0*/  @!PT LDS RZ, [RZ] ;  /* 0x00000000fffff984 */ /* 0x000fe20000000800 */
[----:B------:R-:W-:Y:S01]  /*1ffe0*/  @!PT LDS RZ, [RZ] ;  /* 0x00000000fffff984 */ /* 0x000fe20000000800 */
[----:B------:R0:W-:Y:S01]  /*1fff0*/  @!P0 LDGSTS.E.BYPASS.LTC128B.128 [R23+0x21c00], desc[UR40][R2.64], !P1 ;  /* 0x21c0000002178fae */ /* 0x0001e2000c901d68 */
[----:B------:R-:W-:Y:S01]  /*20000*/  PLOP3.LUT P0, PT, PT, PT, PT, 0x80, 0x0 ;  /* 0x000000000000781c */ /* 0x000fe20003f0f070 */
[----:B------:R-:W-:-:S12]  /*20010*/  NOP ;  /* 0x0000000000007918 */ /* 0x000fd80000000000 */
.L_x_8819:
        /* <DEDUP_REMOVED lines=28> */
.L_x_8821:
[----:B------:R-:W-:Y:S05]  /*201e0*/  BSYNC B6 ;  /* 0x0000000000067941 */ /* 0x000fea0003800000 */
.L_x_8820:
        /* <DEDUP_REMOVED lines=11> */
[----:B0-----:R-:W-:-:S04]  /*202a0*/  SHF.L.U32 R8, R8, 0x3, RZ ;  /* 0x0000000308087819 */ /* 0x001fc800000006ff */
        /* <DEDUP_REMOVED lines=179> */
.L_x_8959:
[----:B------:R-:W2:Y:S01]  /*20de0*/  LDL.LU R3, [R1+0x2c] ;  /* 0x00002c0001037983 */ /* 0x000ea20000300800 */
[----:B------:R-:W-:Y:S01]  /*20df0*/  BSSY B0, `(.L_x_8823) ;  /* 0x0000019000007945 */ /* 0x000fe20003800000 */
[----:B--2---:R-:W-:-:S13]  /*20e00*/  ISETP.GE.AND P0, PT, R3, R6, PT ;  /* 0x000000060300720c */ /* 0x004fda0003f06270 */
[----:B------:R-:W-:Y:S05]  /*20e10*/  @P0 BRA `(.L_x_8824) ;  /* 0x0000000000580947 */ /* 0x000fea0003800000 */
[----:B------:R-:W-:Y:S02]  /*20e20*/  LOP3.LUT R0, R0, 0x40, RZ, 0xc0, !PT ;  /* 0x0000004000007812 */ /* 0x000fe400078ec0ff */
[----:B------:R-:W-:Y:S02]  /*20e30*/  LOP3.LUT P6, RZ, R16, 0x800, RZ, 0xc0, !PT ;  /* 0x0000080010ff7812 */ /* 0x000fe400078cc0ff */
        /* <DEDUP_REMOVED lines=20> */
.L_x_8824:
[----:B------:R-:W-:Y:S05]  /*20f80*/  BSYNC B0 ;  /* 0x0000000000007941 */ /* 0x000fea0003800000 */
.L_x_8823:
[----:B------:R-:W-:Y:S01]  /*20f90*/  NOP ;  /* 0x0000000000007918 */ /* 0x000fe20000000000 */
[----:B------:R-:W-:-:S13]  /*20fa0*/  PLOP3.LUT P0, PT, PT, PT, PT, 0x80, 0x0 ;  /* 0x000000000000781c */ /* 0x000fda0003f0f070 */
.L_x_8825:
        /* <DEDUP_REMOVED lines=18> */
.L_x_8960:
[----:B------:R-:W-:Y:S05]  /*210d0*/  BSYNC B0 ;  /* 0x0000000000007941 */ /* 0x000fea0003800000 */
.L_x_8826:
[----:B------:R-:W2:Y:S02]  /*210e0*/  LDL R2, [R1+0x50] ;  /* 0x0000500001027983 */ /* 0x000ea40000100800 */
[----:B--2---:R-:W-:-:S13]  /*210f0*/  ISETP.NE.AND P0, PT, R2, 0x3, PT ;  /* 0x000000030200780c */ /* 0x004fda0003f05270 */
[----:B------:R-:W-:Y:S05]  /*21100*/  @!P0 BRA `(.L_x_8828) ;  /* 0x0000000000048947 */ /* 0x000fea0003800000 */
[----:B------:R-:W-:Y:S01]  /*21110*/  BPT.TRAP 0x1 ;  /* 0x000000040000795c */ /* 0x000fe20000300000 */
.L_x_8828:
[----:B-1----:R-:W-:Y:S01]  /*21120*/  SHF.L.U32 R0, R28, 0x1f, RZ ;  /* 0x0000001f1c007819 */ /* 0x002fe200000006ff */
[----:B------:R-:W-:Y:S03]  /*21130*/  BSSY B0, `(.L_x_8829) ;  /* 0x0000003000007945 */ /* 0x000fe60003800000 */
[----:B------:R-:W1:Y:S02]  /*21140*/  SYNCS.PHASECHK.TRANS64.TRYWAIT P0, [R26+URZ+0x38860], R0 ;  /* 0x038860001a0075a7 */ /* 0x000e64000800017f */
[----:B-1----:R-:W-:Y:S05]  /*21150*/  @!P0 BRA `(.L_x_8830) ;  /* 0x0000005800248947 */ /* 0x002fea0003800000 */
.L_x_8961:
[----:B------:R-:W-:Y:S05]  /*21160*/  BSYNC B0 ;  /* 0x0000000000007941 */ /* 0x000fea0003800000 */
.L_x_8829:
        /* <DEDUP_REMOVED lines=109> */
.L_x_8971:
        /* <DEDUP_REMOVED lines=34> */
.L_x_8832:
        /* <DEDUP_REMOVED lines=11> */
.L_x_8833:
        /* <DEDUP_REMOVED lines=11> */
.L_x_8848:
        /* <DEDUP_REMOVED lines=38> */
[----:B------:R-:W-:Y:S02]  /*21e20*/  ISETP.GT.AND P3, PT, R2, R33, PT ;  /* 0x000000210200720c */ /* 0x000fe40003f64270 */
[----:B--2---:R-:W-:-:S13]  /*21e30*/  ISETP.NE.AND P1, PT, R10, 0x3, PT ;  /* 0x000000030a00780c */ /* 0x004fda0003f25270 */
[----:B0-----:R-:W-:Y:S05]  /*21e40*/  @!P1 BRA `(.L_x_8836) ;  /* 0x0000000000049947 */ /* 0x001fea0003800000 */
[----:B------:R-:W-:Y:S01]  /*21e50*/  BPT.TRAP 0x1 ;  /* 0x000000040000795c */ /* 0x000fe20000300000 */
.L_x_8836:
[----:B------:R-:W-:Y:S01]  /*21e60*/  IMAD R6, R22, 0x8, R18 ;  /* 0x0000000816067824 */ /* 0x000fe200078e0212 */
[----:B------:R-:W-:Y:S01]  /*21e70*/  SHF.L.U32 R25, R28, 0x1f, RZ ;  /* 0x0000001f1c197819 */ /* 0x000fe200000006ff */
[----:B------:R-:W-:Y:S01]  /*21e80*/  BSSY B1, `(.L_x_8837) ;  /* 0x0000004000017945 */ /* 0x000fe20003800000 */
[----:B------:R-:W-:Y:S02]  /*21e90*/  SHF.R.S32.HI R9, RZ, 0x1f, R5 ;  /* 0x0000001fff097819 */ /* 0x000fe40000011405 */
[----:B------:R-:W0:Y:S02]  /*21ea0*/  SYNCS.PHASECHK.TRANS64.TRYWAIT P0, [R6+URZ+0x38840], R25 ;  /* 0x03884019060075a7 */ /* 0x000e24000800017f */
[----:B0-----:R-:W-:Y:S05]  /*21eb0*/  @!P0 BRA `(.L_x_8838) ;  /* 0x0000005400088947 */ /* 0x001fea0003800000 */
.L_x_8972:
[----:B------:R-:W-:Y:S05]  /*21ec0*/  BSYNC B1 ;  /* 0x0000000000017941 */ /* 0x000fea0003800000 */
.L_x_8837:
        /* <DEDUP_REMOVED lines=40> */
.L_x_8982:
        /* <DEDUP_REMOVED lines=8> */
.L_x_8840:
        /* <DEDUP_REMOVED lines=11> */
.L_x_8841:
[----:B------:R2:W-:Y:S01]  /*22280*/  SYNCS.ARRIVE.TRANS64.A1T0 RZ, [R6+URZ+0x38830], RZ ;  /* 0x038830ff06ff79a7 */ /* 0x0005e2000810003f */
[----:B------:R-:W-:Y:S05]  /*22290*/  @!P2 BRA `(.L_x_8842) ;  /* 0x000000000004a947 */ /* 0x000fea0003800000 */
[----:B------:R-:W-:Y:S01]  /*222a0*/  BPT.TRAP 0x1 ;  /* 0x000000040000795c */ /* 0x000fe20000300000 */
.L_x_8842:
[----:B------:R-:W3:Y:S01]  /*222b0*/  SYNCS.PHASECHK.TRANS64.TRYWAIT P0, [R6+URZ+0x38860], R25 ;  /* 0x03886019060075a7 */ /* 0x000ee2000800017f */
[----:B------:R-:W-:Y:S04]  /*222c0*/  BSSY B1, `(.L_x_8843) ;  /* 0x0000002000017945 */ /* 0x000fe80003800000 */
[----:B---3--:R-:W-:Y:S05]  /*222d0*/  @!P0 BRA `(.L_x_8844) ;  /* 0x0000005400308947 */ /* 0x008fea0003800000 */
.L_x_8983:
[----:B------:R-:W-:Y:S05]  /*222e0*/  BSYNC B1 ;  /* 0x0000000000017941 */ /* 0x000fea0003800000 */
.L_x_8843:
        /* <DEDUP_REMOVED lines=79> */
.L_x_8993:
        /* <DEDUP_REMOVED lines=25> */
.L_x_8846:
        /* <DEDUP_REMOVED lines=11> */
.L_x_8847:
[----:B------:R1:W-:Y:S01]  /*22a20*/  SYNCS.ARRIVE.TRANS64.A1T0 RZ, [R6+URZ+0x38850], RZ ;  /* 0x038850ff06ff79a7 */ /* 0x0003e2000810003f */
[----:B------:R-:W-:Y:S05]  /*22a30*/  @P3 BRA `(.L_x_8848) ;  /* 0xfffffff000603947 */ /* 0x000fea000383ffff */
.L_x_8835:
[----:B------:R-:W-:Y:S05]  /*22a40*/  BSYNC B0 ;  /* 0x0000000000007941 */ /* 0x000fea0003800000 */
.L_x_8834:
        /* <DEDUP_REMOVED lines=21> */
.L_x_8850:
[----:B------:R-:W-:Y:S05]  /*22ba0*/  BSYNC B0 ;  /* 0x0000000000007941 */ /* 0x000fea0003800000 */
.L_x_8849:
[----:B------:R-:W-:-:S07]  /*22bb0*/  SEL R22, R22, RZ, P0 ;  /* 0x000000ff16167207 */ /* 0x000fce0000000000 */
.L_x_8803:
[----:B------:R-:W-:Y:S05]  /*22bc0*/  BSYNC B7 ;  /* 0x0000000000077941 */ /* 0x000fea0003800000 */
.L_x_8801:
        /* <DEDUP_REMOVED lines=8> */
[----:B---3--:R3:W4:Y:S01]  /*22c50*/  LDS.128 R24, [R18+0x388d0] ;  /* 0x0388d00012187984 */ /* 0x0087220000000c00 */
[----:B------:R-:W-:Y:S06]  /*22c60*/  BAR.ARV 0x4, 0x180 ;  /* 0x0106000000007b1d */ /* 0x000fec0000002000 */
[----:B------:R-:W-:Y:S05]  /*22c70*/  BRA `(.L_x_8852) ;  /* 0x0000000c00d87947 */ /* 0x000fea0003800000 */
.L_x_8851:
        /* <DEDUP_REMOVED lines=14> */
[----:B---3--:R-:W-:Y:S01]  /*22d60*/  IMAD.MOV.U32 R25, RZ, RZ, RZ ;  /* 0x000000ffff197224 */ /* 0x008fe200078e00ff */
[C---:B------:R-:W-:Y:S01]  /*22d70*/  ISETP.GE.U32.AND P2, PT, R8.reuse, 0x2, PT ;  /* 0x000000020800780c */ /* 0x040fe20003f46070 */
[----:B------:R-:W-:Y:S01]  /*22d80*/  IMAD.MOV.U32 R5, RZ, RZ, RZ ;  /* 0x000000ffff057224 */ /* 0x000fe200078e00ff */
[C---:B------:R-:W-:Y:S01]  /*22d90*/  ISETP.GE.U32.AND P3, PT, R8.reuse, 0x4, PT ;  /* 0x000000040800780c */ /* 0x040fe20003f66070 */
[----:B------:R-:W-:Y:S01]  /*22da0*/  SHFL.IDX PT, R0, R24, RZ, 0x1f ;  /* 0x00001fff18007589 */ /* 0x000fe200000e0000 */
[C---:B------:R-:W-:Y:S02]  /*22db0*/  ISETP.GE.U32.AND P4, PT, R8.reuse, 0x8, PT ;  /* 0x000000080800780c */ /* 0x040fe40003f86070 */
[----:B------:R-:W-:Y:S01]  /*22dc0*/  ISETP.GE.U32.AND P5, PT, R8, 0x10, PT ;  /* 0x000000100800780c */ /* 0x000fe20003fa6070 */
[----:B-12---:R0:W-:Y:S02]  /*22dd0*/  SHFL.IDX PT, R6, R24, 0x1, 0x1f ;  /* 0x00201f0018067f89 */ /* 0x0061e400000e0000 */
        /* <DEDUP_REMOVED lines=21> */
.L_x_9003:
[----:B------:R-:W-:Y:S02]  /*22f30*/  ULDC UR4, c[0x0][0xd38] ;  /* 0x00034e0000047ab9 */ /* 0x000fe40000000800 */
[----:B------:R-:W-:-:S04]  /*22f40*/  IMAD.U32 R4, RZ, RZ, UR4 ;  /* 0x00000004ff047e24 */ /* 0x000fc8000f8e00ff */
[----:B-1----:R-:W-:-:S04]  /*22f50*/  IMAD R3, R14, R4, RZ ;  /* 0x000000040e037224 */ /* 0x002fc800078e02ff */
[----:B------:R-:W-:-:S05]  /*22f60*/  IMAD.IADD R6, R6, 0x1, R3 ;  /* 0x0000000106067824 */ /* 0x000fca00078e0203 */
[----:B------:R-:W-:-:S13]  /*22f70*/  ISETP.GT.AND P6, PT, R6, R0, PT ;  /* 0x000000000600720c */ /* 0x000fda0003fc4270 */
[----:B------:R-:W-:Y:S05]  /*22f80*/  @P6 BRA `(.L_x_8854) ;  /* 0x0000000000a46947 */ /* 0x000fea0003800000 */
.L_x_8857:
        /* <DEDUP_REMOVED lines=35> */
.L_x_9011:
[----:B------:R-:W-:Y:S02]  /*231c0*/  ULDC UR4, c[0x0][0xd38] ;  /* 0x00034e0000047ab9 */ /* 0x000fe40000000800 */
[----:B------:R-:W-:-:S04]  /*231d0*/  IMAD.U32 R4, RZ, RZ, UR4 ;  /* 0x00000004ff047e24 */ /* 0x000fc8000f8e00ff */
[----:B-1----:R-:W-:-:S04]  /*231e0*/  IMAD R3, R14, R4, RZ ;  /* 0x000000040e037224 */ /* 0x002fc800078e02ff */
[----:B------:R-:W-:-:S05]  /*231f0*/  IMAD.IADD R6, R3, 0x1, R6 ;  /* 0x0000000103067824 */ /* 0x000fca00078e0206 */
[----:B------:R-:W-:-:S13]  /*23200*/  ISETP.GT.AND P6, PT, R6, R0, PT ;  /* 0x000000000600720c */ /* 0x000fda0003fc4270 */
[----:B------:R-:W-:Y:S05]  /*23210*/  @!P6 BRA `(.L_x_8857) ;  /* 0xfffffffc005ce947 */ /* 0x000fea000383ffff */
.L_x_8854:
        /* <DEDUP_REMOVED lines=10> */
.L_x_9016:
[----:B------:R-:W-:-:S13]  /*232c0*/  ISETP.NE.AND P0, PT, R3, RZ, PT ;  /* 0x000000ff0300720c */ /* 0x000fda0003f05270 */
[----:B------:R-:W-:Y:S05]  /*232d0*/  @!P0 BRA `(.L_x_8859) ;  /* 0x0000000000108947 */ /* 0x000fea0003800000 */
[----:B------:R-:W-:Y:S01]  /*232e0*/  UMOV UR4, 0xffffffff ;  /* 0xffffffff00047882 */ /* 0x000fe20000000000 */
[----:B------:R-:W-:Y:S02]  /*232f0*/  VIADD R12, R7, 0xffffffff ;  /* 0xffffffff070c7836 */ /* 0x000fe40000000000 */
[----:B------:R-:W-:Y:S05]  /*23300*/  BRA.DIV UR4, `(.L_x_8860) ;  /* 0x0000005604647947 */ /* 0x000fea000b800000 */
[----:B------:R4:W0:Y:S02]  /*23310*/  SHFL.IDX PT, R24, R2, R12, 0x1f ;  /* 0x00001f0c02187589 */ /* 0x00082400000e0000 */
.L_x_8859:
        /* <DEDUP_REMOVED lines=25> */
[----:B------:R-:W-:-:S02]  /*234b0*/  @!P1 IMAD.IADD R9, R9, 0x1, -R4 ;  /* 0x0000000109099824 */ /* 0x000fc400078e0a04 */
[----:B------:R-:W-:Y:S01]  /*234c0*/  @!P1 VIADD R7, R7, 0x1 ;  /* 0x0000000107079836 */ /* 0x000fe20000000000 */
[----:B------:R-:W-:Y:S02]  /*234d0*/  ISETP.NE.AND P1, PT, R25, RZ, PT ;  /* 0x000000ff1900720c */ /* 0x000fe40003f25270 */
[----:B------:R-:W-:Y:S02]  /*234e0*/  ISETP.GE.U32.AND P0, PT, R9, R4, PT ;  /* 0x000000040900720c */ /* 0x000fe40003f06070 */
[----:B------:R-:W-:Y:S01]  /*234f0*/  IABS R4, R5 ;  /* 0x0000000500047213 */ /* 0x000fe20000000000 */
[----:B0-----:R-:W-:-:S04]  /*23500*/  IMAD.MOV R9, RZ, RZ, -R3 ;  /* 0x000000ffff097224 */ /* 0x001fc800078e0a03 */
[----:B------:R-:W-:Y:S02]  /*23510*/  IMAD.MOV R4, RZ, RZ, -R4 ;  /* 0x000000ffff047224 */ /* 0x000fe400078e0a04 */
[----:B------:R-:W-:-:S04]  /*23520*/  IMAD R9, R9, R6, RZ ;  /* 0x0000000609097224 */ /* 0x000fc800078e02ff */
[----:B------:R-:W-:Y:S01]  /*23530*/  IMAD.HI.U32 R2, R3, R9, R2 ;  /* 0x0000000903027227 */ /* 0x000fe200078e0002 */
[----:B------:R-:W-:-:S03]  /*23540*/  LOP3.LUT R3, R0, R25, RZ, 0x3c, !PT ;  /* 0x0000001900037212 */ /* 0x000fc600078e3cff */
[----:B------:R-:W-:Y:S01]  /*23550*/  @P0 VIADD R7, R7, 0x1 ;  /* 0x0000000107070836 */ /* 0x000fe20000000000 */
        /* <DEDUP_REMOVED lines=23> */
.L_x_8861:
        /* <DEDUP_REMOVED lines=61> */
.L_x_8862:
[----:B------:R-:W-:-:S04]  /*23aa0*/  LOP3.LUT R2, RZ, R2, RZ, 0x33, !PT ;  /* 0x00000002ff027212 */ /* 0x000fc800078e33ff */
[----:B------:R-:W-:Y:S01]  /*23ab0*/  IADD3 R25, R25, R2, RZ ;  /* 0x0000000219197210 */ /* 0x000fe20007ffe0ff */
[----:B------:R-:W-:Y:S06]  /*23ac0*/  BRA `(.L_x_8863) ;  /* 0x00000000001c7947 */ /* 0x000fec0003800000 */
.L_x_8855:
[----:B------:R-:W-:Y:S01]  /*23ad0*/  UMOV UR4, URZ ;  /* 0x0000003f00047c82 */ /* 0x000fe20008000000 */
[----:B------:R-:W-:Y:S01]  /*23ae0*/  UMOV UR5, URZ ;  /* 0x0000003f00057c82 */ /* 0x000fe20008000000 */
[----:B------:R-:W-:Y:S01]  /*23af0*/  ULDC UR6, c[0x0][0xd3c] ;  /* 0x00034f0000067ab9 */ /* 0x000fe20000000800 */
[----:B------:R-:W-:Y:S02]  /*23b00*/  IMAD.MOV.U32 R24, RZ, RZ, R0 ;  /* 0x000000ffff187224 */ /* 0x000fe400078e0000 */
[----:B------:R-:W-:Y:S02]  /*23b10*/  IMAD.U32 R25, RZ, RZ, UR4 ;  /* 0x00000004ff197e24 */ /* 0x000fe4000f8e00ff */
[----:B------:R-:W-:Y:S02]  /*23b20*/  IMAD.U32 R26, RZ, RZ, UR5 ;  /* 0x00000005ff1a7e24 */ /* 0x000fe4000f8e00ff */
[----:B------:R-:W-:-:S07]  /*23b30*/  IMAD.U32 R27, RZ, RZ, UR6 ;  /* 0x00000006ff1b7e24 */ /* 0x000fce000f8e00ff */
.L_x_8863:
        /* <DEDUP_REMOVED lines=10> */
.L_x_8852:
[----:B------:R-:W-:Y:S02]  /*23be0*/  ULDC UR4, c[0x0][0xd3c] ;  /* 0x00034f0000047ab9 */ /* 0x000fe40000000800 */
[----:B----4-:R-:W-:-:S13]  /*23bf0*/  ISETP.GE.AND P0, PT, R27, UR4, PT ;  /* 0x000000041b007c0c */ /* 0x010fda000bf06270 */
[----:B------:R-:W-:Y:S05]  /*23c00*/  @!P0 BRA `(.L_x_8864) ;  /* 0xffffff8000c48947 */ /* 0x000fea000383ffff */
[----:B------:R-:W-:Y:S05]  /*23c10*/  BSYNC B8 ;  /* 0x0000000000087941 */ /* 0x000fea0003800000 */
.L_x_8747:
[----:B------:R-:W4:Y:S01]  /*23c20*/  LDL.LU R0, [R1+0x34] ;  /* 0x0000340001007983 */ /* 0x000f220000300800 */
[----:B------:R-:W-:Y:S01]  /*23c30*/  BSSY B0, `(.L_x_8865) ;  /* 0x000000b000007945 */ /* 0x000fe20003800000 */
[----:B0-----:R-:W0:Y:S01]  /*23c40*/  S2R R5, SR_CgaCtaId ;  /* 0x0000000000057919 */ /* 0x001e220000008800 */
[----:B----4-:R-:W-:-:S05]  /*23c50*/  VIADD R0, R0, 0x1 ;  /* 0x0000000100007836 */ /* 0x010fca0000000000 */
        /* <DEDUP_REMOVED lines=8> */
.L_x_9019:
[----:B------:R-:W-:Y:S05]  /*23ce0*/  BSYNC B0 ;  /* 0x0000000000007941 */ /* 0x000fea0003800000 */
.L_x_8865:
[----:B------:R-:W-:-:S03]  /*23cf0*/  UMOV UR4, 0xffffffff ;  /* 0xffffffff00047882 */ /* 0x000fc60000000000 */
[----:B------:R-:W-:Y:S05]  /*23d00*/  BRA.DIV UR4, `(.L_x_8867) ;  /* 0x0000004e04207947 */ /* 0x000fea000b800000 */
[----:B0-----:R-:W0:Y:S02]  /*23d10*/  S2R R0, SR_TID.X ;  /* 0x0000000000007919 */ /* 0x001e240000002100 */
[----:B0-----:R-:W-:-:S04]  /*23d20*/  SHF.R.U32.HI R0, RZ, 0x5, R0 ;  /* 0x00000005ff007819 */ /* 0x001fc80000011600 */
[----:B------:R-:W-:-:S05]  /*23d30*/  LOP3.LUT R0, R0, 0x3, RZ, 0xc0, !PT ;  /* 0x0000000300007812 */ /* 0x000fca00078ec0ff */
[----:B------:R0:W1:Y:S02]  /*23d40*/  SHFL.IDX PT, R14, R0, RZ, 0x1f ;  /* 0x00001fff000e7589 */ /* 0x00006400000e0000 */
.L_x_9022:
[----:B-1----:R-:W-:-:S13]  /*23d50*/  ISETP.NE.AND P0, PT, R14, RZ, PT ;  /* 0x000000ff0e00720c */ /* 0x002fda0003f05270 */
[----:B------:R-:W-:Y:S05]  /*23d60*/  @P0 BRA `(.L_x_8589) ;  /* 0x0000000000880947 */ /* 0x000fea0003800000 */
[----:B------:R-:W-:-:S03]  /*23d70*/  UMOV UR4, 0xffffffff ;  /* 0xffffffff00047882 */ /* 0x000fc60000000000 */
[----:B------:R-:W-:Y:S05]  /*23d80*/  BRA.DIV UR4, `(.L_x_8868) ;  /* 0x0000004e04347947 */ /* 0x000fea000b800000 */
[----:B------:R-:W-:-:S13]  /*23d90*/  ELECT P6, URZ, PT ;  /* 0x00000000003f782f */ /* 0x000fda00038c0000 */
.L_x_9025:
[----:B------:R-:W-:Y:S05]  /*23da0*/  @!P6 BRA `(.L_x_8589) ;  /* 0x000000000078e947 */ /* 0x000fea0003800000 */
[----:B0-----:R-:W4:Y:S02]  /*23db0*/  LDL.LU R0, [R1+0x10] ;  /* 0x0000100001007983 */ /* 0x001f240000300800 */
[----:B----4-:R-:W-:-:S04]  /*23dc0*/  LOP3.LUT R0, R0, 0x2, RZ, 0xfc, !PT ;  /* 0x0000000200007812 */ /* 0x010fc800078efcff */
[----:B------:R-:W-:-:S13]  /*23dd0*/  ISETP.NE.AND P0, PT, R0, 0x3, PT ;  /* 0x000000030000780c */ /* 0x000fda0003f05270 */
[----:B------:R-:W-:Y:S05]  /*23de0*/  @!P0 BRA `(.L_x_8869) ;  /* 0x0000000000048947 */ /* 0x000fea0003800000 */
[----:B------:R-:W-:Y:S01]  /*23df0*/  BPT.TRAP 0x1 ;  /* 0x000000040000795c */ /* 0x000fe20000300000 */
.L_x_8869:
[----:B------:R-:W-:Y:S01]  /*23e00*/  IMAD R5, R22, 0x8, R7 ;  /* 0x0000000816057824 */ /* 0x000fe200078e0207 */
[----:B------:R-:W-:Y:S01]  /*23e10*/  SHF.L.U32 R0, R28, 0x1f, RZ ;  /* 0x0000001f1c007819 */ /* 0x000fe200000006ff */
[----:B------:R-:W-:-:S03]  /*23e20*/  VIADD R22, R22, 0x1 ;  /* 0x0000000116167836 */ /* 0x000fc60000000000 */
[----:B------:R-:W0:Y:S02]  /*23e30*/  SYNCS.PHASECHK.TRANS64.TRYWAIT P1, [R5+URZ+0x38840], R0 ;  /* 0x03884000050075a7 */ /* 0x000e24000802017f */
[----:B------:R-:W-:-:S04]  /*23e40*/  ISETP.NE.AND P2, PT, R22, 0x2, PT ;  /* 0x000000021600780c */ /* 0x000fc80003f45270 */
[----:B------:R-:W-:Y:S01]  /*23e50*/  SEL R3, RZ, 0x1, P2 ;  /* 0x00000001ff037807 */ /* 0x000fe20001000000 */
[----:B0-----:R-:W-:Y:S08]  /*23e60*/  @!P1 BRA `(.L_x_8870) ;  /* 0x0000004c001c9947 */ /* 0x001ff00003800000 */
.L_x_9026:
[----:B------:R-:W-:Y:S02]  /*23e70*/  SEL R22, R22, RZ, P2 ;  /* 0x000000ff16167207 */ /* 0x000fe40001000000 */
[----:B------:R-:W-:Y:S01]  /*23e80*/  LOP3.LUT R2, R28, R3, RZ, 0x3c, !PT ;  /* 0x000000031c027212 */ /* 0x000fe200078e3cff */
[----:B------:R-:W-:Y:S06]  /*23e90*/  @!P0 BRA `(.L_x_8871) ;  /* 0x0000000000048947 */ /* 0x000fec0003800000 */
[----:B------:R-:W-:Y:S01]  /*23ea0*/  BPT.TRAP 0x1 ;  /* 0x000000040000795c */ /* 0x000fe20000300000 */
.L_x_8871:
[----:B------:R-:W-:Y:S01]  /*23eb0*/  IMAD R3, R22, 0x8, R7 ;  /* 0x0000000816037824 */ /* 0x000fe200078e0207 */
[----:B------:R-:W-:-:S04]  /*23ec0*/  SHF.L.U32 R2, R2, 0x1f, RZ ;  /* 0x0000001f02027819 */ /* 0x000fc800000006ff */
[----:B------:R-:W1:Y:S02]  /*23ed0*/  SYNCS.PHASECHK.TRANS64.TRYWAIT P1, [R3+URZ+0x38840], R2 ;  /* 0x03884002030075a7 */ /* 0x000e64000802017f */
[----:B-1----:R-:W-:Y:S05]  /*23ee0*/  @!P1 BRA `(.L_x_8872) ;  /* 0x0000004c00109947 */ /* 0x002fea0003800000 */
.L_x_9027:
[----:B------:R-:W-:Y:S05]  /*23ef0*/  @!P0 BRA `(.L_x_8873) ;  /* 0x0000000000048947 */ /* 0x000fea0003800000 */
[----:B------:R-:W-:Y:S01]  /*23f00*/  BPT.TRAP 0x1 ;  /* 0x000000040000795c */ /* 0x000fe20000300000 */
.L_x_8873:
[----:B------:R-:W4:Y:S02]  /*23f10*/  SYNCS.PHASECHK.TRANS64.TRYWAIT P1, [R5+URZ+0x38860], R0 ;  /* 0x03886000050075a7 */ /* 0x000f24000802017f */
[----:B----4-:R-:W-:Y:S05]  /*23f20*/  @!P1 BRA `(.L_x_8874) ;  /* 0x0000004c00149947 */ /* 0x010fea0003800000 */
.L_x_9028:
[----:B------:R-:W-:Y:S05]  /*23f30*/  @!P0 BRA `(.L_x_8875) ;  /* 0x0000000000048947 */ /* 0x000fea0003800000 */
[----:B------:R-:W-:Y:S01]  /*23f40*/  BPT.TRAP 0x1 ;  /* 0x000000040000795c */ /* 0x000fe20000300000 */
.L_x_8875:
[----:B------:R0:W0:Y:S02]  /*23f50*/  SYNCS.PHASECHK.TRANS64.TRYWAIT P0, [R3+URZ+0x38860], R2 ;  /* 0x03886002030075a7 */ /* 0x000024000800017f */
[----:B0-----:R-:W-:Y:S05]  /*23f60*/  @!P0 NANOSLEEP.SYNCS 0x989680 ;  /* 0x009896800000895d */ /* 0x001fea0003900000 */
[----:B------:R-:W0:Y:S02]  /*23f70*/  @!P0 SYNCS.PHASECHK.TRANS64 P0, [R3+URZ+0x38860], R2 ;  /* 0x03886002030085a7 */ /* 0x000e24000800007f */
[----:B0-----:R-:W-:Y:S05]  /*23f80*/  @!P0 BRA `(.L_x_8875) ;  /* 0xfffffffc00f08947 */ /* 0x001fea000383ffff */
.L_x_8589:
[----:B------:R-:W-:Y:S05]  /*23f90*/  BSYNC B9 ;  /* 0x0000000000097941 */ /* 0x000fea0003800000 */
.L_x_8586:
[----:B------:R-:W-:Y:S05]  /*23fa0*/  EXIT ;  /* 0x000000000000794d */ /* 0x000fea0003800000 */
.L_x_8607:
[----:B0-----:R0:W1:Y:S02]  /*23fb0*/  SYNCS.PHASECHK.TRANS64.TRYWAIT P5, [R61+URZ+0x38890], R68 ;  /* 0x038890443d0075a7 */ /* 0x00106400080a017f */
[----:B-1----:R-:W-:Y:S05]  /*23fc0*/  @!P5 NANOSLEEP.SYNCS 0x989680 ;  /* 0x009896800000d95d */ /* 0x002fea0003900000 */
[----:B------:R-:W1:Y:S02]  /*23fd0*/  @!P5 SYNCS.PHASECHK.TRANS64 P5, [R61+URZ+0x38890], R68 ;  /* 0x038890443d00d5a7 */ /* 0x000e6400080a007f */
[----:B-1----:R-:W-:Y:S05]  /*23fe0*/  @!P5 BRA `(.L_x_8607) ;  /* 0xfffffffc00f0d947 */ /* 0x002fea000383ffff */
[----:B------:R-:W-:Y:S05]  /*23ff0*/  BRA `(.L_x_8876) ;  /* 0xfffffdf000987947 */ /* 0x000fea000383ffff */
.L_x_8608:
        /* <DEDUP_REMOVED lines=8> */
.L_x_8878:
[----:B------:R-:W-:Y:S05]  /*24080*/  BSYNC B1 ;  /* 0x0000000000017941 */ /* 0x000fea0003800000 */
.L_x_8877:
        /* <DEDUP_REMOVED lines=8> */
.L_x_8879:
[----:B------:R-:W-:Y:S01]  /*24110*/  IMAD.MOV.U32 R73, RZ, RZ, R14 ;  /* 0x000000ffff497224 */ /* 0x000fe200078e000e */
[----:B------:R-:W-:Y:S06]  /*24120*/  BRA `(.L_x_8880) ;  /* 0xfffffdf000607947 */ /* 0x000fec000383ffff */
.L_x_8618:
[----:B0-----:R0:W1:Y:S02]  /*24130*/  SYNCS.PHASECHK.TRANS64.TRYWAIT P6, [R61+URZ+0x38890], R68 ;  /* 0x038890443d0075a7 */ /* 0x00106400080c017f */
[----:B-1----:R-:W-:Y:S05]  /*24140*/  @!P6 NANOSLEEP.SYNCS 0x989680 ;  /* 0x009896800000e95d */ /* 0x002fea0003900000 */
[----:B------:R-:W1:Y:S02]  /*24150*/  @!P6 SYNCS.PHASECHK.TRANS64 P6, [R61+URZ+0x38890], R68 ;  /* 0x038890443d00e5a7 */ /* 0x000e6400080c007f */
[----:B-1----:R-:W-:Y:S05]  /*24160*/  @!P6 BRA `(.L_x_8618) ;  /* 0xfffffffc00f0e947 */ /* 0x002fea000383ffff */
[----:B------:R-:W-:Y:S05]  /*24170*/  BRA `(.L_x_8881) ;  /* 0xfffffdf800c47947 */ /* 0x000fea000383ffff */
.L_x_8619:
        /* <DEDUP_REMOVED lines=8> */
.L_x_8883:
[----:B------:R-:W-:Y:S05]  /*24200*/  BSYNC B1 ;  /* 0x0000000000017941 */ /* 0x000fea0003800000 */
.L_x_8882:
        /* <DEDUP_REMOVED lines=8> */
.L_x_8884:
[----:B------:R-:W-:Y:S01]  /*24290*/  IMAD.MOV.U32 R70, RZ, RZ, R14 ;  /* 0x000000ffff467224 */ /* 0x000fe200078e000e */
[----:B------:R-:W-:Y:S06]  /*242a0*/  BRA `(.L_x_8885) ;  /* 0xfffffdf8008c7947 */ /* 0x000fec000383ffff */
.L_x_8624:
[----:B-1----:R1:W2:Y:S02]  /*242b0*/  SYNCS.PHASECHK.TRANS64.TRYWAIT P4, [R61+URZ+0x38890], R68 ;  /* 0x038890443d0075a7 */ /* 0x0022a4000808017f */
[----:B--2---:R-:W-:Y:S05]  /*242c0*/  @!P4 NANOSLEEP.SYNCS 0x989680 ;  /* 0x009896800000c95d */ /* 0x004fea0003900000 */
[----:B------:R-:W2:Y:S02]  /*242d0*/  @!P4 SYNCS.PHASECHK.TRANS64 P4, [R61+URZ+0x38890], R68 ;  /* 0x038890443d00c5a7 */ /* 0x000ea4000808007f */
[----:B--2---:R-:W-:Y:S05]  /*242e0*/  @!P4 BRA `(.L_x_8624) ;  /* 0xfffffffc00f0c947 */ /* 0x004fea000383ffff */
[----:B------:R-:W-:Y:S05]  /*242f0*/  BRA `(.L_x_8886) ;  /* 0xfffffe00008c7947 */ /* 0x000fea000383ffff */
.L_x_8625:
[----:B------:R-:W-:Y:S01]  /*24300*/  BSSY B1, `(.L_x_8887) ;  /* 0x0000007000017945 */ /* 0x000fe20003800000 */
[----:B------:R-:W-:Y:S02]  /*24310*/  IMAD.MOV.U32 R12, RZ, RZ, RZ ;  /* 0x000000ffff0c7224 */ /* 0x000fe400078e00ff */
[----:B------:R-:W-:Y:S02]  /*24320*/  IMAD.MOV.U32 R11, RZ, RZ, 0x1c1f ;  /* 0x00001c1fff0b7424 */ /* 0x000fe400078e00ff */
[----:B------:R-:W-:-:S07]  /*24330*/  IMAD.MOV.U32 R15, RZ, RZ, -0x1 ;  /* 0xffffffffff0f7424 */ /* 0x000fce00078e00ff */
[----:B-1----:R-:W-:Y:S05]  /*24340*/  WARPSYNC.COLLECTIVE R15, `(.L_x_8888) ;  /* 0x000000000f087348 */ /* 0x002fea0003c00000 */
[----:B------:R0:W2:Y:S02]  /*24350*/  SHFL.IDX P6, R14, R13, R12, R11 ;  /* 0x0000000c0d0e7389 */ /* 0x0000a400000c000b */
[----:B012---:R-:W-:Y:S01]  /*24360*/  ENDCOLLECTIVE ;  /* 0x000000000000791b */ /* 0x007fe20003800000 */
.L_x_8888:
[----:B------:R-:W-:Y:S05]  /*24370*/  BSYNC B1 ;  /* 0x0000000000017941 */ /* 0x000fea0003800000 */
.L_x_8887:
        /* <DEDUP_REMOVED lines=8> */
.L_x_8889:
[----:B------:R-:W-:Y:S05]  /*24400*/  BRA `(.L_x_8890) ;  /* 0xfffffe0000ac7947 */ /* 0x000fea000383ffff */
.L_x_8629:
[----:B-1----:R1:W2:Y:S02]  /*24410*/  SYNCS.PHASECHK.TRANS64.TRYWAIT P3, [R61+URZ+0x388b0], R68 ;  /* 0x0388b0443d0075a7 */ /* 0x0022a4000806017f */
[----:B--2---:R-:W-:Y:S05]  /*24420*/  @!P3 NANOSLEEP.SYNCS 0x989680 ;  /* 0x009896800000b95d */ /* 0x004fea0003900000 */
[----:B------:R-:W2:Y:S02]  /*24430*/  @!P3 SYNCS.PHASECHK.TRANS64 P3, [R61+URZ+0x388b0], R68 ;  /* 0x0388b0443d00b5a7 */ /* 0x000ea4000806007f */
[----:B--2---:R-:W-:Y:S05]  /*24440*/  @!P3 BRA `(.L_x_8629) ;  /* 0xfffffffc00f0b947 */ /* 0x004fea000383ffff */
[----:B------:R-:W-:Y:S05]  /*24450*/  BRA `(.L_x_8891) ;  /* 0xfffffe0400387947 */ /* 0x000fea000383ffff */
.L_x_8658:
        /* <DEDUP_REMOVED lines=8> */
.L_x_8893:
[----:B------:R-:W-:Y:S05]  /*244e0*/  BSYNC B1 ;  /* 0x0000000000017941 */ /* 0x000fea0003800000 */
.L_x_8892:
        /* <DEDUP_REMOVED lines=8> */
.L_x_8894:
[----:B------:R-:W-:Y:S02]  /*24570*/  IMAD.MOV.U32 R13, RZ, RZ, R31 ;  /* 0x000000ffff0d7224 */ /* 0x000fe400078e001f */
[----:B------:R-:W-:-:S07]  /*24580*/  IMAD.MOV.U32 R5, RZ, RZ, R14 ;  /* 0x000000ffff057224 */ /* 0x000fce00078e000e */
[----:B------:R-:W-:Y:S05]  /*24590*/  WARPSYNC.COLLECTIVE R15, `(.L_x_8895) ;  /* 0x000000000f087348 */ /* 0x000fea0003c00000 */
[----:B------:R0:W1:Y:S02]  /*245a0*/  SHFL.IDX P6, R14, R13, R12, R11 ;  /* 0x0000000c0d0e7389 */ /* 0x00006400000c000b */
[----:B01----:R-:W-:Y:S01]  /*245b0*/  ENDCOLLECTIVE ;  /* 0x000000000000791b */ /* 0x003fe20003800000 */
.L_x_8895:
[----:B------:R-:W-:Y:S02]  /*245c0*/  IMAD.MOV.U32 R13, RZ, RZ, R30 ;  /* 0x000000ffff0d7224 */ /* 0x000fe400078e001e */
[----:B------:R-:W-:-:S07]  /*245d0*/  IMAD.MOV.U32 R8, RZ, RZ, R14 ;  /* 0x000000ffff087224 */ /* 0x000fce00078e000e */
[----:B------:R-:W-:Y:S05]  /*245e0*/  WARPSYNC.COLLECTIVE R15, `(.L_x_8896) ;  /* 0x000000000f087348 */ /* 0x000fea0003c00000 */
[----:B------:R0:W1:Y:S02]  /*245f0*/  SHFL.IDX P6, R14, R13, R12, R11 ;  /* 0x0000000c0d0e7389 */ /* 0x00006400000c000b */
[----:B01----:R-:W-:Y:S01]  /*24600*/  ENDCOLLECTIVE ;  /* 0x000000000000791b */ /* 0x003fe20003800000 */
.L_x_8896:
[----:B------:R-:W-:Y:S01]  /*24610*/  IMAD.MOV.U32 R6, RZ, RZ, R14 ;  /* 0x000000ffff067224 */ /* 0x000fe200078e000e */
[----:B------:R-:W-:Y:S06]  /*24620*/  BRA `(.L_x_8897) ;  /* 0xfffffe3c00187947 */ /* 0x000fec000383ffff */
.L_x_8661:
[----:B------:R-:W-:Y:S01]  /*24630*/  BSSY B1, `(.L_x_8898) ;  /* 0x0000008000017945 */ /* 0x000fe20003800000 */
[----:B------:R-:W-:Y:S02]  /*24640*/  IMAD.MOV.U32 R13, RZ, RZ, R10 ;  /* 0x000000ffff0d7224 */ /* 0x000fe400078e000a */
[----:B------:R-:W-:Y:S02]  /*24650*/  IMAD.MOV.U32 R12, RZ, RZ, 0x1 ;  /* 0x00000001ff0c7424 */ /* 0x000fe400078e00ff */
[----:B------:R-:W-:Y:S02]  /*24660*/  IMAD.MOV.U32 R11, RZ, RZ, 0x1c1f ;  /* 0x00001c1fff0b7424 */ /* 0x000fe400078e00ff */
[----:B------:R-:W-:-:S07]  /*24670*/  IMAD.MOV.U32 R15, RZ, RZ, -0x1 ;  /* 0xffffffffff0f7424 */ /* 0x000fce00078e00ff */
[----:B-1-34-:R-:W-:Y:S05]  /*24680*/  WARPSYNC.COLLECTIVE R15, `(.L_x_8899) ;  /* 0x000000000f087348 */ /* 0x01afea0003c00000 */
[----:B------:R0:W2:Y:S02]  /*24690*/  SHFL.IDX P6, R14, R13, R12, R11 ;  /* 0x0000000c0d0e7389 */ /* 0x0000a400000c000b */
[----:B01234-:R-:W-:Y:S01]  /*246a0*/  ENDCOLLECTIVE ;  /* 0x000000000000791b */ /* 0x01ffe20003800000 */
.L_x_8899:
[----:B------:R-:W-:Y:S05]  /*246b0*/  BSYNC B1 ;  /* 0x0000000000017941 */ /* 0x000fea0003800000 */
.L_x_8898:
        /* <DEDUP_REMOVED lines=8> */
.L_x_8900:
[----:B------:R-:W-:Y:S02]  /*24740*/  IMAD.MOV.U32 R13, RZ, RZ, R31 ;  /* 0x000000ffff0d7224 */ /* 0x000fe400078e001f */
[----:B------:R-:W-:-:S07]  /*24750*/  IMAD.MOV.U32 R4, RZ, RZ, R14 ;  /* 0x000000ffff047224 */ /* 0x000fce00078e000e */
[----:B------:R-:W-:Y:S05]  /*24760*/  WARPSYNC.COLLECTIVE R15, `(.L_x_8901) ;  /* 0x000000000f087348 */ /* 0x000fea0003c00000 */
[----:B------:R0:W1:Y:S02]  /*24770*/  SHFL.IDX P6, R14, R13, R12, R11 ;  /* 0x0000000c0d0e7389 */ /* 0x00006400000c000b */
[----:B01----:R-:W-:Y:S01]  /*24780*/  ENDCOLLECTIVE ;  /* 0x000000000000791b */ /* 0x003fe20003800000 */
.L_x_8901:
[----:B------:R-:W-:Y:S02]  /*24790*/  IMAD.MOV.U32 R13, RZ, RZ, R30 ;  /* 0x000000ffff0d7224 */ /* 0x000fe400078e001e */
[----:B------:R-:W-:-:S07]  /*247a0*/  IMAD.MOV.U32 R7, RZ, RZ, R14 ;  /* 0x000000ffff077224 */ /* 0x000fce00078e000e */
[----:B------:R-:W-:Y:S05]  /*247b0*/  WARPSYNC.COLLECTIVE R15, `(.L_x_8902) ;  /* 0x000000000f087348 */ /* 0x000fea0003c00000 */
[----:B------:R0:W1:Y:S02]  /*247c0*/  SHFL.IDX P6, R14, R13, R12, R11 ;  /* 0x0000000c0d0e7389 */ /* 0x00006400000c000b */
[----:B01----:R-:W-:Y:S01]  /*247d0*/  ENDCOLLECTIVE ;  /* 0x000000000000791b */ /* 0x003fe20003800000 */
.L_x_8902:
[----:B------:R-:W-:Y:S05]  /*247e0*/  BRA `(.L_x_8903) ;  /* 0xfffffe3c007c7947 */ /* 0x000fea000383ffff */
.L_x_8665:
[----:B0-----:R0:W1:Y:S02]  /*247f0*/  SYNCS.PHASECHK.TRANS64.TRYWAIT P0, [R17+URZ+0x38800], R34 ;  /* 0x03880022110075a7 */ /* 0x001064000800017f */
[----:B-1----:R-:W-:Y:S05]  /*24800*/  @!P0 NANOSLEEP.SYNCS 0x989680 ;  /* 0x009896800000895d */ /* 0x002fea0003900000 */
[----:B------:R-:W1:Y:S02]  /*24810*/  @!P0 SYNCS.PHASECHK.TRANS64 P0, [R17+URZ+0x38800], R34 ;  /* 0x03880022110085a7 */ /* 0x000e64000800007f */
[----:B-1----:R-:W-:Y:S05]  /*24820*/  @!P0 BRA `(.L_x_8665) ;  /* 0xfffffffc00f08947 */ /* 0x002fea000383ffff */
[----:B------:R-:W-:Y:S05]  /*24830*/  BRA `(.L_x_8904) ;  /* 0xfffffe4000747947 */ /* 0x000fea000383ffff */
.L_x_8673:
[----:B------:R-:W1:Y:S01]  /*24840*/  LDC R37, c[0x0][0x3f4] ;  /* 0x0000fd00ff257b82 */ /* 0x000e620000000800 */
[----:B------:R-:W-:Y:S01]  /*24850*/  BSSY B1, `(.L_x_8905) ;  /* 0x0000008000017945 */ /* 0x000fe20003800000 */
[----:B------:R-:W-:Y:S02]  /*24860*/  IMAD.MOV.U32 R13, RZ, RZ, R25 ;  /* 0x000000ffff0d7224 */ /* 0x000fe400078e0019 */
[----:B------:R-:W-:Y:S02]  /*24870*/  IMAD.MOV.U32 R12, RZ, RZ, RZ ;  /* 0x000000ffff0c7224 */ /* 0x000fe400078e00ff */
[----:B0-----:R-:W-:Y:S02]  /*24880*/  IMAD.MOV.U32 R11, RZ, RZ, 0x1c1f ;  /* 0x00001c1fff0b7424 */ /* 0x001fe400078e00ff */
[----:B------:R-:W-:-:S07]  /*24890*/  IMAD.MOV.U32 R15, RZ, RZ, -0x1 ;  /* 0xffffffffff0f7424 */ /* 0x000fce00078e00ff */
[----:B-1----:R-:W-:Y:S05]  /*248a0*/  WARPSYNC.COLLECTIVE R15, `(.L_x_8906) ;  /* 0x000000000f087348 */ /* 0x002fea0003c00000 */
[----:B------:R0:W2:Y:S02]  /*248b0*/  SHFL.IDX P6, R14, R13, R12, R11 ;  /* 0x0000000c0d0e7389 */ /* 0x0000a400000c000b */
[----:B012---:R-:W-:Y:S01]  /*248c0*/  ENDCOLLECTIVE ;  /* 0x000000000000791b */ /* 0x007fe20003800000 */
.L_x_8906:
[----:B------:R-:W-:Y:S05]  /*248d0*/  BSYNC B1 ;  /* 0x0000000000017941 */ /* 0x000fea0003800000 */
.L_x_8905:
        /* <DEDUP_REMOVED lines=10> */
.L_x_8907:
        /* <DEDUP_REMOVED lines=8> */
.L_x_8908:
[----:B------:R-:W-:-:S05]  /*24a00*/  @!P1 IADD3 R8, P2, R2, R5, RZ ;  /* 0x0000000502089210 */ /* 0x000fca0007f5e0ff */
[----:B------:R-:W-:Y:S02]  /*24a10*/  @!P1 IMAD.X R9, R0, 0x1, R6, P2 ;  /* 0x0000000100099824 */ /* 0x000fe400010e0606 */
[----:B------:R-:W-:Y:S02]  /*24a20*/  IMAD.MOV.U32 R13, RZ, RZ, R34 ;  /* 0x000000ffff0d7224 */ /* 0x000fe400078e0022 */
[----:B------:R-:W-:-:S07]  /*24a30*/  IMAD.MOV.U32 R3, RZ, RZ, R14 ;  /* 0x000000ffff037224 */ /* 0x000fce00078e000e */
[----:B------:R-:W-:Y:S05]  /*24a40*/  WARPSYNC.COLLECTIVE R15, `(.L_x_8909) ;  /* 0x000000000f087348 */ /* 0x000fea0003c00000 */
[----:B------:R0:W1:Y:S02]  /*24a50*/  SHFL.IDX P6, R14, R13, R12, R11 ;  /* 0x0000000c0d0e7389 */ /* 0x00006400000c000b */
[----:B01----:R-:W-:Y:S01]  /*24a60*/  ENDCOLLECTIVE ;  /* 0x000000000000791b */ /* 0x003fe20003800000 */
.L_x_8909:
        /* <DEDUP_REMOVED lines=21> */
.L_x_8910:
[----:B------:R-:W-:Y:S01]  /*24bc0*/  IMAD.MOV.U32 R8, RZ, RZ, R21 ;  /* 0x000000ffff087224 */ /* 0x000fe200078e0015 */
[----:B------:R-:W-:Y:S01]  /*24bd0*/  PRMT R54, R54, 0x5410, R0 ;  /* 0x0000541036367816 */ /* 0x000fe20000000000 */
[----:B------:R-:W-:Y:S02]  /*24be0*/  IMAD.MOV.U32 R0, RZ, RZ, R20 ;  /* 0x000000ffff007224 */ /* 0x000fe400078e0014 */
[----:B------:R-:W-:Y:S02]  /*24bf0*/  @!P1 IMAD.MOV.U32 R29, RZ, RZ, R5 ;  /* 0x000000ffff1d9224 */ /* 0x000fe400078e0005 */
[----:B------:R-:W-:Y:S01]  /*24c00*/  @!P1 IMAD.MOV.U32 R30, RZ, RZ, R6 ;  /* 0x000000ffff1e9224 */ /* 0x000fe200078e0006 */
[----:B------:R-:W-:Y:S01]  /*24c10*/  PRMT R35, R0, 0x7610, R35 ;  /* 0x0000761000237816 */ /* 0x000fe20000000023 */
[----:B------:R-:W-:Y:S02]  /*24c20*/  @!P1 IMAD.MOV.U32 R28, RZ, RZ, R4 ;  /* 0x000000ffff1c9224 */ /* 0x000fe400078e0004 */
[----:B------:R-:W-:-:S02]  /*24c30*/  @!P1 IMAD.MOV.U32 R31, RZ, RZ, R7 ;  /* 0x000000ffff1f9224 */ /* 0x000fc400078e0007 */
[--C-:B------:R-:W-:Y:S01]  /*24c40*/  IMAD.MOV.U32 R13, RZ, RZ, R32.reuse ;  /* 0x000000ffff0d7224 */ /* 0x100fe200078e0020 */
[----:B------:R-:W-:Y:S01]  /*24c50*/  PRMT R32, R8, 0x7610, R32 ;  /* 0x0000761008207816 */ /* 0x000fe20000000020 */
[----:B------:R-:W-:Y:S02]  /*24c60*/  IMAD.MOV.U32 R4, RZ, RZ, R29 ;  /* 0x000000ffff047224 */ /* 0x000fe400078e001d */
[----:B------:R-:W-:Y:S02]  /*24c70*/  IMAD.MOV.U32 R5, RZ, RZ, R30 ;  /* 0x000000ffff057224 */ /* 0x000fe400078e001e */
[----:B------:R-:W-:Y:S01]  /*24c80*/  IMAD.MOV.U32 R0, RZ, RZ, R28 ;  /* 0x000000ffff007224 */ /* 0x000fe200078e001c */
[----:B------:R-:W-:Y:S01]  /*24c90*/  PRMT R47, R4, 0x7610, R47 ;  /* 0x00007610042f7816 */ /* 0x000fe2000000002f */
[----:B------:R-:W-:Y:S01]  /*24ca0*/  IMAD.MOV.U32 R6, RZ, RZ, R31 ;  /* 0x000000ffff067224 */ /* 0x000fe200078e001f */
[----:B------:R-:W-:Y:S01]  /*24cb0*/  PRMT R55, R5, 0x7610, R55 ;  /* 0x0000761005377816 */ /* 0x000fe20000000037 */
[----:B------:R-:W-:Y:S01]  /*24cc0*/  IMAD.MOV.U32 R25, RZ, RZ, R14 ;  /* 0x000000ffff197224 */ /* 0x000fe200078e000e */
[----:B------:R-:W-:-:S07]  /*24cd0*/  PRMT R54, R0, 0x7610, R54 ;  /* 0x0000761000367816 */ /* 0x000fce0000000036 */
[----:B------:R-:W-:Y:S05]  /*24ce0*/  WARPSYNC.COLLECTIVE R15, `(.L_x_8911) ;  /* 0x000000000f087348 */ /* 0x000fea0003c00000 */
[----:B------:R0:W1:Y:S02]  /*24cf0*/  SHFL.IDX P6, R14, R13, R12, R11 ;  /* 0x0000000c0d0e7389 */ /* 0x00006400000c000b */
[----:B01----:R-:W-:Y:S01]  /*24d00*/  ENDCOLLECTIVE ;  /* 0x000000000000791b */ /* 0x003fe20003800000 */
.L_x_8911:
[----:B------:R-:W-:Y:S02]  /*24d10*/  PRMT R50, R6, 0x7610, R50 ;  /* 0x0000761006327816 */ /* 0x000fe40000000032 */
[----:B------:R-:W-:Y:S01]  /*24d20*/  CS2R R4, SRZ ;  /* 0x0000000000047805 */ /* 0x000fe2000001ff00 */
[----:B------:R-:W-:Y:S02]  /*24d30*/  IMAD.MOV.U32 R13, RZ, RZ, R27 ;  /* 0x000000ffff0d7224 */ /* 0x000fe400078e001b */
[----:B------:R-:W-:-:S07]  /*24d40*/  IMAD.MOV.U32 R26, RZ, RZ, R14 ;  /* 0x000000ffff1a7224 */ /* 0x000fce00078e000e */
[----:B------:R-:W-:Y:S05]  /*24d50*/  WARPSYNC.COLLECTIVE R15, `(.L_x_8912) ;  /* 0x000000000f087348 */ /* 0x000fea0003c00000 */
[----:B------:R0:W1:Y:S02]  /*24d60*/  SHFL.IDX P6, R14, R13, R12, R11 ;  /* 0x0000000c0d0e7389 */ /* 0x00006400000c000b */
[----:B01----:R-:W-:Y:S01]  /*24d70*/  ENDCOLLECTIVE ;  /* 0x000000000000791b */ /* 0x003fe20003800000 */
.L_x_8912:
[----:B------:R-:W-:Y:S02]  /*24d80*/  IMAD.MOV.U32 R13, RZ, RZ, R34 ;  /* 0x000000ffff0d7224 */ /* 0x000fe400078e0022 */
[----:B------:R-:W-:-:S07]  /*24d90*/  IMAD.MOV.U32 R27, RZ, RZ, R14 ;  /* 0x000000ffff1b7224 */ /* 0x000fce00078e000e */
[----:B------:R-:W-:Y:S05]  /*24da0*/  WARPSYNC.COLLECTIVE R15, `(.L_x_8913) ;  /* 0x000000000f087348 */ /* 0x000fea0003c00000 */
[----:B------:R0:W1:Y:S02]  /*24db0*/  SHFL.IDX P6, R14, R13, R12, R11 ;  /* 0x0000000c0d0e7389 */ /* 0x00006400000c000b */
[----:B01----:R-:W-:Y:S01]  /*24dc0*/  ENDCOLLECTIVE ;  /* 0x000000000000791b */ /* 0x003fe20003800000 */
.L_x_8913:
[----:B------:R-:W-:Y:S05]  /*24dd0*/  BRA `(.L_x_8914) ;  /* 0xfffffe4c00587947 */ /* 0x000fea000383ffff */
.L_x_8677:
[----:B0-----:R0:W1:Y:S02]  /*24de0*/  SYNCS.PHASECHK.TRANS64.TRYWAIT P1, [R17+URZ+0x38800], R12 ;  /* 0x0388000c110075a7 */ /* 0x001064000802017f */
[----:B-1----:R-:W-:Y:S05]  /*24df0*/  @!P1 NANOSLEEP.SYNCS 0x989680 ;  /* 0x009896800000995d */ /* 0x002fea0003900000 */
[----:B------:R-:W1:Y:S02]  /*24e00*/  @!P1 SYNCS.PHASECHK.TRANS64 P1, [R17+URZ+0x38800], R12 ;  /* 0x0388000c110095a7 */ /* 0x000e64000802007f */
[----:B-1----:R-:W-:Y:S05]  /*24e10*/  @!P1 BRA `(.L_x_8677) ;  /* 0xfffffffc00f09947 */ /* 0x002fea000383ffff */
[----:B------:R-:W-:Y:S05]  /*24e20*/  BRA `(.L_x_8915) ;  /* 0xfffffe4c00f47947 */ /* 0x000fea000383ffff */
.L_x_8683:
[----:B--2---:R2:W3:Y:S02]  /*24e30*/  SYNCS.PHASECHK.TRANS64.TRYWAIT P1, [R20+URZ+0x38830], R13 ;  /* 0x0388300d140075a7 */ /* 0x0044e4000802017f */
[----:B---3--:R-:W-:Y:S05]  /*24e40*/  @!P1 NANOSLEEP.SYNCS 0x989680 ;  /* 0x009896800000995d */ /* 0x008fea0003900000 */
[----:B------:R-:W3:Y:S02]  /*24e50*/  @!P1 SYNCS.PHASECHK.TRANS64 P1, [R20+URZ+0x38830], R13 ;  /* 0x0388300d140095a7 */ /* 0x000ee4000802007f */
[----:B---3--:R-:W-:Y:S05]  /*24e60*/  @!P1 BRA `(.L_x_8683) ;  /* 0xfffffffc00f09947 */ /* 0x008fea000383ffff */
[----:B------:R-:W-:Y:S05]  /*24e70*/  BRA `(.L_x_8682) ;  /* 0xfffffe5c00707947 */ /* 0x000fea000383ffff */
.L_x_8685:
[----:B0-----:R0:W3:Y:S02]  /*24e80*/  SYNCS.PHASECHK.TRANS64.TRYWAIT P1, [R17+URZ+0x38810], R0 ;  /* 0x03881000110075a7 */ /* 0x0010e4000802017f */
[----:B---3--:R-:W-:Y:S05]  /*24e90*/  @!P1 NANOSLEEP.SYNCS 0x989680 ;  /* 0x009896800000995d */ /* 0x008fea0003900000 */
[----:B------:R-:W3:Y:S02]  /*24ea0*/  @!P1 SYNCS.PHASECHK.TRANS64 P1, [R17+URZ+0x38810], R0 ;  /* 0x03881000110095a7 */ /* 0x000ee4000802007f */
[----:B---3--:R-:W-:Y:S05]  /*24eb0*/  @!P1 BRA `(.L_x_8685) ;  /* 0xfffffffc00f09947 */ /* 0x008fea000383ffff */
[----:B------:R-:W-:Y:S05]  /*24ec0*/  BRA `(.L_x_8916) ;  /* 0xfffffe6000207947 */ /* 0x000fea000383ffff */
.L_x_8689:
[----:B0-----:R0:W4:Y:S02]  /*24ed0*/  SYNCS.PHASECHK.TRANS64.TRYWAIT P1, [R20+URZ+0x38850], R13 ;  /* 0x0388500d140075a7 */ /* 0x001124000802017f */
[----:B----4-:R-:W-:Y:S05]  /*24ee0*/  @!P1 NANOSLEEP.SYNCS 0x989680 ;  /* 0x009896800000995d */ /* 0x010fea0003900000 */
[----:B------:R-:W4:Y:S02]  /*24ef0*/  @!P1 SYNCS.PHASECHK.TRANS64 P1, [R20+URZ+0x38850], R13 ;  /* 0x0388500d140095a7 */ /* 0x000f24000802007f */
[----:B----4-:R-:W-:Y:S05]  /*24f00*/  @!P1 BRA `(.L_x_8689) ;  /* 0xfffffffc00f09947 */ /* 0x010fea000383ffff */
[----:B------:R-:W-:Y:S05]  /*24f10*/  BRA `(.L_x_8688) ;  /* 0xfffffe60003c7947 */ /* 0x000fea000383ffff */
.L_x_8698:
[----:B-1----:R1:W2:Y:S02]  /*24f20*/  SYNCS.PHASECHK.TRANS64.TRYWAIT P1, [R21+URZ+0x38830], R200 ;  /* 0x038830c8150075a7 */ /* 0x0022a4000802017f */
[----:B--2---:R-:W-:Y:S05]  /*24f30*/  @!P1 NANOSLEEP.SYNCS 0x989680 ;  /* 0x009896800000995d */ /* 0x004fea0003900000 */
[----:B------:R-:W2:Y:S02]  /*24f40*/  @!P1 SYNCS.PHASECHK.TRANS64 P1, [R21+URZ+0x38830], R200 ;  /* 0x038830c8150095a7 */ /* 0x000ea4000802007f */
[----:B--2---:R-:W-:Y:S05]  /*24f50*/  @!P1 BRA `(.L_x_8698) ;  /* 0xfffffffc00f09947 */ /* 0x004fea000383ffff */
[----:B------:R-:W-:Y:S05]  /*24f60*/  BRA `(.L_x_8697) ;  /* 0xfffffe9000a07947 */ /* 0x000fea000383ffff */
.L_x_8703:
[----:B---3--:R3:W4:Y:S02]  /*24f70*/  SYNCS.PHASECHK.TRANS64.TRYWAIT P1, [R21+URZ+0x38850], R200 ;  /* 0x038850c8150075a7 */ /* 0x008724000802017f */
[----:B----4-:R-:W-:Y:S05]  /*24f80*/  @!P1 NANOSLEEP.SYNCS 0x989680 ;  /* 0x009896800000995d */ /* 0x010fea0003900000 */
[----:B------:R-:W4:Y:S02]  /*24f90*/  @!P1 SYNCS.PHASECHK.TRANS64 P1, [R21+URZ+0x38850], R200 ;  /* 0x038850c8150095a7 */ /* 0x000f24000802007f */
[----:B----4-:R-:W-:Y:S05]  /*24fa0*/  @!P1 BRA `(.L_x_8703) ;  /* 0xfffffffc00f09947 */ /* 0x010fea000383ffff */
[----:B------:R-:W-:Y:S05]  /*24fb0*/  BRA `(.L_x_8702) ;  /* 0xfffffe94003c7947 */ /* 0x000fea000383ffff */
.L_x_8713:
[----:B-1----:R1:W2:Y:S02]  /*24fc0*/  SYNCS.PHASECHK.TRANS64.TRYWAIT P1, [R21+URZ+0x38830], R200 ;  /* 0x038830c8150075a7 */ /* 0x0022a4000802017f */
[----:B--2---:R-:W-:Y:S05]  /*24fd0*/  @!P1 NANOSLEEP.SYNCS 0x989680 ;  /* 0x009896800000995d */ /* 0x004fea0003900000 */
[----:B------:R-:W2:Y:S02]  /*24fe0*/  @!P1 SYNCS.PHASECHK.TRANS64 P1, [R21+URZ+0x38830], R200 ;  /* 0x038830c8150095a7 */ /* 0x000ea4000802007f */
[----:B--2---:R-:W-:Y:S05]  /*24ff0*/  @!P1 BRA `(.L_x_8713) ;  /* 0xfffffffc00f09947 */ /* 0x004fea000383ffff */
[----:B------:R-:W-:Y:S05]  /*25000*/  BRA `(.L_x_8712) ;  /* 0xfffffecc00887947 */ /* 0x000fea000383ffff */
.L_x_8718:
[----:B---3--:R3:W4:Y:S02]  /*25010*/  SYNCS.PHASECHK.TRANS64.TRYWAIT P1, [R21+URZ+0x38850], R200 ;  /* 0x038850c8150075a7 */ /* 0x008724000802017f */
[----:B----4-:R-:W-:Y:S05]  /*25020*/  @!P1 NANOSLEEP.SYNCS 0x989680 ;  /* 0x009896800000995d */ /* 0x010fea0003900000 */
[----:B------:R-:W4:Y:S02]  /*25030*/  @!P1 SYNCS.PHASECHK.TRANS64 P1, [R21+URZ+0x38850], R200 ;  /* 0x038850c8150095a7 */ /* 0x000f24000802007f */
[----:B----4-:R-:W-:Y:S05]  /*25040*/  @!P1 BRA `(.L_x_8718) ;  /* 0xfffffffc00f09947 */ /* 0x010fea000383ffff */
[----:B------:R-:W-:Y:S05]  /*25050*/  BRA `(.L_x_8717) ;  /* 0xfffffed000247947 */ /* 0x000fea000383ffff */
.L_x_8755:
        /* <DEDUP_REMOVED lines=11> */
.L_x_8918:
[----:B------:R-:W-:Y:S05]  /*25110*/  BSYNC B1 ;  /* 0x0000000000017941 */ /* 0x000fea0003800000 */
.L_x_8917:
[----:B------:R-:W-:Y:S05]  /*25120*/  BRA `(.L_x_8919) ;  /* 0xffffff7800007947 */ /* 0x000fea000383ffff */
.L_x_8757:
[----:B------:R-:W-:Y:S01]  /*25130*/  BSSY B1, `(.L_x_8920) ;  /* 0x0000006000017945 */ /* 0x000fe20003800000 */
[----:B------:R-:W-:-:S07]  /*25140*/  IMAD.MOV.U32 R15, RZ, RZ, -0x1 ;  /* 0xffffffffff0f7424 */ /* 0x000fce00078e00ff */
[----:B0-----:R-:W-:Y:S05]  /*25150*/  WARPSYNC.COLLECTIVE R15, `(.L_x_8921) ;  /* 0x000000000f0c7348 */ /* 0x001fea0003c00000 */
[----:B------:R-:W-:Y:S02]  /*25160*/  ELECT P6, UR62, PT ;  /* 0x00000000003e782f */ /* 0x000fe400038c0000 */
[----:B------:R-:W-:Y:S01]  /*25170*/  MOV R14, UR62 ;  /* 0x0000003e000e7c02 */ /* 0x000fe20008000f00 */
[----:B0-----:R-:W-:Y:S10]  /*25180*/  ENDCOLLECTIVE ;  /* 0x000000000000791b */ /* 0x001ff40003800000 */
.L_x_8921:
[----:B------:R-:W-:Y:S05]  /*25190*/  BSYNC B1 ;  /* 0x0000000000017941 */ /* 0x000fea0003800000 */
.L_x_8920:
[----:B------:R-:W-:Y:S05]  /*251a0*/  BRA `(.L_x_8756) ;  /* 0xffffff7400f87947 */ /* 0x000fea000383ffff */
.L_x_8759:
[----:B0-----:R0:W1:Y:S02]  /*251b0*/  SYNCS.PHASECHK.TRANS64.TRYWAIT P0, [R18+URZ+0x38820], R3 ;  /* 0x03882003120075a7 */ /* 0x001064000800017f */
[----:B-1----:R-:W-:Y:S05]  /*251c0*/  @!P0 NANOSLEEP.SYNCS 0x989680 ;  /* 0x009896800000895d */ /* 0x002fea0003900000 */
[----:B------:R-:W1:Y:S02]  /*251d0*/  @!P0 SYNCS.PHASECHK.TRANS64 P0, [R18+URZ+0x38820], R3 ;  /* 0x03882003120085a7 */ /* 0x000e64000800007f */
[----:B-1----:R-:W-:Y:S05]  /*251e0*/  @!P0 BRA `(.L_x_8759) ;  /* 0xfffffffc00f08947 */ /* 0x002fea000383ffff */
[----:B------:R-:W-:Y:S05]  /*251f0*/  BRA `(.L_x_8922) ;  /* 0xffffff7800087947 */ /* 0x000fea000383ffff */
.L_x_8763:
[----:B0-----:R0:W1:Y:S02]  /*25200*/  SYNCS.PHASECHK.TRANS64.TRYWAIT P0, [R3+URZ+0x388a0], R9 ;  /* 0x0388a009030075a7 */ /* 0x001064000800017f */
[----:B-1----:R-:W-:Y:S05]  /*25210*/  @!P0 NANOSLEEP.SYNCS 0x989680 ;  /* 0x009896800000895d */ /* 0x002fea0003900000 */
[----:B------:R-:W1:Y:S02]  /*25220*/  @!P0 SYNCS.PHASECHK.TRANS64 P0, [R3+URZ+0x388a0], R9 ;  /* 0x0388a009030085a7 */ /* 0x000e64000800007f */
[----:B-1----:R-:W-:Y:S05]  /*25230*/  @!P0 BRA `(.L_x_8763) ;  /* 0xfffffffc00f08947 */ /* 0x002fea000383ffff */
[----:B------:R-:W-:Y:S05]  /*25240*/  BRA `(.L_x_8923) ;  /* 0xffffff7800207947 */ /* 0x000fea000383ffff */
.L_x_8768:
[----:B-1----:R1:W2:Y:S02]  /*25250*/  SYNCS.PHASECHK.TRANS64.TRYWAIT P0, [R3+URZ+0x388c0], R9 ;  /* 0x0388c009030075a7 */ /* 0x0022a4000800017f */
[----:B--2---:R-:W-:Y:S05]  /*25260*/  @!P0 NANOSLEEP.SYNCS 0x989680 ;  /* 0x009896800000895d */ /* 0x004fea0003900000 */
[----:B------:R-:W2:Y:S02]  /*25270*/  @!P0 SYNCS.PHASECHK.TRANS64 P0, [R3+URZ+0x388c0], R9 ;  /* 0x0388c009030085a7 */ /* 0x000ea4000800007f */
[----:B--2---:R-:W-:Y:S05]  /*25280*/  @!P0 BRA `(.L_x_8768) ;  /* 0xfffffffc00f08947 */ /* 0x004fea000383ffff */
[----:B------:R-:W-:Y:S05]  /*25290*/  BRA `(.L_x_8924) ;  /* 0xffffff78009c7947 */ /* 0x000fea000383ffff */
.L_x_8782:
[----:B0-----:R0:W1:Y:S02]  /*252a0*/  SYNCS.PHASECHK.TRANS64.TRYWAIT P1, [R9+URZ+0x388a0], R2 ;  /* 0x0388a002090075a7 */ /* 0x001064000802017f */
[----:B-1----:R-:W-:Y:S05]  /*252b0*/  @!P1 NANOSLEEP.SYNCS 0x989680 ;  /* 0x009896800000995d */ /* 0x002fea0003900000 */
[----:B------:R-:W1:Y:S02]  /*252c0*/  @!P1 SYNCS.PHASECHK.TRANS64 P1, [R9+URZ+0x388a0], R2 ;  /* 0x0388a002090095a7 */ /* 0x000e64000802007f */
[----:B-1----:R-:W-:Y:S05]  /*252d0*/  @!P1 BRA `(.L_x_8782) ;  /* 0xfffffffc00f09947 */ /* 0x002fea000383ffff */
[----:B------:R-:W-:Y:S05]  /*252e0*/  BRA `(.L_x_8925) ;  /* 0xffffff8400007947 */ /* 0x000fea000383ffff */
.L_x_8787:
[----:B-1----:R1:W2:Y:S02]  /*252f0*/  SYNCS.PHASECHK.TRANS64.TRYWAIT P1, [R9+URZ+0x388c0], R2 ;  /* 0x0388c002090075a7 */ /* 0x0022a4000802017f */
[----:B--2---:R-:W-:Y:S05]  /*25300*/  @!P1 NANOSLEEP.SYNCS 0x989680 ;  /* 0x009896800000995d */ /* 0x004fea0003900000 */
[----:B------:R-:W2:Y:S02]  /*25310*/  @!P1 SYNCS.PHASECHK.TRANS64 P1, [R9+URZ+0x388c0], R2 ;  /* 0x0388c002090095a7 */ /* 0x000ea4000802007f */
[----:B--2---:R-:W-:Y:S05]  /*25320*/  @!P1 BRA `(.L_x_8787) ;  /* 0xfffffffc00f09947 */ /* 0x004fea000383ffff */
[----:B------:R-:W-:Y:S05]  /*25330*/  BRA `(.L_x_8926) ;  /* 0xffffff8400787947 */ /* 0x000fea000383ffff */
.L_x_8809:
        /* <DEDUP_REMOVED lines=11> */
.L_x_8928:
[----:B------:R-:W-:Y:S05]  /*253f0*/  BSYNC B0 ;  /* 0x0000000000007941 */ /* 0x000fea0003800000 */
.L_x_8927:
[----:B------:R-:W-:Y:S05]  /*25400*/  BRA `(.L_x_8929) ;  /* 0xffffff9c003c7947 */ /* 0x000fea000383ffff */
.L_x_8812:
[----:B0-----:R0:W1:Y:S02]  /*25410*/  SYNCS.PHASECHK.TRANS64.TRYWAIT P0, [R26+URZ+0x38840], R0 ;  /* 0x038840001a0075a7 */ /* 0x001064000800017f */
[----:B-1----:R-:W-:Y:S05]  /*25420*/  @!P0 NANOSLEEP.SYNCS 0x989680 ;  /* 0x009896800000895d */ /* 0x002fea0003900000 */
[----:B------:R-:W1:Y:S02]  /*25430*/  @!P0 SYNCS.PHASECHK.TRANS64 P0, [R26+URZ+0x38840], R0 ;  /* 0x038840001a0085a7 */ /* 0x000e64000800007f */
[----:B-1----:R-:W-:Y:S05]  /*25440*/  @!P0 BRA `(.L_x_8812) ;  /* 0xfffffffc00f08947 */ /* 0x002fea000383ffff */
[----:B------:R-:W-:Y:S05]  /*25450*/  BRA `(.L_x_8930) ;  /* 0xffffff9c00747947 */ /* 0x000fea000383ffff */
.L_x_8813:
        /* <DEDUP_REMOVED lines=8> */
.L_x_8932:
[----:B------:R-:W-:Y:S05]  /*254e0*/  BSYNC B0 ;  /* 0x0000000000007941 */ /* 0x000fea0003800000 */
.L_x_8931:
[----:B------:R-:W-:Y:S01]  /*254f0*/  MOV R13, R0 ;  /* 0x00000000000d7202 */ /* 0x000fe20000000f00 */
        /* <DEDUP_REMOVED lines=8> */
.L_x_8933:
[----:B------:R-:W-:Y:S02]  /*25580*/  IMAD.MOV.U32 R13, RZ, RZ, R4 ;  /* 0x000000ffff0d7224 */ /* 0x000fe400078e0004 */
[----:B------:R-:W-:Y:S02]  /*25590*/  IMAD.MOV.U32 R12, RZ, RZ, 0x1 ;  /* 0x00000001ff0c7424 */ /* 0x000fe400078e00ff */
[----:B------:R-:W-:-:S07]  /*255a0*/  IMAD.MOV.U32 R3, RZ, RZ, R14 ;  /* 0x000000ffff037224 */ /* 0x000fce00078e000e */
[----:B------:R-:W-:Y:S05]  /*255b0*/  WARPSYNC.COLLECTIVE R15, `(.L_x_8934) ;  /* 0x000000000f087348 */ /* 0x000fea0003c00000 */
[----:B------:R0:W1:Y:S02]  /*255c0*/  SHFL.IDX P6, R14, R13, R12, R11 ;  /* 0x0000000c0d0e7389 */ /* 0x00006400000c000b */
[----:B01----:R-:W-:Y:S01]  /*255d0*/  ENDCOLLECTIVE ;  /* 0x000000000000791b */ /* 0x003fe20003800000 */
.L_x_8934:
        /* <DEDUP_REMOVED lines=15> */
.L_x_8935:
[----:B------:R-:W-:Y:S02]  /*256d0*/  @P0 IMAD R6, R5, 0x2, R18 ;  /* 0x0000000205060824 */ /* 0x000fe400078e0212 */
[----:B------:R-:W-:Y:S02]  /*256e0*/  IMAD.MOV.U32 R13, RZ, RZ, R4 ;  /* 0x000000ffff0d7224 */ /* 0x000fe400078e0004 */
[----:B------:R-:W-:Y:S02]  /*256f0*/  IMAD.MOV.U32 R12, RZ, RZ, 0x2 ;  /* 0x00000002ff0c7424 */ /* 0x000fe400078e00ff */
[----:B------:R-:W-:-:S07]  /*25700*/  IMAD.MOV.U32 R3, RZ, RZ, R14 ;  /* 0x000000ffff037224 */ /* 0x000fce00078e000e */
[----:B------:R-:W-:Y:S05]  /*25710*/  WARPSYNC.COLLECTIVE R15, `(.L_x_8936) ;  /* 0x000000000f087348 */ /* 0x000fea0003c00000 */
[----:B------:R0:W1:Y:S02]  /*25720*/  SHFL.IDX P6, R14, R13, R12, R11 ;  /* 0x0000000c0d0e7389 */ /* 0x00006400000c000b */
[----:B01----:R-:W-:Y:S01]  /*25730*/  ENDCOLLECTIVE ;  /* 0x000000000000791b */ /* 0x003fe20003800000 */
.L_x_8936:
        /* <DEDUP_REMOVED lines=15> */
.L_x_8937:
[----:B------:R-:W-:Y:S02]  /*25830*/  @P0 IMAD R6, R5, 0x2, R18 ;  /* 0x0000000205060824 */ /* 0x000fe400078e0212 */
[----:B------:R-:W-:Y:S02]  /*25840*/  IMAD.MOV.U32 R13, RZ, RZ, R4 ;  /* 0x000000ffff0d7224 */ /* 0x000fe400078e0004 */
[----:B------:R-:W-:Y:S02]  /*25850*/  IMAD.MOV.U32 R12, RZ, RZ, 0x3 ;  /* 0x00000003ff0c7424 */ /* 0x000fe400078e00ff */
[----:B------:R-:W-:-:S07]  /*25860*/  IMAD.MOV.U32 R3, RZ, RZ, R14 ;  /* 0x000000ffff037224 */ /* 0x000fce00078e000e */
[----:B------:R-:W-:Y:S05]  /*25870*/  WARPSYNC.COLLECTIVE R15, `(.L_x_8938) ;  /* 0x000000000f087348 */ /* 0x000fea0003c00000 */
[----:B------:R0:W1:Y:S02]  /*25880*/  SHFL.IDX P6, R14, R13, R12, R11 ;  /* 0x0000000c0d0e7389 */ /* 0x00006400000c000b */
[----:B01----:R-:W-:Y:S01]  /*25890*/  ENDCOLLECTIVE ;  /* 0x000000000000791b */ /* 0x003fe20003800000 */
.L_x_8938:
        /* <DEDUP_REMOVED lines=10> */
.L_x_8939:
[----:B------:R-:W-:Y:S01]  /*25940*/  @!PT LDS RZ, [RZ] ;  /* 0x00000000fffff984 */ /* 0x000fe20000000800 */
[----:B------:R-:W-:Y:S01]  /*25950*/  @!PT LDS RZ, [RZ] ;  /* 0x00000000fffff984 */ /* 0x000fe20000000800 */
[----:B------:R-:W-:Y:S01]  /*25960*/  @!PT LDS RZ, [RZ] ;  /* 0x00000000fffff984 */ /* 0x000fe20000000800 */
[----:B------:R0:W-:Y:S01]  /*25970*/  @P0 LDGSTS.E.BYPASS.LTC128B.128 [R6+0x23400], desc[UR40][R2.64], !P2 ;  /* 0x2340000002060fae */ /* 0x0001e2000d101d68 */
[----:B------:R-:W-:Y:S01]  /*25980*/  IMAD.MOV.U32 R0, RZ, RZ, R14 ;  /* 0x000000ffff007224 */ /* 0x000fe200078e000e */
[----:B------:R-:W-:Y:S06]  /*25990*/  BRA `(.L_x_8940) ;  /* 0xffffff9c00207947 */ /* 0x000fec000383ffff */
.L_x_8818:
        /* <DEDUP_REMOVED lines=9> */
.L_x_8941:
        /* <DEDUP_REMOVED lines=10> */
.L_x_8942:
[----:B------:R-:W-:Y:S02]  /*25ad0*/  IMAD.MOV.U32 R13, RZ, RZ, R3 ;  /* 0x000000ffff0d7224 */ /* 0x000fe400078e0003 */
[----:B------:R-:W-:Y:S02]  /*25ae0*/  IMAD.MOV.U32 R12, RZ, RZ, 0x1 ;  /* 0x00000001ff0c7424 */ /* 0x000fe400078e00ff */
[----:B------:R-:W-:-:S07]  /*25af0*/  IMAD.MOV.U32 R4, RZ, RZ, R14 ;  /* 0x000000ffff047224 */ /* 0x000fce00078e000e */
[----:B------:R-:W-:Y:S05]  /*25b00*/  WARPSYNC.COLLECTIVE R15, `(.L_x_8943) ;  /* 0x000000000f087348 */ /* 0x000fea0003c00000 */
[----:B------:R0:W1:Y:S02]  /*25b10*/  SHFL.IDX P6, R14, R13, R12, R11 ;  /* 0x0000000c0d0e7389 */ /* 0x00006400000c000b */
[----:B01----:R-:W-:Y:S01]  /*25b20*/  ENDCOLLECTIVE ;  /* 0x000000000000791b */ /* 0x003fe20003800000 */
.L_x_8943:
        /* <DEDUP_REMOVED lines=12> */
.L_x_8944:
[----:B------:R-:W-:Y:S02]  /*25bf0*/  IMAD.MOV.U32 R13, RZ, RZ, R3 ;  /* 0x000000ffff0d7224 */ /* 0x000fe400078e0003 */
[----:B------:R-:W-:Y:S02]  /*25c00*/  IMAD.MOV.U32 R12, RZ, RZ, 0x2 ;  /* 0x00000002ff0c7424 */ /* 0x000fe400078e00ff */
[----:B------:R-:W-:-:S07]  /*25c10*/  IMAD.MOV.U32 R5, RZ, RZ, R14 ;  /* 0x000000ffff057224 */ /* 0x000fce00078e000e */
[----:B------:R-:W-:Y:S05]  /*25c20*/  WARPSYNC.COLLECTIVE R15, `(.L_x_8945) ;  /* 0x000000000f087348 */ /* 0x000fea0003c00000 */
[----:B------:R0:W1:Y:S02]  /*25c30*/  SHFL.IDX P6, R14, R13, R12, R11 ;  /* 0x0000000c0d0e7389 */ /* 0x00006400000c000b */
[----:B01----:R-:W-:Y:S01]  /*25c40*/  ENDCOLLECTIVE ;  /* 0x000000000000791b */ /* 0x003fe20003800000 */
.L_x_8945:
        /* <DEDUP_REMOVED lines=10> */
.L_x_8946:
        /* <DEDUP_REMOVED lines=11> */
.L_x_8947:
        /* <DEDUP_REMOVED lines=10> */
.L_x_8948:
[----:B------:R-:W-:Y:S01]  /*25e40*/  @!PT LDS RZ, [RZ] ;  /* 0x00000000fffff984 */ /* 0x000fe20000000800 */
[----:B------:R-:W-:Y:S01]  /*25e50*/  @!PT LDS RZ, [RZ] ;  /* 0x00000000fffff984 */ /* 0x000fe20000000800 */
[----:B------:R-:W-:Y:S01]  /*25e60*/  @!PT LDS RZ, [RZ] ;  /* 0x00000000fffff984 */ /* 0x000fe20000000800 */
[----:B------:R1:W-:Y:S01]  /*25e70*/  @!P0 LDGSTS.E.BYPASS.LTC128B.128 [R23+0x21400], desc[UR40][R4.64], !P1 ;  /* 0x2140000004178fae */ /* 0x0003e2000c901d68 */
[----:B------:R-:W-:Y:S01]  /*25e80*/  IMAD.MOV.U32 R0, RZ, RZ, R14 ;  /* 0x000000ffff007224 */ /* 0x000fe200078e000e */
[----:B------:R-:W-:Y:S06]  /*25e90*/  BRA `(.L_x_8949) ;  /* 0xffffffa000347947 */ /* 0x000fec000383ffff */
.L_x_8822:
        /* <DEDUP_REMOVED lines=45> */
.L_x_8951:
[----:B------:R-:W-:Y:S05]  /*26170*/  BSYNC B0 ;  /* 0x0000000000007941 */ /* 0x000fea0003800000 */
.L_x_8950:
        /* <DEDUP_REMOVED lines=11> */
.L_x_8952:
        /* <DEDUP_REMOVED lines=39> */
.L_x_8953:
        /* <DEDUP_REMOVED lines=8> */
.L_x_8954:
        /* <DEDUP_REMOVED lines=33> */
.L_x_8955:
[----:B------:R-:W-:Y:S02]  /*26730*/  IMAD.MOV.U32 R13, RZ, RZ, R5 ;  /* 0x000000ffff0d7224 */ /* 0x000fe400078e0005 */
[----:B------:R-:W-:-:S07]  /*26740*/  IMAD.MOV.U32 R8, RZ, RZ, R14 ;  /* 0x000000ffff087224 */ /* 0x000fce00078e000e */
[----:B------:R-:W-:Y:S05]  /*26750*/  WARPSYNC.COLLECTIVE R15, `(.L_x_8956) ;  /* 0x000000000f087348 */ /* 0x000fea0003c00000 */
[----:B------:R0:W1:Y:S02]  /*26760*/  SHFL.IDX P6, R14, R13, R12, R11 ;  /* 0x0000000c0d0e7389 */ /* 0x00006400000c000b */
[----:B01----:R-:W-:Y:S01]  /*26770*/  ENDCOLLECTIVE ;  /* 0x000000000000791b */ /* 0x003fe20003800000 */
.L_x_8956:
        /* <DEDUP_REMOVED lines=23> */
.L_x_8957:
        /* <DEDUP_REMOVED lines=9> */
.L_x_8958:
[----:B------:R-:W-:Y:S01]  /*26980*/  IMAD.MOV.U32 R2, RZ, RZ, R14 ;  /* 0x000000ffff027224 */ /* 0x000fe200078e000e */
[----:B------:R-:W-:Y:S06]  /*26990*/  BRA `(.L_x_8959) ;  /* 0xffffffa400107947 */ /* 0x000fec000383ffff */
.L_x_8827:
[----:B-1----:R1:W2:Y:S02]  /*269a0*/  SYNCS.PHASECHK.TRANS64.TRYWAIT P0, [R18+URZ+0x38820], R0 ;  /* 0x03882000120075a7 */ /* 0x0022a4000800017f */
[----:B--2---:R-:W-:Y:S05]  /*269b0*/  @!P0 NANOSLEEP.SYNCS 0x989680 ;  /* 0x009896800000895d */ /* 0x004fea0003900000 */
[----:B------:R-:W2:Y:S02]  /*269c0*/  @!P0 SYNCS.PHASECHK.TRANS64 P0, [R18+URZ+0x38820], R0 ;  /* 0x03882000120085a7 */ /* 0x000ea4000800007f */
[----:B--2---:R-:W-:Y:S05]  /*269d0*/  @!P0 BRA `(.L_x_8827) ;  /* 0xfffffffc00f08947 */ /* 0x004fea000383ffff */
[----:B------:R-:W-:Y:S05]  /*269e0*/  BRA `(.L_x_8960) ;  /* 0xffffffa400b87947 */ /* 0x000fea000383ffff */
.L_x_8830:
[----:B-1----:R1:W2:Y:S02]  /*269f0*/  SYNCS.PHASECHK.TRANS64.TRYWAIT P0, [R26+URZ+0x38860], R0 ;  /* 0x038860001a0075a7 */ /* 0x0022a4000800017f */
[----:B--2---:R-:W-:Y:S05]  /*26a00*/  @!P0 NANOSLEEP.SYNCS 0x989680 ;  /* 0x009896800000895d */ /* 0x004fea0003900000 */
[----:B------:R-:W2:Y:S02]  /*26a10*/  @!P0 SYNCS.PHASECHK.TRANS64 P0, [R26+URZ+0x38860], R0 ;  /* 0x038860001a0085a7 */ /* 0x000ea4000800007f */
[----:B--2---:R-:W-:Y:S05]  /*26a20*/  @!P0 BRA `(.L_x_8830) ;  /* 0xfffffffc00f08947 */ /* 0x004fea000383ffff */
[----:B------:R-:W-:Y:S05]  /*26a30*/  BRA `(.L_x_8961) ;  /* 0xffffffa400c87947 */ /* 0x000fea000383ffff */
.L_x_8831:
        /* <DEDUP_REMOVED lines=8> */
.L_x_8963:
[----:B------:R-:W-:Y:S05]  /*26ac0*/  BSYNC B0 ;  /* 0x0000000000007941 */ /* 0x000fea0003800000 */
.L_x_8962:
        /* <DEDUP_REMOVED lines=15> */
.L_x_8964:
        /* <DEDUP_REMOVED lines=39> */
.L_x_8965:
[----:B------:R-:W-:Y:S02]  /*26e30*/  IMAD.MOV.U32 R13, RZ, RZ, R5 ;  /* 0x000000ffff0d7224 */ /* 0x000fe400078e0005 */
[----:B------:R-:W-:-:S07]  /*26e40*/  IMAD.MOV.U32 R3, RZ, RZ, R14 ;  /* 0x000000ffff037224 */ /* 0x000fce00078e000e */
[----:B------:R-:W-:Y:S05]  /*26e50*/  WARPSYNC.COLLECTIVE R15, `(.L_x_8966) ;  /* 0x000000000f087348 */ /* 0x000fea0003c00000 */
[----:B------:R0:W1:Y:S02]  /*26e60*/  SHFL.IDX P6, R14, R13, R12, R11 ;  /* 0x0000000c0d0e7389 */ /* 0x00006400000c000b */
[----:B01----:R-:W-:Y:S01]  /*26e70*/  ENDCOLLECTIVE ;  /* 0x000000000000791b */ /* 0x003fe20003800000 */
.L_x_8966:
        /* <DEDUP_REMOVED lines=29> */
.L_x_8967:
[----:B------:R-:W-:Y:S02]  /*27050*/  IMAD.MOV.U32 R13, RZ, RZ, R5 ;  /* 0x000000ffff0d7224 */ /* 0x000fe400078e0005 */
[----:B------:R-:W-:-:S07]  /*27060*/  IMAD.MOV.U32 R7, RZ, RZ, R14 ;  /* 0x000000ffff077224 */ /* 0x000fce00078e000e */
[----:B------:R-:W-:Y:S05]  /*27070*/  WARPSYNC.COLLECTIVE R15, `(.L_x_8968) ;  /* 0x000000000f087348 */ /* 0x000fea0003c00000 */
[----:B------:R0:W1:Y:S02]  /*27080*/  SHFL.IDX P6, R14, R13, R12, R11 ;  /* 0x0000000c0d0e7389 */ /* 0x00006400000c000b */
[----:B01----:R-:W-:Y:S01]  /*27090*/  ENDCOLLECTIVE ;  /* 0x000000000000791b */ /* 0x003fe20003800000 */
.L_x_8968:
        /* <DEDUP_REMOVED lines=29> */
.L_x_8969:
[----:B------:R-:W-:Y:S02]  /*27270*/  IMAD.MOV.U32 R13, RZ, RZ, R5 ;  /* 0x000000ffff0d7224 */ /* 0x000fe400078e0005 */
[----:B------:R-:W-:-:S07]  /*27280*/  IMAD.MOV.U32 R6, RZ, RZ, R14 ;  /* 0x000000ffff067224 */ /* 0x000fce00078e000e */
[----:B------:R-:W-:Y:S05]  /*27290*/  WARPSYNC.COLLECTIVE R15, `(.L_x_8970) ;  /* 0x000000000f087348 */ /* 0x000fea0003c00000 */
[----:B------:R0:W1:Y:S02]  /*272a0*/  SHFL.IDX P6, R14, R13, R12, R11 ;  /* 0x0000000c0d0e7389 */ /* 0x00006400000c000b */
[----:B01----:R-:W-:Y:S01]  /*272b0*/  ENDCOLLECTIVE ;  /* 0x000000000000791b */ /* 0x003fe20003800000 */
.L_x_8970:
[----:B------:R-:W-:Y:S01]  /*272c0*/  IMAD.MOV.U32 R2, RZ, RZ, R14 ;  /* 0x000000ffff027224 */ /* 0x000fe200078e000e */
[----:B------:R-:W-:Y:S06]  /*272d0*/  BRA `(.L_x_8971) ;  /* 0xffffffa400587947 */ /* 0x000fec000383ffff */
.L_x_8838:
[----:B0-----:R0:W1:Y:S02]  /*272e0*/  SYNCS.PHASECHK.TRANS64.TRYWAIT P0, [R6+URZ+0x38840], R25 ;  /* 0x03884019060075a7 */ /* 0x001064000800017f */
[----:B-1----:R-:W-:Y:S05]  /*272f0*/  @!P0 NANOSLEEP.SYNCS 0x989680 ;  /* 0x009896800000895d */ /* 0x002fea0003900000 */
[----:B------:R-:W1:Y:S02]  /*27300*/  @!P0 SYNCS.PHASECHK.TRANS64 P0, [R6+URZ+0x38840], R25 ;  /* 0x03884019060085a7 */ /* 0x000e64000800007f */
[----:B-1----:R-:W-:Y:S05]  /*27310*/  @!P0 BRA `(.L_x_8838) ;  /* 0xfffffffc00f08947 */ /* 0x002fea000383ffff */
[----:B------:R-:W-:Y:S05]  /*27320*/  BRA `(.L_x_8972) ;  /* 0xffffffa800e47947 */ /* 0x000fea000383ffff */
.L_x_8839:
        /* <DEDUP_REMOVED lines=8> */
.L_x_8974:
[----:B------:R-:W-:Y:S05]  /*273b0*/  BSYNC B1 ;  /* 0x0000000000017941 */ /* 0x000fea0003800000 */
.L_x_8973:
        /* <DEDUP_REMOVED lines=9> */
.L_x_8975:
[----:B------:R-:W-:Y:S02]  /*27450*/  IMAD.MOV.U32 R13, RZ, RZ, R26 ;  /* 0x000000ffff0d7224 */ /* 0x000fe400078e001a */
[----:B------:R-:W-:Y:S02]  /*27460*/  IMAD.MOV.U32 R12, RZ, RZ, 0x1 ;  /* 0x00000001ff0c7424 */ /* 0x000fe400078e00ff */
[----:B------:R-:W-:-:S07]  /*27470*/  IMAD.MOV.U32 R2, RZ, RZ, R14 ;  /* 0x000000ffff027224 */ /* 0x000fce00078e000e */
[----:B------:R-:W-:Y:S05]  /*27480*/  WARPSYNC.COLLECTIVE R15, `(.L_x_8976) ;  /* 0x000000000f087348 */ /* 0x000fea0003c00000 */
[----:B------:R0:W1:Y:S02]  /*27490*/  SHFL.IDX P6, R14, R13, R12, R11 ;  /* 0x0000000c0d0e7389 */ /* 0x00006400000c000b */
[----:B01----:R-:W-:Y:S01]  /*274a0*/  ENDCOLLECTIVE ;  /* 0x000000000000791b */ /* 0x003fe20003800000 */
.L_x_8976:
        /* <DEDUP_REMOVED lines=11> */
.L_x_8977:
[----:B------:R-:W-:Y:S02]  /*27560*/  IMAD.MOV.U32 R13, RZ, RZ, R26 ;  /* 0x000000ffff0d7224 */ /* 0x000fe400078e001a */
[----:B------:R-:W-:Y:S02]  /*27570*/  IMAD.MOV.U32 R12, RZ, RZ, 0x2 ;  /* 0x00000002ff0c7424 */ /* 0x000fe400078e00ff */
[----:B------:R-:W-:-:S07]  /*27580*/  IMAD.MOV.U32 R2, RZ, RZ, R14 ;  /* 0x000000ffff027224 */ /* 0x000fce00078e000e */
[----:B------:R-:W-:Y:S05]  /*27590*/  WARPSYNC.COLLECTIVE R15, `(.L_x_8978) ;  /* 0x000000000f087348 */ /* 0x000fea0003c00000 */
[----:B------:R0:W1:Y:S02]  /*275a0*/  SHFL.IDX P6, R14, R13, R12, R11 ;  /* 0x0000000c0d0e7389 */ /* 0x00006400000c000b */
[----:B01----:R-:W-:Y:S01]  /*275b0*/  ENDCOLLECTIVE ;  /* 0x000000000000791b */ /* 0x003fe20003800000 */
.L_x_8978:
        /* <DEDUP_REMOVED lines=11> */
.L_x_8979:
[----:B------:R-:W-:Y:S02]  /*27670*/  IMAD.MOV.U32 R13, RZ, RZ, R26 ;  /* 0x000000ffff0d7224 */ /* 0x000fe400078e001a */
[----:B------:R-:W-:Y:S02]  /*27680*/  IMAD.MOV.U32 R12, RZ, RZ, 0x3 ;  /* 0x00000003ff0c7424 */ /* 0x000fe400078e00ff */
[----:B------:R-:W-:-:S07]  /*27690*/  IMAD.MOV.U32 R2, RZ, RZ, R14 ;  /* 0x000000ffff027224 */ /* 0x000fce00078e000e */
[----:B------:R-:W-:Y:S05]  /*276a0*/  WARPSYNC.COLLECTIVE R15, `(.L_x_8980) ;  /* 0x000000000f087348 */ /* 0x000fea0003c00000 */
[----:B------:R0:W1:Y:S02]  /*276b0*/  SHFL.IDX P6, R14, R13, R12, R11 ;  /* 0x0000000c0d0e7389 */ /* 0x00006400000c000b */
[----:B01----:R-:W-:Y:S01]  /*276c0*/  ENDCOLLECTIVE ;  /* 0x000000000000791b */ /* 0x003fe20003800000 */
.L_x_8980:
        /* <DEDUP_REMOVED lines=11> */
.L_x_8981:
[----:B------:R-:W-:Y:S01]  /*27780*/  IMAD.MOV.U32 R2, RZ, RZ, R14 ;  /* 0x000000ffff027224 */ /* 0x000fe200078e000e */
[----:B------:R-:W-:Y:S06]  /*27790*/  BRA `(.L_x_8982) ;  /* 0xffffffa8006c7947 */ /* 0x000fec000383ffff */
.L_x_8844:
[----:B---3--:R3:W4:Y:S02]  /*277a0*/  SYNCS.PHASECHK.TRANS64.TRYWAIT P0, [R6+URZ+0x38860], R25 ;  /* 0x03886019060075a7 */ /* 0x008724000800017f */
[----:B----4-:R-:W-:Y:S05]  /*277b0*/  @!P0 NANOSLEEP.SYNCS 0x989680 ;  /* 0x009896800000895d */ /* 0x010fea0003900000 */
[----:B------:R-:W4:Y:S02]  /*277c0*/  @!P0 SYNCS.PHASECHK.TRANS64 P0, [R6+URZ+0x38860], R25 ;  /* 0x03886019060085a7 */ /* 0x000f24000800007f */
[----:B----4-:R-:W-:Y:S05]  /*277d0*/  @!P0 BRA `(.L_x_8844) ;  /* 0xfffffffc00f08947 */ /* 0x010fea000383ffff */
[----:B------:R-:W-:Y:S05]  /*277e0*/  BRA `(.L_x_8983) ;  /* 0xffffffa800bc7947 */ /* 0x000fea000383ffff */
.L_x_8845:
        /* <DEDUP_REMOVED lines=8> */
.L_x_8985:
[----:B------:R-:W-:Y:S05]  /*27870*/  BSYNC B1 ;  /* 0x0000000000017941 */ /* 0x000fea0003800000 */
.L_x_8984:
        /* <DEDUP_REMOVED lines=13> */
.L_x_8986:
        /* <DEDUP_REMOVED lines=17> */
.L_x_8987:
        /* <DEDUP_REMOVED lines=16> */
.L_x_8988:
        /* <DEDUP_REMOVED lines=19> */
.L_x_8989:
        /* <DEDUP_REMOVED lines=14> */
.L_x_8990:
        /* <DEDUP_REMOVED lines=16> */
.L_x_8991:
        /* <DEDUP_REMOVED lines=14> */
.L_x_8992:
[----:B------:R-:W-:Y:S05]  /*27f50*/  BRA `(.L_x_8993) ;  /* 0xffffffa800207947 */ /* 0x000fea000383ffff */
.L_x_8853:
        /* <DEDUP_REMOVED lines=8> */
.L_x_8995:
[----:B------:R-:W-:Y:S05]  /*27fe0*/  BSYNC B0 ;  /* 0x0000000000007941 */ /* 0x000fea0003800000 */
.L_x_8994:
        /* <DEDUP_REMOVED lines=9> */
.L_x_8996:
        /* <DEDUP_REMOVED lines=23> */
.L_x_8997:
[----:B------:R-:W-:Y:S01]  /*281f0*/  IMAD.MOV.U32 R12, RZ, RZ, 0x2 ;  /* 0x00000002ff0c7424 */ /* 0x000fe200078e00ff */
[----:B------:R-:W-:-:S05]  /*28200*/  SEL R4, R14, RZ, P1 ;  /* 0x000000ff0e047207 */ /* 0x000fca0000800000 */
[----:B------:R-:W-:-:S04]  /*28210*/  IMAD.IADD R4, R13, 0x1, R4 ;  /* 0x000000010d047824 */ /* 0x000fc800078e0204 */
[----:B------:R-:W-:-:S07]  /*28220*/  IMAD.MOV.U32 R13, RZ, RZ, R4 ;  /* 0x000000ffff0d7224 */ /* 0x000fce00078e0004 */
[----:B------:R-:W-:Y:S05]  /*28230*/  WARPSYNC.COLLECTIVE R15, `(.L_x_8998) ;  /* 0x000000000f087348 */ /* 0x000fea0003c00000 */
[----:B------:R0:W1:Y:S02]  /*28240*/  SHFL.UP P6, R14, R13, R12, R11 ;  /* 0x0400000c0d0e7389 */ /* 0x00006400000c000b */
[----:B01----:R-:W-:Y:S01]  /*28250*/  ENDCOLLECTIVE ;  /* 0x000000000000791b */ /* 0x003fe20003800000 */
.L_x_8998:
[----:B------:R-:W-:Y:S01]  /*28260*/  IMAD.MOV.U32 R12, RZ, RZ, 0x4 ;  /* 0x00000004ff0c7424 */ /* 0x000fe200078e00ff */
[----:B------:R-:W-:-:S05]  /*28270*/  SEL R3, R14, RZ, P2 ;  /* 0x000000ff0e037207 */ /* 0x000fca0001000000 */
[----:B------:R-:W-:-:S04]  /*28280*/  IMAD.IADD R2, R4, 0x1, R3 ;  /* 0x0000000104027824 */ /* 0x000fc800078e0203 */
[----:B------:R-:W-:-:S07]  /*28290*/  IMAD.MOV.U32 R13, RZ, RZ, R2 ;  /* 0x000000ffff0d7224 */ /* 0x000fce00078e0002 */
[----:B------:R-:W-:Y:S05]  /*282a0*/  WARPSYNC.COLLECTIVE R15, `(.L_x_8999) ;  /* 0x000000000f087348 */ /* 0x000fea0003c00000 */
[----:B------:R0:W1:Y:S02]  /*282b0*/  SHFL.UP P6, R14, R13, R12, R11 ;  /* 0x0400000c0d0e7389 */ /* 0x00006400000c000b */
[----:B01----:R-:W-:Y:S01]  /*282c0*/  ENDCOLLECTIVE ;  /* 0x000000000000791b */ /* 0x003fe20003800000 */
.L_x_8999:
[----:B------:R-:W-:Y:S01]  /*282d0*/  IMAD.MOV.U32 R12, RZ, RZ, 0x8 ;  /* 0x00000008ff0c7424 */ /* 0x000fe200078e00ff */
[----:B------:R-:W-:-:S05]  /*282e0*/  SEL R3, R14, RZ, P3 ;  /* 0x000000ff0e037207 */ /* 0x000fca0001800000 */
[----:B------:R-:W-:-:S04]  /*282f0*/  IMAD.IADD R3, R2, 0x1, R3 ;  /* 0x0000000102037824 */ /* 0x000fc800078e0203 */
[----:B------:R-:W-:-:S07]  /*28300*/  IMAD.MOV.U32 R13, RZ, RZ, R3 ;  /* 0x000000ffff0d7224 */ /* 0x000fce00078e0003 */
[----:B------:R-:W-:Y:S05]  /*28310*/  WARPSYNC.COLLECTIVE R15, `(.L_x_9000) ;  /* 0x000000000f087348 */ /* 0x000fea0003c00000 */
[----:B------:R0:W1:Y:S02]  /*28320*/  SHFL.UP P6, R14, R13, R12, R11 ;  /* 0x0400000c0d0e7389 */ /* 0x00006400000c000b */
[----:B01----:R-:W-:Y:S01]  /*28330*/  ENDCOLLECTIVE ;  /* 0x000000000000791b */ /* 0x003fe20003800000 */
.L_x_9000:
[----:B------:R-:W-:Y:S01]  /*28340*/  IMAD.MOV.U32 R12, RZ, RZ, 0x10 ;  /* 0x00000010ff0c7424 */ /* 0x000fe200078e00ff */
[----:B------:R-:W-:-:S05]  /*28350*/  SEL R4, R14, RZ, P4 ;  /* 0x000000ff0e047207 */ /* 0x000fca0002000000 */
[----:B------:R-:W-:-:S04]  /*28360*/  IMAD.IADD R4, R3, 0x1, R4 ;  /* 0x0000000103047824 */ /* 0x000fc800078e0204 */
[----:B------:R-:W-:-:S07]  /*28370*/  IMAD.MOV.U32 R13, RZ, RZ, R4 ;  /* 0x000000ffff0d7224 */ /* 0x000fce00078e0004 */
[----:B------:R-:W-:Y:S05]  /*28380*/  WARPSYNC.COLLECTIVE R15, `(.L_x_9001) ;  /* 0x000000000f087348 */ /* 0x000fea0003c00000 */
[----:B------:R0:W1:Y:S02]  /*28390*/  SHFL.UP P6, R14, R13, R12, R11 ;  /* 0x0400000c0d0e7389 */ /* 0x00006400000c000b */
[----:B01----:R-:W-:Y:S01]  /*283a0*/  ENDCOLLECTIVE ;  /* 0x000000000000791b */ /* 0x003fe20003800000 */
.L_x_9001:
        /* <DEDUP_REMOVED lines=8> */
.L_x_9002:
[----:B------:R-:W-:Y:S05]  /*28430*/  BRA `(.L_x_9003) ;  /* 0xffffffa800bc7947 */ /* 0x000fea000383ffff */
.L_x_8856:
[----:B------:R-:W-:Y:S01]  /*28440*/  BSSY B0, `(.L_x_9004) ;  /* 0x0000007000007945 */ /* 0x000fe20003800000 */
[----:B------:R-:W-:Y:S02]  /*28450*/  IMAD.MOV.U32 R12, RZ, RZ, 0x1 ;  /* 0x00000001ff0c7424 */ /* 0x000fe400078e00ff */
[----:B------:R-:W-:Y:S02]  /*28460*/  IMAD.MOV.U32 R11, RZ, RZ, RZ ;  /* 0x000000ffff0b7224 */ /* 0x000fe400078e00ff */
[----:B------:R-:W-:-:S07]  /*28470*/  IMAD.MOV.U32 R15, RZ, RZ, -0x1 ;  /* 0xffffffffff0f7424 */ /* 0x000fce00078e00ff */
[----:B------:R-:W-:Y:S05]  /*28480*/  WARPSYNC.COLLECTIVE R15, `(.L_x_9005) ;  /* 0x000000000f087348 */ /* 0x000fea0003c00000 */
[----:B------:R0:W1:Y:S02]  /*28490*/  SHFL.UP P6, R14, R13, R12, R11 ;  /* 0x0400000c0d0e7389 */ /* 0x00006400000c000b */
[----:B01----:R-:W-:Y:S01]  /*284a0*/  ENDCOLLECTIVE ;  /* 0x000000000000791b */ /* 0x003fe20003800000 */
.L_x_9005:
[----:B------:R-:W-:Y:S05]  /*284b0*/  BSYNC B0 ;  /* 0x0000000000007941 */ /* 0x000fea0003800000 */
.L_x_9004:
        /* <DEDUP_REMOVED lines=8> */
.L_x_9006:
[----:B------:R-:W-:Y:S01]  /*28540*/  IMAD.MOV.U32 R12, RZ, RZ, 0x4 ;  /* 0x00000004ff0c7424 */ /* 0x000fe200078e00ff */
[----:B------:R-:W-:-:S05]  /*28550*/  SEL R2, R14, RZ, P2 ;  /* 0x000000ff0e027207 */ /* 0x000fca0001000000 */
[----:B------:R-:W-:-:S04]  /*28560*/  IMAD.IADD R2, R13, 0x1, R2 ;  /* 0x000000010d027824 */ /* 0x000fc800078e0202 */
[----:B------:R-:W-:-:S07]  /*28570*/  IMAD.MOV.U32 R13, RZ, RZ, R2 ;  /* 0x000000ffff0d7224 */ /* 0x000fce00078e0002 */
[----:B------:R-:W-:Y:S05]  /*28580*/  WARPSYNC.COLLECTIVE R15, `(.L_x_9007) ;  /* 0x000000000f087348 */ /* 0x000fea0003c00000 */
[----:B------:R0:W1:Y:S02]  /*28590*/  SHFL.UP P6, R14, R13, R12, R11 ;  /* 0x0400000c0d0e7389 */ /* 0x00006400000c000b */
[----:B01----:R-:W-:Y:S01]  /*285a0*/  ENDCOLLECTIVE ;  /* 0x000000000000791b */ /* 0x003fe20003800000 */
.L_x_9007:
[----:B------:R-:W-:Y:S01]  /*285b0*/  IMAD.MOV.U32 R12, RZ, RZ, 0x8 ;  /* 0x00000008ff0c7424 */ /* 0x000fe200078e00ff */
[----:B------:R-:W-:-:S05]  /*285c0*/  SEL R3, R14, RZ, P3 ;  /* 0x000000ff0e037207 */ /* 0x000fca0001800000 */
[----:B------:R-:W-:-:S04]  /*285d0*/  IMAD.IADD R3, R2, 0x1, R3 ;  /* 0x0000000102037824 */ /* 0x000fc800078e0203 */
[----:B------:R-:W-:-:S07]  /*285e0*/  IMAD.MOV.U32 R13, RZ, RZ, R3 ;  /* 0x000000ffff0d7224 */ /* 0x000fce00078e0003 */
[----:B------:R-:W-:Y:S05]  /*285f0*/  WARPSYNC.COLLECTIVE R15, `(.L_x_9008) ;  /* 0x000000000f087348 */ /* 0x000fea0003c00000 */
[----:B------:R0:W1:Y:S02]  /*28600*/  SHFL.UP P6, R14, R13, R12, R11 ;  /* 0x0400000c0d0e7389 */ /* 0x00006400000c000b */
[----:B01----:R-:W-:Y:S01]  /*28610*/  ENDCOLLECTIVE ;  /* 0x000000000000791b */ /* 0x003fe20003800000 */
.L_x_9008:
[----:B------:R-:W-:Y:S01]  /*28620*/  IMAD.MOV.U32 R12, RZ, RZ, 0x10 ;  /* 0x00000010ff0c7424 */ /* 0x000fe200078e00ff */
[----:B------:R-:W-:-:S05]  /*28630*/  SEL R4, R14, RZ, P4 ;  /* 0x000000ff0e047207 */ /* 0x000fca0002000000 */
[----:B------:R-:W-:-:S04]  /*28640*/  IMAD.IADD R4, R3, 0x1, R4 ;  /* 0x0000000103047824 */ /* 0x000fc800078e0204 */
[----:B------:R-:W-:-:S07]  /*28650*/  IMAD.MOV.U32 R13, RZ, RZ, R4 ;  /* 0x000000ffff0d7224 */ /* 0x000fce00078e0004 */
[----:B------:R-:W-:Y:S05]  /*28660*/  WARPSYNC.COLLECTIVE R15, `(.L_x_9009) ;  /* 0x000000000f087348 */ /* 0x000fea0003c00000 */
[----:B------:R0:W1:Y:S02]  /*28670*/  SHFL.UP P6, R14, R13, R12, R11 ;  /* 0x0400000c0d0e7389 */ /* 0x00006400000c000b */
[----:B01----:R-:W-:Y:S01]  /*28680*/  ENDCOLLECTIVE ;  /* 0x000000000000791b */ /* 0x003fe20003800000 */
.L_x_9009:
        /* <DEDUP_REMOVED lines=8> */
.L_x_9010:
[----:B------:R-:W-:Y:S05]  /*28710*/  BRA `(.L_x_9011) ;  /* 0xffffffa800a87947 */ /* 0x000fea000383ffff */
.L_x_8858:
[----:B------:R-:W-:Y:S01]  /*28720*/  BSSY B0, `(.L_x_9012) ;  /* 0x0000006000007945 */ /* 0x000fe20003800000 */
[----:B------:R-:W-:Y:S01]  /*28730*/  PLOP3.LUT P6, PT, P6, PT, PT, 0x8, 0x0 ;  /* 0x000000000000781c */ /* 0x000fe200037ce170 */
[----:B------:R-:W-:-:S12]  /*28740*/  IMAD.MOV.U32 R15, RZ, RZ, -0x1 ;  /* 0xffffffffff0f7424 */ /* 0x000fd800078e00ff */
[----:B0-----:R-:W-:Y:S05]  /*28750*/  WARPSYNC.COLLECTIVE R15, `(.L_x_9013) ;  /* 0x000000000f087348 */ /* 0x001fea0003c00000 */
[----:B------:R-:W-:Y:S01]  /*28760*/  VOTE.ANY R14, PT, P6 ;  /* 0x00000000000e7806 */ /* 0x000fe200030e0100 */
[----:B0-----:R-:W-:Y:S06]  /*28770*/  ENDCOLLECTIVE ;  /* 0x000000000000791b */ /* 0x001fec0003800000 */
.L_x_9013:
[----:B------:R-:W-:Y:S05]  /*28780*/  BSYNC B0 ;  /* 0x0000000000007941 */ /* 0x000fea0003800000 */
.L_x_9012:
        /* <DEDUP_REMOVED lines=10> */
.L_x_9014:
[----:B------:R-:W-:Y:S02]  /*28830*/  IMAD.MOV.U32 R13, RZ, RZ, R5 ;  /* 0x000000ffff0d7224 */ /* 0x000fe400078e0005 */
[----:B------:R-:W-:-:S07]  /*28840*/  IMAD.MOV.U32 R25, RZ, RZ, R14 ;  /* 0x000000ffff197224 */ /* 0x000fce00078e000e */
[----:B------:R-:W-:Y:S05]  /*28850*/  WARPSYNC.COLLECTIVE R15, `(.L_x_9015) ;  /* 0x000000000f087348 */ /* 0x000fea0003c00000 */
[----:B------:R0:W1:Y:S02]  /*28860*/  SHFL.IDX P6, R14, R13, R12, R11 ;  /* 0x0000000c0d0e7389 */ /* 0x00006400000c000b */
[----:B01----:R-:W-:Y:S01]  /*28870*/  ENDCOLLECTIVE ;  /* 0x000000000000791b */ /* 0x003fe20003800000 */
.L_x_9015:
[----:B------:R-:W-:Y:S01]  /*28880*/  IMAD.MOV.U32 R5, RZ, RZ, R14 ;  /* 0x000000ffff057224 */ /* 0x000fe200078e000e */
[----:B------:R-:W-:Y:S06]  /*28890*/  BRA `(.L_x_9016) ;  /* 0xffffffa800887947 */ /* 0x000fec000383ffff */
.L_x_8860:
[----:B------:R-:W-:Y:S01]  /*288a0*/  BSSY B0, `(.L_x_9017) ;  /* 0x0000007000007945 */ /* 0x000fe20003800000 */
[----:B------:R-:W-:Y:S02]  /*288b0*/  IMAD.MOV.U32 R13, RZ, RZ, R2 ;  /* 0x000000ffff0d7224 */ /* 0x000fe400078e0002 */
[----:B------:R-:W-:Y:S02]  /*288c0*/  IMAD.MOV.U32 R11, RZ, RZ, 0x1f ;  /* 0x0000001fff0b7424 */ /* 0x000fe400078e00ff */
[----:B------:R-:W-:-:S07]  /*288d0*/  IMAD.MOV.U32 R15, RZ, RZ, -0x1 ;  /* 0xffffffffff0f7424 */ /* 0x000fce00078e00ff */
[----:B0123--:R-:W-:Y:S05]  /*288e0*/  WARPSYNC.COLLECTIVE R15, `(.L_x_9018) ;  /* 0x000000000f087348 */ /* 0x00ffea0003c00000 */
[----:B------:R4:W0:Y:S02]  /*288f0*/  SHFL.IDX P6, R14, R13, R12, R11 ;  /* 0x0000000c0d0e7389 */ /* 0x00082400000c000b */
[----:B01234-:R-:W-:Y:S01]  /*28900*/  ENDCOLLECTIVE ;  /* 0x000000000000791b */ /* 0x01ffe20003800000 */
.L_x_9018:
[----:B------:R-:W-:Y:S05]  /*28910*/  BSYNC B0 ;  /* 0x0000000000007941 */ /* 0x000fea0003800000 */
.L_x_9017:
[----:B------:R-:W-:Y:S01]  /*28920*/  IMAD.MOV.U32 R24, RZ, RZ, R14 ;  /* 0x000000ffff187224 */ /* 0x000fe200078e000e */
[----:B------:R-:W-:Y:S06]  /*28930*/  BRA `(.L_x_8859) ;  /* 0xffffffa800787947 */ /* 0x000fec000383ffff */
.L_x_8866:
[----:B0-----:R0:W1:Y:S02]  /*28940*/  SYNCS.PHASECHK.TRANS64.TRYWAIT P0, [R7+URZ+0x38820], R0 ;  /* 0x03882000070075a7 */ /* 0x001064000800017f */
[----:B-1----:R-:W-:Y:S05]  /*28950*/  @!P0 NANOSLEEP.SYNCS 0x989680 ;  /* 0x009896800000895d */ /* 0x002fea0003900000 */
[----:B------:R-:W1:Y:S02]  /*28960*/  @!P0 SYNCS.PHASECHK.TRANS64 P0, [R7+URZ+0x38820], R0 ;  /* 0x03882000070085a7 */ /* 0x000e64000800007f */
[----:B-1----:R-:W-:Y:S05]  /*28970*/  @!P0 BRA `(.L_x_8866) ;  /* 0xfffffffc00f08947 */ /* 0x002fea000383ffff */
[----:B------:R-:W-:Y:S05]  /*28980*/  BRA `(.L_x_9019) ;  /* 0xffffffb000d47947 */ /* 0x000fea000383ffff */
.L_x_8867:
        /* <DEDUP_REMOVED lines=8> */
[----:B0-23--:R-:W-:Y:S05]  /*28a10*/  WARPSYNC.COLLECTIVE R15, `(.L_x_9021) ;  /* 0x000000000f087348 */ /* 0x00dfea0003c00000 */
[----:B------:R1:W4:Y:S02]  /*28a20*/  SHFL.IDX P6, R14, R13, R12, R11 ;  /* 0x0000000c0d0e7389 */ /* 0x00032400000c000b */
[----:B01234-:R-:W-:Y:S01]  /*28a30*/  ENDCOLLECTIVE ;  /* 0x000000000000791b */ /* 0x01ffe20003800000 */
.L_x_9021:
[----:B------:R-:W-:Y:S05]  /*28a40*/  BSYNC B0 ;  /* 0x0000000000007941 */ /* 0x000fea0003800000 */
.L_x_9020:
[----:B------:R-:W-:Y:S05]  /*28a50*/  BRA `(.L_x_9022) ;  /* 0xffffffb000bc7947 */ /* 0x000fea000383ffff */
.L_x_8868:
[----:B------:R-:W-:Y:S01]  /*28a60*/  BSSY B0, `(.L_x_9023) ;  /* 0x0000006000007945 */ /* 0x000fe20003800000 */
[----:B------:R-:W-:-:S07]  /*28a70*/  IMAD.MOV.U32 R15, RZ, RZ, -0x1 ;  /* 0xffffffffff0f7424 */ /* 0x000fce00078e00ff */
[----:B0-23--:R-:W-:Y:S05]  /*28a80*/  WARPSYNC.COLLECTIVE R15, `(.L_x_9024) ;  /* 0x000000000f0c7348 */ /* 0x00dfea0003c00000 */
[----:B------:R-:W-:Y:S02]  /*28a90*/  ELECT P6, UR62, PT ;  /* 0x00000000003e782f */ /* 0x000fe400038c0000 */
[----:B------:R-:W-:Y:S01]  /*28aa0*/  MOV R14, UR62 ;  /* 0x0000003e000e7c02 */ /* 0x000fe20008000f00 */
[----:B0-23--:R-:W-:Y:S10]  /*28ab0*/  ENDCOLLECTIVE ;  /* 0x000000000000791b */ /* 0x00dff40003800000 */
.L_x_9024:
[----:B------:R-:W-:Y:S05]  /*28ac0*/  BSYNC B0 ;  /* 0x0000000000007941 */ /* 0x000fea0003800000 */
.L_x_9023:
[----:B------:R-:W-:Y:S05]  /*28ad0*/  BRA `(.L_x_9025) ;  /* 0xffffffb000b07947 */ /* 0x000fea000383ffff */
.L_x_8870:
[----:B0-----:R0:W1:Y:S02]  /*28ae0*/  SYNCS.PHASECHK.TRANS64.TRYWAIT P1, [R5+URZ+0x38840], R0 ;  /* 0x03884000050075a7 */ /* 0x001064000802017f */
[----:B-1----:R-:W-:Y:S05]  /*28af0*/  @!P1 NANOSLEEP.SYNCS 0x989680 ;  /* 0x009896800000995d */ /* 0x002fea0003900000 */
[----:B------:R-:W1:Y:S02]  /*28b00*/  @!P1 SYNCS.PHASECHK.TRANS64 P1, [R5+URZ+0x38840], R0 ;  /* 0x03884000050095a7 */ /* 0x000e64000802007f */
[----:B-1----:R-:W-:Y:S05]  /*28b10*/  @!P1 BRA `(.L_x_8870) ;  /* 0xfffffffc00f09947 */ /* 0x002fea000383ffff */
[----:B------:R-:W-:Y:S05]  /*28b20*/  BRA `(.L_x_9026) ;  /* 0xffffffb000d07947 */ /* 0x000fea000383ffff */
.L_x_8872:
[----:B-1----:R1:W4:Y:S02]  /*28b30*/  SYNCS.PHASECHK.TRANS64.TRYWAIT P1, [R3+URZ+0x38840], R2 ;  /* 0x03884002030075a7 */ /* 0x002324000802017f */
[----:B----4-:R-:W-:Y:S05]  /*28b40*/  @!P1 NANOSLEEP.SYNCS 0x989680 ;  /* 0x009896800000995d */ /* 0x010fea0003900000 */
[----:B------:R-:W4:Y:S02]  /*28b50*/  @!P1 SYNCS.PHASECHK.TRANS64 P1, [R3+URZ+0x38840], R2 ;  /* 0x03884002030095a7 */ /* 0x000f24000802007f */
[----:B----4-:R-:W-:Y:S05]  /*28b60*/  @!P1 BRA `(.L_x_8872) ;  /* 0xfffffffc00f09947 */ /* 0x010fea000383ffff */
[----:B------:R-:W-:Y:S05]  /*28b70*/  BRA `(.L_x_9027) ;  /* 0xffffffb000dc7947 */ /* 0x000fea000383ffff */
.L_x_8874:
[----:B----4-:R4:W0:Y:S02]  /*28b80*/  SYNCS.PHASECHK.TRANS64.TRYWAIT P1, [R5+URZ+0x38860], R0 ;  /* 0x03886000050075a7 */ /* 0x010824000802017f */
[----:B0-----:R-:W-:Y:S05]  /*28b90*/  @!P1 NANOSLEEP.SYNCS 0x989680 ;  /* 0x009896800000995d */ /* 0x001fea0003900000 */
[----:B------:R-:W0:Y:S02]  /*28ba0*/  @!P1 SYNCS.PHASECHK.TRANS64 P1, [R5+URZ+0x38860], R0 ;  /* 0x03886000050095a7 */ /* 0x000e24000802007f */
[----:B0-----:R-:W-:Y:S05]  /*28bb0*/  @!P1 BRA `(.L_x_8874) ;  /* 0xfffffffc00f09947 */ /* 0x001fea000383ffff */
[----:B------:R-:W-:Y:S05]  /*28bc0*/  BRA `(.L_x_9028) ;  /* 0xffffffb000d87947 */ /* 0x000fea000383ffff */
.L_x_9029:
        /* <DEDUP_REMOVED lines=11> */
.L_x_15761:


//--------------------- .text._ZN7cutlass13device_kernelIN5flash11enable_sm90INS1_16FlashAttnFwdSm90INS1_25CollectiveMainloopFwdSm90ILi2EN4cute5tupleIJNS5_1CILi1EEES8_S8_EEENS6_IJNS7_ILi128EEENS7_ILi96EEENS7_ILi64EEEEEELi256ENS_6half_tEfNS_4arch4Sm90ELb0ELb0ELb1ELb0ELb1ELb0ELb0ELb1ELb0ELb1ELb1ELb0EEENS1_21CollectiveEpilogueFwdINS6_IJSA_NS7_ILi256EEESB_EEES9_SE_SG_Li256ELb0ELb1ELb1ELb0EEENS1_19SingleTileSchedulerILb0ELb1ELb1ELi128EEEEEEEEEvNT_6ParamsE --------------------------
	.section	.text._ZN7cutlass13device_kernelIN5flash11enable_sm90INS1_16FlashAttnFwdSm90INS1_25CollectiveMainloopFwdSm90ILi2EN4cute5tupleIJNS5_1CILi1EEES8_S8_EEENS6_IJNS7_ILi128EEENS7_ILi96EEENS7_ILi64EEEEEELi256ENS_6half_tEfNS_4arch4Sm90ELb0ELb0ELb1ELb0ELb1ELb0ELb0ELb1ELb0ELb1ELb1ELb0EEENS1_21CollectiveEpilogueFwdINS6_IJSA_NS7_ILi256EEESB_EEES9_SE_SG_Li256ELb0ELb1ELb1ELb0EEENS1_19SingleTileSchedulerILb0ELb1ELb1ELi128EEEEEEEEEvNT_6ParamsE,"ax",@progbits
	.align	128
.text._ZN7cutlass13device_kernelIN5flash11enable_sm90INS1_16FlashAttnFwdSm90INS1_25CollectiveMainloopFwdSm90ILi2EN4cute5tupleIJNS5_1CILi1EEES8_S8_EEENS6_IJNS7_ILi128EEENS7_ILi96EEENS7_ILi64EEEEEELi256ENS_6half_tEfNS_4arch4Sm90ELb0ELb0ELb1ELb0ELb1ELb0ELb0ELb1ELb0ELb1ELb1ELb0EEENS1_21CollectiveEpilogueFwdINS6_IJSA_NS7_ILi256EEESB_EEES9_SE_SG_Li256ELb0ELb1ELb1ELb0EEENS1_19SingleTileSchedulerILb0ELb1ELb1ELi128EEEEEEEEEvNT_6ParamsE:
        .type           _ZN7cutlass13device_kernelIN5flash11enable_sm90INS1_16FlashAttnFwdSm90INS1_25CollectiveMainloopFwdSm90ILi2EN4cute5tupleIJNS5_1CILi1EEES8_S8_EEENS6_IJNS7_ILi128EEENS7_ILi96EEENS7_ILi64EEEEEELi256ENS_6half_tEfNS_4arch4Sm90ELb0ELb0ELb1ELb0ELb1ELb0ELb0ELb1ELb0ELb1ELb1ELb0EEENS1_21CollectiveEpilogueFwdINS6_IJSA_NS7_ILi256EEESB_EEES9_SE_SG_Li256ELb0ELb1ELb1ELb0EEENS1_19SingleTileSchedulerILb0ELb1ELb1ELi128EEEEEEEEEvNT_6ParamsE,@function
        .size           _ZN7cutlass13device_kernelIN5flash11enable_sm90INS1_16FlashAttnFwdSm90INS1_25CollectiveMainloopFwdSm90ILi2EN4cute5tupleIJNS5_1CILi1EEES8_S8_EEENS6_IJNS7_ILi128EEENS7_ILi96EEENS7_ILi64EEEEEELi256ENS_6half_tEfNS_4arch4Sm90ELb0ELb0ELb1ELb0ELb1ELb0ELb0ELb1ELb0ELb1ELb1ELb0EEENS1_21CollectiveEpilogueFwdINS6_IJSA_NS7_ILi256EEESB_EEES9_SE_SG_Li256ELb0ELb1ELb1ELb0EEENS1_19SingleTileSchedulerILb0ELb1ELb1ELi128EEEEEEEEEvNT_6ParamsE,(.L_x_15762 - _ZN7cutlass13device_kernelIN5flash11enable_sm90INS1_16FlashAttnFwdSm90INS1_25CollectiveMainloopFwdSm90ILi2EN4cute5tupleIJNS5_1CILi1EEES8_S8_EEENS6_IJNS7_ILi128EEENS7_ILi96EEENS7_ILi64EEEEEELi256ENS_6half_tEfNS_4arch4Sm90ELb0ELb0ELb1ELb0ELb1ELb0ELb0ELb1ELb0ELb1ELb1ELb0EEENS1_21CollectiveEpilogueFwdINS6_IJSA_NS7_ILi256EEESB_EEES9_SE_SG_Li256ELb0ELb1ELb1ELb0EEENS1_19SingleTileSchedulerILb0ELb1ELb1ELi128EEEEEEEEEvNT_6ParamsE)
        .other          _ZN7cutlass13device_kernelIN5flash11enable_sm90INS1_16FlashAttnFwdSm90INS1_25CollectiveMainloopFwdSm90ILi2EN4cute5tupleIJNS5_1CILi1EEES8_S8_EEENS6_IJNS7_ILi128EEENS7_ILi96EEENS7_ILi64EEEEEELi256ENS_6half_tEfNS_4arch4Sm90ELb0ELb0ELb1ELb0ELb1ELb0ELb0ELb1ELb0ELb1ELb1ELb0EEENS1_21CollectiveEpilogueFwdINS6_IJSA_NS7_ILi256EEESB_EEES9_SE_SG_Li256ELb0ELb1ELb1ELb0EEENS1_19SingleTileSchedulerILb0ELb1ELb1ELi128EEEEEEEEEvNT_6ParamsE,@"STO_CUDA_ENTRY STV_DEFAULT"
_ZN7cutlass13device_kernelIN5flash11enable_sm90INS1_16FlashAttnFwdSm90INS1_25CollectiveMainloopFwdSm90ILi2EN4cute5tupleIJNS5_1CILi1EEES8_S8_EEENS6_IJNS7_ILi128EEENS7_ILi96EEENS7_ILi64EEEEEELi256ENS_6half_tEfNS_4arch4Sm90ELb0ELb0ELb1ELb0ELb1ELb0ELb0ELb1ELb0ELb1ELb1ELb0EEENS1_21CollectiveEpilogueFwdINS6_IJSA_NS7_ILi256EEESB_EEES9_SE_SG_Li256ELb0ELb1ELb1ELb0EEENS1_19SingleTileSchedulerILb0ELb1ELb1ELi128EEEEEEEEEvNT_6ParamsE:
        /* <DEDUP_REMOVED lines=9> */
[----:B------:R-:W-:-:S05]  /*0090*/  SHF.R.U32.HI R2, RZ, 0x7, R16 ;  /* 0x00000007ff027819 */ /* 0x000fca0000011610 */
[----:B------:R1:W2:Y:S04]  /*00a0*/  SHFL.IDX PT, R4, R2, RZ, 0x1f ;  /* 0x00001fff02047589 */ /* 0x0002a800000e0000 */
[----:B------:R-:W-:Y:S01]  /*00b0*/  VOTEU.ALL UP0, P0 ;  /* 0x00000000003f7886 */ /* 0x000fe20000000000 */
[----:B------:R-:W-:-:S04]  /*00c0*/  VOTEU.ALL UP1, P0 ;  /* 0x00000000003f7886 */ /* 0x000fc80000020000 */
[----:B------:R-:W3:Y:S01]  /*00d0*/  @!UP0 S2UR UR8, SR_CgaCtaId ;  /* 0x00000000000889c3 */ /* 0x000ee20000008800 */
[----:B------:R-:W-:Y:S01]  /*00e0*/  @!UP0 UMOV UR6, 0x400 ;  /* 0x0000040000068882 */ /* 0x000fe20000000000 */
[----:B------:R-:W-:-:S04]  /*00f0*/  @!UP0 UIADD3 UR4, -UR4, 0x100000, URZ ;  /* 0x0010000004048890 */ /* 0x000fc8000fffe13f */
[----:B------:R-:W-:Y:S02]  /*0100*/  @!UP0 USHF.L.U32 UR5, UR4, 0xb, URZ ;  /* 0x0000000b04058899 */ /* 0x000fe4000800063f */
[----:B------:R-:W-:Y:S02]  /*0110*/  @!UP0 USHF.L.U32 UR4, UR4, 0x1, URZ ;  /* 0x0000000104048899 */ /* 0x000fe4000800063f */
[----:B---3--:R-:W-:Y:S02]  /*0120*/  @!UP0 ULEA UR8, UR8, UR6, 0x18 ;  /* 0x0000000608088291 */ /* 0x008fe4000f8ec03f */
        /* <DEDUP_REMOVED lines=25> */
.L_x_9030:
        /* <DEDUP_REMOVED lines=22> */
.L_x_9031:
        /* <DEDUP_REMOVED lines=18> */
.L_x_9032:
        /* <DEDUP_REMOVED lines=22> */
.L_x_9033:
        /* <DEDUP_REMOVED lines=23> */
.L_x_9034:
        /* <DEDUP_REMOVED lines=9> */
.L_x_9037:
[----:B------:R-:W-:-:S08]  /*08a0*/  NOP ;  /* 0x0000000000007918 */ /* 0x000fd00000000000 */
[----:B------:R-:W0:Y:S02]  /*08b0*/  USETMAXREG.TRY_ALLOC.CTAPOOL UP0, 0xe8 ;  /* 0x000000e8000079c8 */ /* 0x000e240008000600 */
[----:B0-----:R-:W-:-:S13]  /*08c0*/  PLOP3.LUT P0, PT, PT, PT, UP0, 0x80, 0x0 ;  /* 0x000000000000781c */ /* 0x001fda0003f0f008 */
[----:B------:R-:W-:Y:S05]  /*08d0*/  @!P0 BRA `(.L_x_9037) ;  /* 0xfffffffc00f08947 */ /* 0x000fea000383ffff */
[----:B------:R-:W0:Y:S01]  /*08e0*/  S2UR UR6, SR_CTAID.Y ;  /* 0x00000000000679c3 */ /* 0x000e220000002600 */
[----:B------:R-:W-:-:S07]  /*08f0*/  ULDC UR7, c[0x0][0xc50] ;  /* 0x0003140000077ab9 */ /* 0x000fce0000000800 */
[----:B------:R-:W-:Y:S08]  /*0900*/  BAR.ARV 0x8, 0x180 ;  /* 0x0206000000007b1d */ /* 0x000ff00000002000 */
[----:B------:R-:W1:Y:S01]  /*0910*/  S2UR UR8, SR_CTAID.Z ;  /* 0x00000000000879c3 */ /* 0x000e620000002700 */
[----:B------:R-:W-:Y:S01]  /*0920*/  ISETP.NE.AND P0, PT, R2, 0x1, PT ;  /* 0x000000010200780c */ /* 0x000fe20003f05270 */
[----:B------:R-:W-:-:S11]  /*0930*/  UISETP.NE.AND UP0, UPT, UR7, 0x1, UPT ;  /* 0x000000010700788c */ /* 0x000fd6000bf05270 */
[----:B------:R-:W-:Y:S01]  /*0940*/  @UP0 ULDC UR4, c[0x0][0xc54] ;  /* 0x0003150000040ab9 */ /* 0x000fe20000000800 */
[----:B------:R-:W-:Y:S06]  /*0950*/  @!P0 BAR.ARV 0x9, 0x100 ;  /* 0x0244000000008b1d */ /* 0x000fec0000002000 */
[----:B0-----:R-:W-:Y:S01]  /*0960*/  UIMAD.WIDE.U32 UR4, UR6, UR4, URZ ;  /* 0x00000004060472a5 */ /* 0x001fe2000f8e003f */
[----:B------:R-:W-:Y:S01]  /*0970*/  @UP0 ULDC UR9, c[0x0][0xc58] ;  /* 0x0003160000090ab9 */ /* 0x000fe20000000800 */
[----:B------:R-:W-:Y:S01]  /*0980*/  UMOV UR38, UR6 ;  /* 0x0000000600267c82 */ /* 0x000fe20008000000 */
[----:B-1----:R-:W-:Y:S01]  /*0990*/  ISETP.LE.AND P0, PT, RZ, UR8, PT ;  /* 0x00000008ff007c0c */ /* 0x002fe2000bf03270 */
[----:B------:R-:W-:-:S04]  /*09a0*/  @UP0 USHF.R.U32.HI UR38, URZ, UR9, UR5 ;  /* 0x000000093f260299 */ /* 0x000fc80008011605 */
[----:B------:R-:W-:-:S04]  /*09b0*/  UIADD3 UR4, -UR38, URZ, URZ ;  /* 0x0000003f26047290 */ /* 0x000fc8000fffe13f */
[----:B------:R-:W-:-:S04]  /*09c0*/  UIMAD UR7, UR7, UR4, UR6 ;  /* 0x00000004070772a4 */ /* 0x000fc8000f8e0206 */
[----:B------:R-:W-:Y:S08]  /*09d0*/  @!P0 BRA `(.L_x_9038) ;  /* 0x000000b400188947 */ /* 0x000ff00003800000 */
[----:B------:R-:W-:Y:S01]  /*09e0*/  ULDC.64 UR4, c[0x0][0x418] ;  /* 0x0001060000047ab9 */ /* 0x000fe20000000a00 */
[----:B------:R-:W-:Y:S01]  /*09f0*/  ULDC UR42, c[0x0][0x424] ;  /* 0x00010900002a7ab9 */ /* 0x000fe20000000800 */
[----:B------:R-:W-:Y:S02]  /*0a00*/  UISETP.NE.U32.AND UP0, UPT, UR4, URZ, UPT ;  /* 0x0000003f0400728c */ /* 0x000fe4000bf05070 */
[----:B------:R-:W-:Y:S02]  /*0a10*/  ULOP3.LUT UR40, UR7, 0xffff, URZ, 0xc0, !UPT ;  /* 0x0000ffff07287892 */ /* 0x000fe4000f8ec03f */
[----:B------:R-:W-:Y:S01]  /*0a20*/  UISETP.NE.AND.EX UP0, UPT, UR5, URZ, UPT, UP0 ;  /* 0x0000003f0500728c */ /* 0x000fe2000bf05300 */
[----:B------:R-:W-:-:S03]  /*0a30*/  ULDC UR4, c[0x0][0x2f0] ;  /* 0x0000bc0000047ab9 */ /* 0x000fc60000000800 */
[----:B------:R-:W-:-:S04]  /*0a40*/  USEL UR42, UR42, 0x1, UP0 ;  /* 0x000000012a2a7887 */ /* 0x000fc80008000000 */
[----:B------:R-:W-:-:S04]  /*0a50*/  UIMAD UR42, UR42, UR4, URZ ;  /* 0x000000042a2a72a4 */ /* 0x000fc8000f8e023f */
[----:B------:R-:W-:Y:S02]  /*0a60*/  UISETP.GE.AND UP0, UPT, UR42, 0x1, UPT ;  /* 0x000000012a00788c */ /* 0x000fe4000bf06270 */
[----:B------:R-:W-:-:S04]  /*0a70*/  UIADD3 UR4, UR42, 0x5f, URZ ;  /* 0x0000005f2a047890 */ /* 0x000fc8000fffe03f */
[----:B------:R-:W-:Y:S01]  /*0a80*/  PLOP3.LUT P0, PT, PT, PT, UP0, 0x80, 0x0 ;  /* 0x000000000000781c */ /* 0x000fe20003f0f008 */
[----:B------:R-:W-:-:S04]  /*0a90*/  UIMAD.WIDE UR4, UR4, 0x2aaaaaab, URZ ;  /* 0x2aaaaaab040478a5 */ /* 0x000fc8000f8e023f */
[----:B------:R-:W-:-:S03]  /*0aa0*/  USHF.R.U32.HI UR6, URZ, 0x1f, UR5 ;  /* 0x0000001f3f067899 */ /* 0x000fc60008011605 */
[----:B------:R-:W-:Y:S01]  /*0ab0*/  UMOV UR4, URZ ;  /* 0x0000003f00047c82 */ /* 0x000fe20008000000 */
[----:B------:R-:W-:-:S04]  /*0ac0*/  ULEA.HI.SX32 UR6, UR5, UR6, 0x1c ;  /* 0x0000000605067291 */ /* 0x000fc8000f8fe23f */
[----:B------:R-:W-:Y:S08]  /*0ad0*/  @!P0 BRA `(.L_x_9039) ;  /* 0x0000000000908947 */ /* 0x000ff00003800000 */
        /* <DEDUP_REMOVED lines=11> */
[----:B------:R-:W-:-:S04]  /*0b90*/  IABS R5, R5 ;  /* 0x0000000500057213 */ /* 0x000fc80000000000 */
[----:B------:R-:W-:-:S04]  /*0ba0*/  MOV R4, R5 ;  /* 0x0000000500047202 */ /* 0x000fc80000000f00 */
[----:B------:R-:W-:-:S03]  /*0bb0*/  R2UR UR10, R4 ;  /* 0x00000000040a72ca */ /* 0x000fc600000e0000 */
        /* <DEDUP_REMOVED lines=22> */
.L_x_9039:
[----:B------:R-:W-:Y:S01]  /*0d20*/  UIMAD UR40, UR40, UR4, URZ ;  /* 0x00000004282872a4 */ /* 0x000fe2000f8e023f */
[----:B------:R-:W-:Y:S01]  /*0d30*/  IMAD.U32 R0, RZ, RZ, UR6 ;  /* 0x00000006ff007e24 */ /* 0x000fe2000f8e00ff */
[----:B------:R-:W-:Y:S01]  /*0d40*/  IADD3 R16, R16, -0x80, RZ ;  /* 0xffffff8010107810 */ /* 0x000fe20007ffe0ff */
        /* <DEDUP_REMOVED lines=107> */
.L_x_9041:
[----:B------:R-:W-:Y:S02]  /*1400*/  SHF.L.U32 R8, RZ, 0x1f, RZ ;  /* 0x0000001fff087819 */ /* 0x000fe400000006ff */
[----:B------:R-:W-:Y:S02]  /*1410*/  IADD3 R3, R2, 0x8, RZ ;  /* 0x0000000802037810 */ /* 0x000fe40007ffe0ff */
[----:B------:R-:W0:Y:S02]  /*1420*/  SYNCS.PHASECHK.TRANS64.TRYWAIT P0, [UR41+0x22800], R8 ;  /* 0x02280008ff0075a7 */ /* 0x000e240008000169 */
[----:B0-----:R-:W-:Y:S05]  /*1430*/  @!P0 BRA `(.L_x_9042) ;  /* 0x000000a800888947 */ /* 0x001fea0003800000 */
.L_x_9114:
[----:B------:R-:W-:Y:S05]  /*1440*/  WARPSYNC.ALL ;  /* 0x0000000000007948 */ /* 0x000fea0003800000 */
[----:B------:R-:W-:Y:S01]  /*1450*/  ULOP3.LUT UR4, UR39, 0x1, URZ, 0xfc, !UPT ;  /* 0x0000000127047892 */ /* 0x000fe2000f8efc3f */
[----:B------:R1:W-:Y:S03]  /*1460*/  BAR.SYNC.DEFER_BLOCKING R3, 0x100 ;  /* 0x000400030000751d */ /* 0x0003e60000010000 */
[----:B------:R-:W-:-:S06]  /*1470*/  UISETP.NE.AND UP0, UPT, UR4, 0x3, UPT ;  /* 0x000000030400788c */ /* 0x000fcc000bf05270 */
[----:B------:R-:W-:-:S13]  /*1480*/  PLOP3.LUT P0, PT, PT, PT, UP0, 0x80, 0x0 ;  /* 0x000000000000781c */ /* 0x000fda0003f0f008 */
[----:B-1----:R-:W-:Y:S05]  /*1490*/  @!P0 BRA `(.L_x_9043) ;  /* 0x0000000000048947 */ /* 0x002fea0003800000 */
[----:B------:R-:W-:Y:S01]  /*14a0*/  BPT.TRAP 0x1 ;  /* 0x000000040000795c */ /* 0x000fe20000300000 */
.L_x_9043:
[----:B------:R1:W2:Y:S01]  /*14b0*/  SYNCS.PHASECHK.TRANS64.TRYWAIT P1, [UR41+0x22830], R8 ;  /* 0x02283008ff0075a7 */ /* 0x0002a20008020169 */
[----:B------:R-:W-:Y:S05]  /*14c0*/  @!P0 BRA `(.L_x_9044) ;  /* 0x0000000000048947 */ /* 0x000fea0003800000 */
[----:B------:R-:W-:Y:S01]  /*14d0*/  BPT.TRAP 0x1 ;  /* 0x000000040000795c */ /* 0x000fe20000300000 */
.L_x_9044:
[----:B--2---:R-:W-:Y:S05]  /*14e0*/  @P1 BRA `(.L_x_9045) ;  /* 0x0000000000081947 */ /* 0x004fea0003800000 */
[----:B------:R-:W2:Y:S02]  /*14f0*/  SYNCS.PHASECHK.TRANS64.TRYWAIT P1, [UR41+0x22830], R8 ;  /* 0x02283008ff0075a7 */ /* 0x000ea40008020169 */
[----:B--2---:R-:W-:Y:S05]  /*1500*/  @!P1 BRA `(.L_x_9046) ;  /* 0x000000a8006c9947 */ /* 0x004fea0003800000 */
.L_x_9045:
[----:B------:R-:W-:Y:S01]  /*1510*/  UIADD3 UR4, UR41, 0x1c400, URZ ;  /* 0x0001c40029047890 */ /* 0x000fe2000fffe03f */
[----:B------:R-:W-:Y:S01]  /*1520*/  WARPGROUP.ARRIVE ;  /* 0x00000000000079c5 */ /* 0x000fe20000000000 */
[----:B------:R-:W-:Y:S01]  /*1530*/  ULOP3.LUT UR8, UR44, 0x10000, URZ, 0xfc, !UPT ;  /* 0x000100002c087892 */ /* 0x000fe2000f8efc3f */
[----:B------:R-:W-:Y:S01]  /*1540*/  IADD3 R0, -R2, 0xb, RZ ;  /* 0x0000000b02007810 */ /* 0x000fe20007ffe1ff */
[----:B------:R-:W-:-:S03]  /*1550*/  USHF.R.U32.HI UR4, URZ, 0x4, UR4 ;  /* 0x000000043f047899 */ /* 0x000fc60008011604 */
[----:B------:R-:W2:Y:S01]  /*1560*/  S2UR UR26, SR_CgaCtaId ;  /* 0x00000000001a79c3 */ /* 0x000ea20000008800 */
[----:B------:R-:W-:Y:S01]  /*1570*/  UMOV UR9, 0x40000040 ;  /* 0x4000004000097882 */ /* 0x000fe20000000000 */
[----:B------:R-:W-:Y:S01]  /*1580*/  UMOV UR7, 0x40000040 ;  /* 0x4000004000077882 */ /* 0x000fe20000000000 */
[----:B------:R-:W-:Y:S01]  /*1590*/  ULOP3.LUT UR4, UR4, 0x3fff, URZ, 0xc0, !UPT ;  /* 0x00003fff04047892 */ /* 0x000fe2000f8ec03f */
[----:B------:R-:W-:Y:S01]  /*15a0*/  UMOV UR5, UR9 ;  /* 0x0000000900057c82 */ /* 0x000fe20008000000 */
[----:B------:R-:W-:Y:S02]  /*15b0*/  UIADD3 UR12, UR8, 0x2, URZ ;  /* 0x00000002080c7890 */ /* 0x000fe4000fffe03f */
[----:B------:R-:W-:Y:S01]  /*15c0*/  ULOP3.LUT UR6, UR4, 0x10000, URZ, 0xfc, !UPT ;  /* 0x0001000004067892 */ /* 0x000fe2000f8efc3f */
[----:B------:R-:W-:Y:S02]  /*15d0*/  UMOV UR13, 0x40000040 ;  /* 0x40000040000d7882 */ /* 0x000fe40000000000 */
[----:B------:R-:W-:Y:S01]  /*15e0*/  UMOV UR4, UR8 ;  /* 0x0000000800047c82 */ /* 0x000fe20008000000 */
[----:B------:R-:W-:Y:S01]  /*15f0*/  UIADD3 UR14, UR6, 0x2, URZ ;  /* 0x00000002060e7890 */ /* 0x000fe2000fffe03f */
[----:B------:R-:W-:Y:S01]  /*1600*/  UMOV UR15, 0x40000040 ;  /* 0x40000040000f7882 */ /* 0x000fe20000000000 */
[----:B------:R-:W-:-:S03]  /*1610*/  UIADD3 UR16, UR8, 0x4, URZ ;  /* 0x0000000408107890 */ /* 0x000fc6000fffe03f */
[----:B------:R-:W-:Y:S01]  /*1620*/  HGMMA.64x96x16.F32 R24, gdesc[UR4], RZ, !UPT, gsb0 ;  /* 0x01600000041879f0 */ /* 0x000fe2000c0008ff */
        /* <DEDUP_REMOVED lines=17> */
[----:B------:R3:W-:Y:S06]  /*1740*/  BAR.ARV R0, 0x100 ;  /* 0x000400000000751d */ /* 0x0007ec0000002000 */
[----:B--2---:R-:W-:Y:S05]  /*1750*/  @!P0 BRA `(.L_x_9047) ;  /* 0x0000000000048947 */ /* 0x004fea0003800000 */
[----:B------:R-:W-:Y:S01]  /*1760*/  BPT.TRAP 0x1 ;  /* 0x000000040000795c */ /* 0x000fe20000300000 */
.L_x_9047:
[----:B------:R-:W-:Y:S01]  /*1770*/  LOP3.LUT R17, R17, 0xffffff80, RZ, 0xc0, !PT ;  /* 0xffffff8011117812 */ /* 0x000fe200078ec0ff */
[----:B------:R-:W-:Y:S01]  /*1780*/  ULDC UR4, c[0x0][0x9d8] ;  /* 0x0002760000047ab9 */ /* 0x000fe20000000800 */
[----:B------:R-:W-:Y:S01]  /*1790*/  UIMAD UR42, UR43, -0x60, UR42 ;  /* 0xffffffa02b2a78a4 */ /* 0x000fe2000f8e022a */
[----:B------:R-:W-:Y:S01]  /*17a0*/  FMUL.FTZ R24, R24, UR4 ;  /* 0x0000000418187c20 */ /* 0x000fe20008410000 */
[----:B------:R-:W-:Y:S01]  /*17b0*/  FMUL.FTZ R25, R25, UR4 ;  /* 0x0000000419197c20 */ /* 0x000fe20008410000 */
[----:B------:R-:W-:Y:S02]  /*17c0*/  IMAD.IADD R17, R16, 0x1, -R17 ;  /* 0x0000000110117824 */ /* 0x000fe400078e0a11 */
[----:B------:R-:W-:Y:S01]  /*17d0*/  FMUL.FTZ R28, R28, UR4 ;  /* 0x000000041c1c7c20 */ /* 0x000fe20008410000 */
[----:B------:R-:W-:Y:S01]  /*17e0*/  UIADD3 UR42, UR42, 0x60, URZ ;  /* 0x000000602a2a7890 */ /* 0x000fe2000fffe03f */
[----:B------:R-:W-:Y:S01]  /*17f0*/  FMUL.FTZ R29, R29, UR4 ;  /* 0x000000041d1d7c20 */ /* 0x000fe20008410000 */
[----:B------:R-:W2:Y:S01]  /*1800*/  MUFU.TANH R24, R24 ;  /* 0x0000001800187308 */ /* 0x000ea20000002400 */
[----:B------:R-:W-:Y:S01]  /*1810*/  SHF.R.S32.HI R4, RZ, 0x1f, R17 ;  /* 0x0000001fff047819 */ /* 0x000fe20000011411 */
[----:B------:R-:W-:Y:S01]  /*1820*/  FMUL.FTZ R32, R32, UR4 ;  /* 0x0000000420207c20 */ /* 0x000fe20008410000 */
[----:B------:R-:W-:Y:S01]  /*1830*/  FMUL.FTZ R26, R26, UR4 ;  /* 0x000000041a1a7c20 */ /* 0x000fe20008410000 */
[----:B0-----:R-:W-:Y:S01]  /*1840*/  IMAD.U32 R5, RZ, RZ, UR42 ;  /* 0x0000002aff057e24 */ /* 0x001fe2000f8e00ff */
        /* <DEDUP_REMOVED lines=8> */
[----:B------:R-:W-:Y:S01]  /*18d0*/  FMUL.FTZ R31, R31, UR4 ;  /* 0x000000041f1f7c20 */ /* 0x000fe20008410000 */
[----:B------:R-:W-:-:S02]  /*18e0*/  IMAD.IADD R4, R17, 0x1, -R4 ;  /* 0x0000000111047824 */ /* 0x000fc400078e0a04 */
[----:B------:R-:W-:Y:S01]  /*18f0*/  FMUL.FTZ R40, R40, UR4 ;  /* 0x0000000428287c20 */ /* 0x000fe20008410000 */
[----:B------:R-:W4:Y:S01]  /*1900*/  MUFU.TANH R28, R28 ;  /* 0x0000001c001c7308 */ /* 0x000f220000002400 */
[----:B------:R-:W-:Y:S01]  /*1910*/  FMUL.FTZ R34, R34, UR4 ;  /* 0x0000000422227c20 */ /* 0x000fe20008410000 */
[----:B------:R-:W-:Y:S02]  /*1920*/  IMAD R4, R4, -0x2, R5 ;  /* 0xfffffffe04047824 */ /* 0x000fe400078e0205 */
[----:B------:R-:W-:Y:S01]  /*1930*/  FMUL.FTZ R41, R41, UR4 ;  /* 0x0000000429297c20 */ /* 0x000fe20008410000 */
[----:B------:R-:W-:Y:S01]  /*1940*/  FMUL.FTZ R35, R35, UR4 ;  /* 0x0000000423237c20 */ /* 0x000fe20008410000 */
[----:B------:R-:W-:Y:S01]  /*1950*/  FMUL.FTZ R44, R44, UR4 ;  /* 0x000000042c2c7c20 */ /* 0x000fe20008410000 */
[----:B------:R-:W-:Y:S01]  /*1960*/  FMUL.FTZ R38, R38, UR4 ;  /* 0x0000000426267c20 */ /* 0x000fe20008410000 */
[C---:B------:R-:W-:Y:S01]  /*1970*/  ISETP.GT.AND P6, PT, R4.reuse, RZ, PT ;  /* 0x000000ff0400720c */ /* 0x040fe20003fc4270 */
[----:B------:R-:W5:Y:S01]  /*1980*/  MUFU.TANH R29, R29 ;  /* 0x0000001d001d7308 */ /* 0x000f620000002400 */
[C---:B------:R-:W-:Y:S01]  /*1990*/  ISETP.GT.AND P5, PT, R4.reuse, 0x1, PT ;  /* 0x000000010400780c */ /* 0x040fe20003fa4270 */
[----:B------:R-:W-:Y:S01]  /*19a0*/  FMUL.FTZ R45, R45, UR4 ;  /* 0x000000042d2d7c20 */ /* 0x000fe20008410000 */
[----:B------:R-:W-:Y:S01]  /*19b0*/  ISETP.GT.AND P4, PT, R4, 0x8, PT ;  /* 0x000000080400780c */ /* 0x000fe20003f84270 */
[----:B------:R-:W-:Y:S01]  /*19c0*/  FMUL.FTZ R39, R39, UR4 ;  /* 0x0000000427277c20 */ /* 0x000fe20008410000 */
[----:B--2---:R-:W-:Y:S01]  /*19d0*/  FSEL R24, R24, -INF , P6 ;  /* 0xff80000018187808 */ /* 0x004fe20003000000 */
[----:B------:R-:W-:Y:S01]  /*19e0*/  FMUL.FTZ R48, R48, UR4 ;  /* 0x0000000430307c20 */ /* 0x000fe20008410000 */
[----:B0-----:R-:W-:Y:S01]  /*19f0*/  FSEL R25, R25, -INF , P5 ;  /* 0xff80000019197808 */ /* 0x001fe20002800000 */
[----:B------:R-:W0:Y:S01]  /*1a00*/  MUFU.TANH R32, R32 ;  /* 0x0000002000207308 */ /* 0x000e220000002400 */
[----:B------:R-:W-:Y:S01]  /*1a10*/  ISETP.GT.AND P3, PT, R4, 0x9, PT ;  /* 0x000000090400780c */ /* 0x000fe20003f64270 */
[----:B------:R-:W-:Y:S01]  /*1a20*/  FMUL.FTZ R42, R42, UR4 ;  /* 0x000000042a2a7c20 */ /* 0x000fe20008410000 */
[----:B----4-:R-:W-:Y:S01]  /*1a30*/  FSEL R28, R28, -INF , P4 ;  /* 0xff8000001c1c7808 */ /* 0x010fe20002000000 */
[----:B------:R-:W-:Y:S01]  /*1a40*/  FMUL.FTZ R49, R49, UR4 ;  /* 0x0000000431317c20 */ /* 0x000fe20008410000 */
[----:B------:R-:W-:Y:S01]  /*1a50*/  FMNMX.FTZ R5, R24, R25, !PT ;  /* 0x0000001918057209 */ /* 0x000fe20007810000 */
[----:B------:R-:W-:Y:S01]  /*1a60*/  FMUL.FTZ R43, R43, UR4 ;  /* 0x000000042b2b7c20 */ /* 0x000fe20008410000 */
[----:B------:R-:W-:Y:S01]  /*1a70*/  ISETP.GT.AND P2, PT, R4, 0x10, PT ;  /* 0x000000100400780c */ /* 0x000fe20003f44270 */
[----:B------:R-:W2:Y:S01]  /*1a80*/  MUFU.TANH R26, R26 ;  /* 0x0000001a001a7308 */ /* 0x000ea20000002400 */
[----:B-----5:R-:W-:Y:S01]  /*1a90*/  FSEL R29, R29, -INF , P3 ;  /* 0xff8000001d1d7808 */ /* 0x020fe20001800000 */
[----:B------:R-:W-:Y:S01]  /*1aa0*/  FMUL.FTZ R52, R52, UR4 ;  /* 0x0000000434347c20 */ /* 0x000fe20008410000 */
[----:B------:R-:W-:Y:S01]  /*1ab0*/  FMNMX.FTZ R6, R28, R5, !PT ;  /* 0x000000051c067209 */ /* 0x000fe20007810000 */
[----:B------:R-:W-:Y:S01]  /*1ac0*/  FMUL.FTZ R46, R46, UR4 ;  /* 0x000000042e2e7c20 */ /* 0x000fe20008410000 */
[----:B------:R-:W-:Y:S01]  /*1ad0*/  ISETP.GT.AND P1, PT, R4, 0x11, PT ;  /* 0x000000110400780c */ /* 0x000fe20003f24270 */
[----:B------:R-:W-:Y:S01]  /*1ae0*/  FMUL.FTZ R53, R53, UR4 ;  /* 0x0000000435357c20 */ /* 0x000fe20008410000 */
[----:B------:R-:W-:Y:S01]  /*1af0*/  FMNMX.FTZ R5, R29, R6, !PT ;  /* 0x000000061d057209 */ /* 0x000fe20007810000 */
[----:B------:R-:W4:Y:S01]  /*1b00*/  MUFU.TANH R33, R33 ;  /* 0x0000002100217308 */ /* 0x000f220000002400 */
        /* <DEDUP_REMOVED lines=8> */
[----:B--2---:R-:W-:Y:S01]  /*1b90*/  FSEL R26, R26, -INF , P6 ;  /* 0xff8000001a1a7808 */ /* 0x004fe20003000000 */
[----:B------:R-:W-:Y:S01]  /*1ba0*/  FMUL.FTZ R60, R60, UR4 ;  /* 0x000000043c3c7c20 */ /* 0x000fe20008410000 */
[----:B------:R-:W-:Y:S01]  /*1bb0*/  ISETP.GT.AND P6, PT, R4, 0x18, PT ;  /* 0x000000180400780c */ /* 0x000fe20003fc4270 */
[----:B------:R-:W-:Y:S01]  /*1bc0*/  FMUL.FTZ R54, R54, UR4 ;  /* 0x0000000436367c20 */ /* 0x000fe20008410000 */
[----:B------:R-:W-:Y:S01]  /*1bd0*/  FMUL.FTZ R61, R61, UR4 ;  /* 0x000000043d3d7c20 */ /* 0x000fe20008410000 */
[----:B------:R-:W-:Y:S01]  /*1be0*/  FMUL.FTZ R55, R55, UR4 ;  /* 0x0000000437377c20 */ /* 0x000fe20008410000 */
[----:B------:R-:W-:Y:S01]  /*1bf0*/  FMUL.FTZ R64, R64, UR4 ;  /* 0x0000000440407c20 */ /* 0x000fe20008410000 */
[----:B------:R-:W2:Y:S01]  /*1c00*/  MUFU.TANH R36, R36 ;  /* 0x0000002400247308 */ /* 0x000ea20000002400 */
        /* <DEDUP_REMOVED lines=16> */
[----:B--2---:R-:W-:Y:S01]  /*1d10*/  FSEL R36, R36, -INF , P6 ;  /* 0xff80000024247808 */ /* 0x004fe20003000000 */
[----:B------:R-:W-:Y:S01]  /*1d20*/  FMUL.FTZ R71, R71, UR4 ;  /* 0x0000000447477c20 */ /* 0x000fe20008410000 */
[----:B------:R-:W-:Y:S01]  /*1d30*/  ULDC UR10, c[0x0][0x988] ;  /* 0x00026200000a7ab9 */ /* 0x000fe20000000800 */
[----:B------:R-:W-:Y:S01]  /*1d40*/  P2R R10, PR, RZ, 0x1 ;  /* 0x00000001ff0a7803 */ /* 0x000fe20000000000 */
[----:B------:R-:W-:Y:S01]  /*1d50*/  UIADD3 UR4, UR41, 0x22840, URZ ;  /* 0x0002284029047890 */ /* 0x000fe2000fffe03f */
[----:B------:R-:W-:-:S02]  /*1d60*/  FMNMX.FTZ R6, R36, R5, !PT ;  /* 0x0000000524067209 */ /* 0x000fc40007810000 */
[----:B------:R-:W2:Y:S01]  /*1d70*/  MUFU.TANH R31, R31 ;  /* 0x0000001f001f7308 */ /* 0x000ea20000002400 */
[----:B----4-:R-:W-:Y:S01]  /*1d80*/  FSEL R30, R30, -INF , P4 ;  /* 0xff8000001e1e7808 */ /* 0x010fe20002000000 */
[----:B------:R-:W-:Y:S01]  /*1d90*/  UPRMT UR4, UR26, 0x654, UR4 ;  /* 0x000006541a047896 */ /* 0x000fe20008000004 */
[----:B------:R-:W-:-:S05]  /*1da0*/  ISETP.GT.AND P4, PT, R4, 0x20, PT ;  /* 0x000000200400780c */ /* 0x000fca0003f84270 */
[----:B------:R-:W4:Y:S01]  /*1db0*/  MUFU.TANH R40, R40 ;  /* 0x0000002800287308 */ /* 0x000f220000002400 */
[----:B0-----:R-:W-:Y:S02]  /*1dc0*/  FSEL R37, R37, -INF , P5 ;  /* 0xff80000025257808 */ /* 0x001fe40002800000 */
[----:B------:R-:W-:Y:S02]  /*1dd0*/  SYNCS.ARRIVE.TRANS64.RED.A1T0 RZ, [UR4], RZ ;  /* 0x000000ffffff79a7 */ /* 0x000fe40008100404 */
[----:B------:R-:W-:-:S03]  /*1de0*/  FMNMX.FTZ R5, R37, R6, !PT ;  /* 0x0000000625057209 */ /* 0x000fc60007810000 */
[----:B------:R-:W0:Y:S01]  /*1df0*/  MUFU.TANH R34, R34 ;  /* 0x0000002200227308 */ /* 0x000e220000002400 */
[----:B--2---:R-:W-:Y:S02]  /*1e00*/  FSEL R31, R31, -INF , P3 ;  /* 0xff8000001f1f7808 */ /* 0x004fe40001800000 */
[----:B------:R-:W-:-:S05]  /*1e10*/  ISETP.GT.AND P3, PT, R4, 0x21, PT ;  /* 0x000000210400780c */ /* 0x000fca0003f64270 */
[----:B------:R-:W2:Y:S01]  /*1e20*/  MUFU.TANH R41, R41 ;  /* 0x0000002900297308 */ /* 0x000ea20000002400 */
[----:B----4-:R-:W-:-:S04]  /*1e30*/  FSEL R40, R40, -INF , P4 ;  /* 0xff80000028287808 */ /* 0x010fc80002000000 */
[----:B------:R-:W-:-:S03]  /*1e40*/  FMNMX.FTZ R6, R40, R5, !PT ;  /* 0x0000000528067209 */ /* 0x000fc60007810000 */
[----:B------:R-:W4:Y:S01]  /*1e50*/  MUFU.TANH R35, R35 ;  /* 0x0000002300237308 */ /* 0x000f220000002400 */
[----:B0-----:R-:W-:Y:S02]  /*1e60*/  FSEL R34, R34, -INF , P2 ;  /* 0xff80000022227808 */ /* 0x001fe40001000000 */
[----:B------:R-:W-:-:S05]  /*1e70*/  ISETP.GT.AND P2, PT, R4, 0x28, PT ;  /* 0x000000280400780c */ /* 0x000fca0003f44270 */
[----:B------:R-:W0:Y:S01]  /*1e80*/  MUFU.TANH R44, R44 ;  /* 0x0000002c002c7308 */ /* 0x000e220000002400 */
[----:B--2---:R-:W-:-:S04]  /*1e90*/  FSEL R41, R41, -INF , P3 ;  /* 0xff80000029297808 */ /* 0x004fc80001800000 */
[----:B------:R-:W-:-:S03]  /*1ea0*/  FMNMX.FTZ R5, R41, R6, !PT ;  /* 0x0000000629057209 */ /* 0x000fc60007810000 */
[----:B------:R-:W2:Y:S01]  /*1eb0*/  MUFU.TANH R38, R38 ;  /* 0x0000002600267308 */ /* 0x000ea20000002400 */
[----:B----4-:R-:W-:Y:S02]  /*1ec0*/  FSEL R35, R35, -INF , P1 ;  /* 0xff80000023237808 */ /* 0x010fe40000800000 */
[----:B------:R-:W-:-:S05]  /*1ed0*/  ISETP.GT.AND P1, PT, R4, 0x29, PT ;  /* 0x000000290400780c */ /* 0x000fca0003f24270 */
[----:B------:R-:W4:Y:S01]  /*1ee0*/  MUFU.TANH R45, R45 ;  /* 0x0000002d002d7308 */ /* 0x000f220000002400 */
[----:B0-----:R-:W-:-:S04]  /*1ef0*/  FSEL R44, R44, -INF , P2 ;  /* 0xff8000002c2c7808 */ /* 0x001fc80001000000 */
        /* <DEDUP_REMOVED lines=74> */
[----:B--2---:R-:W-:-:S04]  /*23a0*/  FSEL R69, R69, -INF , P1 ;  /* 0xff80000045457808 */ /* 0x004fc80000800000 */
[----:B------:R-:W-:-:S03]  /*23b0*/  FMNMX.FTZ R5, R69, R4, !PT ;  /* 0x0000000445057209 */ /* 0x000fc60007810000 */
[----:B------:R-:W2:Y:S01]  /*23c0*/  MUFU.TANH R66, R66 ;  /* 0x0000004200427308 */ /* 0x000ea20000002400 */
[----:B----4-:R-:W-:Y:S01]  /*23d0*/  FSEL R62, R62, -INF , P6 ;  /* 0xff8000003e3e7808 */ /* 0x010fe20003000000 */
[----:B------:R-:W4:Y:S06]  /*23e0*/  SHFL.BFLY PT, R4, R5, 0x2, 0x1f ;  /* 0x0c401f0005047f89 */ /* 0x000f2c00000e0000 */
[----:B------:R-:W5:Y:S01]  /*23f0*/  MUFU.TANH R67, R67 ;  /* 0x0000004300437308 */ /* 0x000f620000002400 */
[----:B0-----:R-:W-:-:S07]  /*2400*/  FSEL R63, R63, -INF , P5 ;  /* 0xff8000003f3f7808 */ /* 0x001fce0002800000 */
[----:B------:R-:W0:Y:S01]  /*2410*/  MUFU.TANH R70, R70 ;  /* 0x0000004600467308 */ /* 0x000e220000002400 */
[----:B--2---:R-:W-:-:S07]  /*2420*/  FSEL R66, R66, -INF , P4 ;  /* 0xff80000042427808 */ /* 0x004fce0002000000 */
[----:B------:R-:W2:Y:S01]  /*2430*/  MUFU.TANH R71, R71 ;  /* 0x0000004700477308 */ /* 0x000ea20000002400 */
[----:B-----5:R-:W-:Y:S02]  /*2440*/  FSEL R67, R67, -INF , P3 ;  /* 0xff80000043437808 */ /* 0x020fe40001800000 */
[----:B----4-:R-:W-:Y:S02]  /*2450*/  FMNMX.FTZ R6, R5, R4, !PT ;  /* 0x0000000405067209 */ /* 0x010fe40007810000 */
[----:B------:R-:W-:-:S03]  /*2460*/  FMNMX.FTZ R5, R26, R27, !PT ;  /* 0x0000001b1a057209 */ /* 0x000fc60007810000 */
[----:B------:R-:W4:Y:S01]  /*2470*/  SHFL.BFLY PT, R7, R6, 0x1, 0x1f ;  /* 0x0c201f0006077f89 */ /* 0x000f2200000e0000 */
[----:B0-----:R-:W-:Y:S02]  /*2480*/  FSEL R70, R70, -INF , P2 ;  /* 0xff80000046467808 */ /* 0x001fe40001000000 */
[----:B--2---:R-:W-:Y:S02]  /*2490*/  FSEL R71, R71, -INF , P1 ;  /* 0xff80000047477808 */ /* 0x004fe40000800000 */
[----:B----4-:R-:W-:Y:S02]  /*24a0*/  FMNMX.FTZ R4, R6, R7, !PT ;  /* 0x0000000706047209 */ /* 0x010fe40007810000 */
[----:B------:R-:W-:Y:S02]  /*24b0*/  FMNMX.FTZ R6, R30, R5, !PT ;  /* 0x000000051e067209 */ /* 0x000fe40007810000 */
[C---:B------:R-:W-:Y:S01]  /*24c0*/  FSETP.NEU.FTZ.AND P0, PT, R4.reuse, -INF , PT ;  /* 0xff8000000400780b */ /* 0x040fe20003f1d000 */
[----:B------:R-:W-:Y:S01]  /*24d0*/  FMUL.FTZ R7, R4, UR10 ;  /* 0x0000000a04077c20 */ /* 0x000fe20008410000 */
[----:B------:R-:W-:-:S04]  /*24e0*/  FMNMX.FTZ R5, R31, R6, !PT ;  /* 0x000000061f057209 */ /* 0x000fc80007810000 */
[----:B------:R-:W-:Y:S02]  /*24f0*/  FMNMX.FTZ R6, R34, R5, !PT ;  /* 0x0000000522067209 */ /* 0x000fe40007810000 */
[----:B------:R-:W-:Y:S02]  /*2500*/  FSEL R9, R7, RZ, P0 ;  /* 0x000000ff07097208 */ /* 0x000fe40000000000 */
[----:B------:R-:W-:Y:S02]  /*2510*/  FMNMX.FTZ R5, R35, R6, !PT ;  /* 0x0000000623057209 */ /* 0x000fe40007810000 */
[----:B------:R-:W-:Y:S01]  /*2520*/  ISETP.NE.AND P0, PT, R10, RZ, PT ;  /* 0x000000ff0a00720c */ /* 0x000fe20003f05270 */
        /* <DEDUP_REMOVED lines=28> */
[----:B------:R-:W-:Y:S01]  /*26f0*/  FFMA.FTZ R60, R60, UR10, -R9 ;  /* 0x0000000a3c3c7c23 */ /* 0x000fe20008010809 */
[----:B------:R-:W-:Y:S01]  /*2700*/  FMNMX.FTZ R5, R51, R6, !PT ;  /* 0x0000000633057209 */ /* 0x000fe20007810000 */
[----:B------:R-:W2:Y:S01]  /*2710*/  MUFU.EX2 R29, R29 ;  /* 0x0000001d001d7308 */ /* 0x000ea20000000800 */
[----:B0-----:R-:W-:Y:S01]  /*2720*/  FADD.FTZ R11, R24, R25 ;  /* 0x00000019180b7221 */ /* 0x001fe20000010000 */
[--C-:B------:R-:W-:Y:S01]  /*2730*/  FFMA.FTZ R61, R61, UR10, -R9.reuse ;  /* 0x0000000a3d3d7c23 */ /* 0x100fe20008010809 */
[----:B------:R-:W-:Y:S01]  /*2740*/  FMNMX.FTZ R6, R54, R5, !PT ;  /* 0x0000000536067209 */ /* 0x000fe20007810000 */
[--C-:B------:R-:W-:Y:S01]  /*2750*/  FFMA.FTZ R64, R64, UR10, -R9.reuse ;  /* 0x0000000a40407c23 */ /* 0x100fe20008010809 */
[--C-:B------:R-:W-:Y:S01]  /*2760*/  FFMA.FTZ R65, R65, UR10, -R9.reuse ;  /* 0x0000000a41417c23 */ /* 0x100fe20008010809 */
[--C-:B------:R-:W-:Y:S01]  /*2770*/  FFMA.FTZ R68, R68, UR10, -R9.reuse ;  /* 0x0000000a44447c23 */ /* 0x100fe20008010809 */
[----:B------:R-:W-:Y:S01]  /*2780*/  FMNMX.FTZ R5, R55, R6, !PT ;  /* 0x0000000637057209 */ /* 0x000fe20007810000 */
[----:B------:R-:W-:Y:S01]  /*2790*/  MUFU.EX2 R32, R32 ;  /* 0x0000002000207308 */ /* 0x000fe20000000800 */
[----:B------:R-:W-:Y:S01]  /*27a0*/  FFMA.FTZ R9, R69, UR10, -R9 ;  /* 0x0000000a45097c23 */ /* 0x000fe20008010809 */
[----:B------:R-:W-:-:S02]  /*27b0*/  F2FP.F16.F32.PACK_AB R160, R25, R24 ;  /* 0x0000001819a0723e */ /* 0x000fc400000000ff */
[----:B------:R-:W-:-:S04]  /*27c0*/  FMNMX.FTZ R6, R58, R5, !PT ;  /* 0x000000053a067209 */ /* 0x000fc80007810000 */
[----:B------:R-:W-:Y:S01]  /*27d0*/  FMNMX.FTZ R5, R59, R6, !PT ;  /* 0x000000063b057209 */ /* 0x000fe20007810000 */
[----:B------:R-:W0:Y:S01]  /*27e0*/  MUFU.EX2 R33, R33 ;  /* 0x0000002100217308 */ /* 0x000e220000000800 */
[----:B--2---:R-:W-:Y:S02]  /*27f0*/  F2FP.F16.F32.PACK_AB R162, R29, R28 ;  /* 0x0000001c1da2723e */ /* 0x004fe400000000ff */
[----:B------:R-:W-:-:S04]  /*2800*/  FMNMX.FTZ R6, R62, R5, !PT ;  /* 0x000000053e067209 */ /* 0x000fc80007810000 */
[----:B------:R-:W-:Y:S01]  /*2810*/  FMNMX.FTZ R5, R63, R6, !PT ;  /* 0x000000063f057209 */ /* 0x000fe20007810000 */
[----:B------:R-:W-:Y:S03]  /*2820*/  MUFU.EX2 R36, R36 ;  /* 0x0000002400247308 */ /* 0x000fe60000000800 */
[----:B------:R-:W-:-:S04]  /*2830*/  FMNMX.FTZ R6, R66, R5, !PT ;  /* 0x0000000542067209 */ /* 0x000fc80007810000 */
[----:B------:R-:W-:Y:S01]  /*2840*/  FMNMX.FTZ R5, R67, R6, !PT ;  /* 0x0000000643057209 */ /* 0x000fe20007810000 */
[----:B------:R-:W2:Y:S01]  /*2850*/  MUFU.EX2 R37, R37 ;  /* 0x0000002500257308 */ /* 0x000ea20000000800 */
[----:B0-----:R-:W-:Y:S02]  /*2860*/  F2FP.F16.F32.PACK_AB R156, R33, R32 ;  /* 0x00000020219c723e */ /* 0x001fe400000000ff */
[----:B------:R-:W-:-:S04]  /*2870*/  FMNMX.FTZ R6, R70, R5, !PT ;  /* 0x0000000546067209 */ /* 0x000fc80007810000 */
[----:B------:R-:W-:Y:S01]  /*2880*/  FMNMX.FTZ R6, R71, R6, !PT ;  /* 0x0000000647067209 */ /* 0x000fe20007810000 */
[----:B------:R-:W-:Y:S04]  /*2890*/  MUFU.EX2 R40, R40 ;  /* 0x0000002800287308 */ /* 0x000fe80000000800 */
[----:B------:R-:W0:Y:S04]  /*28a0*/  SHFL.BFLY PT, R5, R6, 0x2, 0x1f ;  /* 0x0c401f0006057f89 */ /* 0x000e2800000e0000 */
[----:B------:R-:W4:Y:S01]  /*28b0*/  MUFU.EX2 R41, R41 ;  /* 0x0000002900297308 */ /* 0x000f220000000800 */
[----:B--2---:R-:W-:-:S07]  /*28c0*/  F2FP.F16.F32.PACK_AB R158, R37, R36 ;  /* 0x00000024259e723e */ /* 0x004fce00000000ff */
[----:B------:R-:W-:Y:S08]  /*28d0*/  MUFU.EX2 R44, R44 ;  /* 0x0000002c002c7308 */ /* 0x000ff00000000800 */
[----:B------:R-:W2:Y:S01]  /*28e0*/  MUFU.EX2 R45, R45 ;  /* 0x0000002d002d7308 */ /* 0x000ea20000000800 */
[----:B----4-:R-:W-:Y:S02]  /*28f0*/  F2FP.F16.F32.PACK_AB R152, R41, R40 ;  /* 0x000000282998723e */ /* 0x010fe400000000ff */
[----:B0-----:R-:W-:-:S05]  /*2900*/  FMNMX.FTZ R5, R6, R5, !PT ;  /* 0x0000000506057209 */ /* 0x001fca0007810000 */
[----:B------:R-:W-:Y:S01]  /*2910*/  MUFU.EX2 R48, R48 ;  /* 0x0000003000307308 */ /* 0x000fe20000000800 */
[----:B------:R-:W0:Y:S07]  /*2920*/  SHFL.BFLY PT, R6, R5, 0x1, 0x1f ;  /* 0x0c201f0005067f89 */ /* 0x000e2e00000e0000 */
[----:B------:R-:W4:Y:S01]  /*2930*/  MUFU.EX2 R49, R49 ;  /* 0x0000003100317308 */ /* 0x000f220000000800 */
[----:B--2---:R-:W-:-:S07]  /*2940*/  F2FP.F16.F32.PACK_AB R154, R45, R44 ;  /* 0x0000002c2d9a723e */ /* 0x004fce00000000ff */
[----:B------:R-:W-:Y:S08]  /*2950*/  MUFU.EX2 R52, R52 ;  /* 0x0000003400347308 */ /* 0x000ff00000000800 */
[----:B------:R-:W-:Y:S01]  /*2960*/  MUFU.EX2 R53, R53 ;  /* 0x0000003500357308 */ /* 0x000fe20000000800 */
[----:B0-----:R-:W-:Y:S01]  /*2970*/  FMNMX.FTZ R7, R5, R6, !PT ;  /* 0x0000000605077209 */ /* 0x001fe20007810000 */
[----:B------:R-:W-:Y:S01]  /*2980*/  FADD.FTZ R6, R28, R11 ;  /* 0x0000000b1c067221 */ /* 0x000fe20000010000 */
[----:B----4-:R-:W-:-:S02]  /*2990*/  F2FP.F16.F32.PACK_AB R164, R49, R48 ;  /* 0x0000003031a4723e */ /* 0x010fc400000000ff */
[C---:B------:R-:W-:Y:S01]  /*29a0*/  FSETP.NEU.FTZ.AND P1, PT, R7.reuse, -INF , PT ;  /* 0xff8000000700780b */ /* 0x040fe20003f3d000 */
[----:B------:R-:W-:Y:S01]  /*29b0*/  FMUL.FTZ R5, R7, UR10 ;  /* 0x0000000a07057c20 */ /* 0x000fe20008410000 */
[----:B------:R-:W-:Y:S01]  /*29c0*/  FADD.FTZ R11, R29, R6 ;  /* 0x000000061d0b7221 */ /* 0x000fe20000010000 */
[----:B------:R-:W-:Y:S03]  /*29d0*/  MUFU.EX2 R56, R56 ;  /* 0x0000003800387308 */ /* 0x000fe60000000800 */
[----:B------:R-:W-:Y:S01]  /*29e0*/  FSEL R5, R5, RZ, P1 ;  /* 0x000000ff05057208 */ /* 0x000fe20000800000 */
[----:B------:R-:W-:-:S04]  /*29f0*/  FADD.FTZ R6, R32, R11 ;  /* 0x0000000b20067221 */ /* 0x000fc80000010000 */
        /* <DEDUP_REMOVED lines=9> */
[----:B------:R-:W-:Y:S01]  /*2a90*/  FADD.FTZ R13, R33, R6 ;  /* 0x00000006210d7221 */ /* 0x000fe20000010000 */
        /* <DEDUP_REMOVED lines=12> */
[----:B------:R-:W2:Y:S01]  /*2b60*/  MUFU.EX2 R30, R30 ;  /* 0x0000001e001e7308 */ /* 0x000ea20000000800 */
[--C-:B------:R-:W-:Y:S01]  /*2b70*/  FFMA.FTZ R58, R58, UR10, -R5.reuse ;  /* 0x0000000a3a3a7c23 */ /* 0x100fe20008010805 */
[--C-:B------:R-:W-:Y:S01]  /*2b80*/  FFMA.FTZ R59, R59, UR10, -R5.reuse ;  /* 0x0000000a3b3b7c23 */ /* 0x100fe20008010805 */
[----:B------:R-:W-:Y:S01]  /*2b90*/  FADD.FTZ R13, R41, R10 ;  /* 0x0000000a290d7221 */ /* 0x000fe20000010000 */
[--C-:B------:R-:W-:Y:S01]  /*2ba0*/  FFMA.FTZ R62, R62, UR10, -R5.reuse ;  /* 0x0000000a3e3e7c23 */ /* 0x100fe20008010805 */
[--C-:B------:R-:W-:Y:S01]  /*2bb0*/  FFMA.FTZ R63, R63, UR10, -R5.reuse ;  /* 0x0000000a3f3f7c23 */ /* 0x100fe20008010805 */
[----:B------:R-:W-:Y:S01]  /*2bc0*/  FFMA.FTZ R66, R66, UR10, -R5 ;  /* 0x0000000a42427c23 */ /* 0x000fe20008010805 */
[----:B------:R-:W-:Y:S01]  /*2bd0*/  FADD.FTZ R10, R44, R13 ;  /* 0x0000000d2c0a7221 */ /* 0x000fe20000010000 */
[----:B------:R-:W4:Y:S01]  /*2be0*/  MUFU.EX2 R31, R31 ;  /* 0x0000001f001f7308 */ /* 0x000f220000000800 */
[----:B0-----:R-:W-:Y:S01]  /*2bf0*/  FADD.FTZ R11, R26, R27 ;  /* 0x0000001b1a0b7221 */ /* 0x001fe20000010000 */
[--C-:B------:R-:W-:Y:S01]  /*2c00*/  FFMA.FTZ R67, R67, UR10, -R5.reuse ;  /* 0x0000000a43437c23 */ /* 0x100fe20008010805 */
[----:B------:R-:W-:Y:S01]  /*2c10*/  FADD.FTZ R13, R45, R10 ;  /* 0x0000000a2d0d7221 */ /* 0x000fe20000010000 */
[--C-:B------:R-:W-:Y:S01]  /*2c20*/  FFMA.FTZ R70, R70, UR10, -R5.reuse ;  /* 0x0000000a46467c23 */ /* 0x100fe20008010805 */
[----:B------:R-:W-:Y:S01]  /*2c30*/  FFMA.FTZ R5, R71, UR10, -R5 ;  /* 0x0000000a47057c23 */ /* 0x000fe20008010805 */
[----:B------:R-:W-:Y:S01]  /*2c40*/  F2FP.F16.F32.PACK_AB R166, R53, R52 ;  /* 0x0000003435a6723e */ /* 0x000fe200000000ff */
[----:B------:R-:W-:Y:S01]  /*2c50*/  FADD.FTZ R10, R48, R13 ;  /* 0x0000000d300a7221 */ /* 0x000fe20000010000 */
[----:B------:R-:W0:Y:S01]  /*2c60*/  MUFU.EX2 R34, R34 ;  /* 0x0000002200227308 */ /* 0x000e220000000800 */
[----:B--2---:R-:W-:Y:S01]  /*2c70*/  FADD.FTZ R6, R30, R11 ;  /* 0x0000000b1e067221 */ /* 0x004fe20000010000 */
[----:B------:R-:W-:Y:S01]  /*2c80*/  F2FP.F16.F32.PACK_AB R161, R27, R26 ;  /* 0x0000001a1ba1723e */ /* 0x000fe200000000ff */
[----:B------:R-:W-:-:S04]  /*2c90*/  FADD.FTZ R13, R49, R10 ;  /* 0x0000000a310d7221 */ /* 0x000fc80000010000 */
[----:B------:R-:W-:Y:S01]  /*2ca0*/  FADD.FTZ R10, R52, R13 ;  /* 0x0000000d340a7221 */ /* 0x000fe20000010000 */
[----:B------:R-:W2:Y:S01]  /*2cb0*/  MUFU.EX2 R35, R35 ;  /* 0x0000002300237308 */ /* 0x000ea20000000800 */
[C---:B----4-:R-:W-:Y:S01]  /*2cc0*/  FADD.FTZ R11, R31.reuse, R6 ;  /* 0x000000061f0b7221 */ /* 0x050fe20000010000 */
[----:B------:R-:W-:Y:S01]  /*2cd0*/  F2FP.F16.F32.PACK_AB R163, R31, R30 ;  /* 0x0000001e1fa3723e */ /* 0x000fe200000000ff */
[----:B------:R-:W-:-:S04]  /*2ce0*/  FADD.FTZ R13, R53, R10 ;  /* 0x0000000a350d7221 */ /* 0x000fc80000010000 */
[----:B------:R-:W-:Y:S01]  /*2cf0*/  FADD.FTZ R10, R56, R13 ;  /* 0x0000000d380a7221 */ /* 0x000fe20000010000 */
[----:B------:R-:W4:Y:S01]  /*2d00*/  MUFU.EX2 R38, R38 ;  /* 0x0000002600267308 */ /* 0x000f220000000800 */
[----:B0-----:R-:W-:-:S07]  /*2d10*/  FADD.FTZ R6, R34, R11 ;  /* 0x0000000b22067221 */ /* 0x001fce0000010000 */
[----:B------:R-:W0:Y:S01]  /*2d20*/  MUFU.EX2 R39, R39 ;  /* 0x0000002700277308 */ /* 0x000e220000000800 */
[C---:B--2---:R-:W-:Y:S01]  /*2d30*/  FADD.FTZ R11, R35.reuse, R6 ;  /* 0x00000006230b7221 */ /* 0x044fe20000010000 */
[----:B------:R-:W-:-:S06]  /*2d40*/  F2FP.F16.F32.PACK_AB R157, R35, R34 ;  /* 0x00000022239d723e */ /* 0x000fcc00000000ff */
[----:B------:R-:W2:Y:S01]  /*2d50*/  MUFU.EX2 R42, R42 ;  /* 0x0000002a002a7308 */ /* 0x000ea20000000800 */
[----:B----4-:R-:W-:-:S07]  /*2d60*/  FADD.FTZ R6, R38, R11 ;  /* 0x0000000b26067221 */ /* 0x010fce0000010000 */
[----:B------:R-:W4:Y:S01]  /*2d70*/  MUFU.EX2 R43, R43 ;  /* 0x0000002b002b7308 */ /* 0x000f220000000800 */
[C---:B0-----:R-:W-:Y:S01]  /*2d80*/  FADD.FTZ R11, R39.reuse, R6 ;  /* 0x00000006270b7221 */ /* 0x041fe20000010000 */
[----:B------:R-:W-:-:S06]  /*2d90*/  F2FP.F16.F32.PACK_AB R159, R39, R38 ;  /* 0x00000026279f723e */ /* 0x000fcc00000000ff */
[----:B------:R-:W0:Y:S01]  /*2da0*/  MUFU.EX2 R46, R46 ;  /* 0x0000002e002e7308 */ /* 0x000e220000000800 */
[----:B--2---:R-:W-:-:S07]  /*2db0*/  FADD.FTZ R6, R42, R11 ;  /* 0x0000000b2a067221 */ /* 0x004fce0000010000 */
[----:B------:R-:W2:Y:S01]  /*2dc0*/  MUFU.EX2 R47, R47 ;  /* 0x0000002f002f7308 */ /* 0x000ea20000000800 */
[C---:B----4-:R-:W-:Y:S01]  /*2dd0*/  FADD.FTZ R11, R43.reuse, R6 ;  /* 0x000000062b0b7221 */ /* 0x050fe20000010000 */
[----:B------:R-:W-:-:S06]  /*2de0*/  F2FP.F16.F32.PACK_AB R153, R43, R42 ;  /* 0x0000002a2b99723e */ /* 0x000fcc00000000ff */
        /* <DEDUP_REMOVED lines=11> */
[C---:B--2---:R-:W-:Y:S01]  /*2ea0*/  FADD.FTZ R13, R57.reuse, R10 ;  /* 0x0000000a390d7221 */ /* 0x044fe20000010000 */
[----:B------:R-:W-:-:S06]  /*2eb0*/  F2FP.F16.F32.PACK_AB R168, R57, R56 ;  /* 0x0000003839a8723e */ /* 0x000fcc00000000ff */
[----:B------:R-:W2:Y:S01]  /*2ec0*/  MUFU.EX2 R55, R55 ;  /* 0x0000003700377308 */ /* 0x000ea20000000800 */
[----:B----4-:R-:W-:-:S07]  /*2ed0*/  FADD.FTZ R6, R54, R11 ;  /* 0x0000000b36067221 */ /* 0x010fce0000010000 */
[----:B------:R-:W4:Y:S01]  /*2ee0*/  MUFU.EX2 R61, R61 ;  /* 0x0000003d003d7308 */ /* 0x000f220000000800 */
[----:B0-----:R-:W-:-:S07]  /*2ef0*/  FADD.FTZ R10, R60, R13 ;  /* 0x0000000d3c0a7221 */ /* 0x001fce0000010000 */
[----:B------:R-:W0:Y:S01]  /*2f00*/  MUFU.EX2 R58, R58 ;  /* 0x0000003a003a7308 */ /* 0x000e220000000800 */
[C---:B--2---:R-:W-:Y:S01]  /*2f10*/  FADD.FTZ R11, R55.reuse, R6 ;  /* 0x00000006370b7221 */ /* 0x044fe20000010000 */
[----:B------:R-:W-:-:S06]  /*2f20*/  F2FP.F16.F32.PACK_AB R167, R55, R54 ;  /* 0x0000003637a7723e */ /* 0x000fcc00000000ff */
[----:B------:R-:W2:Y:S01]  /*2f30*/  MUFU.EX2 R64, R64 ;  /* 0x0000004000407308 */ /* 0x000ea20000000800 */
[C---:B----4-:R-:W-:Y:S01]  /*2f40*/  FADD.FTZ R13, R61.reuse, R10 ;  /* 0x0000000a3d0d7221 */ /* 0x050fe20000010000 */
[----:B------:R-:W-:-:S06]  /*2f50*/  F2FP.F16.F32.PACK_AB R170, R61, R60 ;  /* 0x0000003c3daa723e */ /* 0x000fcc00000000ff */
[----:B------:R-:W4:Y:S01]  /*2f60*/  MUFU.EX2 R59, R59 ;  /* 0x0000003b003b7308 */ /* 0x000f220000000800 */
[----:B0-----:R-:W-:-:S07]  /*2f70*/  FADD.FTZ R6, R58, R11 ;  /* 0x0000000b3a067221 */ /* 0x001fce0000010000 */
[----:B------:R-:W0:Y:S01]  /*2f80*/  MUFU.EX2 R65, R65 ;  /* 0x0000004100417308 */ /* 0x000e220000000800 */
[----:B--2---:R-:W-:-:S07]  /*2f90*/  FADD.FTZ R10, R64, R13 ;  /* 0x0000000d400a7221 */ /* 0x004fce0000010000 */
[----:B------:R-:W2:Y:S01]  /*2fa0*/  MUFU.EX2 R62, R62 ;  /* 0x0000003e003e7308 */ /* 0x000ea20000000800 */
[C---:B----4-:R-:W-:Y:S01]  /*2fb0*/  FADD.FTZ R11, R59.reuse, R6 ;  /* 0x000000063b0b7221 */ /* 0x050fe20000010000 */
[----:B------:R-:W-:-:S06]  /*2fc0*/  F2FP.F16.F32.PACK_AB R169, R59, R58 ;  /* 0x0000003a3ba9723e */ /* 0x000fcc00000000ff */
[----:B------:R-:W4:Y:S01]  /*2fd0*/  MUFU.EX2 R68, R68 ;  /* 0x0000004400447308 */ /* 0x000f220000000800 */
[C---:B0-----:R-:W-:Y:S01]  /*2fe0*/  FADD.FTZ R13, R65.reuse, R10 ;  /* 0x0000000a410d7221 */ /* 0x041fe20000010000 */
[----:B------:R-:W-:-:S06]  /*2ff0*/  F2FP.F16.F32.PACK_AB R172, R65, R64 ;  /* 0x0000004041ac723e */ /* 0x000fcc00000000ff */
[----:B------:R-:W0:Y:S01]  /*3000*/  MUFU.EX2 R63, R63 ;  /* 0x0000003f003f7308 */ /* 0x000e220000000800 */
[----:B--2---:R-:W-:-:S07]  /*3010*/  FADD.FTZ R6, R62, R11 ;  /* 0x0000000b3e067221 */ /* 0x004fce0000010000 */
        /* <DEDUP_REMOVED lines=11> */
[C---:B0-----:R-:W-:Y:S01]  /*30d0*/  FADD.FTZ R9, R67.reuse, R10 ;  /* 0x0000000a43097221 */ /* 0x041fe20000010000 */
[----:B------:R-:W-:-:S03]  /*30e0*/  F2FP.F16.F32.PACK_AB R173, R67, R66 ;  /* 0x0000004243ad723e */ /* 0x000fc600000000ff */
[----:B--2---:R-:W-:-:S04]  /*30f0*/  FADD.FTZ R10, R70, R9 ;  /* 0x00000009460a7221 */ /* 0x004fc80000010000 */
[C---:B----4-:R-:W-:Y:S01]  /*3100*/  FADD.FTZ R5, R175.reuse, R10 ;  /* 0x0000000aaf057221 */ /* 0x050fe20000010000 */
[----:B------:R-:W-:Y:S01]  /*3110*/  F2FP.F16.F32.PACK_AB R175, R175, R70 ;  /* 0x00000046afaf723e */ /* 0x000fe200000000ff */
[----:B------:R-:W-:Y:S06]  /*3120*/  @!P0 BRA `(.L_x_9048) ;  /* 0x0000000000048947 */ /* 0x000fec0003800000 */
[----:B------:R-:W-:Y:S01]  /*3130*/  BPT.TRAP 0x1 ;  /* 0x000000040000795c */ /* 0x000fe20000300000 */
.L_x_9048:
[----:B------:R0:W2:Y:S01]  /*3140*/  SYNCS.PHASECHK.TRANS64.TRYWAIT P1, [UR41+0x22850], R8 ;  /* 0x02285008ff0075a7 */ /* 0x0000a20008020169 */
[----:B------:R-:W-:Y:S05]  /*3150*/  @!P0 BRA `(.L_x_9049) ;  /* 0x0000000000048947 */ /* 0x000fea0003800000 */
[----:B------:R-:W-:Y:S01]  /*3160*/  BPT.TRAP 0x1 ;  /* 0x000000040000795c */ /* 0x000fe20000300000 */
.L_x_9049:
[----:B--2---:R-:W-:Y:S05]  /*3170*/  @P1 BRA `(.L_x_9050) ;  /* 0x0000000000081947 */ /* 0x004fea0003800000 */
[----:B------:R-:W2:Y:S02]  /*3180*/  SYNCS.PHASECHK.TRANS64.TRYWAIT P1, [UR41+0x22850], R8 ;  /* 0x02285008ff0075a7 */ /* 0x000ea40008020169 */
[----:B--2---:R-:W-:Y:S05]  /*3190*/  @!P1 BRA `(.L_x_9051) ;  /* 0x0000008c00609947 */ /* 0x004fea0003800000 */
.L_x_9050:
[----:B------:R4:W-:Y:S01]  /*31a0*/  BAR.SYNC.DEFER_BLOCKING R3, 0x100 ;  /* 0x000400030000751d */ /* 0x0009e20000010000 */
[----:B------:R-:W-:-:S04]  /*31b0*/  UIADD3 UR4, UR41, 0x400, URZ ;  /* 0x0000040029047890 */ /* 0x000fc8000fffe03f */
[----:B------:R-:W-:Y:S01]  /*31c0*/  USHF.R.U32.HI UR4, URZ, 0x4, UR4 ;  /* 0x000000043f047899 */ /* 0x000fe20008011604 */
[----:B------:R-:W-:-:S03]  /*31d0*/  UMOV UR15, 0x40000040 ;  /* 0x40000040000f7882 */ /* 0x000fc60000000000 */
[----:B------:R-:W-:-:S04]  /*31e0*/  ULOP3.LUT UR4, UR4, 0x3fff, URZ, 0xc0, !UPT ;  /* 0x00003fff04047892 */ /* 0x000fc8000f8ec03f */
[----:B------:R-:W-:-:S04]  /*31f0*/  ULOP3.LUT UR24, UR4, 0x3000000, URZ, 0xfc, !UPT ;  /* 0x0300000004187892 */ /* 0x000fc8000f8efc3f */
[----:B------:R-:W-:-:S03]  /*3200*/  UIADD3 UR4, UR24, 0x80, URZ ;  /* 0x0000008018047890 */ /* 0x000fc6000fffe03f */
[----:B------:R-:W-:Y:S01]  /*3210*/  UMOV UR14, UR24 ;  /* 0x00000018000e7c82 */ /* 0x000fe20008000000 */
[----:B------:R-:W-:-:S06]  /*3220*/  WARPGROUP.ARRIVE ;  /* 0x00000000000079c5 */ /* 0x000fcc0000000000 */
[----:B------:R-:W-:Y:S01]  /*3230*/  HGMMA.64x256x16.F32 R24, R160, gdesc[UR12].tnspB, RZ, !UPT, gsb0 ;  /* 0x43e0000ca0187df0 */ /* 0x000fe2000c0008ff */
        /* <DEDUP_REMOVED lines=35> */
[----:B----4-:R-:W-:Y:S05]  /*3470*/  @!P0 BRA `(.L_x_9052) ;  /* 0x0000000000048947 */ /* 0x010fea0003800000 */
[----:B------:R-:W-:Y:S01]  /*3480*/  BPT.TRAP 0x1 ;  /* 0x000000040000795c */ /* 0x000fe20000300000 */
.L_x_9052:
[----:B------:R-:W-:Y:S02]  /*3490*/  UIADD3 UR7, UR43, -0x2, URZ ;  /* 0xfffffffe2b077890 */ /* 0x000fe4000fffe03f */
[----:B------:R-:W-:Y:S02]  /*34a0*/  UIADD3 UR4, UR41, 0x22860, URZ ;  /* 0x0002286029047890 */ /* 0x000fe4000fffe03f */
[----:B------:R-:W-:Y:S02]  /*34b0*/  UISETP.GE.AND UP0, UPT, UR7, UR40, UPT ;  /* 0x000000280700728c */ /* 0x000fe4000bf06270 */
[----:B------:R-:W-:-:S04]  /*34c0*/  UPRMT UR4, UR26, 0x654, UR4 ;  /* 0x000006541a047896 */ /* 0x000fc80008000004 */
[----:B------:R-:W-:-:S05]  /*34d0*/  PLOP3.LUT P1, PT, PT, PT, UP0, 0x80, 0x0 ;  /* 0x000000000000781c */ /* 0x000fca0003f2f008 */
[----:B------:R-:W-:Y:S08]  /*34e0*/  SYNCS.ARRIVE.TRANS64.RED.A1T0 RZ, [UR4], RZ ;  /* 0x000000ffffff79a7 */ /* 0x000ff00008100404 */
[----:B------:R-:W-:Y:S05]  /*34f0*/  @!P1 BRA `(.L_x_9053) ;  /* 0x0000002000dc9947 */ /* 0x000fea0003800000 */
[----:B012---:R-:W-:Y:S01]  /*3500*/  MOV R8, R7 ;  /* 0x0000000700087202 */ /* 0x007fe20000000f00 */
[----:B------:R-:W-:Y:S01]  /*3510*/  IMAD.MOV.U32 R13, RZ, RZ, R4 ;  /* 0x000000ffff0d7224 */ /* 0x000fe200078e0004 */
[----:B------:R-:W-:Y:S01]  /*3520*/  UMOV UR4, URZ ;  /* 0x0000003f00047c82 */ /* 0x000fe20008000000 */
[----:B------:R-:W-:Y:S01]  /*3530*/  UMOV UR5, URZ ;  /* 0x0000003f00057c82 */ /* 0x000fe20008000000 */
[----:B------:R-:W-:Y:S01]  /*3540*/  ULDC UR27, c[0x0][0x9d8] ;  /* 0x00027600001b7ab9 */ /* 0x000fe20000000800 */
[----:B------:R-:W-:-:S05]  /*3550*/  ULDC UR25, c[0x0][0x988] ;  /* 0x0002620000197ab9 */ /* 0x000fca0000000800 */
.L_x_9064:
[----:B------:R-:W-:Y:S01]  /*3560*/  UIADD3 UR5, UR5, 0x1, URZ ;  /* 0x0000000105057890 */ /* 0x000fe2000fffe03f */
[----:B---3--:R-:W-:Y:S01]  /*3570*/  IMAD.U32 R0, RZ, RZ, UR7 ;  /* 0x00000007ff007e24 */ /* 0x008fe2000f8e00ff */
        /* <DEDUP_REMOVED lines=8> */
.L_x_9054:
[----:B------:R-:W-:Y:S01]  /*3600*/  IMAD.U32 R0, RZ, RZ, UR4 ;  /* 0x00000004ff007e24 */ /* 0x000fe2000f8e00ff */
[----:B------:R-:W-:-:S04]  /*3610*/  ULEA UR28, UR5, UR41, 0x3 ;  /* 0x00000029051c7291 */ /* 0x000fc8000f8e183f */
[----:B------:R-:W-:-:S04]  /*3620*/  SHF.L.U32 R0, R0, 0x1f, RZ ;  /* 0x0000001f00007819 */ /* 0x000fc800000006ff */
[----:B------:R-:W-:-:S13]  /*3630*/  R2UR UR29, R0 ;  /* 0x00000000001d72ca */ /* 0x000fda00000e0000 */
[----:B------:R-:W-:-:S04]  /*3640*/  MOV R0, UR29 ;  /* 0x0000001d00007c02 */ /* 0x000fc80008000f00 */
[----:B------:R0:W1:Y:S01]  /*3650*/  SYNCS.PHASECHK.TRANS64.TRYWAIT P2, [UR28+0x22830], R0 ;  /* 0x02283000ff0075a7 */ /* 0x000062000804015c */
[----:B------:R-:W-:Y:S05]  /*3660*/  @!P0 BRA `(.L_x_9055) ;  /* 0x0000000000048947 */ /* 0x000fea0003800000 */
[----:B------:R-:W-:Y:S01]  /*3670*/  BPT.TRAP 0x1 ;  /* 0x000000040000795c */ /* 0x000fe20000300000 */
.L_x_9055:
[----:B-1----:R-:W-:Y:S05]  /*3680*/  @P2 BRA `(.L_x_9056) ;  /* 0x00000000000c2947 */ /* 0x002fea0003800000 */
[----:B0-----:R-:W-:-:S04]  /*3690*/  IMAD.U32 R0, RZ, RZ, UR29 ;  /* 0x0000001dff007e24 */ /* 0x001fc8000f8e00ff */
[----:B------:R-:W0:Y:S02]  /*36a0*/  SYNCS.PHASECHK.TRANS64.TRYWAIT P2, [UR28+0x22830], R0 ;  /* 0x02283000ff0075a7 */ /* 0x000e24000804015c */
[----:B0-----:R-:W-:Y:S05]  /*36b0*/  @!P2 BRA `(.L_x_9057) ;  /* 0x000000880030a947 */ /* 0x001fea0003800000 */
.L_x_9056:
[----:B------:R-:W-:Y:S01]  /*36c0*/  UIMAD UR10, UR5, 0x300, UR6 ;  /* 0x00000300050a78a4 */ /* 0x000fe2000f8e0206 */
[----:B------:R-:W-:Y:S01]  /*36d0*/  WARPGROUP.ARRIVE ;  /* 0x00000000000079c5 */ /* 0x000fe20000000000 */
[----:B------:R-:W-:Y:S01]  /*36e0*/  UMOV UR11, 0x40000040 ;  /* 0x40000040000b7882 */ /* 0x000fe20000000000 */
[----:B------:R-:W-:Y:S01]  /*36f0*/  UMOV UR15, 0x40000040 ;  /* 0x40000040000f7882 */ /* 0x000fe20000000000 */
[----:B------:R-:W-:Y:S01]  /*3700*/  UIADD3 UR14, UR10, 0x2, URZ ;  /* 0x000000020a0e7890 */ /* 0x000fe2000fffe03f */
[----:B0-----:R-:W-:Y:S01]  /*3710*/  IADD3 R0, -R2, 0xb, RZ ;  /* 0x0000000b02007810 */ /* 0x001fe20007ffe1ff */
[----:B------:R-:W-:Y:S01]  /*3720*/  UIADD3 UR18, UR10, 0x4, URZ ;  /* 0x000000040a127890 */ /* 0x000fe2000fffe03f */
[----:B------:R-:W-:Y:S02]  /*3730*/  UMOV UR19, 0x40000040 ;  /* 0x4000004000137882 */ /* 0x000fe40000000000 */
[----:B------:R-:W-:Y:S01]  /*3740*/  HGMMA.64x96x16.F32 R152, gdesc[UR8], RZ, !UPT, gsb0 ;  /* 0x01600000089879f0 */ /* 0x000fe2000c0008ff */
[----:B------:R-:W-:Y:S01]  /*3750*/  UIADD3 UR22, UR10, 0x6, URZ ;  /* 0x000000060a167890 */ /* 0x000fe2000fffe03f */
[----:B------:R-:W-:Y:S01]  /*3760*/  UMOV UR23, 0x40000040 ;  /* 0x4000004000177882 */ /* 0x000fe20000000000 */
        /* <DEDUP_REMOVED lines=11> */
[----:B------:R-:W-:Y:S05]  /*3820*/  @!P0 BRA `(.L_x_9058) ;  /* 0x0000000000048947 */ /* 0x000fea0003800000 */
[----:B------:R-:W-:Y:S01]  /*3830*/  BPT.TRAP 0x1 ;  /* 0x000000040000795c */ /* 0x000fe20000300000 */
.L_x_9058:
        /* <DEDUP_REMOVED lines=100> */
[----:B---3--:R-:W-:-:S05]  /*3e80*/  FMNMX.FTZ R4, R181, R4, !PT ;  /* 0x00000004b5047209 */ /* 0x008fca0007810000 */
[----:B------:R-:W3:Y:S02]  /*3e90*/  SHFL.BFLY PT, R159, R4, 0x2, 0x1f ;  /* 0x0c401f00049f7f89 */ /* 0x000ee400000e0000 */
[----:B------:R-:W4:Y:S08]  /*3ea0*/  MUFU.TANH R11, R11 ;  /* 0x0000000b000b7308 */ /* 0x000f300000002400 */
[----:B------:R-:W5:Y:S08]  /*3eb0*/  MUFU.TANH R12, R12 ;  /* 0x0000000c000c7308 */ /* 0x000f700000002400 */
[----:B------:R-:W0:Y:S01]  /*3ec0*/  MUFU.TANH R14, R14 ;  /* 0x0000000e000e7308 */ /* 0x000e220000002400 */
[----:B---3--:R-:W-:Y:S01]  /*3ed0*/  FMNMX.FTZ R167, R4, R159, !PT ;  /* 0x0000009f04a77209 */ /* 0x008fe20007810000 */
[----:B------:R-:W-:-:S06]  /*3ee0*/  FMUL.FTZ R159, R190, UR27 ;  /* 0x0000001bbe9f7c20 */ /* 0x000fcc0008410000 */
[----:B------:R-:W3:Y:S01]  /*3ef0*/  MUFU.TANH R15, R15 ;  /* 0x0000000f000f7308 */ /* 0x000ee20000002400 */
[----:B------:R-:W1:Y:S07]  /*3f00*/  SHFL.BFLY PT, R4, R167, 0x1, 0x1f ;  /* 0x0c201f00a7047f89 */ /* 0x000e6e00000e0000 */
[----:B------:R-:W3:Y:S08]  /*3f10*/  MUFU.TANH R17, R17 ;  /* 0x0000001100117308 */ /* 0x000ef00000002400 */
[----:B------:R-:W3:Y:S08]  /*3f20*/  MUFU.TANH R18, R18 ;  /* 0x0000001200127308 */ /* 0x000ef00000002400 */
[----:B------:R-:W3:Y:S01]  /*3f30*/  MUFU.TANH R21, R21 ;  /* 0x0000001500157308 */ /* 0x000ee20000002400 */
[----:B-1----:R-:W-:-:S02]  /*3f40*/  FMNMX.FTZ R4, R167, R4, !PT ;  /* 0x00000004a7047209 */ /* 0x002fc40007810000 */
[----:B------:R-:W-:-:S03]  /*3f50*/  FMNMX.FTZ R167, R9, R8, !PT ;  /* 0x0000000809a77209 */ /* 0x000fc60007810000 */
[C---:B------:R-:W-:Y:S02]  /*3f60*/  FMUL.FTZ R183, R4.reuse, UR10 ;  /* 0x0000000a04b77c20 */ /* 0x040fe40008410000 */
[----:B------:R-:W1:Y:S01]  /*3f70*/  MUFU.TANH R22, R22 ;  /* 0x0000001600167308 */ /* 0x000e620000002400 */
[----:B------:R-:W-:Y:S01]  /*3f80*/  FADD.FTZ R13, -R4, R13 ;  /* 0x0000000d040d7221 */ /* 0x000fe20000010100 */
[--C-:B------:R-:W-:Y:S01]  /*3f90*/  FFMA.FTZ R178, R16, UR10, -R183.reuse ;  /* 0x0000000a10b27c23 */ /* 0x100fe200080108b7 */
[----:B--2---:R-:W-:Y:S01]  /*3fa0*/  FMNMX.FTZ R16, R10, R167, !PT ;  /* 0x000000a70a107209 */ /* 0x004fe20007810000 */
[--C-:B------:R-:W-:Y:S01]  /*3fb0*/  FFMA.FTZ R175, R7, UR10, -R183.reuse ;  /* 0x0000000a07af7c23 */ /* 0x100fe200080108b7 */
[----:B------:R-:W-:Y:S01]  /*3fc0*/  FMUL.FTZ R13, R13, UR10 ;  /* 0x0000000a0d0d7c20 */ /* 0x000fe20008410000 */
[--C-:B------:R-:W-:Y:S01]  /*3fd0*/  FFMA.FTZ R179, R19, UR10, -R183.reuse ;  /* 0x0000000a13b37c23 */ /* 0x100fe200080108b7 */
[----:B----4-:R-:W-:Y:S01]  /*3fe0*/  FMNMX.FTZ R167, R11, R16, !PT ;  /* 0x000000100ba77209 */ /* 0x010fe20007810000 */
[----:B------:R-:W2:Y:S01]  /*3ff0*/  MUFU.TANH R23, R23 ;  /* 0x0000001700177308 */ /* 0x000ea20000002400 */
[--C-:B------:R-:W-:Y:S01]  /*4000*/  FFMA.FTZ R194, R168, UR10, -R183.reuse ;  /* 0x0000000aa8c27c23 */ /* 0x100fe200080108b7 */
[--C-:B------:R-:W-:Y:S01]  /*4010*/  FFMA.FTZ R182, R20, UR10, -R183.reuse ;  /* 0x0000000a14b67c23 */ /* 0x100fe200080108b7 */
[----:B-----5:R-:W-:Y:S01]  /*4020*/  FMNMX.FTZ R167, R12, R167, !PT ;  /* 0x000000a70ca77209 */ /* 0x020fe20007810000 */
[--C-:B------:R-:W-:Y:S01]  /*4030*/  FFMA.FTZ R168, R180, UR10, -R183.reuse ;  /* 0x0000000ab4a87c23 */ /* 0x100fe200080108b7 */
[--C-:B------:R-:W-:Y:S01]  /*4040*/  FFMA.FTZ R171, R200, UR10, -R183.reuse ;  /* 0x0000000ac8ab7c23 */ /* 0x100fe200080108b7 */
[--C-:B------:R-:W-:Y:S01]  /*4050*/  FFMA.FTZ R190, R165, UR10, -R183.reuse ;  /* 0x0000000aa5be7c23 */ /* 0x100fe200080108b7 */
[----:B0-----:R-:W-:Y:S01]  /*4060*/  FMNMX.FTZ R16, R14, R167, !PT ;  /* 0x000000a70e107209 */ /* 0x001fe20007810000 */
[----:B------:R-:W0:Y:S01]  /*4070*/  MUFU.TANH R152, R152 ;  /* 0x0000009800987308 */ /* 0x000e220000002400 */
[--C-:B------:R-:W-:Y:S01]  /*4080*/  FFMA.FTZ R167, R166, UR10, -R183.reuse ;  /* 0x0000000aa6a77c23 */ /* 0x100fe200080108b7 */
[--C-:B------:R-:W-:Y:S01]  /*4090*/  FFMA.FTZ R166, R176, UR10, -R183.reuse ;  /* 0x0000000ab0a67c23 */ /* 0x100fe200080108b7 */
[----:B---3--:R-:W-:Y:S01]  /*40a0*/  FMNMX.FTZ R16, R15, R16, !PT ;  /* 0x000000100f107209 */ /* 0x008fe20007810000 */
[--C-:B------:R-:W-:Y:S01]  /*40b0*/  FFMA.FTZ R165, R170, UR10, -R183.reuse ;  /* 0x0000000aaaa57c23 */ /* 0x100fe200080108b7 */
[--C-:B------:R-:W-:Y:S01]  /*40c0*/  FFMA.FTZ R20, R173, UR10, -R183.reuse ;  /* 0x0000000aad147c23 */ /* 0x100fe200080108b7 */
[--C-:B------:R-:W-:Y:S01]  /*40d0*/  FFMA.FTZ R186, R201, UR10, -R183.reuse ;  /* 0x0000000ac9ba7c23 */ /* 0x100fe200080108b7 */
[----:B------:R-:W-:Y:S01]  /*40e0*/  FMNMX.FTZ R7, R17, R16, !PT ;  /* 0x0000001011077209 */ /* 0x000fe20007810000 */
[----:B------:R-:W3:Y:S01]  /*40f0*/  MUFU.TANH R153, R153 ;  /* 0x0000009900997308 */ /* 0x000ee20000002400 */
[--C-:B------:R-:W-:Y:S01]  /*4100*/  FFMA.FTZ R173, R174, UR10, -R183.reuse ;  /* 0x0000000aaead7c23 */ /* 0x100fe200080108b7 */
[--C-:B------:R-:W-:Y:S01]  /*4110*/  FFMA.FTZ R170, R185, UR10, -R183.reuse ;  /* 0x0000000ab9aa7c23 */ /* 0x100fe200080108b7 */
[----:B------:R-:W-:Y:S01]  /*4120*/  FMNMX.FTZ R16, R18, R7, !PT ;  /* 0x0000000712107209 */ /* 0x000fe20007810000 */
[--C-:B------:R-:W-:Y:S01]  /*4130*/  FFMA.FTZ R169, R202, UR10, -R183.reuse ;  /* 0x0000000acaa97c23 */ /* 0x100fe200080108b7 */
[--C-:B------:R-:W-:Y:S01]  /*4140*/  FFMA.FTZ R172, R172, UR10, -R183.reuse ;  /* 0x0000000aacac7c23 */ /* 0x100fe200080108b7 */
[--C-:B------:R-:W-:Y:S01]  /*4150*/  FFMA.FTZ R177, R177, UR10, -R183.reuse ;  /* 0x0000000ab1b17c23 */ /* 0x100fe200080108b7 */
[----:B------:R-:W-:Y:S01]  /*4160*/  FMNMX.FTZ R7, R21, R16, !PT ;  /* 0x0000001015077209 */ /* 0x000fe20007810000 */
[----:B------:R-:W4:Y:S01]  /*4170*/  MUFU.TANH R154, R154 ;  /* 0x0000009a009a7308 */ /* 0x000f220000002400 */
[--C-:B------:R-:W-:Y:S01]  /*4180*/  FFMA.FTZ R187, R184, UR10, -R183.reuse ;  /* 0x0000000ab8bb7c23 */ /* 0x100fe200080108b7 */
[--C-:B------:R-:W-:Y:S01]  /*4190*/  FFMA.FTZ R185, R203, UR10, -R183.reuse ;  /* 0x0000000acbb97c23 */ /* 0x100fe200080108b7 */
[----:B-1----:R-:W-:Y:S01]  /*41a0*/  FMNMX.FTZ R16, R22, R7, !PT ;  /* 0x0000000716107209 */ /* 0x002fe20007810000 */
[--C-:B------:R-:W-:Y:S01]  /*41b0*/  FFMA.FTZ R19, R188, UR10, -R183.reuse ;  /* 0x0000000abc137c23 */ /* 0x100fe200080108b7 */
[--C-:B------:R-:W-:Y:S01]  /*41c0*/  FFMA.FTZ R174, R192, UR10, -R183.reuse ;  /* 0x0000000ac0ae7c23 */ /* 0x100fe200080108b7 */
[--C-:B------:R-:W-:Y:S01]  /*41d0*/  FFMA.FTZ R189, R189, UR10, -R183.reuse ;  /* 0x0000000abdbd7c23 */ /* 0x100fe200080108b7 */
[----:B--2---:R-:W-:Y:S01]  /*41e0*/  FMNMX.FTZ R7, R23, R16, !PT ;  /* 0x0000001017077209 */ /* 0x004fe20007810000 */
[----:B------:R-:W1:Y:S01]  /*41f0*/  MUFU.TANH R155, R155 ;  /* 0x0000009b009b7308 */ /* 0x000e620000002400 */
[----:B------:R-:W-:-:S02]  /*4200*/  FFMA.FTZ R181, R181, UR10, -R183 ;  /* 0x0000000ab5b57c23 */ /* 0x000fc400080108b7 */
[----:B0-----:R-:W-:-:S04]  /*4210*/  FMNMX.FTZ R16, R152, R7, !PT ;  /* 0x0000000798107209 */ /* 0x001fc80007810000 */
[----:B---3--:R-:W-:Y:S01]  /*4220*/  FMNMX.FTZ R7, R153, R16, !PT ;  /* 0x0000001099077209 */ /* 0x008fe20007810000 */
[----:B------:R-:W0:Y:S03]  /*4230*/  MUFU.TANH R156, R156 ;  /* 0x0000009c009c7308 */ /* 0x000e260000002400 */
[----:B----4-:R-:W-:-:S05]  /*4240*/  FMNMX.FTZ R16, R154, R7, !PT ;  /* 0x000000079a107209 */ /* 0x010fca0007810000 */
[----:B------:R-:W2:Y:S01]  /*4250*/  MUFU.TANH R157, R157 ;  /* 0x0000009d009d7308 */ /* 0x000ea20000002400 */
[----:B-1----:R-:W-:-:S07]  /*4260*/  FMNMX.FTZ R7, R155, R16, !PT ;  /* 0x000000109b077209 */ /* 0x002fce0007810000 */
[----:B------:R-:W1:Y:S01]  /*4270*/  MUFU.TANH R158, R158 ;  /* 0x0000009e009e7308 */ /* 0x000e620000002400 */
[----:B0-----:R-:W-:-:S07]  /*4280*/  FMNMX.FTZ R16, R156, R7, !PT ;  /* 0x000000079c107209 */ /* 0x001fce0007810000 */
[----:B------:R-:W0:Y:S01]  /*4290*/  MUFU.TANH R159, R159 ;  /* 0x0000009f009f7308 */ /* 0x000e220000002400 */
[----:B--2---:R-:W-:-:S07]  /*42a0*/  FMNMX.FTZ R7, R157, R16, !PT ;  /* 0x000000109d077209 */ /* 0x004fce0007810000 */
        /* <DEDUP_REMOVED lines=13> */
[----:B-1----:R-:W-:-:S05]  /*4380*/  FMNMX.FTZ R7, R164, R7, !PT ;  /* 0x00000007a4077209 */ /* 0x002fca0007810000 */
[----:B------:R-:W1:Y:S02]  /*4390*/  SHFL.BFLY PT, R16, R7, 0x2, 0x1f ;  /* 0x0c401f0007107f89 */ /* 0x000e6400000e0000 */
        /* <DEDUP_REMOVED lines=22> */
[----:B-1----:R-:W-:Y:S01]  /*4500*/  FMNMX.FTZ R16, R7, R16, !PT ;  /* 0x0000001007107209 */ /* 0x002fe20007810000 */
[-C--:B------:R-:W-:Y:S01]  /*4510*/  FMUL.FTZ R57, R57, R13.reuse ;  /* 0x0000000d39397220 */ /* 0x080fe20000410000 */
[----:B------:R-:W-:Y:S01]  /*4520*/  MUFU.EX2 R171, R171 ;  /* 0x000000ab00ab7308 */ /* 0x000fe20000000800 */
[-C--:B------:R-:W-:Y:S01]  /*4530*/  FMUL.FTZ R60, R60, R13.reuse ;  /* 0x0000000d3c3c7220 */ /* 0x080fe20000410000 */
[-C--:B------:R-:W-:Y:S01]  /*4540*/  FMUL.FTZ R61, R61, R13.reuse ;  /* 0x0000000d3d3d7220 */ /* 0x080fe20000410000 */
[----:B------:R-:W1:Y:S01]  /*4550*/  SHFL.BFLY PT, R7, R16, 0x1, 0x1f ;  /* 0x0c201f0010077f89 */ /* 0x000e6200000e0000 */
        /* <DEDUP_REMOVED lines=23> */
[----:B-1----:R-:W-:Y:S01]  /*46d0*/  FMNMX.FTZ R7, R16, R7, !PT ;  /* 0x0000000710077209 */ /* 0x002fe20007810000 */
[-C--:B------:R-:W-:Y:S01]  /*46e0*/  FMUL.FTZ R104, R104, R13.reuse ;  /* 0x0000000d68687220 */ /* 0x080fe20000410000 */
[-C--:B------:R-:W-:Y:S01]  /*46f0*/  FMUL.FTZ R105, R105, R13.reuse ;  /* 0x0000000d69697220 */ /* 0x080fe20000410000 */
        /* <DEDUP_REMOVED lines=27> */
[----:B------:R-:W-:Y:S01]  /*48b0*/  FFMA.FTZ R191, R162, UR10, -R176 ;  /* 0x0000000aa2bf7c23 */ /* 0x000fe200080108b0 */
[----:B------:R-:W2:Y:S01]  /*48c0*/  MUFU.EX2 R10, R10 ;  /* 0x0000000a000a7308 */ /* 0x000ea20000000800 */
[----:B0-----:R-:W-:Y:S01]  /*48d0*/  F2FP.F16.F32.PACK_AB R162, R182, R179 ;  /* 0x000000b3b6a2723e */ /* 0x001fe200000000ff */
[-C--:B------:R-:W-:Y:S01]  /*48e0*/  FMUL.FTZ R113, R113, R13.reuse ;  /* 0x0000000d71717220 */ /* 0x080fe20000410000 */
[-C--:B------:R-:W-:Y:S01]  /*48f0*/  FMUL.FTZ R116, R116, R13.reuse ;  /* 0x0000000d74747220 */ /* 0x080fe20000410000 */
[-C--:B------:R-:W-:Y:S01]  /*4900*/  FMUL.FTZ R117, R117, R13.reuse ;  /* 0x0000000d75757220 */ /* 0x080fe20000410000 */
[-C--:B------:R-:W-:Y:S01]  /*4910*/  FMUL.FTZ R120, R120, R13.reuse ;  /* 0x0000000d78787220 */ /* 0x080fe20000410000 */
[-C--:B------:R-:W-:Y:S01]  /*4920*/  FMUL.FTZ R121, R121, R13.reuse ;  /* 0x0000000d79797220 */ /* 0x080fe20000410000 */
[----:B------:R-:W-:Y:S01]  /*4930*/  FMUL.FTZ R124, R124, R13 ;  /* 0x0000000d7c7c7220 */ /* 0x000fe20000410000 */
[----:B------:R-:W0:Y:S01]  /*4940*/  MUFU.EX2 R11, R11 ;  /* 0x0000000b000b7308 */ /* 0x000e220000000800 */
        /* <DEDUP_REMOVED lines=10> */
[----:B------:R-:W-:Y:S01]  /*49f0*/  FFMA.FTZ R6, R156, UR10, -R176 ;  /* 0x0000000a9c067c23 */ /* 0x000fe200080108b0 */
[-C--:B------:R-:W-:Y:S01]  /*4a00*/  FMUL.FTZ R137, R137, R13.reuse ;  /* 0x0000000d89897220 */ /* 0x080fe20000410000 */
[-C--:B------:R-:W-:Y:S01]  /*4a10*/  FMUL.FTZ R140, R140, R13.reuse ;  /* 0x0000000d8c8c7220 */ /* 0x080fe20000410000 */
[-C--:B------:R-:W-:Y:S01]  /*4a20*/  FMUL.FTZ R141, R141, R13.reuse ;  /* 0x0000000d8d8d7220 */ /* 0x080fe20000410000 */
[-C--:B------:R-:W-:Y:S01]  /*4a30*/  FMUL.FTZ R144, R144, R13.reuse ;  /* 0x0000000d90907220 */ /* 0x080fe20000410000 */
[----:B------:R-:W2:Y:S01]  /*4a40*/  MUFU.EX2 R12, R12 ;  /* 0x0000000c000c7308 */ /* 0x000ea20000000800 */
[----:B0-----:R-:W-:Y:S01]  /*4a50*/  FADD.FTZ R189, R11, R152 ;  /* 0x000000980bbd7221 */ /* 0x001fe20000010000 */
[----:B------:R-:W-:Y:S01]  /*4a60*/  FADD.FTZ R152, R182, R153 ;  /* 0x00000099b6987221 */ /* 0x000fe20000010000 */
[-C--:B------:R-:W-:Y:S01]  /*4a70*/  FMUL.FTZ R145, R145, R13.reuse ;  /* 0x0000000d91917220 */ /* 0x080fe20000410000 */
[-C--:B------:R-:W-:Y:S01]  /*4a80*/  FMUL.FTZ R148, R148, R13.reuse ;  /* 0x0000000d94947220 */ /* 0x080fe20000410000 */
[----:B------:R-:W-:Y:S01]  /*4a90*/  FMUL.FTZ R149, R149, R13 ;  /* 0x0000000d95957220 */ /* 0x000fe20000410000 */
[----:B------:R-:W-:Y:S01]  /*4aa0*/  FADD.FTZ R157, R171, R152 ;  /* 0x00000098ab9d7221 */ /* 0x000fe20000010000 */
[-C--:B------:R-:W-:Y:S01]  /*4ab0*/  FMUL.FTZ R26, R26, R8.reuse ;  /* 0x000000081a1a7220 */ /* 0x080fe20000410000 */
[----:B------:R-:W0:Y:S01]  /*4ac0*/  MUFU.EX2 R15, R15 ;  /* 0x0000000f000f7308 */ /* 0x000e220000000800 */
[----:B-1----:R-:W-:Y:S01]  /*4ad0*/  FADD.FTZ R153, R180, R189 ;  /* 0x000000bdb4997221 */ /* 0x002fe20000010000 */
[----:B------:R-:W-:Y:S01]  /*4ae0*/  FADD.FTZ R154, R186, R157 ;  /* 0x0000009dba9a7221 */ /* 0x000fe20000010000 */
[----:B------:R-:W-:Y:S01]  /*4af0*/  FFMA.FTZ R189, R158, UR10, -R176 ;  /* 0x0000000a9ebd7c23 */ /* 0x000fe200080108b0 */
[----:B------:R-:W-:Y:S01]  /*4b00*/  F2FP.F16.F32.PACK_AB R163, R180, R11 ;  /* 0x0000000bb4a3723e */ /* 0x000fe200000000ff */
[-C--:B------:R-:W-:Y:S01]  /*4b10*/  FMUL.FTZ R27, R27, R8.reuse ;  /* 0x000000081b1b7220 */ /* 0x080fe20000410000 */
[----:B------:R-:W-:Y:S01]  /*4b20*/  FADD.FTZ R157, R169, R154 ;  /* 0x0000009aa99d7221 */ /* 0x000fe20000010000 */
[----:B------:R-:W-:Y:S01]  /*4b30*/  F2FP.F16.F32.PACK_AB R158, R190, R169 ;  /* 0x000000a9be9e723e */ /* 0x000fe200000000ff */
[----:B------:R-:W1:Y:S01]  /*4b40*/  MUFU.EX2 R14, R14 ;  /* 0x0000000e000e7308 */ /* 0x000e620000000800 */
[----:B--2---:R-:W-:Y:S01]  /*4b50*/  FADD.FTZ R152, R12, R153 ;  /* 0x000000990c987221 */ /* 0x004fe20000010000 */
[----:B------:R-:W-:Y:S01]  /*4b60*/  FADD.FTZ R156, R190, R157 ;  /* 0x0000009dbe9c7221 */ /* 0x000fe20000010000 */
[-C--:B------:R-:W-:Y:S01]  /*4b70*/  FMUL.FTZ R30, R30, R8.reuse ;  /* 0x000000081e1e7220 */ /* 0x080fe20000410000 */
[-C--:B------:R-:W-:Y:S01]  /*4b80*/  FMUL.FTZ R31, R31, R8.reuse ;  /* 0x000000081f1f7220 */ /* 0x080fe20000410000 */
[-C--:B------:R-:W-:Y:S01]  /*4b90*/  FMUL.FTZ R34, R34, R8.reuse ;  /* 0x0000000822227220 */ /* 0x080fe20000410000 */
[-C--:B------:R-:W-:Y:S01]  /*4ba0*/  FMUL.FTZ R35, R35, R8.reuse ;  /* 0x0000000823237220 */ /* 0x080fe20000410000 */
[----:B------:R-:W-:Y:S01]  /*4bb0*/  FMUL.FTZ R38, R38, R8 ;  /* 0x0000000826267220 */ /* 0x000fe20000410000 */
[----:B------:R-:W2:Y:S01]  /*4bc0*/  MUFU.EX2 R17, R17 ;  /* 0x0000001100117308 */ /* 0x000ea20000000800 */
[----:B0-----:R-:W-:Y:S01]  /*4bd0*/  FADD.FTZ R153, R15, R152 ;  /* 0x000000980f997221 */ /* 0x001fe20000010000 */
[----:B------:R-:W-:Y:S01]  /*4be0*/  FFMA.FTZ R152, R160, UR10, -R176 ;  /* 0x0000000aa0987c23 */ /* 0x000fe200080108b0 */
[----:B------:R-:W-:Y:S01]  /*4bf0*/  F2FP.F16.F32.PACK_AB R160, R175, R178 ;  /* 0x000000b2afa0723e */ /* 0x000fe200000000ff */
        /* <DEDUP_REMOVED lines=37> */
[----:B--2---:R-:W-:Y:S01]  /*4e50*/  FADD.FTZ R156, R194, R157 ;  /* 0x0000009dc29c7221 */ /* 0x004fe20000010000 */
[----:B------:R-:W-:Y:S01]  /*4e60*/  F2FP.F16.F32.PACK_AB R157, R15, R12 ;  /* 0x0000000c0f9d723e */ /* 0x000fe200000000ff */
[-C--:B------:R-:W-:Y:S01]  /*4e70*/  FMUL.FTZ R95, R95, R8.reuse ;  /* 0x000000085f5f7220 */ /* 0x080fe20000410000 */
[-C--:B------:R-:W-:Y:S01]  /*4e80*/  FMUL.FTZ R98, R98, R8.reuse ;  /* 0x0000000862627220 */ /* 0x080fe20000410000 */
[-C--:B------:R-:W-:Y:S01]  /*4e90*/  FMUL.FTZ R99, R99, R8.reuse ;  /* 0x0000000863637220 */ /* 0x080fe20000410000 */
[-C--:B------:R-:W-:Y:S01]  /*4ea0*/  FMUL.FTZ R102, R102, R8.reuse ;  /* 0x0000000866667220 */ /* 0x080fe20000410000 */
[-C--:B------:R-:W-:Y:S01]  /*4eb0*/  FMUL.FTZ R103, R103, R8.reuse ;  /* 0x0000000867677220 */ /* 0x080fe20000410000 */
[----:B------:R-:W-:Y:S01]  /*4ec0*/  MUFU.EX2 R21, R21 ;  /* 0x0000001500157308 */ /* 0x000fe20000000800 */
        /* <DEDUP_REMOVED lines=30> */
[----:B------:R-:W-:Y:S01]  /*50b0*/  FMUL.FTZ R151, R151, R8 ;  /* 0x0000000897977220 */ /* 0x000fe20000410000 */
[----:B------:R-:W-:Y:S08]  /*50c0*/  MUFU.EX2 R22, R22 ;  /* 0x0000001600167308 */ /* 0x000ff00000000800 */
[----:B------:R-:W0:Y:S08]  /*50d0*/  MUFU.EX2 R173, R173 ;  /* 0x000000ad00ad7308 */ /* 0x000e300000000800 */
[----:B------:R-:W2:Y:S08]  /*50e0*/  MUFU.EX2 R23, R23 ;  /* 0x0000001700177308 */ /* 0x000eb00000000800 */
[----:B------:R3:W-:Y:S08]  /*50f0*/  MUFU.EX2 R5, R155 ;  /* 0x0000009b00057308 */ /* 0x0007f00000000800 */
[----:B------:R-:W4:Y:S01]  /*5100*/  MUFU.EX2 R166, R166 ;  /* 0x000000a600a67308 */ /* 0x000f220000000800 */
[----:B---3--:R-:W-:Y:S01]  /*5110*/  FFMA.FTZ R155, R161, UR10, -R176 ;  /* 0x0000000aa19b7c23 */ /* 0x008fe200080108b0 */
[----:B------:R-:W-:Y:S01]  /*5120*/  F2FP.F16.F32.PACK_AB R161, R10, R9 ;  /* 0x000000090aa1723e */ /* 0x000fe200000000ff */
[----:B------:R-:W-:Y:S01]  /*5130*/  FADD.FTZ R9, R21, R154 ;  /* 0x0000009a15097221 */ /* 0x000fe20000010000 */
[----:B-1----:R-:W-:Y:S01]  /*5140*/  FADD.FTZ R154, R20, R153 ;  /* 0x00000099149a7221 */ /* 0x002fe20000010000 */
[----:B------:R-:W-:Y:S01]  /*5150*/  F2FP.F16.F32.PACK_AB R153, R183, R18 ;  /* 0x00000012b799723e */ /* 0x000fe200000000ff */
[----:B------:R-:W-:Y:S01]  /*5160*/  FFMA.FTZ R176, R164, UR10, -R176 ;  /* 0x0000000aa4b07c23 */ /* 0x000fe200080108b0 */
[----:B------:R-:W-:Y:S01]  /*5170*/  FADD.FTZ R9, R184, R9 ;  /* 0x00000009b8097221 */ /* 0x000fe20000010000 */
[----:B------:R-:W1:Y:S01]  /*5180*/  MUFU.EX2 R177, R177 ;  /* 0x000000b100b17308 */ /* 0x000e620000000800 */
[C---:B0-----:R-:W-:Y:S01]  /*5190*/  FADD.FTZ R11, R173.reuse, R154 ;  /* 0x0000009aad0b7221 */ /* 0x041fe20000010000 */
[----:B------:R-:W-:Y:S01]  /*51a0*/  F2FP.F16.F32.PACK_AB R154, R172, R165 ;  /* 0x000000a5ac9a723e */ /* 0x000fe200000000ff */
[----:B------:R-:W-:Y:S01]  /*51b0*/  FADD.FTZ R12, R22, R9 ;  /* 0x00000009160c7221 */ /* 0x000fe20000010000 */
[----:B------:R-:W-:-:S02]  /*51c0*/  F2FP.F16.F32.PACK_AB R164, R173, R20 ;  /* 0x00000014ada4723e */ /* 0x000fc400000000ff */
[C---:B--2---:R-:W-:Y:S01]  /*51d0*/  F2FP.F16.F32.PACK_AB R165, R23.reuse, R22 ;  /* 0x0000001617a5723e */ /* 0x044fe200000000ff */
[----:B------:R-:W-:Y:S01]  /*51e0*/  FADD.FTZ R12, R23, R12 ;  /* 0x0000000c170c7221 */ /* 0x000fe20000010000 */
[----:B------:R-:W0:Y:S08]  /*51f0*/  MUFU.EX2 R6, R6 ;  /* 0x0000000600067308 */ /* 0x000e300000000800 */
[----:B------:R-:W-:Y:S08]  /*5200*/  MUFU.EX2 R168, R168 ;  /* 0x000000a800a87308 */ /* 0x000ff00000000800 */
[----:B------:R-:W-:Y:S08]  /*5210*/  MUFU.EX2 R188, R188 ;  /* 0x000000bc00bc7308 */ /* 0x000ff00000000800 */
[----:B------:R-:W-:Y:S08]  /*5220*/  MUFU.EX2 R187, R187 ;  /* 0x000000bb00bb7308 */ /* 0x000ff00000000800 */
[----:B------:R-:W2:Y:S08]  /*5230*/  MUFU.EX2 R189, R189 ;  /* 0x000000bd00bd7308 */ /* 0x000eb00000000800 */
[----:B------:R3:W-:Y:S08]  /*5240*/  MUFU.EX2 R175, R159 ;  /* 0x0000009f00af7308 */ /* 0x0007f00000000800 */
[----:B------:R-:W5:Y:S01]  /*5250*/  MUFU.EX2 R170, R170 ;  /* 0x000000aa00aa7308 */ /* 0x000f620000000800 */
[----:B---3--:R-:W-:Y:S01]  /*5260*/  F2FP.F16.F32.PACK_AB R159, R17, R14 ;  /* 0x0000000e119f723e */ /* 0x008fe200000000ff */
[----:B----4-:R-:W-:Y:S01]  /*5270*/  FADD.FTZ R14, R166, R11 ;  /* 0x0000000ba60e7221 */ /* 0x010fe20000010000 */
[----:B------:R-:W-:Y:S01]  /*5280*/  FADD.FTZ R11, R5, R12 ;  /* 0x0000000c050b7221 */ /* 0x000fe20000010000 */
[----:B-1----:R-:W-:-:S02]  /*5290*/  F2FP.F16.F32.PACK_AB R166, R177, R166 ;  /* 0x000000a6b1a6723e */ /* 0x002fc400000000ff */
[----:B------:R-:W-:Y:S01]  /*52a0*/  FADD.FTZ R15, R177, R14 ;  /* 0x0000000eb10f7221 */ /* 0x000fe20000010000 */
[----:B0-----:R-:W-:Y:S01]  /*52b0*/  FADD.FTZ R11, R6, R11 ;  /* 0x0000000b060b7221 */ /* 0x001fe20000010000 */
[----:B------:R-:W0:Y:S01]  /*52c0*/  MUFU.EX2 R185, R185 ;  /* 0x000000b900b97308 */ /* 0x000e220000000800 */
[----:B--2---:R-:W-:Y:S01]  /*52d0*/  F2FP.F16.F32.PACK_AB R169, R189, R188 ;  /* 0x000000bcbda9723e */ /* 0x004fe200000000ff */
[----:B------:R-:W-:Y:S01]  /*52e0*/  FADD.FTZ R14, R168, R15 ;  /* 0x0000000fa80e7221 */ /* 0x000fe20000010000 */
[----:B------:R-:W-:Y:S01]  /*52f0*/  FADD.FTZ R18, R188, R11 ;  /* 0x0000000bbc127221 */ /* 0x000fe20000010000 */
[C---:B------:R-:W-:Y:S02]  /*5300*/  F2FP.F16.F32.PACK_AB R168, R187.reuse, R168 ;  /* 0x000000a8bba8723e */ /* 0x040fe400000000ff */
[----:B------:R-:W-:Y:S01]  /*5310*/  FADD.FTZ R11, R187, R14 ;  /* 0x0000000ebb0b7221 */ /* 0x000fe20000010000 */
[----:B------:R-:W-:Y:S01]  /*5320*/  FADD.FTZ R18, R189, R18 ;  /* 0x00000012bd127221 */ /* 0x000fe20000010000 */
[----:B------:R1:W2:Y:S02]  /*5330*/  MUFU.EX2 R10, R152 ;  /* 0x00000098000a7308 */ /* 0x0002a40000000800 */
[----:B-----5:R-:W-:Y:S01]  /*5340*/  FADD.FTZ R14, R170, R11 ;  /* 0x0000000baa0e7221 */ /* 0x020fe20000010000 */
[----:B------:R-:W-:-:S05]  /*5350*/  FADD.FTZ R15, R175, R18 ;  /* 0x00000012af0f7221 */ /* 0x000fca0000010000 */
[----:B------:R-:W3:Y:S01]  /*5360*/  MUFU.EX2 R19, R19 ;  /* 0x0000001300137308 */ /* 0x000ee20000000800 */
[----:B-1----:R-:W-:Y:S01]  /*5370*/  F2FP.F16.F32.PACK_AB R152, R194, R167 ;  /* 0x000000a7c298723e */ /* 0x002fe200000000ff */
[C---:B0-----:R-:W-:Y:S01]  /*5380*/  FADD.FTZ R14, R185.reuse, R14 ;  /* 0x0000000eb90e7221 */ /* 0x041fe20000010000 */
[----:B------:R-:W-:Y:S02]  /*5390*/  F2FP.F16.F32.PACK_AB R167, R6, R5 ;  /* 0x0000000506a7723e */ /* 0x000fe400000000ff */
[----:B------:R-:W-:-:S03]  /*53a0*/  F2FP.F16.F32.PACK_AB R170, R185, R170 ;  /* 0x000000aab9aa723e */ /* 0x000fc600000000ff */
[----:B------:R0:W1:Y:S01]  /*53b0*/  MUFU.EX2 R9, R155 ;  /* 0x0000009b00097308 */ /* 0x0000620000000800 */
[C---:B--2---:R-:W-:Y:S01]  /*53c0*/  FADD.FTZ R6, R10.reuse, R15 ;  /* 0x0000000f0a067221 */ /* 0x044fe20000010000 */
[----:B------:R-:W-:-:S06]  /*53d0*/  F2FP.F16.F32.PACK_AB R171, R10, R175 ;  /* 0x000000af0aab723e */ /* 0x000fcc00000000ff */
[----:B------:R-:W2:Y:S01]  /*53e0*/  MUFU.EX2 R174, R174 ;  /* 0x000000ae00ae7308 */ /* 0x000ea20000000800 */
[----:B---3--:R-:W-:Y:S01]  /*53f0*/  FADD.FTZ R5, R19, R14 ;  /* 0x0000000e13057221 */ /* 0x008fe20000010000 */
[----:B0-----:R-:W-:-:S06]  /*5400*/  F2FP.F16.F32.PACK_AB R155, R184, R21 ;  /* 0x00000015b89b723e */ /* 0x001fcc00000000ff */
[----:B------:R-:W0:Y:S01]  /*5410*/  MUFU.EX2 R12, R191 ;  /* 0x000000bf000c7308 */ /* 0x000e220000000800 */
[----:B-1----:R-:W-:-:S07]  /*5420*/  FADD.FTZ R15, R9, R6 ;  /* 0x00000006090f7221 */ /* 0x002fce0000010000 */
[----:B------:R-:W1:Y:S01]  /*5430*/  MUFU.EX2 R192, R192 ;  /* 0x000000c000c07308 */ /* 0x000e620000000800 */
[C---:B--2---:R-:W-:Y:S01]  /*5440*/  FADD.FTZ R5, R174.reuse, R5 ;  /* 0x00000005ae057221 */ /* 0x044fe20000010000 */
[----:B------:R-:W-:-:S03]  /*5450*/  F2FP.F16.F32.PACK_AB R172, R174, R19 ;  /* 0x00000013aeac723e */ /* 0x000fc600000000ff */
[----:B------:R-:W-:-:S03]  /*5460*/  FADD.FTZ R6, R16, R5 ;  /* 0x0000000510067221 */ /* 0x000fc60000010000 */
[----:B------:R-:W2:Y:S01]  /*5470*/  MUFU.EX2 R181, R181 ;  /* 0x000000b500b57308 */ /* 0x000ea20000000800 */
[C---:B0-----:R-:W-:Y:S01]  /*5480*/  FADD.FTZ R15, R12.reuse, R15 ;  /* 0x0000000f0c0f7221 */ /* 0x041fe20000010000 */
[----:B------:R-:W-:-:S06]  /*5490*/  F2FP.F16.F32.PACK_AB R173, R12, R9 ;  /* 0x000000090cad723e */ /* 0x000fcc00000000ff */
[----:B------:R-:W0:Y:S01]  /*54a0*/  MUFU.EX2 R11, R176 ;  /* 0x000000b0000b7308 */ /* 0x000e220000000800 */
[----:B-1----:R-:W-:Y:S01]  /*54b0*/  FADD.FTZ R10, R192, R15 ;  /* 0x0000000fc00a7221 */ /* 0x002fe20000010000 */
[C---:B--2---:R-:W-:Y:S01]  /*54c0*/  FADD.FTZ R6, R181.reuse, R6 ;  /* 0x00000006b5067221 */ /* 0x044fe20000010000 */
[----:B------:R-:W-:Y:S02]  /*54d0*/  F2FP.F16.F32.PACK_AB R174, R181, R16 ;  /* 0x00000010b5ae723e */ /* 0x000fe400000000ff */
[C---:B0-----:R-:W-:Y:S01]  /*54e0*/  FADD.FTZ R5, R11.reuse, R10 ;  /* 0x0000000a0b057221 */ /* 0x041fe20000010000 */
[----:B------:R-:W-:Y:S01]  /*54f0*/  F2FP.F16.F32.PACK_AB R175, R11, R192 ;  /* 0x000000c00baf723e */ /* 0x000fe200000000ff */
[----:B------:R-:W-:Y:S06]  /*5500*/  @!P0 BRA `(.L_x_9059) ;  /* 0x0000000000048947 */ /* 0x000fec0003800000 */
[----:B------:R-:W-:Y:S01]  /*5510*/  BPT.TRAP 0x1 ;  /* 0x000000040000795c */ /* 0x000fe20000300000 */
.L_x_9059:
[----:B------:R-:W-:-:S04]  /*5520*/  IMAD.U32 R8, RZ, RZ, UR29 ;  /* 0x0000001dff087e24 */ /* 0x000fc8000f8e00ff */
[----:B------:R0:W1:Y:S01]  /*5530*/  SYNCS.PHASECHK.TRANS64.TRYWAIT P2, [UR28+0x22850], R8 ;  /* 0x02285008ff0075a7 */ /* 0x000062000804015c */
[----:B------:R-:W-:Y:S05]  /*5540*/  @!P0 BRA `(.L_x_9060) ;  /* 0x0000000000048947 */ /* 0x000fea0003800000 */
[----:B------:R-:W-:Y:S01]  /*5550*/  BPT.TRAP 0x1 ;  /* 0x000000040000795c */ /* 0x000fe20000300000 */
.L_x_9060:
[----:B-1----:R-:W-:Y:S05]  /*5560*/  @P2 BRA `(.L_x_9061) ;  /* 0x00000000000c2947 */ /* 0x002fea0003800000 */
[----:B0-----:R-:W-:-:S04]  /*5570*/  IMAD.U32 R8, RZ, RZ, UR29 ;  /* 0x0000001dff087e24 */ /* 0x001fc8000f8e00ff */
[----:B------:R-:W0:Y:S02]  /*5580*/  SYNCS.PHASECHK.TRANS64.TRYWAIT P2, [UR28+0x22850], R8 ;  /* 0x02285008ff0075a7 */ /* 0x000e24000804015c */
[----:B0-----:R-:W-:Y:S05]  /*5590*/  @!P2 BRA `(.L_x_9062) ;  /* 0x000000680094a947 */ /* 0x001fea0003800000 */
.L_x_9061:
[----:B------:R1:W-:Y:S01]  /*55a0*/  BAR.SYNC.DEFER_BLOCKING R3, 0x100 ;  /* 0x000400030000751d */ /* 0x0003e20000010000 */
[----:B------:R-:W-:-:S05]  /*55b0*/  UIMAD UR11, UR5, 0xc00, UR24 ;  /* 0x00000c00050b78a4 */ /* 0x000fca000f8e0218 */
[----:B------:R-:W-:Y:S02]  /*55c0*/  UMOV UR15, 0x40000040 ;  /* 0x40000040000f7882 */ /* 0x000fe40000000000 */
[----:B------:R-:W-:Y:S01]  /*55d0*/  UMOV UR14, UR11 ;  /* 0x0000000b000e7c82 */ /* 0x000fe20008000000 */
[----:B------:R-:W-:-:S06]  /*55e0*/  WARPGROUP.ARRIVE ;  /* 0x00000000000079c5 */ /* 0x000fcc0000000000 */
        /* <DEDUP_REMOVED lines=32> */
[----:B-1----:R-:W-:Y:S05]  /*57f0*/  @!P0 BRA `(.L_x_9063) ;  /* 0x0000000000048947 */ /* 0x002fea0003800000 */
[----:B------:R-:W-:Y:S01]  /*5800*/  BPT.TRAP 0x1 ;  /* 0x000000040000795c */ /* 0x000fe20000300000 */
.L_x_9063:
[----:B------:R-:W-:Y:S01]  /*5810*/  UIADD3 UR11, UR28, 0x22860, URZ ;  /* 0x000228601c0b7890 */ /* 0x000fe2000fffe03f */
[----:B0-----:R-:W-:Y:S01]  /*5820*/  MOV R8, R7 ;  /* 0x0000000700087202 */ /* 0x001fe20000000f00 */
[----:B------:R-:W-:Y:S02]  /*5830*/  IMAD.MOV.U32 R13, RZ, RZ, R4 ;  /* 0x000000ffff0d7224 */ /* 0x000fe400078e0004 */
[----:B------:R-:W-:-:S09]  /*5840*/  UPRMT UR11, UR26, 0x654, UR11 ;  /* 0x000006541a0b7896 */ /* 0x000fd2000800000b */
[----:B------:R-:W-:Y:S01]  /*5850*/  SYNCS.ARRIVE.TRANS64.RED.A1T0 RZ, [UR11], RZ ;  /* 0x000000ffffff79a7 */ /* 0x000fe2000810040b */
[----:B------:R-:W-:Y:S05]  /*5860*/  @P1 BRA `(.L_x_9064) ;  /* 0xffffffdc003c1947 */ /* 0x000fea000383ffff */
.L_x_9053:
[----:B------:R-:W4:Y:S01]  /*5870*/  SHFL.BFLY PT, R3, R6, 0x2, 0x1f ;  /* 0x0c401f0006037f89 */ /* 0x000f2200000e0000 */
[----:B------:R0:W-:Y:S08]  /*5880*/  BAR.ARV R0, 0x100 ;  /* 0x000400000000751d */ /* 0x0001f00000002000 */
[----:B------:R-:W-:Y:S06]  /*5890*/  BAR.ARV 0x8, 0x180 ;  /* 0x0206000000007b1d */ /* 0x000fec0000002000 */
[----:B------:R-:W-:Y:S01]  /*58a0*/  PLOP3.LUT P0, PT, PT, PT, PT, 0x8, 0x0 ;  /* 0x000000000000781c */ /* 0x000fe20003f0e170 */
[----:B012---:R-:W0:Y:S01]  /*58b0*/  SHFL.BFLY PT, R8, R5, 0x2, 0x1f ;  /* 0x0c401f0005087f89 */ /* 0x007e2200000e0000 */
[----:B----4-:R-:W-:-:S05]  /*58c0*/  FADD.FTZ R3, R3, R6 ;  /* 0x0000000603037221 */ /* 0x010fca0000010000 */
[----:B------:R-:W1:Y:S01]  /*58d0*/  SHFL.BFLY PT, R2, R3, 0x1, 0x1f ;  /* 0x0c201f0003027f89 */ /* 0x000e6200000e0000 */
[----:B0-----:R-:W-:Y:S01]  /*58e0*/  FADD.FTZ R8, R8, R5 ;  /* 0x0000000508087221 */ /* 0x001fe20000010000 */
[----:B------:R-:W-:-:S04]  /*58f0*/  IMAD.MOV.U32 R5, RZ, RZ, -0x800000 ;  /* 0xff800000ff057424 */ /* 0x000fc800078e00ff */
[----:B------:R-:W0:Y:S01]  /*5900*/  SHFL.BFLY PT, R9, R8, 0x1, 0x1f ;  /* 0x0c201f0008097f89 */ /* 0x000e2200000e0000 */
[----:B-1----:R-:W-:Y:S01]  /*5910*/  FADD.FTZ R10, R3, R2 ;  /* 0x00000002030a7221 */ /* 0x002fe20000010000 */
[----:B------:R-:W-:Y:S02]  /*5920*/  IMAD.MOV.U32 R2, RZ, RZ, RZ ;  /* 0x000000ffff027224 */ /* 0x000fe400078e00ff */
[----:B------:R-:W-:Y:S02]  /*5930*/  IMAD.MOV.U32 R3, RZ, RZ, -0x800000 ;  /* 0xff800000ff037424 */ /* 0x000fe400078e00ff */
[----:B------:R-:W-:-:S13]  /*5940*/  FSETP.NE.FTZ.AND P1, PT, R10, RZ, PT ;  /* 0x000000ff0a00720b */ /* 0x000fda0003f35000 */
[----:B------:R-:W1:Y:S01]  /*5950*/  @P1 MUFU.LG2 R6, R10 ;  /* 0x0000000a00061308 */ /* 0x000e620000000c00 */
[----:B0-----:R-:W-:Y:S01]  /*5960*/  FADD.FTZ R11, R8, R9 ;  /* 0x00000009080b7221 */ /* 0x001fe20000010000 */
[----:B------:R-:W-:-:S04]  /*5970*/  IMAD.MOV.U32 R9, RZ, RZ, RZ ;  /* 0x000000ffff097224 */ /* 0x000fc800078e00ff */
[----:B------:R-:W-:Y:S02]  /*5980*/  FSETP.NE.FTZ.AND P2, PT, R11, RZ, PT ;  /* 0x000000ff0b00720b */ /* 0x000fe40003f55000 */
[----:B------:R-:W0:Y:S01]  /*5990*/  @P1 MUFU.RCP R9, R10 ;  /* 0x0000000a00091308 */ /* 0x000e220000001000 */
[----:B-1----:R-:W-:-:S10]  /*59a0*/  @P1 FMUL.FTZ R6, R6, 0.69314718246459960938 ;  /* 0x3f31721806061820 */ /* 0x002fd40000410000 */
[----:B------:R-:W1:Y:S01]  /*59b0*/  @P2 MUFU.LG2 R8, R11 ;  /* 0x0000000b00082308 */ /* 0x000e620000000c00 */
[-C--:B0-----:R-:W-:Y:S01]  /*59c0*/  FMUL.FTZ R24, R24, R9.reuse ;  /* 0x0000000918187220 */ /* 0x081fe20000410000 */
[----:B------:R-:W-:-:S06]  /*59d0*/  FMUL.FTZ R25, R25, R9 ;  /* 0x0000000919197220 */ /* 0x000fcc0000410000 */
[----:B------:R0:W2:Y:S01]  /*59e0*/  @P2 MUFU.RCP R2, R11 ;  /* 0x0000000b00022308 */ /* 0x0000a20000001000 */
        /* <DEDUP_REMOVED lines=63> */
[----:B0-----:R-:W-:-:S02]  /*5de0*/  IMAD.U32 R11, RZ, RZ, UR10 ;  /* 0x0000000aff0b7e24 */ /* 0x001fc4000f8e00ff */
[----:B-1----:R-:W-:Y:S01]  /*5df0*/  @P2 FMUL.FTZ R8, R8, 0.69314718246459960938 ;  /* 0x3f31721808082820 */ /* 0x002fe20000410000 */
[-C--:B--2---:R-:W-:Y:S01]  /*5e00*/  FMUL.FTZ R26, R26, R2.reuse ;  /* 0x000000021a1a7220 */ /* 0x084fe20000410000 */
[-C--:B------:R-:W-:Y:S01]  /*5e10*/  FMUL.FTZ R27, R27, R2.reuse ;  /* 0x000000021b1b7220 */ /* 0x080fe20000410000 */
[----:B------:R-:W-:Y:S01]  /*5e20*/  @P1 FMUL.FTZ R9, R9, 0.69314718246459960938 ;  /* 0x3f31721809091820 */ /* 0x000fe20000410000 */
        /* <DEDUP_REMOVED lines=64> */
[----:B------:R-:W-:-:S07]  /*6230*/  @P2 FFMA.FTZ R3, R11, R7, R8 ;  /* 0x000000070b032223 */ /* 0x000fce0000010008 */
.L_x_9040:
[----:B------:R-:W-:Y:S05]  /*6240*/  @P0 BRA `(.L_x_9065) ;  /* 0x00000020004c0947 */ /* 0x000fea0003800000 */
[----:B---3--:R-:W0:Y:S01]  /*6250*/  S2R R0, SR_TID.X ;  /* 0x0000000000007919 */ /* 0x008e220000002100 */
[----:B------:R-:W1:Y:S01]  /*6260*/  LDC R8, c[0x0][0xbe8] ;  /* 0x0002fa00ff087b82 */ /* 0x000e620000000800 */
[----:B------:R-:W-:Y:S01]  /*6270*/  USHF.R.S32.HI UR7, URZ, 0x1f, UR38 ;  /* 0x0000001f3f077899 */ /* 0x000fe20008011426 */
[----:B------:R-:W-:Y:S01]  /*6280*/  BSSY B0, `(.L_x_9066) ;  /* 0x000014b000007945 */ /* 0x000fe20003800000 */
[----:B------:R-:W2:Y:S01]  /*6290*/  S2R R16, SR_CTAID.X ;  /* 0x0000000000107919 */ /* 0x000ea20000002500 */
[----:B------:R-:W-:Y:S02]  /*62a0*/  ULDC.64 UR8, c[0x0][0xbd0] ;  /* 0x0002f40000087ab9 */ /* 0x000fe40000000a00 */
[----:B------:R-:W-:Y:S02]  /*62b0*/  UIMAD UR6, UR7, UR8, URZ ;  /* 0x00000008070672a4 */ /* 0x000fe4000f8e023f */
[----:B------:R-:W3:Y:S01]  /*62c0*/  S2UR UR12, SR_CTAID.Z ;  /* 0x00000000000c79c3 */ /* 0x000ee20000002700 */
[----:B------:R-:W-:-:S02]  /*62d0*/  UIMAD.WIDE.U32 UR4, UR38, UR8, URZ ;  /* 0x00000008260472a5 */ /* 0x000fc4000f8e003f */
[----:B------:R-:W-:-:S03]  /*62e0*/  UIMAD UR6, UR38, UR9, UR6 ;  /* 0x00000009260672a4 */ /* 0x000fc6000f8e0206 */
[----:B------:R-:W-:Y:S01]  /*62f0*/  ULDC.64 UR8, c[0x0][0xb38] ;  /* 0x0002ce0000087ab9 */ /* 0x000fe20000000a00 */
[----:B------:R-:W-:Y:S01]  /*6300*/  UIADD3 UR6, UR5, UR6, URZ ;  /* 0x0000000605067290 */ /* 0x000fe2000fffe03f */
[----:B------:R-:W4:Y:S01]  /*6310*/  LDC.64 R14, c[0x0][0xbd8] ;  /* 0x0002f600ff0e7b82 */ /* 0x000f220000000a00 */
[----:B------:R-:W-:-:S07]  /*6320*/  UIMAD UR7, UR7, UR8, URZ ;  /* 0x00000008070772a4 */ /* 0x000fce000f8e023f */
[----:B------:R-:W-:Y:S01]  /*6330*/  BAR.SYNC.DEFER_BLOCKING 0x1, 0x100 ;  /* 0x0044000000007b1d */ /* 0x000fe20000010000 */
[----:B-1----:R-:W-:-:S07]  /*6340*/  ISETP.NE.AND P0, PT, R8, 0x1, PT ;  /* 0x000000010800780c */ /* 0x002fce0003f05270 */
[----:B------:R-:W1:Y:S01]  /*6350*/  S2UR UR11, SR_CTAID.Y ;  /* 0x00000000000b79c3 */ /* 0x000e620000002600 */
[----:B0-----:R-:W-:Y:S01]  /*6360*/  IADD3 R9, R0, -0x80, RZ ;  /* 0xffffff8000097810 */ /* 0x001fe20007ffe0ff */
[----:B---3--:R-:W-:-:S06]  /*6370*/  USHF.R.S32.HI UR10, URZ, 0x1f, UR12 ;  /* 0x0000001f3f0a7899 */ /* 0x008fcc000801140c */
[----:B------:R-:W1:Y:S01]  /*6380*/  LDC R23, c[0x0][0xc50] ;  /* 0x00031400ff177b82 */ /* 0x000e620000000800 */
[----:B------:R-:W-:-:S04]  /*6390*/  SHF.R.S32.HI R6, RZ, 0x1f, R9 ;  /* 0x0000001fff067819 */ /* 0x000fc80000011409 */
[CC--:B------:R-:W-:Y:S02]  /*63a0*/  LEA.HI R2, R6.reuse, R9.reuse, RZ, 0x7 ;  /* 0x0000000906027211 */ /* 0x0c0fe400078f38ff */
[----:B------:R-:W-:Y:S01]  /*63b0*/  LEA.HI R6, R6, R9, RZ, 0x2 ;  /* 0x0000000906067211 */ /* 0x000fe200078f10ff */
[----:B------:R-:W0:Y:S01]  /*63c0*/  LDC.64 R20, c[0x0][0xb40] ;  /* 0x0002d000ff147b82 */ /* 0x000e220000000a00 */
[----:B------:R-:W-:Y:S02]  /*63d0*/  LOP3.LUT R0, R2, 0xffffff80, RZ, 0xc0, !PT ;  /* 0xffffff8002007812 */ /* 0x000fe400078ec0ff */
[----:B------:R-:W-:Y:S02]  /*63e0*/  LOP3.LUT R6, R6, 0xfffffffc, RZ, 0xc0, !PT ;  /* 0xfffffffc06067812 */ /* 0x000fe400078ec0ff */
[----:B------:R-:W-:Y:S01]  /*63f0*/  SHF.R.S32.HI R11, RZ, 0x7, R2 ;  /* 0x00000007ff0b7819 */ /* 0x000fe20000011402 */
[C---:B------:R-:W-:Y:S02]  /*6400*/  IMAD.IADD R0, R9.reuse, 0x1, -R0 ;  /* 0x0000000109007824 */ /* 0x040fe400078e0a00 */
[----:B------:R-:W-:Y:S01]  /*6410*/  IMAD.IADD R6, R9, 0x1, -R6 ;  /* 0x0000000109067824 */ /* 0x000fe200078e0a06 */
[----:B------:R-:W-:Y:S01]  /*6420*/  LEA.HI R2, R2, R11, RZ, 0x1 ;  /* 0x0000000b02027211 */ /* 0x000fe200078f08ff */
[----:B------:R-:W3:Y:S01]  /*6430*/  @P0 LDC R18, c[0x0][0xbec] ;  /* 0x0002fb00ff120b82 */ /* 0x000ee20000000800 */
[----:B------:R-:W-:-:S02]  /*6440*/  SHF.R.S32.HI R13, RZ, 0x1f, R0 ;  /* 0x0000001fff0d7819 */ /* 0x000fc40000011400 */
[C---:B------:R-:W-:Y:S02]  /*6450*/  LEA.HI R9, R6.reuse, R6, RZ, 0x1 ;  /* 0x0000000606097211 */ /* 0x040fe400078f08ff */
[----:B------:R-:W-:Y:S02]  /*6460*/  LEA.HI R10, R13, R0, RZ, 0x2 ;  /* 0x000000000d0a7211 */ /* 0x000fe400078f10ff */
[----:B------:R-:W-:Y:S01]  /*6470*/  LOP3.LUT R9, R9, 0x1ffffffe, RZ, 0xc0, !PT ;  /* 0x1ffffffe09097812 */ /* 0x000fe200078ec0ff */
[----:B------:R-:W5:Y:S01]  /*6480*/  @P0 LDC R19, c[0x0][0xbf0] ;  /* 0x0002fc00ff130b82 */ /* 0x000f620000000800 */
[--C-:B------:R-:W-:Y:S02]  /*6490*/  SHF.R.S32.HI R4, RZ, 0x2, R10.reuse ;  /* 0x00000002ff047819 */ /* 0x100fe4000001140a */
[----:B------:R-:W-:Y:S01]  /*64a0*/  SHF.R.S32.HI R7, RZ, 0x1f, R10 ;  /* 0x0000001fff077819 */ /* 0x000fe2000001140a */
[----:B------:R-:W-:Y:S01]  /*64b0*/  IMAD.IADD R12, R6, 0x1, -R9 ;  /* 0x00000001060c7824 */ /* 0x000fe200078e0a09 */
[----:B------:R-:W-:-:S02]  /*64c0*/  LOP3.LUT R2, R2, 0x3fffffe, RZ, 0xc0, !PT ;  /* 0x03fffffe02027812 */ /* 0x000fc400078ec0ff */
[----:B------:R-:W-:Y:S01]  /*64d0*/  LEA.HI R7, R7, R4, RZ, 0x3 ;  /* 0x0000000407077211 */ /* 0x000fe200078f18ff */
[----:B------:R-:W5:Y:S01]  /*64e0*/  @P0 LDC R153, c[0x0][0xbf0] ;  /* 0x0002fc00ff990b82 */ /* 0x000f620000000800 */
[----:B------:R-:W-:Y:S01]  /*64f0*/  MOV R6, UR4 ;  /* 0x0000000400067c02 */ /* 0x000fe20008000f00 */
[----:B------:R-:W-:Y:S01]  /*6500*/  IMAD.IADD R2, R11, 0x1, -R2 ;  /* 0x000000010b027824 */ /* 0x000fe200078e0a02 */
[----:B------:R-:W-:-:S04]  /*6510*/  LOP3.LUT R7, R7, 0xfffffff8, RZ, 0xc0, !PT ;  /* 0xfffffff807077812 */ /* 0x000fc800078ec0ff */
[----:B------:R-:W-:Y:S02]  /*6520*/  IADD3 R7, R4, -R7, RZ ;  /* 0x8000000704077210 */ /* 0x000fe40007ffe0ff */
[----:B------:R-:W-:-:S04]  /*6530*/  LEA.HI R4, R13, R0, RZ, 0x5 ;  /* 0x000000000d047211 */ /* 0x000fc800078f28ff */
[----:B------:R-:W-:-:S05]  /*6540*/  SHF.R.S32.HI R4, RZ, 0x5, R4 ;  /* 0x00000005ff047819 */ /* 0x000fca0000011404 */
[----:B------:R-:W-:Y:S02]  /*6550*/  IMAD R9, R4, 0x10, R7 ;  /* 0x0000001004097824 */ /* 0x000fe400078e0207 */
[----:B------:R-:W0:Y:S01]  /*6560*/  @P0 LDC R4, c[0x0][0xbec] ;  /* 0x0002fb00ff040b82 */ /* 0x000e220000000800 */
[----:B------:R-:W-:Y:S01]  /*6570*/  IMAD.U32 R7, RZ, RZ, UR5 ;  /* 0x00000005ff077e24 */ /* 0x000fe2000f8e00ff */
[----:B------:R-:W-:Y:S01]  /*6580*/  UIMAD.WIDE.U32 UR4, UR38, UR8, URZ ;  /* 0x00000008260472a5 */ /* 0x000fe2000f8e003f */
[----:B------:R-:W-:Y:S01]  /*6590*/  IMAD.U32 R7, RZ, RZ, UR6 ;  /* 0x00000006ff077e24 */ /* 0x000fe2000f8e00ff */
[----:B------:R-:W-:Y:S01]  /*65a0*/  LEA R9, R2, R9, 0x6 ;  /* 0x0000000902097211 */ /* 0x000fe200078e30ff */
[C---:B----4-:R-:W-:Y:S01]  /*65b0*/  IMAD R2, R14.reuse, UR10, RZ ;  /* 0x0000000a0e027c24 */ /* 0x050fe2000f8e02ff */
[----:B------:R-:W-:Y:S01]  /*65c0*/  UIMAD UR6, UR38, UR9, UR7 ;  /* 0x00000009260672a4 */ /* 0x000fe2000f8e0207 */
[----:B------:R-:W-:Y:S01]  /*65d0*/  IMAD.WIDE.U32 R6, R14, UR12, R6 ;  /* 0x0000000c0e067c25 */ /* 0x000fe2000f8e0006 */
[----:B------:R-:W-:Y:S01]  /*65e0*/  IADD3 R14, RZ, -UR38, RZ ;  /* 0x80000026ff0e7c10 */ /* 0x000fe2000fffe0ff */
[----:B------:R-:W-:Y:S01]  /*65f0*/  ULDC.64 UR8, c[0x0][0xb28] ;  /* 0x0002ca0000087ab9 */ /* 0x000fe20000000a00 */
[----:B------:R-:W-:Y:S01]  /*6600*/  UIADD3 UR6, UR5, UR6, URZ ;  /* 0x0000000605067290 */ /* 0x000fe2000fffe03f */
[----:B------:R-:W-:-:S02]  /*6610*/  IMAD R12, R12, 0x8, R9 ;  /* 0x000000080c0c7824 */ /* 0x000fc400078e0209 */
[----:B-1----:R-:W-:Y:S02]  /*6620*/  IMAD R23, R23, R14, UR11 ;  /* 0x0000000b17177e24 */ /* 0x002fe4000f8e020e */
[----:B--2---:R-:W-:Y:S01]  /*6630*/  IMAD R11, R16, 0x80, R12 ;  /* 0x00000080100b7824 */ /* 0x004fe200078e020c */
[----:B------:R-:W-:Y:S01]  /*6640*/  MOV R12, UR4 ;  /* 0x00000004000c7c02 */ /* 0x000fe20008000f00 */
[----:B------:R-:W-:Y:S01]  /*6650*/  IMAD R17, R15, UR12, R2 ;  /* 0x0000000c0f117c24 */ /* 0x000fe2000f8e0202 */
[----:B------:R-:W-:Y:S01]  /*6660*/  SHF.R.S32.HI R14, RZ, 0x1f, R23 ;  /* 0x0000001fff0e7819 */ /* 0x000fe20000011417 */
[----:B------:R-:W-:Y:S01]  /*6670*/  IMAD.U32 R13, RZ, RZ, UR5 ;  /* 0x00000005ff0d7e24 */ /* 0x000fe2000f8e00ff */
[----:B------:R-:W-:Y:S01]  /*6680*/  ULDC.64 UR4, c[0x0][0xbe0] ;  /* 0x0002f80000047ab9 */ /* 0x000fe20000000a00 */
[----:B------:R-:W-:Y:S01]  /*6690*/  IMAD.U32 R13, RZ, RZ, UR6 ;  /* 0x00000006ff0d7e24 */ /* 0x000fe2000f8e00ff */
[----:B------:R-:W-:Y:S01]  /*66a0*/  ULDC.64 UR6, c[0x0][0xb48] ;  /* 0x0002d20000067ab9 */ /* 0x000fe20000000a00 */
[----:B------:R-:W-:Y:S01]  /*66b0*/  IMAD.IADD R7, R7, 0x1, R17 ;  /* 0x0000000107077824 */ /* 0x000fe200078e0211 */
[----:B------:R-:W-:Y:S01]  /*66c0*/  MOV R17, R11 ;  /* 0x0000000b00117202 */ /* 0x000fe20000000f00 */
[----:B0-----:R-:W-:-:S04]  /*66d0*/  @P0 IMAD.HI.U32 R2, R11, R4, RZ ;  /* 0x000000040b020227 */ /* 0x001fc800078e00ff */
[----:B------:R-:W-:Y:S02]  /*66e0*/  IMAD R4, R20, UR10, RZ ;  /* 0x0000000a14047c24 */ /* 0x000fe4000f8e02ff */
[----:B---3--:R-:W-:-:S04]  /*66f0*/  @P0 IMAD.HI.U32 R18, R11, R18, RZ ;  /* 0x000000120b120227 */ /* 0x008fc800078e00ff */
[----:B------:R-:W-:Y:S01]  /*6700*/  IMAD.MOV.U32 R15, RZ, RZ, R11 ;  /* 0x000000ffff0f7224 */ /* 0x000fe200078e000b */
[----:B-----5:R-:W-:Y:S01]  /*6710*/  @P0 SHF.R.U32.HI R15, RZ, R19, R2 ;  /* 0x00000013ff0f0219 */ /* 0x020fe20000011602 */
[----:B------:R-:W-:Y:S01]  /*6720*/  IMAD R19, R21, UR12, R4 ;  /* 0x0000000c15137c24 */ /* 0x000fe2000f8e0204 */
[----:B------:R-:W-:Y:S01]  /*6730*/  @P0 SHF.R.U32.HI R17, RZ, R153, R18 ;  /* 0x00000099ff110219 */ /* 0x000fe20000011612 */
[----:B------:R-:W-:-:S04]  /*6740*/  IMAD.WIDE.U32 R12, R20, UR12, R12 ;  /* 0x0000000c140c7c25 */ /* 0x000fc8000f8e000c */
        /* <DEDUP_REMOVED lines=39> */
[----:B------:R-:W-:Y:S01]  /*69c0*/  SHFL.IDX PT, R14, R18, 0x1, 0x1c1f ;  /* 0x003c1f00120e7f89 */ /* 0x000fe200000e0000 */
[----:B------:R-:W-:Y:S01]  /*69d0*/  LEA.HI.X R17, R6, UR7, R11, 0x2, P0 ;  /* 0x0000000706117c11 */ /* 0x000fe200080f140b */
[----:B------:R-:W-:Y:S01]  /*69e0*/  IMAD R11, R16, 0x80, R9 ;  /* 0x00000080100b7824 */ /* 0x000fe200078e0209 */
[----:B------:R-:W-:Y:S01]  /*69f0*/  LEA.HI.X R4, R12, UR9, R7, 0x2, P1 ;  /* 0x000000090c047c11 */ /* 0x000fe200088f1407 */
[----:B0-----:R-:W-:Y:S01]  /*6a00*/  ULEA UR4, UR5, UR4, 0x18 ;  /* 0x0000000405047291 */ /* 0x001fe2000f8ec03f */
[----:B------:R-:W-:Y:S01]  /*6a10*/  SHFL.IDX PT, R12, R18, RZ, 0x1c1f ;  /* 0x001c1fff120c7589 */ /* 0x000fe200000e0000 */
[----:B------:R-:W-:Y:S01]  /*6a20*/  IMAD R8, R8, UR6, RZ ;  /* 0x0000000608087c24 */ /* 0x000fe2000f8e02ff */
[----:B------:R-:W-:Y:S01]  /*6a30*/  LOP3.LUT P0, RZ, R0, 0x3, RZ, 0xc0, !PT ;  /* 0x0000000300ff7812 */ /* 0x000fe2000780c0ff */
[----:B------:R-:W-:Y:S01]  /*6a40*/  UIADD3 UR4, UR4, 0x22820, URZ ;  /* 0x0002282004047890 */ /* 0x000fe2000fffe03f */
[----:B------:R-:W0:Y:S01]  /*6a50*/  SHFL.IDX PT, R13, R17, RZ, 0x1c1f ;  /* 0x001c1fff110d7589 */ /* 0x000e2200000e0000 */
[----:B------:R-:W-:-:S02]  /*6a60*/  IADD3 R9, R11, 0x8, RZ ;  /* 0x000000080b097810 */ /* 0x000fc40007ffe0ff */
[-C--:B------:R-:W-:Y:S01]  /*6a70*/  ISETP.GE.OR P1, PT, R11, R8.reuse, P0 ;  /* 0x000000080b00720c */ /* 0x080fe20000726670 */
[----:B------:R1:W2:Y:S01]  /*6a80*/  SHFL.IDX PT, R15, R17, 0x1, 0x1c1f ;  /* 0x003c1f00110f7f89 */ /* 0x0002a200000e0000 */
[-C--:B------:R-:W-:Y:S01]  /*6a90*/  ISETP.GE.OR P0, PT, R9, R8.reuse, P0 ;  /* 0x000000080900720c */ /* 0x080fe20000706670 */
[----:B------:R-:W-:Y:S01]  /*6aa0*/  UPRMT UR4, URZ, 0x654, UR4 ;  /* 0x000006543f047896 */ /* 0x000fe20008000004 */
[----:B------:R-:W-:Y:S01]  /*6ab0*/  ISETP.GE.AND P2, PT, R11, R8, PT ;  /* 0x000000080b00720c */ /* 0x000fe20003f46270 */
[----:B------:R3:W4:Y:S01]  /*6ac0*/  SHFL.IDX PT, R6, R2, RZ, 0x1c1f ;  /* 0x001c1fff02067589 */ /* 0x00072200000e0000 */
[----:B-1----:R-:W-:-:S03]  /*6ad0*/  LOP3.LUT R17, R10, 0x7ffffffc, RZ, 0xc0, !PT ;  /* 0x7ffffffc0a117812 */ /* 0x002fc600078ec0ff */
[----:B------:R3:W1:Y:S03]  /*6ae0*/  SHFL.IDX PT, R7, R4, RZ, 0x1c1f ;  /* 0x001c1fff04077589 */ /* 0x00066600000e0000 */
[----:B------:R-:W-:Y:S01]  /*6af0*/  SYNCS.ARRIVE.TRANS64.RED.A1T0 RZ, [UR4], RZ ;  /* 0x000000ffffff79a7 */ /* 0x000fe20008100404 */
[----:B------:R-:W-:-:S04]  /*6b00*/  IMAD.IADD R0, R0, 0x1, -R17 ;  /* 0x0000000100007824 */ /* 0x000fc800078e0a11 */
[----:B------:R-:W-:Y:S01]  /*6b10*/  IMAD.SHL.U32 R0, R0, 0x2, RZ ;  /* 0x0000000200007824 */ /* 0x000fe200078e00ff */
[----:B0-----:R3:W-:Y:S04]  /*6b20*/  @!P1 ST.E desc[UR36][R12.64], R5 ;  /* 0x000000050c009985 */ /* 0x0017e8000c101924 */
[----:B--2---:R3:W-:Y:S01]  /*6b30*/  @!P0 ST.E desc[UR36][R14.64], R3 ;  /* 0x000000030e008985 */ /* 0x0047e2000c101924 */
[----:B------:R-:W-:Y:S05]  /*6b40*/  @P2 BRA `(.L_x_9067) ;  /* 0x0000000800f82947 */ /* 0x000fea0003800000 */
[C---:B---3--:R-:W-:Y:S01]  /*6b50*/  IADD3 R3, R0.reuse, 0x8, RZ ;  /* 0x0000000800037810 */ /* 0x048fe20007ffe0ff */
[C---:B------:R-:W-:Y:S01]  /*6b60*/  VIADD R5, R0.reuse, 0x10 ;  /* 0x0000001000057836 */ /* 0x040fe20000000000 */
[----:B------:R-:W-:Y:S01]  /*6b70*/  ULDC UR4, c[0x0][0xac8] ;  /* 0x0002b20000047ab9 */ /* 0x000fe20000000800 */
[C---:B------:R-:W-:Y:S01]  /*6b80*/  VIADD R10, R0.reuse, 0x18 ;  /* 0x00000018000a7836 */ /* 0x040fe20000000000 */
[----:B------:R-:W-:Y:S01]  /*6b90*/  ISETP.GE.AND P3, PT, R3, UR4, PT ;  /* 0x0000000403007c0c */ /* 0x000fe2000bf66270 */
[C---:B------:R-:W-:Y:S01]  /*6ba0*/  VIADD R19, R0.reuse, 0x28 ;  /* 0x0000002800137836 */ /* 0x040fe20000000000 */
[----:B------:R-:W-:Y:S01]  /*6bb0*/  ISETP.GE.AND P4, PT, R5, UR4, PT ;  /* 0x0000000405007c0c */ /* 0x000fe2000bf86270 */
[----:B------:R-:W-:Y:S01]  /*6bc0*/  VIADD R20, R0, 0x40 ;  /* 0x0000004000147836 */ /* 0x000fe20000000000 */
[----:B------:R-:W-:Y:S01]  /*6bd0*/  ISETP.GE.AND P5, PT, R10, UR4, PT ;  /* 0x000000040a007c0c */ /* 0x000fe2000bfa6270 */
[C---:B------:R-:W-:Y:S01]  /*6be0*/  VIADD R21, R0.reuse, 0x48 ;  /* 0x0000004800157836 */ /* 0x040fe20000000000 */
[C---:B------:R-:W-:Y:S01]  /*6bf0*/  ISETP.GE.AND P2, PT, R0.reuse, UR4, PT ;  /* 0x0000000400007c0c */ /* 0x040fe2000bf46270 */
[C---:B------:R-:W-:Y:S01]  /*6c00*/  VIADD R23, R0.reuse, 0x58 ;  /* 0x0000005800177836 */ /* 0x040fe20000000000 */
[----:B------:R-:W-:-:S02]  /*6c10*/  IADD3 R18, R0, 0x20, RZ ;  /* 0x0000002000127810 */ /* 0x000fc40007ffe0ff */
[----:B------:R-:W-:Y:S02]  /*6c20*/  ISETP.GE.AND P1, PT, R19, UR4, PT ;  /* 0x0000000413007c0c */ /* 0x000fe4000bf26270 */
[----:B------:R-:W-:Y:S02]  /*6c30*/  ISETP.GE.AND P0, PT, R18, UR4, PT ;  /* 0x0000000412007c0c */ /* 0x000fe4000bf06270 */
[----:B------:R-:W-:Y:S02]  /*6c40*/  @!P3 LEA.HI R3, R3, R3, RZ, 0x1 ;  /* 0x000000030303b211 */ /* 0x000fe400078f08ff */
[----:B------:R-:W-:Y:S02]  /*6c50*/  @!P4 LEA.HI R5, R5, R5, RZ, 0x1 ;  /* 0x000000050505c211 */ /* 0x000fe400078f08ff */
[----:B------:R-:W-:Y:S02]  /*6c60*/  @!P5 LEA.HI R10, R10, R10, RZ, 0x1 ;  /* 0x0000000a0a0ad211 */ /* 0x000fe400078f08ff */
[----:B------:R-:W-:-:S02]  /*6c70*/  @!P3 LOP3.LUT R3, R3, 0xfffffffe, RZ, 0xc0, !PT ;  /* 0xfffffffe0303b812 */ /* 0x000fc400078ec0ff */
[----:B------:R-:W-:Y:S02]  /*6c80*/  @!P4 LOP3.LUT R5, R5, 0xfffffffe, RZ, 0xc0, !PT ;  /* 0xfffffffe0505c812 */ /* 0x000fe400078ec0ff */
[----:B------:R-:W-:Y:S01]  /*6c90*/  @!P5 LOP3.LUT R17, R10, 0xfffffffe, RZ, 0xc0, !PT ;  /* 0xfffffffe0a11d812 */ /* 0x000fe200078ec0ff */
[C-C-:B-1--4-:R-:W-:Y:S01]  /*6ca0*/  @!P2 IMAD.WIDE R10, R0.reuse, 0x4, R6.reuse ;  /* 0x00000004000aa825 */ /* 0x152fe200078e0206 */
[----:B------:R-:W-:Y:S02]  /*6cb0*/  IADD3 R22, R0, 0x50, RZ ;  /* 0x0000005000167810 */ /* 0x000fe40007ffe0ff */
[----:B------:R-:W-:Y:S01]  /*6cc0*/  @!P0 LEA.HI R18, R18, R18, RZ, 0x1 ;  /* 0x0000001212128211 */ /* 0x000fe200078f08ff */
[--C-:B------:R-:W-:Y:S01]  /*6cd0*/  @!P3 IMAD.WIDE R12, R3, 0x4, R6.reuse ;  /* 0x00000004030cb825 */ /* 0x100fe200078e0206 */
[----:B------:R0:W-:Y:S01]  /*6ce0*/  @!P2 ST.E.64 desc[UR36][R10.64], R24 ;  /* 0x000000180a00a985 */ /* 0x0001e2000c101b24 */
[----:B------:R-:W-:Y:S02]  /*6cf0*/  ISETP.GE.AND P6, PT, R22, UR4, PT ;  /* 0x0000000416007c0c */ /* 0x000fe4000bfc6270 */
[C---:B------:R-:W-:Y:S01]  /*6d00*/  VIADD R3, R0.reuse, 0x30 ;  /* 0x0000003000037836 */ /* 0x040fe20000000000 */
[----:B------:R1:W-:Y:S01]  /*6d10*/  @!P3 ST.E.64 desc[UR36][R12.64], R28 ;  /* 0x0000001c0c00b985 */ /* 0x0003e2000c101b24 */
[----:B------:R-:W-:Y:S01]  /*6d20*/  @!P4 IMAD.WIDE R14, R5, 0x4, R6 ;  /* 0x00000004050ec825 */ /* 0x000fe200078e0206 */
[----:B------:R-:W-:-:S02]  /*6d30*/  IADD3 R5, R0, 0x38, RZ ;  /* 0x0000003800057810 */ /* 0x000fc40007ffe0ff */
[----:B------:R-:W-:Y:S01]  /*6d40*/  ISETP.GE.AND P2, PT, R3, UR4, PT ;  /* 0x0000000403007c0c */ /* 0x000fe2000bf46270 */
[----:B------:R-:W-:Y:S01]  /*6d50*/  @!P5 IMAD.WIDE R16, R17, 0x4, R6 ;  /* 0x000000041110d825 */ /* 0x000fe200078e0206 */
[----:B------:R2:W-:Y:S01]  /*6d60*/  @!P4 ST.E.64 desc[UR36][R14.64], R32 ;  /* 0x000000200e00c985 */ /* 0x0005e2000c101b24 */
[----:B------:R-:W-:Y:S02]  /*6d70*/  ISETP.GE.AND P3, PT, R5, UR4, PT ;  /* 0x0000000405007c0c */ /* 0x000fe4000bf66270 */
[----:B------:R-:W-:Y:S01]  /*6d80*/  ISETP.GE.AND P4, PT, R20, UR4, PT ;  /* 0x0000000414007c0c */ /* 0x000fe2000bf86270 */
[----:B------:R3:W-:Y:S01]  /*6d90*/  @!P5 ST.E.64 desc[UR36][R16.64], R36 ;  /* 0x000000241000d985 */ /* 0x0007e2000c101b24 */
[----:B------:R-:W-:Y:S01]  /*6da0*/  ISETP.GE.AND P5, PT, R21, UR4, PT ;  /* 0x0000000415007c0c */ /* 0x000fe2000bfa6270 */
[----:B0-----:R-:W-:Y:S01]  /*6db0*/  VIADD R24, R0, 0x60 ;  /* 0x0000006000187836 */ /* 0x001fe20000000000 */
[----:B------:R-:W-:Y:S02]  /*6dc0*/  @!P1 LEA.HI R19, R19, R19, RZ, 0x1 ;  /* 0x0000001313139211 */ /* 0x000fe400078f08ff */
[----:B------:R-:W-:-:S02]  /*6dd0*/  @!P0 LOP3.LUT R11, R18, 0xfffffffe, RZ, 0xc0, !PT ;  /* 0xfffffffe120b8812 */ /* 0x000fc400078ec0ff */
        /* <DEDUP_REMOVED lines=12> */
[----:B--2---:R-:W-:Y:S01]  /*6ea0*/  @!P4 LOP3.LUT R15, R20, 0xfffffffe, RZ, 0xc0, !PT ;  /* 0xfffffffe140fc812 */ /* 0x004fe200078ec0ff */
[----:B------:R-:W-:Y:S01]  /*6eb0*/  VIADD R20, R0, 0x78 ;  /* 0x0000007800147836 */ /* 0x000fe20000000000 */
[----:B---3--:R-:W-:Y:S02]  /*6ec0*/  @!P5 LOP3.LUT R17, R21, 0xfffffffe, RZ, 0xc0, !PT ;  /* 0xfffffffe1511d812 */ /* 0x008fe400078ec0ff */
[----:B------:R-:W-:Y:S01]  /*6ed0*/  @!P6 LOP3.LUT R19, R22, 0xfffffffe, RZ, 0xc0, !PT ;  /* 0xfffffffe1613e812 */ /* 0x000fe200078ec0ff */
[----:B------:R-:W-:Y:S01]  /*6ee0*/  @!P4 IMAD.WIDE R14, R15, 0x4, R6 ;  /* 0x000000040f0ec825 */ /* 0x000fe200078e0206 */
[----:B------:R-:W-:-:S02]  /*6ef0*/  ISETP.GE.AND P1, PT, R23, UR4, PT ;  /* 0x0000000417007c0c */ /* 0x000fc4000bf26270 */
[----:B------:R-:W-:Y:S01]  /*6f00*/  ISETP.GE.AND P0, PT, R24, UR4, PT ;  /* 0x0000000418007c0c */ /* 0x000fe2000bf06270 */
[--C-:B0-----:R-:W-:Y:S01]  /*6f10*/  @!P2 IMAD.WIDE R10, R3, 0x4, R6.reuse ;  /* 0x00000004030aa825 */ /* 0x101fe200078e0206 */
[C---:B------:R-:W-:Y:S02]  /*6f20*/  IADD3 R3, R0.reuse, 0x68, RZ ;  /* 0x0000006800037810 */ /* 0x040fe40007ffe0ff */
[----:B------:R-:W-:Y:S01]  /*6f30*/  IADD3 R21, R0, 0x80, RZ ;  /* 0x0000008000157810 */ /* 0x000fe20007ffe0ff */
[--C-:B-1----:R-:W-:Y:S01]  /*6f40*/  @!P3 IMAD.WIDE R12, R5, 0x4, R6.reuse ;  /* 0x00000004050cb825 */ /* 0x102fe200078e0206 */
        /* <DEDUP_REMOVED lines=12> */
[----:B------:R4:W-:Y:S01]  /*7010*/  @!P6 ST.E.64 desc[UR36][R18.64], R64 ;  /* 0x000000401200e985 */ /* 0x0009e2000c101b24 */
[----:B------:R-:W-:-:S02]  /*7020*/  ISETP.GE.AND P6, PT, R5, UR4, PT ;  /* 0x0000000405007c0c */ /* 0x000fc4000bfc6270 */
[----:B------:R-:W-:Y:S02]  /*7030*/  ISETP.GE.AND P3, PT, R22, UR4, PT ;  /* 0x0000000416007c0c */ /* 0x000fe4000bf66270 */
[----:B------:R-:W-:Y:S02]  /*7040*/  @!P0 LEA.HI R24, R24, R24, RZ, 0x1 ;  /* 0x0000001818188211 */ /* 0x000fe400078f08ff */
[----:B0-----:R-:W-:Y:S01]  /*7050*/  @!P1 LOP3.LUT R11, R23, 0xfffffffe, RZ, 0xc0, !PT ;  /* 0xfffffffe170b9812 */ /* 0x001fe200078ec0ff */
[----:B------:R-:W-:Y:S01]  /*7060*/  VIADD R23, R0, 0x90 ;  /* 0x0000009000177836 */ /* 0x000fe20000000000 */
        /* <DEDUP_REMOVED lines=9> */
[----:B------:R-:W-:Y:S01]  /*7100*/  @!P2 LOP3.LUT R3, R3, 0xfffffffe, RZ, 0xc0, !PT ;  /* 0xfffffffe0303a812 */ /* 0x000fe200078ec0ff */
[----:B------:R1:W-:Y:S01]  /*7110*/  @!P0 ST.E.64 desc[UR36][R12.64], R72 ;  /* 0x000000480c008985 */ /* 0x0003e2000c101b24 */
[----:B------:R-:W-:Y:S02]  /*7120*/  @!P6 LOP3.LUT R5, R5, 0xfffffffe, RZ, 0xc0, !PT ;  /* 0xfffffffe0505e812 */ /* 0x000fe400078ec0ff */
[----:B--2---:R-:W-:-:S02]  /*7130*/  @!P5 LOP3.LUT R15, R20, 0xfffffffe, RZ, 0xc0, !PT ;  /* 0xfffffffe140fd812 */ /* 0x004fc400078ec0ff */
[----:B---3--:R-:W-:Y:S01]  /*7140*/  @!P4 LOP3.LUT R17, R21, 0xfffffffe, RZ, 0xc0, !PT ;  /* 0xfffffffe1511c812 */ /* 0x008fe200078ec0ff */
[----:B------:R-:W-:Y:S01]  /*7150*/  VIADD R21, R0, 0xb8 ;  /* 0x000000b800157836 */ /* 0x000fe20000000000 */
[----:B----4-:R-:W-:Y:S01]  /*7160*/  @!P3 LOP3.LUT R19, R22, 0xfffffffe, RZ, 0xc0, !PT ;  /* 0xfffffffe1613b812 */ /* 0x010fe200078ec0ff */
[--C-:B------:R-:W-:Y:S01]  /*7170*/  @!P5 IMAD.WIDE R14, R15, 0x4, R6.reuse ;  /* 0x000000040f0ed825 */ /* 0x100fe200078e0206 */
[----:B------:R-:W-:Y:S02]  /*7180*/  IADD3 R24, R0, 0x98, RZ ;  /* 0x0000009800187810 */ /* 0x000fe40007ffe0ff */
[----:B------:R-:W-:Y:S01]  /*7190*/  ISETP.GE.AND P0, PT, R23, UR4, PT ;  /* 0x0000000417007c0c */ /* 0x000fe2000bf06270 */
[--C-:B0-----:R-:W-:Y:S01]  /*71a0*/  @!P2 IMAD.WIDE R10, R3, 0x4, R6.reuse ;  /* 0x00000004030aa825 */ /* 0x101fe200078e0206 */
[----:B------:R-:W-:Y:S02]  /*71b0*/  ISETP.GE.AND P1, PT, R24, UR4, PT ;  /* 0x0000000418007c0c */ /* 0x000fe4000bf26270 */
[----:B------:R-:W-:Y:S01]  /*71c0*/  IADD3 R20, R0, 0xb0, RZ ;  /* 0x000000b000147810 */ /* 0x000fe20007ffe0ff */
[--C-:B-1----:R-:W-:Y:S01]  /*71d0*/  @!P6 IMAD.WIDE R12, R5, 0x4, R6.reuse ;  /* 0x00000004050ce825 */ /* 0x102fe200078e0206 */
[----:B------:R0:W-:Y:S03]  /*71e0*/  @!P2 ST.E.64 desc[UR36][R10.64], R76 ;  /* 0x0000004c0a00a985 */ /* 0x0001e6000c101b24 */
[--C-:B------:R-:W-:Y:S01]  /*71f0*/  @!P4 IMAD.WIDE R16, R17, 0x4, R6.reuse ;  /* 0x000000041110c825 */ /* 0x100fe200078e0206 */
[----:B------:R1:W-:Y:S03]  /*7200*/  @!P6 ST.E.64 desc[UR36][R12.64], R80 ;  /* 0x000000500c00e985 */ /* 0x0003e6000c101b24 */
[----:B------:R-:W-:Y:S01]  /*7210*/  @!P3 IMAD.WIDE R18, R19, 0x4, R6 ;  /* 0x000000041312b825 */ /* 0x000fe200078e0206 */
[----:B------:R2:W-:Y:S01]  /*7220*/  @!P5 ST.E.64 desc[UR36][R14.64], R84 ;  /* 0x000000540e00d985 */ /* 0x0005e2000c101b24 */
[----:B------:R-:W-:-:S02]  /*7230*/  ISETP.GE.AND P5, PT, R21, UR4, PT ;  /* 0x0000000415007c0c */ /* 0x000fc4000bfa6270 */
[C---:B------:R-:W-:Y:S01]  /*7240*/  VIADD R3, R0.reuse, 0xa0 ;  /* 0x000000a000037836 */ /* 0x040fe20000000000 */
[----:B------:R3:W-:Y:S01]  /*7250*/  @!P4 ST.E.64 desc[UR36][R16.64], R88 ;  /* 0x000000581000c985 */ /* 0x0007e2000c101b24 */
[----:B------:R-:W-:Y:S01]  /*7260*/  VIADD R5, R0, 0xa8 ;  /* 0x000000a800057836 */ /* 0x000fe20000000000 */
[----:B------:R-:W-:Y:S01]  /*7270*/  ISETP.GE.AND P4, PT, R20, UR4, PT ;  /* 0x0000000414007c0c */ /* 0x000fe2000bf86270 */
        /* <DEDUP_REMOVED lines=13> */
[--C-:B------:R-:W-:Y:S01]  /*7350*/  @!P1 IMAD.WIDE R12, R13, 0x4, R6.reuse ;  /* 0x000000040d0c9825 */ /* 0x100fe200078e0206 */
[----:B------:R-:W-:Y:S01]  /*7360*/  @!P2 LOP3.LUT R3, R3, 0xfffffffe, RZ, 0xc0, !PT ;  /* 0xfffffffe0303a812 */ /* 0x000fe200078ec0ff */
[----:B------:R0:W-:Y:S01]  /*7370*/  @!P0 ST.E.64 desc[UR36][R10.64], R96 ;  /* 0x000000600a008985 */ /* 0x0001e2000c101b24 */
[----:B------:R-:W-:Y:S02]  /*7380*/  @!P5 LEA.HI R21, R21, R21, RZ, 0x1 ;  /* 0x000000151515d211 */ /* 0x000fe400078f08ff */
[----:B------:R-:W-:Y:S01]  /*7390*/  @!P3 LOP3.LUT R5, R5, 0xfffffffe, RZ, 0xc0, !PT ;  /* 0xfffffffe0505b812 */ /* 0x000fe200078ec0ff */
[----:B--2---:R-:W-:Y:S01]  /*73a0*/  @!P2 IMAD.WIDE R14, R3, 0x4, R6 ;  /* 0x00000004030ea825 */ /* 0x004fe200078e0206 */
[----:B------:R-:W-:Y:S01]  /*73b0*/  @!P6 LEA.HI R22, R22, R22, RZ, 0x1 ;  /* 0x000000161616e211 */ /* 0x000fe200078f08ff */
[----:B------:R1:W-:Y:S01]  /*73c0*/  @!P1 ST.E.64 desc[UR36][R12.64], R100 ;  /* 0x000000640c009985 */ /* 0x0003e2000c101b24 */
[----:B---3--:R-:W-:Y:S01]  /*73d0*/  @!P4 LOP3.LUT R17, R20, 0xfffffffe, RZ, 0xc0, !PT ;  /* 0xfffffffe1411c812 */ /* 0x008fe200078ec0ff */
[----:B------:R-:W-:Y:S01]  /*73e0*/  VIADD R20, R0, 0xd8 ;  /* 0x000000d800147836 */ /* 0x000fe20000000000 */
[----:B------:R-:W-:Y:S01]  /*73f0*/  @!P5 LOP3.LUT R21, R21, 0xfffffffe, RZ, 0xc0, !PT ;  /* 0xfffffffe1515d812 */ /* 0x000fe200078ec0ff */
[----:B------:R2:W-:Y:S01]  /*7400*/  @!P2 ST.E.64 desc[UR36][R14.64], R104 ;  /* 0x000000680e00a985 */ /* 0x0005e2000c101b24 */
[----:B----4-:R-:W-:-:S02]  /*7410*/  @!P6 LOP3.LUT R19, R22, 0xfffffffe, RZ, 0xc0, !PT ;  /* 0xfffffffe1613e812 */ /* 0x010fc400078ec0ff */
[----:B------:R-:W-:Y:S01]  /*7420*/  IADD3 R3, R0, 0xc8, RZ ;  /* 0x000000c800037810 */ /* 0x000fe20007ffe0ff */
[--C-:B0-----:R-:W-:Y:S01]  /*7430*/  @!P3 IMAD.WIDE R10, R5, 0x4, R6.reuse ;  /* 0x00000004050ab825 */ /* 0x101fe200078e0206 */
[----:B------:R-:W-:Y:S02]  /*7440*/  ISETP.GE.AND P2, PT, R20, UR4, PT ;  /* 0x0000000414007c0c */ /* 0x000fe4000bf46270 */
[----:B------:R-:W-:Y:S01]  /*7450*/  ISETP.GE.AND P0, PT, R3, UR4, PT ;  /* 0x0000000403007c0c */ /* 0x000fe2000bf06270 */
[----:B------:R-:W-:Y:S01]  /*7460*/  VIADD R5, R0, 0xd0 ;  /* 0x000000d000057836 */ /* 0x000fe20000000000 */
[----:B------:R0:W-:Y:S01]  /*7470*/  @!P3 ST.E.64 desc[UR36][R10.64], R108 ;  /* 0x0000006c0a00b985 */ /* 0x0001e2000c101b24 */
[----:B-1----:R-:W-:-:S03]  /*7480*/  @!P4 IMAD.WIDE R12, R17, 0x4, R6 ;  /* 0x00000004110cc825 */ /* 0x002fc600078e0206 */
[----:B------:R-:W-:Y:S01]  /*7490*/  ISETP.GE.AND P1, PT, R5, UR4, PT ;  /* 0x0000000405007c0c */ /* 0x000fe2000bf26270 */
[--C-:B------:R-:W-:Y:S01]  /*74a0*/  @!P5 IMAD.WIDE R16, R21, 0x4, R6.reuse ;  /* 0x000000041510d825 */ /* 0x100fe200078e0206 */
[C---:B------:R-:W-:Y:S01]  /*74b0*/  IADD3 R21, R0.reuse, 0xe0, RZ ;  /* 0x000000e000157810 */ /* 0x040fe20007ffe0ff */
        /* <DEDUP_REMOVED lines=15> */
[----:B------:R-:W-:-:S02]  /*75b0*/  @!P0 LOP3.LUT R3, R3, 0xfffffffe, RZ, 0xc0, !PT ;  /* 0xfffffffe03038812 */ /* 0x000fc400078ec0ff */
[----:B------:R-:W-:Y:S02]  /*75c0*/  @!P1 LOP3.LUT R5, R5, 0xfffffffe, RZ, 0xc0, !PT ;  /* 0xfffffffe05059812 */ /* 0x000fe400078ec0ff */
[----:B------:R-:W-:Y:S02]  /*75d0*/  @!P4 LEA.HI R14, R14, R14, RZ, 0x1 ;  /* 0x0000000e0e0ec211 */ /* 0x000fe400078f08ff */
[----:B------:R-:W-:Y:S01]  /*75e0*/  @!P5 LEA.HI R10, R15, R15, RZ, 0x1 ;  /* 0x0000000f0f0ad211 */ /* 0x000fe200078f08ff */
[----:B-1----:R-:W-:Y:S01]  /*75f0*/  @!P1 IMAD.WIDE R12, R5, 0x4, R6 ;  /* 0x00000004050c9825 */ /* 0x002fe200078e0206 */
[----:B------:R-:W-:Y:S02]  /*7600*/  @!P6 LEA.HI R11, R11, R11, RZ, 0x1 ;  /* 0x0000000b0b0be211 */ /* 0x000fe400078f08ff */
[----:B------:R-:W-:Y:S02]  /*7610*/  @!P2 LOP3.LUT R15, R20, 0xfffffffe, RZ, 0xc0, !PT ;  /* 0xfffffffe140fa812 */ /* 0x000fe400078ec0ff */
[----:B---3--:R-:W-:-:S02]  /*7620*/  @!P3 LOP3.LUT R17, R21, 0xfffffffe, RZ, 0xc0, !PT ;  /* 0xfffffffe1511b812 */ /* 0x008fc400078ec0ff */
[----:B0-----:R-:W-:Y:S01]  /*7630*/  @!P4 LOP3.LUT R19, R14, 0xfffffffe, RZ, 0xc0, !PT ;  /* 0xfffffffe0e13c812 */ /* 0x001fe200078ec0ff */
        /* <DEDUP_REMOVED lines=13> */
[----:B------:R0:W-:Y:S04]  /*7710*/  @!P5 ST.E.64 desc[UR36][R20.64], R144 ;  /* 0x000000901400d985 */ /* 0x0001e8000c101b24 */
[----:B------:R0:W-:Y:S02]  /*7720*/  @!P6 ST.E.64 desc[UR36][R6.64], R148 ;  /* 0x000000940600e985 */ /* 0x0001e4000c101b24 */
.L_x_9067:
[----:B------:R-:W-:Y:S05]  /*7730*/  BSYNC B0 ;  /* 0x0000000000007941 */ /* 0x000fea0003800000 */
.L_x_9066:
[----:B------:R-:W-:Y:S01]  /*7740*/  ISETP.GE.AND P0, PT, R9, R8, PT ;  /* 0x000000080900720c */ /* 0x000fe20003f06270 */
[----:B---3--:R2:W3:Y:S04]  /*7750*/  SHFL.IDX PT, R3, R4, 0x1, 0x1c1f ;  /* 0x003c1f0004037f89 */ /* 0x0084e800000e0000 */
[----:B------:R-:W0:Y:S08]  /*7760*/  SHFL.IDX PT, R2, R2, 0x1, 0x1c1f ;  /* 0x003c1f0002027f89 */ /* 0x000e3000000e0000 */
[----:B--2---:R-:W-:Y:S05]  /*7770*/  @P0 BRA `(.L_x_9038) ;  /* 0x0000004400b00947 */ /* 0x004fea0003800000 */
[C---:B------:R-:W-:Y:S01]  /*7780*/  VIADD R4, R0.reuse, 0x8 ;  /* 0x0000000800047836 */ /* 0x040fe20000000000 */
[----:B------:R-:W-:Y:S01]  /*7790*/  ULDC UR4, c[0x0][0xac8] ;  /* 0x0002b20000047ab9 */ /* 0x000fe20000000800 */
[C---:B------:R-:W-:Y:S01]  /*77a0*/  VIADD R5, R0.reuse, 0x10 ;  /* 0x0000001000057836 */ /* 0x040fe20000000000 */
[C---:B------:R-:W-:Y:S01]  /*77b0*/  ISETP.GE.AND P0, PT, R0.reuse, UR4, PT ;  /* 0x0000000400007c0c */ /* 0x040fe2000bf06270 */
[----:B0-----:R-:W-:Y:S01]  /*77c0*/  VIADD R11, R0, 0x20 ;  /* 0x00000020000b7836 */ /* 0x001fe20000000000 */
        /* <DEDUP_REMOVED lines=12> */
[----:B------:R-:W-:-:S02]  /*7890*/  IADD3 R16, R0, 0x48, RZ ;  /* 0x0000004800107810 */ /* 0x000fc40007ffe0ff */
[----:B------:R-:W-:Y:S02]  /*78a0*/  @!P1 LEA.HI R4, R4, R4, RZ, 0x1 ;  /* 0x0000000404049211 */ /* 0x000fe400078f08ff */
[----:B------:R-:W-:Y:S02]  /*78b0*/  @!P2 LEA.HI R5, R5, R5, RZ, 0x1 ;  /* 0x000000050505a211 */ /* 0x000fe400078f08ff */
[----:B-1----:R-:W-:Y:S02]  /*78c0*/  @!P1 LOP3.LUT R7, R4, 0xfffffffe, RZ, 0xc0, !PT ;  /* 0xfffffffe04079812 */ /* 0x002fe400078ec0ff */
[----:B------:R-:W-:Y:S01]  /*78d0*/  @!P2 LOP3.LUT R9, R5, 0xfffffffe, RZ, 0xc0, !PT ;  /* 0xfffffffe0509a812 */ /* 0x000fe200078ec0ff */
[--C-:B---3--:R-:W-:Y:S01]  /*78e0*/  @!P0 IMAD.WIDE R4, R0, 0x4, R2.reuse ;  /* 0x0000000400048825 */ /* 0x108fe200078e0202 */
[----:B------:R-:W-:Y:S02]  /*78f0*/  ISETP.GE.AND P3, PT, R15, UR4, PT ;  /* 0x000000040f007c0c */ /* 0x000fe4000bf66270 */
[----:B------:R-:W-:Y:S01]  /*7900*/  ISETP.GE.AND P4, PT, R16, UR4, PT ;  /* 0x0000000410007c0c */ /* 0x000fe2000bf86270 */
[----:B----4-:R-:W-:Y:S01]  /*7910*/  @!P1 IMAD.WIDE R6, R7, 0x4, R2 ;  /* 0x0000000407069825 */ /* 0x010fe200078e0202 */
        /* <DEDUP_REMOVED lines=9> */
[----:B------:R-:W-:-:S02]  /*79b0*/  @!P3 LEA.HI R15, R15, R15, RZ, 0x1 ;  /* 0x0000000f0f0fb211 */ /* 0x000fc400078f08ff */
[----:B0-----:R-:W-:Y:S02]  /*79c0*/  @!P5 LOP3.LUT R5, R10, 0xfffffffe, RZ, 0xc0, !PT ;  /* 0xfffffffe0a05d812 */ /* 0x001fe400078ec0ff */
[----:B------:R-:W-:Y:S02]  /*79d0*/  @!P0 LEA.HI R12, R12, R12, RZ, 0x1 ;  /* 0x0000000c0c0c8211 */ /* 0x000fe400078f08ff */
[----:B-1----:R-:W-:Y:S01]  /*79e0*/  @!P6 LOP3.LUT R7, R11, 0xfffffffe, RZ, 0xc0, !PT ;  /* 0xfffffffe0b07e812 */ /* 0x002fe200078ec0ff */
[--C-:B------:R-:W-:Y:S01]  /*79f0*/  @!P5 IMAD.WIDE R4, R5, 0x4, R2.reuse ;  /* 0x000000040504d825 */ /* 0x100fe200078e0202 */
[----:B------:R-:W-:Y:S02]  /*7a00*/  @!P1 LEA.HI R13, R13, R13, RZ, 0x1 ;  /* 0x0000000d0d0d9211 */ /* 0x000fe400078f08ff */
[----:B------:R-:W-:Y:S01]  /*7a10*/  @!P2 LEA.HI R14, R14, R14, RZ, 0x1 ;  /* 0x0000000e0e0ea211 */ /* 0x000fe200078f08ff */
[----:B------:R-:W-:Y:S01]  /*7a20*/  @!P6 IMAD.WIDE R6, R7, 0x4, R2 ;  /* 0x000000040706e825 */ /* 0x000fe200078e0202 */
[----:B------:R-:W-:Y:S01]  /*7a30*/  @!P4 LEA.HI R16, R16, R16, RZ, 0x1 ;  /* 0x000000101010c211 */ /* 0x000fe200078f08ff */
[----:B------:R0:W-:Y:S01]  /*7a40*/  @!P5 ST.E.64 desc[UR36][R4.64], R38 ;  /* 0x000000260400d985 */ /* 0x0001e2000c101b24 */
[----:B--2---:R-:W-:-:S02]  /*7a50*/  @!P0 LOP3.LUT R9, R12, 0xfffffffe, RZ, 0xc0, !PT ;  /* 0xfffffffe0c098812 */ /* 0x004fc400078ec0ff */
[----:B------:R-:W-:Y:S01]  /*7a60*/  @!P1 LOP3.LUT R13, R13, 0xfffffffe, RZ, 0xc0, !PT ;  /* 0xfffffffe0d0d9812 */ /* 0x000fe200078ec0ff */
[----:B------:R1:W-:Y:S01]  /*7a70*/  @!P6 ST.E.64 desc[UR36][R6.64], R42 ;  /* 0x0000002a0600e985 */ /* 0x0003e2000c101b24 */
[----:B------:R-:W-:Y:S02]  /*7a80*/  @!P2 LOP3.LUT R11, R14, 0xfffffffe, RZ, 0xc0, !PT ;  /* 0xfffffffe0e0ba812 */ /* 0x000fe400078ec0ff */
[----:B------:R-:W-:Y:S02]  /*7a90*/  @!P3 LOP3.LUT R15, R15, 0xfffffffe, RZ, 0xc0, !PT ;  /* 0xfffffffe0f0fb812 */ /* 0x000fe400078ec0ff */
        /* <DEDUP_REMOVED lines=17> */
[C---:B------:R-:W-:Y:S02]  /*7bb0*/  IADD3 R17, R0.reuse, 0x78, RZ ;  /* 0x0000007800117810 */ /* 0x040fe40007ffe0ff */
[----:B------:R-:W-:Y:S01]  /*7bc0*/  VIADD R15, R0, 0x68 ;  /* 0x00000068000f7836 */ /* 0x000fe20000000000 */
[----:B------:R4:W-:Y:S01]  /*7bd0*/  @!P4 ST.E.64 desc[UR36][R12.64], R62 ;  /* 0x0000003e0c00c985 */ /* 0x0009e2000c101b24 */
[----:B------:R-:W-:Y:S02]  /*7be0*/  ISETP.GE.AND P4, PT, R14, UR4, PT ;  /* 0x000000040e007c0c */ /* 0x000fe4000bf86270 */
[----:B------:R-:W-:Y:S02]  /*7bf0*/  ISETP.GE.AND P1, PT, R17, UR4, PT ;  /* 0x0000000411007c0c */ /* 0x000fe4000bf26270 */
        /* <DEDUP_REMOVED lines=120> */
.L_x_9065:
[----:B---3--:R-:W0:Y:S02]  /*8380*/  S2R R0, SR_TID.X ;  /* 0x0000000000007919 */ /* 0x008e240000002100 */
[----:B0-----:R-:W-:-:S05]  /*8390*/  VIADD R2, R0, 0xffffff80 ;  /* 0xffffff8000027836 */ /* 0x001fca0000000000 */
[----:B------:R-:W-:-:S13]  /*83a0*/  ISETP.GT.AND P0, PT, R2, 0x7f, PT ;  /* 0x0000007f0200780c */ /* 0x000fda0003f04270 */
[----:B------:R-:W-:Y:S05]  /*83b0*/  @P0 BRA `(.L_x_9038) ;  /* 0x0000003800a00947 */ /* 0x000fea0003800000 */
[----:B------:R-:W0:Y:S01]  /*83c0*/  S2R R3, SR_CTAID.X ;  /* 0x0000000000037919 */ /* 0x000e220000002500 */
[----:B------:R-:W1:Y:S01]  /*83d0*/  LDC R6, c[0x0][0xbe8] ;  /* 0x0002fa00ff067b82 */ /* 0x000e620000000800 */
[----:B------:R-:W-:Y:S01]  /*83e0*/  ULDC UR4, c[0x0][0xa88] ;  /* 0x0002a20000047ab9 */ /* 0x000fe20000000800 */
[----:B0-----:R-:W-:Y:S01]  /*83f0*/  LEA R0, R3, R0, 0x7 ;  /* 0x0000000003007211 */ /* 0x001fe200078e38ff */
[----:B-1----:R-:W-:-:S04]  /*8400*/  IMAD R3, R6, UR4, RZ ;  /* 0x0000000406037c24 */ /* 0x002fc8000f8e02ff */
        /* <DEDUP_REMOVED lines=12> */
[----:B------:R-:W-:Y:S01]  /*84d0*/  UIADD3 UR6, UR5, UR6, URZ ;  /* 0x0000000605067290 */ /* 0x000fe2000fffe03f */
[----:B------:R-:W-:Y:S01]  /*84e0*/  MOV R2, UR4 ;  /* 0x0000000400027c02 */ /* 0x000fe20008000f00 */
[----:B------:R-:W-:Y:S01]  /*84f0*/  IMAD.U32 R3, RZ, RZ, UR5 ;  /* 0x00000005ff037e24 */ /* 0x000fe2000f8e00ff */
[----:B------:R-:W2:Y:S01]  /*8500*/  @P0 LDC R7, c[0x0][0xbec] ;  /* 0x0002fb00ff070b82 */ /* 0x000ea20000000800 */
[----:B------:R-:W-:Y:S02]  /*8510*/  ULDC.64 UR4, c[0x0][0xbe0] ;  /* 0x0002f80000047ab9 */ /* 0x000fe40000000a00 */
        /* <DEDUP_REMOVED lines=8> */
[----:B--2---:R-:W-:Y:S01]  /*85a0*/  @P0 IMAD.HI.U32 R4, R0, R7, RZ ;  /* 0x0000000700040227 */ /* 0x004fe200078e00ff */
[----:B------:R-:W-:-:S03]  /*85b0*/  IADD3 R7, RZ, -UR38, RZ ;  /* 0x80000026ff077c10 */ /* 0x000fc6000fffe0ff */
[----:B------:R-:W-:Y:S01]  /*85c0*/  IMAD.IADD R3, R11, 0x1, R3 ;  /* 0x000000010b037824 */ /* 0x000fe200078e0203 */
[----:B---3--:R-:W-:Y:S01]  /*85d0*/  @P0 SHF.R.U32.HI R5, RZ, R9, R4 ;  /* 0x00000009ff050219 */ /* 0x008fe20000011604 */
        /* <DEDUP_REMOVED lines=22> */
.L_x_9036:
        /* <DEDUP_REMOVED lines=18> */
.L_x_9068:
[----:B------:R-:W-:Y:S01]  /*8860*/  ULDC UR7, c[0x0][0xc50] ;  /* 0x0003140000077ab9 */ /* 0x000fe20000000800 */
[----:B------:R-:W-:Y:S01]  /*8870*/  UMOV UR40, UR6 ;  /* 0x0000000600287c82 */ /* 0x000fe20008000000 */
[----:B------:R-:W-:-:S11]  /*8880*/  UISETP.NE.AND UP0, UPT, UR7, 0x1, UPT ;  /* 0x000000010700788c */ /* 0x000fd6000bf05270 */
[----:B------:R-:W-:Y:S01]  /*8890*/  @UP0 ULDC UR4, c[0x0][0xc54] ;  /* 0x0003150000040ab9 */ /* 0x000fe20000000800 */
[----:B------:R-:W-:Y:S01]  /*88a0*/  @UP0 ULDC UR8, c[0x0][0xc58] ;  /* 0x0003160000080ab9 */ /* 0x000fe20000000800 */
[----:B------:R-:W-:-:S04]  /*88b0*/  UIMAD.WIDE.U32 UR4, UR6, UR4, URZ ;  /* 0x00000004060472a5 */ /* 0x000fc8000f8e003f */
[----:B------:R-:W-:-:S12]  /*88c0*/  @UP0 USHF.R.U32.HI UR40, URZ, UR8, UR5 ;  /* 0x000000083f280299 */ /* 0x000fd80008011605 */
.L_x_9069:
        /* <DEDUP_REMOVED lines=64> */
.L_x_9071:
[----:B------:R-:W-:Y:S02]  /*8cd0*/  UIMAD UR45, UR44, UR38, URZ ;  /* 0x000000262c2d72a4 */ /* 0x000fe4000f8e023f */
[----:B------:R-:W-:Y:S02]  /*8ce0*/  IMAD.U32 R3, RZ, RZ, UR38 ;  /* 0x00000026ff037e24 */ /* 0x000fe4000f8e00ff */
[----:B------:R-:W-:Y:S02]  /*8cf0*/  IMAD.MOV.U32 R21, RZ, RZ, RZ ;  /* 0x000000ffff157224 */ /* 0x000fe400078e00ff */
[----:B------:R-:W-:Y:S01]  /*8d00*/  IMAD.MOV.U32 R8, RZ, RZ, 0x1 ;  /* 0x00000001ff087424 */ /* 0x000fe200078e00ff */
[----:B------:R-:W-:-:S04]  /*8d10*/  MOV R0, UR45 ;  /* 0x0000002d00007c02 */ /* 0x000fc80008000f00 */
[----:B------:R-:W-:-:S04]  /*8d20*/  VIADDMNMX R0, R0, R3, UR42, PT ;  /* 0x0000002a00007e46 */ /* 0x000fc8000b800103 */
[----:B------:R-:W-:-:S13]  /*8d30*/  R2UR UR46, R0 ;  /* 0x00000000002e72ca */ /* 0x000fda00000e0000 */
        /* <DEDUP_REMOVED lines=26> */
.L_x_9072:
        /* <DEDUP_REMOVED lines=20> */
.L_x_9074:
        /* <DEDUP_REMOVED lines=15> */
.L_x_9073:
[----:B------:R-:W0:Y:S01]  /*9110*/  LDC.64 R4, c[0x0][0x9f8] ;  /* 0x00027e00ff047b82 */ /* 0x000e220000000a00 */
[----:B------:R-:W-:-:S07]  /*9120*/  MOV R30, R33 ;  /* 0x00000021001e7202 */ /* 0x000fce0000000f00 */
[----:B------:R-:W1:Y:S01]  /*9130*/  LDC R29, c[0x0][0x430] ;  /* 0x00010c00ff1d7b82 */ /* 0x000e620000000800 */
[C---:B------:R-:W-:Y:S01]  /*9140*/  IMAD.SHL.U32 R28, R16.reuse, 0x10, RZ ;  /* 0x00000010101c7824 */ /* 0x040fe200078e00ff */
[C---:B------:R-:W-:Y:S01]  /*9150*/  LOP3.LUT R7, R16.reuse, 0x7f, RZ, 0xc0, !PT ;  /* 0x0000007f10077812 */ /* 0x040fe200078ec0ff */
[----:B------:R-:W-:Y:S01]  /*9160*/  IMAD.U32 R9, RZ, RZ, UR46 ;  /* 0x0000002eff097e24 */ /* 0x000fe2000f8e00ff */
[----:B------:R-:W-:Y:S01]  /*9170*/  LOP3.LUT R23, R23, 0xffffffbf, RZ, 0xc0, !PT ;  /* 0xffffffbf17177812 */ /* 0x000fe200078ec0ff */
[----:B------:R-:W-:Y:S01]  /*9180*/  IMAD.SHL.U32 R6, R16, 0x8, RZ ;  /* 0x0000000810067824 */ /* 0x000fe200078e00ff */
        /* <DEDUP_REMOVED lines=8> */
[----:B------:R-:W-:Y:S02]  /*9210*/  IADD3 R9, R9, -0x1, RZ ;  /* 0xffffffff09097810 */ /* 0x000fe40007ffe0ff */
[----:B------:R-:W-:Y:S02]  /*9220*/  LOP3.LUT R26, R28, R27, RZ, 0xfc, !PT ;  /* 0x0000001b1c1a7212 */ /* 0x000fe400078efcff */
[----:B-1----:R-:W-:-:S03]  /*9230*/  ISETP.NE.AND P1, PT, R29, 0x1, PT ;  /* 0x000000011d00780c */ /* 0x002fc60003f25270 */
[----:B------:R-:W-:-:S05]  /*9240*/  IMAD R22, R9, 0x60, R26 ;  /* 0x0000006009167824 */ /* 0x000fca00078e021a */
[C---:B------:R-:W-:Y:S01]  /*9250*/  ISETP.GE.AND P0, PT, R22.reuse, UR41, PT ;  /* 0x0000002916007c0c */ /* 0x040fe2000bf06270 */
[----:B-----5:R-:W-:-:S03]  /*9260*/  IMAD.IADD R22, R22, 0x1, R31 ;  /* 0x0000000116167824 */ /* 0x020fc600078e021f */
[----:B------:R-:W-:Y:S01]  /*9270*/  ISETP.GT.U32.OR P0, PT, R26, 0x5f, P0 ;  /* 0x0000005f1a00780c */ /* 0x000fe20000704470 */
[----:B------:R-:W1:Y:S01]  /*9280*/  @P1 LDC R3, c[0x0][0x434] ;  /* 0x00010d00ff031b82 */ /* 0x000e620000000800 */
[----:B------:R-:W-:-:S07]  /*9290*/  @P1 LOP3.LUT R23, R23, 0x40, RZ, 0xfc, !PT ;  /* 0x0000004017171812 */ /* 0x000fce00078efcff */
[----:B0-----:R-:W0:Y:S08]  /*92a0*/  @P1 LDC R5, c[0x0][0x438] ;  /* 0x00010e00ff051b82 */ /* 0x001e300000000800 */
[----:B------:R-:W3:Y:S08]  /*92b0*/  @!P0 LDC.64 R10, c[0x0][0x428] ;  /* 0x00010a00ff0a8b82 */ /* 0x000ef00000000a00 */
[----:B------:R-:W4:Y:S01]  /*92c0*/  @!P0 LDC.64 R12, c[0x0][0x418] ;  /* 0x00010600ff0c8b82 */ /* 0x000f220000000a00 */
[----:B-1----:R-:W-:-:S04]  /*92d0*/  @P1 IMAD.HI.U32 R0, R22, R3, RZ ;  /* 0x0000000316001227 */ /* 0x002fc800078e00ff */
[----:B------:R-:W-:Y:S01]  /*92e0*/  IMAD.MOV.U32 R3, RZ, RZ, R22 ;  /* 0x000000ffff037224 */ /* 0x000fe200078e0016 */
[----:B0-----:R-:W-:-:S04]  /*92f0*/  @P1 SHF.R.U32.HI R3, RZ, R5, R0 ;  /* 0x00000005ff031219 */ /* 0x001fc80000011600 */
[----:B------:R-:W-:Y:S02]  /*9300*/  @!P0 SHF.R.S32.HI R5, RZ, 0x1f, R3 ;  /* 0x0000001fff058819 */ /* 0x000fe40000011403 */
[----:B------:R-:W-:Y:S02]  /*9310*/  @!P0 MOV R4, R3 ;  /* 0x0000000300048202 */ /* 0x000fe40000000f00 */
[----:B--2---:R-:W-:-:S05]  /*9320*/  SHF.R.S32.HI R25, RZ, 0x1f, R30 ;  /* 0x0000001fff197819 */ /* 0x004fca000001141e */
[----:B---3--:R-:W-:-:S04]  /*9330*/  @!P0 IMAD R0, R25, R10, RZ ;  /* 0x0000000a19008224 */ /* 0x008fc800078e02ff */
[C---:B------:R-:W-:Y:S02]  /*9340*/  @!P0 IMAD R15, R30.reuse, R11, R0 ;  /* 0x0000000b1e0f8224 */ /* 0x040fe400078e0200 */
[----:B------:R-:W-:-:S04]  /*9350*/  @!P0 IMAD.WIDE.U32 R10, R30, R10, R4 ;  /* 0x0000000a1e0a8225 */ /* 0x000fc800078e0004 */
[----:B------:R-:W-:Y:S01]  /*9360*/  @!P0 IMAD.IADD R0, R11, 0x1, R15 ;  /* 0x000000010b008824 */ /* 0x000fe200078e020f */
[----:B----4-:R-:W-:-:S04]  /*9370*/  @!P0 LEA R4, P1, R10, R12, 0x2 ;  /* 0x0000000c0a048211 */ /* 0x010fc800078210ff */
[----:B------:R-:W-:-:S05]  /*9380*/  @!P0 LEA.HI.X R5, R10, R13, R0, 0x2, P1 ;  /* 0x0000000d0a058211 */ /* 0x000fca00008f1400 */
[----:B------:R0:W5:Y:S01]  /*9390*/  @!P0 LDG.E R4, desc[UR36][R4.64] ;  /* 0x0000002404048981 */ /* 0x000162000c1e1900 */
[----:B------:R-:W-:Y:S01]  /*93a0*/  LOP3.LUT R24, R6, 0x38, RZ, 0xc0, !PT ;  /* 0x0000003806187812 */ /* 0x000fe200078ec0ff */
[----:B------:R-:W-:Y:S01]  /*93b0*/  UMOV UR5, 0xffffffff ;  /* 0xffffffff00057882 */ /* 0x000fe20000000000 */
[----:B------:R-:W-:Y:S02]  /*93c0*/  LOP3.LUT R23, R23, 0xffffffef, RZ, 0xc0, !PT ;  /* 0xffffffef17177812 */ /* 0x000fe400078ec0ff */
[C---:B------:R-:W-:Y:S02]  /*93d0*/  LOP3.LUT R0, R24.reuse, 0x40, RZ, 0xfc, !PT ;  /* 0x0000004018007812 */ /* 0x040fe400078efcff */
[----:B------:R-:W-:Y:S02]  /*93e0*/  LOP3.LUT R8, R24, 0xc0, RZ, 0xfc, !PT ;  /* 0x000000c018087812 */ /* 0x000fe400078efcff */
[----:B------:R-:W-:Y:S02]  /*93f0*/  ISETP.GE.AND P1, PT, R0, UR4, PT ;  /* 0x0000000400007c0c */ /* 0x000fe4000bf26270 */
[----:B------:R-:W-:-:S04]  /*9400*/  LOP3.LUT R0, R24, 0x80, RZ, 0xfc, !PT ;  /* 0x0000008018007812 */ /* 0x000fc800078efcff */
[----:B------:R-:W-:-:S07]  /*9410*/  ISETP.GE.AND P2, PT, R0, UR4, PT ;  /* 0x0000000400007c0c */ /* 0x000fce000bf46270 */
[----:B------:R-:W-:Y:S02]  /*9420*/  @P1 LOP3.LUT R23, R23, 0x10, RZ, 0xfc, !PT ;  /* 0x0000001017171812 */ /* 0x000fe400078efcff */
[----:B------:R-:W-:Y:S02]  /*9430*/  ISETP.GE.AND P1, PT, R8, UR4, PT ;  /* 0x0000000408007c0c */ /* 0x000fe4000bf26270 */
[----:B------:R-:W-:-:S04]  /*9440*/  LOP3.LUT R23, R23, 0xfffffff7, RZ, 0xc0, !PT ;  /* 0xfffffff717177812 */ /* 0x000fc800078ec0ff */
[----:B------:R-:W-:Y:S02]  /*9450*/  @P2 LOP3.LUT R23, R23, 0x8, RZ, 0xfc, !PT ;  /* 0x0000000817172812 */ /* 0x000fe400078efcff */
[----:B------:R-:W-:Y:S02]  /*9460*/  ISETP.GE.AND P2, PT, R24, UR4, PT ;  /* 0x0000000418007c0c */ /* 0x000fe4000bf46270 */
[----:B------:R-:W-:-:S04]  /*9470*/  LOP3.LUT R23, R23, 0xfffffffb, RZ, 0xc0, !PT ;  /* 0xfffffffb17177812 */ /* 0x000fc800078ec0ff */
[----:B------:R-:W-:-:S04]  /*9480*/  @P1 LOP3.LUT R23, R23, 0x4, RZ, 0xfc, !PT ;  /* 0x0000000417171812 */ /* 0x000fc800078efcff */
[----:B------:R-:W-:-:S04]  /*9490*/  LOP3.LUT R23, R23, 0xfffffffe, RZ, 0xc0, !PT ;  /* 0xfffffffe17177812 */ /* 0x000fc800078ec0ff */
[----:B------:R-:W-:Y:S01]  /*94a0*/  @P2 LOP3.LUT R23, R23, 0x1, RZ, 0xfc, !PT ;  /* 0x0000000117172812 */ /* 0x000fe200078efcff */
[----:B0-----:R-:W-:Y:S06]  /*94b0*/  BRA.DIV UR5, `(.L_x_9075) ;  /* 0x0000002a05e87947 */ /* 0x001fec000b800000 */
.L_x_9116:
[----:B------:R-:W-:Y:S01]  /*94c0*/  ULOP3.LUT UR4, UR39, 0x2, URZ, 0xfc, !UPT ;  /* 0x0000000227047892 */ /* 0x000fe2000f8efc3f */
[----:B-----5:R-:W-:Y:S02]  /*94d0*/  @!P0 SHF.R.S32.HI R5, RZ, 0x1f, R4 ;  /* 0x0000001fff058819 */ /* 0x020fe40000011404 */
[----:B------:R-:W-:Y:S02]  /*94e0*/  CS2R R36, SRZ ;  /* 0x0000000000247805 */ /* 0x000fe4000001ff00 */
[----:B------:R-:W-:Y:S01]  /*94f0*/  LOP3.LUT R23, R23, 0xffffffdf, RZ, 0xc0, !PT ;  /* 0xffffffdf17177812 */ /* 0x000fe200078ec0ff */
[----:B------:R-:W-:Y:S01]  /*9500*/  IMAD.U32 R19, RZ, RZ, UR40 ;  /* 0x00000028ff137e24 */ /* 0x000fe2000f8e00ff */
[----:B------:R-:W-:Y:S01]  /*9510*/  @!P0 MOV R36, R4 ;  /* 0x0000000400248202 */ /* 0x000fe20000000f00 */
[----:B------:R-:W-:Y:S01]  /*9520*/  IMAD.U32 R34, RZ, RZ, UR4 ;  /* 0x00000004ff227e24 */ /* 0x000fe2000f8e00ff */
[----:B------:R-:W-:Y:S01]  /*9530*/  LOP3.LUT R23, R23, 0xffffff7f, RZ, 0xc0, !PT ;  /* 0xffffff7f17177812 */ /* 0x000fe200078ec0ff */
[----:B------:R-:W-:Y:S01]  /*9540*/  @!P0 IMAD.MOV.U32 R37, RZ, RZ, R5 ;  /* 0x000000ffff258224 */ /* 0x000fe200078e0005 */
[----:B------:R-:W-:-:S02]  /*9550*/  ISETP.GT.U32.AND P0, PT, R26, 0x5f, PT ;  /* 0x0000005f1a00780c */ /* 0x000fc40003f04070 */
[----:B------:R-:W-:Y:S02]  /*9560*/  ISETP.NE.AND P1, PT, R34, 0x3, PT ;  /* 0x000000032200780c */ /* 0x000fe40003f25270 */
[----:B------:R-:W-:Y:S02]  /*9570*/  IADD3 R0, -R3, RZ, RZ ;  /* 0x000000ff03007210 */ /* 0x000fe40007ffe1ff */
[----:B------:R-:W-:Y:S02]  /*9580*/  SHF.R.S32.HI R19, RZ, 0x1f, R19 ;  /* 0x0000001fff137819 */ /* 0x000fe40000011413 */
[----:B------:R-:W-:Y:S01]  /*9590*/  SEL R18, RZ, 0x1, P2 ;  /* 0x00000001ff127807 */ /* 0x000fe20001000000 */
[----:B------:R-:W-:-:S04]  /*95a0*/  IMAD R22, R29, R0, R22 ;  /* 0x000000001d167224 */ /* 0x000fc800078e0216 */
[----:B------:R-:W-:-:S04]  /*95b0*/  @P0 LOP3.LUT R23, R23, 0x80, RZ, 0xfc, !PT ;  /* 0x0000008017170812 */ /* 0x000fc800078efcff */
[----:B------:R-:W-:Y:S01]  /*95c0*/  @P1 LOP3.LUT R23, R23, 0x20, RZ, 0xfc, !PT ;  /* 0x0000002017171812 */ /* 0x000fe200078efcff */
[----:B------:R-:W-:Y:S06]  /*95d0*/  @!P1 BRA `(.L_x_9076) ;  /* 0x0000000000049947 */ /* 0x000fec0003800000 */
[----:B------:R-:W-:Y:S01]  /*95e0*/  BPT.TRAP 0x1 ;  /* 0x000000040000795c */ /* 0x000fe20000300000 */
.L_x_9076:
[----:B------:R-:W-:-:S05]  /*95f0*/  IMAD.MOV.U32 R0, RZ, RZ, 0x1 ;  /* 0x00000001ff007424 */ /* 0x000fca00078e00ff */
[----:B------:R-:W-:-:S04]  /*9600*/  SHF.L.U32 R0, R0, 0x1f, RZ ;  /* 0x0000001f00007819 */ /* 0x000fc800000006ff */
[----:B------:R-:W0:Y:S02]  /*9610*/  SYNCS.PHASECHK.TRANS64.TRYWAIT P0, [UR43+0x22840], R0 ;  /* 0x02284000ff0075a7 */ /* 0x000e24000800016b */
[----:B0-----:R-:W-:Y:S05]  /*9620*/  @!P0 BRA `(.L_x_9077) ;  /* 0x0000002800ac8947 */ /* 0x001fea0003800000 */
.L_x_9117:
[----:B------:R-:W-:Y:S01]  /*9630*/  SHF.R.S32.HI R17, RZ, 0x1f, R22 ;  /* 0x0000001fff117819 */ /* 0x000fe20000011416 */
[----:B------:R-:W-:Y:S01]  /*9640*/  ULDC.64 UR4, c[0x0][0x300] ;  /* 0x0000c00000047ab9 */ /* 0x000fe20000000a00 */
[----:B------:R-:W-:Y:S01]  /*9650*/  R2UR UR6, R19 ;  /* 0x00000000130672ca */ /* 0x000fe200000e0000 */
[----:B------:R-:W-:Y:S01]  /*9660*/  IMAD.WIDE.U32 R4, R22, UR4, RZ ;  /* 0x0000000416047c25 */ /* 0x000fe2000f8e00ff */
[----:B------:R-:W-:-:S03]  /*9670*/  LOP3.LUT R23, R23, 0xfffffffd, RZ, 0xc0, !PT ;  /* 0xfffffffd17177812 */ /* 0x000fc600078ec0ff */
[----:B0-----:R-:W-:-:S04]  /*9680*/  IMAD R3, R17, UR4, RZ ;  /* 0x0000000411037c24 */ /* 0x001fc8000f8e02ff */
        /* <DEDUP_REMOVED lines=16> */
[----:B------:R-:W-:Y:S02]  /*9790*/  ULDC UR4, c[0x0][0x2f4] ;  /* 0x0000bd0000047ab9 */ /* 0x000fe40000000800 */
[----:B------:R-:W-:-:S02]  /*97a0*/  ISETP.GE.AND P2, PT, R24, UR4, PT ;  /* 0x0000000418007c0c */ /* 0x000fc4000bf46270 */
[----:B------:R-:W-:Y:S01]  /*97b0*/  LEA.HI.X R0, R4, UR7, R5, 0x1, P0 ;  /* 0x0000000704007c11 */ /* 0x000fe200080f0c05 */
[----:B------:R-:W-:Y:S01]  /*97c0*/  IMAD.MOV.U32 R4, RZ, RZ, -0x60 ;  /* 0xffffffa0ff047424 */ /* 0x000fe200078e00ff */
[----:B------:R-:W-:-:S03]  /*97d0*/  LOP3.LUT R5, R6, 0x1c0, RZ, 0xc0, !PT ;  /* 0x000001c006057812 */ /* 0x000fc600078ec0ff */
[----:B------:R-:W-:Y:S01]  /*97e0*/  IMAD R4, R9, R4, UR41 ;  /* 0x0000002909047e24 */ /* 0x000fe2000f8e0204 */
[----:B------:R-:W-:-:S04]  /*97f0*/  LOP3.LUT R5, R5, 0x38, R6, 0xf8, !PT ;  /* 0x0000003805057812 */ /* 0x000fc800078ef806 */
[----:B------:R-:W-:Y:S01]  /*9800*/  LOP3.LUT R5, R5, 0x38, R16, 0x78, !PT ;  /* 0x0000003805057812 */ /* 0x000fe200078e7810 */
[----:B------:R-:W-:Y:S01]  /*9810*/  IMAD.SHL.U32 R16, R7, 0x8, RZ ;  /* 0x0000000807107824 */ /* 0x000fe200078e00ff */
[----:B------:R-:W-:Y:S02]  /*9820*/  IADD3 R35, -R27, R4, RZ ;  /* 0x000000041b237210 */ /* 0x000fe40007ffe1ff */
[----:B------:R-:W-:Y:S02]  /*9830*/  @P2 LOP3.LUT R23, R23, 0x2, RZ, 0xfc, !PT ;  /* 0x0000000217172812 */ /* 0x000fe400078efcff */
[----:B------:R-:W-:Y:S02]  /*9840*/  LOP3.LUT R16, R5, 0x200, R16, 0xf8, !PT ;  /* 0x0000020005107812 */ /* 0x000fe400078ef810 */
[----:B------:R-:W-:Y:S01]  /*9850*/  ISETP.GE.AND P0, PT, R35, 0x1, PT ;  /* 0x000000012300780c */ /* 0x000fe20003f06270 */
[----:B------:R-:W-:-:S12]  /*9860*/  BRA.DIV UR5, `(.L_x_9078) ;  /* 0x0000002a05347947 */ /* 0x000fd8000b800000 */
        /* <DEDUP_REMOVED lines=19> */
[----:B------:R-:W0:Y:S03]  /*99a0*/  SHFL.IDX PT, R14, R3, 0x3, 0x181f ;  /* 0x00781f00030e7f89 */ /* 0x000e2600000e0000 */
[----:B-1----:R-:W-:Y:S02]  /*99b0*/  @P0 IMAD.X R5, RZ, RZ, R6, P1 ;  /* 0x000000ffff050224 */ /* 0x002fe400008e0606 */
        /* <DEDUP_REMOVED lines=12> */
[----:B------:R0:W2:Y:S02]  /*9a80*/  SHFL.IDX PT, R14, R3, 0x5, 0x181f ;  /* 0x00b81f00030e7f89 */ /* 0x0000a400000e0000 */
[----:B-1----:R-:W-:Y:S02]  /*9a90*/  @P0 IADD3.X R5, RZ, R6, RZ, P1, !PT ;  /* 0x00000006ff050210 */ /* 0x002fe40000ffe4ff */
[----:B------:R0:W1:Y:S04]  /*9aa0*/  SHFL.IDX PT, R6, R0, 0x5, 0x181f ;  /* 0x00b81f0000067f89 */ /* 0x00006800000e0000 */
[----:B------:R0:W-:Y:S03]  /*9ab0*/  @P0 LDGSTS.E.BYPASS.LTC128B.128 [R7+0x1e400], desc[UR36][R4.64], !P2 ;  /* 0x1e40000004070fae */ /* 0x0001e6000d101d64 */
.L_x_9131:
[----:B------:R-:W-:-:S13]  /*9ac0*/  ISETP.GE.AND P0, PT, R35, 0x51, PT ;  /* 0x000000512300780c */ /* 0x000fda0003f06270 */
[----:B0-2---:R-:W-:Y:S02]  /*9ad0*/  @P0 LEA R4, P1, R24, R14, 0x1 ;  /* 0x0000000e18040211 */ /* 0x005fe400078208ff */
[----:B------:R-:W-:-:S03]  /*9ae0*/  @P0 LEA R3, R16, UR43, 0x1 ;  /* 0x0000002b10030c11 */ /* 0x000fc6000f8e08ff */
[----:B-1----:R-:W-:-:S05]  /*9af0*/  @P0 IMAD.X R5, RZ, RZ, R6, P1 ;  /* 0x000000ffff050224 */ /* 0x002fca00008e0606 */
        /* <DEDUP_REMOVED lines=11> */
.L_x_9079:
        /* <DEDUP_REMOVED lines=23> */
.L_x_9080:
[----:B------:R-:W0:Y:S01]  /*9d20*/  LDC R3, c[0x0][0x448] ;  /* 0x00011200ff037b82 */ /* 0x000e220000000800 */
[----:B------:R-:W-:Y:S01]  /*9d30*/  R2UR UR6, R19 ;  /* 0x00000000130672ca */ /* 0x000fe200000e0000 */
[----:B------:R-:W-:Y:S01]  /*9d40*/  ULDC.64 UR8, c[0x0][0x2d8] ;  /* 0x0000b60000087ab9 */ /* 0x000fe20000000a00 */
[----:B------:R-:W-:Y:S01]  /*9d50*/  IMAD R0, R32, 0x80, R26 ;  /* 0x0000008020007824 */ /* 0x000fe200078e021a */
[----:B------:R-:W-:Y:S01]  /*9d60*/  UIMAD.WIDE.U32 UR4, UR40, UR8, URZ ;  /* 0x00000008280472a5 */ /* 0x000fe2000f8e003f */
[----:B------:R-:W-:-:S03]  /*9d70*/  SHF.R.S32.HI R8, RZ, 0x1f, R33 ;  /* 0x0000001fff087819 */ /* 0x000fc60000011421 */
[----:B------:R-:W-:-:S06]  /*9d80*/  MOV R9, R0 ;  /* 0x0000000000097202 */ /* 0x000fcc0000000f00 */
[----:B------:R-:W-:-:S04]  /*9d90*/  UIMAD UR6, UR6, UR8, URZ ;  /* 0x00000008060672a4 */ /* 0x000fc8000f8e023f */
[----:B------:R-:W-:-:S03]  /*9da0*/  UIMAD UR6, UR40, UR9, UR6 ;  /* 0x00000009280672a4 */ /* 0x000fc6000f8e0206 */
[----:B------:R-:W-:Y:S01]  /*9db0*/  ULDC.64 UR8, c[0x0][0x2e0] ;  /* 0x0000b80000087ab9 */ /* 0x000fe20000000a00 */
[----:B------:R-:W-:Y:S01]  /*9dc0*/  UIADD3 UR6, UR5, UR6, URZ ;  /* 0x0000000605067290 */ /* 0x000fe2000fffe03f */
[----:B------:R-:W-:Y:S01]  /*9dd0*/  IMAD R8, R8, UR8, RZ ;  /* 0x0000000808087c24 */ /* 0x000fe2000f8e02ff */
[----:B0-----:R-:W-:-:S03]  /*9de0*/  ISETP.NE.AND P0, PT, R3, 0x1, PT ;  /* 0x000000010300780c */ /* 0x001fc60003f05270 */
[----:B------:R-:W-:-:S10]  /*9df0*/  IMAD R11, R33, UR9, R8 ;  /* 0x00000009210b7c24 */ /* 0x000fd4000f8e0208 */
[----:B------:R-:W0:Y:S08]  /*9e00*/  @P0 LDC R5, c[0x0][0x44c] ;  /* 0x00011300ff050b82 */ /* 0x000e300000000800 */
[----:B------:R-:W1:Y:S01]  /*9e10*/  @P0 LDC R7, c[0x0][0x450] ;  /* 0x00011400ff070b82 */ /* 0x000e620000000800 */
[----:B0-----:R-:W-:Y:S01]  /*9e20*/  @P0 IMAD.HI.U32 R4, R0, R5, RZ ;  /* 0x0000000500040227 */ /* 0x001fe200078e00ff */
[----:B------:R-:W-:-:S04]  /*9e30*/  MOV R5, UR5 ;  /* 0x0000000500057c02 */ /* 0x000fc80008000f00 */
[----:B-1----:R-:W-:Y:S01]  /*9e40*/  @P0 SHF.R.U32.HI R9, RZ, R7, R4 ;  /* 0x00000007ff090219 */ /* 0x002fe20000011604 */
[----:B------:R-:W-:Y:S01]  /*9e50*/  IMAD.U32 R4, RZ, RZ, UR4 ;  /* 0x00000004ff047e24 */ /* 0x000fe2000f8e00ff */
[----:B------:R-:W-:Y:S01]  /*9e60*/  ULDC.64 UR4, c[0x0][0x2d0] ;  /* 0x0000b40000047ab9 */ /* 0x000fe20000000a00 */
[----:B------:R-:W-:Y:S02]  /*9e70*/  IMAD.U32 R7, RZ, RZ, UR6 ;  /* 0x00000006ff077e24 */ /* 0x000fe4000f8e00ff */
[----:B------:R-:W-:-:S04]  /*9e80*/  IMAD.MOV.U32 R6, RZ, RZ, R4 ;  /* 0x000000ffff067224 */ /* 0x000fc800078e0004 */
[----:B------:R-:W-:Y:S01]  /*9e90*/  IMAD.WIDE.U32 R4, R33, UR8, R6 ;  /* 0x0000000821047c25 */ /* 0x000fe2000f8e0006 */
[----:B------:R-:W-:Y:S02]  /*9ea0*/  IADD3 R7, -R9, RZ, RZ ;  /* 0x000000ff09077210 */ /* 0x000fe40007ffe1ff */
[----:B------:R-:W-:Y:S01]  /*9eb0*/  SHF.R.S32.HI R6, RZ, 0x1f, R9 ;  /* 0x0000001fff067819 */ /* 0x000fe20000011409 */
[----:B------:R-:W-:Y:S02]  /*9ec0*/  IMAD.IADD R5, R5, 0x1, R11 ;  /* 0x0000000105057824 */ /* 0x000fe400078e020b */
        /* <DEDUP_REMOVED lines=20> */
[----:B------:R-:W-:Y:S01]  /*a010*/  LEA R32, R32, R27, 0x7 ;  /* 0x0000001b20207211 */ /* 0x000fe200078e38ff */
[----:B------:R-:W-:Y:S01]  /*a020*/  IMAD R3, R3, UR4, RZ ;  /* 0x0000000403037c24 */ /* 0x000fe2000f8e02ff */
[----:B------:R-:W1:Y:S02]  /*a030*/  SHFL.IDX PT, R4, R0, RZ, 0x181f ;  /* 0x00181fff00047589 */ /* 0x000e6400000e0000 */
[C---:B------:R-:W-:Y:S02]  /*a040*/  IADD3 R8, R32.reuse, 0x10, RZ ;  /* 0x0000001020087810 */ /* 0x040fe40007ffe0ff */
[----:B------:R-:W-:Y:S01]  /*a050*/  ISETP.GE.AND P0, PT, R32, R3, PT ;  /* 0x000000032000720c */ /* 0x000fe20003f06270 */
[----:B------:R-:W-:-:S12]  /*a060*/  SHFL.IDX PT, R7, R0, 0x1, 0x181f ;  /* 0x00381f0000077f89 */ /* 0x000fd800000e0000 */
[----:B------:R-:W-:Y:S02]  /*a070*/  @!P0 LEA R9, R16, UR43, 0x1 ;  /* 0x0000002b10098c11 */ /* 0x000fe4000f8e08ff */
[----:B0-----:R-:W-:-:S05]  /*a080*/  @!P0 LEA R14, P2, R24, R14, 0x1 ;  /* 0x0000000e180e8211 */ /* 0x001fca00078408ff */
[----:B-1----:R-:W-:Y:S02]  /*a090*/  @!P0 IMAD.X R5, RZ, RZ, R4, P2 ;  /* 0x000000ffff058224 */ /* 0x002fe400010e0604 */
[----:B------:R-:W-:Y:S02]  /*a0a0*/  @!P0 IMAD.MOV.U32 R4, RZ, RZ, R14 ;  /* 0x000000ffff048224 */ /* 0x000fe400078e000e */
[----:B------:R-:W0:Y:S04]  /*a0b0*/  SHFL.IDX PT, R14, R6, 0x1, 0x181f ;  /* 0x00381f00060e7f89 */ /* 0x000e2800000e0000 */
[----:B------:R0:W-:Y:S01]  /*a0c0*/  @!P0 LDGSTS.E.BYPASS.LTC128B.128 [R9+0x18400], desc[UR36][R4.64], !P1 ;  /* 0x1840000004098fae */ /* 0x0001e2000c901d64 */
[----:B------:R-:W-:Y:S01]  /*a0d0*/  ISETP.GE.AND P0, PT, R8, R3, PT ;  /* 0x000000030800720c */ /* 0x000fe20003f06270 */
[----:B------:R-:W-:-:S12]  /*a0e0*/  VIADD R8, R32, 0x20 ;  /* 0x0000002020087836 */ /* 0x000fd80000000000 */
[----:B------:R-:W-:Y:S02]  /*a0f0*/  @!P0 LEA R21, R16, UR43, 0x1 ;  /* 0x0000002b10158c11 */ /* 0x000fe4000f8e08ff */
[----:B0-----:R-:W-:Y:S02]  /*a100*/  @!P0 LEA R4, P2, R24, R14, 0x1 ;  /* 0x0000000e18048211 */ /* 0x001fe400078408ff */
[----:B------:R-:W0:Y:S03]  /*a110*/  SHFL.IDX PT, R14, R6, 0x2, 0x181f ;  /* 0x00581f00060e7f89 */ /* 0x000e2600000e0000 */
[----:B------:R-:W-:Y:S02]  /*a120*/  @!P0 IMAD.X R5, RZ, RZ, R7, P2 ;  /* 0x000000ffff058224 */ /* 0x000fe400010e0607 */
[----:B------:R-:W1:Y:S04]  /*a130*/  SHFL.IDX PT, R7, R0, 0x2, 0x181f ;  /* 0x00581f0000077f89 */ /* 0x000e6800000e0000 */
[----:B------:R0:W-:Y:S01]  /*a140*/  @!P0 LDGSTS.E.BYPASS.LTC128B.128 [R21+0x18c00], desc[UR36][R4.64], !P1 ;  /* 0x18c0000004158fae */ /* 0x0001e2000c901d64 */
[----:B------:R-:W-:Y:S01]  /*a150*/  ISETP.GE.AND P0, PT, R8, R3, PT ;  /* 0x000000030800720c */ /* 0x000fe20003f06270 */
[----:B------:R-:W-:-:S12]  /*a160*/  VIADD R8, R32, 0x30 ;  /* 0x0000003020087836 */ /* 0x000fd80000000000 */
[----:B------:R-:W-:Y:S02]  /*a170*/  @!P0 LEA R9, R16, UR43, 0x1 ;  /* 0x0000002b10098c11 */ /* 0x000fe4000f8e08ff */
[----:B0-----:R-:W-:Y:S02]  /*a180*/  @!P0 LEA R4, P2, R24, R14, 0x1 ;  /* 0x0000000e18048211 */ /* 0x001fe400078408ff */
[----:B------:R-:W0:Y:S02]  /*a190*/  SHFL.IDX PT, R14, R6, 0x3, 0x181f ;  /* 0x00781f00060e7f89 */ /* 0x000e2400000e0000 */
[----:B-1----:R-:W-:Y:S02]  /*a1a0*/  @!P0 IADD3.X R5, RZ, R7, RZ, P2, !PT ;  /* 0x00000007ff058210 */ /* 0x002fe400017fe4ff */
[----:B------:R-:W1:Y:S04]  /*a1b0*/  SHFL.IDX PT, R7, R0, 0x3, 0x181f ;  /* 0x00781f0000077f89 */ /* 0x000e6800000e0000 */
[----:B------:R0:W-:Y:S01]  /*a1c0*/  @!P0 LDGSTS.E.BYPASS.LTC128B.128 [R9+0x19400], desc[UR36][R4.64], !P1 ;  /* 0x1940000004098fae */ /* 0x0001e2000c901d64 */
[----:B------:R-:W-:-:S02]  /*a1d0*/  ISETP.GE.AND P0, PT, R8, R3, PT ;  /* 0x000000030800720c */ /* 0x000fc40003f06270 */
[----:B------:R-:W-:-:S11]  /*a1e0*/  IADD3 R8, R32, 0x40, RZ ;  /* 0x0000004020087810 */ /* 0x000fd60007ffe0ff */
[----:B------:R-:W-:Y:S02]  /*a1f0*/  @!P0 LEA R21, R16, UR43, 0x1 ;  /* 0x0000002b10158c11 */ /* 0x000fe4000f8e08ff */
[----:B0-----:R-:W-:Y:S02]  /*a200*/  @!P0 LEA R4, P2, R24, R14, 0x1 ;  /* 0x0000000e18048211 */ /* 0x001fe400078408ff */
[----:B------:R-:W0:Y:S03]  /*a210*/  SHFL.IDX PT, R14, R6, 0x4, 0x181f ;  /* 0x00981f00060e7f89 */ /* 0x000e2600000e0000 */
[----:B-1----:R-:W-:Y:S02]  /*a220*/  @!P0 IMAD.X R5, RZ, RZ, R7, P2 ;  /* 0x000000ffff058224 */ /* 0x002fe400010e0607 */
[----:B------:R-:W1:Y:S04]  /*a230*/  SHFL.IDX PT, R7, R0, 0x4, 0x181f ;  /* 0x00981f0000077f89 */ /* 0x000e6800000e0000 */
[----:B------:R0:W-:Y:S01]  /*a240*/  @!P0 LDGSTS.E.BYPASS.LTC128B.128 [R21+0x19c00], desc[UR36][R4.64], !P1 ;  /* 0x19c0000004158fae */ /* 0x0001e2000c901d64 */
[----:B------:R-:W-:Y:S01]  /*a250*/  ISETP.GE.AND P0, PT, R8, R3, PT ;  /* 0x000000030800720c */ /* 0x000fe20003f06270 */
[----:B------:R-:W-:-:S12]  /*a260*/  VIADD R8, R32, 0x50 ;  /* 0x0000005020087836 */ /* 0x000fd80000000000 */
        /* <DEDUP_REMOVED lines=21> */
.L_x_9148:
[----:B------:R-:W-:Y:S01]  /*a3c0*/  IADD3 R32, R32, 0x70, RZ ;  /* 0x0000007020207810 */ /* 0x000fe20007ffe0ff */
[----:B0-----:R-:W-:-:S03]  /*a3d0*/  IMAD.MOV.U32 R0, RZ, RZ, 0x1 ;  /* 0x00000001ff007424 */ /* 0x001fc600078e00ff */
[----:B------:R-:W-:Y:S02]  /*a3e0*/  ISETP.GE.AND P0, PT, R32, R3, PT ;  /* 0x000000032000720c */ /* 0x000fe40003f06270 */
[----:B------:R-:W-:-:S11]  /*a3f0*/  SHF.L.U32 R0, R0, 0x1f, RZ ;  /* 0x0000001f00007819 */ /* 0x000fd600000006ff */
[----:B--2---:R-:W-:Y:S02]  /*a400*/  @!P0 LEA R4, P2, R24, R14, 0x1 ;  /* 0x0000000e18048211 */ /* 0x004fe400078408ff */
        /* <DEDUP_REMOVED lines=13> */
.L_x_9149:
[----:B------:R-:W-:-:S13]  /*a4e0*/  ISETP.NE.AND P0, PT, R34, 0x3, PT ;  /* 0x000000032200780c */ /* 0x000fda0003f05270 */
[----:B------:R-:W-:Y:S05]  /*a4f0*/  @!P0 BRA `(.L_x_9083) ;  /* 0x0000000000048947 */ /* 0x000fea0003800000 */
[----:B------:R-:W-:Y:S01]  /*a500*/  BPT.TRAP 0x1 ;  /* 0x000000040000795c */ /* 0x000fe20000300000 */
.L_x_9083:
[----:B------:R-:W1:Y:S02]  /*a510*/  SYNCS.PHASECHK.TRANS64.TRYWAIT P0, [UR43+0x22860], R0 ;  /* 0x02286000ff0075a7 */ /* 0x000e64000800016b */
[----:B-1----:R-:W-:Y:S05]  /*a520*/  @!P0 BRA `(.L_x_9084) ;  /* 0x0000002c00208947 */ /* 0x002fea0003800000 */
.L_x_9150:
[----:B------:R-:W-:Y:S01]  /*a530*/  ULDC.64 UR4, c[0x0][0x328] ;  /* 0x0000ca0000047ab9 */ /* 0x000fe20000000a00 */
[----:B------:R-:W-:Y:S01]  /*a540*/  ULDC.64 UR6, c[0x0][0x338] ;  /* 0x0000ce0000067ab9 */ /* 0x000fe20000000a00 */
[----:B------:R-:W-:Y:S01]  /*a550*/  IMAD R17, R17, UR4, RZ ;  /* 0x0000000411117c24 */ /* 0x000fe2000f8e02ff */
[----:B------:R-:W-:Y:S01]  /*a560*/  LOP3.LUT P3, RZ, R23, 0x10, RZ, 0xc0, !PT ;  /* 0x0000001017ff7812 */ /* 0x000fe2000786c0ff */
[C---:B------:R-:W-:Y:S01]  /*a570*/  IMAD.WIDE.U32 R4, R22.reuse, UR4, RZ ;  /* 0x0000000416047c25 */ /* 0x040fe2000f8e00ff */
[----:B------:R-:W-:Y:S02]  /*a580*/  R2UR UR4, R19 ;  /* 0x00000000130472ca */ /* 0x000fe400000e0000 */
[C---:B------:R-:W-:Y:S01]  /*a590*/  LOP3.LUT P2, RZ, R23.reuse, 0x8, RZ, 0xc0, !PT ;  /* 0x0000000817ff7812 */ /* 0x040fe2000784c0ff */
[----:B------:R-:W-:Y:S01]  /*a5a0*/  IMAD R17, R22, UR5, R17 ;  /* 0x0000000516117c24 */ /* 0x000fe2000f8e0211 */
[----:B------:R-:W-:Y:S01]  /*a5b0*/  LOP3.LUT P1, RZ, R23, 0x4, RZ, 0xc0, !PT ;  /* 0x0000000417ff7812 */ /* 0x000fe2000782c0ff */
[----:B0-----:R-:W-:Y:S01]  /*a5c0*/  IMAD R3, R37, UR6, RZ ;  /* 0x0000000625037c24 */ /* 0x001fe2000f8e02ff */
[----:B------:R-:W-:-:S02]  /*a5d0*/  SEL R0, RZ, 0x4, P2 ;  /* 0x00000004ff007807 */ /* 0x000fc40001000000 */
[----:B------:R-:W-:Y:S01]  /*a5e0*/  IADD3 R5, R5, R17, RZ ;  /* 0x0000001105057210 */ /* 0x000fe20007ffe0ff */
[C---:B------:R-:W-:Y:S01]  /*a5f0*/  IMAD R3, R36.reuse, UR7, R3 ;  /* 0x0000000724037c24 */ /* 0x040fe2000f8e0203 */
[----:B------:R-:W-:Y:S02]  /*a600*/  SEL R7, RZ, 0x8, P1 ;  /* 0x00000008ff077807 */ /* 0x000fe40000800000 */
[----:B------:R-:W-:Y:S01]  /*a610*/  LOP3.LUT P4, RZ, R23, 0x1, RZ, 0xc0, !PT ;  /* 0x0000000117ff7812 */ /* 0x000fe2000788c0ff */
        /* <DEDUP_REMOVED lines=10> */
[----:B------:R-:W-:Y:S02]  /*a6c0*/  SEL R5, RZ, 0x2, P3 ;  /* 0x00000002ff057807 */ /* 0x000fe40001800000 */
[----:B------:R-:W-:Y:S02]  /*a6d0*/  LEA R17, P0, R4, UR6, 0x1 ;  /* 0x0000000604117c11 */ /* 0x000fe4000f8008ff */
[----:B------:R-:W-:Y:S02]  /*a6e0*/  IADD3 R0, R0, R5, R18 ;  /* 0x0000000500007210 */ /* 0x000fe40007ffe012 */
[----:B------:R-:W-:-:S03]  /*a6f0*/  LEA.HI.X R3, R4, UR7, R3, 0x1, P0 ;  /* 0x0000000704037c11 */ /* 0x000fc600080f0c03 */
[----:B------:R-:W-:Y:S01]  /*a700*/  IMAD.IADD R6, R0, 0x1, R7 ;  /* 0x0000000100067824 */ /* 0x000fe200078e0207 */
[----:B------:R-:W-:Y:S06]  /*a710*/  BRA.DIV UR4, `(.L_x_9085) ;  /* 0x0000002a04bc7947 */ /* 0x000fec000b800000 */
[----:B------:R-:W0:Y:S01]  /*a720*/  SHFL.IDX PT, R14, R17, RZ, 0x181f ;  /* 0x00181fff110e7589 */ /* 0x000e2200000e0000 */
[----:B------:R-:W-:Y:S01]  /*a730*/  IMAD.SHL.U32 R24, R24, 0x2, RZ ;  /* 0x0000000218187824 */ /* 0x000fe200078e00ff */
[----:B------:R-:W-:Y:S02]  /*a740*/  LEA R21, R16, UR43, 0x1 ;  /* 0x0000002b10157c11 */ /* 0x000fe4000f8e08ff */
[----:B------:R-:W1:Y:S01]  /*a750*/  SHFL.IDX PT, R0, R3, RZ, 0x181f ;  /* 0x00181fff03007589 */ /* 0x000e6200000e0000 */
[C---:B------:R-:W-:Y:S02]  /*a760*/  LOP3.LUT P2, RZ, R6.reuse, 0x2, RZ, 0xc0, !PT ;  /* 0x0000000206ff7812 */ /* 0x040fe4000784c0ff */
[----:B------:R-:W-:Y:S02]  /*a770*/  LOP3.LUT P1, RZ, R6, 0x4, RZ, 0xc0, !PT ;  /* 0x0000000406ff7812 */ /* 0x000fe4000782c0ff */
[----:B0-----:R-:W-:Y:S02]  /*a780*/  IADD3 R4, P0, R14, R24, RZ ;  /* 0x000000180e047210 */ /* 0x001fe40007f1e0ff */
[----:B------:R-:W0:Y:S02]  /*a790*/  SHFL.IDX PT, R14, R17, 0x1, 0x181f ;  /* 0x00381f00110e7f89 */ /* 0x000e2400000e0000 */
[----:B-1----:R-:W-:-:S02]  /*a7a0*/  IADD3.X R5, RZ, R0, RZ, P0, !PT ;  /* 0x00000000ff057210 */ /* 0x002fc400007fe4ff */
[----:B------:R-:W1:Y:S01]  /*a7b0*/  SHFL.IDX PT, R0, R3, 0x1, 0x181f ;  /* 0x00381f0003007f89 */ /* 0x000e6200000e0000 */
[----:B0-----:R-:W-:-:S03]  /*a7c0*/  IADD3 R10, P0, R14, R24, RZ ;  /* 0x000000180e0a7210 */ /* 0x001fc60007f1e0ff */
[----:B------:R-:W0:Y:S02]  /*a7d0*/  SHFL.IDX PT, R14, R17, 0x2, 0x181f ;  /* 0x00581f00110e7f89 */ /* 0x000e2400000e0000 */
[----:B-1----:R-:W-:Y:S02]  /*a7e0*/  IMAD.X R11, RZ, RZ, R0, P0 ;  /* 0x000000ffff0b7224 */ /* 0x002fe400000e0600 */
[----:B------:R-:W1:Y:S01]  /*a7f0*/  SHFL.IDX PT, R0, R3, 0x2, 0x181f ;  /* 0x00581f0003007f89 */ /* 0x000e6200000e0000 */
[----:B0-----:R-:W-:-:S03]  /*a800*/  IADD3 R8, P0, R14, R24, RZ ;  /* 0x000000180e087210 */ /* 0x001fc60007f1e0ff */
[----:B------:R-:W0:Y:S02]  /*a810*/  SHFL.IDX PT, R14, R17, 0x3, 0x181f ;  /* 0x00781f00110e7f89 */ /* 0x000e2400000e0000 */
[----:B-1----:R-:W-:Y:S01]  /*a820*/  IMAD.X R9, RZ, RZ, R0, P0 ;  /* 0x000000ffff097224 */ /* 0x002fe200000e0600 */
[----:B------:R-:W-:Y:S01]  /*a830*/  ISETP.LT.OR P0, PT, R35, 0x1, P4 ;  /* 0x000000012300780c */ /* 0x000fe20002701670 */
[----:B------:R-:W1:-:S12]  /*a840*/  SHFL.IDX PT, R0, R3, 0x3, 0x181f ;  /* 0x00781f0003007f89 */ /* 0x000e5800000e0000 */
[----:B------:R-:W-:Y:S01]  /*a850*/  LDGSTS.E.BYPASS.LTC128B.128 [R21+0x400], desc[UR36][R4.64], !P0 ;  /* 0x0040000004157fae */ /* 0x000fe2000c101d64 */
[----:B------:R-:W-:-:S13]  /*a860*/  ISETP.LT.OR P0, PT, R35, 0x1, !P2 ;  /* 0x000000012300780c */ /* 0x000fda0005701670 */
[----:B------:R-:W-:Y:S01]  /*a870*/  LDGSTS.E.BYPASS.LTC128B.128 [R21+0x3400], desc[UR36][R4.64+0x80], !P0 ;  /* 0x0340008004157fae */ /* 0x000fe2000c101d64 */
[----:B------:R-:W-:-:S13]  /*a880*/  ISETP.LT.OR P0, PT, R35, 0x1, !P1 ;  /* 0x000000012300780c */ /* 0x000fda0004f01670 */
[----:B------:R-:W-:Y:S01]  /*a890*/  LDGSTS.E.BYPASS.LTC128B.128 [R21+0x6400], desc[UR36][R4.64+0x100], !P0 ;  /* 0x0640010004157fae */ /* 0x000fe2000c101d64 */
[----:B------:R-:W-:-:S04]  /*a8a0*/  LOP3.LUT P0, RZ, R6, 0x8, RZ, 0xc0, !PT ;  /* 0x0000000806ff7812 */ /* 0x000fc8000780c0ff */
[----:B------:R-:W-:-:S13]  /*a8b0*/  ISETP.LT.OR P3, PT, R35, 0x1, !P0 ;  /* 0x000000012300780c */ /* 0x000fda0004761670 */
[----:B------:R2:W-:Y:S01]  /*a8c0*/  LDGSTS.E.BYPASS.LTC128B.128 [R21+0x9400], desc[UR36][R4.64+0x180], !P3 ;  /* 0x0940018004157fae */ /* 0x0005e2000d901d64 */
[----:B0-----:R-:W-:-:S03]  /*a8d0*/  IADD3 R6, P3, R14, R24, RZ ;  /* 0x000000180e067210 */ /* 0x001fc60007f7e0ff */
[----:B------:R-:W2:Y:S01]  /*a8e0*/  SHFL.IDX PT, R14, R17, 0x4, 0x181f ;  /* 0x00981f00110e7f89 */ /* 0x000ea200000e0000 */
[----:B-1----:R-:W-:Y:S02]  /*a8f0*/  IADD3.X R7, RZ, R0, RZ, P3, !PT ;  /* 0x00000000ff077210 */ /* 0x002fe40001ffe4ff */
[C---:B------:R-:W-:Y:S01]  /*a900*/  ISETP.LT.OR P3, PT, R35.reuse, 0x11, P4 ;  /* 0x000000112300780c */ /* 0x040fe20002761670 */
[----:B------:R-:W0:Y:S04]  /*a910*/  SHFL.IDX PT, R0, R3, 0x4, 0x181f ;  /* 0x00981f0003007f89 */ /* 0x000e2800000e0000 */
[----:B------:R-:W1:Y:S08]  /*a920*/  SHFL.IDX PT, R3, R3, 0x5, 0x181f ;  /* 0x00b81f0003037f89 */ /* 0x000e7000000e0000 */
[----:B------:R-:W-:Y:S01]  /*a930*/  LDGSTS.E.BYPASS.LTC128B.128 [R21+0xc00], desc[UR36][R10.64], !P3 ;  /* 0x00c000000a157fae */ /* 0x000fe2000d901d64 */
[----:B------:R-:W-:-:S13]  /*a940*/  ISETP.LT.OR P3, PT, R35, 0x11, !P2 ;  /* 0x000000112300780c */ /* 0x000fda0005761670 */
[----:B------:R-:W-:Y:S01]  /*a950*/  LDGSTS.E.BYPASS.LTC128B.128 [R21+0x3c00], desc[UR36][R10.64+0x80], !P3 ;  /* 0x03c000800a157fae */ /* 0x000fe2000d901d64 */
[----:B------:R-:W-:-:S13]  /*a960*/  ISETP.LT.OR P3, PT, R35, 0x11, !P1 ;  /* 0x000000112300780c */ /* 0x000fda0004f61670 */
[----:B------:R-:W-:Y:S01]  /*a970*/  LDGSTS.E.BYPASS.LTC128B.128 [R21+0x6c00], desc[UR36][R10.64+0x100], !P3 ;  /* 0x06c001000a157fae */ /* 0x000fe2000d901d64 */
[----:B------:R-:W-:-:S13]  /*a980*/  ISETP.LT.OR P3, PT, R35, 0x11, !P0 ;  /* 0x000000112300780c */ /* 0x000fda0004761670 */
[----:B------:R-:W-:Y:S01]  /*a990*/  LDGSTS.E.BYPASS.LTC128B.128 [R21+0x9c00], desc[UR36][R10.64+0x180], !P3 ;  /* 0x09c001800a157fae */ /* 0x000fe2000d901d64 */
[----:B--2---:R-:W-:-:S03]  /*a9a0*/  IADD3 R4, P3, R14, R24, RZ ;  /* 0x000000180e047210 */ /* 0x004fc60007f7e0ff */
[----:B------:R2:W3:Y:S02]  /*a9b0*/  SHFL.IDX PT, R14, R17, 0x5, 0x181f ;  /* 0x00b81f00110e7f89 */ /* 0x0004e400000e0000 */
[----:B0-----:R-:W-:Y:S01]  /*a9c0*/  IMAD.X R5, RZ, RZ, R0, P3 ;  /* 0x000000ffff057224 */ /* 0x001fe200018e0600 */
[----:B------:R-:W-:Y:S02]  /*a9d0*/  ISETP.LT.OR P3, PT, R35, 0x21, P4 ;  /* 0x000000212300780c */ /* 0x000fe40002761670 */
[----:B------:R-:W-:-:S11]  /*a9e0*/  IADD3 R0, R21, 0x400, RZ ;  /* 0x0000040015007810 */ /* 0x000fd60007ffe0ff */
[----:B------:R-:W-:Y:S01]  /*a9f0*/  LDGSTS.E.BYPASS.LTC128B.128 [R21+0x1400], desc[UR36][R8.64], !P3 ;  /* 0x0140000008157fae */ /* 0x000fe2000d901d64 */
[----:B------:R-:W-:-:S13]  /*aa00*/  ISETP.LT.OR P3, PT, R35, 0x21, !P2 ;  /* 0x000000212300780c */ /* 0x000fda0005761670 */
[----:B------:R-:W-:Y:S01]  /*aa10*/  LDGSTS.E.BYPASS.LTC128B.128 [R21+0x4400], desc[UR36][R8.64+0x80], !P3 ;  /* 0x0440008008157fae */ /* 0x000fe2000d901d64 */
[----:B------:R-:W-:-:S13]  /*aa20*/  ISETP.LT.OR P3, PT, R35, 0x21, !P1 ;  /* 0x000000212300780c */ /* 0x000fda0004f61670 */
[----:B------:R-:W-:Y:S01]  /*aa30*/  LDGSTS.E.BYPASS.LTC128B.128 [R21+0x7400], desc[UR36][R8.64+0x100], !P3 ;  /* 0x0740010008157fae */ /* 0x000fe2000d901d64 */
[----:B------:R-:W-:-:S13]  /*aa40*/  ISETP.LT.OR P3, PT, R35, 0x21, !P0 ;  /* 0x000000212300780c */ /* 0x000fda0004761670 */
[----:B------:R0:W-:Y:S01]  /*aa50*/  LDGSTS.E.BYPASS.LTC128B.128 [R21+0xa400], desc[UR36][R8.64+0x180], !P3 ;  /* 0x0a40018008157fae */ /* 0x0001e2000d901d64 */
[----:B------:R-:W-:Y:S01]  /*aa60*/  ISETP.LT.OR P3, PT, R35, 0x31, P4 ;  /* 0x000000312300780c */ /* 0x000fe20002761670 */
[----:B0-----:R-:W-:-:S12]  /*aa70*/  IMAD.MOV.U32 R8, RZ, RZ, RZ ;  /* 0x000000ffff087224 */ /* 0x001fd800078e00ff */
[----:B------:R2:W-:Y:S01]  /*aa80*/  LDGSTS.E.BYPASS.LTC128B.128 [R21+0x1c00], desc[UR36][R6.64], !P3 ;  /* 0x01c0000006157fae */ /* 0x0005e2000d901d64 */
[----:B------:R-:W-:-:S13]  /*aa90*/  ISETP.LT.OR P3, PT, R35, 0x31, !P2 ;  /* 0x000000312300780c */ /* 0x000fda0005761670 */
[----:B------:R2:W-:Y:S01]  /*aaa0*/  LDGSTS.E.BYPASS.LTC128B.128 [R21+0x4c00], desc[UR36][R6.64+0x80], !P3 ;  /* 0x04c0008006157fae */ /* 0x0005e2000d901d64 */
[----:B------:R-:W-:-:S13]  /*aab0*/  ISETP.LT.OR P3, PT, R35, 0x31, !P1 ;  /* 0x000000312300780c */ /* 0x000fda0004f61670 */
[----:B------:R2:W-:Y:S01]  /*aac0*/  LDGSTS.E.BYPASS.LTC128B.128 [R21+0x7c00], desc[UR36][R6.64+0x100], !P3 ;  /* 0x07c0010006157fae */ /* 0x0005e2000d901d64 */
[----:B------:R-:W-:-:S13]  /*aad0*/  ISETP.LT.OR P3, PT, R35, 0x31, !P0 ;  /* 0x000000312300780c */ /* 0x000fda0004761670 */
[----:B------:R2:W-:Y:S01]  /*aae0*/  LDGSTS.E.BYPASS.LTC128B.128 [R21+0xac00], desc[UR36][R6.64+0x180], !P3 ;  /* 0x0ac0018006157fae */ /* 0x0005e2000d901d64 */
[----:B------:R-:W-:-:S13]  /*aaf0*/  ISETP.LT.OR P3, PT, R35, 0x41, P4 ;  /* 0x000000412300780c */ /* 0x000fda0002761670 */
[----:B------:R2:W-:Y:S01]  /*ab00*/  LDGSTS.E.BYPASS.LTC128B.128 [R21+0x2400], desc[UR36][R4.64], !P3 ;  /* 0x0240000004157fae */ /* 0x0005e2000d901d64 */
[----:B------:R-:W-:-:S13]  /*ab10*/  ISETP.LT.OR P3, PT, R35, 0x41, !P2 ;  /* 0x000000412300780c */ /* 0x000fda0005761670 */
[----:B------:R2:W-:Y:S01]  /*ab20*/  LDGSTS.E.BYPASS.LTC128B.128 [R21+0x5400], desc[UR36][R4.64+0x80], !P3 ;  /* 0x0540008004157fae */ /* 0x0005e2000d901d64 */
[----:B------:R-:W-:-:S13]  /*ab30*/  ISETP.LT.OR P3, PT, R35, 0x41, !P1 ;  /* 0x000000412300780c */ /* 0x000fda0004f61670 */
[----:B------:R2:W-:Y:S01]  /*ab40*/  LDGSTS.E.BYPASS.LTC128B.128 [R21+0x8400], desc[UR36][R4.64+0x100], !P3 ;  /* 0x0840010004157fae */ /* 0x0005e2000d901d64 */
[----:B------:R-:W-:-:S13]  /*ab50*/  ISETP.LT.OR P3, PT, R35, 0x41, !P0 ;  /* 0x000000412300780c */ /* 0x000fda0004761670 */
[----:B-1-3--:R2:W-:Y:S02]  /*ab60*/  LDGSTS.E.BYPASS.LTC128B.128 [R21+0xb400], desc[UR36][R4.64+0x180], !P3 ;  /* 0x0b40018004157fae */ /* 0x00a5e4000d901d64 */
.L_x_9164:
[----:B0-2---:R-:W-:Y:S02]  /*ab70*/  IADD3 R4, P3, R14, R24, RZ ;  /* 0x000000180e047210 */ /* 0x005fe40007f7e0ff */
[C---:B------:R-:W-:Y:S02]  /*ab80*/  ISETP.LT.OR P2, PT, R35.reuse, 0x51, !P2 ;  /* 0x000000512300780c */ /* 0x040fe40005741670 */
[C---:B------:R-:W-:Y:S01]  /*ab90*/  ISETP.LT.OR P1, PT, R35.reuse, 0x51, !P1 ;  /* 0x000000512300780c */ /* 0x040fe20004f21670 */
[----:B------:R-:W-:Y:S01]  /*aba0*/  IMAD.X R5, RZ, RZ, R3, P3 ;  /* 0x000000ffff057224 */ /* 0x000fe200018e0603 */
[C---:B------:R-:W-:Y:S02]  /*abb0*/  ISETP.LT.OR P3, PT, R35.reuse, 0x51, P4 ;  /* 0x000000512300780c */ /* 0x040fe40002761670 */
[----:B------:R-:W-:-:S11]  /*abc0*/  ISETP.LT.OR P0, PT, R35, 0x51, !P0 ;  /* 0x000000512300780c */ /* 0x000fd60004701670 */
[----:B------:R-:W-:Y:S01]  /*abd0*/  @!PT LDS RZ, [RZ] ;  /* 0x00000000fffff984 */ /* 0x000fe20000000800 */
[----:B------:R-:W-:Y:S01]  /*abe0*/  @!PT LDS RZ, [RZ] ;  /* 0x00000000fffff984 */ /* 0x000fe20000000800 */
[----:B------:R-:W-:Y:S01]  /*abf0*/  @!PT LDS RZ, [RZ] ;  /* 0x00000000fffff984 */ /* 0x000fe20000000800 */
[----:B------:R0:W-:Y:S04]  /*ac00*/  LDGSTS.E.BYPASS.LTC128B.128 [R21+0x2c00], desc[UR36][R4.64], !P3 ;  /* 0x02c0000004157fae */ /* 0x0001e8000d901d64 */
[----:B------:R0:W-:Y:S04]  /*ac10*/  LDGSTS.E.BYPASS.LTC128B.128 [R21+0x5c00], desc[UR36][R4.64+0x80], !P2 ;  /* 0x05c0008004157fae */ /* 0x0001e8000d101d64 */
[----:B------:R0:W-:Y:S04]  /*ac20*/  LDGSTS.E.BYPASS.LTC128B.128 [R21+0x8c00], desc[UR36][R4.64+0x100], !P1 ;  /* 0x08c0010004157fae */ /* 0x0001e8000c901d64 */
        /* <DEDUP_REMOVED lines=8> */
.L_x_9086:
[----:B------:R-:W-:Y:S01]  /*acb0*/  UIADD3 UR4, UR46, -0x2, URZ ;  /* 0xfffffffe2e047890 */ /* 0x000fe2000fffe03f */
[----:B------:R-:W-:Y:S01]  /*acc0*/  SYNCS.ARRIVE.TRANS64.A1T0 RZ, [UR43+0x22850], RZ ;  /* 0x022850ffffff79a7 */ /* 0x000fe2000810002b */
[----:B------:R-:W-:Y:S01]  /*acd0*/  BSSY B0, `(.L_x_9070) ;  /* 0x00000e7000007945 */ /* 0x000fe20003800000 */
[----:B------:R-:W-:Y:S01]  /*ace0*/  IMAD.MOV.U32 R21, RZ, RZ, 0x1 ;  /* 0x00000001ff157424 */ /* 0x000fe200078e00ff */
[----:B------:R-:W-:Y:S01]  /*acf0*/  UISETP.GE.AND UP0, UPT, UR4, UR45, UPT ;  /* 0x0000002d0400728c */ /* 0x000fe2000bf06270 */
[----:B------:R-:W-:-:S05]  /*ad00*/  MOV R20, 0x1 ;  /* 0x0000000100147802 */ /* 0x000fca0000000f00 */
[----:B------:R-:W-:-:S13]  /*ad10*/  PLOP3.LUT P0, PT, PT, PT, UP0, 0x40, 0x0 ;  /* 0x000000000000781c */ /* 0x000fda0003f0e808 */
[----:B------:R-:W-:Y:S05]  /*ad20*/  @P0 BRA `(.L_x_9087) ;  /* 0x0000000c00840947 */ /* 0x000fea0003800000 */
[----:B------:R-:W-:Y:S01]  /*ad30*/  UIADD3 UR4, UR44, 0x1, URZ ;  /* 0x000000012c047890 */ /* 0x000fe2000fffe03f */
[----:B------:R-:W-:Y:S01]  /*ad40*/  IADD3 R27, R28, R31, R27 ;  /* 0x0000001f1c1b7210 */ /* 0x000fe20007ffe01b */
[----:B------:R-:W-:Y:S01]  /*ad50*/  IMAD.MOV.U32 R20, RZ, RZ, 0x1 ;  /* 0x00000001ff147424 */ /* 0x000fe200078e00ff */
[----:B------:R-:W-:Y:S01]  /*ad60*/  LOP3.LUT R4, RZ, UR42, RZ, 0x33, !PT ;  /* 0x0000002aff047c12 */ /* 0x000fe2000f8e33ff */
[----:B------:R-:W-:Y:S01]  /*ad70*/  UIMAD UR4, UR4, UR38, URZ ;  /* 0x00000026040472a4 */ /* 0x000fe2000f8e023f */
[----:B------:R-:W-:Y:S01]  /*ad80*/  MOV R21, 0x1 ;  /* 0x0000000100157802 */ /* 0x000fe20000000f00 */
[----:B------:R-:W-:-:S04]  /*ad90*/  VIADD R36, R27, 0xfffffee0 ;  /* 0xfffffee01b247836 */ /* 0x000fc80000000000 */
[----:B------:R-:W-:-:S04]  /*ada0*/  LOP3.LUT R3, RZ, UR4, RZ, 0x33, !PT ;  /* 0x00000004ff037c12 */ /* 0x000fc8000f8e33ff */
[----:B------:R-:W-:-:S04]  /*adb0*/  VIMNMX R3, R3, R4, !PT ;  /* 0x0000000403037248 */ /* 0x000fc80007fe0100 */
[C---:B------:R-:W-:Y:S01]  /*adc0*/  IADD3 R35, -R3.reuse, -0x2, RZ ;  /* 0xfffffffe03237810 */ /* 0x040fe20007ffe1ff */
[----:B------:R-:W-:-:S07]  /*add0*/  IMAD R36, R3, -0x60, R36 ;  /* 0xffffffa003247824 */ /* 0x000fce00078e0224 */
.L_x_9102:
[----:B------:R-:W-:Y:S01]  /*ade0*/  ISETP.NE.AND P1, PT, R29, 0x1, PT ;  /* 0x000000011d00780c */ /* 0x000fe20003f25270 */
[----:B------:R-:W-:Y:S01]  /*adf0*/  BSSY B1, `(.L_x_9088) ;  /* 0x0000014000017945 */ /* 0x000fe20003800000 */
[----:B------:R-:W-:Y:S01]  /*ae00*/  ISETP.GT.U32.AND P0, PT, R26, 0x5f, PT ;  /* 0x0000005f1a00780c */ /* 0x000fe20003f04070 */
[----:B------:R-:W-:-:S10]  /*ae10*/  IMAD.MOV.U32 R33, RZ, RZ, RZ ;  /* 0x000000ffff217224 */ /* 0x000fd400078e00ff */
[----:B0-----:R-:W0:Y:S08]  /*ae20*/  @P1 LDC R3, c[0x0][0x434] ;  /* 0x00010d00ff031b82 */ /* 0x001e300000000800 */
[----:B------:R-:W1:Y:S01]  /*ae30*/  @P1 LDC R5, c[0x0][0x438] ;  /* 0x00010e00ff051b82 */ /* 0x000e620000000800 */
[----:B0-----:R-:W-:-:S04]  /*ae40*/  @P1 IMAD.HI.U32 R4, R36, R3, RZ ;  /* 0x0000000324041227 */ /* 0x001fc800078e00ff */
[----:B------:R-:W-:Y:S01]  /*ae50*/  IMAD.MOV.U32 R3, RZ, RZ, R36 ;  /* 0x000000ffff037224 */ /* 0x000fe200078e0024 */
[----:B-1----:R-:W-:Y:S01]  /*ae60*/  @P1 SHF.R.U32.HI R3, RZ, R5, R4 ;  /* 0x00000005ff031219 */ /* 0x002fe20000011604 */
[----:B--23--:R-:W-:Y:S06]  /*ae70*/  @P0 BRA `(.L_x_9089) ;  /* 0x00000000002c0947 */ /* 0x00cfec0003800000 */
[----:B------:R-:W-:Y:S01]  /*ae80*/  SHF.R.S32.HI R5, RZ, 0x1f, R3 ;  /* 0x0000001fff057819 */ /* 0x000fe20000011403 */
[----:B------:R-:W-:Y:S01]  /*ae90*/  ULDC.64 UR4, c[0x0][0x428] ;  /* 0x00010a0000047ab9 */ /* 0x000fe20000000a00 */
[----:B------:R-:W-:Y:S01]  /*aea0*/  MOV R4, R3 ;  /* 0x0000000300047202 */ /* 0x000fe20000000f00 */
[----:B------:R-:W-:-:S04]  /*aeb0*/  IMAD R9, R25, UR4, RZ ;  /* 0x0000000419097c24 */ /* 0x000fc8000f8e02ff */
[----:B------:R-:W-:-:S04]  /*aec0*/  IMAD.WIDE.U32 R6, R30, UR4, R4 ;  /* 0x000000041e067c25 */ /* 0x000fc8000f8e0004 */
[----:B------:R-:W-:Y:S01]  /*aed0*/  IMAD R5, R30, UR5, R9 ;  /* 0x000000051e057c24 */ /* 0x000fe2000f8e0209 */
[----:B------:R-:W-:Y:S02]  /*aee0*/  ULDC.64 UR4, c[0x0][0x418] ;  /* 0x0001060000047ab9 */ /* 0x000fe40000000a00 */
[----:B------:R-:W-:Y:S01]  /*aef0*/  LEA R4, P0, R6, UR4, 0x2 ;  /* 0x0000000406047c11 */ /* 0x000fe2000f8010ff */
[----:B------:R-:W-:-:S05]  /*af00*/  IMAD.IADD R5, R5, 0x1, R7 ;  /* 0x0000000105057824 */ /* 0x000fca00078e0207 */
[----:B------:R-:W-:-:S05]  /*af10*/  LEA.HI.X R5, R6, UR5, R5, 0x2, P0 ;  /* 0x0000000506057c11 */ /* 0x000fca00080f1405 */
[----:B------:R0:W5:Y:S02]  /*af20*/  LDG.E R33, desc[UR36][R4.64] ;  /* 0x0000002404217981 */ /* 0x000164000c1e1900 */
.L_x_9089:
[----:B------:R-:W-:Y:S05]  /*af30*/  BSYNC B1 ;  /* 0x0000000000017941 */ /* 0x000fea0003800000 */
.L_x_9088:
[----:B------:R-:W-:-:S13]  /*af40*/  ISETP.NE.AND P0, PT, R34, 0x3, PT ;  /* 0x000000032200780c */ /* 0x000fda0003f05270 */
[----:B------:R-:W-:Y:S05]  /*af50*/  @!P0 BRA `(.L_x_9090) ;  /* 0x0000000000048947 */ /* 0x000fea0003800000 */
[----:B------:R-:W-:Y:S01]  /*af60*/  BPT.TRAP 0x1 ;  /* 0x000000040000795c */ /* 0x000fe20000300000 */
.L_x_9090:
[----:B------:R-:W-:Y:S01]  /*af70*/  LEA R32, R21, UR43, 0x3 ;  /* 0x0000002b15207c11 */ /* 0x000fe2000f8e18ff */
[----:B------:R-:W-:Y:S01]  /*af80*/  BSSY B1, `(.L_x_9091) ;  /* 0x0000004000017945 */ /* 0x000fe20003800000 */
[----:B------:R-:W-:-:S04]  /*af90*/  SHF.L.U32 R31, R20, 0x1f, RZ ;  /* 0x0000001f141f7819 */ /* 0x000fc800000006ff */
[----:B------:R-:W1:Y:S02]  /*afa0*/  SYNCS.PHASECHK.TRANS64.TRYWAIT P0, [R32+URZ+0x22840], R31 ;  /* 0x0228401f200075a7 */ /* 0x000e64000800017f */
[----:B-1----:R-:W-:Y:S05]  /*afb0*/  @!P0 BRA `(.L_x_9092) ;  /* 0x0000002c00008947 */ /* 0x002fea0003800000 */
.L_x_9165:
[----:B------:R-:W-:Y:S05]  /*afc0*/  BSYNC B1 ;  /* 0x0000000000017941 */ /* 0x000fea0003800000 */
.L_x_9091:
[----:B------:R-:W-:Y:S01]  /*afd0*/  ULDC UR4, c[0x0][0x430] ;  /* 0x00010c0000047ab9 */ /* 0x000fe20000000800 */
[----:B-----5:R-:W-:Y:S01]  /*afe0*/  SHF.R.S32.HI R22, RZ, 0x1f, R33 ;  /* 0x0000001fff167819 */ /* 0x020fe20000011421 */
[----:B------:R-:W-:Y:S01]  /*aff0*/  UIADD3 UR4, -UR4, URZ, URZ ;  /* 0x0000003f04047290 */ /* 0x000fe2000fffe13f */
[----:B------:R-:W-:Y:S01]  /*b000*/  LOP3.LUT P1, RZ, R23, 0x2, RZ, 0xc0, !PT ;  /* 0x0000000217ff7812 */ /* 0x000fe2000782c0ff */
[----:B------:R-:W-:Y:S01]  /*b010*/  ULDC.64 UR6, c[0x0][0x310] ;  /* 0x0000c40000067ab9 */ /* 0x000fe20000000a00 */
[----:B------:R-:W-:Y:S02]  /*b020*/  IMAD R17, R21, 0x1800, R16 ;  /* 0x0000180015117824 */ /* 0x000fe400078e0210 */
[----:B------:R-:W-:Y:S02]  /*b030*/  IMAD R6, R22, UR6, RZ ;  /* 0x0000000616067c24 */ /* 0x000fe4000f8e02ff */
[----:B------:R-:W-:Y:S01]  /*b040*/  IMAD R28, R3, UR4, R36 ;  /* 0x00000004031c7c24 */ /* 0x000fe2000f8e0224 */
[----:B------:R-:W-:-:S03]  /*b050*/  ULDC.64 UR4, c[0x0][0x300] ;  /* 0x0000c00000047ab9 */ /* 0x000fc60000000a00 */
[----:B0-----:R-:W-:Y:S01]  /*b060*/  IMAD.WIDE.U32 R4, R28, UR4, RZ ;  /* 0x000000041c047c25 */ /* 0x001fe2000f8e00ff */
[----:B------:R-:W-:-:S05]  /*b070*/  SHF.R.S32.HI R27, RZ, 0x1f, R28 ;  /* 0x0000001fff1b7819 */ /* 0x000fca000001141c */
[----:B------:R-:W-:Y:S01]  /*b080*/  IMAD R3, R27, UR4, RZ ;  /* 0x000000041b037c24 */ /* 0x000fe2000f8e02ff */
[----:B------:R-:W-:-:S03]  /*b090*/  R2UR UR4, R19 ;  /* 0x00000000130472ca */ /* 0x000fc600000e0000 */
[----:B------:R-:W-:-:S04]  /*b0a0*/  IMAD R3, R28, UR5, R3 ;  /* 0x000000051c037c24 */ /* 0x000fc8000f8e0203 */
[----:B------:R-:W-:Y:S02]  /*b0b0*/  IMAD.IADD R5, R5, 0x1, R3 ;  /* 0x0000000105057824 */ /* 0x000fe400078e0203 */
[C---:B------:R-:W-:Y:S02]  /*b0c0*/  IMAD R3, R33.reuse, UR7, R6 ;  /* 0x0000000721037c24 */ /* 0x040fe4000f8e0206 */
[----:B------:R-:W-:Y:S01]  /*b0d0*/  IMAD.WIDE.U32 R4, R33, UR6, R4 ;  /* 0x0000000621047c25 */ /* 0x000fe2000f8e0004 */
[----:B------:R-:W-:Y:S02]  /*b0e0*/  ULDC.64 UR6, c[0x0][0x308] ;  /* 0x0000c20000067ab9 */ /* 0x000fe40000000a00 */
[----:B------:R-:W-:Y:S02]  /*b0f0*/  UIMAD UR4, UR4, UR6, URZ ;  /* 0x00000006040472a4 */ /* 0x000fe4000f8e023f */
[----:B------:R-:W-:Y:S01]  /*b100*/  IADD3 R5, R5, R3, RZ ;  /* 0x0000000305057210 */ /* 0x000fe20007ffe0ff */
        /* <DEDUP_REMOVED lines=12> */
[----:B------:R-:W-:Y:S04]  /*b1d0*/  SHFL.IDX PT, R7, R3, 0x1, 0x181f ;  /* 0x00381f0003077f89 */ /* 0x000fe800000e0000 */
[----:B------:R-:W-:Y:S04]  /*b1e0*/  SHFL.IDX PT, R4, R3, 0x2, 0x181f ;  /* 0x00581f0003047f89 */ /* 0x000fe800000e0000 */
[----:B------:R-:W-:Y:S04]  /*b1f0*/  SHFL.IDX PT, R18, R3, 0x4, 0x181f ;  /* 0x00981f0003127f89 */ /* 0x000fe800000e0000 */
[----:B------:R-:W-:Y:S01]  /*b200*/  SHFL.IDX PT, R37, R10, 0x5, 0x181f ;  /* 0x00b81f000a257f89 */ /* 0x000fe200000e0000 */
[----:B0-----:R-:W-:-:S03]  /*b210*/  IADD3 R12, P0, R14, R24, RZ ;  /* 0x000000180e0c7210 */ /* 0x001fc60007f1e0ff */
[----:B------:R-:W0:Y:S01]  /*b220*/  SHFL.IDX PT, R14, R10, 0x1, 0x181f ;  /* 0x00381f000a0e7f89 */ /* 0x000e2200000e0000 */
[----:B--2---:R-:W-:-:S03]  /*b230*/  IADD3.X R13, RZ, R5, RZ, P0, !PT ;  /* 0x00000005ff0d7210 */ /* 0x004fc600007fe4ff */
[----:B------:R-:W-:Y:S04]  /*b240*/  SHFL.IDX PT, R5, R3, 0x3, 0x181f ;  /* 0x00781f0003057f89 */ /* 0x000fe800000e0000 */
[----:B------:R2:W-:Y:S01]  /*b250*/  LDGSTS.E.BYPASS.LTC128B.128 [R17+0x1c400], desc[UR36][R12.64], !P1 ;  /* 0x1c4000000c117fae */ /* 0x0005e2000c901d64 */
[----:B0-----:R-:W-:-:S03]  /*b260*/  IADD3 R8, P0, R14, R24, RZ ;  /* 0x000000180e087210 */ /* 0x001fc60007f1e0ff */
[----:B------:R-:W0:Y:S02]  /*b270*/  SHFL.IDX PT, R14, R10, 0x2, 0x181f ;  /* 0x00581f000a0e7f89 */ /* 0x000e2400000e0000 */
[----:B------:R-:W-:-:S05]  /*b280*/  IMAD.X R9, RZ, RZ, R7, P0 ;  /* 0x000000ffff097224 */ /* 0x000fca00000e0607 */
[----:B------:R2:W-:Y:S01]  /*b290*/  LDGSTS.E.BYPASS.LTC128B.128 [R17+0x1cc00], desc[UR36][R8.64], !P1 ;  /* 0x1cc0000008117fae */ /* 0x0005e2000c901d64 */
[----:B0-----:R-:W-:-:S03]  /*b2a0*/  IADD3 R6, P0, R14, R24, RZ ;  /* 0x000000180e067210 */ /* 0x001fc60007f1e0ff */
[----:B------:R-:W0:Y:S02]  /*b2b0*/  SHFL.IDX PT, R14, R10, 0x3, 0x181f ;  /* 0x00781f000a0e7f89 */ /* 0x000e2400000e0000 */
[----:B------:R-:W-:-:S05]  /*b2c0*/  IMAD.X R7, RZ, RZ, R4, P0 ;  /* 0x000000ffff077224 */ /* 0x000fca00000e0604 */
[----:B------:R2:W-:Y:S01]  /*b2d0*/  LDGSTS.E.BYPASS.LTC128B.128 [R17+0x1d400], desc[UR36][R6.64], !P1 ;  /* 0x1d40000006117fae */ /* 0x0005e2000c901d64 */
[----:B0-----:R-:W-:-:S03]  /*b2e0*/  IADD3 R4, P0, R14, R24, RZ ;  /* 0x000000180e047210 */ /* 0x001fc60007f1e0ff */
[----:B------:R-:W0:Y:S01]  /*b2f0*/  SHFL.IDX PT, R14, R10, 0x4, 0x181f ;  /* 0x00981f000a0e7f89 */ /* 0x000e2200000e0000 */
[----:B------:R-:W-:-:S05]  /*b300*/  IADD3.X R5, RZ, R5, RZ, P0, !PT ;  /* 0x00000005ff057210 */ /* 0x000fca00007fe4ff */
[----:B------:R2:W-:Y:S01]  /*b310*/  LDGSTS.E.BYPASS.LTC128B.128 [R17+0x1dc00], desc[UR36][R4.64], !P1 ;  /* 0x1dc0000004117fae */ /* 0x0005e2000c901d64 */
[----:B0-----:R-:W-:-:S05]  /*b320*/  IADD3 R14, P0, R14, R24, RZ ;  /* 0x000000180e0e7210 */ /* 0x001fca0007f1e0ff */
[----:B------:R-:W-:Y:S02]  /*b330*/  IMAD.X R15, RZ, RZ, R18, P0 ;  /* 0x000000ffff0f7224 */ /* 0x000fe400000e0612 */
[----:B------:R2:W0:Y:S04]  /*b340*/  SHFL.IDX PT, R18, R3, 0x5, 0x181f ;  /* 0x00b81f0003127f89 */ /* 0x00042800000e0000 */
[----:B------:R2:W-:Y:S02]  /*b350*/  LDGSTS.E.BYPASS.LTC128B.128 [R17+0x1e400], desc[UR36][R14.64], !P1 ;  /* 0x1e4000000e117fae */ /* 0x0005e4000c901d64 */
.L_x_9179:
[----:B--2---:R-:W-:-:S05]  /*b360*/  IADD3 R4, P0, R37, R24, RZ ;  /* 0x0000001825047210 */ /* 0x004fca0007f1e0ff */
[----:B0-----:R-:W-:Y:S01]  /*b370*/  IMAD.X R5, RZ, RZ, R18, P0 ;  /* 0x000000ffff057224 */ /* 0x001fe200000e0612 */
[----:B------:R-:W-:-:S04]  /*b380*/  PLOP3.LUT P0, PT, PT, PT, PT, 0x80, 0x0 ;  /* 0x000000000000781c */ /* 0x000fc80003f0f070 */
[----:B------:R-:W-:Y:S01]  /*b390*/  @!PT LDS RZ, [RZ] ;  /* 0x00000000fffff984 */ /* 0x000fe20000000800 */
[----:B------:R-:W-:Y:S01]  /*b3a0*/  @!PT LDS RZ, [RZ] ;  /* 0x00000000fffff984 */ /* 0x000fe20000000800 */
[----:B------:R-:W-:Y:S01]  /*b3b0*/  @!PT LDS RZ, [RZ] ;  /* 0x00000000fffff984 */ /* 0x000fe20000000800 */
[----:B------:R0:W-:Y:S01]  /*b3c0*/  LDGSTS.E.BYPASS.LTC128B.128 [R17+0x1ec00], desc[UR36][R4.64], !P1 ;  /* 0x1ec0000004117fae */ /* 0x0001e2000c901d64 */
[----:B------:R-:W-:-:S08]  /*b3d0*/  NOP ;  /* 0x0000000000007918 */ /* 0x000fd00000000000 */
.L_x_9094:
        /* <DEDUP_REMOVED lines=10> */
.L_x_9095:
[----:B------:R2:W-:Y:S01]  /*b480*/  SYNCS.ARRIVE.TRANS64.A1T0 RZ, [R32+URZ+0x22830], RZ ;  /* 0x022830ff20ff79a7 */ /* 0x0005e2000810003f */
[----:B------:R-:W-:Y:S05]  /*b490*/  @!P2 BRA `(.L_x_9096) ;  /* 0x000000000004a947 */ /* 0x000fea0003800000 */
[----:B------:R-:W-:Y:S01]  /*b4a0*/  BPT.TRAP 0x1 ;  /* 0x000000040000795c */ /* 0x000fe20000300000 */
.L_x_9096:
[----:B------:R-:W3:Y:S01]  /*b4b0*/  SYNCS.PHASECHK.TRANS64.TRYWAIT P0, [R32+URZ+0x22860], R31 ;  /* 0x0228601f200075a7 */ /* 0x000ee2000800017f */
[----:B------:R-:W-:Y:S04]  /*b4c0*/  BSSY B1, `(.L_x_9097) ;  /* 0x0000002000017945 */ /* 0x000fe80003800000 */
[----:B---3--:R-:W-:Y:S05]  /*b4d0*/  @!P0 BRA `(.L_x_9098) ;  /* 0x0000002c005c8947 */ /* 0x008fea0003800000 */
.L_x_9180:
[----:B------:R-:W-:Y:S05]  /*b4e0*/  BSYNC B1 ;  /* 0x0000000000017941 */ /* 0x000fea0003800000 */
.L_x_9097:
[----:B------:R-:W-:Y:S01]  /*b4f0*/  ULDC.64 UR4, c[0x0][0x328] ;  /* 0x0000ca0000047ab9 */ /* 0x000fe20000000a00 */
[----:B------:R-:W-:Y:S01]  /*b500*/  ULDC.64 UR6, c[0x0][0x338] ;  /* 0x0000ce0000067ab9 */ /* 0x000fe20000000a00 */
[----:B------:R-:W-:Y:S01]  /*b510*/  IMAD R27, R27, UR4, RZ ;  /* 0x000000041b1b7c24 */ /* 0x000fe2000f8e02ff */
[----:B------:R-:W-:Y:S01]  /*b520*/  LOP3.LUT P4, RZ, R23, 0x1, RZ, 0xc0, !PT ;  /* 0x0000000117ff7812 */ /* 0x000fe2000788c0ff */
[C---:B0-----:R-:W-:Y:S01]  /*b530*/  IMAD.WIDE.U32 R4, R28.reuse, UR4, RZ ;  /* 0x000000041c047c25 */ /* 0x041fe2000f8e00ff */
[----:B------:R-:W-:Y:S02]  /*b540*/  R2UR UR4, R19 ;  /* 0x00000000130472ca */ /* 0x000fe400000e0000 */
[C---:B------:R-:W-:Y:S01]  /*b550*/  LOP3.LUT P3, RZ, R23.reuse, 0x10, RZ, 0xc0, !PT ;  /* 0x0000001017ff7812 */ /* 0x040fe2000786c0ff */
[----:B------:R-:W-:Y:S01]  /*b560*/  IMAD R27, R28, UR5, R27 ;  /* 0x000000051c1b7c24 */ /* 0x000fe2000f8e021b */
[C---:B------:R-:W-:Y:S01]  /*b570*/  LOP3.LUT P2, RZ, R23.reuse, 0x8, RZ, 0xc0, !PT ;  /* 0x0000000817ff7812 */ /* 0x040fe2000784c0ff */
[----:B------:R-:W-:Y:S01]  /*b580*/  IMAD R22, R22, UR6, RZ ;  /* 0x0000000616167c24 */ /* 0x000fe2000f8e02ff */
[----:B------:R-:W-:-:S02]  /*b590*/  LOP3.LUT P1, RZ, R23, 0x4, RZ, 0xc0, !PT ;  /* 0x0000000417ff7812 */ /* 0x000fc4000782c0ff */
        /* <DEDUP_REMOVED lines=16> */
[----:B------:R-:W-:-:S03]  /*b6a0*/  IMAD R17, R21, 0xc000, R0 ;  /* 0x0000c00015117824 */ /* 0x000fc600078e0200 */
[----:B------:R-:W4:Y:S04]  /*b6b0*/  SHFL.IDX PT, R5, R18, RZ, 0x181f ;  /* 0x00181fff12057589 */ /* 0x000f2800000e0000 */
[----:B------:R-:W-:Y:S04]  /*b6c0*/  SHFL.IDX PT, R6, R18, 0x1, 0x181f ;  /* 0x00381f0012067f89 */ /* 0x000fe800000e0000 */
[----:B------:R-:W-:Y:S04]  /*b6d0*/  SHFL.IDX PT, R7, R18, 0x3, 0x181f ;  /* 0x00781f0012077f89 */ /* 0x000fe800000e0000 */
[----:B------:R-:W-:Y:S01]  /*b6e0*/  SHFL.IDX PT, R22, R18, 0x4, 0x181f ;  /* 0x00981f0012167f89 */ /* 0x000fe200000e0000 */
[----:B0-----:R-:W-:-:S05]  /*b6f0*/  IADD3 R14, P0, R14, R24, RZ ;  /* 0x000000180e0e7210 */ /* 0x001fca0007f1e0ff */
[----:B----4-:R-:W-:Y:S02]  /*b700*/  IMAD.X R15, RZ, RZ, R5, P0 ;  /* 0x000000ffff0f7224 */ /* 0x010fe400000e0605 */
[----:B------:R-:W0:Y:S04]  /*b710*/  SHFL.IDX PT, R5, R3, 0x1, 0x181f ;  /* 0x00381f0003057f89 */ /* 0x000e2800000e0000 */
[----:B------:R-:W-:Y:S04]  /*b720*/  LDGSTS.E.BYPASS.LTC128B.128 [R17], desc[UR36][R14.64], !P4 ;  /* 0x000000000e117fae */ /* 0x000fe8000e101d64 */
[----:B------:R-:W-:Y:S04]  /*b730*/  LDGSTS.E.BYPASS.LTC128B.128 [R17+0x3000], desc[UR36][R14.64+0x80], !P3 ;  /* 0x030000800e117fae */ /* 0x000fe8000d901d64 */
[----:B------:R-:W-:Y:S04]  /*b740*/  LDGSTS.E.BYPASS.LTC128B.128 [R17+0x6000], desc[UR36][R14.64+0x100], !P2 ;  /* 0x060001000e117fae */ /* 0x000fe8000d101d64 */
[----:B------:R-:W-:Y:S01]  /*b750*/  LDGSTS.E.BYPASS.LTC128B.128 [R17+0x9000], desc[UR36][R14.64+0x180], !P1 ;  /* 0x090001800e117fae */ /* 0x000fe2000c901d64 */
[----:B0-----:R-:W-:-:S03]  /*b760*/  IADD3 R10, P0, R5, R24, RZ ;  /* 0x00000018050a7210 */ /* 0x001fc60007f1e0ff */
[----:B------:R-:W0:Y:S02]  /*b770*/  SHFL.IDX PT, R5, R3, 0x2, 0x181f ;  /* 0x00581f0003057f89 */ /* 0x000e2400000e0000 */
[----:B------:R-:W-:Y:S02]  /*b780*/  IMAD.X R11, RZ, RZ, R6, P0 ;  /* 0x000000ffff0b7224 */ /* 0x000fe400000e0606 */
[----:B------:R-:W4:Y:S04]  /*b790*/  SHFL.IDX PT, R6, R18, 0x2, 0x181f ;  /* 0x00581f0012067f89 */ /* 0x000f2800000e0000 */
[----:B------:R-:W-:Y:S04]  /*b7a0*/  LDGSTS.E.BYPASS.LTC128B.128 [R17+0x800], desc[UR36][R10.64], !P4 ;  /* 0x008000000a117fae */ /* 0x000fe8000e101d64 */
[----:B------:R-:W-:Y:S04]  /*b7b0*/  LDGSTS.E.BYPASS.LTC128B.128 [R17+0x3800], desc[UR36][R10.64+0x80], !P3 ;  /* 0x038000800a117fae */ /* 0x000fe8000d901d64 */
[----:B------:R-:W-:Y:S04]  /*b7c0*/  LDGSTS.E.BYPASS.LTC128B.128 [R17+0x6800], desc[UR36][R10.64+0x100], !P2 ;  /* 0x068001000a117fae */ /* 0x000fe8000d101d64 */
[----:B------:R-:W-:Y:S01]  /*b7d0*/  LDGSTS.E.BYPASS.LTC128B.128 [R17+0x9800], desc[UR36][R10.64+0x180], !P1 ;  /* 0x098001800a117fae */ /* 0x000fe2000c901d64 */
[----:B0-----:R-:W-:-:S03]  /*b7e0*/  IADD3 R8, P0, R5, R24, RZ ;  /* 0x0000001805087210 */ /* 0x001fc60007f1e0ff */
[----:B------:R-:W-:Y:S04]  /*b7f0*/  SHFL.IDX PT, R18, R18, 0x5, 0x181f ;  /* 0x00b81f0012127f89 */ /* 0x000fe800000e0000 */
[----:B------:R-:W0:Y:S01]  /*b800*/  SHFL.IDX PT, R5, R3, 0x3, 0x181f ;  /* 0x00781f0003057f89 */ /* 0x000e2200000e0000 */
[----:B----4-:R-:W-:-:S05]  /*b810*/  IADD3.X R9, RZ, R6, RZ, P0, !PT ;  /* 0x00000006ff097210 */ /* 0x010fca00007fe4ff */
[----:B------:R-:W-:Y:S04]  /*b820*/  LDGSTS.E.BYPASS.LTC128B.128 [R17+0x1000], desc[UR36][R8.64], !P4 ;  /* 0x0100000008117fae */ /* 0x000fe8000e101d64 */
[----:B------:R-:W-:Y:S04]  /*b830*/  LDGSTS.E.BYPASS.LTC128B.128 [R17+0x4000], desc[UR36][R8.64+0x80], !P3 ;  /* 0x0400008008117fae */ /* 0x000fe8000d901d64 */
[----:B------:R-:W-:Y:S04]  /*b840*/  LDGSTS.E.BYPASS.LTC128B.128 [R17+0x7000], desc[UR36][R8.64+0x100], !P2 ;  /* 0x0700010008117fae */ /* 0x000fe8000d101d64 */
[----:B------:R4:W-:Y:S01]  /*b850*/  LDGSTS.E.BYPASS.LTC128B.128 [R17+0xa000], desc[UR36][R8.64+0x180], !P1 ;  /* 0x0a00018008117fae */ /* 0x0009e2000c901d64 */
[----:B0-----:R-:W-:-:S03]  /*b860*/  IADD3 R6, P0, R5, R24, RZ ;  /* 0x0000001805067210 */ /* 0x001fc60007f1e0ff */
[----:B------:R-:W0:Y:S02]  /*b870*/  SHFL.IDX PT, R5, R3, 0x4, 0x181f ;  /* 0x00981f0003057f89 */ /* 0x000e2400000e0000 */
[----:B------:R-:W-:Y:S02]  /*b880*/  IMAD.X R7, RZ, RZ, R7, P0 ;  /* 0x000000ffff077224 */ /* 0x000fe400000e0607 */
[----:B------:R-:W1:Y:S01]  /*b890*/  SHFL.IDX PT, R3, R3, 0x5, 0x181f ;  /* 0x00b81f0003037f89 */ /* 0x000e6200000e0000 */
[----:B----4-:R-:W-:-:S03]  /*b8a0*/  MOV R8, RZ ;  /* 0x000000ff00087202 */ /* 0x010fc60000000f00 */
[----:B------:R4:W-:Y:S04]  /*b8b0*/  LDGSTS.E.BYPASS.LTC128B.128 [R17+0x1800], desc[UR36][R6.64], !P4 ;  /* 0x0180000006117fae */ /* 0x0009e8000e101d64 */
[----:B------:R4:W-:Y:S04]  /*b8c0*/  LDGSTS.E.BYPASS.LTC128B.128 [R17+0x4800], desc[UR36][R6.64+0x80], !P3 ;  /* 0x0480008006117fae */ /* 0x0009e8000d901d64 */
[----:B------:R4:W-:Y:S04]  /*b8d0*/  LDGSTS.E.BYPASS.LTC128B.128 [R17+0x7800], desc[UR36][R6.64+0x100], !P2 ;  /* 0x0780010006117fae */ /* 0x0009e8000d101d64 */
[----:B------:R4:W-:Y:S01]  /*b8e0*/  LDGSTS.E.BYPASS.LTC128B.128 [R17+0xa800], desc[UR36][R6.64+0x180], !P1 ;  /* 0x0a80018006117fae */ /* 0x0009e2000c901d64 */
[----:B0-----:R-:W-:-:S05]  /*b8f0*/  IADD3 R4, P0, R5, R24, RZ ;  /* 0x0000001805047210 */ /* 0x001fca0007f1e0ff */
[----:B------:R-:W-:-:S05]  /*b900*/  IMAD.X R5, RZ, RZ, R22, P0 ;  /* 0x000000ffff057224 */ /* 0x000fca00000e0616 */
[----:B------:R4:W-:Y:S04]  /*b910*/  LDGSTS.E.BYPASS.LTC128B.128 [R17+0x2000], desc[UR36][R4.64], !P4 ;  /* 0x0200000004117fae */ /* 0x0009e8000e101d64 */
[----:B------:R4:W-:Y:S04]  /*b920*/  LDGSTS.E.BYPASS.LTC128B.128 [R17+0x5000], desc[UR36][R4.64+0x80], !P3 ;  /* 0x0500008004117fae */ /* 0x0009e8000d901d64 */
[----:B------:R4:W-:Y:S04]  /*b930*/  LDGSTS.E.BYPASS.LTC128B.128 [R17+0x8000], desc[UR36][R4.64+0x100], !P2 ;  /* 0x0800010004117fae */ /* 0x0009e8000d101d64 */
[----:B-1----:R4:W-:Y:S02]  /*b940*/  LDGSTS.E.BYPASS.LTC128B.128 [R17+0xb000], desc[UR36][R4.64+0x180], !P1 ;  /* 0x0b00018004117fae */ /* 0x0029e4000c901d64 */
.L_x_9194:
[----:B----4-:R-:W-:-:S05]  /*b950*/  IADD3 R4, P0, R3, R24, RZ ;  /* 0x0000001803047210 */ /* 0x010fca0007f1e0ff */
[----:B------:R-:W-:Y:S01]  /*b960*/  IMAD.X R5, RZ, RZ, R18, P0 ;  /* 0x000000ffff057224 */ /* 0x000fe200000e0612 */
[----:B------:R-:W-:-:S04]  /*b970*/  PLOP3.LUT P0, PT, PT, PT, PT, 0x80, 0x0 ;  /* 0x000000000000781c */ /* 0x000fc80003f0f070 */
        /* <DEDUP_REMOVED lines=8> */
.L_x_9100:
        /* <DEDUP_REMOVED lines=10> */
.L_x_9101:
[----:B------:R-:W-:Y:S01]  /*baa0*/  VIADD R21, R21, 0x1 ;  /* 0x0000000115157836 */ /* 0x000fe20000000000 */
[----:B------:R-:W-:Y:S01]  /*bab0*/  IADD3 R35, R35, -0x1, RZ ;  /* 0xffffffff23237810 */ /* 0x000fe20007ffe0ff */
[----:B------:R1:W-:Y:S01]  /*bac0*/  SYNCS.ARRIVE.TRANS64.A1T0 RZ, [R32+URZ+0x22850], RZ ;  /* 0x022850ff20ff79a7 */ /* 0x0003e2000810003f */
[----:B------:R-:W-:Y:S02]  /*bad0*/  VIADD R36, R36, 0xffffffa0 ;  /* 0xffffffa024247836 */ /* 0x000fe40000000000 */
[----:B------:R-:W-:-:S04]  /*bae0*/  ISETP.NE.AND P0, PT, R21, 0x2, PT ;  /* 0x000000021500780c */ /* 0x000fc80003f05270 */
[----:B------:R-:W-:Y:S02]  /*baf0*/  SEL R21, R21, RZ, P0 ;  /* 0x000000ff15157207 */ /* 0x000fe40000000000 */
[----:B------:R-:W-:Y:S02]  /*bb00*/  SEL R3, RZ, 0x1, P0 ;  /* 0x00000001ff037807 */ /* 0x000fe40000000000 */
[----:B------:R-:W-:Y:S02]  /*bb10*/  ISETP.GT.AND P0, PT, R35, UR45, PT ;  /* 0x0000002d23007c0c */ /* 0x000fe4000bf04270 */
[----:B------:R-:W-:-:S11]  /*bb20*/  LOP3.LUT R20, R20, R3, RZ, 0x3c, !PT ;  /* 0x0000000314147212 */ /* 0x000fd600078e3cff */
[----:B-1----:R-:W-:Y:S05]  /*bb30*/  @P0 BRA `(.L_x_9102) ;  /* 0xfffffff000a80947 */ /* 0x002fea000383ffff */
.L_x_9087:
[----:B------:R-:W-:Y:S05]  /*bb40*/  BSYNC B0 ;  /* 0x0000000000007941 */ /* 0x000fea0003800000 */
.L_x_9070:
[----:B------:R-:W0:Y:S01]  /*bb50*/  S2R R3, SR_CgaCtaId ;  /* 0x0000000000037919 */ /* 0x000e220000008800 */
[----:B------:R-:W-:Y:S01]  /*bb60*/  MOV R0, 0x400 ;  /* 0x0000040000007802 */ /* 0x000fe20000000f00 */
[----:B------:R-:W-:Y:S01]  /*bb70*/  BSSY B0, `(.L_x_9103) ;  /* 0x0000005000007945 */ /* 0x000fe20003800000 */
[----:B------:R-:W-:Y:S02]  /*bb80*/  SHF.L.U32 R8, R8, 0x1f, RZ ;  /* 0x0000001f08087819 */ /* 0x000fe400000006ff */
[----:B0-----:R-:W-:-:S04]  /*bb90*/  LEA R4, R3, R0, 0x18 ;  /* 0x0000000003047211 */ /* 0x001fc800078ec0ff */
[----:B------:R-:W0:Y:S02]  /*bba0*/  SYNCS.PHASECHK.TRANS64.TRYWAIT P0, [R4+URZ+0x22820], R8 ;  /* 0x02282008040075a7 */ /* 0x000e24000800017f */
[----:B0-----:R-:W-:Y:S05]  /*bbb0*/  @!P0 BRA `(.L_x_9104) ;  /* 0x0000002c00988947 */ /* 0x001fea0003800000 */
.L_x_9195:
[----:B------:R-:W-:Y:S05]  /*bbc0*/  BSYNC B0 ;  /* 0x0000000000007941 */ /* 0x000fea0003800000 */
.L_x_9103:
[----:B------:R-:W-:-:S03]  /*bbd0*/  UMOV UR4, 0xffffffff ;  /* 0xffffffff00047882 */ /* 0x000fc60000000000 */
[----:B------:R-:W-:Y:S05]  /*bbe0*/  BRA.DIV UR4, `(.L_x_9105) ;  /* 0x0000002e04a07947 */ /* 0x000fea000b800000 */
[----:B------:R1:W4:Y:S02]  /*bbf0*/  SHFL.IDX PT, R14, R2, RZ, 0x1f ;  /* 0x00001fff020e7589 */ /* 0x00032400000e0000 */
.L_x_9198:
[----:B----4-:R-:W-:-:S13]  /*bc00*/  ISETP.NE.AND P0, PT, R14, RZ, PT ;  /* 0x000000ff0e00720c */ /* 0x010fda0003f05270 */
[----:B------:R-:W-:Y:S05]  /*bc10*/  @P0 BRA `(.L_x_9038) ;  /* 0x0000000000880947 */ /* 0x000fea0003800000 */
[----:B------:R-:W-:-:S03]  /*bc20*/  UMOV UR4, 0xffffffff ;  /* 0xffffffff00047882 */ /* 0x000fc60000000000 */
[----:B------:R-:W-:Y:S05]  /*bc30*/  BRA.DIV UR4, `(.L_x_9106) ;  /* 0x0000002e04b47947 */ /* 0x000fea000b800000 */
[----:B------:R-:W-:-:S13]  /*bc40*/  ELECT P6, URZ, PT ;  /* 0x00000000003f782f */ /* 0x000fda00038c0000 */
.L_x_9201:
[----:B------:R-:W-:Y:S05]  /*bc50*/  @!P6 BRA `(.L_x_9038) ;  /* 0x000000000078e947 */ /* 0x000fea0003800000 */
[----:B------:R-:W-:-:S06]  /*bc60*/  ULOP3.LUT UR4, UR39, 0x2, URZ, 0xfc, !UPT ;  /* 0x0000000227047892 */ /* 0x000fcc000f8efc3f */
[----:B------:R-:W-:-:S05]  /*bc70*/  IMAD.U32 R0, RZ, RZ, UR4 ;  /* 0x00000004ff007e24 */ /* 0x000fca000f8e00ff */
[----:B------:R-:W-:-:S13]  /*bc80*/  ISETP.NE.AND P0, PT, R0, 0x3, PT ;  /* 0x000000030000780c */ /* 0x000fda0003f05270 */
[----:B------:R-:W-:Y:S05]  /*bc90*/  @!P0 BRA `(.L_x_9107) ;  /* 0x0000000000048947 */ /* 0x000fea0003800000 */
[----:B------:R-:W-:Y:S01]  /*bca0*/  BPT.TRAP 0x1 ;  /* 0x000000040000795c */ /* 0x000fe20000300000 */
.L_x_9107:
[C---:B------:R-:W-:Y:S01]  /*bcb0*/  LEA R5, R21.reuse, R4, 0x3 ;  /* 0x0000000415057211 */ /* 0x040fe200078e18ff */
[----:B------:R-:W-:Y:S01]  /*bcc0*/  VIADD R21, R21, 0x1 ;  /* 0x0000000115157836 */ /* 0x000fe20000000000 */
[----:B------:R-:W-:-:S04]  /*bcd0*/  SHF.L.U32 R0, R20, 0x1f, RZ ;  /* 0x0000001f14007819 */ /* 0x000fc800000006ff */
[----:B------:R-:W4:Y:S01]  /*bce0*/  SYNCS.PHASECHK.TRANS64.TRYWAIT P1, [R5+URZ+0x22840], R0 ;  /* 0x02284000050075a7 */ /* 0x000f22000802017f */
[----:B------:R-:W-:-:S04]  /*bcf0*/  ISETP.NE.AND P2, PT, R21, 0x2, PT ;  /* 0x000000021500780c */ /* 0x000fc80003f45270 */
[----:B------:R-:W-:Y:S01]  /*bd00*/  SEL R3, RZ, 0x1, P2 ;  /* 0x00000001ff037807 */ /* 0x000fe20001000000 */
[----:B----4-:R-:W-:Y:S08]  /*bd10*/  @!P1 BRA `(.L_x_9108) ;  /* 0x0000002c009c9947 */ /* 0x010ff00003800000 */
.L_x_9202:
[----:B------:R-:W-:Y:S02]  /*bd20*/  SEL R21, R21, RZ, P2 ;  /* 0x000000ff15157207 */ /* 0x000fe40001000000 */
[----:B-1----:R-:W-:Y:S01]  /*bd30*/  LOP3.LUT R2, R20, R3, RZ, 0x3c, !PT ;  /* 0x0000000314027212 */ /* 0x002fe200078e3cff */
[----:B------:R-:W-:Y:S06]  /*bd40*/  @!P0 BRA `(.L_x_9109) ;  /* 0x0000000000048947 */ /* 0x000fec0003800000 */
[----:B------:R-:W-:Y:S01]  /*bd50*/  BPT.TRAP 0x1 ;  /* 0x000000040000795c */ /* 0x000fe20000300000 */
.L_x_9109:
[----:B------:R-:W-:Y:S01]  /*bd60*/  IMAD R21, R21, 0x8, R4 ;  /* 0x0000000815157824 */ /* 0x000fe200078e0204 */
[----:B------:R-:W-:-:S04]  /*bd70*/  SHF.L.U32 R2, R2, 0x1f, RZ ;  /* 0x0000001f02027819 */ /* 0x000fc800000006ff */
[----:B------:R-:W1:Y:S02]  /*bd80*/  SYNCS.PHASECHK.TRANS64.TRYWAIT P1, [R21+URZ+0x22840], R2 ;  /* 0x02284002150075a7 */ /* 0x000e64000802017f */
[----:B-1----:R-:W-:Y:S05]  /*bd90*/  @!P1 BRA `(.L_x_9110) ;  /* 0x0000002c00909947 */ /* 0x002fea0003800000 */
.L_x_9203:
[----:B------:R-:W-:Y:S05]  /*bda0*/  @!P0 BRA `(.L_x_9111) ;  /* 0x0000000000048947 */ /* 0x000fea0003800000 */
[----:B------:R-:W-:Y:S01]  /*bdb0*/  BPT.TRAP 0x1 ;  /* 0x000000040000795c */ /* 0x000fe20000300000 */
.L_x_9111:
[----:B------:R-:W0:Y:S02]  /*bdc0*/  SYNCS.PHASECHK.TRANS64.TRYWAIT P1, [R5+URZ+0x22860], R0 ;  /* 0x02286000050075a7 */ /* 0x000e24000802017f */
[----:B0-----:R-:W-:Y:S05]  /*bdd0*/  @!P1 BRA `(.L_x_9112) ;  /* 0x0000002c00949947 */ /* 0x001fea0003800000 */
.L_x_9204:
[----:B------:R-:W-:Y:S05]  /*bde0*/  @!P0 BRA `(.L_x_9113) ;  /* 0x0000000000048947 */ /* 0x000fea0003800000 */
[----:B------:R-:W-:Y:S01]  /*bdf0*/  BPT.TRAP 0x1 ;  /* 0x000000040000795c */ /* 0x000fe20000300000 */
.L_x_9113:
[----:B------:R0:W0:Y:S02]  /*be00*/  SYNCS.PHASECHK.TRANS64.TRYWAIT P0, [R21+URZ+0x22860], R2 ;  /* 0x02286002150075a7 */ /* 0x000024000800017f */
[----:B0-----:R-:W-:Y:S05]  /*be10*/  @!P0 NANOSLEEP.SYNCS 0x989680 ;  /* 0x009896800000895d */ /* 0x001fea0003900000 */
[----:B------:R-:W0:Y:S02]  /*be20*/  @!P0 SYNCS.PHASECHK.TRANS64 P0, [R21+URZ+0x22860], R2 ;  /* 0x02286002150085a7 */ /* 0x000e24000800007f */
[----:B0-----:R-:W-:Y:S05]  /*be30*/  @!P0 BRA `(.L_x_9113) ;  /* 0xfffffffc00f08947 */ /* 0x001fea000383ffff */
.L_x_9038:
[----:B------:R-:W-:Y:S05]  /*be40*/  BSYNC B6 ;  /* 0x0000000000067941 */ /* 0x000fea0003800000 */
.L_x_9035:
[----:B------:R-:W-:Y:S05]  /*be50*/  EXIT ;  /* 0x000000000000794d */ /* 0x000fea0003800000 */
.L_x_9042:
[----:B0-----:R-:W-:-:S04]  /*be60*/  MOV R5, UR41 ;  /* 0x0000002900057c02 */ /* 0x001fc80008000f00 */
[----:B------:R0:W1:Y:S03]  /*be70*/  SYNCS.PHASECHK.TRANS64.TRYWAIT P0, [R5+URZ+0x22800], R8 ;  /* 0x02280008050075a7 */ /* 0x000066000800017f */
[----:B-1----:R-:W-:Y:S05]  /*be80*/  @!P0 NANOSLEEP.SYNCS 0x989680 ;  /* 0x009896800000895d */ /* 0x002fea0003900000 */
[----:B------:R-:W1:Y:S02]  /*be90*/  @!P0 SYNCS.PHASECHK.TRANS64 P0, [R5+URZ+0x22800], R8 ;  /* 0x02280008050085a7 */ /* 0x000e64000800007f */
[----:B-1----:R-:W-:Y:S05]  /*bea0*/  @!P0 BRA `(.L_x_9042) ;  /* 0xfffffffc00ec8947 */ /* 0x002fea000383ffff */
[----:B------:R-:W-:Y:S05]  /*beb0*/  BRA `(.L_x_9114) ;  /* 0xffffff5400607947 */ /* 0x000fea000383ffff */
.L_x_9046:
[----:B0-----:R-:W-:-:S04]  /*bec0*/  IMAD.U32 R5, RZ, RZ, UR41 ;  /* 0x00000029ff057e24 */ /* 0x001fc8000f8e00ff */
[----:B------:R0:W2:Y:S03]  /*bed0*/  SYNCS.PHASECHK.TRANS64.TRYWAIT P1, [R5+URZ+0x22830], R8 ;  /* 0x02283008050075a7 */ /* 0x0000a6000802017f */
[----:B--2---:R-:W-:Y:S05]  /*bee0*/  @!P1 NANOSLEEP.SYNCS 0x989680 ;  /* 0x009896800000995d */ /* 0x004fea0003900000 */
[----:B------:R-:W2:Y:S02]  /*bef0*/  @!P1 SYNCS.PHASECHK.TRANS64 P1, [R5+URZ+0x22830], R8 ;  /* 0x02283008050095a7 */ /* 0x000ea4000802007f */
[----:B--2---:R-:W-:Y:S05]  /*bf00*/  @!P1 BRA `(.L_x_9046) ;  /* 0xfffffffc00ec9947 */ /* 0x004fea000383ffff */
[----:B------:R-:W-:Y:S05]  /*bf10*/  BRA `(.L_x_9045) ;  /* 0xffffff54007c7947 */ /* 0x000fea000383ffff */
.L_x_9051:
[----:B--2---:R-:W-:-:S04]  /*bf20*/  IMAD.U32 R9, RZ, RZ, UR41 ;  /* 0x00000029ff097e24 */ /* 0x004fc8000f8e00ff */
[----:B------:R2:W4:Y:S03]  /*bf30*/  SYNCS.PHASECHK.TRANS64.TRYWAIT P1, [R9+URZ+0x22850], R8 ;  /* 0x02285008090075a7 */ /* 0x000526000802017f */
[----:B----4-:R-:W-:Y:S05]  /*bf40*/  @!P1 NANOSLEEP.SYNCS 0x989680 ;  /* 0x009896800000995d */ /* 0x010fea0003900000 */
[----:B------:R-:W4:Y:S02]  /*bf50*/  @!P1 SYNCS.PHASECHK.TRANS64 P1, [R9+URZ+0x22850], R8 ;  /* 0x02285008090095a7 */ /* 0x000f24000802007f */
[----:B----4-:R-:W-:Y:S05]  /*bf60*/  @!P1 BRA `(.L_x_9051) ;  /* 0xfffffffc00ec9947 */ /* 0x010fea000383ffff */
[----:B------:R-:W-:Y:S05]  /*bf70*/  BRA `(.L_x_9050) ;  /* 0xffffff7000887947 */ /* 0x000fea000383ffff */
.L_x_9057:
[----:B0-----:R-:W-:Y:S01]  /*bf80*/  MOV R0, UR28 ;  /* 0x0000001c00007c02 */ /* 0x001fe20008000f00 */
[----:B------:R-:W-:-:S04]  /*bf90*/  IMAD.U32 R7, RZ, RZ, UR29 ;  /* 0x0000001dff077e24 */ /* 0x000fc8000f8e00ff */
[----:B------:R0:W1:Y:S03]  /*bfa0*/  SYNCS.PHASECHK.TRANS64.TRYWAIT P2, [R0+URZ+0x22830], R7 ;  /* 0x02283007000075a7 */ /* 0x000066000804017f */
[----:B-1----:R-:W-:Y:S05]  /*bfb0*/  @!P2 NANOSLEEP.SYNCS 0x989680 ;  /* 0x009896800000a95d */ /* 0x002fea0003900000 */
[----:B------:R-:W1:Y:S02]  /*bfc0*/  @!P2 SYNCS.PHASECHK.TRANS64 P2, [R0+URZ+0x22830], R7 ;  /* 0x022830070000a5a7 */ /* 0x000e64000804007f */
[----:B-1----:R-:W-:Y:S05]  /*bfd0*/  @!P2 BRA `(.L_x_9057) ;  /* 0xfffffffc00e8a947 */ /* 0x002fea000383ffff */
[----:B------:R-:W-:Y:S05]  /*bfe0*/  BRA `(.L_x_9056) ;  /* 0xffffff7400b47947 */ /* 0x000fea000383ffff */
.L_x_9062:
[----:B0-----:R-:W-:Y:S01]  /*bff0*/  IMAD.U32 R8, RZ, RZ, UR28 ;  /* 0x0000001cff087e24 */ /* 0x001fe2000f8e00ff */
[----:B------:R-:W-:-:S04]  /*c000*/  MOV R9, UR29 ;  /* 0x0000001d00097c02 */ /* 0x000fc80008000f00 */
[----:B------:R0:W1:Y:S03]  /*c010*/  SYNCS.PHASECHK.TRANS64.TRYWAIT P2, [R8+URZ+0x22850], R9 ;  /* 0x02285009080075a7 */ /* 0x000066000804017f */
[----:B-1----:R-:W-:Y:S05]  /*c020*/  @!P2 NANOSLEEP.SYNCS 0x989680 ;  /* 0x009896800000a95d */ /* 0x002fea0003900000 */
[----:B------:R-:W1:Y:S02]  /*c030*/  @!P2 SYNCS.PHASECHK.TRANS64 P2, [R8+URZ+0x22850], R9 ;  /* 0x022850090800a5a7 */ /* 0x000e64000804007f */
[----:B-1----:R-:W-:Y:S05]  /*c040*/  @!P2 BRA `(.L_x_9062) ;  /* 0xfffffffc00e8a947 */ /* 0x002fea000383ffff */
[----:B------:R-:W-:Y:S05]  /*c050*/  BRA `(.L_x_9061) ;  /* 0xffffff9400507947 */ /* 0x000fea000383ffff */
.L_x_9075:
[----:B------:R-:W-:Y:S01]  /*c060*/  IMAD.MOV.U32 R13, RZ, RZ, R2 ;  /* 0x000000ffff0d7224 */ /* 0x000fe200078e0002 */
[----:B------:R-:W-:Y:S01]  /*c070*/  MOV R11, 0x1f ;  /* 0x0000001f000b7802 */ /* 0x000fe20000000f00 */
[----:B------:R-:W-:Y:S02]  /*c080*/  IMAD.MOV.U32 R12, RZ, RZ, RZ ;  /* 0x000000ffff0c7224 */ /* 0x000fe400078e00ff */
[----:B------:R-:W-:-:S07]  /*c090*/  IMAD.MOV.U32 R15, RZ, RZ, -0x1 ;  /* 0xffffffffff0f7424 */ /* 0x000fce00078e00ff */
[----:B-----5:R-:W-:Y:S05]  /*c0a0*/  WARPSYNC.COLLECTIVE R15, `(.L_x_9115) ;  /* 0x000000000f087348 */ /* 0x020fea0003c00000 */
[----:B------:R0:W1:Y:S02]  /*c0b0*/  SHFL.IDX P6, R14, R13, R12, R11 ;  /* 0x0000000c0d0e7389 */ /* 0x00006400000c000b */
[----:B01---5:R-:W-:Y:S01]  /*c0c0*/  ENDCOLLECTIVE ;  /* 0x000000000000791b */ /* 0x023fe20003800000 */
.L_x_9115:
[----:B------:R-:W-:Y:S05]  /*c0d0*/  BRA `(.L_x_9116) ;  /* 0xffffffd000f87947 */ /* 0x000fea000383ffff */
.L_x_9077:
[----:B0-----:R-:W-:-:S04]  /*c0e0*/  IMAD.U32 R3, RZ, RZ, UR43 ;  /* 0x0000002bff037e24 */ /* 0x001fc8000f8e00ff */
[----:B------:R0:W1:Y:S03]  /*c0f0*/  SYNCS.PHASECHK.TRANS64.TRYWAIT P0, [R3+URZ+0x22840], R0 ;  /* 0x02284000030075a7 */ /* 0x000066000800017f */
[----:B-1----:R-:W-:Y:S05]  /*c100*/  @!P0 NANOSLEEP.SYNCS 0x989680 ;  /* 0x009896800000895d */ /* 0x002fea0003900000 */
[----:B------:R-:W1:Y:S02]  /*c110*/  @!P0 SYNCS.PHASECHK.TRANS64 P0, [R3+URZ+0x22840], R0 ;  /* 0x02284000030085a7 */ /* 0x000e64000800007f */
[----:B-1----:R-:W-:Y:S05]  /*c120*/  @!P0 BRA `(.L_x_9077) ;  /* 0xfffffffc00ec8947 */ /* 0x002fea000383ffff */
[----:B------:R-:W-:Y:S05]  /*c130*/  BRA `(.L_x_9117) ;  /* 0xffffffd4003c7947 */ /* 0x000fea000383ffff */
.L_x_9078:
        /* <DEDUP_REMOVED lines=8> */
.L_x_9119:
[----:B------:R-:W-:Y:S05]  /*c1c0*/  BSYNC B0 ;  /* 0x0000000000007941 */ /* 0x000fea0003800000 */
.L_x_9118:
        /* <DEDUP_REMOVED lines=9> */
.L_x_9120:
        /* <DEDUP_REMOVED lines=8> */
.L_x_9121:
        /* <DEDUP_REMOVED lines=11> */
.L_x_9122:
[----:B------:R-:W-:Y:S02]  /*c390*/  IMAD.MOV.U32 R13, RZ, RZ, R0 ;  /* 0x000000ffff0d7224 */ /* 0x000fe400078e0000 */
[----:B------:R-:W-:Y:S01]  /*c3a0*/  IMAD.MOV.U32 R12, RZ, RZ, 0x2 ;  /* 0x00000002ff0c7424 */ /* 0x000fe200078e00ff */
[----:B------:R-:W-:-:S13]  /*c3b0*/  @P0 LEA R4, P1, R24, R14, 0x1 ;  /* 0x0000000e18040211 */ /* 0x000fda00078208ff */
[----:B------:R-:W-:Y:S05]  /*c3c0*/  WARPSYNC.COLLECTIVE R15, `(.L_x_9123) ;  /* 0x000000000f087348 */ /* 0x000fea0003c00000 */
[----:B------:R0:W1:Y:S02]  /*c3d0*/  SHFL.IDX P6, R14, R13, R12, R11 ;  /* 0x0000000c0d0e7389 */ /* 0x00006400000c000b */
[----:B01----:R-:W-:Y:S01]  /*c3e0*/  ENDCOLLECTIVE ;  /* 0x000000000000791b */ /* 0x003fe20003800000 */
.L_x_9123:
        /* <DEDUP_REMOVED lines=12> */
.L_x_9124:
[----:B------:R-:W-:Y:S01]  /*c4b0*/  MOV R13, R0 ;  /* 0x00000000000d7202 */ /* 0x000fe20000000f00 */
[----:B------:R-:W-:Y:S01]  /*c4c0*/  IMAD.MOV.U32 R12, RZ, RZ, 0x3 ;  /* 0x00000003ff0c7424 */ /* 0x000fe200078e00ff */
[----:B------:R-:W-:-:S13]  /*c4d0*/  @P0 LEA R4, P1, R24, R14, 0x1 ;  /* 0x0000000e18040211 */ /* 0x000fda00078208ff */
[----:B------:R-:W-:Y:S05]  /*c4e0*/  WARPSYNC.COLLECTIVE R15, `(.L_x_9125) ;  /* 0x000000000f087348 */ /* 0x000fea0003c00000 */
[----:B------:R0:W1:Y:S02]  /*c4f0*/  SHFL.IDX P6, R14, R13, R12, R11 ;  /* 0x0000000c0d0e7389 */ /* 0x00006400000c000b */
[----:B01----:R-:W-:Y:S01]  /*c500*/  ENDCOLLECTIVE ;  /* 0x000000000000791b */ /* 0x003fe20003800000 */
.L_x_9125:
[----:B------:R-:W-:-:S05]  /*c510*/  @P0 IMAD.X R5, RZ, RZ, R6, P1 ;  /* 0x000000ffff050224 */ /* 0x000fca00008e0606 */
        /* <DEDUP_REMOVED lines=11> */
.L_x_9126:
[----:B------:R-:W-:Y:S01]  /*c5d0*/  IMAD.MOV.U32 R13, RZ, RZ, R0 ;  /* 0x000000ffff0d7224 */ /* 0x000fe200078e0000 */
[----:B------:R-:W-:Y:S02]  /*c5e0*/  MOV R12, 0x4 ;  /* 0x00000004000c7802 */ /* 0x000fe40000000f00 */
[----:B------:R-:W-:-:S13]  /*c5f0*/  @P0 LEA R4, P1, R24, R14, 0x1 ;  /* 0x0000000e18040211 */ /* 0x000fda00078208ff */
[----:B------:R-:W-:Y:S05]  /*c600*/  WARPSYNC.COLLECTIVE R15, `(.L_x_9127) ;  /* 0x000000000f087348 */ /* 0x000fea0003c00000 */
[----:B------:R0:W1:Y:S02]  /*c610*/  SHFL.IDX P6, R14, R13, R12, R11 ;  /* 0x0000000c0d0e7389 */ /* 0x00006400000c000b */
[----:B01----:R-:W-:Y:S01]  /*c620*/  ENDCOLLECTIVE ;  /* 0x000000000000791b */ /* 0x003fe20003800000 */
.L_x_9127:
        /* <DEDUP_REMOVED lines=12> */
.L_x_9128:
[----:B------:R-:W-:Y:S02]  /*c6f0*/  IMAD.MOV.U32 R13, RZ, RZ, R0 ;  /* 0x000000ffff0d7224 */ /* 0x000fe400078e0000 */
[----:B------:R-:W-:Y:S01]  /*c700*/  IMAD.MOV.U32 R12, RZ, RZ, 0x5 ;  /* 0x00000005ff0c7424 */ /* 0x000fe200078e00ff */
[----:B------:R-:W-:-:S13]  /*c710*/  @P0 LEA R4, P1, R24, R14, 0x1 ;  /* 0x0000000e18040211 */ /* 0x000fda00078208ff */
[----:B------:R-:W-:Y:S05]  /*c720*/  WARPSYNC.COLLECTIVE R15, `(.L_x_9129) ;  /* 0x000000000f087348 */ /* 0x000fea0003c00000 */
[----:B------:R0:W1:Y:S02]  /*c730*/  SHFL.IDX P6, R14, R13, R12, R11 ;  /* 0x0000000c0d0e7389 */ /* 0x00006400000c000b */
[----:B01----:R-:W-:Y:S01]  /*c740*/  ENDCOLLECTIVE ;  /* 0x000000000000791b */ /* 0x003fe20003800000 */
.L_x_9129:
        /* <DEDUP_REMOVED lines=10> */
.L_x_9130:
[----:B------:R-:W-:Y:S05]  /*c7f0*/  BRA `(.L_x_9131) ;  /* 0xffffffd000b07947 */ /* 0x000fea000383ffff */
.L_x_9081:
[----:B------:R-:W-:Y:S01]  /*c800*/  IMAD.MOV.U32 R13, RZ, RZ, R0 ;  /* 0x000000ffff0d7224 */ /* 0x000fe200078e0000 */
[----:B------:R-:W-:Y:S01]  /*c810*/  MOV R12, RZ ;  /* 0x000000ff000c7202 */ /* 0x000fe20000000f00 */
[----:B------:R-:W-:Y:S02]  /*c820*/  IMAD.MOV.U32 R11, RZ, RZ, 0x181f ;  /* 0x0000181fff0b7424 */ /* 0x000fe400078e00ff */
[----:B------:R-:W-:Y:S02]  /*c830*/  IMAD.MOV.U32 R15, RZ, RZ, -0x1 ;  /* 0xffffffffff0f7424 */ /* 0x000fe400078e00ff */
[----:B------:R-:W-:-:S07]  /*c840*/  IMAD R32, R32, 0x80, R27 ;  /* 0x0000008020207824 */ /* 0x000fce00078e021b */
[----:B------:R-:W-:Y:S05]  /*c850*/  WARPSYNC.COLLECTIVE R15, `(.L_x_9132) ;  /* 0x000000000f087348 */ /* 0x000fea0003c00000 */
[----:B------:R0:W1:Y:S02]  /*c860*/  SHFL.IDX P6, R14, R13, R12, R11 ;  /* 0x0000000c0d0e7389 */ /* 0x00006400000c000b */
[----:B01----:R-:W-:Y:S01]  /*c870*/  ENDCOLLECTIVE ;  /* 0x000000000000791b */ /* 0x003fe20003800000 */
.L_x_9132:
[----:B------:R-:W-:Y:S02]  /*c880*/  VIADD R8, R32, 0x10 ;  /* 0x0000001020087836 */ /* 0x000fe40000000000 */
[----:B------:R-:W-:Y:S01]  /*c890*/  IMAD.MOV.U32 R13, RZ, RZ, R6 ;  /* 0x000000ffff0d7224 */ /* 0x000fe200078e0006 */
[----:B------:R-:W-:-:S07]  /*c8a0*/  MOV R4, R14 ;  /* 0x0000000e00047202 */ /* 0x000fce0000000f00 */
[----:B------:R-:W-:Y:S05]  /*c8b0*/  WARPSYNC.COLLECTIVE R15, `(.L_x_9133) ;  /* 0x000000000f087348 */ /* 0x000fea0003c00000 */
[----:B------:R0:W1:Y:S02]  /*c8c0*/  SHFL.IDX P6, R14, R13, R12, R11 ;  /* 0x0000000c0d0e7389 */ /* 0x00006400000c000b */
[----:B01----:R-:W-:Y:S01]  /*c8d0*/  ENDCOLLECTIVE ;  /* 0x000000000000791b */ /* 0x003fe20003800000 */
.L_x_9133:
[----:B------:R-:W-:Y:S02]  /*c8e0*/  ULDC UR4, c[0x0][0x288] ;  /* 0x0000a20000047ab9 */ /* 0x000fe40000000800 */
[----:B------:R-:W-:-:S05]  /*c8f0*/  IMAD R3, R3, UR4, RZ ;  /* 0x0000000403037c24 */ /* 0x000fca000f8e02ff */
[----:B------:R-:W-:Y:S02]  /*c900*/  ISETP.GE.AND P0, PT, R32, R3, PT ;  /* 0x000000032000720c */ /* 0x000fe40003f06270 */
[----:B------:R-:W-:Y:S01]  /*c910*/  MOV R13, R0 ;  /* 0x00000000000d7202 */ /* 0x000fe20000000f00 */
[----:B------:R-:W-:-:S10]  /*c920*/  IMAD.MOV.U32 R12, RZ, RZ, 0x1 ;  /* 0x00000001ff0c7424 */ /* 0x000fd400078e00ff */
[----:B------:R-:W-:Y:S02]  /*c930*/  @!P0 LEA R9, R16, UR43, 0x1 ;  /* 0x0000002b10098c11 */ /* 0x000fe4000f8e08ff */
[----:B------:R-:W-:-:S04]  /*c940*/  @!P0 LEA R14, P2, R24, R14, 0x1 ;  /* 0x0000000e180e8211 */ /* 0x000fc800078408ff */
[----:B------:R-:W-:Y:S01]  /*c950*/  @!P0 IADD3.X R5, RZ, R4, RZ, P2, !PT ;  /* 0x00000004ff058210 */ /* 0x000fe200017fe4ff */
[----:B------:R-:W-:-:S08]  /*c960*/  @!P0 IMAD.MOV.U32 R4, RZ, RZ, R14 ;  /* 0x000000ffff048224 */ /* 0x000fd000078e000e */
[----:B------:R-:W-:Y:S05]  /*c970*/  WARPSYNC.COLLECTIVE R15, `(.L_x_9134) ;  /* 0x000000000f087348 */ /* 0x000fea0003c00000 */
[----:B------:R0:W1:Y:S02]  /*c980*/  SHFL.IDX P6, R14, R13, R12, R11 ;  /* 0x0000000c0d0e7389 */ /* 0x00006400000c000b */
[----:B01----:R-:W-:Y:S01]  /*c990*/  ENDCOLLECTIVE ;  /* 0x000000000000791b */ /* 0x003fe20003800000 */
.L_x_9134:
[----:B------:R-:W-:Y:S01]  /*c9a0*/  @!PT LDS RZ, [RZ] ;  /* 0x00000000fffff984 */ /* 0x000fe20000000800 */
[----:B------:R-:W-:Y:S01]  /*c9b0*/  @!PT LDS RZ, [RZ] ;  /* 0x00000000fffff984 */ /* 0x000fe20000000800 */
[----:B------:R-:W-:Y:S01]  /*c9c0*/  @!PT LDS RZ, [RZ] ;  /* 0x00000000fffff984 */ /* 0x000fe20000000800 */
[----:B------:R0:W-:Y:S01]  /*c9d0*/  @!P0 LDGSTS.E.BYPASS.LTC128B.128 [R9+0x18400], desc[UR36][R4.64], !P1 ;  /* 0x1840000004098fae */ /* 0x0001e2000c901d64 */
[----:B------:R-:W-:Y:S01]  /*c9e0*/  ISETP.GE.AND P0, PT, R8, R3, PT ;  /* 0x000000030800720c */ /* 0x000fe20003f06270 */
[----:B------:R-:W-:Y:S01]  /*c9f0*/  VIADD R8, R32, 0x20 ;  /* 0x0000002020087836 */ /* 0x000fe20000000000 */
[----:B------:R-:W-:-:S11]  /*ca00*/  MOV R13, R6 ;  /* 0x00000006000d7202 */ /* 0x000fd60000000f00 */
[----:B------:R-:W-:Y:S01]  /*ca10*/  @!P0 LEA R21, R16, UR43, 0x1 ;  /* 0x0000002b10158c11 */ /* 0x000fe2000f8e08ff */
[----:B0-----:R-:W-:-:S07]  /*ca20*/  IMAD.MOV.U32 R7, RZ, RZ, R14 ;  /* 0x000000ffff077224 */ /* 0x001fce00078e000e */
[----:B------:R-:W-:Y:S05]  /*ca30*/  WARPSYNC.COLLECTIVE R15, `(.L_x_9135) ;  /* 0x000000000f087348 */ /* 0x000fea0003c00000 */
[----:B------:R0:W1:Y:S02]  /*ca40*/  SHFL.IDX P6, R14, R13, R12, R11 ;  /* 0x0000000c0d0e7389 */ /* 0x00006400000c000b */
[----:B01----:R-:W-:Y:S01]  /*ca50*/  ENDCOLLECTIVE ;  /* 0x000000000000791b */ /* 0x003fe20003800000 */
.L_x_9135:
[----:B------:R-:W-:Y:S01]  /*ca60*/  MOV R13, R0 ;  /* 0x00000000000d7202 */ /* 0x000fe20000000f00 */
[----:B------:R-:W-:Y:S01]  /*ca70*/  IMAD.MOV.U32 R12, RZ, RZ, 0x2 ;  /* 0x00000002ff0c7424 */ /* 0x000fe200078e00ff */
[----:B------:R-:W-:-:S13]  /*ca80*/  @!P0 LEA R4, P2, R24, R14, 0x1 ;  /* 0x0000000e18048211 */ /* 0x000fda00078408ff */
[----:B------:R-:W-:Y:S05]  /*ca90*/  WARPSYNC.COLLECTIVE R15, `(.L_x_9136) ;  /* 0x000000000f087348 */ /* 0x000fea0003c00000 */
[----:B------:R0:W1:Y:S02]  /*caa0*/  SHFL.IDX P6, R14, R13, R12, R11 ;  /* 0x0000000c0d0e7389 */ /* 0x00006400000c000b */
[----:B01----:R-:W-:Y:S01]  /*cab0*/  ENDCOLLECTIVE ;  /* 0x000000000000791b */ /* 0x003fe20003800000 */
.L_x_9136:
[----:B------:R-:W-:-:S05]  /*cac0*/  @!P0 IMAD.X R5, RZ, RZ, R7, P2 ;  /* 0x000000ffff058224 */ /* 0x000fca00010e0607 */
        /* <DEDUP_REMOVED lines=12> */
.L_x_9137:
[----:B------:R-:W-:Y:S01]  /*cb90*/  MOV R13, R0 ;  /* 0x00000000000d7202 */ /* 0x000fe20000000f00 */
[----:B------:R-:W-:Y:S01]  /*cba0*/  IMAD.MOV.U32 R12, RZ, RZ, 0x3 ;  /* 0x00000003ff0c7424 */ /* 0x000fe200078e00ff */
[----:B------:R-:W-:-:S13]  /*cbb0*/  @!P0 LEA R4, P2, R24, R14, 0x1 ;  /* 0x0000000e18048211 */ /* 0x000fda00078408ff */
[----:B------:R-:W-:Y:S05]  /*cbc0*/  WARPSYNC.COLLECTIVE R15, `(.L_x_9138) ;  /* 0x000000000f087348 */ /* 0x000fea0003c00000 */
[----:B------:R0:W1:Y:S02]  /*cbd0*/  SHFL.IDX P6, R14, R13, R12, R11 ;  /* 0x0000000c0d0e7389 */ /* 0x00006400000c000b */
[----:B01----:R-:W-:Y:S01]  /*cbe0*/  ENDCOLLECTIVE ;  /* 0x000000000000791b */ /* 0x003fe20003800000 */
.L_x_9138:
        /* <DEDUP_REMOVED lines=13> */
.L_x_9139:
[----:B------:R-:W-:Y:S01]  /*ccc0*/  MOV R13, R0 ;  /* 0x00000000000d7202 */ /* 0x000fe20000000f00 */
[----:B------:R-:W-:Y:S01]  /*ccd0*/  IMAD.MOV.U32 R12, RZ, RZ, 0x4 ;  /* 0x00000004ff0c7424 */ /* 0x000fe200078e00ff */
[----:B------:R-:W-:-:S13]  /*cce0*/  @!P0 LEA R4, P2, R24, R14, 0x1 ;  /* 0x0000000e18048211 */ /* 0x000fda00078408ff */
[----:B------:R-:W-:Y:S05]  /*ccf0*/  WARPSYNC.COLLECTIVE R15, `(.L_x_9140) ;  /* 0x000000000f087348 */ /* 0x000fea0003c00000 */
[----:B------:R0:W1:Y:S02]  /*cd00*/  SHFL.IDX P6, R14, R13, R12, R11 ;  /* 0x0000000c0d0e7389 */ /* 0x00006400000c000b */
[----:B01----:R-:W-:Y:S01]  /*cd10*/  ENDCOLLECTIVE ;  /* 0x000000000000791b */ /* 0x003fe20003800000 */
.L_x_9140:
        /* <DEDUP_REMOVED lines=13> */
.L_x_9141:
[----:B------:R-:W-:Y:S01]  /*cdf0*/  MOV R13, R0 ;  /* 0x00000000000d7202 */ /* 0x000fe20000000f00 */
[----:B------:R-:W-:Y:S01]  /*ce00*/  IMAD.MOV.U32 R12, RZ, RZ, 0x5 ;  /* 0x00000005ff0c7424 */ /* 0x000fe200078e00ff */
[----:B------:R-:W-:-:S13]  /*ce10*/  @!P0 LEA R4, P2, R24, R14, 0x1 ;  /* 0x0000000e18048211 */ /* 0x000fda00078408ff */
[----:B------:R-:W-:Y:S05]  /*ce20*/  WARPSYNC.COLLECTIVE R15, `(.L_x_9142) ;  /* 0x000000000f087348 */ /* 0x000fea0003c00000 */
[----:B------:R0:W1:Y:S02]  /*ce30*/  SHFL.IDX P6, R14, R13, R12, R11 ;  /* 0x0000000c0d0e7389 */ /* 0x00006400000c000b */
[----:B01----:R-:W-:Y:S01]  /*ce40*/  ENDCOLLECTIVE ;  /* 0x000000000000791b */ /* 0x003fe20003800000 */
.L_x_9142:
[----:B------:R-:W-:-:S05]  /*ce50*/  @!P0 IMAD.X R5, RZ, RZ, R7, P2 ;  /* 0x000000ffff058224 */ /* 0x000fca00010e0607 */
[----:B------:R-:W-:Y:S01]  /*ce60*/  @!PT LDS RZ, [RZ] ;  /* 0x00000000fffff984 */ /* 0x000fe20000000800 */
[----:B------:R-:W-:Y:S01]  /*ce70*/  @!PT LDS RZ, [RZ] ;  /* 0x00000000fffff984 */ /* 0x000fe20000000800 */
[----:B------:R-:W-:Y:S01]  /*ce80*/  @!PT LDS RZ, [RZ] ;  /* 0x00000000fffff984 */ /* 0x000fe20000000800 */
[----:B------:R0:W-:Y:S01]  /*ce90*/  @!P0 LDGSTS.E.BYPASS.LTC128B.128 [R9+0x1a400], desc[UR36][R4.64], !P1 ;  /* 0x1a40000004098fae */ /* 0x0001e2000c901d64 */
[----:B------:R-:W-:Y:S02]  /*cea0*/  ISETP.GE.AND P0, PT, R8, R3, PT ;  /* 0x000000030800720c */ /* 0x000fe40003f06270 */
[----:B------:R-:W-:-:S11]  /*ceb0*/  MOV R13, R6 ;  /* 0x00000006000d7202 */ /* 0x000fd60000000f00 */
[----:B------:R-:W-:Y:S01]  /*cec0*/  @!P0 LEA R21, R16, UR43, 0x1 ;  /* 0x0000002b10158c11 */ /* 0x000fe2000f8e08ff */
[----:B0-----:R-:W-:-:S07]  /*ced0*/  IMAD.MOV.U32 R7, RZ, RZ, R14 ;  /* 0x000000ffff077224 */ /* 0x001fce00078e000e */
[----:B------:R-:W-:Y:S05]  /*cee0*/  WARPSYNC.COLLECTIVE R15, `(.L_x_9143) ;  /* 0x000000000f087348 */ /* 0x000fea0003c00000 */
[----:B------:R0:W1:Y:S02]  /*cef0*/  SHFL.IDX P6, R14, R13, R12, R11 ;  /* 0x0000000c0d0e7389 */ /* 0x00006400000c000b */
[----:B01----:R-:W-:Y:S01]  /*cf00*/  ENDCOLLECTIVE ;  /* 0x000000000000791b */ /* 0x003fe20003800000 */
.L_x_9143:
[----:B------:R-:W-:Y:S01]  /*cf10*/  IMAD.MOV.U32 R13, RZ, RZ, R0 ;  /* 0x000000ffff0d7224 */ /* 0x000fe200078e0000 */
[----:B------:R-:W-:Y:S02]  /*cf20*/  MOV R12, 0x6 ;  /* 0x00000006000c7802 */ /* 0x000fe40000000f00 */
[----:B------:R-:W-:-:S13]  /*cf30*/  @!P0 LEA R4, P2, R24, R14, 0x1 ;  /* 0x0000000e18048211 */ /* 0x000fda00078408ff */
[----:B------:R-:W-:Y:S05]  /*cf40*/  WARPSYNC.COLLECTIVE R15, `(.L_x_9144) ;  /* 0x000000000f087348 */ /* 0x000fea0003c00000 */
[----:B------:R0:W1:Y:S02]  /*cf50*/  SHFL.IDX P6, R14, R13, R12, R11 ;  /* 0x0000000c0d0e7389 */ /* 0x00006400000c000b */
[----:B01----:R-:W-:Y:S01]  /*cf60*/  ENDCOLLECTIVE ;  /* 0x000000000000791b */ /* 0x003fe20003800000 */
.L_x_9144:
[----:B------:R-:W-:-:S05]  /*cf70*/  @!P0 IMAD.X R5, RZ, RZ, R7, P2 ;  /* 0x000000ffff058224 */ /* 0x000fca00010e0607 */
[----:B------:R-:W-:Y:S01]  /*cf80*/  @!PT LDS RZ, [RZ] ;  /* 0x00000000fffff984 */ /* 0x000fe20000000800 */
[----:B------:R-:W-:Y:S01]  /*cf90*/  @!PT LDS RZ, [RZ] ;  /* 0x00000000fffff984 */ /* 0x000fe20000000800 */
[----:B------:R-:W-:Y:S01]  /*cfa0*/  @!PT LDS RZ, [RZ] ;  /* 0x00000000fffff984 */ /* 0x000fe20000000800 */
[----:B------:R0:W-:Y:S01]  /*cfb0*/  @!P0 LDGSTS.E.BYPASS.LTC128B.128 [R21+0x1ac00], desc[UR36][R4.64], !P1 ;  /* 0x1ac0000004158fae */ /* 0x0001e2000c901d64 */
[----:B------:R-:W-:Y:S01]  /*cfc0*/  IMAD.MOV.U32 R13, RZ, RZ, R6 ;  /* 0x000000ffff0d7224 */ /* 0x000fe200078e0006 */
[----:B0-----:R-:W-:Y:S01]  /*cfd0*/  IADD3 R4, R32, 0x60, RZ ;  /* 0x0000006020047810 */ /* 0x001fe20007ffe0ff */
[----:B------:R-:W-:-:S03]  /*cfe0*/  IMAD.MOV.U32 R7, RZ, RZ, R14 ;  /* 0x000000ffff077224 */ /* 0x000fc600078e000e */
[----:B------:R-:W-:-:S13]  /*cff0*/  ISETP.GE.AND P0, PT, R4, R3, PT ;  /* 0x000000030400720c */ /* 0x000fda0003f06270 */
[----:B------:R-:W-:Y:S05]  /*d000*/  WARPSYNC.COLLECTIVE R15, `(.L_x_9145) ;  /* 0x000000000f087348 */ /* 0x000fea0003c00000 */
[----:B------:R0:W1:Y:S02]  /*d010*/  SHFL.IDX P6, R14, R13, R12, R11 ;  /* 0x0000000c0d0e7389 */ /* 0x00006400000c000b */
[----:B01----:R-:W-:Y:S01]  /*d020*/  ENDCOLLECTIVE ;  /* 0x000000000000791b */ /* 0x003fe20003800000 */
.L_x_9145:
[----:B------:R-:W-:Y:S01]  /*d030*/  @!P0 LEA R9, R16, UR43, 0x1 ;  /* 0x0000002b10098c11 */ /* 0x000fe2000f8e08ff */
[----:B------:R-:W-:Y:S01]  /*d040*/  IMAD.MOV.U32 R13, RZ, RZ, R0 ;  /* 0x000000ffff0d7224 */ /* 0x000fe200078e0000 */
[----:B------:R-:W-:Y:S02]  /*d050*/  MOV R12, 0x7 ;  /* 0x00000007000c7802 */ /* 0x000fe40000000f00 */
[----:B------:R-:W-:-:S13]  /*d060*/  @!P0 LEA R4, P2, R24, R14, 0x1 ;  /* 0x0000000e18048211 */ /* 0x000fda00078408ff */
[----:B------:R-:W-:Y:S05]  /*d070*/  WARPSYNC.COLLECTIVE R15, `(.L_x_9146) ;  /* 0x000000000f087348 */ /* 0x000fea0003c00000 */
[----:B------:R0:W1:Y:S02]  /*d080*/  SHFL.IDX P6, R14, R13, R12, R11 ;  /* 0x0000000c0d0e7389 */ /* 0x00006400000c000b */
[----:B01----:R-:W-:Y:S01]  /*d090*/  ENDCOLLECTIVE ;  /* 0x000000000000791b */ /* 0x003fe20003800000 */
.L_x_9146:
[----:B------:R-:W-:-:S05]  /*d0a0*/  @!P0 IMAD.X R5, RZ, RZ, R7, P2 ;  /* 0x000000ffff058224 */ /* 0x000fca00010e0607 */
[----:B------:R-:W-:Y:S01]  /*d0b0*/  @!PT LDS RZ, [RZ] ;  /* 0x00000000fffff984 */ /* 0x000fe20000000800 */
[----:B------:R-:W-:Y:S01]  /*d0c0*/  @!PT LDS RZ, [RZ] ;  /* 0x00000000fffff984 */ /* 0x000fe20000000800 */
[----:B------:R-:W-:Y:S01]  /*d0d0*/  @!PT LDS RZ, [RZ] ;  /* 0x00000000fffff984 */ /* 0x000fe20000000800 */
[----:B------:R0:W-:Y:S01]  /*d0e0*/  @!P0 LDGSTS.E.BYPASS.LTC128B.128 [R9+0x1b400], desc[UR36][R4.64], !P1 ;  /* 0x1b40000004098fae */ /* 0x0001e2000c901d64 */
[----:B------:R-:W-:Y:S02]  /*d0f0*/  IMAD.MOV.U32 R13, RZ, RZ, R6 ;  /* 0x000000ffff0d7224 */ /* 0x000fe400078e0006 */
[----:B------:R-:W-:-:S07]  /*d100*/  IMAD.MOV.U32 R7, RZ, RZ, R14 ;  /* 0x000000ffff077224 */ /* 0x000fce00078e000e */
[----:B0-----:R-:W-:Y:S05]  /*d110*/  WARPSYNC.COLLECTIVE R15, `(.L_x_9147) ;  /* 0x000000000f087348 */ /* 0x001fea0003c00000 */
[----:B------:R1:W2:Y:S02]  /*d120*/  SHFL.IDX P6, R14, R13, R12, R11 ;  /* 0x0000000c0d0e7389 */ /* 0x0002a400000c000b */
[----:B012---:R-:W-:Y:S01]  /*d130*/  ENDCOLLECTIVE ;  /* 0x000000000000791b */ /* 0x007fe20003800000 */
.L_x_9147:
[----:B------:R-:W-:Y:S05]  /*d140*/  BRA `(.L_x_9148) ;  /* 0xffffffd0009c7947 */ /* 0x000fea000383ffff */
.L_x_9082:
[----:B0-----:R-:W-:-:S04]  /*d150*/  MOV R3, UR43 ;  /* 0x0000002b00037c02 */ /* 0x001fc80008000f00 */
[----:B------:R0:W1:Y:S03]  /*d160*/  SYNCS.PHASECHK.TRANS64.TRYWAIT P0, [R3+URZ+0x22820], R0 ;  /* 0x02282000030075a7 */ /* 0x000066000800017f */
[----:B-1----:R-:W-:Y:S05]  /*d170*/  @!P0 NANOSLEEP.SYNCS 0x989680 ;  /* 0x009896800000895d */ /* 0x002fea0003900000 */
[----:B------:R-:W1:Y:S02]  /*d180*/  @!P0 SYNCS.PHASECHK.TRANS64 P0, [R3+URZ+0x22820], R0 ;  /* 0x02282000030085a7 */ /* 0x000e64000800007f */
[----:B-1----:R-:W-:Y:S05]  /*d190*/  @!P0 BRA `(.L_x_9082) ;  /* 0xfffffffc00ec8947 */ /* 0x002fea000383ffff */
[----:B------:R-:W-:Y:S05]  /*d1a0*/  BRA `(.L_x_9149) ;  /* 0xffffffd000cc7947 */ /* 0x000fea000383ffff */
.L_x_9084:
[----:B0-----:R-:W-:-:S04]  /*d1b0*/  IMAD.U32 R3, RZ, RZ, UR43 ;  /* 0x0000002bff037e24 */ /* 0x001fc8000f8e00ff */
[----:B------:R0:W1:Y:S03]  /*d1c0*/  SYNCS.PHASECHK.TRANS64.TRYWAIT P0, [R3+URZ+0x22860], R0 ;  /* 0x02286000030075a7 */ /* 0x000066000800017f */
[----:B-1----:R-:W-:Y:S05]  /*d1d0*/  @!P0 NANOSLEEP.SYNCS 0x989680 ;  /* 0x009896800000895d */ /* 0x002fea0003900000 */
[----:B------:R-:W1:Y:S02]  /*d1e0*/  @!P0 SYNCS.PHASECHK.TRANS64 P0, [R3+URZ+0x22860], R0 ;  /* 0x02286000030085a7 */ /* 0x000e64000800007f */
[----:B-1----:R-:W-:Y:S05]  /*d1f0*/  @!P0 BRA `(.L_x_9084) ;  /* 0xfffffffc00ec8947 */ /* 0x002fea000383ffff */
[----:B------:R-:W-:Y:S05]  /*d200*/  BRA `(.L_x_9150) ;  /* 0xffffffd000c87947 */ /* 0x000fea000383ffff */
.L_x_9085:
        /* <DEDUP_REMOVED lines=8> */
.L_x_9152:
[----:B------:R-:W-:Y:S05]  /*d290*/  BSYNC B0 ;  /* 0x0000000000007941 */ /* 0x000fea0003800000 */
.L_x_9151:
[----:B------:R-:W-:Y:S01]  /*d2a0*/  IMAD.MOV.U32 R13, RZ, RZ, R17 ;  /* 0x000000ffff0d7224 */ /* 0x000fe200078e0011 */
[----:B------:R-:W-:Y:S01]  /*d2b0*/  MOV R11, 0x181f ;  /* 0x0000181f000b7802 */ /* 0x000fe20000000f00 */
[----:B------:R-:W-:Y:S01]  /*d2c0*/  IMAD.MOV.U32 R12, RZ, RZ, RZ ;  /* 0x000000ffff0c7224 */ /* 0x000fe200078e00ff */
[----:B------:R-:W-:Y:S01]  /*d2d0*/  MOV R0, R14 ;  /* 0x0000000e00007202 */ /* 0x000fe20000000f00 */
[----:B------:R-:W-:Y:S01]  /*d2e0*/  IMAD.MOV.U32 R15, RZ, RZ, -0x1 ;  /* 0xffffffffff0f7424 */ /* 0x000fe200078e00ff */
[----:B------:R-:W-:Y:S01]  /*d2f0*/  LEA R21, R16, UR43, 0x1 ;  /* 0x0000002b10157c11 */ /* 0x000fe2000f8e08ff */
[----:B------:R-:W-:Y:S01]  /*d300*/  IMAD.SHL.U32 R24, R24, 0x2, RZ ;  /* 0x0000000218187824 */ /* 0x000fe200078e00ff */
[----:B------:R-:W-:Y:S01]  /*d310*/  LOP3.LUT P2, RZ, R6, 0x2, RZ, 0xc0, !PT ;  /* 0x0000000206ff7812 */ /* 0x000fe2000784c0ff */
[----:B------:R-:W-:-:S12]  /*d320*/  IMAD.MOV.U32 R8, RZ, RZ, RZ ;  /* 0x000000ffff087224 */ /* 0x000fd800078e00ff */
[----:B------:R-:W-:Y:S05]  /*d330*/  WARPSYNC.COLLECTIVE R15, `(.L_x_9153) ;  /* 0x000000000f087348 */ /* 0x000fea0003c00000 */
[----:B------:R0:W1:Y:S02]  /*d340*/  SHFL.IDX P6, R14, R13, R12, R11 ;  /* 0x0000000c0d0e7389 */ /* 0x00006400000c000b */
[----:B01----:R-:W-:Y:S01]  /*d350*/  ENDCOLLECTIVE ;  /* 0x000000000000791b */ /* 0x003fe20003800000 */
.L_x_9153:
[----:B------:R-:W-:-:S04]  /*d360*/  LOP3.LUT P1, RZ, R6, 0x4, RZ, 0xc0, !PT ;  /* 0x0000000406ff7812 */ /* 0x000fc8000782c0ff */
[----:B------:R-:W-:Y:S01]  /*d370*/  ISETP.LT.OR P3, PT, R35, 0x1, !P1 ;  /* 0x000000012300780c */ /* 0x000fe20004f61670 */
[----:B------:R-:W-:Y:S02]  /*d380*/  IMAD.MOV.U32 R13, RZ, RZ, R3 ;  /* 0x000000ffff0d7224 */ /* 0x000fe400078e0003 */
[----:B------:R-:W-:Y:S01]  /*d390*/  IMAD.MOV.U32 R12, RZ, RZ, 0x1 ;  /* 0x00000001ff0c7424 */ /* 0x000fe200078e00ff */
[----:B------:R-:W-:-:S13]  /*d3a0*/  IADD3 R4, P0, R14, R24, RZ ;  /* 0x000000180e047210 */ /* 0x000fda0007f1e0ff */
[----:B------:R-:W-:Y:S05]  /*d3b0*/  WARPSYNC.COLLECTIVE R15, `(.L_x_9154) ;  /* 0x000000000f087348 */ /* 0x000fea0003c00000 */
[----:B------:R0:W1:Y:S02]  /*d3c0*/  SHFL.IDX P6, R14, R13, R12, R11 ;  /* 0x0000000c0d0e7389 */ /* 0x00006400000c000b */
[----:B01----:R-:W-:Y:S01]  /*d3d0*/  ENDCOLLECTIVE ;  /* 0x000000000000791b */ /* 0x003fe20003800000 */
.L_x_9154:
[----:B------:R-:W-:Y:S02]  /*d3e0*/  IADD3.X R5, RZ, R0, RZ, P0, !PT ;  /* 0x00000000ff057210 */ /* 0x000fe400007fe4ff */
[----:B------:R-:W-:Y:S01]  /*d3f0*/  ISETP.LT.OR P0, PT, R35, 0x1, P4 ;  /* 0x000000012300780c */ /* 0x000fe20002701670 */
        /* <DEDUP_REMOVED lines=10> */
.L_x_9155:
[----:B------:R-:W-:Y:S01]  /*d4a0*/  @!PT LDS RZ, [RZ] ;  /* 0x00000000fffff984 */ /* 0x000fe20000000800 */
[----:B------:R-:W-:Y:S01]  /*d4b0*/  @!PT LDS RZ, [RZ] ;  /* 0x00000000fffff984 */ /* 0x000fe20000000800 */
[----:B------:R-:W-:Y:S01]  /*d4c0*/  @!PT LDS RZ, [RZ] ;  /* 0x00000000fffff984 */ /* 0x000fe20000000800 */
[----:B------:R-:W-:Y:S01]  /*d4d0*/  LDGSTS.E.BYPASS.LTC128B.128 [R21+0x3400], desc[UR36][R4.64+0x80], !P0 ;  /* 0x0340008004157fae */ /* 0x000fe2000c101d64 */
[----:B------:R-:W-:-:S03]  /*d4e0*/  LOP3.LUT P0, RZ, R6, 0x8, RZ, 0xc0, !PT ;  /* 0x0000000806ff7812 */ /* 0x000fc6000780c0ff */
[----:B------:R-:W-:Y:S01]  /*d4f0*/  LDGSTS.E.BYPASS.LTC128B.128 [R21+0x6400], desc[UR36][R4.64+0x100], !P3 ;  /* 0x0640010004157fae */ /* 0x000fe2000d901d64 */
[----:B------:R-:W-:Y:S02]  /*d500*/  ISETP.LT.OR P3, PT, R35, 0x1, !P0 ;  /* 0x000000012300780c */ /* 0x000fe40004761670 */
[----:B------:R-:W-:Y:S01]  /*d510*/  MOV R13, R3 ;  /* 0x00000003000d7202 */ /* 0x000fe20000000f00 */
[----:B------:R-:W-:-:S10]  /*d520*/  IMAD.MOV.U32 R12, RZ, RZ, 0x2 ;  /* 0x00000002ff0c7424 */ /* 0x000fd400078e00ff */
[----:B------:R0:W-:Y:S02]  /*d530*/  LDGSTS.E.BYPASS.LTC128B.128 [R21+0x9400], desc[UR36][R4.64+0x180], !P3 ;  /* 0x0940018004157fae */ /* 0x0001e4000d901d64 */
[----:B0-----:R-:W-:-:S13]  /*d540*/  IADD3 R4, P3, R14, R24, RZ ;  /* 0x000000180e047210 */ /* 0x001fda0007f7e0ff */
[----:B------:R-:W-:Y:S05]  /*d550*/  WARPSYNC.COLLECTIVE R15, `(.L_x_9156) ;  /* 0x000000000f087348 */ /* 0x000fea0003c00000 */
[----:B------:R0:W1:Y:S02]  /*d560*/  SHFL.IDX P6, R14, R13, R12, R11 ;  /* 0x0000000c0d0e7389 */ /* 0x00006400000c000b */
[----:B01----:R-:W-:Y:S01]  /*d570*/  ENDCOLLECTIVE ;  /* 0x000000000000791b */ /* 0x003fe20003800000 */
.L_x_9156:
[----:B------:R-:W-:Y:S01]  /*d580*/  IMAD.X R5, RZ, RZ, R0, P3 ;  /* 0x000000ffff057224 */ /* 0x000fe200018e0600 */
[----:B------:R-:W-:Y:S02]  /*d590*/  ISETP.LT.OR P3, PT, R35, 0x11, P4 ;  /* 0x000000112300780c */ /* 0x000fe40002761670 */
        /* <DEDUP_REMOVED lines=10> */
.L_x_9157:
[----:B------:R-:W-:Y:S01]  /*d640*/  @!PT LDS RZ, [RZ] ;  /* 0x00000000fffff984 */ /* 0x000fe20000000800 */
[----:B------:R-:W-:Y:S01]  /*d650*/  @!PT LDS RZ, [RZ] ;  /* 0x00000000fffff984 */ /* 0x000fe20000000800 */
[----:B------:R-:W-:Y:S01]  /*d660*/  @!PT LDS RZ, [RZ] ;  /* 0x00000000fffff984 */ /* 0x000fe20000000800 */
[----:B------:R-:W-:Y:S01]  /*d670*/  LDGSTS.E.BYPASS.LTC128B.128 [R21+0x3c00], desc[UR36][R4.64+0x80], !P3 ;  /* 0x03c0008004157fae */ /* 0x000fe2000d901d64 */
[----:B------:R-:W-:Y:S01]  /*d680*/  ISETP.LT.OR P3, PT, R35, 0x11, !P1 ;  /* 0x000000112300780c */ /* 0x000fe20004f61670 */
[----:B------:R-:W-:Y:S01]  /*d690*/  IMAD.MOV.U32 R13, RZ, RZ, R3 ;  /* 0x000000ffff0d7224 */ /* 0x000fe200078e0003 */
[----:B------:R-:W-:-:S11]  /*d6a0*/  MOV R12, 0x3 ;  /* 0x00000003000c7802 */ /* 0x000fd60000000f00 */
[----:B------:R-:W-:Y:S01]  /*d6b0*/  LDGSTS.E.BYPASS.LTC128B.128 [R21+0x6c00], desc[UR36][R4.64+0x100], !P3 ;  /* 0x06c0010004157fae */ /* 0x000fe2000d901d64 */
[----:B------:R-:W-:-:S13]  /*d6c0*/  ISETP.LT.OR P3, PT, R35, 0x11, !P0 ;  /* 0x000000112300780c */ /* 0x000fda0004761670 */
[----:B------:R0:W-:Y:S02]  /*d6d0*/  LDGSTS.E.BYPASS.LTC128B.128 [R21+0x9c00], desc[UR36][R4.64+0x180], !P3 ;  /* 0x09c0018004157fae */ /* 0x0001e4000d901d64 */
[----:B0-----:R-:W-:-:S13]  /*d6e0*/  IADD3 R4, P3, R14, R24, RZ ;  /* 0x000000180e047210 */ /* 0x001fda0007f7e0ff */
[----:B------:R-:W-:Y:S05]  /*d6f0*/  WARPSYNC.COLLECTIVE R15, `(.L_x_9158) ;  /* 0x000000000f087348 */ /* 0x000fea0003c00000 */
[----:B------:R0:W1:Y:S02]  /*d700*/  SHFL.IDX P6, R14, R13, R12, R11 ;  /* 0x0000000c0d0e7389 */ /* 0x00006400000c000b */
[----:B01----:R-:W-:Y:S01]  /*d710*/  ENDCOLLECTIVE ;  /* 0x000000000000791b */ /* 0x003fe20003800000 */
.L_x_9158:
[----:B------:R-:W-:Y:S01]  /*d720*/  IMAD.X R5, RZ, RZ, R0, P3 ;  /* 0x000000ffff057224 */ /* 0x000fe200018e0600 */
[----:B------:R-:W-:Y:S01]  /*d730*/  ISETP.LT.OR P3, PT, R35, 0x21, P4 ;  /* 0x000000212300780c */ /* 0x000fe20002761670 */
        /* <DEDUP_REMOVED lines=10> */
.L_x_9159:
[----:B------:R-:W-:Y:S01]  /*d7e0*/  @!PT LDS RZ, [RZ] ;  /* 0x00000000fffff984 */ /* 0x000fe20000000800 */
[----:B------:R-:W-:Y:S01]  /*d7f0*/  @!PT LDS RZ, [RZ] ;  /* 0x00000000fffff984 */ /* 0x000fe20000000800 */
[----:B------:R-:W-:Y:S01]  /*d800*/  @!PT LDS RZ, [RZ] ;  /* 0x00000000fffff984 */ /* 0x000fe20000000800 */
[----:B------:R-:W-:Y:S01]  /*d810*/  LDGSTS.E.BYPASS.LTC128B.128 [R21+0x4400], desc[UR36][R4.64+0x80], !P3 ;  /* 0x0440008004157fae */ /* 0x000fe2000d901d64 */
[----:B------:R-:W-:Y:S01]  /*d820*/  ISETP.LT.OR P3, PT, R35, 0x21, !P1 ;  /* 0x000000212300780c */ /* 0x000fe20004f61670 */
[----:B------:R-:W-:Y:S02]  /*d830*/  IMAD.MOV.U32 R13, RZ, RZ, R3 ;  /* 0x000000ffff0d7224 */ /* 0x000fe400078e0003 */
[----:B------:R-:W-:-:S10]  /*d840*/  IMAD.MOV.U32 R12, RZ, RZ, 0x4 ;  /* 0x00000004ff0c7424 */ /* 0x000fd400078e00ff */
[----:B------:R-:W-:Y:S01]  /*d850*/  LDGSTS.E.BYPASS.LTC128B.128 [R21+0x7400], desc[UR36][R4.64+0x100], !P3 ;  /* 0x0740010004157fae */ /* 0x000fe2000d901d64 */
[----:B------:R-:W-:-:S13]  /*d860*/  ISETP.LT.OR P3, PT, R35, 0x21, !P0 ;  /* 0x000000212300780c */ /* 0x000fda0004761670 */
[----:B------:R0:W-:Y:S02]  /*d870*/  LDGSTS.E.BYPASS.LTC128B.128 [R21+0xa400], desc[UR36][R4.64+0x180], !P3 ;  /* 0x0a40018004157fae */ /* 0x0001e4000d901d64 */
[----:B0-----:R-:W-:-:S13]  /*d880*/  IADD3 R4, P3, R14, R24, RZ ;  /* 0x000000180e047210 */ /* 0x001fda0007f7e0ff */
[----:B------:R-:W-:Y:S05]  /*d890*/  WARPSYNC.COLLECTIVE R15, `(.L_x_9160) ;  /* 0x000000000f087348 */ /* 0x000fea0003c00000 */
[----:B------:R0:W1:Y:S02]  /*d8a0*/  SHFL.IDX P6, R14, R13, R12, R11 ;  /* 0x0000000c0d0e7389 */ /* 0x00006400000c000b */
[----:B01----:R-:W-:Y:S01]  /*d8b0*/  ENDCOLLECTIVE ;  /* 0x000000000000791b */ /* 0x003fe20003800000 */
.L_x_9160:
        /* <DEDUP_REMOVED lines=12> */
.L_x_9161:
[----:B------:R-:W-:Y:S01]  /*d980*/  @!PT LDS RZ, [RZ] ;  /* 0x00000000fffff984 */ /* 0x000fe20000000800 */
[----:B------:R-:W-:Y:S01]  /*d990*/  @!PT LDS RZ, [RZ] ;  /* 0x00000000fffff984 */ /* 0x000fe20000000800 */
[----:B------:R-:W-:Y:S01]  /*d9a0*/  @!PT LDS RZ, [RZ] ;  /* 0x00000000fffff984 */ /* 0x000fe20000000800 */
[----:B------:R-:W-:Y:S01]  /*d9b0*/  LDGSTS.E.BYPASS.LTC128B.128 [R21+0x4c00], desc[UR36][R4.64+0x80], !P3 ;  /* 0x04c0008004157fae */ /* 0x000fe2000d901d64 */
[----:B------:R-:W-:Y:S02]  /*d9c0*/  ISETP.LT.OR P3, PT, R35, 0x31, !P1 ;  /* 0x000000312300780c */ /* 0x000fe40004f61670 */
[----:B------:R-:W-:Y:S01]  /*d9d0*/  MOV R13, R3 ;  /* 0x00000003000d7202 */ /* 0x000fe20000000f00 */
        /* <DEDUP_REMOVED lines=8> */
.L_x_9162:
[----:B------:R-:W-:Y:S01]  /*da60*/  IMAD.X R5, RZ, RZ, R0, P3 ;  /* 0x000000ffff057224 */ /* 0x000fe200018e0600 */
[----:B------:R-:W-:Y:S01]  /*da70*/  ISETP.LT.OR P3, PT, R35, 0x41, P4 ;  /* 0x000000412300780c */ /* 0x000fe20002761670 */
[----:B------:R-:W-:Y:S01]  /*da80*/  VIADD R0, R21, 0x400 ;  /* 0x0000040015007836 */ /* 0x000fe20000000000 */
        /* <DEDUP_REMOVED lines=10> */
.L_x_9163:
        /* <DEDUP_REMOVED lines=8> */
[----:B------:R-:W-:Y:S05]  /*dbb0*/  BRA `(.L_x_9164) ;  /* 0xffffffcc00ec7947 */ /* 0x000fea000383ffff */
.L_x_9092:
[----:B-1----:R1:W2:Y:S02]  /*dbc0*/  SYNCS.PHASECHK.TRANS64.TRYWAIT P0, [R32+URZ+0x22840], R31 ;  /* 0x0228401f200075a7 */ /* 0x0022a4000800017f */
[----:B--2---:R-:W-:Y:S05]  /*dbd0*/  @!P0 NANOSLEEP.SYNCS 0x989680 ;  /* 0x009896800000895d */ /* 0x004fea0003900000 */
[----:B------:R-:W2:Y:S02]  /*dbe0*/  @!P0 SYNCS.PHASECHK.TRANS64 P0, [R32+URZ+0x22840], R31 ;  /* 0x0228401f200085a7 */ /* 0x000ea4000800007f */
[----:B--2---:R-:W-:Y:S05]  /*dbf0*/  @!P0 BRA `(.L_x_9092) ;  /* 0xfffffffc00f08947 */ /* 0x004fea000383ffff */
[----:B------:R-:W-:Y:S05]  /*dc00*/  BRA `(.L_x_9165) ;  /* 0xffffffd000ec7947 */ /* 0x000fea000383ffff */
.L_x_9093:
        /* <DEDUP_REMOVED lines=8> */
.L_x_9167:
[----:B------:R-:W-:Y:S05]  /*dc90*/  BSYNC B1 ;  /* 0x0000000000017941 */ /* 0x000fea0003800000 */
.L_x_9166:
        /* <DEDUP_REMOVED lines=9> */
.L_x_9168:
[----:B------:R-:W-:Y:S02]  /*dd30*/  IMAD.MOV.U32 R13, RZ, RZ, R3 ;  /* 0x000000ffff0d7224 */ /* 0x000fe400078e0003 */
[----:B------:R-:W-:Y:S01]  /*dd40*/  IMAD.MOV.U32 R12, RZ, RZ, 0x1 ;  /* 0x00000001ff0c7424 */ /* 0x000fe200078e00ff */
[----:B------:R-:W-:-:S13]  /*dd50*/  IADD3 R4, P0, R14, R24, RZ ;  /* 0x000000180e047210 */ /* 0x000fda0007f1e0ff */
[----:B------:R-:W-:Y:S05]  /*dd60*/  WARPSYNC.COLLECTIVE R15, `(.L_x_9169) ;  /* 0x000000000f087348 */ /* 0x000fea0003c00000 */
[----:B------:R0:W1:Y:S02]  /*dd70*/  SHFL.IDX P6, R14, R13, R12, R11 ;  /* 0x0000000c0d0e7389 */ /* 0x00006400000c000b */
[----:B01----:R-:W-:Y:S01]  /*dd80*/  ENDCOLLECTIVE ;  /* 0x000000000000791b */ /* 0x003fe20003800000 */
.L_x_9169:
        /* <DEDUP_REMOVED lines=10> */
.L_x_9170:
[----:B------:R-:W-:Y:S01]  /*de30*/  MOV R13, R3 ;  /* 0x00000003000d7202 */ /* 0x000fe20000000f00 */
[----:B------:R-:W-:Y:S01]  /*de40*/  IMAD.MOV.U32 R12, RZ, RZ, 0x2 ;  /* 0x00000002ff0c7424 */ /* 0x000fe200078e00ff */
[----:B------:R-:W-:-:S13]  /*de50*/  IADD3 R6, P0, R14, R24, RZ ;  /* 0x000000180e067210 */ /* 0x000fda0007f1e0ff */
[----:B------:R-:W-:Y:S05]  /*de60*/  WARPSYNC.COLLECTIVE R15, `(.L_x_9171) ;  /* 0x000000000f087348 */ /* 0x000fea0003c00000 */
[----:B------:R0:W1:Y:S02]  /*de70*/  SHFL.IDX P6, R14, R13, R12, R11 ;  /* 0x0000000c0d0e7389 */ /* 0x00006400000c000b */
[----:B01----:R-:W-:Y:S01]  /*de80*/  ENDCOLLECTIVE ;  /* 0x000000000000791b */ /* 0x003fe20003800000 */
.L_x_9171:
        /* <DEDUP_REMOVED lines=10> */
.L_x_9172:
[----:B------:R-:W-:Y:S01]  /*df30*/  IMAD.MOV.U32 R13, RZ, RZ, R3 ;  /* 0x000000ffff0d7224 */ /* 0x000fe200078e0003 */
[----:B------:R-:W-:Y:S02]  /*df40*/  MOV R12, 0x3 ;  /* 0x00000003000c7802 */ /* 0x000fe40000000f00 */
[----:B------:R-:W-:-:S13]  /*df50*/  IADD3 R6, P0, R14, R24, RZ ;  /* 0x000000180e067210 */ /* 0x000fda0007f1e0ff */
[----:B------:R-:W-:Y:S05]  /*df60*/  WARPSYNC.COLLECTIVE R15, `(.L_x_9173) ;  /* 0x000000000f087348 */ /* 0x000fea0003c00000 */
[----:B------:R0:W1:Y:S02]  /*df70*/  SHFL.IDX P6, R14, R13, R12, R11 ;  /* 0x0000000c0d0e7389 */ /* 0x00006400000c000b */
[----:B01----:R-:W-:Y:S01]  /*df80*/  ENDCOLLECTIVE ;  /* 0x000000000000791b */ /* 0x003fe20003800000 */
.L_x_9173:
        /* <DEDUP_REMOVED lines=10> */
.L_x_9174:
[----:B------:R-:W-:Y:S02]  /*e030*/  IMAD.MOV.U32 R13, RZ, RZ, R3 ;  /* 0x000000ffff0d7224 */ /* 0x000fe400078e0003 */
[----:B------:R-:W-:Y:S01]  /*e040*/  IMAD.MOV.U32 R12, RZ, RZ, 0x4 ;  /* 0x00000004ff0c7424 */ /* 0x000fe200078e00ff */
[----:B------:R-:W-:-:S13]  /*e050*/  IADD3 R4, P0, R14, R24, RZ ;  /* 0x000000180e047210 */ /* 0x000fda0007f1e0ff */
[----:B------:R-:W-:Y:S05]  /*e060*/  WARPSYNC.COLLECTIVE R15, `(.L_x_9175) ;  /* 0x000000000f087348 */ /* 0x000fea0003c00000 */
[----:B------:R0:W1:Y:S02]  /*e070*/  SHFL.IDX P6, R14, R13, R12, R11 ;  /* 0x0000000c0d0e7389 */ /* 0x00006400000c000b */
[----:B01----:R-:W-:Y:S01]  /*e080*/  ENDCOLLECTIVE ;  /* 0x000000000000791b */ /* 0x003fe20003800000 */
.L_x_9175:
        /* <DEDUP_REMOVED lines=10> */
.L_x_9176:
[----:B------:R-:W-:Y:S01]  /*e130*/  MOV R13, R3 ;  /* 0x00000003000d7202 */ /* 0x000fe20000000f00 */
[----:B------:R-:W-:Y:S01]  /*e140*/  IMAD.MOV.U32 R12, RZ, RZ, 0x5 ;  /* 0x00000005ff0c7424 */ /* 0x000fe200078e00ff */
[----:B------:R-:W-:-:S13]  /*e150*/  IADD3 R4, P0, R14, R24, RZ ;  /* 0x000000180e047210 */ /* 0x000fda0007f1e0ff */
[----:B------:R-:W-:Y:S05]  /*e160*/  WARPSYNC.COLLECTIVE R15, `(.L_x_9177) ;  /* 0x000000000f087348 */ /* 0x000fea0003c00000 */
[----:B------:R0:W1:Y:S02]  /*e170*/  SHFL.IDX P6, R14, R13, R12, R11 ;  /* 0x0000000c0d0e7389 */ /* 0x00006400000c000b */
[----:B01----:R-:W-:Y:S01]  /*e180*/  ENDCOLLECTIVE ;  /* 0x000000000000791b */ /* 0x003fe20003800000 */
.L_x_9177:
        /* <DEDUP_REMOVED lines=10> */
.L_x_9178:
[----:B------:R-:W-:Y:S01]  /*e230*/  IMAD.MOV.U32 R37, RZ, RZ, R14 ;  /* 0x000000ffff257224 */ /* 0x000fe200078e000e */
[----:B------:R-:W-:Y:S06]  /*e240*/  BRA `(.L_x_9179) ;  /* 0xffffffd000447947 */ /* 0x000fec000383ffff */
.L_x_9098:
[----:B---3--:R3:W4:Y:S02]  /*e250*/  SYNCS.PHASECHK.TRANS64.TRYWAIT P0, [R32+URZ+0x22860], R31 ;  /* 0x0228601f200075a7 */ /* 0x008724000800017f */
[----:B----4-:R-:W-:Y:S05]  /*e260*/  @!P0 NANOSLEEP.SYNCS 0x989680 ;  /* 0x009896800000895d */ /* 0x010fea0003900000 */
[----:B------:R-:W4:Y:S02]  /*e270*/  @!P0 SYNCS.PHASECHK.TRANS64 P0, [R32+URZ+0x22860], R31 ;  /* 0x0228601f200085a7 */ /* 0x000f24000800007f */
[----:B----4-:R-:W-:Y:S05]  /*e280*/  @!P0 BRA `(.L_x_9098) ;  /* 0xfffffffc00f08947 */ /* 0x010fea000383ffff */
[----:B------:R-:W-:Y:S05]  /*e290*/  BRA `(.L_x_9180) ;  /* 0xffffffd000907947 */ /* 0x000fea000383ffff */
.L_x_9099:
        /* <DEDUP_REMOVED lines=8> */
.L_x_9182:
[----:B------:R-:W-:Y:S05]  /*e320*/  BSYNC B1 ;  /* 0x0000000000017941 */ /* 0x000fea0003800000 */
.L_x_9181:
[----:B------:R-:W-:Y:S01]  /*e330*/  IMAD.MOV.U32 R13, RZ, RZ, R3 ;  /* 0x000000ffff0d7224 */ /* 0x000fe200078e0003 */
[----:B------:R-:W-:Y:S01]  /*e340*/  MOV R11, 0x181f ;  /* 0x0000181f000b7802 */ /* 0x000fe20000000f00 */
[----:B------:R-:W-:Y:S01]  /*e350*/  IMAD.MOV.U32 R12, RZ, RZ, RZ ;  /* 0x000000ffff0c7224 */ /* 0x000fe200078e00ff */
[----:B------:R-:W-:Y:S01]  /*e360*/  MOV R5, R14 ;  /* 0x0000000e00057202 */ /* 0x000fe20000000f00 */
[----:B------:R-:W-:Y:S02]  /*e370*/  IMAD.MOV.U32 R15, RZ, RZ, -0x1 ;  /* 0xffffffffff0f7424 */ /* 0x000fe400078e00ff */
[----:B------:R-:W-:Y:S02]  /*e380*/  IMAD R17, R21, 0xc000, R0 ;  /* 0x0000c00015117824 */ /* 0x000fe400078e0200 */
[----:B------:R-:W-:-:S07]  /*e390*/  IMAD.MOV.U32 R8, RZ, RZ, RZ ;  /* 0x000000ffff087224 */ /* 0x000fce00078e00ff */
[----:B------:R-:W-:Y:S05]  /*e3a0*/  WARPSYNC.COLLECTIVE R15, `(.L_x_9183) ;  /* 0x000000000f087348 */ /* 0x000fea0003c00000 */
[----:B------:R0:W1:Y:S02]  /*e3b0*/  SHFL.IDX P6, R14, R13, R12, R11 ;  /* 0x0000000c0d0e7389 */ /* 0x00006400000c000b */
[----:B01----:R-:W-:Y:S01]  /*e3c0*/  ENDCOLLECTIVE ;  /* 0x000000000000791b */ /* 0x003fe20003800000 */
.L_x_9183:
[----:B------:R-:W-:Y:S01]  /*e3d0*/  MOV R13, R18 ;  /* 0x00000012000d7202 */ /* 0x000fe20000000f00 */
[----:B------:R-:W-:Y:S01]  /*e3e0*/  IMAD.MOV.U32 R12, RZ, RZ, 0x1 ;  /* 0x00000001ff0c7424 */ /* 0x000fe200078e00ff */
[----:B------:R-:W-:-:S13]  /*e3f0*/  IADD3 R4, P0, R14, R24, RZ ;  /* 0x000000180e047210 */ /* 0x000fda0007f1e0ff */
[----:B------:R-:W-:Y:S05]  /*e400*/  WARPSYNC.COLLECTIVE R15, `(.L_x_9184) ;  /* 0x000000000f087348 */ /* 0x000fea0003c00000 */
[----:B------:R0:W1:Y:S02]  /*e410*/  SHFL.IDX P6, R14, R13, R12, R11 ;  /* 0x0000000c0d0e7389 */ /* 0x00006400000c000b */
[----:B01----:R-:W-:Y:S01]  /*e420*/  ENDCOLLECTIVE ;  /* 0x000000000000791b */ /* 0x003fe20003800000 */
.L_x_9184:
[----:B------:R-:W-:-:S05]  /*e430*/  IMAD.X R5, RZ, RZ, R5, P0 ;  /* 0x000000ffff057224 */ /* 0x000fca00000e0605 */
[----:B------:R-:W-:Y:S01]  /*e440*/  @!PT LDS RZ, [RZ] ;  /* 0x00000000fffff984 */ /* 0x000fe20000000800 */
[----:B------:R-:W-:Y:S01]  /*e450*/  @!PT LDS RZ, [RZ] ;  /* 0x00000000fffff984 */ /* 0x000fe20000000800 */
[----:B------:R-:W-:Y:S01]  /*e460*/  @!PT LDS RZ, [RZ] ;  /* 0x00000000fffff984 */ /* 0x000fe20000000800 */
[----:B------:R0:W-:Y:S04]  /*e470*/  LDGSTS.E.BYPASS.LTC128B.128 [R17], desc[UR36][R4.64], !P4 ;  /* 0x0000000004117fae */ /* 0x0001e8000e101d64 */
        /* <DEDUP_REMOVED lines=8> */
.L_x_9185:
[----:B------:R-:W-:Y:S01]  /*e500*/  MOV R13, R18 ;  /* 0x00000012000d7202 */ /* 0x000fe20000000f00 */
[----:B------:R-:W-:Y:S02]  /*e510*/  IMAD.MOV.U32 R12, RZ, RZ, 0x2 ;  /* 0x00000002ff0c7424 */ /* 0x000fe400078e00ff */
[----:B------:R-:W-:-:S07]  /*e520*/  IMAD.MOV.U32 R5, RZ, RZ, R14 ;  /* 0x000000ffff057224 */ /* 0x000fce00078e000e */
[----:B------:R-:W-:Y:S05]  /*e530*/  WARPSYNC.COLLECTIVE R15, `(.L_x_9186) ;  /* 0x000000000f087348 */ /* 0x000fea0003c00000 */
[----:B------:R0:W1:Y:S02]  /*e540*/  SHFL.IDX P6, R14, R13, R12, R11 ;  /* 0x0000000c0d0e7389 */ /* 0x00006400000c000b */
[----:B01----:R-:W-:Y:S01]  /*e550*/  ENDCOLLECTIVE ;  /* 0x000000000000791b */ /* 0x003fe20003800000 */
.L_x_9186:
        /* <DEDUP_REMOVED lines=9> */
[----:B------:R-:W-:-:S03]  /*e5f0*/  IMAD.MOV.U32 R6, RZ, RZ, R14 ;  /* 0x000000ffff067224 */ /* 0x000fc600078e000e */
[----:B------:R0:W-:Y:S04]  /*e600*/  LDGSTS.E.BYPASS.LTC128B.128 [R17+0x9800], desc[UR36][R4.64+0x180], !P1 ;  /* 0x0980018004117fae */ /* 0x0001e8000c901d64 */
[----:B0-----:R-:W-:Y:S05]  /*e610*/  WARPSYNC.COLLECTIVE R15, `(.L_x_9187) ;  /* 0x000000000f087348 */ /* 0x001fea0003c00000 */
[----:B------:R1:W2:Y:S02]  /*e620*/  SHFL.IDX P6, R14, R13, R12, R11 ;  /* 0x0000000c0d0e7389 */ /* 0x0002a400000c000b */
[----:B012---:R-:W-:Y:S01]  /*e630*/  ENDCOLLECTIVE ;  /* 0x000000000000791b */ /* 0x007fe20003800000 */
.L_x_9187:
[----:B------:R-:W-:Y:S01]  /*e640*/  MOV R13, R18 ;  /* 0x00000012000d7202 */ /* 0x000fe20000000f00 */
[----:B------:R-:W-:Y:S02]  /*e650*/  IMAD.MOV.U32 R12, RZ, RZ, 0x3 ;  /* 0x00000003ff0c7424 */ /* 0x000fe400078e00ff */
[----:B------:R-:W-:-:S07]  /*e660*/  IMAD.MOV.U32 R5, RZ, RZ, R14 ;  /* 0x000000ffff057224 */ /* 0x000fce00078e000e */
[----:B------:R-:W-:Y:S05]  /*e670*/  WARPSYNC.COLLECTIVE R15, `(.L_x_9188) ;  /* 0x000000000f087348 */ /* 0x000fea0003c00000 */
[----:B------:R0:W1:Y:S02]  /*e680*/  SHFL.IDX P6, R14, R13, R12, R11 ;  /* 0x0000000c0d0e7389 */ /* 0x00006400000c000b */
[----:B01----:R-:W-:Y:S01]  /*e690*/  ENDCOLLECTIVE ;  /* 0x000000000000791b */ /* 0x003fe20003800000 */
.L_x_9188:
        /* <DEDUP_REMOVED lines=14> */
.L_x_9189:
[----:B------:R-:W-:Y:S01]  /*e780*/  MOV R13, R18 ;  /* 0x00000012000d7202 */ /* 0x000fe20000000f00 */
[----:B------:R-:W-:Y:S02]  /*e790*/  IMAD.MOV.U32 R12, RZ, RZ, 0x4 ;  /* 0x00000004ff0c7424 */ /* 0x000fe400078e00ff */
[----:B------:R-:W-:-:S07]  /*e7a0*/  IMAD.MOV.U32 R5, RZ, RZ, R14 ;  /* 0x000000ffff057224 */ /* 0x000fce00078e000e */
[----:B------:R-:W-:Y:S05]  /*e7b0*/  WARPSYNC.COLLECTIVE R15, `(.L_x_9190) ;  /* 0x000000000f087348 */ /* 0x000fea0003c00000 */
[----:B------:R0:W1:Y:S02]  /*e7c0*/  SHFL.IDX P6, R14, R13, R12, R11 ;  /* 0x0000000c0d0e7389 */ /* 0x00006400000c000b */
[----:B01----:R-:W-:Y:S01]  /*e7d0*/  ENDCOLLECTIVE ;  /* 0x000000000000791b */ /* 0x003fe20003800000 */
.L_x_9190:
        /* <DEDUP_REMOVED lines=14> */
.L_x_9191:
[----:B------:R-:W-:Y:S01]  /*e8c0*/  MOV R13, R18 ;  /* 0x00000012000d7202 */ /* 0x000fe20000000f00 */
[----:B------:R-:W-:Y:S02]  /*e8d0*/  IMAD.MOV.U32 R12, RZ, RZ, 0x5 ;  /* 0x00000005ff0c7424 */ /* 0x000fe400078e00ff */
[----:B------:R-:W-:-:S07]  /*e8e0*/  IMAD.MOV.U32 R5, RZ, RZ, R14 ;  /* 0x000000ffff057224 */ /* 0x000fce00078e000e */
[----:B------:R-:W-:Y:S05]  /*e8f0*/  WARPSYNC.COLLECTIVE R15, `(.L_x_9192) ;  /* 0x000000000f087348 */ /* 0x000fea0003c00000 */
[----:B------:R0:W1:Y:S02]  /*e900*/  SHFL.IDX P6, R14, R13, R12, R11 ;  /* 0x0000000c0d0e7389 */ /* 0x00006400000c000b */
[----:B01----:R-:W-:Y:S01]  /*e910*/  ENDCOLLECTIVE ;  /* 0x000000000000791b */ /* 0x003fe20003800000 */
.L_x_9192:
        /* <DEDUP_REMOVED lines=14> */
.L_x_9193:
[----:B------:R-:W-:Y:S01]  /*ea00*/  IMAD.MOV.U32 R3, RZ, RZ, R14 ;  /* 0x000000ffff037224 */ /* 0x000fe200078e000e */
[----:B------:R-:W-:Y:S06]  /*ea10*/  BRA `(.L_x_9194) ;  /* 0xffffffcc00cc7947 */ /* 0x000fec000383ffff */
.L_x_9104:
[----:B0-----:R0:W1:Y:S02]  /*ea20*/  SYNCS.PHASECHK.TRANS64.TRYWAIT P0, [R4+URZ+0x22820], R8 ;  /* 0x02282008040075a7 */ /* 0x001064000800017f */
[----:B-1----:R-:W-:Y:S05]  /*ea30*/  @!P0 NANOSLEEP.SYNCS 0x989680 ;  /* 0x009896800000895d */ /* 0x002fea0003900000 */
[----:B------:R-:W1:Y:S02]  /*ea40*/  @!P0 SYNCS.PHASECHK.TRANS64 P0, [R4+URZ+0x22820], R8 ;  /* 0x02282008040085a7 */ /* 0x000e64000800007f */
[----:B-1----:R-:W-:Y:S05]  /*ea50*/  @!P0 BRA `(.L_x_9104) ;  /* 0xfffffffc00f08947 */ /* 0x002fea000383ffff */
[----:B------:R-:W-:Y:S05]  /*ea60*/  BRA `(.L_x_9195) ;  /* 0xffffffd000547947 */ /* 0x000fea000383ffff */
.L_x_9105:
[----:B------:R-:W-:Y:S01]  /*ea70*/  BSSY B0, `(.L_x_9196) ;  /* 0x0000008000007945 */ /* 0x000fe20003800000 */
[----:B------:R-:W-:Y:S01]  /*ea80*/  MOV R13, R2 ;  /* 0x00000002000d7202 */ /* 0x000fe20000000f00 */
[----:B------:R-:W-:Y:S01]  /*ea90*/  IMAD.MOV.U32 R12, RZ, RZ, RZ ;  /* 0x000000ffff0c7224 */ /* 0x000fe200078e00ff */
[----:B------:R-:W-:Y:S01]  /*eaa0*/  MOV R15, 0xffffffff ;  /* 0xffffffff000f7802 */ /* 0x000fe20000000f00 */
[----:B------:R-:W-:-:S07]  /*eab0*/  IMAD.MOV.U32 R11, RZ, RZ, 0x1f ;  /* 0x0000001fff0b7424 */ /* 0x000fce00078e00ff */
[----:B0-23-5:R-:W-:Y:S05]  /*eac0*/  WARPSYNC.COLLECTIVE R15, `(.L_x_9197) ;  /* 0x000000000f087348 */ /* 0x02dfea0003c00000 */
[----:B------:R1:W4:Y:S02]  /*ead0*/  SHFL.IDX P6, R14, R13, R12, R11 ;  /* 0x0000000c0d0e7389 */ /* 0x00032400000c000b */
[----:B012345:R-:W-:Y:S01]  /*eae0*/  ENDCOLLECTIVE ;  /* 0x000000000000791b */ /* 0x03ffe20003800000 */
.L_x_9197:
[----:B------:R-:W-:Y:S05]  /*eaf0*/  BSYNC B0 ;  /* 0x0000000000007941 */ /* 0x000fea0003800000 */
.L_x_9196:
[----:B------:R-:W-:Y:S05]  /*eb00*/  BRA `(.L_x_9198) ;  /* 0xffffffd0003c7947 */ /* 0x000fea000383ffff */
.L_x_9106:
[----:B------:R-:W-:Y:S01]  /*eb10*/  BSSY B0, `(.L_x_9199) ;  /* 0x0000006000007945 */ /* 0x000fe20003800000 */
[----:B------:R-:W-:-:S07]  /*eb20*/  IMAD.MOV.U32 R15, RZ, RZ, -0x1 ;  /* 0xffffffffff0f7424 */ /* 0x000fce00078e00ff */
[----:B0123-5:R-:W-:Y:S05]  /*eb30*/  WARPSYNC.COLLECTIVE R15, `(.L_x_9200) ;  /* 0x000000000f0c7348 */ /* 0x02ffea0003c00000 */
[----:B------:R-:W-:Y:S02]  /*eb40*/  ELECT P6, UR62, PT ;  /* 0x00000000003e782f */ /* 0x000fe400038c0000 */
[----:B------:R-:W-:Y:S01]  /*eb50*/  MOV R14, UR62 ;  /* 0x0000003e000e7c02 */ /* 0x000fe20008000f00 */
[----:B0123-5:R-:W-:Y:S10]  /*eb60*/  ENDCOLLECTIVE ;  /* 0x000000000000791b */ /* 0x02fff40003800000 */
.L_x_9200:
[----:B------:R-:W-:Y:S05]  /*eb70*/  BSYNC B0 ;  /* 0x0000000000007941 */ /* 0x000fea0003800000 */
.L_x_9199:
[----:B------:R-:W-:Y:S05]  /*eb80*/  BRA `(.L_x_9201) ;  /* 0xffffffd000307947 */ /* 0x000fea000383ffff */
.L_x_9108:
[----:B----4-:R4:W0:Y:S02]  /*eb90*/  SYNCS.PHASECHK.TRANS64.TRYWAIT P1, [R5+URZ+0x22840], R0 ;  /* 0x02284000050075a7 */ /* 0x010824000802017f */
[----:B0-----:R-:W-:Y:S05]  /*eba0*/  @!P1 NANOSLEEP.SYNCS 0x989680 ;  /* 0x009896800000995d */ /* 0x001fea0003900000 */
[----:B------:R-:W0:Y:S02]  /*ebb0*/  @!P1 SYNCS.PHASECHK.TRANS64 P1, [R5+URZ+0x22840], R0 ;  /* 0x02284000050095a7 */ /* 0x000e24000802007f */
[----:B0-----:R-:W-:Y:S05]  /*ebc0*/  @!P1 BRA `(.L_x_9108) ;  /* 0xfffffffc00f09947 */ /* 0x001fea000383ffff */
[----:B------:R-:W-:Y:S05]  /*ebd0*/  BRA `(.L_x_9202) ;  /* 0xffffffd000507947 */ /* 0x000fea000383ffff */
.L_x_9110:
[----:B-1----:R1:W0:Y:S02]  /*ebe0*/  SYNCS.PHASECHK.TRANS64.TRYWAIT P1, [R21+URZ+0x22840], R2 ;  /* 0x02284002150075a7 */ /* 0x002224000802017f */
[----:B0-----:R-:W-:Y:S05]  /*ebf0*/  @!P1 NANOSLEEP.SYNCS 0x989680 ;  /* 0x009896800000995d */ /* 0x001fea0003900000 */
[----:B------:R-:W0:Y:S02]  /*ec00*/  @!P1 SYNCS.PHASECHK.TRANS64 P1, [R21+URZ+0x22840], R2 ;  /* 0x02284002150095a7 */ /* 0x000e24000802007f */
[----:B0-----:R-:W-:Y:S05]  /*ec10*/  @!P1 BRA `(.L_x_9110) ;  /* 0xfffffffc00f09947 */ /* 0x001fea000383ffff */
[----:B------:R-:W-:Y:S05]  /*ec20*/  BRA `(.L_x_9203) ;  /* 0xffffffd0005c7947 */ /* 0x000fea000383ffff */
.L_x_9112:
[----:B------:R0:W0:Y:S02]  /*ec30*/  SYNCS.PHASECHK.TRANS64.TRYWAIT P1, [R5+URZ+0x22860], R0 ;  /* 0x02286000050075a7 */ /* 0x000024000802017f */
[----:B0-----:R-:W-:Y:S05]  /*ec40*/  @!P1 NANOSLEEP.SYNCS 0x989680 ;  /* 0x009896800000995d */ /* 0x001fea0003900000 */
[----:B------:R-:W0:Y:S02]  /*ec50*/  @!P1 SYNCS.PHASECHK.TRANS64 P1, [R5+URZ+0x22860], R0 ;  /* 0x02286000050095a7 */ /* 0x000e24000802007f */
[----:B0-----:R-:W-:Y:S05]  /*ec60*/  @!P1 BRA `(.L_x_9112) ;  /* 0xfffffffc00f09947 */ /* 0x001fea000383ffff */
[----:B------:R-:W-:Y:S05]  /*ec70*/  BRA `(.L_x_9204) ;  /* 0xffffffd000587947 */ /* 0x000fea000383ffff */
.L_x_9205:
        /* <DEDUP_REMOVED lines=16> */
.L_x_15762:


//--------------------- .text._ZN7cutlass13device_kernelIN5flash11enable_sm90INS1_16FlashAttnFwdSm90INS1_25CollectiveMainloopFwdSm90ILi2EN4cute5tupleIJNS5_1CILi1EEES8_S8_EEENS6_IJNS7_ILi128EEENS7_ILi96EEENS7_ILi64EEEEEELi256ENS_6half_tEfNS_4arch4Sm90ELb0ELb0ELb1ELb0ELb1ELb0ELb1ELb1ELb0ELb1ELb1ELb0EEENS1_21CollectiveEpilogueFwdINS6_IJSA_NS7_ILi256EEESB_EEES9_SE_SG_Li256ELb0ELb1ELb1ELb0EEENS1_19SingleTileSchedulerILb0ELb1ELb1ELi128EEEEEEEEEvNT_6ParamsE --------------------------
	.section	.text._ZN7cutlass13device_kernelIN5flash11enable_sm90INS1_16FlashAttnFwdSm90INS1_25CollectiveMainloopFwdSm90ILi2EN4cute5tupleIJNS5_1CILi1EEES8_S8_EEENS6_IJNS7_ILi128EEENS7_ILi96EEENS7_ILi64EEEEEELi256ENS_6half_tEfNS_4arch4Sm90ELb0ELb0ELb1ELb0ELb1ELb0ELb1ELb1ELb0ELb1ELb1ELb0EEENS1_21CollectiveEpilogueFwdINS6_IJSA_NS7_ILi256EEESB_EEES9_SE_SG_Li256ELb0ELb1ELb1ELb0EEENS1_19SingleTileSchedulerILb0ELb1ELb1ELi128EEEEEEEEEvNT_6ParamsE,"ax",@progbits
	.align	128
.text._ZN7cutlass13device_kernelIN5flash11enable_sm90INS1_16FlashAttnFwdSm90INS1_25CollectiveMainloopFwdSm90ILi2EN4cute5tupleIJNS5_1CILi1EEES8_S8_EEENS6_IJNS7_ILi128EEENS7_ILi96EEENS7_ILi64EEEEEELi256ENS_6half_tEfNS_4arch4Sm90ELb0ELb0ELb1ELb0ELb1ELb0ELb1ELb1ELb0ELb1ELb1ELb0EEENS1_21CollectiveEpilogueFwdINS6_IJSA_NS7_ILi256EEESB_EEES9_SE_SG_Li256ELb0ELb1ELb1ELb0EEENS1_19SingleTileSchedulerILb0ELb1ELb1ELi128EEEEEEEEEvNT_6ParamsE:
        .type           _ZN7cutlass13device_kernelIN5flash11enable_sm90INS1_16FlashAttnFwdSm90INS1_25CollectiveMainloopFwdSm90ILi2EN4cute5tupleIJNS5_1CILi1EEES8_S8_EEENS6_IJNS7_ILi128EEENS7_ILi96EEENS7_ILi64EEEEEELi256ENS_6half_tEfNS_4arch4Sm90ELb0ELb0ELb1ELb0ELb1ELb0ELb1ELb1ELb0ELb1ELb1ELb0EEENS1_21CollectiveEpilogueFwdINS6_IJSA_NS7_ILi256EEESB_EEES9_SE_SG_Li256ELb0ELb1ELb1ELb0EEENS1_19SingleTileSchedulerILb0ELb1ELb1ELi128EEEEEEEEEvNT_6ParamsE,@function
        .size           _ZN7cutlass13device_kernelIN5flash11enable_sm90INS1_16FlashAttnFwdSm90INS1_25CollectiveMainloopFwdSm90ILi2EN4cute5tupleIJNS5_1CILi1EEES8_S8_EEENS6_IJNS7_ILi128EEENS7_ILi96EEENS7_ILi64EEEEEELi256ENS_6half_tEfNS_4arch4Sm90ELb0ELb0ELb1ELb0ELb1ELb0ELb1ELb1ELb0ELb1ELb1ELb0EEENS1_21CollectiveEpilogueFwdINS6_IJSA_NS7_ILi256EEESB_EEES9_SE_SG_Li256ELb0ELb1ELb1ELb0EEENS1_19SingleTileSchedulerILb0ELb1ELb1ELi128EEEEEEEEEvNT_6ParamsE,(.L_x_15763 - _ZN7cutlass13device_kernelIN5flash11enable_sm90INS1_16FlashAttnFwdSm90INS1_25CollectiveMainloopFwdSm90ILi2EN4cute5tupleIJNS5_1CILi1EEES8_S8_EEENS6_IJNS7_ILi128EEENS7_ILi96EEENS7_ILi64EEEEEELi256ENS_6half_tEfNS_4arch4Sm90ELb0ELb0ELb1ELb0ELb1ELb0ELb1ELb1ELb0ELb1ELb1ELb0EEENS1_21CollectiveEpilogueFwdINS6_IJSA_NS7_ILi256EEESB_EEES9_SE_SG_Li256ELb0ELb1ELb1ELb0EEENS1_19SingleTileSchedulerILb0ELb1ELb1ELi128EEEEEEEEEvNT_6ParamsE)
        .other          _ZN7cutlass13device_kernelIN5flash11enable_sm90INS1_16FlashAttnFwdSm90INS1_25CollectiveMainloopFwdSm90ILi2EN4cute5tupleIJNS5_1CILi1EEES8_S8_EEENS6_IJNS7_ILi128EEENS7_ILi96EEENS7_ILi64EEEEEELi256ENS_6half_tEfNS_4arch4Sm90ELb0ELb0ELb1ELb0ELb1ELb0ELb1ELb1ELb0ELb1ELb1ELb0EEENS1_21CollectiveEpilogueFwdINS6_IJSA_NS7_ILi256EEESB_EEES9_SE_SG_Li256ELb0ELb1ELb1ELb0EEENS1_19SingleTileSchedulerILb0ELb1ELb1ELi128EEEEEEEEEvNT_6ParamsE,@"STO_CUDA_ENTRY STV_DEFAULT"
_ZN7cutlass13device_kernelIN5flash11enable_sm90INS1_16FlashAttnFwdSm90INS1_25CollectiveMainloopFwdSm90ILi2EN4cute5tupleIJNS5_1CILi1EEES8_S8_EEENS6_IJNS7_ILi128EEENS7_ILi96EEENS7_ILi64EEEEEELi256ENS_6half_tEfNS_4arch4Sm90ELb0ELb0ELb1ELb0ELb1ELb0ELb1ELb1ELb0ELb1ELb1ELb0EEENS1_21CollectiveEpilogueFwdINS6_IJSA_NS7_ILi256EEESB_EEES9_SE_SG_Li256ELb0ELb1ELb1ELb0EEENS1_19SingleTileSchedulerILb0ELb1ELb1ELi128EEEEEEEEEvNT_6ParamsE:
        /* <DEDUP_REMOVED lines=43> */
[----:B------:R0:W0:Y:S01]  /*02b0*/  SYNCS.EXCH.64 URZ, [UR8+0x32440], UR6 ;  /* 0x03244006083f75b2 */ /* 0x0000220008000100 */
[----:B------:R0:W0:Y:S01]  /*02c0*/  SYNCS.EXCH.64 URZ, [UR8+0x32438], UR4 ;  /* 0x03243804083f75b2 */ /* 0x0000220008000100 */
[----:B------:R0:W0:Y:S01]  /*02d0*/  SYNCS.EXCH.64 URZ, [UR8+0x32448], UR6 ;  /* 0x03244806083f75b2 */ /* 0x0000220008000100 */
[----:B------:R-:W-:Y:S01]  /*02e0*/  NOP ;  /* 0x0000000000007918 */ /* 0x000fe20000000000 */
.L_x_9206:
        /* <DEDUP_REMOVED lines=22> */
.L_x_9207:
        /* <DEDUP_REMOVED lines=18> */
.L_x_9208:
        /* <DEDUP_REMOVED lines=22> */
.L_x_9209:
        /* <DEDUP_REMOVED lines=23> */
.L_x_9210:
        /* <DEDUP_REMOVED lines=11> */
.L_x_9213:
[----:B------:R-:W-:-:S08]  /*08f0*/  NOP ;  /* 0x0000000000007918 */ /* 0x000fd00000000000 */
[----:B------:R-:W1:Y:S02]  /*0900*/  USETMAXREG.TRY_ALLOC.CTAPOOL UP0, 0xe8 ;  /* 0x000000e8000079c8 */ /* 0x000e640008000600 */
[----:B-1----:R-:W-:-:S13]  /*0910*/  PLOP3.LUT P0, PT, PT, PT, UP0, 0x80, 0x0 ;  /* 0x000000000000781c */ /* 0x002fda0003f0f008 */
[----:B------:R-:W-:Y:S05]  /*0920*/  @!P0 BRA `(.L_x_9213) ;  /* 0xfffffffc00f08947 */ /* 0x000fea000383ffff */
[----:B------:R-:W1:Y:S01]  /*0930*/  S2UR UR6, SR_CTAID.Y ;  /* 0x00000000000679c3 */ /* 0x000e620000002600 */
[----:B------:R-:W-:Y:S01]  /*0940*/  ULDC UR7, c[0x0][0xd50] ;  /* 0x0003540000077ab9 */ /* 0x000fe20000000800 */
[----:B------:R-:W-:Y:S01]  /*0950*/  SHF.R.U32.HI R17, RZ, 0x7, R28 ;  /* 0x00000007ff117819 */ /* 0x000fe2000001161c */
[----:B------:R-:W-:-:S05]  /*0960*/  UISETP.NE.AND UP0, UPT, UR7, 0x1, UPT ;  /* 0x000000010700788c */ /* 0x000fca000bf05270 */
[----:B------:R-:W-:Y:S08]  /*0970*/  BAR.ARV 0x8, 0x180 ;  /* 0x0206000000007b1d */ /* 0x000ff00000002000 */
[----:B------:R-:W2:Y:S01]  /*0980*/  S2UR UR8, SR_CTAID.Z ;  /* 0x00000000000879c3 */ /* 0x000ea20000002700 */
[----:B------:R-:W-:Y:S01]  /*0990*/  ISETP.NE.AND P0, PT, R17, 0x1, PT ;  /* 0x000000011100780c */ /* 0x000fe20003f05270 */
[----:B------:R-:W-:Y:S01]  /*09a0*/  @UP0 ULDC UR4, c[0x0][0xd54] ;  /* 0x0003550000040ab9 */ /* 0x000fe20000000800 */
[----:B------:R-:W-:Y:S01]  /*09b0*/  @UP0 ULDC UR9, c[0x0][0xd58] ;  /* 0x0003560000090ab9 */ /* 0x000fe20000000800 */
[----:B-1----:R-:W-:-:S10]  /*09c0*/  UIMAD.WIDE.U32 UR4, UR6, UR4, URZ ;  /* 0x00000004060472a5 */ /* 0x002fd4000f8e003f */
[----:B------:R-:W-:Y:S06]  /*09d0*/  @!P0 BAR.ARV 0x9, 0x100 ;  /* 0x0244000000008b1d */ /* 0x000fec0000002000 */
[----:B------:R-:W-:Y:S01]  /*09e0*/  UMOV UR10, UR6 ;  /* 0x00000006000a7c82 */ /* 0x000fe20008000000 */
[----:B------:R-:W-:Y:S01]  /*09f0*/  @UP0 USHF.R.U32.HI UR10, URZ, UR9, UR5 ;  /* 0x000000093f0a0299 */ /* 0x000fe20008011605 */
[----:B--2---:R-:W-:-:S03]  /*0a00*/  ISETP.LE.AND P0, PT, RZ, UR8, PT ;  /* 0x00000008ff007c0c */ /* 0x004fc6000bf03270 */
[----:B------:R-:W-:Y:S02]  /*0a10*/  UIADD3 UR4, -UR10, URZ, URZ ;  /* 0x0000003f0a047290 */ /* 0x000fe4000fffe13f */
[----:B------:R-:W-:Y:S02]  /*0a20*/  IMAD.U32 R0, RZ, RZ, UR10 ;  /* 0x0000000aff007e24 */ /* 0x000fe4000f8e00ff */
[----:B------:R-:W-:-:S03]  /*0a30*/  UIMAD UR7, UR7, UR4, UR6 ;  /* 0x00000004070772a4 */ /* 0x000fc6000f8e0206 */
[----:B------:R1:W-:Y:S03]  /*0a40*/  STL [R1+0x4], R0 ;  /* 0x0000040001007387 */ /* 0x0003e60000100800 */
[----:B------:R-:W-:Y:S06]  /*0a50*/  @!P0 BRA `(.L_x_9214) ;  /* 0x000000d400148947 */ /* 0x000fec0003800000 */
        /* <DEDUP_REMOVED lines=22> */
[-C--:B-1----:R-:W-:Y:S02]  /*0bc0*/  IABS R0, R3.reuse ;  /* 0x0000000300007213 */ /* 0x082fe40000000000 */
        /* <DEDUP_REMOVED lines=29> */
.L_x_9215:
[----:B------:R-:W-:Y:S01]  /*0da0*/  UIMAD UR5, UR9, UR4, URZ ;  /* 0x00000004090572a4 */ /* 0x000fe2000f8e023f */
[----:B-1----:R-:W-:Y:S01]  /*0db0*/  IMAD.U32 R0, RZ, RZ, UR6 ;  /* 0x00000006ff007e24 */ /* 0x002fe2000f8e00ff */
[----:B------:R-:W-:Y:S01]  /*0dc0*/  MOV R3, UR4 ;  /* 0x0000000400037c02 */ /* 0x000fe20008000f00 */
[----:B------:R-:W-:Y:S01]  /*0dd0*/  VIADD R22, R28, 0xffffff80 ;  /* 0xffffff801c167836 */ /* 0x000fe20000000000 */
[----:B------:R-:W-:Y:S01]  /*0de0*/  PLOP3.LUT P0, PT, PT, PT, PT, 0x80, 0x0 ;  /* 0x000000000000781c */ /* 0x000fe20003f0f070 */
[----:B------:R-:W-:Y:S01]  /*0df0*/  IMAD.MOV.U32 R4, RZ, RZ, RZ ;  /* 0x000000ffff047224 */ /* 0x000fe200078e00ff */
[----:B------:R-:W-:Y:S01]  /*0e00*/  VIADDMNMX R0, R3, UR5, R0, PT ;  /* 0x0000000503007c46 */ /* 0x000fe2000b800100 */
[----:B------:R-:W-:Y:S01]  /*0e10*/  IMAD.U32 R19, RZ, RZ, UR5 ;  /* 0x00000005ff137e24 */ /* 0x000fe2000f8e00ff */
[----:B------:R-:W-:Y:S01]  /*0e20*/  CS2R R150, SRZ ;  /* 0x0000000000967805 */ /* 0x000fe2000001ff00 */
[----:B------:R-:W-:Y:S01]  /*0e30*/  IMAD.MOV.U32 R3, RZ, RZ, RZ ;  /* 0x000000ffff037224 */ /* 0x000fe200078e00ff */
[----:B------:R-:W-:-:S02]  /*0e40*/  R2UR UR38, R0 ;  /* 0x00000000002672ca */ /* 0x000fc400000e0000 */
        /* <DEDUP_REMOVED lines=67> */
[----:B------:R-:W1:Y:S01]  /*1280*/  S2UR UR6, SR_CgaCtaId ;  /* 0x00000000000679c3 */ /* 0x000e620000008800 */
[----:B------:R-:W-:Y:S02]  /*1290*/  UMOV UR5, 0x400 ;  /* 0x0000040000057882 */ /* 0x000fe40000000000 */
[----:B------:R-:W-:-:S04]  /*12a0*/  LEA.HI R23, R3, R22, RZ, 0x7 ;  /* 0x0000001603177211 */ /* 0x000fc800078f38ff */
[----:B------:R-:W-:-:S06]  /*12b0*/  SHF.R.S32.HI R0, RZ, 0x7, R23 ;  /* 0x00000007ff007819 */ /* 0x000fcc0000011417 */
[----:B------:R-:W2:Y:S01]  /*12c0*/  SHFL.IDX PT, R0, R0, RZ, 0x1f ;  /* 0x00001fff00007589 */ /* 0x000ea200000e0000 */
[----:B-1----:R-:W-:-:S04]  /*12d0*/  ULEA UR7, UR6, UR5, 0x18 ;  /* 0x0000000506077291 */ /* 0x002fc8000f8ec03f */
[----:B------:R-:W-:Y:S02]  /*12e0*/  UIADD3 UR6, UR7, 0x18400, URZ ;  /* 0x0001840007067890 */ /* 0x000fe4000fffe03f */
[----:B------:R-:W-:Y:S02]  /*12f0*/  MOV R16, UR7 ;  /* 0x0000000700107c02 */ /* 0x000fe40008000f00 */
[----:B------:R-:W-:Y:S01]  /*1300*/  ULOP3.LUT UP0, URZ, UR6, 0x1bf, URZ, 0xc0, !UPT ;  /* 0x000001bf063f7892 */ /* 0x000fe2000f80c03f */
[----:B--2---:R-:W-:-:S05]  /*1310*/  R2UR UR4, R0 ;  /* 0x00000000000472ca */ /* 0x004fca00000e0000 */
[----:B------:R-:W-:-:S08]  /*1320*/  PLOP3.LUT P0, PT, PT, PT, UP0, 0x80, 0x0 ;  /* 0x000000000000781c */ /* 0x000fd00003f0f008 */
[----:B------:R-:W-:-:S04]  /*1330*/  ULEA.HI UR5, UR4, UR4, URZ, 0x1 ;  /* 0x0000000404057291 */ /* 0x000fc8000f8f083f */
[----:B------:R-:W-:-:S04]  /*1340*/  ULOP3.LUT UR5, UR5, 0xffffe, URZ, 0xc0, !UPT ;  /* 0x000ffffe05057892 */ /* 0x000fc8000f8ec03f */
[----:B------:R-:W-:Y:S01]  /*1350*/  UIADD3 UR40, UR4, -UR5, URZ ;  /* 0x8000000504287290 */ /* 0x000fe2000fffe03f */
[----:B------:R-:W-:Y:S11]  /*1360*/  @!P0 BRA `(.L_x_9217) ;  /* 0x0000000000408947 */ /* 0x000ff60003800000 */
[----:B------:R-:W-:Y:S01]  /*1370*/  MOV R0, 0x0 ;  /* 0x0000000000007802 */ /* 0x000fe20000000f00 */
[----:B------:R-:W-:Y:S01]  /*1380*/  ULDC.64 UR4, c[0x4][0xf0] ;  /* 0x01003c0000047ab9 */ /* 0x000fe20000000a00 */
[----:B------:R-:W-:Y:S01]  /*1390*/  ULDC.64 UR6, c[0x4][0x38] ;  /* 0x01000e0000067ab9 */ /* 0x000fe20000000a00 */
[----:B------:R-:W-:Y:S01]  /*13a0*/  IMAD.U32 R4, RZ, RZ, UR4 ;  /* 0x00000004ff047e24 */ /* 0x000fe2000f8e00ff */
[----:B0-----:R0:W1:Y:S01]  /*13b0*/  LDC.64 R2, c[0x4][R0] ;  /* 0x0100000000027b82 */ /* 0x0010620000000a00 */
        /* <DEDUP_REMOVED lines=11> */
.L_x_9217:
[----:B------:R-:W-:Y:S02]  /*1470*/  R2UR UR4, R16 ;  /* 0x00000000100472ca */ /* 0x000fe400000e0000 */
[----:B------:R-:W-:Y:S02]  /*1480*/  SHF.L.U32 R0, RZ, 0x1f, RZ ;  /* 0x0000001fff007819 */ /* 0x000fe400000006ff */
[----:B------:R-:W-:-:S09]  /*1490*/  IADD3 R210, R17, 0x8, RZ ;  /* 0x0000000811d27810 */ /* 0x000fd20007ffe0ff */
[----:B------:R-:W1:Y:S02]  /*14a0*/  SYNCS.PHASECHK.TRANS64.TRYWAIT P0, [UR4+0x32400], R0 ;  /* 0x03240000ff0075a7 */ /* 0x000e640008000144 */
[----:B-1----:R-:W-:Y:S05]  /*14b0*/  @!P0 BRA `(.L_x_9218) ;  /* 0x000000c800848947 */ /* 0x002fea0003800000 */
.L_x_9295:
[----:B------:R-:W-:Y:S05]  /*14c0*/  WARPSYNC.ALL ;  /* 0x0000000000007948 */ /* 0x000fea0003800000 */
[----:B0-----:R-:W2:Y:S01]  /*14d0*/  LDL R2, [R1] ;  /* 0x0000000001027983 */ /* 0x001ea20000100800 */
[----:B------:R0:W-:Y:S01]  /*14e0*/  BAR.SYNC.DEFER_BLOCKING R210, 0x100 ;  /* 0x000400d20000751d */ /* 0x0001e20000010000 */
[----:B--2---:R-:W-:-:S13]  /*14f0*/  R2UR UR4, R2 ;  /* 0x00000000020472ca */ /* 0x004fda00000e0000 */
[----:B------:R-:W-:-:S04]  /*1500*/  ULOP3.LUT UR4, UR4, 0x1, URZ, 0xfc, !UPT ;  /* 0x0000000104047892 */ /* 0x000fc8000f8efc3f */
[----:B------:R-:W-:-:S06]  /*1510*/  UISETP.NE.AND UP0, UPT, UR4, 0x3, UPT ;  /* 0x000000030400788c */ /* 0x000fcc000bf05270 */
[----:B------:R-:W-:-:S13]  /*1520*/  PLOP3.LUT P0, PT, PT, PT, UP0, 0x80, 0x0 ;  /* 0x000000000000781c */ /* 0x000fda0003f0f008 */
[----:B0-----:R-:W-:Y:S05]  /*1530*/  @!P0 BRA `(.L_x_9219) ;  /* 0x0000000000048947 */ /* 0x001fea0003800000 */
[----:B------:R-:W-:Y:S01]  /*1540*/  BPT.TRAP 0x1 ;  /* 0x000000040000795c */ /* 0x000fe20000300000 */
.L_x_9219:
[----:B------:R-:W-:-:S13]  /*1550*/  R2UR UR4, R16 ;  /* 0x00000000100472ca */ /* 0x000fda00000e0000 */
[----:B------:R0:W2:Y:S01]  /*1560*/  SYNCS.PHASECHK.TRANS64.TRYWAIT P1, [UR4+0x32430], R0 ;  /* 0x03243000ff0075a7 */ /* 0x0000a20008020144 */
[----:B------:R-:W-:Y:S05]  /*1570*/  @!P0 BRA `(.L_x_9220) ;  /* 0x0000000000048947 */ /* 0x000fea0003800000 */
[----:B------:R-:W-:Y:S01]  /*1580*/  BPT.TRAP 0x1 ;  /* 0x000000040000795c */ /* 0x000fe20000300000 */
.L_x_9220:
[----:B--2---:R-:W-:Y:S05]  /*1590*/  @P1 BRA `(.L_x_9221) ;  /* 0x00000000000c1947 */ /* 0x004fea0003800000 */
[----:B------:R-:W-:-:S13]  /*15a0*/  R2UR UR4, R16 ;  /* 0x00000000100472ca */ /* 0x000fda00000e0000 */
[----:B------:R-:W2:Y:S02]  /*15b0*/  SYNCS.PHASECHK.TRANS64.TRYWAIT P1, [UR4+0x32430], R0 ;  /* 0x03243000ff0075a7 */ /* 0x000ea40008020144 */
[----:B--2---:R-:W-:Y:S05]  /*15c0*/  @!P1 BRA `(.L_x_9222) ;  /* 0x000000c8005c9947 */ /* 0x004fea0003800000 */
.L_x_9221:
[----:B------:R-:W-:Y:S01]  /*15d0*/  R2UR UR9, R16 ;  /* 0x00000000100972ca */ /* 0x000fe200000e0000 */
[----:B------:R-:W-:Y:S01]  /*15e0*/  WARPGROUP.ARRIVE ;  /* 0x00000000000079c5 */ /* 0x000fe20000000000 */
[----:B------:R-:W-:Y:S01]  /*15f0*/  UMOV UR7, 0x40000040 ;  /* 0x4000004000077882 */ /* 0x000fe20000000000 */
[----:B------:R-:W-:Y:S01]  /*1600*/  UMOV UR13, 0x40000040 ;  /* 0x40000040000d7882 */ /* 0x000fe20000000000 */
[----:B------:R-:W-:Y:S01]  /*1610*/  IMAD.U32 R15, RZ, RZ, UR7 ;  /* 0x00000007ff0f7e24 */ /* 0x000fe2000f8e00ff */
[----:B------:R-:W-:-:S08]  /*1620*/  MOV R13, UR13 ;  /* 0x0000000d000d7c02 */ /* 0x000fd00008000f00 */
        /* <DEDUP_REMOVED lines=8> */
[----:B------:R-:W-:Y:S01]  /*16b0*/  ULOP3.LUT UR8, UR4, 0x10000, URZ, 0xfc, !UPT ;  /* 0x0001000004087892 */ /* 0x000fe2000f8efc3f */
[----:B------:R-:W-:-:S03]  /*16c0*/  UMOV UR5, UR7 ;  /* 0x0000000700057c82 */ /* 0x000fc60008000000 */
[----:B------:R-:W-:-:S03]  /*16d0*/  IMAD.U32 R17, RZ, RZ, UR10 ;  /* 0x0000000aff117e24 */ /* 0x000fc6000f8e00ff */
[----:B------:R-:W-:Y:S02]  /*16e0*/  UMOV UR6, UR8 ;  /* 0x0000000800067c82 */ /* 0x000fe40008000000 */
[----:B------:R-:W-:Y:S01]  /*16f0*/  IMAD.U32 R14, RZ, RZ, UR6 ;  /* 0x00000006ff0e7e24 */ /* 0x000fe2000f8e00ff */
[----:B------:R-:W-:Y:S01]  /*1700*/  UMOV UR4, UR6 ;  /* 0x0000000600047c82 */ /* 0x000fe20008000000 */
[----:B------:R-:W-:Y:S02]  /*1710*/  UMOV UR6, UR10 ;  /* 0x0000000a00067c82 */ /* 0x000fe40008000000 */
[----:B------:R-:W-:Y:S01]  /*1720*/  HGMMA.64x96x16.F32 R24, gdesc[UR4], RZ, !UPT, gsb0 ;  /* 0x01600000041879f0 */ /* 0x000fe2000c0008ff */
[----:B------:R-:W-:Y:S02]  /*1730*/  UIADD3 UR4, UR8, 0x2, URZ ;  /* 0x0000000208047890 */ /* 0x000fe4000fffe03f */
[----:B------:R-:W-:Y:S01]  /*1740*/  UIADD3 UR6, UR10, 0x2, URZ ;  /* 0x000000020a067890 */ /* 0x000fe2000fffe03f */
[----:B------:R-:W-:Y:S01]  /*1750*/  UMOV UR5, UR13 ;  /* 0x0000000d00057c82 */ /* 0x000fe20008000000 */
[----:B------:R-:W-:Y:S01]  /*1760*/  UMOV UR7, 0x40000040 ;  /* 0x4000004000077882 */ /* 0x000fe20000000000 */
[----:B------:R-:W-:-:S02]  /*1770*/  UMOV UR13, 0x40000040 ;  /* 0x40000040000d7882 */ /* 0x000fc40000000000 */
[----:B------:R-:W-:Y:S01]  /*1780*/  UMOV UR12, UR4 ;  /* 0x00000004000c7c82 */ /* 0x000fe20008000000 */
[----:B------:R-:W-:Y:S01]  /*1790*/  IMAD.U32 R11, RZ, RZ, UR13 ;  /* 0x0000000dff0b7e24 */ /* 0x000fe2000f8e00ff */
[----:B------:R-:W-:Y:S01]  /*17a0*/  UMOV UR4, UR12 ;  /* 0x0000000c00047c82 */ /* 0x000fe20008000000 */
[----:B------:R-:W-:Y:S01]  /*17b0*/  IMAD.U32 R12, RZ, RZ, UR12 ;  /* 0x0000000cff0c7e24 */ /* 0x000fe2000f8e00ff */
[----:B------:R-:W-:Y:S02]  /*17c0*/  WARPGROUP.DEPBAR.LE gsb0, 0x0 ;  /* 0x00008000000079c5 */ /* 0x000fe40000010000 */
[----:B------:R-:W-:-:S06]  /*17d0*/  WARPGROUP.ARRIVE ;  /* 0x00000000000079c5 */ /* 0x000fcc0000000000 */
[----:B------:R-:W-:Y:S01]  /*17e0*/  HGMMA.64x96x16.F32 R24, gdesc[UR4], R24, gsb0 ;  /* 0x01600000041879f0 */ /* 0x000fe20008000818 */
[----:B------:R-:W-:Y:S02]  /*17f0*/  UIADD3 UR4, UR8, 0x4, URZ ;  /* 0x0000000408047890 */ /* 0x000fe4000fffe03f */
[----:B------:R-:W-:Y:S01]  /*1800*/  UIADD3 UR6, UR10, 0x4, URZ ;  /* 0x000000040a067890 */ /* 0x000fe2000fffe03f */
[----:B------:R-:W-:Y:S01]  /*1810*/  UMOV UR5, UR13 ;  /* 0x0000000d00057c82 */ /* 0x000fe20008000000 */
[----:B------:R-:W-:-:S03]  /*1820*/  UMOV UR7, 0x40000040 ;  /* 0x4000004000077882 */ /* 0x000fc60000000000 */
[----:B------:R-:W-:Y:S02]  /*1830*/  UMOV UR12, UR4 ;  /* 0x00000004000c7c82 */ /* 0x000fe40008000000 */
[----:B------:R-:W-:Y:S01]  /*1840*/  UMOV UR4, UR12 ;  /* 0x0000000c00047c82 */ /* 0x000fe20008000000 */
[----:B------:R-:W-:Y:S01]  /*1850*/  IMAD.U32 R10, RZ, RZ, UR12 ;  /* 0x0000000cff0a7e24 */ /* 0x000fe2000f8e00ff */
[----:B------:R-:W-:Y:S02]  /*1860*/  WARPGROUP.DEPBAR.LE gsb0, 0x0 ;  /* 0x00008000000079c5 */ /* 0x000fe40000010000 */
[----:B------:R-:W-:-:S06]  /*1870*/  WARPGROUP.ARRIVE ;  /* 0x00000000000079c5 */ /* 0x000fcc0000000000 */
[----:B------:R-:W-:Y:S01]  /*1880*/  HGMMA.64x96x16.F32 R24, gdesc[UR4], R24, gsb0 ;  /* 0x01600000041879f0 */ /* 0x000fe20008000818 */
[----:B------:R-:W-:Y:S02]  /*1890*/  UIADD3 UR4, UR8, 0x6, URZ ;  /* 0x0000000608047890 */ /* 0x000fe4000fffe03f */
[----:B------:R-:W-:Y:S01]  /*18a0*/  UIADD3 UR6, UR10, 0x6, URZ ;  /* 0x000000060a067890 */ /* 0x000fe2000fffe03f */
[----:B------:R-:W-:Y:S01]  /*18b0*/  UMOV UR5, 0x40000040 ;  /* 0x4000004000057882 */ /* 0x000fe20000000000 */
[----:B------:R-:W-:Y:S02]  /*18c0*/  UMOV UR7, 0x40000040 ;  /* 0x4000004000077882 */ /* 0x000fe40000000000 */
[----:B------:R-:W-:Y:S02]  /*18d0*/  IMAD.U32 R8, RZ, RZ, UR4 ;  /* 0x00000004ff087e24 */ /* 0x000fe4000f8e00ff */
[----:B------:R-:W-:Y:S01]  /*18e0*/  IMAD.U32 R9, RZ, RZ, UR5 ;  /* 0x00000005ff097e24 */ /* 0x000fe2000f8e00ff */
[----:B------:R-:W-:-:S02]  /*18f0*/  WARPGROUP.DEPBAR.LE gsb0, 0x0 ;  /* 0x00008000000079c5 */ /* 0x000fc40000010000 */
[----:B------:R-:W-:-:S06]  /*1900*/  WARPGROUP.ARRIVE ;  /* 0x00000000000079c5 */ /* 0x000fcc0000000000 */
[----:B------:R-:W-:Y:S03]  /*1910*/  HGMMA.64x96x16.F32 R24, gdesc[UR4], R24, gsb0 ;  /* 0x01600000041879f0 */ /* 0x000fe60008000818 */
[----:B------:R-:W-:Y:S02]  /*1920*/  WARPGROUP.DEPBAR.LE gsb0, 0x0 ;  /* 0x00008000000079c5 */ /* 0x000fe40000010000 */
[----:B------:R-:W2:Y:S02]  /*1930*/  SYNCS.PHASECHK.TRANS64.TRYWAIT P1, [UR9+0x32410], R0 ;  /* 0x03241000ff0075a7 */ /* 0x000ea40008020149 */
[----:B--2---:R-:W-:Y:S05]  /*1940*/  @!P1 BRA `(.L_x_9223) ;  /* 0x000000c400989947 */ /* 0x004fea0003800000 */
.L_x_9296:
[----:B------:R-:W-:Y:S05]  /*1950*/  @!P0 BRA `(.L_x_9224) ;  /* 0x0000000000048947 */ /* 0x000fea0003800000 */
[----:B------:R-:W-:Y:S01]  /*1960*/  BPT.TRAP 0x1 ;  /* 0x000000040000795c */ /* 0x000fe20000300000 */
.L_x_9224:
[----:B------:R-:W-:-:S13]  /*1970*/  R2UR UR4, R16 ;  /* 0x00000000100472ca */ /* 0x000fda00000e0000 */
[----:B------:R2:W3:Y:S01]  /*1980*/  SYNCS.PHASECHK.TRANS64.TRYWAIT P1, [UR4+0x32450], R0 ;  /* 0x03245000ff0075a7 */ /* 0x0004e20008020144 */
[----:B------:R-:W-:Y:S05]  /*1990*/  @!P0 BRA `(.L_x_9225) ;  /* 0x0000000000048947 */ /* 0x000fea0003800000 */
[----:B------:R-:W-:Y:S01]  /*19a0*/  BPT.TRAP 0x1 ;  /* 0x000000040000795c */ /* 0x000fe20000300000 */
.L_x_9225:
[----:B---3--:R-:W-:Y:S05]  /*19b0*/  @P1 BRA `(.L_x_9226) ;  /* 0x00000000000c1947 */ /* 0x008fea0003800000 */
[----:B------:R-:W-:-:S13]  /*19c0*/  R2UR UR4, R16 ;  /* 0x00000000100472ca */ /* 0x000fda00000e0000 */
[----:B------:R-:W3:Y:S02]  /*19d0*/  SYNCS.PHASECHK.TRANS64.TRYWAIT P1, [UR4+0x32450], R0 ;  /* 0x03245000ff0075a7 */ /* 0x000ee40008020144 */
[----:B---3--:R-:W-:Y:S05]  /*19e0*/  @!P1 BRA `(.L_x_9227) ;  /* 0x000000c4008c9947 */ /* 0x008fea0003800000 */
.L_x_9226:
[----:B------:R-:W-:Y:S01]  /*19f0*/  R2UR UR4, R16 ;  /* 0x00000000100472ca */ /* 0x000fe200000e0000 */
        /* <DEDUP_REMOVED lines=9> */
[----:B------:R-:W-:Y:S01]  /*1a90*/  IMAD.U32 R5, RZ, RZ, UR13 ;  /* 0x0000000dff057e24 */ /* 0x000fe2000f8e00ff */
[----:B------:R-:W-:Y:S01]  /*1aa0*/  UMOV UR15, 0x40000040 ;  /* 0x40000040000f7882 */ /* 0x000fe20000000000 */
[----:B------:R-:W-:Y:S01]  /*1ab0*/  UMOV UR17, 0x40000040 ;  /* 0x4000004000117882 */ /* 0x000fe20000000000 */
[----:B------:R-:W-:Y:S01]  /*1ac0*/  UIADD3 UR4, UR4, 0x400, URZ ;  /* 0x0000040004047890 */ /* 0x000fe2000fffe03f */
[----:B------:R-:W3:Y:S01]  /*1ad0*/  S2R R20, SR_TID.X ;  /* 0x0000000000147919 */ /* 0x000ee20000002100 */
[----:B------:R-:W-:-:S02]  /*1ae0*/  ULOP3.LUT UR6, UR6, 0x10000, URZ, 0xfc, !UPT ;  /* 0x0001000006067892 */ /* 0x000fc4000f8efc3f */
[----:B------:R-:W-:Y:S02]  /*1af0*/  USHF.R.U32.HI UR4, URZ, 0x4, UR4 ;  /* 0x000000043f047899 */ /* 0x000fe40008011604 */
[----:B------:R-:W-:Y:S02]  /*1b00*/  UIADD3 UR16, UR6, 0x404, URZ ;  /* 0x0000040406107890 */ /* 0x000fe4000fffe03f */
[----:B------:R-:W-:Y:S01]  /*1b10*/  ULOP3.LUT UR7, UR4, 0x3fff, URZ, 0xc0, !UPT ;  /* 0x00003fff04077892 */ /* 0x000fe2000f8ec03f */
[----:B------:R-:W-:Y:S01]  /*1b20*/  UMOV UR8, UR6 ;  /* 0x0000000600087c82 */ /* 0x000fe20008000000 */
[----:B------:R-:W-:Y:S01]  /*1b30*/  UIADD3 UR4, UR6, 0x2, URZ ;  /* 0x0000000206047890 */ /* 0x000fe2000fffe03f */
[----:B------:R-:W-:Y:S01]  /*1b40*/  MOV R6, UR8 ;  /* 0x0000000800067c02 */ /* 0x000fe20008000f00 */
[----:B------:R-:W-:Y:S01]  /*1b50*/  ULOP3.LUT UR57, UR7, 0x10000, URZ, 0xfc, !UPT ;  /* 0x0001000007397892 */ /* 0x000fe2000f8efc3f */
[----:B------:R-:W-:Y:S01]  /*1b60*/  UMOV UR19, 0x40000040 ;  /* 0x4000004000137882 */ /* 0x000fe20000000000 */
[----:B------:R-:W-:-:S03]  /*1b70*/  UIADD3 UR20, UR6, 0x406, URZ ;  /* 0x0000040606147890 */ /* 0x000fc6000fffe03f */
[----:B------:R-:W-:Y:S01]  /*1b80*/  UMOV UR12, UR4 ;  /* 0x00000004000c7c82 */ /* 0x000fe20008000000 */
[----:B------:R-:W-:Y:S01]  /*1b90*/  UIADD3 UR4, UR6, 0x4, URZ ;  /* 0x0000000406047890 */ /* 0x000fe2000fffe03f */
[----:B------:R-:W-:Y:S01]  /*1ba0*/  IMAD.U32 R4, RZ, RZ, UR12 ;  /* 0x0000000cff047e24 */ /* 0x000fe2000f8e00ff */
[----:B------:R-:W-:Y:S01]  /*1bb0*/  UMOV UR10, UR57 ;  /* 0x00000039000a7c82 */ /* 0x000fe20008000000 */
[----:B------:R-:W-:Y:S01]  /*1bc0*/  UIADD3 UR14, UR57, 0x302, URZ ;  /* 0x00000302390e7890 */ /* 0x000fe2000fffe03f */
[----:B------:R-:W-:Y:S01]  /*1bd0*/  HGMMA.64x96x16.F32 R24, gdesc[UR8], R24, gsb0 ;  /* 0x01600000081879f0 */ /* 0x000fe20008000818 */
[----:B------:R-:W-:Y:S02]  /*1be0*/  UIADD3 UR10, UR57, 0x2, URZ ;  /* 0x00000002390a7890 */ /* 0x000fe4000fffe03f */
[----:B------:R-:W-:Y:S01]  /*1bf0*/  IMAD.U32 R18, RZ, RZ, UR57 ;  /* 0x00000039ff127e24 */ /* 0x000fe2000f8e00ff */
[----:B------:R-:W-:Y:S01]  /*1c00*/  UMOV UR8, UR12 ;  /* 0x0000000c00087c82 */ /* 0x000fe20008000000 */
[----:B------:R-:W-:Y:S01]  /*1c10*/  UMOV UR9, UR13 ;  /* 0x0000000d00097c82 */ /* 0x000fe20008000000 */
[----:B------:R-:W-:Y:S01]  /*1c20*/  UMOV UR11, 0x40000040 ;  /* 0x40000040000b7882 */ /* 0x000fe20000000000 */
[----:B------:R-:W-:Y:S01]  /*1c30*/  UMOV UR12, UR4 ;  /* 0x00000004000c7c82 */ /* 0x000fe20008000000 */
[----:B------:R-:W-:Y:S01]  /*1c40*/  UMOV UR13, 0x40000040 ;  /* 0x40000040000d7882 */ /* 0x000fe20000000000 */
[----:B------:R-:W-:Y:S01]  /*1c50*/  UIADD3 UR4, UR6, 0x6, URZ ;  /* 0x0000000606047890 */ /* 0x000fe2000fffe03f */
[----:B------:R-:W-:Y:S01]  /*1c60*/  MOV R2, UR12 ;  /* 0x0000000c00027c02 */ /* 0x000fe20008000f00 */
[----:B-1----:R-:W-:Y:S01]  /*1c70*/  IMAD.U32 R3, RZ, RZ, UR13 ;  /* 0x0000000dff037e24 */ /* 0x002fe2000f8e00ff */
[----:B------:R-:W-:Y:S01]  /*1c80*/  UIADD3 UR18, UR57, 0x304, URZ ;  /* 0x0000030439127890 */ /* 0x000fe2000fffe03f */
[----:B---3--:R-:W-:Y:S01]  /*1c90*/  SHF.R.U32.HI R20, RZ, 0x7, R20 ;  /* 0x00000007ff147819 */ /* 0x008fe20000011614 */
[----:B------:R-:W-:Y:S01]  /*1ca0*/  UIADD3 UR22, UR57, 0x306, URZ ;  /* 0x0000030639167890 */ /* 0x000fe2000fffe03f */
[----:B------:R-:W-:Y:S01]  /*1cb0*/  UMOV UR21, 0x40000040 ;  /* 0x4000004000157882 */ /* 0x000fe20000000000 */
[----:B------:R-:W-:Y:S01]  /*1cc0*/  UMOV UR23, 0x40000040 ;  /* 0x4000004000177882 */ /* 0x000fe20000000000 */
[----:B------:R-:W-:Y:S01]  /*1cd0*/  UIADD3 UR24, UR6, 0x800, URZ ;  /* 0x0000080006187890 */ /* 0x000fe2000fffe03f */
[----:B0-2---:R-:W-:Y:S01]  /*1ce0*/  IADD3 R0, -R20, 0xb, RZ ;  /* 0x0000000b14007810 */ /* 0x005fe20007ffe1ff */
        /* <DEDUP_REMOVED lines=49> */
[----:B------:R-:W-:Y:S02]  /*2000*/  UIADD3 UR8, UR6, 0x400, URZ ;  /* 0x0000040006087890 */ /* 0x000fe4000fffe03f */
[----:B------:R-:W-:Y:S01]  /*2010*/  UIADD3 UR10, UR57, 0x300, URZ ;  /* 0x00000300390a7890 */ /* 0x000fe2000fffe03f */
[----:B------:R-:W-:Y:S01]  /*2020*/  UMOV UR9, 0x40000040 ;  /* 0x4000004000097882 */ /* 0x000fe20000000000 */
        /* <DEDUP_REMOVED lines=42> */
.L_x_9228:
        /* <DEDUP_REMOVED lines=9> */
[----:B------:R-:W1:Y:S01]  /*2360*/  MUFU.TANH R24, R24 ;  /* 0x0000001800187308 */ /* 0x000e620000002400 */
[----:B------:R-:W-:Y:S01]  /*2370*/  SHF.R.S32.HI R20, RZ, 0x1f, R23 ;  /* 0x0000001fff147819 */ /* 0x000fe20000011417 */
[----:B------:R-:W-:Y:S01]  /*2380*/  FMUL.FTZ R32, R32, UR6 ;  /* 0x0000000620207c20 */ /* 0x000fe20008410000 */
[----:B------:R-:W-:Y:S01]  /*2390*/  FMUL.FTZ R33, R33, UR6 ;  /* 0x0000000621217c20 */ /* 0x000fe20008410000 */
[----:B------:R-:W-:Y:S01]  /*23a0*/  IMAD.U32 R21, RZ, RZ, UR39 ;  /* 0x00000027ff157e24 */ /* 0x000fe2000f8e00ff */
[----:B------:R-:W-:Y:S01]  /*23b0*/  LEA.HI R20, R20, R23, RZ, 0x2 ;  /* 0x0000001714147211 */ /* 0x000fe200078f10ff */
[----:B------:R-:W-:Y:S01]  /*23c0*/  FMUL.FTZ R26, R26, UR6 ;  /* 0x000000061a1a7c20 */ /* 0x000fe20008410000 */
[----:B------:R-:W-:Y:S01]  /*23d0*/  FMUL.FTZ R27, R27, UR6 ;  /* 0x000000061b1b7c20 */ /* 0x000fe20008410000 */
[----:B------:R-:W2:Y:S01]  /*23e0*/  MUFU.TANH R25, R25 ;  /* 0x0000001900197308 */ /* 0x000ea20000002400 */
[----:B------:R-:W-:Y:S01]  /*23f0*/  LOP3.LUT R20, R20, 0x7ffffffc, RZ, 0xc0, !PT ;  /* 0x7ffffffc14147812 */ /* 0x000fe200078ec0ff */
[----:B------:R-:W-:Y:S01]  /*2400*/  FMUL.FTZ R30, R30, UR6 ;  /* 0x000000061e1e7c20 */ /* 0x000fe20008410000 */
[----:B------:R-:W-:Y:S01]  /*2410*/  FMUL.FTZ R31, R31, UR6 ;  /* 0x000000061f1f7c20 */ /* 0x000fe20008410000 */
[----:B------:R-:W-:Y:S01]  /*2420*/  FMUL.FTZ R34, R34, UR6 ;  /* 0x0000000622227c20 */ /* 0x000fe20008410000 */
[----:B------:R-:W-:Y:S01]  /*2430*/  FMUL.FTZ R36, R36, UR6 ;  /* 0x0000000624247c20 */ /* 0x000fe20008410000 */
[----:B------:R-:W-:-:S02]  /*2440*/  IMAD.IADD R20, R23, 0x1, -R20 ;  /* 0x0000000117147824 */ /* 0x000fc400078e0a14 */
        /* <DEDUP_REMOVED lines=16> */
[----:B--2---:R-:W-:Y:S01]  /*2550*/  FSEL R25, R25, -INF , P1 ;  /* 0xff80000019197808 */ /* 0x004fe20000800000 */
[----:B------:R-:W1:Y:S01]  /*2560*/  MUFU.TANH R32, R32 ;  /* 0x0000002000207308 */ /* 0x000e620000002400 */
[----:B------:R-:W-:Y:S01]  /*2570*/  ISETP.GT.AND P5, PT, R20, 0x9, PT ;  /* 0x000000091400780c */ /* 0x000fe20003fa4270 */
[----:B------:R-:W-:Y:S01]  /*2580*/  FMUL.FTZ R45, R45, UR6 ;  /* 0x000000062d2d7c20 */ /* 0x000fe20008410000 */
[----:B---3--:R-:W-:Y:S01]  /*2590*/  FSEL R75, R28, -INF , P6 ;  /* 0xff8000001c4b7808 */ /* 0x008fe20003000000 */
[----:B------:R-:W-:Y:S01]  /*25a0*/  FMUL.FTZ R46, R46, UR6 ;  /* 0x000000062e2e7c20 */ /* 0x000fe20008410000 */
[----:B------:R-:W-:Y:S01]  /*25b0*/  FMNMX.FTZ R22, R21, R25, !PT ;  /* 0x0000001915167209 */ /* 0x000fe20007810000 */
[----:B------:R-:W-:Y:S01]  /*25c0*/  FMUL.FTZ R48, R48, UR6 ;  /* 0x0000000630307c20 */ /* 0x000fe20008410000 */
[C---:B------:R-:W-:Y:S01]  /*25d0*/  ISETP.GT.AND P4, PT, R20.reuse, 0x10, PT ;  /* 0x000000101400780c */ /* 0x040fe20003f84270 */
[----:B------:R-:W2:Y:S01]  /*25e0*/  MUFU.TANH R33, R33 ;  /* 0x0000002100217308 */ /* 0x000ea20000002400 */
[----:B----4-:R-:W-:Y:S01]  /*25f0*/  FSEL R29, R29, -INF , P5 ;  /* 0xff8000001d1d7808 */ /* 0x010fe20002800000 */
[----:B------:R-:W-:Y:S01]  /*2600*/  FMUL.FTZ R47, R47, UR6 ;  /* 0x000000062f2f7c20 */ /* 0x000fe20008410000 */
[----:B------:R-:W-:Y:S01]  /*2610*/  FMNMX.FTZ R22, R75, R22, !PT ;  /* 0x000000164b167209 */ /* 0x000fe20007810000 */
[----:B------:R-:W-:Y:S01]  /*2620*/  FMUL.FTZ R49, R49, UR6 ;  /* 0x0000000631317c20 */ /* 0x000fe20008410000 */
[----:B------:R-:W-:Y:S01]  /*2630*/  ISETP.GT.AND P3, PT, R20, 0x11, PT ;  /* 0x000000111400780c */ /* 0x000fe20003f64270 */
[----:B------:R-:W-:Y:S01]  /*2640*/  FMUL.FTZ R50, R50, UR6 ;  /* 0x0000000632327c20 */ /* 0x000fe20008410000 */
[----:B------:R-:W-:Y:S01]  /*2650*/  FMNMX.FTZ R22, R29, R22, !PT ;  /* 0x000000161d167209 */ /* 0x000fe20007810000 */
[----:B------:R-:W3:Y:S01]  /*2660*/  MUFU.TANH R26, R26 ;  /* 0x0000001a001a7308 */ /* 0x000ee20000002400 */
        /* <DEDUP_REMOVED lines=16> */
[----:B---3--:R-:W-:Y:S01]  /*2770*/  FSEL R23, R26, -INF , P2 ;  /* 0xff8000001a177808 */ /* 0x008fe20001000000 */
[----:B------:R-:W-:Y:S01]  /*2780*/  FMUL.FTZ R61, R61, UR6 ;  /* 0x000000063d3d7c20 */ /* 0x000fe20008410000 */
[----:B------:R-:W-:Y:S01]  /*2790*/  ISETP.GT.AND P2, PT, R20, 0x18, PT ;  /* 0x000000181400780c */ /* 0x000fe20003f44270 */
[----:B------:R-:W-:Y:S01]  /*27a0*/  FMUL.FTZ R62, R62, UR6 ;  /* 0x000000063e3e7c20 */ /* 0x000fe20008410000 */
[----:B------:R-:W-:Y:S01]  /*27b0*/  FMUL.FTZ R64, R64, UR6 ;  /* 0x0000000640407c20 */ /* 0x000fe20008410000 */
[----:B------:R-:W-:Y:S01]  /*27c0*/  FMUL.FTZ R63, R63, UR6 ;  /* 0x000000063f3f7c20 */ /* 0x000fe20008410000 */
[----:B------:R-:W-:Y:S01]  /*27d0*/  FMUL.FTZ R65, R65, UR6 ;  /* 0x0000000641417c20 */ /* 0x000fe20008410000 */
[----:B------:R-:W3:Y:S01]  /*27e0*/  MUFU.TANH R31, R31 ;  /* 0x0000001f001f7308 */ /* 0x000ee20000002400 */
[----:B-1----:R-:W-:Y:S01]  /*27f0*/  FSEL R27, R27, -INF , P1 ;  /* 0xff8000001b1b7808 */ /* 0x002fe20000800000 */
[----:B------:R-:W-:Y:S01]  /*2800*/  FMUL.FTZ R66, R66, UR6 ;  /* 0x0000000642427c20 */ /* 0x000fe20008410000 */
[----:B------:R-:W-:Y:S01]  /*2810*/  ISETP.GT.AND P1, PT, R20, 0x19, PT ;  /* 0x000000191400780c */ /* 0x000fe20003f24270 */
        /* <DEDUP_REMOVED lines=8> */
[----:B------:R-:W-:Y:S01]  /*28a0*/  FMUL.FTZ R71, R71, UR6 ;  /* 0x0000000647477c20 */ /* 0x000fe20008410000 */
[----:B------:R-:W-:Y:S01]  /*28b0*/  FMNMX.FTZ R22, R73, R22, !PT ;  /* 0x0000001649167209 */ /* 0x000fe20007810000 */
[----:B------:R-:W2:Y:S01]  /*28c0*/  S2UR UR11, SR_CgaCtaId ;  /* 0x00000000000b79c3 */ /* 0x000ea20000008800 */
[----:B------:R-:W-:Y:S01]  /*28d0*/  R2UR UR10, R16 ;  /* 0x00000000100a72ca */ /* 0x000fe200000e0000 */
[----:B------:R-:W4:Y:S01]  /*28e0*/  MUFU.TANH R36, R36 ;  /* 0x0000002400247308 */ /* 0x000f220000002400 */
[----:B---3--:R-:W-:Y:S01]  /*28f0*/  FSEL R31, R31, -INF , P5 ;  /* 0xff8000001f1f7808 */ /* 0x008fe20002800000 */
[----:B------:R-:W-:Y:S01]  /*2900*/  ULDC UR6, c[0x0][0xa80] ;  /* 0x0002a00000067ab9 */ /* 0x000fe20000000800 */
[----:B------:R-:W-:Y:S01]  /*2910*/  ISETP.GT.AND P5, PT, R20, 0x21, PT ;  /* 0x000000211400780c */ /* 0x000fe20003fa4270 */
[----:B------:R-:W-:Y:S01]  /*2920*/  ULOP3.LUT UR7, UR7, 0x3000000, URZ, 0xfc, !UPT ;  /* 0x0300000007077892 */ /* 0x000fe2000f8efc3f */
[----:B------:R-:W-:Y:S01]  /*2930*/  FMNMX.FTZ R22, R31, R22, !PT ;  /* 0x000000161f167209 */ /* 0x000fe20007810000 */
[----:B------:R-:W-:-:S02]  /*2940*/  UMOV UR15, 0x40000040 ;  /* 0x40000040000f7882 */ /* 0x000fc40000000000 */
[----:B------:R-:W3:Y:S01]  /*2950*/  MUFU.TANH R35, R35 ;  /* 0x0000002300237308 */ /* 0x000ee20000002400 */
[----:B-1----:R-:W-:Y:S02]  /*2960*/  FSEL R163, R34, -INF , P4 ;  /* 0xff80000022a37808 */ /* 0x002fe40002000000 */
[----:B------:R-:W-:Y:S01]  /*2970*/  ISETP.GT.AND P4, PT, R20, 0x28, PT ;  /* 0x000000281400780c */ /* 0x000fe20003f84270 */
[----:B------:R-:W-:Y:S01]  /*2980*/  UIADD3 UR10, UR10, 0x32440, URZ ;  /* 0x000324400a0a7890 */ /* 0x000fe2000fffe03f */
[----:B------:R-:W-:Y:S01]  /*2990*/  FMNMX.FTZ R22, R163, R22, !PT ;  /* 0x00000016a3167209 */ /* 0x000fe20007810000 */
[----:B------:R-:W-:Y:S02]  /*29a0*/  UMOV UR14, UR7 ;  /* 0x00000007000e7c82 */ /* 0x000fe40008000000 */
[----:B------:R-:W1:Y:S01]  /*29b0*/  MUFU.TANH R37, R37 ;  /* 0x0000002500257308 */ /* 0x000e620000002400 */
[----:B----4-:R-:W-:-:S04]  /*29c0*/  FSEL R166, R36, -INF , P2 ;  /* 0xff80000024a67808 */ /* 0x010fc80001000000 */
[----:B------:R-:W-:Y:S01]  /*29d0*/  FMNMX.FTZ R33, R166, R33, !PT ;  /* 0x00000021a6217209 */ /* 0x000fe20007810000 */
[----:B--2---:R-:W-:Y:S02]  /*29e0*/  UPRMT UR10, UR11, 0x654, UR10 ;  /* 0x000006540b0a7896 */ /* 0x004fe4000800000a */
[----:B------:R-:W2:Y:S01]  /*29f0*/  MUFU.TANH R38, R38 ;  /* 0x0000002600267308 */ /* 0x000ea20000002400 */
[----:B---3--:R-:W-:Y:S01]  /*2a00*/  FSEL R167, R35, -INF , P3 ;  /* 0xff80000023a77808 */ /* 0x008fe20001800000 */
[----:B------:R-:W-:Y:S01]  /*2a10*/  UMOV UR11, 0x40000040 ;  /* 0x40000040000b7882 */ /* 0x000fe20000000000 */
[----:B------:R-:W-:Y:S02]  /*2a20*/  ISETP.GT.AND P3, PT, R20, 0x29, PT ;  /* 0x000000291400780c */ /* 0x000fe40003f64270 */
[----:B------:R-:W-:Y:S02]  /*2a30*/  FMNMX.FTZ R22, R167, R22, !PT ;  /* 0x00000016a7167209 */ /* 0x000fe40007810000 */
[----:B------:R-:W-:Y:S01]  /*2a40*/  SYNCS.ARRIVE.TRANS64.RED.A1T0 RZ, [UR10], RZ ;  /* 0x000000ffffff79a7 */ /* 0x000fe2000810040a */
[----:B------:R-:W3:Y:S01]  /*2a50*/  MUFU.TANH R40, R40 ;  /* 0x0000002800287308 */ /* 0x000ee20000002400 */
[----:B-1----:R-:W-:Y:S01]  /*2a60*/  FSEL R168, R37, -INF , P1 ;  /* 0xff80000025a87808 */ /* 0x002fe20000800000 */
[----:B------:R-:W-:-:S03]  /*2a70*/  UIADD3 UR10, UR7, 0x80, URZ ;  /* 0x00000080070a7890 */ /* 0x000fc6000fffe03f */
[----:B------:R-:W-:-:S03]  /*2a80*/  FMNMX.FTZ R24, R168, R33, !PT ;  /* 0x00000021a8187209 */ /* 0x000fc60007810000 */
[----:B------:R-:W1:Y:S01]  /*2a90*/  MUFU.TANH R39, R39 ;  /* 0x0000002700277308 */ /* 0x000e620000002400 */
[----:B--2---:R-:W-:Y:S02]  /*2aa0*/  FSEL R201, R38, -INF , P2 ;  /* 0xff80000026c97808 */ /* 0x004fe40001000000 */
[----:B------:R-:W-:Y:S02]  /*2ab0*/  ISETP.GT.AND P2, PT, R20, 0x30, PT ;  /* 0x000000301400780c */ /* 0x000fe40003f44270 */
[----:B------:R-:W-:-:S03]  /*2ac0*/  FMNMX.FTZ R22, R201, R22, !PT ;  /* 0x00000016c9167209 */ /* 0x000fc60007810000 */
[----:B------:R-:W2:Y:S01]  /*2ad0*/  MUFU.TANH R41, R41 ;  /* 0x0000002900297308 */ /* 0x000ea20000002400 */
[----:B---3--:R-:W-:-:S04]  /*2ae0*/  FSEL R199, R40, -INF , P6 ;  /* 0xff80000028c77808 */ /* 0x008fc80003000000 */
[----:B------:R-:W-:-:S03]  /*2af0*/  FMNMX.FTZ R24, R199, R24, !PT ;  /* 0x00000018c7187209 */ /* 0x000fc60007810000 */
[----:B------:R-:W3:Y:S01]  /*2b00*/  MUFU.TANH R42, R42 ;  /* 0x0000002a002a7308 */ /* 0x000ee20000002400 */
[----:B-1----:R-:W-:Y:S02]  /*2b10*/  FSEL R229, R39, -INF , P1 ;  /* 0xff80000027e57808 */ /* 0x002fe40000800000 */
[----:B------:R-:W-:Y:S02]  /*2b20*/  ISETP.GT.AND P1, PT, R20, 0x31, PT ;  /* 0x000000311400780c */ /* 0x000fe40003f24270 */
[----:B------:R-:W-:-:S03]  /*2b30*/  FMNMX.FTZ R22, R229, R22, !PT ;  /* 0x00000016e5167209 */ /* 0x000fc60007810000 */
[----:B------:R-:W1:Y:S01]  /*2b40*/  MUFU.TANH R44, R44 ;  /* 0x0000002c002c7308 */ /* 0x000e620000002400 */
[----:B--2---:R-:W-:-:S04]  /*2b50*/  FSEL R227, R41, -INF , P5 ;  /* 0xff80000029e37808 */ /* 0x004fc80002800000 */
[----:B------:R-:W-:-:S03]  /*2b60*/  FMNMX.FTZ R33, R227, R24, !PT ;  /* 0x00000018e3217209 */ /* 0x000fc60007810000 */
[----:B------:R-:W2:Y:S01]  /*2b70*/  MUFU.TANH R43, R43 ;  /* 0x0000002b002b7308 */ /* 0x000ea20000002400 */
[----:B---3--:R-:W-:Y:S02]  /*2b80*/  FSEL R203, R42, -INF , P6 ;  /* 0xff8000002acb7808 */ /* 0x008fe40003000000 */
[----:B------:R-:W-:Y:S02]  /*2b90*/  ISETP.GT.AND P6, PT, R20, 0x38, PT ;  /* 0x000000381400780c */ /* 0x000fe40003fc4270 */
[----:B------:R-:W-:-:S03]  /*2ba0*/  FMNMX.FTZ R22, R203, R22, !PT ;  /* 0x00000016cb167209 */ /* 0x000fc60007810000 */
[----:B------:R-:W3:Y:S01]  /*2bb0*/  MUFU.TANH R45, R45 ;  /* 0x0000002d002d7308 */ /* 0x000ee20000002400 */
[----:B-1----:R-:W-:-:S04]  /*2bc0*/  FSEL R180, R44, -INF , P4 ;  /* 0xff8000002cb47808 */ /* 0x002fc80002000000 */
        /* <DEDUP_REMOVED lines=65> */
[----:B--2---:R-:W-:-:S04]  /*2fe0*/  FSEL R195, R62, -INF , P2 ;  /* 0xff8000003ec37808 */ /* 0x004fc80001000000 */
[----:B------:R-:W-:-:S03]  /*2ff0*/  FMNMX.FTZ R22, R195, R22, !PT ;  /* 0x00000016c3167209 */ /* 0x000fc60007810000 */
[----:B------:R-:W2:Y:S01]  /*3000*/  MUFU.TANH R65, R65 ;  /* 0x0000004100417308 */ /* 0x000ea20000002400 */
[----:B---3--:R-:W-:-:S04]  /*3010*/  FSEL R181, R64, -INF , P6 ;  /* 0xff80000040b57808 */ /* 0x008fc80003000000 */
        /* <DEDUP_REMOVED lines=18> */
[----:B------:R-:W-:Y:S02]  /*3140*/  FMNMX.FTZ R20, R179, R20, !PT ;  /* 0x00000014b3147209 */ /* 0x000fe40007810000 */
[----:B-1----:R-:W-:-:S03]  /*3150*/  FSEL R173, R70, -INF , P4 ;  /* 0xff80000046ad7808 */ /* 0x002fc60002000000 */
[----:B------:R-:W1:Y:S01]  /*3160*/  SHFL.BFLY PT, R33, R20, 0x2, 0x1f ;  /* 0x0c401f0014217f89 */ /* 0x000e6200000e0000 */
[----:B------:R-:W-:Y:S02]  /*3170*/  FMNMX.FTZ R22, R173, R22, !PT ;  /* 0x00000016ad167209 */ /* 0x000fe40007810000 */
[----:B--2---:R-:W-:-:S04]  /*3180*/  FSEL R177, R71, -INF , P3 ;  /* 0xff80000047b17808 */ /* 0x004fc80001800000 */
[----:B------:R-:W-:-:S05]  /*3190*/  FMNMX.FTZ R22, R177, R22, !PT ;  /* 0x00000016b1167209 */ /* 0x000fca0007810000 */
[----:B------:R-:W2:Y:S01]  /*31a0*/  SHFL.BFLY PT, R35, R22, 0x2, 0x1f ;  /* 0x0c401f0016237f89 */ /* 0x000ea200000e0000 */
[----:B-1----:R-:W-:-:S05]  /*31b0*/  FMNMX.FTZ R33, R20, R33, !PT ;  /* 0x0000002114217209 */ /* 0x002fca0007810000 */
[----:B------:R-:W1:Y:S01]  /*31c0*/  SHFL.BFLY PT, R194, R33, 0x1, 0x1f ;  /* 0x0c201f0021c27f89 */ /* 0x000e6200000e0000 */
[----:B--2---:R-:W-:-:S05]  /*31d0*/  FMNMX.FTZ R35, R22, R35, !PT ;  /* 0x0000002316237209 */ /* 0x004fca0007810000 */
[----:B------:R-:W2:Y:S01]  /*31e0*/  SHFL.BFLY PT, R156, R35, 0x1, 0x1f ;  /* 0x0c201f00239c7f89 */ /* 0x000ea200000e0000 */
[----:B-1----:R-:W-:Y:S01]  /*31f0*/  FMNMX.FTZ R194, R33, R194, !PT ;  /* 0x000000c221c27209 */ /* 0x002fe20007810000 */
[----:B------:R1:W-:Y:S03]  /*3200*/  BAR.SYNC.DEFER_BLOCKING R210, 0x100 ;  /* 0x000400d20000751d */ /* 0x0003e60000010000 */
[C---:B------:R-:W-:Y:S01]  /*3210*/  FSETP.NEU.FTZ.AND P1, PT, R194.reuse, -INF , PT ;  /* 0xff800000c200780b */ /* 0x040fe20003f3d000 */
[----:B------:R-:W-:-:S05]  /*3220*/  FMUL.FTZ R174, R194, UR6 ;  /* 0x00000006c2ae7c20 */ /* 0x000fca0008410000 */
[----:B------:R-:W-:-:S05]  /*3230*/  FSEL R174, R174, RZ, P1 ;  /* 0x000000ffaeae7208 */ /* 0x000fca0000800000 */
[--C-:B------:R-:W-:Y:S01]  /*3240*/  FFMA.FTZ R20, R21, UR6, -R174.reuse ;  /* 0x0000000615147c23 */ /* 0x100fe200080108ae */
[----:B--2---:R-:W-:Y:S01]  /*3250*/  FMNMX.FTZ R156, R35, R156, !PT ;  /* 0x0000009c239c7209 */ /* 0x004fe20007810000 */
[--C-:B------:R-:W-:Y:S01]  /*3260*/  FFMA.FTZ R21, R25, UR6, -R174.reuse ;  /* 0x0000000619157c23 */ /* 0x100fe200080108ae */
[--C-:B------:R-:W-:Y:S01]  /*3270*/  FFMA.FTZ R157, R75, UR6, -R174.reuse ;  /* 0x000000064b9d7c23 */ /* 0x100fe200080108ae */
[--C-:B------:R-:W-:Y:S01]  /*3280*/  FFMA.FTZ R160, R29, UR6, -R174.reuse ;  /* 0x000000061da07c23 */ /* 0x100fe200080108ae */
[C---:B------:R-:W-:Y:S01]  /*3290*/  FSETP.NEU.FTZ.AND P1, PT, R156.reuse, -INF , PT ;  /* 0xff8000009c00780b */ /* 0x040fe20003f3d000 */
[----:B------:R-:W-:Y:S01]  /*32a0*/  FMUL.FTZ R176, R156, UR6 ;  /* 0x000000069cb07c20 */ /* 0x000fe20008410000 */
[----:B------:R-:W-:Y:S01]  /*32b0*/  MUFU.EX2 R22, R20 ;  /* 0x0000001400167308 */ /* 0x000fe20000000800 */
[--C-:B------:R-:W-:Y:S01]  /*32c0*/  FFMA.FTZ R164, R165, UR6, -R174.reuse ;  /* 0x00000006a5a47c23 */ /* 0x100fe200080108ae */
[--C-:B------:R-:W-:Y:S01]  /*32d0*/  FFMA.FTZ R165, R166, UR6, -R174.reuse ;  /* 0x00000006a6a57c23 */ /* 0x100fe200080108ae */
[--C-:B------:R-:W-:Y:S01]  /*32e0*/  FFMA.FTZ R161, R161, UR6, -R174.reuse ;  /* 0x00000006a1a17c23 */ /* 0x100fe200080108ae */
[----:B------:R-:W-:Y:S01]  /*32f0*/  FSEL R176, R176, RZ, P1 ;  /* 0x000000ffb0b07208 */ /* 0x000fe20000800000 */
[--C-:B------:R-:W-:Y:S01]  /*3300*/  FFMA.FTZ R168, R168, UR6, -R174.reuse ;  /* 0x00000006a8a87c23 */ /* 0x100fe200080108ae */
[--C-:B------:R-:W-:Y:S01]  /*3310*/  FFMA.FTZ R178, R199, UR6, -R174.reuse ;  /* 0x00000006c7b27c23 */ /* 0x100fe200080108ae */
[----:B------:R-:W-:Y:S01]  /*3320*/  FFMA.FTZ R199, R227, UR6, -R174 ;  /* 0x00000006e3c77c23 */ /* 0x000fe200080108ae */
[----:B------:R-:W2:Y:S01]  /*3330*/  MUFU.EX2 R21, R21 ;  /* 0x0000001500157308 */ /* 0x000ea20000000800 */
        /* <DEDUP_REMOVED lines=8> */
[----:B------:R-:W-:Y:S01]  /*33c0*/  FFMA.FTZ R170, R229, UR6, -R176 ;  /* 0x00000006e5aa7c23 */ /* 0x000fe200080108b0 */
[----:B------:R-:W-:Y:S01]  /*33d0*/  FFMA.FTZ R201, R182, UR6, -R174 ;  /* 0x00000006b6c97c23 */ /* 0x000fe200080108ae */
[--C-:B------:R-:W-:Y:S01]  /*33e0*/  FFMA.FTZ R182, R203, UR6, -R176.reuse ;  /* 0x00000006cbb67c23 */ /* 0x100fe200080108b0 */
[----:B------:R-:W-:Y:S01]  /*33f0*/  FFMA.FTZ R203, R221, UR6, -R176 ;  /* 0x00000006ddcb7c23 */ /* 0x000fe200080108b0 */
[----:B------:R-:W-:Y:S01]  /*3400*/  FFMA.FTZ R180, R180, UR6, -R174 ;  /* 0x00000006b4b47c23 */ /* 0x000fe200080108ae */
[--C-:B------:R-:W-:Y:S01]  /*3410*/  FFMA.FTZ R184, R223, UR6, -R176.reuse ;  /* 0x00000006dfb87c23 */ /* 0x100fe200080108b0 */
[----:B------:R-:W-:Y:S01]  /*3420*/  FFMA.FTZ R221, R225, UR6, -R176 ;  /* 0x00000006e1dd7c23 */ /* 0x000fe200080108b0 */
[----:B------:R-:W3:Y:S01]  /*3430*/  MUFU.EX2 R160, R160 ;  /* 0x000000a000a07308 */ /* 0x000ee20000000800 */
[----:B--2---:R-:W-:Y:S01]  /*3440*/  F2FP.F16.F32.PACK_AB R152, R21, R22 ;  /* 0x000000161598723e */ /* 0x004fe200000000ff */
[--C-:B------:R-:W-:Y:S01]  /*3450*/  FFMA.FTZ R186, R219, UR6, -R174.reuse ;  /* 0x00000006dbba7c23 */ /* 0x100fe200080108ae */
[--C-:B------:R-:W-:Y:S01]  /*3460*/  FFMA.FTZ R217, R217, UR6, -R174.reuse ;  /* 0x00000006d9d97c23 */ /* 0x100fe200080108ae */
[--C-:B------:R-:W-:Y:S01]  /*3470*/  FFMA.FTZ R188, R215, UR6, -R174.reuse ;  /* 0x00000006d7bc7c23 */ /* 0x100fe200080108ae */
[----:B------:R-:W-:Y:S01]  /*3480*/  FFMA.FTZ R213, R213, UR6, -R174 ;  /* 0x00000006d5d57c23 */ /* 0x000fe200080108ae */
[--C-:B------:R-:W-:Y:S01]  /*3490*/  FFMA.FTZ R190, R211, UR6, -R176.reuse ;  /* 0x00000006d3be7c23 */ /* 0x100fe200080108b0 */
[--C-:B------:R-:W-:Y:S01]  /*34a0*/  FFMA.FTZ R209, R209, UR6, -R176.reuse ;  /* 0x00000006d1d17c23 */ /* 0x100fe200080108b0 */
[----:B------:R-:W-:Y:S01]  /*34b0*/  MUFU.EX2 R23, R23 ;  /* 0x0000001700177308 */ /* 0x000fe20000000800 */
[--C-:B------:R-:W-:Y:S01]  /*34c0*/  FFMA.FTZ R192, R207, UR6, -R176.reuse ;  /* 0x00000006cfc07c23 */ /* 0x100fe200080108b0 */
[----:B------:R-:W-:Y:S01]  /*34d0*/  FFMA.FTZ R205, R205, UR6, -R176 ;  /* 0x00000006cdcd7c23 */ /* 0x000fe200080108b0 */
[--C-:B------:R-:W-:Y:S01]  /*34e0*/  FFMA.FTZ R196, R185, UR6, -R174.reuse ;  /* 0x00000006b9c47c23 */ /* 0x100fe200080108ae */
[--C-:B------:R-:W-:Y:S01]  /*34f0*/  FFMA.FTZ R185, R189, UR6, -R174.reuse ;  /* 0x00000006bdb97c23 */ /* 0x100fe200080108ae */
[--C-:B------:R-:W-:Y:S01]  /*3500*/  FFMA.FTZ R183, R183, UR6, -R174.reuse ;  /* 0x00000006b7b77c23 */ /* 0x100fe200080108ae */
[----:B------:R-:W-:Y:S01]  /*3510*/  FFMA.FTZ R198, R191, UR6, -R174 ;  /* 0x00000006bfc67c23 */ /* 0x000fe200080108ae */
[--C-:B------:R-:W-:Y:S01]  /*3520*/  FFMA.FTZ R187, R187, UR6, -R176.reuse ;  /* 0x00000006bbbb7c23 */ /* 0x100fe200080108b0 */
[----:B------:R-:W2:Y:S01]  /*3530*/  MUFU.EX2 R162, R162 ;  /* 0x000000a200a27308 */ /* 0x000ea20000000800 */
[----:B---3--:R-:W-:Y:S01]  /*3540*/  F2FP.F16.F32.PACK_AB R154, R160, R157 ;  /* 0x0000009da09a723e */ /* 0x008fe200000000ff */
[--C-:B------:R-:W-:Y:S01]  /*3550*/  FFMA.FTZ R200, R193, UR6, -R176.reuse ;  /* 0x00000006c1c87c23 */ /* 0x100fe200080108b0 */
[--C-:B------:R-:W-:Y:S01]  /*3560*/  FFMA.FTZ R189, R195, UR6, -R176.reuse ;  /* 0x00000006c3bd7c23 */ /* 0x100fe200080108b0 */
[----:B------:R-:W-:Y:S01]  /*3570*/  FFMA.FTZ R202, R197, UR6, -R176 ;  /* 0x00000006c5ca7c23 */ /* 0x000fe200080108b0 */
[--C-:B------:R-:W-:Y:S01]  /*3580*/  FFMA.FTZ R204, R169, UR6, -R174.reuse ;  /* 0x00000006a9cc7c23 */ /* 0x100fe200080108ae */
[--C-:B------:R-:W-:Y:S01]  /*3590*/  FFMA.FTZ R169, R172, UR6, -R174.reuse ;  /* 0x00000006aca97c23 */ /* 0x100fe200080108ae */
[--C-:B------:R-:W-:Y:S01]  /*35a0*/  FFMA.FTZ R181, R181, UR6, -R174.reuse ;  /* 0x00000006b5b57c23 */ /* 0x100fe200080108ae */
[----:B------:R-:W-:Y:S01]  /*35b0*/  MUFU.EX2 R158, R158 ;  /* 0x0000009e009e7308 */ /* 0x000fe20000000800 */
[----:B------:R-:W-:Y:S01]  /*35c0*/  FFMA.FTZ R172, R179, UR6, -R174 ;  /* 0x00000006b3ac7c23 */ /* 0x000fe200080108ae */
[--C-:B------:R-:W-:Y:S01]  /*35d0*/  FFMA.FTZ R174, R175, UR6, -R176.reuse ;  /* 0x00000006afae7c23 */ /* 0x100fe200080108b0 */
[--C-:B------:R-:W-:Y:S01]  /*35e0*/  FFMA.FTZ R171, R171, UR6, -R176.reuse ;  /* 0x00000006abab7c23 */ /* 0x100fe200080108b0 */
[--C-:B------:R-:W-:Y:S01]  /*35f0*/  FFMA.FTZ R173, R173, UR6, -R176.reuse ;  /* 0x00000006adad7c23 */ /* 0x100fe200080108b0 */
[----:B------:R-:W-:Y:S01]  /*3600*/  FFMA.FTZ R176, R177, UR6, -R176 ;  /* 0x00000006b1b07c23 */ /* 0x000fe200080108b0 */
[----:B------:R-:W-:Y:S01]  /*3610*/  FADD.FTZ R22, R22, R21 ;  /* 0x0000001516167221 */ /* 0x000fe20000010000 */
[----:B------:R-:W-:Y:S01]  /*3620*/  MOV R20, UR7 ;  /* 0x0000000700147c02 */ /* 0x000fe20008000f00 */
[----:B------:R-:W3:Y:S01]  /*3630*/  MUFU.EX2 R159, R159 ;  /* 0x0000009f009f7308 */ /* 0x000ee20000000800 */
[----:B--2---:R-:W-:Y:S01]  /*3640*/  F2FP.F16.F32.PACK_AB R153, R162, R23 ;  /* 0x00000017a299723e */ /* 0x004fe200000000ff */
[----:B------:R-:W-:Y:S01]  /*3650*/  FADD.FTZ R23, R23, R162 ;  /* 0x000000a217177221 */ /* 0x000fe20000010000 */
[----:B------:R-:W-:-:S04]  /*3660*/  FADD.FTZ R157, R157, R22 ;  /* 0x000000169d9d7221 */ /* 0x000fc80000010000 */
[----:B------:R-:W-:Y:S01]  /*3670*/  FADD.FTZ R160, R160, R157 ;  /* 0x0000009da0a07221 */ /* 0x000fe20000010000 */
[----:B------:R-:W-:Y:S08]  /*3680*/  MUFU.EX2 R161, R161 ;  /* 0x000000a100a17308 */ /* 0x000ff00000000800 */
[----:B------:R-:W2:Y:S01]  /*3690*/  MUFU.EX2 R164, R164 ;  /* 0x000000a400a47308 */ /* 0x000ea20000000800 */
[----:B---3--:R-:W-:Y:S01]  /*36a0*/  F2FP.F16.F32.PACK_AB R155, R159, R158 ;  /* 0x0000009e9f9b723e */ /* 0x008fe200000000ff */
[----:B------:R-:W-:-:S03]  /*36b0*/  FADD.FTZ R158, R158, R23 ;  /* 0x000000179e9e7221 */ /* 0x000fc60000010000 */
[----:B------:R-:W-:Y:S01]  /*36c0*/  WARPGROUP.ARRIVE ;  /* 0x00000000000079c5 */ /* 0x000fe20000000000 */
[----:B------:R-:W-:Y:S02]  /*36d0*/  FADD.FTZ R158, R159, R158 ;  /* 0x0000009e9f9e7221 */ /* 0x000fe40000010000 */
[----:B------:R-:W-:Y:S03]  /*36e0*/  MUFU.EX2 R165, R165 ;  /* 0x000000a500a57308 */ /* 0x000fe60000000800 */
[----:B------:R-:W-:Y:S05]  /*36f0*/  HGMMA.64x256x16.F32 R24, R152, gdesc[UR12].tnspB, RZ, !UPT, gsb0 ;  /* 0x43e0000c98187df0 */ /* 0x000fea000c0008ff */
[----:B------:R-:W-:Y:S08]  /*3700*/  MUFU.EX2 R168, R168 ;  /* 0x000000a800a87308 */ /* 0x000ff00000000800 */
[----:B------:R-:W-:Y:S08]  /*3710*/  MUFU.EX2 R163, R163 ;  /* 0x000000a300a37308 */ /* 0x000ff00000000800 */
[----:B------:R-:W3:Y:S08]  /*3720*/  MUFU.EX2 R166, R166 ;  /* 0x000000a600a67308 */ /* 0x000ef00000000800 */
[----:B------:R-:W-:Y:S08]  /*3730*/  MUFU.EX2 R167, R167 ;  /* 0x000000a700a77308 */ /* 0x000ff00000000800 */
[----:B------:R-:W4:Y:S08]  /*3740*/  MUFU.EX2 R170, R170 ;  /* 0x000000aa00aa7308 */ /* 0x000f300000000800 */
[----:B------:R-:W-:Y:S08]  /*3750*/  MUFU.EX2 R178, R178 ;  /* 0x000000b200b27308 */ /* 0x000ff00000000800 */
[----:B------:R-:W5:Y:S08]  /*3760*/  MUFU.EX2 R199, R199 ;  /* 0x000000c700c77308 */ /* 0x000f700000000800 */
[----:B------:R-:W-:Y:S08]  /*3770*/  MUFU.EX2 R180, R180 ;  /* 0x000000b400b47308 */ /* 0x000ff00000000800 */
[----:B------:R-:W-:Y:S08]  /*3780*/  MUFU.EX2 R201, R201 ;  /* 0x000000c900c97308 */ /* 0x000ff00000000800 */
[----:B------:R-:W-:Y:S08]  /*3790*/  MUFU.EX2 R182, R182 ;  /* 0x000000b600b67308 */ /* 0x000ff00000000800 */
[----:B------:R-:W0:Y:S08]  /*37a0*/  MUFU.EX2 R203, R203 ;  /* 0x000000cb00cb7308 */ /* 0x000e300000000800 */
[----:B------:R-:W-:Y:S08]  /*37b0*/  MUFU.EX2 R184, R184 ;  /* 0x000000b800b87308 */ /* 0x000ff00000000800 */
[----:B------:R-:W1:Y:S08]  /*37c0*/  MUFU.EX2 R221, R221 ;  /* 0x000000dd00dd7308 */ /* 0x000e700000000800 */
[----:B------:R-:W-:Y:S08]  /*37d0*/  MUFU.EX2 R186, R186 ;  /* 0x000000ba00ba7308 */ /* 0x000ff00000000800 */
[----:B------:R-:W1:Y:S08]  /*37e0*/  MUFU.EX2 R217, R217 ;  /* 0x000000d900d97308 */ /* 0x000e700000000800 */
[----:B------:R-:W-:Y:S08]  /*37f0*/  MUFU.EX2 R188, R188 ;  /* 0x000000bc00bc7308 */ /* 0x000ff00000000800 */
[----:B------:R-:W-:Y:S08]  /*3800*/  MUFU.EX2 R213, R213 ;  /* 0x000000d500d57308 */ /* 0x000ff00000000800 */
[----:B------:R-:W-:Y:S08]  /*3810*/  MUFU.EX2 R190, R190 ;  /* 0x000000be00be7308 */ /* 0x000ff00000000800 */
[----:B------:R-:W1:Y:S08]  /*3820*/  MUFU.EX2 R209, R209 ;  /* 0x000000d100d17308 */ /* 0x000e700000000800 */
        /* <DEDUP_REMOVED lines=14> */
[----:B------:R-:W-:Y:S01]  /*3910*/  MUFU.EX2 R174, R174 ;  /* 0x000000ae00ae7308 */ /* 0x000fe20000000800 */
[----:B------:R-:W-:-:S02]  /*3920*/  WARPGROUP.DEPBAR.LE gsb0, 0x0 ;  /* 0x00008000000079c5 */ /* 0x000fc40000010000 */
[----:B--2---:R-:W-:Y:S01]  /*3930*/  F2FP.F16.F32.PACK_AB R152, R164, R161 ;  /* 0x000000a1a498723e */ /* 0x004fe200000000ff */
[----:B------:R-:W-:Y:S01]  /*3940*/  FADD.FTZ R161, R161, R160 ;  /* 0x000000a0a1a17221 */ /* 0x000fe20000010000 */
[----:B---3--:R-:W-:Y:S01]  /*3950*/  F2FP.F16.F32.PACK_AB R153, R166, R163 ;  /* 0x000000a3a699723e */ /* 0x008fe200000000ff */
[----:B------:R-:W-:Y:S01]  /*3960*/  FADD.FTZ R163, R163, R158 ;  /* 0x0000009ea3a37221 */ /* 0x000fe20000010000 */
[----:B------:R-:W-:Y:S01]  /*3970*/  F2FP.F16.F32.PACK_AB R154, R168, R165 ;  /* 0x000000a5a89a723e */ /* 0x000fe200000000ff */
[----:B------:R-:W2:Y:S01]  /*3980*/  MUFU.EX2 R171, R171 ;  /* 0x000000ab00ab7308 */ /* 0x000ea20000000800 */
[----:B----4-:R-:W-:Y:S01]  /*3990*/  F2FP.F16.F32.PACK_AB R155, R170, R167 ;  /* 0x000000a7aa9b723e */ /* 0x010fe200000000ff */
[----:B------:R-:W-:Y:S01]  /*39a0*/  FADD.FTZ R164, R164, R161 ;  /* 0x000000a1a4a47221 */ /* 0x000fe20000010000 */
[----:B------:R-:W-:Y:S02]  /*39b0*/  FADD.FTZ R166, R166, R163 ;  /* 0x000000a3a6a67221 */ /* 0x000fe40000010000 */
[----:B------:R-:W-:Y:S01]  /*39c0*/  WARPGROUP.ARRIVE ;  /* 0x00000000000079c5 */ /* 0x000fe20000000000 */
[----:B------:R-:W-:Y:S01]  /*39d0*/  FADD.FTZ R165, R165, R164 ;  /* 0x000000a4a5a57221 */ /* 0x000fe20000010000 */
[----:B------:R-:W-:Y:S01]  /*39e0*/  FADD.FTZ R167, R167, R166 ;  /* 0x000000a6a7a77221 */ /* 0x000fe20000010000 */
[----:B------:R-:W-:Y:S02]  /*39f0*/  MUFU.EX2 R173, R173 ;  /* 0x000000ad00ad7308 */ /* 0x000fe40000000800 */
[----:B------:R-:W-:Y:S01]  /*3a00*/  FADD.FTZ R165, R168, R165 ;  /* 0x000000a5a8a57221 */ /* 0x000fe20000010000 */
[----:B------:R-:W-:Y:S01]  /*3a10*/  HGMMA.64x256x16.F32 R24, R152, gdesc[UR8].tnspB, R24, gsb0 ;  /* 0x43e0000898187df0 */ /* 0x000fe20008000818 */
[----:B------:R-:W-:Y:S01]  /*3a20*/  UIADD3 UR10, UR7, 0x100, URZ ;  /* 0x00000100070a7890 */ /* 0x000fe2000fffe03f */
[----:B------:R-:W-:Y:S01]  /*3a30*/  FADD.FTZ R167, R170, R167 ;  /* 0x000000a7aaa77221 */ /* 0x000fe20000010000 */
[----:B------:R-:W-:-:S02]  /*3a40*/  UMOV UR11, 0x40000040 ;  /* 0x40000040000b7882 */ /* 0x000fc40000000000 */
[----:B------:R-:W3:Y:S01]  /*3a50*/  MUFU.EX2 R176, R176 ;  /* 0x000000b000b07308 */ /* 0x000ee20000000800 */
[----:B------:R-:W-:Y:S02]  /*3a60*/  WARPGROUP.DEPBAR.LE gsb0, 0x0 ;  /* 0x00008000000079c5 */ /* 0x000fe40000010000 */
[----:B-----5:R-:W-:Y:S01]  /*3a70*/  F2FP.F16.F32.PACK_AB R152, R199, R178 ;  /* 0x000000b2c798723e */ /* 0x020fe200000000ff */
[----:B------:R-:W-:Y:S01]  /*3a80*/  FADD.FTZ R178, R178, R165 ;  /* 0x000000a5b2b27221 */ /* 0x000fe20000010000 */
[----:B0-----:R-:W-:Y:S01]  /*3a90*/  F2FP.F16.F32.PACK_AB R153, R203, R182 ;  /* 0x000000b6cb99723e */ /* 0x001fe200000000ff */
[----:B------:R-:W-:Y:S01]  /*3aa0*/  FADD.FTZ R182, R182, R167 ;  /* 0x000000a7b6b67221 */ /* 0x000fe20000010000 */
[----:B------:R-:W-:Y:S01]  /*3ab0*/  F2FP.F16.F32.PACK_AB R154, R201, R180 ;  /* 0x000000b4c99a723e */ /* 0x000fe200000000ff */
[----:B------:R-:W-:Y:S01]  /*3ac0*/  FADD.FTZ R199, R199, R178 ;  /* 0x000000b2c7c77221 */ /* 0x000fe20000010000 */
[----:B-1----:R-:W-:Y:S01]  /*3ad0*/  F2FP.F16.F32.PACK_AB R155, R221, R184 ;  /* 0x000000b8dd9b723e */ /* 0x002fe200000000ff */
[----:B------:R-:W-:-:S02]  /*3ae0*/  FADD.FTZ R203, R203, R182 ;  /* 0x000000b6cbcb7221 */ /* 0x000fc40000010000 */
[----:B------:R-:W-:Y:S01]  /*3af0*/  FADD.FTZ R180, R180, R199 ;  /* 0x000000c7b4b47221 */ /* 0x000fe20000010000 */
[----:B------:R-:W-:Y:S01]  /*3b00*/  WARPGROUP.ARRIVE ;  /* 0x00000000000079c5 */ /* 0x000fe20000000000 */
[----:B------:R-:W-:Y:S02]  /*3b10*/  FADD.FTZ R184, R184, R203 ;  /* 0x000000cbb8b87221 */ /* 0x000fe40000010000 */
[----:B------:R-:W-:Y:S02]  /*3b20*/  FADD.FTZ R201, R201, R180 ;  /* 0x000000b4c9c97221 */ /* 0x000fe40000010000 */
[----:B------:R-:W-:-:S05]  /*3b30*/  FADD.FTZ R221, R221, R184 ;  /* 0x000000b8dddd7221 */ /* 0x000fca0000010000 */
[----:B------:R-:W-:Y:S01]  /*3b40*/  HGMMA.64x256x16.F32 R24, R152, gdesc[UR8].tnspB, R24, gsb0 ;  /* 0x43e0000898187df0 */ /* 0x000fe20008000818 */
[----:B------:R-:W-:Y:S01]  /*3b50*/  UIADD3 UR10, UR7, 0x180, URZ ;  /* 0x00000180070a7890 */ /* 0x000fe2000fffe03f */
[----:B------:R-:W-:Y:S01]  /*3b60*/  UMOV UR11, 0x40000040 ;  /* 0x40000040000b7882 */ /* 0x000fe20000000000 */
[----:B------:R-:W-:Y:S02]  /*3b70*/  WARPGROUP.DEPBAR.LE gsb0, 0x0 ;  /* 0x00008000000079c5 */ /* 0x000fe40000010000 */
[----:B------:R-:W-:Y:S01]  /*3b80*/  F2FP.F16.F32.PACK_AB R152, R217, R186 ;  /* 0x000000bad998723e */ /* 0x000fe200000000ff */
[----:B------:R-:W-:Y:S01]  /*3b90*/  FADD.FTZ R186, R186, R201 ;  /* 0x000000c9baba7221 */ /* 0x000fe20000010000 */
[----:B------:R-:W-:Y:S01]  /*3ba0*/  F2FP.F16.F32.PACK_AB R153, R209, R190 ;  /* 0x000000bed199723e */ /* 0x000fe200000000ff */
[----:B------:R-:W-:Y:S01]  /*3bb0*/  FADD.FTZ R190, R190, R221 ;  /* 0x000000ddbebe7221 */ /* 0x000fe20000010000 */
[----:B------:R-:W-:Y:S01]  /*3bc0*/  F2FP.F16.F32.PACK_AB R154, R213, R188 ;  /* 0x000000bcd59a723e */ /* 0x000fe200000000ff */
[----:B------:R-:W-:Y:S01]  /*3bd0*/  FADD.FTZ R217, R217, R186 ;  /* 0x000000bad9d97221 */ /* 0x000fe20000010000 */
[----:B------:R-:W-:Y:S01]  /*3be0*/  F2FP.F16.F32.PACK_AB R155, R205, R192 ;  /* 0x000000c0cd9b723e */ /* 0x000fe200000000ff */
[----:B------:R-:W-:-:S02]  /*3bf0*/  FADD.FTZ R209, R209, R190 ;  /* 0x000000bed1d17221 */ /* 0x000fc40000010000 */
[----:B------:R-:W-:Y:S01]  /*3c00*/  FADD.FTZ R188, R188, R217 ;  /* 0x000000d9bcbc7221 */ /* 0x000fe20000010000 */
[----:B------:R-:W-:Y:S01]  /*3c10*/  WARPGROUP.ARRIVE ;  /* 0x00000000000079c5 */ /* 0x000fe20000000000 */
[----:B------:R-:W-:Y:S02]  /*3c20*/  FADD.FTZ R192, R192, R209 ;  /* 0x000000d1c0c07221 */ /* 0x000fe40000010000 */
[----:B------:R-:W-:Y:S02]  /*3c30*/  FADD.FTZ R188, R213, R188 ;  /* 0x000000bcd5bc7221 */ /* 0x000fe40000010000 */
[----:B------:R-:W-:-:S08]  /*3c40*/  FADD.FTZ R192, R205, R192 ;  /* 0x000000c0cdc07221 */ /* 0x000fd00000010000 */
        /* <DEDUP_REMOVED lines=23> */
[C---:B--2---:R-:W-:Y:S01]  /*3dc0*/  F2FP.F16.F32.PACK_AB R153, R171.reuse, R174 ;  /* 0x000000aeab99723e */ /* 0x044fe200000000ff */
[----:B------:R-:W-:Y:S01]  /*3dd0*/  FADD.FTZ R174, R174, R189 ;  /* 0x000000bdaeae7221 */ /* 0x000fe20000010000 */
[----:B------:R-:W-:Y:S01]  /*3de0*/  F2FP.F16.F32.PACK_AB R154, R172, R169 ;  /* 0x000000a9ac9a723e */ /* 0x000fe200000000ff */
[----:B------:R-:W-:Y:S01]  /*3df0*/  FADD.FTZ R204, R204, R181 ;  /* 0x000000b5cccc7221 */ /* 0x000fe20000010000 */
[----:B---3--:R-:W-:Y:S01]  /*3e00*/  F2FP.F16.F32.PACK_AB R155, R176, R173 ;  /* 0x000000adb09b723e */ /* 0x008fe200000000ff */
[----:B------:R-:W-:-:S02]  /*3e10*/  FADD.FTZ R174, R171, R174 ;  /* 0x000000aeabae7221 */ /* 0x000fc40000010000 */
[----:B------:R-:W-:Y:S01]  /*3e20*/  FADD.FTZ R21, R169, R204 ;  /* 0x000000cca9157221 */ /* 0x000fe20000010000 */
[----:B------:R-:W-:Y:S01]  /*3e30*/  WARPGROUP.ARRIVE ;  /* 0x00000000000079c5 */ /* 0x000fe20000000000 */
[----:B------:R-:W-:Y:S02]  /*3e40*/  FADD.FTZ R173, R173, R174 ;  /* 0x000000aeadad7221 */ /* 0x000fe40000010000 */
[----:B------:R-:W-:Y:S02]  /*3e50*/  FADD.FTZ R21, R172, R21 ;  /* 0x00000015ac157221 */ /* 0x000fe40000010000 */
[----:B------:R-:W-:-:S08]  /*3e60*/  FADD.FTZ R22, R176, R173 ;  /* 0x000000adb0167221 */ /* 0x000fd00000010000 */
[----:B------:R-:W-:Y:S03]  /*3e70*/  HGMMA.64x256x16.F32 R24, R152, gdesc[UR8].tnspB, R24, gsb0 ;  /* 0x43e0000898187df0 */ /* 0x000fe60008000818 */
[----:B------:R-:W-:Y:S02]  /*3e80*/  WARPGROUP.DEPBAR.LE gsb0, 0x0 ;  /* 0x00008000000079c5 */ /* 0x000fe40000010000 */
[----:B------:R-:W-:Y:S05]  /*3e90*/  @!P0 BRA `(.L_x_9229) ;  /* 0x0000000000048947 */ /* 0x000fea0003800000 */
[----:B------:R-:W-:Y:S01]  /*3ea0*/  BPT.TRAP 0x1 ;  /* 0x000000040000795c */ /* 0x000fe20000300000 */
.L_x_9229:
[----:B------:R-:W0:Y:S01]  /*3eb0*/  S2UR UR11, SR_CgaCtaId ;  /* 0x00000000000b79c3 */ /* 0x000e220000008800 */
[----:B------:R-:W-:Y:S01]  /*3ec0*/  R2UR UR10, R19 ;  /* 0x00000000130a72ca */ /* 0x000fe200000e0000 */
[----:B------:R-:W-:Y:S01]  /*3ed0*/  UIADD3 UR38, UR38, -0x2, URZ ;  /* 0xfffffffe26267890 */ /* 0x000fe2000fffe03f */
[----:B------:R-:W-:-:S11]  /*3ee0*/  R2UR UR7, R16 ;  /* 0x00000000100772ca */ /* 0x000fd600000e0000 */
[----:B------:R-:W-:Y:S02]  /*3ef0*/  UISETP.GE.AND UP0, UPT, UR38, UR10, UPT ;  /* 0x0000000a2600728c */ /* 0x000fe4000bf06270 */
[----:B------:R-:W-:-:S04]  /*3f00*/  UIADD3 UR7, UR7, 0x32460, URZ ;  /* 0x0003246007077890 */ /* 0x000fc8000fffe03f */
[----:B------:R-:W-:Y:S01]  /*3f10*/  PLOP3.LUT P1, PT, PT, PT, UP0, 0x80, 0x0 ;  /* 0x000000000000781c */ /* 0x000fe20003f2f008 */
[----:B0-----:R-:W-:-:S09]  /*3f20*/  UPRMT UR7, UR11, 0x654, UR7 ;  /* 0x000006540b077896 */ /* 0x001fd20008000007 */
[----:B------:R-:W-:Y:S03]  /*3f30*/  SYNCS.ARRIVE.TRANS64.RED.A1T0 RZ, [UR7], RZ ;  /* 0x000000ffffff79a7 */ /* 0x000fe60008100407 */
[----:B------:R-:W-:Y:S05]  /*3f40*/  @!P1 BRA `(.L_x_9230) ;  /* 0x0000002800e49947 */ /* 0x000fea0003800000 */
[----:B------:R-:W-:Y:S01]  /*3f50*/  IMAD.MOV.U32 R201, RZ, RZ, R156 ;  /* 0x000000ffffc97224 */ /* 0x000fe200078e009c */
[----:B------:R-:W-:Y:S01]  /*3f60*/  UMOV UR61, URZ ;  /* 0x0000003f003d7c82 */ /* 0x000fe20008000000 */
[----:B------:R-:W-:Y:S02]  /*3f70*/  IMAD.MOV.U32 R200, RZ, RZ, R194 ;  /* 0x000000ffffc87224 */ /* 0x000fe400078e00c2 */
[----:B------:R-:W-:Y:S01]  /*3f80*/  IMAD.U32 R23, RZ, RZ, UR38 ;  /* 0x00000026ff177e24 */ /* 0x000fe2000f8e00ff */
[----:B------:R-:W-:-:S06]  /*3f90*/  UMOV UR38, URZ ;  /* 0x0000003f00267c82 */ /* 0x000fcc0008000000 */
.L_x_9241:
[----:B------:R-:W-:Y:S01]  /*3fa0*/  R2UR UR6, R23 ;  /* 0x00000000170672ca */ /* 0x000fe200000e0000 */
[----:B------:R-:W-:Y:S01]  /*3fb0*/  UIADD3 UR38, UR38, 0x1, URZ ;  /* 0x0000000126267890 */ /* 0x000fe2000fffe03f */
[----:B------:R-:W-:-:S03]  /*3fc0*/  R2UR UR7, R19 ;  /* 0x00000000130772ca */ /* 0x000fc600000e0000 */
[----:B------:R-:W-:-:S04]  /*3fd0*/  UISETP.NE.AND UP0, UPT, UR38, 0x2, UPT ;  /* 0x000000022600788c */ /* 0x000fc8000bf05270 */
[----:B------:R-:W-:-:S04]  /*3fe0*/  USEL UR38, UR38, URZ, UP0 ;  /* 0x0000003f26267287 */ /* 0x000fc80008000000 */
[----:B------:R-:W-:Y:S01]  /*3ff0*/  IMAD.U32 R0, RZ, RZ, UR6 ;  /* 0x00000006ff007e24 */ /* 0x000fe2000f8e00ff */
[----:B------:R-:W-:-:S04]  /*4000*/  UIADD3 UR6, UR6, -0x1, URZ ;  /* 0xffffffff06067890 */ /* 0x000fc8000fffe03f */
[----:B------:R-:W-:Y:S02]  /*4010*/  ISETP.GT.AND P1, PT, R0, UR7, PT ;  /* 0x0000000700007c0c */ /* 0x000fe4000bf24270 */
[----:B------:R-:W-:Y:S01]  /*4020*/  MOV R23, UR6 ;  /* 0x0000000600177c02 */ /* 0x000fe20008000f00 */
[----:B------:R-:W-:-:S04]  /*4030*/  USEL UR6, URZ, 0x1, UP0 ;  /* 0x000000013f067887 */ /* 0x000fc80008000000 */
[----:B------:R-:W-:Y:S01]  /*4040*/  ULOP3.LUT UR61, UR61, UR6, URZ, 0x3c, !UPT ;  /* 0x000000063d3d7292 */ /* 0x000fe2000f8e3c3f */
[----:B------:R-:W-:Y:S11]  /*4050*/  @!P0 BRA `(.L_x_9231) ;  /* 0x0000000000048947 */ /* 0x000ff60003800000 */
[----:B------:R-:W-:Y:S01]  /*4060*/  BPT.TRAP 0x1 ;  /* 0x000000040000795c */ /* 0x000fe20000300000 */
.L_x_9231:
[----:B------:R-:W-:Y:S01]  /*4070*/  R2UR UR6, R16 ;  /* 0x00000000100672ca */ /* 0x000fe200000e0000 */
[----:B------:R-:W-:-:S05]  /*4080*/  IMAD.U32 R0, RZ, RZ, UR61 ;  /* 0x0000003dff007e24 */ /* 0x000fca000f8e00ff */
[----:B------:R-:W-:-:S07]  /*4090*/  SHF.L.U32 R0, R0, 0x1f, RZ ;  /* 0x0000001f00007819 */ /* 0x000fce00000006ff */
[----:B------:R-:W-:-:S09]  /*40a0*/  ULEA UR60, UR38, UR6, 0x3 ;  /* 0x00000006263c7291 */ /* 0x000fd2000f8e183f */
[----:B------:R0:W1:Y:S01]  /*40b0*/  SYNCS.PHASECHK.TRANS64.TRYWAIT P2, [UR60+0x32430], R0 ;  /* 0x03243000ff0075a7 */ /* 0x000062000804017c */
[----:B------:R-:W-:Y:S05]  /*40c0*/  @!P0 BRA `(.L_x_9232) ;  /* 0x0000000000048947 */ /* 0x000fea0003800000 */
[----:B------:R-:W-:Y:S01]  /*40d0*/  BPT.TRAP 0x1 ;  /* 0x000000040000795c */ /* 0x000fe20000300000 */
.L_x_9232:
[----:B-1----:R-:W-:Y:S05]  /*40e0*/  @P2 BRA `(.L_x_9233) ;  /* 0x0000000000082947 */ /* 0x002fea0003800000 */
[----:B------:R-:W1:Y:S02]  /*40f0*/  SYNCS.PHASECHK.TRANS64.TRYWAIT P2, [UR60+0x32430], R0 ;  /* 0x03243000ff0075a7 */ /* 0x000e64000804017c */
[----:B-1----:R-:W-:Y:S05]  /*4100*/  @!P2 BRA `(.L_x_9234) ;  /* 0x0000009c00e0a947 */ /* 0x002fea0003800000 */
.L_x_9233:
[----:B------:R-:W-:Y:S01]  /*4110*/  R2UR UR6, R17 ;  /* 0x00000000110672ca */ /* 0x000fe200000e0000 */
[----:B-1----:R-:W-:Y:S01]  /*4120*/  WARPGROUP.ARRIVE ;  /* 0x00000000000079c5 */ /* 0x002fe20000000000 */
        /* <DEDUP_REMOVED lines=10> */
[----:B------:R-:W-:Y:S01]  /*41d0*/  UIMAD UR6, UR38, 0x300, UR6 ;  /* 0x00000300260678a4 */ /* 0x000fe2000f8e0206 */
[----:B------:R-:W-:Y:S02]  /*41e0*/  R2UR UR16, R12 ;  /* 0x000000000c1072ca */ /* 0x000fe400000e0000 */
[----:B------:R-:W-:Y:S01]  /*41f0*/  R2UR UR17, R13 ;  /* 0x000000000d1172ca */ /* 0x000fe200000e0000 */
[----:B------:R-:W-:Y:S01]  /*4200*/  UIADD3 UR7, UR6, 0x2, URZ ;  /* 0x0000000206077890 */ /* 0x000fe2000fffe03f */
[----:B------:R-:W-:Y:S02]  /*4210*/  MOV R206, UR13 ;  /* 0x0000000d00ce7c02 */ /* 0x000fe40008000f00 */
[----:B------:R-:W-:Y:S01]  /*4220*/  UMOV UR22, UR6 ;  /* 0x0000000600167c82 */ /* 0x000fe20008000000 */
[----:B------:R-:W-:Y:S01]  /*4230*/  MOV R207, UR12 ;  /* 0x0000000c00cf7c02 */ /* 0x000fe20008000f00 */
[----:B------:R-:W-:Y:S01]  /*4240*/  HGMMA.64x96x16.F32 R152, gdesc[UR20], RZ, !UPT, gsb0 ;  /* 0x01600000149879f0 */ /* 0x000fe2000c0008ff */
[----:B------:R-:W-:Y:S01]  /*4250*/  R2UR UR12, R10 ;  /* 0x000000000a0c72ca */ /* 0x000fe200000e0000 */
[----:B------:R-:W-:Y:S01]  /*4260*/  UMOV UR18, UR7 ;  /* 0x0000000700127c82 */ /* 0x000fe20008000000 */
[----:B------:R-:W-:Y:S01]  /*4270*/  R2UR UR13, R11 ;  /* 0x000000000b0d72ca */ /* 0x000fe200000e0000 */
[----:B------:R-:W-:Y:S01]  /*4280*/  UIADD3 UR7, UR6, 0x4, URZ ;  /* 0x0000000406077890 */ /* 0x000fe2000fffe03f */
[----:B------:R-:W-:Y:S01]  /*4290*/  MOV R208, UR9 ;  /* 0x0000000900d07c02 */ /* 0x000fe20008000f00 */
[----:B------:R-:W-:Y:S01]  /*42a0*/  UIADD3 UR6, UR6, 0x6, URZ ;  /* 0x0000000606067890 */ /* 0x000fe2000fffe03f */
[----:B------:R-:W-:-:S02]  /*42b0*/  MOV R209, UR8 ;  /* 0x0000000800d17c02 */ /* 0x000fc40008000f00 */
[----:B------:R-:W-:Y:S02]  /*42c0*/  R2UR UR8, R8 ;  /* 0x00000000080872ca */ /* 0x000fe400000e0000 */
[----:B------:R-:W-:Y:S01]  /*42d0*/  UMOV UR14, UR7 ;  /* 0x00000007000e7c82 */ /* 0x000fe20008000000 */
[----:B------:R-:W-:Y:S01]  /*42e0*/  R2UR UR9, R9 ;  /* 0x00000000090972ca */ /* 0x000fe200000e0000 */
[----:B------:R-:W-:Y:S01]  /*42f0*/  UMOV UR10, UR6 ;  /* 0x00000006000a7c82 */ /* 0x000fe20008000000 */
[----:B------:R-:W-:Y:S02]  /*4300*/  R2UR UR21, R202 ;  /* 0x00000000ca1572ca */ /* 0x000fe400000e0000 */
[----:B------:R-:W-:Y:S01]  /*4310*/  R2UR UR20, R203 ;  /* 0x00000000cb1472ca */ /* 0x000fe200000e0000 */
[----:B------:R-:W-:Y:S02]  /*4320*/  WARPGROUP.DEPBAR.LE gsb0, 0x0 ;  /* 0x00008000000079c5 */ /* 0x000fe40000010000 */
[----:B------:R-:W-:-:S06]  /*4330*/  WARPGROUP.ARRIVE ;  /* 0x00000000000079c5 */ /* 0x000fcc0000000000 */
[----:B------:R-:W-:Y:S01]  /*4340*/  HGMMA.64x96x16.F32 R152, gdesc[UR16], R152, gsb0 ;  /* 0x01600000109879f0 */ /* 0x000fe20008000898 */
        /* <DEDUP_REMOVED lines=13> */
[----:B------:R-:W-:-:S12]  /*4420*/  @!P0 BRA `(.L_x_9235) ;  /* 0x0000000000048947 */ /* 0x000fd80003800000 */
[----:B------:R-:W-:Y:S01]  /*4430*/  BPT.TRAP 0x1 ;  /* 0x000000040000795c */ /* 0x000fe20000300000 */
.L_x_9235:
[----:B------:R1:W2:Y:S01]  /*4440*/  SYNCS.PHASECHK.TRANS64.TRYWAIT P2, [UR60+0x32450], R0 ;  /* 0x03245000ff0075a7 */ /* 0x0002a2000804017c */
[----:B------:R-:W-:Y:S05]  /*4450*/  @!P0 BRA `(.L_x_9236) ;  /* 0x0000000000048947 */ /* 0x000fea0003800000 */
[----:B------:R-:W-:Y:S01]  /*4460*/  BPT.TRAP 0x1 ;  /* 0x000000040000795c */ /* 0x000fe20000300000 */
.L_x_9236:
[----:B--2---:R-:W-:Y:S05]  /*4470*/  @P2 BRA `(.L_x_9237) ;  /* 0x0000000000082947 */ /* 0x004fea0003800000 */
[----:B------:R-:W2:Y:S02]  /*4480*/  SYNCS.PHASECHK.TRANS64.TRYWAIT P2, [UR60+0x32450], R0 ;  /* 0x03245000ff0075a7 */ /* 0x000ea4000804017c */
[----:B--2---:R-:W-:Y:S05]  /*4490*/  @!P2 BRA `(.L_x_9238) ;  /* 0x0000009c0014a947 */ /* 0x004fea0003800000 */
.L_x_9237:
[----:B------:R-:W-:Y:S01]  /*44a0*/  R2UR UR6, R18 ;  /* 0x00000000120672ca */ /* 0x000fe200000e0000 */
[----:B------:R-:W-:Y:S01]  /*44b0*/  WARPGROUP.ARRIVE ;  /* 0x00000000000079c5 */ /* 0x000fe20000000000 */
[----:B012---:R-:W-:Y:S01]  /*44c0*/  MOV R0, UR49 ;  /* 0x0000003100007c02 */ /* 0x007fe20008000f00 */
        /* <DEDUP_REMOVED lines=10> */
[----:B------:R-:W-:Y:S01]  /*4570*/  UIMAD UR39, UR38, 0xc00, UR6 ;  /* 0x00000c00262778a4 */ /* 0x000fe2000f8e0206 */
[----:B------:R-:W-:Y:S01]  /*4580*/  R2UR UR52, R4 ;  /* 0x00000000043472ca */ /* 0x000fe200000e0000 */
[----:B------:R-:W-:Y:S01]  /*4590*/  UMOV UR15, 0x40000040 ;  /* 0x40000040000f7882 */ /* 0x000fe20000000000 */
[----:B------:R-:W-:Y:S01]  /*45a0*/  R2UR UR53, R5 ;  /* 0x00000000053572ca */ /* 0x000fe200000e0000 */
[----:B------:R-:W-:Y:S01]  /*45b0*/  UIADD3 UR6, UR39, 0x2, URZ ;  /* 0x0000000227067890 */ /* 0x000fe2000fffe03f */
[----:B------:R-:W-:Y:S01]  /*45c0*/  MOV R205, UR57 ;  /* 0x0000003900cd7c02 */ /* 0x000fe20008000f00 */
[----:B------:R-:W-:Y:S01]  /*45d0*/  UIADD3 UR10, UR39, 0x300, URZ ;  /* 0x00000300270a7890 */ /* 0x000fe2000fffe03f */
[----:B------:R-:W-:Y:S01]  /*45e0*/  MOV R206, UR56 ;  /* 0x0000003800ce7c02 */ /* 0x000fe20008000f00 */
[----:B------:R-:W-:Y:S01]  /*45f0*/  UMOV UR50, UR39 ;  /* 0x0000002700327c82 */ /* 0x000fe20008000000 */
[----:B------:R-:W-:Y:S01]  /*4600*/  R2UR UR56, R2 ;  /* 0x00000000023872ca */ /* 0x000fe200000e0000 */
[----:B------:R-:W-:Y:S01]  /*4610*/  HGMMA.64x96x16.F32 R152, gdesc[UR48], R152, gsb0 ;  /* 0x01600000309879f0 */ /* 0x000fe20008000898 */
[----:B------:R-:W-:Y:S01]  /*4620*/  UMOV UR54, UR6 ;  /* 0x0000000600367c82 */ /* 0x000fe20008000000 */
[----:B------:R-:W-:Y:S01]  /*4630*/  R2UR UR57, R3 ;  /* 0x00000000033972ca */ /* 0x000fe200000e0000 */
[----:B------:R-:W-:Y:S01]  /*4640*/  UIADD3 UR6, UR39, 0x4, URZ ;  /* 0x0000000427067890 */ /* 0x000fe2000fffe03f */
[----:B------:R-:W-:Y:S01]  /*4650*/  R2UR UR49, R0 ;  /* 0x00000000003172ca */ /* 0x000fe200000e0000 */
[----:B------:R-:W-:Y:S01]  /*4660*/  UIADD3 UR14, UR39, 0x302, URZ ;  /* 0x00000302270e7890 */ /* 0x000fe2000fffe03f */
[----:B------:R-:W-:Y:S01]  /*4670*/  R2UR UR48, R202 ;  /* 0x00000000ca3072ca */ /* 0x000fe200000e0000 */
[----:B------:R-:W-:Y:S01]  /*4680*/  UIADD3 UR18, UR39, 0x304, URZ ;  /* 0x0000030427127890 */ /* 0x000fe2000fffe03f */
[----:B------:R-:W0:Y:S01]  /*4690*/  S2R R207, SR_TID.X ;  /* 0x0000000000cf7919 */ /* 0x000e220000002100 */
[----:B------:R-:W-:Y:S01]  /*46a0*/  UMOV UR19, 0x40000040 ;  /* 0x4000004000137882 */ /* 0x000fe20000000000 */
[----:B------:R-:W-:Y:S01]  /*46b0*/  UMOV UR58, UR6 ;  /* 0x00000006003a7c82 */ /* 0x000fe20008000000 */
[----:B------:R-:W-:-:S02]  /*46c0*/  UIADD3 UR6, UR39, 0x6, URZ ;  /* 0x0000000627067890 */ /* 0x000fc4000fffe03f */
        /* <DEDUP_REMOVED lines=14> */
[----:B0-----:R-:W-:-:S04]  /*47b0*/  SHF.R.U32.HI R207, RZ, 0x7, R207 ;  /* 0x00000007ffcf7819 */ /* 0x001fc800000116cf */
[----:B------:R-:W-:Y:S01]  /*47c0*/  IADD3 R0, -R207, 0xb, RZ ;  /* 0x0000000bcf007810 */ /* 0x000fe20007ffe1ff */
[----:B------:R-:W-:Y:S02]  /*47d0*/  WARPGROUP.DEPBAR.LE gsb0, 0x0 ;  /* 0x00008000000079c5 */ /* 0x000fe40000010000 */
[----:B------:R-:W-:-:S06]  /*47e0*/  WARPGROUP.ARRIVE ;  /* 0x00000000000079c5 */ /* 0x000fcc0000000000 */
[----:B------:R-:W-:Y:S01]  /*47f0*/  HGMMA.64x96x16.F32 R152, gdesc[UR52], R152, gsb0 ;  /* 0x01600000349879f0 */ /* 0x000fe20008000898 */
[----:B------:R-:W-:Y:S01]  /*4800*/  R2UR UR53, R203 ;  /* 0x00000000cb3572ca */ /* 0x000fe200000e0000 */
[----:B------:R-:W-:Y:S01]  /*4810*/  UIADD3 UR54, UR39, 0x904, URZ ;  /* 0x0000090427367890 */ /* 0x000fe2000fffe03f */
[----:B------:R-:W-:Y:S01]  /*4820*/  R2UR UR52, R204 ;  /* 0x00000000cc3472ca */ /* 0x000fe200000e0000 */
[----:B------:R-:W-:Y:S01]  /*4830*/  UMOV UR55, 0x40000040 ;  /* 0x4000004000377882 */ /* 0x000fe20000000000 */
        /* <DEDUP_REMOVED lines=50> */
.L_x_9239:
[----:B------:R-:W-:Y:S01]  /*4b60*/  ULDC UR6, c[0x0][0xad0] ;  /* 0x0002b40000067ab9 */ /* 0x000fe20000000800 */
[----:B------:R-:W1:Y:S01]  /*4b70*/  S2UR UR10, SR_CgaCtaId ;  /* 0x00000000000a79c3 */ /* 0x000e620000008800 */
        /* <DEDUP_REMOVED lines=25> */
[----:B--2---:R-:W-:Y:S01]  /*4d10*/  FMNMX.FTZ R186, R152, R200, !PT ;  /* 0x000000c898ba7209 */ /* 0x004fe20007810000 */
[----:B------:R-:W-:Y:S01]  /*4d20*/  FMUL.FTZ R176, R179, UR6 ;  /* 0x00000006b3b07c20 */ /* 0x000fe20008410000 */
[----:B------:R-:W-:Y:S01]  /*4d30*/  FMUL.FTZ R155, R155, UR6 ;  /* 0x000000069b9b7c20 */ /* 0x000fe20008410000 */
[----:B------:R-:W-:Y:S01]  /*4d40*/  FMUL.FTZ R179, R184, UR6 ;  /* 0x00000006b8b37c20 */ /* 0x000fe20008410000 */
[----:B------:R-:W-:Y:S01]  /*4d50*/  FMUL.FTZ R184, R187, UR6 ;  /* 0x00000006bbb87c20 */ /* 0x000fe20008410000 */
[----:B------:R-:W2:Y:S01]  /*4d60*/  MUFU.TANH R157, R157 ;  /* 0x0000009d009d7308 */ /* 0x000ea20000002400 */
[----:B------:R-:W-:Y:S01]  /*4d70*/  FMUL.FTZ R161, R163, UR6 ;  /* 0x00000006a3a17c20 */ /* 0x000fe20008410000 */
[----:B---3--:R-:W-:Y:S01]  /*4d80*/  FMNMX.FTZ R187, R153, R186, !PT ;  /* 0x000000ba99bb7209 */ /* 0x008fe20007810000 */
[----:B------:R-:W-:Y:S01]  /*4d90*/  FMUL.FTZ R163, R165, UR6 ;  /* 0x00000006a5a37c20 */ /* 0x000fe20008410000 */
[----:B------:R-:W-:Y:S01]  /*4da0*/  FMUL.FTZ R165, R169, UR6 ;  /* 0x00000006a9a57c20 */ /* 0x000fe20008410000 */
[----:B------:R-:W-:Y:S01]  /*4db0*/  FMUL.FTZ R169, R172, UR6 ;  /* 0x00000006aca97c20 */ /* 0x000fe20008410000 */
[----:B------:R-:W-:Y:S01]  /*4dc0*/  FMUL.FTZ R172, R177, UR6 ;  /* 0x00000006b1ac7c20 */ /* 0x000fe20008410000 */
[----:B------:R-:W-:Y:S01]  /*4dd0*/  FMUL.FTZ R177, R180, UR6 ;  /* 0x00000006b4b17c20 */ /* 0x000fe20008410000 */
[----:B------:R-:W3:Y:S01]  /*4de0*/  MUFU.TANH R158, R158 ;  /* 0x0000009e009e7308 */ /* 0x000ee20000002400 */
[----:B----4-:R-:W-:Y:S01]  /*4df0*/  FMNMX.FTZ R186, R156, R187, !PT ;  /* 0x000000bb9cba7209 */ /* 0x010fe20007810000 */
        /* <DEDUP_REMOVED lines=10> */
[----:B------:R-:W-:Y:S01]  /*4ea0*/  UIADD3 UR7, UR60, 0x32440, URZ ;  /* 0x000324403c077890 */ /* 0x000fe2000fffe03f */
[----:B------:R-:W-:-:S03]  /*4eb0*/  R2UR UR11, R20 ;  /* 0x00000000140b72ca */ /* 0x000fc600000e0000 */
[----:B------:R-:W2:Y:S01]  /*4ec0*/  MUFU.TANH R154, R154 ;  /* 0x0000009a009a7308 */ /* 0x000ea20000002400 */
[----:B---3--:R-:W-:Y:S01]  /*4ed0*/  FMNMX.FTZ R188, R158, R187, !PT ;  /* 0x000000bb9ebc7209 */ /* 0x008fe20007810000 */
[----:B-1----:R-:W-:-:S06]  /*4ee0*/  UPRMT UR10, UR10, 0x654, UR7 ;  /* 0x000006540a0a7896 */ /* 0x002fcc0008000007 */
[----:B------:R-:W1:Y:S01]  /*4ef0*/  MUFU.TANH R162, R162 ;  /* 0x000000a200a27308 */ /* 0x000e620000002400 */
[----:B----4-:R-:W-:Y:S01]  /*4f00*/  FMNMX.FTZ R187, R159, R188, !PT ;  /* 0x000000bc9fbb7209 */ /* 0x010fe20007810000 */
[----:B------:R-:W-:Y:S01]  /*4f10*/  UIMAD UR7, UR38, 0xc00, UR11 ;  /* 0x00000c00260778a4 */ /* 0x000fe2000f8e020b */
[----:B------:R-:W-:Y:S02]  /*4f20*/  SYNCS.ARRIVE.TRANS64.RED.A1T0 RZ, [UR10], RZ ;  /* 0x000000ffffff79a7 */ /* 0x000fe4000810040a */
[----:B------:R-:W-:-:S03]  /*4f30*/  UMOV UR11, 0x40000040 ;  /* 0x40000040000b7882 */ /* 0x000fc60000000000 */
[----:B------:R-:W3:Y:S01]  /*4f40*/  MUFU.TANH R155, R155 ;  /* 0x0000009b009b7308 */ /* 0x000ee20000002400 */
[----:B--2---:R-:W-:Y:S01]  /*4f50*/  FMNMX.FTZ R188, R154, R201, !PT ;  /* 0x000000c99abc7209 */ /* 0x004fe20007810000 */
[----:B------:R-:W-:-:S06]  /*4f60*/  UMOV UR10, UR7 ;  /* 0x00000007000a7c82 */ /* 0x000fcc0008000000 */
[----:B------:R-:W2:Y:S01]  /*4f70*/  MUFU.TANH R163, R163 ;  /* 0x000000a300a37308 */ /* 0x000ea20000002400 */
[----:B-1----:R-:W-:-:S07]  /*4f80*/  FMNMX.FTZ R190, R162, R187, !PT ;  /* 0x000000bba2be7209 */ /* 0x002fce0007810000 */
[----:B------:R-:W1:Y:S01]  /*4f90*/  MUFU.TANH R202, R202 ;  /* 0x000000ca00ca7308 */ /* 0x000e620000002400 */
[----:B---3--:R-:W-:-:S07]  /*4fa0*/  FMNMX.FTZ R187, R155, R188, !PT ;  /* 0x000000bc9bbb7209 */ /* 0x008fce0007810000 */
[----:B------:R-:W3:Y:S01]  /*4fb0*/  MUFU.TANH R164, R164 ;  /* 0x000000a400a47308 */ /* 0x000ee20000002400 */
[----:B--2---:R-:W-:-:S07]  /*4fc0*/  FMNMX.FTZ R205, R163, R190, !PT ;  /* 0x000000bea3cd7209 */ /* 0x004fce0007810000 */
[----:B------:R-:W2:Y:S01]  /*4fd0*/  MUFU.TANH R203, R203 ;  /* 0x000000cb00cb7308 */ /* 0x000ea20000002400 */
[----:B-1----:R-:W-:Y:S01]  /*4fe0*/  FMNMX.FTZ R188, R202, R187, !PT ;  /* 0x000000bbcabc7209 */ /* 0x002fe20007810000 */
[----:B------:R-:W-:-:S06]  /*4ff0*/  FMUL.FTZ R187, R192, UR6 ;  /* 0x00000006c0bb7c20 */ /* 0x000fcc0008410000 */
[----:B------:R-:W1:Y:S01]  /*5000*/  MUFU.TANH R165, R165 ;  /* 0x000000a500a57308 */ /* 0x000e620000002400 */
[----:B---3--:R-:W-:-:S07]  /*5010*/  FMNMX.FTZ R190, R164, R205, !PT ;  /* 0x000000cda4be7209 */ /* 0x008fce0007810000 */
[----:B------:R-:W3:Y:S01]  /*5020*/  MUFU.TANH R160, R160 ;  /* 0x000000a000a07308 */ /* 0x000ee20000002400 */
[----:B--2---:R-:W-:-:S07]  /*5030*/  FMNMX.FTZ R205, R203, R188, !PT ;  /* 0x000000bccbcd7209 */ /* 0x004fce0007810000 */
        /* <DEDUP_REMOVED lines=22> */
[----:B------:R-:W-:Y:S01]  /*51a0*/  FMUL.FTZ R192, R196, UR6 ;  /* 0x00000006c4c07c20 */ /* 0x000fe20008410000 */
[----:B------:R-:W-:-:S05]  /*51b0*/  FMUL.FTZ R196, R195, UR6 ;  /* 0x00000006c3c47c20 */ /* 0x000fca0008410000 */
        /* <DEDUP_REMOVED lines=11> */
[----:B-1----:R-:W-:-:S07]  /*5270*/  FMNMX.FTZ R205, R175, R194, !PT ;  /* 0x000000c2afcd7209 */ /* 0x002fce0007810000 */
[----:B------:R-:W1:Y:S01]  /*5280*/  MUFU.TANH R185, R185 ;  /* 0x000000b900b97308 */ /* 0x000e620000002400 */
[----:B---3--:R-:W-:Y:S01]  /*5290*/  FMNMX.FTZ R194, R180, R193, !PT ;  /* 0x000000c1b4c27209 */ /* 0x008fe20007810000 */
[----:B------:R-:W-:-:S06]  /*52a0*/  FMUL.FTZ R193, R197, UR6 ;  /* 0x00000006c5c17c20 */ /* 0x000fcc0008410000 */
        /* <DEDUP_REMOVED lines=19> */
[----:B------:R-:W-:Y:S01]  /*53e0*/  FMUL.FTZ R206, R199, UR6 ;  /* 0x00000006c7ce7c20 */ /* 0x000fe20008410000 */
[----:B------:R-:W-:-:S05]  /*53f0*/  ULDC UR6, c[0x0][0xa80] ;  /* 0x0002a00000067ab9 */ /* 0x000fca0000000800 */
        /* <DEDUP_REMOVED lines=11> */
[----:B---3--:R-:W-:-:S05]  /*54b0*/  FMNMX.FTZ R198, R193, R198, !PT ;  /* 0x000000c6c1c67209 */ /* 0x008fca0007810000 */
[----:B------:R-:W3:Y:S02]  /*54c0*/  SHFL.BFLY PT, R199, R198, 0x2, 0x1f ;  /* 0x0c401f00c6c77f89 */ /* 0x000ee400000e0000 */
[----:B------:R-:W4:Y:S01]  /*54d0*/  MUFU.TANH R206, R206 ;  /* 0x000000ce00ce7308 */ /* 0x000f220000002400 */
[----:B--2---:R-:W-:-:S04]  /*54e0*/  FMNMX.FTZ R194, R196, R195, !PT ;  /* 0x000000c3c4c27209 */ /* 0x004fc80007810000 */
[----:B-1----:R-:W-:-:S04]  /*54f0*/  FMNMX.FTZ R195, R205, R194, !PT ;  /* 0x000000c2cdc37209 */ /* 0x002fc80007810000 */
[----:B----4-:R-:W-:-:S05]  /*5500*/  FMNMX.FTZ R197, R206, R195, !PT ;  /* 0x000000c3cec57209 */ /* 0x010fca0007810000 */
[----:B------:R-:W1:Y:S01]  /*5510*/  SHFL.BFLY PT, R208, R197, 0x2, 0x1f ;  /* 0x0c401f00c5d07f89 */ /* 0x000e6200000e0000 */
[----:B---3--:R-:W-:-:S05]  /*5520*/  FMNMX.FTZ R199, R198, R199, !PT ;  /* 0x000000c7c6c77209 */ /* 0x008fca0007810000 */
[----:B------:R-:W2:Y:S01]  /*5530*/  SHFL.BFLY PT, R194, R199, 0x1, 0x1f ;  /* 0x0c201f00c7c27f89 */ /* 0x000ea200000e0000 */
[----:B-1----:R-:W-:-:S05]  /*5540*/  FMNMX.FTZ R208, R197, R208, !PT ;  /* 0x000000d0c5d07209 */ /* 0x002fca0007810000 */
[----:B------:R-:W1:Y:S01]  /*5550*/  SHFL.BFLY PT, R207, R208, 0x1, 0x1f ;  /* 0x0c201f00d0cf7f89 */ /* 0x000e6200000e0000 */
[----:B--2---:R-:W-:-:S05]  /*5560*/  FMNMX.FTZ R194, R199, R194, !PT ;  /* 0x000000c2c7c27209 */ /* 0x004fca0007810000 */
        /* <DEDUP_REMOVED lines=16> */
[----:B-1----:R-:W-:Y:S01]  /*5670*/  FMNMX.FTZ R156, R208, R207, !PT ;  /* 0x000000cfd09c7209 */ /* 0x002fe20007810000 */
[----:B------:R-:W-:Y:S01]  /*5680*/  MUFU.EX2 R197, R211 ;  /* 0x000000d300c57308 */ /* 0x000fe20000000800 */
[--C-:B------:R-:W-:Y:S01]  /*5690*/  FFMA.FTZ R171, R171, UR6, -R200.reuse ;  /* 0x00000006abab7c23 */ /* 0x100fe200080108c8 */
[--C-:B------:R-:W-:Y:S01]  /*56a0*/  FFMA.FTZ R172, R172, UR6, -R200.reuse ;  /* 0x00000006acac7c23 */ /* 0x100fe200080108c8 */
[--C-:B------:R-:W-:Y:S01]  /*56b0*/  FFMA.FTZ R178, R178, UR6, -R200.reuse ;  /* 0x00000006b2b27c23 */ /* 0x100fe200080108c8 */
[C---:B------:R-:W-:Y:S01]  /*56c0*/  FADD.FTZ R152, -R156.reuse, R201 ;  /* 0x000000c99c987221 */ /* 0x040fe20000010100 */
[----:B------:R-:W-:Y:S01]  /*56d0*/  FMUL.FTZ R209, R156, UR6 ;  /* 0x000000069cd17c20 */ /* 0x000fe20008410000 */
[--C-:B------:R-:W-:Y:S01]  /*56e0*/  FFMA.FTZ R179, R179, UR6, -R200.reuse ;  /* 0x00000006b3b37c23 */ /* 0x100fe200080108c8 */
[--C-:B------:R-:W-:Y:S01]  /*56f0*/  FFMA.FTZ R180, R180, UR6, -R200.reuse ;  /* 0x00000006b4b47c23 */ /* 0x100fe200080108c8 */
[----:B------:R-:W-:Y:S01]  /*5700*/  FMUL.FTZ R152, R152, UR6 ;  /* 0x0000000698987c20 */ /* 0x000fe20008410000 */
[--C-:B------:R-:W-:Y:S01]  /*5710*/  FFMA.FTZ R207, R154, UR6, -R209.reuse ;  /* 0x000000069acf7c23 */ /* 0x100fe200080108d1 */
[--C-:B------:R-:W-:Y:S01]  /*5720*/  FFMA.FTZ R208, R155, UR6, -R209.reuse ;  /* 0x000000069bd07c23 */ /* 0x100fe200080108d1 */
[--C-:B------:R-:W-:Y:S01]  /*5730*/  FFMA.FTZ R202, R202, UR6, -R209.reuse ;  /* 0x00000006caca7c23 */ /* 0x100fe200080108d1 */
[--C-:B------:R-:W-:Y:S01]  /*5740*/  FFMA.FTZ R203, R203, UR6, -R209.reuse ;  /* 0x00000006cbcb7c23 */ /* 0x100fe200080108d1 */
[----:B------:R-:W1:Y:S01]  /*5750*/  MUFU.EX2 R157, R152 ;  /* 0x00000098009d7308 */ /* 0x000e620000000800 */
[-C--:B--2---:R-:W-:Y:S01]  /*5760*/  FMUL.FTZ R24, R24, R195.reuse ;  /* 0x000000c318187220 */ /* 0x084fe20000410000 */
        /* <DEDUP_REMOVED lines=134> */
[----:B--2---:R-:W-:Y:S01]  /*5fd0*/  F2FP.F16.F32.PACK_AB R152, R198, R197 ;  /* 0x000000c5c698723e */ /* 0x004fe200000000ff */
[--C-:B------:R-:W-:Y:S01]  /*5fe0*/  FFMA.FTZ R160, R160, UR6, -R209.reuse ;  /* 0x00000006a0a07c23 */ /* 0x100fe200080108d1 */
[----:B---3--:R-:W-:Y:S01]  /*5ff0*/  F2FP.F16.F32.PACK_AB R154, R201, R199 ;  /* 0x000000c7c99a723e */ /* 0x008fe200000000ff */
[--C-:B------:R-:W-:Y:S01]  /*6000*/  FFMA.FTZ R161, R161, UR6, -R209.reuse ;  /* 0x00000006a1a17c23 */ /* 0x100fe200080108d1 */
[----:B----4-:R-:W-:Y:S01]  /*6010*/  F2FP.F16.F32.PACK_AB R153, R208, R207 ;  /* 0x000000cfd099723e */ /* 0x010fe200000000ff */
[--C-:B------:R-:W-:Y:S01]  /*6020*/  FFMA.FTZ R166, R166, UR6, -R209.reuse ;  /* 0x00000006a6a67c23 */ /* 0x100fe200080108d1 */
[----:B-----5:R-:W-:Y:S01]  /*6030*/  F2FP.F16.F32.PACK_AB R155, R203, R202 ;  /* 0x000000cacb9b723e */ /* 0x020fe200000000ff */
[----:B------:R1:W-:Y:S01]  /*6040*/  BAR.SYNC.DEFER_BLOCKING R210, 0x100 ;  /* 0x000400d20000751d */ /* 0x0003e20000010000 */
        /* <DEDUP_REMOVED lines=23> */
[----:B------:R-:W-:Y:S01]  /*61c0*/  WARPGROUP.ARRIVE ;  /* 0x00000000000079c5 */ /* 0x000fe20000000000 */
[--C-:B------:R-:W-:Y:S01]  /*61d0*/  FFMA.FTZ R187, R187, UR6, -R200.reuse ;  /* 0x00000006bbbb7c23 */ /* 0x100fe200080108c8 */
[----:B------:R-:W-:Y:S01]  /*61e0*/  FFMA.FTZ R188, R188, UR6, -R200 ;  /* 0x00000006bcbc7c23 */ /* 0x000fe200080108c8 */
[--C-:B------:R-:W-:Y:S01]  /*61f0*/  FFMA.FTZ R190, R190, UR6, -R209.reuse ;  /* 0x00000006bebe7c23 */ /* 0x100fe200080108d1 */
[----:B------:R-:W-:Y:S01]  /*6200*/  FFMA.FTZ R205, R206, UR6, -R209 ;  /* 0x00000006cecd7c23 */ /* 0x000fe200080108d1 */
[----:B------:R-:W-:Y:S01]  /*6210*/  FFMA.FTZ R21, R195, R21, R197 ;  /* 0x00000015c3157223 */ /* 0x000fe200000100c5 */
[----:B------:R-:W-:Y:S01]  /*6220*/  HGMMA.64x256x16.F32 R24, R152, gdesc[UR8].tnspB, R24, gsb0 ;  /* 0x43e0000898187df0 */ /* 0x000fe20008000818 */
[----:B------:R-:W-:Y:S01]  /*6230*/  MUFU.EX2 R163, R163 ;  /* 0x000000a300a37308 */ /* 0x000fe20000000800 */
[----:B------:R-:W-:Y:S01]  /*6240*/  UIADD3 UR10, UR7, 0x80, URZ ;  /* 0x00000080070a7890 */ /* 0x000fe2000fffe03f */
[----:B------:R-:W-:Y:S01]  /*6250*/  FFMA.FTZ R157, R157, R22, R207 ;  /* 0x000000169d9d7223 */ /* 0x000fe200000100cf */
[----:B------:R-:W-:Y:S01]  /*6260*/  UMOV UR11, 0x40000040 ;  /* 0x40000040000b7882 */ /* 0x000fe20000000000 */
[----:B------:R-:W-:-:S02]  /*6270*/  FADD.FTZ R198, R198, R21 ;  /* 0x00000015c6c67221 */ /* 0x000fc40000010000 */
[----:B------:R-:W-:Y:S02]  /*6280*/  FADD.FTZ R157, R208, R157 ;  /* 0x0000009dd09d7221 */ /* 0x000fe40000010000 */
[----:B------:R-:W-:Y:S01]  /*6290*/  MUFU.EX2 R160, R160 ;  /* 0x000000a000a07308 */ /* 0x000fe20000000800 */
[----:B------:R-:W-:Y:S01]  /*62a0*/  FADD.FTZ R198, R199, R198 ;  /* 0x000000c6c7c67221 */ /* 0x000fe20000010000 */
[----:B------:R-:W-:-:S03]  /*62b0*/  FADD.FTZ R202, R202, R157 ;  /* 0x0000009dcaca7221 */ /* 0x000fc60000010000 */
[----:B------:R-:W-:Y:S01]  /*62c0*/  FADD.FTZ R201, R201, R198 ;  /* 0x000000c6c9c97221 */ /* 0x000fe20000010000 */
[----:B------:R-:W-:Y:S02]  /*62d0*/  FADD.FTZ R203, R203, R202 ;  /* 0x000000cacbcb7221 */ /* 0x000fe40000010000 */
        /* <DEDUP_REMOVED lines=33> */
[----:B--2---:R-:W-:-:S05]  /*64f0*/  F2FP.F16.F32.PACK_AB R152, R159, R158 ;  /* 0x0000009e9f98723e */ /* 0x004fca00000000ff */
[----:B------:R-:W2:Y:S01]  /*6500*/  MUFU.EX2 R193, R193 ;  /* 0x000000c100c17308 */ /* 0x000ea20000000800 */
[----:B---3--:R-:W-:Y:S01]  /*6510*/  F2FP.F16.F32.PACK_AB R153, R161, R160 ;  /* 0x000000a0a199723e */ /* 0x008fe200000000ff */
[----:B------:R-:W-:Y:S01]  /*6520*/  FADD.FTZ R158, R158, R201 ;  /* 0x000000c99e9e7221 */ /* 0x000fe20000010000 */
[----:B------:R-:W-:Y:S01]  /*6530*/  F2FP.F16.F32.PACK_AB R154, R163, R162 ;  /* 0x000000a2a39a723e */ /* 0x000fe200000000ff */
[----:B------:R-:W-:Y:S01]  /*6540*/  FADD.FTZ R160, R160, R203 ;  /* 0x000000cba0a07221 */ /* 0x000fe20000010000 */
[----:B----4-:R-:W-:Y:S01]  /*6550*/  F2FP.F16.F32.PACK_AB R155, R211, R166 ;  /* 0x000000a6d39b723e */ /* 0x010fe200000000ff */
[----:B------:R-:W-:Y:S02]  /*6560*/  FADD.FTZ R159, R159, R158 ;  /* 0x0000009e9f9f7221 */ /* 0x000fe40000010000 */
[----:B------:R-:W-:Y:S01]  /*6570*/  MUFU.EX2 R196, R196 ;  /* 0x000000c400c47308 */ /* 0x000fe20000000800 */
[----:B------:R-:W-:Y:S01]  /*6580*/  WARPGROUP.ARRIVE ;  /* 0x00000000000079c5 */ /* 0x000fe20000000000 */
[----:B------:R-:W-:Y:S01]  /*6590*/  FADD.FTZ R161, R161, R160 ;  /* 0x000000a0a1a17221 */ /* 0x000fe20000010000 */
[----:B------:R-:W-:-:S03]  /*65a0*/  FADD.FTZ R162, R162, R159 ;  /* 0x0000009fa2a27221 */ /* 0x000fc60000010000 */
[----:B------:R-:W-:Y:S01]  /*65b0*/  FADD.FTZ R166, R166, R161 ;  /* 0x000000a1a6a67221 */ /* 0x000fe20000010000 */
[----:B------:R-:W-:Y:S01]  /*65c0*/  HGMMA.64x256x16.F32 R24, R152, gdesc[UR8].tnspB, R24, gsb0 ;  /* 0x43e0000898187df0 */ /* 0x000fe20008000818 */
[----:B------:R-:W-:Y:S01]  /*65d0*/  UIADD3 UR10, UR7, 0x100, URZ ;  /* 0x00000100070a7890 */ /* 0x000fe2000fffe03f */
[----:B------:R-:W3:Y:S01]  /*65e0*/  MUFU.EX2 R205, R205 ;  /* 0x000000cd00cd7308 */ /* 0x000ee20000000800 */
[----:B------:R-:W-:Y:S01]  /*65f0*/  UMOV UR11, 0x40000040 ;  /* 0x40000040000b7882 */ /* 0x000fe20000000000 */
[----:B------:R-:W-:Y:S01]  /*6600*/  FADD.FTZ R163, R163, R162 ;  /* 0x000000a2a3a37221 */ /* 0x000fe20000010000 */
[----:B------:R-:W-:Y:S01]  /*6610*/  FADD.FTZ R166, R211, R166 ;  /* 0x000000a6d3a67221 */ /* 0x000fe20000010000 */
        /* <DEDUP_REMOVED lines=54> */
[----:B--2---:R-:W-:Y:S01]  /*6980*/  F2FP.F16.F32.PACK_AB R153, R193, R190 ;  /* 0x000000bec199723e */ /* 0x004fe200000000ff */
        /* <DEDUP_REMOVED lines=14> */
.L_x_9240:
[----:B------:R-:W0:Y:S01]  /*6a70*/  S2UR UR7, SR_CgaCtaId ;  /* 0x00000000000779c3 */ /* 0x000e220000008800 */
[----:B------:R-:W-:Y:S01]  /*6a80*/  UIADD3 UR60, UR60, 0x32460, URZ ;  /* 0x000324603c3c7890 */ /* 0x000fe2000fffe03f */
[----:B------:R-:W-:Y:S02]  /*6a90*/  IMAD.MOV.U32 R201, RZ, RZ, R156 ;  /* 0x000000ffffc97224 */ /* 0x000fe400078e009c */
[----:B------:R-:W-:Y:S01]  /*6aa0*/  IMAD.MOV.U32 R200, RZ, RZ, R194 ;  /* 0x000000ffffc87224 */ /* 0x000fe200078e00c2 */
[----:B0-----:R-:W-:-:S09]  /*6ab0*/  UPRMT UR60, UR7, 0x654, UR60 ;  /* 0x00000654073c7896 */ /* 0x001fd2000800003c */
[----:B------:R-:W-:Y:S01]  /*6ac0*/  SYNCS.ARRIVE.TRANS64.RED.A1T0 RZ, [UR60], RZ ;  /* 0x000000ffffff79a7 */ /* 0x000fe2000810043c */
[----:B------:R-:W-:Y:S05]  /*6ad0*/  @P1 BRA `(.L_x_9241) ;  /* 0xffffffd400301947 */ /* 0x000fea000383ffff */
.L_x_9230:
[----:B------:R-:W0:Y:S01]  /*6ae0*/  SHFL.BFLY PT, R2, R21, 0x2, 0x1f ;  /* 0x0c401f0015027f89 */ /* 0x000e2200000e0000 */
[----:B------:R1:W-:Y:S08]  /*6af0*/  BAR.ARV R0, 0x100 ;  /* 0x000400000000751d */ /* 0x0003f00000002000 */
[----:B------:R-:W-:Y:S06]  /*6b00*/  BAR.ARV 0x8, 0x180 ;  /* 0x0206000000007b1d */ /* 0x000fec0000002000 */
[----:B-1----:R-:W-:Y:S01]  /*6b10*/  IMAD.U32 R0, RZ, RZ, UR6 ;  /* 0x00000006ff007e24 */ /* 0x002fe2000f8e00ff */
[----:B------:R-:W-:Y:S01]  /*6b20*/  PLOP3.LUT P0, PT, PT, PT, PT, 0x8, 0x0 ;  /* 0x000000000000781c */ /* 0x000fe20003f0e170 */
[----:B------:R-:W1:Y:S01]  /*6b30*/  SHFL.BFLY PT, R5, R22, 0x2, 0x1f ;  /* 0x0c401f0016057f89 */ /* 0x000e6200000e0000 */
[----:B0-----:R-:W-:-:S05]  /*6b40*/  FADD.FTZ R3, R2, R21 ;  /* 0x0000001502037221 */ /* 0x001fca0000010000 */
[----:B------:R-:W0:Y:S01]  /*6b50*/  SHFL.BFLY PT, R2, R3, 0x1, 0x1f ;  /* 0x0c201f0003027f89 */ /* 0x000e2200000e0000 */
[----:B-1----:R-:W-:-:S05]  /*6b60*/  FADD.FTZ R5, R5, R22 ;  /* 0x0000001605057221 */ /* 0x002fca0000010000 */
[----:B------:R-:W1:Y:S01]  /*6b70*/  SHFL.BFLY PT, R4, R5, 0x1, 0x1f ;  /* 0x0c201f0005047f89 */ /* 0x000e6200000e0000 */
[----:B0-----:R-:W-:Y:S01]  /*6b80*/  FADD.FTZ R8, R3, R2 ;  /* 0x0000000203087221 */ /* 0x001fe20000010000 */
[----:B------:R-:W-:Y:S01]  /*6b90*/  MOV R2, RZ ;  /* 0x000000ff00027202 */ /* 0x000fe20000000f00 */
[----:B------:R-:W-:-:S03]  /*6ba0*/  IMAD.MOV.U32 R3, RZ, RZ, -0x800000 ;  /* 0xff800000ff037424 */ /* 0x000fc600078e00ff */
[----:B------:R-:W-:-:S13]  /*6bb0*/  FSETP.NE.FTZ.AND P1, PT, R8, RZ, PT ;  /* 0x000000ff0800720b */ /* 0x000fda0003f35000 */
[----:B------:R-:W0:Y:S01]  /*6bc0*/  @P1 MUFU.LG2 R6, R8 ;  /* 0x0000000800061308 */ /* 0x000e220000000c00 */
[----:B-1----:R-:W-:Y:S01]  /*6bd0*/  FADD.FTZ R9, R5, R4 ;  /* 0x0000000405097221 */ /* 0x002fe20000010000 */
[----:B------:R-:W-:Y:S02]  /*6be0*/  IMAD.MOV.U32 R4, RZ, RZ, RZ ;  /* 0x000000ffff047224 */ /* 0x000fe400078e00ff */
[----:B------:R-:W-:Y:S02]  /*6bf0*/  IMAD.U32 R5, RZ, RZ, UR6 ;  /* 0x00000006ff057e24 */ /* 0x000fe4000f8e00ff */
[----:B------:R-:W-:Y:S02]  /*6c00*/  FSETP.NE.FTZ.AND P2, PT, R9, RZ, PT ;  /* 0x000000ff0900720b */ /* 0x000fe40003f55000 */
[----:B------:R-:W1:Y:S01]  /*6c10*/  @P1 MUFU.RCP R4, R8 ;  /* 0x0000000800041308 */ /* 0x000e620000001000 */
[----:B------:R-:W-:Y:S01]  /*6c20*/  @P1 FMUL.FTZ R5, R5, 0.69314718246459960938 ;  /* 0x3f31721805051820 */ /* 0x000fe20000410000 */
[----:B0-----:R-:W-:-:S09]  /*6c30*/  @P1 FMUL.FTZ R6, R6, 0.69314718246459960938 ;  /* 0x3f31721806061820 */ /* 0x001fd20000410000 */
[----:B------:R-:W0:Y:S01]  /*6c40*/  @P2 MUFU.LG2 R7, R9 ;  /* 0x0000000900072308 */ /* 0x000e220000000c00 */
[----:B------:R-:W-:Y:S01]  /*6c50*/  @P2 FMUL.FTZ R0, R0, 0.69314718246459960938 ;  /* 0x3f31721800002820 */ /* 0x000fe20000410000 */
[-C--:B-1----:R-:W-:Y:S01]  /*6c60*/  FMUL.FTZ R24, R24, R4.reuse ;  /* 0x0000000418187220 */ /* 0x082fe20000410000 */
[----:B------:R-:W-:-:S05]  /*6c70*/  FMUL.FTZ R25, R25, R4 ;  /* 0x0000000419197220 */ /* 0x000fca0000410000 */
        /* <DEDUP_REMOVED lines=9> */
[----:B0-----:R-:W-:Y:S01]  /*6d10*/  @P2 FMUL.FTZ R7, R7, 0.69314718246459960938 ;  /* 0x3f31721807072820 */ /* 0x001fe20000410000 */
        /* <DEDUP_REMOVED lines=121> */
.L_x_9216:
[----:B------:R-:W-:Y:S05]  /*74b0*/  @P0 BRA `(.L_x_9242) ;  /* 0x0000002000540947 */ /* 0x000fea0003800000 */
[----:B------:R-:W2:Y:S01]  /*74c0*/  LDL R0, [R1+0x4] ;  /* 0x0000040001007983 */ /* 0x000ea20000100800 */
[----:B------:R-:W1:Y:S01]  /*74d0*/  LDC R8, c[0x0][0xce8] ;  /* 0x00033a00ff087b82 */ /* 0x000e620000000800 */
[----:B------:R-:W-:Y:S01]  /*74e0*/  ULDC.64 UR8, c[0x0][0xcd0] ;  /* 0x0003340000087ab9 */ /* 0x000fe20000000a00 */
[----:B------:R-:W-:Y:S06]  /*74f0*/  BSSY B0, `(.L_x_9243) ;  /* 0x000014d000007945 */ /* 0x000fec0003800000 */
[----:B------:R-:W3:Y:S08]  /*7500*/  S2UR UR12, SR_CTAID.Z ;  /* 0x00000000000c79c3 */ /* 0x000ef00000002700 */
[----:B------:R-:W4:Y:S08]  /*7510*/  LDC.64 R18, c[0x0][0xcd8] ;  /* 0x00033600ff127b82 */ /* 0x000f300000000a00 */
[----:B------:R-:W-:Y:S01]  /*7520*/  BAR.SYNC.DEFER_BLOCKING 0x1, 0x100 ;  /* 0x0044000000007b1d */ /* 0x000fe20000010000 */
[----:B-1----:R-:W-:-:S07]  /*7530*/  ISETP.NE.AND P0, PT, R8, 0x1, PT ;  /* 0x000000010800780c */ /* 0x002fce0003f05270 */
[----:B------:R-:W1:Y:S01]  /*7540*/  S2UR UR11, SR_CTAID.Y ;  /* 0x00000000000b79c3 */ /* 0x000e620000002600 */
[----:B---3--:R-:W-:-:S07]  /*7550*/  USHF.R.S32.HI UR10, URZ, 0x1f, UR12 ;  /* 0x0000001f3f0a7899 */ /* 0x008fce000801140c */
[----:B------:R-:W1:Y:S08]  /*7560*/  LDC R23, c[0x0][0xd50] ;  /* 0x00035400ff177b82 */ /* 0x000e700000000800 */
[----:B------:R-:W3:Y:S08]  /*7570*/  @P0 LDC R14, c[0x0][0xcec] ;  /* 0x00033b00ff0e0b82 */ /* 0x000ef00000000800 */
[----:B------:R-:W5:Y:S08]  /*7580*/  LDC.64 R20, c[0x0][0xc40] ;  /* 0x00031000ff147b82 */ /* 0x000f700000000a00 */
[----:B------:R-:W1:Y:S08]  /*7590*/  @P0 LDC R17, c[0x0][0xcf0] ;  /* 0x00033c00ff110b82 */ /* 0x000e700000000800 */
[----:B------:R-:W1:Y:S08]  /*75a0*/  @P0 LDC R22, c[0x0][0xcec] ;  /* 0x00033b00ff160b82 */ /* 0x000e700000000800 */
[----:B------:R-:W1:Y:S01]  /*75b0*/  @P0 LDC R153, c[0x0][0xcf0] ;  /* 0x00033c00ff990b82 */ /* 0x000e620000000800 */
[----:B--2---:R-:W-:-:S02]  /*75c0*/  R2UR UR13, R0 ;  /* 0x00000000000d72ca */ /* 0x004fc400000e0000 */
[----:B------:R-:W2:Y:S11]  /*75d0*/  S2R R0, SR_TID.X ;  /* 0x0000000000007919 */ /* 0x000eb60000002100 */
[----:B------:R-:W-:-:S02]  /*75e0*/  USHF.R.S32.HI UR7, URZ, 0x1f, UR13 ;  /* 0x0000001f3f077899 */ /* 0x000fc4000801140d */
[----:B------:R-:W-:Y:S02]  /*75f0*/  UIMAD.WIDE.U32 UR4, UR13, UR8, URZ ;  /* 0x000000080d0472a5 */ /* 0x000fe4000f8e003f */
[----:B------:R-:W-:-:S04]  /*7600*/  UIMAD UR6, UR7, UR8, URZ ;  /* 0x00000008070672a4 */ /* 0x000fc8000f8e023f */
[----:B------:R-:W-:-:S03]  /*7610*/  UIMAD UR6, UR13, UR9, UR6 ;  /* 0x000000090d0672a4 */ /* 0x000fc6000f8e0206 */
[----:B------:R-:W-:Y:S01]  /*7620*/  ULDC.64 UR8, c[0x0][0xc38] ;  /* 0x00030e0000087ab9 */ /* 0x000fe20000000a00 */
[----:B------:R-:W-:Y:S02]  /*7630*/  UIADD3 UR6, UR5, UR6, URZ ;  /* 0x0000000605067290 */ /* 0x000fe4000fffe03f */
[----:B------:R-:W-:Y:S01]  /*7640*/  UIMAD UR7, UR7, UR8, URZ ;  /* 0x00000008070772a4 */ /* 0x000fe2000f8e023f */
[----:B--2---:R-:W-:-:S04]  /*7650*/  IADD3 R12, R0, -0x80, RZ ;  /* 0xffffff80000c7810 */ /* 0x004fc80007ffe0ff */
[----:B------:R-:W-:-:S04]  /*7660*/  SHF.R.S32.HI R7, RZ, 0x1f, R12 ;  /* 0x0000001fff077819 */ /* 0x000fc8000001140c */
[CC--:B0-----:R-:W-:Y:S02]  /*7670*/  LEA.HI R2, R7.reuse, R12.reuse, RZ, 0x7 ;  /* 0x0000000c07027211 */ /* 0x0c1fe400078f38ff */
[----:B------:R-:W-:Y:S02]  /*7680*/  LEA.HI R7, R7, R12, RZ, 0x2 ;  /* 0x0000000c07077211 */ /* 0x000fe400078f10ff */
[----:B------:R-:W-:Y:S02]  /*7690*/  LOP3.LUT R5, R2, 0xffffff80, RZ, 0xc0, !PT ;  /* 0xffffff8002057812 */ /* 0x000fe400078ec0ff */
[----:B------:R-:W-:Y:S02]  /*76a0*/  SHF.R.S32.HI R9, RZ, 0x7, R2 ;  /* 0x00000007ff097819 */ /* 0x000fe40000011402 */
[----:B------:R-:W-:Y:S01]  /*76b0*/  LOP3.LUT R7, R7, 0xfffffffc, RZ, 0xc0, !PT ;  /* 0xfffffffc07077812 */ /* 0x000fe200078ec0ff */
[----:B------:R-:W-:Y:S01]  /*76c0*/  IMAD.IADD R0, R12, 0x1, -R5 ;  /* 0x000000010c007824 */ /* 0x000fe200078e0a05 */
[----:B------:R-:W-:-:S03]  /*76d0*/  LEA.HI R2, R2, R9, RZ, 0x1 ;  /* 0x0000000902027211 */ /* 0x000fc600078f08ff */
[----:B------:R-:W-:Y:S01]  /*76e0*/  IMAD.IADD R7, R12, 0x1, -R7 ;  /* 0x000000010c077824 */ /* 0x000fe200078e0a07 */
[----:B------:R-:W-:Y:S02]  /*76f0*/  SHF.R.S32.HI R13, RZ, 0x1f, R0 ;  /* 0x0000001fff0d7819 */ /* 0x000fe40000011400 */
[----:B------:R-:W-:Y:S02]  /*7700*/  LOP3.LUT R2, R2, 0x3fffffe, RZ, 0xc0, !PT ;  /* 0x03fffffe02027812 */ /* 0x000fe400078ec0ff */
[----:B------:R-:W-:Y:S02]  /*7710*/  LEA.HI R10, R13, R0, RZ, 0x2 ;  /* 0x000000000d0a7211 */ /* 0x000fe400078f10ff */
[----:B------:R-:W-:Y:S01]  /*7720*/  LEA.HI R11, R7, R7, RZ, 0x1 ;  /* 0x00000007070b7211 */ /* 0x000fe200078f08ff */
[----:B------:R-:W-:Y:S01]  /*7730*/  IMAD.IADD R2, R9, 0x1, -R2 ;  /* 0x0000000109027824 */ /* 0x000fe200078e0a02 */
[--C-:B------:R-:W-:Y:S01]  /*7740*/  SHF.R.S32.HI R5, RZ, 0x2, R10.reuse ;  /* 0x00000002ff057819 */ /* 0x100fe2000001140a */
[----:B------:R-:W0:Y:S01]  /*7750*/  S2R R9, SR_CTAID.X ;  /* 0x0000000000097919 */ /* 0x000e220000002500 */
[----:B------:R-:W-:-:S02]  /*7760*/  SHF.R.S32.HI R6, RZ, 0x1f, R10 ;  /* 0x0000001fff067819 */ /* 0x000fc4000001140a */
[----:B------:R-:W-:Y:S02]  /*7770*/  LOP3.LUT R12, R11, 0x1ffffffe, RZ, 0xc0, !PT ;  /* 0x1ffffffe0b0c7812 */ /* 0x000fe400078ec0ff */
[----:B------:R-:W-:Y:S02]  /*7780*/  LEA.HI R6, R6, R5, RZ, 0x3 ;  /* 0x0000000506067211 */ /* 0x000fe400078f18ff */
[----:B------:R-:W-:Y:S01]  /*7790*/  IADD3 R11, R7, -R12, RZ ;  /* 0x8000000c070b7210 */ /* 0x000fe20007ffe0ff */
[----:B------:R-:W-:Y:S01]  /*77a0*/  IMAD.U32 R7, RZ, RZ, UR5 ;  /* 0x00000005ff077e24 */ /* 0x000fe2000f8e00ff */
[----:B------:R-:W-:Y:S01]  /*77b0*/  LOP3.LUT R6, R6, 0xfffffff8, RZ, 0xc0, !PT ;  /* 0xfffffff806067812 */ /* 0x000fe200078ec0ff */
[----:B------:R-:W-:Y:S01]  /*77c0*/  IMAD.U32 R7, RZ, RZ, UR6 ;  /* 0x00000006ff077e24 */ /* 0x000fe2000f8e00ff */
[----:B------:R-:W-:Y:S01]  /*77d0*/  UIMAD UR6, UR13, UR9, UR7 ;  /* 0x000000090d0672a4 */ /* 0x000fe2000f8e0207 */
[----:B----4-:R-:W-:Y:S02]  /*77e0*/  IMAD R12, R18, UR10, RZ ;  /* 0x0000000a120c7c24 */ /* 0x010fe4000f8e02ff */
[----:B------:R-:W-:Y:S01]  /*77f0*/  IMAD.IADD R6, R5, 0x1, -R6 ;  /* 0x0000000105067824 */ /* 0x000fe200078e0a06 */
[----:B------:R-:W-:Y:S01]  /*7800*/  LEA.HI R5, R13, R0, RZ, 0x5 ;  /* 0x000000000d057211 */ /* 0x000fe200078f28ff */
[----:B------:R-:W-:-:S03]  /*7810*/  IMAD R15, R19, UR12, R12 ;  /* 0x0000000c130f7c24 */ /* 0x000fc6000f8e020c */
[----:B------:R-:W-:-:S05]  /*7820*/  SHF.R.S32.HI R5, RZ, 0x5, R5 ;  /* 0x00000005ff057819 */ /* 0x000fca0000011405 */
[----:B------:R-:W-:Y:S02]  /*7830*/  IMAD R5, R5, 0x10, R6 ;  /* 0x0000001005057824 */ /* 0x000fe400078e0206 */
[----:B------:R-:W-:Y:S01]  /*7840*/  IMAD.U32 R6, RZ, RZ, UR4 ;  /* 0x00000004ff067e24 */ /* 0x000fe2000f8e00ff */
[----:B------:R-:W-:Y:S02]  /*7850*/  UIMAD.WIDE.U32 UR4, UR13, UR8, URZ ;  /* 0x000000080d0472a5 */ /* 0x000fe4000f8e003f */
[----:B------:R-:W-:Y:S01]  /*7860*/  LEA R16, R2, R5, 0x6 ;  /* 0x0000000502107211 */ /* 0x000fe200078e30ff */
[----:B------:R-:W-:Y:S01]  /*7870*/  IMAD.WIDE.U32 R6, R18, UR12, R6 ;  /* 0x0000000c12067c25 */ /* 0x000fe2000f8e0006 */
[----:B------:R-:W-:Y:S01]  /*7880*/  UIADD3 UR6, UR5, UR6, URZ ;  /* 0x0000000605067290 */ /* 0x000fe2000fffe03f */
[----:B------:R-:W-:Y:S02]  /*7890*/  ULDC.64 UR8, c[0x0][0xc28] ;  /* 0x00030a0000087ab9 */ /* 0x000fe40000000a00 */
[----:B------:R-:W-:-:S02]  /*78a0*/  IMAD R2, R11, 0x8, R16 ;  /* 0x000000080b027824 */ /* 0x000fc400078e0210 */
[----:B------:R-:W-:Y:S02]  /*78b0*/  IMAD R18, RZ, RZ, -UR13 ;  /* 0x8000000dff127e24 */ /* 0x000fe4000f8e02ff */
[----:B0-----:R-:W-:Y:S02]  /*78c0*/  IMAD R5, R9, 0x80, R2 ;  /* 0x0000008009057824 */ /* 0x001fe400078e0202 */
[----:B------:R-:W-:Y:S01]  /*78d0*/  IMAD.U32 R13, RZ, RZ, UR5 ;  /* 0x00000005ff0d7e24 */ /* 0x000fe2000f8e00ff */
[----:B------:R-:W-:Y:S01]  /*78e0*/  MOV R13, UR6 ;  /* 0x00000006000d7c02 */ /* 0x000fe20008000f00 */
[----:B---3--:R-:W-:Y:S01]  /*78f0*/  @P0 IMAD.HI.U32 R2, R5, R14, RZ ;  /* 0x0000000e05020227 */ /* 0x008fe200078e00ff */
[----:B------:R-:W-:-:S03]  /*7900*/  ULDC.64 UR6, c[0x0][0xc48] ;  /* 0x0003120000067ab9 */ /* 0x000fc60000000a00 */
[----:B------:R-:W-:Y:S01]  /*7910*/  IMAD.U32 R12, RZ, RZ, UR4 ;  /* 0x00000004ff0c7e24 */ /* 0x000fe2000f8e00ff */
[----:B------:R-:W-:Y:S01]  /*7920*/  ULDC.64 UR4, c[0x0][0xce0] ;  /* 0x0003380000047ab9 */ /* 0x000fe20000000a00 */
[C---:B-----5:R-:W-:Y:S02]  /*7930*/  IMAD R14, R20.reuse, UR10, RZ ;  /* 0x0000000a140e7c24 */ /* 0x060fe4000f8e02ff */
[----:B-1----:R-:W-:Y:S02]  /*7940*/  IMAD R23, R23, R18, UR11 ;  /* 0x0000000b17177e24 */ /* 0x002fe4000f8e0212 */
[----:B------:R-:W-:Y:S01]  /*7950*/  IMAD.MOV.U32 R11, RZ, RZ, R5 ;  /* 0x000000ffff0b7224 */ /* 0x000fe200078e0005 */
[----:B------:R-:W-:Y:S01]  /*7960*/  @P0 SHF.R.U32.HI R11, RZ, R17, R2 ;  /* 0x00000011ff0b0219 */ /* 0x000fe20000011602 */
[----:B------:R-:W-:Y:S01]  /*7970*/  IMAD R17, R21, UR12, R14 ;  /* 0x0000000c15117c24 */ /* 0x000fe2000f8e020e */
[----:B------:R-:W-:Y:S01]  /*7980*/  SHF.R.S32.HI R14, RZ, 0x1f, R23 ;  /* 0x0000001fff0e7819 */ /* 0x000fe20000011417 */
[----:B------:R-:W-:-:S04]  /*7990*/  IMAD.WIDE.U32 R12, R20, UR12, R12 ;  /* 0x0000000c140c7c25 */ /* 0x000fc8000f8e000c */
[----:B------:R-:W-:Y:S01]  /*79a0*/  IMAD.IADD R7, R7, 0x1, R15 ;  /* 0x0000000107077824 */ /* 0x000fe200078e020f */
[----:B------:R-:W-:Y:S01]  /*79b0*/  IADD3 R13, R13, R17, RZ ;  /* 0x000000110d0d7210 */ /* 0x000fe20007ffe0ff */
[----:B------:R-:W-:-:S04]  /*79c0*/  @P0 IMAD.HI.U32 R22, R5, R22, RZ ;  /* 0x0000001605160227 */ /* 0x000fc800078e00ff */
[----:B------:R-:W-:Y:S01]  /*79d0*/  IMAD.MOV.U32 R15, RZ, RZ, R5 ;  /* 0x000000ffff0f7224 */ /* 0x000fe200078e0005 */
[----:B------:R-:W-:Y:S01]  /*79e0*/  @P0 SHF.R.U32.HI R15, RZ, R153, R22 ;  /* 0x00000099ff0f0219 */ /* 0x000fe20000011616 */
[C---:B------:R-:W-:Y:S02]  /*79f0*/  IMAD R2, R14.reuse, UR4, RZ ;  /* 0x000000040e027c24 */ /* 0x040fe4000f8e02ff */
[----:B------:R-:W-:Y:S02]  /*7a00*/  IMAD R17, R14, UR6, RZ ;  /* 0x000000060e117c24 */ /* 0x000fe4000f8e02ff */
[----:B------:R-:W-:-:S04]  /*7a10*/  IMAD.WIDE.U32 R6, R23, UR4, R6 ;  /* 0x0000000417067c25 */ /* 0x000fc8000f8e0006 */
[----:B------:R-:W-:Y:S01]  /*7a20*/  IMAD R14, R23, UR5, R2 ;  /* 0x00000005170e7c24 */ /* 0x000fe2000f8e0202 */
[----:B------:R-:W-:Y:S01]  /*7a30*/  IADD3 R6, P0, R11, R6, RZ ;  /* 0x000000060b067210 */ /* 0x000fe20007f1e0ff */
[----:B------:R-:W-:Y:S01]  /*7a40*/  IMAD R19, R23, UR7, R17 ;  /* 0x0000000717137c24 */ /* 0x000fe2000f8e0211 */
[--C-:B------:R-:W-:Y:S01]  /*7a50*/  SHF.R.S32.HI R17, RZ, 0x1f, R11.reuse ;  /* 0x0000001fff117819 */ /* 0x100fe2000001140b */
[----:B------:R-:W-:Y:S01]  /*7a60*/  IMAD.MOV R11, RZ, RZ, -R11 ;  /* 0x000000ffff0b7224 */ /* 0x000fe200078e0a0b */
[--C-:B------:R-:W-:Y:S01]  /*7a70*/  SHF.R.S32.HI R2, RZ, 0x1f, R15.reuse ;  /* 0x0000001fff027819 */ /* 0x100fe2000001140f */
[----:B------:R-:W-:Y:S01]  /*7a80*/  ULDC.64 UR4, c[0x0][0xc30] ;  /* 0x00030c0000047ab9 */ /* 0x000fe20000000a00 */
[----:B------:R-:W-:Y:S01]  /*7a90*/  IMAD.MOV R18, RZ, RZ, -R15 ;  /* 0x000000ffff127224 */ /* 0x000fe200078e0a0f */
[----:B------:R-:W-:Y:S01]  /*7aa0*/  IADD3.X R7, R17, R7, R14, P0, !PT ;  /* 0x0000000711077210 */ /* 0x000fe200007fe40e */
[----:B------:R-:W-:Y:S02]  /*7ab0*/  IMAD R11, R8, R11, R5 ;  /* 0x0000000b080b7224 */ /* 0x000fe400078e0205 */
[----:B------:R-:W-:-:S02]  /*7ac0*/  IMAD R2, R2, UR4, RZ ;  /* 0x0000000402027c24 */ /* 0x000fc4000f8e02ff */
        /* <DEDUP_REMOVED lines=29> */
[----:B------:R0:W-:Y:S01]  /*7ca0*/  SHFL.IDX PT, R12, R17, RZ, 0x1c1f ;  /* 0x001c1fff110c7589 */ /* 0x0001e200000e0000 */
[----:B------:R-:W-:Y:S01]  /*7cb0*/  IMAD R8, R8, UR6, RZ ;  /* 0x0000000608087c24 */ /* 0x000fe2000f8e02ff */
[----:B------:R-:W-:Y:S01]  /*7cc0*/  LOP3.LUT P0, RZ, R0, 0x3, RZ, 0xc0, !PT ;  /* 0x0000000300ff7812 */ /* 0x000fe2000780c0ff */
[C---:B------:R-:W-:Y:S01]  /*7cd0*/  VIADD R9, R11.reuse, 0x8 ;  /* 0x000000080b097836 */ /* 0x040fe20000000000 */
[----:B------:R-:W1:Y:S01]  /*7ce0*/  SHFL.IDX PT, R13, R18, RZ, 0x1c1f ;  /* 0x001c1fff120d7589 */ /* 0x000e6200000e0000 */
[----:B------:R-:W-:Y:S01]  /*7cf0*/  UIADD3 UR4, UR4, 0x32420, URZ ;  /* 0x0003242004047890 */ /* 0x000fe2000fffe03f */
[----:B------:R-:W-:-:S02]  /*7d00*/  ISETP.GE.OR P1, PT, R11, R8, P0 ;  /* 0x000000080b00720c */ /* 0x000fc40000726670 */
[----:B------:R-:W2:Y:S01]  /*7d10*/  SHFL.IDX PT, R15, R18, 0x1, 0x1c1f ;  /* 0x003c1f00120f7f89 */ /* 0x000ea200000e0000 */
[-C--:B------:R-:W-:Y:S01]  /*7d20*/  ISETP.GE.OR P0, PT, R9, R8.reuse, P0 ;  /* 0x000000080900720c */ /* 0x080fe20000706670 */
[----:B------:R-:W-:Y:S01]  /*7d30*/  UPRMT UR4, URZ, 0x654, UR4 ;  /* 0x000006543f047896 */ /* 0x000fe20008000004 */
[----:B------:R-:W-:Y:S01]  /*7d40*/  ISETP.GE.AND P2, PT, R11, R8, PT ;  /* 0x000000080b00720c */ /* 0x000fe20003f46270 */
[----:B------:R3:W4:Y:S01]  /*7d50*/  SHFL.IDX PT, R6, R2, RZ, 0x1c1f ;  /* 0x001c1fff02067589 */ /* 0x00072200000e0000 */
[----:B0-----:R-:W-:-:S03]  /*7d60*/  LOP3.LUT R17, R10, 0x7ffffffc, RZ, 0xc0, !PT ;  /* 0x7ffffffc0a117812 */ /* 0x001fc600078ec0ff */
[----:B------:R3:W0:Y:S02]  /*7d70*/  SHFL.IDX PT, R7, R5, RZ, 0x1c1f ;  /* 0x001c1fff05077589 */ /* 0x00062400000e0000 */
[----:B------:R-:W-:Y:S01]  /*7d80*/  IMAD.IADD R0, R0, 0x1, -R17 ;  /* 0x0000000100007824 */ /* 0x000fe200078e0a11 */
[----:B------:R-:W-:Y:S04]  /*7d90*/  SYNCS.ARRIVE.TRANS64.RED.A1T0 RZ, [UR4], RZ ;  /* 0x000000ffffff79a7 */ /* 0x000fe80008100404 */
[----:B------:R-:W-:Y:S01]  /*7da0*/  SHF.L.U32 R0, R0, 0x1, RZ ;  /* 0x0000000100007819 */ /* 0x000fe200000006ff */
[----:B-1----:R3:W-:Y:S04]  /*7db0*/  @!P1 ST.E desc[UR36][R12.64], R4 ;  /* 0x000000040c009985 */ /* 0x0027e8000c101924 */
[----:B--2---:R3:W-:Y:S01]  /*7dc0*/  @!P0 ST.E desc[UR36][R14.64], R3 ;  /* 0x000000030e008985 */ /* 0x0047e2000c101924 */
[----:B------:R-:W-:Y:S05]  /*7dd0*/  @P2 BRA `(.L_x_9244) ;  /* 0x0000000800f82947 */ /* 0x000fea0003800000 */
[C---:B---3--:R-:W-:Y:S01]  /*7de0*/  VIADD R3, R0.reuse, 0x8 ;  /* 0x0000000800037836 */ /* 0x048fe20000000000 */
[----:B------:R-:W-:Y:S01]  /*7df0*/  ULDC UR4, c[0x0][0xbc8] ;  /* 0x0002f20000047ab9 */ /* 0x000fe20000000800 */
[C---:B------:R-:W-:Y:S01]  /*7e00*/  VIADD R4, R0.reuse, 0x10 ;  /* 0x0000001000047836 */ /* 0x040fe20000000000 */
[C---:B------:R-:W-:Y:S01]  /*7e10*/  ISETP.GE.AND P2, PT, R0.reuse, UR4, PT ;  /* 0x0000000400007c0c */ /* 0x040fe2000bf46270 */
[C---:B------:R-:W-:Y:S01]  /*7e20*/  VIADD R10, R0.reuse, 0x18 ;  /* 0x00000018000a7836 */ /* 0x040fe20000000000 */
[----:B------:R-:W-:Y:S01]  /*7e30*/  ISETP.GE.AND P3, PT, R3, UR4, PT ;  /* 0x0000000403007c0c */ /* 0x000fe2000bf66270 */
[----:B------:R-:W-:Y:S01]  /*7e40*/  VIADD R18, R0, 0x20 ;  /* 0x0000002000127836 */ /* 0x000fe20000000000 */
[----:B------:R-:W-:Y:S01]  /*7e50*/  ISETP.GE.AND P4, PT, R4, UR4, PT ;  /* 0x0000000404007c0c */ /* 0x000fe2000bf86270 */
[----:B------:R-:W-:Y:S01]  /*7e60*/  VIADD R20, R0, 0x40 ;  /* 0x0000004000147836 */ /* 0x000fe20000000000 */
[----:B------:R-:W-:Y:S01]  /*7e70*/  ISETP.GE.AND P5, PT, R10, UR4, PT ;  /* 0x000000040a007c0c */ /* 0x000fe2000bfa6270 */
[C---:B------:R-:W-:Y:S01]  /*7e80*/  VIADD R21, R0.reuse, 0x48 ;  /* 0x0000004800157836 */ /* 0x040fe20000000000 */
[C---:B------:R-:W-:Y:S01]  /*7e90*/  IADD3 R19, R0.reuse, 0x28, RZ ;  /* 0x0000002800137810 */ /* 0x040fe20007ffe0ff */
[----:B------:R-:W-:Y:S01]  /*7ea0*/  VIADD R23, R0, 0x58 ;  /* 0x0000005800177836 */ /* 0x000fe20000000000 */
[----:B------:R-:W-:-:S02]  /*7eb0*/  ISETP.GE.AND P0, PT, R18, UR4, PT ;  /* 0x0000000412007c0c */ /* 0x000fc4000bf06270 */
[----:B------:R-:W-:Y:S02]  /*7ec0*/  ISETP.GE.AND P1, PT, R19, UR4, PT ;  /* 0x0000000413007c0c */ /* 0x000fe4000bf26270 */
[----:B------:R-:W-:Y:S02]  /*7ed0*/  IADD3 R22, R0, 0x50, RZ ;  /* 0x0000005000167810 */ /* 0x000fe40007ffe0ff */
[----:B------:R-:W-:Y:S02]  /*7ee0*/  @!P3 LEA.HI R3, R3, R3, RZ, 0x1 ;  /* 0x000000030303b211 */ /* 0x000fe400078f08ff */
[----:B------:R-:W-:Y:S02]  /*7ef0*/  @!P4 LEA.HI R4, R4, R4, RZ, 0x1 ;  /* 0x000000040404c211 */ /* 0x000fe400078f08ff */
[----:B------:R-:W-:Y:S02]  /*7f00*/  @!P5 LEA.HI R10, R10, R10, RZ, 0x1 ;  /* 0x0000000a0a0ad211 */ /* 0x000fe400078f08ff */
[----:B------:R-:W-:-:S02]  /*7f10*/  @!P3 LOP3.LUT R3, R3, 0xfffffffe, RZ, 0xc0, !PT ;  /* 0xfffffffe0303b812 */ /* 0x000fc400078ec0ff */
[----:B------:R-:W-:Y:S01]  /*7f20*/  @!P4 LOP3.LUT R15, R4, 0xfffffffe, RZ, 0xc0, !PT ;  /* 0xfffffffe040fc812 */ /* 0x000fe200078ec0ff */
[----:B------:R-:W-:Y:S01]  /*7f30*/  VIADD R4, R0, 0x38 ;  /* 0x0000003800047836 */ /* 0x000fe20000000000 */
[----:B------:R-:W-:Y:S01]  /*7f40*/  @!P5 LOP3.LUT R17, R10, 0xfffffffe, RZ, 0xc0, !PT ;  /* 0xfffffffe0a11d812 */ /* 0x000fe200078ec0ff */
[--C-:B0---4-:R-:W-:Y:S01]  /*7f50*/  @!P2 IMAD.WIDE R10, R0, 0x4, R6.reuse ;  /* 0x00000004000aa825 */ /* 0x111fe200078e0206 */
[----:B------:R-:W-:Y:S02]  /*7f60*/  ISETP.GE.AND P6, PT, R22, UR4, PT ;  /* 0x0000000416007c0c */ /* 0x000fe4000bfc6270 */
[----:B------:R-:W-:Y:S01]  /*7f70*/  @!P0 LEA.HI R18, R18, R18, RZ, 0x1 ;  /* 0x0000001212128211 */ /* 0x000fe200078f08ff */
[--C-:B------:R-:W-:Y:S01]  /*7f80*/  @!P3 IMAD.WIDE R12, R3, 0x4, R6.reuse ;  /* 0x00000004030cb825 */ /* 0x100fe200078e0206 */
[----:B------:R0:W-:Y:S01]  /*7f90*/  @!P2 ST.E.64 desc[UR36][R10.64], R24 ;  /* 0x000000180a00a985 */ /* 0x0001e2000c101b24 */
[----:B------:R-:W-:Y:S02]  /*7fa0*/  @!P1 LEA.HI R19, R19, R19, RZ, 0x1 ;  /* 0x0000001313139211 */ /* 0x000fe400078f08ff */
[----:B------:R-:W-:Y:S01]  /*7fb0*/  VIADD R3, R0, 0x30 ;  /* 0x0000003000037836 */ /* 0x000fe20000000000 */
[----:B------:R1:W-:Y:S01]  /*7fc0*/  @!P3 ST.E.64 desc[UR36][R12.64], R28 ;  /* 0x0000001c0c00b985 */ /* 0x0003e2000c101b24 */
[----:B------:R-:W-:Y:S01]  /*7fd0*/  @!P4 IMAD.WIDE R14, R15, 0x4, R6 ;  /* 0x000000040f0ec825 */ /* 0x000fe200078e0206 */
[----:B------:R-:W-:-:S02]  /*7fe0*/  ISETP.GE.AND P3, PT, R4, UR4, PT ;  /* 0x0000000404007c0c */ /* 0x000fc4000bf66270 */
[----:B------:R-:W-:Y:S01]  /*7ff0*/  ISETP.GE.AND P2, PT, R3, UR4, PT ;  /* 0x0000000403007c0c */ /* 0x000fe2000bf46270 */
[----:B------:R-:W-:Y:S01]  /*8000*/  @!P5 IMAD.WIDE R16, R17, 0x4, R6 ;  /* 0x000000041110d825 */ /* 0x000fe200078e0206 */
[----:B------:R2:W-:Y:S01]  /*8010*/  @!P4 ST.E.64 desc[UR36][R14.64], R32 ;  /* 0x000000200e00c985 */ /* 0x0005e2000c101b24 */
[----:B------:R-:W-:Y:S02]  /*8020*/  ISETP.GE.AND P4, PT, R20, UR4, PT ;  /* 0x0000000414007c0c */ /* 0x000fe4000bf86270 */
[----:B------:R-:W-:Y:S01]  /*8030*/  @!P6 LEA.HI R22, R22, R22, RZ, 0x1 ;  /* 0x000000161616e211 */ /* 0x000fe200078f08ff */
[----:B------:R3:W-:Y:S01]  /*8040*/  @!P5 ST.E.64 desc[UR36][R16.64], R36 ;  /* 0x000000241000d985 */ /* 0x0007e2000c101b24 */
[----:B------:R-:W-:Y:S01]  /*8050*/  ISETP.GE.AND P5, PT, R21, UR4, PT ;  /* 0x0000000415007c0c */ /* 0x000fe2000bfa6270 */
[----:B0-----:R-:W-:Y:S01]  /*8060*/  VIADD R24, R0, 0x60 ;  /* 0x0000006000187836 */ /* 0x001fe20000000000 */
[----:B------:R-:W-:Y:S02]  /*8070*/  @!P0 LOP3.LUT R11, R18, 0xfffffffe, RZ, 0xc0, !PT ;  /* 0xfffffffe120b8812 */ /* 0x000fe400078ec0ff */
[----:B-1----:R-:W-:-:S02]  /*8080*/  @!P1 LOP3.LUT R13, R19, 0xfffffffe, RZ, 0xc0, !PT ;  /* 0xfffffffe130d9812 */ /* 0x002fc400078ec0ff */
[----:B------:R-:W-:Y:S01]  /*8090*/  @!P2 LEA.HI R3, R3, R3, RZ, 0x1 ;  /* 0x000000030303a211 */ /* 0x000fe200078f08ff */
[--C-:B------:R-:W-:Y:S01]  /*80a0*/  @!P0 IMAD.WIDE R10, R11, 0x4, R6.reuse ;  /* 0x000000040b0a8825 */ /* 0x100fe200078e0206 */
[----:B------:R-:W-:Y:S02]  /*80b0*/  @!P3 LEA.HI R4, R4, R4, RZ, 0x1 ;  /* 0x000000040404b211 */ /* 0x000fe400078f08ff */
[----:B------:R-:W-:Y:S01]  /*80c0*/  @!P4 LEA.HI R20, R20, R20, RZ, 0x1 ;  /* 0x000000141414c211 */ /* 0x000fe200078f08ff */
[----:B------:R-:W-:Y:S01]  /*80d0*/  @!P1 IMAD.WIDE R12, R13, 0x4, R6 ;  /* 0x000000040d0c9825 */ /* 0x000fe200078e0206 */
[----:B------:R-:W-:Y:S01]  /*80e0*/  @!P2 LOP3.LUT R3, R3, 0xfffffffe, RZ, 0xc0, !PT ;  /* 0xfffffffe0303a812 */ /* 0x000fe200078ec0ff */
[----:B------:R0:W-:Y:S01]  /*80f0*/  @!P0 ST.E.64 desc[UR36][R10.64], R40 ;  /* 0x000000280a008985 */ /* 0x0001e2000c101b24 */
[----:B------:R-:W-:Y:S02]  /*8100*/  @!P5 LEA.HI R21, R21, R21, RZ, 0x1 ;  /* 0x000000151515d211 */ /* 0x000fe400078f08ff */
[----:B--2---:R-:W-:Y:S01]  /*8110*/  @!P3 LOP3.LUT R15, R4, 0xfffffffe, RZ, 0xc0, !PT ;  /* 0xfffffffe040fb812 */ /* 0x004fe200078ec0ff */
[----:B------:R1:W-:Y:S01]  /*8120*/  @!P1 ST.E.64 desc[UR36][R12.64], R44 ;  /* 0x0000002c0c009985 */ /* 0x0003e2000c101b24 */
[----:B---3--:R-:W-:Y:S01]  /*8130*/  @!P4 LOP3.LUT R17, R20, 0xfffffffe, RZ, 0xc0, !PT ;  /* 0xfffffffe1411c812 */ /* 0x008fe200078ec0ff */
[----:B------:R-:W-:Y:S01]  /*8140*/  VIADD R4, R0, 0x70 ;  /* 0x0000007000047836 */ /* 0x000fe20000000000 */
[----:B------:R-:W-:-:S02]  /*8150*/  @!P5 LOP3.LUT R21, R21, 0xfffffffe, RZ, 0xc0, !PT ;  /* 0xfffffffe1515d812 */ /* 0x000fc400078ec0ff */
[----:B------:R-:W-:Y:S01]  /*8160*/  @!P6 LOP3.LUT R19, R22, 0xfffffffe, RZ, 0xc0, !PT ;  /* 0xfffffffe1613e812 */ /* 0x000fe200078ec0ff */
[----:B------:R-:W-:Y:S01]  /*8170*/  VIADD R22, R0, 0x88 ;  /* 0x0000008800167836 */ /* 0x000fe20000000000 */
[----:B------:R-:W-:Y:S02]  /*8180*/  ISETP.GE.AND P1, PT, R23, UR4, PT ;  /* 0x0000000417007c0c */ /* 0x000fe4000bf26270 */
[----:B------:R-:W-:Y:S01]  /*8190*/  ISETP.GE.AND P0, PT, R24, UR4, PT ;  /* 0x0000000418007c0c */ /* 0x000fe2000bf06270 */
[----:B0-----:R-:W-:Y:S01]  /*81a0*/  @!P2 IMAD.WIDE R10, R3, 0x4, R6 ;  /* 0x00000004030aa825 */ /* 0x001fe200078e0206 */
[----:B------:R-:W-:-:S03]  /*81b0*/  IADD3 R20, R0, 0x78, RZ ;  /* 0x0000007800147810 */ /* 0x000fc60007ffe0ff */
[--C-:B-1----:R-:W-:Y:S01]  /*81c0*/  @!P3 IMAD.WIDE R12, R15, 0x4, R6.reuse ;  /* 0x000000040f0cb825 */ /* 0x102fe200078e0206 */
[----:B------:R0:W-:Y:S03]  /*81d0*/  @!P2 ST.E.64 desc[UR36][R10.64], R48 ;  /* 0x000000300a00a985 */ /* 0x0001e6000c101b24 */
        /* <DEDUP_REMOVED lines=30> */
[----:B--2---:R-:W-:Y:S01]  /*83c0*/  @!P6 LOP3.LUT R15, R4, 0xfffffffe, RZ, 0xc0, !PT ;  /* 0xfffffffe040fe812 */ /* 0x004fe200078ec0ff */
[----:B------:R-:W-:Y:S01]  /*83d0*/  VIADD R4, R0, 0xa8 ;  /* 0x000000a800047836 */ /* 0x000fe20000000000 */
[----:B---3--:R-:W-:Y:S01]  /*83e0*/  @!P5 LOP3.LUT R17, R20, 0xfffffffe, RZ, 0xc0, !PT ;  /* 0xfffffffe1411d812 */ /* 0x008fe200078ec0ff */
[----:B------:R-:W-:Y:S01]  /*83f0*/  VIADD R20, R0, 0xb0 ;  /* 0x000000b000147836 */ /* 0x000fe20000000000 */
[----:B------:R-:W-:Y:S02]  /*8400*/  @!P4 LOP3.LUT R21, R21, 0xfffffffe, RZ, 0xc0, !PT ;  /* 0xfffffffe1515c812 */ /* 0x000fe400078ec0ff */
[----:B----4-:R-:W-:Y:S01]  /*8410*/  @!P3 LOP3.LUT R19, R22, 0xfffffffe, RZ, 0xc0, !PT ;  /* 0xfffffffe1613b812 */ /* 0x010fe200078ec0ff */
[C---:B------:R-:W-:Y:S01]  /*8420*/  VIADD R22, R0.reuse, 0xc0 ;  /* 0x000000c000167836 */ /* 0x040fe20000000000 */
[----:B------:R-:W-:Y:S01]  /*8430*/  ISETP.GE.AND P0, PT, R23, UR4, PT ;  /* 0x0000000417007c0c */ /* 0x000fe2000bf06270 */
[----:B0-----:R-:W-:Y:S01]  /*8440*/  @!P2 IMAD.WIDE R10, R3, 0x4, R6 ;  /* 0x00000004030aa825 */ /* 0x001fe200078e0206 */
[----:B------:R-:W-:-:S02]  /*8450*/  IADD3 R3, R0, 0xa0, RZ ;  /* 0x000000a000037810 */ /* 0x000fc40007ffe0ff */
        /* <DEDUP_REMOVED lines=19> */
[----:B0-----:R-:W-:Y:S02]  /*8590*/  @!P0 LOP3.LUT R11, R23, 0xfffffffe, RZ, 0xc0, !PT ;  /* 0xfffffffe170b8812 */ /* 0x001fe400078ec0ff */
[----:B-1----:R-:W-:Y:S02]  /*85a0*/  @!P1 LOP3.LUT R13, R24, 0xfffffffe, RZ, 0xc0, !PT ;  /* 0xfffffffe180d9812 */ /* 0x002fe400078ec0ff */
[----:B------:R-:W-:Y:S01]  /*85b0*/  @!P2 LOP3.LUT R3, R3, 0xfffffffe, RZ, 0xc0, !PT ;  /* 0xfffffffe0303a812 */ /* 0x000fe200078ec0ff */
[--C-:B------:R-:W-:Y:S01]  /*85c0*/  @!P0 IMAD.WIDE R10, R11, 0x4, R6.reuse ;  /* 0x000000040b0a8825 */ /* 0x100fe200078e0206 */
[----:B------:R-:W-:Y:S02]  /*85d0*/  @!P3 LEA.HI R4, R4, R4, RZ, 0x1 ;  /* 0x000000040404b211 */ /* 0x000fe400078f08ff */
[----:B------:R-:W-:Y:S01]  /*85e0*/  @!P4 LEA.HI R20, R20, R20, RZ, 0x1 ;  /* 0x000000141414c211 */ /* 0x000fe200078f08ff */
[--C-:B------:R-:W-:Y:S01]  /*85f0*/  @!P1 IMAD.WIDE R12, R13, 0x4, R6.reuse ;  /* 0x000000040d0c9825 */ /* 0x100fe200078e0206 */
[----:B------:R-:W-:Y:S01]  /*8600*/  @!P6 LEA.HI R22, R22, R22, RZ, 0x1 ;  /* 0x000000161616e211 */ /* 0x000fe200078f08ff */
[----:B------:R0:W-:Y:S01]  /*8610*/  @!P0 ST.E.64 desc[UR36][R10.64], R96 ;  /* 0x000000600a008985 */ /* 0x0001e2000c101b24 */
[----:B------:R-:W-:Y:S01]  /*8620*/  @!P5 LEA.HI R21, R21, R21, RZ, 0x1 ;  /* 0x000000151515d211 */ /* 0x000fe200078f08ff */
[--C-:B--2---:R-:W-:Y:S01]  /*8630*/  @!P2 IMAD.WIDE R14, R3, 0x4, R6.reuse ;  /* 0x00000004030ea825 */ /* 0x104fe200078e0206 */
[----:B---3--:R-:W-:Y:S01]  /*8640*/  @!P3 LOP3.LUT R17, R4, 0xfffffffe, RZ, 0xc0, !PT ;  /* 0xfffffffe0411b812 */ /* 0x008fe200078ec0ff */
[----:B------:R1:W-:Y:S01]  /*8650*/  @!P1 ST.E.64 desc[UR36][R12.64], R100 ;  /* 0x000000640c009985 */ /* 0x0003e2000c101b24 */
[----:B----4-:R-:W-:Y:S01]  /*8660*/  @!P4 LOP3.LUT R19, R20, 0xfffffffe, RZ, 0xc0, !PT ;  /* 0xfffffffe1413c812 */ /* 0x010fe200078ec0ff */
[----:B------:R-:W-:Y:S01]  /*8670*/  VIADD R4, R0, 0xd0 ;  /* 0x000000d000047836 */ /* 0x000fe20000000000 */
[----:B------:R-:W-:Y:S01]  /*8680*/  @!P6 LOP3.LUT R3, R22, 0xfffffffe, RZ, 0xc0, !PT ;  /* 0xfffffffe1603e812 */ /* 0x000fe200078ec0ff */
[----:B------:R2:W-:Y:S01]  /*8690*/  @!P2 ST.E.64 desc[UR36][R14.64], R104 ;  /* 0x000000680e00a985 */ /* 0x0005e2000c101b24 */
[----:B------:R-:W-:Y:S01]  /*86a0*/  @!P5 LOP3.LUT R21, R21, 0xfffffffe, RZ, 0xc0, !PT ;  /* 0xfffffffe1515d812 */ /* 0x000fe200078ec0ff */
[----:B------:R-:W-:Y:S01]  /*86b0*/  VIADD R20, R0, 0xd8 ;  /* 0x000000d800147836 */ /* 0x000fe20000000000 */
[----:B------:R-:W-:Y:S01]  /*86c0*/  ISETP.GE.AND P1, PT, R4, UR4, PT ;  /* 0x0000000404007c0c */ /* 0x000fe2000bf26270 */
[----:B0-----:R-:W-:-:S03]  /*86d0*/  @!P3 IMAD.WIDE R10, R17, 0x4, R6 ;  /* 0x00000004110ab825 */ /* 0x001fc600078e0206 */
[----:B------:R-:W-:Y:S01]  /*86e0*/  ISETP.GE.AND P2, PT, R20, UR4, PT ;  /* 0x0000000414007c0c */ /* 0x000fe2000bf46270 */
[--C-:B-1----:R-:W-:Y:S01]  /*86f0*/  @!P4 IMAD.WIDE R12, R19, 0x4, R6.reuse ;  /* 0x00000004130cc825 */ /* 0x102fe200078e0206 */
[----:B------:R0:W-:Y:S03]  /*8700*/  @!P3 ST.E.64 desc[UR36][R10.64], R108 ;  /* 0x0000006c0a00b985 */ /* 0x0001e6000c101b24 */
[--C-:B------:R-:W-:Y:S01]  /*8710*/  @!P6 IMAD.WIDE R18, R3, 0x4, R6.reuse ;  /* 0x000000040312e825 */ /* 0x100fe200078e0206 */
[C---:B------:R-:W-:Y:S01]  /*8720*/  IADD3 R3, R0.reuse, 0xc8, RZ ;  /* 0x000000c800037810 */ /* 0x040fe20007ffe0ff */
[----:B------:R1:W-:Y:S01]  /*8730*/  @!P4 ST.E.64 desc[UR36][R12.64], R112 ;  /* 0x000000700c00c985 */ /* 0x0003e2000c101b24 */
[----:B--2---:R-:W-:Y:S01]  /*8740*/  IADD3 R15, R0, 0xf0, RZ ;  /* 0x000000f0000f7810 */ /* 0x004fe20007ffe0ff */
[----:B------:R-:W-:Y:S01]  /*8750*/  @!P5 IMAD.WIDE R16, R21, 0x4, R6 ;  /* 0x000000041510d825 */ /* 0x000fe200078e0206 */
[----:B------:R-:W-:-:S02]  /*8760*/  ISETP.GE.AND P0, PT, R3, UR4, PT ;  /* 0x0000000403007c0c */ /* 0x000fc4000bf06270 */
[----:B------:R-:W-:Y:S01]  /*8770*/  @!P1 LEA.HI R4, R4, R4, RZ, 0x1 ;  /* 0x0000000404049211 */ /* 0x000fe200078f08ff */
[C---:B------:R-:W-:Y:S01]  /*8780*/  VIADD R21, R0.reuse, 0xe0 ;  /* 0x000000e000157836 */ /* 0x040fe20000000000 */
[----:B------:R2:W-:Y:S01]  /*8790*/  @!P5 ST.E.64 desc[UR36][R16.64], R116 ;  /* 0x000000741000d985 */ /* 0x0005e2000c101b24 */
[C---:B------:R-:W-:Y:S01]  /*87a0*/  VIADD R14, R0.reuse, 0xe8 ;  /* 0x000000e8000e7836 */ /* 0x040fe20000000000 */
[----:B------:R-:W-:Y:S01]  /*87b0*/  ISETP.GE.AND P5, PT, R15, UR4, PT ;  /* 0x000000040f007c0c */ /* 0x000fe2000bfa6270 */
[----:B0-----:R-:W-:Y:S01]  /*87c0*/  VIADD R11, R0, 0xf8 ;  /* 0x000000f8000b7836 */ /* 0x001fe20000000000 */
[----:B------:R0:W-:Y:S01]  /*87d0*/  @!P6 ST.E.64 desc[UR36][R18.64], R120 ;  /* 0x000000781200e985 */ /* 0x0001e2000c101b24 */
[----:B------:R-:W-:Y:S02]  /*87e0*/  ISETP.GE.AND P3, PT, R21, UR4, PT ;  /* 0x0000000415007c0c */ /* 0x000fe4000bf66270 */
[----:B------:R-:W-:Y:S02]  /*87f0*/  ISETP.GE.AND P4, PT, R14, UR4, PT ;  /* 0x000000040e007c0c */ /* 0x000fe4000bf86270 */
[----:B------:R-:W-:-:S02]  /*8800*/  ISETP.GE.AND P6, PT, R11, UR4, PT ;  /* 0x000000040b007c0c */ /* 0x000fc4000bfc6270 */
[----:B------:R-:W-:Y:S02]  /*8810*/  @!P0 LEA.HI R3, R3, R3, RZ, 0x1 ;  /* 0x0000000303038211 */ /* 0x000fe400078f08ff */
[----:B------:R-:W-:Y:S02]  /*8820*/  @!P2 LEA.HI R20, R20, R20, RZ, 0x1 ;  /* 0x000000141414a211 */ /* 0x000fe400078f08ff */
[----:B------:R-:W-:Y:S02]  /*8830*/  @!P5 LEA.HI R10, R15, R15, RZ, 0x1 ;  /* 0x0000000f0f0ad211 */ /* 0x000fe400078f08ff */
[----:B------:R-:W-:Y:S02]  /*8840*/  @!P0 LOP3.LUT R3, R3, 0xfffffffe, RZ, 0xc0, !PT ;  /* 0xfffffffe03038812 */ /* 0x000fe400078ec0ff */
[----:B------:R-:W-:Y:S02]  /*8850*/  @!P3 LEA.HI R21, R21, R21, RZ, 0x1 ;  /* 0x000000151515b211 */ /* 0x000fe400078f08ff */
[----:B------:R-:W-:-:S02]  /*8860*/  @!P4 LEA.HI R14, R14, R14, RZ, 0x1 ;  /* 0x0000000e0e0ec211 */ /* 0x000fc400078f08ff */
[----:B------:R-:W-:Y:S02]  /*8870*/  @!P6 LEA.HI R11, R11, R11, RZ, 0x1 ;  /* 0x0000000b0b0be211 */ /* 0x000fe400078f08ff */
[----:B-1----:R-:W-:Y:S02]  /*8880*/  @!P1 LOP3.LUT R13, R4, 0xfffffffe, RZ, 0xc0, !PT ;  /* 0xfffffffe040d9812 */ /* 0x002fe400078ec0ff */
[----:B------:R-:W-:Y:S02]  /*8890*/  @!P2 LOP3.LUT R15, R20, 0xfffffffe, RZ, 0xc0, !PT ;  /* 0xfffffffe140fa812 */ /* 0x000fe400078ec0ff */
[----:B--2---:R-:W-:Y:S01]  /*88a0*/  @!P3 LOP3.LUT R17, R21, 0xfffffffe, RZ, 0xc0, !PT ;  /* 0xfffffffe1511b812 */ /* 0x004fe200078ec0ff */
[--C-:B------:R-:W-:Y:S01]  /*88b0*/  @!P1 IMAD.WIDE R12, R13, 0x4, R6.reuse ;  /* 0x000000040d0c9825 */ /* 0x100fe200078e0206 */
[----:B0-----:R-:W-:Y:S02]  /*88c0*/  @!P4 LOP3.LUT R19, R14, 0xfffffffe, RZ, 0xc0, !PT ;  /* 0xfffffffe0e13c812 */ /* 0x001fe400078ec0ff */
[----:B------:R-:W-:Y:S01]  /*88d0*/  @!P5 LOP3.LUT R21, R10, 0xfffffffe, RZ, 0xc0, !PT ;  /* 0xfffffffe0a15d812 */ /* 0x000fe200078ec0ff */
[----:B------:R-:W-:Y:S01]  /*88e0*/  @!P2 IMAD.WIDE R14, R15, 0x4, R6 ;  /* 0x000000040f0ea825 */ /* 0x000fe200078e0206 */
[----:B------:R-:W-:-:S03]  /*88f0*/  @!P6 LOP3.LUT R23, R11, 0xfffffffe, RZ, 0xc0, !PT ;  /* 0xfffffffe0b17e812 */ /* 0x000fc600078ec0ff */
        /* <DEDUP_REMOVED lines=12> */
.L_x_9244:
[----:B------:R-:W-:Y:S05]  /*89c0*/  BSYNC B0 ;  /* 0x0000000000007941 */ /* 0x000fea0003800000 */
.L_x_9243:
        /* <DEDUP_REMOVED lines=8> */
[----:B-1----:R-:W-:Y:S01]  /*8a50*/  VIADD R10, R0, 0x18 ;  /* 0x00000018000a7836 */ /* 0x002fe20000000000 */
[----:B------:R-:W-:Y:S01]  /*8a60*/  ISETP.GE.AND P1, PT, R4, UR4, PT ;  /* 0x0000000404007c0c */ /* 0x000fe2000bf26270 */
[C---:B------:R-:W-:Y:S01]  /*8a70*/  VIADD R12, R0.reuse, 0x28 ;  /* 0x00000028000c7836 */ /* 0x040fe20000000000 */
[----:B------:R-:W-:Y:S01]  /*8a80*/  ISETP.GE.AND P2, PT, R5, UR4, PT ;  /* 0x0000000405007c0c */ /* 0x000fe2000bf46270 */
[C---:B------:R-:W-:Y:S01]  /*8a90*/  VIADD R13, R0.reuse, 0x30 ;  /* 0x00000030000d7836 */ /* 0x040fe20000000000 */
[C---:B------:R-:W-:Y:S01]  /*8aa0*/  IADD3 R11, R0.reuse, 0x20, RZ ;  /* 0x00000020000b7810 */ /* 0x040fe20007ffe0ff */
[----:B------:R-:W-:Y:S01]  /*8ab0*/  VIADD R14, R0, 0x38 ;  /* 0x00000038000e7836 */ /* 0x000fe20000000000 */
        /* <DEDUP_REMOVED lines=8> */
[----:B------:R-:W-:-:S02]  /*8b40*/  @!P1 LEA.HI R4, R4, R4, RZ, 0x1 ;  /* 0x0000000404049211 */ /* 0x000fc400078f08ff */
[----:B------:R-:W-:Y:S02]  /*8b50*/  @!P2 LEA.HI R5, R5, R5, RZ, 0x1 ;  /* 0x000000050505a211 */ /* 0x000fe400078f08ff */
[----:B0-----:R-:W-:Y:S02]  /*8b60*/  @!P1 LOP3.LUT R7, R4, 0xfffffffe, RZ, 0xc0, !PT ;  /* 0xfffffffe04079812 */ /* 0x001fe400078ec0ff */
[----:B------:R-:W-:Y:S01]  /*8b70*/  @!P2 LOP3.LUT R9, R5, 0xfffffffe, RZ, 0xc0, !PT ;  /* 0xfffffffe0509a812 */ /* 0x000fe200078ec0ff */
[--C-:B---3--:R-:W-:Y:S01]  /*8b80*/  @!P0 IMAD.WIDE R4, R0, 0x4, R2.reuse ;  /* 0x0000000400048825 */ /* 0x108fe200078e0202 */
[----:B------:R-:W-:Y:S02]  /*8b90*/  ISETP.GE.AND P4, PT, R16, UR4, PT ;  /* 0x0000000410007c0c */ /* 0x000fe4000bf86270 */
[----:B------:R-:W-:Y:S01]  /*8ba0*/  @!P5 LEA.HI R10, R10, R10, RZ, 0x1 ;  /* 0x0000000a0a0ad211 */ /* 0x000fe200078f08ff */
        /* <DEDUP_REMOVED lines=20> */
[----:B------:R-:W-:-:S02]  /*8cf0*/  @!P1 LOP3.LUT R13, R13, 0xfffffffe, RZ, 0xc0, !PT ;  /* 0xfffffffe0d0d9812 */ /* 0x000fc400078ec0ff */
[----:B------:R-:W-:Y:S01]  /*8d00*/  @!P2 LOP3.LUT R11, R14, 0xfffffffe, RZ, 0xc0, !PT ;  /* 0xfffffffe0e0ba812 */ /* 0x000fe200078ec0ff */
[----:B------:R1:W-:Y:S01]  /*8d10*/  @!P6 ST.E.64 desc[UR36][R6.64], R42 ;  /* 0x0000002a0600e985 */ /* 0x0003e2000c101b24 */
[----:B------:R-:W-:Y:S01]  /*8d20*/  @!P3 LOP3.LUT R15, R15, 0xfffffffe, RZ, 0xc0, !PT ;  /* 0xfffffffe0f0fb812 */ /* 0x000fe200078ec0ff */
[----:B------:R-:W-:Y:S01]  /*8d30*/  VIADD R14, R0, 0x60 ;  /* 0x00000060000e7836 */ /* 0x000fe20000000000 */
[----:B------:R-:W-:Y:S02]  /*8d40*/  @!P4 LOP3.LUT R17, R16, 0xfffffffe, RZ, 0xc0, !PT ;  /* 0xfffffffe1011c812 */ /* 0x000fe400078ec0ff */
[----:B------:R-:W-:Y:S02]  /*8d50*/  ISETP.GE.AND P5, PT, R18, UR4, PT ;  /* 0x0000000412007c0c */ /* 0x000fe4000bfa6270 */
[----:B------:R-:W-:Y:S02]  /*8d60*/  ISETP.GE.AND P6, PT, R19, UR4, PT ;  /* 0x0000000413007c0c */ /* 0x000fe4000bfc6270 */
[----:B------:R-:W-:Y:S01]  /*8d70*/  IADD3 R16, R0, 0x70, RZ ;  /* 0x0000007000107810 */ /* 0x000fe20007ffe0ff */
        /* <DEDUP_REMOVED lines=86> */
[----:B------:R-:W-:Y:S02]  /*92e0*/  ISETP.GE.AND P0, PT, R14, UR4, PT ;  /* 0x000000040e007c0c */ /* 0x000fe4000bf06270 */
        /* <DEDUP_REMOVED lines=10> */
[C---:B------:R-:W-:Y:S01]  /*9390*/  VIADD R20, R0.reuse, 0xf0 ;  /* 0x000000f000147836 */ /* 0x040fe20000000000 */
        /* <DEDUP_REMOVED lines=39> */
.L_x_9242:
        /* <DEDUP_REMOVED lines=8> */
[----:B-1----:R-:W-:-:S03]  /*9690*/  IMAD R3, R6, UR4, RZ ;  /* 0x0000000406037c24 */ /* 0x002fc6000f8e02ff */
[----:B------:R-:W-:-:S04]  /*96a0*/  IADD3 R0, R0, -0x80, RZ ;  /* 0xffffff8000007810 */ /* 0x000fc80007ffe0ff */
[----:B------:R-:W-:-:S13]  /*96b0*/  ISETP.GE.AND P0, PT, R0, R3, PT ;  /* 0x000000030000720c */ /* 0x000fda0003f06270 */
[----:B------:R-:W-:Y:S05]  /*96c0*/  @P0 BRA `(.L_x_9214) ;  /* 0x0000004400f80947 */ /* 0x000fea0003800000 */
[----:B------:R-:W2:Y:S01]  /*96d0*/  LDL R4, [R1+0x4] ;  /* 0x0000040001047983 */ /* 0x000ea20000100800 */
[----:B------:R-:W-:Y:S01]  /*96e0*/  ISETP.NE.AND P0, PT, R6, 0x1, PT ;  /* 0x000000010600780c */ /* 0x000fe20003f05270 */
[----:B------:R-:W-:Y:S01]  /*96f0*/  S2UR UR7, SR_CTAID.Z ;  /* 0x00000000000779c3 */ /* 0x000fe20000002700 */
[----:B------:R-:W-:Y:S01]  /*9700*/  ULDC.64 UR8, c[0x0][0xcd0] ;  /* 0x0003340000087ab9 */ /* 0x000fe20000000a00 */
[----:B------:R-:W-:-:S06]  /*9710*/  IMAD.MOV.U32 R5, RZ, RZ, R0 ;  /* 0x000000ffff057224 */ /* 0x000fcc00078e0000 */
[----:B------:R-:W0:Y:S08]  /*9720*/  LDC.64 R10, c[0x0][0xcd8] ;  /* 0x00033600ff0a7b82 */ /* 0x000e300000000a00 */
[----:B------:R-:W1:Y:S08]  /*9730*/  @P0 LDC R7, c[0x0][0xcec] ;  /* 0x00033b00ff070b82 */ /* 0x000e700000000800 */
[----:B------:R-:W3:Y:S08]  /*9740*/  @P0 LDC R9, c[0x0][0xcf0] ;  /* 0x00033c00ff090b82 */ /* 0x000ef00000000800 */
[----:B------:R-:W4:Y:S08]  /*9750*/  S2UR UR10, SR_CTAID.Y ;  /* 0x00000000000a79c3 */ /* 0x000f300000002600 */
[----:B------:R-:W4:Y:S01]  /*9760*/  LDC R8, c[0x0][0xd50] ;  /* 0x00035400ff087b82 */ /* 0x000f220000000800 */
[----:B--2---:R-:W-:Y:S01]  /*9770*/  R2UR UR11, R4 ;  /* 0x00000000040b72ca */ /* 0x004fe200000e0000 */
[----:B-1----:R-:W-:-:S05]  /*9780*/  @P0 IMAD.HI.U32 R4, R0, R7, RZ ;  /* 0x0000000700040227 */ /* 0x002fca00078e00ff */
[----:B---3--:R-:W-:-:S07]  /*9790*/  @P0 SHF.R.U32.HI R5, RZ, R9, R4 ;  /* 0x00000009ff050219 */ /* 0x008fce0000011604 */
[----:B------:R-:W-:Y:S02]  /*97a0*/  USHF.R.S32.HI UR6, URZ, 0x1f, UR11 ;  /* 0x0000001f3f067899 */ /* 0x000fe4000801140b */
[----:B------:R-:W-:Y:S01]  /*97b0*/  IMAD R7, RZ, RZ, -UR11 ;  /* 0x8000000bff077e24 */ /* 0x000fe2000f8e02ff */
[----:B------:R-:W-:Y:S02]  /*97c0*/  UIMAD.WIDE.U32 UR4, UR11, UR8, URZ ;  /* 0x000000080b0472a5 */ /* 0x000fe4000f8e003f */
[----:B------:R-:W-:Y:S01]  /*97d0*/  UIMAD UR6, UR6, UR8, URZ ;  /* 0x00000008060672a4 */ /* 0x000fe2000f8e023f */
[----:B----4-:R-:W-:Y:S01]  /*97e0*/  IMAD R9, R8, R7, UR10 ;  /* 0x0000000a08097e24 */ /* 0x010fe2000f8e0207 */
[----:B------:R-:W-:Y:S01]  /*97f0*/  USHF.R.S32.HI UR8, URZ, 0x1f, UR7 ;  /* 0x0000001f3f087899 */ /* 0x000fe20008011407 */
[----:B------:R-:W-:Y:S01]  /*9800*/  IMAD.MOV R7, RZ, RZ, -R5 ;  /* 0x000000ffff077224 */ /* 0x000fe200078e0a05 */
[----:B------:R-:W-:Y:S01]  /*9810*/  UIMAD UR6, UR11, UR9, UR6 ;  /* 0x000000090b0672a4 */ /* 0x000fe2000f8e0206 */
[----:B------:R-:W-:Y:S01]  /*9820*/  IMAD.U32 R3, RZ, RZ, UR5 ;  /* 0x00000005ff037e24 */ /* 0x000fe2000f8e00ff */
[----:B------:R-:W-:Y:S01]  /*9830*/  SHF.R.S32.HI R4, RZ, 0x1f, R9 ;  /* 0x0000001fff047819 */ /* 0x000fe20000011409 */
[----:B------:R-:W-:Y:S01]  /*9840*/  IMAD.U32 R2, RZ, RZ, UR4 ;  /* 0x00000004ff027e24 */ /* 0x000fe2000f8e00ff */
[----:B------:R-:W-:Y:S01]  /*9850*/  UIADD3 UR6, UR5, UR6, URZ ;  /* 0x0000000605067290 */ /* 0x000fe2000fffe03f */
[----:B0-----:R-:W-:-:S02]  /*9860*/  IMAD R12, R10, UR8, RZ ;  /* 0x000000080a0c7c24 */ /* 0x001fc4000f8e02ff */
        /* <DEDUP_REMOVED lines=24> */
.L_x_9212:
        /* <DEDUP_REMOVED lines=18> */
.L_x_9245:
[----:B------:R-:W-:Y:S01]  /*9b10*/  ULDC UR7, c[0x0][0xd50] ;  /* 0x0003540000077ab9 */ /* 0x000fe20000000800 */
[----:B------:R-:W-:Y:S01]  /*9b20*/  UMOV UR39, UR6 ;  /* 0x0000000600277c82 */ /* 0x000fe20008000000 */
[----:B------:R-:W-:-:S11]  /*9b30*/  UISETP.NE.AND UP0, UPT, UR7, 0x1, UPT ;  /* 0x000000010700788c */ /* 0x000fd6000bf05270 */
[----:B------:R-:W-:Y:S01]  /*9b40*/  @UP0 ULDC UR4, c[0x0][0xd54] ;  /* 0x0003550000040ab9 */ /* 0x000fe20000000800 */
[----:B------:R-:W-:Y:S01]  /*9b50*/  @UP0 ULDC UR8, c[0x0][0xd58] ;  /* 0x0003560000080ab9 */ /* 0x000fe20000000800 */
[----:B------:R-:W-:-:S04]  /*9b60*/  UIMAD.WIDE.U32 UR4, UR6, UR4, URZ ;  /* 0x00000004060472a5 */ /* 0x000fc8000f8e003f */
[----:B------:R-:W-:-:S12]  /*9b70*/  @UP0 USHF.R.U32.HI UR39, URZ, UR8, UR5 ;  /* 0x000000083f270299 */ /* 0x000fd80008011605 */
.L_x_9246:
[----:B------:R-:W-:Y:S01]  /*9b80*/  ISETP.LE.AND P0, PT, RZ, UR43, PT ;  /* 0x0000002bff007c0c */ /* 0x000fe2000bf03270 */
[----:B------:R-:W-:Y:S01]  /*9b90*/  UIADD3 UR4, -UR39, URZ, URZ ;  /* 0x0000003f27047290 */ /* 0x000fe2000fffe13f */
[----:B------:R-:W-:Y:S01]  /*9ba0*/  IMAD.MOV.U32 R26, RZ, RZ, 0x1 ;  /* 0x00000001ff1a7424 */ /* 0x000fe200078e00ff */
[----:B------:R-:W-:Y:S01]  /*9bb0*/  MOV R6, 0x1 ;  /* 0x0000000100067802 */ /* 0x000fe20000000f00 */
[----:B------:R-:W-:Y:S01]  /*9bc0*/  IMAD.MOV.U32 R17, RZ, RZ, RZ ;  /* 0x000000ffff117224 */ /* 0x000fe200078e00ff */
[----:B------:R-:W-:-:S08]  /*9bd0*/  UIMAD UR6, UR7, UR4, UR6 ;  /* 0x00000004070672a4 */ /* 0x000fd0000f8e0206 */
        /* <DEDUP_REMOVED lines=12> */
[----:B------:R-:W-:Y:S01]  /*9ca0*/  UISETP.NE.U32.AND UP0, UPT, UR4, URZ, UPT ;  /* 0x0000003f0400728c */ /* 0x000fe2000bf05070 */
[----:B------:R-:W0:Y:S02]  /*9cb0*/  S2R R36, SR_CTAID.X ;  /* 0x0000000000247919 */ /* 0x000e240000002500 */
[----:B------:R-:W-:Y:S01]  /*9cc0*/  ULDC UR4, c[0x0][0x424] ;  /* 0x0001090000047ab9 */ /* 0x000fe20000000800 */
[----:B------:R-:W-:Y:S01]  /*9cd0*/  UISETP.NE.AND.EX UP0, UPT, UR5, URZ, UPT, UP0 ;  /* 0x0000003f0500728c */ /* 0x000fe2000bf05300 */
[----:B------:R1:W5:Y:S01]  /*9ce0*/  @P0 LDG.E R24, desc[UR36][R2.64] ;  /* 0x0000002402180981 */ /* 0x000362000c1e1900 */
[----:B------:R-:W-:-:S02]  /*9cf0*/  ULOP3.LUT UR44, UR6, 0xffff, URZ, 0xc0, !UPT ;  /* 0x0000ffff062c7892 */ /* 0x000fc4000f8ec03f */
[----:B------:R-:W-:Y:S01]  /*9d00*/  USEL UR4, UR4, 0x1, UP0 ;  /* 0x0000000104047887 */ /* 0x000fe20008000000 */
[----:B------:R-:W-:-:S03]  /*9d10*/  UMOV UR38, URZ ;  /* 0x0000003f00267c82 */ /* 0x000fc60008000000 */
[----:B------:R-:W-:-:S04]  /*9d20*/  UIMAD UR41, UR4, UR41, URZ ;  /* 0x00000029042972a4 */ /* 0x000fc8000f8e023f */
[----:B------:R-:W-:Y:S02]  /*9d30*/  UISETP.GE.AND UP0, UPT, UR41, 0x1, UPT ;  /* 0x000000012900788c */ /* 0x000fe4000bf06270 */
[----:B------:R-:W-:-:S04]  /*9d40*/  UIADD3 UR4, UR41, 0x5f, URZ ;  /* 0x0000005f29047890 */ /* 0x000fc8000fffe03f */
[----:B------:R-:W-:Y:S01]  /*9d50*/  PLOP3.LUT P0, PT, PT, PT, UP0, 0x80, 0x0 ;  /* 0x000000000000781c */ /* 0x000fe20003f0f008 */
[----:B------:R-:W-:-:S04]  /*9d60*/  UIMAD.WIDE UR4, UR4, 0x2aaaaaab, URZ ;  /* 0x2aaaaaab040478a5 */ /* 0x000fc8000f8e023f */
[----:B------:R-:W-:-:S04]  /*9d70*/  USHF.R.U32.HI UR40, URZ, 0x1f, UR5 ;  /* 0x0000001f3f287899 */ /* 0x000fc80008011605 */
        /* <DEDUP_REMOVED lines=35> */
.L_x_9248:
[----:B------:R-:W-:Y:S02]  /*9fb0*/  UIMAD UR46, UR44, UR38, URZ ;  /* 0x000000262c2e72a4 */ /* 0x000fe4000f8e023f */
[----:B------:R-:W-:Y:S01]  /*9fc0*/  IMAD.U32 R3, RZ, RZ, UR38 ;  /* 0x00000026ff037e24 */ /* 0x000fe2000f8e00ff */
[----:B------:R-:W-:Y:S01]  /*9fd0*/  MOV R17, RZ ;  /* 0x000000ff00117202 */ /* 0x000fe20000000f00 */
[----:B------:R-:W-:Y:S02]  /*9fe0*/  IMAD.MOV.U32 R6, RZ, RZ, 0x1 ;  /* 0x00000001ff067424 */ /* 0x000fe400078e00ff */
[----:B------:R-:W-:-:S05]  /*9ff0*/  IMAD.U32 R0, RZ, RZ, UR46 ;  /* 0x0000002eff007e24 */ /* 0x000fca000f8e00ff */
        /* <DEDUP_REMOVED lines=21> */
[----:B------:R-:W-:Y:S01]  /*a150*/  MOV R8, 0x70 ;  /* 0x0000007000087802 */ /* 0x000fe20000000f00 */
[----:B------:R-:W-:-:S02]  /*a160*/  IMAD.U32 R10, RZ, RZ, UR4 ;  /* 0x00000004ff0a7e24 */ /* 0x000fc4000f8e00ff */
[----:B------:R-:W-:Y:S02]  /*a170*/  IMAD.U32 R11, RZ, RZ, UR5 ;  /* 0x00000005ff0b7e24 */ /* 0x000fe4000f8e00ff */
[----:B------:R-:W-:Y:S02]  /*a180*/  IMAD.MOV.U32 R12, RZ, RZ, 0x1 ;  /* 0x00000001ff0c7424 */ /* 0x000fe400078e00ff */
[----:B------:R-:W-:-:S07]  /*a190*/  IMAD.MOV.U32 R13, RZ, RZ, RZ ;  /* 0x000000ffff0d7224 */ /* 0x000fce00078e00ff */
[----:B------:R-:W-:-:S07]  /*a1a0*/  LEPC R20, `(.L_x_9249) ;  /* 0x000000001014794e */ /* 0x000fce0000000000 */
[----:B0----5:R-:W-:Y:S05]  /*a1b0*/  CALL.ABS.NOINC R2 ;  /* 0x0000000002007343 */ /* 0x021fea0003c00000 */
.L_x_9249:
        /* <DEDUP_REMOVED lines=20> */
.L_x_9251:
        /* <DEDUP_REMOVED lines=9> */
[----:B------:R-:W-:Y:S01]  /*a390*/  MOV R13, RZ ;  /* 0x000000ff000d7202 */ /* 0x000fe20000000f00 */
[----:B------:R-:W-:-:S02]  /*a3a0*/  IMAD.U32 R11, RZ, RZ, UR5 ;  /* 0x00000005ff0b7e24 */ /* 0x000fc4000f8e00ff */
[----:B------:R-:W-:Y:S02]  /*a3b0*/  IMAD.MOV.U32 R8, RZ, RZ, 0x70 ;  /* 0x00000070ff087424 */ /* 0x000fe400078e00ff */
[----:B0-----:R-:W-:-:S07]  /*a3c0*/  IMAD.MOV.U32 R12, RZ, RZ, 0x1 ;  /* 0x00000001ff0c7424 */ /* 0x001fce00078e00ff */
[----:B------:R-:W-:-:S07]  /*a3d0*/  LEPC R20, `(.L_x_9250) ;  /* 0x000000001014794e */ /* 0x000fce0000000000 */
[----:B-1----:R-:W-:Y:S05]  /*a3e0*/  CALL.ABS.NOINC R2 ;  /* 0x0000000002007343 */ /* 0x002fea0003c00000 */
.L_x_9250:
        /* <DEDUP_REMOVED lines=9> */
[C---:B------:R-:W-:Y:S01]  /*a480*/  SHF.L.U32 R0, R28.reuse, 0x4, RZ ;  /* 0x000000041c007819 */ /* 0x040fe200000006ff */
[----:B------:R-:W-:Y:S01]  /*a490*/  IMAD.U32 R3, RZ, RZ, UR5 ;  /* 0x00000005ff037e24 */ /* 0x000fe2000f8e00ff */
[----:B------:R-:W-:Y:S01]  /*a4a0*/  LOP3.LUT R7, R28, 0x7f, RZ, 0xc0, !PT ;  /* 0x0000007f1c077812 */ /* 0x000fe200078ec0ff */
[----:B------:R-:W-:Y:S01]  /*a4b0*/  IMAD.U32 R4, RZ, RZ, UR45 ;  /* 0x0000002dff047e24 */ /* 0x000fe2000f8e00ff */
[----:B0-----:R-:W-:Y:S02]  /*a4c0*/  ISETP.NE.AND P1, PT, R12, 0x1, PT ;  /* 0x000000010c00780c */ /* 0x001fe40003f25270 */
[----:B------:R-:W-:Y:S01]  /*a4d0*/  LOP3.LUT R16, R16, 0xffffbfff, RZ, 0xc0, !PT ;  /* 0xffffbfff10107812 */ /* 0x000fe200078ec0ff */
[----:B------:R0:W2:Y:S01]  /*a4e0*/  @P0 LDG.E R30, desc[UR36][R2.64] ;  /* 0x00000024021e0981 */ /* 0x0000a2000c1e1900 */
[----:B------:R-:W-:Y:S01]  /*a4f0*/  LOP3.LUT R5, R0, 0x70, RZ, 0xc0, !PT ;  /* 0x0000007000057812 */ /* 0x000fe200078ec0ff */
[----:B------:R-:W-:Y:S01]  /*a500*/  VIADD R0, R4, 0xffffffff ;  /* 0xffffffff04007836 */ /* 0x000fe20000000000 */
[----:B------:R-:W-:Y:S01]  /*a510*/  SHF.R.U32.HI R37, RZ, 0x3, R7 ;  /* 0x00000003ff257819 */ /* 0x000fe20000011607 */
[----:B------:R-:W-:Y:S01]  /*a520*/  IMAD.SHL.U32 R6, R28, 0x8, RZ ;  /* 0x000000081c067824 */ /* 0x000fe200078e00ff */
[----:B------:R-:W-:-:S02]  /*a530*/  ULDC UR4, c[0x0][0x320] ;  /* 0x0000c80000047ab9 */ /* 0x000fc40000000800 */
[----:B------:R-:W-:-:S03]  /*a540*/  LOP3.LUT R32, R5, R37, RZ, 0xfc, !PT ;  /* 0x0000002505207212 */ /* 0x000fc600078efcff */
[----:B0-----:R-:W0:Y:S01]  /*a550*/  @P1 LDC R2, c[0x0][0x434] ;  /* 0x00010d00ff021b82 */ /* 0x001e220000000800 */
[----:B------:R-:W-:Y:S01]  /*a560*/  @P1 LOP3.LUT R16, R16, 0x4000, RZ, 0xfc, !PT ;  /* 0x0000400010101812 */ /* 0x000fe200078efcff */
[----:B------:R-:W-:-:S04]  /*a570*/  IMAD R5, R0, 0x60, R32 ;  /* 0x0000006000057824 */ /* 0x000fc800078e0220 */
[C---:B-----5:R-:W-:Y:S01]  /*a580*/  IMAD.IADD R10, R5.reuse, 0x1, R24 ;  /* 0x00000001050a7824 */ /* 0x060fe200078e0218 */
[----:B------:R-:W-:Y:S01]  /*a590*/  ISETP.GE.AND P0, PT, R5, UR41, PT ;  /* 0x0000002905007c0c */ /* 0x000fe2000bf06270 */
[----:B------:R-:W1:Y:S03]  /*a5a0*/  @P1 LDC R3, c[0x0][0x438] ;  /* 0x00010e00ff031b82 */ /* 0x000e660000000800 */
[----:B------:R-:W-:Y:S02]  /*a5b0*/  ISETP.GT.U32.OR P0, PT, R32, 0x5f, P0 ;  /* 0x0000005f2000780c */ /* 0x000fe40000704470 */
[----:B------:R-:W-:-:S11]  /*a5c0*/  MOV R11, R10 ;  /* 0x0000000a000b7202 */ /* 0x000fd60000000f00 */
[----:B------:R-:W3:Y:S01]  /*a5d0*/  @!P0 LDC.64 R8, c[0x0][0x428] ;  /* 0x00010a00ff088b82 */ /* 0x000ee20000000a00 */
[----:B0-----:R-:W-:-:S07]  /*a5e0*/  @P1 IMAD.HI.U32 R2, R10, R2, RZ ;  /* 0x000000020a021227 */ /* 0x001fce00078e00ff */
[----:B------:R-:W0:Y:S01]  /*a5f0*/  @!P0 LDC.64 R4, c[0x0][0x418] ;  /* 0x00010600ff048b82 */ /* 0x000e220000000a00 */
[----:B-1----:R-:W-:-:S04]  /*a600*/  @P1 SHF.R.U32.HI R11, RZ, R3, R2 ;  /* 0x00000003ff0b1219 */ /* 0x002fc80000011602 */
[----:B------:R-:W-:Y:S02]  /*a610*/  @!P0 SHF.R.S32.HI R3, RZ, 0x1f, R11 ;  /* 0x0000001fff038819 */ /* 0x000fe4000001140b */
[----:B--2---:R-:W-:-:S05]  /*a620*/  SHF.R.S32.HI R33, RZ, 0x1f, R30 ;  /* 0x0000001fff217819 */ /* 0x004fca000001141e */
[----:B---3--:R-:W-:-:S04]  /*a630*/  @!P0 IMAD R2, R33, R8, RZ ;  /* 0x0000000821028224 */ /* 0x008fc800078e02ff */
[----:B------:R-:W-:Y:S02]  /*a640*/  @!P0 IMAD R9, R30, R9, R2 ;  /* 0x000000091e098224 */ /* 0x000fe400078e0202 */
[----:B------:R-:W-:-:S04]  /*a650*/  @!P0 IMAD.MOV.U32 R2, RZ, RZ, R11 ;  /* 0x000000ffff028224 */ /* 0x000fc800078e000b */
[----:B------:R-:W-:-:S04]  /*a660*/  @!P0 IMAD.WIDE.U32 R2, R30, R8, R2 ;  /* 0x000000081e028225 */ /* 0x000fc800078e0002 */
[----:B------:R-:W-:Y:S01]  /*a670*/  @!P0 IMAD.IADD R3, R3, 0x1, R9 ;  /* 0x0000000103038824 */ /* 0x000fe200078e0209 */
[----:B0-----:R-:W-:-:S04]  /*a680*/  @!P0 LEA R4, P1, R2, R4, 0x2 ;  /* 0x0000000402048211 */ /* 0x001fc800078210ff */
        /* <DEDUP_REMOVED lines=8> */
[----:B------:R-:W-:-:S02]  /*a710*/  ISETP.GE.AND P3, PT, R27, UR4, PT ;  /* 0x000000041b007c0c */ /* 0x000fc4000bf66270 */
[C---:B------:R-:W-:Y:S02]  /*a720*/  ISETP.GE.AND P2, PT, R22.reuse, UR4, PT ;  /* 0x0000000416007c0c */ /* 0x040fe4000bf46270 */
[----:B------:R-:W-:Y:S02]  /*a730*/  LOP3.LUT R26, R22, 0xc0, RZ, 0xfc, !PT ;  /* 0x000000c0161a7812 */ /* 0x000fe400078efcff */
[----:B------:R-:W-:Y:S02]  /*a740*/  IADD3 R23, -R11, RZ, RZ ;  /* 0x000000ff0b177210 */ /* 0x000fe40007ffe1ff */
[----:B------:R-:W-:-:S03]  /*a750*/  ISETP.GE.AND P1, PT, R26, UR4, PT ;  /* 0x000000041a007c0c */ /* 0x000fc6000bf26270 */
[----:B------:R-:W-:Y:S01]  /*a760*/  @P4 LOP3.LUT R16, R16, 0x10, RZ, 0xfc, !PT ;  /* 0x0000001010104812 */ /* 0x000fe200078efcff */
[----:B------:R-:W-:-:S03]  /*a770*/  IMAD R23, R12, R23, R10 ;  /* 0x000000170c177224 */ /* 0x000fc600078e020a */
[----:B------:R-:W-:-:S04]  /*a780*/  LOP3.LUT R16, R16, 0xfffffffe, RZ, 0xc0, !PT ;  /* 0xfffffffe10107812 */ /* 0x000fc800078ec0ff */
[----:B------:R-:W-:-:S04]  /*a790*/  LOP3.LUT R16, R16, 0xfffffff7, RZ, 0xc0, !PT ;  /* 0xfffffff710107812 */ /* 0x000fc800078ec0ff */
[----:B------:R-:W-:-:S04]  /*a7a0*/  @P3 LOP3.LUT R16, R16, 0x8, RZ, 0xfc, !PT ;  /* 0x0000000810103812 */ /* 0x000fc800078efcff */
[----:B------:R-:W-:-:S04]  /*a7b0*/  @P2 LOP3.LUT R16, R16, 0x1, RZ, 0xfc, !PT ;  /* 0x0000000110102812 */ /* 0x000fc800078efcff */
[----:B------:R-:W-:-:S04]  /*a7c0*/  LOP3.LUT R16, R16, 0xfffffffb, RZ, 0xc0, !PT ;  /* 0xfffffffb10107812 */ /* 0x000fc800078ec0ff */
[----:B------:R-:W-:Y:S01]  /*a7d0*/  @P1 LOP3.LUT R16, R16, 0x4, RZ, 0xfc, !PT ;  /* 0x0000000410101812 */ /* 0x000fe200078efcff */
[----:B0-----:R-:W-:Y:S06]  /*a7e0*/  BRA.DIV UR5, `(.L_x_9252) ;  /* 0x0000003a05587947 */ /* 0x001fec000b800000 */
.L_x_9298:
[----:B------:R-:W2:Y:S01]  /*a7f0*/  LDL R2, [R1] ;  /* 0x0000000001027983 */ /* 0x000ea20000100800 */
[--C-:B-----5:R-:W-:Y:S02]  /*a800*/  @!P0 SHF.R.S32.HI R3, RZ, 0x1f, R4.reuse ;  /* 0x0000001fff038819 */ /* 0x120fe40000011404 */
[----:B------:R-:W-:Y:S02]  /*a810*/  CS2R R18, SRZ ;  /* 0x0000000000127805 */ /* 0x000fe4000001ff00 */
[----:B------:R-:W-:Y:S01]  /*a820*/  LOP3.LUT R16, R16, 0xffff7fff, RZ, 0xc0, !PT ;  /* 0xffff7fff10107812 */ /* 0x000fe200078ec0ff */
[----:B------:R-:W-:Y:S01]  /*a830*/  @!P0 IMAD.MOV.U32 R18, RZ, RZ, R4 ;  /* 0x000000ffff128224 */ /* 0x000fe200078e0004 */
[----:B------:R-:W-:Y:S01]  /*a840*/  MOV R29, UR39 ;  /* 0x00000027001d7c02 */ /* 0x000fe20008000f00 */
[----:B------:R-:W-:Y:S01]  /*a850*/  @!P0 IMAD.MOV.U32 R19, RZ, RZ, R3 ;  /* 0x000000ffff138224 */ /* 0x000fe200078e0003 */
[----:B------:R-:W-:Y:S02]  /*a860*/  ISETP.GT.U32.AND P0, PT, R32, 0x5f, PT ;  /* 0x0000005f2000780c */ /* 0x000fe40003f04070 */
[----:B------:R-:W-:-:S02]  /*a870*/  SHF.R.S32.HI R29, RZ, 0x1f, R29 ;  /* 0x0000001fff1d7819 */ /* 0x000fc4000001141d */
[----:B------:R-:W-:-:S09]  /*a880*/  SEL R34, RZ, 0x1, P2 ;  /* 0x00000001ff227807 */ /* 0x000fd20001000000 */
[----:B------:R-:W-:-:S04]  /*a890*/  @P0 LOP3.LUT R16, R16, 0x8000, RZ, 0xfc, !PT ;  /* 0x0000800010100812 */ /* 0x000fc800078efcff */
[----:B------:R-:W-:Y:S02]  /*a8a0*/  LOP3.LUT R16, R16, 0xffffffdf, RZ, 0xc0, !PT ;  /* 0xffffffdf10107812 */ /* 0x000fe400078ec0ff */
[----:B--2---:R-:W-:-:S13]  /*a8b0*/  R2UR UR4, R2 ;  /* 0x00000000020472ca */ /* 0x004fda00000e0000 */
[----:B------:R-:W-:-:S06]  /*a8c0*/  ULOP3.LUT UR4, UR4, 0x2, URZ, 0xfc, !UPT ;  /* 0x0000000204047892 */ /* 0x000fcc000f8efc3f */
[----:B------:R-:W-:-:S05]  /*a8d0*/  IMAD.U32 R2, RZ, RZ, UR4 ;  /* 0x00000004ff027e24 */ /* 0x000fca000f8e00ff */
[----:B------:R-:W-:-:S13]  /*a8e0*/  ISETP.NE.AND P1, PT, R2, 0x3, PT ;  /* 0x000000030200780c */ /* 0x000fda0003f25270 */
[----:B------:R-:W-:Y:S01]  /*a8f0*/  @P1 LOP3.LUT R16, R16, 0x20, RZ, 0xfc, !PT ;  /* 0x0000002010101812 */ /* 0x000fe200078efcff */
[----:B------:R-:W-:Y:S06]  /*a900*/  @!P1 BRA `(.L_x_9253) ;  /* 0x0000000000049947 */ /* 0x000fec0003800000 */
[----:B------:R-:W-:Y:S01]  /*a910*/  BPT.TRAP 0x1 ;  /* 0x000000040000795c */ /* 0x000fe20000300000 */
.L_x_9253:
[----:B------:R-:W-:-:S05]  /*a920*/  IMAD.MOV.U32 R2, RZ, RZ, 0x1 ;  /* 0x00000001ff027424 */ /* 0x000fca00078e00ff */
[----:B------:R-:W-:-:S04]  /*a930*/  SHF.L.U32 R2, R2, 0x1f, RZ ;  /* 0x0000001f02027819 */ /* 0x000fc800000006ff */
[----:B------:R-:W0:Y:S02]  /*a940*/  SYNCS.PHASECHK.TRANS64.TRYWAIT P0, [UR42+0x32440], R2 ;  /* 0x03244002ff0075a7 */ /* 0x000e24000800016a */
[----:B0-----:R-:W-:Y:S05]  /*a950*/  @!P0 BRA `(.L_x_9254) ;  /* 0x00000038001c8947 */ /* 0x001fea0003800000 */
.L_x_9299:
[----:B------:R-:W-:Y:S01]  /*a960*/  SHF.R.S32.HI R25, RZ, 0x1f, R23 ;  /* 0x0000001fff197819 */ /* 0x000fe20000011417 */
[----:B------:R-:W-:Y:S01]  /*a970*/  ULDC.64 UR4, c[0x0][0x300] ;  /* 0x0000c00000047ab9 */ /* 0x000fe20000000a00 */
[----:B------:R-:W-:Y:S01]  /*a980*/  R2UR UR6, R29 ;  /* 0x000000001d0672ca */ /* 0x000fe200000e0000 */
[----:B------:R-:W-:Y:S01]  /*a990*/  IMAD.MOV.U32 R9, RZ, RZ, -0x60 ;  /* 0xffffffa0ff097424 */ /* 0x000fe200078e00ff */
[----:B------:R-:W-:Y:S01]  /*a9a0*/  LOP3.LUT R16, R16, 0xfffffffd, RZ, 0xc0, !PT ;  /* 0xfffffffd10107812 */ /* 0x000fe200078ec0ff */
[----:B0-----:R-:W-:Y:S02]  /*a9b0*/  IMAD R2, R25, UR4, RZ ;  /* 0x0000000419027c24 */ /* 0x001fe4000f8e02ff */
[----:B------:R-:W-:Y:S02]  /*a9c0*/  IMAD R0, R0, R9, UR41 ;  /* 0x0000002900007e24 */ /* 0x000fe4000f8e0209 */
[C---:B------:R-:W-:Y:S02]  /*a9d0*/  IMAD R5, R23.reuse, UR5, R2 ;  /* 0x0000000517057c24 */ /* 0x040fe4000f8e0202 */
[----:B------:R-:W-:Y:S01]  /*a9e0*/  IMAD.WIDE.U32 R2, R23, UR4, RZ ;  /* 0x0000000417027c25 */ /* 0x000fe2000f8e00ff */
[----:B------:R-:W-:Y:S01]  /*a9f0*/  ULDC.64 UR4, c[0x0][0x310] ;  /* 0x0000c40000047ab9 */ /* 0x000fe20000000a00 */
[----:B------:R-:W-:-:S02]  /*aa00*/  IADD3 R17, -R37, R0, RZ ;  /* 0x0000000025117210 */ /* 0x000fc40007ffe1ff */
        /* <DEDUP_REMOVED lines=10> */
[----:B------:R-:W-:Y:S01]  /*aab0*/  IMAD.WIDE.U32 R2, R5, UR39, R2 ;  /* 0x0000002705027c25 */ /* 0x000fe2000f8e0002 */
[----:B------:R-:W-:-:S03]  /*aac0*/  UMOV UR5, 0xffffffff ;  /* 0xffffffff00057882 */ /* 0x000fc60000000000 */
[----:B------:R-:W-:Y:S01]  /*aad0*/  VIADD R5, R3, UR4 ;  /* 0x0000000403057c36 */ /* 0x000fe20008000000 */
[----:B------:R-:W-:Y:S01]  /*aae0*/  ULDC UR4, c[0x0][0x2f4] ;  /* 0x0000bd0000047ab9 */ /* 0x000fe20000000800 */
[----:B------:R-:W-:Y:S02]  /*aaf0*/  LOP3.LUT R3, R6, 0x1c0, RZ, 0xc0, !PT ;  /* 0x000001c006037812 */ /* 0x000fe400078ec0ff */
[----:B------:R-:W-:Y:S02]  /*ab00*/  ISETP.GE.AND P2, PT, R22, UR4, PT ;  /* 0x0000000416007c0c */ /* 0x000fe4000bf46270 */
[----:B------:R-:W-:Y:S02]  /*ab10*/  LOP3.LUT R3, R3, 0x38, R6, 0xf8, !PT ;  /* 0x0000003803037812 */ /* 0x000fe400078ef806 */
[C---:B------:R-:W-:Y:S02]  /*ab20*/  LEA R4, P0, R2.reuse, UR6, 0x1 ;  /* 0x0000000602047c11 */ /* 0x040fe4000f8008ff */
[----:B------:R-:W-:Y:S01]  /*ab30*/  LOP3.LUT R3, R3, 0x38, R28, 0x78, !PT ;  /* 0x0000003803037812 */ /* 0x000fe200078e781c */
[----:B------:R-:W-:Y:S01]  /*ab40*/  IMAD.SHL.U32 R28, R7, 0x8, RZ ;  /* 0x00000008071c7824 */ /* 0x000fe200078e00ff */
[----:B------:R-:W-:-:S02]  /*ab50*/  LEA.HI.X R5, R2, UR7, R5, 0x1, P0 ;  /* 0x0000000702057c11 */ /* 0x000fc400080f0c05 */
[----:B------:R-:W-:Y:S02]  /*ab60*/  ISETP.GE.AND P0, PT, R17, 0x1, PT ;  /* 0x000000011100780c */ /* 0x000fe40003f06270 */
[----:B------:R-:W-:Y:S02]  /*ab70*/  LOP3.LUT R28, R3, 0x200, R28, 0xf8, !PT ;  /* 0x00000200031c7812 */ /* 0x000fe400078ef81c */
[----:B------:R-:W-:Y:S01]  /*ab80*/  @P2 LOP3.LUT R16, R16, 0x2, RZ, 0xfc, !PT ;  /* 0x0000000210102812 */ /* 0x000fe200078efcff */
[----:B------:R-:W-:Y:S08]  /*ab90*/  BRA.DIV UR5, `(.L_x_9255) ;  /* 0x0000003605a47947 */ /* 0x000ff0000b800000 */
[----:B------:R-:W0:Y:S01]  /*aba0*/  SHFL.IDX PT, R14, R4, RZ, 0x181f ;  /* 0x00181fff040e7589 */ /* 0x000e2200000e0000 */
[----:B------:R-:W-:-:S03]  /*abb0*/  @P0 LEA R7, R28, UR42, 0x1 ;  /* 0x0000002a1c070c11 */ /* 0x000fc6000f8e08ff */
[----:B------:R-:W1:Y:S01]  /*abc0*/  SHFL.IDX PT, R0, R5, RZ, 0x181f ;  /* 0x00181fff05007589 */ /* 0x000e6200000e0000 */
[----:B0-----:R-:W-:-:S03]  /*abd0*/  @P0 LEA R2, P1, R22, R14, 0x1 ;  /* 0x0000000e16020211 */ /* 0x001fc600078208ff */
[----:B------:R-:W0:Y:S02]  /*abe0*/  SHFL.IDX PT, R14, R4, 0x1, 0x181f ;  /* 0x00381f00040e7f89 */ /* 0x000e2400000e0000 */
        /* <DEDUP_REMOVED lines=20> */
[----:B------:R-:W0:Y:S02]  /*ad30*/  SHFL.IDX PT, R14, R4, 0x4, 0x181f ;  /* 0x00981f00040e7f89 */ /* 0x000e2400000e0000 */
[----:B-1----:R-:W-:Y:S02]  /*ad40*/  @P0 IADD3.X R3, RZ, R0, RZ, P1, !PT ;  /* 0x00000000ff030210 */ /* 0x002fe40000ffe4ff */
        /* <DEDUP_REMOVED lines=9> */
.L_x_9313:
        /* <DEDUP_REMOVED lines=15> */
.L_x_9256:
        /* <DEDUP_REMOVED lines=23> */
[----:B0-----:R-:W-:Y:S05]  /*b040*/  CALL.ABS.NOINC R2 ;  /* 0x0000000002007343 */ /* 0x001fea0003c00000 */
.L_x_9257:
[----:B------:R-:W0:Y:S01]  /*b050*/  LDC R6, c[0x0][0x448] ;  /* 0x00011200ff067b82 */ /* 0x000e220000000800 */
[----:B------:R-:W-:Y:S01]  /*b060*/  R2UR UR6, R29 ;  /* 0x000000001d0672ca */ /* 0x000fe200000e0000 */
[----:B------:R-:W-:Y:S01]  /*b070*/  ULDC.64 UR8, c[0x0][0x2d8] ;  /* 0x0000b60000087ab9 */ /* 0x000fe20000000a00 */
[----:B------:R-:W-:Y:S01]  /*b080*/  LEA R35, R36, R32, 0x7 ;  /* 0x0000002024237211 */ /* 0x000fe200078e38ff */
[----:B------:R-:W-:Y:S01]  /*b090*/  UIMAD.WIDE.U32 UR4, UR39, UR8, URZ ;  /* 0x00000008270472a5 */ /* 0x000fe2000f8e003f */
[----:B------:R-:W-:-:S03]  /*b0a0*/  LOP3.LUT R16, R16, 0xfffeffff, RZ, 0xc0, !PT ;  /* 0xfffeffff10107812 */ /* 0x000fc600078ec0ff */
[----:B------:R-:W-:-:S06]  /*b0b0*/  IMAD.MOV.U32 R7, RZ, RZ, R35 ;  /* 0x000000ffff077224 */ /* 0x000fcc00078e0023 */
[----:B------:R-:W-:-:S04]  /*b0c0*/  UIMAD UR6, UR6, UR8, URZ ;  /* 0x00000008060672a4 */ /* 0x000fc8000f8e023f */
[----:B------:R-:W-:-:S03]  /*b0d0*/  UIMAD UR6, UR39, UR9, UR6 ;  /* 0x00000009270672a4 */ /* 0x000fc6000f8e0206 */
[----:B------:R-:W-:Y:S01]  /*b0e0*/  ULDC.64 UR8, c[0x0][0x2e0] ;  /* 0x0000b80000087ab9 */ /* 0x000fe20000000a00 */
[----:B------:R-:W-:Y:S01]  /*b0f0*/  UIADD3 UR5, UR5, UR6, URZ ;  /* 0x0000000605057290 */ /* 0x000fe2000fffe03f */
[----:B0-----:R-:W-:Y:S01]  /*b100*/  ISETP.NE.AND P0, PT, R6, 0x1, PT ;  /* 0x000000010600780c */ /* 0x001fe20003f05270 */
[----:B------:R-:W-:Y:S02]  /*b110*/  UIMAD UR6, UR47, UR8, URZ ;  /* 0x000000082f0672a4 */ /* 0x000fe4000f8e023f */
[----:B------:R-:W-:Y:S02]  /*b120*/  UIMAD.WIDE.U32 UR4, UR43, UR8, UR4 ;  /* 0x000000082b0472a5 */ /* 0x000fe4000f8e0004 */
[----:B------:R-:W-:-:S04]  /*b130*/  UIMAD UR6, UR43, UR9, UR6 ;  /* 0x000000092b0672a4 */ /* 0x000fc8000f8e0206 */
[----:B------:R-:W-:Y:S01]  /*b140*/  IMAD.U32 R4, RZ, RZ, UR4 ;  /* 0x00000004ff047e24 */ /* 0x000fe2000f8e00ff */
[----:B------:R-:W-:Y:S02]  /*b150*/  UIADD3 UR6, UR5, UR6, URZ ;  /* 0x0000000605067290 */ /* 0x000fe4000fffe03f */
[----:B------:R-:W-:Y:S01]  /*b160*/  MOV R5, UR5 ;  /* 0x0000000500057c02 */ /* 0x000fe20008000f00 */
[----:B------:R-:W0:Y:S01]  /*b170*/  @P0 LDC R0, c[0x0][0x44c] ;  /* 0x00011300ff000b82 */ /* 0x000e220000000800 */
[----:B------:R-:W-:Y:S01]  /*b180*/  IMAD.MOV.U32 R2, RZ, RZ, R4 ;  /* 0x000000ffff027224 */ /* 0x000fe200078e0004 */
[----:B------:R-:W-:Y:S01]  /*b190*/  ULDC.64 UR4, c[0x0][0x2d0] ;  /* 0x0000b40000047ab9 */ /* 0x000fe20000000a00 */
[----:B------:R-:W-:-:S05]  /*b1a0*/  @P0 LOP3.LUT R16, R16, 0x10000, RZ, 0xfc, !PT ;  /* 0x0001000010100812 */ /* 0x000fca00078efcff */
[----:B------:R-:W1:Y:S01]  /*b1b0*/  @P0 LDC R3, c[0x0][0x450] ;  /* 0x00011400ff030b82 */ /* 0x000e620000000800 */
[----:B0-----:R-:W-:-:S05]  /*b1c0*/  @P0 IMAD.HI.U32 R0, R35, R0, RZ ;  /* 0x0000000023000227 */ /* 0x001fca00078e00ff */
[----:B-1----:R-:W-:Y:S01]  /*b1d0*/  @P0 SHF.R.U32.HI R7, RZ, R3, R0 ;  /* 0x00000003ff070219 */ /* 0x002fe20000011600 */
[----:B------:R-:W-:-:S03]  /*b1e0*/  IMAD.U32 R3, RZ, RZ, UR6 ;  /* 0x00000006ff037e24 */ /* 0x000fc6000f8e00ff */
        /* <DEDUP_REMOVED lines=15> */
[----:B------:R-:W-:-:S04]  /*b2e0*/  IADD3 R3, R3, R7, RZ ;  /* 0x0000000703037210 */ /* 0x000fc80007ffe0ff */
        /* <DEDUP_REMOVED lines=10> */
[C---:B------:R-:W-:Y:S02]  /*b390*/  VIADD R8, R6.reuse, 0x10 ;  /* 0x0000001006087836 */ /* 0x040fe40000000000 */
[----:B------:R-:W-:Y:S01]  /*b3a0*/  SHFL.IDX PT, R7, R4, 0x1, 0x181f ;  /* 0x00381f0004077f89 */ /* 0x000fe200000e0000 */
[----:B------:R-:W-:-:S03]  /*b3b0*/  VIADD R9, R6, 0x40 ;  /* 0x0000004006097836 */ /* 0x000fc60000000000 */
[----:B------:R-:W-:Y:S04]  /*b3c0*/  SHFL.IDX PT, R20, R4, 0x2, 0x181f ;  /* 0x00581f0004147f89 */ /* 0x000fe800000e0000 */
[----:B------:R-:W-:Y:S01]  /*b3d0*/  SHFL.IDX PT, R10, R4, 0x5, 0x181f ;  /* 0x00b81f00040a7f89 */ /* 0x000fe200000e0000 */
[----:B0-----:R-:W-:-:S05]  /*b3e0*/  IMAD R5, R2, UR4, RZ ;  /* 0x0000000402057c24 */ /* 0x001fca000f8e02ff */
[-C--:B------:R-:W-:Y:S02]  /*b3f0*/  ISETP.GE.AND P3, PT, R6, R5.reuse, PT ;  /* 0x000000050600720c */ /* 0x080fe40003f66270 */
[-C--:B------:R-:W-:Y:S01]  /*b400*/  ISETP.GE.AND P2, PT, R8, R5.reuse, PT ;  /* 0x000000050800720c */ /* 0x080fe20003f46270 */
[----:B------:R-:W-:Y:S01]  /*b410*/  VIADD R8, R6, 0x20 ;  /* 0x0000002006087836 */ /* 0x000fe20000000000 */
[----:B------:R-:W-:-:S04]  /*b420*/  ISETP.GE.AND P4, PT, R9, R5, PT ;  /* 0x000000050900720c */ /* 0x000fc80003f86270 */
[----:B------:R-:W-:Y:S01]  /*b430*/  ISETP.GE.AND P6, PT, R8, R5, PT ;  /* 0x000000050800720c */ /* 0x000fe20003fc6270 */
[----:B------:R-:W-:-:S04]  /*b440*/  VIADD R8, R6, 0x30 ;  /* 0x0000003006087836 */ /* 0x000fc80000000000 */
[----:B-1----:R-:W-:Y:S02]  /*b450*/  @!P3 LEA R2, P1, R22, R14, 0x1 ;  /* 0x0000000e1602b211 */ /* 0x002fe400078208ff */
[----:B------:R-:W0:Y:S01]  /*b460*/  SHFL.IDX PT, R14, R0, 0x1, 0x181f ;  /* 0x00381f00000e7f89 */ /* 0x000e2200000e0000 */
[----:B------:R-:W-:Y:S02]  /*b470*/  ISETP.GE.AND P5, PT, R8, R5, PT ;  /* 0x000000050800720c */ /* 0x000fe40003fa6270 */
[----:B--2---:R-:W-:Y:S01]  /*b480*/  @!P3 IMAD.X R3, RZ, RZ, R3, P1 ;  /* 0x000000ffff03b224 */ /* 0x004fe200008e0603 */
[----:B------:R-:W-:Y:S01]  /*b490*/  @!P3 LEA R9, R28, UR42, 0x1 ;  /* 0x0000002a1c09bc11 */ /* 0x000fe2000f8e08ff */
[----:B------:R-:W-:Y:S01]  /*b4a0*/  SHFL.IDX PT, R8, R4, 0x4, 0x181f ;  /* 0x00981f0004087f89 */ /* 0x000fe200000e0000 */
[----:B------:R-:W-:Y:S02]  /*b4b0*/  @P3 LOP3.LUT R16, R16, 0x1000, RZ, 0xfc, !PT ;  /* 0x0000100010103812 */ /* 0x000fe400078efcff */
[----:B------:R-:W-:Y:S01]  /*b4c0*/  @!P2 LEA R21, R28, UR42, 0x1 ;  /* 0x0000002a1c15ac11 */ /* 0x000fe2000f8e08ff */
[----:B------:R1:W-:Y:S01]  /*b4d0*/  @!P3 LDGSTS.E.BYPASS.LTC128B.128 [R9+0x18400], desc[UR36][R2.64], !P0 ;  /* 0x184000000209bfae */ /* 0x0003e2000c101d64 */
[----:B------:R-:W-:-:S04]  /*b4e0*/  LOP3.LUT R16, R16, 0xfffff7ff, RZ, 0xc0, !PT ;  /* 0xfffff7ff10107812 */ /* 0x000fc800078ec0ff */
[----:B------:R-:W-:-:S04]  /*b4f0*/  @P2 LOP3.LUT R16, R16, 0x800, RZ, 0xfc, !PT ;  /* 0x0000080010102812 */ /* 0x000fc800078efcff */
[----:B------:R-:W-:Y:S01]  /*b500*/  LOP3.LUT R16, R16, 0xfffffbff, RZ, 0xc0, !PT ;  /* 0xfffffbff10107812 */ /* 0x000fe200078ec0ff */
[----:B-1----:R-:W-:Y:S01]  /*b510*/  VIADD R2, R6, 0x50 ;  /* 0x0000005006027836 */ /* 0x002fe20000000000 */
[----:B------:R-:W-:Y:S02]  /*b520*/  SHFL.IDX PT, R9, R0, 0x5, 0x181f ;  /* 0x00b81f0000097f89 */ /* 0x000fe400000e0000 */
[----:B------:R-:W-:Y:S02]  /*b530*/  @P6 LOP3.LUT R16, R16, 0x400, RZ, 0xfc, !PT ;  /* 0x0000040010106812 */ /* 0x000fe400078efcff */
[----:B0-----:R-:W-:Y:S02]  /*b540*/  @!P2 LEA R12, P1, R22, R14, 0x1 ;  /* 0x0000000e160ca211 */ /* 0x001fe400078208ff */
[----:B------:R-:W0:Y:S01]  /*b550*/  SHFL.IDX PT, R14, R0, 0x2, 0x181f ;  /* 0x00581f00000e7f89 */ /* 0x000e2200000e0000 */
[----:B------:R-:W-:Y:S02]  /*b560*/  ISETP.GE.AND P3, PT, R2, R5, PT ;  /* 0x000000050200720c */ /* 0x000fe40003f66270 */
[----:B------:R-:W-:Y:S01]  /*b570*/  @!P2 IADD3.X R11, RZ, R7, RZ, P1, !PT ;  /* 0x00000007ff0ba210 */ /* 0x000fe20000ffe4ff */
[----:B------:R-:W-:Y:S01]  /*b580*/  @!P2 IMAD.MOV.U32 R2, RZ, RZ, R12 ;  /* 0x000000ffff02a224 */ /* 0x000fe200078e000c */
[----:B------:R-:W-:Y:S01]  /*b590*/  SHFL.IDX PT, R7, R4, 0x3, 0x181f ;  /* 0x00781f0004077f89 */ /* 0x000fe200000e0000 */
[----:B------:R-:W-:-:S02]  /*b5a0*/  LOP3.LUT R16, R16, 0xfffffdff, RZ, 0xc0, !PT ;  /* 0xfffffdff10107812 */ /* 0x000fc400078ec0ff */
[----:B------:R-:W-:Y:S02]  /*b5b0*/  @!P2 IMAD.MOV.U32 R3, RZ, RZ, R11 ;  /* 0x000000ffff03a224 */ /* 0x000fe400078e000b */
[----:B------:R-:W-:Y:S01]  /*b5c0*/  SHFL.IDX PT, R11, R0, 0x6, 0x181f ;  /* 0x00d81f00000b7f89 */ /* 0x000fe200000e0000 */
[----:B------:R-:W-:-:S03]  /*b5d0*/  @P5 LOP3.LUT R16, R16, 0x200, RZ, 0xfc, !PT ;  /* 0x0000020010105812 */ /* 0x000fc600078efcff */
[----:B------:R1:W-:Y:S01]  /*b5e0*/  @!P2 LDGSTS.E.BYPASS.LTC128B.128 [R21+0x18c00], desc[UR36][R2.64], !P0 ;  /* 0x18c000000215afae */ /* 0x0003e2000c101d64 */
[----:B------:R-:W-:-:S04]  /*b5f0*/  LOP3.LUT R16, R16, 0xfffffeff, RZ, 0xc0, !PT ;  /* 0xfffffeff10107812 */ /* 0x000fc800078ec0ff */
[----:B------:R-:W-:-:S04]  /*b600*/  @P4 LOP3.LUT R16, R16, 0x100, RZ, 0xfc, !PT ;  /* 0x0000010010104812 */ /* 0x000fc800078efcff */
[----:B------:R-:W-:Y:S02]  /*b610*/  LOP3.LUT R16, R16, 0xffffff7f, RZ, 0xc0, !PT ;  /* 0xffffff7f10107812 */ /* 0x000fe400078ec0ff */
[----:B0-----:R-:W-:Y:S01]  /*b620*/  @!P6 LEA R15, P1, R22, R14, 0x1 ;  /* 0x0000000e160fe211 */ /* 0x001fe200078208ff */
[----:B-1----:R-:W-:Y:S01]  /*b630*/  SHFL.IDX PT, R2, R4, 0x6, 0x181f ;  /* 0x00d81f0004027f89 */ /* 0x002fe200000e0000 */
[----:B------:R-:W-:Y:S01]  /*b640*/  VIADD R3, R6, 0x60 ;  /* 0x0000006006037836 */ /* 0x000fe20000000000 */
[C---:B------:R-:W-:Y:S02]  /*b650*/  @!P6 LEA R21, R28.reuse, UR42, 0x1 ;  /* 0x0000002a1c15ec11 */ /* 0x040fe4000f8e08ff */
[----:B------:R-:W0:Y:S01]  /*b660*/  SHFL.IDX PT, R14, R0, 0x3, 0x181f ;  /* 0x00781f00000e7f89 */ /* 0x000e2200000e0000 */
[----:B------:R-:W-:Y:S01]  /*b670*/  @!P6 IMAD.X R20, RZ, RZ, R20, P1 ;  /* 0x000000ffff14e224 */ /* 0x000fe200008e0614 */
[----:B------:R-:W-:Y:S02]  /*b680*/  ISETP.GE.AND P2, PT, R3, R5, PT ;  /* 0x000000050300720c */ /* 0x000fe40003f46270 */
[----:B------:R-:W-:Y:S01]  /*b690*/  SHFL.IDX PT, R4, R4, 0x7, 0x181f ;  /* 0x00f81f0004047f89 */ /* 0x000fe200000e0000 */
[----:B------:R-:W-:Y:S01]  /*b6a0*/  @!P6 IMAD.MOV.U32 R3, RZ, RZ, R20 ;  /* 0x000000ffff03e224 */ /* 0x000fe200078e0014 */
[----:B------:R-:W-:-:S02]  /*b6b0*/  @!P4 LEA R20, R28, UR42, 0x1 ;  /* 0x0000002a1c14cc11 */ /* 0x000fc4000f8e08ff */
[----:B------:R-:W-:-:S04]  /*b6c0*/  @P3 LOP3.LUT R16, R16, 0x80, RZ, 0xfc, !PT ;  /* 0x0000008010103812 */ /* 0x000fc800078efcff */
[----:B------:R-:W-:-:S04]  /*b6d0*/  LOP3.LUT R16, R16, 0xffffffbf, RZ, 0xc0, !PT ;  /* 0xffffffbf10107812 */ /* 0x000fc800078ec0ff */
[----:B------:R-:W-:Y:S02]  /*b6e0*/  @P2 LOP3.LUT R16, R16, 0x40, RZ, 0xfc, !PT ;  /* 0x0000004010102812 */ /* 0x000fe400078efcff */
[----:B0-----:R-:W-:-:S04]  /*b6f0*/  @!P5 LEA R13, P1, R22, R14, 0x1 ;  /* 0x0000000e160dd211 */ /* 0x001fc800078208ff */
[----:B------:R-:W-:Y:S02]  /*b700*/  @!P5 IADD3.X R14, RZ, R7, RZ, P1, !PT ;  /* 0x00000007ff0ed210 */ /* 0x000fe40000ffe4ff */
[----:B------:R-:W0:Y:S02]  /*b710*/  SHFL.IDX PT, R7, R0, 0x4, 0x181f ;  /* 0x00981f0000077f89 */ /* 0x000e2400000e0000 */
[----:B0-----:R-:W-:-:S05]  /*b720*/  @!P4 LEA R7, P1, R22, R7, 0x1 ;  /* 0x000000071607c211 */ /* 0x001fca00078208ff */
[----:B------:R-:W-:Y:S01]  /*b730*/  @!P4 IMAD.X R8, RZ, RZ, R8, P1 ;  /* 0x000000ffff08c224 */ /* 0x000fe200008e0608 */
[----:B------:R-:W-:-:S04]  /*b740*/  @!P3 LEA R9, P1, R22, R9, 0x1 ;  /* 0x000000091609b211 */ /* 0x000fc800078208ff */
[----:B------:R-:W-:Y:S02]  /*b750*/  @!P3 IADD3.X R10, RZ, R10, RZ, P1, !PT ;  /* 0x0000000aff0ab210 */ /* 0x000fe40000ffe4ff */
[----:B------:R-:W-:-:S04]  /*b760*/  @!P2 LEA R11, P1, R22, R11, 0x1 ;  /* 0x0000000b160ba211 */ /* 0x000fc800078208ff */
[----:B------:R-:W-:Y:S01]  /*b770*/  @!P2 IADD3.X R12, RZ, R2, RZ, P1, !PT ;  /* 0x00000002ff0ca210 */ /* 0x000fe20000ffe4ff */
[----:B------:R-:W-:Y:S01]  /*b780*/  @!P6 IMAD.MOV.U32 R2, RZ, RZ, R15 ;  /* 0x000000ffff02e224 */ /* 0x000fe200078e000f */
[----:B------:R-:W-:-:S04]  /*b790*/  @!P5 LEA R15, R28, UR42, 0x1 ;  /* 0x0000002a1c0fdc11 */ /* 0x000fc8000f8e08ff */
[----:B------:R0:W-:Y:S02]  /*b7a0*/  @!P6 LDGSTS.E.BYPASS.LTC128B.128 [R21+0x19400], desc[UR36][R2.64], !P0 ;  /* 0x194000000215efae */ /* 0x0001e4000c101d64 */
[----:B0-----:R-:W-:Y:S01]  /*b7b0*/  @!P5 IMAD.MOV.U32 R2, RZ, RZ, R13 ;  /* 0x000000ffff02d224 */ /* 0x001fe200078e000d */
[----:B------:R-:W-:Y:S02]  /*b7c0*/  @!P5 MOV R3, R14 ;  /* 0x0000000e0003d202 */ /* 0x000fe40000000f00 */
[----:B------:R0:W1:Y:S04]  /*b7d0*/  SHFL.IDX PT, R14, R0, 0x7, 0x181f ;  /* 0x00f81f00000e7f89 */ /* 0x00006800000e0000 */
[----:B------:R2:W-:Y:S02]  /*b7e0*/  @!P5 LDGSTS.E.BYPASS.LTC128B.128 [R15+0x19c00], desc[UR36][R2.64], !P0 ;  /* 0x19c00000020fdfae */ /* 0x0005e4000c101d64 */
[----:B--2---:R-:W-:Y:S01]  /*b7f0*/  @!P4 IMAD.MOV.U32 R2, RZ, RZ, R7 ;  /* 0x000000ffff02c224 */ /* 0x004fe200078e0007 */
[----:B------:R-:W-:Y:S01]  /*b800*/  @!P3 LEA R7, R28, UR42, 0x1 ;  /* 0x0000002a1c07bc11 */ /* 0x000fe2000f8e08ff */
[----:B------:R-:W-:-:S05]  /*b810*/  @!P4 IMAD.MOV.U32 R3, RZ, RZ, R8 ;  /* 0x000000ffff03c224 */ /* 0x000fca00078e0008 */
[----:B------:R2:W-:Y:S02]  /*b820*/  @!P4 LDGSTS.E.BYPASS.LTC128B.128 [R20+0x1a400], desc[UR36][R2.64], !P0 ;  /* 0x1a4000000214cfae */ /* 0x0005e4000c101d64 */
[----:B--2---:R-:W-:Y:S01]  /*b830*/  @!P3 IMAD.MOV.U32 R2, RZ, RZ, R9 ;  /* 0x000000ffff02b224 */ /* 0x004fe200078e0009 */
[----:B------:R-:W-:Y:S02]  /*b840*/  @!P3 MOV R3, R10 ;  /* 0x0000000a0003b202 */ /* 0x000fe40000000f00 */
[----:B------:R-:W-:-:S03]  /*b850*/  @!P2 LEA R9, R28, UR42, 0x1 ;  /* 0x0000002a1c09ac11 */ /* 0x000fc6000f8e08ff */
[----:B------:R2:W-:Y:S02]  /*b860*/  @!P3 LDGSTS.E.BYPASS.LTC128B.128 [R7+0x1ac00], desc[UR36][R2.64], !P0 ;  /* 0x1ac000000207bfae */ /* 0x0005e4000c101d64 */
[----:B--2---:R-:W-:Y:S02]  /*b870*/  @!P2 IMAD.MOV.U32 R2, RZ, RZ, R11 ;  /* 0x000000ffff02a224 */ /* 0x004fe400078e000b */
[----:B------:R-:W-:-:S05]  /*b880*/  @!P2 IMAD.MOV.U32 R3, RZ, RZ, R12 ;  /* 0x000000ffff03a224 */ /* 0x000fca00078e000c */
[----:B-1----:R0:W-:Y:S02]  /*b890*/  @!P2 LDGSTS.E.BYPASS.LTC128B.128 [R9+0x1b400], desc[UR36][R2.64], !P0 ;  /* 0x1b4000000209afae */ /* 0x0021e4000c101d64 */
.L_x_9330:
        /* <DEDUP_REMOVED lines=35> */
[----:B0-----:R-:W-:Y:S05]  /*bad0*/  CALL.ABS.NOINC R2 ;  /* 0x0000000002007343 */ /* 0x001fea0003c00000 */
.L_x_9259:
[----:B------:R-:W0:Y:S01]  /*bae0*/  LDC R2, c[0x0][0x448] ;  /* 0x00011200ff027b82 */ /* 0x000e220000000800 */
[----:B------:R-:W-:Y:S01]  /*baf0*/  R2UR UR6, R29 ;  /* 0x000000001d0672ca */ /* 0x000fe200000e0000 */
[----:B------:R-:W-:Y:S01]  /*bb00*/  ULDC.64 UR8, c[0x0][0x3d8] ;  /* 0x0000f60000087ab9 */ /* 0x000fe20000000a00 */
[----:B------:R-:W-:Y:S01]  /*bb10*/  ULDC UR7, c[0x0][0x448] ;  /* 0x0001120000077ab9 */ /* 0x000fe20000000800 */
[----:B------:R-:W-:-:S10]  /*bb20*/  UIMAD.WIDE.U32 UR4, UR39, UR8, URZ ;  /* 0x00000008270472a5 */ /* 0x000fd4000f8e003f */
        /* <DEDUP_REMOVED lines=15> */
[----:B-1----:R-:W-:-:S05]  /*bc20*/  @P6 SHF.R.U32.HI R2, RZ, R3, R0 ;  /* 0x00000003ff026219 */ /* 0x002fca0000011600 */
[----:B------:R-:W-:-:S04]  /*bc30*/  IMAD.MOV R0, RZ, RZ, -R2 ;  /* 0x000000ffff007224 */ /* 0x000fc800078e0a02 */
[----:B------:R-:W-:Y:S01]  /*bc40*/  IMAD R5, R0, UR7, R35 ;  /* 0x0000000700057c24 */ /* 0x000fe2000f8e0223 */
[----:B------:R-:W-:-:S05]  /*bc50*/  SHF.R.S32.HI R0, RZ, 0x1f, R2 ;  /* 0x0000001fff007819 */ /* 0x000fca0000011402 */
[----:B------:R-:W-:Y:S01]  /*bc60*/  IMAD R3, R0, UR8, RZ ;  /* 0x0000000800037c24 */ /* 0x000fe2000f8e02ff */
[----:B------:R-:W-:-:S03]  /*bc70*/  SHF.R.S32.HI R0, RZ, 0x1f, R5 ;  /* 0x0000001fff007819 */ /* 0x000fc60000011405 */
        /* <DEDUP_REMOVED lines=8> */
[C---:B------:R-:W-:Y:S01]  /*bd00*/  LEA R0, P0, R2.reuse, UR4, 0x1 ;  /* 0x0000000402007c11 */ /* 0x040fe2000f8008ff */
[----:B------:R-:W-:Y:S01]  /*bd10*/  IMAD.IADD R3, R3, 0x1, R7 ;  /* 0x0000000103037824 */ /* 0x000fe200078e0207 */
[----:B------:R-:W-:Y:S02]  /*bd20*/  ULDC UR4, c[0x0][0x3b8] ;  /* 0x0000ee0000047ab9 */ /* 0x000fe40000000800 */
[----:B------:R-:W-:Y:S02]  /*bd30*/  ISETP.GE.AND P3, PT, R31, UR4, PT ;  /* 0x000000041f007c0c */ /* 0x000fe4000bf66270 */
[----:B------:R-:W-:Y:S01]  /*bd40*/  LEA.HI.X R4, R2, UR5, R3, 0x1, P0 ;  /* 0x0000000502047c11 */ /* 0x000fe200080f0c03 */
[----:B------:R-:W-:Y:S01]  /*bd50*/  UMOV UR5, 0xffffffff ;  /* 0xffffffff00057882 */ /* 0x000fe20000000000 */
[----:B------:R-:W-:-:S02]  /*bd60*/  ISETP.GE.AND P2, PT, R27, UR4, PT ;  /* 0x000000041b007c0c */ /* 0x000fc4000bf46270 */
[----:B------:R-:W-:Y:S02]  /*bd70*/  ISETP.GE.AND P1, PT, R26, UR4, PT ;  /* 0x000000041a007c0c */ /* 0x000fe4000bf26270 */
[----:B------:R-:W-:Y:S01]  /*bd80*/  ISETP.GE.AND P4, PT, R22, UR4, PT ;  /* 0x0000000416007c0c */ /* 0x000fe2000bf86270 */
[----:B------:R-:W-:-:S12]  /*bd90*/  BRA.DIV UR5, `(.L_x_9260) ;  /* 0x0000003605a47947 */ /* 0x000fd8000b800000 */
[----:B------:R-:W0:Y:S01]  /*bda0*/  SHFL.IDX PT, R14, R0, RZ, 0x181f ;  /* 0x00181fff000e7589 */ /* 0x000e2200000e0000 */
[C---:B------:R-:W-:Y:S02]  /*bdb0*/  LOP3.LUT P5, RZ, R16.reuse, 0x400, RZ, 0xc0, !PT ;  /* 0x0000040010ff7812 */ /* 0x040fe400078ac0ff */
[C---:B------:R-:W-:Y:S01]  /*bdc0*/  LOP3.LUT P6, RZ, R16.reuse, 0x800, RZ, 0xc0, !PT ;  /* 0x0000080010ff7812 */ /* 0x040fe200078cc0ff */
[----:B------:R-:W1:Y:S01]  /*bdd0*/  SHFL.IDX PT, R2, R4, RZ, 0x181f ;  /* 0x00181fff04027589 */ /* 0x000e6200000e0000 */
[----:B------:R-:W-:Y:S02]  /*bde0*/  P2R R5, PR, RZ, 0x20 ;  /* 0x00000020ff057803 */ /* 0x000fe40000000000 */
[----:B------:R-:W-:-:S09]  /*bdf0*/  LOP3.LUT P5, RZ, R16, 0x1000, RZ, 0xc0, !PT ;  /* 0x0000100010ff7812 */ /* 0x000fd200078ac0ff */
[----:B------:R-:W-:-:S04]  /*be00*/  @!P6 LEA R9, R28, UR42, 0x1 ;  /* 0x0000002a1c09ec11 */ /* 0x000fc8000f8e08ff */
[----:B------:R-:W-:Y:S02]  /*be10*/  @!P5 LEA R7, R28, UR42, 0x1 ;  /* 0x0000002a1c07dc11 */ /* 0x000fe4000f8e08ff */
[----:B0-----:R-:W-:-:S05]  /*be20*/  @!P5 LEA R14, P0, R22, R14, 0x1 ;  /* 0x0000000e160ed211 */ /* 0x001fca00078008ff */
[----:B-1----:R-:W-:Y:S01]  /*be30*/  @!P5 IMAD.X R3, RZ, RZ, R2, P0 ;  /* 0x000000ffff03d224 */ /* 0x002fe200000e0602 */
[----:B------:R-:W-:Y:S02]  /*be40*/  @!P5 MOV R2, R14 ;  /* 0x0000000e0002d202 */ /* 0x000fe40000000f00 */
[----:B------:R-:W0:Y:S04]  /*be50*/  SHFL.IDX PT, R14, R0, 0x1, 0x181f ;  /* 0x00381f00000e7f89 */ /* 0x000e2800000e0000 */
[----:B------:R-:W-:Y:S04]  /*be60*/  @!P5 LDGSTS.E.BYPASS.LTC128B.128 [R7+0x22400], desc[UR36][R2.64], !P4 ;  /* 0x224000000207dfae */ /* 0x000fe8000e101d64 */
[----:B------:R-:W-:Y:S04]  /*be70*/  @!P5 LDGSTS.E.BYPASS.LTC128B.128 [R7+0x26400], desc[UR36][R2.64+0x80], !P3 ;  /* 0x264000800207dfae */ /* 0x000fe8000d901d64 */
[----:B------:R-:W-:Y:S04]  /*be80*/  @!P5 LDGSTS.E.BYPASS.LTC128B.128 [R7+0x2a400], desc[UR36][R2.64+0x100], !P2 ;  /* 0x2a4001000207dfae */ /* 0x000fe8000d101d64 */
[----:B------:R1:W-:Y:S01]  /*be90*/  @!P5 LDGSTS.E.BYPASS.LTC128B.128 [R7+0x2e400], desc[UR36][R2.64+0x180], !P1 ;  /* 0x2e4001800207dfae */ /* 0x0003e2000c901d64 */
[----:B------:R-:W-:-:S03]  /*bea0*/  ISETP.NE.AND P5, PT, R5, RZ, PT ;  /* 0x000000ff0500720c */ /* 0x000fc60003fa5270 */
[----:B------:R-:W2:Y:S01]  /*beb0*/  SHFL.IDX PT, R5, R4, 0x1, 0x181f ;  /* 0x00381f0004057f89 */ /* 0x000ea200000e0000 */
[----:B0-----:R-:W-:-:S05]  /*bec0*/  @!P6 LEA R14, P0, R22, R14, 0x1 ;  /* 0x0000000e160ee211 */ /* 0x001fca00078008ff */
[----:B-1----:R-:W-:-:S04]  /*bed0*/  @!P6 IMAD.MOV.U32 R2, RZ, RZ, R14 ;  /* 0x000000ffff02e224 */ /* 0x002fc800078e000e */
[----:B------:R-:W-:Y:S01]  /*bee0*/  @!P5 LEA R7, R28, UR42, 0x1 ;  /* 0x0000002a1c07dc11 */ /* 0x000fe2000f8e08ff */
[----:B------:R-:W0:Y:S01]  /*bef0*/  SHFL.IDX PT, R14, R0, 0x2, 0x181f ;  /* 0x00581f00000e7f89 */ /* 0x000e2200000e0000 */
[----:B--2---:R-:W-:-:S04]  /*bf00*/  @!P6 IMAD.X R5, RZ, RZ, R5, P0 ;  /* 0x000000ffff05e224 */ /* 0x004fc800000e0605 */
[----:B------:R-:W-:Y:S02]  /*bf10*/  @!P6 IMAD.MOV.U32 R3, RZ, RZ, R5 ;  /* 0x000000ffff03e224 */ /* 0x000fe400078e0005 */
[----:B------:R-:W1:Y:S04]  /*bf20*/  SHFL.IDX PT, R5, R4, 0x2, 0x181f ;  /* 0x00581f0004057f89 */ /* 0x000e6800000e0000 */
[----:B------:R-:W-:Y:S01]  /*bf30*/  @!P6 LDGSTS.E.BYPASS.LTC128B.128 [R9+0x22c00], desc[UR36][R2.64], !P4 ;  /* 0x22c000000209efae */ /* 0x000fe2000e101d64 */
[----:B0-----:R-:W-:-:S03]  /*bf40*/  @!P5 LEA R14, P0, R22, R14, 0x1 ;  /* 0x0000000e160ed211 */ /* 0x001fc600078008ff */
[----:B------:R-:W-:Y:S04]  /*bf50*/  @!P6 LDGSTS.E.BYPASS.LTC128B.128 [R9+0x26c00], desc[UR36][R2.64+0x80], !P3 ;  /* 0x26c000800209efae */ /* 0x000fe8000d901d64 */
[----:B------:R-:W-:Y:S04]  /*bf60*/  @!P6 LDGSTS.E.BYPASS.LTC128B.128 [R9+0x2ac00], desc[UR36][R2.64+0x100], !P2 ;  /* 0x2ac001000209efae */ /* 0x000fe8000d101d64 */
[----:B------:R0:W-:Y:S01]  /*bf70*/  @!P6 LDGSTS.E.BYPASS.LTC128B.128 [R9+0x2ec00], desc[UR36][R2.64+0x180], !P1 ;  /* 0x2ec001800209efae */ /* 0x0001e2000c901d64 */
[----:B------:R-:W-:-:S04]  /*bf80*/  LOP3.LUT P6, RZ, R16, 0x80, RZ, 0xc0, !PT ;  /* 0x0000008010ff7812 */ /* 0x000fc800078cc0ff */
[----:B------:R-:W-:Y:S02]  /*bf90*/  P2R R6, PR, RZ, 0x40 ;  /* 0x00000040ff067803 */ /* 0x000fe40000000000 */
[----:B------:R-:W-:Y:S02]  /*bfa0*/  LOP3.LUT P6, RZ, R16, 0x200, RZ, 0xc0, !PT ;  /* 0x0000020010ff7812 */ /* 0x000fe400078cc0ff */
[----:B-1----:R-:W-:Y:S01]  /*bfb0*/  @!P5 IADD3.X R5, RZ, R5, RZ, P0, !PT ;  /* 0x00000005ff05d210 */ /* 0x002fe200007fe4ff */
[----:B0-----:R-:W-:Y:S02]  /*bfc0*/  @!P5 IMAD.MOV.U32 R2, RZ, RZ, R14 ;  /* 0x000000ffff02d224 */ /* 0x001fe400078e000e */
[----:B------:R-:W0:Y:S02]  /*bfd0*/  SHFL.IDX PT, R14, R0, 0x3, 0x181f ;  /* 0x00781f00000e7f89 */ /* 0x000e2400000e0000 */
[----:B------:R-:W-:Y:S02]  /*bfe0*/  @!P5 IMAD.MOV.U32 R3, RZ, RZ, R5 ;  /* 0x000000ffff03d224 */ /* 0x000fe400078e0005 */
[----:B------:R-:W1:Y:S04]  /*bff0*/  SHFL.IDX PT, R5, R4, 0x3, 0x181f ;  /* 0x00781f0004057f89 */ /* 0x000e6800000e0000 */
[----:B------:R-:W-:Y:S01]  /*c000*/  @!P6 LEA R9, R28, UR42, 0x1 ;  /* 0x0000002a1c09ec11 */ /* 0x000fe2000f8e08ff */
[----:B------:R-:W-:Y:S04]  /*c010*/  @!P5 LDGSTS.E.BYPASS.LTC128B.128 [R7+0x23400], desc[UR36][R2.64], !P4 ;  /* 0x234000000207dfae */ /* 0x000fe8000e101d64 */
[----:B------:R-:W-:Y:S04]  /*c020*/  @!P5 LDGSTS.E.BYPASS.LTC128B.128 [R7+0x27400], desc[UR36][R2.64+0x80], !P3 ;  /* 0x274000800207dfae */ /* 0x000fe8000d901d64 */
[----:B------:R-:W-:Y:S04]  /*c030*/  @!P5 LDGSTS.E.BYPASS.LTC128B.128 [R7+0x2b400], desc[UR36][R2.64+0x100], !P2 ;  /* 0x2b4001000207dfae */ /* 0x000fe8000d101d64 */
[----:B------:R2:W-:Y:S01]  /*c040*/  @!P5 LDGSTS.E.BYPASS.LTC128B.128 [R7+0x2f400], desc[UR36][R2.64+0x180], !P1 ;  /* 0x2f4001800207dfae */ /* 0x0005e2000c901d64 */
[----:B------:R-:W-:-:S02]  /*c050*/  LOP3.LUT P5, RZ, R16, 0x40, RZ, 0xc0, !PT ;  /* 0x0000004010ff7812 */ /* 0x000fc400078ac0ff */
[----:B0-----:R-:W-:Y:S02]  /*c060*/  @!P6 LEA R14, P0, R22, R14, 0x1 ;  /* 0x0000000e160ee211 */ /* 0x001fe400078008ff */
[----:B------:R-:W-:Y:S02]  /*c070*/  P2R R8, PR, RZ, 0x20 ;  /* 0x00000020ff087803 */ /* 0x000fe40000000000 */
[----:B------:R-:W-:Y:S01]  /*c080*/  LOP3.LUT P5, RZ, R16, 0x100, RZ, 0xc0, !PT ;  /* 0x0000010010ff7812 */ /* 0x000fe200078ac0ff */
[----:B-1----:R-:W-:Y:S01]  /*c090*/  @!P6 IMAD.X R5, RZ, RZ, R5, P0 ;  /* 0x000000ffff05e224 */ /* 0x002fe200000e0605 */
[----:B--2---:R-:W-:-:S03]  /*c0a0*/  @!P6 MOV R2, R14 ;  /* 0x0000000e0002e202 */ /* 0x004fc60000000f00 */
[----:B------:R-:W-:Y:S01]  /*c0b0*/  @!P6 IMAD.MOV.U32 R3, RZ, RZ, R5 ;  /* 0x000000ffff03e224 */ /* 0x000fe200078e0005 */
[----:B------:R-:W0:Y:S04]  /*c0c0*/  SHFL.IDX PT, R14, R0, 0x4, 0x181f ;  /* 0x00981f00000e7f89 */ /* 0x000e2800000e0000 */
[----:B------:R-:W1:Y:S03]  /*c0d0*/  SHFL.IDX PT, R5, R4, 0x4, 0x181f ;  /* 0x00981f0004057f89 */ /* 0x000e6600000e0000 */
[----:B------:R-:W-:Y:S01]  /*c0e0*/  @!P5 LEA R7, R28, UR42, 0x1 ;  /* 0x0000002a1c07dc11 */ /* 0x000fe2000f8e08ff */
[----:B------:R-:W-:Y:S04]  /*c0f0*/  @!P6 LDGSTS.E.BYPASS.LTC128B.128 [R9+0x23c00], desc[UR36][R2.64], !P4 ;  /* 0x23c000000209efae */ /* 0x000fe8000e101d64 */
[----:B------:R-:W-:Y:S04]  /*c100*/  @!P6 LDGSTS.E.BYPASS.LTC128B.128 [R9+0x27c00], desc[UR36][R2.64+0x80], !P3 ;  /* 0x27c000800209efae */ /* 0x000fe8000d901d64 */
[----:B------:R-:W-:Y:S04]  /*c110*/  @!P6 LDGSTS.E.BYPASS.LTC128B.128 [R9+0x2bc00], desc[UR36][R2.64+0x100], !P2 ;  /* 0x2bc001000209efae */ /* 0x000fe8000d101d64 */
[----:B------:R2:W-:Y:S01]  /*c120*/  @!P6 LDGSTS.E.BYPASS.LTC128B.128 [R9+0x2fc00], desc[UR36][R2.64+0x180], !P1 ;  /* 0x2fc001800209efae */ /* 0x0005e2000c901d64 */
[----:B------:R-:W-:-:S02]  /*c130*/  ISETP.NE.AND P6, PT, R6, RZ, PT ;  /* 0x000000ff0600720c */ /* 0x000fc40003fc5270 */
[----:B0-----:R-:W-:-:S05]  /*c140*/  @!P5 LEA R14, P0, R22, R14, 0x1 ;  /* 0x0000000e160ed211 */ /* 0x001fca00078008ff */
[----:B-1----:R-:W-:Y:S02]  /*c150*/  @!P5 IMAD.X R5, RZ, RZ, R5, P0 ;  /* 0x000000ffff05d224 */ /* 0x002fe400000e0605 */
[----:B--2---:R-:W-:Y:S02]  /*c160*/  @!P5 IMAD.MOV.U32 R2, RZ, RZ, R14 ;  /* 0x000000ffff02d224 */ /* 0x004fe400078e000e */
[----:B------:R-:W0:Y:S01]  /*c170*/  SHFL.IDX PT, R14, R0, 0x5, 0x181f ;  /* 0x00b81f00000e7f89 */ /* 0x000e2200000e0000 */
[----:B------:R-:W-:Y:S02]  /*c180*/  @!P5 MOV R3, R5 ;  /* 0x000000050003d202 */ /* 0x000fe40000000f00 */
[----:B------:R-:W-:Y:S01]  /*c190*/  @!P6 LEA R9, R28, UR42, 0x1 ;  /* 0x0000002a1c09ec11 */ /* 0x000fe2000f8e08ff */
[----:B------:R-:W1:Y:S04]  /*c1a0*/  SHFL.IDX PT, R5, R4, 0x5, 0x181f ;  /* 0x00b81f0004057f89 */ /* 0x000e6800000e0000 */
        /* <DEDUP_REMOVED lines=9> */
[----:B------:R-:W-:Y:S01]  /*c240*/  @!P6 IMAD.MOV.U32 R3, RZ, RZ, R5 ;  /* 0x000000ffff03e224 */ /* 0x000fe200078e0005 */
[----:B------:R-:W-:Y:S02]  /*c250*/  @!P5 LEA R7, R28, UR42, 0x1 ;  /* 0x0000002a1c07dc11 */ /* 0x000fe4000f8e08ff */
[----:B------:R-:W1:Y:S04]  /*c260*/  SHFL.IDX PT, R5, R4, 0x6, 0x181f ;  /* 0x00d81f0004057f89 */ /* 0x000e6800000e0000 */
[----:B------:R-:W-:Y:S04]  /*c270*/  @!P6 LDGSTS.E.BYPASS.LTC128B.128 [R9+0x24c00], desc[UR36][R2.64], !P4 ;  /* 0x24c000000209efae */ /* 0x000fe8000e101d64 */
[----:B------:R-:W-:Y:S04]  /*c280*/  @!P6 LDGSTS.E.BYPASS.LTC128B.128 [R9+0x28c00], desc[UR36][R2.64+0x80], !P3 ;  /* 0x28c000800209efae */ /* 0x000fe8000d901d64 */
[----:B------:R-:W-:Y:S04]  /*c290*/  @!P6 LDGSTS.E.BYPASS.LTC128B.128 [R9+0x2cc00], desc[UR36][R2.64+0x100], !P2 ;  /* 0x2cc001000209efae */ /* 0x000fe8000d101d64 */
[----:B------:R2:W-:Y:S01]  /*c2a0*/  @!P6 LDGSTS.E.BYPASS.LTC128B.128 [R9+0x30c00], desc[UR36][R2.64+0x180], !P1 ;  /* 0x30c001800209efae */ /* 0x0005e2000c901d64 */
[----:B0-----:R-:W-:-:S04]  /*c2b0*/  @!P5 LEA R14, P0, R22, R14, 0x1 ;  /* 0x0000000e160ed211 */ /* 0x001fc800078008ff */
[----:B-1----:R-:W-:Y:S01]  /*c2c0*/  @!P5 IADD3.X R5, RZ, R5, RZ, P0, !PT ;  /* 0x00000005ff05d210 */ /* 0x002fe200007fe4ff */
[----:B--2---:R-:W-:-:S04]  /*c2d0*/  @!P5 IMAD.MOV.U32 R2, RZ, RZ, R14 ;  /* 0x000000ffff02d224 */ /* 0x004fc800078e000e */
[----:B------:R-:W-:Y:S01]  /*c2e0*/  @!P5 IMAD.MOV.U32 R3, RZ, RZ, R5 ;  /* 0x000000ffff03d224 */ /* 0x000fe200078e0005 */
[----:B------:R0:W1:Y:S04]  /*c2f0*/  SHFL.IDX PT, R14, R0, 0x7, 0x181f ;  /* 0x00f81f00000e7f89 */ /* 0x00006800000e0000 */
[----:B------:R0:W-:Y:S04]  /*c300*/  @!P5 LDGSTS.E.BYPASS.LTC128B.128 [R7+0x25400], desc[UR36][R2.64], !P4 ;  /* 0x254000000207dfae */ /* 0x0001e8000e101d64 */
[----:B------:R0:W-:Y:S04]  /*c310*/  @!P5 LDGSTS.E.BYPASS.LTC128B.128 [R7+0x29400], desc[UR36][R2.64+0x80], !P3 ;  /* 0x294000800207dfae */ /* 0x0001e8000d901d64 */
[----:B------:R0:W-:Y:S04]  /*c320*/  @!P5 LDGSTS.E.BYPASS.LTC128B.128 [R7+0x2d400], desc[UR36][R2.64+0x100], !P2 ;  /* 0x2d4001000207dfae */ /* 0x0001e8000d101d64 */
[----:B------:R0:W-:Y:S04]  /*c330*/  @!P5 LDGSTS.E.BYPASS.LTC128B.128 [R7+0x31400], desc[UR36][R2.64+0x180], !P1 ;  /* 0x314001800207dfae */ /* 0x0001e8000c901d64 */
[----:B------:R0:W2:Y:S02]  /*c340*/  SHFL.IDX PT, R5, R4, 0x7, 0x181f ;  /* 0x00f81f0004057f89 */ /* 0x0000a400000e0000 */
.L_x_9348:
[----:B------:R-:W-:Y:S01]  /*c350*/  LOP3.LUT P0, RZ, R16, 0x2000, RZ, 0xc0, !PT ;  /* 0x0000200010ff7812 */ /* 0x000fe2000780c0ff */
[----:B------:R-:W-:-:S12]  /*c360*/  BSSY B0, `(.L_x_9261) ;  /* 0x000000c000007945 */ /* 0x000fd80003800000 */
[----:B------:R-:W-:Y:S05]  /*c370*/  @P0 BRA `(.L_x_9262) ;  /* 0x0000000000280947 */ /* 0x000fea0003800000 */
[----:B01----:R-:W-:-:S05]  /*c380*/  LEA R2, P0, R22, R14, 0x1 ;  /* 0x0000000e16027211 */ /* 0x003fca00078008ff */
[----:B--2---:R-:W-:Y:S01]  /*c390*/  IMAD.X R3, RZ, RZ, R5, P0 ;  /* 0x000000ffff037224 */ /* 0x004fe200000e0605 */
[----:B------:R-:W-:-:S05]  /*c3a0*/  LEA R5, R28, UR42, 0x1 ;  /* 0x0000002a1c057c11 */ /* 0x000fca000f8e08ff */
[----:B------:R-:W-:Y:S01]  /*c3b0*/  @!PT LDS RZ, [RZ] ;  /* 0x00000000fffff984 */ /* 0x000fe20000000800 */
[----:B------:R-:W-:Y:S01]  /*c3c0*/  @!PT LDS RZ, [RZ] ;  /* 0x00000000fffff984 */ /* 0x000fe20000000800 */
[----:B------:R-:W-:Y:S01]  /*c3d0*/  @!PT LDS RZ, [RZ] ;  /* 0x00000000fffff984 */ /* 0x000fe20000000800 */
[----:B------:R3:W-:Y:S04]  /*c3e0*/  LDGSTS.E.BYPASS.LTC128B.128 [R5+0x25c00], desc[UR36][R2.64], !P4 ;  /* 0x25c0000002057fae */ /* 0x0007e8000e101d64 */
[----:B------:R3:W-:Y:S04]  /*c3f0*/  LDGSTS.E.BYPASS.LTC128B.128 [R5+0x29c00], desc[UR36][R2.64+0x80], !P3 ;  /* 0x29c0008002057fae */ /* 0x0007e8000d901d64 */
[----:B------:R3:W-:Y:S04]  /*c400*/  LDGSTS.E.BYPASS.LTC128B.128 [R5+0x2dc00], desc[UR36][R2.64+0x100], !P2 ;  /* 0x2dc0010002057fae */ /* 0x0007e8000d101d64 */
[----:B------:R3:W-:Y:S02]  /*c410*/  LDGSTS.E.BYPASS.LTC128B.128 [R5+0x31c00], desc[UR36][R2.64+0x180], !P1 ;  /* 0x31c0018002057fae */ /* 0x0007e4000c901d64 */
.L_x_9262:
[----:B------:R-:W-:Y:S05]  /*c420*/  BSYNC B0 ;  /* 0x0000000000007941 */ /* 0x000fea0003800000 */
.L_x_9261:
[----:B------:R-:W-:Y:S01]  /*c430*/  NOP ;  /* 0x0000000000007918 */ /* 0x000fe20000000000 */
[----:B------:R-:W-:Y:S01]  /*c440*/  SYNCS.ARRIVE.TRANS64.RED.A0T1 RZ, [UR42+0x32410], RZ ;  /* 0x032410ffffff79a7 */ /* 0x000fe2000820042a */
[----:B0-----:R-:W-:Y:S01]  /*c450*/  MOV R0, 0x1 ;  /* 0x0000000100007802 */ /* 0x001fe20000000f00 */
[----:B------:R-:W-:Y:S03]  /*c460*/  ARRIVES.LDGSTSBAR.64.TRANSCNT [UR42+0x32410] ;  /* 0x03241000ff0079b0 */ /* 0x000fe60008000aaa */
[----:B------:R-:W-:Y:S01]  /*c470*/  SHF.L.U32 R0, R0, 0x1f, RZ ;  /* 0x0000001f00007819 */ /* 0x000fe200000006ff */
[----:B------:R-:W-:Y:S01]  /*c480*/  NOP ;  /* 0x0000000000007918 */ /* 0x000fe20000000000 */
[----:B------:R-:W-:Y:S02]  /*c490*/  SYNCS.ARRIVE.TRANS64.A1T0 RZ, [UR42+0x32410], RZ ;  /* 0x032410ffffff79a7 */ /* 0x000fe4000810002a */
[----:B------:R-:W0:Y:S02]  /*c4a0*/  SYNCS.PHASECHK.TRANS64.TRYWAIT P0, [UR42+0x32420], R0 ;  /* 0x03242000ff0075a7 */ /* 0x000e24000800016a */
[----:B0-----:R-:W-:Y:S05]  /*c4b0*/  @!P0 BRA `(.L_x_9263) ;  /* 0x0000003800a48947 */ /* 0x001fea0003800000 */
.L_x_9349:
[----:B------:R-:W-:-:S13]  /*c4c0*/  LOP3.LUT P0, RZ, R16, 0x20, RZ, 0xc0, !PT ;  /* 0x0000002010ff7812 */ /* 0x000fda000780c0ff */
[----:B------:R-:W-:Y:S05]  /*c4d0*/  @!P0 BRA `(.L_x_9264) ;  /* 0x0000000000048947 */ /* 0x000fea0003800000 */
[----:B------:R-:W-:Y:S01]  /*c4e0*/  BPT.TRAP 0x1 ;  /* 0x000000040000795c */ /* 0x000fe20000300000 */
.L_x_9264:
[----:B------:R-:W4:Y:S02]  /*c4f0*/  SYNCS.PHASECHK.TRANS64.TRYWAIT P0, [UR42+0x32460], R0 ;  /* 0x03246000ff0075a7 */ /* 0x000f24000800016a */
[----:B----4-:R-:W-:Y:S05]  /*c500*/  @!P0 BRA `(.L_x_9265) ;  /* 0x0000003800a88947 */ /* 0x010fea0003800000 */
.L_x_9350:
[----:B------:R-:W-:Y:S01]  /*c510*/  ULDC.64 UR4, c[0x0][0x328] ;  /* 0x0000ca0000047ab9 */ /* 0x000fe20000000a00 */
[----:B------:R-:W-:Y:S01]  /*c520*/  ULDC.64 UR6, c[0x0][0x338] ;  /* 0x0000ce0000067ab9 */ /* 0x000fe20000000a00 */
[----:B0-----:R-:W-:Y:S01]  /*c530*/  IMAD R0, R25, UR4, RZ ;  /* 0x0000000419007c24 */ /* 0x001fe2000f8e02ff */
[C---:B------:R-:W-:Y:S01]  /*c540*/  LOP3.LUT P3, RZ, R16.reuse, 0x10, RZ, 0xc0, !PT ;  /* 0x0000001010ff7812 */ /* 0x040fe2000786c0ff */
[----:B---3--:R-:W-:Y:S01]  /*c550*/  IMAD.WIDE.U32 R2, R23, UR4, RZ ;  /* 0x0000000417027c25 */ /* 0x008fe2000f8e00ff */
[----:B------:R-:W-:Y:S02]  /*c560*/  R2UR UR4, R29 ;  /* 0x000000001d0472ca */ /* 0x000fe400000e0000 */
[C---:B------:R-:W-:Y:S01]  /*c570*/  LOP3.LUT P2, RZ, R16.reuse, 0x8, RZ, 0xc0, !PT ;  /* 0x0000000810ff7812 */ /* 0x040fe2000784c0ff */
[----:B------:R-:W-:Y:S01]  /*c580*/  IMAD R23, R23, UR5, R0 ;  /* 0x0000000517177c24 */ /* 0x000fe2000f8e0200 */
[C---:B------:R-:W-:Y:S01]  /*c590*/  LOP3.LUT P1, RZ, R16.reuse, 0x4, RZ, 0xc0, !PT ;  /* 0x0000000410ff7812 */ /* 0x040fe2000782c0ff */
[----:B--2---:R-:W-:Y:S01]  /*c5a0*/  IMAD R5, R19, UR6, RZ ;  /* 0x0000000613057c24 */ /* 0x004fe2000f8e02ff */
[----:B------:R-:W-:Y:S01]  /*c5b0*/  SEL R0, RZ, 0x4, P2 ;  /* 0x00000004ff007807 */ /* 0x000fe20001000000 */
[----:B------:R-:W-:Y:S01]  /*c5c0*/  IMAD.IADD R3, R3, 0x1, R23 ;  /* 0x0000000103037824 */ /* 0x000fe200078e0217 */
[----:B------:R-:W-:Y:S01]  /*c5d0*/  LOP3.LUT P4, RZ, R16, 0x1, RZ, 0xc0, !PT ;  /* 0x0000000110ff7812 */ /* 0x000fe2000788c0ff */
[----:B------:R-:W-:-:S02]  /*c5e0*/  IMAD R5, R18, UR7, R5 ;  /* 0x0000000712057c24 */ /* 0x000fc4000f8e0205 */
[----:B------:R-:W-:Y:S01]  /*c5f0*/  IMAD.WIDE.U32 R2, R18, UR6, R2 ;  /* 0x0000000612027c25 */ /* 0x000fe2000f8e0002 */
[----:B------:R-:W-:Y:S02]  /*c600*/  ULDC.64 UR6, c[0x0][0x330] ;  /* 0x0000cc0000067ab9 */ /* 0x000fe40000000a00 */
[----:B------:R-:W-:Y:S01]  /*c610*/  UIMAD UR4, UR4, UR6, URZ ;  /* 0x00000006040472a4 */ /* 0x000fe2000f8e023f */
[----:B------:R-:W-:Y:S02]  /*c620*/  IMAD.IADD R3, R3, 0x1, R5 ;  /* 0x0000000103037824 */ /* 0x000fe400078e0205 */
[----:B------:R-:W-:Y:S01]  /*c630*/  IMAD.U32 R5, RZ, RZ, UR6 ;  /* 0x00000006ff057e24 */ /* 0x000fe2000f8e00ff */
[----:B------:R-:W-:-:S03]  /*c640*/  UIMAD UR4, UR39, UR7, UR4 ;  /* 0x00000007270472a4 */ /* 0x000fc6000f8e0204 */
[----:B------:R-:W-:Y:S01]  /*c650*/  IMAD.WIDE.U32 R2, R5, UR39, R2 ;  /* 0x0000002705027c25 */ /* 0x000fe2000f8e0002 */
[----:B------:R-:W-:Y:S01]  /*c660*/  ULDC.64 UR6, c[0x0][0x318] ;  /* 0x0000c60000067ab9 */ /* 0x000fe20000000a00 */
[----:B------:R-:W-:-:S03]  /*c670*/  SEL R5, RZ, 0x8, P1 ;  /* 0x00000008ff057807 */ /* 0x000fc60000800000 */
        /* <DEDUP_REMOVED lines=8> */
[----:B-1----:R-:W0:Y:S01]  /*c700*/  SHFL.IDX PT, R14, R18, RZ, 0x181f ;  /* 0x00181fff120e7589 */ /* 0x002e2200000e0000 */
[----:B------:R-:W-:Y:S01]  /*c710*/  IMAD.SHL.U32 R0, R22, 0x2, RZ ;  /* 0x0000000216007824 */ /* 0x000fe200078e00ff */
[----:B------:R-:W-:Y:S02]  /*c720*/  LEA R10, R28, UR42, 0x1 ;  /* 0x0000002a1c0a7c11 */ /* 0x000fe4000f8e08ff */
[----:B------:R-:W1:Y:S01]  /*c730*/  SHFL.IDX PT, R3, R19, RZ, 0x181f ;  /* 0x00181fff13037589 */ /* 0x000e6200000e0000 */
[C---:B------:R-:W-:Y:S02]  /*c740*/  LOP3.LUT P2, RZ, R5.reuse, 0x2, RZ, 0xc0, !PT ;  /* 0x0000000205ff7812 */ /* 0x040fe4000784c0ff */
[----:B------:R-:W-:Y:S01]  /*c750*/  LOP3.LUT P1, RZ, R5, 0x4, RZ, 0xc0, !PT ;  /* 0x0000000405ff7812 */ /* 0x000fe2000782c0ff */
[----:B------:R-:W-:Y:S01]  /*c760*/  SHFL.IDX PT, R4, R19, 0x1, 0x181f ;  /* 0x00381f0013047f89 */ /* 0x000fe200000e0000 */
[----:B------:R-:W-:-:S03]  /*c770*/  VIADD R31, R10, 0x400 ;  /* 0x000004000a1f7836 */ /* 0x000fc60000000000 */
[----:B------:R-:W-:Y:S01]  /*c780*/  SHFL.IDX PT, R20, R19, 0x4, 0x181f ;  /* 0x00981f0013147f89 */ /* 0x000fe200000e0000 */
[----:B0-----:R-:W-:-:S03]  /*c790*/  IADD3 R2, P0, R14, R0, RZ ;  /* 0x000000000e027210 */ /* 0x001fc60007f1e0ff */
[----:B------:R-:W0:Y:S02]  /*c7a0*/  SHFL.IDX PT, R14, R18, 0x1, 0x181f ;  /* 0x00381f00120e7f89 */ /* 0x000e2400000e0000 */
[----:B-1----:R-:W-:Y:S01]  /*c7b0*/  IMAD.X R3, RZ, RZ, R3, P0 ;  /* 0x000000ffff037224 */ /* 0x002fe200000e0603 */
[----:B0-----:R-:W-:Y:S02]  /*c7c0*/  IADD3 R6, P0, R14, R0, RZ ;  /* 0x000000000e067210 */ /* 0x001fe40007f1e0ff */
[----:B------:R-:W0:Y:S02]  /*c7d0*/  SHFL.IDX PT, R14, R18, 0x2, 0x181f ;  /* 0x00581f00120e7f89 */ /* 0x000e2400000e0000 */
[----:B------:R-:W-:Y:S02]  /*c7e0*/  IADD3.X R7, RZ, R4, RZ, P0, !PT ;  /* 0x00000004ff077210 */ /* 0x000fe400007fe4ff */
[----:B------:R-:W1:Y:S01]  /*c7f0*/  SHFL.IDX PT, R4, R19, 0x2, 0x181f ;  /* 0x00581f0013047f89 */ /* 0x000e6200000e0000 */
[----:B0-----:R-:W-:-:S03]  /*c800*/  IADD3 R8, P0, R14, R0, RZ ;  /* 0x000000000e087210 */ /* 0x001fc60007f1e0ff */
[----:B------:R-:W0:Y:S02]  /*c810*/  SHFL.IDX PT, R14, R18, 0x3, 0x181f ;  /* 0x00781f00120e7f89 */ /* 0x000e2400000e0000 */
[----:B-1----:R-:W-:Y:S01]  /*c820*/  IMAD.X R9, RZ, RZ, R4, P0 ;  /* 0x000000ffff097224 */ /* 0x002fe200000e0604 */
[----:B------:R-:W-:-:S13]  /*c830*/  ISETP.LT.OR P0, PT, R17, 0x1, P4 ;  /* 0x000000011100780c */ /* 0x000fda0002701670 */
[----:B------:R-:W-:Y:S01]  /*c840*/  LDGSTS.E.BYPASS.LTC128B.128 [R10+0x400], desc[UR36][R2.64], !P0 ;  /* 0x00400000020a7fae */ /* 0x000fe2000c101d64 */
[----:B------:R-:W-:-:S13]  /*c850*/  ISETP.LT.OR P0, PT, R17, 0x1, !P2 ;  /* 0x000000011100780c */ /* 0x000fda0005701670 */
[----:B------:R-:W-:Y:S01]  /*c860*/  LDGSTS.E.BYPASS.LTC128B.128 [R10+0x3400], desc[UR36][R2.64+0x80], !P0 ;  /* 0x03400080020a7fae */ /* 0x000fe2000c101d64 */
[----:B------:R-:W-:-:S13]  /*c870*/  ISETP.LT.OR P0, PT, R17, 0x1, !P1 ;  /* 0x000000011100780c */ /* 0x000fda0004f01670 */
[----:B------:R-:W-:Y:S01]  /*c880*/  LDGSTS.E.BYPASS.LTC128B.128 [R10+0x6400], desc[UR36][R2.64+0x100], !P0 ;  /* 0x06400100020a7fae */ /* 0x000fe2000c101d64 */
[----:B------:R-:W-:-:S03]  /*c890*/  LOP3.LUT P0, RZ, R5, 0x8, RZ, 0xc0, !PT ;  /* 0x0000000805ff7812 */ /* 0x000fc6000780c0ff */
[----:B------:R-:W1:Y:S01]  /*c8a0*/  SHFL.IDX PT, R5, R19, 0x3, 0x181f ;  /* 0x00781f0013057f89 */ /* 0x000e6200000e0000 */
[----:B------:R-:W-:-:S03]  /*c8b0*/  ISETP.LT.OR P3, PT, R17, 0x1, !P0 ;  /* 0x000000011100780c */ /* 0x000fc60004761670 */
[----:B------:R-:W-:Y:S10]  /*c8c0*/  SHFL.IDX PT, R19, R19, 0x5, 0x181f ;  /* 0x00b81f0013137f89 */ /* 0x000ff400000e0000 */
[----:B------:R2:W-:Y:S01]  /*c8d0*/  LDGSTS.E.BYPASS.LTC128B.128 [R10+0x9400], desc[UR36][R2.64+0x180], !P3 ;  /* 0x09400180020a7fae */ /* 0x0005e2000d901d64 */
[----:B0-----:R-:W-:-:S03]  /*c8e0*/  IADD3 R4, P3, R14, R0, RZ ;  /* 0x000000000e047210 */ /* 0x001fc60007f7e0ff */
[----:B------:R-:W2:Y:S02]  /*c8f0*/  SHFL.IDX PT, R14, R18, 0x4, 0x181f ;  /* 0x00981f00120e7f89 */ /* 0x000ea400000e0000 */
[----:B-1----:R-:W-:Y:S01]  /*c900*/  IMAD.X R5, RZ, RZ, R5, P3 ;  /* 0x000000ffff057224 */ /* 0x002fe200018e0605 */
[----:B------:R-:W-:-:S13]  /*c910*/  ISETP.LT.OR P3, PT, R17, 0x11, P4 ;  /* 0x000000111100780c */ /* 0x000fda0002761670 */
[----:B------:R-:W-:Y:S01]  /*c920*/  LDGSTS.E.BYPASS.LTC128B.128 [R10+0xc00], desc[UR36][R6.64], !P3 ;  /* 0x00c00000060a7fae */ /* 0x000fe2000d901d64 */
[----:B------:R-:W-:-:S13]  /*c930*/  ISETP.LT.OR P3, PT, R17, 0x11, !P2 ;  /* 0x000000111100780c */ /* 0x000fda0005761670 */
[----:B------:R-:W-:Y:S01]  /*c940*/  LDGSTS.E.BYPASS.LTC128B.128 [R10+0x3c00], desc[UR36][R6.64+0x80], !P3 ;  /* 0x03c00080060a7fae */ /* 0x000fe2000d901d64 */
[----:B------:R-:W-:-:S13]  /*c950*/  ISETP.LT.OR P3, PT, R17, 0x11, !P1 ;  /* 0x000000111100780c */ /* 0x000fda0004f61670 */
[----:B------:R-:W-:Y:S01]  /*c960*/  LDGSTS.E.BYPASS.LTC128B.128 [R10+0x6c00], desc[UR36][R6.64+0x100], !P3 ;  /* 0x06c00100060a7fae */ /* 0x000fe2000d901d64 */
[----:B------:R-:W-:-:S13]  /*c970*/  ISETP.LT.OR P3, PT, R17, 0x11, !P0 ;  /* 0x000000111100780c */ /* 0x000fda0004761670 */
[----:B------:R0:W-:Y:S01]  /*c980*/  LDGSTS.E.BYPASS.LTC128B.128 [R10+0x9c00], desc[UR36][R6.64+0x180], !P3 ;  /* 0x09c00180060a7fae */ /* 0x0001e2000d901d64 */
[----:B--2---:R-:W-:-:S03]  /*c990*/  IADD3 R2, P3, R14, R0, RZ ;  /* 0x000000000e027210 */ /* 0x004fc60007f7e0ff */
[----:B------:R1:W2:Y:S02]  /*c9a0*/  SHFL.IDX PT, R14, R18, 0x5, 0x181f ;  /* 0x00b81f00120e7f89 */ /* 0x0002a400000e0000 */
[----:B------:R-:W-:Y:S01]  /*c9b0*/  IMAD.X R3, RZ, RZ, R20, P3 ;  /* 0x000000ffff037224 */ /* 0x000fe200018e0614 */
[----:B------:R-:W-:Y:S02]  /*c9c0*/  ISETP.LT.OR P3, PT, R17, 0x21, P4 ;  /* 0x000000211100780c */ /* 0x000fe40002761670 */
[----:B0-----:R-:W-:-:S11]  /*c9d0*/  MOV R6, RZ ;  /* 0x000000ff00067202 */ /* 0x001fd60000000f00 */
        /* <DEDUP_REMOVED lines=22> */
[----:B--2---:R1:W-:Y:S02]  /*cb40*/  LDGSTS.E.BYPASS.LTC128B.128 [R10+0xb400], desc[UR36][R2.64+0x180], !P3 ;  /* 0x0b400180020a7fae */ /* 0x0043e4000d901d64 */
.L_x_9364:
[----:B01----:R-:W-:Y:S02]  /*cb50*/  IADD3 R2, P3, R14, R0, RZ ;  /* 0x000000000e027210 */ /* 0x003fe40007f7e0ff */
        /* <DEDUP_REMOVED lines=19> */
.L_x_9267:
        /* <DEDUP_REMOVED lines=8> */
[----:B------:R-:W0:Y:S01]  /*cd10*/  S2R R2, SR_TID.X ;  /* 0x0000000000027919 */ /* 0x000e220000002100 */
[----:B------:R-:W-:Y:S01]  /*cd20*/  UIADD3 UR4, UR44, 0x1, URZ ;  /* 0x000000012c047890 */ /* 0x000fe2000fffe03f */
[----:B------:R-:W-:Y:S01]  /*cd30*/  LOP3.LUT R3, RZ, UR40, RZ, 0x33, !PT ;  /* 0x00000028ff037c12 */ /* 0x000fe2000f8e33ff */
[----:B------:R-:W-:Y:S01]  /*cd40*/  IMAD.MOV.U32 R26, RZ, RZ, 0x1 ;  /* 0x00000001ff1a7424 */ /* 0x000fe200078e00ff */
[----:B------:R-:W-:Y:S01]  /*cd50*/  MOV R17, 0x1 ;  /* 0x0000000100117802 */ /* 0x000fe20000000f00 */
[----:B------:R-:W-:Y:S01]  /*cd60*/  UIMAD UR4, UR4, UR38, URZ ;  /* 0x00000026040472a4 */ /* 0x000fe2000f8e023f */
[----:B0-----:R-:W-:-:S05]  /*cd70*/  IMAD.SHL.U32 R2, R2, 0x10, RZ ;  /* 0x0000001002027824 */ /* 0x001fca00078e00ff */
[----:B------:R-:W-:-:S04]  /*cd80*/  LOP3.LUT R2, R2, 0x70, RZ, 0xc0, !PT ;  /* 0x0000007002027812 */ /* 0x000fc800078ec0ff */
[----:B------:R-:W-:Y:S02]  /*cd90*/  IADD3 R24, R2, R24, R37 ;  /* 0x0000001802187210 */ /* 0x000fe40007ffe025 */
[----:B------:R-:W-:-:S03]  /*cda0*/  LOP3.LUT R2, RZ, UR4, RZ, 0x33, !PT ;  /* 0x00000004ff027c12 */ /* 0x000fc6000f8e33ff */
[----:B------:R-:W-:Y:S01]  /*cdb0*/  VIADD R5, R24, 0xfffffee0 ;  /* 0xfffffee018057836 */ /* 0x000fe20000000000 */
[----:B------:R-:W-:-:S04]  /*cdc0*/  VIMNMX R2, R2, R3, !PT ;  /* 0x0000000302027248 */ /* 0x000fc80007fe0100 */
[C---:B------:R-:W-:Y:S01]  /*cdd0*/  IADD3 R27, -R2.reuse, -0x2, RZ ;  /* 0xfffffffe021b7810 */ /* 0x040fe20007ffe1ff */
[----:B------:R-:W-:-:S07]  /*cde0*/  IMAD R18, R2, -0x60, R5 ;  /* 0xffffffa002127824 */ /* 0x000fce00078e0205 */
.L_x_9283:
        /* <DEDUP_REMOVED lines=17> */
[----:B------:R-:W-:-:S04]  /*cf00*/  ULDC.64 UR4, c[0x0][0x418] ;  /* 0x0001060000047ab9 */ /* 0x000fc80000000a00 */
[----:B------:R-:W-:Y:S02]  /*cf10*/  IADD3 R3, R5, R3, RZ ;  /* 0x0000000305037210 */ /* 0x000fe40007ffe0ff */
[----:B------:R-:W-:-:S04]  /*cf20*/  LEA R4, P0, R2, UR4, 0x2 ;  /* 0x0000000402047c11 */ /* 0x000fc8000f8010ff */
[----:B------:R-:W-:-:S05]  /*cf30*/  LEA.HI.X R5, R2, UR5, R3, 0x2, P0 ;  /* 0x0000000502057c11 */ /* 0x000fca00080f1403 */
[----:B------:R0:W5:Y:S04]  /*cf40*/  LDG.E R4, desc[UR36][R4.64] ;  /* 0x0000002404047981 */ /* 0x000168000c1e1900 */
.L_x_9270:
[----:B------:R-:W-:Y:S05]  /*cf50*/  BSYNC B1 ;  /* 0x0000000000017941 */ /* 0x000fea0003800000 */
.L_x_9269:
[----:B------:R-:W-:-:S13]  /*cf60*/  LOP3.LUT P0, RZ, R16, 0x20, RZ, 0xc0, !PT ;  /* 0x0000002010ff7812 */ /* 0x000fda000780c0ff */
[----:B------:R-:W-:Y:S05]  /*cf70*/  @!P0 BRA `(.L_x_9271) ;  /* 0x0000000000048947 */ /* 0x000fea0003800000 */
[----:B------:R-:W-:Y:S01]  /*cf80*/  BPT.TRAP 0x1 ;  /* 0x000000040000795c */ /* 0x000fe20000300000 */
.L_x_9271:
[----:B------:R-:W-:Y:S01]  /*cf90*/  LEA R19, R17, UR42, 0x3 ;  /* 0x0000002a11137c11 */ /* 0x000fe2000f8e18ff */
[----:B------:R-:W-:Y:S01]  /*cfa0*/  BSSY B1, `(.L_x_9272) ;  /* 0x0000004000017945 */ /* 0x000fe20003800000 */
[----:B------:R-:W-:-:S04]  /*cfb0*/  SHF.L.U32 R23, R26, 0x1f, RZ ;  /* 0x0000001f1a177819 */ /* 0x000fc800000006ff */
[----:B------:R-:W1:Y:S02]  /*cfc0*/  SYNCS.PHASECHK.TRANS64.TRYWAIT P0, [R19+URZ+0x32440], R23 ;  /* 0x03244017130075a7 */ /* 0x000e64000800017f */
[----:B-1----:R-:W-:Y:S05]  /*cfd0*/  @!P0 BRA `(.L_x_9273) ;  /* 0x0000003800788947 */ /* 0x002fea0003800000 */
.L_x_9365:
[----:B------:R-:W-:Y:S05]  /*cfe0*/  BSYNC B1 ;  /* 0x0000000000017941 */ /* 0x000fea0003800000 */
.L_x_9272:
[----:B------:R-:W-:Y:S01]  /*cff0*/  ULDC UR4, c[0x0][0x430] ;  /* 0x00010c0000047ab9 */ /* 0x000fe20000000800 */
[----:B-----5:R-:W-:Y:S01]  /*d000*/  SHF.R.S32.HI R20, RZ, 0x1f, R4 ;  /* 0x0000001fff147819 */ /* 0x020fe20000011404 */
[----:B------:R-:W-:Y:S01]  /*d010*/  UIADD3 UR4, -UR4, URZ, URZ ;  /* 0x0000003f04047290 */ /* 0x000fe2000fffe13f */
[----:B------:R-:W-:Y:S01]  /*d020*/  LOP3.LUT P1, RZ, R16, 0x2, RZ, 0xc0, !PT ;  /* 0x0000000210ff7812 */ /* 0x000fe2000782c0ff */
[----:B------:R-:W-:Y:S01]  /*d030*/  ULDC.64 UR6, c[0x0][0x310] ;  /* 0x0000c40000067ab9 */ /* 0x000fe20000000a00 */
[----:B------:R-:W-:-:S03]  /*d040*/  IMAD R22, R17, 0x1800, R28 ;  /* 0x0000180011167824 */ /* 0x000fc600078e021c */
[----:B0-----:R-:W-:Y:S01]  /*d050*/  IMAD R5, R7, UR4, R18 ;  /* 0x0000000407057c24 */ /* 0x001fe2000f8e0212 */
[----:B------:R-:W-:-:S03]  /*d060*/  ULDC.64 UR4, c[0x0][0x300] ;  /* 0x0000c00000047ab9 */ /* 0x000fc60000000a00 */
[----:B------:R-:W-:Y:S01]  /*d070*/  IMAD.WIDE.U32 R2, R5, UR4, RZ ;  /* 0x0000000405027c25 */ /* 0x000fe2000f8e00ff */
[----:B------:R-:W-:-:S05]  /*d080*/  SHF.R.S32.HI R25, RZ, 0x1f, R5 ;  /* 0x0000001fff197819 */ /* 0x000fca0000011405 */
[----:B------:R-:W-:Y:S01]  /*d090*/  IMAD R6, R25, UR4, RZ ;  /* 0x0000000419067c24 */ /* 0x000fe2000f8e02ff */
[----:B------:R-:W-:-:S03]  /*d0a0*/  R2UR UR4, R29 ;  /* 0x000000001d0472ca */ /* 0x000fc600000e0000 */
[----:B------:R-:W-:-:S04]  /*d0b0*/  IMAD R7, R5, UR5, R6 ;  /* 0x0000000505077c24 */ /* 0x000fc8000f8e0206 */
[----:B------:R-:W-:Y:S02]  /*d0c0*/  IMAD.IADD R3, R3, 0x1, R7 ;  /* 0x0000000103037824 */ /* 0x000fe400078e0207 */
[----:B------:R-:W-:Y:S02]  /*d0d0*/  IMAD R7, R20, UR6, RZ ;  /* 0x0000000614077c24 */ /* 0x000fe4000f8e02ff */
[----:B------:R-:W-:-:S04]  /*d0e0*/  IMAD.WIDE.U32 R2, R4, UR6, R2 ;  /* 0x0000000604027c25 */ /* 0x000fc8000f8e0002 */
[----:B------:R-:W-:Y:S01]  /*d0f0*/  IMAD R7, R4, UR7, R7 ;  /* 0x0000000704077c24 */ /* 0x000fe2000f8e0207 */
        /* <DEDUP_REMOVED lines=13> */
[----:B------:R-:W-:-:S03]  /*d1d0*/  LEA R22, R22, UR42, 0x1 ;  /* 0x0000002a16167c11 */ /* 0x000fc6000f8e08ff */
[----:B------:R-:W2:Y:S04]  /*d1e0*/  SHFL.IDX PT, R3, R24, RZ, 0x181f ;  /* 0x00181fff18037589 */ /* 0x000ea800000e0000 */
[----:B------:R-:W-:Y:S04]  /*d1f0*/  SHFL.IDX PT, R6, R24, 0x1, 0x181f ;  /* 0x00381f0018067f89 */ /* 0x000fe800000e0000 */
[----:B------:R-:W-:Y:S01]  /*d200*/  SHFL.IDX PT, R34, R24, 0x5, 0x181f ;  /* 0x00b81f0018227f89 */ /* 0x000fe200000e0000 */
[----:B0-----:R-:W-:-:S03]  /*d210*/  IADD3 R12, P0, R14, R0, RZ ;  /* 0x000000000e0c7210 */ /* 0x001fc60007f1e0ff */
[----:B------:R-:W0:Y:S02]  /*d220*/  SHFL.IDX PT, R14, R21, 0x1, 0x181f ;  /* 0x00381f00150e7f89 */ /* 0x000e2400000e0000 */
[----:B--2---:R-:W-:Y:S02]  /*d230*/  IMAD.X R13, RZ, RZ, R3, P0 ;  /* 0x000000ffff0d7224 */ /* 0x004fe400000e0603 */
        /* <DEDUP_REMOVED lines=8> */
[----:B------:R-:W-:Y:S02]  /*d2c0*/  IMAD.X R9, RZ, RZ, R3, P0 ;  /* 0x000000ffff097224 */ /* 0x000fe400000e0603 */
[----:B------:R-:W3:Y:S04]  /*d2d0*/  SHFL.IDX PT, R3, R24, 0x3, 0x181f ;  /* 0x00781f0018037f89 */ /* 0x000ee800000e0000 */
[----:B------:R2:W-:Y:S01]  /*d2e0*/  LDGSTS.E.BYPASS.LTC128B.128 [R22+0x1d400], desc[UR36][R8.64], !P1 ;  /* 0x1d40000008167fae */ /* 0x0005e2000c901d64 */
[----:B0-----:R-:W-:-:S03]  /*d2f0*/  IADD3 R6, P0, R14, R0, RZ ;  /* 0x000000000e067210 */ /* 0x001fc60007f1e0ff */
[----:B------:R-:W0:Y:S01]  /*d300*/  SHFL.IDX PT, R14, R21, 0x4, 0x181f ;  /* 0x00981f00150e7f89 */ /* 0x000e2200000e0000 */
[----:B---3--:R-:W-:-:S03]  /*d310*/  IADD3.X R7, RZ, R3, RZ, P0, !PT ;  /* 0x00000003ff077210 */ /* 0x008fc600007fe4ff */
[----:B------:R-:W3:Y:S04]  /*d320*/  SHFL.IDX PT, R3, R24, 0x4, 0x181f ;  /* 0x00981f0018037f89 */ /* 0x000ee800000e0000 */
[----:B------:R2:W-:Y:S01]  /*d330*/  LDGSTS.E.BYPASS.LTC128B.128 [R22+0x1dc00], desc[UR36][R6.64], !P1 ;  /* 0x1dc0000006167fae */ /* 0x0005e2000c901d64 */
[----:B0-----:R-:W-:-:S03]  /*d340*/  IADD3 R2, P0, R14, R0, RZ ;  /* 0x000000000e027210 */ /* 0x001fc60007f1e0ff */
[----:B------:R2:W0:Y:S02]  /*d350*/  SHFL.IDX PT, R14, R21, 0x5, 0x181f ;  /* 0x00b81f00150e7f89 */ /* 0x00042400000e0000 */
[----:B---3--:R-:W-:-:S05]  /*d360*/  IMAD.X R3, RZ, RZ, R3, P0 ;  /* 0x000000ffff037224 */ /* 0x008fca00000e0603 */
[----:B------:R2:W-:Y:S03]  /*d370*/  LDGSTS.E.BYPASS.LTC128B.128 [R22+0x1e400], desc[UR36][R2.64], !P1 ;  /* 0x1e40000002167fae */ /* 0x0005e6000c901d64 */
.L_x_9379:
[----:B0-2---:R-:W-:-:S05]  /*d380*/  IADD3 R2, P0, R14, R0, RZ ;  /* 0x000000000e027210 */ /* 0x005fca0007f1e0ff */
[----:B------:R-:W-:Y:S01]  /*d390*/  IMAD.X R3, RZ, RZ, R34, P0 ;  /* 0x000000ffff037224 */ /* 0x000fe200000e0622 */
[----:B------:R-:W-:-:S04]  /*d3a0*/  PLOP3.LUT P0, PT, PT, PT, PT, 0x80, 0x0 ;  /* 0x000000000000781c */ /* 0x000fc80003f0f070 */
[----:B------:R-:W-:Y:S01]  /*d3b0*/  @!PT LDS RZ, [RZ] ;  /* 0x00000000fffff984 */ /* 0x000fe20000000800 */
[----:B------:R-:W-:Y:S01]  /*d3c0*/  @!PT LDS RZ, [RZ] ;  /* 0x00000000fffff984 */ /* 0x000fe20000000800 */
[----:B------:R-:W-:Y:S01]  /*d3d0*/  @!PT LDS RZ, [RZ] ;  /* 0x00000000fffff984 */ /* 0x000fe20000000800 */
[----:B------:R0:W-:Y:S01]  /*d3e0*/  LDGSTS.E.BYPASS.LTC128B.128 [R22+0x1ec00], desc[UR36][R2.64], !P1 ;  /* 0x1ec0000002167fae */ /* 0x0001e2000c901d64 */
[----:B------:R-:W-:-:S08]  /*d3f0*/  NOP ;  /* 0x0000000000007918 */ /* 0x000fd00000000000 */
.L_x_9275:
        /* <DEDUP_REMOVED lines=10> */
.L_x_9276:
[----:B------:R2:W-:Y:S01]  /*d4a0*/  SYNCS.ARRIVE.TRANS64.A1T0 RZ, [R19+URZ+0x32430], RZ ;  /* 0x032430ff13ff79a7 */ /* 0x0005e2000810003f */
[----:B------:R-:W-:Y:S05]  /*d4b0*/  @!P2 BRA `(.L_x_9277) ;  /* 0x000000000004a947 */ /* 0x000fea0003800000 */
[----:B------:R-:W-:Y:S01]  /*d4c0*/  BPT.TRAP 0x1 ;  /* 0x000000040000795c */ /* 0x000fe20000300000 */
.L_x_9277:
[----:B------:R-:W3:Y:S01]  /*d4d0*/  SYNCS.PHASECHK.TRANS64.TRYWAIT P0, [R19+URZ+0x32460], R23 ;  /* 0x03246017130075a7 */ /* 0x000ee2000800017f */
[----:B------:R-:W-:Y:S04]  /*d4e0*/  BSSY B1, `(.L_x_9278) ;  /* 0x0000002000017945 */ /* 0x000fe80003800000 */
[----:B---3--:R-:W-:Y:S05]  /*d4f0*/  @!P0 BRA `(.L_x_9279) ;  /* 0x0000003800d08947 */ /* 0x008fea0003800000 */
.L_x_9380:
[----:B------:R-:W-:Y:S05]  /*d500*/  BSYNC B1 ;  /* 0x0000000000017941 */ /* 0x000fea0003800000 */
.L_x_9278:
[----:B------:R-:W-:Y:S01]  /*d510*/  ULDC.64 UR4, c[0x0][0x328] ;  /* 0x0000ca0000047ab9 */ /* 0x000fe20000000a00 */
[----:B------:R-:W-:Y:S01]  /*d520*/  ULDC.64 UR6, c[0x0][0x338] ;  /* 0x0000ce0000067ab9 */ /* 0x000fe20000000a00 */
[----:B------:R-:W-:Y:S01]  /*d530*/  IMAD R6, R25, UR4, RZ ;  /* 0x0000000419067c24 */ /* 0x000fe2000f8e02ff */
[C---:B------:R-:W-:Y:S01]  /*d540*/  LOP3.LUT P4, RZ, R16.reuse, 0x1, RZ, 0xc0, !PT ;  /* 0x0000000110ff7812 */ /* 0x040fe2000788c0ff */
[----:B0-----:R-:W-:Y:S01]  /*d550*/  IMAD.WIDE.U32 R2, R5, UR4, RZ ;  /* 0x0000000405027c25 */ /* 0x001fe2000f8e00ff */
[----:B------:R-:W-:Y:S02]  /*d560*/  R2UR UR4, R29 ;  /* 0x000000001d0472ca */ /* 0x000fe400000e0000 */
[C---:B------:R-:W-:Y:S01]  /*d570*/  LOP3.LUT P3, RZ, R16.reuse, 0x10, RZ, 0xc0, !PT ;  /* 0x0000001010ff7812 */ /* 0x040fe2000786c0ff */
[----:B------:R-:W-:Y:S01]  /*d580*/  IMAD R5, R5, UR5, R6 ;  /* 0x0000000505057c24 */ /* 0x000fe2000f8e0206 */
[----:B------:R-:W-:Y:S01]  /*d590*/  LOP3.LUT P2, RZ, R16, 0x8, RZ, 0xc0, !PT ;  /* 0x0000000810ff7812 */ /* 0x000fe2000784c0ff */
[----:B------:R-:W-:Y:S01]  /*d5a0*/  IMAD R7, R20, UR6, RZ ;  /* 0x0000000614077c24 */ /* 0x000fe2000f8e02ff */
[----:B------:R-:W-:Y:S01]  /*d5b0*/  LOP3.LUT P1, RZ, R16, 0x4, RZ, 0xc0, !PT ;  /* 0x0000000410ff7812 */ /* 0x000fe2000782c0ff */
[----:B------:R-:W-:-:S02]  /*d5c0*/  IMAD.IADD R3, R3, 0x1, R5 ;  /* 0x0000000103037824 */ /* 0x000fc400078e0205 */
[C---:B------:R-:W-:Y:S02]  /*d5d0*/  IMAD R7, R4.reuse, UR7, R7 ;  /* 0x0000000704077c24 */ /* 0x040fe4000f8e0207 */
[----:B------:R-:W-:Y:S01]  /*d5e0*/  IMAD.WIDE.U32 R2, R4, UR6, R2 ;  /* 0x0000000604027c25 */ /* 0x000fe2000f8e0002 */
[----:B------:R-:W-:Y:S02]  /*d5f0*/  ULDC.64 UR6, c[0x0][0x330] ;  /* 0x0000cc0000067ab9 */ /* 0x000fe40000000a00 */
[----:B------:R-:W-:Y:S02]  /*d600*/  UIMAD UR4, UR4, UR6, URZ ;  /* 0x00000006040472a4 */ /* 0x000fe4000f8e023f */
[----:B------:R-:W-:Y:S01]  /*d610*/  IMAD.U32 R5, RZ, RZ, UR6 ;  /* 0x00000006ff057e24 */ /* 0x000fe2000f8e00ff */
[----:B------:R-:W-:Y:S01]  /*d620*/  IADD3 R3, R3, R7, RZ ;  /* 0x0000000703037210 */ /* 0x000fe20007ffe0ff */
        /* <DEDUP_REMOVED lines=9> */
[----:B------:R-:W-:-:S03]  /*d6c0*/  IMAD R21, R17, 0xc000, R31 ;  /* 0x0000c00011157824 */ /* 0x000fc600078e021f */
[----:B------:R-:W4:Y:S04]  /*d6d0*/  SHFL.IDX PT, R3, R22, RZ, 0x181f ;  /* 0x00181fff16037589 */ /* 0x000f2800000e0000 */
[----:B------:R-:W-:Y:S04]  /*d6e0*/  SHFL.IDX PT, R4, R22, 0x1, 0x181f ;  /* 0x00381f0016047f89 */ /* 0x000fe800000e0000 */
[----:B------:R-:W-:Y:S04]  /*d6f0*/  SHFL.IDX PT, R5, R22, 0x3, 0x181f ;  /* 0x00781f0016057f89 */ /* 0x000fe800000e0000 */
[----:B-1-3--:R-:W-:Y:S01]  /*d700*/  SHFL.IDX PT, R23, R22, 0x4, 0x181f ;  /* 0x00981f0016177f89 */ /* 0x00afe200000e0000 */
[----:B0-----:R-:W-:-:S03]  /*d710*/  IADD3 R10, P0, R14, R0, RZ ;  /* 0x000000000e0a7210 */ /* 0x001fc60007f1e0ff */
[----:B------:R-:W0:Y:S02]  /*d720*/  SHFL.IDX PT, R14, R20, 0x1, 0x181f ;  /* 0x00381f00140e7f89 */ /* 0x000e2400000e0000 */
[----:B----4-:R-:W-:-:S05]  /*d730*/  IMAD.X R11, RZ, RZ, R3, P0 ;  /* 0x000000ffff0b7224 */ /* 0x010fca00000e0603 */
[----:B------:R-:W-:Y:S04]  /*d740*/  LDGSTS.E.BYPASS.LTC128B.128 [R21], desc[UR36][R10.64], !P4 ;  /* 0x000000000a157fae */ /* 0x000fe8000e101d64 */
[----:B------:R-:W-:Y:S04]  /*d750*/  LDGSTS.E.BYPASS.LTC128B.128 [R21+0x3000], desc[UR36][R10.64+0x80], !P3 ;  /* 0x030000800a157fae */ /* 0x000fe8000d901d64 */
[----:B------:R-:W-:Y:S04]  /*d760*/  LDGSTS.E.BYPASS.LTC128B.128 [R21+0x6000], desc[UR36][R10.64+0x100], !P2 ;  /* 0x060001000a157fae */ /* 0x000fe8000d101d64 */
[----:B------:R-:W-:Y:S01]  /*d770*/  LDGSTS.E.BYPASS.LTC128B.128 [R21+0x9000], desc[UR36][R10.64+0x180], !P1 ;  /* 0x090001800a157fae */ /* 0x000fe2000c901d64 */
[----:B0-----:R-:W-:-:S03]  /*d780*/  IADD3 R8, P0, R14, R0, RZ ;  /* 0x000000000e087210 */ /* 0x001fc60007f1e0ff */
[----:B------:R-:W0:Y:S01]  /*d790*/  SHFL.IDX PT, R14, R20, 0x2, 0x181f ;  /* 0x00581f00140e7f89 */ /* 0x000e2200000e0000 */
[----:B------:R-:W-:-:S03]  /*d7a0*/  IADD3.X R9, RZ, R4, RZ, P0, !PT ;  /* 0x00000004ff097210 */ /* 0x000fc600007fe4ff */
[----:B------:R-:W1:Y:S04]  /*d7b0*/  SHFL.IDX PT, R4, R22, 0x2, 0x181f ;  /* 0x00581f0016047f89 */ /* 0x000e6800000e0000 */
[----:B------:R-:W-:Y:S04]  /*d7c0*/  LDGSTS.E.BYPASS.LTC128B.128 [R21+0x800], desc[UR36][R8.64], !P4 ;  /* 0x0080000008157fae */ /* 0x000fe8000e101d64 */
[----:B------:R-:W-:Y:S04]  /*d7d0*/  LDGSTS.E.BYPASS.LTC128B.128 [R21+0x3800], desc[UR36][R8.64+0x80], !P3 ;  /* 0x0380008008157fae */ /* 0x000fe8000d901d64 */
[----:B------:R-:W-:Y:S04]  /*d7e0*/  LDGSTS.E.BYPASS.LTC128B.128 [R21+0x6800], desc[UR36][R8.64+0x100], !P2 ;  /* 0x0680010008157fae */ /* 0x000fe8000d101d64 */
[----:B------:R-:W-:Y:S01]  /*d7f0*/  LDGSTS.E.BYPASS.LTC128B.128 [R21+0x9800], desc[UR36][R8.64+0x180], !P1 ;  /* 0x0980018008157fae */ /* 0x000fe2000c901d64 */
[----:B0-----:R-:W-:-:S03]  /*d800*/  IADD3 R6, P0, R14, R0, RZ ;  /* 0x000000000e067210 */ /* 0x001fc60007f1e0ff */
[----:B------:R-:W-:Y:S04]  /*d810*/  SHFL.IDX PT, R22, R22, 0x5, 0x181f ;  /* 0x00b81f0016167f89 */ /* 0x000fe800000e0000 */
[----:B------:R-:W0:Y:S01]  /*d820*/  SHFL.IDX PT, R14, R20, 0x3, 0x181f ;  /* 0x00781f00140e7f89 */ /* 0x000e2200000e0000 */
[----:B-1----:R-:W-:-:S05]  /*d830*/  IMAD.X R7, RZ, RZ, R4, P0 ;  /* 0x000000ffff077224 */ /* 0x002fca00000e0604 */
[----:B------:R-:W-:Y:S04]  /*d840*/  LDGSTS.E.BYPASS.LTC128B.128 [R21+0x1000], desc[UR36][R6.64], !P4 ;  /* 0x0100000006157fae */ /* 0x000fe8000e101d64 */
[----:B------:R-:W-:Y:S04]  /*d850*/  LDGSTS.E.BYPASS.LTC128B.128 [R21+0x4000], desc[UR36][R6.64+0x80], !P3 ;  /* 0x0400008006157fae */ /* 0x000fe8000d901d64 */
[----:B------:R-:W-:Y:S04]  /*d860*/  LDGSTS.E.BYPASS.LTC128B.128 [R21+0x7000], desc[UR36][R6.64+0x100], !P2 ;  /* 0x0700010006157fae */ /* 0x000fe8000d101d64 */
[----:B------:R1:W-:Y:S01]  /*d870*/  LDGSTS.E.BYPASS.LTC128B.128 [R21+0xa000], desc[UR36][R6.64+0x180], !P1 ;  /* 0x0a00018006157fae */ /* 0x0003e2000c901d64 */
[----:B0-----:R-:W-:-:S03]  /*d880*/  IADD3 R4, P0, R14, R0, RZ ;  /* 0x000000000e047210 */ /* 0x001fc60007f1e0ff */
[----:B------:R-:W0:Y:S02]  /*d890*/  SHFL.IDX PT, R14, R20, 0x4, 0x181f ;  /* 0x00981f00140e7f89 */ /* 0x000e2400000e0000 */
[----:B------:R-:W-:Y:S01]  /*d8a0*/  IMAD.X R5, RZ, RZ, R5, P0 ;  /* 0x000000ffff057224 */ /* 0x000fe200000e0605 */
[----:B-1----:R-:W-:-:S04]  /*d8b0*/  MOV R6, RZ ;  /* 0x000000ff00067202 */ /* 0x002fc80000000f00 */
[----:B------:R1:W-:Y:S04]  /*d8c0*/  LDGSTS.E.BYPASS.LTC128B.128 [R21+0x1800], desc[UR36][R4.64], !P4 ;  /* 0x0180000004157fae */ /* 0x0003e8000e101d64 */
[----:B------:R1:W-:Y:S04]  /*d8d0*/  LDGSTS.E.BYPASS.LTC128B.128 [R21+0x4800], desc[UR36][R4.64+0x80], !P3 ;  /* 0x0480008004157fae */ /* 0x0003e8000d901d64 */
[----:B------:R1:W-:Y:S04]  /*d8e0*/  LDGSTS.E.BYPASS.LTC128B.128 [R21+0x7800], desc[UR36][R4.64+0x100], !P2 ;  /* 0x0780010004157fae */ /* 0x0003e8000d101d64 */
[----:B------:R1:W-:Y:S01]  /*d8f0*/  LDGSTS.E.BYPASS.LTC128B.128 [R21+0xa800], desc[UR36][R4.64+0x180], !P1 ;  /* 0x0a80018004157fae */ /* 0x0003e2000c901d64 */
[----:B0-----:R-:W-:-:S03]  /*d900*/  IADD3 R2, P0, R14, R0, RZ ;  /* 0x000000000e027210 */ /* 0x001fc60007f1e0ff */
[----:B------:R1:W0:Y:S02]  /*d910*/  SHFL.IDX PT, R14, R20, 0x5, 0x181f ;  /* 0x00b81f00140e7f89 */ /* 0x00022400000e0000 */
[----:B------:R-:W-:-:S05]  /*d920*/  IMAD.X R3, RZ, RZ, R23, P0 ;  /* 0x000000ffff037224 */ /* 0x000fca00000e0617 */
[----:B------:R1:W-:Y:S04]  /*d930*/  LDGSTS.E.BYPASS.LTC128B.128 [R21+0x2000], desc[UR36][R2.64], !P4 ;  /* 0x0200000002157fae */ /* 0x0003e8000e101d64 */
[----:B------:R1:W-:Y:S04]  /*d940*/  LDGSTS.E.BYPASS.LTC128B.128 [R21+0x5000], desc[UR36][R2.64+0x80], !P3 ;  /* 0x0500008002157fae */ /* 0x0003e8000d901d64 */
[----:B------:R1:W-:Y:S04]  /*d950*/  LDGSTS.E.BYPASS.LTC128B.128 [R21+0x8000], desc[UR36][R2.64+0x100], !P2 ;  /* 0x0800010002157fae */ /* 0x0003e8000d101d64 */
[----:B------:R1:W-:Y:S02]  /*d960*/  LDGSTS.E.BYPASS.LTC128B.128 [R21+0xb000], desc[UR36][R2.64+0x180], !P1 ;  /* 0x0b00018002157fae */ /* 0x0003e4000c901d64 */
.L_x_9394:
[----:B01----:R-:W-:-:S05]  /*d970*/  IADD3 R2, P0, R14, R0, RZ ;  /* 0x000000000e027210 */ /* 0x003fca0007f1e0ff */
        /* <DEDUP_REMOVED lines=10> */
.L_x_9281:
        /* <DEDUP_REMOVED lines=10> */
.L_x_9282:
[----:B------:R-:W-:Y:S01]  /*dac0*/  VIADD R17, R17, 0x1 ;  /* 0x0000000111117836 */ /* 0x000fe20000000000 */
[----:B------:R1:W-:Y:S01]  /*dad0*/  SYNCS.ARRIVE.TRANS64.A1T0 RZ, [R19+URZ+0x32450], RZ ;  /* 0x032450ff13ff79a7 */ /* 0x0003e2000810003f */
[----:B------:R-:W-:Y:S01]  /*dae0*/  VIADD R27, R27, 0xffffffff ;  /* 0xffffffff1b1b7836 */ /* 0x000fe20000000000 */
[----:B------:R-:W-:Y:S02]  /*daf0*/  IADD3 R18, R18, -0x60, RZ ;  /* 0xffffffa012127810 */ /* 0x000fe40007ffe0ff */
[----:B------:R-:W-:-:S04]  /*db00*/  ISETP.NE.AND P0, PT, R17, 0x2, PT ;  /* 0x000000021100780c */ /* 0x000fc80003f05270 */
[----:B------:R-:W-:Y:S02]  /*db10*/  SEL R17, R17, RZ, P0 ;  /* 0x000000ff11117207 */ /* 0x000fe40000000000 */
[----:B0-----:R-:W-:Y:S02]  /*db20*/  SEL R3, RZ, 0x1, P0 ;  /* 0x00000001ff037807 */ /* 0x001fe40000000000 */
[----:B------:R-:W-:Y:S02]  /*db30*/  ISETP.GT.AND P0, PT, R27, UR46, PT ;  /* 0x0000002e1b007c0c */ /* 0x000fe4000bf04270 */
[----:B------:R-:W-:-:S11]  /*db40*/  LOP3.LUT R26, R26, R3, RZ, 0x3c, !PT ;  /* 0x000000031a1a7212 */ /* 0x000fd600078e3cff */
[----:B-1----:R-:W-:Y:S05]  /*db50*/  @P0 BRA `(.L_x_9283) ;  /* 0xfffffff000a40947 */ /* 0x002fea000383ffff */
.L_x_9268:
[----:B------:R-:W-:Y:S05]  /*db60*/  BSYNC B0 ;  /* 0x0000000000007941 */ /* 0x000fea0003800000 */
.L_x_9247:
[----:B------:R-:W0:Y:S01]  /*db70*/  S2R R3, SR_CgaCtaId ;  /* 0x0000000000037919 */ /* 0x000e220000008800 */
[----:B------:R-:W-:Y:S01]  /*db80*/  MOV R0, 0x400 ;  /* 0x0000040000007802 */ /* 0x000fe20000000f00 */
[----:B------:R-:W-:Y:S01]  /*db90*/  BSSY B0, `(.L_x_9284) ;  /* 0x0000005000007945 */ /* 0x000fe20003800000 */
[----:B------:R-:W-:Y:S02]  /*dba0*/  SHF.L.U32 R6, R6, 0x1f, RZ ;  /* 0x0000001f06067819 */ /* 0x000fe400000006ff */
[----:B0-----:R-:W-:-:S04]  /*dbb0*/  LEA R4, R3, R0, 0x18 ;  /* 0x0000000003047211 */ /* 0x001fc800078ec0ff */
[----:B------:R-:W0:Y:S02]  /*dbc0*/  SYNCS.PHASECHK.TRANS64.TRYWAIT P0, [R4+URZ+0x32420], R6 ;  /* 0x03242006040075a7 */ /* 0x000e24000800017f */
[----:B0-----:R-:W-:Y:S05]  /*dbd0*/  @!P0 BRA `(.L_x_9285) ;  /* 0x0000003800f88947 */ /* 0x001fea0003800000 */
.L_x_9395:
[----:B------:R-:W-:Y:S05]  /*dbe0*/  BSYNC B0 ;  /* 0x0000000000007941 */ /* 0x000fea0003800000 */
.L_x_9284:
[----:B------:R-:W-:-:S03]  /*dbf0*/  UMOV UR4, 0xffffffff ;  /* 0xffffffff00047882 */ /* 0x000fc60000000000 */
[----:B------:R-:W-:Y:S05]  /*dc00*/  BRA.DIV UR4, `(.L_x_9286) ;  /* 0x0000003e04007947 */ /* 0x000fea000b800000 */
[----:B------:R-:W1:Y:S02]  /*dc10*/  S2R R0, SR_TID.X ;  /* 0x0000000000007919 */ /* 0x000e640000002100 */
[----:B-1----:R-:W-:-:S04]  /*dc20*/  SHF.R.U32.HI R0, RZ, 0x5, R0 ;  /* 0x00000005ff007819 */ /* 0x002fc80000011600 */
[----:B------:R-:W-:-:S05]  /*dc30*/  LOP3.LUT R0, R0, 0x3, RZ, 0xc0, !PT ;  /* 0x0000000300007812 */ /* 0x000fca00078ec0ff */
[----:B------:R1:W3:Y:S02]  /*dc40*/  SHFL.IDX PT, R14, R0, RZ, 0x1f ;  /* 0x00001fff000e7589 */ /* 0x0002e400000e0000 */
.L_x_9398:
[----:B---3--:R-:W-:-:S13]  /*dc50*/  ISETP.NE.AND P0, PT, R14, RZ, PT ;  /* 0x000000ff0e00720c */ /* 0x008fda0003f05270 */
[----:B------:R-:W-:Y:S05]  /*dc60*/  @P0 BRA `(.L_x_9214) ;  /* 0x0000000000900947 */ /* 0x000fea0003800000 */
[----:B------:R-:W-:-:S03]  /*dc70*/  UMOV UR4, 0xffffffff ;  /* 0xffffffff00047882 */ /* 0x000fc60000000000 */
[----:B------:R-:W-:Y:S05]  /*dc80*/  BRA.DIV UR4, `(.L_x_9287) ;  /* 0x0000003e04147947 */ /* 0x000fea000b800000 */
[----:B------:R-:W-:-:S13]  /*dc90*/  ELECT P6, URZ, PT ;  /* 0x00000000003f782f */ /* 0x000fda00038c0000 */
.L_x_9401:
        /* <DEDUP_REMOVED lines=8> */
.L_x_9288:
[C---:B------:R-:W-:Y:S01]  /*dd20*/  IMAD R5, R17.reuse, 0x8, R4 ;  /* 0x0000000811057824 */ /* 0x040fe200078e0204 */
[----:B------:R-:W-:Y:S01]  /*dd30*/  SHF.L.U32 R0, R26, 0x1f, RZ ;  /* 0x0000001f1a007819 */ /* 0x000fe200000006ff */
[----:B------:R-:W-:-:S03]  /*dd40*/  VIADD R17, R17, 0x1 ;  /* 0x0000000111117836 */ /* 0x000fc60000000000 */
[----:B------:R-:W1:Y:S02]  /*dd50*/  SYNCS.PHASECHK.TRANS64.TRYWAIT P1, [R5+URZ+0x32440], R0 ;  /* 0x03244000050075a7 */ /* 0x000e64000802017f */
[----:B------:R-:W-:-:S04]  /*dd60*/  ISETP.NE.AND P2, PT, R17, 0x2, PT ;  /* 0x000000021100780c */ /* 0x000fc80003f45270 */
[----:B------:R-:W-:Y:S01]  /*dd70*/  SEL R3, RZ, 0x1, P2 ;  /* 0x00000001ff037807 */ /* 0x000fe20001000000 */
[----:B-1----:R-:W-:Y:S08]  /*dd80*/  @!P1 BRA `(.L_x_9289) ;  /* 0x0000003800f49947 */ /* 0x002ff00003800000 */
.L_x_9402:
[----:B------:R-:W-:Y:S02]  /*dd90*/  SEL R17, R17, RZ, P2 ;  /* 0x000000ff11117207 */ /* 0x000fe40001000000 */
[----:B------:R-:W-:Y:S01]  /*dda0*/  LOP3.LUT R2, R26, R3, RZ, 0x3c, !PT ;  /* 0x000000031a027212 */ /* 0x000fe200078e3cff */
[----:B------:R-:W-:Y:S06]  /*ddb0*/  @!P0 BRA `(.L_x_9290) ;  /* 0x0000000000048947 */ /* 0x000fec0003800000 */
[----:B------:R-:W-:Y:S01]  /*ddc0*/  BPT.TRAP 0x1 ;  /* 0x000000040000795c */ /* 0x000fe20000300000 */
.L_x_9290:
[----:B------:R-:W-:Y:S02]  /*ddd0*/  LEA R17, R17, R4, 0x3 ;  /* 0x0000000411117211 */ /* 0x000fe400078e18ff */
[----:B------:R-:W-:-:S04]  /*dde0*/  SHF.L.U32 R2, R2, 0x1f, RZ ;  /* 0x0000001f02027819 */ /* 0x000fc800000006ff */
[----:B------:R-:W3:Y:S02]  /*ddf0*/  SYNCS.PHASECHK.TRANS64.TRYWAIT P1, [R17+URZ+0x32440], R2 ;  /* 0x03244002110075a7 */ /* 0x000ee4000802017f */
[----:B---3--:R-:W-:Y:S05]  /*de00*/  @!P1 BRA `(.L_x_9291) ;  /* 0x0000003800e89947 */ /* 0x008fea0003800000 */
.L_x_9403:
[----:B------:R-:W-:Y:S05]  /*de10*/  @!P0 BRA `(.L_x_9292) ;  /* 0x0000000000048947 */ /* 0x000fea0003800000 */
[----:B------:R-:W-:Y:S01]  /*de20*/  BPT.TRAP 0x1 ;  /* 0x000000040000795c */ /* 0x000fe20000300000 */
.L_x_9292:
[----:B------:R-:W4:Y:S02]  /*de30*/  SYNCS.PHASECHK.TRANS64.TRYWAIT P1, [R5+URZ+0x32460], R0 ;  /* 0x03246000050075a7 */ /* 0x000f24000802017f */
[----:B----4-:R-:W-:Y:S05]  /*de40*/  @!P1 BRA `(.L_x_9293) ;  /* 0x0000003800ec9947 */ /* 0x010fea0003800000 */
.L_x_9404:
[----:B------:R-:W-:Y:S05]  /*de50*/  @!P0 BRA `(.L_x_9294) ;  /* 0x0000000000048947 */ /* 0x000fea0003800000 */
[----:B------:R-:W-:Y:S01]  /*de60*/  BPT.TRAP 0x1 ;  /* 0x000000040000795c */ /* 0x000fe20000300000 */
.L_x_9294:
[----:B------:R0:W0:Y:S02]  /*de70*/  SYNCS.PHASECHK.TRANS64.TRYWAIT P0, [R17+URZ+0x32460], R2 ;  /* 0x03246002110075a7 */ /* 0x000024000800017f */
[----:B0-----:R-:W-:Y:S05]  /*de80*/  @!P0 NANOSLEEP.SYNCS 0x989680 ;  /* 0x009896800000895d */ /* 0x001fea0003900000 */
[----:B------:R-:W0:Y:S02]  /*de90*/  @!P0 SYNCS.PHASECHK.TRANS64 P0, [R17+URZ+0x32460], R2 ;  /* 0x03246002110085a7 */ /* 0x000e24000800007f */
[----:B0-----:R-:W-:Y:S05]  /*dea0*/  @!P0 BRA `(.L_x_9294) ;  /* 0xfffffffc00f08947 */ /* 0x001fea000383ffff */
.L_x_9214:
[----:B------:R-:W-:Y:S05]  /*deb0*/  BSYNC B6 ;  /* 0x0000000000067941 */ /* 0x000fea0003800000 */
.L_x_9211:
[----:B------:R-:W-:Y:S05]  /*dec0*/  EXIT ;  /* 0x000000000000794d */ /* 0x000fea0003800000 */
.L_x_9218:
[----:B------:R-:W-:-:S13]  /*ded0*/  R2UR UR4, R16 ;  /* 0x00000000100472ca */ /* 0x000fda00000e0000 */
[----:B-1----:R-:W-:-:S04]  /*dee0*/  IMAD.U32 R3, RZ, RZ, UR4 ;  /* 0x00000004ff037e24 */ /* 0x002fc8000f8e00ff */
[----:B------:R1:W2:Y:S03]  /*def0*/  SYNCS.PHASECHK.TRANS64.TRYWAIT P0, [R3+URZ+0x32400], R0 ;  /* 0x03240000030075a7 */ /* 0x0002a6000800017f */
[----:B--2---:R-:W-:Y:S05]  /*df00*/  @!P0 NANOSLEEP.SYNCS 0x989680 ;  /* 0x009896800000895d */ /* 0x004fea0003900000 */
[----:B------:R-:W2:Y:S02]  /*df10*/  @!P0 SYNCS.PHASECHK.TRANS64 P0, [R3+URZ+0x32400], R0 ;  /* 0x03240000030085a7 */ /* 0x000ea4000800007f */
[----:B--2---:R-:W-:Y:S05]  /*df20*/  @!P0 BRA `(.L_x_9218) ;  /* 0xfffffffc00e88947 */ /* 0x004fea000383ffff */
[----:B------:R-:W-:Y:S05]  /*df30*/  BRA `(.L_x_9295) ;  /* 0xffffff3400607947 */ /* 0x000fea000383ffff */
.L_x_9222:
[----:B------:R-:W-:-:S13]  /*df40*/  R2UR UR4, R16 ;  /* 0x00000000100472ca */ /* 0x000fda00000e0000 */
[----:B-1----:R-:W-:-:S04]  /*df50*/  IMAD.U32 R3, RZ, RZ, UR4 ;  /* 0x00000004ff037e24 */ /* 0x002fc8000f8e00ff */
[----:B------:R1:W2:Y:S03]  /*df60*/  SYNCS.PHASECHK.TRANS64.TRYWAIT P1, [R3+URZ+0x32430], R0 ;  /* 0x03243000030075a7 */ /* 0x0002a6000802017f */
[----:B--2---:R-:W-:Y:S05]  /*df70*/  @!P1 NANOSLEEP.SYNCS 0x989680 ;  /* 0x009896800000995d */ /* 0x004fea0003900000 */
[----:B------:R-:W2:Y:S02]  /*df80*/  @!P1 SYNCS.PHASECHK.TRANS64 P1, [R3+URZ+0x32430], R0 ;  /* 0x03243000030095a7 */ /* 0x000ea4000802007f */
[----:B--2---:R-:W-:Y:S05]  /*df90*/  @!P1 BRA `(.L_x_9222) ;  /* 0xfffffffc00e89947 */ /* 0x004fea000383ffff */
[----:B------:R-:W-:Y:S05]  /*dfa0*/  BRA `(.L_x_9221) ;  /* 0xffffff3400887947 */ /* 0x000fea000383ffff */
.L_x_9223:
[----:B------:R-:W-:-:S13]  /*dfb0*/  R2UR UR4, R16 ;  /* 0x00000000100472ca */ /* 0x000fda00000e0000 */
[----:B-1----:R-:W-:-:S04]  /*dfc0*/  IMAD.U32 R3, RZ, RZ, UR4 ;  /* 0x00000004ff037e24 */ /* 0x002fc8000f8e00ff */
[----:B------:R1:W2:Y:S03]  /*dfd0*/  SYNCS.PHASECHK.TRANS64.TRYWAIT P1, [R3+URZ+0x32410], R0 ;  /* 0x03241000030075a7 */ /* 0x0002a6000802017f */
[----:B--2---:R-:W-:Y:S05]  /*dfe0*/  @!P1 NANOSLEEP.SYNCS 0x989680 ;  /* 0x009896800000995d */ /* 0x004fea0003900000 */
[----:B------:R-:W2:Y:S02]  /*dff0*/  @!P1 SYNCS.PHASECHK.TRANS64 P1, [R3+URZ+0x32410], R0 ;  /* 0x03241000030095a7 */ /* 0x000ea4000802007f */
[----:B--2---:R-:W-:Y:S05]  /*e000*/  @!P1 BRA `(.L_x_9223) ;  /* 0xfffffffc00e89947 */ /* 0x004fea000383ffff */
[----:B------:R-:W-:Y:S05]  /*e010*/  BRA `(.L_x_9296) ;  /* 0xffffff38004c7947 */ /* 0x000fea000383ffff */
.L_x_9227:
[----:B------:R-:W-:-:S13]  /*e020*/  R2UR UR4, R16 ;  /* 0x00000000100472ca */ /* 0x000fda00000e0000 */
[----:B-1----:R-:W-:-:S04]  /*e030*/  MOV R3, UR4 ;  /* 0x0000000400037c02 */ /* 0x002fc80008000f00 */
[----:B------:R1:W3:Y:S03]  /*e040*/  SYNCS.PHASECHK.TRANS64.TRYWAIT P1, [R3+URZ+0x32450], R0 ;  /* 0x03245000030075a7 */ /* 0x0002e6000802017f */
[----:B---3--:R-:W-:Y:S05]  /*e050*/  @!P1 NANOSLEEP.SYNCS 0x989680 ;  /* 0x009896800000995d */ /* 0x008fea0003900000 */
[----:B------:R-:W3:Y:S02]  /*e060*/  @!P1 SYNCS.PHASECHK.TRANS64 P1, [R3+URZ+0x32450], R0 ;  /* 0x03245000030095a7 */ /* 0x000ee4000802007f */
[----:B---3--:R-:W-:Y:S05]  /*e070*/  @!P1 BRA `(.L_x_9227) ;  /* 0xfffffffc00e89947 */ /* 0x008fea000383ffff */
[----:B------:R-:W-:Y:S05]  /*e080*/  BRA `(.L_x_9226) ;  /* 0xffffff3800587947 */ /* 0x000fea000383ffff */
.L_x_9234:
[----:B-1----:R-:W-:-:S04]  /*e090*/  IMAD.U32 R153, RZ, RZ, UR60 ;  /* 0x0000003cff997e24 */ /* 0x002fc8000f8e00ff */
[----:B------:R1:W2:Y:S03]  /*e0a0*/  SYNCS.PHASECHK.TRANS64.TRYWAIT P2, [R153+URZ+0x32430], R0 ;  /* 0x03243000990075a7 */ /* 0x0002a6000804017f */
[----:B--2---:R-:W-:Y:S05]  /*e0b0*/  @!P2 NANOSLEEP.SYNCS 0x989680 ;  /* 0x009896800000a95d */ /* 0x004fea0003900000 */
[----:B------:R-:W2:Y:S02]  /*e0c0*/  @!P2 SYNCS.PHASECHK.TRANS64 P2, [R153+URZ+0x32430], R0 ;  /* 0x032430009900a5a7 */ /* 0x000ea4000804007f */
[----:B--2---:R-:W-:Y:S05]  /*e0d0*/  @!P2 BRA `(.L_x_9234) ;  /* 0xfffffffc00eca947 */ /* 0x004fea000383ffff */
[----:B------:R-:W-:Y:S05]  /*e0e0*/  BRA `(.L_x_9233) ;  /* 0xffffff6000087947 */ /* 0x000fea000383ffff */
.L_x_9238:
[----:B--2---:R-:W-:-:S04]  /*e0f0*/  IMAD.U32 R203, RZ, RZ, UR60 ;  /* 0x0000003cffcb7e24 */ /* 0x004fc8000f8e00ff */
[----:B------:R2:W3:Y:S03]  /*e100*/  SYNCS.PHASECHK.TRANS64.TRYWAIT P2, [R203+URZ+0x32450], R0 ;  /* 0x03245000cb0075a7 */ /* 0x0004e6000804017f */
[----:B---3--:R-:W-:Y:S05]  /*e110*/  @!P2 NANOSLEEP.SYNCS 0x989680 ;  /* 0x009896800000a95d */ /* 0x008fea0003900000 */
[----:B------:R-:W3:Y:S02]  /*e120*/  @!P2 SYNCS.PHASECHK.TRANS64 P2, [R203+URZ+0x32450], R0 ;  /* 0x03245000cb00a5a7 */ /* 0x000ee4000804007f */
[----:B---3--:R-:W-:Y:S05]  /*e130*/  @!P2 BRA `(.L_x_9238) ;  /* 0xfffffffc00eca947 */ /* 0x008fea000383ffff */
[----:B------:R-:W-:Y:S05]  /*e140*/  BRA `(.L_x_9237) ;  /* 0xffffff6000d47947 */ /* 0x000fea000383ffff */
.L_x_9252:
[----:B------:R-:W-:Y:S01]  /*e150*/  IMAD.MOV.U32 R13, RZ, RZ, R18 ;  /* 0x000000ffff0d7224 */ /* 0x000fe200078e0012 */
[----:B------:R-:W-:Y:S01]  /*e160*/  MOV R12, RZ ;  /* 0x000000ff000c7202 */ /* 0x000fe20000000f00 */
[----:B------:R-:W-:Y:S02]  /*e170*/  IMAD.MOV.U32 R11, RZ, RZ, 0x1f ;  /* 0x0000001fff0b7424 */ /* 0x000fe400078e00ff */
[----:B------:R-:W-:-:S07]  /*e180*/  IMAD.MOV.U32 R15, RZ, RZ, -0x1 ;  /* 0xffffffffff0f7424 */ /* 0x000fce00078e00ff */
[----:B-----5:R-:W-:Y:S05]  /*e190*/  WARPSYNC.COLLECTIVE R15, `(.L_x_9297) ;  /* 0x000000000f087348 */ /* 0x020fea0003c00000 */
[----:B------:R0:W1:Y:S02]  /*e1a0*/  SHFL.IDX P6, R14, R13, R12, R11 ;  /* 0x0000000c0d0e7389 */ /* 0x00006400000c000b */
[----:B01---5:R-:W-:Y:S01]  /*e1b0*/  ENDCOLLECTIVE ;  /* 0x000000000000791b */ /* 0x023fe20003800000 */
.L_x_9297:
[----:B------:R-:W-:Y:S05]  /*e1c0*/  BRA `(.L_x_9298) ;  /* 0xffffffc400887947 */ /* 0x000fea000383ffff */
.L_x_9254:
[----:B0-----:R-:W-:-:S04]  /*e1d0*/  IMAD.U32 R3, RZ, RZ, UR42 ;  /* 0x0000002aff037e24 */ /* 0x001fc8000f8e00ff */
[----:B------:R0:W1:Y:S03]  /*e1e0*/  SYNCS.PHASECHK.TRANS64.TRYWAIT P0, [R3+URZ+0x32440], R2 ;  /* 0x03244002030075a7 */ /* 0x000066000800017f */
[----:B-1----:R-:W-:Y:S05]  /*e1f0*/  @!P0 NANOSLEEP.SYNCS 0x989680 ;  /* 0x009896800000895d */ /* 0x002fea0003900000 */
[----:B------:R-:W1:Y:S02]  /*e200*/  @!P0 SYNCS.PHASECHK.TRANS64 P0, [R3+URZ+0x32440], R2 ;  /* 0x03244002030085a7 */ /* 0x000e64000800007f */
[----:B-1----:R-:W-:Y:S05]  /*e210*/  @!P0 BRA `(.L_x_9254) ;  /* 0xfffffffc00ec8947 */ /* 0x002fea000383ffff */
[----:B------:R-:W-:Y:S05]  /*e220*/  BRA `(.L_x_9299) ;  /* 0xffffffc400cc7947 */ /* 0x000fea000383ffff */
.L_x_9255:
        /* <DEDUP_REMOVED lines=8> */
.L_x_9301:
[----:B------:R-:W-:Y:S05]  /*e2b0*/  BSYNC B0 ;  /* 0x0000000000007941 */ /* 0x000fea0003800000 */
.L_x_9300:
[----:B------:R-:W-:Y:S01]  /*e2c0*/  IMAD.MOV.U32 R13, RZ, RZ, R4 ;  /* 0x000000ffff0d7224 */ /* 0x000fe200078e0004 */
[----:B------:R-:W-:Y:S01]  /*e2d0*/  MOV R15, 0xffffffff ;  /* 0xffffffff000f7802 */ /* 0x000fe20000000f00 */
[----:B------:R-:W-:Y:S01]  /*e2e0*/  IMAD.MOV.U32 R12, RZ, RZ, RZ ;  /* 0x000000ffff0c7224 */ /* 0x000fe200078e00ff */
[----:B------:R-:W-:Y:S01]  /*e2f0*/  MOV R0, R14 ;  /* 0x0000000e00007202 */ /* 0x000fe20000000f00 */
[----:B------:R-:W-:Y:S01]  /*e300*/  IMAD.MOV.U32 R11, RZ, RZ, 0x181f ;  /* 0x0000181fff0b7424 */ /* 0x000fe200078e00ff */
[----:B------:R-:W-:-:S07]  /*e310*/  @P0 LEA R7, R28, UR42, 0x1 ;  /* 0x0000002a1c070c11 */ /* 0x000fce000f8e08ff */
[----:B------:R-:W-:Y:S05]  /*e320*/  WARPSYNC.COLLECTIVE R15, `(.L_x_9302) ;  /* 0x000000000f087348 */ /* 0x000fea0003c00000 */
[----:B------:R0:W1:Y:S02]  /*e330*/  SHFL.IDX P6, R14, R13, R12, R11 ;  /* 0x0000000c0d0e7389 */ /* 0x00006400000c000b */
[----:B01----:R-:W-:Y:S01]  /*e340*/  ENDCOLLECTIVE ;  /* 0x000000000000791b */ /* 0x003fe20003800000 */
.L_x_9302:
[----:B------:R-:W-:Y:S02]  /*e350*/  IMAD.MOV.U32 R13, RZ, RZ, R5 ;  /* 0x000000ffff0d7224 */ /* 0x000fe400078e0005 */
[----:B------:R-:W-:Y:S01]  /*e360*/  IMAD.MOV.U32 R12, RZ, RZ, 0x1 ;  /* 0x00000001ff0c7424 */ /* 0x000fe200078e00ff */
[----:B------:R-:W-:-:S13]  /*e370*/  @P0 LEA R2, P1, R22, R14, 0x1 ;  /* 0x0000000e16020211 */ /* 0x000fda00078208ff */
[----:B------:R-:W-:Y:S05]  /*e380*/  WARPSYNC.COLLECTIVE R15, `(.L_x_9303) ;  /* 0x000000000f087348 */ /* 0x000fea0003c00000 */
[----:B------:R0:W1:Y:S02]  /*e390*/  SHFL.IDX P6, R14, R13, R12, R11 ;  /* 0x0000000c0d0e7389 */ /* 0x00006400000c000b */
[----:B01----:R-:W-:Y:S01]  /*e3a0*/  ENDCOLLECTIVE ;  /* 0x000000000000791b */ /* 0x003fe20003800000 */
.L_x_9303:
        /* <DEDUP_REMOVED lines=12> */
.L_x_9304:
[----:B------:R-:W-:Y:S01]  /*e470*/  IMAD.MOV.U32 R13, RZ, RZ, R5 ;  /* 0x000000ffff0d7224 */ /* 0x000fe200078e0005 */
[----:B------:R-:W-:Y:S02]  /*e480*/  MOV R12, 0x2 ;  /* 0x00000002000c7802 */ /* 0x000fe40000000f00 */
[----:B------:R-:W-:-:S13]  /*e490*/  @P0 LEA R2, P1, R22, R14, 0x1 ;  /* 0x0000000e16020211 */ /* 0x000fda00078208ff */
[----:B------:R-:W-:Y:S05]  /*e4a0*/  WARPSYNC.COLLECTIVE R15, `(.L_x_9305) ;  /* 0x000000000f087348 */ /* 0x000fea0003c00000 */
[----:B------:R0:W1:Y:S02]  /*e4b0*/  SHFL.IDX P6, R14, R13, R12, R11 ;  /* 0x0000000c0d0e7389 */ /* 0x00006400000c000b */
[----:B01----:R-:W-:Y:S01]  /*e4c0*/  ENDCOLLECTIVE ;  /* 0x000000000000791b */ /* 0x003fe20003800000 */
.L_x_9305:
        /* <DEDUP_REMOVED lines=12> */
.L_x_9306:
[----:B------:R-:W-:Y:S01]  /*e590*/  MOV R13, R5 ;  /* 0x00000005000d7202 */ /* 0x000fe20000000f00 */
[----:B------:R-:W-:Y:S01]  /*e5a0*/  IMAD.MOV.U32 R12, RZ, RZ, 0x3 ;  /* 0x00000003ff0c7424 */ /* 0x000fe200078e00ff */
[----:B------:R-:W-:-:S13]  /*e5b0*/  @P0 LEA R2, P1, R22, R14, 0x1 ;  /* 0x0000000e16020211 */ /* 0x000fda00078208ff */
[----:B------:R-:W-:Y:S05]  /*e5c0*/  WARPSYNC.COLLECTIVE R15, `(.L_x_9307) ;  /* 0x000000000f087348 */ /* 0x000fea0003c00000 */
[----:B------:R0:W1:Y:S02]  /*e5d0*/  SHFL.IDX P6, R14, R13, R12, R11 ;  /* 0x0000000c0d0e7389 */ /* 0x00006400000c000b */
[----:B01----:R-:W-:Y:S01]  /*e5e0*/  ENDCOLLECTIVE ;  /* 0x000000000000791b */ /* 0x003fe20003800000 */
.L_x_9307:
        /* <DEDUP_REMOVED lines=12> */
.L_x_9308:
[----:B------:R-:W-:Y:S02]  /*e6b0*/  IMAD.MOV.U32 R13, RZ, RZ, R5 ;  /* 0x000000ffff0d7224 */ /* 0x000fe400078e0005 */
[----:B------:R-:W-:Y:S01]  /*e6c0*/  IMAD.MOV.U32 R12, RZ, RZ, 0x4 ;  /* 0x00000004ff0c7424 */ /* 0x000fe200078e00ff */
[----:B------:R-:W-:-:S13]  /*e6d0*/  @P0 LEA R2, P1, R22, R14, 0x1 ;  /* 0x0000000e16020211 */ /* 0x000fda00078208ff */
[----:B------:R-:W-:Y:S05]  /*e6e0*/  WARPSYNC.COLLECTIVE R15, `(.L_x_9309) ;  /* 0x000000000f087348 */ /* 0x000fea0003c00000 */
[----:B------:R0:W1:Y:S02]  /*e6f0*/  SHFL.IDX P6, R14, R13, R12, R11 ;  /* 0x0000000c0d0e7389 */ /* 0x00006400000c000b */
[----:B01----:R-:W-:Y:S01]  /*e700*/  ENDCOLLECTIVE ;  /* 0x000000000000791b */ /* 0x003fe20003800000 */
.L_x_9309:
        /* <DEDUP_REMOVED lines=12> */
.L_x_9310:
[----:B------:R-:W-:Y:S02]  /*e7d0*/  IMAD.MOV.U32 R13, RZ, RZ, R5 ;  /* 0x000000ffff0d7224 */ /* 0x000fe400078e0005 */
[----:B------:R-:W-:Y:S01]  /*e7e0*/  IMAD.MOV.U32 R12, RZ, RZ, 0x5 ;  /* 0x00000005ff0c7424 */ /* 0x000fe200078e00ff */
[----:B------:R-:W-:-:S13]  /*e7f0*/  @P0 LEA R2, P1, R22, R14, 0x1 ;  /* 0x0000000e16020211 */ /* 0x000fda00078208ff */
[----:B------:R-:W-:Y:S05]  /*e800*/  WARPSYNC.COLLECTIVE R15, `(.L_x_9311) ;  /* 0x000000000f087348 */ /* 0x000fea0003c00000 */
[----:B------:R0:W1:Y:S02]  /*e810*/  SHFL.IDX P6, R14, R13, R12, R11 ;  /* 0x0000000c0d0e7389 */ /* 0x00006400000c000b */
[----:B01----:R-:W-:Y:S01]  /*e820*/  ENDCOLLECTIVE ;  /* 0x000000000000791b */ /* 0x003fe20003800000 */
.L_x_9311:
        /* <DEDUP_REMOVED lines=10> */
.L_x_9312:
[----:B------:R-:W-:Y:S05]  /*e8d0*/  BRA `(.L_x_9313) ;  /* 0xffffffc400407947 */ /* 0x000fea000383ffff */
.L_x_9258:
[----:B------:R-:W-:Y:S01]  /*e8e0*/  IMAD.MOV.U32 R13, RZ, RZ, R4 ;  /* 0x000000ffff0d7224 */ /* 0x000fe200078e0004 */
[----:B------:R-:W-:Y:S01]  /*e8f0*/  MOV R11, 0x181f ;  /* 0x0000181f000b7802 */ /* 0x000fe20000000f00 */
[----:B------:R-:W-:Y:S01]  /*e900*/  IMAD.MOV.U32 R12, RZ, RZ, RZ ;  /* 0x000000ffff0c7224 */ /* 0x000fe200078e00ff */
[----:B------:R-:W-:Y:S01]  /*e910*/  LOP3.LUT R16, R16, 0xffffefff, RZ, 0xc0, !PT ;  /* 0xffffefff10107812 */ /* 0x000fe200078ec0ff */
[----:B------:R-:W-:-:S07]  /*e920*/  IMAD.MOV.U32 R15, RZ, RZ, -0x1 ;  /* 0xffffffffff0f7424 */ /* 0x000fce00078e00ff */
[----:B------:R-:W-:Y:S05]  /*e930*/  WARPSYNC.COLLECTIVE R15, `(.L_x_9314) ;  /* 0x000000000f087348 */ /* 0x000fea0003c00000 */
[----:B------:R0:W1:Y:S02]  /*e940*/  SHFL.IDX P6, R14, R13, R12, R11 ;  /* 0x0000000c0d0e7389 */ /* 0x00006400000c000b */
[----:B01----:R-:W-:Y:S01]  /*e950*/  ENDCOLLECTIVE ;  /* 0x000000000000791b */ /* 0x003fe20003800000 */
.L_x_9314:
[----:B------:R-:W-:Y:S02]  /*e960*/  IMAD.MOV.U32 R13, RZ, RZ, R0 ;  /* 0x000000ffff0d7224 */ /* 0x000fe400078e0000 */
[----:B------:R-:W-:-:S07]  /*e970*/  IMAD.MOV.U32 R3, RZ, RZ, R14 ;  /* 0x000000ffff037224 */ /* 0x000fce00078e000e */
[----:B------:R-:W-:Y:S05]  /*e980*/  WARPSYNC.COLLECTIVE R15, `(.L_x_9315) ;  /* 0x000000000f087348 */ /* 0x000fea0003c00000 */
[----:B------:R0:W1:Y:S02]  /*e990*/  SHFL.IDX P6, R14, R13, R12, R11 ;  /* 0x0000000c0d0e7389 */ /* 0x00006400000c000b */
[----:B01----:R-:W-:Y:S01]  /*e9a0*/  ENDCOLLECTIVE ;  /* 0x000000000000791b */ /* 0x003fe20003800000 */
.L_x_9315:
[----:B------:R-:W-:Y:S02]  /*e9b0*/  ULDC UR4, c[0x0][0x288] ;  /* 0x0000a20000047ab9 */ /* 0x000fe40000000800 */
[----:B------:R-:W-:Y:S01]  /*e9c0*/  IMAD R5, R6, UR4, RZ ;  /* 0x0000000406057c24 */ /* 0x000fe2000f8e02ff */
[----:B------:R-:W-:-:S04]  /*e9d0*/  LEA R6, R36, R37, 0x7 ;  /* 0x0000002524067211 */ /* 0x000fc800078e38ff */
[C---:B------:R-:W-:Y:S01]  /*e9e0*/  ISETP.GE.AND P2, PT, R6.reuse, R5, PT ;  /* 0x000000050600720c */ /* 0x040fe20003f46270 */
[----:B------:R-:W-:Y:S02]  /*e9f0*/  VIADD R8, R6, 0x10 ;  /* 0x0000001006087836 */ /* 0x000fe40000000000 */
[----:B------:R-:W-:Y:S01]  /*ea00*/  IMAD.MOV.U32 R13, RZ, RZ, R4 ;  /* 0x000000ffff0d7224 */ /* 0x000fe200078e0004 */
[----:B------:R-:W-:-:S09]  /*ea10*/  MOV R12, 0x1 ;  /* 0x00000001000c7802 */ /* 0x000fd20000000f00 */
[----:B------:R-:W-:Y:S02]  /*ea20*/  @!P2 LEA R9, R28, UR42, 0x1 ;  /* 0x0000002a1c09ac11 */ /* 0x000fe4000f8e08ff */
[----:B------:R-:W-:Y:S02]  /*ea30*/  @P2 LOP3.LUT R16, R16, 0x1000, RZ, 0xfc, !PT ;  /* 0x0000100010102812 */ /* 0x000fe400078efcff */
[----:B------:R-:W-:-:S13]  /*ea40*/  @!P2 LEA R2, P1, R22, R14, 0x1 ;  /* 0x0000000e1602a211 */ /* 0x000fda00078208ff */
[----:B------:R-:W-:Y:S05]  /*ea50*/  WARPSYNC.COLLECTIVE R15, `(.L_x_9316) ;  /* 0x000000000f087348 */ /* 0x000fea0003c00000 */
[----:B------:R0:W1:Y:S02]  /*ea60*/  SHFL.IDX P6, R14, R13, R12, R11 ;  /* 0x0000000c0d0e7389 */ /* 0x00006400000c000b */
[----:B01----:R-:W-:Y:S01]  /*ea70*/  ENDCOLLECTIVE ;  /* 0x000000000000791b */ /* 0x003fe20003800000 */
.L_x_9316:
[----:B------:R-:W-:Y:S01]  /*ea80*/  LOP3.LUT R16, R16, 0xfffff7ff, RZ, 0xc0, !PT ;  /* 0xfffff7ff10107812 */ /* 0x000fe200078ec0ff */
[----:B------:R-:W-:-:S05]  /*ea90*/  @!P2 IMAD.X R3, RZ, RZ, R3, P1 ;  /* 0x000000ffff03a224 */ /* 0x000fca00008e0603 */
[----:B------:R-:W-:Y:S01]  /*eaa0*/  @!PT LDS RZ, [RZ] ;  /* 0x00000000fffff984 */ /* 0x000fe20000000800 */
[----:B------:R-:W-:Y:S01]  /*eab0*/  @!PT LDS RZ, [RZ] ;  /* 0x00000000fffff984 */ /* 0x000fe20000000800 */
[----:B------:R-:W-:Y:S01]  /*eac0*/  @!PT LDS RZ, [RZ] ;  /* 0x00000000fffff984 */ /* 0x000fe20000000800 */
[----:B------:R0:W-:Y:S01]  /*ead0*/  @!P2 LDGSTS.E.BYPASS.LTC128B.128 [R9+0x18400], desc[UR36][R2.64], !P0 ;  /* 0x184000000209afae */ /* 0x0001e2000c101d64 */
[----:B------:R-:W-:Y:S01]  /*eae0*/  ISETP.GE.AND P2, PT, R8, R5, PT ;  /* 0x000000050800720c */ /* 0x000fe20003f46270 */
[----:B------:R-:W-:Y:S02]  /*eaf0*/  VIADD R8, R6, 0x20 ;  /* 0x0000002006087836 */ /* 0x000fe40000000000 */
[----:B------:R-:W-:-:S10]  /*eb00*/  IMAD.MOV.U32 R13, RZ, RZ, R0 ;  /* 0x000000ffff0d7224 */ /* 0x000fd400078e0000 */
[----:B------:R-:W-:Y:S01]  /*eb10*/  @!P2 LEA R21, R28, UR42, 0x1 ;  /* 0x0000002a1c15ac11 */ /* 0x000fe2000f8e08ff */
[----:B------:R-:W-:Y:S01]  /*eb20*/  IMAD.MOV.U32 R7, RZ, RZ, R14 ;  /* 0x000000ffff077224 */ /* 0x000fe200078e000e */
[----:B0-----:R-:W-:-:S07]  /*eb30*/  @P2 LOP3.LUT R16, R16, 0x800, RZ, 0xfc, !PT ;  /* 0x0000080010102812 */ /* 0x001fce00078efcff */
[----:B------:R-:W-:Y:S05]  /*eb40*/  WARPSYNC.COLLECTIVE R15, `(.L_x_9317) ;  /* 0x000000000f087348 */ /* 0x000fea0003c00000 */
[----:B------:R0:W1:Y:S02]  /*eb50*/  SHFL.IDX P6, R14, R13, R12, R11 ;  /* 0x0000000c0d0e7389 */ /* 0x00006400000c000b */
[----:B01----:R-:W-:Y:S01]  /*eb60*/  ENDCOLLECTIVE ;  /* 0x000000000000791b */ /* 0x003fe20003800000 */
.L_x_9317:
[----:B------:R-:W-:Y:S01]  /*eb70*/  LOP3.LUT R16, R16, 0xfffffbff, RZ, 0xc0, !PT ;  /* 0xfffffbff10107812 */ /* 0x000fe200078ec0ff */
[----:B------:R-:W-:Y:S01]  /*eb80*/  IMAD.MOV.U32 R13, RZ, RZ, R4 ;  /* 0x000000ffff0d7224 */ /* 0x000fe200078e0004 */
[----:B------:R-:W-:-:S04]  /*eb90*/  @!P2 LEA R12, P1, R22, R14, 0x1 ;  /* 0x0000000e160ca211 */ /* 0x000fc800078208ff */
[----:B------:R-:W-:Y:S01]  /*eba0*/  @!P2 MOV R2, R12 ;  /* 0x0000000c0002a202 */ /* 0x000fe20000000f00 */
[----:B------:R-:W-:Y:S01]  /*ebb0*/  @!P2 IMAD.X R11, RZ, RZ, R7, P1 ;  /* 0x000000ffff0ba224 */ /* 0x000fe200008e0607 */
[----:B------:R-:W-:-:S03]  /*ebc0*/  MOV R12, 0x2 ;  /* 0x00000002000c7802 */ /* 0x000fc60000000f00 */
[----:B------:R-:W-:Y:S02]  /*ebd0*/  @!P2 IMAD.MOV.U32 R3, RZ, RZ, R11 ;  /* 0x000000ffff03a224 */ /* 0x000fe400078e000b */
[----:B------:R-:W-:-:S03]  /*ebe0*/  IMAD.MOV.U32 R11, RZ, RZ, 0x181f ;  /* 0x0000181fff0b7424 */ /* 0x000fc600078e00ff */
[----:B------:R-:W-:Y:S01]  /*ebf0*/  @!PT LDS RZ, [RZ] ;  /* 0x00000000fffff984 */ /* 0x000fe20000000800 */
[----:B------:R-:W-:Y:S01]  /*ec00*/  @!PT LDS RZ, [RZ] ;  /* 0x00000000fffff984 */ /* 0x000fe20000000800 */
[----:B------:R-:W-:Y:S01]  /*ec10*/  @!PT LDS RZ, [RZ] ;  /* 0x00000000fffff984 */ /* 0x000fe20000000800 */
[----:B------:R0:W-:Y:S01]  /*ec20*/  @!P2 LDGSTS.E.BYPASS.LTC128B.128 [R21+0x18c00], desc[UR36][R2.64], !P0 ;  /* 0x18c000000215afae */ /* 0x0001e2000c101d64 */
[----:B------:R-:W-:Y:S01]  /*ec30*/  ISETP.GE.AND P2, PT, R8, R5, PT ;  /* 0x000000050800720c */ /* 0x000fe20003f46270 */
[----:B------:R-:W-:-:S12]  /*ec40*/  VIADD R8, R6, 0x30 ;  /* 0x0000003006087836 */ /* 0x000fd80000000000 */
[----:B0-----:R-:W-:Y:S05]  /*ec50*/  WARPSYNC.COLLECTIVE R15, `(.L_x_9318) ;  /* 0x000000000f087348 */ /* 0x001fea0003c00000 */
[----:B------:R1:W2:Y:S02]  /*ec60*/  SHFL.IDX P6, R14, R13, R12, R11 ;  /* 0x0000000c0d0e7389 */ /* 0x0002a400000c000b */
[----:B012---:R-:W-:Y:S01]  /*ec70*/  ENDCOLLECTIVE ;  /* 0x000000000000791b */ /* 0x007fe20003800000 */
.L_x_9318:
[----:B------:R-:W-:Y:S02]  /*ec80*/  @!P2 LEA R21, R28, UR42, 0x1 ;  /* 0x0000002a1c15ac11 */ /* 0x000fe4000f8e08ff */
[----:B------:R-:W-:Y:S01]  /*ec90*/  @P2 LOP3.LUT R16, R16, 0x400, RZ, 0xfc, !PT ;  /* 0x0000040010102812 */ /* 0x000fe200078efcff */
[----:B------:R-:W-:-:S03]  /*eca0*/  IMAD.MOV.U32 R13, RZ, RZ, R0 ;  /* 0x000000ffff0d7224 */ /* 0x000fc600078e0000 */
[----:B------:R-:W-:Y:S01]  /*ecb0*/  LOP3.LUT R16, R16, 0xfffffdff, RZ, 0xc0, !PT ;  /* 0xfffffdff10107812 */ /* 0x000fe200078ec0ff */
[----:B------:R-:W-:-:S07]  /*ecc0*/  IMAD.MOV.U32 R20, RZ, RZ, R14 ;  /* 0x000000ffff147224 */ /* 0x000fce00078e000e */
[----:B------:R-:W-:Y:S05]  /*ecd0*/  WARPSYNC.COLLECTIVE R15, `(.L_x_9319) ;  /* 0x000000000f087348 */ /* 0x000fea0003c00000 */
[----:B------:R0:W1:Y:S02]  /*ece0*/  SHFL.IDX P6, R14, R13, R12, R11 ;  /* 0x0000000c0d0e7389 */ /* 0x00006400000c000b */
[----:B01----:R-:W-:Y:S01]  /*ecf0*/  ENDCOLLECTIVE ;  /* 0x000000000000791b */ /* 0x003fe20003800000 */
.L_x_9319:
[----:B------:R-:W-:Y:S01]  /*ed00*/  MOV R13, R4 ;  /* 0x00000004000d7202 */ /* 0x000fe20000000f00 */
[----:B------:R-:W-:Y:S01]  /*ed10*/  IMAD.MOV.U32 R12, RZ, RZ, 0x3 ;  /* 0x00000003ff0c7424 */ /* 0x000fe200078e00ff */
[----:B------:R-:W-:-:S04]  /*ed20*/  @!P2 LEA R15, P1, R22, R14, 0x1 ;  /* 0x0000000e160fa211 */ /* 0x000fc800078208ff */
[----:B------:R-:W-:Y:S01]  /*ed30*/  @!P2 IADD3.X R20, RZ, R20, RZ, P1, !PT ;  /* 0x00000014ff14a210 */ /* 0x000fe20000ffe4ff */
[----:B------:R-:W-:Y:S02]  /*ed40*/  @!P2 IMAD.MOV.U32 R2, RZ, RZ, R15 ;  /* 0x000000ffff02a224 */ /* 0x000fe400078e000f */
[----:B------:R-:W-:Y:S02]  /*ed50*/  IMAD.MOV.U32 R15, RZ, RZ, -0x1 ;  /* 0xffffffffff0f7424 */ /* 0x000fe400078e00ff */
[----:B------:R-:W-:-:S07]  /*ed60*/  @!P2 IMAD.MOV.U32 R3, RZ, RZ, R20 ;  /* 0x000000ffff03a224 */ /* 0x000fce00078e0014 */
[----:B------:R-:W-:Y:S05]  /*ed70*/  WARPSYNC.COLLECTIVE R15, `(.L_x_9320) ;  /* 0x000000000f087348 */ /* 0x000fea0003c00000 */
[----:B------:R0:W1:Y:S02]  /*ed80*/  SHFL.IDX P6, R14, R13, R12, R11 ;  /* 0x0000000c0d0e7389 */ /* 0x00006400000c000b */
[----:B01----:R-:W-:Y:S01]  /*ed90*/  ENDCOLLECTIVE ;  /* 0x000000000000791b */ /* 0x003fe20003800000 */
.L_x_9320:
[----:B------:R-:W-:Y:S01]  /*eda0*/  @!PT LDS RZ, [RZ] ;  /* 0x00000000fffff984 */ /* 0x000fe20000000800 */
[----:B------:R-:W-:Y:S01]  /*edb0*/  @!PT LDS RZ, [RZ] ;  /* 0x00000000fffff984 */ /* 0x000fe20000000800 */
[----:B------:R-:W-:Y:S01]  /*edc0*/  @!PT LDS RZ, [RZ] ;  /* 0x00000000fffff984 */ /* 0x000fe20000000800 */
[----:B------:R0:W-:Y:S01]  /*edd0*/  @!P2 LDGSTS.E.BYPASS.LTC128B.128 [R21+0x19400], desc[UR36][R2.64], !P0 ;  /* 0x194000000215afae */ /* 0x0001e2000c101d64 */
[----:B------:R-:W-:Y:S02]  /*ede0*/  ISETP.GE.AND P2, PT, R8, R5, PT ;  /* 0x000000050800720c */ /* 0x000fe40003f46270 */
[----:B------:R-:W-:Y:S02]  /*edf0*/  IADD3 R8, R6, 0x40, RZ ;  /* 0x0000004006087810 */ /* 0x000fe40007ffe0ff */
[----:B------:R-:W-:-:S09]  /*ee00*/  MOV R13, R0 ;  /* 0x00000000000d7202 */ /* 0x000fd20000000f00 */
[----:B------:R-:W-:-:S04]  /*ee10*/  @P2 LOP3.LUT R16, R16, 0x200, RZ, 0xfc, !PT ;  /* 0x0000020010102812 */ /* 0x000fc800078efcff */
[----:B------:R-:W-:Y:S01]  /*ee20*/  LOP3.LUT R16, R16, 0xfffffeff, RZ, 0xc0, !PT ;  /* 0xfffffeff10107812 */ /* 0x000fe200078ec0ff */
[----:B0-----:R-:W-:-:S07]  /*ee30*/  IMAD.MOV.U32 R7, RZ, RZ, R14 ;  /* 0x000000ffff077224 */ /* 0x001fce00078e000e */
[----:B------:R-:W-:Y:S05]  /*ee40*/  WARPSYNC.COLLECTIVE R15, `(.L_x_9321) ;  /* 0x000000000f087348 */ /* 0x000fea0003c00000 */
[----:B------:R0:W1:Y:S02]  /*ee50*/  SHFL.IDX P6, R14, R13, R12, R11 ;  /* 0x0000000c0d0e7389 */ /* 0x00006400000c000b */
[----:B01----:R-:W-:Y:S01]  /*ee60*/  ENDCOLLECTIVE ;  /* 0x000000000000791b */ /* 0x003fe20003800000 */
.L_x_9321:
[----:B------:R-:W-:Y:S01]  /*ee70*/  @!P2 LEA R15, R28, UR42, 0x1 ;  /* 0x0000002a1c0fac11 */ /* 0x000fe2000f8e08ff */
[----:B------:R-:W-:Y:S01]  /*ee80*/  IMAD.MOV.U32 R12, RZ, RZ, 0x4 ;  /* 0x00000004ff0c7424 */ /* 0x000fe200078e00ff */
        /* <DEDUP_REMOVED lines=10> */
[----:B0-----:R-:W-:-:S12]  /*ef30*/  IMAD.MOV.U32 R15, RZ, RZ, -0x1 ;  /* 0xffffffffff0f7424 */ /* 0x001fd800078e00ff */
[----:B------:R-:W-:Y:S02]  /*ef40*/  @!P2 LEA R20, R28, UR42, 0x1 ;  /* 0x0000002a1c14ac11 */ /* 0x000fe4000f8e08ff */
[----:B------:R-:W-:-:S07]  /*ef50*/  @P2 LOP3.LUT R16, R16, 0x100, RZ, 0xfc, !PT ;  /* 0x0000010010102812 */ /* 0x000fce00078efcff */
[----:B------:R-:W-:Y:S05]  /*ef60*/  WARPSYNC.COLLECTIVE R15, `(.L_x_9322) ;  /* 0x000000000f087348 */ /* 0x000fea0003c00000 */
[----:B------:R0:W1:Y:S02]  /*ef70*/  SHFL.IDX P6, R14, R13, R12, R11 ;  /* 0x0000000c0d0e7389 */ /* 0x00006400000c000b */
[----:B01----:R-:W-:Y:S01]  /*ef80*/  ENDCOLLECTIVE ;  /* 0x000000000000791b */ /* 0x003fe20003800000 */
.L_x_9322:
[----:B------:R-:W-:Y:S01]  /*ef90*/  LOP3.LUT R16, R16, 0xffffff7f, RZ, 0xc0, !PT ;  /* 0xffffff7f10107812 */ /* 0x000fe200078ec0ff */
[----:B------:R-:W-:Y:S01]  /*efa0*/  IMAD.MOV.U32 R13, RZ, RZ, R0 ;  /* 0x000000ffff0d7224 */ /* 0x000fe200078e0000 */
[----:B------:R-:W-:-:S07]  /*efb0*/  MOV R8, R14 ;  /* 0x0000000e00087202 */ /* 0x000fce0000000f00 */
[----:B------:R-:W-:Y:S05]  /*efc0*/  WARPSYNC.COLLECTIVE R15, `(.L_x_9323) ;  /* 0x000000000f087348 */ /* 0x000fea0003c00000 */
[----:B------:R0:W1:Y:S02]  /*efd0*/  SHFL.IDX P6, R14, R13, R12, R11 ;  /* 0x0000000c0d0e7389 */ /* 0x00006400000c000b */
[----:B01----:R-:W-:Y:S01]  /*efe0*/  ENDCOLLECTIVE ;  /* 0x000000000000791b */ /* 0x003fe20003800000 */
.L_x_9323:
[----:B------:R-:W-:Y:S01]  /*eff0*/  IMAD.MOV.U32 R13, RZ, RZ, R4 ;  /* 0x000000ffff0d7224 */ /* 0x000fe200078e0004 */
[----:B------:R-:W-:Y:S01]  /*f000*/  MOV R12, 0x5 ;  /* 0x00000005000c7802 */ /* 0x000fe20000000f00 */
[----:B------:R-:W-:-:S07]  /*f010*/  IMAD.MOV.U32 R7, RZ, RZ, R14 ;  /* 0x000000ffff077224 */ /* 0x000fce00078e000e */
[----:B------:R-:W-:Y:S05]  /*f020*/  WARPSYNC.COLLECTIVE R15, `(.L_x_9324) ;  /* 0x000000000f087348 */ /* 0x000fea0003c00000 */
[----:B------:R0:W1:Y:S02]  /*f030*/  SHFL.IDX P6, R14, R13, R12, R11 ;  /* 0x0000000c0d0e7389 */ /* 0x00006400000c000b */
[----:B01----:R-:W-:Y:S01]  /*f040*/  ENDCOLLECTIVE ;  /* 0x000000000000791b */ /* 0x003fe20003800000 */
.L_x_9324:
[----:B------:R-:W-:-:S04]  /*f050*/  @!P2 LEA R7, P1, R22, R7, 0x1 ;  /* 0x000000071607a211 */ /* 0x000fc800078208ff */
[----:B------:R-:W-:Y:S01]  /*f060*/  @!P2 MOV R2, R7 ;  /* 0x000000070002a202 */ /* 0x000fe20000000f00 */
[----:B------:R-:W-:-:S04]  /*f070*/  @!P2 IMAD.X R8, RZ, RZ, R8, P1 ;  /* 0x000000ffff08a224 */ /* 0x000fc800008e0608 */
[----:B------:R-:W-:Y:S02]  /*f080*/  @!P2 IMAD.MOV.U32 R3, RZ, RZ, R8 ;  /* 0x000000ffff03a224 */ /* 0x000fe400078e0008 */
[----:B------:R-:W-:Y:S02]  /*f090*/  IMAD.MOV.U32 R13, RZ, RZ, R0 ;  /* 0x000000ffff0d7224 */ /* 0x000fe400078e0000 */
[----:B------:R-:W-:Y:S01]  /*f0a0*/  VIADD R8, R6, 0x50 ;  /* 0x0000005006087836 */ /* 0x000fe20000000000 */
[----:B------:R-:W-:Y:S01]  /*f0b0*/  @!PT LDS RZ, [RZ] ;  /* 0x00000000fffff984 */ /* 0x000fe20000000800 */
[----:B------:R-:W-:Y:S01]  /*f0c0*/  @!PT LDS RZ, [RZ] ;  /* 0x00000000fffff984 */ /* 0x000fe20000000800 */
[----:B------:R-:W-:Y:S01]  /*f0d0*/  @!PT LDS RZ, [RZ] ;  /* 0x00000000fffff984 */ /* 0x000fe20000000800 */
[----:B------:R0:W-:Y:S04]  /*f0e0*/  @!P2 LDGSTS.E.BYPASS.LTC128B.128 [R20+0x1a400], desc[UR36][R2.64], !P0 ;  /* 0x1a4000000214afae */ /* 0x0001e8000c101d64 */
[----:B------:R-:W-:Y:S02]  /*f0f0*/  ISETP.GE.AND P2, PT, R8, R5, PT ;  /* 0x000000050800720c */ /* 0x000fe40003f46270 */
[----:B------:R-:W-:Y:S01]  /*f100*/  IADD3 R8, R6, 0x60, RZ ;  /* 0x0000006006087810 */ /* 0x000fe20007ffe0ff */
[----:B------:R-:W-:-:S10]  /*f110*/  IMAD.MOV.U32 R10, RZ, RZ, R14 ;  /* 0x000000ffff0a7224 */ /* 0x000fd400078e000e */
[----:B0-----:R-:W-:Y:S05]  /*f120*/  WARPSYNC.COLLECTIVE R15, `(.L_x_9325) ;  /* 0x000000000f087348 */ /* 0x001fea0003c00000 */
[----:B------:R1:W2:Y:S02]  /*f130*/  SHFL.IDX P6, R14, R13, R12, R11 ;  /* 0x0000000c0d0e7389 */ /* 0x0002a400000c000b */
[----:B012---:R-:W-:Y:S01]  /*f140*/  ENDCOLLECTIVE ;  /* 0x000000000000791b */ /* 0x007fe20003800000 */
.L_x_9325:
[----:B------:R-:W-:Y:S02]  /*f150*/  @!P2 LEA R7, R28, UR42, 0x1 ;  /* 0x0000002a1c07ac11 */ /* 0x000fe4000f8e08ff */
[----:B------:R-:W-:Y:S01]  /*f160*/  @P2 LOP3.LUT R16, R16, 0x80, RZ, 0xfc, !PT ;  /* 0x0000008010102812 */ /* 0x000fe200078efcff */
[----:B------:R-:W-:Y:S01]  /*f170*/  IMAD.MOV.U32 R13, RZ, RZ, R4 ;  /* 0x000000ffff0d7224 */ /* 0x000fe200078e0004 */
[----:B------:R-:W-:Y:S02]  /*f180*/  MOV R12, 0x6 ;  /* 0x00000006000c7802 */ /* 0x000fe40000000f00 */
[----:B------:R-:W-:Y:S01]  /*f190*/  LOP3.LUT R16, R16, 0xffffffbf, RZ, 0xc0, !PT ;  /* 0xffffffbf10107812 */ /* 0x000fe200078ec0ff */
[----:B------:R-:W-:-:S07]  /*f1a0*/  IMAD.MOV.U32 R9, RZ, RZ, R14 ;  /* 0x000000ffff097224 */ /* 0x000fce00078e000e */
[----:B------:R-:W-:Y:S05]  /*f1b0*/  WARPSYNC.COLLECTIVE R15, `(.L_x_9326) ;  /* 0x000000000f087348 */ /* 0x000fea0003c00000 */
[----:B------:R0:W1:Y:S02]  /*f1c0*/  SHFL.IDX P6, R14, R13, R12, R11 ;  /* 0x0000000c0d0e7389 */ /* 0x00006400000c000b */
[----:B01----:R-:W-:Y:S01]  /*f1d0*/  ENDCOLLECTIVE ;  /* 0x000000000000791b */ /* 0x003fe20003800000 */
.L_x_9326:
[----:B------:R-:W-:-:S04]  /*f1e0*/  @!P2 LEA R9, P1, R22, R9, 0x1 ;  /* 0x000000091609a211 */ /* 0x000fc800078208ff */
[----:B------:R-:W-:Y:S01]  /*f1f0*/  @!P2 IADD3.X R10, RZ, R10, RZ, P1, !PT ;  /* 0x0000000aff0aa210 */ /* 0x000fe20000ffe4ff */
[----:B------:R-:W-:-:S04]  /*f200*/  @!P2 IMAD.MOV.U32 R2, RZ, RZ, R9 ;  /* 0x000000ffff02a224 */ /* 0x000fc800078e0009 */
        /* <DEDUP_REMOVED lines=11> */
.L_x_9327:
[----:B------:R-:W-:Y:S02]  /*f2c0*/  @!P2 LEA R9, R28, UR42, 0x1 ;  /* 0x0000002a1c09ac11 */ /* 0x000fe4000f8e08ff */
[----:B------:R-:W-:Y:S02]  /*f2d0*/  @P2 LOP3.LUT R16, R16, 0x40, RZ, 0xfc, !PT ;  /* 0x0000004010102812 */ /* 0x000fe400078efcff */
[----:B------:R-:W-:Y:S01]  /*f2e0*/  MOV R13, R4 ;  /* 0x00000004000d7202 */ /* 0x000fe20000000f00 */
[----:B------:R-:W-:-:S05]  /*f2f0*/  IMAD.MOV.U32 R11, RZ, RZ, R14 ;  /* 0x000000ffff0b7224 */ /* 0x000fca00078e000e */
[----:B------:R-:W-:-:S05]  /*f300*/  @!P2 LEA R11, P1, R22, R11, 0x1 ;  /* 0x0000000b160ba211 */ /* 0x000fca00078208ff */
[----:B------:R-:W-:Y:S02]  /*f310*/  @!P2 IMAD.X R12, RZ, RZ, R2, P1 ;  /* 0x000000ffff0ca224 */ /* 0x000fe400008e0602 */
[----:B------:R-:W-:Y:S02]  /*f320*/  @!P2 IMAD.MOV.U32 R2, RZ, RZ, R11 ;  /* 0x000000ffff02a224 */ /* 0x000fe400078e000b */
[----:B------:R-:W-:Y:S02]  /*f330*/  @!P2 IMAD.MOV.U32 R3, RZ, RZ, R12 ;  /* 0x000000ffff03a224 */ /* 0x000fe400078e000c */
[----:B------:R-:W-:Y:S02]  /*f340*/  IMAD.MOV.U32 R12, RZ, RZ, 0x7 ;  /* 0x00000007ff0c7424 */ /* 0x000fe400078e00ff */
[----:B------:R-:W-:Y:S01]  /*f350*/  IMAD.MOV.U32 R11, RZ, RZ, 0x181f ;  /* 0x0000181fff0b7424 */ /* 0x000fe200078e00ff */
[----:B------:R-:W-:Y:S01]  /*f360*/  @!PT LDS RZ, [RZ] ;  /* 0x00000000fffff984 */ /* 0x000fe20000000800 */
[----:B------:R-:W-:Y:S01]  /*f370*/  @!PT LDS RZ, [RZ] ;  /* 0x00000000fffff984 */ /* 0x000fe20000000800 */
[----:B------:R-:W-:Y:S01]  /*f380*/  @!PT LDS RZ, [RZ] ;  /* 0x00000000fffff984 */ /* 0x000fe20000000800 */
[----:B------:R0:W-:Y:S06]  /*f390*/  @!P2 LDGSTS.E.BYPASS.LTC128B.128 [R9+0x1b400], desc[UR36][R2.64], !P0 ;  /* 0x1b4000000209afae */ /* 0x0001ec000c101d64 */
[----:B0-----:R-:W-:Y:S05]  /*f3a0*/  WARPSYNC.COLLECTIVE R15, `(.L_x_9328) ;  /* 0x000000000f087348 */ /* 0x001fea0003c00000 */
[----:B------:R1:W2:Y:S02]  /*f3b0*/  SHFL.IDX P6, R14, R13, R12, R11 ;  /* 0x0000000c0d0e7389 */ /* 0x0002a400000c000b */
[----:B012---:R-:W-:Y:S01]  /*f3c0*/  ENDCOLLECTIVE ;  /* 0x000000000000791b */ /* 0x007fe20003800000 */
.L_x_9328:
[----:B------:R-:W-:Y:S01]  /*f3d0*/  MOV R13, R0 ;  /* 0x00000000000d7202 */ /* 0x000fe20000000f00 */
[----:B------:R-:W-:-:S07]  /*f3e0*/  IMAD.MOV.U32 R4, RZ, RZ, R14 ;  /* 0x000000ffff047224 */ /* 0x000fce00078e000e */
[----:B------:R-:W-:Y:S05]  /*f3f0*/  WARPSYNC.COLLECTIVE R15, `(.L_x_9329) ;  /* 0x000000000f087348 */ /* 0x000fea0003c00000 */
[----:B------:R0:W1:Y:S02]  /*f400*/  SHFL.IDX P6, R14, R13, R12, R11 ;  /* 0x0000000c0d0e7389 */ /* 0x00006400000c000b */
[----:B01----:R-:W-:Y:S01]  /*f410*/  ENDCOLLECTIVE ;  /* 0x000000000000791b */ /* 0x003fe20003800000 */
.L_x_9329:
[----:B------:R-:W-:Y:S05]  /*f420*/  BRA `(.L_x_9330) ;  /* 0xffffffc4001c7947 */ /* 0x000fea000383ffff */
.L_x_9260:
        /* <DEDUP_REMOVED lines=8> */
.L_x_9332:
[----:B------:R-:W-:Y:S05]  /*f4b0*/  BSYNC B0 ;  /* 0x0000000000007941 */ /* 0x000fea0003800000 */
.L_x_9331:
[----:B------:R-:W-:Y:S01]  /*f4c0*/  IMAD.MOV.U32 R13, RZ, RZ, R0 ;  /* 0x000000ffff0d7224 */ /* 0x000fe200078e0000 */
[----:B------:R-:W-:Y:S01]  /*f4d0*/  MOV R11, 0x181f ;  /* 0x0000181f000b7802 */ /* 0x000fe20000000f00 */
[----:B------:R-:W-:Y:S01]  /*f4e0*/  IMAD.MOV.U32 R12, RZ, RZ, RZ ;  /* 0x000000ffff0c7224 */ /* 0x000fe200078e00ff */
[----:B------:R-:W-:Y:S01]  /*f4f0*/  LOP3.LUT P5, RZ, R16, 0x1000, RZ, 0xc0, !PT ;  /* 0x0000100010ff7812 */ /* 0x000fe200078ac0ff */
[----:B------:R-:W-:Y:S02]  /*f500*/  IMAD.MOV.U32 R15, RZ, RZ, -0x1 ;  /* 0xffffffffff0f7424 */ /* 0x000fe400078e00ff */
[----:B------:R-:W-:-:S10]  /*f510*/  IMAD.MOV.U32 R2, RZ, RZ, R14 ;  /* 0x000000ffff027224 */ /* 0x000fd400078e000e */
[----:B------:R-:W-:Y:S05]  /*f520*/  WARPSYNC.COLLECTIVE R15, `(.L_x_9333) ;  /* 0x000000000f087348 */ /* 0x000fea0003c00000 */
[----:B------:R0:W1:Y:S02]  /*f530*/  SHFL.IDX P6, R14, R13, R12, R11 ;  /* 0x0000000c0d0e7389 */ /* 0x00006400000c000b */
[----:B01----:R-:W-:Y:S01]  /*f540*/  ENDCOLLECTIVE ;  /* 0x000000000000791b */ /* 0x003fe20003800000 */
.L_x_9333:
[----:B------:R-:W-:Y:S02]  /*f550*/  @!P5 LEA R7, R28, UR42, 0x1 ;  /* 0x0000002a1c07dc11 */ /* 0x000fe4000f8e08ff */
[----:B------:R-:W-:Y:S01]  /*f560*/  MOV R13, R4 ;  /* 0x00000004000d7202 */ /* 0x000fe20000000f00 */
[----:B------:R-:W-:Y:S01]  /*f570*/  IMAD.MOV.U32 R12, RZ, RZ, 0x1 ;  /* 0x00000001ff0c7424 */ /* 0x000fe200078e00ff */
[----:B------:R-:W-:-:S05]  /*f580*/  @!P5 LEA R14, P0, R22, R14, 0x1 ;  /* 0x0000000e160ed211 */ /* 0x000fca00078008ff */
[----:B------:R-:W-:Y:S02]  /*f590*/  @!P5 IMAD.X R3, RZ, RZ, R2, P0 ;  /* 0x000000ffff03d224 */ /* 0x000fe400000e0602 */
[----:B------:R-:W-:-:S07]  /*f5a0*/  @!P5 IMAD.MOV.U32 R2, RZ, RZ, R14 ;  /* 0x000000ffff02d224 */ /* 0x000fce00078e000e */
[----:B------:R-:W-:Y:S05]  /*f5b0*/  WARPSYNC.COLLECTIVE R15, `(.L_x_9334) ;  /* 0x000000000f087348 */ /* 0x000fea0003c00000 */
[----:B------:R0:W1:Y:S02]  /*f5c0*/  SHFL.IDX P6, R14, R13, R12, R11 ;  /* 0x0000000c0d0e7389 */ /* 0x00006400000c000b */
[----:B01----:R-:W-:Y:S01]  /*f5d0*/  ENDCOLLECTIVE ;  /* 0x000000000000791b */ /* 0x003fe20003800000 */
.L_x_9334:
[----:B------:R-:W-:Y:S01]  /*f5e0*/  @!PT LDS RZ, [RZ] ;  /* 0x00000000fffff984 */ /* 0x000fe20000000800 */
[----:B------:R-:W-:Y:S01]  /*f5f0*/  @!PT LDS RZ, [RZ] ;  /* 0x00000000fffff984 */ /* 0x000fe20000000800 */
[----:B------:R-:W-:Y:S01]  /*f600*/  @!PT LDS RZ, [RZ] ;  /* 0x00000000fffff984 */ /* 0x000fe20000000800 */
[----:B------:R0:W-:Y:S04]  /*f610*/  @!P5 LDGSTS.E.BYPASS.LTC128B.128 [R7+0x22400], desc[UR36][R2.64], !P4 ;  /* 0x224000000207dfae */ /* 0x0001e8000e101d64 */
[----:B------:R0:W-:Y:S04]  /*f620*/  @!P5 LDGSTS.E.BYPASS.LTC128B.128 [R7+0x26400], desc[UR36][R2.64+0x80], !P3 ;  /* 0x264000800207dfae */ /* 0x0001e8000d901d64 */
[----:B------:R0:W-:Y:S01]  /*f630*/  @!P5 LDGSTS.E.BYPASS.LTC128B.128 [R7+0x2a400], desc[UR36][R2.64+0x100], !P2 ;  /* 0x2a4001000207dfae */ /* 0x0001e2000d101d64 */
[----:B------:R-:W-:-:S03]  /*f640*/  IMAD.MOV.U32 R13, RZ, RZ, R0 ;  /* 0x000000ffff0d7224 */ /* 0x000fc600078e0000 */
[----:B------:R0:W-:Y:S01]  /*f650*/  @!P5 LDGSTS.E.BYPASS.LTC128B.128 [R7+0x2e400], desc[UR36][R2.64+0x180], !P1 ;  /* 0x2e4001800207dfae */ /* 0x0001e2000c901d64 */
[----:B------:R-:W-:Y:S01]  /*f660*/  LOP3.LUT P5, RZ, R16, 0x400, RZ, 0xc0, !PT ;  /* 0x0000040010ff7812 */ /* 0x000fe200078ac0ff */
[----:B------:R-:W-:-:S12]  /*f670*/  IMAD.MOV.U32 R5, RZ, RZ, R14 ;  /* 0x000000ffff057224 */ /* 0x000fd800078e000e */
[----:B0-----:R-:W-:Y:S05]  /*f680*/  WARPSYNC.COLLECTIVE R15, `(.L_x_9335) ;  /* 0x000000000f087348 */ /* 0x001fea0003c00000 */
[----:B------:R1:W2:Y:S02]  /*f690*/  SHFL.IDX P6, R14, R13, R12, R11 ;  /* 0x0000000c0d0e7389 */ /* 0x0002a400000c000b */
[----:B012---:R-:W-:Y:S01]  /*f6a0*/  ENDCOLLECTIVE ;  /* 0x000000000000791b */ /* 0x007fe20003800000 */
.L_x_9335:
[----:B------:R-:W-:Y:S01]  /*f6b0*/  @!P5 LEA R7, R28, UR42, 0x1 ;  /* 0x0000002a1c07dc11 */ /* 0x000fe2000f8e08ff */
[----:B------:R-:W-:Y:S01]  /*f6c0*/  IMAD.MOV.U32 R13, RZ, RZ, R4 ;  /* 0x000000ffff0d7224 */ /* 0x000fe200078e0004 */
[----:B------:R-:W-:Y:S02]  /*f6d0*/  MOV R12, 0x2 ;  /* 0x00000002000c7802 */ /* 0x000fe40000000f00 */
[----:B------:R-:W-:-:S13]  /*f6e0*/  LOP3.LUT P6, RZ, R16, 0x800, RZ, 0xc0, !PT ;  /* 0x0000080010ff7812 */ /* 0x000fda00078cc0ff */
[----:B------:R-:W-:Y:S02]  /*f6f0*/  @!P6 LEA R14, P0, R22, R14, 0x1 ;  /* 0x0000000e160ee211 */ /* 0x000fe400078008ff */
[----:B------:R-:W-:Y:S02]  /*f700*/  @!P6 LEA R9, R28, UR42, 0x1 ;  /* 0x0000002a1c09ec11 */ /* 0x000fe4000f8e08ff */
[----:B------:R-:W-:Y:S01]  /*f710*/  @!P6 IADD3.X R5, RZ, R5, RZ, P0, !PT ;  /* 0x00000005ff05e210 */ /* 0x000fe200007fe4ff */
[----:B------:R-:W-:-:S04]  /*f720*/  @!P6 IMAD.MOV.U32 R2, RZ, RZ, R14 ;  /* 0x000000ffff02e224 */ /* 0x000fc800078e000e */
[----:B------:R-:W-:-:S05]  /*f730*/  @!P6 IMAD.MOV.U32 R3, RZ, RZ, R5 ;  /* 0x000000ffff03e224 */ /* 0x000fca00078e0005 */
[----:B------:R-:W-:Y:S01]  /*f740*/  @!PT LDS RZ, [RZ] ;  /* 0x00000000fffff984 */ /* 0x000fe20000000800 */
[----:B------:R-:W-:Y:S01]  /*f750*/  @!PT LDS RZ, [RZ] ;  /* 0x00000000fffff984 */ /* 0x000fe20000000800 */
[----:B------:R-:W-:Y:S01]  /*f760*/  @!PT LDS RZ, [RZ] ;  /* 0x00000000fffff984 */ /* 0x000fe20000000800 */
[----:B------:R0:W-:Y:S04]  /*f770*/  @!P6 LDGSTS.E.BYPASS.LTC128B.128 [R9+0x22c00], desc[UR36][R2.64], !P4 ;  /* 0x22c000000209efae */ /* 0x0001e8000e101d64 */
[----:B------:R0:W-:Y:S04]  /*f780*/  @!P6 LDGSTS.E.BYPASS.LTC128B.128 [R9+0x26c00], desc[UR36][R2.64+0x80], !P3 ;  /* 0x26c000800209efae */ /* 0x0001e8000d901d64 */
[----:B------:R0:W-:Y:S04]  /*f790*/  @!P6 LDGSTS.E.BYPASS.LTC128B.128 [R9+0x2ac00], desc[UR36][R2.64+0x100], !P2 ;  /* 0x2ac001000209efae */ /* 0x0001e8000d101d64 */
[----:B------:R0:W-:Y:S02]  /*f7a0*/  @!P6 LDGSTS.E.BYPASS.LTC128B.128 [R9+0x2ec00], desc[UR36][R2.64+0x180], !P1 ;  /* 0x2ec001800209efae */ /* 0x0001e4000c901d64 */
[----:B0-----:R-:W-:Y:S05]  /*f7b0*/  WARPSYNC.COLLECTIVE R15, `(.L_x_9336) ;  /* 0x000000000f087348 */ /* 0x001fea0003c00000 */
[----:B------:R1:W2:Y:S02]  /*f7c0*/  SHFL.IDX P6, R14, R13, R12, R11 ;  /* 0x0000000c0d0e7389 */ /* 0x0002a400000c000b */
[----:B012---:R-:W-:Y:S01]  /*f7d0*/  ENDCOLLECTIVE ;  /* 0x000000000000791b */ /* 0x007fe20003800000 */
.L_x_9336:
[----:B------:R-:W-:Y:S02]  /*f7e0*/  IMAD.MOV.U32 R13, RZ, RZ, R0 ;  /* 0x000000ffff0d7224 */ /* 0x000fe400078e0000 */
[----:B------:R-:W-:-:S07]  /*f7f0*/  IMAD.MOV.U32 R5, RZ, RZ, R14 ;  /* 0x000000ffff057224 */ /* 0x000fce00078e000e */
[----:B------:R-:W-:Y:S05]  /*f800*/  WARPSYNC.COLLECTIVE R15, `(.L_x_9337) ;  /* 0x000000000f087348 */ /* 0x000fea0003c00000 */
[----:B------:R0:W1:Y:S02]  /*f810*/  SHFL.IDX P6, R14, R13, R12, R11 ;  /* 0x0000000c0d0e7389 */ /* 0x00006400000c000b */
[----:B01----:R-:W-:Y:S01]  /*f820*/  ENDCOLLECTIVE ;  /* 0x000000000000791b */ /* 0x003fe20003800000 */
.L_x_9337:
[----:B------:R-:W-:Y:S02]  /*f830*/  IMAD.MOV.U32 R13, RZ, RZ, R4 ;  /* 0x000000ffff0d7224 */ /* 0x000fe400078e0004 */
[----:B------:R-:W-:Y:S01]  /*f840*/  IMAD.MOV.U32 R12, RZ, RZ, 0x3 ;  /* 0x00000003ff0c7424 */ /* 0x000fe200078e00ff */
[----:B------:R-:W-:-:S04]  /*f850*/  @!P5 LEA R14, P0, R22, R14, 0x1 ;  /* 0x0000000e160ed211 */ /* 0x000fc800078008ff */
[----:B------:R-:W-:Y:S01]  /*f860*/  @!P5 MOV R2, R14 ;  /* 0x0000000e0002d202 */ /* 0x000fe20000000f00 */
[----:B------:R-:W-:-:S08]  /*f870*/  @!P5 IMAD.X R5, RZ, RZ, R5, P0 ;  /* 0x000000ffff05d224 */ /* 0x000fd000000e0605 */
[----:B------:R-:W-:Y:S05]  /*f880*/  WARPSYNC.COLLECTIVE R15, `(.L_x_9338) ;  /* 0x000000000f087348 */ /* 0x000fea0003c00000 */
[----:B------:R0:W1:Y:S02]  /*f890*/  SHFL.IDX P6, R14, R13, R12, R11 ;  /* 0x0000000c0d0e7389 */ /* 0x00006400000c000b */
[----:B01----:R-:W-:Y:S01]  /*f8a0*/  ENDCOLLECTIVE ;  /* 0x000000000000791b */ /* 0x003fe20003800000 */
.L_x_9338:
[----:B------:R-:W-:-:S05]  /*f8b0*/  @!P5 IMAD.MOV.U32 R3, RZ, RZ, R5 ;  /* 0x000000ffff03d224 */ /* 0x000fca00078e0005 */
[----:B------:R-:W-:Y:S01]  /*f8c0*/  @!PT LDS RZ, [RZ] ;  /* 0x00000000fffff984 */ /* 0x000fe20000000800 */
[----:B------:R-:W-:Y:S01]  /*f8d0*/  @!PT LDS RZ, [RZ] ;  /* 0x00000000fffff984 */ /* 0x000fe20000000800 */
[----:B------:R-:W-:Y:S01]  /*f8e0*/  @!PT LDS RZ, [RZ] ;  /* 0x00000000fffff984 */ /* 0x000fe20000000800 */
[----:B------:R0:W-:Y:S04]  /*f8f0*/  @!P5 LDGSTS.E.BYPASS.LTC128B.128 [R7+0x23400], desc[UR36][R2.64], !P4 ;  /* 0x234000000207dfae */ /* 0x0001e8000e101d64 */
[----:B------:R0:W-:Y:S01]  /*f900*/  @!P5 LDGSTS.E.BYPASS.LTC128B.128 [R7+0x27400], desc[UR36][R2.64+0x80], !P3 ;  /* 0x274000800207dfae */ /* 0x0001e2000d901d64 */
[----:B------:R-:W-:-:S03]  /*f910*/  IMAD.MOV.U32 R13, RZ, RZ, R0 ;  /* 0x000000ffff0d7224 */ /* 0x000fc600078e0000 */
[----:B------:R0:W-:Y:S04]  /*f920*/  @!P5 LDGSTS.E.BYPASS.LTC128B.128 [R7+0x2b400], desc[UR36][R2.64+0x100], !P2 ;  /* 0x2b4001000207dfae */ /* 0x0001e8000d101d64 */
[----:B------:R0:W-:Y:S01]  /*f930*/  @!P5 LDGSTS.E.BYPASS.LTC128B.128 [R7+0x2f400], desc[UR36][R2.64+0x180], !P1 ;  /* 0x2f4001800207dfae */ /* 0x0001e2000c901d64 */
[----:B------:R-:W-:Y:S02]  /*f940*/  LOP3.LUT P5, RZ, R16, 0x100, RZ, 0xc0, !PT ;  /* 0x0000010010ff7812 */ /* 0x000fe400078ac0ff */
[----:B------:R-:W-:-:S11]  /*f950*/  MOV R5, R14 ;  /* 0x0000000e00057202 */ /* 0x000fd60000000f00 */
[----:B0-----:R-:W-:Y:S05]  /*f960*/  WARPSYNC.COLLECTIVE R15, `(.L_x_9339) ;  /* 0x000000000f087348 */ /* 0x001fea0003c00000 */
[----:B------:R1:W2:Y:S02]  /*f970*/  SHFL.IDX P6, R14, R13, R12, R11 ;  /* 0x0000000c0d0e7389 */ /* 0x0002a400000c000b */
[----:B012---:R-:W-:Y:S01]  /*f980*/  ENDCOLLECTIVE ;  /* 0x000000000000791b */ /* 0x007fe20003800000 */
.L_x_9339:
[----:B------:R-:W-:Y:S01]  /*f990*/  @!P5 LEA R7, R28, UR42, 0x1 ;  /* 0x0000002a1c07dc11 */ /* 0x000fe2000f8e08ff */
[----:B------:R-:W-:Y:S02]  /*f9a0*/  IMAD.MOV.U32 R13, RZ, RZ, R4 ;  /* 0x000000ffff0d7224 */ /* 0x000fe400078e0004 */
[----:B------:R-:W-:Y:S01]  /*f9b0*/  IMAD.MOV.U32 R12, RZ, RZ, 0x4 ;  /* 0x00000004ff0c7424 */ /* 0x000fe200078e00ff */
[----:B------:R-:W-:-:S13]  /*f9c0*/  LOP3.LUT P6, RZ, R16, 0x200, RZ, 0xc0, !PT ;  /* 0x0000020010ff7812 */ /* 0x000fda00078cc0ff */
[----:B------:R-:W-:Y:S02]  /*f9d0*/  @!P6 LEA R14, P0, R22, R14, 0x1 ;  /* 0x0000000e160ee211 */ /* 0x000fe400078008ff */
[----:B------:R-:W-:-:S03]  /*f9e0*/  @!P6 LEA R9, R28, UR42, 0x1 ;  /* 0x0000002a1c09ec11 */ /* 0x000fc6000f8e08ff */
[----:B------:R-:W-:Y:S02]  /*f9f0*/  @!P6 IMAD.X R5, RZ, RZ, R5, P0 ;  /* 0x000000ffff05e224 */ /* 0x000fe400000e0605 */
[----:B------:R-:W-:-:S03]  /*fa00*/  @!P6 IMAD.MOV.U32 R2, RZ, RZ, R14 ;  /* 0x000000ffff02e224 */ /* 0x000fc600078e000e */
[----:B------:R-:W-:-:S05]  /*fa10*/  @!P6 MOV R3, R5 ;  /* 0x000000050003e202 */ /* 0x000fca0000000f00 */
        /* <DEDUP_REMOVED lines=10> */
.L_x_9340:
[----:B------:R-:W-:Y:S01]  /*fac0*/  MOV R13, R0 ;  /* 0x00000000000d7202 */ /* 0x000fe20000000f00 */
[----:B------:R-:W-:-:S07]  /*fad0*/  IMAD.MOV.U32 R5, RZ, RZ, R14 ;  /* 0x000000ffff057224 */ /* 0x000fce00078e000e */
[----:B------:R-:W-:Y:S05]  /*fae0*/  WARPSYNC.COLLECTIVE R15, `(.L_x_9341) ;  /* 0x000000000f087348 */ /* 0x000fea0003c00000 */
[----:B------:R0:W1:Y:S02]  /*faf0*/  SHFL.IDX P6, R14, R13, R12, R11 ;  /* 0x0000000c0d0e7389 */ /* 0x00006400000c000b */
[----:B01----:R-:W-:Y:S01]  /*fb00*/  ENDCOLLECTIVE ;  /* 0x000000000000791b */ /* 0x003fe20003800000 */
.L_x_9341:
[----:B------:R-:W-:Y:S01]  /*fb10*/  MOV R13, R4 ;  /* 0x00000004000d7202 */ /* 0x000fe20000000f00 */
[----:B------:R-:W-:Y:S01]  /*fb20*/  IMAD.MOV.U32 R12, RZ, RZ, 0x5 ;  /* 0x00000005ff0c7424 */ /* 0x000fe200078e00ff */
[----:B------:R-:W-:-:S05]  /*fb30*/  @!P5 LEA R14, P0, R22, R14, 0x1 ;  /* 0x0000000e160ed211 */ /* 0x000fca00078008ff */
[----:B------:R-:W-:-:S08]  /*fb40*/  @!P5 IMAD.MOV.U32 R2, RZ, RZ, R14 ;  /* 0x000000ffff02d224 */ /* 0x000fd000078e000e */
[----:B------:R-:W-:Y:S05]  /*fb50*/  WARPSYNC.COLLECTIVE R15, `(.L_x_9342) ;  /* 0x000000000f087348 */ /* 0x000fea0003c00000 */
[----:B------:R0:W1:Y:S02]  /*fb60*/  SHFL.IDX P6, R14, R13, R12, R11 ;  /* 0x0000000c0d0e7389 */ /* 0x00006400000c000b */
[----:B01----:R-:W-:Y:S01]  /*fb70*/  ENDCOLLECTIVE ;  /* 0x000000000000791b */ /* 0x003fe20003800000 */
.L_x_9342:
[----:B------:R-:W-:-:S04]  /*fb80*/  @!P5 IMAD.X R5, RZ, RZ, R5, P0 ;  /* 0x000000ffff05d224 */ /* 0x000fc800000e0605 */
[----:B------:R-:W-:-:S05]  /*fb90*/  @!P5 IMAD.MOV.U32 R3, RZ, RZ, R5 ;  /* 0x000000ffff03d224 */ /* 0x000fca00078e0005 */
[----:B------:R-:W-:Y:S01]  /*fba0*/  @!PT LDS RZ, [RZ] ;  /* 0x00000000fffff984 */ /* 0x000fe20000000800 */
[----:B------:R-:W-:Y:S01]  /*fbb0*/  @!PT LDS RZ, [RZ] ;  /* 0x00000000fffff984 */ /* 0x000fe20000000800 */
[----:B------:R-:W-:Y:S01]  /*fbc0*/  @!PT LDS RZ, [RZ] ;  /* 0x00000000fffff984 */ /* 0x000fe20000000800 */
[----:B------:R0:W-:Y:S01]  /*fbd0*/  @!P5 LDGSTS.E.BYPASS.LTC128B.128 [R7+0x24400], desc[UR36][R2.64], !P4 ;  /* 0x244000000207dfae */ /* 0x0001e2000e101d64 */
[----:B------:R-:W-:-:S03]  /*fbe0*/  IMAD.MOV.U32 R13, RZ, RZ, R0 ;  /* 0x000000ffff0d7224 */ /* 0x000fc600078e0000 */
[----:B------:R0:W-:Y:S04]  /*fbf0*/  @!P5 LDGSTS.E.BYPASS.LTC128B.128 [R7+0x28400], desc[UR36][R2.64+0x80], !P3 ;  /* 0x284000800207dfae */ /* 0x0001e8000d901d64 */
[----:B------:R0:W-:Y:S04]  /*fc00*/  @!P5 LDGSTS.E.BYPASS.LTC128B.128 [R7+0x2c400], desc[UR36][R2.64+0x100], !P2 ;  /* 0x2c4001000207dfae */ /* 0x0001e8000d101d64 */
[----:B------:R0:W-:Y:S01]  /*fc10*/  @!P5 LDGSTS.E.BYPASS.LTC128B.128 [R7+0x30400], desc[UR36][R2.64+0x180], !P1 ;  /* 0x304001800207dfae */ /* 0x0001e2000c901d64 */
[----:B------:R-:W-:Y:S01]  /*fc20*/  IMAD.MOV.U32 R5, RZ, RZ, R14 ;  /* 0x000000ffff057224 */ /* 0x000fe200078e000e */
[----:B------:R-:W-:-:S13]  /*fc30*/  LOP3.LUT P5, RZ, R16, 0x40, RZ, 0xc0, !PT ;  /* 0x0000004010ff7812 */ /* 0x000fda00078ac0ff */
[----:B0-----:R-:W-:Y:S05]  /*fc40*/  WARPSYNC.COLLECTIVE R15, `(.L_x_9343) ;  /* 0x000000000f087348 */ /* 0x001fea0003c00000 */
[----:B------:R1:W2:Y:S02]  /*fc50*/  SHFL.IDX P6, R14, R13, R12, R11 ;  /* 0x0000000c0d0e7389 */ /* 0x0002a400000c000b */
[----:B012---:R-:W-:Y:S01]  /*fc60*/  ENDCOLLECTIVE ;  /* 0x000000000000791b */ /* 0x007fe20003800000 */
.L_x_9343:
        /* <DEDUP_REMOVED lines=19> */
.L_x_9344:
[----:B------:R-:W-:Y:S02]  /*fda0*/  IMAD.MOV.U32 R13, RZ, RZ, R0 ;  /* 0x000000ffff0d7224 */ /* 0x000fe400078e0000 */
[----:B------:R-:W-:-:S07]  /*fdb0*/  IMAD.MOV.U32 R5, RZ, RZ, R14 ;  /* 0x000000ffff057224 */ /* 0x000fce00078e000e */
[----:B------:R-:W-:Y:S05]  /*fdc0*/  WARPSYNC.COLLECTIVE R15, `(.L_x_9345) ;  /* 0x000000000f087348 */ /* 0x000fea0003c00000 */
[----:B------:R0:W1:Y:S02]  /*fdd0*/  SHFL.IDX P6, R14, R13, R12, R11 ;  /* 0x0000000c0d0e7389 */ /* 0x00006400000c000b */
[----:B01----:R-:W-:Y:S01]  /*fde0*/  ENDCOLLECTIVE ;  /* 0x000000000000791b */ /* 0x003fe20003800000 */
.L_x_9345:
        /* <DEDUP_REMOVED lines=8> */
.L_x_9346:
        /* <DEDUP_REMOVED lines=9> */
[----:B------:R-:W-:-:S07]  /*ff00*/  MOV R5, R14 ;  /* 0x0000000e00057202 */ /* 0x000fce0000000f00 */
[----:B0-----:R-:W-:Y:S05]  /*ff10*/  WARPSYNC.COLLECTIVE R15, `(.L_x_9347) ;  /* 0x000000000f087348 */ /* 0x001fea0003c00000 */
[----:B------:R1:W2:Y:S02]  /*ff20*/  SHFL.IDX P6, R14, R13, R12, R11 ;  /* 0x0000000c0d0e7389 */ /* 0x0002a400000c000b */
[----:B012---:R-:W-:Y:S01]  /*ff30*/  ENDCOLLECTIVE ;  /* 0x000000000000791b */ /* 0x007fe20003800000 */
.L_x_9347:
[----:B------:R-:W-:Y:S05]  /*ff40*/  BRA `(.L_x_9348) ;  /* 0xffffffc400007947 */ /* 0x000fea000383ffff */
.L_x_9263:
[----:B0--3--:R-:W-:-:S04]  /*ff50*/  IMAD.U32 R3, RZ, RZ, UR42 ;  /* 0x0000002aff037e24 */ /* 0x009fc8000f8e00ff */
[----:B------:R0:W3:Y:S03]  /*ff60*/  SYNCS.PHASECHK.TRANS64.TRYWAIT P0, [R3+URZ+0x32420], R0 ;  /* 0x03242000030075a7 */ /* 0x0000e6000800017f */
[----:B---3--:R-:W-:Y:S05]  /*ff70*/  @!P0 NANOSLEEP.SYNCS 0x989680 ;  /* 0x009896800000895d */ /* 0x008fea0003900000 */
[----:B------:R-:W3:Y:S02]  /*ff80*/  @!P0 SYNCS.PHASECHK.TRANS64 P0, [R3+URZ+0x32420], R0 ;  /* 0x03242000030085a7 */ /* 0x000ee4000800007f */
[----:B---3--:R-:W-:Y:S05]  /*ff90*/  @!P0 BRA `(.L_x_9263) ;  /* 0xfffffffc00ec8947 */ /* 0x008fea000383ffff */
[----:B------:R-:W-:Y:S05]  /*ffa0*/  BRA `(.L_x_9349) ;  /* 0xffffffc400447947 */ /* 0x000fea000383ffff */
.L_x_9265:
[----:B0--3--:R-:W-:-:S04]  /*ffb0*/  IMAD.U32 R3, RZ, RZ, UR42 ;  /* 0x0000002aff037e24 */ /* 0x009fc8000f8e00ff */
[----:B------:R0:W3:Y:S03]  /*ffc0*/  SYNCS.PHASECHK.TRANS64.TRYWAIT P0, [R3+URZ+0x32460], R0 ;  /* 0x03246000030075a7 */ /* 0x0000e6000800017f */
[----:B---3--:R-:W-:Y:S05]  /*ffd0*/  @!P0 NANOSLEEP.SYNCS 0x989680 ;  /* 0x009896800000895d */ /* 0x008fea0003900000 */
[----:B------:R-:W3:Y:S02]  /*ffe0*/  @!P0 SYNCS.PHASECHK.TRANS64 P0, [R3+URZ+0x32460], R0 ;  /* 0x03246000030085a7 */ /* 0x000ee4000800007f */
[----:B---3--:R-:W-:Y:S05]  /*fff0*/  @!P0 BRA `(.L_x_9265) ;  /* 0xfffffffc00ec8947 */ /* 0x008fea000383ffff */
[----:B------:R-:W-:Y:S05]  /*10000*/  BRA `(.L_x_9350) ;  /* 0xffffffc400407947 */ /* 0x000fea000383ffff */
.L_x_9266:
[----:B------:R-:W-:Y:S01]  /*10010*/  BSSY B0, `(.L_x_9351) ;  /* 0x0000008000007945 */ /* 0x000fe20003800000 */
[----:B------:R-:W-:Y:S01]  /*10020*/  MOV R13, R19 ;  /* 0x00000013000d7202 */ /* 0x000fe20000000f00 */
[----:B------:R-:W-:Y:S02]  /*10030*/  IMAD.MOV.U32 R12, RZ, RZ, RZ ;  /* 0x000000ffff0c7224 */ /* 0x000fe400078e00ff */
[----:B------:R-:W-:Y:S02]  /*10040*/  IMAD.MOV.U32 R11, RZ, RZ, 0x181f ;  /* 0x0000181fff0b7424 */ /* 0x000fe400078e00ff */
[----:B------:R-:W-:-:S07]  /*10050*/  IMAD.MOV.U32 R15, RZ, RZ, -0x1 ;  /* 0xffffffffff0f7424 */ /* 0x000fce00078e00ff */
[----:B-1----:R-:W-:Y:S05]  /*10060*/  WARPSYNC.COLLECTIVE R15, `(.L_x_9352) ;  /* 0x000000000f087348 */ /* 0x002fea0003c00000 */
[----:B-1----:R0:W1:Y:S02]  /*10070*/  SHFL.IDX P6, R14, R13, R12, R11 ;  /* 0x0000000c0d0e7389 */ /* 0x00206400000c000b */
[----:B01----:R-:W-:Y:S01]  /*10080*/  ENDCOLLECTIVE ;  /* 0x000000000000791b */ /* 0x003fe20003800000 */
.L_x_9352:
[----:B------:R-:W-:Y:S05]  /*10090*/  BSYNC B0 ;  /* 0x0000000000007941 */ /* 0x000fea0003800000 */
.L_x_9351:
[----:B------:R-:W-:Y:S01]  /*100a0*/  IMAD.MOV.U32 R13, RZ, RZ, R18 ;  /* 0x000000ffff0d7224 */ /* 0x000fe200078e0012 */
[----:B------:R-:W-:Y:S01]  /*100b0*/  MOV R15, 0xffffffff ;  /* 0xffffffff000f7802 */ /* 0x000fe20000000f00 */
[----:B------:R-:W-:Y:S01]  /*100c0*/  IMAD.MOV.U32 R12, RZ, RZ, RZ ;  /* 0x000000ffff0c7224 */ /* 0x000fe200078e00ff */
[----:B------:R-:W-:Y:S01]  /*100d0*/  MOV R3, R14 ;  /* 0x0000000e00037202 */ /* 0x000fe20000000f00 */
[----:B------:R-:W-:Y:S01]  /*100e0*/  IMAD.MOV.U32 R11, RZ, RZ, 0x181f ;  /* 0x0000181fff0b7424 */ /* 0x000fe200078e00ff */
[----:B------:R-:W-:Y:S01]  /*100f0*/  LEA R10, R28, UR42, 0x1 ;  /* 0x0000002a1c0a7c11 */ /* 0x000fe2000f8e08ff */
[----:B------:R-:W-:Y:S01]  /*10100*/  IMAD.SHL.U32 R0, R22, 0x2, RZ ;  /* 0x0000000216007824 */ /* 0x000fe200078e00ff */
[----:B------:R-:W-:Y:S01]  /*10110*/  LOP3.LUT P2, RZ, R5, 0x2, RZ, 0xc0, !PT ;  /* 0x0000000205ff7812 */ /* 0x000fe2000784c0ff */
[----:B------:R-:W-:-:S12]  /*10120*/  IMAD.MOV.U32 R6, RZ, RZ, RZ ;  /* 0x000000ffff067224 */ /* 0x000fd800078e00ff */
[----:B------:R-:W-:Y:S05]  /*10130*/  WARPSYNC.COLLECTIVE R15, `(.L_x_9353) ;  /* 0x000000000f087348 */ /* 0x000fea0003c00000 */
[----:B------:R0:W1:Y:S02]  /*10140*/  SHFL.IDX P6, R14, R13, R12, R11 ;  /* 0x0000000c0d0e7389 */ /* 0x00006400000c000b */
[----:B01----:R-:W-:Y:S01]  /*10150*/  ENDCOLLECTIVE ;  /* 0x000000000000791b */ /* 0x003fe20003800000 */
.L_x_9353:
[----:B------:R-:W-:Y:S02]  /*10160*/  LOP3.LUT P1, RZ, R5, 0x4, RZ, 0xc0, !PT ;  /* 0x0000000405ff7812 */ /* 0x000fe4000782c0ff */
[----:B------:R-:W-:Y:S02]  /*10170*/  IADD3 R31, R10, 0x400, RZ ;  /* 0x000004000a1f7810 */ /* 0x000fe40007ffe0ff */
[----:B------:R-:W-:Y:S01]  /*10180*/  ISETP.LT.OR P3, PT, R17, 0x1, !P1 ;  /* 0x000000011100780c */ /* 0x000fe20004f61670 */
[----:B------:R-:W-:Y:S01]  /*10190*/  IMAD.MOV.U32 R13, RZ, RZ, R19 ;  /* 0x000000ffff0d7224 */ /* 0x000fe200078e0013 */
[----:B------:R-:W-:Y:S02]  /*101a0*/  MOV R12, 0x1 ;  /* 0x00000001000c7802 */ /* 0x000fe40000000f00 */
[----:B------:R-:W-:-:S13]  /*101b0*/  IADD3 R2, P0, R14, R0, RZ ;  /* 0x000000000e027210 */ /* 0x000fda0007f1e0ff */
[----:B------:R-:W-:Y:S05]  /*101c0*/  WARPSYNC.COLLECTIVE R15, `(.L_x_9354) ;  /* 0x000000000f087348 */ /* 0x000fea0003c00000 */
[----:B------:R0:W1:Y:S02]  /*101d0*/  SHFL.IDX P6, R14, R13, R12, R11 ;  /* 0x0000000c0d0e7389 */ /* 0x00006400000c000b */
[----:B01----:R-:W-:Y:S01]  /*101e0*/  ENDCOLLECTIVE ;  /* 0x000000000000791b */ /* 0x003fe20003800000 */
.L_x_9354:
        /* <DEDUP_REMOVED lines=12> */
.L_x_9355:
        /* <DEDUP_REMOVED lines=14> */
.L_x_9356:
        /* <DEDUP_REMOVED lines=12> */
.L_x_9357:
        /* <DEDUP_REMOVED lines=14> */
.L_x_9358:
[----:B------:R-:W-:Y:S02]  /*10530*/  IADD3.X R3, RZ, R4, RZ, P3, !PT ;  /* 0x00000004ff037210 */ /* 0x000fe40001ffe4ff */
        /* <DEDUP_REMOVED lines=11> */
.L_x_9359:
        /* <DEDUP_REMOVED lines=14> */
.L_x_9360:
[----:B------:R-:W-:Y:S01]  /*106d0*/  IMAD.X R3, RZ, RZ, R5, P3 ;  /* 0x000000ffff037224 */ /* 0x000fe200018e0605 */
        /* <DEDUP_REMOVED lines=11> */
.L_x_9361:
        /* <DEDUP_REMOVED lines=14> */
.L_x_9362:
        /* <DEDUP_REMOVED lines=12> */
.L_x_9363:
        /* <DEDUP_REMOVED lines=9> */
.L_x_9273:
[----:B-1----:R1:W2:Y:S02]  /*109c0*/  SYNCS.PHASECHK.TRANS64.TRYWAIT P0, [R19+URZ+0x32440], R23 ;  /* 0x03244017130075a7 */ /* 0x0022a4000800017f */
[----:B--2---:R-:W-:Y:S05]  /*109d0*/  @!P0 NANOSLEEP.SYNCS 0x989680 ;  /* 0x009896800000895d */ /* 0x004fea0003900000 */
[----:B------:R-:W2:Y:S02]  /*109e0*/  @!P0 SYNCS.PHASECHK.TRANS64 P0, [R19+URZ+0x32440], R23 ;  /* 0x03244017130085a7 */ /* 0x000ea4000800007f */
[----:B--2---:R-:W-:Y:S05]  /*109f0*/  @!P0 BRA `(.L_x_9273) ;  /* 0xfffffffc00f08947 */ /* 0x004fea000383ffff */
[----:B------:R-:W-:Y:S05]  /*10a00*/  BRA `(.L_x_9365) ;  /* 0xffffffc400747947 */ /* 0x000fea000383ffff */
.L_x_9274:
[----:B------:R-:W-:Y:S01]  /*10a10*/  BSSY B1, `(.L_x_9366) ;  /* 0x0000008000017945 */ /* 0x000fe20003800000 */
[----:B------:R-:W-:Y:S01]  /*10a20*/  IMAD.MOV.U32 R13, RZ, RZ, R24 ;  /* 0x000000ffff0d7224 */ /* 0x000fe200078e0018 */
[----:B------:R-:W-:Y:S01]  /*10a30*/  MOV R15, 0xffffffff ;  /* 0xffffffff000f7802 */ /* 0x000fe20000000f00 */
[----:B------:R-:W-:Y:S02]  /*10a40*/  IMAD.MOV.U32 R12, RZ, RZ, RZ ;  /* 0x000000ffff0c7224 */ /* 0x000fe400078e00ff */
[----:B------:R-:W-:-:S07]  /*10a50*/  IMAD.MOV.U32 R11, RZ, RZ, 0x181f ;  /* 0x0000181fff0b7424 */ /* 0x000fce00078e00ff */
[----:B-1----:R-:W-:Y:S05]  /*10a60*/  WARPSYNC.COLLECTIVE R15, `(.L_x_9367) ;  /* 0x000000000f087348 */ /* 0x002fea0003c00000 */
[----:B------:R0:W2:Y:S02]  /*10a70*/  SHFL.IDX P6, R14, R13, R12, R11 ;  /* 0x0000000c0d0e7389 */ /* 0x0000a400000c000b */
[----:B012---:R-:W-:Y:S01]  /*10a80*/  ENDCOLLECTIVE ;  /* 0x000000000000791b */ /* 0x007fe20003800000 */
.L_x_9367:
[----:B------:R-:W-:Y:S05]  /*10a90*/  BSYNC B1 ;  /* 0x0000000000017941 */ /* 0x000fea0003800000 */
.L_x_9366:
        /* <DEDUP_REMOVED lines=9> */
.L_x_9368:
[----:B------:R-:W-:Y:S01]  /*10b30*/  IMAD.MOV.U32 R13, RZ, RZ, R24 ;  /* 0x000000ffff0d7224 */ /* 0x000fe200078e0018 */
[----:B------:R-:W-:Y:S02]  /*10b40*/  MOV R12, 0x1 ;  /* 0x00000001000c7802 */ /* 0x000fe40000000f00 */
[----:B------:R-:W-:-:S13]  /*10b50*/  IADD3 R2, P0, R14, R0, RZ ;  /* 0x000000000e027210 */ /* 0x000fda0007f1e0ff */
[----:B------:R-:W-:Y:S05]  /*10b60*/  WARPSYNC.COLLECTIVE R15, `(.L_x_9369) ;  /* 0x000000000f087348 */ /* 0x000fea0003c00000 */
[----:B------:R0:W1:Y:S02]  /*10b70*/  SHFL.IDX P6, R14, R13, R12, R11 ;  /* 0x0000000c0d0e7389 */ /* 0x00006400000c000b */
[----:B01----:R-:W-:Y:S01]  /*10b80*/  ENDCOLLECTIVE ;  /* 0x000000000000791b */ /* 0x003fe20003800000 */
.L_x_9369:
        /* <DEDUP_REMOVED lines=10> */
.L_x_9370:
[----:B------:R-:W-:Y:S01]  /*10c30*/  MOV R13, R24 ;  /* 0x00000018000d7202 */ /* 0x000fe20000000f00 */
[----:B------:R-:W-:Y:S01]  /*10c40*/  IMAD.MOV.U32 R12, RZ, RZ, 0x2 ;  /* 0x00000002ff0c7424 */ /* 0x000fe200078e00ff */
[----:B------:R-:W-:-:S13]  /*10c50*/  IADD3 R2, P0, R14, R0, RZ ;  /* 0x000000000e027210 */ /* 0x000fda0007f1e0ff */
[----:B------:R-:W-:Y:S05]  /*10c60*/  WARPSYNC.COLLECTIVE R15, `(.L_x_9371) ;  /* 0x000000000f087348 */ /* 0x000fea0003c00000 */
[----:B------:R0:W1:Y:S02]  /*10c70*/  SHFL.IDX P6, R14, R13, R12, R11 ;  /* 0x0000000c0d0e7389 */ /* 0x00006400000c000b */
[----:B01----:R-:W-:Y:S01]  /*10c80*/  ENDCOLLECTIVE ;  /* 0x000000000000791b */ /* 0x003fe20003800000 */
.L_x_9371:
        /* <DEDUP_REMOVED lines=10> */
.L_x_9372:
[----:B------:R-:W-:Y:S02]  /*10d30*/  IMAD.MOV.U32 R13, RZ, RZ, R24 ;  /* 0x000000ffff0d7224 */ /* 0x000fe400078e0018 */
[----:B------:R-:W-:Y:S01]  /*10d40*/  IMAD.MOV.U32 R12, RZ, RZ, 0x3 ;  /* 0x00000003ff0c7424 */ /* 0x000fe200078e00ff */
[----:B------:R-:W-:-:S13]  /*10d50*/  IADD3 R2, P0, R14, R0, RZ ;  /* 0x000000000e027210 */ /* 0x000fda0007f1e0ff */
[----:B------:R-:W-:Y:S05]  /*10d60*/  WARPSYNC.COLLECTIVE R15, `(.L_x_9373) ;  /* 0x000000000f087348 */ /* 0x000fea0003c00000 */
[----:B------:R0:W1:Y:S02]  /*10d70*/  SHFL.IDX P6, R14, R13, R12, R11 ;  /* 0x0000000c0d0e7389 */ /* 0x00006400000c000b */
[----:B01----:R-:W-:Y:S01]  /*10d80*/  ENDCOLLECTIVE ;  /* 0x000000000000791b */ /* 0x003fe20003800000 */
.L_x_9373:
        /* <DEDUP_REMOVED lines=10> */
.L_x_9374:
[----:B------:R-:W-:Y:S02]  /*10e30*/  IMAD.MOV.U32 R13, RZ, RZ, R24 ;  /* 0x000000ffff0d7224 */ /* 0x000fe400078e0018 */
[----:B------:R-:W-:Y:S01]  /*10e40*/  IMAD.MOV.U32 R12, RZ, RZ, 0x4 ;  /* 0x00000004ff0c7424 */ /* 0x000fe200078e00ff */
[----:B------:R-:W-:-:S13]  /*10e50*/  IADD3 R2, P0, R14, R0, RZ ;  /* 0x000000000e027210 */ /* 0x000fda0007f1e0ff */
[----:B------:R-:W-:Y:S05]  /*10e60*/  WARPSYNC.COLLECTIVE R15, `(.L_x_9375) ;  /* 0x000000000f087348 */ /* 0x000fea0003c00000 */
[----:B------:R0:W1:Y:S02]  /*10e70*/  SHFL.IDX P6, R14, R13, R12, R11 ;  /* 0x0000000c0d0e7389 */ /* 0x00006400000c000b */
[----:B01----:R-:W-:Y:S01]  /*10e80*/  ENDCOLLECTIVE ;  /* 0x000000000000791b */ /* 0x003fe20003800000 */
.L_x_9375:
        /* <DEDUP_REMOVED lines=10> */
.L_x_9376:
[----:B------:R-:W-:Y:S01]  /*10f30*/  IMAD.MOV.U32 R13, RZ, RZ, R24 ;  /* 0x000000ffff0d7224 */ /* 0x000fe200078e0018 */
[----:B------:R-:W-:Y:S02]  /*10f40*/  MOV R12, 0x5 ;  /* 0x00000005000c7802 */ /* 0x000fe40000000f00 */
[----:B------:R-:W-:-:S13]  /*10f50*/  IADD3 R2, P0, R14, R0, RZ ;  /* 0x000000000e027210 */ /* 0x000fda0007f1e0ff */
[----:B------:R-:W-:Y:S05]  /*10f60*/  WARPSYNC.COLLECTIVE R15, `(.L_x_9377) ;  /* 0x000000000f087348 */ /* 0x000fea0003c00000 */
[----:B------:R0:W1:Y:S02]  /*10f70*/  SHFL.IDX P6, R14, R13, R12, R11 ;  /* 0x0000000c0d0e7389 */ /* 0x00006400000c000b */
[----:B01----:R-:W-:Y:S01]  /*10f80*/  ENDCOLLECTIVE ;  /* 0x000000000000791b */ /* 0x003fe20003800000 */
.L_x_9377:
        /* <DEDUP_REMOVED lines=10> */
.L_x_9378:
[----:B------:R-:W-:Y:S05]  /*11030*/  BRA `(.L_x_9379) ;  /* 0xffffffc000d07947 */ /* 0x000fea000383ffff */
.L_x_9279:
[----:B---3--:R3:W4:Y:S02]  /*11040*/  SYNCS.PHASECHK.TRANS64.TRYWAIT P0, [R19+URZ+0x32460], R23 ;  /* 0x03246017130075a7 */ /* 0x008724000800017f */
[----:B----4-:R-:W-:Y:S05]  /*11050*/  @!P0 NANOSLEEP.SYNCS 0x989680 ;  /* 0x009896800000895d */ /* 0x010fea0003900000 */
[----:B------:R-:W4:Y:S02]  /*11060*/  @!P0 SYNCS.PHASECHK.TRANS64 P0, [R19+URZ+0x32460], R23 ;  /* 0x03246017130085a7 */ /* 0x000f24000800007f */
[----:B----4-:R-:W-:Y:S05]  /*11070*/  @!P0 BRA `(.L_x_9279) ;  /* 0xfffffffc00f08947 */ /* 0x010fea000383ffff */
[----:B------:R-:W-:Y:S05]  /*11080*/  BRA `(.L_x_9380) ;  /* 0xffffffc4001c7947 */ /* 0x000fea000383ffff */
.L_x_9280:
        /* <DEDUP_REMOVED lines=8> */
.L_x_9382:
[----:B------:R-:W-:Y:S05]  /*11110*/  BSYNC B1 ;  /* 0x0000000000017941 */ /* 0x000fea0003800000 */
.L_x_9381:
[----:B------:R-:W-:Y:S01]  /*11120*/  MOV R13, R20 ;  /* 0x00000014000d7202 */ /* 0x000fe20000000f00 */
        /* <DEDUP_REMOVED lines=8> */
.L_x_9383:
[----:B------:R-:W-:Y:S02]  /*111b0*/  IMAD.MOV.U32 R6, RZ, RZ, RZ ;  /* 0x000000ffff067224 */ /* 0x000fe400078e00ff */
[----:B------:R-:W-:Y:S02]  /*111c0*/  IMAD.MOV.U32 R13, RZ, RZ, R22 ;  /* 0x000000ffff0d7224 */ /* 0x000fe400078e0016 */
[----:B------:R-:W-:Y:S01]  /*111d0*/  IMAD.MOV.U32 R12, RZ, RZ, 0x1 ;  /* 0x00000001ff0c7424 */ /* 0x000fe200078e00ff */
[----:B------:R-:W-:-:S13]  /*111e0*/  IADD3 R2, P0, R14, R0, RZ ;  /* 0x000000000e027210 */ /* 0x000fda0007f1e0ff */
[----:B------:R-:W-:Y:S05]  /*111f0*/  WARPSYNC.COLLECTIVE R15, `(.L_x_9384) ;  /* 0x000000000f087348 */ /* 0x000fea0003c00000 */
[----:B------:R0:W1:Y:S02]  /*11200*/  SHFL.IDX P6, R14, R13, R12, R11 ;  /* 0x0000000c0d0e7389 */ /* 0x00006400000c000b */
[----:B01----:R-:W-:Y:S01]  /*11210*/  ENDCOLLECTIVE ;  /* 0x000000000000791b */ /* 0x003fe20003800000 */
.L_x_9384:
[----:B------:R-:W-:-:S05]  /*11220*/  IADD3.X R3, RZ, R3, RZ, P0, !PT ;  /* 0x00000003ff037210 */ /* 0x000fca00007fe4ff */
        /* <DEDUP_REMOVED lines=12> */
.L_x_9385:
[----:B------:R-:W-:Y:S02]  /*112f0*/  IMAD.MOV.U32 R13, RZ, RZ, R22 ;  /* 0x000000ffff0d7224 */ /* 0x000fe400078e0016 */
[----:B------:R-:W-:Y:S01]  /*11300*/  IMAD.MOV.U32 R12, RZ, RZ, 0x2 ;  /* 0x00000002ff0c7424 */ /* 0x000fe200078e00ff */
[----:B------:R-:W-:-:S13]  /*11310*/  IADD3 R2, P0, R14, R0, RZ ;  /* 0x000000000e027210 */ /* 0x000fda0007f1e0ff */
[----:B------:R-:W-:Y:S05]  /*11320*/  WARPSYNC.COLLECTIVE R15, `(.L_x_9386) ;  /* 0x000000000f087348 */ /* 0x000fea0003c00000 */
[----:B------:R0:W1:Y:S02]  /*11330*/  SHFL.IDX P6, R14, R13, R12, R11 ;  /* 0x0000000c0d0e7389 */ /* 0x00006400000c000b */
[----:B01----:R-:W-:Y:S01]  /*11340*/  ENDCOLLECTIVE ;  /* 0x000000000000791b */ /* 0x003fe20003800000 */
.L_x_9386:
[----:B------:R-:W-:-:S05]  /*11350*/  IMAD.X R3, RZ, RZ, R4, P0 ;  /* 0x000000ffff037224 */ /* 0x000fca00000e0604 */
[----:B------:R-:W-:Y:S01]  /*11360*/  @!PT LDS RZ, [RZ] ;  /* 0x00000000fffff984 */ /* 0x000fe20000000800 */
[----:B------:R-:W-:Y:S01]  /*11370*/  @!PT LDS RZ, [RZ] ;  /* 0x00000000fffff984 */ /* 0x000fe20000000800 */
[----:B------:R-:W-:Y:S01]  /*11380*/  @!PT LDS RZ, [RZ] ;  /* 0x00000000fffff984 */ /* 0x000fe20000000800 */
[----:B------:R0:W-:Y:S04]  /*11390*/  LDGSTS.E.BYPASS.LTC128B.128 [R21+0x800], desc[UR36][R2.64], !P4 ;  /* 0x0080000002157fae */ /* 0x0001e8000e101d64 */
        /* <DEDUP_REMOVED lines=8> */
.L_x_9387:
[----:B------:R-:W-:Y:S01]  /*11420*/  IMAD.MOV.U32 R13, RZ, RZ, R22 ;  /* 0x000000ffff0d7224 */ /* 0x000fe200078e0016 */
[----:B------:R-:W-:Y:S02]  /*11430*/  MOV R12, 0x3 ;  /* 0x00000003000c7802 */ /* 0x000fe40000000f00 */
[----:B------:R-:W-:-:S13]  /*11440*/  IADD3 R2, P0, R14, R0, RZ ;  /* 0x000000000e027210 */ /* 0x000fda0007f1e0ff */
[----:B------:R-:W-:Y:S05]  /*11450*/  WARPSYNC.COLLECTIVE R15, `(.L_x_9388) ;  /* 0x000000000f087348 */ /* 0x000fea0003c00000 */
[----:B------:R0:W1:Y:S02]  /*11460*/  SHFL.IDX P6, R14, R13, R12, R11 ;  /* 0x0000000c0d0e7389 */ /* 0x00006400000c000b */
[----:B01----:R-:W-:Y:S01]  /*11470*/  ENDCOLLECTIVE ;  /* 0x000000000000791b */ /* 0x003fe20003800000 */
.L_x_9388:
        /* <DEDUP_REMOVED lines=13> */
.L_x_9389:
[----:B------:R-:W-:Y:S01]  /*11550*/  MOV R13, R22 ;  /* 0x00000016000d7202 */ /* 0x000fe20000000f00 */
[----:B------:R-:W-:Y:S01]  /*11560*/  IMAD.MOV.U32 R12, RZ, RZ, 0x4 ;  /* 0x00000004ff0c7424 */ /* 0x000fe200078e00ff */
[----:B------:R-:W-:-:S13]  /*11570*/  IADD3 R2, P0, R14, R0, RZ ;  /* 0x000000000e027210 */ /* 0x000fda0007f1e0ff */
[----:B------:R-:W-:Y:S05]  /*11580*/  WARPSYNC.COLLECTIVE R15, `(.L_x_9390) ;  /* 0x000000000f087348 */ /* 0x000fea0003c00000 */
[----:B------:R0:W1:Y:S02]  /*11590*/  SHFL.IDX P6, R14, R13, R12, R11 ;  /* 0x0000000c0d0e7389 */ /* 0x00006400000c000b */
[----:B01----:R-:W-:Y:S01]  /*115a0*/  ENDCOLLECTIVE ;  /* 0x000000000000791b */ /* 0x003fe20003800000 */
.L_x_9390:
        /* <DEDUP_REMOVED lines=13> */
.L_x_9391:
[----:B------:R-:W-:Y:S02]  /*11680*/  IMAD.MOV.U32 R13, RZ, RZ, R22 ;  /* 0x000000ffff0d7224 */ /* 0x000fe400078e0016 */
[----:B------:R-:W-:Y:S01]  /*11690*/  IMAD.MOV.U32 R12, RZ, RZ, 0x5 ;  /* 0x00000005ff0c7424 */ /* 0x000fe200078e00ff */
[----:B------:R-:W-:-:S13]  /*116a0*/  IADD3 R2, P0, R14, R0, RZ ;  /* 0x000000000e027210 */ /* 0x000fda0007f1e0ff */
[----:B------:R-:W-:Y:S05]  /*116b0*/  WARPSYNC.COLLECTIVE R15, `(.L_x_9392) ;  /* 0x000000000f087348 */ /* 0x000fea0003c00000 */
[----:B------:R0:W1:Y:S02]  /*116c0*/  SHFL.IDX P6, R14, R13, R12, R11 ;  /* 0x0000000c0d0e7389 */ /* 0x00006400000c000b */
[----:B01----:R-:W-:Y:S01]  /*116d0*/  ENDCOLLECTIVE ;  /* 0x000000000000791b */ /* 0x003fe20003800000 */
.L_x_9392:
[----:B------:R-:W-:-:S05]  /*116e0*/  IADD3.X R3, RZ, R23, RZ, P0, !PT ;  /* 0x00000017ff037210 */ /* 0x000fca00007fe4ff */
[----:B------:R-:W-:Y:S01]  /*116f0*/  @!PT LDS RZ, [RZ] ;  /* 0x00000000fffff984 */ /* 0x000fe20000000800 */
[----:B------:R-:W-:Y:S01]  /*11700*/  @!PT LDS RZ, [RZ] ;  /* 0x00000000fffff984 */ /* 0x000fe20000000800 */
[----:B------:R-:W-:Y:S01]  /*11710*/  @!PT LDS RZ, [RZ] ;  /* 0x00000000fffff984 */ /* 0x000fe20000000800 */
[----:B------:R0:W-:Y:S04]  /*11720*/  LDGSTS.E.BYPASS.LTC128B.128 [R21+0x2000], desc[UR36][R2.64], !P4 ;  /* 0x0200000002157fae */ /* 0x0001e8000e101d64 */
        /* <DEDUP_REMOVED lines=8> */
.L_x_9393:
[----:B------:R-:W-:Y:S05]  /*117b0*/  BRA `(.L_x_9394) ;  /* 0xffffffc0006c7947 */ /* 0x000fea000383ffff */
.L_x_9285:
[----:B0-----:R0:W1:Y:S02]  /*117c0*/  SYNCS.PHASECHK.TRANS64.TRYWAIT P0, [R4+URZ+0x32420], R6 ;  /* 0x03242006040075a7 */ /* 0x001064000800017f */
[----:B-1----:R-:W-:Y:S05]  /*117d0*/  @!P0 NANOSLEEP.SYNCS 0x989680 ;  /* 0x009896800000895d */ /* 0x002fea0003900000 */
[----:B------:R-:W1:Y:S02]  /*117e0*/  @!P0 SYNCS.PHASECHK.TRANS64 P0, [R4+URZ+0x32420], R6 ;  /* 0x03242006040085a7 */ /* 0x000e64000800007f */
[----:B-1----:R-:W-:Y:S05]  /*117f0*/  @!P0 BRA `(.L_x_9285) ;  /* 0xfffffffc00f08947 */ /* 0x002fea000383ffff */
[----:B------:R-:W-:Y:S05]  /*11800*/  BRA `(.L_x_9395) ;  /* 0xffffffc000f47947 */ /* 0x000fea000383ffff */
.L_x_9286:
[----:B------:R-:W1:Y:S01]  /*11810*/  S2R R0, SR_TID.X ;  /* 0x0000000000007919 */ /* 0x000e620000002100 */
[----:B------:R-:W-:Y:S01]  /*11820*/  BSSY B0, `(.L_x_9396) ;  /* 0x000000a000007945 */ /* 0x000fe20003800000 */
[----:B------:R-:W-:Y:S01]  /*11830*/  IMAD.MOV.U32 R12, RZ, RZ, RZ ;  /* 0x000000ffff0c7224 */ /* 0x000fe200078e00ff */
[----:B------:R-:W-:Y:S01]  /*11840*/  MOV R11, 0x1f ;  /* 0x0000001f000b7802 */ /* 0x000fe20000000f00 */
[----:B------:R-:W-:Y:S01]  /*11850*/  IMAD.MOV.U32 R15, RZ, RZ, -0x1 ;  /* 0xffffffffff0f7424 */ /* 0x000fe200078e00ff */
[----:B-1----:R-:W-:-:S04]  /*11860*/  SHF.R.U32.HI R0, RZ, 0x5, R0 ;  /* 0x00000005ff007819 */ /* 0x002fc80000011600 */
[----:B------:R-:W-:-:S05]  /*11870*/  LOP3.LUT R0, R0, 0x3, RZ, 0xc0, !PT ;  /* 0x0000000300007812 */ /* 0x000fca00078ec0ff */
[----:B------:R-:W-:-:S07]  /*11880*/  IMAD.MOV.U32 R13, RZ, RZ, R0 ;  /* 0x000000ffff0d7224 */ /* 0x000fce00078e0000 */
[----:B0-2--5:R-:W-:Y:S05]  /*11890*/  WARPSYNC.COLLECTIVE R15, `(.L_x_9397) ;  /* 0x000000000f087348 */ /* 0x025fea0003c00000 */
[----:B------:R1:W3:Y:S02]  /*118a0*/  SHFL.IDX P6, R14, R13, R12, R11 ;  /* 0x0000000c0d0e7389 */ /* 0x0002e400000c000b */
[----:B0123-5:R-:W-:Y:S01]  /*118b0*/  ENDCOLLECTIVE ;  /* 0x000000000000791b */ /* 0x02ffe20003800000 */
.L_x_9397:
[----:B------:R-:W-:Y:S05]  /*118c0*/  BSYNC B0 ;  /* 0x0000000000007941 */ /* 0x000fea0003800000 */
.L_x_9396:
[----:B------:R-:W-:Y:S05]  /*118d0*/  BRA `(.L_x_9398) ;  /* 0xffffffc000dc7947 */ /* 0x000fea000383ffff */
.L_x_9287:
[----:B------:R-:W-:Y:S01]  /*118e0*/  BSSY B0, `(.L_x_9399) ;  /* 0x0000006000007945 */ /* 0x000fe20003800000 */
[----:B------:R-:W-:-:S07]  /*118f0*/  IMAD.MOV.U32 R15, RZ, RZ, -0x1 ;  /* 0xffffffffff0f7424 */ /* 0x000fce00078e00ff */
[----:B012--5:R-:W-:Y:S05]  /*11900*/  WARPSYNC.COLLECTIVE R15, `(.L_x_9400) ;  /* 0x000000000f0c7348 */ /* 0x027fea0003c00000 */
[----:B------:R-:W-:Y:S02]  /*11910*/  ELECT P6, UR62, PT ;  /* 0x00000000003e782f */ /* 0x000fe400038c0000 */
[----:B------:R-:W-:Y:S01]  /*11920*/  MOV R14, UR62 ;  /* 0x0000003e000e7c02 */ /* 0x000fe20008000f00 */
[----:B012--5:R-:W-:Y:S10]  /*11930*/  ENDCOLLECTIVE ;  /* 0x000000000000791b */ /* 0x027ff40003800000 */
.L_x_9400:
[----:B------:R-:W-:Y:S05]  /*11940*/  BSYNC B0 ;  /* 0x0000000000007941 */ /* 0x000fea0003800000 */
.L_x_9399:
[----:B------:R-:W-:Y:S05]  /*11950*/  BRA `(.L_x_9401) ;  /* 0xffffffc000d07947 */ /* 0x000fea000383ffff */
.L_x_9289:
[----:B-1----:R1:W3:Y:S02]  /*11960*/  SYNCS.PHASECHK.TRANS64.TRYWAIT P1, [R5+URZ+0x32440], R0 ;  /* 0x03244000050075a7 */ /* 0x0022e4000802017f */
[----:B---3--:R-:W-:Y:S05]  /*11970*/  @!P1 NANOSLEEP.SYNCS 0x989680 ;  /* 0x009896800000995d */ /* 0x008fea0003900000 */
[----:B------:R-:W3:Y:S02]  /*11980*/  @!P1 SYNCS.PHASECHK.TRANS64 P1, [R5+URZ+0x32440], R0 ;  /* 0x03244000050095a7 */ /* 0x000ee4000802007f */
[----:B---3--:R-:W-:Y:S05]  /*11990*/  @!P1 BRA `(.L_x_9289) ;  /* 0xfffffffc00f09947 */ /* 0x008fea000383ffff */
[----:B------:R-:W-:Y:S05]  /*119a0*/  BRA `(.L_x_9402) ;  /* 0xffffffc000f87947 */ /* 0x000fea000383ffff */
.L_x_9291:
[----:B---3--:R3:W4:Y:S02]  /*119b0*/  SYNCS.PHASECHK.TRANS64.TRYWAIT P1, [R17+URZ+0x32440], R2 ;  /* 0x03244002110075a7 */ /* 0x008724000802017f */
[----:B----4-:R-:W-:Y:S05]  /*119c0*/  @!P1 NANOSLEEP.SYNCS 0x989680 ;  /* 0x009896800000995d */ /* 0x010fea0003900000 */
[----:B------:R-:W4:Y:S02]  /*119d0*/  @!P1 SYNCS.PHASECHK.TRANS64 P1, [R17+URZ+0x32440], R2 ;  /* 0x03244002110095a7 */ /* 0x000f24000802007f */
[----:B----4-:R-:W-:Y:S05]  /*119e0*/  @!P1 BRA `(.L_x_9291) ;  /* 0xfffffffc00f09947 */ /* 0x010fea000383ffff */
[----:B------:R-:W-:Y:S05]  /*119f0*/  BRA `(.L_x_9403) ;  /* 0xffffffc400047947 */ /* 0x000fea000383ffff */
.L_x_9293:
[----:B----4-:R4:W0:Y:S02]  /*11a00*/  SYNCS.PHASECHK.TRANS64.TRYWAIT P1, [R5+URZ+0x32460], R0 ;  /* 0x03246000050075a7 */ /* 0x010824000802017f */
[----:B0-----:R-:W-:Y:S05]  /*11a10*/  @!P1 NANOSLEEP.SYNCS 0x989680 ;  /* 0x009896800000995d */ /* 0x001fea0003900000 */
[----:B------:R-:W0:Y:S02]  /*11a20*/  @!P1 SYNCS.PHASECHK.TRANS64 P1, [R5+URZ+0x32460], R0 ;  /* 0x03246000050095a7 */ /* 0x000e24000802007f */
[----:B0-----:R-:W-:Y:S05]  /*11a30*/  @!P1 BRA `(.L_x_9293) ;  /* 0xfffffffc00f09947 */ /* 0x001fea000383ffff */
[----:B------:R-:W-:Y:S05]  /*11a40*/  BRA `(.L_x_9404) ;  /* 0xffffffc400007947 */ /* 0x000fea000383ffff */
.L_x_9405:
        /* <DEDUP_REMOVED lines=11> */
.L_x_15763:


//--------------------- .text._ZN7cutlass13device_kernelIN5flash11enable_sm90INS1_16FlashAttnFwdSm90INS1_25CollectiveMainloopFwdSm90ILi2EN4cute5tupleIJNS5_1CILi1EEES8_S8_EEENS6_IJNS7_ILi128EEENS7_ILi96EEENS7_ILi64EEEEEELi256ENS_6half_tEfNS_4arch4Sm90ELb0ELb0ELb1ELb1ELb1ELb0ELb0ELb1ELb0ELb1ELb1ELb0EEENS1_21CollectiveEpilogueFwdINS6_IJSA_NS7_ILi256EEESB_EEES9_SE_SG_Li256ELb1ELb1ELb1ELb0EEENS1_36VarlenDynamicPersistentTileSchedulerILi128ELi96ELi256ELi128ELb1ELb1ELb1ELb0ELb1ELb1EEEEEEEEEvNT_6ParamsE --------------------------
	.section	.text._ZN7cutlass13device_kernelIN5flash11enable_sm90INS1_16FlashAttnFwdSm90INS1_25CollectiveMainloopFwdSm90ILi2EN4cute5tupleIJNS5_1CILi1EEES8_S8_EEENS6_IJNS7_ILi128EEENS7_ILi96EEENS7_ILi64EEEEEELi256ENS_6half_tEfNS_4arch4Sm90ELb0ELb0ELb1ELb1ELb1ELb0ELb0ELb1ELb0ELb1ELb1ELb0EEENS1_21CollectiveEpilogueFwdINS6_IJSA_NS7_ILi256EEESB_EEES9_SE_SG_Li256ELb1ELb1ELb1ELb0EEENS1_36VarlenDynamicPersistentTileSchedulerILi128ELi96ELi256ELi128ELb1ELb1ELb1ELb0ELb1ELb1EEEEEEEEEvNT_6ParamsE,"ax",@progbits
	.align	128
.text._ZN7cutlass13device_kernelIN5flash11enable_sm90INS1_16FlashAttnFwdSm90INS1_25CollectiveMainloopFwdSm90ILi2EN4cute5tupleIJNS5_1CILi1EEES8_S8_EEENS6_IJNS7_ILi128EEENS7_ILi96EEENS7_ILi64EEEEEELi256ENS_6half_tEfNS_4arch4Sm90ELb0ELb0ELb1ELb1ELb1ELb0ELb0ELb1ELb0ELb1ELb1ELb0EEENS1_21CollectiveEpilogueFwdINS6_IJSA_NS7_ILi256EEESB_EEES9_SE_SG_Li256ELb1ELb1ELb1ELb0EEENS1_36VarlenDynamicPersistentTileSchedulerILi128ELi96ELi256ELi128ELb1ELb1ELb1ELb0ELb1ELb1EEEEEEEEEvNT_6ParamsE:
        .type           _ZN7cutlass13device_kernelIN5flash11enable_sm90INS1_16FlashAttnFwdSm90INS1_25CollectiveMainloopFwdSm90ILi2EN4cute5tupleIJNS5_1CILi1EEES8_S8_EEENS6_IJNS7_ILi128EEENS7_ILi96EEENS7_ILi64EEEEEELi256ENS_6half_tEfNS_4arch4Sm90ELb0ELb0ELb1ELb1ELb1ELb0ELb0ELb1ELb0ELb1ELb1ELb0EEENS1_21CollectiveEpilogueFwdINS6_IJSA_NS7_ILi256EEESB_EEES9_SE_SG_Li256ELb1ELb1ELb1ELb0EEENS1_36VarlenDynamicPersistentTileSchedulerILi128ELi96ELi256ELi128ELb1ELb1ELb1ELb0ELb1ELb1EEEEEEEEEvNT_6ParamsE,@function
        .size           _ZN7cutlass13device_kernelIN5flash11enable_sm90INS1_16FlashAttnFwdSm90INS1_25CollectiveMainloopFwdSm90ILi2EN4cute5tupleIJNS5_1CILi1EEES8_S8_EEENS6_IJNS7_ILi128EEENS7_ILi96EEENS7_ILi64EEEEEELi256ENS_6half_tEfNS_4arch4Sm90ELb0ELb0ELb1ELb1ELb1ELb0ELb0ELb1ELb0ELb1ELb1ELb0EEENS1_21CollectiveEpilogueFwdINS6_IJSA_NS7_ILi256EEESB_EEES9_SE_SG_Li256ELb1ELb1ELb1ELb0EEENS1_36VarlenDynamicPersistentTileSchedulerILi128ELi96ELi256ELi128ELb1ELb1ELb1ELb0ELb1ELb1EEEEEEEEEvNT_6ParamsE,(.L_x_15764 - _ZN7cutlass13device_kernelIN5flash11enable_sm90INS1_16FlashAttnFwdSm90INS1_25CollectiveMainloopFwdSm90ILi2EN4cute5tupleIJNS5_1CILi1EEES8_S8_EEENS6_IJNS7_ILi128EEENS7_ILi96EEENS7_ILi64EEEEEELi256ENS_6half_tEfNS_4arch4Sm90ELb0ELb0ELb1ELb1ELb1ELb0ELb0ELb1ELb0ELb1ELb1ELb0EEENS1_21CollectiveEpilogueFwdINS6_IJSA_NS7_ILi256EEESB_EEES9_SE_SG_Li256ELb1ELb1ELb1ELb0EEENS1_36VarlenDynamicPersistentTileSchedulerILi128ELi96ELi256ELi128ELb1ELb1ELb1ELb0ELb1ELb1EEEEEEEEEvNT_6ParamsE)
        .other          _ZN7cutlass13device_kernelIN5flash11enable_sm90INS1_16FlashAttnFwdSm90INS1_25CollectiveMainloopFwdSm90ILi2EN4cute5tupleIJNS5_1CILi1EEES8_S8_EEENS6_IJNS7_ILi128EEENS7_ILi96EEENS7_ILi64EEEEEELi256ENS_6half_tEfNS_4arch4Sm90ELb0ELb0ELb1ELb1ELb1ELb0ELb0ELb1ELb0ELb1ELb1ELb0EEENS1_21CollectiveEpilogueFwdINS6_IJSA_NS7_ILi256EEESB_EEES9_SE_SG_Li256ELb1ELb1ELb1ELb0EEENS1_36VarlenDynamicPersistentTileSchedulerILi128ELi96ELi256ELi128ELb1ELb1ELb1ELb0ELb1ELb1EEEEEEEEEvNT_6ParamsE,@"STO_CUDA_ENTRY STV_DEFAULT"
_ZN7cutlass13device_kernelIN5flash11enable_sm90INS1_16FlashAttnFwdSm90INS1_25CollectiveMainloopFwdSm90ILi2EN4cute5tupleIJNS5_1CILi1EEES8_S8_EEENS6_IJNS7_ILi128EEENS7_ILi96EEENS7_ILi64EEEEEELi256ENS_6half_tEfNS_4arch4Sm90ELb0ELb0ELb1ELb1ELb1ELb0ELb0ELb1ELb0ELb1ELb1ELb0EEENS1_21CollectiveEpilogueFwdINS6_IJSA_NS7_ILi256EEESB_EEES9_SE_SG_Li256ELb1ELb1ELb1ELb0EEENS1_36VarlenDynamicPersistentTileSchedulerILi128ELi96ELi256ELi128ELb1ELb1ELb1ELb0ELb1ELb1EEEEEEEEEvNT_6ParamsE:
        /* <DEDUP_REMOVED lines=13> */
[----:B------:R-:W-:-:S04]  /*00d0*/  VOTEU.ALL UP1, P0 ;  /* 0x00000000003f7886 */ /* 0x000fc80000020000 */
        /* <DEDUP_REMOVED lines=31> */
.L_x_9406:
        /* <DEDUP_REMOVED lines=22> */
.L_x_9407:
        /* <DEDUP_REMOVED lines=18> */
.L_x_9408:
        /* <DEDUP_REMOVED lines=22> */
.L_x_9409:
        /* <DEDUP_REMOVED lines=23> */
.L_x_9410:
        /* <DEDUP_REMOVED lines=8> */
.L_x_9412:
[----:B------:R-:W-:-:S08]  /*08a0*/  NOP ;  /* 0x0000000000007918 */ /* 0x000fd00000000000 */
[----:B------:R-:W0:Y:S02]  /*08b0*/  USETMAXREG.TRY_ALLOC.CTAPOOL UP0, 0xe8 ;  /* 0x000000e8000079c8 */ /* 0x000e240008000600 */
[----:B0-----:R-:W-:-:S13]  /*08c0*/  PLOP3.LUT P0, PT, PT, PT, UP0, 0x80, 0x0 ;  /* 0x000000000000781c */ /* 0x001fda0003f0f008 */
[----:B------:R-:W-:Y:S05]  /*08d0*/  @!P0 BRA `(.L_x_9412) ;  /* 0xfffffffc00f08947 */ /* 0x000fea000383ffff */
[----:B------:R-:W-:Y:S01]  /*08e0*/  SHF.R.U32.HI R2, RZ, 0x7, R0 ;  /* 0x00000007ff027819 */ /* 0x000fe20000011600 */
[----:B------:R-:W0:Y:S08]  /*08f0*/  S2UR UR5, SR_CgaCtaId ;  /* 0x00000000000579c3 */ /* 0x000e300000008800 */
[----:B------:R-:W-:Y:S06]  /*0900*/  BAR.ARV 0x8, 0x180 ;  /* 0x0206000000007b1d */ /* 0x000fec0000002000 */
[----:B------:R-:W-:Y:S01]  /*0910*/  ISETP.NE.AND P0, PT, R2, 0x1, PT ;  /* 0x000000010200780c */ /* 0x000fe20003f05270 */
[----:B------:R-:W-:-:S12]  /*0920*/  UMOV UR4, 0x400 ;  /* 0x0000040000047882 */ /* 0x000fd80000000000 */
[----:B------:R-:W-:Y:S06]  /*0930*/  @!P0 BAR.ARV 0x9, 0x100 ;  /* 0x0244000000008b1d */ /* 0x000fec0000002000 */
[----:B0-----:R-:W-:Y:S02]  /*0940*/  ULEA UR4, UR5, UR4, 0x18 ;  /* 0x0000000405047291 */ /* 0x001fe4000f8ec03f */
[----:B------:R-:W-:Y:S07]  /*0950*/  BAR.SYNC.DEFER_BLOCKING 0x5, 0x180 ;  /* 0x0146000000007b1d */ /* 0x000fee0000010000 */
[----:B------:R-:W0:Y:S01]  /*0960*/  LDS.128 R4, [UR4+0x228d0] ;  /* 0x0228d004ff047984 */ /* 0x000e220008000c00 */
[----:B------:R-:W-:Y:S01]  /*0970*/  ULDC UR4, c[0x0][0xc3c] ;  /* 0x00030f0000047ab9 */ /* 0x000fe20000000800 */
[----:B------:R-:W-:Y:S06]  /*0980*/  BAR.ARV 0x4, 0x180 ;  /* 0x0106000000007b1d */ /* 0x000fec0000002000 */
[----:B0-----:R-:W-:-:S13]  /*0990*/  ISETP.GE.AND P0, PT, R7, UR4, PT ;  /* 0x0000000407007c0c */ /* 0x001fda000bf06270 */
[----:B------:R-:W-:Y:S05]  /*09a0*/  @P0 EXIT ;  /* 0x000000000000094d */ /* 0x000fea0003800000 */
[----:B------:R-:W-:Y:S01]  /*09b0*/  VIADD R0, R0, 0xffffff80 ;  /* 0xffffff8000007836 */ /* 0x000fe20000000000 */
[----:B------:R-:W-:Y:S01]  /*09c0*/  R2UR UR6, R5 ;  /* 0x00000000050672ca */ /* 0x000fe200000e0000 */
[----:B------:R-:W-:Y:S01]  /*09d0*/  ULOP3.LUT UR47, UR38, 0x1, URZ, 0xfc, !UPT ;  /* 0x00000001262f7892 */ /* 0x000fe2000f8efc3f */
        /* <DEDUP_REMOVED lines=8> */
[----:B------:R-:W-:Y:S02]  /*0a60*/  LOP3.LUT R221, R2, 0xffffff80, RZ, 0xc0, !PT ;  /* 0xffffff8002dd7812 */ /* 0x000fe400078ec0ff */
[CC--:B------:R-:W-:Y:S01]  /*0a70*/  LEA.HI R5, R3.reuse, R0.reuse, RZ, 0x2 ;  /* 0x0000000003057211 */ /* 0x0c0fe200078f10ff */
[----:B------:R-:W-:Y:S01]  /*0a80*/  IMAD.SHL.U32 R6, R4, 0x20, RZ ;  /* 0x0000002004067824 */ /* 0x000fe200078e00ff */
[----:B------:R-:W-:Y:S01]  /*0a90*/  LEA.HI R3, R3, R0, RZ, 0x4 ;  /* 0x0000000003037211 */ /* 0x000fe200078f20ff */
[C---:B------:R-:W-:Y:S01]  /*0aa0*/  IMAD.IADD R221, R0.reuse, 0x1, -R221 ;  /* 0x0000000100dd7824 */ /* 0x040fe200078e0add */
[----:B------:R-:W-:Y:S02]  /*0ab0*/  LOP3.LUT R11, R5, 0xfffffffc, RZ, 0xc0, !PT ;  /* 0xfffffffc050b7812 */ /* 0x000fe400078ec0ff */
[----:B------:R-:W-:Y:S02]  /*0ac0*/  LOP3.LUT R5, R3, 0x3fffff0, RZ, 0xc0, !PT ;  /* 0x03fffff003057812 */ /* 0x000fe400078ec0ff */
[----:B------:R-:W-:Y:S01]  /*0ad0*/  SHF.R.S32.HI R8, RZ, 0x1f, R221 ;  /* 0x0000001fff087819 */ /* 0x000fe200000114dd */
[C---:B------:R-:W-:Y:S01]  /*0ae0*/  IMAD.IADD R12, R0.reuse, 0x1, -R11 ;  /* 0x00000001000c7824 */ /* 0x040fe200078e0a0b */
[----:B------:R-:W-:Y:S01]  /*0af0*/  SHF.R.S32.HI R4, RZ, 0x4, R3 ;  /* 0x00000004ff047819 */ /* 0x000fe20000011403 */
[----:B------:R-:W-:Y:S01]  /*0b00*/  IMAD.IADD R5, R0, 0x1, -R5 ;  /* 0x0000000100057824 */ /* 0x000fe200078e0a05 */
[----:B------:R-:W-:-:S02]  /*0b10*/  LEA.HI R9, R8, R221, RZ, 0x2 ;  /* 0x000000dd08097211 */ /* 0x000fc400078f10ff */
[----:B------:R-:W-:Y:S02]  /*0b20*/  LEA.HI R0, R3, R4, RZ, 0x1 ;  /* 0x0000000403007211 */ /* 0x000fe400078f08ff */
[--C-:B------:R-:W-:Y:S02]  /*0b30*/  SHF.R.S32.HI R10, RZ, 0x2, R9.reuse ;  /* 0x00000002ff0a7819 */ /* 0x100fe40000011409 */
[----:B------:R-:W-:Y:S02]  /*0b40*/  SHF.R.S32.HI R7, RZ, 0x1f, R9 ;  /* 0x0000001fff077819 */ /* 0x000fe40000011409 */
[----:B------:R-:W-:Y:S02]  /*0b50*/  SHF.R.S32.HI R3, RZ, 0x7, R2 ;  /* 0x00000007ff037819 */ /* 0x000fe40000011402 */
[----:B------:R-:W-:Y:S02]  /*0b60*/  LEA.HI R11, R7, R10, RZ, 0x3 ;  /* 0x0000000a070b7211 */ /* 0x000fe400078f18ff */
[----:B------:R-:W-:-:S02]  /*0b70*/  LOP3.LUT R6, R6, 0xfffffc00, RZ, 0xc0, !PT ;  /* 0xfffffc0006067812 */ /* 0x000fc400078ec0ff */
[----:B------:R-:W-:Y:S02]  /*0b80*/  LOP3.LUT R7, R0, 0x1ffffffe, RZ, 0xc0, !PT ;  /* 0x1ffffffe00077812 */ /* 0x000fe400078ec0ff */
[----:B------:R-:W-:Y:S01]  /*0b90*/  LOP3.LUT R11, R11, 0xfffffff8, RZ, 0xc0, !PT ;  /* 0xfffffff80b0b7812 */ /* 0x000fe200078ec0ff */
[----:B------:R-:W-:Y:S01]  /*0ba0*/  IMAD R6, R5, 0x40, R6 ;  /* 0x0000004005067824 */ /* 0x000fe200078e0206 */
[----:B------:R-:W-:Y:S01]  /*0bb0*/  LEA.HI R2, R2, R3, RZ, 0x1 ;  /* 0x0000000302027211 */ /* 0x000fe200078f08ff */
[----:B------:R-:W-:Y:S01]  /*0bc0*/  IMAD.IADD R7, R4, 0x1, -R7 ;  /* 0x0000000104077824 */ /* 0x000fe200078e0a07 */
[----:B------:R-:W-:Y:S01]  /*0bd0*/  LEA.HI R8, R8, R221, RZ, 0x5 ;  /* 0x000000dd08087211 */ /* 0x000fe200078f28ff */
[----:B------:R-:W-:Y:S01]  /*0be0*/  IMAD.IADD R11, R10, 0x1, -R11 ;  /* 0x000000010a0b7824 */ /* 0x000fe200078e0a0b */
[----:B------:R-:W-:Y:S02]  /*0bf0*/  LEA.HI R0, R12, R12, RZ, 0x1 ;  /* 0x0000000c0c007211 */ /* 0x000fe400078f08ff */
[----:B------:R-:W-:-:S02]  /*0c00*/  LOP3.LUT R2, R2, 0x3fffffe, RZ, 0xc0, !PT ;  /* 0x03fffffe02027812 */ /* 0x000fc400078ec0ff */
[----:B------:R-:W-:Y:S02]  /*0c10*/  SHF.R.S32.HI R8, RZ, 0x5, R8 ;  /* 0x00000005ff087819 */ /* 0x000fe40000011408 */
[----:B------:R-:W-:Y:S01]  /*0c20*/  LOP3.LUT R5, R0, 0x1ffffffe, RZ, 0xc0, !PT ;  /* 0x1ffffffe00057812 */ /* 0x000fe200078ec0ff */
[----:B------:R-:W-:Y:S01]  /*0c30*/  IMAD R0, R7, 0x8, R6 ;  /* 0x0000000807007824 */ /* 0x000fe200078e0206 */
[----:B------:R-:W-:Y:S01]  /*0c40*/  LOP3.LUT R4, R9, 0x7ffffffc, RZ, 0xc0, !PT ;  /* 0x7ffffffc09047812 */ /* 0x000fe200078ec0ff */
[----:B------:R-:W-:Y:S02]  /*0c50*/  IMAD.IADD R3, R3, 0x1, -R2 ;  /* 0x0000000103037824 */ /* 0x000fe400078e0a02 */
[----:B------:R-:W-:Y:S01]  /*0c60*/  IMAD R8, R8, 0x10, R11 ;  /* 0x0000001008087824 */ /* 0x000fe200078e020b */
[----:B------:R0:W-:Y:S01]  /*0c70*/  STL [R1+0x30], R0 ;  /* 0x0000300001007387 */ /* 0x0001e20000100800 */
[----:B------:R-:W-:Y:S02]  /*0c80*/  IMAD.IADD R5, R12, 0x1, -R5 ;  /* 0x000000010c057824 */ /* 0x000fe400078e0a05 */
[----:B------:R-:W-:-:S04]  /*0c90*/  IMAD.IADD R2, R221, 0x1, -R4 ;  /* 0x00000001dd027824 */ /* 0x000fc800078e0a04 */
[----:B------:R-:W-:Y:S02]  /*0ca0*/  IMAD.SHL.U32 R2, R2, 0x2, RZ ;  /* 0x0000000202027824 */ /* 0x000fe400078e00ff */
[----:B0-----:R-:W-:Y:S02]  /*0cb0*/  IMAD R0, R3, 0x40, R8 ;  /* 0x0000004003007824 */ /* 0x001fe400078e0208 */
[C---:B------:R-:W-:Y:S02]  /*0cc0*/  VIADD R220, R2.reuse, 0x8 ;  /* 0x0000000802dc7836 */ /* 0x040fe40000000000 */
        /* <DEDUP_REMOVED lines=12> */
[----:B0-----:R-:W-:Y:S01]  /*0d90*/  IMAD R0, R5, 0x8, R0 ;  /* 0x0000000805007824 */ /* 0x001fe200078e0200 */
        /* <DEDUP_REMOVED lines=41> */
[----:B0-----:R-:W-:-:S07]  /*1030*/  SHF.R.S32.HI R222, RZ, 0x1f, R17 ;  /* 0x0000001fffde7819 */ /* 0x001fce0000011411 */
.L_x_9462:
[----:B------:R-:W-:Y:S01]  /*1040*/  ULDC.64 UR8, c[0x0][0xc88] ;  /* 0x0003220000087ab9 */ /* 0x000fe20000000a00 */
[----:B------:R-:W-:Y:S01]  /*1050*/  ULDC.64 UR10, c[0x0][0xa20] ;  /* 0x00028800000a7ab9 */ /* 0x000fe20000000a00 */
[----:B------:R-:W-:Y:S02]  /*1060*/  UIMAD.WIDE UR8, UR7, 0x4, UR8 ;  /* 0x00000004070878a5 */ /* 0x000fe4000f8e0208 */
[----:B------:R-:W-:Y:S01]  /*1070*/  UISETP.NE.U32.AND UP1, UPT, UR10, URZ, UPT ;  /* 0x0000003f0a00728c */ /* 0x000fe2000bf25070 */
[----:B------:R-:W-:Y:S01]  /*1080*/  ULDC UR4, c[0x0][0x424] ;  /* 0x0001090000047ab9 */ /* 0x000fe20000000800 */
[----:B------:R-:W-:Y:S02]  /*1090*/  ULDC UR7, c[0x0][0x2f0] ;  /* 0x0000bc0000077ab9 */ /* 0x000fe40000000800 */
[----:B0123--:R-:W-:Y:S02]  /*10a0*/  IMAD.U32 R4, RZ, RZ, UR8 ;  /* 0x00000008ff047e24 */ /* 0x00ffe4000f8e00ff */
[----:B------:R-:W-:Y:S01]  /*10b0*/  IMAD.U32 R5, RZ, RZ, UR9 ;  /* 0x00000009ff057e24 */ /* 0x000fe2000f8e00ff */
[----:B------:R-:W-:-:S04]  /*10c0*/  ULDC.64 UR8, c[0x0][0xa28] ;  /* 0x00028a0000087ab9 */ /* 0x000fc80000000a00 */
[----:B------:R-:W2:Y:S01]  /*10d0*/  LDG.E R4, desc[UR50][R4.64] ;  /* 0x0000003204047981 */ /* 0x000ea2000c1e1900 */
        /* <DEDUP_REMOVED lines=18> */
[----:B------:R-:W-:Y:S01]  /*1200*/  UISETP.NE.U32.AND UP0, UPT, UR8, URZ, UPT ;  /* 0x0000003f0800728c */ /* 0x000fe2000bf05070 */
[----:B------:R-:W-:Y:S01]  /*1210*/  UMOV UR49, URZ ;  /* 0x0000003f00317c82 */ /* 0x000fe20008000000 */
[----:B------:R-:W-:Y:S02]  /*1220*/  ULOP3.LUT UR8, UR5, 0xff000000, URZ, 0xc0, !UPT ;  /* 0xff00000005087892 */ /* 0x000fe4000f8ec03f */
[----:B------:R-:W-:Y:S01]  /*1230*/  UISETP.NE.AND.EX UP0, UPT, UR9, URZ, UPT, UP0 ;  /* 0x0000003f0900728c */ /* 0x000fe2000bf05300 */
[----:B------:R-:W-:-:S03]  /*1240*/  UMOV UR41, UR6 ;  /* 0x0000000600297c82 */ /* 0x000fc60008000000 */
[----:B------:R-:W-:-:S04]  /*1250*/  USEL UR4, UR4, 0x1, UP0 ;  /* 0x0000000104047887 */ /* 0x000fc80008000000 */
[----:B------:R-:W-:Y:S01]  /*1260*/  UIMAD UR4, UR4, UR7, URZ ;  /* 0x00000007040472a4 */ /* 0x000fe2000f8e023f */
[----:B--2---:R-:W-:-:S06]  /*1270*/  @P0 R2UR UR49, R4 ;  /* 0x00000000043102ca */ /* 0x004fcc00000e0000 */
[----:B---3--:R-:W-:Y:S01]  /*1280*/  @P1 R2UR UR4, R6 ;  /* 0x00000000060412ca */ /* 0x008fe200000e0000 */
[----:B----45:R-:W-:-:S14]  /*1290*/  @P1 BRA `(.L_x_9413) ;  /* 0x0000000000341947 */ /* 0x030fdc0003800000 */
        /* <DEDUP_REMOVED lines=13> */
.L_x_9413:
[----:B------:R-:W-:Y:S02]  /*1370*/  UIADD3 UR49, -UR49, UR4, URZ ;  /* 0x0000000431317290 */ /* 0x000fe4000fffe13f */
[----:B------:R-:W-:Y:S02]  /*1380*/  ULOP3.LUT UR4, UR5, 0xff0000, URZ, 0xc0, !UPT ;  /* 0x00ff000005047892 */ /* 0x000fe4000f8ec03f */
[----:B------:R-:W-:Y:S02]  /*1390*/  UISETP.GE.AND UP0, UPT, UR49, 0x1, UPT ;  /* 0x000000013100788c */ /* 0x000fe4000bf06270 */
[----:B------:R-:W-:Y:S02]  /*13a0*/  UIADD3 UR6, UR49, 0x5f, URZ ;  /* 0x0000005f31067890 */ /* 0x000fe4000fffe03f */
[----:B------:R-:W-:Y:S02]  /*13b0*/  USHF.R.U32.HI UR8, URZ, 0x8, UR8 ;  /* 0x000000083f087899 */ /* 0x000fe40008011608 */
[----:B------:R-:W-:Y:S01]  /*13c0*/  PLOP3.LUT P0, PT, PT, PT, UP0, 0x80, 0x0 ;  /* 0x000000000000781c */ /* 0x000fe20003f0f008 */
[----:B------:R-:W-:-:S02]  /*13d0*/  UIMAD.WIDE UR6, UR6, 0x2aaaaaab, URZ ;  /* 0x2aaaaaab060678a5 */ /* 0x000fc4000f8e023f */
[----:B------:R-:W-:Y:S02]  /*13e0*/  ULEA.HI UR8, UR4, UR8, URZ, 0x10 ;  /* 0x0000000804087291 */ /* 0x000fe4000f8f803f */
[----:B------:R-:W-:Y:S02]  /*13f0*/  USHF.R.U32.HI UR6, URZ, 0x1f, UR7 ;  /* 0x0000001f3f067899 */ /* 0x000fe40008011607 */
[----:B------:R-:W-:Y:S02]  /*1400*/  ULOP3.LUT UR42, UR8, 0xff, URZ, 0xc0, !UPT ;  /* 0x000000ff082a7892 */ /* 0x000fe4000f8ec03f */
[----:B------:R-:W-:Y:S01]  /*1410*/  ULOP3.LUT UR43, UR5, 0xffff, URZ, 0xc0, !UPT ;  /* 0x0000ffff052b7892 */ /* 0x000fe2000f8ec03f */
[----:B------:R-:W-:Y:S01]  /*1420*/  UMOV UR4, URZ ;  /* 0x0000003f00047c82 */ /* 0x000fe20008000000 */
[----:B------:R-:W-:Y:S02]  /*1430*/  USHF.R.U32.HI UR44, URZ, 0x10, UR8 ;  /* 0x000000103f2c7899 */ /* 0x000fe40008011608 */
[----:B------:R-:W-:Y:S01]  /*1440*/  ULEA.HI.SX32 UR9, UR7, UR6, 0x1c ;  /* 0x0000000607097291 */ /* 0x000fe2000f8fe23f */
[----:B------:R-:W-:Y:S11]  /*1450*/  @!P0 BRA `(.L_x_9414) ;  /* 0x0000000000908947 */ /* 0x000ff60003800000 */
[----:B------:R-:W-:Y:S01]  /*1460*/  UISETP.NE.AND UP0, UPT, UR44, URZ, UPT ;  /* 0x0000003f2c00728c */ /* 0x000fe2000bf05270 */
[----:B------:R-:W-:-:S03]  /*1470*/  ULDC UR4, c[0x0][0x9f0] ;  /* 0x00027c0000047ab9 */ /* 0x000fc60000000800 */
        /* <DEDUP_REMOVED lines=34> */
.L_x_9414:
[----:B------:R-:W-:Y:S01]  /*16a0*/  UIMAD UR45, UR42, UR4, URZ ;  /* 0x000000042a2d72a4 */ /* 0x000fe2000f8e023f */
        /* <DEDUP_REMOVED lines=74> */
[----:B------:R-:W0:Y:S01]  /*1b50*/  S2R R0, SR_TID.X ;  /* 0x0000000000007919 */ /* 0x000e220000002100 */
[----:B------:R-:W1:Y:S01]  /*1b60*/  S2UR UR7, SR_CgaCtaId ;  /* 0x00000000000779c3 */ /* 0x000e620000008800 */
[----:B------:R-:W-:Y:S02]  /*1b70*/  UMOV UR6, 0x400 ;  /* 0x0000040000067882 */ /* 0x000fe40000000000 */
[----:B-1----:R-:W-:-:S04]  /*1b80*/  ULEA UR6, UR7, UR6, 0x18 ;  /* 0x0000000607067291 */ /* 0x002fc8000f8ec03f */
[----:B------:R-:W-:Y:S01]  /*1b90*/  UIADD3 UR6, UR6, 0x18400, URZ ;  /* 0x0001840006067890 */ /* 0x000fe2000fffe03f */
[----:B0-----:R-:W-:-:S03]  /*1ba0*/  VIADD R0, R0, 0xffffff80 ;  /* 0xffffff8000007836 */ /* 0x001fc60000000000 */
[----:B------:R-:W-:Y:S02]  /*1bb0*/  ULOP3.LUT UP0, URZ, UR6, 0x1bf, URZ, 0xc0, !UPT ;  /* 0x000001bf063f7892 */ /* 0x000fe4000f80c03f */
[----:B------:R-:W-:-:S04]  /*1bc0*/  SHF.R.S32.HI R3, RZ, 0x1f, R0 ;  /* 0x0000001fff037819 */ /* 0x000fc80000011400 */
[----:B------:R-:W-:Y:S02]  /*1bd0*/  PLOP3.LUT P0, PT, PT, PT, UP0, 0x80, 0x0 ;  /* 0x000000000000781c */ /* 0x000fe40003f0f008 */
[----:B------:R-:W-:-:S04]  /*1be0*/  LEA.HI R3, R3, R0, RZ, 0x7 ;  /* 0x0000000003037211 */ /* 0x000fc800078f38ff */
[----:B------:R-:W-:-:S06]  /*1bf0*/  SHF.R.S32.HI R3, RZ, 0x7, R3 ;  /* 0x00000007ff037819 */ /* 0x000fcc0000011403 */
[----:B------:R-:W0:Y:S02]  /*1c00*/  SHFL.IDX PT, R3, R3, RZ, 0x1f ;  /* 0x00001fff03037589 */ /* 0x000e2400000e0000 */
[----:B0-----:R-:W-:-:S13]  /*1c10*/  R2UR UR4, R3 ;  /* 0x00000000030472ca */ /* 0x001fda00000e0000 */
        /* <DEDUP_REMOVED lines=23> */
.L_x_9416:
[----:B------:R-:W0:Y:S01]  /*1d90*/  S2R R0, SR_CgaCtaId ;  /* 0x0000000000007919 */ /* 0x000e220000008800 */
[----:B------:R-:W-:Y:S01]  /*1da0*/  ULEA.HI UR4, UR46, UR46, URZ, 0x1 ;  /* 0x0000002e2e047291 */ /* 0x000fe2000f8f083f */
[----:B------:R-:W-:Y:S01]  /*1db0*/  MOV R7, 0x400 ;  /* 0x0000040000077802 */ /* 0x000fe20000000f00 */
[----:B------:R-:W1:Y:S02]  /*1dc0*/  S2R R20, SR_TID.X ;  /* 0x0000000000147919 */ /* 0x000e640000002100 */
[----:B------:R-:W-:-:S04]  /*1dd0*/  ULOP3.LUT UR4, UR4, 0xfffffffe, URZ, 0xc0, !UPT ;  /* 0xfffffffe04047892 */ /* 0x000fc8000f8ec03f */
[----:B------:R-:W-:-:S06]  /*1de0*/  UIADD3 UR4, UR46, -UR4, URZ ;  /* 0x800000042e047290 */ /* 0x000fcc000fffe03f */
[----:B------:R-:W-:Y:S01]  /*1df0*/  IMAD.U32 R3, RZ, RZ, UR4 ;  /* 0x00000004ff037e24 */ /* 0x000fe2000f8e00ff */
[----:B0-----:R-:W-:-:S04]  /*1e00*/  LEA R7, R0, R7, 0x18 ;  /* 0x0000000700077211 */ /* 0x001fc800078ec0ff */
[----:B------:R-:W-:Y:S02]  /*1e10*/  SHF.L.U32 R0, R3, 0x1f, RZ ;  /* 0x0000001f03007819 */ /* 0x000fe400000006ff */
[----:B-1----:R-:W-:Y:S02]  /*1e20*/  SHF.R.U32.HI R20, RZ, 0x7, R20 ;  /* 0x00000007ff147819 */ /* 0x002fe40000011614 */
[----:B------:R-:W0:Y:S03]  /*1e30*/  SYNCS.PHASECHK.TRANS64.TRYWAIT P0, [R7+URZ+0x22800], R0 ;  /* 0x02280000070075a7 */ /* 0x000e26000800017f */
[----:B------:R-:W-:Y:S01]  /*1e40*/  VIADD R8, R20, 0x8 ;  /* 0x0000000814087836 */ /* 0x000fe20000000000 */
[----:B0-----:R-:W-:Y:S06]  /*1e50*/  @!P0 BRA `(.L_x_9417) ;  /* 0x000000ec00c08947 */ /* 0x001fec0003800000 */
.L_x_9545:
[----:B0-----:R-:W-:Y:S01]  /*1e60*/  IMAD.U32 R0, RZ, RZ, UR47 ;  /* 0x0000002fff007e24 */ /* 0x001fe2000f8e00ff */
[----:B------:R-:W-:Y:S05]  /*1e70*/  WARPSYNC.ALL ;  /* 0x0000000000007948 */ /* 0x000fea0003800000 */
[----:B------:R0:W-:Y:S01]  /*1e80*/  BAR.SYNC.DEFER_BLOCKING R8, 0x100 ;  /* 0x000400080000751d */ /* 0x0001e20000010000 */
[----:B------:R-:W-:-:S13]  /*1e90*/  ISETP.NE.AND P0, PT, R0, 0x3, PT ;  /* 0x000000030000780c */ /* 0x000fda0003f05270 */
[----:B0-----:R-:W-:Y:S05]  /*1ea0*/  @!P0 BRA `(.L_x_9418) ;  /* 0x0000000000048947 */ /* 0x001fea0003800000 */
[----:B------:R-:W-:Y:S01]  /*1eb0*/  BPT.TRAP 0x1 ;  /* 0x000000040000795c */ /* 0x000fe20000300000 */
.L_x_9418:
[----:B------:R-:W-:Y:S01]  /*1ec0*/  R2UR UR22, R7 ;  /* 0x00000000071672ca */ /* 0x000fe200000e0000 */
[----:B------:R-:W-:-:S05]  /*1ed0*/  IMAD.U32 R9, RZ, RZ, UR36 ;  /* 0x00000024ff097e24 */ /* 0x000fca000f8e00ff */
[----:B------:R-:W-:-:S07]  /*1ee0*/  SHF.L.U32 R9, R9, 0x1f, RZ ;  /* 0x0000001f09097819 */ /* 0x000fce00000006ff */
[----:B------:R-:W-:-:S09]  /*1ef0*/  ULEA UR22, UR37, UR22, 0x3 ;  /* 0x0000001625167291 */ /* 0x000fd2000f8e183f */
[----:B------:R0:W1:Y:S01]  /*1f00*/  SYNCS.PHASECHK.TRANS64.TRYWAIT P1, [UR22+0x22830], R9 ;  /* 0x02283009ff0075a7 */ /* 0x0000620008020156 */
[----:B------:R-:W-:Y:S05]  /*1f10*/  @!P0 BRA `(.L_x_9419) ;  /* 0x0000000000048947 */ /* 0x000fea0003800000 */
[----:B------:R-:W-:Y:S01]  /*1f20*/  BPT.TRAP 0x1 ;  /* 0x000000040000795c */ /* 0x000fe20000300000 */
.L_x_9419:
[----:B-1----:R-:W-:Y:S05]  /*1f30*/  @P1 BRA `(.L_x_9420) ;  /* 0x0000000000081947 */ /* 0x002fea0003800000 */
[----:B------:R-:W1:Y:S02]  /*1f40*/  SYNCS.PHASECHK.TRANS64.TRYWAIT P1, [UR22+0x22830], R9 ;  /* 0x02283009ff0075a7 */ /* 0x000e640008020156 */
[----:B-1----:R-:W-:Y:S05]  /*1f50*/  @!P1 BRA `(.L_x_9421) ;  /* 0x000000ec00949947 */ /* 0x002fea0003800000 */
.L_x_9420:
[----:B------:R-:W-:Y:S01]  /*1f60*/  R2UR UR4, R7 ;  /* 0x00000000070472ca */ /* 0x000fe200000e0000 */
[----:B------:R-:W-:Y:S01]  /*1f70*/  ULOP3.LUT UR16, UR52, 0x10000, URZ, 0xfc, !UPT ;  /* 0x0001000034107892 */ /* 0x000fe2000f8efc3f */
[----:B------:R-:W-:Y:S01]  /*1f80*/  WARPGROUP.ARRIVE ;  /* 0x00000000000079c5 */ /* 0x000fe20000000000 */
[----:B------:R-:W-:Y:S01]  /*1f90*/  UMOV UR17, 0x40000040 ;  /* 0x4000004000117882 */ /* 0x000fe20000000000 */
[----:B------:R-:W-:Y:S01]  /*1fa0*/  UMOV UR19, 0x40000040 ;  /* 0x4000004000137882 */ /* 0x000fe20000000000 */
[----:B------:R-:W-:Y:S01]  /*1fb0*/  UMOV UR5, 0x40000040 ;  /* 0x4000004000057882 */ /* 0x000fe20000000000 */
[----:B------:R-:W-:Y:S01]  /*1fc0*/  UMOV UR7, 0x40000040 ;  /* 0x4000004000077882 */ /* 0x000fe20000000000 */
[----:B------:R-:W-:Y:S01]  /*1fd0*/  UIADD3 UR8, UR16, 0x4, URZ ;  /* 0x0000000410087890 */ /* 0x000fe2000fffe03f */
[----:B-1----:R-:W1:Y:S01]  /*1fe0*/  S2R R0, SR_TID.X ;  /* 0x0000000000007919 */ /* 0x002e620000002100 */
[----:B------:R-:W-:Y:S01]  /*1ff0*/  UMOV UR9, 0x40000040 ;  /* 0x4000004000097882 */ /* 0x000fe20000000000 */
[----:B------:R-:W-:Y:S01]  /*2000*/  UMOV UR11, 0x40000040 ;  /* 0x40000040000b7882 */ /* 0x000fe20000000000 */
[----:B------:R-:W-:-:S02]  /*2010*/  UIADD3 UR12, UR16, 0x6, URZ ;  /* 0x00000006100c7890 */ /* 0x000fc4000fffe03f */
[----:B------:R-:W-:Y:S01]  /*2020*/  UIADD3 UR4, UR4, 0x1c400, URZ ;  /* 0x0001c40004047890 */ /* 0x000fe2000fffe03f */
[----:B------:R-:W-:Y:S01]  /*2030*/  UMOV UR13, 0x40000040 ;  /* 0x40000040000d7882 */ /* 0x000fe20000000000 */
[----:B------:R-:W-:Y:S02]  /*2040*/  UMOV UR15, 0x40000040 ;  /* 0x40000040000f7882 */ /* 0x000fe40000000000 */
[----:B------:R-:W-:-:S04]  /*2050*/  USHF.R.U32.HI UR4, URZ, 0x4, UR4 ;  /* 0x000000043f047899 */ /* 0x000fc80008011604 */
[----:B------:R-:W-:-:S04]  /*2060*/  ULOP3.LUT UR4, UR4, 0x3fff, URZ, 0xc0, !UPT ;  /* 0x00003fff04047892 */ /* 0x000fc8000f8ec03f */
[----:B------:R-:W-:Y:S02]  /*2070*/  ULOP3.LUT UR20, UR4, 0x10000, URZ, 0xfc, !UPT ;  /* 0x0001000004147892 */ /* 0x000fe4000f8efc3f */
[----:B------:R-:W-:Y:S02]  /*2080*/  UIADD3 UR4, UR16, 0x2, URZ ;  /* 0x0000000210047890 */ /* 0x000fe4000fffe03f */
[----:B------:R-:W-:-:S04]  /*2090*/  UIMAD UR18, UR37, 0x300, UR20 ;  /* 0x00000300251278a4 */ /* 0x000fc8000f8e0214 */
[----:B------:R-:W-:Y:S02]  /*20a0*/  UIADD3 UR6, UR18, 0x2, URZ ;  /* 0x0000000212067890 */ /* 0x000fe4000fffe03f */
[----:B------:R-:W-:Y:S02]  /*20b0*/  UIADD3 UR10, UR18, 0x4, URZ ;  /* 0x00000004120a7890 */ /* 0x000fe4000fffe03f */
[----:B------:R-:W-:Y:S02]  /*20c0*/  UIADD3 UR14, UR18, 0x6, URZ ;  /* 0x00000006120e7890 */ /* 0x000fe4000fffe03f */
[----:B------:R-:W-:Y:S01]  /*20d0*/  HGMMA.64x96x16.F32 R24, gdesc[UR16], RZ, !UPT, gsb0 ;  /* 0x01600000101879f0 */ /* 0x000fe2000c0008ff */
[----:B-1----:R-:W-:-:S04]  /*20e0*/  SHF.R.U32.HI R0, RZ, 0x7, R0 ;  /* 0x00000007ff007819 */ /* 0x002fc80000011600 */
[----:B------:R-:W-:Y:S01]  /*20f0*/  IADD3 R0, -R0, 0xb, RZ ;  /* 0x0000000b00007810 */ /* 0x000fe20007ffe1ff */
        /* <DEDUP_REMOVED lines=13> */
.L_x_9422:
        /* <DEDUP_REMOVED lines=16> */
[----:B------:R-:W-:Y:S01]  /*22d0*/  MUFU.TANH R25, R25 ;  /* 0x0000001900197308 */ /* 0x000fe20000002400 */
[----:B------:R-:W-:Y:S01]  /*22e0*/  ISETP.GT.AND P6, PT, R3, RZ, PT ;  /* 0x000000ff0300720c */ /* 0x000fe20003fc4270 */
[----:B------:R-:W-:Y:S01]  /*22f0*/  FMUL.FTZ R37, R37, UR6 ;  /* 0x0000000625257c20 */ /* 0x000fe20008410000 */
[C---:B------:R-:W-:Y:S01]  /*2300*/  ISETP.GT.AND P5, PT, R3.reuse, 0x1, PT ;  /* 0x000000010300780c */ /* 0x040fe20003fa4270 */
[----:B------:R-:W-:Y:S01]  /*2310*/  FMUL.FTZ R30, R30, UR6 ;  /* 0x000000061e1e7c20 */ /* 0x000fe20008410000 */
[C---:B------:R-:W-:Y:S01]  /*2320*/  ISETP.GT.AND P4, PT, R3.reuse, 0x8, PT ;  /* 0x000000080300780c */ /* 0x040fe20003f84270 */
[----:B------:R-:W-:Y:S01]  /*2330*/  FMUL.FTZ R38, R38, UR6 ;  /* 0x0000000626267c20 */ /* 0x000fe20008410000 */
[----:B------:R-:W-:Y:S01]  /*2340*/  ISETP.GT.AND P3, PT, R3, 0x9, PT ;  /* 0x000000090300780c */ /* 0x000fe20003f64270 */
[----:B------:R-:W-:Y:S01]  /*2350*/  MUFU.TANH R28, R28 ;  /* 0x0000001c001c7308 */ /* 0x000fe20000002400 */
[----:B--2---:R-:W-:Y:S01]  /*2360*/  FSEL R4, R24, -INF , P6 ;  /* 0xff80000018047808 */ /* 0x004fe20003000000 */
[----:B------:R-:W-:Y:S01]  /*2370*/  FMUL.FTZ R40, R40, UR6 ;  /* 0x0000000628287c20 */ /* 0x000fe20008410000 */
[----:B------:R-:W-:Y:S01]  /*2380*/  FMUL.FTZ R31, R31, UR6 ;  /* 0x000000061f1f7c20 */ /* 0x000fe20008410000 */
[----:B------:R-:W-:Y:S01]  /*2390*/  ISETP.GT.AND P2, PT, R3, 0x10, PT ;  /* 0x000000100300780c */ /* 0x000fe20003f44270 */
[----:B------:R-:W-:Y:S01]  /*23a0*/  FMUL.FTZ R41, R41, UR6 ;  /* 0x0000000629297c20 */ /* 0x000fe20008410000 */
[----:B------:R-:W-:Y:S01]  /*23b0*/  FMUL.FTZ R39, R39, UR6 ;  /* 0x0000000627277c20 */ /* 0x000fe20008410000 */
[----:B------:R-:W-:Y:S01]  /*23c0*/  ISETP.GT.AND P1, PT, R3, 0x11, PT ;  /* 0x000000110300780c */ /* 0x000fe20003f24270 */
        /* <DEDUP_REMOVED lines=25> */
[----:B--2---:R-:W-:Y:S01]  /*2560*/  FSEL R32, R32, -INF , P2 ;  /* 0xff80000020207808 */ /* 0x004fe20001000000 */
[----:B------:R-:W-:Y:S01]  /*2570*/  FMUL.FTZ R59, R59, UR6 ;  /* 0x000000063b3b7c20 */ /* 0x000fe20008410000 */
[----:B------:R-:W-:Y:S01]  /*2580*/  FMUL.FTZ R68, R68, UR6 ;  /* 0x0000000644447c20 */ /* 0x000fe20008410000 */
[----:B------:R-:W-:Y:S01]  /*2590*/  FMUL.FTZ R69, R69, UR6 ;  /* 0x0000000645457c20 */ /* 0x000fe20008410000 */
[----:B------:R-:W-:Y:S01]  /*25a0*/  ULDC UR10, c[0x0][0x988] ;  /* 0x00026200000a7ab9 */ /* 0x000fe20000000800 */
[----:B------:R-:W-:Y:S01]  /*25b0*/  P2R R72, PR, RZ, 0x1 ;  /* 0x00000001ff487803 */ /* 0x000fe20000000000 */
[----:B------:R-:W-:Y:S01]  /*25c0*/  FMUL.FTZ R62, R62, UR6 ;  /* 0x000000063e3e7c20 */ /* 0x000fe20008410000 */
[----:B------:R2:W4:Y:S01]  /*25d0*/  MUFU.TANH R13, R35 ;  /* 0x00000023000d7308 */ /* 0x0005220000002400 */
        /* <DEDUP_REMOVED lines=8> */
[----:B--2---:R-:W-:Y:S01]  /*2660*/  FSEL R35, R25, -INF , P5 ;  /* 0xff80000019237808 */ /* 0x004fe20002800000 */
[----:B------:R-:W2:Y:S01]  /*2670*/  S2UR UR7, SR_CgaCtaId ;  /* 0x00000000000779c3 */ /* 0x000ea20000008800 */
[----:B------:R-:W-:-:S02]  /*2680*/  UIADD3 UR6, UR22, 0x22840, URZ ;  /* 0x0002284016067890 */ /* 0x000fc4000fffe03f */
[----:B------:R-:W-:-:S03]  /*2690*/  FMNMX.FTZ R25, R4, R35, !PT ;  /* 0x0000002304197209 */ /* 0x000fc60007810000 */
[----:B------:R5:W0:Y:S01]  /*26a0*/  MUFU.TANH R12, R34 ;  /* 0x00000022000c7308 */ /* 0x000a220000002400 */
[----:B----4-:R-:W-:-:S07]  /*26b0*/  FSEL R13, R13, -INF , P1 ;  /* 0xff8000000d0d7808 */ /* 0x010fce0000800000 */
[----:B------:R-:W4:Y:S01]  /*26c0*/  MUFU.TANH R36, R36 ;  /* 0x0000002400247308 */ /* 0x000f220000002400 */
[----:B-----5:R-:W-:Y:S02]  /*26d0*/  FSEL R34, R28, -INF , P4 ;  /* 0xff8000001c227808 */ /* 0x020fe40002000000 */
[----:B---3--:R-:W-:Y:S02]  /*26e0*/  FSEL R6, R6, -INF , P5 ;  /* 0xff80000006067808 */ /* 0x008fe40002800000 */
[----:B------:R-:W-:Y:S02]  /*26f0*/  FMNMX.FTZ R25, R34, R25, !PT ;  /* 0x0000001922197209 */ /* 0x000fe40007810000 */
[C---:B------:R-:W-:Y:S01]  /*2700*/  ISETP.GT.AND P5, PT, R3.reuse, 0x19, PT ;  /* 0x000000190300780c */ /* 0x040fe20003fa4270 */
[----:B------:R-:W3:Y:S01]  /*2710*/  MUFU.TANH R10, R30 ;  /* 0x0000001e000a7308 */ /* 0x000ee20000002400 */
[----:B0-----:R-:W-:Y:S01]  /*2720*/  FSEL R12, R12, -INF , P2 ;  /* 0xff8000000c0c7808 */ /* 0x001fe20001000000 */
[----:B--2---:R-:W-:Y:S01]  /*2730*/  UPRMT UR6, UR7, 0x654, UR6 ;  /* 0x0000065407067896 */ /* 0x004fe20008000006 */
[----:B------:R-:W-:-:S05]  /*2740*/  ISETP.GT.AND P2, PT, R3, 0x28, PT ;  /* 0x000000280300780c */ /* 0x000fca0003f44270 */
[----:B------:R-:W-:Y:S01]  /*2750*/  MUFU.TANH R37, R37 ;  /* 0x0000002500257308 */ /* 0x000fe20000002400 */
[----:B----4-:R-:W-:Y:S02]  /*2760*/  FSEL R36, R36, -INF , P6 ;  /* 0xff80000024247808 */ /* 0x010fe40003000000 */
[----:B------:R-:W-:Y:S05]  /*2770*/  SYNCS.ARRIVE.TRANS64.RED.A1T0 RZ, [UR6], RZ ;  /* 0x000000ffffff79a7 */ /* 0x000fea0008100406 */
[----:B------:R0:W2:Y:S01]  /*2780*/  MUFU.TANH R14, R38 ;  /* 0x00000026000e7308 */ /* 0x0000a20000002400 */
[----:B---3--:R-:W-:Y:S02]  /*2790*/  FSEL R10, R10, -INF , P4 ;  /* 0xff8000000a0a7808 */ /* 0x008fe40002000000 */
[----:B------:R-:W-:-:S05]  /*27a0*/  ISETP.GT.AND P4, PT, R3, 0x20, PT ;  /* 0x000000200300780c */ /* 0x000fca0003f84270 */
[----:B------:R-:W3:Y:S01]  /*27b0*/  MUFU.TANH R11, R31 ;  /* 0x0000001f000b7308 */ /* 0x000ee20000002400 */
[----:B0-----:R-:W-:-:S04]  /*27c0*/  FSEL R38, R29, -INF , P3 ;  /* 0xff8000001d267808 */ /* 0x001fc80001800000 */
[----:B------:R-:W-:-:S03]  /*27d0*/  FMNMX.FTZ R25, R38, R25, !PT ;  /* 0x0000001926197209 */ /* 0x000fc60007810000 */
[----:B------:R-:W0:Y:S01]  /*27e0*/  MUFU.TANH R40, R40 ;  /* 0x0000002800287308 */ /* 0x000e220000002400 */
[----:B------:R-:W-:Y:S02]  /*27f0*/  FMNMX.FTZ R24, R32, R25, !PT ;  /* 0x0000001920187209 */ /* 0x000fe40007810000 */
[----:B--2---:R-:W-:Y:S02]  /*2800*/  FSEL R14, R14, -INF , P6 ;  /* 0xff8000000e0e7808 */ /* 0x004fe40003000000 */
[----:B------:R-:W-:-:S03]  /*2810*/  ISETP.GT.AND P6, PT, R3, 0x30, PT ;  /* 0x000000300300780c */ /* 0x000fc60003fc4270 */
[----:B------:R2:W4:Y:S01]  /*2820*/  MUFU.TANH R15, R39 ;  /* 0x00000027000f7308 */ /* 0x0005220000002400 */
[----:B---3--:R-:W-:Y:S02]  /*2830*/  FSEL R11, R11, -INF , P3 ;  /* 0xff8000000b0b7808 */ /* 0x008fe40001800000 */
[----:B------:R-:W-:-:S05]  /*2840*/  ISETP.GT.AND P3, PT, R3, 0x21, PT ;  /* 0x000000210300780c */ /* 0x000fca0003f64270 */
[----:B------:R-:W3:Y:S01]  /*2850*/  MUFU.TANH R41, R41 ;  /* 0x0000002900297308 */ /* 0x000ee20000002400 */
[----:B--2---:R-:W-:Y:S02]  /*2860*/  FSEL R39, R33, -INF , P1 ;  /* 0xff80000021277808 */ /* 0x004fe40000800000 */
[----:B0-----:R-:W-:Y:S02]  /*2870*/  FSEL R40, R40, -INF , P4 ;  /* 0xff80000028287808 */ /* 0x001fe40002000000 */
[----:B------:R-:W-:Y:S02]  /*2880*/  FMNMX.FTZ R25, R39, R24, !PT ;  /* 0x0000001827197209 */ /* 0x000fe40007810000 */
[----:B------:R-:W-:Y:S01]  /*2890*/  ISETP.GT.AND P1, PT, R3, 0x29, PT ;  /* 0x000000290300780c */ /* 0x000fe20003f24270 */
[----:B------:R-:W0:Y:S01]  /*28a0*/  MUFU.TANH R44, R44 ;  /* 0x0000002c002c7308 */ /* 0x000e220000002400 */
[----:B------:R-:W-:Y:S02]  /*28b0*/  FMNMX.FTZ R25, R36, R25, !PT ;  /* 0x0000001924197209 */ /* 0x000fe40007810000 */
[----:B----4-:R-:W-:-:S05]  /*28c0*/  FSEL R15, R15, -INF , P5 ;  /* 0xff8000000f0f7808 */ /* 0x010fca0002800000 */
[----:B------:R2:W4:Y:S01]  /*28d0*/  MUFU.TANH R20, R42 ;  /* 0x0000002a00147308 */ /* 0x0005220000002400 */
[----:B---3--:R-:W-:-:S07]  /*28e0*/  FSEL R41, R41, -INF , P3 ;  /* 0xff80000029297808 */ /* 0x008fce0001800000 */
[----:B------:R-:W3:Y:S01]  /*28f0*/  MUFU.TANH R45, R45 ;  /* 0x0000002d002d7308 */ /* 0x000ee20000002400 */
[----:B--2---:R-:W-:Y:S02]  /*2900*/  FSEL R42, R37, -INF , P5 ;  /* 0xff800000252a7808 */ /* 0x004fe40002800000 */
[----:B0-----:R-:W-:Y:S02]  /*2910*/  FSEL R44, R44, -INF , P2 ;  /* 0xff8000002c2c7808 */ /* 0x001fe40001000000 */
[----:B------:R-:W-:Y:S02]  /*2920*/  FMNMX.FTZ R25, R42, R25, !PT ;  /* 0x000000192a197209 */ /* 0x000fe40007810000 */
[----:B------:R-:W-:Y:S01]  /*2930*/  ISETP.GT.AND P5, PT, R3, 0x31, PT ;  /* 0x000000310300780c */ /* 0x000fe20003fa4270 */
[----:B------:R-:W0:Y:S01]  /*2940*/  MUFU.TANH R48, R48 ;  /* 0x0000003000307308 */ /* 0x000e220000002400 */
[----:B------:R-:W-:Y:S02]  /*2950*/  FMNMX.FTZ R24, R40, R25, !PT ;  /* 0x0000001928187209 */ /* 0x000fe40007810000 */
[----:B----4-:R-:W-:-:S02]  /*2960*/  FSEL R20, R20, -INF , P4 ;  /* 0xff80000014147808 */ /* 0x010fc40002000000 */
[----:B------:R-:W-:Y:S02]  /*2970*/  FMNMX.FTZ R25, R41, R24, !PT ;  /* 0x0000001829197209 */ /* 0x000fe40007810000 */
[----:B------:R-:W-:Y:S01]  /*2980*/  ISETP.GT.AND P4, PT, R3, 0x38, PT ;  /* 0x000000380300780c */ /* 0x000fe20003f84270 */
[----:B------:R-:W2:Y:S01]  /*2990*/  MUFU.TANH R49, R49 ;  /* 0x0000003100317308 */ /* 0x000ea20000002400 */
[----:B---3--:R-:W-:Y:S02]  /*29a0*/  FSEL R45, R45, -INF , P1 ;  /* 0xff8000002d2d7808 */ /* 0x008fe40000800000 */
[----:B------:R-:W-:-:S04]  /*29b0*/  FMNMX.FTZ R24, R44, R25, !PT ;  /* 0x000000192c187209 */ /* 0x000fc80007810000 */
[----:B------:R-:W-:Y:S01]  /*29c0*/  FMNMX.FTZ R25, R45, R24, !PT ;  /* 0x000000182d197209 */ /* 0x000fe20007810000 */
[----:B------:R-:W3:Y:S01]  /*29d0*/  MUFU.TANH R21, R43 ;  /* 0x0000002b00157308 */ /* 0x000ee20000002400 */
[----:B0-----:R-:W-:-:S04]  /*29e0*/  FSEL R48, R48, -INF , P6 ;  /* 0xff80000030307808 */ /* 0x001fc80003000000 */
[----:B------:R-:W-:-:S03]  /*29f0*/  FMNMX.FTZ R24, R48, R25, !PT ;  /* 0x0000001930187209 */ /* 0x000fc60007810000 */
[----:B------:R-:W0:Y:S01]  /*2a00*/  MUFU.TANH R52, R52 ;  /* 0x0000003400347308 */ /* 0x000e220000002400 */
[----:B--2---:R-:W-:-:S04]  /*2a10*/  FSEL R49, R49, -INF , P5 ;  /* 0xff80000031317808 */ /* 0x004fc80002800000 */
[----:B------:R-:W-:-:S03]  /*2a20*/  FMNMX.FTZ R25, R49, R24, !PT ;  /* 0x0000001831197209 */ /* 0x000fc60007810000 */
[----:B------:R-:W2:Y:S01]  /*2a30*/  MUFU.TANH R46, R46 ;  /* 0x0000002e002e7308 */ /* 0x000ea20000002400 */
[----:B---3--:R-:W-:Y:S02]  /*2a40*/  FSEL R21, R21, -INF , P3 ;  /* 0xff80000015157808 */ /* 0x008fe40001800000 */
[----:B------:R-:W-:-:S05]  /*2a50*/  ISETP.GT.AND P3, PT, R3, 0x39, PT ;  /* 0x000000390300780c */ /* 0x000fca0003f64270 */
[----:B------:R-:W3:Y:S01]  /*2a60*/  MUFU.TANH R53, R53 ;  /* 0x0000003500357308 */ /* 0x000ee20000002400 */
[----:B0-----:R-:W-:-:S04]  /*2a70*/  FSEL R52, R52, -INF , P4 ;  /* 0xff80000034347808 */ /* 0x001fc80002000000 */
[----:B------:R-:W-:-:S03]  /*2a80*/  FMNMX.FTZ R28, R52, R25, !PT ;  /* 0x00000019341c7209 */ /* 0x000fc60007810000 */
[----:B------:R-:W0:Y:S01]  /*2a90*/  MUFU.TANH R47, R47 ;  /* 0x0000002f002f7308 */ /* 0x000e220000002400 */
[----:B--2---:R-:W-:Y:S02]  /*2aa0*/  FSEL R24, R46, -INF , P2 ;  /* 0xff8000002e187808 */ /* 0x004fe40001000000 */
[----:B------:R-:W-:-:S05]  /*2ab0*/  ISETP.GT.AND P2, PT, R3, 0x40, PT ;  /* 0x000000400300780c */ /* 0x000fca0003f44270 */
[----:B------:R-:W2:Y:S01]  /*2ac0*/  MUFU.TANH R56, R56 ;  /* 0x0000003800387308 */ /* 0x000ea20000002400 */
[----:B---3--:R-:W-:-:S04]  /*2ad0*/  FSEL R53, R53, -INF , P3 ;  /* 0xff80000035357808 */ /* 0x008fc80001800000 */
[----:B------:R-:W-:-:S03]  /*2ae0*/  FMNMX.FTZ R29, R53, R28, !PT ;  /* 0x0000001c351d7209 */ /* 0x000fc60007810000 */
[----:B------:R-:W3:Y:S01]  /*2af0*/  MUFU.TANH R26, R50 ;  /* 0x00000032001a7308 */ /* 0x000ee20000002400 */
[----:B0-----:R-:W-:Y:S02]  /*2b00*/  FSEL R25, R47, -INF , P1 ;  /* 0xff8000002f197808 */ /* 0x001fe40000800000 */
[----:B------:R-:W-:-:S05]  /*2b10*/  ISETP.GT.AND P1, PT, R3, 0x41, PT ;  /* 0x000000410300780c */ /* 0x000fca0003f24270 */
        /* <DEDUP_REMOVED lines=31> */
[----:B---3--:R-:W-:-:S07]  /*2d10*/  FSEL R65, R65, -INF , P3 ;  /* 0xff80000041417808 */ /* 0x008fce0001800000 */
[----:B------:R-:W3:Y:S01]  /*2d20*/  MUFU.TANH R69, R69 ;  /* 0x0000004500457308 */ /* 0x000ee20000002400 */
[----:B0-----:R-:W-:Y:S02]  /*2d30*/  FSEL R31, R31, -INF , P1 ;  /* 0xff8000001f1f7808 */ /* 0x001fe40000800000 */
[----:B------:R-:W-:Y:S02]  /*2d40*/  ISETP.GT.AND P1, PT, R3, 0x59, PT ;  /* 0x000000590300780c */ /* 0x000fe40003f24270 */
[----:B------:R-:W-:-:S03]  /*2d50*/  FMNMX.FTZ R3, R65, R46, !PT ;  /* 0x0000002e41037209 */ /* 0x000fc60007810000 */
[----:B------:R-:W0:Y:S01]  /*2d60*/  MUFU.TANH R62, R62 ;  /* 0x0000003e003e7308 */ /* 0x000e220000002400 */
[----:B--2---:R-:W-:-:S04]  /*2d70*/  FSEL R68, R68, -INF , P2 ;  /* 0xff80000044447808 */ /* 0x004fc80001000000 */
[----:B------:R-:W-:-:S03]  /*2d80*/  FMNMX.FTZ R46, R68, R3, !PT ;  /* 0x00000003442e7209 */ /* 0x000fc60007810000 */
[----:B------:R-:W2:Y:S01]  /*2d90*/  MUFU.TANH R63, R63 ;  /* 0x0000003f003f7308 */ /* 0x000ea20000002400 */
[----:B---3--:R-:W-:-:S04]  /*2da0*/  FSEL R69, R69, -INF , P1 ;  /* 0xff80000045457808 */ /* 0x008fc80000800000 */
[----:B------:R-:W-:-:S03]  /*2db0*/  FMNMX.FTZ R46, R69, R46, !PT ;  /* 0x0000002e452e7209 */ /* 0x000fc60007810000 */
[----:B------:R-:W3:Y:S01]  /*2dc0*/  MUFU.TANH R66, R66 ;  /* 0x0000004200427308 */ /* 0x000ee20000002400 */
[----:B0-----:R-:W-:Y:S01]  /*2dd0*/  FSEL R62, R62, -INF , P6 ;  /* 0xff8000003e3e7808 */ /* 0x001fe20003000000 */
[----:B------:R-:W0:Y:S06]  /*2de0*/  SHFL.BFLY PT, R3, R46, 0x2, 0x1f ;  /* 0x0c401f002e037f89 */ /* 0x000e2c00000e0000 */
[----:B------:R-:W4:Y:S01]  /*2df0*/  MUFU.TANH R67, R67 ;  /* 0x0000004300437308 */ /* 0x000f220000002400 */
[----:B--2---:R-:W-:-:S07]  /*2e00*/  FSEL R63, R63, -INF , P5 ;  /* 0xff8000003f3f7808 */ /* 0x004fce0002800000 */
[----:B------:R-:W2:Y:S01]  /*2e10*/  MUFU.TANH R70, R70 ;  /* 0x0000004600467308 */ /* 0x000ea20000002400 */
[----:B---3--:R-:W-:-:S07]  /*2e20*/  FSEL R66, R66, -INF , P4 ;  /* 0xff80000042427808 */ /* 0x008fce0002000000 */
[----:B------:R-:W3:Y:S01]  /*2e30*/  MUFU.TANH R71, R71 ;  /* 0x0000004700477308 */ /* 0x000ee20000002400 */
[----:B----4-:R-:W-:Y:S02]  /*2e40*/  FSEL R67, R67, -INF , P3 ;  /* 0xff80000043437808 */ /* 0x010fe40001800000 */
[----:B0-----:R-:W-:-:S05]  /*2e50*/  FMNMX.FTZ R33, R46, R3, !PT ;  /* 0x000000032e217209 */ /* 0x001fca0007810000 */
[----:B------:R-:W0:Y:S01]  /*2e60*/  SHFL.BFLY PT, R50, R33, 0x1, 0x1f ;  /* 0x0c201f0021327f89 */ /* 0x000e2200000e0000 */
[----:B--2---:R-:W-:Y:S02]  /*2e70*/  FSEL R70, R70, -INF , P2 ;  /* 0xff80000046467808 */ /* 0x004fe40001000000 */
[----:B---3--:R-:W-:Y:S02]  /*2e80*/  FSEL R71, R71, -INF , P1 ;  /* 0xff80000047477808 */ /* 0x008fe40000800000 */
[----:B0-----:R-:W-:Y:S02]  /*2e90*/  FMNMX.FTZ R3, R33, R50, !PT ;  /* 0x0000003221037209 */ /* 0x001fe40007810000 */
[----:B------:R-:W-:Y:S02]  /*2ea0*/  FMNMX.FTZ R33, R5, R6, !PT ;  /* 0x0000000605217209 */ /* 0x000fe40007810000 */
[C---:B------:R-:W-:Y:S01]  /*2eb0*/  FSETP.NEU.FTZ.AND P0, PT, R3.reuse, -INF , PT ;  /* 0xff8000000300780b */ /* 0x040fe20003f1d000 */
[----:B------:R-:W-:Y:S01]  /*2ec0*/  FMUL.FTZ R37, R3, UR10 ;  /* 0x0000000a03257c20 */ /* 0x000fe20008410000 */
[----:B------:R-:W-:-:S04]  /*2ed0*/  FMNMX.FTZ R46, R10, R33, !PT ;  /* 0x000000210a2e7209 */ /* 0x000fc80007810000 */
        /* <DEDUP_REMOVED lines=9> */
[--C-:B------:R-:W-:Y:S01]  /*2f70*/  FFMA.FTZ R154, R34, UR10, -R47.reuse ;  /* 0x0000000a229a7c23 */ /* 0x100fe2000801082f */
[----:B------:R-:W-:Y:S01]  /*2f80*/  MUFU.EX2 R152, R152 ;  /* 0x0000009800987308 */ /* 0x000fe20000000800 */
        /* <DEDUP_REMOVED lines=26> */
[----:B------:R-:W-:-:S03]  /*3130*/  FFMA.FTZ R37, R39, UR10, -R47 ;  /* 0x0000000a27257c23 */ /* 0x000fc6000801082f */
[----:B------:R-:W-:Y:S02]  /*3140*/  FMNMX.FTZ R39, R27, R4, !PT ;  /* 0x000000041b277209 */ /* 0x000fe40007810000 */
[----:B------:R-:W-:Y:S02]  /*3150*/  MUFU.EX2 R156, R156 ;  /* 0x0000009c009c7308 */ /* 0x000fe40000000800 */
[----:B------:R-:W-:-:S04]  /*3160*/  FMNMX.FTZ R4, R28, R39, !PT ;  /* 0x000000271c047209 */ /* 0x000fc80007810000 */
[----:B------:R-:W-:Y:S02]  /*3170*/  FMNMX.FTZ R39, R29, R4, !PT ;  /* 0x000000041d277209 */ /* 0x000fe40007810000 */
[----:B------:R-:W-:Y:S02]  /*3180*/  MUFU.EX2 R37, R37 ;  /* 0x0000002500257308 */ /* 0x000fe40000000800 */
[----:B------:R-:W-:Y:S01]  /*3190*/  FMNMX.FTZ R4, R30, R39, !PT ;  /* 0x000000271e047209 */ /* 0x000fe20007810000 */
[--C-:B------:R-:W-:Y:S01]  /*31a0*/  FFMA.FTZ R39, R42, UR10, -R47.reuse ;  /* 0x0000000a2a277c23 */ /* 0x100fe2000801082f */
[----:B------:R-:W-:Y:S02]  /*31b0*/  FFMA.FTZ R47, R69, UR10, -R47 ;  /* 0x0000000a452f7c23 */ /* 0x000fe4000801082f */
        /* <DEDUP_REMOVED lines=10> */
[----:B------:R-:W-:Y:S03]  /*3260*/  MUFU.EX2 R160, R160 ;  /* 0x000000a000a07308 */ /* 0x000fe60000000800 */
[----:B------:R-:W0:Y:S05]  /*3270*/  SHFL.BFLY PT, R41, R4, 0x2, 0x1f ;  /* 0x0c401f0004297f89 */ /* 0x000e2a00000e0000 */
[----:B------:R-:W-:Y:S08]  /*3280*/  MUFU.EX2 R44, R44 ;  /* 0x0000002c002c7308 */ /* 0x000ff00000000800 */
[----:B------:R-:W2:Y:S08]  /*3290*/  MUFU.EX2 R45, R45 ;  /* 0x0000002d002d7308 */ /* 0x000eb00000000800 */
[----:B------:R-:W-:Y:S01]  /*32a0*/  MUFU.EX2 R48, R48 ;  /* 0x0000003000307308 */ /* 0x000fe20000000800 */
[----:B0-----:R-:W-:-:S05]  /*32b0*/  FMNMX.FTZ R41, R4, R41, !PT ;  /* 0x0000002904297209 */ /* 0x001fca0007810000 */
[----:B------:R-:W0:Y:S02]  /*32c0*/  SHFL.BFLY PT, R4, R41, 0x1, 0x1f ;  /* 0x0c201f0029047f89 */ /* 0x000e2400000e0000 */
[----:B------:R-:W3:Y:S01]  /*32d0*/  MUFU.EX2 R49, R49 ;  /* 0x0000003100317308 */ /* 0x000ee20000000800 */
[----:B--2---:R-:W-:-:S07]  /*32e0*/  F2FP.F16.F32.PACK_AB R162, R45, R44 ;  /* 0x0000002c2da2723e */ /* 0x004fce00000000ff */
[----:B------:R-:W-:Y:S08]  /*32f0*/  MUFU.EX2 R52, R52 ;  /* 0x0000003400347308 */ /* 0x000ff00000000800 */
[----:B------:R-:W2:Y:S01]  /*3300*/  MUFU.EX2 R53, R53 ;  /* 0x0000003500357308 */ /* 0x000ea20000000800 */
[----:B---3--:R-:W-:Y:S02]  /*3310*/  F2FP.F16.F32.PACK_AB R164, R49, R48 ;  /* 0x0000003031a4723e */ /* 0x008fe400000000ff */
[----:B0-----:R-:W-:-:S05]  /*3320*/  FMNMX.FTZ R4, R41, R4, !PT ;  /* 0x0000000429047209 */ /* 0x001fca0007810000 */
[----:B------:R-:W-:Y:S01]  /*3330*/  MUFU.EX2 R56, R56 ;  /* 0x0000003800387308 */ /* 0x000fe20000000800 */
[C---:B------:R-:W-:Y:S01]  /*3340*/  FSETP.NEU.FTZ.AND P1, PT, R4.reuse, -INF , PT ;  /* 0xff8000000400780b */ /* 0x040fe20003f3d000 */
[----:B------:R-:W-:-:S06]  /*3350*/  FMUL.FTZ R32, R4, UR10 ;  /* 0x0000000a04207c20 */ /* 0x000fcc0008410000 */
[----:B------:R-:W-:Y:S01]  /*3360*/  MUFU.EX2 R57, R57 ;  /* 0x0000003900397308 */ /* 0x000fe20000000800 */
[----:B------:R-:W-:Y:S02]  /*3370*/  FSEL R32, R32, RZ, P1 ;  /* 0x000000ff20207208 */ /* 0x000fe40000800000 */
[----:B--2---:R-:W-:-:S03]  /*3380*/  F2FP.F16.F32.PACK_AB R166, R53, R52 ;  /* 0x0000003435a6723e */ /* 0x004fc600000000ff */
        /* <DEDUP_REMOVED lines=14> */
[----:B0-----:R-:W-:Y:S01]  /*3470*/  FADD.FTZ R5, R152, R33 ;  /* 0x0000002198057221 */ /* 0x001fe20000010000 */
[--C-:B------:R-:W-:Y:S01]  /*3480*/  FFMA.FTZ R26, R26, UR10, -R32.reuse ;  /* 0x0000000a1a1a7c23 */ /* 0x100fe20008010820 */
[--C-:B------:R-:W-:Y:S01]  /*3490*/  FFMA.FTZ R27, R27, UR10, -R32.reuse ;  /* 0x0000000a1b1b7c23 */ /* 0x100fe20008010820 */
[--C-:B------:R-:W-:Y:S01]  /*34a0*/  FFMA.FTZ R28, R28, UR10, -R32.reuse ;  /* 0x0000000a1c1c7c23 */ /* 0x100fe20008010820 */
[----:B------:R-:W-:Y:S01]  /*34b0*/  FADD.FTZ R34, R154, R5 ;  /* 0x000000059a227221 */ /* 0x000fe20000010000 */
[--C-:B------:R-:W-:Y:S01]  /*34c0*/  FFMA.FTZ R29, R29, UR10, -R32.reuse ;  /* 0x0000000a1d1d7c23 */ /* 0x100fe20008010820 */
[----:B------:R-:W-:Y:S01]  /*34d0*/  FFMA.FTZ R30, R30, UR10, -R32 ;  /* 0x0000000a1e1e7c23 */ /* 0x000fe20008010820 */
[----:B------:R-:W0:Y:S01]  /*34e0*/  MUFU.EX2 R10, R10 ;  /* 0x0000000a000a7308 */ /* 0x000e220000000800 */
[----:B------:R-:W-:Y:S01]  /*34f0*/  FADD.FTZ R5, R35, R34 ;  /* 0x0000002223057221 */ /* 0x000fe20000010000 */
[--C-:B------:R-:W-:Y:S01]  /*3500*/  FFMA.FTZ R31, R31, UR10, -R32.reuse ;  /* 0x0000000a1f1f7c23 */ /* 0x100fe20008010820 */
[----:B------:R-:W-:Y:S01]  /*3510*/  F2FP.F16.F32.PACK_AB R152, R33, R152 ;  /* 0x000000982198723e */ /* 0x000fe200000000ff */
[--C-:B------:R-:W-:Y:S01]  /*3520*/  FFMA.FTZ R62, R62, UR10, -R32.reuse ;  /* 0x0000000a3e3e7c23 */ /* 0x100fe20008010820 */
[----:B------:R-:W-:Y:S01]  /*3530*/  FADD.FTZ R34, R156, R5 ;  /* 0x000000059c227221 */ /* 0x000fe20000010000 */
[--C-:B------:R-:W-:Y:S01]  /*3540*/  FFMA.FTZ R63, R63, UR10, -R32.reuse ;  /* 0x0000000a3f3f7c23 */ /* 0x100fe20008010820 */
[----:B------:R-:W-:Y:S01]  /*3550*/  FFMA.FTZ R66, R66, UR10, -R32 ;  /* 0x0000000a42427c23 */ /* 0x000fe20008010820 */
[----:B------:R-:W3:Y:S01]  /*3560*/  MUFU.EX2 R11, R11 ;  /* 0x0000000b000b7308 */ /* 0x000ee20000000800 */
[----:B--2---:R-:W-:Y:S01]  /*3570*/  FADD.FTZ R5, R153, R6 ;  /* 0x0000000699057221 */ /* 0x004fe20000010000 */
[----:B------:R-:W-:Y:S01]  /*3580*/  FADD.FTZ R41, R37, R34 ;  /* 0x0000002225297221 */ /* 0x000fe20000010000 */
[--C-:B------:R-:W-:Y:S01]  /*3590*/  FFMA.FTZ R67, R67, UR10, -R32.reuse ;  /* 0x0000000a43437c23 */ /* 0x100fe20008010820 */
[--C-:B------:R-:W-:Y:S01]  /*35a0*/  FFMA.FTZ R70, R70, UR10, -R32.reuse ;  /* 0x0000000a46467c23 */ /* 0x100fe20008010820 */
[----:B------:R-:W-:Y:S01]  /*35b0*/  FFMA.FTZ R32, R71, UR10, -R32 ;  /* 0x0000000a47207c23 */ /* 0x000fe20008010820 */
[----:B------:R-:W-:Y:S01]  /*35c0*/  FADD.FTZ R36, R158, R41 ;  /* 0x000000299e247221 */ /* 0x000fe20000010000 */
[----:B------:R-:W-:Y:S01]  /*35d0*/  F2FP.F16.F32.PACK_AB R153, R6, R153 ;  /* 0x000000990699723e */ /* 0x000fe200000000ff */
[----:B------:R-:W2:Y:S01]  /*35e0*/  MUFU.EX2 R12, R12 ;  /* 0x0000000c000c7308 */ /* 0x000ea20000000800 */
[----:B0-----:R-:W-:Y:S01]  /*35f0*/  FADD.FTZ R34, R10, R5 ;  /* 0x000000050a227221 */ /* 0x001fe20000010000 */
[----:B------:R-:W-:Y:S01]  /*3600*/  FADD.FTZ R41, R39, R36 ;  /* 0x0000002427297221 */ /* 0x000fe20000010000 */
[----:B------:R-:W-:-:S02]  /*3610*/  F2FP.F16.F32.PACK_AB R154, R35, R154 ;  /* 0x0000009a239a723e */ /* 0x000fc400000000ff */
[----:B------:R-:W-:Y:S01]  /*3620*/  F2FP.F16.F32.PACK_AB R156, R37, R156 ;  /* 0x0000009c259c723e */ /* 0x000fe200000000ff */
[----:B------:R-:W-:Y:S01]  /*3630*/  FADD.FTZ R36, R160, R41 ;  /* 0x00000029a0247221 */ /* 0x000fe20000010000 */
[----:B------:R-:W-:Y:S01]  /*3640*/  F2FP.F16.F32.PACK_AB R158, R39, R158 ;  /* 0x0000009e279e723e */ /* 0x000fe200000000ff */
[----:B------:R-:W0:Y:S01]  /*3650*/  MUFU.EX2 R13, R13 ;  /* 0x0000000d000d7308 */ /* 0x000e220000000800 */
[----:B---3--:R-:W-:Y:S01]  /*3660*/  FADD.FTZ R5, R11, R34 ;  /* 0x000000220b057221 */ /* 0x008fe20000010000 */
[----:B------:R-:W-:Y:S01]  /*3670*/  FADD.FTZ R41, R43, R36 ;  /* 0x000000242b297221 */ /* 0x000fe20000010000 */
[----:B------:R-:W-:Y:S02]  /*3680*/  F2FP.F16.F32.PACK_AB R155, R11, R10 ;  /* 0x0000000a0b9b723e */ /* 0x000fe400000000ff */
[----:B------:R-:W-:Y:S01]  /*3690*/  F2FP.F16.F32.PACK_AB R160, R43, R160 ;  /* 0x000000a02ba0723e */ /* 0x000fe200000000ff */
[----:B------:R-:W-:Y:S01]  /*36a0*/  FADD.FTZ R36, R44, R41 ;  /* 0x000000292c247221 */ /* 0x000fe20000010000 */
[----:B------:R-:W-:Y:S01]  /*36b0*/  F2FP.F16.F32.PACK_AB R168, R57, R56 ;  /* 0x0000003839a8723e */ /* 0x000fe200000000ff */
[----:B------:R-:W3:Y:S01]  /*36c0*/  MUFU.EX2 R14, R14 ;  /* 0x0000000e000e7308 */ /* 0x000ee20000000800 */
[----:B--2---:R-:W-:Y:S01]  /*36d0*/  FADD.FTZ R34, R12, R5 ;  /* 0x000000050c227221 */ /* 0x004fe20000010000 */
[----:B------:R-:W-:-:S04]  /*36e0*/  FADD.FTZ R41, R45, R36 ;  /* 0x000000242d297221 */ /* 0x000fc80000010000 */
[----:B------:R-:W-:Y:S02]  /*36f0*/  FADD.FTZ R36, R48, R41 ;  /* 0x0000002930247221 */ /* 0x000fe40000010000 */
[----:B------:R-:W2:Y:S01]  /*3700*/  MUFU.EX2 R15, R15 ;  /* 0x0000000f000f7308 */ /* 0x000ea20000000800 */
[----:B0-----:R-:W-:Y:S01]  /*3710*/  FADD.FTZ R5, R13, R34 ;  /* 0x000000220d057221 */ /* 0x001fe20000010000 */
[----:B------:R-:W-:Y:S01]  /*3720*/  FADD.FTZ R41, R49, R36 ;  /* 0x0000002431297221 */ /* 0x000fe20000010000 */
[----:B------:R-:W-:-:S03]  /*3730*/  F2FP.F16.F32.PACK_AB R157, R13, R12 ;  /* 0x0000000c0d9d723e */ /* 0x000fc600000000ff */
[----:B------:R-:W-:Y:S02]  /*3740*/  FADD.FTZ R36, R52, R41 ;  /* 0x0000002934247221 */ /* 0x000fe40000010000 */
[----:B------:R-:W0:Y:S01]  /*3750*/  MUFU.EX2 R20, R20 ;  /* 0x0000001400147308 */ /* 0x000e220000000800 */
[----:B---3--:R-:W-:Y:S01]  /*3760*/  FADD.FTZ R34, R14, R5 ;  /* 0x000000050e227221 */ /* 0x008fe20000010000 */
[----:B------:R-:W-:-:S04]  /*3770*/  FADD.FTZ R33, R53, R36 ;  /* 0x0000002435217221 */ /* 0x000fc80000010000 */
[----:B------:R-:W-:Y:S02]  /*3780*/  FADD.FTZ R36, R56, R33 ;  /* 0x0000002138247221 */ /* 0x000fe40000010000 */
[----:B------:R-:W3:Y:S01]  /*3790*/  MUFU.EX2 R21, R21 ;  /* 0x0000001500157308 */ /* 0x000ee20000000800 */
[----:B--2---:R-:W-:Y:S01]  /*37a0*/  FADD.FTZ R5, R15, R34 ;  /* 0x000000220f057221 */ /* 0x004fe20000010000 */
[----:B------:R-:W-:Y:S01]  /*37b0*/  FADD.FTZ R33, R57, R36 ;  /* 0x0000002439217221 */ /* 0x000fe20000010000 */
[----:B------:R-:W-:-:S05]  /*37c0*/  F2FP.F16.F32.PACK_AB R159, R15, R14 ;  /* 0x0000000e0f9f723e */ /* 0x000fca00000000ff */
[----:B------:R-:W2:Y:S01]  /*37d0*/  MUFU.EX2 R24, R24 ;  /* 0x0000001800187308 */ /* 0x000ea20000000800 */
[----:B0-----:R-:W-:-:S07]  /*37e0*/  FADD.FTZ R34, R20, R5 ;  /* 0x0000000514227221 */ /* 0x001fce0000010000 */
[----:B------:R-:W0:Y:S01]  /*37f0*/  MUFU.EX2 R25, R25 ;  /* 0x0000001900197308 */ /* 0x000e220000000800 */
[C---:B---3--:R-:W-:Y:S01]  /*3800*/  FADD.FTZ R5, R21.reuse, R34 ;  /* 0x0000002215057221 */ /* 0x048fe20000010000 */
[----:B------:R-:W-:-:S06]  /*3810*/  F2FP.F16.F32.PACK_AB R161, R21, R20 ;  /* 0x0000001415a1723e */ /* 0x000fcc00000000ff */
[----:B------:R-:W3:Y:S01]  /*3820*/  MUFU.EX2 R26, R26 ;  /* 0x0000001a001a7308 */ /* 0x000ee20000000800 */
[----:B--2---:R-:W-:-:S07]  /*3830*/  FADD.FTZ R34, R24, R5 ;  /* 0x0000000518227221 */ /* 0x004fce0000010000 */
[----:B------:R-:W2:Y:S01]  /*3840*/  MUFU.EX2 R27, R27 ;  /* 0x0000001b001b7308 */ /* 0x000ea20000000800 */
[C---:B0-----:R-:W-:Y:S01]  /*3850*/  FADD.FTZ R5, R25.reuse, R34 ;  /* 0x0000002219057221 */ /* 0x041fe20000010000 */
[----:B------:R-:W-:-:S06]  /*3860*/  F2FP.F16.F32.PACK_AB R163, R25, R24 ;  /* 0x0000001819a3723e */ /* 0x000fcc00000000ff */
[----:B------:R-:W0:Y:S01]  /*3870*/  MUFU.EX2 R28, R28 ;  /* 0x0000001c001c7308 */ /* 0x000e220000000800 */
[----:B---3--:R-:W-:-:S07]  /*3880*/  FADD.FTZ R34, R26, R5 ;  /* 0x000000051a227221 */ /* 0x008fce0000010000 */
[----:B------:R-:W3:Y:S01]  /*3890*/  MUFU.EX2 R60, R60 ;  /* 0x0000003c003c7308 */ /* 0x000ee20000000800 */
[C---:B--2---:R-:W-:Y:S01]  /*38a0*/  FADD.FTZ R5, R27.reuse, R34 ;  /* 0x000000221b057221 */ /* 0x044fe20000010000 */
[----:B------:R-:W-:-:S06]  /*38b0*/  F2FP.F16.F32.PACK_AB R165, R27, R26 ;  /* 0x0000001a1ba5723e */ /* 0x000fcc00000000ff */
[----:B------:R-:W2:Y:S01]  /*38c0*/  MUFU.EX2 R29, R29 ;  /* 0x0000001d001d7308 */ /* 0x000ea20000000800 */
[----:B0-----:R-:W-:-:S07]  /*38d0*/  FADD.FTZ R34, R28, R5 ;  /* 0x000000051c227221 */ /* 0x001fce0000010000 */
[----:B------:R-:W0:Y:S01]  /*38e0*/  MUFU.EX2 R61, R61 ;  /* 0x0000003d003d7308 */ /* 0x000e220000000800 */
[----:B---3--:R-:W-:-:S07]  /*38f0*/  FADD.FTZ R36, R60, R33 ;  /* 0x000000213c247221 */ /* 0x008fce0000010000 */
[----:B------:R-:W3:Y:S01]  /*3900*/  MUFU.EX2 R30, R30 ;  /* 0x0000001e001e7308 */ /* 0x000ee20000000800 */
[C---:B--2---:R-:W-:Y:S01]  /*3910*/  FADD.FTZ R5, R29.reuse, R34 ;  /* 0x000000221d057221 */ /* 0x044fe20000010000 */
[----:B------:R-:W-:-:S06]  /*3920*/  F2FP.F16.F32.PACK_AB R167, R29, R28 ;  /* 0x0000001c1da7723e */ /* 0x000fcc00000000ff */
[----:B------:R-:W2:Y:S01]  /*3930*/  MUFU.EX2 R64, R64 ;  /* 0x0000004000407308 */ /* 0x000ea20000000800 */
[C---:B0-----:R-:W-:Y:S01]  /*3940*/  FADD.FTZ R33, R61.reuse, R36 ;  /* 0x000000243d217221 */ /* 0x041fe20000010000 */
[----:B------:R-:W-:-:S06]  /*3950*/  F2FP.F16.F32.PACK_AB R170, R61, R60 ;  /* 0x0000003c3daa723e */ /* 0x000fcc00000000ff */
        /* <DEDUP_REMOVED lines=23> */
[----:B---3--:R-:W-:-:S04]  /*3ad0*/  FADD.FTZ R6, R70, R11 ;  /* 0x0000000b46067221 */ /* 0x008fc80000010000 */
[C---:B--2---:R-:W-:Y:S01]  /*3ae0*/  FADD.FTZ R6, R175.reuse, R6 ;  /* 0x00000006af067221 */ /* 0x044fe20000010000 */
[----:B------:R-:W-:Y:S01]  /*3af0*/  F2FP.F16.F32.PACK_AB R175, R175, R70 ;  /* 0x00000046afaf723e */ /* 0x000fe200000000ff */
[C---:B0-----:R-:W-:Y:S01]  /*3b00*/  FADD.FTZ R5, R47.reuse, R36 ;  /* 0x000000242f057221 */ /* 0x041fe20000010000 */
[----:B------:R-:W-:Y:S01]  /*3b10*/  F2FP.F16.F32.PACK_AB R174, R47, R68 ;  /* 0x000000442fae723e */ /* 0x000fe200000000ff */
[----:B------:R-:W-:Y:S06]  /*3b20*/  @!P0 BRA `(.L_x_9423) ;  /* 0x0000000000048947 */ /* 0x000fec0003800000 */
[----:B------:R-:W-:Y:S01]  /*3b30*/  BPT.TRAP 0x1 ;  /* 0x000000040000795c */ /* 0x000fe20000300000 */
.L_x_9423:
[----:B------:R0:W2:Y:S01]  /*3b40*/  SYNCS.PHASECHK.TRANS64.TRYWAIT P1, [UR22+0x22850], R9 ;  /* 0x02285009ff0075a7 */ /* 0x0000a20008020156 */
[----:B------:R-:W-:Y:S05]  /*3b50*/  @!P0 BRA `(.L_x_9424) ;  /* 0x0000000000048947 */ /* 0x000fea0003800000 */
[----:B------:R-:W-:Y:S01]  /*3b60*/  BPT.TRAP 0x1 ;  /* 0x000000040000795c */ /* 0x000fe20000300000 */
.L_x_9424:
[----:B--2---:R-:W-:Y:S05]  /*3b70*/  @P1 BRA `(.L_x_9425) ;  /* 0x0000000000081947 */ /* 0x004fea0003800000 */
[----:B------:R-:W2:Y:S02]  /*3b80*/  SYNCS.PHASECHK.TRANS64.TRYWAIT P1, [UR22+0x22850], R9 ;  /* 0x02285009ff0075a7 */ /* 0x000ea40008020156 */
[----:B--2---:R-:W-:Y:S05]  /*3b90*/  @!P1 BRA `(.L_x_9426) ;  /* 0x000000d0009c9947 */ /* 0x004fea0003800000 */
.L_x_9425:
[----:B------:R-:W-:Y:S01]  /*3ba0*/  R2UR UR6, R7 ;  /* 0x00000000070672ca */ /* 0x000fe200000e0000 */
[----:B------:R3:W-:Y:S06]  /*3bb0*/  BAR.SYNC.DEFER_BLOCKING R8, 0x100 ;  /* 0x000400080000751d */ /* 0x0007ec0000010000 */
[----:B------:R-:W-:-:S06]  /*3bc0*/  UMOV UR7, 0x40000040 ;  /* 0x4000004000077882 */ /* 0x000fcc0000000000 */
[----:B------:R-:W-:-:S04]  /*3bd0*/  UIADD3 UR6, UR6, 0x400, URZ ;  /* 0x0000040006067890 */ /* 0x000fc8000fffe03f */
[----:B------:R-:W-:-:S04]  /*3be0*/  USHF.R.U32.HI UR6, URZ, 0x4, UR6 ;  /* 0x000000043f067899 */ /* 0x000fc80008011606 */
[----:B------:R-:W-:-:S04]  /*3bf0*/  ULOP3.LUT UR6, UR6, 0x3fff, URZ, 0xc0, !UPT ;  /* 0x00003fff06067892 */ /* 0x000fc8000f8ec03f */
[----:B------:R-:W-:Y:S01]  /*3c00*/  ULOP3.LUT UR21, UR6, 0x3000000, URZ, 0xfc, !UPT ;  /* 0x0300000006157892 */ /* 0x000fe2000f8efc3f */
[----:B------:R-:W-:-:S03]  /*3c10*/  WARPGROUP.ARRIVE ;  /* 0x00000000000079c5 */ /* 0x000fc60000000000 */
[----:B------:R-:W-:-:S07]  /*3c20*/  UIMAD UR11, UR37, 0xc00, UR21 ;  /* 0x00000c00250b78a4 */ /* 0x000fce000f8e0215 */
        /* <DEDUP_REMOVED lines=33> */
[----:B---3--:R-:W-:Y:S05]  /*3e40*/  @!P0 BRA `(.L_x_9427) ;  /* 0x0000000000048947 */ /* 0x008fea0003800000 */
[----:B------:R-:W-:Y:S01]  /*3e50*/  BPT.TRAP 0x1 ;  /* 0x000000040000795c */ /* 0x000fe20000300000 */
.L_x_9427:
[----:B------:R-:W3:Y:S01]  /*3e60*/  S2UR UR6, SR_CgaCtaId ;  /* 0x00000000000679c3 */ /* 0x000ee20000008800 */
[----:B------:R-:W-:-:S04]  /*3e70*/  UIADD3 UR22, UR22, 0x22860, URZ ;  /* 0x0002286016167890 */ /* 0x000fc8000fffe03f */
[----:B---3--:R-:W-:-:S09]  /*3e80*/  UPRMT UR22, UR6, 0x654, UR22 ;  /* 0x0000065406167896 */ /* 0x008fd20008000016 */
[----:B------:R-:W-:Y:S01]  /*3e90*/  SYNCS.ARRIVE.TRANS64.RED.A1T0 RZ, [UR22], RZ ;  /* 0x000000ffffff79a7 */ /* 0x000fe20008100416 */
[----:B------:R-:W-:-:S04]  /*3ea0*/  UIADD3 UR22, UR48, -0x2, URZ ;  /* 0xfffffffe30167890 */ /* 0x000fc8000fffe03f */
[----:B------:R-:W-:-:S06]  /*3eb0*/  UISETP.GE.AND UP0, UPT, UR22, UR45, UPT ;  /* 0x0000002d1600728c */ /* 0x000fcc000bf06270 */
[----:B------:R-:W-:-:S13]  /*3ec0*/  PLOP3.LUT P1, PT, PT, PT, UP0, 0x80, 0x0 ;  /* 0x000000000000781c */ /* 0x000fda0003f2f008 */
[----:B------:R-:W-:Y:S05]  /*3ed0*/  @!P1 BRA `(.L_x_9428) ;  /* 0x0000002000e49947 */ /* 0x000fea0003800000 */
[----:B------:R-:W-:Y:S01]  /*3ee0*/  IMAD.MOV.U32 R8, RZ, RZ, R4 ;  /* 0x000000ffff087224 */ /* 0x000fe200078e0004 */
[----:B------:R-:W-:Y:S01]  /*3ef0*/  ULDC UR26, c[0x0][0x9d8] ;  /* 0x00027600001a7ab9 */ /* 0x000fe20000000800 */
[----:B0-2---:R-:W-:Y:S01]  /*3f00*/  IMAD.MOV.U32 R9, RZ, RZ, R3 ;  /* 0x000000ffff097224 */ /* 0x005fe200078e0003 */
[----:B------:R-:W-:-:S06]  /*3f10*/  ULDC UR23, c[0x0][0x988] ;  /* 0x0002620000177ab9 */ /* 0x000fcc0000000800 */
.L_x_9439:
        /* <DEDUP_REMOVED lines=8> */
[----:B------:R-:W-:Y:S10]  /*3fa0*/  @!P0 BRA `(.L_x_9429) ;  /* 0x0000000000048947 */ /* 0x000ff40003800000 */
[----:B------:R-:W-:Y:S01]  /*3fb0*/  BPT.TRAP 0x1 ;  /* 0x000000040000795c */ /* 0x000fe20000300000 */
.L_x_9429:
[----:B------:R-:W0:Y:S01]  /*3fc0*/  S2UR UR24, SR_CgaCtaId ;  /* 0x00000000001879c3 */ /* 0x000e220000008800 */
[----:B------:R-:W-:Y:S01]  /*3fd0*/  UMOV UR6, 0x400 ;  /* 0x0000040000067882 */ /* 0x000fe20000000000 */
[----:B------:R-:W-:-:S05]  /*3fe0*/  IMAD.U32 R7, RZ, RZ, UR36 ;  /* 0x00000024ff077e24 */ /* 0x000fca000f8e00ff */
[----:B------:R-:W-:Y:S01]  /*3ff0*/  SHF.L.U32 R7, R7, 0x1f, RZ ;  /* 0x0000001f07077819 */ /* 0x000fe200000006ff */
[----:B0-----:R-:W-:-:S04]  /*4000*/  ULEA UR6, UR24, UR6, 0x18 ;  /* 0x0000000618067291 */ /* 0x001fc8000f8ec03f */
[----:B------:R-:W-:-:S09]  /*4010*/  ULEA UR25, UR37, UR6, 0x3 ;  /* 0x0000000625197291 */ /* 0x000fd2000f8e183f */
[----:B------:R0:W2:Y:S01]  /*4020*/  SYNCS.PHASECHK.TRANS64.TRYWAIT P1, [UR25+0x22830], R7 ;  /* 0x02283007ff0075a7 */ /* 0x0000a20008020159 */
[----:B------:R-:W-:Y:S05]  /*4030*/  @!P0 BRA `(.L_x_9430) ;  /* 0x0000000000048947 */ /* 0x000fea0003800000 */
[----:B------:R-:W-:Y:S01]  /*4040*/  BPT.TRAP 0x1 ;  /* 0x000000040000795c */ /* 0x000fe20000300000 */
.L_x_9430:
[----:B--2---:R-:W-:Y:S05]  /*4050*/  @P1 BRA `(.L_x_9431) ;  /* 0x0000000000081947 */ /* 0x004fea0003800000 */
[----:B------:R-:W2:Y:S02]  /*4060*/  SYNCS.PHASECHK.TRANS64.TRYWAIT P1, [UR25+0x22830], R7 ;  /* 0x02283007ff0075a7 */ /* 0x000ea40008020159 */
[----:B--2---:R-:W-:Y:S05]  /*4070*/  @!P1 BRA `(.L_x_9432) ;  /* 0x000000cc007c9947 */ /* 0x004fea0003800000 */
.L_x_9431:
[----:B------:R-:W-:Y:S01]  /*4080*/  UIMAD UR18, UR37, 0x300, UR20 ;  /* 0x00000300251278a4 */ /* 0x000fe2000f8e0214 */
[----:B------:R-:W-:Y:S01]  /*4090*/  WARPGROUP.ARRIVE ;  /* 0x00000000000079c5 */ /* 0x000fe20000000000 */
[----:B------:R-:W-:Y:S01]  /*40a0*/  UMOV UR19, 0x40000040 ;  /* 0x4000004000137882 */ /* 0x000fe20000000000 */
[----:B------:R-:W-:Y:S01]  /*40b0*/  UMOV UR7, 0x40000040 ;  /* 0x4000004000077882 */ /* 0x000fe20000000000 */
[----:B------:R-:W-:-:S03]  /*40c0*/  UIADD3 UR6, UR18, 0x2, URZ ;  /* 0x0000000212067890 */ /* 0x000fc6000fffe03f */
[----:B-1----:R-:W1:Y:S01]  /*40d0*/  S2R R0, SR_TID.X ;  /* 0x0000000000007919 */ /* 0x002e620000002100 */
[----:B------:R-:W-:Y:S01]  /*40e0*/  UIADD3 UR10, UR18, 0x4, URZ ;  /* 0x00000004120a7890 */ /* 0x000fe2000fffe03f */
[----:B------:R-:W-:Y:S01]  /*40f0*/  UMOV UR11, 0x40000040 ;  /* 0x40000040000b7882 */ /* 0x000fe20000000000 */
[----:B------:R-:W-:Y:S01]  /*4100*/  HGMMA.64x96x16.F32 R152, gdesc[UR16], RZ, !UPT, gsb0 ;  /* 0x01600000109879f0 */ /* 0x000fe2000c0008ff */
[----:B------:R-:W-:Y:S01]  /*4110*/  UIADD3 UR14, UR18, 0x6, URZ ;  /* 0x00000006120e7890 */ /* 0x000fe2000fffe03f */
[----:B------:R-:W-:Y:S01]  /*4120*/  UMOV UR15, 0x40000040 ;  /* 0x40000040000f7882 */ /* 0x000fe20000000000 */
        /* <DEDUP_REMOVED lines=15> */
.L_x_9433:
        /* <DEDUP_REMOVED lines=29> */
[----:B------:R-:W-:Y:S01]  /*43f0*/  UMOV UR10, UR23 ;  /* 0x00000017000a7c82 */ /* 0x000fe20008000000 */
        /* <DEDUP_REMOVED lines=13> */
[----:B------:R-:W-:-:S03]  /*44d0*/  UIADD3 UR6, UR25, 0x22840, URZ ;  /* 0x0002284019067890 */ /* 0x000fc6000fffe03f */
[----:B------:R-:W4:Y:S01]  /*44e0*/  MUFU.TANH R14, R14 ;  /* 0x0000000e000e7308 */ /* 0x000f220000002400 */
[----:B--2---:R-:W-:Y:S01]  /*44f0*/  FMNMX.FTZ R3, R12, R3, !PT ;  /* 0x000000030c037209 */ /* 0x004fe20007810000 */
[----:B------:R-:W-:-:S06]  /*4500*/  UPRMT UR6, UR24, 0x654, UR6 ;  /* 0x0000065418067896 */ /* 0x000fcc0008000006 */
[----:B------:R-:W2:Y:S01]  /*4510*/  MUFU.TANH R15, R15 ;  /* 0x0000000f000f7308 */ /* 0x000ea20000002400 */
[----:B---3--:R-:W-:Y:S02]  /*4520*/  FMNMX.FTZ R3, R13, R3, !PT ;  /* 0x000000030d037209 */ /* 0x008fe40007810000 */
[----:B------:R-:W-:Y:S05]  /*4530*/  SYNCS.ARRIVE.TRANS64.RED.A1T0 RZ, [UR6], RZ ;  /* 0x000000ffffff79a7 */ /* 0x000fea0008100406 */
        /* <DEDUP_REMOVED lines=34> */
[----:B------:R-:W-:Y:S01]  /*4760*/  MUFU.TANH R176, R176 ;  /* 0x000000b000b07308 */ /* 0x000fe20000002400 */
[----:B---3--:R-:W-:-:S07]  /*4770*/  FMNMX.FTZ R3, R180, R3, !PT ;  /* 0x00000003b4037209 */ /* 0x008fce0007810000 */
[----:B------:R-:W-:Y:S01]  /*4780*/  MUFU.TANH R155, R155 ;  /* 0x0000009b009b7308 */ /* 0x000fe20000002400 */
[----:B----4-:R-:W-:-:S05]  /*4790*/  FMNMX.FTZ R3, R181, R3, !PT ;  /* 0x00000003b5037209 */ /* 0x010fca0007810000 */
        /* <DEDUP_REMOVED lines=10> */
[----:B--2---:R-:W-:-:S05]  /*4840*/  FMNMX.FTZ R3, R3, R154, !PT ;  /* 0x0000009a03037209 */ /* 0x004fca0007810000 */
[C---:B------:R-:W-:Y:S01]  /*4850*/  FADD.FTZ R9, -R3.reuse, R9 ;  /* 0x0000000903097221 */ /* 0x040fe20000010100 */
[----:B------:R-:W-:Y:S01]  /*4860*/  FMUL.FTZ R154, R3, UR10 ;  /* 0x0000000a039a7c20 */ /* 0x000fe20008410000 */
[----:B------:R-:W-:Y:S02]  /*4870*/  MUFU.TANH R188, R188 ;  /* 0x000000bc00bc7308 */ /* 0x000fe40000002400 */
        /* <DEDUP_REMOVED lines=17> */
[--C-:B------:R-:W-:Y:S01]  /*4990*/  FFMA.FTZ R161, R161, UR10, -R154.reuse ;  /* 0x0000000aa1a17c23 */ /* 0x100fe2000801089a */
[--C-:B------:R-:W-:Y:S01]  /*49a0*/  FFMA.FTZ R164, R164, UR10, -R154.reuse ;  /* 0x0000000aa4a47c23 */ /* 0x100fe2000801089a */
[--C-:B------:R-:W-:Y:S01]  /*49b0*/  FFMA.FTZ R165, R165, UR10, -R154.reuse ;  /* 0x0000000aa5a57c23 */ /* 0x100fe2000801089a */
[--C-:B------:R-:W-:Y:S01]  /*49c0*/  FFMA.FTZ R168, R168, UR10, -R154.reuse ;  /* 0x0000000aa8a87c23 */ /* 0x100fe2000801089a */
[--C-:B------:R-:W-:Y:S01]  /*49d0*/  FFMA.FTZ R169, R169, UR10, -R154.reuse ;  /* 0x0000000aa9a97c23 */ /* 0x100fe2000801089a */
[----:B------:R4:W5:Y:S01]  /*49e0*/  MUFU.EX2 R152, R10 ;  /* 0x0000000a00987308 */ /* 0x0009620000000800 */
[--C-:B------:R-:W-:Y:S01]  /*49f0*/  FFMA.FTZ R172, R172, UR10, -R154.reuse ;  /* 0x0000000aacac7c23 */ /* 0x100fe2000801089a */
[--C-:B------:R-:W-:Y:S01]  /*4a00*/  FFMA.FTZ R173, R173, UR10, -R154.reuse ;  /* 0x0000000aadad7c23 */ /* 0x100fe2000801089a */
[--C-:B------:R-:W-:Y:S01]  /*4a10*/  FFMA.FTZ R177, R177, UR10, -R154.reuse ;  /* 0x0000000ab1b17c23 */ /* 0x100fe2000801089a */
[--C-:B------:R-:W-:Y:S01]  /*4a20*/  FFMA.FTZ R180, R180, UR10, -R154.reuse ;  /* 0x0000000ab4b47c23 */ /* 0x100fe2000801089a */
[----:B------:R-:W-:Y:S01]  /*4a30*/  FFMA.FTZ R181, R181, UR10, -R154 ;  /* 0x0000000ab5b57c23 */ /* 0x000fe2000801089a */
[-C--:B--2---:R-:W-:Y:S01]  /*4a40*/  FMUL.FTZ R24, R24, R9.reuse ;  /* 0x0000000918187220 */ /* 0x084fe20000410000 */
[----:B------:R-:W-:Y:S01]  /*4a50*/  FMUL.FTZ R25, R25, R9 ;  /* 0x0000000919197220 */ /* 0x000fe20000410000 */
[----:B------:R2:W-:Y:S01]  /*4a60*/  MUFU.EX2 R185, R12 ;  /* 0x0000000c00b97308 */ /* 0x0005e20000000800 */
[----:B---3--:R-:W-:Y:S01]  /*4a70*/  FFMA.FTZ R154, R9, R5, R4 ;  /* 0x00000005099a7223 */ /* 0x008fe20000010004 */
[----:B----4-:R-:W-:Y:S01]  /*4a80*/  FMUL.FTZ R10, R171, UR26 ;  /* 0x0000001aab0a7c20 */ /* 0x010fe20008410000 */
[----:B------:R-:W-:Y:S01]  /*4a90*/  FMUL.FTZ R171, R174, UR26 ;  /* 0x0000001aaeab7c20 */ /* 0x000fe20008410000 */
[----:B------:R-:W-:Y:S01]  /*4aa0*/  FMUL.FTZ R5, R175, UR26 ;  /* 0x0000001aaf057c20 */ /* 0x000fe20008410000 */
[----:B------:R-:W-:Y:S01]  /*4ab0*/  FMUL.FTZ R174, R179, UR26 ;  /* 0x0000001ab3ae7c20 */ /* 0x000fe20008410000 */
[----:B------:R-:W-:Y:S01]  /*4ac0*/  FMUL.FTZ R175, R182, UR26 ;  /* 0x0000001ab6af7c20 */ /* 0x000fe20008410000 */
[----:B------:R-:W-:Y:S01]  /*4ad0*/  FMUL.FTZ R179, R186, UR26 ;  /* 0x0000001abab37c20 */ /* 0x000fe20008410000 */
[----:B------:R-:W-:Y:S01]  /*4ae0*/  MUFU.TANH R10, R10 ;  /* 0x0000000a000a7308 */ /* 0x000fe20000002400 */
[C---:B-----5:R-:W-:Y:S01]  /*4af0*/  FADD.FTZ R154, R152.reuse, R154 ;  /* 0x0000009a989a7221 */ /* 0x060fe20000010000 */
[----:B------:R-:W-:Y:S01]  /*4b00*/  F2FP.F16.F32.PACK_AB R152, R152, R4 ;  /* 0x000000049898723e */ /* 0x000fe200000000ff */
[----:B--2---:R-:W-:Y:S01]  /*4b10*/  FMUL.FTZ R12, R178, UR26 ;  /* 0x0000001ab20c7c20 */ /* 0x004fe20008410000 */
[----:B------:R-:W-:Y:S01]  /*4b20*/  FMUL.FTZ R178, R183, UR26 ;  /* 0x0000001ab7b27c20 */ /* 0x000fe20008410000 */
[----:B------:R-:W-:Y:S01]  /*4b30*/  FMUL.FTZ R182, R187, UR26 ;  /* 0x0000001abbb67c20 */ /* 0x000fe20008410000 */
[----:B------:R-:W-:Y:S01]  /*4b40*/  FMUL.FTZ R183, R190, UR26 ;  /* 0x0000001abeb77c20 */ /* 0x000fe20008410000 */
[----:B------:R-:W-:Y:S01]  /*4b50*/  FMUL.FTZ R186, R194, UR26 ;  /* 0x0000001ac2ba7c20 */ /* 0x000fe20008410000 */
[----:B------:R-:W2:Y:S01]  /*4b60*/  MUFU.EX2 R4, R11 ;  /* 0x0000000b00047308 */ /* 0x000ea20000000800 */
[----:B------:R-:W-:Y:S01]  /*4b70*/  FMUL.FTZ R187, R195, UR26 ;  /* 0x0000001ac3bb7c20 */ /* 0x000fe20008410000 */
[----:B------:R-:W-:Y:S01]  /*4b80*/  FMUL.FTZ R195, R199, UR26 ;  /* 0x0000001ac7c37c20 */ /* 0x000fe20008410000 */
[-C--:B------:R-:W-:Y:S01]  /*4b90*/  FMUL.FTZ R28, R28, R9.reuse ;  /* 0x000000091c1c7220 */ /* 0x080fe20000410000 */
[-C--:B------:R-:W-:Y:S01]  /*4ba0*/  FMUL.FTZ R29, R29, R9.reuse ;  /* 0x000000091d1d7220 */ /* 0x080fe20000410000 */
[-C--:B------:R-:W-:Y:S01]  /*4bb0*/  FMUL.FTZ R32, R32, R9.reuse ;  /* 0x0000000920207220 */ /* 0x080fe20000410000 */
[-C--:B------:R-:W-:Y:S01]  /*4bc0*/  FMUL.FTZ R33, R33, R9.reuse ;  /* 0x0000000921217220 */ /* 0x080fe20000410000 */
[-C--:B------:R-:W-:Y:S01]  /*4bd0*/  FMUL.FTZ R36, R36, R9.reuse ;  /* 0x0000000924247220 */ /* 0x080fe20000410000 */
[----:B------:R-:W3:Y:S01]  /*4be0*/  MUFU.TANH R171, R171 ;  /* 0x000000ab00ab7308 */ /* 0x000ee20000002400 */
[-C--:B------:R-:W-:Y:S01]  /*4bf0*/  FMUL.FTZ R37, R37, R9.reuse ;  /* 0x0000000925257220 */ /* 0x080fe20000410000 */
[-C--:B------:R-:W-:Y:S01]  /*4c00*/  FMUL.FTZ R40, R40, R9.reuse ;  /* 0x0000000928287220 */ /* 0x080fe20000410000 */
[-C--:B------:R-:W-:Y:S01]  /*4c10*/  FMUL.FTZ R41, R41, R9.reuse ;  /* 0x0000000929297220 */ /* 0x080fe20000410000 */
[-C--:B------:R-:W-:Y:S01]  /*4c20*/  FMUL.FTZ R44, R44, R9.reuse ;  /* 0x000000092c2c7220 */ /* 0x080fe20000410000 */
[-C--:B------:R-:W-:Y:S01]  /*4c30*/  FMUL.FTZ R45, R45, R9.reuse ;  /* 0x000000092d2d7220 */ /* 0x080fe20000410000 */
[-C--:B------:R-:W-:Y:S01]  /*4c40*/  FMUL.FTZ R48, R48, R9.reuse ;  /* 0x0000000930307220 */ /* 0x080fe20000410000 */
[-C--:B------:R-:W-:Y:S01]  /*4c50*/  FMUL.FTZ R49, R49, R9.reuse ;  /* 0x0000000931317220 */ /* 0x080fe20000410000 */
[----:B------:R-:W4:Y:S01]  /*4c60*/  MUFU.TANH R5, R5 ;  /* 0x0000000500057308 */ /* 0x000f220000002400 */
[----:B--2---:R-:W-:Y:S01]  /*4c70*/  FADD.FTZ R11, R4, R154 ;  /* 0x0000009a040b7221 */ /* 0x004fe20000010000 */
[C---:B------:R-:W-:Y:S01]  /*4c80*/  F2FP.F16.F32.PACK_AB R154, R185.reuse, R4 ;  /* 0x00000004b99a723e */ /* 0x040fe200000000ff */
[-C--:B------:R-:W-:Y:S01]  /*4c90*/  FMUL.FTZ R52, R52, R9.reuse ;  /* 0x0000000934347220 */ /* 0x080fe20000410000 */
[----:B------:R-:W-:Y:S01]  /*4ca0*/  FMNMX.FTZ R4, R176, R8, !PT ;  /* 0x00000008b0047209 */ /* 0x000fe20007810000 */
[----:B------:R-:W-:Y:S01]  /*4cb0*/  FADD.FTZ R11, R185, R11 ;  /* 0x0000000bb90b7221 */ /* 0x000fe20000010000 */
[----:B------:R-:W-:Y:S01]  /*4cc0*/  FMUL.FTZ R185, R191, UR26 ;  /* 0x0000001abfb97c20 */ /* 0x000fe20008410000 */
[-C--:B------:R-:W-:Y:S01]  /*4cd0*/  FMUL.FTZ R53, R53, R9.reuse ;  /* 0x0000000935357220 */ /* 0x080fe20000410000 */
[----:B------:R-:W-:Y:S01]  /*4ce0*/  FMNMX.FTZ R4, R155, R4, !PT ;  /* 0x000000049b047209 */ /* 0x000fe20007810000 */
[----:B------:R-:W2:Y:S01]  /*4cf0*/  MUFU.TANH R12, R12 ;  /* 0x0000000c000c7308 */ /* 0x000ea20000002400 */
        /* <DEDUP_REMOVED lines=10> */
[----:B------:R-:W-:Y:S01]  /*4da0*/  FMNMX.FTZ R4, R162, R4, !PT ;  /* 0x00000004a2047209 */ /* 0x000fe20007810000 */
[-C--:B------:R-:W-:Y:S01]  /*4db0*/  FMUL.FTZ R69, R69, R9.reuse ;  /* 0x0000000945457220 */ /* 0x080fe20000410000 */
[-C--:B------:R-:W-:Y:S01]  /*4dc0*/  FMUL.FTZ R72, R72, R9.reuse ;  /* 0x0000000948487220 */ /* 0x080fe20000410000 */
        /* <DEDUP_REMOVED lines=10> */
[----:B------:R-:W1:Y:S01]  /*4e70*/  MUFU.TANH R178, R178 ;  /* 0x000000b200b27308 */ /* 0x000e620000002400 */
        /* <DEDUP_REMOVED lines=10> */
[----:B---3--:R-:W-:Y:S01]  /*4f20*/  FMNMX.FTZ R4, R171, R4, !PT ;  /* 0x00000004ab047209 */ /* 0x008fe20007810000 */
[-C--:B------:R-:W-:Y:S01]  /*4f30*/  FMUL.FTZ R100, R100, R9.reuse ;  /* 0x0000000964647220 */ /* 0x080fe20000410000 */
[-C--:B------:R-:W-:Y:S01]  /*4f40*/  FMUL.FTZ R101, R101, R9.reuse ;  /* 0x0000000965657220 */ /* 0x080fe20000410000 */
[-C--:B------:R-:W-:Y:S01]  /*4f50*/  FMUL.FTZ R104, R104, R9.reuse ;  /* 0x0000000968687220 */ /* 0x080fe20000410000 */
[----:B----4-:R-:W-:Y:S01]  /*4f60*/  FMNMX.FTZ R4, R5, R4, !PT ;  /* 0x0000000405047209 */ /* 0x010fe20007810000 */
[----:B------:R-:W3:Y:S01]  /*4f70*/  MUFU.TANH R182, R182 ;  /* 0x000000b600b67308 */ /* 0x000ee20000002400 */
[-C--:B------:R-:W-:Y:S01]  /*4f80*/  FMUL.FTZ R105, R105, R9.reuse ;  /* 0x0000000969697220 */ /* 0x080fe20000410000 */
[-C--:B------:R-:W-:Y:S01]  /*4f90*/  FMUL.FTZ R108, R108, R9.reuse ;  /* 0x000000096c6c7220 */ /* 0x080fe20000410000 */
[----:B--2---:R-:W-:Y:S01]  /*4fa0*/  FMNMX.FTZ R4, R12, R4, !PT ;  /* 0x000000040c047209 */ /* 0x004fe20007810000 */
[-C--:B------:R-:W-:Y:S01]  /*4fb0*/  FMUL.FTZ R109, R109, R9.reuse ;  /* 0x000000096d6d7220 */ /* 0x080fe20000410000 */
[-C--:B------:R-:W-:Y:S01]  /*4fc0*/  FMUL.FTZ R112, R112, R9.reuse ;  /* 0x0000000970707220 */ /* 0x080fe20000410000 */
[-C--:B------:R-:W-:Y:S01]  /*4fd0*/  FMUL.FTZ R113, R113, R9.reuse ;  /* 0x0000000971717220 */ /* 0x080fe20000410000 */
[----:B-----5:R-:W-:Y:S01]  /*4fe0*/  FMNMX.FTZ R4, R174, R4, !PT ;  /* 0x00000004ae047209 */ /* 0x020fe20007810000 */
[----:B------:R-:W2:Y:S01]  /*4ff0*/  MUFU.TANH R183, R183 ;  /* 0x000000b700b77308 */ /* 0x000ea20000002400 */
[-C--:B------:R-:W-:Y:S01]  /*5000*/  FMUL.FTZ R116, R116, R9.reuse ;  /* 0x0000000974747220 */ /* 0x080fe20000410000 */
[-C--:B------:R-:W-:Y:S01]  /*5010*/  FMUL.FTZ R117, R117, R9.reuse ;  /* 0x0000000975757220 */ /* 0x080fe20000410000 */
[----:B0-----:R-:W-:Y:S01]  /*5020*/  FMNMX.FTZ R4, R175, R4, !PT ;  /* 0x00000004af047209 */ /* 0x001fe20007810000 */
[-C--:B------:R-:W-:Y:S01]  /*5030*/  FMUL.FTZ R120, R120, R9.reuse ;  /* 0x0000000978787220 */ /* 0x080fe20000410000 */
[-C--:B------:R-:W-:Y:S01]  /*5040*/  FMUL.FTZ R121, R121, R9.reuse ;  /* 0x0000000979797220 */ /* 0x080fe20000410000 */
[-C--:B------:R-:W-:Y:S01]  /*5050*/  FMUL.FTZ R124, R124, R9.reuse ;  /* 0x000000097c7c7220 */ /* 0x080fe20000410000 */
[----:B-1----:R-:W-:Y:S01]  /*5060*/  FMNMX.FTZ R4, R178, R4, !PT ;  /* 0x00000004b2047209 */ /* 0x002fe20007810000 */
[----:B------:R-:W0:Y:S01]  /*5070*/  MUFU.TANH R185, R185 ;  /* 0x000000b900b97308 */ /* 0x000e220000002400 */
[-C--:B------:R-:W-:Y:S01]  /*5080*/  FMUL.FTZ R125, R125, R9.reuse ;  /* 0x000000097d7d7220 */ /* 0x080fe20000410000 */
[-C--:B------:R-:W-:Y:S01]  /*5090*/  FMUL.FTZ R128, R128, R9.reuse ;  /* 0x0000000980807220 */ /* 0x080fe20000410000 */
[----:B------:R-:W-:Y:S01]  /*50a0*/  FMNMX.FTZ R4, R179, R4, !PT ;  /* 0x00000004b3047209 */ /* 0x000fe20007810000 */
[-C--:B------:R-:W-:Y:S01]  /*50b0*/  FMUL.FTZ R129, R129, R9.reuse ;  /* 0x0000000981817220 */ /* 0x080fe20000410000 */
[-C--:B------:R-:W-:Y:S01]  /*50c0*/  FMUL.FTZ R132, R132, R9.reuse ;  /* 0x0000000984847220 */ /* 0x080fe20000410000 */
[-C--:B------:R-:W-:Y:S01]  /*50d0*/  FMUL.FTZ R133, R133, R9.reuse ;  /* 0x0000000985857220 */ /* 0x080fe20000410000 */
[----:B---3--:R-:W-:Y:S01]  /*50e0*/  FMNMX.FTZ R4, R182, R4, !PT ;  /* 0x00000004b6047209 */ /* 0x008fe20007810000 */
[----:B------:R-:W1:Y:S01]  /*50f0*/  MUFU.TANH R186, R186 ;  /* 0x000000ba00ba7308 */ /* 0x000e620000002400 */
[-C--:B------:R-:W-:Y:S01]  /*5100*/  FMUL.FTZ R136, R136, R9.reuse ;  /* 0x0000000988887220 */ /* 0x080fe20000410000 */
[-C--:B------:R-:W-:Y:S01]  /*5110*/  FMUL.FTZ R137, R137, R9.reuse ;  /* 0x0000000989897220 */ /* 0x080fe20000410000 */
[----:B--2---:R-:W-:Y:S01]  /*5120*/  FMNMX.FTZ R4, R183, R4, !PT ;  /* 0x00000004b7047209 */ /* 0x004fe20007810000 */
[-C--:B------:R-:W-:Y:S01]  /*5130*/  FMUL.FTZ R140, R140, R9.reuse ;  /* 0x000000098c8c7220 */ /* 0x080fe20000410000 */
[-C--:B------:R-:W-:Y:S01]  /*5140*/  FMUL.FTZ R141, R141, R9.reuse ;  /* 0x000000098d8d7220 */ /* 0x080fe20000410000 */
[-C--:B------:R-:W-:Y:S01]  /*5150*/  FMUL.FTZ R144, R144, R9.reuse ;  /* 0x0000000990907220 */ /* 0x080fe20000410000 */
[-C--:B------:R-:W-:Y:S01]  /*5160*/  FMUL.FTZ R145, R145, R9.reuse ;  /* 0x0000000991917220 */ /* 0x080fe20000410000 */
[----:B------:R-:W2:Y:S01]  /*5170*/  MUFU.TANH R187, R187 ;  /* 0x000000bb00bb7308 */ /* 0x000ea20000002400 */
[----:B0-----:R-:W-:Y:S01]  /*5180*/  FMNMX.FTZ R4, R185, R4, !PT ;  /* 0x00000004b9047209 */ /* 0x001fe20007810000 */
[-C--:B------:R-:W-:Y:S01]  /*5190*/  FMUL.FTZ R148, R148, R9.reuse ;  /* 0x0000000994947220 */ /* 0x080fe20000410000 */
[----:B------:R-:W-:-:S05]  /*51a0*/  FMUL.FTZ R149, R149, R9 ;  /* 0x0000000995957220 */ /* 0x000fca0000410000 */
[----:B------:R-:W0:Y:S01]  /*51b0*/  MUFU.TANH R195, R195 ;  /* 0x000000c300c37308 */ /* 0x000e220000002400 */
[----:B-1----:R-:W-:-:S07]  /*51c0*/  FMNMX.FTZ R4, R186, R4, !PT ;  /* 0x00000004ba047209 */ /* 0x002fce0007810000 */
[----:B------:R-:W-:Y:S01]  /*51d0*/  MUFU.EX2 R191, R20 ;  /* 0x0000001400bf7308 */ /* 0x000fe20000000800 */
[----:B--2---:R-:W-:-:S04]  /*51e0*/  FMNMX.FTZ R4, R187, R4, !PT ;  /* 0x00000004bb047209 */ /* 0x004fc80007810000 */
[----:B------:R-:W-:-:S03]  /*51f0*/  FMNMX.FTZ R4, R188, R4, !PT ;  /* 0x00000004bc047209 */ /* 0x000fc60007810000 */
[----:B------:R1:W-:Y:S01]  /*5200*/  MUFU.EX2 R20, R156 ;  /* 0x0000009c00147308 */ /* 0x0003e20000000800 */
[----:B0-----:R-:W-:-:S05]  /*5210*/  FMNMX.FTZ R4, R195, R4, !PT ;  /* 0x00000004c3047209 */ /* 0x001fca0007810000 */
[----:B------:R-:W0:Y:S02]  /*5220*/  SHFL.BFLY PT, R189, R4, 0x2, 0x1f ;  /* 0x0c401f0004bd7f89 */ /* 0x000e2400000e0000 */
[----:B------:R-:W-:Y:S08]  /*5230*/  MUFU.EX2 R190, R13 ;  /* 0x0000000d00be7308 */ /* 0x000ff00000000800 */
[----:B------:R-:W-:Y:S08]  /*5240*/  MUFU.EX2 R194, R14 ;  /* 0x0000000e00c27308 */ /* 0x000ff00000000800 */
[----:B------:R-:W-:Y:S01]  /*5250*/  MUFU.EX2 R193, R184 ;  /* 0x000000b800c17308 */ /* 0x000fe20000000800 */
[----:B0-----:R-:W-:-:S07]  /*5260*/  FMNMX.FTZ R4, R4, R189, !PT ;  /* 0x000000bd04047209 */ /* 0x001fce0007810000 */
[----:B------:R-:W-:Y:S01]  /*5270*/  MUFU.EX2 R189, R15 ;  /* 0x0000000f00bd7308 */ /* 0x000fe20000000800 */
[----:B------:R-:W0:Y:S07]  /*5280*/  SHFL.BFLY PT, R196, R4, 0x1, 0x1f ;  /* 0x0c201f0004c47f89 */ /* 0x000e2e00000e0000 */
[----:B------:R2:W-:Y:S08]  /*5290*/  MUFU.EX2 R15, R153 ;  /* 0x00000099000f7308 */ /* 0x0005f00000000800 */
[----:B------:R3:W-:Y:S08]  /*52a0*/  MUFU.EX2 R14, R157 ;  /* 0x0000009d000e7308 */ /* 0x0007f00000000800 */
[----:B------:R4:W-:Y:S01]  /*52b0*/  MUFU.EX2 R192, R160 ;  /* 0x000000a000c07308 */ /* 0x0009e20000000800 */
[----:B0-----:R-:W-:-:S05]  /*52c0*/  FMNMX.FTZ R4, R4, R196, !PT ;  /* 0x000000c404047209 */ /* 0x001fca0007810000 */
[C---:B-1----:R-:W-:Y:S01]  /*52d0*/  FADD.FTZ R156, -R4.reuse, R8 ;  /* 0x00000008049c7221 */ /* 0x042fe20000010100 */
[----:B--2---:R-:W-:Y:S01]  /*52e0*/  FMUL.FTZ R153, R4, UR10 ;  /* 0x0000000a04997c20 */ /* 0x004fe20008410000 */
[----:B------:R0:W-:Y:S02]  /*52f0*/  MUFU.EX2 R13, R161 ;  /* 0x000000a1000d7308 */ /* 0x0001e40000000800 */
[----:B------:R-:W-:Y:S01]  /*5300*/  FMUL.FTZ R156, R156, UR10 ;  /* 0x0000000a9c9c7c20 */ /* 0x000fe20008410000 */
        /* <DEDUP_REMOVED lines=9> */
[--C-:B---3--:R-:W-:Y:S01]  /*53a0*/  FFMA.FTZ R157, R170, UR10, -R153.reuse ;  /* 0x0000000aaa9d7c23 */ /* 0x108fe20008010899 */
[--C-:B----4-:R-:W-:Y:S01]  /*53b0*/  FFMA.FTZ R160, R10, UR10, -R153.reuse ;  /* 0x0000000a0aa07c23 */ /* 0x110fe20008010899 */
[--C-:B------:R-:W-:Y:S01]  /*53c0*/  FFMA.FTZ R171, R171, UR10, -R153.reuse ;  /* 0x0000000aabab7c23 */ /* 0x100fe20008010899 */
[--C-:B------:R-:W-:Y:S01]  /*53d0*/  FFMA.FTZ R5, R5, UR10, -R153.reuse ;  /* 0x0000000a05057c23 */ /* 0x100fe20008010899 */
[--C-:B------:R-:W-:Y:S01]  /*53e0*/  FFMA.FTZ R12, R12, UR10, -R153.reuse ;  /* 0x0000000a0c0c7c23 */ /* 0x100fe20008010899 */
[--C-:B0-----:R-:W-:Y:S01]  /*53f0*/  FFMA.FTZ R161, R174, UR10, -R153.reuse ;  /* 0x0000000aaea17c23 */ /* 0x101fe20008010899 */
[--C-:B-1----:R-:W-:Y:S01]  /*5400*/  FFMA.FTZ R164, R175, UR10, -R153.reuse ;  /* 0x0000000aafa47c23 */ /* 0x102fe20008010899 */
        /* <DEDUP_REMOVED lines=9> */
[----:B------:R-:W0:Y:S08]  /*54a0*/  MUFU.EX2 R10, R156 ;  /* 0x0000009c000a7308 */ /* 0x000e300000000800 */
[----:B------:R-:W1:Y:S08]  /*54b0*/  MUFU.EX2 R153, R176 ;  /* 0x000000b000997308 */ /* 0x000e700000000800 */
[----:B------:R-:W2:Y:S01]  /*54c0*/  MUFU.EX2 R155, R155 ;  /* 0x0000009b009b7308 */ /* 0x000ea20000000800 */
[-C--:B0-----:R-:W-:Y:S01]  /*54d0*/  FMUL.FTZ R26, R26, R10.reuse ;  /* 0x0000000a1a1a7220 */ /* 0x081fe20000410000 */
[-C--:B------:R-:W-:Y:S01]  /*54e0*/  FMUL.FTZ R27, R27, R10.reuse ;  /* 0x0000000a1b1b7220 */ /* 0x080fe20000410000 */
[-C--:B------:R-:W-:Y:S01]  /*54f0*/  FMUL.FTZ R30, R30, R10.reuse ;  /* 0x0000000a1e1e7220 */ /* 0x080fe20000410000 */
[-C--:B------:R-:W-:Y:S01]  /*5500*/  FMUL.FTZ R31, R31, R10.reuse ;  /* 0x0000000a1f1f7220 */ /* 0x080fe20000410000 */
[-C--:B------:R-:W-:Y:S01]  /*5510*/  FMUL.FTZ R34, R34, R10.reuse ;  /* 0x0000000a22227220 */ /* 0x080fe20000410000 */
[-C--:B------:R-:W-:Y:S01]  /*5520*/  FMUL.FTZ R35, R35, R10.reuse ;  /* 0x0000000a23237220 */ /* 0x080fe20000410000 */
[----:B------:R-:W-:Y:S01]  /*5530*/  FMUL.FTZ R38, R38, R10 ;  /* 0x0000000a26267220 */ /* 0x000fe20000410000 */
[----:B------:R-:W-:Y:S01]  /*5540*/  MUFU.EX2 R156, R159 ;  /* 0x0000009f009c7308 */ /* 0x000fe20000000800 */
[----:B-1----:R-:W-:Y:S01]  /*5550*/  FFMA.FTZ R6, R10, R6, R153 ;  /* 0x000000060a067223 */ /* 0x002fe20000010099 */
[-C--:B------:R-:W-:Y:S01]  /*5560*/  FMUL.FTZ R39, R39, R10.reuse ;  /* 0x0000000a27277220 */ /* 0x080fe20000410000 */
[-C--:B------:R-:W-:Y:S01]  /*5570*/  FMUL.FTZ R42, R42, R10.reuse ;  /* 0x0000000a2a2a7220 */ /* 0x080fe20000410000 */
[-C--:B------:R-:W-:Y:S01]  /*5580*/  FMUL.FTZ R43, R43, R10.reuse ;  /* 0x0000000a2b2b7220 */ /* 0x080fe20000410000 */
[-C--:B------:R-:W-:Y:S01]  /*5590*/  FMUL.FTZ R46, R46, R10.reuse ;  /* 0x0000000a2e2e7220 */ /* 0x080fe20000410000 */
[-C--:B------:R-:W-:Y:S01]  /*55a0*/  FMUL.FTZ R47, R47, R10.reuse ;  /* 0x0000000a2f2f7220 */ /* 0x080fe20000410000 */
[-C--:B------:R-:W-:Y:S01]  /*55b0*/  FMUL.FTZ R50, R50, R10.reuse ;  /* 0x0000000a32327220 */ /* 0x080fe20000410000 */
[----:B------:R-:W-:Y:S01]  /*55c0*/  MUFU.EX2 R8, R165 ;  /* 0x000000a500087308 */ /* 0x000fe20000000800 */
[C---:B--2---:R-:W-:Y:S01]  /*55d0*/  FADD.FTZ R6, R155.reuse, R6 ;  /* 0x000000069b067221 */ /* 0x044fe20000010000 */
[----:B------:R-:W-:Y:S01]  /*55e0*/  F2FP.F16.F32.PACK_AB R153, R155, R153 ;  /* 0x000000999b99723e */ /* 0x000fe200000000ff */
        /* <DEDUP_REMOVED lines=24> */
[-C--:B------:R-:W-:Y:S01]  /*5770*/  FMUL.FTZ R90, R90, R10.reuse ;  /* 0x0000000a5a5a7220 */ /* 0x080fe20000410000 */
[-C--:B------:R-:W-:Y:S01]  /*5780*/  FMUL.FTZ R91, R91, R10.reuse ;  /* 0x0000000a5b5b7220 */ /* 0x080fe20000410000 */
[----:B------:R-:W-:Y:S01]  /*5790*/  FADD.FTZ R6, R156, R6 ;  /* 0x000000069c067221 */ /* 0x000fe20000010000 */
[----:B------:R-:W-:Y:S01]  /*57a0*/  FADD.FTZ R156, R190, R11 ;  /* 0x0000000bbe9c7221 */ /* 0x000fe20000010000 */
[----:B------:R-:W-:Y:S01]  /*57b0*/  FMUL.FTZ R94, R94, R10 ;  /* 0x0000000a5e5e7220 */ /* 0x000fe20000410000 */
[----:B------:R-:W0:Y:S01]  /*57c0*/  MUFU.EX2 R159, R166 ;  /* 0x000000a6009f7308 */ /* 0x000e220000000800 */
[----:B-1----:R-:W-:Y:S01]  /*57d0*/  FADD.FTZ R11, R158, R6 ;  /* 0x000000069e0b7221 */ /* 0x002fe20000010000 */
[C---:B------:R-:W-:Y:S01]  /*57e0*/  FADD.FTZ R6, R194.reuse, R156 ;  /* 0x0000009cc2067221 */ /* 0x040fe20000010000 */
        /* <DEDUP_REMOVED lines=22> */
[C---:B-1----:R-:W-:Y:S01]  /*5950*/  FADD.FTZ R11, R166.reuse, R11 ;  /* 0x0000000ba60b7221 */ /* 0x042fe20000010000 */
[----:B------:R-:W-:Y:S01]  /*5960*/  F2FP.F16.F32.PACK_AB R159, R166, R159 ;  /* 0x0000009fa69f723e */ /* 0x000fe200000000ff */
[-C--:B------:R-:W-:Y:S01]  /*5970*/  FMUL.FTZ R123, R123, R10.reuse ;  /* 0x0000000a7b7b7220 */ /* 0x080fe20000410000 */
[----:B------:R-:W-:Y:S01]  /*5980*/  F2FP.F16.F32.PACK_AB R166, R184, R13 ;  /* 0x0000000db8a6723e */ /* 0x000fe200000000ff */
[-C--:B------:R-:W-:Y:S01]  /*5990*/  FMUL.FTZ R126, R126, R10.reuse ;  /* 0x0000000a7e7e7220 */ /* 0x080fe20000410000 */
[-C--:B------:R-:W-:Y:S01]  /*59a0*/  FMUL.FTZ R127, R127, R10.reuse ;  /* 0x0000000a7f7f7220 */ /* 0x080fe20000410000 */
[----:B------:R-:W-:Y:S01]  /*59b0*/  FMUL.FTZ R130, R130, R10 ;  /* 0x0000000a82827220 */ /* 0x000fe20000410000 */
[----:B------:R-:W-:Y:S01]  /*59c0*/  MUFU.EX2 R170, R169 ;  /* 0x000000a900aa7308 */ /* 0x000fe20000000800 */
[----:B--2---:R-:W-:Y:S01]  /*59d0*/  FADD.FTZ R6, R21, R6 ;  /* 0x0000000615067221 */ /* 0x004fe20000010000 */
[----:B0-----:R-:W-:Y:S01]  /*59e0*/  F2FP.F16.F32.PACK_AB R157, R165, R158 ;  /* 0x0000009ea59d723e */ /* 0x001fe200000000ff */
[-C--:B------:R-:W-:Y:S01]  /*59f0*/  FMUL.FTZ R131, R131, R10.reuse ;  /* 0x0000000a83837220 */ /* 0x080fe20000410000 */
[----:B------:R-:W-:Y:S01]  /*5a00*/  F2FP.F16.F32.PACK_AB R158, R191, R189 ;  /* 0x000000bdbf9e723e */ /* 0x000fe200000000ff */
[----:B------:R-:W-:Y:S01]  /*5a10*/  FADD.FTZ R6, R193, R6 ;  /* 0x00000006c1067221 */ /* 0x000fe20000010000 */
[-C--:B------:R-:W-:Y:S01]  /*5a20*/  FMUL.FTZ R134, R134, R10.reuse ;  /* 0x0000000a86867220 */ /* 0x080fe20000410000 */
[-C--:B------:R-:W-:Y:S01]  /*5a30*/  FMUL.FTZ R135, R135, R10.reuse ;  /* 0x0000000a87877220 */ /* 0x080fe20000410000 */
[----:B------:R0:W1:Y:S01]  /*5a40*/  MUFU.EX2 R169, R160 ;  /* 0x000000a000a97308 */ /* 0x0000620000000800 */
[----:B---3--:R-:W-:Y:S01]  /*5a50*/  FADD.FTZ R11, R162, R11 ;  /* 0x0000000ba20b7221 */ /* 0x008fe20000010000 */
[----:B------:R-:W-:Y:S01]  /*5a60*/  FADD.FTZ R6, R15, R6 ;  /* 0x000000060f067221 */ /* 0x000fe20000010000 */
[-C--:B------:R-:W-:Y:S01]  /*5a70*/  FMUL.FTZ R138, R138, R10.reuse ;  /* 0x0000000a8a8a7220 */ /* 0x080fe20000410000 */
[-C--:B------:R-:W-:Y:S01]  /*5a80*/  FMUL.FTZ R139, R139, R10.reuse ;  /* 0x0000000a8b8b7220 */ /* 0x080fe20000410000 */
[-C--:B------:R-:W-:Y:S01]  /*5a90*/  FMUL.FTZ R142, R142, R10.reuse ;  /* 0x0000000a8e8e7220 */ /* 0x080fe20000410000 */
[----:B------:R-:W-:Y:S01]  /*5aa0*/  FADD.FTZ R6, R20, R6 ;  /* 0x0000000614067221 */ /* 0x000fe20000010000 */
[-C--:B------:R-:W-:Y:S01]  /*5ab0*/  FMUL.FTZ R143, R143, R10.reuse ;  /* 0x0000000a8f8f7220 */ /* 0x080fe20000410000 */
[----:B------:R-:W2:Y:S01]  /*5ac0*/  MUFU.EX2 R163, R171 ;  /* 0x000000ab00a37308 */ /* 0x000ea20000000800 */
[----:B0-----:R-:W-:Y:S01]  /*5ad0*/  F2FP.F16.F32.PACK_AB R160, R193, R21 ;  /* 0x00000015c1a0723e */ /* 0x001fe200000000ff */
[-C--:B------:R-:W-:Y:S01]  /*5ae0*/  FMUL.FTZ R146, R146, R10.reuse ;  /* 0x0000000a92927220 */ /* 0x080fe20000410000 */
[-C--:B------:R-:W-:Y:S01]  /*5af0*/  FMUL.FTZ R147, R147, R10.reuse ;  /* 0x0000000a93937220 */ /* 0x080fe20000410000 */
[-C--:B------:R-:W-:Y:S01]  /*5b00*/  FMUL.FTZ R150, R150, R10.reuse ;  /* 0x0000000a96967220 */ /* 0x080fe20000410000 */
[----:B------:R-:W-:-:S03]  /*5b10*/  FMUL.FTZ R151, R151, R10 ;  /* 0x0000000a97977220 */ /* 0x000fc60000410000 */
[----:B------:R-:W0:Y:S01]  /*5b20*/  MUFU.EX2 R5, R5 ;  /* 0x0000000500057308 */ /* 0x000e220000000800 */
[----:B-1----:R-:W-:-:S07]  /*5b30*/  FADD.FTZ R11, R169, R11 ;  /* 0x0000000ba90b7221 */ /* 0x002fce0000010000 */
[----:B------:R-:W1:Y:S01]  /*5b40*/  MUFU.EX2 R12, R12 ;  /* 0x0000000c000c7308 */ /* 0x000e620000000800 */
[----:B--2---:R-:W-:-:S07]  /*5b50*/  FADD.FTZ R11, R163, R11 ;  /* 0x0000000ba30b7221 */ /* 0x004fce0000010000 */
[----:B------:R2:W3:Y:S01]  /*5b60*/  MUFU.EX2 R171, R161 ;  /* 0x000000a100ab7308 */ /* 0x0004e20000000800 */
[C---:B0-----:R-:W-:Y:S01]  /*5b70*/  FADD.FTZ R11, R5.reuse, R11 ;  /* 0x0000000b050b7221 */ /* 0x041fe20000010000 */
[----:B------:R-:W-:Y:S01]  /*5b80*/  F2FP.F16.F32.PACK_AB R163, R5, R163 ;  /* 0x000000a305a3723e */ /* 0x000fe200000000ff */
[----:B------:R-:W-:-:S04]  /*5b90*/  FADD.FTZ R5, R14, R6 ;  /* 0x000000060e057221 */ /* 0x000fc80000010000 */
[----:B------:R-:W-:Y:S01]  /*5ba0*/  FADD.FTZ R5, R192, R5 ;  /* 0x00000005c0057221 */ /* 0x000fe20000010000 */
[----:B------:R0:W4:Y:S01]  /*5bb0*/  MUFU.EX2 R167, R164 ;  /* 0x000000a400a77308 */ /* 0x0001220000000800 */
[----:B-1----:R-:W-:Y:S01]  /*5bc0*/  FADD.FTZ R11, R12, R11 ;  /* 0x0000000b0c0b7221 */ /* 0x002fe20000010000 */
[----:B--2---:R-:W-:Y:S01]  /*5bd0*/  F2FP.F16.F32.PACK_AB R161, R169, R162 ;  /* 0x000000a2a9a1723e */ /* 0x004fe200000000ff */
[----:B------:R-:W-:Y:S01]  /*5be0*/  FADD.FTZ R5, R13, R5 ;  /* 0x000000050d057221 */ /* 0x000fe20000010000 */
[----:B------:R-:W-:-:S03]  /*5bf0*/  F2FP.F16.F32.PACK_AB R162, R20, R15 ;  /* 0x0000000f14a2723e */ /* 0x000fc600000000ff */
[----:B------:R-:W-:Y:S01]  /*5c00*/  FADD.FTZ R5, R184, R5 ;  /* 0x00000005b8057221 */ /* 0x000fe20000010000 */
[----:B------:R-:W1:Y:S01]  /*5c10*/  MUFU.EX2 R178, R178 ;  /* 0x000000b200b27308 */ /* 0x000e620000000800 */
[C---:B---3--:R-:W-:Y:S01]  /*5c20*/  FADD.FTZ R11, R171.reuse, R11 ;  /* 0x0000000bab0b7221 */ /* 0x048fe20000010000 */
[----:B------:R-:W-:Y:S01]  /*5c30*/  F2FP.F16.F32.PACK_AB R165, R171, R12 ;  /* 0x0000000caba5723e */ /* 0x000fe200000000ff */
[----:B------:R-:W-:Y:S01]  /*5c40*/  FADD.FTZ R5, R8, R5 ;  /* 0x0000000508057221 */ /* 0x000fe20000010000 */
[----:B0-----:R-:W-:-:S04]  /*5c50*/  F2FP.F16.F32.PACK_AB R164, R192, R14 ;  /* 0x0000000ec0a4723e */ /* 0x001fc800000000ff */
[----:B------:R-:W0:Y:S01]  /*5c60*/  MUFU.EX2 R179, R179 ;  /* 0x000000b300b37308 */ /* 0x000e220000000800 */
[----:B----4-:R-:W-:-:S07]  /*5c70*/  FADD.FTZ R11, R167, R11 ;  /* 0x0000000ba70b7221 */ /* 0x010fce0000010000 */
[----:B------:R-:W2:Y:S01]  /*5c80*/  MUFU.EX2 R168, R168 ;  /* 0x000000a800a87308 */ /* 0x000ea20000000800 */
[C---:B-1----:R-:W-:Y:S01]  /*5c90*/  FADD.FTZ R11, R178.reuse, R11 ;  /* 0x0000000bb20b7221 */ /* 0x042fe20000010000 */
[----:B------:R-:W-:-:S06]  /*5ca0*/  F2FP.F16.F32.PACK_AB R167, R178, R167 ;  /* 0x000000a7b2a7723e */ /* 0x000fcc00000000ff */
[----:B------:R-:W1:Y:S01]  /*5cb0*/  MUFU.EX2 R182, R182 ;  /* 0x000000b600b67308 */ /* 0x000e620000000800 */
[----:B0-----:R-:W-:-:S07]  /*5cc0*/  FADD.FTZ R11, R179, R11 ;  /* 0x0000000bb30b7221 */ /* 0x001fce0000010000 */
[----:B------:R-:W0:Y:S01]  /*5cd0*/  MUFU.EX2 R183, R183 ;  /* 0x000000b700b77308 */ /* 0x000e220000000800 */
[C---:B--2---:R-:W-:Y:S01]  /*5ce0*/  FADD.FTZ R5, R168.reuse, R5 ;  /* 0x00000005a8057221 */ /* 0x044fe20000010000 */
[----:B------:R-:W-:-:S03]  /*5cf0*/  F2FP.F16.F32.PACK_AB R168, R168, R8 ;  /* 0x00000008a8a8723e */ /* 0x000fc600000000ff */
[----:B------:R-:W-:-:S03]  /*5d00*/  FADD.FTZ R8, R170, R5 ;  /* 0x00000005aa087221 */ /* 0x000fc60000010000 */
[----:B------:R-:W2:Y:S01]  /*5d10*/  MUFU.EX2 R175, R172 ;  /* 0x000000ac00af7308 */ /* 0x000ea20000000800 */
[C---:B-1----:R-:W-:Y:S01]  /*5d20*/  FADD.FTZ R6, R182.reuse, R11 ;  /* 0x0000000bb6067221 */ /* 0x042fe20000010000 */
[----:B------:R-:W-:-:S06]  /*5d30*/  F2FP.F16.F32.PACK_AB R169, R182, R179 ;  /* 0x000000b3b6a9723e */ /* 0x000fcc00000000ff */
[----:B------:R-:W1:Y:S01]  /*5d40*/  MUFU.EX2 R185, R185 ;  /* 0x000000b900b97308 */ /* 0x000e620000000800 */
[----:B0-----:R-:W-:-:S07]  /*5d50*/  FADD.FTZ R6, R183, R6 ;  /* 0x00000006b7067221 */ /* 0x001fce0000010000 */
[----:B------:R-:W0:Y:S01]  /*5d60*/  MUFU.EX2 R172, R173 ;  /* 0x000000ad00ac7308 */ /* 0x000e220000000800 */
[C---:B--2---:R-:W-:Y:S01]  /*5d70*/  FADD.FTZ R5, R175.reuse, R8 ;  /* 0x00000008af057221 */ /* 0x044fe20000010000 */
[----:B------:R-:W-:-:S06]  /*5d80*/  F2FP.F16.F32.PACK_AB R170, R175, R170 ;  /* 0x000000aaafaa723e */ /* 0x000fcc00000000ff */
[----:B------:R-:W2:Y:S01]  /*5d90*/  MUFU.EX2 R173, R186 ;  /* 0x000000ba00ad7308 */ /* 0x000ea20000000800 */
[C---:B-1----:R-:W-:Y:S01]  /*5da0*/  FADD.FTZ R6, R185.reuse, R6 ;  /* 0x00000006b9067221 */ /* 0x042fe20000010000 */
[----:B------:R-:W-:-:S06]  /*5db0*/  F2FP.F16.F32.PACK_AB R171, R185, R183 ;  /* 0x000000b7b9ab723e */ /* 0x000fcc00000000ff */
[----:B------:R-:W1:Y:S01]  /*5dc0*/  MUFU.EX2 R177, R177 ;  /* 0x000000b100b17308 */ /* 0x000e620000000800 */
[----:B0-----:R-:W-:-:S07]  /*5dd0*/  FADD.FTZ R8, R172, R5 ;  /* 0x00000005ac087221 */ /* 0x001fce0000010000 */
[----:B------:R-:W0:Y:S01]  /*5de0*/  MUFU.EX2 R187, R187 ;  /* 0x000000bb00bb7308 */ /* 0x000e220000000800 */
[----:B--2---:R-:W-:-:S07]  /*5df0*/  FADD.FTZ R6, R173, R6 ;  /* 0x00000006ad067221 */ /* 0x004fce0000010000 */
[----:B------:R-:W2:Y:S01]  /*5e00*/  MUFU.EX2 R174, R180 ;  /* 0x000000b400ae7308 */ /* 0x000ea20000000800 */
[C---:B-1----:R-:W-:Y:S01]  /*5e10*/  FADD.FTZ R5, R177.reuse, R8 ;  /* 0x00000008b1057221 */ /* 0x042fe20000010000 */
[----:B------:R-:W-:-:S06]  /*5e20*/  F2FP.F16.F32.PACK_AB R172, R177, R172 ;  /* 0x000000acb1ac723e */ /* 0x000fcc00000000ff */
[----:B------:R-:W1:Y:S01]  /*5e30*/  MUFU.EX2 R188, R188 ;  /* 0x000000bc00bc7308 */ /* 0x000e620000000800 */
[C---:B0-----:R-:W-:Y:S01]  /*5e40*/  FADD.FTZ R11, R187.reuse, R6 ;  /* 0x00000006bb0b7221 */ /* 0x041fe20000010000 */
[----:B------:R-:W-:-:S06]  /*5e50*/  F2FP.F16.F32.PACK_AB R173, R187, R173 ;  /* 0x000000adbbad723e */ /* 0x000fcc00000000ff */
[----:B------:R-:W0:Y:S01]  /*5e60*/  MUFU.EX2 R181, R181 ;  /* 0x000000b500b57308 */ /* 0x000e220000000800 */
[----:B--2---:R-:W-:-:S07]  /*5e70*/  FADD.FTZ R6, R174, R5 ;  /* 0x00000005ae067221 */ /* 0x004fce0000010000 */
[----:B------:R-:W2:Y:S01]  /*5e80*/  MUFU.EX2 R175, R195 ;  /* 0x000000c300af7308 */ /* 0x000ea20000000800 */
[----:B-1----:R-:W-:Y:S01]  /*5e90*/  FADD.FTZ R8, R188, R11 ;  /* 0x0000000bbc087221 */ /* 0x002fe20000010000 */
[C---:B0-----:R-:W-:Y:S01]  /*5ea0*/  FADD.FTZ R5, R181.reuse, R6 ;  /* 0x00000006b5057221 */ /* 0x041fe20000010000 */
[----:B------:R-:W-:Y:S02]  /*5eb0*/  F2FP.F16.F32.PACK_AB R174, R181, R174 ;  /* 0x000000aeb5ae723e */ /* 0x000fe400000000ff */
[C---:B--2---:R-:W-:Y:S01]  /*5ec0*/  FADD.FTZ R6, R175.reuse, R8 ;  /* 0x00000008af067221 */ /* 0x044fe20000010000 */
[----:B------:R-:W-:Y:S01]  /*5ed0*/  F2FP.F16.F32.PACK_AB R175, R175, R188 ;  /* 0x000000bcafaf723e */ /* 0x000fe200000000ff */
[----:B------:R-:W-:Y:S06]  /*5ee0*/  @!P0 BRA `(.L_x_9434) ;  /* 0x0000000000048947 */ /* 0x000fec0003800000 */
[----:B------:R-:W-:Y:S01]  /*5ef0*/  BPT.TRAP 0x1 ;  /* 0x000000040000795c */ /* 0x000fe20000300000 */
.L_x_9434:
[----:B------:R0:W1:Y:S01]  /*5f00*/  SYNCS.PHASECHK.TRANS64.TRYWAIT P1, [UR25+0x22850], R7 ;  /* 0x02285007ff0075a7 */ /* 0x0000620008020159 */
[----:B------:R-:W-:Y:S05]  /*5f10*/  @!P0 BRA `(.L_x_9435) ;  /* 0x0000000000048947 */ /* 0x000fea0003800000 */
[----:B------:R-:W-:Y:S01]  /*5f20*/  BPT.TRAP 0x1 ;  /* 0x000000040000795c */ /* 0x000fe20000300000 */
.L_x_9435:
[----:B-1----:R-:W-:Y:S05]  /*5f30*/  @P1 BRA `(.L_x_9436) ;  /* 0x0000000000081947 */ /* 0x002fea0003800000 */
[----:B------:R-:W1:Y:S02]  /*5f40*/  SYNCS.PHASECHK.TRANS64.TRYWAIT P1, [UR25+0x22850], R7 ;  /* 0x02285007ff0075a7 */ /* 0x000e640008020159 */
[----:B-1----:R-:W-:Y:S05]  /*5f50*/  @!P1 BRA `(.L_x_9437) ;  /* 0x000000ac00dc9947 */ /* 0x002fea0003800000 */
.L_x_9436:
[----:B-1----:R-:W1:Y:S01]  /*5f60*/  S2R R8, SR_TID.X ;  /* 0x0000000000087919 */ /* 0x002e620000002100 */
[----:B------:R-:W-:Y:S01]  /*5f70*/  UIMAD UR11, UR37, 0xc00, UR21 ;  /* 0x00000c00250b78a4 */ /* 0x000fe2000f8e0215 */
[----:B------:R-:W-:-:S06]  /*5f80*/  UMOV UR7, 0x40000040 ;  /* 0x4000004000077882 */ /* 0x000fcc0000000000 */
[----:B------:R-:W-:Y:S01]  /*5f90*/  UMOV UR6, UR11 ;  /* 0x0000000b00067c82 */ /* 0x000fe20008000000 */
[----:B-1----:R-:W-:-:S05]  /*5fa0*/  SHF.R.U32.HI R8, RZ, 0x7, R8 ;  /* 0x00000007ff087819 */ /* 0x002fca0000011608 */
[----:B0-----:R-:W-:-:S05]  /*5fb0*/  VIADD R7, R8, 0x8 ;  /* 0x0000000808077836 */ /* 0x001fca0000000000 */
[----:B------:R0:W-:Y:S06]  /*5fc0*/  BAR.SYNC.DEFER_BLOCKING R7, 0x100 ;  /* 0x000400070000751d */ /* 0x0001ec0000010000 */
        /* <DEDUP_REMOVED lines=33> */
[----:B0-----:R-:W-:Y:S05]  /*61e0*/  @!P0 BRA `(.L_x_9438) ;  /* 0x0000000000048947 */ /* 0x001fea0003800000 */
[----:B------:R-:W-:Y:S01]  /*61f0*/  BPT.TRAP 0x1 ;  /* 0x000000040000795c */ /* 0x000fe20000300000 */
.L_x_9438:
[----:B------:R-:W-:Y:S01]  /*6200*/  UIADD3 UR25, UR25, 0x22860, URZ ;  /* 0x0002286019197890 */ /* 0x000fe2000fffe03f */
[----:B------:R-:W-:Y:S01]  /*6210*/  PLOP3.LUT P1, PT, PT, PT, UP0, 0x80, 0x0 ;  /* 0x000000000000781c */ /* 0x000fe20003f2f008 */
[----:B------:R-:W-:Y:S02]  /*6220*/  IMAD.MOV.U32 R8, RZ, RZ, R4 ;  /* 0x000000ffff087224 */ /* 0x000fe400078e0004 */
[----:B------:R-:W-:Y:S01]  /*6230*/  UPRMT UR25, UR24, 0x654, UR25 ;  /* 0x0000065418197896 */ /* 0x000fe20008000019 */
[----:B------:R-:W-:-:S08]  /*6240*/  IMAD.MOV.U32 R9, RZ, RZ, R3 ;  /* 0x000000ffff097224 */ /* 0x000fd000078e0003 */
[----:B------:R-:W-:Y:S01]  /*6250*/  SYNCS.ARRIVE.TRANS64.RED.A1T0 RZ, [UR25], RZ ;  /* 0x000000ffffff79a7 */ /* 0x000fe20008100419 */
[----:B------:R-:W-:Y:S05]  /*6260*/  @P1 BRA `(.L_x_9439) ;  /* 0xffffffdc002c1947 */ /* 0x000fea000383ffff */
.L_x_9428:
[----:B------:R-:W0:Y:S01]  /*6270*/  SHFL.BFLY PT, R8, R5, 0x2, 0x1f ;  /* 0x0c401f0005087f89 */ /* 0x000e2200000e0000 */
[----:B------:R-:W-:Y:S01]  /*6280*/  UIADD3 UR37, UR37, 0x1, URZ ;  /* 0x0000000125257890 */ /* 0x000fe2000fffe03f */
[----:B------:R1:W-:Y:S06]  /*6290*/  BAR.ARV R0, 0x100 ;  /* 0x000400000000751d */ /* 0x0003ec0000002000 */
[----:B------:R-:W-:Y:S02]  /*62a0*/  UISETP.NE.AND UP0, UPT, UR37, 0x2, UPT ;  /* 0x000000022500788c */ /* 0x000fe4000bf05270 */
[----:B------:R-:W-:Y:S06]  /*62b0*/  BAR.ARV 0x8, 0x180 ;  /* 0x0206000000007b1d */ /* 0x000fec0000002000 */
[----:B-1----:R-:W-:Y:S01]  /*62c0*/  IMAD.MOV.U32 R0, RZ, RZ, -0x800000 ;  /* 0xff800000ff007424 */ /* 0x002fe200078e00ff */
[----:B------:R-:W-:Y:S01]  /*62d0*/  USEL UR4, URZ, 0x1, UP0 ;  /* 0x000000013f047887 */ /* 0x000fe20008000000 */
[----:B------:R-:W1:Y:S01]  /*62e0*/  SHFL.BFLY PT, R7, R6, 0x2, 0x1f ;  /* 0x0c401f0006077f89 */ /* 0x000e6200000e0000 */
[----:B------:R-:W-:Y:S01]  /*62f0*/  PLOP3.LUT P0, PT, PT, PT, PT, 0x8, 0x0 ;  /* 0x000000000000781c */ /* 0x000fe20003f0e170 */
[----:B------:R-:W-:Y:S01]  /*6300*/  UIADD3 UR46, UR46, 0x1, URZ ;  /* 0x000000012e2e7890 */ /* 0x000fe2000fffe03f */
[----:B0-2---:R-:W-:Y:S01]  /*6310*/  FADD.FTZ R9, R8, R5 ;  /* 0x0000000508097221 */ /* 0x005fe20000010000 */
[----:B------:R-:W-:Y:S01]  /*6320*/  IMAD.MOV.U32 R5, RZ, RZ, RZ ;  /* 0x000000ffff057224 */ /* 0x000fe200078e00ff */
[----:B------:R-:W-:-:S02]  /*6330*/  USEL UR37, UR37, URZ, UP0 ;  /* 0x0000003f25257287 */ /* 0x000fc40008000000 */
[----:B------:R-:W-:Y:S01]  /*6340*/  ULOP3.LUT UR36, UR36, UR4, URZ, 0x3c, !UPT ;  /* 0x0000000424247292 */ /* 0x000fe2000f8e3c3f */
[----:B------:R-:W0:Y:S01]  /*6350*/  SHFL.BFLY PT, R8, R9, 0x1, 0x1f ;  /* 0x0c201f0009087f89 */ /* 0x000e2200000e0000 */
[----:B-1----:R-:W-:-:S05]  /*6360*/  FADD.FTZ R10, R7, R6 ;  /* 0x00000006070a7221 */ /* 0x002fca0000010000 */
[----:B------:R-:W1:Y:S01]  /*6370*/  SHFL.BFLY PT, R7, R10, 0x1, 0x1f ;  /* 0x0c201f000a077f89 */ /* 0x000e6200000e0000 */
[----:B0-----:R-:W-:Y:S01]  /*6380*/  FADD.FTZ R11, R9, R8 ;  /* 0x00000008090b7221 */ /* 0x001fe20000010000 */
[----:B------:R-:W-:Y:S02]  /*6390*/  IMAD.MOV.U32 R8, RZ, RZ, RZ ;  /* 0x000000ffff087224 */ /* 0x000fe400078e00ff */
[----:B------:R-:W-:Y:S02]  /*63a0*/  IMAD.U32 R9, RZ, RZ, UR10 ;  /* 0x0000000aff097e24 */ /* 0x000fe4000f8e00ff */
[----:B------:R-:W-:-:S13]  /*63b0*/  FSETP.NE.FTZ.AND P1, PT, R11, RZ, PT ;  /* 0x000000ff0b00720b */ /* 0x000fda0003f35000 */
[----:B------:R-:W0:Y:S01]  /*63c0*/  @P1 MUFU.RCP R8, R11 ;  /* 0x0000000b00081308 */ /* 0x000e220000001000 */
[----:B------:R-:W-:Y:S01]  /*63d0*/  @P1 FMUL.FTZ R9, R9, 0.69314718246459960938 ;  /* 0x3f31721809091820 */ /* 0x000fe20000410000 */
[----:B-1----:R-:W-:-:S05]  /*63e0*/  FADD.FTZ R6, R10, R7 ;  /* 0x000000070a067221 */ /* 0x002fca0000010000 */
[----:B------:R-:W-:Y:S01]  /*63f0*/  FSETP.NE.FTZ.AND P2, PT, R6, RZ, PT ;  /* 0x000000ff0600720b */ /* 0x000fe20003f55000 */
[----:B------:R-:W1:Y:S01]  /*6400*/  @P1 MUFU.LG2 R7, R11 ;  /* 0x0000000b00071308 */ /* 0x000e620000000c00 */
[-C--:B0-----:R-:W-:Y:S01]  /*6410*/  FMUL.FTZ R24, R24, R8.reuse ;  /* 0x0000000818187220 */ /* 0x081fe20000410000 */
[-C--:B------:R-:W-:Y:S01]  /*6420*/  FMUL.FTZ R25, R25, R8.reuse ;  /* 0x0000000819197220 */ /* 0x080fe20000410000 */
[----:B------:R-:W-:-:S09]  /*6430*/  FMUL.FTZ R28, R28, R8 ;  /* 0x000000081c1c7220 */ /* 0x000fd20000410000 */
[----:B------:R-:W0:Y:S01]  /*6440*/  @P2 MUFU.LG2 R10, R6 ;  /* 0x00000006000a2308 */ /* 0x000e220000000c00 */
[-C--:B------:R-:W-:Y:S01]  /*6450*/  FMUL.FTZ R29, R29, R8.reuse ;  /* 0x000000081d1d7220 */ /* 0x080fe20000410000 */
[-C--:B------:R-:W-:Y:S01]  /*6460*/  FMUL.FTZ R32, R32, R8.reuse ;  /* 0x0000000820207220 */ /* 0x080fe20000410000 */
[-C--:B------:R-:W-:Y:S01]  /*6470*/  FMUL.FTZ R33, R33, R8.reuse ;  /* 0x0000000821217220 */ /* 0x080fe20000410000 */
[-C--:B------:R-:W-:Y:S01]  /*6480*/  FMUL.FTZ R36, R36, R8.reuse ;  /* 0x0000000824247220 */ /* 0x080fe20000410000 */
[-C--:B------:R-:W-:Y:S01]  /*6490*/  FMUL.FTZ R37, R37, R8.reuse ;  /* 0x0000000825257220 */ /* 0x080fe20000410000 */
[-C--:B------:R-:W-:Y:S01]  /*64a0*/  FMUL.FTZ R40, R40, R8.reuse ;  /* 0x0000000828287220 */ /* 0x080fe20000410000 */
[-C--:B------:R-:W-:Y:S01]  /*64b0*/  FMUL.FTZ R41, R41, R8.reuse ;  /* 0x0000000829297220 */ /* 0x080fe20000410000 */
[----:B------:R2:W3:Y:S01]  /*64c0*/  @P2 MUFU.RCP R5, R6 ;  /* 0x0000000600052308 */ /* 0x0004e20000001000 */
        /* <DEDUP_REMOVED lines=54> */
[----:B------:R-:W-:-:S02]  /*6830*/  IMAD.U32 R8, RZ, RZ, UR10 ;  /* 0x0000000aff087e24 */ /* 0x000fc4000f8e00ff */
[----:B-1----:R-:W-:Y:S01]  /*6840*/  @P1 FMUL.FTZ R7, R7, 0.69314718246459960938 ;  /* 0x3f31721807071820 */ /* 0x002fe20000410000 */
[----:B0-----:R-:W-:Y:S01]  /*6850*/  @P2 FMUL.FTZ R10, R10, 0.69314718246459960938 ;  /* 0x3f3172180a0a2820 */ /* 0x001fe20000410000 */
[----:B--2---:R-:W-:Y:S02]  /*6860*/  IMAD.MOV.U32 R6, RZ, RZ, -0x800000 ;  /* 0xff800000ff067424 */ /* 0x004fe400078e00ff */
[----:B------:R-:W-:Y:S01]  /*6870*/  @P2 FMUL.FTZ R8, R8, 0.69314718246459960938 ;  /* 0x3f31721808082820 */ /* 0x000fe20000410000 */
[-C--:B---3--:R-:W-:Y:S01]  /*6880*/  FMUL.FTZ R26, R26, R5.reuse ;  /* 0x000000051a1a7220 */ /* 0x088fe20000410000 */
        /* <DEDUP_REMOVED lines=65> */
.L_x_9415:
        /* <DEDUP_REMOVED lines=13> */
[----:B------:R-:W-:Y:S01]  /*6d70*/  IMAD.MOV.U32 R4, RZ, RZ, 0x2 ;  /* 0x00000002ff047424 */ /* 0x000fe200078e00ff */
[----:B------:R-:W-:Y:S01]  /*6d80*/  F2FP.F16.F32.PACK_AB R10, R29, R28 ;  /* 0x0000001c1d0a723e */ /* 0x000fe200000000ff */
[----:B------:R-:W-:Y:S01]  /*6d90*/  ULDC.64 UR14, c[0x0][0xc00] ;  /* 0x00030000000e7ab9 */ /* 0x000fe20000000a00 */
[----:B------:R-:W3:Y:S01]  /*6da0*/  LDL R176, [R1+0x2c] ;  /* 0x00002c0001b07983 */ /* 0x000ee20000100800 */
[----:B------:R-:W-:Y:S01]  /*6db0*/  UMOV UR10, UR8 ;  /* 0x00000008000a7c82 */ /* 0x000fe20008000000 */
[----:B0-----:R-:W-:Y:S01]  /*6dc0*/  UMOV UR11, UR4 ;  /* 0x00000004000b7c82 */ /* 0x001fe20008000000 */
[----:B------:R-:W-:Y:S02]  /*6dd0*/  F2FP.F16.F32.PACK_AB R11, R31, R30 ;  /* 0x0000001e1f0b723e */ /* 0x000fe400000000ff */
[----:B------:R-:W-:-:S02]  /*6de0*/  F2FP.F16.F32.PACK_AB R14, R37, R36 ;  /* 0x00000024250e723e */ /* 0x000fc400000000ff */
[----:B------:R-:W-:Y:S01]  /*6df0*/  F2FP.F16.F32.PACK_AB R15, R39, R38 ;  /* 0x00000026270f723e */ /* 0x000fe200000000ff */
[----:B------:R-:W-:Y:S02]  /*6e00*/  USHF.L.U32 UR4, UR39, 0x2, URZ ;  /* 0x0000000227047899 */ /* 0x000fe4000800063f */
[----:B------:R-:W-:Y:S02]  /*6e10*/  USHF.L.U64.HI UR16, UR39, 0x2, UR40 ;  /* 0x0000000227107899 */ /* 0x000fe40008010228 */
[----:B------:R-:W-:-:S04]  /*6e20*/  UIADD3 UR9, UP0, UR4, UR14, URZ ;  /* 0x0000000e04097290 */ /* 0x000fc8000ff1e03f */
[----:B------:R-:W-:Y:S01]  /*6e30*/  UIADD3.X UR12, UR16, UR15, URZ, UP0, !UPT ;  /* 0x0000000f100c7290 */ /* 0x000fe200087fe43f */
[----:B------:R-:W-:Y:S01]  /*6e40*/  BAR.SYNC.DEFER_BLOCKING 0x1, 0x100 ;  /* 0x0044000000007b1d */ /* 0x000fe20000010000 */
[----:B--2---:R-:W-:-:S03]  /*6e50*/  IMAD.WIDE R4, R3, R4, UR10 ;  /* 0x0000000a03047e25 */ /* 0x004fc6000f8e0204 */
[C---:B------:R-:W-:Y:S02]  /*6e60*/  IADD3 R163, P0, R4.reuse, 0x40, RZ ;  /* 0x0000004004a37810 */ /* 0x040fe40007f1e0ff */
[C---:B------:R-:W-:Y:S02]  /*6e70*/  IADD3 R13, P1, R4.reuse, 0x20, RZ ;  /* 0x00000020040d7810 */ /* 0x040fe40007f3e0ff */
[----:B------:R-:W-:Y:S02]  /*6e80*/  LOP3.LUT R162, R163, 0x380, RZ, 0xc0, !PT ;  /* 0x00000380a3a27812 */ /* 0x000fe400078ec0ff */
[----:B------:R-:W-:Y:S02]  /*6e90*/  LOP3.LUT R12, R13, 0x380, RZ, 0xc0, !PT ;  /* 0x000003800d0c7812 */ /* 0x000fe400078ec0ff */
[----:B------:R-:W-:Y:S02]  /*6ea0*/  LOP3.LUT R9, R4, 0x380, RZ, 0xc0, !PT ;  /* 0x0000038004097812 */ /* 0x000fe400078ec0ff */
[----:B------:R-:W-:-:S02]  /*6eb0*/  SHF.R.U64 R162, R162, 0x3, RZ ;  /* 0x00000003a2a27819 */ /* 0x000fc400000012ff */
[C---:B------:R-:W-:Y:S02]  /*6ec0*/  IADD3 R171, P5, R4.reuse, 0x4040, RZ ;  /* 0x0000404004ab7810 */ /* 0x040fe40007fbe0ff */
[C---:B------:R-:W-:Y:S02]  /*6ed0*/  IADD3 R167, P3, R4.reuse, 0x4000, RZ ;  /* 0x0000400004a77810 */ /* 0x040fe40007f7e0ff */
[----:B------:R-:W-:Y:S02]  /*6ee0*/  IADD3 R153, P2, R4, 0x4060, RZ ;  /* 0x0000406004997810 */ /* 0x000fe40007f5e0ff */
[----:B------:R-:W-:Y:S02]  /*6ef0*/  SHF.R.U64 R12, R12, 0x3, RZ ;  /* 0x000000030c0c7819 */ /* 0x000fe400000012ff */
[----:B------:R-:W-:Y:S02]  /*6f00*/  IADD3 R165, P4, R4, 0x60, RZ ;  /* 0x0000006004a57810 */ /* 0x000fe40007f9e0ff */
[----:B------:R-:W-:-:S02]  /*6f10*/  SHF.R.U64 R9, R9, 0x3, RZ ;  /* 0x0000000309097819 */ /* 0x000fc400000012ff */
[----:B------:R-:W-:Y:S01]  /*6f20*/  LOP3.LUT R162, R162, R163, RZ, 0x3c, !PT ;  /* 0x000000a3a2a27212 */ /* 0x000fe200078e3cff */
[----:B------:R-:W-:Y:S01]  /*6f30*/  IMAD.X R163, RZ, RZ, R5, P0 ;  /* 0x000000ffffa37224 */ /* 0x000fe200000e0605 */
[C---:B------:R-:W-:Y:S02]  /*6f40*/  IADD3 R169, P6, R4.reuse, 0x4020, RZ ;  /* 0x0000402004a97810 */ /* 0x040fe40007fde0ff */
[----:B------:R-:W-:Y:S02]  /*6f50*/  LOP3.LUT R170, R171, 0x380, RZ, 0xc0, !PT ;  /* 0x00000380abaa7812 */ /* 0x000fe400078ec0ff */
[----:B------:R-:W-:Y:S02]  /*6f60*/  LOP3.LUT R166, R167, 0x380, RZ, 0xc0, !PT ;  /* 0x00000380a7a67812 */ /* 0x000fe400078ec0ff */
[----:B------:R-:W-:Y:S02]  /*6f70*/  LOP3.LUT R152, R153, 0x380, RZ, 0xc0, !PT ;  /* 0x0000038099987812 */ /* 0x000fe400078ec0ff */
[----:B------:R-:W-:-:S02]  /*6f80*/  IADD3 R155, P0, R4, 0x8020, RZ ;  /* 0x00008020049b7810 */ /* 0x000fc40007f1e0ff */
[----:B------:R-:W-:Y:S01]  /*6f90*/  LOP3.LUT R12, R12, R13, RZ, 0x3c, !PT ;  /* 0x0000000d0c0c7212 */ /* 0x000fe200078e3cff */
[--C-:B------:R-:W-:Y:S01]  /*6fa0*/  IMAD.X R13, RZ, RZ, R5.reuse, P1 ;  /* 0x000000ffff0d7224 */ /* 0x100fe200008e0605 */
[----:B------:R-:W-:Y:S02]  /*6fb0*/  LOP3.LUT R164, R165, 0x380, RZ, 0xc0, !PT ;  /* 0x00000380a5a47812 */ /* 0x000fe400078ec0ff */
[----:B------:R-:W-:Y:S01]  /*6fc0*/  LOP3.LUT R8, R9, R4, RZ, 0x3c, !PT ;  /* 0x0000000409087212 */ /* 0x000fe200078e3cff */
[----:B------:R-:W-:Y:S01]  /*6fd0*/  IMAD.MOV.U32 R9, RZ, RZ, R5 ;  /* 0x000000ffff097224 */ /* 0x000fe200078e0005 */
[----:B------:R-:W-:Y:S02]  /*6fe0*/  LOP3.LUT R168, R169, 0x380, RZ, 0xc0, !PT ;  /* 0x00000380a9a87812 */ /* 0x000fe400078ec0ff */
[----:B------:R-:W-:Y:S02]  /*6ff0*/  SHF.R.U64 R170, R170, 0x3, RZ ;  /* 0x00000003aaaa7819 */ /* 0x000fe400000012ff */
[----:B------:R-:W-:-:S02]  /*7000*/  IADD3 R173, P1, R4, 0x8000, RZ ;  /* 0x0000800004ad7810 */ /* 0x000fc40007f3e0ff */
[----:B------:R-:W-:Y:S02]  /*7010*/  SHF.R.U64 R166, R166, 0x3, RZ ;  /* 0x00000003a6a67819 */ /* 0x000fe400000012ff */
[----:B------:R-:W-:Y:S02]  /*7020*/  SHF.R.U64 R152, R152, 0x3, RZ ;  /* 0x0000000398987819 */ /* 0x000fe400000012ff */
[----:B------:R-:W-:Y:S02]  /*7030*/  LOP3.LUT R154, R155, 0x380, RZ, 0xc0, !PT ;  /* 0x000003809b9a7812 */ /* 0x000fe400078ec0ff */
[----:B------:R-:W-:Y:S02]  /*7040*/  SHF.R.U64 R164, R164, 0x3, RZ ;  /* 0x00000003a4a47819 */ /* 0x000fe400000012ff */
[----:B------:R-:W-:Y:S02]  /*7050*/  SHF.R.U64 R168, R168, 0x3, RZ ;  /* 0x00000003a8a87819 */ /* 0x000fe400000012ff */
[----:B------:R-:W-:-:S02]  /*7060*/  MOV R7, R8 ;  /* 0x0000000800077202 */ /* 0x000fc40000000f00 */
[----:B------:R-:W-:Y:S01]  /*7070*/  LOP3.LUT R170, R170, R171, RZ, 0x3c, !PT ;  /* 0x000000abaaaa7212 */ /* 0x000fe200078e3cff */
[--C-:B------:R-:W-:Y:S01]  /*7080*/  IMAD.X R171, RZ, RZ, R5.reuse, P5 ;  /* 0x000000ffffab7224 */ /* 0x100fe200028e0605 */
[----:B------:R-:W-:Y:S02]  /*7090*/  LOP3.LUT R172, R173, 0x380, RZ, 0xc0, !PT ;  /* 0x00000380adac7812 */ /* 0x000fe400078ec0ff */
[----:B------:R-:W-:Y:S01]  /*70a0*/  LOP3.LUT R166, R166, R167, RZ, 0x3c, !PT ;  /* 0x000000a7a6a67212 */ /* 0x000fe200078e3cff */
[--C-:B------:R-:W-:Y:S01]  /*70b0*/  IMAD.X R167, RZ, RZ, R5.reuse, P3 ;  /* 0x000000ffffa77224 */ /* 0x100fe200018e0605 */
[----:B------:R-:W-:Y:S02]  /*70c0*/  F2FP.F16.F32.PACK_AB R8, R25, R24 ;  /* 0x000000181908723e */ /* 0x000fe400000000ff */
[----:B------:R-:W-:Y:S02]  /*70d0*/  F2FP.F16.F32.PACK_AB R9, R27, R26 ;  /* 0x0000001a1b09723e */ /* 0x000fe400000000ff */
[----:B------:R-:W-:Y:S01]  /*70e0*/  LOP3.LUT R152, R152, R153, RZ, 0x3c, !PT ;  /* 0x0000009998987212 */ /* 0x000fe200078e3cff */
[----:B------:R-:W-:Y:S01]  /*70f0*/  IMAD.X R153, RZ, RZ, R5, P2 ;  /* 0x000000ffff997224 */ /* 0x000fe200010e0605 */
[----:B------:R-:W-:-:S02]  /*7100*/  MOV R3, R12 ;  /* 0x0000000c00037202 */ /* 0x000fc40000000f00 */
[----:B------:R-:W-:Y:S02]  /*7110*/  SHF.R.U64 R154, R154, 0x3, RZ ;  /* 0x000000039a9a7819 */ /* 0x000fe400000012ff */
[----:B------:R-:W-:Y:S01]  /*7120*/  LOP3.LUT R164, R164, R165, RZ, 0x3c, !PT ;  /* 0x000000a5a4a47212 */ /* 0x000fe200078e3cff */
[--C-:B------:R-:W-:Y:S01]  /*7130*/  IMAD.X R165, RZ, RZ, R5.reuse, P4 ;  /* 0x000000ffffa57224 */ /* 0x100fe200020e0605 */
[----:B------:R-:W-:Y:S02]  /*7140*/  F2FP.F16.F32.PACK_AB R12, R33, R32 ;  /* 0x00000020210c723e */ /* 0x000fe400000000ff */
[----:B------:R-:W-:Y:S02]  /*7150*/  F2FP.F16.F32.PACK_AB R13, R35, R34 ;  /* 0x00000022230d723e */ /* 0x000fe400000000ff */
[----:B------:R-:W-:Y:S02]  /*7160*/  IADD3 R21, P5, R4, 0xc020, RZ ;  /* 0x0000c02004157810 */ /* 0x000fe40007fbe0ff */
[----:B------:R-:W-:Y:S01]  /*7170*/  LOP3.LUT R168, R168, R169, RZ, 0x3c, !PT ;  /* 0x000000a9a8a87212 */ /* 0x000fe200078e3cff */
[----:B------:R-:W-:Y:S01]  /*7180*/  IMAD.X R169, RZ, RZ, R5, P6 ;  /* 0x000000ffffa97224 */ /* 0x000fe200030e0605 */
[----:B------:R-:W-:-:S02]  /*7190*/  IADD3 R159, P3, R4, 0x8060, RZ ;  /* 0x00008060049f7810 */ /* 0x000fc40007f7e0ff */
[----:B------:R-:W-:Y:S02]  /*71a0*/  IADD3 R157, P2, R4, 0xc040, RZ ;  /* 0x0000c040049d7810 */ /* 0x000fe40007f5e0ff */
[----:B------:R-:W-:Y:S02]  /*71b0*/  SHF.R.U64 R172, R172, 0x3, RZ ;  /* 0x00000003acac7819 */ /* 0x000fe400000012ff */
[----:B------:R-:W-:Y:S01]  /*71c0*/  IADD3 R175, P4, R4, 0x8040, RZ ;  /* 0x0000804004af7810 */ /* 0x000fe20007f9e0ff */
[----:B------:R0:W-:Y:S01]  /*71d0*/  STSM.16.M88.4 [R7], R8 ;  /* 0x0000000807007844 */ /* 0x0001e20000000200 */
[----:B------:R-:W-:Y:S01]  /*71e0*/  LOP3.LUT R154, R154, R155, RZ, 0x3c, !PT ;  /* 0x0000009b9a9a7212 */ /* 0x000fe200078e3cff */
[----:B------:R-:W-:Y:S01]  /*71f0*/  IMAD.X R155, RZ, RZ, R5, P0 ;  /* 0x000000ffff9b7224 */ /* 0x000fe200000e0605 */
[----:B------:R-:W-:Y:S01]  /*7200*/  IADD3 R161, P6, R4, 0xc000, RZ ;  /* 0x0000c00004a17810 */ /* 0x000fe20007fde0ff */
[----:B------:R1:W-:Y:S01]  /*7210*/  STSM.16.M88.4 [R3], R12 ;  /* 0x0000000c03007844 */ /* 0x0003e20000000200 */
[----:B------:R-:W-:-:S02]  /*7220*/  LOP3.LUT R20, R21, 0x380, RZ, 0xc0, !PT ;  /* 0x0000038015147812 */ /* 0x000fc400078ec0ff */
[----:B------:R-:W-:Y:S02]  /*7230*/  LOP3.LUT R158, R159, 0x380, RZ, 0xc0, !PT ;  /* 0x000003809f9e7812 */ /* 0x000fe400078ec0ff */
[----:B------:R-:W-:Y:S02]  /*7240*/  LOP3.LUT R156, R157, 0x380, RZ, 0xc0, !PT ;  /* 0x000003809d9c7812 */ /* 0x000fe400078ec0ff */
[----:B------:R-:W-:Y:S02]  /*7250*/  MOV R163, R162 ;  /* 0x000000a200a37202 */ /* 0x000fe40000000f00 */
[----:B------:R-:W-:Y:S01]  /*7260*/  LOP3.LUT R172, R172, R173, RZ, 0x3c, !PT ;  /* 0x000000adacac7212 */ /* 0x000fe200078e3cff */
[----:B------:R-:W-:Y:S01]  /*7270*/  IMAD.X R173, RZ, RZ, R5, P1 ;  /* 0x000000ffffad7224 */ /* 0x000fe200008e0605 */
[----:B------:R-:W-:Y:S02]  /*7280*/  LOP3.LUT R174, R175, 0x380, RZ, 0xc0, !PT ;  /* 0x00000380afae7812 */ /* 0x000fe400078ec0ff */
[----:B0-----:R-:W-:-:S02]  /*7290*/  F2FP.F16.F32.PACK_AB R8, R41, R40 ;  /* 0x000000282908723e */ /* 0x001fc400000000ff */
[----:B------:R-:W-:Y:S02]  /*72a0*/  F2FP.F16.F32.PACK_AB R9, R43, R42 ;  /* 0x0000002a2b09723e */ /* 0x000fe400000000ff */
[----:B------:R-:W-:Y:S02]  /*72b0*/  F2FP.F16.F32.PACK_AB R10, R45, R44 ;  /* 0x0000002c2d0a723e */ /* 0x000fe400000000ff */
[----:B------:R-:W-:Y:S02]  /*72c0*/  F2FP.F16.F32.PACK_AB R11, R47, R46 ;  /* 0x0000002e2f0b723e */ /* 0x000fe400000000ff */
[----:B------:R-:W-:Y:S02]  /*72d0*/  MOV R164, R164 ;  /* 0x000000a400a47202 */ /* 0x000fe40000000f00 */
[----:B-1----:R-:W-:Y:S02]  /*72e0*/  F2FP.F16.F32.PACK_AB R12, R49, R48 ;  /* 0x00000030310c723e */ /* 0x002fe400000000ff */
[----:B------:R-:W-:-:S02]  /*72f0*/  F2FP.F16.F32.PACK_AB R13, R51, R50 ;  /* 0x00000032330d723e */ /* 0x000fc400000000ff */
[----:B------:R-:W-:Y:S02]  /*7300*/  F2FP.F16.F32.PACK_AB R14, R53, R52 ;  /* 0x00000034350e723e */ /* 0x000fe400000000ff */
[----:B------:R-:W-:Y:S02]  /*7310*/  F2FP.F16.F32.PACK_AB R15, R55, R54 ;  /* 0x00000036370f723e */ /* 0x000fe400000000ff */
[----:B------:R-:W-:Y:S02]  /*7320*/  LOP3.LUT R160, R161, 0x380, RZ, 0xc0, !PT ;  /* 0x00000380a1a07812 */ /* 0x000fe400078ec0ff */
[----:B------:R-:W-:Y:S02]  /*7330*/  SHF.R.U64 R20, R20, 0x3, RZ ;  /* 0x0000000314147819 */ /* 0x000fe400000012ff */
[----:B------:R-:W-:Y:S01]  /*7340*/  IADD3 R3, P1, R4, 0xc060, RZ ;  /* 0x0000c06004037810 */ /* 0x000fe20007f3e0ff */
[----:B------:R0:W-:Y:S01]  /*7350*/  STSM.16.M88.4 [R163], R8 ;  /* 0x00000008a3007844 */ /* 0x0001e20000000200 */
[----:B------:R-:W-:-:S02]  /*7360*/  SHF.R.U64 R158, R158, 0x3, RZ ;  /* 0x000000039e9e7819 */ /* 0x000fc400000012ff */
[----:B------:R-:W-:Y:S02]  /*7370*/  SHF.R.U64 R156, R156, 0x3, RZ ;  /* 0x000000039c9c7819 */ /* 0x000fe400000012ff */
[----:B------:R-:W-:Y:S02]  /*7380*/  MOV R162, R152 ;  /* 0x0000009800a27202 */ /* 0x000fe40000000f00 */
[----:B------:R-:W-:Y:S01]  /*7390*/  MOV R7, R154 ;  /* 0x0000009a00077202 */ /* 0x000fe20000000f00 */
[----:B------:R1:W-:Y:S01]  /*73a0*/  STSM.16.M88.4 [R164], R12 ;  /* 0x0000000ca4007844 */ /* 0x0003e20000000200 */
[----:B------:R-:W-:Y:S02]  /*73b0*/  SHF.R.U64 R174, R174, 0x3, RZ ;  /* 0x00000003aeae7819 */ /* 0x000fe400000012ff */
[----:B------:R-:W-:Y:S02]  /*73c0*/  MOV R166, R166 ;  /* 0x000000a600a67202 */ /* 0x000fe40000000f00 */
[----:B------:R-:W-:-:S02]  /*73d0*/  F2FP.F16.F32.PACK_AB R152, R57, R56 ;  /* 0x000000383998723e */ /* 0x000fc400000000ff */
[----:B------:R-:W-:Y:S02]  /*73e0*/  F2FP.F16.F32.PACK_AB R153, R59, R58 ;  /* 0x0000003a3b99723e */ /* 0x000fe400000000ff */
[----:B------:R-:W-:Y:S02]  /*73f0*/  F2FP.F16.F32.PACK_AB R154, R61, R60 ;  /* 0x0000003c3d9a723e */ /* 0x000fe400000000ff */
[----:B------:R-:W-:Y:S02]  /*7400*/  F2FP.F16.F32.PACK_AB R155, R63, R62 ;  /* 0x0000003e3f9b723e */ /* 0x000fe400000000ff */
[----:B------:R-:W-:Y:S02]  /*7410*/  SHF.R.U64 R160, R160, 0x3, RZ ;  /* 0x00000003a0a07819 */ /* 0x000fe400000012ff */
[----:B------:R-:W-:Y:S02]  /*7420*/  MOV R168, R168 ;  /* 0x000000a800a87202 */ /* 0x000fe40000000f00 */
[----:B0-----:R-:W-:-:S02]  /*7430*/  F2FP.F16.F32.PACK_AB R8, R65, R64 ;  /* 0x000000404108723e */ /* 0x001fc400000000ff */
[----:B------:R-:W-:Y:S02]  /*7440*/  F2FP.F16.F32.PACK_AB R9, R67, R66 ;  /* 0x000000424309723e */ /* 0x000fe400000000ff */
[----:B------:R-:W-:Y:S02]  /*7450*/  F2FP.F16.F32.PACK_AB R10, R69, R68 ;  /* 0x00000044450a723e */ /* 0x000fe400000000ff */
[----:B------:R-:W-:Y:S02]  /*7460*/  F2FP.F16.F32.PACK_AB R11, R71, R70 ;  /* 0x00000046470b723e */ /* 0x000fe400000000ff */
[----:B------:R-:W-:Y:S01]  /*7470*/  LOP3.LUT R20, R20, R21, RZ, 0x3c, !PT ;  /* 0x0000001514147212 */ /* 0x000fe200078e3cff */
[----:B------:R-:W-:Y:S01]  /*7480*/  IMAD.X R21, RZ, RZ, R5, P5 ;  /* 0x000000ffff157224 */ /* 0x000fe200028e0605 */
[----:B------:R-:W-:Y:S02]  /*7490*/  LOP3.LUT R4, R3, 0x380, RZ, 0xc0, !PT ;  /* 0x0000038003047812 */ /* 0x000fe400078ec0ff */
[----:B------:R-:W-:-:S02]  /*74a0*/  MOV R170, R170 ;  /* 0x000000aa00aa7202 */ /* 0x000fc40000000f00 */
[----:B-1----:R-:W-:Y:S02]  /*74b0*/  F2FP.F16.F32.PACK_AB R12, R73, R72 ;  /* 0x00000048490c723e */ /* 0x002fe400000000ff */
[----:B------:R-:W-:Y:S02]  /*74c0*/  F2FP.F16.F32.PACK_AB R13, R75, R74 ;  /* 0x0000004a4b0d723e */ /* 0x000fe400000000ff */
[----:B------:R-:W-:Y:S02]  /*74d0*/  F2FP.F16.F32.PACK_AB R14, R77, R76 ;  /* 0x0000004c4d0e723e */ /* 0x000fe400000000ff */
[----:B------:R-:W-:Y:S02]  /*74e0*/  F2FP.F16.F32.PACK_AB R15, R79, R78 ;  /* 0x0000004e4f0f723e */ /* 0x000fe400000000ff */
[----:B------:R-:W-:Y:S01]  /*74f0*/  LOP3.LUT R158, R158, R159, RZ, 0x3c, !PT ;  /* 0x0000009f9e9e7212 */ /* 0x000fe200078e3cff */
[--C-:B------:R-:W-:Y:S01]  /*7500*/  IMAD.X R159, RZ, RZ, R5.reuse, P3 ;  /* 0x000000ffff9f7224 */ /* 0x100fe200018e0605 */
[----:B------:R-:W-:Y:S01]  /*7510*/  LOP3.LUT R156, R156, R157, RZ, 0x3c, !PT ;  /* 0x0000009d9c9c7212 */ /* 0x000fe200078e3cff */
[--C-:B------:R-:W-:Y:S01]  /*7520*/  IMAD.X R157, RZ, RZ, R5.reuse, P2 ;  /* 0x000000ffff9d7224 */ /* 0x100fe200010e0605 */
[----:B------:R-:W-:Y:S01]  /*7530*/  LOP3.LUT R174, R174, R175, RZ, 0x3c, !PT ;  /* 0x000000afaeae7212 */ /* 0x000fe200078e3cff */
[--C-:B------:R-:W-:Y:S01]  /*7540*/  IMAD.X R175, RZ, RZ, R5.reuse, P4 ;  /* 0x000000ffffaf7224 */ /* 0x100fe200020e0605 */
[----:B------:R-:W-:Y:S01]  /*7550*/  LOP3.LUT R160, R160, R161, RZ, 0x3c, !PT ;  /* 0x000000a1a0a07212 */ /* 0x000fe200078e3cff */
[----:B------:R0:W-:Y:S01]  /*7560*/  STSM.16.M88.4 [R166], R152 ;  /* 0x00000098a6007844 */ /* 0x0001e20000000200 */
[----:B------:R-:W-:Y:S01]  /*7570*/  SHF.R.U64 R4, R4, 0x3, RZ ;  /* 0x0000000304047819 */ /* 0x000fe200000012ff */
[----:B------:R-:W-:Y:S01]  /*7580*/  IMAD.X R161, RZ, RZ, R5, P6 ;  /* 0x000000ffffa17224 */ /* 0x000fe200030e0605 */
[----:B------:R-:W-:Y:S01]  /*7590*/  F2FP.F16.F32.PACK_AB R164, R81, R80 ;  /* 0x0000005051a4723e */ /* 0x000fe200000000ff */
[----:B------:R1:W-:Y:S01]  /*75a0*/  STSM.16.M88.4 [R168], R8 ;  /* 0x00000008a8007844 */ /* 0x0003e20000000200 */
[----:B------:R-:W-:-:S02]  /*75b0*/  F2FP.F16.F32.PACK_AB R165, R83, R82 ;  /* 0x0000005253a5723e */ /* 0x000fc400000000ff */
[----:B------:R-:W-:Y:S01]  /*75c0*/  F2FP.F16.F32.PACK_AB R167, R87, R86 ;  /* 0x0000005657a7723e */ /* 0x000fe200000000ff */
[----:B------:R2:W-:Y:S01]  /*75d0*/  STSM.16.M88.4 [R170], R12 ;  /* 0x0000000caa007844 */ /* 0x0005e20000000200 */
[----:B------:R-:W-:Y:S02]  /*75e0*/  MOV R172, R172 ;  /* 0x000000ac00ac7202 */ /* 0x000fe40000000f00 */
[----:B------:R-:W-:Y:S02]  /*75f0*/  F2FP.F16.F32.PACK_AB R169, R91, R90 ;  /* 0x0000005a5ba9723e */ /* 0x000fe400000000ff */
[----:B------:R-:W-:Y:S02]  /*7600*/  F2FP.F16.F32.PACK_AB R171, R95, R94 ;  /* 0x0000005e5fab723e */ /* 0x000fe400000000ff */
[----:B0-----:R-:W-:Y:S02]  /*7610*/  F2FP.F16.F32.PACK_AB R166, R85, R84 ;  /* 0x0000005455a6723e */ /* 0x001fe400000000ff */
[----:B------:R-:W-:-:S02]  /*7620*/  MOV R20, R20 ;  /* 0x0000001400147202 */ /* 0x000fc40000000f00 */
[----:B-1----:R-:W-:Y:S02]  /*7630*/  F2FP.F16.F32.PACK_AB R168, R89, R88 ;  /* 0x0000005859a8723e */ /* 0x002fe400000000ff */
[----:B------:R-:W-:Y:S02]  /*7640*/  MOV R173, R158 ;  /* 0x0000009e00ad7202 */ /* 0x000fe40000000f00 */
[----:B--2---:R-:W-:Y:S02]  /*7650*/  F2FP.F16.F32.PACK_AB R170, R93, R92 ;  /* 0x0000005c5daa723e */ /* 0x004fe400000000ff */
[----:B------:R-:W-:Y:S02]  /*7660*/  MOV R21, R156 ;  /* 0x0000009c00157202 */ /* 0x000fe40000000f00 */
[----:B------:R-:W-:Y:S02]  /*7670*/  F2FP.F16.F32.PACK_AB R152, R97, R96 ;  /* 0x000000606198723e */ /* 0x000fe400000000ff */
[----:B------:R-:W-:-:S02]  /*7680*/  F2FP.F16.F32.PACK_AB R153, R99, R98 ;  /* 0x000000626399723e */ /* 0x000fc400000000ff */
[----:B------:R-:W-:Y:S02]  /*7690*/  F2FP.F16.F32.PACK_AB R154, R101, R100 ;  /* 0x00000064659a723e */ /* 0x000fe400000000ff */
[----:B------:R-:W-:Y:S01]  /*76a0*/  F2FP.F16.F32.PACK_AB R155, R103, R102 ;  /* 0x00000066679b723e */ /* 0x000fe200000000ff */
[----:B------:R-:W-:Y:S01]  /*76b0*/  IMAD.X R5, RZ, RZ, R5, P1 ;  /* 0x000000ffff057224 */ /* 0x000fe200008e0605 */
[----:B------:R-:W-:Y:S01]  /*76c0*/  LOP3.LUT R4, R4, R3, RZ, 0x3c, !PT ;  /* 0x0000000304047212 */ /* 0x000fe200078e3cff */
[----:B------:R0:W-:Y:S01]  /*76d0*/  STSM.16.M88.4 [R162], R164 ;  /* 0x000000a4a2007844 */ /* 0x0001e20000000200 */
[----:B------:R-:W-:Y:S02]  /*76e0*/  MOV R174, R174 ;  /* 0x000000ae00ae7202 */ /* 0x000fe40000000f00 */
[----:B------:R-:W-:Y:S02]  /*76f0*/  F2FP.F16.F32.PACK_AB R156, R105, R104 ;  /* 0x00000068699c723e */ /* 0x000fe400000000ff */
[----:B------:R-:W-:-:S02]  /*7700*/  F2FP.F16.F32.PACK_AB R157, R107, R106 ;  /* 0x0000006a6b9d723e */ /* 0x000fc400000000ff */
[----:B------:R-:W-:Y:S02]  /*7710*/  F2FP.F16.F32.PACK_AB R158, R109, R108 ;  /* 0x0000006c6d9e723e */ /* 0x000fe400000000ff */
[----:B------:R-:W-:Y:S02]  /*7720*/  F2FP.F16.F32.PACK_AB R159, R111, R110 ;  /* 0x0000006e6f9f723e */ /* 0x000fe400000000ff */
[----:B------:R-:W-:Y:S01]  /*7730*/  MOV R3, R160 ;  /* 0x000000a000037202 */ /* 0x000fe20000000f00 */
[----:B------:R-:W-:Y:S01]  /*7740*/  STSM.16.M88.4 [R172], R168 ;  /* 0x000000a8ac007844 */ /* 0x000fe20000000200 */
[----:B------:R-:W-:Y:S02]  /*7750*/  F2FP.F16.F32.PACK_AB R160, R113, R112 ;  /* 0x0000007071a0723e */ /* 0x000fe400000000ff */
[----:B------:R-:W-:Y:S02]  /*7760*/  F2FP.F16.F32.PACK_AB R161, R115, R114 ;  /* 0x0000007273a1723e */ /* 0x000fe400000000ff */
[----:B0-----:R-:W-:-:S02]  /*7770*/  F2FP.F16.F32.PACK_AB R162, R117, R116 ;  /* 0x0000007475a2723e */ /* 0x001fc400000000ff */
[----:B------:R-:W-:Y:S01]  /*7780*/  F2FP.F16.F32.PACK_AB R163, R119, R118 ;  /* 0x0000007677a3723e */ /* 0x000fe200000000ff */
[----:B------:R0:W-:Y:S01]  /*7790*/  STSM.16.M88.4 [R7], R152 ;  /* 0x0000009807007844 */ /* 0x0001e20000000200 */
[----:B------:R-:W-:Y:S02]  /*77a0*/  F2FP.F16.F32.PACK_AB R8, R121, R120 ;  /* 0x000000787908723e */ /* 0x000fe400000000ff */
[----:B------:R-:W-:Y:S02]  /*77b0*/  F2FP.F16.F32.PACK_AB R9, R123, R122 ;  /* 0x0000007a7b09723e */ /* 0x000fe400000000ff */
[----:B------:R-:W-:Y:S02]  /*77c0*/  F2FP.F16.F32.PACK_AB R10, R125, R124 ;  /* 0x0000007c7d0a723e */ /* 0x000fe400000000ff */
[----:B------:R-:W-:Y:S01]  /*77d0*/  F2FP.F16.F32.PACK_AB R11, R127, R126 ;  /* 0x0000007e7f0b723e */ /* 0x000fe200000000ff */
[----:B------:R1:W-:Y:S01]  /*77e0*/  STSM.16.M88.4 [R174], R156 ;  /* 0x0000009cae007844 */ /* 0x0003e20000000200 */
[----:B------:R-:W-:-:S02]  /*77f0*/  F2FP.F16.F32.PACK_AB R12, R129, R128 ;  /* 0x00000080810c723e */ /* 0x000fc400000000ff */
[----:B------:R-:W-:Y:S02]  /*7800*/  F2FP.F16.F32.PACK_AB R13, R131, R130 ;  /* 0x00000082830d723e */ /* 0x000fe400000000ff */
[----:B------:R-:W-:Y:S02]  /*7810*/  F2FP.F16.F32.PACK_AB R14, R133, R132 ;  /* 0x00000084850e723e */ /* 0x000fe400000000ff */
[----:B------:R-:W-:Y:S02]  /*7820*/  F2FP.F16.F32.PACK_AB R15, R135, R134 ;  /* 0x00000086870f723e */ /* 0x000fe400000000ff */
[----:B0-----:R-:W-:Y:S02]  /*7830*/  F2FP.F16.F32.PACK_AB R152, R137, R136 ;  /* 0x000000888998723e */ /* 0x001fe400000000ff */
[----:B------:R-:W-:Y:S02]  /*7840*/  F2FP.F16.F32.PACK_AB R153, R139, R138 ;  /* 0x0000008a8b99723e */ /* 0x000fe400000000ff */
[----:B------:R-:W-:-:S02]  /*7850*/  F2FP.F16.F32.PACK_AB R154, R141, R140 ;  /* 0x0000008c8d9a723e */ /* 0x000fc400000000ff */
[----:B------:R-:W-:Y:S01]  /*7860*/  F2FP.F16.F32.PACK_AB R155, R143, R142 ;  /* 0x0000008e8f9b723e */ /* 0x000fe200000000ff */
[----:B------:R-:W-:Y:S01]  /*7870*/  STSM.16.M88.4 [R173], R160 ;  /* 0x000000a0ad007844 */ /* 0x000fe20000000200 */
[----:B------:R-:W-:Y:S02]  /*7880*/  MOV R164, R4 ;  /* 0x0000000400a47202 */ /* 0x000fe40000000f00 */
[----:B-1----:R-:W-:Y:S02]  /*7890*/  F2FP.F16.F32.PACK_AB R156, R145, R144 ;  /* 0x00000090919c723e */ /* 0x002fe400000000ff */
[----:B------:R-:W-:Y:S02]  /*78a0*/  F2FP.F16.F32.PACK_AB R157, R147, R146 ;  /* 0x00000092939d723e */ /* 0x000fe400000000ff */
[----:B------:R-:W-:Y:S02]  /*78b0*/  F2FP.F16.F32.PACK_AB R158, R149, R148 ;  /* 0x00000094959e723e */ /* 0x000fe400000000ff */
[----:B------:R-:W-:Y:S01]  /*78c0*/  F2FP.F16.F32.PACK_AB R159, R151, R150 ;  /* 0x00000096979f723e */ /* 0x000fe200000000ff */
[----:B------:R0:W-:Y:S04]  /*78d0*/  STSM.16.M88.4 [R3], R8 ;  /* 0x0000000803007844 */ /* 0x0001e80000000200 */
[----:B------:R1:W-:Y:S04]  /*78e0*/  STSM.16.M88.4 [R20], R12 ;  /* 0x0000000c14007844 */ /* 0x0003e80000000200 */
[----:B------:R2:W-:Y:S04]  /*78f0*/  STSM.16.M88.4 [R21], R152 ;  /* 0x0000009815007844 */ /* 0x0005e80000000200 */
[----:B------:R2:W-:Y:S01]  /*7900*/  STSM.16.M88.4 [R164], R156 ;  /* 0x0000009ca4007844 */ /* 0x0005e20000000200 */
[----:B------:R-:W-:Y:S01]  /*7910*/  BAR.SYNC.DEFER_BLOCKING 0x1, 0x100 ;  /* 0x0044000000007b1d */ /* 0x000fe20000010000 */
[----:B------:R-:W-:-:S04]  /*7920*/  ISETP.NE.U32.AND P0, PT, RZ, UR14, PT ;  /* 0x0000000eff007c0c */ /* 0x000fc8000bf05070 */
[----:B------:R-:W-:Y:S01]  /*7930*/  ISETP.NE.AND.EX P0, PT, RZ, UR15, PT, P0 ;  /* 0x0000000fff007c0c */ /* 0x000fe2000bf05300 */
[----:B------:R-:W-:Y:S01]  /*7940*/  IMAD.U32 R4, RZ, RZ, UR9 ;  /* 0x00000009ff047e24 */ /* 0x000fe2000f8e00ff */
[----:B------:R-:W-:Y:S01]  /*7950*/  ULDC UR9, c[0x0][0xbe8] ;  /* 0x0002fa0000097ab9 */ /* 0x000fe20000000800 */
[----:B------:R-:W-:Y:S01]  /*7960*/  IMAD.U32 R5, RZ, RZ, UR12 ;  /* 0x0000000cff057e24 */ /* 0x000fe2000f8e00ff */
[----:B------:R-:W-:-:S09]  /*7970*/  ULDC.64 UR12, c[0x0][0xc08] ;  /* 0x00030200000c7ab9 */ /* 0x000fd20000000a00 */
[----:B------:R-:W4:Y:S01]  /*7980*/  @P0 LDG.E R7, desc[UR50][R4.64] ;  /* 0x0000003204070981 */ /* 0x000f22000c1e1900 */
[----:B------:R-:W-:-:S04]  /*7990*/  UISETP.NE.U32.AND UP0, UPT, UR12, URZ, UPT ;  /* 0x0000003f0c00728c */ /* 0x000fc8000bf05070 */
[----:B------:R-:W-:-:S06]  /*79a0*/  UISETP.NE.AND.EX UP0, UPT, UR13, URZ, UPT, UP0 ;  /* 0x0000003f0d00728c */ /* 0x000fcc000bf05300 */
[----:B------:R-:W-:-:S05]  /*79b0*/  PLOP3.LUT P4, PT, PT, PT, UP0, 0x80, 0x0 ;  /* 0x000000000000781c */ /* 0x000fca0003f8f008 */
[----:B------:R-:W-:-:S03]  /*79c0*/  @UP0 UIADD3 UR12, UP1, UR4, UR12, URZ ;  /* 0x0000000c040c0290 */ /* 0x000fc6000ff3e03f */
[----:B------:R-:W-:Y:S01]  /*79d0*/  ULDC UR4, c[0x0][0xa88] ;  /* 0x0002a20000047ab9 */ /* 0x000fe20000000800 */
[----:B------:R-:W-:Y:S01]  /*79e0*/  @UP0 UIADD3.X UR13, UR16, UR13, URZ, UP1, !UPT ;  /* 0x0000000d100d0290 */ /* 0x000fe20008ffe43f */
[----:B0-----:R-:W-:Y:S01]  /*79f0*/  IMAD.U32 R3, RZ, RZ, UR4 ;  /* 0x00000004ff037e24 */ /* 0x001fe2000f8e00ff */
[----:B------:R-:W-:Y:S01]  /*7a00*/  UISETP.NE.AND UP0, UPT, UR44, URZ, UPT ;  /* 0x0000003f2c00728c */ /* 0x000fe2000bf05270 */
[----:B------:R-:W-:-:S03]  /*7a10*/  ULDC UR4, c[0x0][0xad4] ;  /* 0x0002b50000047ab9 */ /* 0x000fc60000000800 */
[----:B------:R-:W-:Y:S02]  /*7a20*/  USEL UR4, UR44, UR4, UP0 ;  /* 0x000000042c047287 */ /* 0x000fe40008000000 */
[----:B------:R-:W-:Y:S02]  /*7a30*/  UISETP.NE.AND UP1, UPT, UR9, 0x1, UPT ;  /* 0x000000010900788c */ /* 0x000fe4000bf25270 */
[----:B------:R-:W-:Y:S01]  /*7a40*/  UISETP.GT.AND UP2, UPT, UR4, 0x1, UPT ;  /* 0x000000010400788c */ /* 0x000fe2000bf44270 */
[----:B------:R-:W-:-:S03]  /*7a50*/  UMOV UR21, 0x9b8 ;  /* 0x000009b800157882 */ /* 0x000fc60000000000 */
[----:B------:R-:W-:Y:S01]  /*7a60*/  USEL UR21, UR21, 0x978, UP2 ;  /* 0x0000097815157887 */ /* 0x000fe20009000000 */
[----:B------:R-:W-:Y:S01]  /*7a70*/  PLOP3.LUT P1, PT, PT, PT, UP1, 0x80, 0x0 ;  /* 0x000000000000781c */ /* 0x000fe20003f2f018 */
[----:B------:R-:W-:Y:S01]  /*7a80*/  UISETP.NE.U32.AND UP0, UPT, UR14, URZ, UPT ;  /* 0x0000003f0e00728c */ /* 0x000fe2000bf05070 */
[----:B-1----:R-:W-:Y:S01]  /*7a90*/  IMAD.U32 R12, RZ, RZ, UR41 ;  /* 0x00000029ff0c7e24 */ /* 0x002fe2000f8e00ff */
[----:B------:R-:W-:Y:S01]  /*7aa0*/  UMOV UR4, URZ ;  /* 0x0000003f00047c82 */ /* 0x000fe20008000000 */
[----:B------:R-:W-:Y:S01]  /*7ab0*/  IMAD.U32 R8, RZ, RZ, UR12 ;  /* 0x0000000cff087e24 */ /* 0x000fe2000f8e00ff */
[----:B------:R-:W-:Y:S01]  /*7ac0*/  UISETP.NE.AND.EX UP0, UPT, UR15, URZ, UPT, UP0 ;  /* 0x0000003f0f00728c */ /* 0x000fe2000bf05300 */
[----:B------:R-:W-:Y:S01]  /*7ad0*/  IMAD.U32 R9, RZ, RZ, UR13 ;  /* 0x0000000dff097e24 */ /* 0x000fe2000f8e00ff */
[----:B------:R-:W-:Y:S01]  /*7ae0*/  @UP1 ULDC UR23, c[0x0][0xbec] ;  /* 0x0002fb0000171ab9 */ /* 0x000fe20000000800 */
[----:B---3--:R-:W-:Y:S01]  /*7af0*/  IMAD R12, R12, 0x80, R176 ;  /* 0x000000800c0c7824 */ /* 0x008fe200078e02b0 */
[----:B------:R-:W-:-:S02]  /*7b00*/  USEL UR39, UR39, URZ, !UP0 ;  /* 0x0000003f27277287 */ /* 0x000fc4000c000000 */
[----:B------:R0:W5:Y:S01]  /*7b10*/  @P4 LDG.E R3, desc[UR50][R8.64] ;  /* 0x0000003208034981 */ /* 0x000162000c1e1900 */
[----:B------:R-:W-:Y:S01]  /*7b20*/  USEL UR20, UR42, URZ, UP2 ;  /* 0x0000003f2a147287 */ /* 0x000fe20009000000 */
[----:B------:R-:W-:Y:S01]  /*7b30*/  ULDC.64 UR16, c[0x0][UR21+0x220] ;  /* 0x0000880015107abb */ /* 0x000fe20008000a00 */
[----:B------:R-:W-:Y:S01]  /*7b40*/  USEL UR40, UR40, URZ, !UP0 ;  /* 0x0000003f28287287 */ /* 0x000fe2000c000000 */
[----:B------:R-:W-:Y:S01]  /*7b50*/  ULDC.64 UR18, c[0x0][UR21+0x228] ;  /* 0x00008a0015127abb */ /* 0x000fe20008000a00 */
[----:B------:R-:W-:Y:S01]  /*7b60*/  UIMAD UR17, UR17, UR39, URZ ;  /* 0x00000027111172a4 */ /* 0x000fe2000f8e023f */
[----:B------:R-:W-:Y:S01]  /*7b70*/  @UP1 ULDC UR26, c[0x0][0xbf0] ;  /* 0x0002fc00001a1ab9 */ /* 0x000fe20000000800 */
[----:B0-----:R-:W-:Y:S01]  /*7b80*/  @P1 IMAD.HI.U32 R8, R12, UR23, RZ ;  /* 0x000000170c081c27 */ /* 0x001fe2000f8e00ff */
[----:B------:R-:W-:Y:S01]  /*7b90*/  ULDC.64 UR14, c[0x0][UR21+0x218] ;  /* 0x00008600150e7abb */ /* 0x000fe20008000a00 */
[----:B------:R-:W-:Y:S02]  /*7ba0*/  UIMAD.WIDE.U32 UR24, UR18, UR20, URZ ;  /* 0x00000014121872a5 */ /* 0x000fe4000f8e003f */
[----:B------:R-:W-:-:S02]  /*7bb0*/  UIMAD.WIDE.U32 UR12, UR14, UR43, URZ ;  /* 0x0000002b0e0c72a5 */ /* 0x000fc4000f8e003f */
[----:B------:R-:W-:Y:S02]  /*7bc0*/  UIMAD UR22, UR15, UR43, URZ ;  /* 0x0000002b0f1672a4 */ /* 0x000fe4000f8e023f */
[----:B------:R-:W-:Y:S02]  /*7bd0*/  UIMAD UR18, UR19, UR20, URZ ;  /* 0x00000014131272a4 */ /* 0x000fe4000f8e023f */
[----:B------:R-:W-:Y:S02]  /*7be0*/  UIMAD.WIDE.U32 UR14, UR16, UR39, URZ ;  /* 0x00000027100e72a5 */ /* 0x000fe4000f8e003f */
[----:B------:R-:W-:Y:S02]  /*7bf0*/  UIMAD UR17, UR16, UR40, UR17 ;  /* 0x00000028101172a4 */ /* 0x000fe4000f8e0211 */
[----:B------:R-:W-:Y:S02]  /*7c00*/  UIADD3 UR18, UR25, UR18, URZ ;  /* 0x0000001219127290 */ /* 0x000fe4000fffe03f */
[----:B------:R-:W-:-:S02]  /*7c10*/  UIADD3 UR22, UR13, UR22, URZ ;  /* 0x000000160d167290 */ /* 0x000fc4000fffe03f */
[----:B------:R-:W-:Y:S02]  /*7c20*/  UIADD3 UR17, UR15, UR17, URZ ;  /* 0x000000110f117290 */ /* 0x000fe4000fffe03f */
[----:B------:R-:W-:Y:S01]  /*7c30*/  IMAD.U32 R14, RZ, RZ, UR18 ;  /* 0x00000012ff0e7e24 */ /* 0x000fe2000f8e00ff */
[----:B----4-:R-:W-:Y:S01]  /*7c40*/  @P0 R2UR UR4, R7 ;  /* 0x00000000070402ca */ /* 0x010fe200000e0000 */
[----:B------:R-:W-:Y:S01]  /*7c50*/  IMAD.MOV.U32 R7, RZ, RZ, R12 ;  /* 0x000000ffff077224 */ /* 0x000fe200078e000c */
[----:B------:R-:W-:Y:S01]  /*7c60*/  @P1 SHF.R.U32.HI R7, RZ, UR26, R8 ;  /* 0x0000001aff071c19 */ /* 0x000fe20008011608 */
[----:B------:R-:W-:-:S04]  /*7c70*/  IMAD.U32 R8, RZ, RZ, UR24 ;  /* 0x00000018ff087e24 */ /* 0x000fc8000f8e00ff */
[----:B------:R-:W-:-:S06]  /*7c80*/  IMAD.MOV R11, RZ, RZ, -R7 ;  /* 0x000000ffff0b7224 */ /* 0x000fcc00078e0a07 */
[----:B------:R-:W-:Y:S02]  /*7c90*/  UIADD3 UR12, UP0, UP3, UR14, UR12, UR4 ;  /* 0x0000000c0e0c7290 */ /* 0x000fe4000fb1e004 */
[----:B------:R-:W-:Y:S01]  /*7ca0*/  USHF.R.S32.HI UR16, URZ, 0x1f, UR4 ;  /* 0x0000001f3f107899 */ /* 0x000fe20008011404 */
[----:B------:R-:W-:Y:S01]  /*7cb0*/  IMAD R11, R11, UR9, R12 ;  /* 0x000000090b0b7c24 */ /* 0x000fe2000f8e020c */
[----:B------:R-:W-:Y:S02]  /*7cc0*/  SHF.R.S32.HI R9, RZ, 0x1f, R7 ;  /* 0x0000001fff097819 */ /* 0x000fe40000011407 */
[----:B------:R-:W-:Y:S01]  /*7cd0*/  UIADD3.X UR14, UR17, UR22, UR16, UP0, UP3 ;  /* 0x00000016110e7290 */ /* 0x000fe200087e6410 */
[----:B------:R-:W-:Y:S01]  /*7ce0*/  IADD3 R8, P2, P3, R7, UR12, R8 ;  /* 0x0000000c07087c10 */ /* 0x000fe2000fb5e008 */
[----:B------:R-:W-:Y:S01]  /*7cf0*/  ULDC.64 UR12, c[0x0][UR21+0x210] ;  /* 0x00008400150c7abb */ /* 0x000fe20008000a00 */
[----:B------:R-:W-:Y:S01]  /*7d00*/  SHF.R.S32.HI R7, RZ, 0x1f, R11 ;  /* 0x0000001fff077819 */ /* 0x000fe2000001140b */
[----:B------:R-:W-:-:S02]  /*7d10*/  IMAD R10, R11, UR13, RZ ;  /* 0x0000000d0b0a7c24 */ /* 0x000fc4000f8e02ff */
[----:B------:R-:W-:Y:S01]  /*7d20*/  IADD3.X R9, R9, UR14, R14, P2, P3 ;  /* 0x0000000e09097c10 */ /* 0x000fe200097e640e */
[----:B------:R-:W-:Y:S01]  /*7d30*/  ULDC.64 UR14, c[0x0][0xba8] ;  /* 0x0002ea00000e7ab9 */ /* 0x000fe20000000a00 */
[----:B------:R-:W-:Y:S01]  /*7d40*/  IMAD R7, R7, UR12, R10 ;  /* 0x0000000c07077c24 */ /* 0x000fe2000f8e020a */
[----:B------:R-:W-:Y:S01]  /*7d50*/  @!UP2 ULDC UR14, c[0x0][0xb50] ;  /* 0x0002d400000eaab9 */ /* 0x000fe20000000800 */
[----:B------:R-:W-:Y:S01]  /*7d60*/  @!UP2 ULDC UR15, c[0x0][0xb54] ;  /* 0x0002d500000faab9 */ /* 0x000fe20000000800 */
[----:B------:R-:W-:-:S04]  /*7d70*/  IMAD.WIDE.U32 R8, R11, UR12, R8 ;  /* 0x0000000c0b087c25 */ /* 0x000fc8000f8e0008 */
[----:B------:R-:W-:Y:S01]  /*7d80*/  IMAD.IADD R7, R9, 0x1, R7 ;  /* 0x0000000109077824 */ /* 0x000fe200078e0207 */
[----:B------:R-:W-:-:S04]  /*7d90*/  LEA R11, P2, R8, UR14, 0x2 ;  /* 0x0000000e080b7c11 */ /* 0x000fc8000f8410ff */
[----:B------:R-:W-:Y:S01]  /*7da0*/  LEA.HI.X R7, R8, UR15, R7, 0x2, P2 ;  /* 0x0000000f08077c11 */ /* 0x000fe200090f1407 */
[----:B--2---:R-:W-:Y:S08]  /*7db0*/  @P4 BRA `(.L_x_9442) ;  /* 0x0000000000104947 */ /* 0x004ff00003800000 */
[----:B------:R-:W-:Y:S05]  /*7dc0*/  @!P0 BRA `(.L_x_9442) ;  /* 0x00000000000c8947 */ /* 0x000fea0003800000 */
[----:B------:R-:W2:Y:S04]  /*7dd0*/  LDG.E R8, desc[UR50][R4.64] ;  /* 0x0000003204087981 */ /* 0x000ea8000c1e1900 */
[----:B-----5:R-:W2:Y:S02]  /*7de0*/  LDG.E R3, desc[UR50][R4.64+0x4] ;  /* 0x0000043204037981 */ /* 0x020ea4000c1e1900 */
[----:B--2---:R-:W-:-:S07]  /*7df0*/  IMAD.IADD R3, R3, 0x1, -R8 ;  /* 0x0000000103037824 */ /* 0x004fce00078e0a08 */
.L_x_9442:
[----:B------:R-:W2:Y:S01]  /*7e00*/  LDL R10, [R1+0x28] ;  /* 0x00002800010a7983 */ /* 0x000ea20000100800 */
[----:B------:R-:W-:Y:S01]  /*7e10*/  IMAD.U32 R14, RZ, RZ, UR41 ;  /* 0x00000029ff0e7e24 */ /* 0x000fe2000f8e00ff */
[----:B------:R-:W-:Y:S01]  /*7e20*/  LOP3.LUT P0, RZ, R221, 0x3, RZ, 0xc0, !PT ;  /* 0x00000003ddff7812 */ /* 0x000fe2000780c0ff */
[----:B-----5:R-:W-:Y:S01]  /*7e30*/  IMAD R3, R3, UR9, RZ ;  /* 0x0000000903037c24 */ /* 0x020fe2000f8e02ff */
[----:B------:R-:W-:Y:S01]  /*7e40*/  SHFL.IDX PT, R4, R11, RZ, 0x1c1f ;  /* 0x001c1fff0b047589 */ /* 0x000fe200000e0000 */
[----:B------:R-:W-:-:S03]  /*7e50*/  PLOP3.LUT P3, PT, PT, PT, UP2, 0x80, 0x0 ;  /* 0x000000000000781c */ /* 0x000fc60003f6f028 */
[----:B------:R-:W0:Y:S04]  /*7e60*/  SHFL.IDX PT, R5, R7, RZ, 0x1c1f ;  /* 0x001c1fff07057589 */ /* 0x000e2800000e0000 */
[----:B------:R-:W-:Y:S04]  /*7e70*/  SHFL.IDX PT, R8, R11, 0x1, 0x1c1f ;  /* 0x003c1f000b087f89 */ /* 0x000fe800000e0000 */
[----:B------:R-:W1:Y:S01]  /*7e80*/  SHFL.IDX PT, R9, R7, 0x1, 0x1c1f ;  /* 0x003c1f0007097f89 */ /* 0x000e6200000e0000 */
[----:B--2---:R-:W-:-:S04]  /*7e90*/  IMAD R14, R14, 0x80, R10 ;  /* 0x000000800e0e7824 */ /* 0x004fc800078e020a */
        /* <DEDUP_REMOVED lines=8> */
[----:B0-----:R-:W0:Y:S01]  /*7f20*/  S2R R0, SR_TID.X ;  /* 0x0000000000007919 */ /* 0x001e220000002100 */
[----:B------:R-:W-:Y:S01]  /*7f30*/  ULDC.64 UR14, c[0x0][0xaa0] ;  /* 0x0002a800000e7ab9 */ /* 0x000fe20000000a00 */
[----:B0-----:R-:W-:-:S05]  /*7f40*/  VIADD R0, R0, 0xffffff80 ;  /* 0xffffff8000007836 */ /* 0x001fca0000000000 */
[----:B------:R-:W-:-:S04]  /*7f50*/  SHF.R.S32.HI R5, RZ, 0x1f, R0 ;  /* 0x0000001fff057819 */ /* 0x000fc80000011400 */
[----:B------:R-:W-:-:S04]  /*7f60*/  LEA.HI R5, R5, R0, RZ, 0x3 ;  /* 0x0000000005057211 */ /* 0x000fc800078f18ff */
[----:B------:R-:W-:Y:S02]  /*7f70*/  LOP3.LUT R7, R5, 0xfffffff8, RZ, 0xc0, !PT ;  /* 0xfffffff805077812 */ /* 0x000fe400078ec0ff */
[----:B------:R-:W-:Y:S01]  /*7f80*/  SHF.R.S32.HI R21, RZ, 0x3, R5 ;  /* 0x00000003ff157819 */ /* 0x000fe20000011405 */
[----:B------:R-:W-:Y:S02]  /*7f90*/  IMAD.MOV.U32 R5, RZ, RZ, 0x2 ;  /* 0x00000002ff057424 */ /* 0x000fe400078e00ff */
[----:B------:R-:W-:-:S04]  /*7fa0*/  IMAD.IADD R20, R0, 0x1, -R7 ;  /* 0x0000000100147824 */ /* 0x000fc800078e0a07 */
[----:B------:R-:W-:-:S04]  /*7fb0*/  IMAD.SHL.U32 R0, R20, 0x8, RZ ;  /* 0x0000000814007824 */ /* 0x000fc800078e00ff */
[----:B------:R-:W-:-:S04]  /*7fc0*/  IMAD R4, R21, 0x40, R0 ;  /* 0x0000004015047824 */ /* 0x000fc800078e0200 */
[----:B------:R-:W-:Y:S01]  /*7fd0*/  IMAD.WIDE R4, R4, R5, UR10 ;  /* 0x0000000a04047e25 */ /* 0x000fe2000f8e0205 */
[----:B------:R-:W-:Y:S02]  /*7fe0*/  UIMAD UR12, UR16, UR14, URZ ;  /* 0x0000000e100c72a4 */ /* 0x000fe4000f8e023f */
[C---:B------:R-:W-:Y:S02]  /*7ff0*/  IADD3 R9, P4, R4.reuse, 0x1000, RZ ;  /* 0x0000100004097810 */ /* 0x040fe40007f9e0ff */
[C---:B------:R-:W-:Y:S02]  /*8000*/  IADD3 R13, P3, R4.reuse, 0x2000, RZ ;  /* 0x00002000040d7810 */ /* 0x040fe40007f7e0ff */
[----:B------:R-:W-:Y:S01]  /*8010*/  IADD3 R25, P2, R4, 0x3000, RZ ;  /* 0x0000300004197810 */ /* 0x000fe20007f5e0ff */
[----:B------:R-:W-:Y:S01]  /*8020*/  UIMAD UR12, UR4, UR15, UR12 ;  /* 0x0000000f040c72a4 */ /* 0x000fe2000f8e020c */
[----:B------:R-:W-:Y:S01]  /*8030*/  LOP3.LUT R8, R9, 0x380, RZ, 0xc0, !PT ;  /* 0x0000038009087812 */ /* 0x000fe200078ec0ff */
[----:B------:R-:W-:Y:S01]  /*8040*/  UIMAD.WIDE.U32 UR10, UR4, UR14, URZ ;  /* 0x0000000e040a72a5 */ /* 0x000fe2000f8e003f */
[----:B------:R-:W-:-:S02]  /*8050*/  LOP3.LUT R12, R13, 0x380, RZ, 0xc0, !PT ;  /* 0x000003800d0c7812 */ /* 0x000fc400078ec0ff */
[----:B------:R-:W-:Y:S01]  /*8060*/  LOP3.LUT R24, R25, 0x380, RZ, 0xc0, !PT ;  /* 0x0000038019187812 */ /* 0x000fe200078ec0ff */
[----:B------:R-:W-:Y:S01]  /*8070*/  UIADD3 UR11, UR11, UR12, URZ ;  /* 0x0000000c0b0b7290 */ /* 0x000fe2000fffe03f */
[----:B------:R-:W-:Y:S01]  /*8080*/  SHF.R.U64 R8, R8, 0x3, RZ ;  /* 0x0000000308087819 */ /* 0x000fe200000012ff */
[----:B------:R-:W-:Y:S01]  /*8090*/  IMAD.U32 R77, RZ, RZ, UR41 ;  /* 0x00000029ff4d7e24 */ /* 0x000fe2000f8e00ff */
[----:B------:R-:W-:Y:S01]  /*80a0*/  SHF.R.U64 R12, R12, 0x3, RZ ;  /* 0x000000030c0c7819 */ /* 0x000fe200000012ff */
[----:B------:R-:W-:Y:S01]  /*80b0*/  ULDC.64 UR12, c[0x0][0xae8] ;  /* 0x0002ba00000c7ab9 */ /* 0x000fe20000000a00 */
[----:B------:R-:W-:Y:S01]  /*80c0*/  SHF.R.U64 R24, R24, 0x3, RZ ;  /* 0x0000000318187819 */ /* 0x000fe200000012ff */
[----:B------:R-:W-:Y:S01]  /*80d0*/  UIMAD.WIDE.U32 UR10, UR43, UR12, UR10 ;  /* 0x0000000c2b0a72a5 */ /* 0x000fe2000f8e000a */
[----:B------:R-:W-:Y:S01]  /*80e0*/  LOP3.LUT R8, R8, R9, RZ, 0x3c, !PT ;  /* 0x0000000908087212 */ /* 0x000fe200078e3cff */
[--C-:B------:R-:W-:Y:S01]  /*80f0*/  IMAD.X R9, RZ, RZ, R5.reuse, P4 ;  /* 0x000000ffff097224 */ /* 0x100fe200020e0605 */
[----:B------:R-:W-:Y:S01]  /*8100*/  LOP3.LUT R12, R12, R13, RZ, 0x3c, !PT ;  /* 0x0000000d0c0c7212 */ /* 0x000fe200078e3cff */
[----:B------:R-:W-:Y:S01]  /*8110*/  IMAD.X R13, RZ, RZ, R5, P3 ;  /* 0x000000ffff0d7224 */ /* 0x000fe200018e0605 */
[----:B------:R-:W-:Y:S01]  /*8120*/  LOP3.LUT R24, R24, R25, RZ, 0x3c, !PT ;  /* 0x0000001918187212 */ /* 0x000fe200078e3cff */
[----:B------:R-:W-:Y:S01]  /*8130*/  IMAD R20, R20, 0x20, R21 ;  /* 0x0000002014147824 */ /* 0x000fe200078e0215 */
[C---:B------:R-:W-:Y:S01]  /*8140*/  IADD3 R29, P0, R4.reuse, 0x4000, RZ ;  /* 0x00004000041d7810 */ /* 0x040fe20007f1e0ff */
[----:B------:R-:W-:Y:S01]  /*8150*/  IMAD.X R25, RZ, RZ, R5, P2 ;  /* 0x000000ffff197224 */ /* 0x000fe200010e0605 */
[----:B------:R-:W-:-:S02]  /*8160*/  IADD3 R33, P6, R4, 0x5000, RZ ;  /* 0x0000500004217810 */ /* 0x000fc40007fde0ff */
[C---:B------:R-:W-:Y:S01]  /*8170*/  IADD3 R37, P5, R4.reuse, 0x6000, RZ ;  /* 0x0000600004257810 */ /* 0x040fe20007fbe0ff */
[----:B------:R-:W-:Y:S01]  /*8180*/  USHF.R.S32.HI UR4, URZ, 0x1f, UR39 ;  /* 0x0000001f3f047899 */ /* 0x000fe20008011427 */
[C---:B------:R-:W-:Y:S01]  /*8190*/  IADD3 R41, P4, R4.reuse, 0x7000, RZ ;  /* 0x0000700004297810 */ /* 0x040fe20007f9e0ff */
[----:B------:R-:W-:Y:S01]  /*81a0*/  @UP1 ULDC UR14, c[0x0][0xbec] ;  /* 0x0002fb00000e1ab9 */ /* 0x000fe20000000800 */
[C---:B------:R-:W-:Y:S01]  /*81b0*/  IADD3 R45, P3, R4.reuse, 0x8000, RZ ;  /* 0x00008000042d7810 */ /* 0x040fe20007f7e0ff */
[----:B------:R-:W-:Y:S01]  /*81c0*/  UIMAD UR11, UR43, UR13, UR11 ;  /* 0x0000000d2b0b72a4 */ /* 0x000fe2000f8e020b */
[----:B------:R-:W-:Y:S01]  /*81d0*/  IADD3 R49, P2, R4, 0x9000, RZ ;  /* 0x0000900004317810 */ /* 0x000fe20007f5e0ff */
[----:B------:R-:W-:Y:S01]  /*81e0*/  IMAD R78, R77, 0x80, R20 ;  /* 0x000000804d4e7824 */ /* 0x000fe200078e0214 */
[----:B------:R-:W-:Y:S01]  /*81f0*/  LOP3.LUT R28, R29, 0x380, RZ, 0xc0, !PT ;  /* 0x000003801d1c7812 */ /* 0x000fe200078ec0ff */
[----:B------:R-:W-:Y:S01]  /*8200*/  ULDC.64 UR12, c[0x0][0xaf0] ;  /* 0x0002bc00000c7ab9 */ /* 0x000fe20000000a00 */
[----:B------:R-:W-:Y:S01]  /*8210*/  LOP3.LUT R32, R33, 0x380, RZ, 0xc0, !PT ;  /* 0x0000038021207812 */ /* 0x000fe200078ec0ff */
[----:B------:R-:W-:Y:S01]  /*8220*/  IMAD.U32 R84, RZ, RZ, UR41 ;  /* 0x00000029ff547e24 */ /* 0x000fe2000f8e00ff */
[----:B------:R-:W-:Y:S01]  /*8230*/  LOP3.LUT R36, R37, 0x380, RZ, 0xc0, !PT ;  /* 0x0000038025247812 */ /* 0x000fe200078ec0ff */
[----:B------:R-:W5:Y:S01]  /*8240*/  LD.E.128 R12, desc[UR50][R12.64] ;  /* 0x000000320c0c7980 */ /* 0x000f62000c101d00 */
[----:B------:R-:W-:-:S02]  /*8250*/  LOP3.LUT R40, R41, 0x380, RZ, 0xc0, !PT ;  /* 0x0000038029287812 */ /* 0x000fc400078ec0ff */
[----:B------:R-:W-:Y:S01]  /*8260*/  LOP3.LUT R44, R45, 0x380, RZ, 0xc0, !PT ;  /* 0x000003802d2c7812 */ /* 0x000fe200078ec0ff */
[----:B------:R-:W-:Y:S01]  /*8270*/  UIMAD UR4, UR4, UR12, URZ ;  /* 0x0000000c040472a4 */ /* 0x000fe2000f8e023f */
[----:B------:R-:W-:Y:S01]  /*8280*/  LOP3.LUT R48, R49, 0x380, RZ, 0xc0, !PT ;  /* 0x0000038031307812 */ /* 0x000fe200078ec0ff */
[----:B------:R-:W-:Y:S01]  /*8290*/  @P1 IMAD.HI.U32 R20, R78, UR14, RZ ;  /* 0x0000000e4e141c27 */ /* 0x000fe2000f8e00ff */
[----:B------:R-:W-:Y:S01]  /*82a0*/  SHF.R.U64 R28, R28, 0x3, RZ ;  /* 0x000000031c1c7819 */ /* 0x000fe200000012ff */
[----:B------:R-:W-:Y:S01]  /*82b0*/  UIMAD.WIDE.U32 UR10, UR39, UR12, UR10 ;  /* 0x0000000c270a72a5 */ /* 0x000fe2000f8e000a */
[----:B------:R-:W-:Y:S01]  /*82c0*/  SHF.R.U64 R32, R32, 0x3, RZ ;  /* 0x0000000320207819 */ /* 0x000fe200000012ff */
[----:B------:R-:W5:Y:S01]  /*82d0*/  LD.E.128 R24, desc[UR50][R24.64] ;  /* 0x0000003218187980 */ /* 0x000f62000c101d00 */
[----:B------:R-:W-:Y:S02]  /*82e0*/  SHF.R.U64 R36, R36, 0x3, RZ ;  /* 0x0000000324247819 */ /* 0x000fe400000012ff */
[----:B------:R-:W-:-:S02]  /*82f0*/  SHF.R.U64 R40, R40, 0x3, RZ ;  /* 0x0000000328287819 */ /* 0x000fc400000012ff */
[----:B------:R-:W-:Y:S01]  /*8300*/  SHF.R.U64 R44, R44, 0x3, RZ ;  /* 0x000000032c2c7819 */ /* 0x000fe200000012ff */
[----:B------:R-:W-:Y:S01]  /*8310*/  UIMAD UR4, UR39, UR13, UR4 ;  /* 0x0000000d270472a4 */ /* 0x000fe2000f8e0204 */
[----:B------:R-:W-:Y:S01]  /*8320*/  SHF.R.U64 R48, R48, 0x3, RZ ;  /* 0x0000000330307819 */ /* 0x000fe200000012ff */
[----:B------:R-:W-:Y:S01]  /*8330*/  @UP1 ULDC UR12, c[0x0][0xbf0] ;  /* 0x0002fc00000c1ab9 */ /* 0x000fe20000000800 */
        /* <DEDUP_REMOVED lines=11> */
[----:B------:R-:W-:Y:S01]  /*83f0*/  @P1 SHF.R.U32.HI R79, RZ, UR12, R20 ;  /* 0x0000000cff4f1c19 */ /* 0x000fe20008011614 */
[----:B------:R-:W-:Y:S01]  /*8400*/  UIADD3 UR4, UR11, UR4, URZ ;  /* 0x000000040b047290 */ /* 0x000fe2000fffe03f */
[----:B------:R-:W-:Y:S01]  /*8410*/  LOP3.LUT R48, R48, R49, RZ, 0x3c, !PT ;  /* 0x0000003130307212 */ /* 0x000fe200078e3cff */
[----:B------:R-:W-:Y:S01]  /*8420*/  IMAD.X R49, RZ, RZ, R5, P2 ;  /* 0x000000ffff317224 */ /* 0x000fe200010e0605 */
[C---:B------:R-:W-:Y:S01]  /*8430*/  IADD3 R53, P0, R4.reuse, 0xa000, RZ ;  /* 0x0000a00004357810 */ /* 0x040fe20007f1e0ff */
[----:B------:R-:W-:Y:S01]  /*8440*/  IMAD.U32 R76, RZ, RZ, UR10 ;  /* 0x0000000aff4c7e24 */ /* 0x000fe2000f8e00ff */
[C---:B------:R-:W-:Y:S01]  /*8450*/  IADD3 R57, P6, R4.reuse, 0xb000, RZ ;  /* 0x0000b00004397810 */ /* 0x040fe20007fde0ff */
[----:B------:R-:W-:Y:S01]  /*8460*/  IMAD.U32 R77, RZ, RZ, UR11 ;  /* 0x0000000bff4d7e24 */ /* 0x000fe2000f8e00ff */
[C---:B------:R-:W-:Y:S01]  /*8470*/  IADD3 R61, P5, R4.reuse, 0xc000, RZ ;  /* 0x0000c000043d7810 */ /* 0x040fe20007fbe0ff */
[----:B------:R-:W5:Y:S01]  /*8480*/  LD.E.128 R28, desc[UR50][R28.64] ;  /* 0x000000321c1c7980 */ /* 0x000f62000c101d00 */
[----:B------:R-:W-:-:S02]  /*8490*/  IADD3 R65, P4, R4, 0xd000, RZ ;  /* 0x0000d00004417810 */ /* 0x000fc40007f9e0ff */
[C---:B------:R-:W-:Y:S01]  /*84a0*/  IADD3 R69, P3, R4.reuse, 0xe000, RZ ;  /* 0x0000e00004457810 */ /* 0x040fe20007f7e0ff */
[--C-:B------:R-:W-:Y:S01]  /*84b0*/  IMAD.MOV R81, RZ, RZ, -R79.reuse ;  /* 0x000000ffff517224 */ /* 0x100fe200078e0a4f */
[----:B------:R-:W-:Y:S01]  /*84c0*/  IADD3 R7, P2, R4, 0xf000, RZ ;  /* 0x0000f00004077810 */ /* 0x000fe20007f5e0ff */
[----:B------:R-:W-:Y:S01]  /*84d0*/  ULDC.64 UR10, c[0x0][0xae0] ;  /* 0x0002b800000a7ab9 */ /* 0x000fe20000000a00 */
[----:B------:R-:W-:Y:S01]  /*84e0*/  SHF.R.S32.HI R20, RZ, 0x1f, R79 ;  /* 0x0000001fff147819 */ /* 0x000fe2000001144f */
[----:B------:R-:W5:Y:S01]  /*84f0*/  LD.E.128 R32, desc[UR50][R32.64] ;  /* 0x0000003220207980 */ /* 0x000f62000c101d00 */
[----:B------:R-:W-:Y:S02]  /*8500*/  LOP3.LUT R52, R53, 0x380, RZ, 0xc0, !PT ;  /* 0x0000038035347812 */ /* 0x000fe400078ec0ff */
[----:B------:R-:W-:Y:S01]  /*8510*/  LOP3.LUT R56, R57, 0x380, RZ, 0xc0, !PT ;  /* 0x0000038039387812 */ /* 0x000fe200078ec0ff */
[----:B------:R-:W5:Y:S01]  /*8520*/  LD.E.128 R36, desc[UR50][R36.64] ;  /* 0x0000003224247980 */ /* 0x000f62000c101d00 */
[----:B------:R-:W-:-:S02]  /*8530*/  LOP3.LUT R60, R61, 0x380, RZ, 0xc0, !PT ;  /* 0x000003803d3c7812 */ /* 0x000fc400078ec0ff */
[----:B------:R-:W-:Y:S01]  /*8540*/  LOP3.LUT R64, R65, 0x380, RZ, 0xc0, !PT ;  /* 0x0000038041407812 */ /* 0x000fe200078ec0ff */
[----:B------:R-:W5:Y:S01]  /*8550*/  LD.E.128 R40, desc[UR50][R40.64] ;  /* 0x0000003228287980 */ /* 0x000f62000c101d00 */
[----:B------:R-:W-:Y:S01]  /*8560*/  LOP3.LUT R68, R69, 0x380, RZ, 0xc0, !PT ;  /* 0x0000038045447812 */ /* 0x000fe200078ec0ff */
[----:B------:R-:W-:Y:S01]  /*8570*/  IMAD.U32 R77, RZ, RZ, UR4 ;  /* 0x00000004ff4d7e24 */ /* 0x000fe2000f8e00ff */
[----:B------:R-:W-:Y:S01]  /*8580*/  LOP3.LUT R11, R4, 0x380, RZ, 0xc0, !PT ;  /* 0x00000380040b7812 */ /* 0x000fe200078ec0ff */
[----:B------:R-:W-:Y:S01]  /*8590*/  IMAD R81, R81, UR9, R78 ;  /* 0x0000000951517c24 */ /* 0x000fe2000f8e024e */
[----:B------:R-:W-:Y:S01]  /*85a0*/  LOP3.LUT R6, R7, 0x380, RZ, 0xc0, !PT ;  /* 0x0000038007067812 */ /* 0x000fe200078ec0ff */
[----:B------:R-:W-:Y:S01]  /*85b0*/  IMAD R20, R20, UR10, RZ ;  /* 0x0000000a14147c24 */ /* 0x000fe2000f8e02ff */
[----:B------:R-:W-:Y:S01]  /*85c0*/  SHF.R.U64 R52, R52, 0x3, RZ ;  /* 0x0000000334347819 */ /* 0x000fe200000012ff */
[----:B------:R-:W-:Y:S01]  /*85d0*/  IMAD.X R73, RZ, RZ, R5, P2 ;  /* 0x000000ffff497224 */ /* 0x000fe200010e0605 */
[----:B------:R-:W-:Y:S01]  /*85e0*/  SHF.R.U64 R56, R56, 0x3, RZ ;  /* 0x0000000338387819 */ /* 0x000fe200000012ff */
[----:B------:R-:W5:Y:S01]  /*85f0*/  LD.E.128 R44, desc[UR50][R44.64] ;  /* 0x000000322c2c7980 */ /* 0x000f62000c101d00 */
[----:B------:R-:W-:-:S02]  /*8600*/  SHF.R.U64 R60, R60, 0x3, RZ ;  /* 0x000000033c3c7819 */ /* 0x000fc400000012ff */
[----:B------:R-:W-:Y:S01]  /*8610*/  SHF.R.U64 R64, R64, 0x3, RZ ;  /* 0x0000000340407819 */ /* 0x000fe200000012ff */
[----:B------:R-:W5:Y:S01]  /*8620*/  LD.E.128 R48, desc[UR50][R48.64] ;  /* 0x0000003230307980 */ /* 0x000f62000c101d00 */
[----:B------:R-:W-:Y:S01]  /*8630*/  SHF.R.U64 R68, R68, 0x3, RZ ;  /* 0x0000000344447819 */ /* 0x000fe200000012ff */
[----:B------:R-:W-:Y:S01]  /*8640*/  IMAD.WIDE.U32 R76, R79, UR10, R76 ;  /* 0x0000000a4f4c7c25 */ /* 0x000fe2000f8e004c */
        /* <DEDUP_REMOVED lines=13> */
[----:B------:R-:W-:Y:S01]  /*8720*/  SHF.R.S32.HI R20, RZ, 0x1f, R81 ;  /* 0x0000001fff147819 */ /* 0x000fe20000011451 */
[----:B------:R-:W-:Y:S01]  /*8730*/  ULDC.64 UR10, c[0x0][0xad8] ;  /* 0x0002b600000a7ab9 */ /* 0x000fe20000000a00 */
[----:B------:R-:W-:-:S02]  /*8740*/  LOP3.LUT R4, R11, R4, RZ, 0x3c, !PT ;  /* 0x000000040b047212 */ /* 0x000fc400078e3cff */
[----:B------:R-:W-:Y:S01]  /*8750*/  LOP3.LUT R72, R6, R7, RZ, 0x3c, !PT ;  /* 0x0000000706487212 */ /* 0x000fe200078e3cff */
[----:B------:R-:W-:Y:S01]  /*8760*/  IMAD R20, R20, UR10, RZ ;  /* 0x0000000a14147c24 */ /* 0x000fe2000f8e02ff */
[----:B------:R-:W5:Y:S01]  /*8770*/  LD.E.128 R8, desc[UR50][R8.64] ;  /* 0x0000003208087980 */ /* 0x000f62000c101d00 */
[----:B------:R-:W-:-:S03]  /*8780*/  IMAD.IADD R77, R77, 0x1, R79 ;  /* 0x000000014d4d7824 */ /* 0x000fc600078e024f */
[----:B------:R-:W5:Y:S01]  /*8790*/  LD.E.128 R4, desc[UR50][R4.64] ;  /* 0x0000003204047980 */ /* 0x000f62000c101d00 */
[----:B------:R-:W-:-:S03]  /*87a0*/  IMAD R84, R84, 0x80, R21 ;  /* 0x0000008054547824 */ /* 0x000fc600078e0215 */
[----:B------:R-:W5:Y:S01]  /*87b0*/  LD.E.128 R52, desc[UR50][R52.64] ;  /* 0x0000003234347980 */ /* 0x000f62000c101d00 */
[----:B------:R-:W-:-:S03]  /*87c0*/  IMAD R79, R81, UR11, R20 ;  /* 0x0000000b514f7c24 */ /* 0x000fc6000f8e0214 */
[----:B------:R-:W5:Y:S01]  /*87d0*/  LD.E.128 R56, desc[UR50][R56.64] ;  /* 0x0000003238387980 */ /* 0x000f62000c101d00 */
[----:B------:R-:W-:Y:S01]  /*87e0*/  IMAD.WIDE.U32 R20, R81, UR10, R76 ;  /* 0x0000000a51147c25 */ /* 0x000fe2000f8e004c */
[----:B------:R-:W-:Y:S02]  /*87f0*/  ULDC.64 UR10, c[0x0][0xa80] ;  /* 0x0002a000000a7ab9 */ /* 0x000fe40000000a00 */
[----:B------:R-:W5:Y:S04]  /*8800*/  LD.E.128 R60, desc[UR50][R60.64] ;  /* 0x000000323c3c7980 */ /* 0x000f68000c101d00 */
        /* <DEDUP_REMOVED lines=9> */
[----:B------:R-:W-:Y:S01]  /*88a0*/  IMAD.IADD R21, R21, 0x1, R79 ;  /* 0x0000000115157824 */ /* 0x000fe200078e024f */
[----:B------:R-:W-:Y:S01]  /*88b0*/  LEA R82, P2, R20, UR10, 0x1 ;  /* 0x0000000a14527c11 */ /* 0x000fe2000f8408ff */
[----:B------:R-:W-:-:S03]  /*88c0*/  UIADD3 UR8, UR8, 0x22820, URZ ;  /* 0x0002282008087890 */ /* 0x000fc6000fffe03f */
[----:B------:R-:W-:Y:S02]  /*88d0*/  LEA.HI.X R83, R20, UR11, R21, 0x1, P2 ;  /* 0x0000000b14537c11 */ /* 0x000fe400090f0c15 */
[C---:B------:R-:W-:Y:S01]  /*88e0*/  ISETP.GE.AND P2, PT, R84.reuse, R3, PT ;  /* 0x000000035400720c */ /* 0x040fe20003f46270 */
[----:B------:R-:W-:Y:S01]  /*88f0*/  UPRMT UR8, URZ, 0x654, UR8 ;  /* 0x000006543f087896 */ /* 0x000fe20008000008 */
[C---:B------:R-:W-:Y:S02]  /*8900*/  VIADD R76, R84.reuse, 0x20 ;  /* 0x00000020544c7836 */ /* 0x040fe40000000000 */
[----:B------:R-:W-:Y:S02]  /*8910*/  VIADD R78, R84, 0x40 ;  /* 0x00000040544e7836 */ /* 0x000fe40000000000 */
[C---:B------:R-:W-:Y:S02]  /*8920*/  VIADD R88, R0.reuse, 0x80 ;  /* 0x0000008000587836 */ /* 0x040fe40000000000 */
[----:B------:R-:W-:-:S02]  /*8930*/  VIADD R90, R0, 0xc0 ;  /* 0x000000c0005a7836 */ /* 0x000fc40000000000 */
[----:B------:R-:W-:Y:S01]  /*8940*/  VIADD R86, R0, 0x40 ;  /* 0x0000004000567836 */ /* 0x000fe20000000000 */
[----:B0-----:R0:W1:Y:S01]  /*8950*/  SHFL.IDX PT, R85, R82, RZ, 0x181f ;  /* 0x00181fff52557589 */ /* 0x00106200000e0000 */
[----:B------:R-:W-:Y:S03]  /*8960*/  BSSY B1, `(.L_x_9444) ;  /* 0x000001b000017945 */ /* 0x000fe60003800000 */
[----:B------:R0:W2:Y:S01]  /*8970*/  SHFL.IDX PT, R81, R83, RZ, 0x181f ;  /* 0x00181fff53517589 */ /* 0x0000a200000e0000 */
[----:B------:R-:W-:Y:S01]  /*8980*/  SYNCS.ARRIVE.TRANS64.RED.A1T0 RZ, [UR8], RZ ;  /* 0x000000ffffff79a7 */ /* 0x000fe20008100408 */
[-C--:B------:R-:W-:Y:S02]  /*8990*/  ISETP.GE.AND P1, PT, R76, R3.reuse, PT ;  /* 0x000000034c00720c */ /* 0x080fe40003f26270 */
[----:B------:R-:W-:Y:S02]  /*89a0*/  ISETP.GE.AND P0, PT, R78, R3, PT ;  /* 0x000000034e00720c */ /* 0x000fe40003f06270 */
[----:B------:R-:W-:-:S02]  /*89b0*/  SHF.R.S32.HI R92, RZ, 0x1f, R0 ;  /* 0x0000001fff5c7819 */ /* 0x000fc40000011400 */
[----:B------:R-:W-:Y:S02]  /*89c0*/  SHF.R.S32.HI R87, RZ, 0x1f, R88 ;  /* 0x0000001fff577819 */ /* 0x000fe40000011458 */
[----:B------:R-:W-:Y:S02]  /*89d0*/  SHF.R.S32.HI R89, RZ, 0x1f, R90 ;  /* 0x0000001fff597819 */ /* 0x000fe4000001145a */
        /* <DEDUP_REMOVED lines=8> */
[----:B--2---:R-:W-:Y:S02]  /*8a60*/  @!P5 LEA.HI.X R21, R0, R81, R92, 0x1, P6 ;  /* 0x000000510015d211 */ /* 0x004fe400030f0c5c */
[----:B------:R-:W-:-:S03]  /*8a70*/  @!P4 LEA R76, P6, R86, R85, 0x1 ;  /* 0x00000055564cc211 */ /* 0x000fc600078c08ff */
[----:B-----5:R0:W-:Y:S01]  /*8a80*/  @!P5 ST.E.128 desc[UR50][R20.64], R4 ;  /* 0x000000041400d985 */ /* 0x0201e2000c101d32 */
[----:B------:R-:W-:Y:S02]  /*8a90*/  @!P4 LEA.HI.X R77, R86, R81, R91, 0x1, P6 ;  /* 0x00000051564dc211 */ /* 0x000fe400030f0c5b */
[----:B------:R-:W-:-:S03]  /*8aa0*/  @!P3 LEA R78, P6, R88, R85, 0x1 ;  /* 0x00000055584eb211 */ /* 0x000fc600078c08ff */
[----:B------:R0:W-:Y:S01]  /*8ab0*/  @!P4 ST.E.128 desc[UR50][R76.64], R28 ;  /* 0x0000001c4c00c985 */ /* 0x0001e2000c101d32 */
[----:B------:R-:W-:Y:S02]  /*8ac0*/  @!P3 LEA.HI.X R79, R88, R81, R87, 0x1, P6 ;  /* 0x00000051584fb211 */ /* 0x000fe400030f0c57 */
[----:B------:R-:W-:-:S03]  /*8ad0*/  @!P2 LEA R80, P6, R90, R85, 0x1 ;  /* 0x000000555a50a211 */ /* 0x000fc600078c08ff */
[----:B------:R0:W-:Y:S01]  /*8ae0*/  @!P3 ST.E.128 desc[UR50][R78.64], R44 ;  /* 0x0000002c4e00b985 */ /* 0x0001e2000c101d32 */
[----:B------:R-:W-:-:S05]  /*8af0*/  @!P2 LEA.HI.X R81, R90, R81, R89, 0x1, P6 ;  /* 0x000000515a51a211 */ /* 0x000fca00030f0c59 */
[----:B------:R0:W-:Y:S04]  /*8b00*/  @!P2 ST.E.128 desc[UR50][R80.64], R60 ;  /* 0x0000003c5000a985 */ /* 0x0001e8000c101d32 */
.L_x_9445:
[----:B------:R-:W-:Y:S05]  /*8b10*/  BSYNC B1 ;  /* 0x0000000000017941 */ /* 0x000fea0003800000 */
.L_x_9444:
[----:B0----5:R0:W3:Y:S01]  /*8b20*/  SHFL.IDX PT, R29, R83, 0x1, 0x181f ;  /* 0x00381f00531d7f89 */ /* 0x0210e200000e0000 */
[----:B------:R-:W-:Y:S03]  /*8b30*/  BSSY B1, `(.L_x_9446) ;  /* 0x0000014000017945 */ /* 0x000fe60003800000 */
[----:B------:R0:W4:Y:S01]  /*8b40*/  SHFL.IDX PT, R21, R82, 0x1, 0x181f ;  /* 0x00381f0052157f89 */ /* 0x00012200000e0000 */
[----:B------:R-:W-:Y:S05]  /*8b50*/  @P1 BRA `(.L_x_9447) ;  /* 0x0000000000441947 */ /* 0x000fea0003800000 */
[----:B------:R-:W-:Y:S02]  /*8b60*/  ULDC UR4, c[0x0][0xac8] ;  /* 0x0002b20000047ab9 */ /* 0x000fe40000000800 */
[----:B------:R-:W-:Y:S02]  /*8b70*/  ISETP.GE.AND P4, PT, R0, UR4, PT ;  /* 0x0000000400007c0c */ /* 0x000fe4000bf86270 */
[----:B------:R-:W-:Y:S02]  /*8b80*/  ISETP.GE.AND P3, PT, R86, UR4, PT ;  /* 0x0000000456007c0c */ /* 0x000fe4000bf66270 */
[----:B------:R-:W-:Y:S02]  /*8b90*/  ISETP.GE.AND P2, PT, R88, UR4, PT ;  /* 0x0000000458007c0c */ /* 0x000fe4000bf46270 */
[----:B------:R-:W-:-:S07]  /*8ba0*/  ISETP.GE.AND P1, PT, R90, UR4, PT ;  /* 0x000000045a007c0c */ /* 0x000fce000bf26270 */
[-C--:B----4-:R-:W-:Y:S02]  /*8bb0*/  @!P4 LEA R4, P6, R0, R21.reuse, 0x1 ;  /* 0x000000150004c211 */ /* 0x090fe400078c08ff */
[----:B------:R-:W-:Y:S02]  /*8bc0*/  @!P3 LEA R6, P5, R86, R21, 0x1 ;  /* 0x000000155606b211 */ /* 0x000fe400078a08ff */
[----:B---3--:R-:W-:Y:S02]  /*8bd0*/  @!P4 LEA.HI.X R5, R0, R29, R92, 0x1, P6 ;  /* 0x0000001d0005c211 */ /* 0x008fe400030f0c5c */
[----:B------:R-:W-:Y:S02]  /*8be0*/  @!P2 LEA R20, P6, R88, R21, 0x1 ;  /* 0x000000155814a211 */ /* 0x000fe400078c08ff */
[----:B------:R-:W-:Y:S01]  /*8bf0*/  @!P3 LEA.HI.X R7, R86, R29, R91, 0x1, P5 ;  /* 0x0000001d5607b211 */ /* 0x000fe200028f0c5b */
[----:B------:R3:W-:Y:S01]  /*8c00*/  @!P4 ST.E.128 desc[UR50][R4.64], R8 ;  /* 0x000000080400c985 */ /* 0x0007e2000c101d32 */
[----:B------:R-:W-:-:S02]  /*8c10*/  @!P1 LEA R28, P5, R90, R21, 0x1 ;  /* 0x000000155a1c9211 */ /* 0x000fc400078a08ff */
[-C--:B------:R-:W-:Y:S01]  /*8c20*/  @!P2 LEA.HI.X R21, R88, R29.reuse, R87, 0x1, P6 ;  /* 0x0000001d5815a211 */ /* 0x080fe200030f0c57 */
[----:B------:R3:W-:Y:S01]  /*8c30*/  @!P3 ST.E.128 desc[UR50][R6.64], R32 ;  /* 0x000000200600b985 */ /* 0x0007e2000c101d32 */
[----:B------:R-:W-:-:S03]  /*8c40*/  @!P1 LEA.HI.X R29, R90, R29, R89, 0x1, P5 ;  /* 0x0000001d5a1d9211 */ /* 0x000fc600028f0c59 */
[----:B------:R3:W-:Y:S04]  /*8c50*/  @!P2 ST.E.128 desc[UR50][R20.64], R48 ;  /* 0x000000301400a985 */ /* 0x0007e8000c101d32 */
[----:B------:R3:W-:Y:S02]  /*8c60*/  @!P1 ST.E.128 desc[UR50][R28.64], R64 ;  /* 0x000000401c009985 */ /* 0x0007e4000c101d32 */
.L_x_9447:
[----:B------:R-:W-:Y:S05]  /*8c70*/  BSYNC B1 ;  /* 0x0000000000017941 */ /* 0x000fea0003800000 */
.L_x_9446:
[----:B---3--:R3:W0:Y:S01]  /*8c80*/  SHFL.IDX PT, R11, R83, 0x2, 0x181f ;  /* 0x00581f00530b7f89 */ /* 0x00862200000e0000 */
[----:B------:R-:W-:Y:S03]  /*8c90*/  BSSY B1, `(.L_x_9448) ;  /* 0x0000014000017945 */ /* 0x000fe60003800000 */
[----:B------:R3:W0:Y:S01]  /*8ca0*/  SHFL.IDX PT, R7, R82, 0x2, 0x181f ;  /* 0x00581f0052077f89 */ /* 0x00062200000e0000 */
[----:B------:R-:W-:Y:S05]  /*8cb0*/  @P0 BRA `(.L_x_9449) ;  /* 0x0000000000440947 */ /* 0x000fea0003800000 */
[----:B------:R-:W-:Y:S02]  /*8cc0*/  ULDC UR4, c[0x0][0xac8] ;  /* 0x0002b20000047ab9 */ /* 0x000fe40000000800 */
[----:B------:R-:W-:Y:S02]  /*8cd0*/  ISETP.GE.AND P3, PT, R0, UR4, PT ;  /* 0x0000000400007c0c */ /* 0x000fe4000bf66270 */
[----:B------:R-:W-:Y:S02]  /*8ce0*/  ISETP.GE.AND P2, PT, R86, UR4, PT ;  /* 0x0000000456007c0c */ /* 0x000fe4000bf46270 */
[----:B------:R-:W-:Y:S02]  /*8cf0*/  ISETP.GE.AND P1, PT, R88, UR4, PT ;  /* 0x0000000458007c0c */ /* 0x000fe4000bf26270 */
[----:B------:R-:W-:-:S07]  /*8d00*/  ISETP.GE.AND P0, PT, R90, UR4, PT ;  /* 0x000000045a007c0c */ /* 0x000fce000bf06270 */
[-C--:B0-----:R-:W-:Y:S02]  /*8d10*/  @!P3 LEA R4, P6, R0, R7.reuse, 0x1 ;  /* 0x000000070004b211 */ /* 0x081fe400078c08ff */
[-C--:B------:R-:W-:Y:S02]  /*8d20*/  @!P2 LEA R6, P5, R86, R7.reuse, 0x1 ;  /* 0x000000075606a211 */ /* 0x080fe400078a08ff */
[----:B------:R-:W-:Y:S02]  /*8d30*/  @!P1 LEA R8, P4, R88, R7, 0x1 ;  /* 0x0000000758089211 */ /* 0x000fe400078808ff */
[----:B------:R-:W-:Y:S02]  /*8d40*/  @!P3 LEA.HI.X R5, R0, R11, R92, 0x1, P6 ;  /* 0x0000000b0005b211 */ /* 0x000fe400030f0c5c */
[----:B------:R-:W-:Y:S02]  /*8d50*/  @!P0 LEA R10, P6, R90, R7, 0x1 ;  /* 0x000000075a0a8211 */ /* 0x000fe400078c08ff */
[-C--:B------:R-:W-:Y:S01]  /*8d60*/  @!P2 LEA.HI.X R7, R86, R11.reuse, R91, 0x1, P5 ;  /* 0x0000000b5607a211 */ /* 0x080fe200028f0c5b */
[----:B------:R0:W-:Y:S01]  /*8d70*/  @!P3 ST.E.128 desc[UR50][R4.64], R12 ;  /* 0x0000000c0400b985 */ /* 0x0001e2000c101d32 */
[----:B------:R-:W-:-:S02]  /*8d80*/  @!P1 LEA.HI.X R9, R88, R11, R87, 0x1, P4 ;  /* 0x0000000b58099211 */ /* 0x000fc400020f0c57 */
[----:B------:R-:W-:Y:S01]  /*8d90*/  @!P0 LEA.HI.X R11, R90, R11, R89, 0x1, P6 ;  /* 0x0000000b5a0b8211 */ /* 0x000fe200030f0c59 */
[----:B------:R0:W-:Y:S04]  /*8da0*/  @!P2 ST.E.128 desc[UR50][R6.64], R36 ;  /* 0x000000240600a985 */ /* 0x0001e8000c101d32 */
[----:B------:R0:W-:Y:S04]  /*8db0*/  @!P1 ST.E.128 desc[UR50][R8.64], R52 ;  /* 0x0000003408009985 */ /* 0x0001e8000c101d32 */
[----:B------:R0:W-:Y:S02]  /*8dc0*/  @!P0 ST.E.128 desc[UR50][R10.64], R68 ;  /* 0x000000440a008985 */ /* 0x0001e4000c101d32 */
.L_x_9449:
[----:B------:R-:W-:Y:S05]  /*8dd0*/  BSYNC B1 ;  /* 0x0000000000017941 */ /* 0x000fea0003800000 */
.L_x_9448:
[----:B0-----:R-:W-:Y:S01]  /*8de0*/  VIADD R4, R84, 0x60 ;  /* 0x0000006054047836 */ /* 0x001fe20000000000 */
[----:B---3--:R-:W0:Y:S04]  /*8df0*/  SHFL.IDX PT, R83, R83, 0x3, 0x181f ;  /* 0x00781f0053537f89 */ /* 0x008e2800000e0000 */
[----:B------:R-:W-:Y:S01]  /*8e00*/  ISETP.GE.AND P0, PT, R4, R3, PT ;  /* 0x000000030400720c */ /* 0x000fe20003f06270 */
[----:B------:R3:W0:-:S12]  /*8e10*/  SHFL.IDX PT, R11, R82, 0x3, 0x181f ;  /* 0x00781f00520b7f89 */ /* 0x00061800000e0000 */
[----:B---3--:R-:W-:Y:S05]  /*8e20*/  @P0 BRA `(.L_x_9450) ;  /* 0x0000002400940947 */ /* 0x008fea0003800000 */
[----:B------:R-:W-:Y:S02]  /*8e30*/  ULDC UR4, c[0x0][0xac8] ;  /* 0x0002b20000047ab9 */ /* 0x000fe40000000800 */
[----:B------:R-:W-:Y:S02]  /*8e40*/  ISETP.GE.AND P3, PT, R0, UR4, PT ;  /* 0x0000000400007c0c */ /* 0x000fe4000bf66270 */
[----:B------:R-:W-:Y:S02]  /*8e50*/  ISETP.GE.AND P4, PT, R86, UR4, PT ;  /* 0x0000000456007c0c */ /* 0x000fe4000bf86270 */
[----:B------:R-:W-:-:S09]  /*8e60*/  ISETP.GE.AND P5, PT, R88, UR4, PT ;  /* 0x0000000458007c0c */ /* 0x000fd2000bfa6270 */
[-C--:B0-----:R-:W-:Y:S02]  /*8e70*/  @!P3 LEA R4, P0, R0, R11.reuse, 0x1 ;  /* 0x0000000b0004b211 */ /* 0x081fe400078008ff */
[-C--:B------:R-:W-:Y:S02]  /*8e80*/  @!P4 LEA R6, P1, R86, R11.reuse, 0x1 ;  /* 0x0000000b5606c211 */ /* 0x080fe400078208ff */
[----:B------:R-:W-:Y:S02]  /*8e90*/  @!P5 LEA R8, P2, R88, R11, 0x1 ;  /* 0x0000000b5808d211 */ /* 0x000fe400078408ff */
[-C--:B------:R-:W-:Y:S02]  /*8ea0*/  @!P3 LEA.HI.X R5, R0, R83.reuse, R92, 0x1, P0 ;  /* 0x000000530005b211 */ /* 0x080fe400000f0c5c */
[-C--:B------:R-:W-:Y:S02]  /*8eb0*/  @!P4 LEA.HI.X R7, R86, R83.reuse, R91, 0x1, P1 ;  /* 0x000000535607c211 */ /* 0x080fe400008f0c5b */
[----:B------:R-:W-:Y:S01]  /*8ec0*/  @!P5 LEA.HI.X R9, R88, R83, R87, 0x1, P2 ;  /* 0x000000535809d211 */ /* 0x000fe200010f0c57 */
[----:B------:R3:W-:Y:S01]  /*8ed0*/  @!P3 ST.E.128 desc[UR50][R4.64], R24 ;  /* 0x000000180400b985 */ /* 0x0007e2000c101d32 */
[----:B------:R-:W-:-:S03]  /*8ee0*/  ISETP.GE.AND P0, PT, R90, UR4, PT ;  /* 0x000000045a007c0c */ /* 0x000fc6000bf06270 */
[----:B------:R3:W-:Y:S04]  /*8ef0*/  @!P4 ST.E.128 desc[UR50][R6.64], R40 ;  /* 0x000000280600c985 */ /* 0x0007e8000c101d32 */
[----:B------:R3:W-:Y:S06]  /*8f00*/  @!P5 ST.E.128 desc[UR50][R8.64], R56 ;  /* 0x000000380800d985 */ /* 0x0007ec000c101d32 */
[----:B------:R-:W-:Y:S05]  /*8f10*/  @P0 BRA `(.L_x_9450) ;  /* 0x0000002400580947 */ /* 0x000fea0003800000 */
[----:B---3--:R-:W-:-:S04]  /*8f20*/  LEA R4, P0, R90, R11, 0x1 ;  /* 0x0000000b5a047211 */ /* 0x008fc800078008ff */
[----:B------:R-:W-:-:S05]  /*8f30*/  LEA.HI.X R5, R90, R83, R89, 0x1, P0 ;  /* 0x000000535a057211 */ /* 0x000fca00000f0c59 */
[----:B------:R0:W-:Y:S01]  /*8f40*/  ST.E.128 desc[UR50][R4.64], R72 ;  /* 0x0000004804007985 */ /* 0x0001e2000c101d32 */
[----:B------:R-:W-:Y:S05]  /*8f50*/  BRA `(.L_x_9450) ;  /* 0x0000002400487947 */ /* 0x000fea0003800000 */
.L_x_9443:
[----:B------:R-:W-:Y:S01]  /*8f60*/  ULDC.64 UR14, c[0x0][0xb08] ;  /* 0x0002c200000e7ab9 */ /* 0x000fe20000000a00 */
[----:B------:R-:W-:Y:S01]  /*8f70*/  IMAD.MOV.U32 R3, RZ, RZ, R12 ;  /* 0x000000ffff037224 */ /* 0x000fe200078e000c */
        /* <DEDUP_REMOVED lines=11> */
[----:B------:R-:W-:Y:S01]  /*9030*/  ULDC.64 UR12, c[0x0][0xb38] ;  /* 0x0002ce00000c7ab9 */ /* 0x000fe20000000a00 */
[----:B------:R-:W-:Y:S01]  /*9040*/  UIMAD UR4, UR4, UR14, URZ ;  /* 0x0000000e040472a4 */ /* 0x000fe2000f8e023f */
[----:B------:R-:W-:Y:S01]  /*9050*/  SHF.R.S32.HI R156, RZ, 0x1f, R207 ;  /* 0x0000001fff9c7819 */ /* 0x000fe200000114cf */
[----:B------:R-:W-:Y:S01]  /*9060*/  UIMAD.WIDE.U32 UR10, UR43, UR12, UR10 ;  /* 0x0000000c2b0a72a5 */ /* 0x000fe2000f8e000a */
[----:B------:R-:W-:Y:S01]  /*9070*/  SHF.R.S32.HI R157, RZ, 0x1f, R208 ;  /* 0x0000001fff9d7819 */ /* 0x000fe200000114d0 */
[----:B------:R-:W-:Y:S01]  /*9080*/  UIMAD UR4, UR39, UR15, UR4 ;  /* 0x0000000f270472a4 */ /* 0x000fe2000f8e0204 */
[----:B------:R-:W-:Y:S01]  /*9090*/  SHF.R.S32.HI R158, RZ, 0x1f, R209 ;  /* 0x0000001fff9e7819 */ /* 0x000fe200000114d1 */
[----:B------:R-:W-:Y:S01]  /*90a0*/  UIMAD UR11, UR43, UR13, UR11 ;  /* 0x0000000d2b0b72a4 */ /* 0x000fe2000f8e020b */
[----:B------:R-:W-:Y:S01]  /*90b0*/  SHF.R.S32.HI R159, RZ, 0x1f, R210 ;  /* 0x0000001fff9f7819 */ /* 0x000fe200000114d2 */
[----:B------:R-:W-:Y:S01]  /*90c0*/  @UP1 ULDC UR12, c[0x0][0xbec] ;  /* 0x0002fb00000c1ab9 */ /* 0x000fe20000000800 */
[----:B------:R-:W-:Y:S01]  /*90d0*/  UIADD3 UR8, UR8, 0x22820, URZ ;  /* 0x0002282008087890 */ /* 0x000fe2000fffe03f */
[----:B0-----:R-:W-:Y:S01]  /*90e0*/  @P1 IMAD.HI.U32 R0, R12, UR12, RZ ;  /* 0x0000000c0c001c27 */ /* 0x001fe2000f8e00ff */
[----:B------:R-:W-:Y:S01]  /*90f0*/  UIMAD.WIDE.U32 UR10, UR39, UR14, UR10 ;  /* 0x0000000e270a72a5 */ /* 0x000fe2000f8e000a */
[----:B------:R-:W-:Y:S01]  /*9100*/  SHF.R.S32.HI R160, RZ, 0x1f, R211 ;  /* 0x0000001fffa07819 */ /* 0x000fe200000114d3 */
[----:B------:R-:W-:Y:S01]  /*9110*/  ULDC.64 UR12, c[0x0][0xb48] ;  /* 0x0002d200000c7ab9 */ /* 0x000fe20000000a00 */
[----:B------:R-:W-:Y:S01]  /*9120*/  UPRMT UR8, URZ, 0x654, UR8 ;  /* 0x000006543f087896 */ /* 0x000fe20008000008 */
[----:B------:R-:W-:Y:S01]  /*9130*/  SHF.R.S32.HI R161, RZ, 0x1f, R212 ;  /* 0x0000001fffa17819 */ /* 0x000fe200000114d4 */
[----:B------:R-:W-:Y:S01]  /*9140*/  UIADD3 UR11, UR11, UR4, URZ ;  /* 0x000000040b0b7290 */ /* 0x000fe2000fffe03f */
[----:B------:R-:W-:-:S02]  /*9150*/  SHF.R.S32.HI R162, RZ, 0x1f, R213 ;  /* 0x0000001fffa27819 */ /* 0x000fc400000114d5 */
[----:B------:R-:W-:Y:S01]  /*9160*/  @UP1 ULDC UR4, c[0x0][0xbf0] ;  /* 0x0002fc0000041ab9 */ /* 0x000fe20000000800 */
[----:B------:R-:W-:Y:S01]  /*9170*/  UIMAD.WIDE.U32 UR10, UR42, UR12, UR10 ;  /* 0x0000000c2a0a72a5 */ /* 0x000fe2000f8e000a */
[----:B------:R-:W-:Y:S02]  /*9180*/  @P1 SHF.R.U32.HI R3, RZ, UR4, R0 ;  /* 0x00000004ff031c19 */ /* 0x000fe40008011600 */
[----:B------:R-:W-:Y:S01]  /*9190*/  SYNCS.ARRIVE.TRANS64.RED.A1T0 RZ, [UR8], RZ ;  /* 0x000000ffffff79a7 */ /* 0x000fe20008100408 */
[----:B------:R-:W-:Y:S01]  /*91a0*/  UIMAD UR42, UR42, UR13, UR11 ;  /* 0x0000000d2a2a72a4 */ /* 0x000fe2000f8e020b */
[--C-:B------:R-:W-:Y:S01]  /*91b0*/  SHF.R.S32.HI R0, RZ, 0x1f, R3.reuse ;  /* 0x0000001fff007819 */ /* 0x100fe20000011403 */
[----:B------:R-:W-:Y:S01]  /*91c0*/  IMAD.MOV R7, RZ, RZ, -R3 ;  /* 0x000000ffff077224 */ /* 0x000fe200078e0a03 */
[----:B------:R-:W-:Y:S01]  /*91d0*/  ULDC.64 UR12, c[0x0][0xb30] ;  /* 0x0002cc00000c7ab9 */ /* 0x000fe20000000a00 */
[----:B------:R-:W-:Y:S01]  /*91e0*/  IMAD.U32 R5, RZ, RZ, UR11 ;  /* 0x0000000bff057e24 */ /* 0x000fe2000f8e00ff */
[----:B------:R-:W-:Y:S01]  /*91f0*/  SHF.R.S32.HI R163, RZ, 0x1f, R214 ;  /* 0x0000001fffa37819 */ /* 0x000fe200000114d6 */
[----:B------:R-:W-:Y:S01]  /*9200*/  IMAD R7, R7, UR9, R12 ;  /* 0x0000000907077c24 */ /* 0x000fe2000f8e020c */
[----:B------:R-:W-:Y:S01]  /*9210*/  SHF.R.S32.HI R164, RZ, 0x1f, R215 ;  /* 0x0000001fffa47819 */ /* 0x000fe200000114d7 */
[----:B------:R-:W-:Y:S01]  /*9220*/  IMAD R0, R0, UR12, RZ ;  /* 0x0000000c00007c24 */ /* 0x000fe2000f8e02ff */
[----:B------:R-:W-:Y:S01]  /*9230*/  SHF.R.S32.HI R20, RZ, 0x1f, R216 ;  /* 0x0000001fff147819 */ /* 0x000fe200000114d8 */
[----:B------:R-:W-:Y:S01]  /*9240*/  IMAD.U32 R4, RZ, RZ, UR10 ;  /* 0x0000000aff047e24 */ /* 0x000fe2000f8e00ff */
[----:B------:R-:W-:Y:S01]  /*9250*/  ULDC.64 UR10, c[0x0][0xb28] ;  /* 0x0002ca00000a7ab9 */ /* 0x000fe20000000a00 */
[----:B------:R-:W-:Y:S01]  /*9260*/  IMAD.U32 R5, RZ, RZ, UR42 ;  /* 0x0000002aff057e24 */ /* 0x000fe2000f8e00ff */
[----:B------:R-:W-:Y:S01]  /*9270*/  SHF.R.S32.HI R165, RZ, 0x1f, R217 ;  /* 0x0000001fffa57819 */ /* 0x000fe200000114d9 */
        /* <DEDUP_REMOVED lines=10> */
[----:B------:R-:W-:-:S03]  /*9320*/  ULDC.64 UR10, c[0x0][0xb00] ;  /* 0x0002c000000a7ab9 */ /* 0x000fc60000000a00 */
[----:B------:R-:W-:Y:S01]  /*9330*/  IMAD.IADD R3, R5, 0x1, R3 ;  /* 0x0000000105037824 */ /* 0x000fe200078e0203 */
[----:B------:R-:W-:-:S04]  /*9340*/  LEA R0, P1, R4, UR10, 0x2 ;  /* 0x0000000a04007c11 */ /* 0x000fc8000f8210ff */
[----:B------:R-:W-:Y:S02]  /*9350*/  LEA.HI.X R3, R4, UR11, R3, 0x2, P1 ;  /* 0x0000000b04037c11 */ /* 0x000fe400088f1403 */
[----:B------:R0:W1:Y:S04]  /*9360*/  SHFL.IDX PT, R4, R0, RZ, 0x1c1f ;  /* 0x001c1fff00047589 */ /* 0x00006800000e0000 */
[----:B------:R0:W2:Y:S01]  /*9370*/  SHFL.IDX PT, R5, R3, RZ, 0x1c1f ;  /* 0x001c1fff03057589 */ /* 0x0000a200000e0000 */
[----:B------:R-:W-:Y:S05]  /*9380*/  @P2 BRA `(.L_x_9452) ;  /* 0x0000000800242947 */ /* 0x000fea0003800000 */
[----:B------:R-:W-:Y:S01]  /*9390*/  ULDC UR4, c[0x0][0xac8] ;  /* 0x0002b20000047ab9 */ /* 0x000fe20000000800 */
[----:B------:R-:W-:Y:S01]  /*93a0*/  VIADD R21, R2, 0xe0 ;  /* 0x000000e002157836 */ /* 0x000fe20000000000 */
[----:B------:R-:W-:Y:S02]  /*93b0*/  ISETP.GE.AND P2, PT, R220, UR4, PT ;  /* 0x00000004dc007c0c */ /* 0x000fe4000bf46270 */
[----:B------:R-:W-:Y:S02]  /*93c0*/  ISETP.GE.AND P3, PT, R2, UR4, PT ;  /* 0x0000000402007c0c */ /* 0x000fe4000bf66270 */
[----:B------:R-:W-:Y:S02]  /*93d0*/  ISETP.GE.AND P1, PT, R219, UR4, PT ;  /* 0x00000004db007c0c */ /* 0x000fe4000bf26270 */
[----:B------:R-:W-:-:S07]  /*93e0*/  ISETP.GE.AND P4, PT, R218, UR4, PT ;  /* 0x00000004da007c0c */ /* 0x000fce000bf86270 */
[----:B-1----:R-:W-:Y:S02]  /*93f0*/  @!P2 LEA R8, P5, R220, R4, 0x2 ;  /* 0x00000004dc08a211 */ /* 0x002fe400078a10ff */
[----:B--2---:R-:W-:Y:S02]  /*9400*/  @!P3 IMAD.WIDE R6, R2, 0x4, R4 ;  /* 0x000000040206b825 */ /* 0x004fe400078e0204 */
[----:B------:R-:W-:-:S03]  /*9410*/  @!P2 LEA.HI.X R9, R220, R5, R168, 0x2, P5 ;  /* 0x00000005dc09a211 */ /* 0x000fc600028f14a8 */
[----:B------:R1:W-:Y:S01]  /*9420*/  @!P3 ST.E.64 desc[UR50][R6.64], R24 ;  /* 0x000000180600b985 */ /* 0x0003e2000c101b32 */
[----:B------:R-:W-:-:S03]  /*9430*/  ISETP.GE.AND P3, PT, R217, UR4, PT ;  /* 0x00000004d9007c0c */ /* 0x000fc6000bf66270 */
[----:B------:R2:W-:Y:S01]  /*9440*/  @!P2 ST.E.64 desc[UR50][R8.64], R28 ;  /* 0x0000001c0800a985 */ /* 0x0005e2000c101b32 */
[----:B------:R-:W-:Y:S02]  /*9450*/  ISETP.GE.AND P2, PT, R216, UR4, PT ;  /* 0x00000004d8007c0c */ /* 0x000fe4000bf46270 */
[----:B-1----:R-:W-:Y:S01]  /*9460*/  @!P1 LEA R6, P6, R219, R4, 0x2 ;  /* 0x00000004db069211 */ /* 0x002fe200078c10ff */
[----:B------:R-:W-:-:S03]  /*9470*/  VIADD R25, R2, 0xf8 ;  /* 0x000000f802197836 */ /* 0x000fc60000000000 */
[----:B------:R-:W-:Y:S01]  /*9480*/  @!P1 LEA.HI.X R7, R219, R5, R167, 0x2, P6 ;  /* 0x00000005db079211 */ /* 0x000fe200030f14a7 */
[----:B--2---:R-:W-:Y:S01]  /*9490*/  VIADD R29, R2, 0xe8 ;  /* 0x000000e8021d7836 */ /* 0x004fe20000000000 */
[----:B------:R-:W-:-:S03]  /*94a0*/  @!P4 LEA R8, P5, R218, R4, 0x2 ;  /* 0x00000004da08c211 */ /* 0x000fc600078a10ff */
[----:B------:R1:W-:Y:S01]  /*94b0*/  @!P1 ST.E.64 desc[UR50][R6.64], R32 ;  /* 0x0000002006009985 */ /* 0x0003e2000c101b32 */
[----:B------:R-:W-:Y:S02]  /*94c0*/  @!P4 LEA.HI.X R9, R218, R5, R166, 0x2, P5 ;  /* 0x00000005da09c211 */ /* 0x000fe400028f14a6 */
[----:B------:R-:W-:-:S03]  /*94d0*/  ISETP.GE.AND P1, PT, R215, UR4, PT ;  /* 0x00000004d7007c0c */ /* 0x000fc6000bf26270 */
[----:B------:R2:W-:Y:S01]  /*94e0*/  @!P4 ST.E.64 desc[UR50][R8.64], R36 ;  /* 0x000000240800c985 */ /* 0x0005e2000c101b32 */
[----:B------:R-:W-:Y:S02]  /*94f0*/  ISETP.GE.AND P4, PT, R214, UR4, PT ;  /* 0x00000004d6007c0c */ /* 0x000fe4000bf86270 */
[----:B-1----:R-:W-:Y:S01]  /*9500*/  @!P3 LEA R6, P6, R217, R4, 0x2 ;  /* 0x00000004d906b211 */ /* 0x002fe200078c10ff */
[----:B------:R-:W-:-:S03]  /*9510*/  VIADD R33, R2, 0xf0 ;  /* 0x000000f002217836 */ /* 0x000fc60000000000 */
[----:B------:R-:W-:Y:S02]  /*9520*/  @!P3 LEA.HI.X R7, R217, R5, R165, 0x2, P6 ;  /* 0x00000005d907b211 */ /* 0x000fe400030f14a5 */
[----:B--2---:R-:W-:-:S03]  /*9530*/  @!P2 LEA R8, P5, R216, R4, 0x2 ;  /* 0x00000004d808a211 */ /* 0x004fc600078a10ff */
[----:B------:R1:W-:Y:S01]  /*9540*/  @!P3 ST.E.64 desc[UR50][R6.64], R40 ;  /* 0x000000280600b985 */ /* 0x0003e2000c101b32 */
[----:B------:R-:W-:Y:S02]  /*9550*/  @!P2 LEA.HI.X R9, R216, R5, R20, 0x2, P5 ;  /* 0x00000005d809a211 */ /* 0x000fe400028f1414 */
[----:B------:R-:W-:-:S03]  /*9560*/  ISETP.GE.AND P3, PT, R213, UR4, PT ;  /* 0x00000004d5007c0c */ /* 0x000fc6000bf66270 */
[----:B------:R2:W-:Y:S01]  /*9570*/  @!P2 ST.E.64 desc[UR50][R8.64], R44 ;  /* 0x0000002c0800a985 */ /* 0x0005e2000c101b32 */
[----:B------:R-:W-:Y:S02]  /*9580*/  ISETP.GE.AND P2, PT, R212, UR4, PT ;  /* 0x00000004d4007c0c */ /* 0x000fe4000bf46270 */
[----:B-1----:R-:W-:-:S04]  /*9590*/  @!P1 LEA R6, P6, R215, R4, 0x2 ;  /* 0x00000004d7069211 */ /* 0x002fc800078c10ff */
        /* <DEDUP_REMOVED lines=19> */
[-C--:B------:R-:W-:Y:S02]  /*96d0*/  @!P4 LEA.HI.X R9, R210, R5.reuse, R159, 0x2, P5 ;  /* 0x00000005d209c211 */ /* 0x080fe400028f149f */
[----:B------:R-:W-:Y:S02]  /*96e0*/  ISETP.GE.AND P1, PT, R207, UR4, PT ;  /* 0x00000004cf007c0c */ /* 0x000fe4000bf26270 */
[-C--:B------:R-:W-:Y:S01]  /*96f0*/  @!P2 LEA R10, P5, R208, R4.reuse, 0x2 ;  /* 0x00000004d00aa211 */ /* 0x080fe200078a10ff */
[----:B------:R2:W-:Y:S01]  /*9700*/  @!P4 ST.E.64 desc[UR50][R8.64], R68 ;  /* 0x000000440800c985 */ /* 0x0005e2000c101b32 */
[----:B------:R-:W-:Y:S02]  /*9710*/  ISETP.GE.AND P4, PT, R206, UR4, PT ;  /* 0x00000004ce007c0c */ /* 0x000fe4000bf86270 */
[----:B------:R-:W-:Y:S02]  /*9720*/  @!P2 LEA.HI.X R11, R208, R5, R157, 0x2, P5 ;  /* 0x00000005d00ba211 */ /* 0x000fe400028f149d */
[----:B-1----:R-:W-:-:S04]  /*9730*/  @!P3 LEA R6, P6, R209, R4, 0x2 ;  /* 0x00000004d106b211 */ /* 0x002fc800078c10ff */
[----:B------:R-:W-:Y:S02]  /*9740*/  @!P3 LEA.HI.X R7, R209, R5, R158, 0x2, P6 ;  /* 0x00000005d107b211 */ /* 0x000fe400030f149e */
[----:B------:R-:W-:-:S03]  /*9750*/  @!P1 LEA R12, P6, R207, R4, 0x2 ;  /* 0x00000004cf0c9211 */ /* 0x000fc600078c10ff */
[----:B------:R-:W-:Y:S01]  /*9760*/  @!P4 LEA R14, P5, R206, R4, 0x2 ;  /* 0x00000004ce0ec211 */ /* 0x000fe200078a10ff */
[----:B------:R1:W-:Y:S01]  /*9770*/  @!P3 ST.E.64 desc[UR50][R6.64], R72 ;  /* 0x000000480600b985 */ /* 0x0003e2000c101b32 */
[----:B------:R-:W-:Y:S02]  /*9780*/  ISETP.GE.AND P3, PT, R205, UR4, PT ;  /* 0x00000004cd007c0c */ /* 0x000fe4000bf66270 */
[-C--:B------:R-:W-:Y:S01]  /*9790*/  @!P1 LEA.HI.X R13, R207, R5.reuse, R156, 0x2, P6 ;  /* 0x00000005cf0d9211 */ /* 0x080fe200030f149c */
[----:B------:R3:W-:Y:S01]  /*97a0*/  @!P2 ST.E.64 desc[UR50][R10.64], R76 ;  /* 0x0000004c0a00a985 */ /* 0x0007e2000c101b32 */
[----:B------:R-:W-:Y:S02]  /*97b0*/  ISETP.GE.AND P2, PT, R204, UR4, PT ;  /* 0x00000004cc007c0c */ /* 0x000fe4000bf46270 */
[----:B------:R-:W-:Y:S01]  /*97c0*/  @!P4 LEA.HI.X R15, R206, R5, R155, 0x2, P5 ;  /* 0x00000005ce0fc211 */ /* 0x000fe200028f149b */
[----:B------:R4:W-:Y:S01]  /*97d0*/  @!P1 ST.E.64 desc[UR50][R12.64], R80 ;  /* 0x000000500c009985 */ /* 0x0009e2000c101b32 */
[----:B------:R-:W-:-:S03]  /*97e0*/  ISETP.GE.AND P1, PT, R203, UR4, PT ;  /* 0x00000004cb007c0c */ /* 0x000fc6000bf26270 */
[----:B------:R5:W-:Y:S01]  /*97f0*/  @!P4 ST.E.64 desc[UR50][R14.64], R84 ;  /* 0x000000540e00c985 */ /* 0x000be2000c101b32 */
[----:B------:R-:W-:Y:S02]  /*9800*/  ISETP.GE.AND P4, PT, R202, UR4, PT ;  /* 0x00000004ca007c0c */ /* 0x000fe4000bf86270 */
[----:B--2---:R-:W-:-:S03]  /*9810*/  @!P3 LEA R8, P6, R205, R4, 0x2 ;  /* 0x00000004cd08b211 */ /* 0x004fc600078c10ff */
[CC--:B-1----:R-:W-:Y:S02]  /*9820*/  @!P2 LEA R6, P5, R204.reuse, R4.reuse, 0x2 ;  /* 0x00000004cc06a211 */ /* 0x0c2fe400078a10ff */
[-C--:B------:R-:W-:Y:S02]  /*9830*/  @!P3 LEA.HI.X R9, R205, R5.reuse, R154, 0x2, P6 ;  /* 0x00000005cd09b211 */ /* 0x080fe400030f149a */
[-C--:B------:R-:W-:Y:S02]  /*9840*/  @!P2 LEA.HI.X R7, R204, R5.reuse, R153, 0x2, P5 ;  /* 0x00000005cc07a211 */ /* 0x080fe400028f1499 */
[----:B---3--:R-:W-:Y:S01]  /*9850*/  @!P1 LEA R10, P6, R203, R4, 0x2 ;  /* 0x00000004cb0a9211 */ /* 0x008fe200078c10ff */
[----:B------:R1:W-:Y:S01]  /*9860*/  @!P3 ST.E.64 desc[UR50][R8.64], R88 ;  /* 0x000000580800b985 */ /* 0x0003e2000c101b32 */
[----:B------:R-:W-:Y:S02]  /*9870*/  ISETP.GE.AND P3, PT, R201, UR4, PT ;  /* 0x00000004c9007c0c */ /* 0x000fe4000bf66270 */
[----:B------:R-:W-:Y:S01]  /*9880*/  @!P1 LEA.HI.X R11, R203, R5, R152, 0x2, P6 ;  /* 0x00000005cb0b9211 */ /* 0x000fe200030f1498 */
[----:B------:R2:W-:Y:S01]  /*9890*/  @!P2 ST.E.64 desc[UR50][R6.64], R92 ;  /* 0x0000005c0600a985 */ /* 0x0005e2000c101b32 */
[----:B------:R-:W-:-:S02]  /*98a0*/  ISETP.GE.AND P2, PT, R200, UR4, PT ;  /* 0x00000004c8007c0c */ /* 0x000fc4000bf46270 */
[C---:B----4-:R-:W-:Y:S01]  /*98b0*/  @!P4 LEA R12, P5, R202.reuse, R4, 0x2 ;  /* 0x00000004ca0cc211 */ /* 0x050fe200078a10ff */
[----:B------:R3:W-:Y:S01]  /*98c0*/  @!P1 ST.E.64 desc[UR50][R10.64], R96 ;  /* 0x000000600a009985 */ /* 0x0007e2000c101b32 */
[----:B------:R-:W-:Y:S02]  /*98d0*/  ISETP.GE.AND P1, PT, R23, UR4, PT ;  /* 0x0000000417007c0c */ /* 0x000fe4000bf26270 */
[----:B------:R-:W-:-:S03]  /*98e0*/  @!P4 LEA.HI.X R13, R202, R5, R229, 0x2, P5 ;  /* 0x00000005ca0dc211 */ /* 0x000fc600028f14e5 */
[CC--:B-----5:R-:W-:Y:S02]  /*98f0*/  @!P3 LEA R14, P6, R201.reuse, R4.reuse, 0x2 ;  /* 0x00000004c90eb211 */ /* 0x0e0fe400078c10ff */
[----:B------:R4:W-:Y:S01]  /*9900*/  @!P4 ST.E.64 desc[UR50][R12.64], R100 ;  /* 0x000000640c00c985 */ /* 0x0009e2000c101b32 */
[----:B------:R-:W-:Y:S02]  /*9910*/  ISETP.GE.AND P4, PT, R22, UR4, PT ;  /* 0x0000000416007c0c */ /* 0x000fe4000bf86270 */
[CC--:B-1----:R-:W-:Y:S02]  /*9920*/  @!P2 LEA R8, P5, R200.reuse, R4.reuse, 0x2 ;  /* 0x00000004c808a211 */ /* 0x0c2fe400078a10ff */
[-C--:B------:R-:W-:Y:S02]  /*9930*/  @!P3 LEA.HI.X R15, R201, R5.reuse, R228, 0x2, P6 ;  /* 0x00000005c90fb211 */ /* 0x080fe400030f14e4 */
[----:B------:R-:W-:Y:S02]  /*9940*/  @!P2 LEA.HI.X R9, R200, R5, R227, 0x2, P5 ;  /* 0x00000005c809a211 */ /* 0x000fe400028f14e3 */
[----:B--2---:R-:W-:Y:S01]  /*9950*/  @!P1 LEA R6, P6, R23, R4, 0x2 ;  /* 0x0000000417069211 */ /* 0x004fe200078c10ff */
[----:B------:R1:W-:Y:S01]  /*9960*/  @!P3 ST.E.64 desc[UR50][R14.64], R104 ;  /* 0x000000680e00b985 */ /* 0x0003e2000c101b32 */
[----:B------:R-:W-:-:S02]  /*9970*/  ISETP.GE.AND P3, PT, R19, UR4, PT ;  /* 0x0000000413007c0c */ /* 0x000fc4000bf66270 */
[-C--:B------:R-:W-:Y:S01]  /*9980*/  @!P1 LEA.HI.X R7, R23, R5.reuse, R226, 0x2, P6 ;  /* 0x0000000517079211 */ /* 0x080fe200030f14e2 */
[----:B------:R2:W-:Y:S01]  /*9990*/  @!P2 ST.E.64 desc[UR50][R8.64], R108 ;  /* 0x0000006c0800a985 */ /* 0x0005e2000c101b32 */
[----:B------:R-:W-:Y:S02]  /*99a0*/  ISETP.GE.AND P2, PT, R18, UR4, PT ;  /* 0x0000000412007c0c */ /* 0x000fe4000bf46270 */
[C---:B---3--:R-:W-:Y:S01]  /*99b0*/  @!P4 LEA R10, P5, R22.reuse, R4, 0x2 ;  /* 0x00000004160ac211 */ /* 0x048fe200078a10ff */
[----:B------:R3:W-:Y:S01]  /*99c0*/  @!P1 ST.E.64 desc[UR50][R6.64], R112 ;  /* 0x0000007006009985 */ /* 0x0007e2000c101b32 */
[----:B------:R-:W-:Y:S02]  /*99d0*/  ISETP.GE.AND P1, PT, R17, UR4, PT ;  /* 0x0000000411007c0c */ /* 0x000fe4000bf26270 */
[----:B------:R-:W-:-:S03]  /*99e0*/  @!P4 LEA.HI.X R11, R22, R5, R225, 0x2, P5 ;  /* 0x00000005160bc211 */ /* 0x000fc600028f14e1 */
[CC--:B----4-:R-:W-:Y:S02]  /*99f0*/  @!P3 LEA R12, P6, R19.reuse, R4.reuse, 0x2 ;  /* 0x00000004130cb211 */ /* 0x0d0fe400078c10ff */
[----:B------:R4:W-:Y:S02]  /*9a00*/  @!P4 ST.E.64 desc[UR50][R10.64], R116 ;  /* 0x000000740a00c985 */ /* 0x0009e4000c101b32 */
[CC--:B-1----:R-:W-:Y:S02]  /*9a10*/  @!P2 LEA R14, P4, R18.reuse, R4.reuse, 0x2 ;  /* 0x00000004120ea211 */ /* 0x0c2fe400078810ff */
[-C--:B------:R-:W-:Y:S02]  /*9a20*/  @!P3 LEA.HI.X R13, R19, R5.reuse, R224, 0x2, P6 ;  /* 0x00000005130db211 */ /* 0x080fe400030f14e0 */
[----:B------:R-:W-:Y:S02]  /*9a30*/  @!P2 LEA.HI.X R15, R18, R5, R223, 0x2, P4 ;  /* 0x00000005120fa211 */ /* 0x000fe400020f14df */
[----:B------:R-:W-:Y:S01]  /*9a40*/  ISETP.GE.AND P4, PT, R16, UR4, PT ;  /* 0x0000000410007c0c */ /* 0x000fe2000bf86270 */
[----:B------:R1:W-:Y:S01]  /*9a50*/  @!P3 ST.E.64 desc[UR50][R12.64], R120 ;  /* 0x000000780c00b985 */ /* 0x0003e2000c101b32 */
[----:B--2---:R-:W-:-:S02]  /*9a60*/  @!P1 LEA R8, P5, R17, R4, 0x2 ;  /* 0x0000000411089211 */ /* 0x004fc400078a10ff */
[----:B------:R-:W-:Y:S01]  /*9a70*/  ISETP.GE.AND P3, PT, R21, UR4, PT ;  /* 0x0000000415007c0c */ /* 0x000fe2000bf66270 */
[----:B------:R-:W-:Y:S01]  /*9a80*/  @!P2 ST.E.64 desc[UR50][R14.64], R124 ;  /* 0x0000007c0e00a985 */ /* 0x000fe2000c101b32 */
[----:B------:R-:W-:Y:S02]  /*9a90*/  @!P1 LEA.HI.X R9, R17, R5, R222, 0x2, P5 ;  /* 0x0000000511099211 */ /* 0x000fe400028f14de */
[----:B------:R-:W-:Y:S02]  /*9aa0*/  ISETP.GE.AND P2, PT, R29, UR4, PT ;  /* 0x000000041d007c0c */ /* 0x000fe4000bf46270 */
[----:B---3--:R-:W-:Y:S01]  /*9ab0*/  SHF.R.S32.HI R7, RZ, 0x1f, R16 ;  /* 0x0000001fff077819 */ /* 0x008fe20000011410 */
[----:B------:R2:W-:Y:S01]  /*9ac0*/  @!P1 ST.E.64 desc[UR50][R8.64], R128 ;  /* 0x0000008008009985 */ /* 0x0005e2000c101b32 */
[----:B------:R-:W-:Y:S02]  /*9ad0*/  ISETP.GE.AND P1, PT, R33, UR4, PT ;  /* 0x0000000421007c0c */ /* 0x000fe4000bf26270 */
[----:B------:R-:W-:-:S02]  /*9ae0*/  @!P4 LEA R6, P5, R16, R4, 0x2 ;  /* 0x000000041006c211 */ /* 0x000fc400078a10ff */
[----:B----4-:R-:W-:Y:S02]  /*9af0*/  SHF.R.S32.HI R11, RZ, 0x1f, R21 ;  /* 0x0000001fff0b7819 */ /* 0x010fe40000011415 */
[----:B------:R-:W-:Y:S02]  /*9b00*/  @!P3 LEA R10, P6, R21, R4, 0x2 ;  /* 0x00000004150ab211 */ /* 0x000fe400078c10ff */
[-C--:B------:R-:W-:Y:S02]  /*9b10*/  @!P4 LEA.HI.X R7, R16, R5.reuse, R7, 0x2, P5 ;  /* 0x000000051007c211 */ /* 0x080fe400028f1407 */
[----:B------:R-:W-:Y:S02]  /*9b20*/  ISETP.GE.AND P5, PT, R25, UR4, PT ;  /* 0x0000000419007c0c */ /* 0x000fe4000bfa6270 */
[----:B------:R-:W-:Y:S01]  /*9b30*/  @!P3 LEA.HI.X R11, R21, R5, R11, 0x2, P6 ;  /* 0x00000005150bb211 */ /* 0x000fe200030f140b */
[----:B------:R3:W-:Y:S01]  /*9b40*/  @!P4 ST.E.64 desc[UR50][R6.64], R132 ;  /* 0x000000840600c985 */ /* 0x0007e2000c101b32 */
[----:B-1----:R-:W-:-:S02]  /*9b50*/  SHF.R.S32.HI R12, RZ, 0x1f, R29 ;  /* 0x0000001fff0c7819 */ /* 0x002fc4000001141d */
[CC--:B--2---:R-:W-:Y:S01]  /*9b60*/  @!P2 LEA R8, P6, R29.reuse, R4.reuse, 0x2 ;  /* 0x000000041d08a211 */ /* 0x0c4fe200078c10ff */
[----:B------:R3:W-:Y:S01]  /*9b70*/  @!P3 ST.E.64 desc[UR50][R10.64], R136 ;  /* 0x000000880a00b985 */ /* 0x0007e2000c101b32 */
[----:B------:R-:W-:Y:S02]  /*9b80*/  SHF.R.S32.HI R13, RZ, 0x1f, R33 ;  /* 0x0000001fff0d7819 */ /* 0x000fe40000011421 */
[-C--:B------:R-:W-:Y:S02]  /*9b90*/  @!P2 LEA.HI.X R9, R29, R5.reuse, R12, 0x2, P6 ;  /* 0x000000051d09a211 */ /* 0x080fe400030f140c */
[C---:B------:R-:W-:Y:S02]  /*9ba0*/  @!P1 LEA R12, P6, R33.reuse, R4, 0x2 ;  /* 0x00000004210c9211 */ /* 0x040fe400078c10ff */
[----:B------:R-:W-:Y:S01]  /*9bb0*/  SHF.R.S32.HI R14, RZ, 0x1f, R25 ;  /* 0x0000001fff0e7819 */ /* 0x000fe20000011419 */
[----:B------:R3:W-:Y:S01]  /*9bc0*/  @!P2 ST.E.64 desc[UR50][R8.64], R140 ;  /* 0x0000008c0800a985 */ /* 0x0007e2000c101b32 */
[----:B------:R-:W-:-:S02]  /*9bd0*/  @!P1 LEA.HI.X R13, R33, R5, R13, 0x2, P6 ;  /* 0x00000005210d9211 */ /* 0x000fc400030f140d */
[----:B------:R-:W-:-:S03]  /*9be0*/  @!P5 LEA R4, P6, R25, R4, 0x2 ;  /* 0x000000041904d211 */ /* 0x000fc600078c10ff */
[----:B------:R3:W-:Y:S01]  /*9bf0*/  @!P1 ST.E.64 desc[UR50][R12.64], R144 ;  /* 0x000000900c009985 */ /* 0x0007e2000c101b32 */
[----:B------:R-:W-:-:S05]  /*9c00*/  @!P5 LEA.HI.X R5, R25, R5, R14, 0x2, P6 ;  /* 0x000000051905d211 */ /* 0x000fca00030f140e */
[----:B------:R3:W-:Y:S04]  /*9c10*/  @!P5 ST.E.64 desc[UR50][R4.64], R148 ;  /* 0x000000940400d985 */ /* 0x0007e8000c101b32 */
.L_x_9452:
[----:B------:R-:W-:Y:S05]  /*9c20*/  BSYNC B1 ;  /* 0x0000000000017941 */ /* 0x000fea0003800000 */
.L_x_9451:
[----:B--23--:R2:W3:Y:S04]  /*9c30*/  SHFL.IDX PT, R5, R3, 0x1, 0x1c1f ;  /* 0x003c1f0003057f89 */ /* 0x00c4e800000e0000 */
[----:B-1----:R2:W1:Y:S01]  /*9c40*/  SHFL.IDX PT, R4, R0, 0x1, 0x1c1f ;  /* 0x003c1f0000047f89 */ /* 0x00246200000e0000 */
[----:B------:R-:W-:Y:S05]  /*9c50*/  @P0 BRA `(.L_x_9450) ;  /* 0x0000001800080947 */ /* 0x000fea0003800000 */
[----:B------:R-:W-:Y:S01]  /*9c60*/  ULDC UR4, c[0x0][0xac8] ;  /* 0x0002b20000047ab9 */ /* 0x000fe20000000800 */
[----:B0-2---:R-:W-:Y:S01]  /*9c70*/  VIADD R3, R2, 0xe8 ;  /* 0x000000e802037836 */ /* 0x005fe20000000000 */
[----:B------:R-:W-:Y:S02]  /*9c80*/  ISETP.GE.AND P5, PT, R220, UR4, PT ;  /* 0x00000004dc007c0c */ /* 0x000fe4000bfa6270 */
[----:B------:R-:W-:Y:S02]  /*9c90*/  ISETP.GE.AND P4, PT, R2, UR4, PT ;  /* 0x0000000402007c0c */ /* 0x000fe4000bf86270 */
[----:B------:R-:W-:Y:S02]  /*9ca0*/  ISETP.GE.AND P2, PT, R219, UR4, PT ;  /* 0x00000004db007c0c */ /* 0x000fe4000bf46270 */
[----:B------:R-:W-:Y:S02]  /*9cb0*/  ISETP.GE.AND P1, PT, R218, UR4, PT ;  /* 0x00000004da007c0c */ /* 0x000fe4000bf26270 */
[----:B------:R-:W-:-:S02]  /*9cc0*/  ISETP.GE.AND P0, PT, R217, UR4, PT ;  /* 0x00000004d9007c0c */ /* 0x000fc4000bf06270 */
[----:B------:R-:W-:-:S03]  /*9cd0*/  SHF.R.S32.HI R25, RZ, 0x1f, R16 ;  /* 0x0000001fff197819 */ /* 0x000fc60000011410 */
[-C--:B-1----:R-:W-:Y:S02]  /*9ce0*/  @!P5 LEA R8, P3, R220, R4.reuse, 0x2 ;  /* 0x00000004dc08d211 */ /* 0x082fe400078610ff */
[----:B---3--:R-:W-:Y:S02]  /*9cf0*/  @!P4 IMAD.WIDE R6, R2, 0x4, R4 ;  /* 0x000000040206c825 */ /* 0x008fe400078e0204 */
[-C--:B------:R-:W-:Y:S02]  /*9d00*/  @!P5 LEA.HI.X R9, R220, R5.reuse, R168, 0x2, P3 ;  /* 0x00000005dc09d211 */ /* 0x080fe400018f14a8 */
[CC--:B------:R-:W-:Y:S01]  /*9d10*/  @!P2 LEA R10, P6, R219.reuse, R4.reuse, 0x2 ;  /* 0x00000004db0aa211 */ /* 0x0c0fe200078c10ff */
[----:B------:R0:W-:Y:S01]  /*9d20*/  @!P4 ST.E.64 desc[UR50][R6.64], R26 ;  /* 0x0000001a0600c985 */ /* 0x0001e2000c101b32 */
[----:B------:R-:W-:Y:S02]  /*9d30*/  ISETP.GE.AND P3, PT, R216, UR4, PT ;  /* 0x00000004d8007c0c */ /* 0x000fe4000bf66270 */
[----:B------:R-:W-:Y:S01]  /*9d40*/  @!P2 LEA.HI.X R11, R219, R5, R167, 0x2, P6 ;  /* 0x00000005db0ba211 */ /* 0x000fe200030f14a7 */
[----:B------:R1:W-:Y:S01]  /*9d50*/  @!P5 ST.E.64 desc[UR50][R8.64], R30 ;  /* 0x0000001e0800d985 */ /* 0x0003e2000c101b32 */
[----:B------:R-:W-:-:S02]  /*9d60*/  @!P1 LEA R12, P5, R218, R4, 0x2 ;  /* 0x00000004da0c9211 */ /* 0x000fc400078a10ff */
[----:B------:R-:W-:Y:S01]  /*9d70*/  ISETP.GE.AND P4, PT, R215, UR4, PT ;  /* 0x00000004d7007c0c */ /* 0x000fe2000bf86270 */
[----:B------:R2:W-:Y:S01]  /*9d80*/  @!P2 ST.E.64 desc[UR50][R10.64], R34 ;  /* 0x000000220a00a985 */ /* 0x0005e2000c101b32 */
[CC--:B------:R-:W-:Y:S02]  /*9d90*/  @!P0 LEA R14, P6, R217.reuse, R4.reuse, 0x2 ;  /* 0x00000004d90e8211 */ /* 0x0c0fe400078c10ff */
[-C--:B------:R-:W-:Y:S02]  /*9da0*/  @!P1 LEA.HI.X R13, R218, R5.reuse, R166, 0x2, P5 ;  /* 0x00000005da0d9211 */ /* 0x080fe400028f14a6 */
[----:B------:R-:W-:Y:S01]  /*9db0*/  ISETP.GE.AND P5, PT, R214, UR4, PT ;  /* 0x00000004d6007c0c */ /* 0x000fe2000bfa6270 */
[----:B0-----:R-:W-:Y:S01]  /*9dc0*/  VIADD R27, R2, 0xe0 ;  /* 0x000000e0021b7836 */ /* 0x001fe20000000000 */
[----:B------:R-:W-:Y:S01]  /*9dd0*/  @!P0 LEA.HI.X R15, R217, R5, R165, 0x2, P6 ;  /* 0x00000005d90f8211 */ /* 0x000fe200030f14a5 */
[----:B------:R0:W-:Y:S01]  /*9de0*/  @!P1 ST.E.64 desc[UR50][R12.64], R38 ;  /* 0x000000260c009985 */ /* 0x0001e2000c101b32 */
[----:B------:R-:W-:-:S02]  /*9df0*/  @!P3 LEA R6, P6, R216, R4, 0x2 ;  /* 0x00000004d806b211 */ /* 0x000fc400078c10ff */
[----:B------:R-:W-:Y:S01]  /*9e00*/  ISETP.GE.AND P1, PT, R212, UR4, PT ;  /* 0x00000004d4007c0c */ /* 0x000fe2000bf26270 */
[----:B------:R3:W-:Y:S01]  /*9e10*/  @!P0 ST.E.64 desc[UR50][R14.64], R42 ;  /* 0x0000002a0e008985 */ /* 0x0007e2000c101b32 */
[----:B------:R-:W-:Y:S02]  /*9e20*/  ISETP.GE.AND P0, PT, R213, UR4, PT ;  /* 0x00000004d5007c0c */ /* 0x000fe4000bf06270 */
        /* <DEDUP_REMOVED lines=8> */
[CC--:B--2---:R-:W-:Y:S02]  /*9eb0*/  @!P0 LEA R10, P4, R213.reuse, R4.reuse, 0x2 ;  /* 0x00000004d50a8211 */ /* 0x0c4fe400078810ff */
[----:B------:R-:W-:Y:S01]  /*9ec0*/  ISETP.GE.AND P3, PT, R210, UR4, PT ;  /* 0x00000004d2007c0c */ /* 0x000fe2000bf66270 */
[----:B------:R2:W-:Y:S01]  /*9ed0*/  @!P5 ST.E.64 desc[UR50][R20.64], R54 ;  /* 0x000000361400d985 */ /* 0x0005e2000c101b32 */
[----:B0-----:R-:W-:Y:S02]  /*9ee0*/  @!P1 LEA R12, P5, R212, R4, 0x2 ;  /* 0x00000004d40c9211 */ /* 0x001fe400078a10ff */
[----:B------:R-:W-:Y:S02]  /*9ef0*/  @!P0 LEA.HI.X R11, R213, R5, R162, 0x2, P4 ;  /* 0x00000005d50b8211 */ /* 0x000fe400020f14a2 */
[----:B------:R-:W-:-:S02]  /*9f00*/  ISETP.GE.AND P4, PT, R209, UR4, PT ;  /* 0x00000004d1007c0c */ /* 0x000fc4000bf86270 */
[-C--:B------:R-:W-:Y:S01]  /*9f10*/  @!P1 LEA.HI.X R13, R212, R5.reuse, R161, 0x2, P5 ;  /* 0x00000005d40d9211 */ /* 0x080fe200028f14a1 */
[----:B------:R-:W-:Y:S01]  /*9f20*/  @!P0 ST.E.64 desc[UR50][R10.64], R58 ;  /* 0x0000003a0a008985 */ /* 0x000fe2000c101b32 */
[----:B------:R-:W-:Y:S02]  /*9f30*/  ISETP.GE.AND P5, PT, R208, UR4, PT ;  /* 0x00000004d0007c0c */ /* 0x000fe4000bfa6270 */
[CC--:B---3--:R-:W-:Y:S01]  /*9f40*/  @!P2 LEA R14, P6, R211.reuse, R4.reuse, 0x2 ;  /* 0x00000004d30ea211 */ /* 0x0c8fe200078c10ff */
[----:B------:R0:W-:Y:S01]  /*9f50*/  @!P1 ST.E.64 desc[UR50][R12.64], R62 ;  /* 0x0000003e0c009985 */ /* 0x0001e2000c101b32 */
[----:B------:R-:W-:Y:S02]  /*9f60*/  ISETP.GE.AND P1, PT, R206, UR4, PT ;  /* 0x00000004ce007c0c */ /* 0x000fe4000bf26270 */
[----:B------:R-:W-:Y:S02]  /*9f70*/  @!P2 LEA.HI.X R15, R211, R5, R160, 0x2, P6 ;  /* 0x00000005d30fa211 */ /* 0x000fe400030f14a0 */
[----:B-1----:R-:W-:-:S02]  /*9f80*/  @!P3 LEA R6, P6, R210, R4, 0x2 ;  /* 0x00000004d206b211 */ /* 0x002fc400078c10ff */
[----:B------:R-:W-:Y:S01]  /*9f90*/  ISETP.GE.AND P0, PT, R207, UR4, PT ;  /* 0x00000004cf007c0c */ /* 0x000fe2000bf06270 */
[----:B------:R1:W-:Y:S01]  /*9fa0*/  @!P2 ST.E.64 desc[UR50][R14.64], R66 ;  /* 0x000000420e00a985 */ /* 0x0003e2000c101b32 */
[CC--:B----4-:R-:W-:Y:S02]  /*9fb0*/  @!P4 LEA R8, P2, R209.reuse, R4.reuse, 0x2 ;  /* 0x00000004d108c211 */ /* 0x0d0fe400078410ff */
[-C--:B------:R-:W-:Y:S02]  /*9fc0*/  @!P3 LEA.HI.X R7, R210, R5.reuse, R159, 0x2, P6 ;  /* 0x00000005d207b211 */ /* 0x080fe400030f149f */
[----:B--2---:R-:W-:Y:S02]  /*9fd0*/  @!P5 LEA R20, P6, R208, R4, 0x2 ;  /* 0x00000004d014d211 */ /* 0x004fe400078c10ff */
[----:B------:R-:W-:Y:S01]  /*9fe0*/  @!P4 LEA.HI.X R9, R209, R5, R158, 0x2, P2 ;  /* 0x00000005d109c211 */ /* 0x000fe200010f149e */
[----:B------:R-:W-:Y:S01]  /*9ff0*/  @!P3 ST.E.64 desc[UR50][R6.64], R70 ;  /* 0x000000460600b985 */ /* 0x000fe2000c101b32 */
[----:B------:R-:W-:-:S02]  /*a000*/  ISETP.GE.AND P2, PT, R205, UR4, PT ;  /* 0x00000004cd007c0c */ /* 0x000fc4000bf46270 */
[-C--:B------:R-:W-:Y:S01]  /*a010*/  @!P5 LEA.HI.X R21, R208, R5.reuse, R157, 0x2, P6 ;  /* 0x00000005d015d211 */ /* 0x080fe200030f149d */
[----:B------:R2:W-:Y:S01]  /*a020*/  @!P4 ST.E.64 desc[UR50][R8.64], R74 ;  /* 0x0000004a0800c985 */ /* 0x0005e2000c101b32 */
[-C--:B0-----:R-:W-:Y:S02]  /*a030*/  @!P1 LEA R12, P3, R206, R4.reuse, 0x2 ;  /* 0x00000004ce0c9211 */ /* 0x081fe400078610ff */
[----:B------:R-:W-:Y:S01]  /*a040*/  @!P0 LEA R10, P6, R207, R4, 0x2 ;  /* 0x00000004cf0a8211 */ /* 0x000fe200078c10ff */
[----:B------:R0:W-:Y:S01]  /*a050*/  @!P5 ST.E.64 desc[UR50][R20.64], R78 ;  /* 0x0000004e1400d985 */ /* 0x0001e2000c101b32 */
[----:B------:R-:W-:Y:S02]  /*a060*/  ISETP.GE.AND P5, PT, R204, UR4, PT ;  /* 0x00000004cc007c0c */ /* 0x000fe4000bfa6270 */
[----:B------:R-:W-:Y:S02]  /*a070*/  ISETP.GE.AND P4, PT, R203, UR4, PT ;  /* 0x00000004cb007c0c */ /* 0x000fe4000bf86270 */
[----:B------:R-:W-:-:S02]  /*a080*/  @!P1 LEA.HI.X R13, R206, R5, R155, 0x2, P3 ;  /* 0x00000005ce0d9211 */ /* 0x000fc400018f149b */
[----:B------:R-:W-:Y:S02]  /*a090*/  ISETP.GE.AND P3, PT, R202, UR4, PT ;  /* 0x00000004ca007c0c */ /* 0x000fe4000bf66270 */
[-C--:B------:R-:W-:Y:S02]  /*a0a0*/  @!P0 LEA.HI.X R11, R207, R5.reuse, R156, 0x2, P6 ;  /* 0x00000005cf0b8211 */ /* 0x080fe400030f149c */
[CC--:B-1----:R-:W-:Y:S02]  /*a0b0*/  @!P2 LEA R14, P6, R205.reuse, R4.reuse, 0x2 ;  /* 0x00000004cd0ea211 */ /* 0x0c2fe400078c10ff */
[----:B------:R-:W-:Y:S01]  /*a0c0*/  SHF.R.S32.HI R0, RZ, 0x1f, R27 ;  /* 0x0000001fff007819 */ /* 0x000fe2000001141b */
[----:B------:R1:W-:Y:S01]  /*a0d0*/  @!P0 ST.E.64 desc[UR50][R10.64], R82 ;  /* 0x000000520a008985 */ /* 0x0003e2000c101b32 */
[----:B------:R-:W-:Y:S02]  /*a0e0*/  @!P2 LEA.HI.X R15, R205, R5, R154, 0x2, P6 ;  /* 0x00000005cd0fa211 */ /* 0x000fe400030f149a */
[-C--:B--2---:R-:W-:Y:S01]  /*a0f0*/  @!P4 LEA R8, P0, R203, R4.reuse, 0x2 ;  /* 0x00000004cb08c211 */ /* 0x084fe200078010ff */
[----:B------:R2:W-:Y:S01]  /*a100*/  @!P1 ST.E.64 desc[UR50][R12.64], R86 ;  /* 0x000000560c009985 */ /* 0x0005e2000c101b32 */
[----:B------:R-:W-:-:S02]  /*a110*/  @!P5 LEA R6, P1, R204, R4, 0x2 ;  /* 0x00000004cc06d211 */ /* 0x000fc400078210ff */
[----:B0-----:R-:W-:Y:S01]  /*a120*/  @!P3 LEA R20, P6, R202, R4, 0x2 ;  /* 0x00000004ca14b211 */ /* 0x001fe200078c10ff */
[----:B------:R0:W-:Y:S01]  /*a130*/  @!P2 ST.E.64 desc[UR50][R14.64], R90 ;  /* 0x0000005a0e00a985 */ /* 0x0001e2000c101b32 */
[----:B------:R-:W-:Y:S02]  /*a140*/  ISETP.GE.AND P2, PT, R201, UR4, PT ;  /* 0x00000004c9007c0c */ /* 0x000fe4000bf46270 */
[-C--:B------:R-:W-:Y:S02]  /*a150*/  @!P5 LEA.HI.X R7, R204, R5.reuse, R153, 0x2, P1 ;  /* 0x00000005cc07d211 */ /* 0x080fe400008f1499 */
[----:B------:R-:W-:Y:S02]  /*a160*/  ISETP.GE.AND P1, PT, R200, UR4, PT ;  /* 0x00000004c8007c0c */ /* 0x000fe4000bf26270 */
[-C--:B------:R-:W-:Y:S01]  /*a170*/  @!P4 LEA.HI.X R9, R203, R5.reuse, R152, 0x2, P0 ;  /* 0x00000005cb09c211 */ /* 0x080fe200000f1498 */
[----:B------:R-:W-:Y:S01]  /*a180*/  @!P5 ST.E.64 desc[UR50][R6.64], R94 ;  /* 0x0000005e0600d985 */ /* 0x000fe2000c101b32 */
[----:B------:R-:W-:-:S02]  /*a190*/  @!P3 LEA.HI.X R21, R202, R5, R229, 0x2, P6 ;  /* 0x00000005ca15b211 */ /* 0x000fc400030f14e5 */
[----:B------:R-:W-:Y:S01]  /*a1a0*/  ISETP.GE.AND P0, PT, R23, UR4, PT ;  /* 0x0000000417007c0c */ /* 0x000fe2000bf06270 */
[----:B------:R3:W-:Y:S01]  /*a1b0*/  @!P4 ST.E.64 desc[UR50][R8.64], R98 ;  /* 0x000000620800c985 */ /* 0x0007e2000c101b32 */
[----:B------:R-:W-:Y:S02]  /*a1c0*/  ISETP.GE.AND P4, PT, R19, UR4, PT ;  /* 0x0000000413007c0c */ /* 0x000fe4000bf86270 */
[CC--:B-1----:R-:W-:Y:S01]  /*a1d0*/  @!P2 LEA R10, P6, R201.reuse, R4.reuse, 0x2 ;  /* 0x00000004c90aa211 */ /* 0x0c2fe200078c10ff */
[----:B------:R1:W-:Y:S01]  /*a1e0*/  @!P3 ST.E.64 desc[UR50][R20.64], R102 ;  /* 0x000000661400b985 */ /* 0x0003e2000c101b32 */
[----:B------:R-:W-:Y:S02]  /*a1f0*/  ISETP.GE.AND P3, PT, R22, UR4, PT ;  /* 0x0000000416007c0c */ /* 0x000fe4000bf66270 */
[----:B--2---:R-:W-:Y:S02]  /*a200*/  @!P1 LEA R12, P5, R200, R4, 0x2 ;  /* 0x00000004c80c9211 */ /* 0x004fe400078a10ff */
[----:B------:R-:W-:-:S02]  /*a210*/  @!P2 LEA.HI.X R11, R201, R5, R228, 0x2, P6 ;  /* 0x00000005c90ba211 */ /* 0x000fc400030f14e4 */
[-C--:B------:R-:W-:Y:S02]  /*a220*/  @!P1 LEA.HI.X R13, R200, R5.reuse, R227, 0x2, P5 ;  /* 0x00000005c80d9211 */ /* 0x080fe400028f14e3 */
[-C--:B0-----:R-:W-:Y:S01]  /*a230*/  @!P0 LEA R14, P6, R23, R4.reuse, 0x2 ;  /* 0x00000004170e8211 */ /* 0x081fe200078c10ff */
[----:B------:R0:W-:Y:S01]  /*a240*/  @!P2 ST.E.64 desc[UR50][R10.64], R106 ;  /* 0x0000006a0a00a985 */ /* 0x0001e2000c101b32 */
[-C--:B---3--:R-:W-:Y:S02]  /*a250*/  @!P4 LEA R8, P5, R19, R4.reuse, 0x2 ;  /* 0x000000041308c211 */ /* 0x088fe400078a10ff */
[-C--:B------:R-:W-:Y:S01]  /*a260*/  @!P0 LEA.HI.X R15, R23, R5.reuse, R226, 0x2, P6 ;  /* 0x00000005170f8211 */ /* 0x080fe200030f14e2 */
[----:B------:R2:W-:Y:S01]  /*a270*/  @!P1 ST.E.64 desc[UR50][R12.64], R110 ;  /* 0x0000006e0c009985 */ /* 0x0005e2000c101b32 */
[----:B------:R-:W-:Y:S01]  /*a280*/  @!P3 LEA R6, P1, R22, R4, 0x2 ;  /* 0x000000041606b211 */ /* 0x000fe200078210ff */
[----:B-1----:R-:W-:Y:S01]  /*a290*/  VIADD R21, R2, 0xf0 ;  /* 0x000000f002157836 */ /* 0x002fe20000000000 */
[----:B------:R-:W-:Y:S01]  /*a2a0*/  ISETP.GE.AND P2, PT, R18, UR4, PT ;  /* 0x0000000412007c0c */ /* 0x000fe2000bf46270 */
[----:B------:R1:W-:Y:S01]  /*a2b0*/  @!P0 ST.E.64 desc[UR50][R14.64], R114 ;  /* 0x000000720e008985 */ /* 0x0003e2000c101b32 */
[----:B------:R-:W-:-:S02]  /*a2c0*/  @!P3 LEA.HI.X R7, R22, R5, R225, 0x2, P1 ;  /* 0x000000051607b211 */ /* 0x000fc400008f14e1 */
[----:B------:R-:W-:Y:S02]  /*a2d0*/  ISETP.GE.AND P1, PT, R17, UR4, PT ;  /* 0x0000000411007c0c */ /* 0x000fe4000bf26270 */
[----:B------:R-:W-:Y:S01]  /*a2e0*/  @!P4 LEA.HI.X R9, R19, R5, R224, 0x2, P5 ;  /* 0x000000051309c211 */ /* 0x000fe200028f14e0 */
[----:B------:R3:W-:Y:S01]  /*a2f0*/  @!P3 ST.E.64 desc[UR50][R6.64], R118 ;  /* 0x000000760600b985 */ /* 0x0007e2000c101b32 */
[----:B------:R-:W-:Y:S02]  /*a300*/  ISETP.GE.AND P0, PT, R16, UR4, PT ;  /* 0x0000000410007c0c */ /* 0x000fe4000bf06270 */
[----:B------:R-:W-:Y:S01]  /*a310*/  ISETP.GE.AND P3, PT, R3, UR4, PT ;  /* 0x0000000403007c0c */ /* 0x000fe2000bf66270 */
[----:B------:R4:W-:Y:S01]  /*a320*/  @!P4 ST.E.64 desc[UR50][R8.64], R122 ;  /* 0x0000007a0800c985 */ /* 0x0009e2000c101b32 */
[----:B------:R-:W-:Y:S02]  /*a330*/  ISETP.GE.AND P4, PT, R27, UR4, PT ;  /* 0x000000041b007c0c */ /* 0x000fe4000bf86270 */
[----:B0-----:R-:W-:-:S03]  /*a340*/  @!P2 LEA R10, P5, R18, R4, 0x2 ;  /* 0x00000004120aa211 */ /* 0x001fc600078a10ff */
[CC--:B--2---:R-:W-:Y:S02]  /*a350*/  @!P1 LEA R12, P6, R17.reuse, R4.reuse, 0x2 ;  /* 0x00000004110c9211 */ /* 0x0c4fe400078c10ff */
[-C--:B------:R-:W-:Y:S02]  /*a360*/  @!P2 LEA.HI.X R11, R18, R5.reuse, R223, 0x2, P5 ;  /* 0x00000005120ba211 */ /* 0x080fe400028f14df */
[CC--:B-1----:R-:W-:Y:S02]  /*a370*/  @!P0 LEA R14, P5, R16.reuse, R4.reuse, 0x2 ;  /* 0x00000004100e8211 */ /* 0x0c2fe400078a10ff */
[-C--:B------:R-:W-:Y:S01]  /*a380*/  @!P1 LEA.HI.X R13, R17, R5.reuse, R222, 0x2, P6 ;  /* 0x00000005110d9211 */ /* 0x080fe200030f14de */
[----:B------:R0:W-:Y:S01]  /*a390*/  @!P2 ST.E.64 desc[UR50][R10.64], R126 ;  /* 0x0000007e0a00a985 */ /* 0x0001e2000c101b32 */
[----:B------:R-:W-:Y:S02]  /*a3a0*/  ISETP.GE.AND P6, PT, R21, UR4, PT ;  /* 0x0000000415007c0c */ /* 0x000fe4000bfc6270 */
[----:B------:R-:W-:Y:S01]  /*a3b0*/  @!P0 LEA.HI.X R15, R16, R5, R25, 0x2, P5 ;  /* 0x00000005100f8211 */ /* 0x000fe200028f1419 */
[----:B------:R0:W-:Y:S01]  /*a3c0*/  @!P1 ST.E.64 desc[UR50][R12.64], R130 ;  /* 0x000000820c009985 */ /* 0x0001e2000c101b32 */
[----:B---3--:R-:W-:-:S03]  /*a3d0*/  @!P4 LEA R6, P5, R27, R4, 0x2 ;  /* 0x000000041b06c211 */ /* 0x008fc600078a10ff */
[----:B------:R0:W-:Y:S01]  /*a3e0*/  @!P0 ST.E.64 desc[UR50][R14.64], R134 ;  /* 0x000000860e008985 */ /* 0x0001e2000c101b32 */
[-C--:B------:R-:W-:Y:S02]  /*a3f0*/  @!P4 LEA.HI.X R7, R27, R5.reuse, R0, 0x2, P5 ;  /* 0x000000051b07c211 */ /* 0x080fe400028f1400 */
[----:B------:R-:W-:Y:S02]  /*a400*/  SHF.R.S32.HI R0, RZ, 0x1f, R3 ;  /* 0x0000001fff007819 */ /* 0x000fe40000011403 */
[C---:B----4-:R-:W-:Y:S01]  /*a410*/  @!P3 LEA R8, P5, R3.reuse, R4, 0x2 ;  /* 0x000000040308b211 */ /* 0x050fe200078a10ff */
[----:B------:R0:W-:Y:S03]  /*a420*/  @!P4 ST.E.64 desc[UR50][R6.64], R138 ;  /* 0x0000008a0600c985 */ /* 0x0001e6000c101b32 */
[----:B------:R-:W-:Y:S01]  /*a430*/  @!P3 LEA.HI.X R9, R3, R5, R0, 0x2, P5 ;  /* 0x000000050309b211 */ /* 0x000fe200028f1400 */
[----:B------:R-:W-:Y:S01]  /*a440*/  VIADD R3, R2, 0xf8 ;  /* 0x000000f802037836 */ /* 0x000fe20000000000 */
[----:B------:R-:W-:-:S02]  /*a450*/  SHF.R.S32.HI R0, RZ, 0x1f, R21 ;  /* 0x0000001fff007819 */ /* 0x000fc40000011415 */
[----:B------:R-:W-:Y:S01]  /*a460*/  @!P6 LEA R20, P5, R21, R4, 0x2 ;  /* 0x000000041514e211 */ /* 0x000fe200078a10ff */
[----:B------:R0:W-:Y:S01]  /*a470*/  @!P3 ST.E.64 desc[UR50][R8.64], R142 ;  /* 0x0000008e0800b985 */ /* 0x0001e2000c101b32 */
[----:B------:R-:W-:Y:S02]  /*a480*/  ISETP.GE.AND P0, PT, R3, UR4, PT ;  /* 0x0000000403007c0c */ /* 0x000fe4000bf06270 */
[----:B------:R-:W-:-:S05]  /*a490*/  @!P6 LEA.HI.X R21, R21, R5, R0, 0x2, P5 ;  /* 0x000000051515e211 */ /* 0x000fca00028f1400 */
[----:B------:R0:W-:Y:S06]  /*a4a0*/  @!P6 ST.E.64 desc[UR50][R20.64], R146 ;  /* 0x000000921400e985 */ /* 0x0001ec000c101b32 */
[----:B------:R-:W-:Y:S05]  /*a4b0*/  @P0 BRA `(.L_x_9450) ;  /* 0x0000000c00f00947 */ /* 0x000fea0003800000 */
[----:B------:R-:W-:Y:S02]  /*a4c0*/  LEA R4, P0, R3, R4, 0x2 ;  /* 0x0000000403047211 */ /* 0x000fe400078010ff */
[----:B------:R-:W-:-:S04]  /*a4d0*/  SHF.R.S32.HI R0, RZ, 0x1f, R3 ;  /* 0x0000001fff007819 */ /* 0x000fc80000011403 */
[----:B------:R-:W-:-:S05]  /*a4e0*/  LEA.HI.X R5, R3, R5, R0, 0x2, P0 ;  /* 0x0000000503057211 */ /* 0x000fca00000f1400 */
[----:B------:R1:W-:Y:S01]  /*a4f0*/  ST.E.64 desc[UR50][R4.64], R150 ;  /* 0x0000009604007985 */ /* 0x0003e2000c101b32 */
[----:B------:R-:W-:Y:S05]  /*a500*/  BRA `(.L_x_9450) ;  /* 0x0000000c00dc7947 */ /* 0x000fea0003800000 */
.L_x_9441:
        /* <DEDUP_REMOVED lines=33> */
.L_x_9453:
        /* <DEDUP_REMOVED lines=58> */
.L_x_9455:
[----:B------:R-:W-:Y:S05]  /*aac0*/  BSYNC B1 ;  /* 0x0000000000017941 */ /* 0x000fea0003800000 */
.L_x_9454:
[----:B------:R-:W-:-:S06]  /*aad0*/  UISETP.GT.AND UP0, UPT, UR44, 0x1, UPT ;  /* 0x000000012c00788c */ /* 0x000fcc000bf04270 */
[----:B------:R-:W-:-:S13]  /*aae0*/  PLOP3.LUT P0, PT, PT, PT, UP0, 0x80, 0x0 ;  /* 0x000000000000781c */ /* 0x000fda0003f0f008 */
[----:B------:R-:W-:Y:S05]  /*aaf0*/  @P0 BRA `(.L_x_9450) ;  /* 0x0000000800600947 */ /* 0x000fea0003800000 */
[----:B------:R-:W1:Y:S01]  /*ab00*/  LDC R11, c[0x0][0xbe8] ;  /* 0x0002fa00ff0b7b82 */ /* 0x000e620000000800 */
[----:B0-----:R-:W-:Y:S01]  /*ab10*/  SHF.R.S32.HI R3, RZ, 0x1f, R8 ;  /* 0x0000001fff037819 */ /* 0x001fe20000011408 */
[----:B------:R-:W-:Y:S01]  /*ab20*/  ULDC.64 UR10, c[0x0][0xaa0] ;  /* 0x0002a800000a7ab9 */ /* 0x000fe20000000a00 */
[----:B------:R-:W-:Y:S01]  /*ab30*/  BSSY B1, `(.L_x_9456) ;  /* 0x0000052000017945 */ /* 0x000fe20003800000 */
[----:B------:R-:W-:Y:S01]  /*ab40*/  UIMAD.WIDE.U32 UR8, UR4, UR10, URZ ;  /* 0x0000000a040872a5 */ /* 0x000fe2000f8e003f */
[----:B------:R-:W-:Y:S01]  /*ab50*/  LEA.HI R3, R3, R8, RZ, 0x3 ;  /* 0x0000000803037211 */ /* 0x000fe200078f18ff */
[----:B------:R-:W-:-:S03]  /*ab60*/  UIMAD UR10, UR19, UR10, URZ ;  /* 0x0000000a130a72a4 */ /* 0x000fc6000f8e023f */
[----:B------:R-:W-:Y:S01]  /*ab70*/  LOP3.LUT R9, R3, 0xfffffff8, RZ, 0xc0, !PT ;  /* 0xfffffff803097812 */ /* 0x000fe200078ec0ff */
[----:B------:R-:W-:Y:S01]  /*ab80*/  UIMAD UR10, UR4, UR11, UR10 ;  /* 0x0000000b040a72a4 */ /* 0x000fe2000f8e020a */
[----:B------:R-:W-:-:S03]  /*ab90*/  SHF.R.S32.HI R13, RZ, 0x3, R3 ;  /* 0x00000003ff0d7819 */ /* 0x000fc60000011403 */
[----:B------:R-:W-:Y:S01]  /*aba0*/  IMAD.IADD R10, R8, 0x1, -R9 ;  /* 0x00000001080a7824 */ /* 0x000fe200078e0a09 */
[----:B------:R-:W-:Y:S01]  /*abb0*/  UIADD3 UR9, UR9, UR10, URZ ;  /* 0x0000000a09097290 */ /* 0x000fe2000fffe03f */
[----:B------:R-:W-:Y:S02]  /*abc0*/  IMAD.U32 R8, RZ, RZ, UR41 ;  /* 0x00000029ff087e24 */ /* 0x000fe4000f8e00ff */
[----:B------:R-:W-:Y:S01]  /*abd0*/  IMAD R3, R10, 0x20, R13 ;  /* 0x000000200a037824 */ /* 0x000fe200078e020d */
[----:B------:R-:W-:Y:S02]  /*abe0*/  ULDC.64 UR10, c[0x0][0xae8] ;  /* 0x0002ba00000a7ab9 */ /* 0x000fe40000000a00 */
[----:B------:R-:W-:Y:S01]  /*abf0*/  UIMAD.WIDE.U32 UR8, UR43, UR10, UR8 ;  /* 0x0000000a2b0872a5 */ /* 0x000fe2000f8e0008 */
[----:B------:R-:W-:Y:S01]  /*ac00*/  IMAD R8, R8, 0x80, R3 ;  /* 0x0000008008087824 */ /* 0x000fe200078e0203 */
[----:B-1----:R-:W-:Y:S02]  /*ac10*/  ISETP.NE.AND P0, PT, R11, 0x1, PT ;  /* 0x000000010b00780c */ /* 0x002fe40003f05270 */
[----:B------:R-:W-:Y:S01]  /*ac20*/  UIMAD UR9, UR43, UR11, UR9 ;  /* 0x0000000b2b0972a4 */ /* 0x000fe2000f8e0209 */
[----:B------:R-:W-:-:S02]  /*ac30*/  IMAD.MOV.U32 R3, RZ, RZ, R8 ;  /* 0x000000ffff037224 */ /* 0x000fc400078e0008 */
[----:B------:R-:W-:Y:S02]  /*ac40*/  ULDC.64 UR10, c[0x0][0xaf0] ;  /* 0x0002bc00000a7ab9 */ /* 0x000fe40000000a00 */
[----:B------:R-:W-:Y:S02]  /*ac50*/  UIMAD UR40, UR40, UR10, URZ ;  /* 0x0000000a282872a4 */ /* 0x000fe4000f8e023f */
[----:B------:R-:W-:Y:S02]  /*ac60*/  UIMAD.WIDE.U32 UR8, UR39, UR10, UR8 ;  /* 0x0000000a270872a5 */ /* 0x000fe4000f8e0008 */
[----:B------:R-:W-:Y:S02]  /*ac70*/  UIMAD UR4, UR39, UR11, UR40 ;  /* 0x0000000b270472a4 */ /* 0x000fe4000f8e0228 */
[----:B------:R-:W0:Y:S02]  /*ac80*/  @P0 LDC R5, c[0x0][0xbec] ;  /* 0x0002fb00ff050b82 */ /* 0x000e240000000800 */
[----:B------:R-:W-:Y:S01]  /*ac90*/  UIADD3 UR4, UR9, UR4, URZ ;  /* 0x0000000409047290 */ /* 0x000fe2000fffe03f */
[----:B------:R-:W-:-:S05]  /*aca0*/  ULDC.64 UR10, c[0x0][0xae0] ;  /* 0x0002b800000a7ab9 */ /* 0x000fca0000000a00 */
[----:B------:R-:W1:Y:S01]  /*acb0*/  @P0 LDC R7, c[0x0][0xbf0] ;  /* 0x0002fc00ff070b82 */ /* 0x000e620000000800 */
[----:B0-----:R-:W-:-:S04]  /*acc0*/  @P0 IMAD.HI.U32 R4, R8, R5, RZ ;  /* 0x0000000508040227 */ /* 0x001fc800078e00ff */
[----:B------:R-:W-:Y:S02]  /*acd0*/  IMAD.U32 R5, RZ, RZ, UR9 ;  /* 0x00000009ff057e24 */ /* 0x000fe4000f8e00ff */
[----:B------:R-:W-:Y:S01]  /*ace0*/  IMAD.U32 R5, RZ, RZ, UR4 ;  /* 0x00000004ff057e24 */ /* 0x000fe2000f8e00ff */
[----:B-1----:R-:W-:Y:S01]  /*acf0*/  @P0 SHF.R.U32.HI R3, RZ, R7, R4 ;  /* 0x00000007ff030219 */ /* 0x002fe20000011604 */
[----:B------:R-:W-:Y:S01]  /*ad00*/  IMAD.U32 R4, RZ, RZ, UR8 ;  /* 0x00000008ff047e24 */ /* 0x000fe2000f8e00ff */
[----:B------:R-:W-:Y:S02]  /*ad10*/  ULDC.64 UR8, c[0x0][0xad8] ;  /* 0x0002b60000087ab9 */ /* 0x000fe40000000a00 */
[--C-:B------:R-:W-:Y:S01]  /*ad20*/  SHF.R.S32.HI R6, RZ, 0x1f, R3.reuse ;  /* 0x0000001fff067819 */ /* 0x100fe20000011403 */
[----:B------:R-:W-:Y:S02]  /*ad30*/  IMAD.MOV R7, RZ, RZ, -R3 ;  /* 0x000000ffff077224 */ /* 0x000fe400078e0a03 */
[----:B------:R-:W-:-:S04]  /*ad40*/  IMAD.WIDE.U32 R4, R3, UR10, R4 ;  /* 0x0000000a03047c25 */ /* 0x000fc8000f8e0004 */
[----:B------:R-:W-:Y:S02]  /*ad50*/  IMAD R7, R11, R7, R8 ;  /* 0x000000070b077224 */ /* 0x000fe400078e0208 */
[----:B------:R-:W-:Y:S02]  /*ad60*/  IMAD R6, R6, UR10, RZ ;  /* 0x0000000a06067c24 */ /* 0x000fe4000f8e02ff */
[----:B------:R-:W-:Y:S02]  /*ad70*/  IMAD.U32 R8, RZ, RZ, UR41 ;  /* 0x00000029ff087e24 */ /* 0x000fe4000f8e00ff */
[----:B------:R-:W-:Y:S01]  /*ad80*/  IMAD R9, R3, UR11, R6 ;  /* 0x0000000b03097c24 */ /* 0x000fe2000f8e0206 */
[----:B------:R-:W-:Y:S01]  /*ad90*/  SHF.R.S32.HI R6, RZ, 0x1f, R7 ;  /* 0x0000001fff067819 */ /* 0x000fe20000011407 */
[----:B------:R-:W-:Y:S02]  /*ada0*/  IMAD R8, R8, 0x80, R13 ;  /* 0x0000008008087824 */ /* 0x000fe400078e020d */
[----:B------:R-:W-:-:S02]  /*adb0*/  IMAD.IADD R5, R5, 0x1, R9 ;  /* 0x0000000105057824 */ /* 0x000fc400078e0209 */
[----:B------:R-:W-:Y:S02]  /*adc0*/  IMAD R6, R6, UR8, RZ ;  /* 0x0000000806067c24 */ /* 0x000fe4000f8e02ff */
[----:B------:R-:W-:-:S04]  /*add0*/  IMAD.WIDE.U32 R4, R7, UR8, R4 ;  /* 0x0000000807047c25 */ /* 0x000fc8000f8e0004 */
[----:B------:R-:W-:Y:S01]  /*ade0*/  IMAD R9, R7, UR9, R6 ;  /* 0x0000000907097c24 */ /* 0x000fe2000f8e0206 */
[----:B------:R-:W-:Y:S01]  /*adf0*/  ULDC.64 UR8, c[0x0][0xa80] ;  /* 0x0002a00000087ab9 */ /* 0x000fe20000000a00 */
[----:B-----5:R-:W-:Y:S01]  /*ae00*/  IMAD R11, R0, R11, RZ ;  /* 0x0000000b000b7224 */ /* 0x020fe200078e02ff */
[----:B------:R-:W-:Y:S01]  /*ae10*/  LEA R6, P2, R4, UR8, 0x1 ;  /* 0x0000000804067c11 */ /* 0x000fe2000f8408ff */
[C---:B------:R-:W-:Y:S02]  /*ae20*/  VIADD R3, R8.reuse, 0x40 ;  /* 0x0000004008037836 */ /* 0x040fe40000000000 */
[----:B------:R-:W-:Y:S02]  /*ae30*/  IMAD.IADD R5, R5, 0x1, R9 ;  /* 0x0000000105057824 */ /* 0x000fe400078e0209 */
[----:B------:R-:W-:Y:S01]  /*ae40*/  VIADD R0, R8, 0x20 ;  /* 0x0000002008007836 */ /* 0x000fe20000000000 */
[----:B------:R-:W-:Y:S01]  /*ae50*/  ISETP.GE.AND P0, PT, R3, R11, PT ;  /* 0x0000000b0300720c */ /* 0x000fe20003f06270 */
[----:B------:R-:W-:Y:S01]  /*ae60*/  IMAD.SHL.U32 R7, R10, 0x8, RZ ;  /* 0x000000080a077824 */ /* 0x000fe200078e00ff */
[----:B------:R-:W-:-:S02]  /*ae70*/  LEA.HI.X R3, R4, UR9, R5, 0x1, P2 ;  /* 0x0000000904037c11 */ /* 0x000fc400090f0c05 */
[-C--:B------:R-:W-:Y:S01]  /*ae80*/  ISETP.GE.AND P2, PT, R8, R11.reuse, PT ;  /* 0x0000000b0800720c */ /* 0x080fe20003f46270 */
[C---:B------:R-:W-:Y:S01]  /*ae90*/  VIADD R9, R7.reuse, 0x40 ;  /* 0x0000004007097836 */ /* 0x040fe20000000000 */
[----:B------:R-:W-:Y:S01]  /*aea0*/  ISETP.GE.AND P1, PT, R0, R11, PT ;  /* 0x0000000b0000720c */ /* 0x000fe20003f26270 */
[C---:B------:R-:W-:Y:S01]  /*aeb0*/  VIADD R15, R7.reuse, 0x80 ;  /* 0x00000080070f7836 */ /* 0x040fe20000000000 */
[----:B------:R0:W1:Y:S01]  /*aec0*/  SHFL.IDX PT, R4, R6, RZ, 0x181f ;  /* 0x00181fff06047589 */ /* 0x00006200000e0000 */
[----:B------:R-:W-:Y:S01]  /*aed0*/  VIADD R13, R7, 0xc0 ;  /* 0x000000c0070d7836 */ /* 0x000fe20000000000 */
[----:B------:R-:W-:Y:S02]  /*aee0*/  SHF.R.S32.HI R12, RZ, 0x1f, R7 ;  /* 0x0000001fff0c7819 */ /* 0x000fe40000011407 */
[----:B------:R0:W2:Y:S01]  /*aef0*/  SHFL.IDX PT, R0, R3, RZ, 0x181f ;  /* 0x00181fff03007589 */ /* 0x0000a200000e0000 */
[----:B------:R-:W-:Y:S02]  /*af00*/  SHF.R.S32.HI R10, RZ, 0x1f, R9 ;  /* 0x0000001fff0a7819 */ /* 0x000fe40000011409 */
[----:B------:R-:W-:-:S02]  /*af10*/  SHF.R.S32.HI R14, RZ, 0x1f, R15 ;  /* 0x0000001fff0e7819 */ /* 0x000fc4000001140f */
        /* <DEDUP_REMOVED lines=10> */
[----:B------:R3:W-:Y:S01]  /*afc0*/  @!P5 ST.E.128 desc[UR50][R24.64], RZ ;  /* 0x000000ff1800d985 */ /* 0x0007e2000c101d32 */
[----:B------:R-:W-:Y:S02]  /*afd0*/  @!P4 LEA.HI.X R27, R9, R0, R10, 0x1, P6 ;  /* 0x00000000091bc211 */ /* 0x000fe400030f0c0a */
[----:B------:R-:W-:-:S03]  /*afe0*/  @!P3 LEA R28, P6, R15, R4, 0x1 ;  /* 0x000000040f1cb211 */ /* 0x000fc600078c08ff */
[----:B------:R3:W-:Y:S01]  /*aff0*/  @!P4 ST.E.128 desc[UR50][R26.64], RZ ;  /* 0x000000ff1a00c985 */ /* 0x0007e2000c101d32 */
[----:B------:R-:W-:Y:S02]  /*b000*/  @!P3 LEA.HI.X R29, R15, R0, R14, 0x1, P6 ;  /* 0x000000000f1db211 */ /* 0x000fe400030f0c0e */
[----:B------:R-:W-:-:S03]  /*b010*/  @!P2 LEA R4, P6, R13, R4, 0x1 ;  /* 0x000000040d04a211 */ /* 0x000fc600078c08ff */
[----:B------:R3:W-:Y:S01]  /*b020*/  @!P3 ST.E.128 desc[UR50][R28.64], RZ ;  /* 0x000000ff1c00b985 */ /* 0x0007e2000c101d32 */
[----:B------:R-:W-:-:S05]  /*b030*/  @!P2 LEA.HI.X R5, R13, R0, R20, 0x1, P6 ;  /* 0x000000000d05a211 */ /* 0x000fca00030f0c14 */
[----:B------:R3:W-:Y:S04]  /*b040*/  @!P2 ST.E.128 desc[UR50][R4.64], RZ ;  /* 0x000000ff0400a985 */ /* 0x0007e8000c101d32 */
.L_x_9457:
[----:B------:R-:W-:Y:S05]  /*b050*/  BSYNC B1 ;  /* 0x0000000000017941 */ /* 0x000fea0003800000 */
.L_x_9456:
[----:B--2---:R2:W4:Y:S01]  /*b060*/  SHFL.IDX PT, R0, R3, 0x1, 0x181f ;  /* 0x00381f0003007f89 */ /* 0x00452200000e0000 */
[----:B------:R-:W-:Y:S03]  /*b070*/  BSSY B1, `(.L_x_9458) ;  /* 0x0000014000017945 */ /* 0x000fe60003800000 */
[----:B-1-3--:R2:W1:Y:S01]  /*b080*/  SHFL.IDX PT, R4, R6, 0x1, 0x181f ;  /* 0x00381f0006047f89 */ /* 0x00a46200000e0000 */
[----:B------:R-:W-:Y:S05]  /*b090*/  @P1 BRA `(.L_x_9459) ;  /* 0x0000000000441947 */ /* 0x000fea0003800000 */
[----:B------:R-:W-:Y:S02]  /*b0a0*/  ULDC UR4, c[0x0][0xac8] ;  /* 0x0002b20000047ab9 */ /* 0x000fe40000000800 */
[----:B------:R-:W-:Y:S02]  /*b0b0*/  ISETP.GE.AND P4, PT, R7, UR4, PT ;  /* 0x0000000407007c0c */ /* 0x000fe4000bf86270 */
[----:B------:R-:W-:Y:S02]  /*b0c0*/  ISETP.GE.AND P3, PT, R9, UR4, PT ;  /* 0x0000000409007c0c */ /* 0x000fe4000bf66270 */
[----:B------:R-:W-:Y:S02]  /*b0d0*/  ISETP.GE.AND P2, PT, R15, UR4, PT ;  /* 0x000000040f007c0c */ /* 0x000fe4000bf46270 */
[----:B------:R-:W-:-:S07]  /*b0e0*/  ISETP.GE.AND P1, PT, R13, UR4, PT ;  /* 0x000000040d007c0c */ /* 0x000fce000bf26270 */
[-C--:B-1----:R-:W-:Y:S02]  /*b0f0*/  @!P4 LEA R24, P6, R7, R4.reuse, 0x1 ;  /* 0x000000040718c211 */ /* 0x082fe400078c08ff */
[----:B------:R-:W-:Y:S02]  /*b100*/  @!P3 LEA R26, P5, R9, R4, 0x1 ;  /* 0x00000004091ab211 */ /* 0x000fe400078a08ff */
[----:B----4-:R-:W-:Y:S02]  /*b110*/  @!P4 LEA.HI.X R25, R7, R0, R12, 0x1, P6 ;  /* 0x000000000719c211 */ /* 0x010fe400030f0c0c */
[----:B------:R-:W-:Y:S02]  /*b120*/  @!P2 LEA R28, P6, R15, R4, 0x1 ;  /* 0x000000040f1ca211 */ /* 0x000fe400078c08ff */
[----:B------:R-:W-:Y:S01]  /*b130*/  @!P3 LEA.HI.X R27, R9, R0, R10, 0x1, P5 ;  /* 0x00000000091bb211 */ /* 0x000fe200028f0c0a */
[----:B------:R3:W-:Y:S01]  /*b140*/  @!P4 ST.E.128 desc[UR50][R24.64], RZ ;  /* 0x000000ff1800c985 */ /* 0x0007e2000c101d32 */
[----:B------:R-:W-:-:S02]  /*b150*/  @!P1 LEA R4, P5, R13, R4, 0x1 ;  /* 0x000000040d049211 */ /* 0x000fc400078a08ff */
[-C--:B------:R-:W-:Y:S01]  /*b160*/  @!P2 LEA.HI.X R29, R15, R0.reuse, R14, 0x1, P6 ;  /* 0x000000000f1da211 */ /* 0x080fe200030f0c0e */
[----:B------:R3:W-:Y:S01]  /*b170*/  @!P3 ST.E.128 desc[UR50][R26.64], RZ ;  /* 0x000000ff1a00b985 */ /* 0x0007e2000c101d32 */
[----:B------:R-:W-:-:S03]  /*b180*/  @!P1 LEA.HI.X R5, R13, R0, R20, 0x1, P5 ;  /* 0x000000000d059211 */ /* 0x000fc600028f0c14 */
[----:B------:R3:W-:Y:S04]  /*b190*/  @!P2 ST.E.128 desc[UR50][R28.64], RZ ;  /* 0x000000ff1c00a985 */ /* 0x0007e8000c101d32 */
[----:B------:R3:W-:Y:S02]  /*b1a0*/  @!P1 ST.E.128 desc[UR50][R4.64], RZ ;  /* 0x000000ff04009985 */ /* 0x0007e4000c101d32 */
.L_x_9459:
[----:B------:R-:W-:Y:S05]  /*b1b0*/  BSYNC B1 ;  /* 0x0000000000017941 */ /* 0x000fea0003800000 */
.L_x_9458:
[----:B----4-:R4:W0:Y:S01]  /*b1c0*/  SHFL.IDX PT, R0, R3, 0x2, 0x181f ;  /* 0x00581f0003007f89 */ /* 0x01082200000e0000 */
        /* <DEDUP_REMOVED lines=9> */
[-C--:B------:R-:W-:Y:S02]  /*b260*/  @!P2 LEA R26, P5, R9, R4.reuse, 0x1 ;  /* 0x00000004091aa211 */ /* 0x080fe400078a08ff */
[----:B------:R-:W-:Y:S02]  /*b270*/  @!P1 LEA R28, P4, R15, R4, 0x1 ;  /* 0x000000040f1c9211 */ /* 0x000fe400078808ff */
[----:B0-----:R-:W-:Y:S02]  /*b280*/  @!P3 LEA.HI.X R25, R7, R0, R12, 0x1, P6 ;  /* 0x000000000719b211 */ /* 0x001fe400030f0c0c */
[----:B------:R-:W-:Y:S02]  /*b290*/  @!P0 LEA R4, P6, R13, R4, 0x1 ;  /* 0x000000040d048211 */ /* 0x000fe400078c08ff */
[-C--:B------:R-:W-:Y:S01]  /*b2a0*/  @!P2 LEA.HI.X R27, R9, R0.reuse, R10, 0x1, P5 ;  /* 0x00000000091ba211 */ /* 0x080fe200028f0c0a */
[----:B------:R3:W-:Y:S01]  /*b2b0*/  @!P3 ST.E.128 desc[UR50][R24.64], RZ ;  /* 0x000000ff1800b985 */ /* 0x0007e2000c101d32 */
[----:B------:R-:W-:-:S02]  /*b2c0*/  @!P1 LEA.HI.X R29, R15, R0, R14, 0x1, P4 ;  /* 0x000000000f1d9211 */ /* 0x000fc400020f0c0e */
[----:B------:R-:W-:Y:S01]  /*b2d0*/  @!P0 LEA.HI.X R5, R13, R0, R20, 0x1, P6 ;  /* 0x000000000d058211 */ /* 0x000fe200030f0c14 */
[----:B------:R3:W-:Y:S04]  /*b2e0*/  @!P2 ST.E.128 desc[UR50][R26.64], RZ ;  /* 0x000000ff1a00a985 */ /* 0x0007e8000c101d32 */
[----:B------:R3:W-:Y:S04]  /*b2f0*/  @!P1 ST.E.128 desc[UR50][R28.64], RZ ;  /* 0x000000ff1c009985 */ /* 0x0007e8000c101d32 */
[----:B------:R3:W-:Y:S02]  /*b300*/  @!P0 ST.E.128 desc[UR50][R4.64], RZ ;  /* 0x000000ff04008985 */ /* 0x0007e4000c101d32 */
.L_x_9461:
[----:B------:R-:W-:Y:S05]  /*b310*/  BSYNC B1 ;  /* 0x0000000000017941 */ /* 0x000fea0003800000 */
.L_x_9460:
[----:B0-----:R-:W-:Y:S01]  /*b320*/  VIADD R0, R8, 0x60 ;  /* 0x0000006008007836 */ /* 0x001fe20000000000 */
[----:B--2-4-:R-:W0:Y:S04]  /*b330*/  SHFL.IDX PT, R3, R3, 0x3, 0x181f ;  /* 0x00781f0003037f89 */ /* 0x014e2800000e0000 */
[----:B------:R-:W-:Y:S01]  /*b340*/  ISETP.GE.AND P0, PT, R0, R11, PT ;  /* 0x0000000b0000720c */ /* 0x000fe20003f06270 */
[----:B-1-3--:R1:W2:-:S12]  /*b350*/  SHFL.IDX PT, R4, R6, 0x3, 0x181f ;  /* 0x00781f0006047f89 */ /* 0x00a29800000e0000 */
[----:B-1----:R-:W-:Y:S05]  /*b360*/  @P0 BRA `(.L_x_9450) ;  /* 0x0000000000440947 */ /* 0x002fea0003800000 */
[----:B------:R-:W-:Y:S02]  /*b370*/  ULDC UR4, c[0x0][0xac8] ;  /* 0x0002b20000047ab9 */ /* 0x000fe40000000800 */
[----:B------:R-:W-:Y:S02]  /*b380*/  ISETP.GE.AND P3, PT, R7, UR4, PT ;  /* 0x0000000407007c0c */ /* 0x000fe4000bf66270 */
[----:B------:R-:W-:Y:S02]  /*b390*/  ISETP.GE.AND P2, PT, R9, UR4, PT ;  /* 0x0000000409007c0c */ /* 0x000fe4000bf46270 */
[----:B------:R-:W-:Y:S02]  /*b3a0*/  ISETP.GE.AND P1, PT, R15, UR4, PT ;  /* 0x000000040f007c0c */ /* 0x000fe4000bf26270 */
[----:B------:R-:W-:-:S07]  /*b3b0*/  ISETP.GE.AND P0, PT, R13, UR4, PT ;  /* 0x000000040d007c0c */ /* 0x000fce000bf06270 */
[----:B--2---:R-:W-:-:S04]  /*b3c0*/  @!P3 LEA R6, P4, R7, R4, 0x1 ;  /* 0x000000040706b211 */ /* 0x004fc800078808ff */
[-C--:B0-----:R-:W-:Y:S02]  /*b3d0*/  @!P3 LEA.HI.X R7, R7, R3.reuse, R12, 0x1, P4 ;  /* 0x000000030707b211 */ /* 0x081fe400020f0c0c */
[-C--:B------:R-:W-:Y:S02]  /*b3e0*/  @!P2 LEA R8, P4, R9, R4.reuse, 0x1 ;  /* 0x000000040908a211 */ /* 0x080fe400078808ff */
[-C--:B------:R-:W-:Y:S01]  /*b3f0*/  @!P1 LEA R24, P5, R15, R4.reuse, 0x1 ;  /* 0x000000040f189211 */ /* 0x080fe200078a08ff */
[----:B------:R0:W-:Y:S01]  /*b400*/  @!P3 ST.E.128 desc[UR50][R6.64], RZ ;  /* 0x000000ff0600b985 */ /* 0x0001e2000c101d32 */
[----:B------:R-:W-:Y:S02]  /*b410*/  @!P0 LEA R4, P6, R13, R4, 0x1 ;  /* 0x000000040d048211 */ /* 0x000fe400078c08ff */
[-C--:B------:R-:W-:Y:S02]  /*b420*/  @!P2 LEA.HI.X R9, R9, R3.reuse, R10, 0x1, P4 ;  /* 0x000000030909a211 */ /* 0x080fe400020f0c0a */
[----:B------:R-:W-:-:S02]  /*b430*/  @!P1 LEA.HI.X R25, R15, R3, R14, 0x1, P5 ;  /* 0x000000030f199211 */ /* 0x000fc400028f0c0e */
[----:B------:R-:W-:Y:S01]  /*b440*/  @!P0 LEA.HI.X R5, R13, R3, R20, 0x1, P6 ;  /* 0x000000030d058211 */ /* 0x000fe200030f0c14 */
[----:B------:R0:W-:Y:S04]  /*b450*/  @!P2 ST.E.128 desc[UR50][R8.64], RZ ;  /* 0x000000ff0800a985 */ /* 0x0001e8000c101d32 */
[----:B------:R0:W-:Y:S04]  /*b460*/  @!P1 ST.E.128 desc[UR50][R24.64], RZ ;  /* 0x000000ff18009985 */ /* 0x0001e8000c101d32 */
[----:B------:R0:W-:Y:S02]  /*b470*/  @!P0 ST.E.128 desc[UR50][R4.64], RZ ;  /* 0x000000ff04008985 */ /* 0x0001e4000c101d32 */
.L_x_9450:
[----:B------:R-:W-:Y:S05]  /*b480*/  BSYNC B0 ;  /* 0x0000000000007941 */ /* 0x000fea0003800000 */
.L_x_9440:
[----:B------:R-:W-:Y:S02]  /*b490*/  ULDC UR4, c[0x0][0xc3c] ;  /* 0x00030f0000047ab9 */ /* 0x000fe40000000800 */
[----:B------:R-:W-:-:S06]  /*b4a0*/  UISETP.GE.AND UP0, UPT, UR7, UR4, UPT ;  /* 0x000000040700728c */ /* 0x000fcc000bf06270 */
[----:B------:R-:W-:-:S13]  /*b4b0*/  PLOP3.LUT P0, PT, PT, PT, UP0, 0x80, 0x0 ;  /* 0x000000000000781c */ /* 0x000fda0003f0f008 */
[----:B------:R-:W-:Y:S05]  /*b4c0*/  @!P0 BRA `(.L_x_9462) ;  /* 0xffffff5800dc8947 */ /* 0x000fea000383ffff */
[----:B------:R-:W-:Y:S05]  /*b4d0*/  EXIT ;  /* 0x000000000000794d */ /* 0x000fea0003800000 */
.L_x_9411:
        /* <DEDUP_REMOVED lines=16> */
.L_x_9463:
        /* <DEDUP_REMOVED lines=43> */
.L_x_9467:
        /* <DEDUP_REMOVED lines=35> */
.L_x_9465:
        /* <DEDUP_REMOVED lines=18> */
.L_x_9468:
        /* <DEDUP_REMOVED lines=57> */
.L_x_9466:
[----:B------:R-:W-:Y:S01]  /*bf70*/  ULDC UR4, c[0x0][0xc3c] ;  /* 0x00030f0000047ab9 */ /* 0x000fe20000000800 */
[----:B------:R-:W-:Y:S02]  /*bf80*/  IMAD.MOV.U32 R17, RZ, RZ, RZ ;  /* 0x000000ffff117224 */ /* 0x000fe400078e00ff */
[----:B------:R-:W-:Y:S02]  /*bf90*/  IMAD.U32 R16, RZ, RZ, UR6 ;  /* 0x00000006ff107e24 */ /* 0x000fe4000f8e00ff */
[----:B------:R-:W-:Y:S02]  /*bfa0*/  IMAD.MOV.U32 R18, RZ, RZ, RZ ;  /* 0x000000ffff127224 */ /* 0x000fe400078e00ff */
[----:B------:R-:W-:-:S07]  /*bfb0*/  IMAD.U32 R19, RZ, RZ, UR4 ;  /* 0x00000004ff137e24 */ /* 0x000fce000f8e00ff */
.L_x_9469:
[----:B------:R-:W-:-:S13]  /*bfc0*/  ISETP.NE.AND P0, PT, R7, RZ, PT ;  /* 0x000000ff0700720c */ /* 0x000fda0003f05270 */
[----:B------:R-:W0:Y:S01]  /*bfd0*/  @!P0 S2R R3, SR_CgaCtaId ;  /* 0x0000000000038919 */ /* 0x000e220000008800 */
[----:B------:R-:W-:-:S04]  /*bfe0*/  @!P0 MOV R2, 0x400 ;  /* 0x0000040000028802 */ /* 0x000fc80000000f00 */
[----:B0-----:R-:W-:-:S05]  /*bff0*/  @!P0 LEA R2, R3, R2, 0x18 ;  /* 0x0000000203028211 */ /* 0x001fca00078ec0ff */
[----:B------:R1:W-:Y:S01]  /*c000*/  @!P0 STS.128 [R2+0x228d0], R16 ;  /* 0x0228d01002008388 */ /* 0x0003e20000000c00 */
[----:B------:R-:W-:Y:S06]  /*c010*/  BAR.ARV 0x5, 0x180 ;  /* 0x0146000000007b1d */ /* 0x000fec0000002000 */
.L_x_9464:
        /* <DEDUP_REMOVED lines=25> */
[----:B------:R-:W-:Y:S01]  /*c1b0*/  LOP3.LUT R0, R4, 0xc0, RZ, 0xfc, !PT ;  /* 0x000000c004007812 */ /* 0x000fe200078efcff */
[----:B0-----:R-:W-:-:S06]  /*c1c0*/  ULEA UR4, UR5, UR4, 0x18 ;  /* 0x0000000405047291 */ /* 0x001fcc000f8ec03f */
[----:B------:R-:W-:-:S04]  /*c1d0*/  IMAD.U32 R22, RZ, RZ, UR4 ;  /* 0x00000004ff167e24 */ /* 0x000fc8000f8e00ff */
[----:B--2---:R-:W-:-:S07]  /*c1e0*/  IMAD R36, R28, 0x2, R22 ;  /* 0x000000021c247824 */ /* 0x004fce00078e0216 */
.L_x_9531:
[----:B0-----:R-:W0:Y:S02]  /*c1f0*/  LDC.64 R2, c[0x0][0xc88] ;  /* 0x00032200ff027b82 */ /* 0x001e240000000a00 */
[----:B0-----:R-:W-:-:S05]  /*c200*/  IMAD.WIDE R2, R19, 0x4, R2 ;  /* 0x0000000413027825 */ /* 0x001fca00078e0202 */
        /* <DEDUP_REMOVED lines=12> */
[----:B------:R0:W-:Y:S01]  /*c2d0*/  STL [R1], R0 ;  /* 0x0000000001007387 */ /* 0x0001e20000100800 */
        /* <DEDUP_REMOVED lines=33> */
.L_x_9471:
        /* <DEDUP_REMOVED lines=9> */
.L_x_9472:
        /* <DEDUP_REMOVED lines=9> */
.L_x_9473:
[----:B-----5:R-:W-:Y:S01]  /*c610*/  IMAD.IADD R32, R7, 0x1, -R30 ;  /* 0x0000000107207824 */ /* 0x020fe200078e0a1e */
[----:B012---:R-:W-:Y:S01]  /*c620*/  LOP3.LUT R0, R18, 0xff000000, RZ, 0xc0, !PT ;  /* 0xff00000012007812 */ /* 0x007fe200078ec0ff */
[----:B------:R-:W-:Y:S02]  /*c630*/  BSSY B0, `(.L_x_9474) ;  /* 0x0000028000007945 */ /* 0x000fe40003800000 */
[C---:B------:R-:W-:Y:S01]  /*c640*/  VIADD R2, R32.reuse, 0x5f ;  /* 0x0000005f20027836 */ /* 0x040fe20000000000 */
[----:B------:R-:W-:Y:S02]  /*c650*/  ISETP.GE.AND P0, PT, R32, 0x1, PT ;  /* 0x000000012000780c */ /* 0x000fe40003f06270 */
[----:B------:R-:W-:Y:S01]  /*c660*/  SHF.R.U32.HI R3, RZ, 0x8, R0 ;  /* 0x00000008ff037819 */ /* 0x000fe20000011600 */
[----:B------:R-:W-:Y:S01]  /*c670*/  IMAD.HI R2, R2, 0x2aaaaaab, RZ ;  /* 0x2aaaaaab02027827 */ /* 0x000fe200078e02ff */
[----:B------:R-:W-:-:S04]  /*c680*/  LOP3.LUT R0, R18, 0xff0000, RZ, 0xc0, !PT ;  /* 0x00ff000012007812 */ /* 0x000fc800078ec0ff */
[----:B------:R-:W-:Y:S02]  /*c690*/  LEA.HI R5, R0, R3, RZ, 0x10 ;  /* 0x0000000300057211 */ /* 0x000fe400078f80ff */
[----:B------:R-:W-:Y:S02]  /*c6a0*/  SHF.R.U32.HI R3, RZ, 0x1f, R2 ;  /* 0x0000001fff037819 */ /* 0x000fe40000011602 */
[----:B------:R-:W-:Y:S02]  /*c6b0*/  LOP3.LUT R29, R5, 0xff, RZ, 0xc0, !PT ;  /* 0x000000ff051d7812 */ /* 0x000fe400078ec0ff */
[----:B------:R-:W-:Y:S01]  /*c6c0*/  LEA.HI.SX32 R0, R2, R3, 0x1c ;  /* 0x0000000302007211 */ /* 0x000fe200078fe2ff */
[----:B------:R-:W-:Y:S01]  /*c6d0*/  IMAD.MOV.U32 R2, RZ, RZ, RZ ;  /* 0x000000ffff027224 */ /* 0x000fe200078e00ff */
        /* <DEDUP_REMOVED lines=29> */
.L_x_9475:
[----:B------:R-:W-:Y:S05]  /*c8b0*/  BSYNC B0 ;  /* 0x0000000000007941 */ /* 0x000fea0003800000 */
.L_x_9474:
        /* <DEDUP_REMOVED lines=23> */
.L_x_9477:
        /* <DEDUP_REMOVED lines=20> */
.L_x_9480:
[----:B------:R-:W-:Y:S05]  /*cb70*/  BSYNC B6 ;  /* 0x0000000000067941 */ /* 0x000fea0003800000 */
.L_x_9479:
        /* <DEDUP_REMOVED lines=20> */
.L_x_9483:
        /* <DEDUP_REMOVED lines=15> */
.L_x_9482:
[----:B------:R-:W-:Y:S05]  /*cdb0*/  BSYNC B6 ;  /* 0x0000000000067941 */ /* 0x000fea0003800000 */
.L_x_9481:
[----:B------:R-:W-:Y:S01]  /*cdc0*/  ULDC.64 UR4, c[0x0][0x9f8] ;  /* 0x00027e0000047ab9 */ /* 0x000fe20000000a00 */
[----:B------:R-:W0:Y:S01]  /*cdd0*/  S2R R20, SR_TID.X ;  /* 0x0000000000147919 */ /* 0x000e220000002100 */
[----:B------:R-:W-:Y:S01]  /*cde0*/  ISETP.NE.U32.AND P0, PT, RZ, UR4, PT ;  /* 0x00000004ff007c0c */ /* 0x000fe2000bf05070 */
[----:B------:R-:W1:Y:S03]  /*cdf0*/  LDC R8, c[0x0][0x430] ;  /* 0x00010c00ff087b82 */ /* 0x000e660000000800 */
[----:B------:R-:W-:-:S13]  /*ce00*/  ISETP.NE.AND.EX P0, PT, RZ, UR5, PT, P0 ;  /* 0x00000005ff007c0c */ /* 0x000fda000bf05300 */
[----:B------:R-:W-:Y:S01]  /*ce10*/  @P0 IADD3 R2, P1, R31, UR4, RZ ;  /* 0x000000041f020c10 */ /* 0x000fe2000ff3e0ff */
[----:B------:R-:W-:Y:S01]  /*ce20*/  VIADD R0, R35, 0xffffffff ;  /* 0xffffffff23007836 */ /* 0x000fe20000000000 */
[----:B------:R-:W-:Y:S02]  /*ce30*/  ULDC UR4, c[0x0][0x320] ;  /* 0x0000c80000047ab9 */ /* 0x000fe40000000800 */
[----:B------:R-:W-:-:S05]  /*ce40*/  @P0 IADD3.X R3, R33, UR5, RZ, P1, !PT ;  /* 0x0000000521030c10 */ /* 0x000fca0008ffe4ff */
[----:B------:R2:W3:Y:S01]  /*ce50*/  @P0 LDG.E R27, desc[UR50][R2.64] ;  /* 0x00000032021b0981 */ /* 0x0004e2000c1e1900 */
[----:B0-----:R-:W-:-:S04]  /*ce60*/  LOP3.LUT R20, R20, 0x7f, RZ, 0xc0, !PT ;  /* 0x0000007f14147812 */ /* 0x001fc800078ec0ff */
[----:B------:R-:W-:Y:S02]  /*ce70*/  SHF.R.U32.HI R21, RZ, 0x3, R20 ;  /* 0x00000003ff157819 */ /* 0x000fe40000011614 */
[----:B------:R-:W0:Y:S01]  /*ce80*/  S2R R20, SR_TID.X ;  /* 0x0000000000147919 */ /* 0x000e220000002100 */
[----:B-1----:R-:W-:-:S13]  /*ce90*/  ISETP.NE.AND P2, PT, R8, 0x1, PT ;  /* 0x000000010800780c */ /* 0x002fda0003f45270 */
[----:B------:R-:W2:Y:S08]  /*cea0*/  @P2 LDC R6, c[0x0][0x434] ;  /* 0x00010d00ff062b82 */ /* 0x000eb00000000800 */
[----:B------:R-:W1:Y:S01]  /*ceb0*/  @P2 LDC R7, c[0x0][0x438] ;  /* 0x00010e00ff072b82 */ /* 0x000e620000000800 */
[----:B0-----:R-:W-:-:S05]  /*cec0*/  IMAD.SHL.U32 R20, R20, 0x10, RZ ;  /* 0x0000001014147824 */ /* 0x001fca00078e00ff */
[----:B------:R-:W-:-:S05]  /*ced0*/  LOP3.LUT R20, R21, 0x70, R20, 0xf8, !PT ;  /* 0x0000007015147812 */ /* 0x000fca00078ef814 */
[----:B------:R-:W-:-:S05]  /*cee0*/  IMAD R35, R0, 0x60, R20 ;  /* 0x0000006000237824 */ /* 0x000fca00078e0214 */
[----:B------:R-:W-:-:S04]  /*cef0*/  ISETP.GE.AND P0, PT, R35, R32, PT ;  /* 0x000000202300720c */ /* 0x000fc80003f06270 */
[----:B------:R-:W-:Y:S01]  /*cf00*/  ISETP.GT.U32.OR P0, PT, R20, 0x5f, P0 ;  /* 0x0000005f1400780c */ /* 0x000fe20000704470 */
[----:B------:R-:W0:Y:S01]  /*cf10*/  S2R R21, SR_TID.X ;  /* 0x0000000000157919 */ /* 0x000e220000002100 */
[----:B------:R-:W-:-:S11]  /*cf20*/  IMAD.IADD R35, R35, 0x1, R30 ;  /* 0x0000000123237824 */ /* 0x000fd600078e021e */
[----:B------:R-:W4:Y:S01]  /*cf30*/  @!P0 LDC.64 R4, c[0x0][0x428] ;  /* 0x00010a00ff048b82 */ /* 0x000f220000000a00 */
[----:B--2---:R-:W-:-:S04]  /*cf40*/  @P2 IMAD.HI.U32 R2, R35, R6, RZ ;  /* 0x0000000623022227 */ /* 0x004fc800078e00ff */
[----:B------:R-:W-:Y:S01]  /*cf50*/  IMAD.MOV.U32 R6, RZ, RZ, R35 ;  /* 0x000000ffff067224 */ /* 0x000fe200078e0023 */
[----:B-1----:R-:W-:-:S04]  /*cf60*/  @P2 SHF.R.U32.HI R6, RZ, R7, R2 ;  /* 0x00000007ff062219 */ /* 0x002fc80000011602 */
[--C-:B------:R-:W-:Y:S01]  /*cf70*/  @!P0 SHF.R.S32.HI R3, RZ, 0x1f, R6.reuse ;  /* 0x0000001fff038819 */ /* 0x100fe20000011406 */
[----:B------:R-:W-:Y:S02]  /*cf80*/  @!P0 IMAD.MOV.U32 R2, RZ, RZ, R6 ;  /* 0x000000ffff028224 */ /* 0x000fe400078e0006 */
[----:B0-----:R-:W-:-:S05]  /*cf90*/  IMAD.SHL.U32 R21, R21, 0x8, RZ ;  /* 0x0000000815157824 */ /* 0x001fca00078e00ff */
[----:B------:R-:W-:-:S04]  /*cfa0*/  LOP3.LUT R21, R21, 0x38, RZ, 0xc0, !PT ;  /* 0x0000003815157812 */ /* 0x000fc800078ec0ff */
[----:B------:R-:W-:Y:S02]  /*cfb0*/  LOP3.LUT R10, R21, 0x40, RZ, 0xfc, !PT ;  /* 0x00000040150a7812 */ /* 0x000fe400078efcff */
[----:B------:R-:W-:Y:S02]  /*cfc0*/  LOP3.LUT R23, R23, 0xffffff7f, RZ, 0xc0, !PT ;  /* 0xffffff7f17177812 */ /* 0x000fe400078ec0ff */
[----:B------:R-:W-:Y:S02]  /*cfd0*/  ISETP.GE.AND P3, PT, R10, UR4, PT ;  /* 0x000000040a007c0c */ /* 0x000fe4000bf66270 */
[----:B------:R-:W-:Y:S02]  /*cfe0*/  @P2 LOP3.LUT R23, R23, 0x80, RZ, 0xfc, !PT ;  /* 0x0000008017172812 */ /* 0x000fe400078efcff */
[----:B------:R-:W-:Y:S02]  /*cff0*/  LOP3.LUT R9, R21, 0x80, RZ, 0xfc, !PT ;  /* 0x0000008015097812 */ /* 0x000fe400078efcff */
[----:B------:R-:W-:Y:S01]  /*d000*/  LOP3.LUT R23, R23, 0xfffffff7, RZ, 0xc0, !PT ;  /* 0xfffffff717177812 */ /* 0x000fe200078ec0ff */
[----:B------:R-:W-:Y:S01]  /*d010*/  IMAD.MOV.U32 R34, RZ, RZ, RZ ;  /* 0x000000ffff227224 */ /* 0x000fe200078e00ff */
[----:B------:R-:W-:-:S05]  /*d020*/  ISETP.GE.AND P2, PT, R21, UR4, PT ;  /* 0x0000000415007c0c */ /* 0x000fca000bf46270 */
[----:B------:R-:W-:-:S04]  /*d030*/  @P3 LOP3.LUT R23, R23, 0x8, RZ, 0xfc, !PT ;  /* 0x0000000817173812 */ /* 0x000fc800078efcff */
[----:B------:R-:W-:-:S04]  /*d040*/  LOP3.LUT R23, R23, 0xffffffef, RZ, 0xc0, !PT ;  /* 0xffffffef17177812 */ /* 0x000fc800078ec0ff */
[----:B------:R-:W-:Y:S01]  /*d050*/  LOP3.LUT R23, R23, 0xfffffffb, RZ, 0xc0, !PT ;  /* 0xfffffffb17177812 */ /* 0x000fe200078ec0ff */
[----:B------:R-:W-:Y:S01]  /*d060*/  UMOV UR5, 0xffffffff ;  /* 0xffffffff00057882 */ /* 0x000fe20000000000 */
[----:B------:R-:W-:Y:S02]  /*d070*/  LOP3.LUT R18, R18, 0xffff, RZ, 0xc0, !PT ;  /* 0x0000ffff12127812 */ /* 0x000fe400078ec0ff */
[----:B---3--:R-:W-:Y:S01]  /*d080*/  SHF.R.S32.HI R31, RZ, 0x1f, R27 ;  /* 0x0000001fff1f7819 */ /* 0x008fe2000001141b */
[----:B----4-:R-:W-:-:S04]  /*d090*/  @!P0 IMAD.WIDE.U32 R2, R27, R4, R2 ;  /* 0x000000041b028225 */ /* 0x010fc800078e0002 */
[----:B------:R-:W-:-:S04]  /*d0a0*/  @!P0 IMAD R7, R31, R4, RZ ;  /* 0x000000041f078224 */ /* 0x000fc800078e02ff */
[----:B------:R-:W-:Y:S02]  /*d0b0*/  @!P0 IMAD R7, R27, R5, R7 ;  /* 0x000000051b078224 */ /* 0x000fe400078e0207 */
[----:B------:R-:W0:Y:S02]  /*d0c0*/  @!P0 LDC.64 R4, c[0x0][0x418] ;  /* 0x00010600ff048b82 */ /* 0x000e240000000a00 */
[----:B------:R-:W-:Y:S01]  /*d0d0*/  @!P0 IMAD.IADD R7, R3, 0x1, R7 ;  /* 0x0000000103078824 */ /* 0x000fe200078e0207 */
[----:B0-----:R-:W-:-:S04]  /*d0e0*/  @!P0 LEA R4, P1, R2, R4, 0x2 ;  /* 0x0000000402048211 */ /* 0x001fc800078210ff */
[----:B------:R-:W-:Y:S02]  /*d0f0*/  @!P0 LEA.HI.X R5, R2, R5, R7, 0x2, P1 ;  /* 0x0000000502058211 */ /* 0x000fe400008f1407 */
[----:B------:R-:W-:Y:S01]  /*d100*/  ISETP.GE.AND P1, PT, R9, UR4, PT ;  /* 0x0000000409007c0c */ /* 0x000fe2000bf26270 */
[----:B------:R-:W-:Y:S02]  /*d110*/  IMAD.MOV R2, RZ, RZ, -R6 ;  /* 0x000000ffff027224 */ /* 0x000fe400078e0a06 */
[----:B------:R0:W5:Y:S02]  /*d120*/  @!P0 LDG.E R34, desc[UR50][R4.64] ;  /* 0x0000003204228981 */ /* 0x000164000c1e1900 */
[----:B------:R-:W-:Y:S01]  /*d130*/  IMAD R35, R8, R2, R35 ;  /* 0x0000000208237224 */ /* 0x000fe200078e0223 */
[----:B------:R-:W-:-:S04]  /*d140*/  LOP3.LUT R8, R21, 0xc0, RZ, 0xfc, !PT ;  /* 0x000000c015087812 */ /* 0x000fc800078efcff */
[----:B------:R-:W-:-:S03]  /*d150*/  ISETP.GE.AND P0, PT, R8, UR4, PT ;  /* 0x0000000408007c0c */ /* 0x000fc6000bf06270 */
[----:B------:R-:W-:-:S04]  /*d160*/  @P1 LOP3.LUT R23, R23, 0x4, RZ, 0xfc, !PT ;  /* 0x0000000417171812 */ /* 0x000fc800078efcff */
[----:B------:R-:W-:-:S04]  /*d170*/  @P2 LOP3.LUT R23, R23, 0x10, RZ, 0xfc, !PT ;  /* 0x0000001017172812 */ /* 0x000fc800078efcff */
[----:B------:R-:W-:Y:S01]  /*d180*/  LOP3.LUT R23, R23, 0xfffffffd, RZ, 0xc0, !PT ;  /* 0xfffffffd17177812 */ /* 0x000fe200078ec0ff */
[----:B------:R-:W-:-:S03]  /*d190*/  IMAD.U32 R2, RZ, RZ, UR36 ;  /* 0x00000024ff027e24 */ /* 0x000fc6000f8e00ff */
[----:B------:R-:W-:Y:S01]  /*d1a0*/  @P0 LOP3.LUT R23, R23, 0x2, RZ, 0xfc, !PT ;  /* 0x0000000217170812 */ /* 0x000fe200078efcff */
[----:B0-----:R-:W-:Y:S06]  /*d1b0*/  BRA.DIV UR5, `(.L_x_9484) ;  /* 0x0000003e055c7947 */ /* 0x001fec000b800000 */
.L_x_9548:
[----:B------:R-:W-:Y:S02]  /*d1c0*/  ISETP.NE.AND P0, PT, R2, 0x3, PT ;  /* 0x000000030200780c */ /* 0x000fe40003f05270 */
[----:B------:R-:W-:Y:S02]  /*d1d0*/  ISETP.GT.U32.AND P1, PT, R20, 0x5f, PT ;  /* 0x0000005f1400780c */ /* 0x000fe40003f24070 */
[----:B------:R-:W-:Y:S02]  /*d1e0*/  LOP3.LUT R23, R23, 0xffffffbf, RZ, 0xc0, !PT ;  /* 0xffffffbf17177812 */ /* 0x000fe400078ec0ff */
[----:B------:R-:W-:-:S07]  /*d1f0*/  SEL R6, RZ, 0x1, P2 ;  /* 0x00000001ff067807 */ /* 0x000fce0001000000 */
[----:B------:R-:W-:-:S04]  /*d200*/  @P0 LOP3.LUT R23, R23, 0x40, RZ, 0xfc, !PT ;  /* 0x0000004017170812 */ /* 0x000fc800078efcff */
[----:B------:R-:W-:-:S04]  /*d210*/  LOP3.LUT R23, R23, 0xffffffdf, RZ, 0xc0, !PT ;  /* 0xffffffdf17177812 */ /* 0x000fc800078ec0ff */
[----:B------:R-:W-:Y:S01]  /*d220*/  @P1 LOP3.LUT R23, R23, 0x20, RZ, 0xfc, !PT ;  /* 0x0000002017171812 */ /* 0x000fe200078efcff */
[----:B------:R-:W-:Y:S06]  /*d230*/  @!P0 BRA `(.L_x_9485) ;  /* 0x0000000000048947 */ /* 0x000fec0003800000 */
[----:B------:R-:W-:Y:S01]  /*d240*/  BPT.TRAP 0x1 ;  /* 0x000000040000795c */ /* 0x000fe20000300000 */
.L_x_9485:
[----:B------:R-:W-:Y:S01]  /*d250*/  IMAD R32, R0, -0x60, R32 ;  /* 0xffffffa000207824 */ /* 0x000fe200078e0220 */
[----:B------:R-:W-:Y:S01]  /*d260*/  SHF.L.U32 R0, R26, 0x1f, RZ ;  /* 0x0000001f1a007819 */ /* 0x000fe200000006ff */
[----:B------:R-:W-:Y:S01]  /*d270*/  IMAD R33, R24, 0x8, R22 ;  /* 0x0000000818217824 */ /* 0x000fe200078e0216 */
[----:B------:R-:W-:Y:S03]  /*d280*/  BSSY B0, `(.L_x_9486) ;  /* 0x0000003000007945 */ /* 0x000fe60003800000 */
[----:B------:R-:W0:Y:S02]  /*d290*/  SYNCS.PHASECHK.TRANS64.TRYWAIT P0, [R33+URZ+0x22840], R0 ;  /* 0x02284000210075a7 */ /* 0x000e24000800017f */
[----:B0-----:R-:W-:Y:S05]  /*d2a0*/  @!P0 BRA `(.L_x_9487) ;  /* 0x0000003c00548947 */ /* 0x001fea0003800000 */
.L_x_9549:
[----:B------:R-:W-:Y:S05]  /*d2b0*/  BSYNC B0 ;  /* 0x0000000000007941 */ /* 0x000fea0003800000 */
.L_x_9486:
[----:B0-----:R-:W-:Y:S01]  /*d2c0*/  SHF.R.S32.HI R0, RZ, 0x1f, R35 ;  /* 0x0000001fff007819 */ /* 0x001fe20000011423 */
[----:B------:R-:W-:Y:S01]  /*d2d0*/  ULDC.64 UR4, c[0x0][0x300] ;  /* 0x0000c00000047ab9 */ /* 0x000fe20000000a00 */
[----:B------:R-:W0:Y:S01]  /*d2e0*/  S2R R8, SR_TID.X ;  /* 0x0000000000087919 */ /* 0x000e220000002100 */
[----:B------:R-:W-:Y:S01]  /*d2f0*/  IMAD.WIDE.U32 R2, R35, UR4, RZ ;  /* 0x0000000423027c25 */ /* 0x000fe2000f8e00ff */
[----:B-----5:R-:W-:Y:S01]  /*d300*/  SHF.R.S32.HI R4, RZ, 0x1f, R34 ;  /* 0x0000001fff047819 */ /* 0x020fe20000011422 */
[----:B------:R-:W-:Y:S01]  /*d310*/  ULDC.64 UR6, c[0x0][0x2e8] ;  /* 0x0000ba0000067ab9 */ /* 0x000fe20000000a00 */
[----:B------:R1:W-:Y:S01]  /*d320*/  STL [R1+0x1c], R0 ;  /* 0x00001c0001007387 */ /* 0x0003e20000100800 */
[----:B------:R-:W-:-:S03]  /*d330*/  LOP3.LUT R23, R23, 0xfffffffe, RZ, 0xc0, !PT ;  /* 0xfffffffe17177812 */ /* 0x000fc600078ec0ff */
[----:B------:R2:W-:Y:S01]  /*d340*/  STL [R1+0x20], R4 ;  /* 0x0000200401007387 */ /* 0x0005e20000100800 */
[----:B-1----:R-:W-:-:S04]  /*d350*/  IMAD R0, R0, UR4, RZ ;  /* 0x0000000400007c24 */ /* 0x002fc8000f8e02ff */
[----:B------:R-:W-:Y:S01]  /*d360*/  IMAD R0, R35, UR5, R0 ;  /* 0x0000000523007c24 */ /* 0x000fe2000f8e0200 */
[----:B------:R-:W-:-:S03]  /*d370*/  ULDC.64 UR4, c[0x0][0x310] ;  /* 0x0000c40000047ab9 */ /* 0x000fc60000000a00 */
[----:B------:R-:W-:Y:S02]  /*d380*/  IMAD.IADD R3, R3, 0x1, R0 ;  /* 0x0000000103037824 */ /* 0x000fe400078e0200 */
[----:B------:R-:W-:Y:S02]  /*d390*/  IMAD R0, R4, UR4, RZ ;  /* 0x0000000404007c24 */ /* 0x000fe4000f8e02ff */
[----:B--2---:R-:W1:Y:S01]  /*d3a0*/  S2R R4, SR_TID.X ;  /* 0x0000000000047919 */ /* 0x004e620000002100 */
[----:B------:R-:W-:-:S04]  /*d3b0*/  IMAD.WIDE.U32 R2, R34, UR4, R2 ;  /* 0x0000000422027c25 */ /* 0x000fc8000f8e0002 */
[----:B------:R-:W-:Y:S01]  /*d3c0*/  IMAD R0, R34, UR5, R0 ;  /* 0x0000000522007c24 */ /* 0x000fe2000f8e0200 */
[----:B------:R-:W-:Y:S01]  /*d3d0*/  ULDC.64 UR4, c[0x0][0x308] ;  /* 0x0000c20000047ab9 */ /* 0x000fe20000000a00 */
[----:B0-----:R-:W-:Y:S02]  /*d3e0*/  IMAD.SHL.U32 R8, R8, 0x8, RZ ;  /* 0x0000000808087824 */ /* 0x001fe400078e00ff */
[----:B------:R-:W-:-:S03]  /*d3f0*/  IMAD.IADD R3, R3, 0x1, R0 ;  /* 0x0000000103037824 */ /* 0x000fc600078e0200 */
[----:B------:R-:W-:Y:S01]  /*d400*/  LOP3.LUT R8, R8, 0x38, RZ, 0xc0, !PT ;  /* 0x0000003808087812 */ /* 0x000fe200078ec0ff */
[----:B------:R-:W-:Y:S01]  /*d410*/  IMAD.WIDE.U32 R2, R18, UR4, R2 ;  /* 0x0000000412027c25 */ /* 0x000fe2000f8e0002 */
[----:B------:R-:W-:Y:S02]  /*d420*/  ULDC UR4, c[0x0][0x2f4] ;  /* 0x0000bd0000047ab9 */ /* 0x000fe40000000800 */
[----:B------:R-:W-:Y:S02]  /*d430*/  ISETP.GE.AND P2, PT, R8, UR4, PT ;  /* 0x0000000408007c0c */ /* 0x000fe4000bf46270 */
[----:B------:R-:W-:-:S11]  /*d440*/  LEA R0, P0, R2, UR6, 0x1 ;  /* 0x0000000602007c11 */ /* 0x000fd6000f8008ff */
[----:B------:R-:W-:Y:S02]  /*d450*/  @P2 LOP3.LUT R23, R23, 0x1, RZ, 0xfc, !PT ;  /* 0x0000000117172812 */ /* 0x000fe400078efcff */
[----:B-1----:R-:W-:-:S04]  /*d460*/  LOP3.LUT R4, R4, 0x7f, RZ, 0xc0, !PT ;  /* 0x0000007f04047812 */ /* 0x002fc800078ec0ff */
[----:B------:R-:W-:Y:S01]  /*d470*/  SHF.R.U32.HI R5, RZ, 0x3, R4 ;  /* 0x00000003ff057819 */ /* 0x000fe20000011604 */
[----:B------:R-:W-:Y:S01]  /*d480*/  IMAD R4, R18, UR5, R3 ;  /* 0x0000000512047c24 */ /* 0x000fe2000f8e0203 */
[----:B------:R-:W-:-:S03]  /*d490*/  UMOV UR5, 0xffffffff ;  /* 0xffffffff00057882 */ /* 0x000fc60000000000 */
[----:B------:R-:W-:Y:S01]  /*d4a0*/  IMAD.IADD R32, R32, 0x1, -R5 ;  /* 0x0000000120207824 */ /* 0x000fe200078e0a05 */
[----:B------:R-:W-:Y:S01]  /*d4b0*/  LEA.HI.X R4, R2, UR7, R4, 0x1, P0 ;  /* 0x0000000702047c11 */ /* 0x000fe200080f0c04 */
[----:B------:R-:W-:-:S03]  /*d4c0*/  IMAD R5, R24, 0x1800, R28 ;  /* 0x0000180018057824 */ /* 0x000fc600078e021c */
        /* <DEDUP_REMOVED lines=54> */
.L_x_9563:
        /* <DEDUP_REMOVED lines=10> */
.L_x_9489:
        /* <DEDUP_REMOVED lines=11> */
.L_x_9490:
[----:B0-----:R0:W5:Y:S01]  /*d980*/  LDL.LU R3, [R1] ;  /* 0x0000000001037983 */ /* 0x0011620000300800 */
[C---:B------:R-:W-:Y:S01]  /*d990*/  LOP3.LUT P3, RZ, R23.reuse, 0x8, RZ, 0xc0, !PT ;  /* 0x0000000817ff7812 */ /* 0x040fe2000786c0ff */
[----:B------:R0:W-:Y:S01]  /*d9a0*/  SYNCS.ARRIVE.TRANS64.A1T0 RZ, [R33+URZ+0x22830], RZ ;  /* 0x022830ff21ff79a7 */ /* 0x0001e2000810003f */
[----:B------:R-:W-:-:S13]  /*d9b0*/  LOP3.LUT P2, RZ, R23, 0x4, RZ, 0xc0, !PT ;  /* 0x0000000417ff7812 */ /* 0x000fda000784c0ff */
[----:B------:R-:W-:Y:S05]  /*d9c0*/  WARPSYNC.ALL ;  /* 0x0000000000007948 */ /* 0x000fea0003800000 */
[----:B------:R-:W-:Y:S01]  /*d9d0*/  BAR.SYNC.DEFER_BLOCKING 0x8, 0x180 ;  /* 0x0206000000007b1d */ /* 0x000fe20000010000 */
[----:B------:R-:W-:Y:S02]  /*d9e0*/  LOP3.LUT P1, RZ, R23, 0x100, RZ, 0xc0, !PT ;  /* 0x0000010017ff7812 */ /* 0x000fe4000782c0ff */
[----:B------:R-:W-:Y:S02]  /*d9f0*/  SEL R0, RZ, 0x2, P3 ;  /* 0x00000002ff007807 */ /* 0x000fe40001800000 */
[----:B------:R-:W-:Y:S01]  /*da00*/  SEL R2, RZ, 0x4, P2 ;  /* 0x00000004ff027807 */ /* 0x000fe20001000000 */
[----:B------:R-:W-:Y:S01]  /*da10*/  ULDC.64 UR4, c[0x0][0x298] ;  /* 0x0000a60000047ab9 */ /* 0x000fe20000000a00 */
[----:B------:R-:W-:Y:S01]  /*da20*/  SEL R4, R25, RZ, !P1 ;  /* 0x000000ff19047207 */ /* 0x000fe20004800000 */
[----:B------:R-:W-:Y:S01]  /*da30*/  BSSY B6, `(.L_x_9491) ;  /* 0x0000021000067945 */ /* 0x000fe20003800000 */
[----:B------:R-:W-:-:S02]  /*da40*/  IADD3 R0, R2, R0, R6 ;  /* 0x0000000002007210 */ /* 0x000fc40007ffe006 */
[----:B------:R-:W-:Y:S01]  /*da50*/  LOP3.LUT P0, RZ, R23, 0x2, RZ, 0xc0, !PT ;  /* 0x0000000217ff7812 */ /* 0x000fe2000780c0ff */
[----:B------:R1:W-:Y:S03]  /*da60*/  STL [R1+0x14], R4 ;  /* 0x0000140401007387 */ /* 0x0003e60000100800 */
[----:B------:R-:W-:-:S05]  /*da70*/  SEL R25, RZ, 0x8, P0 ;  /* 0x00000008ff197807 */ /* 0x000fca0000000000 */
[----:B------:R-:W-:Y:S01]  /*da80*/  IMAD.IADD R25, R0, 0x1, R25 ;  /* 0x0000000100197824 */ /* 0x000fe200078e0219 */
[----:B------:R-:W-:Y:S01]  /*da90*/  SHF.R.S32.HI R0, RZ, 0x1f, R37 ;  /* 0x0000001fff007819 */ /* 0x000fe20000011425 */
[----:B-1----:R-:W-:-:S04]  /*daa0*/  IMAD.WIDE.U32 R4, R37, UR4, RZ ;  /* 0x0000000425047c25 */ /* 0x002fc8000f8e00ff */
[----:B------:R-:W-:-:S04]  /*dab0*/  IMAD R0, R0, UR4, RZ ;  /* 0x0000000400007c24 */ /* 0x000fc8000f8e02ff */
[----:B------:R-:W-:-:S04]  /*dac0*/  IMAD R0, R37, UR5, R0 ;  /* 0x0000000525007c24 */ /* 0x000fc8000f8e0200 */
[----:B------:R-:W-:Y:S01]  /*dad0*/  IMAD.IADD R37, R5, 0x1, R0 ;  /* 0x0000000105257824 */ /* 0x000fe200078e0200 */
[----:B-----5:R-:W-:-:S05]  /*dae0*/  SEL R2, R3, RZ, !P1 ;  /* 0x000000ff03027207 */ /* 0x020fca0004800000 */
[----:B------:R1:W-:Y:S04]  /*daf0*/  STL [R1], R2 ;  /* 0x0000000201007387 */ /* 0x0003e80000100800 */
[----:B------:R2:W-:Y:S01]  /*db00*/  STL.64 [R1+0x8], R4 ;  /* 0x0000080401007387 */ /* 0x0005e20000100a00 */
[----:B-1----:R-:W-:-:S05]  /*db10*/  VIADD R2, R22, 0x18400 ;  /* 0x0001840016027836 */ /* 0x002fca0000000000 */
[----:B------:R-:W-:-:S13]  /*db20*/  LOP3.LUT P0, RZ, R2, 0x3ff, RZ, 0xc0, !PT ;  /* 0x000003ff02ff7812 */ /* 0x000fda000780c0ff */
[----:B--2---:R-:W-:Y:S05]  /*db30*/  @!P0 BRA `(.L_x_9492) ;  /* 0x0000000000408947 */ /* 0x004fea0003800000 */
[----:B------:R-:W-:Y:S01]  /*db40*/  MOV R2, 0x0 ;  /* 0x0000000000027802 */ /* 0x000fe20000000f00 */
        /* <DEDUP_REMOVED lines=15> */
.L_x_9492:
[----:B------:R-:W-:Y:S05]  /*dc40*/  BSYNC B6 ;  /* 0x0000000000067941 */ /* 0x000fea0003800000 */
.L_x_9491:
[----:B------:R-:W2:Y:S01]  /*dc50*/  LDL.LU.64 R2, [R1+0x8] ;  /* 0x0000080001027983 */ /* 0x000ea20000300a00 */
[----:B------:R-:W-:Y:S01]  /*dc60*/  ULDC.64 UR4, c[0x0][0x2d8] ;  /* 0x0000b60000047ab9 */ /* 0x000fe20000000a00 */
[----:B------:R-:W1:Y:S02]  /*dc70*/  LDC R6, c[0x0][0x448] ;  /* 0x00011200ff067b82 */ /* 0x000e640000000800 */
[----:B------:R-:W3:Y:S04]  /*dc80*/  LDL.LU R21, [R1] ;  /* 0x0000000001157983 */ /* 0x000ee80000300800 */
[----:B------:R-:W4:Y:S01]  /*dc90*/  LDL.LU R20, [R1+0x14] ;  /* 0x0000140001147983 */ /* 0x000f220000300800 */
[----:B------:R-:W-:-:S03]  /*dca0*/  IMAD.SHL.U32 R17, R17, 0x80, RZ ;  /* 0x0000008011117824 */ /* 0x000fc600078e00ff */
[----:B------:R0:W5:Y:S01]  /*dcb0*/  LDL R10, [R1+0x10] ;  /* 0x00001000010a7983 */ /* 0x0001620000100800 */
[----:B-1----:R-:W-:-:S13]  /*dcc0*/  ISETP.NE.AND P0, PT, R6, 0x1, PT ;  /* 0x000000010600780c */ /* 0x002fda0003f05270 */
[----:B------:R-:W1:Y:S01]  /*dcd0*/  @P0 LDC R4, c[0x0][0x44c] ;  /* 0x00011300ff040b82 */ /* 0x000e620000000800 */
[----:B------:R-:W0:Y:S02]  /*dce0*/  S2R R8, SR_TID.X ;  /* 0x0000000000087919 */ /* 0x000e240000002100 */
[----:B0-----:R-:W-:-:S05]  /*dcf0*/  IMAD.SHL.U32 R8, R8, 0x8, RZ ;  /* 0x0000000808087824 */ /* 0x001fca00078e00ff */
        /* <DEDUP_REMOVED lines=9> */
[----:B------:R-:W0:Y:S02]  /*dd90*/  S2R R20, SR_TID.X ;  /* 0x0000000000147919 */ /* 0x000e240000002100 */
[----:B------:R-:W-:Y:S02]  /*dda0*/  IMAD.IADD R3, R3, 0x1, R0 ;  /* 0x0000000103037824 */ /* 0x000fe400078e0200 */
[----:B------:R-:W2:Y:S01]  /*ddb0*/  @P0 LDC R0, c[0x0][0x450] ;  /* 0x00011400ff000b82 */ /* 0x000ea20000000800 */
[----:B0-----:R-:W-:-:S04]  /*ddc0*/  LOP3.LUT R20, R20, 0x7f, RZ, 0xc0, !PT ;  /* 0x0000007f14147812 */ /* 0x001fc800078ec0ff */
[----:B------:R-:W-:Y:S02]  /*ddd0*/  SHF.R.U32.HI R21, RZ, 0x3, R20 ;  /* 0x00000003ff157819 */ /* 0x000fe40000011614 */
[----:B------:R-:W0:Y:S02]  /*dde0*/  S2R R20, SR_TID.X ;  /* 0x0000000000147919 */ /* 0x000e240000002100 */
[----:B0-----:R-:W-:-:S05]  /*ddf0*/  IMAD.SHL.U32 R20, R20, 0x10, RZ ;  /* 0x0000001014147824 */ /* 0x001fca00078e00ff */
[----:B------:R-:W-:-:S04]  /*de00*/  LOP3.LUT R20, R21, 0x70, R20, 0xf8, !PT ;  /* 0x0000007015147812 */ /* 0x000fc800078ef814 */
[----:B------:R-:W-:-:S05]  /*de10*/  LOP3.LUT R5, R20, R17, RZ, 0xfc, !PT ;  /* 0x0000001114057212 */ /* 0x000fca00078efcff */
[----:B-1----:R-:W-:-:S04]  /*de20*/  @P0 IMAD.HI.U32 R7, R5, R4, RZ ;  /* 0x0000000405070227 */ /* 0x002fc800078e00ff */
[----:B------:R-:W-:Y:S01]  /*de30*/  IMAD.MOV.U32 R4, RZ, RZ, R5 ;  /* 0x000000ffff047224 */ /* 0x000fe200078e0005 */
[----:B--2---:R-:W-:Y:S01]  /*de40*/  @P0 SHF.R.U32.HI R4, RZ, R0, R7 ;  /* 0x00000000ff040219 */ /* 0x004fe20000011607 */
        /* <DEDUP_REMOVED lines=25> */
[----:B------:R-:W-:Y:S01]  /*dfe0*/  IMAD.IADD R17, R9, 0x1, R17 ;  /* 0x0000000109117824 */ /* 0x000fe200078e0211 */
[----:B------:R-:W1:Y:S03]  /*dff0*/  SHFL.IDX PT, R2, R4, RZ, 0x181f ;  /* 0x00181fff04027589 */ /* 0x000e6600000e0000 */
[C---:B------:R-:W-:Y:S01]  /*e000*/  VIADD R6, R17.reuse, 0x10 ;  /* 0x0000001011067836 */ /* 0x040fe20000000000 */
[----:B------:R-:W-:Y:S01]  /*e010*/  ISETP.GE.AND P0, PT, R17, R5, PT ;  /* 0x000000051100720c */ /* 0x000fe20003f06270 */
[----:B------:R-:W-:-:S12]  /*e020*/  SHFL.IDX PT, R14, R0, 0x7, 0x181f ;  /* 0x00f81f00000e7f89 */ /* 0x000fd800000e0000 */
[----:B0-----:R-:W-:-:S05]  /*e030*/  @!P0 LEA R3, P2, R8, R3, 0x1 ;  /* 0x0000000308038211 */ /* 0x001fca00078408ff */
[----:B-1----:R-:W-:-:S05]  /*e040*/  @!P0 IMAD.X R2, RZ, RZ, R2, P2 ;  /* 0x000000ffff028224 */ /* 0x002fca00010e0602 */
[----:B------:R-:W-:-:S04]  /*e050*/  @!P0 LOP3.LUT R3, R3, R2, RZ, 0x3c, !PT ;  /* 0x0000000203038212 */ /* 0x000fc800078e3cff */
[----:B------:R-:W-:-:S04]  /*e060*/  @!P0 LOP3.LUT R2, R3, R2, RZ, 0x3c, !PT ;  /* 0x0000000203028212 */ /* 0x000fc800078e3cff */
[----:B------:R-:W-:-:S05]  /*e070*/  @!P0 LOP3.LUT R3, R3, R2, RZ, 0x3c, !PT ;  /* 0x0000000203038212 */ /* 0x000fca00078e3cff */
[----:B------:R0:W-:Y:S01]  /*e080*/  @!P0 LDGSTS.E.BYPASS.LTC128B.128 [R36+0x18400], desc[UR50][R2.64], !P1 ;  /* 0x1840000002248fae */ /* 0x0001e2000c901d72 */
[----:B------:R-:W-:Y:S01]  /*e090*/  ISETP.GE.AND P0, PT, R6, R5, PT ;  /* 0x000000050600720c */ /* 0x000fe20003f06270 */
[----:B------:R-:W-:Y:S02]  /*e0a0*/  VIADD R6, R17, 0x20 ;  /* 0x0000002011067836 */ /* 0x000fe40000000000 */
[----:B0-----:R-:W0:Y:S04]  /*e0b0*/  SHFL.IDX PT, R3, R0, 0x1, 0x181f ;  /* 0x00381f0000037f89 */ /* 0x001e2800000e0000 */
[----:B------:R-:W1:Y:S06]  /*e0c0*/  SHFL.IDX PT, R2, R4, 0x1, 0x181f ;  /* 0x00381f0004027f89 */ /* 0x000e6c00000e0000 */
        /* <DEDUP_REMOVED lines=48> */
[----:B------:R-:W1:Y:S04]  /*e3d0*/  SHFL.IDX PT, R2, R4, 0x6, 0x181f ;  /* 0x00d81f0004027f89 */ /* 0x000e6800000e0000 */
[----:B------:R-:W2:Y:S02]  /*e3e0*/  SHFL.IDX PT, R4, R4, 0x7, 0x181f ;  /* 0x00f81f0004047f89 */ /* 0x000ea400000e0000 */
[----:B0-----:R-:W-:-:S05]  /*e3f0*/  @!P0 LEA R3, P2, R8, R3, 0x1 ;  /* 0x0000000308038211 */ /* 0x001fca00078408ff */
[----:B-1----:R-:W-:-:S05]  /*e400*/  @!P0 IMAD.X R2, RZ, RZ, R2, P2 ;  /* 0x000000ffff028224 */ /* 0x002fca00010e0602 */
[----:B------:R-:W-:-:S04]  /*e410*/  @!P0 LOP3.LUT R3, R3, R2, RZ, 0x3c, !PT ;  /* 0x0000000203038212 */ /* 0x000fc800078e3cff */
[----:B------:R-:W-:-:S04]  /*e420*/  @!P0 LOP3.LUT R2, R3, R2, RZ, 0x3c, !PT ;  /* 0x0000000203028212 */ /* 0x000fc800078e3cff */
[----:B------:R-:W-:-:S05]  /*e430*/  @!P0 LOP3.LUT R3, R3, R2, RZ, 0x3c, !PT ;  /* 0x0000000203038212 */ /* 0x000fca00078e3cff */
[----:B--2---:R0:W-:Y:S02]  /*e440*/  @!P0 LDGSTS.E.BYPASS.LTC128B.128 [R36+0x1b400], desc[UR50][R2.64], !P1 ;  /* 0x1b40000002248fae */ /* 0x0041e4000c901d72 */
.L_x_9580:
[----:B------:R-:W-:-:S05]  /*e450*/  VIADD R0, R17, 0x70 ;  /* 0x0000007011007836 */ /* 0x000fca0000000000 */
[----:B------:R-:W-:-:S13]  /*e460*/  ISETP.GE.AND P0, PT, R0, R5, PT ;  /* 0x000000050000720c */ /* 0x000fda0003f06270 */
[----:B0-----:R-:W-:-:S05]  /*e470*/  @!P0 LEA R2, P2, R8, R14, 0x1 ;  /* 0x0000000e08028211 */ /* 0x001fca00078408ff */
[----:B------:R-:W-:-:S05]  /*e480*/  @!P0 IMAD.X R3, RZ, RZ, R4, P2 ;  /* 0x000000ffff038224 */ /* 0x000fca00010e0604 */
[----:B------:R-:W-:Y:S01]  /*e490*/  @!PT LDS RZ, [RZ] ;  /* 0x00000000fffff984 */ /* 0x000fe20000000800 */
[----:B------:R-:W-:Y:S01]  /*e4a0*/  @!PT LDS RZ, [RZ] ;  /* 0x00000000fffff984 */ /* 0x000fe20000000800 */
[----:B------:R-:W-:Y:S01]  /*e4b0*/  @!PT LDS RZ, [RZ] ;  /* 0x00000000fffff984 */ /* 0x000fe20000000800 */
[----:B------:R0:W-:Y:S01]  /*e4c0*/  @!P0 LDGSTS.E.BYPASS.LTC128B.128 [R36+0x1bc00], desc[UR50][R2.64], !P1 ;  /* 0x1bc0000002248fae */ /* 0x0001e2000c901d72 */
[----:B------:R-:W-:Y:S01]  /*e4d0*/  PLOP3.LUT P0, PT, PT, PT, PT, 0x80, 0x0 ;  /* 0x000000000000781c */ /* 0x000fe20003f0f070 */
[----:B------:R-:W-:-:S12]  /*e4e0*/  NOP ;  /* 0x0000000000007918 */ /* 0x000fd80000000000 */
.L_x_9494:
        /* <DEDUP_REMOVED lines=18> */
.L_x_9581:
[----:B------:R-:W-:Y:S05]  /*e610*/  BSYNC B0 ;  /* 0x0000000000007941 */ /* 0x000fea0003800000 */
.L_x_9495:
[----:B------:R-:W-:-:S05]  /*e620*/  IMAD.U32 R0, RZ, RZ, UR36 ;  /* 0x00000024ff007e24 */ /* 0x000fca000f8e00ff */
[----:B------:R-:W-:-:S13]  /*e630*/  ISETP.NE.AND P0, PT, R0, 0x3, PT ;  /* 0x000000030000780c */ /* 0x000fda0003f05270 */
[----:B------:R-:W-:Y:S05]  /*e640*/  @!P0 BRA `(.L_x_9497) ;  /* 0x0000000000048947 */ /* 0x000fea0003800000 */
[----:B------:R-:W-:Y:S01]  /*e650*/  BPT.TRAP 0x1 ;  /* 0x000000040000795c */ /* 0x000fe20000300000 */
.L_x_9497:
[----:B------:R-:W-:Y:S01]  /*e660*/  SHF.L.U32 R0, R26, 0x1f, RZ ;  /* 0x0000001f1a007819 */ /* 0x000fe200000006ff */
[----:B------:R-:W-:Y:S03]  /*e670*/  BSSY B0, `(.L_x_9498) ;  /* 0x0000003000007945 */ /* 0x000fe60003800000 */
[----:B------:R-:W1:Y:S02]  /*e680*/  SYNCS.PHASECHK.TRANS64.TRYWAIT P0, [R33+URZ+0x22860], R0 ;  /* 0x02286000210075a7 */ /* 0x000e64000800017f */
[----:B-1----:R-:W-:Y:S05]  /*e690*/  @!P0 BRA `(.L_x_9499) ;  /* 0x0000003c00208947 */ /* 0x002fea0003800000 */
.L_x_9582:
[----:B------:R-:W-:Y:S05]  /*e6a0*/  BSYNC B0 ;  /* 0x0000000000007941 */ /* 0x000fea0003800000 */
.L_x_9498:
[----:B------:R-:W1:Y:S01]  /*e6b0*/  LDL.LU R2, [R1+0x1c] ;  /* 0x00001c0001027983 */ /* 0x000e620000300800 */
[----:B------:R-:W-:Y:S01]  /*e6c0*/  ULDC.64 UR4, c[0x0][0x328] ;  /* 0x0000ca0000047ab9 */ /* 0x000fe20000000a00 */
[----:B------:R-:W-:Y:S02]  /*e6d0*/  ULDC.64 UR6, c[0x0][0x318] ;  /* 0x0000c60000067ab9 */ /* 0x000fe40000000a00 */
[----:B------:R-:W2:Y:S01]  /*e6e0*/  LDL.LU R4, [R1+0x20] ;  /* 0x0000200001047983 */ /* 0x000ea20000300800 */
[----:B-1----:R-:W-:Y:S02]  /*e6f0*/  IMAD R0, R2, UR4, RZ ;  /* 0x0000000402007c24 */ /* 0x002fe4000f8e02ff */
[----:B0-----:R-:W-:-:S04]  /*e700*/  IMAD.WIDE.U32 R2, R35, UR4, RZ ;  /* 0x0000000423027c25 */ /* 0x001fc8000f8e00ff */
        /* <DEDUP_REMOVED lines=16> */
[C---:B------:R-:W-:Y:S01]  /*e810*/  LOP3.LUT R7, R25.reuse, 0x1, RZ, 0xc0, !PT ;  /* 0x0000000119077812 */ /* 0x040fe200078ec0ff */
[----:B------:R-:W-:Y:S01]  /*e820*/  IMAD R4, R4, 0x2, R22 ;  /* 0x0000000204047824 */ /* 0x000fe200078e0216 */
[----:B------:R-:W-:Y:S01]  /*e830*/  LOP3.LUT P2, RZ, R25, 0x2, RZ, 0xc0, !PT ;  /* 0x0000000219ff7812 */ /* 0x000fe2000784c0ff */
[----:B------:R-:W1:Y:S01]  /*e840*/  SHFL.IDX PT, R14, R5, RZ, 0x181f ;  /* 0x00181fff050e7589 */ /* 0x000e6200000e0000 */
[----:B------:R-:W-:Y:S02]  /*e850*/  ISETP.NE.U32.AND P3, PT, R7, 0x1, PT ;  /* 0x000000010700780c */ /* 0x000fe40003f65070 */
[----:B------:R-:W-:Y:S01]  /*e860*/  LOP3.LUT P1, RZ, R25, 0x4, RZ, 0xc0, !PT ;  /* 0x0000000419ff7812 */ /* 0x000fe2000782c0ff */
[----:B------:R-:W2:Y:S01]  /*e870*/  SHFL.IDX PT, R3, R6, RZ, 0x181f ;  /* 0x00181fff06037589 */ /* 0x000ea200000e0000 */
[----:B0-----:R-:W-:-:S05]  /*e880*/  IMAD.SHL.U32 R2, R2, 0x8, RZ ;  /* 0x0000000802027824 */ /* 0x001fca00078e00ff */
[----:B------:R-:W-:-:S05]  /*e890*/  LOP3.LUT R2, R2, 0x38, RZ, 0xc0, !PT ;  /* 0x0000003802027812 */ /* 0x000fca00078ec0ff */
[----:B------:R-:W-:-:S05]  /*e8a0*/  IMAD.SHL.U32 R0, R2, 0x2, RZ ;  /* 0x0000000202007824 */ /* 0x000fca00078e00ff */
[----:B-1----:R-:W-:Y:S02]  /*e8b0*/  IADD3 R2, P0, R14, R0, RZ ;  /* 0x000000000e027210 */ /* 0x002fe40007f1e0ff */
[----:B------:R-:W0:Y:S03]  /*e8c0*/  SHFL.IDX PT, R14, R5, 0x1, 0x181f ;  /* 0x00381f00050e7f89 */ /* 0x000e2600000e0000 */
[----:B--2---:R-:W-:Y:S01]  /*e8d0*/  IMAD.X R3, RZ, RZ, R3, P0 ;  /* 0x000000ffff037224 */ /* 0x004fe200000e0603 */
[----:B------:R-:W-:-:S13]  /*e8e0*/  ISETP.LT.OR P0, PT, R32, 0x1, P3 ;  /* 0x000000012000780c */ /* 0x000fda0001f01670 */
[----:B------:R-:W-:Y:S01]  /*e8f0*/  LDGSTS.E.BYPASS.LTC128B.128 [R4+0x400], desc[UR50][R2.64], !P0 ;  /* 0x0040000002047fae */ /* 0x000fe2000c101d72 */
[----:B------:R-:W-:-:S13]  /*e900*/  ISETP.LT.OR P0, PT, R32, 0x1, !P2 ;  /* 0x000000012000780c */ /* 0x000fda0005701670 */
[----:B------:R-:W-:Y:S01]  /*e910*/  LDGSTS.E.BYPASS.LTC128B.128 [R4+0x3400], desc[UR50][R2.64+0x80], !P0 ;  /* 0x0340008002047fae */ /* 0x000fe2000c101d72 */
[----:B------:R-:W-:-:S13]  /*e920*/  ISETP.LT.OR P0, PT, R32, 0x1, !P1 ;  /* 0x000000012000780c */ /* 0x000fda0004f01670 */
[----:B------:R-:W-:Y:S01]  /*e930*/  LDGSTS.E.BYPASS.LTC128B.128 [R4+0x6400], desc[UR50][R2.64+0x100], !P0 ;  /* 0x0640010002047fae */ /* 0x000fe2000c101d72 */
[----:B------:R-:W-:-:S04]  /*e940*/  LOP3.LUT P0, RZ, R25, 0x8, RZ, 0xc0, !PT ;  /* 0x0000000819ff7812 */ /* 0x000fc8000780c0ff */
[----:B------:R-:W-:-:S13]  /*e950*/  ISETP.LT.OR P4, PT, R32, 0x1, !P0 ;  /* 0x000000012000780c */ /* 0x000fda0004781670 */
[----:B------:R1:W-:Y:S04]  /*e960*/  LDGSTS.E.BYPASS.LTC128B.128 [R4+0x9400], desc[UR50][R2.64+0x180], !P4 ;  /* 0x0940018002047fae */ /* 0x0003e8000e101d72 */
[----:B-1----:R-:W1:Y:S01]  /*e970*/  SHFL.IDX PT, R3, R6, 0x1, 0x181f ;  /* 0x00381f0006037f89 */ /* 0x002e6200000e0000 */
        /* <DEDUP_REMOVED lines=11> */
[----:B0-----:R-:W-:-:S03]  /*ea30*/  IADD3 R8, P4, R14, R0, RZ ;  /* 0x000000000e087210 */ /* 0x001fc60007f9e0ff */
[----:B------:R-:W-:Y:S04]  /*ea40*/  SHFL.IDX PT, R14, R5, 0x3, 0x181f ;  /* 0x00781f00050e7f89 */ /* 0x000fe800000e0000 */
[----:B-1----:R-:W0:Y:S02]  /*ea50*/  SHFL.IDX PT, R3, R6, 0x2, 0x181f ;  /* 0x00581f0006037f89 */ /* 0x002e2400000e0000 */
[----:B0-----:R-:W-:Y:S01]  /*ea60*/  IMAD.X R9, RZ, RZ, R3, P4 ;  /* 0x000000ffff097224 */ /* 0x001fe200020e0603 */
[----:B------:R-:W-:Y:S01]  /*ea70*/  ISETP.LT.OR P4, PT, R32, 0x21, P3 ;  /* 0x000000212000780c */ /* 0x000fe20001f81670 */
[----:B------:R-:W0:-:S12]  /*ea80*/  SHFL.IDX PT, R3, R6, 0x3, 0x181f ;  /* 0x00781f0006037f89 */ /* 0x000e1800000e0000 */
[----:B------:R-:W-:Y:S01]  /*ea90*/  LDGSTS.E.BYPASS.LTC128B.128 [R4+0x1400], desc[UR50][R8.64], !P4 ;  /* 0x0140000008047fae */ /* 0x000fe2000e101d72 */
[----:B------:R-:W-:-:S13]  /*eaa0*/  ISETP.LT.OR P4, PT, R32, 0x21, !P2 ;  /* 0x000000212000780c */ /* 0x000fda0005781670 */
[----:B------:R-:W-:Y:S01]  /*eab0*/  LDGSTS.E.BYPASS.LTC128B.128 [R4+0x4400], desc[UR50][R8.64+0x80], !P4 ;  /* 0x0440008008047fae */ /* 0x000fe2000e101d72 */
[----:B------:R-:W-:-:S13]  /*eac0*/  ISETP.LT.OR P4, PT, R32, 0x21, !P1 ;  /* 0x000000212000780c */ /* 0x000fda0004f81670 */
[----:B------:R-:W-:Y:S01]  /*ead0*/  LDGSTS.E.BYPASS.LTC128B.128 [R4+0x7400], desc[UR50][R8.64+0x100], !P4 ;  /* 0x0740010008047fae */ /* 0x000fe2000e101d72 */
[----:B------:R-:W-:-:S13]  /*eae0*/  ISETP.LT.OR P4, PT, R32, 0x21, !P0 ;  /* 0x000000212000780c */ /* 0x000fda0004781670 */
[----:B------:R-:W-:Y:S01]  /*eaf0*/  LDGSTS.E.BYPASS.LTC128B.128 [R4+0xa400], desc[UR50][R8.64+0x180], !P4 ;  /* 0x0a40018008047fae */ /* 0x000fe2000e101d72 */
[----:B------:R-:W-:-:S03]  /*eb00*/  IADD3 R2, P4, R14, R0, RZ ;  /* 0x000000000e027210 */ /* 0x000fc60007f9e0ff */
[----:B------:R-:W1:Y:S02]  /*eb10*/  SHFL.IDX PT, R14, R5, 0x4, 0x181f ;  /* 0x00981f00050e7f89 */ /* 0x000e6400000e0000 */
[----:B0-----:R-:W-:Y:S01]  /*eb20*/  IMAD.X R3, RZ, RZ, R3, P4 ;  /* 0x000000ffff037224 */ /* 0x001fe200020e0603 */
[----:B------:R-:W-:-:S13]  /*eb30*/  ISETP.LT.OR P4, PT, R32, 0x31, P3 ;  /* 0x000000312000780c */ /* 0x000fda0001f81670 */
[----:B------:R-:W-:Y:S01]  /*eb40*/  LDGSTS.E.BYPASS.LTC128B.128 [R4+0x1c00], desc[UR50][R2.64], !P4 ;  /* 0x01c0000002047fae */ /* 0x000fe2000e101d72 */
[----:B------:R-:W-:-:S13]  /*eb50*/  ISETP.LT.OR P4, PT, R32, 0x31, !P2 ;  /* 0x000000312000780c */ /* 0x000fda0005781670 */
[----:B------:R-:W-:Y:S01]  /*eb60*/  LDGSTS.E.BYPASS.LTC128B.128 [R4+0x4c00], desc[UR50][R2.64+0x80], !P4 ;  /* 0x04c0008002047fae */ /* 0x000fe2000e101d72 */
[----:B------:R-:W-:-:S13]  /*eb70*/  ISETP.LT.OR P4, PT, R32, 0x31, !P1 ;  /* 0x000000312000780c */ /* 0x000fda0004f81670 */
[----:B------:R-:W-:Y:S01]  /*eb80*/  LDGSTS.E.BYPASS.LTC128B.128 [R4+0x7c00], desc[UR50][R2.64+0x100], !P4 ;  /* 0x07c0010002047fae */ /* 0x000fe2000e101d72 */
[----:B------:R-:W-:-:S13]  /*eb90*/  ISETP.LT.OR P4, PT, R32, 0x31, !P0 ;  /* 0x000000312000780c */ /* 0x000fda0004781670 */
[----:B------:R0:W-:Y:S04]  /*eba0*/  LDGSTS.E.BYPASS.LTC128B.128 [R4+0xac00], desc[UR50][R2.64+0x180], !P4 ;  /* 0x0ac0018002047fae */ /* 0x0001e8000e101d72 */
[----:B0-----:R-:W0:Y:S01]  /*ebb0*/  SHFL.IDX PT, R3, R6, 0x4, 0x181f ;  /* 0x00981f0006037f89 */ /* 0x001e2200000e0000 */
[----:B-1----:R-:W-:-:S03]  /*ebc0*/  IADD3 R2, P4, R14, R0, RZ ;  /* 0x000000000e027210 */ /* 0x002fc60007f9e0ff */
[----:B------:R-:W1:Y:S04]  /*ebd0*/  SHFL.IDX PT, R6, R6, 0x5, 0x181f ;  /* 0x00b81f0006067f89 */ /* 0x000e6800000e0000 */
[----:B------:R2:W3:Y:S01]  /*ebe0*/  SHFL.IDX PT, R14, R5, 0x5, 0x181f ;  /* 0x00b81f00050e7f89 */ /* 0x0004e200000e0000 */
[----:B0-----:R-:W-:Y:S01]  /*ebf0*/  IMAD.X R3, RZ, RZ, R3, P4 ;  /* 0x000000ffff037224 */ /* 0x001fe200020e0603 */
        /* <DEDUP_REMOVED lines=8> */
.L_x_9596:
[C---:B------:R-:W-:Y:S02]  /*ec80*/  ISETP.LT.OR P3, PT, R32.reuse, 0x51, P3 ;  /* 0x000000512000780c */ /* 0x040fe40001f61670 */
[C---:B------:R-:W-:Y:S02]  /*ec90*/  ISETP.LT.OR P2, PT, R32.reuse, 0x51, !P2 ;  /* 0x000000512000780c */ /* 0x040fe40005741670 */
[----:B------:R-:W-:Y:S02]  /*eca0*/  ISETP.LT.OR P1, PT, R32, 0x51, !P1 ;  /* 0x000000512000780c */ /* 0x000fe40004f21670 */
[----:B0-2---:R-:W-:Y:S02]  /*ecb0*/  IADD3 R2, P4, R14, R0, RZ ;  /* 0x000000000e027210 */ /* 0x005fe40007f9e0ff */
[----:B------:R-:W-:-:S03]  /*ecc0*/  ISETP.LT.OR P0, PT, R32, 0x51, !P0 ;  /* 0x000000512000780c */ /* 0x000fc60004701670 */
[----:B------:R-:W-:-:S05]  /*ecd0*/  IMAD.X R3, RZ, RZ, R6, P4 ;  /* 0x000000ffff037224 */ /* 0x000fca00020e0606 */
[----:B------:R-:W-:Y:S01]  /*ece0*/  @!PT LDS RZ, [RZ] ;  /* 0x00000000fffff984 */ /* 0x000fe20000000800 */
[----:B------:R-:W-:Y:S01]  /*ecf0*/  @!PT LDS RZ, [RZ] ;  /* 0x00000000fffff984 */ /* 0x000fe20000000800 */
[----:B------:R-:W-:Y:S01]  /*ed00*/  @!PT LDS RZ, [RZ] ;  /* 0x00000000fffff984 */ /* 0x000fe20000000800 */
[----:B------:R0:W-:Y:S04]  /*ed10*/  LDGSTS.E.BYPASS.LTC128B.128 [R4+0x2c00], desc[UR50][R2.64], !P3 ;  /* 0x02c0000002047fae */ /* 0x0001e8000d901d72 */
[----:B------:R0:W-:Y:S04]  /*ed20*/  LDGSTS.E.BYPASS.LTC128B.128 [R4+0x5c00], desc[UR50][R2.64+0x80], !P2 ;  /* 0x05c0008002047fae */ /* 0x0001e8000d101d72 */
[----:B------:R0:W-:Y:S04]  /*ed30*/  LDGSTS.E.BYPASS.LTC128B.128 [R4+0x8c00], desc[UR50][R2.64+0x100], !P1 ;  /* 0x08c0010002047fae */ /* 0x0001e8000c901d72 */
[----:B------:R0:W-:Y:S01]  /*ed40*/  LDGSTS.E.BYPASS.LTC128B.128 [R4+0xbc00], desc[UR50][R2.64+0x180], !P0 ;  /* 0x0bc0018002047fae */ /* 0x0001e2000c101d72 */
[----:B------:R-:W-:Y:S01]  /*ed50*/  PLOP3.LUT P0, PT, PT, PT, PT, 0x80, 0x0 ;  /* 0x000000000000781c */ /* 0x000fe20003f0f070 */
[----:B------:R-:W-:-:S12]  /*ed60*/  NOP ;  /* 0x0000000000007918 */ /* 0x000fd80000000000 */
.L_x_9501:
        /* <DEDUP_REMOVED lines=11> */
.L_x_9502:
[----:B------:R-:W2:Y:S01]  /*ee20*/  LDL.LU R2, [R1+0x18] ;  /* 0x0000180001027983 */ /* 0x000ea20000300800 */
[----:B------:R0:W-:Y:S01]  /*ee30*/  SYNCS.ARRIVE.TRANS64.A1T0 RZ, [R33+URZ+0x22850], RZ ;  /* 0x022850ff21ff79a7 */ /* 0x0001e2000810003f */
[----:B------:R-:W-:Y:S01]  /*ee40*/  BSSY B0, `(.L_x_9503) ;  /* 0x00000dc000007945 */ /* 0x000fe20003800000 */
[----:B--2---:R-:W-:-:S05]  /*ee50*/  VIADD R21, R2, 0xfffffffe ;  /* 0xfffffffe02157836 */ /* 0x004fca0000000000 */
[----:B------:R-:W-:-:S13]  /*ee60*/  ISETP.GE.AND P0, PT, R21, R29, PT ;  /* 0x0000001d1500720c */ /* 0x000fda0003f06270 */
[----:B0-----:R-:W-:Y:S05]  /*ee70*/  @!P0 BRA `(.L_x_9504) ;  /* 0x0000000c00608947 */ /* 0x001fea0003800000 */
.L_x_9517:
[----:B0-----:R-:W0:Y:S01]  /*ee80*/  S2R R2, SR_TID.X ;  /* 0x0000000000027919 */ /* 0x001e220000002100 */
[----:B-1----:R-:W1:Y:S01]  /*ee90*/  LDC R3, c[0x0][0x430] ;  /* 0x00010c00ff037b82 */ /* 0x002e620000000800 */
[----:B------:R-:W-:Y:S02]  /*eea0*/  IMAD R8, R21, 0x60, R30 ;  /* 0x0000006015087824 */ /* 0x000fe400078e021e */
[----:B------:R-:W-:Y:S01]  /*eeb0*/  VIADD R24, R24, 0x1 ;  /* 0x0000000118187836 */ /* 0x000fe20000000000 */
[----:B-1----:R-:W-:Y:S02]  /*eec0*/  ISETP.NE.AND P0, PT, R3, 0x1, PT ;  /* 0x000000010300780c */ /* 0x002fe40003f05270 */
[----:B0-----:R-:W-:-:S04]  /*eed0*/  LOP3.LUT R2, R2, 0x7f, RZ, 0xc0, !PT ;  /* 0x0000007f02027812 */ /* 0x001fc800078ec0ff */
[----:B------:R-:W-:Y:S02]  /*eee0*/  SHF.R.U32.HI R4, RZ, 0x3, R2 ;  /* 0x00000003ff047819 */ /* 0x000fe40000011602 */
[----:B------:R-:W0:Y:S05]  /*eef0*/  S2R R2, SR_TID.X ;  /* 0x0000000000027919 */ /* 0x000e2a0000002100 */
[----:B------:R-:W1:Y:S08]  /*ef00*/  @P0 LDC R3, c[0x0][0x434] ;  /* 0x00010d00ff030b82 */ /* 0x000e700000000800 */
[----:B------:R-:W2:Y:S01]  /*ef10*/  @P0 LDC R7, c[0x0][0x438] ;  /* 0x00010e00ff070b82 */ /* 0x000ea20000000800 */
[----:B0-----:R-:W-:-:S05]  /*ef20*/  IMAD.SHL.U32 R2, R2, 0x10, RZ ;  /* 0x0000001002027824 */ /* 0x001fca00078e00ff */
[----:B------:R-:W-:-:S04]  /*ef30*/  LOP3.LUT R2, R4, 0x70, R2, 0xf8, !PT ;  /* 0x0000007004027812 */ /* 0x000fc800078ef802 */
[C---:B------:R-:W-:Y:S01]  /*ef40*/  ISETP.GT.U32.AND P1, PT, R2.reuse, 0x5f, PT ;  /* 0x0000005f0200780c */ /* 0x040fe20003f24070 */
[----:B------:R-:W-:-:S04]  /*ef50*/  IMAD.IADD R8, R2, 0x1, R8 ;  /* 0x0000000102087824 */ /* 0x000fc800078e0208 */
[----:B-1----:R-:W-:-:S04]  /*ef60*/  @P0 IMAD.HI.U32 R2, R8, R3, RZ ;  /* 0x0000000308020227 */ /* 0x002fc800078e00ff */
[----:B------:R-:W-:Y:S01]  /*ef70*/  IMAD.MOV.U32 R9, RZ, RZ, R8 ;  /* 0x000000ffff097224 */ /* 0x000fe200078e0008 */
[----:B--2---:R-:W-:-:S03]  /*ef80*/  @P0 SHF.R.U32.HI R9, RZ, R7, R2 ;  /* 0x00000007ff090219 */ /* 0x004fc60000011602 */
[----:B------:R-:W0:Y:S01]  /*ef90*/  @!P1 LDC.64 R4, c[0x0][0x428] ;  /* 0x00010a00ff049b82 */ /* 0x000e220000000a00 */
[----:B------:R-:W-:-:S07]  /*efa0*/  @!P1 SHF.R.S32.HI R3, RZ, 0x1f, R9 ;  /* 0x0000001fff039819 */ /* 0x000fce0000011409 */
[----:B------:R-:W1:Y:S01]  /*efb0*/  @!P1 LDC.64 R6, c[0x0][0x418] ;  /* 0x00010600ff069b82 */ /* 0x000e620000000a00 */
[----:B0-----:R-:W-:-:S04]  /*efc0*/  @!P1 IMAD R2, R31, R4, RZ ;  /* 0x000000041f029224 */ /* 0x001fc800078e02ff */
[----:B------:R-:W-:Y:S02]  /*efd0*/  @!P1 IMAD R5, R27, R5, R2 ;  /* 0x000000051b059224 */ /* 0x000fe400078e0202 */
[----:B------:R-:W-:-:S04]  /*efe0*/  @!P1 IMAD.MOV.U32 R2, RZ, RZ, R9 ;  /* 0x000000ffff029224 */ /* 0x000fc800078e0009 */
[----:B------:R-:W-:-:S04]  /*eff0*/  @!P1 IMAD.WIDE.U32 R2, R27, R4, R2 ;  /* 0x000000041b029225 */ /* 0x000fc800078e0002 */
[----:B------:R-:W-:Y:S01]  /*f000*/  @!P1 IMAD.IADD R3, R5, 0x1, R3 ;  /* 0x0000000105039824 */ /* 0x000fe200078e0203 */
[C---:B-1----:R-:W-:Y:S01]  /*f010*/  @!P1 LEA R6, P0, R2.reuse, R6, 0x2 ;  /* 0x0000000602069211 */ /* 0x042fe200078010ff */
[----:B------:R-:W-:Y:S02]  /*f020*/  IMAD.MOV.U32 R4, RZ, RZ, RZ ;  /* 0x000000ffff047224 */ /* 0x000fe400078e00ff */
[----:B------:R-:W-:Y:S01]  /*f030*/  IMAD.U32 R10, RZ, RZ, UR36 ;  /* 0x00000024ff0a7e24 */ /* 0x000fe2000f8e00ff */
[----:B------:R-:W-:Y:S01]  /*f040*/  @!P1 LEA.HI.X R7, R2, R7, R3, 0x2, P0 ;  /* 0x0000000702079211 */ /* 0x000fe200000f1403 */
[----:B------:R-:W-:Y:S01]  /*f050*/  IMAD.MOV R5, RZ, RZ, -R9 ;  /* 0x000000ffff057224 */ /* 0x000fe200078e0a09 */
[----:B------:R-:W-:-:S03]  /*f060*/  ISETP.NE.AND P0, PT, R24, 0x2, PT ;  /* 0x000000021800780c */ /* 0x000fc60003f05270 */
[----:B------:R0:W5:Y:S01]  /*f070*/  @!P1 LDG.E R4, desc[UR50][R6.64] ;  /* 0x0000003206049981 */ /* 0x000162000c1e1900 */
[----:B------:R-:W-:Y:S01]  /*f080*/  ISETP.NE.AND P1, PT, R10, 0x3, PT ;  /* 0x000000030a00780c */ /* 0x000fe20003f25270 */
[----:B------:R-:W-:Y:S05]  /*f090*/  YIELD ;  /* 0x0000000000007946 */ /* 0x000fea0003800000 */
[----:B------:R-:W-:Y:S01]  /*f0a0*/  ULDC UR4, c[0x0][0x430] ;  /* 0x00010c0000047ab9 */ /* 0x000fe20000000800 */
[----:B------:R-:W-:Y:S01]  /*f0b0*/  IMAD.MOV.U32 R2, RZ, RZ, R21 ;  /* 0x000000ffff027224 */ /* 0x000fe200078e0015 */
[----:B------:R-:W-:Y:S01]  /*f0c0*/  SEL R3, RZ, 0x1, P0 ;  /* 0x00000001ff037807 */ /* 0x000fe20000000000 */
[----:B------:R-:W-:Y:S01]  /*f0d0*/  IMAD R5, R5, UR4, R8 ;  /* 0x0000000405057c24 */ /* 0x000fe2000f8e0208 */
[----:B------:R-:W-:Y:S01]  /*f0e0*/  SEL R24, R24, RZ, P0 ;  /* 0x000000ff18187207 */ /* 0x000fe20000000000 */
[----:B------:R-:W-:Y:S01]  /*f0f0*/  VIADD R21, R21, 0xffffffff ;  /* 0xffffffff15157836 */ /* 0x000fe20000000000 */
[----:B------:R-:W-:-:S02]  /*f100*/  LOP3.LUT R26, R26, R3, RZ, 0x3c, !PT ;  /* 0x000000031a1a7212 */ /* 0x000fc400078e3cff */
[----:B------:R-:W-:Y:S01]  /*f110*/  ISETP.GT.AND P2, PT, R2, R29, PT ;  /* 0x0000001d0200720c */ /* 0x000fe20003f44270 */
[----:B0-----:R-:W-:-:S12]  /*f120*/  @!P1 BRA `(.L_x_9505) ;  /* 0x0000000000049947 */ /* 0x001fd80003800000 */
[----:B------:R-:W-:Y:S01]  /*f130*/  BPT.TRAP 0x1 ;  /* 0x000000040000795c */ /* 0x000fe20000300000 */
.L_x_9505:
[----:B------:R-:W-:Y:S01]  /*f140*/  IMAD R10, R24, 0x8, R22 ;  /* 0x00000008180a7824 */ /* 0x000fe200078e0216 */
[----:B------:R-:W-:Y:S01]  /*f150*/  SHF.L.U32 R20, R26, 0x1f, RZ ;  /* 0x0000001f1a147819 */ /* 0x000fe200000006ff */
[----:B------:R-:W-:Y:S01]  /*f160*/  BSSY B1, `(.L_x_9506) ;  /* 0x0000004000017945 */ /* 0x000fe20003800000 */
[----:B------:R-:W-:Y:S02]  /*f170*/  SHF.R.S32.HI R9, RZ, 0x1f, R5 ;  /* 0x0000001fff097819 */ /* 0x000fe40000011405 */
[----:B------:R-:W0:Y:S02]  /*f180*/  SYNCS.PHASECHK.TRANS64.TRYWAIT P0, [R10+URZ+0x22840], R20 ;  /* 0x022840140a0075a7 */ /* 0x000e24000800017f */
[----:B0-----:R-:W-:Y:S05]  /*f190*/  @!P0 BRA `(.L_x_9507) ;  /* 0x0000003800bc8947 */ /* 0x001fea0003800000 */
.L_x_9597:
[----:B------:R-:W-:Y:S05]  /*f1a0*/  BSYNC B1 ;  /* 0x0000000000017941 */ /* 0x000fea0003800000 */
.L_x_9506:
[----:B------:R-:W-:Y:S01]  /*f1b0*/  ULDC.64 UR4, c[0x0][0x300] ;  /* 0x0000c00000047ab9 */ /* 0x000fe20000000a00 */
[----:B-----5:R-:W-:Y:S01]  /*f1c0*/  SHF.R.S32.HI R17, RZ, 0x1f, R4 ;  /* 0x0000001fff117819 */ /* 0x020fe20000011404 */
[----:B------:R-:W-:Y:S01]  /*f1d0*/  IMAD R2, R9, UR4, RZ ;  /* 0x0000000409027c24 */ /* 0x000fe2000f8e02ff */
[----:B------:R-:W-:Y:S01]  /*f1e0*/  ULDC.64 UR6, c[0x0][0x2e8] ;  /* 0x0000ba0000067ab9 */ /* 0x000fe20000000a00 */
[----:B------:R-:W-:Y:S02]  /*f1f0*/  LOP3.LUT P1, RZ, R23, 0x1, RZ, 0xc0, !PT ;  /* 0x0000000117ff7812 */ /* 0x000fe4000782c0ff */
        /* <DEDUP_REMOVED lines=18> */
[----:B------:R-:W2:Y:S04]  /*f320*/  SHFL.IDX PT, R3, R8, RZ, 0x181f ;  /* 0x00181fff08037589 */ /* 0x000ea800000e0000 */
[----:B------:R-:W-:Y:S01]  /*f330*/  SHFL.IDX PT, R14, R6, 0x5, 0x181f ;  /* 0x00b81f00060e7f89 */ /* 0x000fe200000e0000 */
[----:B-1----:R-:W-:-:S05]  /*f340*/  IADD3 R2, P0, R2, R0, RZ ;  /* 0x0000000002027210 */ /* 0x002fca0007f1e0ff */
[----:B--2---:R-:W-:-:S05]  /*f350*/  IMAD.X R3, RZ, RZ, R3, P0 ;  /* 0x000000ffff037224 */ /* 0x004fca00000e0603 */
[----:B------:R1:W-:Y:S04]  /*f360*/  LDGSTS.E.BYPASS.LTC128B.128 [R7+0x1c400], desc[UR50][R2.64], !P1 ;  /* 0x1c40000002077fae */ /* 0x0003e8000c901d72 */
[----:B-1----:R-:W1:Y:S04]  /*f370*/  SHFL.IDX PT, R2, R6, 0x1, 0x181f ;  /* 0x00381f0006027f89 */ /* 0x002e6800000e0000 */
[----:B------:R-:W2:Y:S01]  /*f380*/  SHFL.IDX PT, R3, R8, 0x1, 0x181f ;  /* 0x00381f0008037f89 */ /* 0x000ea200000e0000 */
        /* <DEDUP_REMOVED lines=18> */
[----:B---3--:R1:W-:Y:S03]  /*f4b0*/  LDGSTS.E.BYPASS.LTC128B.128 [R7+0x1e400], desc[UR50][R2.64], !P1 ;  /* 0x1e40000002077fae */ /* 0x0083e6000c901d72 */
.L_x_9611:
[----:B-1----:R-:W-:-:S05]  /*f4c0*/  IADD3 R2, P0, R14, R0, RZ ;  /* 0x000000000e027210 */ /* 0x002fca0007f1e0ff */
[----:B------:R-:W-:Y:S01]  /*f4d0*/  IMAD.X R3, RZ, RZ, R8, P0 ;  /* 0x000000ffff037224 */ /* 0x000fe200000e0608 */
[----:B------:R-:W-:-:S04]  /*f4e0*/  PLOP3.LUT P0, PT, PT, PT, PT, 0x80, 0x0 ;  /* 0x000000000000781c */ /* 0x000fc80003f0f070 */
[----:B------:R-:W-:Y:S01]  /*f4f0*/  @!PT LDS RZ, [RZ] ;  /* 0x00000000fffff984 */ /* 0x000fe20000000800 */
[----:B------:R-:W-:Y:S01]  /*f500*/  @!PT LDS RZ, [RZ] ;  /* 0x00000000fffff984 */ /* 0x000fe20000000800 */
[----:B------:R-:W-:Y:S01]  /*f510*/  @!PT LDS RZ, [RZ] ;  /* 0x00000000fffff984 */ /* 0x000fe20000000800 */
[----:B------:R1:W-:Y:S01]  /*f520*/  LDGSTS.E.BYPASS.LTC128B.128 [R7+0x1ec00], desc[UR50][R2.64], !P1 ;  /* 0x1ec0000002077fae */ /* 0x0003e2000c901d72 */
[----:B------:R-:W-:-:S08]  /*f530*/  NOP ;  /* 0x0000000000007918 */ /* 0x000fd00000000000 */
.L_x_9509:
        /* <DEDUP_REMOVED lines=11> */
.L_x_9510:
[----:B------:R1:W-:Y:S01]  /*f5f0*/  SYNCS.ARRIVE.TRANS64.A1T0 RZ, [R10+URZ+0x22830], RZ ;  /* 0x022830ff0aff79a7 */ /* 0x0003e2000810003f */
[----:B------:R-:W-:Y:S05]  /*f600*/  @!P3 BRA `(.L_x_9511) ;  /* 0x000000000004b947 */ /* 0x000fea0003800000 */
[----:B------:R-:W-:Y:S01]  /*f610*/  BPT.TRAP 0x1 ;  /* 0x000000040000795c */ /* 0x000fe20000300000 */
.L_x_9511:
[----:B------:R-:W2:Y:S01]  /*f620*/  SYNCS.PHASECHK.TRANS64.TRYWAIT P0, [R10+URZ+0x22860], R20 ;  /* 0x022860140a0075a7 */ /* 0x000ea2000800017f */
[----:B------:R-:W-:Y:S04]  /*f630*/  BSSY B1, `(.L_x_9512) ;  /* 0x0000002000017945 */ /* 0x000fe80003800000 */
[----:B--2---:R-:W-:Y:S05]  /*f640*/  @!P0 BRA `(.L_x_9513) ;  /* 0x0000003c00448947 */ /* 0x004fea0003800000 */
.L_x_9612:
[----:B------:R-:W-:Y:S05]  /*f650*/  BSYNC B1 ;  /* 0x0000000000017941 */ /* 0x000fea0003800000 */
.L_x_9512:
[----:B------:R-:W-:Y:S01]  /*f660*/  ULDC.64 UR4, c[0x0][0x328] ;  /* 0x0000ca0000047ab9 */ /* 0x000fe20000000a00 */
[----:B------:R-:W-:Y:S01]  /*f670*/  ULDC.64 UR6, c[0x0][0x318] ;  /* 0x0000c60000067ab9 */ /* 0x000fe20000000a00 */
[----:B------:R-:W-:Y:S01]  /*f680*/  IMAD R2, R9, UR4, RZ ;  /* 0x0000000409027c24 */ /* 0x000fe2000f8e02ff */
[C---:B------:R-:W-:Y:S01]  /*f690*/  LOP3.LUT P5, RZ, R23.reuse, 0x10, RZ, 0xc0, !PT ;  /* 0x0000001017ff7812 */ /* 0x040fe200078ac0ff */
[----:B0-2---:R-:W-:Y:S01]  /*f6a0*/  IMAD R20, R24, 0x6000, R28 ;  /* 0x0000600018147824 */ /* 0x005fe200078e021c */
[----:B------:R-:W-:Y:S01]  /*f6b0*/  LOP3.LUT P4, RZ, R23, 0x8, RZ, 0xc0, !PT ;  /* 0x0000000817ff7812 */ /* 0x000fe2000788c0ff */
[----:B------:R-:W-:Y:S01]  /*f6c0*/  IMAD R7, R5, UR5, R2 ;  /* 0x0000000505077c24 */ /* 0x000fe2000f8e0202 */
[----:B------:R-:W-:Y:S01]  /*f6d0*/  LOP3.LUT P3, RZ, R23, 0x4, RZ, 0xc0, !PT ;  /* 0x0000000417ff7812 */ /* 0x000fe2000786c0ff */
[----:B------:R-:W-:Y:S01]  /*f6e0*/  IMAD.WIDE.U32 R2, R5, UR4, RZ ;  /* 0x0000000405027c25 */ /* 0x000fe2000f8e00ff */
[----:B------:R-:W-:Y:S01]  /*f6f0*/  ULDC.64 UR4, c[0x0][0x338] ;  /* 0x0000ce0000047ab9 */ /* 0x000fe20000000a00 */
[----:B------:R-:W-:-:S02]  /*f700*/  LOP3.LUT P1, RZ, R23, 0x2, RZ, 0xc0, !PT ;  /* 0x0000000217ff7812 */ /* 0x000fc4000782c0ff */
        /* <DEDUP_REMOVED lines=13> */
[----:B------:R-:W-:-:S03]  /*f7e0*/  IMAD R20, R20, 0x2, R22 ;  /* 0x0000000214147824 */ /* 0x000fc600078e0216 */
[----:B------:R-:W2:Y:S04]  /*f7f0*/  SHFL.IDX PT, R3, R25, RZ, 0x181f ;  /* 0x00181fff19037589 */ /* 0x000ea800000e0000 */
[----:B------:R-:W-:Y:S04]  /*f800*/  SHFL.IDX PT, R4, R25, 0x1, 0x181f ;  /* 0x00381f0019047f89 */ /* 0x000fe800000e0000 */
[----:B------:R-:W-:Y:S04]  /*f810*/  SHFL.IDX PT, R8, R17, 0x2, 0x181f ;  /* 0x00581f0011087f89 */ /* 0x000fe800000e0000 */
[----:B------:R-:W-:Y:S01]  /*f820*/  SHFL.IDX PT, R5, R25, 0x3, 0x181f ;  /* 0x00781f0019057f89 */ /* 0x000fe200000e0000 */
[----:B0-----:R-:W-:-:S03]  /*f830*/  IADD3 R2, P0, R14, R0, RZ ;  /* 0x000000000e027210 */ /* 0x001fc60007f1e0ff */
[----:B------:R-:W0:Y:S02]  /*f840*/  SHFL.IDX PT, R14, R17, 0x1, 0x181f ;  /* 0x00381f00110e7f89 */ /* 0x000e2400000e0000 */
[----:B--2---:R-:W-:-:S05]  /*f850*/  IMAD.X R3, RZ, RZ, R3, P0 ;  /* 0x000000ffff037224 */ /* 0x004fca00000e0603 */
[----:B------:R-:W-:Y:S04]  /*f860*/  LDGSTS.E.BYPASS.LTC128B.128 [R20+0x400], desc[UR50][R2.64], !P5 ;  /* 0x0040000002147fae */ /* 0x000fe8000e901d72 */
[----:B------:R-:W-:Y:S04]  /*f870*/  LDGSTS.E.BYPASS.LTC128B.128 [R20+0x3400], desc[UR50][R2.64+0x80], !P4 ;  /* 0x0340008002147fae */ /* 0x000fe8000e101d72 */
[----:B------:R-:W-:Y:S04]  /*f880*/  LDGSTS.E.BYPASS.LTC128B.128 [R20+0x6400], desc[UR50][R2.64+0x100], !P3 ;  /* 0x0640010002147fae */ /* 0x000fe8000d901d72 */
[----:B------:R2:W-:Y:S01]  /*f890*/  LDGSTS.E.BYPASS.LTC128B.128 [R20+0x9400], desc[UR50][R2.64+0x180], !P1 ;  /* 0x0940018002147fae */ /* 0x0005e2000c901d72 */
[----:B0-----:R-:W-:-:S03]  /*f8a0*/  IADD3 R6, P0, R14, R0, RZ ;  /* 0x000000000e067210 */ /* 0x001fc60007f1e0ff */
[----:B------:R-:W-:Y:S02]  /*f8b0*/  SHFL.IDX PT, R14, R17, 0x3, 0x181f ;  /* 0x00781f00110e7f89 */ /* 0x000fe400000e0000 */
[----:B------:R-:W-:Y:S01]  /*f8c0*/  IMAD.X R7, RZ, RZ, R4, P0 ;  /* 0x000000ffff077224 */ /* 0x000fe200000e0604 */
[-C--:B------:R-:W-:Y:S01]  /*f8d0*/  IADD3 R8, P0, R8, R0.reuse, RZ ;  /* 0x0000000008087210 */ /* 0x080fe20007f1e0ff */
[----:B------:R-:W0:Y:S04]  /*f8e0*/  SHFL.IDX PT, R4, R25, 0x2, 0x181f ;  /* 0x00581f0019047f89 */ /* 0x000e2800000e0000 */
[----:B--2---:R-:W-:Y:S04]  /*f8f0*/  SHFL.IDX PT, R3, R25, 0x4, 0x181f ;  /* 0x00981f0019037f89 */ /* 0x004fe800000e0000 */
[----:B------:R2:W-:Y:S04]  /*f900*/  LDGSTS.E.BYPASS.LTC128B.128 [R20+0xc00], desc[UR50][R6.64], !P5 ;  /* 0x00c0000006147fae */ /* 0x0005e8000e901d72 */
[----:B------:R2:W-:Y:S04]  /*f910*/  LDGSTS.E.BYPASS.LTC128B.128 [R20+0x3c00], desc[UR50][R6.64+0x80], !P4 ;  /* 0x03c0008006147fae */ /* 0x0005e8000e101d72 */
[----:B------:R2:W-:Y:S04]  /*f920*/  LDGSTS.E.BYPASS.LTC128B.128 [R20+0x6c00], desc[UR50][R6.64+0x100], !P3 ;  /* 0x06c0010006147fae */ /* 0x0005e8000d901d72 */
[----:B------:R2:W-:Y:S01]  /*f930*/  LDGSTS.E.BYPASS.LTC128B.128 [R20+0x9c00], desc[UR50][R6.64+0x180], !P1 ;  /* 0x09c0018006147fae */ /* 0x0005e2000c901d72 */
[----:B0-----:R-:W-:Y:S01]  /*f940*/  IMAD.X R9, RZ, RZ, R4, P0 ;  /* 0x000000ffff097224 */ /* 0x001fe200000e0604 */
[----:B------:R-:W-:-:S02]  /*f950*/  IADD3 R4, P0, R14, R0, RZ ;  /* 0x000000000e047210 */ /* 0x000fc40007f1e0ff */
[----:B------:R-:W-:Y:S04]  /*f960*/  SHFL.IDX PT, R25, R25, 0x5, 0x181f ;  /* 0x00b81f0019197f89 */ /* 0x000fe800000e0000 */
[----:B------:R-:W0:Y:S01]  /*f970*/  SHFL.IDX PT, R14, R17, 0x4, 0x181f ;  /* 0x00981f00110e7f89 */ /* 0x000e2200000e0000 */
[----:B------:R-:W-:-:S03]  /*f980*/  IMAD.X R5, RZ, RZ, R5, P0 ;  /* 0x000000ffff057224 */ /* 0x000fc600000e0605 */
[----:B------:R2:W-:Y:S04]  /*f990*/  LDGSTS.E.BYPASS.LTC128B.128 [R20+0x1400], desc[UR50][R8.64], !P5 ;  /* 0x0140000008147fae */ /* 0x0005e8000e901d72 */
[----:B------:R2:W-:Y:S04]  /*f9a0*/  LDGSTS.E.BYPASS.LTC128B.128 [R20+0x4400], desc[UR50][R8.64+0x80], !P4 ;  /* 0x0440008008147fae */ /* 0x0005e8000e101d72 */
[----:B------:R2:W-:Y:S04]  /*f9b0*/  LDGSTS.E.BYPASS.LTC128B.128 [R20+0x7400], desc[UR50][R8.64+0x100], !P3 ;  /* 0x0740010008147fae */ /* 0x0005e8000d901d72 */
[----:B------:R2:W-:Y:S04]  /*f9c0*/  LDGSTS.E.BYPASS.LTC128B.128 [R20+0xa400], desc[UR50][R8.64+0x180], !P1 ;  /* 0x0a40018008147fae */ /* 0x0005e8000c901d72 */
[----:B------:R2:W-:Y:S01]  /*f9d0*/  LDGSTS.E.BYPASS.LTC128B.128 [R20+0x1c00], desc[UR50][R4.64], !P5 ;  /* 0x01c0000004147fae */ /* 0x0005e2000e901d72 */
[----:B0-----:R-:W-:-:S03]  /*f9e0*/  IADD3 R2, P0, R14, R0, RZ ;  /* 0x000000000e027210 */ /* 0x001fc60007f1e0ff */
[----:B------:R2:W-:Y:S02]  /*f9f0*/  LDGSTS.E.BYPASS.LTC128B.128 [R20+0x4c00], desc[UR50][R4.64+0x80], !P4 ;  /* 0x04c0008004147fae */ /* 0x0005e4000e101d72 */
[----:B------:R-:W-:Y:S02]  /*fa00*/  IMAD.X R3, RZ, RZ, R3, P0 ;  /* 0x000000ffff037224 */ /* 0x000fe400000e0603 */
[----:B------:R2:W-:Y:S04]  /*fa10*/  LDGSTS.E.BYPASS.LTC128B.128 [R20+0x7c00], desc[UR50][R4.64+0x100], !P3 ;  /* 0x07c0010004147fae */ /* 0x0005e8000d901d72 */
[----:B------:R2:W-:Y:S04]  /*fa20*/  LDGSTS.E.BYPASS.LTC128B.128 [R20+0xac00], desc[UR50][R4.64+0x180], !P1 ;  /* 0x0ac0018004147fae */ /* 0x0005e8000c901d72 */
[----:B------:R2:W-:Y:S04]  /*fa30*/  LDGSTS.E.BYPASS.LTC128B.128 [R20+0x2400], desc[UR50][R2.64], !P5 ;  /* 0x0240000002147fae */ /* 0x0005e8000e901d72 */
[----:B------:R2:W-:Y:S04]  /*fa40*/  LDGSTS.E.BYPASS.LTC128B.128 [R20+0x5400], desc[UR50][R2.64+0x80], !P4 ;  /* 0x0540008002147fae */ /* 0x0005e8000e101d72 */
[----:B------:R2:W-:Y:S04]  /*fa50*/  LDGSTS.E.BYPASS.LTC128B.128 [R20+0x8400], desc[UR50][R2.64+0x100], !P3 ;  /* 0x0840010002147fae */ /* 0x0005e8000d901d72 */
[----:B------:R2:W-:Y:S04]  /*fa60*/  LDGSTS.E.BYPASS.LTC128B.128 [R20+0xb400], desc[UR50][R2.64+0x180], !P1 ;  /* 0x0b40018002147fae */ /* 0x0005e8000c901d72 */
[----:B------:R2:W0:Y:S02]  /*fa70*/  SHFL.IDX PT, R14, R17, 0x5, 0x181f ;  /* 0x00b81f00110e7f89 */ /* 0x00042400000e0000 */
.L_x_9626:
[----:B0-2---:R-:W-:-:S05]  /*fa80*/  IADD3 R2, P0, R14, R0, RZ ;  /* 0x000000000e027210 */ /* 0x005fca0007f1e0ff */
        /* <DEDUP_REMOVED lines=10> */
.L_x_9515:
        /* <DEDUP_REMOVED lines=11> */
.L_x_9516:
[----:B------:R0:W-:Y:S01]  /*fbe0*/  SYNCS.ARRIVE.TRANS64.A1T0 RZ, [R10+URZ+0x22850], RZ ;  /* 0x022850ff0aff79a7 */ /* 0x0001e2000810003f */
[----:B------:R-:W-:Y:S05]  /*fbf0*/  @P2 BRA `(.L_x_9517) ;  /* 0xfffffff000a02947 */ /* 0x000fea000383ffff */
.L_x_9504:
[----:B------:R-:W-:Y:S05]  /*fc00*/  BSYNC B0 ;  /* 0x0000000000007941 */ /* 0x000fea0003800000 */
.L_x_9503:
[----:B------:R-:W2:Y:S01]  /*fc10*/  S2R R2, SR_TID.X ;  /* 0x0000000000027919 */ /* 0x000ea20000002100 */
[----:B------:R-:W-:Y:S01]  /*fc20*/  VIADD R24, R24, 0x1 ;  /* 0x0000000118187836 */ /* 0x000fe20000000000 */
[----:B------:R-:W-:Y:S04]  /*fc30*/  BSSY B0, `(.L_x_9518) ;  /* 0x0000012000007945 */ /* 0x000fe80003800000 */
[----:B------:R-:W-:-:S04]  /*fc40*/  ISETP.NE.AND P0, PT, R24, 0x2, PT ;  /* 0x000000021800780c */ /* 0x000fc80003f05270 */
[----:B------:R-:W-:Y:S02]  /*fc50*/  SEL R5, RZ, 0x1, P0 ;  /* 0x00000001ff057807 */ /* 0x000fe40000000000 */
        /* <DEDUP_REMOVED lines=14> */
[----:B---3--:R-:W-:-:S07]  /*fd40*/  IADD3 R16, R0, UR37, R9 ;  /* 0x0000002500107c10 */ /* 0x008fce000fffe009 */
.L_x_9519:
[----:B------:R-:W-:Y:S05]  /*fd50*/  BSYNC B0 ;  /* 0x0000000000007941 */ /* 0x000fea0003800000 */
.L_x_9518:
[----:B------:R-:W-:Y:S02]  /*fd60*/  SEL R24, R24, RZ, P0 ;  /* 0x000000ff18187207 */ /* 0x000fe40000000000 */
[----:B------:R-:W-:-:S07]  /*fd70*/  LOP3.LUT R26, R26, R5, RZ, 0x3c, !PT ;  /* 0x000000051a1a7212 */ /* 0x000fce00078e3cff */
.L_x_9478:
[----:B------:R-:W-:Y:S05]  /*fd80*/  BSYNC B7 ;  /* 0x0000000000077941 */ /* 0x000fea0003800000 */
.L_x_9476:
[----:B------:R-:W-:-:S13]  /*fd90*/  LOP3.LUT P0, RZ, R23, 0x200, RZ, 0xc0, !PT ;  /* 0x0000020017ff7812 */ /* 0x000fda000780c0ff */
[----:B------:R-:W-:Y:S05]  /*fda0*/  @!P0 BRA `(.L_x_9520) ;  /* 0x0000000000248947 */ /* 0x000fea0003800000 */
[----:B------:R-:W-:Y:S05]  /*fdb0*/  WARPSYNC.ALL ;  /* 0x0000000000007948 */ /* 0x000fea0003800000 */
[----:B------:R-:W2:Y:S08]  /*fdc0*/  S2UR UR5, SR_CgaCtaId ;  /* 0x00000000000579c3 */ /* 0x000eb00000008800 */
[----:B------:R-:W-:Y:S06]  /*fdd0*/  BAR.SYNC.DEFER_BLOCKING 0x5, 0x180 ;  /* 0x0146000000007b1d */ /* 0x000fec0000010000 */
[----:B------:R-:W-:-:S02]  /*fde0*/  UMOV UR4, 0x400 ;  /* 0x0000040000047882 */ /* 0x000fc40000000000 */
[----:B--2---:R-:W-:-:S06]  /*fdf0*/  ULEA UR4, UR5, UR4, 0x18 ;  /* 0x0000000405047291 */ /* 0x004fcc000f8ec03f */
[----:B------:R-:W-:-:S05]  /*fe00*/  IMAD.U32 R22, RZ, RZ, UR4 ;  /* 0x00000004ff167e24 */ /* 0x000fca000f8e00ff */
[----:B------:R4:W2:Y:S01]  /*fe10*/  LDS.128 R16, [R22+0x228d0] ;  /* 0x0228d00016107984 */ /* 0x0008a20000000c00 */
[----:B------:R-:W-:Y:S06]  /*fe20*/  BAR.ARV 0x4, 0x180 ;  /* 0x0106000000007b1d */ /* 0x000fec0000002000 */
[----:B------:R-:W-:Y:S05]  /*fe30*/  BRA `(.L_x_9521) ;  /* 0x0000000800d07947 */ /* 0x000fea0003800000 */
.L_x_9520:
[----:B------:R-:W2:Y:S01]  /*fe40*/  S2R R9, SR_TID.X ;  /* 0x0000000000097919 */ /* 0x000ea20000002100 */
[----:B------:R-:W-:Y:S01]  /*fe50*/  UMOV UR4, 0xffffffff ;  /* 0xffffffff00047882 */ /* 0x000fe20000000000 */
[----:B--2---:R-:W-:-:S04]  /*fe60*/  LOP3.LUT R9, R9, 0x1f, RZ, 0xc0, !PT ;  /* 0x0000001f09097812 */ /* 0x004fc800078ec0ff */
[----:B------:R-:W-:Y:S01]  /*fe70*/  ISETP.NE.AND P0, PT, R9, 0x1f, PT ;  /* 0x0000001f0900780c */ /* 0x000fe20003f05270 */
[----:B------:R-:W-:-:S12]  /*fe80*/  BRA.DIV UR4, `(.L_x_9522) ;  /* 0x0000003e04147947 */ /* 0x000fd8000b800000 */
[----:B------:R-:W-:Y:S01]  /*fe90*/  IMAD.IADD R7, R19, 0x1, R9 ;  /* 0x0000000113077824 */ /* 0x000fe200078e0209 */
[----:B------:R-:W-:-:S04]  /*fea0*/  ULDC UR4, c[0x0][0xc3c] ;  /* 0x00030f0000047ab9 */ /* 0x000fc80000000800 */
[----:B------:R-:W-:-:S13]  /*feb0*/  ISETP.GE.OR P1, PT, R7, UR4, !P0 ;  /* 0x0000000407007c0c */ /* 0x000fda000c726670 */
[----:B------:R-:W2:Y:S08]  /*fec0*/  @!P1 LDC.64 R2, c[0x0][0xc80] ;  /* 0x00032000ff029b82 */ /* 0x000eb00000000a00 */
[----:B------:R-:W3:Y:S01]  /*fed0*/  @!P1 LDC.64 R4, c[0x0][0xc78] ;  /* 0x00031e00ff049b82 */ /* 0x000ee20000000a00 */
[----:B--2---:R-:W-:-:S05]  /*fee0*/  @!P1 IMAD.WIDE R2, R7, 0x4, R2 ;  /* 0x0000000407029825 */ /* 0x004fca00078e0202 */
[----:B------:R3:W2:Y:S02]  /*fef0*/  @!P1 LDG.E R6, desc[UR50][R2.64] ;  /* 0x0000003202069981 */ /* 0x0006a4000c1e1900 */
        /* <DEDUP_REMOVED lines=8> */
[----:B------:R-:W-:Y:S01]  /*ff80*/  ISETP.GE.U32.AND P5, PT, R9, 0x10, PT ;  /* 0x000000100900780c */ /* 0x000fe20003fa6070 */
[----:B------:R-:W-:Y:S01]  /*ff90*/  SHFL.IDX PT, R8, R16, 0x1, 0x1f ;  /* 0x00201f0010087f89 */ /* 0x000fe200000e0000 */
[----:B--2---:R-:W-:-:S02]  /*ffa0*/  @!P1 IMAD.MOV.U32 R7, RZ, RZ, R6 ;  /* 0x000000ffff079224 */ /* 0x004fc400078e0006 */
[----:B------:R-:W-:Y:S02]  /*ffb0*/  IMAD.MOV.U32 R6, RZ, RZ, RZ ;  /* 0x000000ffff067224 */ /* 0x000fe400078e00ff */
[----:B---3--:R-:W-:Y:S01]  /*ffc0*/  @!P1 IMAD.MOV.U32 R4, RZ, RZ, R5 ;  /* 0x000000ffff049224 */ /* 0x008fe200078e0005 */
[----:B------:R-:W-:-:S03]  /*ffd0*/  ISETP.NE.AND P1, PT, R9, RZ, PT ;  /* 0x000000ff0900720c */ /* 0x000fc60003f25270 */
[----:B------:R-:W-:-:S05]  /*ffe0*/  IMAD R13, R4, R7, RZ ;  /* 0x00000007040d7224 */ /* 0x000fca00078e02ff */
[----:B------:R-:W2:Y:S02]  /*fff0*/  SHFL.UP PT, R14, R13, 0x1, RZ ;  /* 0x042000000d0e7989 */ /* 0x000ea400000e00ff */
[----:B--2---:R-:W-:-:S05]  /*10000*/  SEL R14, R14, RZ, P1 ;  /* 0x000000ff0e0e7207 */ /* 0x004fca0000800000 */
[----:B------:R-:W-:-:S05]  /*10010*/  IMAD.IADD R5, R13, 0x1, R14 ;  /* 0x000000010d057824 */ /* 0x000fca00078e020e */
        /* <DEDUP_REMOVED lines=12> */
[----:B------:R2:W3:Y:S02]  /*100e0*/  SHFL.IDX PT, R14, R2, 0x1f, 0x1f ;  /* 0x03e01f00020e7f89 */ /* 0x0004e400000e0000 */
.L_x_9636:
[----:B------:R-:W-:Y:S02]  /*100f0*/  ULDC UR4, c[0x0][0xc38] ;  /* 0x00030e0000047ab9 */ /* 0x000fe40000000800 */
[----:B------:R-:W-:-:S04]  /*10100*/  IMAD.U32 R5, RZ, RZ, UR4 ;  /* 0x00000004ff057e24 */ /* 0x000fc8000f8e00ff */
[----:B---3--:R-:W-:-:S04]  /*10110*/  IMAD R14, R14, R5, RZ ;  /* 0x000000050e0e7224 */ /* 0x008fc800078e02ff */
[----:B------:R-:W-:-:S05]  /*10120*/  IMAD.IADD R9, R8, 0x1, R14 ;  /* 0x0000000108097824 */ /* 0x000fca00078e020e */
[----:B------:R-:W-:-:S13]  /*10130*/  ISETP.GT.AND P6, PT, R9, R0, PT ;  /* 0x000000000900720c */ /* 0x000fda0003fc4270 */
[----:B------:R-:W-:Y:S05]  /*10140*/  @P6 BRA `(.L_x_9523) ;  /* 0x0000000000a46947 */ /* 0x000fea0003800000 */
.L_x_9526:
[----:B--2---:R-:W2:Y:S01]  /*10150*/  LDC R2, c[0x0][0xc3c] ;  /* 0x00030f00ff027b82 */ /* 0x004ea20000000800 */
[----:B------:R-:W-:-:S05]  /*10160*/  VIADD R19, R19, 0x1f ;  /* 0x0000001f13137836 */ /* 0x000fca0000000000 */
[----:B--2---:R-:W-:-:S13]  /*10170*/  ISETP.GE.AND P6, PT, R19, R2, PT ;  /* 0x000000021300720c */ /* 0x004fda0003fc6270 */
[----:B------:R-:W-:Y:S05]  /*10180*/  @P6 BRA `(.L_x_9524) ;  /* 0x0000000400b86947 */ /* 0x000fea0003800000 */
[----:B------:R-:W2:Y:S01]  /*10190*/  S2R R3, SR_TID.X ;  /* 0x0000000000037919 */ /* 0x000ea20000002100 */
[----:B------:R-:W-:Y:S01]  /*101a0*/  IMAD.MOV.U32 R7, RZ, RZ, RZ ;  /* 0x000000ffff077224 */ /* 0x000fe200078e00ff */
[----:B--2---:R-:W-:-:S05]  /*101b0*/  LOP3.LUT R3, R3, 0x1f, RZ, 0xc0, !PT ;  /* 0x0000001f03037812 */ /* 0x004fca00078ec0ff */
[----:B------:R-:W-:-:S05]  /*101c0*/  IMAD.IADD R11, R19, 0x1, R3 ;  /* 0x00000001130b7824 */ /* 0x000fca00078e0203 */
[----:B------:R-:W-:-:S13]  /*101d0*/  ISETP.GE.OR P6, PT, R11, R2, !P0 ;  /* 0x000000020b00720c */ /* 0x000fda00047c6670 */
[----:B------:R-:W2:Y:S08]  /*101e0*/  @!P6 LDC.64 R2, c[0x0][0xc80] ;  /* 0x00032000ff02eb82 */ /* 0x000eb00000000a00 */
[----:B------:R-:W3:Y:S01]  /*101f0*/  @!P6 LDC.64 R4, c[0x0][0xc78] ;  /* 0x00031e00ff04eb82 */ /* 0x000ee20000000a00 */
[----:B--2---:R-:W-:-:S05]  /*10200*/  @!P6 IMAD.WIDE R2, R11, 0x4, R2 ;  /* 0x000000040b02e825 */ /* 0x004fca00078e0202 */
[----:B------:R3:W2:Y:S02]  /*10210*/  @!P6 LDG.E R7, desc[UR50][R2.64] ;  /* 0x000000320207e981 */ /* 0x0006a4000c1e1900 */
[----:B---3--:R-:W-:-:S04]  /*10220*/  @!P6 IMAD.WIDE R2, R11, 0x4, R4 ;  /* 0x000000040b02e825 */ /* 0x008fc800078e0204 */
[----:B------:R-:W-:-:S06]  /*10230*/  IMAD.MOV.U32 R4, RZ, RZ, RZ ;  /* 0x000000ffff047224 */ /* 0x000fcc00078e00ff */
[----:B------:R-:W2:Y:S01]  /*10240*/  @!P6 LDG.E R4, desc[UR50][R2.64] ;  /* 0x000000320204e981 */ /* 0x000ea2000c1e1900 */
[----:B------:R-:W-:Y:S01]  /*10250*/  UMOV UR4, 0xffffffff ;  /* 0xffffffff00047882 */ /* 0x000fe20000000000 */
[----:B--2---:R-:W-:Y:S02]  /*10260*/  IMAD R13, R4, R7, RZ ;  /* 0x00000007040d7224 */ /* 0x004fe400078e02ff */
[----:B------:R-:W-:Y:S05]  /*10270*/  BRA.DIV UR4, `(.L_x_9525) ;  /* 0x0000003e04547947 */ /* 0x000fea000b800000 */
        /* <DEDUP_REMOVED lines=16> */
.L_x_9644:
[----:B------:R-:W-:Y:S02]  /*10380*/  ULDC UR4, c[0x0][0xc38] ;  /* 0x00030e0000047ab9 */ /* 0x000fe40000000800 */
[----:B------:R-:W-:-:S04]  /*10390*/  IMAD.U32 R5, RZ, RZ, UR4 ;  /* 0x00000004ff057e24 */ /* 0x000fc8000f8e00ff */
[----:B---3--:R-:W-:-:S04]  /*103a0*/  IMAD R14, R14, R5, RZ ;  /* 0x000000050e0e7224 */ /* 0x008fc800078e02ff */
[----:B------:R-:W-:-:S05]  /*103b0*/  IMAD.IADD R9, R14, 0x1, R9 ;  /* 0x000000010e097824 */ /* 0x000fca00078e0209 */
[----:B------:R-:W-:-:S13]  /*103c0*/  ISETP.GT.AND P6, PT, R9, R0, PT ;  /* 0x000000000900720c */ /* 0x000fda0003fc4270 */
[----:B------:R-:W-:Y:S05]  /*103d0*/  @!P6 BRA `(.L_x_9526) ;  /* 0xfffffffc005ce947 */ /* 0x000fea000383ffff */
.L_x_9523:
[----:B------:R-:W-:Y:S01]  /*103e0*/  IMAD.IADD R9, R9, 0x1, -R14 ;  /* 0x0000000109097824 */ /* 0x000fe200078e0a0e */
[----:B------:R-:W-:-:S03]  /*103f0*/  UMOV UR4, 0xffffffff ;  /* 0xffffffff00047882 */ /* 0x000fc60000000000 */
[----:B------:R-:W-:-:S05]  /*10400*/  IMAD R3, R2, R5, R9 ;  /* 0x0000000502037224 */ /* 0x000fca00078e0209 */
[----:B------:R-:W-:Y:S01]  /*10410*/  ISETP.GT.AND P6, PT, R3, R0, PT ;  /* 0x000000000300720c */ /* 0x000fe20003fc4270 */
[----:B------:R-:W-:-:S12]  /*10420*/  BRA.DIV UR4, `(.L_x_9527) ;  /* 0x0000003e04a07947 */ /* 0x000fd8000b800000 */
[----:B------:R-:W-:-:S04]  /*10430*/  VOTE.ANY R3, PT, !P6 ;  /* 0x0000000000037806 */ /* 0x000fc800070e0100 */
[----:B------:R-:W3:Y:S02]  /*10440*/  POPC R8, R3 ;  /* 0x0000000300087309 */ /* 0x000ee40000000000 */
[----:B---3--:R3:W4:Y:S04]  /*10450*/  SHFL.IDX PT, R7, R7, R8, 0x1f ;  /* 0x00001f0807077589 */ /* 0x00872800000e0000 */
[----:B------:R3:W0:Y:S02]  /*10460*/  SHFL.IDX PT, R4, R4, R8, 0x1f ;  /* 0x00001f0804047589 */ /* 0x00062400000e0000 */
.L_x_9649:
[----:B------:R-:W-:-:S13]  /*10470*/  ISETP.NE.AND P0, PT, R3, RZ, PT ;  /* 0x000000ff0300720c */ /* 0x000fda0003f05270 */
[----:B------:R-:W-:Y:S05]  /*10480*/  @!P0 BRA `(.L_x_9528) ;  /* 0x0000000000108947 */ /* 0x000fea0003800000 */
[----:B------:R-:W-:Y:S01]  /*10490*/  UMOV UR4, 0xffffffff ;  /* 0xffffffff00047882 */ /* 0x000fe20000000000 */
[----:B------:R-:W-:Y:S02]  /*104a0*/  VIADD R12, R8, 0xffffffff ;  /* 0xffffffff080c7836 */ /* 0x000fe40000000000 */
[----:B------:R-:W-:Y:S05]  /*104b0*/  BRA.DIV UR4, `(.L_x_9529) ;  /* 0x0000003e04d87947 */ /* 0x000fea000b800000 */
[----:B------:R0:W0:Y:S02]  /*104c0*/  SHFL.IDX PT, R6, R2, R12, 0x1f ;  /* 0x00001f0c02067589 */ /* 0x00002400000e0000 */
.L_x_9528:
[----:B01--4-:R-:W-:Y:S01]  /*104d0*/  IABS R10, R7 ;  /* 0x00000007000a7213 */ /* 0x013fe20000000000 */
[----:B------:R-:W-:Y:S01]  /*104e0*/  IMAD R16, R6, R5, R9 ;  /* 0x0000000506107224 */ /* 0x000fe200078e0209 */
[----:B------:R-:W-:Y:S01]  /*104f0*/  IABS R5, R4 ;  /* 0x0000000400057213 */ /* 0x000fe20000000000 */
[----:B------:R-:W-:Y:S01]  /*10500*/  IMAD.IADD R19, R8, 0x1, R19 ;  /* 0x0000000108137824 */ /* 0x000fe200078e0213 */
[----:B------:R-:W0:Y:S01]  /*10510*/  I2F.RP R11, R10 ;  /* 0x0000000a000b7306 */ /* 0x000e220000209400 */
[----:B------:R-:W-:-:S07]  /*10520*/  IMAD.IADD R0, R0, 0x1, -R16 ;  /* 0x0000000100007824 */ /* 0x000fce00078e0a10 */
[----:B------:R-:W1:Y:S08]  /*10530*/  I2F.RP R12, R5 ;  /* 0x00000005000c7306 */ /* 0x000e700000209400 */
[----:B0-----:R-:W2:Y:S08]  /*10540*/  MUFU.RCP R11, R11 ;  /* 0x0000000b000b7308 */ /* 0x001eb00000001000 */
[----:B-1----:R-:W-:Y:S01]  /*10550*/  MUFU.RCP R12, R12 ;  /* 0x0000000c000c7308 */ /* 0x002fe20000001000 */
[----:B--2---:R-:W-:-:S07]  /*10560*/  VIADD R2, R11, 0xffffffe ;  /* 0x0ffffffe0b027836 */ /* 0x004fce0000000000 */
[----:B------:R0:W1:Y:S02]  /*10570*/  F2I.FTZ.U32.TRUNC.NTZ R3, R2 ;  /* 0x0000000200037305 */ /* 0x000064000021f000 */
[----:B0-----:R-:W-:Y:S02]  /*10580*/  IMAD.MOV.U32 R2, RZ, RZ, RZ ;  /* 0x000000ffff027224 */ /* 0x001fe400078e00ff */
[----:B-1----:R-:W-:-:S04]  /*10590*/  IMAD.MOV R9, RZ, RZ, -R3 ;  /* 0x000000ffff097224 */ /* 0x002fc800078e0a03 */
        /* <DEDUP_REMOVED lines=45> */
.L_x_9524:
[----:B------:R-:W-:Y:S01]  /*10870*/  UMOV UR4, URZ ;  /* 0x0000003f00047c82 */ /* 0x000fe20008000000 */
[----:B------:R-:W-:Y:S01]  /*10880*/  UMOV UR5, URZ ;  /* 0x0000003f00057c82 */ /* 0x000fe20008000000 */
[----:B------:R-:W-:Y:S01]  /*10890*/  ULDC UR6, c[0x0][0xc3c] ;  /* 0x00030f0000067ab9 */ /* 0x000fe20000000800 */
[----:B------:R-:W-:Y:S02]  /*108a0*/  IMAD.MOV.U32 R16, RZ, RZ, R0 ;  /* 0x000000ffff107224 */ /* 0x000fe400078e0000 */
[----:B------:R-:W-:Y:S02]  /*108b0*/  IMAD.U32 R17, RZ, RZ, UR4 ;  /* 0x00000004ff117e24 */ /* 0x000fe4000f8e00ff */
[----:B------:R-:W-:Y:S02]  /*108c0*/  IMAD.U32 R18, RZ, RZ, UR5 ;  /* 0x00000005ff127e24 */ /* 0x000fe4000f8e00ff */
[----:B------:R-:W-:-:S07]  /*108d0*/  IMAD.U32 R19, RZ, RZ, UR6 ;  /* 0x00000006ff137e24 */ /* 0x000fce000f8e00ff */
.L_x_9530:
[----:B------:R-:W2:Y:S01]  /*108e0*/  S2R R0, SR_TID.X ;  /* 0x0000000000007919 */ /* 0x000ea20000002100 */
[----:B------:R-:W-:Y:S05]  /*108f0*/  WARPSYNC.ALL ;  /* 0x0000000000007948 */ /* 0x000fea0003800000 */
[----:B------:R-:W-:Y:S01]  /*10900*/  BAR.SYNC.DEFER_BLOCKING 0x4, 0x180 ;  /* 0x0106000000007b1d */ /* 0x000fe20000010000 */
[----:B--2---:R-:W-:-:S04]  /*10910*/  LOP3.LUT R0, R0, 0x1f, RZ, 0xc0, !PT ;  /* 0x0000001f00007812 */ /* 0x004fc800078ec0ff */
[----:B------:R-:W-:-:S13]  /*10920*/  ISETP.NE.AND P0, PT, R0, RZ, PT ;  /* 0x000000ff0000720c */ /* 0x000fda0003f05270 */
[----:B------:R-:W2:Y:S01]  /*10930*/  @!P0 S2R R3, SR_CgaCtaId ;  /* 0x0000000000038919 */ /* 0x000ea20000008800 */
[----:B------:R-:W-:-:S04]  /*10940*/  @!P0 MOV R0, 0x400 ;  /* 0x0000040000008802 */ /* 0x000fc80000000f00 */
[----:B--2---:R-:W-:-:S05]  /*10950*/  @!P0 LEA R22, R3, R0, 0x18 ;  /* 0x0000000003168211 */ /* 0x004fca00078ec0ff */
[----:B------:R2:W-:Y:S01]  /*10960*/  @!P0 STS.128 [R22+0x228d0], R16 ;  /* 0x0228d01016008388 */ /* 0x0005e20000000c00 */
[----:B------:R-:W-:Y:S06]  /*10970*/  BAR.ARV 0x5, 0x180 ;  /* 0x0146000000007b1d */ /* 0x000fec0000002000 */
.L_x_9521:
[----:B------:R-:W-:Y:S02]  /*10980*/  ULDC UR4, c[0x0][0xc3c] ;  /* 0x00030f0000047ab9 */ /* 0x000fe40000000800 */
[----:B--2---:R-:W-:-:S13]  /*10990*/  ISETP.GE.AND P0, PT, R19, UR4, PT ;  /* 0x0000000413007c0c */ /* 0x004fda000bf06270 */
[----:B------:R-:W-:Y:S05]  /*109a0*/  @!P0 BRA `(.L_x_9531) ;  /* 0xffffffb800108947 */ /* 0x000fea000383ffff */
[----:B------:R-:W-:Y:S05]  /*109b0*/  BSYNC B8 ;  /* 0x0000000000087941 */ /* 0x000fea0003800000 */
.L_x_9470:
[----:B------:R-:W2:Y:S01]  /*109c0*/  LDL.LU R0, [R1+0x24] ;  /* 0x0000240001007983 */ /* 0x000ea20000300800 */
[----:B------:R-:W-:Y:S01]  /*109d0*/  BSSY B0, `(.L_x_9532) ;  /* 0x000000b000007945 */ /* 0x000fe20003800000 */
[----:B------:R-:W5:Y:S01]  /*109e0*/  S2R R5, SR_CgaCtaId ;  /* 0x0000000000057919 */ /* 0x000f620000008800 */
[----:B--2---:R-:W-:-:S05]  /*109f0*/  VIADD R0, R0, 0x1 ;  /* 0x0000000100007836 */ /* 0x004fca0000000000 */
        /* <DEDUP_REMOVED lines=8> */
.L_x_9652:
[----:B------:R-:W-:Y:S05]  /*10a80*/  BSYNC B0 ;  /* 0x0000000000007941 */ /* 0x000fea0003800000 */
.L_x_9532:
[----:B------:R-:W-:-:S03]  /*10a90*/  UMOV UR4, 0xffffffff ;  /* 0xffffffff00047882 */ /* 0x000fc60000000000 */
[----:B------:R-:W-:Y:S05]  /*10aa0*/  BRA.DIV UR4, `(.L_x_9534) ;  /* 0x0000003a04987947 */ /* 0x000fea000b800000 */
[----:B-1----:R-:W1:Y:S02]  /*10ab0*/  S2R R0, SR_TID.X ;  /* 0x0000000000007919 */ /* 0x002e640000002100 */
[----:B-1----:R-:W-:-:S04]  /*10ac0*/  SHF.R.U32.HI R0, RZ, 0x5, R0 ;  /* 0x00000005ff007819 */ /* 0x002fc80000011600 */
[----:B------:R-:W-:-:S05]  /*10ad0*/  LOP3.LUT R0, R0, 0x3, RZ, 0xc0, !PT ;  /* 0x0000000300007812 */ /* 0x000fca00078ec0ff */
[----:B------:R1:W2:Y:S02]  /*10ae0*/  SHFL.IDX PT, R14, R0, RZ, 0x1f ;  /* 0x00001fff000e7589 */ /* 0x0002a400000e0000 */
.L_x_9655:
[----:B--2---:R-:W-:Y:S01]  /*10af0*/  ISETP.NE.AND P0, PT, R14, RZ, PT ;  /* 0x000000ff0e00720c */ /* 0x004fe20003f05270 */
[----:B------:R-:W-:-:S12]  /*10b00*/  BSSY B0, `(.L_x_9535) ;  /* 0x0000024000007945 */ /* 0x000fd80003800000 */
[----:B------:R-:W-:Y:S05]  /*10b10*/  @P0 BRA `(.L_x_9536) ;  /* 0x0000000000880947 */ /* 0x000fea0003800000 */
[----:B------:R-:W-:-:S03]  /*10b20*/  UMOV UR4, 0xffffffff ;  /* 0xffffffff00047882 */ /* 0x000fc60000000000 */
[----:B------:R-:W-:Y:S05]  /*10b30*/  BRA.DIV UR4, `(.L_x_9537) ;  /* 0x0000003a04a87947 */ /* 0x000fea000b800000 */
[----:B------:R-:W-:-:S13]  /*10b40*/  ELECT P6, URZ, PT ;  /* 0x00000000003f782f */ /* 0x000fda00038c0000 */
.L_x_9658:
[----:B------:R-:W-:Y:S05]  /*10b50*/  @!P6 BRA `(.L_x_9536) ;  /* 0x000000000078e947 */ /* 0x000fea0003800000 */
[----:B------:R-:W-:-:S06]  /*10b60*/  ULOP3.LUT UR4, UR38, 0x2, URZ, 0xfc, !UPT ;  /* 0x0000000226047892 */ /* 0x000fcc000f8efc3f */
[----:B-1----:R-:W-:-:S05]  /*10b70*/  IMAD.U32 R0, RZ, RZ, UR4 ;  /* 0x00000004ff007e24 */ /* 0x002fca000f8e00ff */
[----:B------:R-:W-:-:S13]  /*10b80*/  ISETP.NE.AND P0, PT, R0, 0x3, PT ;  /* 0x000000030000780c */ /* 0x000fda0003f05270 */
[----:B------:R-:W-:Y:S05]  /*10b90*/  @!P0 BRA `(.L_x_9538) ;  /* 0x0000000000048947 */ /* 0x000fea0003800000 */
[----:B------:R-:W-:Y:S01]  /*10ba0*/  BPT.TRAP 0x1 ;  /* 0x000000040000795c */ /* 0x000fe20000300000 */
.L_x_9538:
[----:B------:R-:W-:Y:S01]  /*10bb0*/  IMAD R5, R24, 0x8, R7 ;  /* 0x0000000818057824 */ /* 0x000fe200078e0207 */
[----:B------:R-:W-:Y:S01]  /*10bc0*/  SHF.L.U32 R0, R26, 0x1f, RZ ;  /* 0x0000001f1a007819 */ /* 0x000fe200000006ff */
[----:B------:R-:W-:-:S03]  /*10bd0*/  VIADD R24, R24, 0x1 ;  /* 0x0000000118187836 */ /* 0x000fc60000000000 */
[----:B------:R-:W1:Y:S02]  /*10be0*/  SYNCS.PHASECHK.TRANS64.TRYWAIT P1, [R5+URZ+0x22840], R0 ;  /* 0x02284000050075a7 */ /* 0x000e64000802017f */
[----:B------:R-:W-:-:S04]  /*10bf0*/  ISETP.NE.AND P2, PT, R24, 0x2, PT ;  /* 0x000000021800780c */ /* 0x000fc80003f45270 */
[----:B------:R-:W-:Y:S01]  /*10c00*/  SEL R3, RZ, 0x1, P2 ;  /* 0x00000001ff037807 */ /* 0x000fe20001000000 */
[----:B-1----:R-:W-:Y:S08]  /*10c10*/  @!P1 BRA `(.L_x_9539) ;  /* 0x0000003800909947 */ /* 0x002ff00003800000 */
.L_x_9659:
[----:B------:R-:W-:Y:S02]  /*10c20*/  SEL R24, R24, RZ, P2 ;  /* 0x000000ff18187207 */ /* 0x000fe40001000000 */
[----:B------:R-:W-:Y:S01]  /*10c30*/  LOP3.LUT R2, R26, R3, RZ, 0x3c, !PT ;  /* 0x000000031a027212 */ /* 0x000fe200078e3cff */
[----:B------:R-:W-:Y:S06]  /*10c40*/  @!P0 BRA `(.L_x_9540) ;  /* 0x0000000000048947 */ /* 0x000fec0003800000 */
[----:B------:R-:W-:Y:S01]  /*10c50*/  BPT.TRAP 0x1 ;  /* 0x000000040000795c */ /* 0x000fe20000300000 */
.L_x_9540:
[----:B------:R-:W-:Y:S01]  /*10c60*/  IMAD R3, R24, 0x8, R7 ;  /* 0x0000000818037824 */ /* 0x000fe200078e0207 */
[----:B------:R-:W-:-:S04]  /*10c70*/  SHF.L.U32 R2, R2, 0x1f, RZ ;  /* 0x0000001f02027819 */ /* 0x000fc800000006ff */
[----:B------:R-:W2:Y:S02]  /*10c80*/  SYNCS.PHASECHK.TRANS64.TRYWAIT P1, [R3+URZ+0x22840], R2 ;  /* 0x02284002030075a7 */ /* 0x000ea4000802017f */
[----:B--2---:R-:W-:Y:S05]  /*10c90*/  @!P1 BRA `(.L_x_9541) ;  /* 0x0000003800849947 */ /* 0x004fea0003800000 */
.L_x_9660:
[----:B------:R-:W-:Y:S05]  /*10ca0*/  @!P0 BRA `(.L_x_9542) ;  /* 0x0000000000048947 */ /* 0x000fea0003800000 */
[----:B------:R-:W-:Y:S01]  /*10cb0*/  BPT.TRAP 0x1 ;  /* 0x000000040000795c */ /* 0x000fe20000300000 */
.L_x_9542:
[----:B------:R-:W5:Y:S02]  /*10cc0*/  SYNCS.PHASECHK.TRANS64.TRYWAIT P1, [R5+URZ+0x22860], R0 ;  /* 0x02286000050075a7 */ /* 0x000f64000802017f */
[----:B-----5:R-:W-:Y:S05]  /*10cd0*/  @!P1 BRA `(.L_x_9543) ;  /* 0x0000003800889947 */ /* 0x020fea0003800000 */
.L_x_9661:
[----:B------:R-:W-:Y:S05]  /*10ce0*/  @!P0 BRA `(.L_x_9544) ;  /* 0x0000000000048947 */ /* 0x000fea0003800000 */
[----:B------:R-:W-:Y:S01]  /*10cf0*/  BPT.TRAP 0x1 ;  /* 0x000000040000795c */ /* 0x000fe20000300000 */
.L_x_9544:
[----:B------:R0:W0:Y:S02]  /*10d00*/  SYNCS.PHASECHK.TRANS64.TRYWAIT P0, [R3+URZ+0x22860], R2 ;  /* 0x02286002030075a7 */ /* 0x000024000800017f */
[----:B0-----:R-:W-:Y:S05]  /*10d10*/  @!P0 NANOSLEEP.SYNCS 0x989680 ;  /* 0x009896800000895d */ /* 0x001fea0003900000 */
[----:B------:R-:W0:Y:S02]  /*10d20*/  @!P0 SYNCS.PHASECHK.TRANS64 P0, [R3+URZ+0x22860], R2 ;  /* 0x02286002030085a7 */ /* 0x000e24000800007f */
[----:B0-----:R-:W-:Y:S05]  /*10d30*/  @!P0 BRA `(.L_x_9544) ;  /* 0xfffffffc00f08947 */ /* 0x001fea000383ffff */
.L_x_9536:
[----:B------:R-:W-:Y:S05]  /*10d40*/  BSYNC B0 ;  /* 0x0000000000007941 */ /* 0x000fea0003800000 */
.L_x_9535:
[----:B------:R-:W-:Y:S05]  /*10d50*/  EXIT ;  /* 0x000000000000794d */ /* 0x000fea0003800000 */
.L_x_9417:
[----:B0-----:R0:W1:Y:S02]  /*10d60*/  SYNCS.PHASECHK.TRANS64.TRYWAIT P0, [R7+URZ+0x22800], R0 ;  /* 0x02280000070075a7 */ /* 0x001064000800017f */
[----:B-1----:R-:W-:Y:S05]  /*10d70*/  @!P0 NANOSLEEP.SYNCS 0x989680 ;  /* 0x009896800000895d */ /* 0x002fea0003900000 */
[----:B------:R-:W1:Y:S02]  /*10d80*/  @!P0 SYNCS.PHASECHK.TRANS64 P0, [R7+URZ+0x22800], R0 ;  /* 0x02280000070085a7 */ /* 0x000e64000800007f */
[----:B-1----:R-:W-:Y:S05]  /*10d90*/  @!P0 BRA `(.L_x_9417) ;  /* 0xfffffffc00f08947 */ /* 0x002fea000383ffff */
[----:B------:R-:W-:Y:S05]  /*10da0*/  BRA `(.L_x_9545) ;  /* 0xffffff10002c7947 */ /* 0x000fea000383ffff */
.L_x_9421:
[----:B-1----:R-:W-:-:S04]  /*10db0*/  IMAD.U32 R0, RZ, RZ, UR22 ;  /* 0x00000016ff007e24 */ /* 0x002fc8000f8e00ff */
[----:B------:R1:W2:Y:S03]  /*10dc0*/  SYNCS.PHASECHK.TRANS64.TRYWAIT P1, [R0+URZ+0x22830], R9 ;  /* 0x02283009000075a7 */ /* 0x0002a6000802017f */
[----:B--2---:R-:W-:Y:S05]  /*10dd0*/  @!P1 NANOSLEEP.SYNCS 0x989680 ;  /* 0x009896800000995d */ /* 0x004fea0003900000 */
[----:B------:R-:W2:Y:S02]  /*10de0*/  @!P1 SYNCS.PHASECHK.TRANS64 P1, [R0+URZ+0x22830], R9 ;  /* 0x02283009000095a7 */ /* 0x000ea4000802007f */
[----:B--2---:R-:W-:Y:S05]  /*10df0*/  @!P1 BRA `(.L_x_9421) ;  /* 0xfffffffc00ec9947 */ /* 0x004fea000383ffff */
[----:B------:R-:W-:Y:S05]  /*10e00*/  BRA `(.L_x_9420) ;  /* 0xffffff1000547947 */ /* 0x000fea000383ffff */
.L_x_9426:
[----:B--2---:R-:W-:-:S04]  /*10e10*/  IMAD.U32 R10, RZ, RZ, UR22 ;  /* 0x00000016ff0a7e24 */ /* 0x004fc8000f8e00ff */
[----:B------:R2:W3:Y:S03]  /*10e20*/  SYNCS.PHASECHK.TRANS64.TRYWAIT P1, [R10+URZ+0x22850], R9 ;  /* 0x022850090a0075a7 */ /* 0x0004e6000802017f */
[----:B---3--:R-:W-:Y:S05]  /*10e30*/  @!P1 NANOSLEEP.SYNCS 0x989680 ;  /* 0x009896800000995d */ /* 0x008fea0003900000 */
[----:B------:R-:W3:Y:S02]  /*10e40*/  @!P1 SYNCS.PHASECHK.TRANS64 P1, [R10+URZ+0x22850], R9 ;  /* 0x022850090a0095a7 */ /* 0x000ee4000802007f */
[----:B---3--:R-:W-:Y:S05]  /*10e50*/  @!P1 BRA `(.L_x_9426) ;  /* 0xfffffffc00ec9947 */ /* 0x008fea000383ffff */
[----:B------:R-:W-:Y:S05]  /*10e60*/  BRA `(.L_x_9425) ;  /* 0xffffff2c004c7947 */ /* 0x000fea000383ffff */
.L_x_9432:
[----:B-1----:R-:W-:-:S04]  /*10e70*/  IMAD.U32 R0, RZ, RZ, UR25 ;  /* 0x00000019ff007e24 */ /* 0x002fc8000f8e00ff */
[----:B------:R1:W2:Y:S03]  /*10e80*/  SYNCS.PHASECHK.TRANS64.TRYWAIT P1, [R0+URZ+0x22830], R7 ;  /* 0x02283007000075a7 */ /* 0x0002a6000802017f */
[----:B--2---:R-:W-:Y:S05]  /*10e90*/  @!P1 NANOSLEEP.SYNCS 0x989680 ;  /* 0x009896800000995d */ /* 0x004fea0003900000 */
[----:B------:R-:W2:Y:S02]  /*10ea0*/  @!P1 SYNCS.PHASECHK.TRANS64 P1, [R0+URZ+0x22830], R7 ;  /* 0x02283007000095a7 */ /* 0x000ea4000802007f */
[----:B--2---:R-:W-:Y:S05]  /*10eb0*/  @!P1 BRA `(.L_x_9432) ;  /* 0xfffffffc00ec9947 */ /* 0x004fea000383ffff */
[----:B------:R-:W-:Y:S05]  /*10ec0*/  BRA `(.L_x_9431) ;  /* 0xffffff30006c7947 */ /* 0x000fea000383ffff */
.L_x_9437:
[----:B-1----:R-:W-:-:S04]  /*10ed0*/  IMAD.U32 R8, RZ, RZ, UR25 ;  /* 0x00000019ff087e24 */ /* 0x002fc8000f8e00ff */
[----:B------:R1:W2:Y:S03]  /*10ee0*/  SYNCS.PHASECHK.TRANS64.TRYWAIT P1, [R8+URZ+0x22850], R7 ;  /* 0x02285007080075a7 */ /* 0x0002a6000802017f */
[----:B--2---:R-:W-:Y:S05]  /*10ef0*/  @!P1 NANOSLEEP.SYNCS 0x989680 ;  /* 0x009896800000995d */ /* 0x004fea0003900000 */
[----:B------:R-:W2:Y:S02]  /*10f00*/  @!P1 SYNCS.PHASECHK.TRANS64 P1, [R8+URZ+0x22850], R7 ;  /* 0x02285007080095a7 */ /* 0x000ea4000802007f */
[----:B--2---:R-:W-:Y:S05]  /*10f10*/  @!P1 BRA `(.L_x_9437) ;  /* 0xfffffffc00ec9947 */ /* 0x004fea000383ffff */
[----:B------:R-:W-:Y:S05]  /*10f20*/  BRA `(.L_x_9436) ;  /* 0xffffff50000c7947 */ /* 0x000fea000383ffff */
.L_x_9484:
        /* <DEDUP_REMOVED lines=11> */
.L_x_9547:
[----:B------:R-:W-:Y:S05]  /*10fe0*/  BSYNC B0 ;  /* 0x0000000000007941 */ /* 0x000fea0003800000 */
.L_x_9546:
[----:B------:R-:W-:Y:S05]  /*10ff0*/  BRA `(.L_x_9548) ;  /* 0xffffffc000707947 */ /* 0x000fea000383ffff */
.L_x_9487:
[----:B0-----:R0:W1:Y:S02]  /*11000*/  SYNCS.PHASECHK.TRANS64.TRYWAIT P0, [R33+URZ+0x22840], R0 ;  /* 0x02284000210075a7 */ /* 0x001064000800017f */
[----:B-1----:R-:W-:Y:S05]  /*11010*/  @!P0 NANOSLEEP.SYNCS 0x989680 ;  /* 0x009896800000895d */ /* 0x002fea0003900000 */
[----:B------:R-:W1:Y:S02]  /*11020*/  @!P0 SYNCS.PHASECHK.TRANS64 P0, [R33+URZ+0x22840], R0 ;  /* 0x02284000210085a7 */ /* 0x000e64000800007f */
[----:B-1----:R-:W-:Y:S05]  /*11030*/  @!P0 BRA `(.L_x_9487) ;  /* 0xfffffffc00f08947 */ /* 0x002fea000383ffff */
[----:B------:R-:W-:Y:S05]  /*11040*/  BRA `(.L_x_9549) ;  /* 0xffffffc000987947 */ /* 0x000fea000383ffff */
.L_x_9488:
        /* <DEDUP_REMOVED lines=8> */
.L_x_9551:
[----:B------:R-:W-:Y:S05]  /*110d0*/  BSYNC B0 ;  /* 0x0000000000007941 */ /* 0x000fea0003800000 */
.L_x_9550:
        /* <DEDUP_REMOVED lines=9> */
.L_x_9552:
[----:B------:R-:W-:Y:S02]  /*11170*/  IMAD.MOV.U32 R13, RZ, RZ, R4 ;  /* 0x000000ffff0d7224 */ /* 0x000fe400078e0004 */
[----:B------:R-:W-:Y:S02]  /*11180*/  IMAD.MOV.U32 R12, RZ, RZ, 0x1 ;  /* 0x00000001ff0c7424 */ /* 0x000fe400078e00ff */
[----:B------:R-:W-:-:S07]  /*11190*/  IMAD.MOV.U32 R3, RZ, RZ, R14 ;  /* 0x000000ffff037224 */ /* 0x000fce00078e000e */
[----:B------:R-:W-:Y:S05]  /*111a0*/  WARPSYNC.COLLECTIVE R15, `(.L_x_9553) ;  /* 0x000000000f087348 */ /* 0x000fea0003c00000 */
[----:B------:R0:W1:Y:S02]  /*111b0*/  SHFL.IDX P6, R14, R13, R12, R11 ;  /* 0x0000000c0d0e7389 */ /* 0x00006400000c000b */
[----:B01----:R-:W-:Y:S01]  /*111c0*/  ENDCOLLECTIVE ;  /* 0x000000000000791b */ /* 0x003fe20003800000 */
.L_x_9553:
        /* <DEDUP_REMOVED lines=15> */
.L_x_9554:
[----:B------:R-:W-:Y:S02]  /*112c0*/  @P0 IMAD R7, R5, 0x2, R22 ;  /* 0x0000000205070824 */ /* 0x000fe400078e0216 */
[----:B------:R-:W-:Y:S02]  /*112d0*/  IMAD.MOV.U32 R13, RZ, RZ, R4 ;  /* 0x000000ffff0d7224 */ /* 0x000fe400078e0004 */
[----:B------:R-:W-:Y:S02]  /*112e0*/  IMAD.MOV.U32 R12, RZ, RZ, 0x2 ;  /* 0x00000002ff0c7424 */ /* 0x000fe400078e00ff */
[----:B------:R-:W-:-:S07]  /*112f0*/  IMAD.MOV.U32 R3, RZ, RZ, R14 ;  /* 0x000000ffff037224 */ /* 0x000fce00078e000e */
[----:B------:R-:W-:Y:S05]  /*11300*/  WARPSYNC.COLLECTIVE R15, `(.L_x_9555) ;  /* 0x000000000f087348 */ /* 0x000fea0003c00000 */
[----:B------:R0:W1:Y:S02]  /*11310*/  SHFL.IDX P6, R14, R13, R12, R11 ;  /* 0x0000000c0d0e7389 */ /* 0x00006400000c000b */
[----:B01----:R-:W-:Y:S01]  /*11320*/  ENDCOLLECTIVE ;  /* 0x000000000000791b */ /* 0x003fe20003800000 */
.L_x_9555:
        /* <DEDUP_REMOVED lines=15> */
.L_x_9556:
[----:B------:R-:W-:Y:S02]  /*11420*/  @P0 IMAD R7, R5, 0x2, R22 ;  /* 0x0000000205070824 */ /* 0x000fe400078e0216 */
[----:B------:R-:W-:Y:S02]  /*11430*/  IMAD.MOV.U32 R13, RZ, RZ, R4 ;  /* 0x000000ffff0d7224 */ /* 0x000fe400078e0004 */
[----:B------:R-:W-:Y:S02]  /*11440*/  IMAD.MOV.U32 R12, RZ, RZ, 0x3 ;  /* 0x00000003ff0c7424 */ /* 0x000fe400078e00ff */
[----:B------:R-:W-:-:S07]  /*11450*/  IMAD.MOV.U32 R3, RZ, RZ, R14 ;  /* 0x000000ffff037224 */ /* 0x000fce00078e000e */
[----:B------:R-:W-:Y:S05]  /*11460*/  WARPSYNC.COLLECTIVE R15, `(.L_x_9557) ;  /* 0x000000000f087348 */ /* 0x000fea0003c00000 */
[----:B------:R0:W1:Y:S02]  /*11470*/  SHFL.IDX P6, R14, R13, R12, R11 ;  /* 0x0000000c0d0e7389 */ /* 0x00006400000c000b */
[----:B01----:R-:W-:Y:S01]  /*11480*/  ENDCOLLECTIVE ;  /* 0x000000000000791b */ /* 0x003fe20003800000 */
.L_x_9557:
        /* <DEDUP_REMOVED lines=15> */
.L_x_9558:
[----:B------:R-:W-:Y:S02]  /*11580*/  @P0 IMAD R7, R5, 0x2, R22 ;  /* 0x0000000205070824 */ /* 0x000fe400078e0216 */
[----:B------:R-:W-:Y:S02]  /*11590*/  IMAD.MOV.U32 R13, RZ, RZ, R4 ;  /* 0x000000ffff0d7224 */ /* 0x000fe400078e0004 */
[----:B------:R-:W-:Y:S02]  /*115a0*/  IMAD.MOV.U32 R12, RZ, RZ, 0x4 ;  /* 0x00000004ff0c7424 */ /* 0x000fe400078e00ff */
[----:B------:R-:W-:-:S07]  /*115b0*/  IMAD.MOV.U32 R3, RZ, RZ, R14 ;  /* 0x000000ffff037224 */ /* 0x000fce00078e000e */
[----:B------:R-:W-:Y:S05]  /*115c0*/  WARPSYNC.COLLECTIVE R15, `(.L_x_9559) ;  /* 0x000000000f087348 */ /* 0x000fea0003c00000 */
[----:B------:R0:W1:Y:S02]  /*115d0*/  SHFL.IDX P6, R14, R13, R12, R11 ;  /* 0x0000000c0d0e7389 */ /* 0x00006400000c000b */
[----:B01----:R-:W-:Y:S01]  /*115e0*/  ENDCOLLECTIVE ;  /* 0x000000000000791b */ /* 0x003fe20003800000 */
.L_x_9559:
        /* <DEDUP_REMOVED lines=15> */
.L_x_9560:
[----:B------:R-:W-:Y:S02]  /*116e0*/  @P0 IMAD R7, R5, 0x2, R22 ;  /* 0x0000000205070824 */ /* 0x000fe400078e0216 */
[----:B------:R-:W-:Y:S02]  /*116f0*/  IMAD.MOV.U32 R13, RZ, RZ, R4 ;  /* 0x000000ffff0d7224 */ /* 0x000fe400078e0004 */
[----:B------:R-:W-:Y:S02]  /*11700*/  IMAD.MOV.U32 R12, RZ, RZ, 0x5 ;  /* 0x00000005ff0c7424 */ /* 0x000fe400078e00ff */
[----:B------:R-:W-:-:S07]  /*11710*/  IMAD.MOV.U32 R3, RZ, RZ, R14 ;  /* 0x000000ffff037224 */ /* 0x000fce00078e000e */
[----:B------:R-:W-:Y:S05]  /*11720*/  WARPSYNC.COLLECTIVE R15, `(.L_x_9561) ;  /* 0x000000000f087348 */ /* 0x000fea0003c00000 */
[----:B------:R0:W1:Y:S02]  /*11730*/  SHFL.IDX P6, R14, R13, R12, R11 ;  /* 0x0000000c0d0e7389 */ /* 0x00006400000c000b */
[----:B01----:R-:W-:Y:S01]  /*11740*/  ENDCOLLECTIVE ;  /* 0x000000000000791b */ /* 0x003fe20003800000 */
.L_x_9561:
        /* <DEDUP_REMOVED lines=10> */
.L_x_9562:
[----:B------:R-:W-:Y:S01]  /*117f0*/  @!PT LDS RZ, [RZ] ;  /* 0x00000000fffff984 */ /* 0x000fe20000000800 */
[----:B------:R-:W-:Y:S01]  /*11800*/  @!PT LDS RZ, [RZ] ;  /* 0x00000000fffff984 */ /* 0x000fe20000000800 */
[----:B------:R-:W-:Y:S01]  /*11810*/  @!PT LDS RZ, [RZ] ;  /* 0x00000000fffff984 */ /* 0x000fe20000000800 */
[----:B------:R1:W-:Y:S01]  /*11820*/  @P0 LDGSTS.E.BYPASS.LTC128B.128 [R7+0x1e400], desc[UR50][R2.64], !P2 ;  /* 0x1e40000002070fae */ /* 0x0003e2000d101d72 */
[----:B------:R-:W-:Y:S01]  /*11830*/  IMAD.MOV.U32 R0, RZ, RZ, R14 ;  /* 0x000000ffff007224 */ /* 0x000fe200078e000e */
[----:B------:R-:W-:Y:S06]  /*11840*/  BRA `(.L_x_9563) ;  /* 0xffffffbc00f87947 */ /* 0x000fec000383ffff */
.L_x_9493:
        /* <DEDUP_REMOVED lines=9> */
.L_x_9564:
[C---:B------:R-:W-:Y:S01]  /*118e0*/  VIADD R6, R17.reuse, 0x10 ;  /* 0x0000001011067836 */ /* 0x040fe20000000000 */
[----:B------:R-:W-:Y:S01]  /*118f0*/  ISETP.GE.AND P0, PT, R17, R5, PT ;  /* 0x000000051100720c */ /* 0x000fe20003f06270 */
[----:B------:R-:W-:Y:S02]  /*11900*/  IMAD.MOV.U32 R13, RZ, RZ, R0 ;  /* 0x000000ffff0d7224 */ /* 0x000fe400078e0000 */
[----:B------:R-:W-:-:S10]  /*11910*/  IMAD.MOV.U32 R2, RZ, RZ, R14 ;  /* 0x000000ffff027224 */ /* 0x000fd400078e000e */
[----:B------:R-:W-:Y:S05]  /*11920*/  WARPSYNC.COLLECTIVE R15, `(.L_x_9565) ;  /* 0x000000000f087348 */ /* 0x000fea0003c00000 */
[----:B------:R0:W1:Y:S02]  /*11930*/  SHFL.IDX P6, R14, R13, R12, R11 ;  /* 0x0000000c0d0e7389 */ /* 0x00006400000c000b */
[----:B01----:R-:W-:Y:S01]  /*11940*/  ENDCOLLECTIVE ;  /* 0x000000000000791b */ /* 0x003fe20003800000 */
.L_x_9565:
[----:B------:R-:W-:Y:S02]  /*11950*/  IMAD.MOV.U32 R13, RZ, RZ, R4 ;  /* 0x000000ffff0d7224 */ /* 0x000fe400078e0004 */
[----:B------:R-:W-:Y:S02]  /*11960*/  IMAD.MOV.U32 R12, RZ, RZ, 0x1 ;  /* 0x00000001ff0c7424 */ /* 0x000fe400078e00ff */
[----:B------:R-:W-:-:S07]  /*11970*/  IMAD.MOV.U32 R3, RZ, RZ, R14 ;  /* 0x000000ffff037224 */ /* 0x000fce00078e000e */
[----:B------:R-:W-:Y:S05]  /*11980*/  WARPSYNC.COLLECTIVE R15, `(.L_x_9566) ;  /* 0x000000000f087348 */ /* 0x000fea0003c00000 */
[----:B------:R0:W1:Y:S02]  /*11990*/  SHFL.IDX P6, R14, R13, R12, R11 ;  /* 0x0000000c0d0e7389 */ /* 0x00006400000c000b */
[----:B01----:R-:W-:Y:S01]  /*119a0*/  ENDCOLLECTIVE ;  /* 0x000000000000791b */ /* 0x003fe20003800000 */
.L_x_9566:
        /* <DEDUP_REMOVED lines=15> */
.L_x_9567:
[----:B------:R-:W-:Y:S02]  /*11aa0*/  IMAD.MOV.U32 R13, RZ, RZ, R4 ;  /* 0x000000ffff0d7224 */ /* 0x000fe400078e0004 */
[----:B------:R-:W-:Y:S02]  /*11ab0*/  IMAD.MOV.U32 R12, RZ, RZ, 0x2 ;  /* 0x00000002ff0c7424 */ /* 0x000fe400078e00ff */
[----:B------:R-:W-:-:S07]  /*11ac0*/  IMAD.MOV.U32 R3, RZ, RZ, R14 ;  /* 0x000000ffff037224 */ /* 0x000fce00078e000e */
[----:B------:R-:W-:Y:S05]  /*11ad0*/  WARPSYNC.COLLECTIVE R15, `(.L_x_9568) ;  /* 0x000000000f087348 */ /* 0x000fea0003c00000 */
[----:B------:R0:W1:Y:S02]  /*11ae0*/  SHFL.IDX P6, R14, R13, R12, R11 ;  /* 0x0000000c0d0e7389 */ /* 0x00006400000c000b */
[----:B01----:R-:W-:Y:S01]  /*11af0*/  ENDCOLLECTIVE ;  /* 0x000000000000791b */ /* 0x003fe20003800000 */
.L_x_9568:
        /* <DEDUP_REMOVED lines=16> */
.L_x_9569:
[----:B------:R-:W-:Y:S02]  /*11c00*/  IMAD.MOV.U32 R13, RZ, RZ, R4 ;  /* 0x000000ffff0d7224 */ /* 0x000fe400078e0004 */
[----:B------:R-:W-:Y:S02]  /*11c10*/  IMAD.MOV.U32 R12, RZ, RZ, 0x3 ;  /* 0x00000003ff0c7424 */ /* 0x000fe400078e00ff */
[----:B------:R-:W-:-:S07]  /*11c20*/  IMAD.MOV.U32 R3, RZ, RZ, R14 ;  /* 0x000000ffff037224 */ /* 0x000fce00078e000e */
[----:B------:R-:W-:Y:S05]  /*11c30*/  WARPSYNC.COLLECTIVE R15, `(.L_x_9570) ;  /* 0x000000000f087348 */ /* 0x000fea0003c00000 */
[----:B------:R0:W1:Y:S02]  /*11c40*/  SHFL.IDX P6, R14, R13, R12, R11 ;  /* 0x0000000c0d0e7389 */ /* 0x00006400000c000b */
[----:B01----:R-:W-:Y:S01]  /*11c50*/  ENDCOLLECTIVE ;  /* 0x000000000000791b */ /* 0x003fe20003800000 */
.L_x_9570:
        /* <DEDUP_REMOVED lines=16> */
.L_x_9571:
[----:B------:R-:W-:Y:S02]  /*11d60*/  IMAD.MOV.U32 R13, RZ, RZ, R4 ;  /* 0x000000ffff0d7224 */ /* 0x000fe400078e0004 */
[----:B------:R-:W-:Y:S02]  /*11d70*/  IMAD.MOV.U32 R12, RZ, RZ, 0x4 ;  /* 0x00000004ff0c7424 */ /* 0x000fe400078e00ff */
[----:B------:R-:W-:-:S07]  /*11d80*/  IMAD.MOV.U32 R3, RZ, RZ, R14 ;  /* 0x000000ffff037224 */ /* 0x000fce00078e000e */
[----:B------:R-:W-:Y:S05]  /*11d90*/  WARPSYNC.COLLECTIVE R15, `(.L_x_9572) ;  /* 0x000000000f087348 */ /* 0x000fea0003c00000 */
[----:B------:R0:W1:Y:S02]  /*11da0*/  SHFL.IDX P6, R14, R13, R12, R11 ;  /* 0x0000000c0d0e7389 */ /* 0x00006400000c000b */
[----:B01----:R-:W-:Y:S01]  /*11db0*/  ENDCOLLECTIVE ;  /* 0x000000000000791b */ /* 0x003fe20003800000 */
.L_x_9572:
        /* <DEDUP_REMOVED lines=16> */
.L_x_9573:
[----:B------:R-:W-:Y:S02]  /*11ec0*/  IMAD.MOV.U32 R13, RZ, RZ, R4 ;  /* 0x000000ffff0d7224 */ /* 0x000fe400078e0004 */
[----:B------:R-:W-:Y:S02]  /*11ed0*/  IMAD.MOV.U32 R12, RZ, RZ, 0x5 ;  /* 0x00000005ff0c7424 */ /* 0x000fe400078e00ff */
[----:B------:R-:W-:-:S07]  /*11ee0*/  IMAD.MOV.U32 R3, RZ, RZ, R14 ;  /* 0x000000ffff037224 */ /* 0x000fce00078e000e */
[----:B------:R-:W-:Y:S05]  /*11ef0*/  WARPSYNC.COLLECTIVE R15, `(.L_x_9574) ;  /* 0x000000000f087348 */ /* 0x000fea0003c00000 */
[----:B------:R0:W1:Y:S02]  /*11f00*/  SHFL.IDX P6, R14, R13, R12, R11 ;  /* 0x0000000c0d0e7389 */ /* 0x00006400000c000b */
[----:B01----:R-:W-:Y:S01]  /*11f10*/  ENDCOLLECTIVE ;  /* 0x000000000000791b */ /* 0x003fe20003800000 */
.L_x_9574:
        /* <DEDUP_REMOVED lines=16> */
.L_x_9575:
[----:B------:R-:W-:Y:S02]  /*12020*/  IMAD.MOV.U32 R13, RZ, RZ, R4 ;  /* 0x000000ffff0d7224 */ /* 0x000fe400078e0004 */
[----:B------:R-:W-:Y:S02]  /*12030*/  IMAD.MOV.U32 R12, RZ, RZ, 0x6 ;  /* 0x00000006ff0c7424 */ /* 0x000fe400078e00ff */
[----:B------:R-:W-:-:S07]  /*12040*/  IMAD.MOV.U32 R3, RZ, RZ, R14 ;  /* 0x000000ffff037224 */ /* 0x000fce00078e000e */
[----:B------:R-:W-:Y:S05]  /*12050*/  WARPSYNC.COLLECTIVE R15, `(.L_x_9576) ;  /* 0x000000000f087348 */ /* 0x000fea0003c00000 */
[----:B------:R0:W1:Y:S02]  /*12060*/  SHFL.IDX P6, R14, R13, R12, R11 ;  /* 0x0000000c0d0e7389 */ /* 0x00006400000c000b */
[----:B01----:R-:W-:Y:S01]  /*12070*/  ENDCOLLECTIVE ;  /* 0x000000000000791b */ /* 0x003fe20003800000 */
.L_x_9576:
        /* <DEDUP_REMOVED lines=16> */
.L_x_9577:
[----:B------:R-:W-:Y:S02]  /*12180*/  IMAD.MOV.U32 R13, RZ, RZ, R4 ;  /* 0x000000ffff0d7224 */ /* 0x000fe400078e0004 */
[----:B------:R-:W-:Y:S02]  /*12190*/  IMAD.MOV.U32 R12, RZ, RZ, 0x7 ;  /* 0x00000007ff0c7424 */ /* 0x000fe400078e00ff */
[----:B------:R-:W-:-:S07]  /*121a0*/  IMAD.MOV.U32 R3, RZ, RZ, R14 ;  /* 0x000000ffff037224 */ /* 0x000fce00078e000e */
[----:B------:R-:W-:Y:S05]  /*121b0*/  WARPSYNC.COLLECTIVE R15, `(.L_x_9578) ;  /* 0x000000000f087348 */ /* 0x000fea0003c00000 */
[----:B------:R0:W1:Y:S02]  /*121c0*/  SHFL.IDX P6, R14, R13, R12, R11 ;  /* 0x0000000c0d0e7389 */ /* 0x00006400000c000b */
[----:B01----:R-:W-:Y:S01]  /*121d0*/  ENDCOLLECTIVE ;  /* 0x000000000000791b */ /* 0x003fe20003800000 */
.L_x_9578:
        /* <DEDUP_REMOVED lines=14> */
.L_x_9579:
[----:B------:R-:W-:Y:S05]  /*122c0*/  BRA `(.L_x_9580) ;  /* 0xffffffc000607947 */ /* 0x000fea000383ffff */
.L_x_9496:
[----:B0-----:R0:W1:Y:S02]  /*122d0*/  SYNCS.PHASECHK.TRANS64.TRYWAIT P0, [R22+URZ+0x22820], R3 ;  /* 0x02282003160075a7 */ /* 0x001064000800017f */
[----:B-1----:R-:W-:Y:S05]  /*122e0*/  @!P0 NANOSLEEP.SYNCS 0x989680 ;  /* 0x009896800000895d */ /* 0x002fea0003900000 */
[----:B------:R-:W1:Y:S02]  /*122f0*/  @!P0 SYNCS.PHASECHK.TRANS64 P0, [R22+URZ+0x22820], R3 ;  /* 0x02282003160085a7 */ /* 0x000e64000800007f */
[----:B-1----:R-:W-:Y:S05]  /*12300*/  @!P0 BRA `(.L_x_9496) ;  /* 0xfffffffc00f08947 */ /* 0x002fea000383ffff */
[----:B------:R-:W-:Y:S05]  /*12310*/  BRA `(.L_x_9581) ;  /* 0xffffffc000bc7947 */ /* 0x000fea000383ffff */
.L_x_9499:
[----:B-1----:R1:W2:Y:S02]  /*12320*/  SYNCS.PHASECHK.TRANS64.TRYWAIT P0, [R33+URZ+0x22860], R0 ;  /* 0x02286000210075a7 */ /* 0x0022a4000800017f */
[----:B--2---:R-:W-:Y:S05]  /*12330*/  @!P0 NANOSLEEP.SYNCS 0x989680 ;  /* 0x009896800000895d */ /* 0x004fea0003900000 */
[----:B------:R-:W2:Y:S02]  /*12340*/  @!P0 SYNCS.PHASECHK.TRANS64 P0, [R33+URZ+0x22860], R0 ;  /* 0x02286000210085a7 */ /* 0x000ea4000800007f */
[----:B--2---:R-:W-:Y:S05]  /*12350*/  @!P0 BRA `(.L_x_9499) ;  /* 0xfffffffc00f08947 */ /* 0x004fea000383ffff */
[----:B------:R-:W-:Y:S05]  /*12360*/  BRA `(.L_x_9582) ;  /* 0xffffffc000cc7947 */ /* 0x000fea000383ffff */
.L_x_9500:
        /* <DEDUP_REMOVED lines=8> */
.L_x_9584:
[----:B------:R-:W-:Y:S05]  /*123f0*/  BSYNC B0 ;  /* 0x0000000000007941 */ /* 0x000fea0003800000 */
.L_x_9583:
[----:B------:R-:W0:Y:S01]  /*12400*/  S2R R7, SR_TID.X ;  /* 0x0000000000077919 */ /* 0x000e220000002100 */
[----:B------:R-:W-:Y:S01]  /*12410*/  IMAD.MOV.U32 R13, RZ, RZ, R5 ;  /* 0x000000ffff0d7224 */ /* 0x000fe200078e0005 */
[C---:B------:R-:W-:Y:S01]  /*12420*/  LOP3.LUT P2, RZ, R25.reuse, 0x2, RZ, 0xc0, !PT ;  /* 0x0000000219ff7812 */ /* 0x040fe2000784c0ff */
[----:B------:R-:W-:Y:S01]  /*12430*/  IMAD.MOV.U32 R12, RZ, RZ, RZ ;  /* 0x000000ffff0c7224 */ /* 0x000fe200078e00ff */
[----:B------:R-:W-:Y:S01]  /*12440*/  LOP3.LUT P1, RZ, R25, 0x4, RZ, 0xc0, !PT ;  /* 0x0000000419ff7812 */ /* 0x000fe2000782c0ff */
[----:B------:R-:W-:Y:S02]  /*12450*/  IMAD.MOV.U32 R11, RZ, RZ, 0x181f ;  /* 0x0000181fff0b7424 */ /* 0x000fe400078e00ff */
[----:B------:R-:W-:Y:S01]  /*12460*/  IMAD.MOV.U32 R15, RZ, RZ, -0x1 ;  /* 0xffffffffff0f7424 */ /* 0x000fe200078e00ff */
[----:B------:R-:W-:Y:S01]  /*12470*/  ISETP.LT.OR P4, PT, R32, 0x1, !P1 ;  /* 0x000000012000780c */ /* 0x000fe20004f81670 */
[----:B------:R-:W-:Y:S02]  /*12480*/  IMAD.MOV.U32 R3, RZ, RZ, R14 ;  /* 0x000000ffff037224 */ /* 0x000fe400078e000e */
[----:B------:R-:W-:-:S10]  /*12490*/  IMAD R4, R4, 0x2, R22 ;  /* 0x0000000204047824 */ /* 0x000fd400078e0216 */
[----:B0-----:R-:W-:Y:S05]  /*124a0*/  WARPSYNC.COLLECTIVE R15, `(.L_x_9585) ;  /* 0x000000000f087348 */ /* 0x001fea0003c00000 */
[----:B------:R1:W2:Y:S02]  /*124b0*/  SHFL.IDX P6, R14, R13, R12, R11 ;  /* 0x0000000c0d0e7389 */ /* 0x0002a400000c000b */
[----:B012---:R-:W-:Y:S01]  /*124c0*/  ENDCOLLECTIVE ;  /* 0x000000000000791b */ /* 0x007fe20003800000 */
.L_x_9585:
[----:B------:R-:W-:Y:S02]  /*124d0*/  IMAD.MOV.U32 R13, RZ, RZ, R6 ;  /* 0x000000ffff0d7224 */ /* 0x000fe400078e0006 */
[----:B------:R-:W-:Y:S02]  /*124e0*/  IMAD.MOV.U32 R12, RZ, RZ, 0x1 ;  /* 0x00000001ff0c7424 */ /* 0x000fe400078e00ff */
[----:B------:R-:W-:-:S05]  /*124f0*/  IMAD.SHL.U32 R7, R7, 0x8, RZ ;  /* 0x0000000807077824 */ /* 0x000fca00078e00ff */
[----:B------:R-:W-:-:S05]  /*12500*/  LOP3.LUT R7, R7, 0x38, RZ, 0xc0, !PT ;  /* 0x0000003807077812 */ /* 0x000fca00078ec0ff */
[----:B------:R-:W-:Y:S01]  /*12510*/  IMAD.SHL.U32 R0, R7, 0x2, RZ ;  /* 0x0000000207007824 */ /* 0x000fe200078e00ff */
[----:B------:R-:W-:-:S04]  /*12520*/  LOP3.LUT R7, R25, 0x1, RZ, 0xc0, !PT ;  /* 0x0000000119077812 */ /* 0x000fc800078ec0ff */
[----:B------:R-:W-:Y:S02]  /*12530*/  IADD3 R2, P0, R14, R0, RZ ;  /* 0x000000000e027210 */ /* 0x000fe40007f1e0ff */
[----:B------:R-:W-:-:S13]  /*12540*/  ISETP.NE.U32.AND P3, PT, R7, 0x1, PT ;  /* 0x000000010700780c */ /* 0x000fda0003f65070 */
[----:B------:R-:W-:Y:S05]  /*12550*/  WARPSYNC.COLLECTIVE R15, `(.L_x_9586) ;  /* 0x000000000f087348 */ /* 0x000fea0003c00000 */
[----:B------:R0:W1:Y:S02]  /*12560*/  SHFL.IDX P6, R14, R13, R12, R11 ;  /* 0x0000000c0d0e7389 */ /* 0x00006400000c000b */
[----:B01----:R-:W-:Y:S01]  /*12570*/  ENDCOLLECTIVE ;  /* 0x000000000000791b */ /* 0x003fe20003800000 */
.L_x_9586:
[----:B------:R-:W-:Y:S01]  /*12580*/  IMAD.X R3, RZ, RZ, R3, P0 ;  /* 0x000000ffff037224 */ /* 0x000fe200000e0603 */
[----:B------:R-:W-:Y:S01]  /*12590*/  ISETP.LT.OR P0, PT, R32, 0x1, P3 ;  /* 0x000000012000780c */ /* 0x000fe20001f01670 */
[----:B------:R-:W-:-:S12]  /*125a0*/  IMAD.MOV.U32 R13, RZ, RZ, R5 ;  /* 0x000000ffff0d7224 */ /* 0x000fd800078e0005 */
[----:B------:R-:W-:Y:S01]  /*125b0*/  @!PT LDS RZ, [RZ] ;  /* 0x00000000fffff984 */ /* 0x000fe20000000800 */
[----:B------:R-:W-:Y:S01]  /*125c0*/  @!PT LDS RZ, [RZ] ;  /* 0x00000000fffff984 */ /* 0x000fe20000000800 */
[----:B------:R-:W-:Y:S01]  /*125d0*/  @!PT LDS RZ, [RZ] ;  /* 0x00000000fffff984 */ /* 0x000fe20000000800 */
[----:B------:R-:W-:Y:S01]  /*125e0*/  LDGSTS.E.BYPASS.LTC128B.128 [R4+0x400], desc[UR50][R2.64], !P0 ;  /* 0x0040000002047fae */ /* 0x000fe2000c101d72 */
[----:B------:R-:W-:-:S13]  /*125f0*/  ISETP.LT.OR P0, PT, R32, 0x1, !P2 ;  /* 0x000000012000780c */ /* 0x000fda0005701670 */
[----:B------:R-:W-:Y:S01]  /*12600*/  LDGSTS.E.BYPASS.LTC128B.128 [R4+0x3400], desc[UR50][R2.64+0x80], !P0 ;  /* 0x0340008002047fae */ /* 0x000fe2000c101d72 */
[----:B------:R-:W-:-:S03]  /*12610*/  LOP3.LUT P0, RZ, R25, 0x8, RZ, 0xc0, !PT ;  /* 0x0000000819ff7812 */ /* 0x000fc6000780c0ff */
[----:B------:R-:W-:Y:S01]  /*12620*/  LDGSTS.E.BYPASS.LTC128B.128 [R4+0x6400], desc[UR50][R2.64+0x100], !P4 ;  /* 0x0640010002047fae */ /* 0x000fe2000e101d72 */
[----:B------:R-:W-:-:S13]  /*12630*/  ISETP.LT.OR P4, PT, R32, 0x1, !P0 ;  /* 0x000000012000780c */ /* 0x000fda0004781670 */
[----:B------:R0:W-:Y:S02]  /*12640*/  LDGSTS.E.BYPASS.LTC128B.128 [R4+0x9400], desc[UR50][R2.64+0x180], !P4 ;  /* 0x0940018002047fae */ /* 0x0001e4000e101d72 */
[----:B0-----:R-:W-:-:S07]  /*12650*/  IMAD.MOV.U32 R3, RZ, RZ, R14 ;  /* 0x000000ffff037224 */ /* 0x001fce00078e000e */
[----:B------:R-:W-:Y:S05]  /*12660*/  WARPSYNC.COLLECTIVE R15, `(.L_x_9587) ;  /* 0x000000000f087348 */ /* 0x000fea0003c00000 */
[----:B------:R0:W1:Y:S02]  /*12670*/  SHFL.IDX P6, R14, R13, R12, R11 ;  /* 0x0000000c0d0e7389 */ /* 0x00006400000c000b */
[----:B01----:R-:W-:Y:S01]  /*12680*/  ENDCOLLECTIVE ;  /* 0x000000000000791b */ /* 0x003fe20003800000 */
.L_x_9587:
[----:B------:R-:W-:Y:S02]  /*12690*/  IMAD.MOV.U32 R13, RZ, RZ, R6 ;  /* 0x000000ffff0d7224 */ /* 0x000fe400078e0006 */
[----:B------:R-:W-:Y:S01]  /*126a0*/  IMAD.MOV.U32 R12, RZ, RZ, 0x2 ;  /* 0x00000002ff0c7424 */ /* 0x000fe200078e00ff */
[----:B------:R-:W-:-:S13]  /*126b0*/  IADD3 R2, P4, R14, R0, RZ ;  /* 0x000000000e027210 */ /* 0x000fda0007f9e0ff */
[----:B------:R-:W-:Y:S05]  /*126c0*/  WARPSYNC.COLLECTIVE R15, `(.L_x_9588) ;  /* 0x000000000f087348 */ /* 0x000fea0003c00000 */
[----:B------:R0:W1:Y:S02]  /*126d0*/  SHFL.IDX P6, R14, R13, R12, R11 ;  /* 0x0000000c0d0e7389 */ /* 0x00006400000c000b */
[----:B01----:R-:W-:Y:S01]  /*126e0*/  ENDCOLLECTIVE ;  /* 0x000000000000791b */ /* 0x003fe20003800000 */
.L_x_9588:
        /* <DEDUP_REMOVED lines=9> */
[----:B------:R-:W-:-:S13]  /*12780*/  ISETP.LT.OR P4, PT, R32, 0x11, !P1 ;  /* 0x000000112000780c */ /* 0x000fda0004f81670 */
[----:B------:R-:W-:Y:S01]  /*12790*/  LDGSTS.E.BYPASS.LTC128B.128 [R4+0x6c00], desc[UR50][R2.64+0x100], !P4 ;  /* 0x06c0010002047fae */ /* 0x000fe2000e101d72 */
[----:B------:R-:W-:-:S13]  /*127a0*/  ISETP.LT.OR P4, PT, R32, 0x11, !P0 ;  /* 0x000000112000780c */ /* 0x000fda0004781670 */
[----:B------:R0:W-:Y:S02]  /*127b0*/  LDGSTS.E.BYPASS.LTC128B.128 [R4+0x9c00], desc[UR50][R2.64+0x180], !P4 ;  /* 0x09c0018002047fae */ /* 0x0001e4000e101d72 */
[----:B0-----:R-:W-:-:S07]  /*127c0*/  IMAD.MOV.U32 R3, RZ, RZ, R14 ;  /* 0x000000ffff037224 */ /* 0x001fce00078e000e */
[----:B------:R-:W-:Y:S05]  /*127d0*/  WARPSYNC.COLLECTIVE R15, `(.L_x_9589) ;  /* 0x000000000f087348 */ /* 0x000fea0003c00000 */
[----:B------:R0:W1:Y:S02]  /*127e0*/  SHFL.IDX P6, R14, R13, R12, R11 ;  /* 0x0000000c0d0e7389 */ /* 0x00006400000c000b */
[----:B01----:R-:W-:Y:S01]  /*127f0*/  ENDCOLLECTIVE ;  /* 0x000000000000791b */ /* 0x003fe20003800000 */
.L_x_9589:
[----:B------:R-:W-:Y:S02]  /*12800*/  IMAD.MOV.U32 R13, RZ, RZ, R6 ;  /* 0x000000ffff0d7224 */ /* 0x000fe400078e0006 */
[----:B------:R-:W-:Y:S01]  /*12810*/  IMAD.MOV.U32 R12, RZ, RZ, 0x3 ;  /* 0x00000003ff0c7424 */ /* 0x000fe200078e00ff */
[----:B------:R-:W-:-:S13]  /*12820*/  IADD3 R2, P4, R14, R0, RZ ;  /* 0x000000000e027210 */ /* 0x000fda0007f9e0ff */
[----:B------:R-:W-:Y:S05]  /*12830*/  WARPSYNC.COLLECTIVE R15, `(.L_x_9590) ;  /* 0x000000000f087348 */ /* 0x000fea0003c00000 */
[----:B------:R0:W1:Y:S02]  /*12840*/  SHFL.IDX P6, R14, R13, R12, R11 ;  /* 0x0000000c0d0e7389 */ /* 0x00006400000c000b */
[----:B01----:R-:W-:Y:S01]  /*12850*/  ENDCOLLECTIVE ;  /* 0x000000000000791b */ /* 0x003fe20003800000 */
.L_x_9590:
        /* <DEDUP_REMOVED lines=17> */
.L_x_9591:
[----:B------:R-:W-:Y:S02]  /*12970*/  IMAD.MOV.U32 R13, RZ, RZ, R6 ;  /* 0x000000ffff0d7224 */ /* 0x000fe400078e0006 */
[----:B------:R-:W-:Y:S01]  /*12980*/  IMAD.MOV.U32 R12, RZ, RZ, 0x4 ;  /* 0x00000004ff0c7424 */ /* 0x000fe200078e00ff */
[----:B------:R-:W-:-:S13]  /*12990*/  IADD3 R2, P4, R14, R0, RZ ;  /* 0x000000000e027210 */ /* 0x000fda0007f9e0ff */
[----:B------:R-:W-:Y:S05]  /*129a0*/  WARPSYNC.COLLECTIVE R15, `(.L_x_9592) ;  /* 0x000000000f087348 */ /* 0x000fea0003c00000 */
[----:B------:R0:W1:Y:S02]  /*129b0*/  SHFL.IDX P6, R14, R13, R12, R11 ;  /* 0x0000000c0d0e7389 */ /* 0x00006400000c000b */
[----:B01----:R-:W-:Y:S01]  /*129c0*/  ENDCOLLECTIVE ;  /* 0x000000000000791b */ /* 0x003fe20003800000 */
.L_x_9592:
        /* <DEDUP_REMOVED lines=17> */
.L_x_9593:
[----:B------:R-:W-:Y:S02]  /*12ae0*/  IMAD.MOV.U32 R13, RZ, RZ, R6 ;  /* 0x000000ffff0d7224 */ /* 0x000fe400078e0006 */
[----:B------:R-:W-:Y:S01]  /*12af0*/  IMAD.MOV.U32 R12, RZ, RZ, 0x5 ;  /* 0x00000005ff0c7424 */ /* 0x000fe200078e00ff */
[----:B------:R-:W-:-:S13]  /*12b00*/  IADD3 R2, P4, R14, R0, RZ ;  /* 0x000000000e027210 */ /* 0x000fda0007f9e0ff */
[----:B------:R-:W-:Y:S05]  /*12b10*/  WARPSYNC.COLLECTIVE R15, `(.L_x_9594) ;  /* 0x000000000f087348 */ /* 0x000fea0003c00000 */
[----:B------:R0:W1:Y:S02]  /*12b20*/  SHFL.IDX P6, R14, R13, R12, R11 ;  /* 0x0000000c0d0e7389 */ /* 0x00006400000c000b */
[----:B01----:R-:W-:Y:S01]  /*12b30*/  ENDCOLLECTIVE ;  /* 0x000000000000791b */ /* 0x003fe20003800000 */
.L_x_9594:
        /* <DEDUP_REMOVED lines=12> */
.L_x_9595:
        /* <DEDUP_REMOVED lines=9> */
.L_x_9507:
[----:B0-----:R0:W1:Y:S02]  /*12c90*/  SYNCS.PHASECHK.TRANS64.TRYWAIT P0, [R10+URZ+0x22840], R20 ;  /* 0x022840140a0075a7 */ /* 0x001064000800017f */
[----:B-1----:R-:W-:Y:S05]  /*12ca0*/  @!P0 NANOSLEEP.SYNCS 0x989680 ;  /* 0x009896800000895d */ /* 0x002fea0003900000 */
[----:B------:R-:W1:Y:S02]  /*12cb0*/  @!P0 SYNCS.PHASECHK.TRANS64 P0, [R10+URZ+0x22840], R20 ;  /* 0x022840140a0085a7 */ /* 0x000e64000800007f */
[----:B-1----:R-:W-:Y:S05]  /*12cc0*/  @!P0 BRA `(.L_x_9507) ;  /* 0xfffffffc00f08947 */ /* 0x002fea000383ffff */
[----:B------:R-:W-:Y:S05]  /*12cd0*/  BRA `(.L_x_9597) ;  /* 0xffffffc400307947 */ /* 0x000fea000383ffff */
.L_x_9508:
        /* <DEDUP_REMOVED lines=8> */
.L_x_9599:
[----:B------:R-:W-:Y:S05]  /*12d60*/  BSYNC B1 ;  /* 0x0000000000017941 */ /* 0x000fea0003800000 */
.L_x_9598:
        /* <DEDUP_REMOVED lines=9> */
.L_x_9600:
[----:B------:R-:W-:Y:S02]  /*12e00*/  IMAD.MOV.U32 R13, RZ, RZ, R8 ;  /* 0x000000ffff0d7224 */ /* 0x000fe400078e0008 */
[----:B------:R-:W-:Y:S02]  /*12e10*/  IMAD.MOV.U32 R12, RZ, RZ, 0x1 ;  /* 0x00000001ff0c7424 */ /* 0x000fe400078e00ff */
[----:B------:R-:W-:-:S07]  /*12e20*/  IMAD.MOV.U32 R2, RZ, RZ, R14 ;  /* 0x000000ffff027224 */ /* 0x000fce00078e000e */
[----:B------:R-:W-:Y:S05]  /*12e30*/  WARPSYNC.COLLECTIVE R15, `(.L_x_9601) ;  /* 0x000000000f087348 */ /* 0x000fea0003c00000 */
[----:B------:R0:W1:Y:S02]  /*12e40*/  SHFL.IDX P6, R14, R13, R12, R11 ;  /* 0x0000000c0d0e7389 */ /* 0x00006400000c000b */
[----:B01----:R-:W-:Y:S01]  /*12e50*/  ENDCOLLECTIVE ;  /* 0x000000000000791b */ /* 0x003fe20003800000 */
.L_x_9601:
        /* <DEDUP_REMOVED lines=11> */
.L_x_9602:
[----:B------:R-:W-:Y:S02]  /*12f10*/  IMAD.MOV.U32 R13, RZ, RZ, R8 ;  /* 0x000000ffff0d7224 */ /* 0x000fe400078e0008 */
[----:B------:R-:W-:Y:S02]  /*12f20*/  IMAD.MOV.U32 R12, RZ, RZ, 0x2 ;  /* 0x00000002ff0c7424 */ /* 0x000fe400078e00ff */
[----:B------:R-:W-:-:S07]  /*12f30*/  IMAD.MOV.U32 R2, RZ, RZ, R14 ;  /* 0x000000ffff027224 */ /* 0x000fce00078e000e */
[----:B------:R-:W-:Y:S05]  /*12f40*/  WARPSYNC.COLLECTIVE R15, `(.L_x_9603) ;  /* 0x000000000f087348 */ /* 0x000fea0003c00000 */
[----:B------:R0:W1:Y:S02]  /*12f50*/  SHFL.IDX P6, R14, R13, R12, R11 ;  /* 0x0000000c0d0e7389 */ /* 0x00006400000c000b */
[----:B01----:R-:W-:Y:S01]  /*12f60*/  ENDCOLLECTIVE ;  /* 0x000000000000791b */ /* 0x003fe20003800000 */
.L_x_9603:
        /* <DEDUP_REMOVED lines=11> */
.L_x_9604:
[----:B------:R-:W-:Y:S02]  /*13020*/  IMAD.MOV.U32 R13, RZ, RZ, R8 ;  /* 0x000000ffff0d7224 */ /* 0x000fe400078e0008 */
[----:B------:R-:W-:Y:S02]  /*13030*/  IMAD.MOV.U32 R12, RZ, RZ, 0x3 ;  /* 0x00000003ff0c7424 */ /* 0x000fe400078e00ff */
[----:B------:R-:W-:-:S07]  /*13040*/  IMAD.MOV.U32 R2, RZ, RZ, R14 ;  /* 0x000000ffff027224 */ /* 0x000fce00078e000e */
[----:B------:R-:W-:Y:S05]  /*13050*/  WARPSYNC.COLLECTIVE R15, `(.L_x_9605) ;  /* 0x000000000f087348 */ /* 0x000fea0003c00000 */
[----:B------:R0:W1:Y:S02]  /*13060*/  SHFL.IDX P6, R14, R13, R12, R11 ;  /* 0x0000000c0d0e7389 */ /* 0x00006400000c000b */
[----:B01----:R-:W-:Y:S01]  /*13070*/  ENDCOLLECTIVE ;  /* 0x000000000000791b */ /* 0x003fe20003800000 */
.L_x_9605:
        /* <DEDUP_REMOVED lines=11> */
.L_x_9606:
[----:B------:R-:W-:Y:S02]  /*13130*/  IMAD.MOV.U32 R13, RZ, RZ, R8 ;  /* 0x000000ffff0d7224 */ /* 0x000fe400078e0008 */
[----:B------:R-:W-:Y:S02]  /*13140*/  IMAD.MOV.U32 R12, RZ, RZ, 0x4 ;  /* 0x00000004ff0c7424 */ /* 0x000fe400078e00ff */
[----:B------:R-:W-:-:S07]  /*13150*/  IMAD.MOV.U32 R2, RZ, RZ, R14 ;  /* 0x000000ffff027224 */ /* 0x000fce00078e000e */
[----:B------:R-:W-:Y:S05]  /*13160*/  WARPSYNC.COLLECTIVE R15, `(.L_x_9607) ;  /* 0x000000000f087348 */ /* 0x000fea0003c00000 */
[----:B------:R0:W1:Y:S02]  /*13170*/  SHFL.IDX P6, R14, R13, R12, R11 ;  /* 0x0000000c0d0e7389 */ /* 0x00006400000c000b */
[----:B01----:R-:W-:Y:S01]  /*13180*/  ENDCOLLECTIVE ;  /* 0x000000000000791b */ /* 0x003fe20003800000 */
.L_x_9607:
        /* <DEDUP_REMOVED lines=11> */
.L_x_9608:
[----:B------:R-:W-:Y:S02]  /*13240*/  IMAD.MOV.U32 R13, RZ, RZ, R8 ;  /* 0x000000ffff0d7224 */ /* 0x000fe400078e0008 */
[----:B------:R-:W-:Y:S02]  /*13250*/  IMAD.MOV.U32 R12, RZ, RZ, 0x5 ;  /* 0x00000005ff0c7424 */ /* 0x000fe400078e00ff */
[----:B------:R-:W-:-:S07]  /*13260*/  IMAD.MOV.U32 R2, RZ, RZ, R14 ;  /* 0x000000ffff027224 */ /* 0x000fce00078e000e */
[----:B------:R-:W-:Y:S05]  /*13270*/  WARPSYNC.COLLECTIVE R15, `(.L_x_9609) ;  /* 0x000000000f087348 */ /* 0x000fea0003c00000 */
[----:B------:R0:W1:Y:S02]  /*13280*/  SHFL.IDX P6, R14, R13, R12, R11 ;  /* 0x0000000c0d0e7389 */ /* 0x00006400000c000b */
[----:B01----:R-:W-:Y:S01]  /*13290*/  ENDCOLLECTIVE ;  /* 0x000000000000791b */ /* 0x003fe20003800000 */
.L_x_9609:
        /* <DEDUP_REMOVED lines=11> */
.L_x_9610:
[----:B------:R-:W-:Y:S05]  /*13350*/  BRA `(.L_x_9611) ;  /* 0xffffffc000587947 */ /* 0x000fea000383ffff */
.L_x_9513:
[----:B--2---:R2:W3:Y:S02]  /*13360*/  SYNCS.PHASECHK.TRANS64.TRYWAIT P0, [R10+URZ+0x22860], R20 ;  /* 0x022860140a0075a7 */ /* 0x0044e4000800017f */
[----:B---3--:R-:W-:Y:S05]  /*13370*/  @!P0 NANOSLEEP.SYNCS 0x989680 ;  /* 0x009896800000895d */ /* 0x008fea0003900000 */
[----:B------:R-:W3:Y:S02]  /*13380*/  @!P0 SYNCS.PHASECHK.TRANS64 P0, [R10+URZ+0x22860], R20 ;  /* 0x022860140a0085a7 */ /* 0x000ee4000800007f */
[----:B---3--:R-:W-:Y:S05]  /*13390*/  @!P0 BRA `(.L_x_9513) ;  /* 0xfffffffc00f08947 */ /* 0x008fea000383ffff */
[----:B------:R-:W-:Y:S05]  /*133a0*/  BRA `(.L_x_9612) ;  /* 0xffffffc000a87947 */ /* 0x000fea000383ffff */
.L_x_9514:
        /* <DEDUP_REMOVED lines=8> */
.L_x_9614:
[----:B------:R-:W-:Y:S05]  /*13430*/  BSYNC B1 ;  /* 0x0000000000017941 */ /* 0x000fea0003800000 */
.L_x_9613:
        /* <DEDUP_REMOVED lines=9> */
.L_x_9615:
[----:B------:R-:W-:Y:S02]  /*134d0*/  IMAD.MOV.U32 R13, RZ, RZ, R25 ;  /* 0x000000ffff0d7224 */ /* 0x000fe400078e0019 */
[----:B------:R-:W-:Y:S01]  /*134e0*/  IMAD.MOV.U32 R12, RZ, RZ, 0x1 ;  /* 0x00000001ff0c7424 */ /* 0x000fe200078e00ff */
[----:B------:R-:W-:-:S13]  /*134f0*/  IADD3 R2, P0, R14, R0, RZ ;  /* 0x000000000e027210 */ /* 0x000fda0007f1e0ff */
[----:B------:R-:W-:Y:S05]  /*13500*/  WARPSYNC.COLLECTIVE R15, `(.L_x_9616) ;  /* 0x000000000f087348 */ /* 0x000fea0003c00000 */
[----:B------:R0:W1:Y:S02]  /*13510*/  SHFL.IDX P6, R14, R13, R12, R11 ;  /* 0x0000000c0d0e7389 */ /* 0x00006400000c000b */
[----:B01----:R-:W-:Y:S01]  /*13520*/  ENDCOLLECTIVE ;  /* 0x000000000000791b */ /* 0x003fe20003800000 */
.L_x_9616:
        /* <DEDUP_REMOVED lines=13> */
.L_x_9617:
[----:B------:R-:W-:Y:S02]  /*13600*/  IMAD.MOV.U32 R13, RZ, RZ, R25 ;  /* 0x000000ffff0d7224 */ /* 0x000fe400078e0019 */
[----:B------:R-:W-:Y:S01]  /*13610*/  IMAD.MOV.U32 R12, RZ, RZ, 0x2 ;  /* 0x00000002ff0c7424 */ /* 0x000fe200078e00ff */
[----:B------:R-:W-:-:S13]  /*13620*/  IADD3 R2, P0, R14, R0, RZ ;  /* 0x000000000e027210 */ /* 0x000fda0007f1e0ff */
[----:B------:R-:W-:Y:S05]  /*13630*/  WARPSYNC.COLLECTIVE R15, `(.L_x_9618) ;  /* 0x000000000f087348 */ /* 0x000fea0003c00000 */
[----:B------:R0:W1:Y:S02]  /*13640*/  SHFL.IDX P6, R14, R13, R12, R11 ;  /* 0x0000000c0d0e7389 */ /* 0x00006400000c000b */
[----:B01----:R-:W-:Y:S01]  /*13650*/  ENDCOLLECTIVE ;  /* 0x000000000000791b */ /* 0x003fe20003800000 */
.L_x_9618:
        /* <DEDUP_REMOVED lines=13> */
.L_x_9619:
[----:B------:R-:W-:Y:S02]  /*13730*/  IMAD.MOV.U32 R13, RZ, RZ, R25 ;  /* 0x000000ffff0d7224 */ /* 0x000fe400078e0019 */
[----:B------:R-:W-:Y:S02]  /*13740*/  IMAD.MOV.U32 R12, RZ, RZ, 0x3 ;  /* 0x00000003ff0c7424 */ /* 0x000fe400078e00ff */
[----:B------:R-:W-:-:S07]  /*13750*/  IMAD.MOV.U32 R8, RZ, RZ, R14 ;  /* 0x000000ffff087224 */ /* 0x000fce00078e000e */
[----:B------:R-:W-:Y:S05]  /*13760*/  WARPSYNC.COLLECTIVE R15, `(.L_x_9620) ;  /* 0x000000000f087348 */ /* 0x000fea0003c00000 */
[----:B------:R0:W1:Y:S02]  /*13770*/  SHFL.IDX P6, R14, R13, R12, R11 ;  /* 0x0000000c0d0e7389 */ /* 0x00006400000c000b */
[----:B01----:R-:W-:Y:S01]  /*13780*/  ENDCOLLECTIVE ;  /* 0x000000000000791b */ /* 0x003fe20003800000 */
.L_x_9620:
        /* <DEDUP_REMOVED lines=9> */
[----:B------:R-:W-:-:S03]  /*13820*/  IMAD.MOV.U32 R5, RZ, RZ, R14 ;  /* 0x000000ffff057224 */ /* 0x000fc600078e000e */
[----:B------:R0:W-:Y:S04]  /*13830*/  LDGSTS.E.BYPASS.LTC128B.128 [R20+0xa400], desc[UR50][R2.64+0x180], !P1 ;  /* 0x0a40018002147fae */ /* 0x0001e8000c901d72 */
[----:B0-----:R-:W-:Y:S05]  /*13840*/  WARPSYNC.COLLECTIVE R15, `(.L_x_9621) ;  /* 0x000000000f087348 */ /* 0x001fea0003c00000 */
[----:B------:R1:W2:Y:S02]  /*13850*/  SHFL.IDX P6, R14, R13, R12, R11 ;  /* 0x0000000c0d0e7389 */ /* 0x0002a400000c000b */
[----:B012---:R-:W-:Y:S01]  /*13860*/  ENDCOLLECTIVE ;  /* 0x000000000000791b */ /* 0x007fe20003800000 */
.L_x_9621:
[----:B------:R-:W-:Y:S02]  /*13870*/  IMAD.MOV.U32 R13, RZ, RZ, R25 ;  /* 0x000000ffff0d7224 */ /* 0x000fe400078e0019 */
[----:B------:R-:W-:Y:S01]  /*13880*/  IMAD.MOV.U32 R12, RZ, RZ, 0x4 ;  /* 0x00000004ff0c7424 */ /* 0x000fe200078e00ff */
[----:B------:R-:W-:-:S13]  /*13890*/  IADD3 R2, P0, R14, R0, RZ ;  /* 0x000000000e027210 */ /* 0x000fda0007f1e0ff */
[----:B------:R-:W-:Y:S05]  /*138a0*/  WARPSYNC.COLLECTIVE R15, `(.L_x_9622) ;  /* 0x000000000f087348 */ /* 0x000fea0003c00000 */
[----:B------:R0:W1:Y:S02]  /*138b0*/  SHFL.IDX P6, R14, R13, R12, R11 ;  /* 0x0000000c0d0e7389 */ /* 0x00006400000c000b */
[----:B01----:R-:W-:Y:S01]  /*138c0*/  ENDCOLLECTIVE ;  /* 0x000000000000791b */ /* 0x003fe20003800000 */
.L_x_9622:
[----:B------:R-:W-:-:S05]  /*138d0*/  IMAD.X R3, RZ, RZ, R5, P0 ;  /* 0x000000ffff037224 */ /* 0x000fca00000e0605 */
[----:B------:R-:W-:Y:S01]  /*138e0*/  @!PT LDS RZ, [RZ] ;  /* 0x00000000fffff984 */ /* 0x000fe20000000800 */
[----:B------:R-:W-:Y:S01]  /*138f0*/  @!PT LDS RZ, [RZ] ;  /* 0x00000000fffff984 */ /* 0x000fe20000000800 */
[----:B------:R-:W-:Y:S01]  /*13900*/  @!PT LDS RZ, [RZ] ;  /* 0x00000000fffff984 */ /* 0x000fe20000000800 */
[----:B------:R-:W-:Y:S04]  /*13910*/  LDGSTS.E.BYPASS.LTC128B.128 [R20+0x1c00], desc[UR50][R2.64], !P5 ;  /* 0x01c0000002147fae */ /* 0x000fe8000e901d72 */
[----:B------:R-:W-:Y:S01]  /*13920*/  LDGSTS.E.BYPASS.LTC128B.128 [R20+0x4c00], desc[UR50][R2.64+0x80], !P4 ;  /* 0x04c0008002147fae */ /* 0x000fe2000e101d72 */
[----:B------:R-:W-:-:S03]  /*13930*/  IMAD.MOV.U32 R13, RZ, RZ, R17 ;  /* 0x000000ffff0d7224 */ /* 0x000fc600078e0011 */
[----:B------:R-:W-:Y:S04]  /*13940*/  LDGSTS.E.BYPASS.LTC128B.128 [R20+0x7c00], desc[UR50][R2.64+0x100], !P3 ;  /* 0x07c0010002147fae */ /* 0x000fe8000d901d72 */
[----:B------:R0:W-:Y:S02]  /*13950*/  LDGSTS.E.BYPASS.LTC128B.128 [R20+0xac00], desc[UR50][R2.64+0x180], !P1 ;  /* 0x0ac0018002147fae */ /* 0x0001e4000c901d72 */
[----:B0-----:R-:W-:-:S07]  /*13960*/  IMAD.MOV.U32 R3, RZ, RZ, R14 ;  /* 0x000000ffff037224 */ /* 0x001fce00078e000e */
[----:B------:R-:W-:Y:S05]  /*13970*/  WARPSYNC.COLLECTIVE R15, `(.L_x_9623) ;  /* 0x000000000f087348 */ /* 0x000fea0003c00000 */
[----:B------:R0:W1:Y:S02]  /*13980*/  SHFL.IDX P6, R14, R13, R12, R11 ;  /* 0x0000000c0d0e7389 */ /* 0x00006400000c000b */
[----:B01----:R-:W-:Y:S01]  /*13990*/  ENDCOLLECTIVE ;  /* 0x000000000000791b */ /* 0x003fe20003800000 */
.L_x_9623:
[----:B------:R-:W-:Y:S02]  /*139a0*/  IMAD.MOV.U32 R13, RZ, RZ, R25 ;  /* 0x000000ffff0d7224 */ /* 0x000fe400078e0019 */
[----:B------:R-:W-:Y:S01]  /*139b0*/  IMAD.MOV.U32 R12, RZ, RZ, 0x5 ;  /* 0x00000005ff0c7424 */ /* 0x000fe200078e00ff */
[----:B------:R-:W-:-:S13]  /*139c0*/  IADD3 R2, P0, R14, R0, RZ ;  /* 0x000000000e027210 */ /* 0x000fda0007f1e0ff */
[----:B------:R-:W-:Y:S05]  /*139d0*/  WARPSYNC.COLLECTIVE R15, `(.L_x_9624) ;  /* 0x000000000f087348 */ /* 0x000fea0003c00000 */
[----:B------:R0:W1:Y:S02]  /*139e0*/  SHFL.IDX P6, R14, R13, R12, R11 ;  /* 0x0000000c0d0e7389 */ /* 0x00006400000c000b */
[----:B01----:R-:W-:Y:S01]  /*139f0*/  ENDCOLLECTIVE ;  /* 0x000000000000791b */ /* 0x003fe20003800000 */
.L_x_9624:
        /* <DEDUP_REMOVED lines=13> */
.L_x_9625:
[----:B------:R-:W-:Y:S05]  /*13ad0*/  BRA `(.L_x_9626) ;  /* 0xffffffbc00e87947 */ /* 0x000fea000383ffff */
.L_x_9522:
        /* <DEDUP_REMOVED lines=8> */
.L_x_9628:
[----:B------:R-:W-:Y:S05]  /*13b60*/  BSYNC B0 ;  /* 0x0000000000007941 */ /* 0x000fea0003800000 */
.L_x_9627:
        /* <DEDUP_REMOVED lines=9> */
.L_x_9629:
        /* <DEDUP_REMOVED lines=15> */
[----:B------:R-:W-:Y:S01]  /*13cf0*/  ISETP.GE.U32.AND P5, PT, R9, 0x10, PT ;  /* 0x000000100900780c */ /* 0x000fe20003fa6070 */
[----:B--2---:R-:W-:Y:S02]  /*13d00*/  @!P1 IMAD.MOV.U32 R7, RZ, RZ, R6 ;  /* 0x000000ffff079224 */ /* 0x004fe400078e0006 */
[----:B------:R-:W-:-:S02]  /*13d10*/  IMAD.MOV.U32 R6, RZ, RZ, RZ ;  /* 0x000000ffff067224 */ /* 0x000fc400078e00ff */
[----:B---3--:R-:W-:Y:S01]  /*13d20*/  @!P1 IMAD.MOV.U32 R4, RZ, RZ, R5 ;  /* 0x000000ffff049224 */ /* 0x008fe200078e0005 */
[----:B------:R-:W-:-:S03]  /*13d30*/  ISETP.NE.AND P1, PT, R9, RZ, PT ;  /* 0x000000ff0900720c */ /* 0x000fc60003f25270 */
[----:B------:R-:W-:-:S10]  /*13d40*/  IMAD R13, R4, R7, RZ ;  /* 0x00000007040d7224 */ /* 0x000fd400078e02ff */
[----:B------:R-:W-:Y:S05]  /*13d50*/  WARPSYNC.COLLECTIVE R15, `(.L_x_9630) ;  /* 0x000000000f087348 */ /* 0x000fea0003c00000 */
[----:B------:R0:W1:Y:S02]  /*13d60*/  SHFL.UP P6, R14, R13, R12, R11 ;  /* 0x0400000c0d0e7389 */ /* 0x00006400000c000b */
[----:B01----:R-:W-:Y:S01]  /*13d70*/  ENDCOLLECTIVE ;  /* 0x000000000000791b */ /* 0x003fe20003800000 */
.L_x_9630:
[----:B------:R-:W-:Y:S01]  /*13d80*/  IMAD.MOV.U32 R12, RZ, RZ, 0x2 ;  /* 0x00000002ff0c7424 */ /* 0x000fe200078e00ff */
[----:B------:R-:W-:-:S05]  /*13d90*/  SEL R14, R14, RZ, P1 ;  /* 0x000000ff0e0e7207 */ /* 0x000fca0000800000 */
[----:B------:R-:W-:-:S04]  /*13da0*/  IMAD.IADD R5, R13, 0x1, R14 ;  /* 0x000000010d057824 */ /* 0x000fc800078e020e */
[----:B------:R-:W-:-:S07]  /*13db0*/  IMAD.MOV.U32 R13, RZ, RZ, R5 ;  /* 0x000000ffff0d7224 */ /* 0x000fce00078e0005 */
[----:B------:R-:W-:Y:S05]  /*13dc0*/  WARPSYNC.COLLECTIVE R15, `(.L_x_9631) ;  /* 0x000000000f087348 */ /* 0x000fea0003c00000 */
[----:B------:R0:W1:Y:S02]  /*13dd0*/  SHFL.UP P6, R14, R13, R12, R11 ;  /* 0x0400000c0d0e7389 */ /* 0x00006400000c000b */
[----:B01----:R-:W-:Y:S01]  /*13de0*/  ENDCOLLECTIVE ;  /* 0x000000000000791b */ /* 0x003fe20003800000 */
.L_x_9631:
[----:B------:R-:W-:Y:S01]  /*13df0*/  IMAD.MOV.U32 R12, RZ, RZ, 0x4 ;  /* 0x00000004ff0c7424 */ /* 0x000fe200078e00ff */
[----:B------:R-:W-:-:S05]  /*13e00*/  SEL R2, R14, RZ, P2 ;  /* 0x000000ff0e027207 */ /* 0x000fca0001000000 */
[----:B------:R-:W-:-:S04]  /*13e10*/  IMAD.IADD R2, R5, 0x1, R2 ;  /* 0x0000000105027824 */ /* 0x000fc800078e0202 */
[----:B------:R-:W-:-:S07]  /*13e20*/  IMAD.MOV.U32 R13, RZ, RZ, R2 ;  /* 0x000000ffff0d7224 */ /* 0x000fce00078e0002 */
[----:B------:R-:W-:Y:S05]  /*13e30*/  WARPSYNC.COLLECTIVE R15, `(.L_x_9632) ;  /* 0x000000000f087348 */ /* 0x000fea0003c00000 */
[----:B------:R0:W1:Y:S02]  /*13e40*/  SHFL.UP P6, R14, R13, R12, R11 ;  /* 0x0400000c0d0e7389 */ /* 0x00006400000c000b */
[----:B01----:R-:W-:Y:S01]  /*13e50*/  ENDCOLLECTIVE ;  /* 0x000000000000791b */ /* 0x003fe20003800000 */
.L_x_9632:
[----:B------:R-:W-:Y:S01]  /*13e60*/  IMAD.MOV.U32 R12, RZ, RZ, 0x8 ;  /* 0x00000008ff0c7424 */ /* 0x000fe200078e00ff */
[----:B------:R-:W-:-:S05]  /*13e70*/  SEL R3, R14, RZ, P3 ;  /* 0x000000ff0e037207 */ /* 0x000fca0001800000 */
[----:B------:R-:W-:-:S04]  /*13e80*/  IMAD.IADD R3, R2, 0x1, R3 ;  /* 0x0000000102037824 */ /* 0x000fc800078e0203 */
[----:B------:R-:W-:-:S07]  /*13e90*/  IMAD.MOV.U32 R13, RZ, RZ, R3 ;  /* 0x000000ffff0d7224 */ /* 0x000fce00078e0003 */
[----:B------:R-:W-:Y:S05]  /*13ea0*/  WARPSYNC.COLLECTIVE R15, `(.L_x_9633) ;  /* 0x000000000f087348 */ /* 0x000fea0003c00000 */
[----:B------:R0:W1:Y:S02]  /*13eb0*/  SHFL.UP P6, R14, R13, R12, R11 ;  /* 0x0400000c0d0e7389 */ /* 0x00006400000c000b */
[----:B01----:R-:W-:Y:S01]  /*13ec0*/  ENDCOLLECTIVE ;  /* 0x000000000000791b */ /* 0x003fe20003800000 */
.L_x_9633:
[----:B------:R-:W-:Y:S01]  /*13ed0*/  IMAD.MOV.U32 R12, RZ, RZ, 0x10 ;  /* 0x00000010ff0c7424 */ /* 0x000fe200078e00ff */
[----:B------:R-:W-:-:S05]  /*13ee0*/  SEL R14, R14, RZ, P4 ;  /* 0x000000ff0e0e7207 */ /* 0x000fca0002000000 */
[----:B------:R-:W-:-:S04]  /*13ef0*/  IMAD.IADD R5, R3, 0x1, R14 ;  /* 0x0000000103057824 */ /* 0x000fc800078e020e */
[----:B------:R-:W-:-:S07]  /*13f00*/  IMAD.MOV.U32 R13, RZ, RZ, R5 ;  /* 0x000000ffff0d7224 */ /* 0x000fce00078e0005 */
[----:B------:R-:W-:Y:S05]  /*13f10*/  WARPSYNC.COLLECTIVE R15, `(.L_x_9634) ;  /* 0x000000000f087348 */ /* 0x000fea0003c00000 */
[----:B------:R0:W1:Y:S02]  /*13f20*/  SHFL.UP P6, R14, R13, R12, R11 ;  /* 0x0400000c0d0e7389 */ /* 0x00006400000c000b */
[----:B01----:R-:W-:Y:S01]  /*13f30*/  ENDCOLLECTIVE ;  /* 0x000000000000791b */ /* 0x003fe20003800000 */
.L_x_9634:
        /* <DEDUP_REMOVED lines=8> */
.L_x_9635:
[----:B------:R-:W-:Y:S05]  /*13fc0*/  BRA `(.L_x_9636) ;  /* 0xffffffc000487947 */ /* 0x000fea000383ffff */
.L_x_9525:
[----:B------:R-:W-:Y:S01]  /*13fd0*/  BSSY B0, `(.L_x_9637) ;  /* 0x0000007000007945 */ /* 0x000fe20003800000 */
[----:B------:R-:W-:Y:S02]  /*13fe0*/  IMAD.MOV.U32 R12, RZ, RZ, 0x1 ;  /* 0x00000001ff0c7424 */ /* 0x000fe400078e00ff */
[----:B------:R-:W-:Y:S02]  /*13ff0*/  IMAD.MOV.U32 R11, RZ, RZ, RZ ;  /* 0x000000ffff0b7224 */ /* 0x000fe400078e00ff */
[----:B------:R-:W-:-:S07]  /*14000*/  IMAD.MOV.U32 R15, RZ, RZ, -0x1 ;  /* 0xffffffffff0f7424 */ /* 0x000fce00078e00ff */
[----:B01----:R-:W-:Y:S05]  /*14010*/  WARPSYNC.COLLECTIVE R15, `(.L_x_9638) ;  /* 0x000000000f087348 */ /* 0x003fea0003c00000 */
[----:B------:R2:W3:Y:S02]  /*14020*/  SHFL.UP P6, R14, R13, R12, R11 ;  /* 0x0400000c0d0e7389 */ /* 0x0004e400000c000b */
[----:B0123--:R-:W-:Y:S01]  /*14030*/  ENDCOLLECTIVE ;  /* 0x000000000000791b */ /* 0x00ffe20003800000 */
.L_x_9638:
[----:B------:R-:W-:Y:S05]  /*14040*/  BSYNC B0 ;  /* 0x0000000000007941 */ /* 0x000fea0003800000 */
.L_x_9637:
        /* <DEDUP_REMOVED lines=8> */
.L_x_9639:
[----:B------:R-:W-:Y:S01]  /*140d0*/  IMAD.MOV.U32 R12, RZ, RZ, 0x4 ;  /* 0x00000004ff0c7424 */ /* 0x000fe200078e00ff */
[----:B------:R-:W-:-:S05]  /*140e0*/  SEL R2, R14, RZ, P2 ;  /* 0x000000ff0e027207 */ /* 0x000fca0001000000 */
[----:B------:R-:W-:-:S04]  /*140f0*/  IMAD.IADD R2, R13, 0x1, R2 ;  /* 0x000000010d027824 */ /* 0x000fc800078e0202 */
[----:B------:R-:W-:-:S07]  /*14100*/  IMAD.MOV.U32 R13, RZ, RZ, R2 ;  /* 0x000000ffff0d7224 */ /* 0x000fce00078e0002 */
[----:B------:R-:W-:Y:S05]  /*14110*/  WARPSYNC.COLLECTIVE R15, `(.L_x_9640) ;  /* 0x000000000f087348 */ /* 0x000fea0003c00000 */
[----:B------:R0:W1:Y:S02]  /*14120*/  SHFL.UP P6, R14, R13, R12, R11 ;  /* 0x0400000c0d0e7389 */ /* 0x00006400000c000b */
[----:B01----:R-:W-:Y:S01]  /*14130*/  ENDCOLLECTIVE ;  /* 0x000000000000791b */ /* 0x003fe20003800000 */
.L_x_9640:
[----:B------:R-:W-:Y:S01]  /*14140*/  IMAD.MOV.U32 R12, RZ, RZ, 0x8 ;  /* 0x00000008ff0c7424 */ /* 0x000fe200078e00ff */
[----:B------:R-:W-:-:S05]  /*14150*/  SEL R3, R14, RZ, P3 ;  /* 0x000000ff0e037207 */ /* 0x000fca0001800000 */
[----:B------:R-:W-:-:S04]  /*14160*/  IMAD.IADD R3, R2, 0x1, R3 ;  /* 0x0000000102037824 */ /* 0x000fc800078e0203 */
[----:B------:R-:W-:-:S07]  /*14170*/  IMAD.MOV.U32 R13, RZ, RZ, R3 ;  /* 0x000000ffff0d7224 */ /* 0x000fce00078e0003 */
[----:B------:R-:W-:Y:S05]  /*14180*/  WARPSYNC.COLLECTIVE R15, `(.L_x_9641) ;  /* 0x000000000f087348 */ /* 0x000fea0003c00000 */
[----:B------:R0:W1:Y:S02]  /*14190*/  SHFL.UP P6, R14, R13, R12, R11 ;  /* 0x0400000c0d0e7389 */ /* 0x00006400000c000b */
[----:B01----:R-:W-:Y:S01]  /*141a0*/  ENDCOLLECTIVE ;  /* 0x000000000000791b */ /* 0x003fe20003800000 */
.L_x_9641:
[----:B------:R-:W-:Y:S01]  /*141b0*/  IMAD.MOV.U32 R12, RZ, RZ, 0x10 ;  /* 0x00000010ff0c7424 */ /* 0x000fe200078e00ff */
[----:B------:R-:W-:-:S05]  /*141c0*/  SEL R14, R14, RZ, P4 ;  /* 0x000000ff0e0e7207 */ /* 0x000fca0002000000 */
[----:B------:R-:W-:-:S04]  /*141d0*/  IMAD.IADD R5, R3, 0x1, R14 ;  /* 0x0000000103057824 */ /* 0x000fc800078e020e */
[----:B------:R-:W-:-:S07]  /*141e0*/  IMAD.MOV.U32 R13, RZ, RZ, R5 ;  /* 0x000000ffff0d7224 */ /* 0x000fce00078e0005 */
[----:B------:R-:W-:Y:S05]  /*141f0*/  WARPSYNC.COLLECTIVE R15, `(.L_x_9642) ;  /* 0x000000000f087348 */ /* 0x000fea0003c00000 */
[----:B------:R0:W1:Y:S02]  /*14200*/  SHFL.UP P6, R14, R13, R12, R11 ;  /* 0x0400000c0d0e7389 */ /* 0x00006400000c000b */
[----:B01----:R-:W-:Y:S01]  /*14210*/  ENDCOLLECTIVE ;  /* 0x000000000000791b */ /* 0x003fe20003800000 */
.L_x_9642:
        /* <DEDUP_REMOVED lines=8> */
.L_x_9643:
[----:B------:R-:W-:Y:S05]  /*142a0*/  BRA `(.L_x_9644) ;  /* 0xffffffc000347947 */ /* 0x000fea000383ffff */
.L_x_9527:
[----:B------:R-:W-:Y:S01]  /*142b0*/  BSSY B0, `(.L_x_9645) ;  /* 0x0000006000007945 */ /* 0x000fe20003800000 */
[----:B------:R-:W-:Y:S01]  /*142c0*/  PLOP3.LUT P6, PT, P6, PT, PT, 0x8, 0x0 ;  /* 0x000000000000781c */ /* 0x000fe200037ce170 */
[----:B------:R-:W-:-:S12]  /*142d0*/  IMAD.MOV.U32 R15, RZ, RZ, -0x1 ;  /* 0xffffffffff0f7424 */ /* 0x000fd800078e00ff */
[----:B012---:R-:W-:Y:S05]  /*142e0*/  WARPSYNC.COLLECTIVE R15, `(.L_x_9646) ;  /* 0x000000000f087348 */ /* 0x007fea0003c00000 */
[----:B------:R-:W-:Y:S01]  /*142f0*/  VOTE.ANY R14, PT, P6 ;  /* 0x00000000000e7806 */ /* 0x000fe200030e0100 */
[----:B012---:R-:W-:Y:S06]  /*14300*/  ENDCOLLECTIVE ;  /* 0x000000000000791b */ /* 0x007fec0003800000 */
.L_x_9646:
[----:B------:R-:W-:Y:S05]  /*14310*/  BSYNC B0 ;  /* 0x0000000000007941 */ /* 0x000fea0003800000 */
.L_x_9645:
        /* <DEDUP_REMOVED lines=9> */
.L_x_9647:
[----:B------:R-:W-:Y:S02]  /*143b0*/  IMAD.MOV.U32 R13, RZ, RZ, R4 ;  /* 0x000000ffff0d7224 */ /* 0x000fe400078e0004 */
[----:B------:R-:W-:-:S07]  /*143c0*/  IMAD.MOV.U32 R7, RZ, RZ, R14 ;  /* 0x000000ffff077224 */ /* 0x000fce00078e000e */
[----:B------:R-:W-:Y:S05]  /*143d0*/  WARPSYNC.COLLECTIVE R15, `(.L_x_9648) ;  /* 0x000000000f087348 */ /* 0x000fea0003c00000 */
[----:B------:R0:W1:Y:S02]  /*143e0*/  SHFL.IDX P6, R14, R13, R12, R11 ;  /* 0x0000000c0d0e7389 */ /* 0x00006400000c000b */
[----:B01----:R-:W-:Y:S01]  /*143f0*/  ENDCOLLECTIVE ;  /* 0x000000000000791b */ /* 0x003fe20003800000 */
.L_x_9648:
[----:B------:R-:W-:Y:S01]  /*14400*/  IMAD.MOV.U32 R4, RZ, RZ, R14 ;  /* 0x000000ffff047224 */ /* 0x000fe200078e000e */
[----:B------:R-:W-:Y:S06]  /*14410*/  BRA `(.L_x_9649) ;  /* 0xffffffc000147947 */ /* 0x000fec000383ffff */
.L_x_9529:
[----:B------:R-:W-:Y:S01]  /*14420*/  BSSY B0, `(.L_x_9650) ;  /* 0x0000007000007945 */ /* 0x000fe20003800000 */
[----:B------:R-:W-:Y:S02]  /*14430*/  IMAD.MOV.U32 R13, RZ, RZ, R2 ;  /* 0x000000ffff0d7224 */ /* 0x000fe400078e0002 */
[----:B------:R-:W-:Y:S02]  /*14440*/  IMAD.MOV.U32 R11, RZ, RZ, 0x1f ;  /* 0x0000001fff0b7424 */ /* 0x000fe400078e00ff */
[----:B------:R-:W-:-:S07]  /*14450*/  IMAD.MOV.U32 R15, RZ, RZ, -0x1 ;  /* 0xffffffffff0f7424 */ /* 0x000fce00078e00ff */
[----:B01234-:R-:W-:Y:S05]  /*14460*/  WARPSYNC.COLLECTIVE R15, `(.L_x_9651) ;  /* 0x000000000f087348 */ /* 0x01ffea0003c00000 */
[----:B------:R0:W0:Y:S02]  /*14470*/  SHFL.IDX P6, R14, R13, R12, R11 ;  /* 0x0000000c0d0e7389 */ /* 0x00002400000c000b */
[----:B01234-:R-:W-:Y:S01]  /*14480*/  ENDCOLLECTIVE ;  /* 0x000000000000791b */ /* 0x01ffe20003800000 */
.L_x_9651:
[----:B------:R-:W-:Y:S05]  /*14490*/  BSYNC B0 ;  /* 0x0000000000007941 */ /* 0x000fea0003800000 */
.L_x_9650:
[----:B------:R-:W-:Y:S01]  /*144a0*/  IMAD.MOV.U32 R6, RZ, RZ, R14 ;  /* 0x000000ffff067224 */ /* 0x000fe200078e000e */
[----:B------:R-:W-:Y:S06]  /*144b0*/  BRA `(.L_x_9528) ;  /* 0xffffffc000047947 */ /* 0x000fec000383ffff */
.L_x_9533:
[----:B-1----:R1:W2:Y:S02]  /*144c0*/  SYNCS.PHASECHK.TRANS64.TRYWAIT P0, [R7+URZ+0x22820], R0 ;  /* 0x02282000070075a7 */ /* 0x0022a4000800017f */
[----:B--2---:R-:W-:Y:S05]  /*144d0*/  @!P0 NANOSLEEP.SYNCS 0x989680 ;  /* 0x009896800000895d */ /* 0x004fea0003900000 */
[----:B------:R-:W2:Y:S02]  /*144e0*/  @!P0 SYNCS.PHASECHK.TRANS64 P0, [R7+URZ+0x22820], R0 ;  /* 0x02282000070085a7 */ /* 0x000ea4000800007f */
[----:B--2---:R-:W-:Y:S05]  /*144f0*/  @!P0 BRA `(.L_x_9533) ;  /* 0xfffffffc00f08947 */ /* 0x004fea000383ffff */
[----:B------:R-:W-:Y:S05]  /*14500*/  BRA `(.L_x_9652) ;  /* 0xffffffc4005c7947 */ /* 0x000fea000383ffff */
.L_x_9534:
        /* <DEDUP_REMOVED lines=8> */
[----:B01-34-:R-:W-:Y:S05]  /*14590*/  WARPSYNC.COLLECTIVE R15, `(.L_x_9654) ;  /* 0x000000000f087348 */ /* 0x01bfea0003c00000 */
[----:B------:R2:W0:Y:S02]  /*145a0*/  SHFL.IDX P6, R14, R13, R12, R11 ;  /* 0x0000000c0d0e7389 */ /* 0x00042400000c000b */
[----:B01234-:R-:W-:Y:S01]  /*145b0*/  ENDCOLLECTIVE ;  /* 0x000000000000791b */ /* 0x01ffe20003800000 */
.L_x_9654:
[----:B------:R-:W-:Y:S05]  /*145c0*/  BSYNC B0 ;  /* 0x0000000000007941 */ /* 0x000fea0003800000 */
.L_x_9653:
[----:B------:R-:W-:Y:S05]  /*145d0*/  BRA `(.L_x_9655) ;  /* 0xffffffc400447947 */ /* 0x000fea000383ffff */
.L_x_9537:
[----:B------:R-:W-:Y:S01]  /*145e0*/  BSSY B1, `(.L_x_9656) ;  /* 0x0000006000017945 */ /* 0x000fe20003800000 */
[----:B------:R-:W-:-:S07]  /*145f0*/  IMAD.MOV.U32 R15, RZ, RZ, -0x1 ;  /* 0xffffffffff0f7424 */ /* 0x000fce00078e00ff */
[----:B01-34-:R-:W-:Y:S05]  /*14600*/  WARPSYNC.COLLECTIVE R15, `(.L_x_9657) ;  /* 0x000000000f0c7348 */ /* 0x01bfea0003c00000 */
[----:B------:R-:W-:Y:S02]  /*14610*/  ELECT P6, UR62, PT ;  /* 0x00000000003e782f */ /* 0x000fe400038c0000 */
[----:B------:R-:W-:Y:S01]  /*14620*/  MOV R14, UR62 ;  /* 0x0000003e000e7c02 */ /* 0x000fe20008000f00 */
[----:B01-34-:R-:W-:Y:S10]  /*14630*/  ENDCOLLECTIVE ;  /* 0x000000000000791b */ /* 0x01bff40003800000 */
.L_x_9657:
[----:B------:R-:W-:Y:S05]  /*14640*/  BSYNC B1 ;  /* 0x0000000000017941 */ /* 0x000fea0003800000 */
.L_x_9656:
[----:B------:R-:W-:Y:S05]  /*14650*/  BRA `(.L_x_9658) ;  /* 0xffffffc4003c7947 */ /* 0x000fea000383ffff */
.L_x_9539:
[----:B-1----:R1:W2:Y:S02]  /*14660*/  SYNCS.PHASECHK.TRANS64.TRYWAIT P1, [R5+URZ+0x22840], R0 ;  /* 0x02284000050075a7 */ /* 0x0022a4000802017f */
[----:B--2---:R-:W-:Y:S05]  /*14670*/  @!P1 NANOSLEEP.SYNCS 0x989680 ;  /* 0x009896800000995d */ /* 0x004fea0003900000 */
[----:B------:R-:W2:Y:S02]  /*14680*/  @!P1 SYNCS.PHASECHK.TRANS64 P1, [R5+URZ+0x22840], R0 ;  /* 0x02284000050095a7 */ /* 0x000ea4000802007f */
[----:B--2---:R-:W-:Y:S05]  /*14690*/  @!P1 BRA `(.L_x_9539) ;  /* 0xfffffffc00f09947 */ /* 0x004fea000383ffff */
[----:B------:R-:W-:Y:S05]  /*146a0*/  BRA `(.L_x_9659) ;  /* 0xffffffc4005c7947 */ /* 0x000fea000383ffff */
.L_x_9541:
[----:B--2---:R2:W0:Y:S02]  /*146b0*/  SYNCS.PHASECHK.TRANS64.TRYWAIT P1, [R3+URZ+0x22840], R2 ;  /* 0x02284002030075a7 */ /* 0x004424000802017f */
[----:B0-----:R-:W-:Y:S05]  /*146c0*/  @!P1 NANOSLEEP.SYNCS 0x989680 ;  /* 0x009896800000995d */ /* 0x001fea0003900000 */
[----:B------:R-:W0:Y:S02]  /*146d0*/  @!P1 SYNCS.PHASECHK.TRANS64 P1, [R3+URZ+0x22840], R2 ;  /* 0x02284002030095a7 */ /* 0x000e24000802007f */
[----:B0-----:R-:W-:Y:S05]  /*146e0*/  @!P1 BRA `(.L_x_9541) ;  /* 0xfffffffc00f09947 */ /* 0x001fea000383ffff */
[----:B------:R-:W-:Y:S05]  /*146f0*/  BRA `(.L_x_9660) ;  /* 0xffffffc400687947 */ /* 0x000fea000383ffff */
.L_x_9543:
[----:B------:R0:W0:Y:S02]  /*14700*/  SYNCS.PHASECHK.TRANS64.TRYWAIT P1, [R5+URZ+0x22860], R0 ;  /* 0x02286000050075a7 */ /* 0x000024000802017f */
[----:B0-----:R-:W-:Y:S05]  /*14710*/  @!P1 NANOSLEEP.SYNCS 0x989680 ;  /* 0x009896800000995d */ /* 0x001fea0003900000 */
[----:B------:R-:W0:Y:S02]  /*14720*/  @!P1 SYNCS.PHASECHK.TRANS64 P1, [R5+URZ+0x22860], R0 ;  /* 0x02286000050095a7 */ /* 0x000e24000802007f */
[----:B0-----:R-:W-:Y:S05]  /*14730*/  @!P1 BRA `(.L_x_9543) ;  /* 0xfffffffc00f09947 */ /* 0x001fea000383ffff */
[----:B------:R-:W-:Y:S05]  /*14740*/  BRA `(.L_x_9661) ;  /* 0xffffffc400647947 */ /* 0x000fea000383ffff */
.L_x_9662:
        /* <DEDUP_REMOVED lines=11> */
.L_x_15764:


//--------------------- .text._ZN7cutlass13device_kernelIN5flash11enable_sm90INS1_16FlashAttnFwdSm90INS1_25CollectiveMainloopFwdSm90ILi2EN4cute5tupleIJNS5_1CILi1EEES8_S8_EEENS6_IJNS7_ILi128EEENS7_ILi96EEENS7_ILi64EEEEEELi256ENS_6half_tEfNS_4arch4Sm90ELb0ELb0ELb1ELb1ELb1ELb1ELb0ELb1ELb0ELb1ELb1ELb0EEENS1_21CollectiveEpilogueFwdINS6_IJSA_NS7_ILi256EEESB_EEES9_SE_SG_Li256ELb1ELb1ELb1ELb0EEENS1_36VarlenDynamicPersistentTileSchedulerILi128ELi96ELi256ELi128ELb1ELb1ELb1ELb0ELb1ELb1EEEEEEEEEvNT_6ParamsE --------------------------
	.section	.text._ZN7cutlass13device_kernelIN5flash11enable_sm90INS1_16FlashAttnFwdSm90INS1_25CollectiveMainloopFwdSm90ILi2EN4cute5tupleIJNS5_1CILi1EEES8_S8_EEENS6_IJNS7_ILi128EEENS7_ILi96EEENS7_ILi64EEEEEELi256ENS_6half_tEfNS_4arch4Sm90ELb0ELb0ELb1ELb1ELb1ELb1ELb0ELb1ELb0ELb1ELb1ELb0EEENS1_21CollectiveEpilogueFwdINS6_IJSA_NS7_ILi256EEESB_EEES9_SE_SG_Li256ELb1ELb1ELb1ELb0EEENS1_36VarlenDynamicPersistentTileSchedulerILi128ELi96ELi256ELi128ELb1ELb1ELb1ELb0ELb1ELb1EEEEEEEEEvNT_6ParamsE,"ax",@progbits
	.align	128
.text._ZN7cutlass13device_kernelIN5flash11enable_sm90INS1_16FlashAttnFwdSm90INS1_25CollectiveMainloopFwdSm90ILi2EN4cute5tupleIJNS5_1CILi1EEES8_S8_EEENS6_IJNS7_ILi128EEENS7_ILi96EEENS7_ILi64EEEEEELi256ENS_6half_tEfNS_4arch4Sm90ELb0ELb0ELb1ELb1ELb1ELb1ELb0ELb1ELb0ELb1ELb1ELb0EEENS1_21CollectiveEpilogueFwdINS6_IJSA_NS7_ILi256EEESB_EEES9_SE_SG_Li256ELb1ELb1ELb1ELb0EEENS1_36VarlenDynamicPersistentTileSchedulerILi128ELi96ELi256ELi128ELb1ELb1ELb1ELb0ELb1ELb1EEEEEEEEEvNT_6ParamsE:
        .type           _ZN7cutlass13device_kernelIN5flash11enable_sm90INS1_16FlashAttnFwdSm90INS1_25CollectiveMainloopFwdSm90ILi2EN4cute5tupleIJNS5_1CILi1EEES8_S8_EEENS6_IJNS7_ILi128EEENS7_ILi96EEENS7_ILi64EEEEEELi256ENS_6half_tEfNS_4arch4Sm90ELb0ELb0ELb1ELb1ELb1ELb1ELb0ELb1ELb0ELb1ELb1ELb0EEENS1_21CollectiveEpilogueFwdINS6_IJSA_NS7_ILi256EEESB_EEES9_SE_SG_Li256ELb1ELb1ELb1ELb0EEENS1_36VarlenDynamicPersistentTileSchedulerILi128ELi96ELi256ELi128ELb1ELb1ELb1ELb0ELb1ELb1EEEEEEEEEvNT_6ParamsE,@function
        .size           _ZN7cutlass13device_kernelIN5flash11enable_sm90INS1_16FlashAttnFwdSm90INS1_25CollectiveMainloopFwdSm90ILi2EN4cute5tupleIJNS5_1CILi1EEES8_S8_EEENS6_IJNS7_ILi128EEENS7_ILi96EEENS7_ILi64EEEEEELi256ENS_6half_tEfNS_4arch4Sm90ELb0ELb0ELb1ELb1ELb1ELb1ELb0ELb1ELb0ELb1ELb1ELb0EEENS1_21CollectiveEpilogueFwdINS6_IJSA_NS7_ILi256EEESB_EEES9_SE_SG_Li256ELb1ELb1ELb1ELb0EEENS1_36VarlenDynamicPersistentTileSchedulerILi128ELi96ELi256ELi128ELb1ELb1ELb1ELb0ELb1ELb1EEEEEEEEEvNT_6ParamsE,(.L_x_15765 - _ZN7cutlass13device_kernelIN5flash11enable_sm90INS1_16FlashAttnFwdSm90INS1_25CollectiveMainloopFwdSm90ILi2EN4cute5tupleIJNS5_1CILi1EEES8_S8_EEENS6_IJNS7_ILi128EEENS7_ILi96EEENS7_ILi64EEEEEELi256ENS_6half_tEfNS_4arch4Sm90ELb0ELb0ELb1ELb1ELb1ELb1ELb0ELb1ELb0ELb1ELb1ELb0EEENS1_21CollectiveEpilogueFwdINS6_IJSA_NS7_ILi256EEESB_EEES9_SE_SG_Li256ELb1ELb1ELb1ELb0EEENS1_36VarlenDynamicPersistentTileSchedulerILi128ELi96ELi256ELi128ELb1ELb1ELb1ELb0ELb1ELb1EEEEEEEEEvNT_6ParamsE)
        .other          _ZN7cutlass13device_kernelIN5flash11enable_sm90INS1_16FlashAttnFwdSm90INS1_25CollectiveMainloopFwdSm90ILi2EN4cute5tupleIJNS5_1CILi1EEES8_S8_EEENS6_IJNS7_ILi128EEENS7_ILi96EEENS7_ILi64EEEEEELi256ENS_6half_tEfNS_4arch4Sm90ELb0ELb0ELb1ELb1ELb1ELb1ELb0ELb1ELb0ELb1ELb1ELb0EEENS1_21CollectiveEpilogueFwdINS6_IJSA_NS7_ILi256EEESB_EEES9_SE_SG_Li256ELb1ELb1ELb1ELb0EEENS1_36VarlenDynamicPersistentTileSchedulerILi128ELi96ELi256ELi128ELb1ELb1ELb1ELb0ELb1ELb1EEEEEEEEEvNT_6ParamsE,@"STO_CUDA_ENTRY STV_DEFAULT"
_ZN7cutlass13device_kernelIN5flash11enable_sm90INS1_16FlashAttnFwdSm90INS1_25CollectiveMainloopFwdSm90ILi2EN4cute5tupleIJNS5_1CILi1EEES8_S8_EEENS6_IJNS7_ILi128EEENS7_ILi96EEENS7_ILi64EEEEEELi256ENS_6half_tEfNS_4arch4Sm90ELb0ELb0ELb1ELb1ELb1ELb1ELb0ELb1ELb0ELb1ELb1ELb0EEENS1_21CollectiveEpilogueFwdINS6_IJSA_NS7_ILi256EEESB_EEES9_SE_SG_Li256ELb1ELb1ELb1ELb0EEENS1_36VarlenDynamicPersistentTileSchedulerILi128ELi96ELi256ELi128ELb1ELb1ELb1ELb0ELb1ELb1EEEEEEEEEvNT_6ParamsE:
        /* <DEDUP_REMOVED lines=17> */
.L_x_9664:
[----:B------:R-:W-:Y:S05]  /*0110*/  BSYNC B0 ;  /* 0x0000000000007941 */ /* 0x000fea0003800000 */
.L_x_9663:
[----:B------:R-:W-:Y:S01]  /*0120*/  VOTEU.ANY UP0, P0 ;  /* 0x00000000003f7886 */ /* 0x000fe20000000100 */
[----:B------:R-:W0:Y:S01]  /*0130*/  SHFL.IDX PT, R3, R2, RZ, 0x1f ;  /* 0x00001fff02037589 */ /* 0x000e2200000e0000 */
[----:B------:R-:W-:Y:S01]  /*0140*/  UMOV UR4, 0x80 ;  /* 0x0000008000047882 */ /* 0x000fe20000000000 */
[----:B------:R-:W-:Y:S01]  /*0150*/  UMOV UR7, 0x100 ;  /* 0x0000010000077882 */ /* 0x000fe20000000000 */
[----:B------:R-:W-:Y:S01]  /*0160*/  SHF.R.U32.HI R4, RZ, 0x7, R0 ;  /* 0x00000007ff047819 */ /* 0x000fe20000011600 */
[----:B------:R-:W1:Y:S01]  /*0170*/  @UP0 S2UR UR8, SR_CgaCtaId ;  /* 0x00000000000809c3 */ /* 0x000e620000008800 */
[----:B------:R-:W-:Y:S01]  /*0180*/  @UP0 UMOV UR6, 0x400 ;  /* 0x0000040000060882 */ /* 0x000fe20000000000 */
[----:B------:R-:W-:-:S04]  /*0190*/  @UP0 UIADD3 UR4, -UR4, 0x100000, URZ ;  /* 0x0010000004040890 */ /* 0x000fc8000fffe13f */
[----:B------:R-:W-:Y:S02]  /*01a0*/  @UP0 USHF.L.U32 UR5, UR4, 0xb, URZ ;  /* 0x0000000b04050899 */ /* 0x000fe4000800063f */
[----:B------:R-:W-:Y:S01]  /*01b0*/  @UP0 USHF.L.U32 UR4, UR4, 0x1, URZ ;  /* 0x0000000104040899 */ /* 0x000fe2000800063f */
[----:B------:R-:W-:Y:S01]  /*01c0*/  VOTEU.ANY UP1, P0 ;  /* 0x00000000003f7886 */ /* 0x000fe20000020100 */
[----:B0-----:R-:W-:Y:S02]  /*01d0*/  ISETP.NE.AND P1, PT, R3, RZ, PT ;  /* 0x000000ff0300720c */ /* 0x001fe40003f25270 */
[----:B------:R0:W2:Y:S01]  /*01e0*/  SHFL.IDX PT, R3, R4, RZ, 0x1f ;  /* 0x00001fff04037589 */ /* 0x0000a200000e0000 */
[----:B-1----:R-:W-:Y:S02]  /*01f0*/  @UP0 ULEA UR8, UR8, UR6, 0x18 ;  /* 0x0000000608080291 */ /* 0x002fe4000f8ec03f */
[----:B------:R-:W-:-:S04]  /*0200*/  @UP0 UIADD3 UR6, -UR7, 0x100000, URZ ;  /* 0x0010000007060890 */ /* 0x000fc8000fffe13f */
[----:B------:R-:W-:Y:S02]  /*0210*/  @UP0 USHF.L.U32 UR7, UR6, 0xb, URZ ;  /* 0x0000000b06070899 */ /* 0x000fe4000800063f */
[----:B------:R-:W-:Y:S01]  /*0220*/  @UP0 USHF.L.U32 UR6, UR6, 0x1, URZ ;  /* 0x0000000106060899 */ /* 0x000fe2000800063f */
[----:B------:R-:W-:Y:S01]  /*0230*/  VOTEU.ANY UP0, P0 ;  /* 0x00000000003f7886 */ /* 0x000fe20000000100 */
[----:B------:R-:W1:Y:S04]  /*0240*/  FENCE.VIEW.ASYNC.S ;  /* 0x00000000000073c6 */ /* 0x000e680000000000 */
[----:B-1----:R0:W1:Y:S06]  /*0250*/  @UP0 SYNCS.EXCH.64 URZ, [UR8+0x22800], UR4 ;  /* 0x02280004083f05b2 */ /* 0x00206c0008000100 */
[----:B------:R0:W3:Y:S02]  /*0260*/  @UP1 SYNCS.EXCH.64 URZ, [UR8+0x22820], UR6 ;  /* 0x02282006083f15b2 */ /* 0x0000e40008000100 */
[----:B0-----:R-:W-:Y:S05]  /*0270*/  @P1 BRA `(.L_x_9665) ;  /* 0x0000000000481947 */ /* 0x001fea0003800000 */
        /* <DEDUP_REMOVED lines=16> */
[----:B------:R0:W0:Y:S01]  /*0380*/  SYNCS.EXCH.64 URZ, [UR8+0x22848], UR6 ;  /* 0x02284806083f75b2 */ /* 0x0000220008000100 */
[----:B------:R-:W-:Y:S01]  /*0390*/  NOP ;  /* 0x0000000000007918 */ /* 0x000fe20000000000 */
.L_x_9665:
        /* <DEDUP_REMOVED lines=22> */
.L_x_9666:
        /* <DEDUP_REMOVED lines=18> */
.L_x_9667:
        /* <DEDUP_REMOVED lines=22> */
.L_x_9668:
        /* <DEDUP_REMOVED lines=22> */
.L_x_9669:
[----:B--2---:R-:W-:Y:S01]  /*08e0*/  ISETP.NE.AND P0, PT, R3, RZ, PT ;  /* 0x000000ff0300720c */ /* 0x004fe20003f05270 */
[----:B------:R-:W-:Y:S01]  /*08f0*/  IMAD.MOV.U32 R37, RZ, RZ, 0x1 ;  /* 0x00000001ff257424 */ /* 0x000fe200078e00ff */
[----:B------:R-:W-:Y:S01]  /*0900*/  NOP ;  /* 0x0000000000007918 */ /* 0x000fe20000000000 */
[----:B------:R-:W-:Y:S01]  /*0910*/  ULDC.64 UR40, c[0x0][0x208] ;  /* 0x0000820000287ab9 */ /* 0x000fe20000000a00 */
[----:B------:R-:W-:Y:S02]  /*0920*/  BSSY B9, `(.L_x_9670) ;  /* 0x0001a18000097945 */ /* 0x000fe40003800000 */
[----:B------:R-:W-:Y:S01]  /*0930*/  SEL R37, R37, 0x2, !P0 ;  /* 0x0000000225257807 */ /* 0x000fe20004000000 */
[----:B01-34-:R-:W-:Y:S06]  /*0940*/  BAR.SYNC.DEFER_BLOCKING 0x0 ;  /* 0x0000000000007b1d */ /* 0x01bfec0000010000 */
[----:B------:R-:W-:Y:S05]  /*0950*/  @!P0 BRA `(.L_x_9671) ;  /* 0x0000013000488947 */ /* 0x000fea0003800000 */
.L_x_9672:
[----:B------:R-:W-:-:S08]  /*0960*/  NOP ;  /* 0x0000000000007918 */ /* 0x000fd00000000000 */
[----:B------:R-:W0:Y:S02]  /*0970*/  USETMAXREG.TRY_ALLOC.CTAPOOL UP0, 0xe8 ;  /* 0x000000e8000079c8 */ /* 0x000e240008000600 */
[----:B0-----:R-:W-:-:S13]  /*0980*/  PLOP3.LUT P0, PT, PT, PT, UP0, 0x80, 0x0 ;  /* 0x000000000000781c */ /* 0x001fda0003f0f008 */
[----:B------:R-:W-:Y:S05]  /*0990*/  @!P0 BRA `(.L_x_9672) ;  /* 0xfffffffc00f08947 */ /* 0x000fea000383ffff */
[----:B------:R-:W2:Y:S01]  /*09a0*/  LDL.LU R2, [R1] ;  /* 0x0000000001027983 */ /* 0x000ea20000300800 */
[----:B------:R-:W-:Y:S01]  /*09b0*/  SHF.R.U32.HI R4, RZ, 0x7, R0 ;  /* 0x00000007ff047819 */ /* 0x000fe20000011600 */
[----:B------:R-:W-:Y:S01]  /*09c0*/  ULDC UR4, c[0x0][0xc3c] ;  /* 0x00030f0000047ab9 */ /* 0x000fe20000000800 */
[----:B------:R-:W0:Y:S01]  /*09d0*/  S2R R3, SR_CgaCtaId ;  /* 0x0000000000037919 */ /* 0x000e220000008800 */
[----:B------:R-:W-:Y:S06]  /*09e0*/  BAR.ARV 0x8, 0x180 ;  /* 0x0206000000007b1d */ /* 0x000fec0000002000 */
[----:B------:R-:W-:-:S13]  /*09f0*/  ISETP.NE.AND P0, PT, R4, 0x1, PT ;  /* 0x000000010400780c */ /* 0x000fda0003f05270 */
[----:B------:R-:W-:Y:S08]  /*0a00*/  @!P0 BAR.ARV 0x9, 0x100 ;  /* 0x0244000000008b1d */ /* 0x000ff00000002000 */
[----:B------:R-:W-:Y:S01]  /*0a10*/  BAR.SYNC.DEFER_BLOCKING 0x5, 0x180 ;  /* 0x0146000000007b1d */ /* 0x000fe20000010000 */
[----:B------:R-:W-:-:S04]  /*0a20*/  MOV R19, 0x400 ;  /* 0x0000040000137802 */ /* 0x000fc80000000f00 */
[----:B0-----:R-:W-:-:S05]  /*0a30*/  LEA R19, R3, R19, 0x18 ;  /* 0x0000001303137211 */ /* 0x001fca00078ec0ff */
[----:B------:R-:W0:Y:S01]  /*0a40*/  LDS.128 R48, [R19+0x228d0] ;  /* 0x0228d00013307984 */ /* 0x000e220000000c00 */
[----:B------:R-:W-:Y:S06]  /*0a50*/  BAR.ARV 0x4, 0x180 ;  /* 0x0106000000007b1d */ /* 0x000fec0000002000 */
[----:B--2---:R-:W-:-:S04]  /*0a60*/  LOP3.LUT R2, R2, 0xfffffffb, RZ, 0xc0, !PT ;  /* 0xfffffffb02027812 */ /* 0x004fc800078ec0ff */
[----:B------:R-:W-:-:S05]  /*0a70*/  @P0 LOP3.LUT R2, R2, 0x4, RZ, 0xfc, !PT ;  /* 0x0000000402020812 */ /* 0x000fca00078efcff */
[----:B------:R1:W-:Y:S01]  /*0a80*/  STL [R1], R2 ;  /* 0x0000000201007387 */ /* 0x0003e20000100800 */
[----:B0-----:R-:W-:-:S13]  /*0a90*/  ISETP.GE.AND P0, PT, R51, UR4, PT ;  /* 0x0000000433007c0c */ /* 0x001fda000bf06270 */
[----:B-1----:R-:W-:Y:S05]  /*0aa0*/  @P0 BRA `(.L_x_9673) ;  /* 0x0000019c00fc0947 */ /* 0x002fea0003800000 */
[----:B------:R-:W-:Y:S01]  /*0ab0*/  VIADD R0, R0, 0xffffff80 ;  /* 0xffffff8000007836 */ /* 0x000fe20000000000 */
[----:B------:R-:W-:Y:S01]  /*0ac0*/  LOP3.LUT R206, R37, 0x1, RZ, 0xfc, !PT ;  /* 0x0000000125ce7812 */ /* 0x000fe200078efcff */
[----:B------:R-:W-:Y:S01]  /*0ad0*/  IMAD.MOV.U32 R18, RZ, RZ, RZ ;  /* 0x000000ffff127224 */ /* 0x000fe200078e00ff */
[----:B------:R-:W-:Y:S01]  /*0ae0*/  MOV R203, RZ ;  /* 0x000000ff00cb7202 */ /* 0x000fe20000000f00 */
[----:B------:R-:W-:Y:S01]  /*0af0*/  IMAD.MOV.U32 R204, RZ, RZ, RZ ;  /* 0x000000ffffcc7224 */ /* 0x000fe200078e00ff */
[----:B------:R-:W-:Y:S01]  /*0b00*/  SHF.R.S32.HI R3, RZ, 0x1f, R0 ;  /* 0x0000001fff037819 */ /* 0x000fe20000011400 */
[----:B------:R-:W-:-:S03]  /*0b10*/  IMAD.MOV.U32 R214, RZ, RZ, RZ ;  /* 0x000000ffffd67224 */ /* 0x000fc600078e00ff */
[CC--:B------:R-:W-:Y:S02]  /*0b20*/  LEA.HI R2, R3.reuse, R0.reuse, RZ, 0x7 ;  /* 0x0000000003027211 */ /* 0x0c0fe400078f38ff */
[CC--:B------:R-:W-:Y:S02]  /*0b30*/  LEA.HI R4, R3.reuse, R0.reuse, RZ, 0x4 ;  /* 0x0000000003047211 */ /* 0x0c0fe400078f20ff */
[----:B------:R-:W-:Y:S02]  /*0b40*/  LOP3.LUT R5, R2, 0xffffff80, RZ, 0xc0, !PT ;  /* 0xffffff8002057812 */ /* 0x000fe400078ec0ff */
[----:B------:R-:W-:Y:S02]  /*0b50*/  SHF.R.S32.HI R7, RZ, 0x4, R4 ;  /* 0x00000004ff077819 */ /* 0x000fe40000011404 */
[----:B------:R-:W-:Y:S01]  /*0b60*/  LEA.HI R200, R3, R0, RZ, 0x2 ;  /* 0x0000000003c87211 */ /* 0x000fe200078f10ff */
[----:B------:R-:W-:Y:S01]  /*0b70*/  IMAD.IADD R13, R0, 0x1, -R5 ;  /* 0x00000001000d7824 */ /* 0x000fe200078e0a05 */
[----:B------:R-:W-:-:S02]  /*0b80*/  SHF.R.S32.HI R5, RZ, 0x7, R2 ;  /* 0x00000007ff057819 */ /* 0x000fc40000011402 */
[----:B------:R-:W-:Y:S02]  /*0b90*/  LEA.HI R6, R4, R7, RZ, 0x1 ;  /* 0x0000000704067211 */ /* 0x000fe400078f08ff */
[----:B------:R-:W-:Y:S01]  /*0ba0*/  SHF.R.S32.HI R9, RZ, 0x1f, R13 ;  /* 0x0000001fff097819 */ /* 0x000fe2000001140d */
[----:B------:R-:W-:Y:S01]  /*0bb0*/  STL [R1+0xd0], R13 ;  /* 0x0000d00d01007387 */ /* 0x000fe20000100800 */
[----:B------:R-:W-:Y:S02]  /*0bc0*/  LEA.HI R2, R2, R5, RZ, 0x1 ;  /* 0x0000000502027211 */ /* 0x000fe400078f08ff */
[----:B------:R-:W-:Y:S02]  /*0bd0*/  LEA.HI R10, R9, R13, RZ, 0x2 ;  /* 0x0000000d090a7211 */ /* 0x000fe400078f10ff */
[----:B------:R-:W-:Y:S02]  /*0be0*/  LOP3.LUT R2, R2, 0x3fffffe, RZ, 0xc0, !PT ;  /* 0x03fffffe02027812 */ /* 0x000fe400078ec0ff */
[----:B------:R-:W-:-:S02]  /*0bf0*/  SHF.R.S32.HI R11, RZ, 0x2, R10 ;  /* 0x00000002ff0b7819 */ /* 0x000fc4000001140a */
[----:B------:R-:W-:Y:S02]  /*0c00*/  SHF.R.S32.HI R8, RZ, 0x1f, R10 ;  /* 0x0000001fff087819 */ /* 0x000fe4000001140a */
[----:B------:R-:W-:Y:S02]  /*0c10*/  LOP3.LUT R6, R6, 0x1ffffffe, RZ, 0xc0, !PT ;  /* 0x1ffffffe06067812 */ /* 0x000fe400078ec0ff */
[----:B------:R-:W-:Y:S02]  /*0c20*/  LEA.HI R8, R8, R11, RZ, 0x3 ;  /* 0x0000000b08087211 */ /* 0x000fe400078f18ff */
[----:B------:R-:W-:Y:S01]  /*0c30*/  LEA.HI R9, R9, R13, RZ, 0x5 ;  /* 0x0000000d09097211 */ /* 0x000fe200078f28ff */
[----:B------:R-:W-:Y:S01]  /*0c40*/  IMAD.IADD R6, R7, 0x1, -R6 ;  /* 0x0000000107067824 */ /* 0x000fe200078e0a06 */
[----:B------:R-:W-:Y:S01]  /*0c50*/  LOP3.LUT R12, R8, 0xfffffff8, RZ, 0xc0, !PT ;  /* 0xfffffff8080c7812 */ /* 0x000fe200078ec0ff */
[----:B------:R-:W-:Y:S01]  /*0c60*/  IMAD.IADD R8, R5, 0x1, -R2 ;  /* 0x0000000105087824 */ /* 0x000fe200078e0a02 */
[----:B------:R-:W-:-:S02]  /*0c70*/  LOP3.LUT R5, R4, 0x3fffff0, RZ, 0xc0, !PT ;  /* 0x03fffff004057812 */ /* 0x000fc400078ec0ff */
[-C--:B------:R-:W-:Y:S01]  /*0c80*/  LEA.HI R2, R3, R0.reuse, RZ, 0x5 ;  /* 0x0000000003027211 */ /* 0x080fe200078f28ff */
[----:B------:R-:W-:Y:S01]  /*0c90*/  IMAD.IADD R12, R11, 0x1, -R12 ;  /* 0x000000010b0c7824 */ /* 0x000fe200078e0a0c */
[----:B------:R-:W-:Y:S01]  /*0ca0*/  LEA.HI R3, R3, R0, RZ, 0x3 ;  /* 0x0000000003037211 */ /* 0x000fe200078f18ff */
[----:B------:R-:W-:Y:S01]  /*0cb0*/  IMAD.IADD R5, R0, 0x1, -R5 ;  /* 0x0000000100057824 */ /* 0x000fe200078e0a05 */
[----:B------:R-:W-:Y:S02]  /*0cc0*/  SHF.R.S32.HI R14, RZ, 0x5, R2 ;  /* 0x00000005ff0e7819 */ /* 0x000fe40000011402 */
[----:B------:R-:W-:Y:S02]  /*0cd0*/  LOP3.LUT R7, R3, 0xfffffff8, RZ, 0xc0, !PT ;  /* 0xfffffff803077812 */ /* 0x000fe400078ec0ff */
[----:B------:R-:W-:Y:S01]  /*0ce0*/  LOP3.LUT R3, R200, 0xfffffffc, RZ, 0xc0, !PT ;  /* 0xfffffffcc8037812 */ /* 0x000fe200078ec0ff */
[----:B------:R-:W-:Y:S01]  /*0cf0*/  STL [R1+0x1c], R14 ;  /* 0x00001c0e01007387 */ /* 0x000fe20000100800 */
[----:B------:R-:W-:Y:S01]  /*0d00*/  LEA R5, R14, R5, 0x4 ;  /* 0x000000050e057211 */ /* 0x000fe200078e20ff */
[C---:B------:R-:W-:Y:S01]  /*0d10*/  IMAD.IADD R7, R0.reuse, 0x1, -R7 ;  /* 0x0000000100077824 */ /* 0x040fe200078e0a07 */
[----:B------:R-:W-:Y:S01]  /*0d20*/  SHF.R.S32.HI R200, RZ, 0x2, R200 ;  /* 0x00000002ffc87819 */ /* 0x000fe200000114c8 */
[----:B------:R-:W-:Y:S01]  /*0d30*/  IMAD.IADD R3, R0, 0x1, -R3 ;  /* 0x0000000100037824 */ /* 0x000fe200078e0a03 */
[----:B------:R-:W-:Y:S01]  /*0d40*/  SHF.R.S32.HI R9, RZ, 0x5, R9 ;  /* 0x00000005ff097819 */ /* 0x000fe20000011409 */
[----:B------:R-:W-:Y:S01]  /*0d50*/  IMAD R5, R5, 0x8, R6 ;  /* 0x0000000805057824 */ /* 0x000fe200078e0206 */
[----:B------:R-:W-:Y:S01]  /*0d60*/  LOP3.LUT R10, R10, 0x7ffffffc, RZ, 0xc0, !PT ;  /* 0x7ffffffc0a0a7812 */ /* 0x000fe200078ec0ff */
[----:B------:R-:W-:Y:S01]  /*0d70*/  VIADD R6, R200, 0x40 ;  /* 0x00000040c8067836 */ /* 0x000fe20000000000 */
[----:B------:R-:W-:Y:S01]  /*0d80*/  LEA.HI R0, R3, R3, RZ, 0x1 ;  /* 0x0000000303007211 */ /* 0x000fe200078f08ff */
[----:B------:R-:W-:-:S02]  /*0d90*/  IMAD R9, R9, 0x10, R12 ;  /* 0x0000001009097824 */ /* 0x000fc400078e020c */
[----:B------:R-:W-:Y:S01]  /*0da0*/  IMAD.SHL.U32 R2, R6, 0x40, RZ ;  /* 0x0000004006027824 */ /* 0x000fe200078e00ff */
[----:B------:R-:W-:Y:S01]  /*0db0*/  SHF.R.S32.HI R4, RZ, 0x1f, R6 ;  /* 0x0000001fff047819 */ /* 0x000fe20000011406 */
[C---:B------:R-:W-:Y:S01]  /*0dc0*/  IMAD.SHL.U32 R16, R3.reuse, 0x8, RZ ;  /* 0x0000000803107824 */ /* 0x040fe200078e00ff */
[----:B------:R-:W-:Y:S01]  /*0dd0*/  LOP3.LUT R0, R0, 0x1ffffffe, RZ, 0xc0, !PT ;  /* 0x1ffffffe00007812 */ /* 0x000fe200078ec0ff */
[C---:B------:R-:W-:Y:S01]  /*0de0*/  IMAD.SHL.U32 R22, R3.reuse, 0x4, RZ ;  /* 0x0000000403167824 */ /* 0x040fe200078e00ff */
[----:B------:R-:W-:Y:S01]  /*0df0*/  LEA.HI R4, R4, R6, RZ, 0x3 ;  /* 0x0000000604047211 */ /* 0x000fe200078f18ff */
[----:B------:R-:W-:Y:S01]  /*0e00*/  IMAD R8, R8, 0x40, R9 ;  /* 0x0000004008087824 */ /* 0x000fe200078e0209 */
[----:B------:R-:W-:Y:S01]  /*0e10*/  IADD3 R210, R16, 0x60, RZ ;  /* 0x0000006010d27810 */ /* 0x000fe20007ffe0ff */
[----:B------:R-:W-:Y:S01]  /*0e20*/  IMAD.IADD R0, R3, 0x1, -R0 ;  /* 0x0000000103007824 */ /* 0x000fe200078e0a00 */
[----:B------:R-:W-:Y:S01]  /*0e30*/  SHF.L.U32 R4, R4, 0x6, RZ ;  /* 0x0000000604047819 */ /* 0x000fe200000006ff */
[----:B------:R-:W-:Y:S01]  /*0e40*/  IMAD.SHL.U32 R207, R7, 0x8, RZ ;  /* 0x0000000807cf7824 */ /* 0x000fe200078e00ff */
[----:B------:R-:W-:Y:S01]  /*0e50*/  LOP3.LUT R3, R2, 0x1c0, RZ, 0xc0, !PT ;  /* 0x000001c002037812 */ /* 0x000fe200078ec0ff */
[----:B------:R-:W-:Y:S01]  /*0e60*/  STL [R1+0x154], R8 ;  /* 0x0001540801007387 */ /* 0x000fe20000100800 */
[----:B------:R-:W-:Y:S01]  /*0e70*/  LOP3.LUT R4, R4, 0xfffffe00, RZ, 0xc0, !PT ;  /* 0xfffffe0004047812 */ /* 0x000fe200078ec0ff */
[----:B------:R-:W-:Y:S01]  /*0e80*/  IMAD.IADD R10, R13, 0x1, -R10 ;  /* 0x000000010d0a7824 */ /* 0x000fe200078e0a0a */
[----:B------:R-:W-:Y:S01]  /*0e90*/  SHF.R.U32.HI R7, RZ, 0x3, R3 ;  /* 0x00000003ff077819 */ /* 0x000fe20000011603 */
[----:B------:R-:W-:Y:S01]  /*0ea0*/  STL [R1+0x40], RZ ;  /* 0x000040ff01007387 */ /* 0x000fe20000100800 */
[--C-:B------:R-:W-:Y:S01]  /*0eb0*/  LOP3.LUT R3, R3, 0x38, R16.reuse, 0xf8, !PT ;  /* 0x0000003803037812 */ /* 0x100fe200078ef810 */
[----:B------:R-:W-:Y:S01]  /*0ec0*/  IMAD.SHL.U32 R42, R10, 0x2, RZ ;  /* 0x000000020a2a7824 */ /* 0x000fe200078e00ff */
[----:B------:R-:W-:Y:S01]  /*0ed0*/  SHF.R.S32.HI R6, RZ, 0x1f, R207 ;  /* 0x0000001fff067819 */ /* 0x000fe200000114cf */
[----:B------:R0:W-:Y:S01]  /*0ee0*/  STL [R1+0x20], R4 ;  /* 0x0000200401007387 */ /* 0x0001e20000100800 */
[----:B------:R-:W-:Y:S01]  /*0ef0*/  IMAD.SHL.U32 R5, R5, 0x8, RZ ;  /* 0x0000000805057824 */ /* 0x000fe200078e00ff */
[----:B------:R-:W-:Y:S01]  /*0f00*/  LEA R0, R0, R8, 0x3 ;  /* 0x0000000800007211 */ /* 0x000fe200078e18ff */
[C---:B------:R-:W-:Y:S01]  /*0f10*/  VIADD R41, R42.reuse, 0x8 ;  /* 0x000000082a297836 */ /* 0x040fe20000000000 */
[----:B------:R-:W-:Y:S01]  /*0f20*/  STL [R1+0x4c], R42 ;  /* 0x00004c2a01007387 */ /* 0x000fe20000100800 */
[C---:B------:R-:W-:Y:S01]  /*0f30*/  VIADD R40, R42.reuse, 0x10 ;  /* 0x000000102a287836 */ /* 0x040fe20000000000 */
[C---:B------:R-:W-:Y:S01]  /*0f40*/  IADD3 R37, R42.reuse, 0x28, RZ ;  /* 0x000000282a257810 */ /* 0x040fe20007ffe0ff */
[C---:B------:R-:W-:Y:S01]  /*0f50*/  VIADD R39, R42.reuse, 0x18 ;  /* 0x000000182a277836 */ /* 0x040fe20000000000 */
[----:B------:R-:W-:Y:S01]  /*0f60*/  STL [R1+0x15c], R5 ;  /* 0x00015c0501007387 */ /* 0x000fe20000100800 */
[----:B------:R-:W-:Y:S01]  /*0f70*/  VIADD R38, R42, 0x20 ;  /* 0x000000202a267836 */ /* 0x000fe20000000000 */
[----:B0-----:R-:W-:Y:S01]  /*0f80*/  LOP3.LUT R4, R4, R3, R7, 0xf6, !PT ;  /* 0x0000000304047212 */ /* 0x001fe200078ef607 */
[C---:B------:R-:W-:Y:S01]  /*0f90*/  VIADD R36, R42.reuse, 0x30 ;  /* 0x000000302a247836 */ /* 0x040fe20000000000 */
[C---:B------:R-:W-:Y:S01]  /*0fa0*/  IADD3 R28, R42.reuse, 0x70, RZ ;  /* 0x000000702a1c7810 */ /* 0x040fe20007ffe0ff */
[C---:B------:R-:W-:Y:S01]  /*0fb0*/  VIADD R35, R42.reuse, 0x38 ;  /* 0x000000382a237836 */ /* 0x040fe20000000000 */
[----:B------:R-:W-:Y:S01]  /*0fc0*/  IADD3 R13, R42, 0xb8, RZ ;  /* 0x000000b82a0d7810 */ /* 0x000fe20007ffe0ff */
[----:B------:R-:W-:Y:S01]  /*0fd0*/  IMAD R3, R4, 0x2, R19 ;  /* 0x0000000204037824 */ /* 0x000fe200078e0213 */
[----:B------:R-:W-:Y:S01]  /*0fe0*/  SHF.R.S32.HI R4, RZ, 0x1f, R41 ;  /* 0x0000001fff047819 */ /* 0x000fe20000011429 */
[C---:B------:R-:W-:Y:S01]  /*0ff0*/  VIADD R34, R42.reuse, 0x40 ;  /* 0x000000402a227836 */ /* 0x040fe20000000000 */
[----:B------:R-:W-:Y:S01]  /*1000*/  SHF.R.S32.HI R17, RZ, 0x1f, R16 ;  /* 0x0000001fff117819 */ /* 0x000fe20000011410 */
[C---:B------:R-:W-:Y:S01]  /*1010*/  VIADD R33, R42.reuse, 0x48 ;  /* 0x000000482a217836 */ /* 0x040fe20000000000 */
[----:B------:R-:W-:Y:S01]  /*1020*/  STL [R1+0x150], R3 ;  /* 0x0001500301007387 */ /* 0x000fe20000100800 */
[C---:B------:R-:W-:Y:S01]  /*1030*/  VIADD R32, R42.reuse, 0x50 ;  /* 0x000000502a207836 */ /* 0x040fe20000000000 */
[----:B------:R-:W-:Y:S01]  /*1040*/  SHF.R.S32.HI R219, RZ, 0x1f, R210 ;  /* 0x0000001fffdb7819 */ /* 0x000fe200000114d2 */
[C---:B------:R-:W-:Y:S01]  /*1050*/  VIADD R31, R42.reuse, 0x58 ;  /* 0x000000582a1f7836 */ /* 0x040fe20000000000 */
[----:B------:R-:W-:Y:S01]  /*1060*/  STL [R1+0xc8], R41 ;  /* 0x0000c82901007387 */ /* 0x000fe20000100800 */
[----:B------:R-:W-:-:S02]  /*1070*/  VIADD R30, R42, 0x60 ;  /* 0x000000602a1e7836 */ /* 0x000fc40000000000 */
[C---:B------:R-:W-:Y:S01]  /*1080*/  VIADD R29, R42.reuse, 0x68 ;  /* 0x000000682a1d7836 */ /* 0x040fe20000000000 */
[----:B------:R0:W-:Y:S01]  /*1090*/  STL [R1+0xc4], R40 ;  /* 0x0000c42801007387 */ /* 0x0001e20000100800 */
[C---:B------:R-:W-:Y:S02]  /*10a0*/  VIADD R27, R42.reuse, 0x78 ;  /* 0x000000782a1b7836 */ /* 0x040fe40000000000 */
[C---:B------:R-:W-:Y:S01]  /*10b0*/  VIADD R26, R42.reuse, 0x80 ;  /* 0x000000802a1a7836 */ /* 0x040fe20000000000 */
[----:B------:R-:W-:Y:S01]  /*10c0*/  STL [R1+0xc0], R39 ;  /* 0x0000c02701007387 */ /* 0x000fe20000100800 */
[C---:B------:R-:W-:Y:S02]  /*10d0*/  VIADD R25, R42.reuse, 0x88 ;  /* 0x000000882a197836 */ /* 0x040fe40000000000 */
[C---:B------:R-:W-:Y:S01]  /*10e0*/  VIADD R24, R42.reuse, 0x90 ;  /* 0x000000902a187836 */ /* 0x040fe20000000000 */
[----:B------:R1:W-:Y:S01]  /*10f0*/  STL [R1+0xbc], R38 ;  /* 0x0000bc2601007387 */ /* 0x0003e20000100800 */
[C---:B------:R-:W-:Y:S01]  /*1100*/  VIADD R11, R207.reuse, 0x40 ;  /* 0x00000040cf0b7836 */ /* 0x040fe20000000000 */
[----:B0-----:R-:W-:Y:S01]  /*1110*/  SHF.R.S32.HI R40, RZ, 0x1f, R40 ;  /* 0x0000001fff287819 */ /* 0x001fe20000011428 */
[C---:B------:R-:W-:Y:S01]  /*1120*/  VIADD R21, R42.reuse, 0x98 ;  /* 0x000000982a157836 */ /* 0x040fe20000000000 */
[----:B------:R0:W-:Y:S01]  /*1130*/  STL [R1+0xb8], R37 ;  /* 0x0000b82501007387 */ /* 0x0001e20000100800 */
[C---:B------:R-:W-:Y:S01]  /*1140*/  VIADD R20, R42.reuse, 0xa0 ;  /* 0x000000a02a147836 */ /* 0x040fe20000000000 */
[----:B------:R-:W-:Y:S01]  /*1150*/  SHF.R.S32.HI R11, RZ, 0x1f, R11 ;  /* 0x0000001fff0b7819 */ /* 0x000fe2000001140b */
[C---:B------:R-:W-:Y:S01]  /*1160*/  VIADD R9, R207.reuse, 0x80 ;  /* 0x00000080cf097836 */ /* 0x040fe20000000000 */
[----:B------:R-:W-:Y:S01]  /*1170*/  STL [R1+0xb4], R36 ;  /* 0x0000b42401007387 */ /* 0x000fe20000100800 */
[C---:B------:R-:W-:Y:S01]  /*1180*/  VIADD R15, R42.reuse, 0xa8 ;  /* 0x000000a82a0f7836 */ /* 0x040fe20000000000 */
[----:B-1----:R-:W-:Y:S01]  /*1190*/  SHF.R.S32.HI R38, RZ, 0x1f, R38 ;  /* 0x0000001fff267819 */ /* 0x002fe20000011426 */
[C---:B------:R-:W-:Y:S01]  /*11a0*/  VIADD R14, R42.reuse, 0xb0 ;  /* 0x000000b02a0e7836 */ /* 0x040fe20000000000 */
[----:B------:R1:W-:Y:S01]  /*11b0*/  STL [R1+0xb0], R35 ;  /* 0x0000b02301007387 */ /* 0x0003e20000100800 */
[----:B------:R-:W-:Y:S01]  /*11c0*/  VIADD R6, R207, 0xc0 ;  /* 0x000000c0cf067836 */ /* 0x000fe20000000000 */
[----:B------:R-:W-:Y:S01]  /*11d0*/  SHF.R.S32.HI R9, RZ, 0x1f, R9 ;  /* 0x0000001fff097819 */ /* 0x000fe20000011409 */
[C---:B------:R-:W-:Y:S01]  /*11e0*/  VIADD R12, R42.reuse, 0xc0 ;  /* 0x000000c02a0c7836 */ /* 0x040fe20000000000 */
[----:B------:R2:W-:Y:S01]  /*11f0*/  STL [R1+0xac], R34 ;  /* 0x0000ac2201007387 */ /* 0x0005e20000100800 */
[C---:B------:R-:W-:Y:S01]  /*1200*/  VIADD R11, R42.reuse, 0xc8 ;  /* 0x000000c82a0b7836 */ /* 0x040fe20000000000 */
[----:B------:R-:W-:Y:S01]  /*1210*/  SHF.R.S32.HI R6, RZ, 0x1f, R6 ;  /* 0x0000001fff067819 */ /* 0x000fe20000011406 */
[C---:B------:R-:W-:Y:S01]  /*1220*/  VIADD R10, R42.reuse, 0xd0 ;  /* 0x000000d02a0a7836 */ /* 0x040fe20000000000 */
[----:B------:R-:W-:Y:S01]  /*1230*/  STL [R1+0xa8], R33 ;  /* 0x0000a82101007387 */ /* 0x000fe20000100800 */
[C---:B------:R-:W-:Y:S01]  /*1240*/  VIADD R9, R42.reuse, 0xd8 ;  /* 0x000000d82a097836 */ /* 0x040fe20000000000 */
[----:B0-----:R-:W-:Y:S01]  /*1250*/  SHF.R.S32.HI R37, RZ, 0x1f, R37 ;  /* 0x0000001fff257819 */ /* 0x001fe20000011425 */
[C---:B------:R-:W-:Y:S01]  /*1260*/  VIADD R7, R42.reuse, 0xe0 ;  /* 0x000000e02a077836 */ /* 0x040fe20000000000 */
[----:B------:R0:W-:Y:S01]  /*1270*/  STL [R1+0xa4], R32 ;  /* 0x0000a42001007387 */ /* 0x0001e20000100800 */
[C---:B------:R-:W-:Y:S01]  /*1280*/  VIADD R6, R42.reuse, 0xe8 ;  /* 0x000000e82a067836 */ /* 0x040fe20000000000 */
[----:B-1----:R-:W-:Y:S01]  /*1290*/  SHF.R.S32.HI R35, RZ, 0x1f, R35 ;  /* 0x0000001fff237819 */ /* 0x002fe20000011423 */
[C---:B------:R-:W-:Y:S01]  /*12a0*/  VIADD R5, R42.reuse, 0xf0 ;  /* 0x000000f02a057836 */ /* 0x040fe20000000000 */
[----:B------:R1:W-:Y:S01]  /*12b0*/  STL [R1+0xa0], R31 ;  /* 0x0000a01f01007387 */ /* 0x0003e20000100800 */
[----:B------:R-:W-:Y:S01]  /*12c0*/  VIADD R3, R42, 0xf8 ;  /* 0x000000f82a037836 */ /* 0x000fe20000000000 */
[----:B--2---:R-:W-:Y:S01]  /*12d0*/  SHF.R.S32.HI R34, RZ, 0x1f, R34 ;  /* 0x0000001fff227819 */ /* 0x004fe20000011422 */
        /* <DEDUP_REMOVED lines=11> */
[----:B------:R-:W-:Y:S01]  /*1390*/  SHF.R.S32.HI R202, RZ, 0x1f, R2 ;  /* 0x0000001fffca7819 */ /* 0x000fe20000011402 */
[----:B------:R-:W-:Y:S01]  /*13a0*/  VIADD R205, R22, 0x10 ;  /* 0x0000001016cd7836 */ /* 0x000fe20000000000 */
[----:B------:R-:W-:Y:S01]  /*13b0*/  STL [R1+0x90], R27 ;  /* 0x0000901b01007387 */ /* 0x000fe20000100800 */
[----:B------:R-:W-:-:S02]  /*13c0*/  SHF.R.S32.HI R220, RZ, 0x1f, R211 ;  /* 0x0000001fffdc7819 */ /* 0x000fc400000114d3 */
[----:B0-----:R-:W-:Y:S01]  /*13d0*/  SHF.R.S32.HI R29, RZ, 0x1f, R29 ;  /* 0x0000001fff1d7819 */ /* 0x001fe2000001141d */
[----:B------:R0:W-:Y:S01]  /*13e0*/  STL [R1+0x8c], R26 ;  /* 0x00008c1a01007387 */ /* 0x0001e20000100800 */
[----:B------:R-:W-:Y:S02]  /*13f0*/  SHF.R.S32.HI R218, RZ, 0x1f, R209 ;  /* 0x0000001fffda7819 */ /* 0x000fe400000114d1 */
[----:B-1----:R-:W-:Y:S01]  /*1400*/  SHF.R.S32.HI R28, RZ, 0x1f, R28 ;  /* 0x0000001fff1c7819 */ /* 0x002fe2000001141c */
[----:B------:R1:W-:Y:S01]  /*1410*/  STL [R1+0x88], R25 ;  /* 0x0000881901007387 */ /* 0x0003e20000100800 */
[----:B------:R-:W-:Y:S02]  /*1420*/  SHF.R.S32.HI R217, RZ, 0x1f, R208 ;  /* 0x0000001fffd97819 */ /* 0x000fe400000114d0 */
[----:B------:R-:W-:Y:S01]  /*1430*/  SHF.R.S32.HI R216, RZ, 0x1f, R213 ;  /* 0x0000001fffd87819 */ /* 0x000fe200000114d5 */
[----:B------:R-:W-:Y:S01]  /*1440*/  STL [R1+0x84], R24 ;  /* 0x0000841801007387 */ /* 0x000fe20000100800 */
[----:B------:R-:W-:-:S02]  /*1450*/  SHF.R.S32.HI R215, RZ, 0x1f, R212 ;  /* 0x0000001fffd77819 */ /* 0x000fc400000114d4 */
[----:B0-----:R-:W-:Y:S01]  /*1460*/  SHF.R.S32.HI R26, RZ, 0x1f, R26 ;  /* 0x0000001fff1a7819 */ /* 0x001fe2000001141a */
[----:B------:R0:W-:Y:S01]  /*1470*/  STL [R1+0x80], R21 ;  /* 0x0000801501007387 */ /* 0x0001e20000100800 */
[----:B-1----:R-:W-:-:S03]  /*1480*/  SHF.R.S32.HI R25, RZ, 0x1f, R25 ;  /* 0x0000001fff197819 */ /* 0x002fc60000011419 */
[----:B------:R1:W-:Y:S04]  /*1490*/  STL [R1+0x7c], R20 ;  /* 0x00007c1401007387 */ /* 0x0003e80000100800 */
[----:B------:R-:W-:Y:S01]  /*14a0*/  STL [R1+0x78], R15 ;  /* 0x0000780f01007387 */ /* 0x000fe20000100800 */
[----:B0-----:R-:W-:-:S03]  /*14b0*/  SHF.R.S32.HI R21, RZ, 0x1f, R21 ;  /* 0x0000001fff157819 */ /* 0x001fc60000011415 */
        /* <DEDUP_REMOVED lines=13> */
[----:B------:R2:W-:Y:S01]  /*1590*/  STL [R1+0x14c], R4 ;  /* 0x00014c0401007387 */ /* 0x0005e20000100800 */
[----:B0-----:R-:W-:-:S03]  /*15a0*/  SHF.R.S32.HI R7, RZ, 0x1f, R7 ;  /* 0x0000001fff077819 */ /* 0x001fc60000011407 */
[----:B------:R-:W-:Y:S01]  /*15b0*/  STL [R1+0x54], R5 ;  /* 0x0000540501007387 */ /* 0x000fe20000100800 */
[----:B-1----:R-:W-:-:S03]  /*15c0*/  SHF.R.S32.HI R6, RZ, 0x1f, R6 ;  /* 0x0000001fff067819 */ /* 0x002fc60000011406 */
[----:B------:R-:W-:Y:S01]  /*15d0*/  STL [R1+0x148], R40 ;  /* 0x0001482801007387 */ /* 0x000fe20000100800 */
[----:B--2---:R-:W-:-:S03]  /*15e0*/  SHF.R.S32.HI R4, RZ, 0x1f, R39 ;  /* 0x0000001fff047819 */ /* 0x004fc60000011427 */
[----:B------:R0:W-:Y:S04]  /*15f0*/  STL [R1+0x50], R3 ;  /* 0x0000500301007387 */ /* 0x0001e80000100800 */
[----:B------:R1:W-:Y:S04]  /*1600*/  STL [R1+0x144], R4 ;  /* 0x0001440401007387 */ /* 0x0003e80000100800 */
[----:B------:R-:W-:Y:S01]  /*1610*/  STL [R1+0x140], R38 ;  /* 0x0001402601007387 */ /* 0x000fe20000100800 */
[----:B0-----:R-:W-:-:S03]  /*1620*/  SHF.R.S32.HI R3, RZ, 0x1f, R3 ;  /* 0x0000001fff037819 */ /* 0x001fc60000011403 */
[----:B------:R-:W-:Y:S01]  /*1630*/  STL [R1+0x13c], R37 ;  /* 0x00013c2501007387 */ /* 0x000fe20000100800 */
[----:B-1----:R-:W-:-:S05]  /*1640*/  SHF.R.S32.HI R4, RZ, 0x1f, R36 ;  /* 0x0000001fff047819 */ /* 0x002fca0000011424 */
[----:B------:R0:W-:Y:S04]  /*1650*/  STL [R1+0x138], R4 ;  /* 0x0001380401007387 */ /* 0x0001e80000100800 */
[----:B------:R-:W-:Y:S04]  /*1660*/  STL [R1+0x134], R35 ;  /* 0x0001342301007387 */ /* 0x000fe80000100800 */
[----:B------:R-:W-:Y:S01]  /*1670*/  STL [R1+0x130], R34 ;  /* 0x0001302201007387 */ /* 0x000fe20000100800 */
[----:B0-----:R-:W-:-:S05]  /*1680*/  SHF.R.S32.HI R4, RZ, 0x1f, R33 ;  /* 0x0000001fff047819 */ /* 0x001fca0000011421 */
        /* <DEDUP_REMOVED lines=25> */
[----:B------:R1:W-:Y:S04]  /*1820*/  STL [R1+0xe0], R7 ;  /* 0x0000e00701007387 */ /* 0x0003e80000100800 */
[----:B------:R1:W-:Y:S01]  /*1830*/  STL [R1+0xdc], R6 ;  /* 0x0000dc0601007387 */ /* 0x0003e20000100800 */
[----:B0-----:R-:W-:-:S05]  /*1840*/  SHF.R.S32.HI R4, RZ, 0x1f, R5 ;  /* 0x0000001fff047819 */ /* 0x001fca0000011405 */
[----:B------:R1:W-:Y:S04]  /*1850*/  STL [R1+0xd8], R4 ;  /* 0x0000d80401007387 */ /* 0x0003e80000100800 */
[----:B------:R1:W-:Y:S04]  /*1860*/  STL [R1+0x158], R0 ;  /* 0x0001580001007387 */ /* 0x0003e80000100800 */
[----:B------:R1:W-:Y:S02]  /*1870*/  STL [R1+0xd4], R3 ;  /* 0x0000d40301007387 */ /* 0x0003e40000100800 */
.L_x_9829:
[----:B01--4-:R-:W0:Y:S02]  /*1880*/  LDC.64 R4, c[0x0][0xc88] ;  /* 0x00032200ff047b82 */ /* 0x013e240000000a00 */
[----:B0-----:R-:W-:-:S05]  /*1890*/  IMAD.WIDE R4, R51, 0x4, R4 ;  /* 0x0000000433047825 */ /* 0x001fca00078e0204 */
[----:B--2---:R-:W2:Y:S01]  /*18a0*/  LDG.E R31, desc[UR40][R4.64] ;  /* 0x00000028041f7981 */ /* 0x004ea2000c1e1900 */
[----:B------:R-:W-:Y:S05]  /*18b0*/  YIELD ;  /* 0x0000000000007946 */ /* 0x000fea0003800000 */
[----:B------:R-:W-:Y:S01]  /*18c0*/  ULDC.64 UR4, c[0x0][0xa28] ;  /* 0x00028a0000047ab9 */ /* 0x000fe20000000a00 */
[----:B------:R-:W-:Y:S01]  /*18d0*/  ULDC.64 UR8, c[0x0][0xa18] ;  /* 0x0002860000087ab9 */ /* 0x000fe20000000a00 */
[----:B------:R-:W-:Y:S01]  /*18e0*/  ISETP.NE.U32.AND P1, PT, RZ, UR4, PT ;  /* 0x00000004ff007c0c */ /* 0x000fe2000bf25070 */
[----:B------:R-:W-:Y:S01]  /*18f0*/  ULDC.64 UR6, c[0x0][0xa08] ;  /* 0x0002820000067ab9 */ /* 0x000fe20000000a00 */
[----:B---3--:R-:W-:Y:S01]  /*1900*/  IMAD.MOV.U32 R8, RZ, RZ, RZ ;  /* 0x000000ffff087224 */ /* 0x008fe200078e00ff */
[----:B------:R-:W-:Y:S01]  /*1910*/  ISETP.NE.U32.AND P0, PT, RZ, UR6, PT ;  /* 0x00000006ff007c0c */ /* 0x000fe2000bf05070 */
[----:B------:R-:W-:Y:S01]  /*1920*/  IMAD.MOV.U32 R32, RZ, RZ, RZ ;  /* 0x000000ffff207224 */ /* 0x000fe200078e00ff */
[----:B------:R-:W-:-:S02]  /*1930*/  ISETP.NE.AND.EX P1, PT, RZ, UR5, PT, P1 ;  /* 0x00000005ff007c0c */ /* 0x000fc4000bf25310 */
[----:B------:R-:W-:Y:S02]  /*1940*/  ISETP.NE.AND.EX P0, PT, RZ, UR7, PT, P0 ;  /* 0x00000007ff007c0c */ /* 0x000fe4000bf05300 */
[----:B--2---:R-:W-:Y:S01]  /*1950*/  SHF.R.S32.HI R0, RZ, 0x1f, R31 ;  /* 0x0000001fff007819 */ /* 0x004fe2000001141f */
[----:B------:R-:W-:-:S08]  /*1960*/  IMAD.SHL.U32 R35, R31, 0x4, RZ ;  /* 0x000000041f237824 */ /* 0x000fd000078e00ff */
[C---:B------:R-:W-:Y:S01]  /*1970*/  @P1 LEA R6, P2, R31.reuse, UR4, 0x2 ;  /* 0x000000041f061c11 */ /* 0x040fe2000f8410ff */
[----:B------:R0:W-:Y:S01]  /*1980*/  STL [R1+0x34], R31 ;  /* 0x0000341f01007387 */ /* 0x0001e20000100800 */
[C-C-:B------:R-:W-:Y:S02]  /*1990*/  SHF.L.U64.HI R34, R31.reuse, 0x2, R0.reuse ;  /* 0x000000021f227819 */ /* 0x140fe40000010200 */
[----:B------:R-:W-:Y:S01]  /*19a0*/  @P1 LEA.HI.X R7, R31, UR5, R0, 0x2, P2 ;  /* 0x000000051f071c11 */ /* 0x000fe200090f1400 */
[----:B------:R-:W-:Y:S01]  /*19b0*/  ULDC UR4, c[0x0][0x288] ;  /* 0x0000a20000047ab9 */ /* 0x000fe20000000800 */
[----:B------:R-:W-:Y:S01]  /*19c0*/  ISETP.NE.U32.AND P2, PT, RZ, UR8, PT ;  /* 0x00000008ff007c0c */ /* 0x000fe2000bf45070 */
[----:B------:R0:W-:Y:S01]  /*19d0*/  STL [R1+0xcc], R0 ;  /* 0x0000cc0001007387 */ /* 0x0001e20000100800 */
[C---:B------:R-:W-:Y:S02]  /*19e0*/  IADD3 R4, P3, R35.reuse, UR6, RZ ;  /* 0x0000000623047c10 */ /* 0x040fe4000ff7e0ff */
[----:B------:R-:W-:Y:S01]  /*19f0*/  ISETP.NE.AND.EX P2, PT, RZ, UR9, PT, P2 ;  /* 0x00000009ff007c0c */ /* 0x000fe2000bf45320 */
[----:B------:R1:W5:Y:S01]  /*1a00*/  @P1 LDG.E R8, desc[UR40][R6.64] ;  /* 0x0000002806081981 */ /* 0x000362000c1e1900 */
[----:B------:R-:W-:Y:S01]  /*1a10*/  IMAD.U32 R48, RZ, RZ, UR4 ;  /* 0x00000004ff307e24 */ /* 0x000fe2000f8e00ff */
[C---:B------:R-:W-:Y:S01]  /*1a20*/  IADD3.X R5, R34.reuse, UR7, RZ, P3, !PT ;  /* 0x0000000722057c10 */ /* 0x040fe20009ffe4ff */
[----:B------:R-:W-:Y:S01]  /*1a30*/  ULDC.64 UR4, c[0x0][0x418] ;  /* 0x0001060000047ab9 */ /* 0x000fe20000000a00 */
[----:B------:R0:W-:Y:S04]  /*1a40*/  STL [R1+0x38], R35 ;  /* 0x0000382301007387 */ /* 0x0001e80000100800 */
[----:B------:R0:W5:Y:S04]  /*1a50*/  @P0 LDG.E R32, desc[UR40][R4.64] ;  /* 0x0000002804200981 */ /* 0x000168000c1e1900 */
[----:B-1----:R-:W-:Y:S01]  /*1a60*/  @P2 IADD3 R6, P1, R35, UR8, RZ ;  /* 0x0000000823062c10 */ /* 0x002fe2000ff3e0ff */
[----:B------:R-:W-:Y:S01]  /*1a70*/  UISETP.NE.U32.AND UP0, UPT, UR4, URZ, UPT ;  /* 0x0000003f0400728c */ /* 0x000fe2000bf05070 */
[----:B------:R0:W-:Y:S02]  /*1a80*/  STL [R1+0x3c], R34 ;  /* 0x00003c2201007387 */ /* 0x0001e40000100800 */
[----:B------:R-:W-:Y:S01]  /*1a90*/  @P2 IADD3.X R7, R34, UR9, RZ, P1, !PT ;  /* 0x0000000922072c10 */ /* 0x000fe20008ffe4ff */
[----:B------:R-:W-:-:S04]  /*1aa0*/  ULDC UR4, c[0x0][0x424] ;  /* 0x0001090000047ab9 */ /* 0x000fc80000000800 */
[----:B------:R0:W5:Y:S01]  /*1ab0*/  @P2 LDG.E R48, desc[UR40][R6.64] ;  /* 0x0000002806302981 */ /* 0x000162000c1e1900 */
[----:B------:R-:W-:-:S03]  /*1ac0*/  UISETP.NE.AND.EX UP0, UPT, UR5, URZ, UPT, UP0 ;  /* 0x0000003f0500728c */ /* 0x000fc6000bf05300 */
[----:B------:R-:W-:Y:S01]  /*1ad0*/  ULDC UR5, c[0x0][0x2f0] ;  /* 0x0000bc0000057ab9 */ /* 0x000fe20000000800 */
[----:B------:R-:W-:-:S04]  /*1ae0*/  USEL UR4, UR4, 0x1, UP0 ;  /* 0x0000000104047887 */ /* 0x000fc80008000000 */
[----:B------:R-:W-:-:S03]  /*1af0*/  UIMAD UR4, UR4, UR5, URZ ;  /* 0x00000005040472a4 */ /* 0x000fc6000f8e023f */
[----:B------:R-:W-:Y:S02]  /*1b00*/  ULDC UR5, c[0x0][0x348] ;  /* 0x0000d20000057ab9 */ /* 0x000fe40000000800 */
[----:B------:R-:W-:Y:S02]  /*1b10*/  IMAD.U32 R24, RZ, RZ, UR5 ;  /* 0x00000005ff187e24 */ /* 0x000fe4000f8e00ff */
[----:B------:R-:W-:Y:S01]  /*1b20*/  IMAD.U32 R33, RZ, RZ, UR4 ;  /* 0x00000004ff217e24 */ /* 0x000fe2000f8e00ff */
[----:B0-----:R-:W-:Y:S06]  /*1b30*/  @P2 BRA `(.L_x_9674) ;  /* 0x0000000000242947 */ /* 0x001fec0003800000 */
        /* <DEDUP_REMOVED lines=9> */
.L_x_9674:
[----:B------:R-:W-:Y:S01]  /*1bd0*/  ULDC.64 UR4, c[0x0][0xa20] ;  /* 0x0002880000047ab9 */ /* 0x000fe20000000a00 */
[----:B------:R0:W-:Y:S01]  /*1be0*/  STL [R1+0x44], R49 ;  /* 0x0000443101007387 */ /* 0x0001e20000100800 */
[----:B------:R-:W-:Y:S02]  /*1bf0*/  ISETP.NE.U32.AND P1, PT, RZ, UR4, PT ;  /* 0x00000004ff007c0c */ /* 0x000fe4000bf25070 */
[C---:B------:R-:W-:Y:S02]  /*1c00*/  LOP3.LUT R3, R50.reuse, 0xff000000, RZ, 0xc0, !PT ;  /* 0xff00000032037812 */ /* 0x040fe400078ec0ff */
[----:B------:R-:W-:Y:S02]  /*1c10*/  ISETP.NE.AND.EX P1, PT, RZ, UR5, PT, P1 ;  /* 0x00000005ff007c0c */ /* 0x000fe4000bf25310 */
[----:B------:R-:W-:Y:S02]  /*1c20*/  LOP3.LUT R0, R50, 0xff0000, RZ, 0xc0, !PT ;  /* 0x00ff000032007812 */ /* 0x000fe400078ec0ff */
[----:B------:R-:W-:-:S02]  /*1c30*/  SHF.R.U32.HI R3, RZ, 0x8, R3 ;  /* 0x00000008ff037819 */ /* 0x000fc40000011603 */
[----:B------:R-:W-:Y:S02]  /*1c40*/  LOP3.LUT R201, R50, 0xffff, RZ, 0xc0, !PT ;  /* 0x0000ffff32c97812 */ /* 0x000fe400078ec0ff */
[----:B------:R-:W-:-:S05]  /*1c50*/  LEA.HI R6, R0, R3, RZ, 0x10 ;  /* 0x0000000300067211 */ /* 0x000fca00078f80ff */
[----:B0-----:R-:W-:Y:S05]  /*1c60*/  @!P1 BRA `(.L_x_9675) ;  /* 0x0000000000109947 */ /* 0x001fea0003800000 */
[----:B------:R-:W-:-:S04]  /*1c70*/  IADD3 R4, P0, R35, UR4, RZ ;  /* 0x0000000423047c10 */ /* 0x000fc8000ff1e0ff */
[----:B------:R-:W-:-:S05]  /*1c80*/  IADD3.X R5, R34, UR5, RZ, P0, !PT ;  /* 0x0000000522057c10 */ /* 0x000fca00087fe4ff */
[----:B------:R0:W5:Y:S01]  /*1c90*/  LDG.E R33, desc[UR40][R4.64] ;  /* 0x0000002804217981 */ /* 0x000162000c1e1900 */
[----:B------:R-:W-:Y:S05]  /*1ca0*/  BRA `(.L_x_9676) ;  /* 0x0000000000107947 */ /* 0x000fea0003800000 */
.L_x_9675:
[----:B------:R-:W-:Y:S05]  /*1cb0*/  @!P0 BRA `(.L_x_9676) ;  /* 0x00000000000c8947 */ /* 0x000fea0003800000 */
[----:B------:R-:W2:Y:S04]  /*1cc0*/  LDG.E R0, desc[UR40][R4.64] ;  /* 0x0000002804007981 */ /* 0x000ea8000c1e1900 */
[----:B------:R-:W2:Y:S02]  /*1cd0*/  LDG.E R33, desc[UR40][R4.64+0x4] ;  /* 0x0000042804217981 */ /* 0x000ea4000c1e1900 */
[----:B--2---:R-:W-:-:S07]  /*1ce0*/  IMAD.IADD R33, R33, 0x1, -R0 ;  /* 0x0000000121217824 */ /* 0x004fce00078e0a00 */
.L_x_9676:
[----:B------:R-:W-:Y:S01]  /*1cf0*/  ULDC.64 UR4, c[0x0][0xa10] ;  /* 0x0002840000047ab9 */ /* 0x000fe20000000a00 */
[----:B------:R-:W2:Y:S01]  /*1d00*/  LDL.LU R30, [R1] ;  /* 0x00000000011e7983 */ /* 0x000ea20000300800 */
[----:B------:R-:W-:-:S04]  /*1d10*/  ISETP.NE.U32.AND P0, PT, RZ, UR4, PT ;  /* 0x00000004ff007c0c */ /* 0x000fc8000bf05070 */
[----:B------:R-:W-:Y:S01]  /*1d20*/  ISETP.NE.AND.EX P0, PT, RZ, UR5, PT, P0 ;  /* 0x00000005ff007c0c */ /* 0x000fe2000bf05300 */
[----:B------:R-:W-:-:S12]  /*1d30*/  ULDC.64 UR4, c[0x0][0xa30] ;  /* 0x00028c0000047ab9 */ /* 0x000fd80000000a00 */
[----:B0-----:R-:W0:Y:S02]  /*1d40*/  @P0 LDC.64 R4, c[0x0][0xa10] ;  /* 0x00028400ff040b82 */ /* 0x001e240000000a00 */
[----:B0-----:R-:W-:-:S05]  /*1d50*/  @P0 IMAD.WIDE R4, R31, 0x4, R4 ;  /* 0x000000041f040825 */ /* 0x001fca00078e0204 */
[----:B------:R-:W3:Y:S04]  /*1d60*/  @P0 LDG.E R0, desc[UR40][R4.64] ;  /* 0x0000002804000981 */ /* 0x000ee8000c1e1900 */
[----:B------:R0:W3:Y:S01]  /*1d70*/  @P0 LDG.E R3, desc[UR40][R4.64+0x4] ;  /* 0x0000042804030981 */ /* 0x0000e2000c1e1900 */
[----:B------:R-:W-:Y:S02]  /*1d80*/  ISETP.NE.U32.AND P1, PT, RZ, UR4, PT ;  /* 0x00000004ff007c0c */ /* 0x000fe4000bf25070 */
[----:B-----5:R-:W-:Y:S02]  /*1d90*/  MOV R50, R33 ;  /* 0x0000002100327202 */ /* 0x020fe40000000f00 */
[----:B------:R-:W-:-:S13]  /*1da0*/  ISETP.NE.AND.EX P1, PT, RZ, UR5, PT, P1 ;  /* 0x00000005ff007c0c */ /* 0x000fda000bf25310 */
[----:B0-----:R-:W-:-:S04]  /*1db0*/  @P1 IADD3 R4, P2, R35, UR4, RZ ;  /* 0x0000000423041c10 */ /* 0x001fc8000ff5e0ff */
[----:B------:R-:W-:-:S05]  /*1dc0*/  @P1 IADD3.X R5, R34, UR5, RZ, P2, !PT ;  /* 0x0000000522051c10 */ /* 0x000fca00097fe4ff */
[----:B------:R0:W5:Y:S01]  /*1dd0*/  @P1 LDG.E R50, desc[UR40][R4.64] ;  /* 0x0000002804321981 */ /* 0x000162000c1e1900 */
[----:B------:R-:W-:Y:S01]  /*1de0*/  IMAD.IADD R9, R33, 0x1, -R8 ;  /* 0x0000000121097824 */ /* 0x000fe200078e0a08 */
[----:B------:R-:W-:Y:S01]  /*1df0*/  LOP3.LUT R12, R6, 0xff, RZ, 0xc0, !PT ;  /* 0x000000ff060c7812 */ /* 0x000fe200078ec0ff */
[----:B------:R-:W-:Y:S01]  /*1e00*/  BSSY B0, `(.L_x_9677) ;  /* 0x000002d000007945 */ /* 0x000fe20003800000 */
[----:B------:R-:W-:-:S03]  /*1e10*/  SHF.R.U32.HI R7, RZ, 0x10, R6 ;  /* 0x00000010ff077819 */ /* 0x000fc60000011606 */
[----:B------:R0:W-:Y:S01]  /*1e20*/  STL [R1+0x48], R12 ;  /* 0x0000480c01007387 */ /* 0x0001e20000100800 */
[----:B--2---:R-:W-:Y:S01]  /*1e30*/  LOP3.LUT R30, R30, 0xfffffff7, RZ, 0xc0, !PT ;  /* 0xfffffff71e1e7812 */ /* 0x004fe200078ec0ff */
[----:B---3--:R-:W-:-:S04]  /*1e40*/  @P0 IMAD.IADD R24, R3, 0x1, -R0 ;  /* 0x0000000103180824 */ /* 0x008fc800078e0a00 */
[----:B------:R-:W-:-:S04]  /*1e50*/  IMAD.IADD R154, R9, 0x1, R24 ;  /* 0x00000001099a7824 */ /* 0x000fc800078e0218 */
[C---:B------:R-:W-:Y:S01]  /*1e60*/  VIADD R0, R154.reuse, 0x5f ;  /* 0x0000005f9a007836 */ /* 0x040fe20000000000 */
[----:B------:R-:W-:-:S03]  /*1e70*/  ISETP.GE.AND P3, PT, R154, 0x1, PT ;  /* 0x000000019a00780c */ /* 0x000fc60003f66270 */
[----:B------:R-:W-:-:S05]  /*1e80*/  IMAD.HI R0, R0, 0x2aaaaaab, RZ ;  /* 0x2aaaaaab00007827 */ /* 0x000fca00078e02ff */
[----:B------:R-:W-:-:S04]  /*1e90*/  SHF.R.U32.HI R177, RZ, 0x1f, R0 ;  /* 0x0000001fffb17819 */ /* 0x000fc80000011600 */
[----:B------:R-:W-:Y:S01]  /*1ea0*/  LEA.HI.SX32 R177, R0, R177, 0x1c ;  /* 0x000000b100b17211 */ /* 0x000fe200078fe2ff */
[----:B------:R-:W-:Y:S01]  /*1eb0*/  IMAD.MOV.U32 R0, RZ, RZ, RZ ;  /* 0x000000ffff007224 */ /* 0x000fe200078e00ff */
[----:B------:R-:W-:-:S05]  /*1ec0*/  @P3 LOP3.LUT R30, R30, 0x8, RZ, 0xfc, !PT ;  /* 0x000000081e1e3812 */ /* 0x000fca00078efcff */
[----:B------:R0:W-:Y:S04]  /*1ed0*/  STL [R1], R30 ;  /* 0x0000001e01007387 */ /* 0x0001e80000100800 */
[----:B------:R0:W-:Y:S01]  /*1ee0*/  STL [R1+0x30], R7 ;  /* 0x0000300701007387 */ /* 0x0001e20000100800 */
[----:B------:R-:W-:Y:S05]  /*1ef0*/  @!P3 BRA `(.L_x_9678) ;  /* 0x000000000074b947 */ /* 0x000fea0003800000 */
[----:B------:R-:W-:Y:S01]  /*1f00*/  ISETP.NE.AND P0, PT, R7, RZ, PT ;  /* 0x000000ff0700720c */ /* 0x000fe20003f05270 */
[----:B------:R-:W-:-:S03]  /*1f10*/  ULDC UR4, c[0x0][0x9f0] ;  /* 0x00027c0000047ab9 */ /* 0x000fc60000000800 */
[----:B------:R-:W-:-:S04]  /*1f20*/  SEL R10, R7, UR4, P0 ;  /* 0x00000004070a7c07 */ /* 0x000fc80008000000 */
[-C--:B------:R-:W-:Y:S02]  /*1f30*/  IABS R6, R10.reuse ;  /* 0x0000000a00067213 */ /* 0x080fe40000000000 */
[----:B------:R-:W-:Y:S02]  /*1f40*/  IADD3 R0, R177, -0x1, R10 ;  /* 0xffffffffb1007810 */ /* 0x000fe40007ffe00a */
[----:B------:R-:W1:Y:S01]  /*1f50*/  I2F.RP R3, R6 ;  /* 0x0000000600037306 */ /* 0x000e620000209400 */
[----:B------:R-:W-:Y:S02]  /*1f60*/  IABS R11, R10 ;  /* 0x0000000a000b7213 */ /* 0x000fe40000000000 */
[----:B------:R-:W-:Y:S02]  /*1f70*/  IABS R8, R0 ;  /* 0x0000000000087213 */ /* 0x000fe40000000000 */
[----:B------:R-:W-:-:S04]  /*1f80*/  LOP3.LUT R0, R0, R10, RZ, 0x3c, !PT ;  /* 0x0000000a00007212 */ /* 0x000fc800078e3cff */
[----:B------:R-:W-:Y:S01]  /*1f90*/  ISETP.GE.AND P2, PT, R0, RZ, PT ;  /* 0x000000ff0000720c */ /* 0x000fe20003f46270 */
[----:B-1----:R-:W0:Y:S02]  /*1fa0*/  MUFU.RCP R3, R3 ;  /* 0x0000000300037308 */ /* 0x002e240000001000 */
        /* <DEDUP_REMOVED lines=18> */
.L_x_9678:
[----:B------:R-:W-:Y:S05]  /*20d0*/  BSYNC B0 ;  /* 0x0000000000007941 */ /* 0x000fea0003800000 */
.L_x_9677:
[----:B------:R-:W-:-:S05]  /*20e0*/  IMAD R3, R12, R0, RZ ;  /* 0x000000000c037224 */ /* 0x000fca00078e02ff */
[C---:B------:R-:W-:Y:S01]  /*20f0*/  VIADDMNMX R0, R3.reuse, R0, R177, PT ;  /* 0x0000000003007246 */ /* 0x040fe200038001b1 */
[----:B------:R-:W-:-:S04]  /*2100*/  IMAD R3, R3, 0x60, -R9 ;  /* 0x0000006003037824 */ /* 0x000fc800078e0a09 */
[----:B0-----:R-:W-:Y:S01]  /*2110*/  IMAD R5, R0, 0x60, -R9 ;  /* 0x0000006000057824 */ /* 0x001fe200078e0a09 */
        /* <DEDUP_REMOVED lines=33> */
.L_x_9681:
[----:B------:R-:W-:Y:S05]  /*2330*/  BSYNC B6 ;  /* 0x0000000000067941 */ /* 0x000fea0003800000 */
.L_x_9680:
        /* <DEDUP_REMOVED lines=20> */
.L_x_9683:
[----:B------:R-:W-:Y:S05]  /*2480*/  BSYNC B6 ;  /* 0x0000000000067941 */ /* 0x000fea0003800000 */
.L_x_9682:
[----:B------:R-:W-:Y:S01]  /*2490*/  ULDC.64 UR4, c[0x0][0x9f8] ;  /* 0x00027e0000047ab9 */ /* 0x000fe20000000a00 */
[----:B------:R-:W0:Y:S01]  /*24a0*/  S2R R7, SR_TID.X ;  /* 0x0000000000077919 */ /* 0x000e220000002100 */
[----:B------:R-:W-:Y:S01]  /*24b0*/  ISETP.NE.U32.AND P0, PT, RZ, UR4, PT ;  /* 0x00000004ff007c0c */ /* 0x000fe2000bf05070 */
[----:B------:R-:W-:Y:S01]  /*24c0*/  IMAD.MOV.U32 R0, RZ, RZ, R31 ;  /* 0x000000ffff007224 */ /* 0x000fe200078e001f */
[----:B------:R-:W1:Y:S02]  /*24d0*/  LDC.64 R56, c[0x0][0x408] ;  /* 0x00010200ff387b82 */ /* 0x000e640000000a00 */
[----:B------:R-:W-:-:S06]  /*24e0*/  ISETP.NE.AND.EX P0, PT, RZ, UR5, PT, P0 ;  /* 0x00000005ff007c0c */ /* 0x000fcc000bf05300 */
[----:B------:R-:W2:Y:S07]  /*24f0*/  LDC R61, c[0x0][0x3f4] ;  /* 0x0000fd00ff3d7b82 */ /* 0x000eae0000000800 */
[----:B------:R-:W-:Y:S01]  /*2500*/  @P0 IADD3 R4, P1, R35, UR4, RZ ;  /* 0x0000000423040c10 */ /* 0x000fe2000ff3e0ff */
[----:B------:R-:W-:Y:S01]  /*2510*/  ULDC UR4, c[0x0][0x320] ;  /* 0x0000c80000047ab9 */ /* 0x000fe20000000800 */
[----:B------:R-:W-:Y:S02]  /*2520*/  IMAD.MOV.U32 R35, RZ, RZ, R30 ;  /* 0x000000ffff237224 */ /* 0x000fe400078e001e */
[----:B------:R-:W-:Y:S01]  /*2530*/  @P0 IADD3.X R5, R34, UR5, RZ, P1, !PT ;  /* 0x0000000522050c10 */ /* 0x000fe20008ffe4ff */
[----:B------:R-:W3:Y:S01]  /*2540*/  LDC.64 R30, c[0x0][0x3f8] ;  /* 0x0000fe00ff1e7b82 */ /* 0x000ee20000000a00 */
[----:B------:R-:W-:Y:S01]  /*2550*/  ISETP.GE.AND P1, PT, R2, UR4, PT ;  /* 0x0000000402007c0c */ /* 0x000fe2000bf26270 */
[----:B------:R-:W4:Y:S03]  /*2560*/  LDL R34, [R1+0x20] ;  /* 0x0000200001227983 */ /* 0x000f260000100800 */
[----:B------:R-:W-:Y:S01]  /*2570*/  SEL R6, RZ, 0xffffffff, P1 ;  /* 0xffffffffff067807 */ /* 0x000fe20000800000 */
[----:B------:R0:W4:Y:S01]  /*2580*/  @P0 LDG.E R0, desc[UR40][R4.64] ;  /* 0x0000002804000981 */ /* 0x000122000c1e1900 */
[----:B------:R-:W-:Y:S01]  /*2590*/  ISETP.GE.AND P0, PT, R16, UR4, PT ;  /* 0x0000000410007c0c */ /* 0x000fe2000bf06270 */
[----:B-1----:R-:W-:Y:S01]  /*25a0*/  IMAD.WIDE.U32 R54, R200, R56, R16 ;  /* 0x00000038c8367225 */ /* 0x002fe200078e0010 */
[----:B------:R-:W-:Y:S01]  /*25b0*/  ISETP.GE.AND P1, PT, R210, UR4, PT ;  /* 0x00000004d2007c0c */ /* 0x000fe2000bf26270 */
[----:B------:R-:W1:Y:S01]  /*25c0*/  S2R R36, SR_TID.X ;  /* 0x0000000000247919 */ /* 0x000e620000002100 */
[----:B------:R-:W-:Y:S01]  /*25d0*/  SEL R3, RZ, 0x1, P0 ;  /* 0x00000001ff037807 */ /* 0x000fe20000000000 */
[----:B------:R-:W-:Y:S01]  /*25e0*/  IMAD.SHL.U32 R6, R6, 0x2, RZ ;  /* 0x0000000206067824 */ /* 0x000fe200078e00ff */
[----:B------:R-:W-:Y:S01]  /*25f0*/  ISETP.GE.AND P0, PT, R211, UR4, PT ;  /* 0x00000004d3007c0c */ /* 0x000fe2000bf06270 */
[----:B0-----:R-:W-:Y:S01]  /*2600*/  VIADD R12, R7, 0xffffff80 ;  /* 0xffffff80070c7836 */ /* 0x001fe20000000000 */
[----:B------:R-:W-:Y:S01]  /*2610*/  SHF.R.S32.HI R7, RZ, 0x1f, R200 ;  /* 0x0000001fff077819 */ /* 0x000fe200000114c8 */
[----:B------:R-:W-:Y:S01]  /*2620*/  IMAD.MOV.U32 R75, RZ, RZ, 0x20 ;  /* 0x00000020ff4b7424 */ /* 0x000fe200078e00ff */
[----:B------:R-:W-:Y:S01]  /*2630*/  LOP3.LUT R3, R6, 0x2, R3, 0xe2, !PT ;  /* 0x0000000206037812 */ /* 0x000fe200078ee203 */
[----:B------:R-:W-:Y:S01]  /*2640*/  IMAD R63, R57, 0x60, RZ ;  /* 0x00000060393f7824 */ /* 0x000fe200078e02ff */
[----:B------:R-:W-:Y:S01]  /*2650*/  SEL R4, RZ, 0x4, P0 ;  /* 0x00000004ff047807 */ /* 0x000fe20000000000 */
[----:B------:R-:W-:Y:S01]  /*2660*/  IMAD.SHL.U32 R59, R56, 0x40, RZ ;  /* 0x00000040383b7824 */ /* 0x000fe200078e00ff */
[----:B------:R-:W-:-:S02]  /*2670*/  SEL R5, RZ, 0x8, P1 ;  /* 0x00000008ff057807 */ /* 0x000fc40000800000 */
[----:B------:R-:W-:Y:S01]  /*2680*/  ISETP.GE.AND P0, PT, R209, UR4, PT ;  /* 0x00000004d1007c0c */ /* 0x000fe2000bf06270 */
[----:B---3--:R-:W-:Y:S01]  /*2690*/  IMAD.WIDE.U32 R20, R200, R30, R16 ;  /* 0x0000001ec8147225 */ /* 0x008fe200078e0010 */
[----:B------:R-:W-:Y:S02]  /*26a0*/  ISETP.GE.AND P1, PT, R208, UR4, PT ;  /* 0x00000004d0007c0c */ /* 0x000fe4000bf26270 */
[----:B------:R-:W-:Y:S01]  /*26b0*/  LOP3.LUT R4, R5, R3, R4, 0xfe, !PT ;  /* 0x0000000305047212 */ /* 0x000fe200078efe04 */
[----:B------:R-:W-:Y:S01]  /*26c0*/  IMAD.SHL.U32 R51, R30, 0x40, RZ ;  /* 0x000000401e337824 */ /* 0x000fe200078e00ff */
[----:B------:R-:W-:Y:S01]  /*26d0*/  SEL R5, RZ, 0x10, P0 ;  /* 0x00000010ff057807 */ /* 0x000fe20000000000 */
[----:B------:R-:W-:Y:S01]  /*26e0*/  IMAD.IADD R3, R32, 0x1, R33 ;  /* 0x0000000120037824 */ /* 0x000fe200078e0221 */
[----:B------:R-:W-:Y:S02]  /*26f0*/  SEL R6, RZ, 0x20, P1 ;  /* 0x00000020ff067807 */ /* 0x000fe40000800000 */
[----:B------:R-:W-:-:S02]  /*2700*/  SHF.R.S32.HI R23, RZ, 0x1f, R22 ;  /* 0x0000001fff177819 */ /* 0x000fc40000011416 */
[----:B------:R-:W-:Y:S01]  /*2710*/  LOP3.LUT R4, R6, R4, R5, 0xfe, !PT ;  /* 0x0000000406047212 */ /* 0x000fe200078efe05 */
[C---:B------:R-:W-:Y:S01]  /*2720*/  IMAD R6, R7.reuse, R30, RZ ;  /* 0x0000001e07067224 */ /* 0x040fe200078e02ff */
[----:B------:R-:W-:Y:S01]  /*2730*/  SHF.R.S32.HI R5, RZ, 0x1f, R12 ;  /* 0x0000001fff057819 */ /* 0x000fe2000001140c */
[----:B------:R-:W-:Y:S01]  /*2740*/  IMAD R7, R7, R56, RZ ;  /* 0x0000003807077224 */ /* 0x000fe200078e02ff */
[----:B------:R-:W-:Y:S01]  /*2750*/  ISETP.GE.AND P0, PT, R213, UR4, PT ;  /* 0x00000004d5007c0c */ /* 0x000fe2000bf06270 */
[C---:B------:R-:W-:Y:S01]  /*2760*/  IMAD R11, R200.reuse, R31, R6 ;  /* 0x0000001fc80b7224 */ /* 0x040fe200078e0206 */
[----:B------:R-:W-:Y:S01]  /*2770*/  LEA.HI R14, R5, R12, RZ, 0x2 ;  /* 0x0000000c050e7211 */ /* 0x000fe200078f10ff */
[----:B------:R-:W-:Y:S01]  /*2780*/  IMAD.WIDE.U32 R8, R200, R30, R22 ;  /* 0x0000001ec8087225 */ /* 0x000fe200078e0016 */
[----:B-1----:R-:W-:Y:S02]  /*2790*/  SHF.R.U32.HI R36, RZ, 0x7, R36 ;  /* 0x00000007ff247819 */ /* 0x002fe40000011624 */
[----:B------:R-:W-:Y:S01]  /*27a0*/  LOP3.LUT R13, R14, 0xfffffffc, RZ, 0xc0, !PT ;  /* 0xfffffffc0e0d7812 */ /* 0x000fe200078ec0ff */
[----:B------:R-:W-:Y:S01]  /*27b0*/  IMAD.IADD R9, R9, 0x1, R11 ;  /* 0x0000000109097824 */ /* 0x000fe200078e020b */
[----:B------:R-:W-:Y:S01]  /*27c0*/  ISETP.NE.AND P6, PT, R36, 0x1, PT ;  /* 0x000000012400780c */ /* 0x000fe20003fc5270 */
[----:B------:R-:W-:Y:S01]  /*27d0*/  IMAD.IADD R21, R11, 0x1, R21 ;  /* 0x000000010b157824 */ /* 0x000fe200078e0215 */
[----:B------:R-:W-:Y:S01]  /*27e0*/  ISETP.GE.AND P1, PT, R212, UR4, PT ;  /* 0x00000004d4007c0c */ /* 0x000fe2000bf26270 */
[----:B------:R-:W-:Y:S01]  /*27f0*/  IMAD.IADD R15, R12, 0x1, -R13 ;  /* 0x000000010c0f7824 */ /* 0x000fe200078e0a0d */
[----:B------:R-:W-:Y:S01]  /*2800*/  SEL R5, RZ, 0x40, P0 ;  /* 0x00000040ff057807 */ /* 0x000fe20000000000 */
[C---:B------:R-:W-:Y:S01]  /*2810*/  IMAD R13, R200.reuse, R57, R7 ;  /* 0x00000039c80d7224 */ /* 0x040fe200078e0207 */
[----:B-----5:R-:W-:Y:S01]  /*2820*/  SHF.R.S32.HI R7, RZ, 0x1f, R50 ;  /* 0x0000001fff077819 */ /* 0x020fe20000011432 */
[----:B------:R-:W-:Y:S01]  /*2830*/  IMAD.WIDE.U32 R52, R200, R56, R22 ;  /* 0x00000038c8347225 */ /* 0x000fe200078e0016 */
[----:B------:R-:W-:-:S02]  /*2840*/  SEL R10, RZ, 0x7fff80, P1 ;  /* 0x007fff80ff0a7807 */ /* 0x000fc40000800000 */
[----:B--2---:R-:W-:Y:S01]  /*2850*/  ISETP.GE.AND P0, PT, R16, R61, PT ;  /* 0x0000003d1000720c */ /* 0x004fe20003f06270 */
[----:B------:R-:W-:Y:S01]  /*2860*/  IMAD R6, R7, R30, RZ ;  /* 0x0000001e07067224 */ /* 0x000fe200078e02ff */
[----:B------:R-:W-:Y:S01]  /*2870*/  LOP3.LUT R35, R35, 0xfffffffe, RZ, 0xc0, !PT ;  /* 0xfffffffe23237812 */ /* 0x000fe200078ec0ff */
[----:B------:R-:W-:Y:S05]  /*2880*/  @!P6 WARPSYNC.ALL ;  /* 0x000000000000e948 */ /* 0x000fea0003800000 */
[----:B------:R-:W-:Y:S01]  /*2890*/  IMAD R11, R50, R31, R6 ;  /* 0x0000001f320b7224 */ /* 0x000fe200078e0206 */
[----:B------:R-:W-:Y:S01]  /*28a0*/  ULDC UR4, c[0x0][0x2f4] ;  /* 0x0000bd0000047ab9 */ /* 0x000fe20000000800 */
[----:B------:R-:W2:Y:S01]  /*28b0*/  LDL R6, [R1+0x1c] ;  /* 0x00001c0001067983 */ /* 0x000ea20000100800 */
[----:B------:R-:W-:Y:S01]  /*28c0*/  ISETP.GE.AND P2, PT, R2, UR4, PT ;  /* 0x0000000402007c0c */ /* 0x000fe2000bf46270 */
[----:B------:R-:W-:Y:S01]  /*28d0*/  IMAD.IADD R55, R13, 0x1, R55 ;  /* 0x000000010d377824 */ /* 0x000fe200078e0237 */
[----:B------:R-:W-:Y:S01]  /*28e0*/  LOP3.LUT R10, R10, R4, R5, 0xfe, !PT ;  /* 0x000000040a0a7212 */ /* 0x000fe200078efe05 */
[----:B------:R-:W-:Y:S01]  /*28f0*/  VIADD R60, R36, 0x8 ;  /* 0x00000008243c7836 */ /* 0x000fe20000000000 */
[----:B------:R-:W-:Y:S01]  /*2900*/  SEL R5, R61, RZ, P0 ;  /* 0x000000ff3d057207 */ /* 0x000fe20000000000 */
[----:B------:R-:W-:Y:S01]  /*2910*/  IMAD.WIDE.U32 R8, R50, R30, R8 ;  /* 0x0000001e32087225 */ /* 0x000fe200078e0008 */
[----:B------:R-:W-:-:S02]  /*2920*/  IADD3 R53, R53, R13, RZ ;  /* 0x0000000d35357210 */ /* 0x000fc40007ffe0ff */
[----:B------:R-:W-:Y:S01]  /*2930*/  SHF.R.S32.HI R13, RZ, 0x1f, R14 ;  /* 0x0000001fff0d7819 */ /* 0x000fe2000001140e */
[----:B------:R-:W-:Y:S01]  /*2940*/  IMAD.IADD R5, R16, 0x1, R5 ;  /* 0x0000000110057824 */ /* 0x000fe200078e0205 */
[----:B------:R-:W-:Y:S01]  /*2950*/  SHF.L.U64.HI R29, R30, 0x6, R31 ;  /* 0x000000061e1d7819 */ /* 0x000fe2000001021f */
[----:B------:R-:W-:Y:S01]  /*2960*/  IMAD.WIDE.U32 R20, R50, R30, R20 ;  /* 0x0000001e32147225 */ /* 0x000fe200078e0014 */
[----:B------:R-:W-:Y:S02]  /*2970*/  SHF.L.U64.HI R58, R56, 0x6, R57 ;  /* 0x00000006383a7819 */ /* 0x000fe40000010239 */
[----:B------:R-:W-:Y:S01]  /*2980*/  @P2 LOP3.LUT R35, R35, 0x1, RZ, 0xfc, !PT ;  /* 0x0000000123232812 */ /* 0x000fe200078efcff */
[----:B------:R-:W-:Y:S01]  /*2990*/  VIADD R36, R200, 0x40 ;  /* 0x00000040c8247836 */ /* 0x000fe20000000000 */
[----:B------:R-:W-:Y:S01]  /*29a0*/  LEA.HI R13, R13, R200, RZ, 0x3 ;  /* 0x000000c80d0d7211 */ /* 0x000fe200078f18ff */
[----:B------:R-:W-:Y:S01]  /*29b0*/  IMAD R7, R7, R56, RZ ;  /* 0x0000003807077224 */ /* 0x000fe200078e02ff */
[----:B------:R-:W-:Y:S01]  /*29c0*/  SHF.R.S32.HI R4, RZ, 0x1f, R5 ;  /* 0x0000001fff047819 */ /* 0x000fe20000011405 */
[----:B------:R0:W-:Y:S01]  /*29d0*/  STL [R1], R35 ;  /* 0x0000002301007387 */ /* 0x0001e20000100800 */
[----:B------:R-:W-:Y:S01]  /*29e0*/  LOP3.LUT R13, R13, 0xfffffff8, RZ, 0xc0, !PT ;  /* 0xfffffff80d0d7812 */ /* 0x000fe200078ec0ff */
[----:B------:R-:W-:Y:S01]  /*29f0*/  IMAD.SHL.U32 R36, R36, 0x40, RZ ;  /* 0x0000004024247824 */ /* 0x000fe200078e00ff */
[----:B------:R-:W-:Y:S01]  /*2a00*/  LEA.HI R4, R4, R5, RZ, 0x3 ;  /* 0x0000000504047211 */ /* 0x000fe200078f18ff */
[----:B------:R-:W-:-:S02]  /*2a10*/  IMAD R5, R31, 0x60, RZ ;  /* 0x000000601f057824 */ /* 0x000fc400078e02ff */
[C---:B------:R-:W-:Y:S02]  /*2a20*/  IMAD R7, R50.reuse, R57, R7 ;  /* 0x0000003932077224 */ /* 0x040fe400078e0207 */
[----:B------:R-:W-:Y:S01]  /*2a30*/  IMAD.WIDE.U32 R52, R50, R56, R52 ;  /* 0x0000003832347225 */ /* 0x000fe200078e0034 */
[----:B0-----:R-:W-:-:S03]  /*2a40*/  IADD3 R35, R200, 0x40, RZ ;  /* 0x00000040c8237810 */ /* 0x001fc60007ffe0ff */
[----:B------:R-:W-:Y:S01]  /*2a50*/  IMAD.IADD R13, R200, 0x1, -R13 ;  /* 0x00000001c80d7824 */ /* 0x000fe200078e0a0d */
[----:B------:R-:W-:Y:S01]  /*2a60*/  LOP3.LUT R36, R36, 0x1c0, RZ, 0xc0, !PT ;  /* 0x000001c024247812 */ /* 0x000fe200078ec0ff */
[----:B------:R-:W-:-:S04]  /*2a70*/  IMAD.WIDE.U32 R30, R30, 0x60, RZ ;  /* 0x000000601e1e7825 */ /* 0x000fc800078e00ff */
[----:B------:R-:W-:Y:S02]  /*2a80*/  IMAD.SHL.U32 R35, R35, 0x40, RZ ;  /* 0x0000004023237824 */ /* 0x000fe400078e00ff */
[----:B------:R-:W-:Y:S02]  /*2a90*/  IMAD.SHL.U32 R73, R13, 0x40, RZ ;  /* 0x000000400d497824 */ /* 0x000fe400078e00ff */
[----:B------:R-:W-:Y:S01]  /*2aa0*/  IMAD.WIDE.U32 R54, R50, R56, R54 ;  /* 0x0000003832367225 */ /* 0x000fe200078e0036 */
[----:B------:R-:W-:-:S03]  /*2ab0*/  LOP3.LUT R35, R35, 0x1c0, RZ, 0xc0, !PT ;  /* 0x000001c023237812 */ /* 0x000fc600078ec0ff */
[----:B------:R-:W-:Y:S01]  /*2ac0*/  IMAD.IADD R62, R31, 0x1, R5 ;  /* 0x000000011f3e7824 */ /* 0x000fe200078e0205 */
[----:B------:R-:W-:Y:S01]  /*2ad0*/  LOP3.LUT R5, R36, 0x38, R4, 0xf8, !PT ;  /* 0x0000003824057812 */ /* 0x000fe200078ef804 */
[----:B------:R-:W-:Y:S01]  /*2ae0*/  IMAD.IADD R67, R53, 0x1, R7 ;  /* 0x0000000135437824 */ /* 0x000fe200078e0207 */
[----:B------:R-:W-:Y:S01]  /*2af0*/  SHF.R.U32.HI R35, RZ, 0x3, R35 ;  /* 0x00000003ff237819 */ /* 0x000fe20000011623 */
[----:B------:R-:W-:Y:S01]  /*2b00*/  IMAD.SHL.U32 R61, R61, 0x2, RZ ;  /* 0x000000023d3d7824 */ /* 0x000fe200078e00ff */
[----:B------:R-:W-:Y:S01]  /*2b10*/  LOP3.LUT R73, R73, 0x1c0, RZ, 0xc0, !PT ;  /* 0x000001c049497812 */ /* 0x000fe200078ec0ff */
[----:B------:R-:W-:Y:S01]  /*2b20*/  IMAD.IADD R68, R7, 0x1, R55 ;  /* 0x0000000107447824 */ /* 0x000fe200078e0237 */
[----:B------:R-:W-:Y:S01]  /*2b30*/  LOP3.LUT R5, R5, R35, RZ, 0x3c, !PT ;  /* 0x0000002305057212 */ /* 0x000fe200078e3cff */
[----:B------:R-:W-:Y:S01]  /*2b40*/  IMAD.WIDE.U32 R56, R56, 0x60, RZ ;  /* 0x0000006038387825 */ /* 0x000fe200078e00ff */
[----:B------:R-:W-:Y:S02]  /*2b50*/  SHF.R.U32.HI R76, RZ, 0x3, R73 ;  /* 0x00000003ff4c7819 */ /* 0x000fe40000011649 */
[----:B------:R-:W-:-:S02]  /*2b60*/  LOP3.LUT R7, R73, 0x18, R16, 0xf8, !PT ;  /* 0x0000001849077812 */ /* 0x000fc400078ef810 */
[----:B------:R-:W-:Y:S02]  /*2b70*/  LOP3.LUT P2, RZ, R13, 0x4, RZ, 0xc0, !PT ;  /* 0x000000040dff7812 */ /* 0x000fe4000784c0ff */
[----:B------:R-:W-:Y:S02]  /*2b80*/  PRMT R84, R10, 0x8880, RZ ;  /* 0x000088800a547816 */ /* 0x000fe400000000ff */
[----:B------:R-:W-:Y:S02]  /*2b90*/  LOP3.LUT R7, R7, R76, RZ, 0x3c, !PT ;  /* 0x0000004c07077212 */ /* 0x000fe400078e3cff */
[----:B------:R-:W-:Y:S02]  /*2ba0*/  PRMT R84, R84, 0x7710, RZ ;  /* 0x0000771054547816 */ /* 0x000fe400000000ff */
[----:B------:R-:W-:Y:S02]  /*2bb0*/  SEL R75, R75, 0xffffffe0, !P2 ;  /* 0xffffffe04b4b7807 */ /* 0x000fe40005000000 */
[----:B------:R-:W-:Y:S01]  /*2bc0*/  LOP3.LUT R70, R4, 0xfffffff8, RZ, 0xc0, !PT ;  /* 0xfffffff804467812 */ /* 0x000fe200078ec0ff */
[----:B------:R-:W-:Y:S01]  /*2bd0*/  IMAD R64, R15, 0x40, R200 ;  /* 0x000000400f407824 */ /* 0x000fe200078e02c8 */
[C---:B------:R-:W-:Y:S01]  /*2be0*/  LOP3.LUT R77, R84.reuse, 0x1, RZ, 0xc0, !PT ;  /* 0x00000001544d7812 */ /* 0x040fe200078ec0ff */
[----:B------:R-:W-:Y:S01]  /*2bf0*/  IMAD.IADD R65, R9, 0x1, R11 ;  /* 0x0000000109417824 */ /* 0x000fe200078e020b */
[C---:B------:R-:W-:Y:S01]  /*2c00*/  LOP3.LUT R78, R84.reuse, 0x2, RZ, 0xc0, !PT ;  /* 0x00000002544e7812 */ /* 0x040fe200078ec0ff */
[----:B------:R-:W-:Y:S01]  /*2c10*/  IMAD.IADD R66, R11, 0x1, R21 ;  /* 0x000000010b427824 */ /* 0x000fe200078e0215 */
[----:B------:R-:W-:-:S02]  /*2c20*/  LOP3.LUT R79, R84, 0x4, RZ, 0xc0, !PT ;  /* 0x00000004544f7812 */ /* 0x000fc400078ec0ff */
[C---:B------:R-:W-:Y:S02]  /*2c30*/  LOP3.LUT R80, R84.reuse, 0x8, RZ, 0xc0, !PT ;  /* 0x0000000854507812 */ /* 0x040fe400078ec0ff */
[C---:B------:R-:W-:Y:S02]  /*2c40*/  LOP3.LUT R81, R84.reuse, 0x10, RZ, 0xc0, !PT ;  /* 0x0000001054517812 */ /* 0x040fe400078ec0ff */
[----:B------:R-:W-:Y:S02]  /*2c50*/  LOP3.LUT R83, R84, 0x20, RZ, 0xc0, !PT ;  /* 0x0000002054537812 */ /* 0x000fe400078ec0ff */
[----:B------:R-:W-:Y:S02]  /*2c60*/  IADD3 R63, R57, R63, RZ ;  /* 0x0000003f393f7210 */ /* 0x000fe40007ffe0ff */
[----:B------:R-:W-:Y:S01]  /*2c70*/  SHF.R.S32.HI R69, RZ, 0x3, R4 ;  /* 0x00000003ff457819 */ /* 0x000fe20000011404 */
[----:B------:R-:W-:Y:S01]  /*2c80*/  @!P6 BAR.SYNC.DEFER_BLOCKING 0x9, 0x100 ;  /* 0x024400000000eb1d */ /* 0x000fe20000010000 */
[----:B------:R-:W-:-:S02]  /*2c90*/  ISETP.GE.AND P1, PT, R16, UR4, PT ;  /* 0x0000000410007c0c */ /* 0x000fc4000bf26270 */
[----:B------:R-:W-:Y:S02]  /*2ca0*/  SHF.R.S32.HI R72, RZ, 0x1f, R70 ;  /* 0x0000001fff487819 */ /* 0x000fe40000011446 */
[----:B------:R-:W-:Y:S01]  /*2cb0*/  LOP3.LUT R84, R84, 0x40, RZ, 0xc0, !PT ;  /* 0x0000004054547812 */ /* 0x000fe200078ec0ff */
[----:B----4-:R-:W-:Y:S01]  /*2cc0*/  IMAD.IADD R74, R34, 0x1, R5 ;  /* 0x00000001224a7824 */ /* 0x010fe200078e0205 */
[----:B------:R-:W-:-:S04]  /*2cd0*/  LOP3.LUT R5, R73, 0x38, R4, 0xf8, !PT ;  /* 0x0000003849057812 */ /* 0x000fc800078ef804 */
[----:B------:R-:W-:Y:S02]  /*2ce0*/  LOP3.LUT R5, R5, R76, RZ, 0x3c, !PT ;  /* 0x0000004c05057212 */ /* 0x000fe400078e3cff */
[----:B------:R-:W-:Y:S01]  /*2cf0*/  SHF.R.S32.HI R71, RZ, 0x1f, R0 ;  /* 0x0000001fff477819 */ /* 0x000fe20000011400 */
[C---:B--2---:R-:W-:Y:S02]  /*2d00*/  IMAD R82, R6.reuse, 0x200, R7 ;  /* 0x0000020006527824 */ /* 0x044fe400078e0207 */
[----:B------:R-:W-:Y:S02]  /*2d10*/  IMAD R85, R6, 0x200, R5 ;  /* 0x0000020006557824 */ /* 0x000fe400078e0205 */
[----:B------:R-:W-:-:S07]  /*2d20*/  IMAD.IADD R86, R75, 0x1, R82 ;  /* 0x000000014b567824 */ /* 0x000fce00078e0252 */
.L_x_9737:
[----:B--2---:R-:W2:Y:S01]  /*2d30*/  LDL.LU R15, [R1] ;  /* 0x00000000010f7983 */ /* 0x004ea20000300800 */
[----:B------:R-:W0:Y:S01]  /*2d40*/  LDC R89, c[0x0][0x430] ;  /* 0x00010c00ff597b82 */ /* 0x000e220000000800 */
[----:B------:R-:W-:Y:S02]  /*2d50*/  VIADD R27, R27, 0xffffffff ;  /* 0xffffffff1b1b7836 */ /* 0x000fe40000000000 */
[----:B------:R-:W-:Y:S02]  /*2d60*/  IMAD.MOV.U32 R88, RZ, RZ, RZ ;  /* 0x000000ffff587224 */ /* 0x000fe400078e00ff */
[----:B------:R-:W-:-:S03]  /*2d70*/  IMAD R4, R27, 0x60, R64 ;  /* 0x000000601b047824 */ /* 0x000fc600078e0240 */
[----:B------:R-:W1:Y:S01]  /*2d80*/  LDC R94, c[0x0][0x3f4] ;  /* 0x0000fd00ff5e7b82 */ /* 0x000e620000000800 */
[----:B------:R-:W-:Y:S01]  /*2d90*/  IMAD.IADD R32, R3, 0x1, R4 ;  /* 0x0000000103207824 */ /* 0x000fe200078e0204 */
[----:B------:R-:W-:-:S04]  /*2da0*/  ISETP.GE.AND P2, PT, R4, R24, PT ;  /* 0x000000180400720c */ /* 0x000fc80003f46270 */
[----:B------:R-:W-:Y:S02]  /*2db0*/  ISETP.GT.OR P2, PT, R64, 0x5f, P2 ;  /* 0x0000005f4000780c */ /* 0x000fe40001744670 */
[----:B------:R-:W-:Y:S02]  /*2dc0*/  MOV R12, R32 ;  /* 0x00000020000c7202 */ /* 0x000fe40000000f00 */
[----:B0-----:R-:W-:-:S09]  /*2dd0*/  ISETP.NE.AND P3, PT, R89, 0x1, PT ;  /* 0x000000015900780c */ /* 0x001fd20003f65270 */
[----:B------:R-:W0:Y:S08]  /*2de0*/  @!P2 LDC.64 R6, c[0x0][0x428] ;  /* 0x00010a00ff06ab82 */ /* 0x000e300000000a00 */
[----:B------:R-:W3:Y:S08]  /*2df0*/  @!P2 LDC.64 R4, c[0x0][0x418] ;  /* 0x00010600ff04ab82 */ /* 0x000ef00000000a00 */
[----:B----4-:R-:W4:Y:S08]  /*2e00*/  @P3 LDC R11, c[0x0][0x434] ;  /* 0x00010d00ff0b3b82 */ /* 0x010f300000000800 */
[----:B------:R-:W1:Y:S01]  /*2e10*/  @P3 LDC R14, c[0x0][0x438] ;  /* 0x00010e00ff0e3b82 */ /* 0x000e620000000800 */
[----:B----4-:R-:W-:-:S05]  /*2e20*/  @P3 IMAD.HI.U32 R11, R32, R11, RZ ;  /* 0x0000000b200b3227 */ /* 0x010fca00078e00ff */
[----:B-1----:R-:W-:Y:S01]  /*2e30*/  @P3 SHF.R.U32.HI R12, RZ, R14, R11 ;  /* 0x0000000eff0c3219 */ /* 0x002fe2000001160b */
[----:B0-----:R-:W-:-:S03]  /*2e40*/  @!P2 IMAD R11, R71, R6, RZ ;  /* 0x00000006470ba224 */ /* 0x001fc600078e02ff */
[--C-:B------:R-:W-:Y:S01]  /*2e50*/  @!P2 SHF.R.S32.HI R13, RZ, 0x1f, R12.reuse ;  /* 0x0000001fff0da819 */ /* 0x100fe2000001140c */
[C---:B------:R-:W-:Y:S02]  /*2e60*/  @!P2 IMAD R11, R0.reuse, R7, R11 ;  /* 0x00000007000ba224 */ /* 0x040fe400078e020b */
[----:B------:R-:W-:-:S04]  /*2e70*/  @!P2 IMAD.WIDE.U32 R6, R0, R6, R12 ;  /* 0x000000060006a225 */ /* 0x000fc800078e000c */
[----:B------:R-:W-:Y:S01]  /*2e80*/  @!P2 IMAD.IADD R7, R7, 0x1, R11 ;  /* 0x000000010707a824 */ /* 0x000fe200078e020b */
[----:B---3--:R-:W-:-:S04]  /*2e90*/  @!P2 LEA R4, P3, R6, R4, 0x2 ;  /* 0x000000040604a211 */ /* 0x008fc800078610ff */
[----:B------:R-:W-:Y:S02]  /*2ea0*/  @!P2 LEA.HI.X R5, R6, R5, R7, 0x2, P3 ;  /* 0x000000050605a211 */ /* 0x000fe400018f1407 */
[----:B------:R-:W-:-:S03]  /*2eb0*/  ISETP.GT.AND P3, PT, R27, R28, PT ;  /* 0x0000001c1b00720c */ /* 0x000fc60003f64270 */
[----:B------:R0:W5:Y:S01]  /*2ec0*/  @!P2 LDG.E R88, desc[UR40][R4.64] ;  /* 0x000000280458a981 */ /* 0x000162000c1e1900 */
[----:B------:R-:W-:Y:S01]  /*2ed0*/  ISETP.GE.AND P2, PT, R94, 0x1, PT ;  /* 0x000000015e00780c */ /* 0x000fe20003f46270 */
[----:B------:R-:W-:Y:S01]  /*2ee0*/  IMAD.MOV R6, RZ, RZ, -R12 ;  /* 0x000000ffff067224 */ /* 0x000fe200078e0a0c */
[----:B------:R-:W-:Y:S05]  /*2ef0*/  YIELD ;  /* 0x0000000000007946 */ /* 0x000fea0003800000 */
[C---:B------:R-:W-:Y:S01]  /*2f00*/  IMAD R7, R18.reuse, 0x1800, R82 ;  /* 0x0000180012077824 */ /* 0x040fe200078e0252 */
[----:B------:R-:W-:Y:S01]  /*2f10*/  BSSY B0, `(.L_x_9684) ;  /* 0x00002e9000007945 */ /* 0x000fe20003800000 */
[----:B------:R-:W-:-:S02]  /*2f20*/  IMAD R11, R18, 0x1800, R86 ;  /* 0x00001800120b7824 */ /* 0x000fc400078e0256 */
[----:B------:R-:W-:Y:S02]  /*2f30*/  IMAD R89, R89, R6, R32 ;  /* 0x0000000659597224 */ /* 0x000fe400078e0220 */
[--C-:B------:R-:W-:Y:S02]  /*2f40*/  IMAD R98, R7, 0x2, R26.reuse ;  /* 0x0000000207627824 */ /* 0x100fe400078e021a */
[----:B------:R-:W-:Y:S01]  /*2f50*/  IMAD R96, R11, 0x2, R26 ;  /* 0x000000020b607824 */ /* 0x000fe200078e021a */
[----:B--2---:R-:W-:-:S04]  /*2f60*/  LOP3.LUT R15, R15, 0xfffffffd, RZ, 0xc0, !PT ;  /* 0xfffffffd0f0f7812 */ /* 0x004fc800078ec0ff */
[----:B------:R-:W-:-:S05]  /*2f70*/  @P3 LOP3.LUT R15, R15, 0x2, RZ, 0xfc, !PT ;  /* 0x000000020f0f3812 */ /* 0x000fca00078efcff */
[----:B------:R0:W-:Y:S01]  /*2f80*/  STL [R1], R15 ;  /* 0x0000000f01007387 */ /* 0x0001e20000100800 */
[----:B------:R-:W-:Y:S05]  /*2f90*/  @!P2 BRA `(.L_x_9685) ;  /* 0x000000280078a947 */ /* 0x000fea0003800000 */
[----:B------:R-:W-:Y:S01]  /*2fa0*/  SHF.R.S32.HI R90, RZ, 0x1f, R89 ;  /* 0x0000001fff5a7819 */ /* 0x000fe20000011459 */
[----:B------:R-:W-:Y:S01]  /*2fb0*/  ULDC.64 UR4, c[0x0][0x300] ;  /* 0x0000c00000047ab9 */ /* 0x000fe20000000a00 */
[----:B-----5:R-:W-:Y:S01]  /*2fc0*/  SHF.R.S32.HI R91, RZ, 0x1f, R88 ;  /* 0x0000001fff5b7819 */ /* 0x020fe20000011458 */
[----:B0-----:R-:W-:-:S04]  /*2fd0*/  IMAD.WIDE.U32 R4, R89, UR4, RZ ;  /* 0x0000000459047c25 */ /* 0x001fc8000f8e00ff */
[----:B------:R-:W-:Y:S02]  /*2fe0*/  IMAD R6, R90, UR4, RZ ;  /* 0x000000045a067c24 */ /* 0x000fe4000f8e02ff */
[----:B------:R-:W-:Y:S02]  /*2ff0*/  IMAD R92, R27, -0x60, R24 ;  /* 0xffffffa01b5c7824 */ /* 0x000fe400078e0218 */
[----:B------:R-:W-:Y:S01]  /*3000*/  IMAD R7, R89, UR5, R6 ;  /* 0x0000000559077c24 */ /* 0x000fe2000f8e0206 */
[----:B------:R-:W-:Y:S01]  /*3010*/  ULDC.64 UR4, c[0x0][0x310] ;  /* 0x0000c40000047ab9 */ /* 0x000fe20000000a00 */
[----:B------:R-:W-:Y:S01]  /*3020*/  IMAD R6, R62, R27, RZ ;  /* 0x0000001b3e067224 */ /* 0x000fe200078e02ff */
[----:B------:R-:W-:Y:S01]  /*3030*/  VIMNMX R92, R92, 0x60, PT ;  /* 0x000000605c5c7848 */ /* 0x000fe20003fe0100 */
[----:B------:R-:W-:Y:S02]  /*3040*/  IMAD R11, R91, UR4, RZ ;  /* 0x000000045b0b7c24 */ /* 0x000fe4000f8e02ff */
[----:B------:R-:W-:Y:S01]  /*3050*/  IMAD.IADD R5, R5, 0x1, R7 ;  /* 0x0000000105057824 */ /* 0x000fe200078e0207 */
[----:B------:R-:W-:Y:S01]  /*3060*/  SHF.R.S32.HI R7, RZ, 0x1f, R27 ;  /* 0x0000001fff077819 */ /* 0x000fe2000001141b */
[----:B------:R-:W-:-:S02]  /*3070*/  IMAD R11, R88, UR5, R11 ;  /* 0x00000005580b7c24 */ /* 0x000fc4000f8e020b */
[----:B------:R-:W-:Y:S01]  /*3080*/  IMAD.WIDE.U32 R4, R88, UR4, R4 ;  /* 0x0000000458047c25 */ /* 0x000fe2000f8e0004 */
[----:B------:R-:W-:-:S03]  /*3090*/  ULDC.64 UR4, c[0x0][0x308] ;  /* 0x0000c20000047ab9 */ /* 0x000fc60000000a00 */
[----:B------:R-:W-:Y:S02]  /*30a0*/  IMAD.IADD R5, R5, 0x1, R11 ;  /* 0x0000000105057824 */ /* 0x000fe400078e020b */
[----:B------:R-:W-:Y:S02]  /*30b0*/  IMAD R11, R7, R30, R6 ;  /* 0x0000001e070b7224 */ /* 0x000fe400078e0206 */
[----:B------:R-:W-:-:S04]  /*30c0*/  IMAD.WIDE.U32 R4, R201, UR4, R4 ;  /* 0x00000004c9047c25 */ /* 0x000fc8000f8e0004 */
[----:B------:R-:W-:Y:S01]  /*30d0*/  IMAD R97, R201, UR5, R5 ;  /* 0x00000005c9617c24 */ /* 0x000fe2000f8e0205 */
[----:B------:R-:W-:Y:S01]  /*30e0*/  ULDC.64 UR4, c[0x0][0x2e8] ;  /* 0x0000ba0000047ab9 */ /* 0x000fe20000000a00 */
[-C--:B------:R-:W-:Y:S01]  /*30f0*/  IMAD R5, R63, R27.reuse, RZ ;  /* 0x0000001b3f057224 */ /* 0x080fe200078e02ff */
[C---:B------:R-:W-:Y:S01]  /*3100*/  LEA R95, P2, R4.reuse, UR4, 0x1 ;  /* 0x00000004045f7c11 */ /* 0x040fe2000f8408ff */
[----:B------:R-:W-:Y:S02]  /*3110*/  ULDC.U8 UR4, c[0x0][0x410] ;  /* 0x0001040000047ab9 */ /* 0x000fe40000000000 */
[----:B------:R-:W-:Y:S01]  /*3120*/  IMAD R13, R7, R56, R5 ;  /* 0x00000038070d7224 */ /* 0x000fe200078e0205 */
[----:B------:R-:W-:Y:S01]  /*3130*/  LEA.HI.X R97, R4, UR5, R97, 0x1, P2 ;  /* 0x0000000504617c11 */ /* 0x000fe200090f0c61 */
[----:B------:R-:W-:Y:S01]  /*3140*/  IMAD.WIDE.U32 R4, R30, R27, RZ ;  /* 0x0000001b1e047225 */ /* 0x000fe200078e00ff */
[----:B------:R-:W-:-:S03]  /*3150*/  ISETP.NE.AND P2, PT, RZ, UR4, PT ;  /* 0x00000004ff007c0c */ /* 0x000fc6000bf45270 */
[----:B------:R-:W-:-:S04]  /*3160*/  IMAD.WIDE.U32 R6, R56, R27, RZ ;  /* 0x0000001b38067225 */ /* 0x000fc800078e00ff */
[----:B------:R-:W-:Y:S01]  /*3170*/  IMAD.IADD R100, R5, 0x1, R11 ;  /* 0x0000000105647824 */ /* 0x000fe200078e020b */
[----:B------:R-:W-:-:S05]  /*3180*/  IADD3 R11, R7, R13, RZ ;  /* 0x0000000d070b7210 */ /* 0x000fca0007ffe0ff */
[----:B------:R-:W-:Y:S05]  /*3190*/  @!P2 BRA `(.L_x_9686) ;  /* 0x0000001000f4a947 */ /* 0x000fea0003800000 */
        /* <DEDUP_REMOVED lines=10> */
[----:B------:R-:W-:Y:S06]  /*3240*/  @P2 BRA `(.L_x_9688) ;  /* 0x0000000000502947 */ /* 0x000fec0003800000 */
[----:B------:R-:W-:Y:S01]  /*3250*/  IADD3 R13, P3, R8, R4, RZ ;  /* 0x00000004080d7210 */ /* 0x000fe20007f7e0ff */
[----:B------:R-:W-:Y:S01]  /*3260*/  ULDC.64 UR4, c[0x0][0x3e8] ;  /* 0x0000fa0000047ab9 */ /* 0x000fe20000000a00 */
[----:B------:R-:W-:Y:S02]  /*3270*/  CS2R R44, SRZ ;  /* 0x00000000002c7805 */ /* 0x000fe4000001ff00 */
[----:B------:R-:W-:Y:S01]  /*3280*/  CS2R R46, SRZ ;  /* 0x00000000002e7805 */ /* 0x000fe2000001ff00 */
[----:B------:R-:W-:Y:S01]  /*3290*/  IMAD.X R14, R100, 0x1, R65, P3 ;  /* 0x00000001640e7824 */ /* 0x000fe200018e0641 */
[----:B------:R-:W-:-:S05]  /*32a0*/  IADD3 R15, P3, R52, R6, RZ ;  /* 0x00000006340f7210 */ /* 0x000fca0007f7e0ff */
[----:B------:R-:W-:Y:S01]  /*32b0*/  IMAD.X R40, R11, 0x1, R67, P3 ;  /* 0x000000010b287824 */ /* 0x000fe200018e0643 */
        /* <DEDUP_REMOVED lines=13> */
.L_x_9688:
[----:B------:R-:W-:Y:S05]  /*3390*/  BSYNC B1 ;  /* 0x0000000000017941 */ /* 0x000fea0003800000 */
.L_x_9687:
[----:B0-----:R-:W-:Y:S01]  /*33a0*/  VIADD R12, R200, 0x40 ;  /* 0x00000040c80c7836 */ /* 0x001fe20000000000 */
[----:B------:R-:W-:Y:S01]  /*33b0*/  BSSY B1, `(.L_x_9689) ;  /* 0x0000019000017945 */ /* 0x000fe20003800000 */
[----:B-----5:R-:W-:Y:S02]  /*33c0*/  IMAD.MOV.U32 R13, RZ, RZ, R40 ;  /* 0x000000ffff0d7224 */ /* 0x020fe400078e0028 */
[----:B------:R-:W-:Y:S01]  /*33d0*/  IMAD.MOV.U32 R15, RZ, RZ, R41 ;  /* 0x000000ffff0f7224 */ /* 0x000fe200078e0029 */
[----:B------:R-:W-:-:S13]  /*33e0*/  ISETP.GE.AND P4, PT, R12, R92, PT ;  /* 0x0000005c0c00720c */ /* 0x000fda0003f86270 */
[----:B------:R-:W-:Y:S05]  /*33f0*/  @P4 BRA `(.L_x_9690) ;  /* 0x0000000000504947 */ /* 0x000fea0003800000 */
        /* <DEDUP_REMOVED lines=20> */
.L_x_9690:
[----:B------:R-:W-:Y:S05]  /*3540*/  BSYNC B1 ;  /* 0x0000000000017941 */ /* 0x000fea0003800000 */
.L_x_9689:
[----:B0-----:R-:W-:Y:S01]  /*3550*/  IMAD.MOV.U32 R4, RZ, RZ, R44 ;  /* 0x000000ffff047224 */ /* 0x001fe200078e002c */
[----:B------:R-:W-:Y:S01]  /*3560*/  ISETP.NE.AND P3, PT, R206, 0x3, PT ;  /* 0x00000003ce00780c */ /* 0x000fe20003f65270 */
[----:B------:R-:W-:Y:S01]  /*3570*/  IMAD.MOV.U32 R5, RZ, RZ, R45 ;  /* 0x000000ffff057224 */ /* 0x000fe200078e002d */
[----:B------:R-:W-:Y:S01]  /*3580*/  PRMT R107, R15, 0x5410, R13 ;  /* 0x000054100f6b7816 */ /* 0x000fe2000000000d */
[----:B------:R-:W-:Y:S01]  /*3590*/  IMAD.MOV.U32 R6, RZ, RZ, R46 ;  /* 0x000000ffff067224 */ /* 0x000fe200078e002e */
[----:B------:R-:W-:Y:S01]  /*35a0*/  PRMT R108, R108, 0x5410, R4 ;  /* 0x000054106c6c7816 */ /* 0x000fe20000000004 */
[----:B------:R-:W-:Y:S01]  /*35b0*/  IMAD.MOV.U32 R4, RZ, RZ, R42 ;  /* 0x000000ffff047224 */ /* 0x000fe200078e002a */
[----:B------:R-:W-:Y:S01]  /*35c0*/  PRMT R109, R5, 0x7610, R109 ;  /* 0x00007610056d7816 */ /* 0x000fe2000000006d */
[----:B------:R-:W-:Y:S01]  /*35d0*/  IMAD.MOV.U32 R7, RZ, RZ, R47 ;  /* 0x000000ffff077224 */ /* 0x000fe200078e002f */
[----:B------:R-:W-:Y:S02]  /*35e0*/  MOV R5, R43 ;  /* 0x0000002b00057202 */ /* 0x000fe40000000f00 */
[----:B------:R-:W-:Y:S01]  /*35f0*/  PRMT R109, R109, 0x5410, R4 ;  /* 0x000054106d6d7816 */ /* 0x000fe20000000004 */
[----:B-----5:R-:W-:Y:S01]  /*3600*/  IMAD.MOV.U32 R4, RZ, RZ, R32 ;  /* 0x000000ffff047224 */ /* 0x020fe200078e0020 */
[----:B------:R-:W-:Y:S01]  /*3610*/  PRMT R108, R5, 0x7610, R108 ;  /* 0x00007610056c7816 */ /* 0x000fe2000000006c */
[----:B------:R-:W-:Y:S01]  /*3620*/  IMAD.MOV.U32 R5, RZ, RZ, R33 ;  /* 0x000000ffff057224 */ /* 0x000fe200078e0021 */
[----:B------:R-:W-:Y:S01]  /*3630*/  PRMT R110, R6, 0x5410, R7 ;  /* 0x00005410066e7816 */ /* 0x000fe20000000007 */
[----:B------:R-:W-:-:S02]  /*3640*/  IMAD.MOV.U32 R6, RZ, RZ, R36 ;  /* 0x000000ffff067224 */ /* 0x000fc400078e0024 */
[----:B------:R-:W-:Y:S01]  /*3650*/  IMAD.MOV.U32 R7, RZ, RZ, R37 ;  /* 0x000000ffff077224 */ /* 0x000fe200078e0025 */
[----:B------:R-:W-:Y:S01]  /*3660*/  PRMT R100, R4, 0x5410, R5 ;  /* 0x0000541004647816 */ /* 0x000fe20000000005 */
[----:B------:R-:W-:Y:S02]  /*3670*/  IMAD.MOV.U32 R4, RZ, RZ, R34 ;  /* 0x000000ffff047224 */ /* 0x000fe400078e0022 */
[----:B------:R-:W-:Y:S01]  /*3680*/  IMAD.MOV.U32 R5, RZ, RZ, R35 ;  /* 0x000000ffff057224 */ /* 0x000fe200078e0023 */
[----:B------:R-:W-:Y:S01]  /*3690*/  PRMT R102, R6, 0x5410, R7 ;  /* 0x0000541006667816 */ /* 0x000fe20000000007 */
[----:B------:R-:W-:Y:S01]  /*36a0*/  IMAD.MOV.U32 R7, RZ, RZ, R39 ;  /* 0x000000ffff077224 */ /* 0x000fe200078e0027 */
[----:B------:R-:W-:Y:S02]  /*36b0*/  MOV R6, R38 ;  /* 0x0000002600067202 */ /* 0x000fe40000000f00 */
[----:B------:R-:W-:Y:S02]  /*36c0*/  PRMT R101, R4, 0x5410, R5 ;  /* 0x0000541004657816 */ /* 0x000fe40000000005 */
[----:B------:R-:W-:Y:S01]  /*36d0*/  PRMT R103, R6, 0x5410, R7 ;  /* 0x0000541006677816 */ /* 0x000fe20000000007 */
[----:B------:R-:W-:Y:S06]  /*36e0*/  @!P3 BRA `(.L_x_9691) ;  /* 0x000000000004b947 */ /* 0x000fec0003800000 */
[----:B------:R-:W-:Y:S01]  /*36f0*/  BPT.TRAP 0x1 ;  /* 0x000000040000795c */ /* 0x000fe20000300000 */
.L_x_9691:
[----:B------:R-:W-:Y:S01]  /*3700*/  IMAD R87, R18, 0x8, R19 ;  /* 0x0000000812577824 */ /* 0x000fe200078e0213 */
[----:B------:R-:W-:Y:S01]  /*3710*/  SHF.L.U32 R93, R204, 0x1f, RZ ;  /* 0x0000001fcc5d7819 */ /* 0x000fe200000006ff */
[----:B------:R-:W-:Y:S03]  /*3720*/  BSSY B1, `(.L_x_9692) ;  /* 0x0000003000017945 */ /* 0x000fe60003800000 */
[----:B------:R-:W0:Y:S02]  /*3730*/  SYNCS.PHASECHK.TRANS64.TRYWAIT P5, [R87+URZ+0x22890], R93 ;  /* 0x0228905d570075a7 */ /* 0x000e2400080a017f */
[----:B0-----:R-:W-:Y:S05]  /*3740*/  @!P5 BRA `(.L_x_9693) ;  /* 0x0000017000dcd947 */ /* 0x001fea0003800000 */
.L_x_9950:
[----:B------:R-:W-:Y:S05]  /*3750*/  BSYNC B1 ;  /* 0x0000000000017941 */ /* 0x000fea0003800000 */
.L_x_9692:
[----:B------:R-:W-:-:S03]  /*3760*/  UMOV UR4, 0xffffffff ;  /* 0xffffffff00047882 */ /* 0x000fc60000000000 */
[----:B------:R-:W-:Y:S05]  /*3770*/  BRA.DIV UR4, `(.L_x_9694) ;  /* 0x0000017204e47947 */ /* 0x000fea000b800000 */
[----:B------:R1:W2:Y:S04]  /*3780*/  SHFL.IDX PT, R99, R97, RZ, 0x1c1f ;  /* 0x001c1fff61637589 */ /* 0x0002a800000e0000 */
[----:B------:R1:W3:Y:S02]  /*3790*/  SHFL.IDX PT, R14, R95, RZ, 0x1c1f ;  /* 0x001c1fff5f0e7589 */ /* 0x0002e400000e0000 */
.L_x_9954:
[----:B------:R-:W-:Y:S04]  /*37a0*/  BSSY B1, `(.L_x_9695) ;  /* 0x000006c000017945 */ /* 0x000fe80003800000 */
[----:B------:R-:W-:Y:S05]  /*37b0*/  @P2 BRA `(.L_x_9696) ;  /* 0x0000000400a82947 */ /* 0x000fea0003800000 */
[----:B------:R-:W-:Y:S04]  /*37c0*/  BSSY B2, `(.L_x_9697) ;  /* 0x0000035000027945 */ /* 0x000fe80003800000 */
[----:B------:R-:W-:Y:S05]  /*37d0*/  @P1 BRA `(.L_x_9698) ;  /* 0x0000000000cc1947 */ /* 0x000fea0003800000 */
[----:B------:R4:W0:Y:S01]  /*37e0*/  LDS.128 R4, [R98] ;  /* 0x0000000062047984 */ /* 0x0008220000000c00 */
[C---:B---3--:R-:W-:Y:S01]  /*37f0*/  LEA R12, P2, R16.reuse, R14, 0x1 ;  /* 0x0000000e100c7211 */ /* 0x048fe200078408ff */
[----:B------:R-:W-:Y:S03]  /*3800*/  BSSY B3, `(.L_x_9699) ;  /* 0x000002f000037945 */ /* 0x000fe60003800000 */
[----:B--2---:R-:W-:Y:S02]  /*3810*/  LEA.HI.X R13, R16, R99, R17, 0x1, P2 ;  /* 0x00000063100d7211 */ /* 0x004fe400010f0c11 */
[----:B------:R-:W-:-:S13]  /*3820*/  ISETP.GE.AND P2, PT, R22, R94, PT ;  /* 0x0000005e1600720c */ /* 0x000fda0003f46270 */
[----:B----4-:R-:W-:Y:S05]  /*3830*/  @P2 BRA `(.L_x_9700) ;  /* 0x0000000000ac2947 */ /* 0x010fea0003800000 */
[----:B------:R-:W-:Y:S01]  /*3840*/  SHF.R.U64 R15, R46, 0x10, R47 ;  /* 0x000000102e0f7819 */ /* 0x000fe2000000122f */
[----:B0-----:R-:W-:-:S04]  /*3850*/  IMAD.MOV.U32 R11, RZ, RZ, R5 ;  /* 0x000000ffff0b7224 */ /* 0x001fc800078e0005 */
[----:B------:R-:W-:Y:S01]  /*3860*/  HADD2.F32 R5, -RZ, R15.H0_H0 ;  /* 0x2000000fff057230 */ /* 0x000fe20000004100 */
[--C-:B------:R-:W-:Y:S01]  /*3870*/  SHF.R.U64 R15, R44, 0x10, R45.reuse ;  /* 0x000000102c0f7819 */ /* 0x100fe2000000122d */
[--C-:B------:R-:W-:Y:S01]  /*3880*/  HADD2.F32 R44, -RZ, R11.reuse.H1_H1 ;  /* 0x3000000bff2c7230 */ /* 0x100fe20000004100 */
[----:B------:R-:W-:Y:S01]  /*3890*/  SHF.R.U32.HI R45, RZ, 0x10, R45 ;  /* 0x00000010ff2d7819 */ /* 0x000fe2000001162d */
[----:B------:R-:W-:Y:S02]  /*38a0*/  HADD2.F32 R46, -RZ, R11.H0_H0 ;  /* 0x2000000bff2e7230 */ /* 0x000fe40000004100 */
[----:B------:R-:W-:Y:S02]  /*38b0*/  HADD2.F32 R11, -RZ, R15.H0_H0 ;  /* 0x2000000fff0b7230 */ /* 0x000fe40000004100 */
[-C--:B------:R-:W-:Y:S01]  /*38c0*/  FMUL.FTZ R15, R44, R5.reuse ;  /* 0x000000052c0f7220 */ /* 0x080fe20000410000 */
[----:B------:R-:W-:-:S03]  /*38d0*/  FMUL.FTZ R105, R46, R5 ;  /* 0x000000052e697220 */ /* 0x000fc60000410000 */
[-C--:B------:R-:W-:Y:S01]  /*38e0*/  FFMA.FTZ R5, R46, R11.reuse, -R15 ;  /* 0x0000000b2e057223 */ /* 0x080fe2000001080f */
[----:B------:R-:W-:Y:S01]  /*38f0*/  IMAD.MOV.U32 R15, RZ, RZ, R7 ;  /* 0x000000ffff0f7224 */ /* 0x000fe200078e0007 */
[----:B------:R-:W-:Y:S01]  /*3900*/  SHF.R.U32.HI R46, RZ, 0x10, R47 ;  /* 0x00000010ff2e7819 */ /* 0x000fe2000001162f */
[----:B------:R-:W-:Y:S01]  /*3910*/  FFMA.FTZ R44, R44, R11, R105 ;  /* 0x0000000b2c2c7223 */ /* 0x000fe20000010069 */
[----:B------:R-:W-:Y:S02]  /*3920*/  IMAD.MOV.U32 R11, RZ, RZ, R4 ;  /* 0x000000ffff0b7224 */ /* 0x000fe400078e0004 */
[--C-:B------:R-:W-:Y:S02]  /*3930*/  HADD2.F32 R7, -RZ, R15.reuse.H1_H1 ;  /* 0x3000000fff077230 */ /* 0x100fe40000004100 */
[----:B------:R-:W-:Y:S01]  /*3940*/  HADD2.F32 R4, -RZ, R46.H0_H0 ;  /* 0x2000002eff047230 */ /* 0x000fe20000004100 */
[----:B------:R-:W-:Y:S01]  /*3950*/  F2FP.F16.F32.PACK_AB R5, R44, R5 ;  /* 0x000000052c05723e */ /* 0x000fe200000000ff */
[----:B------:R-:W-:-:S02]  /*3960*/  HADD2.F32 R15, -RZ, R15.H0_H0 ;  /* 0x2000000fff0f7230 */ /* 0x000fc40000004100 */
[----:B------:R-:W-:Y:S02]  /*3970*/  HADD2.F32 R46, -RZ, R45.H0_H0 ;  /* 0x2000002dff2e7230 */ /* 0x000fe40000004100 */
[-C--:B------:R-:W-:Y:S01]  /*3980*/  FMUL.FTZ R104, R7, R4.reuse ;  /* 0x0000000407687220 */ /* 0x080fe20000410000 */
[----:B------:R-:W-:Y:S02]  /*3990*/  HADD2.F32 R45, -RZ, R108.H1_H1 ;  /* 0x3000006cff2d7230 */ /* 0x000fe40000004100 */
[C---:B------:R-:W-:Y:S01]  /*39a0*/  FMUL.FTZ R106, R15.reuse, R4 ;  /* 0x000000040f6a7220 */ /* 0x040fe20000410000 */
[-C--:B------:R-:W-:Y:S01]  /*39b0*/  FFMA.FTZ R4, R15, R46.reuse, -R104 ;  /* 0x0000002e0f047223 */ /* 0x080fe20000010868 */
[--C-:B------:R-:W-:Y:S02]  /*39c0*/  HADD2.F32 R15, -RZ, R11.reuse.H0_H0 ;  /* 0x2000000bff0f7230 */ /* 0x100fe40000004100 */
[----:B------:R-:W-:Y:S01]  /*39d0*/  FFMA.FTZ R7, R7, R46, R106 ;  /* 0x0000002e07077223 */ /* 0x000fe2000001006a */
[----:B------:R-:W-:-:S02]  /*39e0*/  HADD2.F32 R46, -RZ, R11.H1_H1 ;  /* 0x3000000bff2e7230 */ /* 0x000fc40000004100 */
[----:B------:R-:W-:Y:S02]  /*39f0*/  HADD2.F32 R11, -RZ, R110.H0_H0 ;  /* 0x2000006eff0b7230 */ /* 0x000fe40000004100 */
[----:B------:R-:W-:-:S03]  /*3a00*/  F2FP.F16.F32.PACK_AB R7, R7, R4 ;  /* 0x000000040707723e */ /* 0x000fc600000000ff */
[-C--:B------:R-:W-:Y:S01]  /*3a10*/  FMUL.FTZ R104, R46, R11.reuse ;  /* 0x0000000b2e687220 */ /* 0x080fe20000410000 */
[----:B------:R-:W-:-:S03]  /*3a20*/  FMUL.FTZ R47, R15, R11 ;  /* 0x0000000b0f2f7220 */ /* 0x000fc60000410000 */
[-C--:B------:R-:W-:Y:S01]  /*3a30*/  FFMA.FTZ R11, R15, R45.reuse, -R104 ;  /* 0x0000002d0f0b7223 */ /* 0x080fe20000010868 */
[----:B------:R-:W-:Y:S01]  /*3a40*/  FFMA.FTZ R46, R46, R45, R47 ;  /* 0x0000002d2e2e7223 */ /* 0x000fe2000001002f */
[--C-:B------:R-:W-:Y:S02]  /*3a50*/  HADD2.F32 R15, -RZ, R6.reuse.H0_H0 ;  /* 0x20000006ff0f7230 */ /* 0x100fe40000004100 */
[----:B------:R-:W-:Y:S02]  /*3a60*/  HADD2.F32 R6, -RZ, R6.H1_H1 ;  /* 0x30000006ff067230 */ /* 0x000fe40000004100 */
[----:B------:R-:W-:Y:S01]  /*3a70*/  HADD2.F32 R47, -RZ, R110.H1_H1 ;  /* 0x3000006eff2f7230 */ /* 0x000fe20000004100 */
[----:B------:R-:W-:Y:S01]  /*3a80*/  F2FP.F16.F32.PACK_AB R4, R46, R11 ;  /* 0x0000000b2e04723e */ /* 0x000fe200000000ff */
[----:B------:R-:W-:-:S03]  /*3a90*/  HADD2.F32 R45, -RZ, R109.H0_H0 ;  /* 0x2000006dff2d7230 */ /* 0x000fc60000004100 */
[-C--:B------:R-:W-:Y:S01]  /*3aa0*/  FMUL.FTZ R104, R6, R47.reuse ;  /* 0x0000002f06687220 */ /* 0x080fe20000410000 */
[----:B------:R-:W-:-:S03]  /*3ab0*/  FMUL.FTZ R47, R15, R47 ;  /* 0x0000002f0f2f7220 */ /* 0x000fc60000410000 */
[-C--:B------:R-:W-:Y:S01]  /*3ac0*/  FFMA.FTZ R15, R15, R45.reuse, -R104 ;  /* 0x0000002d0f0f7223 */ /* 0x080fe20000010868 */
[----:B------:R-:W-:-:S05]  /*3ad0*/  FFMA.FTZ R6, R6, R45, R47 ;  /* 0x0000002d06067223 */ /* 0x000fca000001002f */
[----:B------:R-:W-:-:S07]  /*3ae0*/  F2FP.F16.F32.PACK_AB R6, R6, R15 ;  /* 0x0000000f0606723e */ /* 0x000fce00000000ff */
.L_x_9700:
[----:B------:R-:W-:Y:S05]  /*3af0*/  BSYNC B3 ;  /* 0x0000000000037941 */ /* 0x000fea0003800000 */
.L_x_9699:
[----:B0-----:R4:W-:Y:S02]  /*3b00*/  ST.E.128 desc[UR40][R12.64], R4 ;  /* 0x000000040c007985 */ /* 0x0019e4000c101d28 */
.L_x_9698:
[----:B------:R-:W-:Y:S05]  /*3b10*/  BSYNC B2 ;  /* 0x0000000000027941 */ /* 0x000fea0003800000 */
.L_x_9697:
[----:B----4-:R-:W4:Y:S02]  /*3b20*/  LDL R4, [R1] ;  /* 0x0000000001047983 */ /* 0x010f240000100800 */
[----:B----4-:R-:W-:-:S13]  /*3b30*/  LOP3.LUT P2, RZ, R4, 0x1, RZ, 0xc0, !PT ;  /* 0x0000000104ff7812 */ /* 0x010fda000784c0ff */
        /* <DEDUP_REMOVED lines=8> */
[--C-:B0-----:R-:W-:Y:S01]  /*3bc0*/  HADD2.F32 R14, -RZ, R5.reuse.H1_H1 ;  /* 0x30000005ff0e7230 */ /* 0x101fe20000004100 */
[----:B------:R-:W-:Y:S01]  /*3bd0*/  SHF.R.U64 R11, R40, 0x10, R41 ;  /* 0x00000010280b7819 */ /* 0x000fe20000001229 */
[----:B------:R-:W-:Y:S01]  /*3be0*/  HADD2.F32 R5, -RZ, R5.H0_H0 ;  /* 0x20000005ff057230 */ /* 0x000fe20000004100 */
[----:B------:R-:W-:Y:S01]  /*3bf0*/  SHF.R.U32.HI R42, RZ, 0x10, R43 ;  /* 0x00000010ff2a7819 */ /* 0x000fe2000001162b */
[----:B------:R-:W-:Y:S02]  /*3c00*/  HADD2.F32 R15, -RZ, R15.H0_H0 ;  /* 0x2000000fff0f7230 */ /* 0x000fe40000004100 */
[----:B------:R-:W-:Y:S02]  /*3c10*/  HADD2.F32 R11, -RZ, R11.H0_H0 ;  /* 0x2000000bff0b7230 */ /* 0x000fe40000004100 */
[----:B------:R-:W-:Y:S02]  /*3c20*/  HADD2.F32 R42, -RZ, R42.H0_H0 ;  /* 0x2000002aff2a7230 */ /* 0x000fe40000004100 */
[-C--:B------:R-:W-:Y:S01]  /*3c30*/  FMUL.FTZ R40, R14, R15.reuse ;  /* 0x0000000f0e287220 */ /* 0x080fe20000410000 */
[----:B------:R-:W-:Y:S01]  /*3c40*/  FMUL.FTZ R15, R5, R15 ;  /* 0x0000000f050f7220 */ /* 0x000fe20000410000 */
[----:B------:R-:W-:-:S02]  /*3c50*/  HADD2.F32 R108, -RZ, R108.H0_H0 ;  /* 0x2000006cff6c7230 */ /* 0x000fc40000004100 */
[-C--:B------:R-:W-:Y:S01]  /*3c60*/  FFMA.FTZ R5, R5, R11.reuse, -R40 ;  /* 0x0000000b05057223 */ /* 0x080fe20000010828 */
[----:B------:R-:W-:Y:S01]  /*3c70*/  FFMA.FTZ R14, R14, R11, R15 ;  /* 0x0000000b0e0e7223 */ /* 0x000fe2000001000f */
[----:B------:R-:W-:Y:S01]  /*3c80*/  SHF.R.U32.HI R40, RZ, 0x10, R41 ;  /* 0x00000010ff287819 */ /* 0x000fe20000011629 */
[--C-:B------:R-:W-:Y:S02]  /*3c90*/  HADD2.F32 R15, -RZ, R7.reuse.H1_H1 ;  /* 0x30000007ff0f7230 */ /* 0x100fe40000004100 */
[----:B------:R-:W-:Y:S01]  /*3ca0*/  HADD2.F32 R7, -RZ, R7.H0_H0 ;  /* 0x20000007ff077230 */ /* 0x000fe20000004100 */
[----:B------:R-:W-:Y:S01]  /*3cb0*/  F2FP.F16.F32.PACK_AB R5, R14, R5 ;  /* 0x000000050e05723e */ /* 0x000fe200000000ff */
[----:B------:R-:W-:Y:S02]  /*3cc0*/  IMAD.MOV.U32 R11, RZ, RZ, R4 ;  /* 0x000000ffff0b7224 */ /* 0x000fe400078e0004 */
[----:B------:R-:W-:Y:S01]  /*3cd0*/  FMUL.FTZ R4, R15, R42 ;  /* 0x0000002a0f047220 */ /* 0x000fe20000410000 */
[----:B------:R-:W-:-:S02]  /*3ce0*/  HADD2.F32 R40, -RZ, R40.H0_H0 ;  /* 0x20000028ff287230 */ /* 0x000fc40000004100 */
[----:B------:R-:W-:-:S03]  /*3cf0*/  FMUL.FTZ R42, R7, R42 ;  /* 0x0000002a072a7220 */ /* 0x000fc60000410000 */
[-C--:B------:R-:W-:Y:S01]  /*3d00*/  FFMA.FTZ R4, R7, R40.reuse, -R4 ;  /* 0x0000002807047223 */ /* 0x080fe20000010804 */
[----:B------:R-:W-:Y:S01]  /*3d10*/  FFMA.FTZ R7, R15, R40, R42 ;  /* 0x000000280f077223 */ /* 0x000fe2000001002a */
[----:B------:R-:W-:Y:S02]  /*3d20*/  HADD2.F32 R42, -RZ, R109.H1_H1 ;  /* 0x3000006dff2a7230 */ /* 0x000fe40000004100 */
[--C-:B------:R-:W-:Y:S02]  /*3d30*/  HADD2.F32 R15, -RZ, R11.reuse.H1_H1 ;  /* 0x3000000bff0f7230 */ /* 0x100fe40000004100 */
[----:B------:R-:W-:Y:S01]  /*3d40*/  HADD2.F32 R11, -RZ, R11.H0_H0 ;  /* 0x2000000bff0b7230 */ /* 0x000fe20000004100 */
[----:B------:R-:W-:Y:S01]  /*3d50*/  F2FP.F16.F32.PACK_AB R7, R7, R4 ;  /* 0x000000040707723e */ /* 0x000fe200000000ff */
[--C-:B------:R-:W-:Y:S02]  /*3d60*/  HADD2.F32 R40, -RZ, R107.reuse.H1_H1 ;  /* 0x3000006bff287230 */ /* 0x100fe40000004100 */
[----:B------:R-:W-:Y:S01]  /*3d70*/  FMUL.FTZ R44, R15, R42 ;  /* 0x0000002a0f2c7220 */ /* 0x000fe20000410000 */
[----:B------:R-:W-:-:S02]  /*3d80*/  HADD2.F32 R107, -RZ, R107.H0_H0 ;  /* 0x2000006bff6b7230 */ /* 0x000fc40000004100 */
[C---:B------:R-:W-:Y:S01]  /*3d90*/  FMUL.FTZ R42, R11.reuse, R42 ;  /* 0x0000002a0b2a7220 */ /* 0x040fe20000410000 */
[-C--:B------:R-:W-:Y:S01]  /*3da0*/  FFMA.FTZ R44, R11, R40.reuse, -R44 ;  /* 0x000000280b2c7223 */ /* 0x080fe2000001082c */
[--C-:B------:R-:W-:Y:S02]  /*3db0*/  HADD2.F32 R11, -RZ, R6.reuse.H1_H1 ;  /* 0x30000006ff0b7230 */ /* 0x100fe40000004100 */
[----:B------:R-:W-:Y:S01]  /*3dc0*/  FFMA.FTZ R15, R15, R40, R42 ;  /* 0x000000280f0f7223 */ /* 0x000fe2000001002a */
[----:B------:R-:W-:Y:S02]  /*3dd0*/  HADD2.F32 R6, -RZ, R6.H0_H0 ;  /* 0x20000006ff067230 */ /* 0x000fe40000004100 */
[----:B------:R-:W-:Y:S02]  /*3de0*/  FMUL.FTZ R41, R11, R108 ;  /* 0x0000006c0b297220 */ /* 0x000fe40000410000 */
[----:B------:R-:W-:Y:S01]  /*3df0*/  F2FP.F16.F32.PACK_AB R4, R15, R44 ;  /* 0x0000002c0f04723e */ /* 0x000fe200000000ff */
[C---:B------:R-:W-:Y:S01]  /*3e00*/  FMUL.FTZ R108, R6.reuse, R108 ;  /* 0x0000006c066c7220 */ /* 0x040fe20000410000 */
[----:B------:R-:W-:-:S03]  /*3e10*/  FFMA.FTZ R41, R6, R107, -R41 ;  /* 0x0000006b06297223 */ /* 0x000fc60000010829 */
[----:B------:R-:W-:-:S05]  /*3e20*/  FFMA.FTZ R108, R11, R107, R108 ;  /* 0x0000006b0b6c7223 */ /* 0x000fca000001006c */
[----:B------:R-:W-:-:S07]  /*3e30*/  F2FP.F16.F32.PACK_AB R6, R108, R41 ;  /* 0x000000296c06723e */ /* 0x000fce00000000ff */
.L_x_9702:
[----:B------:R-:W-:Y:S05]  /*3e40*/  BSYNC B2 ;  /* 0x0000000000027941 */ /* 0x000fea0003800000 */
.L_x_9701:
[----:B0-----:R4:W-:Y:S02]  /*3e50*/  ST.E.128 desc[UR40][R12.64], R4 ;  /* 0x000000040c007985 */ /* 0x0019e4000c101d28 */
.L_x_9696:
[----:B------:R-:W-:Y:S05]  /*3e60*/  BSYNC B1 ;  /* 0x0000000000017941 */ /* 0x000fea0003800000 */
.L_x_9695:
[----:B------:R-:W-:-:S03]  /*3e70*/  UMOV UR4, 0xffffffff ;  /* 0xffffffff00047882 */ /* 0x000fc60000000000 */
[----:B------:R-:W-:Y:S05]  /*3e80*/  BRA.DIV UR4, `(.L_x_9703) ;  /* 0x0000016e04687947 */ /* 0x000fea000b800000 */
[----:B-1----:R-:W1:Y:S04]  /*3e90*/  SHFL.IDX PT, R97, R97, 0x1, 0x1c1f ;  /* 0x003c1f0061617f89 */ /* 0x002e6800000e0000 */
[----:B---3--:R3:W0:Y:S02]  /*3ea0*/  SHFL.IDX PT, R14, R95, 0x1, 0x1c1f ;  /* 0x003c1f005f0e7f89 */ /* 0x00862400000e0000 */
.L_x_9958:
[----:B------:R-:W-:Y:S05]  /*3eb0*/  @P4 BRA `(.L_x_9704) ;  /* 0x0000001c00b84947 */ /* 0x000fea0003800000 */
[----:B------:R-:W-:Y:S04]  /*3ec0*/  BSSY B1, `(.L_x_9705) ;  /* 0x0000035000017945 */ /* 0x000fe80003800000 */
[----:B------:R-:W-:Y:S05]  /*3ed0*/  @P1 BRA `(.L_x_9706) ;  /* 0x0000000000cc1947 */ /* 0x000fea0003800000 */
[----:B----4-:R4:W2:Y:S01]  /*3ee0*/  LDS.128 R4, [R98+0x2000] ;  /* 0x0020000062047984 */ /* 0x0108a20000000c00 */
[C---:B0-----:R-:W-:Y:S01]  /*3ef0*/  LEA R12, P2, R16.reuse, R14, 0x1 ;  /* 0x0000000e100c7211 */ /* 0x041fe200078408ff */
[----:B------:R-:W-:Y:S03]  /*3f00*/  BSSY B2, `(.L_x_9707) ;  /* 0x000002f000027945 */ /* 0x000fe60003800000 */
[----:B-1----:R-:W-:Y:S02]  /*3f10*/  LEA.HI.X R13, R16, R97, R17, 0x1, P2 ;  /* 0x00000061100d7211 */ /* 0x002fe400010f0c11 */
[----:B------:R-:W-:-:S13]  /*3f20*/  ISETP.GE.AND P2, PT, R22, R94, PT ;  /* 0x0000005e1600720c */ /* 0x000fda0003f46270 */
[----:B----4-:R-:W-:Y:S05]  /*3f30*/  @P2 BRA `(.L_x_9708) ;  /* 0x0000000000ac2947 */ /* 0x010fea0003800000 */
[----:B------:R-:W-:Y:S01]  /*3f40*/  SHF.R.U64 R36, R36, 0x10, R37 ;  /* 0x0000001024247819 */ /* 0x000fe20000001225 */
[----:B--2---:R-:W-:Y:S01]  /*3f50*/  IMAD.MOV.U32 R15, RZ, RZ, R7 ;  /* 0x000000ffff0f7224 */ /* 0x004fe200078e0007 */
[----:B------:R-:W-:Y:S01]  /*3f60*/  SHF.R.U32.HI R41, RZ, 0x10, R37 ;  /* 0x00000010ff297819 */ /* 0x000fe20000011625 */
[----:B------:R-:W-:Y:S01]  /*3f70*/  IMAD.MOV.U32 R11, RZ, RZ, R4 ;  /* 0x000000ffff0b7224 */ /* 0x000fe200078e0004 */
[--C-:B------:R-:W-:Y:S01]  /*3f80*/  SHF.R.U64 R37, R38, 0x10, R39.reuse ;  /* 0x0000001026257819 */ /* 0x100fe20000001227 */
[--C-:B------:R-:W-:Y:S01]  /*3f90*/  HADD2.F32 R7, -RZ, R5.reuse.H1_H1 ;  /* 0x30000005ff077230 */ /* 0x100fe20000004100 */
[----:B------:R-:W-:Y:S01]  /*3fa0*/  SHF.R.U32.HI R40, RZ, 0x10, R39 ;  /* 0x00000010ff287819 */ /* 0x000fe20000011627 */
[----:B------:R-:W-:Y:S02]  /*3fb0*/  HADD2.F32 R4, -RZ, R5.H0_H0 ;  /* 0x20000005ff047230 */ /* 0x000fe40000004100 */
[----:B------:R-:W-:Y:S02]  /*3fc0*/  HADD2.F32 R37, -RZ, R37.H0_H0 ;  /* 0x20000025ff257230 */ /* 0x000fe40000004100 */
[----:B------:R-:W-:-:S02]  /*3fd0*/  HADD2.F32 R40, -RZ, R40.H0_H0 ;  /* 0x20000028ff287230 */ /* 0x000fc40000004100 */
[--C-:B------:R-:W-:Y:S02]  /*3fe0*/  HADD2.F32 R5, -RZ, R15.reuse.H1_H1 ;  /* 0x3000000fff057230 */ /* 0x100fe40000004100 */
[-C--:B------:R-:W-:Y:S01]  /*3ff0*/  FMUL.FTZ R39, R7, R37.reuse ;  /* 0x0000002507277220 */ /* 0x080fe20000410000 */
[----:B------:R-:W-:Y:S02]  /*4000*/  HADD2.F32 R15, -RZ, R15.H0_H0 ;  /* 0x2000000fff0f7230 */ /* 0x000fe40000004100 */
[C---:B------:R-:W-:Y:S01]  /*4010*/  FMUL.FTZ R42, R4.reuse, R37 ;  /* 0x00000025042a7220 */ /* 0x040fe20000410000 */
[----:B------:R-:W-:Y:S02]  /*4020*/  HADD2.F32 R36, -RZ, R36.H0_H0 ;  /* 0x20000024ff247230 */ /* 0x000fe40000004100 */
[-C--:B------:R-:W-:Y:S01]  /*4030*/  FMUL.FTZ R44, R5, R40.reuse ;  /* 0x00000028052c7220 */ /* 0x080fe20000410000 */
[----:B------:R-:W-:Y:S02]  /*4040*/  HADD2.F32 R38, -RZ, R41.H0_H0 ;  /* 0x20000029ff267230 */ /* 0x000fe40000004100 */
[----:B------:R-:W-:Y:S01]  /*4050*/  FMUL.FTZ R40, R15, R40 ;  /* 0x000000280f287220 */ /* 0x000fe20000410000 */
        /* <DEDUP_REMOVED lines=24> */
[----:B------:R-:W-:-:S07]  /*41e0*/  MOV R5, R37 ;  /* 0x0000002500057202 */ /* 0x000fce0000000f00 */
.L_x_9708:
[----:B------:R-:W-:Y:S05]  /*41f0*/  BSYNC B2 ;  /* 0x0000000000027941 */ /* 0x000fea0003800000 */
.L_x_9707:
[----:B--2---:R0:W-:Y:S02]  /*4200*/  ST.E.128 desc[UR40][R12.64], R4 ;  /* 0x000000040c007985 */ /* 0x0041e4000c101d28 */
.L_x_9706:
[----:B------:R-:W-:Y:S05]  /*4210*/  BSYNC B1 ;  /* 0x0000000000017941 */ /* 0x000fea0003800000 */
.L_x_9705:
[----:B0---4-:R-:W4:Y:S02]  /*4220*/  LDL R4, [R1] ;  /* 0x0000000001047983 */ /* 0x011f240000100800 */
[----:B----4-:R-:W-:-:S13]  /*4230*/  LOP3.LUT P2, RZ, R4, 0x1, RZ, 0xc0, !PT ;  /* 0x0000000104ff7812 */ /* 0x010fda000784c0ff */
[----:B------:R-:W-:Y:S05]  /*4240*/  @P2 BRA `(.L_x_9704) ;  /* 0x0000001800d42947 */ /* 0x000fea0003800000 */
[----:B------:R0:W4:Y:S01]  /*4250*/  LDS.128 R4, [R96+0x2000] ;  /* 0x0020000060047984 */ /* 0x0001220000000c00 */
[C---:B------:R-:W-:Y:S01]  /*4260*/  LEA R12, P2, R2.reuse, R14, 0x1 ;  /* 0x0000000e020c7211 */ /* 0x040fe200078408ff */
[----:B------:R-:W-:Y:S03]  /*4270*/  BSSY B1, `(.L_x_9709) ;  /* 0x000002d000017945 */ /* 0x000fe60003800000 */
[----:B-1----:R-:W-:Y:S02]  /*4280*/  LEA.HI.X R13, R2, R97, R202, 0x1, P2 ;  /* 0x00000061020d7211 */ /* 0x002fe400010f0cca */
[----:B------:R-:W-:-:S13]  /*4290*/  ISETP.GE.AND P2, PT, R205, R94, PT ;  /* 0x0000005ecd00720c */ /* 0x000fda0003f46270 */
[----:B0-----:R-:W-:Y:S05]  /*42a0*/  @P2 BRA `(.L_x_9710) ;  /* 0x0000000000a42947 */ /* 0x001fea0003800000 */
[--C-:B------:R-:W-:Y:S01]  /*42b0*/  SHF.R.U64 R15, R32, 0x10, R33.reuse ;  /* 0x00000010200f7819 */ /* 0x100fe20000001221 */
[----:B----4-:R-:W-:Y:S01]  /*42c0*/  IMAD.MOV.U32 R11, RZ, RZ, R6 ;  /* 0x000000ffff0b7224 */ /* 0x010fe200078e0006 */
[----:B------:R-:W-:Y:S01]  /*42d0*/  SHF.R.U32.HI R32, RZ, 0x10, R33 ;  /* 0x00000010ff207819 */ /* 0x000fe20000011621 */
[----:B------:R-:W-:Y:S01]  /*42e0*/  HADD2.F32 R14, -RZ, R7.H1_H1 ;  /* 0x30000007ff0e7230 */ /* 0x000fe20000004100 */
[--C-:B------:R-:W-:Y:S01]  /*42f0*/  SHF.R.U64 R33, R34, 0x10, R35.reuse ;  /* 0x0000001022217819 */ /* 0x100fe20000001223 */
[----:B------:R-:W-:Y:S01]  /*4300*/  HADD2.F32 R6, -RZ, R5.H1_H1 ;  /* 0x30000005ff067230 */ /* 0x000fe20000004100 */
        /* <DEDUP_REMOVED lines=8> */
[----:B------:R-:W-:Y:S02]  /*4390*/  HADD2.F32 R15, -RZ, R15.H0_H0 ;  /* 0x2000000fff0f7230 */ /* 0x000fe40000004100 */
[----:B------:R-:W-:Y:S01]  /*43a0*/  FMUL.FTZ R33, R5, R33 ;  /* 0x0000002105217220 */ /* 0x000fe20000410000 */
[C---:B------:R-:W-:Y:S01]  /*43b0*/  FMUL.FTZ R38, R14.reuse, R34 ;  /* 0x000000220e267220 */ /* 0x040fe20000410000 */
[----:B------:R-:W-:Y:S01]  /*43c0*/  FFMA.FTZ R35, R14, R32, R35 ;  /* 0x000000200e237223 */ /* 0x000fe20000010023 */
[----:B------:R-:W-:-:S02]  /*43d0*/  HADD2.F32 R14, -RZ, R101.H0_H0 ;  /* 0x20000065ff0e7230 */ /* 0x000fc40000004100 */
[-C--:B------:R-:W-:Y:S01]  /*43e0*/  FFMA.FTZ R36, R5, R15.reuse, -R36 ;  /* 0x0000000f05247223 */ /* 0x080fe20000010824 */
[----:B------:R-:W-:Y:S01]  /*43f0*/  FFMA.FTZ R33, R6, R15, R33 ;  /* 0x0000000f06217223 */ /* 0x000fe20000010021 */
[----:B------:R-:W-:Y:S02]  /*4400*/  HADD2.F32 R101, -RZ, R101.H1_H1 ;  /* 0x30000065ff657230 */ /* 0x000fe40000004100 */
[----:B------:R-:W-:Y:S01]  /*4410*/  FFMA.FTZ R38, R7, R32, -R38 ;  /* 0x0000002007267223 */ /* 0x000fe20000010826 */
[--C-:B------:R-:W-:Y:S02]  /*4420*/  HADD2.F32 R5, -RZ, R4.reuse.H1_H1 ;  /* 0x30000004ff057230 */ /* 0x100fe40000004100 */
[--C-:B------:R-:W-:Y:S02]  /*4430*/  HADD2.F32 R6, -RZ, R11.reuse.H1_H1 ;  /* 0x3000000bff067230 */ /* 0x100fe40000004100 */
[----:B------:R-:W-:Y:S02]  /*4440*/  HADD2.F32 R4, -RZ, R4.H0_H0 ;  /* 0x20000004ff047230 */ /* 0x000fe40000004100 */
[----:B------:R-:W-:Y:S01]  /*4450*/  FMUL.FTZ R15, R5, R14 ;  /* 0x0000000e050f7220 */ /* 0x000fe20000410000 */
[----:B------:R-:W-:-:S02]  /*4460*/  HADD2.F32 R11, -RZ, R11.H0_H0 ;  /* 0x2000000bff0b7230 */ /* 0x000fc40000004100 */
[-C--:B------:R-:W-:Y:S01]  /*4470*/  FMUL.FTZ R32, R6, R101.reuse ;  /* 0x0000006506207220 */ /* 0x080fe20000410000 */
[--C-:B------:R-:W-:Y:S02]  /*4480*/  HADD2.F32 R7, -RZ, R100.reuse.H0_H0 ;  /* 0x20000064ff077230 */ /* 0x100fe40000004100 */
[C---:B------:R-:W-:Y:S01]  /*4490*/  FMUL.FTZ R14, R4.reuse, R14 ;  /* 0x0000000e040e7220 */ /* 0x040fe20000410000 */
        /* <DEDUP_REMOVED lines=10> */
.L_x_9710:
[----:B------:R-:W-:Y:S05]  /*4540*/  BSYNC B1 ;  /* 0x0000000000017941 */ /* 0x000fea0003800000 */
.L_x_9709:
[----:B----4-:R0:W-:Y:S01]  /*4550*/  ST.E.128 desc[UR40][R12.64], R4 ;  /* 0x000000040c007985 */ /* 0x0101e2000c101d28 */
[----:B------:R-:W-:Y:S05]  /*4560*/  BRA `(.L_x_9704) ;  /* 0x00000018000c7947 */ /* 0x000fea0003800000 */
.L_x_9686:
[----:B------:R-:W-:Y:S01]  /*4570*/  VIADD R12, R200, 0x40 ;  /* 0x00000040c80c7836 */ /* 0x000fe20000000000 */
[----:B------:R-:W-:-:S04]  /*4580*/  CS2R R34, SRZ ;  /* 0x0000000000227805 */ /* 0x000fc8000001ff00 */
[----:B------:R-:W-:-:S04]  /*4590*/  ISETP.GE.AND P2, PT, R12, R92, PT ;  /* 0x0000005c0c00720c */ /* 0x000fc80003f46270 */
[----:B------:R-:W-:-:S13]  /*45a0*/  ISETP.GE.OR P2, PT, R16, R94, P2 ;  /* 0x0000005e1000720c */ /* 0x000fda0001746670 */
[----:B------:R-:W-:Y:S01]  /*45b0*/  @!P2 IADD3 R5, P3, P4, R20, R4, R51 ;  /* 0x000000041405a210 */ /* 0x000fe20007c7e033 */
[----:B------:R-:W0:Y:S03]  /*45c0*/  @!P2 LDC.64 R14, c[0x0][0x3e8] ;  /* 0x0000fa00ff0eab82 */ /* 0x000e260000000a00 */
[----:B------:R-:W-:Y:S02]  /*45d0*/  @!P2 IADD3.X R32, R66, R100, R29, P3, P4 ;  /* 0x000000644220a210 */ /* 0x000fe40001fe841d */
[----:B------:R-:W-:-:S04]  /*45e0*/  @!P2 IADD3 R38, P3, P4, R54, R6, R59 ;  /* 0x000000063626a210 */ /* 0x000fc80007c7e03b */
[----:B------:R-:W-:Y:S02]  /*45f0*/  @!P2 IADD3.X R39, R68, R11, R58, P3, P4 ;  /* 0x0000000b4427a210 */ /* 0x000fe40001fe843a */
[----:B------:R-:W-:-:S04]  /*4600*/  ISETP.GE.AND P3, PT, R200, R92, PT ;  /* 0x0000005cc800720c */ /* 0x000fc80003f66270 */
[----:B------:R-:W-:-:S13]  /*4610*/  ISETP.GE.OR P3, PT, R16, R94, P3 ;  /* 0x0000005e1000720c */ /* 0x000fda0001f66670 */
[----:B------:R-:W1:Y:S01]  /*4620*/  @!P3 LDC.64 R12, c[0x0][0x3e8] ;  /* 0x0000fa00ff0cbb82 */ /* 0x000e620000000a00 */
[----:B------:R-:W-:-:S05]  /*4630*/  @!P3 IADD3 R4, P4, R20, R4, RZ ;  /* 0x000000041404b210 */ /* 0x000fca0007f9e0ff */
[----:B------:R-:W-:Y:S02]  /*4640*/  @!P3 IMAD.X R7, R100, 0x1, R66, P4 ;  /* 0x000000016407b824 */ /* 0x000fe400020e0642 */
[----:B------:R-:W2:Y:S01]  /*4650*/  @!P3 LDC.64 R36, c[0x0][0x400] ;  /* 0x00010000ff24bb82 */ /* 0x000ea20000000a00 */
[----:B-1----:R-:W-:-:S04]  /*4660*/  @!P3 LEA R12, P4, R4, R12, 0x1 ;  /* 0x0000000c040cb211 */ /* 0x002fc800078808ff */
[----:B------:R-:W-:Y:S02]  /*4670*/  @!P3 LEA.HI.X R13, R4, R13, R7, 0x1, P4 ;  /* 0x0000000d040db211 */ /* 0x000fe400020f0c07 */
[----:B------:R-:W-:-:S05]  /*4680*/  @!P3 IADD3 R6, P4, R54, R6, RZ ;  /* 0x000000063606b210 */ /* 0x000fca0007f9e0ff */
[----:B------:R-:W-:Y:S01]  /*4690*/  @!P3 IMAD.X R11, R11, 0x1, R68, P4 ;  /* 0x000000010b0bb824 */ /* 0x000fe200020e0644 */
[----:B--2---:R-:W-:-:S04]  /*46a0*/  @!P3 LEA R36, P4, R6, R36, 0x1 ;  /* 0x000000240624b211 */ /* 0x004fc800078808ff */
[----:B------:R-:W-:Y:S02]  /*46b0*/  @!P3 LEA.HI.X R37, R6, R37, R11, 0x1, P4 ;  /* 0x000000250625b211 */ /* 0x000fe400020f0c0b */
[----:B------:R-:W-:Y:S02]  /*46c0*/  CS2R R6, SRZ ;  /* 0x0000000000067805 */ /* 0x000fe4000001ff00 */
[----:B0-----:R-:W-:-:S04]  /*46d0*/  @!P2 LEA R14, P4, R5, R14, 0x1 ;  /* 0x0000000e050ea211 */ /* 0x001fc800078808ff */
[----:B------:R-:W-:Y:S02]  /*46e0*/  @!P2 LEA.HI.X R15, R5, R15, R32, 0x1, P4 ;  /* 0x0000000f050fa211 */ /* 0x000fe400020f0c20 */
[----:B------:R-:W-:Y:S02]  /*46f0*/  CS2R R4, SRZ ;  /* 0x0000000000047805 */ /* 0x000fe4000001ff00 */
[----:B------:R-:W-:-:S04]  /*4700*/  CS2R R32, SRZ ;  /* 0x0000000000207805 */ /* 0x000fc8000001ff00 */
[----:B------:R0:W2:Y:S04]  /*4710*/  @!P3 LDG.E.128 R4, desc[UR40][R12.64] ;  /* 0x000000280c04b981 */ /* 0x0000a8000c1e1d00 */
[----:B------:R1:W3:Y:S01]  /*4720*/  @!P3 LDG.E.128 R32, desc[UR40][R36.64] ;  /* 0x000000282420b981 */ /* 0x0002e2000c1e1d00 */
[----:B0-----:R-:W0:Y:S01]  /*4730*/  @!P2 LDC.64 R12, c[0x0][0x400] ;  /* 0x00010000ff0cab82 */ /* 0x001e220000000a00 */
[----:B-1----:R-:W-:Y:S02]  /*4740*/  CS2R R36, SRZ ;  /* 0x0000000000247805 */ /* 0x002fe4000001ff00 */
[----:B------:R-:W-:Y:S02]  /*4750*/  CS2R R42, SRZ ;  /* 0x00000000002a7805 */ /* 0x000fe4000001ff00 */
[----:B------:R-:W-:-:S02]  /*4760*/  CS2R R40, SRZ ;  /* 0x0000000000287805 */ /* 0x000fc4000001ff00 */
[----:B0-----:R-:W-:-:S04]  /*4770*/  @!P2 LEA R12, P3, R38, R12, 0x1 ;  /* 0x0000000c260ca211 */ /* 0x001fc800078608ff */
[----:B------:R-:W-:Y:S02]  /*4780*/  @!P2 LEA.HI.X R13, R38, R13, R39, 0x1, P3 ;  /* 0x0000000d260da211 */ /* 0x000fe400018f0c27 */
[----:B------:R-:W-:-:S03]  /*4790*/  CS2R R38, SRZ ;  /* 0x0000000000267805 */ /* 0x000fc6000001ff00 */
[----:B------:R3:W4:Y:S04]  /*47a0*/  @!P2 LDG.E.128 R40, desc[UR40][R12.64] ;  /* 0x000000280c28a981 */ /* 0x000728000c1e1d00 */
[----:B------:R0:W5:Y:S01]  /*47b0*/  @!P2 LDG.E.128 R36, desc[UR40][R14.64] ;  /* 0x000000280e24a981 */ /* 0x000162000c1e1d00 */
[----:B------:R-:W-:Y:S02]  /*47c0*/  ISETP.NE.AND P3, PT, R206, 0x3, PT ;  /* 0x00000003ce00780c */ /* 0x000fe40003f65270 */
[----:B------:R-:W-:Y:S01]  /*47d0*/  ISETP.GE.AND P2, PT, R16, R94, PT ;  /* 0x0000005e1000720c */ /* 0x000fe20003f46270 */
[----:B--2---:R-:W-:Y:S02]  /*47e0*/  IMAD.MOV.U32 R11, RZ, RZ, R6 ;  /* 0x000000ffff0b7224 */ /* 0x004fe400078e0006 */
[----:B---3--:R-:W-:-:S03]  /*47f0*/  IMAD.MOV.U32 R12, RZ, RZ, R35 ;  /* 0x000000ffff0c7224 */ /* 0x008fc600078e0023 */
[----:B------:R-:W-:Y:S01]  /*4800*/  PRMT R114, R11, 0x7610, R114 ;  /* 0x000076100b727816 */ /* 0x000fe20000000072 */
[----:B------:R-:W-:Y:S01]  /*4810*/  IMAD.MOV.U32 R13, RZ, RZ, R32 ;  /* 0x000000ffff0d7224 */ /* 0x000fe200078e0020 */
[----:B------:R-:W-:Y:S01]  /*4820*/  MOV R11, R34 ;  /* 0x00000022000b7202 */ /* 0x000fe20000000f00 */
[----:B0-----:R-:W-:-:S03]  /*4830*/  IMAD.MOV.U32 R14, RZ, RZ, R33 ;  /* 0x000000ffff0e7224 */ /* 0x001fc600078e0021 */
[----:B------:R-:W-:Y:S02]  /*4840*/  PRMT R114, R114, 0x5410, R11 ;  /* 0x0000541072727816 */ /* 0x000fe4000000000b */
[----:B------:R-:W-:Y:S02]  /*4850*/  PRMT R112, R12, 0x5410, R13 ;  /* 0x000054100c707816 */ /* 0x000fe4000000000d */
[----:B------:R-:W-:Y:S01]  /*4860*/  PRMT R103, R14, 0x7610, R103 ;  /* 0x000076100e677816 */ /* 0x000fe20000000067 */
[----:B------:R-:W-:Y:S02]  /*4870*/  IMAD.MOV.U32 R44, RZ, RZ, R7 ;  /* 0x000000ffff2c7224 */ /* 0x000fe400078e0007 */
[----:B------:R-:W-:Y:S02]  /*4880*/  IMAD.MOV.U32 R45, RZ, RZ, R4 ;  /* 0x000000ffff2d7224 */ /* 0x000fe400078e0004 */
[----:B------:R-:W-:-:S03]  /*4890*/  IMAD.MOV.U32 R46, RZ, RZ, R5 ;  /* 0x000000ffff2e7224 */ /* 0x000fc600078e0005 */
[----:B------:R-:W-:Y:S02]  /*48a0*/  PRMT R110, R44, 0x5410, R45 ;  /* 0x000054102c6e7816 */ /* 0x000fe4000000002d */
[----:B------:R-:W-:Y:S01]  /*48b0*/  PRMT R101, R46, 0x7610, R101 ;  /* 0x000076102e657816 */ /* 0x000fe20000000065 */
[----:B-----5:R-:W-:Y:S02]  /*48c0*/  IMAD.MOV.U32 R11, RZ, RZ, R38 ;  /* 0x000000ffff0b7224 */ /* 0x020fe400078e0026 */
[----:B------:R-:W-:Y:S02]  /*48d0*/  IMAD.MOV.U32 R12, RZ, RZ, R39 ;  /* 0x000000ffff0c7224 */ /* 0x000fe400078e0027 */
[----:B------:R-:W-:Y:S02]  /*48e0*/  IMAD.MOV.U32 R13, RZ, RZ, R36 ;  /* 0x000000ffff0d7224 */ /* 0x000fe400078e0024 */
[----:B------:R-:W-:-:S03]  /*48f0*/  IMAD.MOV.U32 R14, RZ, RZ, R37 ;  /* 0x000000ffff0e7224 */ /* 0x000fc600078e0025 */
[----:B------:R-:W-:Y:S01]  /*4900*/  PRMT R107, R13, 0x5410, R12 ;  /* 0x000054100d6b7816 */ /* 0x000fe2000000000c */
[----:B----4-:R-:W-:Y:S01]  /*4910*/  IMAD.MOV.U32 R13, RZ, RZ, R40 ;  /* 0x000000ffff0d7224 */ /* 0x010fe200078e0028 */
[----:B------:R-:W-:Y:S01]  /*4920*/  PRMT R109, R11, 0x5410, R14 ;  /* 0x000054100b6d7816 */ /* 0x000fe2000000000e */
[----:B------:R-:W-:Y:S01]  /*4930*/  IMAD.MOV.U32 R11, RZ, RZ, R42 ;  /* 0x000000ffff0b7224 */ /* 0x000fe200078e002a */
[----:B------:R-:W-:Y:S01]  /*4940*/  MOV R12, R43 ;  /* 0x0000002b000c7202 */ /* 0x000fe20000000f00 */
[----:B------:R-:W-:-:S03]  /*4950*/  IMAD.MOV.U32 R14, RZ, RZ, R41 ;  /* 0x000000ffff0e7224 */ /* 0x000fc600078e0029 */
[----:B------:R-:W-:Y:S02]  /*4960*/  PRMT R113, R13, 0x5410, R12 ;  /* 0x000054100d717816 */ /* 0x000fe4000000000c */
[----:B------:R-:W-:Y:S01]  /*4970*/  PRMT R111, R14, 0x5410, R11 ;  /* 0x000054100e6f7816 */ /* 0x000fe2000000000b */
[----:B------:R-:W-:Y:S06]  /*4980*/  @!P3 BRA `(.L_x_9711) ;  /* 0x000000000004b947 */ /* 0x000fec0003800000 */
[----:B------:R-:W-:Y:S01]  /*4990*/  BPT.TRAP 0x1 ;  /* 0x000000040000795c */ /* 0x000fe20000300000 */
.L_x_9711:
[----:B------:R-:W-:Y:S01]  /*49a0*/  IMAD R87, R18, 0x8, R19 ;  /* 0x0000000812577824 */ /* 0x000fe200078e0213 */
[----:B------:R-:W-:Y:S01]  /*49b0*/  SHF.L.U32 R93, R204, 0x1f, RZ ;  /* 0x0000001fcc5d7819 */ /* 0x000fe200000006ff */
[----:B------:R-:W0:Y:S01]  /*49c0*/  LDC R94, c[0x0][0x2f4] ;  /* 0x0000bd00ff5e7b82 */ /* 0x000e220000000800 */
[----:B------:R-:W-:Y:S02]  /*49d0*/  BSSY B1, `(.L_x_9712) ;  /* 0x0000003000017945 */ /* 0x000fe40003800000 */
[----:B------:R-:W1:Y:S02]  /*49e0*/  SYNCS.PHASECHK.TRANS64.TRYWAIT P4, [R87+URZ+0x22890], R93 ;  /* 0x0228905d570075a7 */ /* 0x000e64000808017f */
[----:B-1----:R-:W-:Y:S05]  /*49f0*/  @!P4 BRA `(.L_x_9713) ;  /* 0x0000016000d4c947 */ /* 0x002fea0003800000 */
.L_x_9959:
[----:B------:R-:W-:Y:S05]  /*4a00*/  BSYNC B1 ;  /* 0x0000000000017941 */ /* 0x000fea0003800000 */
.L_x_9712:
[----:B------:R-:W-:Y:S01]  /*4a10*/  UMOV UR4, 0xffffffff ;  /* 0xffffffff00047882 */ /* 0x000fe20000000000 */
[----:B0-----:R-:W-:Y:S02]  /*4a20*/  IMAD.IADD R100, R94, 0x1, -R61 ;  /* 0x000000015e647824 */ /* 0x001fe400078e0a3d */
[----:B------:R-:W-:Y:S05]  /*4a30*/  BRA.DIV UR4, `(.L_x_9714) ;  /* 0x0000016204d87947 */ /* 0x000fea000b800000 */
[----:B------:R0:W2:Y:S04]  /*4a40*/  SHFL.IDX PT, R99, R97, RZ, 0x1c1f ;  /* 0x001c1fff61637589 */ /* 0x0000a800000e0000 */
[----:B------:R0:W3:Y:S02]  /*4a50*/  SHFL.IDX PT, R98, R95, RZ, 0x1c1f ;  /* 0x001c1fff5f627589 */ /* 0x0000e400000e0000 */
.L_x_9963:
[----:B------:R-:W-:Y:S01]  /*4a60*/  ISETP.GE.OR P4, PT, R200, R92, P1 ;  /* 0x0000005cc800720c */ /* 0x000fe20000f86670 */
[----:B------:R-:W-:-:S12]  /*4a70*/  BSSY B1, `(.L_x_9715) ;  /* 0x0000073000017945 */ /* 0x000fd80003800000 */
[----:B------:R-:W-:Y:S05]  /*4a80*/  @P4 BRA `(.L_x_9716) ;  /* 0x0000000400c44947 */ /* 0x000fea0003800000 */
[----:B------:R-:W4:Y:S01]  /*4a90*/  LDL R14, [R1+0x1c] ;  /* 0x00001c00010e7983 */ /* 0x000f220000100800 */
[----:B------:R-:W-:Y:S01]  /*4aa0*/  SEL R11, R61, R100, !P0 ;  /* 0x000000643d0b7207 */ /* 0x000fe20004000000 */
[----:B------:R-:W-:Y:S03]  /*4ab0*/  BSSY B2, `(.L_x_9717) ;  /* 0x0000066000027945 */ /* 0x000fe60003800000 */
[----:B------:R-:W-:-:S04]  /*4ac0*/  SHF.R.S32.HI R12, RZ, 0x1f, R11 ;  /* 0x0000001fff0c7819 */ /* 0x000fc8000001140b */
[----:B------:R-:W-:-:S04]  /*4ad0*/  LEA.HI R12, R12, R11, RZ, 0x4 ;  /* 0x0000000b0c0c7211 */ /* 0x000fc800078f20ff */
[----:B------:R-:W-:Y:S01]  /*4ae0*/  LEA.HI.SX32 R11, R12, R69, 0x1c ;  /* 0x000000450c0b7211 */ /* 0x000fe200078fe2ff */
[----:B------:R-:W-:-:S04]  /*4af0*/  IMAD R12, R18, 0x1800, R85 ;  /* 0x00001800120c7824 */ /* 0x000fc800078e0255 */
[----:B------:R-:W-:Y:S02]  /*4b00*/  IMAD.SHL.U32 R11, R11, 0x8, RZ ;  /* 0x000000080b0b7824 */ /* 0x000fe400078e00ff */
[----:B------:R-:W-:-:S03]  /*4b10*/  IMAD R12, R12, 0x2, R19 ;  /* 0x000000020c0c7824 */ /* 0x000fc600078e0213 */
[----:B------:R-:W-:-:S04]  /*4b20*/  LOP3.LUT R13, R73, 0x38, R11, 0xf8, !PT ;  /* 0x00000038490d7812 */ /* 0x000fc800078ef80b */
[----:B------:R-:W-:-:S05]  /*4b30*/  LOP3.LUT R13, R13, R76, RZ, 0x3c, !PT ;  /* 0x0000004c0d0d7212 */ /* 0x000fca00078e3cff */
[----:B----4-:R-:W-:-:S04]  /*4b40*/  IMAD R13, R14, 0x200, R13 ;  /* 0x000002000e0d7824 */ /* 0x010fc800078e020d */
[----:B------:R-:W-:-:S04]  /*4b50*/  IMAD R14, R18, 0x1800, R13 ;  /* 0x00001800120e7824 */ /* 0x000fc800078e020d */
[----:B------:R-:W-:Y:S02]  /*4b60*/  IMAD R44, R14, 0x2, R19 ;  /* 0x000000020e2c7824 */ /* 0x000fe400078e0213 */
[----:B------:R-:W4:Y:S04]  /*4b70*/  LDS.128 R12, [R12+0x1c400] ;  /* 0x01c400000c0c7984 */ /* 0x000f280000000c00 */
[----:B------:R-:W0:Y:S01]  /*4b80*/  LDS.128 R44, [R44+0x1c400] ;  /* 0x01c400002c2c7984 */ /* 0x000e220000000c00 */
[----:B------:R-:W-:Y:S05]  /*4b90*/  @P2 BRA `(.L_x_9718) ;  /* 0x00000004005c2947 */ /* 0x000fea0003800000 */
[----:B------:R-:W-:Y:S01]  /*4ba0*/  HADD2.F32 R103, -RZ, R103.H0_H0 ;  /* 0x20000067ff677230 */ /* 0x000fe20000004100 */
[----:B------:R-:W-:Y:S01]  /*4bb0*/  SHF.R.U32.HI R106, RZ, 0x10, R33 ;  /* 0x00000010ff6a7819 */ /* 0x000fe20000011621 */
[----:B0-----:R-:W-:Y:S01]  /*4bc0*/  HADD2.F32 R96, -RZ, R45.H0_H0 ;  /* 0x2000002dff607230 */ /* 0x001fe20000004100 */
        /* <DEDUP_REMOVED lines=8> */
[----:B------:R-:W-:Y:S01]  /*4c50*/  FFMA.FTZ R102, R102, R101, -R105 ;  /* 0x0000006566667223 */ /* 0x000fe20000010869 */
[----:B------:R-:W-:Y:S01]  /*4c60*/  MOV R33, R15 ;  /* 0x0000000f00217202 */ /* 0x000fe20000000f00 */
[----:B------:R-:W-:Y:S01]  /*4c70*/  FFMA.FTZ R96, R96, R101, R103 ;  /* 0x0000006560607223 */ /* 0x000fe20000010067 */
[----:B------:R-:W-:Y:S01]  /*4c80*/  HADD2.F32 R101, -RZ, R45.H1_H1 ;  /* 0x3000002dff657230 */ /* 0x000fe20000004100 */
[----:B------:R-:W-:Y:S01]  /*4c90*/  SHF.R.U64 R4, R4, 0x10, R5 ;  /* 0x0000001004047819 */ /* 0x000fe20000001205 */
[----:B------:R-:W-:Y:S01]  /*4ca0*/  HADD2.F32 R45, -RZ, R13.H1_H1 ;  /* 0x3000000dff2d7230 */ /* 0x000fe20000004100 */
[----:B------:R-:W-:Y:S01]  /*4cb0*/  SHF.R.U64 R34, R34, 0x10, R35 ;  /* 0x0000001022227819 */ /* 0x000fe20000001223 */
        /* <DEDUP_REMOVED lines=8> */
[----:B------:R-:W-:Y:S02]  /*4d40*/  HADD2.F32 R106, -RZ, R112.H0_H0 ;  /* 0x20000070ff6a7230 */ /* 0x000fe40000004100 */
[----:B------:R-:W-:Y:S01]  /*4d50*/  HADD2.F32 R104, -RZ, R110.H0_H0 ;  /* 0x2000006eff687230 */ /* 0x000fe20000004100 */
[----:B------:R-:W-:Y:S01]  /*4d60*/  F2FP.F16.F32.PACK_AB R45, R45, R102 ;  /* 0x000000662d2d723e */ /* 0x000fe200000000ff */
[----:B------:R-:W-:-:S02]  /*4d70*/  HADD2.F32 R101, -RZ, R33.H0_H0 ;  /* 0x20000021ff657230 */ /* 0x000fc40000004100 */
[----:B------:R-:W-:Y:S01]  /*4d80*/  FMUL.FTZ R108, R15, R106 ;  /* 0x0000006a0f6c7220 */ /* 0x000fe20000410000 */
[----:B------:R-:W-:Y:S01]  /*4d90*/  HADD2.F32 R112, -RZ, R112.H1_H1 ;  /* 0x30000070ff707230 */ /* 0x000fe20000004100 */
[----:B------:R-:W-:Y:S01]  /*4da0*/  F2FP.F16.F32.PACK_AB R96, R13, R96 ;  /* 0x000000600d60723e */ /* 0x000fe200000000ff */
[----:B------:R-:W-:Y:S02]  /*4db0*/  HADD2.F32 R6, -RZ, R6.H0_H0 ;  /* 0x20000006ff067230 */ /* 0x000fe40000004100 */
[C---:B------:R-:W-:Y:S01]  /*4dc0*/  FFMA.FTZ R5, R101.reuse, R104, -R108 ;  /* 0x0000006865057223 */ /* 0x040fe2000001086c */
[----:B------:R-:W-:Y:S01]  /*4dd0*/  FMUL.FTZ R106, R101, R106 ;  /* 0x0000006a656a7220 */ /* 0x000fe20000410000 */
[----:B------:R-:W-:Y:S01]  /*4de0*/  SHF.R.U32.HI R101, RZ, 0x10, R35 ;  /* 0x00000010ff657819 */ /* 0x000fe20000011623 */
[----:B------:R-:W-:Y:S01]  /*4df0*/  HADD2.F32 R108, -RZ, R110.H1_H1 ;  /* 0x3000006eff6c7230 */ /* 0x000fe20000004100 */
[----:B------:R-:W-:Y:S01]  /*4e00*/  SHF.R.U32.HI R35, RZ, 0x10, R7 ;  /* 0x00000010ff237819 */ /* 0x000fe20000011607 */
[----:B------:R-:W-:Y:S01]  /*4e10*/  FFMA.FTZ R15, R15, R104, R106 ;  /* 0x000000680f0f7223 */ /* 0x000fe2000001006a */
[----:B------:R-:W-:-:S02]  /*4e20*/  HADD2.F32 R106, -RZ, R47.H1_H1 ;  /* 0x3000002fff6a7230 */ /* 0x000fc40000004100 */
[----:B------:R-:W-:Y:S02]  /*4e30*/  HADD2.F32 R101, -RZ, R101.H0_H0 ;  /* 0x20000065ff657230 */ /* 0x000fe40000004100 */
[----:B------:R-:W-:Y:S02]  /*4e40*/  HADD2.F32 R104, -RZ, R33.H1_H1 ;  /* 0x30000021ff687230 */ /* 0x000fe40000004100 */
[----:B------:R-:W-:Y:S02]  /*4e50*/  HADD2.F32 R33, -RZ, R35.H0_H0 ;  /* 0x20000023ff217230 */ /* 0x000fe40000004100 */
[-C--:B------:R-:W-:Y:S01]  /*4e60*/  FMUL.FTZ R35, R106, R101.reuse ;  /* 0x000000656a237220 */ /* 0x080fe20000410000 */
[----:B------:R-:W-:Y:S02]  /*4e70*/  HADD2.F32 R47, -RZ, R12.H1_H1 ;  /* 0x3000000cff2f7230 */ /* 0x000fe40000004100 */
[----:B------:R-:W-:Y:S01]  /*4e80*/  FMUL.FTZ R101, R104, R101 ;  /* 0x0000006568657220 */ /* 0x000fe20000410000 */
[----:B------:R-:W-:-:S02]  /*4e90*/  HADD2.F32 R7, -RZ, R14.H1_H1 ;  /* 0x3000000eff077230 */ /* 0x000fc40000004100 */
[-C--:B------:R-:W-:Y:S01]  /*4ea0*/  FFMA.FTZ R104, R104, R33.reuse, -R35 ;  /* 0x0000002168687223 */ /* 0x080fe20000010823 */
[----:B------:R-:W-:Y:S02]  /*4eb0*/  HADD2.F32 R35, -RZ, R44.H0_H0 ;  /* 0x2000002cff237230 */ /* 0x000fe40000004100 */
[----:B------:R-:W-:Y:S01]  /*4ec0*/  FFMA.FTZ R106, R106, R33, R101 ;  /* 0x000000216a6a7223 */ /* 0x000fe20000010065 */
[----:B------:R-:W-:Y:S02]  /*4ed0*/  HADD2.F32 R33, -RZ, R12.H0_H0 ;  /* 0x2000000cff217230 */ /* 0x000fe40000004100 */
[----:B------:R-:W-:Y:S02]  /*4ee0*/  HADD2.F32 R12, -RZ, R4.H0_H0 ;  /* 0x20000004ff0c7230 */ /* 0x000fe40000004100 */
[-C--:B------:R-:W-:Y:S01]  /*4ef0*/  FMUL.FTZ R110, R35, R112.reuse ;  /* 0x00000070236e7220 */ /* 0x080fe20000410000 */
[----:B------:R-:W-:Y:S02]  /*4f00*/  HADD2.F32 R101, -RZ, R114.H1_H1 ;  /* 0x30000072ff657230 */ /* 0x000fe40000004100 */
[C---:B------:R-:W-:Y:S01]  /*4f10*/  FMUL.FTZ R112, R33.reuse, R112 ;  /* 0x0000007021707220 */ /* 0x040fe20000410000 */
[----:B------:R-:W-:Y:S01]  /*4f20*/  F2FP.F16.F32.PACK_AB R5, R104, R5 ;  /* 0x000000056805723e */ /* 0x000fe200000000ff */
[-C--:B------:R-:W-:Y:S01]  /*4f30*/  FFMA.FTZ R33, R33, R108.reuse, -R110 ;  /* 0x0000006c21217223 */ /* 0x080fe2000001086e */
[----:B------:R-:W-:Y:S01]  /*4f40*/  F2FP.F16.F32.PACK_AB R106, R106, R15 ;  /* 0x0000000f6a6a723e */ /* 0x000fe200000000ff */
[----:B------:R-:W-:Y:S01]  /*4f50*/  FFMA.FTZ R112, R35, R108, R112 ;  /* 0x0000006c23707223 */ /* 0x000fe20000010070 */
[----:B------:R-:W-:-:S02]  /*4f60*/  HADD2.F32 R35, -RZ, R44.H1_H1 ;  /* 0x3000002cff237230 */ /* 0x000fc40000004100 */
[----:B------:R-:W-:Y:S02]  /*4f70*/  IMAD.MOV.U32 R13, RZ, RZ, R45 ;  /* 0x000000ffff0d7224 */ /* 0x000fe400078e002d */
[----:B------:R-:W-:Y:S02]  /*4f80*/  IMAD.MOV.U32 R45, RZ, RZ, R96 ;  /* 0x000000ffff2d7224 */ /* 0x000fe400078e0060 */
[-C--:B------:R-:W-:Y:S01]  /*4f90*/  FMUL.FTZ R4, R35, R32.reuse ;  /* 0x0000002023047220 */ /* 0x080fe20000410000 */
[C---:B------:R-:W-:Y:S01]  /*4fa0*/  FMUL.FTZ R32, R47.reuse, R32 ;  /* 0x000000202f207220 */ /* 0x040fe20000410000 */
[----:B------:R-:W-:Y:S02]  /*4fb0*/  IMAD.MOV.U32 R15, RZ, RZ, R5 ;  /* 0x000000ffff0f7224 */ /* 0x000fe400078e0005 */
[-C--:B------:R-:W-:Y:S01]  /*4fc0*/  FFMA.FTZ R4, R47, R12.reuse, -R4 ;  /* 0x0000000c2f047223 */ /* 0x080fe20000010804 */
[----:B------:R-:W-:Y:S01]  /*4fd0*/  FFMA.FTZ R35, R35, R12, R32 ;  /* 0x0000000c23237223 */ /* 0x000fe20000010020 */
[----:B------:R-:W-:-:S02]  /*4fe0*/  HADD2.F32 R32, -RZ, R46.H0_H0 ;  /* 0x2000002eff207230 */ /* 0x000fc40000004100 */
[----:B------:R-:W-:Y:S01]  /*4ff0*/  HADD2.F32 R12, -RZ, R14.H0_H0 ;  /* 0x2000000eff0c7230 */ /* 0x000fe20000004100 */
[----:B------:R-:W-:Y:S01]  /*5000*/  F2FP.F16.F32.PACK_AB R44, R4, R33 ;  /* 0x00000021042c723e */ /* 0x000fe200000000ff */
[----:B------:R-:W-:Y:S02]  /*5010*/  HADD2.F32 R47, -RZ, R114.H0_H0 ;  /* 0x20000072ff2f7230 */ /* 0x000fe40000004100 */
[-C--:B------:R-:W-:Y:S01]  /*5020*/  FMUL.FTZ R103, R32, R101.reuse ;  /* 0x0000006520677220 */ /* 0x080fe20000410000 */
[----:B------:R-:W-:Y:S02]  /*5030*/  HADD2.F32 R46, -RZ, R46.H1_H1 ;  /* 0x3000002eff2e7230 */ /* 0x000fe40000004100 */
[C---:B------:R-:W-:Y:S01]  /*5040*/  FMUL.FTZ R101, R12.reuse, R101 ;  /* 0x000000650c657220 */ /* 0x040fe20000410000 */
[----:B------:R-:W-:Y:S01]  /*5050*/  F2FP.F16.F32.PACK_AB R35, R35, R112 ;  /* 0x000000702323723e */ /* 0x000fe200000000ff */
[-C--:B------:R-:W-:Y:S02]  /*5060*/  FFMA.FTZ R12, R12, R47.reuse, -R103 ;  /* 0x0000002f0c0c7223 */ /* 0x080fe40000010867 */
        /* <DEDUP_REMOVED lines=8> */
[----:B------:R-:W-:Y:S02]  /*50f0*/  IMAD.MOV.U32 R44, RZ, RZ, R35 ;  /* 0x000000ffff2c7224 */ /* 0x000fe400078e0023 */
[----:B------:R-:W-:-:S07]  /*5100*/  IMAD.MOV.U32 R47, RZ, RZ, R106 ;  /* 0x000000ffff2f7224 */ /* 0x000fce00078e006a */
.L_x_9718:
[----:B------:R-:W-:Y:S05]  /*5110*/  BSYNC B2 ;  /* 0x0000000000027941 */ /* 0x000fea0003800000 */
.L_x_9717:
[C---:B---3--:R-:W-:Y:S01]  /*5120*/  LEA R4, P4, R70.reuse, R98, 0x1 ;  /* 0x0000006246047211 */ /* 0x048fe200078808ff */
[----:B------:R-:W-:Y:S02]  /*5130*/  IMAD.MOV.U32 R6, RZ, RZ, R98 ;  /* 0x000000ffff067224 */ /* 0x000fe400078e0062 */
[----:B--2---:R-:W-:Y:S01]  /*5140*/  IMAD.MOV.U32 R7, RZ, RZ, R99 ;  /* 0x000000ffff077224 */ /* 0x004fe200078e0063 */
[----:B------:R-:W-:Y:S02]  /*5150*/  LEA.HI.X R5, R70, R99, R72, 0x1, P4 ;  /* 0x0000006346057211 */ /* 0x000fe400020f0c48 */
[----:B------:R-:W-:-:S03]  /*5160*/  ISETP.GE.AND P4, PT, R11, R94, PT ;  /* 0x0000005e0b00720c */ /* 0x000fc60003f86270 */
[----:B----4-:R4:W-:Y:S10]  /*5170*/  ST.E.128 desc[UR40][R4.64], R12 ;  /* 0x0000000c04007985 */ /* 0x0109f4000c101d28 */
[----:B------:R-:W-:-:S05]  /*5180*/  @!P4 IMAD.WIDE R6, R11, 0x2, R6 ;  /* 0x000000020b06c825 */ /* 0x000fca00078e0206 */
[----:B0-----:R4:W-:Y:S02]  /*5190*/  @!P4 ST.E.128 desc[UR40][R6.64], R44 ;  /* 0x0000002c0600c985 */ /* 0x0019e4000c101d28 */
.L_x_9716:
[----:B------:R-:W-:Y:S05]  /*51a0*/  BSYNC B1 ;  /* 0x0000000000017941 */ /* 0x000fea0003800000 */
.L_x_9715:
[----:B------:R-:W-:-:S03]  /*51b0*/  UMOV UR4, 0xffffffff ;  /* 0xffffffff00047882 */ /* 0x000fc60000000000 */
[----:B------:R-:W-:Y:S05]  /*51c0*/  BRA.DIV UR4, `(.L_x_9719) ;  /* 0x0000015e04407947 */ /* 0x000fea000b800000 */
[----:B0-----:R-:W0:Y:S04]  /*51d0*/  SHFL.IDX PT, R97, R97, 0x1, 0x1c1f ;  /* 0x003c1f0061617f89 */ /* 0x001e2800000e0000 */
[----:B------:R0:W0:Y:S02]  /*51e0*/  SHFL.IDX PT, R96, R95, 0x1, 0x1c1f ;  /* 0x003c1f005f607f89 */ /* 0x00002400000e0000 */
.L_x_9967:
[----:B----4-:R-:W-:-:S04]  /*51f0*/  IADD3 R4, R200, 0x40, RZ ;  /* 0x00000040c8047810 */ /* 0x010fc80007ffe0ff */
[----:B------:R-:W-:-:S13]  /*5200*/  ISETP.GE.OR P4, PT, R4, R92, P1 ;  /* 0x0000005c0400720c */ /* 0x000fda0000f86670 */
[----:B------:R-:W-:Y:S05]  /*5210*/  @P4 BRA `(.L_x_9704) ;  /* 0x0000000800e04947 */ /* 0x000fea0003800000 */
[----:B------:R-:W4:Y:S01]  /*5220*/  LDL R6, [R1+0x20] ;  /* 0x0000200001067983 */ /* 0x000f220000100800 */
[----:B------:R-:W-:Y:S01]  /*5230*/  SEL R100, R61, R100, !P0 ;  /* 0x000000643d647207 */ /* 0x000fe20004000000 */
[----:B------:R-:W-:Y:S01]  /*5240*/  VIADD R7, R200, 0x40 ;  /* 0x00000040c8077836 */ /* 0x000fe20000000000 */
[----:B0-----:R-:W-:Y:S01]  /*5250*/  LEA R32, P4, R70, R96, 0x1 ;  /* 0x0000006046207211 */ /* 0x001fe200078808ff */
[----:B------:R-:W-:Y:S01]  /*5260*/  VIADD R4, R200, 0x40 ;  /* 0x00000040c8047836 */ /* 0x000fe20000000000 */
[----:B------:R-:W-:Y:S01]  /*5270*/  SHF.R.S32.HI R5, RZ, 0x1f, R100 ;  /* 0x0000001fff057819 */ /* 0x000fe20000011464 */
[----:B------:R-:W-:Y:S01]  /*5280*/  IMAD.SHL.U32 R7, R7, 0x40, RZ ;  /* 0x0000004007077824 */ /* 0x000fe200078e00ff */
[----:B------:R-:W-:Y:S01]  /*5290*/  BSSY B1, `(.L_x_9720) ;  /* 0x0000066000017945 */ /* 0x000fe20003800000 */
[----:B------:R-:W-:Y:S01]  /*52a0*/  IMAD.SHL.U32 R4, R4, 0x40, RZ ;  /* 0x0000004004047824 */ /* 0x000fe200078e00ff */
[----:B------:R-:W-:Y:S02]  /*52b0*/  LEA.HI R100, R5, R100, RZ, 0x4 ;  /* 0x0000006405647211 */ /* 0x000fe400078f20ff */
[----:B------:R-:W-:-:S02]  /*52c0*/  LOP3.LUT R7, R7, 0x1c0, RZ, 0xc0, !PT ;  /* 0x000001c007077812 */ /* 0x000fc400078ec0ff */
[----:B------:R-:W-:Y:S02]  /*52d0*/  LEA.HI.SX32 R11, R100, R69, 0x1c ;  /* 0x00000045640b7211 */ /* 0x000fe400078fe2ff */
[----:B------:R-:W-:Y:S02]  /*52e0*/  LOP3.LUT R4, R4, 0x1c0, RZ, 0xc0, !PT ;  /* 0x000001c004047812 */ /* 0x000fe400078ec0ff */
[----:B------:R-:W-:Y:S01]  /*52f0*/  SHF.R.U32.HI R7, RZ, 0x3, R7 ;  /* 0x00000003ff077819 */ /* 0x000fe20000011607 */
[----:B------:R-:W-:Y:S01]  /*5300*/  IMAD.SHL.U32 R11, R11, 0x8, RZ ;  /* 0x000000080b0b7824 */ /* 0x000fe200078e00ff */
[----:B------:R-:W-:-:S04]  /*5310*/  LEA.HI.X R33, R70, R97, R72, 0x1, P4 ;  /* 0x0000006146217211 */ /* 0x000fc800020f0c48 */
[----:B------:R-:W-:-:S04]  /*5320*/  LOP3.LUT R4, R4, 0x38, R11, 0xf8, !PT ;  /* 0x0000003804047812 */ /* 0x000fc800078ef80b */
[----:B------:R-:W-:-:S05]  /*5330*/  LOP3.LUT R4, R4, R7, RZ, 0x3c, !PT ;  /* 0x0000000704047212 */ /* 0x000fca00078e3cff */
[----:B----4-:R-:W-:Y:S02]  /*5340*/  IMAD.IADD R5, R6, 0x1, R4 ;  /* 0x0000000106057824 */ /* 0x010fe400078e0204 */
[C---:B------:R-:W-:Y:S02]  /*5350*/  IMAD R4, R18.reuse, 0x1800, R74 ;  /* 0x0000180012047824 */ /* 0x040fe400078e024a */
[----:B------:R-:W-:Y:S02]  /*5360*/  IMAD R6, R18, 0x1800, R5 ;  /* 0x0000180012067824 */ /* 0x000fe400078e0205 */
[--C-:B------:R-:W-:Y:S02]  /*5370*/  IMAD R4, R4, 0x2, R19.reuse ;  /* 0x0000000204047824 */ /* 0x100fe400078e0213 */
[----:B------:R-:W-:-:S04]  /*5380*/  IMAD R12, R6, 0x2, R19 ;  /* 0x00000002060c7824 */ /* 0x000fc800078e0213 */
[----:B------:R-:W0:Y:S04]  /*5390*/  LDS.128 R4, [R4+0x1c400] ;  /* 0x01c4000004047984 */ /* 0x000e280000000c00 */
[----:B------:R-:W4:Y:S01]  /*53a0*/  LDS.128 R12, [R12+0x1c400] ;  /* 0x01c400000c0c7984 */ /* 0x000f220000000c00 */
[----:B------:R-:W-:Y:S05]  /*53b0*/  @P2 BRA `(.L_x_9721) ;  /* 0x00000004004c2947 */ /* 0x000fea0003800000 */
[----:B------:R-:W-:Y:S01]  /*53c0*/  SHF.R.U64 R34, R36, 0x10, R37 ;  /* 0x0000001024227819 */ /* 0x000fe20000001225 */
[----:B---3--:R-:W-:Y:S01]  /*53d0*/  HADD2.F32 R98, -RZ, R111.H0_H0 ;  /* 0x2000006fff627230 */ /* 0x008fe20000004100 */
[--C-:B------:R-:W-:Y:S01]  /*53e0*/  SHF.R.U64 R36, R38, 0x10, R39.reuse ;  /* 0x0000001026247819 */ /* 0x100fe20000001227 */
[----:B------:R-:W-:Y:S01]  /*53f0*/  HADD2.F32 R46, -RZ, R109.H1_H1 ;  /* 0x3000006dff2e7230 */ /* 0x000fe20000004100 */
[----:B------:R-:W-:Y:S01]  /*5400*/  SHF.R.U32.HI R38, RZ, 0x10, R39 ;  /* 0x00000010ff267819 */ /* 0x000fe20000011627 */
[----:B------:R-:W-:Y:S01]  /*5410*/  HADD2.F32 R34, -RZ, R34.H0_H0 ;  /* 0x20000022ff227230 */ /* 0x000fe20000004100 */
[----:B----4-:R-:W-:Y:S01]  /*5420*/  MOV R39, R13 ;  /* 0x0000000d00277202 */ /* 0x010fe20000000f00 */
[----:B0-----:R-:W-:Y:S01]  /*5430*/  IMAD.MOV.U32 R13, RZ, RZ, R7 ;  /* 0x000000ffff0d7224 */ /* 0x001fe200078e0007 */
[--C-:B------:R-:W-:Y:S01]  /*5440*/  SHF.R.U64 R35, R40, 0x10, R41.reuse ;  /* 0x0000001028237819 */ /* 0x100fe20000001229 */
[----:B------:R-:W-:Y:S01]  /*5450*/  HADD2.F32 R7, -RZ, R5.H0_H0 ;  /* 0x20000005ff077230 */ /* 0x000fe20000004100 */
[----:B------:R-:W-:Y:S01]  /*5460*/  SHF.R.U32.HI R40, RZ, 0x10, R41 ;  /* 0x00000010ff287819 */ /* 0x000fe20000011629 */
[--C-:B------:R-:W-:Y:S01]  /*5470*/  HADD2.F32 R41, -RZ, R39.reuse.H0_H0 ;  /* 0x20000027ff297230 */ /* 0x100fe20000004100 */
[----:B------:R-:W-:Y:S01]  /*5480*/  SHF.R.U32.HI R44, RZ, 0x10, R37 ;  /* 0x00000010ff2c7819 */ /* 0x000fe20000011625 */
[----:B------:R-:W-:Y:S01]  /*5490*/  HADD2.F32 R39, -RZ, R39.H1_H1 ;  /* 0x30000027ff277230 */ /* 0x000fe20000004100 */
[--C-:B------:R-:W-:Y:S01]  /*54a0*/  SHF.R.U64 R37, R42, 0x10, R43.reuse ;  /* 0x000000102a257819 */ /* 0x100fe2000000122b */
[----:B------:R-:W-:Y:S01]  /*54b0*/  HADD2.F32 R111, -RZ, R111.H1_H1 ;  /* 0x3000006fff6f7230 */ /* 0x000fe20000004100 */
[----:B------:R-:W-:Y:S01]  /*54c0*/  SHF.R.U32.HI R42, RZ, 0x10, R43 ;  /* 0x00000010ff2a7819 */ /* 0x000fe2000001162b */
[----:B------:R-:W-:-:S02]  /*54d0*/  HADD2.F32 R43, -RZ, R40.H0_H0 ;  /* 0x20000028ff2b7230 */ /* 0x000fc40000004100 */
[-C--:B------:R-:W-:Y:S01]  /*54e0*/  FMUL.FTZ R100, R41, R98.reuse ;  /* 0x0000006229647220 */ /* 0x080fe20000410000 */
[----:B------:R-:W-:Y:S02]  /*54f0*/  HADD2.F32 R40, -RZ, R5.H1_H1 ;  /* 0x30000005ff287230 */ /* 0x000fe40000004100 */
[C---:B------:R-:W-:Y:S01]  /*5500*/  FMUL.FTZ R98, R7.reuse, R98 ;  /* 0x0000006207627220 */ /* 0x040fe20000410000 */
[----:B------:R-:W-:Y:S02]  /*5510*/  HADD2.F32 R44, -RZ, R44.H0_H0 ;  /* 0x2000002cff2c7230 */ /* 0x000fe40000004100 */
[-C--:B------:R-:W-:Y:S01]  /*5520*/  FFMA.FTZ R5, R7, R46.reuse, -R100 ;  /* 0x0000002e07057223 */ /* 0x080fe20000010864 */
[-C--:B------:R-:W-:Y:S01]  /*5530*/  FMUL.FTZ R45, R39, R43.reuse ;  /* 0x0000002b272d7220 */ /* 0x080fe20000410000 */
[----:B------:R-:W-:Y:S01]  /*5540*/  FMUL.FTZ R100, R40, R43 ;  /* 0x0000002b28647220 */ /* 0x000fe20000410000 */
[----:B------:R-:W-:Y:S01]  /*5550*/  FFMA.FTZ R7, R41, R46, R98 ;  /* 0x0000002e29077223 */ /* 0x000fe20000010062 */
[----:B------:R-:W-:-:S02]  /*5560*/  HADD2.F32 R98, -RZ, R113.H1_H1 ;  /* 0x30000071ff627230 */ /* 0x000fc40000004100 */
[-C--:B------:R-:W-:Y:S01]  /*5570*/  FFMA.FTZ R40, R40, R44.reuse, -R45 ;  /* 0x0000002c28287223 */ /* 0x080fe2000001082d */
[----:B------:R-:W-:Y:S01]  /*5580*/  FFMA.FTZ R44, R39, R44, R100 ;  /* 0x0000002c272c7223 */ /* 0x000fe20000010064 */
[--C-:B------:R-:W-:Y:S02]  /*5590*/  HADD2.F32 R41, -RZ, R15.reuse.H0_H0 ;  /* 0x2000000fff297230 */ /* 0x100fe40000004100 */
[----:B------:R-:W-:Y:S01]  /*55a0*/  HADD2.F32 R43, -RZ, R15.H1_H1 ;  /* 0x3000000fff2b7230 */ /* 0x000fe20000004100 */
[----:B------:R-:W-:Y:S01]  /*55b0*/  F2FP.F16.F32.PACK_AB R5, R40, R5 ;  /* 0x000000052805723e */ /* 0x000fe200000000ff */
[----:B------:R-:W-:Y:S02]  /*55c0*/  HADD2.F32 R100, -RZ, R42.H0_H0 ;  /* 0x2000002aff647230 */ /* 0x000fe40000004100 */
[--C-:B------:R-:W-:Y:S02]  /*55d0*/  HADD2.F32 R39, -RZ, R13.reuse.H1_H1 ;  /* 0x3000000dff277230 */ /* 0x100fe40000004100 */
[----:B------:R-:W-:-:S02]  /*55e0*/  HADD2.F32 R15, -RZ, R13.H0_H0 ;  /* 0x2000000dff0f7230 */ /* 0x000fc40000004100 */
[-C--:B------:R-:W-:Y:S01]  /*55f0*/  FMUL.FTZ R102, R43, R100.reuse ;  /* 0x000000642b667220 */ /* 0x080fe20000410000 */
[----:B------:R-:W-:Y:S02]  /*5600*/  HADD2.F32 R46, -RZ, R107.H1_H1 ;  /* 0x3000006bff2e7230 */ /* 0x000fe40000004100 */
[----:B------:R-:W-:Y:S01]  /*5610*/  FMUL.FTZ R100, R39, R100 ;  /* 0x0000006427647220 */ /* 0x000fe20000410000 */
[----:B------:R-:W-:Y:S02]  /*5620*/  HADD2.F32 R42, -RZ, R38.H0_H0 ;  /* 0x20000026ff2a7230 */ /* 0x000fe40000004100 */
[-C--:B------:R-:W-:Y:S01]  /*5630*/  FMUL.FTZ R38, R41, R98.reuse ;  /* 0x0000006229267220 */ /* 0x080fe20000410000 */
[C---:B------:R-:W-:Y:S01]  /*5640*/  FMUL.FTZ R98, R15.reuse, R98 ;  /* 0x000000620f627220 */ /* 0x040fe20000410000 */
[----:B------:R-:W-:Y:S02]  /*5650*/  HADD2.F32 R109, -RZ, R109.H0_H0 ;  /* 0x2000006dff6d7230 */ /* 0x000fe40000004100 */
[----:B------:R-:W-:Y:S01]  /*5660*/  FFMA.FTZ R13, R15, R46, -R38 ;  /* 0x0000002e0f0d7223 */ /* 0x000fe20000010826 */
[-C--:B------:R-:W-:Y:S01]  /*5670*/  FFMA.FTZ R38, R39, R42.reuse, -R102 ;  /* 0x0000002a27267223 */ /* 0x080fe20000010866 */
[----:B------:R-:W-:Y:S01]  /*5680*/  FFMA.FTZ R42, R43, R42, R100 ;  /* 0x0000002a2b2a7223 */ /* 0x000fe20000010064 */
[----:B------:R-:W-:Y:S01]  /*5690*/  FFMA.FTZ R15, R41, R46, R98 ;  /* 0x0000002e290f7223 */ /* 0x000fe20000010062 */
[----:B------:R-:W-:-:S02]  /*56a0*/  HADD2.F32 R100, -RZ, R35.H0_H0 ;  /* 0x20000023ff647230 */ /* 0x000fc40000004100 */
[----:B------:R-:W-:Y:S01]  /*56b0*/  HADD2.F32 R98, -RZ, R113.H0_H0 ;  /* 0x20000071ff627230 */ /* 0x000fe20000004100 */
[----:B------:R-:W-:Y:S01]  /*56c0*/  F2FP.F16.F32.PACK_AB R38, R38, R13 ;  /* 0x0000000d2626723e */ /* 0x000fe200000000ff */
[----:B------:R-:W-:Y:S01]  /*56d0*/  HADD2.F32 R41, -RZ, R12.H0_H0 ;  /* 0x2000000cff297230 */ /* 0x000fe20000004100 */
[----:B------:R-:W-:Y:S01]  /*56e0*/  F2FP.F16.F32.PACK_AB R13, R44, R7 ;  /* 0x000000072c0d723e */ /* 0x000fe200000000ff */
[----:B------:R-:W-:Y:S01]  /*56f0*/  HADD2.F32 R35, -RZ, R4.H0_H0 ;  /* 0x20000004ff237230 */ /* 0x000fe20000004100 */
[----:B------:R-:W-:Y:S01]  /*5700*/  F2FP.F16.F32.PACK_AB R15, R42, R15 ;  /* 0x0000000f2a0f723e */ /* 0x000fe200000000ff */
[----:B------:R-:W-:Y:S02]  /*5710*/  HADD2.F32 R43, -RZ, R12.H1_H1 ;  /* 0x3000000cff2b7230 */ /* 0x000fe40000004100 */
[----:B------:R-:W-:Y:S02]  /*5720*/  HADD2.F32 R39, -RZ, R4.H1_H1 ;  /* 0x30000004ff277230 */ /* 0x000fe40000004100 */
[----:B------:R-:W-:Y:S01]  /*5730*/  FMUL.FTZ R4, R41, R98 ;  /* 0x0000006229047220 */ /* 0x000fe20000410000 */
[----:B------:R-:W-:-:S02]  /*5740*/  HADD2.F32 R46, -RZ, R107.H0_H0 ;  /* 0x2000006bff2e7230 */ /* 0x000fc40000004100 */
[----:B------:R-:W-:Y:S01]  /*5750*/  FMUL.FTZ R12, R35, R98 ;  /* 0x00000062230c7220 */ /* 0x000fe20000410000 */
[-C--:B------:R-:W-:Y:S01]  /*5760*/  FMUL.FTZ R98, R43, R100.reuse ;  /* 0x000000642b627220 */ /* 0x080fe20000410000 */
[----:B------:R-:W-:Y:S01]  /*5770*/  FMUL.FTZ R100, R39, R100 ;  /* 0x0000006427647220 */ /* 0x000fe20000410000 */
[----:B------:R-:W-:Y:S02]  /*5780*/  IMAD.MOV.U32 R7, RZ, RZ, R38 ;  /* 0x000000ffff077224 */ /* 0x000fe400078e0026 */
[-C--:B------:R-:W-:Y:S01]  /*5790*/  FFMA.FTZ R12, R41, R46.reuse, R12 ;  /* 0x0000002e290c7223 */ /* 0x080fe2000001000c */
[----:B------:R-:W-:Y:S01]  /*57a0*/  FFMA.FTZ R4, R35, R46, -R4 ;  /* 0x0000002e23047223 */ /* 0x000fe20000010804 */
[----:B------:R-:W-:Y:S02]  /*57b0*/  HADD2.F32 R41, -RZ, R37.H0_H0 ;  /* 0x20000025ff297230 */ /* 0x000fe40000004100 */
[-C--:B------:R-:W-:Y:S01]  /*57c0*/  FFMA.FTZ R35, R39, R34.reuse, -R98 ;  /* 0x0000002227237223 */ /* 0x080fe20000010862 */
[----:B------:R-:W-:Y:S01]  /*57d0*/  FFMA.FTZ R43, R43, R34, R100 ;  /* 0x000000222b2b7223 */ /* 0x000fe20000010064 */
[----:B------:R-:W-:-:S02]  /*57e0*/  HADD2.F32 R37, -RZ, R14.H0_H0 ;  /* 0x2000000eff257230 */ /* 0x000fc40000004100 */
[----:B------:R-:W-:Y:S01]  /*57f0*/  HADD2.F32 R34, -RZ, R6.H0_H0 ;  /* 0x20000006ff227230 */ /* 0x000fe20000004100 */
[----:B------:R-:W-:Y:S01]  /*5800*/  F2FP.F16.F32.PACK_AB R4, R35, R4 ;  /* 0x000000042304723e */ /* 0x000fe200000000ff */
[----:B------:R-:W-:Y:S02]  /*5810*/  HADD2.F32 R14, -RZ, R14.H1_H1 ;  /* 0x3000000eff0e7230 */ /* 0x000fe40000004100 */
[----:B------:R-:W-:Y:S01]  /*5820*/  FMUL.FTZ R45, R37, R111 ;  /* 0x0000006f252d7220 */ /* 0x000fe20000410000 */
[----:B------:R-:W-:Y:S01]  /*5830*/  HADD2.F32 R6, -RZ, R6.H1_H1 ;  /* 0x30000006ff067230 */ /* 0x000fe20000004100 */
[----:B------:R-:W-:Y:S01]  /*5840*/  F2FP.F16.F32.PACK_AB R12, R43, R12 ;  /* 0x0000000c2b0c723e */ /* 0x000fe200000000ff */
[----:B------:R-:W-:Y:S02]  /*5850*/  HADD2.F32 R39, -RZ, R36.H0_H0 ;  /* 0x20000024ff277230 */ /* 0x000fe40000004100 */
[----:B------:R-:W-:Y:S01]  /*5860*/  FMUL.FTZ R47, R14, R41 ;  /* 0x000000290e2f7220 */ /* 0x000fe20000410000 */
[----:B------:R-:W-:Y:S01]  /*5870*/  FMUL.FTZ R36, R34, R111 ;  /* 0x0000006f22247220 */ /* 0x000fe20000410000 */
[----:B------:R-:W-:Y:S01]  /*5880*/  FMUL.FTZ R41, R6, R41 ;  /* 0x0000002906297220 */ /* 0x000fe20000410000 */
[----:B------:R-:W-:Y:S01]  /*5890*/  FFMA.FTZ R45, R34, R109, -R45 ;  /* 0x0000006d222d7223 */ /* 0x000fe2000001082d */
[----:B------:R-:W-:Y:S01]  /*58a0*/  FFMA.FTZ R6, R6, R39, -R47 ;  /* 0x0000002706067223 */ /* 0x000fe2000001082f */
[----:B------:R-:W-:Y:S01]  /*58b0*/  FFMA.FTZ R36, R37, R109, R36 ;  /* 0x0000006d25247223 */ /* 0x000fe20000010024 */
[----:B------:R-:W-:-:S03]  /*58c0*/  FFMA.FTZ R41, R14, R39, R41 ;  /* 0x000000270e297223 */ /* 0x000fc60000010029 */
[----:B------:R-:W-:Y:S02]  /*58d0*/  F2FP.F16.F32.PACK_AB R6, R6, R45 ;  /* 0x0000002d0606723e */ /* 0x000fe400000000ff */
[----:B------:R-:W-:-:S07]  /*58e0*/  F2FP.F16.F32.PACK_AB R14, R41, R36 ;  /* 0x00000024290e723e */ /* 0x000fce00000000ff */
.L_x_9721:
[----:B------:R-:W-:Y:S05]  /*58f0*/  BSYNC B1 ;  /* 0x0000000000017941 */ /* 0x000fea0003800000 */
.L_x_9720:
[----:B------:R-:W-:Y:S01]  /*5900*/  ISETP.GE.AND P2, PT, R11, R94, PT ;  /* 0x0000005e0b00720c */ /* 0x000fe20003f46270 */
[----:B0-----:R0:W-:Y:S02]  /*5910*/  ST.E.128 desc[UR40][R32.64], R4 ;  /* 0x0000000420007985 */ /* 0x0011e4000c101d28 */
[----:B0-----:R-:W-:Y:S02]  /*5920*/  IMAD.MOV.U32 R4, RZ, RZ, R96 ;  /* 0x000000ffff047224 */ /* 0x001fe400078e0060 */
[----:B------:R-:W-:-:S08]  /*5930*/  IMAD.MOV.U32 R5, RZ, RZ, R97 ;  /* 0x000000ffff057224 */ /* 0x000fd000078e0061 */
[----:B------:R-:W-:Y:S05]  /*5940*/  @P2 BRA `(.L_x_9704) ;  /* 0x0000000400142947 */ /* 0x000fea0003800000 */
[----:B------:R-:W-:-:S05]  /*5950*/  IMAD.WIDE R4, R11, 0x2, R4 ;  /* 0x000000020b047825 */ /* 0x000fca00078e0204 */
[----:B----4-:R0:W-:Y:S01]  /*5960*/  ST.E.128 desc[UR40][R4.64], R12 ;  /* 0x0000000c04007985 */ /* 0x0101e2000c101d28 */
[----:B------:R-:W-:Y:S05]  /*5970*/  BRA `(.L_x_9704) ;  /* 0x0000000400087947 */ /* 0x000fea0003800000 */
.L_x_9685:
[----:B------:R-:W-:-:S13]  /*5980*/  ISETP.NE.AND P3, PT, R206, 0x3, PT ;  /* 0x00000003ce00780c */ /* 0x000fda0003f65270 */
[----:B------:R-:W-:Y:S05]  /*5990*/  @!P3 BRA `(.L_x_9722) ;  /* 0x000000000004b947 */ /* 0x000fea0003800000 */
[----:B------:R-:W-:Y:S01]  /*59a0*/  BPT.TRAP 0x1 ;  /* 0x000000040000795c */ /* 0x000fe20000300000 */
.L_x_9722:
[----:B------:R-:W-:Y:S01]  /*59b0*/  IMAD R87, R18, 0x8, R19 ;  /* 0x0000000812577824 */ /* 0x000fe200078e0213 */
[----:B------:R-:W-:Y:S01]  /*59c0*/  SHF.L.U32 R93, R204, 0x1f, RZ ;  /* 0x0000001fcc5d7819 */ /* 0x000fe200000006ff */
[----:B------:R-:W-:Y:S01]  /*59d0*/  BSSY B1, `(.L_x_9723) ;  /* 0x0000004000017945 */ /* 0x000fe20003800000 */
[----:B------:R-:W-:Y:S02]  /*59e0*/  SHF.R.S32.HI R90, RZ, 0x1f, R89 ;  /* 0x0000001fff5a7819 */ /* 0x000fe40000011459 */
[----:B------:R-:W1:Y:S02]  /*59f0*/  SYNCS.PHASECHK.TRANS64.TRYWAIT P2, [R87+URZ+0x22890], R93 ;  /* 0x0228905d570075a7 */ /* 0x000e64000804017f */
[----:B-1----:R-:W-:Y:S05]  /*5a00*/  @!P2 BRA `(.L_x_9724) ;  /* 0x00000154007ca947 */ /* 0x002fea0003800000 */
.L_x_9968:
[----:B------:R-:W-:Y:S05]  /*5a10*/  BSYNC B1 ;  /* 0x0000000000017941 */ /* 0x000fea0003800000 */
.L_x_9723:
        /* <DEDUP_REMOVED lines=25> */
.L_x_9972:
[----:B------:R-:W-:Y:S04]  /*5bb0*/  BSSY B1, `(.L_x_9726) ;  /* 0x000000d000017945 */ /* 0x000fe80003800000 */
[----:B------:R-:W-:Y:S05]  /*5bc0*/  @!P2 BRA `(.L_x_9727) ;  /* 0x00000000002ca947 */ /* 0x000fea0003800000 */
[----:B------:R-:W-:Y:S02]  /*5bd0*/  ULDC UR4, c[0x0][0x2f4] ;  /* 0x0000bd0000047ab9 */ /* 0x000fe40000000800 */
[----:B------:R-:W-:-:S13]  /*5be0*/  ISETP.GE.AND P2, PT, R16, UR4, PT ;  /* 0x0000000410007c0c */ /* 0x000fda000bf46270 */
[----:B---3--:R-:W-:-:S04]  /*5bf0*/  @!P2 LEA R14, P4, R16, R7, 0x1 ;  /* 0x00000007100ea211 */ /* 0x008fc800078808ff */
[----:B--2---:R-:W-:Y:S02]  /*5c00*/  @!P2 LEA.HI.X R15, R16, R5, R17, 0x1, P4 ;  /* 0x00000005100fa211 */ /* 0x004fe400020f0c11 */
[----:B------:R-:W-:-:S13]  /*5c10*/  ISETP.GE.AND P4, PT, R2, UR4, PT ;  /* 0x0000000402007c0c */ /* 0x000fda000bf86270 */
[----:B------:R-:W-:-:S04]  /*5c20*/  @!P4 LEA R12, P5, R2, R7, 0x1 ;  /* 0x00000007020cc211 */ /* 0x000fc800078a08ff */
[----:B------:R-:W-:Y:S02]  /*5c30*/  @!P4 LEA.HI.X R13, R2, R5, R202, 0x1, P5 ;  /* 0x00000005020dc211 */ /* 0x000fe400028f0cca */
[----:B------:R-:W2:Y:S04]  /*5c40*/  @!P2 LDS.128 R4, [R98] ;  /* 0x000000006204a984 */ /* 0x000ea80000000c00 */
[----:B--2---:R-:W-:Y:S04]  /*5c50*/  @!P2 ST.E.128 desc[UR40][R14.64], R4 ;  /* 0x000000040e00a985 */ /* 0x004fe8000c101d28 */
[----:B------:R-:W2:Y:S04]  /*5c60*/  @!P4 LDS.128 R4, [R96] ;  /* 0x000000006004c984 */ /* 0x000ea80000000c00 */
[----:B--2---:R4:W-:Y:S02]  /*5c70*/  @!P4 ST.E.128 desc[UR40][R12.64], R4 ;  /* 0x000000040c00c985 */ /* 0x0049e4000c101d28 */
.L_x_9727:
[----:B------:R-:W-:Y:S05]  /*5c80*/  BSYNC B1 ;  /* 0x0000000000017941 */ /* 0x000fea0003800000 */
.L_x_9726:
[----:B------:R-:W-:-:S03]  /*5c90*/  UMOV UR4, 0xffffffff ;  /* 0xffffffff00047882 */ /* 0x000fc60000000000 */
[----:B------:R-:W-:Y:S05]  /*5ca0*/  BRA.DIV UR4, `(.L_x_9728) ;  /* 0x0000015604347947 */ /* 0x000fea000b800000 */
[----:B--2-4-:R2:W4:Y:S04]  /*5cb0*/  SHFL.IDX PT, R5, R33, 0x1, 0x1c1f ;  /* 0x003c1f0021057f89 */ /* 0x01452800000e0000 */
[----:B---3--:R2:W3:Y:S02]  /*5cc0*/  SHFL.IDX PT, R7, R32, 0x1, 0x1c1f ;  /* 0x003c1f0020077f89 */ /* 0x0084e400000e0000 */
.L_x_9976:
[----:B------:R-:W-:-:S13]  /*5cd0*/  ISETP.GE.AND P2, PT, R34, 0x41, PT ;  /* 0x000000412200780c */ /* 0x000fda0003f46270 */
[----:B------:R-:W-:Y:S05]  /*5ce0*/  @!P2 BRA `(.L_x_9704) ;  /* 0x00000000002ca947 */ /* 0x000fea0003800000 */
[----:B------:R-:W-:Y:S02]  /*5cf0*/  ULDC UR4, c[0x0][0x2f4] ;  /* 0x0000bd0000047ab9 */ /* 0x000fe40000000800 */
[----:B------:R-:W-:-:S13]  /*5d00*/  ISETP.GE.AND P2, PT, R16, UR4, PT ;  /* 0x0000000410007c0c */ /* 0x000fda000bf46270 */
[----:B---3--:R-:W-:-:S04]  /*5d10*/  @!P2 LEA R14, P4, R16, R7, 0x1 ;  /* 0x00000007100ea211 */ /* 0x008fc800078808ff */
[----:B----4-:R-:W-:Y:S02]  /*5d20*/  @!P2 LEA.HI.X R15, R16, R5, R17, 0x1, P4 ;  /* 0x00000005100fa211 */ /* 0x010fe400020f0c11 */
[----:B------:R-:W-:-:S13]  /*5d30*/  ISETP.GE.AND P4, PT, R2, UR4, PT ;  /* 0x0000000402007c0c */ /* 0x000fda000bf86270 */
[----:B------:R-:W-:-:S04]  /*5d40*/  @!P4 LEA R12, P5, R2, R7, 0x1 ;  /* 0x00000007020cc211 */ /* 0x000fc800078a08ff */
[----:B------:R-:W-:Y:S02]  /*5d50*/  @!P4 LEA.HI.X R13, R2, R5, R202, 0x1, P5 ;  /* 0x00000005020dc211 */ /* 0x000fe400028f0cca */
[----:B------:R-:W3:Y:S04]  /*5d60*/  @!P2 LDS.128 R4, [R98+0x2000] ;  /* 0x002000006204a984 */ /* 0x000ee80000000c00 */
[----:B---3--:R-:W-:Y:S04]  /*5d70*/  @!P2 ST.E.128 desc[UR40][R14.64], R4 ;  /* 0x000000040e00a985 */ /* 0x008fe8000c101d28 */
[----:B------:R-:W3:Y:S04]  /*5d80*/  @!P4 LDS.128 R4, [R96+0x2000] ;  /* 0x002000006004c984 */ /* 0x000ee80000000c00 */
[----:B---3--:R3:W-:Y:S02]  /*5d90*/  @!P4 ST.E.128 desc[UR40][R12.64], R4 ;  /* 0x000000040c00c985 */ /* 0x0087e4000c101d28 */
.L_x_9704:
[----:B------:R-:W-:Y:S05]  /*5da0*/  BSYNC B0 ;  /* 0x0000000000007941 */ /* 0x000fea0003800000 */
.L_x_9684:
[----:B0--34-:R-:W0:Y:S01]  /*5db0*/  S2R R4, SR_TID.X ;  /* 0x0000000000047919 */ /* 0x019e220000002100 */
        /* <DEDUP_REMOVED lines=16> */
.L_x_9730:
[----:B------:R-:W-:Y:S05]  /*5ec0*/  BSYNC B0 ;  /* 0x0000000000007941 */ /* 0x000fea0003800000 */
.L_x_9729:
[----:B------:R-:W3:Y:S01]  /*5ed0*/  SYNCS.PHASECHK.TRANS64.TRYWAIT P3, [R87+URZ+0x228b0], R93 ;  /* 0x0228b05d570075a7 */ /* 0x000ee2000806017f */
[----:B------:R-:W-:Y:S04]  /*5ee0*/  BSSY B0, `(.L_x_9731) ;  /* 0x0000002000007945 */ /* 0x000fe80003800000 */
[----:B---3--:R-:W-:Y:S05]  /*5ef0*/  @!P3 BRA `(.L_x_9732) ;  /* 0x0000015000ecb947 */ /* 0x008fea0003800000 */
.L_x_9977:
[----:B------:R-:W-:Y:S05]  /*5f00*/  BSYNC B0 ;  /* 0x0000000000007941 */ /* 0x000fea0003800000 */
.L_x_9731:
[----:B------:R-:W-:Y:S01]  /*5f10*/  ULDC.64 UR4, c[0x0][0x328] ;  /* 0x0000ca0000047ab9 */ /* 0x000fe20000000a00 */
[----:B------:R-:W-:Y:S01]  /*5f20*/  ULDC.64 UR6, c[0x0][0x318] ;  /* 0x0000c60000067ab9 */ /* 0x000fe20000000a00 */
[----:B------:R-:W-:Y:S01]  /*5f30*/  IMAD R90, R90, UR4, RZ ;  /* 0x000000045a5a7c24 */ /* 0x000fe2000f8e02ff */
[----:B------:R-:W-:Y:S01]  /*5f40*/  BSSY B0, `(.L_x_9733) ;  /* 0x0000040000007945 */ /* 0x000fe20003800000 */
[----:B0-----:R-:W-:-:S04]  /*5f50*/  IMAD.WIDE.U32 R4, R89, UR4, RZ ;  /* 0x0000000459047c25 */ /* 0x001fc8000f8e00ff */
        /* <DEDUP_REMOVED lines=8> */
[----:B------:R-:W-:Y:S02]  /*5fe0*/  IMAD.IADD R5, R5, 0x1, R91 ;  /* 0x0000000105057824 */ /* 0x000fe400078e025b */
[----:B------:R-:W-:Y:S02]  /*5ff0*/  IMAD R34, R18, 0x6000, R82 ;  /* 0x0000600012227824 */ /* 0x000fe400078e0252 */
[----:B------:R-:W-:-:S04]  /*6000*/  IMAD.WIDE.U32 R4, R201, UR4, R4 ;  /* 0x00000004c9047c25 */ /* 0x000fc8000f8e0004 */
[----:B------:R-:W-:Y:S01]  /*6010*/  IMAD R5, R201, UR5, R5 ;  /* 0x00000005c9057c24 */ /* 0x000fe2000f8e0205 */
[----:B------:R-:W-:-:S04]  /*6020*/  LEA R35, P3, R4, UR6, 0x1 ;  /* 0x0000000604237c11 */ /* 0x000fc8000f8608ff */
[----:B------:R-:W-:Y:S01]  /*6030*/  LEA.HI.X R36, R4, UR7, R5, 0x1, P3 ;  /* 0x0000000704247c11 */ /* 0x000fe200098f0c05 */
[----:B------:R-:W-:Y:S01]  /*6040*/  IMAD.IADD R4, R75, 0x1, R34 ;  /* 0x000000014b047824 */ /* 0x000fe200078e0222 */
[----:B------:R-:W-:Y:S01]  /*6050*/  ISETP.GE.AND P3, PT, R92, 0x1, PT ;  /* 0x000000015c00780c */ /* 0x000fe20003f66270 */
[----:B------:R0:W4:Y:S01]  /*6060*/  SHFL.IDX PT, R41, R35, RZ, 0x1c1f ;  /* 0x001c1fff23297589 */ /* 0x00012200000e0000 */
[--C-:B------:R-:W-:Y:S02]  /*6070*/  IMAD R34, R34, 0x2, R25.reuse ;  /* 0x0000000222227824 */ /* 0x100fe400078e0219 */
[----:B------:R-:W-:Y:S01]  /*6080*/  IMAD R11, R4, 0x2, R25 ;  /* 0x00000002040b7824 */ /* 0x000fe200078e0219 */
[----:B------:R0:W0:Y:S08]  /*6090*/  SHFL.IDX PT, R39, R36, RZ, 0x1c1f ;  /* 0x001c1fff24277589 */ /* 0x00003000000e0000 */
[----:B------:R-:W-:Y:S05]  /*60a0*/  @!P3 BRA `(.L_x_9734) ;  /* 0x0000000000a4b947 */ /* 0x000fea0003800000 */
[----:B------:R-:W-:Y:S02]  /*60b0*/  ISETP.NE.AND P5, PT, R77, RZ, PT ;  /* 0x000000ff4d00720c */ /* 0x000fe40003fa5270 */
[----:B------:R-:W-:Y:S02]  /*60c0*/  ISETP.NE.AND P4, PT, R78, RZ, PT ;  /* 0x000000ff4e00720c */ /* 0x000fe40003f85270 */
[----:B------:R-:W-:-:S09]  /*60d0*/  PRMT R37, R10, 0x8880, RZ ;  /* 0x000088800a257816 */ /* 0x000fd200000000ff */
[----:B------:R-:W5:Y:S01]  /*60e0*/  @P5 LDS.128 R4, [R34] ;  /* 0x0000000022045984 */ /* 0x000f620000000c00 */
[----:B--2-4-:R-:W-:-:S04]  /*60f0*/  @P5 LEA R32, P3, R16, R41, 0x1 ;  /* 0x0000002910205211 */ /* 0x014fc800078608ff */
[----:B0-----:R-:W-:Y:S02]  /*6100*/  @P5 LEA.HI.X R33, R16, R39, R17, 0x1, P3 ;  /* 0x0000002710215211 */ /* 0x001fe400018f0c11 */
[----:B------:R-:W-:-:S04]  /*6110*/  @P4 LEA R14, P3, R2, R41, 0x1 ;  /* 0x00000029020e4211 */ /* 0x000fc800078608ff */
[----:B------:R-:W-:Y:S02]  /*6120*/  @P4 LEA.HI.X R15, R2, R39, R202, 0x1, P3 ;  /* 0x00000027020f4211 */ /* 0x000fe400018f0cca */
[----:B------:R-:W-:-:S13]  /*6130*/  ISETP.NE.AND P3, PT, R79, RZ, PT ;  /* 0x000000ff4f00720c */ /* 0x000fda0003f65270 */
[----:B------:R-:W-:-:S04]  /*6140*/  @P3 LEA R12, P6, R211, R41, 0x1 ;  /* 0x00000029d30c3211 */ /* 0x000fc800078c08ff */
[----:B------:R-:W-:Y:S01]  /*6150*/  @P3 LEA.HI.X R13, R211, R39, R220, 0x1, P6 ;  /* 0x00000027d30d3211 */ /* 0x000fe200030f0cdc */
[----:B-----5:R0:W-:Y:S01]  /*6160*/  @P5 ST.E.128 desc[UR40][R32.64], R4 ;  /* 0x0000000420005985 */ /* 0x0201e2000c101d28 */
[----:B------:R-:W-:-:S03]  /*6170*/  ISETP.NE.AND P5, PT, R80, RZ, PT ;  /* 0x000000ff5000720c */ /* 0x000fc60003fa5270 */
[----:B------:R-:W2:Y:S10]  /*6180*/  @P4 LDS.128 R4, [R11] ;  /* 0x000000000b044984 */ /* 0x000eb40000000c00 */
[----:B0-----:R-:W-:-:S04]  /*6190*/  @P5 LEA R32, P6, R210, R41, 0x1 ;  /* 0x00000029d2205211 */ /* 0x001fc800078c08ff */
[----:B------:R-:W-:Y:S01]  /*61a0*/  @P5 LEA.HI.X R33, R210, R39, R219, 0x1, P6 ;  /* 0x00000027d2215211 */ /* 0x000fe200030f0cdb */
[----:B--2---:R0:W-:Y:S01]  /*61b0*/  @P4 ST.E.128 desc[UR40][R14.64], R4 ;  /* 0x000000040e004985 */ /* 0x0041e2000c101d28 */
[----:B------:R-:W-:-:S03]  /*61c0*/  ISETP.NE.AND P4, PT, R81, RZ, PT ;  /* 0x000000ff5100720c */ /* 0x000fc60003f85270 */
[----:B------:R-:W2:Y:S10]  /*61d0*/  @P3 LDS.128 R4, [R34+0x3000] ;  /* 0x0030000022043984 */ /* 0x000eb40000000c00 */
        /* <DEDUP_REMOVED lines=13> */
[----:B------:R-:W-:-:S03]  /*62b0*/  ISETP.GT.AND P4, PT, R37, -0x1, PT ;  /* 0xffffffff2500780c */ /* 0x000fc60003f84270 */
[----:B------:R-:W2:Y:S10]  /*62c0*/  @P3 LDS.128 R4, [R11+0x6000] ;  /* 0x006000000b043984 */ /* 0x000eb40000000c00 */
[----:B0-----:R-:W-:-:S04]  /*62d0*/  @!P4 LEA R14, P6, R212, R41, 0x1 ;  /* 0x00000029d40ec211 */ /* 0x001fc800078c08ff */
[----:B------:R-:W-:Y:S01]  /*62e0*/  @!P4 LEA.HI.X R15, R212, R39, R215, 0x1, P6 ;  /* 0x00000027d40fc211 */ /* 0x000fe200030f0cd7 */
[----:B--2---:R-:W-:Y:S04]  /*62f0*/  @P3 ST.E.128 desc[UR40][R12.64], R4 ;  /* 0x000000040c003985 */ /* 0x004fe8000c101d28 */
[----:B------:R-:W0:Y:S04]  /*6300*/  @P5 LDS.128 R4, [R34+0x9000] ;  /* 0x0090000022045984 */ /* 0x000e280000000c00 */
[----:B0-----:R-:W-:Y:S04]  /*6310*/  @P5 ST.E.128 desc[UR40][R32.64], R4 ;  /* 0x0000000420005985 */ /* 0x001fe8000c101d28 */
[----:B------:R-:W0:Y:S04]  /*6320*/  @!P4 LDS.128 R4, [R11+0x9000] ;  /* 0x009000000b04c984 */ /* 0x000e280000000c00 */
[----:B0-----:R0:W-:Y:S02]  /*6330*/  @!P4 ST.E.128 desc[UR40][R14.64], R4 ;  /* 0x000000040e00c985 */ /* 0x0011e4000c101d28 */
.L_x_9734:
[----:B------:R-:W-:Y:S05]  /*6340*/  BSYNC B0 ;  /* 0x0000000000007941 */ /* 0x000fea0003800000 */
.L_x_9733:
[----:B------:R-:W-:Y:S01]  /*6350*/  ISETP.GE.AND P3, PT, R92, 0x41, PT ;  /* 0x000000415c00780c */ /* 0x000fe20003f66270 */
[----:B------:R1:W1:Y:S01]  /*6360*/  SHFL.IDX PT, R37, R36, 0x1, 0x1c1f ;  /* 0x003c1f0024257f89 */ /* 0x00026200000e0000 */
[----:B------:R-:W-:Y:S03]  /*6370*/  BSSY B0, `(.L_x_9735) ;  /* 0x000002c000007945 */ /* 0x000fe60003800000 */
[----:B0-----:R-:W0:Y:S08]  /*6380*/  SHFL.IDX PT, R35, R35, 0x1, 0x1c1f ;  /* 0x003c1f0023237f89 */ /* 0x001e3000000e0000 */
[----:B------:R-:W-:Y:S05]  /*6390*/  @!P3 BRA `(.L_x_9736) ;  /* 0x0000000000a4b947 */ /* 0x000fea0003800000 */
[----:B------:R-:W-:Y:S02]  /*63a0*/  ISETP.NE.AND P5, PT, R77, RZ, PT ;  /* 0x000000ff4d00720c */ /* 0x000fe40003fa5270 */
[----:B------:R-:W-:Y:S02]  /*63b0*/  ISETP.NE.AND P4, PT, R78, RZ, PT ;  /* 0x000000ff4e00720c */ /* 0x000fe40003f85270 */
[----:B-1----:R-:W-:-:S09]  /*63c0*/  PRMT R36, R10, 0x8880, RZ ;  /* 0x000088800a247816 */ /* 0x002fd200000000ff */
[----:B------:R-:W1:Y:S01]  /*63d0*/  @P5 LDS.128 R4, [R34+0x2000] ;  /* 0x0020000022045984 */ /* 0x000e620000000c00 */
[----:B0-2---:R-:W-:-:S04]  /*63e0*/  @P5 LEA R32, P3, R16, R35, 0x1 ;  /* 0x0000002310205211 */ /* 0x005fc800078608ff */
[----:B------:R-:W-:Y:S02]  /*63f0*/  @P5 LEA.HI.X R33, R16, R37, R17, 0x1, P3 ;  /* 0x0000002510215211 */ /* 0x000fe400018f0c11 */
[----:B------:R-:W-:-:S04]  /*6400*/  @P4 LEA R14, P3, R2, R35, 0x1 ;  /* 0x00000023020e4211 */ /* 0x000fc800078608ff */
[----:B------:R-:W-:Y:S02]  /*6410*/  @P4 LEA.HI.X R15, R2, R37, R202, 0x1, P3 ;  /* 0x00000025020f4211 */ /* 0x000fe400018f0cca */
[----:B------:R-:W-:-:S13]  /*6420*/  ISETP.NE.AND P3, PT, R79, RZ, PT ;  /* 0x000000ff4f00720c */ /* 0x000fda0003f65270 */
[----:B------:R-:W-:-:S04]  /*6430*/  @P3 LEA R12, P6, R211, R35, 0x1 ;  /* 0x00000023d30c3211 */ /* 0x000fc800078c08ff */
[----:B------:R-:W-:Y:S01]  /*6440*/  @P3 LEA.HI.X R13, R211, R37, R220, 0x1, P6 ;  /* 0x00000025d30d3211 */ /* 0x000fe200030f0cdc */
[----:B-1----:R0:W-:Y:S01]  /*6450*/  @P5 ST.E.128 desc[UR40][R32.64], R4 ;  /* 0x0000000420005985 */ /* 0x0021e2000c101d28 */
[----:B------:R-:W-:-:S03]  /*6460*/  ISETP.NE.AND P5, PT, R80, RZ, PT ;  /* 0x000000ff5000720c */ /* 0x000fc60003fa5270 */
[----:B------:R-:W1:Y:S10]  /*6470*/  @P4 LDS.128 R4, [R11+0x2000] ;  /* 0x002000000b044984 */ /* 0x000e740000000c00 */
[----:B0-----:R-:W-:-:S04]  /*6480*/  @P5 LEA R32, P6, R210, R35, 0x1 ;  /* 0x00000023d2205211 */ /* 0x001fc800078c08ff */
        /* <DEDUP_REMOVED lines=17> */
[----:B------:R-:W-:-:S03]  /*65a0*/  ISETP.GT.AND P4, PT, R36, -0x1, PT ;  /* 0xffffffff2400780c */ /* 0x000fc60003f84270 */
[----:B------:R-:W1:Y:S10]  /*65b0*/  @P3 LDS.128 R4, [R11+0x8000] ;  /* 0x008000000b043984 */ /* 0x000e740000000c00 */
[----:B0-----:R-:W-:-:S04]  /*65c0*/  @!P4 LEA R14, P6, R212, R35, 0x1 ;  /* 0x00000023d40ec211 */ /* 0x001fc800078c08ff */
[----:B------:R-:W-:Y:S01]  /*65d0*/  @!P4 LEA.HI.X R15, R212, R37, R215, 0x1, P6 ;  /* 0x00000025d40fc211 */ /* 0x000fe200030f0cd7 */
[----:B-1----:R-:W-:Y:S04]  /*65e0*/  @P3 ST.E.128 desc[UR40][R12.64], R4 ;  /* 0x000000040c003985 */ /* 0x002fe8000c101d28 */
[----:B------:R-:W0:Y:S04]  /*65f0*/  @P5 LDS.128 R4, [R34+0xb000] ;  /* 0x00b0000022045984 */ /* 0x000e280000000c00 */
[----:B0-----:R-:W-:Y:S04]  /*6600*/  @P5 ST.E.128 desc[UR40][R32.64], R4 ;  /* 0x0000000420005985 */ /* 0x001fe8000c101d28 */
[----:B------:R-:W0:Y:S04]  /*6610*/  @!P4 LDS.128 R4, [R11+0xb000] ;  /* 0x00b000000b04c984 */ /* 0x000e280000000c00 */
[----:B0-----:R0:W-:Y:S02]  /*6620*/  @!P4 ST.E.128 desc[UR40][R14.64], R4 ;  /* 0x000000040e00c985 */ /* 0x0011e4000c101d28 */
.L_x_9736:
[----:B------:R-:W-:Y:S05]  /*6630*/  BSYNC B0 ;  /* 0x0000000000007941 */ /* 0x000fea0003800000 */
.L_x_9735:
[----:B0-----:R-:W5:Y:S01]  /*6640*/  LDL R4, [R1] ;  /* 0x0000000001047983 */ /* 0x001f620000100800 */
[----:B-1-3--:R-:W-:Y:S02]  /*6650*/  @!P2 VIADD R87, R87, 0x228c0 ;  /* 0x000228c05757a836 */ /* 0x00afe40000000000 */
[----:B------:R-:W-:Y:S01]  /*6660*/  VIADD R18, R18, 0x1 ;  /* 0x0000000112127836 */ /* 0x000fe20000000000 */
[----:B------:R-:W-:Y:S01]  /*6670*/  @!PT LDS RZ, [RZ] ;  /* 0x00000000fffff984 */ /* 0x000fe20000000800 */
[----:B------:R-:W-:Y:S01]  /*6680*/  @!PT LDS RZ, [RZ] ;  /* 0x00000000fffff984 */ /* 0x000fe20000000800 */
[----:B------:R-:W-:Y:S01]  /*6690*/  @!PT LDS RZ, [RZ] ;  /* 0x00000000fffff984 */ /* 0x000fe20000000800 */
[----:B------:R-:W-:Y:S01]  /*66a0*/  @!PT LDS RZ, [RZ] ;  /* 0x00000000fffff984 */ /* 0x000fe20000000800 */
[----:B------:R0:W-:Y:S06]  /*66b0*/  MEMBAR.ALL.CTA ;  /* 0x0000000000007992 */ /* 0x0001ec0000008000 */
[----:B0-----:R-:W0:Y:S01]  /*66c0*/  FENCE.VIEW.ASYNC.S ;  /* 0x00000000000073c6 */ /* 0x001e220000000000 */
[----:B------:R-:W-:Y:S01]  /*66d0*/  @!P2 PRMT R87, RZ, 0x654, R87 ;  /* 0x00000654ff57a816 */ /* 0x000fe20000000057 */
[----:B0-----:R0:W-:Y:S06]  /*66e0*/  BAR.SYNC.DEFER_BLOCKING R60, 0x80 ;  /* 0x0002003c0000751d */ /* 0x0011ec0000010000 */
[----:B------:R0:W-:Y:S01]  /*66f0*/  @!P2 SYNCS.ARRIVE.TRANS64.RED.A1T0 RZ, [R87+URZ], RZ ;  /* 0x000000ff57ffa9a7 */ /* 0x0001e2000810043f */
[----:B------:R-:W-:-:S04]  /*6700*/  ISETP.NE.AND P2, PT, R18, 0x2, PT ;  /* 0x000000021200780c */ /* 0x000fc80003f45270 */
[----:B------:R-:W-:Y:S02]  /*6710*/  SEL R5, RZ, 0x1, P2 ;  /* 0x00000001ff057807 */ /* 0x000fe40001000000 */
[----:B------:R-:W-:Y:S02]  /*6720*/  SEL R18, R18, RZ, P2 ;  /* 0x000000ff12127207 */ /* 0x000fe40001000000 */
[----:B------:R-:W-:Y:S02]  /*6730*/  LOP3.LUT R204, R204, R5, RZ, 0x3c, !PT ;  /* 0x00000005cccc7212 */ /* 0x000fe400078e3cff */
[----:B-----5:R-:W-:-:S13]  /*6740*/  LOP3.LUT P3, RZ, R4, 0x2, RZ, 0xc0, !PT ;  /* 0x0000000204ff7812 */ /* 0x020fda000786c0ff */
[----:B0-----:R-:W-:Y:S05]  /*6750*/  @P3 BRA `(.L_x_9737) ;  /* 0xffffffc400743947 */ /* 0x001fea000383ffff */
[----:B------:R-:W0:Y:S01]  /*6760*/  S2R R4, SR_TID.X ;  /* 0x0000000000047919 */ /* 0x000e220000002100 */
[----:B------:R-:W-:Y:S02]  /*6770*/  PLOP3.LUT P0, PT, PT, PT, PT, 0x8, 0x0 ;  /* 0x000000000000781c */ /* 0x000fe40003f0e170 */
[----:B0-----:R-:W-:-:S04]  /*6780*/  SHF.R.U32.HI R4, RZ, 0x7, R4 ;  /* 0x00000007ff047819 */ /* 0x001fc80000011604 */
[----:B------:R-:W-:-:S13]  /*6790*/  ISETP.NE.AND P3, PT, R4, 0x1, PT ;  /* 0x000000010400780c */ /* 0x000fda0003f65270 */
[----:B------:R-:W-:Y:S05]  /*67a0*/  @!P3 WARPSYNC.ALL ;  /* 0x000000000000b948 */ /* 0x000fea0003800000 */
[----:B------:R-:W-:Y:S06]  /*67b0*/  @!P3 BAR.ARV 0x9, 0x100 ;  /* 0x024400000000bb1d */ /* 0x000fec0000002000 */
.L_x_9679:
[----:B------:R-:W-:Y:S01]  /*67c0*/  MOV R0, RZ ;  /* 0x000000ff00007202 */ /* 0x000fe20000000f00 */
[----:B------:R-:W-:Y:S06]  /*67d0*/  @P0 BRA `(.L_x_9738) ;  /* 0x00000000000c0947 */ /* 0x000fec0003800000 */
[----:B------:R-:W0:Y:S01]  /*67e0*/  FENCE.VIEW.ASYNC.G ;  /* 0x00000000000073c6 */ /* 0x000e220000000100 */
[----:B------:R-:W-:Y:S05]  /*67f0*/  WARPSYNC.ALL ;  /* 0x0000000000007948 */ /* 0x000fea0003800000 */
[----:B0-----:R-:W-:Y:S06]  /*6800*/  BAR.ARV 0xc, 0x180 ;  /* 0x0306000000007b1d */ /* 0x001fec0000002000 */
.L_x_9738:
[----:B------:R-:W3:Y:S01]  /*6810*/  LDL R3, [R1] ;  /* 0x0000000001037983 */ /* 0x000ee20000100800 */
[----:B------:R-:W-:Y:S01]  /*6820*/  BSSY B0, `(.L_x_9739) ;  /* 0x0000021000007945 */ /* 0x000fe20003800000 */
[----:B---3--:R-:W-:-:S13]  /*6830*/  LOP3.LUT P0, RZ, R3, 0x8, RZ, 0xc0, !PT ;  /* 0x0000000803ff7812 */ /* 0x008fda000780c0ff */
[----:B------:R-:W-:Y:S05]  /*6840*/  @!P0 BRA `(.L_x_9740) ;  /* 0x0000000000788947 */ /* 0x000fea0003800000 */
[----:B------:R-:W3:Y:S01]  /*6850*/  LDL R3, [R1+0x30] ;  /* 0x0000300001037983 */ /* 0x000ee20000100800 */
[----:B------:R-:W-:Y:S01]  /*6860*/  ULDC UR4, c[0x0][0x9f0] ;  /* 0x00027c0000047ab9 */ /* 0x000fe20000000800 */
[----:B---3--:R-:W-:-:S04]  /*6870*/  ISETP.NE.AND P0, PT, R3, RZ, PT ;  /* 0x000000ff0300720c */ /* 0x008fc80003f05270 */
        /* <DEDUP_REMOVED lines=27> */
.L_x_9740:
[----:B------:R-:W-:Y:S05]  /*6a30*/  BSYNC B0 ;  /* 0x0000000000007941 */ /* 0x000fea0003800000 */
.L_x_9739:
[----:B------:R-:W3:Y:S01]  /*6a40*/  LDL R3, [R1+0x48] ;  /* 0x0000480001037983 */ /* 0x000ee20000100800 */
[----:B------:R-:W-:Y:S01]  /*6a50*/  PLOP3.LUT P0, PT, PT, PT, PT, 0x80, 0x0 ;  /* 0x000000000000781c */ /* 0x000fe20003f0f070 */
[----:B------:R-:W-:Y:S01]  /*6a60*/  IMAD.MOV.U32 R155, RZ, RZ, RZ ;  /* 0x000000ffff9b7224 */ /* 0x000fe200078e00ff */
[----:B------:R-:W-:Y:S01]  /*6a70*/  CS2R R150, SRZ ;  /* 0x0000000000967805 */ /* 0x000fe2000001ff00 */
        /* <DEDUP_REMOVED lines=26> */
[----:B--2---:R-:W-:Y:S02]  /*6c20*/  CS2R R98, SRZ ;  /* 0x0000000000627805 */ /* 0x004fe4000001ff00 */
        /* <DEDUP_REMOVED lines=28> */
[----:B----4-:R-:W-:Y:S02]  /*6df0*/  CS2R R40, SRZ ;  /* 0x0000000000287805 */ /* 0x010fe4000001ff00 */
        /* <DEDUP_REMOVED lines=8> */
[----:B---3--:R-:W-:-:S05]  /*6e80*/  IMAD R3, R3, R0, RZ ;  /* 0x0000000003037224 */ /* 0x008fca00078e02ff */
[----:B------:R0:W-:Y:S01]  /*6e90*/  STL [R1+0x18], R3 ;  /* 0x0000180301007387 */ /* 0x0001e20000100800 */
[----:B------:R-:W-:-:S04]  /*6ea0*/  VIADDMNMX R177, R3, R0, R177, PT ;  /* 0x0000000003b17246 */ /* 0x000fc800038001b1 */
[----:B------:R-:W-:-:S13]  /*6eb0*/  ISETP.GT.AND P1, PT, R177, R3, PT ;  /* 0x00000003b100720c */ /* 0x000fda0003f24270 */
[----:B0-----:R-:W-:Y:S05]  /*6ec0*/  @!P1 BRA `(.L_x_9741) ;  /* 0x0000007800489947 */ /* 0x001fea0003800000 */
[----:B------:R-:W0:Y:S01]  /*6ed0*/  S2R R30, SR_TID.X ;  /* 0x00000000001e7919 */ /* 0x000e220000002100 */
[----:B------:R-:W-:Y:S01]  /*6ee0*/  UMOV UR4, 0xffffffff ;  /* 0xffffffff00047882 */ /* 0x000fe20000000000 */
[----:B0-----:R-:W-:-:S05]  /*6ef0*/  VIADD R30, R30, 0xffffff80 ;  /* 0xffffff801e1e7836 */ /* 0x001fca0000000000 */
[----:B------:R-:W-:-:S04]  /*6f00*/  SHF.R.S32.HI R29, RZ, 0x1f, R30 ;  /* 0x0000001fff1d7819 */ /* 0x000fc8000001141e */
[----:B------:R-:W-:-:S04]  /*6f10*/  LEA.HI R13, R29, R30, RZ, 0x7 ;  /* 0x0000001e1d0d7211 */ /* 0x000fc800078f38ff */
[----:B------:R-:W-:Y:S01]  /*6f20*/  SHF.R.S32.HI R13, RZ, 0x7, R13 ;  /* 0x00000007ff0d7819 */ /* 0x000fe2000001140d */
[----:B------:R-:W-:Y:S06]  /*6f30*/  BRA.DIV UR4, `(.L_x_9742) ;  /* 0x0000014204f07947 */ /* 0x000fec000b800000 */
[----:B------:R0:W1:Y:S02]  /*6f40*/  SHFL.IDX PT, R14, R13, RZ, 0x1f ;  /* 0x00001fff0d0e7589 */ /* 0x00006400000e0000 */
.L_x_9980:
[----:B-1----:R-:W-:Y:S01]  /*6f50*/  LEA.HI R0, R14, R14, RZ, 0x1 ;  /* 0x0000000e0e007211 */ /* 0x002fe200078f08ff */
[----:B------:R-:W-:Y:S01]  /*6f60*/  VIADD R26, R19, 0x18400 ;  /* 0x00018400131a7836 */ /* 0x000fe20000000000 */
[----:B------:R-:W-:Y:S02]  /*6f70*/  BSSY B6, `(.L_x_9743) ;  /* 0x0000018000067945 */ /* 0x000fe40003800000 */
[----:B------:R-:W-:Y:S02]  /*6f80*/  LOP3.LUT R3, R0, 0x1e, RZ, 0xc0, !PT ;  /* 0x0000001e00037812 */ /* 0x000fe400078ec0ff */
[----:B------:R-:W-:-:S03]  /*6f90*/  LOP3.LUT P0, RZ, R26, 0x1bf, RZ, 0xc0, !PT ;  /* 0x000001bf1aff7812 */ /* 0x000fc6000780c0ff */
[----:B------:R-:W-:-:S04]  /*6fa0*/  IMAD.IADD R3, R14, 0x1, -R3 ;  /* 0x000000010e037824 */ /* 0x000fc800078e0a03 */
[----:B------:R-:W-:-:S05]  /*6fb0*/  IMAD R3, R3, 0x2000, R26 ;  /* 0x0000200003037824 */ /* 0x000fca00078e021a */
        /* <DEDUP_REMOVED lines=9> */
[----:B------:R-:W1:Y:S01]  /*7050*/  LDC.64 R14, c[0x4][R14] ;  /* 0x010000000e0e7b82 */ /* 0x000e620000000a00 */
[----:B------:R-:W-:Y:S01]  /*7060*/  ULDC.64 UR4, c[0x4][0x38] ;  /* 0x01000e0000047ab9 */ /* 0x000fe20000000a00 */
        /* <DEDUP_REMOVED lines=8> */
.L_x_9744:
[----:B------:R-:W-:Y:S05]  /*70f0*/  BSYNC B6 ;  /* 0x0000000000067941 */ /* 0x000fea0003800000 */
.L_x_9743:
        /* <DEDUP_REMOVED lines=13> */
.L_x_9748:
[----:B--2---:R2:W3:Y:S02]  /*71d0*/  SYNCS.PHASECHK.TRANS64.TRYWAIT P0, [R19+URZ+0x22800], R0 ;  /* 0x02280000130075a7 */ /* 0x0044e4000800017f */
[----:B---3--:R-:W-:Y:S05]  /*71e0*/  @!P0 NANOSLEEP.SYNCS 0x989680 ;  /* 0x009896800000895d */ /* 0x008fea0003900000 */
[----:B------:R-:W3:Y:S02]  /*71f0*/  @!P0 SYNCS.PHASECHK.TRANS64 P0, [R19+URZ+0x22800], R0 ;  /* 0x02280000130085a7 */ /* 0x000ee4000800007f */
[----:B---3--:R-:W-:Y:S05]  /*7200*/  @!P0 BRA `(.L_x_9748) ;  /* 0xfffffffc00f08947 */ /* 0x008fea000383ffff */
.L_x_9747:
[----:B------:R-:W-:Y:S05]  /*7210*/  BSYNC B0 ;  /* 0x0000000000007941 */ /* 0x000fea0003800000 */
.L_x_9746:
[----:B------:R-:W-:Y:S05]  /*7220*/  BRA `(.L_x_9749) ;  /* 0x0000002000e47947 */ /* 0x000fea0003800000 */
.L_x_9745:
[----:B-----5:R-:W-:Y:S01]  /*7230*/  SHF.R.S32.HI R0, RZ, 0x1f, R50 ;  /* 0x0000001fff007819 */ /* 0x020fe20000011432 */
[----:B------:R-:W-:Y:S01]  /*7240*/  ULDC.64 UR4, c[0x0][0x3f8] ;  /* 0x0000fe0000047ab9 */ /* 0x000fe20000000a00 */
[----:B------:R-:W-:Y:S01]  /*7250*/  ULDC.64 UR6, c[0x0][0x408] ;  /* 0x0001020000067ab9 */ /* 0x000fe20000000a00 */
[----:B------:R-:W-:Y:S01]  /*7260*/  LOP3.LUT P0, RZ, R26, 0x3ff, RZ, 0xc0, !PT ;  /* 0x000003ff1aff7812 */ /* 0x000fe2000780c0ff */
[----:B------:R-:W-:Y:S01]  /*7270*/  IMAD.WIDE.U32 R4, R50, UR4, RZ ;  /* 0x0000000432047c25 */ /* 0x000fe2000f8e00ff */
[----:B------:R-:W-:Y:S03]  /*7280*/  BSSY B6, `(.L_x_9750) ;  /* 0x000001f000067945 */ /* 0x000fe60003800000 */
[C---:B------:R-:W-:Y:S02]  /*7290*/  IMAD R3, R0.reuse, UR4, RZ ;  /* 0x0000000400037c24 */ /* 0x040fe4000f8e02ff */
[----:B------:R-:W-:-:S02]  /*72a0*/  IMAD R9, R0, UR6, RZ ;  /* 0x0000000600097c24 */ /* 0x000fc4000f8e02ff */
[C---:B------:R-:W-:Y:S01]  /*72b0*/  IMAD R3, R50.reuse, UR5, R3 ;  /* 0x0000000532037c24 */ /* 0x040fe2000f8e0203 */
[----:B------:R-:W-:Y:S01]  /*72c0*/  ULDC.64 UR4, c[0x0][0x3e8] ;  /* 0x0000fa0000047ab9 */ /* 0x000fe20000000a00 */
[----:B------:R-:W-:Y:S01]  /*72d0*/  IMAD.WIDE.U32 R6, R50, UR6, RZ ;  /* 0x0000000632067c25 */ /* 0x000fe2000f8e00ff */
[----:B------:R-:W-:-:S03]  /*72e0*/  LEA R26, P1, R4, UR4, 0x1 ;  /* 0x00000004041a7c11 */ /* 0x000fc6000f8208ff */
[----:B------:R-:W-:Y:S01]  /*72f0*/  IMAD R9, R50, UR7, R9 ;  /* 0x0000000732097c24 */ /* 0x000fe2000f8e0209 */
[----:B------:R-:W-:Y:S01]  /*7300*/  ULDC.64 UR6, c[0x0][0x400] ;  /* 0x0001000000067ab9 */ /* 0x000fe20000000a00 */
[----:B------:R-:W-:Y:S01]  /*7310*/  IMAD.IADD R27, R3, 0x1, R5 ;  /* 0x00000001031b7824 */ /* 0x000fe200078e0205 */
[----:B------:R-:W-:Y:S02]  /*7320*/  LEA R28, P2, R6, UR6, 0x1 ;  /* 0x00000006061c7c11 */ /* 0x000fe4000f8408ff */
[----:B------:R-:W-:Y:S02]  /*7330*/  IADD3 R25, R9, R7, RZ ;  /* 0x0000000709197210 */ /* 0x000fe40007ffe0ff */
[----:B------:R-:W-:Y:S02]  /*7340*/  LEA.HI.X R27, R4, UR5, R27, 0x1, P1 ;  /* 0x00000005041b7c11 */ /* 0x000fe400088f0c1b */
[----:B------:R-:W-:Y:S01]  /*7350*/  LEA.HI.X R25, R6, UR7, R25, 0x1, P2 ;  /* 0x0000000706197c11 */ /* 0x000fe200090f0c19 */
[----:B------:R-:W-:Y:S06]  /*7360*/  @!P0 BRA `(.L_x_9751) ;  /* 0x0000000000408947 */ /* 0x000fec0003800000 */
[----:B------:R-:W-:Y:S01]  /*7370*/  MOV R14, 0x0 ;  /* 0x00000000000e7802 */ /* 0x000fe20000000f00 */
[----:B------:R-:W-:Y:S01]  /*7380*/  ULDC.64 UR4, c[0x4][0xf0] ;  /* 0x01003c0000047ab9 */ /* 0x000fe20000000a00 */
[----:B------:R-:W-:Y:S01]  /*7390*/  ULDC.64 UR6, c[0x4][0xf8] ;  /* 0x01003e0000067ab9 */ /* 0x000fe20000000a00 */
[----:B------:R-:W-:Y:S01]  /*73a0*/  IMAD.U32 R4, RZ, RZ, UR4 ;  /* 0x00000004ff047e24 */ /* 0x000fe2000f8e00ff */
[----:B0-----:R-:W-:Y:S01]  /*73b0*/  MOV R13, RZ ;  /* 0x000000ff000d7202 */ /* 0x001fe20000000f00 */
        /* <DEDUP_REMOVED lines=10> */
[----:B0-----:R-:W-:Y:S05]  /*7460*/  CALL.ABS.NOINC R14 ;  /* 0x000000000e007343 */ /* 0x001fea0003c00000 */
.L_x_9751:
[----:B------:R-:W-:Y:S05]  /*7470*/  BSYNC B6 ;  /* 0x0000000000067941 */ /* 0x000fea0003800000 */
.L_x_9750:
[----:B------:R-:W-:Y:S01]  /*7480*/  ULDC.U8 UR4, c[0x0][0x410] ;  /* 0x0001040000047ab9 */ /* 0x000fe20000000000 */
[----:B------:R-:W-:Y:S01]  /*7490*/  BSSY B0, `(.L_x_9752) ;  /* 0x000020a000007945 */ /* 0x000fe20003800000 */
[----:B------:R-:W-:Y:S01]  /*74a0*/  ISETP.NE.AND P0, PT, RZ, UR4, PT ;  /* 0x00000004ff007c0c */ /* 0x000fe2000bf05270 */
[----:B------:R-:W-:-:S12]  /*74b0*/  IMAD R4, R49, 0x80, R200 ;  /* 0x0000008031047824 */ /* 0x000fd800078e02c8 */
[----:B------:R-:W-:Y:S05]  /*74c0*/  @!P0 BRA `(.L_x_9753) ;  /* 0x0000001000208947 */ /* 0x000fea0003800000 */
[----:B------:R-:W-:-:S03]  /*74d0*/  UMOV UR4, 0xffffffff ;  /* 0xffffffff00047882 */ /* 0x000fc60000000000 */
[----:B------:R-:W-:Y:S05]  /*74e0*/  BRA.DIV UR4, `(.L_x_9754) ;  /* 0x0000013e04a87947 */ /* 0x000fea000b800000 */
[----:B------:R1:W2:Y:S04]  /*74f0*/  SHFL.IDX PT, R0, R27, RZ, 0x1c1f ;  /* 0x001c1fff1b007589 */ /* 0x0002a800000e0000 */
[----:B------:R1:W3:Y:S04]  /*7500*/  SHFL.IDX PT, R3, R26, RZ, 0x1c1f ;  /* 0x001c1fff1a037589 */ /* 0x0002e800000e0000 */
[----:B------:R-:W4:Y:S04]  /*7510*/  SHFL.IDX PT, R25, R25, RZ, 0x1c1f ;  /* 0x001c1fff19197589 */ /* 0x000f2800000e0000 */
[----:B------:R1:W0:Y:S02]  /*7520*/  SHFL.IDX PT, R20, R28, RZ, 0x1c1f ;  /* 0x001c1fff1c147589 */ /* 0x00022400000e0000 */
.L_x_9986:
[----:B-1----:R-:W5:Y:S01]  /*7530*/  LDL R28, [R1+0x40] ;  /* 0x00004000011c7983 */ /* 0x002f620000100800 */
[----:B------:R-:W-:Y:S01]  /*7540*/  ULDC UR4, c[0x0][0x448] ;  /* 0x0001120000047ab9 */ /* 0x000fe20000000800 */
[----:B------:R-:W-:Y:S01]  /*7550*/  LEA.HI R29, R29, R30, RZ, 0x2 ;  /* 0x0000001e1d1d7211 */ /* 0x000fe200078f10ff */
[----:B------:R-:W-:Y:S01]  /*7560*/  IMAD R26, R48, UR4, RZ ;  /* 0x00000004301a7c24 */ /* 0x000fe2000f8e02ff */
[----:B------:R-:W-:Y:S01]  /*7570*/  BSSY B1, `(.L_x_9755) ;  /* 0x0000021000017945 */ /* 0x000fe20003800000 */
[----:B------:R-:W-:Y:S02]  /*7580*/  CS2R R6, SRZ ;  /* 0x0000000000067805 */ /* 0x000fe4000001ff00 */
[----:B------:R-:W-:Y:S02]  /*7590*/  CS2R R8, SRZ ;  /* 0x0000000000087805 */ /* 0x000fe4000001ff00 */
[----:B------:R-:W-:Y:S02]  /*75a0*/  SHF.R.S32.HI R29, RZ, 0x1f, R29 ;  /* 0x0000001fff1d7819 */ /* 0x000fe4000001141d */
[----:B------:R-:W-:Y:S01]  /*75b0*/  ISETP.GE.AND P0, PT, R4, R26, PT ;  /* 0x0000001a0400720c */ /* 0x000fe20003f06270 */
[----:B------:R-:W-:Y:S01]  /*75c0*/  IMAD R26, R49, -0x80, R26 ;  /* 0xffffff80311a7824 */ /* 0x000fe200078e021a */
[----:B------:R-:W-:-:S02]  /*75d0*/  CS2R R4, SRZ ;  /* 0x0000000000047805 */ /* 0x000fc4000001ff00 */
[----:B-----5:R-:W-:-:S04]  /*75e0*/  LEA.HI R10, R28, R28, RZ, 0x1 ;  /* 0x0000001c1c0a7211 */ /* 0x020fc800078f08ff */
[----:B------:R-:W-:Y:S02]  /*75f0*/  LOP3.LUT R27, R10, 0xfffffffe, RZ, 0xc0, !PT ;  /* 0xfffffffe0a1b7812 */ /* 0x000fe400078ec0ff */
[----:B------:R-:W-:-:S03]  /*7600*/  CS2R R10, SRZ ;  /* 0x00000000000a7805 */ /* 0x000fc6000001ff00 */
[----:B------:R-:W-:Y:S05]  /*7610*/  @P0 BRA `(.L_x_9756) ;  /* 0x0000000000580947 */ /* 0x000fea0003800000 */
[----:B------:R-:W-:Y:S01]  /*7620*/  ULDC UR4, c[0x0][0x3f4] ;  /* 0x0000fd0000047ab9 */ /* 0x000fe20000000800 */
[----:B---3--:R-:W-:Y:S01]  /*7630*/  IMAD.MOV.U32 R4, RZ, RZ, R3 ;  /* 0x000000ffff047224 */ /* 0x008fe200078e0003 */
[----:B------:R-:W-:Y:S01]  /*7640*/  ISETP.GE.AND P2, PT, R22, UR4, PT ;  /* 0x0000000416007c0c */ /* 0x000fe2000bf46270 */
[----:B--2---:R-:W-:Y:S01]  /*7650*/  IMAD.MOV.U32 R5, RZ, RZ, R0 ;  /* 0x000000ffff057224 */ /* 0x004fe200078e0000 */
[C---:B------:R-:W-:Y:S01]  /*7660*/  ISETP.GE.AND P3, PT, R205.reuse, UR4, PT ;  /* 0x00000004cd007c0c */ /* 0x040fe2000bf66270 */
[----:B------:R-:W-:Y:S01]  /*7670*/  IMAD.SHL.U32 R14, R205, 0x2, RZ ;  /* 0x00000002cd0e7824 */ /* 0x000fe200078e00ff */
[----:B------:R-:W-:-:S04]  /*7680*/  SHF.R.S32.HI R8, RZ, 0x1f, R205 ;  /* 0x0000001fff087819 */ /* 0x000fc800000114cd */
[----:B------:R-:W-:-:S05]  /*7690*/  SHF.L.U64.HI R8, R205, 0x1, R8 ;  /* 0x00000001cd087819 */ /* 0x000fca0000010208 */
[----:B------:R-:W-:Y:S02]  /*76a0*/  @!P2 IMAD.WIDE R4, R22, 0x2, R4 ;  /* 0x000000021604a825 */ /* 0x000fe400078e0204 */
[-C--:B------:R-:W-:Y:S02]  /*76b0*/  @!P3 IADD3 R12, P0, R3, R14.reuse, RZ ;  /* 0x0000000e030cb210 */ /* 0x080fe40007f1e0ff */
[----:B0-----:R-:W-:Y:S01]  /*76c0*/  @!P3 IADD3 R14, P1, R20, R14, RZ ;  /* 0x0000000e140eb210 */ /* 0x001fe20007f3e0ff */
[----:B------:R0:W5:Y:S02]  /*76d0*/  @!P2 LD.E.64 R6, desc[UR40][R4.64] ;  /* 0x000000280406a980 */ /* 0x000164000c101b00 */
[--C-:B------:R-:W-:Y:S02]  /*76e0*/  @!P3 IMAD.X R13, R0, 0x1, R8.reuse, P0 ;  /* 0x00000001000db824 */ /* 0x100fe400000e0608 */
[----:B----4-:R-:W-:Y:S01]  /*76f0*/  @!P3 IMAD.X R15, R25, 0x1, R8, P1 ;  /* 0x00000001190fb824 */ /* 0x010fe200008e0608 */
        /* <DEDUP_REMOVED lines=8> */
.L_x_9756:
[----:B------:R-:W-:Y:S05]  /*7780*/  BSYNC B1 ;  /* 0x0000000000017941 */ /* 0x000fea0003800000 */
.L_x_9755:
[----:B-1----:R-:W4:Y:S01]  /*7790*/  LDL R15, [R1+0x1c] ;  /* 0x00001c00010f7983 */ /* 0x002f220000100800 */
[----:B------:R-:W-:Y:S01]  /*77a0*/  IADD3 R27, R28, -R27, RZ ;  /* 0x8000001b1c1b7210 */ /* 0x000fe20007ffe0ff */
[----:B---3-5:R-:W-:Y:S01]  /*77b0*/  IMAD.MOV.U32 R3, RZ, RZ, R6 ;  /* 0x000000ffff037224 */ /* 0x028fe200078e0006 */
[--C-:B------:R-:W-:Y:S02]  /*77c0*/  SHF.R.U64 R32, R6, 0x10, R7.reuse ;  /* 0x0000001006207819 */ /* 0x100fe40000001207 */
[----:B------:R-:W-:Y:S02]  /*77d0*/  SHF.L.U32 R6, R27, 0x1f, RZ ;  /* 0x0000001f1b067819 */ /* 0x000fe400000006ff */
[----:B------:R-:W-:Y:S02]  /*77e0*/  LEA.HI R29, R29, R200, RZ, 0x3 ;  /* 0x000000c81d1d7211 */ /* 0x000fe400078f18ff */
[----:B------:R-:W1:Y:S02]  /*77f0*/  SYNCS.PHASECHK.TRANS64.TRYWAIT P0, [R19+URZ+0x22800], R6 ;  /* 0x02280006130075a7 */ /* 0x000e64000800017f */
[----:B------:R-:W-:Y:S01]  /*7800*/  LOP3.LUT R29, R29, 0xfffffff8, RZ, 0xc0, !PT ;  /* 0xfffffff81d1d7812 */ /* 0x000fe200078ec0ff */
[----:B------:R-:W-:-:S04]  /*7810*/  IMAD.MOV.U32 R12, RZ, RZ, R7 ;  /* 0x000000ffff0c7224 */ /* 0x000fc800078e0007 */
[----:B------:R-:W-:-:S04]  /*7820*/  IMAD.IADD R29, R200, 0x1, -R29 ;  /* 0x00000001c81d7824 */ /* 0x000fc800078e0a1d */
[C---:B--2---:R-:W-:Y:S01]  /*7830*/  IMAD.SHL.U32 R0, R29.reuse, 0x40, RZ ;  /* 0x000000401d007824 */ /* 0x044fe200078e00ff */
[----:B------:R-:W-:Y:S02]  /*7840*/  LOP3.LUT P2, RZ, R29, 0x4, RZ, 0xc0, !PT ;  /* 0x000000041dff7812 */ /* 0x000fe4000784c0ff */
[----:B------:R-:W-:Y:S02]  /*7850*/  PRMT R29, R3, 0x5410, R12 ;  /* 0x00005410031d7816 */ /* 0x000fe4000000000c */
[----:B------:R-:W-:-:S04]  /*7860*/  LOP3.LUT R3, R0, 0x1c0, RZ, 0xc0, !PT ;  /* 0x000001c000037812 */ /* 0x000fc800078ec0ff */
[----:B------:R-:W-:Y:S02]  /*7870*/  LOP3.LUT R0, R3, 0x18, R16, 0xf8, !PT ;  /* 0x0000001803007812 */ /* 0x000fe400078ef810 */
[----:B------:R-:W-:-:S04]  /*7880*/  SHF.R.U32.HI R3, RZ, 0x3, R3 ;  /* 0x00000003ff037819 */ /* 0x000fc80000011603 */
[----:B------:R-:W-:Y:S01]  /*7890*/  LOP3.LUT R0, R0, R3, RZ, 0x3c, !PT ;  /* 0x0000000300007212 */ /* 0x000fe200078e3cff */
[----:B------:R-:W-:Y:S01]  /*78a0*/  IMAD.MOV.U32 R28, RZ, RZ, R4 ;  /* 0x000000ffff1c7224 */ /* 0x000fe200078e0004 */
[----:B0-----:R-:W-:Y:S01]  /*78b0*/  SHF.R.U32.HI R13, RZ, 0x10, R7 ;  /* 0x00000010ff0d7819 */ /* 0x001fe20000011607 */
[--C-:B------:R-:W-:Y:S01]  /*78c0*/  IMAD.MOV.U32 R7, RZ, RZ, R5.reuse ;  /* 0x000000ffff077224 */ /* 0x100fe200078e0005 */
[----:B------:R-:W-:Y:S01]  /*78d0*/  SHF.R.U64 R33, R4, 0x10, R5 ;  /* 0x0000001004217819 */ /* 0x000fe20000001205 */
[----:B------:R-:W-:Y:S01]  /*78e0*/  IMAD.MOV.U32 R4, RZ, RZ, R9 ;  /* 0x000000ffff047224 */ /* 0x000fe200078e0009 */
[----:B------:R-:W-:Y:S01]  /*78f0*/  SHF.R.U32.HI R14, RZ, 0x10, R5 ;  /* 0x00000010ff0e7819 */ /* 0x000fe20000011605 */
[----:B------:R-:W-:Y:S01]  /*7900*/  IMAD.MOV.U32 R31, RZ, RZ, R10 ;  /* 0x000000ffff1f7224 */ /* 0x000fe200078e000a */
[----:B------:R-:W-:Y:S01]  /*7910*/  MOV R30, R8 ;  /* 0x00000008001e7202 */ /* 0x000fe20000000f00 */
[----:B------:R-:W-:Y:S01]  /*7920*/  IMAD.MOV.U32 R5, RZ, RZ, R11 ;  /* 0x000000ffff057224 */ /* 0x000fe200078e000b */
[----:B------:R-:W-:-:S02]  /*7930*/  SHF.R.U64 R35, R8, 0x10, R9 ;  /* 0x0000001008237819 */ /* 0x000fc40000001209 */
[----:B------:R-:W-:Y:S02]  /*7940*/  SHF.R.U64 R34, R10, 0x10, R11 ;  /* 0x000000100a227819 */ /* 0x000fe4000000120b */
[----:B------:R-:W-:Y:S01]  /*7950*/  SHF.R.U32.HI R8, RZ, 0x10, R9 ;  /* 0x00000010ff087819 */ /* 0x000fe20000011609 */
[----:B------:R-:W-:Y:S01]  /*7960*/  BSSY B1, `(.L_x_9757) ;  /* 0x000000f000017945 */ /* 0x000fe20003800000 */
[----:B------:R-:W-:Y:S02]  /*7970*/  SHF.R.U32.HI R10, RZ, 0x10, R11 ;  /* 0x00000010ff0a7819 */ /* 0x000fe4000001160b */
[----:B------:R-:W-:Y:S02]  /*7980*/  VIMNMX R9, R26, 0x80, PT ;  /* 0x000000801a097848 */ /* 0x000fe40003fe0100 */
[----:B------:R-:W-:Y:S02]  /*7990*/  PRMT R30, R30, 0x5410, R4 ;  /* 0x000054101e1e7816 */ /* 0x000fe40000000004 */
[----:B------:R-:W-:-:S02]  /*79a0*/  PRMT R32, R32, 0x5410, R13 ;  /* 0x0000541020207816 */ /* 0x000fc4000000000d */
[----:B------:R-:W-:Y:S02]  /*79b0*/  PRMT R28, R28, 0x5410, R7 ;  /* 0x000054101c1c7816 */ /* 0x000fe40000000007 */
[----:B------:R-:W-:Y:S02]  /*79c0*/  PRMT R33, R33, 0x5410, R14 ;  /* 0x0000541021217816 */ /* 0x000fe4000000000e */
[----:B------:R-:W-:Y:S02]  /*79d0*/  PRMT R31, R31, 0x5410, R5 ;  /* 0x000054101f1f7816 */ /* 0x000fe40000000005 */
[----:B------:R-:W-:Y:S02]  /*79e0*/  PRMT R34, R34, 0x5410, R10 ;  /* 0x0000541022227816 */ /* 0x000fe4000000000a */
[----:B------:R-:W-:Y:S01]  /*79f0*/  ISETP.GE.AND P1, PT, R200, R9, PT ;  /* 0x00000009c800720c */ /* 0x000fe20003f26270 */
[----:B----4-:R-:W-:-:S04]  /*7a00*/  IMAD R0, R15, 0x200, R0 ;  /* 0x000002000f007824 */ /* 0x010fc800078e0200 */
[----:B------:R-:W-:-:S04]  /*7a10*/  IMAD R3, R0, 0x2, R19 ;  /* 0x0000000200037824 */ /* 0x000fc800078e0213 */
[C---:B------:R-:W-:Y:S02]  /*7a20*/  VIADD R4, R3.reuse, 0x18400 ;  /* 0x0001840003047836 */ /* 0x040fe40000000000 */
[----:B------:R-:W-:Y:S01]  /*7a30*/  VIADD R0, R3, 0x18440 ;  /* 0x0001844003007836 */ /* 0x000fe20000000000 */
[----:B-1----:R-:W-:Y:S06]  /*7a40*/  @!P0 BRA `(.L_x_9758) ;  /* 0x0000013800c48947 */ /* 0x002fec0003800000 */
.L_x_9987:
[----:B------:R-:W-:Y:S05]  /*7a50*/  BSYNC B1 ;  /* 0x0000000000017941 */ /* 0x000fea0003800000 */
.L_x_9757:
        /* <DEDUP_REMOVED lines=19> */
[----:B------:R-:W-:Y:S01]  /*7b90*/  FMUL.FTZ R4, R4, R13 ;  /* 0x0000000d04047220 */ /* 0x000fe20000410000 */
[--C-:B------:R-:W-:Y:S02]  /*7ba0*/  HADD2.F32 R11, -RZ, R6.reuse.H0_H0 ;  /* 0x20000006ff0b7230 */ /* 0x100fe40000004100 */
[----:B------:R-:W-:Y:S02]  /*7bb0*/  HADD2.F32 R12, -RZ, R7.H0_H0 ;  /* 0x20000007ff0c7230 */ /* 0x000fe40000004100 */
[C---:B------:R-:W-:Y:S01]  /*7bc0*/  FFMA.FTZ R26, R8.reuse, R15, R4 ;  /* 0x0000000f081a7223 */ /* 0x040fe20000010004 */
[C---:B------:R-:W-:Y:S01]  /*7bd0*/  FMUL.FTZ R25, R5.reuse, R20 ;  /* 0x0000001405197220 */ /* 0x040fe20000410000 */
[----:B------:R-:W-:Y:S01]  /*7be0*/  FFMA.FTZ R21, R8, R13, -R21 ;  /* 0x0000000d08157223 */ /* 0x000fe20000010815 */
        /* <DEDUP_REMOVED lines=13> */
[-C--:B------:R-:W-:Y:S01]  /*7cc0*/  FMUL.FTZ R20, R7, R5.reuse ;  /* 0x0000000507147220 */ /* 0x080fe20000410000 */
[----:B------:R-:W-:Y:S01]  /*7cd0*/  FFMA.FTZ R15, R11, R8, R15 ;  /* 0x000000080b0f7223 */ /* 0x000fe2000001000f */
[----:B------:R-:W-:Y:S01]  /*7ce0*/  FFMA.FTZ R7, R12, R5, -R27 ;  /* 0x000000050c077223 */ /* 0x000fe2000001081b */
[----:B------:R-:W-:Y:S01]  /*7cf0*/  F2FP.F16.F32.PACK_AB R4, R26, R21 ;  /* 0x000000151a04723e */ /* 0x000fe200000000ff */
[----:B------:R-:W-:Y:S01]  /*7d00*/  FFMA.FTZ R20, R12, R13, R20 ;  /* 0x0000000d0c147223 */ /* 0x000fe20000010014 */
[----:B------:R-:W-:Y:S02]  /*7d10*/  F2FP.F16.F32.PACK_AB R5, R10, R25 ;  /* 0x000000190a05723e */ /* 0x000fe400000000ff */
[----:B------:R-:W-:-:S02]  /*7d20*/  F2FP.F16.F32.PACK_AB R6, R15, R6 ;  /* 0x000000060f06723e */ /* 0x000fc400000000ff */
[----:B------:R-:W-:-:S05]  /*7d30*/  F2FP.F16.F32.PACK_AB R7, R20, R7 ;  /* 0x000000071407723e */ /* 0x000fca00000000ff */
[----:B------:R1:W-:Y:S02]  /*7d40*/  STS.128 [R3+0x18400], R4 ;  /* 0x0184000403007388 */ /* 0x0003e40000000c00 */
.L_x_9762:
[----:B------:R-:W-:Y:S05]  /*7d50*/  BSYNC B2 ;  /* 0x0000000000027941 */ /* 0x000fea0003800000 */
.L_x_9761:
        /* <DEDUP_REMOVED lines=38> */
[----:B------:R2:W-:Y:S02]  /*7fc0*/  STS.128 [R0], R4 ;  /* 0x0000000400007388 */ /* 0x0005e40000000c00 */
.L_x_9760:
[----:B------:R-:W-:Y:S05]  /*7fd0*/  BSYNC B1 ;  /* 0x0000000000017941 */ /* 0x000fea0003800000 */
.L_x_9759:
        /* <DEDUP_REMOVED lines=10> */
[--C-:B------:R-:W-:Y:S02]  /*8080*/  HADD2.F32 R20, -RZ, R31.reuse.H0_H0 ;  /* 0x2000001fff147230 */ /* 0x100fe40000004100 */
[----:B------:R-:W-:Y:S02]  /*8090*/  HADD2.F32 R25, -RZ, R34.H0_H0 ;  /* 0x20000022ff197230 */ /* 0x000fe40000004100 */
[----:B------:R-:W-:Y:S02]  /*80a0*/  HADD2.F32 R21, -RZ, R32.H0_H0 ;  /* 0x20000020ff157230 */ /* 0x000fe40000004100 */
[----:B------:R-:W-:Y:S02]  /*80b0*/  HADD2.F32 R26, -RZ, R31.H1_H1 ;  /* 0x3000001fff1a7230 */ /* 0x000fe40000004100 */
[----:B------:R-:W-:-:S02]  /*80c0*/  HADD2.F32 R27, -RZ, R34.H1_H1 ;  /* 0x30000022ff1b7230 */ /* 0x000fc40000004100 */
[--C-:B0-----:R-:W-:Y:S02]  /*80d0*/  HADD2.F32 R8, -RZ, R4.reuse.H0_H0 ;  /* 0x20000004ff087230 */ /* 0x101fe40000004100 */
[----:B------:R-:W-:Y:S02]  /*80e0*/  HADD2.F32 R4, -RZ, R4.H1_H1 ;  /* 0x30000004ff047230 */ /* 0x000fe40000004100 */
[--C-:B------:R-:W-:Y:S02]  /*80f0*/  HADD2.F32 R9, -RZ, R5.reuse.H0_H0 ;  /* 0x20000005ff097230 */ /* 0x100fe40000004100 */
[----:B------:R-:W-:Y:S02]  /*8100*/  HADD2.F32 R5, -RZ, R5.H1_H1 ;  /* 0x30000005ff057230 */ /* 0x000fe40000004100 */
[-C--:B------:R-:W-:Y:S01]  /*8110*/  FMUL.FTZ R13, R20, R4.reuse ;  /* 0x00000004140d7220 */ /* 0x080fe20000410000 */
        /* <DEDUP_REMOVED lines=26> */
.L_x_9765:
[----:B------:R-:W-:Y:S05]  /*82c0*/  BSYNC B1 ;  /* 0x0000000000017941 */ /* 0x000fea0003800000 */
.L_x_9764:
[----:B------:R-:W-:Y:S05]  /*82d0*/  @P1 BRA `(.L_x_9763) ;  /* 0x0000001000941947 */ /* 0x000fea0003800000 */
[----:B01----:R-:W0:Y:S01]  /*82e0*/  LDS.128 R4, [R0+0x2000] ;  /* 0x0020000000047984 */ /* 0x003e220000000c00 */
[----:B------:R-:W-:Y:S02]  /*82f0*/  HADD2.F32 R15, -RZ, R30.H0_H0 ;  /* 0x2000001eff0f7230 */ /* 0x000fe40000004100 */
[----:B------:R-:W-:Y:S02]  /*8300*/  HADD2.F32 R13, -RZ, R28.H0_H0 ;  /* 0x2000001cff0d7230 */ /* 0x000fe40000004100 */
[----:B------:R-:W-:Y:S02]  /*8310*/  HADD2.F32 R26, -RZ, R35.H0_H0 ;  /* 0x20000023ff1a7230 */ /* 0x000fe40000004100 */
[----:B------:R-:W-:Y:S02]  /*8320*/  HADD2.F32 R20, -RZ, R33.H0_H0 ;  /* 0x20000021ff147230 */ /* 0x000fe40000004100 */
[----:B------:R-:W-:Y:S02]  /*8330*/  HADD2.F32 R21, -RZ, R30.H1_H1 ;  /* 0x3000001eff157230 */ /* 0x000fe40000004100 */
[----:B0-----:R-:W-:-:S02]  /*8340*/  HADD2.F32 R3, -RZ, R4.H0_H0 ;  /* 0x20000004ff037230 */ /* 0x001fc40000004100 */
[----:B------:R-:W-:Y:S02]  /*8350*/  HADD2.F32 R4, -RZ, R4.H1_H1 ;  /* 0x30000004ff047230 */ /* 0x000fe40000004100 */
[--C-:B------:R-:W-:Y:S02]  /*8360*/  HADD2.F32 R8, -RZ, R5.reuse.H0_H0 ;  /* 0x20000005ff087230 */ /* 0x100fe40000004100 */
[----:B------:R-:W-:Y:S02]  /*8370*/  HADD2.F32 R5, -RZ, R5.H1_H1 ;  /* 0x30000005ff057230 */ /* 0x000fe40000004100 */
[-C--:B------:R-:W-:Y:S01]  /*8380*/  FMUL.FTZ R12, R15, R4.reuse ;  /* 0x000000040f0c7220 */ /* 0x080fe20000410000 */
[C---:B------:R-:W-:Y:S01]  /*8390*/  FMUL.FTZ R14, R13.reuse, R4 ;  /* 0x000000040d0e7220 */ /* 0x040fe20000410000 */
[----:B------:R-:W-:Y:S02]  /*83a0*/  HADD2.F32 R9, -RZ, R6.H0_H0 ;  /* 0x20000006ff097230 */ /* 0x000fe40000004100 */
[----:B------:R-:W-:Y:S01]  /*83b0*/  FMUL.FTZ R11, R26, R5 ;  /* 0x000000051a0b7220 */ /* 0x000fe20000410000 */
[-C--:B------:R-:W-:Y:S01]  /*83c0*/  FFMA.FTZ R4, R13, R3.reuse, -R12 ;  /* 0x000000030d047223 */ /* 0x080fe2000001080c */
[----:B------:R-:W-:Y:S01]  /*83d0*/  FFMA.FTZ R3, R15, R3, R14 ;  /* 0x000000030f037223 */ /* 0x000fe2000001000e */
[----:B------:R-:W-:-:S02]  /*83e0*/  HADD2.F32 R10, -RZ, R7.H0_H0 ;  /* 0x20000007ff0a7230 */ /* 0x000fc40000004100 */
[C---:B------:R-:W-:Y:S01]  /*83f0*/  FMUL.FTZ R13, R20.reuse, R5 ;  /* 0x00000005140d7220 */ /* 0x040fe20000410000 */
[----:B------:R-:W-:Y:S02]  /*8400*/  HADD2.F32 R15, -RZ, R28.H1_H1 ;  /* 0x3000001cff0f7230 */ /* 0x000fe40000004100 */
[-C--:B------:R-:W-:Y:S01]  /*8410*/  FFMA.FTZ R5, R20, R8.reuse, -R11 ;  /* 0x0000000814057223 */ /* 0x080fe2000001080b */
[----:B------:R-:W-:Y:S02]  /*8420*/  HADD2.F32 R6, -RZ, R6.H1_H1 ;  /* 0x30000006ff067230 */ /* 0x000fe40000004100 */
[----:B------:R-:W-:Y:S01]  /*8430*/  FFMA.FTZ R8, R26, R8, R13 ;  /* 0x000000081a087223 */ /* 0x000fe2000001000d */
[----:B------:R-:W-:Y:S01]  /*8440*/  HADD2.F32 R7, -RZ, R7.H1_H1 ;  /* 0x30000007ff077230 */ /* 0x000fe20000004100 */
[----:B------:R-:W-:Y:S01]  /*8450*/  F2FP.F16.F32.PACK_AB R4, R3, R4 ;  /* 0x000000040304723e */ /* 0x000fe200000000ff */
[----:B------:R-:W-:Y:S02]  /*8460*/  HADD2.F32 R28, -RZ, R35.H1_H1 ;  /* 0x30000023ff1c7230 */ /* 0x000fe40000004100 */
[----:B------:R-:W-:Y:S01]  /*8470*/  FMUL.FTZ R12, R21, R6 ;  /* 0x00000006150c7220 */ /* 0x000fe20000410000 */
[----:B------:R-:W-:-:S02]  /*8480*/  HADD2.F32 R20, -RZ, R33.H1_H1 ;  /* 0x30000021ff147230 */ /* 0x000fc40000004100 */
[C---:B------:R-:W-:Y:S01]  /*8490*/  FMUL.FTZ R14, R15.reuse, R6 ;  /* 0x000000060f0e7220 */ /* 0x040fe20000410000 */
[----:B------:R-:W-:Y:S01]  /*84a0*/  F2FP.F16.F32.PACK_AB R5, R8, R5 ;  /* 0x000000050805723e */ /* 0x000fe200000000ff */
[----:B------:R-:W-:Y:S01]  /*84b0*/  FMUL.FTZ R11, R28, R7 ;  /* 0x000000071c0b7220 */ /* 0x000fe20000410000 */
[----:B------:R-:W-:Y:S01]  /*84c0*/  FFMA.FTZ R6, R15, R9, -R12 ;  /* 0x000000090f067223 */ /* 0x000fe2000001080c */
[C---:B------:R-:W-:Y:S01]  /*84d0*/  FMUL.FTZ R13, R20.reuse, R7 ;  /* 0x00000007140d7220 */ /* 0x040fe20000410000 */
[----:B------:R-:W-:Y:S01]  /*84e0*/  FFMA.FTZ R9, R21, R9, R14 ;  /* 0x0000000915097223 */ /* 0x000fe2000001000e */
[-C--:B------:R-:W-:Y:S02]  /*84f0*/  FFMA.FTZ R7, R20, R10.reuse, -R11 ;  /* 0x0000000a14077223 */ /* 0x080fe4000001080b */
[----:B------:R-:W-:Y:S02]  /*8500*/  FFMA.FTZ R10, R28, R10, R13 ;  /* 0x0000000a1c0a7223 */ /* 0x000fe4000001000d */
[----:B------:R-:W-:-:S03]  /*8510*/  F2FP.F16.F32.PACK_AB R6, R9, R6 ;  /* 0x000000060906723e */ /* 0x000fc600000000ff */
[----:B------:R-:W-:-:S05]  /*8520*/  F2FP.F16.F32.PACK_AB R7, R10, R7 ;  /* 0x000000070a07723e */ /* 0x000fca00000000ff */
[----:B------:R2:W-:Y:S01]  /*8530*/  STS.128 [R0+0x2000], R4 ;  /* 0x0020000400007388 */ /* 0x0005e20000000c00 */
[----:B------:R-:W-:Y:S05]  /*8540*/  BRA `(.L_x_9763) ;  /* 0x0000000c00f87947 */ /* 0x000fea0003800000 */
.L_x_9753:
[----:B------:R-:W-:-:S03]  /*8550*/  UMOV UR4, 0xffffffff ;  /* 0xffffffff00047882 */ /* 0x000fc60000000000 */
[----:B------:R-:W-:Y:S05]  /*8560*/  BRA.DIV UR4, `(.L_x_9766) ;  /* 0x0000013204107947 */ /* 0x000fea000b800000 */
[----:B------:R1:W2:Y:S04]  /*8570*/  SHFL.IDX PT, R0, R27, RZ, 0x1c1f ;  /* 0x001c1fff1b007589 */ /* 0x0002a800000e0000 */
[----:B------:R1:W3:Y:S04]  /*8580*/  SHFL.IDX PT, R3, R26, RZ, 0x1c1f ;  /* 0x001c1fff1a037589 */ /* 0x0002e800000e0000 */
[----:B------:R1:W4:Y:S04]  /*8590*/  SHFL.IDX PT, R20, R25, RZ, 0x1c1f ;  /* 0x001c1fff19147589 */ /* 0x00032800000e0000 */
[----:B------:R1:W0:Y:S02]  /*85a0*/  SHFL.IDX PT, R14, R28, RZ, 0x1c1f ;  /* 0x001c1fff1c0e7589 */ /* 0x00022400000e0000 */
.L_x_9993:
        /* <DEDUP_REMOVED lines=10> */
[----:B-1----:R-:W-:Y:S01]  /*8650*/  IMAD.IADD R26, R6, 0x1, -R5 ;  /* 0x00000001061a7824 */ /* 0x002fe200078e0a05 */
[----:B------:R-:W-:Y:S02]  /*8660*/  CS2R R4, SRZ ;  /* 0x0000000000047805 */ /* 0x000fe4000001ff00 */
[----:B------:R-:W-:Y:S02]  /*8670*/  CS2R R6, SRZ ;  /* 0x0000000000067805 */ /* 0x000fe4000001ff00 */
[----:B------:R-:W-:Y:S01]  /*8680*/  SHF.L.U32 R26, R26, 0x1f, RZ ;  /* 0x0000001f1a1a7819 */ /* 0x000fe200000006ff */
[----:B------:R-:W-:Y:S06]  /*8690*/  @P0 BRA `(.L_x_9768) ;  /* 0x0000000000300947 */ /* 0x000fec0003800000 */
[----:B------:R-:W-:Y:S01]  /*86a0*/  ULDC UR4, c[0x0][0x3f4] ;  /* 0x0000fd0000047ab9 */ /* 0x000fe20000000800 */
[C---:B------:R-:W-:Y:S02]  /*86b0*/  SHF.L.U32 R15, R16.reuse, 0x1, RZ ;  /* 0x00000001100f7819 */ /* 0x040fe400000006ff */
[C---:B------:R-:W-:Y:S02]  /*86c0*/  ISETP.GE.AND P2, PT, R16.reuse, UR4, PT ;  /* 0x0000000410007c0c */ /* 0x040fe4000bf46270 */
[----:B------:R-:W-:Y:S02]  /*86d0*/  SHF.L.U64.HI R5, R16, 0x1, R17 ;  /* 0x0000000110057819 */ /* 0x000fe40000010211 */
[-C--:B---3--:R-:W-:Y:S02]  /*86e0*/  IADD3 R12, P0, R3, R15.reuse, RZ ;  /* 0x0000000f030c7210 */ /* 0x088fe40007f1e0ff */
[----:B0-----:R-:W-:-:S03]  /*86f0*/  IADD3 R14, P1, R14, R15, RZ ;  /* 0x0000000f0e0e7210 */ /* 0x001fc60007f3e0ff */
[--C-:B--2---:R-:W-:Y:S02]  /*8700*/  IMAD.X R13, R0, 0x1, R5.reuse, P0 ;  /* 0x00000001000d7824 */ /* 0x104fe400000e0605 */
[----:B----4-:R-:W-:Y:S01]  /*8710*/  IMAD.X R15, R20, 0x1, R5, P1 ;  /* 0x00000001140f7824 */ /* 0x010fe200008e0605 */
[----:B------:R-:W-:Y:S01]  /*8720*/  CS2R R4, SRZ ;  /* 0x0000000000047805 */ /* 0x000fe2000001ff00 */
[----:B------:R-:W-:Y:S06]  /*8730*/  @P2 BRA `(.L_x_9768) ;  /* 0x0000000000082947 */ /* 0x000fec0003800000 */
[----:B------:R1:W5:Y:S04]  /*8740*/  LD.E.128 R4, desc[UR40][R12.64] ;  /* 0x000000280c047980 */ /* 0x000368000c101d00 */
[----:B------:R1:W5:Y:S02]  /*8750*/  LD.E.128 R8, desc[UR40][R14.64] ;  /* 0x000000280e087980 */ /* 0x000364000c101d00 */
.L_x_9768:
[----:B------:R-:W-:Y:S05]  /*8760*/  BSYNC B1 ;  /* 0x0000000000017941 */ /* 0x000fea0003800000 */
.L_x_9767:
[----:B------:R-:W4:Y:S01]  /*8770*/  SYNCS.PHASECHK.TRANS64.TRYWAIT P1, [R19+URZ+0x22800], R26 ;  /* 0x0228001a130075a7 */ /* 0x000f22000802017f */
[----:B-----5:R-:W-:Y:S01]  /*8780*/  IMAD.MOV.U32 R37, RZ, RZ, R4 ;  /* 0x000000ffff257224 */ /* 0x020fe200078e0004 */
[--C-:B------:R-:W-:Y:S01]  /*8790*/  SHF.R.U64 R41, R4, 0x10, R5.reuse ;  /* 0x0000001004297819 */ /* 0x100fe20000001205 */
[--C-:B--2---:R-:W-:Y:S01]  /*87a0*/  IMAD.MOV.U32 R0, RZ, RZ, R5.reuse ;  /* 0x000000ffff007224 */ /* 0x104fe200078e0005 */
[----:B-1----:R-:W-:Y:S01]  /*87b0*/  SHF.R.U32.HI R12, RZ, 0x10, R5 ;  /* 0x00000010ff0c7819 */ /* 0x002fe20000011605 */
[----:B------:R-:W-:Y:S01]  /*87c0*/  IMAD.MOV.U32 R38, RZ, RZ, R6 ;  /* 0x000000ffff267224 */ /* 0x000fe200078e0006 */
[----:B------:R-:W-:Y:S01]  /*87d0*/  SHF.R.U64 R42, R6, 0x10, R7 ;  /* 0x00000010062a7819 */ /* 0x000fe20000001207 */
[----:B------:R-:W-:Y:S01]  /*87e0*/  IMAD.MOV.U32 R39, RZ, RZ, R8 ;  /* 0x000000ffff277224 */ /* 0x000fe200078e0008 */
[----:B------:R-:W-:Y:S01]  /*87f0*/  SHF.R.U64 R43, R8, 0x10, R9 ;  /* 0x00000010082b7819 */ /* 0x000fe20000001209 */
[----:B------:R-:W-:Y:S01]  /*8800*/  IMAD.MOV.U32 R4, RZ, RZ, R7 ;  /* 0x000000ffff047224 */ /* 0x000fe200078e0007 */
[--C-:B------:R-:W-:Y:S01]  /*8810*/  SHF.R.U32.HI R8, RZ, 0x10, R9.reuse ;  /* 0x00000010ff087819 */ /* 0x100fe20000011609 */
[----:B------:R-:W-:Y:S01]  /*8820*/  IMAD.MOV.U32 R5, RZ, RZ, R9 ;  /* 0x000000ffff057224 */ /* 0x000fe200078e0009 */
[----:B------:R-:W-:Y:S01]  /*8830*/  VIMNMX R21, R21, 0x80, PT ;  /* 0x0000008015157848 */ /* 0x000fe20003fe0100 */
[----:B------:R-:W-:Y:S01]  /*8840*/  IMAD.MOV.U32 R6, RZ, RZ, R11 ;  /* 0x000000ffff067224 */ /* 0x000fe200078e000b */
[----:B------:R-:W-:Y:S01]  /*8850*/  SHF.R.U32.HI R7, RZ, 0x10, R7 ;  /* 0x00000010ff077819 */ /* 0x000fe20000011607 */
[----:B0-----:R-:W-:Y:S01]  /*8860*/  VIADD R13, R200, 0x40 ;  /* 0x00000040c80d7836 */ /* 0x001fe20000000000 */
[----:B---3--:R-:W0:Y:S01]  /*8870*/  LDC R3, c[0x0][0x3f4] ;  /* 0x0000fd00ff037b82 */ /* 0x008e220000000800 */
[----:B------:R-:W-:Y:S01]  /*8880*/  MOV R40, R10 ;  /* 0x0000000a00287202 */ /* 0x000fe20000000f00 */
        /* <DEDUP_REMOVED lines=11> */
[C---:B0-----:R-:W-:Y:S01]  /*8940*/  ISETP.GE.AND P0, PT, R16.reuse, R3, PT ;  /* 0x000000031000720c */ /* 0x041fe20003f06270 */
[----:B------:R-:W-:-:S03]  /*8950*/  IMAD.IADD R0, R16, 0x1, R3 ;  /* 0x0000000110007824 */ /* 0x000fc600078e0203 */
[-C--:B------:R-:W-:Y:S02]  /*8960*/  ISETP.GE.OR P2, PT, R200, R21.reuse, P0 ;  /* 0x00000015c800720c */ /* 0x080fe40000746670 */
[----:B------:R-:W-:Y:S01]  /*8970*/  ISETP.GE.OR P0, PT, R13, R21, P0 ;  /* 0x000000150d00720c */ /* 0x000fe20000706670 */
[----:B----4-:R-:W-:-:S12]  /*8980*/  @!P1 BRA `(.L_x_9770) ;  /* 0x0000012c00789947 */ /* 0x010fd80003800000 */
.L_x_9994:
[----:B------:R-:W-:Y:S05]  /*8990*/  BSYNC B1 ;  /* 0x0000000000017941 */ /* 0x000fea0003800000 */
.L_x_9769:
[----:B------:R-:W-:Y:S01]  /*89a0*/  BSSY B1, `(.L_x_9771) ;  /* 0x000005f000017945 */ /* 0x000fe20003800000 */
[----:B------:R-:W-:-:S03]  /*89b0*/  LOP3.LUT R0, R0, 0x38, RZ, 0xc0, !PT ;  /* 0x0000003800007812 */ /* 0x000fc600078ec0ff */
[----:B------:R-:W-:Y:S05]  /*89c0*/  @P2 BRA `(.L_x_9772) ;  /* 0x0000000400702947 */ /* 0x000fea0003800000 */
[----:B------:R-:W2:Y:S01]  /*89d0*/  LDL R8, [R1+0x1c] ;  /* 0x00001c0001087983 */ /* 0x000ea20000100800 */
[----:B------:R-:W-:Y:S01]  /*89e0*/  LEA.HI R29, R29, R30, RZ, 0x2 ;  /* 0x0000001e1d1d7211 */ /* 0x000fe200078f10ff */
[----:B0-----:R-:W-:Y:S02]  /*89f0*/  HADD2.F32 R26, -RZ, R37.H0_H0 ;  /* 0x20000025ff1a7230 */ /* 0x001fe40000004100 */
[----:B------:R-:W-:Y:S01]  /*8a00*/  HADD2.F32 R28, -RZ, R39.H0_H0 ;  /* 0x20000027ff1c7230 */ /* 0x000fe20000004100 */
[----:B------:R-:W-:Y:S01]  /*8a10*/  SHF.R.S32.HI R29, RZ, 0x1f, R29 ;  /* 0x0000001fff1d7819 */ /* 0x000fe2000001141d */
[----:B------:R-:W-:-:S03]  /*8a20*/  HADD2.F32 R27, -RZ, R43.H0_H0 ;  /* 0x2000002bff1b7230 */ /* 0x000fc60000004100 */
[----:B------:R-:W-:-:S04]  /*8a30*/  LEA.HI R29, R29, R200, RZ, 0x3 ;  /* 0x000000c81d1d7211 */ /* 0x000fc800078f18ff */
[----:B------:R-:W-:-:S05]  /*8a40*/  LOP3.LUT R29, R29, 0xfffffff8, RZ, 0xc0, !PT ;  /* 0xfffffff81d1d7812 */ /* 0x000fca00078ec0ff */
[----:B------:R-:W-:Y:S02]  /*8a50*/  IMAD.IADD R3, R200, 0x1, -R29 ;  /* 0x00000001c8037824 */ /* 0x000fe400078e0a1d */
[----:B------:R-:W-:Y:S02]  /*8a60*/  HADD2.F32 R29, -RZ, R39.H1_H1 ;  /* 0x30000027ff1d7230 */ /* 0x000fe40000004100 */
[----:B------:R-:W-:-:S05]  /*8a70*/  IMAD.SHL.U32 R3, R3, 0x40, RZ ;  /* 0x0000004003037824 */ /* 0x000fca00078e00ff */
[----:B------:R-:W-:-:S04]  /*8a80*/  LOP3.LUT R5, R3, 0x1c0, RZ, 0xc0, !PT ;  /* 0x000001c003057812 */ /* 0x000fc800078ec0ff */
[----:B------:R-:W-:Y:S02]  /*8a90*/  LOP3.LUT R3, R5, 0x38, R16, 0xf8, !PT ;  /* 0x0000003805037812 */ /* 0x000fe400078ef810 */
[----:B------:R-:W-:-:S04]  /*8aa0*/  SHF.R.U32.HI R6, RZ, 0x3, R5 ;  /* 0x00000003ff067819 */ /* 0x000fc80000011605 */
[----:B------:R-:W-:-:S05]  /*8ab0*/  LOP3.LUT R3, R3, R6, RZ, 0x3c, !PT ;  /* 0x0000000603037212 */ /* 0x000fca00078e3cff */
[----:B--2---:R-:W-:Y:S01]  /*8ac0*/  IMAD R4, R8, 0x200, R3 ;  /* 0x0000020008047824 */ /* 0x004fe200078e0203 */
[----:B------:R-:W-:-:S03]  /*8ad0*/  LOP3.LUT R3, R6, R0, R5, 0x1e, !PT ;  /* 0x0000000006037212 */ /* 0x000fc600078e1e05 */
[----:B------:R-:W-:Y:S02]  /*8ae0*/  IMAD R35, R4, 0x2, R19 ;  /* 0x0000000204237824 */ /* 0x000fe400078e0213 */
[----:B------:R-:W-:-:S03]  /*8af0*/  IMAD R8, R8, 0x200, R3 ;  /* 0x0000020008087824 */ /* 0x000fc600078e0203 */
[----:B------:R-:W0:Y:S02]  /*8b00*/  LDS.128 R4, [R35+0x18400] ;  /* 0x0184000023047984 */ /* 0x000e240000000c00 */
[----:B------:R-:W-:-:S05]  /*8b10*/  LEA R36, R8, R19, 0x1 ;  /* 0x0000001308247211 */ /* 0x000fca00078e08ff */
        /* <DEDUP_REMOVED lines=11> */
[C---:B------:R-:W-:Y:S01]  /*8bd0*/  FMUL.FTZ R31, R8.reuse, R27 ;  /* 0x0000001b081f7220 */ /* 0x040fe20000410000 */
[C---:B------:R-:W-:Y:S01]  /*8be0*/  FFMA.FTZ R30, R3.reuse, R26, -R30 ;  /* 0x0000001a031e7223 */ /* 0x040fe2000001081e */
[----:B------:R-:W-:Y:S01]  /*8bf0*/  FFMA.FTZ R32, R3, R28, R32 ;  /* 0x0000001c03207223 */ /* 0x000fe20000010020 */
[----:B------:R-:W-:Y:S02]  /*8c00*/  HADD2.F32 R3, -RZ, R37.H1_H1 ;  /* 0x30000025ff037230 */ /* 0x000fe40000004100 */
[-C--:B------:R-:W-:Y:S01]  /*8c10*/  FMUL.FTZ R33, R8, R15.reuse ;  /* 0x0000000f08217220 */ /* 0x080fe20000410000 */
[----:B------:R-:W-:Y:S01]  /*8c20*/  FFMA.FTZ R31, R4, R15, -R31 ;  /* 0x0000000f041f7223 */ /* 0x000fe2000001081f */
[----:B------:R-:W-:Y:S01]  /*8c30*/  FMUL.FTZ R15, R20, R29 ;  /* 0x0000001d140f7220 */ /* 0x000fe20000410000 */
[----:B------:R-:W-:-:S02]  /*8c40*/  HADD2.F32 R9, -RZ, R9.H1_H1 ;  /* 0x30000009ff097230 */ /* 0x000fc40000004100 */
[----:B------:R-:W-:Y:S01]  /*8c50*/  FMUL.FTZ R20, R20, R3 ;  /* 0x0000000314147220 */ /* 0x000fe20000410000 */
[----:B------:R-:W-:Y:S02]  /*8c60*/  HADD2.F32 R26, -RZ, R43.H1_H1 ;  /* 0x3000002bff1a7230 */ /* 0x000fe40000004100 */
[----:B------:R-:W-:Y:S01]  /*8c70*/  FFMA.FTZ R33, R4, R27, R33 ;  /* 0x0000001b04217223 */ /* 0x000fe20000010021 */
[----:B------:R-:W-:Y:S02]  /*8c80*/  HADD2.F32 R4, -RZ, R41.H1_H1 ;  /* 0x30000029ff047230 */ /* 0x000fe40000004100 */
[C---:B------:R-:W-:Y:S01]  /*8c90*/  FFMA.FTZ R15, R12.reuse, R3, -R15 ;  /* 0x000000030c0f7223 */ /* 0x040fe2000001080f */
[----:B------:R-:W-:Y:S01]  /*8ca0*/  FFMA.FTZ R20, R12, R29, R20 ;  /* 0x0000001d0c147223 */ /* 0x000fe20000010014 */
[----:B------:R-:W-:Y:S02]  /*8cb0*/  HADD2.F32 R21, -RZ, R10.H0_H0 ;  /* 0x2000000aff157230 */ /* 0x000fe40000004100 */
[----:B------:R-:W-:Y:S01]  /*8cc0*/  FMUL.FTZ R28, R9, R26 ;  /* 0x0000001a091c7220 */ /* 0x000fe20000410000 */
[----:B------:R-:W-:-:S02]  /*8cd0*/  HADD2.F32 R8, -RZ, R38.H0_H0 ;  /* 0x20000026ff087230 */ /* 0x000fc40000004100 */
[-C--:B------:R-:W-:Y:S01]  /*8ce0*/  FMUL.FTZ R34, R9, R4.reuse ;  /* 0x0000000409227220 */ /* 0x080fe20000410000 */
[----:B------:R-:W-:Y:S02]  /*8cf0*/  HADD2.F32 R12, -RZ, R40.H0_H0 ;  /* 0x20000028ff0c7230 */ /* 0x000fe40000004100 */
[----:B------:R-:W-:Y:S01]  /*8d00*/  FFMA.FTZ R28, R5, R4, -R28 ;  /* 0x00000004051c7223 */ /* 0x000fe2000001081c */
[----:B------:R-:W-:Y:S02]  /*8d10*/  HADD2.F32 R10, -RZ, R10.H1_H1 ;  /* 0x3000000aff0a7230 */ /* 0x000fe40000004100 */
[C---:B------:R-:W-:Y:S01]  /*8d20*/  FMUL.FTZ R27, R21.reuse, R8 ;  /* 0x00000008151b7220 */ /* 0x040fe20000410000 */
[----:B------:R-:W-:Y:S02]  /*8d30*/  HADD2.F32 R9, -RZ, R44.H0_H0 ;  /* 0x2000002cff097230 */ /* 0x000fe40000004100 */
[----:B------:R-:W-:Y:S01]  /*8d40*/  FMUL.FTZ R4, R21, R12 ;  /* 0x0000000c15047220 */ /* 0x000fe20000410000 */
[----:B------:R-:W-:-:S02]  /*8d50*/  HADD2.F32 R13, -RZ, R6.H0_H0 ;  /* 0x20000006ff0d7230 */ /* 0x000fc40000004100 */
[----:B------:R-:W-:Y:S01]  /*8d60*/  FFMA.FTZ R21, R5, R26, R34 ;  /* 0x0000001a05157223 */ /* 0x000fe20000010022 */
[----:B------:R-:W-:Y:S02]  /*8d70*/  HADD2.F32 R6, -RZ, R6.H1_H1 ;  /* 0x30000006ff067230 */ /* 0x000fe40000004100 */
[C---:B------:R-:W-:Y:S01]  /*8d80*/  FMUL.FTZ R5, R10.reuse, R9 ;  /* 0x000000090a057220 */ /* 0x040fe20000410000 */
[----:B------:R-:W-:Y:S02]  /*8d90*/  HADD2.F32 R3, -RZ, R42.H0_H0 ;  /* 0x2000002aff037230 */ /* 0x000fe40000004100 */
[C---:B------:R-:W-:Y:S01]  /*8da0*/  FFMA.FTZ R26, R13.reuse, R8, -R4 ;  /* 0x000000080d1a7223 */ /* 0x040fe20000010804 */
[----:B------:R-:W-:Y:S01]  /*8db0*/  FFMA.FTZ R27, R13, R12, R27 ;  /* 0x0000000c0d1b7223 */ /* 0x000fe2000001001b */
[--C-:B------:R-:W-:Y:S02]  /*8dc0*/  HADD2.F32 R25, -RZ, R11.reuse.H0_H0 ;  /* 0x2000000bff197230 */ /* 0x100fe40000004100 */
[-C--:B------:R-:W-:Y:S01]  /*8dd0*/  FMUL.FTZ R29, R10, R3.reuse ;  /* 0x000000030a1d7220 */ /* 0x080fe20000410000 */
[----:B------:R-:W-:Y:S01]  /*8de0*/  FFMA.FTZ R13, R6, R3, -R5 ;  /* 0x00000003060d7223 */ /* 0x000fe20000010805 */
[----:B------:R-:W-:-:S02]  /*8df0*/  HADD2.F32 R11, -RZ, R11.H1_H1 ;  /* 0x3000000bff0b7230 */ /* 0x000fc40000004100 */
[----:B------:R-:W-:Y:S02]  /*8e00*/  HADD2.F32 R5, -RZ, R40.H1_H1 ;  /* 0x30000028ff057230 */ /* 0x000fe40000004100 */
[----:B------:R-:W-:Y:S01]  /*8e10*/  FFMA.FTZ R10, R6, R9, R29 ;  /* 0x00000009060a7223 */ /* 0x000fe2000001001d */
[----:B------:R-:W-:Y:S02]  /*8e20*/  HADD2.F32 R3, -RZ, R38.H1_H1 ;  /* 0x30000026ff037230 */ /* 0x000fe40000004100 */
[----:B------:R-:W-:Y:S02]  /*8e30*/  HADD2.F32 R8, -RZ, R44.H1_H1 ;  /* 0x3000002cff087230 */ /* 0x000fe40000004100 */
[C---:B------:R-:W-:Y:S01]  /*8e40*/  FMUL.FTZ R9, R25.reuse, R5 ;  /* 0x0000000519097220 */ /* 0x040fe20000410000 */
[----:B------:R-:W-:Y:S02]  /*8e50*/  HADD2.F32 R4, -RZ, R42.H1_H1 ;  /* 0x3000002aff047230 */ /* 0x000fe40000004100 */
[----:B------:R-:W-:Y:S01]  /*8e60*/  FMUL.FTZ R6, R25, R3 ;  /* 0x0000000319067220 */ /* 0x000fe20000410000 */
[----:B------:R-:W-:-:S02]  /*8e70*/  HADD2.F32 R14, -RZ, R7.H0_H0 ;  /* 0x20000007ff0e7230 */ /* 0x000fc40000004100 */
[C---:B------:R-:W-:Y:S01]  /*8e80*/  FMUL.FTZ R12, R11.reuse, R8 ;  /* 0x000000080b0c7220 */ /* 0x040fe20000410000 */
[----:B------:R-:W-:Y:S02]  /*8e90*/  HADD2.F32 R7, -RZ, R7.H1_H1 ;  /* 0x30000007ff077230 */ /* 0x000fe40000004100 */
[-C--:B------:R-:W-:Y:S01]  /*8ea0*/  FMUL.FTZ R25, R11, R4.reuse ;  /* 0x000000040b197220 */ /* 0x080fe20000410000 */
[----:B------:R-:W-:Y:S01]  /*8eb0*/  F2FP.F16.F32.PACK_AB R10, R10, R27 ;  /* 0x0000001b0a0a723e */ /* 0x000fe200000000ff */
        /* <DEDUP_REMOVED lines=13> */
.L_x_9772:
[----:B------:R-:W-:Y:S05]  /*8f90*/  BSYNC B1 ;  /* 0x0000000000017941 */ /* 0x000fea0003800000 */
.L_x_9771:
[----:B------:R-:W-:Y:S05]  /*8fa0*/  @P0 BRA `(.L_x_9763) ;  /* 0x0000000400600947 */ /* 0x000fea0003800000 */
[----:B------:R-:W2:Y:S01]  /*8fb0*/  LDL R3, [R1+0x20] ;  /* 0x0000200001037983 */ /* 0x000ea20000100800 */
[C---:B-1----:R-:W-:Y:S02]  /*8fc0*/  VIADD R4, R200.reuse, 0x40 ;  /* 0x00000040c8047836 */ /* 0x042fe40000000000 */
        /* <DEDUP_REMOVED lines=9> */
[----:B------:R-:W-:Y:S02]  /*9060*/  HADD2.F32 R29, -RZ, R39.H0_H0 ;  /* 0x20000027ff1d7230 */ /* 0x000fe40000004100 */
[----:B------:R-:W-:Y:S02]  /*9070*/  HADD2.F32 R34, -RZ, R43.H0_H0 ;  /* 0x2000002bff227230 */ /* 0x000fe40000004100 */
[----:B------:R-:W-:Y:S02]  /*9080*/  HADD2.F32 R30, -RZ, R41.H0_H0 ;  /* 0x20000029ff1e7230 */ /* 0x000fe40000004100 */
[----:B------:R-:W-:Y:S02]  /*9090*/  HADD2.F32 R36, -RZ, R39.H1_H1 ;  /* 0x30000027ff247230 */ /* 0x000fe40000004100 */
[----:B------:R-:W-:-:S02]  /*90a0*/  HADD2.F32 R32, -RZ, R37.H1_H1 ;  /* 0x30000025ff207230 */ /* 0x000fc40000004100 */
[----:B------:R-:W-:Y:S02]  /*90b0*/  HADD2.F32 R35, -RZ, R43.H1_H1 ;  /* 0x3000002bff237230 */ /* 0x000fe40000004100 */
[----:B------:R-:W-:Y:S02]  /*90c0*/  HADD2.F32 R31, -RZ, R41.H1_H1 ;  /* 0x30000029ff1f7230 */ /* 0x000fe40000004100 */
[----:B------:R-:W-:Y:S02]  /*90d0*/  HADD2.F32 R37, -RZ, R40.H0_H0 ;  /* 0x20000028ff257230 */ /* 0x000fe40000004100 */
[----:B------:R-:W-:Y:S02]  /*90e0*/  HADD2.F32 R33, -RZ, R38.H0_H0 ;  /* 0x20000026ff217230 */ /* 0x000fe40000004100 */
[----:B--2---:R-:W-:-:S04]  /*90f0*/  IMAD.IADD R0, R3, 0x1, R0 ;  /* 0x0000000103007824 */ /* 0x004fc800078e0200 */
[----:B------:R-:W-:Y:S01]  /*9100*/  IMAD R0, R0, 0x2, R19 ;  /* 0x0000000200007824 */ /* 0x000fe200078e0213 */
[----:B---3--:R-:W1:Y:S04]  /*9110*/  LDS.128 R4, [R45+0x18400] ;  /* 0x018400002d047984 */ /* 0x008e680000000c00 */
[----:B------:R-:W2:Y:S01]  /*9120*/  LDS.128 R8, [R0+0x18400] ;  /* 0x0184000000087984 */ /* 0x000ea20000000c00 */
[----:B-1----:R-:W-:Y:S02]  /*9130*/  HADD2.F32 R3, -RZ, R4.H0_H0 ;  /* 0x20000004ff037230 */ /* 0x002fe40000004100 */
[--C-:B--2---:R-:W-:Y:S02]  /*9140*/  HADD2.F32 R15, -RZ, R8.reuse.H0_H0 ;  /* 0x20000008ff0f7230 */ /* 0x104fe40000004100 */
[----:B------:R-:W-:-:S03]  /*9150*/  HADD2.F32 R8, -RZ, R8.H1_H1 ;  /* 0x30000008ff087230 */ /* 0x000fc60000004100 */
[-C--:B0-----:R-:W-:Y:S01]  /*9160*/  FMUL.FTZ R26, R29, R15.reuse ;  /* 0x0000000f1d1a7220 */ /* 0x081fe20000410000 */
[C---:B------:R-:W-:Y:S01]  /*9170*/  FMUL.FTZ R28, R27.reuse, R15 ;  /* 0x0000000f1b1c7220 */ /* 0x040fe20000410000 */
[--C-:B------:R-:W-:Y:S02]  /*9180*/  HADD2.F32 R20, -RZ, R9.reuse.H0_H0 ;  /* 0x20000009ff147230 */ /* 0x100fe40000004100 */
[-C--:B------:R-:W-:Y:S01]  /*9190*/  FMUL.FTZ R15, R34, R8.reuse ;  /* 0x00000008220f7220 */ /* 0x080fe20000410000 */
[----:B------:R-:W-:Y:S02]  /*91a0*/  HADD2.F32 R4, -RZ, R4.H1_H1 ;  /* 0x30000004ff047230 */ /* 0x000fe40000004100 */
[-C--:B------:R-:W-:Y:S01]  /*91b0*/  FFMA.FTZ R26, R27, R3.reuse, -R26 ;  /* 0x000000031b1a7223 */ /* 0x080fe2000001081a */
[----:B------:R-:W-:Y:S01]  /*91c0*/  FFMA.FTZ R28, R29, R3, R28 ;  /* 0x000000031d1c7223 */ /* 0x000fe2000001001c */
[----:B------:R-:W-:Y:S02]  /*91d0*/  HADD2.F32 R9, -RZ, R9.H1_H1 ;  /* 0x30000009ff097230 */ /* 0x000fe40000004100 */
[----:B------:R-:W-:Y:S01]  /*91e0*/  FMUL.FTZ R3, R30, R8 ;  /* 0x000000081e037220 */ /* 0x000fe20000410000 */
[----:B------:R-:W-:-:S02]  /*91f0*/  HADD2.F32 R12, -RZ, R5.H0_H0 ;  /* 0x20000005ff0c7230 */ /* 0x000fc40000004100 */
[----:B------:R-:W-:Y:S01]  /*9200*/  FMUL.FTZ R27, R36, R20 ;  /* 0x00000014241b7220 */ /* 0x000fe20000410000 */
[----:B------:R-:W-:Y:S02]  /*9210*/  HADD2.F32 R5, -RZ, R5.H1_H1 ;  /* 0x30000005ff057230 */ /* 0x000fe40000004100 */
[----:B------:R-:W-:Y:S01]  /*9220*/  FFMA.FTZ R15, R30, R4, -R15 ;  /* 0x000000041e0f7223 */ /* 0x000fe2000001080f */
[--C-:B------:R-:W-:Y:S02]  /*9230*/  HADD2.F32 R21, -RZ, R10.reuse.H0_H0 ;  /* 0x2000000aff157230 */ /* 0x100fe40000004100 */
[----:B------:R-:W-:Y:S01]  /*9240*/  FMUL.FTZ R29, R32, R20 ;  /* 0x00000014201d7220 */ /* 0x000fe20000410000 */
[----:B------:R-:W-:Y:S01]  /*9250*/  FFMA.FTZ R3, R34, R4, R3 ;  /* 0x0000000422037223 */ /* 0x000fe20000010003 */
[----:B------:R-:W-:Y:S02]  /*9260*/  HADD2.F32 R10, -RZ, R10.H1_H1 ;  /* 0x3000000aff0a7230 */ /* 0x000fe40000004100 */
[-C--:B------:R-:W-:Y:S01]  /*9270*/  FMUL.FTZ R4, R35, R9.reuse ;  /* 0x0000000923047220 */ /* 0x080fe20000410000 */
[----:B------:R-:W-:Y:S01]  /*9280*/  FMUL.FTZ R8, R31, R9 ;  /* 0x000000091f087220 */ /* 0x000fe20000410000 */
[----:B------:R-:W-:-:S02]  /*9290*/  HADD2.F32 R34, -RZ, R44.H0_H0 ;  /* 0x2000002cff227230 */ /* 0x000fc40000004100 */
[-C--:B------:R-:W-:Y:S01]  /*92a0*/  FFMA.FTZ R27, R32, R12.reuse, -R27 ;  /* 0x0000000c201b7223 */ /* 0x080fe2000001081b */
[----:B------:R-:W-:Y:S02]  /*92b0*/  HADD2.F32 R13, -RZ, R6.H0_H0 ;  /* 0x20000006ff0d7230 */ /* 0x000fe40000004100 */
[----:B------:R-:W-:Y:S01]  /*92c0*/  FFMA.FTZ R29, R36, R12, R29 ;  /* 0x0000000c241d7223 */ /* 0x000fe2000001001d */
[----:B------:R-:W-:Y:S02]  /*92d0*/  HADD2.F32 R32, -RZ, R42.H0_H0 ;  /* 0x2000002aff207230 */ /* 0x000fe40000004100 */
[-C--:B------:R-:W-:Y:S01]  /*92e0*/  FFMA.FTZ R12, R31, R5.reuse, -R4 ;  /* 0x000000051f0c7223 */ /* 0x080fe20000010804 */
[----:B------:R-:W-:Y:S02]  /*92f0*/  HADD2.F32 R6, -RZ, R6.H1_H1 ;  /* 0x30000006ff067230 */ /* 0x000fe40000004100 */
[----:B------:R-:W-:Y:S01]  /*9300*/  FFMA.FTZ R20, R35, R5, R8 ;  /* 0x0000000523147223 */ /* 0x000fe20000010008 */
[-C--:B------:R-:W-:Y:S01]  /*9310*/  FMUL.FTZ R5, R34, R10.reuse ;  /* 0x0000000a22057220 */ /* 0x080fe20000410000 */
[----:B------:R-:W-:Y:S01]  /*9320*/  FMUL.FTZ R4, R37, R21 ;  /* 0x0000001525047220 */ /* 0x000fe20000410000 */
[----:B------:R-:W-:Y:S01]  /*9330*/  FMUL.FTZ R9, R32, R10 ;  /* 0x0000000a20097220 */ /* 0x000fe20000410000 */
[----:B------:R-:W-:-:S02]  /*9340*/  HADD2.F32 R25, -RZ, R11.H0_H0 ;  /* 0x2000000bff197230 */ /* 0x000fc40000004100 */
[----:B------:R-:W-:Y:S01]  /*9350*/  FFMA.FTZ R10, R32, R6, -R5 ;  /* 0x00000006200a7223 */ /* 0x000fe20000010805 */
[C---:B------:R-:W-:Y:S01]  /*9360*/  FMUL.FTZ R30, R33.reuse, R21 ;  /* 0x00000015211e7220 */ /* 0x040fe20000410000 */
[----:B------:R-:W-:Y:S02]  /*9370*/  HADD2.F32 R32, -RZ, R40.H1_H1 ;  /* 0x30000028ff207230 */ /* 0x000fe40000004100 */
[----:B------:R-:W-:Y:S01]  /*9380*/  FFMA.FTZ R21, R33, R13, -R4 ;  /* 0x0000000d21157223 */ /* 0x000fe20000010804 */
[----:B------:R-:W-:Y:S02]  /*9390*/  HADD2.F32 R8, -RZ, R38.H1_H1 ;  /* 0x30000026ff087230 */ /* 0x000fe40000004100 */
[----:B------:R-:W-:Y:S02]  /*93a0*/  HADD2.F32 R11, -RZ, R11.H1_H1 ;  /* 0x3000000bff0b7230 */ /* 0x000fe40000004100 */
[----:B------:R-:W-:Y:S02]  /*93b0*/  HADD2.F32 R33, -RZ, R44.H1_H1 ;  /* 0x3000002cff217230 */ /* 0x000fe40000004100 */
[----:B------:R-:W-:-:S02]  /*93c0*/  HADD2.F32 R31, -RZ, R42.H1_H1 ;  /* 0x3000002aff1f7230 */ /* 0x000fc40000004100 */
[----:B------:R-:W-:Y:S01]  /*93d0*/  FMUL.FTZ R5, R32, R25 ;  /* 0x0000001920057220 */ /* 0x000fe20000410000 */
[--C-:B------:R-:W-:Y:S02]  /*93e0*/  HADD2.F32 R14, -RZ, R7.reuse.H0_H0 ;  /* 0x20000007ff0e7230 */ /* 0x100fe40000004100 */
[----:B------:R-:W-:Y:S01]  /*93f0*/  FFMA.FTZ R30, R37, R13, R30 ;  /* 0x0000000d251e7223 */ /* 0x000fe2000001001e */
[----:B------:R-:W-:Y:S02]  /*9400*/  HADD2.F32 R7, -RZ, R7.H1_H1 ;  /* 0x30000007ff077230 */ /* 0x000fe40000004100 */
[----:B------:R-:W-:Y:S01]  /*9410*/  FMUL.FTZ R25, R8, R25 ;  /* 0x0000001908197220 */ /* 0x000fe20000410000 */
[----:B------:R-:W-:Y:S01]  /*9420*/  FFMA.FTZ R13, R34, R6, R9 ;  /* 0x00000006220d7223 */ /* 0x000fe20000010009 */
        /* <DEDUP_REMOVED lines=16> */
.L_x_9763:
[----:B------:R-:W-:Y:S05]  /*9530*/  BSYNC B0 ;  /* 0x0000000000007941 */ /* 0x000fea0003800000 */
.L_x_9752:
        /* <DEDUP_REMOVED lines=8> */
.L_x_9749:
[----:B-123--:R-:W1:Y:S01]  /*95c0*/  S2R R0, SR_TID.X ;  /* 0x0000000000007919 */ /* 0x00ee620000002100 */
[----:B------:R-:W-:Y:S01]  /*95d0*/  ISETP.NE.AND P0, PT, R206, 0x3, PT ;  /* 0x00000003ce00780c */ /* 0x000fe20003f05270 */
[----:B------:R-:W-:Y:S05]  /*95e0*/  WARPSYNC.ALL ;  /* 0x0000000000007948 */ /* 0x000fea0003800000 */
[----:B-1----:R-:W-:-:S05]  /*95f0*/  SHF.R.U32.HI R0, RZ, 0x7, R0 ;  /* 0x00000007ff007819 */ /* 0x002fca0000011600 */
[----:B------:R-:W-:-:S05]  /*9600*/  VIADD R12, R0, 0x8 ;  /* 0x00000008000c7836 */ /* 0x000fca0000000000 */
[----:B------:R1:W-:Y:S06]  /*9610*/  BAR.SYNC.DEFER_BLOCKING R12, 0x100 ;  /* 0x0004000c0000751d */ /* 0x0003ec0000010000 */
[----:B------:R-:W-:Y:S05]  /*9620*/  @!P0 BRA `(.L_x_9773) ;  /* 0x0000000000048947 */ /* 0x000fea0003800000 */
[----:B------:R-:W-:Y:S01]  /*9630*/  BPT.TRAP 0x1 ;  /* 0x000000040000795c */ /* 0x000fe20000300000 */
.L_x_9773:
[----:B------:R-:W-:Y:S01]  /*9640*/  IMAD R3, R203, 0x8, R19 ;  /* 0x00000008cb037824 */ /* 0x000fe200078e0213 */
[----:B------:R-:W-:-:S04]  /*9650*/  SHF.L.U32 R20, R214, 0x1f, RZ ;  /* 0x0000001fd6147819 */ /* 0x000fc800000006ff */
[----:B------:R2:W3:Y:S01]  /*9660*/  SYNCS.PHASECHK.TRANS64.TRYWAIT P1, [R3+URZ+0x22830], R20 ;  /* 0x02283014030075a7 */ /* 0x0004e2000802017f */
[----:B------:R-:W-:Y:S05]  /*9670*/  @!P0 BRA `(.L_x_9774) ;  /* 0x0000000000048947 */ /* 0x000fea0003800000 */
[----:B------:R-:W-:Y:S01]  /*9680*/  BPT.TRAP 0x1 ;  /* 0x000000040000795c */ /* 0x000fe20000300000 */
.L_x_9774:
[----:B------:R-:W-:Y:S01]  /*9690*/  IADD3 R0, R19, 0x1c400, RZ ;  /* 0x0001c40013007810 */ /* 0x000fe20007ffe0ff */
[----:B------:R-:W-:Y:S01]  /*96a0*/  IMAD.MOV.U32 R5, RZ, RZ, 0x40000040 ;  /* 0x40000040ff057424 */ /* 0x000fe200078e00ff */
[----:B------:R-:W-:Y:S02]  /*96b0*/  LOP3.LUT R4, R24, 0x10000, RZ, 0xfc, !PT ;  /* 0x0001000018047812 */ /* 0x000fe400078efcff */
[----:B------:R-:W-:-:S04]  /*96c0*/  SHF.R.U32.HI R0, RZ, 0x4, R0 ;  /* 0x00000004ff007819 */ /* 0x000fc80000011600 */
[----:B------:R-:W-:-:S04]  /*96d0*/  LOP3.LUT R0, R0, 0x3fff, RZ, 0xc0, !PT ;  /* 0x00003fff00007812 */ /* 0x000fc800078ec0ff */
[----:B------:R-:W-:-:S05]  /*96e0*/  LOP3.LUT R0, R0, 0x10000, RZ, 0xfc, !PT ;  /* 0x0001000000007812 */ /* 0x000fca00078efcff */
[----:B------:R4:W-:Y:S01]  /*96f0*/  STL [R1+0x14], R0 ;  /* 0x0000140001007387 */ /* 0x0009e20000100800 */
[----:B---3--:R-:W-:Y:S05]  /*9700*/  @P1 BRA `(.L_x_9775) ;  /* 0x0000000000081947 */ /* 0x008fea0003800000 */
[----:B------:R-:W3:Y:S02]  /*9710*/  SYNCS.PHASECHK.TRANS64.TRYWAIT P1, [R3+URZ+0x22830], R20 ;  /* 0x02283014030075a7 */ /* 0x000ee4000802017f */
[----:B---3--:R-:W-:Y:S05]  /*9720*/  @!P1 BRA `(.L_x_9776) ;  /* 0x0000012000249947 */ /* 0x008fea0003800000 */
.L_x_9775:
[----:B----4-:R-:W4:Y:S01]  /*9730*/  LDL R0, [R1+0x14] ;  /* 0x0000140001007983 */ /* 0x010f220000100800 */
[----:B------:R-:W-:Y:S01]  /*9740*/  IMAD.MOV.U32 R7, RZ, RZ, 0x40000040 ;  /* 0x40000040ff077424 */ /* 0x000fe200078e00ff */
[----:B------:R-:W-:Y:S05]  /*9750*/  WARPSYNC.ALL ;  /* 0x0000000000007948 */ /* 0x000fea0003800000 */
[C---:B------:R-:W-:Y:S01]  /*9760*/  R2UR UR4, R4.reuse ;  /* 0x00000000040472ca */ /* 0x040fe200000e0000 */
[----:B0----5:R-:W-:Y:S01]  /*9770*/  WARPGROUP.ARRIVE ;  /* 0x00000000000079c5 */ /* 0x021fe20000000000 */
[----:B------:R-:W-:Y:S01]  /*9780*/  R2UR UR5, R5 ;  /* 0x00000000050572ca */ /* 0x000fe200000e0000 */
[----:B------:R-:W-:Y:S01]  /*9790*/  VIADD R224, R4, 0x2 ;  /* 0x0000000204e07836 */ /* 0x000fe20000000000 */
[----:B------:R-:W-:Y:S01]  /*97a0*/  R2UR UR7, R7 ;  /* 0x00000000070772ca */ /* 0x000fe200000e0000 */
[----:B------:R-:W-:Y:S01]  /*97b0*/  IMAD.MOV.U32 R225, RZ, RZ, 0x40000040 ;  /* 0x40000040ffe17424 */ /* 0x000fe200078e00ff */
[----:B------:R-:W-:Y:S01]  /*97c0*/  MOV R223, 0x40000040 ;  /* 0x4000004000df7802 */ /* 0x000fe20000000f00 */
[----:B------:R-:W-:-:S02]  /*97d0*/  IMAD.MOV.U32 R9, RZ, RZ, 0x40000040 ;  /* 0x40000040ff097424 */ /* 0x000fc400078e00ff */
[C---:B------:R-:W-:Y:S02]  /*97e0*/  VIADD R222, R4.reuse, 0x4 ;  /* 0x0000000404de7836 */ /* 0x040fe40000000000 */
[----:B------:R-:W-:Y:S02]  /*97f0*/  VIADD R10, R4, 0x6 ;  /* 0x00000006040a7836 */ /* 0x000fe40000000000 */
[----:B------:R-:W-:Y:S02]  /*9800*/  IMAD.MOV.U32 R11, RZ, RZ, 0x40000040 ;  /* 0x40000040ff0b7424 */ /* 0x000fe400078e00ff */
[----:B------:R-:W-:Y:S02]  /*9810*/  IMAD.MOV.U32 R7, RZ, RZ, 0x40000040 ;  /* 0x40000040ff077424 */ /* 0x000fe400078e00ff */
[----:B----4-:R-:W-:Y:S02]  /*9820*/  IMAD R6, R203, 0x300, R0 ;  /* 0x00000300cb067824 */ /* 0x010fe400078e0200 */
[----:B------:R-:W0:Y:S02]  /*9830*/  S2R R0, SR_TID.X ;  /* 0x0000000000007919 */ /* 0x000e240000002100 */
[C---:B------:R-:W-:Y:S01]  /*9840*/  VIADD R8, R6.reuse, 0x2 ;  /* 0x0000000206087836 */ /* 0x040fe20000000000 */
[----:B------:R-:W-:-:S13]  /*9850*/  R2UR UR6, R6 ;  /* 0x00000000060672ca */ /* 0x000fda00000e0000 */
[----:B------:R-:W-:Y:S01]  /*9860*/  HGMMA.64x96x16.F32 R24, gdesc[UR4], RZ, !UPT, gsb0 ;  /* 0x01600000041879f0 */ /* 0x000fe2000c0008ff */
[----:B------:R-:W-:Y:S02]  /*9870*/  R2UR UR4, R224 ;  /* 0x00000000e00472ca */ /* 0x000fe400000e0000 */
[----:B------:R-:W-:Y:S02]  /*9880*/  R2UR UR5, R225 ;  /* 0x00000000e10572ca */ /* 0x000fe400000e0000 */
[----:B------:R-:W-:Y:S01]  /*9890*/  R2UR UR6, R8 ;  /* 0x00000000080672ca */ /* 0x000fe200000e0000 */
[C---:B------:R-:W-:Y:S01]  /*98a0*/  VIADD R8, R6.reuse, 0x4 ;  /* 0x0000000406087836 */ /* 0x040fe20000000000 */
[----:B------:R-:W-:Y:S01]  /*98b0*/  R2UR UR7, R9 ;  /* 0x00000000090772ca */ /* 0x000fe200000e0000 */
[----:B------:R-:W-:Y:S02]  /*98c0*/  IMAD.MOV.U32 R9, RZ, RZ, 0x40000040 ;  /* 0x40000040ff097424 */ /* 0x000fe400078e00ff */
[----:B------:R-:W-:Y:S01]  /*98d0*/  VIADD R6, R6, 0x6 ;  /* 0x0000000606067836 */ /* 0x000fe20000000000 */
[----:B0-----:R-:W-:Y:S01]  /*98e0*/  SHF.R.U32.HI R0, RZ, 0x7, R0 ;  /* 0x00000007ff007819 */ /* 0x001fe20000011600 */
[----:B------:R-:W-:-:S02]  /*98f0*/  WARPGROUP.DEPBAR.LE gsb0, 0x0 ;  /* 0x00008000000079c5 */ /* 0x000fc40000010000 */
[----:B------:R-:W-:-:S06]  /*9900*/  WARPGROUP.ARRIVE ;  /* 0x00000000000079c5 */ /* 0x000fcc0000000000 */
[----:B------:R-:W-:Y:S01]  /*9910*/  HGMMA.64x96x16.F32 R24, gdesc[UR4], R24, gsb0 ;  /* 0x01600000041879f0 */ /* 0x000fe20008000818 */
[----:B------:R-:W-:Y:S02]  /*9920*/  R2UR UR4, R222 ;  /* 0x00000000de0472ca */ /* 0x000fe400000e0000 */
[----:B------:R-:W-:Y:S02]  /*9930*/  R2UR UR5, R223 ;  /* 0x00000000df0572ca */ /* 0x000fe400000e0000 */
[----:B------:R-:W-:Y:S02]  /*9940*/  R2UR UR6, R8 ;  /* 0x00000000080672ca */ /* 0x000fe400000e0000 */
[----:B------:R-:W-:Y:S02]  /*9950*/  R2UR UR7, R9 ;  /* 0x00000000090772ca */ /* 0x000fe400000e0000 */
[----:B------:R-:W-:Y:S01]  /*9960*/  IADD3 R9, -R0, 0xb, RZ ;  /* 0x0000000b00097810 */ /* 0x000fe20007ffe1ff */
[----:B------:R-:W-:-:S02]  /*9970*/  WARPGROUP.DEPBAR.LE gsb0, 0x0 ;  /* 0x00008000000079c5 */ /* 0x000fc40000010000 */
[----:B------:R-:W-:-:S08]  /*9980*/  WARPGROUP.ARRIVE ;  /* 0x00000000000079c5 */ /* 0x000fd00000000000 */
[----:B------:R-:W-:Y:S01]  /*9990*/  HGMMA.64x96x16.F32 R24, gdesc[UR4], R24, gsb0 ;  /* 0x01600000041879f0 */ /* 0x000fe20008000818 */
[----:B------:R-:W-:Y:S02]  /*99a0*/  R2UR UR4, R10 ;  /* 0x000000000a0472ca */ /* 0x000fe400000e0000 */
[----:B------:R-:W-:Y:S02]  /*99b0*/  R2UR UR5, R11 ;  /* 0x000000000b0572ca */ /* 0x000fe400000e0000 */
[----:B------:R-:W-:Y:S02]  /*99c0*/  R2UR UR6, R6 ;  /* 0x00000000060672ca */ /* 0x000fe400000e0000 */
[----:B------:R-:W-:Y:S01]  /*99d0*/  R2UR UR7, R7 ;  /* 0x00000000070772ca */ /* 0x000fe200000e0000 */
[----:B------:R-:W-:Y:S02]  /*99e0*/  WARPGROUP.DEPBAR.LE gsb0, 0x0 ;  /* 0x00008000000079c5 */ /* 0x000fe40000010000 */
[----:B------:R-:W-:-:S10]  /*99f0*/  WARPGROUP.ARRIVE ;  /* 0x00000000000079c5 */ /* 0x000fd40000000000 */
[----:B------:R-:W-:Y:S03]  /*9a00*/  HGMMA.64x96x16.F32 R24, gdesc[UR4], R24, gsb0 ;  /* 0x01600000041879f0 */ /* 0x000fe60008000818 */
[----:B------:R-:W-:Y:S02]  /*9a10*/  WARPGROUP.DEPBAR.LE gsb0, 0x0 ;  /* 0x00008000000079c5 */ /* 0x000fe40000010000 */
[----:B------:R0:W-:Y:S06]  /*9a20*/  BAR.ARV R9, 0x100 ;  /* 0x000400090000751d */ /* 0x0001ec0000002000 */
[----:B------:R-:W-:Y:S05]  /*9a30*/  @!P0 BRA `(.L_x_9777) ;  /* 0x0000000000048947 */ /* 0x000fea0003800000 */
[----:B------:R-:W-:Y:S01]  /*9a40*/  BPT.TRAP 0x1 ;  /* 0x000000040000795c */ /* 0x000fe20000300000 */
.L_x_9777:
[----:B------:R-:W4:Y:S01]  /*9a50*/  LDL R73, [R1+0x4c] ;  /* 0x00004c0001497983 */ /* 0x000f220000100800 */
[----:B------:R-:W-:Y:S01]  /*9a60*/  ULDC UR4, c[0x0][0x9d8] ;  /* 0x0002760000047ab9 */ /* 0x000fe20000000800 */
[----:B------:R-:W-:Y:S01]  /*9a70*/  ULDC UR5, c[0x0][0x988] ;  /* 0x0002620000057ab9 */ /* 0x000fe20000000800 */
[----:B------:R-:W-:Y:S01]  /*9a80*/  FMUL.FTZ R15, R24, UR4 ;  /* 0x00000004180f7c20 */ /* 0x000fe20008410000 */
[----:B------:R-:W-:Y:S01]  /*9a90*/  FMUL.FTZ R24, R25, UR4 ;  /* 0x0000000419187c20 */ /* 0x000fe20008410000 */
[----:B------:R-:W-:Y:S01]  /*9aa0*/  FMUL.FTZ R72, R28, UR4 ;  /* 0x000000041c487c20 */ /* 0x000fe20008410000 */
[----:B------:R-:W-:Y:S01]  /*9ab0*/  FMUL.FTZ R29, R29, UR4 ;  /* 0x000000041d1d7c20 */ /* 0x000fe20008410000 */
[----:B------:R-:W-:Y:S01]  /*9ac0*/  FMUL.FTZ R25, R55, UR4 ;  /* 0x0000000437197c20 */ /* 0x000fe20008410000 */
[----:B------:R-:W-:Y:S01]  /*9ad0*/  IMAD R55, R177, -0x60, R154 ;  /* 0xffffffa0b1377824 */ /* 0x000fe200078e029a */
[----:B------:R-:W5:Y:S01]  /*9ae0*/  MUFU.TANH R15, R15 ;  /* 0x0000000f000f7308 */ /* 0x000f620000002400 */
        /* <DEDUP_REMOVED lines=78> */
[----:B----4-:R-:W-:-:S02]  /*9fd0*/  IADD3 R55, -R73, 0x60, R55 ;  /* 0x0000006049377810 */ /* 0x010fc40007ffe137 */
[----:B------:R-:W4:Y:S02]  /*9fe0*/  S2R R73, SR_CgaCtaId ;  /* 0x0000000000497919 */ /* 0x000f240000008800 */
[----:B------:R-:W-:-:S03]  /*9ff0*/  ISETP.GT.AND P2, PT, R55, RZ, PT ;  /* 0x000000ff3700720c */ /* 0x000fc60003f44270 */
[----:B------:R-:W4:Y:S01]  /*a000*/  MUFU.TANH R57, R57 ;  /* 0x0000003900397308 */ /* 0x000f220000002400 */
[C---:B------:R-:W-:Y:S02]  /*a010*/  ISETP.GT.AND P3, PT, R55.reuse, 0x1, PT ;  /* 0x000000013700780c */ /* 0x040fe40003f64270 */
[----:B------:R-:W-:Y:S02]  /*a020*/  ISETP.GT.AND P4, PT, R55, 0x8, PT ;  /* 0x000000083700780c */ /* 0x000fe40003f84270 */
[----:B-----5:R-:W-:Y:S02]  /*a030*/  FSEL R15, R15, -INF , P2 ;  /* 0xff8000000f0f7808 */ /* 0x020fe40001000000 */
[----:B-1----:R-:W-:Y:S01]  /*a040*/  FSEL R24, R24, -INF , P3 ;  /* 0xff80000018187808 */ /* 0x002fe20001800000 */
[----:B------:R-:W1:Y:S01]  /*a050*/  MUFU.TANH R21, R21 ;  /* 0x0000001500157308 */ /* 0x000e620000002400 */
[----:B------:R-:W-:Y:S02]  /*a060*/  ISETP.GT.AND P5, PT, R55, 0x9, PT ;  /* 0x000000093700780c */ /* 0x000fe40003fa4270 */
[----:B--2---:R-:W-:-:S02]  /*a070*/  FSEL R42, R72, -INF , P4 ;  /* 0xff800000482a7808 */ /* 0x004fc40002000000 */
[----:B------:R-:W-:Y:S02]  /*a080*/  FMNMX.FTZ R65, R15, R24, !PT ;  /* 0x000000180f417209 */ /* 0x000fe40007810000 */
[----:B------:R-:W-:Y:S01]  /*a090*/  ISETP.GT.AND P1, PT, R55, 0x10, PT ;  /* 0x000000103700780c */ /* 0x000fe20003f24270 */
[----:B------:R-:W2:Y:S01]  /*a0a0*/  MUFU.TANH R59, R59 ;  /* 0x0000003b003b7308 */ /* 0x000ea20000002400 */
[----:B---3--:R-:W-:Y:S01]  /*a0b0*/  FSEL R40, R29, -INF , P5 ;  /* 0xff8000001d287808 */ /* 0x008fe20002800000 */
[----:B------:R-:W-:Y:S01]  /*a0c0*/  FMUL.FTZ R29, R71, UR4 ;  /* 0x00000004471d7c20 */ /* 0x000fe20008410000 */
[----:B------:R-:W-:Y:S02]  /*a0d0*/  FMNMX.FTZ R65, R42, R65, !PT ;  /* 0x000000412a417209 */ /* 0x000fe40007810000 */
[----:B0-----:R-:W-:Y:S02]  /*a0e0*/  FSEL R0, R0, -INF , P2 ;  /* 0xff80000000007808 */ /* 0x001fe40001000000 */
[----:B------:R-:W-:Y:S01]  /*a0f0*/  ISETP.GT.AND P2, PT, R55, 0x11, PT ;  /* 0x000000113700780c */ /* 0x000fe20003f44270 */
[----:B------:R-:W0:Y:S01]  /*a100*/  MUFU.TANH R60, R60 ;  /* 0x0000003c003c7308 */ /* 0x000e220000002400 */
[----:B------:R-:W-:-:S02]  /*a110*/  FSEL R62, R30, -INF , P1 ;  /* 0xff8000001e3e7808 */ /* 0x000fc40000800000 */
[----:B------:R-:W-:Y:S02]  /*a120*/  FMNMX.FTZ R65, R40, R65, !PT ;  /* 0x0000004128417209 */ /* 0x000fe40007810000 */
[----:B------:R-:W-:Y:S02]  /*a130*/  FSEL R6, R6, -INF , P3 ;  /* 0xff80000006067808 */ /* 0x000fe40001800000 */
[----:B------:R-:W-:Y:S01]  /*a140*/  ISETP.GT.AND P3, PT, R55, 0x18, PT ;  /* 0x000000183700780c */ /* 0x000fe20003f64270 */
[----:B------:R-:W3:Y:S01]  /*a150*/  MUFU.TANH R61, R61 ;  /* 0x0000003d003d7308 */ /* 0x000ee20000002400 */
[----:B------:R-:W-:Y:S02]  /*a160*/  FSEL R72, R31, -INF , P2 ;  /* 0xff8000001f487808 */ /* 0x000fe40001000000 */
[----:B------:R-:W-:Y:S02]  /*a170*/  FMNMX.FTZ R65, R62, R65, !PT ;  /* 0x000000413e417209 */ /* 0x000fe40007810000 */
[----:B------:R-:W-:-:S02]  /*a180*/  FSEL R8, R8, -INF , P4 ;  /* 0xff80000008087808 */ /* 0x000fc40002000000 */
[----:B------:R-:W-:Y:S01]  /*a190*/  ISETP.GT.AND P4, PT, R55, 0x19, PT ;  /* 0x000000193700780c */ /* 0x000fe20003f84270 */
[----:B------:R-:W5:Y:S01]  /*a1a0*/  MUFU.TANH R104, R104 ;  /* 0x0000006800687308 */ /* 0x000f620000002400 */
[----:B------:R-:W-:Y:S02]  /*a1b0*/  FSEL R78, R33, -INF , P3 ;  /* 0xff800000214e7808 */ /* 0x000fe40001800000 */
[----:B------:R-:W-:Y:S02]  /*a1c0*/  FMNMX.FTZ R65, R72, R65, !PT ;  /* 0x0000004148417209 */ /* 0x000fe40007810000 */
[----:B------:R-:W-:Y:S02]  /*a1d0*/  FSEL R30, R14, -INF , P5 ;  /* 0xff8000000e1e7808 */ /* 0x000fe40002800000 */
[----:B------:R-:W-:Y:S01]  /*a1e0*/  ISETP.GT.AND P5, PT, R55, 0x20, PT ;  /* 0x000000203700780c */ /* 0x000fe20003fa4270 */
[----:B------:R-:W-:Y:S01]  /*a1f0*/  MUFU.TANH R63, R63 ;  /* 0x0000003f003f7308 */ /* 0x000fe20000002400 */
[----:B------:R-:W-:-:S02]  /*a200*/  FSEL R80, R34, -INF , P4 ;  /* 0xff80000022507808 */ /* 0x000fc40002000000 */
[----:B------:R-:W-:Y:S02]  /*a210*/  FMNMX.FTZ R65, R78, R65, !PT ;  /* 0x000000414e417209 */ /* 0x000fe40007810000 */
[----:B------:R-:W-:Y:S02]  /*a220*/  FSEL R32, R32, -INF , P1 ;  /* 0xff80000020207808 */ /* 0x000fe40000800000 */
[----:B------:R-:W-:Y:S01]  /*a230*/  ISETP.GT.AND P1, PT, R55, 0x21, PT ;  /* 0x000000213700780c */ /* 0x000fe20003f24270 */
[----:B------:R-:W-:Y:S01]  /*a240*/  MUFU.TANH R66, R66 ;  /* 0x0000004200427308 */ /* 0x000fe20000002400 */
[----:B------:R-:W-:Y:S02]  /*a250*/  FSEL R74, R35, -INF , P5 ;  /* 0xff800000234a7808 */ /* 0x000fe40002800000 */
[----:B------:R-:W-:Y:S02]  /*a260*/  FMNMX.FTZ R65, R80, R65, !PT ;  /* 0x0000004150417209 */ /* 0x000fe40007810000 */
[----:B------:R-:W-:Y:S01]  /*a270*/  FSEL R34, R13, -INF , P2 ;  /* 0xff8000000d227808 */ /* 0x000fe20001000000 */
[----:B------:R-:W-:Y:S01]  /*a280*/  IMAD.U32 R13, RZ, RZ, UR5 ;  /* 0x00000005ff0d7e24 */ /* 0x000fe2000f8e00ff */
[----:B------:R-:W-:Y:S01]  /*a290*/  ISETP.GT.AND P2, PT, R55, 0x28, PT ;  /* 0x000000283700780c */ /* 0x000fe20003f44270 */
[----:B------:R-:W5:Y:S01]  /*a2a0*/  MUFU.TANH R67, R67 ;  /* 0x0000004300437308 */ /* 0x000f620000002400 */
[----:B------:R-:W-:-:S02]  /*a2b0*/  FSEL R64, R37, -INF , P1 ;  /* 0xff80000025407808 */ /* 0x000fc40000800000 */
[----:B------:R-:W-:Y:S02]  /*a2c0*/  FMNMX.FTZ R65, R74, R65, !PT ;  /* 0x000000414a417209 */ /* 0x000fe40007810000 */
[----:B------:R-:W-:Y:S02]  /*a2d0*/  FSEL R36, R36, -INF , P3 ;  /* 0xff80000024247808 */ /* 0x000fe40001800000 */
[----:B------:R-:W-:Y:S01]  /*a2e0*/  ISETP.GT.AND P3, PT, R55, 0x29, PT ;  /* 0x000000293700780c */ /* 0x000fe20003f64270 */
[----:B------:R-:W5:Y:S01]  /*a2f0*/  MUFU.TANH R70, R70 ;  /* 0x0000004600467308 */ /* 0x000f620000002400 */
        /* <DEDUP_REMOVED lines=41> */
[----:B----4-:R-:W-:Y:S02]  /*a590*/  FSEL R98, R57, -INF , P2 ;  /* 0xff80000039627808 */ /* 0x010fe40001000000 */
[----:B------:R-:W-:Y:S02]  /*a5a0*/  FMNMX.FTZ R65, R96, R65, !PT ;  /* 0x0000004160417209 */ /* 0x000fe40007810000 */
[----:B-1----:R-:W-:Y:S02]  /*a5b0*/  FSEL R58, R21, -INF , P4 ;  /* 0xff800000153a7808 */ /* 0x002fe40002000000 */
[----:B------:R-:W-:Y:S02]  /*a5c0*/  ISETP.GT.AND P4, PT, R55, 0x58, PT ;  /* 0x000000583700780c */ /* 0x000fe40003f84270 */
[----:B--2---:R-:W-:-:S02]  /*a5d0*/  FSEL R100, R59, -INF , P3 ;  /* 0xff8000003b647808 */ /* 0x004fc40001800000 */
[----:B------:R-:W-:Y:S02]  /*a5e0*/  FMNMX.FTZ R65, R98, R65, !PT ;  /* 0x0000004162417209 */ /* 0x000fe40007810000 */
[----:B0-----:R-:W-:Y:S02]  /*a5f0*/  FSEL R60, R60, -INF , P5 ;  /* 0xff8000003c3c7808 */ /* 0x001fe40002800000 */
[----:B------:R-:W-:Y:S02]  /*a600*/  ISETP.GT.AND P5, PT, R55, 0x59, PT ;  /* 0x000000593700780c */ /* 0x000fe40003fa4270 */
[----:B---3--:R-:W-:Y:S02]  /*a610*/  FSEL R102, R61, -INF , P4 ;  /* 0xff8000003d667808 */ /* 0x008fe40002000000 */
[----:B------:R-:W-:Y:S02]  /*a620*/  FMNMX.FTZ R65, R100, R65, !PT ;  /* 0x0000004164417209 */ /* 0x000fe40007810000 */
[----:B-----5:R-:W-:-:S02]  /*a630*/  FSEL R104, R104, -INF , P5 ;  /* 0xff80000068687808 */ /* 0x020fc40002800000 */
[----:B------:R-:W-:-:S04]  /*a640*/  FMNMX.FTZ R65, R102, R65, !PT ;  /* 0x0000004166417209 */ /* 0x000fc80007810000 */
[----:B------:R-:W-:-:S05]  /*a650*/  FMNMX.FTZ R65, R104, R65, !PT ;  /* 0x0000004168417209 */ /* 0x000fca0007810000 */
[----:B------:R-:W0:Y:S02]  /*a660*/  SHFL.BFLY PT, R14, R65, 0x2, 0x1f ;  /* 0x0c401f00410e7f89 */ /* 0x000e2400000e0000 */
[----:B0-----:R-:W-:-:S05]  /*a670*/  FMNMX.FTZ R7, R65, R14, !PT ;  /* 0x0000000e41077209 */ /* 0x001fca0007810000 */
[----:B------:R-:W0:Y:S02]  /*a680*/  SHFL.BFLY PT, R14, R7, 0x1, 0x1f ;  /* 0x0c201f00070e7f89 */ /* 0x000e2400000e0000 */
        /* <DEDUP_REMOVED lines=14> */
[----:B------:R0:W-:Y:S01]  /*a770*/  MUFU.EX2 R7, R24 ;  /* 0x0000001800077308 */ /* 0x0001e20000000800 */
[----:B------:R-:W-:Y:S01]  /*a780*/  FSEL R42, R67, -INF , P3 ;  /* 0xff800000432a7808 */ /* 0x000fe20001800000 */
[--C-:B------:R-:W-:Y:S01]  /*a790*/  FFMA.FTZ R156, R62, R13, -R27.reuse ;  /* 0x0000000d3e9c7223 */ /* 0x100fe2000001081b */
[----:B------:R-:W-:Y:S01]  /*a7a0*/  FMNMX.FTZ R15, R28, R15, !PT ;  /* 0x0000000f1c0f7209 */ /* 0x000fe20007810000 */
[-CC-:B------:R-:W-:Y:S01]  /*a7b0*/  FFMA.FTZ R33, R64, R13.reuse, -R27.reuse ;  /* 0x0000000d40217223 */ /* 0x180fe2000001081b */
[----:B------:R-:W-:Y:S01]  /*a7c0*/  FSEL R62, R70, -INF , P4 ;  /* 0xff800000463e7808 */ /* 0x000fe20002000000 */
[--C-:B------:R-:W-:Y:S01]  /*a7d0*/  FFMA.FTZ R72, R72, R13, -R27.reuse ;  /* 0x0000000d48487223 */ /* 0x100fe2000001081b */
[----:B------:R-:W-:Y:S01]  /*a7e0*/  FMNMX.FTZ R15, R38, R15, !PT ;  /* 0x0000000f260f7209 */ /* 0x000fe20007810000 */
[----:B------:R-:W1:Y:S01]  /*a7f0*/  MUFU.EX2 R152, R152 ;  /* 0x0000009800987308 */ /* 0x000e620000000800 */
[----:B0-----:R-:W-:Y:S01]  /*a800*/  FSEL R24, R63, -INF , P1 ;  /* 0xff8000003f187808 */ /* 0x001fe20000800000 */
[--C-:B------:R-:W-:Y:S01]  /*a810*/  FFMA.FTZ R158, R78, R13, -R27.reuse ;  /* 0x0000000d4e9e7223 */ /* 0x100fe2000001081b */
[----:B------:R-:W-:Y:S01]  /*a820*/  FMNMX.FTZ R21, R44, R15, !PT ;  /* 0x0000000f2c157209 */ /* 0x000fe20007810000 */
[-CC-:B------:R-:W-:Y:S01]  /*a830*/  FFMA.FTZ R80, R80, R13.reuse, -R27.reuse ;  /* 0x0000000d50507223 */ /* 0x180fe2000001081b */
[----:B------:R-:W-:Y:S01]  /*a840*/  FSEL R64, R29, -INF , P5 ;  /* 0xff8000001d407808 */ /* 0x000fe20002800000 */
[--C-:B------:R-:W-:Y:S01]  /*a850*/  FFMA.FTZ R160, R74, R13, -R27.reuse ;  /* 0x0000000d4aa07223 */ /* 0x100fe2000001081b */
[----:B------:R-:W-:Y:S01]  /*a860*/  FMNMX.FTZ R21, R46, R21, !PT ;  /* 0x000000152e157209 */ /* 0x000fe20007810000 */
[----:B------:R0:W-:Y:S01]  /*a870*/  MUFU.EX2 R15, R40 ;  /* 0x00000028000f7308 */ /* 0x0001e20000000800 */
[-CC-:B------:R-:W-:Y:S01]  /*a880*/  FFMA.FTZ R162, R68, R13.reuse, -R27.reuse ;  /* 0x0000000d44a27223 */ /* 0x180fe2000001081b */
[--C-:B------:R-:W-:Y:S01]  /*a890*/  FFMA.FTZ R164, R82, R13, -R27.reuse ;  /* 0x0000000d52a47223 */ /* 0x100fe2000001081b */
[----:B------:R-:W-:Y:S01]  /*a8a0*/  FMNMX.FTZ R21, R26, R21, !PT ;  /* 0x000000151a157209 */ /* 0x000fe20007810000 */
[-CC-:B------:R-:W-:Y:S01]  /*a8b0*/  FFMA.FTZ R84, R84, R13.reuse, -R27.reuse ;  /* 0x0000000d54547223 */ /* 0x180fe2000001081b */
[-CC-:B------:R-:W-:Y:S01]  /*a8c0*/  FFMA.FTZ R166, R86, R13.reuse, -R27.reuse ;  /* 0x0000000d56a67223 */ /* 0x180fe2000001081b */
[----:B------:R-:W-:Y:S01]  /*a8d0*/  FFMA.FTZ R35, R88, R13, -R27 ;  /* 0x0000000d58237223 */ /* 0x000fe2000001081b */
[----:B------:R-:W-:Y:S01]  /*a8e0*/  FMNMX.FTZ R21, R48, R21, !PT ;  /* 0x0000001530157209 */ /* 0x000fe20007810000 */
[----:B------:R-:W2:Y:S01]  /*a8f0*/  MUFU.EX2 R154, R154 ;  /* 0x0000009a009a7308 */ /* 0x000ea20000000800 */
[----:B0-----:R-:W-:Y:S01]  /*a900*/  FSEL R40, R66, -INF , P2 ;  /* 0xff80000042287808 */ /* 0x001fe20001000000 */
[----:B-1----:R-:W-:Y:S01]  /*a910*/  FADD.FTZ R45, R152, R7 ;  /* 0x00000007982d7221 */ /* 0x002fe20000010000 */
[----:B------:R-:W-:Y:S01]  /*a920*/  FMNMX.FTZ R25, R50, R21, !PT ;  /* 0x0000001532197209 */ /* 0x000fe20007810000 */
[-CC-:B------:R-:W-:Y:S01]  /*a930*/  FFMA.FTZ R168, R90, R13.reuse, -R27.reuse ;  /* 0x0000000d5aa87223 */ /* 0x180fe2000001081b */
[----:B------:R-:W-:Y:S01]  /*a940*/  F2FP.F16.F32.PACK_AB R152, R7, R152 ;  /* 0x000000980798723e */ /* 0x000fe200000000ff */
[--C-:B------:R-:W-:Y:S01]  /*a950*/  FFMA.FTZ R170, R94, R13, -R27.reuse ;  /* 0x0000000d5eaa7223 */ /* 0x100fe2000001081b */
[----:B------:R-:W-:Y:S01]  /*a960*/  FMNMX.FTZ R25, R52, R25, !PT ;  /* 0x0000001934197209 */ /* 0x000fe20007810000 */
[----:B------:R-:W0:Y:S01]  /*a970*/  MUFU.EX2 R156, R156 ;  /* 0x0000009c009c7308 */ /* 0x000e220000000800 */
[-CC-:B------:R-:W-:Y:S01]  /*a980*/  FFMA.FTZ R39, R96, R13.reuse, -R27.reuse ;  /* 0x0000000d60277223 */ /* 0x180fe2000001081b */
[--C-:B------:R-:W-:Y:S01]  /*a990*/  FFMA.FTZ R172, R98, R13, -R27.reuse ;  /* 0x0000000d62ac7223 */ /* 0x100fe2000001081b */
[----:B------:R-:W-:Y:S01]  /*a9a0*/  FMNMX.FTZ R25, R54, R25, !PT ;  /* 0x0000001936197209 */ /* 0x000fe20007810000 */
[-CC-:B------:R-:W-:Y:S01]  /*a9b0*/  FFMA.FTZ R100, R100, R13.reuse, -R27.reuse ;  /* 0x0000000d64647223 */ /* 0x180fe2000001081b */
[----:B------:R-:W-:-:S02]  /*a9c0*/  FFMA.FTZ R174, R102, R13, -R27 ;  /* 0x0000000d66ae7223 */ /* 0x000fc4000001081b */
[----:B------:R-:W-:Y:S01]  /*a9d0*/  FMNMX.FTZ R25, R56, R25, !PT ;  /* 0x0000001938197209 */ /* 0x000fe20007810000 */
[----:B------:R-:W1:Y:S03]  /*a9e0*/  MUFU.EX2 R21, R72 ;  /* 0x0000004800157308 */ /* 0x000e660000000800 */
[----:B------:R-:W-:-:S04]  /*a9f0*/  FMNMX.FTZ R31, R58, R25, !PT ;  /* 0x000000193a1f7209 */ /* 0x000fc80007810000 */
[----:B------:R-:W-:Y:S01]  /*aa00*/  FMNMX.FTZ R31, R60, R31, !PT ;  /* 0x0000001f3c1f7209 */ /* 0x000fe20007810000 */
[----:B------:R-:W3:Y:S03]  /*aa10*/  MUFU.EX2 R158, R158 ;  /* 0x0000009e009e7308 */ /* 0x000ee60000000800 */
[----:B------:R-:W-:-:S04]  /*aa20*/  FMNMX.FTZ R31, R24, R31, !PT ;  /* 0x0000001f181f7209 */ /* 0x000fc80007810000 */
[----:B------:R-:W-:Y:S01]  /*aa30*/  FMNMX.FTZ R31, R40, R31, !PT ;  /* 0x0000001f281f7209 */ /* 0x000fe20007810000 */
[----:B------:R-:W4:Y:S03]  /*aa40*/  MUFU.EX2 R25, R80 ;  /* 0x0000005000197308 */ /* 0x000f260000000800 */
[----:B------:R-:W-:-:S04]  /*aa50*/  FMNMX.FTZ R31, R42, R31, !PT ;  /* 0x0000001f2a1f7209 */ /* 0x000fc80007810000 */
[----:B------:R-:W-:Y:S01]  /*aa60*/  FMNMX.FTZ R31, R62, R31, !PT ;  /* 0x0000001f3e1f7209 */ /* 0x000fe20007810000 */
[----:B------:R-:W-:Y:S03]  /*aa70*/  MUFU.EX2 R160, R160 ;  /* 0x000000a000a07308 */ /* 0x000fe60000000800 */
[----:B------:R-:W-:Y:S01]  /*aa80*/  FMNMX.FTZ R37, R64, R31, !PT ;  /* 0x0000001f40257209 */ /* 0x000fe20007810000 */
[----:B------:R-:W-:-:S04]  /*aa90*/  FFMA.FTZ R31, R76, R13, -R27 ;  /* 0x0000000d4c1f7223 */ /* 0x000fc8000001081b */
[----:B------:R-:W5:Y:S01]  /*aaa0*/  SHFL.BFLY PT, R66, R37, 0x2, 0x1f ;  /* 0x0c401f0025427f89 */ /* 0x000f6200000e0000 */
[----:B------:R-:W-:Y:S08]  /*aab0*/  MUFU.EX2 R29, R33 ;  /* 0x00000021001d7308 */ /* 0x000ff00000000800 */
[----:B------:R-:W-:Y:S08]  /*aac0*/  MUFU.EX2 R162, R162 ;  /* 0x000000a200a27308 */ /* 0x000ff00000000800 */
[----:B------:R-:W-:Y:S01]  /*aad0*/  MUFU.EX2 R31, R31 ;  /* 0x0000001f001f7308 */ /* 0x000fe20000000800 */
[----:B-----5:R-:W-:-:S07]  /*aae0*/  FMNMX.FTZ R66, R37, R66, !PT ;  /* 0x0000004225427209 */ /* 0x020fce0007810000 */
[----:B------:R-:W-:Y:S01]  /*aaf0*/  MUFU.EX2 R164, R164 ;  /* 0x000000a400a47308 */ /* 0x000fe20000000800 */
[-CC-:B------:R-:W-:Y:S01]  /*ab00*/  FFMA.FTZ R37, R92, R13.reuse, -R27.reuse ;  /* 0x0000000d5c257223 */ /* 0x180fe2000001081b */
[----:B------:R-:W-:Y:S01]  /*ab10*/  FFMA.FTZ R27, R104, R13, -R27 ;  /* 0x0000000d681b7223 */ /* 0x000fe2000001081b */
[----:B------:R-:W5:Y:S05]  /*ab20*/  SHFL.BFLY PT, R41, R66, 0x1, 0x1f ;  /* 0x0c201f0042297f89 */ /* 0x000f6a00000e0000 */
[----:B------:R-:W-:Y:S08]  /*ab30*/  MUFU.EX2 R33, R84 ;  /* 0x0000005400217308 */ /* 0x000ff00000000800 */
[----:B------:R-:W-:Y:S08]  /*ab40*/  MUFU.EX2 R166, R166 ;  /* 0x000000a600a67308 */ /* 0x000ff00000000800 */
[----:B------:R-:W-:Y:S01]  /*ab50*/  MUFU.EX2 R35, R35 ;  /* 0x0000002300237308 */ /* 0x000fe20000000800 */
[----:B-----5:R-:W-:-:S04]  /*ab60*/  FMNMX.FTZ R176, R66, R41, !PT ;  /* 0x0000002942b07209 */ /* 0x020fc80007810000 */
        /* <DEDUP_REMOVED lines=8> */
[-CC-:B------:R-:W-:Y:S01]  /*abf0*/  FFMA.FTZ R6, R30, R13.reuse, -R43.reuse ;  /* 0x0000000d1e067223 */ /* 0x180fe2000001082b */
[-CC-:B------:R-:W-:Y:S01]  /*ac00*/  FFMA.FTZ R157, R32, R13.reuse, -R43.reuse ;  /* 0x0000000d209d7223 */ /* 0x180fe2000001082b */
[-C--:B------:R-:W-:Y:S01]  /*ac10*/  FFMA.FTZ R30, R34, R13.reuse, -R43 ;  /* 0x0000000d221e7223 */ /* 0x080fe2000001082b */
[----:B--2---:R-:W-:Y:S01]  /*ac20*/  FADD.FTZ R8, R154, R45 ;  /* 0x0000002d9a087221 */ /* 0x004fe20000010000 */
[----:B------:R-:W-:Y:S01]  /*ac30*/  MUFU.EX2 R153, R153 ;  /* 0x0000009900997308 */ /* 0x000fe20000000800 */
[-CC-:B------:R-:W-:Y:S01]  /*ac40*/  FFMA.FTZ R159, R36, R13.reuse, -R43.reuse ;  /* 0x0000000d249f7223 */ /* 0x180fe2000001082b */
[-CC-:B------:R-:W-:Y:S01]  /*ac50*/  FFMA.FTZ R28, R28, R13.reuse, -R43.reuse ;  /* 0x0000000d1c1c7223 */ /* 0x180fe2000001082b */
[----:B------:R-:W-:Y:S01]  /*ac60*/  FADD.FTZ R45, R15, R8 ;  /* 0x000000080f2d7221 */ /* 0x000fe20000010000 */
[-CC-:B------:R-:W-:Y:S01]  /*ac70*/  FFMA.FTZ R161, R38, R13.reuse, -R43.reuse ;  /* 0x0000000d26a17223 */ /* 0x180fe2000001082b */
[-CC-:B------:R-:W-:Y:S01]  /*ac80*/  FFMA.FTZ R32, R44, R13.reuse, -R43.reuse ;  /* 0x0000000d2c207223 */ /* 0x180fe2000001082b */
[-C--:B------:R-:W-:Y:S01]  /*ac90*/  FFMA.FTZ R163, R46, R13.reuse, -R43 ;  /* 0x0000000d2ea37223 */ /* 0x080fe2000001082b */
[----:B0-----:R-:W-:Y:S01]  /*aca0*/  FADD.FTZ R36, R156, R45 ;  /* 0x0000002d9c247221 */ /* 0x001fe20000010000 */
[----:B------:R-:W0:Y:S01]  /*acb0*/  MUFU.EX2 R0, R0 ;  /* 0x0000000000007308 */ /* 0x000e220000000800 */
[-CC-:B------:R-:W-:Y:S01]  /*acc0*/  FFMA.FTZ R26, R26, R13.reuse, -R43.reuse ;  /* 0x0000000d1a1a7223 */ /* 0x180fe2000001082b */
[-CC-:B------:R-:W-:Y:S01]  /*acd0*/  FFMA.FTZ R165, R48, R13.reuse, -R43.reuse ;  /* 0x0000000d30a57223 */ /* 0x180fe2000001082b */
[----:B-1----:R-:W-:Y:S01]  /*ace0*/  FADD.FTZ R47, R21, R36 ;  /* 0x00000024152f7221 */ /* 0x002fe20000010000 */
[-CC-:B------:R-:W-:Y:S01]  /*acf0*/  FFMA.FTZ R34, R50, R13.reuse, -R43.reuse ;  /* 0x0000000d32227223 */ /* 0x180fe2000001082b */
[-CC-:B------:R-:W-:Y:S01]  /*ad00*/  FFMA.FTZ R167, R52, R13.reuse, -R43.reuse ;  /* 0x0000000d34a77223 */ /* 0x180fe2000001082b */
[-C--:B------:R-:W-:Y:S01]  /*ad10*/  FFMA.FTZ R36, R54, R13.reuse, -R43 ;  /* 0x0000000d36247223 */ /* 0x080fe2000001082b */
[----:B---3--:R-:W-:Y:S01]  /*ad20*/  FADD.FTZ R38, R158, R47 ;  /* 0x0000002f9e267221 */ /* 0x008fe20000010000 */
[----:B------:R-:W1:Y:S01]  /*ad30*/  MUFU.EX2 R155, R155 ;  /* 0x0000009b009b7308 */ /* 0x000e620000000800 */
[-CC-:B------:R-:W-:Y:S01]  /*ad40*/  FFMA.FTZ R169, R56, R13.reuse, -R43.reuse ;  /* 0x0000000d38a97223 */ /* 0x180fe2000001082b */
[-CC-:B------:R-:W-:Y:S01]  /*ad50*/  FFMA.FTZ R171, R60, R13.reuse, -R43.reuse ;  /* 0x0000000d3cab7223 */ /* 0x180fe2000001082b */
[----:B----4-:R-:W-:Y:S01]  /*ad60*/  FADD.FTZ R47, R25, R38 ;  /* 0x00000026192f7221 */ /* 0x010fe20000010000 */
[-CC-:B------:R-:W-:Y:S01]  /*ad70*/  FFMA.FTZ R38, R58, R13.reuse, -R43.reuse ;  /* 0x0000000d3a267223 */ /* 0x180fe2000001082b */
[-CC-:B------:R-:W-:Y:S01]  /*ad80*/  FFMA.FTZ R24, R24, R13.reuse, -R43.reuse ;  /* 0x0000000d18187223 */ /* 0x180fe2000001082b */
[-CC-:B------:R-:W-:Y:S01]  /*ad90*/  FFMA.FTZ R40, R40, R13.reuse, -R43.reuse ;  /* 0x0000000d28287223 */ /* 0x180fe2000001082b */
[-CC-:B------:R-:W-:Y:S01]  /*ada0*/  FFMA.FTZ R42, R42, R13.reuse, -R43.reuse ;  /* 0x0000000d2a2a7223 */ /* 0x180fe2000001082b */
[----:B------:R-:W2:Y:S01]  /*adb0*/  MUFU.EX2 R6, R6 ;  /* 0x0000000600067308 */ /* 0x000ea20000000800 */
[----:B0-----:R-:W-:Y:S01]  /*adc0*/  FADD.FTZ R8, R153, R0 ;  /* 0x0000000099087221 */ /* 0x001fe20000010000 */
[-CC-:B------:R-:W-:Y:S01]  /*add0*/  FFMA.FTZ R62, R62, R13.reuse, -R43.reuse ;  /* 0x0000000d3e3e7223 */ /* 0x180fe2000001082b */
[----:B------:R-:W-:Y:S01]  /*ade0*/  F2FP.F16.F32.PACK_AB R154, R15, R154 ;  /* 0x0000009a0f9a723e */ /* 0x000fe200000000ff */
[----:B------:R-:W-:Y:S01]  /*adf0*/  FFMA.FTZ R43, R64, R13, -R43 ;  /* 0x0000000d402b7223 */ /* 0x000fe2000001082b */
[----:B------:R-:W-:-:S02]  /*ae00*/  F2FP.F16.F32.PACK_AB R153, R0, R153 ;  /* 0x000000990099723e */ /* 0x000fc400000000ff */
[----:B------:R-:W-:Y:S01]  /*ae10*/  F2FP.F16.F32.PACK_AB R156, R21, R156 ;  /* 0x0000009c159c723e */ /* 0x000fe200000000ff */
[----:B------:R-:W0:Y:S01]  /*ae20*/  MUFU.EX2 R157, R157 ;  /* 0x0000009d009d7308 */ /* 0x000e220000000800 */
[----:B-1----:R-:W-:Y:S01]  /*ae30*/  FADD.FTZ R45, R155, R8 ;  /* 0x000000089b2d7221 */ /* 0x002fe20000010000 */
[----:B------:R-:W-:-:S06]  /*ae40*/  F2FP.F16.F32.PACK_AB R158, R25, R158 ;  /* 0x0000009e199e723e */ /* 0x000fcc00000000ff */
[----:B------:R-:W1:Y:S01]  /*ae50*/  MUFU.EX2 R30, R30 ;  /* 0x0000001e001e7308 */ /* 0x000e620000000800 */
[C---:B--2---:R-:W-:Y:S01]  /*ae60*/  FADD.FTZ R8, R6.reuse, R45 ;  /* 0x0000002d06087221 */ /* 0x044fe20000010000 */
[----:B------:R-:W-:-:S06]  /*ae70*/  F2FP.F16.F32.PACK_AB R155, R6, R155 ;  /* 0x0000009b069b723e */ /* 0x000fcc00000000ff */
[----:B------:R-:W2:Y:S01]  /*ae80*/  MUFU.EX2 R159, R159 ;  /* 0x0000009f009f7308 */ /* 0x000ea20000000800 */
[----:B0-----:R-:W-:Y:S01]  /*ae90*/  FADD.FTZ R45, R157, R8 ;  /* 0x000000089d2d7221 */ /* 0x001fe20000010000 */
[----:B------:R-:W-:Y:S01]  /*aea0*/  FADD.FTZ R8, R160, R47 ;  /* 0x0000002fa0087221 */ /* 0x000fe20000010000 */
[----:B------:R-:W-:-:S03]  /*aeb0*/  F2FP.F16.F32.PACK_AB R160, R29, R160 ;  /* 0x000000a01da0723e */ /* 0x000fc600000000ff */
[----:B------:R-:W-:Y:S01]  /*aec0*/  FADD.FTZ R47, R29, R8 ;  /* 0x000000081d2f7221 */ /* 0x000fe20000010000 */
[----:B------:R-:W-:Y:S01]  /*aed0*/  VIADD R8, R3, 0x22840 ;  /* 0x0002284003087836 */ /* 0x000fe20000000000 */
[----:B------:R-:W0:Y:S01]  /*aee0*/  MUFU.EX2 R28, R28 ;  /* 0x0000001c001c7308 */ /* 0x000e220000000800 */
[----:B-1----:R-:W-:Y:S01]  /*aef0*/  FADD.FTZ R44, R30, R45 ;  /* 0x0000002d1e2c7221 */ /* 0x002fe20000010000 */
[----:B------:R-:W-:Y:S01]  /*af00*/  FADD.FTZ R46, R162, R47 ;  /* 0x0000002fa22e7221 */ /* 0x000fe20000010000 */
[----:B------:R-:W-:Y:S02]  /*af10*/  F2FP.F16.F32.PACK_AB R162, R31, R162 ;  /* 0x000000a21fa2723e */ /* 0x000fe400000000ff */
[----:B------:R-:W-:Y:S01]  /*af20*/  PRMT R8, R73, 0x654, R8 ;  /* 0x0000065449087816 */ /* 0x000fe20000000008 */
[----:B------:R-:W-:Y:S01]  /*af30*/  FADD.FTZ R47, R31, R46 ;  /* 0x0000002e1f2f7221 */ /* 0x000fe20000010000 */
[----:B------:R-:W-:Y:S01]  /*af40*/  F2FP.F16.F32.PACK_AB R157, R30, R157 ;  /* 0x0000009d1e9d723e */ /* 0x000fe200000000ff */
[----:B------:R-:W1:Y:S01]  /*af50*/  MUFU.EX2 R161, R161 ;  /* 0x000000a100a17308 */ /* 0x000e620000000800 */
[----:B--2---:R-:W-:Y:S01]  /*af60*/  FADD.FTZ R45, R159, R44 ;  /* 0x0000002c9f2d7221 */ /* 0x004fe20000010000 */
[----:B------:R2:W-:Y:S06]  /*af70*/  SYNCS.ARRIVE.TRANS64.RED.A1T0 RZ, [R8+URZ], RZ ;  /* 0x000000ff08ff79a7 */ /* 0x0005ec000810043f */
[----:B------:R-:W2:Y:S01]  /*af80*/  MUFU.EX2 R32, R32 ;  /* 0x0000002000207308 */ /* 0x000ea20000000800 */
[C---:B0-----:R-:W-:Y:S01]  /*af90*/  FADD.FTZ R44, R28.reuse, R45 ;  /* 0x0000002d1c2c7221 */ /* 0x041fe20000010000 */
[----:B------:R-:W-:-:S06]  /*afa0*/  F2FP.F16.F32.PACK_AB R159, R28, R159 ;  /* 0x0000009f1c9f723e */ /* 0x000fcc00000000ff */
[----:B------:R-:W0:Y:S01]  /*afb0*/  MUFU.EX2 R163, R163 ;  /* 0x000000a300a37308 */ /* 0x000e220000000800 */
[----:B-1----:R-:W-:Y:S01]  /*afc0*/  FADD.FTZ R45, R161, R44 ;  /* 0x0000002ca12d7221 */ /* 0x002fe20000010000 */
[----:B------:R-:W-:Y:S01]  /*afd0*/  FADD.FTZ R44, R164, R47 ;  /* 0x0000002fa42c7221 */ /* 0x000fe20000010000 */
[----:B------:R-:W-:-:S03]  /*afe0*/  F2FP.F16.F32.PACK_AB R164, R33, R164 ;  /* 0x000000a421a4723e */ /* 0x000fc600000000ff */
[----:B------:R-:W-:Y:S02]  /*aff0*/  FADD.FTZ R47, R33, R44 ;  /* 0x0000002c212f7221 */ /* 0x000fe40000010000 */
[----:B------:R-:W1:Y:S01]  /*b000*/  MUFU.EX2 R26, R26 ;  /* 0x0000001a001a7308 */ /* 0x000e620000000800 */
[----:B--2---:R-:W-:Y:S01]  /*b010*/  FADD.FTZ R8, R32, R45 ;  /* 0x0000002d20087221 */ /* 0x004fe20000010000 */
[----:B------:R-:W-:Y:S01]  /*b020*/  FADD.FTZ R44, R166, R47 ;  /* 0x0000002fa62c7221 */ /* 0x000fe20000010000 */
[----:B------:R-:W-:Y:S02]  /*b030*/  F2FP.F16.F32.PACK_AB R166, R35, R166 ;  /* 0x000000a623a6723e */ /* 0x000fe400000000ff */
[----:B------:R-:W-:-:S03]  /*b040*/  F2FP.F16.F32.PACK_AB R161, R32, R161 ;  /* 0x000000a120a1723e */ /* 0x000fc600000000ff */
[----:B------:R-:W2:Y:S01]  /*b050*/  MUFU.EX2 R165, R165 ;  /* 0x000000a500a57308 */ /* 0x000ea20000000800 */
[----:B0-----:R-:W-:-:S07]  /*b060*/  FADD.FTZ R45, R163, R8 ;  /* 0x00000008a32d7221 */ /* 0x001fce0000010000 */
[----:B------:R-:W0:Y:S01]  /*b070*/  MUFU.EX2 R34, R34 ;  /* 0x0000002200227308 */ /* 0x000e220000000800 */
[C---:B-1----:R-:W-:Y:S01]  /*b080*/  FADD.FTZ R8, R26.reuse, R45 ;  /* 0x0000002d1a087221 */ /* 0x042fe20000010000 */
[----:B------:R-:W-:Y:S01]  /*b090*/  FADD.FTZ R45, R35, R44 ;  /* 0x0000002c232d7221 */ /* 0x000fe20000010000 */
[----:B------:R-:W-:-:S03]  /*b0a0*/  F2FP.F16.F32.PACK_AB R163, R26, R163 ;  /* 0x000000a31aa3723e */ /* 0x000fc600000000ff */
[----:B------:R-:W-:Y:S01]  /*b0b0*/  FADD.FTZ R44, R168, R45 ;  /* 0x0000002da82c7221 */ /* 0x000fe20000010000 */
[----:B------:R-:W-:Y:S01]  /*b0c0*/  F2FP.F16.F32.PACK_AB R168, R37, R168 ;  /* 0x000000a825a8723e */ /* 0x000fe200000000ff */
[----:B------:R-:W1:Y:S01]  /*b0d0*/  MUFU.EX2 R167, R167 ;  /* 0x000000a700a77308 */ /* 0x000e620000000800 */
[----:B--2---:R-:W-:Y:S01]  /*b0e0*/  FADD.FTZ R7, R165, R8 ;  /* 0x00000008a5077221 */ /* 0x004fe20000010000 */
[----:B------:R-:W-:-:S06]  /*b0f0*/  FADD.FTZ R15, R37, R44 ;  /* 0x0000002c250f7221 */ /* 0x000fcc0000010000 */
        /* <DEDUP_REMOVED lines=37> */
[C---:B0-----:R-:W-:Y:S01]  /*b350*/  FADD.FTZ R8, R27.reuse, R8 ;  /* 0x000000081b087221 */ /* 0x041fe20000010000 */
[----:B------:R-:W-:Y:S02]  /*b360*/  F2FP.F16.F32.PACK_AB R174, R27, R174 ;  /* 0x000000ae1bae723e */ /* 0x000fe400000000ff */
[C---:B-1----:R-:W-:Y:S01]  /*b370*/  FADD.FTZ R0, R43.reuse, R0 ;  /* 0x000000002b007221 */ /* 0x042fe20000010000 */
[----:B------:R-:W-:Y:S01]  /*b380*/  F2FP.F16.F32.PACK_AB R175, R43, R62 ;  /* 0x0000003e2baf723e */ /* 0x000fe200000000ff */
[----:B------:R-:W-:Y:S06]  /*b390*/  @!P0 BRA `(.L_x_9778) ;  /* 0x0000000000048947 */ /* 0x000fec0003800000 */
[----:B------:R-:W-:Y:S01]  /*b3a0*/  BPT.TRAP 0x1 ;  /* 0x000000040000795c */ /* 0x000fe20000300000 */
.L_x_9778:
[----:B------:R0:W1:Y:S01]  /*b3b0*/  SYNCS.PHASECHK.TRANS64.TRYWAIT P1, [R3+URZ+0x22850], R20 ;  /* 0x02285014030075a7 */ /* 0x000062000802017f */
[----:B------:R-:W-:Y:S05]  /*b3c0*/  @!P0 BRA `(.L_x_9779) ;  /* 0x0000000000048947 */ /* 0x000fea0003800000 */
[----:B------:R-:W-:Y:S01]  /*b3d0*/  BPT.TRAP 0x1 ;  /* 0x000000040000795c */ /* 0x000fe20000300000 */
.L_x_9779:
[----:B------:R-:W-:Y:S04]  /*b3e0*/  BSSY B0, `(.L_x_9780) ;  /* 0x0000004000007945 */ /* 0x000fe80003800000 */
[----:B-1----:R-:W-:Y:S05]  /*b3f0*/  @P1 BRA `(.L_x_9781) ;  /* 0x0000000000081947 */ /* 0x002fea0003800000 */
[----:B------:R-:W1:Y:S02]  /*b400*/  SYNCS.PHASECHK.TRANS64.TRYWAIT P1, [R3+URZ+0x22850], R20 ;  /* 0x02285014030075a7 */ /* 0x000e64000802017f */
[----:B-1----:R-:W-:Y:S05]  /*b410*/  @!P1 BRA `(.L_x_9782) ;  /* 0x0000010000fc9947 */ /* 0x002fea0003800000 */
.L_x_9781:
[----:B------:R-:W-:Y:S05]  /*b420*/  BSYNC B0 ;  /* 0x0000000000007941 */ /* 0x000fea0003800000 */
.L_x_9780:
[----:B------:R-:W-:Y:S05]  /*b430*/  WARPSYNC.ALL ;  /* 0x0000000000007948 */ /* 0x000fea0003800000 */
[----:B------:R-:W-:Y:S01]  /*b440*/  VIADD R6, R19, 0x400 ;  /* 0x0000040013067836 */ /* 0x000fe20000000000 */
[----:B------:R2:W-:Y:S01]  /*b450*/  BAR.SYNC.DEFER_BLOCKING R12, 0x100 ;  /* 0x0004000c0000751d */ /* 0x0005e20000010000 */
[----:B------:R-:W-:Y:S02]  /*b460*/  IMAD.MOV.U32 R7, RZ, RZ, 0x40000040 ;  /* 0x40000040ff077424 */ /* 0x000fe400078e00ff */
[----:B------:R-:W-:Y:S01]  /*b470*/  IMAD.MOV.U32 R25, RZ, RZ, 0x40000040 ;  /* 0x40000040ff197424 */ /* 0x000fe200078e00ff */
[----:B------:R-:W-:Y:S01]  /*b480*/  SHF.R.U32.HI R6, RZ, 0x4, R6 ;  /* 0x00000004ff067819 */ /* 0x000fe20000011606 */
[----:B------:R-:W-:Y:S01]  /*b490*/  IMAD.MOV.U32 R27, RZ, RZ, 0x40000040 ;  /* 0x40000040ff1b7424 */ /* 0x000fe200078e00ff */
[----:B------:R-:W-:Y:S01]  /*b4a0*/  R2UR UR7, R7 ;  /* 0x00000000070772ca */ /* 0x000fe200000e0000 */
[----:B------:R-:W-:Y:S01]  /*b4b0*/  IMAD.MOV.U32 R21, RZ, RZ, 0x40000040 ;  /* 0x40000040ff157424 */ /* 0x000fe200078e00ff */
[----:B------:R-:W-:-:S02]  /*b4c0*/  LOP3.LUT R6, R6, 0x3fff, RZ, 0xc0, !PT ;  /* 0x00003fff06067812 */ /* 0x000fc400078ec0ff */
[C---:B------:R-:W-:Y:S02]  /*b4d0*/  R2UR UR11, R25.reuse ;  /* 0x00000000190b72ca */ /* 0x040fe400000e0000 */
[----:B------:R-:W-:Y:S02]  /*b4e0*/  LOP3.LUT R15, R6, 0x3000000, RZ, 0xfc, !PT ;  /* 0x03000000060f7812 */ /* 0x000fe400078efcff */
[----:B------:R-:W-:Y:S02]  /*b4f0*/  R2UR UR19, R25 ;  /* 0x00000000191372ca */ /* 0x000fe400000e0000 */
[----:B------:R-:W-:Y:S01]  /*b500*/  R2UR UR23, R27 ;  /* 0x000000001b1772ca */ /* 0x000fe200000e0000 */
[----:B------:R-:W-:Y:S01]  /*b510*/  IMAD R6, R203, 0xc00, R15 ;  /* 0x00000c00cb067824 */ /* 0x000fe200078e020f */
[----:B------:R-:W-:Y:S01]  /*b520*/  R2UR UR15, R21 ;  /* 0x00000000150f72ca */ /* 0x000fe200000e0000 */
[----:B------:R2:W-:Y:S01]  /*b530*/  STL [R1+0x10], R15 ;  /* 0x0000100f01007387 */ /* 0x0005e20000100800 */
[----:B------:R-:W-:Y:S01]  /*b540*/  R2UR UR27, R7 ;  /* 0x00000000071b72ca */ /* 0x000fe200000e0000 */
[C---:B------:R-:W-:Y:S01]  /*b550*/  VIADD R26, R6.reuse, 0x200 ;  /* 0x00000200061a7836 */ /* 0x040fe20000000000 */
[C---:B------:R-:W-:Y:S01]  /*b560*/  IADD3 R24, R6.reuse, 0x80, RZ ;  /* 0x0000008006187810 */ /* 0x040fe20007ffe0ff */
[C---:B01----:R-:W-:Y:S01]  /*b570*/  VIADD R20, R6.reuse, 0x100 ;  /* 0x0000010006147836 */ /* 0x043fe20000000000 */
[----:B------:R-:W-:-:S02]  /*b580*/  R2UR UR6, R6 ;  /* 0x00000000060672ca */ /* 0x000fc400000e0000 */
[----:B------:R-:W-:Y:S01]  /*b590*/  R2UR UR10, R24 ;  /* 0x00000000180a72ca */ /* 0x000fe200000e0000 */
[----:B------:R-:W-:Y:S01]  /*b5a0*/  VIADD R24, R6, 0x180 ;  /* 0x0000018006187836 */ /* 0x000fe20000000000 */
[----:B------:R-:W-:Y:S01]  /*b5b0*/  R2UR UR22, R26 ;  /* 0x000000001a1672ca */ /* 0x000fe200000e0000 */
[----:B------:R-:W-:Y:S01]  /*b5c0*/  VIADD R6, R6, 0x280 ;  /* 0x0000028006067836 */ /* 0x000fe20000000000 */
[----:B------:R-:W-:Y:S02]  /*b5d0*/  R2UR UR14, R20 ;  /* 0x00000000140e72ca */ /* 0x000fe400000e0000 */
[----:B------:R-:W-:Y:S02]  /*b5e0*/  R2UR UR18, R24 ;  /* 0x00000000181272ca */ /* 0x000fe400000e0000 */
[----:B------:R-:W-:Y:S01]  /*b5f0*/  WARPGROUP.ARRIVE ;  /* 0x00000000000079c5 */ /* 0x000fe20000000000 */
[----:B------:R-:W-:-:S05]  /*b600*/  R2UR UR26, R6 ;  /* 0x00000000061a72ca */ /* 0x000fca00000e0000 */
        /* <DEDUP_REMOVED lines=22> */
[----:B--2---:R-:W-:Y:S05]  /*b770*/  @!P0 BRA `(.L_x_9783) ;  /* 0x0000000000048947 */ /* 0x004fea0003800000 */
[----:B------:R-:W-:Y:S01]  /*b780*/  BPT.TRAP 0x1 ;  /* 0x000000040000795c */ /* 0x000fe20000300000 */
.L_x_9783:
[----:B------:R-:W2:Y:S01]  /*b790*/  LDL R6, [R1+0x18] ;  /* 0x0000180001067983 */ /* 0x000ea20000100800 */
[----:B------:R-:W0:Y:S01]  /*b7a0*/  S2R R7, SR_CgaCtaId ;  /* 0x0000000000077919 */ /* 0x000e220000008800 */
[----:B------:R-:W-:Y:S01]  /*b7b0*/  IADD3 R3, R3, 0x22860, RZ ;  /* 0x0002286003037810 */ /* 0x000fe20007ffe0ff */
[----:B------:R-:W-:-:S03]  /*b7c0*/  ULDC UR36, c[0x0][0x9d8] ;  /* 0x0002760000247ab9 */ /* 0x000fc60000000800 */
[----:B0-----:R-:W-:-:S04]  /*b7d0*/  PRMT R3, R7, 0x654, R3 ;  /* 0x0000065407037816 */ /* 0x001fc80000000003 */
[----:B------:R0:W-:Y:S02]  /*b7e0*/  SYNCS.ARRIVE.TRANS64.RED.A1T0 RZ, [R3+URZ], RZ ;  /* 0x000000ff03ff79a7 */ /* 0x0001e4000810043f */
[----:B0-----:R-:W-:-:S05]  /*b7f0*/  VIADD R3, R177, 0xfffffffe ;  /* 0xfffffffeb1037836 */ /* 0x001fca0000000000 */
[----:B--2---:R-:W-:-:S13]  /*b800*/  ISETP.GE.AND P1, PT, R3, R6, PT ;  /* 0x000000060300720c */ /* 0x004fda0003f26270 */
[----:B------:R-:W-:Y:S05]  /*b810*/  @!P1 BRA `(.L_x_9784) ;  /* 0x0000002400649947 */ /* 0x000fea0003800000 */
[----:B------:R-:W-:Y:S02]  /*b820*/  IMAD.MOV.U32 R12, RZ, RZ, R176 ;  /* 0x000000ffff0c7224 */ /* 0x000fe400078e00b0 */
[----:B------:R-:W-:-:S07]  /*b830*/  IMAD.MOV.U32 R15, RZ, RZ, R14 ;  /* 0x000000ffff0f7224 */ /* 0x000fce00078e000e */
.L_x_9796:
[----:B0-----:R-:W2:Y:S01]  /*b840*/  LDL R6, [R1+0x18] ;  /* 0x0000180001067983 */ /* 0x001ea20000100800 */
[----:B------:R-:W-:Y:S01]  /*b850*/  VIADD R203, R203, 0x1 ;  /* 0x00000001cbcb7836 */ /* 0x000fe20000000000 */
[----:B------:R-:W-:Y:S05]  /*b860*/  YIELD ;  /* 0x0000000000007946 */ /* 0x000fea0003800000 */
[----:B------:R-:W-:-:S04]  /*b870*/  ISETP.NE.AND P2, PT, R203, 0x2, PT ;  /* 0x00000002cb00780c */ /* 0x000fc80003f45270 */
[----:B------:R-:W-:Y:S02]  /*b880*/  SEL R203, R203, RZ, P2 ;  /* 0x000000ffcbcb7207 */ /* 0x000fe40001000000 */
[C---:B--2---:R-:W-:Y:S01]  /*b890*/  ISETP.GT.AND P1, PT, R3.reuse, R6, PT ;  /* 0x000000060300720c */ /* 0x044fe20003f24270 */
[----:B------:R-:W-:Y:S01]  /*b8a0*/  VIADD R3, R3, 0xffffffff ;  /* 0xffffffff03037836 */ /* 0x000fe20000000000 */
[----:B------:R-:W-:-:S04]  /*b8b0*/  SEL R6, RZ, 0x1, P2 ;  /* 0x00000001ff067807 */ /* 0x000fc80001000000 */
[----:B------:R-:W-:Y:S01]  /*b8c0*/  LOP3.LUT R214, R214, R6, RZ, 0x3c, !PT ;  /* 0x00000006d6d67212 */ /* 0x000fe200078e3cff */
[----:B------:R-:W-:Y:S06]  /*b8d0*/  @!P0 BRA `(.L_x_9785) ;  /* 0x0000000000048947 */ /* 0x000fec0003800000 */
[----:B------:R-:W-:Y:S01]  /*b8e0*/  BPT.TRAP 0x1 ;  /* 0x000000040000795c */ /* 0x000fe20000300000 */
.L_x_9785:
[----:B------:R-:W-:Y:S01]  /*b8f0*/  IMAD R6, R203, 0x8, R19 ;  /* 0x00000008cb067824 */ /* 0x000fe200078e0213 */
[----:B------:R-:W-:-:S04]  /*b900*/  SHF.L.U32 R7, R214, 0x1f, RZ ;  /* 0x0000001fd6077819 */ /* 0x000fc800000006ff */
[----:B------:R0:W1:Y:S01]  /*b910*/  SYNCS.PHASECHK.TRANS64.TRYWAIT P2, [R6+URZ+0x22830], R7 ;  /* 0x02283007060075a7 */ /* 0x000062000804017f */
[----:B------:R-:W-:Y:S05]  /*b920*/  @!P0 BRA `(.L_x_9786) ;  /* 0x0000000000048947 */ /* 0x000fea0003800000 */
[----:B------:R-:W-:Y:S01]  /*b930*/  BPT.TRAP 0x1 ;  /* 0x000000040000795c */ /* 0x000fe20000300000 */
.L_x_9786:
[----:B------:R-:W2:Y:S01]  /*b940*/  LDL R9, [R1+0x14] ;  /* 0x0000140001097983 */ /* 0x000ea20000100800 */
[----:B------:R-:W-:Y:S02]  /*b950*/  IMAD.MOV.U32 R155, RZ, RZ, 0x40000040 ;  /* 0x40000040ff9b7424 */ /* 0x000fe400078e00ff */
[----:B--2---:R-:W-:Y:S01]  /*b960*/  IMAD R154, R203, 0x300, R9 ;  /* 0x00000300cb9a7824 */ /* 0x004fe200078e0209 */
[----:B-1----:R-:W-:Y:S06]  /*b970*/  @P2 BRA `(.L_x_9787) ;  /* 0x0000000000082947 */ /* 0x002fec0003800000 */
[----:B------:R-:W1:Y:S02]  /*b980*/  SYNCS.PHASECHK.TRANS64.TRYWAIT P2, [R6+URZ+0x22830], R7 ;  /* 0x02283007060075a7 */ /* 0x000e64000804017f */
[----:B-1----:R-:W-:Y:S05]  /*b990*/  @!P2 BRA `(.L_x_9788) ;  /* 0x000000fc00b0a947 */ /* 0x002fea0003800000 */
.L_x_9787:
[----:B------:R-:W-:Y:S05]  /*b9a0*/  WARPSYNC.ALL ;  /* 0x0000000000007948 */ /* 0x000fea0003800000 */
[C---:B------:R-:W-:Y:S01]  /*b9b0*/  R2UR UR6, R154.reuse ;  /* 0x000000009a0672ca */ /* 0x040fe200000e0000 */
[----:B------:R-:W-:Y:S01]  /*b9c0*/  VIADD R152, R154, 0x2 ;  /* 0x000000029a987836 */ /* 0x000fe20000000000 */
[----:B------:R-:W-:Y:S01]  /*b9d0*/  R2UR UR7, R155 ;  /* 0x000000009b0772ca */ /* 0x000fe200000e0000 */
[----:B------:R-:W-:Y:S01]  /*b9e0*/  IMAD.MOV.U32 R153, RZ, RZ, 0x40000040 ;  /* 0x40000040ff997424 */ /* 0x000fe200078e00ff */
[----:B------:R-:W-:Y:S01]  /*b9f0*/  R2UR UR4, R4 ;  /* 0x00000000040472ca */ /* 0x000fe200000e0000 */
[----:B------:R-:W-:Y:S01]  /*ba00*/  IMAD.MOV.U32 R155, RZ, RZ, 0x40000040 ;  /* 0x40000040ff9b7424 */ /* 0x000fe200078e00ff */
[----:B------:R-:W-:Y:S01]  /*ba10*/  R2UR UR5, R5 ;  /* 0x00000000050572ca */ /* 0x000fe200000e0000 */
[----:B------:R-:W-:Y:S01]  /*ba20*/  IMAD.MOV.U32 R21, RZ, RZ, 0x40000040 ;  /* 0x40000040ff157424 */ /* 0x000fe200078e00ff */
[C---:B------:R-:W-:Y:S01]  /*ba30*/  IADD3 R20, R154.reuse, 0x4, RZ ;  /* 0x000000049a147810 */ /* 0x040fe20007ffe0ff */
[----:B------:R-:W-:Y:S01]  /*ba40*/  VIADD R154, R154, 0x6 ;  /* 0x000000069a9a7836 */ /* 0x000fe20000000000 */
[----:B------:R-:W-:Y:S01]  /*ba50*/  R2UR UR10, R152 ;  /* 0x00000000980a72ca */ /* 0x000fe200000e0000 */
[----:B------:R-:W2:Y:S01]  /*ba60*/  S2R R9, SR_TID.X ;  /* 0x0000000000097919 */ /* 0x000ea20000002100 */
[----:B------:R-:W-:-:S02]  /*ba70*/  R2UR UR11, R153 ;  /* 0x00000000990b72ca */ /* 0x000fc400000e0000 */
[----:B------:R-:W-:Y:S02]  /*ba80*/  R2UR UR18, R154 ;  /* 0x000000009a1272ca */ /* 0x000fe400000e0000 */
[----:B------:R-:W-:Y:S02]  /*ba90*/  R2UR UR19, R155 ;  /* 0x000000009b1372ca */ /* 0x000fe400000e0000 */
[----:B------:R-:W-:Y:S01]  /*baa0*/  WARPGROUP.ARRIVE ;  /* 0x00000000000079c5 */ /* 0x000fe20000000000 */
[----:B------:R-:W-:Y:S02]  /*bab0*/  R2UR UR8, R224 ;  /* 0x00000000e00872ca */ /* 0x000fe400000e0000 */
[----:B------:R-:W-:Y:S02]  /*bac0*/  R2UR UR9, R225 ;  /* 0x00000000e10972ca */ /* 0x000fe400000e0000 */
[----:B------:R-:W-:Y:S01]  /*bad0*/  R2UR UR14, R20 ;  /* 0x00000000140e72ca */ /* 0x000fe200000e0000 */
[----:B------:R-:W-:Y:S01]  /*bae0*/  HGMMA.64x96x16.F32 R152, gdesc[UR4], RZ, !UPT, gsb0 ;  /* 0x01600000049879f0 */ /* 0x000fe2000c0008ff */
[----:B------:R-:W-:-:S02]  /*baf0*/  R2UR UR15, R21 ;  /* 0x00000000150f72ca */ /* 0x000fc400000e0000 */
[----:B------:R-:W-:Y:S02]  /*bb00*/  R2UR UR12, R222 ;  /* 0x00000000de0c72ca */ /* 0x000fe400000e0000 */
[----:B------:R-:W-:Y:S02]  /*bb10*/  R2UR UR13, R223 ;  /* 0x00000000df0d72ca */ /* 0x000fe400000e0000 */
[----:B------:R-:W-:Y:S02]  /*bb20*/  R2UR UR16, R10 ;  /* 0x000000000a1072ca */ /* 0x000fe400000e0000 */
[----:B------:R-:W-:Y:S02]  /*bb30*/  R2UR UR17, R11 ;  /* 0x000000000b1172ca */ /* 0x000fe400000e0000 */
[----:B--2---:R-:W-:-:S04]  /*bb40*/  SHF.R.U32.HI R9, RZ, 0x7, R9 ;  /* 0x00000007ff097819 */ /* 0x004fc80000011609 */
        /* <DEDUP_REMOVED lines=14> */
.L_x_9789:
        /* <DEDUP_REMOVED lines=39> */
[----:B-----5:R-:W-:Y:S01]  /*bea0*/  FMNMX.FTZ R13, R152, R13, !PT ;  /* 0x0000000d980d7209 */ /* 0x020fe20007810000 */
        /* <DEDUP_REMOVED lines=10> */
[----:B------:R-:W-:-:S04]  /*bf50*/  FMUL.FTZ R198, R198, UR36 ;  /* 0x00000024c6c67c20 */ /* 0x000fc80008410000 */
[----:B------:R-:W3:Y:S01]  /*bf60*/  MUFU.TANH R160, R160 ;  /* 0x000000a000a07308 */ /* 0x000ee20000002400 */
[----:B----4-:R-:W-:-:S07]  /*bf70*/  FMNMX.FTZ R13, R156, R13, !PT ;  /* 0x0000000d9c0d7209 */ /* 0x010fce0007810000 */
[----:B------:R-:W4:Y:S01]  /*bf80*/  MUFU.TANH R161, R161 ;  /* 0x000000a100a17308 */ /* 0x000f220000002400 */
[----:B-----5:R-:W-:-:S07]  /*bf90*/  FMNMX.FTZ R13, R157, R13, !PT ;  /* 0x0000000d9d0d7209 */ /* 0x020fce0007810000 */
[----:B------:R-:W5:Y:S01]  /*bfa0*/  MUFU.TANH R164, R164 ;  /* 0x000000a400a47308 */ /* 0x000f620000002400 */
[----:B---3--:R-:W-:-:S07]  /*bfb0*/  FMNMX.FTZ R13, R160, R13, !PT ;  /* 0x0000000da00d7209 */ /* 0x008fce0007810000 */
        /* <DEDUP_REMOVED lines=33> */
[----:B-----5:R-:W-:-:S05]  /*c1d0*/  FMNMX.FTZ R14, R193, R13, !PT ;  /* 0x0000000dc10e7209 */ /* 0x020fca0007810000 */
[----:B------:R-:W5:Y:S02]  /*c1e0*/  SHFL.BFLY PT, R13, R14, 0x2, 0x1f ;  /* 0x0c401f000e0d7f89 */ /* 0x000f6400000e0000 */
[----:B------:R-:W-:Y:S01]  /*c1f0*/  MUFU.TANH R226, R226 ;  /* 0x000000e200e27308 */ /* 0x000fe20000002400 */
[----:B---3--:R-:W-:-:S07]  /*c200*/  IMAD.MOV.U32 R170, RZ, RZ, R154 ;  /* 0x000000ffffaa7224 */ /* 0x008fce00078e009a */
[----:B------:R-:W-:Y:S08]  /*c210*/  MUFU.TANH R197, R197 ;  /* 0x000000c500c57308 */ /* 0x000ff00000002400 */
[----:B------:R-:W-:Y:S01]  /*c220*/  MUFU.TANH R196, R196 ;  /* 0x000000c400c47308 */ /* 0x000fe20000002400 */
[----:B-----5:R-:W-:-:S07]  /*c230*/  FMNMX.FTZ R14, R14, R13, !PT ;  /* 0x0000000d0e0e7209 */ /* 0x020fce0007810000 */
[----:B------:R-:W-:Y:S01]  /*c240*/  MUFU.TANH R229, R229 ;  /* 0x000000e500e57308 */ /* 0x000fe20000002400 */
[----:B------:R-:W3:Y:S07]  /*c250*/  SHFL.BFLY PT, R13, R14, 0x1, 0x1f ;  /* 0x0c201f000e0d7f89 */ /* 0x000eee00000e0000 */
[----:B------:R-:W-:Y:S08]  /*c260*/  MUFU.TANH R228, R228 ;  /* 0x000000e400e47308 */ /* 0x000ff00000002400 */
[----:B------:R-:W-:Y:S08]  /*c270*/  MUFU.TANH R227, R227 ;  /* 0x000000e300e37308 */ /* 0x000ff00000002400 */
[----:B------:R-:W-:Y:S01]  /*c280*/  MUFU.TANH R221, R221 ;  /* 0x000000dd00dd7308 */ /* 0x000fe20000002400 */
[----:B---3--:R-:W-:-:S02]  /*c290*/  FMNMX.FTZ R14, R14, R13, !PT ;  /* 0x0000000d0e0e7209 */ /* 0x008fc40007810000 */
[----:B------:R-:W3:Y:S03]  /*c2a0*/  LDC R13, c[0x0][0x988] ;  /* 0x00026200ff0d7b82 */ /* 0x000ee60000000800 */
[C---:B------:R-:W-:Y:S01]  /*c2b0*/  FADD.FTZ R15, -R14.reuse, R15 ;  /* 0x0000000f0e0f7221 */ /* 0x040fe20000010100 */
[----:B---3--:R-:W-:-:S03]  /*c2c0*/  FMUL.FTZ R154, R14, R13 ;  /* 0x0000000d0e9a7220 */ /* 0x008fc60000410000 */
[-C--:B------:R-:W-:Y:S01]  /*c2d0*/  FMUL.FTZ R15, R15, R13.reuse ;  /* 0x0000000d0f0f7220 */ /* 0x080fe20000410000 */
[-CC-:B------:R-:W-:Y:S01]  /*c2e0*/  FFMA.FTZ R20, R20, R13.reuse, -R154.reuse ;  /* 0x0000000d14147223 */ /* 0x180fe2000001089a */
[-CC-:B------:R-:W-:Y:S01]  /*c2f0*/  FFMA.FTZ R155, R21, R13.reuse, -R154.reuse ;  /* 0x0000000d159b7223 */ /* 0x180fe2000001089a */
[----:B------:R-:W-:-:S03]  /*c300*/  FFMA.FTZ R21, R152, R13, -R154 ;  /* 0x0000000d98157223 */ /* 0x000fc6000001089a */
        /* <DEDUP_REMOVED lines=8> */
[----:B------:R3:W5:Y:S01]  /*c390*/  MUFU.EX2 R152, R20 ;  /* 0x0000001400987308 */ /* 0x0007620000000800 */
[-CC-:B------:R-:W-:Y:S01]  /*c3a0*/  FFMA.FTZ R168, R168, R13.reuse, -R154.reuse ;  /* 0x0000000da8a87223 */ /* 0x180fe2000001089a */
[-CC-:B------:R-:W-:Y:S01]  /*c3b0*/  FFMA.FTZ R169, R169, R13.reuse, -R154.reuse ;  /* 0x0000000da9a97223 */ /* 0x180fe2000001089a */
[-CC-:B------:R-:W-:Y:S01]  /*c3c0*/  FFMA.FTZ R172, R172, R13.reuse, -R154.reuse ;  /* 0x0000000dacac7223 */ /* 0x180fe2000001089a */
[-CC-:B------:R-:W-:Y:S01]  /*c3d0*/  FFMA.FTZ R173, R173, R13.reuse, -R154.reuse ;  /* 0x0000000dadad7223 */ /* 0x180fe2000001089a */
[-CC-:B------:R-:W-:Y:S01]  /*c3e0*/  FFMA.FTZ R176, R176, R13.reuse, -R154.reuse ;  /* 0x0000000db0b07223 */ /* 0x180fe2000001089a */
[-CC-:B------:R-:W-:Y:S01]  /*c3f0*/  FFMA.FTZ R177, R177, R13.reuse, -R154.reuse ;  /* 0x0000000db1b17223 */ /* 0x180fe2000001089a */
[----:B------:R-:W-:Y:S01]  /*c400*/  FFMA.FTZ R180, R180, R13, -R154 ;  /* 0x0000000db4b47223 */ /* 0x000fe2000001089a */
[----:B------:R0:W1:Y:S01]  /*c410*/  MUFU.EX2 R158, R155 ;  /* 0x0000009b009e7308 */ /* 0x0000620000000800 */
[----:B---3--:R-:W-:Y:S01]  /*c420*/  FMUL.FTZ R20, R171, UR36 ;  /* 0x00000024ab147c20 */ /* 0x008fe20008410000 */
[----:B----4-:R-:W-:-:S02]  /*c430*/  IMAD.MOV.U32 R171, RZ, RZ, R159 ;  /* 0x000000ffffab7224 */ /* 0x010fc400078e009f */
[-CC-:B------:R-:W-:Y:S01]  /*c440*/  FFMA.FTZ R181, R181, R13.reuse, -R154.reuse ;  /* 0x0000000db5b57223 */ /* 0x180fe2000001089a */
[-CC-:B------:R-:W-:Y:S01]  /*c450*/  FFMA.FTZ R184, R184, R13.reuse, -R154.reuse ;  /* 0x0000000db8b87223 */ /* 0x180fe2000001089a */
[-CC-:B------:R-:W-:Y:S01]  /*c460*/  FFMA.FTZ R185, R185, R13.reuse, -R154.reuse ;  /* 0x0000000db9b97223 */ /* 0x180fe2000001089a */
[-CC-:B------:R-:W-:Y:S01]  /*c470*/  FFMA.FTZ R188, R188, R13.reuse, -R154.reuse ;  /* 0x0000000dbcbc7223 */ /* 0x180fe2000001089a */
[-CC-:B------:R-:W-:Y:S01]  /*c480*/  FFMA.FTZ R189, R189, R13.reuse, -R154.reuse ;  /* 0x0000000dbdbd7223 */ /* 0x180fe2000001089a */
[----:B------:R3:W4:Y:S01]  /*c490*/  MUFU.EX2 R159, R21 ;  /* 0x00000015009f7308 */ /* 0x0007220000000800 */
[-CC-:B------:R-:W-:Y:S01]  /*c4a0*/  FFMA.FTZ R192, R192, R13.reuse, -R154.reuse ;  /* 0x0000000dc0c07223 */ /* 0x180fe2000001089a */
[----:B------:R-:W-:Y:S01]  /*c4b0*/  FFMA.FTZ R193, R193, R13, -R154 ;  /* 0x0000000dc1c17223 */ /* 0x000fe2000001089a */
[----:B-----5:R-:W-:Y:S01]  /*c4c0*/  FFMA.FTZ R154, R15, R8, R152 ;  /* 0x000000080f9a7223 */ /* 0x020fe20000010098 */
[----:B0-----:R-:W-:Y:S01]  /*c4d0*/  FMUL.FTZ R155, R174, UR36 ;  /* 0x00000024ae9b7c20 */ /* 0x001fe20008410000 */
[----:B------:R-:W-:Y:S01]  /*c4e0*/  FMUL.FTZ R8, R175, UR36 ;  /* 0x00000024af087c20 */ /* 0x000fe20008410000 */
[-C--:B------:R-:W-:Y:S01]  /*c4f0*/  FMUL.FTZ R24, R24, R15.reuse ;  /* 0x0000000f18187220 */ /* 0x080fe20000410000 */
[-C--:B------:R-:W-:Y:S01]  /*c500*/  FMUL.FTZ R25, R25, R15.reuse ;  /* 0x0000000f19197220 */ /* 0x080fe20000410000 */
[----:B------:R4:W0:Y:S01]  /*c510*/  MUFU.EX2 R162, R153 ;  /* 0x0000009900a27308 */ /* 0x0008220000000800 */
[----:B-1----:R-:W-:Y:S01]  /*c520*/  FADD.FTZ R154, R158, R154 ;  /* 0x0000009a9e9a7221 */ /* 0x002fe20000010000 */
[----:B---3--:R-:W-:Y:S01]  /*c530*/  FMUL.FTZ R21, R178, UR36 ;  /* 0x00000024b2157c20 */ /* 0x008fe20008410000 */
[----:B------:R-:W-:Y:S01]  /*c540*/  F2FP.F16.F32.PACK_AB R152, R158, R152 ;  /* 0x000000989e98723e */ /* 0x000fe200000000ff */
[----:B------:R-:W-:Y:S01]  /*c550*/  FMUL.FTZ R158, R179, UR36 ;  /* 0x00000024b39e7c20 */ /* 0x000fe20008410000 */
[----:B------:R-:W-:Y:S01]  /*c560*/  FMUL.FTZ R179, R199, UR36 ;  /* 0x00000024c7b37c20 */ /* 0x000fe20008410000 */
[-C--:B------:R-:W-:Y:S01]  /*c570*/  FMUL.FTZ R28, R28, R15.reuse ;  /* 0x0000000f1c1c7220 */ /* 0x080fe20000410000 */
[-C--:B------:R-:W-:Y:S01]  /*c580*/  FMUL.FTZ R29, R29, R15.reuse ;  /* 0x0000000f1d1d7220 */ /* 0x080fe20000410000 */
[----:B------:R-:W1:Y:S01]  /*c590*/  MUFU.TANH R20, R20 ;  /* 0x0000001400147308 */ /* 0x000e620000002400 */
[----:B----4-:R-:W-:Y:S01]  /*c5a0*/  FADD.FTZ R153, R159, R154 ;  /* 0x0000009a9f997221 */ /* 0x010fe20000010000 */
[-C--:B------:R-:W-:Y:S01]  /*c5b0*/  FMUL.FTZ R32, R32, R15.reuse ;  /* 0x0000000f20207220 */ /* 0x080fe20000410000 */
[-C--:B------:R-:W-:Y:S01]  /*c5c0*/  FMUL.FTZ R33, R33, R15.reuse ;  /* 0x0000000f21217220 */ /* 0x080fe20000410000 */
[-C--:B------:R-:W-:Y:S01]  /*c5d0*/  FMUL.FTZ R36, R36, R15.reuse ;  /* 0x0000000f24247220 */ /* 0x080fe20000410000 */
[-C--:B------:R-:W-:Y:S01]  /*c5e0*/  FMUL.FTZ R37, R37, R15.reuse ;  /* 0x0000000f25257220 */ /* 0x080fe20000410000 */
[-C--:B------:R-:W-:Y:S01]  /*c5f0*/  FMUL.FTZ R40, R40, R15.reuse ;  /* 0x0000000f28287220 */ /* 0x080fe20000410000 */
[----:B------:R-:W-:Y:S01]  /*c600*/  FMUL.FTZ R41, R41, R15 ;  /* 0x0000000f29297220 */ /* 0x000fe20000410000 */
[----:B------:R-:W3:Y:S01]  /*c610*/  MUFU.TANH R155, R155 ;  /* 0x0000009b009b7308 */ /* 0x000ee20000002400 */
[C---:B0-----:R-:W-:Y:S01]  /*c620*/  FADD.FTZ R153, R162.reuse, R153 ;  /* 0x00000099a2997221 */ /* 0x041fe20000010000 */
[----:B------:R-:W-:Y:S01]  /*c630*/  F2FP.F16.F32.PACK_AB R154, R162, R159 ;  /* 0x0000009fa29a723e */ /* 0x000fe200000000ff */
[----:B------:R-:W-:Y:S01]  /*c640*/  FMUL.FTZ R159, R182, UR36 ;  /* 0x00000024b69f7c20 */ /* 0x000fe20008410000 */
        /* <DEDUP_REMOVED lines=37> */
[----:B------:R-:W5:Y:S01]  /*c8a0*/  MUFU.TANH R159, R159 ;  /* 0x0000009f009f7308 */ /* 0x000f620000002400 */
[----:B--2---:R-:W-:Y:S01]  /*c8b0*/  IMAD.MOV.U32 R187, RZ, RZ, R170 ;  /* 0x000000ffffbb7224 */ /* 0x004fe200078e00aa */
[----:B------:R-:W-:Y:S01]  /*c8c0*/  FMNMX.FTZ R170, R221, R167, !PT ;  /* 0x000000a7ddaa7209 */ /* 0x000fe20007810000 */
[-C--:B------:R-:W-:Y:S01]  /*c8d0*/  FMUL.FTZ R93, R93, R15.reuse ;  /* 0x0000000f5d5d7220 */ /* 0x080fe20000410000 */
[-C--:B------:R-:W-:Y:S01]  /*c8e0*/  FMUL.FTZ R96, R96, R15.reuse ;  /* 0x0000000f60607220 */ /* 0x080fe20000410000 */
[-C--:B------:R-:W-:Y:S01]  /*c8f0*/  FMUL.FTZ R97, R97, R15.reuse ;  /* 0x0000000f61617220 */ /* 0x080fe20000410000 */
[----:B-1----:R-:W-:Y:S01]  /*c900*/  FMNMX.FTZ R170, R20, R170, !PT ;  /* 0x000000aa14aa7209 */ /* 0x002fe20007810000 */
[-C--:B------:R-:W-:Y:S01]  /*c910*/  FMUL.FTZ R100, R100, R15.reuse ;  /* 0x0000000f64647220 */ /* 0x080fe20000410000 */
[----:B------:R1:W-:Y:S01]  /*c920*/  MUFU.TANH R167, R190 ;  /* 0x000000be00a77308 */ /* 0x0003e20000002400 */
        /* <DEDUP_REMOVED lines=8> */
[----:B-1----:R-:W-:Y:S01]  /*c9b0*/  IMAD.MOV.U32 R190, RZ, RZ, R171 ;  /* 0x000000ffffbe7224 */ /* 0x002fe200078e00ab */
[----:B---3--:R-:W-:Y:S01]  /*c9c0*/  FMNMX.FTZ R171, R155, R170, !PT ;  /* 0x000000aa9bab7209 */ /* 0x008fe20007810000 */
[-C--:B------:R-:W-:Y:S01]  /*c9d0*/  FMUL.FTZ R116, R116, R15.reuse ;  /* 0x0000000f74747220 */ /* 0x080fe20000410000 */
[-C--:B------:R-:W-:Y:S01]  /*c9e0*/  FMUL.FTZ R117, R117, R15.reuse ;  /* 0x0000000f75757220 */ /* 0x080fe20000410000 */
[----:B------:R-:W-:Y:S01]  /*c9f0*/  FMUL.FTZ R120, R120, R15 ;  /* 0x0000000f78787220 */ /* 0x000fe20000410000 */
[----:B0-----:R-:W-:Y:S01]  /*ca00*/  FMNMX.FTZ R171, R8, R171, !PT ;  /* 0x000000ab08ab7209 */ /* 0x001fe20007810000 */
[-C--:B------:R-:W-:Y:S01]  /*ca10*/  FMUL.FTZ R121, R121, R15.reuse ;  /* 0x0000000f79797220 */ /* 0x080fe20000410000 */
[----:B------:R-:W0:Y:S01]  /*ca20*/  MUFU.TANH R163, R186 ;  /* 0x000000ba00a37308 */ /* 0x000e220000002400 */
[----:B------:R-:W-:Y:S01]  /*ca30*/  FMUL.FTZ R124, R124, R15 ;  /* 0x0000000f7c7c7220 */ /* 0x000fe20000410000 */
[----:B----4-:R-:W-:Y:S01]  /*ca40*/  FMNMX.FTZ R174, R21, R171, !PT ;  /* 0x000000ab15ae7209 */ /* 0x010fe20007810000 */
[-C--:B------:R-:W-:Y:S01]  /*ca50*/  FMUL.FTZ R125, R125, R15.reuse ;  /* 0x0000000f7d7d7220 */ /* 0x080fe20000410000 */
[-C--:B------:R-:W-:Y:S01]  /*ca60*/  FMUL.FTZ R128, R128, R15.reuse ;  /* 0x0000000f80807220 */ /* 0x080fe20000410000 */
[-C--:B------:R-:W-:Y:S01]  /*ca70*/  FMUL.FTZ R129, R129, R15.reuse ;  /* 0x0000000f81817220 */ /* 0x080fe20000410000 */
[----:B-----5:R-:W-:Y:S01]  /*ca80*/  FMNMX.FTZ R174, R158, R174, !PT ;  /* 0x000000ae9eae7209 */ /* 0x020fe20007810000 */
[-C--:B------:R-:W-:Y:S01]  /*ca90*/  FMUL.FTZ R132, R132, R15.reuse ;  /* 0x0000000f84847220 */ /* 0x080fe20000410000 */
[----:B------:R-:W1:Y:S01]  /*caa0*/  MUFU.TANH R170, R191 ;  /* 0x000000bf00aa7308 */ /* 0x000e620000002400 */
[-C--:B------:R-:W-:Y:S01]  /*cab0*/  FMUL.FTZ R133, R133, R15.reuse ;  /* 0x0000000f85857220 */ /* 0x080fe20000410000 */
[----:B------:R-:W-:Y:S01]  /*cac0*/  FMNMX.FTZ R175, R159, R174, !PT ;  /* 0x000000ae9faf7209 */ /* 0x000fe20007810000 */
[-C--:B------:R-:W-:Y:S01]  /*cad0*/  FMUL.FTZ R136, R136, R15.reuse ;  /* 0x0000000f88887220 */ /* 0x080fe20000410000 */
[-C--:B------:R-:W-:Y:S01]  /*cae0*/  FMUL.FTZ R137, R137, R15.reuse ;  /* 0x0000000f89897220 */ /* 0x080fe20000410000 */
[----:B------:R-:W-:Y:S01]  /*caf0*/  FMUL.FTZ R140, R140, R15 ;  /* 0x0000000f8c8c7220 */ /* 0x000fe20000410000 */
[----:B--2---:R-:W-:Y:S01]  /*cb00*/  FMNMX.FTZ R175, R162, R175, !PT ;  /* 0x000000afa2af7209 */ /* 0x004fe20007810000 */
[-C--:B------:R-:W-:Y:S01]  /*cb10*/  FMUL.FTZ R141, R141, R15.reuse ;  /* 0x0000000f8d8d7220 */ /* 0x080fe20000410000 */
[----:B------:R-:W2:Y:S01]  /*cb20*/  MUFU.TANH R171, R194 ;  /* 0x000000c200ab7308 */ /* 0x000ea20000002400 */
[----:B------:R-:W-:Y:S01]  /*cb30*/  FMUL.FTZ R144, R144, R15 ;  /* 0x0000000f90907220 */ /* 0x000fe20000410000 */
[----:B0-----:R-:W-:Y:S01]  /*cb40*/  FMNMX.FTZ R178, R163, R175, !PT ;  /* 0x000000afa3b27209 */ /* 0x001fe20007810000 */
[-C--:B------:R-:W-:Y:S01]  /*cb50*/  FMUL.FTZ R145, R145, R15.reuse ;  /* 0x0000000f91917220 */ /* 0x080fe20000410000 */
[-C--:B------:R-:W-:Y:S01]  /*cb60*/  FMUL.FTZ R148, R148, R15.reuse ;  /* 0x0000000f94947220 */ /* 0x080fe20000410000 */
[----:B------:R-:W-:Y:S01]  /*cb70*/  FMUL.FTZ R149, R149, R15 ;  /* 0x0000000f95957220 */ /* 0x000fe20000410000 */
[----:B------:R-:W-:-:S02]  /*cb80*/  FMNMX.FTZ R178, R166, R178, !PT ;  /* 0x000000b2a6b27209 */ /* 0x000fc40007810000 */
[----:B------:R-:W0:Y:S02]  /*cb90*/  MUFU.TANH R174, R195 ;  /* 0x000000c300ae7308 */ /* 0x000e240000002400 */
[----:B------:R-:W-:-:S04]  /*cba0*/  FMNMX.FTZ R178, R167, R178, !PT ;  /* 0x000000b2a7b27209 */ /* 0x000fc80007810000 */
[----:B-1----:R-:W-:Y:S02]  /*cbb0*/  FMNMX.FTZ R178, R170, R178, !PT ;  /* 0x000000b2aab27209 */ /* 0x002fe40007810000 */
[----:B------:R1:W3:Y:S02]  /*cbc0*/  MUFU.TANH R175, R198 ;  /* 0x000000c600af7308 */ /* 0x0002e40000002400 */
[----:B--2---:R-:W-:-:S06]  /*cbd0*/  FMNMX.FTZ R178, R171, R178, !PT ;  /* 0x000000b2abb27209 */ /* 0x004fcc0007810000 */
[----:B------:R-:W2:Y:S01]  /*cbe0*/  MUFU.TANH R179, R179 ;  /* 0x000000b300b37308 */ /* 0x000ea20000002400 */
[----:B0-----:R-:W-:Y:S01]  /*cbf0*/  FMNMX.FTZ R178, R174, R178, !PT ;  /* 0x000000b2aeb27209 */ /* 0x001fe20007810000 */
[----:B-1----:R-:W0:Y:S06]  /*cc00*/  S2R R198, SR_CgaCtaId ;  /* 0x0000000000c67919 */ /* 0x002e2c0000008800 */
[----:B------:R-:W1:Y:S01]  /*cc10*/  MUFU.EX2 R156, R156 ;  /* 0x0000009c009c7308 */ /* 0x000e620000000800 */
[----:B---3--:R-:W-:-:S07]  /*cc20*/  FMNMX.FTZ R178, R175, R178, !PT ;  /* 0x000000b2afb27209 */ /* 0x008fce0007810000 */
[----:B------:R-:W3:Y:S01]  /*cc30*/  MUFU.EX2 R157, R157 ;  /* 0x0000009d009d7308 */ /* 0x000ee20000000800 */
[----:B--2---:R-:W-:-:S05]  /*cc40*/  FMNMX.FTZ R182, R179, R178, !PT ;  /* 0x000000b2b3b67209 */ /* 0x004fca0007810000 */
[----:B------:R-:W2:Y:S02]  /*cc50*/  SHFL.BFLY PT, R178, R182, 0x2, 0x1f ;  /* 0x0c401f00b6b27f89 */ /* 0x000ea400000e0000 */
[----:B------:R-:W-:Y:S01]  /*cc60*/  MUFU.EX2 R160, R160 ;  /* 0x000000a000a07308 */ /* 0x000fe20000000800 */
[----:B-1----:R-:W-:-:S07]  /*cc70*/  FADD.FTZ R153, R156, R153 ;  /* 0x000000999c997221 */ /* 0x002fce0000010000 */
[----:B------:R-:W-:Y:S01]  /*cc80*/  MUFU.EX2 R161, R161 ;  /* 0x000000a100a17308 */ /* 0x000fe20000000800 */
[----:B---3--:R-:W-:-:S07]  /*cc90*/  F2FP.F16.F32.PACK_AB R156, R157, R156 ;  /* 0x0000009c9d9c723e */ /* 0x008fce00000000ff */
[----:B------:R-:W-:Y:S01]  /*cca0*/  MUFU.EX2 R164, R164 ;  /* 0x000000a400a47308 */ /* 0x000fe20000000800 */
[----:B--2---:R-:W-:-:S07]  /*ccb0*/  FMNMX.FTZ R182, R182, R178, !PT ;  /* 0x000000b2b6b67209 */ /* 0x004fce0007810000 */
[----:B------:R-:W-:Y:S01]  /*ccc0*/  MUFU.EX2 R178, R165 ;  /* 0x000000a500b27308 */ /* 0x000fe20000000800 */
[----:B------:R-:W1:Y:S07]  /*ccd0*/  SHFL.BFLY PT, R183, R182, 0x1, 0x1f ;  /* 0x0c201f00b6b77f89 */ /* 0x000e6e00000e0000 */
[----:B------:R-:W-:Y:S08]  /*cce0*/  MUFU.EX2 R165, R169 ;  /* 0x000000a900a57308 */ /* 0x000ff00000000800 */
[----:B------:R1:W-:Y:S08]  /*ccf0*/  MUFU.EX2 R169, R176 ;  /* 0x000000b000a97308 */ /* 0x0003f00000000800 */
[----:B------:R-:W-:Y:S01]  /*cd00*/  MUFU.EX2 R168, R168 ;  /* 0x000000a800a87308 */ /* 0x000fe20000000800 */
[----:B-1----:R-:W-:-:S05]  /*cd10*/  FMNMX.FTZ R176, R182, R183, !PT ;  /* 0x000000b7b6b07209 */ /* 0x002fca0007810000 */
        /* <DEDUP_REMOVED lines=31> */
[-C--:B-1----:R-:W-:Y:S01]  /*cf10*/  FMUL.FTZ R26, R26, R12.reuse ;  /* 0x0000000c1a1a7220 */ /* 0x082fe20000410000 */
[----:B------:R-:W-:Y:S01]  /*cf20*/  FMUL.FTZ R27, R27, R12 ;  /* 0x0000000c1b1b7220 */ /* 0x000fe20000410000 */
[----:B------:R-:W1:Y:S01]  /*cf30*/  MUFU.EX2 R182, R182 ;  /* 0x000000b600b67308 */ /* 0x000e620000000800 */
[----:B--2---:R-:W-:Y:S01]  /*cf40*/  FFMA.FTZ R0, R12, R0, R183 ;  /* 0x000000000c007223 */ /* 0x004fe200000100b7 */
        /* <DEDUP_REMOVED lines=31> */
[----:B----4-:R-:W-:Y:S01]  /*d140*/  IADD3 R155, R6, 0x22840, RZ ;  /* 0x00022840069b7810 */ /* 0x010fe20007ffe0ff */
[-C--:B------:R-:W-:Y:S01]  /*d150*/  FMUL.FTZ R83, R83, R12.reuse ;  /* 0x0000000c53537220 */ /* 0x080fe20000410000 */
[-C--:B------:R-:W-:Y:S01]  /*d160*/  FMUL.FTZ R86, R86, R12.reuse ;  /* 0x0000000c56567220 */ /* 0x080fe20000410000 */
[-C--:B------:R-:W-:Y:S01]  /*d170*/  FMUL.FTZ R87, R87, R12.reuse ;  /* 0x0000000c57577220 */ /* 0x080fe20000410000 */
[----:B0-----:R-:W-:Y:S01]  /*d180*/  PRMT R155, R198, 0x654, R155 ;  /* 0x00000654c69b7816 */ /* 0x001fe2000000009b */
[-C--:B------:R-:W-:Y:S01]  /*d190*/  FMUL.FTZ R90, R90, R12.reuse ;  /* 0x0000000c5a5a7220 */ /* 0x080fe20000410000 */
[-C--:B------:R-:W-:Y:S01]  /*d1a0*/  FMUL.FTZ R91, R91, R12.reuse ;  /* 0x0000000c5b5b7220 */ /* 0x080fe20000410000 */
[----:B------:R0:W-:Y:S01]  /*d1b0*/  MUFU.EX2 R198, R158 ;  /* 0x0000009e00c67308 */ /* 0x0001e20000000800 */
[----:B------:R1:W-:Y:S01]  /*d1c0*/  SYNCS.ARRIVE.TRANS64.RED.A1T0 RZ, [R155+URZ], RZ ;  /* 0x000000ff9bff79a7 */ /* 0x0003e2000810043f */
[-C--:B------:R-:W-:Y:S01]  /*d1d0*/  FMUL.FTZ R94, R94, R12.reuse ;  /* 0x0000000c5e5e7220 */ /* 0x080fe20000410000 */
[-C--:B------:R-:W-:Y:S01]  /*d1e0*/  FMUL.FTZ R95, R95, R12.reuse ;  /* 0x0000000c5f5f7220 */ /* 0x080fe20000410000 */
[-C--:B------:R-:W-:Y:S01]  /*d1f0*/  FMUL.FTZ R98, R98, R12.reuse ;  /* 0x0000000c62627220 */ /* 0x080fe20000410000 */
[-C--:B------:R-:W-:Y:S01]  /*d200*/  FMUL.FTZ R99, R99, R12.reuse ;  /* 0x0000000c63637220 */ /* 0x080fe20000410000 */
[-C--:B------:R-:W-:Y:S01]  /*d210*/  FMUL.FTZ R102, R102, R12.reuse ;  /* 0x0000000c66667220 */ /* 0x080fe20000410000 */
[-C--:B------:R-:W-:Y:S01]  /*d220*/  FMUL.FTZ R103, R103, R12.reuse ;  /* 0x0000000c67677220 */ /* 0x080fe20000410000 */
[----:B------:R-:W4:Y:S01]  /*d230*/  MUFU.EX2 R196, R196 ;  /* 0x000000c400c47308 */ /* 0x000f220000000800 */
[----:B0-----:R-:W-:Y:S01]  /*d240*/  FADD.FTZ R158, R157, R153 ;  /* 0x000000999d9e7221 */ /* 0x001fe20000010000 */
[----:B---3--:R-:W-:Y:S01]  /*d250*/  FADD.FTZ R153, R186, R0 ;  /* 0x00000000ba997221 */ /* 0x008fe20000010000 */
[-C--:B------:R-:W-:Y:S01]  /*d260*/  FMUL.FTZ R106, R106, R12.reuse ;  /* 0x0000000c6a6a7220 */ /* 0x080fe20000410000 */
[-C--:B------:R-:W-:Y:S01]  /*d270*/  FMUL.FTZ R107, R107, R12.reuse ;  /* 0x0000000c6b6b7220 */ /* 0x080fe20000410000 */
[----:B------:R-:W-:Y:S01]  /*d280*/  FADD.FTZ R158, R160, R158 ;  /* 0x0000009ea09e7221 */ /* 0x000fe20000010000 */
[----:B-1----:R-:W-:Y:S01]  /*d290*/  FADD.FTZ R155, R182, R153 ;  /* 0x00000099b69b7221 */ /* 0x002fe20000010000 */
[----:B------:R-:W-:Y:S01]  /*d2a0*/  F2FP.F16.F32.PACK_AB R153, R186, R183 ;  /* 0x000000b7ba99723e */ /* 0x000fe200000000ff */
[----:B------:R-:W0:Y:S01]  /*d2b0*/  MUFU.EX2 R187, R187 ;  /* 0x000000bb00bb7308 */ /* 0x000e220000000800 */
[-C--:B------:R-:W-:Y:S01]  /*d2c0*/  FMUL.FTZ R110, R110, R12.reuse ;  /* 0x0000000c6e6e7220 */ /* 0x080fe20000410000 */
[----:B--2---:R-:W-:Y:S01]  /*d2d0*/  FADD.FTZ R155, R197, R155 ;  /* 0x0000009bc59b7221 */ /* 0x004fe20000010000 */
[-C--:B------:R-:W-:Y:S01]  /*d2e0*/  FMUL.FTZ R111, R111, R12.reuse ;  /* 0x0000000c6f6f7220 */ /* 0x080fe20000410000 */
[-C--:B------:R-:W-:Y:S01]  /*d2f0*/  FMUL.FTZ R114, R114, R12.reuse ;  /* 0x0000000c72727220 */ /* 0x080fe20000410000 */
[----:B------:R-:W-:Y:S01]  /*d300*/  FMUL.FTZ R115, R115, R12 ;  /* 0x0000000c73737220 */ /* 0x000fe20000410000 */
[----:B-----5:R-:W-:Y:S01]  /*d310*/  FADD.FTZ R157, R191, R155 ;  /* 0x0000009bbf9d7221 */ /* 0x020fe20000010000 */
[----:B------:R-:W-:Y:S01]  /*d320*/  F2FP.F16.F32.PACK_AB R155, R197, R182 ;  /* 0x000000b6c59b723e */ /* 0x000fe200000000ff */
        /* <DEDUP_REMOVED lines=20> */
[----:B------:R-:W-:-:S04]  /*d470*/  FMUL.FTZ R151, R151, R12 ;  /* 0x0000000c97977220 */ /* 0x000fc80000410000 */
[----:B------:R3:W-:Y:S01]  /*d480*/  MUFU.EX2 R183, R162 ;  /* 0x000000a200b77308 */ /* 0x0007e20000000800 */
[C---:B----4-:R-:W-:Y:S01]  /*d490*/  FADD.FTZ R159, R196.reuse, R157 ;  /* 0x0000009dc49f7221 */ /* 0x050fe20000010000 */
[----:B------:R-:W-:-:S03]  /*d4a0*/  F2FP.F16.F32.PACK_AB R157, R196, R191 ;  /* 0x000000bfc49d723e */ /* 0x000fc600000000ff */
[----:B0-----:R-:W-:-:S03]  /*d4b0*/  FADD.FTZ R159, R187, R159 ;  /* 0x0000009fbb9f7221 */ /* 0x001fc60000010000 */
[----:B------:R-:W0:Y:S01]  /*d4c0*/  MUFU.EX2 R8, R8 ;  /* 0x0000000800087308 */ /* 0x000e220000000800 */
[C---:B---3--:R-:W-:Y:S01]  /*d4d0*/  FADD.FTZ R162, R161.reuse, R158 ;  /* 0x0000009ea1a27221 */ /* 0x048fe20000010000 */
[----:B------:R-:W-:Y:S01]  /*d4e0*/  F2FP.F16.F32.PACK_AB R158, R161, R160 ;  /* 0x000000a0a19e723e */ /* 0x000fe200000000ff */
[C---:B-1----:R-:W-:Y:S01]  /*d4f0*/  FADD.FTZ R160, R195.reuse, R159 ;  /* 0x0000009fc3a07221 */ /* 0x042fe20000010000 */
[----:B------:R-:W-:Y:S01]  /*d500*/  F2FP.F16.F32.PACK_AB R159, R195, R187 ;  /* 0x000000bbc39f723e */ /* 0x000fe200000000ff */
[----:B------:R-:W-:Y:S02]  /*d510*/  FADD.FTZ R162, R164, R162 ;  /* 0x000000a2a4a27221 */ /* 0x000fe40000010000 */
[----:B--2---:R-:W-:Y:S01]  /*d520*/  FADD.FTZ R161, R190, R160 ;  /* 0x000000a0bea17221 */ /* 0x004fe20000010000 */
[----:B------:R-:W-:Y:S01]  /*d530*/  MUFU.EX2 R21, R21 ;  /* 0x0000001500157308 */ /* 0x000fe20000000800 */
[C---:B------:R-:W-:Y:S01]  /*d540*/  FADD.FTZ R162, R178.reuse, R162 ;  /* 0x000000a2b2a27221 */ /* 0x040fe20000010000 */
[----:B------:R-:W-:-:S03]  /*d550*/  F2FP.F16.F32.PACK_AB R160, R178, R164 ;  /* 0x000000a4b2a0723e */ /* 0x000fc600000000ff */
[----:B------:R-:W-:-:S03]  /*d560*/  FADD.FTZ R162, R168, R162 ;  /* 0x000000a2a8a27221 */ /* 0x000fc60000010000 */
[----:B------:R-:W1:Y:S01]  /*d570*/  MUFU.EX2 R173, R173 ;  /* 0x000000ad00ad7308 */ /* 0x000e620000000800 */
[C---:B------:R-:W-:Y:S01]  /*d580*/  FADD.FTZ R164, R165.reuse, R162 ;  /* 0x000000a2a5a47221 */ /* 0x040fe20000010000 */
[----:B------:R-:W-:-:S06]  /*d590*/  F2FP.F16.F32.PACK_AB R162, R165, R168 ;  /* 0x000000a8a5a2723e */ /* 0x000fcc00000000ff */
[----:B------:R2:W-:Y:S08]  /*d5a0*/  MUFU.EX2 R182, R163 ;  /* 0x000000a300b67308 */ /* 0x0005f00000000800 */
[----:B------:R-:W3:Y:S01]  /*d5b0*/  MUFU.EX2 R177, R177 ;  /* 0x000000b100b17308 */ /* 0x000ee20000000800 */
[C---:B--2---:R-:W-:Y:S01]  /*d5c0*/  FADD.FTZ R163, R194.reuse, R161 ;  /* 0x000000a1c2a37221 */ /* 0x044fe20000010000 */
[----:B------:R-:W-:-:S03]  /*d5d0*/  F2FP.F16.F32.PACK_AB R161, R194, R190 ;  /* 0x000000bec2a1723e */ /* 0x000fc600000000ff */
[----:B------:R-:W-:-:S03]  /*d5e0*/  FADD.FTZ R163, R20, R163 ;  /* 0x000000a314a37221 */ /* 0x000fc60000010000 */
[----:B------:R-:W-:Y:S01]  /*d5f0*/  MUFU.EX2 R180, R180 ;  /* 0x000000b400b47308 */ /* 0x000fe20000000800 */
[C---:B0-----:R-:W-:Y:S01]  /*d600*/  FADD.FTZ R165, R8.reuse, R163 ;  /* 0x000000a308a57221 */ /* 0x041fe20000010000 */
[----:B------:R-:W-:Y:S01]  /*d610*/  F2FP.F16.F32.PACK_AB R163, R8, R20 ;  /* 0x0000001408a3723e */ /* 0x000fe200000000ff */
[----:B------:R-:W-:Y:S01]  /*d620*/  FADD.FTZ R20, R172, R164 ;  /* 0x000000a4ac147221 */ /* 0x000fe20000010000 */
[----:B-1----:R-:W-:Y:S01]  /*d630*/  F2FP.F16.F32.PACK_AB R164, R173, R172 ;  /* 0x000000acada4723e */ /* 0x002fe200000000ff */
[----:B------:R-:W-:Y:S02]  /*d640*/  FADD.FTZ R165, R21, R165 ;  /* 0x000000a515a57221 */ /* 0x000fe40000010000 */
[----:B------:R-:W-:Y:S01]  /*d650*/  FADD.FTZ R20, R173, R20 ;  /* 0x00000014ad147221 */ /* 0x000fe20000010000 */
[----:B------:R-:W0:Y:S03]  /*d660*/  MUFU.EX2 R181, R181 ;  /* 0x000000b500b57308 */ /* 0x000e260000000800 */
[----:B------:R-:W-:-:S04]  /*d670*/  FADD.FTZ R20, R169, R20 ;  /* 0x00000014a9147221 */ /* 0x000fc80000010000 */
[----:B---3--:R-:W-:Y:S01]  /*d680*/  FADD.FTZ R20, R177, R20 ;  /* 0x00000014b1147221 */ /* 0x008fe20000010000 */
[----:B------:R1:W2:Y:S08]  /*d690*/  MUFU.EX2 R186, R166 ;  /* 0x000000a600ba7308 */ /* 0x0002b00000000800 */
[----:B------:R-:W-:Y:S01]  /*d6a0*/  MUFU.EX2 R184, R184 ;  /* 0x000000b800b87308 */ /* 0x000fe20000000800 */
[C---:B-1----:R-:W-:Y:S01]  /*d6b0*/  FADD.FTZ R166, R198.reuse, R165 ;  /* 0x000000a5c6a67221 */ /* 0x042fe20000010000 */
[----:B------:R-:W-:-:S02]  /*d6c0*/  F2FP.F16.F32.PACK_AB R165, R198, R21 ;  /* 0x00000015c6a5723e */ /* 0x000fc400000000ff */
[----:B0-----:R-:W-:Y:S01]  /*d6d0*/  F2FP.F16.F32.PACK_AB R168, R181, R180 ;  /* 0x000000b4b5a8723e */ /* 0x001fe200000000ff */
[----:B------:R-:W-:Y:S01]  /*d6e0*/  FADD.FTZ R21, R0, R166 ;  /* 0x000000a600157221 */ /* 0x000fe20000010000 */
[----:B------:R-:W-:Y:S02]  /*d6f0*/  F2FP.F16.F32.PACK_AB R166, R177, R169 ;  /* 0x000000a9b1a6723e */ /* 0x000fe400000000ff */
[----:B------:R0:W1:Y:S01]  /*d700*/  MUFU.EX2 R178, R167 ;  /* 0x000000a700b27308 */ /* 0x0000620000000800 */
[----:B------:R-:W-:Y:S01]  /*d710*/  FADD.FTZ R21, R183, R21 ;  /* 0x00000015b7157221 */ /* 0x000fe20000010000 */
[----:B--2---:R-:W-:-:S03]  /*d720*/  F2FP.F16.F32.PACK_AB R169, R186, R182 ;  /* 0x000000b6baa9723e */ /* 0x004fc600000000ff */
[----:B------:R-:W-:-:S03]  /*d730*/  FADD.FTZ R21, R182, R21 ;  /* 0x00000015b6157221 */ /* 0x000fc60000010000 */
[----:B------:R-:W2:Y:S01]  /*d740*/  MUFU.EX2 R185, R185 ;  /* 0x000000b900b97308 */ /* 0x000ea20000000800 */
[----:B0-----:R-:W-:Y:S01]  /*d750*/  F2FP.F16.F32.PACK_AB R167, R183, R0 ;  /* 0x00000000b7a7723e */ /* 0x001fe200000000ff */
[----:B------:R-:W-:Y:S01]  /*d760*/  FADD.FTZ R0, R180, R20 ;  /* 0x00000014b4007221 */ /* 0x000fe20000010000 */
[----:B------:R-:W-:-:S03]  /*d770*/  FADD.FTZ R21, R186, R21 ;  /* 0x00000015ba157221 */ /* 0x000fc60000010000 */
[----:B------:R-:W-:Y:S02]  /*d780*/  FADD.FTZ R0, R181, R0 ;  /* 0x00000000b5007221 */ /* 0x000fe40000010000 */
[----:B------:R0:W3:Y:S01]  /*d790*/  MUFU.EX2 R8, R170 ;  /* 0x000000aa00087308 */ /* 0x0000e20000000800 */
[----:B-1----:R-:W-:Y:S01]  /*d7a0*/  FADD.FTZ R21, R178, R21 ;  /* 0x00000015b2157221 */ /* 0x002fe20000010000 */
[----:B------:R-:W-:-:S06]  /*d7b0*/  FADD.FTZ R0, R184, R0 ;  /* 0x00000000b8007221 */ /* 0x000fcc0000010000 */
[----:B------:R-:W1:Y:S01]  /*d7c0*/  MUFU.EX2 R188, R188 ;  /* 0x000000bc00bc7308 */ /* 0x000e620000000800 */
[C---:B--2---:R-:W-:Y:S01]  /*d7d0*/  FADD.FTZ R0, R185.reuse, R0 ;  /* 0x00000000b9007221 */ /* 0x044fe20000010000 */
[----:B0-----:R-:W-:-:S06]  /*d7e0*/  F2FP.F16.F32.PACK_AB R170, R185, R184 ;  /* 0x000000b8b9aa723e */ /* 0x001fcc00000000ff */
[----:B------:R0:W2:Y:S01]  /*d7f0*/  MUFU.EX2 R173, R171 ;  /* 0x000000ab00ad7308 */ /* 0x0000a20000000800 */
[----:B---3--:R-:W-:-:S07]  /*d800*/  FADD.FTZ R21, R8, R21 ;  /* 0x0000001508157221 */ /* 0x008fce0000010000 */
[----:B------:R-:W3:Y:S01]  /*d810*/  MUFU.EX2 R189, R189 ;  /* 0x000000bd00bd7308 */ /* 0x000ee20000000800 */
[----:B-1----:R-:W-:Y:S01]  /*d820*/  FADD.FTZ R0, R188, R0 ;  /* 0x00000000bc007221 */ /* 0x002fe20000010000 */
[----:B0-----:R-:W-:-:S06]  /*d830*/  F2FP.F16.F32.PACK_AB R171, R8, R178 ;  /* 0x000000b208ab723e */ /* 0x001fcc00000000ff */
[----:B------:R-:W0:Y:S01]  /*d840*/  MUFU.EX2 R174, R174 ;  /* 0x000000ae00ae7308 */ /* 0x000e220000000800 */
[----:B--2---:R-:W-:-:S07]  /*d850*/  FADD.FTZ R21, R173, R21 ;  /* 0x00000015ad157221 */ /* 0x004fce0000010000 */
[----:B------:R-:W1:Y:S01]  /*d860*/  MUFU.EX2 R192, R192 ;  /* 0x000000c000c07308 */ /* 0x000e620000000800 */
[C---:B---3--:R-:W-:Y:S01]  /*d870*/  FADD.FTZ R0, R189.reuse, R0 ;  /* 0x00000000bd007221 */ /* 0x048fe20000010000 */
        /* <DEDUP_REMOVED lines=14> */
.L_x_9790:
[----:B------:R0:W1:Y:S01]  /*d960*/  SYNCS.PHASECHK.TRANS64.TRYWAIT P2, [R6+URZ+0x22850], R7 ;  /* 0x02285007060075a7 */ /* 0x000062000804017f */
[----:B------:R-:W-:Y:S05]  /*d970*/  @!P0 BRA `(.L_x_9791) ;  /* 0x0000000000048947 */ /* 0x000fea0003800000 */
[----:B------:R-:W-:Y:S01]  /*d980*/  BPT.TRAP 0x1 ;  /* 0x000000040000795c */ /* 0x000fe20000300000 */
.L_x_9791:
[----:B------:R-:W-:Y:S04]  /*d990*/  BSSY B0, `(.L_x_9792) ;  /* 0x0000004000007945 */ /* 0x000fe80003800000 */
[----:B-1----:R-:W-:Y:S05]  /*d9a0*/  @P2 BRA `(.L_x_9793) ;  /* 0x0000000000082947 */ /* 0x002fea0003800000 */
[----:B------:R-:W1:Y:S02]  /*d9b0*/  SYNCS.PHASECHK.TRANS64.TRYWAIT P2, [R6+URZ+0x22850], R7 ;  /* 0x02285007060075a7 */ /* 0x000e64000804017f */
[----:B-1----:R-:W-:Y:S05]  /*d9c0*/  @!P2 BRA `(.L_x_9794) ;  /* 0x000000dc00b8a947 */ /* 0x002fea0003800000 */
.L_x_9793:
[----:B------:R-:W-:Y:S05]  /*d9d0*/  BSYNC B0 ;  /* 0x0000000000007941 */ /* 0x000fea0003800000 */
.L_x_9792:
[----:B------:R-:W2:Y:S01]  /*d9e0*/  LDL R12, [R1+0x10] ;  /* 0x00001000010c7983 */ /* 0x000ea20000100800 */
[----:B------:R-:W-:Y:S05]  /*d9f0*/  WARPSYNC.ALL ;  /* 0x0000000000007948 */ /* 0x000fea0003800000 */
[----:B------:R-:W-:-:S05]  /*da00*/  IMAD.MOV.U32 R21, RZ, RZ, 0x40000040 ;  /* 0x40000040ff157424 */ /* 0x000fca00078e00ff */
[----:B------:R-:W-:Y:S01]  /*da10*/  R2UR UR7, R21 ;  /* 0x00000000150772ca */ /* 0x000fe200000e0000 */
[----:B------:R-:W-:Y:S02]  /*da20*/  IMAD.MOV.U32 R21, RZ, RZ, 0x40000040 ;  /* 0x40000040ff157424 */ /* 0x000fe400078e00ff */
[----:B--2---:R-:W-:Y:S02]  /*da30*/  IMAD R20, R203, 0xc00, R12 ;  /* 0x00000c00cb147824 */ /* 0x004fe400078e020c */
[----:B------:R-:W2:Y:S03]  /*da40*/  S2R R12, SR_TID.X ;  /* 0x00000000000c7919 */ /* 0x000ea60000002100 */
[----:B------:R-:W-:Y:S02]  /*da50*/  R2UR UR6, R20 ;  /* 0x00000000140672ca */ /* 0x000fe400000e0000 */
[----:B--2---:R-:W-:-:S05]  /*da60*/  SHF.R.U32.HI R12, RZ, 0x7, R12 ;  /* 0x00000007ff0c7819 */ /* 0x004fca000001160c */
[----:B01----:R-:W-:-:S05]  /*da70*/  VIADD R7, R12, 0x8 ;  /* 0x000000080c077836 */ /* 0x003fca0000000000 */
[----:B------:R0:W-:Y:S06]  /*da80*/  BAR.SYNC.DEFER_BLOCKING R7, 0x100 ;  /* 0x000400070000751d */ /* 0x0001ec0000010000 */
[----:B------:R-:W-:-:S06]  /*da90*/  WARPGROUP.ARRIVE ;  /* 0x00000000000079c5 */ /* 0x000fcc0000000000 */
[----:B------:R-:W-:Y:S03]  /*daa0*/  HGMMA.64x256x16.F32 R24, R152, gdesc[UR4].tnspB, R24, gsb0 ;  /* 0x43e0000498187df0 */ /* 0x000fe60008000818 */
[----:B------:R-:W-:Y:S02]  /*dab0*/  WARPGROUP.DEPBAR.LE gsb0, 0x0 ;  /* 0x00008000000079c5 */ /* 0x000fe40000010000 */
[----:B------:R-:W-:Y:S01]  /*dac0*/  VIADD R152, R20, 0x80 ;  /* 0x0000008014987836 */ /* 0x000fe20000000000 */
[----:B------:R-:W-:Y:S01]  /*dad0*/  WARPGROUP.ARRIVE ;  /* 0x00000000000079c5 */ /* 0x000fe20000000000 */
[----:B------:R-:W-:-:S03]  /*dae0*/  IMAD.MOV.U32 R153, RZ, RZ, 0x40000040 ;  /* 0x40000040ff997424 */ /* 0x000fc600078e00ff */
[----:B------:R-:W-:Y:S01]  /*daf0*/  R2UR UR6, R152 ;  /* 0x00000000980672ca */ /* 0x000fe200000e0000 */
[----:B------:R-:W-:Y:S01]  /*db00*/  VIADD R152, R20, 0x100 ;  /* 0x0000010014987836 */ /* 0x000fe20000000000 */
[----:B------:R-:W-:Y:S01]  /*db10*/  R2UR UR7, R153 ;  /* 0x00000000990772ca */ /* 0x000fe200000e0000 */
[----:B------:R-:W-:-:S15]  /*db20*/  IMAD.MOV.U32 R153, RZ, RZ, 0x40000040 ;  /* 0x40000040ff997424 */ /* 0x000fde00078e00ff */
[----:B------:R-:W-:Y:S01]  /*db30*/  HGMMA.64x256x16.F32 R24, R156, gdesc[UR4].tnspB, R24, gsb0 ;  /* 0x43e000049c187df0 */ /* 0x000fe20008000818 */
[----:B------:R-:W-:Y:S01]  /*db40*/  R2UR UR6, R152 ;  /* 0x00000000980672ca */ /* 0x000fe200000e0000 */
[----:B------:R-:W-:Y:S01]  /*db50*/  VIADD R152, R20, 0x180 ;  /* 0x0000018014987836 */ /* 0x000fe20000000000 */
[----:B------:R-:W-:Y:S01]  /*db60*/  R2UR UR7, R153 ;  /* 0x00000000990772ca */ /* 0x000fe200000e0000 */
[----:B------:R-:W-:Y:S01]  /*db70*/  IMAD.MOV.U32 R153, RZ, RZ, 0x40000040 ;  /* 0x40000040ff997424 */ /* 0x000fe200078e00ff */
[----:B------:R-:W-:Y:S02]  /*db80*/  WARPGROUP.DEPBAR.LE gsb0, 0x0 ;  /* 0x00008000000079c5 */ /* 0x000fe40000010000 */
[----:B------:R-:W-:-:S15]  /*db90*/  WARPGROUP.ARRIVE ;  /* 0x00000000000079c5 */ /* 0x000fde0000000000 */
[----:B------:R-:W-:-:S06]  /*dba0*/  NOP ;  /* 0x0000000000007918 */ /* 0x000fcc0000000000 */
[----:B------:R-:W-:Y:S01]  /*dbb0*/  HGMMA.64x256x16.F32 R24, R160, gdesc[UR4].tnspB, R24, gsb0 ;  /* 0x43e00004a0187df0 */ /* 0x000fe20008000818 */
[----:B------:R-:W-:Y:S02]  /*dbc0*/  R2UR UR6, R152 ;  /* 0x00000000980672ca */ /* 0x000fe400000e0000 */
[----:B------:R-:W-:Y:S01]  /*dbd0*/  R2UR UR7, R153 ;  /* 0x00000000990772ca */ /* 0x000fe200000e0000 */
[----:B------:R-:W-:Y:S01]  /*dbe0*/  IMAD.MOV.U32 R153, RZ, RZ, 0x40000040 ;  /* 0x40000040ff997424 */ /* 0x000fe200078e00ff */
[C---:B------:R-:W-:Y:S01]  /*dbf0*/  IADD3 R152, R20.reuse, 0x200, RZ ;  /* 0x0000020014987810 */ /* 0x040fe20007ffe0ff */
        /* <DEDUP_REMOVED lines=18> */
[----:B0-----:R-:W-:Y:S05]  /*dd20*/  @!P0 BRA `(.L_x_9795) ;  /* 0x0000000000048947 */ /* 0x001fea0003800000 */
[----:B------:R-:W-:Y:S01]  /*dd30*/  BPT.TRAP 0x1 ;  /* 0x000000040000795c */ /* 0x000fe20000300000 */
.L_x_9795:
[----:B------:R-:W0:Y:S01]  /*dd40*/  S2R R7, SR_CgaCtaId ;  /* 0x0000000000077919 */ /* 0x000e220000008800 */
[----:B------:R-:W-:Y:S02]  /*dd50*/  VIADD R6, R6, 0x22860 ;  /* 0x0002286006067836 */ /* 0x000fe40000000000 */
[----:B------:R-:W-:Y:S02]  /*dd60*/  IMAD.MOV.U32 R12, RZ, RZ, R176 ;  /* 0x000000ffff0c7224 */ /* 0x000fe400078e00b0 */
[----:B------:R-:W-:Y:S01]  /*dd70*/  IMAD.MOV.U32 R15, RZ, RZ, R14 ;  /* 0x000000ffff0f7224 */ /* 0x000fe200078e000e */
[----:B0-----:R-:W-:-:S04]  /*dd80*/  PRMT R6, R7, 0x654, R6 ;  /* 0x0000065407067816 */ /* 0x001fc80000000006 */
[----:B------:R0:W-:Y:S01]  /*dd90*/  SYNCS.ARRIVE.TRANS64.RED.A1T0 RZ, [R6+URZ], RZ ;  /* 0x000000ff06ff79a7 */ /* 0x0001e2000810043f */
[----:B------:R-:W-:Y:S05]  /*dda0*/  @P1 BRA `(.L_x_9796) ;  /* 0xffffffd800a41947 */ /* 0x000fea000383ffff */
.L_x_9784:
[----:B0-----:R-:W2:Y:S01]  /*ddb0*/  LDL.LU R6, [R1+0x40] ;  /* 0x0000400001067983 */ /* 0x001ea20000300800 */
[----:B------:R-:W-:Y:S05]  /*ddc0*/  WARPSYNC.ALL ;  /* 0x0000000000007948 */ /* 0x000fea0003800000 */
[----:B------:R-:W0:Y:S01]  /*ddd0*/  SHFL.BFLY PT, R3, R8, 0x2, 0x1f ;  /* 0x0c401f0008037f89 */ /* 0x000e2200000e0000 */
[----:B------:R-:W-:Y:S02]  /*dde0*/  IMAD.MOV.U32 R156, RZ, RZ, -0x800000 ;  /* 0xff800000ff9c7424 */ /* 0x000fe400078e00ff */
[----:B------:R-:W-:Y:S02]  /*ddf0*/  VIADD R203, R203, 0x1 ;  /* 0x00000001cbcb7836 */ /* 0x000fe40000000000 */
[----:B------:R-:W-:Y:S01]  /*de00*/  IMAD.MOV.U32 R155, RZ, RZ, -0x800000 ;  /* 0xff800000ff9b7424 */ /* 0x000fe200078e00ff */
[----:B------:R1:W-:Y:S08]  /*de10*/  BAR.ARV R9, 0x100 ;  /* 0x000400090000751d */ /* 0x0003f00000002000 */
[----:B------:R-:W-:Y:S06]  /*de20*/  BAR.ARV 0x8, 0x180 ;  /* 0x0206000000007b1d */ /* 0x000fec0000002000 */
[----:B------:R-:W-:Y:S01]  /*de30*/  ISETP.NE.AND P1, PT, R203, 0x2, PT ;  /* 0x00000002cb00780c */ /* 0x000fe20003f25270 */
[----:B0-----:R-:W-:-:S03]  /*de40*/  FADD.FTZ R3, R3, R8 ;  /* 0x0000000803037221 */ /* 0x001fc60000010000 */
[----:B------:R-:W-:Y:S02]  /*de50*/  SEL R203, R203, RZ, P1 ;  /* 0x000000ffcbcb7207 */ /* 0x000fe40000800000 */
[----:B------:R-:W0:Y:S02]  /*de60*/  SHFL.BFLY PT, R4, R3, 0x1, 0x1f ;  /* 0x0c201f0003047f89 */ /* 0x000e2400000e0000 */
[----:B0-----:R-:W-:Y:S01]  /*de70*/  FADD.FTZ R4, R3, R4 ;  /* 0x0000000403047221 */ /* 0x001fe20000010000 */
[----:B------:R-:W-:-:S04]  /*de80*/  IMAD.MOV.U32 R3, RZ, RZ, RZ ;  /* 0x000000ffff037224 */ /* 0x000fc800078e00ff */
[----:B------:R-:W-:-:S13]  /*de90*/  FSETP.NE.FTZ.AND P0, PT, R4, RZ, PT ;  /* 0x000000ff0400720b */ /* 0x000fda0003f15000 */
[----:B------:R-:W0:Y:S01]  /*dea0*/  @P0 MUFU.RCP R3, R4 ;  /* 0x0000000400030308 */ /* 0x000e220000001000 */
[----:B------:R-:W-:-:S07]  /*deb0*/  @P0 FMUL.FTZ R5, R13, 0.69314718246459960938 ;  /* 0x3f3172180d050820 */ /* 0x000fce0000410000 */
[----:B------:R-:W3:Y:S01]  /*dec0*/  @P0 MUFU.LG2 R4, R4 ;  /* 0x0000000400040308 */ /* 0x000ee20000000c00 */
        /* <DEDUP_REMOVED lines=68> */
[----:B------:R-:W-:Y:S01]  /*e310*/  MOV R0, RZ ;  /* 0x000000ff00007202 */ /* 0x000fe20000000f00 */
[-C--:B------:R-:W-:Y:S01]  /*e320*/  FMUL.FTZ R148, R148, R3.reuse ;  /* 0x0000000394947220 */ /* 0x080fe20000410000 */
[----:B------:R-:W-:-:S02]  /*e330*/  FMUL.FTZ R149, R149, R3 ;  /* 0x0000000395957220 */ /* 0x000fc40000410000 */
        /* <DEDUP_REMOVED lines=70> */
[----:B------:R-:W-:-:S02]  /*e7a0*/  SEL R0, RZ, 0x1, P1 ;  /* 0x00000001ff007807 */ /* 0x000fc40000800000 */
[----:B------:R-:W-:Y:S02]  /*e7b0*/  PLOP3.LUT P0, PT, PT, PT, PT, 0x8, 0x0 ;  /* 0x000000000000781c */ /* 0x000fe40003f0e170 */
[----:B------:R-:W-:Y:S01]  /*e7c0*/  LOP3.LUT R214, R214, R0, RZ, 0x3c, !PT ;  /* 0x00000000d6d67212 */ /* 0x000fe200078e3cff */
[----:B--2---:R-:W-:-:S05]  /*e7d0*/  VIADD R6, R6, 0x1 ;  /* 0x0000000106067836 */ /* 0x004fca0000000000 */
[----:B------:R1:W-:Y:S05]  /*e7e0*/  STL [R1+0x40], R6 ;  /* 0x0000400601007387 */ /* 0x0003ea0000100800 */
.L_x_9741:
[----:B------:R-:W-:Y:S05]  /*e7f0*/  WARPSYNC.ALL ;  /* 0x0000000000007948 */ /* 0x000fea0003800000 */
[----:B------:R-:W0:Y:S01]  /*e800*/  S2R R0, SR_CgaCtaId ;  /* 0x0000000000007919 */ /* 0x000e220000008800 */
[----:B------:R-:W-:Y:S01]  /*e810*/  MOV R19, 0x400 ;  /* 0x0000040000137802 */ /* 0x000fe20000000f00 */
[----:B------:R-:W-:Y:S01]  /*e820*/  BSSY B0, `(.L_x_9797) ;  /* 0x0000521000007945 */ /* 0x000fe20003800000 */
[----:B------:R-:W-:Y:S02]  /*e830*/  BAR.SYNC.DEFER_BLOCKING 0x5, 0x180 ;  /* 0x0146000000007b1d */ /* 0x000fe40000010000 */
[----:B0-----:R-:W-:-:S05]  /*e840*/  LEA R19, R0, R19, 0x18 ;  /* 0x0000001300137211 */ /* 0x001fca00078ec0ff */
[----:B-----5:R0:W2:Y:S01]  /*e850*/  LDS.128 R48, [R19+0x228d0] ;  /* 0x0228d00013307984 */ /* 0x0200a20000000c00 */
[----:B------:R-:W-:Y:S06]  /*e860*/  BAR.ARV 0x4, 0x180 ;  /* 0x0106000000007b1d */ /* 0x000fec0000002000 */
[----:B------:R-:W-:Y:S05]  /*e870*/  @P0 BRA `(.L_x_9798) ;  /* 0x0000004000100947 */ /* 0x000fea0003800000 */
[----:B------:R-:W3:Y:S01]  /*e880*/  LDL R3, [R1+0x15c] ;  /* 0x00015c0001037983 */ /* 0x000ee20000100800 */
[----:B------:R-:W-:-:S03]  /*e890*/  ULDC UR4, c[0x0][0xad4] ;  /* 0x0002b50000047ab9 */ /* 0x000fc60000000800 */
[----:B------:R-:W4:Y:S01]  /*e8a0*/  LDL.LU R10, [R1+0x30] ;  /* 0x00003000010a7983 */ /* 0x000f220000300800 */
[----:B------:R-:W0:Y:S01]  /*e8b0*/  S2R R0, SR_SWINHI ;  /* 0x0000000000007919 */ /* 0x000e220000002f00 */
[----:B------:R-:W-:Y:S02]  /*e8c0*/  F2FP.F16.F32.PACK_AB R11, R31, R30 ;  /* 0x0000001e1f0b723e */ /* 0x000fe400000000ff */
[----:B------:R-:W-:Y:S01]  /*e8d0*/  F2FP.F16.F32.PACK_AB R12, R33, R32 ;  /* 0x00000020210c723e */ /* 0x000fe200000000ff */
[----:B------:R-:W4:Y:S01]  /*e8e0*/  LDL.LU R154, [R1+0x38] ;  /* 0x00003800019a7983 */ /* 0x000f220000300800 */
[----:B------:R-:W-:Y:S02]  /*e8f0*/  F2FP.F16.F32.PACK_AB R13, R35, R34 ;  /* 0x00000022230d723e */ /* 0x000fe400000000ff */
[----:B------:R-:W-:Y:S01]  /*e900*/  F2FP.F16.F32.PACK_AB R14, R37, R36 ;  /* 0x00000024250e723e */ /* 0x000fe200000000ff */
[----:B--2---:R-:W2:Y:S01]  /*e910*/  LDL.LU R48, [R1+0x3c] ;  /* 0x00003c0001307983 */ /* 0x004ea20000300800 */
[----:B-1----:R-:W-:-:S02]  /*e920*/  MOV R6, R19 ;  /* 0x0000001300067202 */ /* 0x002fc40000000f00 */
[----:B0-----:R-:W-:Y:S02]  /*e930*/  MOV R7, R0 ;  /* 0x0000000000077202 */ /* 0x001fe40000000f00 */
[----:B------:R-:W-:Y:S01]  /*e940*/  F2FP.F16.F32.PACK_AB R15, R39, R38 ;  /* 0x00000026270f723e */ /* 0x000fe200000000ff */
[----:B---3--:R-:W-:Y:S01]  /*e950*/  IMAD.WIDE R20, R3, 0x2, R6 ;  /* 0x0000000203147825 */ /* 0x008fe200078e0206 */
[----:B----4-:R-:W-:-:S03]  /*e960*/  ISETP.NE.AND P0, PT, R10, RZ, PT ;  /* 0x000000ff0a00720c */ /* 0x010fc60003f05270 */
[----:B------:R-:W-:Y:S01]  /*e970*/  IMAD.MOV.U32 R9, RZ, RZ, R21 ;  /* 0x000000ffff097224 */ /* 0x000fe200078e0015 */
[----:B------:R-:W-:-:S04]  /*e980*/  LOP3.LUT R0, R20, 0x380, RZ, 0xc0, !PT ;  /* 0x0000038014007812 */ /* 0x000fc800078ec0ff */
[----:B------:R-:W-:-:S04]  /*e990*/  SHF.R.U64 R0, R0, 0x3, RZ ;  /* 0x0000000300007819 */ /* 0x000fc800000012ff */
[----:B------:R-:W-:Y:S02]  /*e9a0*/  LOP3.LUT R8, R0, R20, RZ, 0x3c, !PT ;  /* 0x0000001400087212 */ /* 0x000fe400078e3cff */
[----:B------:R-:W-:Y:S01]  /*e9b0*/  SEL R0, R10, UR4, P0 ;  /* 0x000000040a007c07 */ /* 0x000fe20008000000 */
[----:B------:R-:W-:Y:S05]  /*e9c0*/  WARPSYNC.ALL ;  /* 0x0000000000007948 */ /* 0x000fea0003800000 */
[----:B------:R-:W-:Y:S01]  /*e9d0*/  MOV R3, R8 ;  /* 0x0000000800037202 */ /* 0x000fe20000000f00 */
[----:B------:R-:W-:Y:S01]  /*e9e0*/  ULDC.64 UR4, c[0x0][0xc00] ;  /* 0x0003000000047ab9 */ /* 0x000fe20000000a00 */
[----:B------:R-:W-:Y:S01]  /*e9f0*/  F2FP.F16.F32.PACK_AB R8, R153, R152 ;  /* 0x000000989908723e */ /* 0x000fe200000000ff */
[----:B------:R-:W-:Y:S01]  /*ea00*/  ULDC.64 UR6, c[0x0][0xc08] ;  /* 0x0003020000067ab9 */ /* 0x000fe20000000a00 */
[----:B------:R-:W-:-:S02]  /*ea10*/  F2FP.F16.F32.PACK_AB R9, R27, R26 ;  /* 0x0000001a1b09723e */ /* 0x000fc400000000ff */
[----:B------:R-:W-:Y:S01]  /*ea20*/  F2FP.F16.F32.PACK_AB R10, R29, R28 ;  /* 0x0000001c1d0a723e */ /* 0x000fe200000000ff */
[----:B------:R-:W-:Y:S06]  /*ea30*/  BAR.SYNC.DEFER_BLOCKING 0x1, 0x100 ;  /* 0x0044000000007b1d */ /* 0x000fec0000010000 */
        /* <DEDUP_REMOVED lines=161> */
[----:B------:R0:W-:Y:S01]  /*f450*/  STSM.16.M88.4 [R20], R12 ;  /* 0x0000000c14007844 */ /* 0x0001e20000000200 */
[----:B------:R-:W-:Y:S01]  /*f460*/  BAR.SYNC.DEFER_BLOCKING 0x1, 0x100 ;  /* 0x0044000000007b1d */ /* 0x000fe20000010000 */
[----:B------:R-:W-:-:S04]  /*f470*/  ISETP.NE.U32.AND P1, PT, RZ, UR4, PT ;  /* 0x00000004ff007c0c */ /* 0x000fc8000bf25070 */
[----:B------:R-:W-:Y:S02]  /*f480*/  ISETP.NE.AND.EX P1, PT, RZ, UR5, PT, P1 ;  /* 0x00000005ff007c0c */ /* 0x000fe4000bf25310 */
[----:B------:R-:W-:Y:S01]  /*f490*/  IADD3 R10, P0, R154, UR4, RZ ;  /* 0x000000049a0a7c10 */ /* 0x000fe2000ff1e0ff */
[----:B------:R-:W-:-:S03]  /*f4a0*/  IMAD.MOV.U32 R9, RZ, RZ, RZ ;  /* 0x000000ffff097224 */ /* 0x000fc600078e00ff */
[----:B--2---:R-:W-:-:S07]  /*f4b0*/  IADD3.X R11, R48, UR5, RZ, P0, !PT ;  /* 0x00000005300b7c10 */ /* 0x004fce00087fe4ff */
[----:B------:R-:W5:Y:S01]  /*f4c0*/  @P1 LDG.E R9, desc[UR40][R10.64] ;  /* 0x000000280a091981 */ /* 0x000f62000c1e1900 */
[----:B------:R-:W-:-:S04]  /*f4d0*/  ISETP.NE.U32.AND P0, PT, RZ, UR6, PT ;  /* 0x00000006ff007c0c */ /* 0x000fc8000bf05070 */
[----:B------:R-:W-:-:S13]  /*f4e0*/  ISETP.NE.AND.EX P0, PT, RZ, UR7, PT, P0 ;  /* 0x00000007ff007c0c */ /* 0x000fda000bf05300 */
[----:B0-----:R-:W-:Y:S01]  /*f4f0*/  @P0 IADD3 R12, P2, R154, UR6, RZ ;  /* 0x000000069a0c0c10 */ /* 0x001fe2000ff5e0ff */
[----:B------:R-:W-:-:S03]  /*f500*/  ULDC UR6, c[0x0][0xa88] ;  /* 0x0002a20000067ab9 */ /* 0x000fc60000000800 */
[----:B------:R-:W-:Y:S02]  /*f510*/  @P0 IADD3.X R13, R48, UR7, RZ, P2, !PT ;  /* 0x00000007300d0c10 */ /* 0x000fe400097fe4ff */
[----:B------:R-:W-:Y:S01]  /*f520*/  ISETP.GT.AND P2, PT, R0, 0x1, PT ;  /* 0x000000010000780c */ /* 0x000fe20003f44270 */
[----:B------:R-:W-:Y:S02]  /*f530*/  IMAD.MOV.U32 R0, RZ, RZ, 0x9b8 ;  /* 0x000009b8ff007424 */ /* 0x000fe400078e00ff */
[----:B------:R-:W-:-:S03]  /*f540*/  IMAD.U32 R20, RZ, RZ, UR6 ;  /* 0x00000006ff147e24 */ /* 0x000fc6000f8e00ff */
[----:B------:R-:W-:-:S03]  /*f550*/  SEL R0, R0, 0x978, P2 ;  /* 0x0000097800007807 */ /* 0x000fc60001000000 */
[----:B------:R0:W5:Y:S01]  /*f560*/  @P0 LDG.E R20, desc[UR40][R12.64] ;  /* 0x000000280c140981 */ /* 0x000162000c1e1900 */
[----:B------:R1:W2:Y:S08]  /*f570*/  LDC.64 R14, c[0x0][R0+0x220] ;  /* 0x00008800000e7b82 */ /* 0x0002b00000000a00 */
[----:B0-----:R1:W0:Y:S01]  /*f580*/  LDC.64 R12, c[0x0][R0+0x218] ;  /* 0x00008600000c7b82 */ /* 0x0012220000000a00 */
[----:B------:R-:W-:Y:S05]  /*f590*/  @P0 BRA `(.L_x_9799) ;  /* 0x0000000000100947 */ /* 0x000fea0003800000 */
[----:B------:R-:W-:Y:S05]  /*f5a0*/  @!P1 BRA `(.L_x_9799) ;  /* 0x00000000000c9947 */ /* 0x000fea0003800000 */
[----:B-----5:R-:W3:Y:S04]  /*f5b0*/  LDG.E R20, desc[UR40][R10.64] ;  /* 0x000000280a147981 */ /* 0x020ee8000c1e1900 */
[----:B------:R-:W3:Y:S02]  /*f5c0*/  LDG.E R10, desc[UR40][R10.64+0x4] ;  /* 0x000004280a0a7981 */ /* 0x000ee4000c1e1900 */
[----:B---3--:R-:W-:-:S07]  /*f5d0*/  IMAD.IADD R20, R10, 0x1, -R20 ;  /* 0x000000010a147824 */ /* 0x008fce00078e0a14 */
.L_x_9799:
[----:B------:R-:W3:Y:S01]  /*f5e0*/  LDL.LU R8, [R1+0x34] ;  /* 0x0000340001087983 */ /* 0x000ee20000300800 */
[----:B------:R-:W4:Y:S03]  /*f5f0*/  LDC R158, c[0x0][0xbe8] ;  /* 0x0002fa00ff9e7b82 */ /* 0x000f260000000800 */
[----:B------:R-:W2:Y:S04]  /*f600*/  LDL.LU R3, [R1+0xcc] ;  /* 0x0000cc0001037983 */ /* 0x000ea80000300800 */
[----:B------:R-:W2:Y:S04]  /*f610*/  LDL R159, [R1+0x48] ;  /* 0x00004800019f7983 */ /* 0x000ea80000100800 */
[----:B------:R-:W2:Y:S04]  /*f620*/  LDL R163, [R1+0x158] ;  /* 0x0001580001a37983 */ /* 0x000ea80000100800 */
[----:B------:R-:W2:Y:S04]  /*f630*/  LDL R160, [R1+0x44] ;  /* 0x0000440001a07983 */ /* 0x000ea80000100800 */
[----:B------:R-:W2:Y:S04]  /*f640*/  LDL R162, [R1+0x154] ;  /* 0x0001540001a27983 */ /* 0x000ea80000100800 */
[----:B------:R-:W2:Y:S01]  /*f650*/  LDL R161, [R1+0xd0] ;  /* 0x0000d00001a17983 */ /* 0x000ea20000100800 */
[----:B------:R-:W1:Y:S01]  /*f660*/  LDC.64 R10, c[0x0][R0+0x228] ;  /* 0x00008a00000a7b82 */ /* 0x000e620000000a00 */
[----:B----4-:R-:W-:-:S02]  /*f670*/  ISETP.NE.AND P1, PT, R158, 0x1, PT ;  /* 0x000000019e00780c */ /* 0x010fc40003f25270 */
[----:B------:R-:W-:-:S04]  /*f680*/  ISETP.NE.U32.AND P0, PT, RZ, UR4, PT ;  /* 0x00000004ff007c0c */ /* 0x000fc8000bf05070 */
[----:B------:R-:W-:-:S07]  /*f690*/  ISETP.NE.AND.EX P0, PT, RZ, UR5, PT, P0 ;  /* 0x00000005ff007c0c */ /* 0x000fce000bf05300 */
[----:B------:R-:W4:Y:S01]  /*f6a0*/  @P1 LDC R154, c[0x0][0xbec] ;  /* 0x0002fb00ff9a1b82 */ /* 0x000f220000000800 */
[-C--:B0-----:R-:W-:Y:S02]  /*f6b0*/  IMAD R21, R13, R201.reuse, RZ ;  /* 0x000000c90d157224 */ /* 0x081fe400078e02ff */
[----:B------:R-:W-:-:S05]  /*f6c0*/  IMAD.WIDE.U32 R12, R12, R201, RZ ;  /* 0x000000c90c0c7225 */ /* 0x000fca00078e00ff */
[----:B------:R-:W0:Y:S01]  /*f6d0*/  @P1 LDC R157, c[0x0][0xbf0] ;  /* 0x0002fc00ff9d1b82 */ /* 0x000e220000000800 */
[----:B------:R-:W-:Y:S01]  /*f6e0*/  IMAD.IADD R48, R13, 0x1, R21 ;  /* 0x000000010d307824 */ /* 0x000fe200078e0215 */
[----:B---3--:R-:W-:Y:S02]  /*f6f0*/  SEL R8, R8, RZ, !P0 ;  /* 0x000000ff08087207 */ /* 0x008fe40004000000 */
[----:B--2---:R-:W-:-:S03]  /*f700*/  SEL R3, R3, RZ, !P0 ;  /* 0x000000ff03037207 */ /* 0x004fc60004000000 */
[----:B------:R-:W-:-:S04]  /*f710*/  IMAD R15, R15, R8, RZ ;  /* 0x000000080f0f7224 */ /* 0x000fc800078e02ff */
[C---:B------:R-:W-:Y:S02]  /*f720*/  IMAD R3, R14.reuse, R3, R15 ;  /* 0x000000030e037224 */ /* 0x040fe400078e020f */
[----:B------:R-:W-:-:S04]  /*f730*/  IMAD.WIDE.U32 R14, R14, R8, RZ ;  /* 0x000000080e0e7225 */ /* 0x000fc800078e00ff */
[----:B------:R-:W-:Y:S01]  /*f740*/  IMAD.IADD R15, R15, 0x1, R3 ;  /* 0x000000010f0f7824 */ /* 0x000fe200078e0203 */
[--C-:B-----5:R-:W-:Y:S02]  /*f750*/  IADD3 R14, P0, P3, R14, R12, R9.reuse ;  /* 0x0000000c0e0e7210 */ /* 0x120fe40007b1e009 */
[----:B------:R-:W-:Y:S02]  /*f760*/  SHF.R.S32.HI R3, RZ, 0x1f, R9 ;  /* 0x0000001fff037819 */ /* 0x000fe40000011409 */
[----:B------:R-:W-:Y:S02]  /*f770*/  SEL R12, R159, RZ, P2 ;  /* 0x000000ff9f0c7207 */ /* 0x000fe40001000000 */
[----:B------:R-:W-:Y:S01]  /*f780*/  IADD3.X R15, R15, R48, R3, P0, P3 ;  /* 0x000000300f0f7210 */ /* 0x000fe200007e6403 */
[----:B------:R-:W-:Y:S02]  /*f790*/  IMAD R48, R160, 0x80, R163 ;  /* 0x00000080a0307824 */ /* 0x000fe400078e02a3 */
[----:B-1----:R-:W-:-:S02]  /*f7a0*/  IMAD R21, R11, R12, RZ ;  /* 0x0000000c0b157224 */ /* 0x002fc400078e02ff */
[----:B------:R-:W-:-:S04]  /*f7b0*/  IMAD.WIDE.U32 R12, R10, R12, RZ ;  /* 0x0000000c0a0c7225 */ /* 0x000fc800078e00ff */
[----:B----4-:R-:W-:Y:S01]  /*f7c0*/  @P1 IMAD.HI.U32 R10, R48, R154, RZ ;  /* 0x0000009a300a1227 */ /* 0x010fe200078e00ff */
[----:B------:R-:W-:-:S04]  /*f7d0*/  MOV R154, R48 ;  /* 0x00000030009a7202 */ /* 0x000fc80000000f00 */
[----:B0-----:R-:W-:Y:S02]  /*f7e0*/  @P1 SHF.R.U32.HI R154, RZ, R157, R10 ;  /* 0x0000009dff9a1219 */ /* 0x001fe4000001160a */
[----:B------:R0:W1:Y:S01]  /*f7f0*/  LDC.64 R10, c[0x0][R0+0x210] ;  /* 0x00008400000a7b82 */ /* 0x0000620000000a00 */
[----:B------:R-:W-:Y:S01]  /*f800*/  IMAD.IADD R21, R13, 0x1, R21 ;  /* 0x000000010d157824 */ /* 0x000fe200078e0215 */
[----:B------:R-:W-:Y:S02]  /*f810*/  IADD3 R12, P0, P3, R154, R14, R12 ;  /* 0x0000000e9a0c7210 */ /* 0x000fe40007b1e00c */
[----:B0-----:R-:W-:-:S04]  /*f820*/  SHF.R.S32.HI R0, RZ, 0x1f, R154 ;  /* 0x0000001fff007819 */ /* 0x001fc8000001149a */
[----:B------:R-:W-:Y:S02]  /*f830*/  IADD3.X R13, R0, R15, R21, P0, P3 ;  /* 0x0000000f000d7210 */ /* 0x000fe400007e6415 */
[----:B------:R-:W0:Y:S01]  /*f840*/  LDC.64 R14, c[0x0][0xba8] ;  /* 0x0002ea00ff0e7b82 */ /* 0x000e220000000a00 */
[----:B------:R-:W-:-:S04]  /*f850*/  IMAD.MOV R21, RZ, RZ, -R154 ;  /* 0x000000ffff157224 */ /* 0x000fc800078e0a9a */
[----:B------:R-:W-:-:S05]  /*f860*/  IMAD R21, R158, R21, R48 ;  /* 0x000000159e157224 */ /* 0x000fca00078e0230 */
[----:B------:R-:W-:Y:S01]  /*f870*/  SHF.R.S32.HI R0, RZ, 0x1f, R21 ;  /* 0x0000001fff007819 */ /* 0x000fe20000011415 */
[----:B0-----:R-:W0:Y:S08]  /*f880*/  @!P2 LDC R14, c[0x0][0xb50] ;  /* 0x0002d400ff0eab82 */ /* 0x001e300000000800 */
[----:B------:R-:W2:Y:S01]  /*f890*/  @!P2 LDC R15, c[0x0][0xb54] ;  /* 0x0002d500ff0fab82 */ /* 0x000ea20000000800 */
[----:B-1----:R-:W-:-:S02]  /*f8a0*/  IMAD R11, R11, R21, RZ ;  /* 0x000000150b0b7224 */ /* 0x002fc400078e02ff */
[----:B------:R-:W-:-:S04]  /*f8b0*/  IMAD.WIDE.U32 R12, R10, R21, R12 ;  /* 0x000000150a0c7225 */ /* 0x000fc800078e000c */
[----:B------:R-:W-:-:S04]  /*f8c0*/  IMAD R0, R10, R0, R11 ;  /* 0x000000000a007224 */ /* 0x000fc800078e020b */
[----:B------:R-:W-:Y:S01]  /*f8d0*/  IMAD.IADD R0, R13, 0x1, R0 ;  /* 0x000000010d007824 */ /* 0x000fe200078e0200 */
[----:B0-----:R-:W-:-:S04]  /*f8e0*/  LEA R14, P0, R12, R14, 0x2 ;  /* 0x0000000e0c0e7211 */ /* 0x001fc800078010ff */
[----:B--2---:R-:W-:Y:S01]  /*f8f0*/  LEA.HI.X R0, R12, R15, R0, 0x2, P0 ;  /* 0x0000000f0c007211 */ /* 0x004fe200000f1400 */
[----:B------:R-:W-:Y:S01]  /*f900*/  SHFL.IDX PT, R10, R14, RZ, 0x1c1f ;  /* 0x001c1fff0e0a7589 */ /* 0x000fe200000e0000 */
[----:B------:R-:W-:-:S03]  /*f910*/  IMAD R21, R160, 0x80, R162 ;  /* 0x00000080a0157824 */ /* 0x000fc600078e02a2 */
[----:B------:R-:W0:Y:S04]  /*f920*/  SHFL.IDX PT, R11, R0, RZ, 0x1c1f ;  /* 0x001c1fff000b7589 */ /* 0x000e2800000e0000 */
[----:B------:R-:W-:Y:S04]  /*f930*/  SHFL.IDX PT, R12, R14, 0x1, 0x1c1f ;  /* 0x003c1f000e0c7f89 */ /* 0x000fe800000e0000 */
[----:B------:R1:W2:Y:S01]  /*f940*/  SHFL.IDX PT, R13, R0, 0x1, 0x1c1f ;  /* 0x003c1f00000d7f89 */ /* 0x0002a200000e0000 */
[----:B------:R-:W-:Y:S01]  /*f950*/  LOP3.LUT P0, RZ, R161, 0x3, RZ, 0xc0, !PT ;  /* 0x00000003a1ff7812 */ /* 0x000fe2000780c0ff */
[----:B-1----:R-:W-:-:S02]  /*f960*/  IMAD R0, R20, R158, RZ ;  /* 0x0000009e14007224 */ /* 0x002fc400078e02ff */
[----:B------:R-:W-:-:S03]  /*f970*/  VIADD R20, R21, 0x8 ;  /* 0x0000000815147836 */ /* 0x000fc60000000000 */
[-C--:B------:R-:W-:Y:S02]  /*f980*/  ISETP.GE.OR P3, PT, R21, R0.reuse, P0 ;  /* 0x000000001500720c */ /* 0x080fe40000766670 */
[----:B------:R-:W-:-:S11]  /*f990*/  ISETP.GE.OR P0, PT, R20, R0, P0 ;  /* 0x000000001400720c */ /* 0x000fd60000706670 */
[----:B0-----:R0:W-:Y:S04]  /*f9a0*/  @!P3 ST.E desc[UR40][R10.64], R156 ;  /* 0x0000009c0a00b985 */ /* 0x0011e8000c101928 */
[----:B--2---:R0:W-:Y:S01]  /*f9b0*/  @!P0 ST.E desc[UR40][R12.64], R155 ;  /* 0x0000009b0c008985 */ /* 0x0041e2000c101928 */
[----:B------:R-:W-:Y:S05]  /*f9c0*/  @P2 BRA `(.L_x_9800) ;  /* 0x00000010009c2947 */ /* 0x000fea0003800000 */
[----:B0-----:R-:W0:Y:S01]  /*f9d0*/  S2R R12, SR_TID.X ;  /* 0x00000000000c7919 */ /* 0x001e220000002100 */
[----:B------:R-:W-:Y:S01]  /*f9e0*/  ULDC.64 UR4, c[0x0][0xaa0] ;  /* 0x0002a80000047ab9 */ /* 0x000fe20000000a00 */
[----:B------:R-:W1:Y:S01]  /*f9f0*/  @P1 LDC R14, c[0x0][0xbf0] ;  /* 0x0002fc00ff0e1b82 */ /* 0x000e620000000800 */
[----:B0-----:R-:W-:-:S05]  /*fa00*/  VIADD R12, R12, 0xffffff80 ;  /* 0xffffff800c0c7836 */ /* 0x001fca0000000000 */
[----:B------:R-:W-:-:S04]  /*fa10*/  SHF.R.S32.HI R13, RZ, 0x1f, R12 ;  /* 0x0000001fff0d7819 */ /* 0x000fc8000001140c */
[----:B------:R-:W-:-:S04]  /*fa20*/  LEA.HI R13, R13, R12, RZ, 0x3 ;  /* 0x0000000c0d0d7211 */ /* 0x000fc800078f18ff */
[----:B------:R-:W-:-:S05]  /*fa30*/  SHF.R.S32.HI R20, RZ, 0x3, R13 ;  /* 0x00000003ff147819 */ /* 0x000fca000001140d */
[----:B------:R-:W-:-:S04]  /*fa40*/  IMAD R5, R20, 0x40, R207 ;  /* 0x0000004014057824 */ /* 0x000fc800078e02cf */
[----:B------:R-:W-:-:S03]  /*fa50*/  IMAD.WIDE R6, R5, 0x2, R6 ;  /* 0x0000000205067825 */ /* 0x000fc600078e0206 */
[C---:B------:R-:W-:Y:S02]  /*fa60*/  IADD3 R41, P5, R6.reuse, 0x5000, RZ ;  /* 0x0000500006297810 */ /* 0x040fe40007fbe0ff */
[C---:B------:R-:W-:Y:S02]  /*fa70*/  IADD3 R25, P0, R6.reuse, 0x1000, RZ ;  /* 0x0000100006197810 */ /* 0x040fe40007f1e0ff */
[----:B------:R-:W-:Y:S02]  /*fa80*/  LOP3.LUT R40, R41, 0x380, RZ, 0xc0, !PT ;  /* 0x0000038029287812 */ /* 0x000fe400078ec0ff */
[C---:B------:R-:W-:Y:S02]  /*fa90*/  IADD3 R29, P2, R6.reuse, 0x2000, RZ ;  /* 0x00002000061d7810 */ /* 0x040fe40007f5e0ff */
[C---:B------:R-:W-:Y:S02]  /*faa0*/  IADD3 R33, P3, R6.reuse, 0x3000, RZ ;  /* 0x0000300006217810 */ /* 0x040fe40007f7e0ff */
[----:B------:R-:W-:-:S02]  /*fab0*/  IADD3 R37, P4, R6, 0x4000, RZ ;  /* 0x0000400006257810 */ /* 0x000fc40007f9e0ff */
[----:B------:R-:W-:Y:S02]  /*fac0*/  SHF.R.U64 R40, R40, 0x3, RZ ;  /* 0x0000000328287819 */ /* 0x000fe400000012ff */
[----:B------:R-:W-:Y:S02]  /*fad0*/  LOP3.LUT R24, R25, 0x380, RZ, 0xc0, !PT ;  /* 0x0000038019187812 */ /* 0x000fe400078ec0ff */
[----:B------:R-:W-:Y:S02]  /*fae0*/  LOP3.LUT R28, R29, 0x380, RZ, 0xc0, !PT ;  /* 0x000003801d1c7812 */ /* 0x000fe400078ec0ff */
[----:B------:R-:W-:Y:S02]  /*faf0*/  LOP3.LUT R32, R33, 0x380, RZ, 0xc0, !PT ;  /* 0x0000038021207812 */ /* 0x000fe400078ec0ff */
[----:B------:R-:W-:Y:S02]  /*fb00*/  LOP3.LUT R36, R37, 0x380, RZ, 0xc0, !PT ;  /* 0x0000038025247812 */ /* 0x000fe400078ec0ff */
[----:B------:R-:W-:Y:S01]  /*fb10*/  LOP3.LUT R40, R40, R41, RZ, 0x3c, !PT ;  /* 0x0000002928287212 */ /* 0x000fe200078e3cff */
[----:B------:R-:W-:Y:S01]  /*fb20*/  IMAD.X R41, RZ, RZ, R7, P5 ;  /* 0x000000ffff297224 */ /* 0x000fe200028e0607 */
[----:B------:R-:W-:-:S02]  /*fb30*/  IADD3 R65, P5, R6, 0xa000, RZ ;  /* 0x0000a00006417810 */ /* 0x000fc40007fbe0ff */
[----:B------:R-:W-:Y:S02]  /*fb40*/  SHF.R.U64 R24, R24, 0x3, RZ ;  /* 0x0000000318187819 */ /* 0x000fe400000012ff */
[----:B------:R-:W-:Y:S01]  /*fb50*/  SHF.R.U64 R28, R28, 0x3, RZ ;  /* 0x000000031c1c7819 */ /* 0x000fe200000012ff */
[----:B------:R-:W-:Y:S01]  /*fb60*/  IMAD R10, R3, UR4, RZ ;  /* 0x00000004030a7c24 */ /* 0x000fe2000f8e02ff */
[----:B------:R-:W-:Y:S01]  /*fb70*/  SHF.R.U64 R32, R32, 0x3, RZ ;  /* 0x0000000320207819 */ /* 0x000fe200000012ff */
[----:B------:R-:W5:Y:S01]  /*fb80*/  LD.E.128 R40, desc[UR40][R40.64] ;  /* 0x0000002828287980 */ /* 0x000f62000c101d00 */
[----:B------:R-:W-:Y:S02]  /*fb90*/  SHF.R.U64 R36, R36, 0x3, RZ ;  /* 0x0000000324247819 */ /* 0x000fe400000012ff */
[----:B------:R-:W-:Y:S02]  /*fba0*/  LOP3.LUT R64, R65, 0x380, RZ, 0xc0, !PT ;  /* 0x0000038041407812 */ /* 0x000fe400078ec0ff */
[----:B------:R-:W-:Y:S01]  /*fbb0*/  LOP3.LUT R24, R24, R25, RZ, 0x3c, !PT ;  /* 0x0000001918187212 */ /* 0x000fe200078e3cff */
[----:B------:R-:W-:Y:S01]  /*fbc0*/  IMAD.X R25, RZ, RZ, R7, P0 ;  /* 0x000000ffff197224 */ /* 0x000fe200000e0607 */
[----:B------:R-:W-:-:S02]  /*fbd0*/  LOP3.LUT R28, R28, R29, RZ, 0x3c, !PT ;  /* 0x0000001d1c1c7212 */ /* 0x000fc400078e3cff */
[----:B------:R-:W-:Y:S01]  /*fbe0*/  LOP3.LUT R32, R32, R33, RZ, 0x3c, !PT ;  /* 0x0000002120207212 */ /* 0x000fe200078e3cff */
[--C-:B------:R-:W-:Y:S01]  /*fbf0*/  IMAD.X R33, RZ, RZ, R7.reuse, P3 ;  /* 0x000000ffff217224 */ /* 0x100fe200018e0607 */
[----:B------:R-:W-:Y:S01]  /*fc00*/  LOP3.LUT R36, R36, R37, RZ, 0x3c, !PT ;  /* 0x0000002524247212 */ /* 0x000fe200078e3cff */
[----:B------:R-:W-:Y:S01]  /*fc10*/  IMAD.X R37, RZ, RZ, R7, P4 ;  /* 0x000000ffff257224 */ /* 0x000fe200020e0607 */
[----:B------:R-:W-:Y:S02]  /*fc20*/  IADD3.X R29, RZ, R7, RZ, P2, !PT ;  /* 0x00000007ff1d7210 */ /* 0x000fe400017fe4ff */
[C---:B------:R-:W-:Y:S01]  /*fc30*/  LOP3.LUT R15, R6.reuse, 0x380, RZ, 0xc0, !PT ;  /* 0x00000380060f7812 */ /* 0x040fe200078ec0ff */
[----:B------:R-:W-:Y:S01]  /*fc40*/  IMAD R3, R9, UR5, R10 ;  /* 0x0000000509037c24 */ /* 0x000fe2000f8e020a */
        /* <DEDUP_REMOVED lines=12> */
[----:B------:R-:W-:Y:S02]  /*fd10*/  LOP3.LUT R60, R61, 0x380, RZ, 0xc0, !PT ;  /* 0x000003803d3c7812 */ /* 0x000fe400078ec0ff */
[----:B------:R-:W-:Y:S01]  /*fd20*/  LOP3.LUT R64, R64, R65, RZ, 0x3c, !PT ;  /* 0x0000004140407212 */ /* 0x000fe200078e3cff */
[--C-:B------:R-:W-:Y:S01]  /*fd30*/  IMAD.X R65, RZ, RZ, R7.reuse, P5 ;  /* 0x000000ffff417224 */ /* 0x100fe200028e0607 */
[----:B------:R-:W-:Y:S02]  /*fd40*/  IADD3 R11, P5, R6, 0xf000, RZ ;  /* 0x0000f000060b7810 */ /* 0x000fe40007fbe0ff */
[----:B------:R-:W-:Y:S02]  /*fd50*/  SHF.R.U64 R44, R44, 0x3, RZ ;  /* 0x000000032c2c7819 */ /* 0x000fe400000012ff */
[----:B------:R-:W-:Y:S01]  /*fd60*/  SHF.R.U64 R52, R52, 0x3, RZ ;  /* 0x0000000334347819 */ /* 0x000fe200000012ff */
[----:B------:R-:W-:Y:S01]  /*fd70*/  IMAD.X R85, RZ, RZ, R7, P5 ;  /* 0x000000ffff557224 */ /* 0x000fe200028e0607 */
[----:B------:R-:W-:Y:S01]  /*fd80*/  SHF.R.U64 R56, R56, 0x3, RZ ;  /* 0x0000000338387819 */ /* 0x000fe200000012ff */
[----:B------:R-:W5:Y:S01]  /*fd90*/  LD.E.128 R64, desc[UR40][R64.64] ;  /* 0x0000002840407980 */ /* 0x000f62000c101d00 */
[----:B------:R-:W-:-:S02]  /*fda0*/  SHF.R.U64 R60, R60, 0x3, RZ ;  /* 0x000000033c3c7819 */ /* 0x000fc400000012ff */
[----:B------:R-:W-:Y:S02]  /*fdb0*/  SHF.R.U64 R15, R15, 0x3, RZ ;  /* 0x000000030f0f7819 */ /* 0x000fe400000012ff */
[----:B------:R-:W-:Y:S02]  /*fdc0*/  LOP3.LUT R5, R11, 0x380, RZ, 0xc0, !PT ;  /* 0x000003800b057812 */ /* 0x000fe400078ec0ff */
        /* <DEDUP_REMOVED lines=14> */
[----:B------:R-:W-:Y:S01]  /*feb0*/  LOP3.LUT R4, R15, R6, RZ, 0x3c, !PT ;  /* 0x000000060f047212 */ /* 0x000fe200078e3cff */
[----:B------:R-:W5:Y:S01]  /*fec0*/  LD.E.128 R56, desc[UR40][R56.64] ;  /* 0x0000002838387980 */ /* 0x000f62000c101d00 */
[----:B------:R-:W-:Y:S01]  /*fed0*/  SHF.R.U64 R6, R5, 0x3, RZ ;  /* 0x0000000305067819 */ /* 0x000fe200000012ff */
[----:B------:R-:W0:Y:S01]  /*fee0*/  @P1 LDC R15, c[0x0][0xbec] ;  /* 0x0002fb00ff0f1b82 */ /* 0x000e220000000800 */
[----:B------:R-:W-:Y:S01]  /*fef0*/  LOP3.LUT R13, R13, 0xfffffff8, RZ, 0xc0, !PT ;  /* 0xfffffff80d0d7812 */ /* 0x000fe200078ec0ff */
[----:B------:R-:W-:Y:S01]  /*ff00*/  IMAD.MOV.U32 R5, RZ, RZ, R7 ;  /* 0x000000ffff057224 */ /* 0x000fe200078e0007 */
[----:B------:R-:W-:Y:S01]  /*ff10*/  LOP3.LUT R84, R6, R11, RZ, 0x3c, !PT ;  /* 0x0000000b06547212 */ /* 0x000fe200078e3cff */
[----:B------:R-:W-:Y:S01]  /*ff20*/  IMAD.WIDE.U32 R10, R9, UR4, RZ ;  /* 0x00000004090a7c25 */ /* 0x000fe2000f8e00ff */
[----:B------:R-:W-:Y:S01]  /*ff30*/  LOP3.LUT R68, R69, 0x380, RZ, 0xc0, !PT ;  /* 0x0000038045447812 */ /* 0x000fe200078ec0ff */
[----:B------:R-:W-:Y:S01]  /*ff40*/  ULDC.64 UR4, c[0x0][0xae8] ;  /* 0x0002ba0000047ab9 */ /* 0x000fe20000000a00 */
[----:B------:R-:W-:Y:S01]  /*ff50*/  LOP3.LUT R72, R73, 0x380, RZ, 0xc0, !PT ;  /* 0x0000038049487812 */ /* 0x000fe200078ec0ff */
[----:B------:R-:W-:Y:S01]  /*ff60*/  IMAD.IADD R11, R11, 0x1, R3 ;  /* 0x000000010b0b7824 */ /* 0x000fe200078e0203 */
[----:B------:R-:W-:Y:S01]  /*ff70*/  LOP3.LUT R76, R77, 0x380, RZ, 0xc0, !PT ;  /* 0x000003804d4c7812 */ /* 0x000fe200078ec0ff */
[----:B------:R-:W-:Y:S01]  /*ff80*/  IMAD.IADD R3, R12, 0x1, -R13 ;  /* 0x000000010c037824 */ /* 0x000fe200078e0a0d */
[----:B------:R-:W-:Y:S01]  /*ff90*/  LOP3.LUT R80, R81, 0x380, RZ, 0xc0, !PT ;  /* 0x0000038051507812 */ /* 0x000fe200078ec0ff */
[----:B------:R-:W-:Y:S01]  /*ffa0*/  IMAD.WIDE.U32 R10, R201, UR4, R10 ;  /* 0x00000004c90a7c25 */ /* 0x000fe2000f8e000a */
[----:B------:R-:W-:Y:S01]  /*ffb0*/  SHF.R.U64 R68, R68, 0x3, RZ ;  /* 0x0000000344447819 */ /* 0x000fe200000012ff */
[----:B------:R-:W5:Y:S01]  /*ffc0*/  LD.E.128 R60, desc[UR40][R60.64] ;  /* 0x000000283c3c7980 */ /* 0x000f62000c101d00 */
[----:B------:R-:W-:Y:S01]  /*ffd0*/  SHF.R.U64 R72, R72, 0x3, RZ ;  /* 0x0000000348487819 */ /* 0x000fe200000012ff */
[----:B------:R-:W-:Y:S01]  /*ffe0*/  IMAD R3, R3, 0x20, R20 ;  /* 0x0000002003037824 */ /* 0x000fe200078e0214 */
[----:B------:R-:W-:Y:S01]  /*fff0*/  SHF.R.U64 R76, R76, 0x3, RZ ;  /* 0x000000034c4c7819 */ /* 0x000fe200000012ff */
[----:B------:R-:W5:Y:S01]  /*10000*/  LD.E.128 R84, desc[UR40][R84.64] ;  /* 0x0000002854547980 */ /* 0x000f62000c101d00 */
[----:B------:R-:W-:-:S02]  /*10010*/  SHF.R.U64 R80, R80, 0x3, RZ ;  /* 0x0000000350507819 */ /* 0x000fc400000012ff */
[----:B------:R-:W-:Y:S02]  /*10020*/  LEA R12, R160, R3, 0x7 ;  /* 0x00000003a00c7211 */ /* 0x000fe400078e38ff */
[----:B------:R-:W-:Y:S01]  /*10030*/  SHF.R.S32.HI R9, RZ, 0x1f, R8 ;  /* 0x0000001fff097819 */ /* 0x000fe20000011408 */
[----:B------:R-:W-:Y:S01]  /*10040*/  IMAD R11, R201, UR5, R11 ;  /* 0x00000005c90b7c24 */ /* 0x000fe2000f8e020b */
[----:B------:R-:W-:Y:S01]  /*10050*/  LOP3.LUT R68, R68, R69, RZ, 0x3c, !PT ;  /* 0x0000004544447212 */ /* 0x000fe200078e3cff */
[----:B0-----:R-:W-:Y:S01]  /*10060*/  @P1 IMAD.HI.U32 R3, R12, R15, RZ ;  /* 0x0000000f0c031227 */ /* 0x001fe200078e00ff */
[----:B------:R-:W-:Y:S01]  /*10070*/  LOP3.LUT R72, R72, R73, RZ, 0x3c, !PT ;  /* 0x0000004948487212 */ /* 0x000fe200078e3cff */
[----:B------:R-:W-:Y:S01]  /*10080*/  ULDC.64 UR4, c[0x0][0xaf0] ;  /* 0x0002bc0000047ab9 */ /* 0x000fe20000000a00 */
[----:B------:R-:W-:Y:S01]  /*10090*/  LOP3.LUT R76, R76, R77, RZ, 0x3c, !PT ;  /* 0x0000004d4c4c7212 */ /* 0x000fe200078e3cff */
[--C-:B------:R-:W-:Y:S01]  /*100a0*/  IMAD.X R73, RZ, RZ, R7.reuse, P2 ;  /* 0x000000ffff497224 */ /* 0x100fe200010e0607 */
[----:B------:R-:W-:Y:S01]  /*100b0*/  LOP3.LUT R80, R80, R81, RZ, 0x3c, !PT ;  /* 0x0000005150507212 */ /* 0x000fe200078e3cff */
[--C-:B------:R-:W-:Y:S01]  /*100c0*/  IMAD.X R77, RZ, RZ, R7.reuse, P3 ;  /* 0x000000ffff4d7224 */ /* 0x100fe200018e0607 */
[----:B------:R-:W-:Y:S01]  /*100d0*/  IADD3.X R69, RZ, R7, RZ, P0, !PT ;  /* 0x00000007ff457210 */ /* 0x000fe200007fe4ff */
[----:B------:R-:W-:-:S02]  /*100e0*/  IMAD.X R81, RZ, RZ, R7, P4 ;  /* 0x000000ffff517224 */ /* 0x000fc400020e0607 */
[----:B------:R-:W-:Y:S01]  /*100f0*/  IMAD R9, R9, UR4, RZ ;  /* 0x0000000409097c24 */ /* 0x000fe2000f8e02ff */
[----:B------:R-:W5:Y:S01]  /*10100*/  LD.E.128 R4, desc[UR40][R4.64] ;  /* 0x0000002804047980 */ /* 0x000f62000c101d00 */
[----:B------:R-:W-:Y:S01]  /*10110*/  IMAD.MOV.U32 R13, RZ, RZ, R12 ;  /* 0x000000ffff0d7224 */ /* 0x000fe200078e000c */
[----:B-1----:R-:W-:Y:S01]  /*10120*/  @P1 SHF.R.U32.HI R13, RZ, R14, R3 ;  /* 0x0000000eff0d1219 */ /* 0x002fe20000011603 */
[C---:B------:R-:W-:Y:S01]  /*10130*/  IMAD R15, R8.reuse, UR5, R9 ;  /* 0x00000005080f7c24 */ /* 0x040fe2000f8e0209 */
[----:B------:R-:W5:Y:S01]  /*10140*/  LD.E.128 R68, desc[UR40][R68.64] ;  /* 0x0000002844447980 */ /* 0x000f62000c101d00 */
[----:B------:R-:W-:Y:S01]  /*10150*/  IMAD.WIDE.U32 R8, R8, UR4, R10 ;  /* 0x0000000408087c25 */ /* 0x000fe2000f8e000a */
[--C-:B------:R-:W-:Y:S01]  /*10160*/  SHF.R.S32.HI R3, RZ, 0x1f, R13.reuse ;  /* 0x0000001fff037819 */ /* 0x100fe2000001140d */
[----:B------:R-:W-:Y:S01]  /*10170*/  ULDC.64 UR4, c[0x0][0xae0] ;  /* 0x0002b80000047ab9 */ /* 0x000fe20000000a00 */
[----:B------:R-:W5:Y:S01]  /*10180*/  LD.E.128 R72, desc[UR40][R72.64] ;  /* 0x0000002848487980 */ /* 0x000f62000c101d00 */
[----:B------:R-:W-:-:S03]  /*10190*/  IMAD.MOV R11, RZ, RZ, -R13 ;  /* 0x000000ffff0b7224 */ /* 0x000fc600078e0a0d */
        /* <DEDUP_REMOVED lines=10> */
[----:B------:R-:W-:Y:S02]  /*10240*/  IMAD R11, R158, R11, R12 ;  /* 0x0000000b9e0b7224 */ /* 0x000fe400078e020c */
[----:B------:R-:W-:-:S04]  /*10250*/  IMAD.WIDE.U32 R8, R13, UR4, R8 ;  /* 0x000000040d087c25 */ /* 0x000fc8000f8e0008 */
[----:B------:R-:W-:Y:S01]  /*10260*/  IMAD R13, R13, UR5, R10 ;  /* 0x000000050d0d7c24 */ /* 0x000fe2000f8e020a */
[----:B------:R-:W-:Y:S01]  /*10270*/  SHF.R.S32.HI R10, RZ, 0x1f, R11 ;  /* 0x0000001fff0a7819 */ /* 0x000fe2000001140b */
[----:B------:R-:W-:Y:S01]  /*10280*/  ULDC.64 UR4, c[0x0][0xad8] ;  /* 0x0002b60000047ab9 */ /* 0x000fe20000000a00 */
[----:B------:R-:W-:Y:S02]  /*10290*/  VIADD R3, R19, 0x22820 ;  /* 0x0002282013037836 */ /* 0x000fe40000000000 */
[----:B------:R-:W-:Y:S02]  /*102a0*/  IMAD.IADD R9, R9, 0x1, R13 ;  /* 0x0000000109097824 */ /* 0x000fe400078e020d */
[----:B------:R-:W-:Y:S01]  /*102b0*/  IMAD R10, R10, UR4, RZ ;  /* 0x000000040a0a7c24 */ /* 0x000fe2000f8e02ff */
[----:B------:R-:W-:Y:S01]  /*102c0*/  PRMT R3, RZ, 0x654, R3 ;  /* 0x00000654ff037816 */ /* 0x000fe20000000003 */
[----:B------:R-:W-:-:S04]  /*102d0*/  IMAD.WIDE.U32 R8, R11, UR4, R8 ;  /* 0x000000040b087c25 */ /* 0x000fc8000f8e0008 */
[----:B------:R-:W-:Y:S01]  /*102e0*/  IMAD R21, R11, UR5, R10 ;  /* 0x000000050b157c24 */ /* 0x000fe2000f8e020a */
[----:B------:R-:W-:Y:S01]  /*102f0*/  ULDC.64 UR4, c[0x0][0xa80] ;  /* 0x0002a00000047ab9 */ /* 0x000fe20000000a00 */
[----:B0-----:R0:W-:Y:S02]  /*10300*/  SYNCS.ARRIVE.TRANS64.RED.A1T0 RZ, [R3+URZ], RZ ;  /* 0x000000ff03ff79a7 */ /* 0x0011e4000810043f */
[----:B------:R-:W-:Y:S01]  /*10310*/  IMAD.IADD R21, R9, 0x1, R21 ;  /* 0x0000000109157824 */ /* 0x000fe200078e0215 */
[----:B0-----:R-:W-:Y:S01]  /*10320*/  LEA R3, P0, R8, UR4, 0x1 ;  /* 0x0000000408037c11 */ /* 0x001fe2000f8008ff */
[----:B------:R-:W-:-:S03]  /*10330*/  UMOV UR4, 0xffffffff ;  /* 0xffffffff00047882 */ /* 0x000fc60000000000 */
[----:B------:R-:W-:Y:S01]  /*10340*/  LEA.HI.X R21, R8, UR5, R21, 0x1, P0 ;  /* 0x0000000508157c11 */ /* 0x000fe200080f0c15 */
[----:B------:R-:W-:Y:S08]  /*10350*/  BRA.DIV UR4, `(.L_x_9801) ;  /* 0x000000b604687947 */ /* 0x000ff0000b800000 */
[----:B------:R0:W1:Y:S04]  /*10360*/  SHFL.IDX PT, R48, R21, RZ, 0x181f ;  /* 0x00181fff15307589 */ /* 0x00006800000e0000 */
[----:B------:R0:W2:Y:S02]  /*10370*/  SHFL.IDX PT, R14, R3, RZ, 0x181f ;  /* 0x00181fff030e7589 */ /* 0x0000a400000e0000 */
.L_x_9997:
[----:B------:R-:W-:Y:S01]  /*10380*/  IMAD R89, R160, 0x80, R20 ;  /* 0x00000080a0597824 */ /* 0x000fe200078e0214 */
[----:B------:R-:W-:Y:S04]  /*10390*/  BSSY B1, `(.L_x_9802) ;  /* 0x000001e000017945 */ /* 0x000fe80003800000 */
[----:B------:R-:W-:-:S13]  /*103a0*/  ISETP.GE.AND P0, PT, R89, R0, PT ;  /* 0x000000005900720c */ /* 0x000fda0003f06270 */
[----:B------:R-:W-:Y:S05]  /*103b0*/  @P0 BRA `(.L_x_9803) ;  /* 0x00000000006c0947 */ /* 0x000fea0003800000 */
[C---:B------:R-:W-:Y:S01]  /*103c0*/  VIADD R15, R207.reuse, 0x40 ;  /* 0x00000040cf0f7836 */ /* 0x040fe20000000000 */
[----:B------:R-:W-:Y:S01]  /*103d0*/  ULDC UR4, c[0x0][0xac8] ;  /* 0x0002b20000047ab9 */ /* 0x000fe20000000800 */
[C---:B------:R-:W-:Y:S01]  /*103e0*/  IADD3 R91, R207.reuse, 0x80, RZ ;  /* 0x00000080cf5b7810 */ /* 0x040fe20007ffe0ff */
[C---:B------:R-:W-:Y:S01]  /*103f0*/  VIADD R88, R207.reuse, 0xc0 ;  /* 0x000000c0cf587836 */ /* 0x040fe20000000000 */
[C---:B------:R-:W-:Y:S01]  /*10400*/  ISETP.GE.AND P3, PT, R207.reuse, UR4, PT ;  /* 0x00000004cf007c0c */ /* 0x040fe2000bf66270 */
[----:B------:R-:W-:Y:S01]  /*10410*/  VIADD R93, R207, 0x40 ;  /* 0x00000040cf5d7836 */ /* 0x000fe20000000000 */
[----:B------:R-:W-:Y:S01]  /*10420*/  ISETP.GE.AND P2, PT, R15, UR4, PT ;  /* 0x000000040f007c0c */ /* 0x000fe2000bf46270 */
[----:B------:R-:W-:Y:S01]  /*10430*/  VIADD R92, R207, 0x80 ;  /* 0x00000080cf5c7836 */ /* 0x000fe20000000000 */
[----:B------:R-:W-:Y:S01]  /*10440*/  ISETP.GE.AND P1, PT, R91, UR4, PT ;  /* 0x000000045b007c0c */ /* 0x000fe2000bf26270 */
[----:B------:R-:W-:Y:S01]  /*10450*/  VIADD R90, R207, 0xc0 ;  /* 0x000000c0cf5a7836 */ /* 0x000fe20000000000 */
[----:B------:R-:W-:-:S02]  /*10460*/  ISETP.GE.AND P0, PT, R88, UR4, PT ;  /* 0x0000000458007c0c */ /* 0x000fc4000bf06270 */
[----:B------:R-:W-:Y:S02]  /*10470*/  SHF.R.S32.HI R12, RZ, 0x1f, R207 ;  /* 0x0000001fff0c7819 */ /* 0x000fe400000114cf */
[----:B------:R-:W-:Y:S02]  /*10480*/  SHF.R.S32.HI R93, RZ, 0x1f, R93 ;  /* 0x0000001fff5d7819 */ /* 0x000fe4000001145d */
[----:B------:R-:W-:Y:S02]  /*10490*/  SHF.R.S32.HI R92, RZ, 0x1f, R92 ;  /* 0x0000001fff5c7819 */ /* 0x000fe4000001145c */
[-C--:B--2---:R-:W-:Y:S02]  /*104a0*/  @!P3 LEA R8, P5, R207, R14.reuse, 0x1 ;  /* 0x0000000ecf08b211 */ /* 0x084fe400078a08ff */
[----:B------:R-:W-:Y:S02]  /*104b0*/  @!P2 LEA R10, P4, R15, R14, 0x1 ;  /* 0x0000000e0f0aa211 */ /* 0x000fe400078808ff */
[----:B-1----:R-:W-:-:S02]  /*104c0*/  @!P3 LEA.HI.X R9, R207, R48, R12, 0x1, P5 ;  /* 0x00000030cf09b211 */ /* 0x002fc400028f0c0c */
[----:B------:R-:W-:Y:S02]  /*104d0*/  @!P1 LEA R12, P5, R91, R14, 0x1 ;  /* 0x0000000e5b0c9211 */ /* 0x000fe400078a08ff */
[----:B------:R-:W-:Y:S01]  /*104e0*/  @!P2 LEA.HI.X R11, R15, R48, R93, 0x1, P4 ;  /* 0x000000300f0ba211 */ /* 0x000fe200020f0c5d */
[----:B-----5:R3:W-:Y:S01]  /*104f0*/  @!P3 ST.E.128 desc[UR40][R8.64], R4 ;  /* 0x000000040800b985 */ /* 0x0207e2000c101d28 */
[----:B------:R-:W-:Y:S02]  /*10500*/  SHF.R.S32.HI R90, RZ, 0x1f, R90 ;  /* 0x0000001fff5a7819 */ /* 0x000fe4000001145a */
[C---:B------:R-:W-:Y:S01]  /*10510*/  @!P0 LEA R14, P4, R88.reuse, R14, 0x1 ;  /* 0x0000000e580e8211 */ /* 0x040fe200078808ff */
[----:B------:R3:W-:Y:S01]  /*10520*/  @!P2 ST.E.128 desc[UR40][R10.64], R36 ;  /* 0x000000240a00a985 */ /* 0x0007e2000c101d28 */
[-C--:B------:R-:W-:Y:S02]  /*10530*/  @!P1 LEA.HI.X R13, R91, R48.reuse, R92, 0x1, P5 ;  /* 0x000000305b0d9211 */ /* 0x080fe400028f0c5c */
[----:B------:R-:W-:-:S03]  /*10540*/  @!P0 LEA.HI.X R15, R88, R48, R90, 0x1, P4 ;  /* 0x00000030580f8211 */ /* 0x000fc600020f0c5a */
[----:B------:R3:W-:Y:S04]  /*10550*/  @!P1 ST.E.128 desc[UR40][R12.64], R56 ;  /* 0x000000380c009985 */ /* 0x0007e8000c101d28 */
[----:B------:R3:W-:Y:S02]  /*10560*/  @!P0 ST.E.128 desc[UR40][R14.64], R72 ;  /* 0x000000480e008985 */ /* 0x0007e4000c101d28 */
.L_x_9803:
[----:B------:R-:W-:Y:S05]  /*10570*/  BSYNC B1 ;  /* 0x0000000000017941 */ /* 0x000fea0003800000 */
.L_x_9802:
[----:B------:R-:W-:-:S03]  /*10580*/  UMOV UR4, 0xffffffff ;  /* 0xffffffff00047882 */ /* 0x000fc60000000000 */
[----:B------:R-:W-:Y:S05]  /*10590*/  BRA.DIV UR4, `(.L_x_9804) ;  /* 0x000000b6040c7947 */ /* 0x000fea000b800000 */
[----:B------:R4:W0:Y:S04]  /*105a0*/  SHFL.IDX PT, R20, R21, 0x1, 0x181f ;  /* 0x00381f0015147f89 */ /* 0x00082800000e0000 */
[----:B--23--:R4:W2:Y:S02]  /*105b0*/  SHFL.IDX PT, R14, R3, 0x1, 0x181f ;  /* 0x00381f00030e7f89 */ /* 0x00c8a400000e0000 */
.L_x_10001:
[----:B-----5:R-:W-:Y:S01]  /*105c0*/  VIADD R5, R89, 0x20 ;  /* 0x0000002059057836 */ /* 0x020fe20000000000 */
[----:B------:R-:W-:Y:S04]  /*105d0*/  BSSY B1, `(.L_x_9805) ;  /* 0x000001e000017945 */ /* 0x000fe80003800000 */
[----:B------:R-:W-:-:S13]  /*105e0*/  ISETP.GE.AND P0, PT, R5, R0, PT ;  /* 0x000000000500720c */ /* 0x000fda0003f06270 */
[----:B------:R-:W-:Y:S05]  /*105f0*/  @P0 BRA `(.L_x_9806) ;  /* 0x00000000006c0947 */ /* 0x000fea0003800000 */
[C---:B------:R-:W-:Y:S01]  /*10600*/  VIADD R10, R207.reuse, 0x40 ;  /* 0x00000040cf0a7836 */ /* 0x040fe20000000000 */
        /* <DEDUP_REMOVED lines=8> */
[----:B------:R-:W-:Y:S02]  /*10690*/  ISETP.GE.AND P0, PT, R12, UR4, PT ;  /* 0x000000040c007c0c */ /* 0x000fe4000bf06270 */
[----:B------:R-:W-:-:S02]  /*106a0*/  SHF.R.S32.HI R8, RZ, 0x1f, R207 ;  /* 0x0000001fff087819 */ /* 0x000fc400000114cf */
[----:B------:R-:W-:Y:S02]  /*106b0*/  SHF.R.S32.HI R11, RZ, 0x1f, R11 ;  /* 0x0000001fff0b7819 */ /* 0x000fe4000001140b */
[C---:B------:R-:W-:Y:S02]  /*106c0*/  IADD3 R13, R207.reuse, 0xc0, RZ ;  /* 0x000000c0cf0d7810 */ /* 0x040fe40007ffe0ff */
[CC--:B--2---:R-:W-:Y:S02]  /*106d0*/  @!P3 LEA R4, P5, R207.reuse, R14.reuse, 0x1 ;  /* 0x0000000ecf04b211 */ /* 0x0c4fe400078a08ff */
[----:B------:R-:W-:Y:S02]  /*106e0*/  @!P2 LEA R6, P4, R10, R14, 0x1 ;  /* 0x0000000e0a06a211 */ /* 0x000fe400078808ff */
[----:B0-----:R-:W-:Y:S02]  /*106f0*/  @!P3 LEA.HI.X R5, R207, R20, R8, 0x1, P5 ;  /* 0x00000014cf05b211 */ /* 0x001fe400028f0c08 */
[----:B------:R-:W-:-:S02]  /*10700*/  @!P1 LEA R8, P5, R15, R14, 0x1 ;  /* 0x0000000e0f089211 */ /* 0x000fc400078a08ff */
[----:B------:R-:W-:Y:S01]  /*10710*/  SHF.R.S32.HI R36, RZ, 0x1f, R36 ;  /* 0x0000001fff247819 */ /* 0x000fe20000011424 */
[----:B------:R3:W-:Y:S01]  /*10720*/  @!P3 ST.E.128 desc[UR40][R4.64], R24 ;  /* 0x000000180400b985 */ /* 0x0007e2000c101d28 */
[----:B------:R-:W-:Y:S02]  /*10730*/  @!P2 LEA.HI.X R7, R10, R20, R11, 0x1, P4 ;  /* 0x000000140a07a211 */ /* 0x000fe400020f0c0b */
[----:B------:R-:W-:Y:S02]  /*10740*/  SHF.R.S32.HI R13, RZ, 0x1f, R13 ;  /* 0x0000001fff0d7819 */ /* 0x000fe4000001140d */
[C---:B------:R-:W-:Y:S01]  /*10750*/  @!P0 LEA R10, P4, R12.reuse, R14, 0x1 ;  /* 0x0000000e0c0a8211 */ /* 0x040fe200078808ff */
[----:B------:R3:W-:Y:S01]  /*10760*/  @!P2 ST.E.128 desc[UR40][R6.64], R40 ;  /* 0x000000280600a985 */ /* 0x0007e2000c101d28 */
[-C--:B------:R-:W-:Y:S02]  /*10770*/  @!P1 LEA.HI.X R9, R15, R20.reuse, R36, 0x1, P5 ;  /* 0x000000140f099211 */ /* 0x080fe400028f0c24 */
[----:B------:R-:W-:-:S03]  /*10780*/  @!P0 LEA.HI.X R11, R12, R20, R13, 0x1, P4 ;  /* 0x000000140c0b8211 */ /* 0x000fc600020f0c0d */
[----:B------:R3:W-:Y:S04]  /*10790*/  @!P1 ST.E.128 desc[UR40][R8.64], R60 ;  /* 0x0000003c08009985 */ /* 0x0007e8000c101d28 */
[----:B------:R3:W-:Y:S02]  /*107a0*/  @!P0 ST.E.128 desc[UR40][R10.64], R76 ;  /* 0x0000004c0a008985 */ /* 0x0007e4000c101d28 */
.L_x_9806:
[----:B------:R-:W-:Y:S05]  /*107b0*/  BSYNC B1 ;  /* 0x0000000000017941 */ /* 0x000fea0003800000 */
.L_x_9805:
[----:B------:R-:W-:-:S03]  /*107c0*/  UMOV UR4, 0xffffffff ;  /* 0xffffffff00047882 */ /* 0x000fc60000000000 */
[----:B------:R-:W-:Y:S05]  /*107d0*/  BRA.DIV UR4, `(.L_x_9807) ;  /* 0x000000b204c47947 */ /* 0x000fea000b800000 */
[----:B0-----:R0:W0:Y:S04]  /*107e0*/  SHFL.IDX PT, R20, R21, 0x2, 0x181f ;  /* 0x00581f0015147f89 */ /* 0x00102800000e0000 */
[----:B--2---:R2:W0:Y:S02]  /*107f0*/  SHFL.IDX PT, R14, R3, 0x2, 0x181f ;  /* 0x00581f00030e7f89 */ /* 0x00442400000e0000 */
.L_x_10005:
[----:B---3--:R-:W-:Y:S01]  /*10800*/  VIADD R5, R89, 0x40 ;  /* 0x0000004059057836 */ /* 0x008fe20000000000 */
        /* <DEDUP_REMOVED lines=16> */
[CC--:B0-----:R-:W-:Y:S02]  /*10910*/  @!P3 LEA R4, P5, R207.reuse, R14.reuse, 0x1 ;  /* 0x0000000ecf04b211 */ /* 0x0c1fe400078a08ff */
[----:B------:R-:W-:Y:S02]  /*10920*/  @!P2 LEA R6, P4, R10, R14, 0x1 ;  /* 0x0000000e0a06a211 */ /* 0x000fe400078808ff */
[----:B------:R-:W-:Y:S02]  /*10930*/  @!P3 LEA.HI.X R5, R207, R20, R8, 0x1, P5 ;  /* 0x00000014cf05b211 */ /* 0x000fe400028f0c08 */
        /* <DEDUP_REMOVED lines=11> */
.L_x_9809:
[----:B------:R-:W-:Y:S05]  /*109f0*/  BSYNC B1 ;  /* 0x0000000000017941 */ /* 0x000fea0003800000 */
.L_x_9808:
[----:B------:R-:W-:-:S03]  /*10a00*/  UMOV UR4, 0xffffffff ;  /* 0xffffffff00047882 */ /* 0x000fc60000000000 */
[----:B------:R-:W-:Y:S05]  /*10a10*/  BRA.DIV UR4, `(.L_x_9810) ;  /* 0x000000b2047c7947 */ /* 0x000fea000b800000 */
[----:B---3--:R3:W1:Y:S04]  /*10a20*/  SHFL.IDX PT, R10, R21, 0x3, 0x181f ;  /* 0x00781f00150a7f89 */ /* 0x00866800000e0000 */
[----:B0-----:R3:W0:Y:S02]  /*10a30*/  SHFL.IDX PT, R14, R3, 0x3, 0x181f ;  /* 0x00781f00030e7f89 */ /* 0x00162400000e0000 */
.L_x_10009:
[----:B--234-:R-:W-:-:S05]  /*10a40*/  VIADD R3, R89, 0x60 ;  /* 0x0000006059037836 */ /* 0x01cfca0000000000 */
[----:B------:R-:W-:-:S13]  /*10a50*/  ISETP.GE.AND P0, PT, R3, R0, PT ;  /* 0x000000000300720c */ /* 0x000fda0003f06270 */
        /* <DEDUP_REMOVED lines=8> */
[----:B------:R-:W-:Y:S02]  /*10ae0*/  ISETP.GE.AND P5, PT, R11, UR4, PT ;  /* 0x000000040b007c0c */ /* 0x000fe4000bfa6270 */
[----:B------:R-:W-:Y:S02]  /*10af0*/  SHF.R.S32.HI R20, RZ, 0x1f, R207 ;  /* 0x0000001fff147819 */ /* 0x000fe400000114cf */
[----:B------:R-:W-:-:S02]  /*10b00*/  SHF.R.S32.HI R15, RZ, 0x1f, R15 ;  /* 0x0000001fff0f7819 */ /* 0x000fc4000001140f */
[----:B------:R-:W-:-:S03]  /*10b10*/  SHF.R.S32.HI R12, RZ, 0x1f, R12 ;  /* 0x0000001fff0c7819 */ /* 0x000fc6000001140c */
[-C--:B0-----:R-:W-:Y:S02]  /*10b20*/  @!P3 LEA R4, P0, R207, R14.reuse, 0x1 ;  /* 0x0000000ecf04b211 */ /* 0x081fe400078008ff */
[-C--:B------:R-:W-:Y:S02]  /*10b30*/  @!P4 LEA R6, P1, R13, R14.reuse, 0x1 ;  /* 0x0000000e0d06c211 */ /* 0x080fe400078208ff */
[----:B------:R-:W-:Y:S02]  /*10b40*/  @!P5 LEA R8, P2, R11, R14, 0x1 ;  /* 0x0000000e0b08d211 */ /* 0x000fe400078408ff */
[-C--:B-1----:R-:W-:Y:S02]  /*10b50*/  @!P3 LEA.HI.X R5, R207, R10.reuse, R20, 0x1, P0 ;  /* 0x0000000acf05b211 */ /* 0x082fe400000f0c14 */
[-C--:B------:R-:W-:Y:S02]  /*10b60*/  @!P4 LEA.HI.X R7, R13, R10.reuse, R15, 0x1, P1 ;  /* 0x0000000a0d07c211 */ /* 0x080fe400008f0c0f */
[----:B------:R-:W-:Y:S01]  /*10b70*/  @!P5 LEA.HI.X R9, R11, R10, R12, 0x1, P2 ;  /* 0x0000000a0b09d211 */ /* 0x000fe200010f0c0c */
[----:B------:R0:W-:Y:S01]  /*10b80*/  @!P3 ST.E.128 desc[UR40][R4.64], R32 ;  /* 0x000000200400b985 */ /* 0x0001e2000c101d28 */
[----:B------:R-:W-:-:S03]  /*10b90*/  VIADD R11, R207, 0xc0 ;  /* 0x000000c0cf0b7836 */ /* 0x000fc60000000000 */
[----:B------:R0:W-:Y:S02]  /*10ba0*/  @!P4 ST.E.128 desc[UR40][R6.64], R52 ;  /* 0x000000340600c985 */ /* 0x0001e4000c101d28 */
[----:B------:R-:W-:Y:S02]  /*10bb0*/  ISETP.GE.AND P0, PT, R11, UR4, PT ;  /* 0x000000040b007c0c */ /* 0x000fe4000bf06270 */
[----:B------:R0:W-:Y:S11]  /*10bc0*/  @!P5 ST.E.128 desc[UR40][R8.64], R68 ;  /* 0x000000440800d985 */ /* 0x0001f6000c101d28 */
[----:B------:R-:W-:Y:S05]  /*10bd0*/  @P0 BRA `(.L_x_9811) ;  /* 0x0000002c00940947 */ /* 0x000fea0003800000 */
[----:B------:R-:W-:Y:S01]  /*10be0*/  VIADD R12, R207, 0xc0 ;  /* 0x000000c0cf0c7836 */ /* 0x000fe20000000000 */
[----:B0-----:R-:W-:-:S04]  /*10bf0*/  LEA R4, P0, R11, R14, 0x1 ;  /* 0x0000000e0b047211 */ /* 0x001fc800078008ff */
[----:B------:R-:W-:-:S04]  /*10c00*/  SHF.R.S32.HI R12, RZ, 0x1f, R12 ;  /* 0x0000001fff0c7819 */ /* 0x000fc8000001140c */
[----:B------:R-:W-:-:S05]  /*10c10*/  LEA.HI.X R5, R11, R10, R12, 0x1, P0 ;  /* 0x0000000a0b057211 */ /* 0x000fca00000f0c0c */
[----:B------:R0:W-:Y:S01]  /*10c20*/  ST.E.128 desc[UR40][R4.64], R84 ;  /* 0x0000005404007985 */ /* 0x0001e2000c101d28 */
[----:B------:R-:W-:Y:S05]  /*10c30*/  BRA `(.L_x_9811) ;  /* 0x0000002c007c7947 */ /* 0x000fea0003800000 */
.L_x_9800:
[----:B------:R-:W1:Y:S01]  /*10c40*/  @P1 LDC R7, c[0x0][0xbec] ;  /* 0x0002fb00ff071b82 */ /* 0x000e620000000800 */
[----:B------:R-:W-:Y:S01]  /*10c50*/  ULDC.64 UR4, c[0x0][0xb08] ;  /* 0x0002c20000047ab9 */ /* 0x000fe20000000a00 */
[----:B0-----:R-:W-:Y:S02]  /*10c60*/  IMAD.MOV.U32 R10, RZ, RZ, R48 ;  /* 0x000000ffff0a7224 */ /* 0x001fe400078e0030 */
[----:B------:R-:W-:-:S04]  /*10c70*/  IMAD R3, R3, UR4, RZ ;  /* 0x0000000403037c24 */ /* 0x000fc8000f8e02ff */
[----:B------:R-:W0:Y:S01]  /*10c80*/  @P1 LDC R6, c[0x0][0xbf0] ;  /* 0x0002fc00ff061b82 */ /* 0x000e220000000800 */
[----:B------:R-:W-:Y:S02]  /*10c90*/  IMAD R3, R9, UR5, R3 ;  /* 0x0000000509037c24 */ /* 0x000fe4000f8e0203 */
[----:B-1----:R-:W-:-:S05]  /*10ca0*/  @P1 IMAD.HI.U32 R7, R48, R7, RZ ;  /* 0x0000000730071227 */ /* 0x002fca00078e00ff */
[----:B0-----:R-:W-:Y:S01]  /*10cb0*/  @P1 SHF.R.U32.HI R10, RZ, R6, R7 ;  /* 0x00000006ff0a1219 */ /* 0x001fe20000011607 */
[----:B------:R-:W-:Y:S01]  /*10cc0*/  IMAD.WIDE.U32 R6, R9, UR4, RZ ;  /* 0x0000000409067c25 */ /* 0x000fe2000f8e00ff */
[----:B------:R-:W-:-:S03]  /*10cd0*/  ULDC.64 UR4, c[0x0][0xb38] ;  /* 0x0002ce0000047ab9 */ /* 0x000fc60000000a00 */
[----:B------:R-:W-:Y:S01]  /*10ce0*/  VIADD R9, R19, 0x22820 ;  /* 0x0002282013097836 */ /* 0x000fe20000000000 */
[----:B------:R-:W-:Y:S02]  /*10cf0*/  IADD3 R7, R7, R3, RZ ;  /* 0x0000000307077210 */ /* 0x000fe40007ffe0ff */
[----:B------:R-:W-:Y:S02]  /*10d00*/  SHF.R.S32.HI R3, RZ, 0x1f, R8 ;  /* 0x0000001fff037819 */ /* 0x000fe40000011408 */
[----:B------:R-:W-:Y:S01]  /*10d10*/  PRMT R9, RZ, 0x654, R9 ;  /* 0x00000654ff097816 */ /* 0x000fe20000000009 */
[----:B------:R-:W-:-:S03]  /*10d20*/  IMAD.WIDE.U32 R6, R201, UR4, R6 ;  /* 0x00000004c9067c25 */ /* 0x000fc6000f8e0006 */
[----:B------:R0:W-:Y:S01]  /*10d30*/  SYNCS.ARRIVE.TRANS64.RED.A1T0 RZ, [R9+URZ], RZ ;  /* 0x000000ff09ff79a7 */ /* 0x0001e2000810043f */
[----:B------:R-:W-:Y:S01]  /*10d40*/  IMAD R7, R201, UR5, R7 ;  /* 0x00000005c9077c24 */ /* 0x000fe2000f8e0207 */
[----:B------:R-:W-:Y:S02]  /*10d50*/  ULDC.64 UR4, c[0x0][0xb40] ;  /* 0x0002d00000047ab9 */ /* 0x000fe40000000a00 */
[----:B------:R-:W-:Y:S02]  /*10d60*/  IMAD R3, R3, UR4, RZ ;  /* 0x0000000403037c24 */ /* 0x000fe4000f8e02ff */
[----:B------:R-:W-:-:S04]  /*10d70*/  IMAD.WIDE.U32 R6, R8, UR4, R6 ;  /* 0x0000000408067c25 */ /* 0x000fc8000f8e0006 */
[----:B------:R-:W-:Y:S01]  /*10d80*/  IMAD R3, R8, UR5, R3 ;  /* 0x0000000508037c24 */ /* 0x000fe2000f8e0203 */
[----:B------:R-:W-:Y:S01]  /*10d90*/  ULDC.64 UR4, c[0x0][0xb48] ;  /* 0x0002d20000047ab9 */ /* 0x000fe20000000a00 */
[--C-:B------:R-:W-:Y:S02]  /*10da0*/  SHF.R.S32.HI R8, RZ, 0x1f, R10.reuse ;  /* 0x0000001fff087819 */ /* 0x100fe4000001140a */
[----:B------:R-:W-:Y:S02]  /*10db0*/  IMAD.IADD R7, R7, 0x1, R3 ;  /* 0x0000000107077824 */ /* 0x000fe400078e0203 */
[----:B------:R-:W-:Y:S02]  /*10dc0*/  IMAD.MOV R3, RZ, RZ, -R10 ;  /* 0x000000ffff037224 */ /* 0x000fe400078e0a0a */
[----:B------:R-:W-:-:S04]  /*10dd0*/  IMAD.WIDE.U32 R6, R159, UR4, R6 ;  /* 0x000000049f067c25 */ /* 0x000fc8000f8e0006 */
[----:B------:R-:W-:Y:S01]  /*10de0*/  IMAD R7, R159, UR5, R7 ;  /* 0x000000059f077c24 */ /* 0x000fe2000f8e0207 */
[----:B------:R-:W-:Y:S01]  /*10df0*/  ULDC.64 UR4, c[0x0][0xb30] ;  /* 0x0002cc0000047ab9 */ /* 0x000fe20000000a00 */
[----:B------:R-:W-:Y:S02]  /*10e00*/  IMAD R3, R158, R3, R48 ;  /* 0x000000039e037224 */ /* 0x000fe400078e0230 */
[----:B------:R-:W-:Y:S02]  /*10e10*/  IMAD R8, R8, UR4, RZ ;  /* 0x0000000408087c24 */ /* 0x000fe4000f8e02ff */
[----:B------:R-:W-:-:S04]  /*10e20*/  IMAD.WIDE.U32 R6, R10, UR4, R6 ;  /* 0x000000040a067c25 */ /* 0x000fc8000f8e0006 */
        /* <DEDUP_REMOVED lines=9> */
[----:B------:R-:W-:Y:S01]  /*10ec0*/  IMAD.IADD R8, R7, 0x1, R8 ;  /* 0x0000000107087824 */ /* 0x000fe200078e0208 */
[----:B------:R-:W-:-:S04]  /*10ed0*/  UMOV UR4, 0xffffffff ;  /* 0xffffffff00047882 */ /* 0x000fc80000000000 */
[----:B------:R-:W-:Y:S01]  /*10ee0*/  LEA.HI.X R10, R6, UR5, R8, 0x2, P0 ;  /* 0x00000005060a7c11 */ /* 0x000fe200080f1408 */
[----:B0-----:R-:W-:Y:S06]  /*10ef0*/  BRA.DIV UR4, `(.L_x_9812) ;  /* 0x000000ae048c7947 */ /* 0x001fec000b800000 */
[----:B------:R0:W1:Y:S04]  /*10f00*/  SHFL.IDX PT, R48, R10, RZ, 0x1c1f ;  /* 0x001c1fff0a307589 */ /* 0x00006800000e0000 */
[----:B------:R0:W2:Y:S02]  /*10f10*/  SHFL.IDX PT, R11, R3, RZ, 0x1c1f ;  /* 0x001c1fff030b7589 */ /* 0x0000a400000e0000 */
.L_x_10012:
[----:B------:R-:W-:Y:S01]  /*10f20*/  ISETP.GE.AND P0, PT, R21, R0, PT ;  /* 0x000000001500720c */ /* 0x000fe20003f06270 */
[----:B------:R-:W-:-:S12]  /*10f30*/  BSSY B1, `(.L_x_9813) ;  /* 0x00000c3000017945 */ /* 0x000fd80003800000 */
[----:B------:R-:W-:Y:S05]  /*10f40*/  @P0 BRA `(.L_x_9814) ;  /* 0x0000000c00040947 */ /* 0x000fea0003800000 */
[----:B------:R-:W3:Y:S01]  /*10f50*/  LDL R157, [R1+0x4c] ;  /* 0x00004c00019d7983 */ /* 0x000ee20000100800 */
[----:B------:R-:W-:-:S03]  /*10f60*/  ULDC UR4, c[0x0][0xac8] ;  /* 0x0002b20000047ab9 */ /* 0x000fc60000000800 */
[----:B------:R-:W4:Y:S04]  /*10f70*/  LDL R12, [R1+0xc8] ;  /* 0x0000c800010c7983 */ /* 0x000f280000100800 */
[----:B------:R-:W5:Y:S04]  /*10f80*/  LDL R155, [R1+0x14c] ;  /* 0x00014c00019b7983 */ /* 0x000f680000100800 */
        /* <DEDUP_REMOVED lines=8> */
[----:B------:R-:W5:Y:S01]  /*11010*/  LDL R21, [R1+0xb0] ;  /* 0x0000b00001157983 */ /* 0x000f620000100800 */
[----:B---3--:R-:W-:-:S13]  /*11020*/  ISETP.GE.AND P0, PT, R157, UR4, PT ;  /* 0x000000049d007c0c */ /* 0x008fda000bf06270 */
[----:B--2---:R-:W-:Y:S02]  /*11030*/  @!P0 IMAD.MOV.U32 R6, RZ, RZ, R11 ;  /* 0x000000ffff068224 */ /* 0x004fe400078e000b */
[----:B-1----:R-:W-:Y:S02]  /*11040*/  @!P0 IMAD.MOV.U32 R7, RZ, RZ, R48 ;  /* 0x000000ffff078224 */ /* 0x002fe400078e0030 */
[----:B------:R-:W-:Y:S02]  /*11050*/  @!P0 IMAD.WIDE R6, R157, 0x4, R6 ;  /* 0x000000049d068825 */ /* 0x000fe400078e0206 */
[----:B------:R-:W2:Y:S04]  /*11060*/  LDL R157, [R1+0x13c] ;  /* 0x00013c00019d7983 */ /* 0x000ea80000100800 */
[----:B------:R1:W-:Y:S01]  /*11070*/  @!P0 ST.E.64 desc[UR40][R6.64], R152 ;  /* 0x0000009806008985 */ /* 0x0003e2000c101b28 */
[----:B----4-:R-:W-:-:S13]  /*11080*/  ISETP.GE.AND P0, PT, R12, UR4, PT ;  /* 0x000000040c007c0c */ /* 0x010fda000bf06270 */
[C---:B-1----:R-:W-:Y:S01]  /*11090*/  @!P0 LEA R6, P1, R12.reuse, R11, 0x2 ;  /* 0x0000000b0c068211 */ /* 0x042fe200078210ff */
[----:B------:R-:W3:Y:S03]  /*110a0*/  LDL R153, [R1+0x134] ;  /* 0x0001340001997983 */ /* 0x000ee60000100800 */
[----:B-----5:R-:W-:Y:S01]  /*110b0*/  @!P0 LEA.HI.X R7, R12, R48, R155, 0x2, P1 ;  /* 0x000000300c078211 */ /* 0x020fe200008f149b */
[----:B------:R-:W4:Y:S04]  /*110c0*/  LDL R152, [R1+0x9c] ;  /* 0x00009c0001987983 */ /* 0x000f280000100800 */
[----:B------:R-:W5:Y:S04]  /*110d0*/  LDL R155, [R1+0x138] ;  /* 0x00013800019b7983 */ /* 0x000f680000100800 */
[----:B------:R1:W-:Y:S01]  /*110e0*/  @!P0 ST.E.64 desc[UR40][R6.64], R28 ;  /* 0x0000001c06008985 */ /* 0x0003e2000c101b28 */
[----:B------:R-:W-:-:S02]  /*110f0*/  ISETP.GE.AND P0, PT, R8, UR4, PT ;  /* 0x0000000408007c0c */ /* 0x000fc4000bf06270 */
[----:B------:R-:W-:Y:S01]  /*11100*/  ISETP.GE.AND P1, PT, R13, UR4, PT ;  /* 0x000000040d007c0c */ /* 0x000fe2000bf26270 */
[----:B------:R-:W3:Y:S10]  /*11110*/  LDL R12, [R1+0xac] ;  /* 0x0000ac00010c7983 */ /* 0x000ef40000100800 */
[C---:B-1----:R-:W-:Y:S01]  /*11120*/  @!P0 LEA R6, P2, R8.reuse, R11, 0x2 ;  /* 0x0000000b08068211 */ /* 0x042fe200078410ff */
[----:B------:R-:W4:Y:S03]  /*11130*/  LDL R29, [R1+0xa4] ;  /* 0x0000a400011d7983 */ /* 0x000f260000100800 */
[----:B------:R-:W-:Y:S01]  /*11140*/  @!P0 LEA.HI.X R7, R8, R48, R158, 0x2, P2 ;  /* 0x0000003008078211 */ /* 0x000fe200010f149e */
[----:B------:R-:W4:Y:S04]  /*11150*/  LDL R28, [R1+0x124] ;  /* 0x00012400011c7983 */ /* 0x000f280000100800 */
[----:B------:R1:W-:Y:S01]  /*11160*/  @!P0 ST.E.64 desc[UR40][R6.64], R32 ;  /* 0x0000002006008985 */ /* 0x0003e2000c101b28 */
[----:B------:R-:W-:-:S03]  /*11170*/  ISETP.GE.AND P0, PT, R9, UR4, PT ;  /* 0x0000000409007c0c */ /* 0x000fc6000bf06270 */
[----:B------:R-:W4:Y:S01]  /*11180*/  LDL R8, [R1+0xa8] ;  /* 0x0000a80001087983 */ /* 0x000f220000100800 */
[----:B-1----:R-:W-:-:S03]  /*11190*/  @!P1 LEA R6, P2, R13, R11, 0x2 ;  /* 0x0000000b0d069211 */ /* 0x002fc600078410ff */
[----:B------:R-:W4:Y:S01]  /*111a0*/  LDL R32, [R1+0x90] ;  /* 0x0000900001207983 */ /* 0x000f220000100800 */
[----:B------:R-:W-:-:S03]  /*111b0*/  @!P1 LEA.HI.X R7, R13, R48, R15, 0x2, P2 ;  /* 0x000000300d079211 */ /* 0x000fc600010f140f */
[----:B------:R-:W4:Y:S04]  /*111c0*/  LDL R33, [R1+0x8c] ;  /* 0x00008c0001217983 */ /* 0x000f280000100800 */
        /* <DEDUP_REMOVED lines=13> */
[----:B------:R-:W4:Y:S04]  /*112a0*/  LDL R41, [R1+0x120] ;  /* 0x0001200001297983 */ /* 0x000f280000100800 */
[----:B------:R-:W4:Y:S01]  /*112b0*/  LDL R40, [R1+0x118] ;  /* 0x0001180001287983 */ /* 0x000f220000100800 */
[----:B--2---:R-:W-:-:S05]  /*112c0*/  @!P1 LEA.HI.X R7, R156, R48, R157, 0x2, P2 ;  /* 0x000000309c079211 */ /* 0x004fca00010f149d */
[----:B------:R1:W-:Y:S02]  /*112d0*/  @!P1 ST.E.64 desc[UR40][R6.64], R44 ;  /* 0x0000002c06009985 */ /* 0x0003e4000c101b28 */
[C---:B-1----:R-:W-:Y:S02]  /*112e0*/  @!P0 LEA R6, P2, R154.reuse, R11, 0x2 ;  /* 0x0000000b9a068211 */ /* 0x042fe400078410ff */
[----:B------:R-:W2:Y:S04]  /*112f0*/  LDL R45, [R1+0x70] ;  /* 0x00007000012d7983 */ /* 0x000ea80000100800 */
[----:B------:R-:W2:Y:S01]  /*11300*/  LDL R44, [R1+0xec] ;  /* 0x0000ec00012c7983 */ /* 0x000ea20000100800 */
[----:B-----5:R-:W-:-:S05]  /*11310*/  @!P0 LEA.HI.X R7, R154, R48, R155, 0x2, P2 ;  /* 0x000000309a078211 */ /* 0x020fca00010f149b */
[----:B------:R1:W-:Y:S04]  /*11320*/  @!P0 ST.E.64 desc[UR40][R6.64], R24 ;  /* 0x0000001806008985 */ /* 0x0003e8000c101b28 */
[----:B-1----:R-:W5:Y:S04]  /*11330*/  LDL R25, [R1+0x11c] ;  /* 0x00011c0001197983 */ /* 0x002f680000100800 */
[----:B------:R-:W2:Y:S01]  /*11340*/  LDL R24, [R1+0x114] ;  /* 0x0001140001187983 */ /* 0x000ea20000100800 */
[----:B------:R-:W-:Y:S02]  /*11350*/  ISETP.GE.AND P1, PT, R21, UR4, PT ;  /* 0x0000000415007c0c */ /* 0x000fe4000bf26270 */
[----:B---3--:R-:W-:-:S11]  /*11360*/  ISETP.GE.AND P0, PT, R12, UR4, PT ;  /* 0x000000040c007c0c */ /* 0x008fd6000bf06270 */
[----:B------:R-:W-:-:S04]  /*11370*/  @!P1 LEA R6, P2, R21, R11, 0x2 ;  /* 0x0000000b15069211 */ /* 0x000fc800078410ff */
[-C--:B------:R-:W-:Y:S02]  /*11380*/  @!P1 LEA.HI.X R7, R21, R48.reuse, R153, 0x2, P2 ;  /* 0x0000003015079211 */ /* 0x080fe400010f1499 */
[----:B----4-:R-:W-:Y:S01]  /*11390*/  ISETP.GE.AND P3, PT, R29, UR4, PT ;  /* 0x000000041d007c0c */ /* 0x010fe2000bf66270 */
[----:B------:R-:W3:Y:S04]  /*113a0*/  LDL R21, [R1+0x84] ;  /* 0x0000840001157983 */ /* 0x000ee80000100800 */
[----:B------:R1:W-:Y:S01]  /*113b0*/  @!P1 ST.E.64 desc[UR40][R6.64], R52 ;  /* 0x0000003406009985 */ /* 0x0003e2000c101b28 */
[----:B------:R-:W-:Y:S02]  /*113c0*/  ISETP.GE.AND P1, PT, R8, UR4, PT ;  /* 0x0000000408007c0c */ /* 0x000fe4000bf26270 */
[C---:B-1----:R-:W-:Y:S01]  /*113d0*/  @!P0 LEA R6, P2, R12.reuse, R11, 0x2 ;  /* 0x0000000b0c068211 */ /* 0x042fe200078410ff */
[----:B------:R-:W4:Y:S03]  /*113e0*/  LDL R53, [R1+0x74] ;  /* 0x0000740001357983 */ /* 0x000f260000100800 */
[----:B------:R-:W-:Y:S01]  /*113f0*/  @!P0 LEA.HI.X R7, R12, R48, R13, 0x2, P2 ;  /* 0x000000300c078211 */ /* 0x000fe200010f140d */
[----:B------:R-:W4:Y:S04]  /*11400*/  LDL R52, [R1+0xf4] ;  /* 0x0000f40001347983 */ /* 0x000f280000100800 */
[----:B------:R-:W3:Y:S04]  /*11410*/  LDL R12, [R1+0x88] ;  /* 0x00008800010c7983 */ /* 0x000ee80000100800 */
[----:B------:R1:W-:Y:S01]  /*11420*/  @!P0 ST.E.64 desc[UR40][R6.64], R56 ;  /* 0x0000003806008985 */ /* 0x0003e2000c101b28 */
[----:B------:R-:W-:-:S03]  /*11430*/  ISETP.GE.AND P2, PT, R15, UR4, PT ;  /* 0x000000040f007c0c */ /* 0x000fc6000bf46270 */
[----:B------:R-:W4:Y:S01]  /*11440*/  LDL R13, [R1+0x80] ;  /* 0x00008000010d7983 */ /* 0x000f220000100800 */
[----:B-1----:R-:W-:-:S03]  /*11450*/  @!P1 LEA R6, P0, R8, R11, 0x2 ;  /* 0x0000000b08069211 */ /* 0x002fc600078010ff */
[----:B------:R-:W4:Y:S01]  /*11460*/  LDL R56, [R1+0xf8] ;  /* 0x0000f80001387983 */ /* 0x000f220000100800 */
[----:B------:R-:W-:-:S05]  /*11470*/  @!P1 LEA.HI.X R7, R8, R48, R9, 0x2, P0 ;  /* 0x0000003008079211 */ /* 0x000fca00000f1409 */
[----:B------:R1:W-:Y:S01]  /*11480*/  @!P1 ST.E.64 desc[UR40][R6.64], R60 ;  /* 0x0000003c06009985 */ /* 0x0003e2000c101b28 */
[----:B------:R-:W-:Y:S02]  /*11490*/  ISETP.GE.AND P1, PT, R14, UR4, PT ;  /* 0x000000040e007c0c */ /* 0x000fe4000bf26270 */
[-C--:B------:R-:W-:Y:S02]  /*114a0*/  @!P2 LEA R8, P5, R15, R11.reuse, 0x2 ;  /* 0x0000000b0f08a211 */ /* 0x080fe400078a10ff */
[----:B-1----:R-:W-:-:S04]  /*114b0*/  @!P3 LEA R6, P4, R29, R11, 0x2 ;  /* 0x0000000b1d06b211 */ /* 0x002fc800078810ff */
[-C--:B------:R-:W-:Y:S02]  /*114c0*/  @!P3 LEA.HI.X R7, R29, R48.reuse, R36, 0x2, P4 ;  /* 0x000000301d07b211 */ /* 0x080fe400020f1424 */
[----:B------:R-:W4:Y:S01]  /*114d0*/  LDL R29, [R1+0x10c] ;  /* 0x00010c00011d7983 */ /* 0x000f220000100800 */
[----:B------:R-:W-:-:S03]  /*114e0*/  @!P2 LEA.HI.X R9, R15, R48, R28, 0x2, P5 ;  /* 0x000000300f09a211 */ /* 0x000fc600028f141c */
[----:B------:R-:W4:Y:S01]  /*114f0*/  LDL R36, [R1+0x110] ;  /* 0x0001100001247983 */ /* 0x000f220000100800 */
[----:B------:R-:W-:-:S03]  /*11500*/  ISETP.GE.AND P0, PT, R152, UR4, PT ;  /* 0x0000000498007c0c */ /* 0x000fc6000bf06270 */
[----:B------:R-:W-:Y:S04]  /*11510*/  @!P3 ST.E.64 desc[UR40][R6.64], R64 ;  /* 0x000000400600b985 */ /* 0x000fe8000c101b28 */
[----:B------:R1:W-:Y:S01]  /*11520*/  @!P2 ST.E.64 desc[UR40][R8.64], R68 ;  /* 0x000000440800a985 */ /* 0x0003e2000c101b28 */
[----:B------:R-:W-:-:S03]  /*11530*/  ISETP.GE.AND P2, PT, R32, UR4, PT ;  /* 0x0000000420007c0c */ /* 0x000fc6000bf46270 */
[----:B------:R-:W4:Y:S04]  /*11540*/  LDL R28, [R1+0x7c] ;  /* 0x00007c00011c7983 */ /* 0x000f280000100800 */
[----:B------:R-:W4:Y:S01]  /*11550*/  LDL R15, [R1+0x78] ;  /* 0x00007800010f7983 */ /* 0x000f220000100800 */
[-C--:B-1----:R-:W-:Y:S02]  /*11560*/  @!P1 LEA R8, P5, R14, R11.reuse, 0x2 ;  /* 0x0000000b0e089211 */ /* 0x082fe400078a10ff */
[----:B------:R-:W-:-:S04]  /*11570*/  @!P0 LEA R6, P4, R152, R11, 0x2 ;  /* 0x0000000b98068211 */ /* 0x000fc800078810ff */
[-C--:B------:R-:W-:Y:S02]  /*11580*/  @!P0 LEA.HI.X R7, R152, R48.reuse, R41, 0x2, P4 ;  /* 0x0000003098078211 */ /* 0x080fe400020f1429 */
[----:B------:R-:W-:Y:S01]  /*11590*/  ISETP.GE.AND P3, PT, R37, UR4, PT ;  /* 0x0000000425007c0c */ /* 0x000fe2000bf66270 */
[----:B------:R-:W4:Y:S04]  /*115a0*/  LDL R41, [R1+0x68] ;  /* 0x0000680001297983 */ /* 0x000f280000100800 */
[----:B------:R-:W-:Y:S01]  /*115b0*/  @!P0 ST.E.64 desc[UR40][R6.64], R72 ;  /* 0x0000004806008985 */ /* 0x000fe2000c101b28 */
[----:B-----5:R-:W-:-:S03]  /*115c0*/  @!P1 LEA.HI.X R9, R14, R48, R25, 0x2, P5 ;  /* 0x000000300e099211 */ /* 0x020fc600028f1419 */
[----:B------:R-:W5:Y:S04]  /*115d0*/  LDL R14, [R1+0x104] ;  /* 0x00010400010e7983 */ /* 0x000f680000100800 */
[----:B------:R-:W5:Y:S04]  /*115e0*/  LDL R25, [R1+0x108] ;  /* 0x0001080001197983 */ /* 0x000f680000100800 */
[----:B------:R1:W-:Y:S02]  /*115f0*/  @!P1 ST.E.64 desc[UR40][R8.64], R76 ;  /* 0x0000004c08009985 */ /* 0x0003e4000c101b28 */
[----:B-1----:R-:W-:-:S04]  /*11600*/  @!P2 LEA R8, P5, R32, R11, 0x2 ;  /* 0x0000000b2008a211 */ /* 0x002fc800078a10ff */
[-C--:B--2---:R-:W-:Y:S02]  /*11610*/  @!P2 LEA.HI.X R9, R32, R48.reuse, R24, 0x2, P5 ;  /* 0x000000302009a211 */ /* 0x084fe400028f1418 */
[----:B------:R-:W2:Y:S04]  /*11620*/  LDL R32, [R1+0x100] ;  /* 0x0001000001207983 */ /* 0x000ea80000100800 */
[----:B------:R-:W2:Y:S01]  /*11630*/  LDL R24, [R1+0xfc] ;  /* 0x0000fc0001187983 */ /* 0x000ea20000100800 */
[----:B------:R-:W-:Y:S02]  /*11640*/  @!P3 LEA R6, P4, R37, R11, 0x2 ;  /* 0x0000000b2506b211 */ /* 0x000fe400078810ff */
[----:B------:R-:W-:Y:S02]  /*11650*/  ISETP.GE.AND P0, PT, R33, UR4, PT ;  /* 0x0000000421007c0c */ /* 0x000fe4000bf06270 */
[----:B------:R-:W-:-:S02]  /*11660*/  @!P3 LEA.HI.X R7, R37, R48, R40, 0x2, P4 ;  /* 0x000000302507b211 */ /* 0x000fc400020f1428 */
[----:B------:R-:W2:Y:S01]  /*11670*/  LDL R37, [R1+0x64] ;  /* 0x0000640001257983 */ /* 0x000ea20000100800 */
[----:B---3--:R-:W-:-:S03]  /*11680*/  ISETP.GE.AND P1, PT, R12, UR4, PT ;  /* 0x000000040c007c0c */ /* 0x008fc6000bf26270 */
[----:B------:R-:W-:Y:S04]  /*11690*/  @!P3 ST.E.64 desc[UR40][R6.64], R80 ;  /* 0x000000500600b985 */ /* 0x000fe8000c101b28 */
[----:B------:R1:W-:Y:S01]  /*116a0*/  @!P2 ST.E.64 desc[UR40][R8.64], R84 ;  /* 0x000000540800a985 */ /* 0x0003e2000c101b28 */
[----:B----4-:R-:W-:-:S03]  /*116b0*/  ISETP.GE.AND P2, PT, R13, UR4, PT ;  /* 0x000000040d007c0c */ /* 0x010fc6000bf46270 */
[----:B------:R-:W3:Y:S02]  /*116c0*/  LDL R40, [R1+0xe8] ;  /* 0x0000e80001287983 */ /* 0x000ee40000100800 */
[CC--:B-1----:R-:W-:Y:S02]  /*116d0*/  @!P1 LEA R8, P5, R12.reuse, R11.reuse, 0x2 ;  /* 0x0000000b0c089211 */ /* 0x0c2fe400078a10ff */
[----:B------:R-:W-:Y:S02]  /*116e0*/  @!P0 LEA R6, P4, R33, R11, 0x2 ;  /* 0x0000000b21068211 */ /* 0x000fe400078810ff */
[----:B------:R-:W-:Y:S02]  /*116f0*/  ISETP.GE.AND P3, PT, R21, UR4, PT ;  /* 0x0000000415007c0c */ /* 0x000fe4000bf66270 */
[-C--:B------:R-:W-:Y:S02]  /*11700*/  @!P1 LEA.HI.X R9, R12, R48.reuse, R29, 0x2, P5 ;  /* 0x000000300c099211 */ /* 0x080fe400028f141d */
[----:B------:R-:W4:Y:S01]  /*11710*/  LDL R12, [R1+0x6c] ;  /* 0x00006c00010c7983 */ /* 0x000f220000100800 */
[----:B------:R-:W-:-:S03]  /*11720*/  @!P0 LEA.HI.X R7, R33, R48, R36, 0x2, P4 ;  /* 0x0000003021078211 */ /* 0x000fc600020f1424 */
[----:B------:R-:W3:Y:S04]  /*11730*/  LDL R33, [R1+0x60] ;  /* 0x0000600001217983 */ /* 0x000ee80000100800 */
[----:B------:R-:W-:Y:S04]  /*11740*/  @!P0 ST.E.64 desc[UR40][R6.64], R88 ;  /* 0x0000005806008985 */ /* 0x000fe8000c101b28 */
[----:B------:R1:W-:Y:S01]  /*11750*/  @!P1 ST.E.64 desc[UR40][R8.64], R92 ;  /* 0x0000005c08009985 */ /* 0x0003e2000c101b28 */
[----:B------:R-:W-:-:S03]  /*11760*/  ISETP.GE.AND P0, PT, R28, UR4, PT ;  /* 0x000000041c007c0c */ /* 0x000fc6000bf06270 */
[----:B------:R-:W3:Y:S04]  /*11770*/  LDL R29, [R1+0x5c] ;  /* 0x00005c00011d7983 */ /* 0x000ee80000100800 */
[----:B------:R-:W3:Y:S01]  /*11780*/  LDL R36, [R1+0xe4] ;  /* 0x0000e40001247983 */ /* 0x000ee20000100800 */
[-C--:B-1----:R-:W-:Y:S02]  /*11790*/  @!P2 LEA R8, P5, R13, R11.reuse, 0x2 ;  /* 0x0000000b0d08a211 */ /* 0x082fe400078a10ff */
[----:B------:R-:W-:Y:S02]  /*117a0*/  @!P3 LEA R6, P4, R21, R11, 0x2 ;  /* 0x0000000b1506b211 */ /* 0x000fe400078810ff */
[----:B------:R-:W-:Y:S02]  /*117b0*/  ISETP.GE.AND P1, PT, R15, UR4, PT ;  /* 0x000000040f007c0c */ /* 0x000fe4000bf26270 */
[----:B-----5:R-:W-:-:S02]  /*117c0*/  @!P2 LEA.HI.X R9, R13, R48, R14, 0x2, P5 ;  /* 0x000000300d09a211 */ /* 0x020fc400028f140e */
[----:B------:R-:W5:Y:S04]  /*117d0*/  LDL R13, [R1+0xf0] ;  /* 0x0000f000010d7983 */ /* 0x000f680000100800 */
[----:B------:R-:W5:Y:S01]  /*117e0*/  LDL R14, [R1+0x58] ;  /* 0x00005800010e7983 */ /* 0x000f620000100800 */
[----:B------:R-:W-:-:S03]  /*117f0*/  @!P3 LEA.HI.X R7, R21, R48, R25, 0x2, P4 ;  /* 0x000000301507b211 */ /* 0x000fc600020f1419 */
[----:B------:R-:W5:Y:S04]  /*11800*/  LDL R25, [R1+0x54] ;  /* 0x0000540001197983 */ /* 0x000f680000100800 */
[----:B------:R-:W5:Y:S04]  /*11810*/  LDL R21, [R1+0x50] ;  /* 0x0000500001157983 */ /* 0x000f680000100800 */
[----:B------:R1:W-:Y:S04]  /*11820*/  @!P3 ST.E.64 desc[UR40][R6.64], R96 ;  /* 0x000000600600b985 */ /* 0x0003e8000c101b28 */
[----:B------:R0:W-:Y:S01]  /*11830*/  @!P2 ST.E.64 desc[UR40][R8.64], R100 ;  /* 0x000000640800a985 */ /* 0x0001e2000c101b28 */
[----:B-1----:R-:W-:-:S02]  /*11840*/  @!P0 LEA R6, P5, R28, R11, 0x2 ;  /* 0x0000000b1c068211 */ /* 0x002fc400078a10ff */
[C---:B0-----:R-:W-:Y:S02]  /*11850*/  @!P1 LEA R8, P2, R15.reuse, R11, 0x2 ;  /* 0x0000000b0f089211 */ /* 0x041fe400078410ff */
[-C--:B--2---:R-:W-:Y:S02]  /*11860*/  @!P0 LEA.HI.X R7, R28, R48.reuse, R32, 0x2, P5 ;  /* 0x000000301c078211 */ /* 0x084fe400028f1420 */
[----:B------:R-:W-:Y:S01]  /*11870*/  @!P1 LEA.HI.X R9, R15, R48, R24, 0x2, P2 ;  /* 0x000000300f099211 */ /* 0x000fe200010f1418 */
[----:B------:R-:W2:Y:S04]  /*11880*/  LDL R32, [R1+0xe0] ;  /* 0x0000e00001207983 */ /* 0x000ea80000100800 */
[----:B------:R-:W2:Y:S04]  /*11890*/  LDL R15, [R1+0xdc] ;  /* 0x0000dc00010f7983 */ /* 0x000ea80000100800 */
[----:B------:R-:W2:Y:S04]  /*118a0*/  LDL R28, [R1+0xd8] ;  /* 0x0000d800011c7983 */ /* 0x000ea80000100800 */
[----:B------:R-:W2:Y:S01]  /*118b0*/  LDL R24, [R1+0xd4] ;  /* 0x0000d40001187983 */ /* 0x000ea20000100800 */
[----:B------:R-:W-:-:S02]  /*118c0*/  ISETP.GE.AND P3, PT, R53, UR4, PT ;  /* 0x0000000435007c0c */ /* 0x000fc4000bf66270 */
[----:B------:R-:W-:Y:S01]  /*118d0*/  ISETP.GE.AND P4, PT, R45, UR4, PT ;  /* 0x000000042d007c0c */ /* 0x000fe2000bf86270 */
[----:B------:R0:W-:Y:S04]  /*118e0*/  @!P0 ST.E.64 desc[UR40][R6.64], R104 ;  /* 0x0000006806008985 */ /* 0x0001e8000c101b28 */
[----:B------:R1:W-:Y:S01]  /*118f0*/  @!P1 ST.E.64 desc[UR40][R8.64], R108 ;  /* 0x0000006c08009985 */ /* 0x0003e2000c101b28 */
[----:B------:R-:W-:-:S05]  /*11900*/  ISETP.GE.AND P1, PT, R41, UR4, PT ;  /* 0x0000000429007c0c */ /* 0x000fca000bf26270 */
[-C--:B0-----:R-:W-:Y:S02]  /*11910*/  @!P3 LEA R6, P0, R53, R11.reuse, 0x2 ;  /* 0x0000000b3506b211 */ /* 0x081fe400078010ff */
[----:B-1----:R-:W-:Y:S02]  /*11920*/  @!P4 LEA R8, P5, R45, R11, 0x2 ;  /* 0x0000000b2d08c211 */ /* 0x002fe400078a10ff */
[-C--:B------:R-:W-:Y:S02]  /*11930*/  @!P3 LEA.HI.X R7, R53, R48.reuse, R56, 0x2, P0 ;  /* 0x000000303507b211 */ /* 0x080fe400000f1438 */
[----:B------:R-:W-:Y:S02]  /*11940*/  ISETP.GE.AND P0, PT, R37, UR4, PT ;  /* 0x0000000425007c0c */ /* 0x000fe4000bf06270 */
[----:B------:R-:W-:Y:S01]  /*11950*/  @!P4 LEA.HI.X R9, R45, R48, R52, 0x2, P5 ;  /* 0x000000302d09c211 */ /* 0x000fe200028f1434 */
[----:B------:R-:W-:Y:S04]  /*11960*/  @!P3 ST.E.64 desc[UR40][R6.64], R112 ;  /* 0x000000700600b985 */ /* 0x000fe8000c101b28 */
[----:B------:R0:W-:Y:S01]  /*11970*/  @!P4 ST.E.64 desc[UR40][R8.64], R116 ;  /* 0x000000740800c985 */ /* 0x0001e2000c101b28 */
[----:B----4-:R-:W-:-:S02]  /*11980*/  ISETP.GE.AND P2, PT, R12, UR4, PT ;  /* 0x000000040c007c0c */ /* 0x010fc4000bf46270 */
[----:B---3--:R-:W-:Y:S02]  /*11990*/  ISETP.GE.AND P4, PT, R33, UR4, PT ;  /* 0x0000000421007c0c */ /* 0x008fe4000bf86270 */
[----:B0-----:R-:W-:-:S09]  /*119a0*/  @!P1 LEA R8, P5, R41, R11, 0x2 ;  /* 0x0000000b29089211 */ /* 0x001fd200078a10ff */
[CC--:B------:R-:W-:Y:S02]  /*119b0*/  @!P2 LEA R6, P3, R12.reuse, R11.reuse, 0x2 ;  /* 0x0000000b0c06a211 */ /* 0x0c0fe400078610ff */
[-C--:B------:R-:W-:Y:S02]  /*119c0*/  @!P1 LEA.HI.X R9, R41, R48.reuse, R44, 0x2, P5 ;  /* 0x0000003029099211 */ /* 0x080fe400028f142c */
[----:B-----5:R-:W-:Y:S02]  /*119d0*/  @!P2 LEA.HI.X R7, R12, R48, R13, 0x2, P3 ;  /* 0x000000300c07a211 */ /* 0x020fe400018f140d */
[----:B------:R-:W-:-:S03]  /*119e0*/  @!P0 LEA R12, P3, R37, R11, 0x2 ;  /* 0x0000000b250c8211 */ /* 0x000fc600078610ff */
[----:B------:R0:W-:Y:S01]  /*119f0*/  @!P2 ST.E.64 desc[UR40][R6.64], R120 ;  /* 0x000000780600a985 */ /* 0x0001e2000c101b28 */
[----:B------:R-:W-:Y:S02]  /*11a00*/  ISETP.GE.AND P2, PT, R29, UR4, PT ;  /* 0x000000041d007c0c */ /* 0x000fe4000bf46270 */
        /* <DEDUP_REMOVED lines=10> */
[CC--:B---3--:R-:W-:Y:S02]  /*11ab0*/  @!P3 LEA R12, P4, R14.reuse, R11.reuse, 0x2 ;  /* 0x0000000b0e0cb211 */ /* 0x0c8fe400078810ff */
[-C--:B--2---:R-:W-:Y:S02]  /*11ac0*/  @!P2 LEA.HI.X R9, R29, R48.reuse, R32, 0x2, P5 ;  /* 0x000000301d09a211 */ /* 0x084fe400028f1420 */
[-C--:B0-----:R-:W-:Y:S02]  /*11ad0*/  @!P1 LEA R6, P5, R25, R11.reuse, 0x2 ;  /* 0x0000000b19069211 */ /* 0x081fe400078a10ff */
[-C--:B------:R-:W-:Y:S02]  /*11ae0*/  @!P3 LEA.HI.X R13, R14, R48.reuse, R15, 0x2, P4 ;  /* 0x000000300e0db211 */ /* 0x080fe400020f140f */
[----:B------:R-:W-:Y:S02]  /*11af0*/  @!P0 LEA R14, P4, R21, R11, 0x2 ;  /* 0x0000000b150e8211 */ /* 0x000fe400078810ff */
[-C--:B------:R-:W-:Y:S01]  /*11b00*/  @!P1 LEA.HI.X R7, R25, R48.reuse, R28, 0x2, P5 ;  /* 0x0000003019079211 */ /* 0x080fe200028f141c */
[----:B------:R3:W-:Y:S01]  /*11b10*/  @!P2 ST.E.64 desc[UR40][R8.64], R136 ;  /* 0x000000880800a985 */ /* 0x0007e2000c101b28 */
[----:B------:R-:W-:-:S03]  /*11b20*/  @!P0 LEA.HI.X R15, R21, R48, R24, 0x2, P4 ;  /* 0x00000030150f8211 */ /* 0x000fc600020f1418 */
[----:B------:R3:W-:Y:S04]  /*11b30*/  @!P3 ST.E.64 desc[UR40][R12.64], R140 ;  /* 0x0000008c0c00b985 */ /* 0x0007e8000c101b28 */
[----:B------:R3:W-:Y:S04]  /*11b40*/  @!P1 ST.E.64 desc[UR40][R6.64], R144 ;  /* 0x0000009006009985 */ /* 0x0007e8000c101b28 */
[----:B------:R3:W-:Y:S02]  /*11b50*/  @!P0 ST.E.64 desc[UR40][R14.64], R148 ;  /* 0x000000940e008985 */ /* 0x0007e4000c101b28 */
.L_x_9814:
[----:B------:R-:W-:Y:S05]  /*11b60*/  BSYNC B1 ;  /* 0x0000000000017941 */ /* 0x000fea0003800000 */
.L_x_9813:
[----:B------:R-:W-:-:S03]  /*11b70*/  UMOV UR4, 0xffffffff ;  /* 0xffffffff00047882 */ /* 0x000fc60000000000 */
[----:B------:R-:W-:Y:S05]  /*11b80*/  BRA.DIV UR4, `(.L_x_9815) ;  /* 0x000000a204a07947 */ /* 0x000fea000b800000 */
[----:B0-----:R-:W0:Y:S04]  /*11b90*/  SHFL.IDX PT, R10, R10, 0x1, 0x1c1f ;  /* 0x003c1f000a0a7f89 */ /* 0x001e2800000e0000 */
[----:B------:R-:W4:Y:S02]  /*11ba0*/  SHFL.IDX PT, R3, R3, 0x1, 0x1c1f ;  /* 0x003c1f0003037f89 */ /* 0x000f2400000e0000 */
.L_x_10016:
[----:B------:R-:W-:-:S13]  /*11bb0*/  ISETP.GE.AND P0, PT, R20, R0, PT ;  /* 0x000000001400720c */ /* 0x000fda0003f06270 */
[----:B------:R-:W-:Y:S05]  /*11bc0*/  @P0 BRA `(.L_x_9811) ;  /* 0x0000001c00980947 */ /* 0x000fea0003800000 */
[----:B------:R-:W5:Y:S01]  /*11bd0*/  LDL R60, [R1+0x4c] ;  /* 0x00004c00013c7983 */ /* 0x000f620000100800 */
[----:B------:R-:W-:-:S03]  /*11be0*/  ULDC UR4, c[0x0][0xac8] ;  /* 0x0002b20000047ab9 */ /* 0x000fc60000000800 */
        /* <DEDUP_REMOVED lines=25> */
[----:B-1----:R-:W3:Y:S04]  /*11d80*/  LDL R48, [R1+0xf8] ;  /* 0x0000f80001307983 */ /* 0x002ee80000100800 */
        /* <DEDUP_REMOVED lines=10> */
[----:B--2---:R-:W2:Y:S01]  /*11e30*/  LDL R11, [R1+0x50] ;  /* 0x00005000010b7983 */ /* 0x004ea20000100800 */
[----:B-----5:R-:W-:-:S02]  /*11e40*/  ISETP.GE.AND P2, PT, R60, UR4, PT ;  /* 0x000000043c007c0c */ /* 0x020fc4000bf46270 */
[----:B----4-:R-:W-:Y:S01]  /*11e50*/  ISETP.GE.AND P3, PT, R73, UR4, PT ;  /* 0x0000000449007c0c */ /* 0x010fe2000bf66270 */
[----:B------:R-:W-:Y:S01]  /*11e60*/  IMAD.MOV.U32 R57, RZ, RZ, R52 ;  /* 0x000000ffff397224 */ /* 0x000fe200078e0034 */
[----:B------:R-:W-:Y:S01]  /*11e70*/  MOV R52, R41 ;  /* 0x0000002900347202 */ /* 0x000fe20000000f00 */
[----:B------:R-:W-:Y:S02]  /*11e80*/  IMAD.MOV.U32 R41, RZ, RZ, R36 ;  /* 0x000000ffff297224 */ /* 0x000fe400078e0024 */
[----:B---3--:R-:W-:-:S06]  /*11e90*/  IMAD.MOV.U32 R56, RZ, RZ, R7 ;  /* 0x000000ffff387224 */ /* 0x008fcc00078e0007 */
[----:B0-----:R-:W-:Y:S02]  /*11ea0*/  @!P2 IMAD.MOV.U32 R7, RZ, RZ, R10 ;  /* 0x000000ffff07a224 */ /* 0x001fe400078e000a */
[----:B------:R-:W-:Y:S02]  /*11eb0*/  IMAD.MOV.U32 R36, RZ, RZ, R6 ;  /* 0x000000ffff247224 */ /* 0x000fe400078e0006 */
[----:B------:R-:W-:-:S04]  /*11ec0*/  @!P2 IMAD.MOV.U32 R6, RZ, RZ, R3 ;  /* 0x000000ffff06a224 */ /* 0x000fc800078e0003 */
[----:B------:R-:W-:-:S04]  /*11ed0*/  @!P2 IMAD.WIDE R6, R60, 0x4, R6 ;  /* 0x000000043c06a825 */ /* 0x000fc800078e0206 */
[----:B------:R-:W-:Y:S02]  /*11ee0*/  IMAD.MOV.U32 R60, RZ, RZ, R57 ;  /* 0x000000ffff3c7224 */ /* 0x000fe400078e0039 */
[----:B------:R-:W-:Y:S01]  /*11ef0*/  IMAD.MOV.U32 R57, RZ, RZ, R8 ;  /* 0x000000ffff397224 */ /* 0x000fe200078e0008 */
[C---:B------:R-:W-:Y:S01]  /*11f00*/  @!P3 LEA R8, P4, R73.reuse, R3, 0x2 ;  /* 0x000000034908b211 */ /* 0x040fe200078810ff */
[----:B------:R-:W-:Y:S02]  /*11f10*/  IMAD.MOV.U32 R61, RZ, RZ, R25 ;  /* 0x000000ffff3d7224 */ /* 0x000fe400078e0019 */
[----:B------:R-:W-:Y:S01]  /*11f20*/  IMAD.MOV.U32 R25, RZ, RZ, R15 ;  /* 0x000000ffff197224 */ /* 0x000fe200078e000f */
[----:B------:R-:W-:Y:S02]  /*11f30*/  MOV R15, R9 ;  /* 0x00000009000f7202 */ /* 0x000fe40000000f00 */
[----:B------:R-:W-:Y:S02]  /*11f40*/  @!P3 LEA.HI.X R9, R73, R10, R85, 0x2, P4 ;  /* 0x0000000a4909b211 */ /* 0x000fe400020f1455 */
[----:B------:R-:W3:Y:S01]  /*11f50*/  LDL R85, [R1+0x144] ;  /* 0x0001440001557983 */ /* 0x000ee20000100800 */
[----:B------:R-:W-:-:S03]  /*11f60*/  ISETP.GE.AND P0, PT, R76, UR4, PT ;  /* 0x000000044c007c0c */ /* 0x000fc6000bf06270 */
[----:B------:R-:W4:Y:S04]  /*11f70*/  LDL R73, [R1+0x140] ;  /* 0x0001400001497983 */ /* 0x000f280000100800 */
[----:B------:R-:W-:Y:S04]  /*11f80*/  @!P2 ST.E.64 desc[UR40][R6.64], R26 ;  /* 0x0000001a0600a985 */ /* 0x000fe8000c101b28 */
[----:B------:R0:W-:Y:S02]  /*11f90*/  @!P3 ST.E.64 desc[UR40][R8.64], R30 ;  /* 0x0000001e0800b985 */ /* 0x0001e4000c101b28 */
[----:B0-----:R-:W-:-:S02]  /*11fa0*/  @!P0 LEA R8, P4, R76, R3, 0x2 ;  /* 0x000000034c088211 */ /* 0x001fc400078810ff */
[----:B------:R-:W-:Y:S02]  /*11fb0*/  ISETP.GE.AND P1, PT, R64, UR4, PT ;  /* 0x0000000440007c0c */ /* 0x000fe4000bf26270 */
[----:B---3--:R-:W-:Y:S02]  /*11fc0*/  @!P0 LEA.HI.X R9, R76, R10, R85, 0x2, P4 ;  /* 0x0000000a4c098211 */ /* 0x008fe400020f1455 */
[----:B------:R-:W3:Y:S01]  /*11fd0*/  LDL R85, [R1+0x13c] ;  /* 0x00013c0001557983 */ /* 0x000ee20000100800 */
[----:B------:R-:W-:-:S08]  /*11fe0*/  ISETP.GE.AND P2, PT, R69, UR4, PT ;  /* 0x0000000445007c0c */ /* 0x000fd0000bf46270 */
[CC--:B------:R-:W-:Y:S01]  /*11ff0*/  @!P1 LEA R6, P5, R64.reuse, R3.reuse, 0x2 ;  /* 0x0000000340069211 */ /* 0x0c0fe200078a10ff */
[----:B------:R-:W5:Y:S03]  /*12000*/  LDL R76, [R1+0x98] ;  /* 0x00009800014c7983 */ /* 0x000f660000100800 */
[----:B------:R-:W-:Y:S02]  /*12010*/  @!P1 LEA.HI.X R7, R64, R10, R72, 0x2, P5 ;  /* 0x0000000a40079211 */ /* 0x000fe400028f1448 */
[----:B------:R-:W-:Y:S01]  /*12020*/  ISETP.GE.AND P3, PT, R81, UR4, PT ;  /* 0x0000000451007c0c */ /* 0x000fe2000bf66270 */
[----:B------:R-:W2:Y:S04]  /*12030*/  LDL R72, [R1+0x9c] ;  /* 0x00009c0001487983 */ /* 0x000ea80000100800 */
[----:B------:R0:W-:Y:S04]  /*12040*/  @!P1 ST.E.64 desc[UR40][R6.64], R34 ;  /* 0x0000002206009985 */ /* 0x0001e8000c101b28 */
[----:B------:R1:W-:Y:S01]  /*12050*/  @!P0 ST.E.64 desc[UR40][R8.64], R38 ;  /* 0x0000002608008985 */ /* 0x0003e2000c101b28 */
[----:B0-----:R-:W-:-:S04]  /*12060*/  @!P2 LEA R6, P5, R69, R3, 0x2 ;  /* 0x000000034506a211 */ /* 0x001fc800078a10ff */
[----:B----4-:R-:W-:Y:S02]  /*12070*/  @!P2 LEA.HI.X R7, R69, R10, R73, 0x2, P5 ;  /* 0x0000000a4507a211 */ /* 0x010fe400028f1449 */
[----:B------:R-:W4:Y:S01]  /*12080*/  LDL R73, [R1+0x138] ;  /* 0x0001380001497983 */ /* 0x000f220000100800 */
[----:B-1----:R-:W-:Y:S02]  /*12090*/  @!P3 LEA R8, P4, R81, R3, 0x2 ;  /* 0x000000035108b211 */ /* 0x002fe400078810ff */
[----:B------:R-:W-:Y:S01]  /*120a0*/  ISETP.GE.AND P1, PT, R65, UR4, PT ;  /* 0x0000000441007c0c */ /* 0x000fe2000bf26270 */
[----:B------:R-:W-:Y:S01]  /*120b0*/  IMAD.MOV.U32 R64, RZ, RZ, R60 ;  /* 0x000000ffff407224 */ /* 0x000fe200078e003c */
[----:B------:R0:W-:Y:S01]  /*120c0*/  @!P2 ST.E.64 desc[UR40][R6.64], R42 ;  /* 0x0000002a0600a985 */ /* 0x0001e2000c101b28 */
[----:B------:R-:W-:-:S03]  /*120d0*/  ISETP.GE.AND P0, PT, R84, UR4, PT ;  /* 0x0000000454007c0c */ /* 0x000fc6000bf06270 */
[----:B------:R-:W5:Y:S01]  /*120e0*/  LDL R69, [R1+0x94] ;  /* 0x0000940001457983 */ /* 0x000f620000100800 */
[----:B---3--:R-:W-:-:S03]  /*120f0*/  @!P3 LEA.HI.X R9, R81, R10, R85, 0x2, P4 ;  /* 0x0000000a5109b211 */ /* 0x008fc600020f1455 */
[----:B------:R-:W3:Y:S04]  /*12100*/  LDL R60, [R1+0xa0] ;  /* 0x0000a000013c7983 */ /* 0x000ee80000100800 */
[----:B------:R-:W2:Y:S01]  /*12110*/  LDL R81, [R1+0x130] ;  /* 0x0001300001517983 */ /* 0x000ea20000100800 */
[----:B------:R-:W-:Y:S02]  /*12120*/  ISETP.GE.AND P2, PT, R77, UR4, PT ;  /* 0x000000044d007c0c */ /* 0x000fe4000bf46270 */
[C---:B0-----:R-:W-:Y:S01]  /*12130*/  @!P1 LEA R6, P5, R65.reuse, R3, 0x2 ;  /* 0x0000000341069211 */ /* 0x041fe200078a10ff */
[----:B------:R-:W5:Y:S04]  /*12140*/  LDL R85, [R1+0x134] ;  /* 0x0001340001557983 */ /* 0x000f680000100800 */
[----:B------:R0:W-:Y:S01]  /*12150*/  @!P3 ST.E.64 desc[UR40][R8.64], R46 ;  /* 0x0000002e0800b985 */ /* 0x0001e2000c101b28 */
[----:B----4-:R-:W-:-:S02]  /*12160*/  @!P1 LEA.HI.X R7, R65, R10, R73, 0x2, P5 ;  /* 0x0000000a41079211 */ /* 0x010fc400028f1449 */
[----:B0-----:R-:W-:Y:S02]  /*12170*/  @!P0 LEA R8, P4, R84, R3, 0x2 ;  /* 0x0000000354088211 */ /* 0x001fe400078810ff */
[----:B------:R-:W-:Y:S01]  /*12180*/  ISETP.GE.AND P3, PT, R80, UR4, PT ;  /* 0x0000000450007c0c */ /* 0x000fe2000bf66270 */
[----:B------:R0:W-:Y:S01]  /*12190*/  @!P1 ST.E.64 desc[UR40][R6.64], R4 ;  /* 0x0000000406009985 */ /* 0x0001e2000c101b28 */
[----:B------:R-:W-:-:S03]  /*121a0*/  IMAD.MOV.U32 R65, RZ, RZ, R61 ;  /* 0x000000ffff417224 */ /* 0x000fc600078e003d */
[----:B------:R-:W4:Y:S01]  /*121b0*/  LDL R73, [R1+0x90] ;  /* 0x0000900001497983 */ /* 0x000f220000100800 */
[----:B0-----:R-:W-:-:S03]  /*121c0*/  @!P2 LEA R4, P5, R77, R3, 0x2 ;  /* 0x000000034d04a211 */ /* 0x001fc600078a10ff */
[----:B------:R-:W4:Y:S01]  /*121d0*/  LDL R61, [R1+0x8c] ;  /* 0x00008c00013d7983 */ /* 0x000f220000100800 */
[----:B--2---:R-:W-:-:S03]  /*121e0*/  @!P2 LEA.HI.X R5, R77, R10, R81, 0x2, P5 ;  /* 0x0000000a4d05a211 */ /* 0x004fc600028f1451 */
[----:B------:R-:W2:Y:S01]  /*121f0*/  LDL R77, [R1+0x128] ;  /* 0x00012800014d7983 */ /* 0x000ea20000100800 */
[----:B------:R-:W-:Y:S02]  /*12200*/  ISETP.GE.AND P1, PT, R68, UR4, PT ;  /* 0x0000000444007c0c */ /* 0x000fe4000bf26270 */
[----:B-----5:R-:W-:Y:S01]  /*12210*/  @!P0 LEA.HI.X R9, R84, R10, R85, 0x2, P4 ;  /* 0x0000000a54098211 */ /* 0x020fe200020f1455 */
[----:B------:R-:W5:Y:S04]  /*12220*/  LDL R81, [R1+0x12c] ;  /* 0x00012c0001517983 */ /* 0x000f680000100800 */
[----:B------:R-:W-:Y:S04]  /*12230*/  @!P0 ST.E.64 desc[UR40][R8.64], R54 ;  /* 0x0000003608008985 */ /* 0x000fe8000c101b28 */
[----:B------:R0:W-:Y:S02]  /*12240*/  @!P2 ST.E.64 desc[UR40][R4.64], R58 ;  /* 0x0000003a0400a985 */ /* 0x0001e4000c101b28 */
[----:B0-----:R-:W-:-:S04]  /*12250*/  @!P1 LEA R4, P5, R68, R3, 0x2 ;  /* 0x0000000344049211 */ /* 0x001fc800078a10ff */
[-C--:B--2---:R-:W-:Y:S02]  /*12260*/  @!P1 LEA.HI.X R5, R68, R10.reuse, R77, 0x2, P5 ;  /* 0x0000000a44059211 */ /* 0x084fe400028f144d */
[----:B------:R-:W2:Y:S01]  /*12270*/  LDL R77, [R1+0x120] ;  /* 0x00012000014d7983 */ /* 0x000ea20000100800 */
[----:B------:R-:W-:Y:S02]  /*12280*/  ISETP.GE.AND P2, PT, R72, UR4, PT ;  /* 0x0000000448007c0c */ /* 0x000fe4000bf46270 */
[CC--:B------:R-:W-:Y:S01]  /*12290*/  @!P3 LEA R6, P4, R80.reuse, R3.reuse, 0x2 ;  /* 0x000000035006b211 */ /* 0x0c0fe200078810ff */
[----:B------:R-:W4:Y:S03]  /*122a0*/  LDL R68, [R1+0x88] ;  /* 0x0000880001447983 */ /* 0x000f260000100800 */
[----:B-----5:R-:W-:Y:S02]  /*122b0*/  @!P3 LEA.HI.X R7, R80, R10, R81, 0x2, P4 ;  /* 0x0000000a5007b211 */ /* 0x020fe400020f1451 */
[----:B------:R-:W5:Y:S04]  /*122c0*/  LDL R80, [R1+0x124] ;  /* 0x0001240001507983 */ /* 0x000f680000100800 */
[----:B------:R-:W-:Y:S04]  /*122d0*/  @!P3 ST.E.64 desc[UR40][R6.64], R62 ;  /* 0x0000003e0600b985 */ /* 0x000fe8000c101b28 */
[----:B------:R0:W-:Y:S02]  /*122e0*/  @!P1 ST.E.64 desc[UR40][R4.64], R66 ;  /* 0x0000004204009985 */ /* 0x0001e4000c101b28 */
[----:B0-----:R-:W-:-:S04]  /*122f0*/  @!P2 LEA R4, P5, R72, R3, 0x2 ;  /* 0x000000034804a211 */ /* 0x001fc800078a10ff */
[----:B--2---:R-:W-:Y:S02]  /*12300*/  @!P2 LEA.HI.X R5, R72, R10, R77, 0x2, P5 ;  /* 0x0000000a4805a211 */ /* 0x004fe400028f144d */
[----:B------:R-:W2:Y:S01]  /*12310*/  LDL R72, [R1+0x118] ;  /* 0x0001180001487983 */ /* 0x000ea20000100800 */
[----:B---3--:R-:W-:-:S03]  /*12320*/  ISETP.GE.AND P0, PT, R60, UR4, PT ;  /* 0x000000043c007c0c */ /* 0x008fc6000bf06270 */
[----:B------:R-:W3:Y:S01]  /*12330*/  LDL R77, [R1+0x11c] ;  /* 0x00011c00014d7983 */ /* 0x000ee20000100800 */
[----:B------:R-:W-:-:S09]  /*12340*/  ISETP.GE.AND P1, PT, R69, UR4, PT ;  /* 0x0000000445007c0c */ /* 0x000fd2000bf26270 */
[----:B------:R-:W-:-:S04]  /*12350*/  @!P0 LEA R6, P4, R60, R3, 0x2 ;  /* 0x000000033c068211 */ /* 0x000fc800078810ff */
[----:B-----5:R-:W-:Y:S02]  /*12360*/  @!P0 LEA.HI.X R7, R60, R10, R80, 0x2, P4 ;  /* 0x0000000a3c078211 */ /* 0x020fe400020f1450 */
[----:B------:R-:W-:Y:S01]  /*12370*/  ISETP.GE.AND P3, PT, R76, UR4, PT ;  /* 0x000000044c007c0c */ /* 0x000fe2000bf66270 */
[----:B------:R-:W5:Y:S04]  /*12380*/  LDL R60, [R1+0x80] ;  /* 0x00008000013c7983 */ /* 0x000f680000100800 */
[----:B------:R-:W-:Y:S04]  /*12390*/  @!P0 ST.E.64 desc[UR40][R6.64], R70 ;  /* 0x0000004606008985 */ /* 0x000fe8000c101b28 */
[----:B------:R0:W-:Y:S02]  /*123a0*/  @!P2 ST.E.64 desc[UR40][R4.64], R74 ;  /* 0x0000004a0400a985 */ /* 0x0001e4000c101b28 */
[----:B0-----:R-:W-:-:S04]  /*123b0*/  @!P1 LEA R4, P5, R69, R3, 0x2 ;  /* 0x0000000345049211 */ /* 0x001fc800078a10ff */
[-C--:B--2---:R-:W-:Y:S02]  /*123c0*/  @!P1 LEA.HI.X R5, R69, R10.reuse, R72, 0x2, P5 ;  /* 0x0000000a45059211 */ /* 0x084fe400028f1448 */
[----:B------:R-:W2:Y:S01]  /*123d0*/  LDL R72, [R1+0x110] ;  /* 0x0001100001487983 */ /* 0x000ea20000100800 */
[C---:B------:R-:W-:Y:S02]  /*123e0*/  @!P3 LEA R6, P4, R76.reuse, R3, 0x2 ;  /* 0x000000034c06b211 */ /* 0x040fe400078810ff */
[----:B----4-:R-:W-:Y:S01]  /*123f0*/  ISETP.GE.AND P2, PT, R61, UR4, PT ;  /* 0x000000043d007c0c */ /* 0x010fe2000bf46270 */
[----:B------:R-:W4:Y:S01]  /*12400*/  LDL R69, [R1+0x10c] ;  /* 0x00010c0001457983 */ /* 0x000f220000100800 */
[----:B---3--:R-:W-:-:S03]  /*12410*/  @!P3 LEA.HI.X R7, R76, R10, R77, 0x2, P4 ;  /* 0x0000000a4c07b211 */ /* 0x008fc600020f144d */
[----:B------:R-:W3:Y:S04]  /*12420*/  LDL R76, [R1+0x114] ;  /* 0x00011400014c7983 */ /* 0x000ee80000100800 */
[----:B------:R-:W-:Y:S04]  /*12430*/  @!P3 ST.E.64 desc[UR40][R6.64], R78 ;  /* 0x0000004e0600b985 */ /* 0x000fe8000c101b28 */
[----:B------:R0:W-:Y:S02]  /*12440*/  @!P1 ST.E.64 desc[UR40][R4.64], R82 ;  /* 0x0000005204009985 */ /* 0x0001e4000c101b28 */
[----:B0-----:R-:W-:-:S02]  /*12450*/  @!P2 LEA R4, P5, R61, R3, 0x2 ;  /* 0x000000033d04a211 */ /* 0x001fc400078a10ff */
[----:B------:R-:W-:Y:S02]  /*12460*/  ISETP.GE.AND P0, PT, R73, UR4, PT ;  /* 0x0000000449007c0c */ /* 0x000fe4000bf06270 */
[----:B--2---:R-:W-:Y:S02]  /*12470*/  @!P2 LEA.HI.X R5, R61, R10, R72, 0x2, P5 ;  /* 0x0000000a3d05a211 */ /* 0x004fe400028f1448 */
[----:B------:R-:W2:Y:S01]  /*12480*/  LDL R61, [R1+0x104] ;  /* 0x00010400013d7983 */ /* 0x000ea20000100800 */
[----:B------:R-:W-:-:S08]  /*12490*/  ISETP.GE.AND P3, PT, R68, UR4, PT ;  /* 0x0000000444007c0c */ /* 0x000fd0000bf66270 */
[C---:B------:R-:W-:Y:S02]  /*124a0*/  @!P0 LEA R6, P4, R73.reuse, R3, 0x2 ;  /* 0x0000000349068211 */ /* 0x040fe400078810ff */
[----:B------:R-:W-:Y:S02]  /*124b0*/  ISETP.GE.AND P1, PT, R64, UR4, PT ;  /* 0x0000000440007c0c */ /* 0x000fe4000bf26270 */
[----:B---3--:R-:W-:-:S05]  /*124c0*/  @!P0 LEA.HI.X R7, R73, R10, R76, 0x2, P4 ;  /* 0x0000000a49078211 */ /* 0x008fca00020f144c */
[----:B------:R0:W-:Y:S01]  /*124d0*/  @!P0 ST.E.64 desc[UR40][R6.64], R86 ;  /* 0x0000005606008985 */ /* 0x0001e2000c101b28 */
[----:B-----5:R-:W-:-:S03]  /*124e0*/  ISETP.GE.AND P0, PT, R60, UR4, PT ;  /* 0x000000043c007c0c */ /* 0x020fc6000bf06270 */
[----:B------:R1:W-:Y:S01]  /*124f0*/  @!P2 ST.E.64 desc[UR40][R4.64], R90 ;  /* 0x0000005a0400a985 */ /* 0x0003e2000c101b28 */
[----:B------:R-:W-:Y:S02]  /*12500*/  ISETP.GE.AND P2, PT, R56, UR4, PT ;  /* 0x0000000438007c0c */ /* 0x000fe4000bf46270 */
[-C--:B0-----:R-:W-:Y:S02]  /*12510*/  @!P3 LEA R6, P4, R68, R3.reuse, 0x2 ;  /* 0x000000034406b211 */ /* 0x081fe400078810ff */
[----:B-1----:R-:W-:Y:S02]  /*12520*/  @!P1 LEA R4, P5, R64, R3, 0x2 ;  /* 0x0000000340049211 */ /* 0x002fe400078a10ff */
[-C--:B----4-:R-:W-:Y:S02]  /*12530*/  @!P3 LEA.HI.X R7, R68, R10.reuse, R69, 0x2, P4 ;  /* 0x0000000a4407b211 */ /* 0x090fe400020f1445 */
[----:B------:R-:W-:Y:S02]  /*12540*/  @!P1 LEA.HI.X R5, R64, R10, R65, 0x2, P5 ;  /* 0x0000000a40059211 */ /* 0x000fe400028f1441 */
[----:B------:R-:W-:Y:S01]  /*12550*/  ISETP.GE.AND P4, PT, R52, UR4, PT ;  /* 0x0000000434007c0c */ /* 0x000fe2000bf86270 */
[----:B------:R0:W-:Y:S01]  /*12560*/  @!P3 ST.E.64 desc[UR40][R6.64], R94 ;  /* 0x0000005e0600b985 */ /* 0x0001e2000c101b28 */
[----:B------:R-:W-:-:S03]  /*12570*/  ISETP.GE.AND P3, PT, R45, UR4, PT ;  /* 0x000000042d007c0c */ /* 0x000fc6000bf66270 */
[----:B------:R1:W-:Y:S01]  /*12580*/  @!P1 ST.E.64 desc[UR40][R4.64], R98 ;  /* 0x0000006204009985 */ /* 0x0003e2000c101b28 */
[-C--:B0-----:R-:W-:Y:S02]  /*12590*/  @!P0 LEA R6, P5, R60, R3.reuse, 0x2 ;  /* 0x000000033c068211 */ /* 0x081fe400078a10ff */
[----:B-1----:R-:W-:-:S04]  /*125a0*/  @!P2 LEA R4, P1, R56, R3, 0x2 ;  /* 0x000000033804a211 */ /* 0x002fc800078210ff */
[-C--:B------:R-:W-:Y:S02]  /*125b0*/  @!P2 LEA.HI.X R5, R56, R10.reuse, R57, 0x2, P1 ;  /* 0x0000000a3805a211 */ /* 0x080fe400008f1439 */
[----:B------:R-:W-:Y:S02]  /*125c0*/  ISETP.GE.AND P1, PT, R41, UR4, PT ;  /* 0x0000000429007c0c */ /* 0x000fe4000bf26270 */
[----:B--2---:R-:W-:-:S05]  /*125d0*/  @!P0 LEA.HI.X R7, R60, R10, R61, 0x2, P5 ;  /* 0x0000000a3c078211 */ /* 0x004fca00028f143d */
[----:B------:R0:W-:Y:S04]  /*125e0*/  @!P0 ST.E.64 desc[UR40][R6.64], R102 ;  /* 0x0000006606008985 */ /* 0x0001e8000c101b28 */
[----:B------:R1:W-:Y:S01]  /*125f0*/  @!P2 ST.E.64 desc[UR40][R4.64], R106 ;  /* 0x0000006a0400a985 */ /* 0x0003e2000c101b28 */
[----:B------:R-:W-:Y:S02]  /*12600*/  ISETP.GE.AND P2, PT, R37, UR4, PT ;  /* 0x0000000425007c0c */ /* 0x000fe4000bf46270 */
[CC--:B0-----:R-:W-:Y:S02]  /*12610*/  @!P4 LEA R6, P0, R52.reuse, R3.reuse, 0x2 ;  /* 0x000000033406c211 */ /* 0x0c1fe400078010ff */
[----:B-1----:R-:W-:Y:S02]  /*12620*/  @!P3 LEA R4, P5, R45, R3, 0x2 ;  /* 0x000000032d04b211 */ /* 0x002fe400078a10ff */
[----:B------:R-:W-:-:S02]  /*12630*/  @!P4 LEA.HI.X R7, R52, R10, R53, 0x2, P0 ;  /* 0x0000000a3407c211 */ /* 0x000fc400000f1435 */
[----:B------:R-:W-:Y:S02]  /*12640*/  ISETP.GE.AND P0, PT, R33, UR4, PT ;  /* 0x0000000421007c0c */ /* 0x000fe4000bf06270 */
[----:B------:R-:W-:Y:S01]  /*12650*/  @!P3 LEA.HI.X R5, R45, R10, R48, 0x2, P5 ;  /* 0x0000000a2d05b211 */ /* 0x000fe200028f1430 */
[----:B------:R0:W-:Y:S04]  /*12660*/  @!P4 ST.E.64 desc[UR40][R6.64], R110 ;  /* 0x0000006e0600c985 */ /* 0x0001e8000c101b28 */
[----:B------:R1:W-:Y:S01]  /*12670*/  @!P3 ST.E.64 desc[UR40][R4.64], R114 ;  /* 0x000000720400b985 */ /* 0x0003e2000c101b28 */
[----:B------:R-:W-:Y:S02]  /*12680*/  ISETP.GE.AND P3, PT, R29, UR4, PT ;  /* 0x000000041d007c0c */ /* 0x000fe4000bf66270 */
[----:B0-----:R-:W-:-:S02]  /*12690*/  @!P1 LEA R6, P4, R41, R3, 0x2 ;  /* 0x0000000329069211 */ /* 0x001fc400078810ff */
[-C--:B-1----:R-:W-:Y:S02]  /*126a0*/  @!P2 LEA R4, P5, R37, R3.reuse, 0x2 ;  /* 0x000000032504a211 */ /* 0x082fe400078a10ff */
[-C--:B------:R-:W-:Y:S02]  /*126b0*/  @!P1 LEA.HI.X R7, R41, R10.reuse, R44, 0x2, P4 ;  /* 0x0000000a29079211 */ /* 0x080fe400020f142c */
[----:B------:R-:W-:Y:S02]  /*126c0*/  @!P0 LEA R8, P4, R33, R3, 0x2 ;  /* 0x0000000321088211 */ /* 0x000fe400078810ff */
[-C--:B------:R-:W-:Y:S01]  /*126d0*/  @!P2 LEA.HI.X R5, R37, R10.reuse, R40, 0x2, P5 ;  /* 0x0000000a2505a211 */ /* 0x080fe200028f1428 */
[----:B------:R-:W-:Y:S01]  /*126e0*/  @!P1 ST.E.64 desc[UR40][R6.64], R118 ;  /* 0x0000007606009985 */ /* 0x000fe2000c101b28 */
[----:B------:R-:W-:Y:S02]  /*126f0*/  ISETP.GE.AND P1, PT, R25, UR4, PT ;  /* 0x0000000419007c0c */ /* 0x000fe4000bf26270 */
[----:B------:R-:W-:-:S02]  /*12700*/  @!P0 LEA.HI.X R9, R33, R10, R36, 0x2, P4 ;  /* 0x0000000a21098211 */ /* 0x000fc400020f1424 */
[----:B------:R-:W-:Y:S01]  /*12710*/  ISETP.GE.AND P4, PT, R12, UR4, PT ;  /* 0x000000040c007c0c */ /* 0x000fe2000bf86270 */
[----:B------:R0:W-:Y:S01]  /*12720*/  @!P2 ST.E.64 desc[UR40][R4.64], R122 ;  /* 0x0000007a0400a985 */ /* 0x0001e2000c101b28 */
[----:B------:R-:W-:-:S03]  /*12730*/  ISETP.GE.AND P2, PT, R21, UR4, PT ;  /* 0x0000000415007c0c */ /* 0x000fc6000bf46270 */
[----:B------:R1:W-:Y:S01]  /*12740*/  @!P0 ST.E.64 desc[UR40][R8.64], R126 ;  /* 0x0000007e08008985 */ /* 0x0003e2000c101b28 */
[----:B------:R-:W-:Y:S02]  /*12750*/  ISETP.GE.AND P0, PT, R14, UR4, PT ;  /* 0x000000040e007c0c */ /* 0x000fe4000bf06270 */
[----:B0-----:R-:W-:-:S04]  /*12760*/  @!P3 LEA R4, P5, R29, R3, 0x2 ;  /* 0x000000031d04b211 */ /* 0x001fc800078a10ff */
[----:B------:R-:W-:Y:S02]  /*12770*/  @!P3 LEA.HI.X R5, R29, R10, R32, 0x2, P5 ;  /* 0x0000000a1d05b211 */ /* 0x000fe400028f1420 */
[----:B------:R-:W-:-:S03]  /*12780*/  @!P1 LEA R6, P5, R25, R3, 0x2 ;  /* 0x0000000319069211 */ /* 0x000fc600078a10ff */
[----:B------:R0:W-:Y:S01]  /*12790*/  @!P3 ST.E.64 desc[UR40][R4.64], R130 ;  /* 0x000000820400b985 */ /* 0x0001e2000c101b28 */
[----:B------:R-:W-:Y:S02]  /*127a0*/  @!P1 LEA.HI.X R7, R25, R10, R28, 0x2, P5 ;  /* 0x0000000a19079211 */ /* 0x000fe400028f141c */
[-C--:B-1----:R-:W-:Y:S02]  /*127b0*/  @!P2 LEA R8, P5, R21, R3.reuse, 0x2 ;  /* 0x000000031508a211 */ /* 0x082fe400078a10ff */
[----:B0-----:R-:W-:-:S04]  /*127c0*/  @!P4 LEA R4, P3, R12, R3, 0x2 ;  /* 0x000000030c04c211 */ /* 0x001fc800078610ff */
[-C--:B------:R-:W-:Y:S02]  /*127d0*/  @!P4 LEA.HI.X R5, R12, R10.reuse, R13, 0x2, P3 ;  /* 0x0000000a0c05c211 */ /* 0x080fe400018f140d */
[C---:B------:R-:W-:Y:S02]  /*127e0*/  @!P0 LEA R12, P3, R14.reuse, R3, 0x2 ;  /* 0x000000030e0c8211 */ /* 0x040fe400078610ff */
[-C--:B------:R-:W-:Y:S02]  /*127f0*/  @!P2 LEA.HI.X R9, R21, R10.reuse, R24, 0x2, P5 ;  /* 0x0000000a1509a211 */ /* 0x080fe400028f1418 */
[----:B------:R-:W-:Y:S01]  /*12800*/  @!P0 LEA.HI.X R13, R14, R10, R15, 0x2, P3 ;  /* 0x0000000a0e0d8211 */ /* 0x000fe200018f140f */
[----:B------:R0:W-:Y:S04]  /*12810*/  @!P1 ST.E.64 desc[UR40][R6.64], R134 ;  /* 0x0000008606009985 */ /* 0x0001e8000c101b28 */
[----:B------:R0:W-:Y:S04]  /*12820*/  @!P4 ST.E.64 desc[UR40][R4.64], R138 ;  /* 0x0000008a0400c985 */ /* 0x0001e8000c101b28 */
[----:B------:R0:W-:Y:S04]  /*12830*/  @!P2 ST.E.64 desc[UR40][R8.64], R142 ;  /* 0x0000008e0800a985 */ /* 0x0001e8000c101b28 */
[----:B------:R0:W-:Y:S01]  /*12840*/  @!P0 ST.E.64 desc[UR40][R12.64], R146 ;  /* 0x000000920c008985 */ /* 0x0001e2000c101b28 */
[----:B------:R-:W-:-:S13]  /*12850*/  ISETP.GE.AND P0, PT, R11, UR4, PT ;  /* 0x000000040b007c0c */ /* 0x000fda000bf06270 */
[----:B0-----:R-:W-:Y:S05]  /*12860*/  @P0 BRA `(.L_x_9811) ;  /* 0x0000001000700947 */ /* 0x001fea0003800000 */
[----:B------:R-:W2:Y:S01]  /*12870*/  LDL R14, [R1+0xd4] ;  /* 0x0000d400010e7983 */ /* 0x000ea20000100800 */
[----:B------:R-:W-:-:S04]  /*12880*/  LEA R4, P0, R11, R3, 0x2 ;  /* 0x000000030b047211 */ /* 0x000fc800078010ff */
[----:B--2---:R-:W-:-:S05]  /*12890*/  LEA.HI.X R5, R11, R10, R14, 0x2, P0 ;  /* 0x0000000a0b057211 */ /* 0x004fca00000f140e */
[----:B------:R0:W-:Y:S01]  /*128a0*/  ST.E.64 desc[UR40][R4.64], R150 ;  /* 0x0000009604007985 */ /* 0x0001e2000c101b28 */
[----:B------:R-:W-:Y:S05]  /*128b0*/  BRA `(.L_x_9811) ;  /* 0x00000010005c7947 */ /* 0x000fea0003800000 */
.L_x_9798:
[----:B-1----:R-:W3:Y:S01]  /*128c0*/  LDL.LU R6, [R1+0x38] ;  /* 0x0000380001067983 */ /* 0x002ee20000300800 */
        /* <DEDUP_REMOVED lines=8> */
[----:B------:R-:W-:Y:S02]  /*12950*/  ISETP.NE.AND.EX P0, PT, RZ, UR5, PT, P0 ;  /* 0x00000005ff007c0c */ /* 0x000fe4000bf05300 */
[----:B---3--:R-:W-:Y:S01]  /*12960*/  IADD3 R4, P2, R6, UR4, RZ ;  /* 0x0000000406047c10 */ /* 0x008fe2000ff5e0ff */
[----:B------:R-:W-:-:S03]  /*12970*/  ULDC UR4, c[0x0][0xa88] ;  /* 0x0002a20000047ab9 */ /* 0x000fc60000000800 */
[----:B----4-:R-:W-:-:S05]  /*12980*/  IADD3.X R5, R0, UR5, RZ, P2, !PT ;  /* 0x0000000500057c10 */ /* 0x010fca00097fe4ff */
[----:B------:R-:W-:Y:S01]  /*12990*/  @P1 IADD3 R6, P2, R6, UR6, RZ ;  /* 0x0000000606061c10 */ /* 0x000fe2000ff5e0ff */
[----:B------:R-:W-:Y:S01]  /*129a0*/  IMAD.U32 R21, RZ, RZ, UR4 ;  /* 0x00000004ff157e24 */ /* 0x000fe2000f8e00ff */
[----:B------:R1:W5:Y:S02]  /*129b0*/  @P0 LDG.E R3, desc[UR40][R4.64] ;  /* 0x0000002804030981 */ /* 0x000364000c1e1900 */
[----:B------:R-:W-:-:S05]  /*129c0*/  @P1 IADD3.X R7, R0, UR7, RZ, P2, !PT ;  /* 0x0000000700071c10 */ /* 0x000fca00097fe4ff */
[----:B------:R1:W5:Y:S01]  /*129d0*/  @P1 LDG.E R21, desc[UR40][R6.64] ;  /* 0x0000002806151981 */ /* 0x000362000c1e1900 */
[----:B--2---:R-:W-:Y:S01]  /*129e0*/  ISETP.NE.AND P2, PT, R8, RZ, PT ;  /* 0x000000ff0800720c */ /* 0x004fe20003f45270 */
        /* <DEDUP_REMOVED lines=8> */
[----:B------:R-:W2:Y:S04]  /*12a70*/  LDG.E R0, desc[UR40][R4.64] ;  /* 0x0000002804007981 */ /* 0x000ea8000c1e1900 */
[----:B-----5:R-:W2:Y:S02]  /*12a80*/  LDG.E R21, desc[UR40][R4.64+0x4] ;  /* 0x0000042804157981 */ /* 0x020ea4000c1e1900 */
[----:B--2---:R-:W-:-:S07]  /*12a90*/  IMAD.IADD R21, R21, 0x1, -R0 ;  /* 0x0000000115157824 */ /* 0x004fce00078e0a00 */
.L_x_9816:
        /* <DEDUP_REMOVED lines=8> */
[----:B------:R-:W1:Y:S01]  /*12b20*/  LDC R28, c[0x0][0xbe8] ;  /* 0x0002fa00ff1c7b82 */ /* 0x000e620000000800 */
[----:B------:R-:W2:Y:S02]  /*12b30*/  S2R R0, SR_TID.X ;  /* 0x0000000000007919 */ /* 0x000ea40000002100 */
[----:B--2---:R-:W-:Y:S02]  /*12b40*/  IMAD R0, R4, 0x80, R0 ;  /* 0x0000008004007824 */ /* 0x004fe400078e0200 */
[----:B-1----:R-:W-:-:S03]  /*12b50*/  IMAD R4, R21, R28, RZ ;  /* 0x0000001c15047224 */ /* 0x002fc600078e02ff */
[----:B------:R-:W-:-:S04]  /*12b60*/  IADD3 R33, R0, -0x80, RZ ;  /* 0xffffff8000217810 */ /* 0x000fc80007ffe0ff */
        /* <DEDUP_REMOVED lines=12> */
[----:B------:R-:W0:Y:S08]  /*12c30*/  @P1 LDC R0, c[0x0][0xbec] ;  /* 0x0002fb00ff001b82 */ /* 0x000e300000000800 */
[----:B------:R-:W5:Y:S08]  /*12c40*/  LDC.64 R8, c[0x0][R20+0x210] ;  /* 0x0000840014087b82 */ /* 0x000f700000000a00 */
[----:B------:R-:W5:Y:S01]  /*12c50*/  @P1 LDC R29, c[0x0][0xbf0] ;  /* 0x0002fc00ff1d1b82 */ /* 0x000f620000000800 */
[----:B0-----:R-:W-:-:S07]  /*12c60*/  @P1 IMAD.HI.U32 R0, R33, R0, RZ ;  /* 0x0000000021001227 */ /* 0x001fce00078e00ff */
[----:B-1----:R-:W0:Y:S01]  /*12c70*/  @!P0 LDC R10, c[0x0][0xb50] ;  /* 0x0002d400ff0a8b82 */ /* 0x002e220000000800 */
[-C--:B---3--:R-:W-:Y:S02]  /*12c80*/  IMAD R5, R5, R31.reuse, RZ ;  /* 0x0000001f05057224 */ /* 0x088fe400078e02ff */
[----:B------:R-:W-:-:S05]  /*12c90*/  IMAD.WIDE.U32 R14, R4, R31, RZ ;  /* 0x0000001f040e7225 */ /* 0x000fca00078e00ff */
[----:B------:R-:W1:Y:S01]  /*12ca0*/  @!P0 LDC R11, c[0x0][0xb54] ;  /* 0x0002d500ff0b8b82 */ /* 0x000e620000000800 */
        /* <DEDUP_REMOVED lines=26> */
.L_x_9818:
[----:B------:R-:W-:Y:S05]  /*12e50*/  BSYNC B1 ;  /* 0x0000000000017941 */ /* 0x000fea0003800000 */
.L_x_9817:
[----:B------:R-:W-:Y:S05]  /*12e60*/  @P2 BRA `(.L_x_9811) ;  /* 0x0000000800f02947 */ /* 0x000fea0003800000 */
[----:B------:R-:W2:Y:S01]  /*12e70*/  LDL R27, [R1+0x44] ;  /* 0x00004400011b7983 */ /* 0x000ea20000100800 */
[----:B------:R-:W3:Y:S01]  /*12e80*/  LDC R8, c[0x0][0xbe8] ;  /* 0x0002fa00ff087b82 */ /* 0x000ee20000000800 */
[----:B-1----:R-:W-:Y:S01]  /*12e90*/  SHF.R.S32.HI R5, RZ, 0x1f, R30 ;  /* 0x0000001fff057819 */ /* 0x002fe2000001141e */
[----:B------:R-:W-:Y:S01]  /*12ea0*/  ULDC.64 UR4, c[0x0][0xaa0] ;  /* 0x0002a80000047ab9 */ /* 0x000fe20000000a00 */
[----:B------:R-:W-:Y:S01]  /*12eb0*/  ULDC.64 UR6, c[0x0][0xaf0] ;  /* 0x0002bc0000067ab9 */ /* 0x000fe20000000a00 */
[----:B------:R-:W-:Y:S01]  /*12ec0*/  IMAD R0, R24, UR4, RZ ;  /* 0x0000000418007c24 */ /* 0x000fe2000f8e02ff */
[----:B------:R-:W-:Y:S01]  /*12ed0*/  LEA.HI R6, R5, R30, RZ, 0x3 ;  /* 0x0000001e05067211 */ /* 0x000fe200078f18ff */
[----:B------:R-:W-:-:S03]  /*12ee0*/  IMAD.WIDE.U32 R4, R3, UR4, RZ ;  /* 0x0000000403047c25 */ /* 0x000fc6000f8e00ff */
[----:B------:R-:W-:Y:S01]  /*12ef0*/  LOP3.LUT R9, R6, 0xfffffff8, RZ, 0xc0, !PT ;  /* 0xfffffff806097812 */ /* 0x000fe200078ec0ff */
[----:B------:R-:W-:Y:S01]  /*12f00*/  IMAD R7, R3, UR5, R0 ;  /* 0x0000000503077c24 */ /* 0x000fe2000f8e0200 */
[----:B------:R-:W-:Y:S01]  /*12f10*/  SHF.R.S32.HI R25, RZ, 0x3, R6 ;  /* 0x00000003ff197819 */ /* 0x000fe20000011406 */
[----:B------:R-:W-:Y:S01]  /*12f20*/  ULDC.64 UR4, c[0x0][0xae8] ;  /* 0x0002ba0000047ab9 */ /* 0x000fe20000000a00 */
[----:B------:R-:W-:Y:S01]  /*12f30*/  IADD3 R0, R30, -R9, RZ ;  /* 0x800000091e007210 */ /* 0x000fe20007ffe0ff */
[----:B------:R-:W-:Y:S02]  /*12f40*/  IMAD.IADD R5, R5, 0x1, R7 ;  /* 0x0000000105057824 */ /* 0x000fe400078e0207 */
[----:B------:R-:W-:Y:S02]  /*12f50*/  IMAD R6, R26, UR6, RZ ;  /* 0x000000061a067c24 */ /* 0x000fe4000f8e02ff */
[----:B------:R-:W-:Y:S02]  /*12f60*/  IMAD R0, R0, 0x20, R25 ;  /* 0x0000002000007824 */ /* 0x000fe400078e0219 */
[----:B------:R-:W-:Y:S01]  /*12f70*/  IMAD.WIDE.U32 R4, R201, UR4, R4 ;  /* 0x00000004c9047c25 */ /* 0x000fe2000f8e0004 */
[----:B---3--:R-:W-:-:S03]  /*12f80*/  ISETP.NE.AND P0, PT, R8, 0x1, PT ;  /* 0x000000010800780c */ /* 0x008fc60003f05270 */
[----:B------:R-:W-:Y:S01]  /*12f90*/  IMAD R5, R201, UR5, R5 ;  /* 0x00000005c9057c24 */ /* 0x000fe2000f8e0205 */
[----:B------:R-:W-:Y:S01]  /*12fa0*/  ULDC.64 UR4, c[0x0][0xae0] ;  /* 0x0002b80000047ab9 */ /* 0x000fe20000000a00 */
[C---:B------:R-:W-:Y:S02]  /*12fb0*/  IMAD R7, R31.reuse, UR7, R6 ;  /* 0x000000071f077c24 */ /* 0x040fe4000f8e0206 */
[----:B------:R-:W-:-:S04]  /*12fc0*/  IMAD.WIDE.U32 R4, R31, UR6, R4 ;  /* 0x000000061f047c25 */ /* 0x000fc8000f8e0004 */
[----:B------:R-:W-:Y:S02]  /*12fd0*/  IMAD.IADD R5, R5, 0x1, R7 ;  /* 0x0000000105057824 */ /* 0x000fe400078e0207 */
[----:B------:R-:W1:Y:S08]  /*12fe0*/  @P0 LDC R10, c[0x0][0xbec] ;  /* 0x0002fb00ff0a0b82 */ /* 0x000e700000000800 */
[----:B------:R-:W3:Y:S01]  /*12ff0*/  @P0 LDC R11, c[0x0][0xbf0] ;  /* 0x0002fc00ff0b0b82 */ /* 0x000ee20000000800 */
[----:B--2---:R-:W-:-:S04]  /*13000*/  IMAD R9, R27, 0x80, R0 ;  /* 0x000000801b097824 */ /* 0x004fc800078e0200 */
[----:B-1----:R-:W-:-:S04]  /*13010*/  @P0 IMAD.HI.U32 R0, R9, R10, RZ ;  /* 0x0000000a09000227 */ /* 0x002fc800078e00ff */
[----:B------:R-:W-:Y:S01]  /*13020*/  IMAD.MOV.U32 R3, RZ, RZ, R9 ;  /* 0x000000ffff037224 */ /* 0x000fe200078e0009 */
[----:B---3--:R-:W-:-:S04]  /*13030*/  @P0 SHF.R.U32.HI R3, RZ, R11, R0 ;  /* 0x0000000bff030219 */ /* 0x008fc80000011600 */
        /* <DEDUP_REMOVED lines=15> */
[----:B------:R-:W-:-:S04]  /*13130*/  UMOV UR4, 0xffffffff ;  /* 0xffffffff00047882 */ /* 0x000fc80000000000 */
[----:B------:R-:W-:Y:S01]  /*13140*/  LEA.HI.X R20, R4, UR5, R5, 0x1, P0 ;  /* 0x0000000504147c11 */ /* 0x000fe200080f0c05 */
[----:B------:R-:W-:Y:S06]  /*13150*/  BRA.DIV UR4, `(.L_x_9819) ;  /* 0x0000008e04787947 */ /* 0x000fec000b800000 */
[----:B------:R1:W2:Y:S04]  /*13160*/  SHFL.IDX PT, R0, R20, RZ, 0x181f ;  /* 0x00181fff14007589 */ /* 0x0002a800000e0000 */
[----:B------:R1:W3:Y:S02]  /*13170*/  SHFL.IDX PT, R14, R3, RZ, 0x181f ;  /* 0x00181fff030e7589 */ /* 0x0002e400000e0000 */
.L_x_10019:
[----:B------:R-:W-:Y:S01]  /*13180*/  IMAD R21, R21, R8, RZ ;  /* 0x0000000815157224 */ /* 0x000fe200078e02ff */
[----:B------:R-:W-:Y:S01]  /*13190*/  LEA R24, R27, R25, 0x7 ;  /* 0x000000191b187211 */ /* 0x000fe200078e38ff */
[----:B------:R-:W-:Y:S03]  /*131a0*/  BSSY B1, `(.L_x_9820) ;  /* 0x000001e000017945 */ /* 0x000fe60003800000 */
        /* <DEDUP_REMOVED lines=10> */
[C---:B------:R-:W-:Y:S01]  /*13250*/  VIADD R26, R207.reuse, 0x80 ;  /* 0x00000080cf1a7836 */ /* 0x040fe20000000000 */
[----:B------:R-:W-:Y:S01]  /*13260*/  ISETP.GE.AND P0, PT, R12, UR4, PT ;  /* 0x000000040c007c0c */ /* 0x000fe2000bf06270 */
[----:B------:R-:W-:Y:S01]  /*13270*/  VIADD R13, R207, 0xc0 ;  /* 0x000000c0cf0d7836 */ /* 0x000fe20000000000 */
[----:B------:R-:W-:-:S02]  /*13280*/  SHF.R.S32.HI R9, RZ, 0x1f, R207 ;  /* 0x0000001fff097819 */ /* 0x000fc400000114cf */
[----:B------:R-:W-:Y:S02]  /*13290*/  SHF.R.S32.HI R11, RZ, 0x1f, R11 ;  /* 0x0000001fff0b7819 */ /* 0x000fe4000001140b */
[----:B------:R-:W-:Y:S02]  /*132a0*/  SHF.R.S32.HI R26, RZ, 0x1f, R26 ;  /* 0x0000001fff1a7819 */ /* 0x000fe4000001141a */
[CC--:B---3--:R-:W-:Y:S02]  /*132b0*/  @!P3 LEA R4, P5, R207.reuse, R14.reuse, 0x1 ;  /* 0x0000000ecf04b211 */ /* 0x0c8fe400078a08ff */
[----:B------:R-:W-:Y:S02]  /*132c0*/  @!P2 LEA R6, P4, R10, R14, 0x1 ;  /* 0x0000000e0a06a211 */ /* 0x000fe400078808ff */
[----:B--2---:R-:W-:Y:S02]  /*132d0*/  @!P3 LEA.HI.X R5, R207, R0, R9, 0x1, P5 ;  /* 0x00000000cf05b211 */ /* 0x004fe400028f0c09 */
[----:B------:R-:W-:-:S02]  /*132e0*/  @!P1 LEA R8, P5, R15, R14, 0x1 ;  /* 0x0000000e0f089211 */ /* 0x000fc400078a08ff */
[----:B------:R-:W-:Y:S01]  /*132f0*/  @!P2 LEA.HI.X R7, R10, R0, R11, 0x1, P4 ;  /* 0x000000000a07a211 */ /* 0x000fe200020f0c0b */
[----:B------:R4:W-:Y:S01]  /*13300*/  @!P3 ST.E.128 desc[UR40][R4.64], RZ ;  /* 0x000000ff0400b985 */ /* 0x0009e2000c101d28 */
[----:B------:R-:W-:Y:S02]  /*13310*/  SHF.R.S32.HI R13, RZ, 0x1f, R13 ;  /* 0x0000001fff0d7819 */ /* 0x000fe4000001140d */
[C---:B------:R-:W-:Y:S01]  /*13320*/  @!P0 LEA R10, P4, R12.reuse, R14, 0x1 ;  /* 0x0000000e0c0a8211 */ /* 0x040fe200078808ff */
[----:B------:R4:W-:Y:S01]  /*13330*/  @!P2 ST.E.128 desc[UR40][R6.64], RZ ;  /* 0x000000ff0600a985 */ /* 0x0009e2000c101d28 */
[-C--:B------:R-:W-:Y:S02]  /*13340*/  @!P1 LEA.HI.X R9, R15, R0.reuse, R26, 0x1, P5 ;  /* 0x000000000f099211 */ /* 0x080fe400028f0c1a */
[----:B------:R-:W-:-:S03]  /*13350*/  @!P0 LEA.HI.X R11, R12, R0, R13, 0x1, P4 ;  /* 0x000000000c0b8211 */ /* 0x000fc600020f0c0d */
[----:B------:R4:W-:Y:S04]  /*13360*/  @!P1 ST.E.128 desc[UR40][R8.64], RZ ;  /* 0x000000ff08009985 */ /* 0x0009e8000c101d28 */
[----:B------:R4:W-:Y:S02]  /*13370*/  @!P0 ST.E.128 desc[UR40][R10.64], RZ ;  /* 0x000000ff0a008985 */ /* 0x0009e4000c101d28 */
.L_x_9821:
[----:B------:R-:W-:Y:S05]  /*13380*/  BSYNC B1 ;  /* 0x0000000000017941 */ /* 0x000fea0003800000 */
.L_x_9820:
[----:B------:R-:W-:-:S03]  /*13390*/  UMOV UR4, 0xffffffff ;  /* 0xffffffff00047882 */ /* 0x000fc60000000000 */
[----:B------:R-:W-:Y:S05]  /*133a0*/  BRA.DIV UR4, `(.L_x_9822) ;  /* 0x0000008e04187947 */ /* 0x000fea000b800000 */
[----:B--2---:R2:W0:Y:S04]  /*133b0*/  SHFL.IDX PT, R0, R20, 0x1, 0x181f ;  /* 0x00381f0014007f89 */ /* 0x00442800000e0000 */
[----:B---3--:R2:W3:Y:S02]  /*133c0*/  SHFL.IDX PT, R14, R3, 0x1, 0x181f ;  /* 0x00381f00030e7f89 */ /* 0x0084e400000e0000 */
.L_x_10023:
[----:B----4-:R-:W-:Y:S01]  /*133d0*/  VIADD R4, R24, 0x20 ;  /* 0x0000002018047836 */ /* 0x010fe20000000000 */
        /* <DEDUP_REMOVED lines=17> */
[CC--:B---3--:R-:W-:Y:S02]  /*134f0*/  @!P3 LEA R4, P5, R207.reuse, R14.reuse, 0x1 ;  /* 0x0000000ecf04b211 */ /* 0x0c8fe400078a08ff */
[----:B------:R-:W-:Y:S02]  /*13500*/  @!P2 LEA R6, P4, R10, R14, 0x1 ;  /* 0x0000000e0a06a211 */ /* 0x000fe400078808ff */
[----:B0-----:R-:W-:-:S02]  /*13510*/  @!P3 LEA.HI.X R5, R207, R0, R8, 0x1, P5 ;  /* 0x00000000cf05b211 */ /* 0x001fc400028f0c08 */
[C---:B------:R-:W-:Y:S02]  /*13520*/  @!P1 LEA R8, P5, R15.reuse, R14, 0x1 ;  /* 0x0000000e0f089211 */ /* 0x040fe400078a08ff */
        /* <DEDUP_REMOVED lines=9> */
.L_x_9824:
[----:B------:R-:W-:Y:S05]  /*135c0*/  BSYNC B1 ;  /* 0x0000000000017941 */ /* 0x000fea0003800000 */
.L_x_9823:
[----:B------:R-:W-:-:S03]  /*135d0*/  UMOV UR4, 0xffffffff ;  /* 0xffffffff00047882 */ /* 0x000fc60000000000 */
[----:B------:R-:W-:Y:S05]  /*135e0*/  BRA.DIV UR4, `(.L_x_9825) ;  /* 0x0000008a04d07947 */ /* 0x000fea000b800000 */
[----:B0-----:R0:W0:Y:S04]  /*135f0*/  SHFL.IDX PT, R0, R20, 0x2, 0x181f ;  /* 0x00581f0014007f89 */ /* 0x00102800000e0000 */
[----:B---3--:R3:W0:Y:S02]  /*13600*/  SHFL.IDX PT, R14, R3, 0x2, 0x181f ;  /* 0x00581f00030e7f89 */ /* 0x00862400000e0000 */
.L_x_10027:
[----:B----4-:R-:W-:Y:S01]  /*13610*/  VIADD R4, R24, 0x40 ;  /* 0x0000004018047836 */ /* 0x010fe20000000000 */
        /* <DEDUP_REMOVED lines=21> */
[----:B------:R4:W-:Y:S01]  /*13770*/  @!P3 ST.E.128 desc[UR40][R4.64], RZ ;  /* 0x000000ff0400b985 */ /* 0x0009e2000c101d28 */
[----:B------:R-:W-:Y:S02]  /*13780*/  @!P2 LEA.HI.X R7, R10, R0, R11, 0x1, P4 ;  /* 0x000000000a07a211 */ /* 0x000fe400020f0c0b */
[----:B------:R-:W-:Y:S02]  /*13790*/  SHF.R.S32.HI R13, RZ, 0x1f, R13 ;  /* 0x0000001fff0d7819 */ /* 0x000fe4000001140d */
[C---:B------:R-:W-:Y:S01]  /*137a0*/  @!P0 LEA R10, P4, R12.reuse, R14, 0x1 ;  /* 0x0000000e0c0a8211 */ /* 0x040fe200078808ff */
[----:B------:R4:W-:Y:S01]  /*137b0*/  @!P2 ST.E.128 desc[UR40][R6.64], RZ ;  /* 0x000000ff0600a985 */ /* 0x0009e2000c101d28 */
[-C--:B------:R-:W-:Y:S02]  /*137c0*/  @!P1 LEA.HI.X R9, R15, R0.reuse, R25, 0x1, P5 ;  /* 0x000000000f099211 */ /* 0x080fe400028f0c19 */
[----:B------:R-:W-:-:S03]  /*137d0*/  @!P0 LEA.HI.X R11, R12, R0, R13, 0x1, P4 ;  /* 0x000000000c0b8211 */ /* 0x000fc600020f0c0d */
[----:B------:R4:W-:Y:S04]  /*137e0*/  @!P1 ST.E.128 desc[UR40][R8.64], RZ ;  /* 0x000000ff08009985 */ /* 0x0009e8000c101d28 */
[----:B------:R4:W-:Y:S02]  /*137f0*/  @!P0 ST.E.128 desc[UR40][R10.64], RZ ;  /* 0x000000ff0a008985 */ /* 0x0009e4000c101d28 */
.L_x_9827:
[----:B------:R-:W-:Y:S05]  /*13800*/  BSYNC B1 ;  /* 0x0000000000017941 */ /* 0x000fea0003800000 */
.L_x_9826:
[----:B------:R-:W-:-:S03]  /*13810*/  UMOV UR4, 0xffffffff ;  /* 0xffffffff00047882 */ /* 0x000fc60000000000 */
[----:B------:R-:W-:Y:S05]  /*13820*/  BRA.DIV UR4, `(.L_x_9828) ;  /* 0x0000008a04887947 */ /* 0x000fea000b800000 */
[----:B0-----:R0:W0:Y:S04]  /*13830*/  SHFL.IDX PT, R0, R20, 0x3, 0x181f ;  /* 0x00781f0014007f89 */ /* 0x00102800000e0000 */
[----:B------:R0:W0:Y:S02]  /*13840*/  SHFL.IDX PT, R14, R3, 0x3, 0x181f ;  /* 0x00781f00030e7f89 */ /* 0x00002400000e0000 */
.L_x_10031:
[----:B0123--:R-:W-:-:S05]  /*13850*/  VIADD R3, R24, 0x60 ;  /* 0x0000006018037836 */ /* 0x00ffca0000000000 */
[----:B------:R-:W-:-:S13]  /*13860*/  ISETP.GE.AND P0, PT, R3, R21, PT ;  /* 0x000000150300720c */ /* 0x000fda0003f06270 */
[----:B------:R-:W-:Y:S05]  /*13870*/  @P0 BRA `(.L_x_9811) ;  /* 0x00000000006c0947 */ /* 0x000fea0003800000 */
[C---:B----4-:R-:W-:Y:S01]  /*13880*/  VIADD R10, R207.reuse, 0x40 ;  /* 0x00000040cf0a7836 */ /* 0x050fe20000000000 */
        /* <DEDUP_REMOVED lines=12> */
[CC--:B------:R-:W-:Y:S02]  /*13950*/  @!P3 LEA R4, P5, R207.reuse, R14.reuse, 0x1 ;  /* 0x0000000ecf04b211 */ /* 0x0c0fe400078a08ff */
        /* <DEDUP_REMOVED lines=13> */
.L_x_9811:
[----:B------:R-:W-:Y:S05]  /*13a30*/  BSYNC B0 ;  /* 0x0000000000007941 */ /* 0x000fea0003800000 */
.L_x_9797:
[----:B------:R-:W-:Y:S02]  /*13a40*/  ULDC UR4, c[0x0][0xc3c] ;  /* 0x00030f0000047ab9 */ /* 0x000fe40000000800 */
[----:B------:R-:W-:-:S13]  /*13a50*/  ISETP.GE.AND P0, PT, R51, UR4, PT ;  /* 0x0000000433007c0c */ /* 0x000fda000bf06270 */
[----:B------:R-:W-:Y:S05]  /*13a60*/  @!P0 BRA `(.L_x_9829) ;  /* 0xfffffedc00848947 */ /* 0x000fea000383ffff */
[----:B------:R-:W-:Y:S05]  /*13a70*/  BRA `(.L_x_9673) ;  /* 0x0000007000087947 */ /* 0x000fea0003800000 */
.L_x_9671:
[----:B------:R-:W-:-:S08]  /*13a80*/  NOP ;  /* 0x0000000000007918 */ /* 0x000fd00000000000 */
[----:B------:R-:W0:-:S00]  /*13a90*/  USETMAXREG.DEALLOC.CTAPOOL 0x28 ;  /* 0x00000028000079c8 */ /* 0x000e0000080e0500 */
[----:B0-----:R-:W2:Y:S01]  /*13aa0*/  LDL.LU R3, [R1] ;  /* 0x0000000001037983 */ /* 0x001ea20000300800 */
[----:B------:R-:W-:Y:S01]  /*13ab0*/  LOP3.LUT R2, R2, 0x3, RZ, 0xc0, !PT ;  /* 0x0000000302027812 */ /* 0x000fe200078ec0ff */
[----:B------:R-:W-:-:S05]  /*13ac0*/  IMAD.MOV.U32 R6, RZ, RZ, RZ ;  /* 0x000000ffff067224 */ /* 0x000fca00078e00ff */
[----:B------:R-:W0:Y:S02]  /*13ad0*/  SHFL.IDX PT, R2, R2, RZ, 0x1f ;  /* 0x00001fff02027589 */ /* 0x000e2400000e0000 */
[----:B0-----:R-:W-:Y:S02]  /*13ae0*/  ISETP.NE.AND P0, PT, R2, RZ, PT ;  /* 0x000000ff0200720c */ /* 0x001fe40003f05270 */
[----:B--2---:R-:W-:-:S11]  /*13af0*/  LOP3.LUT R3, R3, 0xffffff7f, RZ, 0xc0, !PT ;  /* 0xffffff7f03037812 */ /* 0x004fd600078ec0ff */
[----:B------:R-:W-:-:S05]  /*13b00*/  @P0 LOP3.LUT R3, R3, 0x80, RZ, 0xfc, !PT ;  /* 0x0000008003030812 */ /* 0x000fca00078efcff */
[----:B------:R0:W-:Y:S01]  /*13b10*/  STL [R1], R3 ;  /* 0x0000000301007387 */ /* 0x0001e20000100800 */
        /* <DEDUP_REMOVED lines=8> */
.L_x_9830:
[----:B------:R-:W-:Y:S01]  /*13ba0*/  LOP3.LUT R7, R0, 0x1f, RZ, 0xc0, !PT ;  /* 0x0000001f00077812 */ /* 0x000fe200078ec0ff */
[----:B------:R-:W-:Y:S01]  /*13bb0*/  ULDC UR4, c[0x0][0xc3c] ;  /* 0x00030f0000047ab9 */ /* 0x000fe20000000800 */
[----:B------:R-:W-:Y:S01]  /*13bc0*/  IMAD.MOV.U32 R9, RZ, RZ, RZ ;  /* 0x000000ffff097224 */ /* 0x000fe200078e00ff */
        /* <DEDUP_REMOVED lines=37> */
[----:B------:R-:W-:Y:S01]  /*13e20*/  MOV R8, R3 ;  /* 0x0000000300087202 */ /* 0x000fe20000000f00 */
[----:B------:R-:W-:Y:S01]  /*13e30*/  UMOV UR4, URZ ;  /* 0x0000003f00047c82 */ /* 0x000fe20008000000 */
[----:B------:R-:W-:-:S05]  /*13e40*/  ULDC UR5, c[0x0][0xc38] ;  /* 0x00030e0000057ab9 */ /* 0x000fca0000000800 */
.L_x_9834:
        /* <DEDUP_REMOVED lines=37> */
.L_x_9832:
        /* <DEDUP_REMOVED lines=18> */
.L_x_9835:
[----:B-1----:R-:W-:Y:S01]  /*141c0*/  IMAD R16, R16, UR5, R11 ;  /* 0x0000000510107c24 */ /* 0x002fe2000f8e020b */
[----:B0-----:R-:W-:Y:S01]  /*141d0*/  IABS R5, R9 ;  /* 0x0000000900057213 */ /* 0x001fe20000000000 */
[----:B------:R-:W-:Y:S01]  /*141e0*/  IMAD.MOV.U32 R11, RZ, RZ, R12 ;  /* 0x000000ffff0b7224 */ /* 0x000fe200078e000c */
[----:B------:R-:W-:Y:S01]  /*141f0*/  IABS R12, R6 ;  /* 0x00000006000c7213 */ /* 0x000fe20000000000 */
[----:B------:R-:W-:Y:S01]  /*14200*/  IMAD.MOV.U32 R2, RZ, RZ, RZ ;  /* 0x000000ffff027224 */ /* 0x000fe200078e00ff */
[----:B------:R-:W-:Y:S01]  /*14210*/  IADD3 R17, -R16, UR6, RZ ;  /* 0x0000000610117c10 */ /* 0x000fe2000fffe1ff */
[----:B------:R-:W-:Y:S01]  /*14220*/  IMAD R11, R11, R4, RZ ;  /* 0x000000040b0b7224 */ /* 0x000fe200078e02ff */
[----:B------:R-:W-:Y:S01]  /*14230*/  IADD3 R12, RZ, -R12, RZ ;  /* 0x8000000cff0c7210 */ /* 0x000fe20007ffe0ff */
[----:B------:R-:W0:Y:S01]  /*14240*/  I2F.RP R8, R5 ;  /* 0x0000000500087306 */ /* 0x000e220000209400 */
        /* <DEDUP_REMOVED lines=21> */
[----:B------:R-:W-:Y:S01]  /*143a0*/  IMAD.MOV R10, RZ, RZ, -R10 ;  /* 0x000000ffff0a7224 */ /* 0x000fe200078e0a0a */
[----:B------:R-:W-:Y:S01]  /*143b0*/  @!P2 IADD3 R8, -R8, RZ, RZ ;  /* 0x000000ff0808a210 */ /* 0x000fe20007ffe1ff */
[----:B------:R-:W-:Y:S01]  /*143c0*/  IMAD R11, R2, R5, RZ ;  /* 0x00000005020b7224 */ /* 0x000fe200078e02ff */
[----:B------:R-:W-:Y:S01]  /*143d0*/  @!P1 LOP3.LUT R8, RZ, R6, RZ, 0x33, !PT ;  /* 0x00000006ff089212 */ /* 0x000fe200078e33ff */
[----:B------:R-:W-:-:S03]  /*143e0*/  IMAD.MOV.U32 R2, RZ, RZ, RZ ;  /* 0x000000ffff027224 */ /* 0x000fc600078e00ff */
[----:B------:R-:W-:Y:S01]  /*143f0*/  IABS R4, R8 ;  /* 0x0000000800047213 */ /* 0x000fe20000000000 */
        /* <DEDUP_REMOVED lines=16> */
[----:B------:R-:W-:-:S04]  /*14500*/  @!P1 LOP3.LUT R2, RZ, R9, RZ, 0x33, !PT ;  /* 0x00000009ff029212 */ /* 0x000fc800078e33ff */
[----:B------:R-:W-:-:S05]  /*14510*/  IADD3 R18, -R2, RZ, RZ ;  /* 0x000000ff02127210 */ /* 0x000fca0007ffe1ff */
[C---:B------:R-:W-:Y:S02]  /*14520*/  IMAD R18, R9.reuse, R18, R8 ;  /* 0x0000001209127224 */ /* 0x040fe400078e0208 */
[----:B------:R-:W-:-:S04]  /*14530*/  IMAD R9, R9, 0x1000000, R2 ;  /* 0x0100000009097824 */ /* 0x000fc800078e0202 */
[----:B------:R-:W-:Y:S01]  /*14540*/  IMAD R18, R18, 0x10000, R9 ;  /* 0x0001000012127824 */ /* 0x000fe200078e0209 */
[----:B------:R-:W-:Y:S06]  /*14550*/  BRA `(.L_x_9836) ;  /* 0x00000000000c7947 */ /* 0x000fec0003800000 */
.L_x_9833:
[----:B------:R-:W-:Y:S02]  /*14560*/  IMAD.MOV.U32 R17, RZ, RZ, RZ ;  /* 0x000000ffff117224 */ /* 0x000fe400078e00ff */
[----:B------:R-:W-:Y:S02]  /*14570*/  IMAD.U32 R16, RZ, RZ, UR6 ;  /* 0x00000006ff107e24 */ /* 0x000fe4000f8e00ff */
[----:B------:R-:W-:-:S07]  /*14580*/  IMAD.MOV.U32 R18, RZ, RZ, RZ ;  /* 0x000000ffff127224 */ /* 0x000fce00078e00ff */
.L_x_9836:
[----:B------:R-:W-:-:S13]  /*14590*/  ISETP.NE.AND P0, PT, R7, RZ, PT ;  /* 0x000000ff0700720c */ /* 0x000fda0003f05270 */
[----:B------:R-:W0:Y:S01]  /*145a0*/  @!P0 S2R R3, SR_CgaCtaId ;  /* 0x0000000000038919 */ /* 0x000e220000008800 */
[----:B------:R-:W-:-:S04]  /*145b0*/  @!P0 MOV R2, 0x400 ;  /* 0x0000040000028802 */ /* 0x000fc80000000f00 */
[----:B0-----:R-:W-:-:S05]  /*145c0*/  @!P0 LEA R2, R3, R2, 0x18 ;  /* 0x0000000203028211 */ /* 0x001fca00078ec0ff */
[----:B------:R2:W-:Y:S01]  /*145d0*/  @!P0 STS.128 [R2+0x228d0], R16 ;  /* 0x0228d01002008388 */ /* 0x0005e20000000c00 */
[----:B------:R-:W-:Y:S06]  /*145e0*/  BAR.ARV 0x5, 0x180 ;  /* 0x0146000000007b1d */ /* 0x000fec0000002000 */
.L_x_9831:
[----:B------:R3:W-:Y:S01]  /*145f0*/  STL [R1+0x24], RZ ;  /* 0x000024ff01007387 */ /* 0x0007e20000100800 */
[----:B------:R-:W-:Y:S01]  /*14600*/  ULDC UR4, c[0x0][0xc3c] ;  /* 0x00030f0000047ab9 */ /* 0x000fe20000000800 */
[----:B------:R-:W-:Y:S01]  /*14610*/  IMAD.MOV.U32 R25, RZ, RZ, 0x1 ;  /* 0x00000001ff197424 */ /* 0x000fe200078e00ff */
[----:B-1----:R-:W-:Y:S02]  /*14620*/  ISETP.GE.AND P0, PT, R19, UR4, PT ;  /* 0x0000000413007c0c */ /* 0x002fe4000bf06270 */
[----:B------:R-:W-:-:S11]  /*14630*/  MOV R24, RZ ;  /* 0x000000ff00187202 */ /* 0x000fd60000000f00 */
[----:B---3--:R-:W-:Y:S05]  /*14640*/  @P0 BRA `(.L_x_9837) ;  /* 0x00000060003c0947 */ /* 0x008fea0003800000 */
[----:B------:R-:W1:Y:S01]  /*14650*/  S2UR UR5, SR_CgaCtaId ;  /* 0x00000000000579c3 */ /* 0x000e620000008800 */
[C---:B--2---:R-:W-:Y:S01]  /*14660*/  IMAD.SHL.U32 R2, R0.reuse, 0x8, RZ ;  /* 0x0000000800027824 */ /* 0x044fe200078e00ff */
[----:B------:R-:W-:Y:S01]  /*14670*/  LOP3.LUT R4, R0, 0x7f, RZ, 0xc0, !PT ;  /* 0x0000007f00047812 */ /* 0x000fe200078ec0ff */
[----:B------:R-:W-:Y:S01]  /*14680*/  UMOV UR4, 0x400 ;  /* 0x0000040000047882 */ /* 0x000fe20000000000 */
[----:B------:R2:W-:Y:S01]  /*14690*/  STL [R1+0x24], RZ ;  /* 0x000024ff01007387 */ /* 0x0005e20000100800 */
[----:B------:R-:W-:Y:S01]  /*146a0*/  BSSY B8, `(.L_x_9837) ;  /* 0x0000609000087945 */ /* 0x000fe20003800000 */
[----:B0-----:R-:W-:Y:S01]  /*146b0*/  LOP3.LUT R3, R2, 0x1f8, RZ, 0xc0, !PT ;  /* 0x000001f802037812 */ /* 0x001fe200078ec0ff */
[----:B------:R-:W-:Y:S01]  /*146c0*/  IMAD.SHL.U32 R28, R4, 0x8, RZ ;  /* 0x00000008041c7824 */ /* 0x000fe200078e00ff */
[----:B------:R-:W-:Y:S01]  /*146d0*/  LOP3.LUT R2, R2, 0x38, RZ, 0xc0, !PT ;  /* 0x0000003802027812 */ /* 0x000fe200078ec0ff */
[----:B------:R-:W-:Y:S01]  /*146e0*/  IMAD.MOV.U32 R26, RZ, RZ, 0x1 ;  /* 0x00000001ff1a7424 */ /* 0x000fe200078e00ff */
        /* <DEDUP_REMOVED lines=8> */
[----:B------:R-:W-:Y:S01]  /*14770*/  LOP3.LUT R4, R37, 0x2, RZ, 0xfc, !PT ;  /* 0x0000000225047812 */ /* 0x000fe200078efcff */
[----:B------:R-:W-:Y:S01]  /*14780*/  ULDC UR36, c[0x0][0xc] ;  /* 0x0000030000247ab9 */ /* 0x000fe20000000800 */
[----:B------:R-:W-:-:S02]  /*14790*/  LOP3.LUT R3, R3, 0x70, R0, 0xf8, !PT ;  /* 0x0000007003037812 */ /* 0x000fc400078ef800 */
[C---:B------:R-:W-:Y:S01]  /*147a0*/  LOP3.LUT R0, R2.reuse, 0x40, RZ, 0xfc, !PT ;  /* 0x0000004002007812 */ /* 0x040fe200078efcff */
[----:B-1----:R-:W-:Y:S01]  /*147b0*/  ULEA UR4, UR5, UR4, 0x18 ;  /* 0x0000000405047291 */ /* 0x002fe2000f8ec03f */
[C---:B------:R-:W-:Y:S02]  /*147c0*/  LOP3.LUT R3, R2.reuse, 0x80, RZ, 0xfc, !PT ;  /* 0x0000008002037812 */ /* 0x040fe400078efcff */
[----:B------:R-:W-:-:S03]  /*147d0*/  LOP3.LUT R2, R2, 0xc0, RZ, 0xfc, !PT ;  /* 0x000000c002027812 */ /* 0x000fc600078efcff */
[----:B------:R-:W-:-:S05]  /*147e0*/  IMAD.U32 R22, RZ, RZ, UR4 ;  /* 0x00000004ff167e24 */ /* 0x000fca000f8e00ff */
[----:B------:R-:W-:-:S05]  /*147f0*/  LEA R0, R28, R22, 0x1 ;  /* 0x000000161c007211 */ /* 0x000fca00078e08ff */
[----:B------:R2:W-:Y:S02]  /*14800*/  STL [R1+0x4], R0 ;  /* 0x0000040001007387 */ /* 0x0005e40000100800 */
.L_x_9938:
[----:B------:R-:W0:Y:S02]  /*14810*/  LDC.64 R34, c[0x0][0xc88] ;  /* 0x00032200ff227b82 */ /* 0x000e240000000a00 */
[----:B0-----:R-:W-:-:S06]  /*14820*/  IMAD.WIDE R34, R19, 0x4, R34 ;  /* 0x0000000413227825 */ /* 0x001fcc00078e0222 */
        /* <DEDUP_REMOVED lines=26> */
[----:B---3--:R-:W-:-:S03]  /*149d0*/  IADD3 R4, P4, R31, UR6, RZ ;  /* 0x000000061f047c10 */ /* 0x008fc6000ff9e0ff */
        /* <DEDUP_REMOVED lines=20> */
[----:B----4-:R-:W-:Y:S06]  /*14b20*/  @P1 BRA `(.L_x_9838) ;  /* 0x0000000000141947 */ /* 0x010fec0003800000 */
[----:B------:R-:W-:Y:S05]  /*14b30*/  @!P0 BRA `(.L_x_9838) ;  /* 0x0000000000108947 */ /* 0x000fea0003800000 */
[----:B------:R-:W2:Y:S04]  /*14b40*/  LDG.E R7, desc[UR40][R2.64] ;  /* 0x0000002802077981 */ /* 0x000ea8000c1e1900 */
[----:B------:R-:W2:Y:S02]  /*14b50*/  LDG.E R10, desc[UR40][R2.64+0x4] ;  /* 0x00000428020a7981 */ /* 0x000ea4000c1e1900 */
[----:B--2---:R-:W-:-:S05]  /*14b60*/  IMAD.IADD R2, R10, 0x1, -R7 ;  /* 0x000000010a027824 */ /* 0x004fca00078e0a07 */
[----:B------:R0:W-:Y:S02]  /*14b70*/  STL [R1+0x18], R2 ;  /* 0x0000180201007387 */ /* 0x0001e40000100800 */
.L_x_9838:
[----:B------:R-:W-:Y:S01]  /*14b80*/  ULDC.64 UR4, c[0x0][0xa20] ;  /* 0x0002880000047ab9 */ /* 0x000fe20000000a00 */
[C---:B------:R-:W-:Y:S02]  /*14b90*/  LOP3.LUT R7, R18.reuse, 0xff000000, RZ, 0xc0, !PT ;  /* 0xff00000012077812 */ /* 0x040fe400078ec0ff */
[----:B------:R-:W-:Y:S02]  /*14ba0*/  ISETP.NE.U32.AND P0, PT, RZ, UR4, PT ;  /* 0x00000004ff007c0c */ /* 0x000fe4000bf05070 */
[----:B------:R-:W-:Y:S02]  /*14bb0*/  SHF.R.U32.HI R7, RZ, 0x8, R7 ;  /* 0x00000008ff077819 */ /* 0x000fe40000011607 */
[----:B------:R-:W-:Y:S02]  /*14bc0*/  ISETP.NE.AND.EX P0, PT, RZ, UR5, PT, P0 ;  /* 0x00000005ff007c0c */ /* 0x000fe4000bf05300 */
[C---:B0-----:R-:W-:Y:S02]  /*14bd0*/  LOP3.LUT R2, R18.reuse, 0xff0000, RZ, 0xc0, !PT ;  /* 0x00ff000012027812 */ /* 0x041fe400078ec0ff */
[----:B------:R-:W-:-:S02]  /*14be0*/  LOP3.LUT R18, R18, 0xffff, RZ, 0xc0, !PT ;  /* 0x0000ffff12127812 */ /* 0x000fc400078ec0ff */
[----:B------:R-:W-:Y:S02]  /*14bf0*/  LEA.HI R7, R2, R7, RZ, 0x10 ;  /* 0x0000000702077211 */ /* 0x000fe400078f80ff */
[----:B------:R-:W-:-:S05]  /*14c00*/  MOV R27, R34 ;  /* 0x00000022001b7202 */ /* 0x000fca0000000f00 */
[----:B------:R-:W-:Y:S05]  /*14c10*/  @!P0 BRA `(.L_x_9839) ;  /* 0x0000000000108947 */ /* 0x000fea0003800000 */
[----:B------:R-:W-:-:S04]  /*14c20*/  IADD3 R2, P0, R31, UR4, RZ ;  /* 0x000000041f027c10 */ /* 0x000fc8000ff1e0ff */
[----:B------:R-:W-:-:S05]  /*14c30*/  IADD3.X R3, R32, UR5, RZ, P0, !PT ;  /* 0x0000000520037c10 */ /* 0x000fca00087fe4ff */
[----:B------:R0:W5:Y:S01]  /*14c40*/  LDG.E R8, desc[UR40][R2.64] ;  /* 0x0000002802087981 */ /* 0x000162000c1e1900 */
[----:B------:R-:W-:Y:S05]  /*14c50*/  BRA `(.L_x_9840) ;  /* 0x0000000000247947 */ /* 0x000fea0003800000 */
.L_x_9839:
        /* <DEDUP_REMOVED lines=9> */
.L_x_9840:
        /* <DEDUP_REMOVED lines=10> */
[----:B------:R0:W-:Y:S02]  /*14d90*/  STL [R1+0x8], R3 ;  /* 0x0000080301007387 */ /* 0x0001e40000100800 */
[----:B------:R-:W-:-:S05]  /*14da0*/  IMAD.HI R4, R4, 0x2aaaaaab, RZ ;  /* 0x2aaaaaab04047827 */ /* 0x000fca00078e02ff */
[----:B------:R-:W-:Y:S01]  /*14db0*/  SHF.R.U32.HI R2, RZ, 0x1f, R4 ;  /* 0x0000001fff027819 */ /* 0x000fe20000011604 */
[----:B0-----:R-:W-:-:S03]  /*14dc0*/  IMAD.MOV.U32 R3, RZ, RZ, RZ ;  /* 0x000000ffff037224 */ /* 0x001fc600078e00ff */
[----:B------:R-:W-:Y:S01]  /*14dd0*/  LEA.HI.SX32 R4, R4, R2, 0x1c ;  /* 0x0000000204047211 */ /* 0x000fe200078fe2ff */
        /* <DEDUP_REMOVED lines=13> */
[----:B------:R-:W-:Y:S01]  /*14eb0*/  IMAD R11, R2, R10, RZ ;  /* 0x0000000a020b7224 */ /* 0x000fe200078e02ff */
[----:B------:R-:W-:-:S05]  /*14ec0*/  MOV R2, RZ ;  /* 0x000000ff00027202 */ /* 0x000fca0000000f00 */
        /* <DEDUP_REMOVED lines=15> */
.L_x_9842:
[----:B------:R-:W-:Y:S05]  /*14fc0*/  BSYNC B0 ;  /* 0x0000000000007941 */ /* 0x000fea0003800000 */
.L_x_9841:
        /* <DEDUP_REMOVED lines=25> */
.L_x_10034:
[----:B-1----:R-:W-:Y:S02]  /*15160*/  ISETP.NE.AND P0, PT, R14, RZ, PT ;  /* 0x000000ff0e00720c */ /* 0x002fe40003f05270 */
[----:B------:R-:W-:-:S11]  /*15170*/  PLOP3.LUT P6, PT, PT, PT, PT, 0x8, 0x0 ;  /* 0x000000000000781c */ /* 0x000fd60003fce170 */
[----:B------:R-:W-:Y:S05]  /*15180*/  @P0 BRA `(.L_x_9846) ;  /* 0x00000000000c0947 */ /* 0x000fea0003800000 */
[----:B------:R-:W-:-:S03]  /*15190*/  UMOV UR4, 0xffffffff ;  /* 0xffffffff00047882 */ /* 0x000fc60000000000 */
[----:B------:R-:W-:Y:S05]  /*151a0*/  BRA.DIV UR4, `(.L_x_9847) ;  /* 0x0000007204a47947 */ /* 0x000fea000b800000 */
[----:B------:R-:W-:-:S13]  /*151b0*/  ELECT P6, URZ, PT ;  /* 0x00000000003f782f */ /* 0x000fda00038c0000 */
.L_x_9846:
        /* <DEDUP_REMOVED lines=9> */
.L_x_10037:
[----:B------:R-:W-:Y:S05]  /*15250*/  BSYNC B1 ;  /* 0x0000000000017941 */ /* 0x000fea0003800000 */
.L_x_9848:
        /* <DEDUP_REMOVED lines=10> */
.L_x_10038:
[----:B------:R-:W-:Y:S05]  /*15300*/  BSYNC B2 ;  /* 0x0000000000027941 */ /* 0x000fea0003800000 */
.L_x_9852:
        /* <DEDUP_REMOVED lines=9> */
.L_x_9855:
[----:B------:R-:W-:Y:S05]  /*153a0*/  BSYNC B2 ;  /* 0x0000000000027941 */ /* 0x000fea0003800000 */
.L_x_9854:
        /* <DEDUP_REMOVED lines=12> */
.L_x_9856:
        /* <DEDUP_REMOVED lines=13> */
.L_x_10039:
[----:B------:R-:W-:Y:S05]  /*15540*/  BSYNC B2 ;  /* 0x0000000000027941 */ /* 0x000fea0003800000 */
.L_x_9857:
[----:B------:R-:W-:Y:S01]  /*15550*/  BSSY B2, `(.L_x_9859) ;  /* 0x000000b000027945 */ /* 0x000fe20003800000 */
[----:B------:R-:W-:Y:S01]  /*15560*/  IMAD.MOV.U32 R12, RZ, RZ, 0x0 ;  /* 0x00000000ff0c7424 */ /* 0x000fe200078e00ff */
[----:B------:R-:W-:Y:S02]  /*15570*/  MOV R13, 0x12f00000 ;  /* 0x12f00000000d7802 */ /* 0x000fe40000000f00 */
        /* <DEDUP_REMOVED lines=8> */
.L_x_9860:
[----:B------:R-:W-:Y:S05]  /*15600*/  BSYNC B2 ;  /* 0x0000000000027941 */ /* 0x000fea0003800000 */
.L_x_9859:
        /* <DEDUP_REMOVED lines=9> */
.L_x_9861:
        /* <DEDUP_REMOVED lines=15> */
.L_x_9862:
        /* <DEDUP_REMOVED lines=15> */
.L_x_9863:
        /* <DEDUP_REMOVED lines=15> */
.L_x_9864:
        /* <DEDUP_REMOVED lines=10> */
.L_x_9851:
[----:B------:R-:W-:Y:S05]  /*15a10*/  BSYNC B1 ;  /* 0x0000000000017941 */ /* 0x000fea0003800000 */
.L_x_9850:
        /* <DEDUP_REMOVED lines=9> */
.L_x_9880:
[----:B------:R-:W-:Y:S05]  /*15ab0*/  YIELD ;  /* 0x0000000000007946 */ /* 0x000fea0003800000 */
[----:B------:R-:W-:Y:S04]  /*15ac0*/  BSSY B1, `(.L_x_9865) ;  /* 0x000007a000017945 */ /* 0x000fe80003800000 */
[----:B------:R-:W-:Y:S05]  /*15ad0*/  @!P6 BRA `(.L_x_9866) ;  /* 0x0000000400e0e947 */ /* 0x000fea0003800000 */
[----:B------:R-:W-:Y:S01]  /*15ae0*/  LEA R8, R23, R22, 0x3 ;  /* 0x0000001617087211 */ /* 0x000fe200078e18ff */
[----:B0-----:R-:W0:Y:S01]  /*15af0*/  S2R R3, SR_TID.X ;  /* 0x0000000000037919 */ /* 0x001e220000002100 */
[----:B------:R-:W-:Y:S01]  /*15b00*/  SHF.L.U32 R2, R26, 0x1f, RZ ;  /* 0x0000001f1a027819 */ /* 0x000fe200000006ff */
[----:B------:R-:W-:Y:S03]  /*15b10*/  BSSY B2, `(.L_x_9867) ;  /* 0x0000005000027945 */ /* 0x000fe60003800000 */
[----:B------:R-:W1:Y:S01]  /*15b20*/  SYNCS.PHASECHK.TRANS64.TRYWAIT P2, [R8+URZ+0x228a0], R2 ;  /* 0x0228a002080075a7 */ /* 0x000e62000804017f */
[----:B0-----:R-:W-:-:S04]  /*15b30*/  LOP3.LUT R3, R3, 0x7f, RZ, 0xc0, !PT ;  /* 0x0000007f03037812 */ /* 0x001fc800078ec0ff */
[----:B------:R-:W-:Y:S01]  /*15b40*/  ISETP.NE.AND P3, PT, R3, RZ, PT ;  /* 0x000000ff0300720c */ /* 0x000fe20003f65270 */
[----:B-1----:R-:W-:-:S12]  /*15b50*/  @!P2 BRA `(.L_x_9868) ;  /* 0x000000680094a947 */ /* 0x002fd80003800000 */
.L_x_10040:
[----:B------:R-:W-:Y:S05]  /*15b60*/  BSYNC B2 ;  /* 0x0000000000027941 */ /* 0x000fea0003800000 */
.L_x_9867:
        /* <DEDUP_REMOVED lines=9> */
.L_x_9870:
[----:B------:R-:W-:Y:S05]  /*15c00*/  BSYNC B2 ;  /* 0x0000000000027941 */ /* 0x000fea0003800000 */
.L_x_9869:
        /* <DEDUP_REMOVED lines=11> */
.L_x_9871:
        /* <DEDUP_REMOVED lines=13> */
.L_x_10041:
[----:B------:R-:W-:Y:S05]  /*15d90*/  BSYNC B2 ;  /* 0x0000000000027941 */ /* 0x000fea0003800000 */
.L_x_9872:
        /* <DEDUP_REMOVED lines=11> */
.L_x_9875:
[----:B------:R-:W-:Y:S05]  /*15e50*/  BSYNC B2 ;  /* 0x0000000000027941 */ /* 0x000fea0003800000 */
.L_x_9874:
        /* <DEDUP_REMOVED lines=9> */
.L_x_9876:
        /* <DEDUP_REMOVED lines=15> */
.L_x_9877:
        /* <DEDUP_REMOVED lines=15> */
.L_x_9878:
        /* <DEDUP_REMOVED lines=15> */
.L_x_9879:
        /* <DEDUP_REMOVED lines=10> */
.L_x_9866:
[----:B------:R-:W-:Y:S05]  /*16260*/  BSYNC B1 ;  /* 0x0000000000017941 */ /* 0x000fea0003800000 */
.L_x_9865:
        /* <DEDUP_REMOVED lines=8> */
.L_x_9844:
[----:B------:R-:W-:Y:S05]  /*162f0*/  BSYNC B0 ;  /* 0x0000000000007941 */ /* 0x000fea0003800000 */
.L_x_9843:
        /* <DEDUP_REMOVED lines=33> */
.L_x_9882:
[----:B------:R-:W-:Y:S05]  /*16510*/  BSYNC B0 ;  /* 0x0000000000007941 */ /* 0x000fea0003800000 */
.L_x_9881:
        /* <DEDUP_REMOVED lines=23> */
.L_x_9884:
        /* <DEDUP_REMOVED lines=10> */
[----:B0-----:R-:W0:Y:S01]  /*16730*/  LDC.64 R2, c[0x4][R2] ;  /* 0x0100000002027b82 */ /* 0x001e220000000a00 */
        /* <DEDUP_REMOVED lines=9> */
.L_x_9887:
[----:B------:R-:W-:Y:S05]  /*167d0*/  BSYNC B6 ;  /* 0x0000000000067941 */ /* 0x000fea0003800000 */
.L_x_9886:
        /* <DEDUP_REMOVED lines=20> */
.L_x_9890:
[----:B------:R0:W1:Y:S01]  /*16920*/  LDC.64 R2, c[0x4][R33] ;  /* 0x0100000021027b82 */ /* 0x0000620000000a00 */
[----:B------:R-:W-:Y:S01]  /*16930*/  ULDC.64 UR4, c[0x4][0xf0] ;  /* 0x01003c0000047ab9 */ /* 0x000fe20000000a00 */
[----:B------:R-:W-:Y:S01]  /*16940*/  ULDC.64 UR6, c[0x4][0xf8] ;  /* 0x01003e0000067ab9 */ /* 0x000fe20000000a00 */
[----:B------:R-:W-:Y:S01]  /*16950*/  ULDC.64 UR8, c[0x4][0x18] ;  /* 0x0100060000087ab9 */ /* 0x000fe20000000a00 */
[----:B------:R-:W-:Y:S01]  /*16960*/  MOV R4, UR4 ;  /* 0x0000000400047c02 */ /* 0x000fe20008000f00 */
[----:B------:R-:W-:Y:S02]  /*16970*/  IMAD.U32 R5, RZ, RZ, UR5 ;  /* 0x00000005ff057e24 */ /* 0x000fe4000f8e00ff */
        /* <DEDUP_REMOVED lines=9> */
.L_x_9889:
[----:B------:R-:W-:Y:S05]  /*16a10*/  BSYNC B6 ;  /* 0x0000000000067941 */ /* 0x000fea0003800000 */
.L_x_9888:
[----:B------:R-:W2:Y:S01]  /*16a20*/  LDL R20, [R1+0x8] ;  /* 0x0000080001147983 */ /* 0x000ea20000100800 */
[----:B------:R-:W-:Y:S01]  /*16a30*/  ULDC.64 UR4, c[0x0][0x9f8] ;  /* 0x00027e0000047ab9 */ /* 0x000fe20000000a00 */
[----:B------:R-:W1:Y:S01]  /*16a40*/  LDC R8, c[0x0][0x430] ;  /* 0x00010c00ff087b82 */ /* 0x000e620000000800 */
[----:B------:R-:W-:Y:S01]  /*16a50*/  ISETP.NE.U32.AND P0, PT, RZ, UR4, PT ;  /* 0x00000004ff007c0c */ /* 0x000fe2000bf05070 */
[----:B------:R-:W3:Y:S03]  /*16a60*/  LDL.LU R9, [R1] ;  /* 0x0000000001097983 */ /* 0x000ee60000300800 */
[----:B------:R-:W-:Y:S01]  /*16a70*/  ISETP.NE.AND.EX P0, PT, RZ, UR5, PT, P0 ;  /* 0x00000005ff007c0c */ /* 0x000fe2000bf05300 */
[----:B------:R-:W4:-:S12]  /*16a80*/  S2R R21, SR_TID.X ;  /* 0x0000000000157919 */ /* 0x000f180000002100 */
[----:B------:R-:W-:Y:S01]  /*16a90*/  @P0 IADD3 R2, P1, R31, UR4, RZ ;  /* 0x000000041f020c10 */ /* 0x000fe2000ff3e0ff */
[----:B------:R-:W-:Y:S01]  /*16aa0*/  VIADD R0, R35, 0xffffffff ;  /* 0xffffffff23007836 */ /* 0x000fe20000000000 */
[----:B------:R-:W1:Y:S01]  /*16ab0*/  S2R R10, SR_TID.X ;  /* 0x00000000000a7919 */ /* 0x000e620000002100 */
[----:B------:R-:W-:Y:S01]  /*16ac0*/  ULDC UR4, c[0x0][0x2f4] ;  /* 0x0000bd0000047ab9 */ /* 0x000fe20000000800 */
[----:B0-----:R-:W-:Y:S02]  /*16ad0*/  @P0 IADD3.X R3, R32, UR5, RZ, P1, !PT ;  /* 0x0000000520030c10 */ /* 0x001fe40008ffe4ff */
[----:B----4-:R-:W-:-:S03]  /*16ae0*/  LOP3.LUT R21, R21, 0x7f, RZ, 0xc0, !PT ;  /* 0x0000007f15157812 */ /* 0x010fc600078ec0ff */
[----:B------:R0:W4:Y:S01]  /*16af0*/  @P0 LDG.E R27, desc[UR40][R2.64] ;  /* 0x00000028021b0981 */ /* 0x000122000c1e1900 */
[----:B------:R-:W-:Y:S01]  /*16b00*/  IMAD.MOV.U32 R35, RZ, RZ, RZ ;  /* 0x000000ffff237224 */ /* 0x000fe200078e00ff */
[----:B------:R-:W-:Y:S01]  /*16b10*/  ULDC UR5, c[0x0][0x320] ;  /* 0x0000c80000057ab9 */ /* 0x000fe20000000800 */
[----:B------:R-:W-:Y:S02]  /*16b20*/  SHF.R.U32.HI R33, RZ, 0x3, R21 ;  /* 0x00000003ff217819 */ /* 0x000fe40000011615 */
[----:B------:R-:W0:Y:S01]  /*16b30*/  S2R R21, SR_TID.X ;  /* 0x0000000000157919 */ /* 0x000e220000002100 */
[----:B-1----:R-:W-:-:S13]  /*16b40*/  ISETP.NE.AND P1, PT, R8, 0x1, PT ;  /* 0x000000010800780c */ /* 0x002fda0003f25270 */
[----:B------:R-:W1:Y:S08]  /*16b50*/  @P1 LDC R5, c[0x0][0x434] ;  /* 0x00010d00ff051b82 */ /* 0x000e700000000800 */
[----:B------:R-:W1:Y:S01]  /*16b60*/  @P1 LDC R4, c[0x0][0x438] ;  /* 0x00010e00ff041b82 */ /* 0x000e620000000800 */
[----:B0-----:R-:W-:-:S04]  /*16b70*/  SHF.L.U32 R21, R21, 0x4, RZ ;  /* 0x0000000415157819 */ /* 0x001fc800000006ff */
[----:B------:R-:W-:-:S05]  /*16b80*/  LOP3.LUT R21, R33, 0x70, R21, 0xf8, !PT ;  /* 0x0000007021157812 */ /* 0x000fca00078ef815 */
[----:B------:R-:W-:Y:S02]  /*16b90*/  IMAD R36, R0, 0x60, R21 ;  /* 0x0000006000247824 */ /* 0x000fe400078e0215 */
[----:B------:R-:W-:-:S05]  /*16ba0*/  IMAD.SHL.U32 R10, R10, 0x8, RZ ;  /* 0x000000080a0a7824 */ /* 0x000fca00078e00ff */
[----:B------:R-:W-:Y:S01]  /*16bb0*/  LOP3.LUT R10, R10, 0x38, RZ, 0xc0, !PT ;  /* 0x000000380a0a7812 */ /* 0x000fe200078ec0ff */
[----:B------:R-:W-:Y:S01]  /*16bc0*/  UMOV UR6, 0xffffffff ;  /* 0xffffffff00067882 */ /* 0x000fe20000000000 */
[----:B--2---:R-:W-:-:S04]  /*16bd0*/  ISETP.GE.AND P0, PT, R36, R20, PT ;  /* 0x000000142400720c */ /* 0x004fc80003f06270 */
[----:B------:R-:W-:Y:S01]  /*16be0*/  ISETP.GT.U32.OR P0, PT, R21, 0x5f, P0 ;  /* 0x0000005f1500780c */ /* 0x000fe20000704470 */
[----:B------:R-:W-:-:S12]  /*16bf0*/  IMAD.IADD R36, R36, 0x1, R30 ;  /* 0x0000000124247824 */ /* 0x000fd800078e021e */
[----:B------:R-:W0:Y:S01]  /*16c00*/  @!P0 LDC.64 R2, c[0x0][0x428] ;  /* 0x00010a00ff028b82 */ /* 0x000e220000000a00 */
[----:B-1----:R-:W-:-:S04]  /*16c10*/  @P1 IMAD.HI.U32 R5, R36, R5, RZ ;  /* 0x0000000524051227 */ /* 0x002fc800078e00ff */
[----:B------:R-:W-:Y:S01]  /*16c20*/  IMAD.MOV.U32 R6, RZ, RZ, R36 ;  /* 0x000000ffff067224 */ /* 0x000fe200078e0024 */
[----:B------:R-:W-:-:S04]  /*16c30*/  @P1 SHF.R.U32.HI R6, RZ, R4, R5 ;  /* 0x00000004ff061219 */ /* 0x000fc80000011605 */
[--C-:B------:R-:W-:Y:S01]  /*16c40*/  @!P0 SHF.R.S32.HI R5, RZ, 0x1f, R6.reuse ;  /* 0x0000001fff058819 */ /* 0x100fe20000011406 */
[----:B------:R-:W-:Y:S01]  /*16c50*/  @!P0 IMAD.MOV.U32 R4, RZ, RZ, R6 ;  /* 0x000000ffff048224 */ /* 0x000fe200078e0006 */
[----:B----4-:R-:W-:-:S03]  /*16c60*/  SHF.R.S32.HI R33, RZ, 0x1f, R27 ;  /* 0x0000001fff217819 */ /* 0x010fc6000001141b */
[----:B0-----:R-:W-:-:S04]  /*16c70*/  @!P0 IMAD.WIDE.U32 R4, R27, R2, R4 ;  /* 0x000000021b048225 */ /* 0x001fc800078e0004 */
[----:B------:R-:W-:-:S04]  /*16c80*/  @!P0 IMAD R7, R33, R2, RZ ;  /* 0x0000000221078224 */ /* 0x000fc800078e02ff */
[----:B------:R-:W-:Y:S02]  /*16c90*/  @!P0 IMAD R7, R27, R3, R7 ;  /* 0x000000031b078224 */ /* 0x000fe400078e0207 */
[----:B------:R-:W0:Y:S02]  /*16ca0*/  @!P0 LDC.64 R2, c[0x0][0x418] ;  /* 0x00010600ff028b82 */ /* 0x000e240000000a00 */
[----:B------:R-:W-:Y:S01]  /*16cb0*/  @!P0 IMAD.IADD R7, R5, 0x1, R7 ;  /* 0x0000000105078824 */ /* 0x000fe200078e0207 */
[----:B0-----:R-:W-:-:S04]  /*16cc0*/  @!P0 LEA R2, P1, R4, R2, 0x2 ;  /* 0x0000000204028211 */ /* 0x001fc800078210ff */
[----:B------:R-:W-:-:S05]  /*16cd0*/  @!P0 LEA.HI.X R3, R4, R3, R7, 0x2, P1 ;  /* 0x0000000304038211 */ /* 0x000fca00008f1407 */
[----:B------:R0:W5:Y:S01]  /*16ce0*/  @!P0 LDG.E R35, desc[UR40][R2.64] ;  /* 0x0000002802238981 */ /* 0x000162000c1e1900 */
[----:B------:R-:W-:Y:S02]  /*16cf0*/  ISETP.GT.U32.AND P0, PT, R21, 0x5f, PT ;  /* 0x0000005f1500780c */ /* 0x000fe40003f04070 */
[----:B------:R-:W1:Y:S01]  /*16d00*/  S2R R21, SR_TID.X ;  /* 0x0000000000157919 */ /* 0x000e620000002100 */
[----:B------:R-:W-:Y:S02]  /*16d10*/  ISETP.GE.AND P1, PT, R10, UR4, PT ;  /* 0x000000040a007c0c */ /* 0x000fe4000bf26270 */
[----:B---3--:R-:W-:-:S08]  /*16d20*/  LOP3.LUT R9, R9, 0xffffffdf, RZ, 0xc0, !PT ;  /* 0xffffffdf09097812 */ /* 0x008fd000078ec0ff */
[----:B------:R-:W-:-:S04]  /*16d30*/  @P0 LOP3.LUT R9, R9, 0x20, RZ, 0xfc, !PT ;  /* 0x0000002009090812 */ /* 0x000fc800078efcff */
[----:B------:R-:W-:Y:S02]  /*16d40*/  LOP3.LUT R9, R9, 0xfffffffe, RZ, 0xc0, !PT ;  /* 0xfffffffe09097812 */ /* 0x000fe400078ec0ff */
[----:B-1----:R-:W-:-:S04]  /*16d50*/  SHF.L.U32 R21, R21, 0x3, RZ ;  /* 0x0000000315157819 */ /* 0x002fc800000006ff */
[----:B------:R-:W-:-:S04]  /*16d60*/  LOP3.LUT R21, R21, 0x38, RZ, 0xc0, !PT ;  /* 0x0000003815157812 */ /* 0x000fc800078ec0ff */
[----:B------:R-:W-:-:S04]  /*16d70*/  LOP3.LUT R11, R21, 0x40, RZ, 0xfc, !PT ;  /* 0x00000040150b7812 */ /* 0x000fc800078efcff */
[----:B------:R-:W-:Y:S02]  /*16d80*/  ISETP.GE.AND P3, PT, R11, UR5, PT ;  /* 0x000000050b007c0c */ /* 0x000fe4000bf66270 */
[----:B------:R-:W-:Y:S02]  /*16d90*/  @P1 LOP3.LUT R9, R9, 0x1, RZ, 0xfc, !PT ;  /* 0x0000000109091812 */ /* 0x000fe400078efcff */
[C---:B------:R-:W-:Y:S02]  /*16da0*/  LOP3.LUT R11, R10.reuse, 0x80, RZ, 0xfc, !PT ;  /* 0x000000800a0b7812 */ /* 0x040fe400078efcff */
[----:B------:R-:W-:Y:S02]  /*16db0*/  LOP3.LUT R9, R9, 0xfffffff7, RZ, 0xc0, !PT ;  /* 0xfffffff709097812 */ /* 0x000fe400078ec0ff */
[----:B------:R-:W-:Y:S02]  /*16dc0*/  ISETP.GE.AND P2, PT, R11, UR5, PT ;  /* 0x000000050b007c0c */ /* 0x000fe4000bf46270 */
[----:B------:R-:W-:-:S03]  /*16dd0*/  ISETP.GE.AND P0, PT, R10, UR5, PT ;  /* 0x000000050a007c0c */ /* 0x000fc6000bf06270 */
[----:B------:R-:W-:-:S04]  /*16de0*/  @P3 LOP3.LUT R9, R9, 0x8, RZ, 0xfc, !PT ;  /* 0x0000000809093812 */ /* 0x000fc800078efcff */
[----:B------:R-:W-:Y:S02]  /*16df0*/  LOP3.LUT R9, R9, 0xffffffef, RZ, 0xc0, !PT ;  /* 0xffffffef09097812 */ /* 0x000fe400078ec0ff */
[----:B------:R-:W-:Y:S02]  /*16e00*/  LOP3.LUT R10, R10, 0xc0, RZ, 0xfc, !PT ;  /* 0x000000c00a0a7812 */ /* 0x000fe400078efcff */
[----:B------:R-:W-:Y:S02]  /*16e10*/  LOP3.LUT R9, R9, 0xfffffffb, RZ, 0xc0, !PT ;  /* 0xfffffffb09097812 */ /* 0x000fe400078ec0ff */
[----:B------:R-:W-:Y:S02]  /*16e20*/  ISETP.GE.AND P1, PT, R10, UR5, PT ;  /* 0x000000050a007c0c */ /* 0x000fe4000bf26270 */
[----:B------:R-:W-:-:S04]  /*16e30*/  @P2 LOP3.LUT R9, R9, 0x4, RZ, 0xfc, !PT ;  /* 0x0000000409092812 */ /* 0x000fc800078efcff */
[----:B------:R-:W-:-:S04]  /*16e40*/  @P0 LOP3.LUT R9, R9, 0x10, RZ, 0xfc, !PT ;  /* 0x0000001009090812 */ /* 0x000fc800078efcff */
[----:B------:R-:W-:-:S04]  /*16e50*/  LOP3.LUT R9, R9, 0xfffffffd, RZ, 0xc0, !PT ;  /* 0xfffffffd09097812 */ /* 0x000fc800078ec0ff */
[----:B------:R-:W-:-:S05]  /*16e60*/  @P1 LOP3.LUT R9, R9, 0x2, RZ, 0xfc, !PT ;  /* 0x0000000209091812 */ /* 0x000fca00078efcff */
[----:B------:R1:W-:Y:S01]  /*16e70*/  STL [R1], R9 ;  /* 0x0000000901007387 */ /* 0x0003e20000100800 */
[----:B0-----:R-:W-:-:S04]  /*16e80*/  IMAD.MOV R2, RZ, RZ, -R6 ;  /* 0x000000ffff027224 */ /* 0x001fc800078e0a06 */
[----:B------:R-:W-:Y:S01]  /*16e90*/  IMAD R36, R8, R2, R36 ;  /* 0x0000000208247224 */ /* 0x000fe200078e0224 */
[----:B------:R-:W-:Y:S06]  /*16ea0*/  BRA.DIV UR6, `(.L_x_9891) ;  /* 0x0000005606e87947 */ /* 0x000fec000b800000 */
.L_x_10044:
[----:B------:R-:W-:Y:S01]  /*16eb0*/  LOP3.LUT R3, R37, 0x2, RZ, 0xfc, !PT ;  /* 0x0000000225037812 */ /* 0x000fe200078efcff */
[----:B------:R-:W-:Y:S01]  /*16ec0*/  IMAD.MOV.U32 R2, RZ, RZ, R9 ;  /* 0x000000ffff027224 */ /* 0x000fe200078e0009 */
[----:B------:R-:W-:Y:S02]  /*16ed0*/  SEL R7, RZ, 0x1, P0 ;  /* 0x00000001ff077807 */ /* 0x000fe40000000000 */
[----:B------:R-:W-:Y:S02]  /*16ee0*/  ISETP.NE.AND P0, PT, R3, 0x3, PT ;  /* 0x000000030300780c */ /* 0x000fe40003f05270 */
[----:B------:R-:W-:-:S11]  /*16ef0*/  LOP3.LUT R2, R2, 0xffffffbf, RZ, 0xc0, !PT ;  /* 0xffffffbf02027812 */ /* 0x000fd600078ec0ff */
[----:B------:R-:W-:-:S05]  /*16f00*/  @P0 LOP3.LUT R2, R2, 0x40, RZ, 0xfc, !PT ;  /* 0x0000004002020812 */ /* 0x000fca00078efcff */
[----:B------:R0:W-:Y:S01]  /*16f10*/  STL [R1], R2 ;  /* 0x0000000201007387 */ /* 0x0001e20000100800 */
[----:B------:R-:W-:Y:S05]  /*16f20*/  @!P0 BRA `(.L_x_9892) ;  /* 0x0000000000048947 */ /* 0x000fea0003800000 */
[----:B------:R-:W-:Y:S01]  /*16f30*/  BPT.TRAP 0x1 ;  /* 0x000000040000795c */ /* 0x000fe20000300000 */
.L_x_9892:
[----:B------:R-:W-:Y:S01]  /*16f40*/  IMAD R32, R0, -0x60, R20 ;  /* 0xffffffa000207824 */ /* 0x000fe200078e0214 */
[----:B------:R-:W-:Y:S01]  /*16f50*/  SHF.L.U32 R0, R25, 0x1f, RZ ;  /* 0x0000001f19007819 */ /* 0x000fe200000006ff */
[----:B------:R-:W-:Y:S01]  /*16f60*/  IMAD R31, R24, 0x8, R22 ;  /* 0x00000008181f7824 */ /* 0x000fe200078e0216 */
[----:B------:R-:W-:Y:S03]  /*16f70*/  BSSY B0, `(.L_x_9893) ;  /* 0x0000003000007945 */ /* 0x000fe60003800000 */
[----:B------:R-:W2:Y:S02]  /*16f80*/  SYNCS.PHASECHK.TRANS64.TRYWAIT P0, [R31+URZ+0x22840], R0 ;  /* 0x022840001f0075a7 */ /* 0x000ea4000800017f */
[----:B--2---:R-:W-:Y:S05]  /*16f90*/  @!P0 BRA `(.L_x_9894) ;  /* 0x0000005400e08947 */ /* 0x004fea0003800000 */
.L_x_10045:
[----:B------:R-:W-:Y:S05]  /*16fa0*/  BSYNC B0 ;  /* 0x0000000000007941 */ /* 0x000fea0003800000 */
.L_x_9893:
[----:B0-----:R-:W3:Y:S01]  /*16fb0*/  LDL R2, [R1] ;  /* 0x0000000001027983 */ /* 0x001ee20000100800 */
[----:B--2---:R-:W-:Y:S01]  /*16fc0*/  SHF.R.S32.HI R0, RZ, 0x1f, R36 ;  /* 0x0000001fff007819 */ /* 0x004fe20000011424 */
[----:B------:R-:W-:Y:S01]  /*16fd0*/  ULDC.64 UR4, c[0x0][0x300] ;  /* 0x0000c00000047ab9 */ /* 0x000fe20000000a00 */
[----:B-----5:R-:W-:Y:S01]  /*16fe0*/  SHF.R.S32.HI R4, RZ, 0x1f, R35 ;  /* 0x0000001fff047819 */ /* 0x020fe20000011423 */
[----:B------:R-:W0:Y:S01]  /*16ff0*/  S2R R8, SR_TID.X ;  /* 0x0000000000087919 */ /* 0x000e220000002100 */
[----:B------:R-:W-:Y:S01]  /*17000*/  ULDC.64 UR6, c[0x0][0x2e8] ;  /* 0x0000ba0000067ab9 */ /* 0x000fe20000000a00 */
[----:B------:R2:W-:Y:S04]  /*17010*/  STL [R1+0x28], R0 ;  /* 0x0000280001007387 */ /* 0x0005e80000100800 */
[----:B------:R4:W-:Y:S01]  /*17020*/  STL [R1+0x2c], R4 ;  /* 0x00002c0401007387 */ /* 0x0009e20000100800 */
[----:B--2---:R-:W-:-:S04]  /*17030*/  IMAD R0, R0, UR4, RZ ;  /* 0x0000000400007c24 */ /* 0x004fc8000f8e02ff */
[----:B------:R-:W-:Y:S02]  /*17040*/  IMAD R0, R36, UR5, R0 ;  /* 0x0000000524007c24 */ /* 0x000fe4000f8e0200 */
[----:B0-----:R-:W-:-:S05]  /*17050*/  IMAD.SHL.U32 R8, R8, 0x8, RZ ;  /* 0x0000000808087824 */ /* 0x001fca00078e00ff */
[----:B------:R-:W-:Y:S02]  /*17060*/  LOP3.LUT R8, R8, 0x38, RZ, 0xc0, !PT ;  /* 0x0000003808087812 */ /* 0x000fe400078ec0ff */
[----:B---3--:R-:W-:Y:S01]  /*17070*/  LOP3.LUT P2, RZ, R2, 0x1, RZ, 0xc0, !PT ;  /* 0x0000000102ff7812 */ /* 0x008fe2000784c0ff */
[----:B------:R-:W-:Y:S01]  /*17080*/  IMAD.WIDE.U32 R2, R36, UR4, RZ ;  /* 0x0000000424027c25 */ /* 0x000fe2000f8e00ff */
[----:B------:R-:W-:-:S03]  /*17090*/  ULDC.64 UR4, c[0x0][0x310] ;  /* 0x0000c40000047ab9 */ /* 0x000fc60000000a00 */
[----:B------:R-:W-:Y:S02]  /*170a0*/  IMAD.IADD R3, R3, 0x1, R0 ;  /* 0x0000000103037824 */ /* 0x000fe400078e0200 */
[----:B------:R-:W-:Y:S02]  /*170b0*/  IMAD R0, R4, UR4, RZ ;  /* 0x0000000404007c24 */ /* 0x000fe4000f8e02ff */
[----:B----4-:R-:W0:Y:S01]  /*170c0*/  S2R R4, SR_TID.X ;  /* 0x0000000000047919 */ /* 0x010e220000002100 */
[----:B------:R-:W-:-:S04]  /*170d0*/  IMAD.WIDE.U32 R2, R35, UR4, R2 ;  /* 0x0000000423027c25 */ /* 0x000fc8000f8e0002 */
[----:B------:R-:W-:Y:S01]  /*170e0*/  IMAD R0, R35, UR5, R0 ;  /* 0x0000000523007c24 */ /* 0x000fe2000f8e0200 */
[----:B------:R-:W-:-:S03]  /*170f0*/  ULDC.64 UR4, c[0x0][0x308] ;  /* 0x0000c20000047ab9 */ /* 0x000fc60000000a00 */
[----:B------:R-:W-:Y:S02]  /*17100*/  IMAD.IADD R3, R3, 0x1, R0 ;  /* 0x0000000103037824 */ /* 0x000fe400078e0200 */
[----:B------:R-:W-:Y:S01]  /*17110*/  IMAD.WIDE.U32 R2, R18, UR4, R2 ;  /* 0x0000000412027c25 */ /* 0x000fe2000f8e0002 */
[----:B------:R-:W-:Y:S02]  /*17120*/  UMOV UR4, 0xffffffff ;  /* 0xffffffff00047882 */ /* 0x000fe40000000000 */
[----:B------:R-:W-:Y:S02]  /*17130*/  LEA R0, P0, R2, UR6, 0x1 ;  /* 0x0000000602007c11 */ /* 0x000fe4000f8008ff */
[----:B0-----:R-:W-:-:S04]  /*17140*/  LOP3.LUT R4, R4, 0x7f, RZ, 0xc0, !PT ;  /* 0x0000007f04047812 */ /* 0x001fc800078ec0ff */
[----:B------:R-:W-:Y:S01]  /*17150*/  SHF.R.U32.HI R5, RZ, 0x3, R4 ;  /* 0x00000003ff057819 */ /* 0x000fe20000011604 */
[----:B------:R-:W-:-:S04]  /*17160*/  IMAD R4, R18, UR5, R3 ;  /* 0x0000000512047c24 */ /* 0x000fc8000f8e0203 */
[----:B------:R-:W-:Y:S01]  /*17170*/  IMAD.IADD R32, R32, 0x1, -R5 ;  /* 0x0000000120207824 */ /* 0x000fe200078e0a05 */
[----:B------:R-:W-:Y:S01]  /*17180*/  LEA.HI.X R4, R2, UR7, R4, 0x1, P0 ;  /* 0x0000000702047c11 */ /* 0x000fe200080f0c04 */
[----:B------:R-:W-:-:S03]  /*17190*/  IMAD R5, R24, 0x1800, R28 ;  /* 0x0000180018057824 */ /* 0x000fc600078e021c */
[----:B------:R-:W-:Y:S01]  /*171a0*/  ISETP.GE.AND P0, PT, R32, 0x1, PT ;  /* 0x000000012000780c */ /* 0x000fe20003f06270 */
[----:B------:R-:W-:-:S12]  /*171b0*/  BRA.DIV UR4, `(.L_x_9895) ;  /* 0x00000056046c7947 */ /* 0x000fd8000b800000 */
[----:B------:R-:W0:Y:S01]  /*171c0*/  SHFL.IDX PT, R3, R0, RZ, 0x181f ;  /* 0x00181fff00037589 */ /* 0x000e2200000e0000 */
[----:B------:R-:W-:-:S03]  /*171d0*/  @P0 IMAD R6, R5, 0x2, R22 ;  /* 0x0000000205060824 */ /* 0x000fc600078e0216 */
[----:B------:R-:W2:Y:S01]  /*171e0*/  SHFL.IDX PT, R2, R4, RZ, 0x181f ;  /* 0x00181fff04027589 */ /* 0x000ea200000e0000 */
[----:B0-----:R-:W-:-:S05]  /*171f0*/  @P0 LEA R3, P1, R8, R3, 0x1 ;  /* 0x0000000308030211 */ /* 0x001fca00078208ff */
[----:B--2---:R-:W-:-:S05]  /*17200*/  @P0 IMAD.X R2, RZ, RZ, R2, P1 ;  /* 0x000000ffff020224 */ /* 0x004fca00008e0602 */
        /* <DEDUP_REMOVED lines=8> */
[----:B------:R-:W2:Y:S01]  /*17290*/  SHFL.IDX PT, R2, R4, 0x1, 0x181f ;  /* 0x00381f0004027f89 */ /* 0x000ea200000e0000 */
[----:B0-----:R-:W-:-:S04]  /*172a0*/  @P0 LEA R3, P1, R8, R3, 0x1 ;  /* 0x0000000308030211 */ /* 0x001fc800078208ff */
[----:B--2---:R-:W-:-:S04]  /*172b0*/  @P0 IADD3.X R2, RZ, R2, RZ, P1, !PT ;  /* 0x00000002ff020210 */ /* 0x004fc80000ffe4ff */
[----:B------:R-:W-:-:S04]  /*172c0*/  @P0 LOP3.LUT R3, R3, R2, RZ, 0x3c, !PT ;  /* 0x0000000203030212 */ /* 0x000fc800078e3cff */
[----:B------:R-:W-:-:S04]  /*172d0*/  @P0 LOP3.LUT R2, R3, R2, RZ, 0x3c, !PT ;  /* 0x0000000203020212 */ /* 0x000fc800078e3cff */
[----:B------:R-:W-:-:S05]  /*172e0*/  @P0 LOP3.LUT R3, R3, R2, RZ, 0x3c, !PT ;  /* 0x0000000203030212 */ /* 0x000fca00078e3cff */
[----:B------:R0:W-:Y:S01]  /*172f0*/  @P0 LDGSTS.E.BYPASS.LTC128B.128 [R6+0x1cc00], desc[UR40][R2.64], !P2 ;  /* 0x1cc0000002060fae */ /* 0x0001e2000d101d68 */
[----:B------:R-:W-:-:S03]  /*17300*/  ISETP.GE.AND P0, PT, R32, 0x21, PT ;  /* 0x000000212000780c */ /* 0x000fc60003f06270 */
[----:B0-----:R-:W0:Y:S10]  /*17310*/  SHFL.IDX PT, R3, R0, 0x2, 0x181f ;  /* 0x00581f0000037f89 */ /* 0x001e3400000e0000 */
[----:B------:R-:W-:Y:S01]  /*17320*/  @P0 IMAD R6, R5, 0x2, R22 ;  /* 0x0000000205060824 */ /* 0x000fe200078e0216 */
[----:B------:R-:W2:Y:S01]  /*17330*/  SHFL.IDX PT, R2, R4, 0x2, 0x181f ;  /* 0x00581f0004027f89 */ /* 0x000ea200000e0000 */
[----:B0-----:R-:W-:-:S05]  /*17340*/  @P0 LEA R3, P1, R8, R3, 0x1 ;  /* 0x0000000308030211 */ /* 0x001fca00078208ff */
[----:B--2---:R-:W-:-:S05]  /*17350*/  @P0 IMAD.X R2, RZ, RZ, R2, P1 ;  /* 0x000000ffff020224 */ /* 0x004fca00008e0602 */
        /* <DEDUP_REMOVED lines=17> */
[----:B------:R-:W2:Y:S04]  /*17470*/  SHFL.IDX PT, R2, R4, 0x4, 0x181f ;  /* 0x00981f0004027f89 */ /* 0x000ea800000e0000 */
[----:B------:R-:W3:Y:S04]  /*17480*/  SHFL.IDX PT, R4, R4, 0x5, 0x181f ;  /* 0x00b81f0004047f89 */ /* 0x000ee800000e0000 */
[----:B------:R-:W4:Y:S01]  /*17490*/  SHFL.IDX PT, R0, R0, 0x5, 0x181f ;  /* 0x00b81f0000007f89 */ /* 0x000f2200000e0000 */
[----:B0-----:R-:W-:-:S05]  /*174a0*/  @P0 LEA R3, P1, R8, R3, 0x1 ;  /* 0x0000000308030211 */ /* 0x001fca00078208ff */
[----:B--2---:R-:W-:-:S05]  /*174b0*/  @P0 IMAD.X R2, RZ, RZ, R2, P1 ;  /* 0x000000ffff020224 */ /* 0x004fca00008e0602 */
[----:B------:R-:W-:-:S04]  /*174c0*/  @P0 LOP3.LUT R3, R3, R2, RZ, 0x3c, !PT ;  /* 0x0000000203030212 */ /* 0x000fc800078e3cff */
[----:B------:R-:W-:-:S04]  /*174d0*/  @P0 LOP3.LUT R2, R3, R2, RZ, 0x3c, !PT ;  /* 0x0000000203020212 */ /* 0x000fc800078e3cff */
[----:B------:R-:W-:-:S05]  /*174e0*/  @P0 LOP3.LUT R3, R3, R2, RZ, 0x3c, !PT ;  /* 0x0000000203030212 */ /* 0x000fca00078e3cff */
[----:B---34-:R2:W-:Y:S02]  /*174f0*/  @P0 LDGSTS.E.BYPASS.LTC128B.128 [R6+0x1e400], desc[UR40][R2.64], !P2 ;  /* 0x1e40000002060fae */ /* 0x0185e4000d101d68 */
.L_x_10059:
[----:B------:R-:W-:-:S13]  /*17500*/  ISETP.GE.AND P0, PT, R32, 0x51, PT ;  /* 0x000000512000780c */ /* 0x000fda0003f06270 */
[----:B0-2---:R-:W-:Y:S02]  /*17510*/  @P0 LEA R2, P1, R8, R0, 0x1 ;  /* 0x0000000008020211 */ /* 0x005fe400078208ff */
        /* <DEDUP_REMOVED lines=8> */
.L_x_9896:
[----:B------:R-:W-:Y:S02]  /*175a0*/  PLOP3.LUT P1, PT, P1, P0, PT, 0xa2, 0x0 ;  /* 0x000000000000781c */ /* 0x000fe40000f21472 */
[----:B------:R-:W-:-:S08]  /*175b0*/  @P0 R2UR P1, UR4, R31 ;  /* 0x000000001f0402ca */ /* 0x000fd00000020000 */
[----:B------:R-:W-:-:S05]  /*175c0*/  @P0 PLOP3.LUT P0, PT, P1, PT, PT, 0x80, 0x0 ;  /* 0x000000000000081c */ /* 0x000fca0000f0f070 */
[----:B------:R-:W-:Y:S01]  /*175d0*/  @!P1 SYNCS.ARRIVE.TRANS64.RED.A0T1 RZ, [UR4+0x22830], RZ ;  /* 0x022830ffffff99a7 */ /* 0x000fe20008200404 */
[----:B------:R-:W-:Y:S07]  /*175e0*/  @!P1 ARRIVES.LDGSTSBAR.64.TRANSCNT [UR4+0x22830] ;  /* 0x02283000ff0099b0 */ /* 0x000fee0008000a84 */
[----:B------:R-:W-:Y:S05]  /*175f0*/  @P0 BRA.U.ANY `(.L_x_9896) ;  /* 0xfffffffd00e80947 */ /* 0x000fea000393ffff */
[----:B------:R-:W-:Y:S01]  /*17600*/  NOP ;  /* 0x0000000000007918 */ /* 0x000fe20000000000 */
[----:B------:R-:W-:-:S04]  /*17610*/  LOP3.LUT R0, R37, 0x2, RZ, 0xfc, !PT ;  /* 0x0000000225007812 */ /* 0x000fc800078efcff */
[----:B------:R-:W-:-:S13]  /*17620*/  ISETP.NE.AND P2, PT, R0, 0x3, PT ;  /* 0x000000030000780c */ /* 0x000fda0003f45270 */
[----:B------:R-:W-:Y:S05]  /*17630*/  @!P2 BRA `(.L_x_9897) ;  /* 0x000000000004a947 */ /* 0x000fea0003800000 */
[----:B------:R-:W-:Y:S01]  /*17640*/  BPT.TRAP 0x1 ;  /* 0x000000040000795c */ /* 0x000fe20000300000 */
.L_x_9897:
[----:B------:R2:W5:Y:S01]  /*17650*/  LDL R0, [R1] ;  /* 0x0000000001007983 */ /* 0x0005620000100800 */
[----:B------:R2:W-:Y:S03]  /*17660*/  SYNCS.ARRIVE.TRANS64.A1T0 RZ, [R31+URZ+0x22830], RZ ;  /* 0x022830ff1fff79a7 */ /* 0x0005e6000810003f */
[----:B------:R2:W5:Y:S04]  /*17670*/  LDL.LU R4, [R1+0x14] ;  /* 0x0000140001047983 */ /* 0x0005680000300800 */
[----:B0-----:R2:W5:Y:S02]  /*17680*/  LDL.LU R3, [R1+0xc] ;  /* 0x00000c0001037983 */ /* 0x0015640000300800 */
[----:B------:R-:W-:Y:S05]  /*17690*/  WARPSYNC.ALL ;  /* 0x0000000000007948 */ /* 0x000fea0003800000 */
[----:B------:R-:W-:Y:S01]  /*176a0*/  ULDC.64 UR4, c[0x0][0xa00] ;  /* 0x0002800000047ab9 */ /* 0x000fe20000000a00 */
[----:B------:R-:W-:Y:S01]  /*176b0*/  BSSY B6, `(.L_x_9898) ;  /* 0x000002b000067945 */ /* 0x000fe20003800000 */
[----:B------:R-:W-:Y:S01]  /*176c0*/  BAR.SYNC.DEFER_BLOCKING 0x8, 0x180 ;  /* 0x0206000000007b1d */ /* 0x000fe20000010000 */
[C---:B-----5:R-:W-:Y:S02]  /*176d0*/  LOP3.LUT P0, RZ, R0.reuse, 0x4, RZ, 0xc0, !PT ;  /* 0x0000000400ff7812 */ /* 0x060fe4000780c0ff */
[----:B------:R-:W-:-:S02]  /*176e0*/  LOP3.LUT P2, RZ, R0, 0x8, RZ, 0xc0, !PT ;  /* 0x0000000800ff7812 */ /* 0x000fc4000784c0ff */
[----:B------:R-:W-:Y:S02]  /*176f0*/  SEL R2, RZ, 0x4, P0 ;  /* 0x00000004ff027807 */ /* 0x000fe40000000000 */
[----:B------:R-:W-:Y:S02]  /*17700*/  ISETP.NE.U32.AND P0, PT, RZ, UR4, PT ;  /* 0x00000004ff007c0c */ /* 0x000fe4000bf05070 */
[----:B------:R-:W-:Y:S02]  /*17710*/  LOP3.LUT P1, RZ, R0, 0x2, RZ, 0xc0, !PT ;  /* 0x0000000200ff7812 */ /* 0x000fe4000782c0ff */
[----:B------:R-:W-:Y:S01]  /*17720*/  ISETP.NE.AND.EX P0, PT, RZ, UR5, PT, P0 ;  /* 0x00000005ff007c0c */ /* 0x000fe2000bf05300 */
[----:B------:R-:W-:Y:S01]  /*17730*/  ULDC.64 UR4, c[0x0][0x298] ;  /* 0x0000a60000047ab9 */ /* 0x000fe20000000a00 */
[----:B------:R-:W-:Y:S02]  /*17740*/  SEL R0, RZ, 0x2, P2 ;  /* 0x00000002ff007807 */ /* 0x000fe40001000000 */
[----:B------:R-:W-:-:S02]  /*17750*/  SEL R5, R34, RZ, !P0 ;  /* 0x000000ff22057207 */ /* 0x000fc40004000000 */
[----:B------:R-:W-:Y:S02]  /*17760*/  IADD3 R0, R2, R0, R7 ;  /* 0x0000000002007210 */ /* 0x000fe40007ffe007 */
[----:B------:R-:W-:Y:S01]  /*17770*/  SEL R34, RZ, 0x8, P1 ;  /* 0x00000008ff227807 */ /* 0x000fe20000800000 */
[----:B------:R0:W-:Y:S01]  /*17780*/  STL [R1+0x1c], R5 ;  /* 0x00001c0501007387 */ /* 0x0001e20000100800 */
[----:B------:R-:W-:-:S03]  /*17790*/  SEL R2, R4, RZ, !P0 ;  /* 0x000000ff04027207 */ /* 0x000fc60004000000 */
[----:B------:R-:W-:Y:S01]  /*177a0*/  IMAD.IADD R34, R0, 0x1, R34 ;  /* 0x0000000100227824 */ /* 0x000fe200078e0222 */
[----:B------:R-:W-:Y:S01]  /*177b0*/  SHF.R.S32.HI R0, RZ, 0x1f, R3 ;  /* 0x0000001fff007819 */ /* 0x000fe20000011403 */
[----:B------:R3:W-:Y:S04]  /*177c0*/  STL [R1+0x34], R2 ;  /* 0x0000340201007387 */ /* 0x0007e80000100800 */
[----:B------:R-:W-:Y:S02]  /*177d0*/  IMAD R0, R0, UR4, RZ ;  /* 0x0000000400007c24 */ /* 0x000fe4000f8e02ff */
[----:B0-----:R-:W-:-:S04]  /*177e0*/  IMAD.WIDE.U32 R4, R3, UR4, RZ ;  /* 0x0000000403047c25 */ /* 0x001fc8000f8e00ff */
[----:B------:R-:W-:Y:S01]  /*177f0*/  IMAD R0, R3, UR5, R0 ;  /* 0x0000000503007c24 */ /* 0x000fe2000f8e0200 */
[----:B------:R0:W-:Y:S01]  /*17800*/  STL.64 [R1+0x8], R4 ;  /* 0x0000080401007387 */ /* 0x0001e20000100a00 */
[----:B---3--:R-:W-:Y:S02]  /*17810*/  VIADD R2, R22, 0x18400 ;  /* 0x0001840016027836 */ /* 0x008fe40000000000 */
[----:B------:R-:W-:-:S03]  /*17820*/  IMAD.IADD R0, R5, 0x1, R0 ;  /* 0x0000000105007824 */ /* 0x000fc600078e0200 */
[----:B------:R-:W-:Y:S02]  /*17830*/  LOP3.LUT P0, RZ, R2, 0x3ff, RZ, 0xc0, !PT ;  /* 0x000003ff02ff7812 */ /* 0x000fe4000780c0ff */
[----:B------:R0:W-:Y:S11]  /*17840*/  STL [R1+0x14], R0 ;  /* 0x0000140001007387 */ /* 0x0001f60000100800 */
        /* <DEDUP_REMOVED lines=16> */
[----:B012---:R-:W-:Y:S05]  /*17950*/  CALL.ABS.NOINC R2 ;  /* 0x0000000002007343 */ /* 0x007fea0003c00000 */
.L_x_9899:
[----:B------:R-:W-:Y:S05]  /*17960*/  BSYNC B6 ;  /* 0x0000000000067941 */ /* 0x000fea0003800000 */
.L_x_9898:
[----:B------:R-:W3:Y:S01]  /*17970*/  LDL.LU R0, [R1+0x14] ;  /* 0x0000140001007983 */ /* 0x000ee20000300800 */
[----:B------:R-:W-:Y:S01]  /*17980*/  ULDC.64 UR4, c[0x0][0x2d8] ;  /* 0x0000b60000047ab9 */ /* 0x000fe20000000a00 */
[----:B------:R-:W0:Y:S02]  /*17990*/  LDC R7, c[0x0][0x448] ;  /* 0x00011200ff077b82 */ /* 0x000e240000000800 */
[----:B------:R-:W3:Y:S04]  /*179a0*/  LDL.LU.64 R2, [R1+0x8] ;  /* 0x0000080001027983 */ /* 0x000ee80000300a00 */
[----:B------:R-:W4:Y:S04]  /*179b0*/  LDL.LU R21, [R1+0x34] ;  /* 0x0000340001157983 */ /* 0x000f280000300800 */
[----:B------:R-:W2:Y:S01]  /*179c0*/  LDL.LU R20, [R1+0x1c] ;  /* 0x00001c0001147983 */ /* 0x000ea20000300800 */
[----:B------:R-:W-:-:S03]  /*179d0*/  IMAD.SHL.U32 R17, R17, 0x80, RZ ;  /* 0x0000008011117824 */ /* 0x000fc600078e00ff */
[----:B------:R0:W5:Y:S02]  /*179e0*/  LDL R8, [R1+0x4] ;  /* 0x0000040001087983 */ /* 0x0001640000100800 */
[----:B0-----:R-:W-:-:S13]  /*179f0*/  ISETP.NE.AND P0, PT, R7, 0x1, PT ;  /* 0x000000010700780c */ /* 0x001fda0003f05270 */
[----:B------:R-:W0:Y:S01]  /*17a00*/  @P0 LDC R4, c[0x0][0x44c] ;  /* 0x00011300ff040b82 */ /* 0x000e220000000800 */
[----:B---3--:R-:W-:Y:S02]  /*17a10*/  IMAD.MOV.U32 R3, RZ, RZ, R0 ;  /* 0x000000ffff037224 */ /* 0x008fe400078e0000 */
[----:B------:R-:W-:-:S04]  /*17a20*/  IMAD.WIDE.U32 R2, R18, UR4, R2 ;  /* 0x0000000412027c25 */ /* 0x000fc8000f8e0002 */
[----:B------:R-:W-:Y:S01]  /*17a30*/  IMAD R3, R18, UR5, R3 ;  /* 0x0000000512037c24 */ /* 0x000fe2000f8e0203 */
[----:B------:R-:W-:Y:S02]  /*17a40*/  ULDC.64 UR4, c[0x0][0x2e0] ;  /* 0x0000b80000047ab9 */ /* 0x000fe40000000a00 */
[----:B----4-:R-:W-:Y:S02]  /*17a50*/  IMAD R0, R21, UR4, RZ ;  /* 0x0000000415007c24 */ /* 0x010fe4000f8e02ff */
[----:B--2---:R-:W-:-:S04]  /*17a60*/  IMAD.WIDE.U32 R2, R20, UR4, R2 ;  /* 0x0000000414027c25 */ /* 0x004fc8000f8e0002 */
[----:B------:R-:W-:Y:S01]  /*17a70*/  IMAD R0, R20, UR5, R0 ;  /* 0x0000000514007c24 */ /* 0x000fe2000f8e0200 */
[----:B-1----:R-:W1:Y:S01]  /*17a80*/  S2R R9, SR_TID.X ;  /* 0x0000000000097919 */ /* 0x002e620000002100 */
[----:B------:R-:W-:Y:S02]  /*17a90*/  ULDC.64 UR4, c[0x0][0x2d0] ;  /* 0x0000b40000047ab9 */ /* 0x000fe40000000a00 */
[----:B------:R-:W-:Y:S01]  /*17aa0*/  IMAD.IADD R3, R3, 0x1, R0 ;  /* 0x0000000103037824 */ /* 0x000fe200078e0200 */
[----:B------:R-:W2:Y:S01]  /*17ab0*/  S2R R20, SR_TID.X ;  /* 0x0000000000147919 */ /* 0x000ea20000002100 */
[----:B------:R-:W3:Y:S01]  /*17ac0*/  @P0 LDC R0, c[0x0][0x450] ;  /* 0x00011400ff000b82 */ /* 0x000ee20000000800 */
[----:B--2---:R-:W-:-:S04]  /*17ad0*/  LOP3.LUT R20, R20, 0x7f, RZ, 0xc0, !PT ;  /* 0x0000007f14147812 */ /* 0x004fc800078ec0ff */
[----:B------:R-:W-:Y:S02]  /*17ae0*/  SHF.R.U32.HI R21, RZ, 0x3, R20 ;  /* 0x00000003ff157819 */ /* 0x000fe40000011614 */
[----:B------:R-:W2:Y:S02]  /*17af0*/  S2R R20, SR_TID.X ;  /* 0x0000000000147919 */ /* 0x000ea40000002100 */
[----:B--2---:R-:W-:-:S05]  /*17b00*/  IMAD.SHL.U32 R20, R20, 0x10, RZ ;  /* 0x0000001014147824 */ /* 0x004fca00078e00ff */
[----:B------:R-:W-:-:S04]  /*17b10*/  LOP3.LUT R20, R21, 0x70, R20, 0xf8, !PT ;  /* 0x0000007015147812 */ /* 0x000fc800078ef814 */
[----:B------:R-:W-:Y:S02]  /*17b20*/  LOP3.LUT R5, R20, R17, RZ, 0xfc, !PT ;  /* 0x0000001114057212 */ /* 0x000fe400078efcff */
[----:B------:R2:W5:Y:S03]  /*17b30*/  LDL R20, [R1+0x18] ;  /* 0x0000180001147983 */ /* 0x0005660000100800 */
[----:B0-----:R-:W-:-:S04]  /*17b40*/  @P0 IMAD.HI.U32 R6, R5, R4, RZ ;  /* 0x0000000405060227 */ /* 0x001fc800078e00ff */
[----:B------:R-:W-:Y:S01]  /*17b50*/  IMAD.MOV.U32 R4, RZ, RZ, R5 ;  /* 0x000000ffff047224 */ /* 0x000fe200078e0005 */
[----:B---3--:R-:W-:-:S04]  /*17b60*/  @P0 SHF.R.U32.HI R4, RZ, R0, R6 ;  /* 0x00000000ff040219 */ /* 0x008fc80000011606 */
[C---:B------:R-:W-:Y:S01]  /*17b70*/  IADD3 R0, -R4.reuse, RZ, RZ ;  /* 0x000000ff04007210 */ /* 0x040fe20007ffe1ff */
[----:B------:R-:W0:Y:S04]  /*17b80*/  S2R R21, SR_TID.X ;  /* 0x0000000000157919 */ /* 0x000e280000002100 */
        /* <DEDUP_REMOVED lines=12> */
[----:B-1----:R-:W-:Y:S01]  /*17c50*/  IMAD.SHL.U32 R9, R9, 0x8, RZ ;  /* 0x0000000809097824 */ /* 0x002fe200078e00ff */
        /* <DEDUP_REMOVED lines=13> */
[----:B------:R-:W1:Y:S03]  /*17d30*/  SHFL.IDX PT, R2, R4, RZ, 0x181f ;  /* 0x00181fff04027589 */ /* 0x000e6600000e0000 */
[C---:B------:R-:W-:Y:S01]  /*17d40*/  VIADD R6, R17.reuse, 0x10 ;  /* 0x0000001011067836 */ /* 0x040fe20000000000 */
[----:B------:R-:W-:-:S13]  /*17d50*/  ISETP.GE.AND P0, PT, R17, R5, PT ;  /* 0x000000051100720c */ /* 0x000fda0003f06270 */
[----:B0-----:R-:W-:-:S05]  /*17d60*/  @!P0 LEA R3, P2, R9, R3, 0x1 ;  /* 0x0000000309038211 */ /* 0x001fca00078408ff */
[----:B-1----:R-:W-:-:S05]  /*17d70*/  @!P0 IMAD.X R2, RZ, RZ, R2, P2 ;  /* 0x000000ffff028224 */ /* 0x002fca00010e0602 */
[----:B------:R-:W-:-:S04]  /*17d80*/  @!P0 LOP3.LUT R3, R3, R2, RZ, 0x3c, !PT ;  /* 0x0000000203038212 */ /* 0x000fc800078e3cff */
[----:B------:R-:W-:-:S04]  /*17d90*/  @!P0 LOP3.LUT R2, R3, R2, RZ, 0x3c, !PT ;  /* 0x0000000203028212 */ /* 0x000fc800078e3cff */
[----:B------:R-:W-:-:S05]  /*17da0*/  @!P0 LOP3.LUT R3, R3, R2, RZ, 0x3c, !PT ;  /* 0x0000000203038212 */ /* 0x000fca00078e3cff */
[----:B------:R-:W-:Y:S01]  /*17db0*/  @!PT LDS RZ, [RZ] ;  /* 0x00000000fffff984 */ /* 0x000fe20000000800 */
        /* <DEDUP_REMOVED lines=15> */
[----:B0-----:R-:W-:-:S04]  /*17eb0*/  @!P0 LEA R3, P2, R9, R3, 0x1 ;  /* 0x0000000309038211 */ /* 0x001fc800078408ff */
[----:B-1----:R-:W-:-:S04]  /*17ec0*/  @!P0 IADD3.X R2, RZ, R2, RZ, P2, !PT ;  /* 0x00000002ff028210 */ /* 0x002fc800017fe4ff */
        /* <DEDUP_REMOVED lines=37> */
[----:B------:R-:W2:Y:S04]  /*18120*/  SHFL.IDX PT, R4, R4, 0x7, 0x181f ;  /* 0x00f81f0004047f89 */ /* 0x000ea800000e0000 */
[----:B------:R-:W3:Y:S01]  /*18130*/  SHFL.IDX PT, R0, R0, 0x7, 0x181f ;  /* 0x00f81f0000007f89 */ /* 0x000ee200000e0000 */
[----:B0-----:R-:W-:-:S05]  /*18140*/  @!P0 LEA R3, P2, R9, R3, 0x1 ;  /* 0x0000000309038211 */ /* 0x001fca00078408ff */
[----:B-1----:R-:W-:-:S05]  /*18150*/  @!P0 IMAD.X R2, RZ, RZ, R2, P2 ;  /* 0x000000ffff028224 */ /* 0x002fca00010e0602 */
[----:B------:R-:W-:-:S04]  /*18160*/  @!P0 LOP3.LUT R3, R3, R2, RZ, 0x3c, !PT ;  /* 0x0000000203038212 */ /* 0x000fc800078e3cff */
[----:B------:R-:W-:-:S04]  /*18170*/  @!P0 LOP3.LUT R2, R3, R2, RZ, 0x3c, !PT ;  /* 0x0000000203028212 */ /* 0x000fc800078e3cff */
[----:B------:R-:W-:-:S05]  /*18180*/  @!P0 LOP3.LUT R3, R3, R2, RZ, 0x3c, !PT ;  /* 0x0000000203038212 */ /* 0x000fca00078e3cff */
[----:B--23--:R0:W-:Y:S02]  /*18190*/  @!P0 LDGSTS.E.BYPASS.LTC128B.128 [R8+0x1b400], desc[UR40][R2.64], !P1 ;  /* 0x1b40000002088fae */ /* 0x00c1e4000c901d68 */
.L_x_10076:
[----:B------:R-:W-:-:S04]  /*181a0*/  IADD3 R17, R17, 0x70, RZ ;  /* 0x0000007011117810 */ /* 0x000fc80007ffe0ff */
        /* <DEDUP_REMOVED lines=9> */
.L_x_9901:
        /* <DEDUP_REMOVED lines=18> */
.L_x_10077:
[----:B------:R-:W-:Y:S05]  /*18360*/  BSYNC B0 ;  /* 0x0000000000007941 */ /* 0x000fea0003800000 */
.L_x_9902:
[----:B------:R-:W-:-:S04]  /*18370*/  LOP3.LUT R0, R37, 0x2, RZ, 0xfc, !PT ;  /* 0x0000000225007812 */ /* 0x000fc800078efcff */
[----:B------:R-:W-:-:S13]  /*18380*/  ISETP.NE.AND P0, PT, R0, 0x3, PT ;  /* 0x000000030000780c */ /* 0x000fda0003f05270 */
[----:B------:R-:W-:Y:S05]  /*18390*/  @!P0 BRA `(.L_x_9904) ;  /* 0x0000000000048947 */ /* 0x000fea0003800000 */
[----:B------:R-:W-:Y:S01]  /*183a0*/  BPT.TRAP 0x1 ;  /* 0x000000040000795c */ /* 0x000fe20000300000 */
.L_x_9904:
[----:B------:R-:W-:Y:S01]  /*183b0*/  SHF.L.U32 R0, R25, 0x1f, RZ ;  /* 0x0000001f19007819 */ /* 0x000fe200000006ff */
[----:B------:R-:W-:Y:S03]  /*183c0*/  BSSY B0, `(.L_x_9905) ;  /* 0x0000003000007945 */ /* 0x000fe60003800000 */
[----:B------:R-:W1:Y:S02]  /*183d0*/  SYNCS.PHASECHK.TRANS64.TRYWAIT P0, [R31+URZ+0x22860], R0 ;  /* 0x022860001f0075a7 */ /* 0x000e64000800017f */
[----:B-1----:R-:W-:Y:S05]  /*183e0*/  @!P0 BRA `(.L_x_9906) ;  /* 0x0000005400988947 */ /* 0x002fea0003800000 */
.L_x_10078:
[----:B------:R-:W-:Y:S05]  /*183f0*/  BSYNC B0 ;  /* 0x0000000000007941 */ /* 0x000fea0003800000 */
.L_x_9905:
[----:B------:R-:W0:Y:S01]  /*18400*/  LDL.LU R2, [R1+0x28] ;  /* 0x0000280001027983 */ /* 0x000e220000300800 */
[----:B------:R-:W-:Y:S01]  /*18410*/  ULDC.64 UR4, c[0x0][0x328] ;  /* 0x0000ca0000047ab9 */ /* 0x000fe20000000a00 */
[----:B------:R-:W-:Y:S02]  /*18420*/  ULDC.64 UR6, c[0x0][0x318] ;  /* 0x0000c60000067ab9 */ /* 0x000fe40000000a00 */
[----:B------:R-:W1:Y:S01]  /*18430*/  LDL.LU R4, [R1+0x2c] ;  /* 0x00002c0001047983 */ /* 0x000e620000300800 */
[----:B0-----:R-:W-:-:S04]  /*18440*/  IMAD R3, R2, UR4, RZ ;  /* 0x0000000402037c24 */ /* 0x001fc8000f8e02ff */
[C---:B------:R-:W-:Y:S02]  /*18450*/  IMAD R5, R36.reuse, UR5, R3 ;  /* 0x0000000524057c24 */ /* 0x040fe4000f8e0203 */
[----:B------:R-:W-:Y:S01]  /*18460*/  IMAD.WIDE.U32 R2, R36, UR4, RZ ;  /* 0x0000000424027c25 */ /* 0x000fe2000f8e00ff */
[----:B------:R-:W-:-:S03]  /*18470*/  ULDC.64 UR4, c[0x0][0x338] ;  /* 0x0000ce0000047ab9 */ /* 0x000fc60000000a00 */
[----:B------:R-:W-:Y:S02]  /*18480*/  IMAD.IADD R3, R3, 0x1, R5 ;  /* 0x0000000103037824 */ /* 0x000fe400078e0205 */
[----:B-1----:R-:W-:Y:S02]  /*18490*/  IMAD R0, R4, UR4, RZ ;  /* 0x0000000404007c24 */ /* 0x002fe4000f8e02ff */
        /* <DEDUP_REMOVED lines=12> */
[----:B------:R-:W-:Y:S02]  /*18560*/  LOP3.LUT R7, R34, 0x1, RZ, 0xc0, !PT ;  /* 0x0000000122077812 */ /* 0x000fe400078ec0ff */
[----:B------:R-:W-:Y:S01]  /*18570*/  LEA R4, R4, R22, 0x1 ;  /* 0x0000001604047211 */ /* 0x000fe200078e08ff */
[----:B------:R-:W1:Y:S01]  /*18580*/  SHFL.IDX PT, R14, R5, RZ, 0x181f ;  /* 0x00181fff050e7589 */ /* 0x000e6200000e0000 */
[----:B------:R-:W-:Y:S02]  /*18590*/  ISETP.NE.U32.AND P3, PT, R7, 0x1, PT ;  /* 0x000000010700780c */ /* 0x000fe40003f65070 */
[C---:B------:R-:W-:Y:S01]  /*185a0*/  LOP3.LUT P2, RZ, R34.reuse, 0x2, RZ, 0xc0, !PT ;  /* 0x0000000222ff7812 */ /* 0x040fe2000784c0ff */
[----:B------:R-:W2:Y:S01]  /*185b0*/  SHFL.IDX PT, R3, R6, RZ, 0x181f ;  /* 0x00181fff06037589 */ /* 0x000ea200000e0000 */
[----:B------:R-:W-:-:S04]  /*185c0*/  LOP3.LUT P1, RZ, R34, 0x4, RZ, 0xc0, !PT ;  /* 0x0000000422ff7812 */ /* 0x000fc8000782c0ff */
[----:B------:R-:W-:Y:S01]  /*185d0*/  ISETP.LT.OR P4, PT, R32, 0x1, !P1 ;  /* 0x000000012000780c */ /* 0x000fe20004f81670 */
        /* <DEDUP_REMOVED lines=10> */
[----:B------:R-:W-:-:S03]  /*18680*/  LOP3.LUT P0, RZ, R34, 0x8, RZ, 0xc0, !PT ;  /* 0x0000000822ff7812 */ /* 0x000fc6000780c0ff */
        /* <DEDUP_REMOVED lines=15> */
[----:B------:R1:W-:Y:S01]  /*18780*/  LDGSTS.E.BYPASS.LTC128B.128 [R4+0x9c00], desc[UR40][R8.64+0x180], !P4 ;  /* 0x09c0018008047fae */ /* 0x0003e2000e101d68 */
        /* <DEDUP_REMOVED lines=11> */
[----:B-1----:R-:W-:-:S03]  /*18840*/  IADD3 R8, P4, R14, R0, RZ ;  /* 0x000000000e087210 */ /* 0x002fc60007f9e0ff */
[----:B------:R-:W-:Y:S04]  /*18850*/  SHFL.IDX PT, R14, R5, 0x4, 0x181f ;  /* 0x00981f00050e7f89 */ /* 0x000fe800000e0000 */
[----:B0-----:R-:W0:Y:S02]  /*18860*/  SHFL.IDX PT, R3, R6, 0x3, 0x181f ;  /* 0x00781f0006037f89 */ /* 0x001e2400000e0000 */
[----:B0-----:R-:W-:Y:S01]  /*18870*/  IMAD.X R9, RZ, RZ, R3, P4 ;  /* 0x000000ffff097224 */ /* 0x001fe200020e0603 */
[C---:B------:R-:W-:Y:S01]  /*18880*/  ISETP.LT.OR P4, PT, R32.reuse, 0x31, P3 ;  /* 0x000000312000780c */ /* 0x040fe20001f81670 */
[----:B------:R-:W0:Y:S04]  /*18890*/  SHFL.IDX PT, R3, R6, 0x4, 0x181f ;  /* 0x00981f0006037f89 */ /* 0x000e2800000e0000 */
[----:B------:R-:W1:Y:S08]  /*188a0*/  SHFL.IDX PT, R6, R6, 0x5, 0x181f ;  /* 0x00b81f0006067f89 */ /* 0x000e7000000e0000 */
[----:B------:R2:W-:Y:S01]  /*188b0*/  LDGSTS.E.BYPASS.LTC128B.128 [R4+0x1c00], desc[UR40][R8.64], !P4 ;  /* 0x01c0000008047fae */ /* 0x0005e2000e101d68 */
[----:B------:R-:W-:-:S13]  /*188c0*/  ISETP.LT.OR P4, PT, R32, 0x31, !P2 ;  /* 0x000000312000780c */ /* 0x000fda0005781670 */
[----:B------:R2:W-:Y:S01]  /*188d0*/  LDGSTS.E.BYPASS.LTC128B.128 [R4+0x4c00], desc[UR40][R8.64+0x80], !P4 ;  /* 0x04c0008008047fae */ /* 0x0005e2000e101d68 */
[----:B------:R-:W-:-:S13]  /*188e0*/  ISETP.LT.OR P4, PT, R32, 0x31, !P1 ;  /* 0x000000312000780c */ /* 0x000fda0004f81670 */
[----:B------:R2:W-:Y:S01]  /*188f0*/  LDGSTS.E.BYPASS.LTC128B.128 [R4+0x7c00], desc[UR40][R8.64+0x100], !P4 ;  /* 0x07c0010008047fae */ /* 0x0005e2000e101d68 */
[----:B------:R-:W-:-:S13]  /*18900*/  ISETP.LT.OR P4, PT, R32, 0x31, !P0 ;  /* 0x000000312000780c */ /* 0x000fda0004781670 */
[----:B------:R2:W-:Y:S01]  /*18910*/  LDGSTS.E.BYPASS.LTC128B.128 [R4+0xac00], desc[UR40][R8.64+0x180], !P4 ;  /* 0x0ac0018008047fae */ /* 0x0005e2000e101d68 */
[----:B------:R-:W-:-:S03]  /*18920*/  IADD3 R2, P4, R14, R0, RZ ;  /* 0x000000000e027210 */ /* 0x000fc60007f9e0ff */
[----:B------:R2:W3:Y:S02]  /*18930*/  SHFL.IDX PT, R14, R5, 0x5, 0x181f ;  /* 0x00b81f00050e7f89 */ /* 0x0004e400000e0000 */
        /* <DEDUP_REMOVED lines=9> */
.L_x_10092:
        /* <DEDUP_REMOVED lines=15> */
.L_x_9908:
[----:B------:R-:W-:Y:S02]  /*18ac0*/  PLOP3.LUT P1, PT, P1, P0, PT, 0xa2, 0x0 ;  /* 0x000000000000781c */ /* 0x000fe40000f21472 */
[----:B------:R-:W-:-:S08]  /*18ad0*/  @P0 R2UR P1, UR4, R31 ;  /* 0x000000001f0402ca */ /* 0x000fd00000020000 */
[----:B------:R-:W-:-:S05]  /*18ae0*/  @P0 PLOP3.LUT P0, PT, P1, PT, PT, 0x80, 0x0 ;  /* 0x000000000000081c */ /* 0x000fca0000f0f070 */
[----:B------:R-:W-:Y:S01]  /*18af0*/  @!P1 SYNCS.ARRIVE.TRANS64.RED.A0T1 RZ, [UR4+0x22850], RZ ;  /* 0x022850ffffff99a7 */ /* 0x000fe20008200404 */
[----:B------:R-:W-:Y:S07]  /*18b00*/  @!P1 ARRIVES.LDGSTSBAR.64.TRANSCNT [UR4+0x22850] ;  /* 0x02285000ff0099b0 */ /* 0x000fee0008000a84 */
[----:B------:R-:W-:Y:S05]  /*18b10*/  @P0 BRA.U.ANY `(.L_x_9908) ;  /* 0xfffffffd00e80947 */ /* 0x000fea000393ffff */
[----:B------:R-:W-:Y:S01]  /*18b20*/  NOP ;  /* 0x0000000000007918 */ /* 0x000fe20000000000 */
[----:B0-----:R-:W-:-:S04]  /*18b30*/  LOP3.LUT R2, R37, 0x2, RZ, 0xfc, !PT ;  /* 0x0000000225027812 */ /* 0x001fc800078efcff */
[----:B------:R-:W-:-:S13]  /*18b40*/  ISETP.NE.AND P2, PT, R2, 0x3, PT ;  /* 0x000000030200780c */ /* 0x000fda0003f45270 */
[----:B------:R-:W-:Y:S05]  /*18b50*/  @!P2 BRA `(.L_x_9909) ;  /* 0x000000000004a947 */ /* 0x000fea0003800000 */
[----:B------:R-:W-:Y:S01]  /*18b60*/  BPT.TRAP 0x1 ;  /* 0x000000040000795c */ /* 0x000fe20000300000 */
.L_x_9909:
[----:B------:R-:W2:Y:S01]  /*18b70*/  LDL.LU R2, [R1+0x20] ;  /* 0x0000200001027983 */ /* 0x000ea20000300800 */
[----:B------:R0:W-:Y:S01]  /*18b80*/  SYNCS.ARRIVE.TRANS64.A1T0 RZ, [R31+URZ+0x22850], RZ ;  /* 0x022850ff1fff79a7 */ /* 0x0001e2000810003f */
[----:B------:R-:W-:Y:S01]  /*18b90*/  BSSY B0, `(.L_x_9910) ;  /* 0x00000de000007945 */ /* 0x000fe20003800000 */
[----:B--2---:R-:W-:-:S05]  /*18ba0*/  VIADD R10, R2, 0xfffffffe ;  /* 0xfffffffe020a7836 */ /* 0x004fca0000000000 */
[----:B------:R-:W-:-:S13]  /*18bb0*/  ISETP.GE.AND P0, PT, R10, R29, PT ;  /* 0x0000001d0a00720c */ /* 0x000fda0003f06270 */
[----:B0-----:R-:W-:Y:S05]  /*18bc0*/  @!P0 BRA `(.L_x_9911) ;  /* 0x0000000c00688947 */ /* 0x001fea0003800000 */
.L_x_9924:
[----:B0-----:R-:W0:Y:S01]  /*18bd0*/  S2R R2, SR_TID.X ;  /* 0x0000000000027919 */ /* 0x001e220000002100 */
[----:B------:R-:W1:Y:S01]  /*18be0*/  LDC R6, c[0x0][0x430] ;  /* 0x00010c00ff067b82 */ /* 0x000e620000000800 */
[----:B------:R-:W-:Y:S01]  /*18bf0*/  IMAD R7, R10, 0x60, R30 ;  /* 0x000000600a077824 */ /* 0x000fe200078e021e */
[----:B------:R-:W-:Y:S01]  /*18c00*/  LOP3.LUT R12, R37, 0x2, RZ, 0xfc, !PT ;  /* 0x00000002250c7812 */ /* 0x000fe200078efcff */
[----:B--23--:R-:W2:Y:S01]  /*18c10*/  S2R R4, SR_TID.X ;  /* 0x0000000000047919 */ /* 0x00cea20000002100 */
[----:B------:R-:W-:Y:S01]  /*18c20*/  VIADD R24, R24, 0x1 ;  /* 0x0000000118187836 */ /* 0x000fe20000000000 */
[----:B-1----:R-:W-:Y:S02]  /*18c30*/  ISETP.NE.AND P0, PT, R6, 0x1, PT ;  /* 0x000000010600780c */ /* 0x002fe40003f05270 */
[----:B0-----:R-:W-:Y:S01]  /*18c40*/  LOP3.LUT R2, R2, 0x7f, RZ, 0xc0, !PT ;  /* 0x0000007f02027812 */ /* 0x001fe200078ec0ff */
[----:B--2---:R-:W-:-:S03]  /*18c50*/  IMAD.SHL.U32 R4, R4, 0x10, RZ ;  /* 0x0000001004047824 */ /* 0x004fc600078e00ff */
[----:B------:R-:W-:-:S07]  /*18c60*/  SHF.R.U32.HI R2, RZ, 0x3, R2 ;  /* 0x00000003ff027819 */ /* 0x000fce0000011602 */
[----:B------:R-:W0:Y:S01]  /*18c70*/  @P0 LDC R3, c[0x0][0x438] ;  /* 0x00010e00ff030b82 */ /* 0x000e220000000800 */
[----:B------:R-:W-:-:S04]  /*18c80*/  LOP3.LUT R4, R2, 0x70, R4, 0xf8, !PT ;  /* 0x0000007002047812 */ /* 0x000fc800078ef804 */
[----:B------:R-:W-:-:S03]  /*18c90*/  ISETP.GT.U32.AND P1, PT, R4, 0x5f, PT ;  /* 0x0000005f0400780c */ /* 0x000fc60003f24070 */
[----:B------:R-:W1:Y:S01]  /*18ca0*/  @P0 LDC R2, c[0x0][0x434] ;  /* 0x00010d00ff020b82 */ /* 0x000e620000000800 */
[----:B------:R-:W-:-:S05]  /*18cb0*/  IMAD.IADD R7, R4, 0x1, R7 ;  /* 0x0000000104077824 */ /* 0x000fca00078e0207 */
[----:B------:R-:W-:-:S04]  /*18cc0*/  MOV R11, R7 ;  /* 0x00000007000b7202 */ /* 0x000fc80000000f00 */
[----:B------:R-:W2:Y:S08]  /*18cd0*/  @!P1 LDC.64 R4, c[0x0][0x428] ;  /* 0x00010a00ff049b82 */ /* 0x000eb00000000a00 */
[----:B------:R-:W3:Y:S01]  /*18ce0*/  @!P1 LDC.64 R8, c[0x0][0x418] ;  /* 0x00010600ff089b82 */ /* 0x000ee20000000a00 */
[----:B-1----:R-:W-:-:S05]  /*18cf0*/  @P0 IMAD.HI.U32 R2, R7, R2, RZ ;  /* 0x0000000207020227 */ /* 0x002fca00078e00ff */
[----:B0-----:R-:W-:-:S04]  /*18d00*/  @P0 SHF.R.U32.HI R11, RZ, R3, R2 ;  /* 0x00000003ff0b0219 */ /* 0x001fc80000011602 */
[--C-:B------:R-:W-:Y:S01]  /*18d10*/  @!P1 SHF.R.S32.HI R3, RZ, 0x1f, R11.reuse ;  /* 0x0000001fff039819 */ /* 0x100fe2000001140b */
[----:B------:R-:W-:-:S04]  /*18d20*/  @!P1 IMAD.MOV.U32 R2, RZ, RZ, R11 ;  /* 0x000000ffff029224 */ /* 0x000fc800078e000b */
[----:B--2---:R-:W-:-:S04]  /*18d30*/  @!P1 IMAD.WIDE.U32 R2, R27, R4, R2 ;  /* 0x000000041b029225 */ /* 0x004fc800078e0002 */
[----:B------:R-:W-:Y:S01]  /*18d40*/  @!P1 IMAD R4, R33, R4, RZ ;  /* 0x0000000421049224 */ /* 0x000fe200078e02ff */
[----:B---3--:R-:W-:-:S03]  /*18d50*/  @!P1 LEA R8, P0, R2, R8, 0x2 ;  /* 0x0000000802089211 */ /* 0x008fc600078010ff */
[----:B------:R-:W-:-:S04]  /*18d60*/  @!P1 IMAD R5, R27, R5, R4 ;  /* 0x000000051b059224 */ /* 0x000fc800078e0204 */
[----:B------:R-:W-:Y:S02]  /*18d70*/  @!P1 IMAD.IADD R3, R5, 0x1, R3 ;  /* 0x0000000105039824 */ /* 0x000fe400078e0203 */
[----:B------:R-:W-:-:S03]  /*18d80*/  IMAD.MOV.U32 R5, RZ, RZ, RZ ;  /* 0x000000ffff057224 */ /* 0x000fc600078e00ff */
[----:B------:R-:W-:Y:S01]  /*18d90*/  @!P1 LEA.HI.X R9, R2, R9, R3, 0x2, P0 ;  /* 0x0000000902099211 */ /* 0x000fe200000f1403 */
[----:B------:R-:W-:Y:S01]  /*18da0*/  IMAD.MOV R3, RZ, RZ, -R11 ;  /* 0x000000ffff037224 */ /* 0x000fe200078e0a0b */
[----:B------:R-:W-:-:S03]  /*18db0*/  ISETP.NE.AND P0, PT, R24, 0x2, PT ;  /* 0x000000021800780c */ /* 0x000fc60003f05270 */
[----:B------:R0:W5:Y:S01]  /*18dc0*/  @!P1 LDG.E R5, desc[UR40][R8.64] ;  /* 0x0000002808059981 */ /* 0x000162000c1e1900 */
[----:B------:R-:W-:Y:S01]  /*18dd0*/  ISETP.NE.AND P1, PT, R12, 0x3, PT ;  /* 0x000000030c00780c */ /* 0x000fe20003f25270 */
[----:B------:R-:W-:Y:S05]  /*18de0*/  YIELD ;  /* 0x0000000000007946 */ /* 0x000fea0003800000 */
[----:B------:R-:W-:Y:S01]  /*18df0*/  SEL R2, RZ, 0x1, P0 ;  /* 0x00000001ff027807 */ /* 0x000fe20000000000 */
[----:B------:R-:W-:Y:S01]  /*18e00*/  IMAD R6, R6, R3, R7 ;  /* 0x0000000306067224 */ /* 0x000fe200078e0207 */
[----:B------:R-:W-:Y:S02]  /*18e10*/  SEL R24, R24, RZ, P0 ;  /* 0x000000ff18187207 */ /* 0x000fe40000000000 */
[----:B------:R-:W-:Y:S01]  /*18e20*/  LOP3.LUT R25, R25, R2, RZ, 0x3c, !PT ;  /* 0x0000000219197212 */ /* 0x000fe200078e3cff */
[----:B------:R-:W-:-:S02]  /*18e30*/  IMAD.MOV.U32 R2, RZ, RZ, R10 ;  /* 0x000000ffff027224 */ /* 0x000fc400078e000a */
[----:B------:R-:W-:-:S03]  /*18e40*/  VIADD R10, R10, 0xffffffff ;  /* 0xffffffff0a0a7836 */ /* 0x000fc60000000000 */
[----:B------:R-:W-:Y:S01]  /*18e50*/  ISETP.GT.AND P2, PT, R2, R29, PT ;  /* 0x0000001d0200720c */ /* 0x000fe20003f44270 */
[----:B0-----:R-:W-:-:S12]  /*18e60*/  @!P1 BRA `(.L_x_9912) ;  /* 0x0000000000049947 */ /* 0x001fd80003800000 */
[----:B------:R-:W-:Y:S01]  /*18e70*/  BPT.TRAP 0x1 ;  /* 0x000000040000795c */ /* 0x000fe20000300000 */
.L_x_9912:
[----:B------:R-:W-:Y:S01]  /*18e80*/  IMAD R4, R24, 0x8, R22 ;  /* 0x0000000818047824 */ /* 0x000fe200078e0216 */
[----:B------:R-:W-:Y:S01]  /*18e90*/  SHF.L.U32 R21, R25, 0x1f, RZ ;  /* 0x0000001f19157819 */ /* 0x000fe200000006ff */
[----:B------:R-:W-:Y:S01]  /*18ea0*/  BSSY B1, `(.L_x_9913) ;  /* 0x0000004000017945 */ /* 0x000fe20003800000 */
[----:B------:R-:W-:Y:S02]  /*18eb0*/  SHF.R.S32.HI R17, RZ, 0x1f, R6 ;  /* 0x0000001fff117819 */ /* 0x000fe40000011406 */
[----:B------:R-:W0:Y:S02]  /*18ec0*/  SYNCS.PHASECHK.TRANS64.TRYWAIT P0, [R4+URZ+0x22840], R21 ;  /* 0x02284015040075a7 */ /* 0x000e24000800017f */
[----:B0-----:R-:W-:Y:S05]  /*18ed0*/  @!P0 BRA `(.L_x_9914) ;  /* 0x0000005400388947 */ /* 0x001fea0003800000 */
.L_x_10093:
[----:B------:R-:W-:Y:S05]  /*18ee0*/  BSYNC B1 ;  /* 0x0000000000017941 */ /* 0x000fea0003800000 */
.L_x_9913:
[----:B------:R-:W2:Y:S01]  /*18ef0*/  LDL R2, [R1] ;  /* 0x0000000001027983 */ /* 0x000ea20000100800 */
[----:B------:R-:W-:Y:S01]  /*18f00*/  ULDC.64 UR4, c[0x0][0x300] ;  /* 0x0000c00000047ab9 */ /* 0x000fe20000000a00 */
[----:B-----5:R-:W-:Y:S01]  /*18f10*/  SHF.R.S32.HI R20, RZ, 0x1f, R5 ;  /* 0x0000001fff147819 */ /* 0x020fe20000011405 */
[----:B------:R-:W-:Y:S01]  /*18f20*/  IMAD R3, R17, UR4, RZ ;  /* 0x0000000411037c24 */ /* 0x000fe2000f8e02ff */
[----:B------:R-:W-:-:S03]  /*18f30*/  ULDC.64 UR6, c[0x0][0x2e8] ;  /* 0x0000ba0000067ab9 */ /* 0x000fc60000000a00 */
[----:B------:R-:W-:Y:S01]  /*18f40*/  IMAD R7, R6, UR5, R3 ;  /* 0x0000000506077c24 */ /* 0x000fe2000f8e0203 */
[----:B--2---:R-:W-:Y:S01]  /*18f50*/  LOP3.LUT P1, RZ, R2, 0x1, RZ, 0xc0, !PT ;  /* 0x0000000102ff7812 */ /* 0x004fe2000782c0ff */
        /* <DEDUP_REMOVED lines=44> */
.L_x_10107:
        /* <DEDUP_REMOVED lines=8> */
.L_x_9916:
[----:B------:R-:W-:Y:S02]  /*192a0*/  PLOP3.LUT P1, PT, P1, P0, PT, 0xa2, 0x0 ;  /* 0x000000000000781c */ /* 0x000fe40000f21472 */
[----:B------:R-:W-:-:S08]  /*192b0*/  @P0 R2UR P1, UR4, R4 ;  /* 0x00000000040402ca */ /* 0x000fd00000020000 */
[----:B------:R-:W-:-:S05]  /*192c0*/  @P0 PLOP3.LUT P0, PT, P1, PT, PT, 0x80, 0x0 ;  /* 0x000000000000081c */ /* 0x000fca0000f0f070 */
[----:B------:R-:W-:Y:S01]  /*192d0*/  @!P1 SYNCS.ARRIVE.TRANS64.RED.A0T1 RZ, [UR4+0x22830], RZ ;  /* 0x022830ffffff99a7 */ /* 0x000fe20008200404 */
[----:B------:R-:W-:Y:S07]  /*192e0*/  @!P1 ARRIVES.LDGSTSBAR.64.TRANSCNT [UR4+0x22830] ;  /* 0x02283000ff0099b0 */ /* 0x000fee0008000a84 */
[----:B------:R-:W-:Y:S05]  /*192f0*/  @P0 BRA.U.ANY `(.L_x_9916) ;  /* 0xfffffffd00e80947 */ /* 0x000fea000393ffff */
[----:B------:R-:W-:Y:S01]  /*19300*/  NOP ;  /* 0x0000000000007918 */ /* 0x000fe20000000000 */
[----:B--2---:R-:W-:-:S04]  /*19310*/  LOP3.LUT R2, R37, 0x2, RZ, 0xfc, !PT ;  /* 0x0000000225027812 */ /* 0x004fc800078efcff */
[----:B------:R-:W-:-:S13]  /*19320*/  ISETP.NE.AND P3, PT, R2, 0x3, PT ;  /* 0x000000030200780c */ /* 0x000fda0003f65270 */
[----:B------:R-:W-:Y:S05]  /*19330*/  @!P3 BRA `(.L_x_9917) ;  /* 0x000000000004b947 */ /* 0x000fea0003800000 */
[----:B------:R-:W-:Y:S01]  /*19340*/  BPT.TRAP 0x1 ;  /* 0x000000040000795c */ /* 0x000fe20000300000 */
.L_x_9917:
[----:B------:R2:W-:Y:S01]  /*19350*/  SYNCS.ARRIVE.TRANS64.A1T0 RZ, [R4+URZ+0x22830], RZ ;  /* 0x022830ff04ff79a7 */ /* 0x0005e2000810003f */
[----:B------:R-:W-:Y:S05]  /*19360*/  @!P3 BRA `(.L_x_9918) ;  /* 0x000000000004b947 */ /* 0x000fea0003800000 */
[----:B------:R-:W-:Y:S01]  /*19370*/  BPT.TRAP 0x1 ;  /* 0x000000040000795c */ /* 0x000fe20000300000 */
.L_x_9918:
[----:B------:R-:W3:Y:S01]  /*19380*/  SYNCS.PHASECHK.TRANS64.TRYWAIT P0, [R4+URZ+0x22860], R21 ;  /* 0x02286015040075a7 */ /* 0x000ee2000800017f */
[----:B------:R-:W-:Y:S04]  /*19390*/  BSSY B1, `(.L_x_9919) ;  /* 0x0000002000017945 */ /* 0x000fe80003800000 */
[----:B---3--:R-:W-:Y:S05]  /*193a0*/  @!P0 BRA `(.L_x_9920) ;  /* 0x0000005400bc8947 */ /* 0x008fea0003800000 */
.L_x_10108:
[----:B------:R-:W-:Y:S05]  /*193b0*/  BSYNC B1 ;  /* 0x0000000000017941 */ /* 0x000fea0003800000 */
.L_x_9919:
[----:B------:R-:W4:Y:S01]  /*193c0*/  LDL R2, [R1] ;  /* 0x0000000001027983 */ /* 0x000f220000100800 */
[----:B------:R-:W-:Y:S01]  /*193d0*/  ULDC.64 UR4, c[0x0][0x328] ;  /* 0x0000ca0000047ab9 */ /* 0x000fe20000000a00 */
[----:B------:R-:W-:Y:S01]  /*193e0*/  ULDC.64 UR6, c[0x0][0x318] ;  /* 0x0000c60000067ab9 */ /* 0x000fe20000000a00 */
[----:B------:R-:W-:-:S04]  /*193f0*/  IMAD R17, R17, UR4, RZ ;  /* 0x0000000411117c24 */ /* 0x000fc8000f8e02ff */
[----:B------:R-:W-:Y:S01]  /*19400*/  IMAD R17, R6, UR5, R17 ;  /* 0x0000000506117c24 */ /* 0x000fe2000f8e0211 */
[C---:B----4-:R-:W-:Y:S02]  /*19410*/  LOP3.LUT P5, RZ, R2.reuse, 0x10, RZ, 0xc0, !PT ;  /* 0x0000001002ff7812 */ /* 0x050fe400078ac0ff */
[C---:B------:R-:W-:Y:S02]  /*19420*/  LOP3.LUT P4, RZ, R2.reuse, 0x8, RZ, 0xc0, !PT ;  /* 0x0000000802ff7812 */ /* 0x040fe4000788c0ff */
[C---:B------:R-:W-:Y:S02]  /*19430*/  LOP3.LUT P3, RZ, R2.reuse, 0x4, RZ, 0xc0, !PT ;  /* 0x0000000402ff7812 */ /* 0x040fe4000786c0ff */
[----:B------:R-:W-:Y:S01]  /*19440*/  LOP3.LUT P1, RZ, R2, 0x2, RZ, 0xc0, !PT ;  /* 0x0000000202ff7812 */ /* 0x000fe2000782c0ff */
[----:B------:R-:W-:Y:S01]  /*19450*/  IMAD.WIDE.U32 R2, R6, UR4, RZ ;  /* 0x0000000406027c25 */ /* 0x000fe2000f8e00ff */
[----:B------:R-:W-:-:S03]  /*19460*/  ULDC.64 UR4, c[0x0][0x338] ;  /* 0x0000ce0000047ab9 */ /* 0x000fc60000000a00 */
[----:B------:R-:W-:Y:S01]  /*19470*/  IMAD R20, R20, UR4, RZ ;  /* 0x0000000414147c24 */ /* 0x000fe2000f8e02ff */
[----:B------:R-:W-:-:S03]  /*19480*/  IADD3 R3, R3, R17, RZ ;  /* 0x0000001103037210 */ /* 0x000fc60007ffe0ff */
        /* <DEDUP_REMOVED lines=11> */
[----:B------:R-:W4:Y:S01]  /*19540*/  SHFL.IDX PT, R14, R6, RZ, 0x181f ;  /* 0x00181fff060e7589 */ /* 0x000f2200000e0000 */
[----:B------:R-:W-:-:S03]  /*19550*/  IMAD R5, R5, 0x2, R22 ;  /* 0x0000000205057824 */ /* 0x000fc600078e0216 */
[----:B------:R-:W5:Y:S04]  /*19560*/  SHFL.IDX PT, R3, R7, RZ, 0x181f ;  /* 0x00181fff07037589 */ /* 0x000f6800000e0000 */
[----:B-1----:R-:W-:Y:S01]  /*19570*/  SHFL.IDX PT, R8, R7, 0x1, 0x181f ;  /* 0x00381f0007087f89 */ /* 0x002fe200000e0000 */
[----:B----4-:R-:W-:-:S03]  /*19580*/  IADD3 R2, P0, R14, R0, RZ ;  /* 0x000000000e027210 */ /* 0x010fc60007f1e0ff */
[----:B------:R-:W1:Y:S02]  /*19590*/  SHFL.IDX PT, R14, R6, 0x1, 0x181f ;  /* 0x00381f00060e7f89 */ /* 0x000e6400000e0000 */
[----:B-----5:R-:W-:-:S05]  /*195a0*/  IMAD.X R3, RZ, RZ, R3, P0 ;  /* 0x000000ffff037224 */ /* 0x020fca00000e0603 */
[----:B------:R-:W-:Y:S04]  /*195b0*/  LDGSTS.E.BYPASS.LTC128B.128 [R5+0x400], desc[UR40][R2.64], !P5 ;  /* 0x0040000002057fae */ /* 0x000fe8000e901d68 */
[----:B------:R-:W-:Y:S04]  /*195c0*/  LDGSTS.E.BYPASS.LTC128B.128 [R5+0x3400], desc[UR40][R2.64+0x80], !P4 ;  /* 0x0340008002057fae */ /* 0x000fe8000e101d68 */
[----:B------:R-:W-:Y:S04]  /*195d0*/  LDGSTS.E.BYPASS.LTC128B.128 [R5+0x6400], desc[UR40][R2.64+0x100], !P3 ;  /* 0x0640010002057fae */ /* 0x000fe8000d901d68 */
[----:B------:R1:W-:Y:S02]  /*195e0*/  LDGSTS.E.BYPASS.LTC128B.128 [R5+0x9400], desc[UR40][R2.64+0x180], !P1 ;  /* 0x0940018002057fae */ /* 0x0003e4000c901d68 */
[----:B-1----:R-:W-:-:S02]  /*195f0*/  IADD3 R2, P0, R14, R0, RZ ;  /* 0x000000000e027210 */ /* 0x002fc40007f1e0ff */
[----:B------:R-:W1:Y:S03]  /*19600*/  SHFL.IDX PT, R14, R6, 0x2, 0x181f ;  /* 0x00581f00060e7f89 */ /* 0x000e6600000e0000 */
[----:B------:R-:W-:Y:S02]  /*19610*/  IMAD.X R3, RZ, RZ, R8, P0 ;  /* 0x000000ffff037224 */ /* 0x000fe400000e0608 */
[----:B------:R-:W4:Y:S04]  /*19620*/  SHFL.IDX PT, R8, R7, 0x2, 0x181f ;  /* 0x00581f0007087f89 */ /* 0x000f2800000e0000 */
[----:B------:R-:W-:Y:S04]  /*19630*/  LDGSTS.E.BYPASS.LTC128B.128 [R5+0xc00], desc[UR40][R2.64], !P5 ;  /* 0x00c0000002057fae */ /* 0x000fe8000e901d68 */
[----:B------:R-:W-:Y:S04]  /*19640*/  LDGSTS.E.BYPASS.LTC128B.128 [R5+0x3c00], desc[UR40][R2.64+0x80], !P4 ;  /* 0x03c0008002057fae */ /* 0x000fe8000e101d68 */
[----:B------:R-:W-:Y:S04]  /*19650*/  LDGSTS.E.BYPASS.LTC128B.128 [R5+0x6c00], desc[UR40][R2.64+0x100], !P3 ;  /* 0x06c0010002057fae */ /* 0x000fe8000d901d68 */
[----:B------:R1:W-:Y:S02]  /*19660*/  LDGSTS.E.BYPASS.LTC128B.128 [R5+0x9c00], desc[UR40][R2.64+0x180], !P1 ;  /* 0x09c0018002057fae */ /* 0x0003e4000c901d68 */
[----:B-1----:R-:W-:-:S02]  /*19670*/  IADD3 R2, P0, R14, R0, RZ ;  /* 0x000000000e027210 */ /* 0x002fc40007f1e0ff */
[----:B------:R-:W1:Y:S03]  /*19680*/  SHFL.IDX PT, R14, R6, 0x3, 0x181f ;  /* 0x00781f00060e7f89 */ /* 0x000e6600000e0000 */
[----:B----4-:R-:W-:Y:S02]  /*19690*/  IMAD.X R3, RZ, RZ, R8, P0 ;  /* 0x000000ffff037224 */ /* 0x010fe400000e0608 */
        /* <DEDUP_REMOVED lines=14> */
[----:B------:R1:W0:Y:S03]  /*19780*/  SHFL.IDX PT, R14, R6, 0x5, 0x181f ;  /* 0x00b81f00060e7f89 */ /* 0x00022600000e0000 */
[----:B----4-:R-:W-:Y:S02]  /*19790*/  IMAD.X R3, RZ, RZ, R8, P0 ;  /* 0x000000ffff037224 */ /* 0x010fe400000e0608 */
[----:B------:R1:W4:Y:S04]  /*197a0*/  SHFL.IDX PT, R8, R7, 0x5, 0x181f ;  /* 0x00b81f0007087f89 */ /* 0x00032800000e0000 */
[----:B------:R1:W-:Y:S04]  /*197b0*/  LDGSTS.E.BYPASS.LTC128B.128 [R5+0x2400], desc[UR40][R2.64], !P5 ;  /* 0x0240000002057fae */ /* 0x0003e8000e901d68 */
[----:B------:R1:W-:Y:S04]  /*197c0*/  LDGSTS.E.BYPASS.LTC128B.128 [R5+0x5400], desc[UR40][R2.64+0x80], !P4 ;  /* 0x0540008002057fae */ /* 0x0003e8000e101d68 */
[----:B------:R1:W-:Y:S04]  /*197d0*/  LDGSTS.E.BYPASS.LTC128B.128 [R5+0x8400], desc[UR40][R2.64+0x100], !P3 ;  /* 0x0840010002057fae */ /* 0x0003e8000d901d68 */
[----:B------:R1:W-:Y:S02]  /*197e0*/  LDGSTS.E.BYPASS.LTC128B.128 [R5+0xb400], desc[UR40][R2.64+0x180], !P1 ;  /* 0x0b40018002057fae */ /* 0x0003e4000c901d68 */
.L_x_10122:
[----:B01----:R-:W-:-:S05]  /*197f0*/  IADD3 R2, P0, R14, R0, RZ ;  /* 0x000000000e027210 */ /* 0x003fca0007f1e0ff */
[----:B----4-:R-:W-:Y:S01]  /*19800*/  IMAD.X R3, RZ, RZ, R8, P0 ;  /* 0x000000ffff037224 */ /* 0x010fe200000e0608 */
        /* <DEDUP_REMOVED lines=9> */
.L_x_9922:
        /* <DEDUP_REMOVED lines=11> */
.L_x_9923:
[----:B------:R0:W-:Y:S01]  /*19950*/  SYNCS.ARRIVE.TRANS64.A1T0 RZ, [R4+URZ+0x22850], RZ ;  /* 0x022850ff04ff79a7 */ /* 0x0001e2000810003f */
[----:B------:R-:W-:Y:S05]  /*19960*/  @P2 BRA `(.L_x_9924) ;  /* 0xfffffff000982947 */ /* 0x000fea000383ffff */
.L_x_9911:
[----:B------:R-:W-:Y:S05]  /*19970*/  BSYNC B0 ;  /* 0x0000000000007941 */ /* 0x000fea0003800000 */
.L_x_9910:
[----:B------:R-:W1:Y:S01]  /*19980*/  S2R R2, SR_TID.X ;  /* 0x0000000000027919 */ /* 0x000e620000002100 */
[----:B------:R-:W-:Y:S01]  /*19990*/  IADD3 R24, R24, 0x1, RZ ;  /* 0x0000000118187810 */ /* 0x000fe20007ffe0ff */
[----:B------:R-:W-:Y:S03]  /*199a0*/  BSSY B0, `(.L_x_9925) ;  /* 0x0000013000007945 */ /* 0x000fe60003800000 */
[----:B------:R-:W-:-:S04]  /*199b0*/  ISETP.NE.AND P0, PT, R24, 0x2, PT ;  /* 0x000000021800780c */ /* 0x000fc80003f05270 */
[----:B------:R-:W-:-:S04]  /*199c0*/  SEL R0, RZ, 0x1, P0 ;  /* 0x00000001ff007807 */ /* 0x000fc80000000000 */
[----:B------:R-:W-:Y:S02]  /*199d0*/  LOP3.LUT R25, R25, R0, RZ, 0x3c, !PT ;  /* 0x0000000019197212 */ /* 0x000fe400078e3cff */
[----:B-1----:R-:W-:-:S04]  /*199e0*/  LOP3.LUT R2, R2, 0x7f, RZ, 0xc0, !PT ;  /* 0x0000007f02027812 */ /* 0x002fc800078ec0ff */
[----:B------:R-:W-:-:S13]  /*199f0*/  ISETP.NE.AND P1, PT, R2, RZ, PT ;  /* 0x000000ff0200720c */ /* 0x000fda0003f25270 */
[----:B------:R-:W-:Y:S05]  /*19a00*/  @P1 BRA `(.L_x_9926) ;  /* 0x0000000000301947 */ /* 0x000fea0003800000 */
[----:B------:R-:W1:Y:S01]  /*19a10*/  S2R R5, SR_LANEID ;  /* 0x0000000000057919 */ /* 0x000e620000000000 */
[----:B------:R-:W-:Y:S01]  /*19a20*/  VOTEU.ANY UR4, UPT, PT ;  /* 0x0000000000047886 */ /* 0x000fe200038e0100 */
[----:B------:R-:W4:Y:S01]  /*19a30*/  LDC.64 R2, c[0x0][0xc60] ;  /* 0x00031800ff027b82 */ /* 0x000f220000000a00 */
[----:B------:R-:W1:Y:S02]  /*19a40*/  FLO.U32 R0, UR4 ;  /* 0x0000000400007d00 */ /* 0x000e6400080e0000 */
[----:B-1----:R-:W-:-:S06]  /*19a50*/  ISETP.EQ.U32.AND P1, PT, R0, R5, PT ;  /* 0x000000050000720c */ /* 0x002fcc0003f22070 */
[----:B------:R-:W4:Y:S07]  /*19a60*/  POPC R5, UR4 ;  /* 0x0000000400057d09 */ /* 0x000f2e0008000000 */
[----:B----4-:R-:W4:Y:S01]  /*19a70*/  @P1 ATOMG.E.ADD.STRONG.GPU PT, R3, desc[UR40][R2.64], R5 ;  /* 0x00000005020319a8 */ /* 0x010f2200081ee1e8 */
[----:B0-23--:R-:W0:Y:S02]  /*19a80*/  S2R R4, SR_LTMASK ;  /* 0x0000000000047919 */ /* 0x00de240000003900 */
[----:B0-----:R-:W-:-:S04]  /*19a90*/  LOP3.LUT R4, R4, UR4, RZ, 0xc0, !PT ;  /* 0x0000000404047c12 */ /* 0x001fc8000f8ec0ff */
[----:B------:R-:W0:Y:S01]  /*19aa0*/  POPC R7, R4 ;  /* 0x0000000400077309 */ /* 0x000e220000000000 */
[----:B----4-:R-:W0:Y:S02]  /*19ab0*/  SHFL.IDX PT, R0, R3, R0, 0x1f ;  /* 0x00001f0003007589 */ /* 0x010e2400000e0000 */
[----:B0-----:R-:W-:-:S07]  /*19ac0*/  IADD3 R16, R0, UR36, R7 ;  /* 0x0000002400107c10 */ /* 0x001fce000fffe007 */
.L_x_9926:
[----:B------:R-:W-:Y:S05]  /*19ad0*/  BSYNC B0 ;  /* 0x0000000000007941 */ /* 0x000fea0003800000 */
.L_x_9925:
[----:B------:R-:W-:-:S07]  /*19ae0*/  SEL R24, R24, RZ, P0 ;  /* 0x000000ff18187207 */ /* 0x000fce0000000000 */
.L_x_9885:
[----:B------:R-:W-:Y:S05]  /*19af0*/  BSYNC B7 ;  /* 0x0000000000077941 */ /* 0x000fea0003800000 */
.L_x_9883:
[----:B------:R-:W4:Y:S02]  /*19b00*/  LDL R0, [R1] ;  /* 0x0000000001007983 */ /* 0x000f240000100800 */
[----:B----4-:R-:W-:-:S13]  /*19b10*/  LOP3.LUT P0, RZ, R0, 0x80, RZ, 0xc0, !PT ;  /* 0x0000008000ff7812 */ /* 0x010fda000780c0ff */
[----:B------:R-:W-:Y:S05]  /*19b20*/  @!P0 BRA `(.L_x_9927) ;  /* 0x0000000000248947 */ /* 0x000fea0003800000 */
[----:B------:R-:W-:Y:S05]  /*19b30*/  WARPSYNC.ALL ;  /* 0x0000000000007948 */ /* 0x000fea0003800000 */
[----:B------:R-:W1:Y:S08]  /*19b40*/  S2UR UR5, SR_CgaCtaId ;  /* 0x00000000000579c3 */ /* 0x000e700000008800 */
[----:B------:R-:W-:Y:S06]  /*19b50*/  BAR.SYNC.DEFER_BLOCKING 0x5, 0x180 ;  /* 0x0146000000007b1d */ /* 0x000fec0000010000 */
[----:B------:R-:W-:-:S02]  /*19b60*/  UMOV UR4, 0x400 ;  /* 0x0000040000047882 */ /* 0x000fc40000000000 */
[----:B-1----:R-:W-:-:S06]  /*19b70*/  ULEA UR4, UR5, UR4, 0x18 ;  /* 0x0000000405047291 */ /* 0x002fcc000f8ec03f */
[----:B0-----:R-:W-:-:S05]  /*19b80*/  IMAD.U32 R22, RZ, RZ, UR4 ;  /* 0x00000004ff167e24 */ /* 0x001fca000f8e00ff */
[----:B------:R4:W0:Y:S01]  /*19b90*/  LDS.128 R16, [R22+0x228d0] ;  /* 0x0228d00016107984 */ /* 0x0008220000000c00 */
[----:B------:R-:W-:Y:S06]  /*19ba0*/  BAR.ARV 0x4, 0x180 ;  /* 0x0106000000007b1d */ /* 0x000fec0000002000 */
[----:B------:R-:W-:Y:S05]  /*19bb0*/  BRA `(.L_x_9928) ;  /* 0x0000000800d07947 */ /* 0x000fea0003800000 */
.L_x_9927:
        /* <DEDUP_REMOVED lines=9> */
[----:B--23--:R-:W1:Y:S01]  /*19c50*/  @!P1 LDC.64 R4, c[0x0][0xc78] ;  /* 0x00031e00ff049b82 */ /* 0x00ce620000000a00 */
        /* <DEDUP_REMOVED lines=11> */
[----:B------:R0:W-:Y:S02]  /*19d10*/  SHFL.IDX PT, R6, R16, 0x1, 0x1f ;  /* 0x00201f0010067f89 */ /* 0x0001e400000e0000 */
[----:B0-----:R-:W-:-:S02]  /*19d20*/  IMAD.MOV.U32 R16, RZ, RZ, RZ ;  /* 0x000000ffff107224 */ /* 0x001fc400078e00ff */
[----:B--2---:R-:W-:Y:S02]  /*19d30*/  @!P1 IMAD.MOV.U32 R7, RZ, RZ, R8 ;  /* 0x000000ffff079224 */ /* 0x004fe400078e0008 */
[----:B---3--:R-:W-:Y:S01]  /*19d40*/  @!P1 IMAD.MOV.U32 R4, RZ, RZ, R5 ;  /* 0x000000ffff049224 */ /* 0x008fe200078e0005 */
        /* <DEDUP_REMOVED lines=18> */
.L_x_10132:
[----:B------:R-:W-:Y:S02]  /*19e70*/  ULDC UR4, c[0x0][0xc38] ;  /* 0x00030e0000047ab9 */ /* 0x000fe40000000800 */
[----:B------:R-:W-:-:S04]  /*19e80*/  IMAD.U32 R5, RZ, RZ, UR4 ;  /* 0x00000004ff057e24 */ /* 0x000fc8000f8e00ff */
[----:B-1----:R-:W-:-:S04]  /*19e90*/  IMAD R9, R14, R5, RZ ;  /* 0x000000050e097224 */ /* 0x002fc800078e02ff */
[----:B------:R-:W-:-:S05]  /*19ea0*/  IMAD.IADD R6, R6, 0x1, R9 ;  /* 0x0000000106067824 */ /* 0x000fca00078e0209 */
[----:B------:R-:W-:-:S13]  /*19eb0*/  ISETP.GT.AND P6, PT, R6, R0, PT ;  /* 0x000000000600720c */ /* 0x000fda0003fc4270 */
[----:B------:R-:W-:Y:S05]  /*19ec0*/  @P6 BRA `(.L_x_9930) ;  /* 0x0000000000a46947 */ /* 0x000fea0003800000 */
.L_x_9933:
        /* <DEDUP_REMOVED lines=35> */
.L_x_10140:
[----:B------:R-:W-:Y:S02]  /*1a100*/  ULDC UR4, c[0x0][0xc38] ;  /* 0x00030e0000047ab9 */ /* 0x000fe40000000800 */
[----:B------:R-:W-:-:S04]  /*1a110*/  IMAD.U32 R5, RZ, RZ, UR4 ;  /* 0x00000004ff057e24 */ /* 0x000fc8000f8e00ff */
[----:B-1----:R-:W-:-:S04]  /*1a120*/  IMAD R9, R14, R5, RZ ;  /* 0x000000050e097224 */ /* 0x002fc800078e02ff */
[----:B------:R-:W-:-:S05]  /*1a130*/  IMAD.IADD R6, R9, 0x1, R6 ;  /* 0x0000000109067824 */ /* 0x000fca00078e0206 */
[----:B------:R-:W-:-:S13]  /*1a140*/  ISETP.GT.AND P6, PT, R6, R0, PT ;  /* 0x000000000600720c */ /* 0x000fda0003fc4270 */
[----:B------:R-:W-:Y:S05]  /*1a150*/  @!P6 BRA `(.L_x_9933) ;  /* 0xfffffffc005ce947 */ /* 0x000fea000383ffff */
.L_x_9930:
        /* <DEDUP_REMOVED lines=9> */
.L_x_10145:
[----:B------:R-:W-:-:S13]  /*1a1f0*/  ISETP.NE.AND P0, PT, R8, RZ, PT ;  /* 0x000000ff0800720c */ /* 0x000fda0003f05270 */
[----:B------:R-:W-:Y:S05]  /*1a200*/  @!P0 BRA `(.L_x_9935) ;  /* 0x0000000000108947 */ /* 0x000fea0003800000 */
[----:B------:R-:W-:Y:S01]  /*1a210*/  UMOV UR4, 0xffffffff ;  /* 0xffffffff00047882 */ /* 0x000fe20000000000 */
[----:B------:R-:W-:Y:S02]  /*1a220*/  IADD3 R12, R6, -0x1, RZ ;  /* 0xffffffff060c7810 */ /* 0x000fe40007ffe0ff */
[----:B------:R-:W-:Y:S05]  /*1a230*/  BRA.DIV UR4, `(.L_x_9936) ;  /* 0x0000005a04447947 */ /* 0x000fea000b800000 */
[----:B------:R4:W0:Y:S02]  /*1a240*/  SHFL.IDX PT, R16, R3, R12, 0x1f ;  /* 0x00001f0c03107589 */ /* 0x00082400000e0000 */
.L_x_9935:
        /* <DEDUP_REMOVED lines=28> */
[----:B------:R-:W-:Y:S02]  /*1a410*/  MOV R2, RZ ;  /* 0x000000ff00027202 */ /* 0x000fe40000000f00 */
[----:B------:R-:W-:-:S03]  /*1a420*/  ISETP.NE.AND P1, PT, R7, RZ, PT ;  /* 0x000000ff0700720c */ /* 0x000fc60003f25270 */
        /* <DEDUP_REMOVED lines=22> */
[----:B------:R-:W-:-:S04]  /*1a590*/  @!P1 LOP3.LUT R8, RZ, R4, RZ, 0x33, !PT ;  /* 0x00000004ff089212 */ /* 0x000fc800078e33ff */
[----:B------:R-:W-:-:S05]  /*1a5a0*/  IADD3 R2, -R8, RZ, RZ ;  /* 0x000000ff08027210 */ /* 0x000fca0007ffe1ff */
[C---:B------:R-:W-:Y:S02]  /*1a5b0*/  IMAD R9, R4.reuse, R2, R9 ;  /* 0x0000000204097224 */ /* 0x040fe400078e0209 */
[----:B------:R-:W-:-:S04]  /*1a5c0*/  IMAD R4, R4, 0x1000000, R8 ;  /* 0x0100000004047824 */ /* 0x000fc800078e0208 */
[----:B------:R-:W-:Y:S01]  /*1a5d0*/  IMAD R18, R9, 0x10000, R4 ;  /* 0x0001000009127824 */ /* 0x000fe200078e0204 */
[----:B------:R-:W-:Y:S06]  /*1a5e0*/  BRA `(.L_x_9937) ;  /* 0x00000000001c7947 */ /* 0x000fec0003800000 */
.L_x_9931:
[----:B------:R-:W-:Y:S01]  /*1a5f0*/  UMOV UR4, URZ ;  /* 0x0000003f00047c82 */ /* 0x000fe20008000000 */
[----:B------:R-:W-:Y:S01]  /*1a600*/  UMOV UR5, URZ ;  /* 0x0000003f00057c82 */ /* 0x000fe20008000000 */
[----:B------:R-:W-:Y:S01]  /*1a610*/  ULDC UR6, c[0x0][0xc3c] ;  /* 0x00030f0000067ab9 */ /* 0x000fe20000000800 */
[----:B------:R-:W-:Y:S02]  /*1a620*/  IMAD.MOV.U32 R16, RZ, RZ, R0 ;  /* 0x000000ffff107224 */ /* 0x000fe400078e0000 */
[----:B------:R-:W-:Y:S02]  /*1a630*/  IMAD.U32 R17, RZ, RZ, UR4 ;  /* 0x00000004ff117e24 */ /* 0x000fe4000f8e00ff */
[----:B------:R-:W-:Y:S02]  /*1a640*/  IMAD.U32 R18, RZ, RZ, UR5 ;  /* 0x00000005ff127e24 */ /* 0x000fe4000f8e00ff */
[----:B------:R-:W-:-:S07]  /*1a650*/  IMAD.U32 R19, RZ, RZ, UR6 ;  /* 0x00000006ff137e24 */ /* 0x000fce000f8e00ff */
.L_x_9937:
        /* <DEDUP_REMOVED lines=10> */
.L_x_9928:
[----:B------:R-:W-:Y:S02]  /*1a700*/  ULDC UR4, c[0x0][0xc3c] ;  /* 0x00030f0000047ab9 */ /* 0x000fe40000000800 */
[----:B0-----:R-:W-:-:S13]  /*1a710*/  ISETP.GE.AND P0, PT, R19, UR4, PT ;  /* 0x0000000413007c0c */ /* 0x001fda000bf06270 */
[----:B------:R-:W-:Y:S05]  /*1a720*/  @!P0 BRA `(.L_x_9938) ;  /* 0xffffffa000388947 */ /* 0x000fea000383ffff */
[----:B------:R-:W-:Y:S05]  /*1a730*/  BSYNC B8 ;  /* 0x0000000000087941 */ /* 0x000fea0003800000 */
.L_x_9837:
[----:B------:R-:W5:Y:S01]  /*1a740*/  LDL.LU R0, [R1+0x24] ;  /* 0x0000240001007983 */ /* 0x000f620000300800 */
[----:B------:R-:W-:Y:S01]  /*1a750*/  BSSY B0, `(.L_x_9939) ;  /* 0x000000b000007945 */ /* 0x000fe20003800000 */
[----:B------:R-:W1:Y:S01]  /*1a760*/  S2R R5, SR_CgaCtaId ;  /* 0x0000000000057919 */ /* 0x000e620000008800 */
[----:B-----5:R-:W-:-:S04]  /*1a770*/  IADD3 R0, R0, 0x1, RZ ;  /* 0x0000000100007810 */ /* 0x020fc80007ffe0ff */
[----:B--2---:R-:W-:-:S04]  /*1a780*/  LEA.HI R2, R0, R0, RZ, 0x1 ;  /* 0x0000000000027211 */ /* 0x004fc800078f08ff */
[----:B0-----:R-:W-:Y:S02]  /*1a790*/  LOP3.LUT R3, R2, 0xfffffffe, RZ, 0xc0, !PT ;  /* 0xfffffffe02037812 */ /* 0x001fe400078ec0ff */
[----:B------:R-:W-:-:S03]  /*1a7a0*/  MOV R2, 0x400 ;  /* 0x0000040000027802 */ /* 0x000fc60000000f00 */
[----:B------:R-:W-:Y:S01]  /*1a7b0*/  IMAD.IADD R0, R0, 0x1, -R3 ;  /* 0x0000000100007824 */ /* 0x000fe200078e0a03 */
[----:B-1----:R-:W-:-:S04]  /*1a7c0*/  LEA R5, R5, R2, 0x18 ;  /* 0x0000000205057211 */ /* 0x002fc800078ec0ff */
[----:B------:R-:W-:-:S04]  /*1a7d0*/  SHF.L.U32 R0, R0, 0x1f, RZ ;  /* 0x0000001f00007819 */ /* 0x000fc800000006ff */
[----:B------:R-:W0:Y:S02]  /*1a7e0*/  SYNCS.PHASECHK.TRANS64.TRYWAIT P0, [R5+URZ+0x22820], R0 ;  /* 0x02282000050075a7 */ /* 0x000e24000800017f */
[----:B0-----:R-:W-:Y:S05]  /*1a7f0*/  @!P0 BRA `(.L_x_9940) ;  /* 0x0000005000fc8947 */ /* 0x001fea0003800000 */
.L_x_10148:
[----:B------:R-:W-:Y:S05]  /*1a800*/  BSYNC B0 ;  /* 0x0000000000007941 */ /* 0x000fea0003800000 */
.L_x_9939:
[----:B------:R-:W-:-:S03]  /*1a810*/  UMOV UR4, 0xffffffff ;  /* 0xffffffff00047882 */ /* 0x000fc60000000000 */
[----:B------:R-:W-:Y:S05]  /*1a820*/  BRA.DIV UR4, `(.L_x_9941) ;  /* 0x0000005604047947 */ /* 0x000fea000b800000 */
[----:B0-----:R-:W0:Y:S02]  /*1a830*/  S2R R0, SR_TID.X ;  /* 0x0000000000007919 */ /* 0x001e240000002100 */
[----:B0-----:R-:W-:-:S04]  /*1a840*/  SHF.R.U32.HI R0, RZ, 0x5, R0 ;  /* 0x00000005ff007819 */ /* 0x001fc80000011600 */
[----:B------:R-:W-:-:S05]  /*1a850*/  LOP3.LUT R0, R0, 0x3, RZ, 0xc0, !PT ;  /* 0x0000000300007812 */ /* 0x000fca00078ec0ff */
[----:B------:R0:W1:Y:S02]  /*1a860*/  SHFL.IDX PT, R14, R0, RZ, 0x1f ;  /* 0x00001fff000e7589 */ /* 0x00006400000e0000 */
.L_x_10151:
[----:B-1----:R-:W-:-:S13]  /*1a870*/  ISETP.NE.AND P0, PT, R14, RZ, PT ;  /* 0x000000ff0e00720c */ /* 0x002fda0003f05270 */
[----:B------:R-:W-:Y:S05]  /*1a880*/  @P0 BRA `(.L_x_9673) ;  /* 0x0000000000840947 */ /* 0x000fea0003800000 */
[----:B------:R-:W-:-:S03]  /*1a890*/  UMOV UR4, 0xffffffff ;  /* 0xffffffff00047882 */ /* 0x000fc60000000000 */
[----:B------:R-:W-:Y:S05]  /*1a8a0*/  BRA.DIV UR4, `(.L_x_9942) ;  /* 0x0000005604187947 */ /* 0x000fea000b800000 */
[----:B------:R-:W-:-:S13]  /*1a8b0*/  ELECT P6, URZ, PT ;  /* 0x00000000003f782f */ /* 0x000fda00038c0000 */
.L_x_10154:
[----:B------:R-:W-:Y:S05]  /*1a8c0*/  @!P6 BRA `(.L_x_9673) ;  /* 0x000000000074e947 */ /* 0x000fea0003800000 */
[----:B------:R-:W-:-:S04]  /*1a8d0*/  LOP3.LUT R37, R37, 0x2, RZ, 0xfc, !PT ;  /* 0x0000000225257812 */ /* 0x000fc800078efcff */
[----:B------:R-:W-:-:S13]  /*1a8e0*/  ISETP.NE.AND P0, PT, R37, 0x3, PT ;  /* 0x000000032500780c */ /* 0x000fda0003f05270 */
[----:B------:R-:W-:Y:S05]  /*1a8f0*/  @!P0 BRA `(.L_x_9943) ;  /* 0x0000000000048947 */ /* 0x000fea0003800000 */
[----:B------:R-:W-:Y:S01]  /*1a900*/  BPT.TRAP 0x1 ;  /* 0x000000040000795c */ /* 0x000fe20000300000 */
.L_x_9943:
[C---:B------:R-:W-:Y:S01]  /*1a910*/  IMAD R3, R24.reuse, 0x8, R5 ;  /* 0x0000000818037824 */ /* 0x040fe200078e0205 */
[----:B------:R-:W-:Y:S01]  /*1a920*/  SHF.L.U32 R2, R25, 0x1f, RZ ;  /* 0x0000001f19027819 */ /* 0x000fe200000006ff */
[----:B------:R-:W-:-:S03]  /*1a930*/  VIADD R24, R24, 0x1 ;  /* 0x0000000118187836 */ /* 0x000fc60000000000 */
[----:B------:R-:W1:Y:S02]  /*1a940*/  SYNCS.PHASECHK.TRANS64.TRYWAIT P1, [R3+URZ+0x22840], R2 ;  /* 0x02284002030075a7 */ /* 0x000e64000802017f */
[----:B------:R-:W-:-:S04]  /*1a950*/  ISETP.NE.AND P2, PT, R24, 0x2, PT ;  /* 0x000000021800780c */ /* 0x000fc80003f45270 */
[----:B0-----:R-:W-:Y:S01]  /*1a960*/  SEL R0, RZ, 0x1, P2 ;  /* 0x00000001ff007807 */ /* 0x001fe20001000000 */
[----:B-1----:R-:W-:Y:S08]  /*1a970*/  @!P1 BRA `(.L_x_9944) ;  /* 0x0000005400049947 */ /* 0x002ff00003800000 */
.L_x_10155:
[----:B------:R-:W-:Y:S02]  /*1a980*/  SEL R24, R24, RZ, P2 ;  /* 0x000000ff18187207 */ /* 0x000fe40001000000 */
[----:B------:R-:W-:Y:S01]  /*1a990*/  LOP3.LUT R0, R25, R0, RZ, 0x3c, !PT ;  /* 0x0000000019007212 */ /* 0x000fe200078e3cff */
[----:B------:R-:W-:Y:S06]  /*1a9a0*/  @!P0 BRA `(.L_x_9945) ;  /* 0x0000000000048947 */ /* 0x000fec0003800000 */
[----:B------:R-:W-:Y:S01]  /*1a9b0*/  BPT.TRAP 0x1 ;  /* 0x000000040000795c */ /* 0x000fe20000300000 */
.L_x_9945:
[----:B------:R-:W-:Y:S01]  /*1a9c0*/  IMAD R5, R24, 0x8, R5 ;  /* 0x0000000818057824 */ /* 0x000fe200078e0205 */
[----:B------:R-:W-:-:S04]  /*1a9d0*/  SHF.L.U32 R0, R0, 0x1f, RZ ;  /* 0x0000001f00007819 */ /* 0x000fc800000006ff */
[----:B------:R-:W1:Y:S02]  /*1a9e0*/  SYNCS.PHASECHK.TRANS64.TRYWAIT P1, [R5+URZ+0x22840], R0 ;  /* 0x02284000050075a7 */ /* 0x000e64000802017f */
[----:B-1----:R-:W-:Y:S05]  /*1a9f0*/  @!P1 BRA `(.L_x_9946) ;  /* 0x0000005000f89947 */ /* 0x002fea0003800000 */
.L_x_10156:
[----:B------:R-:W-:Y:S05]  /*1aa00*/  @!P0 BRA `(.L_x_9947) ;  /* 0x0000000000048947 */ /* 0x000fea0003800000 */
[----:B------:R-:W-:Y:S01]  /*1aa10*/  BPT.TRAP 0x1 ;  /* 0x000000040000795c */ /* 0x000fe20000300000 */
.L_x_9947:
[----:B------:R-:W2:Y:S02]  /*1aa20*/  SYNCS.PHASECHK.TRANS64.TRYWAIT P1, [R3+URZ+0x22860], R2 ;  /* 0x02286002030075a7 */ /* 0x000ea4000802017f */
[----:B--2---:R-:W-:Y:S05]  /*1aa30*/  @!P1 BRA `(.L_x_9948) ;  /* 0x0000005000fc9947 */ /* 0x004fea0003800000 */
.L_x_10157:
[----:B------:R-:W-:Y:S05]  /*1aa40*/  @!P0 BRA `(.L_x_9949) ;  /* 0x0000000000048947 */ /* 0x000fea0003800000 */
[----:B------:R-:W-:Y:S01]  /*1aa50*/  BPT.TRAP 0x1 ;  /* 0x000000040000795c */ /* 0x000fe20000300000 */
.L_x_9949:
[----:B------:R0:W0:Y:S02]  /*1aa60*/  SYNCS.PHASECHK.TRANS64.TRYWAIT P0, [R5+URZ+0x22860], R0 ;  /* 0x02286000050075a7 */ /* 0x000024000800017f */
[----:B0-----:R-:W-:Y:S05]  /*1aa70*/  @!P0 NANOSLEEP.SYNCS 0x989680 ;  /* 0x009896800000895d */ /* 0x001fea0003900000 */
[----:B------:R-:W0:Y:S02]  /*1aa80*/  @!P0 SYNCS.PHASECHK.TRANS64 P0, [R5+URZ+0x22860], R0 ;  /* 0x02286000050085a7 */ /* 0x000e24000800007f */
[----:B0-----:R-:W-:Y:S05]  /*1aa90*/  @!P0 BRA `(.L_x_9949) ;  /* 0xfffffffc00f08947 */ /* 0x001fea000383ffff */
.L_x_9673:
[----:B------:R-:W-:Y:S05]  /*1aaa0*/  BSYNC B9 ;  /* 0x0000000000097941 */ /* 0x000fea0003800000 */
.L_x_9670:
[----:B------:R-:W-:Y:S05]  /*1aab0*/  EXIT ;  /* 0x000000000000794d */ /* 0x000fea0003800000 */
.L_x_9693:
[----:B0-----:R0:W1:Y:S02]  /*1aac0*/  SYNCS.PHASECHK.TRANS64.TRYWAIT P5, [R87+URZ+0x22890], R93 ;  /* 0x0228905d570075a7 */ /* 0x00106400080a017f */
[----:B-1----:R-:W-:Y:S05]  /*1aad0*/  @!P5 NANOSLEEP.SYNCS 0x989680 ;  /* 0x009896800000d95d */ /* 0x002fea0003900000 */
[----:B------:R-:W1:Y:S02]  /*1aae0*/  @!P5 SYNCS.PHASECHK.TRANS64 P5, [R87+URZ+0x22890], R93 ;  /* 0x0228905d5700d5a7 */ /* 0x000e6400080a007f */
[----:B-1----:R-:W-:Y:S05]  /*1aaf0*/  @!P5 BRA `(.L_x_9693) ;  /* 0xfffffffc00f0d947 */ /* 0x002fea000383ffff */
[----:B------:R-:W-:Y:S05]  /*1ab00*/  BRA `(.L_x_9950) ;  /* 0xfffffe8c00107947 */ /* 0x000fea000383ffff */
.L_x_9694:
        /* <DEDUP_REMOVED lines=8> */
.L_x_9952:
[----:B------:R-:W-:Y:S05]  /*1ab90*/  BSYNC B1 ;  /* 0x0000000000017941 */ /* 0x000fea0003800000 */
.L_x_9951:
        /* <DEDUP_REMOVED lines=8> */
.L_x_9953:
[----:B------:R-:W-:Y:S05]  /*1ac20*/  BRA `(.L_x_9954) ;  /* 0xfffffe8800dc7947 */ /* 0x000fea000383ffff */
.L_x_9703:
[----:B------:R-:W-:Y:S01]  /*1ac30*/  BSSY B1, `(.L_x_9955) ;  /* 0x0000008000017945 */ /* 0x000fe20003800000 */
[----:B----4-:R-:W-:Y:S02]  /*1ac40*/  IMAD.MOV.U32 R13, RZ, RZ, R97 ;  /* 0x000000ffff0d7224 */ /* 0x010fe400078e0061 */
[----:B------:R-:W-:Y:S02]  /*1ac50*/  IMAD.MOV.U32 R12, RZ, RZ, 0x1 ;  /* 0x00000001ff0c7424 */ /* 0x000fe400078e00ff */
[----:B------:R-:W-:Y:S02]  /*1ac60*/  IMAD.MOV.U32 R11, RZ, RZ, 0x1c1f ;  /* 0x00001c1fff0b7424 */ /* 0x000fe400078e00ff */
[----:B------:R-:W-:-:S07]  /*1ac70*/  IMAD.MOV.U32 R15, RZ, RZ, -0x1 ;  /* 0xffffffffff0f7424 */ /* 0x000fce00078e00ff */
[----:B0123--:R-:W-:Y:S05]  /*1ac80*/  WARPSYNC.COLLECTIVE R15, `(.L_x_9956) ;  /* 0x000000000f087348 */ /* 0x00ffea0003c00000 */
[----:B---3--:R3:W4:Y:S02]  /*1ac90*/  SHFL.IDX P6, R14, R13, R12, R11 ;  /* 0x0000000c0d0e7389 */ /* 0x00872400000c000b */
[----:B01234-:R-:W-:Y:S01]  /*1aca0*/  ENDCOLLECTIVE ;  /* 0x000000000000791b */ /* 0x01ffe20003800000 */
.L_x_9956:
[----:B------:R-:W-:Y:S05]  /*1acb0*/  BSYNC B1 ;  /* 0x0000000000017941 */ /* 0x000fea0003800000 */
.L_x_9955:
        /* <DEDUP_REMOVED lines=8> */
.L_x_9957:
[----:B------:R-:W-:Y:S05]  /*1ad40*/  BRA `(.L_x_9958) ;  /* 0xfffffe9000587947 */ /* 0x000fea000383ffff */
.L_x_9713:
[----:B-1----:R1:W2:Y:S02]  /*1ad50*/  SYNCS.PHASECHK.TRANS64.TRYWAIT P4, [R87+URZ+0x22890], R93 ;  /* 0x0228905d570075a7 */ /* 0x0022a4000808017f */
[----:B--2---:R-:W-:Y:S05]  /*1ad60*/  @!P4 NANOSLEEP.SYNCS 0x989680 ;  /* 0x009896800000c95d */ /* 0x004fea0003900000 */
[----:B------:R-:W2:Y:S02]  /*1ad70*/  @!P4 SYNCS.PHASECHK.TRANS64 P4, [R87+URZ+0x22890], R93 ;  /* 0x0228905d5700c5a7 */ /* 0x000ea4000808007f */
[----:B--2---:R-:W-:Y:S05]  /*1ad80*/  @!P4 BRA `(.L_x_9713) ;  /* 0xfffffffc00f0c947 */ /* 0x004fea000383ffff */
[----:B------:R-:W-:Y:S05]  /*1ad90*/  BRA `(.L_x_9959) ;  /* 0xfffffe9c00187947 */ /* 0x000fea000383ffff */
.L_x_9714:
        /* <DEDUP_REMOVED lines=8> */
.L_x_9961:
[----:B------:R-:W-:Y:S05]  /*1ae20*/  BSYNC B1 ;  /* 0x0000000000017941 */ /* 0x000fea0003800000 */
.L_x_9960:
        /* <DEDUP_REMOVED lines=8> */
.L_x_9962:
[----:B------:R-:W-:Y:S01]  /*1aeb0*/  IMAD.MOV.U32 R98, RZ, RZ, R14 ;  /* 0x000000ffff627224 */ /* 0x000fe200078e000e */
[----:B------:R-:W-:Y:S06]  /*1aec0*/  BRA `(.L_x_9963) ;  /* 0xfffffe9800e47947 */ /* 0x000fec000383ffff */
.L_x_9719:
[----:B------:R-:W-:Y:S01]  /*1aed0*/  BSSY B1, `(.L_x_9964) ;  /* 0x0000008000017945 */ /* 0x000fe20003800000 */
[----:B----4-:R-:W-:Y:S01]  /*1aee0*/  IMAD.MOV.U32 R13, RZ, RZ, R97 ;  /* 0x000000ffff0d7224 */ /* 0x010fe200078e0061 */
[----:B------:R-:W-:Y:S01]  /*1aef0*/  MOV R15, 0xffffffff ;  /* 0xffffffff000f7802 */ /* 0x000fe20000000f00 */
[----:B------:R-:W-:Y:S02]  /*1af00*/  IMAD.MOV.U32 R12, RZ, RZ, 0x1 ;  /* 0x00000001ff0c7424 */ /* 0x000fe400078e00ff */
[----:B------:R-:W-:-:S07]  /*1af10*/  IMAD.MOV.U32 R11, RZ, RZ, 0x1c1f ;  /* 0x00001c1fff0b7424 */ /* 0x000fce00078e00ff */
[----:B0123--:R-:W-:Y:S05]  /*1af20*/  WARPSYNC.COLLECTIVE R15, `(.L_x_9965) ;  /* 0x000000000f087348 */ /* 0x00ffea0003c00000 */
[----:B------:R4:W0:Y:S02]  /*1af30*/  SHFL.IDX P6, R14, R13, R12, R11 ;  /* 0x0000000c0d0e7389 */ /* 0x00082400000c000b */
[----:B01234-:R-:W-:Y:S01]  /*1af40*/  ENDCOLLECTIVE ;  /* 0x000000000000791b */ /* 0x01ffe20003800000 */
.L_x_9965:
[----:B------:R-:W-:Y:S05]  /*1af50*/  BSYNC B1 ;  /* 0x0000000000017941 */ /* 0x000fea0003800000 */
.L_x_9964:
        /* <DEDUP_REMOVED lines=8> */
.L_x_9966:
[----:B------:R-:W-:Y:S01]  /*1afe0*/  IMAD.MOV.U32 R96, RZ, RZ, R14 ;  /* 0x000000ffff607224 */ /* 0x000fe200078e000e */
[----:B------:R-:W-:Y:S06]  /*1aff0*/  BRA `(.L_x_9967) ;  /* 0xfffffea0007c7947 */ /* 0x000fec000383ffff */
.L_x_9724:
[----:B-1----:R1:W2:Y:S02]  /*1b000*/  SYNCS.PHASECHK.TRANS64.TRYWAIT P2, [R87+URZ+0x22890], R93 ;  /* 0x0228905d570075a7 */ /* 0x0022a4000804017f */
[----:B--2---:R-:W-:Y:S05]  /*1b010*/  @!P2 NANOSLEEP.SYNCS 0x989680 ;  /* 0x009896800000a95d */ /* 0x004fea0003900000 */
[----:B------:R-:W2:Y:S02]  /*1b020*/  @!P2 SYNCS.PHASECHK.TRANS64 P2, [R87+URZ+0x22890], R93 ;  /* 0x0228905d5700a5a7 */ /* 0x000ea4000804007f */
[----:B--2---:R-:W-:Y:S05]  /*1b030*/  @!P2 BRA `(.L_x_9724) ;  /* 0xfffffffc00f0a947 */ /* 0x004fea000383ffff */
[----:B------:R-:W-:Y:S05]  /*1b040*/  BRA `(.L_x_9968) ;  /* 0xfffffea800707947 */ /* 0x000fea000383ffff */
.L_x_9725:
        /* <DEDUP_REMOVED lines=8> */
.L_x_9970:
[----:B------:R-:W-:Y:S05]  /*1b0d0*/  BSYNC B1 ;  /* 0x0000000000017941 */ /* 0x000fea0003800000 */
.L_x_9969:
        /* <DEDUP_REMOVED lines=8> */
.L_x_9971:
[----:B------:R-:W-:Y:S01]  /*1b160*/  IMAD.MOV.U32 R7, RZ, RZ, R14 ;  /* 0x000000ffff077224 */ /* 0x000fe200078e000e */
[----:B------:R-:W-:Y:S06]  /*1b170*/  BRA `(.L_x_9972) ;  /* 0xfffffea8008c7947 */ /* 0x000fec000383ffff */
.L_x_9728:
        /* <DEDUP_REMOVED lines=8> */
.L_x_9974:
[----:B------:R-:W-:Y:S05]  /*1b200*/  BSYNC B1 ;  /* 0x0000000000017941 */ /* 0x000fea0003800000 */
.L_x_9973:
        /* <DEDUP_REMOVED lines=8> */
.L_x_9975:
[----:B------:R-:W-:Y:S01]  /*1b290*/  IMAD.MOV.U32 R7, RZ, RZ, R14 ;  /* 0x000000ffff077224 */ /* 0x000fe200078e000e */
[----:B------:R-:W-:Y:S06]  /*1b2a0*/  BRA `(.L_x_9976) ;  /* 0xfffffea800887947 */ /* 0x000fec000383ffff */
.L_x_9732:
[----:B---3--:R3:W4:Y:S02]  /*1b2b0*/  SYNCS.PHASECHK.TRANS64.TRYWAIT P3, [R87+URZ+0x228b0], R93 ;  /* 0x0228b05d570075a7 */ /* 0x008724000806017f */
[----:B----4-:R-:W-:Y:S05]  /*1b2c0*/  @!P3 NANOSLEEP.SYNCS 0x989680 ;  /* 0x009896800000b95d */ /* 0x010fea0003900000 */
[----:B------:R-:W4:Y:S02]  /*1b2d0*/  @!P3 SYNCS.PHASECHK.TRANS64 P3, [R87+URZ+0x228b0], R93 ;  /* 0x0228b05d5700b5a7 */ /* 0x000f24000806007f */
[----:B----4-:R-:W-:Y:S05]  /*1b2e0*/  @!P3 BRA `(.L_x_9732) ;  /* 0xfffffffc00f0b947 */ /* 0x010fea000383ffff */
[----:B------:R-:W-:Y:S05]  /*1b2f0*/  BRA `(.L_x_9977) ;  /* 0xfffffeac00007947 */ /* 0x000fea000383ffff */
.L_x_9742:
[----:B------:R-:W-:Y:S01]  /*1b300*/  BSSY B0, `(.L_x_9978) ;  /* 0x0000007000007945 */ /* 0x000fe20003800000 */
[----:B------:R-:W-:Y:S01]  /*1b310*/  MOV R12, RZ ;  /* 0x000000ff000c7202 */ /* 0x000fe20000000f00 */
[----:B------:R-:W-:Y:S02]  /*1b320*/  IMAD.MOV.U32 R11, RZ, RZ, 0x1f ;  /* 0x0000001fff0b7424 */ /* 0x000fe400078e00ff */
[----:B------:R-:W-:-:S07]  /*1b330*/  IMAD.MOV.U32 R15, RZ, RZ, -0x1 ;  /* 0xffffffffff0f7424 */ /* 0x000fce00078e00ff */
[----:B-----5:R-:W-:Y:S05]  /*1b340*/  WARPSYNC.COLLECTIVE R15, `(.L_x_9979) ;  /* 0x000000000f087348 */ /* 0x020fea0003c00000 */
[----:B------:R0:W1:Y:S02]  /*1b350*/  SHFL.IDX P6, R14, R13, R12, R11 ;  /* 0x0000000c0d0e7389 */ /* 0x00006400000c000b */
[----:B01---5:R-:W-:Y:S01]  /*1b360*/  ENDCOLLECTIVE ;  /* 0x000000000000791b */ /* 0x023fe20003800000 */
.L_x_9979:
[----:B------:R-:W-:Y:S05]  /*1b370*/  BSYNC B0 ;  /* 0x0000000000007941 */ /* 0x000fea0003800000 */
.L_x_9978:
[----:B------:R-:W-:Y:S05]  /*1b380*/  BRA `(.L_x_9980) ;  /* 0xfffffeb800f07947 */ /* 0x000fea000383ffff */
.L_x_9754:
[----:B------:R-:W-:Y:S01]  /*1b390*/  BSSY B1, `(.L_x_9981) ;  /* 0x0000008000017945 */ /* 0x000fe20003800000 */
[----:B0-----:R-:W-:Y:S02]  /*1b3a0*/  IMAD.MOV.U32 R13, RZ, RZ, R27 ;  /* 0x000000ffff0d7224 */ /* 0x001fe400078e001b */
[----:B------:R-:W-:Y:S02]  /*1b3b0*/  IMAD.MOV.U32 R12, RZ, RZ, RZ ;  /* 0x000000ffff0c7224 */ /* 0x000fe400078e00ff */
[----:B------:R-:W-:Y:S02]  /*1b3c0*/  IMAD.MOV.U32 R11, RZ, RZ, 0x1c1f ;  /* 0x00001c1fff0b7424 */ /* 0x000fe400078e00ff */
[----:B------:R-:W-:-:S07]  /*1b3d0*/  IMAD.MOV.U32 R15, RZ, RZ, -0x1 ;  /* 0xffffffffff0f7424 */ /* 0x000fce00078e00ff */
[----:B------:R-:W-:Y:S05]  /*1b3e0*/  WARPSYNC.COLLECTIVE R15, `(.L_x_9982) ;  /* 0x000000000f087348 */ /* 0x000fea0003c00000 */
[----:B------:R0:W1:Y:S02]  /*1b3f0*/  SHFL.IDX P6, R14, R13, R12, R11 ;  /* 0x0000000c0d0e7389 */ /* 0x00006400000c000b */
[----:B01----:R-:W-:Y:S01]  /*1b400*/  ENDCOLLECTIVE ;  /* 0x000000000000791b */ /* 0x003fe20003800000 */
.L_x_9982:
[----:B------:R-:W-:Y:S05]  /*1b410*/  BSYNC B1 ;  /* 0x0000000000017941 */ /* 0x000fea0003800000 */
.L_x_9981:
        /* <DEDUP_REMOVED lines=8> */
.L_x_9983:
[----:B------:R-:W-:Y:S02]  /*1b4a0*/  IMAD.MOV.U32 R13, RZ, RZ, R25 ;  /* 0x000000ffff0d7224 */ /* 0x000fe400078e0019 */
[----:B------:R-:W-:-:S07]  /*1b4b0*/  IMAD.MOV.U32 R3, RZ, RZ, R14 ;  /* 0x000000ffff037224 */ /* 0x000fce00078e000e */
[----:B------:R-:W-:Y:S05]  /*1b4c0*/  WARPSYNC.COLLECTIVE R15, `(.L_x_9984) ;  /* 0x000000000f087348 */ /* 0x000fea0003c00000 */
[----:B------:R0:W1:Y:S02]  /*1b4d0*/  SHFL.IDX P6, R14, R13, R12, R11 ;  /* 0x0000000c0d0e7389 */ /* 0x00006400000c000b */
[----:B01----:R-:W-:Y:S01]  /*1b4e0*/  ENDCOLLECTIVE ;  /* 0x000000000000791b */ /* 0x003fe20003800000 */
.L_x_9984:
[----:B------:R-:W-:Y:S02]  /*1b4f0*/  IMAD.MOV.U32 R13, RZ, RZ, R28 ;  /* 0x000000ffff0d7224 */ /* 0x000fe400078e001c */
[----:B------:R-:W-:-:S07]  /*1b500*/  IMAD.MOV.U32 R25, RZ, RZ, R14 ;  /* 0x000000ffff197224 */ /* 0x000fce00078e000e */
[----:B------:R-:W-:Y:S05]  /*1b510*/  WARPSYNC.COLLECTIVE R15, `(.L_x_9985) ;  /* 0x000000000f087348 */ /* 0x000fea0003c00000 */
[----:B------:R0:W1:Y:S02]  /*1b520*/  SHFL.IDX P6, R14, R13, R12, R11 ;  /* 0x0000000c0d0e7389 */ /* 0x00006400000c000b */
[----:B01----:R-:W-:Y:S01]  /*1b530*/  ENDCOLLECTIVE ;  /* 0x000000000000791b */ /* 0x003fe20003800000 */
.L_x_9985:
[----:B------:R-:W-:Y:S01]  /*1b540*/  IMAD.MOV.U32 R20, RZ, RZ, R14 ;  /* 0x000000ffff147224 */ /* 0x000fe200078e000e */
[----:B------:R-:W-:Y:S06]  /*1b550*/  BRA `(.L_x_9986) ;  /* 0xfffffebc00f47947 */ /* 0x000fec000383ffff */
.L_x_9758:
[----:B0-----:R0:W1:Y:S02]  /*1b560*/  SYNCS.PHASECHK.TRANS64.TRYWAIT P0, [R19+URZ+0x22800], R6 ;  /* 0x02280006130075a7 */ /* 0x001064000800017f */
[----:B-1----:R-:W-:Y:S05]  /*1b570*/  @!P0 NANOSLEEP.SYNCS 0x989680 ;  /* 0x009896800000895d */ /* 0x002fea0003900000 */
[----:B------:R-:W1:Y:S02]  /*1b580*/  @!P0 SYNCS.PHASECHK.TRANS64 P0, [R19+URZ+0x22800], R6 ;  /* 0x02280006130085a7 */ /* 0x000e64000800007f */
[----:B-1----:R-:W-:Y:S05]  /*1b590*/  @!P0 BRA `(.L_x_9758) ;  /* 0xfffffffc00f08947 */ /* 0x002fea000383ffff */
[----:B------:R-:W-:Y:S05]  /*1b5a0*/  BRA `(.L_x_9987) ;  /* 0xfffffec400287947 */ /* 0x000fea000383ffff */
.L_x_9766:
[----:B------:R-:W-:Y:S01]  /*1b5b0*/  BSSY B1, `(.L_x_9988) ;  /* 0x0000008000017945 */ /* 0x000fe20003800000 */
[----:B0-----:R-:W-:Y:S01]  /*1b5c0*/  IMAD.MOV.U32 R13, RZ, RZ, R27 ;  /* 0x000000ffff0d7224 */ /* 0x001fe200078e001b */
[----:B------:R-:W-:Y:S01]  /*1b5d0*/  MOV R12, RZ ;  /* 0x000000ff000c7202 */ /* 0x000fe20000000f00 */
[----:B------:R-:W-:Y:S02]  /*1b5e0*/  IMAD.MOV.U32 R11, RZ, RZ, 0x1c1f ;  /* 0x00001c1fff0b7424 */ /* 0x000fe400078e00ff */
[----:B------:R-:W-:-:S07]  /*1b5f0*/  IMAD.MOV.U32 R15, RZ, RZ, -0x1 ;  /* 0xffffffffff0f7424 */ /* 0x000fce00078e00ff */
[----:B------:R-:W-:Y:S05]  /*1b600*/  WARPSYNC.COLLECTIVE R15, `(.L_x_9989) ;  /* 0x000000000f087348 */ /* 0x000fea0003c00000 */
[----:B------:R0:W1:Y:S02]  /*1b610*/  SHFL.IDX P6, R14, R13, R12, R11 ;  /* 0x0000000c0d0e7389 */ /* 0x00006400000c000b */
[----:B01----:R-:W-:Y:S01]  /*1b620*/  ENDCOLLECTIVE ;  /* 0x000000000000791b */ /* 0x003fe20003800000 */
.L_x_9989:
[----:B------:R-:W-:Y:S05]  /*1b630*/  BSYNC B1 ;  /* 0x0000000000017941 */ /* 0x000fea0003800000 */
.L_x_9988:
        /* <DEDUP_REMOVED lines=8> */
.L_x_9990:
[----:B------:R-:W-:Y:S01]  /*1b6c0*/  MOV R13, R25 ;  /* 0x00000019000d7202 */ /* 0x000fe20000000f00 */
[----:B------:R-:W-:-:S07]  /*1b6d0*/  IMAD.MOV.U32 R3, RZ, RZ, R14 ;  /* 0x000000ffff037224 */ /* 0x000fce00078e000e */
[----:B------:R-:W-:Y:S05]  /*1b6e0*/  WARPSYNC.COLLECTIVE R15, `(.L_x_9991) ;  /* 0x000000000f087348 */ /* 0x000fea0003c00000 */
[----:B------:R0:W1:Y:S02]  /*1b6f0*/  SHFL.IDX P6, R14, R13, R12, R11 ;  /* 0x0000000c0d0e7389 */ /* 0x00006400000c000b */
[----:B01----:R-:W-:Y:S01]  /*1b700*/  ENDCOLLECTIVE ;  /* 0x000000000000791b */ /* 0x003fe20003800000 */
.L_x_9991:
[----:B------:R-:W-:Y:S02]  /*1b710*/  IMAD.MOV.U32 R13, RZ, RZ, R28 ;  /* 0x000000ffff0d7224 */ /* 0x000fe400078e001c */
[----:B------:R-:W-:-:S07]  /*1b720*/  IMAD.MOV.U32 R20, RZ, RZ, R14 ;  /* 0x000000ffff147224 */ /* 0x000fce00078e000e */
[----:B------:R-:W-:Y:S05]  /*1b730*/  WARPSYNC.COLLECTIVE R15, `(.L_x_9992) ;  /* 0x000000000f087348 */ /* 0x000fea0003c00000 */
[----:B------:R0:W1:Y:S02]  /*1b740*/  SHFL.IDX P6, R14, R13, R12, R11 ;  /* 0x0000000c0d0e7389 */ /* 0x00006400000c000b */
[----:B01----:R-:W-:Y:S01]  /*1b750*/  ENDCOLLECTIVE ;  /* 0x000000000000791b */ /* 0x003fe20003800000 */
.L_x_9992:
[----:B------:R-:W-:Y:S05]  /*1b760*/  BRA `(.L_x_9993) ;  /* 0xfffffecc00907947 */ /* 0x000fea000383ffff */
.L_x_9770:
[----:B0-----:R0:W1:Y:S02]  /*1b770*/  SYNCS.PHASECHK.TRANS64.TRYWAIT P1, [R19+URZ+0x22800], R26 ;  /* 0x0228001a130075a7 */ /* 0x001064000802017f */
[----:B-1----:R-:W-:Y:S05]  /*1b780*/  @!P1 NANOSLEEP.SYNCS 0x989680 ;  /* 0x009896800000995d */ /* 0x002fea0003900000 */
[----:B------:R-:W1:Y:S02]  /*1b790*/  @!P1 SYNCS.PHASECHK.TRANS64 P1, [R19+URZ+0x22800], R26 ;  /* 0x0228001a130095a7 */ /* 0x000e64000802007f */
[----:B-1----:R-:W-:Y:S05]  /*1b7a0*/  @!P1 BRA `(.L_x_9770) ;  /* 0xfffffffc00f09947 */ /* 0x002fea000383ffff */
[----:B------:R-:W-:Y:S05]  /*1b7b0*/  BRA `(.L_x_9994) ;  /* 0xfffffed000747947 */ /* 0x000fea000383ffff */
.L_x_9776:
[----:B---3--:R3:W0:Y:S02]  /*1b7c0*/  SYNCS.PHASECHK.TRANS64.TRYWAIT P1, [R3+URZ+0x22830], R20 ;  /* 0x02283014030075a7 */ /* 0x008624000802017f */
[----:B0-----:R-:W-:Y:S05]  /*1b7d0*/  @!P1 NANOSLEEP.SYNCS 0x989680 ;  /* 0x009896800000995d */ /* 0x001fea0003900000 */
[----:B------:R-:W0:Y:S02]  /*1b7e0*/  @!P1 SYNCS.PHASECHK.TRANS64 P1, [R3+URZ+0x22830], R20 ;  /* 0x02283014030095a7 */ /* 0x000e24000802007f */
[----:B0-----:R-:W-:Y:S05]  /*1b7f0*/  @!P1 BRA `(.L_x_9776) ;  /* 0xfffffffc00f09947 */ /* 0x001fea000383ffff */
[----:B------:R-:W-:Y:S05]  /*1b800*/  BRA `(.L_x_9775) ;  /* 0xfffffedc00c87947 */ /* 0x000fea000383ffff */
.L_x_9782:
[----:B-1----:R1:W2:Y:S02]  /*1b810*/  SYNCS.PHASECHK.TRANS64.TRYWAIT P1, [R3+URZ+0x22850], R20 ;  /* 0x02285014030075a7 */ /* 0x0022a4000802017f */
[----:B--2---:R-:W-:Y:S05]  /*1b820*/  @!P1 NANOSLEEP.SYNCS 0x989680 ;  /* 0x009896800000995d */ /* 0x004fea0003900000 */
[----:B------:R-:W2:Y:S02]  /*1b830*/  @!P1 SYNCS.PHASECHK.TRANS64 P1, [R3+URZ+0x22850], R20 ;  /* 0x02285014030095a7 */ /* 0x000ea4000802007f */
[----:B--2---:R-:W-:Y:S05]  /*1b840*/  @!P1 BRA `(.L_x_9782) ;  /* 0xfffffffc00f09947 */ /* 0x004fea000383ffff */
[----:B------:R-:W-:Y:S05]  /*1b850*/  BRA `(.L_x_9781) ;  /* 0xfffffef800f07947 */ /* 0x000fea000383ffff */
.L_x_9788:
[----:B-1----:R1:W2:Y:S02]  /*1b860*/  SYNCS.PHASECHK.TRANS64.TRYWAIT P2, [R6+URZ+0x22830], R7 ;  /* 0x02283007060075a7 */ /* 0x0022a4000804017f */
[----:B--2---:R-:W-:Y:S05]  /*1b870*/  @!P2 NANOSLEEP.SYNCS 0x989680 ;  /* 0x009896800000a95d */ /* 0x004fea0003900000 */
[----:B------:R-:W2:Y:S02]  /*1b880*/  @!P2 SYNCS.PHASECHK.TRANS64 P2, [R6+URZ+0x22830], R7 ;  /* 0x022830070600a5a7 */ /* 0x000ea4000804007f */
[----:B--2---:R-:W-:Y:S05]  /*1b890*/  @!P2 BRA `(.L_x_9788) ;  /* 0xfffffffc00f0a947 */ /* 0x004fea000383ffff */
[----:B------:R-:W-:Y:S05]  /*1b8a0*/  BRA `(.L_x_9787) ;  /* 0xffffff00003c7947 */ /* 0x000fea000383ffff */
.L_x_9794:
[----:B-1----:R1:W2:Y:S02]  /*1b8b0*/  SYNCS.PHASECHK.TRANS64.TRYWAIT P2, [R6+URZ+0x22850], R7 ;  /* 0x02285007060075a7 */ /* 0x0022a4000804017f */
[----:B--2---:R-:W-:Y:S05]  /*1b8c0*/  @!P2 NANOSLEEP.SYNCS 0x989680 ;  /* 0x009896800000a95d */ /* 0x004fea0003900000 */
[----:B------:R-:W2:Y:S02]  /*1b8d0*/  @!P2 SYNCS.PHASECHK.TRANS64 P2, [R6+URZ+0x22850], R7 ;  /* 0x022850070600a5a7 */ /* 0x000ea4000804007f */
[----:B--2---:R-:W-:Y:S05]  /*1b8e0*/  @!P2 BRA `(.L_x_9794) ;  /* 0xfffffffc00f0a947 */ /* 0x004fea000383ffff */
[----:B------:R-:W-:Y:S05]  /*1b8f0*/  BRA `(.L_x_9793) ;  /* 0xffffff2000347947 */ /* 0x000fea000383ffff */
.L_x_9801:
[----:B------:R-:W-:Y:S02]  /*1b900*/  IMAD.MOV.U32 R13, RZ, RZ, R21 ;  /* 0x000000ffff0d7224 */ /* 0x000fe400078e0015 */
[----:B------:R-:W-:Y:S02]  /*1b910*/  IMAD.MOV.U32 R12, RZ, RZ, RZ ;  /* 0x000000ffff0c7224 */ /* 0x000fe400078e00ff */
[----:B------:R-:W-:Y:S02]  /*1b920*/  IMAD.MOV.U32 R11, RZ, RZ, 0x181f ;  /* 0x0000181fff0b7424 */ /* 0x000fe400078e00ff */
[----:B------:R-:W-:-:S07]  /*1b930*/  IMAD.MOV.U32 R15, RZ, RZ, -0x1 ;  /* 0xffffffffff0f7424 */ /* 0x000fce00078e00ff */
[----:B-----5:R-:W-:Y:S05]  /*1b940*/  WARPSYNC.COLLECTIVE R15, `(.L_x_9995) ;  /* 0x000000000f087348 */ /* 0x020fea0003c00000 */
[----:B------:R0:W1:Y:S02]  /*1b950*/  SHFL.IDX P6, R14, R13, R12, R11 ;  /* 0x0000000c0d0e7389 */ /* 0x00006400000c000b */
[----:B01---5:R-:W-:Y:S01]  /*1b960*/  ENDCOLLECTIVE ;  /* 0x000000000000791b */ /* 0x023fe20003800000 */
.L_x_9995:
[----:B------:R-:W-:Y:S02]  /*1b970*/  IMAD.MOV.U32 R13, RZ, RZ, R3 ;  /* 0x000000ffff0d7224 */ /* 0x000fe400078e0003 */
[----:B------:R-:W-:-:S07]  /*1b980*/  IMAD.MOV.U32 R48, RZ, RZ, R14 ;  /* 0x000000ffff307224 */ /* 0x000fce00078e000e */
[----:B------:R-:W-:Y:S05]  /*1b990*/  WARPSYNC.COLLECTIVE R15, `(.L_x_9996) ;  /* 0x000000000f087348 */ /* 0x000fea0003c00000 */
[----:B------:R0:W1:Y:S02]  /*1b9a0*/  SHFL.IDX P6, R14, R13, R12, R11 ;  /* 0x0000000c0d0e7389 */ /* 0x00006400000c000b */
[----:B01----:R-:W-:Y:S01]  /*1b9b0*/  ENDCOLLECTIVE ;  /* 0x000000000000791b */ /* 0x003fe20003800000 */
.L_x_9996:
[----:B------:R-:W-:Y:S05]  /*1b9c0*/  BRA `(.L_x_9997) ;  /* 0xffffff48006c7947 */ /* 0x000fea000383ffff */
.L_x_9804:
[----:B------:R-:W-:Y:S01]  /*1b9d0*/  BSSY B1, `(.L_x_9998) ;  /* 0x0000008000017945 */ /* 0x000fe20003800000 */
[----:B---3--:R-:W-:Y:S01]  /*1b9e0*/  MOV R13, R21 ;  /* 0x00000015000d7202 */ /* 0x008fe20000000f00 */
[----:B------:R-:W-:Y:S02]  /*1b9f0*/  IMAD.MOV.U32 R12, RZ, RZ, 0x1 ;  /* 0x00000001ff0c7424 */ /* 0x000fe400078e00ff */
[----:B------:R-:W-:Y:S02]  /*1ba00*/  IMAD.MOV.U32 R11, RZ, RZ, 0x181f ;  /* 0x0000181fff0b7424 */ /* 0x000fe400078e00ff */
[----:B------:R-:W-:-:S07]  /*1ba10*/  IMAD.MOV.U32 R15, RZ, RZ, -0x1 ;  /* 0xffffffffff0f7424 */ /* 0x000fce00078e00ff */
[----:B012--5:R-:W-:Y:S05]  /*1ba20*/  WARPSYNC.COLLECTIVE R15, `(.L_x_9999) ;  /* 0x000000000f087348 */ /* 0x027fea0003c00000 */
[----:B--2---:R2:W3:Y:S02]  /*1ba30*/  SHFL.IDX P6, R14, R13, R12, R11 ;  /* 0x0000000c0d0e7389 */ /* 0x0044e400000c000b */
[----:B0123-5:R-:W-:Y:S01]  /*1ba40*/  ENDCOLLECTIVE ;  /* 0x000000000000791b */ /* 0x02ffe20003800000 */
.L_x_9999:
[----:B------:R-:W-:Y:S05]  /*1ba50*/  BSYNC B1 ;  /* 0x0000000000017941 */ /* 0x000fea0003800000 */
.L_x_9998:
        /* <DEDUP_REMOVED lines=8> */
.L_x_10000:
[----:B------:R-:W-:Y:S05]  /*1bae0*/  BRA `(.L_x_10001) ;  /* 0xffffff4800b47947 */ /* 0x000fea000383ffff */
.L_x_9807:
[----:B------:R-:W-:Y:S01]  /*1baf0*/  BSSY B1, `(.L_x_10002) ;  /* 0x0000008000017945 */ /* 0x000fe20003800000 */
[----:B------:R-:W-:Y:S01]  /*1bb00*/  MOV R13, R21 ;  /* 0x00000015000d7202 */ /* 0x000fe20000000f00 */
[----:B------:R-:W-:Y:S02]  /*1bb10*/  IMAD.MOV.U32 R12, RZ, RZ, 0x2 ;  /* 0x00000002ff0c7424 */ /* 0x000fe400078e00ff */
[----:B---3--:R-:W-:Y:S02]  /*1bb20*/  IMAD.MOV.U32 R11, RZ, RZ, 0x181f ;  /* 0x0000181fff0b7424 */ /* 0x008fe400078e00ff */
[----:B------:R-:W-:-:S07]  /*1bb30*/  IMAD.MOV.U32 R15, RZ, RZ, -0x1 ;  /* 0xffffffffff0f7424 */ /* 0x000fce00078e00ff */
[----:B012-4-:R-:W-:Y:S05]  /*1bb40*/  WARPSYNC.COLLECTIVE R15, `(.L_x_10003) ;  /* 0x000000000f087348 */ /* 0x017fea0003c00000 */
[----:B--2---:R2:W3:Y:S02]  /*1bb50*/  SHFL.IDX P6, R14, R13, R12, R11 ;  /* 0x0000000c0d0e7389 */ /* 0x0044e400000c000b */
[----:B01234-:R-:W-:Y:S01]  /*1bb60*/  ENDCOLLECTIVE ;  /* 0x000000000000791b */ /* 0x01ffe20003800000 */
.L_x_10003:
[----:B------:R-:W-:Y:S05]  /*1bb70*/  BSYNC B1 ;  /* 0x0000000000017941 */ /* 0x000fea0003800000 */
.L_x_10002:
        /* <DEDUP_REMOVED lines=8> */
.L_x_10004:
[----:B------:R-:W-:Y:S05]  /*1bc00*/  BRA `(.L_x_10005) ;  /* 0xffffff4800fc7947 */ /* 0x000fea000383ffff */
.L_x_9810:
[----:B------:R-:W-:Y:S01]  /*1bc10*/  BSSY B1, `(.L_x_10006) ;  /* 0x0000008000017945 */ /* 0x000fe20003800000 */
[----:B------:R-:W-:Y:S01]  /*1bc20*/  MOV R13, R21 ;  /* 0x00000015000d7202 */ /* 0x000fe20000000f00 */
[----:B------:R-:W-:Y:S02]  /*1bc30*/  IMAD.MOV.U32 R12, RZ, RZ, 0x3 ;  /* 0x00000003ff0c7424 */ /* 0x000fe400078e00ff */
[----:B---3--:R-:W-:Y:S02]  /*1bc40*/  IMAD.MOV.U32 R11, RZ, RZ, 0x181f ;  /* 0x0000181fff0b7424 */ /* 0x008fe400078e00ff */
[----:B------:R-:W-:-:S07]  /*1bc50*/  IMAD.MOV.U32 R15, RZ, RZ, -0x1 ;  /* 0xffffffffff0f7424 */ /* 0x000fce00078e00ff */
[----:B012-4-:R-:W-:Y:S05]  /*1bc60*/  WARPSYNC.COLLECTIVE R15, `(.L_x_10007) ;  /* 0x000000000f087348 */ /* 0x017fea0003c00000 */
[----:B0-----:R0:W3:Y:S02]  /*1bc70*/  SHFL.IDX P6, R14, R13, R12, R11 ;  /* 0x0000000c0d0e7389 */ /* 0x0010e400000c000b */
[----:B01234-:R-:W-:Y:S01]  /*1bc80*/  ENDCOLLECTIVE ;  /* 0x000000000000791b */ /* 0x01ffe20003800000 */
.L_x_10007:
[----:B------:R-:W-:Y:S05]  /*1bc90*/  BSYNC B1 ;  /* 0x0000000000017941 */ /* 0x000fea0003800000 */
.L_x_10006:
        /* <DEDUP_REMOVED lines=8> */
.L_x_10008:
[----:B------:R-:W-:Y:S05]  /*1bd20*/  BRA `(.L_x_10009) ;  /* 0xffffff4c00447947 */ /* 0x000fea000383ffff */
.L_x_9812:
[----:B------:R-:W-:Y:S01]  /*1bd30*/  MOV R13, R10 ;  /* 0x0000000a000d7202 */ /* 0x000fe20000000f00 */
[----:B------:R-:W-:Y:S02]  /*1bd40*/  IMAD.MOV.U32 R12, RZ, RZ, RZ ;  /* 0x000000ffff0c7224 */ /* 0x000fe400078e00ff */
[----:B------:R-:W-:Y:S02]  /*1bd50*/  IMAD.MOV.U32 R11, RZ, RZ, 0x1c1f ;  /* 0x00001c1fff0b7424 */ /* 0x000fe400078e00ff */
[----:B------:R-:W-:-:S07]  /*1bd60*/  IMAD.MOV.U32 R15, RZ, RZ, -0x1 ;  /* 0xffffffffff0f7424 */ /* 0x000fce00078e00ff */
[----:B------:R-:W-:Y:S05]  /*1bd70*/  WARPSYNC.COLLECTIVE R15, `(.L_x_10010) ;  /* 0x000000000f087348 */ /* 0x000fea0003c00000 */
[----:B------:R0:W1:Y:S02]  /*1bd80*/  SHFL.IDX P6, R14, R13, R12, R11 ;  /* 0x0000000c0d0e7389 */ /* 0x00006400000c000b */
[----:B01----:R-:W-:Y:S01]  /*1bd90*/  ENDCOLLECTIVE ;  /* 0x000000000000791b */ /* 0x003fe20003800000 */
.L_x_10010:
[----:B------:R-:W-:Y:S02]  /*1bda0*/  IMAD.MOV.U32 R13, RZ, RZ, R3 ;  /* 0x000000ffff0d7224 */ /* 0x000fe400078e0003 */
[----:B------:R-:W-:-:S07]  /*1bdb0*/  IMAD.MOV.U32 R48, RZ, RZ, R14 ;  /* 0x000000ffff307224 */ /* 0x000fce00078e000e */
[----:B------:R-:W-:Y:S05]  /*1bdc0*/  WARPSYNC.COLLECTIVE R15, `(.L_x_10011) ;  /* 0x000000000f087348 */ /* 0x000fea0003c00000 */
[----:B------:R0:W1:Y:S02]  /*1bdd0*/  SHFL.IDX P6, R14, R13, R12, R11 ;  /* 0x0000000c0d0e7389 */ /* 0x00006400000c000b */
[----:B01----:R-:W-:Y:S01]  /*1bde0*/  ENDCOLLECTIVE ;  /* 0x000000000000791b */ /* 0x003fe20003800000 */
.L_x_10011:
[----:B------:R-:W-:Y:S01]  /*1bdf0*/  IMAD.MOV.U32 R11, RZ, RZ, R14 ;  /* 0x000000ffff0b7224 */ /* 0x000fe200078e000e */
[----:B------:R-:W-:Y:S06]  /*1be00*/  BRA `(.L_x_10012) ;  /* 0xffffff5000447947 */ /* 0x000fec000383ffff */
.L_x_9815:
[----:B------:R-:W-:Y:S01]  /*1be10*/  BSSY B1, `(.L_x_10013) ;  /* 0x0000008000017945 */ /* 0x000fe20003800000 */
[----:B---3--:R-:W-:Y:S01]  /*1be20*/  IMAD.MOV.U32 R13, RZ, RZ, R10 ;  /* 0x000000ffff0d7224 */ /* 0x008fe200078e000a */
[----:B--2---:R-:W-:Y:S01]  /*1be30*/  MOV R11, 0x1c1f ;  /* 0x00001c1f000b7802 */ /* 0x004fe20000000f00 */
[----:B------:R-:W-:Y:S02]  /*1be40*/  IMAD.MOV.U32 R12, RZ, RZ, 0x1 ;  /* 0x00000001ff0c7424 */ /* 0x000fe400078e00ff */
[----:B------:R-:W-:-:S07]  /*1be50*/  IMAD.MOV.U32 R15, RZ, RZ, -0x1 ;  /* 0xffffffffff0f7424 */ /* 0x000fce00078e00ff */
[----:B01----:R-:W-:Y:S05]  /*1be60*/  WARPSYNC.COLLECTIVE R15, `(.L_x_10014) ;  /* 0x000000000f087348 */ /* 0x003fea0003c00000 */
[----:B------:R2:W3:Y:S02]  /*1be70*/  SHFL.IDX P6, R14, R13, R12, R11 ;  /* 0x0000000c0d0e7389 */ /* 0x0004e400000c000b */
[----:B0123--:R-:W-:Y:S01]  /*1be80*/  ENDCOLLECTIVE ;  /* 0x000000000000791b */ /* 0x00ffe20003800000 */
.L_x_10014:
[----:B------:R-:W-:Y:S05]  /*1be90*/  BSYNC B1 ;  /* 0x0000000000017941 */ /* 0x000fea0003800000 */
.L_x_10013:
        /* <DEDUP_REMOVED lines=8> */
.L_x_10015:
[----:B------:R-:W-:Y:S01]  /*1bf20*/  IMAD.MOV.U32 R3, RZ, RZ, R14 ;  /* 0x000000ffff037224 */ /* 0x000fe200078e000e */
[----:B------:R-:W-:Y:S06]  /*1bf30*/  BRA `(.L_x_10016) ;  /* 0xffffff5c001c7947 */ /* 0x000fec000383ffff */
.L_x_9819:
[----:B------:R-:W-:Y:S01]  /*1bf40*/  IMAD.MOV.U32 R13, RZ, RZ, R20 ;  /* 0x000000ffff0d7224 */ /* 0x000fe200078e0014 */
[----:B------:R-:W-:Y:S01]  /*1bf50*/  MOV R12, RZ ;  /* 0x000000ff000c7202 */ /* 0x000fe20000000f00 */
[----:B------:R-:W-:Y:S02]  /*1bf60*/  IMAD.MOV.U32 R11, RZ, RZ, 0x181f ;  /* 0x0000181fff0b7424 */ /* 0x000fe400078e00ff */
[----:B------:R-:W-:-:S07]  /*1bf70*/  IMAD.MOV.U32 R15, RZ, RZ, -0x1 ;  /* 0xffffffffff0f7424 */ /* 0x000fce00078e00ff */
[----:B0-----:R-:W-:Y:S05]  /*1bf80*/  WARPSYNC.COLLECTIVE R15, `(.L_x_10017) ;  /* 0x000000000f087348 */ /* 0x001fea0003c00000 */
[----:B------:R1:W2:Y:S02]  /*1bf90*/  SHFL.IDX P6, R14, R13, R12, R11 ;  /* 0x0000000c0d0e7389 */ /* 0x0002a400000c000b */
[----:B012---:R-:W-:Y:S01]  /*1bfa0*/  ENDCOLLECTIVE ;  /* 0x000000000000791b */ /* 0x007fe20003800000 */
.L_x_10017:
[----:B------:R-:W-:Y:S02]  /*1bfb0*/  IMAD.MOV.U32 R13, RZ, RZ, R3 ;  /* 0x000000ffff0d7224 */ /* 0x000fe400078e0003 */
[----:B------:R-:W-:-:S07]  /*1bfc0*/  IMAD.MOV.U32 R0, RZ, RZ, R14 ;  /* 0x000000ffff007224 */ /* 0x000fce00078e000e */
[----:B------:R-:W-:Y:S05]  /*1bfd0*/  WARPSYNC.COLLECTIVE R15, `(.L_x_10018) ;  /* 0x000000000f087348 */ /* 0x000fea0003c00000 */
[----:B------:R0:W1:Y:S02]  /*1bfe0*/  SHFL.IDX P6, R14, R13, R12, R11 ;  /* 0x0000000c0d0e7389 */ /* 0x00006400000c000b */
[----:B01----:R-:W-:Y:S01]  /*1bff0*/  ENDCOLLECTIVE ;  /* 0x000000000000791b */ /* 0x003fe20003800000 */
.L_x_10018:
[----:B------:R-:W-:Y:S05]  /*1c000*/  BRA `(.L_x_10019) ;  /* 0xffffff70005c7947 */ /* 0x000fea000383ffff */
.L_x_9822:
[----:B------:R-:W-:Y:S01]  /*1c010*/  BSSY B1, `(.L_x_10020) ;  /* 0x0000008000017945 */ /* 0x000fe20003800000 */
[----:B------:R-:W-:Y:S02]  /*1c020*/  IMAD.MOV.U32 R13, RZ, RZ, R20 ;  /* 0x000000ffff0d7224 */ /* 0x000fe400078e0014 */
[----:B------:R-:W-:Y:S02]  /*1c030*/  IMAD.MOV.U32 R12, RZ, RZ, 0x1 ;  /* 0x00000001ff0c7424 */ /* 0x000fe400078e00ff */
[----:B----4-:R-:W-:Y:S02]  /*1c040*/  IMAD.MOV.U32 R11, RZ, RZ, 0x181f ;  /* 0x0000181fff0b7424 */ /* 0x010fe400078e00ff */
[----:B------:R-:W-:-:S07]  /*1c050*/  IMAD.MOV.U32 R15, RZ, RZ, -0x1 ;  /* 0xffffffffff0f7424 */ /* 0x000fce00078e00ff */
[----:B0123--:R-:W-:Y:S05]  /*1c060*/  WARPSYNC.COLLECTIVE R15, `(.L_x_10021) ;  /* 0x000000000f087348 */ /* 0x00ffea0003c00000 */
[----:B---3--:R3:W4:Y:S02]  /*1c070*/  SHFL.IDX P6, R14, R13, R12, R11 ;  /* 0x0000000c0d0e7389 */ /* 0x00872400000c000b */
[----:B01234-:R-:W-:Y:S01]  /*1c080*/  ENDCOLLECTIVE ;  /* 0x000000000000791b */ /* 0x01ffe20003800000 */
.L_x_10021:
[----:B------:R-:W-:Y:S05]  /*1c090*/  BSYNC B1 ;  /* 0x0000000000017941 */ /* 0x000fea0003800000 */
.L_x_10020:
        /* <DEDUP_REMOVED lines=8> */
.L_x_10022:
[----:B------:R-:W-:Y:S05]  /*1c120*/  BRA `(.L_x_10023) ;  /* 0xffffff7000a87947 */ /* 0x000fea000383ffff */
.L_x_9825:
        /* <DEDUP_REMOVED lines=8> */
.L_x_10025:
[----:B------:R-:W-:Y:S05]  /*1c1b0*/  BSYNC B1 ;  /* 0x0000000000017941 */ /* 0x000fea0003800000 */
.L_x_10024:
        /* <DEDUP_REMOVED lines=8> */
.L_x_10026:
[----:B------:R-:W-:Y:S05]  /*1c240*/  BRA `(.L_x_10027) ;  /* 0xffffff7000f07947 */ /* 0x000fea000383ffff */
.L_x_9828:
[----:B------:R-:W-:Y:S01]  /*1c250*/  BSSY B1, `(.L_x_10028) ;  /* 0x0000008000017945 */ /* 0x000fe20003800000 */
[----:B------:R-:W-:Y:S02]  /*1c260*/  IMAD.MOV.U32 R13, RZ, RZ, R20 ;  /* 0x000000ffff0d7224 */ /* 0x000fe400078e0014 */
[----:B------:R-:W-:Y:S02]  /*1c270*/  IMAD.MOV.U32 R12, RZ, RZ, 0x3 ;  /* 0x00000003ff0c7424 */ /* 0x000fe400078e00ff */
[----:B----4-:R-:W-:Y:S02]  /*1c280*/  IMAD.MOV.U32 R11, RZ, RZ, 0x181f ;  /* 0x0000181fff0b7424 */ /* 0x010fe400078e00ff */
[----:B------:R-:W-:-:S07]  /*1c290*/  IMAD.MOV.U32 R15, RZ, RZ, -0x1 ;  /* 0xffffffffff0f7424 */ /* 0x000fce00078e00ff */
[----:B0123--:R-:W-:Y:S05]  /*1c2a0*/  WARPSYNC.COLLECTIVE R15, `(.L_x_10029) ;  /* 0x000000000f087348 */ /* 0x00ffea0003c00000 */
[----:B0-----:R0:W4:Y:S02]  /*1c2b0*/  SHFL.IDX P6, R14, R13, R12, R11 ;  /* 0x0000000c0d0e7389 */ /* 0x00112400000c000b */
[----:B01234-:R-:W-:Y:S01]  /*1c2c0*/  ENDCOLLECTIVE ;  /* 0x000000000000791b */ /* 0x01ffe20003800000 */
.L_x_10029:
[----:B------:R-:W-:Y:S05]  /*1c2d0*/  BSYNC B1 ;  /* 0x0000000000017941 */ /* 0x000fea0003800000 */
.L_x_10028:
        /* <DEDUP_REMOVED lines=8> */
.L_x_10030:
[----:B------:R-:W-:Y:S05]  /*1c360*/  BRA `(.L_x_10031) ;  /* 0xffffff7400387947 */ /* 0x000fea000383ffff */
.L_x_9845:
        /* <DEDUP_REMOVED lines=11> */
.L_x_10033:
[----:B------:R-:W-:Y:S05]  /*1c420*/  BSYNC B1 ;  /* 0x0000000000017941 */ /* 0x000fea0003800000 */
.L_x_10032:
[----:B------:R-:W-:Y:S05]  /*1c430*/  BRA `(.L_x_10034) ;  /* 0xffffff8c00487947 */ /* 0x000fea000383ffff */
.L_x_9847:
[----:B------:R-:W-:Y:S01]  /*1c440*/  BSSY B1, `(.L_x_10035) ;  /* 0x0000006000017945 */ /* 0x000fe20003800000 */
[----:B------:R-:W-:-:S07]  /*1c450*/  MOV R15, 0xffffffff ;  /* 0xffffffff000f7802 */ /* 0x000fce0000000f00 */
[----:B0-----:R-:W-:Y:S05]  /*1c460*/  WARPSYNC.COLLECTIVE R15, `(.L_x_10036) ;  /* 0x000000000f0c7348 */ /* 0x001fea0003c00000 */
[----:B------:R-:W-:Y:S02]  /*1c470*/  ELECT P6, UR62, PT ;  /* 0x00000000003e782f */ /* 0x000fe400038c0000 */
[----:B------:R-:W-:Y:S01]  /*1c480*/  MOV R14, UR62 ;  /* 0x0000003e000e7c02 */ /* 0x000fe20008000f00 */
[----:B0-----:R-:W-:Y:S10]  /*1c490*/  ENDCOLLECTIVE ;  /* 0x000000000000791b */ /* 0x001ff40003800000 */
.L_x_10036:
[----:B------:R-:W-:Y:S05]  /*1c4a0*/  BSYNC B1 ;  /* 0x0000000000017941 */ /* 0x000fea0003800000 */
.L_x_10035:
[----:B------:R-:W-:Y:S05]  /*1c4b0*/  BRA `(.L_x_9846) ;  /* 0xffffff8c00407947 */ /* 0x000fea000383ffff */
.L_x_9849:
[----:B0-----:R0:W1:Y:S02]  /*1c4c0*/  SYNCS.PHASECHK.TRANS64.TRYWAIT P0, [R22+URZ+0x22820], R3 ;  /* 0x02282003160075a7 */ /* 0x001064000800017f */
[----:B-1----:R-:W-:Y:S05]  /*1c4d0*/  @!P0 NANOSLEEP.SYNCS 0x989680 ;  /* 0x009896800000895d */ /* 0x002fea0003900000 */
[----:B------:R-:W1:Y:S02]  /*1c4e0*/  @!P0 SYNCS.PHASECHK.TRANS64 P0, [R22+URZ+0x22820], R3 ;  /* 0x02282003160085a7 */ /* 0x000e64000800007f */
[----:B-1----:R-:W-:Y:S05]  /*1c4f0*/  @!P0 BRA `(.L_x_9849) ;  /* 0xfffffffc00f08947 */ /* 0x002fea000383ffff */
[----:B------:R-:W-:Y:S05]  /*1c500*/  BRA `(.L_x_10037) ;  /* 0xffffff8c00507947 */ /* 0x000fea000383ffff */
.L_x_9853:
[----:B0-----:R0:W1:Y:S02]  /*1c510*/  SYNCS.PHASECHK.TRANS64.TRYWAIT P0, [R3+URZ+0x228a0], R8 ;  /* 0x0228a008030075a7 */ /* 0x001064000800017f */
[----:B-1----:R-:W-:Y:S05]  /*1c520*/  @!P0 NANOSLEEP.SYNCS 0x989680 ;  /* 0x009896800000895d */ /* 0x002fea0003900000 */
[----:B------:R-:W1:Y:S02]  /*1c530*/  @!P0 SYNCS.PHASECHK.TRANS64 P0, [R3+URZ+0x228a0], R8 ;  /* 0x0228a008030085a7 */ /* 0x000e64000800007f */
[----:B-1----:R-:W-:Y:S05]  /*1c540*/  @!P0 BRA `(.L_x_9853) ;  /* 0xfffffffc00f08947 */ /* 0x002fea000383ffff */
[----:B------:R-:W-:Y:S05]  /*1c550*/  BRA `(.L_x_10038) ;  /* 0xffffff8c00687947 */ /* 0x000fea000383ffff */
.L_x_9858:
[----:B-1----:R1:W2:Y:S02]  /*1c560*/  SYNCS.PHASECHK.TRANS64.TRYWAIT P0, [R3+URZ+0x228c0], R8 ;  /* 0x0228c008030075a7 */ /* 0x0022a4000800017f */
[----:B--2---:R-:W-:Y:S05]  /*1c570*/  @!P0 NANOSLEEP.SYNCS 0x989680 ;  /* 0x009896800000895d */ /* 0x004fea0003900000 */
[----:B------:R-:W2:Y:S02]  /*1c580*/  @!P0 SYNCS.PHASECHK.TRANS64 P0, [R3+URZ+0x228c0], R8 ;  /* 0x0228c008030085a7 */ /* 0x000ea4000800007f */
[----:B--2---:R-:W-:Y:S05]  /*1c590*/  @!P0 BRA `(.L_x_9858) ;  /* 0xfffffffc00f08947 */ /* 0x004fea000383ffff */
[----:B------:R-:W-:Y:S05]  /*1c5a0*/  BRA `(.L_x_10039) ;  /* 0xffffff8c00e47947 */ /* 0x000fea000383ffff */
.L_x_9868:
[----:B0-----:R0:W1:Y:S02]  /*1c5b0*/  SYNCS.PHASECHK.TRANS64.TRYWAIT P2, [R8+URZ+0x228a0], R2 ;  /* 0x0228a002080075a7 */ /* 0x001064000804017f */
[----:B-1----:R-:W-:Y:S05]  /*1c5c0*/  @!P2 NANOSLEEP.SYNCS 0x989680 ;  /* 0x009896800000a95d */ /* 0x002fea0003900000 */
[----:B------:R-:W1:Y:S02]  /*1c5d0*/  @!P2 SYNCS.PHASECHK.TRANS64 P2, [R8+URZ+0x228a0], R2 ;  /* 0x0228a0020800a5a7 */ /* 0x000e64000804007f */
[----:B-1----:R-:W-:Y:S05]  /*1c5e0*/  @!P2 BRA `(.L_x_9868) ;  /* 0xfffffffc00f0a947 */ /* 0x002fea000383ffff */
[----:B------:R-:W-:Y:S05]  /*1c5f0*/  BRA `(.L_x_10040) ;  /* 0xffffff9400587947 */ /* 0x000fea000383ffff */
.L_x_9873:
[----:B-1----:R1:W2:Y:S02]  /*1c600*/  SYNCS.PHASECHK.TRANS64.TRYWAIT P2, [R8+URZ+0x228c0], R2 ;  /* 0x0228c002080075a7 */ /* 0x0022a4000804017f */
[----:B--2---:R-:W-:Y:S05]  /*1c610*/  @!P2 NANOSLEEP.SYNCS 0x989680 ;  /* 0x009896800000a95d */ /* 0x004fea0003900000 */
[----:B------:R-:W2:Y:S02]  /*1c620*/  @!P2 SYNCS.PHASECHK.TRANS64 P2, [R8+URZ+0x228c0], R2 ;  /* 0x0228c0020800a5a7 */ /* 0x000ea4000804007f */
[----:B--2---:R-:W-:Y:S05]  /*1c630*/  @!P2 BRA `(.L_x_9873) ;  /* 0xfffffffc00f0a947 */ /* 0x004fea000383ffff */
[----:B------:R-:W-:Y:S05]  /*1c640*/  BRA `(.L_x_10041) ;  /* 0xffffff9400d07947 */ /* 0x000fea000383ffff */
.L_x_9891:
        /* <DEDUP_REMOVED lines=8> */
[----:B-1---5:R-:W-:Y:S05]  /*1c6d0*/  WARPSYNC.COLLECTIVE R15, `(.L_x_10043) ;  /* 0x000000000f087348 */ /* 0x022fea0003c00000 */
[----:B------:R0:W2:Y:S02]  /*1c6e0*/  SHFL.IDX P6, R14, R13, R12, R11 ;  /* 0x0000000c0d0e7389 */ /* 0x0000a400000c000b */
[----:B012--5:R-:W-:Y:S01]  /*1c6f0*/  ENDCOLLECTIVE ;  /* 0x000000000000791b */ /* 0x027fe20003800000 */
.L_x_10043:
[----:B------:R-:W-:Y:S05]  /*1c700*/  BSYNC B0 ;  /* 0x0000000000007941 */ /* 0x000fea0003800000 */
.L_x_10042:
[----:B------:R-:W-:Y:S05]  /*1c710*/  BRA `(.L_x_10044) ;  /* 0xffffffa400e47947 */ /* 0x000fea000383ffff */
.L_x_9894:
[----:B--2---:R2:W3:Y:S02]  /*1c720*/  SYNCS.PHASECHK.TRANS64.TRYWAIT P0, [R31+URZ+0x22840], R0 ;  /* 0x022840001f0075a7 */ /* 0x0044e4000800017f */
[----:B---3--:R-:W-:Y:S05]  /*1c730*/  @!P0 NANOSLEEP.SYNCS 0x989680 ;  /* 0x009896800000895d */ /* 0x008fea0003900000 */
[----:B------:R-:W3:Y:S02]  /*1c740*/  @!P0 SYNCS.PHASECHK.TRANS64 P0, [R31+URZ+0x22840], R0 ;  /* 0x022840001f0085a7 */ /* 0x000ee4000800007f */
[----:B---3--:R-:W-:Y:S05]  /*1c750*/  @!P0 BRA `(.L_x_9894) ;  /* 0xfffffffc00f08947 */ /* 0x008fea000383ffff */
[----:B------:R-:W-:Y:S05]  /*1c760*/  BRA `(.L_x_10045) ;  /* 0xffffffa8000c7947 */ /* 0x000fea000383ffff */
.L_x_9895:
        /* <DEDUP_REMOVED lines=8> */
.L_x_10047:
[----:B------:R-:W-:Y:S05]  /*1c7f0*/  BSYNC B0 ;  /* 0x0000000000007941 */ /* 0x000fea0003800000 */
.L_x_10046:
        /* <DEDUP_REMOVED lines=9> */
.L_x_10048:
[----:B------:R-:W-:Y:S01]  /*1c890*/  IMAD.MOV.U32 R13, RZ, RZ, R4 ;  /* 0x000000ffff0d7224 */ /* 0x000fe200078e0004 */
[----:B------:R-:W-:Y:S01]  /*1c8a0*/  MOV R12, 0x1 ;  /* 0x00000001000c7802 */ /* 0x000fe20000000f00 */
[----:B------:R-:W-:-:S07]  /*1c8b0*/  IMAD.MOV.U32 R3, RZ, RZ, R14 ;  /* 0x000000ffff037224 */ /* 0x000fce00078e000e */
[----:B------:R-:W-:Y:S05]  /*1c8c0*/  WARPSYNC.COLLECTIVE R15, `(.L_x_10049) ;  /* 0x000000000f087348 */ /* 0x000fea0003c00000 */
[----:B------:R0:W1:Y:S02]  /*1c8d0*/  SHFL.IDX P6, R14, R13, R12, R11 ;  /* 0x0000000c0d0e7389 */ /* 0x00006400000c000b */
[----:B01----:R-:W-:Y:S01]  /*1c8e0*/  ENDCOLLECTIVE ;  /* 0x000000000000791b */ /* 0x003fe20003800000 */
.L_x_10049:
        /* <DEDUP_REMOVED lines=15> */
.L_x_10050:
[----:B------:R-:W-:Y:S02]  /*1c9e0*/  @P0 IMAD R6, R5, 0x2, R22 ;  /* 0x0000000205060824 */ /* 0x000fe400078e0216 */
[----:B------:R-:W-:Y:S02]  /*1c9f0*/  IMAD.MOV.U32 R13, RZ, RZ, R4 ;  /* 0x000000ffff0d7224 */ /* 0x000fe400078e0004 */
[----:B------:R-:W-:Y:S02]  /*1ca00*/  IMAD.MOV.U32 R12, RZ, RZ, 0x2 ;  /* 0x00000002ff0c7424 */ /* 0x000fe400078e00ff */
[----:B------:R-:W-:-:S07]  /*1ca10*/  IMAD.MOV.U32 R3, RZ, RZ, R14 ;  /* 0x000000ffff037224 */ /* 0x000fce00078e000e */
[----:B------:R-:W-:Y:S05]  /*1ca20*/  WARPSYNC.COLLECTIVE R15, `(.L_x_10051) ;  /* 0x000000000f087348 */ /* 0x000fea0003c00000 */
[----:B------:R0:W1:Y:S02]  /*1ca30*/  SHFL.IDX P6, R14, R13, R12, R11 ;  /* 0x0000000c0d0e7389 */ /* 0x00006400000c000b */
[----:B01----:R-:W-:Y:S01]  /*1ca40*/  ENDCOLLECTIVE ;  /* 0x000000000000791b */ /* 0x003fe20003800000 */
.L_x_10051:
        /* <DEDUP_REMOVED lines=15> */
.L_x_10052:
[----:B------:R-:W-:Y:S02]  /*1cb40*/  @P0 IMAD R6, R5, 0x2, R22 ;  /* 0x0000000205060824 */ /* 0x000fe400078e0216 */
[----:B------:R-:W-:Y:S02]  /*1cb50*/  IMAD.MOV.U32 R13, RZ, RZ, R4 ;  /* 0x000000ffff0d7224 */ /* 0x000fe400078e0004 */
[----:B------:R-:W-:Y:S02]  /*1cb60*/  IMAD.MOV.U32 R12, RZ, RZ, 0x3 ;  /* 0x00000003ff0c7424 */ /* 0x000fe400078e00ff */
[----:B------:R-:W-:-:S07]  /*1cb70*/  IMAD.MOV.U32 R3, RZ, RZ, R14 ;  /* 0x000000ffff037224 */ /* 0x000fce00078e000e */
[----:B------:R-:W-:Y:S05]  /*1cb80*/  WARPSYNC.COLLECTIVE R15, `(.L_x_10053) ;  /* 0x000000000f087348 */ /* 0x000fea0003c00000 */
[----:B------:R0:W1:Y:S02]  /*1cb90*/  SHFL.IDX P6, R14, R13, R12, R11 ;  /* 0x0000000c0d0e7389 */ /* 0x00006400000c000b */
[----:B01----:R-:W-:Y:S01]  /*1cba0*/  ENDCOLLECTIVE ;  /* 0x000000000000791b */ /* 0x003fe20003800000 */
.L_x_10053:
        /* <DEDUP_REMOVED lines=15> */
.L_x_10054:
[----:B------:R-:W-:Y:S02]  /*1cca0*/  @P0 IMAD R6, R5, 0x2, R22 ;  /* 0x0000000205060824 */ /* 0x000fe400078e0216 */
[----:B------:R-:W-:Y:S02]  /*1ccb0*/  IMAD.MOV.U32 R13, RZ, RZ, R4 ;  /* 0x000000ffff0d7224 */ /* 0x000fe400078e0004 */
[----:B------:R-:W-:Y:S02]  /*1ccc0*/  IMAD.MOV.U32 R12, RZ, RZ, 0x4 ;  /* 0x00000004ff0c7424 */ /* 0x000fe400078e00ff */
[----:B------:R-:W-:-:S07]  /*1ccd0*/  IMAD.MOV.U32 R3, RZ, RZ, R14 ;  /* 0x000000ffff037224 */ /* 0x000fce00078e000e */
[----:B------:R-:W-:Y:S05]  /*1cce0*/  WARPSYNC.COLLECTIVE R15, `(.L_x_10055) ;  /* 0x000000000f087348 */ /* 0x000fea0003c00000 */
[----:B------:R0:W1:Y:S02]  /*1ccf0*/  SHFL.IDX P6, R14, R13, R12, R11 ;  /* 0x0000000c0d0e7389 */ /* 0x00006400000c000b */
[----:B01----:R-:W-:Y:S01]  /*1cd00*/  ENDCOLLECTIVE ;  /* 0x000000000000791b */ /* 0x003fe20003800000 */
.L_x_10055:
        /* <DEDUP_REMOVED lines=15> */
.L_x_10056:
[----:B------:R-:W-:Y:S01]  /*1ce00*/  @P0 IMAD R6, R5, 0x2, R22 ;  /* 0x0000000205060824 */ /* 0x000fe200078e0216 */
[----:B------:R-:W-:Y:S01]  /*1ce10*/  MOV R13, R4 ;  /* 0x00000004000d7202 */ /* 0x000fe20000000f00 */
[----:B------:R-:W-:Y:S02]  /*1ce20*/  IMAD.MOV.U32 R12, RZ, RZ, 0x5 ;  /* 0x00000005ff0c7424 */ /* 0x000fe400078e00ff */
[----:B------:R-:W-:-:S07]  /*1ce30*/  IMAD.MOV.U32 R3, RZ, RZ, R14 ;  /* 0x000000ffff037224 */ /* 0x000fce00078e000e */
[----:B------:R-:W-:Y:S05]  /*1ce40*/  WARPSYNC.COLLECTIVE R15, `(.L_x_10057) ;  /* 0x000000000f087348 */ /* 0x000fea0003c00000 */
[----:B------:R0:W1:Y:S02]  /*1ce50*/  SHFL.IDX P6, R14, R13, R12, R11 ;  /* 0x0000000c0d0e7389 */ /* 0x00006400000c000b */
[----:B01----:R-:W-:Y:S01]  /*1ce60*/  ENDCOLLECTIVE ;  /* 0x000000000000791b */ /* 0x003fe20003800000 */
.L_x_10057:
        /* <DEDUP_REMOVED lines=10> */
.L_x_10058:
[----:B------:R-:W-:Y:S01]  /*1cf10*/  @!PT LDS RZ, [RZ] ;  /* 0x00000000fffff984 */ /* 0x000fe20000000800 */
[----:B------:R-:W-:Y:S01]  /*1cf20*/  @!PT LDS RZ, [RZ] ;  /* 0x00000000fffff984 */ /* 0x000fe20000000800 */
[----:B------:R-:W-:Y:S01]  /*1cf30*/  @!PT LDS RZ, [RZ] ;  /* 0x00000000fffff984 */ /* 0x000fe20000000800 */
[----:B------:R0:W-:Y:S01]  /*1cf40*/  @P0 LDGSTS.E.BYPASS.LTC128B.128 [R6+0x1e400], desc[UR40][R2.64], !P2 ;  /* 0x1e40000002060fae */ /* 0x0001e2000d101d68 */
[----:B------:R-:W-:Y:S01]  /*1cf50*/  IMAD.MOV.U32 R0, RZ, RZ, R14 ;  /* 0x000000ffff007224 */ /* 0x000fe200078e000e */
[----:B------:R-:W-:Y:S06]  /*1cf60*/  BRA `(.L_x_10059) ;  /* 0xffffffa400647947 */ /* 0x000fec000383ffff */
.L_x_9900:
        /* <DEDUP_REMOVED lines=9> */
.L_x_10060:
[C---:B------:R-:W-:Y:S01]  /*1d000*/  VIADD R6, R17.reuse, 0x10 ;  /* 0x0000001011067836 */ /* 0x040fe20000000000 */
[----:B------:R-:W-:Y:S01]  /*1d010*/  ISETP.GE.AND P0, PT, R17, R5, PT ;  /* 0x000000051100720c */ /* 0x000fe20003f06270 */
[----:B------:R-:W-:Y:S01]  /*1d020*/  IMAD.MOV.U32 R13, RZ, RZ, R0 ;  /* 0x000000ffff0d7224 */ /* 0x000fe200078e0000 */
[----:B------:R-:W-:-:S11]  /*1d030*/  MOV R2, R14 ;  /* 0x0000000e00027202 */ /* 0x000fd60000000f00 */
[----:B------:R-:W-:Y:S05]  /*1d040*/  WARPSYNC.COLLECTIVE R15, `(.L_x_10061) ;  /* 0x000000000f087348 */ /* 0x000fea0003c00000 */
[----:B------:R0:W1:Y:S02]  /*1d050*/  SHFL.IDX P6, R14, R13, R12, R11 ;  /* 0x0000000c0d0e7389 */ /* 0x00006400000c000b */
[----:B01----:R-:W-:Y:S01]  /*1d060*/  ENDCOLLECTIVE ;  /* 0x000000000000791b */ /* 0x003fe20003800000 */
.L_x_10061:
[----:B------:R-:W-:Y:S02]  /*1d070*/  IMAD.MOV.U32 R13, RZ, RZ, R4 ;  /* 0x000000ffff0d7224 */ /* 0x000fe400078e0004 */
[----:B------:R-:W-:Y:S02]  /*1d080*/  IMAD.MOV.U32 R12, RZ, RZ, 0x1 ;  /* 0x00000001ff0c7424 */ /* 0x000fe400078e00ff */
[----:B------:R-:W-:-:S07]  /*1d090*/  IMAD.MOV.U32 R3, RZ, RZ, R14 ;  /* 0x000000ffff037224 */ /* 0x000fce00078e000e */
[----:B------:R-:W-:Y:S05]  /*1d0a0*/  WARPSYNC.COLLECTIVE R15, `(.L_x_10062) ;  /* 0x000000000f087348 */ /* 0x000fea0003c00000 */
[----:B------:R0:W1:Y:S02]  /*1d0b0*/  SHFL.IDX P6, R14, R13, R12, R11 ;  /* 0x0000000c0d0e7389 */ /* 0x00006400000c000b */
[----:B01----:R-:W-:Y:S01]  /*1d0c0*/  ENDCOLLECTIVE ;  /* 0x000000000000791b */ /* 0x003fe20003800000 */
.L_x_10062:
[----:B------:R-:W-:-:S05]  /*1d0d0*/  @!P0 LEA R3, P2, R9, R3, 0x1 ;  /* 0x0000000309038211 */ /* 0x000fca00078408ff */
[----:B------:R-:W-:-:S05]  /*1d0e0*/  @!P0 IMAD.X R2, RZ, RZ, R2, P2 ;  /* 0x000000ffff028224 */ /* 0x000fca00010e0602 */
[----:B------:R-:W-:Y:S02]  /*1d0f0*/  @!P0 LOP3.LUT R3, R3, R2, RZ, 0x3c, !PT ;  /* 0x0000000203038212 */ /* 0x000fe400078e3cff */
[----:B------:R-:W-:Y:S02]  /*1d100*/  MOV R13, R0 ;  /* 0x00000000000d7202 */ /* 0x000fe40000000f00 */
        /* <DEDUP_REMOVED lines=11> */
.L_x_10063:
[----:B------:R-:W-:Y:S02]  /*1d1c0*/  IMAD.MOV.U32 R13, RZ, RZ, R4 ;  /* 0x000000ffff0d7224 */ /* 0x000fe400078e0004 */
[----:B------:R-:W-:Y:S02]  /*1d1d0*/  IMAD.MOV.U32 R12, RZ, RZ, 0x2 ;  /* 0x00000002ff0c7424 */ /* 0x000fe400078e00ff */
[----:B------:R-:W-:-:S07]  /*1d1e0*/  IMAD.MOV.U32 R3, RZ, RZ, R14 ;  /* 0x000000ffff037224 */ /* 0x000fce00078e000e */
[----:B------:R-:W-:Y:S05]  /*1d1f0*/  WARPSYNC.COLLECTIVE R15, `(.L_x_10064) ;  /* 0x000000000f087348 */ /* 0x000fea0003c00000 */
[----:B------:R0:W1:Y:S02]  /*1d200*/  SHFL.IDX P6, R14, R13, R12, R11 ;  /* 0x0000000c0d0e7389 */ /* 0x00006400000c000b */
[----:B01----:R-:W-:Y:S01]  /*1d210*/  ENDCOLLECTIVE ;  /* 0x000000000000791b */ /* 0x003fe20003800000 */
.L_x_10064:
        /* <DEDUP_REMOVED lines=16> */
.L_x_10065:
[----:B------:R-:W-:Y:S02]  /*1d320*/  IMAD.MOV.U32 R13, RZ, RZ, R4 ;  /* 0x000000ffff0d7224 */ /* 0x000fe400078e0004 */
[----:B------:R-:W-:Y:S02]  /*1d330*/  IMAD.MOV.U32 R12, RZ, RZ, 0x3 ;  /* 0x00000003ff0c7424 */ /* 0x000fe400078e00ff */
[----:B------:R-:W-:-:S07]  /*1d340*/  IMAD.MOV.U32 R3, RZ, RZ, R14 ;  /* 0x000000ffff037224 */ /* 0x000fce00078e000e */
[----:B------:R-:W-:Y:S05]  /*1d350*/  WARPSYNC.COLLECTIVE R15, `(.L_x_10066) ;  /* 0x000000000f087348 */ /* 0x000fea0003c00000 */
[----:B------:R0:W1:Y:S02]  /*1d360*/  SHFL.IDX P6, R14, R13, R12, R11 ;  /* 0x0000000c0d0e7389 */ /* 0x00006400000c000b */
[----:B01----:R-:W-:Y:S01]  /*1d370*/  ENDCOLLECTIVE ;  /* 0x000000000000791b */ /* 0x003fe20003800000 */
.L_x_10066:
[----:B------:R-:W-:-:S04]  /*1d380*/  @!P0 LEA R3, P2, R9, R3, 0x1 ;  /* 0x0000000309038211 */ /* 0x000fc800078408ff */
[----:B------:R-:W-:-:S04]  /*1d390*/  @!P0 IADD3.X R2, RZ, R2, RZ, P2, !PT ;  /* 0x00000002ff028210 */ /* 0x000fc800017fe4ff */
        /* <DEDUP_REMOVED lines=14> */
.L_x_10067:
[----:B------:R-:W-:Y:S01]  /*1d480*/  MOV R13, R4 ;  /* 0x00000004000d7202 */ /* 0x000fe20000000f00 */
[----:B------:R-:W-:Y:S02]  /*1d490*/  IMAD.MOV.U32 R12, RZ, RZ, 0x4 ;  /* 0x00000004ff0c7424 */ /* 0x000fe400078e00ff */
[----:B------:R-:W-:-:S07]  /*1d4a0*/  IMAD.MOV.U32 R3, RZ, RZ, R14 ;  /* 0x000000ffff037224 */ /* 0x000fce00078e000e */
[----:B------:R-:W-:Y:S05]  /*1d4b0*/  WARPSYNC.COLLECTIVE R15, `(.L_x_10068) ;  /* 0x000000000f087348 */ /* 0x000fea0003c00000 */
[----:B------:R0:W1:Y:S02]  /*1d4c0*/  SHFL.IDX P6, R14, R13, R12, R11 ;  /* 0x0000000c0d0e7389 */ /* 0x00006400000c000b */
[----:B01----:R-:W-:Y:S01]  /*1d4d0*/  ENDCOLLECTIVE ;  /* 0x000000000000791b */ /* 0x003fe20003800000 */
.L_x_10068:
        /* <DEDUP_REMOVED lines=16> */
.L_x_10069:
[----:B------:R-:W-:Y:S02]  /*1d5e0*/  IMAD.MOV.U32 R13, RZ, RZ, R4 ;  /* 0x000000ffff0d7224 */ /* 0x000fe400078e0004 */
[----:B------:R-:W-:Y:S02]  /*1d5f0*/  IMAD.MOV.U32 R12, RZ, RZ, 0x5 ;  /* 0x00000005ff0c7424 */ /* 0x000fe400078e00ff */
[----:B------:R-:W-:-:S07]  /*1d600*/  IMAD.MOV.U32 R3, RZ, RZ, R14 ;  /* 0x000000ffff037224 */ /* 0x000fce00078e000e */
[----:B------:R-:W-:Y:S05]  /*1d610*/  WARPSYNC.COLLECTIVE R15, `(.L_x_10070) ;  /* 0x000000000f087348 */ /* 0x000fea0003c00000 */
[----:B------:R0:W1:Y:S02]  /*1d620*/  SHFL.IDX P6, R14, R13, R12, R11 ;  /* 0x0000000c0d0e7389 */ /* 0x00006400000c000b */
[----:B01----:R-:W-:Y:S01]  /*1d630*/  ENDCOLLECTIVE ;  /* 0x000000000000791b */ /* 0x003fe20003800000 */
.L_x_10070:
        /* <DEDUP_REMOVED lines=11> */
[----:B------:R-:W-:Y:S02]  /*1d6f0*/  ISETP.GE.AND P0, PT, R2, R5, PT ;  /* 0x000000050200720c */ /* 0x000fe40003f06270 */
[----:B------:R-:W-:-:S11]  /*1d700*/  MOV R2, R14 ;  /* 0x0000000e00027202 */ /* 0x000fd60000000f00 */
[----:B------:R-:W-:Y:S05]  /*1d710*/  WARPSYNC.COLLECTIVE R15, `(.L_x_10071) ;  /* 0x000000000f087348 */ /* 0x000fea0003c00000 */
[----:B------:R0:W1:Y:S02]  /*1d720*/  SHFL.IDX P6, R14, R13, R12, R11 ;  /* 0x0000000c0d0e7389 */ /* 0x00006400000c000b */
[----:B01----:R-:W-:Y:S01]  /*1d730*/  ENDCOLLECTIVE ;  /* 0x000000000000791b */ /* 0x003fe20003800000 */
.L_x_10071:
[----:B------:R-:W-:Y:S02]  /*1d740*/  IMAD.MOV.U32 R13, RZ, RZ, R4 ;  /* 0x000000ffff0d7224 */ /* 0x000fe400078e0004 */
[----:B------:R-:W-:Y:S02]  /*1d750*/  IMAD.MOV.U32 R12, RZ, RZ, 0x6 ;  /* 0x00000006ff0c7424 */ /* 0x000fe400078e00ff */
[----:B------:R-:W-:-:S07]  /*1d760*/  IMAD.MOV.U32 R3, RZ, RZ, R14 ;  /* 0x000000ffff037224 */ /* 0x000fce00078e000e */
[----:B------:R-:W-:Y:S05]  /*1d770*/  WARPSYNC.COLLECTIVE R15, `(.L_x_10072) ;  /* 0x000000000f087348 */ /* 0x000fea0003c00000 */
[----:B------:R0:W1:Y:S02]  /*1d780*/  SHFL.IDX P6, R14, R13, R12, R11 ;  /* 0x0000000c0d0e7389 */ /* 0x00006400000c000b */
[----:B01----:R-:W-:Y:S01]  /*1d790*/  ENDCOLLECTIVE ;  /* 0x000000000000791b */ /* 0x003fe20003800000 */
.L_x_10072:
        /* <DEDUP_REMOVED lines=16> */
.L_x_10073:
[----:B------:R-:W-:Y:S02]  /*1d8a0*/  IMAD.MOV.U32 R13, RZ, RZ, R4 ;  /* 0x000000ffff0d7224 */ /* 0x000fe400078e0004 */
[----:B------:R-:W-:Y:S01]  /*1d8b0*/  IMAD.MOV.U32 R12, RZ, RZ, 0x7 ;  /* 0x00000007ff0c7424 */ /* 0x000fe200078e00ff */
[----:B------:R-:W-:-:S07]  /*1d8c0*/  MOV R3, R14 ;  /* 0x0000000e00037202 */ /* 0x000fce0000000f00 */
[----:B------:R-:W-:Y:S05]  /*1d8d0*/  WARPSYNC.COLLECTIVE R15, `(.L_x_10074) ;  /* 0x000000000f087348 */ /* 0x000fea0003c00000 */
[----:B------:R0:W1:Y:S02]  /*1d8e0*/  SHFL.IDX P6, R14, R13, R12, R11 ;  /* 0x0000000c0d0e7389 */ /* 0x00006400000c000b */
[----:B01----:R-:W-:Y:S01]  /*1d8f0*/  ENDCOLLECTIVE ;  /* 0x000000000000791b */ /* 0x003fe20003800000 */
.L_x_10074:
        /* <DEDUP_REMOVED lines=14> */
.L_x_10075:
[----:B------:R-:W-:Y:S01]  /*1d9e0*/  IMAD.MOV.U32 R0, RZ, RZ, R14 ;  /* 0x000000ffff007224 */ /* 0x000fe200078e000e */
[----:B------:R-:W-:Y:S06]  /*1d9f0*/  BRA `(.L_x_10076) ;  /* 0xffffffa400e87947 */ /* 0x000fec000383ffff */
.L_x_9903:
[----:B0-----:R0:W1:Y:S02]  /*1da00*/  SYNCS.PHASECHK.TRANS64.TRYWAIT P0, [R22+URZ+0x22820], R3 ;  /* 0x02282003160075a7 */ /* 0x001064000800017f */
[----:B-1----:R-:W-:Y:S05]  /*1da10*/  @!P0 NANOSLEEP.SYNCS 0x989680 ;  /* 0x009896800000895d */ /* 0x002fea0003900000 */
[----:B------:R-:W1:Y:S02]  /*1da20*/  @!P0 SYNCS.PHASECHK.TRANS64 P0, [R22+URZ+0x22820], R3 ;  /* 0x02282003160085a7 */ /* 0x000e64000800007f */
[----:B-1----:R-:W-:Y:S05]  /*1da30*/  @!P0 BRA `(.L_x_9903) ;  /* 0xfffffffc00f08947 */ /* 0x002fea000383ffff */
[----:B------:R-:W-:Y:S05]  /*1da40*/  BRA `(.L_x_10077) ;  /* 0xffffffa800447947 */ /* 0x000fea000383ffff */
.L_x_9906:
[----:B-1----:R1:W2:Y:S02]  /*1da50*/  SYNCS.PHASECHK.TRANS64.TRYWAIT P0, [R31+URZ+0x22860], R0 ;  /* 0x022860001f0075a7 */ /* 0x0022a4000800017f */
[----:B--2---:R-:W-:Y:S05]  /*1da60*/  @!P0 NANOSLEEP.SYNCS 0x989680 ;  /* 0x009896800000895d */ /* 0x004fea0003900000 */
[----:B------:R-:W2:Y:S02]  /*1da70*/  @!P0 SYNCS.PHASECHK.TRANS64 P0, [R31+URZ+0x22860], R0 ;  /* 0x022860001f0085a7 */ /* 0x000ea4000800007f */
[----:B--2---:R-:W-:Y:S05]  /*1da80*/  @!P0 BRA `(.L_x_9906) ;  /* 0xfffffffc00f08947 */ /* 0x004fea000383ffff */
[----:B------:R-:W-:Y:S05]  /*1da90*/  BRA `(.L_x_10078) ;  /* 0xffffffa800547947 */ /* 0x000fea000383ffff */
.L_x_9907:
        /* <DEDUP_REMOVED lines=8> */
.L_x_10080:
[----:B------:R-:W-:Y:S05]  /*1db20*/  BSYNC B0 ;  /* 0x0000000000007941 */ /* 0x000fea0003800000 */
.L_x_10079:
[----:B------:R-:W0:Y:S01]  /*1db30*/  S2R R7, SR_TID.X ;  /* 0x0000000000077919 */ /* 0x000e220000002100 */
[----:B------:R-:W-:Y:S01]  /*1db40*/  IMAD.MOV.U32 R13, RZ, RZ, R5 ;  /* 0x000000ffff0d7224 */ /* 0x000fe200078e0005 */
[----:B------:R-:W-:Y:S01]  /*1db50*/  MOV R15, 0xffffffff ;  /* 0xffffffff000f7802 */ /* 0x000fe20000000f00 */
[----:B------:R-:W-:Y:S01]  /*1db60*/  IMAD.MOV.U32 R12, RZ, RZ, RZ ;  /* 0x000000ffff0c7224 */ /* 0x000fe200078e00ff */
[C---:B------:R-:W-:Y:S01]  /*1db70*/  LOP3.LUT P2, RZ, R34.reuse, 0x2, RZ, 0xc0, !PT ;  /* 0x0000000222ff7812 */ /* 0x040fe2000784c0ff */
[----:B------:R-:W-:Y:S01]  /*1db80*/  IMAD.MOV.U32 R11, RZ, RZ, 0x181f ;  /* 0x0000181fff0b7424 */ /* 0x000fe200078e00ff */
[----:B------:R-:W-:Y:S01]  /*1db90*/  LOP3.LUT P1, RZ, R34, 0x4, RZ, 0xc0, !PT ;  /* 0x0000000422ff7812 */ /* 0x000fe2000782c0ff */
[----:B------:R-:W-:Y:S02]  /*1dba0*/  IMAD.MOV.U32 R3, RZ, RZ, R14 ;  /* 0x000000ffff037224 */ /* 0x000fe400078e000e */
[----:B------:R-:W-:-:S10]  /*1dbb0*/  IMAD R4, R4, 0x2, R22 ;  /* 0x0000000204047824 */ /* 0x000fd400078e0216 */
[----:B0-----:R-:W-:Y:S05]  /*1dbc0*/  WARPSYNC.COLLECTIVE R15, `(.L_x_10081) ;  /* 0x000000000f087348 */ /* 0x001fea0003c00000 */
[----:B------:R1:W2:Y:S02]  /*1dbd0*/  SHFL.IDX P6, R14, R13, R12, R11 ;  /* 0x0000000c0d0e7389 */ /* 0x0002a400000c000b */
[----:B012---:R-:W-:Y:S01]  /*1dbe0*/  ENDCOLLECTIVE ;  /* 0x000000000000791b */ /* 0x007fe20003800000 */
.L_x_10081:
[----:B------:R-:W-:Y:S01]  /*1dbf0*/  ISETP.LT.OR P4, PT, R32, 0x1, !P1 ;  /* 0x000000012000780c */ /* 0x000fe20004f81670 */
        /* <DEDUP_REMOVED lines=11> */
.L_x_10082:
        /* <DEDUP_REMOVED lines=17> */
.L_x_10083:
[----:B------:R-:W-:Y:S02]  /*1ddc0*/  IMAD.MOV.U32 R13, RZ, RZ, R6 ;  /* 0x000000ffff0d7224 */ /* 0x000fe400078e0006 */
[----:B------:R-:W-:Y:S01]  /*1ddd0*/  IMAD.MOV.U32 R12, RZ, RZ, 0x2 ;  /* 0x00000002ff0c7424 */ /* 0x000fe200078e00ff */
[----:B------:R-:W-:-:S13]  /*1dde0*/  IADD3 R2, P4, R14, R0, RZ ;  /* 0x000000000e027210 */ /* 0x000fda0007f9e0ff */
[----:B------:R-:W-:Y:S05]  /*1ddf0*/  WARPSYNC.COLLECTIVE R15, `(.L_x_10084) ;  /* 0x000000000f087348 */ /* 0x000fea0003c00000 */
[----:B------:R0:W1:Y:S02]  /*1de00*/  SHFL.IDX P6, R14, R13, R12, R11 ;  /* 0x0000000c0d0e7389 */ /* 0x00006400000c000b */
[----:B01----:R-:W-:Y:S01]  /*1de10*/  ENDCOLLECTIVE ;  /* 0x000000000000791b */ /* 0x003fe20003800000 */
.L_x_10084:
[----:B------:R-:W-:Y:S02]  /*1de20*/  IADD3.X R3, RZ, R3, RZ, P4, !PT ;  /* 0x00000003ff037210 */ /* 0x000fe400027fe4ff */
        /* <DEDUP_REMOVED lines=16> */
.L_x_10085:
[----:B------:R-:W-:Y:S02]  /*1df30*/  IMAD.MOV.U32 R13, RZ, RZ, R6 ;  /* 0x000000ffff0d7224 */ /* 0x000fe400078e0006 */
[----:B------:R-:W-:Y:S01]  /*1df40*/  IMAD.MOV.U32 R12, RZ, RZ, 0x3 ;  /* 0x00000003ff0c7424 */ /* 0x000fe200078e00ff */
[----:B------:R-:W-:-:S13]  /*1df50*/  IADD3 R2, P4, R14, R0, RZ ;  /* 0x000000000e027210 */ /* 0x000fda0007f9e0ff */
[----:B------:R-:W-:Y:S05]  /*1df60*/  WARPSYNC.COLLECTIVE R15, `(.L_x_10086) ;  /* 0x000000000f087348 */ /* 0x000fea0003c00000 */
[----:B------:R0:W1:Y:S02]  /*1df70*/  SHFL.IDX P6, R14, R13, R12, R11 ;  /* 0x0000000c0d0e7389 */ /* 0x00006400000c000b */
[----:B01----:R-:W-:Y:S01]  /*1df80*/  ENDCOLLECTIVE ;  /* 0x000000000000791b */ /* 0x003fe20003800000 */
.L_x_10086:
        /* <DEDUP_REMOVED lines=13> */
[----:B0-----:R-:W-:-:S07]  /*1e060*/  MOV R3, R14 ;  /* 0x0000000e00037202 */ /* 0x001fce0000000f00 */
[----:B------:R-:W-:Y:S05]  /*1e070*/  WARPSYNC.COLLECTIVE R15, `(.L_x_10087) ;  /* 0x000000000f087348 */ /* 0x000fea0003c00000 */
[----:B------:R0:W1:Y:S02]  /*1e080*/  SHFL.IDX P6, R14, R13, R12, R11 ;  /* 0x0000000c0d0e7389 */ /* 0x00006400000c000b */
[----:B01----:R-:W-:Y:S01]  /*1e090*/  ENDCOLLECTIVE ;  /* 0x000000000000791b */ /* 0x003fe20003800000 */
.L_x_10087:
[----:B------:R-:W-:Y:S02]  /*1e0a0*/  IMAD.MOV.U32 R13, RZ, RZ, R6 ;  /* 0x000000ffff0d7224 */ /* 0x000fe400078e0006 */
[----:B------:R-:W-:Y:S01]  /*1e0b0*/  IMAD.MOV.U32 R12, RZ, RZ, 0x4 ;  /* 0x00000004ff0c7424 */ /* 0x000fe200078e00ff */
[----:B------:R-:W-:-:S13]  /*1e0c0*/  IADD3 R2, P4, R14, R0, RZ ;  /* 0x000000000e027210 */ /* 0x000fda0007f9e0ff */
[----:B------:R-:W-:Y:S05]  /*1e0d0*/  WARPSYNC.COLLECTIVE R15, `(.L_x_10088) ;  /* 0x000000000f087348 */ /* 0x000fea0003c00000 */
[----:B------:R0:W1:Y:S02]  /*1e0e0*/  SHFL.IDX P6, R14, R13, R12, R11 ;  /* 0x0000000c0d0e7389 */ /* 0x00006400000c000b */
[----:B01----:R-:W-:Y:S01]  /*1e0f0*/  ENDCOLLECTIVE ;  /* 0x000000000000791b */ /* 0x003fe20003800000 */
.L_x_10088:
        /* <DEDUP_REMOVED lines=17> */
.L_x_10089:
[----:B------:R-:W-:Y:S01]  /*1e210*/  MOV R13, R6 ;  /* 0x00000006000d7202 */ /* 0x000fe20000000f00 */
[----:B------:R-:W-:Y:S01]  /*1e220*/  IMAD.MOV.U32 R12, RZ, RZ, 0x5 ;  /* 0x00000005ff0c7424 */ /* 0x000fe200078e00ff */
[----:B------:R-:W-:-:S13]  /*1e230*/  IADD3 R2, P4, R14, R0, RZ ;  /* 0x000000000e027210 */ /* 0x000fda0007f9e0ff */
[----:B------:R-:W-:Y:S05]  /*1e240*/  WARPSYNC.COLLECTIVE R15, `(.L_x_10090) ;  /* 0x000000000f087348 */ /* 0x000fea0003c00000 */
[----:B------:R0:W1:Y:S02]  /*1e250*/  SHFL.IDX P6, R14, R13, R12, R11 ;  /* 0x0000000c0d0e7389 */ /* 0x00006400000c000b */
[----:B01----:R-:W-:Y:S01]  /*1e260*/  ENDCOLLECTIVE ;  /* 0x000000000000791b */ /* 0x003fe20003800000 */
.L_x_10090:
        /* <DEDUP_REMOVED lines=12> */
.L_x_10091:
        /* <DEDUP_REMOVED lines=9> */
.L_x_9914:
[----:B0-----:R0:W1:Y:S02]  /*1e3c0*/  SYNCS.PHASECHK.TRANS64.TRYWAIT P0, [R4+URZ+0x22840], R21 ;  /* 0x02284015040075a7 */ /* 0x001064000800017f */
[----:B-1----:R-:W-:Y:S05]  /*1e3d0*/  @!P0 NANOSLEEP.SYNCS 0x989680 ;  /* 0x009896800000895d */ /* 0x002fea0003900000 */
[----:B------:R-:W1:Y:S02]  /*1e3e0*/  @!P0 SYNCS.PHASECHK.TRANS64 P0, [R4+URZ+0x22840], R21 ;  /* 0x02284015040085a7 */ /* 0x000e64000800007f */
[----:B-1----:R-:W-:Y:S05]  /*1e3f0*/  @!P0 BRA `(.L_x_9914) ;  /* 0xfffffffc00f08947 */ /* 0x002fea000383ffff */
[----:B------:R-:W-:Y:S05]  /*1e400*/  BRA `(.L_x_10093) ;  /* 0xffffffa800b47947 */ /* 0x000fea000383ffff */
.L_x_9915:
        /* <DEDUP_REMOVED lines=8> */
.L_x_10095:
[----:B------:R-:W-:Y:S05]  /*1e490*/  BSYNC B1 ;  /* 0x0000000000017941 */ /* 0x000fea0003800000 */
.L_x_10094:
[----:B------:R-:W-:Y:S01]  /*1e4a0*/  IMAD.MOV.U32 R13, RZ, RZ, R8 ;  /* 0x000000ffff0d7224 */ /* 0x000fe200078e0008 */
[----:B------:R-:W-:Y:S01]  /*1e4b0*/  MOV R3, R14 ;  /* 0x0000000e00037202 */ /* 0x000fe20000000f00 */
[----:B------:R-:W-:Y:S02]  /*1e4c0*/  IMAD.MOV.U32 R12, RZ, RZ, RZ ;  /* 0x000000ffff0c7224 */ /* 0x000fe400078e00ff */
[----:B------:R-:W-:Y:S02]  /*1e4d0*/  IMAD.MOV.U32 R11, RZ, RZ, 0x181f ;  /* 0x0000181fff0b7424 */ /* 0x000fe400078e00ff */
[----:B------:R-:W-:Y:S02]  /*1e4e0*/  IMAD.MOV.U32 R15, RZ, RZ, -0x1 ;  /* 0xffffffffff0f7424 */ /* 0x000fe400078e00ff */
[----:B------:R-:W-:-:S07]  /*1e4f0*/  IMAD R7, R7, 0x2, R22 ;  /* 0x0000000207077824 */ /* 0x000fce00078e0216 */
[----:B------:R-:W-:Y:S05]  /*1e500*/  WARPSYNC.COLLECTIVE R15, `(.L_x_10096) ;  /* 0x000000000f087348 */ /* 0x000fea0003c00000 */
[----:B------:R0:W1:Y:S02]  /*1e510*/  SHFL.IDX P6, R14, R13, R12, R11 ;  /* 0x0000000c0d0e7389 */ /* 0x00006400000c000b */
[----:B01----:R-:W-:Y:S01]  /*1e520*/  ENDCOLLECTIVE ;  /* 0x000000000000791b */ /* 0x003fe20003800000 */
.L_x_10096:
[----:B------:R-:W-:Y:S01]  /*1e530*/  MOV R13, R9 ;  /* 0x00000009000d7202 */ /* 0x000fe20000000f00 */
[----:B------:R-:W-:Y:S02]  /*1e540*/  IMAD.MOV.U32 R12, RZ, RZ, 0x1 ;  /* 0x00000001ff0c7424 */ /* 0x000fe400078e00ff */
[----:B------:R-:W-:-:S07]  /*1e550*/  IMAD.MOV.U32 R2, RZ, RZ, R14 ;  /* 0x000000ffff027224 */ /* 0x000fce00078e000e */
[----:B------:R-:W-:Y:S05]  /*1e560*/  WARPSYNC.COLLECTIVE R15, `(.L_x_10097) ;  /* 0x000000000f087348 */ /* 0x000fea0003c00000 */
[----:B------:R0:W1:Y:S02]  /*1e570*/  SHFL.IDX P6, R14, R13, R12, R11 ;  /* 0x0000000c0d0e7389 */ /* 0x00006400000c000b */
[----:B01----:R-:W-:Y:S01]  /*1e580*/  ENDCOLLECTIVE ;  /* 0x000000000000791b */ /* 0x003fe20003800000 */
.L_x_10097:
        /* <DEDUP_REMOVED lines=11> */
.L_x_10098:
[----:B------:R-:W-:Y:S02]  /*1e640*/  IMAD.MOV.U32 R13, RZ, RZ, R9 ;  /* 0x000000ffff0d7224 */ /* 0x000fe400078e0009 */
[----:B------:R-:W-:Y:S02]  /*1e650*/  IMAD.MOV.U32 R12, RZ, RZ, 0x2 ;  /* 0x00000002ff0c7424 */ /* 0x000fe400078e00ff */
[----:B------:R-:W-:-:S07]  /*1e660*/  IMAD.MOV.U32 R2, RZ, RZ, R14 ;  /* 0x000000ffff027224 */ /* 0x000fce00078e000e */
[----:B------:R-:W-:Y:S05]  /*1e670*/  WARPSYNC.COLLECTIVE R15, `(.L_x_10099) ;  /* 0x000000000f087348 */ /* 0x000fea0003c00000 */
[----:B------:R0:W1:Y:S02]  /*1e680*/  SHFL.IDX P6, R14, R13, R12, R11 ;  /* 0x0000000c0d0e7389 */ /* 0x00006400000c000b */
[----:B01----:R-:W-:Y:S01]  /*1e690*/  ENDCOLLECTIVE ;  /* 0x000000000000791b */ /* 0x003fe20003800000 */
.L_x_10099:
[----:B------:R-:W-:-:S05]  /*1e6a0*/  IADD3 R2, P0, R2, R0, RZ ;  /* 0x0000000002027210 */ /* 0x000fca0007f1e0ff */
        /* <DEDUP_REMOVED lines=10> */
.L_x_10100:
[----:B------:R-:W-:Y:S02]  /*1e750*/  IMAD.MOV.U32 R13, RZ, RZ, R9 ;  /* 0x000000ffff0d7224 */ /* 0x000fe400078e0009 */
[----:B------:R-:W-:Y:S02]  /*1e760*/  IMAD.MOV.U32 R12, RZ, RZ, 0x3 ;  /* 0x00000003ff0c7424 */ /* 0x000fe400078e00ff */
[----:B------:R-:W-:-:S07]  /*1e770*/  IMAD.MOV.U32 R2, RZ, RZ, R14 ;  /* 0x000000ffff027224 */ /* 0x000fce00078e000e */
[----:B------:R-:W-:Y:S05]  /*1e780*/  WARPSYNC.COLLECTIVE R15, `(.L_x_10101) ;  /* 0x000000000f087348 */ /* 0x000fea0003c00000 */
[----:B------:R0:W1:Y:S02]  /*1e790*/  SHFL.IDX P6, R14, R13, R12, R11 ;  /* 0x0000000c0d0e7389 */ /* 0x00006400000c000b */
[----:B01----:R-:W-:Y:S01]  /*1e7a0*/  ENDCOLLECTIVE ;  /* 0x000000000000791b */ /* 0x003fe20003800000 */
.L_x_10101:
        /* <DEDUP_REMOVED lines=11> */
.L_x_10102:
[----:B------:R-:W-:Y:S02]  /*1e860*/  IMAD.MOV.U32 R13, RZ, RZ, R9 ;  /* 0x000000ffff0d7224 */ /* 0x000fe400078e0009 */
[----:B------:R-:W-:Y:S01]  /*1e870*/  IMAD.MOV.U32 R12, RZ, RZ, 0x4 ;  /* 0x00000004ff0c7424 */ /* 0x000fe200078e00ff */
[----:B------:R-:W-:-:S07]  /*1e880*/  MOV R2, R14 ;  /* 0x0000000e00027202 */ /* 0x000fce0000000f00 */
[----:B------:R-:W-:Y:S05]  /*1e890*/  WARPSYNC.COLLECTIVE R15, `(.L_x_10103) ;  /* 0x000000000f087348 */ /* 0x000fea0003c00000 */
[----:B------:R0:W1:Y:S02]  /*1e8a0*/  SHFL.IDX P6, R14, R13, R12, R11 ;  /* 0x0000000c0d0e7389 */ /* 0x00006400000c000b */
[----:B01----:R-:W-:Y:S01]  /*1e8b0*/  ENDCOLLECTIVE ;  /* 0x000000000000791b */ /* 0x003fe20003800000 */
.L_x_10103:
        /* <DEDUP_REMOVED lines=11> */
.L_x_10104:
[----:B------:R-:W-:Y:S01]  /*1e970*/  MOV R13, R9 ;  /* 0x00000009000d7202 */ /* 0x000fe20000000f00 */
[----:B------:R-:W-:Y:S02]  /*1e980*/  IMAD.MOV.U32 R12, RZ, RZ, 0x5 ;  /* 0x00000005ff0c7424 */ /* 0x000fe400078e00ff */
[----:B------:R-:W-:-:S07]  /*1e990*/  IMAD.MOV.U32 R2, RZ, RZ, R14 ;  /* 0x000000ffff027224 */ /* 0x000fce00078e000e */
[----:B------:R-:W-:Y:S05]  /*1e9a0*/  WARPSYNC.COLLECTIVE R15, `(.L_x_10105) ;  /* 0x000000000f087348 */ /* 0x000fea0003c00000 */
[----:B------:R0:W1:Y:S02]  /*1e9b0*/  SHFL.IDX P6, R14, R13, R12, R11 ;  /* 0x0000000c0d0e7389 */ /* 0x00006400000c000b */
[----:B01----:R-:W-:Y:S01]  /*1e9c0*/  ENDCOLLECTIVE ;  /* 0x000000000000791b */ /* 0x003fe20003800000 */
.L_x_10105:
        /* <DEDUP_REMOVED lines=11> */
.L_x_10106:
[----:B------:R-:W-:Y:S01]  /*1ea80*/  IMAD.MOV.U32 R2, RZ, RZ, R14 ;  /* 0x000000ffff027224 */ /* 0x000fe200078e000e */
[----:B------:R-:W-:Y:S06]  /*1ea90*/  BRA `(.L_x_10107) ;  /* 0xffffffa400e07947 */ /* 0x000fec000383ffff */
.L_x_9920:
[----:B---3--:R3:W4:Y:S02]  /*1eaa0*/  SYNCS.PHASECHK.TRANS64.TRYWAIT P0, [R4+URZ+0x22860], R21 ;  /* 0x02286015040075a7 */ /* 0x008724000800017f */
[----:B----4-:R-:W-:Y:S05]  /*1eab0*/  @!P0 NANOSLEEP.SYNCS 0x989680 ;  /* 0x009896800000895d */ /* 0x010fea0003900000 */
[----:B------:R-:W4:Y:S02]  /*1eac0*/  @!P0 SYNCS.PHASECHK.TRANS64 P0, [R4+URZ+0x22860], R21 ;  /* 0x02286015040085a7 */ /* 0x000f24000800007f */
[----:B----4-:R-:W-:Y:S05]  /*1ead0*/  @!P0 BRA `(.L_x_9920) ;  /* 0xfffffffc00f08947 */ /* 0x010fea000383ffff */
[----:B------:R-:W-:Y:S05]  /*1eae0*/  BRA `(.L_x_10108) ;  /* 0xffffffa800307947 */ /* 0x000fea000383ffff */
.L_x_9921:
[----:B------:R-:W-:Y:S01]  /*1eaf0*/  BSSY B1, `(.L_x_10109) ;  /* 0x0000008000017945 */ /* 0x000fe20003800000 */
[----:B------:R-:W-:Y:S01]  /*1eb00*/  IMAD.MOV.U32 R13, RZ, RZ, R7 ;  /* 0x000000ffff0d7224 */ /* 0x000fe200078e0007 */
[----:B------:R-:W-:Y:S01]  /*1eb10*/  MOV R15, 0xffffffff ;  /* 0xffffffff000f7802 */ /* 0x000fe20000000f00 */
[----:B------:R-:W-:Y:S02]  /*1eb20*/  IMAD.MOV.U32 R12, RZ, RZ, RZ ;  /* 0x000000ffff0c7224 */ /* 0x000fe400078e00ff */
[----:B------:R-:W-:-:S07]  /*1eb30*/  IMAD.MOV.U32 R11, RZ, RZ, 0x181f ;  /* 0x0000181fff0b7424 */ /* 0x000fce00078e00ff */
[----:B0123--:R-:W-:Y:S05]  /*1eb40*/  WARPSYNC.COLLECTIVE R15, `(.L_x_10110) ;  /* 0x000000000f087348 */ /* 0x00ffea0003c00000 */
[----:B------:R4:W0:Y:S02]  /*1eb50*/  SHFL.IDX P6, R14, R13, R12, R11 ;  /* 0x0000000c0d0e7389 */ /* 0x00082400000c000b */
[----:B01234-:R-:W-:Y:S01]  /*1eb60*/  ENDCOLLECTIVE ;  /* 0x000000000000791b */ /* 0x01ffe20003800000 */
.L_x_10110:
[----:B------:R-:W-:Y:S05]  /*1eb70*/  BSYNC B1 ;  /* 0x0000000000017941 */ /* 0x000fea0003800000 */
.L_x_10109:
        /* <DEDUP_REMOVED lines=9> */
.L_x_10111:
[----:B------:R-:W-:Y:S01]  /*1ec10*/  MOV R13, R7 ;  /* 0x00000007000d7202 */ /* 0x000fe20000000f00 */
[----:B------:R-:W-:Y:S01]  /*1ec20*/  IMAD.MOV.U32 R12, RZ, RZ, 0x1 ;  /* 0x00000001ff0c7424 */ /* 0x000fe200078e00ff */
[----:B------:R-:W-:-:S13]  /*1ec30*/  IADD3 R2, P0, R14, R0, RZ ;  /* 0x000000000e027210 */ /* 0x000fda0007f1e0ff */
[----:B------:R-:W-:Y:S05]  /*1ec40*/  WARPSYNC.COLLECTIVE R15, `(.L_x_10112) ;  /* 0x000000000f087348 */ /* 0x000fea0003c00000 */
[----:B------:R0:W1:Y:S02]  /*1ec50*/  SHFL.IDX P6, R14, R13, R12, R11 ;  /* 0x0000000c0d0e7389 */ /* 0x00006400000c000b */
[----:B01----:R-:W-:Y:S01]  /*1ec60*/  ENDCOLLECTIVE ;  /* 0x000000000000791b */ /* 0x003fe20003800000 */
.L_x_10112:
        /* <DEDUP_REMOVED lines=13> */
.L_x_10113:
[----:B------:R-:W-:Y:S02]  /*1ed40*/  IMAD.MOV.U32 R13, RZ, RZ, R7 ;  /* 0x000000ffff0d7224 */ /* 0x000fe400078e0007 */
[----:B------:R-:W-:Y:S01]  /*1ed50*/  IMAD.MOV.U32 R12, RZ, RZ, 0x2 ;  /* 0x00000002ff0c7424 */ /* 0x000fe200078e00ff */
[----:B------:R-:W-:-:S13]  /*1ed60*/  IADD3 R2, P0, R14, R0, RZ ;  /* 0x000000000e027210 */ /* 0x000fda0007f1e0ff */
[----:B------:R-:W-:Y:S05]  /*1ed70*/  WARPSYNC.COLLECTIVE R15, `(.L_x_10114) ;  /* 0x000000000f087348 */ /* 0x000fea0003c00000 */
[----:B------:R0:W1:Y:S02]  /*1ed80*/  SHFL.IDX P6, R14, R13, R12, R11 ;  /* 0x0000000c0d0e7389 */ /* 0x00006400000c000b */
[----:B01----:R-:W-:Y:S01]  /*1ed90*/  ENDCOLLECTIVE ;  /* 0x000000000000791b */ /* 0x003fe20003800000 */
.L_x_10114:
[----:B------:R-:W-:-:S05]  /*1eda0*/  IMAD.X R3, RZ, RZ, R8, P0 ;  /* 0x000000ffff037224 */ /* 0x000fca00000e0608 */
        /* <DEDUP_REMOVED lines=12> */
.L_x_10115:
[----:B------:R-:W-:Y:S02]  /*1ee70*/  IMAD.MOV.U32 R13, RZ, RZ, R7 ;  /* 0x000000ffff0d7224 */ /* 0x000fe400078e0007 */
[----:B------:R-:W-:Y:S01]  /*1ee80*/  IMAD.MOV.U32 R12, RZ, RZ, 0x3 ;  /* 0x00000003ff0c7424 */ /* 0x000fe200078e00ff */
[----:B------:R-:W-:-:S13]  /*1ee90*/  IADD3 R2, P0, R14, R0, RZ ;  /* 0x000000000e027210 */ /* 0x000fda0007f1e0ff */
[----:B------:R-:W-:Y:S05]  /*1eea0*/  WARPSYNC.COLLECTIVE R15, `(.L_x_10116) ;  /* 0x000000000f087348 */ /* 0x000fea0003c00000 */
[----:B------:R0:W1:Y:S02]  /*1eeb0*/  SHFL.IDX P6, R14, R13, R12, R11 ;  /* 0x0000000c0d0e7389 */ /* 0x00006400000c000b */
[----:B01----:R-:W-:Y:S01]  /*1eec0*/  ENDCOLLECTIVE ;  /* 0x000000000000791b */ /* 0x003fe20003800000 */
.L_x_10116:
        /* <DEDUP_REMOVED lines=13> */
.L_x_10117:
[----:B------:R-:W-:Y:S01]  /*1efa0*/  IMAD.MOV.U32 R13, RZ, RZ, R7 ;  /* 0x000000ffff0d7224 */ /* 0x000fe200078e0007 */
[----:B------:R-:W-:Y:S02]  /*1efb0*/  MOV R12, 0x4 ;  /* 0x00000004000c7802 */ /* 0x000fe40000000f00 */
[----:B------:R-:W-:-:S13]  /*1efc0*/  IADD3 R2, P0, R14, R0, RZ ;  /* 0x000000000e027210 */ /* 0x000fda0007f1e0ff */
[----:B------:R-:W-:Y:S05]  /*1efd0*/  WARPSYNC.COLLECTIVE R15, `(.L_x_10118) ;  /* 0x000000000f087348 */ /* 0x000fea0003c00000 */
[----:B------:R0:W1:Y:S02]  /*1efe0*/  SHFL.IDX P6, R14, R13, R12, R11 ;  /* 0x0000000c0d0e7389 */ /* 0x00006400000c000b */
[----:B01----:R-:W-:Y:S01]  /*1eff0*/  ENDCOLLECTIVE ;  /* 0x000000000000791b */ /* 0x003fe20003800000 */
.L_x_10118:
        /* <DEDUP_REMOVED lines=13> */
.L_x_10119:
[----:B------:R-:W-:Y:S02]  /*1f0d0*/  IMAD.MOV.U32 R13, RZ, RZ, R7 ;  /* 0x000000ffff0d7224 */ /* 0x000fe400078e0007 */
[----:B------:R-:W-:Y:S01]  /*1f0e0*/  IMAD.MOV.U32 R12, RZ, RZ, 0x5 ;  /* 0x00000005ff0c7424 */ /* 0x000fe200078e00ff */
[----:B------:R-:W-:-:S13]  /*1f0f0*/  IADD3 R2, P0, R14, R0, RZ ;  /* 0x000000000e027210 */ /* 0x000fda0007f1e0ff */
[----:B------:R-:W-:Y:S05]  /*1f100*/  WARPSYNC.COLLECTIVE R15, `(.L_x_10120) ;  /* 0x000000000f087348 */ /* 0x000fea0003c00000 */
[----:B------:R0:W1:Y:S02]  /*1f110*/  SHFL.IDX P6, R14, R13, R12, R11 ;  /* 0x0000000c0d0e7389 */ /* 0x00006400000c000b */
[----:B01----:R-:W-:Y:S01]  /*1f120*/  ENDCOLLECTIVE ;  /* 0x000000000000791b */ /* 0x003fe20003800000 */
.L_x_10120:
        /* <DEDUP_REMOVED lines=13> */
.L_x_10121:
[----:B------:R-:W-:Y:S05]  /*1f200*/  BRA `(.L_x_10122) ;  /* 0xffffffa400787947 */ /* 0x000fea000383ffff */
.L_x_9929:
[----:B------:R-:W-:Y:S01]  /*1f210*/  BSSY B0, `(.L_x_10123) ;  /* 0x0000008000007945 */ /* 0x000fe20003800000 */
[----:B------:R-:W-:Y:S01]  /*1f220*/  MOV R13, R16 ;  /* 0x00000010000d7202 */ /* 0x000fe20000000f00 */
[----:B------:R-:W-:Y:S02]  /*1f230*/  IMAD.MOV.U32 R12, RZ, RZ, RZ ;  /* 0x000000ffff0c7224 */ /* 0x000fe400078e00ff */
[----:B------:R-:W-:Y:S02]  /*1f240*/  IMAD.MOV.U32 R11, RZ, RZ, 0x1f ;  /* 0x0000001fff0b7424 */ /* 0x000fe400078e00ff */
[----:B------:R-:W-:-:S07]  /*1f250*/  IMAD.MOV.U32 R15, RZ, RZ, -0x1 ;  /* 0xffffffffff0f7424 */ /* 0x000fce00078e00ff */
[----:B0-23--:R-:W-:Y:S05]  /*1f260*/  WARPSYNC.COLLECTIVE R15, `(.L_x_10124) ;  /* 0x000000000f087348 */ /* 0x00dfea0003c00000 */
[----:B------:R1:W4:Y:S02]  /*1f270*/  SHFL.IDX P6, R14, R13, R12, R11 ;  /* 0x0000000c0d0e7389 */ /* 0x00032400000c000b */
[----:B01234-:R-:W-:Y:S01]  /*1f280*/  ENDCOLLECTIVE ;  /* 0x000000000000791b */ /* 0x01ffe20003800000 */
.L_x_10124:
[----:B------:R-:W-:Y:S05]  /*1f290*/  BSYNC B0 ;  /* 0x0000000000007941 */ /* 0x000fea0003800000 */
.L_x_10123:
        /* <DEDUP_REMOVED lines=9> */
.L_x_10125:
        /* <DEDUP_REMOVED lines=16> */
[----:B------:R-:W-:Y:S01]  /*1f430*/  MOV R16, RZ ;  /* 0x000000ff00107202 */ /* 0x000fe20000000f00 */
[----:B--2---:R-:W-:-:S02]  /*1f440*/  @!P1 IMAD.MOV.U32 R7, RZ, RZ, R8 ;  /* 0x000000ffff079224 */ /* 0x004fc400078e0008 */
[----:B---3--:R-:W-:Y:S01]  /*1f450*/  @!P1 IMAD.MOV.U32 R4, RZ, RZ, R5 ;  /* 0x000000ffff049224 */ /* 0x008fe200078e0005 */
[----:B------:R-:W-:-:S03]  /*1f460*/  ISETP.NE.AND P1, PT, R9, RZ, PT ;  /* 0x000000ff0900720c */ /* 0x000fc60003f25270 */
[----:B------:R-:W-:-:S10]  /*1f470*/  IMAD R13, R4, R7, RZ ;  /* 0x00000007040d7224 */ /* 0x000fd400078e02ff */
[----:B------:R-:W-:Y:S05]  /*1f480*/  WARPSYNC.COLLECTIVE R15, `(.L_x_10126) ;  /* 0x000000000f087348 */ /* 0x000fea0003c00000 */
[----:B------:R0:W1:Y:S02]  /*1f490*/  SHFL.UP P6, R14, R13, R12, R11 ;  /* 0x0400000c0d0e7389 */ /* 0x00006400000c000b */
[----:B01----:R-:W-:Y:S01]  /*1f4a0*/  ENDCOLLECTIVE ;  /* 0x000000000000791b */ /* 0x003fe20003800000 */
.L_x_10126:
[----:B------:R-:W-:Y:S01]  /*1f4b0*/  IMAD.MOV.U32 R12, RZ, RZ, 0x2 ;  /* 0x00000002ff0c7424 */ /* 0x000fe200078e00ff */
[----:B------:R-:W-:-:S04]  /*1f4c0*/  SEL R14, R14, RZ, P1 ;  /* 0x000000ff0e0e7207 */ /* 0x000fc80000800000 */
[----:B------:R-:W-:-:S05]  /*1f4d0*/  IADD3 R5, R13, R14, RZ ;  /* 0x0000000e0d057210 */ /* 0x000fca0007ffe0ff */
[----:B------:R-:W-:-:S07]  /*1f4e0*/  IMAD.MOV.U32 R13, RZ, RZ, R5 ;  /* 0x000000ffff0d7224 */ /* 0x000fce00078e0005 */
[----:B------:R-:W-:Y:S05]  /*1f4f0*/  WARPSYNC.COLLECTIVE R15, `(.L_x_10127) ;  /* 0x000000000f087348 */ /* 0x000fea0003c00000 */
[----:B------:R0:W1:Y:S02]  /*1f500*/  SHFL.UP P6, R14, R13, R12, R11 ;  /* 0x0400000c0d0e7389 */ /* 0x00006400000c000b */
[----:B01----:R-:W-:Y:S01]  /*1f510*/  ENDCOLLECTIVE ;  /* 0x000000000000791b */ /* 0x003fe20003800000 */
.L_x_10127:
[----:B------:R-:W-:Y:S01]  /*1f520*/  IMAD.MOV.U32 R12, RZ, RZ, 0x4 ;  /* 0x00000004ff0c7424 */ /* 0x000fe200078e00ff */
[----:B------:R-:W-:-:S05]  /*1f530*/  SEL R2, R14, RZ, P2 ;  /* 0x000000ff0e027207 */ /* 0x000fca0001000000 */
[----:B------:R-:W-:-:S04]  /*1f540*/  IMAD.IADD R2, R5, 0x1, R2 ;  /* 0x0000000105027824 */ /* 0x000fc800078e0202 */
[----:B------:R-:W-:-:S07]  /*1f550*/  IMAD.MOV.U32 R13, RZ, RZ, R2 ;  /* 0x000000ffff0d7224 */ /* 0x000fce00078e0002 */
[----:B------:R-:W-:Y:S05]  /*1f560*/  WARPSYNC.COLLECTIVE R15, `(.L_x_10128) ;  /* 0x000000000f087348 */ /* 0x000fea0003c00000 */
[----:B------:R0:W1:Y:S02]  /*1f570*/  SHFL.UP P6, R14, R13, R12, R11 ;  /* 0x0400000c0d0e7389 */ /* 0x00006400000c000b */
[----:B01----:R-:W-:Y:S01]  /*1f580*/  ENDCOLLECTIVE ;  /* 0x000000000000791b */ /* 0x003fe20003800000 */
.L_x_10128:
[----:B------:R-:W-:Y:S02]  /*1f590*/  MOV R12, 0x8 ;  /* 0x00000008000c7802 */ /* 0x000fe40000000f00 */
[----:B------:R-:W-:-:S05]  /*1f5a0*/  SEL R3, R14, RZ, P3 ;  /* 0x000000ff0e037207 */ /* 0x000fca0001800000 */
[----:B------:R-:W-:-:S04]  /*1f5b0*/  IMAD.IADD R3, R2, 0x1, R3 ;  /* 0x0000000102037824 */ /* 0x000fc800078e0203 */
[----:B------:R-:W-:-:S07]  /*1f5c0*/  IMAD.MOV.U32 R13, RZ, RZ, R3 ;  /* 0x000000ffff0d7224 */ /* 0x000fce00078e0003 */
[----:B------:R-:W-:Y:S05]  /*1f5d0*/  WARPSYNC.COLLECTIVE R15, `(.L_x_10129) ;  /* 0x000000000f087348 */ /* 0x000fea0003c00000 */
[----:B------:R0:W1:Y:S02]  /*1f5e0*/  SHFL.UP P6, R14, R13, R12, R11 ;  /* 0x0400000c0d0e7389 */ /* 0x00006400000c000b */
[----:B01----:R-:W-:Y:S01]  /*1f5f0*/  ENDCOLLECTIVE ;  /* 0x000000000000791b */ /* 0x003fe20003800000 */
.L_x_10129:
[----:B------:R-:W-:Y:S01]  /*1f600*/  IMAD.MOV.U32 R12, RZ, RZ, 0x10 ;  /* 0x00000010ff0c7424 */ /* 0x000fe200078e00ff */
[----:B------:R-:W-:-:S05]  /*1f610*/  SEL R14, R14, RZ, P4 ;  /* 0x000000ff0e0e7207 */ /* 0x000fca0002000000 */
[----:B------:R-:W-:-:S04]  /*1f620*/  IMAD.IADD R5, R3, 0x1, R14 ;  /* 0x0000000103057824 */ /* 0x000fc800078e020e */
[----:B------:R-:W-:-:S07]  /*1f630*/  IMAD.MOV.U32 R13, RZ, RZ, R5 ;  /* 0x000000ffff0d7224 */ /* 0x000fce00078e0005 */
[----:B------:R-:W-:Y:S05]  /*1f640*/  WARPSYNC.COLLECTIVE R15, `(.L_x_10130) ;  /* 0x000000000f087348 */ /* 0x000fea0003c00000 */
[----:B------:R0:W1:Y:S02]  /*1f650*/  SHFL.UP P6, R14, R13, R12, R11 ;  /* 0x0400000c0d0e7389 */ /* 0x00006400000c000b */
[----:B01----:R-:W-:Y:S01]  /*1f660*/  ENDCOLLECTIVE ;  /* 0x000000000000791b */ /* 0x003fe20003800000 */
.L_x_10130:
        /* <DEDUP_REMOVED lines=8> */
.L_x_10131:
[----:B------:R-:W-:Y:S05]  /*1f6f0*/  BRA `(.L_x_10132) ;  /* 0xffffffa400dc7947 */ /* 0x000fea000383ffff */
.L_x_9932:
[----:B------:R-:W-:Y:S01]  /*1f700*/  BSSY B0, `(.L_x_10133) ;  /* 0x0000007000007945 */ /* 0x000fe20003800000 */
[----:B------:R-:W-:Y:S02]  /*1f710*/  IMAD.MOV.U32 R12, RZ, RZ, 0x1 ;  /* 0x00000001ff0c7424 */ /* 0x000fe400078e00ff */
[----:B------:R-:W-:Y:S02]  /*1f720*/  IMAD.MOV.U32 R11, RZ, RZ, RZ ;  /* 0x000000ffff0b7224 */ /* 0x000fe400078e00ff */
[----:B------:R-:W-:-:S07]  /*1f730*/  IMAD.MOV.U32 R15, RZ, RZ, -0x1 ;  /* 0xffffffffff0f7424 */ /* 0x000fce00078e00ff */
[----:B------:R-:W-:Y:S05]  /*1f740*/  WARPSYNC.COLLECTIVE R15, `(.L_x_10134) ;  /* 0x000000000f087348 */ /* 0x000fea0003c00000 */
[----:B------:R0:W1:Y:S02]  /*1f750*/  SHFL.UP P6, R14, R13, R12, R11 ;  /* 0x0400000c0d0e7389 */ /* 0x00006400000c000b */
[----:B01----:R-:W-:Y:S01]  /*1f760*/  ENDCOLLECTIVE ;  /* 0x000000000000791b */ /* 0x003fe20003800000 */
.L_x_10134:
[----:B------:R-:W-:Y:S05]  /*1f770*/  BSYNC B0 ;  /* 0x0000000000007941 */ /* 0x000fea0003800000 */
.L_x_10133:
        /* <DEDUP_REMOVED lines=8> */
.L_x_10135:
[----:B------:R-:W-:Y:S01]  /*1f800*/  IMAD.MOV.U32 R12, RZ, RZ, 0x4 ;  /* 0x00000004ff0c7424 */ /* 0x000fe200078e00ff */
[----:B------:R-:W-:-:S04]  /*1f810*/  SEL R2, R14, RZ, P2 ;  /* 0x000000ff0e027207 */ /* 0x000fc80001000000 */
[----:B------:R-:W-:-:S05]  /*1f820*/  IADD3 R2, R13, R2, RZ ;  /* 0x000000020d027210 */ /* 0x000fca0007ffe0ff */
[----:B------:R-:W-:-:S07]  /*1f830*/  IMAD.MOV.U32 R13, RZ, RZ, R2 ;  /* 0x000000ffff0d7224 */ /* 0x000fce00078e0002 */
[----:B------:R-:W-:Y:S05]  /*1f840*/  WARPSYNC.COLLECTIVE R15, `(.L_x_10136) ;  /* 0x000000000f087348 */ /* 0x000fea0003c00000 */
[----:B------:R0:W1:Y:S02]  /*1f850*/  SHFL.UP P6, R14, R13, R12, R11 ;  /* 0x0400000c0d0e7389 */ /* 0x00006400000c000b */
[----:B01----:R-:W-:Y:S01]  /*1f860*/  ENDCOLLECTIVE ;  /* 0x000000000000791b */ /* 0x003fe20003800000 */
.L_x_10136:
[----:B------:R-:W-:Y:S01]  /*1f870*/  IMAD.MOV.U32 R12, RZ, RZ, 0x8 ;  /* 0x00000008ff0c7424 */ /* 0x000fe200078e00ff */
[----:B------:R-:W-:-:S05]  /*1f880*/  SEL R3, R14, RZ, P3 ;  /* 0x000000ff0e037207 */ /* 0x000fca0001800000 */
[----:B------:R-:W-:-:S04]  /*1f890*/  IMAD.IADD R3, R2, 0x1, R3 ;  /* 0x0000000102037824 */ /* 0x000fc800078e0203 */
[----:B------:R-:W-:-:S07]  /*1f8a0*/  IMAD.MOV.U32 R13, RZ, RZ, R3 ;  /* 0x000000ffff0d7224 */ /* 0x000fce00078e0003 */
[----:B------:R-:W-:Y:S05]  /*1f8b0*/  WARPSYNC.COLLECTIVE R15, `(.L_x_10137) ;  /* 0x000000000f087348 */ /* 0x000fea0003c00000 */
[----:B------:R0:W1:Y:S02]  /*1f8c0*/  SHFL.UP P6, R14, R13, R12, R11 ;  /* 0x0400000c0d0e7389 */ /* 0x00006400000c000b */
[----:B01----:R-:W-:Y:S01]  /*1f8d0*/  ENDCOLLECTIVE ;  /* 0x000000000000791b */ /* 0x003fe20003800000 */
.L_x_10137:
[----:B------:R-:W-:Y:S02]  /*1f8e0*/  MOV R12, 0x10 ;  /* 0x00000010000c7802 */ /* 0x000fe40000000f00 */
[----:B------:R-:W-:-:S05]  /*1f8f0*/  SEL R14, R14, RZ, P4 ;  /* 0x000000ff0e0e7207 */ /* 0x000fca0002000000 */
[----:B------:R-:W-:-:S04]  /*1f900*/  IMAD.IADD R5, R3, 0x1, R14 ;  /* 0x0000000103057824 */ /* 0x000fc800078e020e */
[----:B------:R-:W-:-:S07]  /*1f910*/  IMAD.MOV.U32 R13, RZ, RZ, R5 ;  /* 0x000000ffff0d7224 */ /* 0x000fce00078e0005 */
[----:B------:R-:W-:Y:S05]  /*1f920*/  WARPSYNC.COLLECTIVE R15, `(.L_x_10138) ;  /* 0x000000000f087348 */ /* 0x000fea0003c00000 */
[----:B------:R0:W1:Y:S02]  /*1f930*/  SHFL.UP P6, R14, R13, R12, R11 ;  /* 0x0400000c0d0e7389 */ /* 0x00006400000c000b */
[----:B01----:R-:W-:Y:S01]  /*1f940*/  ENDCOLLECTIVE ;  /* 0x000000000000791b */ /* 0x003fe20003800000 */
.L_x_10138:
        /* <DEDUP_REMOVED lines=8> */
.L_x_10139:
[----:B------:R-:W-:Y:S05]  /*1f9d0*/  BRA `(.L_x_10140) ;  /* 0xffffffa400c87947 */ /* 0x000fea000383ffff */
.L_x_9934:
[----:B------:R-:W-:Y:S01]  /*1f9e0*/  BSSY B0, `(.L_x_10141) ;  /* 0x0000006000007945 */ /* 0x000fe20003800000 */
[----:B------:R-:W-:Y:S01]  /*1f9f0*/  PLOP3.LUT P6, PT, P6, PT, PT, 0x8, 0x0 ;  /* 0x000000000000781c */ /* 0x000fe200037ce170 */
[----:B------:R-:W-:-:S12]  /*1fa00*/  IMAD.MOV.U32 R15, RZ, RZ, -0x1 ;  /* 0xffffffffff0f7424 */ /* 0x000fd800078e00ff */
[----:B0-----:R-:W-:Y:S05]  /*1fa10*/  WARPSYNC.COLLECTIVE R15, `(.L_x_10142) ;  /* 0x000000000f087348 */ /* 0x001fea0003c00000 */
[----:B------:R-:W-:Y:S01]  /*1fa20*/  VOTE.ANY R14, PT, P6 ;  /* 0x00000000000e7806 */ /* 0x000fe200030e0100 */
[----:B0-----:R-:W-:Y:S06]  /*1fa30*/  ENDCOLLECTIVE ;  /* 0x000000000000791b */ /* 0x001fec0003800000 */
.L_x_10142:
[----:B------:R-:W-:Y:S05]  /*1fa40*/  BSYNC B0 ;  /* 0x0000000000007941 */ /* 0x000fea0003800000 */
.L_x_10141:
[----:B------:R-:W-:Y:S02]  /*1fa50*/  IMAD.MOV.U32 R8, RZ, RZ, R14 ;  /* 0x000000ffff087224 */ /* 0x000fe400078e000e */
[----:B------:R-:W-:Y:S02]  /*1fa60*/  IMAD.MOV.U32 R13, RZ, RZ, R7 ;  /* 0x000000ffff0d7224 */ /* 0x000fe400078e0007 */
[----:B------:R-:W0:Y:S01]  /*1fa70*/  POPC R6, R8 ;  /* 0x0000000800067309 */ /* 0x000e220000000000 */
[----:B------:R-:W-:Y:S02]  /*1fa80*/  IMAD.MOV.U32 R11, RZ, RZ, 0x1f ;  /* 0x0000001fff0b7424 */ /* 0x000fe400078e00ff */
[----:B------:R-:W-:Y:S01]  /*1fa90*/  IMAD.MOV.U32 R15, RZ, RZ, -0x1 ;  /* 0xffffffffff0f7424 */ /* 0x000fe200078e00ff */
[----:B0-----:R-:W-:-:S07]  /*1faa0*/  MOV R12, R6 ;  /* 0x00000006000c7202 */ /* 0x001fce0000000f00 */
[----:B------:R-:W-:Y:S05]  /*1fab0*/  WARPSYNC.COLLECTIVE R15, `(.L_x_10143) ;  /* 0x000000000f087348 */ /* 0x000fea0003c00000 */
[----:B------:R0:W1:Y:S02]  /*1fac0*/  SHFL.IDX P6, R14, R13, R12, R11 ;  /* 0x0000000c0d0e7389 */ /* 0x00006400000c000b */
[----:B01----:R-:W-:Y:S01]  /*1fad0*/  ENDCOLLECTIVE ;  /* 0x000000000000791b */ /* 0x003fe20003800000 */
.L_x_10143:
[----:B------:R-:W-:Y:S02]  /*1fae0*/  IMAD.MOV.U32 R13, RZ, RZ, R4 ;  /* 0x000000ffff0d7224 */ /* 0x000fe400078e0004 */
[----:B------:R-:W-:-:S07]  /*1faf0*/  IMAD.MOV.U32 R7, RZ, RZ, R14 ;  /* 0x000000ffff077224 */ /* 0x000fce00078e000e */
[----:B------:R-:W-:Y:S05]  /*1fb00*/  WARPSYNC.COLLECTIVE R15, `(.L_x_10144) ;  /* 0x000000000f087348 */ /* 0x000fea0003c00000 */
[----:B------:R0:W1:Y:S02]  /*1fb10*/  SHFL.IDX P6, R14, R13, R12, R11 ;  /* 0x0000000c0d0e7389 */ /* 0x00006400000c000b */
[----:B01----:R-:W-:Y:S01]  /*1fb20*/  ENDCOLLECTIVE ;  /* 0x000000000000791b */ /* 0x003fe20003800000 */
.L_x_10144:
[----:B------:R-:W-:Y:S01]  /*1fb30*/  IMAD.MOV.U32 R4, RZ, RZ, R14 ;  /* 0x000000ffff047224 */ /* 0x000fe200078e000e */
[----:B------:R-:W-:Y:S06]  /*1fb40*/  BRA `(.L_x_10145) ;  /* 0xffffffa400a87947 */ /* 0x000fec000383ffff */
.L_x_9936:
[----:B------:R-:W-:Y:S01]  /*1fb50*/  BSSY B0, `(.L_x_10146) ;  /* 0x0000007000007945 */ /* 0x000fe20003800000 */
[----:B------:R-:W-:Y:S01]  /*1fb60*/  IMAD.MOV.U32 R13, RZ, RZ, R3 ;  /* 0x000000ffff0d7224 */ /* 0x000fe200078e0003 */
[----:B------:R-:W-:Y:S01]  /*1fb70*/  MOV R15, 0xffffffff ;  /* 0xffffffff000f7802 */ /* 0x000fe20000000f00 */
[----:B------:R-:W-:-:S07]  /*1fb80*/  IMAD.MOV.U32 R11, RZ, RZ, 0x1f ;  /* 0x0000001fff0b7424 */ /* 0x000fce00078e00ff */
[----:B0123--:R-:W-:Y:S05]  /*1fb90*/  WARPSYNC.COLLECTIVE R15, `(.L_x_10147) ;  /* 0x000000000f087348 */ /* 0x00ffea0003c00000 */
[----:B------:R4:W0:Y:S02]  /*1fba0*/  SHFL.IDX P6, R14, R13, R12, R11 ;  /* 0x0000000c0d0e7389 */ /* 0x00082400000c000b */
[----:B01234-:R-:W-:Y:S01]  /*1fbb0*/  ENDCOLLECTIVE ;  /* 0x000000000000791b */ /* 0x01ffe20003800000 */
.L_x_10147:
[----:B------:R-:W-:Y:S05]  /*1fbc0*/  BSYNC B0 ;  /* 0x0000000000007941 */ /* 0x000fea0003800000 */
.L_x_10146:
[----:B------:R-:W-:Y:S01]  /*1fbd0*/  IMAD.MOV.U32 R16, RZ, RZ, R14 ;  /* 0x000000ffff107224 */ /* 0x000fe200078e000e */
[----:B------:R-:W-:Y:S06]  /*1fbe0*/  BRA `(.L_x_9935) ;  /* 0xffffffa400987947 */ /* 0x000fec000383ffff */
.L_x_9940:
[----:B0-----:R0:W1:Y:S02]  /*1fbf0*/  SYNCS.PHASECHK.TRANS64.TRYWAIT P0, [R5+URZ+0x22820], R0 ;  /* 0x02282000050075a7 */ /* 0x001064000800017f */
[----:B-1----:R-:W-:Y:S05]  /*1fc00*/  @!P0 NANOSLEEP.SYNCS 0x989680 ;  /* 0x009896800000895d */ /* 0x002fea0003900000 */
[----:B------:R-:W1:Y:S02]  /*1fc10*/  @!P0 SYNCS.PHASECHK.TRANS64 P0, [R5+URZ+0x22820], R0 ;  /* 0x02282000050085a7 */ /* 0x000e64000800007f */
[----:B-1----:R-:W-:Y:S05]  /*1fc20*/  @!P0 BRA `(.L_x_9940) ;  /* 0xfffffffc00f08947 */ /* 0x002fea000383ffff */
[----:B------:R-:W-:Y:S05]  /*1fc30*/  BRA `(.L_x_10148) ;  /* 0xffffffa800f07947 */ /* 0x000fea000383ffff */
.L_x_9941:
        /* <DEDUP_REMOVED lines=8> */
[----:B0--34-:R-:W-:Y:S05]  /*1fcc0*/  WARPSYNC.COLLECTIVE R15, `(.L_x_10150) ;  /* 0x000000000f087348 */ /* 0x019fea0003c00000 */
[----:B------:R1:W2:Y:S02]  /*1fcd0*/  SHFL.IDX P6, R14, R13, R12, R11 ;  /* 0x0000000c0d0e7389 */ /* 0x0002a400000c000b */
[----:B01234-:R-:W-:Y:S01]  /*1fce0*/  ENDCOLLECTIVE ;  /* 0x000000000000791b */ /* 0x01ffe20003800000 */
.L_x_10150:
[----:B------:R-:W-:Y:S05]  /*1fcf0*/  BSYNC B0 ;  /* 0x0000000000007941 */ /* 0x000fea0003800000 */
.L_x_10149:
[----:B------:R-:W-:Y:S05]  /*1fd00*/  BRA `(.L_x_10151) ;  /* 0xffffffa800d87947 */ /* 0x000fea000383ffff */
.L_x_9942:
[----:B------:R-:W-:Y:S01]  /*1fd10*/  BSSY B0, `(.L_x_10152) ;  /* 0x0000006000007945 */ /* 0x000fe20003800000 */
[----:B------:R-:W-:-:S07]  /*1fd20*/  IMAD.MOV.U32 R15, RZ, RZ, -0x1 ;  /* 0xffffffffff0f7424 */ /* 0x000fce00078e00ff */
[----:B0--34-:R-:W-:Y:S05]  /*1fd30*/  WARPSYNC.COLLECTIVE R15, `(.L_x_10153) ;  /* 0x000000000f0c7348 */ /* 0x019fea0003c00000 */
[----:B------:R-:W-:Y:S02]  /*1fd40*/  ELECT P6, UR62, PT ;  /* 0x00000000003e782f */ /* 0x000fe400038c0000 */
[----:B------:R-:W-:Y:S01]  /*1fd50*/  MOV R14, UR62 ;  /* 0x0000003e000e7c02 */ /* 0x000fe20008000f00 */
[----:B0--34-:R-:W-:Y:S10]  /*1fd60*/  ENDCOLLECTIVE ;  /* 0x000000000000791b */ /* 0x019ff40003800000 */
.L_x_10153:
[----:B------:R-:W-:Y:S05]  /*1fd70*/  BSYNC B0 ;  /* 0x0000000000007941 */ /* 0x000fea0003800000 */
.L_x_10152:
[----:B------:R-:W-:Y:S05]  /*1fd80*/  BRA `(.L_x_10154) ;  /* 0xffffffa800cc7947 */ /* 0x000fea000383ffff */
.L_x_9944:
[----:B0-----:R0:W1:Y:S02]  /*1fd90*/  SYNCS.PHASECHK.TRANS64.TRYWAIT P1, [R3+URZ+0x22840], R2 ;  /* 0x02284002030075a7 */ /* 0x001064000802017f */
[----:B-1----:R-:W-:Y:S05]  /*1fda0*/  @!P1 NANOSLEEP.SYNCS 0x989680 ;  /* 0x009896800000995d */ /* 0x002fea0003900000 */
[----:B------:R-:W1:Y:S02]  /*1fdb0*/  @!P1 SYNCS.PHASECHK.TRANS64 P1, [R3+URZ+0x22840], R2 ;  /* 0x02284002030095a7 */ /* 0x000e64000802007f */
[----:B-1----:R-:W-:Y:S05]  /*1fdc0*/  @!P1 BRA `(.L_x_9944) ;  /* 0xfffffffc00f09947 */ /* 0x002fea000383ffff */
[----:B------:R-:W-:Y:S05]  /*1fdd0*/  BRA `(.L_x_10155) ;  /* 0xffffffa800e87947 */ /* 0x000fea000383ffff */
.L_x_9946:
[----:B-1----:R1:W2:Y:S02]  /*1fde0*/  SYNCS.PHASECHK.TRANS64.TRYWAIT P1, [R5+URZ+0x22840], R0 ;  /* 0x02284000050075a7 */ /* 0x0022a4000802017f */
[----:B--2---:R-:W-:Y:S05]  /*1fdf0*/  @!P1 NANOSLEEP.SYNCS 0x989680 ;  /* 0x009896800000995d */ /* 0x004fea0003900000 */
[----:B------:R-:W2:Y:S02]  /*1fe00*/  @!P1 SYNCS.PHASECHK.TRANS64 P1, [R5+URZ+0x22840], R0 ;  /* 0x02284000050095a7 */ /* 0x000ea4000802007f */
[----:B--2---:R-:W-:Y:S05]  /*1fe10*/  @!P1 BRA `(.L_x_9946) ;  /* 0xfffffffc00f09947 */ /* 0x004fea000383ffff */
[----:B------:R-:W-:Y:S05]  /*1fe20*/  BRA `(.L_x_10156) ;  /* 0xffffffa800f47947 */ /* 0x000fea000383ffff */
.L_x_9948:
[----:B--2---:R2:W0:Y:S02]  /*1fe30*/  SYNCS.PHASECHK.TRANS64.TRYWAIT P1, [R3+URZ+0x22860], R2 ;  /* 0x02286002030075a7 */ /* 0x004424000802017f */
[----:B0-----:R-:W-:Y:S05]  /*1fe40*/  @!P1 NANOSLEEP.SYNCS 0x989680 ;  /* 0x009896800000995d */ /* 0x001fea0003900000 */
[----:B------:R-:W0:Y:S02]  /*1fe50*/  @!P1 SYNCS.PHASECHK.TRANS64 P1, [R3+URZ+0x22860], R2 ;  /* 0x02286002030095a7 */ /* 0x000e24000802007f */
[----:B0-----:R-:W-:Y:S05]  /*1fe60*/  @!P1 BRA `(.L_x_9948) ;  /* 0xfffffffc00f09947 */ /* 0x001fea000383ffff */
[----:B------:R-:W-:Y:S05]  /*1fe70*/  BRA `(.L_x_10157) ;  /* 0xffffffa800f07947 */ /* 0x000fea000383ffff */
.L_x_10158:
        /* <DEDUP_REMOVED lines=16> */
.L_x_15765:


//--------------------- .text._ZN7cutlass13device_kernelIN5flash11enable_sm90INS1_16FlashAttnFwdSm90INS1_25CollectiveMainloopFwdSm90ILi2EN4cute5tupleIJNS5_1CILi1EEES8_S8_EEENS6_IJNS7_ILi128EEENS7_ILi96EEENS7_ILi64EEEEEELi256ENS_6half_tEfNS_4arch4Sm90ELb0ELb0ELb1ELb1ELb1ELb0ELb1ELb1ELb0ELb1ELb1ELb0EEENS1_21CollectiveEpilogueFwdINS6_IJSA_NS7_ILi256EEESB_EEES9_SE_SG_Li256ELb1ELb1ELb1ELb0EEENS1_36VarlenDynamicPersistentTileSchedulerILi128ELi96ELi256ELi128ELb1ELb1ELb1ELb0ELb1ELb1EEEEEEEEEvNT_6ParamsE --------------------------
	.section	.text._ZN7cutlass13device_kernelIN5flash11enable_sm90INS1_16FlashAttnFwdSm90INS1_25CollectiveMainloopFwdSm90ILi2EN4cute5tupleIJNS5_1CILi1EEES8_S8_EEENS6_IJNS7_ILi128EEENS7_ILi96EEENS7_ILi64EEEEEELi256ENS_6half_tEfNS_4arch4Sm90ELb0ELb0ELb1ELb1ELb1ELb0ELb1ELb1ELb0ELb1ELb1ELb0EEENS1_21CollectiveEpilogueFwdINS6_IJSA_NS7_ILi256EEESB_EEES9_SE_SG_Li256ELb1ELb1ELb1ELb0EEENS1_36VarlenDynamicPersistentTileSchedulerILi128ELi96ELi256ELi128ELb1ELb1ELb1ELb0ELb1ELb1EEEEEEEEEvNT_6ParamsE,"ax",@progbits
	.align	128
.text._ZN7cutlass13device_kernelIN5flash11enable_sm90INS1_16FlashAttnFwdSm90INS1_25CollectiveMainloopFwdSm90ILi2EN4cute5tupleIJNS5_1CILi1EEES8_S8_EEENS6_IJNS7_ILi128EEENS7_ILi96EEENS7_ILi64EEEEEELi256ENS_6half_tEfNS_4arch4Sm90ELb0ELb0ELb1ELb1ELb1ELb0ELb1ELb1ELb0ELb1ELb1ELb0EEENS1_21CollectiveEpilogueFwdINS6_IJSA_NS7_ILi256EEESB_EEES9_SE_SG_Li256ELb1ELb1ELb1ELb0EEENS1_36VarlenDynamicPersistentTileSchedulerILi128ELi96ELi256ELi128ELb1ELb1ELb1ELb0ELb1ELb1EEEEEEEEEvNT_6ParamsE:
        .type           _ZN7cutlass13device_kernelIN5flash11enable_sm90INS1_16FlashAttnFwdSm90INS1_25CollectiveMainloopFwdSm90ILi2EN4cute5tupleIJNS5_1CILi1EEES8_S8_EEENS6_IJNS7_ILi128EEENS7_ILi96EEENS7_ILi64EEEEEELi256ENS_6half_tEfNS_4arch4Sm90ELb0ELb0ELb1ELb1ELb1ELb0ELb1ELb1ELb0ELb1ELb1ELb0EEENS1_21CollectiveEpilogueFwdINS6_IJSA_NS7_ILi256EEESB_EEES9_SE_SG_Li256ELb1ELb1ELb1ELb0EEENS1_36VarlenDynamicPersistentTileSchedulerILi128ELi96ELi256ELi128ELb1ELb1ELb1ELb0ELb1ELb1EEEEEEEEEvNT_6ParamsE,@function
        .size           _ZN7cutlass13device_kernelIN5flash11enable_sm90INS1_16FlashAttnFwdSm90INS1_25CollectiveMainloopFwdSm90ILi2EN4cute5tupleIJNS5_1CILi1EEES8_S8_EEENS6_IJNS7_ILi128EEENS7_ILi96EEENS7_ILi64EEEEEELi256ENS_6half_tEfNS_4arch4Sm90ELb0ELb0ELb1ELb1ELb1ELb0ELb1ELb1ELb0ELb1ELb1ELb0EEENS1_21CollectiveEpilogueFwdINS6_IJSA_NS7_ILi256EEESB_EEES9_SE_SG_Li256ELb1ELb1ELb1ELb0EEENS1_36VarlenDynamicPersistentTileSchedulerILi128ELi96ELi256ELi128ELb1ELb1ELb1ELb0ELb1ELb1EEEEEEEEEvNT_6ParamsE,(.L_x_15766 - _ZN7cutlass13device_kernelIN5flash11enable_sm90INS1_16FlashAttnFwdSm90INS1_25CollectiveMainloopFwdSm90ILi2EN4cute5tupleIJNS5_1CILi1EEES8_S8_EEENS6_IJNS7_ILi128EEENS7_ILi96EEENS7_ILi64EEEEEELi256ENS_6half_tEfNS_4arch4Sm90ELb0ELb0ELb1ELb1ELb1ELb0ELb1ELb1ELb0ELb1ELb1ELb0EEENS1_21CollectiveEpilogueFwdINS6_IJSA_NS7_ILi256EEESB_EEES9_SE_SG_Li256ELb1ELb1ELb1ELb0EEENS1_36VarlenDynamicPersistentTileSchedulerILi128ELi96ELi256ELi128ELb1ELb1ELb1ELb0ELb1ELb1EEEEEEEEEvNT_6ParamsE)
        .other          _ZN7cutlass13device_kernelIN5flash11enable_sm90INS1_16FlashAttnFwdSm90INS1_25CollectiveMainloopFwdSm90ILi2EN4cute5tupleIJNS5_1CILi1EEES8_S8_EEENS6_IJNS7_ILi128EEENS7_ILi96EEENS7_ILi64EEEEEELi256ENS_6half_tEfNS_4arch4Sm90ELb0ELb0ELb1ELb1ELb1ELb0ELb1ELb1ELb0ELb1ELb1ELb0EEENS1_21CollectiveEpilogueFwdINS6_IJSA_NS7_ILi256EEESB_EEES9_SE_SG_Li256ELb1ELb1ELb1ELb0EEENS1_36VarlenDynamicPersistentTileSchedulerILi128ELi96ELi256ELi128ELb1ELb1ELb1ELb0ELb1ELb1EEEEEEEEEvNT_6ParamsE,@"STO_CUDA_ENTRY STV_DEFAULT"
_ZN7cutlass13device_kernelIN5flash11enable_sm90INS1_16FlashAttnFwdSm90INS1_25CollectiveMainloopFwdSm90ILi2EN4cute5tupleIJNS5_1CILi1EEES8_S8_EEENS6_IJNS7_ILi128EEENS7_ILi96EEENS7_ILi64EEEEEELi256ENS_6half_tEfNS_4arch4Sm90ELb0ELb0ELb1ELb1ELb1ELb0ELb1ELb1ELb0ELb1ELb1ELb0EEENS1_21CollectiveEpilogueFwdINS6_IJSA_NS7_ILi256EEESB_EEES9_SE_SG_Li256ELb1ELb1ELb1ELb0EEENS1_36VarlenDynamicPersistentTileSchedulerILi128ELi96ELi256ELi128ELb1ELb1ELb1ELb0ELb1ELb1EEEEEEEEEvNT_6ParamsE:
        /* <DEDUP_REMOVED lines=47> */
.L_x_10159:
        /* <DEDUP_REMOVED lines=22> */
.L_x_10160:
        /* <DEDUP_REMOVED lines=18> */
.L_x_10161:
        /* <DEDUP_REMOVED lines=22> */
.L_x_10162:
        /* <DEDUP_REMOVED lines=23> */
.L_x_10163:
        /* <DEDUP_REMOVED lines=10> */
.L_x_10165:
[----:B------:R-:W-:-:S08]  /*08e0*/  NOP ;  /* 0x0000000000007918 */ /* 0x000fd00000000000 */
[----:B------:R-:W1:Y:S02]  /*08f0*/  USETMAXREG.TRY_ALLOC.CTAPOOL UP0, 0xe8 ;  /* 0x000000e8000079c8 */ /* 0x000e640008000600 */
[----:B-1----:R-:W-:-:S13]  /*0900*/  PLOP3.LUT P0, PT, PT, PT, UP0, 0x80, 0x0 ;  /* 0x000000000000781c */ /* 0x002fda0003f0f008 */
[----:B------:R-:W-:Y:S05]  /*0910*/  @!P0 BRA `(.L_x_10165) ;  /* 0xfffffffc00f08947 */ /* 0x000fea000383ffff */
[----:B------:R-:W-:Y:S01]  /*0920*/  SHF.R.U32.HI R2, RZ, 0x7, R0 ;  /* 0x00000007ff027819 */ /* 0x000fe20000011600 */
[----:B------:R-:W1:Y:S08]  /*0930*/  S2UR UR5, SR_CgaCtaId ;  /* 0x00000000000579c3 */ /* 0x000e700000008800 */
[----:B------:R-:W-:Y:S06]  /*0940*/  BAR.ARV 0x8, 0x180 ;  /* 0x0206000000007b1d */ /* 0x000fec0000002000 */
[----:B------:R-:W-:Y:S01]  /*0950*/  ISETP.NE.AND P0, PT, R2, 0x1, PT ;  /* 0x000000010200780c */ /* 0x000fe20003f05270 */
[----:B------:R-:W-:-:S12]  /*0960*/  UMOV UR4, 0x400 ;  /* 0x0000040000047882 */ /* 0x000fd80000000000 */
[----:B------:R-:W-:Y:S06]  /*0970*/  @!P0 BAR.ARV 0x9, 0x100 ;  /* 0x0244000000008b1d */ /* 0x000fec0000002000 */
[----:B-1----:R-:W-:Y:S02]  /*0980*/  ULEA UR4, UR5, UR4, 0x18 ;  /* 0x0000000405047291 */ /* 0x002fe4000f8ec03f */
[----:B------:R-:W-:Y:S07]  /*0990*/  BAR.SYNC.DEFER_BLOCKING 0x5, 0x180 ;  /* 0x0146000000007b1d */ /* 0x000fee0000010000 */
        /* <DEDUP_REMOVED lines=11> */
[----:B0-----:R-:W-:-:S04]  /*0a50*/  SHF.R.S32.HI R3, RZ, 0x1f, R0 ;  /* 0x0000001fff037819 */ /* 0x001fc80000011400 */
[CC--:B------:R-:W-:Y:S02]  /*0a60*/  LEA.HI R4, R3.reuse, R0.reuse, RZ, 0x4 ;  /* 0x0000000003047211 */ /* 0x0c0fe400078f20ff */
[----:B------:R-:W-:-:S04]  /*0a70*/  LEA.HI R7, R3, R0, RZ, 0x2 ;  /* 0x0000000003077211 */ /* 0x000fc800078f10ff */
[----:B------:R-:W-:Y:S02]  /*0a80*/  LOP3.LUT R11, R7, 0xfffffffc, RZ, 0xc0, !PT ;  /* 0xfffffffc070b7812 */ /* 0x000fe400078ec0ff */
[----:B------:R-:W-:-:S03]  /*0a90*/  SHF.R.S32.HI R7, RZ, 0x4, R4 ;  /* 0x00000004ff077819 */ /* 0x000fc60000011404 */
[----:B------:R-:W-:Y:S01]  /*0aa0*/  IMAD.IADD R12, R0, 0x1, -R11 ;  /* 0x00000001000c7824 */ /* 0x000fe200078e0a0b */
[----:B--2---:R-:W-:Y:S02]  /*0ab0*/  R2UR UR6, R2 ;  /* 0x00000000020672ca */ /* 0x004fe400000e0000 */
[----:B------:R-:W-:-:S04]  /*0ac0*/  LEA.HI R2, R3, R0, RZ, 0x7 ;  /* 0x0000000003027211 */ /* 0x000fc800078f38ff */
[----:B------:R-:W-:-:S05]  /*0ad0*/  LOP3.LUT R5, R2, 0xffffff80, RZ, 0xc0, !PT ;  /* 0xffffff8002057812 */ /* 0x000fca00078ec0ff */
[----:B------:R-:W-:Y:S01]  /*0ae0*/  IMAD.IADD R16, R0, 0x1, -R5 ;  /* 0x0000000100107824 */ /* 0x000fe200078e0a05 */
[----:B------:R-:W-:Y:S01]  /*0af0*/  LEA.HI R5, R3, R0, RZ, 0x5 ;  /* 0x0000000003057211 */ /* 0x000fe200078f28ff */
[----:B------:R-:W-:Y:S01]  /*0b00*/  ULOP3.LUT UR6, UR6, 0x1, URZ, 0xfc, !UPT ;  /* 0x0000000106067892 */ /* 0x000fe2000f8efc3f */
[C---:B------:R-:W-:Y:S02]  /*0b10*/  LOP3.LUT R3, R4.reuse, 0x3fffff0, RZ, 0xc0, !PT ;  /* 0x03fffff004037812 */ /* 0x040fe400078ec0ff */
[----:B------:R-:W-:Y:S01]  /*0b20*/  SHF.R.S32.HI R8, RZ, 0x1f, R16 ;  /* 0x0000001fff087819 */ /* 0x000fe20000011410 */
[----:B------:R-:W-:Y:S01]  /*0b30*/  IMAD.SHL.U32 R6, R5, 0x20, RZ ;  /* 0x0000002005067824 */ /* 0x000fe200078e00ff */
[----:B------:R-:W-:Y:S01]  /*0b40*/  LEA.HI R4, R4, R7, RZ, 0x1 ;  /* 0x0000000704047211 */ /* 0x000fe200078f08ff */
[----:B------:R-:W-:Y:S01]  /*0b50*/  IMAD.IADD R5, R0, 0x1, -R3 ;  /* 0x0000000100057824 */ /* 0x000fe200078e0a03 */
[CC--:B------:R-:W-:Y:S01]  /*0b60*/  LEA.HI R9, R8.reuse, R16.reuse, RZ, 0x2 ;  /* 0x0000001008097211 */ /* 0x0c0fe200078f10ff */
[----:B------:R-:W-:Y:S01]  /*0b70*/  STL [R1+0x20], R16 ;  /* 0x0000201001007387 */ /* 0x000fe20000100800 */
[----:B------:R-:W-:-:S02]  /*0b80*/  LEA.HI R8, R8, R16, RZ, 0x5 ;  /* 0x0000001008087211 */ /* 0x000fc400078f28ff */
[--C-:B------:R-:W-:Y:S02]  /*0b90*/  SHF.R.S32.HI R10, RZ, 0x2, R9.reuse ;  /* 0x00000002ff0a7819 */ /* 0x100fe40000011409 */
[----:B------:R-:W-:Y:S02]  /*0ba0*/  SHF.R.S32.HI R3, RZ, 0x1f, R9 ;  /* 0x0000001fff037819 */ /* 0x000fe40000011409 */
[----:B------:R-:W-:Y:S02]  /*0bb0*/  LOP3.LUT R6, R6, 0xfffffc00, RZ, 0xc0, !PT ;  /* 0xfffffc0006067812 */ /* 0x000fe400078ec0ff */
[----:B------:R-:W-:Y:S02]  /*0bc0*/  LEA.HI R0, R3, R10, RZ, 0x3 ;  /* 0x0000000a03007211 */ /* 0x000fe400078f18ff */
[----:B------:R-:W-:Y:S01]  /*0bd0*/  SHF.R.S32.HI R3, RZ, 0x7, R2 ;  /* 0x00000007ff037819 */ /* 0x000fe20000011402 */
[----:B------:R-:W-:Y:S01]  /*0be0*/  IMAD R5, R5, 0x40, R6 ;  /* 0x0000004005057824 */ /* 0x000fe200078e0206 */
[----:B------:R-:W-:Y:S01]  /*0bf0*/  LOP3.LUT R11, R0, 0xfffffff8, RZ, 0xc0, !PT ;  /* 0xfffffff8000b7812 */ /* 0x000fe200078ec0ff */
[----:B------:R-:W-:Y:S01]  /*0c00*/  IMAD.MOV.U32 R6, RZ, RZ, R14 ;  /* 0x000000ffff067224 */ /* 0x000fe200078e000e */
[----:B------:R-:W-:-:S02]  /*0c10*/  LEA.HI R2, R2, R3, RZ, 0x1 ;  /* 0x0000000302027211 */ /* 0x000fc400078f08ff */
[----:B------:R-:W-:Y:S01]  /*0c20*/  LOP3.LUT R4, R4, 0x1ffffffe, RZ, 0xc0, !PT ;  /* 0x1ffffffe04047812 */ /* 0x000fe200078ec0ff */
[----:B------:R-:W-:Y:S01]  /*0c30*/  IMAD.IADD R11, R10, 0x1, -R11 ;  /* 0x000000010a0b7824 */ /* 0x000fe200078e0a0b */
[----:B------:R-:W-:Y:S02]  /*0c40*/  LOP3.LUT R2, R2, 0x3fffffe, RZ, 0xc0, !PT ;  /* 0x03fffffe02027812 */ /* 0x000fe400078ec0ff */
[----:B------:R-:W-:Y:S01]  /*0c50*/  SHF.R.S32.HI R8, RZ, 0x5, R8 ;  /* 0x00000005ff087819 */ /* 0x000fe20000011408 */
[----:B------:R-:W-:Y:S01]  /*0c60*/  IMAD.IADD R4, R7, 0x1, -R4 ;  /* 0x0000000107047824 */ /* 0x000fe200078e0a04 */
[----:B------:R-:W-:Y:S01]  /*0c70*/  LEA.HI R0, R12, R12, RZ, 0x1 ;  /* 0x0000000c0c007211 */ /* 0x000fe200078f08ff */
[----:B------:R-:W-:Y:S01]  /*0c80*/  IMAD.IADD R2, R3, 0x1, -R2 ;  /* 0x0000000103027824 */ /* 0x000fe200078e0a02 */
[----:B------:R-:W-:Y:S01]  /*0c90*/  LOP3.LUT R9, R9, 0x7ffffffc, RZ, 0xc0, !PT ;  /* 0x7ffffffc09097812 */ /* 0x000fe200078ec0ff */
[----:B------:R-:W-:Y:S01]  /*0ca0*/  IMAD R11, R8, 0x10, R11 ;  /* 0x00000010080b7824 */ /* 0x000fe200078e020b */
[----:B------:R-:W-:Y:S01]  /*0cb0*/  LOP3.LUT R3, R0, 0x1ffffffe, RZ, 0xc0, !PT ;  /* 0x1ffffffe00037812 */ /* 0x000fe200078ec0ff */
[----:B------:R-:W-:-:S02]  /*0cc0*/  IMAD R4, R4, 0x8, R5 ;  /* 0x0000000804047824 */ /* 0x000fc400078e0205 */
[----:B------:R-:W-:Y:S02]  /*0cd0*/  IMAD R0, R2, 0x40, R11 ;  /* 0x0000004002007824 */ /* 0x000fe400078e020b */
[----:B------:R-:W-:Y:S01]  /*0ce0*/  IMAD.IADD R3, R12, 0x1, -R3 ;  /* 0x000000010c037824 */ /* 0x000fe200078e0a03 */
[----:B------:R-:W-:Y:S01]  /*0cf0*/  STL [R1+0x30], R4 ;  /* 0x0000300401007387 */ /* 0x000fe20000100800 */
[----:B------:R-:W-:Y:S01]  /*0d00*/  IMAD.U32 R2, RZ, RZ, UR6 ;  /* 0x00000006ff027e24 */ /* 0x000fe2000f8e00ff */
[----:B------:R-:W-:Y:S01]  /*0d10*/  UMOV UR6, URZ ;  /* 0x0000003f00067c82 */ /* 0x000fe20008000000 */
[----:B------:R-:W-:Y:S01]  /*0d20*/  IMAD.IADD R9, R16, 0x1, -R9 ;  /* 0x0000000110097824 */ /* 0x000fe200078e0a09 */
[----:B------:R0:W-:Y:S03]  /*0d30*/  STL [R1+0x28], R0 ;  /* 0x0000280001007387 */ /* 0x0001e60000100800 */
[----:B------:R-:W-:Y:S01]  /*0d40*/  IMAD.SHL.U32 R23, R9, 0x2, RZ ;  /* 0x0000000209177824 */ /* 0x000fe200078e00ff */
[----:B------:R1:W-:Y:S03]  /*0d50*/  STL [R1+0x34], R2 ;  /* 0x0000340201007387 */ /* 0x0003e60000100800 */
[----:B------:R-:W-:-:S02]  /*0d60*/  VIADD R10, R23, 0x8 ;  /* 0x00000008170a7836 */ /* 0x000fc40000000000 */
[----:B------:R-:W-:Y:S02]  /*0d70*/  VIADD R9, R23, 0x10 ;  /* 0x0000001017097836 */ /* 0x000fe40000000000 */
        /* <DEDUP_REMOVED lines=16> */
[----:B0-----:R-:W-:Y:S01]  /*0e80*/  IMAD.U32 R0, RZ, RZ, UR6 ;  /* 0x00000006ff007e24 */ /* 0x001fe2000f8e00ff */
        /* <DEDUP_REMOVED lines=38> */
.L_x_10216:
[----:B------:R-:W-:Y:S01]  /*10f0*/  ULDC.64 UR6, c[0x0][0xd88] ;  /* 0x0003620000067ab9 */ /* 0x000fe20000000a00 */
[----:B01----:R-:W0:Y:S01]  /*1100*/  LDC.64 R4, c[0x0][0x418] ;  /* 0x00010600ff047b82 */ /* 0x003e220000000a00 */
[----:B------:R-:W-:-:S06]  /*1110*/  UIMAD.WIDE UR6, UR5, 0x4, UR6 ;  /* 0x00000004050678a5 */ /* 0x000fcc000f8e0206 */
[----:B------:R-:W-:Y:S01]  /*1120*/  IMAD.U32 R200, RZ, RZ, UR6 ;  /* 0x00000006ffc87e24 */ /* 0x000fe2000f8e00ff */
[----:B------:R-:W1:Y:S01]  /*1130*/  LDC R0, c[0x0][0x424] ;  /* 0x00010900ff007b82 */ /* 0x000e620000000800 */
[----:B------:R-:W-:Y:S01]  /*1140*/  IMAD.U32 R201, RZ, RZ, UR7 ;  /* 0x00000007ffc97e24 */ /* 0x000fe2000f8e00ff */
[----:B------:R-:W-:-:S04]  /*1150*/  ULDC.64 UR6, c[0x0][0xb20] ;  /* 0x0002c80000067ab9 */ /* 0x000fc80000000a00 */
[----:B--2---:R-:W2:Y:S01]  /*1160*/  LDG.E R200, desc[UR36][R200.64] ;  /* 0x00000024c8c87981 */ /* 0x004ea2000c1e1900 */
[----:B------:R-:W-:Y:S01]  /*1170*/  ISETP.NE.U32.AND P0, PT, RZ, UR6, PT ;  /* 0x00000006ff007c0c */ /* 0x000fe2000bf05070 */
[----:B---34-:R-:W3:Y:S01]  /*1180*/  LDC R9, c[0x0][0x2f0] ;  /* 0x0000bc00ff097b82 */ /* 0x018ee20000000800 */
[----:B------:R-:W-:Y:S02]  /*1190*/  IMAD.MOV.U32 R7, RZ, RZ, RZ ;  /* 0x000000ffff077224 */ /* 0x000fe400078e00ff */
[----:B------:R-:W-:Y:S02]  /*11a0*/  ISETP.NE.AND.EX P0, PT, RZ, UR7, PT, P0 ;  /* 0x00000007ff007c0c */ /* 0x000fe4000bf05300 */
[----:B--2---:R-:W-:-:S11]  /*11b0*/  SHF.R.S32.HI R204, RZ, 0x1f, R200 ;  /* 0x0000001fffcc7819 */ /* 0x004fd600000114c8 */
[----:B------:R-:W-:-:S04]  /*11c0*/  @P0 LEA R2, P1, R200, UR6, 0x2 ;  /* 0x00000006c8020c11 */ /* 0x000fc8000f8210ff */
[----:B------:R-:W-:Y:S01]  /*11d0*/  @P0 LEA.HI.X R3, R200, UR7, R204, 0x2, P1 ;  /* 0x00000007c8030c11 */ /* 0x000fe200088f14cc */
[----:B------:R-:W-:Y:S02]  /*11e0*/  ULDC.64 UR6, c[0x0][0xb18] ;  /* 0x0002c60000067ab9 */ /* 0x000fe40000000a00 */
[----:B------:R-:W-:Y:S02]  /*11f0*/  ISETP.NE.U32.AND P1, PT, RZ, UR6, PT ;  /* 0x00000006ff007c0c */ /* 0x000fe4000bf25070 */
[----:B------:R2:W5:Y:S01]  /*1200*/  @P0 LDG.E R7, desc[UR36][R2.64] ;  /* 0x0000002402070981 */ /* 0x000562000c1e1900 */
        /* <DEDUP_REMOVED lines=8> */
[----:B------:R-:W-:-:S05]  /*1290*/  IMAD.U32 R0, RZ, RZ, UR4 ;  /* 0x00000004ff007e24 */ /* 0x000fca000f8e00ff */
[----:B------:R2:W-:Y:S01]  /*12a0*/  STL [R1+0x18], R0 ;  /* 0x0000180001007387 */ /* 0x0005e20000100800 */
[----:B------:R-:W-:Y:S05]  /*12b0*/  @P1 BRA `(.L_x_10166) ;  /* 0x0000000000241947 */ /* 0x000fea0003800000 */
        /* <DEDUP_REMOVED lines=9> */
.L_x_10166:
[----:B-----5:R-:W-:Y:S01]  /*1350*/  IMAD.IADD R152, R152, 0x1, -R7 ;  /* 0x0000000198987824 */ /* 0x020fe200078e0a07 */
[----:B--2---:R-:W-:-:S03]  /*1360*/  LOP3.LUT R2, R6, 0xff000000, RZ, 0xc0, !PT ;  /* 0xff00000006027812 */ /* 0x004fc600078ec0ff */
[C---:B------:R-:W-:Y:S01]  /*1370*/  VIADD R0, R152.reuse, 0x5f ;  /* 0x0000005f98007836 */ /* 0x040fe20000000000 */
[----:B------:R-:W-:Y:S02]  /*1380*/  SHF.R.U32.HI R3, RZ, 0x8, R2 ;  /* 0x00000008ff037819 */ /* 0x000fe40000011602 */
[----:B------:R-:W-:Y:S01]  /*1390*/  ISETP.GE.AND P0, PT, R152, 0x1, PT ;  /* 0x000000019800780c */ /* 0x000fe20003f06270 */
[----:B------:R-:W-:Y:S01]  /*13a0*/  IMAD.HI R4, R0, 0x2aaaaaab, RZ ;  /* 0x2aaaaaab00047827 */ /* 0x000fe200078e02ff */
[----:B------:R-:W-:-:S04]  /*13b0*/  LOP3.LUT R0, R6, 0xff0000, RZ, 0xc0, !PT ;  /* 0x00ff000006007812 */ /* 0x000fc800078ec0ff */
[----:B------:R-:W-:Y:S01]  /*13c0*/  LEA.HI R0, R0, R3, RZ, 0x10 ;  /* 0x0000000300007211 */ /* 0x000fe200078f80ff */
[----:B------:R-:W-:Y:S01]  /*13d0*/  IMAD.MOV.U32 R3, RZ, RZ, RZ ;  /* 0x000000ffff037224 */ /* 0x000fe200078e00ff */
[----:B------:R-:W-:Y:S02]  /*13e0*/  SHF.R.U32.HI R5, RZ, 0x1f, R4 ;  /* 0x0000001fff057819 */ /* 0x000fe40000011604 */
[----:B------:R-:W-:Y:S02]  /*13f0*/  LOP3.LUT R11, R0, 0xff, RZ, 0xc0, !PT ;  /* 0x000000ff000b7812 */ /* 0x000fe400078ec0ff */
[----:B------:R-:W-:Y:S02]  /*1400*/  LEA.HI.SX32 R164, R4, R5, 0x1c ;  /* 0x0000000504a47211 */ /* 0x000fe400078fe2ff */
[----:B------:R-:W-:Y:S01]  /*1410*/  SHF.R.U32.HI R202, RZ, 0x10, R0 ;  /* 0x00000010ffca7819 */ /* 0x000fe20000011600 */
[----:B------:R0:W-:Y:S01]  /*1420*/  STL [R1+0x14], R11 ;  /* 0x0000140b01007387 */ /* 0x0001e20000100800 */
[----:B------:R-:W-:Y:S05]  /*1430*/  @!P0 BRA `(.L_x_10167) ;  /* 0x0000000000748947 */ /* 0x000fea0003800000 */
[----:B------:R-:W1:Y:S01]  /*1440*/  LDC R3, c[0x0][0xae8] ;  /* 0x0002ba00ff037b82 */ /* 0x000e620000000800 */
[----:B------:R-:W-:-:S04]  /*1450*/  ISETP.NE.AND P0, PT, R202, RZ, PT ;  /* 0x000000ffca00720c */ /* 0x000fc80003f05270 */
[----:B-1----:R-:W-:-:S04]  /*1460*/  SEL R9, R202, R3, P0 ;  /* 0x00000003ca097207 */ /* 0x002fc80000000000 */
[-C--:B------:R-:W-:Y:S02]  /*1470*/  IABS R5, R9.reuse ;  /* 0x0000000900057213 */ /* 0x080fe40000000000 */
[----:B------:R-:W-:Y:S02]  /*1480*/  IADD3 R0, R164, -0x1, R9 ;  /* 0xffffffffa4007810 */ /* 0x000fe40007ffe009 */
[----:B------:R-:W1:Y:S01]  /*1490*/  I2F.RP R4, R5 ;  /* 0x0000000500047306 */ /* 0x000e620000209400 */
[----:B------:R-:W-:-:S05]  /*14a0*/  IABS R10, R9 ;  /* 0x00000009000a7213 */ /* 0x000fca0000000000 */
[----:B------:R-:W-:Y:S02]  /*14b0*/  IMAD.MOV R10, RZ, RZ, -R10 ;  /* 0x000000ffff0a7224 */ /* 0x000fe400078e0a0a */
[----:B-1----:R-:W1:Y:S02]  /*14c0*/  MUFU.RCP R4, R4 ;  /* 0x0000000400047308 */ /* 0x002e640000001000 */
[----:B-1----:R-:W-:Y:S01]  /*14d0*/  VIADD R2, R4, 0xffffffe ;  /* 0x0ffffffe04027836 */ /* 0x002fe20000000000 */
        /* <DEDUP_REMOVED lines=19> */
.L_x_10167:
[-C--:B------:R-:W-:Y:S01]  /*1610*/  IMAD R22, R11, R3.reuse, RZ ;  /* 0x000000030b167224 */ /* 0x080fe200078e02ff */
[----:B------:R-:W-:Y:S01]  /*1620*/  LOP3.LUT R201, R6, 0xffff, RZ, 0xc0, !PT ;  /* 0x0000ffff06c97812 */ /* 0x000fe200078ec0ff */
        /* <DEDUP_REMOVED lines=70> */
[----:B------:R-:W1:Y:S01]  /*1a90*/  S2R R0, SR_TID.X ;  /* 0x0000000000007919 */ /* 0x000e620000002100 */
[----:B------:R-:W2:Y:S01]  /*1aa0*/  S2UR UR6, SR_CgaCtaId ;  /* 0x00000000000679c3 */ /* 0x000ea20000008800 */
[----:B------:R-:W-:Y:S02]  /*1ab0*/  UMOV UR5, 0x400 ;  /* 0x0000040000057882 */ /* 0x000fe40000000000 */
[----:B--2---:R-:W-:-:S04]  /*1ac0*/  ULEA UR5, UR6, UR5, 0x18 ;  /* 0x0000000506057291 */ /* 0x004fc8000f8ec03f */
[----:B------:R-:W-:Y:S01]  /*1ad0*/  UIADD3 UR5, UR5, 0x18400, URZ ;  /* 0x0001840005057890 */ /* 0x000fe2000fffe03f */
[----:B-1----:R-:W-:-:S03]  /*1ae0*/  VIADD R0, R0, 0xffffff80 ;  /* 0xffffff8000007836 */ /* 0x002fc60000000000 */
[----:B------:R-:W-:Y:S02]  /*1af0*/  ULOP3.LUT UP0, URZ, UR5, 0x1bf, URZ, 0xc0, !UPT ;  /* 0x000001bf053f7892 */ /* 0x000fe4000f80c03f */
[----:B------:R-:W-:-:S04]  /*1b00*/  SHF.R.S32.HI R3, RZ, 0x1f, R0 ;  /* 0x0000001fff037819 */ /* 0x000fc80000011400 */
[----:B------:R-:W-:Y:S02]  /*1b10*/  PLOP3.LUT P0, PT, PT, PT, UP0, 0x80, 0x0 ;  /* 0x000000000000781c */ /* 0x000fe40003f0f008 */
[----:B------:R-:W-:-:S04]  /*1b20*/  LEA.HI R3, R3, R0, RZ, 0x7 ;  /* 0x0000000003037211 */ /* 0x000fc800078f38ff */
[----:B------:R-:W-:-:S06]  /*1b30*/  SHF.R.S32.HI R3, RZ, 0x7, R3 ;  /* 0x00000007ff037819 */ /* 0x000fcc0000011403 */
[----:B------:R-:W1:Y:S02]  /*1b40*/  SHFL.IDX PT, R3, R3, RZ, 0x1f ;  /* 0x00001fff03037589 */ /* 0x000e6400000e0000 */
[----:B-1----:R-:W-:-:S13]  /*1b50*/  R2UR UR40, R3 ;  /* 0x00000000032872ca */ /* 0x002fda00000e0000 */
        /* <DEDUP_REMOVED lines=14> */
[----:B------:R-:W-:Y:S02]  /*1c40*/  IMAD.U32 R10, RZ, RZ, UR6 ;  /* 0x00000006ff0a7e24 */ /* 0x000fe4000f8e00ff */
[----:B------:R-:W-:Y:S02]  /*1c50*/  IMAD.U32 R6, RZ, RZ, UR4 ;  /* 0x00000004ff067e24 */ /* 0x000fe4000f8e00ff */
[----:B------:R-:W-:-:S02]  /*1c60*/  IMAD.U32 R7, RZ, RZ, UR5 ;  /* 0x00000005ff077e24 */ /* 0x000fc4000f8e00ff */
[----:B0-----:R-:W-:Y:S02]  /*1c70*/  IMAD.U32 R11, RZ, RZ, UR7 ;  /* 0x00000007ff0b7e24 */ /* 0x001fe4000f8e00ff */
[----:B------:R-:W-:Y:S02]  /*1c80*/  IMAD.MOV.U32 R8, RZ, RZ, 0x70 ;  /* 0x00000070ff087424 */ /* 0x000fe400078e00ff */
[----:B------:R-:W-:Y:S02]  /*1c90*/  IMAD.MOV.U32 R12, RZ, RZ, 0x1 ;  /* 0x00000001ff0c7424 */ /* 0x000fe400078e00ff */
[----:B-1----:R-:W-:-:S07]  /*1ca0*/  IMAD.MOV.U32 R13, RZ, RZ, RZ ;  /* 0x000000ffff0d7224 */ /* 0x002fce00078e00ff */
[----:B------:R-:W-:-:S07]  /*1cb0*/  LEPC R20, `(.L_x_10169) ;  /* 0x000000001014794e */ /* 0x000fce0000000000 */
[----:B--2---:R-:W-:Y:S05]  /*1cc0*/  CALL.ABS.NOINC R2 ;  /* 0x0000000002007343 */ /* 0x004fea0003c00000 */
.L_x_10169:
[----:B------:R-:W2:Y:S01]  /*1cd0*/  LDL R2, [R1+0x1c] ;  /* 0x00001c0001027983 */ /* 0x000ea20000100800 */
[----:B------:R-:W-:Y:S01]  /*1ce0*/  MOV R0, 0x400 ;  /* 0x0000040000007802 */ /* 0x000fe20000000f00 */
[----:B------:R-:W1:Y:S01]  /*1cf0*/  S2R R3, SR_CgaCtaId ;  /* 0x0000000000037919 */ /* 0x000e620000008800 */
[----:B------:R-:W3:Y:S02]  /*1d00*/  S2R R16, SR_TID.X ;  /* 0x0000000000107919 */ /* 0x000ee40000002100 */
[----:B-1----:R-:W-:Y:S02]  /*1d10*/  LEA R3, R3, R0, 0x18 ;  /* 0x0000000003037211 */ /* 0x002fe400078ec0ff */
[----:B---3--:R-:W-:-:S05]  /*1d20*/  SHF.R.U32.HI R16, RZ, 0x7, R16 ;  /* 0x00000007ff107819 */ /* 0x008fca0000011610 */
[----:B------:R-:W-:Y:S01]  /*1d30*/  VIADD R72, R16, 0x8 ;  /* 0x0000000810487836 */ /* 0x000fe20000000000 */
[----:B--2---:R-:W-:-:S13]  /*1d40*/  R2UR UR5, R2 ;  /* 0x00000000020572ca */ /* 0x004fda00000e0000 */
[----:B------:R-:W-:-:S04]  /*1d50*/  ULEA.HI UR4, UR5, UR5, URZ, 0x1 ;  /* 0x0000000505047291 */ /* 0x000fc8000f8f083f */
[----:B------:R-:W-:-:S04]  /*1d60*/  ULOP3.LUT UR4, UR4, 0xfffffffe, URZ, 0xc0, !UPT ;  /* 0xfffffffe04047892 */ /* 0x000fc8000f8ec03f */
[----:B------:R-:W-:-:S06]  /*1d70*/  UIADD3 UR4, UR5, -UR4, URZ ;  /* 0x8000000405047290 */ /* 0x000fcc000fffe03f */
[----:B------:R-:W-:-:S05]  /*1d80*/  IMAD.U32 R2, RZ, RZ, UR4 ;  /* 0x00000004ff027e24 */ /* 0x000fca000f8e00ff */
[----:B------:R-:W-:-:S04]  /*1d90*/  SHF.L.U32 R0, R2, 0x1f, RZ ;  /* 0x0000001f02007819 */ /* 0x000fc800000006ff */
[----:B------:R-:W1:Y:S02]  /*1da0*/  SYNCS.PHASECHK.TRANS64.TRYWAIT P0, [R3+URZ+0x32400], R0 ;  /* 0x03240000030075a7 */ /* 0x000e64000800017f */
[----:B-1----:R-:W-:Y:S05]  /*1db0*/  @!P0 BRA `(.L_x_10170) ;  /* 0x0000010800dc8947 */ /* 0x002fea0003800000 */
.L_x_10305:
[----:B------:R-:W2:Y:S01]  /*1dc0*/  LDL R2, [R1+0x34] ;  /* 0x0000340001027983 */ /* 0x000ea20000100800 */
[----:B------:R-:W-:Y:S05]  /*1dd0*/  WARPSYNC.ALL ;  /* 0x0000000000007948 */ /* 0x000fea0003800000 */
[----:B------:R3:W-:Y:S01]  /*1de0*/  BAR.SYNC.DEFER_BLOCKING R72, 0x100 ;  /* 0x000400480000751d */ /* 0x0007e20000010000 */
[----:B--2---:R-:W-:-:S13]  /*1df0*/  R2UR UR4, R2 ;  /* 0x00000000020472ca */ /* 0x004fda00000e0000 */
[----:B------:R-:W-:-:S05]  /*1e00*/  IMAD.U32 R2, RZ, RZ, UR4 ;  /* 0x00000004ff027e24 */ /* 0x000fca000f8e00ff */
[----:B------:R-:W-:-:S13]  /*1e10*/  ISETP.NE.AND P0, PT, R2, 0x3, PT ;  /* 0x000000030200780c */ /* 0x000fda0003f05270 */
[----:B---3--:R-:W-:Y:S05]  /*1e20*/  @!P0 BRA `(.L_x_10171) ;  /* 0x0000000000048947 */ /* 0x008fea0003800000 */
[----:B------:R-:W-:Y:S01]  /*1e30*/  BPT.TRAP 0x1 ;  /* 0x000000040000795c */ /* 0x000fe20000300000 */
.L_x_10171:
[----:B------:R-:W-:Y:S01]  /*1e40*/  R2UR UR6, R3 ;  /* 0x00000000030672ca */ /* 0x000fe200000e0000 */
[----:B------:R-:W-:-:S05]  /*1e50*/  IMAD.U32 R2, RZ, RZ, UR39 ;  /* 0x00000027ff027e24 */ /* 0x000fca000f8e00ff */
[----:B------:R-:W-:-:S07]  /*1e60*/  SHF.L.U32 R2, R2, 0x1f, RZ ;  /* 0x0000001f02027819 */ /* 0x000fce00000006ff */
[----:B------:R-:W-:-:S09]  /*1e70*/  ULEA UR6, UR38, UR6, 0x3 ;  /* 0x0000000626067291 */ /* 0x000fd2000f8e183f */
[----:B------:R2:W3:Y:S01]  /*1e80*/  SYNCS.PHASECHK.TRANS64.TRYWAIT P1, [UR6+0x32430], R2 ;  /* 0x03243002ff0075a7 */ /* 0x0004e20008020146 */
[----:B------:R-:W-:Y:S05]  /*1e90*/  @!P0 BRA `(.L_x_10172) ;  /* 0x0000000000048947 */ /* 0x000fea0003800000 */
[----:B------:R-:W-:Y:S01]  /*1ea0*/  BPT.TRAP 0x1 ;  /* 0x000000040000795c */ /* 0x000fe20000300000 */
.L_x_10172:
[----:B---3--:R-:W-:Y:S05]  /*1eb0*/  @P1 BRA `(.L_x_10173) ;  /* 0x0000000000081947 */ /* 0x008fea0003800000 */
[----:B------:R-:W3:Y:S02]  /*1ec0*/  SYNCS.PHASECHK.TRANS64.TRYWAIT P1, [UR6+0x32430], R2 ;  /* 0x03243002ff0075a7 */ /* 0x000ee40008020146 */
[----:B---3--:R-:W-:Y:S05]  /*1ed0*/  @!P1 BRA `(.L_x_10174) ;  /* 0x0000010800a89947 */ /* 0x008fea0003800000 */
.L_x_10173:
[----:B------:R-:W-:Y:S01]  /*1ee0*/  R2UR UR4, R3 ;  /* 0x00000000030472ca */ /* 0x000fe200000e0000 */
[----:B------:R-:W-:Y:S01]  /*1ef0*/  ULOP3.LUT UR41, UR41, 0x10000, URZ, 0xfc, !UPT ;  /* 0x0001000029297892 */ /* 0x000fe2000f8efc3f */
[----:B------:R-:W-:Y:S01]  /*1f00*/  WARPGROUP.ARRIVE ;  /* 0x00000000000079c5 */ /* 0x000fe20000000000 */
[----:B------:R-:W-:Y:S01]  /*1f10*/  UMOV UR9, 0x40000040 ;  /* 0x4000004000097882 */ /* 0x000fe20000000000 */
[----:B------:R-:W-:Y:S01]  /*1f20*/  UMOV UR11, 0x40000040 ;  /* 0x40000040000b7882 */ /* 0x000fe20000000000 */
[----:B------:R-:W-:Y:S01]  /*1f30*/  UIADD3 UR5, UR41, 0x2, URZ ;  /* 0x0000000229057890 */ /* 0x000fe2000fffe03f */
[----:B------:R-:W-:Y:S02]  /*1f40*/  IMAD.U32 R19, RZ, RZ, UR9 ;  /* 0x00000009ff137e24 */ /* 0x000fe4000f8e00ff */
[----:B------:R-:W-:Y:S02]  /*1f50*/  UMOV UR8, UR41 ;  /* 0x0000002900087c82 */ /* 0x000fe40008000000 */
[----:B------:R-:W-:-:S03]  /*1f60*/  IMAD.U32 R18, RZ, RZ, UR8 ;  /* 0x00000008ff127e24 */ /* 0x000fc6000f8e00ff */
[----:B------:R-:W-:-:S04]  /*1f70*/  UIADD3 UR4, UR4, 0x1c400, URZ ;  /* 0x0001c40004047890 */ /* 0x000fc8000fffe03f */
[----:B------:R-:W-:-:S04]  /*1f80*/  USHF.R.U32.HI UR4, URZ, 0x4, UR4 ;  /* 0x000000043f047899 */ /* 0x000fc80008011604 */
[----:B------:R-:W-:-:S04]  /*1f90*/  ULOP3.LUT UR4, UR4, 0x3fff, URZ, 0xc0, !UPT ;  /* 0x00003fff04047892 */ /* 0x000fc8000f8ec03f */
[----:B------:R-:W-:-:S04]  /*1fa0*/  ULOP3.LUT UR61, UR4, 0x10000, URZ, 0xfc, !UPT ;  /* 0x00010000043d7892 */ /* 0x000fc8000f8efc3f */
[----:B------:R-:W-:-:S04]  /*1fb0*/  UIMAD UR4, UR38, 0x300, UR61 ;  /* 0x00000300260478a4 */ /* 0x000fc8000f8e023d */
[----:B------:R-:W-:-:S03]  /*1fc0*/  UIADD3 UR7, UR4, 0x2, URZ ;  /* 0x0000000204077890 */ /* 0x000fc6000fffe03f */
[----:B------:R-:W-:Y:S02]  /*1fd0*/  UMOV UR10, UR4 ;  /* 0x00000004000a7c82 */ /* 0x000fe40008000000 */
        /* <DEDUP_REMOVED lines=9> */
[----:B------:R-:W-:Y:S01]  /*2070*/  UIADD3 UR4, UR4, 0x6, URZ ;  /* 0x0000000604047890 */ /* 0x000fe2000fffe03f */
[----:B------:R-:W-:-:S02]  /*2080*/  WARPGROUP.DEPBAR.LE gsb0, 0x0 ;  /* 0x00008000000079c5 */ /* 0x000fc40000010000 */
[----:B------:R-:W-:-:S06]  /*2090*/  WARPGROUP.ARRIVE ;  /* 0x00000000000079c5 */ /* 0x000fcc0000000000 */
[----:B------:R-:W-:Y:S01]  /*20a0*/  HGMMA.64x96x16.F32 R24, gdesc[UR8], R24, gsb0 ;  /* 0x01600000081879f0 */ /* 0x000fe20008000818 */
[----:B------:R-:W-:Y:S01]  /*20b0*/  UMOV UR8, UR5 ;  /* 0x0000000500087c82 */ /* 0x000fe20008000000 */
[----:B------:R-:W-:Y:S01]  /*20c0*/  UMOV UR9, 0x40000040 ;  /* 0x4000004000097882 */ /* 0x000fe20000000000 */
[----:B------:R-:W-:Y:S01]  /*20d0*/  UMOV UR10, UR7 ;  /* 0x00000007000a7c82 */ /* 0x000fe20008000000 */
[----:B------:R-:W-:Y:S01]  /*20e0*/  UMOV UR11, 0x40000040 ;  /* 0x40000040000b7882 */ /* 0x000fe20000000000 */
[----:B------:R-:W-:Y:S01]  /*20f0*/  UIADD3 UR5, UR41, 0x6, URZ ;  /* 0x0000000629057890 */ /* 0x000fe2000fffe03f */
[----:B------:R-:W-:Y:S02]  /*2100*/  IMAD.U32 R14, RZ, RZ, UR8 ;  /* 0x00000008ff0e7e24 */ /* 0x000fe4000f8e00ff */
[----:B------:R-:W-:Y:S01]  /*2110*/  IMAD.U32 R15, RZ, RZ, UR9 ;  /* 0x00000009ff0f7e24 */ /* 0x000fe2000f8e00ff */
[----:B------:R-:W-:Y:S02]  /*2120*/  WARPGROUP.DEPBAR.LE gsb0, 0x0 ;  /* 0x00008000000079c5 */ /* 0x000fe40000010000 */
[----:B------:R-:W-:-:S06]  /*2130*/  WARPGROUP.ARRIVE ;  /* 0x00000000000079c5 */ /* 0x000fcc0000000000 */
[----:B------:R-:W-:Y:S01]  /*2140*/  HGMMA.64x96x16.F32 R24, gdesc[UR8], R24, gsb0 ;  /* 0x01600000081879f0 */ /* 0x000fe20008000818 */
[----:B------:R-:W-:Y:S01]  /*2150*/  UMOV UR8, UR5 ;  /* 0x0000000500087c82 */ /* 0x000fe20008000000 */
[----:B------:R-:W-:Y:S01]  /*2160*/  UMOV UR9, 0x40000040 ;  /* 0x4000004000097882 */ /* 0x000fe20000000000 */
[----:B------:R-:W-:Y:S01]  /*2170*/  UMOV UR10, UR4 ;  /* 0x00000004000a7c82 */ /* 0x000fe20008000000 */
[----:B------:R-:W-:Y:S01]  /*2180*/  UMOV UR11, 0x40000040 ;  /* 0x40000040000b7882 */ /* 0x000fe20000000000 */
[----:B------:R-:W-:Y:S02]  /*2190*/  IMAD.U32 R12, RZ, RZ, UR8 ;  /* 0x00000008ff0c7e24 */ /* 0x000fe4000f8e00ff */
[----:B------:R-:W-:Y:S01]  /*21a0*/  IMAD.U32 R13, RZ, RZ, UR9 ;  /* 0x00000009ff0d7e24 */ /* 0x000fe2000f8e00ff */
[----:B------:R-:W-:Y:S02]  /*21b0*/  WARPGROUP.DEPBAR.LE gsb0, 0x0 ;  /* 0x00008000000079c5 */ /* 0x000fe40000010000 */
[----:B------:R-:W-:-:S06]  /*21c0*/  WARPGROUP.ARRIVE ;  /* 0x00000000000079c5 */ /* 0x000fcc0000000000 */
[----:B------:R-:W-:Y:S03]  /*21d0*/  HGMMA.64x96x16.F32 R24, gdesc[UR8], R24, gsb0 ;  /* 0x01600000081879f0 */ /* 0x000fe60008000818 */
[----:B------:R-:W-:Y:S02]  /*21e0*/  WARPGROUP.DEPBAR.LE gsb0, 0x0 ;  /* 0x00008000000079c5 */ /* 0x000fe40000010000 */
[----:B------:R-:W4:Y:S02]  /*21f0*/  SYNCS.PHASECHK.TRANS64.TRYWAIT P1, [R3+URZ+0x32410], R0 ;  /* 0x03241000030075a7 */ /* 0x000f24000802017f */
[----:B----4-:R-:W-:Y:S05]  /*2200*/  @!P1 BRA `(.L_x_10175) ;  /* 0x0000010400f49947 */ /* 0x010fea0003800000 */
.L_x_10306:
[----:B------:R-:W-:Y:S05]  /*2210*/  @!P0 BRA `(.L_x_10176) ;  /* 0x0000000000048947 */ /* 0x000fea0003800000 */
[----:B------:R-:W-:Y:S01]  /*2220*/  BPT.TRAP 0x1 ;  /* 0x000000040000795c */ /* 0x000fe20000300000 */
.L_x_10176:
[----:B------:R0:W0:Y:S01]  /*2230*/  SYNCS.PHASECHK.TRANS64.TRYWAIT P1, [UR6+0x32450], R2 ;  /* 0x03245002ff0075a7 */ /* 0x0000220008020146 */
[----:B------:R-:W-:Y:S05]  /*2240*/  @!P0 BRA `(.L_x_10177) ;  /* 0x0000000000048947 */ /* 0x000fea0003800000 */
[----:B------:R-:W-:Y:S01]  /*2250*/  BPT.TRAP 0x1 ;  /* 0x000000040000795c */ /* 0x000fe20000300000 */
.L_x_10177:
[----:B0-----:R-:W-:Y:S05]  /*2260*/  @P1 BRA `(.L_x_10178) ;  /* 0x0000000000081947 */ /* 0x001fea0003800000 */
[----:B------:R-:W0:Y:S02]  /*2270*/  SYNCS.PHASECHK.TRANS64.TRYWAIT P1, [UR6+0x32450], R2 ;  /* 0x03245002ff0075a7 */ /* 0x000e240008020146 */
[----:B0-----:R-:W-:Y:S05]  /*2280*/  @!P1 BRA `(.L_x_10179) ;  /* 0x0000010400e89947 */ /* 0x001fea0003800000 */
.L_x_10178:
[----:B------:R-:W-:Y:S01]  /*2290*/  R2UR UR5, R3 ;  /* 0x00000000030572ca */ /* 0x000fe200000e0000 */
[----:B------:R-:W-:Y:S01]  /*22a0*/  WARPGROUP.ARRIVE ;  /* 0x00000000000079c5 */ /* 0x000fe20000000000 */
[----:B------:R-:W-:Y:S01]  /*22b0*/  UMOV UR11, 0x40000040 ;  /* 0x40000040000b7882 */ /* 0x000fe20000000000 */
[----:B------:R-:W-:Y:S01]  /*22c0*/  UMOV UR9, 0x40000040 ;  /* 0x4000004000097882 */ /* 0x000fe20000000000 */
[----:B------:R-:W-:Y:S01]  /*22d0*/  UMOV UR13, 0x40000040 ;  /* 0x40000040000d7882 */ /* 0x000fe20000000000 */
[----:B------:R-:W-:Y:S01]  /*22e0*/  IMAD.U32 R11, RZ, RZ, UR9 ;  /* 0x00000009ff0b7e24 */ /* 0x000fe2000f8e00ff */
[----:B------:R-:W-:Y:S01]  /*22f0*/  UMOV UR15, 0x40000040 ;  /* 0x40000040000f7882 */ /* 0x000fe20000000000 */
[----:B------:R-:W-:Y:S01]  /*2300*/  IMAD.U32 R9, RZ, RZ, UR13 ;  /* 0x0000000dff097e24 */ /* 0x000fe2000f8e00ff */
[----:B------:R-:W-:Y:S01]  /*2310*/  UMOV UR57, 0x40000040 ;  /* 0x4000004000397882 */ /* 0x000fe20000000000 */
[----:B------:R-:W-:Y:S01]  /*2320*/  UMOV UR59, 0x40000040 ;  /* 0x40000040003b7882 */ /* 0x000fe20000000000 */
[----:B------:R-:W-:Y:S01]  /*2330*/  UMOV UR17, 0x40000040 ;  /* 0x4000004000117882 */ /* 0x000fe20000000000 */
[----:B------:R-:W-:Y:S01]  /*2340*/  UMOV UR19, 0x40000040 ;  /* 0x4000004000137882 */ /* 0x000fe20000000000 */
[----:B------:R-:W-:Y:S01]  /*2350*/  UMOV UR21, 0x40000040 ;  /* 0x4000004000157882 */ /* 0x000fe20000000000 */
[----:B------:R-:W-:Y:S01]  /*2360*/  UIADD3 UR4, UR5, 0x400, URZ ;  /* 0x0000040005047890 */ /* 0x000fe2000fffe03f */
[----:B-1--4-:R-:W1:Y:S01]  /*2370*/  S2R R0, SR_TID.X ;  /* 0x0000000000007919 */ /* 0x012e620000002100 */
[----:B------:R-:W-:-:S02]  /*2380*/  ULEA UR40, UR40, UR5, 0xd ;  /* 0x0000000528287291 */ /* 0x000fc4000f8e683f */
[----:B------:R-:W-:Y:S02]  /*2390*/  USHF.R.U32.HI UR4, URZ, 0x4, UR4 ;  /* 0x000000043f047899 */ /* 0x000fe40008011604 */
[----:B------:R-:W-:Y:S02]  /*23a0*/  UIADD3 UR40, UR40, 0x22400, URZ ;  /* 0x0002240028287890 */ /* 0x000fe4000fffe03f */
[----:B------:R-:W-:Y:S02]  /*23b0*/  ULOP3.LUT UR7, UR4, 0x3fff, URZ, 0xc0, !UPT ;  /* 0x00003fff04077892 */ /* 0x000fe4000f8ec03f */
[----:B------:R-:W-:Y:S02]  /*23c0*/  USHF.R.U32.HI UR40, URZ, 0x4, UR40 ;  /* 0x000000043f287899 */ /* 0x000fe40008011628 */
[----:B------:R-:W-:Y:S02]  /*23d0*/  ULOP3.LUT UR60, UR7, 0x10000, URZ, 0xfc, !UPT ;  /* 0x00010000073c7892 */ /* 0x000fe4000f8efc3f */
[----:B------:R-:W-:-:S02]  /*23e0*/  ULOP3.LUT UR4, UR40, 0x3fff, URZ, 0xc0, !UPT ;  /* 0x00003fff28047892 */ /* 0x000fc4000f8ec03f */
[----:B------:R-:W-:Y:S02]  /*23f0*/  UIMAD UR5, UR38, 0xc00, UR60 ;  /* 0x00000c00260578a4 */ /* 0x000fe4000f8e023c */
[----:B------:R-:W-:Y:S02]  /*2400*/  ULOP3.LUT UR4, UR4, 0x10000, URZ, 0xfc, !UPT ;  /* 0x0001000004047892 */ /* 0x000fe4000f8efc3f */
[----:B------:R-:W-:Y:S02]  /*2410*/  UIADD3 UR58, UR5, 0x302, URZ ;  /* 0x00000302053a7890 */ /* 0x000fe4000fffe03f */
[----:B------:R-:W-:Y:S01]  /*2420*/  UIADD3 UR56, UR4, 0x402, URZ ;  /* 0x0000040204387890 */ /* 0x000fe2000fffe03f */
[----:B------:R-:W-:Y:S02]  /*2430*/  UMOV UR10, UR5 ;  /* 0x00000005000a7c82 */ /* 0x000fe40008000000 */
[----:B------:R-:W-:Y:S01]  /*2440*/  UMOV UR8, UR4 ;  /* 0x0000000400087c82 */ /* 0x000fe20008000000 */
[----:B------:R-:W-:Y:S01]  /*2450*/  UIADD3 UR16, UR4, 0x800, URZ ;  /* 0x0000080004107890 */ /* 0x000fe2000fffe03f */
[----:B------:R-:W-:Y:S01]  /*2460*/  HGMMA.64x96x16.F32 R24, gdesc[UR8], R24, gsb0 ;  /* 0x01600000081879f0 */ /* 0x000fe20008000818 */
[----:B------:R-:W-:Y:S01]  /*2470*/  IMAD.U32 R10, RZ, RZ, UR8 ;  /* 0x00000008ff0a7e24 */ /* 0x000fe2000f8e00ff */
[----:B------:R-:W-:-:S02]  /*2480*/  UIADD3 UR8, UR4, 0x2, URZ ;  /* 0x0000000204087890 */ /* 0x000fc4000fffe03f */
[----:B------:R-:W-:Y:S02]  /*2490*/  UIADD3 UR9, UR5, 0x2, URZ ;  /* 0x0000000205097890 */ /* 0x000fe4000fffe03f */
[----:B------:R-:W-:Y:S01]  /*24a0*/  UIADD3 UR10, UR5, 0x304, URZ ;  /* 0x00000304050a7890 */ /* 0x000fe2000fffe03f */
[----:B-1----:R-:W-:Y:S01]  /*24b0*/  SHF.R.U32.HI R0, RZ, 0x7, R0 ;  /* 0x00000007ff007819 */ /* 0x002fe20000011600 */
[----:B------:R-:W-:Y:S01]  /*24c0*/  UMOV UR11, 0x40000040 ;  /* 0x40000040000b7882 */ /* 0x000fe20000000000 */
[----:B------:R-:W-:Y:S01]  /*24d0*/  UMOV UR12, UR8 ;  /* 0x00000008000c7c82 */ /* 0x000fe20008000000 */
[----:B------:R-:W-:Y:S01]  /*24e0*/  UIADD3 UR8, UR4, 0x4, URZ ;  /* 0x0000000404087890 */ /* 0x000fe2000fffe03f */
[----:B------:R-:W-:Y:S01]  /*24f0*/  IMAD.U32 R8, RZ, RZ, UR12 ;  /* 0x0000000cff087e24 */ /* 0x000fe2000f8e00ff */
[----:B------:R-:W-:Y:S01]  /*2500*/  UMOV UR14, UR9 ;  /* 0x00000009000e7c82 */ /* 0x000fe20008000000 */
[----:B------:R-:W-:Y:S01]  /*2510*/  UIADD3 UR9, UR5, 0x4, URZ ;  /* 0x0000000405097890 */ /* 0x000fe2000fffe03f */
[----:B------:R-:W-:Y:S01]  /*2520*/  IADD3 R0, -R0, 0xb, RZ ;  /* 0x0000000b00007810 */ /* 0x000fe20007ffe1ff */
        /* <DEDUP_REMOVED lines=35> */
[----:B------:R-:W-:Y:S01]  /*2760*/  UIADD3 UR8, UR4, 0x6, URZ ;  /* 0x0000000604087890 */ /* 0x000fe2000fffe03f */
[----:B------:R-:W-:Y:S01]  /*2770*/  MOV R6, UR12 ;  /* 0x0000000c00067c02 */ /* 0x000fe20008000f00 */
[----:B------:R-:W-:Y:S01]  /*2780*/  UIADD3 UR9, UR5, 0x6, URZ ;  /* 0x0000000605097890 */ /* 0x000fe2000fffe03f */
        /* <DEDUP_REMOVED lines=9> */
[----:B------:R-:W-:Y:S01]  /*2820*/  IMAD.U32 R4, RZ, RZ, UR12 ;  /* 0x0000000cff047e24 */ /* 0x000fe2000f8e00ff */
[----:B------:R-:W-:Y:S01]  /*2830*/  UIADD3 UR9, UR5, 0x300, URZ ;  /* 0x0000030005097890 */ /* 0x000fe2000fffe03f */
[----:B0--3--:R-:W-:Y:S01]  /*2840*/  IMAD.U32 R5, RZ, RZ, UR13 ;  /* 0x0000000dff057e24 */ /* 0x009fe2000f8e00ff */
        /* <DEDUP_REMOVED lines=8> */
[----:B--2---:R-:W-:Y:S01]  /*28d0*/  IMAD.U32 R2, RZ, RZ, UR12 ;  /* 0x0000000cff027e24 */ /* 0x004fe2000f8e00ff */
[----:B------:R-:W-:Y:S01]  /*28e0*/  UMOV UR9, 0x40000040 ;  /* 0x4000004000097882 */ /* 0x000fe20000000000 */
[----:B------:R-:W-:Y:S01]  /*28f0*/  IMAD.U32 R3, RZ, RZ, UR13 ;  /* 0x0000000dff037e24 */ /* 0x000fe2000f8e00ff */
        /* <DEDUP_REMOVED lines=44> */
.L_x_10180:
        /* <DEDUP_REMOVED lines=11> */
[----:B------:R-:W-:Y:S01]  /*2c70*/  IADD3 R152, -R23, 0x60, R152 ;  /* 0x0000006017987810 */ /* 0x000fe20007ffe198 */
[----:B------:R-:W-:Y:S01]  /*2c80*/  FMUL.FTZ R32, R32, UR4 ;  /* 0x0000000420207c20 */ /* 0x000fe20008410000 */
[----:B------:R-:W-:Y:S01]  /*2c90*/  FMUL.FTZ R34, R34, UR4 ;  /* 0x0000000422227c20 */ /* 0x000fe20008410000 */
[----:B------:R-:W-:Y:S01]  /*2ca0*/  FMUL.FTZ R35, R35, UR4 ;  /* 0x0000000423237c20 */ /* 0x000fe20008410000 */
[C---:B------:R-:W-:Y:S01]  /*2cb0*/  ISETP.GT.AND P1, PT, R152.reuse, RZ, PT ;  /* 0x000000ff9800720c */ /* 0x040fe20003f24270 */
[----:B------:R-:W2:Y:S01]  /*2cc0*/  MUFU.TANH R27, R27 ;  /* 0x0000001b001b7308 */ /* 0x000ea20000002400 */
[----:B------:R-:W-:Y:S01]  /*2cd0*/  FMUL.FTZ R33, R33, UR4 ;  /* 0x0000000421217c20 */ /* 0x000fe20008410000 */
[----:B------:R-:W-:Y:S01]  /*2ce0*/  ISETP.GT.AND P6, PT, R152, 0x1, PT ;  /* 0x000000019800780c */ /* 0x000fe20003fc4270 */
[----:B------:R-:W-:Y:S01]  /*2cf0*/  FMUL.FTZ R36, R36, UR4 ;  /* 0x0000000424247c20 */ /* 0x000fe20008410000 */
[----:B------:R-:W-:Y:S01]  /*2d00*/  FMUL.FTZ R38, R38, UR4 ;  /* 0x0000000426267c20 */ /* 0x000fe20008410000 */
[----:B------:R-:W-:Y:S01]  /*2d10*/  FMUL.FTZ R39, R39, UR4 ;  /* 0x0000000427277c20 */ /* 0x000fe20008410000 */
[C---:B------:R-:W-:Y:S01]  /*2d20*/  ISETP.GT.AND P2, PT, R152.reuse, 0x8, PT ;  /* 0x000000089800780c */ /* 0x040fe20003f44270 */
[----:B------:R-:W-:Y:S01]  /*2d30*/  FMUL.FTZ R37, R37, UR4 ;  /* 0x0000000425257c20 */ /* 0x000fe20008410000 */
[----:B------:R1:W3:Y:S01]  /*2d40*/  MUFU.TANH R20, R24 ;  /* 0x0000001800147308 */ /* 0x0002e20000002400 */
[----:B------:R-:W-:Y:S01]  /*2d50*/  ISETP.GT.AND P3, PT, R152, 0x9, PT ;  /* 0x000000099800780c */ /* 0x000fe20003f64270 */
[----:B------:R-:W-:Y:S01]  /*2d60*/  FMUL.FTZ R40, R40, UR4 ;  /* 0x0000000428287c20 */ /* 0x000fe20008410000 */
[----:B------:R-:W-:Y:S01]  /*2d70*/  FMUL.FTZ R42, R42, UR4 ;  /* 0x000000042a2a7c20 */ /* 0x000fe20008410000 */
[----:B------:R-:W-:Y:S01]  /*2d80*/  FMUL.FTZ R43, R43, UR4 ;  /* 0x000000042b2b7c20 */ /* 0x000fe20008410000 */
[C---:B------:R-:W-:Y:S01]  /*2d90*/  ISETP.GT.AND P5, PT, R152.reuse, 0x10, PT ;  /* 0x000000109800780c */ /* 0x040fe20003fa4270 */
[----:B------:R-:W-:Y:S01]  /*2da0*/  FMUL.FTZ R41, R41, UR4 ;  /* 0x0000000429297c20 */ /* 0x000fe20008410000 */
[----:B------:R-:W-:Y:S01]  /*2db0*/  ISETP.GT.AND P4, PT, R152, 0x11, PT ;  /* 0x000000119800780c */ /* 0x000fe20003f84270 */
[----:B------:R3:W4:Y:S01]  /*2dc0*/  MUFU.TANH R21, R25 ;  /* 0x0000001900157308 */ /* 0x0007220000002400 */
[----:B-1----:R-:W-:Y:S01]  /*2dd0*/  FSEL R24, R26, -INF , P1 ;  /* 0xff8000001a187808 */ /* 0x002fe20000800000 */
[----:B------:R-:W-:Y:S01]  /*2de0*/  FMUL.FTZ R44, R44, UR4 ;  /* 0x000000042c2c7c20 */ /* 0x000fe20008410000 */
[----:B--2---:R-:W-:Y:S01]  /*2df0*/  FSEL R26, R27, -INF , P6 ;  /* 0xff8000001b1a7808 */ /* 0x004fe20003000000 */
[----:B------:R-:W-:Y:S01]  /*2e00*/  FMUL.FTZ R45, R45, UR4 ;  /* 0x000000042d2d7c20 */ /* 0x000fe20008410000 */
[----:B------:R-:W-:Y:S01]  /*2e10*/  FMUL.FTZ R48, R48, UR4 ;  /* 0x0000000430307c20 */ /* 0x000fe20008410000 */
[----:B------:R-:W-:Y:S01]  /*2e20*/  FMUL.FTZ R49, R49, UR4 ;  /* 0x0000000431317c20 */ /* 0x000fe20008410000 */
[----:B------:R-:W-:Y:S01]  /*2e30*/  FMUL.FTZ R46, R46, UR4 ;  /* 0x000000042e2e7c20 */ /* 0x000fe20008410000 */
[----:B------:R-:W-:Y:S01]  /*2e40*/  MUFU.TANH R73, R28 ;  /* 0x0000001c00497308 */ /* 0x000fe20000002400 */
[----:B---3--:R-:W-:Y:S01]  /*2e50*/  FSEL R25, R20, -INF , P1 ;  /* 0xff80000014197808 */ /* 0x008fe20000800000 */
[----:B------:R-:W-:Y:S01]  /*2e60*/  FMUL.FTZ R52, R52, UR4 ;  /* 0x0000000434347c20 */ /* 0x000fe20008410000 */
[----:B------:R-:W-:Y:S01]  /*2e70*/  ISETP.GT.AND P1, PT, R152, 0x18, PT ;  /* 0x000000189800780c */ /* 0x000fe20003f24270 */
[----:B------:R-:W-:Y:S01]  /*2e80*/  FMUL.FTZ R47, R47, UR4 ;  /* 0x000000042f2f7c20 */ /* 0x000fe20008410000 */
[----:B------:R-:W-:Y:S01]  /*2e90*/  FMUL.FTZ R53, R53, UR4 ;  /* 0x0000000435357c20 */ /* 0x000fe20008410000 */
[----:B------:R-:W-:Y:S01]  /*2ea0*/  FMUL.FTZ R50, R50, UR4 ;  /* 0x0000000432327c20 */ /* 0x000fe20008410000 */
[----:B------:R-:W-:Y:S01]  /*2eb0*/  FMUL.FTZ R56, R56, UR4 ;  /* 0x0000000438387c20 */ /* 0x000fe20008410000 */
[----:B------:R-:W1:Y:S01]  /*2ec0*/  MUFU.TANH R30, R30 ;  /* 0x0000001e001e7308 */ /* 0x000e620000002400 */
[----:B----4-:R-:W-:Y:S01]  /*2ed0*/  FSEL R27, R21, -INF , P6 ;  /* 0xff800000151b7808 */ /* 0x010fe20003000000 */
[----:B------:R-:W-:Y:S01]  /*2ee0*/  FMUL.FTZ R51, R51, UR4 ;  /* 0x0000000433337c20 */ /* 0x000fe20008410000 */
[----:B------:R-:W-:Y:S01]  /*2ef0*/  FMUL.FTZ R57, R57, UR4 ;  /* 0x0000000439397c20 */ /* 0x000fe20008410000 */
[----:B------:R-:W-:Y:S01]  /*2f00*/  FMUL.FTZ R54, R54, UR4 ;  /* 0x0000000436367c20 */ /* 0x000fe20008410000 */
[----:B------:R-:W-:Y:S01]  /*2f10*/  FMNMX.FTZ R20, R25, R27, !PT ;  /* 0x0000001b19147209 */ /* 0x000fe20007810000 */
        /* <DEDUP_REMOVED lines=8> */
[----:B------:R-:W-:Y:S01]  /*2fa0*/  ISETP.GT.AND P6, PT, R152, 0x50, PT ;  /* 0x000000509800780c */ /* 0x000fe20003fc4270 */
[----:B------:R-:W-:Y:S01]  /*2fb0*/  FMUL.FTZ R59, R59, UR4 ;  /* 0x000000043b3b7c20 */ /* 0x000fe20008410000 */
[----:B------:R3:W4:Y:S01]  /*2fc0*/  MUFU.TANH R74, R29 ;  /* 0x0000001d004a7308 */ /* 0x0007220000002400 */
[----:B-1----:R-:W-:Y:S01]  /*2fd0*/  FSEL R28, R30, -INF , P2 ;  /* 0xff8000001e1c7808 */ /* 0x002fe20001000000 */
[----:B------:R-:W-:Y:S01]  /*2fe0*/  FMUL.FTZ R62, R62, UR4 ;  /* 0x000000043e3e7c20 */ /* 0x000fe20008410000 */
[----:B------:R-:W-:Y:S01]  /*2ff0*/  FMUL.FTZ R63, R63, UR4 ;  /* 0x000000043f3f7c20 */ /* 0x000fe20008410000 */
[----:B------:R-:W-:Y:S01]  /*3000*/  FMUL.FTZ R66, R66, UR4 ;  /* 0x0000000442427c20 */ /* 0x000fe20008410000 */
[----:B------:R-:W-:Y:S01]  /*3010*/  FMUL.FTZ R67, R67, UR4 ;  /* 0x0000000443437c20 */ /* 0x000fe20008410000 */
[----:B------:R-:W-:Y:S01]  /*3020*/  FMUL.FTZ R69, R69, UR4 ;  /* 0x0000000445457c20 */ /* 0x000fe20008410000 */
[----:B------:R-:W-:Y:S01]  /*3030*/  FMUL.FTZ R70, R70, UR4 ;  /* 0x0000000446467c20 */ /* 0x000fe20008410000 */
[----:B------:R-:W-:Y:S01]  /*3040*/  MUFU.TANH R75, R32 ;  /* 0x00000020004b7308 */ /* 0x000fe20000002400 */
[----:B---3--:R-:W-:Y:S01]  /*3050*/  FSEL R29, R73, -INF , P2 ;  /* 0xff800000491d7808 */ /* 0x008fe20001000000 */
[----:B------:R-:W-:Y:S01]  /*3060*/  FMUL.FTZ R71, R71, UR4 ;  /* 0x0000000447477c20 */ /* 0x000fe20008410000 */
[----:B--2---:R-:W-:Y:S01]  /*3070*/  FSEL R30, R31, -INF , P3 ;  /* 0xff8000001f1e7808 */ /* 0x004fe20001800000 */
[----:B------:R-:W-:Y:S01]  /*3080*/  ULDC UR10, c[0x0][0xa80] ;  /* 0x0002a000000a7ab9 */ /* 0x000fe20000000800 */
[----:B------:R-:W-:Y:S01]  /*3090*/  FMNMX.FTZ R20, R29, R20, !PT ;  /* 0x000000141d147209 */ /* 0x000fe20007810000 */
[----:B------:R-:W1:Y:S01]  /*30a0*/  S2UR UR5, SR_CgaCtaId ;  /* 0x00000000000579c3 */ /* 0x000e620000008800 */
[----:B------:R-:W-:Y:S01]  /*30b0*/  ISETP.GT.AND P2, PT, R152, 0x19, PT ;  /* 0x000000199800780c */ /* 0x000fe20003f44270 */
[----:B------:R-:W2:Y:S01]  /*30c0*/  MUFU.TANH R34, R34 ;  /* 0x0000002200227308 */ /* 0x000ea20000002400 */
[----:B----4-:R-:W-:Y:S01]  /*30d0*/  FSEL R31, R74, -INF , P3 ;  /* 0xff8000004a1f7808 */ /* 0x010fe20001800000 */
[----:B------:R-:W-:Y:S01]  /*30e0*/  UIADD3 UR4, UR6, 0x32440, URZ ;  /* 0x0003244006047890 */ /* 0x000fe2000fffe03f */
[----:B------:R-:W-:Y:S01]  /*30f0*/  ISETP.GT.AND P3, PT, R152, 0x20, PT ;  /* 0x000000209800780c */ /* 0x000fe20003f64270 */
[----:B------:R-:W-:Y:S01]  /*3100*/  ULOP3.LUT UR7, UR7, 0x3000000, URZ, 0xfc, !UPT ;  /* 0x0300000007077892 */ /* 0x000fe2000f8efc3f */
[----:B------:R-:W-:Y:S01]  /*3110*/  FMNMX.FTZ R20, R31, R20, !PT ;  /* 0x000000141f147209 */ /* 0x000fe20007810000 */
[----:B------:R-:W-:Y:S01]  /*3120*/  UMOV UR15, 0x40000040 ;  /* 0x40000040000f7882 */ /* 0x000fe20000000000 */
[----:B------:R-:W-:Y:S01]  /*3130*/  UMOV UR19, 0x40000040 ;  /* 0x4000004000137882 */ /* 0x000fe20000000000 */
[----:B------:R-:W3:Y:S01]  /*3140*/  MUFU.TANH R35, R35 ;  /* 0x0000002300237308 */ /* 0x000ee20000002400 */
[----:B------:R-:W-:-:S04]  /*3150*/  UIMAD UR14, UR38, 0xc00, UR7 ;  /* 0x00000c00260e78a4 */ /* 0x000fc8000f8e0207 */
[----:B------:R-:W-:-:S03]  /*3160*/  UIADD3 UR18, UR14, 0x80, URZ ;  /* 0x000000800e127890 */ /* 0x000fc6000fffe03f */
[----:B------:R4:W5:Y:S01]  /*3170*/  MUFU.TANH R76, R33 ;  /* 0x00000021004c7308 */ /* 0x0009620000002400 */
[----:B--2---:R-:W-:Y:S01]  /*3180*/  FSEL R32, R34, -INF , P5 ;  /* 0xff80000022207808 */ /* 0x004fe20002800000 */
[----:B-1----:R-:W-:-:S06]  /*3190*/  UPRMT UR4, UR5, 0x654, UR4 ;  /* 0x0000065405047896 */ /* 0x002fcc0008000004 */
[----:B------:R-:W-:Y:S01]  /*31a0*/  MUFU.TANH R77, R36 ;  /* 0x00000024004d7308 */ /* 0x000fe20000002400 */
[----:B----4-:R-:W-:Y:S02]  /*31b0*/  FSEL R33, R75, -INF , P5 ;  /* 0xff8000004b217808 */ /* 0x010fe40002800000 */
[----:B---3--:R-:W-:Y:S02]  /*31c0*/  FSEL R34, R35, -INF , P4 ;  /* 0xff80000023227808 */ /* 0x008fe40002000000 */
[----:B------:R-:W-:Y:S02]  /*31d0*/  FMNMX.FTZ R20, R33, R20, !PT ;  /* 0x0000001421147209 */ /* 0x000fe40007810000 */
[----:B------:R-:W-:Y:S01]  /*31e0*/  ISETP.GT.AND P5, PT, R152, 0x21, PT ;  /* 0x000000219800780c */ /* 0x000fe20003fa4270 */
[----:B------:R-:W1:Y:S01]  /*31f0*/  MUFU.TANH R38, R38 ;  /* 0x0000002600267308 */ /* 0x000e620000002400 */
[----:B-----5:R-:W-:Y:S01]  /*3200*/  FSEL R35, R76, -INF , P4 ;  /* 0xff8000004c237808 */ /* 0x020fe20002000000 */
[----:B------:R-:W-:Y:S01]  /*3210*/  SYNCS.ARRIVE.TRANS64.RED.A1T0 RZ, [UR4], RZ ;  /* 0x000000ffffff79a7 */ /* 0x000fe20008100404 */
[----:B------:R-:W-:Y:S01]  /*3220*/  ISETP.GT.AND P4, PT, R152, 0x28, PT ;  /* 0x000000289800780c */ /* 0x000fe20003f84270 */
[----:B------:R-:W-:Y:S01]  /*3230*/  UIADD3 UR4, UR14, 0x100, URZ ;  /* 0x000001000e047890 */ /* 0x000fe2000fffe03f */
[----:B------:R-:W-:-:S03]  /*3240*/  FMNMX.FTZ R20, R35, R20, !PT ;  /* 0x0000001423147209 */ /* 0x000fc60007810000 */
[----:B------:R-:W2:Y:S08]  /*3250*/  MUFU.TANH R39, R39 ;  /* 0x0000002700277308 */ /* 0x000eb00000002400 */
[----:B------:R3:W4:Y:S01]  /*3260*/  MUFU.TANH R78, R37 ;  /* 0x00000025004e7308 */ /* 0x0007220000002400 */
[----:B-1----:R-:W-:-:S07]  /*3270*/  FSEL R36, R38, -INF , P1 ;  /* 0xff80000026247808 */ /* 0x002fce0000800000 */
[----:B------:R-:W-:Y:S01]  /*3280*/  MUFU.TANH R79, R40 ;  /* 0x00000028004f7308 */ /* 0x000fe20000002400 */
[----:B---3--:R-:W-:Y:S02]  /*3290*/  FSEL R37, R77, -INF , P1 ;  /* 0xff8000004d257808 */ /* 0x008fe40000800000 */
[----:B--2---:R-:W-:Y:S02]  /*32a0*/  FSEL R38, R39, -INF , P2 ;  /* 0xff80000027267808 */ /* 0x004fe40001000000 */
[----:B------:R-:W-:Y:S02]  /*32b0*/  FMNMX.FTZ R20, R37, R20, !PT ;  /* 0x0000001425147209 */ /* 0x000fe40007810000 */
[----:B------:R-:W-:Y:S01]  /*32c0*/  ISETP.GT.AND P1, PT, R152, 0x29, PT ;  /* 0x000000299800780c */ /* 0x000fe20003f24270 */
[----:B------:R-:W1:Y:S01]  /*32d0*/  MUFU.TANH R42, R42 ;  /* 0x0000002a002a7308 */ /* 0x000e620000002400 */
[----:B----4-:R-:W-:Y:S02]  /*32e0*/  FSEL R39, R78, -INF , P2 ;  /* 0xff8000004e277808 */ /* 0x010fe40001000000 */
[----:B------:R-:W-:-:S02]  /*32f0*/  ISETP.GT.AND P2, PT, R152, 0x30, PT ;  /* 0x000000309800780c */ /* 0x000fc40003f44270 */
        /* <DEDUP_REMOVED lines=14> */
[----:B------:R-:W3:Y:S01]  /*33e0*/  MUFU.TANH R49, R49 ;  /* 0x0000003100317308 */ /* 0x000ee20000002400 */
[----:B-1----:R-:W-:-:S07]  /*33f0*/  FSEL R45, R45, -INF , P1 ;  /* 0xff8000002d2d7808 */ /* 0x002fce0000800000 */
[----:B------:R-:W1:Y:S01]  /*3400*/  MUFU.TANH R46, R46 ;  /* 0x0000002e002e7308 */ /* 0x000e620000002400 */
[----:B--2---:R-:W-:-:S07]  /*3410*/  FSEL R182, R48, -INF , P2 ;  /* 0xff80000030b67808 */ /* 0x004fce0001000000 */
[----:B------:R2:W4:Y:S01]  /*3420*/  MUFU.TANH R163, R47 ;  /* 0x0000002f00a37308 */ /* 0x0005220000002400 */
[----:B---3--:R-:W-:-:S07]  /*3430*/  FSEL R181, R49, -INF , P3 ;  /* 0xff80000031b57808 */ /* 0x008fce0001800000 */
[----:B------:R-:W3:Y:S01]  /*3440*/  MUFU.TANH R52, R52 ;  /* 0x0000003400347308 */ /* 0x000ee20000002400 */
[----:B--2---:R-:W-:Y:S02]  /*3450*/  FSEL R47, R44, -INF , P4 ;  /* 0xff8000002c2f7808 */ /* 0x004fe40002000000 */
[----:B-1----:R-:W-:Y:S02]  /*3460*/  FSEL R183, R46, -INF , P4 ;  /* 0xff8000002eb77808 */ /* 0x002fe40002000000 */
[----:B------:R-:W-:Y:S02]  /*3470*/  FMNMX.FTZ R20, R47, R20, !PT ;  /* 0x000000142f147209 */ /* 0x000fe40007810000 */
[----:B------:R-:W-:Y:S01]  /*3480*/  ISETP.GT.AND P4, PT, R152, 0x39, PT ;  /* 0x000000399800780c */ /* 0x000fe20003f84270 */
[----:B------:R-:W1:Y:S01]  /*3490*/  MUFU.TANH R53, R53 ;  /* 0x0000003500357308 */ /* 0x000e620000002400 */
        /* <DEDUP_REMOVED lines=9> */
[----:B-1----:R-:W-:Y:S02]  /*3530*/  FSEL R180, R53, -INF , P4 ;  /* 0xff80000035b47808 */ /* 0x002fe40002000000 */
[----:B------:R-:W-:Y:S02]  /*3540*/  FMNMX.FTZ R21, R24, R26, !PT ;  /* 0x0000001a18157209 */ /* 0x000fe40007810000 */
[----:B------:R-:W-:Y:S02]  /*3550*/  FMNMX.FTZ R49, R180, R49, !PT ;  /* 0x00000031b4317209 */ /* 0x000fe40007810000 */
[----:B------:R-:W-:Y:S01]  /*3560*/  FMNMX.FTZ R21, R28, R21, !PT ;  /* 0x000000151c157209 */ /* 0x000fe20007810000 */
[----:B------:R-:W1:Y:S01]  /*3570*/  MUFU.TANH R51, R51 ;  /* 0x0000003300337308 */ /* 0x000e620000002400 */
[----:B--2---:R-:W-:-:S02]  /*3580*/  FSEL R177, R50, -INF , P2 ;  /* 0xff80000032b17808 */ /* 0x004fc40001000000 */
[----:B------:R-:W-:Y:S02]  /*3590*/  ISETP.GT.AND P2, PT, R152, 0x41, PT ;  /* 0x000000419800780c */ /* 0x000fe40003f44270 */
[----:B------:R-:W-:-:S03]  /*35a0*/  FMNMX.FTZ R21, R30, R21, !PT ;  /* 0x000000151e157209 */ /* 0x000fc60007810000 */
[----:B------:R-:W2:Y:S01]  /*35b0*/  MUFU.TANH R57, R57 ;  /* 0x0000003900397308 */ /* 0x000ea20000002400 */
[----:B---3--:R-:W-:Y:S02]  /*35c0*/  FSEL R172, R56, -INF , P1 ;  /* 0xff80000038ac7808 */ /* 0x008fe40000800000 */
[----:B------:R-:W-:Y:S02]  /*35d0*/  FMNMX.FTZ R21, R32, R21, !PT ;  /* 0x0000001520157209 */ /* 0x000fe40007810000 */
        /* <DEDUP_REMOVED lines=12> */
[----:B------:R-:W-:Y:S02]  /*36a0*/  FMNMX.FTZ R44, R170, R49, !PT ;  /* 0x00000031aa2c7209 */ /* 0x000fe40007810000 */
[----:B------:R-:W-:Y:S01]  /*36b0*/  FMNMX.FTZ R49, R34, R21, !PT ;  /* 0x0000001522317209 */ /* 0x000fe20007810000 */
[----:B------:R-:W1:Y:S01]  /*36c0*/  MUFU.TANH R64, R64 ;  /* 0x0000004000407308 */ /* 0x000e620000002400 */
[----:B--2---:R-:W-:Y:S02]  /*36d0*/  FSEL R167, R61, -INF , P5 ;  /* 0xff8000003da77808 */ /* 0x004fe40002800000 */
[----:B------:R-:W-:Y:S02]  /*36e0*/  FMNMX.FTZ R49, R36, R49, !PT ;  /* 0x0000003124317209 */ /* 0x000fe40007810000 */
[----:B------:R-:W-:Y:S02]  /*36f0*/  FMNMX.FTZ R51, R167, R44, !PT ;  /* 0x0000002ca7337209 */ /* 0x000fe40007810000 */
[----:B------:R-:W-:Y:S01]  /*3700*/  FMNMX.FTZ R49, R38, R49, !PT ;  /* 0x0000003126317209 */ /* 0x000fe20007810000 */
[----:B------:R-:W2:Y:S01]  /*3710*/  MUFU.TANH R58, R58 ;  /* 0x0000003a003a7308 */ /* 0x000ea20000002400 */
[----:B---3--:R-:W-:-:S02]  /*3720*/  FSEL R178, R55, -INF , P4 ;  /* 0xff80000037b27808 */ /* 0x008fc40002000000 */
[----:B------:R-:W-:Y:S02]  /*3730*/  ISETP.GT.AND P4, PT, R152, 0x51, PT ;  /* 0x000000519800780c */ /* 0x000fe40003f84270 */
[----:B------:R-:W-:-:S03]  /*3740*/  FMNMX.FTZ R49, R40, R49, !PT ;  /* 0x0000003128317209 */ /* 0x000fc60007810000 */
        /* <DEDUP_REMOVED lines=10> */
[----:B-1----:R-:W-:-:S04]  /*37f0*/  FSEL R173, R68, -INF , P1 ;  /* 0xff80000044ad7808 */ /* 0x002fc80000800000 */
[----:B------:R-:W-:Y:S02]  /*3800*/  FMNMX.FTZ R51, R173, R44, !PT ;  /* 0x0000002cad337209 */ /* 0x000fe40007810000 */
[----:B------:R-:W-:Y:S01]  /*3810*/  FMNMX.FTZ R44, R42, R49, !PT ;  /* 0x000000312a2c7209 */ /* 0x000fe20007810000 */
[----:B------:R-:W1:Y:S01]  /*3820*/  MUFU.TANH R63, R63 ;  /* 0x0000003f003f7308 */ /* 0x000e620000002400 */
[----:B--2---:R-:W-:Y:S02]  /*3830*/  FSEL R169, R59, -INF , P2 ;  /* 0xff8000003ba97808 */ /* 0x004fe40001000000 */
[----:B------:R-:W-:Y:S02]  /*3840*/  FMNMX.FTZ R44, R183, R44, !PT ;  /* 0x0000002cb72c7209 */ /* 0x000fe40007810000 */
[----:B------:R-:W-:Y:S02]  /*3850*/  ISETP.GT.AND P2, PT, R152, 0x59, PT ;  /* 0x000000599800780c */ /* 0x000fe40003f44270 */
[----:B------:R-:W-:Y:S01]  /*3860*/  FMNMX.FTZ R44, R163, R44, !PT ;  /* 0x0000002ca32c7209 */ /* 0x000fe20007810000 */
[----:B------:R-:W2:Y:S01]  /*3870*/  MUFU.TANH R66, R66 ;  /* 0x0000004200427308 */ /* 0x000ea20000002400 */
[----:B---3--:R-:W-:-:S02]  /*3880*/  FSEL R184, R62, -INF , P3 ;  /* 0xff8000003eb87808 */ /* 0x008fc40001800000 */
[----:B------:R-:W-:-:S04]  /*3890*/  FMNMX.FTZ R44, R177, R44, !PT ;  /* 0x0000002cb12c7209 */ /* 0x000fc80007810000 */
[----:B------:R-:W-:Y:S01]  /*38a0*/  FMNMX.FTZ R44, R175, R44, !PT ;  /* 0x0000002caf2c7209 */ /* 0x000fe20007810000 */
[----:B------:R-:W3:Y:S01]  /*38b0*/  MUFU.TANH R67, R67 ;  /* 0x0000004300437308 */ /* 0x000ee20000002400 */
[----:B-1----:R-:W-:Y:S02]  /*38c0*/  FSEL R185, R63, -INF , P5 ;  /* 0xff8000003fb97808 */ /* 0x002fe40002800000 */
[----:B------:R-:W-:-:S04]  /*38d0*/  FMNMX.FTZ R49, R179, R44, !PT ;  /* 0x0000002cb3317209 */ /* 0x000fc80007810000 */
[----:B------:R-:W-:Y:S01]  /*38e0*/  FMNMX.FTZ R49, R178, R49, !PT ;  /* 0x00000031b2317209 */ /* 0x000fe20007810000 */
[----:B------:R-:W1:Y:S01]  /*38f0*/  MUFU.TANH R69, R69 ;  /* 0x0000004500457308 */ /* 0x000e620000002400 */
[----:B--2---:R-:W-:Y:S02]  /*3900*/  FSEL R186, R66, -INF , P6 ;  /* 0xff80000042ba7808 */ /* 0x004fe40003000000 */
[----:B------:R-:W-:-:S04]  /*3910*/  FMNMX.FTZ R44, R166, R49, !PT ;  /* 0x00000031a62c7209 */ /* 0x000fc80007810000 */
[----:B------:R-:W-:Y:S01]  /*3920*/  FMNMX.FTZ R49, R169, R44, !PT ;  /* 0x0000002ca9317209 */ /* 0x000fe20007810000 */
        /* <DEDUP_REMOVED lines=8> */
[----:B------:R-:W-:Y:S02]  /*39b0*/  FMNMX.FTZ R49, R187, R44, !PT ;  /* 0x0000002cbb317209 */ /* 0x000fe40007810000 */
[----:B--2---:R-:W-:Y:S01]  /*39c0*/  FSEL R188, R70, -INF , P1 ;  /* 0xff80000046bc7808 */ /* 0x004fe20000800000 */
[----:B------:R-:W1:Y:S03]  /*39d0*/  SHFL.BFLY PT, R46, R51, 0x2, 0x1f ;  /* 0x0c401f00332e7f89 */ /* 0x000e6600000e0000 */
[----:B------:R-:W-:-:S02]  /*39e0*/  FMNMX.FTZ R44, R188, R49, !PT ;  /* 0x00000031bc2c7209 */ /* 0x000fc40007810000 */
[----:B---3--:R-:W-:-:S04]  /*39f0*/  FSEL R189, R71, -INF , P2 ;  /* 0xff80000047bd7808 */ /* 0x008fc80001000000 */
        /* <DEDUP_REMOVED lines=50> */
[----:B------:R2:W4:Y:S01]  /*3d20*/  MUFU.EX2 R153, R26 ;  /* 0x0000001a00997308 */ /* 0x0005220000000800 */
[--C-:B------:R-:W-:Y:S01]  /*3d30*/  FFMA.FTZ R188, R188, UR10, -R191.reuse ;  /* 0x0000000abcbc7c23 */ /* 0x100fe200080108bf */
[----:B------:R-:W-:Y:S01]  /*3d40*/  FFMA.FTZ R189, R189, UR10, -R191 ;  /* 0x0000000abdbd7c23 */ /* 0x000fe200080108bf */
[----:B------:R-:W-:-:S05]  /*3d50*/  FFMA.FTZ R168, R168, UR10, -R190 ;  /* 0x0000000aa8a87c23 */ /* 0x000fca00080108be */
[----:B------:R3:W-:Y:S01]  /*3d60*/  MUFU.EX2 R154, R31 ;  /* 0x0000001f009a7308 */ /* 0x0007e20000000800 */
[----:B--2---:R-:W-:Y:S01]  /*3d70*/  FADD.FTZ R26, R25, R152 ;  /* 0x00000098191a7221 */ /* 0x004fe20000010000 */
[----:B------:R-:W-:-:S06]  /*3d80*/  F2FP.F16.F32.PACK_AB R152, R152, R25 ;  /* 0x000000199898723e */ /* 0x000fcc00000000ff */
[----:B------:R-:W2:Y:S01]  /*3d90*/  MUFU.EX2 R28, R28 ;  /* 0x0000001c001c7308 */ /* 0x000ea20000000800 */
[----:B---3--:R-:W-:Y:S01]  /*3da0*/  FADD.FTZ R31, R29, R26 ;  /* 0x0000001a1d1f7221 */ /* 0x008fe20000010000 */
[----:B----4-:R-:W-:Y:S01]  /*3db0*/  FADD.FTZ R27, R24, R153 ;  /* 0x00000099181b7221 */ /* 0x010fe20000010000 */
[----:B------:R-:W-:-:S05]  /*3dc0*/  F2FP.F16.F32.PACK_AB R153, R153, R24 ;  /* 0x000000189999723e */ /* 0x000fca00000000ff */
[----:B------:R-:W3:Y:S08]  /*3dd0*/  MUFU.EX2 R33, R33 ;  /* 0x0000002100217308 */ /* 0x000ef00000000800 */
[----:B------:R4:W5:Y:S01]  /*3de0*/  MUFU.EX2 R155, R30 ;  /* 0x0000001e009b7308 */ /* 0x0009620000000800 */
[----:B--2---:R-:W-:-:S07]  /*3df0*/  FADD.FTZ R26, R28, R27 ;  /* 0x0000001b1c1a7221 */ /* 0x004fce0000010000 */
[----:B------:R-:W2:Y:S01]  /*3e00*/  MUFU.EX2 R156, R35 ;  /* 0x00000023009c7308 */ /* 0x000ea20000000800 */
[C---:B----4-:R-:W-:Y:S01]  /*3e10*/  FADD.FTZ R30, R154.reuse, R31 ;  /* 0x0000001f9a1e7221 */ /* 0x050fe20000010000 */
[----:B------:R-:W-:-:S03]  /*3e20*/  F2FP.F16.F32.PACK_AB R154, R154, R29 ;  /* 0x0000001d9a9a723e */ /* 0x000fc600000000ff */
[----:B---3--:R-:W-:-:S03]  /*3e30*/  FADD.FTZ R27, R33, R30 ;  /* 0x0000001e211b7221 */ /* 0x008fc60000010000 */
[----:B------:R-:W3:Y:S01]  /*3e40*/  MUFU.EX2 R32, R32 ;  /* 0x0000002000207308 */ /* 0x000ee20000000800 */
[C---:B-----5:R-:W-:Y:S01]  /*3e50*/  FADD.FTZ R25, R155.reuse, R26 ;  /* 0x0000001a9b197221 */ /* 0x060fe20000010000 */
[----:B------:R-:W-:-:S06]  /*3e60*/  F2FP.F16.F32.PACK_AB R155, R155, R28 ;  /* 0x0000001c9b9b723e */ /* 0x000fcc00000000ff */
[----:B------:R-:W4:Y:S01]  /*3e70*/  MUFU.EX2 R37, R37 ;  /* 0x0000002500257308 */ /* 0x000f220000000800 */
[C---:B--2---:R-:W-:Y:S01]  /*3e80*/  FADD.FTZ R26, R156.reuse, R27 ;  /* 0x0000001b9c1a7221 */ /* 0x044fe20000010000 */
[----:B------:R-:W-:-:S06]  /*3e90*/  F2FP.F16.F32.PACK_AB R156, R156, R33 ;  /* 0x000000219c9c723e */ /* 0x000fcc00000000ff */
[----:B------:R-:W2:Y:S01]  /*3ea0*/  MUFU.EX2 R157, R34 ;  /* 0x00000022009d7308 */ /* 0x000ea20000000800 */
[----:B---3--:R-:W-:-:S07]  /*3eb0*/  FADD.FTZ R24, R32, R25 ;  /* 0x0000001920187221 */ /* 0x008fce0000010000 */
[----:B------:R-:W3:Y:S01]  /*3ec0*/  MUFU.EX2 R158, R39 ;  /* 0x00000027009e7308 */ /* 0x000ee20000000800 */
[----:B----4-:R-:W-:-:S07]  /*3ed0*/  FADD.FTZ R27, R37, R26 ;  /* 0x0000001a251b7221 */ /* 0x010fce0000010000 */
[----:B------:R-:W4:Y:S01]  /*3ee0*/  MUFU.EX2 R36, R36 ;  /* 0x0000002400247308 */ /* 0x000f220000000800 */
[C---:B--2---:R-:W-:Y:S01]  /*3ef0*/  FADD.FTZ R25, R157.reuse, R24 ;  /* 0x000000189d197221 */ /* 0x044fe20000010000 */
[----:B------:R-:W-:-:S06]  /*3f00*/  F2FP.F16.F32.PACK_AB R157, R157, R32 ;  /* 0x000000209d9d723e */ /* 0x000fcc00000000ff */
[----:B------:R-:W2:Y:S01]  /*3f10*/  MUFU.EX2 R41, R41 ;  /* 0x0000002900297308 */ /* 0x000ea20000000800 */
[C---:B---3--:R-:W-:Y:S01]  /*3f20*/  FADD.FTZ R26, R158.reuse, R27 ;  /* 0x0000001b9e1a7221 */ /* 0x048fe20000010000 */
[----:B------:R-:W-:-:S06]  /*3f30*/  F2FP.F16.F32.PACK_AB R158, R158, R37 ;  /* 0x000000259e9e723e */ /* 0x000fcc00000000ff */
[----:B------:R-:W3:Y:S01]  /*3f40*/  MUFU.EX2 R159, R38 ;  /* 0x00000026009f7308 */ /* 0x000ee20000000800 */
[----:B----4-:R-:W-:-:S07]  /*3f50*/  FADD.FTZ R24, R36, R25 ;  /* 0x0000001924187221 */ /* 0x010fce0000010000 */
[----:B------:R-:W4:Y:S01]  /*3f60*/  MUFU.EX2 R160, R43 ;  /* 0x0000002b00a07308 */ /* 0x000f220000000800 */
[----:B--2---:R-:W-:-:S07]  /*3f70*/  FADD.FTZ R27, R41, R26 ;  /* 0x0000001a291b7221 */ /* 0x004fce0000010000 */
[----:B------:R-:W2:Y:S01]  /*3f80*/  MUFU.EX2 R40, R40 ;  /* 0x0000002800287308 */ /* 0x000ea20000000800 */
[C---:B---3--:R-:W-:Y:S01]  /*3f90*/  FADD.FTZ R25, R159.reuse, R24 ;  /* 0x000000189f197221 */ /* 0x048fe20000010000 */
[----:B------:R-:W-:-:S06]  /*3fa0*/  F2FP.F16.F32.PACK_AB R159, R159, R36 ;  /* 0x000000249f9f723e */ /* 0x000fcc00000000ff */
[----:B------:R-:W3:Y:S01]  /*3fb0*/  MUFU.EX2 R47, R47 ;  /* 0x0000002f002f7308 */ /* 0x000ee20000000800 */
[C---:B----4-:R-:W-:Y:S01]  /*3fc0*/  FADD.FTZ R26, R160.reuse, R27 ;  /* 0x0000001ba01a7221 */ /* 0x050fe20000010000 */
[----:B------:R-:W-:-:S06]  /*3fd0*/  F2FP.F16.F32.PACK_AB R160, R160, R41 ;  /* 0x00000029a0a0723e */ /* 0x000fcc00000000ff */
[----:B------:R-:W4:Y:S01]  /*3fe0*/  MUFU.EX2 R161, R42 ;  /* 0x0000002a00a17308 */ /* 0x000f220000000800 */
[----:B--2---:R-:W-:-:S07]  /*3ff0*/  FADD.FTZ R24, R40, R25 ;  /* 0x0000001928187221 */ /* 0x004fce0000010000 */
[----:B------:R-:W2:Y:S01]  /*4000*/  MUFU.EX2 R162, R45 ;  /* 0x0000002d00a27308 */ /* 0x000ea20000000800 */
[----:B---3--:R-:W-:-:S07]  /*4010*/  FADD.FTZ R25, R47, R26 ;  /* 0x0000001a2f197221 */ /* 0x008fce0000010000 */
[----:B------:R-:W-:Y:S01]  /*4020*/  MUFU.EX2 R20, R20 ;  /* 0x0000001400147308 */ /* 0x000fe20000000800 */
[C---:B----4-:R-:W-:Y:S01]  /*4030*/  FADD.FTZ R193, R161.reuse, R24 ;  /* 0x00000018a1c17221 */ /* 0x050fe20000010000 */
[----:B------:R-:W-:-:S06]  /*4040*/  F2FP.F16.F32.PACK_AB R161, R161, R40 ;  /* 0x00000028a1a1723e */ /* 0x000fcc00000000ff */
[----:B------:R-:W-:Y:S01]  /*4050*/  MUFU.EX2 R166, R166 ;  /* 0x000000a600a67308 */ /* 0x000fe20000000800 */
[C---:B--2---:R-:W-:Y:S01]  /*4060*/  FADD.FTZ R192, R162.reuse, R25 ;  /* 0x00000019a2c07221 */ /* 0x044fe20000010000 */
[----:B------:R-:W-:Y:S02]  /*4070*/  F2FP.F16.F32.PACK_AB R162, R162, R47 ;  /* 0x0000002fa2a2723e */ /* 0x000fe400000000ff */
[----:B-1----:R-:W-:-:S04]  /*4080*/  WARPGROUP.ARRIVE ;  /* 0x00000000000079c5 */ /* 0x002fc80000000000 */
[----:B------:R-:W-:Y:S02]  /*4090*/  MUFU.EX2 R21, R21 ;  /* 0x0000001500157308 */ /* 0x000fe40000000800 */
[----:B------:R-:W-:Y:S01]  /*40a0*/  HGMMA.64x256x16.F32 R24, R152, gdesc[UR12].tnspB, RZ, !UPT, gsb0 ;  /* 0x43e0000c98187df0 */ /* 0x000fe2000c0008ff */
[----:B------:R-:W-:-:S05]  /*40b0*/  UMOV UR15, 0x40000040 ;  /* 0x40000040000f7882 */ /* 0x000fca0000000000 */
[----:B------:R-:W-:Y:S08]  /*40c0*/  MUFU.EX2 R173, R173 ;  /* 0x000000ad00ad7308 */ /* 0x000ff00000000800 */
[----:B------:R-:W-:Y:S08]  /*40d0*/  MUFU.EX2 R174, R174 ;  /* 0x000000ae00ae7308 */ /* 0x000ff00000000800 */
[----:B------:R-:W-:Y:S08]  /*40e0*/  MUFU.EX2 R186, R186 ;  /* 0x000000ba00ba7308 */ /* 0x000ff00000000800 */
[----:B------:R-:W-:Y:S08]  /*40f0*/  MUFU.EX2 R187, R187 ;  /* 0x000000bb00bb7308 */ /* 0x000ff00000000800 */
[----:B------:R-:W-:Y:S08]  /*4100*/  MUFU.EX2 R188, R188 ;  /* 0x000000bc00bc7308 */ /* 0x000ff00000000800 */
[----:B------:R-:W-:Y:S01]  /*4110*/  MUFU.EX2 R189, R189 ;  /* 0x000000bd00bd7308 */ /* 0x000fe20000000800 */
[----:B------:R-:W-:-:S02]  /*4120*/  WARPGROUP.DEPBAR.LE gsb0, 0x0 ;  /* 0x00008000000079c5 */ /* 0x000fc40000010000 */
[----:B------:R-:W-:Y:S01]  /*4130*/  WARPGROUP.ARRIVE ;  /* 0x00000000000079c5 */ /* 0x000fe20000000000 */
[----:B------:R-:W-:Y:S01]  /*4140*/  FFMA.FTZ R152, R163, UR10, -R191 ;  /* 0x0000000aa3987c23 */ /* 0x000fe200080108bf */
[----:B------:R-:W-:-:S03]  /*4150*/  FFMA.FTZ R153, R182, UR10, -R190 ;  /* 0x0000000ab6997c23 */ /* 0x000fc600080108be */
[----:B------:R-:W1:Y:S01]  /*4160*/  MUFU.EX2 R163, R183 ;  /* 0x000000b700a37308 */ /* 0x000e620000000800 */
[----:B------:R-:W-:Y:S01]  /*4170*/  FFMA.FTZ R154, R181, UR10, -R190 ;  /* 0x0000000ab59a7c23 */ /* 0x000fe200080108be */
[----:B------:R-:W-:Y:S01]  /*4180*/  FFMA.FTZ R155, R177, UR10, -R191 ;  /* 0x0000000ab19b7c23 */ /* 0x000fe200080108bf */
[----:B------:R-:W-:Y:S01]  /*4190*/  HGMMA.64x256x16.F32 R24, R156, gdesc[UR16].tnspB, R24, gsb0 ;  /* 0x43e000109c187df0 */ /* 0x000fe20008000818 */
[----:B------:R-:W-:Y:S01]  /*41a0*/  UMOV UR18, UR4 ;  /* 0x0000000400127c82 */ /* 0x000fe20008000000 */
[----:B------:R-:W-:Y:S01]  /*41b0*/  UMOV UR19, 0x40000040 ;  /* 0x4000004000137882 */ /* 0x000fe20000000000 */
[----:B------:R-:W-:Y:S02]  /*41c0*/  UIADD3 UR4, UR14, 0x180, URZ ;  /* 0x000001800e047890 */ /* 0x000fe4000fffe03f */
[----:B------:R-:W2:Y:S08]  /*41d0*/  MUFU.EX2 R152, R152 ;  /* 0x0000009800987308 */ /* 0x000eb00000000800 */
[----:B------:R-:W-:Y:S01]  /*41e0*/  MUFU.EX2 R153, R153 ;  /* 0x0000009900997308 */ /* 0x000fe20000000800 */
[----:B-1----:R-:W-:-:S07]  /*41f0*/  FADD.FTZ R193, R163, R193 ;  /* 0x000000c1a3c17221 */ /* 0x002fce0000010000 */
[----:B------:R-:W1:Y:S01]  /*4200*/  MUFU.EX2 R154, R154 ;  /* 0x0000009a009a7308 */ /* 0x000e620000000800 */
[C---:B--2---:R-:W-:Y:S01]  /*4210*/  F2FP.F16.F32.PACK_AB R163, R152.reuse, R163 ;  /* 0x000000a398a3723e */ /* 0x044fe200000000ff */
[----:B------:R-:W-:-:S06]  /*4220*/  FADD.FTZ R193, R152, R193 ;  /* 0x000000c198c17221 */ /* 0x000fcc0000010000 */
[----:B------:R-:W2:Y:S01]  /*4230*/  MUFU.EX2 R155, R155 ;  /* 0x0000009b009b7308 */ /* 0x000ea20000000800 */
[----:B-1----:R-:W-:Y:S01]  /*4240*/  F2FP.F16.F32.PACK_AB R152, R154, R153 ;  /* 0x000000999a98723e */ /* 0x002fe200000000ff */
[----:B--2---:R-:W-:Y:S01]  /*4250*/  FADD.FTZ R193, R155, R193 ;  /* 0x000000c19bc17221 */ /* 0x004fe20000010000 */
[----:B------:R-:W-:Y:S02]  /*4260*/  WARPGROUP.DEPBAR.LE gsb0, 0x0 ;  /* 0x00008000000079c5 */ /* 0x000fe40000010000 */
[----:B------:R-:W-:Y:S01]  /*4270*/  WARPGROUP.ARRIVE ;  /* 0x00000000000079c5 */ /* 0x000fe20000000000 */
[--C-:B------:R-:W-:Y:S01]  /*4280*/  FFMA.FTZ R158, R175, UR10, -R191.reuse ;  /* 0x0000000aaf9e7c23 */ /* 0x100fe200080108bf */
[--C-:B------:R-:W-:Y:S01]  /*4290*/  FFMA.FTZ R156, R176, UR10, -R190.reuse ;  /* 0x0000000ab09c7c23 */ /* 0x100fe200080108be */
[----:B------:R-:W-:Y:S01]  /*42a0*/  FFMA.FTZ R157, R180, UR10, -R190 ;  /* 0x0000000ab49d7c23 */ /* 0x000fe200080108be */
[----:B------:R-:W-:Y:S02]  /*42b0*/  FFMA.FTZ R159, R179, UR10, -R191 ;  /* 0x0000000ab39f7c23 */ /* 0x000fe400080108bf */
[----:B------:R-:W-:Y:S01]  /*42c0*/  HGMMA.64x256x16.F32 R24, R160, gdesc[UR16].tnspB, R24, gsb0 ;  /* 0x43e00010a0187df0 */ /* 0x000fe20008000818 */
[----:B------:R-:W1:Y:S01]  /*42d0*/  MUFU.EX2 R158, R158 ;  /* 0x0000009e009e7308 */ /* 0x000e620000000800 */
[----:B------:R-:W-:Y:S01]  /*42e0*/  UMOV UR18, UR4 ;  /* 0x0000000400127c82 */ /* 0x000fe20008000000 */
[----:B------:R-:W-:Y:S01]  /*42f0*/  UMOV UR19, 0x40000040 ;  /* 0x4000004000137882 */ /* 0x000fe20000000000 */
[----:B------:R-:W-:-:S02]  /*4300*/  UIADD3 UR4, UR14, 0x200, URZ ;  /* 0x000002000e047890 */ /* 0x000fc4000fffe03f */
[----:B------:R-:W-:-:S03]  /*4310*/  UIADD3 UR14, UR14, 0x280, URZ ;  /* 0x000002800e0e7890 */ /* 0x000fc6000fffe03f */
[----:B------:R-:W-:Y:S08]  /*4320*/  MUFU.EX2 R156, R156 ;  /* 0x0000009c009c7308 */ /* 0x000ff00000000800 */
[----:B------:R-:W-:Y:S01]  /*4330*/  MUFU.EX2 R157, R157 ;  /* 0x0000009d009d7308 */ /* 0x000fe20000000800 */
[----:B-1----:R-:W-:-:S07]  /*4340*/  FADD.FTZ R193, R158, R193 ;  /* 0x000000c19ec17221 */ /* 0x002fce0000010000 */
[----:B------:R-:W1:Y:S02]  /*4350*/  MUFU.EX2 R159, R159 ;  /* 0x0000009f009f7308 */ /* 0x000e640000000800 */
[----:B-1----:R-:W-:Y:S01]  /*4360*/  FADD.FTZ R193, R159, R193 ;  /* 0x000000c19fc17221 */ /* 0x002fe20000010000 */
[----:B------:R-:W-:Y:S02]  /*4370*/  WARPGROUP.DEPBAR.LE gsb0, 0x0 ;  /* 0x00008000000079c5 */ /* 0x000fe40000010000 */
[----:B------:R-:W-:Y:S01]  /*4380*/  FFMA.FTZ R160, R178, UR10, -R191 ;  /* 0x0000000ab2a07c23 */ /* 0x000fe200080108bf */
[----:B------:R-:W-:Y:S01]  /*4390*/  FADD.FTZ R161, R153, R192 ;  /* 0x000000c099a17221 */ /* 0x000fe20000010000 */
[----:B------:R-:W-:Y:S01]  /*43a0*/  F2FP.F16.F32.PACK_AB R153, R158, R155 ;  /* 0x0000009b9e99723e */ /* 0x000fe200000000ff */
[--C-:B------:R-:W-:Y:S01]  /*43b0*/  FFMA.FTZ R163, R167, UR10, -R190.reuse ;  /* 0x0000000aa7a37c23 */ /* 0x100fe200080108be */
[----:B------:R-:W-:Y:S01]  /*43c0*/  FFMA.FTZ R162, R170, UR10, -R190 ;  /* 0x0000000aaaa27c23 */ /* 0x000fe200080108be */
[----:B------:R-:W-:Y:S01]  /*43d0*/  FADD.FTZ R161, R154, R161 ;  /* 0x000000a19aa17221 */ /* 0x000fe20000010000 */
[----:B------:R-:W1:Y:S01]  /*43e0*/  MUFU.EX2 R160, R160 ;  /* 0x000000a000a07308 */ /* 0x000e620000000800 */
[----:B------:R-:W-:Y:S01]  /*43f0*/  F2FP.F16.F32.PACK_AB R154, R157, R156 ;  /* 0x0000009c9d9a723e */ /* 0x000fe200000000ff */
[----:B------:R-:W-:Y:S01]  /*4400*/  FFMA.FTZ R167, R169, UR10, -R191 ;  /* 0x0000000aa9a77c23 */ /* 0x000fe200080108bf */
[----:B------:R-:W-:Y:S01]  /*4410*/  FADD.FTZ R161, R156, R161 ;  /* 0x000000a19ca17221 */ /* 0x000fe20000010000 */
[----:B------:R-:W-:-:S03]  /*4420*/  FFMA.FTZ R156, R185, UR10, -R191 ;  /* 0x0000000ab99c7c23 */ /* 0x000fc600080108bf */
[----:B------:R-:W-:Y:S01]  /*4430*/  FADD.FTZ R161, R157, R161 ;  /* 0x000000a19da17221 */ /* 0x000fe20000010000 */
[----:B------:R-:W-:Y:S08]  /*4440*/  MUFU.EX2 R162, R162 ;  /* 0x000000a200a27308 */ /* 0x000ff00000000800 */
[----:B------:R-:W-:Y:S01]  /*4450*/  MUFU.EX2 R163, R163 ;  /* 0x000000a300a37308 */ /* 0x000fe20000000800 */
[C---:B-1----:R-:W-:Y:S01]  /*4460*/  F2FP.F16.F32.PACK_AB R155, R160.reuse, R159 ;  /* 0x0000009fa09b723e */ /* 0x042fe200000000ff */
[----:B------:R-:W-:-:S03]  /*4470*/  FADD.FTZ R193, R160, R193 ;  /* 0x000000c1a0c17221 */ /* 0x000fc60000010000 */
[----:B------:R-:W-:Y:S01]  /*4480*/  WARPGROUP.ARRIVE ;  /* 0x00000000000079c5 */ /* 0x000fe20000000000 */
[----:B------:R-:W-:Y:S02]  /*4490*/  FADD.FTZ R193, R166, R193 ;  /* 0x000000c1a6c17221 */ /* 0x000fe40000010000 */
[----:B------:R-:W1:Y:S03]  /*44a0*/  MUFU.EX2 R167, R167 ;  /* 0x000000a700a77308 */ /* 0x000e660000000800 */
[----:B------:R-:W-:Y:S01]  /*44b0*/  HGMMA.64x256x16.F32 R24, R152, gdesc[UR16].tnspB, R24, gsb0 ;  /* 0x43e0001098187df0 */ /* 0x000fe20008000818 */
[----:B------:R-:W-:Y:S01]  /*44c0*/  UMOV UR18, UR4 ;  /* 0x0000000400127c82 */ /* 0x000fe20008000000 */
[----:B------:R-:W-:-:S03]  /*44d0*/  UMOV UR19, 0x40000040 ;  /* 0x4000004000137882 */ /* 0x000fc60000000000 */
[----:B------:R-:W2:Y:S08]  /*44e0*/  MUFU.EX2 R158, R184 ;  /* 0x000000b8009e7308 */ /* 0x000eb00000000800 */
[----:B------:R-:W3:Y:S01]  /*44f0*/  MUFU.EX2 R156, R156 ;  /* 0x0000009c009c7308 */ /* 0x000ee20000000800 */
[----:B-1----:R-:W-:-:S04]  /*4500*/  FADD.FTZ R193, R167, R193 ;  /* 0x000000c1a7c17221 */ /* 0x002fc80000010000 */
[----:B--2---:R-:W-:Y:S01]  /*4510*/  FADD.FTZ R193, R158, R193 ;  /* 0x000000c19ec17221 */ /* 0x004fe20000010000 */
[----:B------:R-:W-:Y:S02]  /*4520*/  WARPGROUP.DEPBAR.LE gsb0, 0x0 ;  /* 0x00008000000079c5 */ /* 0x000fe40000010000 */
[----:B------:R-:W-:Y:S01]  /*4530*/  FFMA.FTZ R152, R172, UR10, -R190 ;  /* 0x0000000aac987c23 */ /* 0x000fe200080108be */
[----:B------:R-:W-:Y:S02]  /*4540*/  F2FP.F16.F32.PACK_AB R153, R167, R166 ;  /* 0x000000a6a799723e */ /* 0x000fe400000000ff */
[----:B------:R-:W-:Y:S02]  /*4550*/  F2FP.F16.F32.PACK_AB R154, R163, R162 ;  /* 0x000000a2a39a723e */ /* 0x000fe400000000ff */
[C---:B---3--:R-:W-:Y:S01]  /*4560*/  F2FP.F16.F32.PACK_AB R155, R156.reuse, R158 ;  /* 0x0000009e9c9b723e */ /* 0x048fe200000000ff */
[----:B------:R-:W1:Y:S01]  /*4570*/  MUFU.EX2 R152, R152 ;  /* 0x0000009800987308 */ /* 0x000e620000000800 */
[----:B------:R-:W-:-:S04]  /*4580*/  FADD.FTZ R156, R156, R193 ;  /* 0x000000c19c9c7221 */ /* 0x000fc80000010000 */
[----:B------:R-:W-:Y:S01]  /*4590*/  FADD.FTZ R156, R186, R156 ;  /* 0x0000009cba9c7221 */ /* 0x000fe20000010000 */
[----:B-1----:R-:W-:Y:S01]  /*45a0*/  FADD.FTZ R161, R152, R161 ;  /* 0x000000a198a17221 */ /* 0x002fe20000010000 */
[----:B------:R-:W-:-:S03]  /*45b0*/  F2FP.F16.F32.PACK_AB R152, R20, R152 ;  /* 0x000000981498723e */ /* 0x000fc600000000ff */
[----:B------:R-:W-:Y:S01]  /*45c0*/  FADD.FTZ R161, R20, R161 ;  /* 0x000000a114a17221 */ /* 0x000fe20000010000 */
[----:B------:R-:W-:-:S03]  /*45d0*/  WARPGROUP.ARRIVE ;  /* 0x00000000000079c5 */ /* 0x000fc60000000000 */
[----:B------:R-:W-:-:S03]  /*45e0*/  FADD.FTZ R161, R162, R161 ;  /* 0x000000a1a2a17221 */ /* 0x000fc60000010000 */
[----:B------:R-:W-:Y:S01]  /*45f0*/  HGMMA.64x256x16.F32 R24, R152, gdesc[UR16].tnspB, R24, gsb0 ;  /* 0x43e0001098187df0 */ /* 0x000fe20008000818 */
[----:B------:R-:W-:Y:S02]  /*4600*/  FADD.FTZ R20, R163, R161 ;  /* 0x000000a1a3147221 */ /* 0x000fe40000010000 */
[----:B------:R-:W-:Y:S02]  /*4610*/  WARPGROUP.DEPBAR.LE gsb0, 0x0 ;  /* 0x00008000000079c5 */ /* 0x000fe40000010000 */
[----:B------:R-:W1:Y:S01]  /*4620*/  MUFU.EX2 R152, R168 ;  /* 0x000000a800987308 */ /* 0x000e620000000800 */
[C---:B------:R-:W-:Y:S01]  /*4630*/  F2FP.F16.F32.PACK_AB R153, R187.reuse, R186 ;  /* 0x000000babb99723e */ /* 0x040fe200000000ff */
[----:B------:R-:W-:Y:S01]  /*4640*/  FADD.FTZ R187, R187, R156 ;  /* 0x0000009cbbbb7221 */ /* 0x000fe20000010000 */
[----:B------:R-:W-:Y:S02]  /*4650*/  F2FP.F16.F32.PACK_AB R154, R174, R173 ;  /* 0x000000adae9a723e */ /* 0x000fe400000000ff */
[----:B------:R-:W-:Y:S01]  /*4660*/  F2FP.F16.F32.PACK_AB R155, R189, R188 ;  /* 0x000000bcbd9b723e */ /* 0x000fe200000000ff */
[----:B------:R-:W-:-:S04]  /*4670*/  FADD.FTZ R188, R188, R187 ;  /* 0x000000bbbcbc7221 */ /* 0x000fc80000010000 */
[----:B------:R-:W-:Y:S01]  /*4680*/  FADD.FTZ R208, R189, R188 ;  /* 0x000000bcbdd07221 */ /* 0x000fe20000010000 */
[----:B-1----:R-:W-:Y:S01]  /*4690*/  FADD.FTZ R20, R152, R20 ;  /* 0x0000001498147221 */ /* 0x002fe20000010000 */
[----:B------:R-:W-:-:S03]  /*46a0*/  F2FP.F16.F32.PACK_AB R152, R21, R152 ;  /* 0x000000981598723e */ /* 0x000fc600000000ff */
[----:B------:R-:W-:Y:S01]  /*46b0*/  FADD.FTZ R20, R21, R20 ;  /* 0x0000001415147221 */ /* 0x000fe20000010000 */
[----:B------:R-:W-:-:S03]  /*46c0*/  WARPGROUP.ARRIVE ;  /* 0x00000000000079c5 */ /* 0x000fc60000000000 */
[----:B------:R-:W-:-:S04]  /*46d0*/  FADD.FTZ R173, R173, R20 ;  /* 0x00000014adad7221 */ /* 0x000fc80000010000 */
[----:B------:R-:W-:Y:S01]  /*46e0*/  HGMMA.64x256x16.F32 R24, R152, gdesc[UR12].tnspB, R24, gsb0 ;  /* 0x43e0000c98187df0 */ /* 0x000fe20008000818 */
[----:B------:R-:W-:Y:S02]  /*46f0*/  FADD.FTZ R20, R174, R173 ;  /* 0x000000adae147221 */ /* 0x000fe40000010000 */
[----:B------:R-:W-:Y:S02]  /*4700*/  WARPGROUP.DEPBAR.LE gsb0, 0x0 ;  /* 0x00008000000079c5 */ /* 0x000fe40000010000 */
[----:B------:R-:W-:Y:S05]  /*4710*/  @!P0 BRA `(.L_x_10181) ;  /* 0x0000000000048947 */ /* 0x000fea0003800000 */
[----:B------:R-:W-:Y:S01]  /*4720*/  BPT.TRAP 0x1 ;  /* 0x000000040000795c */ /* 0x000fe20000300000 */
.L_x_10181:
[----:B------:R-:W1:Y:S01]  /*4730*/  S2UR UR4, SR_CgaCtaId ;  /* 0x00000000000479c3 */ /* 0x000e620000008800 */
[----:B------:R-:W-:Y:S01]  /*4740*/  VIADD R21, R164, 0xfffffffe ;  /* 0xfffffffea4157836 */ /* 0x000fe20000000000 */
[----:B------:R-:W-:-:S04]  /*4750*/  UIADD3 UR6, UR6, 0x32460, URZ ;  /* 0x0003246006067890 */ /* 0x000fc8000fffe03f */
[----:B------:R-:W-:Y:S01]  /*4760*/  ISETP.GE.AND P1, PT, R21, R22, PT ;  /* 0x000000161500720c */ /* 0x000fe20003f26270 */
[----:B-1----:R-:W-:-:S09]  /*4770*/  UPRMT UR6, UR4, 0x654, UR6 ;  /* 0x0000065404067896 */ /* 0x002fd20008000006 */
[----:B------:R-:W-:Y:S03]  /*4780*/  SYNCS.ARRIVE.TRANS64.RED.A1T0 RZ, [UR6], RZ ;  /* 0x000000ffffff79a7 */ /* 0x000fe60008100406 */
[----:B------:R-:W-:Y:S05]  /*4790*/  @!P1 BRA `(.L_x_10182) ;  /* 0x0000002800709947 */ /* 0x000fea0003800000 */
[----:B------:R-:W-:Y:S01]  /*47a0*/  R2UR UR4, R21 ;  /* 0x00000000150472ca */ /* 0x000fe200000e0000 */
[----:B------:R-:W-:Y:S02]  /*47b0*/  IMAD.MOV.U32 R21, RZ, RZ, R171 ;  /* 0x000000ffff157224 */ /* 0x000fe400078e00ab */
[----:B------:R-:W-:-:S12]  /*47c0*/  IMAD.MOV.U32 R209, RZ, RZ, R165 ;  /* 0x000000ffffd17224 */ /* 0x000fd800078e00a5 */
.L_x_10193:
[----:B------:R-:W-:Y:S01]  /*47d0*/  UIADD3 UR38, UR38, 0x1, URZ ;  /* 0x0000000126267890 */ /* 0x000fe2000fffe03f */
[----:B------:R-:W-:Y:S01]  /*47e0*/  UMOV UR5, UR4 ;  /* 0x0000000400057c82 */ /* 0x000fe20008000000 */
[----:B------:R-:W-:Y:S01]  /*47f0*/  UIADD3 UR4, UR4, -0x1, URZ ;  /* 0xffffffff04047890 */ /* 0x000fe2000fffe03f */
[----:B------:R-:W-:Y:S01]  /*4800*/  ISETP.LT.AND P1, PT, R22, UR5, PT ;  /* 0x0000000516007c0c */ /* 0x000fe2000bf21270 */
[----:B------:R-:W-:-:S04]  /*4810*/  UISETP.NE.AND UP0, UPT, UR38, 0x2, UPT ;  /* 0x000000022600788c */ /* 0x000fc8000bf05270 */
[----:B------:R-:W-:Y:S02]  /*4820*/  USEL UR6, URZ, 0x1, UP0 ;  /* 0x000000013f067887 */ /* 0x000fe40008000000 */
[----:B------:R-:W-:Y:S02]  /*4830*/  USEL UR38, UR38, URZ, UP0 ;  /* 0x0000003f26267287 */ /* 0x000fe40008000000 */
[----:B------:R-:W-:Y:S01]  /*4840*/  ULOP3.LUT UR39, UR39, UR6, URZ, 0x3c, !UPT ;  /* 0x0000000627277292 */ /* 0x000fe2000f8e3c3f */
[----:B------:R-:W-:Y:S11]  /*4850*/  @!P0 BRA `(.L_x_10183) ;  /* 0x0000000000048947 */ /* 0x000ff60003800000 */
[----:B------:R-:W-:Y:S01]  /*4860*/  BPT.TRAP 0x1 ;  /* 0x000000040000795c */ /* 0x000fe20000300000 */
.L_x_10183:
[----:B------:R-:W1:Y:S01]  /*4870*/  S2UR UR54, SR_CgaCtaId ;  /* 0x00000000003679c3 */ /* 0x000e620000008800 */
[----:B------:R-:W-:Y:S01]  /*4880*/  UMOV UR5, 0x400 ;  /* 0x0000040000057882 */ /* 0x000fe20000000000 */
[----:B0-----:R-:W-:-:S05]  /*4890*/  IMAD.U32 R0, RZ, RZ, UR39 ;  /* 0x00000027ff007e24 */ /* 0x001fca000f8e00ff */
[----:B------:R-:W-:Y:S01]  /*48a0*/  SHF.L.U32 R0, R0, 0x1f, RZ ;  /* 0x0000001f00007819 */ /* 0x000fe200000006ff */
[----:B-1----:R-:W-:-:S04]  /*48b0*/  ULEA UR5, UR54, UR5, 0x18 ;  /* 0x0000000536057291 */ /* 0x002fc8000f8ec03f */
[----:B------:R-:W-:-:S09]  /*48c0*/  ULEA UR5, UR38, UR5, 0x3 ;  /* 0x0000000526057291 */ /* 0x000fd2000f8e183f */
[----:B------:R0:W1:Y:S01]  /*48d0*/  SYNCS.PHASECHK.TRANS64.TRYWAIT P2, [UR5+0x32430], R0 ;  /* 0x03243000ff0075a7 */ /* 0x0000620008040145 */
[----:B------:R-:W-:Y:S05]  /*48e0*/  @!P0 BRA `(.L_x_10184) ;  /* 0x0000000000048947 */ /* 0x000fea0003800000 */
[----:B------:R-:W-:Y:S01]  /*48f0*/  BPT.TRAP 0x1 ;  /* 0x000000040000795c */ /* 0x000fe20000300000 */
.L_x_10184:
[----:B-1----:R-:W-:Y:S05]  /*4900*/  @P2 BRA `(.L_x_10185) ;  /* 0x0000000000082947 */ /* 0x002fea0003800000 */
[----:B------:R-:W1:Y:S02]  /*4910*/  SYNCS.PHASECHK.TRANS64.TRYWAIT P2, [UR5+0x32430], R0 ;  /* 0x03243000ff0075a7 */ /* 0x000e640008040145 */
[----:B-1----:R-:W-:Y:S05]  /*4920*/  @!P2 BRA `(.L_x_10186) ;  /* 0x000000e00058a947 */ /* 0x002fea0003800000 */
.L_x_10185:
[----:B------:R-:W-:Y:S01]  /*4930*/  R2UR UR48, R18 ;  /* 0x00000000123072ca */ /* 0x000fe200000e0000 */
[----:B------:R-:W-:Y:S01]  /*4940*/  UIMAD UR6, UR38, 0x300, UR61 ;  /* 0x00000300260678a4 */ /* 0x000fe2000f8e023d */
[----:B------:R-:W-:Y:S01]  /*4950*/  R2UR UR49, R19 ;  /* 0x00000000133172ca */ /* 0x000fe200000e0000 */
[----:B-1----:R-:W-:Y:S01]  /*4960*/  WARPGROUP.ARRIVE ;  /* 0x00000000000079c5 */ /* 0x002fe20000000000 */
[----:B------:R-:W-:-:S04]  /*4970*/  UMOV UR51, 0x40000040 ;  /* 0x4000004000337882 */ /* 0x000fc80000000000 */
[----:B------:R-:W-:-:S07]  /*4980*/  UMOV UR50, UR6 ;  /* 0x0000000600327c82 */ /* 0x000fce0008000000 */
[----:B------:R-:W-:Y:S01]  /*4990*/  HGMMA.64x96x16.F32 R152, gdesc[UR48], RZ, !UPT, gsb0 ;  /* 0x01600000309879f0 */ /* 0x000fe2000c0008ff */
[----:B------:R-:W-:Y:S01]  /*49a0*/  R2UR UR48, R16 ;  /* 0x00000000103072ca */ /* 0x000fe200000e0000 */
[----:B------:R-:W-:Y:S01]  /*49b0*/  UIADD3 UR50, UR6, 0x2, URZ ;  /* 0x0000000206327890 */ /* 0x000fe2000fffe03f */
[----:B------:R-:W-:Y:S01]  /*49c0*/  R2UR UR49, R17 ;  /* 0x00000000113172ca */ /* 0x000fe200000e0000 */
[----:B------:R-:W-:Y:S01]  /*49d0*/  UMOV UR51, 0x40000040 ;  /* 0x4000004000337882 */ /* 0x000fe20000000000 */
[----:B------:R-:W-:Y:S02]  /*49e0*/  WARPGROUP.DEPBAR.LE gsb0, 0x0 ;  /* 0x00008000000079c5 */ /* 0x000fe40000010000 */
[----:B------:R-:W-:-:S09]  /*49f0*/  WARPGROUP.ARRIVE ;  /* 0x00000000000079c5 */ /* 0x000fd20000000000 */
        /* <DEDUP_REMOVED lines=14> */
[----:B------:R-:W-:Y:S03]  /*4ae0*/  HGMMA.64x96x16.F32 R152, gdesc[UR48], R152, gsb0 ;  /* 0x01600000309879f0 */ /* 0x000fe60008000898 */
[----:B------:R-:W-:Y:S02]  /*4af0*/  WARPGROUP.DEPBAR.LE gsb0, 0x0 ;  /* 0x00008000000079c5 */ /* 0x000fe40000010000 */
[----:B------:R-:W-:Y:S05]  /*4b00*/  @!P0 BRA `(.L_x_10187) ;  /* 0x0000000000048947 */ /* 0x000fea0003800000 */
[----:B------:R-:W-:Y:S01]  /*4b10*/  BPT.TRAP 0x1 ;  /* 0x000000040000795c */ /* 0x000fe20000300000 */
.L_x_10187:
[----:B------:R1:W2:Y:S01]  /*4b20*/  SYNCS.PHASECHK.TRANS64.TRYWAIT P2, [UR5+0x32450], R0 ;  /* 0x03245000ff0075a7 */ /* 0x0002a20008040145 */
[----:B------:R-:W-:Y:S05]  /*4b30*/  @!P0 BRA `(.L_x_10188) ;  /* 0x0000000000048947 */ /* 0x000fea0003800000 */
[----:B------:R-:W-:Y:S01]  /*4b40*/  BPT.TRAP 0x1 ;  /* 0x000000040000795c */ /* 0x000fe20000300000 */
.L_x_10188:
[----:B--2---:R-:W-:Y:S05]  /*4b50*/  @P2 BRA `(.L_x_10189) ;  /* 0x0000000000082947 */ /* 0x004fea0003800000 */
[----:B------:R-:W2:Y:S02]  /*4b60*/  SYNCS.PHASECHK.TRANS64.TRYWAIT P2, [UR5+0x32450], R0 ;  /* 0x03245000ff0075a7 */ /* 0x000ea40008040145 */
[----:B--2---:R-:W-:Y:S05]  /*4b70*/  @!P2 BRA `(.L_x_10190) ;  /* 0x000000dc00dca947 */ /* 0x004fea0003800000 */
.L_x_10189:
[----:B------:R-:W-:Y:S01]  /*4b80*/  R2UR UR48, R10 ;  /* 0x000000000a3072ca */ /* 0x000fe200000e0000 */
[----:B------:R-:W-:Y:S01]  /*4b90*/  UIMAD UR6, UR38, 0xc00, UR60 ;  /* 0x00000c00260678a4 */ /* 0x000fe2000f8e023c */
[----:B------:R-:W-:Y:S01]  /*4ba0*/  R2UR UR49, R11 ;  /* 0x000000000b3172ca */ /* 0x000fe200000e0000 */
[----:B------:R-:W-:Y:S01]  /*4bb0*/  WARPGROUP.ARRIVE ;  /* 0x00000000000079c5 */ /* 0x000fe20000000000 */
[----:B------:R-:W-:Y:S01]  /*4bc0*/  UMOV UR51, 0x40000040 ;  /* 0x4000004000337882 */ /* 0x000fe20000000000 */
[----:B------:R-:W-:-:S04]  /*4bd0*/  UIADD3 UR10, UR6, 0x304, URZ ;  /* 0x00000304060a7890 */ /* 0x000fc8000fffe03f */
[----:B--2---:R-:W2:Y:S01]  /*4be0*/  S2R R210, SR_TID.X ;  /* 0x0000000000d27919 */ /* 0x004ea20000002100 */
[----:B------:R-:W-:Y:S01]  /*4bf0*/  UMOV UR11, 0x40000040 ;  /* 0x40000040000b7882 */ /* 0x000fe20000000000 */
[----:B------:R-:W-:Y:S01]  /*4c00*/  UMOV UR50, UR6 ;  /* 0x0000000600327c82 */ /* 0x000fe20008000000 */
[----:B------:R-:W-:Y:S01]  /*4c10*/  UIADD3 UR14, UR6, 0x306, URZ ;  /* 0x00000306060e7890 */ /* 0x000fe2000fffe03f */
[----:B------:R-:W-:Y:S01]  /*4c20*/  UMOV UR15, 0x40000040 ;  /* 0x40000040000f7882 */ /* 0x000fe20000000000 */
[----:B------:R-:W-:Y:S01]  /*4c30*/  UIADD3 UR18, UR6, 0x600, URZ ;  /* 0x0000060006127890 */ /* 0x000fe2000fffe03f */
[----:B------:R-:W-:Y:S01]  /*4c40*/  UMOV UR19, 0x40000040 ;  /* 0x4000004000137882 */ /* 0x000fe20000000000 */
[----:B------:R-:W-:Y:S01]  /*4c50*/  HGMMA.64x96x16.F32 R152, gdesc[UR48], R152, gsb0 ;  /* 0x01600000309879f0 */ /* 0x000fe20008000898 */
[----:B------:R-:W-:Y:S01]  /*4c60*/  R2UR UR48, R8 ;  /* 0x00000000083072ca */ /* 0x000fe200000e0000 */
[----:B------:R-:W-:Y:S01]  /*4c70*/  UIADD3 UR50, UR6, 0x2, URZ ;  /* 0x0000000206327890 */ /* 0x000fe2000fffe03f */
[----:B------:R-:W-:Y:S01]  /*4c80*/  R2UR UR49, R9 ;  /* 0x00000000093172ca */ /* 0x000fe200000e0000 */
        /* <DEDUP_REMOVED lines=13> */
[----:B--2---:R-:W-:-:S04]  /*4d60*/  SHF.R.U32.HI R210, RZ, 0x7, R210 ;  /* 0x00000007ffd27819 */ /* 0x004fc800000116d2 */
[----:B01----:R-:W-:Y:S01]  /*4d70*/  IADD3 R0, -R210, 0xb, RZ ;  /* 0x0000000bd2007810 */ /* 0x003fe20007ffe1ff */
        /* <DEDUP_REMOVED lines=69> */
.L_x_10191:
        /* <DEDUP_REMOVED lines=44> */
[----:B------:R-:W-:-:S04]  /*5490*/  UMOV UR15, 0x40000040 ;  /* 0x40000040000f7882 */ /* 0x000fc80000000000 */
        /* <DEDUP_REMOVED lines=38> */
[----:B------:R-:W-:Y:S01]  /*5700*/  MUFU.TANH R196, R196 ;  /* 0x000000c400c47308 */ /* 0x000fe20000002400 */
[----:B--2---:R-:W-:-:S07]  /*5710*/  FMNMX.FTZ R165, R211, R165, !PT ;  /* 0x000000a5d3a57209 */ /* 0x004fce0007810000 */
[----:B------:R-:W-:Y:S01]  /*5720*/  MUFU.TANH R155, R155 ;  /* 0x0000009b009b7308 */ /* 0x000fe20000002400 */
[----:B---3--:R-:W-:-:S05]  /*5730*/  FMNMX.FTZ R165, R197, R165, !PT ;  /* 0x000000a5c5a57209 */ /* 0x008fca0007810000 */
[----:B------:R-:W1:Y:S02]  /*5740*/  SHFL.BFLY PT, R214, R165, 0x2, 0x1f ;  /* 0x0c401f00a5d67f89 */ /* 0x000e6400000e0000 */
[----:B------:R-:W-:Y:S08]  /*5750*/  MUFU.TANH R158, R158 ;  /* 0x0000009e009e7308 */ /* 0x000ff00000002400 */
[----:B------:R-:W-:Y:S08]  /*5760*/  MUFU.TANH R159, R159 ;  /* 0x0000009f009f7308 */ /* 0x000ff00000002400 */
[----:B------:R-:W-:Y:S01]  /*5770*/  MUFU.TANH R162, R162 ;  /* 0x000000a200a27308 */ /* 0x000fe20000002400 */
[----:B-1----:R-:W-:-:S07]  /*5780*/  FMNMX.FTZ R165, R165, R214, !PT ;  /* 0x000000d6a5a57209 */ /* 0x002fce0007810000 */
[----:B------:R-:W-:Y:S01]  /*5790*/  MUFU.TANH R163, R163 ;  /* 0x000000a300a37308 */ /* 0x000fe20000002400 */
[----:B------:R-:W1:Y:S07]  /*57a0*/  SHFL.BFLY PT, R154, R165, 0x1, 0x1f ;  /* 0x0c201f00a59a7f89 */ /* 0x000e6e00000e0000 */
[----:B------:R-:W-:Y:S08]  /*57b0*/  MUFU.TANH R166, R166 ;  /* 0x000000a600a67308 */ /* 0x000ff00000002400 */
[----:B------:R-:W-:Y:S08]  /*57c0*/  MUFU.TANH R167, R167 ;  /* 0x000000a700a77308 */ /* 0x000ff00000002400 */
[----:B------:R-:W-:Y:S01]  /*57d0*/  MUFU.TANH R170, R170 ;  /* 0x000000aa00aa7308 */ /* 0x000fe20000002400 */
[----:B-1----:R-:W-:-:S05]  /*57e0*/  FMNMX.FTZ R165, R165, R154, !PT ;  /* 0x0000009aa5a57209 */ /* 0x002fca0007810000 */
        /* <DEDUP_REMOVED lines=30> */
[-C--:B-1----:R-:W-:Y:S01]  /*59d0*/  FMUL.FTZ R24, R24, R209.reuse ;  /* 0x000000d118187220 */ /* 0x082fe20000410000 */
[----:B------:R1:W3:Y:S01]  /*59e0*/  MUFU.EX2 R154, R153 ;  /* 0x00000099009a7308 */ /* 0x0002e20000000800 */
[-C--:B------:R-:W-:Y:S01]  /*59f0*/  FMUL.FTZ R25, R25, R209.reuse ;  /* 0x000000d119197220 */ /* 0x080fe20000410000 */
[-C--:B------:R-:W-:Y:S01]  /*5a00*/  FMUL.FTZ R28, R28, R209.reuse ;  /* 0x000000d11c1c7220 */ /* 0x080fe20000410000 */
[----:B--2---:R-:W-:Y:S01]  /*5a10*/  FFMA.FTZ R20, R209, R20, R152 ;  /* 0x00000014d1147223 */ /* 0x004fe20000010098 */
[-C--:B------:R-:W-:Y:S01]  /*5a20*/  FMUL.FTZ R29, R29, R209.reuse ;  /* 0x000000d11d1d7220 */ /* 0x080fe20000410000 */
[-C--:B------:R-:W-:Y:S01]  /*5a30*/  FMUL.FTZ R32, R32, R209.reuse ;  /* 0x000000d120207220 */ /* 0x080fe20000410000 */
[-C--:B------:R-:W-:Y:S01]  /*5a40*/  FMUL.FTZ R33, R33, R209.reuse ;  /* 0x000000d121217220 */ /* 0x080fe20000410000 */
[-C--:B------:R-:W-:Y:S01]  /*5a50*/  FMUL.FTZ R36, R36, R209.reuse ;  /* 0x000000d124247220 */ /* 0x080fe20000410000 */
[-C--:B------:R-:W-:Y:S01]  /*5a60*/  FMUL.FTZ R37, R37, R209.reuse ;  /* 0x000000d125257220 */ /* 0x080fe20000410000 */
[----:B-1----:R-:W-:Y:S01]  /*5a70*/  FMUL.FTZ R153, R171, UR6 ;  /* 0x00000006ab997c20 */ /* 0x002fe20008410000 */
[-C--:B------:R-:W-:Y:S01]  /*5a80*/  FMUL.FTZ R40, R40, R209.reuse ;  /* 0x000000d128287220 */ /* 0x080fe20000410000 */
[----:B------:R1:W-:Y:S01]  /*5a90*/  MUFU.EX2 R171, R157 ;  /* 0x0000009d00ab7308 */ /* 0x0003e20000000800 */
[-C--:B------:R-:W-:Y:S01]  /*5aa0*/  FMUL.FTZ R41, R41, R209.reuse ;  /* 0x000000d129297220 */ /* 0x080fe20000410000 */
[-C--:B------:R-:W-:Y:S01]  /*5ab0*/  FMUL.FTZ R44, R44, R209.reuse ;  /* 0x000000d12c2c7220 */ /* 0x080fe20000410000 */
[-C--:B------:R-:W-:Y:S01]  /*5ac0*/  FMUL.FTZ R45, R45, R209.reuse ;  /* 0x000000d12d2d7220 */ /* 0x080fe20000410000 */
[-C--:B------:R-:W-:Y:S01]  /*5ad0*/  FMUL.FTZ R48, R48, R209.reuse ;  /* 0x000000d130307220 */ /* 0x080fe20000410000 */
[-C--:B------:R-:W-:Y:S01]  /*5ae0*/  FMUL.FTZ R49, R49, R209.reuse ;  /* 0x000000d131317220 */ /* 0x080fe20000410000 */
[C---:B---3--:R-:W-:Y:S01]  /*5af0*/  FADD.FTZ R20, R154.reuse, R20 ;  /* 0x000000149a147221 */ /* 0x048fe20000010000 */
[----:B------:R-:W-:Y:S01]  /*5b00*/  F2FP.F16.F32.PACK_AB R152, R154, R152 ;  /* 0x000000989a98723e */ /* 0x000fe200000000ff */
[----:B------:R-:W-:Y:S01]  /*5b10*/  MUFU.TANH R153, R153 ;  /* 0x0000009900997308 */ /* 0x000fe20000002400 */
[----:B-1----:R-:W-:Y:S01]  /*5b20*/  FMUL.FTZ R157, R178, UR6 ;  /* 0x00000006b29d7c20 */ /* 0x002fe20008410000 */
[----:B------:R-:W-:Y:S01]  /*5b30*/  FMUL.FTZ R178, R182, UR6 ;  /* 0x00000006b6b27c20 */ /* 0x000fe20008410000 */
[----:B------:R-:W-:Y:S01]  /*5b40*/  FMUL.FTZ R182, R186, UR6 ;  /* 0x00000006bab67c20 */ /* 0x000fe20008410000 */
[----:B------:R-:W-:Y:S01]  /*5b50*/  FMUL.FTZ R186, R190, UR6 ;  /* 0x00000006beba7c20 */ /* 0x000fe20008410000 */
[----:B------:R-:W-:Y:S01]  /*5b60*/  FMUL.FTZ R190, R194, UR6 ;  /* 0x00000006c2be7c20 */ /* 0x000fe20008410000 */
[----:B------:R-:W-:Y:S01]  /*5b70*/  FMUL.FTZ R194, R198, UR6 ;  /* 0x00000006c6c27c20 */ /* 0x000fe20008410000 */
        /* <DEDUP_REMOVED lines=10> */
[----:B-1----:R-:W-:Y:S01]  /*5c20*/  FMUL.FTZ R156, R175, UR6 ;  /* 0x00000006af9c7c20 */ /* 0x002fe20008410000 */
[----:B------:R-:W-:Y:S01]  /*5c30*/  FMUL.FTZ R175, R179, UR6 ;  /* 0x00000006b3af7c20 */ /* 0x000fe20008410000 */
[----:B------:R-:W-:Y:S01]  /*5c40*/  FMUL.FTZ R179, R183, UR6 ;  /* 0x00000006b7b37c20 */ /* 0x000fe20008410000 */
[----:B------:R-:W-:Y:S01]  /*5c50*/  FMUL.FTZ R183, R187, UR6 ;  /* 0x00000006bbb77c20 */ /* 0x000fe20008410000 */
[----:B------:R-:W-:Y:S01]  /*5c60*/  FMUL.FTZ R187, R191, UR6 ;  /* 0x00000006bfbb7c20 */ /* 0x000fe20008410000 */
[----:B------:R-:W-:Y:S01]  /*5c70*/  FMUL.FTZ R191, R195, UR6 ;  /* 0x00000006c3bf7c20 */ /* 0x000fe20008410000 */
[----:B------:R-:W-:Y:S01]  /*5c80*/  FMUL.FTZ R195, R199, UR6 ;  /* 0x00000006c7c37c20 */ /* 0x000fe20008410000 */
[----:B------:R-:W1:Y:S01]  /*5c90*/  MUFU.TANH R156, R156 ;  /* 0x0000009c009c7308 */ /* 0x000e620000002400 */
[----:B--2---:R-:W-:Y:S01]  /*5ca0*/  FADD.FTZ R20, R154, R20 ;  /* 0x000000149a147221 */ /* 0x004fe20000010000 */
[C---:B------:R-:W-:Y:S01]  /*5cb0*/  F2FP.F16.F32.PACK_AB R154, R171.reuse, R154 ;  /* 0x0000009aab9a723e */ /* 0x040fe200000000ff */
[----:B------:R-:W-:Y:S01]  /*5cc0*/  UIADD3 UR6, UR5, 0x32440, URZ ;  /* 0x0003244005067890 */ /* 0x000fe2000fffe03f */
[----:B------:R-:W-:Y:S01]  /*5cd0*/  FMUL.FTZ R68, R68, R209 ;  /* 0x000000d144447220 */ /* 0x000fe20000410000 */
[----:B------:R-:W-:Y:S01]  /*5ce0*/  FADD.FTZ R20, R171, R20 ;  /* 0x00000014ab147221 */ /* 0x000fe20000010000 */
[----:B------:R-:W-:Y:S01]  /*5cf0*/  FMNMX.FTZ R171, R196, R21, !PT ;  /* 0x00000015c4ab7209 */ /* 0x000fe20007810000 */
[----:B------:R-:W-:Y:S01]  /*5d00*/  UPRMT UR11, UR54, 0x654, UR6 ;  /* 0x00000654360b7896 */ /* 0x000fe20008000006 */
[----:B------:R-:W2:Y:S01]  /*5d10*/  MUFU.TANH R175, R175 ;  /* 0x000000af00af7308 */ /* 0x000ea20000002400 */
[----:B------:R-:W-:Y:S01]  /*5d20*/  FMUL.FTZ R69, R69, R209 ;  /* 0x000000d145457220 */ /* 0x000fe20000410000 */
[----:B------:R-:W-:Y:S01]  /*5d30*/  FMNMX.FTZ R171, R155, R171, !PT ;  /* 0x000000ab9bab7209 */ /* 0x000fe20007810000 */
[-C--:B------:R-:W-:Y:S01]  /*5d40*/  FMUL.FTZ R72, R72, R209.reuse ;  /* 0x000000d148487220 */ /* 0x080fe20000410000 */
[-C--:B------:R-:W-:Y:S01]  /*5d50*/  FMUL.FTZ R73, R73, R209.reuse ;  /* 0x000000d149497220 */ /* 0x080fe20000410000 */
[----:B------:R-:W-:Y:S01]  /*5d60*/  FMUL.FTZ R76, R76, R209 ;  /* 0x000000d14c4c7220 */ /* 0x000fe20000410000 */
[----:B------:R-:W-:Y:S01]  /*5d70*/  FMNMX.FTZ R171, R158, R171, !PT ;  /* 0x000000ab9eab7209 */ /* 0x000fe20007810000 */
[----:B------:R-:W-:Y:S01]  /*5d80*/  FMUL.FTZ R77, R77, R209 ;  /* 0x000000d14d4d7220 */ /* 0x000fe20000410000 */
[----:B------:R-:W3:Y:S01]  /*5d90*/  MUFU.TANH R178, R178 ;  /* 0x000000b200b27308 */ /* 0x000ee20000002400 */
[----:B------:R-:W-:Y:S01]  /*5da0*/  SYNCS.ARRIVE.TRANS64.RED.A1T0 RZ, [UR11], RZ ;  /* 0x000000ffffff79a7 */ /* 0x000fe2000810040b */
[----:B------:R-:W-:Y:S01]  /*5db0*/  FMNMX.FTZ R171, R159, R171, !PT ;  /* 0x000000ab9fab7209 */ /* 0x000fe20007810000 */
[-C--:B------:R-:W-:Y:S01]  /*5dc0*/  FMUL.FTZ R80, R80, R209.reuse ;  /* 0x000000d150507220 */ /* 0x080fe20000410000 */
[-C--:B------:R-:W-:Y:S01]  /*5dd0*/  FMUL.FTZ R81, R81, R209.reuse ;  /* 0x000000d151517220 */ /* 0x080fe20000410000 */
[----:B------:R-:W-:Y:S01]  /*5de0*/  FMUL.FTZ R84, R84, R209 ;  /* 0x000000d154547220 */ /* 0x000fe20000410000 */
[----:B------:R-:W-:Y:S01]  /*5df0*/  FMNMX.FTZ R171, R162, R171, !PT ;  /* 0x000000aba2ab7209 */ /* 0x000fe20007810000 */
[-C--:B------:R-:W-:Y:S01]  /*5e00*/  FMUL.FTZ R85, R85, R209.reuse ;  /* 0x000000d155557220 */ /* 0x080fe20000410000 */
[----:B------:R-:W4:Y:S01]  /*5e10*/  MUFU.TANH R179, R179 ;  /* 0x000000b300b37308 */ /* 0x000f220000002400 */
[----:B------:R-:W-:Y:S01]  /*5e20*/  FMUL.FTZ R88, R88, R209 ;  /* 0x000000d158587220 */ /* 0x000fe20000410000 */
[----:B------:R-:W-:Y:S01]  /*5e30*/  FMNMX.FTZ R171, R163, R171, !PT ;  /* 0x000000aba3ab7209 */ /* 0x000fe20007810000 */
[-C--:B------:R-:W-:Y:S01]  /*5e40*/  FMUL.FTZ R89, R89, R209.reuse ;  /* 0x000000d159597220 */ /* 0x080fe20000410000 */
[-C--:B------:R-:W-:Y:S01]  /*5e50*/  FMUL.FTZ R92, R92, R209.reuse ;  /* 0x000000d15c5c7220 */ /* 0x080fe20000410000 */
[----:B------:R-:W-:Y:S01]  /*5e60*/  FMUL.FTZ R93, R93, R209 ;  /* 0x000000d15d5d7220 */ /* 0x000fe20000410000 */
[----:B------:R-:W-:Y:S01]  /*5e70*/  FMNMX.FTZ R171, R166, R171, !PT ;  /* 0x000000aba6ab7209 */ /* 0x000fe20007810000 */
[-C--:B------:R-:W-:Y:S01]  /*5e80*/  FMUL.FTZ R96, R96, R209.reuse ;  /* 0x000000d160607220 */ /* 0x080fe20000410000 */
[----:B------:R-:W5:Y:S01]  /*5e90*/  MUFU.TANH R182, R182 ;  /* 0x000000b600b67308 */ /* 0x000f620000002400 */
[----:B------:R-:W-:Y:S01]  /*5ea0*/  FMUL.FTZ R97, R97, R209 ;  /* 0x000000d161617220 */ /* 0x000fe20000410000 */
[----:B------:R-:W-:Y:S01]  /*5eb0*/  FMNMX.FTZ R171, R167, R171, !PT ;  /* 0x000000aba7ab7209 */ /* 0x000fe20007810000 */
[-C--:B------:R-:W-:Y:S01]  /*5ec0*/  FMUL.FTZ R100, R100, R209.reuse ;  /* 0x000000d164647220 */ /* 0x080fe20000410000 */
[-C--:B------:R-:W-:Y:S01]  /*5ed0*/  FMUL.FTZ R101, R101, R209.reuse ;  /* 0x000000d165657220 */ /* 0x080fe20000410000 */
[----:B------:R-:W-:Y:S01]  /*5ee0*/  FMUL.FTZ R104, R104, R209 ;  /* 0x000000d168687220 */ /* 0x000fe20000410000 */
[----:B------:R-:W-:Y:S01]  /*5ef0*/  FMNMX.FTZ R171, R170, R171, !PT ;  /* 0x000000abaaab7209 */ /* 0x000fe20007810000 */
[-C--:B------:R-:W-:Y:S01]  /*5f00*/  FMUL.FTZ R105, R105, R209.reuse ;  /* 0x000000d169697220 */ /* 0x080fe20000410000 */
[----:B------:R-:W0:Y:S01]  /*5f10*/  MUFU.TANH R183, R183 ;  /* 0x000000b700b77308 */ /* 0x000e220000002400 */
        /* <DEDUP_REMOVED lines=9> */
[----:B-1----:R-:W-:Y:S01]  /*5fb0*/  FMNMX.FTZ R171, R156, R171, !PT ;  /* 0x000000ab9cab7209 */ /* 0x002fe20007810000 */
[-C--:B------:R-:W-:Y:S01]  /*5fc0*/  FMUL.FTZ R120, R120, R209.reuse ;  /* 0x000000d178787220 */ /* 0x080fe20000410000 */
[-C--:B------:R-:W-:Y:S01]  /*5fd0*/  FMUL.FTZ R121, R121, R209.reuse ;  /* 0x000000d179797220 */ /* 0x080fe20000410000 */
[----:B------:R-:W-:Y:S01]  /*5fe0*/  FMUL.FTZ R124, R124, R209 ;  /* 0x000000d17c7c7220 */ /* 0x000fe20000410000 */
[----:B------:R-:W-:Y:S01]  /*5ff0*/  FMNMX.FTZ R171, R157, R171, !PT ;  /* 0x000000ab9dab7209 */ /* 0x000fe20007810000 */
[-C--:B------:R-:W-:Y:S01]  /*6000*/  FMUL.FTZ R125, R125, R209.reuse ;  /* 0x000000d17d7d7220 */ /* 0x080fe20000410000 */
[----:B------:R-:W1:Y:S01]  /*6010*/  MUFU.TANH R187, R187 ;  /* 0x000000bb00bb7308 */ /* 0x000e620000002400 */
[----:B------:R-:W-:Y:S01]  /*6020*/  FMUL.FTZ R128, R128, R209 ;  /* 0x000000d180807220 */ /* 0x000fe20000410000 */
[----:B--2---:R-:W-:Y:S01]  /*6030*/  FMNMX.FTZ R171, R175, R171, !PT ;  /* 0x000000abafab7209 */ /* 0x004fe20007810000 */
[-C--:B------:R-:W-:Y:S01]  /*6040*/  FMUL.FTZ R129, R129, R209.reuse ;  /* 0x000000d181817220 */ /* 0x080fe20000410000 */
[-C--:B------:R-:W-:Y:S01]  /*6050*/  FMUL.FTZ R132, R132, R209.reuse ;  /* 0x000000d184847220 */ /* 0x080fe20000410000 */
[----:B------:R-:W-:Y:S01]  /*6060*/  FMUL.FTZ R133, R133, R209 ;  /* 0x000000d185857220 */ /* 0x000fe20000410000 */
[----:B---3--:R-:W-:Y:S01]  /*6070*/  FMNMX.FTZ R171, R178, R171, !PT ;  /* 0x000000abb2ab7209 */ /* 0x008fe20007810000 */
[-C--:B------:R-:W-:Y:S01]  /*6080*/  FMUL.FTZ R136, R136, R209.reuse ;  /* 0x000000d188887220 */ /* 0x080fe20000410000 */
[----:B------:R-:W2:Y:S01]  /*6090*/  MUFU.TANH R190, R190 ;  /* 0x000000be00be7308 */ /* 0x000ea20000002400 */
[----:B------:R-:W-:Y:S01]  /*60a0*/  FMUL.FTZ R137, R137, R209 ;  /* 0x000000d189897220 */ /* 0x000fe20000410000 */
[----:B----4-:R-:W-:Y:S01]  /*60b0*/  FMNMX.FTZ R171, R179, R171, !PT ;  /* 0x000000abb3ab7209 */ /* 0x010fe20007810000 */
[-C--:B------:R-:W-:Y:S01]  /*60c0*/  FMUL.FTZ R140, R140, R209.reuse ;  /* 0x000000d18c8c7220 */ /* 0x080fe20000410000 */
[-C--:B------:R-:W-:Y:S01]  /*60d0*/  FMUL.FTZ R141, R141, R209.reuse ;  /* 0x000000d18d8d7220 */ /* 0x080fe20000410000 */
[----:B------:R-:W-:Y:S01]  /*60e0*/  FMUL.FTZ R144, R144, R209 ;  /* 0x000000d190907220 */ /* 0x000fe20000410000 */
[----:B-----5:R-:W-:Y:S01]  /*60f0*/  FMNMX.FTZ R171, R182, R171, !PT ;  /* 0x000000abb6ab7209 */ /* 0x020fe20007810000 */
[-C--:B------:R-:W-:Y:S01]  /*6100*/  FMUL.FTZ R145, R145, R209.reuse ;  /* 0x000000d191917220 */ /* 0x080fe20000410000 */
[----:B------:R-:W3:Y:S01]  /*6110*/  MUFU.TANH R191, R191 ;  /* 0x000000bf00bf7308 */ /* 0x000ee20000002400 */
[----:B------:R-:W-:Y:S01]  /*6120*/  FMUL.FTZ R148, R148, R209 ;  /* 0x000000d194947220 */ /* 0x000fe20000410000 */
[----:B0-----:R-:W-:Y:S01]  /*6130*/  FMNMX.FTZ R171, R183, R171, !PT ;  /* 0x000000abb7ab7209 */ /* 0x001fe20007810000 */
[----:B------:R-:W-:Y:S01]  /*6140*/  FMUL.FTZ R149, R149, R209 ;  /* 0x000000d195957220 */ /* 0x000fe20000410000 */
[----:B------:R-:W-:-:S02]  /*6150*/  UIMAD UR6, UR38, 0xc00, UR7 ;  /* 0x00000c00260678a4 */ /* 0x000fc4000f8e0207 */
[----:B------:R-:W-:Y:S02]  /*6160*/  FMNMX.FTZ R171, R186, R171, !PT ;  /* 0x000000abbaab7209 */ /* 0x000fe40007810000 */
[----:B------:R-:W0:Y:S02]  /*6170*/  MUFU.TANH R194, R194 ;  /* 0x000000c200c27308 */ /* 0x000e240000002400 */
[----:B-1----:R-:W-:Y:S01]  /*6180*/  FMNMX.FTZ R171, R187, R171, !PT ;  /* 0x000000abbbab7209 */ /* 0x002fe20007810000 */
[----:B------:R-:W-:-:S03]  /*6190*/  UMOV UR14, UR6 ;  /* 0x00000006000e7c82 */ /* 0x000fc60008000000 */
[----:B--2---:R-:W-:Y:S02]  /*61a0*/  FMNMX.FTZ R171, R190, R171, !PT ;  /* 0x000000abbeab7209 */ /* 0x004fe40007810000 */
[----:B------:R-:W1:Y:S02]  /*61b0*/  MUFU.TANH R195, R195 ;  /* 0x000000c300c37308 */ /* 0x000e640000002400 */
[----:B---3--:R-:W-:-:S06]  /*61c0*/  FMNMX.FTZ R171, R191, R171, !PT ;  /* 0x000000abbfab7209 */ /* 0x008fcc0007810000 */
[----:B------:R-:W-:Y:S01]  /*61d0*/  MUFU.EX2 R161, R161 ;  /* 0x000000a100a17308 */ /* 0x000fe20000000800 */
[----:B0-----:R-:W-:-:S07]  /*61e0*/  FMNMX.FTZ R171, R194, R171, !PT ;  /* 0x000000abc2ab7209 */ /* 0x001fce0007810000 */
[----:B------:R-:W-:Y:S01]  /*61f0*/  MUFU.EX2 R210, R210 ;  /* 0x000000d200d27308 */ /* 0x000fe20000000800 */
[----:B-1----:R-:W-:-:S05]  /*6200*/  FMNMX.FTZ R171, R195, R171, !PT ;  /* 0x000000abc3ab7209 */ /* 0x002fca0007810000 */
[----:B------:R-:W0:Y:S02]  /*6210*/  SHFL.BFLY PT, R198, R171, 0x2, 0x1f ;  /* 0x0c401f00abc67f89 */ /* 0x000e2400000e0000 */
        /* <DEDUP_REMOVED lines=9> */
[----:B0-----:R-:W-:-:S05]  /*62b0*/  FMNMX.FTZ R171, R171, R198, !PT ;  /* 0x000000c6abab7209 */ /* 0x001fca0007810000 */
[C---:B------:R-:W-:Y:S01]  /*62c0*/  FADD.FTZ R198, -R171.reuse, R21 ;  /* 0x00000015abc67221 */ /* 0x040fe20000010100 */
[----:B------:R-:W-:Y:S01]  /*62d0*/  FMUL.FTZ R21, R171, UR10 ;  /* 0x0000000aab157c20 */ /* 0x000fe20008410000 */
[----:B------:R-:W-:Y:S02]  /*62e0*/  MUFU.EX2 R197, R197 ;  /* 0x000000c500c57308 */ /* 0x000fe40000000800 */
[----:B------:R-:W-:Y:S01]  /*62f0*/  FMUL.FTZ R198, R198, UR10 ;  /* 0x0000000ac6c67c20 */ /* 0x000fe20008410000 */
[--C-:B------:R-:W-:Y:S01]  /*6300*/  FFMA.FTZ R215, R156, UR10, -R21.reuse ;  /* 0x0000000a9cd77c23 */ /* 0x100fe20008010815 */
[--C-:B------:R-:W-:Y:S01]  /*6310*/  FFMA.FTZ R196, R196, UR10, -R21.reuse ;  /* 0x0000000ac4c47c23 */ /* 0x100fe20008010815 */
[----:B------:R-:W0:Y:S01]  /*6320*/  S2R R156, SR_TID.X ;  /* 0x00000000009c7919 */ /* 0x000e220000002100 */
        /* <DEDUP_REMOVED lines=24> */
[----:B------:R-:W-:Y:S01]  /*64b0*/  FFMA.FTZ R21, R195, UR10, -R21 ;  /* 0x0000000ac3157c23 */ /* 0x000fe20008010815 */
[-C--:B-1----:R-:W-:Y:S01]  /*64c0*/  FMUL.FTZ R26, R26, R198.reuse ;  /* 0x000000c61a1a7220 */ /* 0x082fe20000410000 */
[----:B------:R-:W-:Y:S01]  /*64d0*/  FMUL.FTZ R27, R27, R198 ;  /* 0x000000c61b1b7220 */ /* 0x000fe20000410000 */
[----:B------:R-:W-:Y:S01]  /*64e0*/  MUFU.EX2 R195, R159 ;  /* 0x0000009f00c37308 */ /* 0x000fe20000000800 */
[----:B--2---:R-:W-:Y:S01]  /*64f0*/  FFMA.FTZ R196, R198, R208, R153 ;  /* 0x000000d0c6c47223 */ /* 0x004fe20000010099 */
[-C--:B------:R-:W-:Y:S01]  /*6500*/  FMUL.FTZ R30, R30, R198.reuse ;  /* 0x000000c61e1e7220 */ /* 0x080fe20000410000 */
[-C--:B------:R-:W-:Y:S01]  /*6510*/  FMUL.FTZ R31, R31, R198.reuse ;  /* 0x000000c61f1f7220 */ /* 0x080fe20000410000 */
[----:B0-----:R-:W-:Y:S01]  /*6520*/  SHF.R.U32.HI R156, RZ, 0x7, R156 ;  /* 0x00000007ff9c7819 */ /* 0x001fe2000001169c */
[-C--:B------:R-:W-:Y:S01]  /*6530*/  FMUL.FTZ R34, R34, R198.reuse ;  /* 0x000000c622227220 */ /* 0x080fe20000410000 */
[-C--:B------:R-:W-:Y:S01]  /*6540*/  FMUL.FTZ R35, R35, R198.reuse ;  /* 0x000000c623237220 */ /* 0x080fe20000410000 */
[-C--:B------:R-:W-:Y:S01]  /*6550*/  FMUL.FTZ R38, R38, R198.reuse ;  /* 0x000000c626267220 */ /* 0x080fe20000410000 */
[----:B------:R-:W-:Y:S01]  /*6560*/  FMUL.FTZ R39, R39, R198 ;  /* 0x000000c627277220 */ /* 0x000fe20000410000 */
[----:B------:R-:W-:-:S02]  /*6570*/  VIADD R156, R156, 0x8 ;  /* 0x000000089c9c7836 */ /* 0x000fc40000000000 */
[C---:B---3--:R-:W-:Y:S01]  /*6580*/  FADD.FTZ R196, R155.reuse, R196 ;  /* 0x000000c49bc47221 */ /* 0x048fe20000010000 */
[----:B------:R-:W-:Y:S01]  /*6590*/  F2FP.F16.F32.PACK_AB R153, R155, R153 ;  /* 0x000000999b99723e */ /* 0x000fe200000000ff */
[-C--:B------:R-:W-:Y:S01]  /*65a0*/  FMUL.FTZ R42, R42, R198.reuse ;  /* 0x000000c62a2a7220 */ /* 0x080fe20000410000 */
[----:B------:R-:W0:Y:S01]  /*65b0*/  MUFU.EX2 R155, R158 ;  /* 0x0000009e009b7308 */ /* 0x000e220000000800 */
[----:B------:R1:W-:Y:S01]  /*65c0*/  BAR.SYNC.DEFER_BLOCKING R156, 0x100 ;  /* 0x0004009c0000751d */ /* 0x0003e20000010000 */
        /* <DEDUP_REMOVED lines=56> */
[C---:B------:R-:W-:Y:S01]  /*6950*/  F2FP.F16.F32.PACK_AB R155, R195.reuse, R155 ;  /* 0x0000009bc39b723e */ /* 0x040fe200000000ff */
[----:B-1----:R-:W0:Y:S02]  /*6960*/  MUFU.EX2 R156, R160 ;  /* 0x000000a0009c7308 */ /* 0x002e240000000800 */
[----:B------:R-:W-:Y:S01]  /*6970*/  FADD.FTZ R196, R195, R196 ;  /* 0x000000c4c3c47221 */ /* 0x000fe20000010000 */
[----:B------:R-:W-:-:S05]  /*6980*/  WARPGROUP.ARRIVE ;  /* 0x00000000000079c5 */ /* 0x000fca0000000000 */
[----:B------:R-:W1:Y:S01]  /*6990*/  MUFU.EX2 R158, R164 ;  /* 0x000000a4009e7308 */ /* 0x000e620000000800 */
[----:B------:R-:W-:Y:S01]  /*69a0*/  HGMMA.64x256x16.F32 R24, R152, gdesc[UR12].tnspB, R24, gsb0 ;  /* 0x43e0000c98187df0 */ /* 0x000fe20008000818 */
[----:B------:R-:W-:Y:S01]  /*69b0*/  UIADD3 UR14, UR6, 0x80, URZ ;  /* 0x00000080060e7890 */ /* 0x000fe2000fffe03f */
[----:B------:R-:W-:-:S05]  /*69c0*/  UMOV UR15, 0x40000040 ;  /* 0x40000040000f7882 */ /* 0x000fca0000000000 */
[----:B------:R-:W2:Y:S01]  /*69d0*/  MUFU.EX2 R164, R162 ;  /* 0x000000a200a47308 */ /* 0x000ea20000000800 */
[----:B0-----:R-:W-:Y:S01]  /*69e0*/  FADD.FTZ R20, R156, R20 ;  /* 0x000000149c147221 */ /* 0x001fe20000010000 */
[----:B------:R-:W-:-:S03]  /*69f0*/  F2FP.F16.F32.PACK_AB R156, R161, R156 ;  /* 0x0000009ca19c723e */ /* 0x000fc600000000ff */
[----:B------:R-:W-:-:S03]  /*6a00*/  FADD.FTZ R20, R161, R20 ;  /* 0x00000014a1147221 */ /* 0x000fc60000010000 */
[----:B------:R-:W0:Y:S01]  /*6a10*/  MUFU.EX2 R198, R163 ;  /* 0x000000a300c67308 */ /* 0x000e220000000800 */
[----:B-1----:R-:W-:Y:S01]  /*6a20*/  FADD.FTZ R20, R158, R20 ;  /* 0x000000149e147221 */ /* 0x002fe20000010000 */
[----:B------:R-:W-:-:S03]  /*6a30*/  F2FP.F16.F32.PACK_AB R158, R210, R158 ;  /* 0x0000009ed29e723e */ /* 0x000fc600000000ff */
[----:B------:R-:W-:-:S03]  /*6a40*/  FADD.FTZ R20, R210, R20 ;  /* 0x00000014d2147221 */ /* 0x000fc60000010000 */
[----:B------:R-:W1:Y:S01]  /*6a50*/  MUFU.EX2 R199, R199 ;  /* 0x000000c700c77308 */ /* 0x000e620000000800 */
[----:B--2---:R-:W-:-:S07]  /*6a60*/  FADD.FTZ R196, R164, R196 ;  /* 0x000000c4a4c47221 */ /* 0x004fce0000010000 */
[----:B------:R-:W2:Y:S01]  /*6a70*/  MUFU.EX2 R214, R214 ;  /* 0x000000d600d67308 */ /* 0x000ea20000000800 */
[C---:B0-----:R-:W-:Y:S01]  /*6a80*/  F2FP.F16.F32.PACK_AB R157, R198.reuse, R164 ;  /* 0x000000a4c69d723e */ /* 0x041fe200000000ff */
[----:B------:R-:W-:-:S06]  /*6a90*/  FADD.FTZ R196, R198, R196 ;  /* 0x000000c4c6c47221 */ /* 0x000fcc0000010000 */
[----:B------:R-:W0:Y:S01]  /*6aa0*/  MUFU.EX2 R160, R168 ;  /* 0x000000a800a07308 */ /* 0x000e220000000800 */
[----:B-1----:R-:W-:-:S07]  /*6ab0*/  FADD.FTZ R196, R199, R196 ;  /* 0x000000c4c7c47221 */ /* 0x002fce0000010000 */
[----:B------:R-:W1:Y:S01]  /*6ac0*/  MUFU.EX2 R162, R172 ;  /* 0x000000ac00a27308 */ /* 0x000e620000000800 */
[C---:B--2---:R-:W-:Y:S01]  /*6ad0*/  F2FP.F16.F32.PACK_AB R159, R214.reuse, R199 ;  /* 0x000000c7d69f723e */ /* 0x044fe200000000ff */
[----:B------:R-:W-:-:S06]  /*6ae0*/  FADD.FTZ R196, R214, R196 ;  /* 0x000000c4d6c47221 */ /* 0x000fcc0000010000 */
        /* <DEDUP_REMOVED lines=19> */
[----:B0-----:R-:W-:-:S07]  /*6c20*/  FADD.FTZ R196, R166, R196 ;  /* 0x000000c4a6c47221 */ /* 0x001fce0000010000 */
[----:B------:R-:W0:Y:S01]  /*6c30*/  MUFU.EX2 R179, R179 ;  /* 0x000000b300b37308 */ /* 0x000e220000000800 */
[----:B-1----:R-:W-:-:S07]  /*6c40*/  FADD.FTZ R196, R175, R196 ;  /* 0x000000c4afc47221 */ /* 0x002fce0000010000 */
[----:B------:R-:W-:Y:S01]  /*6c50*/  MUFU.EX2 R182, R182 ;  /* 0x000000b600b67308 */ /* 0x000fe20000000800 */
[----:B--2---:R-:W-:-:S07]  /*6c60*/  FADD.FTZ R196, R178, R196 ;  /* 0x000000c4b2c47221 */ /* 0x004fce0000010000 */
[----:B------:R-:W-:Y:S08]  /*6c70*/  MUFU.EX2 R183, R183 ;  /* 0x000000b700b77308 */ /* 0x000ff00000000800 */
[----:B------:R-:W-:Y:S08]  /*6c80*/  MUFU.EX2 R186, R186 ;  /* 0x000000ba00ba7308 */ /* 0x000ff00000000800 */
[----:B------:R-:W-:Y:S08]  /*6c90*/  MUFU.EX2 R187, R187 ;  /* 0x000000bb00bb7308 */ /* 0x000ff00000000800 */
[----:B------:R-:W-:Y:S08]  /*6ca0*/  MUFU.EX2 R190, R190 ;  /* 0x000000be00be7308 */ /* 0x000ff00000000800 */
[----:B------:R-:W-:Y:S08]  /*6cb0*/  MUFU.EX2 R191, R191 ;  /* 0x000000bf00bf7308 */ /* 0x000ff00000000800 */
[----:B------:R-:W-:Y:S08]  /*6cc0*/  MUFU.EX2 R194, R194 ;  /* 0x000000c200c27308 */ /* 0x000ff00000000800 */
[----:B------:R-:W-:Y:S01]  /*6cd0*/  MUFU.EX2 R21, R21 ;  /* 0x0000001500157308 */ /* 0x000fe20000000800 */
[----:B------:R-:W-:-:S02]  /*6ce0*/  WARPGROUP.DEPBAR.LE gsb0, 0x0 ;  /* 0x00008000000079c5 */ /* 0x000fc40000010000 */
[----:B------:R-:W-:-:S05]  /*6cf0*/  WARPGROUP.ARRIVE ;  /* 0x00000000000079c5 */ /* 0x000fca0000000000 */
[----:B------:R-:W1:Y:S01]  /*6d00*/  MUFU.EX2 R152, R176 ;  /* 0x000000b000987308 */ /* 0x000e620000000800 */
[----:B------:R-:W-:Y:S02]  /*6d10*/  F2FP.F16.F32.PACK_AB R153, R175, R166 ;  /* 0x000000a6af99723e */ /* 0x000fe400000000ff */
[C---:B0-----:R-:W-:Y:S01]  /*6d20*/  F2FP.F16.F32.PACK_AB R155, R179.reuse, R178 ;  /* 0x000000b2b39b723e */ /* 0x041fe200000000ff */
[----:B------:R-:W-:Y:S01]  /*6d30*/  FADD.FTZ R179, R179, R196 ;  /* 0x000000c4b3b37221 */ /* 0x000fe20000010000 */
[----:B------:R-:W-:Y:S01]  /*6d40*/  HGMMA.64x256x16.F32 R24, R156, gdesc[UR12].tnspB, R24, gsb0 ;  /* 0x43e0000c9c187df0 */ /* 0x000fe20008000818 */
[----:B------:R-:W-:Y:S01]  /*6d50*/  UIADD3 UR14, UR6, 0x100, URZ ;  /* 0x00000100060e7890 */ /* 0x000fe2000fffe03f */
[----:B------:R-:W-:Y:S01]  /*6d60*/  UMOV UR15, 0x40000040 ;  /* 0x40000040000f7882 */ /* 0x000fe20000000000 */
[----:B------:R-:W0:Y:S01]  /*6d70*/  MUFU.EX2 R154, R180 ;  /* 0x000000b4009a7308 */ /* 0x000e220000000800 */
[----:B-1----:R-:W-:Y:S01]  /*6d80*/  FADD.FTZ R20, R152, R20 ;  /* 0x0000001498147221 */ /* 0x002fe20000010000 */
[----:B------:R-:W-:-:S03]  /*6d90*/  F2FP.F16.F32.PACK_AB R152, R177, R152 ;  /* 0x00000098b198723e */ /* 0x000fc600000000ff */
[----:B------:R-:W-:-:S04]  /*6da0*/  FADD.FTZ R20, R177, R20 ;  /* 0x00000014b1147221 */ /* 0x000fc80000010000 */
[----:B0-----:R-:W-:Y:S01]  /*6db0*/  FADD.FTZ R20, R154, R20 ;  /* 0x000000149a147221 */ /* 0x001fe20000010000 */
[----:B------:R-:W-:-:S03]  /*6dc0*/  F2FP.F16.F32.PACK_AB R154, R181, R154 ;  /* 0x0000009ab59a723e */ /* 0x000fc600000000ff */
[----:B------:R-:W-:Y:S01]  /*6dd0*/  FADD.FTZ R20, R181, R20 ;  /* 0x00000014b5147221 */ /* 0x000fe20000010000 */
[----:B------:R-:W-:Y:S02]  /*6de0*/  WARPGROUP.DEPBAR.LE gsb0, 0x0 ;  /* 0x00008000000079c5 */ /* 0x000fe40000010000 */
[----:B------:R-:W-:-:S09]  /*6df0*/  WARPGROUP.ARRIVE ;  /* 0x00000000000079c5 */ /* 0x000fd20000000000 */
        /* <DEDUP_REMOVED lines=10> */
[----:B------:R-:W0:Y:S01]  /*6ea0*/  MUFU.EX2 R152, R184 ;  /* 0x000000b800987308 */ /* 0x000e220000000800 */
[----:B------:R-:W-:Y:S01]  /*6eb0*/  F2FP.F16.F32.PACK_AB R153, R183, R182 ;  /* 0x000000b6b799723e */ /* 0x000fe200000000ff */
[----:B------:R-:W-:Y:S01]  /*6ec0*/  FADD.FTZ R182, R182, R179 ;  /* 0x000000b3b6b67221 */ /* 0x000fe20000010000 */
[----:B------:R-:W-:-:S03]  /*6ed0*/  F2FP.F16.F32.PACK_AB R155, R187, R186 ;  /* 0x000000babb9b723e */ /* 0x000fc600000000ff */
[----:B------:R-:W-:Y:S02]  /*6ee0*/  FADD.FTZ R183, R183, R182 ;  /* 0x000000b6b7b77221 */ /* 0x000fe40000010000 */
[----:B------:R-:W1:Y:S02]  /*6ef0*/  MUFU.EX2 R154, R188 ;  /* 0x000000bc009a7308 */ /* 0x000e640000000800 */
[----:B------:R-:W-:-:S04]  /*6f00*/  FADD.FTZ R186, R186, R183 ;  /* 0x000000b7baba7221 */ /* 0x000fc80000010000 */
[----:B------:R-:W-:Y:S01]  /*6f10*/  FADD.FTZ R187, R187, R186 ;  /* 0x000000babbbb7221 */ /* 0x000fe20000010000 */
[----:B0-----:R-:W-:Y:S01]  /*6f20*/  FADD.FTZ R20, R152, R20 ;  /* 0x0000001498147221 */ /* 0x001fe20000010000 */
[----:B------:R-:W-:-:S03]  /*6f30*/  F2FP.F16.F32.PACK_AB R152, R185, R152 ;  /* 0x00000098b998723e */ /* 0x000fc600000000ff */
[----:B------:R-:W-:-:S04]  /*6f40*/  FADD.FTZ R20, R185, R20 ;  /* 0x00000014b9147221 */ /* 0x000fc80000010000 */
[----:B-1----:R-:W-:Y:S01]  /*6f50*/  FADD.FTZ R20, R154, R20 ;  /* 0x000000149a147221 */ /* 0x002fe20000010000 */
[----:B------:R-:W-:-:S03]  /*6f60*/  F2FP.F16.F32.PACK_AB R154, R189, R154 ;  /* 0x0000009abd9a723e */ /* 0x000fc600000000ff */
[----:B------:R-:W-:Y:S01]  /*6f70*/  FADD.FTZ R20, R189, R20 ;  /* 0x00000014bd147221 */ /* 0x000fe20000010000 */
[----:B------:R-:W-:-:S06]  /*6f80*/  WARPGROUP.ARRIVE ;  /* 0x00000000000079c5 */ /* 0x000fcc0000000000 */
        /* <DEDUP_REMOVED lines=19> */
[----:B------:R-:W-:Y:S03]  /*70c0*/  HGMMA.64x256x16.F32 R24, R152, gdesc[UR12].tnspB, R24, gsb0 ;  /* 0x43e0000c98187df0 */ /* 0x000fe60008000818 */
[----:B------:R-:W-:Y:S02]  /*70d0*/  WARPGROUP.DEPBAR.LE gsb0, 0x0 ;  /* 0x00008000000079c5 */ /* 0x000fe40000010000 */
[----:B------:R-:W-:Y:S05]  /*70e0*/  @!P0 BRA `(.L_x_10192) ;  /* 0x0000000000048947 */ /* 0x000fea0003800000 */
[----:B------:R-:W-:Y:S01]  /*70f0*/  BPT.TRAP 0x1 ;  /* 0x000000040000795c */ /* 0x000fe20000300000 */
.L_x_10192:
[----:B------:R-:W-:Y:S01]  /*7100*/  UIADD3 UR5, UR5, 0x32460, URZ ;  /* 0x0003246005057890 */ /* 0x000fe2000fffe03f */
[----:B------:R-:W-:Y:S02]  /*7110*/  IMAD.MOV.U32 R21, RZ, RZ, R171 ;  /* 0x000000ffff157224 */ /* 0x000fe400078e00ab */
[----:B------:R-:W-:Y:S01]  /*7120*/  IMAD.MOV.U32 R209, RZ, RZ, R165 ;  /* 0x000000ffffd17224 */ /* 0x000fe200078e00a5 */
[----:B------:R-:W-:-:S09]  /*7130*/  UPRMT UR5, UR54, 0x654, UR5 ;  /* 0x0000065436057896 */ /* 0x000fd20008000005 */
[----:B------:R-:W-:Y:S01]  /*7140*/  SYNCS.ARRIVE.TRANS64.RED.A1T0 RZ, [UR5], RZ ;  /* 0x000000ffffff79a7 */ /* 0x000fe20008100405 */
[----:B------:R-:W-:Y:S05]  /*7150*/  @P1 BRA `(.L_x_10193) ;  /* 0xffffffd4009c1947 */ /* 0x000fea000383ffff */
.L_x_10182:
[----:B------:R-:W2:Y:S01]  /*7160*/  LDL.LU R152, [R1+0x1c] ;  /* 0x00001c0001987983 */ /* 0x000ea20000300800 */
[----:B------:R-:W-:Y:S01]  /*7170*/  UIADD3 UR38, UR38, 0x1, URZ ;  /* 0x0000000126267890 */ /* 0x000fe2000fffe03f */
[----:B------:R0:W-:Y:S06]  /*7180*/  BAR.ARV R0, 0x100 ;  /* 0x000400000000751d */ /* 0x0001ec0000002000 */
[----:B------:R-:W-:Y:S02]  /*7190*/  UISETP.NE.AND UP0, UPT, UR38, 0x2, UPT ;  /* 0x000000022600788c */ /* 0x000fe4000bf05270 */
[----:B------:R-:W-:Y:S06]  /*71a0*/  BAR.ARV 0x8, 0x180 ;  /* 0x0206000000007b1d */ /* 0x000fec0000002000 */
[----:B------:R-:W-:Y:S01]  /*71b0*/  PLOP3.LUT P0, PT, PT, PT, PT, 0x8, 0x0 ;  /* 0x000000000000781c */ /* 0x000fe20003f0e170 */
[----:B------:R-:W-:Y:S01]  /*71c0*/  USEL UR38, UR38, URZ, UP0 ;  /* 0x0000003f26267287 */ /* 0x000fe20008000000 */
[----:B------:R-:W1:Y:S04]  /*71d0*/  SHFL.BFLY PT, R3, R20, 0x2, 0x1f ;  /* 0x0c401f0014037f89 */ /* 0x000e6800000e0000 */
[----:B------:R-:W3:Y:S01]  /*71e0*/  SHFL.BFLY PT, R5, R208, 0x2, 0x1f ;  /* 0x0c401f00d0057f89 */ /* 0x000ee200000e0000 */
[----:B-1----:R-:W-:Y:S01]  /*71f0*/  FADD.FTZ R6, R3, R20 ;  /* 0x0000001403067221 */ /* 0x002fe20000010000 */
[----:B---3--:R-:W-:-:S04]  /*7200*/  FADD.FTZ R7, R5, R208 ;  /* 0x000000d005077221 */ /* 0x008fc80000010000 */
[----:B------:R-:W1:Y:S01]  /*7210*/  SHFL.BFLY PT, R3, R6, 0x1, 0x1f ;  /* 0x0c201f0006037f89 */ /* 0x000e6200000e0000 */
[----:B------:R-:W-:-:S03]  /*7220*/  IMAD.MOV.U32 R5, RZ, RZ, RZ ;  /* 0x000000ffff057224 */ /* 0x000fc600078e00ff */
[----:B------:R-:W3:Y:S01]  /*7230*/  SHFL.BFLY PT, R2, R7, 0x1, 0x1f ;  /* 0x0c201f0007027f89 */ /* 0x000ee200000e0000 */
[----:B-1----:R-:W-:Y:S01]  /*7240*/  FADD.FTZ R8, R6, R3 ;  /* 0x0000000306087221 */ /* 0x002fe20000010000 */
[----:B------:R-:W-:Y:S02]  /*7250*/  IMAD.U32 R6, RZ, RZ, UR10 ;  /* 0x0000000aff067e24 */ /* 0x000fe4000f8e00ff */
[----:B---3--:R-:W-:Y:S02]  /*7260*/  FADD.FTZ R3, R7, R2 ;  /* 0x0000000207037221 */ /* 0x008fe40000010000 */
[----:B------:R-:W-:Y:S01]  /*7270*/  FSETP.NE.FTZ.AND P1, PT, R8, RZ, PT ;  /* 0x000000ff0800720b */ /* 0x000fe20003f35000 */
[----:B------:R-:W-:Y:S02]  /*7280*/  IMAD.MOV.U32 R2, RZ, RZ, RZ ;  /* 0x000000ffff027224 */ /* 0x000fe400078e00ff */
[----:B------:R-:W-:-:S10]  /*7290*/  FSETP.NE.FTZ.AND P2, PT, R3, RZ, PT ;  /* 0x000000ff0300720b */ /* 0x000fd40003f55000 */
[----:B------:R-:W1:Y:S01]  /*72a0*/  @P1 MUFU.RCP R5, R8 ;  /* 0x0000000800051308 */ /* 0x000e620000001000 */
[----:B------:R-:W-:-:S07]  /*72b0*/  @P1 FMUL.FTZ R6, R6, 0.69314718246459960938 ;  /* 0x3f31721806061820 */ /* 0x000fce0000410000 */
[----:B------:R-:W3:Y:S08]  /*72c0*/  @P1 MUFU.LG2 R4, R8 ;  /* 0x0000000800041308 */ /* 0x000ef00000000c00 */
[----:B------:R-:W4:Y:S01]  /*72d0*/  @P2 MUFU.LG2 R7, R3 ;  /* 0x0000000300072308 */ /* 0x000f220000000c00 */
[-C--:B-1----:R-:W-:Y:S01]  /*72e0*/  FMUL.FTZ R24, R24, R5.reuse ;  /* 0x0000000518187220 */ /* 0x082fe20000410000 */
[-C--:B------:R-:W-:Y:S01]  /*72f0*/  FMUL.FTZ R25, R25, R5.reuse ;  /* 0x0000000519197220 */ /* 0x080fe20000410000 */
[-C--:B------:R-:W-:Y:S01]  /*7300*/  FMUL.FTZ R28, R28, R5.reuse ;  /* 0x000000051c1c7220 */ /* 0x080fe20000410000 */
[-C--:B------:R-:W-:Y:S01]  /*7310*/  FMUL.FTZ R29, R29, R5.reuse ;  /* 0x000000051d1d7220 */ /* 0x080fe20000410000 */
[-C--:B------:R-:W-:Y:S01]  /*7320*/  FMUL.FTZ R32, R32, R5.reuse ;  /* 0x0000000520207220 */ /* 0x080fe20000410000 */
[-C--:B------:R-:W-:Y:S01]  /*7330*/  FMUL.FTZ R33, R33, R5.reuse ;  /* 0x0000000521217220 */ /* 0x080fe20000410000 */
[-C--:B------:R-:W-:Y:S01]  /*7340*/  FMUL.FTZ R36, R36, R5.reuse ;  /* 0x0000000524247220 */ /* 0x080fe20000410000 */
[----:B------:R1:W5:Y:S01]  /*7350*/  @P2 MUFU.RCP R2, R3 ;  /* 0x0000000300022308 */ /* 0x0003620000001000 */
        /* <DEDUP_REMOVED lines=58> */
[----:B---3--:R-:W-:Y:S01]  /*7700*/  @P1 FMUL.FTZ R4, R4, 0.69314718246459960938 ;  /* 0x3f31721804041820 */ /* 0x008fe20000410000 */
[----:B----4-:R-:W-:Y:S01]  /*7710*/  @P2 FMUL.FTZ R7, R7, 0.69314718246459960938 ;  /* 0x3f31721807072820 */ /* 0x010fe20000410000 */
[----:B-1----:R-:W-:Y:S02]  /*7720*/  IMAD.MOV.U32 R3, RZ, RZ, -0x800000 ;  /* 0xff800000ff037424 */ /* 0x002fe400078e00ff */
[----:B------:R-:W-:Y:S01]  /*7730*/  @P2 FMUL.FTZ R5, R5, 0.69314718246459960938 ;  /* 0x3f31721805052820 */ /* 0x000fe20000410000 */
        /* <DEDUP_REMOVED lines=65> */
[----:B--2---:R-:W-:-:S13]  /*7b50*/  R2UR UR4, R152 ;  /* 0x00000000980472ca */ /* 0x004fda00000e0000 */
[----:B------:R-:W-:-:S06]  /*7b60*/  UIADD3 UR4, UR4, 0x1, URZ ;  /* 0x0000000104047890 */ /* 0x000fcc000fffe03f */
[----:B0-----:R-:W-:Y:S01]  /*7b70*/  IMAD.U32 R0, RZ, RZ, UR4 ;  /* 0x00000004ff007e24 */ /* 0x001fe2000f8e00ff */
[----:B------:R-:W-:-:S04]  /*7b80*/  USEL UR4, URZ, 0x1, UP0 ;  /* 0x000000013f047887 */ /* 0x000fc80008000000 */
[----:B------:R0:W-:Y:S01]  /*7b90*/  STL [R1+0x1c], R0 ;  /* 0x00001c0001007387 */ /* 0x0001e20000100800 */
[----:B------:R-:W-:Y:S01]  /*7ba0*/  ULOP3.LUT UR39, UR39, UR4, URZ, 0x3c, !UPT ;  /* 0x0000000427277292 */ /* 0x000fe2000f8e3c3f */
[----:B0-----:R-:W-:Y:S02]  /*7bb0*/  IMAD.MOV.U32 R0, RZ, RZ, -0x800000 ;  /* 0xff800000ff007424 */ /* 0x001fe400078e00ff */
[----:B------:R-:W-:-:S09]  /*7bc0*/  @P2 FFMA.FTZ R0, R5, R171, R7 ;  /* 0x000000ab05002223 */ /* 0x000fd20000010007 */
.L_x_10168:
[----:B------:R-:W1:Y:S08]  /*7bd0*/  S2UR UR5, SR_CgaCtaId ;  /* 0x00000000000579c3 */ /* 0x000e700000008800 */
[----:B------:R-:W-:Y:S06]  /*7be0*/  BAR.SYNC.DEFER_BLOCKING 0x5, 0x180 ;  /* 0x0146000000007b1d */ /* 0x000fec0000010000 */
[----:B------:R-:W-:Y:S01]  /*7bf0*/  UMOV UR4, 0x400 ;  /* 0x0000040000047882 */ /* 0x000fe20000000000 */
[----:B------:R-:W-:Y:S01]  /*7c00*/  BSSY B0, `(.L_x_10194) ;  /* 0x0000480000007945 */ /* 0x000fe20003800000 */
[----:B-1----:R-:W-:-:S09]  /*7c10*/  ULEA UR9, UR5, UR4, 0x18 ;  /* 0x0000000405097291 */ /* 0x002fd2000f8ec03f */
[----:B------:R-:W1:Y:S02]  /*7c20*/  LDS.128 R4, [UR9+0x324d0] ;  /* 0x0324d009ff047984 */ /* 0x000e640008000c00 */
[----:B-1----:R-:W-:Y:S02]  /*7c30*/  R2UR UR4, R5 ;  /* 0x00000000050472ca */ /* 0x002fe400000e0000 */
[----:B------:R-:W-:Y:S01]  /*7c40*/  R2UR UR5, R7 ;  /* 0x00000000070572ca */ /* 0x000fe200000e0000 */
[----:B------:R-:W-:Y:S06]  /*7c50*/  BAR.ARV 0x4, 0x180 ;  /* 0x0106000000007b1d */ /* 0x000fec0000002000 */
[----:B------:R-:W-:Y:S08]  /*7c60*/  @P0 BRA `(.L_x_10195) ;  /* 0x00000038002c0947 */ /* 0x000ff00003800000 */
[----:B------:R-:W2:Y:S01]  /*7c70*/  LDL R2, [R1+0x30] ;  /* 0x0000300001027983 */ /* 0x000ea20000100800 */
[----:B------:R-:W1:Y:S01]  /*7c80*/  S2UR UR8, SR_SWINHI ;  /* 0x00000000000879c3 */ /* 0x000e620000002f00 */
[----:B------:R-:W-:Y:S01]  /*7c90*/  IMAD.MOV.U32 R152, RZ, RZ, 0x2 ;  /* 0x00000002ff987424 */ /* 0x000fe200078e00ff */
[----:B------:R-:W-:Y:S01]  /*7ca0*/  F2FP.F16.F32.PACK_AB R10, R29, R28 ;  /* 0x0000001c1d0a723e */ /* 0x000fe200000000ff */
[----:B------:R-:W3:Y:S01]  /*7cb0*/  LDL R163, [R1+0x18] ;  /* 0x0000180001a37983 */ /* 0x000ee20000100800 */
[----:B0-----:R-:W-:Y:S01]  /*7cc0*/  F2FP.F16.F32.PACK_AB R11, R31, R30 ;  /* 0x0000001e1f0b723e */ /* 0x001fe200000000ff */
[----:B------:R-:W-:Y:S02]  /*7cd0*/  ULDC.64 UR10, c[0x0][0xd08] ;  /* 0x00034200000a7ab9 */ /* 0x000fe40000000a00 */
[----:B------:R-:W4:Y:S04]  /*7ce0*/  LDL R164, [R1+0x2c] ;  /* 0x00002c0001a47983 */ /* 0x000f280000100800 */
[----:B------:R-:W5:Y:S01]  /*7cf0*/  LDL R162, [R1+0x14] ;  /* 0x0000140001a27983 */ /* 0x000f620000100800 */
[----:B------:R-:W-:Y:S01]  /*7d00*/  UMOV UR6, UR9 ;  /* 0x0000000900067c82 */ /* 0x000fe20008000000 */
[----:B-1----:R-:W-:Y:S01]  /*7d10*/  UMOV UR7, UR8 ;  /* 0x0000000800077c82 */ /* 0x002fe20008000000 */
[----:B------:R-:W-:-:S02]  /*7d20*/  F2FP.F16.F32.PACK_AB R14, R37, R36 ;  /* 0x00000024250e723e */ /* 0x000fc400000000ff */
[----:B------:R-:W-:Y:S01]  /*7d30*/  F2FP.F16.F32.PACK_AB R15, R39, R38 ;  /* 0x00000026270f723e */ /* 0x000fe200000000ff */
[----:B------:R-:W-:Y:S01]  /*7d40*/  BAR.SYNC.DEFER_BLOCKING 0x1, 0x100 ;  /* 0x0044000000007b1d */ /* 0x000fe20000010000 */
[----:B--2---:R-:W-:Y:S01]  /*7d50*/  IMAD.WIDE R152, R2, R152, UR6 ;  /* 0x0000000602987e25 */ /* 0x004fe2000f8e0298 */
[----:B---3--:R-:W-:Y:S02]  /*7d60*/  R2UR UR12, R163 ;  /* 0x00000000a30c72ca */ /* 0x008fe400000e0000 */
[C---:B------:R-:W-:Y:S02]  /*7d70*/  IADD3 R13, P4, R152.reuse, 0x20, RZ ;  /* 0x00000020980d7810 */ /* 0x040fe40007f9e0ff */
[C---:B------:R-:W-:Y:S02]  /*7d80*/  LOP3.LUT R9, R152.reuse, 0x380, RZ, 0xc0, !PT ;  /* 0x0000038098097812 */ /* 0x040fe400078ec0ff */
[----:B------:R-:W-:Y:S02]  /*7d90*/  IADD3 R5, P0, R152, 0xc060, RZ ;  /* 0x0000c06098057810 */ /* 0x000fe40007f1e0ff */
[----:B------:R-:W-:-:S02]  /*7da0*/  LOP3.LUT R12, R13, 0x380, RZ, 0xc0, !PT ;  /* 0x000003800d0c7812 */ /* 0x000fc400078ec0ff */
[----:B------:R-:W-:Y:S02]  /*7db0*/  IADD3 R17, P3, R152, 0x40, RZ ;  /* 0x0000004098117810 */ /* 0x000fe40007f7e0ff */
[----:B------:R-:W-:Y:S02]  /*7dc0*/  SHF.R.U64 R9, R9, 0x3, RZ ;  /* 0x0000000309097819 */ /* 0x000fe400000012ff */
[----:B------:R-:W-:Y:S02]  /*7dd0*/  LOP3.LUT R4, R5, 0x380, RZ, 0xc0, !PT ;  /* 0x0000038005047812 */ /* 0x000fe400078ec0ff */
[----:B------:R-:W-:Y:S02]  /*7de0*/  SHF.R.U64 R12, R12, 0x3, RZ ;  /* 0x000000030c0c7819 */ /* 0x000fe400000012ff */
[----:B------:R-:W-:Y:S02]  /*7df0*/  LOP3.LUT R16, R17, 0x380, RZ, 0xc0, !PT ;  /* 0x0000038011107812 */ /* 0x000fe400078ec0ff */
[----:B------:R-:W-:Y:S01]  /*7e00*/  LOP3.LUT R8, R9, R152, RZ, 0x3c, !PT ;  /* 0x0000009809087212 */ /* 0x000fe200078e3cff */
[----:B------:R-:W-:Y:S01]  /*7e10*/  IMAD.MOV.U32 R9, RZ, RZ, R153 ;  /* 0x000000ffff097224 */ /* 0x000fe200078e0099 */
[----:B------:R-:W-:-:S02]  /*7e20*/  SHF.R.U64 R4, R4, 0x3, RZ ;  /* 0x0000000304047819 */ /* 0x000fc400000012ff */
[----:B------:R-:W-:Y:S02]  /*7e30*/  IADD3 R157, P5, R152, 0x60, RZ ;  /* 0x00000060989d7810 */ /* 0x000fe40007fbe0ff */
[----:B------:R-:W-:Y:S01]  /*7e40*/  LOP3.LUT R12, R12, R13, RZ, 0x3c, !PT ;  /* 0x0000000d0c0c7212 */ /* 0x000fe200078e3cff */
[----:B------:R-:W-:Y:S01]  /*7e50*/  IMAD.X R13, RZ, RZ, R153, P4 ;  /* 0x000000ffff0d7224 */ /* 0x000fe200020e0699 */
[----:B------:R-:W-:Y:S02]  /*7e60*/  SHF.R.U64 R16, R16, 0x3, RZ ;  /* 0x0000000310107819 */ /* 0x000fe400000012ff */
[----:B------:R-:W-:Y:S02]  /*7e70*/  LOP3.LUT R4, R4, R5, RZ, 0x3c, !PT ;  /* 0x0000000504047212 */ /* 0x000fe400078e3cff */
[----:B------:R-:W-:Y:S02]  /*7e80*/  LOP3.LUT R156, R157, 0x380, RZ, 0xc0, !PT ;  /* 0x000003809d9c7812 */ /* 0x000fe400078ec0ff */
[----:B------:R-:W-:-:S02]  /*7e90*/  MOV R5, R8 ;  /* 0x0000000800057202 */ /* 0x000fc40000000f00 */
[----:B------:R-:W-:Y:S02]  /*7ea0*/  F2FP.F16.F32.PACK_AB R8, R25, R24 ;  /* 0x000000181908723e */ /* 0x000fe400000000ff */
[----:B------:R-:W-:Y:S02]  /*7eb0*/  F2FP.F16.F32.PACK_AB R9, R27, R26 ;  /* 0x0000001a1b09723e */ /* 0x000fe400000000ff */
[----:B------:R-:W-:Y:S01]  /*7ec0*/  LOP3.LUT R16, R16, R17, RZ, 0x3c, !PT ;  /* 0x0000001110107212 */ /* 0x000fe200078e3cff */
[----:B------:R-:W-:Y:S01]  /*7ed0*/  IMAD.X R17, RZ, RZ, R153, P3 ;  /* 0x000000ffff117224 */ /* 0x000fe200018e0699 */
[----:B------:R-:W-:Y:S02]  /*7ee0*/  MOV R2, R12 ;  /* 0x0000000c00027202 */ /* 0x000fe40000000f00 */
[----:B------:R-:W-:Y:S02]  /*7ef0*/  SHF.R.U64 R156, R156, 0x3, RZ ;  /* 0x000000039c9c7819 */ /* 0x000fe400000012ff */
[----:B------:R-:W-:-:S02]  /*7f00*/  F2FP.F16.F32.PACK_AB R12, R33, R32 ;  /* 0x00000020210c723e */ /* 0x000fc400000000ff */
[----:B------:R-:W-:Y:S02]  /*7f10*/  F2FP.F16.F32.PACK_AB R13, R35, R34 ;  /* 0x00000022230d723e */ /* 0x000fe400000000ff */
[C---:B------:R-:W-:Y:S01]  /*7f20*/  IADD3 R19, P4, R152.reuse, 0x4000, RZ ;  /* 0x0000400098137810 */ /* 0x040fe20007f9e0ff */
[----:B------:R0:W-:Y:S01]  /*7f30*/  STSM.16.M88.4 [R5], R8 ;  /* 0x0000000805007844 */ /* 0x0001e20000000200 */
[----:B------:R-:W-:Y:S02]  /*7f40*/  IADD3 R7, P3, R152, 0x8020, RZ ;  /* 0x0000802098077810 */ /* 0x000fe40007f7e0ff */
[----:B------:R-:W-:Y:S01]  /*7f50*/  LOP3.LUT R156, R156, R157, RZ, 0x3c, !PT ;  /* 0x0000009d9c9c7212 */ /* 0x000fe200078e3cff */
[----:B------:R1:W-:Y:S01]  /*7f60*/  STSM.16.M88.4 [R2], R12 ;  /* 0x0000000c02007844 */ /* 0x0003e20000000200 */
[----:B------:R-:W-:Y:S01]  /*7f70*/  MOV R17, R16 ;  /* 0x0000001000117202 */ /* 0x000fe20000000f00 */
[----:B------:R-:W-:Y:S01]  /*7f80*/  IMAD.X R157, RZ, RZ, R153, P5 ;  /* 0x000000ffff9d7224 */ /* 0x000fe200028e0699 */
[----:B------:R-:W-:-:S02]  /*7f90*/  LOP3.LUT R18, R19, 0x380, RZ, 0xc0, !PT ;  /* 0x0000038013127812 */ /* 0x000fc400078ec0ff */
[----:B------:R-:W-:Y:S02]  /*7fa0*/  LOP3.LUT R16, R7, 0x380, RZ, 0xc0, !PT ;  /* 0x0000038007107812 */ /* 0x000fe400078ec0ff */
[----:B------:R-:W-:Y:S02]  /*7fb0*/  SHF.R.U64 R18, R18, 0x3, RZ ;  /* 0x0000000312127819 */ /* 0x000fe400000012ff */
[----:B0-----:R-:W-:Y:S02]  /*7fc0*/  F2FP.F16.F32.PACK_AB R8, R41, R40 ;  /* 0x000000282908723e */ /* 0x001fe400000000ff */
[----:B------:R-:W-:Y:S02]  /*7fd0*/  F2FP.F16.F32.PACK_AB R9, R43, R42 ;  /* 0x0000002a2b09723e */ /* 0x000fe400000000ff */
[----:B------:R-:W-:Y:S02]  /*7fe0*/  F2FP.F16.F32.PACK_AB R10, R45, R44 ;  /* 0x0000002c2d0a723e */ /* 0x000fe400000000ff */
[----:B------:R-:W-:-:S02]  /*7ff0*/  F2FP.F16.F32.PACK_AB R11, R47, R46 ;  /* 0x0000002e2f0b723e */ /* 0x000fc400000000ff */
[----:B-1----:R-:W-:-:S03]  /*8000*/  IADD3 R2, P5, R152, 0x4020, RZ ;  /* 0x0000402098027810 */ /* 0x002fc60007fbe0ff */
[----:B------:R0:W-:Y:S01]  /*8010*/  STSM.16.M88.4 [R17], R8 ;  /* 0x0000000811007844 */ /* 0x0001e20000000200 */
[----:B------:R-:W-:Y:S02]  /*8020*/  SHF.R.U64 R16, R16, 0x3, RZ ;  /* 0x0000000310107819 */ /* 0x000fe400000012ff */
[----:B------:R-:W-:Y:S01]  /*8030*/  LOP3.LUT R18, R18, R19, RZ, 0x3c, !PT ;  /* 0x0000001312127212 */ /* 0x000fe200078e3cff */
[----:B------:R-:W-:Y:S01]  /*8040*/  IMAD.X R19, RZ, RZ, R153, P4 ;  /* 0x000000ffff137224 */ /* 0x000fe200020e0699 */
[----:B------:R-:W-:Y:S02]  /*8050*/  LOP3.LUT R16, R16, R7, RZ, 0x3c, !PT ;  /* 0x0000000710107212 */ /* 0x000fe400078e3cff */
[----:B------:R-:W-:Y:S02]  /*8060*/  IADD3 R5, P4, R152, 0x4040, RZ ;  /* 0x0000404098057810 */ /* 0x000fe40007f9e0ff */
[----:B------:R-:W-:Y:S02]  /*8070*/  MOV R7, R156 ;  /* 0x0000009c00077202 */ /* 0x000fe40000000f00 */
[----:B0-----:R-:W-:-:S02]  /*8080*/  LOP3.LUT R9, R2, 0x380, RZ, 0xc0, !PT ;  /* 0x0000038002097812 */ /* 0x001fc400078ec0ff */
[----:B------:R-:W-:Y:S02]  /*8090*/  F2FP.F16.F32.PACK_AB R12, R49, R48 ;  /* 0x00000030310c723e */ /* 0x000fe400000000ff */
[----:B------:R-:W-:Y:S02]  /*80a0*/  SHF.R.U64 R9, R9, 0x3, RZ ;  /* 0x0000000309097819 */ /* 0x000fe400000012ff */
[----:B------:R-:W-:Y:S02]  /*80b0*/  F2FP.F16.F32.PACK_AB R13, R51, R50 ;  /* 0x00000032330d723e */ /* 0x000fe400000000ff */
[----:B------:R-:W-:Y:S02]  /*80c0*/  F2FP.F16.F32.PACK_AB R14, R53, R52 ;  /* 0x00000034350e723e */ /* 0x000fe400000000ff */
[----:B------:R-:W-:Y:S02]  /*80d0*/  F2FP.F16.F32.PACK_AB R15, R55, R54 ;  /* 0x00000036370f723e */ /* 0x000fe400000000ff */
[----:B------:R-:W-:-:S02]  /*80e0*/  LOP3.LUT R160, R9, R2, RZ, 0x3c, !PT ;  /* 0x0000000209a07212 */ /* 0x000fc400078e3cff */
[----:B------:R-:W-:Y:S01]  /*80f0*/  LOP3.LUT R2, R5, 0x380, RZ, 0xc0, !PT ;  /* 0x0000038005027812 */ /* 0x000fe200078ec0ff */
[--C-:B------:R-:W-:Y:S01]  /*8100*/  IMAD.X R161, RZ, RZ, R153.reuse, P5 ;  /* 0x000000ffffa17224 */ /* 0x100fe200028e0699 */
[----:B------:R0:W-:Y:S01]  /*8110*/  STSM.16.M88.4 [R7], R12 ;  /* 0x0000000c07007844 */ /* 0x0001e20000000200 */
[C---:B------:R-:W-:Y:S02]  /*8120*/  IADD3 R158, P5, R152.reuse, 0x4060, RZ ;  /* 0x00004060989e7810 */ /* 0x040fe40007fbe0ff */
[----:B------:R-:W-:Y:S01]  /*8130*/  IADD3 R157, P6, R152, 0x8000, RZ ;  /* 0x00008000989d7810 */ /* 0x000fe20007fde0ff */
[----:B------:R-:W-:Y:S01]  /*8140*/  IMAD.X R17, RZ, RZ, R153, P3 ;  /* 0x000000ffff117224 */ /* 0x000fe200018e0699 */
[----:B------:R-:W-:Y:S02]  /*8150*/  LOP3.LUT R159, R158, 0x380, RZ, 0xc0, !PT ;  /* 0x000003809e9f7812 */ /* 0x000fe400078ec0ff */
[----:B------:R-:W-:Y:S02]  /*8160*/  LOP3.LUT R156, R157, 0x380, RZ, 0xc0, !PT ;  /* 0x000003809d9c7812 */ /* 0x000fe400078ec0ff */
[----:B------:R-:W-:-:S02]  /*8170*/  IADD3 R155, P1, R152, 0x8040, RZ ;  /* 0x00008040989b7810 */ /* 0x000fc40007f3e0ff */
[----:B0-----:R-:W-:Y:S02]  /*8180*/  MOV R7, R18 ;  /* 0x0000001200077202 */ /* 0x001fe40000000f00 */
[----:B------:R-:W-:Y:S01]  /*8190*/  SHF.R.U64 R18, R2, 0x3, RZ ;  /* 0x0000000302127819 */ /* 0x000fe200000012ff */
[----:B------:R-:W-:-:S03]  /*81a0*/  IMAD.X R19, RZ, RZ, R153, P4 ;  /* 0x000000ffff137224 */ /* 0x000fc600020e0699 */
[----:B------:R-:W-:Y:S02]  /*81b0*/  LOP3.LUT R18, R18, R5, RZ, 0x3c, !PT ;  /* 0x0000000512127212 */ /* 0x000fe400078e3cff */
[----:B------:R-:W-:Y:S02]  /*81c0*/  SHF.R.U64 R159, R159, 0x3, RZ ;  /* 0x000000039f9f7819 */ /* 0x000fe400000012ff */
[----:B------:R-:W-:Y:S02]  /*81d0*/  F2FP.F16.F32.PACK_AB R8, R57, R56 ;  /* 0x000000383908723e */ /* 0x000fe400000000ff */
[----:B------:R-:W-:Y:S02]  /*81e0*/  F2FP.F16.F32.PACK_AB R9, R59, R58 ;  /* 0x0000003a3b09723e */ /* 0x000fe400000000ff */
[----:B------:R-:W-:Y:S02]  /*81f0*/  F2FP.F16.F32.PACK_AB R10, R61, R60 ;  /* 0x0000003c3d0a723e */ /* 0x000fe400000000ff */
[----:B------:R-:W-:-:S02]  /*8200*/  F2FP.F16.F32.PACK_AB R11, R63, R62 ;  /* 0x0000003e3f0b723e */ /* 0x000fc400000000ff */
[----:B------:R-:W-:Y:S02]  /*8210*/  MOV R160, R160 ;  /* 0x000000a000a07202 */ /* 0x000fe40000000f00 */
[----:B------:R-:W-:Y:S02]  /*8220*/  F2FP.F16.F32.PACK_AB R12, R65, R64 ;  /* 0x00000040410c723e */ /* 0x000fe400000000ff */
[----:B------:R-:W-:Y:S02]  /*8230*/  F2FP.F16.F32.PACK_AB R13, R67, R66 ;  /* 0x00000042430d723e */ /* 0x000fe400000000ff */
[----:B------:R-:W-:Y:S02]  /*8240*/  F2FP.F16.F32.PACK_AB R14, R69, R68 ;  /* 0x00000044450e723e */ /* 0x000fe400000000ff */
[----:B------:R-:W-:Y:S02]  /*8250*/  F2FP.F16.F32.PACK_AB R15, R71, R70 ;  /* 0x00000046470f723e */ /* 0x000fe400000000ff */
[----:B------:R-:W-:-:S02]  /*8260*/  MOV R2, R16 ;  /* 0x0000001000027202 */ /* 0x000fc40000000f00 */
[----:B------:R-:W-:Y:S02]  /*8270*/  MOV R5, R18 ;  /* 0x0000001200057202 */ /* 0x000fe40000000f00 */
[----:B------:R-:W-:Y:S02]  /*8280*/  SHF.R.U64 R156, R156, 0x3, RZ ;  /* 0x000000039c9c7819 */ /* 0x000fe400000012ff */
[----:B------:R-:W-:Y:S02]  /*8290*/  F2FP.F16.F32.PACK_AB R16, R73, R72 ;  /* 0x000000484910723e */ /* 0x000fe400000000ff */
[----:B------:R-:W-:Y:S02]  /*82a0*/  F2FP.F16.F32.PACK_AB R17, R75, R74 ;  /* 0x0000004a4b11723e */ /* 0x000fe400000000ff */
[----:B------:R-:W-:Y:S02]  /*82b0*/  F2FP.F16.F32.PACK_AB R18, R77, R76 ;  /* 0x0000004c4d12723e */ /* 0x000fe400000000ff */
[----:B------:R-:W-:-:S02]  /*82c0*/  F2FP.F16.F32.PACK_AB R19, R79, R78 ;  /* 0x0000004e4f13723e */ /* 0x000fc400000000ff */
[----:B------:R-:W-:Y:S01]  /*82d0*/  LOP3.LUT R154, R155, 0x380, RZ, 0xc0, !PT ;  /* 0x000003809b9a7812 */ /* 0x000fe200078ec0ff */
[----:B------:R0:W-:Y:S01]  /*82e0*/  STSM.16.M88.4 [R7], R8 ;  /* 0x0000000807007844 */ /* 0x0001e20000000200 */
[----:B------:R-:W-:Y:S01]  /*82f0*/  LOP3.LUT R158, R159, R158, RZ, 0x3c, !PT ;  /* 0x0000009e9f9e7212 */ /* 0x000fe200078e3cff */
[--C-:B------:R-:W-:Y:S01]  /*8300*/  IMAD.X R159, RZ, RZ, R153.reuse, P5 ;  /* 0x000000ffff9f7224 */ /* 0x100fe200028e0699 */
[----:B------:R-:W-:Y:S01]  /*8310*/  IADD3 R22, P4, R152, 0x8060, RZ ;  /* 0x0000806098167810 */ /* 0x000fe20007f9e0ff */
[----:B------:R1:W-:Y:S01]  /*8320*/  STSM.16.M88.4 [R160], R12 ;  /* 0x0000000ca0007844 */ /* 0x0003e20000000200 */
[----:B------:R-:W-:Y:S01]  /*8330*/  LOP3.LUT R156, R156, R157, RZ, 0x3c, !PT ;  /* 0x0000009d9c9c7212 */ /* 0x000fe200078e3cff */
[----:B------:R-:W-:Y:S01]  /*8340*/  IMAD.X R157, RZ, RZ, R153, P6 ;  /* 0x000000ffff9d7224 */ /* 0x000fe200030e0699 */
[----:B------:R-:W-:Y:S01]  /*8350*/  SHF.R.U64 R154, R154, 0x3, RZ ;  /* 0x000000039a9a7819 */ /* 0x000fe200000012ff */
[----:B------:R2:W-:Y:S01]  /*8360*/  STSM.16.M88.4 [R5], R16 ;  /* 0x0000001005007844 */ /* 0x0005e20000000200 */
[----:B------:R-:W-:-:S02]  /*8370*/  IADD3 R21, P2, R152, 0xc040, RZ ;  /* 0x0000c04098157810 */ /* 0x000fc40007f5e0ff */
[----:B------:R-:W-:Y:S02]  /*8380*/  MOV R158, R158 ;  /* 0x0000009e009e7202 */ /* 0x000fe40000000f00 */
[----:B------:R-:W-:Y:S01]  /*8390*/  LOP3.LUT R154, R154, R155, RZ, 0x3c, !PT ;  /* 0x0000009b9a9a7212 */ /* 0x000fe200078e3cff */
[----:B------:R-:W-:Y:S01]  /*83a0*/  IMAD.X R155, RZ, RZ, R153, P1 ;  /* 0x000000ffff9b7224 */ /* 0x000fe200008e0699 */
[----:B0-----:R-:W-:Y:S02]  /*83b0*/  F2FP.F16.F32.PACK_AB R8, R81, R80 ;  /* 0x000000505108723e */ /* 0x001fe400000000ff */
[----:B------:R-:W-:Y:S02]  /*83c0*/  F2FP.F16.F32.PACK_AB R9, R83, R82 ;  /* 0x000000525309723e */ /* 0x000fe400000000ff */
[----:B-1----:R-:W-:Y:S02]  /*83d0*/  IADD3 R160, P3, R152, 0xc020, RZ ;  /* 0x0000c02098a07810 */ /* 0x002fe40007f7e0ff */
[----:B------:R-:W-:-:S02]  /*83e0*/  F2FP.F16.F32.PACK_AB R10, R85, R84 ;  /* 0x00000054550a723e */ /* 0x000fc400000000ff */
[----:B--2---:R-:W-:Y:S02]  /*83f0*/  LOP3.LUT R5, R22, 0x380, RZ, 0xc0, !PT ;  /* 0x0000038016057812 */ /* 0x004fe400078ec0ff */
[----:B------:R-:W-:Y:S02]  /*8400*/  F2FP.F16.F32.PACK_AB R11, R87, R86 ;  /* 0x00000056570b723e */ /* 0x000fe400000000ff */
[----:B------:R-:W-:Y:S02]  /*8410*/  MOV R156, R156 ;  /* 0x0000009c009c7202 */ /* 0x000fe40000000f00 */
[----:B------:R-:W-:Y:S02]  /*8420*/  SHF.R.U64 R5, R5, 0x3, RZ ;  /* 0x0000000305057819 */ /* 0x000fe400000012ff */
[----:B------:R-:W-:Y:S02]  /*8430*/  LOP3.LUT R7, R160, 0x380, RZ, 0xc0, !PT ;  /* 0x00000380a0077812 */ /* 0x000fe400078ec0ff */
[----:B------:R-:W-:Y:S01]  /*8440*/  IADD3 R157, P1, R152, 0xc000, RZ ;  /* 0x0000c000989d7810 */ /* 0x000fe20007f3e0ff */
[----:B------:R0:W-:Y:S01]  /*8450*/  STSM.16.M88.4 [R158], R8 ;  /* 0x000000089e007844 */ /* 0x0001e20000000200 */
[----:B------:R-:W-:-:S02]  /*8460*/  LOP3.LUT R20, R21, 0x380, RZ, 0xc0, !PT ;  /* 0x0000038015147812 */ /* 0x000fc400078ec0ff */
[----:B------:R-:W-:Y:S02]  /*8470*/  SHF.R.U64 R7, R7, 0x3, RZ ;  /* 0x0000000307077819 */ /* 0x000fe400000012ff */
[----:B------:R-:W-:Y:S02]  /*8480*/  SHF.R.U64 R20, R20, 0x3, RZ ;  /* 0x0000000314147819 */ /* 0x000fe400000012ff */
[----:B------:R-:W-:Y:S02]  /*8490*/  F2FP.F16.F32.PACK_AB R12, R89, R88 ;  /* 0x00000058590c723e */ /* 0x000fe400000000ff */
[----:B------:R-:W-:Y:S02]  /*84a0*/  F2FP.F16.F32.PACK_AB R13, R91, R90 ;  /* 0x0000005a5b0d723e */ /* 0x000fe400000000ff */
[----:B------:R-:W-:Y:S02]  /*84b0*/  F2FP.F16.F32.PACK_AB R14, R93, R92 ;  /* 0x0000005c5d0e723e */ /* 0x000fe400000000ff */
[----:B0-----:R-:W-:-:S02]  /*84c0*/  LOP3.LUT R10, R5, R22, RZ, 0x3c, !PT ;  /* 0x00000016050a7212 */ /* 0x001fc400078e3cff */
[----:B------:R-:W-:Y:S02]  /*84d0*/  LOP3.LUT R22, R157, 0x380, RZ, 0xc0, !PT ;  /* 0x000003809d167812 */ /* 0x000fe400078ec0ff */
[----:B------:R-:W-:Y:S02]  /*84e0*/  F2FP.F16.F32.PACK_AB R15, R95, R94 ;  /* 0x0000005e5f0f723e */ /* 0x000fe400000000ff */
[----:B------:R-:W-:Y:S02]  /*84f0*/  LOP3.LUT R8, R7, R160, RZ, 0x3c, !PT ;  /* 0x000000a007087212 */ /* 0x000fe400078e3cff */
[----:B------:R-:W-:Y:S01]  /*8500*/  SHF.R.U64 R22, R22, 0x3, RZ ;  /* 0x0000000316167819 */ /* 0x000fe200000012ff */
[--C-:B------:R-:W-:Y:S01]  /*8510*/  IMAD.X R5, RZ, RZ, R153.reuse, P0 ;  /* 0x000000ffff057224 */ /* 0x100fe200000e0699 */
[----:B------:R-:W-:Y:S01]  /*8520*/  LOP3.LUT R20, R20, R21, RZ, 0x3c, !PT ;  /* 0x0000001514147212 */ /* 0x000fe200078e3cff */
[--C-:B------:R-:W-:Y:S01]  /*8530*/  IMAD.X R11, RZ, RZ, R153.reuse, P4 ;  /* 0x000000ffff0b7224 */ /* 0x100fe200020e0699 */
[----:B------:R-:W-:Y:S01]  /*8540*/  F2FP.F16.F32.PACK_AB R16, R97, R96 ;  /* 0x000000606110723e */ /* 0x000fe200000000ff */
[--C-:B------:R-:W-:Y:S01]  /*8550*/  IMAD.X R21, RZ, RZ, R153.reuse, P2 ;  /* 0x000000ffff157224 */ /* 0x100fe200010e0699 */
[----:B------:R-:W-:Y:S01]  /*8560*/  F2FP.F16.F32.PACK_AB R17, R99, R98 ;  /* 0x000000626311723e */ /* 0x000fe200000000ff */
[----:B------:R-:W-:Y:S01]  /*8570*/  IMAD.X R9, RZ, RZ, R153, P3 ;  /* 0x000000ffff097224 */ /* 0x000fe200018e0699 */
[----:B------:R-:W-:-:S02]  /*8580*/  F2FP.F16.F32.PACK_AB R18, R101, R100 ;  /* 0x000000646512723e */ /* 0x000fc400000000ff */
[----:B------:R-:W-:Y:S02]  /*8590*/  F2FP.F16.F32.PACK_AB R19, R103, R102 ;  /* 0x000000666713723e */ /* 0x000fe400000000ff */
[----:B------:R-:W-:Y:S01]  /*85a0*/  MOV R7, R154 ;  /* 0x0000009a00077202 */ /* 0x000fe20000000f00 */
[----:B------:R-:W-:Y:S01]  /*85b0*/  IMAD.X R155, RZ, RZ, R153, P1 ;  /* 0x000000ffff9b7224 */ /* 0x000fe200008e0699 */
[----:B------:R-:W-:Y:S01]  /*85c0*/  LOP3.LUT R154, R22, R157, RZ, 0x3c, !PT ;  /* 0x0000009d169a7212 */ /* 0x000fe200078e3cff */
[----:B------:R-:W0:Y:S01]  /*85d0*/  LDC.64 R152, c[0x0][0xd00] ;  /* 0x00034000ff987b82 */ /* 0x000e220000000a00 */
[----:B------:R1:W-:Y:S01]  /*85e0*/  STSM.16.M88.4 [R156], R12 ;  /* 0x0000000c9c007844 */ /* 0x0003e20000000200 */
[----:B------:R-:W-:-:S03]  /*85f0*/  MOV R22, R10 ;  /* 0x0000000a00167202 */ /* 0x000fc60000000f00 */
[----:B------:R2:W-:Y:S01]  /*8600*/  STSM.16.M88.4 [R2], R16 ;  /* 0x0000001002007844 */ /* 0x0005e20000000200 */
[----:B------:R-:W-:Y:S02]  /*8610*/  MOV R154, R154 ;  /* 0x0000009a009a7202 */ /* 0x000fe40000000f00 */
[----:B------:R-:W-:Y:S02]  /*8620*/  F2FP.F16.F32.PACK_AB R10, R125, R124 ;  /* 0x0000007c7d0a723e */ /* 0x000fe400000000ff */
[----:B------:R-:W-:Y:S02]  /*8630*/  F2FP.F16.F32.PACK_AB R11, R127, R126 ;  /* 0x0000007e7f0b723e */ /* 0x000fe400000000ff */
[----:B-1----:R-:W-:Y:S02]  /*8640*/  F2FP.F16.F32.PACK_AB R12, R105, R104 ;  /* 0x00000068690c723e */ /* 0x002fe400000000ff */
[----:B------:R-:W-:Y:S02]  /*8650*/  F2FP.F16.F32.PACK_AB R13, R107, R106 ;  /* 0x0000006a6b0d723e */ /* 0x000fe400000000ff */
[----:B------:R-:W-:-:S02]  /*8660*/  F2FP.F16.F32.PACK_AB R14, R109, R108 ;  /* 0x0000006c6d0e723e */ /* 0x000fc400000000ff */
[----:B------:R-:W-:Y:S02]  /*8670*/  F2FP.F16.F32.PACK_AB R15, R111, R110 ;  /* 0x0000006e6f0f723e */ /* 0x000fe400000000ff */
[----:B--2---:R-:W-:Y:S02]  /*8680*/  F2FP.F16.F32.PACK_AB R16, R113, R112 ;  /* 0x000000707110723e */ /* 0x004fe400000000ff */
[----:B------:R-:W-:Y:S02]  /*8690*/  F2FP.F16.F32.PACK_AB R17, R115, R114 ;  /* 0x000000727311723e */ /* 0x000fe400000000ff */
[----:B------:R-:W-:Y:S02]  /*86a0*/  F2FP.F16.F32.PACK_AB R18, R117, R116 ;  /* 0x000000747512723e */ /* 0x000fe400000000ff */
[----:B------:R-:W-:Y:S02]  /*86b0*/  F2FP.F16.F32.PACK_AB R19, R119, R118 ;  /* 0x000000767713723e */ /* 0x000fe400000000ff */
[----:B------:R-:W-:-:S02]  /*86c0*/  MOV R2, R8 ;  /* 0x0000000800027202 */ /* 0x000fc40000000f00 */
[----:B------:R-:W-:Y:S02]  /*86d0*/  F2FP.F16.F32.PACK_AB R8, R121, R120 ;  /* 0x000000787908723e */ /* 0x000fe400000000ff */
[----:B------:R-:W-:Y:S01]  /*86e0*/  F2FP.F16.F32.PACK_AB R9, R123, R122 ;  /* 0x0000007a7b09723e */ /* 0x000fe200000000ff */
[----:B------:R1:W-:Y:S01]  /*86f0*/  STSM.16.M88.4 [R7], R12 ;  /* 0x0000000c07007844 */ /* 0x0003e20000000200 */
[----:B------:R-:W-:-:S03]  /*8700*/  MOV R21, R20 ;  /* 0x0000001400157202 */ /* 0x000fc60000000f00 */
[----:B------:R2:W-:Y:S04]  /*8710*/  STSM.16.M88.4 [R22], R16 ;  /* 0x0000001016007844 */ /* 0x0005e80000000200 */
[----:B------:R3:W-:Y:S01]  /*8720*/  STSM.16.M88.4 [R154], R8 ;  /* 0x000000089a007844 */ /* 0x0007e20000000200 */
[----:B-1----:R-:W-:Y:S02]  /*8730*/  F2FP.F16.F32.PACK_AB R12, R129, R128 ;  /* 0x00000080810c723e */ /* 0x002fe400000000ff */
[----:B------:R-:W-:Y:S02]  /*8740*/  F2FP.F16.F32.PACK_AB R13, R131, R130 ;  /* 0x00000082830d723e */ /* 0x000fe400000000ff */
[----:B------:R-:W-:Y:S02]  /*8750*/  F2FP.F16.F32.PACK_AB R14, R133, R132 ;  /* 0x00000084850e723e */ /* 0x000fe400000000ff */
[----:B------:R-:W-:-:S02]  /*8760*/  F2FP.F16.F32.PACK_AB R15, R135, R134 ;  /* 0x00000086870f723e */ /* 0x000fc400000000ff */
[----:B--2---:R-:W-:Y:S02]  /*8770*/  F2FP.F16.F32.PACK_AB R16, R137, R136 ;  /* 0x000000888910723e */ /* 0x004fe400000000ff */
[----:B------:R-:W-:Y:S02]  /*8780*/  F2FP.F16.F32.PACK_AB R17, R139, R138 ;  /* 0x0000008a8b11723e */ /* 0x000fe400000000ff */
[----:B------:R-:W-:Y:S02]  /*8790*/  F2FP.F16.F32.PACK_AB R18, R141, R140 ;  /* 0x0000008c8d12723e */ /* 0x000fe400000000ff */
[----:B------:R-:W-:Y:S02]  /*87a0*/  F2FP.F16.F32.PACK_AB R19, R143, R142 ;  /* 0x0000008e8f13723e */ /* 0x000fe400000000ff */
[----:B------:R-:W-:Y:S02]  /*87b0*/  MOV R7, R4 ;  /* 0x0000000400077202 */ /* 0x000fe40000000f00 */
[----:B---3--:R-:W-:-:S02]  /*87c0*/  F2FP.F16.F32.PACK_AB R8, R145, R144 ;  /* 0x000000909108723e */ /* 0x008fc400000000ff */
[----:B------:R-:W-:Y:S02]  /*87d0*/  F2FP.F16.F32.PACK_AB R9, R147, R146 ;  /* 0x000000929309723e */ /* 0x000fe400000000ff */
[----:B------:R-:W-:Y:S02]  /*87e0*/  F2FP.F16.F32.PACK_AB R10, R149, R148 ;  /* 0x00000094950a723e */ /* 0x000fe400000000ff */
[----:B------:R-:W-:Y:S01]  /*87f0*/  F2FP.F16.F32.PACK_AB R11, R151, R150 ;  /* 0x00000096970b723e */ /* 0x000fe200000000ff */
[----:B------:R1:W-:Y:S04]  /*8800*/  STSM.16.M88.4 [R2], R12 ;  /* 0x0000000c02007844 */ /* 0x0003e80000000200 */
[----:B------:R-:W-:Y:S04]  /*8810*/  STSM.16.M88.4 [R21], R16 ;  /* 0x0000001015007844 */ /* 0x000fe80000000200 */
[----:B------:R2:W-:Y:S01]  /*8820*/  STSM.16.M88.4 [R7], R8 ;  /* 0x0000000807007844 */ /* 0x0005e20000000200 */
[----:B0-----:R-:W-:Y:S01]  /*8830*/  ISETP.NE.U32.AND P0, PT, R152, RZ, PT ;  /* 0x000000ff9800720c */ /* 0x001fe20003f05070 */
[----:B------:R-:W-:-:S03]  /*8840*/  IMAD.SHL.U32 R155, R200, 0x4, RZ ;  /* 0x00000004c89b7824 */ /* 0x000fc600078e00ff */
[----:B------:R-:W-:Y:S02]  /*8850*/  ISETP.NE.AND.EX P0, PT, R153, RZ, PT, P0 ;  /* 0x000000ff9900720c */ /* 0x000fe40003f05300 */
[----:B------:R-:W-:Y:S01]  /*8860*/  SHF.L.U64.HI R20, R200, 0x2, R204 ;  /* 0x00000002c8147819 */ /* 0x000fe200000102cc */
[----:B-1----:R-:W0:Y:S08]  /*8870*/  LDC R13, c[0x0][0xbd4] ;  /* 0x0002f500ff0d7b82 */ /* 0x002e300000000800 */
[----:B------:R-:W-:Y:S01]  /*8880*/  BAR.SYNC.DEFER_BLOCKING 0x1, 0x100 ;  /* 0x0044000000007b1d */ /* 0x000fe20000010000 */
[----:B------:R-:W-:Y:S01]  /*8890*/  IADD3 R4, P1, R155, R152, RZ ;  /* 0x000000989b047210 */ /* 0x000fe20007f3e0ff */
[----:B------:R-:W-:-:S04]  /*88a0*/  IMAD.MOV.U32 R2, RZ, RZ, RZ ;  /* 0x000000ffff027224 */ /* 0x000fc800078e00ff */
[----:B------:R-:W-:Y:S01]  /*88b0*/  IMAD.X R5, R20, 0x1, R153, P1 ;  /* 0x0000000114057824 */ /* 0x000fe200008e0699 */
[----:B------:R-:W-:Y:S01]  /*88c0*/  ISETP.NE.U32.AND P1, PT, RZ, UR10, PT ;  /* 0x0000000aff007c0c */ /* 0x000fe2000bf25070 */
[----:B------:R-:W1:Y:S03]  /*88d0*/  LDC.64 R14, c[0x0][0xca8] ;  /* 0x00032a00ff0e7b82 */ /* 0x000e660000000a00 */
[----:B------:R-:W-:Y:S01]  /*88e0*/  ISETP.NE.AND.EX P1, PT, RZ, UR11, PT, P1 ;  /* 0x0000000bff007c0c */ /* 0x000fe2000bf25310 */
[----:B------:R-:W3:-:S12]  /*88f0*/  @P0 LDG.E R2, desc[UR36][R4.64] ;  /* 0x0000002404020981 */ /* 0x000ed8000c1e1900 */
[----:B--2---:R-:W-:-:S04]  /*8900*/  @P1 IADD3 R8, P2, R155, UR10, RZ ;  /* 0x0000000a9b081c10 */ /* 0x004fc8000ff5e0ff */
[----:B------:R-:W-:Y:S01]  /*8910*/  @P1 IADD3.X R9, R20, UR11, RZ, P2, !PT ;  /* 0x0000000b14091c10 */ /* 0x000fe200097fe4ff */
[----:B------:R-:W-:Y:S01]  /*8920*/  IMAD.MOV.U32 R21, RZ, RZ, 0xab8 ;  /* 0x00000ab8ff157424 */ /* 0x000fe200078e00ff */
[----:B------:R-:W-:-:S03]  /*8930*/  ULDC UR11, c[0x0][0xce8] ;  /* 0x00033a00000b7ab9 */ /* 0x000fc60000000800 */
[----:B------:R2:W3:Y:S01]  /*8940*/  @P1 LDG.E R20, desc[UR36][R8.64] ;  /* 0x0000002408141981 */ /* 0x0004e2000c1e1900 */
[----:B------:R-:W-:-:S04]  /*8950*/  ISETP.NE.AND P2, PT, R202, RZ, PT ;  /* 0x000000ffca00720c */ /* 0x000fc80003f45270 */
[----:B0-----:R-:W-:-:S04]  /*8960*/  SEL R13, R202, R13, P2 ;  /* 0x0000000dca0d7207 */ /* 0x001fc80001000000 */
[----:B------:R-:W-:-:S04]  /*8970*/  ISETP.GT.AND P3, PT, R13, 0x1, PT ;  /* 0x000000010d00780c */ /* 0x000fc80003f64270 */
[----:B------:R-:W-:-:S04]  /*8980*/  SEL R21, R21, 0xa78, P3 ;  /* 0x00000a7815157807 */ /* 0x000fc80001800000 */
[----:B------:R-:W0:Y:S01]  /*8990*/  LDC.64 R10, c[0x0][R21+0x220] ;  /* 0x00008800150a7b82 */ /* 0x000e220000000a00 */
[----:B------:R-:W-:-:S07]  /*89a0*/  ISETP.NE.U32.AND P2, PT, R152, RZ, PT ;  /* 0x000000ff9800720c */ /* 0x000fce0003f45070 */
[----:B--2---:R-:W2:Y:S01]  /*89b0*/  LDC.64 R8, c[0x0][R21+0x218] ;  /* 0x0000860015087b82 */ /* 0x004ea20000000a00 */
[----:B------:R-:W-:Y:S01]  /*89c0*/  ISETP.NE.AND.EX P2, PT, R153, RZ, PT, P2 ;  /* 0x000000ff9900720c */ /* 0x000fe20003f45320 */
[----:B------:R-:W-:-:S03]  /*89d0*/  UISETP.NE.AND UP0, UPT, UR11, 0x1, UPT ;  /* 0x000000010b00788c */ /* 0x000fc6000bf05270 */
[----:B------:R-:W-:-:S03]  /*89e0*/  SEL R200, R200, RZ, !P2 ;  /* 0x000000ffc8c87207 */ /* 0x000fc60005000000 */
[----:B------:R-:W3:Y:S01]  /*89f0*/  LDC.64 R12, c[0x0][R21+0x228] ;  /* 0x00008a00150c7b82 */ /* 0x000ee20000000a00 */
[----:B------:R-:W-:Y:S02]  /*8a00*/  PLOP3.LUT P4, PT, PT, PT, UP0, 0x80, 0x0 ;  /* 0x000000000000781c */ /* 0x000fe40003f8f008 */
[----:B------:R-:W-:Y:S01]  /*8a10*/  SEL R7, R204, RZ, !P2 ;  /* 0x000000ffcc077207 */ /* 0x000fe20005000000 */
[----:B------:R-:W-:Y:S01]  /*8a20*/  IMAD.U32 R18, RZ, RZ, UR12 ;  /* 0x0000000cff127e24 */ /* 0x000fe2000f8e00ff */
[----:B------:R-:W-:Y:S01]  /*8a30*/  @UP0 ULDC UR8, c[0x0][0xcec] ;  /* 0x00033b0000080ab9 */ /* 0x000fe20000000800 */
[-C--:B0-----:R-:W-:Y:S02]  /*8a40*/  IMAD R11, R11, R200.reuse, RZ ;  /* 0x000000c80b0b7224 */ /* 0x081fe400078e02ff */
[----:B-1----:R-:W0:Y:S01]  /*8a50*/  @!P3 LDC R14, c[0x0][0xc50] ;  /* 0x00031400ff0ebb82 */ /* 0x002e220000000800 */
[----:B------:R-:W-:-:S04]  /*8a60*/  IMAD.WIDE.U32 R16, R10, R200, RZ ;  /* 0x000000c80a107225 */ /* 0x000fc800078e00ff */
[----:B------:R-:W-:Y:S02]  /*8a70*/  IMAD R19, R10, R7, R11 ;  /* 0x000000070a137224 */ /* 0x000fe400078e020b */
[-C--:B--2---:R-:W-:Y:S01]  /*8a80*/  IMAD.WIDE.U32 R10, R8, R201.reuse, RZ ;  /* 0x000000c9080a7225 */ /* 0x084fe200078e00ff */
[----:B------:R-:W1:Y:S03]  /*8a90*/  @!P3 LDC R15, c[0x0][0xc54] ;  /* 0x00031500ff0fbb82 */ /* 0x000e660000000800 */
[----:B------:R-:W-:Y:S02]  /*8aa0*/  IMAD R7, R9, R201, RZ ;  /* 0x000000c909077224 */ /* 0x000fe400078e02ff */
[----:B----4-:R-:W-:-:S03]  /*8ab0*/  IMAD R18, R18, 0x80, R164 ;  /* 0x0000008012127824 */ /* 0x010fc600078e02a4 */
[----:B------:R2:W4:Y:S01]  /*8ac0*/  LDC.64 R8, c[0x0][R21+0x210] ;  /* 0x0000840015087b82 */ /* 0x0005220000000a00 */
[----:B------:R-:W-:Y:S01]  /*8ad0*/  IMAD.IADD R22, R17, 0x1, R19 ;  /* 0x0000000111167824 */ /* 0x000fe200078e0213 */
[----:B-----5:R-:W-:Y:S01]  /*8ae0*/  SEL R17, R162, RZ, P3 ;  /* 0x000000ffa2117207 */ /* 0x020fe20001800000 */
[----:B------:R-:W-:Y:S01]  /*8af0*/  IMAD.MOV.U32 R19, RZ, RZ, R18 ;  /* 0x000000ffff137224 */ /* 0x000fe200078e0012 */
[----:B---3--:R-:W-:Y:S01]  /*8b00*/  IADD3 R16, P2, P5, R16, R10, R2 ;  /* 0x0000000a10107210 */ /* 0x008fe20007d5e002 */
[----:B------:R-:W-:Y:S01]  /*8b10*/  @P4 IMAD.HI.U32 R10, R18, UR8, RZ ;  /* 0x00000008120a4c27 */ /* 0x000fe2000f8e00ff */
[----:B------:R-:W-:-:S04]  /*8b20*/  @UP0 ULDC UR8, c[0x0][0xcf0] ;  /* 0x00033c0000080ab9 */ /* 0x000fc80000000800 */
[----:B------:R-:W-:Y:S01]  /*8b30*/  @P4 SHF.R.U32.HI R19, RZ, UR8, R10 ;  /* 0x00000008ff134c19 */ /* 0x000fe2000801160a */
[----:B------:R-:W-:Y:S01]  /*8b40*/  IMAD.IADD R10, R11, 0x1, R7 ;  /* 0x000000010b0a7824 */ /* 0x000fe200078e0207 */
[----:B------:R-:W-:Y:S01]  /*8b50*/  SHF.R.S32.HI R7, RZ, 0x1f, R2 ;  /* 0x0000001fff077819 */ /* 0x000fe20000011402 */
[-C--:B------:R-:W-:Y:S02]  /*8b60*/  IMAD R11, R13, R17.reuse, RZ ;  /* 0x000000110d0b7224 */ /* 0x080fe400078e02ff */
[----:B------:R-:W-:Y:S01]  /*8b70*/  IMAD.WIDE.U32 R12, R12, R17, RZ ;  /* 0x000000110c0c7225 */ /* 0x000fe200078e00ff */
[----:B------:R-:W-:-:S03]  /*8b80*/  IADD3.X R17, R22, R10, R7, P2, P5 ;  /* 0x0000000a16117210 */ /* 0x000fc600017ea407 */
[----:B--2---:R-:W-:Y:S01]  /*8b90*/  IMAD.MOV R21, RZ, RZ, -R19 ;  /* 0x000000ffff157224 */ /* 0x004fe200078e0a13 */
[----:B------:R-:W-:Y:S01]  /*8ba0*/  IADD3 R12, P2, P5, R19, R16, R12 ;  /* 0x00000010130c7210 */ /* 0x000fe20007d5e00c */
[----:B------:R-:W-:Y:S01]  /*8bb0*/  IMAD.IADD R13, R13, 0x1, R11 ;  /* 0x000000010d0d7824 */ /* 0x000fe200078e020b */
[----:B------:R-:W-:Y:S01]  /*8bc0*/  SHF.R.S32.HI R10, RZ, 0x1f, R19 ;  /* 0x0000001fff0a7819 */ /* 0x000fe20000011413 */
[----:B------:R-:W-:-:S03]  /*8bd0*/  IMAD R11, R21, UR11, R18 ;  /* 0x0000000b150b7c24 */ /* 0x000fc6000f8e0212 */
[----:B------:R-:W-:Y:S01]  /*8be0*/  IADD3.X R13, R10, R17, R13, P2, P5 ;  /* 0x000000110a0d7210 */ /* 0x000fe200017ea40d */
[-C--:B----4-:R-:W-:Y:S01]  /*8bf0*/  IMAD R9, R9, R11.reuse, RZ ;  /* 0x0000000b09097224 */ /* 0x090fe200078e02ff */
[----:B------:R-:W-:Y:S01]  /*8c00*/  SHF.R.S32.HI R17, RZ, 0x1f, R11 ;  /* 0x0000001fff117819 */ /* 0x000fe2000001140b */
[----:B------:R-:W-:-:S04]  /*8c10*/  IMAD.WIDE.U32 R12, R8, R11, R12 ;  /* 0x0000000b080c7225 */ /* 0x000fc800078e000c */
[----:B------:R-:W-:Y:S01]  /*8c20*/  IMAD R9, R8, R17, R9 ;  /* 0x0000001108097224 */ /* 0x000fe200078e0209 */
[----:B0-----:R-:W-:Y:S01]  /*8c30*/  LEA R14, P2, R12, R14, 0x2 ;  /* 0x0000000e0c0e7211 */ /* 0x001fe200078410ff */
[----:B------:R-:W-:Y:S02]  /*8c40*/  ULDC UR8, c[0x0][0xb88] ;  /* 0x0002e20000087ab9 */ /* 0x000fe40000000800 */
[----:B------:R-:W-:Y:S01]  /*8c50*/  IMAD.IADD R8, R13, 0x1, R9 ;  /* 0x000000010d087824 */ /* 0x000fe200078e0209 */
[----:B------:R-:W-:-:S04]  /*8c60*/  @P1 R2UR UR8, R20 ;  /* 0x00000000140812ca */ /* 0x000fc800000e0000 */
[----:B-1----:R-:W-:Y:S01]  /*8c70*/  LEA.HI.X R15, R12, R15, R8, 0x2, P2 ;  /* 0x0000000f0c0f7211 */ /* 0x002fe200010f1408 */
[----:B------:R-:W-:Y:S10]  /*8c80*/  @P1 BRA `(.L_x_10196) ;  /* 0x0000000000181947 */ /* 0x000ff40003800000 */
[----:B------:R-:W-:Y:S05]  /*8c90*/  @!P0 BRA `(.L_x_10196) ;  /* 0x0000000000148947 */ /* 0x000fea0003800000 */
[----:B------:R-:W2:Y:S04]  /*8ca0*/  LDG.E R9, desc[UR36][R4.64] ;  /* 0x0000002404097981 */ /* 0x000ea8000c1e1900 */
[----:B------:R-:W3:Y:S01]  /*8cb0*/  LDG.E R8, desc[UR36][R4.64+0x4] ;  /* 0x0000042404087981 */ /* 0x000ee2000c1e1900 */
[----:B--2---:R-:W-:Y:S02]  /*8cc0*/  R2UR UR10, R9 ;  /* 0x00000000090a72ca */ /* 0x004fe400000e0000 */
[----:B---3--:R-:W-:-:S13]  /*8cd0*/  R2UR UR8, R8 ;  /* 0x00000000080872ca */ /* 0x008fda00000e0000 */
[----:B------:R-:W-:-:S12]  /*8ce0*/  UIADD3 UR8, -UR10, UR8, URZ ;  /* 0x000000080a087290 */ /* 0x000fd8000fffe13f */
.L_x_10196:
[----:B------:R-:W2:Y:S04]  /*8cf0*/  LDL R12, [R1+0x28] ;  /* 0x00002800010c7983 */ /* 0x000ea80000100800 */
[----:B------:R-:W3:Y:S01]  /*8d00*/  LDL R10, [R1+0x20] ;  /* 0x00002000010a7983 */ /* 0x000ee20000100800 */
[----:B------:R-:W-:Y:S01]  /*8d10*/  R2UR UR10, R163 ;  /* 0x00000000a30a72ca */ /* 0x000fe200000e0000 */
[----:B------:R-:W-:Y:S02]  /*8d20*/  UIMAD UR8, UR8, UR11, URZ ;  /* 0x0000000b080872a4 */ /* 0x000fe4000f8e023f */
[----:B------:R-:W-:Y:S04]  /*8d30*/  SHFL.IDX PT, R4, R14, RZ, 0x1c1f ;  /* 0x001c1fff0e047589 */ /* 0x000fe800000e0000 */
[----:B------:R-:W0:Y:S04]  /*8d40*/  SHFL.IDX PT, R5, R15, RZ, 0x1c1f ;  /* 0x001c1fff0f057589 */ /* 0x000e2800000e0000 */
[----:B------:R-:W-:Y:S02]  /*8d50*/  SHFL.IDX PT, R8, R14, 0x1, 0x1c1f ;  /* 0x003c1f000e087f89 */ /* 0x000fe400000e0000 */
[----:B------:R-:W-:-:S02]  /*8d60*/  IMAD.U32 R11, RZ, RZ, UR10 ;  /* 0x0000000aff0b7e24 */ /* 0x000fc4000f8e00ff */
[----:B------:R-:W1:Y:S02]  /*8d70*/  SHFL.IDX PT, R9, R15, 0x1, 0x1c1f ;  /* 0x003c1f000f097f89 */ /* 0x000e6400000e0000 */
[----:B--2---:R-:W-:Y:S01]  /*8d80*/  IMAD R11, R11, 0x80, R12 ;  /* 0x000000800b0b7824 */ /* 0x004fe200078e020c */
[----:B---3--:R-:W-:-:S03]  /*8d90*/  LOP3.LUT P0, RZ, R10, 0x3, RZ, 0xc0, !PT ;  /* 0x000000030aff7812 */ /* 0x008fc6000780c0ff */
[C---:B------:R-:W-:Y:S01]  /*8da0*/  VIADD R10, R11.reuse, 0x8 ;  /* 0x000000080b0a7836 */ /* 0x040fe20000000000 */
[C---:B------:R-:W-:Y:S02]  /*8db0*/  ISETP.GE.AND P2, PT, R11.reuse, UR8, PT ;  /* 0x000000080b007c0c */ /* 0x040fe4000bf46270 */
[----:B------:R-:W-:Y:S02]  /*8dc0*/  ISETP.GE.OR P1, PT, R11, UR8, P0 ;  /* 0x000000080b007c0c */ /* 0x000fe40008726670 */
[----:B------:R-:W-:-:S11]  /*8dd0*/  ISETP.GE.OR P0, PT, R10, UR8, P0 ;  /* 0x000000080a007c0c */ /* 0x000fd60008706670 */
[----:B0-----:R0:W-:Y:S04]  /*8de0*/  @!P1 ST.E desc[UR36][R4.64], R3 ;  /* 0x0000000304009985 */ /* 0x0011e8000c101924 */
[----:B-1----:R0:W-:Y:S01]  /*8df0*/  @!P0 ST.E desc[UR36][R8.64], R0 ;  /* 0x0000000008008985 */ /* 0x0021e2000c101924 */
[----:B------:R-:W-:Y:S01]  /*8e00*/  ISETP.GE.AND P0, PT, R10, UR8, PT ;  /* 0x000000080a007c0c */ /* 0x000fe2000bf06270 */
[----:B------:R-:W-:-:S12]  /*8e10*/  @P3 BRA `(.L_x_10197) ;  /* 0x0000001000083947 */ /* 0x000fd80003800000 */
[----:B0-----:R-:W0:Y:S01]  /*8e20*/  S2R R0, SR_TID.X ;  /* 0x0000000000007919 */ /* 0x001e220000002100 */
[----:B------:R-:W-:Y:S01]  /*8e30*/  R2UR UR12, R163 ;  /* 0x00000000a30c72ca */ /* 0x000fe200000e0000 */
[----:B------:R-:W-:Y:S01]  /*8e40*/  @UP0 ULDC UR10, c[0x0][0xcec] ;  /* 0x00033b00000a0ab9 */ /* 0x000fe20000000800 */
[----:B0-----:R-:W-:-:S05]  /*8e50*/  VIADD R0, R0, 0xffffff80 ;  /* 0xffffff8000007836 */ /* 0x001fca0000000000 */
[----:B------:R-:W-:-:S04]  /*8e60*/  SHF.R.S32.HI R3, RZ, 0x1f, R0 ;  /* 0x0000001fff037819 */ /* 0x000fc80000011400 */
[----:B------:R-:W-:-:S04]  /*8e70*/  LEA.HI R3, R3, R0, RZ, 0x3 ;  /* 0x0000000003037211 */ /* 0x000fc800078f18ff */
[----:B------:R-:W-:Y:S02]  /*8e80*/  LOP3.LUT R5, R3, 0xfffffff8, RZ, 0xc0, !PT ;  /* 0xfffffff803057812 */ /* 0x000fe400078ec0ff */
[----:B------:R-:W-:-:S03]  /*8e90*/  SHF.R.S32.HI R3, RZ, 0x3, R3 ;  /* 0x00000003ff037819 */ /* 0x000fc60000011403 */
[----:B------:R-:W-:Y:S02]  /*8ea0*/  IMAD.IADD R20, R0, 0x1, -R5 ;  /* 0x0000000100147824 */ /* 0x000fe400078e0a05 */
[----:B------:R-:W-:Y:S02]  /*8eb0*/  IMAD.MOV.U32 R5, RZ, RZ, 0x2 ;  /* 0x00000002ff057424 */ /* 0x000fe400078e00ff */
[----:B------:R-:W-:-:S04]  /*8ec0*/  IMAD.SHL.U32 R0, R20, 0x8, RZ ;  /* 0x0000000814007824 */ /* 0x000fc800078e00ff */
[----:B------:R-:W-:-:S04]  /*8ed0*/  IMAD R4, R3, 0x40, R0 ;  /* 0x0000004003047824 */ /* 0x000fc800078e0200 */
[----:B------:R-:W-:Y:S01]  /*8ee0*/  IMAD.WIDE R4, R4, R5, UR6 ;  /* 0x0000000604047e25 */ /* 0x000fe2000f8e0205 */
[----:B------:R-:W-:Y:S02]  /*8ef0*/  ULDC.64 UR6, c[0x0][0xba0] ;  /* 0x0002e80000067ab9 */ /* 0x000fe40000000a00 */
[C---:B------:R-:W-:Y:S02]  /*8f00*/  IADD3 R25, P1, R4.reuse, 0x3000, RZ ;  /* 0x0000300004197810 */ /* 0x040fe40007f3e0ff */
        /* <DEDUP_REMOVED lines=14> */
[----:B------:R-:W-:-:S02]  /*8ff0*/  IADD3 R49, P1, R4, 0x9000, RZ ;  /* 0x0000900004317810 */ /* 0x000fc40007f3e0ff */
[C---:B------:R-:W-:Y:S02]  /*9000*/  IADD3 R29, P0, R4.reuse, 0x4000, RZ ;  /* 0x00004000041d7810 */ /* 0x040fe40007f1e0ff */
[C---:B------:R-:W-:Y:S02]  /*9010*/  IADD3 R33, P6, R4.reuse, 0x5000, RZ ;  /* 0x0000500004217810 */ /* 0x040fe40007fde0ff */
[C---:B------:R-:W-:Y:S02]  /*9020*/  IADD3 R37, P5, R4.reuse, 0x6000, RZ ;  /* 0x0000600004257810 */ /* 0x040fe40007fbe0ff */
[C---:B------:R-:W-:Y:S01]  /*9030*/  LOP3.LUT R11, R4.reuse, 0x380, RZ, 0xc0, !PT ;  /* 0x00000380040b7812 */ /* 0x040fe200078ec0ff */
[----:B------:R-:W-:Y:S01]  /*9040*/  IMAD R7, R7, UR6, RZ ;  /* 0x0000000607077c24 */ /* 0x000fe2000f8e02ff */
[C---:B------:R-:W-:Y:S01]  /*9050*/  IADD3 R41, P3, R4.reuse, 0x7000, RZ ;  /* 0x0000700004297810 */ /* 0x040fe20007f7e0ff */
[----:B------:R-:W-:Y:S01]  /*9060*/  IMAD.U32 R77, RZ, RZ, UR12 ;  /* 0x0000000cff4d7e24 */ /* 0x000fe2000f8e00ff */
[----:B------:R-:W-:-:S02]  /*9070*/  IADD3 R45, P2, R4, 0x8000, RZ ;  /* 0x00008000042d7810 */ /* 0x000fc40007f5e0ff */
[----:B------:R-:W-:Y:S01]  /*9080*/  SHF.R.S32.HI R21, RZ, 0x1f, R200 ;  /* 0x0000001fff157819 */ /* 0x000fe200000114c8 */
[----:B------:R-:W-:Y:S01]  /*9090*/  IMAD.U32 R78, RZ, RZ, UR12 ;  /* 0x0000000cff4e7e24 */ /* 0x000fe2000f8e00ff */
[----:B------:R-:W-:Y:S01]  /*90a0*/  LOP3.LUT R48, R49, 0x380, RZ, 0xc0, !PT ;  /* 0x0000038031307812 */ /* 0x000fe200078ec0ff */
[----:B------:R-:W5:Y:S01]  /*90b0*/  LD.E.128 R12, desc[UR36][R12.64] ;  /* 0x000000240c0c7980 */ /* 0x000f62000c101d00 */
[----:B------:R-:W-:Y:S02]  /*90c0*/  LOP3.LUT R28, R29, 0x380, RZ, 0xc0, !PT ;  /* 0x000003801d1c7812 */ /* 0x000fe400078ec0ff */
[----:B------:R-:W-:Y:S01]  /*90d0*/  LOP3.LUT R32, R33, 0x380, RZ, 0xc0, !PT ;  /* 0x0000038021207812 */ /* 0x000fe200078ec0ff */
[----:B------:R-:W5:Y:S01]  /*90e0*/  LD.E.128 R16, desc[UR36][R16.64] ;  /* 0x0000002410107980 */ /* 0x000f62000c101d00 */
[----:B------:R-:W-:Y:S02]  /*90f0*/  LOP3.LUT R36, R37, 0x380, RZ, 0xc0, !PT ;  /* 0x0000038025247812 */ /* 0x000fe400078ec0ff */
[----:B------:R-:W-:Y:S01]  /*9100*/  LOP3.LUT R40, R41, 0x380, RZ, 0xc0, !PT ;  /* 0x0000038029287812 */ /* 0x000fe200078ec0ff */
[----:B------:R-:W5:Y:S01]  /*9110*/  LD.E.128 R24, desc[UR36][R24.64] ;  /* 0x0000002418187980 */ /* 0x000f62000c101d00 */
[----:B------:R-:W-:-:S02]  /*9120*/  LOP3.LUT R44, R45, 0x380, RZ, 0xc0, !PT ;  /* 0x000003802d2c7812 */ /* 0x000fc400078ec0ff */
[----:B------:R-:W-:Y:S02]  /*9130*/  SHF.R.U64 R48, R48, 0x3, RZ ;  /* 0x0000000330307819 */ /* 0x000fe400000012ff */
[----:B------:R-:W-:Y:S02]  /*9140*/  SHF.R.U64 R28, R28, 0x3, RZ ;  /* 0x000000031c1c7819 */ /* 0x000fe400000012ff */
[----:B------:R-:W-:Y:S02]  /*9150*/  SHF.R.U64 R32, R32, 0x3, RZ ;  /* 0x0000000320207819 */ /* 0x000fe400000012ff */
[----:B------:R-:W-:Y:S02]  /*9160*/  SHF.R.U64 R36, R36, 0x3, RZ ;  /* 0x0000000324247819 */ /* 0x000fe400000012ff */
[----:B------:R-:W-:Y:S02]  /*9170*/  SHF.R.U64 R40, R40, 0x3, RZ ;  /* 0x0000000328287819 */ /* 0x000fe400000012ff */
[----:B------:R-:W-:-:S02]  /*9180*/  SHF.R.U64 R44, R44, 0x3, RZ ;  /* 0x000000032c2c7819 */ /* 0x000fc400000012ff */
        /* <DEDUP_REMOVED lines=12> */
[----:B------:R-:W-:-:S02]  /*9250*/  IADD3 R9, P1, R4, 0xf000, RZ ;  /* 0x0000f00004097810 */ /* 0x000fc40007f3e0ff */
[----:B------:R-:W-:Y:S01]  /*9260*/  SHF.R.U64 R11, R11, 0x3, RZ ;  /* 0x000000030b0b7819 */ /* 0x000fe200000012ff */
[----:B------:R-:W-:Y:S01]  /*9270*/  IMAD R7, R2, UR7, R7 ;  /* 0x0000000702077c24 */ /* 0x000fe2000f8e0207 */
[C---:B------:R-:W-:Y:S01]  /*9280*/  IADD3 R53, P0, R4.reuse, 0xa000, RZ ;  /* 0x0000a00004357810 */ /* 0x040fe20007f1e0ff */
[----:B------:R-:W-:Y:S01]  /*9290*/  IMAD.X R73, RZ, RZ, R5, P1 ;  /* 0x000000ffff497224 */ /* 0x000fe200008e0605 */
[C---:B------:R-:W-:Y:S01]  /*92a0*/  IADD3 R57, P6, R4.reuse, 0xb000, RZ ;  /* 0x0000b00004397810 */ /* 0x040fe20007fde0ff */
[----:B------:R-:W5:Y:S01]  /*92b0*/  LD.E.128 R28, desc[UR36][R28.64] ;  /* 0x000000241c1c7980 */ /* 0x000f62000c101d00 */
[C---:B------:R-:W-:Y:S02]  /*92c0*/  IADD3 R61, P5, R4.reuse, 0xc000, RZ ;  /* 0x0000c000043d7810 */ /* 0x040fe40007fbe0ff */
[C---:B------:R-:W-:Y:S01]  /*92d0*/  IADD3 R65, P3, R4.reuse, 0xd000, RZ ;  /* 0x0000d00004417810 */ /* 0x040fe20007f7e0ff */
[----:B------:R-:W5:Y:S01]  /*92e0*/  LD.E.128 R32, desc[UR36][R32.64] ;  /* 0x0000002420207980 */ /* 0x000f62000c101d00 */
[----:B------:R-:W-:-:S02]  /*92f0*/  IADD3 R69, P2, R4, 0xe000, RZ ;  /* 0x0000e00004457810 */ /* 0x000fc40007f5e0ff */
        /* <DEDUP_REMOVED lines=9> */
[----:B------:R-:W-:Y:S01]  /*9390*/  SHF.R.U64 R8, R8, 0x3, RZ ;  /* 0x0000000308087819 */ /* 0x000fe200000012ff */
[----:B------:R-:W5:Y:S01]  /*93a0*/  LD.E.128 R48, desc[UR36][R48.64] ;  /* 0x0000002430307980 */ /* 0x000f62000c101d00 */
[----:B------:R-:W-:Y:S02]  /*93b0*/  SHF.R.U64 R52, R52, 0x3, RZ ;  /* 0x0000000334347819 */ /* 0x000fe400000012ff */
[----:B------:R-:W-:Y:S02]  /*93c0*/  SHF.R.U64 R56, R56, 0x3, RZ ;  /* 0x0000000338387819 */ /* 0x000fe400000012ff */
[----:B------:R-:W-:Y:S02]  /*93d0*/  SHF.R.U64 R60, R60, 0x3, RZ ;  /* 0x000000033c3c7819 */ /* 0x000fe400000012ff */
[----:B------:R-:W-:Y:S02]  /*93e0*/  SHF.R.U64 R64, R64, 0x3, RZ ;  /* 0x0000000340407819 */ /* 0x000fe400000012ff */
[----:B------:R-:W-:-:S02]  /*93f0*/  SHF.R.U64 R68, R68, 0x3, RZ ;  /* 0x0000000344447819 */ /* 0x000fc400000012ff */
[----:B------:R-:W-:Y:S02]  /*9400*/  LOP3.LUT R4, R11, R4, RZ, 0x3c, !PT ;  /* 0x000000040b047212 */ /* 0x000fe400078e3cff */
        /* <DEDUP_REMOVED lines=11> */
[----:B------:R-:W5:Y:S04]  /*94c0*/  LD.E.128 R52, desc[UR36][R52.64] ;  /* 0x0000002434347980 */ /* 0x000f68000c101d00 */
[----:B------:R0:W5:Y:S01]  /*94d0*/  LD.E.128 R8, desc[UR36][R4.64] ;  /* 0x0000002404087980 */ /* 0x000162000c101d00 */
[----:B------:R-:W-:-:S03]  /*94e0*/  IMAD R78, R78, 0x80, R3 ;  /* 0x000000804e4e7824 */ /* 0x000fc600078e0203 */
[----:B------:R-:W5:Y:S04]  /*94f0*/  LD.E.128 R56, desc[UR36][R56.64] ;  /* 0x0000002438387980 */ /* 0x000f68000c101d00 */
[----:B------:R-:W5:Y:S01]  /*9500*/  LD.E.128 R60, desc[UR36][R60.64] ;  /* 0x000000243c3c7980 */ /* 0x000f62000c101d00 */
[----:B0-----:R-:W-:Y:S01]  /*9510*/  IMAD.WIDE.U32 R4, R2, UR6, RZ ;  /* 0x0000000602047c25 */ /* 0x001fe2000f8e00ff */
[----:B------:R-:W-:Y:S02]  /*9520*/  ULDC.64 UR6, c[0x0][0xbe8] ;  /* 0x0002fa0000067ab9 */ /* 0x000fe40000000a00 */
[----:B------:R-:W5:Y:S01]  /*9530*/  LD.E.128 R64, desc[UR36][R64.64] ;  /* 0x0000002440407980 */ /* 0x000f62000c101d00 */
[----:B------:R-:W-:Y:S02]  /*9540*/  IMAD R2, R20, 0x20, R3 ;  /* 0x0000002014027824 */ /* 0x000fe400078e0203 */
[----:B------:R-:W-:Y:S01]  /*9550*/  IMAD.IADD R5, R5, 0x1, R7 ;  /* 0x0000000105057824 */ /* 0x000fe200078e0207 */
[----:B------:R-:W5:Y:S01]  /*9560*/  LD.E.128 R68, desc[UR36][R68.64] ;  /* 0x0000002444447980 */ /* 0x000f62000c101d00 */
[----:B------:R-:W-:-:S02]  /*9570*/  IMAD R77, R77, 0x80, R2 ;  /* 0x000000804d4d7824 */ /* 0x000fc400078e0202 */
[----:B------:R-:W-:Y:S01]  /*9580*/  IMAD.WIDE.U32 R4, R201, UR6, R4 ;  /* 0x00000006c9047c25 */ /* 0x000fe2000f8e0004 */
[----:B------:R-:W5:Y:S03]  /*9590*/  LD.E.128 R72, desc[UR36][R72.64] ;  /* 0x0000002448487980 */ /* 0x000f66000c101d00 */
[----:B------:R-:W-:Y:S01]  /*95a0*/  @P4 IMAD.HI.U32 R2, R77, UR10, RZ ;  /* 0x0000000a4d024c27 */ /* 0x000fe2000f8e00ff */
[----:B------:R-:W-:Y:S01]  /*95b0*/  @UP0 ULDC UR10, c[0x0][0xcf0] ;  /* 0x00033c00000a0ab9 */ /* 0x000fe20000000800 */
[----:B------:R-:W-:Y:S01]  /*95c0*/  @!PT LDS RZ, [RZ] ;  /* 0x00000000fffff984 */ /* 0x000fe20000000800 */
[----:B------:R-:W-:Y:S01]  /*95d0*/  @!PT LDS RZ, [RZ] ;  /* 0x00000000fffff984 */ /* 0x000fe20000000800 */
[----:B------:R-:W-:Y:S01]  /*95e0*/  @!PT LDS RZ, [RZ] ;  /* 0x00000000fffff984 */ /* 0x000fe20000000800 */
[----:B------:R-:W-:Y:S01]  /*95f0*/  @!PT LDS RZ, [RZ] ;  /* 0x00000000fffff984 */ /* 0x000fe20000000800 */
[----:B------:R0:W-:Y:S06]  /*9600*/  MEMBAR.ALL.CTA ;  /* 0x0000000000007992 */ /* 0x0001ec0000008000 */
[----:B0-----:R-:W0:Y:S01]  /*9610*/  FENCE.VIEW.ASYNC.S ;  /* 0x00000000000073c6 */ /* 0x001e220000000000 */
[----:B------:R-:W-:Y:S01]  /*9620*/  IMAD R5, R201, UR7, R5 ;  /* 0x00000007c9057c24 */ /* 0x000fe2000f8e0205 */
[----:B------:R-:W-:Y:S01]  /*9630*/  ULDC.64 UR6, c[0x0][0xbf0] ;  /* 0x0002fc0000067ab9 */ /* 0x000fe20000000a00 */
[----:B------:R-:W-:Y:S01]  /*9640*/  IMAD.MOV.U32 R7, RZ, RZ, R77 ;  /* 0x000000ffff077224 */ /* 0x000fe200078e004d */
[----:B------:R-:W-:Y:S01]  /*9650*/  @P4 SHF.R.U32.HI R7, RZ, UR10, R2 ;  /* 0x0000000aff074c19 */ /* 0x000fe20008011602 */
[----:B------:R-:W-:-:S03]  /*9660*/  IMAD R21, R21, UR6, RZ ;  /* 0x0000000615157c24 */ /* 0x000fc6000f8e02ff */
[----:B------:R-:W-:Y:S01]  /*9670*/  SHF.R.S32.HI R2, RZ, 0x1f, R7 ;  /* 0x0000001fff027819 */ /* 0x000fe20000011407 */
[C---:B------:R-:W-:Y:S02]  /*9680*/  IMAD R21, R200.reuse, UR7, R21 ;  /* 0x00000007c8157c24 */ /* 0x040fe4000f8e0215 */
[----:B------:R-:W-:Y:S01]  /*9690*/  IMAD.WIDE.U32 R200, R200, UR6, R4 ;  /* 0x00000006c8c87c25 */ /* 0x000fe2000f8e0004 */
[----:B------:R-:W-:-:S03]  /*96a0*/  ULDC.64 UR6, c[0x0][0xbe0] ;  /* 0x0002f80000067ab9 */ /* 0x000fc60000000a00 */
[----:B------:R-:W-:Y:S02]  /*96b0*/  IMAD.MOV R4, RZ, RZ, -R7 ;  /* 0x000000ffff047224 */ /* 0x000fe400078e0a07 */
[----:B------:R-:W-:Y:S02]  /*96c0*/  IMAD.IADD R201, R201, 0x1, R21 ;  /* 0x00000001c9c97824 */ /* 0x000fe400078e0215 */
[----:B------:R-:W-:Y:S02]  /*96d0*/  IMAD R2, R2, UR6, RZ ;  /* 0x0000000602027c24 */ /* 0x000fe4000f8e02ff */
[----:B------:R-:W-:Y:S02]  /*96e0*/  IMAD R21, R4, UR11, R77 ;  /* 0x0000000b04157c24 */ /* 0x000fe4000f8e024d */
[----:B------:R-:W-:-:S04]  /*96f0*/  IMAD.WIDE.U32 R4, R7, UR6, R200 ;  /* 0x0000000607047c25 */ /* 0x000fc8000f8e00c8 */
[----:B------:R-:W-:Y:S01]  /*9700*/  IMAD R7, R7, UR7, R2 ;  /* 0x0000000707077c24 */ /* 0x000fe2000f8e0202 */
[----:B------:R-:W-:Y:S01]  /*9710*/  SHF.R.S32.HI R2, RZ, 0x1f, R21 ;  /* 0x0000001fff027819 */ /* 0x000fe20000011415 */
[----:B------:R-:W-:Y:S02]  /*9720*/  ULDC.64 UR6, c[0x0][0xbd8] ;  /* 0x0002f60000067ab9 */ /* 0x000fe40000000a00 */
[----:B------:R-:W-:Y:S02]  /*9730*/  IMAD.IADD R5, R5, 0x1, R7 ;  /* 0x0000000105057824 */ /* 0x000fe400078e0207 */
[----:B------:R-:W-:-:S04]  /*9740*/  IMAD R2, R2, UR6, RZ ;  /* 0x0000000602027c24 */ /* 0x000fc8000f8e02ff */
[C---:B------:R-:W-:Y:S02]  /*9750*/  IMAD R7, R21.reuse, UR7, R2 ;  /* 0x0000000715077c24 */ /* 0x040fe4000f8e0202 */
[----:B------:R-:W-:Y:S01]  /*9760*/  IMAD.WIDE.U32 R2, R21, UR6, R4 ;  /* 0x0000000615027c25 */ /* 0x000fe2000f8e0004 */
[----:B------:R-:W-:-:S03]  /*9770*/  ULDC.64 UR6, c[0x0][0xb80] ;  /* 0x0002e00000067ab9 */ /* 0x000fc60000000a00 */
[----:B------:R-:W-:Y:S01]  /*9780*/  IMAD.IADD R3, R3, 0x1, R7 ;  /* 0x0000000103037824 */ /* 0x000fe200078e0207 */
[----:B------:R-:W-:Y:S01]  /*9790*/  LEA R7, P2, R2, UR6, 0x1 ;  /* 0x0000000602077c11 */ /* 0x000fe2000f8408ff */
[----:B------:R-:W-:-:S03]  /*97a0*/  UIADD3 UR6, UR9, 0x32420, URZ ;  /* 0x0003242009067890 */ /* 0x000fc6000fffe03f */
[----:B------:R-:W-:Y:S02]  /*97b0*/  LEA.HI.X R22, R2, UR7, R3, 0x1, P2 ;  /* 0x0000000702167c11 */ /* 0x000fe400090f0c03 */
[C---:B------:R-:W-:Y:S01]  /*97c0*/  ISETP.GE.AND P2, PT, R78.reuse, UR8, PT ;  /* 0x000000084e007c0c */ /* 0x040fe2000bf46270 */
[----:B------:R-:W-:Y:S01]  /*97d0*/  UPRMT UR6, URZ, 0x654, UR6 ;  /* 0x000006543f067896 */ /* 0x000fe20008000006 */
[----:B------:R-:W-:Y:S01]  /*97e0*/  VIADD R4, R78, 0x20 ;  /* 0x000000204e047836 */ /* 0x000fe20000000000 */
[----:B------:R-:W-:Y:S01]  /*97f0*/  IADD3 R80, R0, 0x40, RZ ;  /* 0x0000004000507810 */ /* 0x000fe20007ffe0ff */
[----:B------:R-:W-:Y:S02]  /*9800*/  VIADD R5, R78, 0x40 ;  /* 0x000000404e057836 */ /* 0x000fe40000000000 */
[C---:B------:R-:W-:Y:S02]  /*9810*/  VIADD R82, R0.reuse, 0x80 ;  /* 0x0000008000527836 */ /* 0x040fe40000000000 */
[----:B------:R-:W-:Y:S01]  /*9820*/  VIADD R84, R0, 0xc0 ;  /* 0x000000c000547836 */ /* 0x000fe20000000000 */
[----:B0-----:R0:W1:Y:S01]  /*9830*/  SHFL.IDX PT, R79, R7, RZ, 0x181f ;  /* 0x00181fff074f7589 */ /* 0x00106200000e0000 */
[----:B------:R-:W-:Y:S01]  /*9840*/  SYNCS.ARRIVE.TRANS64.RED.A1T0 RZ, [UR6], RZ ;  /* 0x000000ffffff79a7 */ /* 0x000fe20008100406 */
[----:B------:R-:W-:Y:S02]  /*9850*/  BSSY B1, `(.L_x_10198) ;  /* 0x000001a000017945 */ /* 0x000fe40003800000 */
[----:B------:R0:W2:Y:S01]  /*9860*/  SHFL.IDX PT, R77, R22, RZ, 0x181f ;  /* 0x00181fff164d7589 */ /* 0x0000a200000e0000 */
[----:B------:R-:W-:-:S02]  /*9870*/  ISETP.GE.AND P1, PT, R4, UR8, PT ;  /* 0x0000000804007c0c */ /* 0x000fc4000bf26270 */
[----:B------:R-:W-:Y:S02]  /*9880*/  ISETP.GE.AND P0, PT, R5, UR8, PT ;  /* 0x0000000805007c0c */ /* 0x000fe4000bf06270 */
[----:B------:R-:W-:Y:S02]  /*9890*/  SHF.R.S32.HI R86, RZ, 0x1f, R0 ;  /* 0x0000001fff567819 */ /* 0x000fe40000011400 */
        /* <DEDUP_REMOVED lines=21> */
.L_x_10199:
[----:B------:R-:W-:Y:S05]  /*99f0*/  BSYNC B1 ;  /* 0x0000000000017941 */ /* 0x000fea0003800000 */
.L_x_10198:
        /* <DEDUP_REMOVED lines=21> */
.L_x_10201:
[----:B------:R-:W-:Y:S05]  /*9b50*/  BSYNC B1 ;  /* 0x0000000000017941 */ /* 0x000fea0003800000 */
.L_x_10200:
        /* <DEDUP_REMOVED lines=16> */
[----:B----4-:R-:W-:-:S02]  /*9c60*/  @!P1 LEA.HI.X R9, R82, R11, R83, 0x1, P4 ;  /* 0x0000000b52099211 */ /* 0x010fc400020f0c53 */
[----:B------:R-:W-:Y:S01]  /*9c70*/  @!P0 LEA.HI.X R11, R84, R11, R85, 0x1, P6 ;  /* 0x0000000b540b8211 */ /* 0x000fe200030f0c55 */
[----:B------:R0:W-:Y:S04]  /*9c80*/  @!P2 ST.E.128 desc[UR36][R4.64], R36 ;  /* 0x000000240400a985 */ /* 0x0001e8000c101d24 */
[----:B------:R0:W-:Y:S04]  /*9c90*/  @!P1 ST.E.128 desc[UR36][R8.64], R52 ;  /* 0x0000003408009985 */ /* 0x0001e8000c101d24 */
[----:B------:R0:W-:Y:S02]  /*9ca0*/  @!P0 ST.E.128 desc[UR36][R10.64], R68 ;  /* 0x000000440a008985 */ /* 0x0001e4000c101d24 */
.L_x_10203:
[----:B------:R-:W-:Y:S05]  /*9cb0*/  BSYNC B1 ;  /* 0x0000000000017941 */ /* 0x000fea0003800000 */
.L_x_10202:
[----:B0-----:R-:W-:Y:S01]  /*9cc0*/  VIADD R2, R78, 0x60 ;  /* 0x000000604e027836 */ /* 0x001fe20000000000 */
[----:B------:R0:W0:Y:S04]  /*9cd0*/  SHFL.IDX PT, R11, R22, 0x3, 0x181f ;  /* 0x00781f00160b7f89 */ /* 0x00002800000e0000 */
[----:B------:R-:W-:Y:S01]  /*9ce0*/  ISETP.GE.AND P0, PT, R2, UR8, PT ;  /* 0x0000000802007c0c */ /* 0x000fe2000bf06270 */
[----:B---3--:R-:W3:-:S12]  /*9cf0*/  SHFL.IDX PT, R7, R7, 0x3, 0x181f ;  /* 0x00781f0007077f89 */ /* 0x008ed800000e0000 */
[----:B------:R-:W-:Y:S05]  /*9d00*/  @P0 BRA `(.L_x_10204) ;  /* 0x0000002400bc0947 */ /* 0x000fea0003800000 */
[----:B------:R-:W-:Y:S02]  /*9d10*/  ULDC UR6, c[0x0][0xbc8] ;  /* 0x0002f20000067ab9 */ /* 0x000fe40000000800 */
[----:B------:R-:W-:Y:S02]  /*9d20*/  ISETP.GE.AND P3, PT, R0, UR6, PT ;  /* 0x0000000600007c0c */ /* 0x000fe4000bf66270 */
[----:B------:R-:W-:Y:S02]  /*9d30*/  ISETP.GE.AND P4, PT, R80, UR6, PT ;  /* 0x0000000650007c0c */ /* 0x000fe4000bf86270 */
[----:B------:R-:W-:-:S09]  /*9d40*/  ISETP.GE.AND P5, PT, R82, UR6, PT ;  /* 0x0000000652007c0c */ /* 0x000fd2000bfa6270 */
[-C--:B---3--:R-:W-:Y:S02]  /*9d50*/  @!P3 LEA R2, P0, R0, R7.reuse, 0x1 ;  /* 0x000000070002b211 */ /* 0x088fe400078008ff */
[-C--:B------:R-:W-:Y:S02]  /*9d60*/  @!P4 LEA R4, P1, R80, R7.reuse, 0x1 ;  /* 0x000000075004c211 */ /* 0x080fe400078208ff */
[----:B------:R-:W-:Y:S02]  /*9d70*/  @!P5 LEA R8, P2, R82, R7, 0x1 ;  /* 0x000000075208d211 */ /* 0x000fe400078408ff */
[-C--:B0-----:R-:W-:Y:S02]  /*9d80*/  @!P3 LEA.HI.X R3, R0, R11.reuse, R86, 0x1, P0 ;  /* 0x0000000b0003b211 */ /* 0x081fe400000f0c56 */
[-C--:B------:R-:W-:Y:S02]  /*9d90*/  @!P4 LEA.HI.X R5, R80, R11.reuse, R81, 0x1, P1 ;  /* 0x0000000b5005c211 */ /* 0x080fe400008f0c51 */
[----:B----4-:R-:W-:Y:S01]  /*9da0*/  @!P5 LEA.HI.X R9, R82, R11, R83, 0x1, P2 ;  /* 0x0000000b5209d211 */ /* 0x010fe200010f0c53 */
[----:B------:R0:W-:Y:S01]  /*9db0*/  @!P3 ST.E.128 desc[UR36][R2.64], R24 ;  /* 0x000000180200b985 */ /* 0x0001e2000c101d24 */
[----:B------:R-:W-:-:S03]  /*9dc0*/  ISETP.GE.AND P0, PT, R84, UR6, PT ;  /* 0x0000000654007c0c */ /* 0x000fc6000bf06270 */
[----:B------:R0:W-:Y:S04]  /*9dd0*/  @!P4 ST.E.128 desc[UR36][R4.64], R40 ;  /* 0x000000280400c985 */ /* 0x0001e8000c101d24 */
[----:B------:R0:W-:Y:S06]  /*9de0*/  @!P5 ST.E.128 desc[UR36][R8.64], R56 ;  /* 0x000000380800d985 */ /* 0x0001ec000c101d24 */
[----:B------:R-:W-:Y:S05]  /*9df0*/  @P0 BRA `(.L_x_10204) ;  /* 0x0000002400800947 */ /* 0x000fea0003800000 */
[----:B0-----:R-:W-:-:S04]  /*9e00*/  LEA R2, P0, R84, R7, 0x1 ;  /* 0x0000000754027211 */ /* 0x001fc800078008ff */
[----:B------:R-:W-:-:S05]  /*9e10*/  LEA.HI.X R3, R84, R11, R85, 0x1, P0 ;  /* 0x0000000b54037211 */ /* 0x000fca00000f0c55 */
[----:B------:R0:W-:Y:S01]  /*9e20*/  ST.E.128 desc[UR36][R2.64], R72 ;  /* 0x0000004802007985 */ /* 0x0001e2000c101d24 */
[----:B------:R-:W-:Y:S05]  /*9e30*/  BRA `(.L_x_10204) ;  /* 0x0000002400707947 */ /* 0x000fea0003800000 */
.L_x_10197:
[----:B------:R-:W-:Y:S01]  /*9e40*/  ULDC.64 UR6, c[0x0][0xc08] ;  /* 0x0003020000067ab9 */ /* 0x000fe20000000a00 */
[----:B0-----:R-:W-:Y:S01]  /*9e50*/  SHF.R.S32.HI R3, RZ, 0x1f, R200 ;  /* 0x0000001fff037819 */ /* 0x001fe200000114c8 */
[----:B------:R-:W-:Y:S01]  /*9e60*/  IMAD R7, R7, UR6, RZ ;  /* 0x0000000607077c24 */ /* 0x000fe2000f8e02ff */
[----:B------:R-:W-:Y:S01]  /*9e70*/  ULDC.64 UR12, c[0x0][0xc40] ;  /* 0x00031000000c7ab9 */ /* 0x000fe20000000a00 */
[C---:B------:R-:W-:Y:S01]  /*9e80*/  IMAD.WIDE.U32 R4, R2.reuse, UR6, RZ ;  /* 0x0000000602047c25 */ /* 0x040fe2000f8e00ff */
[----:B------:R-:W-:Y:S01]  /*9e90*/  UIADD3 UR9, UR9, 0x32420, URZ ;  /* 0x0003242009097890 */ /* 0x000fe2000fffe03f */
[----:B------:R-:W-:Y:S01]  /*9ea0*/  BSSY B1, `(.L_x_10205) ;  /* 0x00000d9000017945 */ /* 0x000fe20003800000 */
[----:B------:R-:W-:Y:S01]  /*9eb0*/  SHF.R.S32.HI R20, RZ, 0x1f, R206 ;  /* 0x0000001fff147819 */ /* 0x000fe200000114ce */
[----:B------:R-:W-:Y:S01]  /*9ec0*/  IMAD R7, R2, UR7, R7 ;  /* 0x0000000702077c24 */ /* 0x000fe2000f8e0207 */
[----:B------:R-:W-:Y:S01]  /*9ed0*/  ULDC.64 UR6, c[0x0][0xc38] ;  /* 0x00030e0000067ab9 */ /* 0x000fe20000000a00 */
[----:B------:R-:W-:Y:S01]  /*9ee0*/  IMAD R3, R3, UR12, RZ ;  /* 0x0000000c03037c24 */ /* 0x000fe2000f8e02ff */
[----:B------:R-:W-:Y:S01]  /*9ef0*/  UPRMT UR9, URZ, 0x654, UR9 ;  /* 0x000006543f097896 */ /* 0x000fe20008000009 */
[----:B------:R-:W-:Y:S01]  /*9f00*/  IMAD.IADD R5, R5, 0x1, R7 ;  /* 0x0000000105057824 */ /* 0x000fe200078e0207 */
[----:B------:R-:W-:Y:S01]  /*9f10*/  SHF.R.S32.HI R22, RZ, 0x1f, R207 ;  /* 0x0000001fff167819 */ /* 0x000fe200000114cf */
[----:B------:R-:W-:Y:S01]  /*9f20*/  IMAD R7, R200, UR13, R3 ;  /* 0x0000000dc8077c24 */ /* 0x000fe2000f8e0203 */
[----:B------:R-:W-:Y:S01]  /*9f30*/  SHF.R.S32.HI R152, RZ, 0x1f, R212 ;  /* 0x0000001fff987819 */ /* 0x000fe200000114d4 */
[----:B------:R-:W-:Y:S01]  /*9f40*/  IMAD.WIDE.U32 R4, R201, UR6, R4 ;  /* 0x00000006c9047c25 */ /* 0x000fe2000f8e0004 */
[----:B------:R-:W-:Y:S01]  /*9f50*/  @UP0 ULDC UR6, c[0x0][0xcec] ;  /* 0x00033b0000060ab9 */ /* 0x000fe20000000800 */
[----:B------:R-:W-:-:S02]  /*9f60*/  SHF.R.S32.HI R153, RZ, 0x1f, R213 ;  /* 0x0000001fff997819 */ /* 0x000fc400000114d5 */
[----:B------:R-:W-:Y:S01]  /*9f70*/  IMAD R5, R201, UR7, R5 ;  /* 0x00000007c9057c24 */ /* 0x000fe2000f8e0205 */
[----:B------:R-:W-:Y:S01]  /*9f80*/  SYNCS.ARRIVE.TRANS64.RED.A1T0 RZ, [UR9], RZ ;  /* 0x000000ffffff79a7 */ /* 0x000fe20008100409 */
[----:B------:R-:W-:Y:S01]  /*9f90*/  @P4 IMAD.HI.U32 R0, R18, UR6, RZ ;  /* 0x0000000612004c27 */ /* 0x000fe2000f8e00ff */
[----:B------:R-:W-:Y:S01]  /*9fa0*/  @UP0 ULDC UR6, c[0x0][0xcf0] ;  /* 0x00033c0000060ab9 */ /* 0x000fe20000000800 */
[----:B------:R-:W-:Y:S02]  /*9fb0*/  SHF.R.S32.HI R154, RZ, 0x1f, R216 ;  /* 0x0000001fff9a7819 */ /* 0x000fe400000114d8 */
[----:B------:R-:W-:Y:S01]  /*9fc0*/  IMAD.WIDE.U32 R4, R200, UR12, R4 ;  /* 0x0000000cc8047c25 */ /* 0x000fe2000f8e0004 */
[----:B------:R-:W-:Y:S01]  /*9fd0*/  ULDC.64 UR12, c[0x0][0xc30] ;  /* 0x00030c00000c7ab9 */ /* 0x000fe20000000a00 */
[----:B------:R-:W-:Y:S02]  /*9fe0*/  SHF.R.S32.HI R155, RZ, 0x1f, R217 ;  /* 0x0000001fff9b7819 */ /* 0x000fe400000114d9 */
[----:B------:R-:W-:Y:S01]  /*9ff0*/  IMAD.MOV.U32 R3, RZ, RZ, R18 ;  /* 0x000000ffff037224 */ /* 0x000fe200078e0012 */
[----:B------:R-:W-:Y:S01]  /*a000*/  @P4 SHF.R.U32.HI R3, RZ, UR6, R0 ;  /* 0x00000006ff034c19 */ /* 0x000fe20008011600 */
[----:B------:R-:W-:Y:S01]  /*a010*/  IMAD.IADD R5, R5, 0x1, R7 ;  /* 0x0000000105057824 */ /* 0x000fe200078e0207 */
[----:B------:R-:W-:Y:S01]  /*a020*/  ULDC.64 UR6, c[0x0][0xc48] ;  /* 0x0003120000067ab9 */ /* 0x000fe20000000a00 */
[----:B------:R-:W-:Y:S01]  /*a030*/  VIADD R169, R23, 0x38 ;  /* 0x0000003817a97836 */ /* 0x000fe20000000000 */
[--C-:B------:R-:W-:Y:S01]  /*a040*/  SHF.R.S32.HI R0, RZ, 0x1f, R3.reuse ;  /* 0x0000001fff007819 */ /* 0x100fe20000011403 */
[----:B------:R-:W-:Y:S01]  /*a050*/  IMAD.MOV R7, RZ, RZ, -R3 ;  /* 0x000000ffff077224 */ /* 0x000fe200078e0a03 */
[----:B------:R-:W-:Y:S01]  /*a060*/  SHF.R.S32.HI R156, RZ, 0x1f, R218 ;  /* 0x0000001fff9c7819 */ /* 0x000fe200000114da */
[----:B------:R-:W-:Y:S01]  /*a070*/  IMAD.WIDE.U32 R4, R162, UR6, R4 ;  /* 0x00000006a2047c25 */ /* 0x000fe2000f8e0004 */
[----:B------:R-:W-:-:S02]  /*a080*/  SHF.R.S32.HI R157, RZ, 0x1f, R219 ;  /* 0x0000001fff9d7819 */ /* 0x000fc400000114db */
[----:B------:R-:W-:Y:S01]  /*a090*/  SHF.R.S32.HI R158, RZ, 0x1f, R220 ;  /* 0x0000001fff9e7819 */ /* 0x000fe200000114dc */
[----:B------:R-:W-:Y:S01]  /*a0a0*/  IMAD R7, R7, UR11, R18 ;  /* 0x0000000b07077c24 */ /* 0x000fe2000f8e0212 */
        /* <DEDUP_REMOVED lines=12> */
[----:B------:R-:W-:Y:S01]  /*a170*/  IMAD.IADD R5, R5, 0x1, R9 ;  /* 0x0000000105057824 */ /* 0x000fe200078e0209 */
[----:B------:R-:W-:Y:S01]  /*a180*/  SHF.R.S32.HI R163, RZ, 0x1f, R225 ;  /* 0x0000001fffa37819 */ /* 0x000fe200000114e1 */
[C---:B------:R-:W-:Y:S01]  /*a190*/  IMAD R3, R7.reuse, UR7, R0 ;  /* 0x0000000707037c24 */ /* 0x040fe2000f8e0200 */
[----:B------:R-:W-:Y:S01]  /*a1a0*/  SHF.R.S32.HI R164, RZ, 0x1f, R226 ;  /* 0x0000001fffa47819 */ /* 0x000fe200000114e2 */
[----:B------:R-:W-:Y:S01]  /*a1b0*/  IMAD.WIDE.U32 R4, R7, UR6, R4 ;  /* 0x0000000607047c25 */ /* 0x000fe2000f8e0004 */
[----:B------:R-:W-:Y:S01]  /*a1c0*/  ULDC.64 UR6, c[0x0][0xc00] ;  /* 0x0003000000067ab9 */ /* 0x000fe20000000a00 */
[----:B------:R-:W-:Y:S02]  /*a1d0*/  SHF.R.S32.HI R165, RZ, 0x1f, R227 ;  /* 0x0000001fffa57819 */ /* 0x000fe400000114e3 */
[----:B------:R-:W-:Y:S01]  /*a1e0*/  IMAD.IADD R7, R5, 0x1, R3 ;  /* 0x0000000105077824 */ /* 0x000fe200078e0203 */
[C---:B------:R-:W-:Y:S01]  /*a1f0*/  LEA R0, P1, R4.reuse, UR6, 0x2 ;  /* 0x0000000604007c11 */ /* 0x040fe2000f8210ff */
[C---:B------:R-:W-:Y:S01]  /*a200*/  VIADD R171, R23.reuse, 0x30 ;  /* 0x0000003017ab7836 */ /* 0x040fe20000000000 */
[----:B------:R-:W-:Y:S01]  /*a210*/  SHF.R.S32.HI R166, RZ, 0x1f, R228 ;  /* 0x0000001fffa67819 */ /* 0x000fe200000114e4 */
[C---:B------:R-:W-:Y:S01]  /*a220*/  VIADD R172, R23.reuse, 0x28 ;  /* 0x0000002817ac7836 */ /* 0x040fe20000000000 */
[----:B------:R-:W-:Y:S01]  /*a230*/  LEA.HI.X R7, R4, UR7, R7, 0x2, P1 ;  /* 0x0000000704077c11 */ /* 0x000fe200088f1407 */
[C---:B------:R-:W-:Y:S01]  /*a240*/  VIADD R174, R23.reuse, 0x20 ;  /* 0x0000002017ae7836 */ /* 0x040fe20000000000 */
[----:B------:R0:W1:Y:S01]  /*a250*/  SHFL.IDX PT, R2, R0, RZ, 0x1c1f ;  /* 0x001c1fff00027589 */ /* 0x00006200000e0000 */
[C---:B------:R-:W-:Y:S01]  /*a260*/  VIADD R176, R23.reuse, 0x18 ;  /* 0x0000001817b07836 */ /* 0x040fe20000000000 */
[----:B------:R-:W-:Y:S01]  /*a270*/  SHF.R.S32.HI R167, RZ, 0x1f, R229 ;  /* 0x0000001fffa77819 */ /* 0x000fe200000114e5 */
[C---:B------:R-:W-:Y:S01]  /*a280*/  VIADD R178, R23.reuse, 0x10 ;  /* 0x0000001017b27836 */ /* 0x040fe20000000000 */
[----:B------:R0:W2:Y:S01]  /*a290*/  SHFL.IDX PT, R3, R7, RZ, 0x1c1f ;  /* 0x001c1fff07037589 */ /* 0x0000a200000e0000 */
        /* <DEDUP_REMOVED lines=15> */
[----:B0-----:R-:W-:Y:S06]  /*a390*/  @P2 BRA `(.L_x_10206) ;  /* 0x0000000800242947 */ /* 0x001fec0003800000 */
[----:B------:R-:W-:Y:S01]  /*a3a0*/  ULDC UR6, c[0x0][0xbc8] ;  /* 0x0002f20000067ab9 */ /* 0x000fe20000000800 */
[----:B------:R-:W-:Y:S01]  /*a3b0*/  VIADD R17, R23, 0xe0 ;  /* 0x000000e017117836 */ /* 0x000fe20000000000 */
[----:B------:R-:W-:Y:S01]  /*a3c0*/  ISETP.GE.AND P2, PT, R179, UR6, PT ;  /* 0x00000006b3007c0c */ /* 0x000fe2000bf46270 */
[C---:B------:R-:W-:Y:S01]  /*a3d0*/  VIADD R19, R23.reuse, 0xf0 ;  /* 0x000000f017137836 */ /* 0x040fe20000000000 */
[C---:B------:R-:W-:Y:S01]  /*a3e0*/  ISETP.GE.AND P3, PT, R23.reuse, UR6, PT ;  /* 0x0000000617007c0c */ /* 0x040fe2000bf66270 */
[----:B------:R-:W-:Y:S01]  /*a3f0*/  VIADD R21, R23, 0xf8 ;  /* 0x000000f817157836 */ /* 0x000fe20000000000 */
        /* <DEDUP_REMOVED lines=9> */
[----:B0-----:R-:W-:Y:S01]  /*a490*/  @!P1 LEA R4, P6, R177, R2, 0x2 ;  /* 0x00000002b1049211 */ /* 0x001fe200078c10ff */
[----:B------:R-:W-:-:S03]  /*a4a0*/  VIADD R25, R23, 0xe8 ;  /* 0x000000e817197836 */ /* 0x000fc60000000000 */
[----:B------:R-:W-:Y:S02]  /*a4b0*/  @!P1 LEA.HI.X R5, R177, R3, R178, 0x2, P6 ;  /* 0x00000003b1059211 */ /* 0x000fe400030f14b2 */
[----:B-1----:R-:W-:-:S03]  /*a4c0*/  @!P4 LEA R8, P5, R175, R2, 0x2 ;  /* 0x00000002af08c211 */ /* 0x002fc600078a10ff */
[----:B------:R0:W-:Y:S01]  /*a4d0*/  @!P1 ST.E.64 desc[UR36][R4.64], R32 ;  /* 0x0000002004009985 */ /* 0x0001e2000c101b24 */
[----:B------:R-:W-:Y:S02]  /*a4e0*/  @!P4 LEA.HI.X R9, R175, R3, R176, 0x2, P5 ;  /* 0x00000003af09c211 */ /* 0x000fe400028f14b0 */
[----:B------:R-:W-:-:S03]  /*a4f0*/  ISETP.GE.AND P1, PT, R170, UR6, PT ;  /* 0x00000006aa007c0c */ /* 0x000fc6000bf26270 */
[----:B------:R1:W-:Y:S01]  /*a500*/  @!P4 ST.E.64 desc[UR36][R8.64], R36 ;  /* 0x000000240800c985 */ /* 0x0003e2000c101b24 */
[----:B------:R-:W-:Y:S02]  /*a510*/  ISETP.GE.AND P4, PT, R168, UR6, PT ;  /* 0x00000006a8007c0c */ /* 0x000fe4000bf86270 */
[----:B0-----:R-:W-:-:S04]  /*a520*/  @!P3 LEA R4, P6, R173, R2, 0x2 ;  /* 0x00000002ad04b211 */ /* 0x001fc800078c10ff */
        /* <DEDUP_REMOVED lines=71> */
[----:B-1----:R-:W-:-:S03]  /*a9a0*/  @!P1 LEA R8, P6, R213, R2, 0x2 ;  /* 0x00000002d5089211 */ /* 0x002fc600078c10ff */
[CC--:B0-----:R-:W-:Y:S02]  /*a9b0*/  @!P4 LEA R4, P5, R212.reuse, R2.reuse, 0x2 ;  /* 0x00000002d404c211 */ /* 0x0c1fe400078a10ff */
[-C--:B------:R-:W-:Y:S02]  /*a9c0*/  @!P1 LEA.HI.X R9, R213, R3.reuse, R153, 0x2, P6 ;  /* 0x00000003d5099211 */ /* 0x080fe400030f1499 */
[-C--:B------:R-:W-:Y:S02]  /*a9d0*/  @!P4 LEA.HI.X R5, R212, R3.reuse, R152, 0x2, P5 ;  /* 0x00000003d405c211 */ /* 0x080fe400028f1498 */
[-C--:B--2---:R-:W-:Y:S01]  /*a9e0*/  @!P3 LEA R10, P6, R207, R2.reuse, 0x2 ;  /* 0x00000002cf0ab211 */ /* 0x084fe200078c10ff */
[----:B------:R0:W-:Y:S01]  /*a9f0*/  @!P1 ST.E.64 desc[UR36][R8.64], R112 ;  /* 0x0000007008009985 */ /* 0x0001e2000c101b24 */
[----:B------:R-:W-:Y:S02]  /*aa00*/  ISETP.GE.AND P1, PT, R205, UR6, PT ;  /* 0x00000006cd007c0c */ /* 0x000fe4000bf26270 */
[----:B------:R-:W-:Y:S01]  /*aa10*/  @!P3 LEA.HI.X R11, R207, R3, R22, 0x2, P6 ;  /* 0x00000003cf0bb211 */ /* 0x000fe200030f1416 */
[----:B------:R1:W-:Y:S01]  /*aa20*/  @!P4 ST.E.64 desc[UR36][R4.64], R116 ;  /* 0x000000740400c985 */ /* 0x0003e2000c101b24 */
[----:B---3--:R-:W-:-:S03]  /*aa30*/  @!P2 LEA R12, P4, R206, R2, 0x2 ;  /* 0x00000002ce0ca211 */ /* 0x008fc600078810ff */
[----:B------:R2:W-:Y:S01]  /*aa40*/  @!P3 ST.E.64 desc[UR36][R10.64], R120 ;  /* 0x000000780a00b985 */ /* 0x0005e2000c101b24 */
[-C--:B------:R-:W-:Y:S02]  /*aa50*/  @!P2 LEA.HI.X R13, R206, R3.reuse, R20, 0x2, P4 ;  /* 0x00000003ce0da211 */ /* 0x080fe400020f1414 */
[----:B------:R-:W-:Y:S02]  /*aa60*/  ISETP.GE.AND P4, PT, R203, UR6, PT ;  /* 0x00000006cb007c0c */ /* 0x000fe4000bf86270 */
[----:B------:R-:W-:Y:S01]  /*aa70*/  ISETP.GE.AND P3, PT, R17, UR6, PT ;  /* 0x0000000611007c0c */ /* 0x000fe2000bf66270 */
[----:B------:R3:W-:Y:S01]  /*aa80*/  @!P2 ST.E.64 desc[UR36][R12.64], R124 ;  /* 0x0000007c0c00a985 */ /* 0x0007e2000c101b24 */
[----:B----4-:R-:W-:Y:S02]  /*aa90*/  @!P1 LEA R14, P5, R205, R2, 0x2 ;  /* 0x00000002cd0e9211 */ /* 0x010fe400078a10ff */
[----:B------:R-:W-:Y:S02]  /*aaa0*/  ISETP.GE.AND P2, PT, R25, UR6, PT ;  /* 0x0000000619007c0c */ /* 0x000fe4000bf46270 */
[----:B------:R-:W-:-:S02]  /*aab0*/  @!P1 LEA.HI.X R15, R205, R3, R18, 0x2, P5 ;  /* 0x00000003cd0f9211 */ /* 0x000fc400028f1412 */
[----:B0-----:R-:W-:Y:S02]  /*aac0*/  SHF.R.S32.HI R9, RZ, 0x1f, R203 ;  /* 0x0000001fff097819 */ /* 0x001fe400000114cb */
[----:B-1----:R-:W-:Y:S01]  /*aad0*/  SHF.R.S32.HI R5, RZ, 0x1f, R17 ;  /* 0x0000001fff057819 */ /* 0x002fe20000011411 */
[----:B------:R0:W-:Y:S01]  /*aae0*/  @!P1 ST.E.64 desc[UR36][R14.64], R128 ;  /* 0x000000800e009985 */ /* 0x0001e2000c101b24 */
[----:B------:R-:W-:Y:S02]  /*aaf0*/  ISETP.GE.AND P1, PT, R19, UR6, PT ;  /* 0x0000000613007c0c */ /* 0x000fe4000bf26270 */
[-C--:B------:R-:W-:Y:S02]  /*ab00*/  @!P4 LEA R8, P5, R203, R2.reuse, 0x2 ;  /* 0x00000002cb08c211 */ /* 0x080fe400078a10ff */
[----:B------:R-:W-:Y:S02]  /*ab10*/  @!P3 LEA R4, P6, R17, R2, 0x2 ;  /* 0x000000021104b211 */ /* 0x000fe400078c10ff */
[----:B------:R-:W-:-:S02]  /*ab20*/  @!P4 LEA.HI.X R9, R203, R3, R9, 0x2, P5 ;  /* 0x00000003cb09c211 */ /* 0x000fc400028f1409 */
[----:B------:R-:W-:Y:S02]  /*ab30*/  ISETP.GE.AND P5, PT, R21, UR6, PT ;  /* 0x0000000615007c0c */ /* 0x000fe4000bfa6270 */
[-C--:B------:R-:W-:Y:S01]  /*ab40*/  @!P3 LEA.HI.X R5, R17, R3.reuse, R5, 0x2, P6 ;  /* 0x000000031105b211 */ /* 0x080fe200030f1405 */
[----:B------:R4:W-:Y:S01]  /*ab50*/  @!P4 ST.E.64 desc[UR36][R8.64], R132 ;  /* 0x000000840800c985 */ /* 0x0009e2000c101b24 */
[----:B--2---:R-:W-:Y:S02]  /*ab60*/  SHF.R.S32.HI R11, RZ, 0x1f, R25 ;  /* 0x0000001fff0b7819 */ /* 0x004fe40000011419 */
[C---:B------:R-:W-:Y:S01]  /*ab70*/  @!P2 LEA R10, P6, R25.reuse, R2, 0x2 ;  /* 0x00000002190aa211 */ /* 0x040fe200078c10ff */
[----:B------:R4:W-:Y:S01]  /*ab80*/  @!P3 ST.E.64 desc[UR36][R4.64], R136 ;  /* 0x000000880400b985 */ /* 0x0009e2000c101b24 */
[----:B---3--:R-:W-:Y:S02]  /*ab90*/  SHF.R.S32.HI R13, RZ, 0x1f, R19 ;  /* 0x0000001fff0d7819 */ /* 0x008fe40000011413 */
[----:B------:R-:W-:-:S02]  /*aba0*/  @!P2 LEA.HI.X R11, R25, R3, R11, 0x2, P6 ;  /* 0x00000003190ba211 */ /* 0x000fc400030f140b */
[CC--:B------:R-:W-:Y:S02]  /*abb0*/  @!P1 LEA R12, P6, R19.reuse, R2.reuse, 0x2 ;  /* 0x00000002130c9211 */ /* 0x0c0fe400078c10ff */
[----:B0-----:R-:W-:Y:S01]  /*abc0*/  SHF.R.S32.HI R14, RZ, 0x1f, R21 ;  /* 0x0000001fff0e7819 */ /* 0x001fe20000011415 */
[----:B------:R4:W-:Y:S01]  /*abd0*/  @!P2 ST.E.64 desc[UR36][R10.64], R140 ;  /* 0x0000008c0a00a985 */ /* 0x0009e2000c101b24 */
[----:B------:R-:W-:Y:S02]  /*abe0*/  @!P1 LEA.HI.X R13, R19, R3, R13, 0x2, P6 ;  /* 0x00000003130d9211 */ /* 0x000fe400030f140d */
[----:B------:R-:W-:-:S03]  /*abf0*/  @!P5 LEA R2, P6, R21, R2, 0x2 ;  /* 0x000000021502d211 */ /* 0x000fc600078c10ff */
[----:B------:R4:W-:Y:S01]  /*ac00*/  @!P1 ST.E.64 desc[UR36][R12.64], R144 ;  /* 0x000000900c009985 */ /* 0x0009e2000c101b24 */
[----:B------:R-:W-:-:S05]  /*ac10*/  @!P5 LEA.HI.X R3, R21, R3, R14, 0x2, P6 ;  /* 0x000000031503d211 */ /* 0x000fca00030f140e */
[----:B------:R4:W-:Y:S04]  /*ac20*/  @!P5 ST.E.64 desc[UR36][R2.64], R148 ;  /* 0x000000940200d985 */ /* 0x0009e8000c101b24 */
.L_x_10206:
[----:B------:R-:W-:Y:S05]  /*ac30*/  BSYNC B1 ;  /* 0x0000000000017941 */ /* 0x000fea0003800000 */
.L_x_10205:
[----:B--2-4-:R0:W2:Y:S04]  /*ac40*/  SHFL.IDX PT, R3, R7, 0x1, 0x1c1f ;  /* 0x003c1f0007037f89 */ /* 0x0140a800000e0000 */
[----:B-1----:R0:W1:Y:S01]  /*ac50*/  SHFL.IDX PT, R2, R0, 0x1, 0x1c1f ;  /* 0x003c1f0000027f89 */ /* 0x00206200000e0000 */
[----:B------:R-:W-:Y:S05]  /*ac60*/  @P0 BRA `(.L_x_10204) ;  /* 0x0000001400e40947 */ /* 0x000fea0003800000 */
[----:B------:R-:W-:Y:S01]  /*ac70*/  ULDC UR6, c[0x0][0xbc8] ;  /* 0x0002f20000067ab9 */ /* 0x000fe20000000800 */
[----:B0-----:R-:W-:Y:S01]  /*ac80*/  VIADD R7, R23, 0xe8 ;  /* 0x000000e817077836 */ /* 0x001fe20000000000 */
[----:B------:R-:W-:Y:S01]  /*ac90*/  ISETP.GE.AND P5, PT, R179, UR6, PT ;  /* 0x00000006b3007c0c */ /* 0x000fe2000bfa6270 */
[C---:B------:R-:W-:Y:S01]  /*aca0*/  VIADD R19, R23.reuse, 0xf0 ;  /* 0x000000f017137836 */ /* 0x040fe20000000000 */
[----:B------:R-:W-:Y:S02]  /*acb0*/  ISETP.GE.AND P4, PT, R23, UR6, PT ;  /* 0x0000000617007c0c */ /* 0x000fe4000bf86270 */
[----:B------:R-:W-:Y:S02]  /*acc0*/  ISETP.GE.AND P2, PT, R177, UR6, PT ;  /* 0x00000006b1007c0c */ /* 0x000fe4000bf46270 */
[----:B------:R-:W-:Y:S02]  /*acd0*/  ISETP.GE.AND P1, PT, R175, UR6, PT ;  /* 0x00000006af007c0c */ /* 0x000fe4000bf26270 */
[----:B------:R-:W-:-:S02]  /*ace0*/  ISETP.GE.AND P0, PT, R173, UR6, PT ;  /* 0x00000006ad007c0c */ /* 0x000fc4000bf06270 */
[----:B------:R-:W-:-:S03]  /*acf0*/  SHF.R.S32.HI R0, RZ, 0x1f, R203 ;  /* 0x0000001fff007819 */ /* 0x000fc600000114cb */
[-C--:B-1----:R-:W-:Y:S02]  /*ad00*/  @!P5 LEA R8, P3, R179, R2.reuse, 0x2 ;  /* 0x00000002b308d211 */ /* 0x082fe400078610ff */
[----:B--2---:R-:W-:Y:S02]  /*ad10*/  @!P4 IMAD.WIDE R4, R23, 0x4, R2 ;  /* 0x000000041704c825 */ /* 0x004fe400078e0202 */
        /* <DEDUP_REMOVED lines=9> */
[-C--:B------:R-:W-:Y:S02]  /*adb0*/  @!P0 LEA R14, P6, R173, R2.reuse, 0x2 ;  /* 0x00000002ad0e8211 */ /* 0x080fe400078c10ff */
[-C--:B------:R-:W-:Y:S02]  /*adc0*/  @!P1 LEA.HI.X R13, R175, R3.reuse, R176, 0x2, P5 ;  /* 0x00000003af0d9211 */ /* 0x080fe400028f14b0 */
[----:B------:R-:W-:Y:S02]  /*add0*/  ISETP.GE.AND P5, PT, R168, UR6, PT ;  /* 0x00000006a8007c0c */ /* 0x000fe4000bfa6270 */
[----:B------:R-:W-:Y:S01]  /*ade0*/  @!P0 LEA.HI.X R15, R173, R3, R174, 0x2, P6 ;  /* 0x00000003ad0f8211 */ /* 0x000fe200030f14ae */
[----:B------:R3:W-:Y:S01]  /*adf0*/  @!P1 ST.E.64 desc[UR36][R12.64], R38 ;  /* 0x000000260c009985 */ /* 0x0007e2000c101b24 */
[----:B0-----:R-:W-:-:S02]  /*ae00*/  @!P3 LEA R4, P6, R16, R2, 0x2 ;  /* 0x000000021004b211 */ /* 0x001fc400078c10ff */
[----:B------:R-:W-:Y:S01]  /*ae10*/  ISETP.GE.AND P1, PT, R228, UR6, PT ;  /* 0x00000006e4007c0c */ /* 0x000fe2000bf26270 */
[----:B------:R0:W-:Y:S01]  /*ae20*/  @!P0 ST.E.64 desc[UR36][R14.64], R42 ;  /* 0x0000002a0e008985 */ /* 0x0001e2000c101b24 */
[----:B------:R-:W-:Y:S02]  /*ae30*/  ISETP.GE.AND P0, PT, R229, UR6, PT ;  /* 0x00000006e5007c0c */ /* 0x000fe4000bf06270 */
[-C--:B-1----:R-:W-:Y:S02]  /*ae40*/  @!P4 LEA R8, P2, R170, R2.reuse, 0x2 ;  /* 0x00000002aa08c211 */ /* 0x082fe400078410ff */
        /* <DEDUP_REMOVED lines=10> */
[----:B---3--:R-:W-:Y:S02]  /*aef0*/  @!P1 LEA R12, P5, R228, R2, 0x2 ;  /* 0x00000002e40c9211 */ /* 0x008fe400078a10ff */
[----:B------:R-:W-:Y:S02]  /*af00*/  @!P0 LEA.HI.X R11, R229, R3, R167, 0x2, P4 ;  /* 0x00000003e50b8211 */ /* 0x000fe400020f14a7 */
[----:B------:R-:W-:-:S02]  /*af10*/  ISETP.GE.AND P4, PT, R225, UR6, PT ;  /* 0x00000006e1007c0c */ /* 0x000fc4000bf86270 */
[-C--:B------:R-:W-:Y:S01]  /*af20*/  @!P1 LEA.HI.X R13, R228, R3.reuse, R166, 0x2, P5 ;  /* 0x00000003e40d9211 */ /* 0x080fe200028f14a6 */
[----:B------:R-:W-:Y:S01]  /*af30*/  @!P0 ST.E.64 desc[UR36][R10.64], R58 ;  /* 0x0000003a0a008985 */ /* 0x000fe2000c101b24 */
[----:B------:R-:W-:Y:S02]  /*af40*/  ISETP.GE.AND P5, PT, R224, UR6, PT ;  /* 0x00000006e0007c0c */ /* 0x000fe4000bfa6270 */
[CC--:B0-----:R-:W-:Y:S01]  /*af50*/  @!P2 LEA R14, P6, R227.reuse, R2.reuse, 0x2 ;  /* 0x00000002e30ea211 */ /* 0x0c1fe200078c10ff */
        /* <DEDUP_REMOVED lines=21> */
[----:B------:R-:W-:Y:S02]  /*b0b0*/  @!P0 LEA.HI.X R11, R223, R3, R161, 0x2, P6 ;  /* 0x00000003df0b8211 */ /* 0x000fe400030f14a1 */
[----:B-1----:R-:W-:-:S03]  /*b0c0*/  @!P2 LEA R14, P6, R221, R2, 0x2 ;  /* 0x00000002dd0ea211 */ /* 0x002fc600078c10ff */
[----:B------:R1:W-:Y:S01]  /*b0d0*/  @!P0 ST.E.64 desc[UR36][R10.64], R82 ;  /* 0x000000520a008985 */ /* 0x0003e2000c101b24 */
[-C--:B------:R-:W-:Y:S02]  /*b0e0*/  @!P2 LEA.HI.X R15, R221, R3.reuse, R159, 0x2, P6 ;  /* 0x00000003dd0fa211 */ /* 0x080fe400030f149f */
[-C--:B--2---:R-:W-:Y:S01]  /*b0f0*/  @!P4 LEA R8, P0, R219, R2.reuse, 0x2 ;  /* 0x00000002db08c211 */ /* 0x084fe200078010ff */
[----:B------:R2:W-:Y:S01]  /*b100*/  @!P1 ST.E.64 desc[UR36][R12.64], R86 ;  /* 0x000000560c009985 */ /* 0x0005e2000c101b24 */
[-C--:B------:R-:W-:Y:S02]  /*b110*/  @!P5 LEA R4, P1, R220, R2.reuse, 0x2 ;  /* 0x00000002dc04d211 */ /* 0x080fe400078210ff */
[----:B0-----:R-:W-:Y:S01]  /*b120*/  @!P3 LEA R16, P6, R218, R2, 0x2 ;  /* 0x00000002da10b211 */ /* 0x001fe200078c10ff */
[----:B------:R0:W-:Y:S01]  /*b130*/  @!P2 ST.E.64 desc[UR36][R14.64], R90 ;  /* 0x0000005a0e00a985 */ /* 0x0001e2000c101b24 */
[----:B------:R-:W-:Y:S02]  /*b140*/  ISETP.GE.AND P2, PT, R217, UR6, PT ;  /* 0x00000006d9007c0c */ /* 0x000fe4000bf46270 */
[----:B------:R-:W-:-:S02]  /*b150*/  @!P5 LEA.HI.X R5, R220, R3, R158, 0x2, P1 ;  /* 0x00000003dc05d211 */ /* 0x000fc400008f149e */
[----:B------:R-:W-:Y:S02]  /*b160*/  ISETP.GE.AND P1, PT, R216, UR6, PT ;  /* 0x00000006d8007c0c */ /* 0x000fe4000bf26270 */
[-C--:B------:R-:W-:Y:S01]  /*b170*/  @!P4 LEA.HI.X R9, R219, R3.reuse, R157, 0x2, P0 ;  /* 0x00000003db09c211 */ /* 0x080fe200000f149d */
[----:B------:R-:W-:Y:S01]  /*b180*/  @!P5 ST.E.64 desc[UR36][R4.64], R94 ;  /* 0x0000005e0400d985 */ /* 0x000fe2000c101b24 */
[----:B------:R-:W-:Y:S02]  /*b190*/  @!P3 LEA.HI.X R17, R218, R3, R156, 0x2, P6 ;  /* 0x00000003da11b211 */ /* 0x000fe400030f149c */
[----:B------:R-:W-:Y:S01]  /*b1a0*/  ISETP.GE.AND P0, PT, R213, UR6, PT ;  /* 0x00000006d5007c0c */ /* 0x000fe2000bf06270 */
[----:B------:R3:W-:Y:S01]  /*b1b0*/  @!P4 ST.E.64 desc[UR36][R8.64], R98 ;  /* 0x000000620800c985 */ /* 0x0007e2000c101b24 */
[----:B------:R-:W-:Y:S02]  /*b1c0*/  ISETP.GE.AND P4, PT, R207, UR6, PT ;  /* 0x00000006cf007c0c */ /* 0x000fe4000bf86270 */
[----:B-1----:R-:W-:Y:S01]  /*b1d0*/  @!P2 LEA R10, P6, R217, R2, 0x2 ;  /* 0x00000002d90aa211 */ /* 0x002fe200078c10ff */
[----:B------:R1:W-:Y:S01]  /*b1e0*/  @!P3 ST.E.64 desc[UR36][R16.64], R102 ;  /* 0x000000661000b985 */ /* 0x0003e2000c101b24 */
[----:B------:R-:W-:-:S02]  /*b1f0*/  ISETP.GE.AND P3, PT, R212, UR6, PT ;  /* 0x00000006d4007c0c */ /* 0x000fc4000bf66270 */
[CC--:B--2---:R-:W-:Y:S02]  /*b200*/  @!P1 LEA R12, P5, R216.reuse, R2.reuse, 0x2 ;  /* 0x00000002d80c9211 */ /* 0x0c4fe400078a10ff */
[-C--:B------:R-:W-:Y:S02]  /*b210*/  @!P2 LEA.HI.X R11, R217, R3.reuse, R155, 0x2, P6 ;  /* 0x00000003d90ba211 */ /* 0x080fe400030f149b */
        /* <DEDUP_REMOVED lines=19> */
[-C--:B--2---:R-:W-:Y:S02]  /*b350*/  @!P1 LEA R12, P6, R205, R2.reuse, 0x2 ;  /* 0x00000002cd0c9211 */ /* 0x084fe400078c10ff */
[-C--:B------:R-:W-:Y:S02]  /*b360*/  @!P2 LEA.HI.X R11, R206, R3.reuse, R20, 0x2, P5 ;  /* 0x00000003ce0ba211 */ /* 0x080fe400028f1414 */
[----:B-1----:R-:W-:Y:S02]  /*b370*/  @!P0 LEA R14, P5, R203, R2, 0x2 ;  /* 0x00000002cb0e8211 */ /* 0x002fe400078a10ff */
[-C--:B------:R-:W-:Y:S01]  /*b380*/  @!P1 LEA.HI.X R13, R205, R3.reuse, R18, 0x2, P6 ;  /* 0x00000003cd0d9211 */ /* 0x080fe200030f1412 */
[----:B------:R0:W-:Y:S01]  /*b390*/  @!P2 ST.E.64 desc[UR36][R10.64], R126 ;  /* 0x0000007e0a00a985 */ /* 0x0001e2000c101b24 */
[----:B------:R-:W-:Y:S02]  /*b3a0*/  ISETP.GE.AND P6, PT, R19, UR6, PT ;  /* 0x0000000613007c0c */ /* 0x000fe4000bfc6270 */
[----:B------:R-:W-:Y:S01]  /*b3b0*/  @!P0 LEA.HI.X R15, R203, R3, R0, 0x2, P5 ;  /* 0x00000003cb0f8211 */ /* 0x000fe200028f1400 */
[----:B------:R0:W-:Y:S01]  /*b3c0*/  @!P1 ST.E.64 desc[UR36][R12.64], R130 ;  /* 0x000000820c009985 */ /* 0x0001e2000c101b24 */
[----:B---3--:R-:W-:-:S02]  /*b3d0*/  SHF.R.S32.HI R5, RZ, 0x1f, R17 ;  /* 0x0000001fff057819 */ /* 0x008fc40000011411 */
[CC--:B------:R-:W-:Y:S01]  /*b3e0*/  @!P4 LEA R4, P5, R17.reuse, R2.reuse, 0x2 ;  /* 0x000000021104c211 */ /* 0x0c0fe200078a10ff */
[----:B------:R0:W-:Y:S01]  /*b3f0*/  @!P0 ST.E.64 desc[UR36][R14.64], R134 ;  /* 0x000000860e008985 */ /* 0x0001e2000c101b24 */
[----:B------:R-:W-:Y:S02]  /*b400*/  SHF.R.S32.HI R0, RZ, 0x1f, R7 ;  /* 0x0000001fff007819 */ /* 0x000fe40000011407 */
[----:B------:R-:W-:Y:S02]  /*b410*/  @!P4 LEA.HI.X R5, R17, R3, R5, 0x2, P5 ;  /* 0x000000031105c211 */ /* 0x000fe400028f1405 */
[----:B----4-:R-:W-:-:S03]  /*b420*/  @!P3 LEA R8, P5, R7, R2, 0x2 ;  /* 0x000000020708b211 */ /* 0x010fc600078a10ff */
[----:B------:R0:W-:Y:S01]  /*b430*/  @!P4 ST.E.64 desc[UR36][R4.64], R138 ;  /* 0x0000008a0400c985 */ /* 0x0001e2000c101b24 */
[-C--:B------:R-:W-:Y:S01]  /*b440*/  @!P3 LEA.HI.X R9, R7, R3.reuse, R0, 0x2, P5 ;  /* 0x000000030709b211 */ /* 0x080fe200028f1400 */
[----:B------:R-:W-:Y:S01]  /*b450*/  VIADD R7, R23, 0xf8 ;  /* 0x000000f817077836 */ /* 0x000fe20000000000 */
[----:B------:R-:W-:Y:S02]  /*b460*/  SHF.R.S32.HI R0, RZ, 0x1f, R19 ;  /* 0x0000001fff007819 */ /* 0x000fe40000011413 */
        /* <DEDUP_REMOVED lines=11> */
.L_x_10195:
[----:B------:R-:W1:Y:S01]  /*b520*/  LDC.64 R4, c[0x0][0xd00] ;  /* 0x00034000ff047b82 */ /* 0x000e620000000a00 */
[----:B------:R-:W-:Y:S01]  /*b530*/  ULDC.64 UR6, c[0x0][0xd08] ;  /* 0x0003420000067ab9 */ /* 0x000fe20000000a00 */
[----:B------:R-:W-:Y:S01]  /*b540*/  IMAD.MOV.U32 R7, RZ, RZ, RZ ;  /* 0x000000ffff077224 */ /* 0x000fe200078e00ff */
[----:B------:R-:W-:-:S04]  /*b550*/  ISETP.NE.U32.AND P1, PT, RZ, UR6, PT ;  /* 0x00000006ff007c0c */ /* 0x000fc8000bf25070 */
[----:B------:R-:W-:Y:S01]  /*b560*/  ISETP.NE.AND.EX P1, PT, RZ, UR7, PT, P1 ;  /* 0x00000007ff007c0c */ /* 0x000fe2000bf25310 */
[----:B------:R-:W2:Y:S01]  /*b570*/  LDC.64 R2, c[0x0][0xd00] ;  /* 0x00034000ff027b82 */ /* 0x000ea20000000a00 */
[----:B-1----:R-:W-:-:S04]  /*b580*/  ISETP.NE.U32.AND P0, PT, R4, RZ, PT ;  /* 0x000000ff0400720c */ /* 0x002fc80003f05070 */
[----:B------:R-:W-:Y:S01]  /*b590*/  ISETP.NE.AND.EX P0, PT, R5, RZ, PT, P0 ;  /* 0x000000ff0500720c */ /* 0x000fe20003f05300 */
[----:B--2---:R-:W-:-:S06]  /*b5a0*/  IMAD.WIDE R4, R200, 0x4, R2 ;  /* 0x00000004c8047825 */ /* 0x004fcc00078e0202 */
[C---:B------:R-:W-:Y:S01]  /*b5b0*/  @P1 LEA R2, P2, R200.reuse, UR6, 0x2 ;  /* 0x00000006c8021c11 */ /* 0x040fe2000f8410ff */
[----:B------:R-:W-:Y:S02]  /*b5c0*/  ULDC UR6, c[0x0][0xb88] ;  /* 0x0002e20000067ab9 */ /* 0x000fe40000000800 */
[----:B------:R-:W-:Y:S01]  /*b5d0*/  IMAD.U32 R0, RZ, RZ, UR6 ;  /* 0x00000006ff007e24 */ /* 0x000fe2000f8e00ff */
[----:B------:R-:W-:Y:S02]  /*b5e0*/  @P1 LEA.HI.X R3, R200, UR7, R204, 0x2, P2 ;  /* 0x00000007c8031c11 */ /* 0x000fe400090f14cc */
[----:B------:R1:W5:Y:S04]  /*b5f0*/  @P0 LDG.E R7, desc[UR36][R4.64] ;  /* 0x0000002404070981 */ /* 0x000368000c1e1900 */
[----:B------:R1:W5:Y:S01]  /*b600*/  @P1 LDG.E R0, desc[UR36][R2.64] ;  /* 0x0000002402001981 */ /* 0x000362000c1e1900 */
[----:B------:R-:W-:Y:S01]  /*b610*/  ISETP.NE.AND P2, PT, R202, RZ, PT ;  /* 0x000000ffca00720c */ /* 0x000fe20003f45270 */
[----:B------:R-:W2:-:S12]  /*b620*/  S2R R8, SR_TID.X ;  /* 0x0000000000087919 */ /* 0x000e980000002100 */
[----:B------:R-:W3:Y:S01]  /*b630*/  @!P2 LDC R202, c[0x0][0xbd4] ;  /* 0x0002f500ffcaab82 */ /* 0x000ee20000000800 */
[----:B--2---:R-:W-:Y:S01]  /*b640*/  VIADD R22, R8, 0xffffff80 ;  /* 0xffffff8008167836 */ /* 0x004fe20000000000 */
[----:B---3--:R-:W-:-:S04]  /*b650*/  ISETP.GT.AND P2, PT, R202, 0x1, PT ;  /* 0x00000001ca00780c */ /* 0x008fc80003f44270 */
[----:B------:R-:W-:Y:S01]  /*b660*/  ISETP.GT.AND P3, PT, R22, 0x7f, PT ;  /* 0x0000007f1600780c */ /* 0x000fe20003f64270 */
[----:B-1----:R-:W-:-:S12]  /*b670*/  @P1 BRA `(.L_x_10207) ;  /* 0x0000000000101947 */ /* 0x002fd80003800000 */
[----:B------:R-:W-:Y:S05]  /*b680*/  @!P0 BRA `(.L_x_10207) ;  /* 0x00000000000c8947 */ /* 0x000fea0003800000 */
[----:B------:R-:W2:Y:S04]  /*b690*/  LDG.E R3, desc[UR36][R4.64] ;  /* 0x0000002404037981 */ /* 0x000ea8000c1e1900 */
[----:B-----5:R-:W2:Y:S02]  /*b6a0*/  LDG.E R0, desc[UR36][R4.64+0x4] ;  /* 0x0000042404007981 */ /* 0x020ea4000c1e1900 */
[----:B--2---:R-:W-:-:S07]  /*b6b0*/  IMAD.IADD R0, R0, 0x1, -R3 ;  /* 0x0000000100007824 */ /* 0x004fce00078e0a03 */
.L_x_10207:
[----:B------:R-:W-:Y:S01]  /*b6c0*/  BSSY B1, `(.L_x_10208) ;  /* 0x000003b000017945 */ /* 0x000fe20003800000 */
[----:B------:R-:W-:Y:S02]  /*b6d0*/  SEL R21, R200, RZ, !P0 ;  /* 0x000000ffc8157207 */ /* 0x000fe40004000000 */
[----:B------:R-:W-:Y:S02]  /*b6e0*/  SEL R204, R204, RZ, !P0 ;  /* 0x000000ffcccc7207 */ /* 0x000fe40004000000 */
[----:B-----5:R-:W-:Y:S01]  /*b6f0*/  SHF.R.S32.HI R18, RZ, 0x1f, R7 ;  /* 0x0000001fff127819 */ /* 0x020fe20000011407 */
[----:B------:R-:W-:Y:S06]  /*b700*/  @P3 BRA `(.L_x_10209) ;  /* 0x0000000000d83947 */ /* 0x000fec0003800000 */
[----:B------:R-:W2:Y:S01]  /*b710*/  LDL R2, [R1+0x18] ;  /* 0x0000180001027983 */ /* 0x000ea20000100800 */
[----:B------:R-:W1:Y:S01]  /*b720*/  LDC R27, c[0x0][0xce8] ;  /* 0x00033a00ff1b7b82 */ /* 0x000e620000000800 */
[----:B--2---:R-:W-:Y:S02]  /*b730*/  R2UR UR6, R2 ;  /* 0x00000000020672ca */ /* 0x004fe400000e0000 */
[----:B------:R-:W2:Y:S11]  /*b740*/  S2R R2, SR_TID.X ;  /* 0x0000000000027919 */ /* 0x000eb60000002100 */
[----:B------:R-:W-:-:S04]  /*b750*/  IMAD.U32 R3, RZ, RZ, UR6 ;  /* 0x00000006ff037e24 */ /* 0x000fc8000f8e00ff */
[----:B--2---:R-:W-:Y:S02]  /*b760*/  IMAD R2, R3, 0x80, R2 ;  /* 0x0000008003027824 */ /* 0x004fe400078e0202 */
[----:B-1----:R-:W-:Y:S02]  /*b770*/  IMAD R3, R0, R27, RZ ;  /* 0x0000001b00037224 */ /* 0x002fe400078e02ff */
[----:B------:R-:W-:-:S05]  /*b780*/  VIADD R20, R2, 0xffffff80 ;  /* 0xffffff8002147836 */ /* 0x000fca0000000000 */
[----:B------:R-:W-:-:S13]  /*b790*/  ISETP.GE.AND P0, PT, R20, R3, PT ;  /* 0x000000031400720c */ /* 0x000fda0003f06270 */
[----:B------:R-:W-:Y:S05]  /*b7a0*/  @P0 BRA `(.L_x_10209) ;  /* 0x0000000000b00947 */ /* 0x000fea0003800000 */
[----:B------:R-:W2:Y:S01]  /*b7b0*/  LDL.LU R26, [R1+0x14] ;  /* 0x00001400011a7983 */ /* 0x000ea20000300800 */
[----:B------:R-:W-:Y:S01]  /*b7c0*/  ISETP.NE.AND P1, PT, R27, 0x1, PT ;  /* 0x000000011b00780c */ /* 0x000fe20003f25270 */
[----:B------:R-:W-:Y:S01]  /*b7d0*/  IMAD.MOV.U32 R16, RZ, RZ, 0xab8 ;  /* 0x00000ab8ff107424 */ /* 0x000fe200078e00ff */
[----:B------:R-:W-:Y:S01]  /*b7e0*/  ISETP.GT.AND P0, PT, R202, 0x1, PT ;  /* 0x00000001ca00780c */ /* 0x000fe20003f04270 */
[----:B------:R-:W1:Y:S01]  /*b7f0*/  LDC.64 R24, c[0x0][0xca8] ;  /* 0x00032a00ff187b82 */ /* 0x000e620000000a00 */
[----:B------:R-:W-:Y:S02]  /*b800*/  IMAD.MOV.U32 R15, RZ, RZ, R20 ;  /* 0x000000ffff0f7224 */ /* 0x000fe400078e0014 */
[----:B------:R-:W-:-:S05]  /*b810*/  SEL R16, R16, 0xa78, P0 ;  /* 0x00000a7810107807 */ /* 0x000fca0000000000 */
[----:B------:R-:W3:Y:S08]  /*b820*/  LDC.64 R4, c[0x0][R16+0x220] ;  /* 0x0000880010047b82 */ /* 0x000ef00000000a00 */
[----:B------:R-:W4:Y:S08]  /*b830*/  @P1 LDC R13, c[0x0][0xcec] ;  /* 0x00033b00ff0d1b82 */ /* 0x000f300000000800 */
[----:B------:R-:W5:Y:S08]  /*b840*/  LDC.64 R2, c[0x0][R16+0x218] ;  /* 0x0000860010027b82 */ /* 0x000f700000000a00 */
[----:B------:R-:W1:Y:S01]  /*b850*/  @P1 LDC R19, c[0x0][0xcf0] ;  /* 0x00033c00ff131b82 */ /* 0x000e620000000800 */
[----:B---3--:R-:W-:-:S07]  /*b860*/  IMAD R5, R5, R21, RZ ;  /* 0x0000001505057224 */ /* 0x008fce00078e02ff */
[----:B------:R-:W3:Y:S01]  /*b870*/  LDC.64 R8, c[0x0][R16+0x228] ;  /* 0x00008a0010087b82 */ /* 0x000ee20000000a00 */
[----:B----4-:R-:W-:-:S04]  /*b880*/  @P1 IMAD.HI.U32 R14, R20, R13, RZ ;  /* 0x0000000d140e1227 */ /* 0x010fc800078e00ff */
[----:B------:R-:W-:-:S03]  /*b890*/  IMAD.WIDE.U32 R12, R4, R21, RZ ;  /* 0x00000015040c7225 */ /* 0x000fc600078e00ff */
[----:B0-----:R-:W0:Y:S01]  /*b8a0*/  LDC.64 R10, c[0x0][R16+0x210] ;  /* 0x00008400100a7b82 */ /* 0x001e220000000a00 */
[-C--:B-----5:R-:W-:Y:S02]  /*b8b0*/  IMAD R17, R3, R201.reuse, RZ ;  /* 0x000000c903117224 */ /* 0x0a0fe400078e02ff */
[----:B------:R-:W-:-:S04]  /*b8c0*/  IMAD.WIDE.U32 R2, R2, R201, RZ ;  /* 0x000000c902027225 */ /* 0x000fc800078e00ff */
[----:B------:R-:W-:Y:S01]  /*b8d0*/  IMAD.IADD R17, R3, 0x1, R17 ;  /* 0x0000000103117824 */ /* 0x000fe200078e0211 */
[----:B-1----:R-:W-:Y:S01]  /*b8e0*/  @P1 SHF.R.U32.HI R15, RZ, R19, R14 ;  /* 0x00000013ff0f1219 */ /* 0x002fe2000001160e */
[----:B------:R-:W-:Y:S01]  /*b8f0*/  IMAD R19, R4, R204, R5 ;  /* 0x000000cc04137224 */ /* 0x000fe200078e0205 */
[----:B------:R-:W1:Y:S01]  /*b900*/  @!P0 LDC R24, c[0x0][0xc50] ;  /* 0x00031400ff188b82 */ /* 0x000e620000000800 */
[----:B------:R-:W-:Y:S02]  /*b910*/  IADD3 R4, P1, P3, R12, R2, R7 ;  /* 0x000000020c047210 */ /* 0x000fe40007b3e007 */
[----:B------:R-:W-:Y:S02]  /*b920*/  IMAD.IADD R19, R13, 0x1, R19 ;  /* 0x000000010d137824 */ /* 0x000fe400078e0213 */
[----:B------:R-:W-:-:S03]  /*b930*/  IMAD.MOV R12, RZ, RZ, -R15 ;  /* 0x000000ffff0c7224 */ /* 0x000fc600078e0a0f */
[----:B------:R-:W4:Y:S01]  /*b940*/  @!P0 LDC R25, c[0x0][0xc54] ;  /* 0x00031500ff198b82 */ /* 0x000f220000000800 */
[----:B--2---:R-:W-:-:S05]  /*b950*/  SEL R5, R26, RZ, P0 ;  /* 0x000000ff1a057207 */ /* 0x004fca0000000000 */
[----:B---3--:R-:W-:Y:S01]  /*b960*/  IMAD.WIDE.U32 R2, R8, R5, RZ ;  /* 0x0000000508027225 */ /* 0x008fe200078e00ff */
[----:B------:R-:W-:-:S03]  /*b970*/  IADD3.X R8, R19, R17, R18, P1, P3 ;  /* 0x0000001113087210 */ /* 0x000fc60000fe6412 */
[----:B------:R-:W-:Y:S01]  /*b980*/  IMAD R9, R9, R5, RZ ;  /* 0x0000000509097224 */ /* 0x000fe200078e02ff */
[----:B------:R-:W-:Y:S01]  /*b990*/  IADD3 R2, P0, P1, R15, R4, R2 ;  /* 0x000000040f027210 */ /* 0x000fe2000791e002 */
[----:B------:R-:W-:Y:S01]  /*b9a0*/  IMAD R5, R27, R12, R20 ;  /* 0x0000000c1b057224 */ /* 0x000fe200078e0214 */
[----:B------:R-:W-:Y:S01]  /*b9b0*/  SHF.R.S32.HI R15, RZ, 0x1f, R15 ;  /* 0x0000001fff0f7819 */ /* 0x000fe2000001140f */
[----:B------:R-:W-:Y:S02]  /*b9c0*/  IMAD.IADD R9, R3, 0x1, R9 ;  /* 0x0000000103097824 */ /* 0x000fe400078e0209 */
[----:B0-----:R-:W-:-:S03]  /*b9d0*/  IMAD R4, R11, R5, RZ ;  /* 0x000000050b047224 */ /* 0x001fc600078e02ff */
[----:B------:R-:W-:Y:S02]  /*b9e0*/  IADD3.X R3, R15, R8, R9, P0, P1 ;  /* 0x000000080f037210 */ /* 0x000fe400007e2409 */
[----:B------:R-:W-:Y:S01]  /*b9f0*/  SHF.R.S32.HI R9, RZ, 0x1f, R5 ;  /* 0x0000001fff097819 */ /* 0x000fe20000011405 */
[----:B------:R-:W-:-:S04]  /*ba00*/  IMAD.WIDE.U32 R2, R10, R5, R2 ;  /* 0x000000050a027225 */ /* 0x000fc800078e0002 */
[----:B------:R-:W-:Y:S01]  /*ba10*/  IMAD R9, R10, R9, R4 ;  /* 0x000000090a097224 */ /* 0x000fe200078e0204 */
[----:B-1----:R-:W-:-:S03]  /*ba20*/  LEA R4, P0, R2, R24, 0x2 ;  /* 0x0000001802047211 */ /* 0x002fc600078010ff */
[----:B------:R-:W-:-:S05]  /*ba30*/  IMAD.IADD R3, R3, 0x1, R9 ;  /* 0x0000000103037824 */ /* 0x000fca00078e0209 */
[----:B----4-:R-:W-:Y:S01]  /*ba40*/  LEA.HI.X R5, R2, R25, R3, 0x2, P0 ;  /* 0x0000001902057211 */ /* 0x010fe200000f1403 */
[----:B------:R-:W-:-:S05]  /*ba50*/  IMAD.MOV.U32 R3, RZ, RZ, -0x800000 ;  /* 0xff800000ff037424 */ /* 0x000fca00078e00ff */
[----:B------:R1:W-:Y:S02]  /*ba60*/  STG.E desc[UR36][R4.64], R3 ;  /* 0x0000000304007986 */ /* 0x0003e4000c101924 */
.L_x_10209:
[----:B------:R-:W-:Y:S05]  /*ba70*/  BSYNC B1 ;  /* 0x0000000000017941 */ /* 0x000fea0003800000 */
.L_x_10208:
[----:B------:R-:W-:Y:S05]  /*ba80*/  @P2 BRA `(.L_x_10204) ;  /* 0x00000008005c2947 */ /* 0x000fea0003800000 */
[----:B------:R-:W2:Y:S01]  /*ba90*/  LDL.LU R2, [R1+0x18] ;  /* 0x0000180001027983 */ /* 0x000ea20000300800 */
[----:B0-----:R-:W0:Y:S01]  /*baa0*/  LDC R11, c[0x0][0xce8] ;  /* 0x00033a00ff0b7b82 */ /* 0x001e220000000800 */
[----:B-1----:R-:W-:Y:S01]  /*bab0*/  SHF.R.S32.HI R3, RZ, 0x1f, R22 ;  /* 0x0000001fff037819 */ /* 0x002fe20000011416 */
[----:B------:R-:W-:Y:S01]  /*bac0*/  ULDC.64 UR6, c[0x0][0xba0] ;  /* 0x0002e80000067ab9 */ /* 0x000fe20000000a00 */
[----:B------:R-:W-:Y:S02]  /*bad0*/  BSSY B1, `(.L_x_10210) ;  /* 0x0000050000017945 */ /* 0x000fe40003800000 */
[----:B------:R-:W-:-:S04]  /*bae0*/  LEA.HI R4, R3, R22, RZ, 0x3 ;  /* 0x0000001603047211 */ /* 0x000fc800078f18ff */
[----:B------:R-:W-:Y:S02]  /*baf0*/  LOP3.LUT R9, R4, 0xfffffff8, RZ, 0xc0, !PT ;  /* 0xfffffff804097812 */ /* 0x000fe400078ec0ff */
[----:B------:R-:W-:-:S03]  /*bb00*/  SHF.R.S32.HI R15, RZ, 0x3, R4 ;  /* 0x00000003ff0f7819 */ /* 0x000fc60000011404 */
[----:B------:R-:W-:-:S04]  /*bb10*/  IMAD.IADD R22, R22, 0x1, -R9 ;  /* 0x0000000116167824 */ /* 0x000fc800078e0a09 */
[----:B------:R-:W-:Y:S01]  /*bb20*/  IMAD R4, R22, 0x20, R15 ;  /* 0x0000002016047824 */ /* 0x000fe200078e020f */
[----:B0-----:R-:W-:-:S13]  /*bb30*/  ISETP.NE.AND P0, PT, R11, 0x1, PT ;  /* 0x000000010b00780c */ /* 0x001fda0003f05270 */
[----:B------:R-:W0:Y:S08]  /*bb40*/  @P0 LDC R8, c[0x0][0xcec] ;  /* 0x00033b00ff080b82 */ /* 0x000e300000000800 */
[----:B------:R-:W1:Y:S01]  /*bb50*/  @P0 LDC R13, c[0x0][0xcf0] ;  /* 0x00033c00ff0d0b82 */ /* 0x000e620000000800 */
[----:B--2---:R-:W-:Y:S01]  /*bb60*/  R2UR UR8, R2 ;  /* 0x00000000020872ca */ /* 0x004fe200000e0000 */
[----:B------:R-:W-:-:S04]  /*bb70*/  IMAD R2, R18, UR6, RZ ;  /* 0x0000000612027c24 */ /* 0x000fc8000f8e02ff */
[C---:B------:R-:W-:Y:S02]  /*bb80*/  IMAD R5, R7.reuse, UR7, R2 ;  /* 0x0000000707057c24 */ /* 0x040fe4000f8e0202 */
[----:B------:R-:W-:Y:S01]  /*bb90*/  IMAD.WIDE.U32 R2, R7, UR6, RZ ;  /* 0x0000000607027c25 */ /* 0x000fe2000f8e00ff */
[----:B------:R-:W-:-:S03]  /*bba0*/  ULDC.64 UR6, c[0x0][0xbe8] ;  /* 0x0002fa0000067ab9 */ /* 0x000fc60000000a00 */
[----:B------:R-:W-:Y:S02]  /*bbb0*/  IMAD.IADD R3, R3, 0x1, R5 ;  /* 0x0000000103037824 */ /* 0x000fe400078e0205 */
[----:B------:R-:W-:Y:S02]  /*bbc0*/  IMAD.U32 R9, RZ, RZ, UR8 ;  /* 0x00000008ff097e24 */ /* 0x000fe4000f8e00ff */
[----:B------:R-:W-:-:S04]  /*bbd0*/  IMAD.WIDE.U32 R2, R201, UR6, R2 ;  /* 0x00000006c9027c25 */ /* 0x000fc8000f8e0002 */
[----:B------:R-:W-:Y:S02]  /*bbe0*/  IMAD R9, R9, 0x80, R4 ;  /* 0x0000008009097824 */ /* 0x000fe400078e0204 */
[----:B------:R-:W-:Y:S01]  /*bbf0*/  IMAD R3, R201, UR7, R3 ;  /* 0x00000007c9037c24 */ /* 0x000fe2000f8e0203 */
[----:B------:R-:W-:Y:S01]  /*bc00*/  ULDC.64 UR6, c[0x0][0xbf0] ;  /* 0x0002fc0000067ab9 */ /* 0x000fe20000000a00 */
[----:B0-----:R-:W-:-:S04]  /*bc10*/  @P0 IMAD.HI.U32 R4, R9, R8, RZ ;  /* 0x0000000809040227 */ /* 0x001fc800078e00ff */
[----:B------:R-:W-:Y:S01]  /*bc20*/  IMAD.MOV.U32 R5, RZ, RZ, R9 ;  /* 0x000000ffff057224 */ /* 0x000fe200078e0009 */
[----:B-1----:R-:W-:Y:S01]  /*bc30*/  @P0 SHF.R.U32.HI R5, RZ, R13, R4 ;  /* 0x0000000dff050219 */ /* 0x002fe20000011604 */
[----:B------:R-:W-:Y:S02]  /*bc40*/  IMAD R7, R204, UR6, RZ ;  /* 0x00000006cc077c24 */ /* 0x000fe4000f8e02ff */
[----:B------:R-:W-:Y:S01]  /*bc50*/  IMAD.WIDE.U32 R2, R21, UR6, R2 ;  /* 0x0000000615027c25 */ /* 0x000fe2000f8e0002 */
[----:B------:R-:W-:-:S03]  /*bc60*/  SHF.R.S32.HI R4, RZ, 0x1f, R5 ;  /* 0x0000001fff047819 */ /* 0x000fc60000011405 */
[----:B------:R-:W-:Y:S01]  /*bc70*/  IMAD R7, R21, UR7, R7 ;  /* 0x0000000715077c24 */ /* 0x000fe2000f8e0207 */
[----:B------:R-:W-:Y:S01]  /*bc80*/  ULDC.64 UR6, c[0x0][0xbe0] ;  /* 0x0002f80000067ab9 */ /* 0x000fe20000000a00 */
[----:B------:R-:W-:Y:S02]  /*bc90*/  IMAD.MOV R8, RZ, RZ, -R5 ;  /* 0x000000ffff087224 */ /* 0x000fe400078e0a05 */
[----:B------:R-:W-:Y:S02]  /*bca0*/  IMAD.IADD R3, R3, 0x1, R7 ;  /* 0x0000000103037824 */ /* 0x000fe400078e0207 */
[----:B------:R-:W-:Y:S02]  /*bcb0*/  IMAD R7, R11, R8, R9 ;  /* 0x000000080b077224 */ /* 0x000fe400078e0209 */
[----:B------:R-:W-:Y:S02]  /*bcc0*/  IMAD R4, R4, UR6, RZ ;  /* 0x0000000604047c24 */ /* 0x000fe4000f8e02ff */
[----:B------:R-:W-:-:S04]  /*bcd0*/  IMAD.WIDE.U32 R2, R5, UR6, R2 ;  /* 0x0000000605027c25 */ /* 0x000fc8000f8e0002 */
[----:B------:R-:W-:Y:S01]  /*bce0*/  IMAD R9, R5, UR7, R4 ;  /* 0x0000000705097c24 */ /* 0x000fe2000f8e0204 */
[----:B------:R-:W-:Y:S01]  /*bcf0*/  SHF.R.S32.HI R4, RZ, 0x1f, R7 ;  /* 0x0000001fff047819 */ /* 0x000fe20000011407 */
[----:B------:R-:W-:Y:S01]  /*bd00*/  ULDC.64 UR6, c[0x0][0xbd8] ;  /* 0x0002f60000067ab9 */ /* 0x000fe20000000a00 */
[----:B------:R-:W-:Y:S02]  /*bd10*/  IMAD.U32 R8, RZ, RZ, UR8 ;  /* 0x00000008ff087e24 */ /* 0x000fe4000f8e00ff */
[----:B------:R-:W-:Y:S02]  /*bd20*/  IMAD.IADD R3, R3, 0x1, R9 ;  /* 0x0000000103037824 */ /* 0x000fe400078e0209 */
[----:B------:R-:W-:Y:S02]  /*bd30*/  IMAD R4, R4, UR6, RZ ;  /* 0x0000000604047c24 */ /* 0x000fe4000f8e02ff */
[----:B------:R-:W-:Y:S02]  /*bd40*/  IMAD R8, R8, 0x80, R15 ;  /* 0x0000008008087824 */ /* 0x000fe400078e020f */
[----:B------:R-:W-:-:S02]  /*bd50*/  IMAD R5, R7, UR7, R4 ;  /* 0x0000000707057c24 */ /* 0x000fc4000f8e0204 */
[----:B------:R-:W-:Y:S01]  /*bd60*/  IMAD.WIDE.U32 R2, R7, UR6, R2 ;  /* 0x0000000607027c25 */ /* 0x000fe2000f8e0002 */
[----:B------:R-:W-:-:S03]  /*bd70*/  ULDC.64 UR6, c[0x0][0xb80] ;  /* 0x0002e00000067ab9 */ /* 0x000fc60000000a00 */
[----:B------:R-:W-:Y:S02]  /*bd80*/  IMAD R11, R0, R11, RZ ;  /* 0x0000000b000b7224 */ /* 0x000fe400078e02ff */
[----:B------:R-:W-:Y:S02]  /*bd90*/  VIADD R4, R8, 0x40 ;  /* 0x0000004008047836 */ /* 0x000fe40000000000 */
[----:B------:R-:W-:Y:S01]  /*bda0*/  IMAD.IADD R3, R3, 0x1, R5 ;  /* 0x0000000103037824 */ /* 0x000fe200078e0205 */
[----:B------:R-:W-:Y:S01]  /*bdb0*/  LEA R5, P2, R2, UR6, 0x1 ;  /* 0x0000000602057c11 */ /* 0x000fe2000f8408ff */
[----:B------:R-:W-:Y:S01]  /*bdc0*/  VIADD R0, R8, 0x20 ;  /* 0x0000002008007836 */ /* 0x000fe20000000000 */
[-C--:B------:R-:W-:Y:S01]  /*bdd0*/  ISETP.GE.AND P0, PT, R4, R11.reuse, PT ;  /* 0x0000000b0400720c */ /* 0x080fe20003f06270 */
[----:B------:R-:W-:Y:S01]  /*bde0*/  IMAD.SHL.U32 R7, R22, 0x8, RZ ;  /* 0x0000000816077824 */ /* 0x000fe200078e00ff */
[----:B------:R-:W-:Y:S02]  /*bdf0*/  LEA.HI.X R4, R2, UR7, R3, 0x1, P2 ;  /* 0x0000000702047c11 */ /* 0x000fe400090f0c03 */
[-C--:B------:R-:W-:Y:S01]  /*be00*/  ISETP.GE.AND P2, PT, R8, R11.reuse, PT ;  /* 0x0000000b0800720c */ /* 0x080fe20003f46270 */
[C---:B------:R-:W-:Y:S01]  /*be10*/  VIADD R9, R7.reuse, 0x40 ;  /* 0x0000004007097836 */ /* 0x040fe20000000000 */
[----:B------:R-:W-:Y:S01]  /*be20*/  ISETP.GE.AND P1, PT, R0, R11, PT ;  /* 0x0000000b0000720c */ /* 0x000fe20003f26270 */
[C---:B------:R-:W-:Y:S01]  /*be30*/  VIADD R13, R7.reuse, 0xc0 ;  /* 0x000000c0070d7836 */ /* 0x040fe20000000000 */
[----:B------:R0:W1:Y:S01]  /*be40*/  SHFL.IDX PT, R2, R5, RZ, 0x181f ;  /* 0x00181fff05027589 */ /* 0x00006200000e0000 */
[----:B------:R-:W-:Y:S01]  /*be50*/  VIADD R15, R7, 0x80 ;  /* 0x00000080070f7836 */ /* 0x000fe20000000000 */
[----:B------:R-:W-:-:S02]  /*be60*/  SHF.R.S32.HI R16, RZ, 0x1f, R7 ;  /* 0x0000001fff107819 */ /* 0x000fc40000011407 */
[----:B------:R0:W2:Y:S01]  /*be70*/  SHFL.IDX PT, R0, R4, RZ, 0x181f ;  /* 0x00181fff04007589 */ /* 0x0000a200000e0000 */
[----:B------:R-:W-:Y:S02]  /*be80*/  SHF.R.S32.HI R10, RZ, 0x1f, R9 ;  /* 0x0000001fff0a7819 */ /* 0x000fe40000011409 */
[----:B------:R-:W-:Y:S02]  /*be90*/  SHF.R.S32.HI R12, RZ, 0x1f, R13 ;  /* 0x0000001fff0c7819 */ /* 0x000fe4000001140d */
        /* <DEDUP_REMOVED lines=19> */
.L_x_10211:
[----:B------:R-:W-:Y:S05]  /*bfd0*/  BSYNC B1 ;  /* 0x0000000000017941 */ /* 0x000fea0003800000 */
.L_x_10210:
        /* <DEDUP_REMOVED lines=21> */
.L_x_10213:
[----:B------:R-:W-:Y:S05]  /*c130*/  BSYNC B1 ;  /* 0x0000000000017941 */ /* 0x000fea0003800000 */
.L_x_10212:
        /* <DEDUP_REMOVED lines=21> */
.L_x_10215:
[----:B------:R-:W-:Y:S05]  /*c290*/  BSYNC B1 ;  /* 0x0000000000017941 */ /* 0x000fea0003800000 */
.L_x_10214:
        /* <DEDUP_REMOVED lines=11> */
[----:B0-----:R-:W-:Y:S02]  /*c350*/  @!P3 LEA.HI.X R19, R7, R4, R16, 0x1, P4 ;  /* 0x000000040713b211 */ /* 0x001fe400020f0c10 */
        /* <DEDUP_REMOVED lines=10> */
.L_x_10204:
[----:B------:R-:W-:Y:S05]  /*c400*/  BSYNC B0 ;  /* 0x0000000000007941 */ /* 0x000fea0003800000 */
.L_x_10194:
[----:B------:R-:W-:Y:S02]  /*c410*/  ULDC UR6, c[0x0][0xd3c] ;  /* 0x00034f0000067ab9 */ /* 0x000fe40000000800 */
[----:B------:R-:W-:-:S06]  /*c420*/  UISETP.GE.AND UP0, UPT, UR5, UR6, UPT ;  /* 0x000000060500728c */ /* 0x000fcc000bf06270 */
[----:B------:R-:W-:-:S13]  /*c430*/  PLOP3.LUT P0, PT, PT, PT, UP0, 0x80, 0x0 ;  /* 0x000000000000781c */ /* 0x000fda0003f0f008 */
[----:B------:R-:W-:Y:S05]  /*c440*/  @!P0 BRA `(.L_x_10216) ;  /* 0xffffff4c00288947 */ /* 0x000fea000383ffff */
[----:B------:R-:W-:Y:S05]  /*c450*/  EXIT ;  /* 0x000000000000794d */ /* 0x000fea0003800000 */
.L_x_10164:
        /* <DEDUP_REMOVED lines=16> */
.L_x_10217:
        /* <DEDUP_REMOVED lines=43> */
.L_x_10221:
        /* <DEDUP_REMOVED lines=35> */
.L_x_10219:
        /* <DEDUP_REMOVED lines=12> */
[----:B0-----:R-:W-:-:S06]  /*cb00*/  IADD3 R2, R10, 0xffffffe, RZ ;  /* 0x0ffffffe0a027810 */ /* 0x001fcc0007ffe0ff */
[----:B------:R-:W0:Y:S02]  /*cb10*/  F2I.FTZ.U32.TRUNC.NTZ R3, R2 ;  /* 0x0000000200037305 */ /* 0x000e24000021f000 */
[----:B0-----:R-:W-:Y:S01]  /*cb20*/  IMAD.MOV R12, RZ, RZ, -R3 ;  /* 0x000000ffff0c7224 */ /* 0x001fe200078e0a03 */
[----:B-12---:R-:W-:Y:S06]  /*cb30*/  @!P0 BRA `(.L_x_10222) ;  /* 0x0000000000088947 */ /* 0x006fec0003800000 */
[----:B------:R-:W-:-:S06]  /*cb40*/  VIADD R16, R19, 0xffffffff ;  /* 0xffffffff13107836 */ /* 0x000fcc0000000000 */
[----:B------:R0:W1:Y:S02]  /*cb50*/  SHFL.IDX PT, R16, R5, R16, 0x1f ;  /* 0x00001f1005107589 */ /* 0x00006400000e0000 */
.L_x_10222:
        /* <DEDUP_REMOVED lines=58> */
.L_x_10220:
[----:B------:R-:W-:Y:S01]  /*cf00*/  ULDC UR4, c[0x0][0xd3c] ;  /* 0x00034f0000047ab9 */ /* 0x000fe20000000800 */
[----:B------:R-:W-:Y:S02]  /*cf10*/  IMAD.MOV.U32 R17, RZ, RZ, RZ ;  /* 0x000000ffff117224 */ /* 0x000fe400078e00ff */
[----:B------:R-:W-:Y:S02]  /*cf20*/  IMAD.U32 R16, RZ, RZ, UR6 ;  /* 0x00000006ff107e24 */ /* 0x000fe4000f8e00ff */
[----:B------:R-:W-:Y:S02]  /*cf30*/  IMAD.MOV.U32 R18, RZ, RZ, RZ ;  /* 0x000000ffff127224 */ /* 0x000fe400078e00ff */
[----:B------:R-:W-:-:S07]  /*cf40*/  IMAD.U32 R19, RZ, RZ, UR4 ;  /* 0x00000004ff137e24 */ /* 0x000fce000f8e00ff */
.L_x_10223:
[----:B------:R-:W-:-:S13]  /*cf50*/  ISETP.NE.AND P0, PT, R7, RZ, PT ;  /* 0x000000ff0700720c */ /* 0x000fda0003f05270 */
[----:B------:R-:W0:Y:S01]  /*cf60*/  @!P0 S2R R3, SR_CgaCtaId ;  /* 0x0000000000038919 */ /* 0x000e220000008800 */
[----:B------:R-:W-:-:S04]  /*cf70*/  @!P0 MOV R2, 0x400 ;  /* 0x0000040000028802 */ /* 0x000fc80000000f00 */
[----:B0-----:R-:W-:-:S05]  /*cf80*/  @!P0 LEA R2, R3, R2, 0x18 ;  /* 0x0000000203028211 */ /* 0x001fca00078ec0ff */
[----:B------:R1:W-:Y:S01]  /*cf90*/  @!P0 STS.128 [R2+0x324d0], R16 ;  /* 0x0324d01002008388 */ /* 0x0003e20000000c00 */
[----:B------:R-:W-:Y:S06]  /*cfa0*/  BAR.ARV 0x5, 0x180 ;  /* 0x0146000000007b1d */ /* 0x000fec0000002000 */
.L_x_10218:
        /* <DEDUP_REMOVED lines=27> */
[C---:B------:R-:W-:Y:S02]  /*d160*/  LOP3.LUT R2, R4.reuse, 0x80, RZ, 0xfc, !PT ;  /* 0x0000008004027812 */ /* 0x040fe400078efcff */
[----:B------:R-:W-:Y:S01]  /*d170*/  LOP3.LUT R0, R4, 0xc0, RZ, 0xfc, !PT ;  /* 0x000000c004007812 */ /* 0x000fe200078efcff */
[----:B------:R-:W-:-:S04]  /*d180*/  IMAD.U32 R22, RZ, RZ, UR4 ;  /* 0x00000004ff167e24 */ /* 0x000fc8000f8e00ff */
[----:B-1----:R-:W-:-:S07]  /*d190*/  IMAD R26, R29, 0x2, R22 ;  /* 0x000000021d1a7824 */ /* 0x002fce00078e0216 */
.L_x_10291:
[----:B0-----:R-:W0:Y:S02]  /*d1a0*/  LDC.64 R34, c[0x0][0xd88] ;  /* 0x00036200ff227b82 */ /* 0x001e240000000a00 */
[----:B0-----:R-:W-:-:S06]  /*d1b0*/  IMAD.WIDE R34, R19, 0x4, R34 ;  /* 0x0000000413227825 */ /* 0x001fcc00078e0222 */
[----:B--2---:R0:W2:Y:S01]  /*d1c0*/  LDG.E R34, desc[UR36][R34.64] ;  /* 0x0000002422227981 */ /* 0x0040a2000c1e1900 */
[----:B------:R-:W-:Y:S05]  /*d1d0*/  YIELD ;  /* 0x0000000000007946 */ /* 0x000fea0003800000 */
[----:B------:R-:W-:Y:S01]  /*d1e0*/  ULDC.64 UR4, c[0x0][0xb20] ;  /* 0x0002c80000047ab9 */ /* 0x000fe20000000a00 */
[----:B------:R-:W-:Y:S01]  /*d1f0*/  IMAD.MOV.U32 R32, RZ, RZ, RZ ;  /* 0x000000ffff207224 */ /* 0x000fe200078e00ff */
[----:B------:R-:W-:Y:S01]  /*d200*/  ISETP.NE.U32.AND P0, PT, RZ, UR4, PT ;  /* 0x00000004ff007c0c */ /* 0x000fe2000bf05070 */
[----:B------:R-:W-:-:S03]  /*d210*/  ULDC.64 UR6, c[0x0][0xb10] ;  /* 0x0002c40000067ab9 */ /* 0x000fc60000000a00 */
[----:B------:R-:W-:Y:S01]  /*d220*/  ISETP.NE.AND.EX P0, PT, RZ, UR5, PT, P0 ;  /* 0x00000005ff007c0c */ /* 0x000fe2000bf05300 */
[----:B0-----:R-:W-:Y:S01]  /*d230*/  IMAD.MOV.U32 R35, RZ, RZ, RZ ;  /* 0x000000ffff237224 */ /* 0x001fe200078e00ff */
        /* <DEDUP_REMOVED lines=29> */
[----:B----4-:R-:W-:Y:S05]  /*d410*/  @P0 BRA `(.L_x_10225) ;  /* 0x0000000000200947 */ /* 0x010fea0003800000 */
        /* <DEDUP_REMOVED lines=8> */
.L_x_10225:
        /* <DEDUP_REMOVED lines=9> */
.L_x_10226:
        /* <DEDUP_REMOVED lines=9> */
.L_x_10227:
        /* <DEDUP_REMOVED lines=43> */
.L_x_10229:
[----:B------:R-:W-:Y:S05]  /*d870*/  BSYNC B0 ;  /* 0x0000000000007941 */ /* 0x000fea0003800000 */
.L_x_10228:
        /* <DEDUP_REMOVED lines=23> */
.L_x_10231:
        /* <DEDUP_REMOVED lines=20> */
.L_x_10234:
[----:B------:R-:W-:Y:S05]  /*db30*/  BSYNC B6 ;  /* 0x0000000000067941 */ /* 0x000fea0003800000 */
.L_x_10233:
        /* <DEDUP_REMOVED lines=20> */
.L_x_10237:
        /* <DEDUP_REMOVED lines=15> */
.L_x_10236:
[----:B------:R-:W-:Y:S05]  /*dd70*/  BSYNC B6 ;  /* 0x0000000000067941 */ /* 0x000fea0003800000 */
.L_x_10235:
        /* <DEDUP_REMOVED lines=12> */
[----:B------:R-:W1:Y:S01]  /*de40*/  S2R R20, SR_TID.X ;  /* 0x0000000000147919 */ /* 0x000e620000002100 */
[----:B0-----:R-:W-:-:S13]  /*de50*/  ISETP.NE.AND P2, PT, R8, 0x1, PT ;  /* 0x000000010800780c */ /* 0x001fda0003f45270 */
[----:B------:R-:W0:Y:S08]  /*de60*/  @P2 LDC R6, c[0x0][0x434] ;  /* 0x00010d00ff062b82 */ /* 0x000e300000000800 */
[----:B---3--:R-:W3:Y:S01]  /*de70*/  @P2 LDC R2, c[0x0][0x438] ;  /* 0x00010e00ff022b82 */ /* 0x008ee20000000800 */
[----:B-1----:R-:W-:-:S05]  /*de80*/  IMAD.SHL.U32 R20, R20, 0x10, RZ ;  /* 0x0000001014147824 */ /* 0x002fca00078e00ff */
[----:B------:R-:W-:Y:S02]  /*de90*/  LOP3.LUT R20, R0, 0x70, R20, 0xf8, !PT ;  /* 0x0000007000147812 */ /* 0x000fe400078ef814 */
[----:B------:R-:W-:-:S04]  /*dea0*/  LOP3.LUT R23, R23, 0xffff7fff, RZ, 0xc0, !PT ;  /* 0xffff7fff17177812 */ /* 0x000fc800078ec0ff */
[----:B------:R-:W-:-:S04]  /*deb0*/  @P2 LOP3.LUT R23, R23, 0x8000, RZ, 0xfc, !PT ;  /* 0x0000800017172812 */ /* 0x000fc800078efcff */
[----:B------:R-:W-:Y:S01]  /*dec0*/  LOP3.LUT R23, R23, 0xffffffef, RZ, 0xc0, !PT ;  /* 0xffffffef17177812 */ /* 0x000fe200078ec0ff */
[----:B------:R-:W-:Y:S01]  /*ded0*/  IMAD.MOV.U32 R36, RZ, RZ, RZ ;  /* 0x000000ffff247224 */ /* 0x000fe200078e00ff */
[----:B------:R-:W-:Y:S01]  /*dee0*/  UMOV UR5, 0xffffffff ;  /* 0xffffffff00057882 */ /* 0x000fe20000000000 */
[----:B------:R-:W-:Y:S01]  /*def0*/  LOP3.LUT R18, R18, 0xffff, RZ, 0xc0, !PT ;  /* 0x0000ffff12127812 */ /* 0x000fe200078ec0ff */
[----:B--2---:R-:W-:-:S04]  /*df00*/  VIADD R0, R21, 0xffffffff ;  /* 0xffffffff15007836 */ /* 0x004fc80000000000 */
[----:B------:R-:W-:-:S05]  /*df10*/  IMAD R37, R0, 0x60, R20 ;  /* 0x0000006000257824 */ /* 0x000fca00078e0214 */
[----:B------:R-:W-:-:S04]  /*df20*/  ISETP.GE.AND P0, PT, R37, R25, PT ;  /* 0x000000192500720c */ /* 0x000fc80003f06270 */
[----:B------:R-:W-:Y:S01]  /*df30*/  ISETP.GT.U32.OR P0, PT, R20, 0x5f, P0 ;  /* 0x0000005f1400780c */ /* 0x000fe20000704470 */
[----:B------:R-:W1:Y:S01]  /*df40*/  S2R R21, SR_TID.X ;  /* 0x0000000000157919 */ /* 0x000e620000002100 */
[----:B------:R-:W-:-:S11]  /*df50*/  IMAD.IADD R37, R37, 0x1, R32 ;  /* 0x0000000125257824 */ /* 0x000fd600078e0220 */
[----:B------:R-:W2:Y:S01]  /*df60*/  @!P0 LDC.64 R4, c[0x0][0x428] ;  /* 0x00010a00ff048b82 */ /* 0x000ea20000000a00 */
[----:B0-----:R-:W-:Y:S01]  /*df70*/  @P2 IMAD.HI.U32 R3, R37, R6, RZ ;  /* 0x0000000625032227 */ /* 0x001fe200078e00ff */
[----:B----4-:R-:W-:-:S03]  /*df80*/  SHF.R.S32.HI R33, RZ, 0x1f, R28 ;  /* 0x0000001fff217819 */ /* 0x010fc6000001141c */
[----:B------:R-:W-:Y:S01]  /*df90*/  IMAD.MOV.U32 R6, RZ, RZ, R37 ;  /* 0x000000ffff067224 */ /* 0x000fe200078e0025 */
[----:B---3--:R-:W-:-:S04]  /*dfa0*/  @P2 SHF.R.U32.HI R6, RZ, R2, R3 ;  /* 0x00000002ff062219 */ /* 0x008fc80000011603 */
[--C-:B------:R-:W-:Y:S01]  /*dfb0*/  @!P0 SHF.R.S32.HI R3, RZ, 0x1f, R6.reuse ;  /* 0x0000001fff038819 */ /* 0x100fe20000011406 */
[----:B------:R-:W-:Y:S02]  /*dfc0*/  @!P0 IMAD.MOV.U32 R2, RZ, RZ, R6 ;  /* 0x000000ffff028224 */ /* 0x000fe400078e0006 */
[-C--:B--2---:R-:W-:Y:S02]  /*dfd0*/  @!P0 IMAD R7, R33, R4.reuse, RZ ;  /* 0x0000000421078224 */ /* 0x084fe400078e02ff */
[----:B------:R-:W-:-:S04]  /*dfe0*/  @!P0 IMAD.WIDE.U32 R2, R28, R4, R2 ;  /* 0x000000041c028225 */ /* 0x000fc800078e0002 */
[----:B------:R-:W-:Y:S02]  /*dff0*/  @!P0 IMAD R7, R28, R5, R7 ;  /* 0x000000051c078224 */ /* 0x000fe400078e0207 */
[----:B------:R-:W0:Y:S01]  /*e000*/  @!P0 LDC.64 R4, c[0x0][0x418] ;  /* 0x00010600ff048b82 */ /* 0x000e220000000a00 */
[----:B-1----:R-:W-:-:S05]  /*e010*/  IMAD.SHL.U32 R21, R21, 0x8, RZ ;  /* 0x0000000815157824 */ /* 0x002fca00078e00ff */
[----:B------:R-:W-:-:S04]  /*e020*/  LOP3.LUT R21, R21, 0x38, RZ, 0xc0, !PT ;  /* 0x0000003815157812 */ /* 0x000fc800078ec0ff */
[----:B------:R-:W-:-:S04]  /*e030*/  LOP3.LUT R10, R21, 0x40, RZ, 0xfc, !PT ;  /* 0x00000040150a7812 */ /* 0x000fc800078efcff */
[----:B------:R-:W-:Y:S01]  /*e040*/  ISETP.GE.AND P3, PT, R10, UR4, PT ;  /* 0x000000040a007c0c */ /* 0x000fe2000bf66270 */
[----:B------:R-:W-:Y:S01]  /*e050*/  @!P0 IMAD.IADD R7, R3, 0x1, R7 ;  /* 0x0000000103078824 */ /* 0x000fe200078e0207 */
[----:B------:R-:W-:Y:S02]  /*e060*/  LOP3.LUT R9, R21, 0x80, RZ, 0xfc, !PT ;  /* 0x0000008015097812 */ /* 0x000fe400078efcff */
[----:B0-----:R-:W-:-:S04]  /*e070*/  @!P0 LEA R4, P1, R2, R4, 0x2 ;  /* 0x0000000402048211 */ /* 0x001fc800078210ff */
[----:B------:R-:W-:Y:S02]  /*e080*/  @!P0 LEA.HI.X R5, R2, R5, R7, 0x2, P1 ;  /* 0x0000000502058211 */ /* 0x000fe400008f1407 */
[----:B------:R-:W-:-:S03]  /*e090*/  ISETP.GE.AND P1, PT, R9, UR4, PT ;  /* 0x0000000409007c0c */ /* 0x000fc6000bf26270 */
[----:B------:R-:W-:Y:S01]  /*e0a0*/  @P3 LOP3.LUT R23, R23, 0x10, RZ, 0xfc, !PT ;  /* 0x0000001017173812 */ /* 0x000fe200078efcff */
[----:B------:R-:W-:Y:S01]  /*e0b0*/  IMAD.MOV R2, RZ, RZ, -R6 ;  /* 0x000000ffff027224 */ /* 0x000fe200078e0a06 */
[----:B------:R-:W-:Y:S01]  /*e0c0*/  ISETP.GE.AND P2, PT, R21, UR4, PT ;  /* 0x0000000415007c0c */ /* 0x000fe2000bf46270 */
[----:B------:R0:W5:Y:S01]  /*e0d0*/  @!P0 LDG.E R36, desc[UR36][R4.64] ;  /* 0x0000002404248981 */ /* 0x000162000c1e1900 */
[----:B------:R-:W-:Y:S01]  /*e0e0*/  LOP3.LUT R23, R23, 0xfffffffe, RZ, 0xc0, !PT ;  /* 0xfffffffe17177812 */ /* 0x000fe200078ec0ff */
[----:B------:R-:W-:Y:S01]  /*e0f0*/  IMAD R37, R8, R2, R37 ;  /* 0x0000000208257224 */ /* 0x000fe200078e0225 */
[----:B------:R-:W-:Y:S02]  /*e100*/  LOP3.LUT R8, R21, 0xc0, RZ, 0xfc, !PT ;  /* 0x000000c015087812 */ /* 0x000fe400078efcff */
[----:B------:R-:W-:Y:S02]  /*e110*/  LOP3.LUT R23, R23, 0xfffffff7, RZ, 0xc0, !PT ;  /* 0xfffffff717177812 */ /* 0x000fe400078ec0ff */
[----:B------:R-:W-:-:S02]  /*e120*/  ISETP.GE.AND P0, PT, R8, UR4, PT ;  /* 0x0000000408007c0c */ /* 0x000fc4000bf06270 */
[----:B------:R-:W-:-:S04]  /*e130*/  @P1 LOP3.LUT R23, R23, 0x8, RZ, 0xfc, !PT ;  /* 0x0000000817171812 */ /* 0x000fc800078efcff */
[----:B------:R-:W-:-:S04]  /*e140*/  @P2 LOP3.LUT R23, R23, 0x1, RZ, 0xfc, !PT ;  /* 0x0000000117172812 */ /* 0x000fc800078efcff */
[----:B------:R-:W-:Y:S01]  /*e150*/  LOP3.LUT R23, R23, 0xfffffffb, RZ, 0xc0, !PT ;  /* 0xfffffffb17177812 */ /* 0x000fe200078ec0ff */
[----:B------:R-:W-:-:S03]  /*e160*/  IMAD.U32 R2, RZ, RZ, UR38 ;  /* 0x00000026ff027e24 */ /* 0x000fc6000f8e00ff */
[----:B------:R-:W-:Y:S01]  /*e170*/  @P0 LOP3.LUT R23, R23, 0x4, RZ, 0xfc, !PT ;  /* 0x0000000417170812 */ /* 0x000fe200078efcff */
[----:B0-----:R-:W-:Y:S06]  /*e180*/  BRA.DIV UR5, `(.L_x_10238) ;  /* 0x0000004a05707947 */ /* 0x001fec000b800000 */
.L_x_10309:
[----:B------:R-:W-:Y:S02]  /*e190*/  SEL R3, RZ, 0x1, P2 ;  /* 0x00000001ff037807 */ /* 0x000fe40001000000 */
        /* <DEDUP_REMOVED lines=9> */
.L_x_10239:
[----:B------:R-:W-:Y:S01]  /*e230*/  IMAD R31, R0, -0x60, R25 ;  /* 0xffffffa0001f7824 */ /* 0x000fe200078e0219 */
[----:B------:R-:W-:Y:S01]  /*e240*/  SHF.L.U32 R0, R27, 0x1f, RZ ;  /* 0x0000001f1b007819 */ /* 0x000fe200000006ff */
[----:B------:R-:W-:Y:S01]  /*e250*/  IMAD R25, R24, 0x8, R22 ;  /* 0x0000000818197824 */ /* 0x000fe200078e0216 */
[----:B------:R-:W-:Y:S03]  /*e260*/  BSSY B0, `(.L_x_10240) ;  /* 0x0000003000007945 */ /* 0x000fe60003800000 */
[----:B------:R-:W0:Y:S02]  /*e270*/  SYNCS.PHASECHK.TRANS64.TRYWAIT P0, [R25+URZ+0x32440], R0 ;  /* 0x03244000190075a7 */ /* 0x000e24000800017f */
[----:B0-----:R-:W-:Y:S05]  /*e280*/  @!P0 BRA `(.L_x_10241) ;  /* 0x0000004800648947 */ /* 0x001fea0003800000 */
.L_x_10310:
[----:B------:R-:W-:Y:S05]  /*e290*/  BSYNC B0 ;  /* 0x0000000000007941 */ /* 0x000fea0003800000 */
.L_x_10240:
        /* <DEDUP_REMOVED lines=87> */
.L_x_10324:
        /* <DEDUP_REMOVED lines=10> */
.L_x_10243:
        /* <DEDUP_REMOVED lines=10> */
.L_x_10244:
[----:B------:R1:W5:Y:S01]  /*e950*/  LDL.LU R0, [R1] ;  /* 0x0000000001007983 */ /* 0x0003620000300800 */
[----:B------:R-:W-:Y:S01]  /*e960*/  LOP3.LUT P0, RZ, R23, 0x40, RZ, 0xc0, !PT ;  /* 0x0000004017ff7812 */ /* 0x000fe2000780c0ff */
[----:B------:R1:W-:-:S12]  /*e970*/  SYNCS.ARRIVE.TRANS64.A1T0 RZ, [R25+URZ+0x32430], RZ ;  /* 0x032430ff19ff79a7 */ /* 0x0003d8000810003f */
[----:B------:R-:W-:Y:S05]  /*e980*/  WARPSYNC.ALL ;  /* 0x0000000000007948 */ /* 0x000fea0003800000 */
[----:B------:R-:W-:Y:S01]  /*e990*/  SEL R34, R34, RZ, !P0 ;  /* 0x000000ff22227207 */ /* 0x000fe20004000000 */
[----:B------:R-:W-:Y:S01]  /*e9a0*/  BSSY B6, `(.L_x_10245) ;  /* 0x0000019000067945 */ /* 0x000fe20003800000 */
[----:B------:R-:W-:Y:S01]  /*e9b0*/  BAR.SYNC.DEFER_BLOCKING 0x8, 0x180 ;  /* 0x0206000000007b1d */ /* 0x000fe20000010000 */
[----:B-----5:R-:W-:-:S05]  /*e9c0*/  SEL R0, R0, RZ, !P0 ;  /* 0x000000ff00007207 */ /* 0x020fca0004000000 */
[----:B------:R2:W-:Y:S02]  /*e9d0*/  STL [R1+0x8], R0 ;  /* 0x0000080001007387 */ /* 0x0005e40000100800 */
[----:B--2---:R-:W-:-:S05]  /*e9e0*/  VIADD R0, R22, 0x18400 ;  /* 0x0001840016007836 */ /* 0x004fca0000000000 */
[----:B------:R-:W-:Y:S02]  /*e9f0*/  LOP3.LUT P0, RZ, R0, 0x3ff, RZ, 0xc0, !PT ;  /* 0x000003ff00ff7812 */ /* 0x000fe4000780c0ff */
[----:B------:R-:W-:-:S05]  /*ea00*/  SHF.R.S32.HI R0, RZ, 0x1f, R35 ;  /* 0x0000001fff007819 */ /* 0x000fca0000011423 */
[----:B------:R2:W-:Y:S06]  /*ea10*/  STL [R1], R0 ;  /* 0x0000000001007387 */ /* 0x0005ec0000100800 */
        /* <DEDUP_REMOVED lines=17> */
.L_x_10246:
[----:B------:R-:W-:Y:S05]  /*eb30*/  BSYNC B6 ;  /* 0x0000000000067941 */ /* 0x000fea0003800000 */
.L_x_10245:
[----:B------:R-:W3:Y:S01]  /*eb40*/  LDL R21, [R1] ;  /* 0x0000000001157983 */ /* 0x000ee20000100800 */
[----:B------:R-:W4:Y:S03]  /*eb50*/  LDC R7, c[0x0][0x448] ;  /* 0x00011200ff077b82 */ /* 0x000f260000000800 */
[----:B------:R-:W5:Y:S01]  /*eb60*/  LDL R20, [R1+0x8] ;  /* 0x0000080001147983 */ /* 0x000f620000100800 */
[----:B------:R-:W-:Y:S01]  /*eb70*/  IMAD.SHL.U32 R4, R17, 0x80, RZ ;  /* 0x0000008011047824 */ /* 0x000fe200078e00ff */
[----:B------:R-:W-:Y:S01]  /*eb80*/  ULDC.64 UR4, c[0x0][0x298] ;  /* 0x0000a60000047ab9 */ /* 0x000fe20000000a00 */
[----:B------:R-:W-:Y:S01]  /*eb90*/  LOP3.LUT R23, R23, 0xfffeffff, RZ, 0xc0, !PT ;  /* 0xfffeffff17177812 */ /* 0x000fe200078ec0ff */
[----:B0-----:R-:W0:Y:S01]  /*eba0*/  S2R R2, SR_TID.X ;  /* 0x0000000000027919 */ /* 0x001e220000002100 */
[----:B------:R-:W1:Y:S01]  /*ebb0*/  S2R R3, SR_TID.X ;  /* 0x0000000000037919 */ /* 0x000e620000002100 */
[----:B----4-:R-:W-:-:S13]  /*ebc0*/  ISETP.NE.AND P0, PT, R7, 0x1, PT ;  /* 0x000000010700780c */ /* 0x010fda0003f05270 */
[----:B--2---:R-:W2:Y:S01]  /*ebd0*/  @P0 LDC R0, c[0x0][0x44c] ;  /* 0x00011300ff000b82 */ /* 0x004ea20000000800 */
[----:B------:R-:W-:Y:S02]  /*ebe0*/  @P0 LOP3.LUT R23, R23, 0x10000, RZ, 0xfc, !PT ;  /* 0x0001000017170812 */ /* 0x000fe400078efcff */
[----:B0-----:R-:W-:Y:S01]  /*ebf0*/  LOP3.LUT R2, R2, 0x7f, RZ, 0xc0, !PT ;  /* 0x0000007f02027812 */ /* 0x001fe200078ec0ff */
[----:B-1----:R-:W-:-:S03]  /*ec00*/  IMAD.SHL.U32 R3, R3, 0x10, RZ ;  /* 0x0000001003037824 */ /* 0x002fc600078e00ff */
[----:B------:R-:W-:-:S04]  /*ec10*/  SHF.R.U32.HI R2, RZ, 0x3, R2 ;  /* 0x00000003ff027819 */ /* 0x000fc80000011602 */
[----:B------:R-:W-:Y:S02]  /*ec20*/  LOP3.LUT R3, R2, 0x70, R3, 0xf8, !PT ;  /* 0x0000007002037812 */ /* 0x000fe400078ef803 */
[----:B------:R-:W0:Y:S02]  /*ec30*/  @P0 LDC R2, c[0x0][0x450] ;  /* 0x00011400ff020b82 */ /* 0x000e240000000800 */
[----:B------:R-:W-:-:S05]  /*ec40*/  LOP3.LUT R17, R3, R4, RZ, 0xfc, !PT ;  /* 0x0000000403117212 */ /* 0x000fca00078efcff */
[----:B--2---:R-:W-:-:S04]  /*ec50*/  @P0 IMAD.HI.U32 R3, R17, R0, RZ ;  /* 0x0000000011030227 */ /* 0x004fc800078e00ff */
[----:B------:R-:W-:Y:S01]  /*ec60*/  IMAD.MOV.U32 R0, RZ, RZ, R17 ;  /* 0x000000ffff007224 */ /* 0x000fe200078e0011 */
[----:B0-----:R-:W-:Y:S01]  /*ec70*/  @P0 SHF.R.U32.HI R0, RZ, R2, R3 ;  /* 0x00000002ff000219 */ /* 0x001fe20000011603 */
[----:B------:R-:W-:-:S04]  /*ec80*/  IMAD.WIDE.U32 R2, R35, UR4, RZ ;  /* 0x0000000423027c25 */ /* 0x000fc8000f8e00ff */
[----:B---3--:R-:W-:Y:S02]  /*ec90*/  IMAD R5, R21, UR4, RZ ;  /* 0x0000000415057c24 */ /* 0x008fe4000f8e02ff */
[----:B------:R-:W0:Y:S02]  /*eca0*/  S2R R21, SR_TID.X ;  /* 0x0000000000157919 */ /* 0x000e240000002100 */
[----:B------:R-:W-:Y:S01]  /*ecb0*/  IMAD R5, R35, UR5, R5 ;  /* 0x0000000523057c24 */ /* 0x000fe2000f8e0205 */
[----:B------:R-:W-:-:S03]  /*ecc0*/  ULDC.64 UR4, c[0x0][0x2d8] ;  /* 0x0000b60000047ab9 */ /* 0x000fc60000000a00 */
[----:B------:R-:W-:Y:S02]  /*ecd0*/  IMAD.IADD R3, R3, 0x1, R5 ;  /* 0x0000000103037824 */ /* 0x000fe400078e0205 */
[----:B------:R-:W-:-:S04]  /*ece0*/  IMAD.WIDE.U32 R2, R18, UR4, R2 ;  /* 0x0000000412027c25 */ /* 0x000fc8000f8e0002 */
[----:B------:R-:W-:Y:S01]  /*ecf0*/  IMAD R3, R18, UR5, R3 ;  /* 0x0000000512037c24 */ /* 0x000fe2000f8e0203 */
[----:B------:R-:W-:Y:S02]  /*ed00*/  ULDC.64 UR4, c[0x0][0x2e0] ;  /* 0x0000b80000047ab9 */ /* 0x000fe40000000a00 */
[----:B-----5:R-:W-:Y:S02]  /*ed10*/  IMAD R5, R20, UR4, RZ ;  /* 0x0000000414057c24 */ /* 0x020fe4000f8e02ff */
[C---:B------:R-:W-:Y:S01]  /*ed20*/  IMAD.WIDE.U32 R2, R34.reuse, UR4, R2 ;  /* 0x0000000422027c25 */ /* 0x040fe2000f8e0002 */
[----:B------:R-:W1:Y:S03]  /*ed30*/  S2R R20, SR_TID.X ;  /* 0x0000000000147919 */ /* 0x000e660000002100 */
[----:B------:R-:W-:Y:S01]  /*ed40*/  IMAD R5, R34, UR5, R5 ;  /* 0x0000000522057c24 */ /* 0x000fe2000f8e0205 */
[----:B------:R-:W-:-:S03]  /*ed50*/  ULDC.64 UR4, c[0x0][0x2d0] ;  /* 0x0000b40000047ab9 */ /* 0x000fc60000000a00 */
[----:B------:R-:W-:Y:S01]  /*ed60*/  IMAD.IADD R3, R3, 0x1, R5 ;  /* 0x0000000103037824 */ /* 0x000fe200078e0205 */
[----:B------:R-:W-:Y:S01]  /*ed70*/  SHF.R.S32.HI R5, RZ, 0x1f, R0 ;  /* 0x0000001fff057819 */ /* 0x000fe20000011400 */
[----:B------:R-:W-:Y:S01]  /*ed80*/  IMAD.WIDE.U32 R2, R0, UR4, R2 ;  /* 0x0000000400027c25 */ /* 0x000fe2000f8e0002 */
[----:B0-----:R-:W-:-:S03]  /*ed90*/  LOP3.LUT R21, R21, 0x7f, RZ, 0xc0, !PT ;  /* 0x0000007f15157812 */ /* 0x001fc600078ec0ff */
[----:B------:R-:W-:Y:S01]  /*eda0*/  IMAD R5, R5, UR4, RZ ;  /* 0x0000000405057c24 */ /* 0x000fe2000f8e02ff */
[----:B------:R-:W-:-:S03]  /*edb0*/  SHF.R.U32.HI R21, RZ, 0x3, R21 ;  /* 0x00000003ff157819 */ /* 0x000fc60000011615 */
[----:B------:R-:W-:Y:S01]  /*edc0*/  IMAD R5, R0, UR5, R5 ;  /* 0x0000000500057c24 */ /* 0x000fe2000f8e0205 */
[----:B------:R-:W-:Y:S01]  /*edd0*/  ULDC.64 UR4, c[0x0][0x2c8] ;  /* 0x0000b20000047ab9 */ /* 0x000fe20000000a00 */
[----:B------:R-:W-:Y:S02]  /*ede0*/  IMAD.MOV R0, RZ, RZ, -R0 ;  /* 0x000000ffff007224 */ /* 0x000fe400078e0a00 */
[----:B------:R-:W-:Y:S02]  /*edf0*/  IMAD.IADD R3, R3, 0x1, R5 ;  /* 0x0000000103037824 */ /* 0x000fe400078e0205 */
[----:B------:R-:W-:-:S04]  /*ee00*/  IMAD R0, R7, R0, R17 ;  /* 0x0000000007007224 */ /* 0x000fc800078e0211 */
[----:B------:R-:W-:Y:S01]  /*ee10*/  IMAD.WIDE.U32 R2, R0, UR4, R2 ;  /* 0x0000000400027c25 */ /* 0x000fe2000f8e0002 */
[----:B------:R-:W-:-:S03]  /*ee20*/  SHF.R.S32.HI R5, RZ, 0x1f, R0 ;  /* 0x0000001fff057819 */ /* 0x000fc60000011400 */
[----:B-1----:R-:W-:Y:S02]  /*ee30*/  IMAD.SHL.U32 R20, R20, 0x8, RZ ;  /* 0x0000000814147824 */ /* 0x002fe400078e00ff */
[----:B------:R-:W-:-:S03]  /*ee40*/  IMAD R5, R5, UR4, RZ ;  /* 0x0000000405057c24 */ /* 0x000fc6000f8e02ff */
[----:B------:R-:W-:Y:S01]  /*ee50*/  LOP3.LUT R20, R20, 0x38, RZ, 0xc0, !PT ;  /* 0x0000003814147812 */ /* 0x000fe200078ec0ff */
        /* <DEDUP_REMOVED lines=9> */
[----:B------:R-:W2:Y:S01]  /*eef0*/  LDL.LU R2, [R1+0x4] ;  /* 0x0000040001027983 */ /* 0x000ea20000300800 */
[----:B------:R-:W2:Y:S03]  /*ef00*/  LDC R3, c[0x0][0x448] ;  /* 0x00011200ff037b82 */ /* 0x000ea60000000800 */
[----:B------:R-:W0:Y:S01]  /*ef10*/  SHFL.IDX PT, R10, R0, RZ, 0x181f ;  /* 0x00181fff000a7589 */ /* 0x000e2200000e0000 */
[----:B------:R-:W-:-:S03]  /*ef20*/  IMAD.IADD R4, R21, 0x1, R4 ;  /* 0x0000000115047824 */ /* 0x000fc600078e0204 */
[----:B------:R-:W-:Y:S01]  /*ef30*/  SHFL.IDX PT, R7, R0, 0x1, 0x181f ;  /* 0x00381f0000077f89 */ /* 0x000fe200000e0000 */
[----:B------:R-:W-:-:S03]  /*ef40*/  VIADD R8, R4, 0x10 ;  /* 0x0000001004087836 */ /* 0x000fc60000000000 */
[----:B------:R-:W-:Y:S04]  /*ef50*/  SHFL.IDX PT, R11, R0, 0x2, 0x181f ;  /* 0x00581f00000b7f89 */ /* 0x000fe800000e0000 */
[----:B------:R-:W-:Y:S01]  /*ef60*/  SHFL.IDX PT, R12, R0, 0x3, 0x181f ;  /* 0x00781f00000c7f89 */ /* 0x000fe200000e0000 */
[----:B------:R-:W-:Y:S01]  /*ef70*/  LOP3.LUT R23, R23, 0xffffdfff, RZ, 0xc0, !PT ;  /* 0xffffdfff17177812 */ /* 0x000fe200078ec0ff */
[----:B--2---:R-:W-:Y:S02]  /*ef80*/  IMAD R6, R2, R3, RZ ;  /* 0x0000000302067224 */ /* 0x004fe400078e02ff */
[----:B------:R-:W1:Y:S03]  /*ef90*/  SHFL.IDX PT, R3, R5, RZ, 0x181f ;  /* 0x00181fff05037589 */ /* 0x000e6600000e0000 */
[-C--:B------:R-:W-:Y:S01]  /*efa0*/  ISETP.GE.AND P6, PT, R4, R6.reuse, PT ;  /* 0x000000060400720c */ /* 0x080fe20003fc6270 */
[----:B------:R-:W2:Y:S01]  /*efb0*/  SHFL.IDX PT, R2, R5, 0x1, 0x181f ;  /* 0x00381f0005027f89 */ /* 0x000ea200000e0000 */
[----:B------:R-:W-:-:S11]  /*efc0*/  ISETP.GE.AND P5, PT, R8, R6, PT ;  /* 0x000000060800720c */ /* 0x000fd60003fa6270 */
[----:B0-----:R-:W-:-:S05]  /*efd0*/  @!P6 LEA R10, P1, R20, R10, 0x1 ;  /* 0x0000000a140ae211 */ /* 0x001fca00078208ff */
[----:B-1----:R-:W-:Y:S01]  /*efe0*/  @!P6 IMAD.X R3, RZ, RZ, R3, P1 ;  /* 0x000000ffff03e224 */ /* 0x002fe200008e0603 */
[----:B------:R-:W-:Y:S01]  /*eff0*/  @!P5 LEA R7, P1, R20, R7, 0x1 ;  /* 0x000000071407d211 */ /* 0x000fe200078208ff */
[----:B------:R-:W-:-:S04]  /*f000*/  VIADD R8, R4, 0x20 ;  /* 0x0000002004087836 */ /* 0x000fc80000000000 */
[----:B--2---:R-:W-:Y:S02]  /*f010*/  @!P5 IMAD.X R9, RZ, RZ, R2, P1 ;  /* 0x000000ffff09d224 */ /* 0x004fe400008e0602 */
[----:B------:R-:W0:Y:S01]  /*f020*/  SHFL.IDX PT, R2, R5, 0x2, 0x181f ;  /* 0x00581f0005027f89 */ /* 0x000e2200000e0000 */
[----:B------:R-:W-:-:S13]  /*f030*/  ISETP.GE.AND P3, PT, R8, R6, PT ;  /* 0x000000060800720c */ /* 0x000fda0003f66270 */
[----:B------:R-:W-:-:S05]  /*f040*/  @!P3 LEA R11, P1, R20, R11, 0x1 ;  /* 0x0000000b140bb211 */ /* 0x000fca00078208ff */
[----:B0-----:R-:W-:Y:S02]  /*f050*/  @!P3 IMAD.X R8, RZ, RZ, R2, P1 ;  /* 0x000000ffff08b224 */ /* 0x001fe400008e0602 */
[----:B------:R-:W-:-:S05]  /*f060*/  VIADD R2, R4, 0x30 ;  /* 0x0000003004027836 */ /* 0x000fca0000000000 */
[----:B------:R-:W-:Y:S01]  /*f070*/  ISETP.GE.AND P2, PT, R2, R6, PT ;  /* 0x000000060200720c */ /* 0x000fe20003f46270 */
[----:B------:R-:W-:-:S05]  /*f080*/  VIADD R2, R4, 0x40 ;  /* 0x0000004004027836 */ /* 0x000fca0000000000 */
[----:B------:R-:W-:Y:S02]  /*f090*/  ISETP.GE.AND P4, PT, R2, R6, PT ;  /* 0x000000060200720c */ /* 0x000fe40003f86270 */
[----:B------:R-:W0:Y:S05]  /*f0a0*/  SHFL.IDX PT, R2, R5, 0x3, 0x181f ;  /* 0x00781f0005027f89 */ /* 0x000e2a00000e0000 */
[----:B------:R-:W-:Y:S02]  /*f0b0*/  @!P2 LEA R14, P1, R20, R12, 0x1 ;  /* 0x0000000c140ea211 */ /* 0x000fe400078208ff */
[----:B------:R-:W1:Y:S03]  /*f0c0*/  SHFL.IDX PT, R12, R0, 0x4, 0x181f ;  /* 0x00981f00000c7f89 */ /* 0x000e6600000e0000 */
[----:B0-----:R-:W-:-:S02]  /*f0d0*/  @!P2 IMAD.X R13, RZ, RZ, R2, P1 ;  /* 0x000000ffff0da224 */ /* 0x001fc400008e0602 */
[----:B------:R-:W0:Y:S01]  /*f0e0*/  SHFL.IDX PT, R2, R5, 0x4, 0x181f ;  /* 0x00981f0005027f89 */ /* 0x000e2200000e0000 */
[----:B-1----:R-:W-:Y:S02]  /*f0f0*/  @!P4 LEA R15, P1, R20, R12, 0x1 ;  /* 0x0000000c140fc211 */ /* 0x002fe400078208ff */
[----:B------:R-:W-:-:S04]  /*f100*/  @P6 LOP3.LUT R23, R23, 0x2000, RZ, 0xfc, !PT ;  /* 0x0000200017176812 */ /* 0x000fc800078efcff */
[----:B------:R-:W-:Y:S01]  /*f110*/  LOP3.LUT R23, R23, 0xffffefff, RZ, 0xc0, !PT ;  /* 0xffffefff17177812 */ /* 0x000fe200078ec0ff */
[----:B0-----:R-:W-:Y:S02]  /*f120*/  @!P4 IMAD.X R12, RZ, RZ, R2, P1 ;  /* 0x000000ffff0cc224 */ /* 0x001fe400008e0602 */
[----:B------:R-:W-:-:S05]  /*f130*/  @!P6 IMAD.MOV.U32 R2, RZ, RZ, R10 ;  /* 0x000000ffff02e224 */ /* 0x000fca00078e000a */
[----:B------:R0:W-:Y:S01]  /*f140*/  @!P6 LDGSTS.E.BYPASS.LTC128B.128 [R26+0x18400], desc[UR36][R2.64], !P0 ;  /* 0x18400000021aefae */ /* 0x0001e2000c101d64 */
[----:B------:R-:W-:Y:S01]  /*f150*/  @P5 LOP3.LUT R23, R23, 0x1000, RZ, 0xfc, !PT ;  /* 0x0000100017175812 */ /* 0x000fe200078efcff */
[----:B0-----:R-:W-:Y:S02]  /*f160*/  @!P5 IMAD.MOV.U32 R2, RZ, RZ, R7 ;  /* 0x000000ffff02d224 */ /* 0x001fe400078e0007 */
[----:B------:R-:W-:-:S05]  /*f170*/  @!P5 IMAD.MOV.U32 R3, RZ, RZ, R9 ;  /* 0x000000ffff03d224 */ /* 0x000fca00078e0009 */
[----:B------:R0:W-:Y:S01]  /*f180*/  @!P5 LDGSTS.E.BYPASS.LTC128B.128 [R26+0x18c00], desc[UR36][R2.64], !P0 ;  /* 0x18c00000021adfae */ /* 0x0001e2000c101d64 */
[----:B------:R-:W-:-:S03]  /*f190*/  LOP3.LUT R23, R23, 0xfffff7ff, RZ, 0xc0, !PT ;  /* 0xfffff7ff17177812 */ /* 0x000fc600078ec0ff */
[----:B------:R-:W1:Y:S01]  /*f1a0*/  SHFL.IDX PT, R9, R0, 0x5, 0x181f ;  /* 0x00b81f0000097f89 */ /* 0x000e6200000e0000 */
[----:B0-----:R-:W-:Y:S02]  /*f1b0*/  @!P3 IMAD.MOV.U32 R2, RZ, RZ, R11 ;  /* 0x000000ffff02b224 */ /* 0x001fe400078e000b */
[----:B------:R-:W-:-:S05]  /*f1c0*/  @!P3 IMAD.MOV.U32 R3, RZ, RZ, R8 ;  /* 0x000000ffff03b224 */ /* 0x000fca00078e0008 */
[----:B------:R0:W-:Y:S01]  /*f1d0*/  @!P3 LDGSTS.E.BYPASS.LTC128B.128 [R26+0x19400], desc[UR36][R2.64], !P0 ;  /* 0x19400000021abfae */ /* 0x0001e2000c101d64 */
[----:B------:R-:W-:-:S03]  /*f1e0*/  @P3 LOP3.LUT R23, R23, 0x800, RZ, 0xfc, !PT ;  /* 0x0000080017173812 */ /* 0x000fc600078efcff */
[----:B------:R-:W2:Y:S01]  /*f1f0*/  SHFL.IDX PT, R8, R5, 0x5, 0x181f ;  /* 0x00b81f0005087f89 */ /* 0x000ea200000e0000 */
[----:B0-----:R-:W-:-:S03]  /*f200*/  VIADD R2, R4, 0x50 ;  /* 0x0000005004027836 */ /* 0x001fc60000000000 */
[----:B------:R-:W0:Y:S01]  /*f210*/  SHFL.IDX PT, R7, R0, 0x6, 0x181f ;  /* 0x00d81f0000077f89 */ /* 0x000e2200000e0000 */
[----:B------:R-:W-:Y:S01]  /*f220*/  @!P2 IMAD.MOV.U32 R3, RZ, RZ, R13 ;  /* 0x000000ffff03a224 */ /* 0x000fe200078e000d */
[----:B------:R-:W-:Y:S01]  /*f230*/  ISETP.GE.AND P3, PT, R2, R6, PT ;  /* 0x000000060200720c */ /* 0x000fe20003f66270 */
[----:B------:R-:W-:Y:S01]  /*f240*/  @!P2 IMAD.MOV.U32 R2, RZ, RZ, R14 ;  /* 0x000000ffff02a224 */ /* 0x000fe200078e000e */
[----:B------:R-:W-:-:S04]  /*f250*/  LOP3.LUT R23, R23, 0xfffffdff, RZ, 0xc0, !PT ;  /* 0xfffffdff17177812 */ /* 0x000fc800078ec0ff */
[----:B------:R3:W-:Y:S01]  /*f260*/  @!P2 LDGSTS.E.BYPASS.LTC128B.128 [R26+0x19c00], desc[UR36][R2.64], !P0 ;  /* 0x19c00000021aafae */ /* 0x0007e2000c101d64 */
[----:B------:R-:W-:-:S03]  /*f270*/  @P2 LOP3.LUT R23, R23, 0x200, RZ, 0xfc, !PT ;  /* 0x0000020017172812 */ /* 0x000fc600078efcff */
[----:B---3--:R-:W3:Y:S01]  /*f280*/  SHFL.IDX PT, R2, R5, 0x6, 0x181f ;  /* 0x00d81f0005027f89 */ /* 0x008ee200000e0000 */
[----:B------:R-:W-:-:S05]  /*f290*/  VIADD R3, R4, 0x60 ;  /* 0x0000006004037836 */ /* 0x000fca0000000000 */
[----:B------:R-:W-:Y:S02]  /*f2a0*/  ISETP.GE.AND P2, PT, R3, R6, PT ;  /* 0x000000060300720c */ /* 0x000fe40003f46270 */
[----:B-1----:R-:W-:-:S05]  /*f2b0*/  @!P3 LEA R9, P1, R20, R9, 0x1 ;  /* 0x000000091409b211 */ /* 0x002fca00078208ff */
[----:B--2---:R-:W-:-:S06]  /*f2c0*/  @!P3 IMAD.X R8, RZ, RZ, R8, P1 ;  /* 0x000000ffff08b224 */ /* 0x004fcc00008e0608 */
[----:B0-----:R-:W-:Y:S01]  /*f2d0*/  @!P2 LEA R7, P1, R20, R7, 0x1 ;  /* 0x000000071407a211 */ /* 0x001fe200078208ff */
[----:B------:R-:W-:-:S04]  /*f2e0*/  @!P4 IMAD.MOV.U32 R3, RZ, RZ, R12 ;  /* 0x000000ffff03c224 */ /* 0x000fc800078e000c */
[----:B---3--:R-:W-:Y:S02]  /*f2f0*/  @!P2 IMAD.X R10, RZ, RZ, R2, P1 ;  /* 0x000000ffff0aa224 */ /* 0x008fe400008e0602 */
[----:B------:R-:W-:-:S05]  /*f300*/  @!P4 IMAD.MOV.U32 R2, RZ, RZ, R15 ;  /* 0x000000ffff02c224 */ /* 0x000fca00078e000f */
[----:B------:R0:W-:Y:S01]  /*f310*/  @!P4 LDGSTS.E.BYPASS.LTC128B.128 [R26+0x1a400], desc[UR36][R2.64], !P0 ;  /* 0x1a400000021acfae */ /* 0x0001e2000c101d64 */
[----:B------:R-:W-:Y:S01]  /*f320*/  LOP3.LUT R23, R23, 0xfffffeff, RZ, 0xc0, !PT ;  /* 0xfffffeff17177812 */ /* 0x000fe200078ec0ff */
[----:B0-----:R-:W-:Y:S02]  /*f330*/  @!P3 IMAD.MOV.U32 R2, RZ, RZ, R9 ;  /* 0x000000ffff02b224 */ /* 0x001fe400078e0009 */
[----:B------:R-:W-:-:S05]  /*f340*/  @!P3 IMAD.MOV.U32 R3, RZ, RZ, R8 ;  /* 0x000000ffff03b224 */ /* 0x000fca00078e0008 */
[----:B------:R0:W-:Y:S04]  /*f350*/  @!P3 LDGSTS.E.BYPASS.LTC128B.128 [R26+0x1ac00], desc[UR36][R2.64], !P0 ;  /* 0x1ac00000021abfae */ /* 0x0001e8000c101d64 */
[----:B------:R-:W1:Y:S01]  /*f360*/  SHFL.IDX PT, R5, R5, 0x7, 0x181f ;  /* 0x00f81f0005057f89 */ /* 0x000e6200000e0000 */
[----:B0-----:R-:W-:Y:S02]  /*f370*/  @!P2 IMAD.MOV.U32 R2, RZ, RZ, R7 ;  /* 0x000000ffff02a224 */ /* 0x001fe400078e0007 */
[----:B------:R-:W-:Y:S01]  /*f380*/  @!P2 IMAD.MOV.U32 R3, RZ, RZ, R10 ;  /* 0x000000ffff03a224 */ /* 0x000fe200078e000a */
[----:B------:R-:W0:Y:S04]  /*f390*/  SHFL.IDX PT, R0, R0, 0x7, 0x181f ;  /* 0x00f81f0000007f89 */ /* 0x000e2800000e0000 */
[----:B------:R2:W-:Y:S01]  /*f3a0*/  @!P2 LDGSTS.E.BYPASS.LTC128B.128 [R26+0x1b400], desc[UR36][R2.64], !P0 ;  /* 0x1b400000021aafae */ /* 0x0005e2000c101d64 */
[----:B------:R-:W-:-:S04]  /*f3b0*/  @P4 LOP3.LUT R23, R23, 0x100, RZ, 0xfc, !PT ;  /* 0x0000010017174812 */ /* 0x000fc800078efcff */
[----:B------:R-:W-:-:S04]  /*f3c0*/  LOP3.LUT R23, R23, 0xffffff7f, RZ, 0xc0, !PT ;  /* 0xffffff7f17177812 */ /* 0x000fc800078ec0ff */
[----:B------:R-:W-:-:S04]  /*f3d0*/  @P3 LOP3.LUT R23, R23, 0x80, RZ, 0xfc, !PT ;  /* 0x0000008017173812 */ /* 0x000fc800078efcff */
[----:B------:R-:W-:-:S04]  /*f3e0*/  LOP3.LUT R23, R23, 0xffffffbf, RZ, 0xc0, !PT ;  /* 0xffffffbf17177812 */ /* 0x000fc800078ec0ff */
[----:B-12---:R-:W-:-:S07]  /*f3f0*/  @P2 LOP3.LUT R23, R23, 0x40, RZ, 0xfc, !PT ;  /* 0x0000004017172812 */ /* 0x006fce00078efcff */
.L_x_10341:
[----:B------:R-:W-:Y:S01]  /*f400*/  VIADD R4, R4, 0x70 ;  /* 0x0000007004047836 */ /* 0x000fe20000000000 */
[----:B------:R-:W-:-:S04]  /*f410*/  LOP3.LUT R23, R23, 0xffffbfff, RZ, 0xc0, !PT ;  /* 0xffffbfff17177812 */ /* 0x000fc800078ec0ff */
[----:B------:R-:W-:-:S13]  /*f420*/  ISETP.GE.AND P2, PT, R4, R6, PT ;  /* 0x000000060400720c */ /* 0x000fda0003f46270 */
[----:B0-----:R-:W-:Y:S02]  /*f430*/  @!P2 LEA R2, P1, R20, R0, 0x1 ;  /* 0x000000001402a211 */ /* 0x001fe400078208ff */
[----:B------:R-:W-:-:S03]  /*f440*/  @P2 LOP3.LUT R23, R23, 0x4000, RZ, 0xfc, !PT ;  /* 0x0000400017172812 */ /* 0x000fc600078efcff */
[----:B------:R-:W-:-:S05]  /*f450*/  @!P2 IMAD.X R3, RZ, RZ, R5, P1 ;  /* 0x000000ffff03a224 */ /* 0x000fca00008e0605 */
[----:B------:R-:W-:Y:S01]  /*f460*/  @!PT LDS RZ, [RZ] ;  /* 0x00000000fffff984 */ /* 0x000fe20000000800 */
[----:B------:R-:W-:Y:S01]  /*f470*/  @!PT LDS RZ, [RZ] ;  /* 0x00000000fffff984 */ /* 0x000fe20000000800 */
[----:B------:R-:W-:Y:S01]  /*f480*/  @!PT LDS RZ, [RZ] ;  /* 0x00000000fffff984 */ /* 0x000fe20000000800 */
[----:B------:R0:W-:Y:S01]  /*f490*/  @!P2 LDGSTS.E.BYPASS.LTC128B.128 [R26+0x1bc00], desc[UR36][R2.64], !P0 ;  /* 0x1bc00000021aafae */ /* 0x0001e2000c101d64 */
[----:B------:R-:W-:Y:S01]  /*f4a0*/  PLOP3.LUT P0, PT, PT, PT, PT, 0x80, 0x0 ;  /* 0x000000000000781c */ /* 0x000fe20003f0f070 */
[----:B------:R-:W-:-:S12]  /*f4b0*/  NOP ;  /* 0x0000000000007918 */ /* 0x000fd80000000000 */
.L_x_10248:
        /* <DEDUP_REMOVED lines=28> */
.L_x_10250:
[----:B------:R-:W-:Y:S05]  /*f680*/  BSYNC B6 ;  /* 0x0000000000067941 */ /* 0x000fea0003800000 */
.L_x_10249:
[----:B------:R-:W2:Y:S01]  /*f690*/  LDL.LU R21, [R1] ;  /* 0x0000000001157983 */ /* 0x000ea20000300800 */
[----:B0-----:R-:W0:Y:S01]  /*f6a0*/  LDC R2, c[0x0][0x448] ;  /* 0x00011200ff027b82 */ /* 0x001e220000000800 */
[----:B------:R-:W-:Y:S02]  /*f6b0*/  ULDC.64 UR4, c[0x0][0x398] ;  /* 0x0000e60000047ab9 */ /* 0x000fe40000000a00 */
[----:B------:R-:W3:Y:S01]  /*f6c0*/  LDL.LU R20, [R1+0x8] ;  /* 0x0000080001147983 */ /* 0x000ee20000300800 */
[----:B0-----:R-:W-:-:S13]  /*f6d0*/  ISETP.NE.AND P6, PT, R2, 0x1, PT ;  /* 0x000000010200780c */ /* 0x001fda0003fc5270 */
[----:B------:R-:W0:Y:S08]  /*f6e0*/  @P6 LDC R3, c[0x0][0x44c] ;  /* 0x00011300ff036b82 */ /* 0x000e300000000800 */
[----:B------:R-:W1:Y:S01]  /*f6f0*/  @P6 LDC R2, c[0x0][0x450] ;  /* 0x00011400ff026b82 */ /* 0x000e620000000800 */
[----:B------:R-:W-:Y:S02]  /*f700*/  IMAD.MOV.U32 R0, RZ, RZ, R17 ;  /* 0x000000ffff007224 */ /* 0x000fe400078e0011 */
[----:B0-----:R-:W-:-:S05]  /*f710*/  @P6 IMAD.HI.U32 R3, R17, R3, RZ ;  /* 0x0000000311036227 */ /* 0x001fca00078e00ff */
[----:B-1----:R-:W-:Y:S01]  /*f720*/  @P6 SHF.R.U32.HI R0, RZ, R2, R3 ;  /* 0x00000002ff006219 */ /* 0x002fe20000011603 */
[----:B------:R-:W-:Y:S01]  /*f730*/  IMAD.WIDE.U32 R2, R35, UR4, RZ ;  /* 0x0000000423027c25 */ /* 0x000fe2000f8e00ff */
[----:B------:R-:W0:Y:S02]  /*f740*/  S2R R8, SR_TID.X ;  /* 0x0000000000087919 */ /* 0x000e240000002100 */
[----:B------:R-:W-:Y:S01]  /*f750*/  SHF.R.S32.HI R5, RZ, 0x1f, R0 ;  /* 0x0000001fff057819 */ /* 0x000fe20000011400 */
        /* <DEDUP_REMOVED lines=11> */
[----:B------:R-:W-:Y:S01]  /*f810*/  IMAD.WIDE.U32 R2, R34, UR4, R2 ;  /* 0x0000000422027c25 */ /* 0x000fe2000f8e0002 */
        /* <DEDUP_REMOVED lines=16> */
[----:B------:R-:W-:Y:S01]  /*f920*/  ULDC.64 UR4, c[0x0][0x390] ;  /* 0x0000e40000047ab9 */ /* 0x000fe20000000a00 */
[----:B------:R-:W-:Y:S02]  /*f930*/  LOP3.LUT R20, R20, 0x38, RZ, 0xc0, !PT ;  /* 0x0000003814147812 */ /* 0x000fe400078ec0ff */
[----:B------:R-:W-:Y:S01]  /*f940*/  IMAD.IADD R3, R3, 0x1, R0 ;  /* 0x0000000103037824 */ /* 0x000fe200078e0200 */
[----:B------:R-:W-:Y:S01]  /*f950*/  LEA R0, P0, R2, UR4, 0x1 ;  /* 0x0000000402007c11 */ /* 0x000fe2000f8008ff */
[----:B------:R-:W-:Y:S01]  /*f960*/  ULDC UR4, c[0x0][0x3b8] ;  /* 0x0000ee0000047ab9 */ /* 0x000fe20000000800 */
[C---:B------:R-:W-:Y:S02]  /*f970*/  LOP3.LUT R9, R20.reuse, 0x40, RZ, 0xfc, !PT ;  /* 0x0000004014097812 */ /* 0x040fe400078efcff */
[C---:B------:R-:W-:Y:S02]  /*f980*/  LOP3.LUT R7, R20.reuse, 0x80, RZ, 0xfc, !PT ;  /* 0x0000008014077812 */ /* 0x040fe400078efcff */
[----:B------:R-:W-:-:S02]  /*f990*/  LOP3.LUT R6, R20, 0xc0, RZ, 0xfc, !PT ;  /* 0x000000c014067812 */ /* 0x000fc400078efcff */
[----:B------:R-:W-:Y:S01]  /*f9a0*/  LEA.HI.X R4, R2, UR5, R3, 0x1, P0 ;  /* 0x0000000502047c11 */ /* 0x000fe200080f0c03 */
[----:B------:R-:W-:Y:S01]  /*f9b0*/  UMOV UR5, 0xffffffff ;  /* 0xffffffff00057882 */ /* 0x000fe20000000000 */
[----:B------:R-:W-:Y:S02]  /*f9c0*/  ISETP.GE.AND P4, PT, R8, UR4, PT ;  /* 0x0000000408007c0c */ /* 0x000fe4000bf86270 */
[----:B------:R-:W-:Y:S02]  /*f9d0*/  ISETP.GE.AND P3, PT, R9, UR4, PT ;  /* 0x0000000409007c0c */ /* 0x000fe4000bf66270 */
[----:B------:R-:W-:Y:S02]  /*f9e0*/  ISETP.GE.AND P2, PT, R7, UR4, PT ;  /* 0x0000000407007c0c */ /* 0x000fe4000bf46270 */
[----:B------:R-:W-:Y:S01]  /*f9f0*/  ISETP.GE.AND P1, PT, R6, UR4, PT ;  /* 0x0000000406007c0c */ /* 0x000fe2000bf26270 */
[----:B------:R-:W-:-:S12]  /*fa00*/  BRA.DIV UR5, `(.L_x_10251) ;  /* 0x0000004605607947 */ /* 0x000fd8000b800000 */
[----:B------:R-:W0:Y:S01]  /*fa10*/  SHFL.IDX PT, R14, R0, RZ, 0x181f ;  /* 0x00181fff000e7589 */ /* 0x000e2200000e0000 */
[C---:B------:R-:W-:Y:S02]  /*fa20*/  LOP3.LUT P6, RZ, R23.reuse, 0x2000, RZ, 0xc0, !PT ;  /* 0x0000200017ff7812 */ /* 0x040fe400078cc0ff */
[----:B------:R-:W-:Y:S01]  /*fa30*/  LOP3.LUT P5, RZ, R23, 0x1000, RZ, 0xc0, !PT ;  /* 0x0000100017ff7812 */ /* 0x000fe200078ac0ff */
[----:B------:R-:W1:Y:S10]  /*fa40*/  SHFL.IDX PT, R2, R4, RZ, 0x181f ;  /* 0x00181fff04027589 */ /* 0x000e7400000e0000 */
[----:B0-----:R-:W-:-:S02]  /*fa50*/  @!P6 LEA R5, P0, R8, R14, 0x1 ;  /* 0x0000000e0805e211 */ /* 0x001fc400078008ff */
[----:B------:R-:W0:Y:S03]  /*fa60*/  SHFL.IDX PT, R14, R0, 0x1, 0x181f ;  /* 0x00381f00000e7f89 */ /* 0x000e2600000e0000 */
[----:B-1----:R-:W-:Y:S02]  /*fa70*/  @!P6 IMAD.X R3, RZ, RZ, R2, P0 ;  /* 0x000000ffff03e224 */ /* 0x002fe400000e0602 */
[----:B------:R-:W-:Y:S02]  /*fa80*/  @!P6 IMAD.MOV.U32 R2, RZ, RZ, R5 ;  /* 0x000000ffff02e224 */ /* 0x000fe400078e0005 */
[----:B------:R-:W1:Y:S04]  /*fa90*/  SHFL.IDX PT, R5, R4, 0x1, 0x181f ;  /* 0x00381f0004057f89 */ /* 0x000e6800000e0000 */
[----:B------:R-:W-:Y:S04]  /*faa0*/  @!P6 LDGSTS.E.BYPASS.LTC128B.128 [R26+0x22400], desc[UR36][R2.64], !P4 ;  /* 0x22400000021aefae */ /* 0x000fe8000e101d64 */
[----:B------:R-:W-:Y:S04]  /*fab0*/  @!P6 LDGSTS.E.BYPASS.LTC128B.128 [R26+0x26400], desc[UR36][R2.64+0x80], !P3 ;  /* 0x26400080021aefae */ /* 0x000fe8000d901d64 */
[----:B------:R-:W-:Y:S04]  /*fac0*/  @!P6 LDGSTS.E.BYPASS.LTC128B.128 [R26+0x2a400], desc[UR36][R2.64+0x100], !P2 ;  /* 0x2a400100021aefae */ /* 0x000fe8000d101d64 */
[----:B------:R2:W-:Y:S01]  /*fad0*/  @!P6 LDGSTS.E.BYPASS.LTC128B.128 [R26+0x2e400], desc[UR36][R2.64+0x180], !P1 ;  /* 0x2e400180021aefae */ /* 0x0005e2000c901d64 */
[----:B0-----:R-:W-:-:S02]  /*fae0*/  @!P5 LEA R6, P0, R8, R14, 0x1 ;  /* 0x0000000e0806d211 */ /* 0x001fc400078008ff */
[C---:B------:R-:W-:Y:S01]  /*faf0*/  LOP3.LUT P6, RZ, R23.reuse, 0x80, RZ, 0xc0, !PT ;  /* 0x0000008017ff7812 */ /* 0x040fe200078cc0ff */
[----:B------:R-:W0:Y:S01]  /*fb00*/  SHFL.IDX PT, R14, R0, 0x2, 0x181f ;  /* 0x00581f00000e7f89 */ /* 0x000e2200000e0000 */
[----:B------:R-:W-:Y:S01]  /*fb10*/  LOP3.LUT R23, R23, 0xfff7ffff, RZ, 0xc0, !PT ;  /* 0xfff7ffff17177812 */ /* 0x000fe200078ec0ff */
[----:B-1----:R-:W-:Y:S02]  /*fb20*/  @!P5 IMAD.X R7, RZ, RZ, R5, P0 ;  /* 0x000000ffff07d224 */ /* 0x002fe400000e0605 */
[----:B------:R-:W1:Y:S01]  /*fb30*/  SHFL.IDX PT, R5, R4, 0x2, 0x181f ;  /* 0x00581f0004057f89 */ /* 0x000e6200000e0000 */
[----:B--2---:R-:W-:Y:S02]  /*fb40*/  @!P5 IMAD.MOV.U32 R2, RZ, RZ, R6 ;  /* 0x000000ffff02d224 */ /* 0x004fe400078e0006 */
[----:B------:R-:W-:-:S05]  /*fb50*/  @!P5 IMAD.MOV.U32 R3, RZ, RZ, R7 ;  /* 0x000000ffff03d224 */ /* 0x000fca00078e0007 */
[----:B------:R-:W-:Y:S01]  /*fb60*/  @P6 LOP3.LUT R23, R23, 0x80000, RZ, 0xfc, !PT ;  /* 0x0008000017176812 */ /* 0x000fe200078efcff */
[----:B------:R-:W-:Y:S03]  /*fb70*/  @!P5 LDGSTS.E.BYPASS.LTC128B.128 [R26+0x22c00], desc[UR36][R2.64], !P4 ;  /* 0x22c00000021adfae */ /* 0x000fe6000e101d64 */
[C---:B------:R-:W-:Y:S01]  /*fb80*/  LOP3.LUT P6, RZ, R23.reuse, 0x200, RZ, 0xc0, !PT ;  /* 0x0000020017ff7812 */ /* 0x040fe200078cc0ff */
[----:B------:R-:W-:Y:S04]  /*fb90*/  @!P5 LDGSTS.E.BYPASS.LTC128B.128 [R26+0x26c00], desc[UR36][R2.64+0x80], !P3 ;  /* 0x26c00080021adfae */ /* 0x000fe8000d901d64 */
[----:B------:R-:W-:Y:S04]  /*fba0*/  @!P5 LDGSTS.E.BYPASS.LTC128B.128 [R26+0x2ac00], desc[UR36][R2.64+0x100], !P2 ;  /* 0x2ac00100021adfae */ /* 0x000fe8000d101d64 */
[----:B------:R2:W-:Y:S01]  /*fbb0*/  @!P5 LDGSTS.E.BYPASS.LTC128B.128 [R26+0x2ec00], desc[UR36][R2.64+0x180], !P1 ;  /* 0x2ec00180021adfae */ /* 0x0005e2000c901d64 */
[----:B------:R-:W-:-:S02]  /*fbc0*/  LOP3.LUT P5, RZ, R23, 0x40, RZ, 0xc0, !PT ;  /* 0x0000004017ff7812 */ /* 0x000fc400078ac0ff */
[----:B------:R-:W-:-:S11]  /*fbd0*/  LOP3.LUT R23, R23, 0xfffbffff, RZ, 0xc0, !PT ;  /* 0xfffbffff17177812 */ /* 0x000fd600078ec0ff */
[----:B------:R-:W-:-:S04]  /*fbe0*/  @P5 LOP3.LUT R23, R23, 0x40000, RZ, 0xfc, !PT ;  /* 0x0004000017175812 */ /* 0x000fc800078efcff */
[C---:B------:R-:W-:Y:S02]  /*fbf0*/  LOP3.LUT P5, RZ, R23.reuse, 0x100, RZ, 0xc0, !PT ;  /* 0x0000010017ff7812 */ /* 0x040fe400078ac0ff */
[----:B------:R-:W-:-:S11]  /*fc00*/  LOP3.LUT R23, R23, 0xffefffff, RZ, 0xc0, !PT ;  /* 0xffefffff17177812 */ /* 0x000fd600078ec0ff */
[----:B------:R-:W-:-:S04]  /*fc10*/  @P5 LOP3.LUT R23, R23, 0x100000, RZ, 0xfc, !PT ;  /* 0x0010000017175812 */ /* 0x000fc800078efcff */
[----:B------:R-:W-:-:S13]  /*fc20*/  LOP3.LUT P5, RZ, R23, 0x800, RZ, 0xc0, !PT ;  /* 0x0000080017ff7812 */ /* 0x000fda00078ac0ff */
[----:B0-----:R-:W-:Y:S02]  /*fc30*/  @!P5 LEA R6, P0, R8, R14, 0x1 ;  /* 0x0000000e0806d211 */ /* 0x001fe400078008ff */
[----:B------:R-:W0:Y:S03]  /*fc40*/  SHFL.IDX PT, R14, R0, 0x3, 0x181f ;  /* 0x00781f00000e7f89 */ /* 0x000e2600000e0000 */
[----:B-1----:R-:W-:Y:S02]  /*fc50*/  @!P5 IMAD.X R7, RZ, RZ, R5, P0 ;  /* 0x000000ffff07d224 */ /* 0x002fe400000e0605 */
[----:B------:R-:W1:Y:S01]  /*fc60*/  SHFL.IDX PT, R5, R4, 0x3, 0x181f ;  /* 0x00781f0004057f89 */ /* 0x000e6200000e0000 */
[----:B--2---:R-:W-:Y:S02]  /*fc70*/  @!P5 IMAD.MOV.U32 R2, RZ, RZ, R6 ;  /* 0x000000ffff02d224 */ /* 0x004fe400078e0006 */
[----:B------:R-:W-:-:S05]  /*fc80*/  @!P5 IMAD.MOV.U32 R3, RZ, RZ, R7 ;  /* 0x000000ffff03d224 */ /* 0x000fca00078e0007 */
[----:B------:R-:W-:Y:S04]  /*fc90*/  @!P5 LDGSTS.E.BYPASS.LTC128B.128 [R26+0x23400], desc[UR36][R2.64], !P4 ;  /* 0x23400000021adfae */ /* 0x000fe8000e101d64 */
[----:B------:R-:W-:Y:S04]  /*fca0*/  @!P5 LDGSTS.E.BYPASS.LTC128B.128 [R26+0x27400], desc[UR36][R2.64+0x80], !P3 ;  /* 0x27400080021adfae */ /* 0x000fe8000d901d64 */
[----:B------:R-:W-:Y:S01]  /*fcb0*/  @!P5 LDGSTS.E.BYPASS.LTC128B.128 [R26+0x2b400], desc[UR36][R2.64+0x100], !P2 ;  /* 0x2b400100021adfae */ /* 0x000fe2000d101d64 */
[----:B0-----:R-:W-:-:S03]  /*fcc0*/  @!P6 LEA R6, P0, R8, R14, 0x1 ;  /* 0x0000000e0806e211 */ /* 0x001fc600078008ff */
[----:B------:R0:W-:Y:S01]  /*fcd0*/  @!P5 LDGSTS.E.BYPASS.LTC128B.128 [R26+0x2f400], desc[UR36][R2.64+0x180], !P1 ;  /* 0x2f400180021adfae */ /* 0x0001e2000c901d64 */
[----:B------:R-:W-:-:S03]  /*fce0*/  LOP3.LUT P5, RZ, R23, 0x100000, RZ, 0xc0, !PT ;  /* 0x0010000017ff7812 */ /* 0x000fc600078ac0ff */
[----:B------:R-:W2:Y:S01]  /*fcf0*/  SHFL.IDX PT, R14, R0, 0x4, 0x181f ;  /* 0x00981f00000e7f89 */ /* 0x000ea200000e0000 */
[----:B-1----:R-:W-:-:S03]  /*fd00*/  @!P6 IMAD.X R7, RZ, RZ, R5, P0 ;  /* 0x000000ffff07e224 */ /* 0x002fc600000e0605 */
[----:B------:R-:W1:Y:S01]  /*fd10*/  SHFL.IDX PT, R5, R4, 0x4, 0x181f ;  /* 0x00981f0004057f89 */ /* 0x000e6200000e0000 */
[----:B0-----:R-:W-:Y:S02]  /*fd20*/  @!P6 IMAD.MOV.U32 R2, RZ, RZ, R6 ;  /* 0x000000ffff02e224 */ /* 0x001fe400078e0006 */
[----:B------:R-:W-:-:S05]  /*fd30*/  @!P6 IMAD.MOV.U32 R3, RZ, RZ, R7 ;  /* 0x000000ffff03e224 */ /* 0x000fca00078e0007 */
[----:B------:R-:W-:Y:S04]  /*fd40*/  @!P6 LDGSTS.E.BYPASS.LTC128B.128 [R26+0x23c00], desc[UR36][R2.64], !P4 ;  /* 0x23c00000021aefae */ /* 0x000fe8000e101d64 */
[----:B------:R-:W-:Y:S04]  /*fd50*/  @!P6 LDGSTS.E.BYPASS.LTC128B.128 [R26+0x27c00], desc[UR36][R2.64+0x80], !P3 ;  /* 0x27c00080021aefae */ /* 0x000fe8000d901d64 */
[----:B------:R-:W-:Y:S01]  /*fd60*/  @!P6 LDGSTS.E.BYPASS.LTC128B.128 [R26+0x2bc00], desc[UR36][R2.64+0x100], !P2 ;  /* 0x2bc00100021aefae */ /* 0x000fe2000d101d64 */
[----:B--2---:R-:W-:-:S03]  /*fd70*/  @!P5 LEA R6, P0, R8, R14, 0x1 ;  /* 0x0000000e0806d211 */ /* 0x004fc600078008ff */
[----:B------:R-:W0:Y:S02]  /*fd80*/  SHFL.IDX PT, R14, R0, 0x5, 0x181f ;  /* 0x00b81f00000e7f89 */ /* 0x000e2400000e0000 */
[----:B-1----:R-:W-:Y:S02]  /*fd90*/  @!P5 IMAD.X R7, RZ, RZ, R5, P0 ;  /* 0x000000ffff07d224 */ /* 0x002fe400000e0605 */
[----:B------:R-:W1:Y:S04]  /*fda0*/  SHFL.IDX PT, R5, R4, 0x5, 0x181f ;  /* 0x00b81f0004057f89 */ /* 0x000e6800000e0000 */
[----:B------:R2:W-:Y:S01]  /*fdb0*/  @!P6 LDGSTS.E.BYPASS.LTC128B.128 [R26+0x2fc00], desc[UR36][R2.64+0x180], !P1 ;  /* 0x2fc00180021aefae */ /* 0x0005e2000c901d64 */
[----:B------:R-:W-:Y:S01]  /*fdc0*/  LOP3.LUT P6, RZ, R23, 0x80000, RZ, 0xc0, !PT ;  /* 0x0008000017ff7812 */ /* 0x000fe200078cc0ff */
[----:B--2---:R-:W-:-:S02]  /*fdd0*/  @!P5 IMAD.MOV.U32 R2, RZ, RZ, R6 ;  /* 0x000000ffff02d224 */ /* 0x004fc400078e0006 */
[----:B------:R-:W-:-:S10]  /*fde0*/  @!P5 IMAD.MOV.U32 R3, RZ, RZ, R7 ;  /* 0x000000ffff03d224 */ /* 0x000fd400078e0007 */
[----:B0-----:R-:W-:Y:S02]  /*fdf0*/  @!P6 LEA R6, P0, R8, R14, 0x1 ;  /* 0x0000000e0806e211 */ /* 0x001fe400078008ff */
[----:B------:R-:W0:Y:S03]  /*fe00*/  SHFL.IDX PT, R14, R0, 0x6, 0x181f ;  /* 0x00d81f00000e7f89 */ /* 0x000e2600000e0000 */
[----:B-1----:R-:W-:Y:S01]  /*fe10*/  @!P6 IMAD.X R7, RZ, RZ, R5, P0 ;  /* 0x000000ffff07e224 */ /* 0x002fe200000e0605 */
[----:B------:R-:W-:Y:S04]  /*fe20*/  @!P5 LDGSTS.E.BYPASS.LTC128B.128 [R26+0x24400], desc[UR36][R2.64], !P4 ;  /* 0x24400000021adfae */ /* 0x000fe8000e101d64 */
[----:B------:R-:W1:Y:S04]  /*fe30*/  SHFL.IDX PT, R5, R4, 0x6, 0x181f ;  /* 0x00d81f0004057f89 */ /* 0x000e6800000e0000 */
[----:B------:R-:W-:Y:S04]  /*fe40*/  @!P5 LDGSTS.E.BYPASS.LTC128B.128 [R26+0x28400], desc[UR36][R2.64+0x80], !P3 ;  /* 0x28400080021adfae */ /* 0x000fe8000d901d64 */
[----:B------:R-:W-:Y:S04]  /*fe50*/  @!P5 LDGSTS.E.BYPASS.LTC128B.128 [R26+0x2c400], desc[UR36][R2.64+0x100], !P2 ;  /* 0x2c400100021adfae */ /* 0x000fe8000d101d64 */
[----:B------:R2:W-:Y:S01]  /*fe60*/  @!P5 LDGSTS.E.BYPASS.LTC128B.128 [R26+0x30400], desc[UR36][R2.64+0x180], !P1 ;  /* 0x30400180021adfae */ /* 0x0005e2000c901d64 */
[----:B------:R-:W-:Y:S01]  /*fe70*/  LOP3.LUT P5, RZ, R23, 0x40000, RZ, 0xc0, !PT ;  /* 0x0004000017ff7812 */ /* 0x000fe200078ac0ff */
[----:B--2---:R-:W-:-:S02]  /*fe80*/  @!P6 IMAD.MOV.U32 R2, RZ, RZ, R6 ;  /* 0x000000ffff02e224 */ /* 0x004fc400078e0006 */
[----:B------:R-:W-:-:S10]  /*fe90*/  @!P6 IMAD.MOV.U32 R3, RZ, RZ, R7 ;  /* 0x000000ffff03e224 */ /* 0x000fd400078e0007 */
[----:B0-----:R-:W-:Y:S02]  /*fea0*/  @!P5 LEA R6, P0, R8, R14, 0x1 ;  /* 0x0000000e0806d211 */ /* 0x001fe400078008ff */
[----:B------:R0:W2:Y:S03]  /*feb0*/  SHFL.IDX PT, R14, R0, 0x7, 0x181f ;  /* 0x00f81f00000e7f89 */ /* 0x0000a600000e0000 */
[----:B-1----:R-:W-:Y:S01]  /*fec0*/  @!P5 IMAD.X R7, RZ, RZ, R5, P0 ;  /* 0x000000ffff07d224 */ /* 0x002fe200000e0605 */
[----:B------:R-:W-:Y:S04]  /*fed0*/  @!P6 LDGSTS.E.BYPASS.LTC128B.128 [R26+0x24c00], desc[UR36][R2.64], !P4 ;  /* 0x24c00000021aefae */ /* 0x000fe8000e101d64 */
[----:B------:R-:W-:Y:S04]  /*fee0*/  @!P6 LDGSTS.E.BYPASS.LTC128B.128 [R26+0x28c00], desc[UR36][R2.64+0x80], !P3 ;  /* 0x28c00080021aefae */ /* 0x000fe8000d901d64 */
[----:B------:R-:W-:Y:S04]  /*fef0*/  @!P6 LDGSTS.E.BYPASS.LTC128B.128 [R26+0x2cc00], desc[UR36][R2.64+0x100], !P2 ;  /* 0x2cc00100021aefae */ /* 0x000fe8000d101d64 */
[----:B------:R1:W-:Y:S04]  /*ff00*/  @!P6 LDGSTS.E.BYPASS.LTC128B.128 [R26+0x30c00], desc[UR36][R2.64+0x180], !P1 ;  /* 0x30c00180021aefae */ /* 0x0003e8000c901d64 */
[----:B------:R0:W3:Y:S01]  /*ff10*/  SHFL.IDX PT, R5, R4, 0x7, 0x181f ;  /* 0x00f81f0004057f89 */ /* 0x0000e200000e0000 */
[----:B-1----:R-:W-:-:S02]  /*ff20*/  @!P5 IMAD.MOV.U32 R2, RZ, RZ, R6 ;  /* 0x000000ffff02d224 */ /* 0x002fc400078e0006 */
[----:B------:R-:W-:-:S05]  /*ff30*/  @!P5 IMAD.MOV.U32 R3, RZ, RZ, R7 ;  /* 0x000000ffff03d224 */ /* 0x000fca00078e0007 */
[----:B------:R0:W-:Y:S04]  /*ff40*/  @!P5 LDGSTS.E.BYPASS.LTC128B.128 [R26+0x25400], desc[UR36][R2.64], !P4 ;  /* 0x25400000021adfae */ /* 0x0001e8000e101d64 */
[----:B------:R0:W-:Y:S04]  /*ff50*/  @!P5 LDGSTS.E.BYPASS.LTC128B.128 [R26+0x29400], desc[UR36][R2.64+0x80], !P3 ;  /* 0x29400080021adfae */ /* 0x0001e8000d901d64 */
[----:B------:R0:W-:Y:S04]  /*ff60*/  @!P5 LDGSTS.E.BYPASS.LTC128B.128 [R26+0x2d400], desc[UR36][R2.64+0x100], !P2 ;  /* 0x2d400100021adfae */ /* 0x0001e8000d101d64 */
[----:B--23--:R0:W-:Y:S02]  /*ff70*/  @!P5 LDGSTS.E.BYPASS.LTC128B.128 [R26+0x31400], desc[UR36][R2.64+0x180], !P1 ;  /* 0x31400180021adfae */ /* 0x00c1e4000c901d64 */
.L_x_10359:
[----:B------:R-:W-:Y:S01]  /*ff80*/  LOP3.LUT P0, RZ, R23, 0x4000, RZ, 0xc0, !PT ;  /* 0x0000400017ff7812 */ /* 0x000fe2000780c0ff */
[----:B------:R-:W-:-:S12]  /*ff90*/  BSSY B0, `(.L_x_10252) ;  /* 0x000000b000007945 */ /* 0x000fd80003800000 */
        /* <DEDUP_REMOVED lines=8> */
[----:B------:R1:W-:Y:S04]  /*10020*/  LDGSTS.E.BYPASS.LTC128B.128 [R26+0x2dc00], desc[UR36][R2.64+0x100], !P2 ;  /* 0x2dc00100021a7fae */ /* 0x0003e8000d101d64 */
[----:B------:R1:W-:Y:S02]  /*10030*/  LDGSTS.E.BYPASS.LTC128B.128 [R26+0x31c00], desc[UR36][R2.64+0x180], !P1 ;  /* 0x31c00180021a7fae */ /* 0x0003e4000c901d64 */
.L_x_10253:
[----:B------:R-:W-:Y:S05]  /*10040*/  BSYNC B0 ;  /* 0x0000000000007941 */ /* 0x000fea0003800000 */
.L_x_10252:
[----:B------:R-:W-:Y:S01]  /*10050*/  NOP ;  /* 0x0000000000007918 */ /* 0x000fe20000000000 */
[----:B------:R-:W-:-:S13]  /*10060*/  PLOP3.LUT P0, PT, PT, PT, PT, 0x80, 0x0 ;  /* 0x000000000000781c */ /* 0x000fda0003f0f070 */
.L_x_10254:
        /* <DEDUP_REMOVED lines=18> */
.L_x_10360:
[----:B------:R-:W-:Y:S05]  /*10190*/  BSYNC B0 ;  /* 0x0000000000007941 */ /* 0x000fea0003800000 */
.L_x_10255:
[----:B------:R-:W-:-:S13]  /*101a0*/  LOP3.LUT P0, RZ, R23, 0x400, RZ, 0xc0, !PT ;  /* 0x0000040017ff7812 */ /* 0x000fda000780c0ff */
[----:B------:R-:W-:Y:S05]  /*101b0*/  @!P0 BRA `(.L_x_10257) ;  /* 0x0000000000048947 */ /* 0x000fea0003800000 */
[----:B------:R-:W-:Y:S01]  /*101c0*/  BPT.TRAP 0x1 ;  /* 0x000000040000795c */ /* 0x000fe20000300000 */
.L_x_10257:
[----:B------:R-:W-:Y:S01]  /*101d0*/  SHF.L.U32 R0, R27, 0x1f, RZ ;  /* 0x0000001f1b007819 */ /* 0x000fe200000006ff */
[----:B------:R-:W-:Y:S03]  /*101e0*/  BSSY B0, `(.L_x_10258) ;  /* 0x0000003000007945 */ /* 0x000fe60003800000 */
[----:B------:R-:W1:Y:S02]  /*101f0*/  SYNCS.PHASECHK.TRANS64.TRYWAIT P0, [R25+URZ+0x32460], R0 ;  /* 0x03246000190075a7 */ /* 0x000e64000800017f */
[----:B-1----:R-:W-:Y:S05]  /*10200*/  @!P0 BRA `(.L_x_10259) ;  /* 0x0000004800208947 */ /* 0x002fea0003800000 */
.L_x_10361:
[----:B------:R-:W-:Y:S05]  /*10210*/  BSYNC B0 ;  /* 0x0000000000007941 */ /* 0x000fea0003800000 */
.L_x_10258:
[----:B------:R-:W1:Y:S01]  /*10220*/  LDL.LU R2, [R1+0x10] ;  /* 0x0000100001027983 */ /* 0x000e620000300800 */
[----:B------:R-:W-:Y:S01]  /*10230*/  ULDC.64 UR4, c[0x0][0x328] ;  /* 0x0000ca0000047ab9 */ /* 0x000fe20000000a00 */
[----:B------:R-:W-:Y:S02]  /*10240*/  ULDC.64 UR6, c[0x0][0x318] ;  /* 0x0000c60000067ab9 */ /* 0x000fe40000000a00 */
[----:B------:R-:W2:Y:S04]  /*10250*/  LDL.LU R6, [R1+0x14] ;  /* 0x0000140001067983 */ /* 0x000ea80000300800 */
[----:B------:R-:W3:Y:S01]  /*10260*/  LDL.LU R4, [R1+0x24] ;  /* 0x0000240001047983 */ /* 0x000ee20000300800 */
[C---:B------:R-:W-:Y:S02]  /*10270*/  LOP3.LUT P3, RZ, R23.reuse, 0x10, RZ, 0xc0, !PT ;  /* 0x0000001017ff7812 */ /* 0x040fe4000786c0ff */
[----:B------:R-:W-:-:S02]  /*10280*/  LOP3.LUT P2, RZ, R23, 0x8, RZ, 0xc0, !PT ;  /* 0x0000000817ff7812 */ /* 0x000fc4000784c0ff */
[C---:B------:R-:W-:Y:S02]  /*10290*/  LOP3.LUT P1, RZ, R23.reuse, 0x4, RZ, 0xc0, !PT ;  /* 0x0000000417ff7812 */ /* 0x040fe4000782c0ff */
[----:B------:R-:W-:Y:S02]  /*102a0*/  LOP3.LUT P4, RZ, R23, 0x1, RZ, 0xc0, !PT ;  /* 0x0000000117ff7812 */ /* 0x000fe4000788c0ff */
[----:B------:R-:W-:Y:S01]  /*102b0*/  SEL R7, RZ, 0x8, P1 ;  /* 0x00000008ff077807 */ /* 0x000fe20000800000 */
[----:B-1----:R-:W-:Y:S02]  /*102c0*/  IMAD R0, R2, UR4, RZ ;  /* 0x0000000402007c24 */ /* 0x002fe4000f8e02ff */
[----:B0-----:R-:W-:-:S04]  /*102d0*/  IMAD.WIDE.U32 R2, R37, UR4, RZ ;  /* 0x0000000425027c25 */ /* 0x001fc8000f8e00ff */
[----:B------:R-:W-:Y:S01]  /*102e0*/  IMAD R5, R37, UR5, R0 ;  /* 0x0000000525057c24 */ /* 0x000fe2000f8e0200 */
[----:B------:R-:W-:Y:S01]  /*102f0*/  ULDC.64 UR4, c[0x0][0x338] ;  /* 0x0000ce0000047ab9 */ /* 0x000fe20000000a00 */
[----:B------:R-:W-:Y:S02]  /*10300*/  SEL R0, RZ, 0x2, P3 ;  /* 0x00000002ff007807 */ /* 0x000fe40001800000 */
        /* <DEDUP_REMOVED lines=10> */
[----:B------:R-:W-:Y:S02]  /*103b0*/  LEA.HI.X R6, R2, UR7, R3, 0x1, P0 ;  /* 0x0000000702067c11 */ /* 0x000fe400080f0c03 */
[----:B------:R-:W-:-:S04]  /*103c0*/  SEL R3, RZ, 0x4, P2 ;  /* 0x00000004ff037807 */ /* 0x000fc80001000000 */
[----:B---3--:R-:W-:Y:S01]  /*103d0*/  IADD3 R0, R3, R0, R4 ;  /* 0x0000000003007210 */ /* 0x008fe20007ffe004 */
[----:B------:R-:W-:-:S04]  /*103e0*/  IMAD R4, R24, 0x6000, R29 ;  /* 0x0000600018047824 */ /* 0x000fc800078e021d */
[----:B------:R-:W-:Y:S01]  /*103f0*/  IMAD.IADD R7, R0, 0x1, R7 ;  /* 0x0000000100077824 */ /* 0x000fe200078e0207 */
[----:B------:R-:W-:Y:S06]  /*10400*/  BRA.DIV UR4, `(.L_x_10260) ;  /* 0x0000004604b47947 */ /* 0x000fec000b800000 */
[----:B------:R-:W0:Y:S01]  /*10410*/  S2R R2, SR_TID.X ;  /* 0x0000000000027919 */ /* 0x000e220000002100 */
[----:B------:R-:W-:Y:S01]  /*10420*/  IMAD R4, R4, 0x2, R22 ;  /* 0x0000000204047824 */ /* 0x000fe200078e0216 */
[C---:B------:R-:W-:Y:S01]  /*10430*/  LOP3.LUT P2, RZ, R7.reuse, 0x2, RZ, 0xc0, !PT ;  /* 0x0000000207ff7812 */ /* 0x040fe2000784c0ff */
[----:B------:R-:W1:Y:S01]  /*10440*/  SHFL.IDX PT, R14, R5, RZ, 0x181f ;  /* 0x00181fff050e7589 */ /* 0x000e6200000e0000 */
[----:B------:R-:W-:-:S03]  /*10450*/  LOP3.LUT P1, RZ, R7, 0x4, RZ, 0xc0, !PT ;  /* 0x0000000407ff7812 */ /* 0x000fc6000782c0ff */
        /* <DEDUP_REMOVED lines=65> */
.L_x_10375:
        /* <DEDUP_REMOVED lines=15> */
.L_x_10261:
        /* <DEDUP_REMOVED lines=10> */
.L_x_10262:
[----:B0-----:R-:W2:Y:S01]  /*10a00*/  LDL.LU R2, [R1+0xc] ;  /* 0x00000c0001027983 */ /* 0x001ea20000300800 */
[----:B------:R0:W-:Y:S01]  /*10a10*/  SYNCS.ARRIVE.TRANS64.A1T0 RZ, [R25+URZ+0x32450], RZ ;  /* 0x032450ff19ff79a7 */ /* 0x0001e2000810003f */
[----:B------:R-:W-:Y:S01]  /*10a20*/  BSSY B0, `(.L_x_10263) ;  /* 0x00000d9000007945 */ /* 0x000fe20003800000 */
[----:B--2---:R-:W-:-:S05]  /*10a30*/  VIADD R21, R2, 0xfffffffe ;  /* 0xfffffffe02157836 */ /* 0x004fca0000000000 */
[----:B------:R-:W-:-:S13]  /*10a40*/  ISETP.GE.AND P0, PT, R21, R30, PT ;  /* 0x0000001e1500720c */ /* 0x000fda0003f06270 */
[----:B0-----:R-:W-:Y:S05]  /*10a50*/  @!P0 BRA `(.L_x_10264) ;  /* 0x0000000c00548947 */ /* 0x001fea0003800000 */
.L_x_10277:
[----:B0-----:R-:W0:Y:S01]  /*10a60*/  S2R R2, SR_TID.X ;  /* 0x0000000000027919 */ /* 0x001e220000002100 */
[----:B-1----:R-:W1:Y:S01]  /*10a70*/  LDC R3, c[0x0][0x430] ;  /* 0x00010c00ff037b82 */ /* 0x002e620000000800 */
[----:B------:R-:W-:Y:S01]  /*10a80*/  IMAD R8, R21, 0x60, R32 ;  /* 0x0000006015087824 */ /* 0x000fe200078e0220 */
[----:B------:R-:W-:Y:S01]  /*10a90*/  LOP3.LUT P1, RZ, R23, 0x400, RZ, 0xc0, !PT ;  /* 0x0000040017ff7812 */ /* 0x000fe2000782c0ff */
[----:B------:R-:W-:Y:S01]  /*10aa0*/  VIADD R24, R24, 0x1 ;  /* 0x0000000118187836 */ /* 0x000fe20000000000 */
[----:B-1----:R-:W-:Y:S02]  /*10ab0*/  ISETP.NE.AND P0, PT, R3, 0x1, PT ;  /* 0x000000010300780c */ /* 0x002fe40003f05270 */
[----:B0-----:R-:W-:-:S04]  /*10ac0*/  LOP3.LUT R2, R2, 0x7f, RZ, 0xc0, !PT ;  /* 0x0000007f02027812 */ /* 0x001fc800078ec0ff */
[----:B------:R-:W-:Y:S02]  /*10ad0*/  SHF.R.U32.HI R4, RZ, 0x3, R2 ;  /* 0x00000003ff047819 */ /* 0x000fe40000011602 */
[----:B------:R-:W0:Y:S05]  /*10ae0*/  S2R R2, SR_TID.X ;  /* 0x0000000000027919 */ /* 0x000e2a0000002100 */
[----:B------:R-:W1:Y:S08]  /*10af0*/  @P0 LDC R3, c[0x0][0x434] ;  /* 0x00010d00ff030b82 */ /* 0x000e700000000800 */
[----:B--2---:R-:W2:Y:S01]  /*10b00*/  @P0 LDC R7, c[0x0][0x438] ;  /* 0x00010e00ff070b82 */ /* 0x004ea20000000800 */
        /* <DEDUP_REMOVED lines=15> */
[----:B-1----:R-:W-:Y:S01]  /*10c00*/  @!P2 LEA R6, P0, R2, R6, 0x2 ;  /* 0x000000060206a211 */ /* 0x002fe200078010ff */
[----:B------:R-:W-:-:S03]  /*10c10*/  IMAD.MOV.U32 R4, RZ, RZ, RZ ;  /* 0x000000ffff047224 */ /* 0x000fc600078e00ff */
[----:B------:R-:W-:Y:S01]  /*10c20*/  @!P2 LEA.HI.X R7, R2, R7, R3, 0x2, P0 ;  /* 0x000000070207a211 */ /* 0x000fe200000f1403 */
[----:B------:R-:W-:Y:S01]  /*10c30*/  IMAD.MOV R5, RZ, RZ, -R9 ;  /* 0x000000ffff057224 */ /* 0x000fe200078e0a09 */
[C---:B------:R-:W-:Y:S01]  /*10c40*/  ISETP.NE.AND P0, PT, R24.reuse, 0x2, PT ;  /* 0x000000021800780c */ /* 0x040fe20003f05270 */
[----:B------:R-:W-:Y:S05]  /*10c50*/  YIELD ;  /* 0x0000000000007946 */ /* 0x000fea0003800000 */
[----:B------:R-:W-:Y:S01]  /*10c60*/  ULDC UR4, c[0x0][0x430] ;  /* 0x00010c0000047ab9 */ /* 0x000fe20000000800 */
[----:B------:R-:W-:Y:S01]  /*10c70*/  IMAD.MOV.U32 R3, RZ, RZ, R21 ;  /* 0x000000ffff037224 */ /* 0x000fe200078e0015 */
[----:B------:R-:W-:Y:S01]  /*10c80*/  SEL R2, RZ, 0x1, P0 ;  /* 0x00000001ff027807 */ /* 0x000fe20000000000 */
[----:B------:R-:W-:Y:S01]  /*10c90*/  IMAD R5, R5, UR4, R8 ;  /* 0x0000000405057c24 */ /* 0x000fe2000f8e0208 */
[----:B------:R0:W5:Y:S01]  /*10ca0*/  @!P2 LDG.E R4, desc[UR36][R6.64] ;  /* 0x000000240604a981 */ /* 0x000162000c1e1900 */
[----:B------:R-:W-:Y:S01]  /*10cb0*/  SEL R24, R24, RZ, P0 ;  /* 0x000000ff18187207 */ /* 0x000fe20000000000 */
[----:B------:R-:W-:Y:S01]  /*10cc0*/  VIADD R21, R21, 0xffffffff ;  /* 0xffffffff15157836 */ /* 0x000fe20000000000 */
[----:B------:R-:W-:-:S02]  /*10cd0*/  LOP3.LUT R27, R27, R2, RZ, 0x3c, !PT ;  /* 0x000000021b1b7212 */ /* 0x000fc400078e3cff */
[----:B------:R-:W-:Y:S01]  /*10ce0*/  ISETP.GT.AND P2, PT, R3, R30, PT ;  /* 0x0000001e0300720c */ /* 0x000fe20003f44270 */
[----:B------:R-:W-:-:S12]  /*10cf0*/  @!P1 BRA `(.L_x_10265) ;  /* 0x0000000000049947 */ /* 0x000fd80003800000 */
[----:B------:R-:W-:Y:S01]  /*10d00*/  BPT.TRAP 0x1 ;  /* 0x000000040000795c */ /* 0x000fe20000300000 */
.L_x_10265:
[----:B------:R-:W-:Y:S01]  /*10d10*/  IMAD R10, R24, 0x8, R22 ;  /* 0x00000008180a7824 */ /* 0x000fe200078e0216 */
[----:B------:R-:W-:Y:S01]  /*10d20*/  SHF.L.U32 R20, R27, 0x1f, RZ ;  /* 0x0000001f1b147819 */ /* 0x000fe200000006ff */
[----:B------:R-:W-:Y:S01]  /*10d30*/  BSSY B1, `(.L_x_10266) ;  /* 0x0000004000017945 */ /* 0x000fe20003800000 */
[----:B------:R-:W-:Y:S02]  /*10d40*/  SHF.R.S32.HI R9, RZ, 0x1f, R5 ;  /* 0x0000001fff097819 */ /* 0x000fe40000011405 */
[----:B------:R-:W1:Y:S02]  /*10d50*/  SYNCS.PHASECHK.TRANS64.TRYWAIT P0, [R10+URZ+0x32440], R20 ;  /* 0x032440140a0075a7 */ /* 0x000e64000800017f */
[----:B-1----:R-:W-:Y:S05]  /*10d60*/  @!P0 BRA `(.L_x_10267) ;  /* 0x00000044009c8947 */ /* 0x002fea0003800000 */
.L_x_10376:
[----:B------:R-:W-:Y:S05]  /*10d70*/  BSYNC B1 ;  /* 0x0000000000017941 */ /* 0x000fea0003800000 */
.L_x_10266:
[----:B------:R-:W-:Y:S01]  /*10d80*/  ULDC.64 UR4, c[0x0][0x300] ;  /* 0x0000c00000047ab9 */ /* 0x000fe20000000a00 */
[----:B-----5:R-:W-:Y:S01]  /*10d90*/  SHF.R.S32.HI R17, RZ, 0x1f, R4 ;  /* 0x0000001fff117819 */ /* 0x020fe20000011404 */
[----:B------:R-:W-:Y:S01]  /*10da0*/  IMAD R2, R9, UR4, RZ ;  /* 0x0000000409027c24 */ /* 0x000fe2000f8e02ff */
[----:B------:R-:W-:Y:S01]  /*10db0*/  ULDC.64 UR6, c[0x0][0x2e8] ;  /* 0x0000ba0000067ab9 */ /* 0x000fe20000000a00 */
[----:B------:R-:W-:Y:S02]  /*10dc0*/  LOP3.LUT P1, RZ, R23, 0x2, RZ, 0xc0, !PT ;  /* 0x0000000217ff7812 */ /* 0x000fe4000782c0ff */
[C---:B0-----:R-:W-:Y:S02]  /*10dd0*/  IMAD R7, R5.reuse, UR5, R2 ;  /* 0x0000000505077c24 */ /* 0x041fe4000f8e0202 */
        /* <DEDUP_REMOVED lines=18> */
[----:B------:R-:W-:Y:S01]  /*10f00*/  SHFL.IDX PT, R14, R6, 0x5, 0x181f ;  /* 0x00b81f00060e7f89 */ /* 0x000fe200000e0000 */
[----:B0-----:R-:W-:-:S05]  /*10f10*/  IADD3 R2, P0, R2, R0, RZ ;  /* 0x0000000002027210 */ /* 0x001fca0007f1e0ff */
[----:B--2---:R-:W-:-:S05]  /*10f20*/  IMAD.X R3, RZ, RZ, R3, P0 ;  /* 0x000000ffff037224 */ /* 0x004fca00000e0603 */
[----:B------:R0:W-:Y:S04]  /*10f30*/  LDGSTS.E.BYPASS.LTC128B.128 [R7+0x1c400], desc[UR36][R2.64], !P1 ;  /* 0x1c40000002077fae */ /* 0x0001e8000c901d64 */
[----:B0-----:R-:W0:Y:S04]  /*10f40*/  SHFL.IDX PT, R2, R6, 0x1, 0x181f ;  /* 0x00381f0006027f89 */ /* 0x001e2800000e0000 */
[----:B------:R-:W2:Y:S01]  /*10f50*/  SHFL.IDX PT, R3, R8, 0x1, 0x181f ;  /* 0x00381f0008037f89 */ /* 0x000ea200000e0000 */
        /* <DEDUP_REMOVED lines=14> */
[----:B------:R-:W2:Y:S04]  /*11040*/  SHFL.IDX PT, R3, R8, 0x4, 0x181f ;  /* 0x00981f0008037f89 */ /* 0x000ea800000e0000 */
[----:B------:R-:W3:Y:S01]  /*11050*/  SHFL.IDX PT, R8, R8, 0x5, 0x181f ;  /* 0x00b81f0008087f89 */ /* 0x000ee200000e0000 */
[----:B0-----:R-:W-:-:S05]  /*11060*/  IADD3 R2, P0, R2, R0, RZ ;  /* 0x0000000002027210 */ /* 0x001fca0007f1e0ff */
[----:B--2---:R-:W-:-:S05]  /*11070*/  IMAD.X R3, RZ, RZ, R3, P0 ;  /* 0x000000ffff037224 */ /* 0x004fca00000e0603 */
[----:B---3--:R0:W-:Y:S03]  /*11080*/  LDGSTS.E.BYPASS.LTC128B.128 [R7+0x1e400], desc[UR36][R2.64], !P1 ;  /* 0x1e40000002077fae */ /* 0x0081e6000c901d64 */
.L_x_10390:
[----:B0-----:R-:W-:-:S05]  /*11090*/  IADD3 R2, P0, R14, R0, RZ ;  /* 0x000000000e027210 */ /* 0x001fca0007f1e0ff */
[----:B------:R-:W-:Y:S01]  /*110a0*/  IMAD.X R3, RZ, RZ, R8, P0 ;  /* 0x000000ffff037224 */ /* 0x000fe200000e0608 */
[----:B------:R-:W-:-:S04]  /*110b0*/  PLOP3.LUT P0, PT, PT, PT, PT, 0x80, 0x0 ;  /* 0x000000000000781c */ /* 0x000fc80003f0f070 */
[----:B------:R-:W-:Y:S01]  /*110c0*/  @!PT LDS RZ, [RZ] ;  /* 0x00000000fffff984 */ /* 0x000fe20000000800 */
[----:B------:R-:W-:Y:S01]  /*110d0*/  @!PT LDS RZ, [RZ] ;  /* 0x00000000fffff984 */ /* 0x000fe20000000800 */
[----:B------:R-:W-:Y:S01]  /*110e0*/  @!PT LDS RZ, [RZ] ;  /* 0x00000000fffff984 */ /* 0x000fe20000000800 */
[----:B------:R0:W-:Y:S01]  /*110f0*/  LDGSTS.E.BYPASS.LTC128B.128 [R7+0x1ec00], desc[UR36][R2.64], !P1 ;  /* 0x1ec0000002077fae */ /* 0x0001e2000c901d64 */
[----:B------:R-:W-:-:S08]  /*11100*/  NOP ;  /* 0x0000000000007918 */ /* 0x000fd00000000000 */
.L_x_10269:
        /* <DEDUP_REMOVED lines=10> */
.L_x_10270:
[----:B------:R2:W-:Y:S01]  /*111b0*/  SYNCS.ARRIVE.TRANS64.A1T0 RZ, [R10+URZ+0x32430], RZ ;  /* 0x032430ff0aff79a7 */ /* 0x0005e2000810003f */
[----:B------:R-:W-:Y:S05]  /*111c0*/  @!P3 BRA `(.L_x_10271) ;  /* 0x000000000004b947 */ /* 0x000fea0003800000 */
[----:B------:R-:W-:Y:S01]  /*111d0*/  BPT.TRAP 0x1 ;  /* 0x000000040000795c */ /* 0x000fe20000300000 */
.L_x_10271:
[----:B------:R-:W3:Y:S01]  /*111e0*/  SYNCS.PHASECHK.TRANS64.TRYWAIT P0, [R10+URZ+0x32460], R20 ;  /* 0x032460140a0075a7 */ /* 0x000ee2000800017f */
[----:B------:R-:W-:Y:S04]  /*111f0*/  BSSY B1, `(.L_x_10272) ;  /* 0x0000002000017945 */ /* 0x000fe80003800000 */
[----:B---3--:R-:W-:Y:S05]  /*11200*/  @!P0 BRA `(.L_x_10273) ;  /* 0x0000004800288947 */ /* 0x008fea0003800000 */
.L_x_10391:
[----:B------:R-:W-:Y:S05]  /*11210*/  BSYNC B1 ;  /* 0x0000000000017941 */ /* 0x000fea0003800000 */
.L_x_10272:
[----:B------:R-:W-:Y:S01]  /*11220*/  ULDC.64 UR4, c[0x0][0x328] ;  /* 0x0000ca0000047ab9 */ /* 0x000fe20000000a00 */
[----:B------:R-:W-:Y:S01]  /*11230*/  ULDC.64 UR6, c[0x0][0x318] ;  /* 0x0000c60000067ab9 */ /* 0x000fe20000000a00 */
[----:B0-----:R-:W-:Y:S01]  /*11240*/  IMAD R2, R9, UR4, RZ ;  /* 0x0000000409027c24 */ /* 0x001fe2000f8e02ff */
[C---:B------:R-:W-:Y:S01]  /*11250*/  LOP3.LUT P5, RZ, R23.reuse, 0x1, RZ, 0xc0, !PT ;  /* 0x0000000117ff7812 */ /* 0x040fe200078ac0ff */
[----:B-1-3--:R-:W-:Y:S01]  /*11260*/  IMAD R20, R24, 0x6000, R29 ;  /* 0x0000600018147824 */ /* 0x00afe200078e021d */
        /* <DEDUP_REMOVED lines=36> */
[----:B-1----:R-:W-:Y:S04]  /*114b0*/  SHFL.IDX PT, R3, R25, 0x4, 0x181f ;  /* 0x00981f0019037f89 */ /* 0x002fe800000e0000 */
        /* <DEDUP_REMOVED lines=24> */
.L_x_10405:
        /* <DEDUP_REMOVED lines=11> */
.L_x_10275:
        /* <DEDUP_REMOVED lines=10> */
.L_x_10276:
[----:B------:R1:W-:Y:S01]  /*11790*/  SYNCS.ARRIVE.TRANS64.A1T0 RZ, [R10+URZ+0x32450], RZ ;  /* 0x032450ff0aff79a7 */ /* 0x0003e2000810003f */
[----:B------:R-:W-:Y:S05]  /*117a0*/  @P2 BRA `(.L_x_10277) ;  /* 0xfffffff000ac2947 */ /* 0x000fea000383ffff */
.L_x_10264:
[----:B------:R-:W-:Y:S05]  /*117b0*/  BSYNC B0 ;  /* 0x0000000000007941 */ /* 0x000fea0003800000 */
.L_x_10263:
[----:B0-----:R-:W0:Y:S01]  /*117c0*/  S2R R2, SR_TID.X ;  /* 0x0000000000027919 */ /* 0x001e220000002100 */
[----:B------:R-:W-:Y:S01]  /*117d0*/  VIADD R24, R24, 0x1 ;  /* 0x0000000118187836 */ /* 0x000fe20000000000 */
[----:B------:R-:W-:Y:S04]  /*117e0*/  BSSY B0, `(.L_x_10278) ;  /* 0x0000012000007945 */ /* 0x000fe80003800000 */
[----:B------:R-:W-:-:S04]  /*117f0*/  ISETP.NE.AND P0, PT, R24, 0x2, PT ;  /* 0x000000021800780c */ /* 0x000fc80003f05270 */
[----:B------:R-:W-:Y:S02]  /*11800*/  SEL R0, RZ, 0x1, P0 ;  /* 0x00000001ff007807 */ /* 0x000fe40000000000 */
[----:B0-----:R-:W-:-:S04]  /*11810*/  LOP3.LUT R2, R2, 0x7f, RZ, 0xc0, !PT ;  /* 0x0000007f02027812 */ /* 0x001fc800078ec0ff */
[----:B------:R-:W-:-:S13]  /*11820*/  ISETP.NE.AND P1, PT, R2, RZ, PT ;  /* 0x000000ff0200720c */ /* 0x000fda0003f25270 */
[----:B------:R-:W-:Y:S05]  /*11830*/  @P1 BRA `(.L_x_10279) ;  /* 0x0000000000301947 */ /* 0x000fea0003800000 */
[----:B------:R-:W0:Y:S01]  /*11840*/  S2R R5, SR_LANEID ;  /* 0x0000000000057919 */ /* 0x000e220000000000 */
[----:B------:R-:W-:Y:S01]  /*11850*/  VOTEU.ANY UR4, UPT, PT ;  /* 0x0000000000047886 */ /* 0x000fe200038e0100 */
[----:B------:R-:W3:Y:S01]  /*11860*/  LDC.64 R2, c[0x0][0xd60] ;  /* 0x00035800ff027b82 */ /* 0x000ee20000000a00 */
[----:B------:R-:W0:Y:S02]  /*11870*/  FLO.U32 R4, UR4 ;  /* 0x0000000400047d00 */ /* 0x000e2400080e0000 */
[----:B0-----:R-:W-:-:S06]  /*11880*/  ISETP.EQ.U32.AND P1, PT, R4, R5, PT ;  /* 0x000000050400720c */ /* 0x001fcc0003f22070 */
[----:B------:R-:W3:Y:S07]  /*11890*/  POPC R5, UR4 ;  /* 0x0000000400057d09 */ /* 0x000eee0008000000 */
[----:B---3--:R-:W3:Y:S01]  /*118a0*/  @P1 ATOMG.E.ADD.STRONG.GPU PT, R3, desc[UR36][R2.64], R5 ;  /* 0x00000005020319a8 */ /* 0x008ee200081ee1e4 */
[----:B------:R-:W0:Y:S02]  /*118b0*/  S2R R6, SR_LTMASK ;  /* 0x0000000000067919 */ /* 0x000e240000003900 */
[----:B0-----:R-:W-:-:S04]  /*118c0*/  LOP3.LUT R6, R6, UR4, RZ, 0xc0, !PT ;  /* 0x0000000406067c12 */ /* 0x001fc8000f8ec0ff */
[----:B------:R-:W0:Y:S01]  /*118d0*/  POPC R7, R6 ;  /* 0x0000000600077309 */ /* 0x000e220000000000 */
[----:B---3--:R-:W0:Y:S02]  /*118e0*/  SHFL.IDX PT, R4, R3, R4, 0x1f ;  /* 0x00001f0403047589 */ /* 0x008e2400000e0000 */
[----:B0-----:R-:W-:-:S07]  /*118f0*/  IADD3 R16, R4, UR39, R7 ;  /* 0x0000002704107c10 */ /* 0x001fce000fffe007 */
.L_x_10279:
[----:B------:R-:W-:Y:S05]  /*11900*/  BSYNC B0 ;  /* 0x0000000000007941 */ /* 0x000fea0003800000 */
.L_x_10278:
[----:B------:R-:W-:Y:S02]  /*11910*/  SEL R24, R24, RZ, P0 ;  /* 0x000000ff18187207 */ /* 0x000fe40000000000 */
[----:B------:R-:W-:-:S07]  /*11920*/  LOP3.LUT R27, R27, R0, RZ, 0x3c, !PT ;  /* 0x000000001b1b7212 */ /* 0x000fce00078e3cff */
.L_x_10232:
[----:B------:R-:W-:Y:S05]  /*11930*/  BSYNC B7 ;  /* 0x0000000000077941 */ /* 0x000fea0003800000 */
.L_x_10230:
        /* <DEDUP_REMOVED lines=8> */
[----:B------:R0:W3:Y:S01]  /*119c0*/  LDS.128 R16, [R22+0x324d0] ;  /* 0x0324d00016107984 */ /* 0x0000e20000000c00 */
[----:B------:R-:W-:Y:S06]  /*119d0*/  BAR.ARV 0x4, 0x180 ;  /* 0x0106000000007b1d */ /* 0x000fec0000002000 */
[----:B------:R-:W-:Y:S05]  /*119e0*/  BRA `(.L_x_10281) ;  /* 0x0000000800d07947 */ /* 0x000fea0003800000 */
.L_x_10280:
        /* <DEDUP_REMOVED lines=9> */
[----:B------:R-:W3:Y:S01]  /*11a80*/  @!P1 LDC.64 R4, c[0x0][0xd78] ;  /* 0x00035e00ff049b82 */ /* 0x000ee20000000a00 */
[----:B0-----:R-:W-:-:S05]  /*11a90*/  @!P1 IMAD.WIDE R2, R7, 0x4, R2 ;  /* 0x0000000407029825 */ /* 0x001fca00078e0202 */
[----:B------:R3:W4:Y:S02]  /*11aa0*/  @!P1 LDG.E R6, desc[UR36][R2.64] ;  /* 0x0000002402069981 */ /* 0x000724000c1e1900 */
        /* <DEDUP_REMOVED lines=10> */
[----:B----4-:R-:W-:-:S02]  /*11b50*/  @!P1 IMAD.MOV.U32 R7, RZ, RZ, R6 ;  /* 0x000000ffff079224 */ /* 0x010fc400078e0006 */
[----:B------:R-:W-:Y:S01]  /*11b60*/  IMAD.MOV.U32 R6, RZ, RZ, RZ ;  /* 0x000000ffff067224 */ /* 0x000fe200078e00ff */
        /* <DEDUP_REMOVED lines=18> */
[----:B------:R0:W3:Y:S02]  /*11c90*/  SHFL.IDX PT, R14, R2, 0x1f, 0x1f ;  /* 0x03e01f00020e7f89 */ /* 0x0000e400000e0000 */
.L_x_10415:
[----:B------:R-:W-:Y:S02]  /*11ca0*/  ULDC UR4, c[0x0][0xd38] ;  /* 0x00034e0000047ab9 */ /* 0x000fe40000000800 */
[----:B------:R-:W-:-:S04]  /*11cb0*/  IMAD.U32 R5, RZ, RZ, UR4 ;  /* 0x00000004ff057e24 */ /* 0x000fc8000f8e00ff */
[----:B---3--:R-:W-:-:S04]  /*11cc0*/  IMAD R14, R14, R5, RZ ;  /* 0x000000050e0e7224 */ /* 0x008fc800078e02ff */
[----:B------:R-:W-:-:S05]  /*11cd0*/  IMAD.IADD R9, R8, 0x1, R14 ;  /* 0x0000000108097824 */ /* 0x000fca00078e020e */
[----:B------:R-:W-:-:S13]  /*11ce0*/  ISETP.GT.AND P6, PT, R9, R0, PT ;  /* 0x000000000900720c */ /* 0x000fda0003fc4270 */
[----:B------:R-:W-:Y:S05]  /*11cf0*/  @P6 BRA `(.L_x_10283) ;  /* 0x0000000000a46947 */ /* 0x000fea0003800000 */
.L_x_10286:
        /* <DEDUP_REMOVED lines=10> */
[----:B------:R-:W3:Y:S01]  /*11da0*/  @!P6 LDC.64 R4, c[0x0][0xd78] ;  /* 0x00035e00ff04eb82 */ /* 0x000ee20000000a00 */
[----:B0-----:R-:W-:-:S05]  /*11db0*/  @!P6 IMAD.WIDE R2, R11, 0x4, R2 ;  /* 0x000000040b02e825 */ /* 0x001fca00078e0202 */
[----:B------:R3:W4:Y:S02]  /*11dc0*/  @!P6 LDG.E R7, desc[UR36][R2.64] ;  /* 0x000000240207e981 */ /* 0x000724000c1e1900 */
[----:B---3--:R-:W-:-:S04]  /*11dd0*/  @!P6 IMAD.WIDE R2, R11, 0x4, R4 ;  /* 0x000000040b02e825 */ /* 0x008fc800078e0204 */
[----:B------:R-:W-:-:S06]  /*11de0*/  IMAD.MOV.U32 R4, RZ, RZ, RZ ;  /* 0x000000ffff047224 */ /* 0x000fcc00078e00ff */
[----:B------:R-:W4:Y:S01]  /*11df0*/  @!P6 LDG.E R4, desc[UR36][R2.64] ;  /* 0x000000240204e981 */ /* 0x000f22000c1e1900 */
[----:B------:R-:W-:Y:S01]  /*11e00*/  UMOV UR4, 0xffffffff ;  /* 0xffffffff00047882 */ /* 0x000fe20000000000 */
[----:B----4-:R-:W-:Y:S02]  /*11e10*/  IMAD R13, R4, R7, RZ ;  /* 0x00000007040d7224 */ /* 0x010fe400078e02ff */
        /* <DEDUP_REMOVED lines=17> */
.L_x_10423:
[----:B------:R-:W-:Y:S02]  /*11f30*/  ULDC UR4, c[0x0][0xd38] ;  /* 0x00034e0000047ab9 */ /* 0x000fe40000000800 */
[----:B------:R-:W-:-:S04]  /*11f40*/  IMAD.U32 R5, RZ, RZ, UR4 ;  /* 0x00000004ff057e24 */ /* 0x000fc8000f8e00ff */
[----:B---3--:R-:W-:-:S04]  /*11f50*/  IMAD R14, R14, R5, RZ ;  /* 0x000000050e0e7224 */ /* 0x008fc800078e02ff */
[----:B------:R-:W-:-:S05]  /*11f60*/  IMAD.IADD R9, R14, 0x1, R9 ;  /* 0x000000010e097824 */ /* 0x000fca00078e0209 */
[----:B------:R-:W-:-:S13]  /*11f70*/  ISETP.GT.AND P6, PT, R9, R0, PT ;  /* 0x000000000900720c */ /* 0x000fda0003fc4270 */
[----:B------:R-:W-:Y:S05]  /*11f80*/  @!P6 BRA `(.L_x_10286) ;  /* 0xfffffffc005ce947 */ /* 0x000fea000383ffff */
.L_x_10283:
        /* <DEDUP_REMOVED lines=9> */
.L_x_10428:
[----:B------:R-:W-:-:S13]  /*12020*/  ISETP.NE.AND P0, PT, R3, RZ, PT ;  /* 0x000000ff0300720c */ /* 0x000fda0003f05270 */
[----:B------:R-:W-:Y:S05]  /*12030*/  @!P0 BRA `(.L_x_10288) ;  /* 0x0000000000108947 */ /* 0x000fea0003800000 */
[----:B------:R-:W-:Y:S01]  /*12040*/  UMOV UR4, 0xffffffff ;  /* 0xffffffff00047882 */ /* 0x000fe20000000000 */
[----:B------:R-:W-:Y:S02]  /*12050*/  VIADD R12, R8, 0xffffffff ;  /* 0xffffffff080c7836 */ /* 0x000fe40000000000 */
[----:B------:R-:W-:Y:S05]  /*12060*/  BRA.DIV UR4, `(.L_x_10289) ;  /* 0x0000004a04c07947 */ /* 0x000fea000b800000 */
[----:B------:R0:W0:Y:S02]  /*12070*/  SHFL.IDX PT, R6, R2, R12, 0x1f ;  /* 0x00001f0c02067589 */ /* 0x00002400000e0000 */
.L_x_10288:
[----:B-12-4-:R-:W-:Y:S01]  /*12080*/  IABS R10, R7 ;  /* 0x00000007000a7213 */ /* 0x016fe20000000000 */
[----:B0-----:R-:W-:Y:S01]  /*12090*/  IMAD R16, R6, R5, R9 ;  /* 0x0000000506107224 */ /* 0x001fe200078e0209 */
[----:B------:R-:W-:Y:S01]  /*120a0*/  IABS R5, R4 ;  /* 0x0000000400057213 */ /* 0x000fe20000000000 */
[----:B------:R-:W-:Y:S01]  /*120b0*/  IMAD.IADD R19, R8, 0x1, R19 ;  /* 0x0000000108137824 */ /* 0x000fe200078e0213 */
[----:B------:R-:W0:Y:S01]  /*120c0*/  I2F.RP R11, R10 ;  /* 0x0000000a000b7306 */ /* 0x000e220000209400 */
[----:B------:R-:W-:-:S07]  /*120d0*/  IMAD.IADD R0, R0, 0x1, -R16 ;  /* 0x0000000100007824 */ /* 0x000fce00078e0a10 */
[----:B------:R-:W1:Y:S08]  /*120e0*/  I2F.RP R12, R5 ;  /* 0x00000005000c7306 */ /* 0x000e700000209400 */
[----:B0-----:R-:W0:Y:S08]  /*120f0*/  MUFU.RCP R11, R11 ;  /* 0x0000000b000b7308 */ /* 0x001e300000001000 */
[----:B-1----:R-:W-:Y:S01]  /*12100*/  MUFU.RCP R12, R12 ;  /* 0x0000000c000c7308 */ /* 0x002fe20000001000 */
[----:B0-----:R-:W-:-:S07]  /*12110*/  VIADD R2, R11, 0xffffffe ;  /* 0x0ffffffe0b027836 */ /* 0x001fce0000000000 */
        /* <DEDUP_REMOVED lines=48> */
.L_x_10284:
[----:B------:R-:W-:Y:S01]  /*12420*/  UMOV UR4, URZ ;  /* 0x0000003f00047c82 */ /* 0x000fe20008000000 */
[----:B------:R-:W-:Y:S01]  /*12430*/  UMOV UR5, URZ ;  /* 0x0000003f00057c82 */ /* 0x000fe20008000000 */
[----:B------:R-:W-:Y:S01]  /*12440*/  ULDC UR6, c[0x0][0xd3c] ;  /* 0x00034f0000067ab9 */ /* 0x000fe20000000800 */
[----:B------:R-:W-:Y:S02]  /*12450*/  IMAD.MOV.U32 R16, RZ, RZ, R0 ;  /* 0x000000ffff107224 */ /* 0x000fe400078e0000 */
[----:B------:R-:W-:Y:S02]  /*12460*/  IMAD.U32 R17, RZ, RZ, UR4 ;  /* 0x00000004ff117e24 */ /* 0x000fe4000f8e00ff */
[----:B------:R-:W-:Y:S02]  /*12470*/  IMAD.U32 R18, RZ, RZ, UR5 ;  /* 0x00000005ff127e24 */ /* 0x000fe4000f8e00ff */
[----:B------:R-:W-:-:S07]  /*12480*/  IMAD.U32 R19, RZ, RZ, UR6 ;  /* 0x00000006ff137e24 */ /* 0x000fce000f8e00ff */
.L_x_10290:
        /* <DEDUP_REMOVED lines=10> */
.L_x_10281:
[----:B------:R-:W-:Y:S02]  /*12530*/  ULDC UR4, c[0x0][0xd3c] ;  /* 0x00034f0000047ab9 */ /* 0x000fe40000000800 */
[----:B---3--:R-:W-:-:S13]  /*12540*/  ISETP.GE.AND P0, PT, R19, UR4, PT ;  /* 0x0000000413007c0c */ /* 0x008fda000bf06270 */
[----:B------:R-:W-:Y:S05]  /*12550*/  @!P0 BRA `(.L_x_10291) ;  /* 0xffffffac00108947 */ /* 0x000fea000383ffff */
[----:B------:R-:W-:Y:S05]  /*12560*/  BSYNC B8 ;  /* 0x0000000000087941 */ /* 0x000fea0003800000 */
.L_x_10224:
[----:B------:R-:W3:Y:S01]  /*12570*/  LDL.LU R0, [R1+0x18] ;  /* 0x0000180001007983 */ /* 0x000ee20000300800 */
[----:B------:R-:W-:Y:S01]  /*12580*/  BSSY B0, `(.L_x_10292) ;  /* 0x000000b000007945 */ /* 0x000fe20003800000 */
[----:B------:R-:W5:Y:S01]  /*12590*/  S2R R5, SR_CgaCtaId ;  /* 0x0000000000057919 */ /* 0x000f620000008800 */
[----:B---3--:R-:W-:-:S05]  /*125a0*/  VIADD R0, R0, 0x1 ;  /* 0x0000000100007836 */ /* 0x008fca0000000000 */
        /* <DEDUP_REMOVED lines=8> */
.L_x_10431:
[----:B------:R-:W-:Y:S05]  /*12630*/  BSYNC B0 ;  /* 0x0000000000007941 */ /* 0x000fea0003800000 */
.L_x_10292:
[----:B------:R-:W-:-:S03]  /*12640*/  UMOV UR4, 0xffffffff ;  /* 0xffffffff00047882 */ /* 0x000fc60000000000 */
[----:B------:R-:W-:Y:S05]  /*12650*/  BRA.DIV UR4, `(.L_x_10294) ;  /* 0x0000004604807947 */ /* 0x000fea000b800000 */
[----:B-1----:R-:W1:Y:S02]  /*12660*/  S2R R0, SR_TID.X ;  /* 0x0000000000007919 */ /* 0x002e640000002100 */
[----:B-1----:R-:W-:-:S04]  /*12670*/  SHF.R.U32.HI R0, RZ, 0x5, R0 ;  /* 0x00000005ff007819 */ /* 0x002fc80000011600 */
[----:B------:R-:W-:-:S05]  /*12680*/  LOP3.LUT R0, R0, 0x3, RZ, 0xc0, !PT ;  /* 0x0000000300007812 */ /* 0x000fca00078ec0ff */
[----:B------:R1:W3:Y:S02]  /*12690*/  SHFL.IDX PT, R14, R0, RZ, 0x1f ;  /* 0x00001fff000e7589 */ /* 0x0002e400000e0000 */
.L_x_10434:
[----:B---3--:R-:W-:Y:S01]  /*126a0*/  ISETP.NE.AND P0, PT, R14, RZ, PT ;  /* 0x000000ff0e00720c */ /* 0x008fe20003f05270 */
[----:B------:R-:W-:-:S12]  /*126b0*/  BSSY B0, `(.L_x_10295) ;  /* 0x0000026000007945 */ /* 0x000fd80003800000 */
[----:B------:R-:W-:Y:S05]  /*126c0*/  @P0 BRA `(.L_x_10296) ;  /* 0x0000000000900947 */ /* 0x000fea0003800000 */
[----:B------:R-:W-:-:S03]  /*126d0*/  UMOV UR4, 0xffffffff ;  /* 0xffffffff00047882 */ /* 0x000fc60000000000 */
[----:B------:R-:W-:Y:S05]  /*126e0*/  BRA.DIV UR4, `(.L_x_10297) ;  /* 0x0000004604907947 */ /* 0x000fea000b800000 */
[----:B------:R-:W-:-:S13]  /*126f0*/  ELECT P6, URZ, PT ;  /* 0x00000000003f782f */ /* 0x000fda00038c0000 */
.L_x_10437:
        /* <DEDUP_REMOVED lines=8> */
.L_x_10298:
[C---:B------:R-:W-:Y:S01]  /*12780*/  IMAD R3, R24.reuse, 0x8, R5 ;  /* 0x0000000818037824 */ /* 0x040fe200078e0205 */
[----:B------:R-:W-:Y:S01]  /*12790*/  SHF.L.U32 R2, R27, 0x1f, RZ ;  /* 0x0000001f1b027819 */ /* 0x000fe200000006ff */
[----:B------:R-:W-:-:S03]  /*127a0*/  VIADD R24, R24, 0x1 ;  /* 0x0000000118187836 */ /* 0x000fc60000000000 */
[----:B------:R-:W1:Y:S02]  /*127b0*/  SYNCS.PHASECHK.TRANS64.TRYWAIT P1, [R3+URZ+0x32440], R2 ;  /* 0x03244002030075a7 */ /* 0x000e64000802017f */
[----:B------:R-:W-:-:S04]  /*127c0*/  ISETP.NE.AND P2, PT, R24, 0x2, PT ;  /* 0x000000021800780c */ /* 0x000fc80003f45270 */
[----:B------:R-:W-:Y:S01]  /*127d0*/  SEL R0, RZ, 0x1, P2 ;  /* 0x00000001ff007807 */ /* 0x000fe20001000000 */
[----:B-1----:R-:W-:Y:S08]  /*127e0*/  @!P1 BRA `(.L_x_10299) ;  /* 0x0000004400709947 */ /* 0x002ff00003800000 */
.L_x_10438:
[----:B------:R-:W-:Y:S02]  /*127f0*/  SEL R24, R24, RZ, P2 ;  /* 0x000000ff18187207 */ /* 0x000fe40001000000 */
[----:B------:R-:W-:Y:S01]  /*12800*/  LOP3.LUT R0, R27, R0, RZ, 0x3c, !PT ;  /* 0x000000001b007212 */ /* 0x000fe200078e3cff */
[----:B------:R-:W-:Y:S06]  /*12810*/  @!P0 BRA `(.L_x_10300) ;  /* 0x0000000000048947 */ /* 0x000fec0003800000 */
[----:B------:R-:W-:Y:S01]  /*12820*/  BPT.TRAP 0x1 ;  /* 0x000000040000795c */ /* 0x000fe20000300000 */
.L_x_10300:
[----:B------:R-:W-:Y:S01]  /*12830*/  IMAD R5, R24, 0x8, R5 ;  /* 0x0000000818057824 */ /* 0x000fe200078e0205 */
[----:B------:R-:W-:-:S04]  /*12840*/  SHF.L.U32 R0, R0, 0x1f, RZ ;  /* 0x0000001f00007819 */ /* 0x000fc800000006ff */
[----:B------:R-:W3:Y:S02]  /*12850*/  SYNCS.PHASECHK.TRANS64.TRYWAIT P1, [R5+URZ+0x32440], R0 ;  /* 0x03244000050075a7 */ /* 0x000ee4000802017f */
[----:B---3--:R-:W-:Y:S05]  /*12860*/  @!P1 BRA `(.L_x_10301) ;  /* 0x0000004400649947 */ /* 0x008fea0003800000 */
.L_x_10439:
[----:B------:R-:W-:Y:S05]  /*12870*/  @!P0 BRA `(.L_x_10302) ;  /* 0x0000000000048947 */ /* 0x000fea0003800000 */
[----:B------:R-:W-:Y:S01]  /*12880*/  BPT.TRAP 0x1 ;  /* 0x000000040000795c */ /* 0x000fe20000300000 */
.L_x_10302:
[----:B------:R-:W5:Y:S02]  /*12890*/  SYNCS.PHASECHK.TRANS64.TRYWAIT P1, [R3+URZ+0x32460], R2 ;  /* 0x03246002030075a7 */ /* 0x000f64000802017f */
[----:B-----5:R-:W-:Y:S05]  /*128a0*/  @!P1 BRA `(.L_x_10303) ;  /* 0x0000004400689947 */ /* 0x020fea0003800000 */
.L_x_10440:
[----:B------:R-:W-:Y:S05]  /*128b0*/  @!P0 BRA `(.L_x_10304) ;  /* 0x0000000000048947 */ /* 0x000fea0003800000 */
[----:B------:R-:W-:Y:S01]  /*128c0*/  BPT.TRAP 0x1 ;  /* 0x000000040000795c */ /* 0x000fe20000300000 */
.L_x_10304:
[----:B------:R0:W0:Y:S02]  /*128d0*/  SYNCS.PHASECHK.TRANS64.TRYWAIT P0, [R5+URZ+0x32460], R0 ;  /* 0x03246000050075a7 */ /* 0x000024000800017f */
[----:B0-----:R-:W-:Y:S05]  /*128e0*/  @!P0 NANOSLEEP.SYNCS 0x989680 ;  /* 0x009896800000895d */ /* 0x001fea0003900000 */
[----:B------:R-:W0:Y:S02]  /*128f0*/  @!P0 SYNCS.PHASECHK.TRANS64 P0, [R5+URZ+0x32460], R0 ;  /* 0x03246000050085a7 */ /* 0x000e24000800007f */
[----:B0-----:R-:W-:Y:S05]  /*12900*/  @!P0 BRA `(.L_x_10304) ;  /* 0xfffffffc00f08947 */ /* 0x001fea000383ffff */
.L_x_10296:
[----:B------:R-:W-:Y:S05]  /*12910*/  BSYNC B0 ;  /* 0x0000000000007941 */ /* 0x000fea0003800000 */
.L_x_10295:
[----:B------:R-:W-:Y:S05]  /*12920*/  EXIT ;  /* 0x000000000000794d */ /* 0x000fea0003800000 */
.L_x_10170:
[----:B-1----:R1:W2:Y:S02]  /*12930*/  SYNCS.PHASECHK.TRANS64.TRYWAIT P0, [R3+URZ+0x32400], R0 ;  /* 0x03240000030075a7 */ /* 0x0022a4000800017f */
[----:B--2---:R-:W-:Y:S05]  /*12940*/  @!P0 NANOSLEEP.SYNCS 0x989680 ;  /* 0x009896800000895d */ /* 0x004fea0003900000 */
[----:B------:R-:W2:Y:S02]  /*12950*/  @!P0 SYNCS.PHASECHK.TRANS64 P0, [R3+URZ+0x32400], R0 ;  /* 0x03240000030085a7 */ /* 0x000ea4000800007f */
[----:B--2---:R-:W-:Y:S05]  /*12960*/  @!P0 BRA `(.L_x_10170) ;  /* 0xfffffffc00f08947 */ /* 0x004fea000383ffff */
[----:B------:R-:W-:Y:S05]  /*12970*/  BRA `(.L_x_10305) ;  /* 0xfffffef400107947 */ /* 0x000fea000383ffff */
.L_x_10174:
[----:B---3--:R-:W-:-:S04]  /*12980*/  IMAD.U32 R5, RZ, RZ, UR6 ;  /* 0x00000006ff057e24 */ /* 0x008fc8000f8e00ff */
[----:B------:R3:W4:Y:S03]  /*12990*/  SYNCS.PHASECHK.TRANS64.TRYWAIT P1, [R5+URZ+0x32430], R2 ;  /* 0x03243002050075a7 */ /* 0x000726000802017f */
[----:B----4-:R-:W-:Y:S05]  /*129a0*/  @!P1 NANOSLEEP.SYNCS 0x989680 ;  /* 0x009896800000995d */ /* 0x010fea0003900000 */
[----:B------:R-:W4:Y:S02]  /*129b0*/  @!P1 SYNCS.PHASECHK.TRANS64 P1, [R5+URZ+0x32430], R2 ;  /* 0x03243002050095a7 */ /* 0x000f24000802007f */
[----:B----4-:R-:W-:Y:S05]  /*129c0*/  @!P1 BRA `(.L_x_10174) ;  /* 0xfffffffc00ec9947 */ /* 0x010fea000383ffff */
[----:B------:R-:W-:Y:S05]  /*129d0*/  BRA `(.L_x_10173) ;  /* 0xfffffef400407947 */ /* 0x000fea000383ffff */
.L_x_10175:
[----:B----4-:R4:W0:Y:S02]  /*129e0*/  SYNCS.PHASECHK.TRANS64.TRYWAIT P1, [R3+URZ+0x32410], R0 ;  /* 0x03241000030075a7 */ /* 0x010824000802017f */
[----:B0-----:R-:W-:Y:S05]  /*129f0*/  @!P1 NANOSLEEP.SYNCS 0x989680 ;  /* 0x009896800000995d */ /* 0x001fea0003900000 */
[----:B------:R-:W0:Y:S02]  /*12a00*/  @!P1 SYNCS.PHASECHK.TRANS64 P1, [R3+URZ+0x32410], R0 ;  /* 0x03241000030095a7 */ /* 0x000e24000802007f */
[----:B0-----:R-:W-:Y:S05]  /*12a10*/  @!P1 BRA `(.L_x_10175) ;  /* 0xfffffffc00f09947 */ /* 0x001fea000383ffff */
[----:B------:R-:W-:Y:S05]  /*12a20*/  BRA `(.L_x_10306) ;  /* 0xfffffef400f87947 */ /* 0x000fea000383ffff */
.L_x_10179:
[----:B0--3--:R-:W-:-:S04]  /*12a30*/  IMAD.U32 R5, RZ, RZ, UR6 ;  /* 0x00000006ff057e24 */ /* 0x009fc8000f8e00ff */
[----:B------:R0:W3:Y:S03]  /*12a40*/  SYNCS.PHASECHK.TRANS64.TRYWAIT P1, [R5+URZ+0x32450], R2 ;  /* 0x03245002050075a7 */ /* 0x0000e6000802017f */
[----:B---3--:R-:W-:Y:S05]  /*12a50*/  @!P1 NANOSLEEP.SYNCS 0x989680 ;  /* 0x009896800000995d */ /* 0x008fea0003900000 */
[----:B------:R-:W3:Y:S02]  /*12a60*/  @!P1 SYNCS.PHASECHK.TRANS64 P1, [R5+URZ+0x32450], R2 ;  /* 0x03245002050095a7 */ /* 0x000ee4000802007f */
[----:B---3--:R-:W-:Y:S05]  /*12a70*/  @!P1 BRA `(.L_x_10179) ;  /* 0xfffffffc00ec9947 */ /* 0x008fea000383ffff */
[----:B------:R-:W-:Y:S05]  /*12a80*/  BRA `(.L_x_10178) ;  /* 0xfffffef800007947 */ /* 0x000fea000383ffff */
.L_x_10186:
[----:B-1----:R-:W-:-:S04]  /*12a90*/  IMAD.U32 R153, RZ, RZ, UR5 ;  /* 0x00000005ff997e24 */ /* 0x002fc8000f8e00ff */
[----:B------:R1:W2:Y:S03]  /*12aa0*/  SYNCS.PHASECHK.TRANS64.TRYWAIT P2, [R153+URZ+0x32430], R0 ;  /* 0x03243000990075a7 */ /* 0x0002a6000804017f */
[----:B--2---:R-:W-:Y:S05]  /*12ab0*/  @!P2 NANOSLEEP.SYNCS 0x989680 ;  /* 0x009896800000a95d */ /* 0x004fea0003900000 */
[----:B------:R-:W2:Y:S02]  /*12ac0*/  @!P2 SYNCS.PHASECHK.TRANS64 P2, [R153+URZ+0x32430], R0 ;  /* 0x032430009900a5a7 */ /* 0x000ea4000804007f */
[----:B--2---:R-:W-:Y:S05]  /*12ad0*/  @!P2 BRA `(.L_x_10186) ;  /* 0xfffffffc00eca947 */ /* 0x004fea000383ffff */
[----:B------:R-:W-:Y:S05]  /*12ae0*/  BRA `(.L_x_10185) ;  /* 0xffffff1c00907947 */ /* 0x000fea000383ffff */
.L_x_10190:
[----:B--2---:R-:W-:-:S04]  /*12af0*/  IMAD.U32 R210, RZ, RZ, UR5 ;  /* 0x00000005ffd27e24 */ /* 0x004fc8000f8e00ff */
[----:B------:R2:W3:Y:S03]  /*12b00*/  SYNCS.PHASECHK.TRANS64.TRYWAIT P2, [R210+URZ+0x32450], R0 ;  /* 0x03245000d20075a7 */ /* 0x0004e6000804017f */
[----:B---3--:R-:W-:Y:S05]  /*12b10*/  @!P2 NANOSLEEP.SYNCS 0x989680 ;  /* 0x009896800000a95d */ /* 0x008fea0003900000 */
[----:B------:R-:W3:Y:S02]  /*12b20*/  @!P2 SYNCS.PHASECHK.TRANS64 P2, [R210+URZ+0x32450], R0 ;  /* 0x03245000d200a5a7 */ /* 0x000ee4000804007f */
[----:B---3--:R-:W-:Y:S05]  /*12b30*/  @!P2 BRA `(.L_x_10190) ;  /* 0xfffffffc00eca947 */ /* 0x008fea000383ffff */
[----:B------:R-:W-:Y:S05]  /*12b40*/  BRA `(.L_x_10189) ;  /* 0xffffff20000c7947 */ /* 0x000fea000383ffff */
.L_x_10238:
        /* <DEDUP_REMOVED lines=11> */
.L_x_10308:
[----:B------:R-:W-:Y:S05]  /*12c00*/  BSYNC B0 ;  /* 0x0000000000007941 */ /* 0x000fea0003800000 */
.L_x_10307:
[----:B------:R-:W-:Y:S05]  /*12c10*/  BRA `(.L_x_10309) ;  /* 0xffffffb4005c7947 */ /* 0x000fea000383ffff */
.L_x_10241:
[----:B0-----:R0:W1:Y:S02]  /*12c20*/  SYNCS.PHASECHK.TRANS64.TRYWAIT P0, [R25+URZ+0x32440], R0 ;  /* 0x03244000190075a7 */ /* 0x001064000800017f */
[----:B-1----:R-:W-:Y:S05]  /*12c30*/  @!P0 NANOSLEEP.SYNCS 0x989680 ;  /* 0x009896800000895d */ /* 0x002fea0003900000 */
[----:B------:R-:W1:Y:S02]  /*12c40*/  @!P0 SYNCS.PHASECHK.TRANS64 P0, [R25+URZ+0x32440], R0 ;  /* 0x03244000190085a7 */ /* 0x000e64000800007f */
[----:B-1----:R-:W-:Y:S05]  /*12c50*/  @!P0 BRA `(.L_x_10241) ;  /* 0xfffffffc00f08947 */ /* 0x002fea000383ffff */
[----:B------:R-:W-:Y:S05]  /*12c60*/  BRA `(.L_x_10310) ;  /* 0xffffffb400887947 */ /* 0x000fea000383ffff */
.L_x_10242:
        /* <DEDUP_REMOVED lines=8> */
.L_x_10312:
[----:B------:R-:W-:Y:S05]  /*12cf0*/  BSYNC B0 ;  /* 0x0000000000007941 */ /* 0x000fea0003800000 */
.L_x_10311:
        /* <DEDUP_REMOVED lines=9> */
.L_x_10313:
[----:B------:R-:W-:Y:S02]  /*12d90*/  IMAD.MOV.U32 R13, RZ, RZ, R4 ;  /* 0x000000ffff0d7224 */ /* 0x000fe400078e0004 */
[----:B------:R-:W-:Y:S02]  /*12da0*/  IMAD.MOV.U32 R12, RZ, RZ, 0x1 ;  /* 0x00000001ff0c7424 */ /* 0x000fe400078e00ff */
[----:B------:R-:W-:-:S07]  /*12db0*/  IMAD.MOV.U32 R3, RZ, RZ, R14 ;  /* 0x000000ffff037224 */ /* 0x000fce00078e000e */
[----:B------:R-:W-:Y:S05]  /*12dc0*/  WARPSYNC.COLLECTIVE R15, `(.L_x_10314) ;  /* 0x000000000f087348 */ /* 0x000fea0003c00000 */
[----:B------:R0:W1:Y:S02]  /*12dd0*/  SHFL.IDX P6, R14, R13, R12, R11 ;  /* 0x0000000c0d0e7389 */ /* 0x00006400000c000b */
[----:B01----:R-:W-:Y:S01]  /*12de0*/  ENDCOLLECTIVE ;  /* 0x000000000000791b */ /* 0x003fe20003800000 */
.L_x_10314:
        /* <DEDUP_REMOVED lines=15> */
.L_x_10315:
[----:B------:R-:W-:Y:S02]  /*12ee0*/  @P0 IMAD R6, R5, 0x2, R22 ;  /* 0x0000000205060824 */ /* 0x000fe400078e0216 */
[----:B------:R-:W-:Y:S02]  /*12ef0*/  IMAD.MOV.U32 R13, RZ, RZ, R4 ;  /* 0x000000ffff0d7224 */ /* 0x000fe400078e0004 */
[----:B------:R-:W-:Y:S02]  /*12f00*/  IMAD.MOV.U32 R12, RZ, RZ, 0x2 ;  /* 0x00000002ff0c7424 */ /* 0x000fe400078e00ff */
[----:B------:R-:W-:-:S07]  /*12f10*/  IMAD.MOV.U32 R3, RZ, RZ, R14 ;  /* 0x000000ffff037224 */ /* 0x000fce00078e000e */
[----:B------:R-:W-:Y:S05]  /*12f20*/  WARPSYNC.COLLECTIVE R15, `(.L_x_10316) ;  /* 0x000000000f087348 */ /* 0x000fea0003c00000 */
[----:B------:R0:W1:Y:S02]  /*12f30*/  SHFL.IDX P6, R14, R13, R12, R11 ;  /* 0x0000000c0d0e7389 */ /* 0x00006400000c000b */
[----:B01----:R-:W-:Y:S01]  /*12f40*/  ENDCOLLECTIVE ;  /* 0x000000000000791b */ /* 0x003fe20003800000 */
.L_x_10316:
        /* <DEDUP_REMOVED lines=15> */
.L_x_10317:
[----:B------:R-:W-:Y:S02]  /*13040*/  @P0 IMAD R6, R5, 0x2, R22 ;  /* 0x0000000205060824 */ /* 0x000fe400078e0216 */
[----:B------:R-:W-:Y:S02]  /*13050*/  IMAD.MOV.U32 R13, RZ, RZ, R4 ;  /* 0x000000ffff0d7224 */ /* 0x000fe400078e0004 */
[----:B------:R-:W-:Y:S02]  /*13060*/  IMAD.MOV.U32 R12, RZ, RZ, 0x3 ;  /* 0x00000003ff0c7424 */ /* 0x000fe400078e00ff */
[----:B------:R-:W-:-:S07]  /*13070*/  IMAD.MOV.U32 R3, RZ, RZ, R14 ;  /* 0x000000ffff037224 */ /* 0x000fce00078e000e */
[----:B------:R-:W-:Y:S05]  /*13080*/  WARPSYNC.COLLECTIVE R15, `(.L_x_10318) ;  /* 0x000000000f087348 */ /* 0x000fea0003c00000 */
[----:B------:R0:W1:Y:S02]  /*13090*/  SHFL.IDX P6, R14, R13, R12, R11 ;  /* 0x0000000c0d0e7389 */ /* 0x00006400000c000b */
[----:B01----:R-:W-:Y:S01]  /*130a0*/  ENDCOLLECTIVE ;  /* 0x000000000000791b */ /* 0x003fe20003800000 */
.L_x_10318:
        /* <DEDUP_REMOVED lines=15> */
.L_x_10319:
[----:B------:R-:W-:Y:S02]  /*131a0*/  @P0 IMAD R6, R5, 0x2, R22 ;  /* 0x0000000205060824 */ /* 0x000fe400078e0216 */
[----:B------:R-:W-:Y:S02]  /*131b0*/  IMAD.MOV.U32 R13, RZ, RZ, R4 ;  /* 0x000000ffff0d7224 */ /* 0x000fe400078e0004 */
[----:B------:R-:W-:Y:S02]  /*131c0*/  IMAD.MOV.U32 R12, RZ, RZ, 0x4 ;  /* 0x00000004ff0c7424 */ /* 0x000fe400078e00ff */
[----:B------:R-:W-:-:S07]  /*131d0*/  IMAD.MOV.U32 R3, RZ, RZ, R14 ;  /* 0x000000ffff037224 */ /* 0x000fce00078e000e */
[----:B------:R-:W-:Y:S05]  /*131e0*/  WARPSYNC.COLLECTIVE R15, `(.L_x_10320) ;  /* 0x000000000f087348 */ /* 0x000fea0003c00000 */
[----:B------:R0:W1:Y:S02]  /*131f0*/  SHFL.IDX P6, R14, R13, R12, R11 ;  /* 0x0000000c0d0e7389 */ /* 0x00006400000c000b */
[----:B01----:R-:W-:Y:S01]  /*13200*/  ENDCOLLECTIVE ;  /* 0x000000000000791b */ /* 0x003fe20003800000 */
.L_x_10320:
        /* <DEDUP_REMOVED lines=15> */
.L_x_10321:
[----:B------:R-:W-:Y:S02]  /*13300*/  @P0 IMAD R6, R5, 0x2, R22 ;  /* 0x0000000205060824 */ /* 0x000fe400078e0216 */
[----:B------:R-:W-:Y:S02]  /*13310*/  IMAD.MOV.U32 R13, RZ, RZ, R4 ;  /* 0x000000ffff0d7224 */ /* 0x000fe400078e0004 */
[----:B------:R-:W-:Y:S02]  /*13320*/  IMAD.MOV.U32 R12, RZ, RZ, 0x5 ;  /* 0x00000005ff0c7424 */ /* 0x000fe400078e00ff */
[----:B------:R-:W-:-:S07]  /*13330*/  IMAD.MOV.U32 R3, RZ, RZ, R14 ;  /* 0x000000ffff037224 */ /* 0x000fce00078e000e */
[----:B------:R-:W-:Y:S05]  /*13340*/  WARPSYNC.COLLECTIVE R15, `(.L_x_10322) ;  /* 0x000000000f087348 */ /* 0x000fea0003c00000 */
[----:B------:R0:W1:Y:S02]  /*13350*/  SHFL.IDX P6, R14, R13, R12, R11 ;  /* 0x0000000c0d0e7389 */ /* 0x00006400000c000b */
[----:B01----:R-:W-:Y:S01]  /*13360*/  ENDCOLLECTIVE ;  /* 0x000000000000791b */ /* 0x003fe20003800000 */
.L_x_10322:
        /* <DEDUP_REMOVED lines=10> */
.L_x_10323:
[----:B------:R-:W-:Y:S01]  /*13410*/  @!PT LDS RZ, [RZ] ;  /* 0x00000000fffff984 */ /* 0x000fe20000000800 */
[----:B------:R-:W-:Y:S01]  /*13420*/  @!PT LDS RZ, [RZ] ;  /* 0x00000000fffff984 */ /* 0x000fe20000000800 */
[----:B------:R-:W-:Y:S01]  /*13430*/  @!PT LDS RZ, [RZ] ;  /* 0x00000000fffff984 */ /* 0x000fe20000000800 */
[----:B------:R1:W-:Y:S01]  /*13440*/  @P0 LDGSTS.E.BYPASS.LTC128B.128 [R6+0x1e400], desc[UR36][R2.64], !P2 ;  /* 0x1e40000002060fae */ /* 0x0003e2000d101d64 */
[----:B------:R-:W-:Y:S01]  /*13450*/  IMAD.MOV.U32 R0, RZ, RZ, R14 ;  /* 0x000000ffff007224 */ /* 0x000fe200078e000e */
[----:B------:R-:W-:Y:S06]  /*13460*/  BRA `(.L_x_10324) ;  /* 0xffffffb000e87947 */ /* 0x000fec000383ffff */
.L_x_10247:
[----:B------:R0:W5:Y:S01]  /*13470*/  LDL.LU R6, [R1+0x4] ;  /* 0x0000040001067983 */ /* 0x0001620000300800 */
[----:B------:R-:W-:Y:S01]  /*13480*/  IMAD.MOV.U32 R13, RZ, RZ, R5 ;  /* 0x000000ffff0d7224 */ /* 0x000fe200078e0005 */
[----:B------:R-:W-:Y:S01]  /*13490*/  LOP3.LUT R23, R23, 0xffffdfff, RZ, 0xc0, !PT ;  /* 0xffffdfff17177812 */ /* 0x000fe200078ec0ff */
[----:B------:R-:W-:Y:S02]  /*134a0*/  IMAD.MOV.U32 R12, RZ, RZ, RZ ;  /* 0x000000ffff0c7224 */ /* 0x000fe400078e00ff */
[----:B------:R-:W-:Y:S02]  /*134b0*/  IMAD.MOV.U32 R11, RZ, RZ, 0x181f ;  /* 0x0000181fff0b7424 */ /* 0x000fe400078e00ff */
[----:B------:R-:W-:Y:S02]  /*134c0*/  IMAD.MOV.U32 R15, RZ, RZ, -0x1 ;  /* 0xffffffffff0f7424 */ /* 0x000fe400078e00ff */
[----:B0-----:R-:W-:-:S07]  /*134d0*/  IMAD.IADD R4, R21, 0x1, R4 ;  /* 0x0000000115047824 */ /* 0x001fce00078e0204 */
[----:B-----5:R-:W-:Y:S05]  /*134e0*/  WARPSYNC.COLLECTIVE R15, `(.L_x_10325) ;  /* 0x000000000f087348 */ /* 0x020fea0003c00000 */
[----:B------:R0:W1:Y:S02]  /*134f0*/  SHFL.IDX P6, R14, R13, R12, R11 ;  /* 0x0000000c0d0e7389 */ /* 0x00006400000c000b */
[----:B01---5:R-:W-:Y:S01]  /*13500*/  ENDCOLLECTIVE ;  /* 0x000000000000791b */ /* 0x023fe20003800000 */
.L_x_10325:
[----:B------:R-:W-:Y:S02]  /*13510*/  IMAD.MOV.U32 R13, RZ, RZ, R0 ;  /* 0x000000ffff0d7224 */ /* 0x000fe400078e0000 */
[----:B------:R-:W-:-:S07]  /*13520*/  IMAD.MOV.U32 R3, RZ, RZ, R14 ;  /* 0x000000ffff037224 */ /* 0x000fce00078e000e */
[----:B------:R-:W-:Y:S05]  /*13530*/  WARPSYNC.COLLECTIVE R15, `(.L_x_10326) ;  /* 0x000000000f087348 */ /* 0x000fea0003c00000 */
[----:B------:R0:W1:Y:S02]  /*13540*/  SHFL.IDX P6, R14, R13, R12, R11 ;  /* 0x0000000c0d0e7389 */ /* 0x00006400000c000b */
[----:B01----:R-:W-:Y:S01]  /*13550*/  ENDCOLLECTIVE ;  /* 0x000000000000791b */ /* 0x003fe20003800000 */
.L_x_10326:
[----:B------:R-:W-:Y:S02]  /*13560*/  IMAD.MOV.U32 R13, RZ, RZ, R5 ;  /* 0x000000ffff0d7224 */ /* 0x000fe400078e0005 */
[----:B------:R-:W-:Y:S02]  /*13570*/  IMAD.MOV.U32 R12, RZ, RZ, 0x1 ;  /* 0x00000001ff0c7424 */ /* 0x000fe400078e00ff */
[----:B------:R-:W-:-:S07]  /*13580*/  IMAD.MOV.U32 R10, RZ, RZ, R14 ;  /* 0x000000ffff0a7224 */ /* 0x000fce00078e000e */
[----:B------:R-:W-:Y:S05]  /*13590*/  WARPSYNC.COLLECTIVE R15, `(.L_x_10327) ;  /* 0x000000000f087348 */ /* 0x000fea0003c00000 */
[----:B------:R0:W1:Y:S02]  /*135a0*/  SHFL.IDX P6, R14, R13, R12, R11 ;  /* 0x0000000c0d0e7389 */ /* 0x00006400000c000b */
[----:B01----:R-:W-:Y:S01]  /*135b0*/  ENDCOLLECTIVE ;  /* 0x000000000000791b */ /* 0x003fe20003800000 */
.L_x_10327:
[----:B------:R-:W-:Y:S02]  /*135c0*/  IMAD.MOV.U32 R13, RZ, RZ, R0 ;  /* 0x000000ffff0d7224 */ /* 0x000fe400078e0000 */
[----:B------:R-:W-:-:S05]  /*135d0*/  IMAD R6, R6, R7, RZ ;  /* 0x0000000706067224 */ /* 0x000fca00078e02ff */
[----:B------:R-:W-:-:S13]  /*135e0*/  ISETP.GE.AND P2, PT, R4, R6, PT ;  /* 0x000000060400720c */ /* 0x000fda0003f46270 */
[----:B------:R-:W-:Y:S02]  /*135f0*/  @!P2 LEA R10, P1, R20, R10, 0x1 ;  /* 0x0000000a140aa211 */ /* 0x000fe400078208ff */
[----:B------:R-:W-:-:S03]  /*13600*/  @P2 LOP3.LUT R23, R23, 0x2000, RZ, 0xfc, !PT ;  /* 0x0000200017172812 */ /* 0x000fc600078efcff */
[----:B------:R-:W-:Y:S01]  /*13610*/  @!P2 IMAD.X R3, RZ, RZ, R3, P1 ;  /* 0x000000ffff03a224 */ /* 0x000fe200008e0603 */
[----:B------:R-:W-:Y:S01]  /*13620*/  LOP3.LUT R23, R23, 0xffffefff, RZ, 0xc0, !PT ;  /* 0xffffefff17177812 */ /* 0x000fe200078ec0ff */
[----:B------:R-:W-:-:S05]  /*13630*/  @!P2 IMAD.MOV.U32 R2, RZ, RZ, R10 ;  /* 0x000000ffff02a224 */ /* 0x000fca00078e000a */
        /* <DEDUP_REMOVED lines=10> */
.L_x_10328:
        /* <DEDUP_REMOVED lines=8> */
.L_x_10329:
        /* <DEDUP_REMOVED lines=15> */
.L_x_10330:
[----:B------:R-:W-:Y:S01]  /*13850*/  @P2 LOP3.LUT R23, R23, 0x800, RZ, 0xfc, !PT ;  /* 0x0000080017172812 */ /* 0x000fe200078efcff */
[----:B------:R-:W-:-:S03]  /*13860*/  IMAD.MOV.U32 R13, RZ, RZ, R5 ;  /* 0x000000ffff0d7224 */ /* 0x000fc600078e0005 */
[----:B------:R-:W-:Y:S01]  /*13870*/  LOP3.LUT R23, R23, 0xfffffdff, RZ, 0xc0, !PT ;  /* 0xfffffdff17177812 */ /* 0x000fe200078ec0ff */
[----:B------:R-:W-:Y:S02]  /*13880*/  IMAD.MOV.U32 R12, RZ, RZ, 0x3 ;  /* 0x00000003ff0c7424 */ /* 0x000fe400078e00ff */
[----:B------:R-:W-:-:S05]  /*13890*/  IMAD.MOV.U32 R11, RZ, RZ, R14 ;  /* 0x000000ffff0b7224 */ /* 0x000fca00078e000e */
[----:B------:R-:W-:-:S05]  /*138a0*/  @!P2 LEA R11, P1, R20, R11, 0x1 ;  /* 0x0000000b140ba211 */ /* 0x000fca00078208ff */
[----:B------:R-:W-:Y:S02]  /*138b0*/  @!P2 IMAD.X R8, RZ, RZ, R2, P1 ;  /* 0x000000ffff08a224 */ /* 0x000fe400008e0602 */
[----:B------:R-:W-:Y:S02]  /*138c0*/  @!P2 IMAD.MOV.U32 R2, RZ, RZ, R11 ;  /* 0x000000ffff02a224 */ /* 0x000fe400078e000b */
[----:B------:R-:W-:Y:S02]  /*138d0*/  IMAD.MOV.U32 R11, RZ, RZ, 0x181f ;  /* 0x0000181fff0b7424 */ /* 0x000fe400078e00ff */
[----:B------:R-:W-:-:S07]  /*138e0*/  @!P2 IMAD.MOV.U32 R3, RZ, RZ, R8 ;  /* 0x000000ffff03a224 */ /* 0x000fce00078e0008 */
[----:B------:R-:W-:Y:S05]  /*138f0*/  WARPSYNC.COLLECTIVE R15, `(.L_x_10331) ;  /* 0x000000000f087348 */ /* 0x000fea0003c00000 */
[----:B------:R0:W1:Y:S02]  /*13900*/  SHFL.IDX P6, R14, R13, R12, R11 ;  /* 0x0000000c0d0e7389 */ /* 0x00006400000c000b */
[----:B01----:R-:W-:Y:S01]  /*13910*/  ENDCOLLECTIVE ;  /* 0x000000000000791b */ /* 0x003fe20003800000 */
.L_x_10331:
[----:B------:R-:W-:Y:S01]  /*13920*/  @!PT LDS RZ, [RZ] ;  /* 0x00000000fffff984 */ /* 0x000fe20000000800 */
[----:B------:R-:W-:Y:S01]  /*13930*/  @!PT LDS RZ, [RZ] ;  /* 0x00000000fffff984 */ /* 0x000fe20000000800 */
[----:B------:R-:W-:Y:S01]  /*13940*/  @!PT LDS RZ, [RZ] ;  /* 0x00000000fffff984 */ /* 0x000fe20000000800 */
[----:B------:R0:W-:Y:S01]  /*13950*/  @!P2 LDGSTS.E.BYPASS.LTC128B.128 [R26+0x19400], desc[UR36][R2.64], !P0 ;  /* 0x19400000021aafae */ /* 0x0001e2000c101d64 */
[----:B------:R-:W-:Y:S02]  /*13960*/  IMAD.MOV.U32 R13, RZ, RZ, R0 ;  /* 0x000000ffff0d7224 */ /* 0x000fe400078e0000 */
[----:B0-----:R-:W-:-:S05]  /*13970*/  VIADD R2, R4, 0x30 ;  /* 0x0000003004027836 */ /* 0x001fca0000000000 */
[----:B------:R-:W-:Y:S01]  /*13980*/  ISETP.GE.AND P2, PT, R2, R6, PT ;  /* 0x000000060200720c */ /* 0x000fe20003f46270 */
[----:B------:R-:W-:-:S12]  /*13990*/  IMAD.MOV.U32 R2, RZ, RZ, R14 ;  /* 0x000000ffff027224 */ /* 0x000fd800078e000e */
[----:B------:R-:W-:Y:S05]  /*139a0*/  WARPSYNC.COLLECTIVE R15, `(.L_x_10332) ;  /* 0x000000000f087348 */ /* 0x000fea0003c00000 */
[----:B------:R0:W1:Y:S02]  /*139b0*/  SHFL.IDX P6, R14, R13, R12, R11 ;  /* 0x0000000c0d0e7389 */ /* 0x00006400000c000b */
[----:B01----:R-:W-:Y:S01]  /*139c0*/  ENDCOLLECTIVE ;  /* 0x000000000000791b */ /* 0x003fe20003800000 */
.L_x_10332:
[----:B------:R-:W-:-:S04]  /*139d0*/  @P2 LOP3.LUT R23, R23, 0x200, RZ, 0xfc, !PT ;  /* 0x0000020017172812 */ /* 0x000fc800078efcff */
[----:B------:R-:W-:Y:S01]  /*139e0*/  LOP3.LUT R23, R23, 0xfffffeff, RZ, 0xc0, !PT ;  /* 0xfffffeff17177812 */ /* 0x000fe200078ec0ff */
[----:B------:R-:W-:-:S05]  /*139f0*/  IMAD.MOV.U32 R12, RZ, RZ, R14 ;  /* 0x000000ffff0c7224 */ /* 0x000fca00078e000e */
[----:B------:R-:W-:Y:S01]  /*13a00*/  @!P2 LEA R14, P1, R20, R12, 0x1 ;  /* 0x0000000c140ea211 */ /* 0x000fe200078208ff */
[----:B------:R-:W-:-:S04]  /*13a10*/  IMAD.MOV.U32 R12, RZ, RZ, 0x4 ;  /* 0x00000004ff0c7424 */ /* 0x000fc800078e00ff */
[----:B------:R-:W-:Y:S02]  /*13a20*/  @!P2 IMAD.X R13, RZ, RZ, R2, P1 ;  /* 0x000000ffff0da224 */ /* 0x000fe400008e0602 */
[----:B------:R-:W-:Y:S02]  /*13a30*/  @!P2 IMAD.MOV.U32 R2, RZ, RZ, R14 ;  /* 0x000000ffff02a224 */ /* 0x000fe400078e000e */
[----:B------:R-:W-:Y:S02]  /*13a40*/  @!P2 IMAD.MOV.U32 R3, RZ, RZ, R13 ;  /* 0x000000ffff03a224 */ /* 0x000fe400078e000d */
[----:B------:R-:W-:-:S03]  /*13a50*/  IMAD.MOV.U32 R13, RZ, RZ, R5 ;  /* 0x000000ffff0d7224 */ /* 0x000fc600078e0005 */
[----:B------:R-:W-:Y:S01]  /*13a60*/  @!PT LDS RZ, [RZ] ;  /* 0x00000000fffff984 */ /* 0x000fe20000000800 */
[----:B------:R-:W-:Y:S01]  /*13a70*/  @!PT LDS RZ, [RZ] ;  /* 0x00000000fffff984 */ /* 0x000fe20000000800 */
[----:B------:R-:W-:Y:S01]  /*13a80*/  @!PT LDS RZ, [RZ] ;  /* 0x00000000fffff984 */ /* 0x000fe20000000800 */
[----:B------:R0:W-:Y:S04]  /*13a90*/  @!P2 LDGSTS.E.BYPASS.LTC128B.128 [R26+0x19c00], desc[UR36][R2.64], !P0 ;  /* 0x19c00000021aafae */ /* 0x0001e8000c101d64 */
[----:B0-----:R-:W-:Y:S05]  /*13aa0*/  WARPSYNC.COLLECTIVE R15, `(.L_x_10333) ;  /* 0x000000000f087348 */ /* 0x001fea0003c00000 */
[----:B------:R1:W2:Y:S02]  /*13ab0*/  SHFL.IDX P6, R14, R13, R12, R11 ;  /* 0x0000000c0d0e7389 */ /* 0x0002a400000c000b */
[----:B012---:R-:W-:Y:S01]  /*13ac0*/  ENDCOLLECTIVE ;  /* 0x000000000000791b */ /* 0x007fe20003800000 */
.L_x_10333:
[----:B------:R-:W-:-:S05]  /*13ad0*/  VIADD R2, R4, 0x40 ;  /* 0x0000004004027836 */ /* 0x000fca0000000000 */
[----:B------:R-:W-:Y:S01]  /*13ae0*/  ISETP.GE.AND P2, PT, R2, R6, PT ;  /* 0x000000060200720c */ /* 0x000fe20003f46270 */
[----:B------:R-:W-:Y:S02]  /*13af0*/  IMAD.MOV.U32 R13, RZ, RZ, R0 ;  /* 0x000000ffff0d7224 */ /* 0x000fe400078e0000 */
[----:B------:R-:W-:-:S10]  /*13b00*/  IMAD.MOV.U32 R2, RZ, RZ, R14 ;  /* 0x000000ffff027224 */ /* 0x000fd400078e000e */
[----:B------:R-:W-:Y:S05]  /*13b10*/  WARPSYNC.COLLECTIVE R15, `(.L_x_10334) ;  /* 0x000000000f087348 */ /* 0x000fea0003c00000 */
[----:B------:R0:W1:Y:S02]  /*13b20*/  SHFL.IDX P6, R14, R13, R12, R11 ;  /* 0x0000000c0d0e7389 */ /* 0x00006400000c000b */
[----:B01----:R-:W-:Y:S01]  /*13b30*/  ENDCOLLECTIVE ;  /* 0x000000000000791b */ /* 0x003fe20003800000 */
.L_x_10334:
[----:B------:R-:W-:-:S04]  /*13b40*/  @P2 LOP3.LUT R23, R23, 0x100, RZ, 0xfc, !PT ;  /* 0x0000010017172812 */ /* 0x000fc800078efcff */
[----:B------:R-:W-:Y:S01]  /*13b50*/  LOP3.LUT R23, R23, 0xffffff7f, RZ, 0xc0, !PT ;  /* 0xffffff7f17177812 */ /* 0x000fe200078ec0ff */
[----:B------:R-:W-:Y:S02]  /*13b60*/  IMAD.MOV.U32 R13, RZ, RZ, R5 ;  /* 0x000000ffff0d7224 */ /* 0x000fe400078e0005 */
[----:B------:R-:W-:-:S05]  /*13b70*/  IMAD.MOV.U32 R12, RZ, RZ, R14 ;  /* 0x000000ffff0c7224 */ /* 0x000fca00078e000e */
[----:B------:R-:W-:-:S05]  /*13b80*/  @!P2 LEA R15, P1, R20, R12, 0x1 ;  /* 0x0000000c140fa211 */ /* 0x000fca00078208ff */
[----:B------:R-:W-:Y:S02]  /*13b90*/  @!P2 IMAD.X R12, RZ, RZ, R2, P1 ;  /* 0x000000ffff0ca224 */ /* 0x000fe400008e0602 */
[----:B------:R-:W-:Y:S02]  /*13ba0*/  @!P2 IMAD.MOV.U32 R2, RZ, RZ, R15 ;  /* 0x000000ffff02a224 */ /* 0x000fe400078e000f */
[----:B------:R-:W-:Y:S02]  /*13bb0*/  @!P2 IMAD.MOV.U32 R3, RZ, RZ, R12 ;  /* 0x000000ffff03a224 */ /* 0x000fe400078e000c */
[----:B------:R-:W-:Y:S02]  /*13bc0*/  IMAD.MOV.U32 R12, RZ, RZ, 0x5 ;  /* 0x00000005ff0c7424 */ /* 0x000fe400078e00ff */
[----:B------:R-:W-:Y:S01]  /*13bd0*/  IMAD.MOV.U32 R15, RZ, RZ, -0x1 ;  /* 0xffffffffff0f7424 */ /* 0x000fe200078e00ff */
[----:B------:R-:W-:Y:S01]  /*13be0*/  @!PT LDS RZ, [RZ] ;  /* 0x00000000fffff984 */ /* 0x000fe20000000800 */
[----:B------:R-:W-:Y:S01]  /*13bf0*/  @!PT LDS RZ, [RZ] ;  /* 0x00000000fffff984 */ /* 0x000fe20000000800 */
[----:B------:R-:W-:Y:S01]  /*13c00*/  @!PT LDS RZ, [RZ] ;  /* 0x00000000fffff984 */ /* 0x000fe20000000800 */
[----:B------:R0:W-:Y:S06]  /*13c10*/  @!P2 LDGSTS.E.BYPASS.LTC128B.128 [R26+0x1a400], desc[UR36][R2.64], !P0 ;  /* 0x1a400000021aafae */ /* 0x0001ec000c101d64 */
[----:B0-----:R-:W-:Y:S05]  /*13c20*/  WARPSYNC.COLLECTIVE R15, `(.L_x_10335) ;  /* 0x000000000f087348 */ /* 0x001fea0003c00000 */
[----:B------:R1:W2:Y:S02]  /*13c30*/  SHFL.IDX P6, R14, R13, R12, R11 ;  /* 0x0000000c0d0e7389 */ /* 0x0002a400000c000b */
[----:B012---:R-:W-:Y:S01]  /*13c40*/  ENDCOLLECTIVE ;  /* 0x000000000000791b */ /* 0x007fe20003800000 */
.L_x_10335:
[----:B------:R-:W-:-:S05]  /*13c50*/  VIADD R2, R4, 0x50 ;  /* 0x0000005004027836 */ /* 0x000fca0000000000 */
[----:B------:R-:W-:Y:S01]  /*13c60*/  ISETP.GE.AND P2, PT, R2, R6, PT ;  /* 0x000000060200720c */ /* 0x000fe20003f46270 */
[----:B------:R-:W-:Y:S02]  /*13c70*/  IMAD.MOV.U32 R13, RZ, RZ, R0 ;  /* 0x000000ffff0d7224 */ /* 0x000fe400078e0000 */
[----:B------:R-:W-:-:S10]  /*13c80*/  IMAD.MOV.U32 R8, RZ, RZ, R14 ;  /* 0x000000ffff087224 */ /* 0x000fd400078e000e */
[----:B------:R-:W-:Y:S05]  /*13c90*/  WARPSYNC.COLLECTIVE R15, `(.L_x_10336) ;  /* 0x000000000f087348 */ /* 0x000fea0003c00000 */
[----:B------:R0:W1:Y:S02]  /*13ca0*/  SHFL.IDX P6, R14, R13, R12, R11 ;  /* 0x0000000c0d0e7389 */ /* 0x00006400000c000b */
[----:B01----:R-:W-:Y:S01]  /*13cb0*/  ENDCOLLECTIVE ;  /* 0x000000000000791b */ /* 0x003fe20003800000 */
.L_x_10336:
        /* <DEDUP_REMOVED lines=8> */
.L_x_10337:
        /* <DEDUP_REMOVED lines=13> */
.L_x_10338:
[----:B------:R-:W-:-:S05]  /*13e10*/  VIADD R3, R4, 0x60 ;  /* 0x0000006004037836 */ /* 0x000fca0000000000 */
[----:B------:R-:W-:Y:S01]  /*13e20*/  ISETP.GE.AND P2, PT, R3, R6, PT ;  /* 0x000000060300720c */ /* 0x000fe20003f46270 */
[----:B------:R-:W-:Y:S02]  /*13e30*/  IMAD.MOV.U32 R13, RZ, RZ, R5 ;  /* 0x000000ffff0d7224 */ /* 0x000fe400078e0005 */
[----:B------:R-:W-:-:S10]  /*13e40*/  IMAD.MOV.U32 R12, RZ, RZ, 0x7 ;  /* 0x00000007ff0c7424 */ /* 0x000fd400078e00ff */
[----:B------:R-:W-:Y:S02]  /*13e50*/  @P2 LOP3.LUT R23, R23, 0x40, RZ, 0xfc, !PT ;  /* 0x0000004017172812 */ /* 0x000fe400078efcff */
[----:B------:R-:W-:-:S07]  /*13e60*/  MOV R7, R14 ;  /* 0x0000000e00077202 */ /* 0x000fce0000000f00 */
[----:B------:R-:W-:Y:S05]  /*13e70*/  WARPSYNC.COLLECTIVE R15, `(.L_x_10339) ;  /* 0x000000000f087348 */ /* 0x000fea0003c00000 */
[----:B------:R0:W1:Y:S02]  /*13e80*/  SHFL.IDX P6, R14, R13, R12, R11 ;  /* 0x0000000c0d0e7389 */ /* 0x00006400000c000b */
[----:B01----:R-:W-:Y:S01]  /*13e90*/  ENDCOLLECTIVE ;  /* 0x000000000000791b */ /* 0x003fe20003800000 */
.L_x_10339:
        /* <DEDUP_REMOVED lines=9> */
[----:B------:R-:W-:-:S07]  /*13f30*/  IMAD.MOV.U32 R5, RZ, RZ, R14 ;  /* 0x000000ffff057224 */ /* 0x000fce00078e000e */
[----:B0-----:R-:W-:Y:S05]  /*13f40*/  WARPSYNC.COLLECTIVE R15, `(.L_x_10340) ;  /* 0x000000000f087348 */ /* 0x001fea0003c00000 */
[----:B------:R1:W2:Y:S02]  /*13f50*/  SHFL.IDX P6, R14, R13, R12, R11 ;  /* 0x0000000c0d0e7389 */ /* 0x0002a400000c000b */
[----:B012---:R-:W-:Y:S01]  /*13f60*/  ENDCOLLECTIVE ;  /* 0x000000000000791b */ /* 0x007fe20003800000 */
.L_x_10340:
[----:B------:R-:W-:Y:S01]  /*13f70*/  IMAD.MOV.U32 R0, RZ, RZ, R14 ;  /* 0x000000ffff007224 */ /* 0x000fe200078e000e */
[----:B------:R-:W-:Y:S06]  /*13f80*/  BRA `(.L_x_10341) ;  /* 0xffffffb4001c7947 */ /* 0x000fec000383ffff */
.L_x_10251:
        /* <DEDUP_REMOVED lines=8> */
.L_x_10343:
[----:B------:R-:W-:Y:S05]  /*14010*/  BSYNC B0 ;  /* 0x0000000000007941 */ /* 0x000fea0003800000 */
.L_x_10342:
[----:B------:R-:W-:Y:S01]  /*14020*/  IMAD.MOV.U32 R13, RZ, RZ, R0 ;  /* 0x000000ffff0d7224 */ /* 0x000fe200078e0000 */
[----:B------:R-:W-:Y:S01]  /*14030*/  LOP3.LUT P5, RZ, R23, 0x2000, RZ, 0xc0, !PT ;  /* 0x0000200017ff7812 */ /* 0x000fe200078ac0ff */
[----:B------:R-:W-:Y:S02]  /*14040*/  IMAD.MOV.U32 R12, RZ, RZ, RZ ;  /* 0x000000ffff0c7224 */ /* 0x000fe400078e00ff */
[----:B------:R-:W-:Y:S02]  /*14050*/  IMAD.MOV.U32 R11, RZ, RZ, 0x181f ;  /* 0x0000181fff0b7424 */ /* 0x000fe400078e00ff */
[----:B------:R-:W-:Y:S02]  /*14060*/  IMAD.MOV.U32 R15, RZ, RZ, -0x1 ;  /* 0xffffffffff0f7424 */ /* 0x000fe400078e00ff */
[----:B------:R-:W-:-:S07]  /*14070*/  IMAD.MOV.U32 R2, RZ, RZ, R14 ;  /* 0x000000ffff027224 */ /* 0x000fce00078e000e */
[----:B------:R-:W-:Y:S05]  /*14080*/  WARPSYNC.COLLECTIVE R15, `(.L_x_10344) ;  /* 0x000000000f087348 */ /* 0x000fea0003c00000 */
[----:B------:R0:W1:Y:S02]  /*14090*/  SHFL.IDX P6, R14, R13, R12, R11 ;  /* 0x0000000c0d0e7389 */ /* 0x00006400000c000b */
[----:B01----:R-:W-:Y:S01]  /*140a0*/  ENDCOLLECTIVE ;  /* 0x000000000000791b */ /* 0x003fe20003800000 */
.L_x_10344:
[----:B------:R-:W-:Y:S02]  /*140b0*/  IMAD.MOV.U32 R13, RZ, RZ, R4 ;  /* 0x000000ffff0d7224 */ /* 0x000fe400078e0004 */
[----:B------:R-:W-:Y:S01]  /*140c0*/  IMAD.MOV.U32 R12, RZ, RZ, 0x1 ;  /* 0x00000001ff0c7424 */ /* 0x000fe200078e00ff */
[----:B------:R-:W-:-:S13]  /*140d0*/  @!P5 LEA R5, P0, R8, R14, 0x1 ;  /* 0x0000000e0805d211 */ /* 0x000fda00078008ff */
[----:B------:R-:W-:Y:S05]  /*140e0*/  WARPSYNC.COLLECTIVE R15, `(.L_x_10345) ;  /* 0x000000000f087348 */ /* 0x000fea0003c00000 */
[----:B------:R0:W1:Y:S02]  /*140f0*/  SHFL.IDX P6, R14, R13, R12, R11 ;  /* 0x0000000c0d0e7389 */ /* 0x00006400000c000b */
[----:B01----:R-:W-:Y:S01]  /*14100*/  ENDCOLLECTIVE ;  /* 0x000000000000791b */ /* 0x003fe20003800000 */
.L_x_10345:
[----:B------:R-:W-:Y:S02]  /*14110*/  @!P5 IMAD.X R3, RZ, RZ, R2, P0 ;  /* 0x000000ffff03d224 */ /* 0x000fe400000e0602 */
        /* <DEDUP_REMOVED lines=14> */
.L_x_10346:
[----:B------:R-:W-:Y:S02]  /*14200*/  IMAD.MOV.U32 R13, RZ, RZ, R4 ;  /* 0x000000ffff0d7224 */ /* 0x000fe400078e0004 */
[----:B------:R-:W-:Y:S01]  /*14210*/  IMAD.MOV.U32 R12, RZ, RZ, 0x2 ;  /* 0x00000002ff0c7424 */ /* 0x000fe200078e00ff */
[----:B------:R-:W-:-:S13]  /*14220*/  LOP3.LUT P6, RZ, R23, 0x1000, RZ, 0xc0, !PT ;  /* 0x0000100017ff7812 */ /* 0x000fda00078cc0ff */
[----:B------:R-:W-:-:S05]  /*14230*/  @!P6 LEA R6, P0, R8, R14, 0x1 ;  /* 0x0000000e0806e211 */ /* 0x000fca00078008ff */
[----:B------:R-:W-:Y:S02]  /*14240*/  @!P6 IMAD.X R7, RZ, RZ, R5, P0 ;  /* 0x000000ffff07e224 */ /* 0x000fe400000e0605 */
[----:B------:R-:W-:Y:S02]  /*14250*/  @!P6 IMAD.MOV.U32 R2, RZ, RZ, R6 ;  /* 0x000000ffff02e224 */ /* 0x000fe400078e0006 */
        /* <DEDUP_REMOVED lines=11> */
.L_x_10347:
[----:B------:R-:W-:Y:S02]  /*14310*/  IMAD.MOV.U32 R13, RZ, RZ, R0 ;  /* 0x000000ffff0d7224 */ /* 0x000fe400078e0000 */
[----:B------:R-:W-:-:S07]  /*14320*/  IMAD.MOV.U32 R5, RZ, RZ, R14 ;  /* 0x000000ffff057224 */ /* 0x000fce00078e000e */
[----:B------:R-:W-:Y:S05]  /*14330*/  WARPSYNC.COLLECTIVE R15, `(.L_x_10348) ;  /* 0x000000000f087348 */ /* 0x000fea0003c00000 */
[----:B------:R0:W1:Y:S02]  /*14340*/  SHFL.IDX P6, R14, R13, R12, R11 ;  /* 0x0000000c0d0e7389 */ /* 0x00006400000c000b */
[----:B01----:R-:W-:Y:S01]  /*14350*/  ENDCOLLECTIVE ;  /* 0x000000000000791b */ /* 0x003fe20003800000 */
.L_x_10348:
[----:B------:R-:W-:Y:S02]  /*14360*/  IMAD.MOV.U32 R13, RZ, RZ, R4 ;  /* 0x000000ffff0d7224 */ /* 0x000fe400078e0004 */
[----:B------:R-:W-:Y:S01]  /*14370*/  IMAD.MOV.U32 R12, RZ, RZ, 0x3 ;  /* 0x00000003ff0c7424 */ /* 0x000fe200078e00ff */
[----:B------:R-:W-:-:S13]  /*14380*/  @!P5 LEA R6, P0, R8, R14, 0x1 ;  /* 0x0000000e0806d211 */ /* 0x000fda00078008ff */
[----:B------:R-:W-:Y:S05]  /*14390*/  WARPSYNC.COLLECTIVE R15, `(.L_x_10349) ;  /* 0x000000000f087348 */ /* 0x000fea0003c00000 */
[----:B------:R0:W1:Y:S02]  /*143a0*/  SHFL.IDX P6, R14, R13, R12, R11 ;  /* 0x0000000c0d0e7389 */ /* 0x00006400000c000b */
[----:B01----:R-:W-:Y:S01]  /*143b0*/  ENDCOLLECTIVE ;  /* 0x000000000000791b */ /* 0x003fe20003800000 */
.L_x_10349:
[----:B------:R-:W-:Y:S02]  /*143c0*/  @!P5 IMAD.X R7, RZ, RZ, R5, P0 ;  /* 0x000000ffff07d224 */ /* 0x000fe400000e0605 */
[----:B------:R-:W-:Y:S02]  /*143d0*/  @!P5 IMAD.MOV.U32 R2, RZ, RZ, R6 ;  /* 0x000000ffff02d224 */ /* 0x000fe400078e0006 */
[----:B------:R-:W-:-:S05]  /*143e0*/  @!P5 IMAD.MOV.U32 R3, RZ, RZ, R7 ;  /* 0x000000ffff03d224 */ /* 0x000fca00078e0007 */
[----:B------:R-:W-:Y:S01]  /*143f0*/  @!PT LDS RZ, [RZ] ;  /* 0x00000000fffff984 */ /* 0x000fe20000000800 */
[----:B------:R-:W-:Y:S01]  /*14400*/  @!PT LDS RZ, [RZ] ;  /* 0x00000000fffff984 */ /* 0x000fe20000000800 */
[----:B------:R-:W-:Y:S01]  /*14410*/  @!PT LDS RZ, [RZ] ;  /* 0x00000000fffff984 */ /* 0x000fe20000000800 */
[----:B------:R0:W-:Y:S01]  /*14420*/  @!P5 LDGSTS.E.BYPASS.LTC128B.128 [R26+0x23400], desc[UR36][R2.64], !P4 ;  /* 0x23400000021adfae */ /* 0x0001e2000e101d64 */
[----:B------:R-:W-:-:S03]  /*14430*/  IMAD.MOV.U32 R13, RZ, RZ, R0 ;  /* 0x000000ffff0d7224 */ /* 0x000fc600078e0000 */
[----:B------:R0:W-:Y:S04]  /*14440*/  @!P5 LDGSTS.E.BYPASS.LTC128B.128 [R26+0x27400], desc[UR36][R2.64+0x80], !P3 ;  /* 0x27400080021adfae */ /* 0x0001e8000d901d64 */
[----:B------:R0:W-:Y:S01]  /*14450*/  @!P5 LDGSTS.E.BYPASS.LTC128B.128 [R26+0x2b400], desc[UR36][R2.64+0x100], !P2 ;  /* 0x2b400100021adfae */ /* 0x0001e2000d101d64 */
[----:B------:R-:W-:-:S03]  /*14460*/  IMAD.MOV.U32 R5, RZ, RZ, R14 ;  /* 0x000000ffff057224 */ /* 0x000fc600078e000e */
[----:B------:R0:W-:Y:S01]  /*14470*/  @!P5 LDGSTS.E.BYPASS.LTC128B.128 [R26+0x2f400], desc[UR36][R2.64+0x180], !P1 ;  /* 0x2f400180021adfae */ /* 0x0001e2000c901d64 */
[----:B------:R-:W-:-:S13]  /*14480*/  LOP3.LUT P5, RZ, R23, 0x100, RZ, 0xc0, !PT ;  /* 0x0000010017ff7812 */ /* 0x000fda00078ac0ff */
[----:B0-----:R-:W-:Y:S05]  /*14490*/  WARPSYNC.COLLECTIVE R15, `(.L_x_10350) ;  /* 0x000000000f087348 */ /* 0x001fea0003c00000 */
[----:B------:R1:W2:Y:S02]  /*144a0*/  SHFL.IDX P6, R14, R13, R12, R11 ;  /* 0x0000000c0d0e7389 */ /* 0x0002a400000c000b */
[----:B012---:R-:W-:Y:S01]  /*144b0*/  ENDCOLLECTIVE ;  /* 0x000000000000791b */ /* 0x007fe20003800000 */
.L_x_10350:
        /* <DEDUP_REMOVED lines=17> */
.L_x_10351:
[----:B------:R-:W-:Y:S02]  /*145d0*/  IMAD.MOV.U32 R13, RZ, RZ, R0 ;  /* 0x000000ffff0d7224 */ /* 0x000fe400078e0000 */
[----:B------:R-:W-:-:S07]  /*145e0*/  IMAD.MOV.U32 R5, RZ, RZ, R14 ;  /* 0x000000ffff057224 */ /* 0x000fce00078e000e */
[----:B------:R-:W-:Y:S05]  /*145f0*/  WARPSYNC.COLLECTIVE R15, `(.L_x_10352) ;  /* 0x000000000f087348 */ /* 0x000fea0003c00000 */
[----:B------:R0:W1:Y:S02]  /*14600*/  SHFL.IDX P6, R14, R13, R12, R11 ;  /* 0x0000000c0d0e7389 */ /* 0x00006400000c000b */
[----:B01----:R-:W-:Y:S01]  /*14610*/  ENDCOLLECTIVE ;  /* 0x000000000000791b */ /* 0x003fe20003800000 */
.L_x_10352:
[----:B------:R-:W-:Y:S02]  /*14620*/  IMAD.MOV.U32 R13, RZ, RZ, R4 ;  /* 0x000000ffff0d7224 */ /* 0x000fe400078e0004 */
[----:B------:R-:W-:Y:S01]  /*14630*/  IMAD.MOV.U32 R12, RZ, RZ, 0x5 ;  /* 0x00000005ff0c7424 */ /* 0x000fe200078e00ff */
[----:B------:R-:W-:-:S13]  /*14640*/  @!P5 LEA R6, P0, R8, R14, 0x1 ;  /* 0x0000000e0806d211 */ /* 0x000fda00078008ff */
[----:B------:R-:W-:Y:S05]  /*14650*/  WARPSYNC.COLLECTIVE R15, `(.L_x_10353) ;  /* 0x000000000f087348 */ /* 0x000fea0003c00000 */
[----:B------:R0:W1:Y:S02]  /*14660*/  SHFL.IDX P6, R14, R13, R12, R11 ;  /* 0x0000000c0d0e7389 */ /* 0x00006400000c000b */
[----:B01----:R-:W-:Y:S01]  /*14670*/  ENDCOLLECTIVE ;  /* 0x000000000000791b */ /* 0x003fe20003800000 */
.L_x_10353:
        /* <DEDUP_REMOVED lines=16> */
.L_x_10354:
        /* <DEDUP_REMOVED lines=17> */
.L_x_10355:
[----:B------:R-:W-:Y:S02]  /*14890*/  IMAD.MOV.U32 R13, RZ, RZ, R0 ;  /* 0x000000ffff0d7224 */ /* 0x000fe400078e0000 */
[----:B------:R-:W-:-:S07]  /*148a0*/  IMAD.MOV.U32 R5, RZ, RZ, R14 ;  /* 0x000000ffff057224 */ /* 0x000fce00078e000e */
[----:B------:R-:W-:Y:S05]  /*148b0*/  WARPSYNC.COLLECTIVE R15, `(.L_x_10356) ;  /* 0x000000000f087348 */ /* 0x000fea0003c00000 */
[----:B------:R0:W1:Y:S02]  /*148c0*/  SHFL.IDX P6, R14, R13, R12, R11 ;  /* 0x0000000c0d0e7389 */ /* 0x00006400000c000b */
[----:B01----:R-:W-:Y:S01]  /*148d0*/  ENDCOLLECTIVE ;  /* 0x000000000000791b */ /* 0x003fe20003800000 */
.L_x_10356:
[----:B------:R-:W-:Y:S02]  /*148e0*/  IMAD.MOV.U32 R13, RZ, RZ, R4 ;  /* 0x000000ffff0d7224 */ /* 0x000fe400078e0004 */
[----:B------:R-:W-:Y:S01]  /*148f0*/  IMAD.MOV.U32 R12, RZ, RZ, 0x7 ;  /* 0x00000007ff0c7424 */ /* 0x000fe200078e00ff */
[----:B------:R-:W-:-:S13]  /*14900*/  @!P5 LEA R6, P0, R8, R14, 0x1 ;  /* 0x0000000e0806d211 */ /* 0x000fda00078008ff */
[----:B------:R-:W-:Y:S05]  /*14910*/  WARPSYNC.COLLECTIVE R15, `(.L_x_10357) ;  /* 0x000000000f087348 */ /* 0x000fea0003c00000 */
[----:B------:R0:W1:Y:S02]  /*14920*/  SHFL.IDX P6, R14, R13, R12, R11 ;  /* 0x0000000c0d0e7389 */ /* 0x00006400000c000b */
[----:B01----:R-:W-:Y:S01]  /*14930*/  ENDCOLLECTIVE ;  /* 0x000000000000791b */ /* 0x003fe20003800000 */
.L_x_10357:
        /* <DEDUP_REMOVED lines=11> */
[----:B------:R0:W-:Y:S04]  /*149f0*/  @!P5 LDGSTS.E.BYPASS.LTC128B.128 [R26+0x31400], desc[UR36][R2.64+0x180], !P1 ;  /* 0x31400180021adfae */ /* 0x0001e8000c901d64 */
[----:B0-----:R-:W-:Y:S05]  /*14a00*/  WARPSYNC.COLLECTIVE R15, `(.L_x_10358) ;  /* 0x000000000f087348 */ /* 0x001fea0003c00000 */
[----:B------:R1:W2:Y:S02]  /*14a10*/  SHFL.IDX P6, R14, R13, R12, R11 ;  /* 0x0000000c0d0e7389 */ /* 0x0002a400000c000b */
[----:B012---:R-:W-:Y:S01]  /*14a20*/  ENDCOLLECTIVE ;  /* 0x000000000000791b */ /* 0x007fe20003800000 */
.L_x_10358:
[----:B------:R-:W-:Y:S05]  /*14a30*/  BRA `(.L_x_10359) ;  /* 0xffffffb400507947 */ /* 0x000fea000383ffff */
.L_x_10256:
[----:B0-----:R0:W1:Y:S02]  /*14a40*/  SYNCS.PHASECHK.TRANS64.TRYWAIT P0, [R22+URZ+0x32420], R3 ;  /* 0x03242003160075a7 */ /* 0x001064000800017f */
[----:B-1----:R-:W-:Y:S05]  /*14a50*/  @!P0 NANOSLEEP.SYNCS 0x989680 ;  /* 0x009896800000895d */ /* 0x002fea0003900000 */
[----:B------:R-:W1:Y:S02]  /*14a60*/  @!P0 SYNCS.PHASECHK.TRANS64 P0, [R22+URZ+0x32420], R3 ;  /* 0x03242003160085a7 */ /* 0x000e64000800007f */
[----:B-1----:R-:W-:Y:S05]  /*14a70*/  @!P0 BRA `(.L_x_10256) ;  /* 0xfffffffc00f08947 */ /* 0x002fea000383ffff */
[----:B------:R-:W-:Y:S05]  /*14a80*/  BRA `(.L_x_10360) ;  /* 0xffffffb400c07947 */ /* 0x000fea000383ffff */
.L_x_10259:
[----:B-1----:R1:W2:Y:S02]  /*14a90*/  SYNCS.PHASECHK.TRANS64.TRYWAIT P0, [R25+URZ+0x32460], R0 ;  /* 0x03246000190075a7 */ /* 0x0022a4000800017f */
[----:B--2---:R-:W-:Y:S05]  /*14aa0*/  @!P0 NANOSLEEP.SYNCS 0x989680 ;  /* 0x009896800000895d */ /* 0x004fea0003900000 */
[----:B------:R-:W2:Y:S02]  /*14ab0*/  @!P0 SYNCS.PHASECHK.TRANS64 P0, [R25+URZ+0x32460], R0 ;  /* 0x03246000190085a7 */ /* 0x000ea4000800007f */
[----:B--2---:R-:W-:Y:S05]  /*14ac0*/  @!P0 BRA `(.L_x_10259) ;  /* 0xfffffffc00f08947 */ /* 0x004fea000383ffff */
[----:B------:R-:W-:Y:S05]  /*14ad0*/  BRA `(.L_x_10361) ;  /* 0xffffffb400cc7947 */ /* 0x000fea000383ffff */
.L_x_10260:
        /* <DEDUP_REMOVED lines=8> */
.L_x_10363:
[----:B------:R-:W-:Y:S05]  /*14b60*/  BSYNC B0 ;  /* 0x0000000000007941 */ /* 0x000fea0003800000 */
.L_x_10362:
        /* <DEDUP_REMOVED lines=13> */
.L_x_10364:
        /* <DEDUP_REMOVED lines=9> */
.L_x_10365:
        /* <DEDUP_REMOVED lines=17> */
.L_x_10366:
[----:B------:R-:W-:Y:S02]  /*14de0*/  IMAD.MOV.U32 R13, RZ, RZ, R6 ;  /* 0x000000ffff0d7224 */ /* 0x000fe400078e0006 */
[----:B------:R-:W-:Y:S01]  /*14df0*/  IMAD.MOV.U32 R12, RZ, RZ, 0x2 ;  /* 0x00000002ff0c7424 */ /* 0x000fe200078e00ff */
[----:B------:R-:W-:-:S13]  /*14e00*/  IADD3 R2, P3, R14, R0, RZ ;  /* 0x000000000e027210 */ /* 0x000fda0007f7e0ff */
[----:B------:R-:W-:Y:S05]  /*14e10*/  WARPSYNC.COLLECTIVE R15, `(.L_x_10367) ;  /* 0x000000000f087348 */ /* 0x000fea0003c00000 */
[----:B------:R0:W1:Y:S02]  /*14e20*/  SHFL.IDX P6, R14, R13, R12, R11 ;  /* 0x0000000c0d0e7389 */ /* 0x00006400000c000b */
[----:B01----:R-:W-:Y:S01]  /*14e30*/  ENDCOLLECTIVE ;  /* 0x000000000000791b */ /* 0x003fe20003800000 */
.L_x_10367:
        /* <DEDUP_REMOVED lines=17> */
.L_x_10368:
[----:B------:R-:W-:Y:S02]  /*14f50*/  IMAD.MOV.U32 R13, RZ, RZ, R6 ;  /* 0x000000ffff0d7224 */ /* 0x000fe400078e0006 */
[----:B------:R-:W-:Y:S01]  /*14f60*/  IMAD.MOV.U32 R12, RZ, RZ, 0x3 ;  /* 0x00000003ff0c7424 */ /* 0x000fe200078e00ff */
[----:B------:R-:W-:-:S13]  /*14f70*/  IADD3 R2, P3, R14, R0, RZ ;  /* 0x000000000e027210 */ /* 0x000fda0007f7e0ff */
[----:B------:R-:W-:Y:S05]  /*14f80*/  WARPSYNC.COLLECTIVE R15, `(.L_x_10369) ;  /* 0x000000000f087348 */ /* 0x000fea0003c00000 */
[----:B------:R0:W1:Y:S02]  /*14f90*/  SHFL.IDX P6, R14, R13, R12, R11 ;  /* 0x0000000c0d0e7389 */ /* 0x00006400000c000b */
[----:B01----:R-:W-:Y:S01]  /*14fa0*/  ENDCOLLECTIVE ;  /* 0x000000000000791b */ /* 0x003fe20003800000 */
.L_x_10369:
        /* <DEDUP_REMOVED lines=17> */
.L_x_10370:
[----:B------:R-:W-:Y:S02]  /*150c0*/  IMAD.MOV.U32 R13, RZ, RZ, R6 ;  /* 0x000000ffff0d7224 */ /* 0x000fe400078e0006 */
[----:B------:R-:W-:Y:S01]  /*150d0*/  IMAD.MOV.U32 R12, RZ, RZ, 0x4 ;  /* 0x00000004ff0c7424 */ /* 0x000fe200078e00ff */
[----:B------:R-:W-:-:S13]  /*150e0*/  IADD3 R2, P3, R14, R0, RZ ;  /* 0x000000000e027210 */ /* 0x000fda0007f7e0ff */
[----:B------:R-:W-:Y:S05]  /*150f0*/  WARPSYNC.COLLECTIVE R15, `(.L_x_10371) ;  /* 0x000000000f087348 */ /* 0x000fea0003c00000 */
[----:B------:R0:W1:Y:S02]  /*15100*/  SHFL.IDX P6, R14, R13, R12, R11 ;  /* 0x0000000c0d0e7389 */ /* 0x00006400000c000b */
[----:B01----:R-:W-:Y:S01]  /*15110*/  ENDCOLLECTIVE ;  /* 0x000000000000791b */ /* 0x003fe20003800000 */
.L_x_10371:
        /* <DEDUP_REMOVED lines=17> */
.L_x_10372:
[----:B------:R-:W-:Y:S02]  /*15230*/  IMAD.MOV.U32 R13, RZ, RZ, R6 ;  /* 0x000000ffff0d7224 */ /* 0x000fe400078e0006 */
[----:B------:R-:W-:Y:S01]  /*15240*/  IMAD.MOV.U32 R12, RZ, RZ, 0x5 ;  /* 0x00000005ff0c7424 */ /* 0x000fe200078e00ff */
[----:B------:R-:W-:-:S13]  /*15250*/  IADD3 R2, P3, R14, R0, RZ ;  /* 0x000000000e027210 */ /* 0x000fda0007f7e0ff */
[----:B------:R-:W-:Y:S05]  /*15260*/  WARPSYNC.COLLECTIVE R15, `(.L_x_10373) ;  /* 0x000000000f087348 */ /* 0x000fea0003c00000 */
[----:B------:R0:W1:Y:S02]  /*15270*/  SHFL.IDX P6, R14, R13, R12, R11 ;  /* 0x0000000c0d0e7389 */ /* 0x00006400000c000b */
[----:B01----:R-:W-:Y:S01]  /*15280*/  ENDCOLLECTIVE ;  /* 0x000000000000791b */ /* 0x003fe20003800000 */
.L_x_10373:
        /* <DEDUP_REMOVED lines=12> */
.L_x_10374:
        /* <DEDUP_REMOVED lines=9> */
.L_x_10267:
[----:B-1----:R1:W2:Y:S02]  /*153e0*/  SYNCS.PHASECHK.TRANS64.TRYWAIT P0, [R10+URZ+0x32440], R20 ;  /* 0x032440140a0075a7 */ /* 0x0022a4000800017f */
[----:B--2---:R-:W-:Y:S05]  /*153f0*/  @!P0 NANOSLEEP.SYNCS 0x989680 ;  /* 0x009896800000895d */ /* 0x004fea0003900000 */
[----:B------:R-:W2:Y:S02]  /*15400*/  @!P0 SYNCS.PHASECHK.TRANS64 P0, [R10+URZ+0x32440], R20 ;  /* 0x032440140a0085a7 */ /* 0x000ea4000800007f */
[----:B--2---:R-:W-:Y:S05]  /*15410*/  @!P0 BRA `(.L_x_10267) ;  /* 0xfffffffc00f08947 */ /* 0x004fea000383ffff */
[----:B------:R-:W-:Y:S05]  /*15420*/  BRA `(.L_x_10376) ;  /* 0xffffffb800507947 */ /* 0x000fea000383ffff */
.L_x_10268:
        /* <DEDUP_REMOVED lines=8> */
.L_x_10378:
[----:B------:R-:W-:Y:S05]  /*154b0*/  BSYNC B1 ;  /* 0x0000000000017941 */ /* 0x000fea0003800000 */
.L_x_10377:
        /* <DEDUP_REMOVED lines=9> */
.L_x_10379:
[----:B------:R-:W-:Y:S02]  /*15550*/  IMAD.MOV.U32 R13, RZ, RZ, R8 ;  /* 0x000000ffff0d7224 */ /* 0x000fe400078e0008 */
[----:B------:R-:W-:Y:S02]  /*15560*/  IMAD.MOV.U32 R12, RZ, RZ, 0x1 ;  /* 0x00000001ff0c7424 */ /* 0x000fe400078e00ff */
[----:B------:R-:W-:-:S07]  /*15570*/  IMAD.MOV.U32 R2, RZ, RZ, R14 ;  /* 0x000000ffff027224 */ /* 0x000fce00078e000e */
[----:B------:R-:W-:Y:S05]  /*15580*/  WARPSYNC.COLLECTIVE R15, `(.L_x_10380) ;  /* 0x000000000f087348 */ /* 0x000fea0003c00000 */
[----:B------:R0:W1:Y:S02]  /*15590*/  SHFL.IDX P6, R14, R13, R12, R11 ;  /* 0x0000000c0d0e7389 */ /* 0x00006400000c000b */
[----:B01----:R-:W-:Y:S01]  /*155a0*/  ENDCOLLECTIVE ;  /* 0x000000000000791b */ /* 0x003fe20003800000 */
.L_x_10380:
        /* <DEDUP_REMOVED lines=11> */
.L_x_10381:
[----:B------:R-:W-:Y:S02]  /*15660*/  IMAD.MOV.U32 R13, RZ, RZ, R8 ;  /* 0x000000ffff0d7224 */ /* 0x000fe400078e0008 */
[----:B------:R-:W-:Y:S02]  /*15670*/  IMAD.MOV.U32 R12, RZ, RZ, 0x2 ;  /* 0x00000002ff0c7424 */ /* 0x000fe400078e00ff */
[----:B------:R-:W-:-:S07]  /*15680*/  IMAD.MOV.U32 R2, RZ, RZ, R14 ;  /* 0x000000ffff027224 */ /* 0x000fce00078e000e */
[----:B------:R-:W-:Y:S05]  /*15690*/  WARPSYNC.COLLECTIVE R15, `(.L_x_10382) ;  /* 0x000000000f087348 */ /* 0x000fea0003c00000 */
[----:B------:R0:W1:Y:S02]  /*156a0*/  SHFL.IDX P6, R14, R13, R12, R11 ;  /* 0x0000000c0d0e7389 */ /* 0x00006400000c000b */
[----:B01----:R-:W-:Y:S01]  /*156b0*/  ENDCOLLECTIVE ;  /* 0x000000000000791b */ /* 0x003fe20003800000 */
.L_x_10382:
        /* <DEDUP_REMOVED lines=11> */
.L_x_10383:
[----:B------:R-:W-:Y:S02]  /*15770*/  IMAD.MOV.U32 R13, RZ, RZ, R8 ;  /* 0x000000ffff0d7224 */ /* 0x000fe400078e0008 */
[----:B------:R-:W-:Y:S02]  /*15780*/  IMAD.MOV.U32 R12, RZ, RZ, 0x3 ;  /* 0x00000003ff0c7424 */ /* 0x000fe400078e00ff */
[----:B------:R-:W-:-:S07]  /*15790*/  IMAD.MOV.U32 R2, RZ, RZ, R14 ;  /* 0x000000ffff027224 */ /* 0x000fce00078e000e */
[----:B------:R-:W-:Y:S05]  /*157a0*/  WARPSYNC.COLLECTIVE R15, `(.L_x_10384) ;  /* 0x000000000f087348 */ /* 0x000fea0003c00000 */
[----:B------:R0:W1:Y:S02]  /*157b0*/  SHFL.IDX P6, R14, R13, R12, R11 ;  /* 0x0000000c0d0e7389 */ /* 0x00006400000c000b */
[----:B01----:R-:W-:Y:S01]  /*157c0*/  ENDCOLLECTIVE ;  /* 0x000000000000791b */ /* 0x003fe20003800000 */
.L_x_10384:
        /* <DEDUP_REMOVED lines=11> */
.L_x_10385:
[----:B------:R-:W-:Y:S02]  /*15880*/  IMAD.MOV.U32 R13, RZ, RZ, R8 ;  /* 0x000000ffff0d7224 */ /* 0x000fe400078e0008 */
[----:B------:R-:W-:Y:S02]  /*15890*/  IMAD.MOV.U32 R12, RZ, RZ, 0x4 ;  /* 0x00000004ff0c7424 */ /* 0x000fe400078e00ff */
[----:B------:R-:W-:-:S07]  /*158a0*/  IMAD.MOV.U32 R2, RZ, RZ, R14 ;  /* 0x000000ffff027224 */ /* 0x000fce00078e000e */
[----:B------:R-:W-:Y:S05]  /*158b0*/  WARPSYNC.COLLECTIVE R15, `(.L_x_10386) ;  /* 0x000000000f087348 */ /* 0x000fea0003c00000 */
[----:B------:R0:W1:Y:S02]  /*158c0*/  SHFL.IDX P6, R14, R13, R12, R11 ;  /* 0x0000000c0d0e7389 */ /* 0x00006400000c000b */
[----:B01----:R-:W-:Y:S01]  /*158d0*/  ENDCOLLECTIVE ;  /* 0x000000000000791b */ /* 0x003fe20003800000 */
.L_x_10386:
        /* <DEDUP_REMOVED lines=11> */
.L_x_10387:
[----:B------:R-:W-:Y:S02]  /*15990*/  IMAD.MOV.U32 R13, RZ, RZ, R8 ;  /* 0x000000ffff0d7224 */ /* 0x000fe400078e0008 */
[----:B------:R-:W-:Y:S02]  /*159a0*/  IMAD.MOV.U32 R12, RZ, RZ, 0x5 ;  /* 0x00000005ff0c7424 */ /* 0x000fe400078e00ff */
[----:B------:R-:W-:-:S07]  /*159b0*/  IMAD.MOV.U32 R2, RZ, RZ, R14 ;  /* 0x000000ffff027224 */ /* 0x000fce00078e000e */
[----:B------:R-:W-:Y:S05]  /*159c0*/  WARPSYNC.COLLECTIVE R15, `(.L_x_10388) ;  /* 0x000000000f087348 */ /* 0x000fea0003c00000 */
[----:B------:R0:W1:Y:S02]  /*159d0*/  SHFL.IDX P6, R14, R13, R12, R11 ;  /* 0x0000000c0d0e7389 */ /* 0x00006400000c000b */
[----:B01----:R-:W-:Y:S01]  /*159e0*/  ENDCOLLECTIVE ;  /* 0x000000000000791b */ /* 0x003fe20003800000 */
.L_x_10388:
        /* <DEDUP_REMOVED lines=11> */
.L_x_10389:
[----:B------:R-:W-:Y:S05]  /*15aa0*/  BRA `(.L_x_10390) ;  /* 0xffffffb400787947 */ /* 0x000fea000383ffff */
.L_x_10273:
[----:B---3--:R3:W4:Y:S02]  /*15ab0*/  SYNCS.PHASECHK.TRANS64.TRYWAIT P0, [R10+URZ+0x32460], R20 ;  /* 0x032460140a0075a7 */ /* 0x008724000800017f */
[----:B----4-:R-:W-:Y:S05]  /*15ac0*/  @!P0 NANOSLEEP.SYNCS 0x989680 ;  /* 0x009896800000895d */ /* 0x010fea0003900000 */
[----:B------:R-:W4:Y:S02]  /*15ad0*/  @!P0 SYNCS.PHASECHK.TRANS64 P0, [R10+URZ+0x32460], R20 ;  /* 0x032460140a0085a7 */ /* 0x000f24000800007f */
[----:B----4-:R-:W-:Y:S05]  /*15ae0*/  @!P0 BRA `(.L_x_10273) ;  /* 0xfffffffc00f08947 */ /* 0x010fea000383ffff */
[----:B------:R-:W-:Y:S05]  /*15af0*/  BRA `(.L_x_10391) ;  /* 0xffffffb400c47947 */ /* 0x000fea000383ffff */
.L_x_10274:
[----:B------:R-:W-:Y:S01]  /*15b00*/  BSSY B1, `(.L_x_10392) ;  /* 0x0000008000017945 */ /* 0x000fe20003800000 */
[----:B------:R-:W-:Y:S02]  /*15b10*/  IMAD.MOV.U32 R13, RZ, RZ, R25 ;  /* 0x000000ffff0d7224 */ /* 0x000fe400078e0019 */
[----:B------:R-:W-:Y:S02]  /*15b20*/  IMAD.MOV.U32 R12, RZ, RZ, RZ ;  /* 0x000000ffff0c7224 */ /* 0x000fe400078e00ff */
[----:B------:R-:W-:Y:S02]  /*15b30*/  IMAD.MOV.U32 R11, RZ, RZ, 0x181f ;  /* 0x0000181fff0b7424 */ /* 0x000fe400078e00ff */
[----:B------:R-:W-:-:S07]  /*15b40*/  IMAD.MOV.U32 R15, RZ, RZ, -0x1 ;  /* 0xffffffffff0f7424 */ /* 0x000fce00078e00ff */
[----:B--2---:R-:W-:Y:S05]  /*15b50*/  WARPSYNC.COLLECTIVE R15, `(.L_x_10393) ;  /* 0x000000000f087348 */ /* 0x004fea0003c00000 */
[----:B------:R0:W1:Y:S02]  /*15b60*/  SHFL.IDX P6, R14, R13, R12, R11 ;  /* 0x0000000c0d0e7389 */ /* 0x00006400000c000b */
[----:B012---:R-:W-:Y:S01]  /*15b70*/  ENDCOLLECTIVE ;  /* 0x000000000000791b */ /* 0x007fe20003800000 */
.L_x_10393:
[----:B------:R-:W-:Y:S05]  /*15b80*/  BSYNC B1 ;  /* 0x0000000000017941 */ /* 0x000fea0003800000 */
.L_x_10392:
        /* <DEDUP_REMOVED lines=9> */
.L_x_10394:
[----:B------:R-:W-:Y:S02]  /*15c20*/  IMAD.MOV.U32 R13, RZ, RZ, R25 ;  /* 0x000000ffff0d7224 */ /* 0x000fe400078e0019 */
[----:B------:R-:W-:Y:S01]  /*15c30*/  IMAD.MOV.U32 R12, RZ, RZ, 0x1 ;  /* 0x00000001ff0c7424 */ /* 0x000fe200078e00ff */
[----:B------:R-:W-:-:S13]  /*15c40*/  IADD3 R2, P0, R14, R0, RZ ;  /* 0x000000000e027210 */ /* 0x000fda0007f1e0ff */
[----:B------:R-:W-:Y:S05]  /*15c50*/  WARPSYNC.COLLECTIVE R15, `(.L_x_10395) ;  /* 0x000000000f087348 */ /* 0x000fea0003c00000 */
[----:B------:R0:W1:Y:S02]  /*15c60*/  SHFL.IDX P6, R14, R13, R12, R11 ;  /* 0x0000000c0d0e7389 */ /* 0x00006400000c000b */
[----:B01----:R-:W-:Y:S01]  /*15c70*/  ENDCOLLECTIVE ;  /* 0x000000000000791b */ /* 0x003fe20003800000 */
.L_x_10395:
        /* <DEDUP_REMOVED lines=13> */
.L_x_10396:
[----:B------:R-:W-:Y:S02]  /*15d50*/  IMAD.MOV.U32 R13, RZ, RZ, R25 ;  /* 0x000000ffff0d7224 */ /* 0x000fe400078e0019 */
[----:B------:R-:W-:Y:S01]  /*15d60*/  IMAD.MOV.U32 R12, RZ, RZ, 0x2 ;  /* 0x00000002ff0c7424 */ /* 0x000fe200078e00ff */
[----:B------:R-:W-:-:S13]  /*15d70*/  IADD3 R2, P0, R14, R0, RZ ;  /* 0x000000000e027210 */ /* 0x000fda0007f1e0ff */
[----:B------:R-:W-:Y:S05]  /*15d80*/  WARPSYNC.COLLECTIVE R15, `(.L_x_10397) ;  /* 0x000000000f087348 */ /* 0x000fea0003c00000 */
[----:B------:R0:W1:Y:S02]  /*15d90*/  SHFL.IDX P6, R14, R13, R12, R11 ;  /* 0x0000000c0d0e7389 */ /* 0x00006400000c000b */
[----:B01----:R-:W-:Y:S01]  /*15da0*/  ENDCOLLECTIVE ;  /* 0x000000000000791b */ /* 0x003fe20003800000 */
.L_x_10397:
        /* <DEDUP_REMOVED lines=13> */
.L_x_10398:
[----:B------:R-:W-:Y:S02]  /*15e80*/  IMAD.MOV.U32 R13, RZ, RZ, R25 ;  /* 0x000000ffff0d7224 */ /* 0x000fe400078e0019 */
[----:B------:R-:W-:Y:S02]  /*15e90*/  IMAD.MOV.U32 R12, RZ, RZ, 0x3 ;  /* 0x00000003ff0c7424 */ /* 0x000fe400078e00ff */
[----:B------:R-:W-:-:S07]  /*15ea0*/  IMAD.MOV.U32 R8, RZ, RZ, R14 ;  /* 0x000000ffff087224 */ /* 0x000fce00078e000e */
[----:B------:R-:W-:Y:S05]  /*15eb0*/  WARPSYNC.COLLECTIVE R15, `(.L_x_10399) ;  /* 0x000000000f087348 */ /* 0x000fea0003c00000 */
[----:B------:R0:W1:Y:S02]  /*15ec0*/  SHFL.IDX P6, R14, R13, R12, R11 ;  /* 0x0000000c0d0e7389 */ /* 0x00006400000c000b */
[----:B01----:R-:W-:Y:S01]  /*15ed0*/  ENDCOLLECTIVE ;  /* 0x000000000000791b */ /* 0x003fe20003800000 */
.L_x_10399:
        /* <DEDUP_REMOVED lines=9> */
[----:B------:R-:W-:-:S03]  /*15f70*/  MOV R5, R14 ;  /* 0x0000000e00057202 */ /* 0x000fc60000000f00 */
[----:B------:R0:W-:Y:S04]  /*15f80*/  LDGSTS.E.BYPASS.LTC128B.128 [R20+0xa400], desc[UR36][R2.64+0x180], !P1 ;  /* 0x0a40018002147fae */ /* 0x0001e8000c901d64 */
[----:B0-----:R-:W-:Y:S05]  /*15f90*/  WARPSYNC.COLLECTIVE R15, `(.L_x_10400) ;  /* 0x000000000f087348 */ /* 0x001fea0003c00000 */
[----:B------:R1:W2:Y:S02]  /*15fa0*/  SHFL.IDX P6, R14, R13, R12, R11 ;  /* 0x0000000c0d0e7389 */ /* 0x0002a400000c000b */
[----:B012---:R-:W-:Y:S01]  /*15fb0*/  ENDCOLLECTIVE ;  /* 0x000000000000791b */ /* 0x007fe20003800000 */
.L_x_10400:
[----:B------:R-:W-:Y:S02]  /*15fc0*/  IMAD.MOV.U32 R13, RZ, RZ, R25 ;  /* 0x000000ffff0d7224 */ /* 0x000fe400078e0019 */
[----:B------:R-:W-:Y:S01]  /*15fd0*/  IMAD.MOV.U32 R12, RZ, RZ, 0x4 ;  /* 0x00000004ff0c7424 */ /* 0x000fe200078e00ff */
[----:B------:R-:W-:-:S13]  /*15fe0*/  IADD3 R2, P0, R14, R0, RZ ;  /* 0x000000000e027210 */ /* 0x000fda0007f1e0ff */
[----:B------:R-:W-:Y:S05]  /*15ff0*/  WARPSYNC.COLLECTIVE R15, `(.L_x_10401) ;  /* 0x000000000f087348 */ /* 0x000fea0003c00000 */
[----:B------:R0:W1:Y:S02]  /*16000*/  SHFL.IDX P6, R14, R13, R12, R11 ;  /* 0x0000000c0d0e7389 */ /* 0x00006400000c000b */
[----:B01----:R-:W-:Y:S01]  /*16010*/  ENDCOLLECTIVE ;  /* 0x000000000000791b */ /* 0x003fe20003800000 */
.L_x_10401:
        /* <DEDUP_REMOVED lines=13> */
.L_x_10402:
[----:B------:R-:W-:Y:S02]  /*160f0*/  IMAD.MOV.U32 R13, RZ, RZ, R25 ;  /* 0x000000ffff0d7224 */ /* 0x000fe400078e0019 */
[----:B------:R-:W-:Y:S01]  /*16100*/  IMAD.MOV.U32 R12, RZ, RZ, 0x5 ;  /* 0x00000005ff0c7424 */ /* 0x000fe200078e00ff */
[----:B------:R-:W-:-:S13]  /*16110*/  IADD3 R2, P0, R14, R0, RZ ;  /* 0x000000000e027210 */ /* 0x000fda0007f1e0ff */
[----:B------:R-:W-:Y:S05]  /*16120*/  WARPSYNC.COLLECTIVE R15, `(.L_x_10403) ;  /* 0x000000000f087348 */ /* 0x000fea0003c00000 */
[----:B------:R0:W1:Y:S02]  /*16130*/  SHFL.IDX P6, R14, R13, R12, R11 ;  /* 0x0000000c0d0e7389 */ /* 0x00006400000c000b */
[----:B01----:R-:W-:Y:S01]  /*16140*/  ENDCOLLECTIVE ;  /* 0x000000000000791b */ /* 0x003fe20003800000 */
.L_x_10403:
        /* <DEDUP_REMOVED lines=13> */
.L_x_10404:
[----:B------:R-:W-:Y:S05]  /*16220*/  BRA `(.L_x_10405) ;  /* 0xffffffb400047947 */ /* 0x000fea000383ffff */
.L_x_10282:
        /* <DEDUP_REMOVED lines=8> */
.L_x_10407:
[----:B------:R-:W-:Y:S05]  /*162b0*/  BSYNC B0 ;  /* 0x0000000000007941 */ /* 0x000fea0003800000 */
.L_x_10406:
        /* <DEDUP_REMOVED lines=9> */
.L_x_10408:
        /* <DEDUP_REMOVED lines=24> */
.L_x_10409:
[----:B------:R-:W-:Y:S01]  /*164d0*/  IMAD.MOV.U32 R12, RZ, RZ, 0x2 ;  /* 0x00000002ff0c7424 */ /* 0x000fe200078e00ff */
[----:B------:R-:W-:-:S05]  /*164e0*/  SEL R14, R14, RZ, P1 ;  /* 0x000000ff0e0e7207 */ /* 0x000fca0000800000 */
[----:B------:R-:W-:-:S04]  /*164f0*/  IMAD.IADD R5, R13, 0x1, R14 ;  /* 0x000000010d057824 */ /* 0x000fc800078e020e */
[----:B------:R-:W-:-:S07]  /*16500*/  IMAD.MOV.U32 R13, RZ, RZ, R5 ;  /* 0x000000ffff0d7224 */ /* 0x000fce00078e0005 */
[----:B------:R-:W-:Y:S05]  /*16510*/  WARPSYNC.COLLECTIVE R15, `(.L_x_10410) ;  /* 0x000000000f087348 */ /* 0x000fea0003c00000 */
[----:B------:R0:W1:Y:S02]  /*16520*/  SHFL.UP P6, R14, R13, R12, R11 ;  /* 0x0400000c0d0e7389 */ /* 0x00006400000c000b */
[----:B01----:R-:W-:Y:S01]  /*16530*/  ENDCOLLECTIVE ;  /* 0x000000000000791b */ /* 0x003fe20003800000 */
.L_x_10410:
[----:B------:R-:W-:Y:S01]  /*16540*/  IMAD.MOV.U32 R12, RZ, RZ, 0x4 ;  /* 0x00000004ff0c7424 */ /* 0x000fe200078e00ff */
[----:B------:R-:W-:-:S05]  /*16550*/  SEL R2, R14, RZ, P2 ;  /* 0x000000ff0e027207 */ /* 0x000fca0001000000 */
[----:B------:R-:W-:-:S04]  /*16560*/  IMAD.IADD R2, R5, 0x1, R2 ;  /* 0x0000000105027824 */ /* 0x000fc800078e0202 */
[----:B------:R-:W-:-:S07]  /*16570*/  IMAD.MOV.U32 R13, RZ, RZ, R2 ;  /* 0x000000ffff0d7224 */ /* 0x000fce00078e0002 */
[----:B------:R-:W-:Y:S05]  /*16580*/  WARPSYNC.COLLECTIVE R15, `(.L_x_10411) ;  /* 0x000000000f087348 */ /* 0x000fea0003c00000 */
[----:B------:R0:W1:Y:S02]  /*16590*/  SHFL.UP P6, R14, R13, R12, R11 ;  /* 0x0400000c0d0e7389 */ /* 0x00006400000c000b */
[----:B01----:R-:W-:Y:S01]  /*165a0*/  ENDCOLLECTIVE ;  /* 0x000000000000791b */ /* 0x003fe20003800000 */
.L_x_10411:
[----:B------:R-:W-:Y:S01]  /*165b0*/  IMAD.MOV.U32 R12, RZ, RZ, 0x8 ;  /* 0x00000008ff0c7424 */ /* 0x000fe200078e00ff */
[----:B------:R-:W-:-:S05]  /*165c0*/  SEL R3, R14, RZ, P3 ;  /* 0x000000ff0e037207 */ /* 0x000fca0001800000 */
[----:B------:R-:W-:-:S04]  /*165d0*/  IMAD.IADD R3, R2, 0x1, R3 ;  /* 0x0000000102037824 */ /* 0x000fc800078e0203 */
[----:B------:R-:W-:-:S07]  /*165e0*/  IMAD.MOV.U32 R13, RZ, RZ, R3 ;  /* 0x000000ffff0d7224 */ /* 0x000fce00078e0003 */
[----:B------:R-:W-:Y:S05]  /*165f0*/  WARPSYNC.COLLECTIVE R15, `(.L_x_10412) ;  /* 0x000000000f087348 */ /* 0x000fea0003c00000 */
[----:B------:R0:W1:Y:S02]  /*16600*/  SHFL.UP P6, R14, R13, R12, R11 ;  /* 0x0400000c0d0e7389 */ /* 0x00006400000c000b */
[----:B01----:R-:W-:Y:S01]  /*16610*/  ENDCOLLECTIVE ;  /* 0x000000000000791b */ /* 0x003fe20003800000 */
.L_x_10412:
[----:B------:R-:W-:Y:S01]  /*16620*/  IMAD.MOV.U32 R12, RZ, RZ, 0x10 ;  /* 0x00000010ff0c7424 */ /* 0x000fe200078e00ff */
[----:B------:R-:W-:-:S05]  /*16630*/  SEL R14, R14, RZ, P4 ;  /* 0x000000ff0e0e7207 */ /* 0x000fca0002000000 */
[----:B------:R-:W-:-:S04]  /*16640*/  IMAD.IADD R5, R3, 0x1, R14 ;  /* 0x0000000103057824 */ /* 0x000fc800078e020e */
[----:B------:R-:W-:-:S07]  /*16650*/  IMAD.MOV.U32 R13, RZ, RZ, R5 ;  /* 0x000000ffff0d7224 */ /* 0x000fce00078e0005 */
[----:B------:R-:W-:Y:S05]  /*16660*/  WARPSYNC.COLLECTIVE R15, `(.L_x_10413) ;  /* 0x000000000f087348 */ /* 0x000fea0003c00000 */
[----:B------:R0:W1:Y:S02]  /*16670*/  SHFL.UP P6, R14, R13, R12, R11 ;  /* 0x0400000c0d0e7389 */ /* 0x00006400000c000b */
[----:B01----:R-:W-:Y:S01]  /*16680*/  ENDCOLLECTIVE ;  /* 0x000000000000791b */ /* 0x003fe20003800000 */
.L_x_10413:
        /* <DEDUP_REMOVED lines=8> */
.L_x_10414:
[----:B------:R-:W-:Y:S05]  /*16710*/  BRA `(.L_x_10415) ;  /* 0xffffffb400607947 */ /* 0x000fea000383ffff */
.L_x_10285:
[----:B------:R-:W-:Y:S01]  /*16720*/  BSSY B0, `(.L_x_10416) ;  /* 0x0000007000007945 */ /* 0x000fe20003800000 */
[----:B------:R-:W-:Y:S02]  /*16730*/  IMAD.MOV.U32 R12, RZ, RZ, 0x1 ;  /* 0x00000001ff0c7424 */ /* 0x000fe400078e00ff */
[----:B------:R-:W-:Y:S02]  /*16740*/  IMAD.MOV.U32 R11, RZ, RZ, RZ ;  /* 0x000000ffff0b7224 */ /* 0x000fe400078e00ff */
[----:B------:R-:W-:-:S07]  /*16750*/  IMAD.MOV.U32 R15, RZ, RZ, -0x1 ;  /* 0xffffffffff0f7424 */ /* 0x000fce00078e00ff */
[----:B-12---:R-:W-:Y:S05]  /*16760*/  WARPSYNC.COLLECTIVE R15, `(.L_x_10417) ;  /* 0x000000000f087348 */ /* 0x006fea0003c00000 */
[----:B------:R0:W3:Y:S02]  /*16770*/  SHFL.UP P6, R14, R13, R12, R11 ;  /* 0x0400000c0d0e7389 */ /* 0x0000e400000c000b */
[----:B0123--:R-:W-:Y:S01]  /*16780*/  ENDCOLLECTIVE ;  /* 0x000000000000791b */ /* 0x00ffe20003800000 */
.L_x_10417:
[----:B------:R-:W-:Y:S05]  /*16790*/  BSYNC B0 ;  /* 0x0000000000007941 */ /* 0x000fea0003800000 */
.L_x_10416:
        /* <DEDUP_REMOVED lines=8> */
.L_x_10418:
[----:B------:R-:W-:Y:S01]  /*16820*/  IMAD.MOV.U32 R12, RZ, RZ, 0x4 ;  /* 0x00000004ff0c7424 */ /* 0x000fe200078e00ff */
[----:B------:R-:W-:-:S05]  /*16830*/  SEL R2, R14, RZ, P2 ;  /* 0x000000ff0e027207 */ /* 0x000fca0001000000 */
[----:B------:R-:W-:-:S04]  /*16840*/  IMAD.IADD R2, R13, 0x1, R2 ;  /* 0x000000010d027824 */ /* 0x000fc800078e0202 */
[----:B------:R-:W-:-:S07]  /*16850*/  IMAD.MOV.U32 R13, RZ, RZ, R2 ;  /* 0x000000ffff0d7224 */ /* 0x000fce00078e0002 */
[----:B------:R-:W-:Y:S05]  /*16860*/  WARPSYNC.COLLECTIVE R15, `(.L_x_10419) ;  /* 0x000000000f087348 */ /* 0x000fea0003c00000 */
[----:B------:R0:W1:Y:S02]  /*16870*/  SHFL.UP P6, R14, R13, R12, R11 ;  /* 0x0400000c0d0e7389 */ /* 0x00006400000c000b */
[----:B01----:R-:W-:Y:S01]  /*16880*/  ENDCOLLECTIVE ;  /* 0x000000000000791b */ /* 0x003fe20003800000 */
.L_x_10419:
[----:B------:R-:W-:Y:S01]  /*16890*/  IMAD.MOV.U32 R12, RZ, RZ, 0x8 ;  /* 0x00000008ff0c7424 */ /* 0x000fe200078e00ff */
[----:B------:R-:W-:-:S05]  /*168a0*/  SEL R3, R14, RZ, P3 ;  /* 0x000000ff0e037207 */ /* 0x000fca0001800000 */
[----:B------:R-:W-:-:S04]  /*168b0*/  IMAD.IADD R3, R2, 0x1, R3 ;  /* 0x0000000102037824 */ /* 0x000fc800078e0203 */
[----:B------:R-:W-:-:S07]  /*168c0*/  IMAD.MOV.U32 R13, RZ, RZ, R3 ;  /* 0x000000ffff0d7224 */ /* 0x000fce00078e0003 */
[----:B------:R-:W-:Y:S05]  /*168d0*/  WARPSYNC.COLLECTIVE R15, `(.L_x_10420) ;  /* 0x000000000f087348 */ /* 0x000fea0003c00000 */
[----:B------:R0:W1:Y:S02]  /*168e0*/  SHFL.UP P6, R14, R13, R12, R11 ;  /* 0x0400000c0d0e7389 */ /* 0x00006400000c000b */
[----:B01----:R-:W-:Y:S01]  /*168f0*/  ENDCOLLECTIVE ;  /* 0x000000000000791b */ /* 0x003fe20003800000 */
.L_x_10420:
[----:B------:R-:W-:Y:S01]  /*16900*/  IMAD.MOV.U32 R12, RZ, RZ, 0x10 ;  /* 0x00000010ff0c7424 */ /* 0x000fe200078e00ff */
[----:B------:R-:W-:-:S05]  /*16910*/  SEL R14, R14, RZ, P4 ;  /* 0x000000ff0e0e7207 */ /* 0x000fca0002000000 */
[----:B------:R-:W-:-:S04]  /*16920*/  IMAD.IADD R5, R3, 0x1, R14 ;  /* 0x0000000103057824 */ /* 0x000fc800078e020e */
[----:B------:R-:W-:-:S07]  /*16930*/  IMAD.MOV.U32 R13, RZ, RZ, R5 ;  /* 0x000000ffff0d7224 */ /* 0x000fce00078e0005 */
[----:B------:R-:W-:Y:S05]  /*16940*/  WARPSYNC.COLLECTIVE R15, `(.L_x_10421) ;  /* 0x000000000f087348 */ /* 0x000fea0003c00000 */
[----:B------:R0:W1:Y:S02]  /*16950*/  SHFL.UP P6, R14, R13, R12, R11 ;  /* 0x0400000c0d0e7389 */ /* 0x00006400000c000b */
[----:B01----:R-:W-:Y:S01]  /*16960*/  ENDCOLLECTIVE ;  /* 0x000000000000791b */ /* 0x003fe20003800000 */
.L_x_10421:
        /* <DEDUP_REMOVED lines=8> */
.L_x_10422:
[----:B------:R-:W-:Y:S05]  /*169f0*/  BRA `(.L_x_10423) ;  /* 0xffffffb4004c7947 */ /* 0x000fea000383ffff */
.L_x_10287:
[----:B------:R-:W-:Y:S01]  /*16a00*/  BSSY B0, `(.L_x_10424) ;  /* 0x0000006000007945 */ /* 0x000fe20003800000 */
[----:B------:R-:W-:Y:S01]  /*16a10*/  PLOP3.LUT P6, PT, P6, PT, PT, 0x8, 0x0 ;  /* 0x000000000000781c */ /* 0x000fe200037ce170 */
[----:B------:R-:W-:-:S12]  /*16a20*/  IMAD.MOV.U32 R15, RZ, RZ, -0x1 ;  /* 0xffffffffff0f7424 */ /* 0x000fd800078e00ff */
[----:B012---:R-:W-:Y:S05]  /*16a30*/  WARPSYNC.COLLECTIVE R15, `(.L_x_10425) ;  /* 0x000000000f087348 */ /* 0x007fea0003c00000 */
[----:B------:R-:W-:Y:S01]  /*16a40*/  VOTE.ANY R14, PT, P6 ;  /* 0x00000000000e7806 */ /* 0x000fe200030e0100 */
[----:B012---:R-:W-:Y:S06]  /*16a50*/  ENDCOLLECTIVE ;  /* 0x000000000000791b */ /* 0x007fec0003800000 */
.L_x_10425:
[----:B------:R-:W-:Y:S05]  /*16a60*/  BSYNC B0 ;  /* 0x0000000000007941 */ /* 0x000fea0003800000 */
.L_x_10424:
        /* <DEDUP_REMOVED lines=9> */
.L_x_10426:
[----:B------:R-:W-:Y:S02]  /*16b00*/  IMAD.MOV.U32 R13, RZ, RZ, R4 ;  /* 0x000000ffff0d7224 */ /* 0x000fe400078e0004 */
[----:B------:R-:W-:-:S07]  /*16b10*/  IMAD.MOV.U32 R7, RZ, RZ, R14 ;  /* 0x000000ffff077224 */ /* 0x000fce00078e000e */
[----:B------:R-:W-:Y:S05]  /*16b20*/  WARPSYNC.COLLECTIVE R15, `(.L_x_10427) ;  /* 0x000000000f087348 */ /* 0x000fea0003c00000 */
[----:B------:R0:W1:Y:S02]  /*16b30*/  SHFL.IDX P6, R14, R13, R12, R11 ;  /* 0x0000000c0d0e7389 */ /* 0x00006400000c000b */
[----:B01----:R-:W-:Y:S01]  /*16b40*/  ENDCOLLECTIVE ;  /* 0x000000000000791b */ /* 0x003fe20003800000 */
.L_x_10427:
[----:B------:R-:W-:Y:S01]  /*16b50*/  IMAD.MOV.U32 R4, RZ, RZ, R14 ;  /* 0x000000ffff047224 */ /* 0x000fe200078e000e */
[----:B------:R-:W-:Y:S06]  /*16b60*/  BRA `(.L_x_10428) ;  /* 0xffffffb4002c7947 */ /* 0x000fec000383ffff */
.L_x_10289:
[----:B------:R-:W-:Y:S01]  /*16b70*/  BSSY B0, `(.L_x_10429) ;  /* 0x0000007000007945 */ /* 0x000fe20003800000 */
[----:B------:R-:W-:Y:S02]  /*16b80*/  IMAD.MOV.U32 R13, RZ, RZ, R2 ;  /* 0x000000ffff0d7224 */ /* 0x000fe400078e0002 */
[----:B------:R-:W-:Y:S02]  /*16b90*/  IMAD.MOV.U32 R11, RZ, RZ, 0x1f ;  /* 0x0000001fff0b7424 */ /* 0x000fe400078e00ff */
[----:B------:R-:W-:-:S07]  /*16ba0*/  IMAD.MOV.U32 R15, RZ, RZ, -0x1 ;  /* 0xffffffffff0f7424 */ /* 0x000fce00078e00ff */
[----:B01234-:R-:W-:Y:S05]  /*16bb0*/  WARPSYNC.COLLECTIVE R15, `(.L_x_10430) ;  /* 0x000000000f087348 */ /* 0x01ffea0003c00000 */
[----:B------:R0:W0:Y:S02]  /*16bc0*/  SHFL.IDX P6, R14, R13, R12, R11 ;  /* 0x0000000c0d0e7389 */ /* 0x00002400000c000b */
[----:B01234-:R-:W-:Y:S01]  /*16bd0*/  ENDCOLLECTIVE ;  /* 0x000000000000791b */ /* 0x01ffe20003800000 */
.L_x_10430:
[----:B------:R-:W-:Y:S05]  /*16be0*/  BSYNC B0 ;  /* 0x0000000000007941 */ /* 0x000fea0003800000 */
.L_x_10429:
[----:B------:R-:W-:Y:S01]  /*16bf0*/  IMAD.MOV.U32 R6, RZ, RZ, R14 ;  /* 0x000000ffff067224 */ /* 0x000fe200078e000e */
[----:B------:R-:W-:Y:S06]  /*16c00*/  BRA `(.L_x_10288) ;  /* 0xffffffb4001c7947 */ /* 0x000fec000383ffff */
.L_x_10293:
[----:B-1----:R1:W3:Y:S02]  /*16c10*/  SYNCS.PHASECHK.TRANS64.TRYWAIT P0, [R5+URZ+0x32420], R0 ;  /* 0x03242000050075a7 */ /* 0x0022e4000800017f */
[----:B---3--:R-:W-:Y:S05]  /*16c20*/  @!P0 NANOSLEEP.SYNCS 0x989680 ;  /* 0x009896800000895d */ /* 0x008fea0003900000 */
[----:B------:R-:W3:Y:S02]  /*16c30*/  @!P0 SYNCS.PHASECHK.TRANS64 P0, [R5+URZ+0x32420], R0 ;  /* 0x03242000050085a7 */ /* 0x000ee4000800007f */
[----:B---3--:R-:W-:Y:S05]  /*16c40*/  @!P0 BRA `(.L_x_10293) ;  /* 0xfffffffc00f08947 */ /* 0x008fea000383ffff */
[----:B------:R-:W-:Y:S05]  /*16c50*/  BRA `(.L_x_10431) ;  /* 0xffffffb800747947 */ /* 0x000fea000383ffff */
.L_x_10294:
[----:B------:R-:W3:Y:S01]  /*16c60*/  S2R R2, SR_TID.X ;  /* 0x0000000000027919 */ /* 0x000ee20000002100 */
[----:B------:R-:W-:Y:S01]  /*16c70*/  BSSY B0, `(.L_x_10432) ;  /* 0x000000a000007945 */ /* 0x000fe20003800000 */
[----:B------:R-:W-:Y:S02]  /*16c80*/  IMAD.MOV.U32 R12, RZ, RZ, RZ ;  /* 0x000000ffff0c7224 */ /* 0x000fe400078e00ff */
[----:B------:R-:W-:Y:S02]  /*16c90*/  IMAD.MOV.U32 R11, RZ, RZ, 0x1f ;  /* 0x0000001fff0b7424 */ /* 0x000fe400078e00ff */
[----:B------:R-:W-:Y:S01]  /*16ca0*/  IMAD.MOV.U32 R15, RZ, RZ, -0x1 ;  /* 0xffffffffff0f7424 */ /* 0x000fe200078e00ff */
[----:B---3--:R-:W-:-:S04]  /*16cb0*/  SHF.R.U32.HI R2, RZ, 0x5, R2 ;  /* 0x00000005ff027819 */ /* 0x008fc80000011602 */
[----:B------:R-:W-:-:S05]  /*16cc0*/  LOP3.LUT R2, R2, 0x3, RZ, 0xc0, !PT ;  /* 0x0000000302027812 */ /* 0x000fca00078ec0ff */
[----:B------:R-:W-:-:S07]  /*16cd0*/  IMAD.MOV.U32 R13, RZ, RZ, R2 ;  /* 0x000000ffff0d7224 */ /* 0x000fce00078e0002 */
[----:B012-4-:R-:W-:Y:S05]  /*16ce0*/  WARPSYNC.COLLECTIVE R15, `(.L_x_10433) ;  /* 0x000000000f087348 */ /* 0x017fea0003c00000 */
[----:B------:R3:W0:Y:S02]  /*16cf0*/  SHFL.IDX P6, R14, R13, R12, R11 ;  /* 0x0000000c0d0e7389 */ /* 0x00062400000c000b */
[----:B01234-:R-:W-:Y:S01]  /*16d00*/  ENDCOLLECTIVE ;  /* 0x000000000000791b */ /* 0x01ffe20003800000 */
.L_x_10433:
[----:B------:R-:W-:Y:S05]  /*16d10*/  BSYNC B0 ;  /* 0x0000000000007941 */ /* 0x000fea0003800000 */
.L_x_10432:
[----:B------:R-:W-:Y:S05]  /*16d20*/  BRA `(.L_x_10434) ;  /* 0xffffffb8005c7947 */ /* 0x000fea000383ffff */
.L_x_10297:
[----:B------:R-:W-:Y:S01]  /*16d30*/  BSSY B1, `(.L_x_10435) ;  /* 0x0000006000017945 */ /* 0x000fe20003800000 */
[----:B------:R-:W-:-:S07]  /*16d40*/  IMAD.MOV.U32 R15, RZ, RZ, -0x1 ;  /* 0xffffffffff0f7424 */ /* 0x000fce00078e00ff */
[----:B012-4-:R-:W-:Y:S05]  /*16d50*/  WARPSYNC.COLLECTIVE R15, `(.L_x_10436) ;  /* 0x000000000f0c7348 */ /* 0x017fea0003c00000 */
[----:B------:R-:W-:Y:S02]  /*16d60*/  ELECT P6, UR62, PT ;  /* 0x00000000003e782f */ /* 0x000fe400038c0000 */
[----:B------:R-:W-:Y:S01]  /*16d70*/  MOV R14, UR62 ;  /* 0x0000003e000e7c02 */ /* 0x000fe20008000f00 */
[----:B012-4-:R-:W-:Y:S10]  /*16d80*/  ENDCOLLECTIVE ;  /* 0x000000000000791b */ /* 0x017ff40003800000 */
.L_x_10436:
[----:B------:R-:W-:Y:S05]  /*16d90*/  BSYNC B1 ;  /* 0x0000000000017941 */ /* 0x000fea0003800000 */
.L_x_10435:
[----:B------:R-:W-:Y:S05]  /*16da0*/  BRA `(.L_x_10437) ;  /* 0xffffffb800547947 */ /* 0x000fea000383ffff */
.L_x_10299:
[----:B-1----:R1:W3:Y:S02]  /*16db0*/  SYNCS.PHASECHK.TRANS64.TRYWAIT P1, [R3+URZ+0x32440], R2 ;  /* 0x03244002030075a7 */ /* 0x0022e4000802017f */
[----:B---3--:R-:W-:Y:S05]  /*16dc0*/  @!P1 NANOSLEEP.SYNCS 0x989680 ;  /* 0x009896800000995d */ /* 0x008fea0003900000 */
[----:B------:R-:W3:Y:S02]  /*16dd0*/  @!P1 SYNCS.PHASECHK.TRANS64 P1, [R3+URZ+0x32440], R2 ;  /* 0x03244002030095a7 */ /* 0x000ee4000802007f */
[----:B---3--:R-:W-:Y:S05]  /*16de0*/  @!P1 BRA `(.L_x_10299) ;  /* 0xfffffffc00f09947 */ /* 0x008fea000383ffff */
[----:B------:R-:W-:Y:S05]  /*16df0*/  BRA `(.L_x_10438) ;  /* 0xffffffb8007c7947 */ /* 0x000fea000383ffff */
.L_x_10301:
[----:B---3--:R3:W0:Y:S02]  /*16e00*/  SYNCS.PHASECHK.TRANS64.TRYWAIT P1, [R5+URZ+0x32440], R0 ;  /* 0x03244000050075a7 */ /* 0x008624000802017f */
[----:B0-----:R-:W-:Y:S05]  /*16e10*/  @!P1 NANOSLEEP.SYNCS 0x989680 ;  /* 0x009896800000995d */ /* 0x001fea0003900000 */
[----:B------:R-:W0:Y:S02]  /*16e20*/  @!P1 SYNCS.PHASECHK.TRANS64 P1, [R5+URZ+0x32440], R0 ;  /* 0x03244000050095a7 */ /* 0x000e24000802007f */
[----:B0-----:R-:W-:Y:S05]  /*16e30*/  @!P1 BRA `(.L_x_10301) ;  /* 0xfffffffc00f09947 */ /* 0x001fea000383ffff */
[----:B------:R-:W-:Y:S05]  /*16e40*/  BRA `(.L_x_10439) ;  /* 0xffffffb800887947 */ /* 0x000fea000383ffff */
.L_x_10303:
[----:B------:R0:W0:Y:S02]  /*16e50*/  SYNCS.PHASECHK.TRANS64.TRYWAIT P1, [R3+URZ+0x32460], R2 ;  /* 0x03246002030075a7 */ /* 0x000024000802017f */
[----:B0-----:R-:W-:Y:S05]  /*16e60*/  @!P1 NANOSLEEP.SYNCS 0x989680 ;  /* 0x009896800000995d */ /* 0x001fea0003900000 */
[----:B------:R-:W0:Y:S02]  /*16e70*/  @!P1 SYNCS.PHASECHK.TRANS64 P1, [R3+URZ+0x32460], R2 ;  /* 0x03246002030095a7 */ /* 0x000e24000802007f */
[----:B0-----:R-:W-:Y:S05]  /*16e80*/  @!P1 BRA `(.L_x_10303) ;  /* 0xfffffffc00f09947 */ /* 0x001fea000383ffff */
[----:B------:R-:W-:Y:S05]  /*16e90*/  BRA `(.L_x_10440) ;  /* 0xffffffb800847947 */ /* 0x000fea000383ffff */
.L_x_10441:
        /* <DEDUP_REMOVED lines=14> */
.L_x_15766:


//--------------------- .text._ZN7cutlass13device_kernelIN5flash11enable_sm90INS1_16FlashAttnFwdSm90INS1_25CollectiveMainloopFwdSm90ILi2EN4cute5tupleIJNS5_1CILi1EEES8_S8_EEENS6_IJNS7_ILi128EEENS7_ILi96EEENS7_ILi64EEEEEELi256ENS_6half_tEfNS_4arch4Sm90ELb0ELb0ELb1ELb1ELb1ELb1ELb1ELb1ELb0ELb1ELb1ELb0EEENS1_21CollectiveEpilogueFwdINS6_IJSA_NS7_ILi256EEESB_EEES9_SE_SG_Li256ELb1ELb1ELb1ELb0EEENS1_36VarlenDynamicPersistentTileSchedulerILi128ELi96ELi256ELi128ELb1ELb1ELb1ELb0ELb1ELb1EEEEEEEEEvNT_6ParamsE --------------------------
	.section	.text._ZN7cutlass13device_kernelIN5flash11enable_sm90INS1_16FlashAttnFwdSm90INS1_25CollectiveMainloopFwdSm90ILi2EN4cute5tupleIJNS5_1CILi1EEES8_S8_EEENS6_IJNS7_ILi128EEENS7_ILi96EEENS7_ILi64EEEEEELi256ENS_6half_tEfNS_4arch4Sm90ELb0ELb0ELb1ELb1ELb1ELb1ELb1ELb1ELb0ELb1ELb1ELb0EEENS1_21CollectiveEpilogueFwdINS6_IJSA_NS7_ILi256EEESB_EEES9_SE_SG_Li256ELb1ELb1ELb1ELb0EEENS1_36VarlenDynamicPersistentTileSchedulerILi128ELi96ELi256ELi128ELb1ELb1ELb1ELb0ELb1ELb1EEEEEEEEEvNT_6ParamsE,"ax",@progbits
	.align	128
.text._ZN7cutlass13device_kernelIN5flash11enable_sm90INS1_16FlashAttnFwdSm90INS1_25CollectiveMainloopFwdSm90ILi2EN4cute5tupleIJNS5_1CILi1EEES8_S8_EEENS6_IJNS7_ILi128EEENS7_ILi96EEENS7_ILi64EEEEEELi256ENS_6half_tEfNS_4arch4Sm90ELb0ELb0ELb1ELb1ELb1ELb1ELb1ELb1ELb0ELb1ELb1ELb0EEENS1_21CollectiveEpilogueFwdINS6_IJSA_NS7_ILi256EEESB_EEES9_SE_SG_Li256ELb1ELb1ELb1ELb0EEENS1_36VarlenDynamicPersistentTileSchedulerILi128ELi96ELi256ELi128ELb1ELb1ELb1ELb0ELb1ELb1EEEEEEEEEvNT_6ParamsE:
        .type           _ZN7cutlass13device_kernelIN5flash11enable_sm90INS1_16FlashAttnFwdSm90INS1_25CollectiveMainloopFwdSm90ILi2EN4cute5tupleIJNS5_1CILi1EEES8_S8_EEENS6_IJNS7_ILi128EEENS7_ILi96EEENS7_ILi64EEEEEELi256ENS_6half_tEfNS_4arch4Sm90ELb0ELb0ELb1ELb1ELb1ELb1ELb1ELb1ELb0ELb1ELb1ELb0EEENS1_21CollectiveEpilogueFwdINS6_IJSA_NS7_ILi256EEESB_EEES9_SE_SG_Li256ELb1ELb1ELb1ELb0EEENS1_36VarlenDynamicPersistentTileSchedulerILi128ELi96ELi256ELi128ELb1ELb1ELb1ELb0ELb1ELb1EEEEEEEEEvNT_6ParamsE,@function
        .size           _ZN7cutlass13device_kernelIN5flash11enable_sm90INS1_16FlashAttnFwdSm90INS1_25CollectiveMainloopFwdSm90ILi2EN4cute5tupleIJNS5_1CILi1EEES8_S8_EEENS6_IJNS7_ILi128EEENS7_ILi96EEENS7_ILi64EEEEEELi256ENS_6half_tEfNS_4arch4Sm90ELb0ELb0ELb1ELb1ELb1ELb1ELb1ELb1ELb0ELb1ELb1ELb0EEENS1_21CollectiveEpilogueFwdINS6_IJSA_NS7_ILi256EEESB_EEES9_SE_SG_Li256ELb1ELb1ELb1ELb0EEENS1_36VarlenDynamicPersistentTileSchedulerILi128ELi96ELi256ELi128ELb1ELb1ELb1ELb0ELb1ELb1EEEEEEEEEvNT_6ParamsE,(.L_x_15767 - _ZN7cutlass13device_kernelIN5flash11enable_sm90INS1_16FlashAttnFwdSm90INS1_25CollectiveMainloopFwdSm90ILi2EN4cute5tupleIJNS5_1CILi1EEES8_S8_EEENS6_IJNS7_ILi128EEENS7_ILi96EEENS7_ILi64EEEEEELi256ENS_6half_tEfNS_4arch4Sm90ELb0ELb0ELb1ELb1ELb1ELb1ELb1ELb1ELb0ELb1ELb1ELb0EEENS1_21CollectiveEpilogueFwdINS6_IJSA_NS7_ILi256EEESB_EEES9_SE_SG_Li256ELb1ELb1ELb1ELb0EEENS1_36VarlenDynamicPersistentTileSchedulerILi128ELi96ELi256ELi128ELb1ELb1ELb1ELb0ELb1ELb1EEEEEEEEEvNT_6ParamsE)
        .other          _ZN7cutlass13device_kernelIN5flash11enable_sm90INS1_16FlashAttnFwdSm90INS1_25CollectiveMainloopFwdSm90ILi2EN4cute5tupleIJNS5_1CILi1EEES8_S8_EEENS6_IJNS7_ILi128EEENS7_ILi96EEENS7_ILi64EEEEEELi256ENS_6half_tEfNS_4arch4Sm90ELb0ELb0ELb1ELb1ELb1ELb1ELb1ELb1ELb0ELb1ELb1ELb0EEENS1_21CollectiveEpilogueFwdINS6_IJSA_NS7_ILi256EEESB_EEES9_SE_SG_Li256ELb1ELb1ELb1ELb0EEENS1_36VarlenDynamicPersistentTileSchedulerILi128ELi96ELi256ELi128ELb1ELb1ELb1ELb0ELb1ELb1EEEEEEEEEvNT_6ParamsE,@"STO_CUDA_ENTRY STV_DEFAULT"
_ZN7cutlass13device_kernelIN5flash11enable_sm90INS1_16FlashAttnFwdSm90INS1_25CollectiveMainloopFwdSm90ILi2EN4cute5tupleIJNS5_1CILi1EEES8_S8_EEENS6_IJNS7_ILi128EEENS7_ILi96EEENS7_ILi64EEEEEELi256ENS_6half_tEfNS_4arch4Sm90ELb0ELb0ELb1ELb1ELb1ELb1ELb1ELb1ELb0ELb1ELb1ELb0EEENS1_21CollectiveEpilogueFwdINS6_IJSA_NS7_ILi256EEESB_EEES9_SE_SG_Li256ELb1ELb1ELb1ELb0EEENS1_36VarlenDynamicPersistentTileSchedulerILi128ELi96ELi256ELi128ELb1ELb1ELb1ELb0ELb1ELb1EEEEEEEEEvNT_6ParamsE:
        /* <DEDUP_REMOVED lines=17> */
.L_x_10443:
[----:B------:R-:W-:Y:S05]  /*0110*/  BSYNC B0 ;  /* 0x0000000000007941 */ /* 0x000fea0003800000 */
.L_x_10442:
[----:B------:R-:W-:Y:S01]  /*0120*/  VOTEU.ANY UP0, P0 ;  /* 0x00000000003f7886 */ /* 0x000fe20000000100 */
[----:B------:R-:W0:Y:S01]  /*0130*/  SHFL.IDX PT, R3, R2, RZ, 0x1f ;  /* 0x00001fff02037589 */ /* 0x000e2200000e0000 */
[----:B------:R-:W-:Y:S01]  /*0140*/  UMOV UR4, 0x80 ;  /* 0x0000008000047882 */ /* 0x000fe20000000000 */
[----:B------:R-:W-:Y:S01]  /*0150*/  UMOV UR7, 0x100 ;  /* 0x0000010000077882 */ /* 0x000fe20000000000 */
[----:B------:R-:W-:Y:S01]  /*0160*/  VOTEU.ANY UP1, P0 ;  /* 0x00000000003f7886 */ /* 0x000fe20000020100 */
[----:B------:R-:W1:Y:S01]  /*0170*/  @UP0 S2UR UR8, SR_CgaCtaId ;  /* 0x00000000000809c3 */ /* 0x000e620000008800 */
[----:B------:R-:W-:Y:S01]  /*0180*/  @UP0 UMOV UR6, 0x400 ;  /* 0x0000040000060882 */ /* 0x000fe20000000000 */
[----:B------:R-:W-:-:S04]  /*0190*/  @UP0 UIADD3 UR4, -UR4, 0x100000, URZ ;  /* 0x0010000004040890 */ /* 0x000fc8000fffe13f */
[----:B------:R-:W-:Y:S02]  /*01a0*/  @UP0 USHF.L.U32 UR5, UR4, 0xb, URZ ;  /* 0x0000000b04050899 */ /* 0x000fe4000800063f */
[----:B------:R-:W-:Y:S01]  /*01b0*/  @UP0 USHF.L.U32 UR4, UR4, 0x1, URZ ;  /* 0x0000000104040899 */ /* 0x000fe2000800063f */
[----:B------:R-:W-:Y:S01]  /*01c0*/  SHF.R.U32.HI R4, RZ, 0x7, R0 ;  /* 0x00000007ff047819 */ /* 0x000fe20000011600 */
[----:B------:R-:W-:Y:S01]  /*01d0*/  VOTEU.ANY UP2, P0 ;  /* 0x00000000003f7886 */ /* 0x000fe20000040100 */
[----:B0-----:R-:W-:-:S03]  /*01e0*/  ISETP.NE.AND P1, PT, R3, RZ, PT ;  /* 0x000000ff0300720c */ /* 0x001fc60003f25270 */
[----:B------:R0:W2:Y:S01]  /*01f0*/  SHFL.IDX PT, R3, R4, RZ, 0x1f ;  /* 0x00001fff04037589 */ /* 0x0000a200000e0000 */
[----:B-1----:R-:W-:Y:S02]  /*0200*/  @UP0 ULEA UR8, UR8, UR6, 0x18 ;  /* 0x0000000608080291 */ /* 0x002fe4000f8ec03f */
[----:B------:R-:W-:-:S04]  /*0210*/  @UP0 UIADD3 UR6, -UR7, 0x100000, URZ ;  /* 0x0010000007060890 */ /* 0x000fc8000fffe13f */
[----:B------:R-:W-:Y:S02]  /*0220*/  @UP0 USHF.L.U32 UR7, UR6, 0xb, URZ ;  /* 0x0000000b06070899 */ /* 0x000fe4000800063f */
[----:B------:R-:W-:Y:S01]  /*0230*/  @UP0 USHF.L.U32 UR6, UR6, 0x1, URZ ;  /* 0x0000000106060899 */ /* 0x000fe2000800063f */
[----:B------:R-:W-:Y:S01]  /*0240*/  VOTEU.ANY UP0, P0 ;  /* 0x00000000003f7886 */ /* 0x000fe20000000100 */
[----:B------:R-:W1:Y:S04]  /*0250*/  FENCE.VIEW.ASYNC.S ;  /* 0x00000000000073c6 */ /* 0x000e680000000000 */
[----:B-1----:R0:W1:Y:S01]  /*0260*/  @UP0 SYNCS.EXCH.64 URZ, [UR8+0x32400], UR4 ;  /* 0x03240004083f05b2 */ /* 0x0020620008000100 */
[----:B------:R0:W3:Y:S05]  /*0270*/  @UP1 SYNCS.EXCH.64 URZ, [UR8+0x32410], UR4 ;  /* 0x03241004083f15b2 */ /* 0x0000ea0008000100 */
[----:B------:R0:W4:Y:S02]  /*0280*/  @UP2 SYNCS.EXCH.64 URZ, [UR8+0x32420], UR6 ;  /* 0x03242006083f25b2 */ /* 0x0001240008000100 */
        /* <DEDUP_REMOVED lines=19> */
.L_x_10444:
        /* <DEDUP_REMOVED lines=22> */
.L_x_10445:
        /* <DEDUP_REMOVED lines=18> */
.L_x_10446:
        /* <DEDUP_REMOVED lines=22> */
.L_x_10447:
        /* <DEDUP_REMOVED lines=22> */
.L_x_10448:
[----:B--2---:R-:W-:Y:S01]  /*0900*/  ISETP.NE.AND P0, PT, R3, RZ, PT ;  /* 0x000000ff0300720c */ /* 0x004fe20003f05270 */
[----:B------:R-:W-:Y:S01]  /*0910*/  IMAD.MOV.U32 R3, RZ, RZ, 0x1 ;  /* 0x00000001ff037424 */ /* 0x000fe200078e00ff */
[----:B------:R-:W-:Y:S01]  /*0920*/  NOP ;  /* 0x0000000000007918 */ /* 0x000fe20000000000 */
[----:B------:R-:W-:Y:S01]  /*0930*/  ULDC.64 UR60, c[0x0][0x208] ;  /* 0x00008200003c7ab9 */ /* 0x000fe20000000a00 */
[----:B------:R-:W-:Y:S02]  /*0940*/  BSSY B9, `(.L_x_10449) ;  /* 0x0001c2b000097945 */ /* 0x000fe40003800000 */
[----:B------:R-:W-:-:S05]  /*0950*/  SEL R3, R3, 0x2, !P0 ;  /* 0x0000000203037807 */ /* 0x000fca0004000000 */
[----:B------:R2:W-:Y:S01]  /*0960*/  STL [R1+0x8], R3 ;  /* 0x0000080301007387 */ /* 0x0005e20000100800 */
[----:B01-34-:R-:W-:Y:S06]  /*0970*/  BAR.SYNC.DEFER_BLOCKING 0x0 ;  /* 0x0000000000007b1d */ /* 0x01bfec0000010000 */
[----:B------:R-:W-:Y:S05]  /*0980*/  @!P0 BRA `(.L_x_10450) ;  /* 0x0000014400a08947 */ /* 0x000fea0003800000 */
.L_x_10451:
[----:B------:R-:W-:-:S08]  /*0990*/  NOP ;  /* 0x0000000000007918 */ /* 0x000fd00000000000 */
[----:B------:R-:W0:Y:S02]  /*09a0*/  USETMAXREG.TRY_ALLOC.CTAPOOL UP0, 0xe8 ;  /* 0x000000e8000079c8 */ /* 0x000e240008000600 */
[----:B0-----:R-:W-:-:S13]  /*09b0*/  PLOP3.LUT P0, PT, PT, PT, UP0, 0x80, 0x0 ;  /* 0x000000000000781c */ /* 0x001fda0003f0f008 */
[----:B------:R-:W-:Y:S05]  /*09c0*/  @!P0 BRA `(.L_x_10451) ;  /* 0xfffffffc00f08947 */ /* 0x000fea000383ffff */
[----:B------:R-:W3:Y:S01]  /*09d0*/  LDL.LU R2, [R1] ;  /* 0x0000000001027983 */ /* 0x000ee20000300800 */
[----:B------:R-:W-:Y:S01]  /*09e0*/  SHF.R.U32.HI R4, RZ, 0x7, R0 ;  /* 0x00000007ff047819 */ /* 0x000fe20000011600 */
[----:B------:R-:W-:Y:S01]  /*09f0*/  ULDC UR4, c[0x0][0xd3c] ;  /* 0x00034f0000047ab9 */ /* 0x000fe20000000800 */
[----:B--2---:R-:W0:Y:S01]  /*0a00*/  S2R R3, SR_CgaCtaId ;  /* 0x0000000000037919 */ /* 0x004e220000008800 */
        /* <DEDUP_REMOVED lines=8> */
[----:B---3--:R-:W-:-:S04]  /*0a90*/  LOP3.LUT R2, R2, 0xfffffffb, RZ, 0xc0, !PT ;  /* 0xfffffffb02027812 */ /* 0x008fc800078ec0ff */
[----:B------:R-:W-:-:S05]  /*0aa0*/  @P0 LOP3.LUT R2, R2, 0x4, RZ, 0xfc, !PT ;  /* 0x0000000402020812 */ /* 0x000fca00078efcff */
[----:B------:R1:W-:Y:S01]  /*0ab0*/  STL [R1], R2 ;  /* 0x0000000201007387 */ /* 0x0003e20000100800 */
[----:B0-----:R-:W-:-:S13]  /*0ac0*/  ISETP.GE.AND P0, PT, R51, UR4, PT ;  /* 0x0000000433007c0c */ /* 0x001fda000bf06270 */
[----:B-1----:R-:W-:Y:S05]  /*0ad0*/  @P0 BRA `(.L_x_10452) ;  /* 0x000001c000440947 */ /* 0x002fea0003800000 */
[----:B------:R-:W2:Y:S01]  /*0ae0*/  LDL.LU R14, [R1+0x8] ;  /* 0x00000800010e7983 */ /* 0x000ea20000300800 */
[----:B------:R-:W-:Y:S02]  /*0af0*/  VIADD R0, R0, 0xffffff80 ;  /* 0xffffff8000007836 */ /* 0x000fe40000000000 */
[----:B------:R-:W-:Y:S02]  /*0b00*/  IMAD.MOV.U32 R18, RZ, RZ, RZ ;  /* 0x000000ffff127224 */ /* 0x000fe400078e00ff */
[----:B------:R-:W-:Y:S01]  /*0b10*/  IMAD.MOV.U32 R204, RZ, RZ, RZ ;  /* 0x000000ffffcc7224 */ /* 0x000fe200078e00ff */
[----:B------:R-:W-:Y:S01]  /*0b20*/  SHF.R.S32.HI R3, RZ, 0x1f, R0 ;  /* 0x0000001fff037819 */ /* 0x000fe20000011400 */
[----:B------:R-:W-:Y:S02]  /*0b30*/  IMAD.MOV.U32 R214, RZ, RZ, RZ ;  /* 0x000000ffffd67224 */ /* 0x000fe400078e00ff */
[----:B------:R-:W-:Y:S01]  /*0b40*/  IMAD.MOV.U32 R202, RZ, RZ, RZ ;  /* 0x000000ffffca7224 */ /* 0x000fe200078e00ff */
[----:B------:R-:W-:-:S02]  /*0b50*/  LEA.HI R2, R3, R0, RZ, 0x7 ;  /* 0x0000000003027211 */ /* 0x000fc400078f38ff */
[CC--:B------:R-:W-:Y:S02]  /*0b60*/  LEA.HI R4, R3.reuse, R0.reuse, RZ, 0x4 ;  /* 0x0000000003047211 */ /* 0x0c0fe400078f20ff */
[----:B------:R-:W-:Y:S02]  /*0b70*/  LOP3.LUT R5, R2, 0xffffff80, RZ, 0xc0, !PT ;  /* 0xffffff8002057812 */ /* 0x000fe400078ec0ff */
[----:B------:R-:W-:Y:S02]  /*0b80*/  SHF.R.S32.HI R7, RZ, 0x4, R4 ;  /* 0x00000004ff077819 */ /* 0x000fe40000011404 */
[----:B------:R-:W-:Y:S01]  /*0b90*/  LEA.HI R200, R3, R0, RZ, 0x2 ;  /* 0x0000000003c87211 */ /* 0x000fe200078f10ff */
[----:B------:R-:W-:Y:S01]  /*0ba0*/  IMAD.IADD R13, R0, 0x1, -R5 ;  /* 0x00000001000d7824 */ /* 0x000fe200078e0a05 */
[----:B------:R-:W-:Y:S02]  /*0bb0*/  SHF.R.S32.HI R5, RZ, 0x7, R2 ;  /* 0x00000007ff057819 */ /* 0x000fe40000011402 */
[----:B------:R-:W-:-:S02]  /*0bc0*/  LEA.HI R6, R4, R7, RZ, 0x1 ;  /* 0x0000000704067211 */ /* 0x000fc400078f08ff */
[----:B------:R-:W-:Y:S01]  /*0bd0*/  SHF.R.S32.HI R9, RZ, 0x1f, R13 ;  /* 0x0000001fff097819 */ /* 0x000fe2000001140d */
[----:B------:R-:W-:Y:S01]  /*0be0*/  STL [R1+0x104], R13 ;  /* 0x0001040d01007387 */ /* 0x000fe20000100800 */
[----:B------:R-:W-:Y:S02]  /*0bf0*/  LEA.HI R2, R2, R5, RZ, 0x1 ;  /* 0x0000000502027211 */ /* 0x000fe400078f08ff */
[----:B------:R-:W-:Y:S02]  /*0c00*/  LEA.HI R10, R9, R13, RZ, 0x2 ;  /* 0x0000000d090a7211 */ /* 0x000fe400078f10ff */
[----:B------:R-:W-:Y:S02]  /*0c10*/  LOP3.LUT R2, R2, 0x3fffffe, RZ, 0xc0, !PT ;  /* 0x03fffffe02027812 */ /* 0x000fe400078ec0ff */
[--C-:B------:R-:W-:Y:S02]  /*0c20*/  SHF.R.S32.HI R11, RZ, 0x2, R10.reuse ;  /* 0x00000002ff0b7819 */ /* 0x100fe4000001140a */
[----:B------:R-:W-:-:S02]  /*0c30*/  SHF.R.S32.HI R8, RZ, 0x1f, R10 ;  /* 0x0000001fff087819 */ /* 0x000fc4000001140a */
[----:B------:R-:W-:Y:S02]  /*0c40*/  LOP3.LUT R6, R6, 0x1ffffffe, RZ, 0xc0, !PT ;  /* 0x1ffffffe06067812 */ /* 0x000fe400078ec0ff */
[----:B------:R-:W-:Y:S02]  /*0c50*/  LEA.HI R8, R8, R11, RZ, 0x3 ;  /* 0x0000000b08087211 */ /* 0x000fe400078f18ff */
[----:B------:R-:W-:Y:S01]  /*0c60*/  LEA.HI R9, R9, R13, RZ, 0x5 ;  /* 0x0000000d09097211 */ /* 0x000fe200078f28ff */
[----:B------:R-:W-:Y:S01]  /*0c70*/  IMAD.IADD R6, R7, 0x1, -R6 ;  /* 0x0000000107067824 */ /* 0x000fe200078e0a06 */
[----:B------:R-:W-:Y:S01]  /*0c80*/  LOP3.LUT R12, R8, 0xfffffff8, RZ, 0xc0, !PT ;  /* 0xfffffff8080c7812 */ /* 0x000fe200078ec0ff */
[----:B------:R-:W-:Y:S01]  /*0c90*/  IMAD.IADD R8, R5, 0x1, -R2 ;  /* 0x0000000105087824 */ /* 0x000fe200078e0a02 */
[-C--:B------:R-:W-:Y:S02]  /*0ca0*/  LEA.HI R2, R3, R0.reuse, RZ, 0x5 ;  /* 0x0000000003027211 */ /* 0x080fe400078f28ff */
[----:B------:R-:W-:Y:S01]  /*0cb0*/  LOP3.LUT R5, R4, 0x3fffff0, RZ, 0xc0, !PT ;  /* 0x03fffff004057812 */ /* 0x000fe200078ec0ff */
[----:B------:R-:W-:Y:S01]  /*0cc0*/  IMAD.IADD R12, R11, 0x1, -R12 ;  /* 0x000000010b0c7824 */ /* 0x000fe200078e0a0c */
[----:B------:R-:W-:-:S02]  /*0cd0*/  LEA.HI R3, R3, R0, RZ, 0x3 ;  /* 0x0000000003037211 */ /* 0x000fc400078f18ff */
[----:B------:R-:W-:Y:S01]  /*0ce0*/  SHF.R.S32.HI R15, RZ, 0x5, R2 ;  /* 0x00000005ff0f7819 */ /* 0x000fe20000011402 */
[----:B------:R-:W-:Y:S01]  /*0cf0*/  IMAD.IADD R5, R0, 0x1, -R5 ;  /* 0x0000000100057824 */ /* 0x000fe200078e0a05 */
[----:B------:R-:W-:Y:S02]  /*0d00*/  LOP3.LUT R7, R3, 0xfffffff8, RZ, 0xc0, !PT ;  /* 0xfffffff803077812 */ /* 0x000fe400078ec0ff */
[----:B------:R-:W-:Y:S01]  /*0d10*/  LOP3.LUT R3, R200, 0xfffffffc, RZ, 0xc0, !PT ;  /* 0xfffffffcc8037812 */ /* 0x000fe200078ec0ff */
[----:B------:R-:W-:Y:S01]  /*0d20*/  IMAD R5, R15, 0x10, R5 ;  /* 0x000000100f057824 */ /* 0x000fe200078e0205 */
[----:B------:R-:W-:Y:S01]  /*0d30*/  SHF.R.S32.HI R200, RZ, 0x2, R200 ;  /* 0x00000002ffc87819 */ /* 0x000fe200000114c8 */
[----:B------:R-:W-:Y:S01]  /*0d40*/  IMAD.IADD R7, R0, 0x1, -R7 ;  /* 0x0000000100077824 */ /* 0x000fe200078e0a07 */
[----:B------:R-:W-:Y:S01]  /*0d50*/  SHF.R.S32.HI R9, RZ, 0x5, R9 ;  /* 0x00000005ff097819 */ /* 0x000fe20000011409 */
[----:B------:R-:W-:Y:S01]  /*0d60*/  IMAD R5, R5, 0x8, R6 ;  /* 0x0000000805057824 */ /* 0x000fe200078e0206 */
[----:B------:R-:W-:Y:S01]  /*0d70*/  IADD3 R6, R200, 0x40, RZ ;  /* 0x00000040c8067810 */ /* 0x000fe20007ffe0ff */
[----:B------:R-:W-:Y:S01]  /*0d80*/  IMAD.IADD R3, R0, 0x1, -R3 ;  /* 0x0000000100037824 */ /* 0x000fe200078e0a03 */
[----:B------:R-:W-:Y:S01]  /*0d90*/  LEA R9, R9, R12, 0x4 ;  /* 0x0000000c09097211 */ /* 0x000fe200078e20ff */
[----:B------:R-:W-:Y:S01]  /*0da0*/  IMAD.SHL.U32 R207, R7, 0x8, RZ ;  /* 0x0000000807cf7824 */ /* 0x000fe200078e00ff */
[----:B------:R-:W-:Y:S01]  /*0db0*/  SHF.R.S32.HI R4, RZ, 0x1f, R6 ;  /* 0x0000001fff047819 */ /* 0x000fe20000011406 */
[----:B------:R-:W-:Y:S01]  /*0dc0*/  IMAD.SHL.U32 R2, R6, 0x40, RZ ;  /* 0x0000004006027824 */ /* 0x000fe200078e00ff */
[C---:B------:R-:W-:Y:S01]  /*0dd0*/  LEA.HI R0, R3.reuse, R3, RZ, 0x1 ;  /* 0x0000000303007211 */ /* 0x040fe200078f08ff */
[C---:B------:R-:W-:Y:S01]  /*0de0*/  IMAD.SHL.U32 R16, R3.reuse, 0x8, RZ ;  /* 0x0000000803107824 */ /* 0x040fe200078e00ff */
[----:B------:R-:W-:Y:S01]  /*0df0*/  LEA.HI R4, R4, R6, RZ, 0x3 ;  /* 0x0000000604047211 */ /* 0x000fe200078f18ff */
[C---:B------:R-:W-:Y:S01]  /*0e00*/  IMAD.SHL.U32 R22, R3.reuse, 0x4, RZ ;  /* 0x0000000403167824 */ /* 0x040fe200078e00ff */
[----:B------:R-:W-:Y:S01]  /*0e10*/  LOP3.LUT R0, R0, 0x1ffffffe, RZ, 0xc0, !PT ;  /* 0x1ffffffe00007812 */ /* 0x000fe200078ec0ff */
[----:B------:R-:W-:Y:S01]  /*0e20*/  IMAD R8, R8, 0x40, R9 ;  /* 0x0000004008087824 */ /* 0x000fe200078e0209 */
[----:B------:R-:W-:Y:S01]  /*0e30*/  LOP3.LUT R10, R10, 0x7ffffffc, RZ, 0xc0, !PT ;  /* 0x7ffffffc0a0a7812 */ /* 0x000fe200078ec0ff */
[----:B------:R-:W-:Y:S01]  /*0e40*/  IMAD.SHL.U32 R4, R4, 0x40, RZ ;  /* 0x0000004004047824 */ /* 0x000fe200078e00ff */
[----:B------:R-:W-:Y:S01]  /*0e50*/  STL [R1+0x58], R15 ;  /* 0x0000580f01007387 */ /* 0x000fe20000100800 */
[----:B------:R-:W-:Y:S01]  /*0e60*/  IMAD.IADD R0, R3, 0x1, -R0 ;  /* 0x0000000103007824 */ /* 0x000fe200078e0a00 */
[----:B------:R-:W-:Y:S01]  /*0e70*/  LOP3.LUT R3, R2, 0x1c0, RZ, 0xc0, !PT ;  /* 0x000001c002037812 */ /* 0x000fe200078ec0ff */
[----:B------:R-:W-:Y:S01]  /*0e80*/  IMAD.SHL.U32 R5, R5, 0x8, RZ ;  /* 0x0000000805057824 */ /* 0x000fe200078e00ff */
[----:B------:R-:W-:Y:S01]  /*0e90*/  LOP3.LUT R4, R4, 0xfffffe00, RZ, 0xc0, !PT ;  /* 0xfffffe0004047812 */ /* 0x000fe200078ec0ff */
[----:B------:R-:W-:Y:S01]  /*0ea0*/  STL [R1+0x188], R8 ;  /* 0x0001880801007387 */ /* 0x000fe20000100800 */
[----:B------:R-:W-:Y:S01]  /*0eb0*/  SHF.R.U32.HI R7, RZ, 0x3, R3 ;  /* 0x00000003ff077819 */ /* 0x000fe20000011603 */
[----:B------:R-:W-:Y:S01]  /*0ec0*/  VIADD R11, R207, 0x40 ;  /* 0x00000040cf0b7836 */ /* 0x000fe20000000000 */
[----:B------:R-:W-:Y:S01]  /*0ed0*/  LOP3.LUT R3, R3, 0x38, R16, 0xf8, !PT ;  /* 0x0000003803037812 */ /* 0x000fe200078ef810 */
[----:B------:R-:W-:Y:S01]  /*0ee0*/  STL [R1+0x74], RZ ;  /* 0x000074ff01007387 */ /* 0x000fe20000100800 */
[----:B------:R-:W-:Y:S01]  /*0ef0*/  IADD3 R10, R13, -R10, RZ ;  /* 0x8000000a0d0a7210 */ /* 0x000fe20007ffe0ff */
[C---:B------:R-:W-:Y:S01]  /*0f00*/  VIADD R9, R207.reuse, 0x80 ;  /* 0x00000080cf097836 */ /* 0x040fe20000000000 */
[----:B------:R-:W-:Y:S01]  /*0f10*/  SHF.R.S32.HI R6, RZ, 0x1f, R207 ;  /* 0x0000001fff067819 */ /* 0x000fe200000114cf */
[----:B------:R0:W-:Y:S01]  /*0f20*/  STL [R1+0x5c], R4 ;  /* 0x00005c0401007387 */ /* 0x0001e20000100800 */
[----:B------:R-:W-:Y:S01]  /*0f30*/  VIADD R6, R207, 0xc0 ;  /* 0x000000c0cf067836 */ /* 0x000fe20000000000 */
[----:B------:R-:W-:Y:S01]  /*0f40*/  SHF.R.S32.HI R11, RZ, 0x1f, R11 ;  /* 0x0000001fff0b7819 */ /* 0x000fe2000001140b */
[----:B------:R-:W-:Y:S01]  /*0f50*/  IMAD.SHL.U32 R42, R10, 0x2, RZ ;  /* 0x000000020a2a7824 */ /* 0x000fe200078e00ff */
[----:B------:R-:W-:Y:S01]  /*0f60*/  SHF.R.S32.HI R9, RZ, 0x1f, R9 ;  /* 0x0000001fff097819 */ /* 0x000fe20000011409 */
[----:B------:R-:W-:Y:S01]  /*0f70*/  IMAD R0, R0, 0x8, R8 ;  /* 0x0000000800007824 */ /* 0x000fe200078e0208 */
[----:B------:R-:W-:Y:S01]  /*0f80*/  SHF.R.S32.HI R6, RZ, 0x1f, R6 ;  /* 0x0000001fff067819 */ /* 0x000fe20000011406 */
[C---:B------:R-:W-:Y:S01]  /*0f90*/  VIADD R41, R42.reuse, 0x8 ;  /* 0x000000082a297836 */ /* 0x040fe20000000000 */
[----:B------:R-:W-:Y:S01]  /*0fa0*/  STL [R1+0x80], R42 ;  /* 0x0000802a01007387 */ /* 0x000fe20000100800 */
[----:B------:R-:W-:Y:S01]  /*0fb0*/  VIADD R40, R42, 0x10 ;  /* 0x000000102a287836 */ /* 0x000fe20000000000 */
[----:B0-----:R-:W-:Y:S01]  /*0fc0*/  LOP3.LUT R4, R4, R3, R7, 0xf6, !PT ;  /* 0x0000000304047212 */ /* 0x001fe200078ef607 */
[C---:B------:R-:W-:Y:S01]  /*0fd0*/  VIADD R39, R42.reuse, 0x18 ;  /* 0x000000182a277836 */ /* 0x040fe20000000000 */
[----:B------:R-:W-:Y:S01]  /*0fe0*/  STL [R1+0x190], R5 ;  /* 0x0001900501007387 */ /* 0x000fe20000100800 */
[C---:B------:R-:W-:Y:S01]  /*0ff0*/  VIADD R38, R42.reuse, 0x20 ;  /* 0x000000202a267836 */ /* 0x040fe20000000000 */
[----:B------:R-:W-:Y:S01]  /*1000*/  IADD3 R36, R42, 0x30, RZ ;  /* 0x000000302a247810 */ /* 0x000fe20007ffe0ff */
[----:B------:R-:W-:Y:S01]  /*1010*/  IMAD R3, R4, 0x2, R19 ;  /* 0x0000000204037824 */ /* 0x000fe200078e0213 */
[C---:B------:R-:W-:Y:S01]  /*1020*/  IADD3 R27, R42.reuse, 0x78, RZ ;  /* 0x000000782a1b7810 */ /* 0x040fe20007ffe0ff */
[C---:B------:R-:W-:Y:S01]  /*1030*/  VIADD R37, R42.reuse, 0x28 ;  /* 0x000000282a257836 */ /* 0x040fe20000000000 */
[C---:B------:R-:W-:Y:S01]  /*1040*/  IADD3 R12, R42.reuse, 0xc0, RZ ;  /* 0x000000c02a0c7810 */ /* 0x040fe20007ffe0ff */
[C---:B------:R-:W-:Y:S01]  /*1050*/  VIADD R35, R42.reuse, 0x38 ;  /* 0x000000382a237836 */ /* 0x040fe20000000000 */
[----:B------:R-:W-:Y:S01]  /*1060*/  STL [R1+0x184], R3 ;  /* 0x0001840301007387 */ /* 0x000fe20000100800 */
[C---:B------:R-:W-:Y:S01]  /*1070*/  VIADD R34, R42.reuse, 0x40 ;  /* 0x000000402a227836 */ /* 0x040fe20000000000 */
[----:B------:R-:W-:Y:S01]  /*1080*/  SHF.R.S32.HI R4, RZ, 0x1f, R41 ;  /* 0x0000001fff047819 */ /* 0x000fe20000011429 */
[C---:B------:R-:W-:Y:S01]  /*1090*/  VIADD R33, R42.reuse, 0x48 ;  /* 0x000000482a217836 */ /* 0x040fe20000000000 */
[----:B------:R-:W-:Y:S01]  /*10a0*/  STL [R1+0xfc], R41 ;  /* 0x0000fc2901007387 */ /* 0x000fe20000100800 */
[----:B------:R-:W-:Y:S01]  /*10b0*/  VIADD R32, R42, 0x50 ;  /* 0x000000502a207836 */ /* 0x000fe20000000000 */
[----:B------:R-:W-:Y:S01]  /*10c0*/  IADD3 R209, R16, 0x80, RZ ;  /* 0x0000008010d17810 */ /* 0x000fe20007ffe0ff */
[C---:B------:R-:W-:Y:S01]  /*10d0*/  VIADD R31, R42.reuse, 0x58 ;  /* 0x000000582a1f7836 */ /* 0x040fe20000000000 */
[----:B------:R0:W-:Y:S01]  /*10e0*/  STL [R1+0xf8], R40 ;  /* 0x0000f82801007387 */ /* 0x0001e20000100800 */
[C---:B------:R-:W-:Y:S01]  /*10f0*/  VIADD R30, R42.reuse, 0x60 ;  /* 0x000000602a1e7836 */ /* 0x040fe20000000000 */
[----:B------:R-:W-:Y:S01]  /*1100*/  SHF.R.S32.HI R17, RZ, 0x1f, R16 ;  /* 0x0000001fff117819 */ /* 0x000fe20000011410 */
[C---:B------:R-:W-:Y:S01]  /*1110*/  VIADD R29, R42.reuse, 0x68 ;  /* 0x000000682a1d7836 */ /* 0x040fe20000000000 */
[----:B------:R-:W-:Y:S01]  /*1120*/  STL [R1+0xf4], R39 ;  /* 0x0000f42701007387 */ /* 0x000fe20000100800 */
[C---:B------:R-:W-:Y:S01]  /*1130*/  VIADD R28, R42.reuse, 0x70 ;  /* 0x000000702a1c7836 */ /* 0x040fe20000000000 */
[----:B------:R-:W-:Y:S01]  /*1140*/  SHF.R.S32.HI R224, RZ, 0x1f, R209 ;  /* 0x0000001fffe07819 */ /* 0x000fe200000114d1 */
[C---:B------:R-:W-:Y:S01]  /*1150*/  VIADD R26, R42.reuse, 0x80 ;  /* 0x000000802a1a7836 */ /* 0x040fe20000000000 */
[----:B------:R1:W-:Y:S01]  /*1160*/  STL [R1+0xf0], R38 ;  /* 0x0000f02601007387 */ /* 0x0003e20000100800 */
[C---:B------:R-:W-:Y:S01]  /*1170*/  VIADD R25, R42.reuse, 0x88 ;  /* 0x000000882a197836 */ /* 0x040fe20000000000 */
[----:B0-----:R-:W-:Y:S01]  /*1180*/  SHF.R.S32.HI R40, RZ, 0x1f, R40 ;  /* 0x0000001fff287819 */ /* 0x001fe20000011428 */
[C---:B------:R-:W-:Y:S01]  /*1190*/  VIADD R24, R42.reuse, 0x90 ;  /* 0x000000902a187836 */ /* 0x040fe20000000000 */
[----:B------:R0:W-:Y:S01]  /*11a0*/  STL [R1+0xec], R37 ;  /* 0x0000ec2501007387 */ /* 0x0001e20000100800 */
[----:B------:R-:W-:-:S02]  /*11b0*/  VIADD R21, R42, 0x98 ;  /* 0x000000982a157836 */ /* 0x000fc40000000000 */
[C---:B------:R-:W-:Y:S01]  /*11c0*/  VIADD R20, R42.reuse, 0xa0 ;  /* 0x000000a02a147836 */ /* 0x040fe20000000000 */
[----:B------:R-:W-:Y:S01]  /*11d0*/  STL [R1+0xe8], R36 ;  /* 0x0000e82401007387 */ /* 0x000fe20000100800 */
[C---:B------:R-:W-:Y:S01]  /*11e0*/  VIADD R15, R42.reuse, 0xa8 ;  /* 0x000000a82a0f7836 */ /* 0x040fe20000000000 */
[----:B-1----:R-:W-:Y:S01]  /*11f0*/  SHF.R.S32.HI R38, RZ, 0x1f, R38 ;  /* 0x0000001fff267819 */ /* 0x002fe20000011426 */
        /* <DEDUP_REMOVED lines=13> */
[----:B------:R-:W-:Y:S01]  /*12d0*/  VIADD R3, R42, 0xf8 ;  /* 0x000000f82a037836 */ /* 0x000fe20000000000 */
        /* <DEDUP_REMOVED lines=12> */
[----:B------:R-:W-:Y:S01]  /*13a0*/  VIADD R205, R22, 0x10 ;  /* 0x0000001016cd7836 */ /* 0x000fe20000000000 */
[----:B------:R0:W-:Y:S01]  /*13b0*/  STL [R1+0xc8], R28 ;  /* 0x0000c81c01007387 */ /* 0x0001e20000100800 */
[----:B------:R-:W-:-:S02]  /*13c0*/  SHF.R.S32.HI R203, RZ, 0x1f, R2 ;  /* 0x0000001fffcb7819 */ /* 0x000fc40000011402 */
[----:B------:R-:W-:Y:S01]  /*13d0*/  SHF.R.S32.HI R226, RZ, 0x1f, R211 ;  /* 0x0000001fffe27819 */ /* 0x000fe200000114d3 */
[----:B------:R-:W-:Y:S01]  /*13e0*/  STL [R1+0xc4], R27 ;  /* 0x0000c41b01007387 */ /* 0x000fe20000100800 */
[----:B------:R-:W-:Y:S02]  /*13f0*/  SHF.R.S32.HI R225, RZ, 0x1f, R210 ;  /* 0x0000001fffe17819 */ /* 0x000fe400000114d2 */
[----:B-1----:R-:W-:Y:S01]  /*1400*/  SHF.R.S32.HI R29, RZ, 0x1f, R29 ;  /* 0x0000001fff1d7819 */ /* 0x002fe2000001141d */
[----:B------:R1:W-:Y:S01]  /*1410*/  STL [R1+0xc0], R26 ;  /* 0x0000c01a01007387 */ /* 0x0003e20000100800 */
[----:B------:R-:W-:Y:S02]  /*1420*/  SHF.R.S32.HI R223, RZ, 0x1f, R208 ;  /* 0x0000001fffdf7819 */ /* 0x000fe400000114d0 */
[----:B0-----:R-:W-:Y:S01]  /*1430*/  SHF.R.S32.HI R28, RZ, 0x1f, R28 ;  /* 0x0000001fff1c7819 */ /* 0x001fe2000001141c */
[----:B------:R0:W-:Y:S01]  /*1440*/  STL [R1+0xbc], R25 ;  /* 0x0000bc1901007387 */ /* 0x0001e20000100800 */
[----:B------:R-:W-:-:S02]  /*1450*/  SHF.R.S32.HI R222, RZ, 0x1f, R213 ;  /* 0x0000001fffde7819 */ /* 0x000fc400000114d5 */
[----:B------:R-:W-:Y:S01]  /*1460*/  SHF.R.S32.HI R215, RZ, 0x1f, R212 ;  /* 0x0000001fffd77819 */ /* 0x000fe200000114d4 */
[----:B------:R-:W-:Y:S01]  /*1470*/  STL [R1+0xb8], R24 ;  /* 0x0000b81801007387 */ /* 0x000fe20000100800 */
[----:B-1----:R-:W-:-:S03]  /*1480*/  SHF.R.S32.HI R26, RZ, 0x1f, R26 ;  /* 0x0000001fff1a7819 */ /* 0x002fc6000001141a */
[----:B------:R1:W-:Y:S01]  /*1490*/  STL [R1+0xb4], R21 ;  /* 0x0000b41501007387 */ /* 0x0003e20000100800 */
[----:B0-----:R-:W-:-:S03]  /*14a0*/  SHF.R.S32.HI R25, RZ, 0x1f, R25 ;  /* 0x0000001fff197819 */ /* 0x001fc60000011419 */
[----:B------:R0:W-:Y:S04]  /*14b0*/  STL [R1+0xb0], R20 ;  /* 0x0000b01401007387 */ /* 0x0001e80000100800 */
[----:B------:R-:W-:Y:S01]  /*14c0*/  STL [R1+0xac], R15 ;  /* 0x0000ac0f01007387 */ /* 0x000fe20000100800 */
[----:B-1----:R-:W-:Y:S02]  /*14d0*/  SHF.R.S32.HI R21, RZ, 0x1f, R21 ;  /* 0x0000001fff157819 */ /* 0x002fe40000011415 */
[----:B0-----:R-:W-:Y:S02]  /*14e0*/  SHF.R.S32.HI R20, RZ, 0x1f, R20 ;  /* 0x0000001fff147819 */ /* 0x001fe40000011414 */
[----:B--2---:R-:W-:Y:S01]  /*14f0*/  LOP3.LUT R206, R14, 0x1, RZ, 0xfc, !PT ;  /* 0x000000010ece7812 */ /* 0x004fe200078efcff */
[----:B------:R-:W-:-:S05]  /*1500*/  VIADD R14, R42, 0xb0 ;  /* 0x000000b02a0e7836 */ /* 0x000fca0000000000 */
[----:B------:R0:W-:Y:S04]  /*1510*/  STL [R1+0xa8], R14 ;  /* 0x0000a80e01007387 */ /* 0x0001e80000100800 */
        /* <DEDUP_REMOVED lines=58> */
.L_x_10608:
        /* <DEDUP_REMOVED lines=14> */
[----:B------:R0:W-:Y:S08]  /*19a0*/  STL [R1+0x68], R32 ;  /* 0x0000682001007387 */ /* 0x0001f00000100800 */
[----:B------:R-:W-:-:S02]  /*19b0*/  @P1 LEA R6, P2, R32, UR4, 0x2 ;  /* 0x0000000420061c11 */ /* 0x000fc4000f8410ff */
[C---:B------:R-:W-:Y:S01]  /*19c0*/  SHF.L.U32 R34, R32.reuse, 0x2, RZ ;  /* 0x0000000220227819 */ /* 0x040fe200000006ff */
[----:B------:R0:W-:Y:S01]  /*19d0*/  STL [R1+0x100], R0 ;  /* 0x0001000001007387 */ /* 0x0001e20000100800 */
[C-C-:B------:R-:W-:Y:S02]  /*19e0*/  @P1 LEA.HI.X R7, R32.reuse, UR5, R0.reuse, 0x2, P2 ;  /* 0x0000000520071c11 */ /* 0x140fe400090f1400 */
[----:B------:R-:W-:Y:S01]  /*19f0*/  ISETP.NE.U32.AND P2, PT, RZ, UR8, PT ;  /* 0x00000008ff007c0c */ /* 0x000fe2000bf45070 */
[----:B------:R-:W-:Y:S01]  /*1a00*/  ULDC UR4, c[0x0][0x288] ;  /* 0x0000a20000047ab9 */ /* 0x000fe20000000800 */
[----:B------:R-:W-:Y:S01]  /*1a10*/  SHF.L.U64.HI R33, R32, 0x2, R0 ;  /* 0x0000000220217819 */ /* 0x000fe20000010200 */
[----:B------:R1:W5:Y:S01]  /*1a20*/  @P1 LDG.E R8, desc[UR60][R6.64] ;  /* 0x0000003c06081981 */ /* 0x000362000c1e1900 */
[----:B------:R-:W-:Y:S02]  /*1a30*/  ISETP.NE.AND.EX P2, PT, RZ, UR9, PT, P2 ;  /* 0x00000009ff007c0c */ /* 0x000fe4000bf45320 */
[----:B------:R-:W-:Y:S01]  /*1a40*/  IADD3 R4, P3, R34, UR6, RZ ;  /* 0x0000000622047c10 */ /* 0x000fe2000ff7e0ff */
[----:B------:R-:W-:Y:S01]  /*1a50*/  IMAD.U32 R154, RZ, RZ, UR4 ;  /* 0x00000004ff9a7e24 */ /* 0x000fe2000f8e00ff */
[----:B------:R-:W-:Y:S01]  /*1a60*/  ULDC.64 UR4, c[0x0][0x418] ;  /* 0x0001060000047ab9 */ /* 0x000fe20000000a00 */
[----:B------:R0:W-:Y:S01]  /*1a70*/  STL [R1+0x6c], R34 ;  /* 0x00006c2201007387 */ /* 0x0001e20000100800 */
[----:B------:R-:W-:-:S07]  /*1a80*/  IADD3.X R5, R33, UR7, RZ, P3, !PT ;  /* 0x0000000721057c10 */ /* 0x000fce0009ffe4ff */
[----:B-1----:R-:W-:Y:S01]  /*1a90*/  @P2 IADD3 R6, P1, R34, UR8, RZ ;  /* 0x0000000822062c10 */ /* 0x002fe2000ff3e0ff */
[----:B------:R0:W5:Y:S03]  /*1aa0*/  @P0 LDG.E R84, desc[UR60][R4.64] ;  /* 0x0000003c04540981 */ /* 0x000166000c1e1900 */
[----:B------:R-:W-:Y:S01]  /*1ab0*/  @P2 IADD3.X R7, R33, UR9, RZ, P1, !PT ;  /* 0x0000000921072c10 */ /* 0x000fe20008ffe4ff */
[----:B------:R-:W-:Y:S01]  /*1ac0*/  UISETP.NE.U32.AND UP0, UPT, UR4, URZ, UPT ;  /* 0x0000003f0400728c */ /* 0x000fe2000bf05070 */
[----:B------:R0:W-:Y:S02]  /*1ad0*/  STL [R1+0x70], R33 ;  /* 0x0000702101007387 */ /* 0x0001e40000100800 */
[----:B------:R-:W-:Y:S02]  /*1ae0*/  ULDC UR4, c[0x0][0x424] ;  /* 0x0001090000047ab9 */ /* 0x000fe40000000800 */
        /* <DEDUP_REMOVED lines=18> */
.L_x_10453:
        /* <DEDUP_REMOVED lines=14> */
.L_x_10454:
[----:B------:R-:W-:Y:S05]  /*1cf0*/  @!P0 BRA `(.L_x_10455) ;  /* 0x00000000000c8947 */ /* 0x000fea0003800000 */
[----:B------:R-:W2:Y:S04]  /*1d00*/  LDG.E R0, desc[UR60][R4.64] ;  /* 0x0000003c04007981 */ /* 0x000ea8000c1e1900 */
[----:B------:R-:W2:Y:S02]  /*1d10*/  LDG.E R31, desc[UR60][R4.64+0x4] ;  /* 0x0000043c041f7981 */ /* 0x000ea4000c1e1900 */
[----:B--2---:R-:W-:-:S07]  /*1d20*/  IMAD.IADD R31, R31, 0x1, -R0 ;  /* 0x000000011f1f7824 */ /* 0x004fce00078e0a00 */
.L_x_10455:
        /* <DEDUP_REMOVED lines=9> */
[----:B------:R-:W-:Y:S01]  /*1dc0*/  ISETP.NE.U32.AND P1, PT, RZ, UR4, PT ;  /* 0x00000004ff007c0c */ /* 0x000fe2000bf25070 */
[----:B-----5:R-:W-:-:S03]  /*1dd0*/  IMAD.MOV.U32 R48, RZ, RZ, R31 ;  /* 0x000000ffff307224 */ /* 0x020fc600078e001f */
[----:B------:R-:W-:-:S13]  /*1de0*/  ISETP.NE.AND.EX P1, PT, RZ, UR5, PT, P1 ;  /* 0x00000005ff007c0c */ /* 0x000fda000bf25310 */
[----:B0-----:R-:W-:-:S04]  /*1df0*/  @P1 IADD3 R4, P2, R34, UR4, RZ ;  /* 0x0000000422041c10 */ /* 0x001fc8000ff5e0ff */
[----:B------:R-:W-:-:S05]  /*1e00*/  @P1 IADD3.X R5, R33, UR5, RZ, P2, !PT ;  /* 0x0000000521051c10 */ /* 0x000fca00097fe4ff */
[----:B------:R0:W5:Y:S01]  /*1e10*/  @P1 LDG.E R48, desc[UR60][R4.64] ;  /* 0x0000003c04301981 */ /* 0x000162000c1e1900 */
[----:B------:R-:W-:Y:S01]  /*1e20*/  IADD3 R9, -R8, R31, RZ ;  /* 0x0000001f08097210 */ /* 0x000fe20007ffe1ff */
[----:B------:R-:W-:Y:S01]  /*1e30*/  BSSY B0, `(.L_x_10456) ;  /* 0x000002e000007945 */ /* 0x000fe20003800000 */
[----:B------:R-:W-:Y:S02]  /*1e40*/  LOP3.LUT R12, R6, 0xff, RZ, 0xc0, !PT ;  /* 0x000000ff060c7812 */ /* 0x000fe400078ec0ff */
        /* <DEDUP_REMOVED lines=21> */
[-C--:B------:R-:W-:Y:S02]  /*1fa0*/  IABS R10, R11.reuse ;  /* 0x0000000b000a7213 */ /* 0x080fe40000000000 */
        /* <DEDUP_REMOVED lines=22> */
.L_x_10457:
[----:B------:R-:W-:Y:S05]  /*2110*/  BSYNC B0 ;  /* 0x0000000000007941 */ /* 0x000fea0003800000 */
.L_x_10456:
        /* <DEDUP_REMOVED lines=24> */
[----:B0-----:R-:W-:Y:S01]  /*22a0*/  IMAD.U32 R4, RZ, RZ, UR4 ;  /* 0x00000004ff047e24 */ /* 0x001fe2000f8e00ff */
[----:B------:R-:W-:Y:S01]  /*22b0*/  MOV R5, UR5 ;  /* 0x0000000500057c02 */ /* 0x000fe20008000f00 */
        /* <DEDUP_REMOVED lines=11> */
.L_x_10460:
[----:B------:R-:W-:Y:S05]  /*2370*/  BSYNC B6 ;  /* 0x0000000000067941 */ /* 0x000fea0003800000 */
.L_x_10459:
[----:B------:R-:W-:Y:S01]  /*2380*/  VIADD R25, R19, 0x400 ;  /* 0x0000040013197836 */ /* 0x000fe20000000000 */
[----:B------:R-:W-:Y:S04]  /*2390*/  BSSY B6, `(.L_x_10461) ;  /* 0x0000013000067945 */ /* 0x000fe80003800000 */
[----:B------:R-:W-:-:S13]  /*23a0*/  LOP3.LUT P0, RZ, R25, 0x3ff, RZ, 0xc0, !PT ;  /* 0x000003ff19ff7812 */ /* 0x000fda000780c0ff */
[----:B------:R-:W-:Y:S05]  /*23b0*/  @!P0 BRA `(.L_x_10462) ;  /* 0x0000000000408947 */ /* 0x000fea0003800000 */
[----:B------:R-:W-:Y:S01]  /*23c0*/  MOV R14, 0x0 ;  /* 0x00000000000e7802 */ /* 0x000fe20000000f00 */
[----:B------:R-:W-:Y:S01]  /*23d0*/  ULDC.64 UR4, c[0x4][0xf0] ;  /* 0x01003c0000047ab9 */ /* 0x000fe20000000a00 */
[----:B------:R-:W-:Y:S01]  /*23e0*/  ULDC.64 UR6, c[0x4][0xf8] ;  /* 0x01003e0000067ab9 */ /* 0x000fe20000000a00 */
[----:B0-----:R-:W-:Y:S01]  /*23f0*/  MOV R4, UR4 ;  /* 0x0000000400047c02 */ /* 0x001fe20008000f00 */
        /* <DEDUP_REMOVED lines=12> */
.L_x_10462:
[----:B------:R-:W-:Y:S05]  /*24c0*/  BSYNC B6 ;  /* 0x0000000000067941 */ /* 0x000fea0003800000 */
.L_x_10461:
[----:B------:R-:W-:Y:S01]  /*24d0*/  ULDC.64 UR4, c[0x0][0xaf0] ;  /* 0x0002bc0000047ab9 */ /* 0x000fe20000000a00 */
[----:B------:R-:W1:Y:S01]  /*24e0*/  S2R R6, SR_TID.X ;  /* 0x0000000000067919 */ /* 0x000e620000002100 */
[----:B------:R-:W-:Y:S01]  /*24f0*/  ISETP.NE.U32.AND P0, PT, RZ, UR4, PT ;  /* 0x00000004ff007c0c */ /* 0x000fe2000bf05070 */
[----:B------:R-:W2:Y:S01]  /*2500*/  LDC R11, c[0x0][0x3f4] ;  /* 0x0000fd00ff0b7b82 */ /* 0x000ea20000000800 */
[----:B------:R-:W-:Y:S01]  /*2510*/  MOV R85, R32 ;  /* 0x0000002000557202 */ /* 0x000fe20000000f00 */
[----:B------:R-:W3:Y:S01]  /*2520*/  LDL R10, [R1+0x5c] ;  /* 0x00005c00010a7983 */ /* 0x000ee20000100800 */
[----:B------:R-:W-:Y:S01]  /*2530*/  ISETP.NE.AND.EX P0, PT, RZ, UR5, PT, P0 ;  /* 0x00000005ff007c0c */ /* 0x000fe2000bf05300 */
[----:B------:R-:W-:-:S04]  /*2540*/  IMAD.MOV.U32 R29, RZ, RZ, R30 ;  /* 0x000000ffff1d7224 */ /* 0x000fc800078e001e */
[----:B------:R-:W4:Y:S08]  /*2550*/  LDC.64 R50, c[0x0][0x3f8] ;  /* 0x0000fe00ff327b82 */ /* 0x000f300000000a00 */
[----:B0-----:R-:W-:Y:S01]  /*2560*/  @P0 IADD3 R4, P1, R34, UR4, RZ ;  /* 0x0000000422040c10 */ /* 0x001fe2000ff3e0ff */
[----:B------:R-:W-:Y:S01]  /*2570*/  ULDC UR4, c[0x0][0x320] ;  /* 0x0000c80000047ab9 */ /* 0x000fe20000000800 */
[----:B------:R-:W0:Y:S02]  /*2580*/  LDC.64 R60, c[0x0][0x408] ;  /* 0x00010200ff3c7b82 */ /* 0x000e240000000a00 */
[----:B------:R-:W-:-:S02]  /*2590*/  @P0 IADD3.X R5, R33, UR5, RZ, P1, !PT ;  /* 0x0000000521050c10 */ /* 0x000fc40008ffe4ff */
[----:B------:R-:W-:-:S03]  /*25a0*/  ISETP.GE.AND P1, PT, R2, UR4, PT ;  /* 0x0000000402007c0c */ /* 0x000fc6000bf26270 */
[----:B------:R1:W3:Y:S01]  /*25b0*/  @P0 LDG.E R85, desc[UR60][R4.64] ;  /* 0x0000003c04550981 */ /* 0x0002e2000c1e1900 */
[----:B------:R-:W-:Y:S02]  /*25c0*/  SEL R3, RZ, 0xffffffff, P1 ;  /* 0xffffffffff037807 */ /* 0x000fe40000800000 */
[----:B------:R-:W-:-:S03]  /*25d0*/  ISETP.GE.AND P0, PT, R16, UR4, PT ;  /* 0x0000000410007c0c */ /* 0x000fc6000bf06270 */
[----:B------:R-:W-:Y:S01]  /*25e0*/  IMAD.SHL.U32 R3, R3, 0x2, RZ ;  /* 0x0000000203037824 */ /* 0x000fe200078e00ff */
[----:B------:R-:W-:Y:S02]  /*25f0*/  SEL R0, RZ, 0x1, P0 ;  /* 0x00000001ff007807 */ /* 0x000fe40000000000 */
[----:B------:R-:W-:Y:S02]  /*2600*/  ISETP.GE.AND P0, PT, R211, UR4, PT ;  /* 0x00000004d3007c0c */ /* 0x000fe4000bf06270 */
[----:B------:R-:W-:Y:S02]  /*2610*/  ISETP.GE.AND P1, PT, R210, UR4, PT ;  /* 0x00000004d2007c0c */ /* 0x000fe4000bf26270 */
[----:B------:R-:W-:Y:S02]  /*2620*/  LOP3.LUT R0, R3, 0x2, R0, 0xe2, !PT ;  /* 0x0000000203007812 */ /* 0x000fe400078ee200 */
[----:B------:R-:W-:Y:S02]  /*2630*/  SEL R3, RZ, 0x4, P0 ;  /* 0x00000004ff037807 */ /* 0x000fe40000000000 */
[----:B-1----:R-:W-:-:S02]  /*2640*/  SEL R4, RZ, 0x8, P1 ;  /* 0x00000008ff047807 */ /* 0x002fc40000800000 */
[----:B------:R-:W-:Y:S02]  /*2650*/  ISETP.GE.AND P0, PT, R209, UR4, PT ;  /* 0x00000004d1007c0c */ /* 0x000fe4000bf06270 */
[----:B------:R-:W-:Y:S01]  /*2660*/  ISETP.GE.AND P1, PT, R208, UR4, PT ;  /* 0x00000004d0007c0c */ /* 0x000fe2000bf26270 */
[----:B------:R-:W-:Y:S01]  /*2670*/  VIADD R6, R6, 0xffffff80 ;  /* 0xffffff8006067836 */ /* 0x000fe20000000000 */
[----:B------:R-:W-:Y:S02]  /*2680*/  LOP3.LUT R0, R4, R0, R3, 0xfe, !PT ;  /* 0x0000000004007212 */ /* 0x000fe400078efe03 */
[----:B------:R-:W-:Y:S02]  /*2690*/  SEL R3, RZ, 0x10, P0 ;  /* 0x00000010ff037807 */ /* 0x000fe40000000000 */
[----:B------:R-:W-:Y:S02]  /*26a0*/  SEL R4, RZ, 0x20, P1 ;  /* 0x00000020ff047807 */ /* 0x000fe40000800000 */
[----:B------:R-:W-:-:S02]  /*26b0*/  ISETP.GE.AND P0, PT, R213, UR4, PT ;  /* 0x00000004d5007c0c */ /* 0x000fc4000bf06270 */
[----:B------:R-:W-:Y:S02]  /*26c0*/  LOP3.LUT R0, R4, R0, R3, 0xfe, !PT ;  /* 0x0000000004007212 */ /* 0x000fe400078efe03 */
[----:B------:R-:W-:Y:S02]  /*26d0*/  SHF.R.S32.HI R3, RZ, 0x1f, R6 ;  /* 0x0000001fff037819 */ /* 0x000fe40000011406 */
[----:B------:R-:W-:Y:S02]  /*26e0*/  ISETP.GE.AND P1, PT, R212, UR4, PT ;  /* 0x00000004d4007c0c */ /* 0x000fe4000bf26270 */
[----:B------:R-:W-:Y:S02]  /*26f0*/  LEA.HI R8, R3, R6, RZ, 0x2 ;  /* 0x0000000603087211 */ /* 0x000fe400078f10ff */
[----:B------:R-:W-:Y:S02]  /*2700*/  SEL R83, RZ, 0x40, P0 ;  /* 0x00000040ff537807 */ /* 0x000fe40000000000 */
[----:B------:R-:W-:-:S02]  /*2710*/  SEL R3, RZ, 0x7fff80, P1 ;  /* 0x007fff80ff037807 */ /* 0x000fc40000800000 */
[----:B--2---:R-:W-:Y:S01]  /*2720*/  ISETP.GE.AND P0, PT, R16, R11, PT ;  /* 0x0000000b1000720c */ /* 0x004fe20003f06270 */
[----:B------:R-:W-:Y:S01]  /*2730*/  IMAD.SHL.U32 R78, R11, 0x2, RZ ;  /* 0x000000020b4e7824 */ /* 0x000fe200078e00ff */
[----:B------:R-:W-:Y:S02]  /*2740*/  LOP3.LUT R83, R3, R0, R83, 0xfe, !PT ;  /* 0x0000000003537212 */ /* 0x000fe400078efe53 */
[----:B------:R-:W-:Y:S02]  /*2750*/  SEL R3, R11, RZ, P0 ;  /* 0x000000ff0b037207 */ /* 0x000fe40000000000 */
[----:B------:R-:W2:Y:S01]  /*2760*/  LDL R11, [R1+0x58] ;  /* 0x00005800010b7983 */ /* 0x000ea20000100800 */
[----:B------:R-:W1:Y:S01]  /*2770*/  S2R R12, SR_TID.X ;  /* 0x00000000000c7919 */ /* 0x000e620000002100 */
[----:B------:R-:W-:Y:S02]  /*2780*/  SHF.R.S32.HI R5, RZ, 0x1f, R200 ;  /* 0x0000001fff057819 */ /* 0x000fe400000114c8 */
[----:B------:R-:W-:-:S02]  /*2790*/  LOP3.LUT R9, R8, 0xfffffffc, RZ, 0xc0, !PT ;  /* 0xfffffffc08097812 */ /* 0x000fc400078ec0ff */
[----:B------:R-:W-:Y:S01]  /*27a0*/  SHF.R.S32.HI R23, RZ, 0x1f, R22 ;  /* 0x0000001fff177819 */ /* 0x000fe20000011416 */
[C---:B----4-:R-:W-:Y:S01]  /*27b0*/  IMAD R4, R5.reuse, R50, RZ ;  /* 0x0000003205047224 */ /* 0x050fe200078e02ff */
[----:B------:R-:W-:Y:S01]  /*27c0*/  IADD3 R3, R16, R3, RZ ;  /* 0x0000000310037210 */ /* 0x000fe20007ffe0ff */
[----:B0-----:R-:W-:Y:S02]  /*27d0*/  IMAD R5, R5, R60, RZ ;  /* 0x0000003c05057224 */ /* 0x001fe400078e02ff */
[----:B------:R-:W-:Y:S02]  /*27e0*/  IMAD.IADD R84, R84, 0x1, R31 ;  /* 0x0000000154547824 */ /* 0x000fe400078e021f */
[----:B------:R-:W-:Y:S01]  /*27f0*/  IMAD.IADD R75, R6, 0x1, -R9 ;  /* 0x00000001064b7824 */ /* 0x000fe200078e0a09 */
[----:B------:R-:W-:Y:S01]  /*2800*/  SHF.R.S32.HI R0, RZ, 0x1f, R3 ;  /* 0x0000001fff007819 */ /* 0x000fe20000011403 */
[C---:B------:R-:W-:Y:S02]  /*2810*/  IMAD R7, R200.reuse, R51, R4 ;  /* 0x00000033c8077224 */ /* 0x040fe400078e0204 */
[----:B------:R-:W-:-:S04]  /*2820*/  IMAD.WIDE.U32 R20, R200, R50, R22 ;  /* 0x00000032c8147225 */ /* 0x000fc800078e0016 */
[----:B------:R-:W-:-:S04]  /*2830*/  IMAD.WIDE.U32 R30, R200, R50, R16 ;  /* 0x00000032c81e7225 */ /* 0x000fc800078e0010 */
[----:B------:R-:W-:Y:S01]  /*2840*/  IMAD R9, R200, R61, R5 ;  /* 0x0000003dc8097224 */ /* 0x000fe200078e0205 */
[----:B-1----:R-:W-:-:S04]  /*2850*/  SHF.R.U32.HI R12, RZ, 0x7, R12 ;  /* 0x00000007ff0c7819 */ /* 0x002fc8000001160c */
[C---:B------:R-:W-:Y:S01]  /*2860*/  ISETP.NE.AND P6, PT, R12.reuse, 0x1, PT ;  /* 0x000000010c00780c */ /* 0x040fe20003fc5270 */
[----:B------:R-:W-:Y:S02]  /*2870*/  VIADD R87, R12, 0x8 ;  /* 0x000000080c577836 */ /* 0x000fe40000000000 */
[----:B------:R-:W-:Y:S01]  /*2880*/  VIADD R12, R200, 0x40 ;  /* 0x00000040c80c7836 */ /* 0x000fe20000000000 */
[----:B-----5:R-:W-:Y:S01]  /*2890*/  SHF.R.S32.HI R5, RZ, 0x1f, R48 ;  /* 0x0000001fff057819 */ /* 0x020fe20000011430 */
[----:B------:R-:W-:Y:S02]  /*28a0*/  IMAD.IADD R21, R21, 0x1, R7 ;  /* 0x0000000115157824 */ /* 0x000fe400078e0207 */
[----:B------:R-:W-:Y:S01]  /*28b0*/  IMAD.SHL.U32 R12, R12, 0x40, RZ ;  /* 0x000000400c0c7824 */ /* 0x000fe200078e00ff */
[----:B------:R-:W-:Y:S01]  /*28c0*/  LEA.HI R3, R0, R3, RZ, 0x3 ;  /* 0x0000000300037211 */ /* 0x000fe200078f18ff */
[----:B------:R-:W-:Y:S01]  /*28d0*/  IMAD.IADD R31, R7, 0x1, R31 ;  /* 0x00000001071f7824 */ /* 0x000fe200078e021f */
[----:B------:R-:W-:Y:S01]  /*28e0*/  SHF.R.S32.HI R7, RZ, 0x1f, R8 ;  /* 0x0000001fff077819 */ /* 0x000fe20000011408 */
[----:B------:R-:W-:Y:S01]  /*28f0*/  IMAD R0, R5, R60, RZ ;  /* 0x0000003c05007224 */ /* 0x000fe200078e02ff */
[----:B------:R-:W-:-:S02]  /*2900*/  LOP3.LUT R12, R12, 0x1c0, RZ, 0xc0, !PT ;  /* 0x000001c00c0c7812 */ /* 0x000fc400078ec0ff */
[----:B------:R-:W-:Y:S01]  /*2910*/  LEA.HI R7, R7, R200, RZ, 0x3 ;  /* 0x000000c807077211 */ /* 0x000fe200078f18ff */
[----:B------:R-:W-:Y:S01]  /*2920*/  IMAD R71, R48, R61, R0 ;  /* 0x0000003d30477224 */ /* 0x000fe200078e0200 */
[----:B------:R-:W-:Y:S01]  /*2930*/  LOP3.LUT R0, R12, 0x38, R3, 0xf8, !PT ;  /* 0x000000380c007812 */ /* 0x000fe200078ef803 */
[----:B------:R-:W-:Y:S01]  /*2940*/  VIADD R12, R200, 0x40 ;  /* 0x00000040c80c7836 */ /* 0x000fe20000000000 */
[----:B------:R-:W-:Y:S01]  /*2950*/  LOP3.LUT R7, R7, 0xfffffff8, RZ, 0xc0, !PT ;  /* 0xfffffff807077812 */ /* 0x000fe200078ec0ff */
[----:B------:R-:W-:Y:S05]  /*2960*/  @!P6 WARPSYNC.ALL ;  /* 0x000000000000e948 */ /* 0x000fea0003800000 */
[----:B------:R-:W-:Y:S01]  /*2970*/  SHF.L.U32 R12, R12, 0x6, RZ ;  /* 0x000000060c0c7819 */ /* 0x000fe200000006ff */
[C---:B------:R-:W-:Y:S01]  /*2980*/  IMAD.IADD R7, R200.reuse, 0x1, -R7 ;  /* 0x00000001c8077824 */ /* 0x040fe200078e0a07 */
[----:B------:R-:W-:Y:S01]  /*2990*/  ULDC UR4, c[0x0][0x2f4] ;  /* 0x0000bd0000047ab9 */ /* 0x000fe20000000800 */
[----:B------:R-:W-:Y:S01]  /*29a0*/  IMAD.WIDE.U32 R56, R200, R60, R22 ;  /* 0x0000003cc8387225 */ /* 0x000fe200078e0016 */
[----:B------:R-:W-:-:S02]  /*29b0*/  ISETP.GE.AND P2, PT, R2, UR4, PT ;  /* 0x0000000402007c0c */ /* 0x000fc4000bf46270 */
[----:B------:R-:W-:Y:S01]  /*29c0*/  LOP3.LUT R12, R12, 0x1c0, RZ, 0xc0, !PT ;  /* 0x000001c00c0c7812 */ /* 0x000fe200078ec0ff */
[----:B------:R-:W-:-:S04]  /*29d0*/  IMAD.WIDE.U32 R58, R200, R60, R16 ;  /* 0x0000003cc83a7225 */ /* 0x000fc800078e0010 */
[----:B------:R-:W-:Y:S01]  /*29e0*/  IMAD.SHL.U32 R66, R7, 0x40, RZ ;  /* 0x0000004007427824 */ /* 0x000fe200078e00ff */
[----:B------:R-:W-:Y:S01]  /*29f0*/  SHF.R.U32.HI R12, RZ, 0x3, R12 ;  /* 0x00000003ff0c7819 */ /* 0x000fe2000001160c */
[----:B------:R-:W-:Y:S02]  /*2a00*/  IMAD.IADD R57, R57, 0x1, R9 ;  /* 0x0000000139397824 */ /* 0x000fe400078e0209 */
[----:B------:R-:W-:Y:S01]  /*2a10*/  IMAD.IADD R59, R9, 0x1, R59 ;  /* 0x00000001093b7824 */ /* 0x000fe200078e023b */
[----:B------:R-:W-:Y:S01]  /*2a20*/  LOP3.LUT R66, R66, 0x1c0, RZ, 0xc0, !PT ;  /* 0x000001c042427812 */ /* 0x000fe200078ec0ff */
[----:B------:R-:W-:Y:S01]  /*2a30*/  IMAD R4, R5, R50, RZ ;  /* 0x0000003205047224 */ /* 0x000fe200078e02ff */
[----:B------:R-:W-:Y:S01]  /*2a40*/  SHF.L.U64.HI R80, R60, 0x6, R61 ;  /* 0x000000063c507819 */ /* 0x000fe2000001023d */
[----:B------:R-:W-:Y:S01]  /*2a50*/  IMAD R5, R61, 0x60, RZ ;  /* 0x000000603d057824 */ /* 0x000fe200078e02ff */
[----:B------:R-:W-:Y:S01]  /*2a60*/  LOP3.LUT R0, R0, R12, RZ, 0x3c, !PT ;  /* 0x0000000c00007212 */ /* 0x000fe200078e3cff */
[----:B------:R-:W-:Y:S01]  /*2a70*/  IMAD.SHL.U32 R79, R60, 0x40, RZ ;  /* 0x000000403c4f7824 */ /* 0x000fe200078e00ff */
[----:B------:R-:W-:Y:S01]  /*2a80*/  LOP3.LUT R29, R29, 0xfffffffe, RZ, 0xc0, !PT ;  /* 0xfffffffe1d1d7812 */ /* 0x000fe200078ec0ff */
[----:B------:R-:W-:Y:S01]  /*2a90*/  IMAD.WIDE.U32 R56, R48, R60, R56 ;  /* 0x0000003c30387225 */ /* 0x000fe200078e0038 */
[----:B------:R-:W-:-:S03]  /*2aa0*/  SHF.R.U32.HI R63, RZ, 0x3, R66 ;  /* 0x00000003ff3f7819 */ /* 0x000fc60000011642 */
[----:B------:R-:W-:-:S04]  /*2ab0*/  IMAD.WIDE.U32 R58, R48, R60, R58 ;  /* 0x0000003c303a7225 */ /* 0x000fc800078e003a */
[----:B------:R-:W-:Y:S01]  /*2ac0*/  IMAD R73, R48, R51, R4 ;  /* 0x0000003330497224 */ /* 0x000fe200078e0204 */
[----:B------:R-:W-:Y:S01]  /*2ad0*/  LOP3.LUT R4, R66, 0x18, R16, 0xf8, !PT ;  /* 0x0000001842047812 */ /* 0x000fe200078ef810 */
[----:B------:R-:W-:Y:S01]  /*2ae0*/  IMAD.WIDE.U32 R60, R60, 0x60, RZ ;  /* 0x000000603c3c7825 */ /* 0x000fe200078e00ff */
[----:B------:R-:W-:Y:S02]  /*2af0*/  @P2 LOP3.LUT R29, R29, 0x1, RZ, 0xfc, !PT ;  /* 0x000000011d1d2812 */ /* 0x000fe400078efcff */
[----:B------:R-:W-:Y:S01]  /*2b00*/  LOP3.LUT P2, RZ, R7, 0x4, RZ, 0xc0, !PT ;  /* 0x0000000407ff7812 */ /* 0x000fe2000784c0ff */
[----:B------:R-:W-:Y:S01]  /*2b10*/  IMAD.MOV.U32 R64, RZ, RZ, 0x20 ;  /* 0x00000020ff407424 */ /* 0x000fe200078e00ff */
[----:B------:R-:W-:Y:S01]  /*2b20*/  LOP3.LUT R4, R4, R63, RZ, 0x3c, !PT ;  /* 0x0000003f04047212 */ /* 0x000fe200078e3cff */
[----:B------:R-:W-:Y:S01]  /*2b30*/  IMAD.IADD R76, R61, 0x1, R5 ;  /* 0x000000013d4c7824 */ /* 0x000fe200078e0205 */
[----:B------:R-:W-:Y:S01]  /*2b40*/  PRMT R5, R83, 0x8880, RZ ;  /* 0x0000888053057816 */ /* 0x000fe200000000ff */
[----:B------:R-:W-:Y:S01]  /*2b50*/  IMAD R77, R51, 0x60, RZ ;  /* 0x00000060334d7824 */ /* 0x000fe200078e02ff */
[C---:B------:R-:W-:Y:S01]  /*2b60*/  SHF.L.U64.HI R82, R50.reuse, 0x6, R51 ;  /* 0x0000000632527819 */ /* 0x040fe20000010233 */
[----:B------:R-:W-:Y:S01]  /*2b70*/  IMAD.SHL.U32 R81, R50, 0x40, RZ ;  /* 0x0000004032517824 */ /* 0x000fe200078e00ff */
[----:B------:R-:W-:Y:S01]  /*2b80*/  PRMT R5, R5, 0x7710, RZ ;  /* 0x0000771005057816 */ /* 0x000fe200000000ff */
[----:B------:R-:W-:Y:S01]  /*2b90*/  IMAD.WIDE.U32 R20, R48, R50, R20 ;  /* 0x0000003230147225 */ /* 0x000fe200078e0014 */
[----:B------:R-:W-:-:S02]  /*2ba0*/  SEL R64, R64, 0xffffffe0, !P2 ;  /* 0xffffffe040407807 */ /* 0x000fc40005000000 */
[----:B------:R-:W-:Y:S01]  /*2bb0*/  LOP3.LUT R69, R3, 0xfffffff8, RZ, 0xc0, !PT ;  /* 0xfffffff803457812 */ /* 0x000fe200078ec0ff */
[----:B------:R-:W-:Y:S01]  /*2bc0*/  IMAD.WIDE.U32 R30, R48, R50, R30 ;  /* 0x00000032301e7225 */ /* 0x000fe200078e001e */
[----:B------:R0:W-:Y:S03]  /*2bd0*/  STL [R1], R29 ;  /* 0x0000001d01007387 */ /* 0x0001e60000100800 */
[----:B------:R-:W-:Y:S01]  /*2be0*/  IMAD.WIDE.U32 R50, R50, 0x60, RZ ;  /* 0x0000006032327825 */ /* 0x000fe200078e00ff */
[----:B------:R-:W-:Y:S02]  /*2bf0*/  SHF.R.S32.HI R70, RZ, 0x3, R3 ;  /* 0x00000003ff467819 */ /* 0x000fe40000011403 */
[----:B------:R-:W-:Y:S01]  /*2c00*/  LOP3.LUT R62, R5, 0x1, RZ, 0xc0, !PT ;  /* 0x00000001053e7812 */ /* 0x000fe200078ec0ff */
[----:B------:R-:W-:Y:S01]  /*2c10*/  IMAD.IADD R74, R21, 0x1, R73 ;  /* 0x00000001154a7824 */ /* 0x000fe200078e0249 */
[----:B------:R-:W-:Y:S01]  /*2c20*/  LOP3.LUT R9, R5, 0x8, RZ, 0xc0, !PT ;  /* 0x0000000805097812 */ /* 0x000fe200078ec0ff */
[----:B------:R-:W-:Y:S01]  /*2c30*/  IMAD.IADD R72, R57, 0x1, R71 ;  /* 0x0000000139487824 */ /* 0x000fe200078e0247 */
[----:B0-----:R-:W-:Y:S01]  /*2c40*/  LOP3.LUT R29, R5, 0x2, RZ, 0xc0, !PT ;  /* 0x00000002051d7812 */ /* 0x001fe200078ec0ff */
[----:B------:R-:W-:Y:S01]  /*2c50*/  IMAD.IADD R77, R51, 0x1, R77 ;  /* 0x00000001334d7824 */ /* 0x000fe200078e024d */
[----:B------:R-:W-:Y:S01]  /*2c60*/  LOP3.LUT R8, R5, 0x10, RZ, 0xc0, !PT ;  /* 0x0000001005087812 */ /* 0x000fe200078ec0ff */
[----:B------:R-:W-:Y:S01]  /*2c70*/  IMAD.IADD R73, R73, 0x1, R31 ;  /* 0x0000000149497824 */ /* 0x000fe200078e021f */
[----:B------:R-:W-:Y:S01]  /*2c80*/  LOP3.LUT R6, R5, 0x20, RZ, 0xc0, !PT ;  /* 0x0000002005067812 */ /* 0x000fe200078ec0ff */
[----:B------:R-:W-:Y:S01]  /*2c90*/  IMAD.IADD R71, R71, 0x1, R59 ;  /* 0x0000000147477824 */ /* 0x000fe200078e023b */
[----:B------:R-:W-:Y:S01]  /*2ca0*/  LEA R75, R75, R200, 0x6 ;  /* 0x000000c84b4b7211 */ /* 0x000fe200078e30ff */
[----:B------:R-:W-:Y:S01]  /*2cb0*/  @!P6 BAR.SYNC.DEFER_BLOCKING 0x9, 0x100 ;  /* 0x024400000000eb1d */ /* 0x000fe20000010000 */
[----:B------:R-:W-:-:S02]  /*2cc0*/  ISETP.GE.AND P1, PT, R16, UR4, PT ;  /* 0x0000000410007c0c */ /* 0x000fc4000bf26270 */
[----:B------:R-:W-:Y:S01]  /*2cd0*/  SHF.R.S32.HI R67, RZ, 0x1f, R69 ;  /* 0x0000001fff437819 */ /* 0x000fe20000011445 */
[----:B---3--:R-:W-:Y:S01]  /*2ce0*/  IMAD.IADD R65, R10, 0x1, R0 ;  /* 0x000000010a417824 */ /* 0x008fe200078e0200 */
[----:B------:R-:W-:-:S04]  /*2cf0*/  LOP3.LUT R0, R66, 0x38, R3, 0xf8, !PT ;  /* 0x0000003842007812 */ /* 0x000fc800078ef803 */
[----:B------:R-:W-:Y:S02]  /*2d00*/  LOP3.LUT R0, R0, R63, RZ, 0x3c, !PT ;  /* 0x0000003f00007212 */ /* 0x000fe400078e3cff */
[C---:B------:R-:W-:Y:S02]  /*2d10*/  LOP3.LUT R10, R5.reuse, 0x4, RZ, 0xc0, !PT ;  /* 0x00000004050a7812 */ /* 0x040fe400078ec0ff */
[----:B------:R-:W-:Y:S02]  /*2d20*/  LOP3.LUT R5, R5, 0x40, RZ, 0xc0, !PT ;  /* 0x0000004005057812 */ /* 0x000fe400078ec0ff */
[----:B------:R-:W-:Y:S01]  /*2d30*/  SHF.R.S32.HI R68, RZ, 0x1f, R85 ;  /* 0x0000001fff447819 */ /* 0x000fe20000011455 */
[C---:B--2---:R-:W-:Y:S02]  /*2d40*/  IMAD R7, R11.reuse, 0x200, R4 ;  /* 0x000002000b077824 */ /* 0x044fe400078e0204 */
[----:B------:R-:W-:Y:S02]  /*2d50*/  IMAD R4, R11, 0x200, R0 ;  /* 0x000002000b047824 */ /* 0x000fe400078e0200 */
[----:B------:R-:W-:-:S07]  /*2d60*/  IMAD.IADD R3, R64, 0x1, R7 ;  /* 0x0000000140037824 */ /* 0x000fce00078e0207 */
.L_x_10516:
[----:B0-2---:R-:W2:Y:S01]  /*2d70*/  LDL.LU R34, [R1] ;  /* 0x0000000001227983 */ /* 0x005ea20000300800 */
        /* <DEDUP_REMOVED lines=11> */
[----:B---3--:R-:W3:Y:S08]  /*2e30*/  @!P2 LDC.64 R12, c[0x0][0x418] ;  /* 0x00010600ff0cab82 */ /* 0x008ef00000000a00 */
[----:B----4-:R-:W4:Y:S08]  /*2e40*/  @P3 LDC R0, c[0x0][0x434] ;  /* 0x00010d00ff003b82 */ /* 0x010f300000000800 */
[----:B------:R-:W1:Y:S01]  /*2e50*/  @P3 LDC R11, c[0x0][0x438] ;  /* 0x00010e00ff0b3b82 */ /* 0x000e620000000800 */
[----:B----4-:R-:W-:-:S05]  /*2e60*/  @P3 IMAD.HI.U32 R0, R35, R0, RZ ;  /* 0x0000000023003227 */ /* 0x010fca00078e00ff */
[----:B-1----:R-:W-:Y:S01]  /*2e70*/  @P3 SHF.R.U32.HI R32, RZ, R11, R0 ;  /* 0x0000000bff203219 */ /* 0x002fe20000011600 */
[----:B0-----:R-:W-:-:S03]  /*2e80*/  @!P2 IMAD R0, R68, R14, RZ ;  /* 0x0000000e4400a224 */ /* 0x001fc600078e02ff */
[----:B------:R-:W-:Y:S01]  /*2e90*/  @!P2 SHF.R.S32.HI R33, RZ, 0x1f, R32 ;  /* 0x0000001fff21a819 */ /* 0x000fe20000011420 */
        /* <DEDUP_REMOVED lines=42> */
[----:B------:R-:W-:Y:S01]  /*3140*/  LEA R94, P2, R12, UR4, 0x1 ;  /* 0x000000040c5e7c11 */ /* 0x000fe2000f8408ff */
[----:B------:R-:W-:Y:S01]  /*3150*/  ULDC.U8 UR4, c[0x0][0x410] ;  /* 0x0001040000047ab9 */ /* 0x000fe20000000000 */
[----:B------:R-:W-:Y:S02]  /*3160*/  IMAD.WIDE.U32 R14, R60, R27, RZ ;  /* 0x0000001b3c0e7225 */ /* 0x000fe400078e00ff */
[----:B------:R-:W-:Y:S02]  /*3170*/  LEA.HI.X R97, R12, UR5, R97, 0x1, P2 ;  /* 0x000000050c617c11 */ /* 0x000fe400090f0c61 */
[----:B------:R-:W-:Y:S01]  /*3180*/  ISETP.NE.AND P2, PT, RZ, UR4, PT ;  /* 0x00000004ff007c0c */ /* 0x000fe2000bf45270 */
[----:B------:R-:W-:-:S02]  /*3190*/  IMAD R11, R11, R60, R13 ;  /* 0x0000003c0b0b7224 */ /* 0x000fc400078e020d */
[----:B------:R-:W-:-:S04]  /*31a0*/  IMAD.WIDE.U32 R12, R50, R27, RZ ;  /* 0x0000001b320c7225 */ /* 0x000fc800078e00ff */
[----:B------:R-:W-:Y:S02]  /*31b0*/  IMAD.IADD R93, R13, 0x1, R93 ;  /* 0x000000010d5d7824 */ /* 0x000fe400078e025d */
[----:B------:R-:W-:-:S04]  /*31c0*/  IMAD.IADD R0, R15, 0x1, R11 ;  /* 0x000000010f007824 */ /* 0x000fc800078e020b */
        /* <DEDUP_REMOVED lines=32> */
.L_x_10467:
[----:B------:R-:W-:Y:S05]  /*33d0*/  BSYNC B1 ;  /* 0x0000000000017941 */ /* 0x000fea0003800000 */
.L_x_10466:
        /* <DEDUP_REMOVED lines=26> */
.L_x_10469:
[----:B------:R-:W-:Y:S05]  /*3580*/  BSYNC B1 ;  /* 0x0000000000017941 */ /* 0x000fea0003800000 */
.L_x_10468:
[----:B0-----:R-:W-:Y:S01]  /*3590*/  IMAD.MOV.U32 R12, RZ, RZ, R45 ;  /* 0x000000ffff0c7224 */ /* 0x001fe200078e002d */
[----:B------:R-:W-:Y:S01]  /*35a0*/  PRMT R105, R52, 0x7610, R105 ;  /* 0x0000761034697816 */ /* 0x000fe20000000069 */
[----:B------:R-:W-:Y:S01]  /*35b0*/  IMAD.MOV.U32 R0, RZ, RZ, R44 ;  /* 0x000000ffff007224 */ /* 0x000fe200078e002c */
[----:B------:R-:W-:Y:S01]  /*35c0*/  ISETP.NE.AND P3, PT, R206, 0x3, PT ;  /* 0x00000003ce00780c */ /* 0x000fe20003f65270 */
        /* <DEDUP_REMOVED lines=19> */
[----:B------:R-:W-:-:S05]  /*3700*/  IMAD.MOV.U32 R11, RZ, RZ, R35 ;  /* 0x000000ffff0b7224 */ /* 0x000fca00078e0023 */
[----:B------:R-:W-:Y:S01]  /*3710*/  PRMT R103, R0, 0x5410, R11 ;  /* 0x0000541000677816 */ /* 0x000fe2000000000b */
[----:B------:R-:W-:Y:S06]  /*3720*/  @!P3 BRA `(.L_x_10470) ;  /* 0x000000000004b947 */ /* 0x000fec0003800000 */
[----:B------:R-:W-:Y:S01]  /*3730*/  BPT.TRAP 0x1 ;  /* 0x000000040000795c */ /* 0x000fe20000300000 */
.L_x_10470:
[----:B------:R-:W-:Y:S01]  /*3740*/  IMAD R0, R18, 0x8, R19 ;  /* 0x0000000812007824 */ /* 0x000fe200078e0213 */
[----:B------:R-:W-:Y:S01]  /*3750*/  SHF.L.U32 R93, R204, 0x1f, RZ ;  /* 0x0000001fcc5d7819 */ /* 0x000fe200000006ff */
[----:B------:R-:W-:Y:S03]  /*3760*/  BSSY B1, `(.L_x_10471) ;  /* 0x0000003000017945 */ /* 0x000fe60003800000 */
[----:B------:R-:W0:Y:S02]  /*3770*/  SYNCS.PHASECHK.TRANS64.TRYWAIT P5, [R0+URZ+0x32490], R93 ;  /* 0x0324905d000075a7 */ /* 0x000e2400080a017f */
[----:B0-----:R-:W-:Y:S05]  /*3780*/  @!P5 BRA `(.L_x_10472) ;  /* 0x000001940020d947 */ /* 0x001fea0003800000 */
.L_x_10735:
[----:B------:R-:W-:Y:S05]  /*3790*/  BSYNC B1 ;  /* 0x0000000000017941 */ /* 0x000fea0003800000 */
.L_x_10471:
[----:B------:R-:W-:-:S03]  /*37a0*/  UMOV UR4, 0xffffffff ;  /* 0xffffffff00047882 */ /* 0x000fc60000000000 */
[----:B------:R-:W-:Y:S05]  /*37b0*/  BRA.DIV UR4, `(.L_x_10473) ;  /* 0x0000019604287947 */ /* 0x000fea000b800000 */
[----:B------:R1:W2:Y:S04]  /*37c0*/  SHFL.IDX PT, R54, R97, RZ, 0x1c1f ;  /* 0x001c1fff61367589 */ /* 0x0002a800000e0000 */
[----:B------:R1:W3:Y:S02]  /*37d0*/  SHFL.IDX PT, R11, R94, RZ, 0x1c1f ;  /* 0x001c1fff5e0b7589 */ /* 0x0002e400000e0000 */
.L_x_10739:
        /* <DEDUP_REMOVED lines=11> */
[----:B0-----:R-:W-:Y:S01]  /*3890*/  IMAD.MOV.U32 R46, RZ, RZ, R13 ;  /* 0x000000ffff2e7224 */ /* 0x001fe200078e000d */
        /* <DEDUP_REMOVED lines=22> */
[--C-:B------:R-:W-:Y:S01]  /*3a00*/  HADD2.F32 R44, -RZ, R100.reuse.H1_H1 ;  /* 0x30000064ff2c7230 */ /* 0x100fe20000004100 */
[----:B------:R-:W-:Y:S01]  /*3a10*/  F2FP.F16.F32.PACK_AB R45, R45, R46 ;  /* 0x0000002e2d2d723e */ /* 0x000fe200000000ff */
[----:B------:R-:W-:Y:S02]  /*3a20*/  HADD2.F32 R15, -RZ, R100.H0_H0 ;  /* 0x20000064ff0f7230 */ /* 0x000fe40000004100 */
[----:B------:R-:W-:-:S02]  /*3a30*/  HADD2.F32 R100, -RZ, R107.H1_H1 ;  /* 0x3000006bff647230 */ /* 0x000fc40000004100 */
        /* <DEDUP_REMOVED lines=8> */
[----:B------:R-:W-:Y:S02]  /*3ac0*/  IMAD.MOV.U32 R13, RZ, RZ, R55 ;  /* 0x000000ffff0d7224 */ /* 0x000fe400078e0037 */
[-C--:B------:R-:W-:Y:S01]  /*3ad0*/  FMUL.FTZ R47, R14, R100.reuse ;  /* 0x000000640e2f7220 */ /* 0x080fe20000410000 */
[----:B------:R-:W-:-:S03]  /*3ae0*/  FMUL.FTZ R100, R44, R100 ;  /* 0x000000642c647220 */ /* 0x000fc60000410000 */
[-C--:B------:R-:W-:Y:S01]  /*3af0*/  FFMA.FTZ R47, R44, R15.reuse, -R47 ;  /* 0x0000000f2c2f7223 */ /* 0x080fe2000001082f */
[----:B------:R-:W-:Y:S01]  /*3b00*/  FFMA.FTZ R100, R14, R15, R100 ;  /* 0x0000000f0e647223 */ /* 0x000fe20000010064 */
[----:B------:R-:W-:-:S04]  /*3b10*/  IMAD.MOV.U32 R15, RZ, RZ, R45 ;  /* 0x000000ffff0f7224 */ /* 0x000fc800078e002d */
[----:B------:R-:W-:-:S05]  /*3b20*/  F2FP.F16.F32.PACK_AB R47, R100, R47 ;  /* 0x0000002f642f723e */ /* 0x000fca00000000ff */
[----:B------:R-:W-:-:S07]  /*3b30*/  IMAD.MOV.U32 R14, RZ, RZ, R47 ;  /* 0x000000ffff0e7224 */ /* 0x000fce00078e002f */
.L_x_10479:
[----:B------:R-:W-:Y:S05]  /*3b40*/  BSYNC B3 ;  /* 0x0000000000037941 */ /* 0x000fea0003800000 */
.L_x_10478:
[----:B0-----:R4:W-:Y:S02]  /*3b50*/  ST.E.128 desc[UR60][R52.64], R12 ;  /* 0x0000000c34007985 */ /* 0x0019e4000c101d3c */
.L_x_10477:
[----:B------:R-:W-:Y:S05]  /*3b60*/  BSYNC B2 ;  /* 0x0000000000027941 */ /* 0x000fea0003800000 */
.L_x_10476:
        /* <DEDUP_REMOVED lines=11> */
[--C-:B------:R-:W-:Y:S01]  /*3c20*/  SHF.R.U64 R13, R40, 0x10, R41.reuse ;  /* 0x00000010280d7819 */ /* 0x100fe20000001229 */
[----:B------:R-:W-:Y:S01]  /*3c30*/  HADD2.F32 R47, -RZ, R14.H0_H0 ;  /* 0x2000000eff2f7230 */ /* 0x000fe20000004100 */
[----:B------:R-:W-:Y:S01]  /*3c40*/  SHF.R.U32.HI R41, RZ, 0x10, R41 ;  /* 0x00000010ff297819 */ /* 0x000fe20000011629 */
[----:B------:R-:W-:Y:S02]  /*3c50*/  HADD2.F32 R46, -RZ, R46.H0_H0 ;  /* 0x2000002eff2e7230 */ /* 0x000fe40000004100 */
        /* <DEDUP_REMOVED lines=8> */
[--C-:B------:R-:W-:Y:S02]  /*3ce0*/  HADD2.F32 R13, -RZ, R15.reuse.H1_H1 ;  /* 0x3000000fff0d7230 */ /* 0x100fe40000004100 */
[----:B------:R-:W-:Y:S02]  /*3cf0*/  HADD2.F32 R15, -RZ, R15.H0_H0 ;  /* 0x2000000fff0f7230 */ /* 0x000fe40000004100 */
[----:B------:R-:W-:Y:S02]  /*3d00*/  HADD2.F32 R40, -RZ, R40.H0_H0 ;  /* 0x20000028ff287230 */ /* 0x000fe40000004100 */
[----:B------:R-:W-:Y:S02]  /*3d10*/  HADD2.F32 R46, -RZ, R41.H0_H0 ;  /* 0x20000029ff2e7230 */ /* 0x000fe40000004100 */
[----:B------:R-:W-:-:S02]  /*3d20*/  HADD2.F32 R41, -RZ, R12.H0_H0 ;  /* 0x2000000cff297230 */ /* 0x000fc40000004100 */
[-C--:B------:R-:W-:Y:S01]  /*3d30*/  FMUL.FTZ R52, R13, R40.reuse ;  /* 0x000000280d347220 */ /* 0x080fe20000410000 */
[C---:B------:R-:W-:Y:S01]  /*3d40*/  FMUL.FTZ R40, R15.reuse, R40 ;  /* 0x000000280f287220 */ /* 0x040fe20000410000 */
[----:B------:R-:W-:Y:S02]  /*3d50*/  HADD2.F32 R43, -RZ, R14.H1_H1 ;  /* 0x3000000eff2b7230 */ /* 0x000fe40000004100 */
[-C--:B------:R-:W-:Y:S01]  /*3d60*/  FFMA.FTZ R15, R15, R46.reuse, -R52 ;  /* 0x0000002e0f0f7223 */ /* 0x080fe20000010834 */
[----:B------:R-:W-:Y:S01]  /*3d70*/  FFMA.FTZ R40, R13, R46, R40 ;  /* 0x0000002e0d287223 */ /* 0x000fe20000010028 */
[----:B------:R-:W-:Y:S02]  /*3d80*/  HADD2.F32 R52, -RZ, R107.H0_H0 ;  /* 0x2000006bff347230 */ /* 0x000fe40000004100 */
[----:B------:R-:W-:Y:S02]  /*3d90*/  HADD2.F32 R13, -RZ, R12.H1_H1 ;  /* 0x3000000cff0d7230 */ /* 0x000fe40000004100 */
        /* <DEDUP_REMOVED lines=8> */
[----:B------:R-:W-:Y:S02]  /*3e20*/  F2FP.F16.F32.PACK_AB R13, R11, R42 ;  /* 0x0000002a0b0d723e */ /* 0x000fe400000000ff */
[-C--:B------:R-:W-:Y:S01]  /*3e30*/  FMUL.FTZ R46, R43, R12.reuse ;  /* 0x0000000c2b2e7220 */ /* 0x080fe20000410000 */
[----:B------:R-:W-:-:S03]  /*3e40*/  FMUL.FTZ R12, R47, R12 ;  /* 0x0000000c2f0c7220 */ /* 0x000fc60000410000 */
[-C--:B------:R-:W-:Y:S01]  /*3e50*/  FFMA.FTZ R46, R47, R14.reuse, -R46 ;  /* 0x0000000e2f2e7223 */ /* 0x080fe2000001082e */
[----:B------:R-:W-:Y:S01]  /*3e60*/  FFMA.FTZ R43, R43, R14, R12 ;  /* 0x0000000e2b2b7223 */ /* 0x000fe2000001000c */
[----:B------:R-:W-:-:S04]  /*3e70*/  F2FP.F16.F32.PACK_AB R12, R52, R41 ;  /* 0x00000029340c723e */ /* 0x000fc800000000ff */
[----:B------:R-:W-:-:S07]  /*3e80*/  F2FP.F16.F32.PACK_AB R14, R43, R46 ;  /* 0x0000002e2b0e723e */ /* 0x000fce00000000ff */
.L_x_10481:
[----:B------:R-:W-:Y:S05]  /*3e90*/  BSYNC B2 ;  /* 0x0000000000027941 */ /* 0x000fea0003800000 */
.L_x_10480:
[----:B0-----:R4:W-:Y:S02]  /*3ea0*/  ST.E.128 desc[UR60][R44.64], R12 ;  /* 0x0000000c2c007985 */ /* 0x0019e4000c101d3c */
.L_x_10475:
[----:B------:R-:W-:Y:S05]  /*3eb0*/  BSYNC B1 ;  /* 0x0000000000017941 */ /* 0x000fea0003800000 */
.L_x_10474:
[----:B------:R-:W-:-:S03]  /*3ec0*/  UMOV UR4, 0xffffffff ;  /* 0xffffffff00047882 */ /* 0x000fc60000000000 */
[----:B------:R-:W-:Y:S05]  /*3ed0*/  BRA.DIV UR4, `(.L_x_10482) ;  /* 0x0000018e04ac7947 */ /* 0x000fea000b800000 */
[----:B-1----:R-:W1:Y:S04]  /*3ee0*/  SHFL.IDX PT, R97, R97, 0x1, 0x1c1f ;  /* 0x003c1f0061617f89 */ /* 0x002e6800000e0000 */
[----:B------:R0:W0:Y:S02]  /*3ef0*/  SHFL.IDX PT, R43, R94, 0x1, 0x1c1f ;  /* 0x003c1f005e2b7f89 */ /* 0x00002400000e0000 */
.L_x_10743:
        /* <DEDUP_REMOVED lines=9> */
[--C-:B---3--:R-:W-:Y:S01]  /*3f90*/  SHF.R.U64 R11, R36, 0x10, R37.reuse ;  /* 0x00000010240b7819 */ /* 0x108fe20000001225 */
[--C-:B--2---:R-:W-:Y:S01]  /*3fa0*/  HADD2.F32 R42, -RZ, R13.reuse.H1_H1 ;  /* 0x3000000dff2a7230 */ /* 0x104fe20000004100 */
        /* <DEDUP_REMOVED lines=13> */
[----:B------:R-:W-:Y:S01]  /*4080*/  FMUL.FTZ R37, R44, R37 ;  /* 0x000000252c257220 */ /* 0x000fe20000410000 */
[----:B------:R-:W-:Y:S02]  /*4090*/  HADD2.F32 R45, -RZ, R102.H1_H1 ;  /* 0x30000066ff2d7230 */ /* 0x000fe40000004100 */
[-C--:B------:R-:W-:Y:S01]  /*40a0*/  FFMA.FTZ R46, R15, R36.reuse, -R46 ;  /* 0x000000240f2e7223 */ /* 0x080fe2000001082e */
[----:B------:R-:W-:Y:S01]  /*40b0*/  FFMA.FTZ R13, R13, R36, R38 ;  /* 0x000000240d0d7223 */ /* 0x000fe20000010026 */
[----:B------:R-:W-:Y:S01]  /*40c0*/  FFMA.FTZ R42, R42, R11, R37 ;  /* 0x0000000b2a2a7223 */ /* 0x000fe20000010025 */
[----:B------:R-:W-:-:S02]  /*40d0*/  HADD2.F32 R38, -RZ, R104.H0_H0 ;  /* 0x20000068ff267230 */ /* 0x000fc40000004100 */
[----:B------:R-:W-:Y:S01]  /*40e0*/  FFMA.FTZ R39, R44, R11, -R39 ;  /* 0x0000000b2c277223 */ /* 0x000fe20000010827 */
[--C-:B------:R-:W-:Y:S01]  /*40f0*/  HADD2.F32 R15, -RZ, R12.reuse.H1_H1 ;  /* 0x3000000cff0f7230 */ /* 0x100fe20000004100 */
[----:B------:R-:W-:Y:S01]  /*4100*/  F2FP.F16.F32.PACK_AB R46, R13, R46 ;  /* 0x0000002e0d2e723e */ /* 0x000fe200000000ff */
[----:B------:R-:W-:Y:S02]  /*4110*/  HADD2.F32 R37, -RZ, R12.H0_H0 ;  /* 0x2000000cff257230 */ /* 0x000fe40000004100 */
[----:B------:R-:W-:Y:S02]  /*4120*/  HADD2.F32 R11, -RZ, R104.H1_H1 ;  /* 0x30000068ff0b7230 */ /* 0x000fe40000004100 */
[-C--:B------:R-:W-:Y:S01]  /*4130*/  FMUL.FTZ R44, R15, R38.reuse ;  /* 0x000000260f2c7220 */ /* 0x080fe20000410000 */
[----:B------:R-:W-:Y:S02]  /*4140*/  HADD2.F32 R12, -RZ, R14.H1_H1 ;  /* 0x3000000eff0c7230 */ /* 0x000fe40000004100 */
[----:B------:R-:W-:Y:S01]  /*4150*/  FMUL.FTZ R38, R37, R38 ;  /* 0x0000002625267220 */ /* 0x000fe20000410000 */
[----:B------:R-:W-:Y:S01]  /*4160*/  HADD2.F32 R36, -RZ, R102.H0_H0 ;  /* 0x20000066ff247230 */ /* 0x000fe20000004100 */
[----:B------:R-:W-:Y:S01]  /*4170*/  F2FP.F16.F32.PACK_AB R39, R42, R39 ;  /* 0x000000272a27723e */ /* 0x000fe200000000ff */
[----:B------:R-:W-:-:S02]  /*4180*/  HADD2.F32 R14, -RZ, R14.H0_H0 ;  /* 0x2000000eff0e7230 */ /* 0x000fc40000004100 */
[-C--:B------:R-:W-:Y:S01]  /*4190*/  FMUL.FTZ R47, R12, R11.reuse ;  /* 0x0000000b0c2f7220 */ /* 0x080fe20000410000 */
[-C--:B------:R-:W-:Y:S01]  /*41a0*/  FFMA.FTZ R44, R37, R36.reuse, -R44 ;  /* 0x00000024252c7223 */ /* 0x080fe2000001082c */
[----:B------:R-:W-:Y:S01]  /*41b0*/  FFMA.FTZ R15, R15, R36, R38 ;  /* 0x000000240f0f7223 */ /* 0x000fe20000010026 */
[C---:B------:R-:W-:Y:S01]  /*41c0*/  FMUL.FTZ R11, R14.reuse, R11 ;  /* 0x0000000b0e0b7220 */ /* 0x040fe20000410000 */
[-C--:B------:R-:W-:Y:S01]  /*41d0*/  FFMA.FTZ R47, R14, R45.reuse, -R47 ;  /* 0x0000002d0e2f7223 */ /* 0x080fe2000001082f */
[----:B------:R-:W-:Y:S02]  /*41e0*/  IMAD.MOV.U32 R13, RZ, RZ, R39 ;  /* 0x000000ffff0d7224 */ /* 0x000fe400078e0027 */
[----:B------:R-:W-:Y:S01]  /*41f0*/  FFMA.FTZ R12, R12, R45, R11 ;  /* 0x0000002d0c0c7223 */ /* 0x000fe2000001000b */
[----:B------:R-:W-:Y:S02]  /*4200*/  F2FP.F16.F32.PACK_AB R38, R15, R44 ;  /* 0x0000002c0f26723e */ /* 0x000fe400000000ff */
[----:B------:R-:W-:-:S02]  /*4210*/  MOV R15, R46 ;  /* 0x0000002e000f7202 */ /* 0x000fc40000000f00 */
[----:B------:R-:W-:Y:S01]  /*4220*/  F2FP.F16.F32.PACK_AB R14, R12, R47 ;  /* 0x0000002f0c0e723e */ /* 0x000fe200000000ff */
[----:B------:R-:W-:-:S07]  /*4230*/  IMAD.MOV.U32 R12, RZ, RZ, R38 ;  /* 0x000000ffff0c7224 */ /* 0x000fce00078e0026 */
.L_x_10487:
[----:B------:R-:W-:Y:S05]  /*4240*/  BSYNC B2 ;  /* 0x0000000000027941 */ /* 0x000fea0003800000 */
.L_x_10486:
[----:B--2---:R0:W-:Y:S02]  /*4250*/  ST.E.128 desc[UR60][R40.64], R12 ;  /* 0x0000000c28007985 */ /* 0x0041e4000c101d3c */
.L_x_10485:
[----:B------:R-:W-:Y:S05]  /*4260*/  BSYNC B1 ;  /* 0x0000000000017941 */ /* 0x000fea0003800000 */
.L_x_10484:
[----:B---3--:R-:W3:Y:S02]  /*4270*/  LDL R11, [R1] ;  /* 0x00000000010b7983 */ /* 0x008ee40000100800 */
[----:B---3--:R-:W-:-:S13]  /*4280*/  LOP3.LUT P2, RZ, R11, 0x1, RZ, 0xc0, !PT ;  /* 0x000000010bff7812 */ /* 0x008fda000784c0ff */
[----:B------:R-:W-:Y:S05]  /*4290*/  @P2 BRA `(.L_x_10483) ;  /* 0x0000001800f42947 */ /* 0x000fea0003800000 */
[----:B0---4-:R0:W3:Y:S01]  /*42a0*/  LDS.128 R12, [R96+0x2000] ;  /* 0x00200000600c7984 */ /* 0x0110e20000000c00 */
[C---:B------:R-:W-:Y:S01]  /*42b0*/  LEA R36, P2, R2.reuse, R43, 0x1 ;  /* 0x0000002b02247211 */ /* 0x040fe200078408ff */
[----:B------:R-:W-:Y:S03]  /*42c0*/  BSSY B1, `(.L_x_10488) ;  /* 0x000002e000017945 */ /* 0x000fe60003800000 */
[----:B-1----:R-:W-:Y:S02]  /*42d0*/  LEA.HI.X R37, R2, R97, R203, 0x1, P2 ;  /* 0x0000006102257211 */ /* 0x002fe400010f0ccb */
[----:B------:R-:W-:-:S13]  /*42e0*/  ISETP.GE.AND P2, PT, R205, R95, PT ;  /* 0x0000005fcd00720c */ /* 0x000fda0003f46270 */
[----:B0-----:R-:W-:Y:S05]  /*42f0*/  @P2 BRA `(.L_x_10489) ;  /* 0x0000000000a82947 */ /* 0x001fea0003800000 */
[--C-:B------:R-:W-:Y:S01]  /*4300*/  SHF.R.U64 R38, R32, 0x10, R33.reuse ;  /* 0x0000001020267819 */ /* 0x100fe20000001221 */
[--C-:B---3--:R-:W-:Y:S01]  /*4310*/  HADD2.F32 R11, -RZ, R13.reuse.H0_H0 ;  /* 0x2000000dff0b7230 */ /* 0x108fe20000004100 */
[----:B------:R-:W-:Y:S01]  /*4320*/  SHF.R.U32.HI R32, RZ, 0x10, R33 ;  /* 0x00000010ff207819 */ /* 0x000fe20000011621 */
[----:B------:R-:W-:Y:S01]  /*4330*/  IMAD.MOV.U32 R33, RZ, RZ, R15 ;  /* 0x000000ffff217224 */ /* 0x000fe200078e000f */
[--C-:B------:R-:W-:Y:S01]  /*4340*/  SHF.R.U64 R40, R34, 0x10, R35.reuse ;  /* 0x0000001022287819 */ /* 0x100fe20000001223 */
[----:B------:R-:W-:Y:S01]  /*4350*/  HADD2.F32 R15, -RZ, R13.H1_H1 ;  /* 0x3000000dff0f7230 */ /* 0x000fe20000004100 */
[----:B------:R-:W-:Y:S01]  /*4360*/  SHF.R.U32.HI R35, RZ, 0x10, R35 ;  /* 0x00000010ff237819 */ /* 0x000fe20000011623 */
[----:B------:R-:W-:Y:S02]  /*4370*/  HADD2.F32 R38, -RZ, R38.H0_H0 ;  /* 0x20000026ff267230 */ /* 0x000fe40000004100 */
[----:B------:R-:W-:Y:S02]  /*4380*/  HADD2.F32 R40, -RZ, R40.H0_H0 ;  /* 0x20000028ff287230 */ /* 0x000fe40000004100 */
[----:B------:R-:W-:-:S02]  /*4390*/  HADD2.F32 R35, -RZ, R35.H0_H0 ;  /* 0x20000023ff237230 */ /* 0x000fc40000004100 */
[--C-:B------:R-:W-:Y:S02]  /*43a0*/  HADD2.F32 R34, -RZ, R33.reuse.H1_H1 ;  /* 0x30000021ff227230 */ /* 0x100fe40000004100 */
[----:B------:R-:W-:Y:S02]  /*43b0*/  HADD2.F32 R13, -RZ, R33.H0_H0 ;  /* 0x20000021ff0d7230 */ /* 0x000fe40000004100 */
[----:B------:R-:W-:Y:S02]  /*43c0*/  HADD2.F32 R33, -RZ, R32.H0_H0 ;  /* 0x20000020ff217230 */ /* 0x000fe40000004100 */
[-C--:B------:R-:W-:Y:S01]  /*43d0*/  FMUL.FTZ R32, R15, R40.reuse ;  /* 0x000000280f207220 */ /* 0x080fe20000410000 */
[CC--:B------:R-:W-:Y:S01]  /*43e0*/  FMUL.FTZ R42, R34.reuse, R35.reuse ;  /* 0x00000023222a7220 */ /* 0x0c0fe20000410000 */
[----:B------:R-:W-:Y:S01]  /*43f0*/  FMUL.FTZ R40, R11, R40 ;  /* 0x000000280b287220 */ /* 0x000fe20000410000 */
[----:B------:R-:W-:Y:S01]  /*4400*/  FMUL.FTZ R35, R13, R35 ;  /* 0x000000230d237220 */ /* 0x000fe20000410000 */
[-C--:B------:R-:W-:Y:S01]  /*4410*/  FFMA.FTZ R11, R11, R38.reuse, -R32 ;  /* 0x000000260b0b7223 */ /* 0x080fe20000010820 */
[-C--:B------:R-:W-:Y:S01]  /*4420*/  FFMA.FTZ R13, R13, R33.reuse, -R42 ;  /* 0x000000210d0d7223 */ /* 0x080fe2000001082a */
[----:B------:R-:W-:Y:S01]  /*4430*/  FFMA.FTZ R32, R15, R38, R40 ;  /* 0x000000260f207223 */ /* 0x000fe20000010028 */
[----:B------:R-:W-:Y:S01]  /*4440*/  FFMA.FTZ R34, R34, R33, R35 ;  /* 0x0000002122227223 */ /* 0x000fe20000010023 */
[----:B------:R-:W-:-:S02]  /*4450*/  HADD2.F32 R38, -RZ, R103.H0_H0 ;  /* 0x20000067ff267230 */ /* 0x000fc40000004100 */
[----:B------:R-:W-:Y:S01]  /*4460*/  HADD2.F32 R15, -RZ, R12.H1_H1 ;  /* 0x3000000cff0f7230 */ /* 0x000fe20000004100 */
[----:B------:R-:W-:Y:S01]  /*4470*/  F2FP.F16.F32.PACK_AB R11, R32, R11 ;  /* 0x0000000b200b723e */ /* 0x000fe200000000ff */
[----:B------:R-:W-:Y:S02]  /*4480*/  HADD2.F32 R33, -RZ, R14.H1_H1 ;  /* 0x3000000eff217230 */ /* 0x000fe40000004100 */
[----:B------:R-:W-:Y:S02]  /*4490*/  HADD2.F32 R103, -RZ, R103.H1_H1 ;  /* 0x30000067ff677230 */ /* 0x000fe40000004100 */
[----:B------:R-:W-:Y:S01]  /*44a0*/  FMUL.FTZ R39, R15, R38 ;  /* 0x000000260f277220 */ /* 0x000fe20000410000 */
[----:B------:R-:W-:Y:S02]  /*44b0*/  HADD2.F32 R12, -RZ, R12.H0_H0 ;  /* 0x2000000cff0c7230 */ /* 0x000fe40000004100 */
[----:B------:R-:W-:Y:S02]  /*44c0*/  HADD2.F32 R14, -RZ, R14.H0_H0 ;  /* 0x2000000eff0e7230 */ /* 0x000fe40000004100 */
[----:B------:R-:W-:Y:S01]  /*44d0*/  FMUL.FTZ R41, R33, R103 ;  /* 0x0000006721297220 */ /* 0x000fe20000410000 */
[----:B------:R-:W-:-:S02]  /*44e0*/  HADD2.F32 R35, -RZ, R101.H0_H0 ;  /* 0x20000065ff237230 */ /* 0x000fc40000004100 */
        /* <DEDUP_REMOVED lines=11> */
.L_x_10489:
[----:B------:R-:W-:Y:S05]  /*45a0*/  BSYNC B1 ;  /* 0x0000000000017941 */ /* 0x000fea0003800000 */
.L_x_10488:
[----:B---3--:R0:W-:Y:S01]  /*45b0*/  ST.E.128 desc[UR60][R36.64], R12 ;  /* 0x0000000c24007985 */ /* 0x0081e2000c101d3c */
[----:B------:R-:W-:Y:S05]  /*45c0*/  BRA `(.L_x_10483) ;  /* 0x0000001800287947 */ /* 0x000fea0003800000 */
.L_x_10465:
[----:B------:R-:W-:Y:S01]  /*45d0*/  VIADD R11, R200, 0x40 ;  /* 0x00000040c80b7836 */ /* 0x000fe20000000000 */
[----:B------:R-:W-:Y:S02]  /*45e0*/  CS2R R38, SRZ ;  /* 0x0000000000267805 */ /* 0x000fe4000001ff00 */
[----:B------:R-:W-:Y:S02]  /*45f0*/  CS2R R36, SRZ ;  /* 0x0000000000247805 */ /* 0x000fe4000001ff00 */
[----:B------:R-:W-:-:S04]  /*4600*/  ISETP.GE.AND P2, PT, R11, R92, PT ;  /* 0x0000005c0b00720c */ /* 0x000fc80003f46270 */
[----:B------:R-:W-:-:S13]  /*4610*/  ISETP.GE.OR P2, PT, R16, R95, P2 ;  /* 0x0000005f1000720c */ /* 0x000fda0001746670 */
[----:B------:R-:W-:-:S04]  /*4620*/  @!P2 IADD3 R33, P3, P4, R30, R12, R81 ;  /* 0x0000000c1e21a210 */ /* 0x000fc80007c7e051 */
[----:B------:R-:W-:Y:S02]  /*4630*/  @!P2 IADD3.X R32, R73, R93, R82, P3, P4 ;  /* 0x0000005d4920a210 */ /* 0x000fe40001fe8452 */
[----:B------:R-:W-:-:S04]  /*4640*/  @!P2 IADD3 R11, P3, P4, R58, R14, R79 ;  /* 0x0000000e3a0ba210 */ /* 0x000fc80007c7e04f */
[----:B------:R-:W-:Y:S02]  /*4650*/  @!P2 IADD3.X R42, R71, R0, R80, P3, P4 ;  /* 0x00000000472aa210 */ /* 0x000fe40001fe8450 */
[----:B------:R-:W-:-:S04]  /*4660*/  ISETP.GE.AND P3, PT, R200, R92, PT ;  /* 0x0000005cc800720c */ /* 0x000fc80003f66270 */
[----:B------:R-:W-:-:S13]  /*4670*/  ISETP.GE.OR P3, PT, R16, R95, P3 ;  /* 0x0000005f1000720c */ /* 0x000fda0001f66670 */
[----:B------:R-:W-:Y:S01]  /*4680*/  @!P3 IADD3 R15, P4, R30, R12, RZ ;  /* 0x0000000c1e0fb210 */ /* 0x000fe20007f9e0ff */
[----:B------:R-:W0:Y:S04]  /*4690*/  @!P3 LDC.64 R40, c[0x0][0x400] ;  /* 0x00010000ff28bb82 */ /* 0x000e280000000a00 */
[----:B------:R-:W-:-:S04]  /*46a0*/  @!P3 IMAD.X R34, R93, 0x1, R73, P4 ;  /* 0x000000015d22b824 */ /* 0x000fc800020e0649 */
[----:B------:R-:W1:Y:S02]  /*46b0*/  @!P3 LDC.64 R12, c[0x0][0x3e8] ;  /* 0x0000fa00ff0cbb82 */ /* 0x000e640000000a00 */
[----:B-1----:R-:W-:-:S04]  /*46c0*/  @!P3 LEA R12, P4, R15, R12, 0x1 ;  /* 0x0000000c0f0cb211 */ /* 0x002fc800078808ff */
[----:B------:R-:W-:Y:S02]  /*46d0*/  @!P3 LEA.HI.X R13, R15, R13, R34, 0x1, P4 ;  /* 0x0000000d0f0db211 */ /* 0x000fe400020f0c22 */
[----:B------:R-:W-:Y:S02]  /*46e0*/  CS2R R34, SRZ ;  /* 0x0000000000227805 */ /* 0x000fe4000001ff00 */
[----:B------:R-:W-:-:S05]  /*46f0*/  @!P3 IADD3 R14, P4, R58, R14, RZ ;  /* 0x0000000e3a0eb210 */ /* 0x000fca0007f9e0ff */
[----:B------:R-:W-:Y:S01]  /*4700*/  @!P3 IMAD.X R0, R0, 0x1, R71, P4 ;  /* 0x000000010000b824 */ /* 0x000fe200020e0647 */
[----:B0-----:R-:W-:-:S04]  /*4710*/  @!P3 LEA R40, P4, R14, R40, 0x1 ;  /* 0x000000280e28b211 */ /* 0x001fc800078808ff */
[----:B------:R-:W-:Y:S02]  /*4720*/  @!P3 LEA.HI.X R41, R14, R41, R0, 0x1, P4 ;  /* 0x000000290e29b211 */ /* 0x000fe400020f0c00 */
[----:B------:R-:W0:Y:S03]  /*4730*/  @!P2 LDC.64 R14, c[0x0][0x3e8] ;  /* 0x0000fa00ff0eab82 */ /* 0x000e260000000a00 */
[----:B------:R-:W2:Y:S01]  /*4740*/  @!P3 LDG.E.128 R36, desc[UR60][R40.64] ;  /* 0x0000003c2824b981 */ /* 0x000ea2000c1e1d00 */
[----:B0-----:R-:W-:-:S04]  /*4750*/  @!P2 LEA R14, P4, R33, R14, 0x1 ;  /* 0x0000000e210ea211 */ /* 0x001fc800078808ff */
[----:B------:R-:W-:Y:S02]  /*4760*/  @!P2 LEA.HI.X R15, R33, R15, R32, 0x1, P4 ;  /* 0x0000000f210fa211 */ /* 0x000fe400020f0c20 */
[----:B------:R-:W-:-:S06]  /*4770*/  CS2R R32, SRZ ;  /* 0x0000000000207805 */ /* 0x000fcc000001ff00 */
[----:B------:R0:W3:Y:S02]  /*4780*/  @!P3 LDG.E.128 R32, desc[UR60][R12.64] ;  /* 0x0000003c0c20b981 */ /* 0x0000e4000c1e1d00 */
[----:B0-----:R-:W0:Y:S01]  /*4790*/  @!P2 LDC.64 R12, c[0x0][0x400] ;  /* 0x00010000ff0cab82 */ /* 0x001e220000000a00 */
[----:B------:R-:W-:Y:S02]  /*47a0*/  CS2R R40, SRZ ;  /* 0x0000000000287805 */ /* 0x000fe4000001ff00 */
[----:B------:R-:W-:Y:S02]  /*47b0*/  CS2R R46, SRZ ;  /* 0x00000000002e7805 */ /* 0x000fe4000001ff00 */
[----:B------:R-:W-:Y:S02]  /*47c0*/  CS2R R44, SRZ ;  /* 0x00000000002c7805 */ /* 0x000fe4000001ff00 */
[----:B0-----:R-:W-:-:S04]  /*47d0*/  @!P2 LEA R12, P3, R11, R12, 0x1 ;  /* 0x0000000c0b0ca211 */ /* 0x001fc800078608ff */
[----:B------:R-:W-:Y:S02]  /*47e0*/  @!P2 LEA.HI.X R13, R11, R13, R42, 0x1, P3 ;  /* 0x0000000d0b0da211 */ /* 0x000fe400018f0c2a */
[----:B------:R-:W-:-:S03]  /*47f0*/  CS2R R42, SRZ ;  /* 0x00000000002a7805 */ /* 0x000fc6000001ff00 */
[----:B------:R2:W4:Y:S04]  /*4800*/  @!P2 LDG.E.128 R44, desc[UR60][R12.64] ;  /* 0x0000003c0c2ca981 */ /* 0x000528000c1e1d00 */
[----:B------:R-:W5:Y:S01]  /*4810*/  @!P2 LDG.E.128 R40, desc[UR60][R14.64] ;  /* 0x0000003c0e28a981 */ /* 0x000f62000c1e1d00 */
[----:B------:R-:W-:Y:S02]  /*4820*/  ISETP.NE.AND P3, PT, R206, 0x3, PT ;  /* 0x00000003ce00780c */ /* 0x000fe40003f65270 */
[----:B------:R-:W-:Y:S01]  /*4830*/  ISETP.GE.AND P2, PT, R16, R95, PT ;  /* 0x0000005f1000720c */ /* 0x000fe20003f46270 */
[----:B--2---:R-:W-:Y:S02]  /*4840*/  IMAD.MOV.U32 R12, RZ, RZ, R39 ;  /* 0x000000ffff0c7224 */ /* 0x004fe400078e0027 */
[----:B------:R-:W-:-:S02]  /*4850*/  IMAD.MOV.U32 R13, RZ, RZ, R36 ;  /* 0x000000ffff0d7224 */ /* 0x000fc400078e0024 */
[----:B---3--:R-:W-:Y:S02]  /*4860*/  IMAD.MOV.U32 R0, RZ, RZ, R34 ;  /* 0x000000ffff007224 */ /* 0x008fe400078e0022 */
[----:B------:R-:W-:Y:S02]  /*4870*/  IMAD.MOV.U32 R11, RZ, RZ, R35 ;  /* 0x000000ffff0b7224 */ /* 0x000fe400078e0023 */
[----:B------:R-:W-:Y:S01]  /*4880*/  IMAD.MOV.U32 R52, RZ, RZ, R32 ;  /* 0x000000ffff347224 */ /* 0x000fe200078e0020 */
[----:B------:R-:W-:Y:S01]  /*4890*/  PRMT R110, R0, 0x7610, R110 ;  /* 0x00007610006e7816 */ /* 0x000fe2000000006e */
[----:B------:R-:W-:Y:S01]  /*48a0*/  IMAD.MOV.U32 R0, RZ, RZ, R37 ;  /* 0x000000ffff007224 */ /* 0x000fe200078e0025 */
[----:B------:R-:W-:Y:S01]  /*48b0*/  PRMT R105, R11, 0x7610, R105 ;  /* 0x000076100b697816 */ /* 0x000fe20000000069 */
[----:B------:R-:W-:Y:S01]  /*48c0*/  IMAD.MOV.U32 R11, RZ, RZ, R38 ;  /* 0x000000ffff0b7224 */ /* 0x000fe200078e0026 */
[----:B------:R-:W-:Y:S02]  /*48d0*/  PRMT R111, R52, 0x7610, R111 ;  /* 0x00007610346f7816 */ /* 0x000fe4000000006f */
[----:B------:R-:W-:-:S02]  /*48e0*/  PRMT R105, R105, 0x5410, R12 ;  /* 0x0000541069697816 */ /* 0x000fc4000000000c */
[----:B------:R-:W-:Y:S02]  /*48f0*/  PRMT R110, R110, 0x5410, R11 ;  /* 0x000054106e6e7816 */ /* 0x000fe4000000000b */
[----:B------:R-:W-:Y:S02]  /*4900*/  PRMT R111, R111, 0x5410, R13 ;  /* 0x000054106f6f7816 */ /* 0x000fe4000000000d */
[----:B------:R-:W-:Y:S02]  /*4910*/  PRMT R103, R0, 0x7610, R103 ;  /* 0x0000761000677816 */ /* 0x000fe40000000067 */
[----:B------:R-:W-:-:S04]  /*4920*/  MOV R53, R33 ;  /* 0x0000002100357202 */ /* 0x000fc80000000f00 */
[----:B------:R-:W-:Y:S01]  /*4930*/  PRMT R104, R53, 0x7610, R104 ;  /* 0x0000761035687816 */ /* 0x000fe20000000068 */
[----:B-----5:R-:W-:Y:S02]  /*4940*/  IMAD.MOV.U32 R13, RZ, RZ, R42 ;  /* 0x000000ffff0d7224 */ /* 0x020fe400078e002a */
[----:B------:R-:W-:Y:S02]  /*4950*/  IMAD.MOV.U32 R12, RZ, RZ, R43 ;  /* 0x000000ffff0c7224 */ /* 0x000fe400078e002b */
[----:B------:R-:W-:Y:S02]  /*4960*/  IMAD.MOV.U32 R11, RZ, RZ, R40 ;  /* 0x000000ffff0b7224 */ /* 0x000fe400078e0028 */
[----:B------:R-:W-:Y:S01]  /*4970*/  IMAD.MOV.U32 R0, RZ, RZ, R41 ;  /* 0x000000ffff007224 */ /* 0x000fe200078e0029 */
[----:B------:R-:W-:Y:S01]  /*4980*/  PRMT R106, R13, 0x5410, R12 ;  /* 0x000054100d6a7816 */ /* 0x000fe2000000000c */
[----:B----4-:R-:W-:Y:S01]  /*4990*/  IMAD.MOV.U32 R12, RZ, RZ, R47 ;  /* 0x000000ffff0c7224 */ /* 0x010fe200078e002f */
[----:B------:R-:W-:-:S02]  /*49a0*/  MOV R13, R46 ;  /* 0x0000002e000d7202 */ /* 0x000fc40000000f00 */
[----:B------:R-:W-:Y:S01]  /*49b0*/  PRMT R107, R11, 0x5410, R0 ;  /* 0x000054100b6b7816 */ /* 0x000fe20000000000 */
[----:B------:R-:W-:Y:S02]  /*49c0*/  IMAD.MOV.U32 R11, RZ, RZ, R44 ;  /* 0x000000ffff0b7224 */ /* 0x000fe400078e002c */
[----:B------:R-:W-:Y:S01]  /*49d0*/  IMAD.MOV.U32 R0, RZ, RZ, R45 ;  /* 0x000000ffff007224 */ /* 0x000fe200078e002d */
[----:B------:R-:W-:-:S04]  /*49e0*/  PRMT R108, R13, 0x5410, R12 ;  /* 0x000054100d6c7816 */ /* 0x000fc8000000000c */
[----:B------:R-:W-:Y:S01]  /*49f0*/  PRMT R109, R11, 0x5410, R0 ;  /* 0x000054100b6d7816 */ /* 0x000fe20000000000 */
[----:B------:R-:W-:Y:S06]  /*4a00*/  @!P3 BRA `(.L_x_10490) ;  /* 0x000000000004b947 */ /* 0x000fec0003800000 */
[----:B------:R-:W-:Y:S01]  /*4a10*/  BPT.TRAP 0x1 ;  /* 0x000000040000795c */ /* 0x000fe20000300000 */
.L_x_10490:
[----:B------:R-:W-:Y:S01]  /*4a20*/  IMAD R0, R18, 0x8, R19 ;  /* 0x0000000812007824 */ /* 0x000fe200078e0213 */
[----:B------:R-:W-:Y:S01]  /*4a30*/  SHF.L.U32 R93, R204, 0x1f, RZ ;  /* 0x0000001fcc5d7819 */ /* 0x000fe200000006ff */
[----:B------:R-:W0:Y:S01]  /*4a40*/  LDC R95, c[0x0][0x2f4] ;  /* 0x0000bd00ff5f7b82 */ /* 0x000e220000000800 */
[----:B------:R-:W-:Y:S02]  /*4a50*/  BSSY B1, `(.L_x_10491) ;  /* 0x0000003000017945 */ /* 0x000fe40003800000 */
[----:B------:R-:W1:Y:S02]  /*4a60*/  SYNCS.PHASECHK.TRANS64.TRYWAIT P4, [R0+URZ+0x32490], R93 ;  /* 0x0324905d000075a7 */ /* 0x000e64000808017f */
[----:B-1----:R-:W-:Y:S05]  /*4a70*/  @!P4 BRA `(.L_x_10492) ;  /* 0x000001840010c947 */ /* 0x002fea0003800000 */
.L_x_10744:
[----:B------:R-:W-:Y:S05]  /*4a80*/  BSYNC B1 ;  /* 0x0000000000017941 */ /* 0x000fea0003800000 */
.L_x_10491:
[----:B------:R-:W-:Y:S01]  /*4a90*/  UMOV UR4, 0xffffffff ;  /* 0xffffffff00047882 */ /* 0x000fe20000000000 */
[----:B0-----:R-:W-:Y:S02]  /*4aa0*/  IMAD.IADD R96, R95, 0x1, -R78 ;  /* 0x000000015f607824 */ /* 0x001fe400078e0a4e */
[----:B------:R-:W-:Y:S05]  /*4ab0*/  BRA.DIV UR4, `(.L_x_10493) ;  /* 0x0000018604147947 */ /* 0x000fea000b800000 */
[----:B------:R0:W2:Y:S04]  /*4ac0*/  SHFL.IDX PT, R98, R97, RZ, 0x1c1f ;  /* 0x001c1fff61627589 */ /* 0x0000a800000e0000 */
[----:B------:R0:W3:Y:S02]  /*4ad0*/  SHFL.IDX PT, R11, R94, RZ, 0x1c1f ;  /* 0x001c1fff5e0b7589 */ /* 0x0000e400000e0000 */
.L_x_10748:
        /* <DEDUP_REMOVED lines=8> */
[----:B------:R-:W-:-:S05]  /*4b60*/  LEA.HI.SX32 R13, R13, R70, 0x1c ;  /* 0x000000460d0d7211 */ /* 0x000fca00078fe2ff */
[----:B------:R-:W-:-:S05]  /*4b70*/  IMAD.SHL.U32 R99, R13, 0x8, RZ ;  /* 0x000000080d637824 */ /* 0x000fca00078e00ff */
[----:B------:R-:W-:-:S04]  /*4b80*/  LOP3.LUT R12, R66, 0x38, R99, 0xf8, !PT ;  /* 0x00000038420c7812 */ /* 0x000fc800078ef863 */
[----:B------:R-:W-:-:S05]  /*4b90*/  LOP3.LUT R12, R12, R63, RZ, 0x3c, !PT ;  /* 0x0000003f0c0c7212 */ /* 0x000fca00078e3cff */
[----:B----4-:R-:W-:Y:S02]  /*4ba0*/  IMAD R13, R14, 0x200, R12 ;  /* 0x000002000e0d7824 */ /* 0x010fe400078e020c */
[C---:B------:R-:W-:Y:S02]  /*4bb0*/  IMAD R12, R18.reuse, 0x1800, R4 ;  /* 0x00001800120c7824 */ /* 0x040fe400078e0204 */
[----:B------:R-:W-:Y:S02]  /*4bc0*/  IMAD R52, R18, 0x1800, R13 ;  /* 0x0000180012347824 */ /* 0x000fe400078e020d */
[----:B------:R-:W-:-:S03]  /*4bd0*/  IMAD R12, R12, 0x2, R19 ;  /* 0x000000020c0c7824 */ /* 0x000fc600078e0213 */
[----:B------:R-:W-:-:S03]  /*4be0*/  LEA R52, R52, R19, 0x1 ;  /* 0x0000001334347211 */ /* 0x000fc600078e08ff */
[----:B------:R-:W4:Y:S04]  /*4bf0*/  LDS.128 R12, [R12+0x1c400] ;  /* 0x01c400000c0c7984 */ /* 0x000f280000000c00 */
[----:B------:R-:W0:Y:S01]  /*4c00*/  LDS.128 R52, [R52+0x1c400] ;  /* 0x01c4000034347984 */ /* 0x000e220000000c00 */
[----:B------:R-:W-:Y:S05]  /*4c10*/  @P2 BRA `(.L_x_10497) ;  /* 0x0000000400682947 */ /* 0x000fea0003800000 */
[----:B0-----:R-:W-:Y:S01]  /*4c20*/  IMAD.MOV.U32 R102, RZ, RZ, R53 ;  /* 0x000000ffff667224 */ /* 0x001fe200078e0035 */
[----:B------:R-:W-:Y:S01]  /*4c30*/  SHF.R.U64 R32, R32, 0x10, R33 ;  /* 0x0000001020207819 */ /* 0x000fe20000001221 */
[----:B----4-:R-:W-:Y:S01]  /*4c40*/  IMAD.MOV.U32 R53, RZ, RZ, R13 ;  /* 0x000000ffff357224 */ /* 0x010fe200078e000d */
[----:B------:R-:W-:Y:S01]  /*4c50*/  SHF.R.U64 R36, R36, 0x10, R37 ;  /* 0x0000001024247819 */ /* 0x000fe20000001225 */
[----:B------:R-:W-:Y:S01]  /*4c60*/  HADD2.F32 R103, -RZ, R103.H0_H0 ;  /* 0x20000067ff677230 */ /* 0x000fe20000004100 */
[----:B------:R-:W-:Y:S01]  /*4c70*/  SHF.R.U64 R38, R38, 0x10, R39 ;  /* 0x0000001026267819 */ /* 0x000fe20000001227 */
[----:B------:R-:W-:Y:S01]  /*4c80*/  HADD2.F32 R100, -RZ, R102.H0_H0 ;  /* 0x20000066ff647230 */ /* 0x000fe20000004100 */
[----:B------:R-:W-:Y:S01]  /*4c90*/  SHF.R.U64 R34, R34, 0x10, R35 ;  /* 0x0000001022227819 */ /* 0x000fe20000001223 */
        /* <DEDUP_REMOVED lines=9> */
[----:B------:R-:W-:Y:S01]  /*4d30*/  SHF.R.U32.HI R103, RZ, 0x10, R37 ;  /* 0x00000010ff677819 */ /* 0x000fe20000011625 */
[----:B------:R-:W-:Y:S01]  /*4d40*/  HADD2.F32 R13, -RZ, R102.H1_H1 ;  /* 0x30000066ff0d7230 */ /* 0x000fe20000004100 */
[----:B------:R-:W-:Y:S01]  /*4d50*/  SHF.R.U32.HI R102, RZ, 0x10, R33 ;  /* 0x00000010ff667819 */ /* 0x000fe20000011621 */
[----:B------:R-:W-:-:S02]  /*4d60*/  IMAD.MOV.U32 R33, RZ, RZ, R55 ;  /* 0x000000ffff217224 */ /* 0x000fc400078e0037 */
[----:B------:R-:W-:Y:S02]  /*4d70*/  HADD2.F32 R103, -RZ, R103.H0_H0 ;  /* 0x20000067ff677230 */ /* 0x000fe40000004100 */
[----:B------:R-:W-:Y:S02]  /*4d80*/  HADD2.F32 R102, -RZ, R102.H0_H0 ;  /* 0x20000066ff667230 */ /* 0x000fe40000004100 */
[----:B------:R-:W-:Y:S02]  /*4d90*/  HADD2.F32 R37, -RZ, R33.H0_H0 ;  /* 0x20000021ff257230 */ /* 0x000fe40000004100 */
[-C--:B------:R-:W-:Y:S01]  /*4da0*/  FMUL.FTZ R104, R13, R103.reuse ;  /* 0x000000670d687220 */ /* 0x080fe20000410000 */
[C---:B------:R-:W-:Y:S01]  /*4db0*/  FMUL.FTZ R103, R53.reuse, R103 ;  /* 0x0000006735677220 */ /* 0x040fe20000410000 */
[--C-:B------:R-:W-:Y:S02]  /*4dc0*/  HADD2.F32 R55, -RZ, R105.reuse.H0_H0 ;  /* 0x20000069ff377230 */ /* 0x100fe40000004100 */
[-C--:B------:R-:W-:Y:S01]  /*4dd0*/  FFMA.FTZ R53, R53, R102.reuse, -R104 ;  /* 0x0000006635357223 */ /* 0x080fe20000010868 */
[----:B------:R-:W-:Y:S01]  /*4de0*/  FFMA.FTZ R13, R13, R102, R103 ;  /* 0x000000660d0d7223 */ /* 0x000fe20000010067 */
[----:B------:R-:W-:-:S02]  /*4df0*/  HADD2.F32 R103, -RZ, R105.H1_H1 ;  /* 0x30000069ff677230 */ /* 0x000fc40000004100 */
[----:B------:R-:W-:Y:S01]  /*4e00*/  HADD2.F32 R102, -RZ, R15.H0_H0 ;  /* 0x2000000fff667230 */ /* 0x000fe20000004100 */
[----:B------:R-:W-:Y:S01]  /*4e10*/  F2FP.F16.F32.PACK_AB R53, R53, R101 ;  /* 0x000000653535723e */ /* 0x000fe200000000ff */
[----:B------:R-:W-:Y:S02]  /*4e20*/  HADD2.F32 R105, -RZ, R111.H1_H1 ;  /* 0x3000006fff697230 */ /* 0x000fe40000004100 */
[----:B------:R-:W-:Y:S01]  /*4e30*/  FMUL.FTZ R104, R37, R103 ;  /* 0x0000006725687220 */ /* 0x000fe20000410000 */
[----:B------:R-:W-:Y:S01]  /*4e40*/  HADD2.F32 R38, -RZ, R38.H0_H0 ;  /* 0x20000026ff267230 */ /* 0x000fe20000004100 */
[----:B------:R-:W-:Y:S01]  /*4e50*/  F2FP.F16.F32.PACK_AB R100, R13, R100 ;  /* 0x000000640d64723e */ /* 0x000fe200000000ff */
[----:B------:R-:W-:Y:S02]  /*4e60*/  HADD2.F32 R34, -RZ, R34.H0_H0 ;  /* 0x20000022ff227230 */ /* 0x000fe40000004100 */
[C---:B------:R-:W-:Y:S01]  /*4e70*/  FFMA.FTZ R104, R102.reuse, R55, -R104 ;  /* 0x0000003766687223 */ /* 0x040fe20000010868 */
[----:B------:R-:W-:Y:S01]  /*4e80*/  FMUL.FTZ R102, R102, R103 ;  /* 0x0000006766667220 */ /* 0x000fe20000410000 */
[----:B------:R-:W-:-:S02]  /*4e90*/  IMAD.MOV.U32 R13, RZ, RZ, R53 ;  /* 0x000000ffff0d7224 */ /* 0x000fc400078e0035 */
[----:B------:R-:W-:Y:S02]  /*4ea0*/  IMAD.MOV.U32 R53, RZ, RZ, R100 ;  /* 0x000000ffff357224 */ /* 0x000fe400078e0064 */
[----:B------:R-:W-:Y:S01]  /*4eb0*/  FFMA.FTZ R102, R37, R55, R102 ;  /* 0x0000003725667223 */ /* 0x000fe20000010066 */
[----:B------:R-:W-:Y:S01]  /*4ec0*/  SHF.R.U32.HI R37, RZ, 0x10, R39 ;  /* 0x00000010ff257819 */ /* 0x000fe20000011627 */
[----:B------:R-:W-:Y:S01]  /*4ed0*/  HADD2.F32 R39, -RZ, R33.H1_H1 ;  /* 0x30000021ff277230 */ /* 0x000fe20000004100 */
[----:B------:R-:W-:Y:S01]  /*4ee0*/  SHF.R.U32.HI R55, RZ, 0x10, R35 ;  /* 0x00000010ff377819 */ /* 0x000fe20000011623 */
[----:B------:R-:W-:Y:S02]  /*4ef0*/  HADD2.F32 R33, -RZ, R15.H1_H1 ;  /* 0x3000000fff217230 */ /* 0x000fe40000004100 */
[----:B------:R-:W-:Y:S02]  /*4f00*/  HADD2.F32 R37, -RZ, R37.H0_H0 ;  /* 0x20000025ff257230 */ /* 0x000fe40000004100 */
[----:B------:R-:W-:-:S03]  /*4f10*/  HADD2.F32 R15, -RZ, R55.H0_H0 ;  /* 0x20000037ff0f7230 */ /* 0x000fc60000004100 */
[-C--:B------:R-:W-:Y:S01]  /*4f20*/  FMUL.FTZ R55, R39, R37.reuse ;  /* 0x0000002527377220 */ /* 0x080fe20000410000 */
[----:B------:R-:W-:-:S03]  /*4f30*/  FMUL.FTZ R37, R33, R37 ;  /* 0x0000002521257220 */ /* 0x000fc60000410000 */
[-C--:B------:R-:W-:Y:S01]  /*4f40*/  FFMA.FTZ R33, R33, R15.reuse, -R55 ;  /* 0x0000000f21217223 */ /* 0x080fe20000010837 */
[----:B------:R-:W-:Y:S01]  /*4f50*/  FFMA.FTZ R15, R39, R15, R37 ;  /* 0x0000000f270f7223 */ /* 0x000fe20000010025 */
[----:B------:R-:W-:Y:S02]  /*4f60*/  HADD2.F32 R37, -RZ, R52.H0_H0 ;  /* 0x20000034ff257230 */ /* 0x000fe40000004100 */
[----:B------:R-:W-:Y:S01]  /*4f70*/  HADD2.F32 R55, -RZ, R12.H0_H0 ;  /* 0x2000000cff377230 */ /* 0x000fe20000004100 */
[----:B------:R-:W-:Y:S01]  /*4f80*/  F2FP.F16.F32.PACK_AB R33, R33, R104 ;  /* 0x000000682121723e */ /* 0x000fe200000000ff */
[----:B------:R-:W-:Y:S02]  /*4f90*/  HADD2.F32 R39, -RZ, R111.H0_H0 ;  /* 0x2000006fff277230 */ /* 0x000fe40000004100 */
[-C--:B------:R-:W-:Y:S01]  /*4fa0*/  FMUL.FTZ R103, R37, R105.reuse ;  /* 0x0000006925677220 */ /* 0x080fe20000410000 */
[----:B------:R-:W-:Y:S02]  /*4fb0*/  HADD2.F32 R52, -RZ, R52.H1_H1 ;  /* 0x30000034ff347230 */ /* 0x000fe40000004100 */
[----:B------:R-:W-:Y:S01]  /*4fc0*/  FMUL.FTZ R105, R55, R105 ;  /* 0x0000006937697220 */ /* 0x000fe20000410000 */
[----:B------:R-:W-:-:S02]  /*4fd0*/  HADD2.F32 R12, -RZ, R12.H1_H1 ;  /* 0x3000000cff0c7230 */ /* 0x000fc40000004100 */
[-C--:B------:R-:W-:Y:S01]  /*4fe0*/  FFMA.FTZ R103, R55, R39.reuse, -R103 ;  /* 0x0000002737677223 */ /* 0x080fe20000010867 */
[----:B------:R-:W-:Y:S02]  /*4ff0*/  HADD2.F32 R55, -RZ, R110.H1_H1 ;  /* 0x3000006eff377230 */ /* 0x000fe40000004100 */
[----:B------:R-:W-:Y:S01]  /*5000*/  FFMA.FTZ R105, R37, R39, R105 ;  /* 0x0000002725697223 */ /* 0x000fe20000010069 */
[-C--:B------:R-:W-:Y:S01]  /*5010*/  FMUL.FTZ R37, R52, R36.reuse ;  /* 0x0000002434257220 */ /* 0x080fe20000410000 */
[C---:B------:R-:W-:Y:S01]  /*5020*/  FMUL.FTZ R36, R12.reuse, R36 ;  /* 0x000000240c247220 */ /* 0x040fe20000410000 */
[----:B------:R-:W-:Y:S01]  /*5030*/  HADD2.F32 R39, -RZ, R14.H0_H0 ;  /* 0x2000000eff277230 */ /* 0x000fe20000004100 */
[----:B------:R-:W-:Y:S01]  /*5040*/  F2FP.F16.F32.PACK_AB R102, R15, R102 ;  /* 0x000000660f66723e */ /* 0x000fe200000000ff */
[-C--:B------:R-:W-:Y:S01]  /*5050*/  FFMA.FTZ R12, R12, R32.reuse, -R37 ;  /* 0x000000200c0c7223 */ /* 0x080fe20000010825 */
[----:B------:R-:W-:Y:S01]  /*5060*/  FFMA.FTZ R32, R52, R32, R36 ;  /* 0x0000002034207223 */ /* 0x000fe20000010024 */
[----:B------:R-:W-:-:S02]  /*5070*/  HADD2.F32 R36, -RZ, R54.H0_H0 ;  /* 0x20000036ff247230 */ /* 0x000fc40000004100 */
[----:B------:R-:W-:Y:S01]  /*5080*/  HADD2.F32 R54, -RZ, R54.H1_H1 ;  /* 0x30000036ff367230 */ /* 0x000fe20000004100 */
[----:B------:R-:W-:Y:S01]  /*5090*/  F2FP.F16.F32.PACK_AB R12, R12, R103 ;  /* 0x000000670c0c723e */ /* 0x000fe200000000ff */
[----:B------:R-:W-:Y:S02]  /*50a0*/  HADD2.F32 R14, -RZ, R14.H1_H1 ;  /* 0x3000000eff0e7230 */ /* 0x000fe40000004100 */
[-C--:B------:R-:W-:Y:S01]  /*50b0*/  FMUL.FTZ R52, R36, R55.reuse ;  /* 0x0000003724347220 */ /* 0x080fe20000410000 */
[----:B------:R-:W-:Y:S02]  /*50c0*/  HADD2.F32 R37, -RZ, R110.H0_H0 ;  /* 0x2000006eff257230 */ /* 0x000fe40000004100 */
[-C--:B------:R-:W-:Y:S01]  /*50d0*/  FMUL.FTZ R35, R54, R38.reuse ;  /* 0x0000002636237220 */ /* 0x080fe20000410000 */
[C---:B------:R-:W-:Y:S01]  /*50e0*/  FMUL.FTZ R55, R39.reuse, R55 ;  /* 0x0000003727377220 */ /* 0x040fe20000410000 */
[----:B------:R-:W-:Y:S01]  /*50f0*/  FMUL.FTZ R38, R14, R38 ;  /* 0x000000260e267220 */ /* 0x000fe20000410000 */
[----:B------:R-:W-:Y:S01]  /*5100*/  F2FP.F16.F32.PACK_AB R32, R32, R105 ;  /* 0x000000692020723e */ /* 0x000fe200000000ff */
[-C--:B------:R-:W-:Y:S01]  /*5110*/  FFMA.FTZ R52, R39, R37.reuse, -R52 ;  /* 0x0000002527347223 */ /* 0x080fe20000010834 */
[----:B------:R-:W-:Y:S01]  /*5120*/  FFMA.FTZ R55, R36, R37, R55 ;  /* 0x0000002524377223 */ /* 0x000fe20000010037 */
[-C--:B------:R-:W-:Y:S01]  /*5130*/  FFMA.FTZ R35, R14, R34.reuse, -R35 ;  /* 0x000000220e237223 */ /* 0x080fe20000010823 */
[----:B------:R-:W-:Y:S01]  /*5140*/  FFMA.FTZ R38, R54, R34, R38 ;  /* 0x0000002236267223 */ /* 0x000fe20000010026 */
[----:B------:R-:W-:-:S03]  /*5150*/  IMAD.MOV.U32 R15, RZ, RZ, R33 ;  /* 0x000000ffff0f7224 */ /* 0x000fc600078e0021 */
[----:B------:R-:W-:Y:S01]  /*5160*/  F2FP.F16.F32.PACK_AB R35, R35, R52 ;  /* 0x000000342323723e */ /* 0x000fe200000000ff */
[----:B------:R-:W-:Y:S01]  /*5170*/  IMAD.MOV.U32 R52, RZ, RZ, R32 ;  /* 0x000000ffff347224 */ /* 0x000fe200078e0020 */
[----:B------:R-:W-:-:S03]  /*5180*/  F2FP.F16.F32.PACK_AB R55, R38, R55 ;  /* 0x000000372637723e */ /* 0x000fc600000000ff */
[----:B------:R-:W-:Y:S01]  /*5190*/  IMAD.MOV.U32 R14, RZ, RZ, R35 ;  /* 0x000000ffff0e7224 */ /* 0x000fe200078e0023 */
[----:B------:R-:W-:Y:S01]  /*51a0*/  MOV R54, R55 ;  /* 0x0000003700367202 */ /* 0x000fe20000000f00 */
[----:B------:R-:W-:-:S07]  /*51b0*/  IMAD.MOV.U32 R55, RZ, RZ, R102 ;  /* 0x000000ffff377224 */ /* 0x000fce00078e0066 */
.L_x_10497:
[----:B------:R-:W-:Y:S05]  /*51c0*/  BSYNC B2 ;  /* 0x0000000000027941 */ /* 0x000fea0003800000 */
.L_x_10496:
        /* <DEDUP_REMOVED lines=8> */
.L_x_10495:
[----:B------:R-:W-:Y:S05]  /*5250*/  BSYNC B1 ;  /* 0x0000000000017941 */ /* 0x000fea0003800000 */
.L_x_10494:
[----:B------:R-:W-:-:S03]  /*5260*/  UMOV UR4, 0xffffffff ;  /* 0xffffffff00047882 */ /* 0x000fc60000000000 */
[----:B------:R-:W-:Y:S05]  /*5270*/  BRA.DIV UR4, `(.L_x_10498) ;  /* 0x0000017e04707947 */ /* 0x000fea000b800000 */
[----:B0-----:R-:W0:Y:S04]  /*5280*/  SHFL.IDX PT, R97, R97, 0x1, 0x1c1f ;  /* 0x003c1f0061617f89 */ /* 0x001e2800000e0000 */
[----:B------:R-:W0:Y:S02]  /*5290*/  SHFL.IDX PT, R94, R94, 0x1, 0x1c1f ;  /* 0x003c1f005e5e7f89 */ /* 0x000e2400000e0000 */
.L_x_10752:
[----:B---3--:R-:W-:-:S05]  /*52a0*/  VIADD R11, R200, 0x40 ;  /* 0x00000040c80b7836 */ /* 0x008fca0000000000 */
[----:B------:R-:W-:-:S13]  /*52b0*/  ISETP.GE.OR P4, PT, R11, R92, P1 ;  /* 0x0000005c0b00720c */ /* 0x000fda0000f86670 */
[----:B------:R-:W-:Y:S05]  /*52c0*/  @P4 BRA `(.L_x_10483) ;  /* 0x0000000800e84947 */ /* 0x000fea0003800000 */
[----:B----4-:R-:W3:Y:S01]  /*52d0*/  LDL R13, [R1+0x5c] ;  /* 0x00005c00010d7983 */ /* 0x010ee20000100800 */
[----:B------:R-:W-:Y:S01]  /*52e0*/  SEL R96, R78, R96, !P0 ;  /* 0x000000604e607207 */ /* 0x000fe20004000000 */
[C---:B------:R-:W-:Y:S01]  /*52f0*/  VIADD R14, R200.reuse, 0x40 ;  /* 0x00000040c80e7836 */ /* 0x040fe20000000000 */
        /* <DEDUP_REMOVED lines=10> */
[----:B------:R-:W-:Y:S02]  /*53a0*/  SHF.L.U32 R11, R11, 0x3, RZ ;  /* 0x000000030b0b7819 */ /* 0x000fe400000006ff */
[----:B------:R-:W-:Y:S02]  /*53b0*/  SHF.R.U32.HI R14, RZ, 0x3, R14 ;  /* 0x00000003ff0e7819 */ /* 0x000fe4000001160e */
[----:B------:R-:W-:Y:S02]  /*53c0*/  LOP3.LUT R12, R12, 0x38, R11, 0xf8, !PT ;  /* 0x000000380c0c7812 */ /* 0x000fe400078ef80b */
[----:B------:R-:W-:-:S02]  /*53d0*/  LEA.HI.X R37, R69, R97, R67, 0x1, P4 ;  /* 0x0000006145257211 */ /* 0x000fc400020f0c43 */
[----:B------:R-:W-:-:S05]  /*53e0*/  LOP3.LUT R12, R12, R14, RZ, 0x3c, !PT ;  /* 0x0000000e0c0c7212 */ /* 0x000fca00078e3cff */
[----:B---3--:R-:W-:Y:S02]  /*53f0*/  IMAD.IADD R13, R13, 0x1, R12 ;  /* 0x000000010d0d7824 */ /* 0x008fe400078e020c */
[C---:B------:R-:W-:Y:S02]  /*5400*/  IMAD R12, R18.reuse, 0x1800, R65 ;  /* 0x00001800120c7824 */ /* 0x040fe400078e0241 */
[----:B------:R-:W-:Y:S02]  /*5410*/  IMAD R32, R18, 0x1800, R13 ;  /* 0x0000180012207824 */ /* 0x000fe400078e020d */
[--C-:B------:R-:W-:Y:S02]  /*5420*/  IMAD R12, R12, 0x2, R19.reuse ;  /* 0x000000020c0c7824 */ /* 0x100fe400078e0213 */
[----:B------:R-:W-:-:S04]  /*5430*/  IMAD R32, R32, 0x2, R19 ;  /* 0x0000000220207824 */ /* 0x000fc800078e0213 */
[----:B------:R-:W0:Y:S04]  /*5440*/  LDS.128 R12, [R12+0x1c400] ;  /* 0x01c400000c0c7984 */ /* 0x000e280000000c00 */
[----:B------:R-:W3:Y:S01]  /*5450*/  LDS.128 R32, [R32+0x1c400] ;  /* 0x01c4000020207984 */ /* 0x000ee20000000c00 */
[----:B------:R-:W-:Y:S05]  /*5460*/  @P2 BRA `(.L_x_10500) ;  /* 0x0000000400542947 */ /* 0x000fea0003800000 */
[--C-:B------:R-:W-:Y:S01]  /*5470*/  SHF.R.U64 R38, R40, 0x10, R41.reuse ;  /* 0x0000001028267819 */ /* 0x100fe20000001229 */
[----:B------:R-:W-:Y:S01]  /*5480*/  HADD2.F32 R52, -RZ, R107.H1_H1 ;  /* 0x3000006bff347230 */ /* 0x000fe20000004100 */
[----:B------:R-:W-:Y:S01]  /*5490*/  SHF.R.U32.HI R40, RZ, 0x10, R41 ;  /* 0x00000010ff287819 */ /* 0x000fe20000011629 */
[----:B0-----:R-:W-:Y:S01]  /*54a0*/  HADD2.F32 R53, -RZ, R13.H0_H0 ;  /* 0x2000000dff357230 */ /* 0x001fe20000004100 */
[--C-:B------:R-:W-:Y:S01]  /*54b0*/  SHF.R.U64 R41, R42, 0x10, R43.reuse ;  /* 0x000000102a297819 */ /* 0x100fe2000000122b */
[----:B---3--:R-:W-:Y:S01]  /*54c0*/  HADD2.F32 R54, -RZ, R33.H1_H1 ;  /* 0x30000021ff367230 */ /* 0x008fe20000004100 */
[----:B------:R-:W-:Y:S01]  /*54d0*/  SHF.R.U32.HI R42, RZ, 0x10, R43 ;  /* 0x00000010ff2a7819 */ /* 0x000fe2000001162b */
[----:B------:R-:W-:Y:S01]  /*54e0*/  HADD2.F32 R13, -RZ, R13.H1_H1 ;  /* 0x3000000dff0d7230 */ /* 0x000fe20000004100 */
[----:B------:R-:W-:Y:S01]  /*54f0*/  SHF.R.U64 R39, R44, 0x10, R45 ;  /* 0x000000102c277819 */ /* 0x000fe2000000122d */
[----:B------:R-:W-:Y:S01]  /*5500*/  HADD2.F32 R40, -RZ, R40.H0_H0 ;  /* 0x20000028ff287230 */ /* 0x000fe20000004100 */
[----:B------:R-:W-:-:S02]  /*5510*/  SHF.R.U64 R43, R46, 0x10, R47 ;  /* 0x000000102e2b7819 */ /* 0x000fc4000000122f */
[----:B------:R-:W-:Y:S01]  /*5520*/  SHF.R.U32.HI R44, RZ, 0x10, R45 ;  /* 0x00000010ff2c7819 */ /* 0x000fe2000001162d */
[----:B------:R-:W-:Y:S01]  /*5530*/  HADD2.F32 R45, -RZ, R109.H1_H1 ;  /* 0x3000006dff2d7230 */ /* 0x000fe20000004100 */
[----:B------:R-:W-:Y:S01]  /*5540*/  SHF.R.U32.HI R46, RZ, 0x10, R47 ;  /* 0x00000010ff2e7819 */ /* 0x000fe2000001162f */
[----:B------:R-:W-:Y:S02]  /*5550*/  HADD2.F32 R47, -RZ, R33.H0_H0 ;  /* 0x20000021ff2f7230 */ /* 0x000fe40000004100 */
[----:B------:R-:W-:Y:S02]  /*5560*/  HADD2.F32 R44, -RZ, R44.H0_H0 ;  /* 0x2000002cff2c7230 */ /* 0x000fe40000004100 */
[----:B------:R-:W-:Y:S02]  /*5570*/  HADD2.F32 R46, -RZ, R46.H0_H0 ;  /* 0x2000002eff2e7230 */ /* 0x000fe40000004100 */
[-C--:B------:R-:W-:Y:S01]  /*5580*/  FMUL.FTZ R33, R47, R45.reuse ;  /* 0x0000002d2f217220 */ /* 0x080fe20000410000 */
[----:B------:R-:W-:Y:S01]  /*5590*/  FMUL.FTZ R45, R53, R45 ;  /* 0x0000002d352d7220 */ /* 0x000fe20000410000 */
[----:B------:R-:W-:-:S02]  /*55a0*/  HADD2.F32 R39, -RZ, R39.H0_H0 ;  /* 0x20000027ff277230 */ /* 0x000fc40000004100 */
[----:B------:R-:W-:Y:S01]  /*55b0*/  FFMA.FTZ R33, R53, R52, -R33 ;  /* 0x0000003435217223 */ /* 0x000fe20000010821 */
[C---:B------:R-:W-:Y:S01]  /*55c0*/  FMUL.FTZ R53, R54.reuse, R44 ;  /* 0x0000002c36357220 */ /* 0x040fe20000410000 */
[----:B------:R-:W-:Y:S01]  /*55d0*/  FFMA.FTZ R45, R47, R52, R45 ;  /* 0x000000342f2d7223 */ /* 0x000fe2000001002d */
[C---:B------:R-:W-:Y:S01]  /*55e0*/  FMUL.FTZ R44, R13.reuse, R44 ;  /* 0x0000002c0d2c7220 */ /* 0x040fe20000410000 */
[--C-:B------:R-:W-:Y:S02]  /*55f0*/  HADD2.F32 R47, -RZ, R35.reuse.H0_H0 ;  /* 0x20000023ff2f7230 */ /* 0x100fe40000004100 */
[-C--:B------:R-:W-:Y:S01]  /*5600*/  FFMA.FTZ R53, R13, R40.reuse, -R53 ;  /* 0x000000280d357223 */ /* 0x080fe20000010835 */
[----:B------:R-:W-:Y:S02]  /*5610*/  HADD2.F32 R52, -RZ, R35.H1_H1 ;  /* 0x30000023ff347230 */ /* 0x000fe40000004100 */
[----:B------:R-:W-:Y:S01]  /*5620*/  FFMA.FTZ R44, R54, R40, R44 ;  /* 0x00000028362c7223 */ /* 0x000fe2000001002c */
[----:B------:R-:W-:-:S02]  /*5630*/  HADD2.F32 R13, -RZ, R108.H1_H1 ;  /* 0x3000006cff0d7230 */ /* 0x000fc40000004100 */
[--C-:B------:R-:W-:Y:S01]  /*5640*/  HADD2.F32 R35, -RZ, R15.reuse.H0_H0 ;  /* 0x2000000fff237230 */ /* 0x100fe20000004100 */
[----:B------:R-:W-:Y:S01]  /*5650*/  F2FP.F16.F32.PACK_AB R33, R53, R33 ;  /* 0x000000213521723e */ /* 0x000fe200000000ff */
[----:B------:R-:W-:Y:S02]  /*5660*/  HADD2.F32 R54, -RZ, R42.H0_H0 ;  /* 0x2000002aff367230 */ /* 0x000fe40000004100 */
[-C--:B------:R-:W-:Y:S01]  /*5670*/  FMUL.FTZ R42, R47, R13.reuse ;  /* 0x0000000d2f2a7220 */ /* 0x080fe20000410000 */
[----:B------:R-:W-:Y:S02]  /*5680*/  HADD2.F32 R40, -RZ, R106.H1_H1 ;  /* 0x3000006aff287230 */ /* 0x000fe40000004100 */
[----:B------:R-:W-:Y:S01]  /*5690*/  FMUL.FTZ R55, R35, R13 ;  /* 0x0000000d23377220 */ /* 0x000fe20000410000 */
[----:B------:R-:W-:Y:S02]  /*56a0*/  HADD2.F32 R15, -RZ, R15.H1_H1 ;  /* 0x3000000fff0f7230 */ /* 0x000fe40000004100 */
[----:B------:R-:W-:Y:S01]  /*56b0*/  FMUL.FTZ R13, R52, R46 ;  /* 0x0000002e340d7220 */ /* 0x000fe20000410000 */
[----:B------:R-:W-:-:S02]  /*56c0*/  HADD2.F32 R43, -RZ, R43.H0_H0 ;  /* 0x2000002bff2b7230 */ /* 0x000fc40000004100 */
[-C--:B------:R-:W-:Y:S01]  /*56d0*/  FFMA.FTZ R42, R35, R40.reuse, -R42 ;  /* 0x00000028232a7223 */ /* 0x080fe2000001082a */
[----:B------:R-:W-:Y:S01]  /*56e0*/  FFMA.FTZ R55, R47, R40, R55 ;  /* 0x000000282f377223 */ /* 0x000fe20000010037 */
[C---:B------:R-:W-:Y:S01]  /*56f0*/  FMUL.FTZ R46, R15.reuse, R46 ;  /* 0x0000002e0f2e7220 */ /* 0x040fe20000410000 */
[-C--:B------:R-:W-:Y:S01]  /*5700*/  FFMA.FTZ R13, R15, R54.reuse, -R13 ;  /* 0x000000360f0d7223 */ /* 0x080fe2000001080d */
[----:B------:R-:W-:Y:S01]  /*5710*/  HADD2.F32 R15, -RZ, R109.H0_H0 ;  /* 0x2000006dff0f7230 */ /* 0x000fe20000004100 */
[----:B------:R-:W-:Y:S01]  /*5720*/  F2FP.F16.F32.PACK_AB R44, R44, R45 ;  /* 0x0000002d2c2c723e */ /* 0x000fe200000000ff */
[----:B------:R-:W-:Y:S02]  /*5730*/  HADD2.F32 R47, -RZ, R32.H0_H0 ;  /* 0x20000020ff2f7230 */ /* 0x000fe40000004100 */
[----:B------:R-:W-:Y:S01]  /*5740*/  FFMA.FTZ R46, R52, R54, R46 ;  /* 0x00000036342e7223 */ /* 0x000fe2000001002e */
[----:B------:R-:W-:Y:S01]  /*5750*/  HADD2.F32 R40, -RZ, R12.H0_H0 ;  /* 0x2000000cff287230 */ /* 0x000fe20000004100 */
[----:B------:R-:W-:Y:S01]  /*5760*/  F2FP.F16.F32.PACK_AB R42, R13, R42 ;  /* 0x0000002a0d2a723e */ /* 0x000fe200000000ff */
[----:B------:R-:W-:-:S02]  /*5770*/  HADD2.F32 R32, -RZ, R32.H1_H1 ;  /* 0x30000020ff207230 */ /* 0x000fc40000004100 */
[----:B------:R-:W-:Y:S02]  /*5780*/  HADD2.F32 R52, -RZ, R38.H0_H0 ;  /* 0x20000026ff347230 */ /* 0x000fe40000004100 */
[CC--:B------:R-:W-:Y:S01]  /*5790*/  FMUL.FTZ R38, R47.reuse, R15.reuse ;  /* 0x0000000f2f267220 */ /* 0x0c0fe20000410000 */
[----:B------:R-:W-:Y:S02]  /*57a0*/  HADD2.F32 R35, -RZ, R107.H0_H0 ;  /* 0x2000006bff237230 */ /* 0x000fe40000004100 */
[----:B------:R-:W-:Y:S01]  /*57b0*/  FMUL.FTZ R54, R40, R15 ;  /* 0x0000000f28367220 */ /* 0x000fe20000410000 */
[----:B------:R-:W-:Y:S02]  /*57c0*/  HADD2.F32 R12, -RZ, R12.H1_H1 ;  /* 0x3000000cff0c7230 */ /* 0x000fe40000004100 */
[----:B------:R-:W-:Y:S01]  /*57d0*/  FMUL.FTZ R15, R32, R39 ;  /* 0x00000027200f7220 */ /* 0x000fe20000410000 */
[----:B------:R-:W-:Y:S02]  /*57e0*/  IMAD.MOV.U32 R13, RZ, RZ, R33 ;  /* 0x000000ffff0d7224 */ /* 0x000fe400078e0021 */
[-C--:B------:R-:W-:Y:S01]  /*57f0*/  FFMA.FTZ R38, R40, R35.reuse, -R38 ;  /* 0x0000002328267223 */ /* 0x080fe20000010826 */
[----:B------:R-:W-:Y:S01]  /*5800*/  FFMA.FTZ R54, R47, R35, R54 ;  /* 0x000000232f367223 */ /* 0x000fe20000010036 */
[C---:B------:R-:W-:Y:S01]  /*5810*/  FMUL.FTZ R39, R12.reuse, R39 ;  /* 0x000000270c277220 */ /* 0x040fe20000410000 */
[----:B------:R-:W-:Y:S01]  /*5820*/  FFMA.FTZ R15, R12, R52, -R15 ;  /* 0x000000340c0f7223 */ /* 0x000fe2000001080f */
[----:B------:R-:W-:-:S02]  /*5830*/  HADD2.F32 R12, -RZ, R108.H0_H0 ;  /* 0x2000006cff0c7230 */ /* 0x000fc40000004100 */
[----:B------:R-:W-:Y:S02]  /*5840*/  HADD2.F32 R40, -RZ, R34.H0_H0 ;  /* 0x20000022ff287230 */ /* 0x000fe40000004100 */
[----:B------:R-:W-:Y:S01]  /*5850*/  FFMA.FTZ R39, R32, R52, R39 ;  /* 0x0000003420277223 */ /* 0x000fe20000010027 */
[----:B------:R-:W-:Y:S02]  /*5860*/  HADD2.F32 R35, -RZ, R14.H0_H0 ;  /* 0x2000000eff237230 */ /* 0x000fe40000004100 */
[----:B------:R-:W-:Y:S02]  /*5870*/  HADD2.F32 R34, -RZ, R34.H1_H1 ;  /* 0x30000022ff227230 */ /* 0x000fe40000004100 */
[----:B------:R-:W-:Y:S02]  /*5880*/  HADD2.F32 R14, -RZ, R14.H1_H1 ;  /* 0x3000000eff0e7230 */ /* 0x000fe40000004100 */
[----:B------:R-:W-:Y:S01]  /*5890*/  FMUL.FTZ R52, R35, R12 ;  /* 0x0000000c23347220 */ /* 0x000fe20000410000 */
[----:B------:R-:W-:-:S02]  /*58a0*/  HADD2.F32 R47, -RZ, R41.H0_H0 ;  /* 0x20000029ff2f7230 */ /* 0x000fc40000004100 */
[----:B------:R-:W-:Y:S01]  /*58b0*/  FMUL.FTZ R41, R40, R12 ;  /* 0x0000000c28297220 */ /* 0x000fe20000410000 */
[----:B------:R-:W-:Y:S02]  /*58c0*/  HADD2.F32 R32, -RZ, R106.H0_H0 ;  /* 0x2000006aff207230 */ /* 0x000fe40000004100 */
[-C--:B------:R-:W-:Y:S01]  /*58d0*/  FMUL.FTZ R12, R34, R43.reuse ;  /* 0x0000002b220c7220 */ /* 0x080fe20000410000 */
[----:B------:R-:W-:Y:S01]  /*58e0*/  FMUL.FTZ R43, R14, R43 ;  /* 0x0000002b0e2b7220 */ /* 0x000fe20000410000 */
[----:B------:R-:W-:Y:S01]  /*58f0*/  F2FP.F16.F32.PACK_AB R39, R39, R54 ;  /* 0x000000362727723e */ /* 0x000fe200000000ff */
[----:B------:R-:W-:Y:S02]  /*5900*/  IMAD.MOV.U32 R33, RZ, RZ, R44 ;  /* 0x000000ffff217224 */ /* 0x000fe400078e002c */
[-C--:B------:R-:W-:Y:S01]  /*5910*/  FFMA.FTZ R41, R35, R32.reuse, -R41 ;  /* 0x0000002023297223 */ /* 0x080fe20000010829 */
[----:B------:R-:W-:Y:S01]  /*5920*/  FFMA.FTZ R52, R40, R32, R52 ;  /* 0x0000002028347223 */ /* 0x000fe20000010034 */
[-C--:B------:R-:W-:Y:S01]  /*5930*/  FFMA.FTZ R12, R14, R47.reuse, -R12 ;  /* 0x0000002f0e0c7223 */ /* 0x080fe2000001080c */
[----:B------:R-:W-:Y:S01]  /*5940*/  F2FP.F16.F32.PACK_AB R32, R15, R38 ;  /* 0x000000260f20723e */ /* 0x000fe200000000ff */
[----:B------:R-:W-:Y:S01]  /*5950*/  FFMA.FTZ R43, R34, R47, R43 ;  /* 0x0000002f222b7223 */ /* 0x000fe2000001002b */
[----:B------:R-:W-:Y:S01]  /*5960*/  F2FP.F16.F32.PACK_AB R35, R46, R55 ;  /* 0x000000372e23723e */ /* 0x000fe200000000ff */
[----:B------:R-:W-:Y:S01]  /*5970*/  IMAD.MOV.U32 R15, RZ, RZ, R42 ;  /* 0x000000ffff0f7224 */ /* 0x000fe200078e002a */
[----:B------:R-:W-:Y:S01]  /*5980*/  F2FP.F16.F32.PACK_AB R14, R12, R41 ;  /* 0x000000290c0e723e */ /* 0x000fe200000000ff */
[----:B------:R-:W-:Y:S01]  /*5990*/  IMAD.MOV.U32 R12, RZ, RZ, R32 ;  /* 0x000000ffff0c7224 */ /* 0x000fe200078e0020 */
[----:B------:R-:W-:Y:S01]  /*59a0*/  F2FP.F16.F32.PACK_AB R34, R43, R52 ;  /* 0x000000342b22723e */ /* 0x000fe200000000ff */
[----:B------:R-:W-:-:S07]  /*59b0*/  IMAD.MOV.U32 R32, RZ, RZ, R39 ;  /* 0x000000ffff207224 */ /* 0x000fce00078e0027 */
.L_x_10500:
[----:B------:R-:W-:Y:S05]  /*59c0*/  BSYNC B1 ;  /* 0x0000000000017941 */ /* 0x000fea0003800000 */
.L_x_10499:
[----:B------:R-:W-:Y:S01]  /*59d0*/  ISETP.GE.AND P2, PT, R11, R95, PT ;  /* 0x0000005f0b00720c */ /* 0x000fe20003f46270 */
[----:B0-----:R0:W-:Y:S02]  /*59e0*/  ST.E.128 desc[UR60][R36.64], R12 ;  /* 0x0000000c24007985 */ /* 0x0011e4000c101d3c */
[----:B0-----:R-:W-:Y:S01]  /*59f0*/  MOV R12, R94 ;  /* 0x0000005e000c7202 */ /* 0x001fe20000000f00 */
[----:B------:R-:W-:-:S09]  /*5a00*/  IMAD.MOV.U32 R13, RZ, RZ, R97 ;  /* 0x000000ffff0d7224 */ /* 0x000fd200078e0061 */
[----:B------:R-:W-:Y:S05]  /*5a10*/  @P2 BRA `(.L_x_10483) ;  /* 0x0000000400142947 */ /* 0x000fea0003800000 */
[----:B------:R-:W-:-:S05]  /*5a20*/  IMAD.WIDE R12, R11, 0x2, R12 ;  /* 0x000000020b0c7825 */ /* 0x000fca00078e020c */
[----:B---3--:R0:W-:Y:S01]  /*5a30*/  ST.E.128 desc[UR60][R12.64], R32 ;  /* 0x000000200c007985 */ /* 0x0081e2000c101d3c */
[----:B------:R-:W-:Y:S05]  /*5a40*/  BRA `(.L_x_10483) ;  /* 0x0000000400087947 */ /* 0x000fea0003800000 */
.L_x_10464:
[----:B------:R-:W-:-:S13]  /*5a50*/  ISETP.NE.AND P3, PT, R206, 0x3, PT ;  /* 0x00000003ce00780c */ /* 0x000fda0003f65270 */
[----:B------:R-:W-:Y:S05]  /*5a60*/  @!P3 BRA `(.L_x_10501) ;  /* 0x000000000004b947 */ /* 0x000fea0003800000 */
[----:B------:R-:W-:Y:S01]  /*5a70*/  BPT.TRAP 0x1 ;  /* 0x000000040000795c */ /* 0x000fe20000300000 */
.L_x_10501:
[----:B------:R-:W-:Y:S01]  /*5a80*/  IMAD R0, R18, 0x8, R19 ;  /* 0x0000000812007824 */ /* 0x000fe200078e0213 */
[----:B------:R-:W-:Y:S01]  /*5a90*/  SHF.L.U32 R93, R204, 0x1f, RZ ;  /* 0x0000001fcc5d7819 */ /* 0x000fe200000006ff */
[----:B------:R-:W-:Y:S01]  /*5aa0*/  BSSY B1, `(.L_x_10502) ;  /* 0x0000004000017945 */ /* 0x000fe20003800000 */
[----:B------:R-:W-:Y:S02]  /*5ab0*/  SHF.R.S32.HI R90, RZ, 0x1f, R89 ;  /* 0x0000001fff5a7819 */ /* 0x000fe40000011459 */
[----:B------:R-:W1:Y:S02]  /*5ac0*/  SYNCS.PHASECHK.TRANS64.TRYWAIT P2, [R0+URZ+0x32490], R93 ;  /* 0x0324905d000075a7 */ /* 0x000e64000804017f */
[----:B-1----:R-:W-:Y:S05]  /*5ad0*/  @!P2 BRA `(.L_x_10503) ;  /* 0x0000017400a4a947 */ /* 0x002fea0003800000 */
.L_x_10753:
[----:B------:R-:W-:Y:S05]  /*5ae0*/  BSYNC B1 ;  /* 0x0000000000017941 */ /* 0x000fea0003800000 */
.L_x_10502:
        /* <DEDUP_REMOVED lines=25> */
.L_x_10757:
[----:B------:R-:W-:Y:S04]  /*5c80*/  BSSY B1, `(.L_x_10505) ;  /* 0x000000d000017945 */ /* 0x000fe80003800000 */
[----:B------:R-:W-:Y:S05]  /*5c90*/  @!P2 BRA `(.L_x_10506) ;  /* 0x00000000002ca947 */ /* 0x000fea0003800000 */
[----:B------:R-:W-:Y:S02]  /*5ca0*/  ULDC UR4, c[0x0][0x2f4] ;  /* 0x0000bd0000047ab9 */ /* 0x000fe40000000800 */
[----:B------:R-:W-:-:S13]  /*5cb0*/  ISETP.GE.AND P2, PT, R16, UR4, PT ;  /* 0x0000000410007c0c */ /* 0x000fda000bf46270 */
[----:B---3--:R-:W-:-:S04]  /*5cc0*/  @!P2 LEA R34, P4, R16, R14, 0x1 ;  /* 0x0000000e1022a211 */ /* 0x008fc800078808ff */
[----:B--2---:R-:W-:Y:S02]  /*5cd0*/  @!P2 LEA.HI.X R35, R16, R33, R17, 0x1, P4 ;  /* 0x000000211023a211 */ /* 0x004fe400020f0c11 */
[----:B------:R-:W-:-:S13]  /*5ce0*/  ISETP.GE.AND P4, PT, R2, UR4, PT ;  /* 0x0000000402007c0c */ /* 0x000fda000bf86270 */
[C---:B------:R-:W-:Y:S02]  /*5cf0*/  @!P4 LEA R32, P5, R2.reuse, R14, 0x1 ;  /* 0x0000000e0220c211 */ /* 0x040fe400078a08ff */
[----:B------:R-:W2:Y:S02]  /*5d00*/  @!P2 LDS.128 R12, [R98] ;  /* 0x00000000620ca984 */ /* 0x000ea40000000c00 */
[----:B------:R-:W-:Y:S02]  /*5d10*/  @!P4 LEA.HI.X R33, R2, R33, R203, 0x1, P5 ;  /* 0x000000210221c211 */ /* 0x000fe400028f0ccb */
[----:B--2---:R-:W-:Y:S04]  /*5d20*/  @!P2 ST.E.128 desc[UR60][R34.64], R12 ;  /* 0x0000000c2200a985 */ /* 0x004fe8000c101d3c */
[----:B------:R-:W2:Y:S04]  /*5d30*/  @!P4 LDS.128 R12, [R96] ;  /* 0x00000000600cc984 */ /* 0x000ea80000000c00 */
[----:B--2---:R4:W-:Y:S02]  /*5d40*/  @!P4 ST.E.128 desc[UR60][R32.64], R12 ;  /* 0x0000000c2000c985 */ /* 0x0049e4000c101d3c */
.L_x_10506:
[----:B------:R-:W-:Y:S05]  /*5d50*/  BSYNC B1 ;  /* 0x0000000000017941 */ /* 0x000fea0003800000 */
.L_x_10505:
[----:B------:R-:W-:-:S03]  /*5d60*/  UMOV UR4, 0xffffffff ;  /* 0xffffffff00047882 */ /* 0x000fc60000000000 */
[----:B------:R-:W-:Y:S05]  /*5d70*/  BRA.DIV UR4, `(.L_x_10507) ;  /* 0x0000017604587947 */ /* 0x000fea000b800000 */
[----:B--2-4-:R2:W4:Y:S04]  /*5d80*/  SHFL.IDX PT, R33, R37, 0x1, 0x1c1f ;  /* 0x003c1f0025217f89 */ /* 0x01452800000e0000 */
[----:B---3--:R2:W3:Y:S02]  /*5d90*/  SHFL.IDX PT, R14, R36, 0x1, 0x1c1f ;  /* 0x003c1f00240e7f89 */ /* 0x0084e400000e0000 */
.L_x_10761:
[----:B------:R-:W-:-:S13]  /*5da0*/  ISETP.GE.AND P2, PT, R38, 0x41, PT ;  /* 0x000000412600780c */ /* 0x000fda0003f46270 */
[----:B------:R-:W-:Y:S05]  /*5db0*/  @!P2 BRA `(.L_x_10483) ;  /* 0x00000000002ca947 */ /* 0x000fea0003800000 */
[----:B------:R-:W-:Y:S02]  /*5dc0*/  ULDC UR4, c[0x0][0x2f4] ;  /* 0x0000bd0000047ab9 */ /* 0x000fe40000000800 */
[----:B------:R-:W-:-:S13]  /*5dd0*/  ISETP.GE.AND P2, PT, R16, UR4, PT ;  /* 0x0000000410007c0c */ /* 0x000fda000bf46270 */
[----:B---3--:R-:W-:-:S04]  /*5de0*/  @!P2 LEA R34, P4, R16, R14, 0x1 ;  /* 0x0000000e1022a211 */ /* 0x008fc800078808ff */
[----:B----4-:R-:W-:Y:S02]  /*5df0*/  @!P2 LEA.HI.X R35, R16, R33, R17, 0x1, P4 ;  /* 0x000000211023a211 */ /* 0x010fe400020f0c11 */
[----:B------:R-:W-:-:S13]  /*5e00*/  ISETP.GE.AND P4, PT, R2, UR4, PT ;  /* 0x0000000402007c0c */ /* 0x000fda000bf86270 */
[C---:B------:R-:W-:Y:S02]  /*5e10*/  @!P4 LEA R32, P5, R2.reuse, R14, 0x1 ;  /* 0x0000000e0220c211 */ /* 0x040fe400078a08ff */
[----:B------:R-:W3:Y:S02]  /*5e20*/  @!P2 LDS.128 R12, [R98+0x2000] ;  /* 0x00200000620ca984 */ /* 0x000ee40000000c00 */
[----:B------:R-:W-:Y:S02]  /*5e30*/  @!P4 LEA.HI.X R33, R2, R33, R203, 0x1, P5 ;  /* 0x000000210221c211 */ /* 0x000fe400028f0ccb */
[----:B---3--:R-:W-:Y:S04]  /*5e40*/  @!P2 ST.E.128 desc[UR60][R34.64], R12 ;  /* 0x0000000c2200a985 */ /* 0x008fe8000c101d3c */
[----:B------:R-:W3:Y:S04]  /*5e50*/  @!P4 LDS.128 R12, [R96+0x2000] ;  /* 0x00200000600cc984 */ /* 0x000ee80000000c00 */
[----:B---3--:R3:W-:Y:S02]  /*5e60*/  @!P4 ST.E.128 desc[UR60][R32.64], R12 ;  /* 0x0000000c2000c985 */ /* 0x0087e4000c101d3c */
.L_x_10483:
[----:B------:R-:W-:Y:S05]  /*5e70*/  BSYNC B0 ;  /* 0x0000000000007941 */ /* 0x000fea0003800000 */
.L_x_10463:
        /* <DEDUP_REMOVED lines=17> */
.L_x_10509:
[----:B------:R-:W-:Y:S05]  /*5f90*/  BSYNC B0 ;  /* 0x0000000000007941 */ /* 0x000fea0003800000 */
.L_x_10508:
[----:B------:R-:W5:Y:S01]  /*5fa0*/  SYNCS.PHASECHK.TRANS64.TRYWAIT P3, [R0+URZ+0x324b0], R93 ;  /* 0x0324b05d000075a7 */ /* 0x000f62000806017f */
[----:B------:R-:W-:Y:S04]  /*5fb0*/  BSSY B0, `(.L_x_10510) ;  /* 0x0000002000007945 */ /* 0x000fe80003800000 */
[----:B-----5:R-:W-:Y:S05]  /*5fc0*/  @!P3 BRA `(.L_x_10511) ;  /* 0x00000174000cb947 */ /* 0x020fea0003800000 */
.L_x_10762:
[----:B------:R-:W-:Y:S05]  /*5fd0*/  BSYNC B0 ;  /* 0x0000000000007941 */ /* 0x000fea0003800000 */
.L_x_10510:
[----:B------:R-:W-:Y:S01]  /*5fe0*/  ULDC.64 UR4, c[0x0][0x328] ;  /* 0x0000ca0000047ab9 */ /* 0x000fe20000000a00 */
[----:B------:R-:W-:Y:S01]  /*5ff0*/  ULDC.64 UR6, c[0x0][0x318] ;  /* 0x0000c60000067ab9 */ /* 0x000fe20000000a00 */
[----:B------:R-:W-:Y:S01]  /*6000*/  IMAD R90, R90, UR4, RZ ;  /* 0x000000045a5a7c24 */ /* 0x000fe2000f8e02ff */
[----:B------:R-:W-:Y:S01]  /*6010*/  BSSY B0, `(.L_x_10512) ;  /* 0x0000040000007945 */ /* 0x000fe20003800000 */
[----:B0---4-:R-:W-:-:S04]  /*6020*/  IMAD.WIDE.U32 R12, R89, UR4, RZ ;  /* 0x00000004590c7c25 */ /* 0x011fc8000f8e00ff */
        /* <DEDUP_REMOVED lines=11> */
[----:B---3--:R-:W-:Y:S01]  /*60e0*/  IMAD R11, R201, UR5, R13 ;  /* 0x00000005c90b7c24 */ /* 0x008fe2000f8e020d */
[----:B------:R-:W-:-:S04]  /*60f0*/  LEA R39, P3, R12, UR6, 0x1 ;  /* 0x000000060c277c11 */ /* 0x000fc8000f8608ff */
[----:B------:R-:W-:Y:S01]  /*6100*/  LEA.HI.X R40, R12, UR7, R11, 0x1, P3 ;  /* 0x000000070c287c11 */ /* 0x000fe200098f0c0b */
[----:B------:R0:W3:Y:S01]  /*6110*/  SHFL.IDX PT, R42, R39, RZ, 0x1c1f ;  /* 0x001c1fff272a7589 */ /* 0x0000e200000e0000 */
[----:B------:R-:W-:Y:S02]  /*6120*/  ISETP.GE.AND P3, PT, R92, 0x1, PT ;  /* 0x000000015c00780c */ /* 0x000fe40003f66270 */
[----:B------:R-:W-:Y:S01]  /*6130*/  IADD3 R12, R64, R38, RZ ;  /* 0x00000026400c7210 */ /* 0x000fe20007ffe0ff */
[----:B------:R0:W4:Y:S01]  /*6140*/  SHFL.IDX PT, R41, R40, RZ, 0x1c1f ;  /* 0x001c1fff28297589 */ /* 0x00012200000e0000 */
[----:B------:R-:W-:-:S03]  /*6150*/  IMAD R38, R38, 0x2, R25 ;  /* 0x0000000226267824 */ /* 0x000fc600078e0219 */
[----:B------:R-:W-:-:S06]  /*6160*/  IMAD R11, R12, 0x2, R25 ;  /* 0x000000020c0b7824 */ /* 0x000fcc00078e0219 */
[----:B0-----:R-:W-:Y:S05]  /*6170*/  @!P3 BRA `(.L_x_10513) ;  /* 0x0000000000a4b947 */ /* 0x001fea0003800000 */
[----:B------:R-:W-:Y:S02]  /*6180*/  ISETP.NE.AND P5, PT, R62, RZ, PT ;  /* 0x000000ff3e00720c */ /* 0x000fe40003fa5270 */
[----:B------:R-:W-:Y:S02]  /*6190*/  ISETP.NE.AND P4, PT, R29, RZ, PT ;  /* 0x000000ff1d00720c */ /* 0x000fe40003f85270 */
[----:B------:R-:W-:-:S09]  /*61a0*/  PRMT R43, R83, 0x8880, RZ ;  /* 0x00008880532b7816 */ /* 0x000fd200000000ff */
[----:B------:R-:W0:Y:S01]  /*61b0*/  @P5 LDS.128 R12, [R38] ;  /* 0x00000000260c5984 */ /* 0x000e220000000c00 */
[----:B--23--:R-:W-:-:S04]  /*61c0*/  @P5 LEA R36, P3, R16, R42, 0x1 ;  /* 0x0000002a10245211 */ /* 0x00cfc800078608ff */
[----:B----4-:R-:W-:Y:S02]  /*61d0*/  @P5 LEA.HI.X R37, R16, R41, R17, 0x1, P3 ;  /* 0x0000002910255211 */ /* 0x010fe400018f0c11 */
[----:B------:R-:W-:-:S04]  /*61e0*/  @P4 LEA R34, P3, R2, R42, 0x1 ;  /* 0x0000002a02224211 */ /* 0x000fc800078608ff */
[----:B------:R-:W-:Y:S02]  /*61f0*/  @P4 LEA.HI.X R35, R2, R41, R203, 0x1, P3 ;  /* 0x0000002902234211 */ /* 0x000fe400018f0ccb */
[----:B------:R-:W-:-:S13]  /*6200*/  ISETP.NE.AND P3, PT, R10, RZ, PT ;  /* 0x000000ff0a00720c */ /* 0x000fda0003f65270 */
[----:B------:R-:W-:-:S04]  /*6210*/  @P3 LEA R32, P6, R211, R42, 0x1 ;  /* 0x0000002ad3203211 */ /* 0x000fc800078c08ff */
[----:B------:R-:W-:Y:S01]  /*6220*/  @P3 LEA.HI.X R33, R211, R41, R226, 0x1, P6 ;  /* 0x00000029d3213211 */ /* 0x000fe200030f0ce2 */
[----:B0-----:R0:W-:Y:S01]  /*6230*/  @P5 ST.E.128 desc[UR60][R36.64], R12 ;  /* 0x0000000c24005985 */ /* 0x0011e2000c101d3c */
        /* <DEDUP_REMOVED lines=29> */
.L_x_10513:
[----:B------:R-:W-:Y:S05]  /*6410*/  BSYNC B0 ;  /* 0x0000000000007941 */ /* 0x000fea0003800000 */
.L_x_10512:
[----:B------:R-:W-:Y:S01]  /*6420*/  ISETP.GE.AND P3, PT, R92, 0x41, PT ;  /* 0x000000415c00780c */ /* 0x000fe20003f66270 */
[----:B------:R-:W0:Y:S01]  /*6430*/  SHFL.IDX PT, R40, R40, 0x1, 0x1c1f ;  /* 0x003c1f0028287f89 */ /* 0x000e2200000e0000 */
[----:B------:R-:W-:Y:S03]  /*6440*/  BSSY B0, `(.L_x_10514) ;  /* 0x000002c000007945 */ /* 0x000fe60003800000 */
[----:B------:R-:W0:Y:S08]  /*6450*/  SHFL.IDX PT, R39, R39, 0x1, 0x1c1f ;  /* 0x003c1f0027277f89 */ /* 0x000e3000000e0000 */
[----:B------:R-:W-:Y:S05]  /*6460*/  @!P3 BRA `(.L_x_10515) ;  /* 0x0000000000a4b947 */ /* 0x000fea0003800000 */
[----:B------:R-:W-:Y:S02]  /*6470*/  ISETP.NE.AND P5, PT, R62, RZ, PT ;  /* 0x000000ff3e00720c */ /* 0x000fe40003fa5270 */
[----:B------:R-:W-:Y:S02]  /*6480*/  ISETP.NE.AND P4, PT, R29, RZ, PT ;  /* 0x000000ff1d00720c */ /* 0x000fe40003f85270 */
[----:B----4-:R-:W-:-:S09]  /*6490*/  PRMT R41, R83, 0x8880, RZ ;  /* 0x0000888053297816 */ /* 0x010fd200000000ff */
[----:B0-----:R-:W0:Y:S01]  /*64a0*/  @P5 LDS.128 R12, [R38+0x2000] ;  /* 0x00200000260c5984 */ /* 0x001e220000000c00 */
[----:B--2---:R-:W-:-:S04]  /*64b0*/  @P5 LEA R36, P3, R16, R39, 0x1 ;  /* 0x0000002710245211 */ /* 0x004fc800078608ff */
[----:B------:R-:W-:Y:S02]  /*64c0*/  @P5 LEA.HI.X R37, R16, R40, R17, 0x1, P3 ;  /* 0x0000002810255211 */ /* 0x000fe400018f0c11 */
[----:B------:R-:W-:-:S04]  /*64d0*/  @P4 LEA R34, P3, R2, R39, 0x1 ;  /* 0x0000002702224211 */ /* 0x000fc800078608ff */
[----:B------:R-:W-:Y:S02]  /*64e0*/  @P4 LEA.HI.X R35, R2, R40, R203, 0x1, P3 ;  /* 0x0000002802234211 */ /* 0x000fe400018f0ccb */
[----:B------:R-:W-:-:S13]  /*64f0*/  ISETP.NE.AND P3, PT, R10, RZ, PT ;  /* 0x000000ff0a00720c */ /* 0x000fda0003f65270 */
[----:B------:R-:W-:-:S04]  /*6500*/  @P3 LEA R32, P6, R211, R39, 0x1 ;  /* 0x00000027d3203211 */ /* 0x000fc800078c08ff */
[----:B------:R-:W-:Y:S01]  /*6510*/  @P3 LEA.HI.X R33, R211, R40, R226, 0x1, P6 ;  /* 0x00000028d3213211 */ /* 0x000fe200030f0ce2 */
[----:B0-----:R0:W-:Y:S01]  /*6520*/  @P5 ST.E.128 desc[UR60][R36.64], R12 ;  /* 0x0000000c24005985 */ /* 0x0011e2000c101d3c */
        /* <DEDUP_REMOVED lines=29> */
.L_x_10515:
[----:B------:R-:W-:Y:S05]  /*6700*/  BSYNC B0 ;  /* 0x0000000000007941 */ /* 0x000fea0003800000 */
.L_x_10514:
[----:B------:R-:W5:Y:S01]  /*6710*/  LDL R11, [R1] ;  /* 0x00000000010b7983 */ /* 0x000f620000100800 */
[----:B-1----:R-:W-:Y:S02]  /*6720*/  @!P2 VIADD R0, R0, 0x324c0 ;  /* 0x000324c00000a836 */ /* 0x002fe40000000000 */
[----:B------:R-:W-:Y:S01]  /*6730*/  VIADD R18, R18, 0x1 ;  /* 0x0000000112127836 */ /* 0x000fe20000000000 */
[----:B------:R-:W-:Y:S01]  /*6740*/  @!PT LDS RZ, [RZ] ;  /* 0x00000000fffff984 */ /* 0x000fe20000000800 */
[----:B------:R-:W-:Y:S01]  /*6750*/  @!PT LDS RZ, [RZ] ;  /* 0x00000000fffff984 */ /* 0x000fe20000000800 */
[----:B------:R-:W-:Y:S01]  /*6760*/  @!PT LDS RZ, [RZ] ;  /* 0x00000000fffff984 */ /* 0x000fe20000000800 */
[----:B------:R-:W-:Y:S01]  /*6770*/  @!PT LDS RZ, [RZ] ;  /* 0x00000000fffff984 */ /* 0x000fe20000000800 */
[----:B------:R1:W-:Y:S06]  /*6780*/  MEMBAR.ALL.CTA ;  /* 0x0000000000007992 */ /* 0x0003ec0000008000 */
[----:B-1----:R-:W1:Y:S01]  /*6790*/  FENCE.VIEW.ASYNC.S ;  /* 0x00000000000073c6 */ /* 0x002e620000000000 */
[----:B------:R-:W-:Y:S01]  /*67a0*/  @!P2 PRMT R0, RZ, 0x654, R0 ;  /* 0x00000654ff00a816 */ /* 0x000fe20000000000 */
[----:B-1----:R1:W-:Y:S06]  /*67b0*/  BAR.SYNC.DEFER_BLOCKING R87, 0x80 ;  /* 0x000200570000751d */ /* 0x0023ec0000010000 */
[----:B------:R1:W-:Y:S01]  /*67c0*/  @!P2 SYNCS.ARRIVE.TRANS64.RED.A1T0 RZ, [R0+URZ], RZ ;  /* 0x000000ff00ffa9a7 */ /* 0x0003e2000810043f */
[----:B------:R-:W-:-:S04]  /*67d0*/  ISETP.NE.AND P2, PT, R18, 0x2, PT ;  /* 0x000000021200780c */ /* 0x000fc80003f45270 */
[----:B------:R-:W-:Y:S02]  /*67e0*/  SEL R18, R18, RZ, P2 ;  /* 0x000000ff12127207 */ /* 0x000fe40001000000 */
[----:B-----5:R-:W-:Y:S02]  /*67f0*/  LOP3.LUT P3, RZ, R11, 0x2, RZ, 0xc0, !PT ;  /* 0x000000020bff7812 */ /* 0x020fe4000786c0ff */
[----:B------:R-:W-:-:S04]  /*6800*/  SEL R11, RZ, 0x1, P2 ;  /* 0x00000001ff0b7807 */ /* 0x000fc80001000000 */
[----:B------:R-:W-:-:S07]  /*6810*/  LOP3.LUT R204, R204, R11, RZ, 0x3c, !PT ;  /* 0x0000000bcccc7212 */ /* 0x000fce00078e3cff */
[----:B-1----:R-:W-:Y:S05]  /*6820*/  @P3 BRA `(.L_x_10516) ;  /* 0xffffffc400503947 */ /* 0x002fea000383ffff */
[----:B0-----:R-:W0:Y:S01]  /*6830*/  S2R R12, SR_TID.X ;  /* 0x00000000000c7919 */ /* 0x001e220000002100 */
[----:B------:R-:W-:Y:S02]  /*6840*/  PLOP3.LUT P0, PT, PT, PT, PT, 0x8, 0x0 ;  /* 0x000000000000781c */ /* 0x000fe40003f0e170 */
[----:B0-----:R-:W-:-:S04]  /*6850*/  SHF.R.U32.HI R12, RZ, 0x7, R12 ;  /* 0x00000007ff0c7819 */ /* 0x001fc8000001160c */
[----:B------:R-:W-:-:S13]  /*6860*/  ISETP.NE.AND P3, PT, R12, 0x1, PT ;  /* 0x000000010c00780c */ /* 0x000fda0003f65270 */
[----:B------:R-:W-:Y:S05]  /*6870*/  @!P3 WARPSYNC.ALL ;  /* 0x000000000000b948 */ /* 0x000fea0003800000 */
[----:B------:R-:W-:Y:S06]  /*6880*/  @!P3 BAR.ARV 0x9, 0x100 ;  /* 0x024400000000bb1d */ /* 0x000fec0000002000 */
.L_x_10458:
[----:B------:R-:W-:Y:S01]  /*6890*/  IMAD.MOV.U32 R3, RZ, RZ, RZ ;  /* 0x000000ffff037224 */ /* 0x000fe200078e00ff */
[----:B------:R-:W-:Y:S06]  /*68a0*/  @P0 BRA `(.L_x_10517) ;  /* 0x00000000000c0947 */ /* 0x000fec0003800000 */
[----:B------:R-:W1:Y:S01]  /*68b0*/  FENCE.VIEW.ASYNC.G ;  /* 0x00000000000073c6 */ /* 0x000e620000000100 */
[----:B------:R-:W-:Y:S05]  /*68c0*/  WARPSYNC.ALL ;  /* 0x0000000000007948 */ /* 0x000fea0003800000 */
[----:B-1----:R-:W-:Y:S06]  /*68d0*/  BAR.ARV 0xc, 0x180 ;  /* 0x0306000000007b1d */ /* 0x002fec0000002000 */
.L_x_10517:
[----:B------:R-:W2:Y:S01]  /*68e0*/  LDL R0, [R1] ;  /* 0x0000000001007983 */ /* 0x000ea20000100800 */
[----:B------:R-:W-:Y:S01]  /*68f0*/  BSSY B0, `(.L_x_10518) ;  /* 0x0000021000007945 */ /* 0x000fe20003800000 */
[----:B--2---:R-:W-:-:S13]  /*6900*/  LOP3.LUT P0, RZ, R0, 0x8, RZ, 0xc0, !PT ;  /* 0x0000000800ff7812 */ /* 0x004fda000780c0ff */
        /* <DEDUP_REMOVED lines=13> */
[----:B0-----:R-:W-:Y:S01]  /*69e0*/  VIADD R4, R3, 0xffffffe ;  /* 0x0ffffffe03047836 */ /* 0x001fe20000000000 */
[----:B------:R-:W-:-:S05]  /*69f0*/  IADD3 R3, RZ, -R10, RZ ;  /* 0x8000000aff037210 */ /* 0x000fca0007ffe0ff */
        /* <DEDUP_REMOVED lines=16> */
.L_x_10519:
[----:B------:R-:W-:Y:S05]  /*6b00*/  BSYNC B0 ;  /* 0x0000000000007941 */ /* 0x000fea0003800000 */
.L_x_10518:
        /* <DEDUP_REMOVED lines=52> */
[----:B0-----:R-:W-:Y:S02]  /*6e50*/  CS2R R4, SRZ ;  /* 0x0000000000047805 */ /* 0x001fe4000001ff00 */
[----:B------:R-:W-:Y:S02]  /*6e60*/  CS2R R24, SRZ ;  /* 0x0000000000187805 */ /* 0x000fe4000001ff00 */
[----:B------:R-:W-:-:S02]  /*6e70*/  CS2R R46, SRZ ;  /* 0x00000000002e7805 */ /* 0x000fc4000001ff00 */
[----:B------:R-:W-:Y:S02]  /*6e80*/  CS2R R44, SRZ ;  /* 0x00000000002c7805 */ /* 0x000fe4000001ff00 */
[----:B---3--:R-:W-:Y:S02]  /*6e90*/  CS2R R42, SRZ ;  /* 0x00000000002a7805 */ /* 0x008fe4000001ff00 */
        /* <DEDUP_REMOVED lines=10> */
[----:B------:R0:W-:Y:S01]  /*6f40*/  STL [R1+0x3c], R0 ;  /* 0x00003c0001007387 */ /* 0x0001e20000100800 */
[----:B------:R-:W-:Y:S02]  /*6f50*/  VIADDMNMX R176, R0, R3, R86, PT ;  /* 0x0000000300b07246 */ /* 0x000fe40003800156 */
[----:B------:R-:W-:Y:S02]  /*6f60*/  CS2R R86, SRZ ;  /* 0x0000000000567805 */ /* 0x000fe4000001ff00 */
        /* <DEDUP_REMOVED lines=10> */
.L_x_10765:
[----:B-1----:R-:W-:Y:S01]  /*7010*/  LEA.HI R0, R14, R14, RZ, 0x1 ;  /* 0x0000000e0e007211 */ /* 0x002fe200078f08ff */
[----:B------:R-:W-:Y:S01]  /*7020*/  VIADD R25, R19, 0x18400 ;  /* 0x0001840013197836 */ /* 0x000fe20000000000 */
[----:B------:R-:W-:Y:S02]  /*7030*/  BSSY B6, `(.L_x_10522) ;  /* 0x0000018000067945 */ /* 0x000fe40003800000 */
[----:B------:R-:W-:Y:S02]  /*7040*/  LOP3.LUT R3, R0, 0xfffffffe, RZ, 0xc0, !PT ;  /* 0xfffffffe00037812 */ /* 0x000fe400078ec0ff */
[----:B------:R-:W-:Y:S02]  /*7050*/  LOP3.LUT P0, RZ, R25, 0x1bf, RZ, 0xc0, !PT ;  /* 0x000001bf19ff7812 */ /* 0x000fe4000780c0ff */
[----:B------:R-:W-:-:S05]  /*7060*/  IADD3 R72, R14, -R3, RZ ;  /* 0x800000030e487210 */ /* 0x000fca0007ffe0ff */
        /* <DEDUP_REMOVED lines=14> */
[----:B------:R-:W-:Y:S02]  /*7150*/  IMAD.U32 R10, RZ, RZ, UR4 ;  /* 0x00000004ff0a7e24 */ /* 0x000fe4000f8e00ff */
[----:B------:R-:W-:Y:S02]  /*7160*/  IMAD.U32 R11, RZ, RZ, UR5 ;  /* 0x00000005ff0b7e24 */ /* 0x000fe4000f8e00ff */
[----:B------:R-:W-:Y:S02]  /*7170*/  IMAD.MOV.U32 R8, RZ, RZ, 0x70 ;  /* 0x00000070ff087424 */ /* 0x000fe400078e00ff */
[----:B0-----:R-:W-:-:S07]  /*7180*/  IMAD.MOV.U32 R13, RZ, RZ, RZ ;  /* 0x000000ffff0d7224 */ /* 0x001fce00078e00ff */
[----:B------:R-:W-:-:S07]  /*7190*/  LEPC R20, `(.L_x_10523) ;  /* 0x000000001014794e */ /* 0x000fce0000000000 */
[----:B-1---5:R-:W-:Y:S05]  /*71a0*/  CALL.ABS.NOINC R14 ;  /* 0x000000000e007343 */ /* 0x022fea0003c00000 */
.L_x_10523:
[----:B------:R-:W-:Y:S05]  /*71b0*/  BSYNC B6 ;  /* 0x0000000000067941 */ /* 0x000fea0003800000 */
.L_x_10522:
        /* <DEDUP_REMOVED lines=13> */
.L_x_10527:
[----:B--2---:R2:W3:Y:S02]  /*7290*/  SYNCS.PHASECHK.TRANS64.TRYWAIT P0, [R19+URZ+0x32400], R0 ;  /* 0x03240000130075a7 */ /* 0x0044e4000800017f */
[----:B---3--:R-:W-:Y:S05]  /*72a0*/  @!P0 NANOSLEEP.SYNCS 0x989680 ;  /* 0x009896800000895d */ /* 0x008fea0003900000 */
[----:B------:R-:W3:Y:S02]  /*72b0*/  @!P0 SYNCS.PHASECHK.TRANS64 P0, [R19+URZ+0x32400], R0 ;  /* 0x03240000130085a7 */ /* 0x000ee4000800007f */
[----:B---3--:R-:W-:Y:S05]  /*72c0*/  @!P0 BRA `(.L_x_10527) ;  /* 0xfffffffc00f08947 */ /* 0x008fea000383ffff */
.L_x_10526:
[----:B------:R-:W-:Y:S05]  /*72d0*/  BSYNC B0 ;  /* 0x0000000000007941 */ /* 0x000fea0003800000 */
.L_x_10525:
[----:B------:R-:W-:Y:S05]  /*72e0*/  BRA `(.L_x_10528) ;  /* 0x0000002000d07947 */ /* 0x000fea0003800000 */
.L_x_10524:
        /* <DEDUP_REMOVED lines=27> */
[----:B------:R-:W-:Y:S01]  /*74a0*/  IMAD.U32 R6, RZ, RZ, UR6 ;  /* 0x00000006ff067e24 */ /* 0x000fe2000f8e00ff */
[----:B------:R-:W-:Y:S01]  /*74b0*/  MOV R10, UR4 ;  /* 0x00000004000a7c02 */ /* 0x000fe20008000f00 */
[----:B------:R-:W-:-:S02]  /*74c0*/  IMAD.U32 R7, RZ, RZ, UR7 ;  /* 0x00000007ff077e24 */ /* 0x000fc4000f8e00ff */
[----:B------:R-:W-:Y:S02]  /*74d0*/  IMAD.U32 R11, RZ, RZ, UR5 ;  /* 0x00000005ff0b7e24 */ /* 0x000fe4000f8e00ff */
[----:B------:R-:W-:Y:S02]  /*74e0*/  IMAD.MOV.U32 R8, RZ, RZ, 0x70 ;  /* 0x00000070ff087424 */ /* 0x000fe400078e00ff */
[----:B------:R-:W-:Y:S02]  /*74f0*/  IMAD.MOV.U32 R12, RZ, RZ, 0x1 ;  /* 0x00000001ff0c7424 */ /* 0x000fe400078e00ff */
[----:B0-----:R-:W-:-:S07]  /*7500*/  IMAD.MOV.U32 R13, RZ, RZ, RZ ;  /* 0x000000ffff0d7224 */ /* 0x001fce00078e00ff */
[----:B------:R-:W-:-:S07]  /*7510*/  LEPC R20, `(.L_x_10530) ;  /* 0x000000001014794e */ /* 0x000fce0000000000 */
[----:B-1----:R-:W-:Y:S05]  /*7520*/  CALL.ABS.NOINC R14 ;  /* 0x000000000e007343 */ /* 0x002fea0003c00000 */
.L_x_10530:
[----:B------:R-:W-:Y:S05]  /*7530*/  BSYNC B6 ;  /* 0x0000000000067941 */ /* 0x000fea0003800000 */
.L_x_10529:
[----:B------:R-:W-:Y:S01]  /*7540*/  LEA.HI R29, R30, R29, RZ, 0x2 ;  /* 0x0000001d1e1d7211 */ /* 0x000fe200078f10ff */
[----:B------:R-:W-:Y:S01]  /*7550*/  ULDC.U8 UR4, c[0x0][0x410] ;  /* 0x0001040000047ab9 */ /* 0x000fe20000000000 */
[----:B------:R-:W-:Y:S01]  /*7560*/  BSSY B0, `(.L_x_10531) ;  /* 0x0000204000007945 */ /* 0x000fe20003800000 */
[----:B------:R-:W-:Y:S01]  /*7570*/  ISETP.NE.AND P0, PT, RZ, UR4, PT ;  /* 0x00000004ff007c0c */ /* 0x000fe2000bf05270 */
[----:B------:R-:W-:Y:S01]  /*7580*/  IMAD R3, R49, 0x80, R200 ;  /* 0x0000008031037824 */ /* 0x000fe200078e02c8 */
[----:B------:R-:W-:-:S04]  /*7590*/  SHF.R.S32.HI R29, RZ, 0x1f, R29 ;  /* 0x0000001fff1d7819 */ /* 0x000fc8000001141d */
[----:B------:R-:W-:-:S04]  /*75a0*/  LEA.HI R29, R29, R200, RZ, 0x3 ;  /* 0x000000c81d1d7211 */ /* 0x000fc800078f18ff */
[----:B------:R-:W-:-:S05]  /*75b0*/  LOP3.LUT R29, R29, 0xfffffff8, RZ, 0xc0, !PT ;  /* 0xfffffff81d1d7812 */ /* 0x000fca00078ec0ff */
[----:B------:R-:W-:Y:S01]  /*75c0*/  IMAD.IADD R29, R200, 0x1, -R29 ;  /* 0x00000001c81d7824 */ /* 0x000fe200078e0a1d */
[----:B------:R-:W-:Y:S06]  /*75d0*/  @!P0 BRA `(.L_x_10532) ;  /* 0x00000010000c8947 */ /* 0x000fec0003800000 */
[----:B------:R-:W-:-:S03]  /*75e0*/  UMOV UR4, 0xffffffff ;  /* 0xffffffff00047882 */ /* 0x000fc60000000000 */
[----:B------:R-:W-:Y:S05]  /*75f0*/  BRA.DIV UR4, `(.L_x_10533) ;  /* 0x0000015e04b87947 */ /* 0x000fea000b800000 */
[----:B------:R1:W2:Y:S04]  /*7600*/  SHFL.IDX PT, R0, R27, RZ, 0x1c1f ;  /* 0x001c1fff1b007589 */ /* 0x0002a800000e0000 */
[----:B------:R1:W3:Y:S04]  /*7610*/  SHFL.IDX PT, R21, R26, RZ, 0x1c1f ;  /* 0x001c1fff1a157589 */ /* 0x0002e800000e0000 */
[----:B------:R-:W4:Y:S04]  /*7620*/  SHFL.IDX PT, R25, R25, RZ, 0x1c1f ;  /* 0x001c1fff19197589 */ /* 0x000f2800000e0000 */
[----:B------:R1:W0:Y:S02]  /*7630*/  SHFL.IDX PT, R20, R28, RZ, 0x1c1f ;  /* 0x001c1fff1c147589 */ /* 0x00022400000e0000 */
.L_x_10771:
[----:B------:R-:W5:Y:S01]  /*7640*/  LDL R7, [R1+0x74] ;  /* 0x0000740001077983 */ /* 0x000f620000100800 */
[----:B------:R-:W-:Y:S01]  /*7650*/  ULDC UR4, c[0x0][0x448] ;  /* 0x0001120000047ab9 */ /* 0x000fe20000000800 */
[C---:B------:R-:W-:Y:S01]  /*7660*/  IMAD.SHL.U32 R4, R29.reuse, 0x40, RZ ;  /* 0x000000401d047824 */ /* 0x040fe200078e00ff */
[----:B------:R-:W-:Y:S01]  /*7670*/  BSSY B1, `(.L_x_10534) ;  /* 0x0000028000017945 */ /* 0x000fe20003800000 */
[----:B-1----:R-:W-:Y:S01]  /*7680*/  IMAD R26, R154, UR4, RZ ;  /* 0x000000049a1a7c24 */ /* 0x002fe2000f8e02ff */
[----:B------:R-:W-:Y:S02]  /*7690*/  LOP3.LUT P0, RZ, R29, 0x4, RZ, 0xc0, !PT ;  /* 0x000000041dff7812 */ /* 0x000fe4000780c0ff */
[----:B------:R-:W-:Y:S02]  /*76a0*/  CS2R R8, SRZ ;  /* 0x0000000000087805 */ /* 0x000fe4000001ff00 */
[----:B------:R-:W-:Y:S02]  /*76b0*/  LOP3.LUT R5, R4, 0x1c0, RZ, 0xc0, !PT ;  /* 0x000001c004057812 */ /* 0x000fe400078ec0ff */
[----:B------:R-:W-:-:S02]  /*76c0*/  CS2R R10, SRZ ;  /* 0x00000000000a7805 */ /* 0x000fc4000001ff00 */
[----:B------:R-:W-:Y:S01]  /*76d0*/  ISETP.GE.AND P1, PT, R3, R26, PT ;  /* 0x0000001a0300720c */ /* 0x000fe20003f26270 */
[----:B------:R-:W-:Y:S01]  /*76e0*/  IMAD R26, R49, -0x80, R26 ;  /* 0xffffff80311a7824 */ /* 0x000fe200078e021a */
[----:B------:R-:W-:Y:S02]  /*76f0*/  LOP3.LUT R6, R5, 0x18, R16, 0xf8, !PT ;  /* 0x0000001805067812 */ /* 0x000fe400078ef810 */
[----:B------:R-:W-:-:S04]  /*7700*/  SHF.R.U32.HI R5, RZ, 0x3, R5 ;  /* 0x00000003ff057819 */ /* 0x000fc80000011605 */
[----:B------:R-:W-:Y:S02]  /*7710*/  LOP3.LUT R27, R6, R5, RZ, 0x3c, !PT ;  /* 0x00000005061b7212 */ /* 0x000fe400078e3cff */
[----:B-----5:R-:W-:-:S04]  /*7720*/  LEA.HI R4, R7, R7, RZ, 0x1 ;  /* 0x0000000707047211 */ /* 0x020fc800078f08ff */
[----:B------:R-:W-:-:S05]  /*7730*/  LOP3.LUT R4, R4, 0xfffffffe, RZ, 0xc0, !PT ;  /* 0xfffffffe04047812 */ /* 0x000fca00078ec0ff */
[----:B------:R-:W-:Y:S01]  /*7740*/  IMAD.IADD R3, R7, 0x1, -R4 ;  /* 0x0000000107037824 */ /* 0x000fe200078e0a04 */
[----:B------:R-:W-:Y:S02]  /*7750*/  CS2R R4, SRZ ;  /* 0x0000000000047805 */ /* 0x000fe4000001ff00 */
[----:B------:R-:W-:Y:S02]  /*7760*/  CS2R R6, SRZ ;  /* 0x0000000000067805 */ /* 0x000fe4000001ff00 */
[----:B------:R-:W-:Y:S01]  /*7770*/  SHF.L.U32 R28, R3, 0x1f, RZ ;  /* 0x0000001f031c7819 */ /* 0x000fe200000006ff */
[----:B------:R-:W-:Y:S06]  /*7780*/  @P1 BRA `(.L_x_10535) ;  /* 0x0000000000581947 */ /* 0x000fec0003800000 */
[----:B------:R-:W-:Y:S01]  /*7790*/  ULDC UR4, c[0x0][0x3f4] ;  /* 0x0000fd0000047ab9 */ /* 0x000fe20000000800 */
[----:B---3--:R-:W-:Y:S01]  /*77a0*/  IMAD.MOV.U32 R4, RZ, RZ, R21 ;  /* 0x000000ffff047224 */ /* 0x008fe200078e0015 */
[----:B------:R-:W-:Y:S01]  /*77b0*/  ISETP.GE.AND P3, PT, R22, UR4, PT ;  /* 0x0000000416007c0c */ /* 0x000fe2000bf66270 */
[----:B--2---:R-:W-:Y:S01]  /*77c0*/  IMAD.MOV.U32 R5, RZ, RZ, R0 ;  /* 0x000000ffff057224 */ /* 0x004fe200078e0000 */
[C---:B------:R-:W-:Y:S02]  /*77d0*/  ISETP.GE.AND P4, PT, R205.reuse, UR4, PT ;  /* 0x00000004cd007c0c */ /* 0x040fe4000bf86270 */
[----:B------:R-:W-:Y:S02]  /*77e0*/  SHF.L.U32 R14, R205, 0x1, RZ ;  /* 0x00000001cd0e7819 */ /* 0x000fe400000006ff */
[----:B------:R-:W-:-:S04]  /*77f0*/  SHF.R.S32.HI R8, RZ, 0x1f, R205 ;  /* 0x0000001fff087819 */ /* 0x000fc800000114cd */
[----:B------:R-:W-:-:S03]  /*7800*/  SHF.L.U64.HI R8, R205, 0x1, R8 ;  /* 0x00000001cd087819 */ /* 0x000fc60000010208 */
        /* <DEDUP_REMOVED lines=14> */
.L_x_10535:
[----:B------:R-:W-:Y:S05]  /*78f0*/  BSYNC B1 ;  /* 0x0000000000017941 */ /* 0x000fea0003800000 */
.L_x_10534:
[----:B--2---:R-:W2:Y:S01]  /*7900*/  LDL R0, [R1+0x58] ;  /* 0x0000580001007983 */ /* 0x004ea20000100800 */
[----:B------:R-:W3:Y:S01]  /*7910*/  SYNCS.PHASECHK.TRANS64.TRYWAIT P1, [R19+URZ+0x32400], R28 ;  /* 0x0324001c130075a7 */ /* 0x000ee2000802017f */
[----:B-----5:R-:W-:Y:S01]  /*7920*/  IMAD.MOV.U32 R31, RZ, RZ, R6 ;  /* 0x000000ffff1f7224 */ /* 0x020fe200078e0006 */
[--C-:B------:R-:W-:Y:S01]  /*7930*/  SHF.R.U64 R34, R6, 0x10, R7.reuse ;  /* 0x0000001006227819 */ /* 0x100fe20000001207 */
[--C-:B01----:R-:W-:Y:S01]  /*7940*/  IMAD.MOV.U32 R13, RZ, RZ, R7.reuse ;  /* 0x000000ffff0d7224 */ /* 0x103fe200078e0007 */
[----:B------:R-:W-:Y:S01]  /*7950*/  SHF.R.U32.HI R14, RZ, 0x10, R7 ;  /* 0x00000010ff0e7819 */ /* 0x000fe20000011607 */
[--C-:B------:R-:W-:Y:S01]  /*7960*/  IMAD.MOV.U32 R6, RZ, RZ, R5.reuse ;  /* 0x000000ffff067224 */ /* 0x100fe200078e0005 */
[--C-:B------:R-:W-:Y:S01]  /*7970*/  SHF.R.U64 R35, R4, 0x10, R5.reuse ;  /* 0x0000001004237819 */ /* 0x100fe20000001205 */
[----:B------:R-:W-:Y:S01]  /*7980*/  IMAD.MOV.U32 R32, RZ, RZ, R8 ;  /* 0x000000ffff207224 */ /* 0x000fe200078e0008 */
[----:B------:R-:W-:Y:S01]  /*7990*/  SHF.R.U32.HI R15, RZ, 0x10, R5 ;  /* 0x00000010ff0f7819 */ /* 0x000fe20000011605 */
[----:B------:R-:W-:Y:S01]  /*79a0*/  IMAD.MOV.U32 R29, RZ, RZ, R4 ;  /* 0x000000ffff1d7224 */ /* 0x000fe200078e0004 */
[----:B------:R-:W-:Y:S01]  /*79b0*/  SHF.R.U64 R37, R8, 0x10, R9 ;  /* 0x0000001008257819 */ /* 0x000fe20000001209 */
[----:B------:R-:W-:Y:S01]  /*79c0*/  IMAD.MOV.U32 R33, RZ, RZ, R10 ;  /* 0x000000ffff217224 */ /* 0x000fe200078e000a */
[--C-:B------:R-:W-:Y:S01]  /*79d0*/  SHF.R.U64 R36, R10, 0x10, R11.reuse ;  /* 0x000000100a247819 */ /* 0x100fe2000000120b */
[----:B------:R-:W-:Y:S01]  /*79e0*/  IMAD.MOV.U32 R7, RZ, RZ, R11 ;  /* 0x000000ffff077224 */ /* 0x000fe200078e000b */
[----:B------:R-:W-:Y:S01]  /*79f0*/  MOV R5, R9 ;  /* 0x0000000900057202 */ /* 0x000fe20000000f00 */
[----:B------:R-:W-:Y:S01]  /*7a00*/  BSSY B1, `(.L_x_10536) ;  /* 0x0000012000017945 */ /* 0x000fe20003800000 */
[----:B------:R-:W-:-:S02]  /*7a10*/  SHF.R.U32.HI R8, RZ, 0x10, R9 ;  /* 0x00000010ff087819 */ /* 0x000fc40000011609 */
[----:B------:R-:W-:Y:S02]  /*7a20*/  SHF.R.U32.HI R10, RZ, 0x10, R11 ;  /* 0x00000010ff0a7819 */ /* 0x000fe4000001160b */
[----:B------:R-:W-:Y:S02]  /*7a30*/  VIMNMX R9, R26, 0x80, PT ;  /* 0x000000801a097848 */ /* 0x000fe40003fe0100 */
[----:B------:R-:W-:Y:S02]  /*7a40*/  PRMT R31, R31, 0x5410, R13 ;  /* 0x000054101f1f7816 */ /* 0x000fe4000000000d */
[----:B------:R-:W-:Y:S02]  /*7a50*/  PRMT R34, R34, 0x5410, R14 ;  /* 0x0000541022227816 */ /* 0x000fe4000000000e */
[----:B------:R-:W-:Y:S02]  /*7a60*/  PRMT R29, R29, 0x5410, R6 ;  /* 0x000054101d1d7816 */ /* 0x000fe40000000006 */
[----:B------:R-:W-:-:S02]  /*7a70*/  PRMT R35, R35, 0x5410, R15 ;  /* 0x0000541023237816 */ /* 0x000fc4000000000f */
[----:B------:R-:W-:Y:S02]  /*7a80*/  ISETP.GE.AND P2, PT, R200, R9, PT ;  /* 0x00000009c800720c */ /* 0x000fe40003f46270 */
[----:B------:R-:W-:Y:S02]  /*7a90*/  PRMT R33, R33, 0x5410, R7 ;  /* 0x0000541021217816 */ /* 0x000fe40000000007 */
[----:B------:R-:W-:Y:S02]  /*7aa0*/  PRMT R36, R36, 0x5410, R10 ;  /* 0x0000541024247816 */ /* 0x000fe4000000000a */
[----:B------:R-:W-:Y:S02]  /*7ab0*/  PRMT R32, R32, 0x5410, R5 ;  /* 0x0000541020207816 */ /* 0x000fe40000000005 */
[----:B--2---:R-:W-:-:S05]  /*7ac0*/  LEA R12, R0, R27, 0x9 ;  /* 0x0000001b000c7211 */ /* 0x004fca00078e48ff */
[----:B------:R-:W-:-:S04]  /*7ad0*/  IMAD R12, R12, 0x2, R19 ;  /* 0x000000020c0c7824 */ /* 0x000fc800078e0213 */
[C---:B------:R-:W-:Y:S02]  /*7ae0*/  VIADD R4, R12.reuse, 0x18400 ;  /* 0x000184000c047836 */ /* 0x040fe40000000000 */
[----:B------:R-:W-:Y:S02]  /*7af0*/  VIADD R0, R12, 0x18440 ;  /* 0x000184400c007836 */ /* 0x000fe40000000000 */
[----:B------:R-:W-:Y:S01]  /*7b00*/  @P0 VIADD R0, R4, 0xffffffc0 ;  /* 0xffffffc004000836 */ /* 0x000fe20000000000 */
[----:B---3--:R-:W-:Y:S06]  /*7b10*/  @!P1 BRA `(.L_x_10537) ;  /* 0x0000015800e49947 */ /* 0x008fec0003800000 */
.L_x_10772:
[----:B------:R-:W-:Y:S05]  /*7b20*/  BSYNC B1 ;  /* 0x0000000000017941 */ /* 0x000fea0003800000 */
.L_x_10536:
        /* <DEDUP_REMOVED lines=12> */
[----:B------:R-:W-:Y:S02]  /*7bf0*/  HADD2.F32 R14, -RZ, R34.H0_H0 ;  /* 0x20000022ff0e7230 */ /* 0x000fe40000004100 */
[--C-:B-1----:R-:W-:Y:S02]  /*7c00*/  HADD2.F32 R8, -RZ, R4.reuse.H0_H0 ;  /* 0x20000004ff087230 */ /* 0x102fe40000004100 */
[----:B------:R-:W-:-:S02]  /*7c10*/  HADD2.F32 R4, -RZ, R4.H1_H1 ;  /* 0x30000004ff047230 */ /* 0x000fc40000004100 */
[--C-:B------:R-:W-:Y:S02]  /*7c20*/  HADD2.F32 R10, -RZ, R5.reuse.H0_H0 ;  /* 0x20000005ff0a7230 */ /* 0x100fe40000004100 */
[----:B------:R-:W-:Y:S02]  /*7c30*/  HADD2.F32 R5, -RZ, R5.H1_H1 ;  /* 0x30000005ff057230 */ /* 0x000fe40000004100 */
[C---:B----4-:R-:W-:Y:S01]  /*7c40*/  FMUL.FTZ R25, R4.reuse, R21 ;  /* 0x0000001504197220 */ /* 0x050fe20000410000 */
[-C--:B------:R-:W-:Y:S01]  /*7c50*/  FMUL.FTZ R4, R4, R15.reuse ;  /* 0x0000000f04047220 */ /* 0x080fe20000410000 */
[--C-:B------:R-:W-:Y:S02]  /*7c60*/  HADD2.F32 R11, -RZ, R6.reuse.H0_H0 ;  /* 0x20000006ff0b7230 */ /* 0x100fe40000004100 */
[C---:B------:R-:W-:Y:S01]  /*7c70*/  FMUL.FTZ R27, R5.reuse, R20 ;  /* 0x00000014051b7220 */ /* 0x040fe20000410000 */
[----:B------:R-:W-:Y:S01]  /*7c80*/  FFMA.FTZ R25, R8, R15, -R25 ;  /* 0x0000000f08197223 */ /* 0x000fe20000010819 */
[----:B------:R-:W-:Y:S01]  /*7c90*/  FMUL.FTZ R15, R5, R14 ;  /* 0x0000000e050f7220 */ /* 0x000fe20000410000 */
[----:B------:R-:W-:-:S02]  /*7ca0*/  HADD2.F32 R6, -RZ, R6.H1_H1 ;  /* 0x30000006ff067230 */ /* 0x000fc40000004100 */
[----:B------:R-:W-:Y:S01]  /*7cb0*/  FFMA.FTZ R26, R8, R21, R4 ;  /* 0x00000015081a7223 */ /* 0x000fe20000010004 */
[----:B------:R-:W-:Y:S02]  /*7cc0*/  HADD2.F32 R13, -RZ, R7.H0_H0 ;  /* 0x20000007ff0d7230 */ /* 0x000fe40000004100 */
        /* <DEDUP_REMOVED lines=8> */
[-C--:B0-----:R-:W-:Y:S01]  /*7d50*/  FMUL.FTZ R28, R6, R4.reuse ;  /* 0x00000004061c7220 */ /* 0x081fe20000410000 */
[----:B------:R-:W-:Y:S01]  /*7d60*/  FFMA.FTZ R6, R11, R4, -R20 ;  /* 0x000000040b067223 */ /* 0x000fe20000010814 */
[C---:B------:R-:W-:Y:S01]  /*7d70*/  FMUL.FTZ R30, R7.reuse, R14 ;  /* 0x0000000e071e7220 */ /* 0x040fe20000410000 */
        /* <DEDUP_REMOVED lines=9> */
.L_x_10541:
[----:B------:R-:W-:Y:S05]  /*7e10*/  BSYNC B2 ;  /* 0x0000000000027941 */ /* 0x000fea0003800000 */
.L_x_10540:
[----:B------:R-:W-:Y:S05]  /*7e20*/  @P1 BRA `(.L_x_10539) ;  /* 0x0000000000981947 */ /* 0x000fea0003800000 */
[----:B-1----:R-:W1:Y:S01]  /*7e30*/  LDS.128 R4, [R0] ;  /* 0x0000000000047984 */ /* 0x002e620000000c00 */
        /* <DEDUP_REMOVED lines=16> */
[--C-:B------:R-:W-:Y:S02]  /*7f40*/  HADD2.F32 R13, -RZ, R7.reuse.H0_H0 ;  /* 0x20000007ff0d7230 */ /* 0x100fe40000004100 */
        /* <DEDUP_REMOVED lines=20> */
.L_x_10539:
[----:B------:R-:W-:Y:S05]  /*8090*/  BSYNC B1 ;  /* 0x0000000000017941 */ /* 0x000fea0003800000 */
.L_x_10538:
        /* <DEDUP_REMOVED lines=11> */
[----:B----4-:R-:W-:Y:S02]  /*8150*/  HADD2.F32 R25, -RZ, R36.H0_H0 ;  /* 0x20000024ff197230 */ /* 0x010fe40000004100 */
[----:B------:R-:W-:Y:S02]  /*8160*/  HADD2.F32 R21, -RZ, R34.H0_H0 ;  /* 0x20000022ff157230 */ /* 0x000fe40000004100 */
[----:B0-----:R-:W-:Y:S02]  /*8170*/  HADD2.F32 R28, -RZ, R33.H1_H1 ;  /* 0x30000021ff1c7230 */ /* 0x001fe40000004100 */
        /* <DEDUP_REMOVED lines=32> */
.L_x_10544:
[----:B------:R-:W-:Y:S05]  /*8380*/  BSYNC B1 ;  /* 0x0000000000017941 */ /* 0x000fea0003800000 */
.L_x_10543:
[----:B------:R-:W-:Y:S05]  /*8390*/  @P1 BRA `(.L_x_10542) ;  /* 0x0000001000801947 */ /* 0x000fea0003800000 */
[----:B-1----:R-:W1:Y:S01]  /*83a0*/  LDS.128 R4, [R0+0x2000] ;  /* 0x0020000000047984 */ /* 0x002e620000000c00 */
[----:B------:R-:W-:Y:S02]  /*83b0*/  HADD2.F32 R14, -RZ, R29.H0_H0 ;  /* 0x2000001dff0e7230 */ /* 0x000fe40000004100 */
[--C-:B------:R-:W-:Y:S02]  /*83c0*/  HADD2.F32 R20, -RZ, R32.reuse.H0_H0 ;  /* 0x20000020ff147230 */ /* 0x100fe40000004100 */
[----:B----4-:R-:W-:Y:S02]  /*83d0*/  HADD2.F32 R25, -RZ, R37.H0_H0 ;  /* 0x20000025ff197230 */ /* 0x010fe40000004100 */
[----:B------:R-:W-:Y:S02]  /*83e0*/  HADD2.F32 R21, -RZ, R35.H0_H0 ;  /* 0x20000023ff157230 */ /* 0x000fe40000004100 */
[----:B------:R-:W-:Y:S02]  /*83f0*/  HADD2.F32 R26, -RZ, R32.H1_H1 ;  /* 0x30000020ff1a7230 */ /* 0x000fe40000004100 */
        /* <DEDUP_REMOVED lines=33> */
.L_x_10532:
[----:B------:R-:W-:-:S03]  /*8610*/  UMOV UR4, 0xffffffff ;  /* 0xffffffff00047882 */ /* 0x000fc60000000000 */
[----:B------:R-:W-:Y:S05]  /*8620*/  BRA.DIV UR4, `(.L_x_10545) ;  /* 0x0000015204347947 */ /* 0x000fea000b800000 */
[----:B------:R1:W2:Y:S04]  /*8630*/  SHFL.IDX PT, R0, R27, RZ, 0x1c1f ;  /* 0x001c1fff1b007589 */ /* 0x0002a800000e0000 */
[----:B------:R1:W3:Y:S04]  /*8640*/  SHFL.IDX PT, R20, R26, RZ, 0x1c1f ;  /* 0x001c1fff1a147589 */ /* 0x0002e800000e0000 */
[----:B------:R1:W4:Y:S04]  /*8650*/  SHFL.IDX PT, R21, R25, RZ, 0x1c1f ;  /* 0x001c1fff19157589 */ /* 0x00032800000e0000 */
[----:B------:R1:W0:Y:S02]  /*8660*/  SHFL.IDX PT, R14, R28, RZ, 0x1c1f ;  /* 0x001c1fff1c0e7589 */ /* 0x00022400000e0000 */
.L_x_10778:
[----:B------:R-:W5:Y:S01]  /*8670*/  LDL R5, [R1+0x74] ;  /* 0x0000740001057983 */ /* 0x000f620000100800 */
[----:B------:R-:W-:Y:S01]  /*8680*/  ULDC UR4, c[0x0][0x448] ;  /* 0x0001120000047ab9 */ /* 0x000fe20000000800 */
[----:B------:R-:W-:Y:S01]  /*8690*/  BSSY B1, `(.L_x_10546) ;  /* 0x0000019000017945 */ /* 0x000fe20003800000 */
[----:B------:R-:W-:Y:S01]  /*86a0*/  IMAD R154, R154, UR4, RZ ;  /* 0x000000049a9a7c24 */ /* 0x000fe2000f8e02ff */
[----:B------:R-:W-:Y:S02]  /*86b0*/  CS2R R6, SRZ ;  /* 0x0000000000067805 */ /* 0x000fe4000001ff00 */
[----:B------:R-:W-:Y:S02]  /*86c0*/  CS2R R8, SRZ ;  /* 0x0000000000087805 */ /* 0x000fe4000001ff00 */
[----:B------:R-:W-:Y:S01]  /*86d0*/  CS2R R10, SRZ ;  /* 0x00000000000a7805 */ /* 0x000fe2000001ff00 */
[----:B-1----:R-:W-:Y:S01]  /*86e0*/  IMAD R25, R49, -0x80, R154 ;  /* 0xffffff8031197824 */ /* 0x002fe200078e029a */
[----:B------:R-:W-:-:S02]  /*86f0*/  ISETP.GE.AND P0, PT, R3, R154, PT ;  /* 0x0000009a0300720c */ /* 0x000fc40003f06270 */
        /* <DEDUP_REMOVED lines=18> */
.L_x_10547:
[----:B------:R-:W-:Y:S05]  /*8820*/  BSYNC B1 ;  /* 0x0000000000017941 */ /* 0x000fea0003800000 */
.L_x_10546:
[----:B------:R-:W3:Y:S01]  /*8830*/  SYNCS.PHASECHK.TRANS64.TRYWAIT P1, [R19+URZ+0x32400], R26 ;  /* 0x0324001a130075a7 */ /* 0x000ee2000802017f */
[----:B-----5:R-:W-:Y:S01]  /*8840*/  IMAD.MOV.U32 R39, RZ, RZ, R4 ;  /* 0x000000ffff277224 */ /* 0x020fe200078e0004 */
[--C-:B------:R-:W-:Y:S01]  /*8850*/  SHF.R.U64 R43, R4, 0x10, R5.reuse ;  /* 0x00000010042b7819 */ /* 0x100fe20000001205 */
[--C-:B--2---:R-:W-:Y:S01]  /*8860*/  IMAD.MOV.U32 R0, RZ, RZ, R5.reuse ;  /* 0x000000ffff007224 */ /* 0x104fe200078e0005 */
[----:B-1----:R-:W-:Y:S01]  /*8870*/  SHF.R.U32.HI R12, RZ, 0x10, R5 ;  /* 0x00000010ff0c7819 */ /* 0x002fe20000011605 */
[----:B------:R-:W-:Y:S01]  /*8880*/  IMAD.MOV.U32 R41, RZ, RZ, R8 ;  /* 0x000000ffff297224 */ /* 0x000fe200078e0008 */
[----:B------:R-:W-:Y:S01]  /*8890*/  MOV R40, R6 ;  /* 0x0000000600287202 */ /* 0x000fe20000000f00 */
[--C-:B------:R-:W-:Y:S01]  /*88a0*/  IMAD.MOV.U32 R4, RZ, RZ, R7.reuse ;  /* 0x000000ffff047224 */ /* 0x100fe200078e0007 */
[----:B------:R-:W-:Y:S01]  /*88b0*/  SHF.R.U64 R44, R6, 0x10, R7 ;  /* 0x00000010062c7819 */ /* 0x000fe20000001207 */
[--C-:B------:R-:W-:Y:S01]  /*88c0*/  IMAD.MOV.U32 R5, RZ, RZ, R9.reuse ;  /* 0x000000ffff057224 */ /* 0x100fe200078e0009 */
[--C-:B------:R-:W-:Y:S01]  /*88d0*/  SHF.R.U64 R45, R8, 0x10, R9.reuse ;  /* 0x00000010082d7819 */ /* 0x100fe20000001209 */
[----:B------:R-:W-:Y:S01]  /*88e0*/  IMAD.MOV.U32 R42, RZ, RZ, R10 ;  /* 0x000000ffff2a7224 */ /* 0x000fe200078e000a */
[----:B------:R-:W-:Y:S01]  /*88f0*/  SHF.R.U32.HI R8, RZ, 0x10, R9 ;  /* 0x00000010ff087819 */ /* 0x000fe20000011609 */
[----:B------:R-:W-:Y:S01]  /*8900*/  IMAD.MOV.U32 R6, RZ, RZ, R11 ;  /* 0x000000ffff067224 */ /* 0x000fe200078e000b */
[----:B------:R-:W-:Y:S01]  /*8910*/  VIMNMX R25, R25, 0x80, PT ;  /* 0x0000008019197848 */ /* 0x000fe20003fe0100 */
[----:B0-----:R-:W-:Y:S01]  /*8920*/  VIADD R14, R200, 0x40 ;  /* 0x00000040c80e7836 */ /* 0x001fe20000000000 */
[----:B------:R-:W0:Y:S01]  /*8930*/  LDC R13, c[0x0][0x3f4] ;  /* 0x0000fd00ff0d7b82 */ /* 0x000e220000000800 */
        /* <DEDUP_REMOVED lines=16> */
[----:B---3--:R-:W-:-:S12]  /*8a40*/  @!P1 BRA `(.L_x_10549) ;  /* 0x0000014c009c9947 */ /* 0x008fd80003800000 */
.L_x_10779:
[----:B------:R-:W-:Y:S05]  /*8a50*/  BSYNC B1 ;  /* 0x0000000000017941 */ /* 0x000fea0003800000 */
.L_x_10548:
[----:B------:R-:W-:Y:S01]  /*8a60*/  BSSY B1, `(.L_x_10550) ;  /* 0x000005a000017945 */ /* 0x000fe20003800000 */
[----:B------:R-:W-:-:S03]  /*8a70*/  LOP3.LUT R0, R0, 0x38, RZ, 0xc0, !PT ;  /* 0x0000003800007812 */ /* 0x000fc600078ec0ff */
[----:B------:R-:W-:Y:S05]  /*8a80*/  @P2 BRA `(.L_x_10551) ;  /* 0x00000004005c2947 */ /* 0x000fea0003800000 */
[----:B------:R-:W2:Y:S01]  /*8a90*/  LDL R9, [R1+0x58] ;  /* 0x0000580001097983 */ /* 0x000ea20000100800 */
[----:B------:R-:W-:Y:S02]  /*8aa0*/  IMAD.SHL.U32 R4, R29, 0x40, RZ ;  /* 0x000000401d047824 */ /* 0x000fe400078e00ff */
[----:B------:R-:W-:Y:S02]  /*8ab0*/  HADD2.F32 R29, -RZ, R41.H0_H0 ;  /* 0x20000029ff1d7230 */ /* 0x000fe40000004100 */
[----:B------:R-:W-:Y:S01]  /*8ac0*/  HADD2.F32 R27, -RZ, R39.H0_H0 ;  /* 0x20000027ff1b7230 */ /* 0x000fe20000004100 */
[----:B------:R-:W-:Y:S01]  /*8ad0*/  LOP3.LUT R5, R4, 0x1c0, RZ, 0xc0, !PT ;  /* 0x000001c004057812 */ /* 0x000fe200078ec0ff */
[--C-:B------:R-:W-:Y:S02]  /*8ae0*/  HADD2.F32 R31, -RZ, R45.reuse.H0_H0 ;  /* 0x2000002dff1f7230 */ /* 0x100fe40000004100 */
[----:B------:R-:W-:Y:S01]  /*8af0*/  HADD2.F32 R28, -RZ, R45.H1_H1 ;  /* 0x3000002dff1c7230 */ /* 0x000fe20000004100 */
[----:B------:R-:W-:-:S02]  /*8b00*/  SHF.R.U32.HI R7, RZ, 0x3, R5 ;  /* 0x00000003ff077819 */ /* 0x000fc40000011605 */
[----:B------:R-:W-:Y:S02]  /*8b10*/  LOP3.LUT R4, R5, 0x38, R16, 0xf8, !PT ;  /* 0x0000003805047812 */ /* 0x000fe400078ef810 */
[----:B------:R-:W-:Y:S02]  /*8b20*/  LOP3.LUT R8, R7, R0, R5, 0x1e, !PT ;  /* 0x0000000007087212 */ /* 0x000fe400078e1e05 */
[----:B------:R-:W-:-:S03]  /*8b30*/  LOP3.LUT R4, R4, R7, RZ, 0x3c, !PT ;  /* 0x0000000704047212 */ /* 0x000fc600078e3cff */
[C---:B--2---:R-:W-:Y:S01]  /*8b40*/  IMAD R8, R9.reuse, 0x200, R8 ;  /* 0x0000020009087824 */ /* 0x044fe200078e0208 */
[----:B------:R-:W-:-:S03]  /*8b50*/  LEA R4, R9, R4, 0x9 ;  /* 0x0000000409047211 */ /* 0x000fc600078e48ff */
[--C-:B------:R-:W-:Y:S02]  /*8b60*/  IMAD R38, R8, 0x2, R19.reuse ;  /* 0x0000000208267824 */ /* 0x100fe400078e0213 */
[----:B------:R-:W-:-:S03]  /*8b70*/  IMAD R36, R4, 0x2, R19 ;  /* 0x0000000204247824 */ /* 0x000fc600078e0213 */
[----:B------:R-:W1:Y:S04]  /*8b80*/  LDS.128 R8, [R38+0x18400] ;  /* 0x0184000026087984 */ /* 0x000e680000000c00 */
[----:B------:R-:W2:Y:S01]  /*8b90*/  LDS.128 R4, [R36+0x18400] ;  /* 0x0184000024047984 */ /* 0x000ea20000000c00 */
[--C-:B-1----:R-:W-:Y:S02]  /*8ba0*/  HADD2.F32 R20, -RZ, R8.reuse.H0_H0 ;  /* 0x20000008ff147230 */ /* 0x102fe40000004100 */
[----:B------:R-:W-:Y:S02]  /*8bb0*/  HADD2.F32 R8, -RZ, R8.H1_H1 ;  /* 0x30000008ff087230 */ /* 0x000fe40000004100 */
[----:B--2---:R-:W-:Y:S02]  /*8bc0*/  HADD2.F32 R12, -RZ, R4.H0_H0 ;  /* 0x20000004ff0c7230 */ /* 0x004fe40000004100 */
[C---:B------:R-:W-:Y:S01]  /*8bd0*/  FMUL.FTZ R33, R20.reuse, R29 ;  /* 0x0000001d14217220 */ /* 0x040fe20000410000 */
[----:B------:R-:W-:Y:S01]  /*8be0*/  FMUL.FTZ R35, R20, R27 ;  /* 0x0000001b14237220 */ /* 0x000fe20000410000 */
[----:B----4-:R-:W-:-:S02]  /*8bf0*/  HADD2.F32 R21, -RZ, R9.H0_H0 ;  /* 0x20000009ff157230 */ /* 0x010fc40000004100 */
[----:B------:R-:W-:Y:S01]  /*8c00*/  FMUL.FTZ R37, R8, R31 ;  /* 0x0000001f08257220 */ /* 0x000fe20000410000 */
[C---:B------:R-:W-:Y:S01]  /*8c10*/  FFMA.FTZ R33, R12.reuse, R27, -R33 ;  /* 0x0000001b0c217223 */ /* 0x040fe20000010821 */
[----:B------:R-:W-:Y:S02]  /*8c20*/  HADD2.F32 R27, -RZ, R43.H0_H0 ;  /* 0x2000002bff1b7230 */ /* 0x000fe40000004100 */
[----:B------:R-:W-:Y:S01]  /*8c30*/  FFMA.FTZ R35, R12, R29, R35 ;  /* 0x0000001d0c237223 */ /* 0x000fe20000010023 */
[----:B------:R-:W-:Y:S02]  /*8c40*/  HADD2.F32 R20, -RZ, R41.H1_H1 ;  /* 0x30000029ff147230 */ /* 0x000fe40000004100 */
[----:B------:R-:W-:Y:S02]  /*8c50*/  HADD2.F32 R4, -RZ, R4.H1_H1 ;  /* 0x30000004ff047230 */ /* 0x000fe40000004100 */
[----:B------:R-:W-:Y:S01]  /*8c60*/  FMUL.FTZ R29, R8, R27 ;  /* 0x0000001b081d7220 */ /* 0x000fe20000410000 */
[----:B------:R-:W-:-:S02]  /*8c70*/  HADD2.F32 R12, -RZ, R39.H1_H1 ;  /* 0x30000027ff0c7230 */ /* 0x000fc40000004100 */
[C---:B------:R-:W-:Y:S01]  /*8c80*/  FMUL.FTZ R8, R21.reuse, R20 ;  /* 0x0000001415087220 */ /* 0x040fe20000410000 */
[----:B------:R-:W-:Y:S02]  /*8c90*/  HADD2.F32 R13, -RZ, R5.H0_H0 ;  /* 0x20000005ff0d7230 */ /* 0x000fe40000004100 */
[C---:B------:R-:W-:Y:S01]  /*8ca0*/  FFMA.FTZ R30, R4.reuse, R27, -R37 ;  /* 0x0000001b041e7223 */ /* 0x040fe20000010825 */
[----:B------:R-:W-:Y:S01]  /*8cb0*/  FFMA.FTZ R32, R4, R31, R29 ;  /* 0x0000001f04207223 */ /* 0x000fe2000001001d */
[----:B------:R-:W-:Y:S02]  /*8cc0*/  HADD2.F32 R9, -RZ, R9.H1_H1 ;  /* 0x30000009ff097230 */ /* 0x000fe40000004100 */
[-C--:B------:R-:W-:Y:S01]  /*8cd0*/  FMUL.FTZ R27, R21, R12.reuse ;  /* 0x0000000c151b7220 */ /* 0x080fe20000410000 */
[----:B------:R-:W-:Y:S02]  /*8ce0*/  HADD2.F32 R4, -RZ, R43.H1_H1 ;  /* 0x3000002bff047230 */ /* 0x000fe40000004100 */
[----:B------:R-:W-:Y:S01]  /*8cf0*/  FFMA.FTZ R21, R13, R12, -R8 ;  /* 0x0000000c0d157223 */ /* 0x000fe20000010808 */
[----:B------:R-:W-:-:S02]  /*8d00*/  HADD2.F32 R25, -RZ, R10.H0_H0 ;  /* 0x2000000aff197230 */ /* 0x000fc40000004100 */
[----:B------:R-:W-:Y:S01]  /*8d10*/  FFMA.FTZ R27, R13, R20, R27 ;  /* 0x000000140d1b7223 */ /* 0x000fe2000001001b */
[----:B------:R-:W-:Y:S02]  /*8d20*/  HADD2.F32 R12, -RZ, R42.H0_H0 ;  /* 0x2000002aff0c7230 */ /* 0x000fe40000004100 */
[C---:B------:R-:W-:Y:S01]  /*8d30*/  FMUL.FTZ R20, R9.reuse, R28 ;  /* 0x0000001c09147220 */ /* 0x040fe20000410000 */
[----:B------:R-:W-:Y:S02]  /*8d40*/  HADD2.F32 R5, -RZ, R5.H1_H1 ;  /* 0x30000005ff057230 */ /* 0x000fe40000004100 */
[----:B------:R-:W-:Y:S01]  /*8d50*/  FMUL.FTZ R34, R9, R4 ;  /* 0x0000000409227220 */ /* 0x000fe20000410000 */
[----:B------:R-:W-:Y:S02]  /*8d60*/  HADD2.F32 R8, -RZ, R40.H0_H0 ;  /* 0x20000028ff087230 */ /* 0x000fe40000004100 */
[----:B------:R-:W-:Y:S01]  /*8d70*/  FMUL.FTZ R29, R25, R12 ;  /* 0x0000000c191d7220 */ /* 0x000fe20000410000 */
[----:B------:R-:W-:-:S02]  /*8d80*/  HADD2.F32 R10, -RZ, R10.H1_H1 ;  /* 0x3000000aff0a7230 */ /* 0x000fc40000004100 */
[----:B------:R-:W-:Y:S01]  /*8d90*/  FFMA.FTZ R20, R5, R4, -R20 ;  /* 0x0000000405147223 */ /* 0x000fe20000010814 */
[----:B------:R-:W-:Y:S02]  /*8da0*/  HADD2.F32 R13, -RZ, R46.H0_H0 ;  /* 0x2000002eff0d7230 */ /* 0x000fe40000004100 */
[----:B------:R-:W-:Y:S01]  /*8db0*/  FMUL.FTZ R25, R25, R8 ;  /* 0x0000000819197220 */ /* 0x000fe20000410000 */
[--C-:B------:R-:W-:Y:S02]  /*8dc0*/  HADD2.F32 R14, -RZ, R6.reuse.H0_H0 ;  /* 0x20000006ff0e7230 */ /* 0x100fe40000004100 */
[----:B------:R-:W-:Y:S01]  /*8dd0*/  FFMA.FTZ R34, R5, R28, R34 ;  /* 0x0000001c05227223 */ /* 0x000fe20000010022 */
[----:B------:R-:W-:Y:S02]  /*8de0*/  HADD2.F32 R6, -RZ, R6.H1_H1 ;  /* 0x30000006ff067230 */ /* 0x000fe40000004100 */
[----:B------:R-:W-:Y:S01]  /*8df0*/  FMUL.FTZ R5, R10, R13 ;  /* 0x0000000d0a057220 */ /* 0x000fe20000410000 */
[----:B------:R-:W-:-:S02]  /*8e00*/  HADD2.F32 R9, -RZ, R44.H0_H0 ;  /* 0x2000002cff097230 */ /* 0x000fc40000004100 */
[C---:B------:R-:W-:Y:S01]  /*8e10*/  FFMA.FTZ R25, R14.reuse, R12, R25 ;  /* 0x0000000c0e197223 */ /* 0x040fe20000010019 */
[--C-:B0-----:R-:W-:Y:S02]  /*8e20*/  HADD2.F32 R26, -RZ, R11.reuse.H0_H0 ;  /* 0x2000000bff1a7230 */ /* 0x101fe40000004100 */
[----:B------:R-:W-:Y:S01]  /*8e30*/  FFMA.FTZ R29, R14, R8, -R29 ;  /* 0x000000080e1d7223 */ /* 0x000fe2000001081d */
[----:B------:R-:W-:Y:S02]  /*8e40*/  HADD2.F32 R11, -RZ, R11.H1_H1 ;  /* 0x3000000bff0b7230 */ /* 0x000fe40000004100 */
[-C--:B------:R-:W-:Y:S01]  /*8e50*/  FMUL.FTZ R31, R10, R9.reuse ;  /* 0x000000090a1f7220 */ /* 0x080fe20000410000 */
[----:B------:R-:W-:Y:S01]  /*8e60*/  FFMA.FTZ R12, R6, R9, -R5 ;  /* 0x00000009060c7223 */ /* 0x000fe20000010805 */
[----:B------:R-:W-:Y:S02]  /*8e70*/  HADD2.F32 R5, -RZ, R42.H1_H1 ;  /* 0x3000002aff057230 */ /* 0x000fe40000004100 */
[----:B------:R-:W-:-:S02]  /*8e80*/  HADD2.F32 R10, -RZ, R46.H1_H1 ;  /* 0x3000002eff0a7230 */ /* 0x000fc40000004100 */
[----:B------:R-:W-:Y:S01]  /*8e90*/  FFMA.FTZ R14, R6, R13, R31 ;  /* 0x0000000d060e7223 */ /* 0x000fe2000001001f */
[----:B------:R-:W-:Y:S02]  /*8ea0*/  HADD2.F32 R4, -RZ, R40.H1_H1 ;  /* 0x30000028ff047230 */ /* 0x000fe40000004100 */
[C---:B------:R-:W-:Y:S01]  /*8eb0*/  FMUL.FTZ R6, R26.reuse, R5 ;  /* 0x000000051a067220 */ /* 0x040fe20000410000 */
[----:B------:R-:W-:Y:S02]  /*8ec0*/  HADD2.F32 R8, -RZ, R44.H1_H1 ;  /* 0x3000002cff087230 */ /* 0x000fe40000004100 */
        /* <DEDUP_REMOVED lines=19> */
.L_x_10551:
[----:B------:R-:W-:Y:S05]  /*9000*/  BSYNC B1 ;  /* 0x0000000000017941 */ /* 0x000fea0003800000 */
.L_x_10550:
        /* <DEDUP_REMOVED lines=14> */
[----:B------:R-:W-:Y:S02]  /*90f0*/  HADD2.F32 R37, -RZ, R41.H1_H1 ;  /* 0x30000029ff257230 */ /* 0x000fe40000004100 */
[----:B------:R-:W-:Y:S02]  /*9100*/  HADD2.F32 R35, -RZ, R39.H1_H1 ;  /* 0x30000027ff237230 */ /* 0x000fe40000004100 */
[----:B------:R-:W-:-:S02]  /*9110*/  HADD2.F32 R36, -RZ, R46.H0_H0 ;  /* 0x2000002eff247230 */ /* 0x000fc40000004100 */
[----:B------:R-:W-:Y:S02]  /*9120*/  HADD2.F32 R34, -RZ, R42.H0_H0 ;  /* 0x2000002aff227230 */ /* 0x000fe40000004100 */
[----:B--2---:R-:W-:Y:S01]  /*9130*/  IMAD.IADD R0, R8, 0x1, R0 ;  /* 0x0000000108007824 */ /* 0x004fe200078e0200 */
[----:B---3--:R-:W1:Y:S04]  /*9140*/  LDS.128 R4, [R38+0x18400] ;  /* 0x0184000026047984 */ /* 0x008e680000000c00 */
[----:B------:R-:W-:-:S05]  /*9150*/  LEA R0, R0, R19, 0x1 ;  /* 0x0000001300007211 */ /* 0x000fca00078e08ff */
[----:B------:R-:W2:Y:S01]  /*9160*/  LDS.128 R8, [R0+0x18400] ;  /* 0x0184000000087984 */ /* 0x000ea20000000c00 */
[----:B-1----:R-:W-:Y:S02]  /*9170*/  HADD2.F32 R12, -RZ, R4.H0_H0 ;  /* 0x20000004ff0c7230 */ /* 0x002fe40000004100 */
[--C-:B--2---:R-:W-:Y:S02]  /*9180*/  HADD2.F32 R20, -RZ, R8.reuse.H0_H0 ;  /* 0x20000008ff147230 */ /* 0x104fe40000004100 */
[----:B------:R-:W-:-:S03]  /*9190*/  HADD2.F32 R8, -RZ, R8.H1_H1 ;  /* 0x30000008ff087230 */ /* 0x000fc60000004100 */
[-C--:B------:R-:W-:Y:S01]  /*91a0*/  FMUL.FTZ R27, R30, R20.reuse ;  /* 0x000000141e1b7220 */ /* 0x080fe20000410000 */
[----:B------:R-:W-:Y:S01]  /*91b0*/  FMUL.FTZ R29, R28, R20 ;  /* 0x000000141c1d7220 */ /* 0x000fe20000410000 */
[----:B------:R-:W-:Y:S02]  /*91c0*/  HADD2.F32 R20, -RZ, R43.H0_H0 ;  /* 0x2000002bff147230 */ /* 0x000fe40000004100 */
[-C--:B------:R-:W-:Y:S01]  /*91d0*/  FMUL.FTZ R31, R32, R8.reuse ;  /* 0x00000008201f7220 */ /* 0x080fe20000410000 */
[----:B------:R-:W-:Y:S02]  /*91e0*/  HADD2.F32 R4, -RZ, R4.H1_H1 ;  /* 0x30000004ff047230 */ /* 0x000fe40000004100 */
[--C-:B----4-:R-:W-:Y:S02]  /*91f0*/  HADD2.F32 R21, -RZ, R9.reuse.H0_H0 ;  /* 0x20000009ff157230 */ /* 0x110fe40000004100 */
[----:B------:R-:W-:Y:S01]  /*9200*/  FMUL.FTZ R33, R20, R8 ;  /* 0x0000000814217220 */ /* 0x000fe20000410000 */
[----:B------:R-:W-:-:S02]  /*9210*/  HADD2.F32 R9, -RZ, R9.H1_H1 ;  /* 0x30000009ff097230 */ /* 0x000fc40000004100 */
[----:B------:R-:W-:Y:S01]  /*9220*/  FFMA.FTZ R8, R20, R4, -R31 ;  /* 0x0000000414087223 */ /* 0x000fe2000001081f */
[-C--:B------:R-:W-:Y:S01]  /*9230*/  FFMA.FTZ R27, R28, R12.reuse, -R27 ;  /* 0x0000000c1c1b7223 */ /* 0x080fe2000001081b */
[----:B------:R-:W-:Y:S02]  /*9240*/  HADD2.F32 R31, -RZ, R45.H1_H1 ;  /* 0x3000002dff1f7230 */ /* 0x000fe40000004100 */
[-C--:B------:R-:W-:Y:S01]  /*9250*/  FMUL.FTZ R20, R37, R21.reuse ;  /* 0x0000001525147220 */ /* 0x080fe20000410000 */
[----:B------:R-:W-:Y:S01]  /*9260*/  FMUL.FTZ R28, R35, R21 ;  /* 0x00000015231c7220 */ /* 0x000fe20000410000 */
[----:B------:R-:W-:Y:S02]  /*9270*/  HADD2.F32 R21, -RZ, R43.H1_H1 ;  /* 0x3000002bff157230 */ /* 0x000fe40000004100 */
[----:B------:R-:W-:Y:S01]  /*9280*/  FFMA.FTZ R29, R30, R12, R29 ;  /* 0x0000000c1e1d7223 */ /* 0x000fe2000001001d */
[--C-:B------:R-:W-:Y:S02]  /*9290*/  HADD2.F32 R13, -RZ, R5.reuse.H0_H0 ;  /* 0x20000005ff0d7230 */ /* 0x100fe40000004100 */
[----:B------:R-:W-:Y:S01]  /*92a0*/  FFMA.FTZ R12, R32, R4, R33 ;  /* 0x00000004200c7223 */ /* 0x000fe20000010021 */
[----:B------:R-:W-:-:S02]  /*92b0*/  HADD2.F32 R5, -RZ, R5.H1_H1 ;  /* 0x30000005ff057230 */ /* 0x000fc40000004100 */
[-C--:B------:R-:W-:Y:S01]  /*92c0*/  FMUL.FTZ R4, R31, R9.reuse ;  /* 0x000000091f047220 */ /* 0x080fe20000410000 */
[--C-:B------:R-:W-:Y:S02]  /*92d0*/  HADD2.F32 R25, -RZ, R10.reuse.H0_H0 ;  /* 0x2000000aff197230 */ /* 0x100fe40000004100 */
[C---:B------:R-:W-:Y:S01]  /*92e0*/  FMUL.FTZ R30, R21.reuse, R9 ;  /* 0x00000009151e7220 */ /* 0x040fe20000410000 */
[----:B------:R-:W-:Y:S02]  /*92f0*/  HADD2.F32 R10, -RZ, R10.H1_H1 ;  /* 0x3000000aff0a7230 */ /* 0x000fe40000004100 */
[----:B------:R-:W-:Y:S01]  /*9300*/  FFMA.FTZ R9, R21, R5, -R4 ;  /* 0x0000000515097223 */ /* 0x000fe20000010804 */
[----:B------:R-:W-:Y:S02]  /*9310*/  HADD2.F32 R14, -RZ, R6.H0_H0 ;  /* 0x20000006ff0e7230 */ /* 0x000fe40000004100 */
[-C--:B------:R-:W-:Y:S01]  /*9320*/  FFMA.FTZ R20, R35, R13.reuse, -R20 ;  /* 0x0000000d23147223 */ /* 0x080fe20000010814 */
[----:B------:R-:W-:Y:S01]  /*9330*/  FFMA.FTZ R28, R37, R13, R28 ;  /* 0x0000000d251c7223 */ /* 0x000fe2000001001c */
[----:B------:R-:W-:-:S02]  /*9340*/  HADD2.F32 R4, -RZ, R44.H0_H0 ;  /* 0x2000002cff047230 */ /* 0x000fc40000004100 */
[----:B------:R-:W-:Y:S01]  /*9350*/  FFMA.FTZ R13, R31, R5, R30 ;  /* 0x000000051f0d7223 */ /* 0x000fe2000001001e */
[----:B------:R-:W-:Y:S02]  /*9360*/  HADD2.F32 R6, -RZ, R6.H1_H1 ;  /* 0x30000006ff067230 */ /* 0x000fe40000004100 */
[-C--:B------:R-:W-:Y:S01]  /*9370*/  FMUL.FTZ R5, R36, R10.reuse ;  /* 0x0000000a24057220 */ /* 0x080fe20000410000 */
[----:B------:R-:W-:Y:S02]  /*9380*/  HADD2.F32 R32, -RZ, R40.H0_H0 ;  /* 0x20000028ff207230 */ /* 0x000fe40000004100 */
[-C--:B------:R-:W-:Y:S01]  /*9390*/  FMUL.FTZ R21, R34, R25.reuse ;  /* 0x0000001922157220 */ /* 0x080fe20000410000 */
[C---:B------:R-:W-:Y:S01]  /*93a0*/  FMUL.FTZ R31, R4.reuse, R10 ;  /* 0x0000000a041f7220 */ /* 0x040fe20000410000 */
[----:B0-----:R-:W-:Y:S02]  /*93b0*/  HADD2.F32 R26, -RZ, R11.H0_H0 ;  /* 0x2000000bff1a7230 */ /* 0x001fe40000004100 */
[----:B------:R-:W-:Y:S01]  /*93c0*/  FFMA.FTZ R10, R4, R6, -R5 ;  /* 0x00000006040a7223 */ /* 0x000fe20000010805 */
[----:B------:R-:W-:Y:S01]  /*93d0*/  FMUL.FTZ R25, R32, R25 ;  /* 0x0000001920197220 */ /* 0x000fe20000410000 */
[----:B------:R-:W-:-:S02]  /*93e0*/  HADD2.F32 R35, -RZ, R42.H1_H1 ;  /* 0x3000002aff237230 */ /* 0x000fc40000004100 */
[----:B------:R-:W-:Y:S02]  /*93f0*/  HADD2.F32 R11, -RZ, R11.H1_H1 ;  /* 0x3000000bff0b7230 */ /* 0x000fe40000004100 */
[----:B------:R-:W-:Y:S02]  /*9400*/  HADD2.F32 R5, -RZ, R40.H1_H1 ;  /* 0x30000028ff057230 */ /* 0x000fe40000004100 */
[----:B------:R-:W-:Y:S02]  /*9410*/  HADD2.F32 R37, -RZ, R46.H1_H1 ;  /* 0x3000002eff257230 */ /* 0x000fe40000004100 */
[----:B------:R-:W-:Y:S02]  /*9420*/  HADD2.F32 R33, -RZ, R44.H1_H1 ;  /* 0x3000002cff217230 */ /* 0x000fe40000004100 */
[-C--:B------:R-:W-:Y:S01]  /*9430*/  FFMA.FTZ R21, R32, R14.reuse, -R21 ;  /* 0x0000000e20157223 */ /* 0x080fe20000010815 */
[--C-:B------:R-:W-:Y:S02]  /*9440*/  HADD2.F32 R15, -RZ, R7.reuse.H0_H0 ;  /* 0x20000007ff0f7230 */ /* 0x100fe40000004100 */
[----:B------:R-:W-:Y:S01]  /*9450*/  FFMA.FTZ R25, R34, R14, R25 ;  /* 0x0000000e22197223 */ /* 0x000fe20000010019 */
[----:B------:R-:W-:-:S02]  /*9460*/  HADD2.F32 R7, -RZ, R7.H1_H1 ;  /* 0x30000007ff077230 */ /* 0x000fc40000004100 */
[----:B------:R-:W-:Y:S01]  /*9470*/  FFMA.FTZ R14, R36, R6, R31 ;  /* 0x00000006240e7223 */ /* 0x000fe2000001001f */
[-C--:B------:R-:W-:Y:S01]  /*9480*/  FMUL.FTZ R4, R35, R26.reuse ;  /* 0x0000001a23047220 */ /* 0x080fe20000410000 */
[----:B------:R-:W-:Y:S01]  /*9490*/  FMUL.FTZ R26, R5, R26 ;  /* 0x0000001a051a7220 */ /* 0x000fe20000410000 */
[-C--:B------:R-:W-:Y:S01]  /*94a0*/  FMUL.FTZ R6, R37, R11.reuse ;  /* 0x0000000b25067220 */ /* 0x080fe20000410000 */
[----:B------:R-:W-:Y:S01]  /*94b0*/  FMUL.FTZ R32, R33, R11 ;  /* 0x0000000b21207220 */ /* 0x000fe20000410000 */
[-C--:B------:R-:W-:Y:S01]  /*94c0*/  FFMA.FTZ R11, R5, R15.reuse, -R4 ;  /* 0x0000000f050b7223 */ /* 0x080fe20000010804 */
[----:B------:R-:W-:Y:S01]  /*94d0*/  FFMA.FTZ R26, R35, R15, R26 ;  /* 0x0000000f231a7223 */ /* 0x000fe2000001001a */
[-C--:B------:R-:W-:Y:S01]  /*94e0*/  FFMA.FTZ R30, R33, R7.reuse, -R6 ;  /* 0x00000007211e7223 */ /* 0x080fe20000010806 */
        /* <DEDUP_REMOVED lines=11> */
.L_x_10542:
[----:B------:R-:W-:Y:S05]  /*95a0*/  BSYNC B0 ;  /* 0x0000000000007941 */ /* 0x000fea0003800000 */
.L_x_10531:
        /* <DEDUP_REMOVED lines=8> */
.L_x_10528:
        /* <DEDUP_REMOVED lines=8> */
.L_x_10552:
[----:B------:R-:W-:Y:S01]  /*96b0*/  IMAD R0, R202, 0x8, R19 ;  /* 0x00000008ca007824 */ /* 0x000fe200078e0213 */
[----:B0-----:R-:W-:-:S04]  /*96c0*/  SHF.L.U32 R13, R214, 0x1f, RZ ;  /* 0x0000001fd60d7819 */ /* 0x001fc800000006ff */
[----:B------:R0:W2:Y:S01]  /*96d0*/  SYNCS.PHASECHK.TRANS64.TRYWAIT P1, [R0+URZ+0x32430], R13 ;  /* 0x0324300d000075a7 */ /* 0x0000a2000802017f */
[----:B------:R-:W-:Y:S05]  /*96e0*/  @!P0 BRA `(.L_x_10553) ;  /* 0x0000000000048947 */ /* 0x000fea0003800000 */
[----:B------:R-:W-:Y:S01]  /*96f0*/  BPT.TRAP 0x1 ;  /* 0x000000040000795c */ /* 0x000fe20000300000 */
.L_x_10553:
[----:B------:R-:W-:Y:S01]  /*9700*/  VIADD R4, R19, 0x1c400 ;  /* 0x0001c40013047836 */ /* 0x000fe20000000000 */
[----:B------:R-:W-:Y:S01]  /*9710*/  LOP3.LUT R10, R24, 0x10000, RZ, 0xfc, !PT ;  /* 0x00010000180a7812 */ /* 0x000fe200078efcff */
[----:B------:R-:W-:-:S03]  /*9720*/  IMAD.MOV.U32 R11, RZ, RZ, 0x40000040 ;  /* 0x40000040ff0b7424 */ /* 0x000fc600078e00ff */
[----:B------:R-:W-:-:S04]  /*9730*/  SHF.R.U32.HI R4, RZ, 0x4, R4 ;  /* 0x00000004ff047819 */ /* 0x000fc80000011604 */
[----:B------:R-:W-:-:S04]  /*9740*/  LOP3.LUT R4, R4, 0x3fff, RZ, 0xc0, !PT ;  /* 0x00003fff04047812 */ /* 0x000fc800078ec0ff */
[----:B------:R-:W-:-:S05]  /*9750*/  LOP3.LUT R4, R4, 0x10000, RZ, 0xfc, !PT ;  /* 0x0001000004047812 */ /* 0x000fca00078efcff */
[----:B------:R3:W-:Y:S01]  /*9760*/  STL [R1+0x4], R4 ;  /* 0x0000040401007387 */ /* 0x0007e20000100800 */
[----:B--2---:R-:W-:Y:S05]  /*9770*/  @P1 BRA `(.L_x_10554) ;  /* 0x0000000000081947 */ /* 0x004fea0003800000 */
[----:B------:R-:W2:Y:S02]  /*9780*/  SYNCS.PHASECHK.TRANS64.TRYWAIT P1, [R0+URZ+0x32430], R13 ;  /* 0x0324300d000075a7 */ /* 0x000ea4000802017f */
[----:B--2---:R-:W-:Y:S05]  /*9790*/  @!P1 BRA `(.L_x_10555) ;  /* 0x00000140005c9947 */ /* 0x004fea0003800000 */
.L_x_10554:
[----:B---3--:R-:W3:Y:S01]  /*97a0*/  LDL R4, [R1+0x4] ;  /* 0x0000040001047983 */ /* 0x008ee20000100800 */
[----:B------:R-:W-:Y:S01]  /*97b0*/  IMAD.MOV.U32 R5, RZ, RZ, 0x40000040 ;  /* 0x40000040ff057424 */ /* 0x000fe200078e00ff */
[----:B------:R-:W-:Y:S05]  /*97c0*/  WARPSYNC.ALL ;  /* 0x0000000000007948 */ /* 0x000fea0003800000 */
[C---:B------:R-:W-:Y:S01]  /*97d0*/  R2UR UR4, R10.reuse ;  /* 0x000000000a0472ca */ /* 0x040fe200000e0000 */
[----:B----45:R-:W-:Y:S01]  /*97e0*/  WARPGROUP.ARRIVE ;  /* 0x00000000000079c5 */ /* 0x030fe20000000000 */
[----:B------:R-:W-:Y:S01]  /*97f0*/  R2UR UR5, R11 ;  /* 0x000000000b0572ca */ /* 0x000fe200000e0000 */
[C---:B------:R-:W-:Y:S01]  /*9800*/  VIADD R220, R10.reuse, 0x2 ;  /* 0x000000020adc7836 */ /* 0x040fe20000000000 */
[----:B------:R-:W-:Y:S01]  /*9810*/  R2UR UR7, R5 ;  /* 0x00000000050772ca */ /* 0x000fe200000e0000 */
[----:B------:R-:W-:Y:S01]  /*9820*/  IMAD.MOV.U32 R221, RZ, RZ, 0x40000040 ;  /* 0x40000040ffdd7424 */ /* 0x000fe200078e00ff */
[----:B------:R-:W-:Y:S01]  /*9830*/  MOV R7, 0x40000040 ;  /* 0x4000004000077802 */ /* 0x000fe20000000f00 */
[----:B------:R-:W-:Y:S01]  /*9840*/  VIADD R218, R10, 0x4 ;  /* 0x000000040ada7836 */ /* 0x000fe20000000000 */
[----:B------:R-:W-:Y:S01]  /*9850*/  BSSY B0, `(.L_x_10556) ;  /* 0x0000025000007945 */ /* 0x000fe20003800000 */
[----:B------:R-:W-:-:S02]  /*9860*/  IMAD.MOV.U32 R219, RZ, RZ, 0x40000040 ;  /* 0x40000040ffdb7424 */ /* 0x000fc400078e00ff */
[----:B------:R-:W-:Y:S02]  /*9870*/  VIADD R216, R10, 0x6 ;  /* 0x000000060ad87836 */ /* 0x000fe40000000000 */
[----:B------:R-:W-:Y:S02]  /*9880*/  IMAD.MOV.U32 R217, RZ, RZ, 0x40000040 ;  /* 0x40000040ffd97424 */ /* 0x000fe400078e00ff */
[----:B------:R-:W-:Y:S02]  /*9890*/  IMAD.MOV.U32 R5, RZ, RZ, 0x40000040 ;  /* 0x40000040ff057424 */ /* 0x000fe400078e00ff */
[----:B---3--:R-:W-:-:S04]  /*98a0*/  IMAD R4, R202, 0x300, R4 ;  /* 0x00000300ca047824 */ /* 0x008fc800078e0204 */
        /* <DEDUP_REMOVED lines=12> */
[----:B------:R-:W-:Y:S01]  /*9970*/  HGMMA.64x96x16.F32 R24, gdesc[UR4], R24, gsb0 ;  /* 0x01600000041879f0 */ /* 0x000fe20008000818 */
[----:B------:R-:W-:Y:S02]  /*9980*/  R2UR UR4, R218 ;  /* 0x00000000da0472ca */ /* 0x000fe400000e0000 */
[----:B------:R-:W-:Y:S02]  /*9990*/  R2UR UR5, R219 ;  /* 0x00000000db0572ca */ /* 0x000fe400000e0000 */
[----:B------:R-:W-:Y:S02]  /*99a0*/  R2UR UR6, R6 ;  /* 0x00000000060672ca */ /* 0x000fe400000e0000 */
[----:B------:R-:W-:Y:S01]  /*99b0*/  R2UR UR7, R7 ;  /* 0x00000000070772ca */ /* 0x000fe200000e0000 */
[----:B------:R-:W-:Y:S02]  /*99c0*/  WARPGROUP.DEPBAR.LE gsb0, 0x0 ;  /* 0x00008000000079c5 */ /* 0x000fe40000010000 */
[----:B------:R-:W-:-:S10]  /*99d0*/  WARPGROUP.ARRIVE ;  /* 0x00000000000079c5 */ /* 0x000fd40000000000 */
[----:B------:R-:W-:Y:S01]  /*99e0*/  HGMMA.64x96x16.F32 R24, gdesc[UR4], R24, gsb0 ;  /* 0x01600000041879f0 */ /* 0x000fe20008000818 */
[----:B------:R-:W-:Y:S02]  /*99f0*/  R2UR UR4, R216 ;  /* 0x00000000d80472ca */ /* 0x000fe400000e0000 */
[----:B------:R-:W-:Y:S02]  /*9a00*/  R2UR UR5, R217 ;  /* 0x00000000d90572ca */ /* 0x000fe400000e0000 */
[----:B------:R-:W-:Y:S02]  /*9a10*/  R2UR UR6, R4 ;  /* 0x00000000040672ca */ /* 0x000fe400000e0000 */
[----:B------:R-:W-:Y:S02]  /*9a20*/  R2UR UR7, R5 ;  /* 0x00000000050772ca */ /* 0x000fe400000e0000 */
[----:B------:R-:W-:Y:S01]  /*9a30*/  SHF.L.U32 R4, R3, 0x1f, RZ ;  /* 0x0000001f03047819 */ /* 0x000fe200000006ff */
[----:B------:R-:W-:-:S02]  /*9a40*/  WARPGROUP.DEPBAR.LE gsb0, 0x0 ;  /* 0x00008000000079c5 */ /* 0x000fc40000010000 */
[----:B------:R-:W-:-:S08]  /*9a50*/  WARPGROUP.ARRIVE ;  /* 0x00000000000079c5 */ /* 0x000fd00000000000 */
[----:B------:R-:W-:Y:S03]  /*9a60*/  HGMMA.64x96x16.F32 R24, gdesc[UR4], R24, gsb0 ;  /* 0x01600000041879f0 */ /* 0x000fe60008000818 */
[----:B------:R-:W-:Y:S02]  /*9a70*/  WARPGROUP.DEPBAR.LE gsb0, 0x0 ;  /* 0x00008000000079c5 */ /* 0x000fe40000010000 */
[----:B------:R-:W3:Y:S02]  /*9a80*/  SYNCS.PHASECHK.TRANS64.TRYWAIT P1, [R19+URZ+0x32410], R4 ;  /* 0x03241004130075a7 */ /* 0x000ee4000802017f */
[----:B---3--:R-:W-:Y:S05]  /*9a90*/  @!P1 BRA `(.L_x_10557) ;  /* 0x0000013c00b09947 */ /* 0x008fea0003800000 */
.L_x_10780:
[----:B------:R-:W-:Y:S05]  /*9aa0*/  BSYNC B0 ;  /* 0x0000000000007941 */ /* 0x000fea0003800000 */
.L_x_10556:
[----:B------:R-:W-:Y:S05]  /*9ab0*/  @!P0 BRA `(.L_x_10558) ;  /* 0x0000000000048947 */ /* 0x000fea0003800000 */
[----:B------:R-:W-:Y:S01]  /*9ac0*/  BPT.TRAP 0x1 ;  /* 0x000000040000795c */ /* 0x000fe20000300000 */
.L_x_10558:
[----:B------:R4:W0:Y:S01]  /*9ad0*/  SYNCS.PHASECHK.TRANS64.TRYWAIT P1, [R0+URZ+0x32450], R13 ;  /* 0x0324500d000075a7 */ /* 0x000822000802017f */
[----:B------:R-:W-:Y:S05]  /*9ae0*/  @!P0 BRA `(.L_x_10559) ;  /* 0x0000000000048947 */ /* 0x000fea0003800000 */
[----:B------:R-:W-:Y:S01]  /*9af0*/  BPT.TRAP 0x1 ;  /* 0x000000040000795c */ /* 0x000fe20000300000 */
.L_x_10559:
[----:B0-----:R-:W-:Y:S05]  /*9b00*/  @P1 BRA `(.L_x_10560) ;  /* 0x0000000000081947 */ /* 0x001fea0003800000 */
[----:B------:R-:W0:Y:S02]  /*9b10*/  SYNCS.PHASECHK.TRANS64.TRYWAIT P1, [R0+URZ+0x32450], R13 ;  /* 0x0324500d000075a7 */ /* 0x000e24000802017f */
[----:B0-----:R-:W-:Y:S05]  /*9b20*/  @!P1 BRA `(.L_x_10561) ;  /* 0x0000013c00a09947 */ /* 0x001fea0003800000 */
.L_x_10560:
[----:B------:R-:W-:Y:S05]  /*9b30*/  WARPSYNC.ALL ;  /* 0x0000000000007948 */ /* 0x000fea0003800000 */
[----:B------:R-:W-:Y:S01]  /*9b40*/  LEA R72, R72, R19, 0xd ;  /* 0x0000001348487211 */ /* 0x000fe200078e68ff */
[----:B------:R-:W-:Y:S01]  /*9b50*/  VIADD R227, R19, 0x400 ;  /* 0x0000040013e37836 */ /* 0x000fe20000000000 */
[----:B------:R-:W-:Y:S01]  /*9b60*/  WARPGROUP.ARRIVE ;  /* 0x00000000000079c5 */ /* 0x000fe20000000000 */
[----:B------:R-:W-:Y:S01]  /*9b70*/  IMAD.MOV.U32 R5, RZ, RZ, 0x40000040 ;  /* 0x40000040ff057424 */ /* 0x000fe200078e00ff */
[----:B------:R-:W-:Y:S01]  /*9b80*/  R2UR UR4, R72 ;  /* 0x00000000480472ca */ /* 0x000fe200000e0000 */
[----:B------:R-:W-:Y:S01]  /*9b90*/  UMOV UR9, 0x40000040 ;  /* 0x4000004000097882 */ /* 0x000fe20000000000 */
[----:B------:R-:W-:Y:S01]  /*9ba0*/  SHF.R.U32.HI R227, RZ, 0x4, R227 ;  /* 0x00000004ffe37819 */ /* 0x000fe200000116e3 */
[----:B------:R-:W-:Y:S01]  /*9bb0*/  IMAD.MOV.U32 R7, RZ, RZ, 0x40000040 ;  /* 0x40000040ff077424 */ /* 0x000fe200078e00ff */
[----:B------:R-:W-:Y:S01]  /*9bc0*/  R2UR UR11, R5 ;  /* 0x00000000050b72ca */ /* 0x000fe200000e0000 */
[----:B--2-4-:R-:W-:Y:S01]  /*9bd0*/  IMAD.U32 R13, RZ, RZ, UR9 ;  /* 0x00000009ff0d7e24 */ /* 0x014fe2000f8e00ff */
[----:B------:R-:W-:Y:S01]  /*9be0*/  LOP3.LUT R227, R227, 0x3fff, RZ, 0xc0, !PT ;  /* 0x00003fffe3e37812 */ /* 0x000fe200078ec0ff */
[----:B------:R-:W-:Y:S01]  /*9bf0*/  UMOV UR57, 0x40000040 ;  /* 0x4000004000397882 */ /* 0x000fe20000000000 */
[----:B------:R-:W-:Y:S01]  /*9c00*/  UMOV UR53, 0x40000040 ;  /* 0x4000004000357882 */ /* 0x000fe20000000000 */
[----:B------:R-:W-:Y:S01]  /*9c10*/  UMOV UR49, 0x40000040 ;  /* 0x4000004000317882 */ /* 0x000fe20000000000 */
[----:B------:R-:W-:Y:S01]  /*9c20*/  LOP3.LUT R3, R227, 0x10000, RZ, 0xfc, !PT ;  /* 0x00010000e3037812 */ /* 0x000fe200078efcff */
[----:B------:R-:W-:Y:S01]  /*9c30*/  UMOV UR45, 0x40000040 ;  /* 0x40000040002d7882 */ /* 0x000fe20000000000 */
[----:B------:R-:W-:Y:S01]  /*9c40*/  UMOV UR41, 0x40000040 ;  /* 0x4000004000297882 */ /* 0x000fe20000000000 */
[----:B------:R-:W-:Y:S01]  /*9c50*/  UIADD3 UR4, UR4, 0x22400, URZ ;  /* 0x0002240004047890 */ /* 0x000fe2000fffe03f */
[----:B------:R-:W-:Y:S01]  /*9c60*/  IMAD.MOV.U32 R5, RZ, RZ, 0x40000040 ;  /* 0x40000040ff057424 */ /* 0x000fe200078e00ff */
[----:B------:R0:W-:Y:S01]  /*9c70*/  STL [R1+0x38], R3 ;  /* 0x0000380301007387 */ /* 0x0001e20000100800 */
[----:B---3--:R-:W-:Y:S01]  /*9c80*/  IMAD R4, R202, 0xc00, R3 ;  /* 0x00000c00ca047824 */ /* 0x008fe200078e0203 */
[----:B------:R-:W-:-:S02]  /*9c90*/  USHF.R.U32.HI UR4, URZ, 0x4, UR4 ;  /* 0x000000043f047899 */ /* 0x000fc40008011604 */
[----:B------:R-:W-:Y:S01]  /*9ca0*/  R2UR UR39, R5 ;  /* 0x00000000052772ca */ /* 0x000fe200000e0000 */
[C---:B------:R-:W-:Y:S01]  /*9cb0*/  VIADD R6, R4.reuse, 0x2 ;  /* 0x0000000204067836 */ /* 0x040fe20000000000 */
[----:B------:R-:W-:Y:S01]  /*9cc0*/  R2UR UR10, R4 ;  /* 0x00000000040a72ca */ /* 0x000fe200000e0000 */
[----:B------:R-:W-:Y:S01]  /*9cd0*/  ULOP3.LUT UR4, UR4, 0x3fff, URZ, 0xc0, !UPT ;  /* 0x00003fff04047892 */ /* 0x000fe2000f8ec03f */
[----:B------:R-:W-:Y:S01]  /*9ce0*/  UMOV UR37, 0x40000040 ;  /* 0x4000004000257882 */ /* 0x000fe20000000000 */
[----:B0-----:R-:W0:Y:S02]  /*9cf0*/  S2R R3, SR_TID.X ;  /* 0x0000000000037919 */ /* 0x001e240000002100 */
[----:B------:R-:W-:-:S04]  /*9d00*/  ULOP3.LUT UR4, UR4, 0x10000, URZ, 0xfc, !UPT ;  /* 0x0001000004047892 */ /* 0x000fc8000f8efc3f */
[----:B------:R-:W-:Y:S02]  /*9d10*/  UIADD3 UR5, UR4, 0x2, URZ ;  /* 0x0000000204057890 */ /* 0x000fe4000fffe03f */
[----:B------:R-:W-:Y:S02]  /*9d20*/  UIADD3 UR56, UR4, 0x804, URZ ;  /* 0x0000080404387890 */ /* 0x000fe4000fffe03f */
[----:B------:R-:W-:Y:S01]  /*9d30*/  UMOV UR8, UR4 ;  /* 0x0000000400087c82 */ /* 0x000fe20008000000 */
[----:B------:R-:W-:Y:S01]  /*9d40*/  UIADD3 UR52, UR4, 0x806, URZ ;  /* 0x0000080604347890 */ /* 0x000fe2000fffe03f */
[----:B------:R-:W-:Y:S01]  /*9d50*/  HGMMA.64x96x16.F32 R24, gdesc[UR8], R24, gsb0 ;  /* 0x01600000081879f0 */ /* 0x000fe20008000818 */
[----:B------:R-:W-:Y:S01]  /*9d60*/  R2UR UR10, R6 ;  /* 0x00000000060a72ca */ /* 0x000fe200000e0000 */
[----:B------:R-:W-:Y:S01]  /*9d70*/  IMAD.U32 R12, RZ, RZ, UR8 ;  /* 0x00000008ff0c7e24 */ /* 0x000fe2000f8e00ff */
[----:B------:R-:W-:Y:S01]  /*9d80*/  R2UR UR11, R7 ;  /* 0x00000000070b72ca */ /* 0x000fe200000e0000 */
[----:B------:R-:W-:Y:S01]  /*9d90*/  UMOV UR8, UR5 ;  /* 0x0000000500087c82 */ /* 0x000fe20008000000 */
[----:B------:R-:W-:Y:S01]  /*9da0*/  UMOV UR9, 0x40000040 ;  /* 0x4000004000097882 */ /* 0x000fe20000000000 */
[----:B------:R-:W-:Y:S01]  /*9db0*/  IMAD.MOV.U32 R7, RZ, RZ, 0x40000040 ;  /* 0x40000040ff077424 */ /* 0x000fe200078e00ff */
[----:B------:R-:W-:Y:S01]  /*9dc0*/  IADD3 R6, R4, 0x4, RZ ;  /* 0x0000000404067810 */ /* 0x000fe20007ffe0ff */
[----:B------:R-:W-:Y:S01]  /*9dd0*/  UIADD3 UR5, UR4, 0x4, URZ ;  /* 0x0000000404057890 */ /* 0x000fe2000fffe03f */
[----:B------:R2:W-:Y:S01]  /*9de0*/  STL.64 [R1+0x50], R12 ;  /* 0x0000500c01007387 */ /* 0x0005e20000100a00 */
[----:B------:R-:W-:-:S02]  /*9df0*/  UIADD3 UR48, UR4, 0xc00, URZ ;  /* 0x00000c0004307890 */ /* 0x000fc4000fffe03f */
[----:B------:R-:W-:Y:S02]  /*9e00*/  UIADD3 UR44, UR4, 0xc02, URZ ;  /* 0x00000c02042c7890 */ /* 0x000fe4000fffe03f */
[----:B------:R-:W-:Y:S02]  /*9e10*/  UIADD3 UR40, UR4, 0xc04, URZ ;  /* 0x00000c0404287890 */ /* 0x000fe4000fffe03f */
[----:B------:R-:W-:Y:S01]  /*9e20*/  UIADD3 UR36, UR4, 0xc06, URZ ;  /* 0x00000c0604247890 */ /* 0x000fe2000fffe03f */
[----:B--2---:R-:W-:Y:S01]  /*9e30*/  IMAD.U32 R12, RZ, RZ, UR8 ;  /* 0x00000008ff0c7e24 */ /* 0x004fe2000f8e00ff */
[----:B0-----:R-:W-:Y:S01]  /*9e40*/  SHF.R.U32.HI R3, RZ, 0x7, R3 ;  /* 0x00000007ff037819 */ /* 0x001fe20000011603 */
        /* <DEDUP_REMOVED lines=11> */
[----:B------:R-:W-:Y:S02]  /*9f00*/  IMAD.MOV.U32 R7, RZ, RZ, 0x40000040 ;  /* 0x40000040ff077424 */ /* 0x000fe400078e00ff */
        /* <DEDUP_REMOVED lines=90> */
[----:B------:R-:W-:Y:S01]  /*a4b0*/  IMAD.U32 R228, RZ, RZ, UR8 ;  /* 0x00000008ffe47e24 */ /* 0x000fe2000f8e00ff */
[----:B------:R-:W-:Y:S01]  /*a4c0*/  R2UR UR58, R6 ;  /* 0x00000000063a72ca */ /* 0x000fe200000e0000 */
[----:B------:R-:W-:Y:S01]  /*a4d0*/  VIADD R6, R4, 0x606 ;  /* 0x0000060604067836 */ /* 0x000fe20000000000 */
[----:B------:R-:W-:Y:S01]  /*a4e0*/  R2UR UR59, R7 ;  /* 0x00000000073b72ca */ /* 0x000fe200000e0000 */
[----:B------:R-:W-:-:S02]  /*a4f0*/  IMAD.MOV.U32 R7, RZ, RZ, 0x40000040 ;  /* 0x40000040ff077424 */ /* 0x000fc400078e00ff */
[----:B------:R-:W-:Y:S01]  /*a500*/  IMAD.U32 R229, RZ, RZ, UR9 ;  /* 0x00000009ffe57e24 */ /* 0x000fe2000f8e00ff */
[----:B------:R-:W-:Y:S02]  /*a510*/  R2UR UR54, R6 ;  /* 0x00000000063672ca */ /* 0x000fe400000e0000 */
[----:B------:R-:W-:Y:S01]  /*a520*/  R2UR UR55, R7 ;  /* 0x00000000073772ca */ /* 0x000fe200000e0000 */
[----:B------:R-:W-:Y:S01]  /*a530*/  IMAD.MOV.U32 R7, RZ, RZ, 0x40000040 ;  /* 0x40000040ff077424 */ /* 0x000fe200078e00ff */
[----:B------:R-:W-:-:S04]  /*a540*/  IADD3 R6, R4, 0x900, RZ ;  /* 0x0000090004067810 */ /* 0x000fc80007ffe0ff */
[----:B------:R-:W-:Y:S01]  /*a550*/  R2UR UR50, R6 ;  /* 0x00000000063272ca */ /* 0x000fe200000e0000 */
[----:B------:R-:W-:Y:S01]  /*a560*/  VIADD R6, R4, 0x902 ;  /* 0x0000090204067836 */ /* 0x000fe20000000000 */
[----:B------:R-:W-:Y:S01]  /*a570*/  R2UR UR51, R7 ;  /* 0x00000000073372ca */ /* 0x000fe200000e0000 */
[----:B------:R-:W-:-:S03]  /*a580*/  IMAD.MOV.U32 R7, RZ, RZ, 0x40000040 ;  /* 0x40000040ff077424 */ /* 0x000fc600078e00ff */
[----:B------:R-:W-:Y:S01]  /*a590*/  R2UR UR46, R6 ;  /* 0x00000000062e72ca */ /* 0x000fe200000e0000 */
[C---:B------:R-:W-:Y:S01]  /*a5a0*/  VIADD R6, R4.reuse, 0x904 ;  /* 0x0000090404067836 */ /* 0x040fe20000000000 */
[----:B------:R-:W-:Y:S01]  /*a5b0*/  R2UR UR47, R7 ;  /* 0x00000000072f72ca */ /* 0x000fe200000e0000 */
[----:B------:R-:W-:Y:S02]  /*a5c0*/  IMAD.MOV.U32 R7, RZ, RZ, 0x40000040 ;  /* 0x40000040ff077424 */ /* 0x000fe400078e00ff */
[----:B------:R-:W-:Y:S01]  /*a5d0*/  VIADD R4, R4, 0x906 ;  /* 0x0000090604047836 */ /* 0x000fe20000000000 */
[----:B------:R-:W-:Y:S02]  /*a5e0*/  R2UR UR42, R6 ;  /* 0x00000000062a72ca */ /* 0x000fe400000e0000 */
[----:B------:R-:W-:Y:S02]  /*a5f0*/  R2UR UR43, R7 ;  /* 0x00000000072b72ca */ /* 0x000fe400000e0000 */
[----:B------:R-:W-:-:S02]  /*a600*/  R2UR UR38, R4 ;  /* 0x00000000042672ca */ /* 0x000fc400000e0000 */
        /* <DEDUP_REMOVED lines=26> */
.L_x_10562:
[----:B------:R-:W2:Y:S01]  /*a7b0*/  LDL R72, [R1+0x80] ;  /* 0x0000800001487983 */ /* 0x000ea20000100800 */
[----:B------:R-:W-:Y:S01]  /*a7c0*/  ULDC UR4, c[0x0][0xad0] ;  /* 0x0002b40000047ab9 */ /* 0x000fe20000000800 */
[----:B------:R-:W-:Y:S01]  /*a7d0*/  ULDC UR5, c[0x0][0xa80] ;  /* 0x0002a00000057ab9 */ /* 0x000fe20000000800 */
[----:B------:R-:W-:Y:S01]  /*a7e0*/  FMUL.FTZ R3, R24, UR4 ;  /* 0x0000000418037c20 */ /* 0x000fe20008410000 */
[----:B------:R-:W-:Y:S01]  /*a7f0*/  FMUL.FTZ R4, R25, UR4 ;  /* 0x0000000419047c20 */ /* 0x000fe20008410000 */
[----:B------:R-:W-:Y:S01]  /*a800*/  FMUL.FTZ R8, R28, UR4 ;  /* 0x000000041c087c20 */ /* 0x000fe20008410000 */
[----:B------:R-:W-:Y:S01]  /*a810*/  FMUL.FTZ R15, R32, UR4 ;  /* 0x00000004200f7c20 */ /* 0x000fe20008410000 */
[----:B0-----:R-:W-:Y:S01]  /*a820*/  FMUL.FTZ R12, R29, UR4 ;  /* 0x000000041d0c7c20 */ /* 0x001fe20008410000 */
[----:B------:R-:W-:Y:S01]  /*a830*/  FMUL.FTZ R32, R43, UR4 ;  /* 0x000000042b207c20 */ /* 0x000fe20008410000 */
[----:B------:R-:W0:Y:S01]  /*a840*/  MUFU.TANH R3, R3 ;  /* 0x0000000300037308 */ /* 0x000e220000002400 */
[----:B------:R-:W-:Y:S01]  /*a850*/  FMUL.FTZ R43, R54, UR4 ;  /* 0x00000004362b7c20 */ /* 0x000fe20008410000 */
[----:B------:R-:W-:-:S02]  /*a860*/  IMAD R54, R176, -0x60, R155 ;  /* 0xffffffa0b0367824 */ /* 0x000fc400078e029b */
        /* <DEDUP_REMOVED lines=43> */
[----:B------:R-:W1:Y:S01]  /*ab20*/  S2R R177, SR_CgaCtaId ;  /* 0x0000000000b17919 */ /* 0x000e620000008800 */
[----:B------:R-:W-:Y:S01]  /*ab30*/  LOP3.LUT R227, R227, 0x3000000, RZ, 0xfc, !PT ;  /* 0x03000000e3e37812 */ /* 0x000fe200078efcff */
        /* <DEDUP_REMOVED lines=30> */
[----:B------:R-:W1:Y:S01]  /*ad20*/  MUFU.TANH R47, R47 ;  /* 0x0000002f002f7308 */ /* 0x000e620000002400 */
[----:B--2---:R-:W-:-:S04]  /*ad30*/  IADD3 R54, -R72, 0x60, R54 ;  /* 0x0000006048367810 */ /* 0x004fc80007ffe136 */
[----:B------:R-:W-:-:S03]  /*ad40*/  ISETP.GT.AND P2, PT, R54, RZ, PT ;  /* 0x000000ff3600720c */ /* 0x000fc60003f44270 */
[----:B------:R-:W2:Y:S01]  /*ad50*/  MUFU.TANH R52, R52 ;  /* 0x0000003400347308 */ /* 0x000ea20000002400 */
[C---:B------:R-:W-:Y:S02]  /*ad60*/  ISETP.GT.AND P3, PT, R54.reuse, 0x1, PT ;  /* 0x000000013600780c */ /* 0x040fe40003f64270 */
[----:B------:R-:W-:Y:S02]  /*ad70*/  ISETP.GT.AND P4, PT, R54, 0x8, PT ;  /* 0x000000083600780c */ /* 0x000fe40003f84270 */
[----:B0-----:R-:W-:Y:S02]  /*ad80*/  FSEL R3, R3, -INF , P2 ;  /* 0xff80000003037808 */ /* 0x001fe40001000000 */
[----:B---3--:R-:W-:Y:S01]  /*ad90*/  FSEL R4, R4, -INF , P3 ;  /* 0xff80000004047808 */ /* 0x008fe20001800000 */
[----:B------:R-:W0:Y:S01]  /*ada0*/  MUFU.TANH R48, R48 ;  /* 0x0000003000307308 */ /* 0x000e220000002400 */
[----:B------:R-:W-:Y:S02]  /*adb0*/  ISETP.GT.AND P5, PT, R54, 0x9, PT ;  /* 0x000000093600780c */ /* 0x000fe40003fa4270 */
[----:B----4-:R-:W-:-:S02]  /*adc0*/  FSEL R56, R8, -INF , P4 ;  /* 0xff80000008387808 */ /* 0x010fc40002000000 */
[----:B------:R-:W-:Y:S02]  /*add0*/  FMNMX.FTZ R57, R3, R4, !PT ;  /* 0x0000000403397209 */ /* 0x000fe40007810000 */
[----:B------:R-:W-:Y:S01]  /*ade0*/  ISETP.GT.AND P1, PT, R54, 0x10, PT ;  /* 0x000000103600780c */ /* 0x000fe20003f24270 */
[----:B------:R-:W3:Y:S01]  /*adf0*/  MUFU.TANH R53, R53 ;  /* 0x0000003500357308 */ /* 0x000ee20000002400 */
[----:B-----5:R-:W-:Y:S02]  /*ae00*/  FSEL R12, R12, -INF , P5 ;  /* 0xff8000000c0c7808 */ /* 0x020fe40002800000 */
[----:B------:R-:W-:Y:S02]  /*ae10*/  FMNMX.FTZ R59, R56, R57, !PT ;  /* 0x00000039383b7209 */ /* 0x000fe40007810000 */
[----:B-1----:R-:W-:Y:S02]  /*ae20*/  FSEL R5, R5, -INF , P2 ;  /* 0xff80000005057808 */ /* 0x002fe40001000000 */
[----:B------:R-:W-:Y:S01]  /*ae30*/  ISETP.GT.AND P2, PT, R54, 0x11, PT ;  /* 0x000000113600780c */ /* 0x000fe20003f44270 */
[----:B------:R-:W1:Y:S01]  /*ae40*/  MUFU.TANH R51, R51 ;  /* 0x0000003300337308 */ /* 0x000e620000002400 */
[----:B------:R-:W-:-:S02]  /*ae50*/  FSEL R57, R15, -INF , P1 ;  /* 0xff8000000f397808 */ /* 0x000fc40000800000 */
[----:B------:R-:W-:Y:S02]  /*ae60*/  FMNMX.FTZ R58, R12, R59, !PT ;  /* 0x0000003b0c3a7209 */ /* 0x000fe40007810000 */
[----:B------:R-:W-:Y:S02]  /*ae70*/  FSEL R15, R7, -INF , P3 ;  /* 0xff800000070f7808 */ /* 0x000fe40001800000 */
[----:B------:R-:W-:Y:S01]  /*ae80*/  ISETP.GT.AND P3, PT, R54, 0x18, PT ;  /* 0x000000183600780c */ /* 0x000fe20003f64270 */
[----:B------:R-:W4:Y:S01]  /*ae90*/  MUFU.TANH R55, R55 ;  /* 0x0000003700377308 */ /* 0x000f220000002400 */
        /* <DEDUP_REMOVED lines=50> */
[----:B------:R-:W-:Y:S02]  /*b1c0*/  FSEL R59, R46, -INF , P4 ;  /* 0xff8000002e3b7808 */ /* 0x000fe40002000000 */
[----:B------:R-:W-:Y:S02]  /*b1d0*/  ISETP.GT.AND P5, PT, R54, 0x48, PT ;  /* 0x000000483600780c */ /* 0x000fe40003fa4270 */
        /* <DEDUP_REMOVED lines=11> */
[----:B--2---:R-:W-:Y:S02]  /*b290*/  FSEL R52, R52, -INF , P2 ;  /* 0xff80000034347808 */ /* 0x004fe40001000000 */
[----:B------:R-:W-:Y:S02]  /*b2a0*/  FMNMX.FTZ R7, R61, R46, !PT ;  /* 0x0000002e3d077209 */ /* 0x000fe40007810000 */
[----:B0-----:R-:W-:-:S02]  /*b2b0*/  FSEL R48, R48, -INF , P4 ;  /* 0xff80000030307808 */ /* 0x001fc40002000000 */
[----:B------:R-:W-:Y:S02]  /*b2c0*/  ISETP.GT.AND P4, PT, R54, 0x58, PT ;  /* 0x000000583600780c */ /* 0x000fe40003f84270 */
[----:B---3--:R-:W-:Y:S02]  /*b2d0*/  FSEL R53, R53, -INF , P3 ;  /* 0xff80000035357808 */ /* 0x008fe40001800000 */
[----:B------:R-:W-:Y:S02]  /*b2e0*/  FMNMX.FTZ R46, R52, R7, !PT ;  /* 0x00000007342e7209 */ /* 0x000fe40007810000 */
[----:B-1----:R-:W-:Y:S02]  /*b2f0*/  FSEL R51, R51, -INF , P5 ;  /* 0xff80000033337808 */ /* 0x002fe40002800000 */
[----:B------:R-:W-:Y:S02]  /*b300*/  ISETP.GT.AND P5, PT, R54, 0x59, PT ;  /* 0x000000593600780c */ /* 0x000fe40003fa4270 */
[----:B----4-:R-:W-:-:S02]  /*b310*/  FSEL R55, R55, -INF , P4 ;  /* 0xff80000037377808 */ /* 0x010fc40002000000 */
[----:B------:R-:W-:Y:S02]  /*b320*/  FMNMX.FTZ R46, R53, R46, !PT ;  /* 0x0000002e352e7209 */ /* 0x000fe40007810000 */
[----:B-----5:R-:W-:Y:S02]  /*b330*/  FSEL R54, R8, -INF , P5 ;  /* 0xff80000008367808 */ /* 0x020fe40002800000 */
[----:B------:R-:W-:Y:S01]  /*b340*/  FMNMX.FTZ R7, R55, R46, !PT ;  /* 0x0000002e37077209 */ /* 0x000fe20007810000 */
[----:B------:R-:W-:Y:S01]  /*b350*/  FMUL.FTZ R46, R63, UR4 ;  /* 0x000000043f2e7c20 */ /* 0x000fe20008410000 */
[----:B------:R-:W-:Y:S01]  /*b360*/  FMNMX.FTZ R50, R5, R15, !PT ;  /* 0x0000000f05327209 */ /* 0x000fe20007810000 */
[----:B------:R-:W-:Y:S01]  /*b370*/  FMUL.FTZ R63, R66, UR4 ;  /* 0x00000004423f7c20 */ /* 0x000fe20008410000 */
[----:B------:R-:W-:Y:S01]  /*b380*/  FMNMX.FTZ R45, R54, R7, !PT ;  /* 0x00000007362d7209 */ /* 0x000fe20007810000 */
[----:B------:R-:W-:Y:S02]  /*b390*/  IMAD.U32 R7, RZ, RZ, UR5 ;  /* 0x00000005ff077e24 */ /* 0x000fe4000f8e00ff */
[----:B------:R-:W-:Y:S01]  /*b3a0*/  FMUL.FTZ R66, R71, UR4 ;  /* 0x0000000447427c20 */ /* 0x000fe20008410000 */
[----:B------:R-:W0:Y:S01]  /*b3b0*/  MUFU.TANH R46, R46 ;  /* 0x0000002e002e7308 */ /* 0x000e220000002400 */
[----:B------:R-:W1:Y:S07]  /*b3c0*/  SHFL.BFLY PT, R8, R45, 0x2, 0x1f ;  /* 0x0c401f002d087f89 */ /* 0x000e6e00000e0000 */
[----:B------:R-:W2:Y:S08]  /*b3d0*/  MUFU.TANH R63, R63 ;  /* 0x0000003f003f7308 */ /* 0x000eb00000002400 */
[----:B------:R-:W3:Y:S01]  /*b3e0*/  MUFU.TANH R66, R66 ;  /* 0x0000004200427308 */ /* 0x000ee20000002400 */
[----:B-1----:R-:W-:-:S02]  /*b3f0*/  FMNMX.FTZ R49, R45, R8, !PT ;  /* 0x000000082d317209 */ /* 0x002fc40007810000 */
[----:B------:R-:W-:-:S03]  /*b400*/  FMNMX.FTZ R45, R13, R50, !PT ;  /* 0x000000320d2d7209 */ /* 0x000fc60007810000 */
[----:B------:R-:W1:Y:S01]  /*b410*/  SHFL.BFLY PT, R8, R49, 0x1, 0x1f ;  /* 0x0c201f0031087f89 */ /* 0x000e6200000e0000 */
[----:B------:R-:W-:Y:S02]  /*b420*/  FMNMX.FTZ R50, R14, R45, !PT ;  /* 0x0000002d0e327209 */ /* 0x000fe40007810000 */
[----:B-1----:R-:W-:-:S04]  /*b430*/  FMNMX.FTZ R8, R49, R8, !PT ;  /* 0x0000000831087209 */ /* 0x002fc80007810000 */
[C---:B------:R-:W-:Y:S01]  /*b440*/  FSETP.NEU.FTZ.AND P6, PT, R8.reuse, -INF , PT ;  /* 0xff8000000800780b */ /* 0x040fe20003fdd000 */
[----:B------:R-:W-:-:S05]  /*b450*/  FMUL.FTZ R62, R8, R7 ;  /* 0x00000007083e7220 */ /* 0x000fca0000410000 */
[----:B------:R-:W-:-:S05]  /*b460*/  FSEL R62, R62, RZ, P6 ;  /* 0x000000ff3e3e7208 */ /* 0x000fca0003000000 */
[-CC-:B------:R-:W-:Y:S01]  /*b470*/  FFMA.FTZ R152, R3, R7.reuse, -R62.reuse ;  /* 0x0000000703987223 */ /* 0x180fe2000001083e */
[----:B------:R-:W-:Y:S01]  /*b480*/  FMNMX.FTZ R3, R21, R50, !PT ;  /* 0x0000003215037209 */ /* 0x000fe20007810000 */
[-CC-:B------:R-:W-:Y:S01]  /*b490*/  FFMA.FTZ R45, R4, R7.reuse, -R62.reuse ;  /* 0x00000007042d7223 */ /* 0x180fe2000001083e */
[-CC-:B------:R-:W-:Y:S01]  /*b4a0*/  FFMA.FTZ R49, R12, R7.reuse, -R62.reuse ;  /* 0x000000070c317223 */ /* 0x180fe2000001083e */
[----:B0-----:R-:W-:Y:S01]  /*b4b0*/  FSEL R12, R46, -INF , P1 ;  /* 0xff8000002e0c7808 */ /* 0x001fe20000800000 */
[--C-:B------:R-:W-:Y:S01]  /*b4c0*/  FFMA.FTZ R154, R56, R7, -R62.reuse ;  /* 0x00000007389a7223 */ /* 0x100fe2000001083e */
[----:B------:R-:W-:Y:S01]  /*b4d0*/  FMNMX.FTZ R4, R24, R3, !PT ;  /* 0x0000000318047209 */ /* 0x000fe20007810000 */
[-CC-:B------:R-:W-:Y:S01]  /*b4e0*/  FFMA.FTZ R156, R57, R7.reuse, -R62.reuse ;  /* 0x00000007399c7223 */ /* 0x180fe2000001083e */
[----:B--2---:R-:W-:Y:S01]  /*b4f0*/  FSEL R56, R63, -INF , P2 ;  /* 0xff8000003f387808 */ /* 0x004fe20001000000 */
[-CC-:B------:R-:W-:Y:S01]  /*b500*/  FFMA.FTZ R50, R20, R7.reuse, -R62.reuse ;  /* 0x0000000714327223 */ /* 0x180fe2000001083e */
[----:B------:R-:W-:Y:S01]  /*b510*/  FMNMX.FTZ R3, R27, R4, !PT ;  /* 0x000000041b037209 */ /* 0x000fe20007810000 */
[-CC-:B------:R-:W-:Y:S01]  /*b520*/  FFMA.FTZ R172, R52, R7.reuse, -R62.reuse ;  /* 0x0000000734ac7223 */ /* 0x180fe2000001083e */
[----:B------:R-:W-:Y:S01]  /*b530*/  FSEL R63, R65, -INF , P3 ;  /* 0xff800000413f7808 */ /* 0x000fe20001800000 */
[--C-:B------:R-:W-:Y:S01]  /*b540*/  FFMA.FTZ R162, R33, R7, -R62.reuse ;  /* 0x0000000721a27223 */ /* 0x100fe2000001083e */
[----:B------:R-:W-:Y:S01]  /*b550*/  FMNMX.FTZ R4, R28, R3, !PT ;  /* 0x000000031c047209 */ /* 0x000fe20007810000 */
[-CC-:B------:R-:W-:Y:S01]  /*b560*/  FFMA.FTZ R33, R34, R7.reuse, -R62.reuse ;  /* 0x0000000722217223 */ /* 0x180fe2000001083e */
[----:B------:R-:W-:Y:S01]  /*b570*/  FSEL R57, R64, -INF , P4 ;  /* 0xff80000040397808 */ /* 0x000fe20002000000 */
[-CC-:B------:R-:W-:Y:S01]  /*b580*/  FFMA.FTZ R34, R38, R7.reuse, -R62.reuse ;  /* 0x0000000726227223 */ /* 0x180fe2000001083e */
[----:B------:R-:W-:Y:S01]  /*b590*/  FMNMX.FTZ R3, R31, R4, !PT ;  /* 0x000000041f037209 */ /* 0x000fe20007810000 */
[----:B------:R-:W-:Y:S01]  /*b5a0*/  MUFU.EX2 R152, R152 ;  /* 0x0000009800987308 */ /* 0x000fe20000000800 */
[----:B---3--:R-:W-:Y:S01]  /*b5b0*/  FSEL R64, R66, -INF , P5 ;  /* 0xff80000042407808 */ /* 0x008fe20002800000 */
[--C-:B------:R-:W-:Y:S01]  /*b5c0*/  FFMA.FTZ R166, R41, R7, -R62.reuse ;  /* 0x0000000729a67223 */ /* 0x100fe2000001083e */
[----:B------:R-:W-:Y:S01]  /*b5d0*/  FMNMX.FTZ R4, R32, R3, !PT ;  /* 0x0000000320047209 */ /* 0x000fe20007810000 */
[-CC-:B------:R-:W-:Y:S01]  /*b5e0*/  FFMA.FTZ R164, R37, R7.reuse, -R62.reuse ;  /* 0x0000000725a47223 */ /* 0x180fe2000001083e */
[-CC-:B------:R-:W-:Y:S01]  /*b5f0*/  FFMA.FTZ R37, R42, R7.reuse, -R62.reuse ;  /* 0x000000072a257223 */ /* 0x180fe2000001083e */
[-CC-:B------:R-:W-:Y:S01]  /*b600*/  FFMA.FTZ R158, R25, R7.reuse, -R62.reuse ;  /* 0x00000007199e7223 */ /* 0x180fe2000001083e */
[----:B------:R-:W-:Y:S01]  /*b610*/  FMNMX.FTZ R3, R35, R4, !PT ;  /* 0x0000000423037209 */ /* 0x000fe20007810000 */
[----:B------:R-:W0:Y:S01]  /*b620*/  MUFU.EX2 R45, R45 ;  /* 0x0000002d002d7308 */ /* 0x000e220000000800 */
[-CC-:B------:R-:W-:Y:S01]  /*b630*/  FFMA.FTZ R26, R26, R7.reuse, -R62.reuse ;  /* 0x000000071a1a7223 */ /* 0x180fe2000001083e */
[--C-:B------:R-:W-:Y:S01]  /*b640*/  FFMA.FTZ R160, R29, R7, -R62.reuse ;  /* 0x000000071da07223 */ /* 0x100fe2000001083e */
[----:B------:R-:W-:Y:S01]  /*b650*/  FMNMX.FTZ R4, R36, R3, !PT ;  /* 0x0000000324047209 */ /* 0x000fe20007810000 */
[-CC-:B------:R-:W-:Y:S01]  /*b660*/  FFMA.FTZ R30, R30, R7.reuse, -R62.reuse ;  /* 0x000000071e1e7223 */ /* 0x180fe2000001083e */
[-CC-:B------:R-:W-:Y:S01]  /*b670*/  FFMA.FTZ R168, R58, R7.reuse, -R62.reuse ;  /* 0x000000073aa87223 */ /* 0x180fe2000001083e */
[-CC-:B------:R-:W-:Y:S01]  /*b680*/  FFMA.FTZ R29, R59, R7.reuse, -R62.reuse ;  /* 0x000000073b1d7223 */ /* 0x180fe2000001083e */
[----:B------:R-:W-:Y:S01]  /*b690*/  FMNMX.FTZ R3, R39, R4, !PT ;  /* 0x0000000427037209 */ /* 0x000fe20007810000 */
[----:B------:R-:W1:Y:S01]  /*b6a0*/  MUFU.EX2 R154, R154 ;  /* 0x0000009a009a7308 */ /* 0x000e620000000800 */
[-CC-:B------:R-:W-:Y:S01]  /*b6b0*/  FFMA.FTZ R170, R60, R7.reuse, -R62.reuse ;  /* 0x000000073caa7223 */ /* 0x180fe2000001083e */
[--C-:B------:R-:W-:Y:S01]  /*b6c0*/  FFMA.FTZ R25, R53, R7, -R62.reuse ;  /* 0x0000000735197223 */ /* 0x100fe2000001083e */
[----:B------:R-:W-:Y:S01]  /*b6d0*/  FMNMX.FTZ R4, R40, R3, !PT ;  /* 0x0000000328047209 */ /* 0x000fe20007810000 */
[----:B------:R-:W-:-:S03]  /*b6e0*/  FFMA.FTZ R174, R55, R7, -R62 ;  /* 0x0000000737ae7223 */ /* 0x000fc6000001083e */
[----:B------:R-:W-:Y:S01]  /*b6f0*/  FMNMX.FTZ R3, R43, R4, !PT ;  /* 0x000000042b037209 */ /* 0x000fe20007810000 */
[----:B------:R-:W2:Y:S03]  /*b700*/  MUFU.EX2 R49, R49 ;  /* 0x0000003100317308 */ /* 0x000ea60000000800 */
        /* <DEDUP_REMOVED lines=12> */
[----:B------:R-:W-:-:S05]  /*b7d0*/  FMNMX.FTZ R3, R64, R3, !PT ;  /* 0x0000000340037209 */ /* 0x000fca0007810000 */
[----:B------:R-:W4:Y:S01]  /*b7e0*/  SHFL.BFLY PT, R4, R3, 0x2, 0x1f ;  /* 0x0c401f0003047f89 */ /* 0x000f2200000e0000 */
[----:B------:R-:W-:Y:S01]  /*b7f0*/  MUFU.EX2 R160, R160 ;  /* 0x000000a000a07308 */ /* 0x000fe20000000800 */
[----:B---3--:R-:W-:-:S07]  /*b800*/  FFMA.FTZ R26, R61, R7, -R62 ;  /* 0x000000073d1a7223 */ /* 0x008fce000001083e */
[----:B------:R-:W-:Y:S08]  /*b810*/  MUFU.EX2 R30, R30 ;  /* 0x0000001e001e7308 */ /* 0x000ff00000000800 */
[----:B------:R-:W-:Y:S01]  /*b820*/  MUFU.EX2 R162, R162 ;  /* 0x000000a200a27308 */ /* 0x000fe20000000800 */
[----:B----4-:R-:W-:-:S07]  /*b830*/  FMNMX.FTZ R4, R3, R4, !PT ;  /* 0x0000000403047209 */ /* 0x010fce0007810000 */
[----:B------:R-:W-:Y:S01]  /*b840*/  MUFU.EX2 R33, R33 ;  /* 0x0000002100217308 */ /* 0x000fe20000000800 */
[----:B------:R-:W3:Y:S07]  /*b850*/  SHFL.BFLY PT, R3, R4, 0x1, 0x1f ;  /* 0x0c201f0004037f89 */ /* 0x000eee00000e0000 */
[----:B------:R-:W-:Y:S08]  /*b860*/  MUFU.EX2 R164, R164 ;  /* 0x000000a400a47308 */ /* 0x000ff00000000800 */
[----:B------:R-:W-:Y:S08]  /*b870*/  MUFU.EX2 R34, R34 ;  /* 0x0000002200227308 */ /* 0x000ff00000000800 */
[----:B------:R-:W-:Y:S01]  /*b880*/  MUFU.EX2 R166, R166 ;  /* 0x000000a600a67308 */ /* 0x000fe20000000800 */
[----:B---3--:R-:W-:Y:S01]  /*b890*/  FMNMX.FTZ R20, R4, R3, !PT ;  /* 0x0000000304147209 */ /* 0x008fe20007810000 */
[----:B------:R-:W-:Y:S01]  /*b8a0*/  FFMA.FTZ R3, R54, R7, -R62 ;  /* 0x0000000736037223 */ /* 0x000fe2000001083e */
[----:B------:R-:W-:-:S02]  /*b8b0*/  IADD3 R4, R0, 0x32440, RZ ;  /* 0x0003244000047810 */ /* 0x000fc40007ffe0ff */
        /* <DEDUP_REMOVED lines=9> */
[----:B------:R-:W-:Y:S01]  /*b950*/  PRMT R5, R177, 0x654, R4 ;  /* 0x00000654b1057816 */ /* 0x000fe20000000004 */
[-CC-:B------:R-:W-:Y:S01]  /*b960*/  FFMA.FTZ R157, R21, R7.reuse, -R52.reuse ;  /* 0x00000007159d7223 */ /* 0x180fe20000010834 */
[-CC-:B------:R-:W-:Y:S01]  /*b970*/  FFMA.FTZ R42, R24, R7.reuse, -R52.reuse ;  /* 0x00000007182a7223 */ /* 0x180fe20000010834 */
[----:B------:R-:W-:Y:S01]  /*b980*/  MUFU.EX2 R153, R153 ;  /* 0x0000009900997308 */ /* 0x000fe20000000800 */
[----:B------:R3:W-:Y:S01]  /*b990*/  SYNCS.ARRIVE.TRANS64.RED.A1T0 RZ, [R5+URZ], RZ ;  /* 0x000000ff05ff79a7 */ /* 0x0007e2000810043f */
[-CC-:B------:R-:W-:Y:S01]  /*b9a0*/  FFMA.FTZ R159, R27, R7.reuse, -R52.reuse ;  /* 0x000000071b9f7223 */ /* 0x180fe20000010834 */
[-CC-:B------:R-:W-:Y:S01]  /*b9b0*/  FFMA.FTZ R27, R36, R7.reuse, -R52.reuse ;  /* 0x00000007241b7223 */ /* 0x180fe20000010834 */
[-CC-:B------:R-:W-:Y:S01]  /*b9c0*/  FFMA.FTZ R21, R28, R7.reuse, -R52.reuse ;  /* 0x000000071c157223 */ /* 0x180fe20000010834 */
[-CC-:B------:R-:W-:Y:S01]  /*b9d0*/  FFMA.FTZ R28, R40, R7.reuse, -R52.reuse ;  /* 0x00000007281c7223 */ /* 0x180fe20000010834 */
[-CC-:B------:R-:W-:Y:S01]  /*b9e0*/  FFMA.FTZ R161, R31, R7.reuse, -R52.reuse ;  /* 0x000000071fa17223 */ /* 0x180fe20000010834 */
[----:B------:R-:W-:Y:S01]  /*b9f0*/  FFMA.FTZ R24, R32, R7, -R52 ;  /* 0x0000000720187223 */ /* 0x000fe20000010834 */
[----:B------:R-:W4:Y:S01]  /*ba00*/  MUFU.EX2 R38, R38 ;  /* 0x0000002600267308 */ /* 0x000f220000000800 */
[----:B---3--:R-:W-:-:S02]  /*ba10*/  IMAD.MOV.U32 R5, RZ, RZ, 0x40000040 ;  /* 0x40000040ff057424 */ /* 0x008fc400078e00ff */
[-CC-:B------:R-:W-:Y:S01]  /*ba20*/  FFMA.FTZ R163, R35, R7.reuse, -R52.reuse ;  /* 0x0000000723a37223 */ /* 0x180fe20000010834 */
[----:B------:R-:W-:Y:S02]  /*ba30*/  IMAD R4, R202, 0xc00, R227 ;  /* 0x00000c00ca047824 */ /* 0x000fe400078e02e3 */
[-CC-:B------:R-:W-:Y:S01]  /*ba40*/  FFMA.FTZ R31, R12, R7.reuse, -R52.reuse ;  /* 0x000000070c1f7223 */ /* 0x180fe20000010834 */
[----:B------:R-:W-:Y:S01]  /*ba50*/  FFMA.FTZ R165, R39, R7, -R52 ;  /* 0x0000000727a57223 */ /* 0x000fe20000010834 */
[----:B------:R-:W-:Y:S01]  /*ba60*/  R2UR UR7, R5 ;  /* 0x00000000050772ca */ /* 0x000fe200000e0000 */
[----:B0-----:R-:W-:Y:S01]  /*ba70*/  FADD.FTZ R5, R152, R45 ;  /* 0x0000002d98057221 */ /* 0x001fe20000010000 */
[----:B------:R-:W0:Y:S01]  /*ba80*/  MUFU.EX2 R155, R155 ;  /* 0x0000009b009b7308 */ /* 0x000e220000000800 */
[C---:B------:R-:W-:Y:S01]  /*ba90*/  VIADD R14, R4.reuse, 0x80 ;  /* 0x00000080040e7836 */ /* 0x040fe20000000000 */
[----:B------:R-:W-:Y:S01]  /*baa0*/  R2UR UR6, R4 ;  /* 0x00000000040672ca */ /* 0x000fe200000e0000 */
[----:B-1----:R-:W-:Y:S01]  /*bab0*/  FADD.FTZ R40, R154, R5 ;  /* 0x000000059a287221 */ /* 0x002fe20000010000 */
[----:B------:R-:W-:-:S02]  /*bac0*/  VIADD R12, R4, 0x100 ;  /* 0x00000100040c7836 */ /* 0x000fc40000000000 */
[----:B------:R-:W-:Y:S01]  /*bad0*/  FFMA.FTZ R167, R43, R7, -R52 ;  /* 0x000000072ba77223 */ /* 0x000fe20000010834 */
[----:B------:R-:W-:Y:S02]  /*bae0*/  IMAD.MOV.U32 R13, RZ, RZ, 0x40000040 ;  /* 0x40000040ff0d7424 */ /* 0x000fe400078e00ff */
[----:B--2---:R-:W-:Y:S01]  /*baf0*/  FADD.FTZ R5, R49, R40 ;  /* 0x0000002831057221 */ /* 0x004fe20000010000 */
[----:B------:R-:W1:Y:S01]  /*bb00*/  MUFU.EX2 R41, R41 ;  /* 0x0000002900297308 */ /* 0x000e620000000800 */
[----:B----4-:R-:W-:Y:S01]  /*bb10*/  FADD.FTZ R36, R153, R38 ;  /* 0x0000002699247221 */ /* 0x010fe20000010000 */
[----:B------:R-:W-:Y:S01]  /*bb20*/  R2UR UR10, R14 ;  /* 0x000000000e0a72ca */ /* 0x000fe200000e0000 */
[----:B------:R-:W-:Y:S01]  /*bb30*/  FADD.FTZ R5, R156, R5 ;  /* 0x000000059c057221 */ /* 0x000fe20000010000 */
[----:B------:R-:W-:Y:S01]  /*bb40*/  R2UR UR14, R12 ;  /* 0x000000000c0e72ca */ /* 0x000fe200000e0000 */
[----:B------:R-:W-:Y:S01]  /*bb50*/  VIADD R14, R4, 0x180 ;  /* 0x00000180040e7836 */ /* 0x000fe20000000000 */
[----:B------:R-:W-:Y:S01]  /*bb60*/  R2UR UR15, R13 ;  /* 0x000000000d0f72ca */ /* 0x000fe200000e0000 */
[----:B------:R-:W-:Y:S01]  /*bb70*/  FADD.FTZ R5, R50, R5 ;  /* 0x0000000532057221 */ /* 0x000fe20000010000 */
[----:B------:R-:W2:Y:S01]  /*bb80*/  MUFU.EX2 R157, R157 ;  /* 0x0000009d009d7308 */ /* 0x000ea20000000800 */
[----:B0-----:R-:W-:Y:S01]  /*bb90*/  FADD.FTZ R36, R155, R36 ;  /* 0x000000249b247221 */ /* 0x001fe20000010000 */
[----:B------:R-:W-:-:S02]  /*bba0*/  VIADD R12, R4, 0x200 ;  /* 0x00000200040c7836 */ /* 0x000fc40000000000 */
[----:B------:R-:W-:Y:S01]  /*bbb0*/  FADD.FTZ R5, R158, R5 ;  /* 0x000000059e057221 */ /* 0x000fe20000010000 */
[----:B------:R-:W-:Y:S01]  /*bbc0*/  VIADD R4, R4, 0x280 ;  /* 0x0000028004047836 */ /* 0x000fe20000000000 */
[----:B------:R-:W-:Y:S01]  /*bbd0*/  R2UR UR23, R13 ;  /* 0x000000000d1772ca */ /* 0x000fe200000e0000 */
[-C--:B------:R-:W-:Y:S01]  /*bbe0*/  FFMA.FTZ R32, R44, R7.reuse, -R52 ;  /* 0x000000072c207223 */ /* 0x080fe20000010834 */
[----:B------:R-:W-:Y:S01]  /*bbf0*/  FADD.FTZ R5, R46, R5 ;  /* 0x000000052e057221 */ /* 0x000fe20000010000 */
[----:B------:R-:W0:Y:S01]  /*bc00*/  MUFU.EX2 R42, R42 ;  /* 0x0000002a002a7308 */ /* 0x000e220000000800 */
[----:B-1----:R-:W-:Y:S01]  /*bc10*/  FADD.FTZ R36, R41, R36 ;  /* 0x0000002429247221 */ /* 0x002fe20000010000 */
[----:B------:R2:W-:Y:S01]  /*bc20*/  BAR.SYNC.DEFER_BLOCKING R9, 0x100 ;  /* 0x000400090000751d */ /* 0x0005e20000010000 */
[----:B------:R-:W-:Y:S01]  /*bc30*/  R2UR UR26, R4 ;  /* 0x00000000041a72ca */ /* 0x000fe200000e0000 */
[-CC-:B------:R-:W-:Y:S01]  /*bc40*/  FFMA.FTZ R169, R47, R7.reuse, -R52.reuse ;  /* 0x000000072fa97223 */ /* 0x180fe20000010834 */
[----:B------:R-:W-:Y:S01]  /*bc50*/  R2UR UR22, R12 ;  /* 0x000000000c1672ca */ /* 0x000fe200000e0000 */
[-CC-:B------:R-:W-:Y:S01]  /*bc60*/  FFMA.FTZ R48, R48, R7.reuse, -R52.reuse ;  /* 0x0000000730307223 */ /* 0x180fe20000010834 */
[-C--:B------:R-:W-:Y:S01]  /*bc70*/  FFMA.FTZ R171, R51, R7.reuse, -R52 ;  /* 0x0000000733ab7223 */ /* 0x080fe20000010834 */
[----:B------:R-:W1:Y:S01]  /*bc80*/  MUFU.EX2 R159, R159 ;  /* 0x0000009f009f7308 */ /* 0x000e620000000800 */
[----:B------:R-:W-:Y:S01]  /*bc90*/  R2UR UR18, R14 ;  /* 0x000000000e1272ca */ /* 0x000fe200000e0000 */
[----:B--2---:R-:W-:Y:S01]  /*bca0*/  FADD.FTZ R9, R157, R36 ;  /* 0x000000249d097221 */ /* 0x004fe20000010000 */
[-CC-:B------:R-:W-:Y:S01]  /*bcb0*/  FFMA.FTZ R56, R56, R7.reuse, -R52.reuse ;  /* 0x0000000738387223 */ /* 0x180fe20000010834 */
[-CC-:B------:R-:W-:Y:S01]  /*bcc0*/  FFMA.FTZ R63, R63, R7.reuse, -R52.reuse ;  /* 0x000000073f3f7223 */ /* 0x180fe20000010834 */
[-CC-:B------:R-:W-:Y:S01]  /*bcd0*/  FFMA.FTZ R57, R57, R7.reuse, -R52.reuse ;  /* 0x0000000739397223 */ /* 0x180fe20000010834 */
[----:B------:R-:W-:Y:S01]  /*bce0*/  FFMA.FTZ R52, R64, R7, -R52 ;  /* 0x0000000740347223 */ /* 0x000fe20000010834 */
[----:B------:R-:W-:Y:S01]  /*bcf0*/  F2FP.F16.F32.PACK_AB R152, R45, R152 ;  /* 0x000000982d98723e */ /* 0x000fe200000000ff */
[----:B------:R-:W2:Y:S01]  /*bd00*/  MUFU.EX2 R21, R21 ;  /* 0x0000001500157308 */ /* 0x000ea20000000800 */
[----:B0-----:R-:W-:Y:S01]  /*bd10*/  FADD.FTZ R36, R42, R9 ;  /* 0x000000092a247221 */ /* 0x001fe20000010000 */
[----:B------:R-:W-:Y:S01]  /*bd20*/  FADD.FTZ R9, R160, R5 ;  /* 0x00000005a0097221 */ /* 0x000fe20000010000 */
[----:B------:R-:W-:Y:S01]  /*bd30*/  MOV R5, 0x40000040 ;  /* 0x4000004000057802 */ /* 0x000fe20000000f00 */
[----:B------:R-:W-:Y:S01]  /*bd40*/  IMAD.MOV.U32 R15, RZ, RZ, 0x40000040 ;  /* 0x40000040ff0f7424 */ /* 0x000fe200078e00ff */
[----:B------:R-:W-:Y:S01]  /*bd50*/  F2FP.F16.F32.PACK_AB R154, R49, R154 ;  /* 0x0000009a319a723e */ /* 0x000fe200000000ff */
[----:B------:R-:W-:Y:S01]  /*bd60*/  FADD.FTZ R9, R30, R9 ;  /* 0x000000091e097221 */ /* 0x000fe20000010000 */
[----:B------:R-:W-:Y:S01]  /*bd70*/  R2UR UR27, R5 ;  /* 0x00000000051b72ca */ /* 0x000fe200000e0000 */
[----:B------:R-:W0:Y:S01]  /*bd80*/  MUFU.EX2 R161, R161 ;  /* 0x000000a100a17308 */ /* 0x000e220000000800 */
[----:B-1----:R-:W-:Y:S01]  /*bd90*/  FADD.FTZ R36, R159, R36 ;  /* 0x000000249f247221 */ /* 0x002fe20000010000 */
[----:B------:R-:W-:Y:S01]  /*bda0*/  FADD.FTZ R12, R162, R9 ;  /* 0x00000009a20c7221 */ /* 0x000fe20000010000 */
[----:B------:R-:W-:-:S02]  /*bdb0*/  F2FP.F16.F32.PACK_AB R153, R38, R153 ;  /* 0x000000992699723e */ /* 0x000fc400000000ff */
[----:B------:R-:W-:Y:S01]  /*bdc0*/  F2FP.F16.F32.PACK_AB R155, R41, R155 ;  /* 0x0000009b299b723e */ /* 0x000fe200000000ff */
[----:B------:R-:W-:Y:S01]  /*bdd0*/  FADD.FTZ R5, R33, R12 ;  /* 0x0000000c21057221 */ /* 0x000fe20000010000 */
[----:B------:R-:W-:Y:S01]  /*bde0*/  F2FP.F16.F32.PACK_AB R156, R50, R156 ;  /* 0x0000009c329c723e */ /* 0x000fe200000000ff */
[----:B------:R-:W1:Y:S01]  /*bdf0*/  MUFU.EX2 R24, R24 ;  /* 0x0000001800187308 */ /* 0x000e620000000800 */
[----:B--2---:R-:W-:Y:S01]  /*be00*/  FADD.FTZ R36, R21, R36 ;  /* 0x0000002415247221 */ /* 0x004fe20000010000 */
[----:B------:R-:W-:Y:S01]  /*be10*/  FADD.FTZ R5, R164, R5 ;  /* 0x00000005a4057221 */ /* 0x000fe20000010000 */
[----:B------:R-:W-:Y:S02]  /*be20*/  F2FP.F16.F32.PACK_AB R157, R42, R157 ;  /* 0x0000009d2a9d723e */ /* 0x000fe400000000ff */
[----:B------:R-:W-:Y:S01]  /*be30*/  F2FP.F16.F32.PACK_AB R158, R46, R158 ;  /* 0x0000009e2e9e723e */ /* 0x000fe200000000ff */
[----:B------:R-:W-:Y:S01]  /*be40*/  FADD.FTZ R5, R34, R5 ;  /* 0x0000000522057221 */ /* 0x000fe20000010000 */
[----:B------:R-:W-:Y:S01]  /*be50*/  F2FP.F16.F32.PACK_AB R160, R30, R160 ;  /* 0x000000a01ea0723e */ /* 0x000fe200000000ff */
[----:B------:R-:W2:Y:S01]  /*be60*/  MUFU.EX2 R163, R163 ;  /* 0x000000a300a37308 */ /* 0x000ea20000000800 */
[----:B0-----:R-:W-:Y:S01]  /*be70*/  FADD.FTZ R13, R161, R36 ;  /* 0x00000024a10d7221 */ /* 0x001fe20000010000 */
[----:B------:R-:W-:-:S02]  /*be80*/  F2FP.F16.F32.PACK_AB R162, R33, R162 ;  /* 0x000000a221a2723e */ /* 0x000fc400000000ff */
[----:B------:R-:W-:Y:S02]  /*be90*/  F2FP.F16.F32.PACK_AB R164, R34, R164 ;  /* 0x000000a422a4723e */ /* 0x000fe400000000ff */
[----:B------:R-:W-:Y:S02]  /*bea0*/  R2UR UR11, R15 ;  /* 0x000000000f0b72ca */ /* 0x000fe400000e0000 */
[----:B------:R-:W0:Y:S01]  /*beb0*/  MUFU.EX2 R27, R27 ;  /* 0x0000001b001b7308 */ /* 0x000e220000000800 */
[C---:B-1----:R-:W-:Y:S01]  /*bec0*/  FADD.FTZ R4, R24.reuse, R13 ;  /* 0x0000000d18047221 */ /* 0x042fe20000010000 */
[----:B------:R-:W-:Y:S02]  /*bed0*/  F2FP.F16.F32.PACK_AB R161, R24, R161 ;  /* 0x000000a118a1723e */ /* 0x000fe400000000ff */
[----:B------:R-:W-:Y:S02]  /*bee0*/  F2FP.F16.F32.PACK_AB R159, R21, R159 ;  /* 0x0000009f159f723e */ /* 0x000fe400000000ff */
[----:B------:R-:W-:-:S02]  /*bef0*/  R2UR UR19, R15 ;  /* 0x000000000f1372ca */ /* 0x000fc400000e0000 */
[----:B------:R-:W1:Y:S01]  /*bf00*/  MUFU.EX2 R165, R165 ;  /* 0x000000a500a57308 */ /* 0x000e620000000800 */
[----:B--2---:R-:W-:-:S07]  /*bf10*/  FADD.FTZ R36, R163, R4 ;  /* 0x00000004a3247221 */ /* 0x004fce0000010000 */
[----:B------:R-:W2:Y:S01]  /*bf20*/  MUFU.EX2 R28, R28 ;  /* 0x0000001c001c7308 */ /* 0x000ea20000000800 */
[C---:B0-----:R-:W-:Y:S01]  /*bf30*/  FADD.FTZ R36, R27.reuse, R36 ;  /* 0x000000241b247221 */ /* 0x041fe20000010000 */
[----:B------:R-:W-:-:S06]  /*bf40*/  F2FP.F16.F32.PACK_AB R163, R27, R163 ;  /* 0x000000a31ba3723e */ /* 0x000fcc00000000ff */
[----:B------:R-:W0:Y:S01]  /*bf50*/  MUFU.EX2 R167, R167 ;  /* 0x000000a700a77308 */ /* 0x000e220000000800 */
[----:B-1----:R-:W-:Y:S01]  /*bf60*/  FADD.FTZ R9, R165, R36 ;  /* 0x00000024a5097221 */ /* 0x002fe20000010000 */
[----:B------:R-:W-:Y:S01]  /*bf70*/  FADD.FTZ R36, R166, R5 ;  /* 0x00000005a6247221 */ /* 0x000fe20000010000 */
[----:B------:R-:W-:-:S05]  /*bf80*/  F2FP.F16.F32.PACK_AB R166, R37, R166 ;  /* 0x000000a625a6723e */ /* 0x000fca00000000ff */
[----:B------:R-:W1:Y:S01]  /*bf90*/  MUFU.EX2 R32, R32 ;  /* 0x0000002000207308 */ /* 0x000e620000000800 */
[C---:B--2---:R-:W-:Y:S01]  /*bfa0*/  FADD.FTZ R12, R28.reuse, R9 ;  /* 0x000000091c0c7221 */ /* 0x044fe20000010000 */
[----:B------:R-:W-:Y:S01]  /*bfb0*/  FADD.FTZ R9, R37, R36 ;  /* 0x0000002425097221 */ /* 0x000fe20000010000 */
[----:B------:R-:W-:-:S03]  /*bfc0*/  F2FP.F16.F32.PACK_AB R165, R28, R165 ;  /* 0x000000a51ca5723e */ /* 0x000fc600000000ff */
[----:B------:R-:W-:Y:S02]  /*bfd0*/  FADD.FTZ R24, R168, R9 ;  /* 0x00000009a8187221 */ /* 0x000fe40000010000 */
        /* <DEDUP_REMOVED lines=36> */
[----:B--2---:R-:W-:-:S04]  /*c220*/  FADD.FTZ R5, R57, R24 ;  /* 0x0000001839057221 */ /* 0x004fc80000010000 */
[C---:B0-----:R-:W-:Y:S01]  /*c230*/  FADD.FTZ R12, R52.reuse, R5 ;  /* 0x00000005340c7221 */ /* 0x041fe20000010000 */
[----:B------:R-:W-:Y:S02]  /*c240*/  F2FP.F16.F32.PACK_AB R175, R52, R57 ;  /* 0x0000003934af723e */ /* 0x000fe400000000ff */
[----:B------:R-:W-:Y:S01]  /*c250*/  WARPGROUP.ARRIVE ;  /* 0x00000000000079c5 */ /* 0x000fe20000000000 */
[----:B-1----:R-:W-:-:S05]  /*c260*/  F2FP.F16.F32.PACK_AB R174, R3, R174 ;  /* 0x000000ae03ae723e */ /* 0x002fca00000000ff */
[----:B------:R-:W-:Y:S01]  /*c270*/  HGMMA.64x256x16.F32 R24, R152, gdesc[UR4].tnspB, RZ, !UPT, gsb0 ;  /* 0x43e0000498187df0 */ /* 0x000fe2000c0008ff */
[----:B------:R-:W-:Y:S02]  /*c280*/  FADD.FTZ R13, R3, R4 ;  /* 0x00000004030d7221 */ /* 0x000fe40000010000 */
        /* <DEDUP_REMOVED lines=21> */
[----:B------:R-:W-:Y:S05]  /*c3e0*/  @!P0 BRA `(.L_x_10563) ;  /* 0x0000000000048947 */ /* 0x000fea0003800000 */
[----:B------:R-:W-:Y:S01]  /*c3f0*/  BPT.TRAP 0x1 ;  /* 0x000000040000795c */ /* 0x000fe20000300000 */
.L_x_10563:
[----:B------:R-:W2:Y:S01]  /*c400*/  LDL R4, [R1+0x3c] ;  /* 0x00003c0001047983 */ /* 0x000ea20000100800 */
[----:B------:R-:W-:Y:S01]  /*c410*/  VIADD R3, R176, 0xfffffffe ;  /* 0xfffffffeb0037836 */ /* 0x000fe20000000000 */
[----:B------:R-:W-:Y:S01]  /*c420*/  ULDC UR38, c[0x0][0xad0] ;  /* 0x0002b40000267ab9 */ /* 0x000fe20000000800 */
[----:B------:R-:W-:-:S05]  /*c430*/  VIADD R0, R0, 0x32460 ;  /* 0x0003246000007836 */ /* 0x000fca0000000000 */
[----:B------:R-:W-:-:S04]  /*c440*/  PRMT R0, R177, 0x654, R0 ;  /* 0x00000654b1007816 */ /* 0x000fc80000000000 */
[----:B------:R0:W-:Y:S01]  /*c450*/  SYNCS.ARRIVE.TRANS64.RED.A1T0 RZ, [R0+URZ], RZ ;  /* 0x000000ff00ff79a7 */ /* 0x0001e2000810043f */
[----:B--2---:R-:W-:-:S13]  /*c460*/  ISETP.GE.AND P1, PT, R3, R4, PT ;  /* 0x000000040300720c */ /* 0x004fda0003f26270 */
[----:B0-----:R-:W-:Y:S05]  /*c470*/  @!P1 BRA `(.L_x_10564) ;  /* 0x0000002c00b09947 */ /* 0x001fea0003800000 */
[----:B------:R-:W-:Y:S02]  /*c480*/  IMAD.MOV.U32 R4, RZ, RZ, R20 ;  /* 0x000000ffff047224 */ /* 0x000fe400078e0014 */
[----:B------:R-:W-:-:S07]  /*c490*/  IMAD.MOV.U32 R5, RZ, RZ, R8 ;  /* 0x000000ffff057224 */ /* 0x000fce00078e0008 */
.L_x_10575:
[----:B------:R-:W2:Y:S01]  /*c4a0*/  LDL R6, [R1+0x3c] ;  /* 0x00003c0001067983 */ /* 0x000ea20000100800 */
[----:B------:R-:W-:Y:S01]  /*c4b0*/  VIADD R202, R202, 0x1 ;  /* 0x00000001caca7836 */ /* 0x000fe20000000000 */
[----:B------:R-:W-:Y:S05]  /*c4c0*/  YIELD ;  /* 0x0000000000007946 */ /* 0x000fea0003800000 */
[----:B0----5:R-:W-:Y:S01]  /*c4d0*/  IMAD.MOV.U32 R0, RZ, RZ, R3 ;  /* 0x000000ffff007224 */ /* 0x021fe200078e0003 */
[----:B------:R-:W-:Y:S01]  /*c4e0*/  ISETP.NE.AND P2, PT, R202, 0x2, PT ;  /* 0x00000002ca00780c */ /* 0x000fe20003f45270 */
[----:B------:R-:W-:-:S03]  /*c4f0*/  VIADD R3, R3, 0xffffffff ;  /* 0xffffffff03037836 */ /* 0x000fc60000000000 */
[----:B------:R-:W-:Y:S02]  /*c500*/  SEL R202, R202, RZ, P2 ;  /* 0x000000ffcaca7207 */ /* 0x000fe40001000000 */
[----:B--2---:R-:W-:Y:S02]  /*c510*/  ISETP.GT.AND P1, PT, R0, R6, PT ;  /* 0x000000060000720c */ /* 0x004fe40003f24270 */
[----:B------:R-:W-:-:S04]  /*c520*/  SEL R0, RZ, 0x1, P2 ;  /* 0x00000001ff007807 */ /* 0x000fc80001000000 */
[----:B------:R-:W-:Y:S01]  /*c530*/  LOP3.LUT R214, R214, R0, RZ, 0x3c, !PT ;  /* 0x00000000d6d67212 */ /* 0x000fe200078e3cff */
[----:B------:R-:W-:Y:S06]  /*c540*/  @!P0 BRA `(.L_x_10565) ;  /* 0x0000000000048947 */ /* 0x000fec0003800000 */
[----:B------:R-:W-:Y:S01]  /*c550*/  BPT.TRAP 0x1 ;  /* 0x000000040000795c */ /* 0x000fe20000300000 */
.L_x_10565:
[----:B------:R-:W-:Y:S01]  /*c560*/  IMAD R0, R202, 0x8, R19 ;  /* 0x00000008ca007824 */ /* 0x000fe200078e0213 */
[----:B------:R-:W-:-:S04]  /*c570*/  SHF.L.U32 R6, R214, 0x1f, RZ ;  /* 0x0000001fd6067819 */ /* 0x000fc800000006ff */
[----:B------:R0:W1:Y:S01]  /*c580*/  SYNCS.PHASECHK.TRANS64.TRYWAIT P2, [R0+URZ+0x32430], R6 ;  /* 0x03243006000075a7 */ /* 0x000062000804017f */
[----:B------:R-:W-:Y:S05]  /*c590*/  @!P0 BRA `(.L_x_10566) ;  /* 0x0000000000048947 */ /* 0x000fea0003800000 */
[----:B------:R-:W-:Y:S01]  /*c5a0*/  BPT.TRAP 0x1 ;  /* 0x000000040000795c */ /* 0x000fe20000300000 */
.L_x_10566:
[----:B------:R-:W2:Y:S01]  /*c5b0*/  LDL R7, [R1+0x4] ;  /* 0x0000040001077983 */ /* 0x000ea20000100800 */
[----:B------:R-:W-:Y:S01]  /*c5c0*/  MOV R21, 0x40000040 ;  /* 0x4000004000157802 */ /* 0x000fe20000000f00 */
[----:B--2---:R-:W-:Y:S01]  /*c5d0*/  IMAD R20, R202, 0x300, R7 ;  /* 0x00000300ca147824 */ /* 0x004fe200078e0207 */
[----:B-1----:R-:W-:Y:S06]  /*c5e0*/  @P2 BRA `(.L_x_10567) ;  /* 0x0000000000082947 */ /* 0x002fec0003800000 */
[----:B------:R-:W1:Y:S02]  /*c5f0*/  SYNCS.PHASECHK.TRANS64.TRYWAIT P2, [R0+URZ+0x32430], R6 ;  /* 0x03243006000075a7 */ /* 0x000e64000804017f */
[----:B-1----:R-:W-:Y:S05]  /*c600*/  @!P2 BRA `(.L_x_10568) ;  /* 0x0000011000fca947 */ /* 0x002fea0003800000 */
.L_x_10567:
[----:B------:R-:W-:Y:S05]  /*c610*/  WARPSYNC.ALL ;  /* 0x0000000000007948 */ /* 0x000fea0003800000 */
[C---:B------:R-:W-:Y:S01]  /*c620*/  R2UR UR18, R20.reuse ;  /* 0x00000000141272ca */ /* 0x040fe200000e0000 */
[----:B------:R-:W-:Y:S01]  /*c630*/  WARPGROUP.ARRIVE ;  /* 0x00000000000079c5 */ /* 0x000fe20000000000 */
        /* <DEDUP_REMOVED lines=12> */
[----:B------:R-:W-:-:S02]  /*c700*/  R2UR UR13, R221 ;  /* 0x00000000dd0d72ca */ /* 0x000fc400000e0000 */
[----:B------:R-:W-:Y:S02]  /*c710*/  R2UR UR10, R8 ;  /* 0x00000000080a72ca */ /* 0x000fe400000e0000 */
[----:B------:R-:W-:Y:S01]  /*c720*/  R2UR UR11, R9 ;  /* 0x00000000090b72ca */ /* 0x000fe200000e0000 */
[----:B------:R-:W-:Y:S01]  /*c730*/  HGMMA.64x96x16.F32 R152, gdesc[UR16], RZ, !UPT, gsb0 ;  /* 0x01600000109879f0 */ /* 0x000fe2000c0008ff */
[----:B------:R-:W-:Y:S02]  /*c740*/  R2UR UR8, R218 ;  /* 0x00000000da0872ca */ /* 0x000fe400000e0000 */
[----:B------:R-:W-:Y:S02]  /*c750*/  R2UR UR9, R219 ;  /* 0x00000000db0972ca */ /* 0x000fe400000e0000 */
[----:B------:R-:W-:Y:S02]  /*c760*/  R2UR UR6, R20 ;  /* 0x00000000140672ca */ /* 0x000fe400000e0000 */
        /* <DEDUP_REMOVED lines=15> */
.L_x_10569:
[----:B------:R2:W3:Y:S01]  /*c860*/  SYNCS.PHASECHK.TRANS64.TRYWAIT P2, [R0+URZ+0x32450], R6 ;  /* 0x03245006000075a7 */ /* 0x0004e2000804017f */
[----:B------:R-:W-:Y:S05]  /*c870*/  @!P0 BRA `(.L_x_10570) ;  /* 0x0000000000048947 */ /* 0x000fea0003800000 */
[----:B------:R-:W-:Y:S01]  /*c880*/  BPT.TRAP 0x1 ;  /* 0x000000040000795c */ /* 0x000fe20000300000 */
.L_x_10570:
[----:B---3--:R-:W-:Y:S05]  /*c890*/  @P2 BRA `(.L_x_10571) ;  /* 0x0000000000082947 */ /* 0x008fea0003800000 */
[----:B------:R-:W3:Y:S02]  /*c8a0*/  SYNCS.PHASECHK.TRANS64.TRYWAIT P2, [R0+URZ+0x32450], R6 ;  /* 0x03245006000075a7 */ /* 0x000ee4000804017f */
[----:B---3--:R-:W-:Y:S05]  /*c8b0*/  @!P2 BRA `(.L_x_10572) ;  /* 0x000001100064a947 */ /* 0x008fea0003800000 */
.L_x_10571:
[----:B------:R-:W0:Y:S04]  /*c8c0*/  LDL R8, [R1+0x38] ;  /* 0x0000380001087983 */ /* 0x000e280000100800 */
[----:B------:R-:W4:Y:S04]  /*c8d0*/  LDL.64 R20, [R1+0x48] ;  /* 0x0000480001147983 */ /* 0x000f280000100a00 */
[----:B------:R1:W-:Y:S04]  /*c8e0*/  STL.64 [R1+0x198], R2 ;  /* 0x0001980201007387 */ /* 0x0003e80000100a00 */
[----:B------:R-:W4:Y:S04]  /*c8f0*/  LDL.64 R14, [R1+0x40] ;  /* 0x00004000010e7983 */ /* 0x000f280000100a00 */
[----:B-1----:R-:W4:Y:S01]  /*c900*/  LDL.64 R2, [R1+0x50] ;  /* 0x0000500001027983 */ /* 0x002f220000100a00 */
[----:B------:R-:W-:Y:S05]  /*c910*/  WARPSYNC.ALL ;  /* 0x0000000000007948 */ /* 0x000fea0003800000 */
[----:B------:R-:W-:-:S05]  /*c920*/  IMAD.MOV.U32 R7, RZ, RZ, 0x40000040 ;  /* 0x40000040ff077424 */ /* 0x000fca00078e00ff */
[----:B------:R-:W-:Y:S01]  /*c930*/  R2UR UR7, R7 ;  /* 0x00000000070772ca */ /* 0x000fe200000e0000 */
[----:B------:R-:W-:Y:S01]  /*c940*/  WARPGROUP.ARRIVE ;  /* 0x00000000000079c5 */ /* 0x000fe20000000000 */
[----:B------:R-:W-:Y:S01]  /*c950*/  MOV R9, 0x40000040 ;  /* 0x4000004000097802 */ /* 0x000fe20000000f00 */
[----:B0-23--:R-:W-:-:S05]  /*c960*/  IMAD R6, R202, 0xc00, R8 ;  /* 0x00000c00ca067824 */ /* 0x00dfca00078e0208 */
[----:B------:R-:W-:Y:S02]  /*c970*/  R2UR UR6, R6 ;  /* 0x00000000060672ca */ /* 0x000fe400000e0000 */
[----:B----4-:R-:W-:Y:S02]  /*c980*/  R2UR UR4, R2 ;  /* 0x00000000020472ca */ /* 0x010fe400000e0000 */
[----:B------:R-:W-:Y:S02]  /*c990*/  R2UR UR5, R3 ;  /* 0x00000000030572ca */ /* 0x000fe400000e0000 */
[----:B------:R-:W2:Y:S11]  /*c9a0*/  LDL.64 R2, [R1+0x30] ;  /* 0x0000300001027983 */ /* 0x000eb60000100a00 */
[----:B------:R-:W-:Y:S01]  /*c9b0*/  HGMMA.64x96x16.F32 R152, gdesc[UR4], R152, gsb0 ;  /* 0x01600000049879f0 */ /* 0x000fe20008000898 */
[----:B------:R-:W-:-:S02]  /*c9c0*/  R2UR UR4, R20 ;  /* 0x00000000140472ca */ /* 0x000fc400000e0000 */
[----:B------:R-:W-:Y:S02]  /*c9d0*/  R2UR UR5, R21 ;  /* 0x00000000150572ca */ /* 0x000fe400000e0000 */
[----:B------:R-:W3:Y:S01]  /*c9e0*/  LDL.64 R20, [R1+0x28] ;  /* 0x0000280001147983 */ /* 0x000ee20000100a00 */
[----:B------:R-:W-:Y:S01]  /*c9f0*/  VIADD R8, R6, 0x2 ;  /* 0x0000000206087836 */ /* 0x000fe20000000000 */
[----:B------:R-:W-:-:S04]  /*ca00*/  R2UR UR7, R9 ;  /* 0x00000000090772ca */ /* 0x000fc800000e0000 */
[----:B------:R-:W-:Y:S01]  /*ca10*/  R2UR UR6, R8 ;  /* 0x00000000080672ca */ /* 0x000fe200000e0000 */
[----:B------:R-:W-:Y:S02]  /*ca20*/  VIADD R8, R6, 0x4 ;  /* 0x0000000406087836 */ /* 0x000fe40000000000 */
[----:B------:R-:W-:Y:S01]  /*ca30*/  IMAD.MOV.U32 R9, RZ, RZ, 0x40000040 ;  /* 0x40000040ff097424 */ /* 0x000fe200078e00ff */
[----:B------:R-:W-:Y:S02]  /*ca40*/  WARPGROUP.DEPBAR.LE gsb0, 0x0 ;  /* 0x00008000000079c5 */ /* 0x000fe40000010000 */
[----:B------:R-:W-:-:S07]  /*ca50*/  WARPGROUP.ARRIVE ;  /* 0x00000000000079c5 */ /* 0x000fce0000000000 */
[----:B------:R-:W-:Y:S01]  /*ca60*/  HGMMA.64x96x16.F32 R152, gdesc[UR4], R152, gsb0 ;  /* 0x01600000049879f0 */ /* 0x000fe20008000898 */
[----:B------:R-:W-:Y:S02]  /*ca70*/  R2UR UR4, R14 ;  /* 0x000000000e0472ca */ /* 0x000fe400000e0000 */
[----:B------:R-:W-:Y:S02]  /*ca80*/  R2UR UR5, R15 ;  /* 0x000000000f0572ca */ /* 0x000fe400000e0000 */
[----:B------:R-:W4:Y:S01]  /*ca90*/  LDL.64 R14, [R1+0x20] ;  /* 0x00002000010e7983 */ /* 0x000f220000100a00 */
[----:B------:R-:W-:Y:S02]  /*caa0*/  R2UR UR6, R8 ;  /* 0x00000000080672ca */ /* 0x000fe400000e0000 */
[----:B------:R-:W-:Y:S01]  /*cab0*/  R2UR UR7, R9 ;  /* 0x00000000090772ca */ /* 0x000fe200000e0000 */
[----:B------:R-:W-:Y:S02]  /*cac0*/  VIADD R8, R6, 0x6 ;  /* 0x0000000606087836 */ /* 0x000fe40000000000 */
[----:B------:R-:W-:Y:S01]  /*cad0*/  IMAD.MOV.U32 R9, RZ, RZ, 0x40000040 ;  /* 0x40000040ff097424 */ /* 0x000fe200078e00ff */
[----:B------:R-:W-:-:S02]  /*cae0*/  WARPGROUP.DEPBAR.LE gsb0, 0x0 ;  /* 0x00008000000079c5 */ /* 0x000fc40000010000 */
[----:B------:R-:W-:-:S07]  /*caf0*/  WARPGROUP.ARRIVE ;  /* 0x00000000000079c5 */ /* 0x000fce0000000000 */
[----:B------:R-:W-:Y:S01]  /*cb00*/  HGMMA.64x96x16.F32 R152, gdesc[UR4], R152, gsb0 ;  /* 0x01600000049879f0 */ /* 0x000fe20008000898 */
[----:B------:R-:W-:Y:S02]  /*cb10*/  R2UR UR6, R8 ;  /* 0x00000000080672ca */ /* 0x000fe400000e0000 */
[----:B------:R-:W-:Y:S02]  /*cb20*/  R2UR UR7, R9 ;  /* 0x00000000090772ca */ /* 0x000fe400000e0000 */
[----:B--2---:R-:W-:Y:S02]  /*cb30*/  R2UR UR4, R2 ;  /* 0x00000000020472ca */ /* 0x004fe400000e0000 */
[----:B------:R-:W-:Y:S02]  /*cb40*/  R2UR UR5, R3 ;  /* 0x00000000030572ca */ /* 0x000fe400000e0000 */
[----:B------:R-:W2:Y:S01]  /*cb50*/  LDL.64 R2, [R1+0x18] ;  /* 0x0000180001027983 */ /* 0x000ea20000100a00 */
[----:B------:R-:W-:-:S02]  /*cb60*/  WARPGROUP.DEPBAR.LE gsb0, 0x0 ;  /* 0x00008000000079c5 */ /* 0x000fc40000010000 */
[----:B------:R-:W-:-:S08]  /*cb70*/  WARPGROUP.ARRIVE ;  /* 0x00000000000079c5 */ /* 0x000fd00000000000 */
[----:B------:R-:W-:Y:S01]  /*cb80*/  HGMMA.64x96x16.F32 R152, gdesc[UR4], R152, gsb0 ;  /* 0x01600000049879f0 */ /* 0x000fe20008000898 */
[----:B------:R-:W-:Y:S01]  /*cb90*/  VIADD R8, R6, 0x300 ;  /* 0x0000030006087836 */ /* 0x000fe20000000000 */
[----:B---3--:R-:W-:Y:S01]  /*cba0*/  R2UR UR4, R20 ;  /* 0x00000000140472ca */ /* 0x008fe200000e0000 */
[----:B------:R-:W-:Y:S01]  /*cbb0*/  IMAD.MOV.U32 R9, RZ, RZ, 0x40000040 ;  /* 0x40000040ff097424 */ /* 0x000fe200078e00ff */
[----:B------:R-:W-:Y:S02]  /*cbc0*/  R2UR UR5, R21 ;  /* 0x00000000150572ca */ /* 0x000fe400000e0000 */
[----:B------:R-:W3:Y:S01]  /*cbd0*/  LDL.64 R20, [R1+0x10] ;  /* 0x0000100001147983 */ /* 0x000ee20000100a00 */
[----:B------:R-:W-:Y:S02]  /*cbe0*/  R2UR UR6, R8 ;  /* 0x00000000080672ca */ /* 0x000fe400000e0000 */
[----:B------:R-:W-:Y:S01]  /*cbf0*/  R2UR UR7, R9 ;  /* 0x00000000090772ca */ /* 0x000fe200000e0000 */
[----:B------:R-:W-:-:S02]  /*cc00*/  VIADD R8, R6, 0x302 ;  /* 0x0000030206087836 */ /* 0x000fc40000000000 */
[----:B------:R-:W-:Y:S01]  /*cc10*/  IMAD.MOV.U32 R9, RZ, RZ, 0x40000040 ;  /* 0x40000040ff097424 */ /* 0x000fe200078e00ff */
[----:B------:R-:W-:Y:S02]  /*cc20*/  WARPGROUP.DEPBAR.LE gsb0, 0x0 ;  /* 0x00008000000079c5 */ /* 0x000fe40000010000 */
[----:B------:R-:W-:-:S07]  /*cc30*/  WARPGROUP.ARRIVE ;  /* 0x00000000000079c5 */ /* 0x000fce0000000000 */
[----:B------:R-:W-:Y:S01]  /*cc40*/  HGMMA.64x96x16.F32 R152, gdesc[UR4], R152, gsb0 ;  /* 0x01600000049879f0 */ /* 0x000fe20008000898 */
[----:B----4-:R-:W-:Y:S02]  /*cc50*/  R2UR UR4, R14 ;  /* 0x000000000e0472ca */ /* 0x010fe400000e0000 */
[----:B------:R-:W-:Y:S02]  /*cc60*/  R2UR UR5, R15 ;  /* 0x000000000f0572ca */ /* 0x000fe400000e0000 */
[----:B------:R-:W4:Y:S01]  /*cc70*/  LDL.64 R14, [R1+0x8] ;  /* 0x00000800010e7983 */ /* 0x000f220000100a00 */
[----:B------:R-:W-:Y:S02]  /*cc80*/  R2UR UR6, R8 ;  /* 0x00000000080672ca */ /* 0x000fe400000e0000 */
[----:B------:R-:W-:Y:S01]  /*cc90*/  R2UR UR7, R9 ;  /* 0x00000000090772ca */ /* 0x000fe200000e0000 */
[----:B------:R-:W-:Y:S01]  /*cca0*/  IMAD.MOV.U32 R9, RZ, RZ, 0x40000040 ;  /* 0x40000040ff097424 */ /* 0x000fe200078e00ff */
[----:B------:R-:W-:Y:S01]  /*ccb0*/  IADD3 R8, R6, 0x304, RZ ;  /* 0x0000030406087810 */ /* 0x000fe20007ffe0ff */
[----:B------:R-:W-:-:S02]  /*ccc0*/  WARPGROUP.DEPBAR.LE gsb0, 0x0 ;  /* 0x00008000000079c5 */ /* 0x000fc40000010000 */
[----:B------:R-:W-:-:S08]  /*ccd0*/  WARPGROUP.ARRIVE ;  /* 0x00000000000079c5 */ /* 0x000fd00000000000 */
[----:B------:R-:W-:Y:S01]  /*cce0*/  HGMMA.64x96x16.F32 R152, gdesc[UR4], R152, gsb0 ;  /* 0x01600000049879f0 */ /* 0x000fe20008000898 */
[----:B------:R-:W-:Y:S02]  /*ccf0*/  R2UR UR6, R8 ;  /* 0x00000000080672ca */ /* 0x000fe400000e0000 */
[----:B------:R-:W-:Y:S02]  /*cd00*/  R2UR UR7, R9 ;  /* 0x00000000090772ca */ /* 0x000fe400000e0000 */
[----:B--2---:R-:W-:Y:S02]  /*cd10*/  R2UR UR4, R2 ;  /* 0x00000000020472ca */ /* 0x004fe400000e0000 */
[----:B------:R-:W-:Y:S01]  /*cd20*/  R2UR UR5, R3 ;  /* 0x00000000030572ca */ /* 0x000fe200000e0000 */
[----:B------:R-:W-:Y:S02]  /*cd30*/  WARPGROUP.DEPBAR.LE gsb0, 0x0 ;  /* 0x00008000000079c5 */ /* 0x000fe40000010000 */
[----:B------:R-:W-:Y:S01]  /*cd40*/  WARPGROUP.ARRIVE ;  /* 0x00000000000079c5 */ /* 0x000fe20000000000 */
[----:B------:R-:W-:Y:S01]  /*cd50*/  VIADD R8, R6, 0x306 ;  /* 0x0000030606087836 */ /* 0x000fe20000000000 */
[----:B------:R0:W5:Y:S08]  /*cd60*/  LDL.LU.64 R2, [R1+0x198] ;  /* 0x0001980001027983 */ /* 0x0001700000300a00 */
[----:B------:R-:W-:Y:S01]  /*cd70*/  HGMMA.64x96x16.F32 R152, gdesc[UR4], R152, gsb0 ;  /* 0x01600000049879f0 */ /* 0x000fe20008000898 */
[----:B------:R-:W-:Y:S01]  /*cd80*/  IMAD.MOV.U32 R9, RZ, RZ, 0x40000040 ;  /* 0x40000040ff097424 */ /* 0x000fe200078e00ff */
[----:B------:R-:W-:-:S02]  /*cd90*/  R2UR UR6, R8 ;  /* 0x00000000080672ca */ /* 0x000fc400000e0000 */
[----:B---3--:R-:W-:Y:S02]  /*cda0*/  R2UR UR4, R20 ;  /* 0x00000000140472ca */ /* 0x008fe400000e0000 */
[----:B------:R-:W-:Y:S02]  /*cdb0*/  R2UR UR7, R9 ;  /* 0x00000000090772ca */ /* 0x000fe400000e0000 */
        /* <DEDUP_REMOVED lines=8> */
[----:B----4-:R-:W-:Y:S02]  /*ce40*/  R2UR UR4, R14 ;  /* 0x000000000e0472ca */ /* 0x010fe400000e0000 */
        /* <DEDUP_REMOVED lines=8> */
[----:B------:R-:W-:Y:S02]  /*ced0*/  R2UR UR4, R228 ;  /* 0x00000000e40472ca */ /* 0x000fe400000e0000 */
[----:B------:R-:W-:Y:S01]  /*cee0*/  R2UR UR5, R229 ;  /* 0x00000000e50572ca */ /* 0x000fe200000e0000 */
[----:B------:R-:W-:Y:S01]  /*cef0*/  VIADD R8, R6, 0x604 ;  /* 0x0000060406087836 */ /* 0x000fe20000000000 */
[----:B------:R-:W-:Y:S01]  /*cf00*/  MOV R9, 0x40000040 ;  /* 0x4000004000097802 */ /* 0x000fe20000000f00 */
[----:B------:R-:W-:-:S02]  /*cf10*/  WARPGROUP.DEPBAR.LE gsb0, 0x0 ;  /* 0x00008000000079c5 */ /* 0x000fc40000010000 */
[----:B------:R-:W-:-:S08]  /*cf20*/  WARPGROUP.ARRIVE ;  /* 0x00000000000079c5 */ /* 0x000fd00000000000 */
[----:B------:R-:W-:Y:S01]  /*cf30*/  HGMMA.64x96x16.F32 R152, gdesc[UR4], R152, gsb0 ;  /* 0x01600000049879f0 */ /* 0x000fe20008000898 */
[----:B------:R-:W-:Y:S02]  /*cf40*/  R2UR UR6, R8 ;  /* 0x00000000080672ca */ /* 0x000fe400000e0000 */
[----:B------:R-:W-:Y:S01]  /*cf50*/  R2UR UR7, R9 ;  /* 0x00000000090772ca */ /* 0x000fe200000e0000 */
[----:B------:R-:W-:Y:S01]  /*cf60*/  UMOV UR4, UR56 ;  /* 0x0000003800047c82 */ /* 0x000fe20008000000 */
[----:B------:R-:W-:Y:S01]  /*cf70*/  UMOV UR5, UR57 ;  /* 0x0000003900057c82 */ /* 0x000fe20008000000 */
[----:B------:R-:W-:Y:S02]  /*cf80*/  VIADD R8, R6, 0x606 ;  /* 0x0000060606087836 */ /* 0x000fe40000000000 */
[----:B------:R-:W-:Y:S01]  /*cf90*/  IMAD.MOV.U32 R9, RZ, RZ, 0x40000040 ;  /* 0x40000040ff097424 */ /* 0x000fe200078e00ff */
[----:B------:R-:W-:Y:S02]  /*cfa0*/  WARPGROUP.DEPBAR.LE gsb0, 0x0 ;  /* 0x00008000000079c5 */ /* 0x000fe40000010000 */
[----:B------:R-:W-:-:S06]  /*cfb0*/  WARPGROUP.ARRIVE ;  /* 0x00000000000079c5 */ /* 0x000fcc0000000000 */
        /* <DEDUP_REMOVED lines=32> */
[----:B------:R-:W-:Y:S01]  /*d1c0*/  IMAD.MOV.U32 R7, RZ, RZ, 0x40000040 ;  /* 0x40000040ff077424 */ /* 0x000fe200078e00ff */
[----:B------:R-:W-:Y:S01]  /*d1d0*/  IADD3 R6, R6, 0x906, RZ ;  /* 0x0000090606067810 */ /* 0x000fe20007ffe0ff */
[----:B------:R-:W-:Y:S02]  /*d1e0*/  WARPGROUP.DEPBAR.LE gsb0, 0x0 ;  /* 0x00008000000079c5 */ /* 0x000fe40000010000 */
[----:B------:R-:W-:-:S06]  /*d1f0*/  WARPGROUP.ARRIVE ;  /* 0x00000000000079c5 */ /* 0x000fcc0000000000 */
[----:B------:R-:W-:Y:S01]  /*d200*/  HGMMA.64x96x16.F32 R152, gdesc[UR4], R152, gsb0 ;  /* 0x01600000049879f0 */ /* 0x000fe20008000898 */
[----:B------:R-:W-:Y:S02]  /*d210*/  R2UR UR6, R6 ;  /* 0x00000000060672ca */ /* 0x000fe400000e0000 */
[----:B------:R-:W-:Y:S01]  /*d220*/  R2UR UR7, R7 ;  /* 0x00000000070772ca */ /* 0x000fe200000e0000 */
[----:B------:R-:W-:Y:S01]  /*d230*/  UMOV UR4, UR36 ;  /* 0x0000002400047c82 */ /* 0x000fe20008000000 */
[----:B------:R-:W-:Y:S01]  /*d240*/  UMOV UR5, UR37 ;  /* 0x0000002500057c82 */ /* 0x000fe20008000000 */
[----:B------:R-:W1:Y:S01]  /*d250*/  S2R R14, SR_TID.X ;  /* 0x00000000000e7919 */ /* 0x000e620000002100 */
[----:B------:R-:W-:Y:S02]  /*d260*/  WARPGROUP.DEPBAR.LE gsb0, 0x0 ;  /* 0x00008000000079c5 */ /* 0x000fe40000010000 */
[----:B------:R-:W-:-:S07]  /*d270*/  WARPGROUP.ARRIVE ;  /* 0x00000000000079c5 */ /* 0x000fce0000000000 */
[----:B------:R-:W-:Y:S01]  /*d280*/  HGMMA.64x96x16.F32 R152, gdesc[UR4], R152, gsb0 ;  /* 0x01600000049879f0 */ /* 0x000fe20008000898 */
[----:B-1----:R-:W-:-:S04]  /*d290*/  SHF.R.U32.HI R14, RZ, 0x7, R14 ;  /* 0x00000007ff0e7819 */ /* 0x002fc8000001160e */
[----:B------:R-:W-:Y:S01]  /*d2a0*/  IADD3 R6, -R14, 0xb, RZ ;  /* 0x0000000b0e067810 */ /* 0x000fe20007ffe1ff */
[----:B------:R-:W-:-:S04]  /*d2b0*/  WARPGROUP.DEPBAR.LE gsb0, 0x0 ;  /* 0x00008000000079c5 */ /* 0x000fc80000010000 */
[----:B------:R0:W-:Y:S06]  /*d2c0*/  BAR.ARV R6, 0x100 ;  /* 0x000400060000751d */ /* 0x0001ec0000002000 */
[----:B------:R-:W-:Y:S05]  /*d2d0*/  @!P0 BRA `(.L_x_10573) ;  /* 0x0000000000048947 */ /* 0x000fea0003800000 */
[----:B------:R-:W-:Y:S01]  /*d2e0*/  BPT.TRAP 0x1 ;  /* 0x000000040000795c */ /* 0x000fe20000300000 */
.L_x_10573:
        /* <DEDUP_REMOVED lines=42> */
[----:B------:R-:W-:-:S04]  /*d590*/  FMUL.FTZ R196, R187, UR38 ;  /* 0x00000026bbc47c20 */ /* 0x000fc80008410000 */
        /* <DEDUP_REMOVED lines=52> */
[----:B-1----:R-:W-:-:S02]  /*d8e0*/  FMNMX.FTZ R8, R8, R7, !PT ;  /* 0x0000000708087209 */ /* 0x002fc40007810000 */
[----:B------:R-:W1:Y:S03]  /*d8f0*/  LDC R7, c[0x0][0xa80] ;  /* 0x0002a000ff077b82 */ /* 0x000e660000000800 */
[C---:B------:R-:W-:Y:S02]  /*d900*/  FADD.FTZ R189, -R8.reuse, R5 ;  /* 0x0000000508bd7221 */ /* 0x040fe40000010100 */
[----:B------:R-:W-:Y:S08]  /*d910*/  MUFU.TANH R196, R196 ;  /* 0x000000c400c47308 */ /* 0x000ff00000002400 */
[----:B------:R2:W-:Y:S01]  /*d920*/  MUFU.TANH R5, R170 ;  /* 0x000000aa00057308 */ /* 0x0005e20000002400 */
[-C--:B-1----:R-:W-:Y:S01]  /*d930*/  FMUL.FTZ R154, R8, R7.reuse ;  /* 0x00000007089a7220 */ /* 0x082fe20000410000 */
[----:B------:R-:W-:-:S03]  /*d940*/  FMUL.FTZ R189, R189, R7 ;  /* 0x00000007bdbd7220 */ /* 0x000fc60000410000 */
[-CC-:B------:R-:W-:Y:S01]  /*d950*/  FFMA.FTZ R166, R9, R7.reuse, -R154.reuse ;  /* 0x0000000709a67223 */ /* 0x180fe2000001089a */
[-CC-:B--2---:R-:W-:Y:S01]  /*d960*/  FFMA.FTZ R170, R14, R7.reuse, -R154.reuse ;  /* 0x000000070eaa7223 */ /* 0x184fe2000001089a */
        /* <DEDUP_REMOVED lines=24> */
[----:B------:R-:W-:Y:S01]  /*daf0*/  FFMA.FTZ R188, R188, R7, -R154 ;  /* 0x00000007bcbc7223 */ /* 0x000fe2000001089a */
[----:B-1----:R-:W-:Y:S01]  /*db00*/  FMUL.FTZ R166, R171, UR38 ;  /* 0x00000026aba67c20 */ /* 0x002fe20008410000 */
[----:B------:R1:W4:Y:S01]  /*db10*/  MUFU.EX2 R154, R167 ;  /* 0x000000a7009a7308 */ /* 0x0003220000000800 */
[----:B--2---:R-:W-:Y:S01]  /*db20*/  FFMA.FTZ R13, R157, R13, R152 ;  /* 0x0000000d9d0d7223 */ /* 0x004fe20000010098 */
[----:B------:R-:W-:Y:S01]  /*db30*/  FMUL.FTZ R153, R174, UR38 ;  /* 0x00000026ae997c20 */ /* 0x000fe20008410000 */
[----:B------:R-:W-:Y:S01]  /*db40*/  FMUL.FTZ R171, R182, UR38 ;  /* 0x00000026b6ab7c20 */ /* 0x000fe20008410000 */
[----:B------:R-:W-:Y:S01]  /*db50*/  FMUL.FTZ R189, R183, UR38 ;  /* 0x00000026b7bd7c20 */ /* 0x000fe20008410000 */
[----:B------:R-:W-:Y:S01]  /*db60*/  FMUL.FTZ R174, R186, UR38 ;  /* 0x00000026baae7c20 */ /* 0x000fe20008410000 */
[----:B------:R-:W-:Y:S01]  /*db70*/  FMUL.FTZ R183, R190, UR38 ;  /* 0x00000026beb77c20 */ /* 0x000fe20008410000 */
[----:B------:R-:W-:Y:S01]  /*db80*/  FMUL.FTZ R186, R191, UR38 ;  /* 0x00000026bfba7c20 */ /* 0x000fe20008410000 */
[----:B------:R-:W2:Y:S01]  /*db90*/  MUFU.EX2 R20, R20 ;  /* 0x0000001400147308 */ /* 0x000ea20000000800 */
[C---:B---3--:R-:W-:Y:S01]  /*dba0*/  FADD.FTZ R13, R170.reuse, R13 ;  /* 0x0000000daa0d7221 */ /* 0x048fe20000010000 */
[----:B-1----:R-:W-:Y:S01]  /*dbb0*/  FMUL.FTZ R167, R175, UR38 ;  /* 0x00000026afa77c20 */ /* 0x002fe20008410000 */
[----:B------:R-:W-:Y:S01]  /*dbc0*/  F2FP.F16.F32.PACK_AB R152, R170, R152 ;  /* 0x00000098aa98723e */ /* 0x000fe200000000ff */
[----:B------:R-:W-:Y:S01]  /*dbd0*/  FMUL.FTZ R170, R178, UR38 ;  /* 0x00000026b2aa7c20 */ /* 0x000fe20008410000 */
[----:B------:R-:W-:Y:S01]  /*dbe0*/  FMUL.FTZ R178, R194, UR38 ;  /* 0x00000026c2b27c20 */ /* 0x000fe20008410000 */
[----:B------:R-:W-:Y:S01]  /*dbf0*/  FMUL.FTZ R175, R195, UR38 ;  /* 0x00000026c3af7c20 */ /* 0x000fe20008410000 */
[----:B------:R-:W-:Y:S01]  /*dc00*/  FMUL.FTZ R194, R198, UR38 ;  /* 0x00000026c6c27c20 */ /* 0x000fe20008410000 */
[----:B------:R-:W1:Y:S01]  /*dc10*/  MUFU.TANH R166, R166 ;  /* 0x000000a600a67308 */ /* 0x000e620000002400 */
[----:B----4-:R-:W-:Y:S01]  /*dc20*/  FADD.FTZ R13, R154, R13 ;  /* 0x0000000d9a0d7221 */ /* 0x010fe20000010000 */
[----:B------:R-:W-:Y:S01]  /*dc30*/  FMUL.FTZ R195, R199, UR38 ;  /* 0x00000026c7c37c20 */ /* 0x000fe20008410000 */
[-C--:B------:R-:W-:Y:S01]  /*dc40*/  FMUL.FTZ R24, R24, R157.reuse ;  /* 0x0000009d18187220 */ /* 0x080fe20000410000 */
[-C--:B------:R-:W-:Y:S01]  /*dc50*/  FMUL.FTZ R25, R25, R157.reuse ;  /* 0x0000009d19197220 */ /* 0x080fe20000410000 */
[-C--:B------:R-:W-:Y:S01]  /*dc60*/  FMUL.FTZ R28, R28, R157.reuse ;  /* 0x0000009d1c1c7220 */ /* 0x080fe20000410000 */
[-C--:B------:R-:W-:Y:S01]  /*dc70*/  FMUL.FTZ R29, R29, R157.reuse ;  /* 0x0000009d1d1d7220 */ /* 0x080fe20000410000 */
[-C--:B------:R-:W-:Y:S01]  /*dc80*/  FMUL.FTZ R32, R32, R157.reuse ;  /* 0x0000009d20207220 */ /* 0x080fe20000410000 */
[----:B------:R-:W3:Y:S01]  /*dc90*/  MUFU.TANH R153, R153 ;  /* 0x0000009900997308 */ /* 0x000ee20000002400 */
[C---:B--2---:R-:W-:Y:S01]  /*dca0*/  FADD.FTZ R13, R20.reuse, R13 ;  /* 0x0000000d140d7221 */ /* 0x044fe20000010000 */
[----:B------:R-:W-:Y:S01]  /*dcb0*/  F2FP.F16.F32.PACK_AB R154, R20, R154 ;  /* 0x0000009a149a723e */ /* 0x000fe200000000ff */
[-C--:B------:R-:W-:Y:S01]  /*dcc0*/  FMUL.FTZ R33, R33, R157.reuse ;  /* 0x0000009d21217220 */ /* 0x080fe20000410000 */
        /* <DEDUP_REMOVED lines=36> */
[----:B-1----:R-:W-:Y:S01]  /*df10*/  FMNMX.FTZ R20, R166, R20, !PT ;  /* 0x00000014a6147209 */ /* 0x002fe20007810000 */
[----:B------:R-:W1:Y:S01]  /*df20*/  MUFU.TANH R174, R174 ;  /* 0x000000ae00ae7308 */ /* 0x000e620000002400 */
[-C--:B------:R-:W-:Y:S01]  /*df30*/  FMUL.FTZ R81, R81, R157.reuse ;  /* 0x0000009d51517220 */ /* 0x080fe20000410000 */
[-C--:B------:R-:W-:Y:S01]  /*df40*/  FMUL.FTZ R84, R84, R157.reuse ;  /* 0x0000009d54547220 */ /* 0x080fe20000410000 */
[----:B---3--:R-:W-:Y:S01]  /*df50*/  FMNMX.FTZ R20, R153, R20, !PT ;  /* 0x0000001499147209 */ /* 0x008fe20007810000 */
[-C--:B------:R-:W-:Y:S01]  /*df60*/  FMUL.FTZ R85, R85, R157.reuse ;  /* 0x0000009d55557220 */ /* 0x080fe20000410000 */
[-C--:B------:R-:W-:Y:S01]  /*df70*/  FMUL.FTZ R88, R88, R157.reuse ;  /* 0x0000009d58587220 */ /* 0x080fe20000410000 */
[-C--:B------:R-:W-:Y:S01]  /*df80*/  FMUL.FTZ R89, R89, R157.reuse ;  /* 0x0000009d59597220 */ /* 0x080fe20000410000 */
[----:B--2---:R-:W-:Y:S01]  /*df90*/  FMNMX.FTZ R20, R167, R20, !PT ;  /* 0x00000014a7147209 */ /* 0x004fe20007810000 */
[----:B------:R-:W2:Y:S01]  /*dfa0*/  MUFU.TANH R183, R183 ;  /* 0x000000b700b77308 */ /* 0x000ea20000002400 */
[-C--:B------:R-:W-:Y:S01]  /*dfb0*/  FMUL.FTZ R92, R92, R157.reuse ;  /* 0x0000009d5c5c7220 */ /* 0x080fe20000410000 */
[-C--:B------:R-:W-:Y:S01]  /*dfc0*/  FMUL.FTZ R93, R93, R157.reuse ;  /* 0x0000009d5d5d7220 */ /* 0x080fe20000410000 */
[----:B----4-:R-:W-:Y:S01]  /*dfd0*/  FMNMX.FTZ R20, R170, R20, !PT ;  /* 0x00000014aa147209 */ /* 0x010fe20007810000 */
[-C--:B------:R-:W-:Y:S01]  /*dfe0*/  FMUL.FTZ R96, R96, R157.reuse ;  /* 0x0000009d60607220 */ /* 0x080fe20000410000 */
[-C--:B------:R-:W-:Y:S01]  /*dff0*/  FMUL.FTZ R97, R97, R157.reuse ;  /* 0x0000009d61617220 */ /* 0x080fe20000410000 */
[-C--:B------:R-:W-:Y:S01]  /*e000*/  FMUL.FTZ R100, R100, R157.reuse ;  /* 0x0000009d64647220 */ /* 0x080fe20000410000 */
[----:B------:R-:W-:Y:S01]  /*e010*/  FMNMX.FTZ R20, R179, R20, !PT ;  /* 0x00000014b3147209 */ /* 0x000fe20007810000 */
[----:B------:R-:W3:Y:S01]  /*e020*/  MUFU.TANH R186, R186 ;  /* 0x000000ba00ba7308 */ /* 0x000ee20000002400 */
[-C--:B------:R-:W-:Y:S01]  /*e030*/  FMUL.FTZ R101, R101, R157.reuse ;  /* 0x0000009d65657220 */ /* 0x080fe20000410000 */
[-C--:B------:R-:W-:Y:S01]  /*e040*/  FMUL.FTZ R104, R104, R157.reuse ;  /* 0x0000009d68687220 */ /* 0x080fe20000410000 */
[----:B0-----:R-:W-:Y:S01]  /*e050*/  FMNMX.FTZ R20, R171, R20, !PT ;  /* 0x00000014ab147209 */ /* 0x001fe20007810000 */
[-C--:B------:R-:W-:Y:S01]  /*e060*/  FMUL.FTZ R105, R105, R157.reuse ;  /* 0x0000009d69697220 */ /* 0x080fe20000410000 */
[-C--:B------:R-:W-:Y:S01]  /*e070*/  FMUL.FTZ R108, R108, R157.reuse ;  /* 0x0000009d6c6c7220 */ /* 0x080fe20000410000 */
[-C--:B------:R-:W-:Y:S01]  /*e080*/  FMUL.FTZ R109, R109, R157.reuse ;  /* 0x0000009d6d6d7220 */ /* 0x080fe20000410000 */
[----:B------:R-:W-:Y:S01]  /*e090*/  FMNMX.FTZ R20, R189, R20, !PT ;  /* 0x00000014bd147209 */ /* 0x000fe20007810000 */
[----:B------:R-:W0:Y:S01]  /*e0a0*/  MUFU.TANH R178, R178 ;  /* 0x000000b200b27308 */ /* 0x000e220000002400 */
[-C--:B------:R-:W-:Y:S01]  /*e0b0*/  FMUL.FTZ R112, R112, R157.reuse ;  /* 0x0000009d70707220 */ /* 0x080fe20000410000 */
[-C--:B------:R-:W-:Y:S01]  /*e0c0*/  FMUL.FTZ R113, R113, R157.reuse ;  /* 0x0000009d71717220 */ /* 0x080fe20000410000 */
[----:B-1----:R-:W-:Y:S01]  /*e0d0*/  FMNMX.FTZ R20, R174, R20, !PT ;  /* 0x00000014ae147209 */ /* 0x002fe20007810000 */
[-C--:B------:R-:W-:Y:S01]  /*e0e0*/  FMUL.FTZ R116, R116, R157.reuse ;  /* 0x0000009d74747220 */ /* 0x080fe20000410000 */
[-C--:B------:R-:W-:Y:S01]  /*e0f0*/  FMUL.FTZ R117, R117, R157.reuse ;  /* 0x0000009d75757220 */ /* 0x080fe20000410000 */
[-C--:B------:R-:W-:Y:S01]  /*e100*/  FMUL.FTZ R120, R120, R157.reuse ;  /* 0x0000009d78787220 */ /* 0x080fe20000410000 */
[----:B------:R-:W-:Y:S01]  /*e110*/  FMNMX.FTZ R20, R196, R20, !PT ;  /* 0x00000014c4147209 */ /* 0x000fe20007810000 */
[----:B------:R-:W1:Y:S01]  /*e120*/  MUFU.TANH R175, R175 ;  /* 0x000000af00af7308 */ /* 0x000e620000002400 */
        /* <DEDUP_REMOVED lines=20> */
[----:B------:R-:W-:-:S03]  /*e270*/  FMUL.FTZ R149, R149, R157 ;  /* 0x0000009d95957220 */ /* 0x000fc60000410000 */
[----:B------:R-:W-:Y:S01]  /*e280*/  MUFU.EX2 R157, R156 ;  /* 0x0000009c009d7308 */ /* 0x000fe20000000800 */
[----:B--2---:R-:W-:-:S07]  /*e290*/  FMNMX.FTZ R20, R194, R20, !PT ;  /* 0x00000014c2147209 */ /* 0x004fce0007810000 */
        /* <DEDUP_REMOVED lines=13> */
[CC--:B------:R-:W-:Y:S01]  /*e370*/  FMUL.FTZ R198, R20.reuse, R7.reuse ;  /* 0x0000000714c67220 */ /* 0x0c0fe20000410000 */
[----:B------:R-:W-:Y:S01]  /*e380*/  FADD.FTZ R199, -R20, R4 ;  /* 0x0000000414c77221 */ /* 0x000fe20000010100 */
[----:B------:R-:W-:Y:S02]  /*e390*/  MUFU.EX2 R180, R180 ;  /* 0x000000b400b47308 */ /* 0x000fe40000000800 */
[-CC-:B------:R-:W-:Y:S01]  /*e3a0*/  FFMA.FTZ R190, R166, R7.reuse, -R198.reuse ;  /* 0x00000007a6be7223 */ /* 0x180fe200000108c6 */
[-CC-:B------:R-:W-:Y:S01]  /*e3b0*/  FFMA.FTZ R166, R170, R7.reuse, -R198.reuse ;  /* 0x00000007aaa67223 */ /* 0x180fe200000108c6 */
[-CC-:B------:R-:W-:Y:S01]  /*e3c0*/  FFMA.FTZ R187, R171, R7.reuse, -R198.reuse ;  /* 0x00000007abbb7223 */ /* 0x180fe200000108c6 */
[-CC-:B------:R-:W-:Y:S01]  /*e3d0*/  FFMA.FTZ R170, R174, R7.reuse, -R198.reuse ;  /* 0x00000007aeaa7223 */ /* 0x180fe200000108c6 */
[-CC-:B------:R-:W-:Y:S01]  /*e3e0*/  FFMA.FTZ R171, R196, R7.reuse, -R198.reuse ;  /* 0x00000007c4ab7223 */ /* 0x180fe200000108c6 */
[-CC-:B------:R-:W-:Y:S01]  /*e3f0*/  FFMA.FTZ R174, R178, R7.reuse, -R198.reuse ;  /* 0x00000007b2ae7223 */ /* 0x180fe200000108c6 */
[----:B------:R-:W0:Y:S01]  /*e400*/  S2R R196, SR_CgaCtaId ;  /* 0x0000000000c47919 */ /* 0x000e220000008800 */
[-CC-:B------:R-:W-:Y:S01]  /*e410*/  FFMA.FTZ R178, R194, R7.reuse, -R198.reuse ;  /* 0x00000007c2b27223 */ /* 0x180fe200000108c6 */
[-CC-:B------:R-:W-:Y:S01]  /*e420*/  FFMA.FTZ R182, R192, R7.reuse, -R198.reuse ;  /* 0x00000007c0b67223 */ /* 0x180fe200000108c6 */
[-CC-:B------:R-:W-:Y:S01]  /*e430*/  FFMA.FTZ R192, R163, R7.reuse, -R198.reuse ;  /* 0x00000007a3c07223 */ /* 0x180fe200000108c6 */
[----:B------:R-:W1:Y:S01]  /*e440*/  S2R R194, SR_TID.X ;  /* 0x0000000000c27919 */ /* 0x000e620000002100 */
[----:B------:R-:W-:Y:S01]  /*e450*/  FFMA.FTZ R163, R5, R7, -R198 ;  /* 0x0000000705a37223 */ /* 0x000fe200000108c6 */
[----:B------:R-:W-:-:S02]  /*e460*/  IMAD.MOV.U32 R5, RZ, RZ, 0x40000040 ;  /* 0x40000040ff057424 */ /* 0x000fc400078e00ff */
[-C--:B------:R-:W-:Y:S01]  /*e470*/  FMUL.FTZ R199, R199, R7.reuse ;  /* 0x00000007c7c77220 */ /* 0x080fe20000410000 */
[-CC-:B------:R-:W-:Y:S01]  /*e480*/  FFMA.FTZ R4, R193, R7.reuse, -R198.reuse ;  /* 0x00000007c1047223 */ /* 0x180fe200000108c6 */
[-CC-:B------:R-:W-:Y:S01]  /*e490*/  FFMA.FTZ R197, R197, R7.reuse, -R198.reuse ;  /* 0x00000007c5c57223 */ /* 0x180fe200000108c6 */
[-CC-:B------:R-:W-:Y:S01]  /*e4a0*/  FFMA.FTZ R155, R155, R7.reuse, -R198.reuse ;  /* 0x000000079b9b7223 */ /* 0x180fe200000108c6 */
[----:B------:R-:W-:Y:S01]  /*e4b0*/  R2UR UR7, R5 ;  /* 0x00000000050772ca */ /* 0x000fe200000e0000 */
[----:B------:R-:W-:Y:S01]  /*e4c0*/  VIADD R5, R0, 0x32440 ;  /* 0x0003244000057836 */ /* 0x000fe20000000000 */
        /* <DEDUP_REMOVED lines=16> */
[----:B0-----:R-:W-:Y:S01]  /*e5d0*/  PRMT R5, R196, 0x654, R5 ;  /* 0x00000654c4057816 */ /* 0x001fe20000000005 */
[-C--:B------:R-:W-:Y:S01]  /*e5e0*/  FMUL.FTZ R30, R30, R199.reuse ;  /* 0x000000c71e1e7220 */ /* 0x080fe20000410000 */
[-C--:B------:R-:W-:Y:S01]  /*e5f0*/  FMUL.FTZ R31, R31, R199.reuse ;  /* 0x000000c71f1f7220 */ /* 0x080fe20000410000 */
[-C--:B------:R-:W-:Y:S01]  /*e600*/  FMUL.FTZ R34, R34, R199.reuse ;  /* 0x000000c722227220 */ /* 0x080fe20000410000 */
[----:B-1----:R-:W-:Y:S01]  /*e610*/  SHF.R.U32.HI R194, RZ, 0x7, R194 ;  /* 0x00000007ffc27819 */ /* 0x002fe200000116c2 */
[----:B------:R0:W-:Y:S01]  /*e620*/  SYNCS.ARRIVE.TRANS64.RED.A1T0 RZ, [R5+URZ], RZ ;  /* 0x000000ff05ff79a7 */ /* 0x0001e2000810043f */
[----:B------:R-:W-:Y:S01]  /*e630*/  MUFU.EX2 R182, R182 ;  /* 0x000000b600b67308 */ /* 0x000fe20000000800 */
[----:B---3--:R-:W-:Y:S01]  /*e640*/  FFMA.FTZ R12, R199, R12, R4 ;  /* 0x0000000cc70c7223 */ /* 0x008fe20000010004 */
[-C--:B------:R-:W-:Y:S01]  /*e650*/  FMUL.FTZ R35, R35, R199.reuse ;  /* 0x000000c723237220 */ /* 0x080fe20000410000 */
[-C--:B------:R-:W-:Y:S01]  /*e660*/  FMUL.FTZ R38, R38, R199.reuse ;  /* 0x000000c726267220 */ /* 0x080fe20000410000 */
[-C--:B------:R-:W-:Y:S01]  /*e670*/  FMUL.FTZ R39, R39, R199.reuse ;  /* 0x000000c727277220 */ /* 0x080fe20000410000 */
[-C--:B------:R-:W-:Y:S01]  /*e680*/  FMUL.FTZ R42, R42, R199.reuse ;  /* 0x000000c72a2a7220 */ /* 0x080fe20000410000 */
[-C--:B------:R-:W-:Y:S01]  /*e690*/  FMUL.FTZ R43, R43, R199.reuse ;  /* 0x000000c72b2b7220 */ /* 0x080fe20000410000 */
[----:B------:R-:W-:Y:S01]  /*e6a0*/  FMUL.FTZ R46, R46, R199 ;  /* 0x000000c72e2e7220 */ /* 0x000fe20000410000 */
[----:B0-----:R0:W1:Y:S01]  /*e6b0*/  MUFU.EX2 R5, R155 ;  /* 0x0000009b00057308 */ /* 0x0010620000000800 */
[C---:B----4-:R-:W-:Y:S01]  /*e6c0*/  FADD.FTZ R12, R153.reuse, R12 ;  /* 0x0000000c990c7221 */ /* 0x050fe20000010000 */
[----:B------:R-:W-:Y:S01]  /*e6d0*/  F2FP.F16.F32.PACK_AB R153, R153, R4 ;  /* 0x000000049999723e */ /* 0x000fe200000000ff */
[----:B------:R-:W-:-:S02]  /*e6e0*/  IMAD R4, R202, 0xc00, R227 ;  /* 0x00000c00ca047824 */ /* 0x000fc400078e02e3 */
[-C--:B------:R-:W-:Y:S01]  /*e6f0*/  FMUL.FTZ R47, R47, R199.reuse ;  /* 0x000000c72f2f7220 */ /* 0x080fe20000410000 */
[-C--:B------:R-:W-:Y:S01]  /*e700*/  FMUL.FTZ R50, R50, R199.reuse ;  /* 0x000000c732327220 */ /* 0x080fe20000410000 */
[-C--:B------:R-:W-:Y:S01]  /*e710*/  FMUL.FTZ R51, R51, R199.reuse ;  /* 0x000000c733337220 */ /* 0x080fe20000410000 */
[-C--:B------:R-:W-:Y:S01]  /*e720*/  FMUL.FTZ R54, R54, R199.reuse ;  /* 0x000000c736367220 */ /* 0x080fe20000410000 */
[----:B------:R-:W-:Y:S01]  /*e730*/  R2UR UR6, R4 ;  /* 0x00000000040672ca */ /* 0x000fe200000e0000 */
[----:B0-----:R-:W-:Y:S02]  /*e740*/  VIADD R155, R194, 0x8 ;  /* 0x00000008c29b7836 */ /* 0x001fe40000000000 */
[-C--:B------:R-:W-:Y:S01]  /*e750*/  FMUL.FTZ R55, R55, R199.reuse ;  /* 0x000000c737377220 */ /* 0x080fe20000410000 */
[-C--:B------:R-:W-:Y:S01]  /*e760*/  FMUL.FTZ R58, R58, R199.reuse ;  /* 0x000000c73a3a7220 */ /* 0x080fe20000410000 */
[-C--:B------:R-:W-:Y:S01]  /*e770*/  FMUL.FTZ R59, R59, R199.reuse ;  /* 0x000000c73b3b7220 */ /* 0x080fe20000410000 */
[-C--:B------:R-:W-:Y:S01]  /*e780*/  FMUL.FTZ R62, R62, R199.reuse ;  /* 0x000000c73e3e7220 */ /* 0x080fe20000410000 */
        /* <DEDUP_REMOVED lines=46> */
[----:B-1----:R-:W-:Y:S01]  /*ea70*/  F2FP.F16.F32.PACK_AB R155, R5, R182 ;  /* 0x000000b6059b723e */ /* 0x002fe200000000ff */
[----:B------:R-:W-:Y:S01]  /*ea80*/  MUFU.EX2 R193, R193 ;  /* 0x000000c100c17308 */ /* 0x000fe20000000800 */
[----:B------:R-:W-:-:S03]  /*ea90*/  FADD.FTZ R12, R182, R12 ;  /* 0x0000000cb60c7221 */ /* 0x000fc60000010000 */
[----:B------:R-:W-:Y:S01]  /*eaa0*/  WARPGROUP.ARRIVE ;  /* 0x00000000000079c5 */ /* 0x000fe20000000000 */
[----:B------:R-:W-:-:S03]  /*eab0*/  FADD.FTZ R12, R5, R12 ;  /* 0x0000000c050c7221 */ /* 0x000fc60000010000 */
[----:B------:R-:W-:Y:S02]  /*eac0*/  MUFU.EX2 R192, R192 ;  /* 0x000000c000c07308 */ /* 0x000fe40000000800 */
[----:B------:R-:W-:Y:S06]  /*ead0*/  HGMMA.64x256x16.F32 R24, R152, gdesc[UR4].tnspB, R24, gsb0 ;  /* 0x43e0000498187df0 */ /* 0x000fec0008000818 */
[----:B------:R-:W-:Y:S08]  /*eae0*/  MUFU.EX2 R190, R190 ;  /* 0x000000be00be7308 */ /* 0x000ff00000000800 */
        /* <DEDUP_REMOVED lines=9> */
[----:B------:R-:W-:Y:S01]  /*eb80*/  MUFU.EX2 R179, R179 ;  /* 0x000000b300b37308 */ /* 0x000fe20000000800 */
[----:B------:R-:W-:-:S07]  /*eb90*/  WARPGROUP.DEPBAR.LE gsb0, 0x0 ;  /* 0x00008000000079c5 */ /* 0x000fce0000010000 */
[----:B------:R-:W0:Y:S08]  /*eba0*/  MUFU.EX2 R153, R21 ;  /* 0x0000001500997308 */ /* 0x000e300000000800 */
[----:B------:R1:W2:Y:S08]  /*ebb0*/  MUFU.EX2 R155, R14 ;  /* 0x0000000e009b7308 */ /* 0x0002b00000000800 */
[----:B------:R3:W4:Y:S01]  /*ebc0*/  MUFU.EX2 R154, R15 ;  /* 0x0000000f009a7308 */ /* 0x0007220000000800 */
[----:B0-----:R-:W-:Y:S01]  /*ebd0*/  FADD.FTZ R13, R153, R13 ;  /* 0x0000000d990d7221 */ /* 0x001fe20000010000 */
[----:B-1----:R-:W-:-:S05]  /*ebe0*/  VIADD R14, R4, 0x80 ;  /* 0x00000080040e7836 */ /* 0x002fca0000000000 */
[----:B------:R-:W-:Y:S01]  /*ebf0*/  R2UR UR6, R14 ;  /* 0x000000000e0672ca */ /* 0x000fe200000e0000 */
[----:B------:R0:W1:Y:S01]  /*ec00*/  MUFU.EX2 R21, R158 ;  /* 0x0000009e00157308 */ /* 0x0000620000000800 */
[C---:B--2---:R-:W-:Y:S01]  /*ec10*/  FADD.FTZ R13, R155.reuse, R13 ;  /* 0x0000000d9b0d7221 */ /* 0x044fe20000010000 */
[----:B---3--:R-:W-:Y:S01]  /*ec20*/  IMAD.MOV.U32 R15, RZ, RZ, 0x40000040 ;  /* 0x40000040ff0f7424 */ /* 0x008fe200078e00ff */
[----:B------:R-:W-:Y:S01]  /*ec30*/  F2FP.F16.F32.PACK_AB R156, R155, R153 ;  /* 0x000000999b9c723e */ /* 0x000fe200000000ff */
[----:B------:R-:W-:-:S03]  /*ec40*/  VIADD R14, R4, 0x100 ;  /* 0x00000100040e7836 */ /* 0x000fc60000000000 */
[----:B------:R-:W-:Y:S01]  /*ec50*/  R2UR UR7, R15 ;  /* 0x000000000f0772ca */ /* 0x000fe200000e0000 */
[----:B------:R2:W3:Y:S01]  /*ec60*/  MUFU.EX2 R152, R159 ;  /* 0x0000009f00987308 */ /* 0x0004e20000000800 */
[----:B----4-:R-:W-:Y:S01]  /*ec70*/  FADD.FTZ R13, R154, R13 ;  /* 0x0000000d9a0d7221 */ /* 0x010fe20000010000 */
[C---:B0-----:R-:W-:Y:S01]  /*ec80*/  F2FP.F16.F32.PACK_AB R158, R157.reuse, R154 ;  /* 0x0000009a9d9e723e */ /* 0x041fe200000000ff */
[----:B------:R-:W-:Y:S02]  /*ec90*/  IMAD.MOV.U32 R15, RZ, RZ, 0x40000040 ;  /* 0x40000040ff0f7424 */ /* 0x000fe400078e00ff */
[----:B------:R-:W-:-:S03]  /*eca0*/  FADD.FTZ R13, R157, R13 ;  /* 0x0000000d9d0d7221 */ /* 0x000fc60000010000 */
[----:B------:R-:W0:Y:S01]  /*ecb0*/  MUFU.EX2 R154, R9 ;  /* 0x00000009009a7308 */ /* 0x000e220000000800 */
[----:B--2---:R-:W-:Y:S01]  /*ecc0*/  F2FP.F16.F32.PACK_AB R159, R192, R193 ;  /* 0x000000c1c09f723e */ /* 0x004fe200000000ff */
[----:B-1----:R-:W-:-:S06]  /*ecd0*/  FADD.FTZ R12, R21, R12 ;  /* 0x0000000c150c7221 */ /* 0x002fcc0000010000 */
[----:B------:R-:W1:Y:S01]  /*ece0*/  MUFU.EX2 R9, R163 ;  /* 0x000000a300097308 */ /* 0x000e620000000800 */
[C---:B---3--:R-:W-:Y:S01]  /*ecf0*/  F2FP.F16.F32.PACK_AB R157, R152.reuse, R21 ;  /* 0x00000015989d723e */ /* 0x048fe200000000ff */
[----:B------:R-:W-:-:S03]  /*ed00*/  FADD.FTZ R12, R152, R12 ;  /* 0x0000000c980c7221 */ /* 0x000fc60000010000 */
[----:B------:R-:W-:Y:S01]  /*ed10*/  WARPGROUP.ARRIVE ;  /* 0x00000000000079c5 */ /* 0x000fe20000000000 */
[----:B------:R-:W-:Y:S02]  /*ed20*/  FADD.FTZ R12, R193, R12 ;  /* 0x0000000cc10c7221 */ /* 0x000fe40000010000 */
[----:B------:R2:W3:Y:S01]  /*ed30*/  MUFU.EX2 R153, R162 ;  /* 0x000000a200997308 */ /* 0x0004e20000000800 */
[----:B0-----:R-:W-:Y:S01]  /*ed40*/  FADD.FTZ R13, R154, R13 ;  /* 0x0000000d9a0d7221 */ /* 0x001fe20000010000 */
[----:B------:R-:W-:Y:S01]  /*ed50*/  FADD.FTZ R12, R192, R12 ;  /* 0x0000000cc00c7221 */ /* 0x000fe20000010000 */
[----:B------:R-:W-:Y:S01]  /*ed60*/  HGMMA.64x256x16.F32 R24, R156, gdesc[UR4].tnspB, R24, gsb0 ;  /* 0x43e000049c187df0 */ /* 0x000fe20008000818 */
[----:B------:R-:W-:Y:S01]  /*ed70*/  R2UR UR6, R14 ;  /* 0x000000000e0672ca */ /* 0x000fe200000e0000 */
[C---:B------:R-:W-:Y:S01]  /*ed80*/  FADD.FTZ R13, R160.reuse, R13 ;  /* 0x0000000da00d7221 */ /* 0x040fe20000010000 */
[----:B------:R-:W-:Y:S01]  /*ed90*/  R2UR UR7, R15 ;  /* 0x000000000f0772ca */ /* 0x000fe200000e0000 */
[----:B------:R-:W-:Y:S01]  /*eda0*/  IMAD.MOV.U32 R15, RZ, RZ, 0x40000040 ;  /* 0x40000040ff0f7424 */ /* 0x000fe200078e00ff */
[----:B------:R-:W-:Y:S01]  /*edb0*/  F2FP.F16.F32.PACK_AB R160, R160, R154 ;  /* 0x0000009aa0a0723e */ /* 0x000fe200000000ff */
[----:B------:R-:W-:Y:S01]  /*edc0*/  FADD.FTZ R13, R161, R13 ;  /* 0x0000000da10d7221 */ /* 0x000fe20000010000 */
[----:B--2---:R-:W-:Y:S01]  /*edd0*/  F2FP.F16.F32.PACK_AB R162, R164, R161 ;  /* 0x000000a1a4a2723e */ /* 0x004fe200000000ff */
[----:B------:R0:W2:Y:S01]  /*ede0*/  MUFU.EX2 R154, R166 ;  /* 0x000000a6009a7308 */ /* 0x0000a20000000800 */
[----:B-1----:R-:W-:Y:S01]  /*edf0*/  F2FP.F16.F32.PACK_AB R161, R190, R9 ;  /* 0x00000009bea1723e */ /* 0x002fe200000000ff */
[----:B------:R-:W-:Y:S01]  /*ee00*/  FADD.FTZ R13, R164, R13 ;  /* 0x0000000da40d7221 */ /* 0x000fe20000010000 */
[----:B------:R-:W-:Y:S01]  /*ee10*/  IADD3 R14, R4, 0x180, RZ ;  /* 0x00000180040e7810 */ /* 0x000fe20007ffe0ff */
[----:B------:R-:W-:Y:S01]  /*ee20*/  FADD.FTZ R12, R9, R12 ;  /* 0x0000000c090c7221 */ /* 0x000fe20000010000 */
[----:B---3--:R-:W-:-:S03]  /*ee30*/  F2FP.F16.F32.PACK_AB R163, R153, R191 ;  /* 0x000000bf99a3723e */ /* 0x008fc600000000ff */
[----:B------:R-:W1:Y:S01]  /*ee40*/  MUFU.EX2 R164, R165 ;  /* 0x000000a500a47308 */ /* 0x000e620000000800 */
[----:B0-----:R-:W-:Y:S01]  /*ee50*/  F2FP.F16.F32.PACK_AB R166, R172, R169 ;  /* 0x000000a9aca6723e */ /* 0x001fe200000000ff */
[----:B------:R-:W-:-:S04]  /*ee60*/  FADD.FTZ R12, R190, R12 ;  /* 0x0000000cbe0c7221 */ /* 0x000fc80000010000 */
[----:B------:R-:W-:Y:S02]  /*ee70*/  FADD.FTZ R12, R191, R12 ;  /* 0x0000000cbf0c7221 */ /* 0x000fe40000010000 */
[----:B------:R0:W3:Y:S02]  /*ee80*/  MUFU.EX2 R155, R167 ;  /* 0x000000a7009b7308 */ /* 0x0000e40000000800 */
[----:B------:R-:W-:-:S04]  /*ee90*/  FADD.FTZ R12, R153, R12 ;  /* 0x0000000c990c7221 */ /* 0x000fc80000010000 */
[----:B--2---:R-:W-:Y:S01]  /*eea0*/  FADD.FTZ R12, R154, R12 ;  /* 0x0000000c9a0c7221 */ /* 0x004fe20000010000 */
[----:B-1----:R-:W-:Y:S01]  /*eeb0*/  FADD.FTZ R13, R164, R13 ;  /* 0x0000000da40d7221 */ /* 0x002fe20000010000 */
[C---:B------:R-:W-:Y:S02]  /*eec0*/  F2FP.F16.F32.PACK_AB R164, R168.reuse, R164 ;  /* 0x000000a4a8a4723e */ /* 0x040fe400000000ff */
[----:B0-----:R-:W-:Y:S01]  /*eed0*/  F2FP.F16.F32.PACK_AB R167, R189, R187 ;  /* 0x000000bbbda7723e */ /* 0x001fe200000000ff */
[----:B------:R-:W-:Y:S02]  /*eee0*/  FADD.FTZ R13, R168, R13 ;  /* 0x0000000da80d7221 */ /* 0x000fe40000010000 */
[----:B------:R-:W0:Y:S01]  /*eef0*/  MUFU.EX2 R168, R173 ;  /* 0x000000ad00a87308 */ /* 0x000e220000000800 */
[----:B---3--:R-:W-:Y:S01]  /*ef00*/  F2FP.F16.F32.PACK_AB R165, R155, R154 ;  /* 0x0000009a9ba5723e */ /* 0x008fe200000000ff */
[----:B------:R-:W-:Y:S01]  /*ef10*/  FADD.FTZ R13, R169, R13 ;  /* 0x0000000da90d7221 */ /* 0x000fe20000010000 */
[----:B------:R-:W-:-:S03]  /*ef20*/  FADD.FTZ R12, R155, R12 ;  /* 0x0000000c9b0c7221 */ /* 0x000fc60000010000 */
[----:B------:R-:W-:Y:S01]  /*ef30*/  FADD.FTZ R13, R172, R13 ;  /* 0x0000000dac0d7221 */ /* 0x000fe20000010000 */
[----:B------:R-:W-:Y:S01]  /*ef40*/  FADD.FTZ R12, R187, R12 ;  /* 0x0000000cbb0c7221 */ /* 0x000fe20000010000 */
[----:B------:R-:W1:Y:S03]  /*ef50*/  MUFU.EX2 R172, R181 ;  /* 0x000000b500ac7308 */ /* 0x000e660000000800 */
[----:B------:R-:W-:Y:S01]  /*ef60*/  FADD.FTZ R12, R189, R12 ;  /* 0x0000000cbd0c7221 */ /* 0x000fe20000010000 */
[----:B0-----:R-:W-:Y:S01]  /*ef70*/  FADD.FTZ R13, R168, R13 ;  /* 0x0000000da80d7221 */ /* 0x001fe20000010000 */
[----:B------:R-:W-:-:S03]  /*ef80*/  F2FP.F16.F32.PACK_AB R168, R176, R168 ;  /* 0x000000a8b0a8723e */ /* 0x000fc600000000ff */
[----:B------:R-:W-:-:S04]  /*ef90*/  FADD.FTZ R13, R176, R13 ;  /* 0x0000000db00d7221 */ /* 0x000fc80000010000 */
[----:B------:R-:W-:-:S04]  /*efa0*/  FADD.FTZ R13, R177, R13 ;  /* 0x0000000db10d7221 */ /* 0x000fc80000010000 */
[----:B------:R-:W-:-:S04]  /*efb0*/  FADD.FTZ R13, R180, R13 ;  /* 0x0000000db40d7221 */ /* 0x000fc80000010000 */
[----:B-1----:R-:W-:Y:S01]  /*efc0*/  FADD.FTZ R13, R172, R13 ;  /* 0x0000000dac0d7221 */ /* 0x002fe20000010000 */
[----:B------:R-:W-:-:S03]  /*efd0*/  F2FP.F16.F32.PACK_AB R172, R184, R172 ;  /* 0x000000acb8ac723e */ /* 0x000fc600000000ff */
[----:B------:R-:W-:-:S04]  /*efe0*/  FADD.FTZ R13, R184, R13 ;  /* 0x0000000db80d7221 */ /* 0x000fc80000010000 */
[----:B------:R-:W-:-:S04]  /*eff0*/  FADD.FTZ R13, R185, R13 ;  /* 0x0000000db90d7221 */ /* 0x000fc80000010000 */
[----:B------:R-:W-:Y:S01]  /*f000*/  FADD.FTZ R13, R188, R13 ;  /* 0x0000000dbc0d7221 */ /* 0x000fe20000010000 */
[----:B------:R-:W-:Y:S02]  /*f010*/  WARPGROUP.DEPBAR.LE gsb0, 0x0 ;  /* 0x00008000000079c5 */ /* 0x000fe40000010000 */
[----:B------:R-:W-:Y:S01]  /*f020*/  WARPGROUP.ARRIVE ;  /* 0x00000000000079c5 */ /* 0x000fe20000000000 */
[----:B------:R0:W1:Y:S05]  /*f030*/  MUFU.EX2 R156, R170 ;  /* 0x000000aa009c7308 */ /* 0x00006a0000000800 */
[----:B------:R-:W-:Y:S01]  /*f040*/  HGMMA.64x256x16.F32 R24, R160, gdesc[UR4].tnspB, R24, gsb0 ;  /* 0x43e00004a0187df0 */ /* 0x000fe20008000818 */
[----:B------:R-:W-:Y:S01]  /*f050*/  R2UR UR6, R14 ;  /* 0x000000000e0672ca */ /* 0x000fe200000e0000 */
[----:B------:R-:W-:Y:S01]  /*f060*/  VIADD R14, R4, 0x200 ;  /* 0x00000200040e7836 */ /* 0x000fe20000000000 */
[----:B------:R-:W-:Y:S01]  /*f070*/  R2UR UR7, R15 ;  /* 0x000000000f0772ca */ /* 0x000fe200000e0000 */
[----:B------:R2:W3:Y:S01]  /*f080*/  MUFU.EX2 R157, R171 ;  /* 0x000000ab009d7308 */ /* 0x0004e20000000800 */
[----:B------:R-:W-:Y:S01]  /*f090*/  IMAD.MOV.U32 R15, RZ, RZ, 0x40000040 ;  /* 0x40000040ff0f7424 */ /* 0x000fe200078e00ff */
[----:B0-----:R-:W-:-:S06]  /*f0a0*/  F2FP.F16.F32.PACK_AB R170, R180, R177 ;  /* 0x000000b1b4aa723e */ /* 0x001fcc00000000ff */
[----:B------:R0:W4:Y:S01]  /*f0b0*/  MUFU.EX2 R158, R174 ;  /* 0x000000ae009e7308 */ /* 0x0001220000000800 */
[----:B--2---:R-:W-:Y:S01]  /*f0c0*/  F2FP.F16.F32.PACK_AB R171, R186, R183 ;  /* 0x000000b7baab723e */ /* 0x004fe200000000ff */
[----:B-1----:R-:W-:-:S06]  /*f0d0*/  FADD.FTZ R12, R156, R12 ;  /* 0x0000000c9c0c7221 */ /* 0x002fcc0000010000 */
[----:B------:R1:W2:Y:S01]  /*f0e0*/  MUFU.EX2 R159, R175 ;  /* 0x000000af009f7308 */ /* 0x0002a20000000800 */
[C---:B---3--:R-:W-:Y:S01]  /*f0f0*/  F2FP.F16.F32.PACK_AB R169, R157.reuse, R156 ;  /* 0x0000009c9da9723e */ /* 0x048fe200000000ff */
[----:B------:R-:W-:Y:S01]  /*f100*/  FADD.FTZ R12, R157, R12 ;  /* 0x0000000c9d0c7221 */ /* 0x000fe20000010000 */
[----:B0-----:R-:W-:-:S03]  /*f110*/  F2FP.F16.F32.PACK_AB R174, R188, R185 ;  /* 0x000000b9bcae723e */ /* 0x001fc600000000ff */
[----:B------:R-:W-:Y:S01]  /*f120*/  FADD.FTZ R12, R183, R12 ;  /* 0x0000000cb70c7221 */ /* 0x000fe20000010000 */
[----:B-1----:R-:W-:-:S03]  /*f130*/  F2FP.F16.F32.PACK_AB R175, R179, R178 ;  /* 0x000000b2b3af723e */ /* 0x002fc600000000ff */
[----:B------:R-:W-:-:S04]  /*f140*/  FADD.FTZ R12, R186, R12 ;  /* 0x0000000cba0c7221 */ /* 0x000fc80000010000 */
[----:B----4-:R-:W-:Y:S01]  /*f150*/  FADD.FTZ R12, R158, R12 ;  /* 0x0000000c9e0c7221 */ /* 0x010fe20000010000 */
[----:B--2---:R-:W-:-:S03]  /*f160*/  F2FP.F16.F32.PACK_AB R173, R159, R158 ;  /* 0x0000009e9fad723e */ /* 0x004fc600000000ff */
[----:B------:R-:W-:-:S04]  /*f170*/  FADD.FTZ R12, R159, R12 ;  /* 0x0000000c9f0c7221 */ /* 0x000fc80000010000 */
[----:B------:R-:W-:-:S04]  /*f180*/  FADD.FTZ R12, R178, R12 ;  /* 0x0000000cb20c7221 */ /* 0x000fc80000010000 */
[----:B------:R-:W-:Y:S01]  /*f190*/  FADD.FTZ R12, R179, R12 ;  /* 0x0000000cb30c7221 */ /* 0x000fe20000010000 */
[----:B------:R-:W-:Y:S02]  /*f1a0*/  WARPGROUP.DEPBAR.LE gsb0, 0x0 ;  /* 0x00008000000079c5 */ /* 0x000fe40000010000 */
[----:B------:R-:W-:-:S06]  /*f1b0*/  WARPGROUP.ARRIVE ;  /* 0x00000000000079c5 */ /* 0x000fcc0000000000 */
        /* <DEDUP_REMOVED lines=16> */
[----:B------:R-:W-:Y:S05]  /*f2c0*/  @!P0 BRA `(.L_x_10574) ;  /* 0x0000000000048947 */ /* 0x000fea0003800000 */
[----:B------:R-:W-:Y:S01]  /*f2d0*/  BPT.TRAP 0x1 ;  /* 0x000000040000795c */ /* 0x000fe20000300000 */
.L_x_10574:
[----:B------:R-:W-:Y:S02]  /*f2e0*/  VIADD R0, R0, 0x32460 ;  /* 0x0003246000007836 */ /* 0x000fe40000000000 */
[----:B------:R-:W-:Y:S02]  /*f2f0*/  IMAD.MOV.U32 R4, RZ, RZ, R20 ;  /* 0x000000ffff047224 */ /* 0x000fe400078e0014 */
[----:B------:R-:W-:Y:S01]  /*f300*/  IMAD.MOV.U32 R5, RZ, RZ, R8 ;  /* 0x000000ffff057224 */ /* 0x000fe200078e0008 */
[----:B------:R-:W-:-:S04]  /*f310*/  PRMT R0, R196, 0x654, R0 ;  /* 0x00000654c4007816 */ /* 0x000fc80000000000 */
[----:B------:R0:W-:Y:S01]  /*f320*/  SYNCS.ARRIVE.TRANS64.RED.A1T0 RZ, [R0+URZ], RZ ;  /* 0x000000ff00ff79a7 */ /* 0x0001e2000810043f */
[----:B------:R-:W-:Y:S05]  /*f330*/  @P1 BRA `(.L_x_10575) ;  /* 0xffffffd000581947 */ /* 0x000fea000383ffff */
.L_x_10564:
[----:B------:R-:W2:Y:S01]  /*f340*/  LDL.LU R9, [R1+0x74] ;  /* 0x0000740001097983 */ /* 0x000ea20000300800 */
[----:B------:R-:W-:Y:S05]  /*f350*/  WARPSYNC.ALL ;  /* 0x0000000000007948 */ /* 0x000fea0003800000 */
[----:B0-----:R-:W0:Y:S01]  /*f360*/  SHFL.BFLY PT, R0, R13, 0x2, 0x1f ;  /* 0x0c401f000d007f89 */ /* 0x001e2200000e0000 */
        /* <DEDUP_REMOVED lines=8> */
[----:B-----5:R-:W0:Y:S02]  /*f3f0*/  SHFL.BFLY PT, R3, R0, 0x1, 0x1f ;  /* 0x0c201f0000037f89 */ /* 0x020e2400000e0000 */
[----:B0-----:R-:W-:Y:S01]  /*f400*/  FADD.FTZ R0, R0, R3 ;  /* 0x0000000300007221 */ /* 0x001fe20000010000 */
[----:B------:R-:W-:-:S04]  /*f410*/  MOV R3, RZ ;  /* 0x000000ff00037202 */ /* 0x000fc80000000f00 */
        /* <DEDUP_REMOVED lines=150> */
.L_x_10520:
        /* <DEDUP_REMOVED lines=201> */
[----:B------:R-:W-:Y:S01]  /*10a10*/  ISETP.NE.AND.EX P1, PT, RZ, UR5, PT, P1 ;  /* 0x00000005ff007c0c */ /* 0x000fe2000bf25310 */
[----:B------:R-:W-:Y:S01]  /*10a20*/  IMAD.MOV.U32 R8, RZ, RZ, RZ ;  /* 0x000000ffff087224 */ /* 0x000fe200078e00ff */
[----:B0-----:R-:W-:-:S04]  /*10a30*/  IADD3 R12, P0, R154, UR4, RZ ;  /* 0x000000049a0c7c10 */ /* 0x001fc8000ff1e0ff */
[----:B--2---:R-:W-:-:S07]  /*10a40*/  IADD3.X R13, R48, UR5, RZ, P0, !PT ;  /* 0x00000005300d7c10 */ /* 0x004fce00087fe4ff */
[----:B------:R-:W5:Y:S01]  /*10a50*/  @P1 LDG.E R8, desc[UR60][R12.64] ;  /* 0x0000003c0c081981 */ /* 0x000f62000c1e1900 */
[----:B------:R-:W-:-:S04]  /*10a60*/  ISETP.NE.U32.AND P0, PT, RZ, UR6, PT ;  /* 0x00000006ff007c0c */ /* 0x000fc8000bf05070 */
[----:B------:R-:W-:-:S13]  /*10a70*/  ISETP.NE.AND.EX P0, PT, RZ, UR7, PT, P0 ;  /* 0x00000007ff007c0c */ /* 0x000fda000bf05300 */
[----:B------:R-:W-:Y:S01]  /*10a80*/  @P0 IADD3 R10, P2, R154, UR6, RZ ;  /* 0x000000069a0a0c10 */ /* 0x000fe2000ff5e0ff */
        /* <DEDUP_REMOVED lines=14> */
.L_x_10578:
        /* <DEDUP_REMOVED lines=9> */
[----:B------:R-:W-:-:S02]  /*10c00*/  ISETP.NE.U32.AND P0, PT, RZ, UR4, PT ;  /* 0x00000004ff007c0c */ /* 0x000fc4000bf05070 */
[----:B----4-:R-:W-:Y:S02]  /*10c10*/  ISETP.NE.AND P1, PT, R155, 0x1, PT ;  /* 0x000000019b00780c */ /* 0x010fe40003f25270 */
[----:B------:R-:W-:Y:S01]  /*10c20*/  ISETP.NE.AND.EX P0, PT, RZ, UR5, PT, P0 ;  /* 0x00000005ff007c0c */ /* 0x000fe2000bf05300 */
[-C--:B0-----:R-:W-:Y:S02]  /*10c30*/  IMAD R21, R11, R201.reuse, RZ ;  /* 0x000000c90b157224 */ /* 0x081fe400078e02ff */
[----:B------:R-:W-:-:S05]  /*10c40*/  IMAD.WIDE.U32 R10, R10, R201, RZ ;  /* 0x000000c90a0a7225 */ /* 0x000fca00078e00ff */
[----:B------:R-:W-:-:S03]  /*10c50*/  IADD3 R48, R11, R21, RZ ;  /* 0x000000150b307210 */ /* 0x000fc60007ffe0ff */
[----:B------:R-:W0:Y:S01]  /*10c60*/  @P1 LDC R11, c[0x0][0xcec] ;  /* 0x00033b00ff0b1b82 */ /* 0x000e220000000800 */
[----:B---3--:R-:W-:Y:S02]  /*10c70*/  SEL R3, R3, RZ, !P0 ;  /* 0x000000ff03037207 */ /* 0x008fe40004000000 */
[----:B--2---:R-:W-:-:S03]  /*10c80*/  SEL R9, R9, RZ, !P0 ;  /* 0x000000ff09097207 */ /* 0x004fc60004000000 */
[----:B------:R-:W-:-:S04]  /*10c90*/  IMAD R15, R15, R3, RZ ;  /* 0x000000030f0f7224 */ /* 0x000fc800078e02ff */
[C---:B------:R-:W-:Y:S02]  /*10ca0*/  IMAD R9, R14.reuse, R9, R15 ;  /* 0x000000090e097224 */ /* 0x040fe400078e020f */
[----:B------:R-:W-:-:S03]  /*10cb0*/  IMAD.WIDE.U32 R14, R14, R3, RZ ;  /* 0x000000030e0e7225 */ /* 0x000fc600078e00ff */
[----:B-----5:R-:W-:Y:S02]  /*10cc0*/  IADD3 R14, P0, P3, R14, R10, R8 ;  /* 0x0000000a0e0e7210 */ /* 0x020fe40007b1e008 */
[----:B------:R-:W2:Y:S01]  /*10cd0*/  @P1 LDC R10, c[0x0][0xcf0] ;  /* 0x00033c00ff0a1b82 */ /* 0x000ea20000000800 */
[----:B------:R-:W-:Y:S01]  /*10ce0*/  IMAD.IADD R15, R15, 0x1, R9 ;  /* 0x000000010f0f7824 */ /* 0x000fe200078e0209 */
[----:B------:R-:W-:-:S05]  /*10cf0*/  SEL R9, R158, RZ, P2 ;  /* 0x000000ff9e097207 */ /* 0x000fca0001000000 */
[-C--:B-1----:R-:W-:Y:S02]  /*10d00*/  IMAD R21, R13, R9.reuse, RZ ;  /* 0x000000090d157224 */ /* 0x082fe400078e02ff */
[----:B------:R-:W-:Y:S01]  /*10d10*/  IMAD.WIDE.U32 R12, R12, R9, RZ ;  /* 0x000000090c0c7225 */ /* 0x000fe200078e00ff */
[----:B------:R-:W-:-:S04]  /*10d20*/  SHF.R.S32.HI R9, RZ, 0x1f, R8 ;  /* 0x0000001fff097819 */ /* 0x000fc80000011408 */
[----:B------:R-:W-:Y:S01]  /*10d30*/  IADD3.X R15, R15, R48, R9, P0, P3 ;  /* 0x000000300f0f7210 */ /* 0x000fe200007e6409 */
[----:B------:R-:W-:-:S04]  /*10d40*/  IMAD R48, R159, 0x80, R154 ;  /* 0x000000809f307824 */ /* 0x000fc800078e029a */
[----:B0-----:R-:W-:-:S04]  /*10d50*/  @P1 IMAD.HI.U32 R11, R48, R11, RZ ;  /* 0x0000000b300b1227 */ /* 0x001fc800078e00ff */
[----:B------:R-:W-:Y:S01]  /*10d60*/  IMAD.MOV.U32 R154, RZ, RZ, R48 ;  /* 0x000000ffff9a7224 */ /* 0x000fe200078e0030 */
[----:B--2---:R-:W-:Y:S02]  /*10d70*/  @P1 SHF.R.U32.HI R154, RZ, R10, R11 ;  /* 0x0000000aff9a1219 */ /* 0x004fe4000001160b */
        /* <DEDUP_REMOVED lines=17> */
[----:B------:R-:W-:Y:S04]  /*10e90*/  SHFL.IDX PT, R10, R14, RZ, 0x1c1f ;  /* 0x001c1fff0e0a7589 */ /* 0x000fe800000e0000 */
[----:B------:R-:W0:Y:S04]  /*10ea0*/  SHFL.IDX PT, R11, R0, RZ, 0x1c1f ;  /* 0x001c1fff000b7589 */ /* 0x000e2800000e0000 */
[----:B------:R-:W-:Y:S04]  /*10eb0*/  SHFL.IDX PT, R12, R14, 0x1, 0x1c1f ;  /* 0x003c1f000e0c7f89 */ /* 0x000fe800000e0000 */
[----:B------:R1:W2:Y:S01]  /*10ec0*/  SHFL.IDX PT, R13, R0, 0x1, 0x1c1f ;  /* 0x003c1f00000d7f89 */ /* 0x0002a200000e0000 */
[----:B------:R-:W-:Y:S01]  /*10ed0*/  LOP3.LUT P0, RZ, R160, 0x3, RZ, 0xc0, !PT ;  /* 0x00000003a0ff7812 */ /* 0x000fe2000780c0ff */
[----:B-1----:R-:W-:-:S02]  /*10ee0*/  IMAD R0, R20, R155, RZ ;  /* 0x0000009b14007224 */ /* 0x002fc400078e02ff */
[----:B------:R-:W-:-:S04]  /*10ef0*/  IMAD R20, R159, 0x80, R161 ;  /* 0x000000809f147824 */ /* 0x000fc800078e02a1 */
[C---:B------:R-:W-:Y:S01]  /*10f00*/  VIADD R21, R20.reuse, 0x8 ;  /* 0x0000000814157836 */ /* 0x040fe20000000000 */
[----:B------:R-:W-:-:S04]  /*10f10*/  ISETP.GE.OR P3, PT, R20, R0, P0 ;  /* 0x000000001400720c */ /* 0x000fc80000766670 */
[----:B------:R-:W-:-:S09]  /*10f20*/  ISETP.GE.OR P0, PT, R21, R0, P0 ;  /* 0x000000001500720c */ /* 0x000fd20000706670 */
[----:B0-----:R0:W-:Y:S04]  /*10f30*/  @!P3 ST.E desc[UR60][R10.64], R157 ;  /* 0x0000009d0a00b985 */ /* 0x0011e8000c10193c */
[----:B--2---:R0:W-:Y:S01]  /*10f40*/  @!P0 ST.E desc[UR60][R12.64], R156 ;  /* 0x0000009c0c008985 */ /* 0x0041e2000c10193c */
[----:B------:R-:W-:Y:S05]  /*10f50*/  @P2 BRA `(.L_x_10579) ;  /* 0x00000010009c2947 */ /* 0x000fea0003800000 */
[----:B0-----:R-:W0:Y:S01]  /*10f60*/  S2R R12, SR_TID.X ;  /* 0x00000000000c7919 */ /* 0x001e220000002100 */
[----:B------:R-:W1:Y:S01]  /*10f70*/  @P1 LDC R20, c[0x0][0xcec] ;  /* 0x00033b00ff141b82 */ /* 0x000e620000000800 */
[----:B------:R-:W-:-:S07]  /*10f80*/  ULDC.64 UR4, c[0x0][0xba0] ;  /* 0x0002e80000047ab9 */ /* 0x000fce0000000a00 */
[----:B------:R-:W2:Y:S01]  /*10f90*/  @P1 LDC R21, c[0x0][0xcf0] ;  /* 0x00033c00ff151b82 */ /* 0x000ea20000000800 */
[----:B0-----:R-:W-:-:S05]  /*10fa0*/  VIADD R12, R12, 0xffffff80 ;  /* 0xffffff800c0c7836 */ /* 0x001fca0000000000 */
[----:B------:R-:W-:-:S04]  /*10fb0*/  SHF.R.S32.HI R11, RZ, 0x1f, R12 ;  /* 0x0000001fff0b7819 */ /* 0x000fc8000001140c */
[----:B------:R-:W-:-:S04]  /*10fc0*/  LEA.HI R11, R11, R12, RZ, 0x3 ;  /* 0x0000000c0b0b7211 */ /* 0x000fc800078f18ff */
[----:B------:R-:W-:-:S04]  /*10fd0*/  SHF.R.S32.HI R10, RZ, 0x3, R11 ;  /* 0x00000003ff0a7819 */ /* 0x000fc8000001140b */
[----:B------:R-:W-:-:S05]  /*10fe0*/  LEA R5, R10, R207, 0x6 ;  /* 0x000000cf0a057211 */ /* 0x000fca00078e30ff */
        /* <DEDUP_REMOVED lines=45> */
[C---:B------:R-:W-:Y:S02]  /*112c0*/  LOP3.LUT R15, R6.reuse, 0x380, RZ, 0xc0, !PT ;  /* 0x00000380060f7812 */ /* 0x040fe400078ec0ff */
[----:B------:R-:W-:Y:S02]  /*112d0*/  IADD3 R13, P5, R6, 0xf000, RZ ;  /* 0x0000f000060d7810 */ /* 0x000fe40007fbe0ff */
[----:B------:R-:W-:Y:S01]  /*112e0*/  SHF.R.U64 R44, R44, 0x3, RZ ;  /* 0x000000032c2c7819 */ /* 0x000fe200000012ff */
[----:B------:R-:W5:Y:S01]  /*112f0*/  LD.E.128 R64, desc[UR60][R64.64] ;  /* 0x0000003c40407980 */ /* 0x000f62000c101d00 */
[----:B------:R-:W-:Y:S01]  /*11300*/  SHF.R.U64 R52, R52, 0x3, RZ ;  /* 0x0000000334347819 */ /* 0x000fe200000012ff */
[----:B------:R-:W-:Y:S01]  /*11310*/  IMAD.X R85, RZ, RZ, R7, P5 ;  /* 0x000000ffff557224 */ /* 0x000fe200028e0607 */
[----:B------:R-:W-:-:S02]  /*11320*/  SHF.R.U64 R56, R56, 0x3, RZ ;  /* 0x0000000338387819 */ /* 0x000fc400000012ff */
[----:B------:R-:W-:Y:S02]  /*11330*/  SHF.R.U64 R60, R60, 0x3, RZ ;  /* 0x000000033c3c7819 */ /* 0x000fe400000012ff */
[----:B------:R-:W-:Y:S02]  /*11340*/  SHF.R.U64 R15, R15, 0x3, RZ ;  /* 0x000000030f0f7819 */ /* 0x000fe400000012ff */
[----:B------:R-:W-:Y:S02]  /*11350*/  LOP3.LUT R5, R13, 0x380, RZ, 0xc0, !PT ;  /* 0x000003800d057812 */ /* 0x000fe400078ec0ff */
        /* <DEDUP_REMOVED lines=8> */
[----:B------:R-:W-:-:S02]  /*113e0*/  IADD3.X R61, RZ, R7, RZ, P4, !PT ;  /* 0x00000007ff3d7210 */ /* 0x000fc400027fe4ff */
[C---:B------:R-:W-:Y:S01]  /*113f0*/  IADD3 R69, P0, R6.reuse, 0xb000, RZ ;  /* 0x0000b00006457810 */ /* 0x040fe20007f1e0ff */
[----:B------:R-:W5:Y:S01]  /*11400*/  LD.E.128 R52, desc[UR60][R52.64] ;  /* 0x0000003c34347980 */ /* 0x000f62000c101d00 */
[C---:B------:R-:W-:Y:S02]  /*11410*/  IADD3 R73, P2, R6.reuse, 0xc000, RZ ;  /* 0x0000c00006497810 */ /* 0x040fe40007f5e0ff */
[C---:B------:R-:W-:Y:S01]  /*11420*/  IADD3 R77, P3, R6.reuse, 0xd000, RZ ;  /* 0x0000d000064d7810 */ /* 0x040fe20007f7e0ff */
[----:B------:R-:W5:Y:S01]  /*11430*/  LD.E.128 R56, desc[UR60][R56.64] ;  /* 0x0000003c38387980 */ /* 0x000f62000c101d00 */
[----:B------:R-:W-:Y:S02]  /*11440*/  IADD3 R81, P4, R6, 0xe000, RZ ;  /* 0x0000e00006517810 */ /* 0x000fe40007f9e0ff */
[----:B------:R-:W-:Y:S01]  /*11450*/  LOP3.LUT R4, R15, R6, RZ, 0x3c, !PT ;  /* 0x000000060f047212 */ /* 0x000fe200078e3cff */
[----:B------:R-:W5:Y:S01]  /*11460*/  LD.E.128 R60, desc[UR60][R60.64] ;  /* 0x0000003c3c3c7980 */ /* 0x000f62000c101d00 */
[----:B------:R-:W-:Y:S01]  /*11470*/  SHF.R.U64 R6, R5, 0x3, RZ ;  /* 0x0000000305067819 */ /* 0x000fe200000012ff */
[----:B------:R-:W-:Y:S01]  /*11480*/  IMAD.MOV.U32 R5, RZ, RZ, R7 ;  /* 0x000000ffff057224 */ /* 0x000fe200078e0007 */
[----:B------:R-:W-:-:S02]  /*11490*/  LOP3.LUT R11, R11, 0xfffffff8, RZ, 0xc0, !PT ;  /* 0xfffffff80b0b7812 */ /* 0x000fc400078ec0ff */
[----:B------:R-:W-:Y:S01]  /*114a0*/  LOP3.LUT R84, R6, R13, RZ, 0x3c, !PT ;  /* 0x0000000d06547212 */ /* 0x000fe200078e3cff */
[----:B------:R-:W-:Y:S01]  /*114b0*/  IMAD R13, R8, UR5, R9 ;  /* 0x00000005080d7c24 */ /* 0x000fe2000f8e0209 */
[----:B------:R-:W-:Y:S01]  /*114c0*/  IADD3 R11, R12, -R11, RZ ;  /* 0x8000000b0c0b7210 */ /* 0x000fe20007ffe0ff */
[----:B------:R-:W-:Y:S01]  /*114d0*/  IMAD.WIDE.U32 R8, R8, UR4, RZ ;  /* 0x0000000408087c25 */ /* 0x000fe2000f8e00ff */
[----:B------:R-:W-:Y:S01]  /*114e0*/  LOP3.LUT R68, R69, 0x380, RZ, 0xc0, !PT ;  /* 0x0000038045447812 */ /* 0x000fe200078ec0ff */
[----:B------:R-:W-:Y:S01]  /*114f0*/  ULDC.64 UR4, c[0x0][0xbe8] ;  /* 0x0002fa0000047ab9 */ /* 0x000fe20000000a00 */
[----:B------:R-:W-:Y:S01]  /*11500*/  LOP3.LUT R72, R73, 0x380, RZ, 0xc0, !PT ;  /* 0x0000038049487812 */ /* 0x000fe200078ec0ff */
[----:B------:R-:W-:Y:S01]  /*11510*/  IMAD R11, R11, 0x20, R10 ;  /* 0x000000200b0b7824 */ /* 0x000fe200078e020a */
[----:B------:R-:W-:Y:S01]  /*11520*/  LOP3.LUT R76, R77, 0x380, RZ, 0xc0, !PT ;  /* 0x000003804d4c7812 */ /* 0x000fe200078ec0ff */
[----:B------:R-:W-:Y:S01]  /*11530*/  IMAD.IADD R9, R9, 0x1, R13 ;  /* 0x0000000109097824 */ /* 0x000fe200078e020d */
[----:B------:R-:W-:Y:S01]  /*11540*/  LOP3.LUT R80, R81, 0x380, RZ, 0xc0, !PT ;  /* 0x0000038051507812 */ /* 0x000fe200078ec0ff */
[----:B------:R-:W-:Y:S01]  /*11550*/  IMAD R15, R159, 0x80, R11 ;  /* 0x000000809f0f7824 */ /* 0x000fe200078e020b */
[----:B------:R-:W-:Y:S01]  /*11560*/  SHF.R.U64 R68, R68, 0x3, RZ ;  /* 0x0000000344447819 */ /* 0x000fe200000012ff */
[----:B------:R-:W-:Y:S01]  /*11570*/  IMAD.WIDE.U32 R8, R201, UR4, R8 ;  /* 0x00000004c9087c25 */ /* 0x000fe2000f8e0008 */
[----:B------:R-:W-:Y:S01]  /*11580*/  SHF.R.U64 R72, R72, 0x3, RZ ;  /* 0x0000000348487819 */ /* 0x000fe200000012ff */
[----:B------:R-:W5:Y:S01]  /*11590*/  LD.E.128 R84, desc[UR60][R84.64] ;  /* 0x0000003c54547980 */ /* 0x000f62000c101d00 */
[----:B------:R-:W-:-:S02]  /*115a0*/  SHF.R.U64 R76, R76, 0x3, RZ ;  /* 0x000000034c4c7819 */ /* 0x000fc400000012ff */
[----:B------:R-:W-:Y:S01]  /*115b0*/  SHF.R.U64 R80, R80, 0x3, RZ ;  /* 0x0000000350507819 */ /* 0x000fe200000012ff */
[----:B-1----:R-:W-:Y:S01]  /*115c0*/  @P1 IMAD.HI.U32 R12, R15, R20, RZ ;  /* 0x000000140f0c1227 */ /* 0x002fe200078e00ff */
        /* <DEDUP_REMOVED lines=9> */
[----:B------:R-:W5:Y:S01]  /*11660*/  LD.E.128 R68, desc[UR60][R68.64] ;  /* 0x0000003c44447980 */ /* 0x000f62000c101d00 */
[----:B------:R-:W-:Y:S01]  /*11670*/  IMAD R9, R201, UR5, R9 ;  /* 0x00000005c9097c24 */ /* 0x000fe2000f8e0209 */
[----:B------:R-:W-:Y:S01]  /*11680*/  ULDC.64 UR4, c[0x0][0xbf0] ;  /* 0x0002fc0000047ab9 */ /* 0x000fe20000000a00 */
[----:B------:R-:W-:Y:S01]  /*11690*/  IMAD.MOV.U32 R11, RZ, RZ, R15 ;  /* 0x000000ffff0b7224 */ /* 0x000fe200078e000f */
[----:B--2---:R-:W-:Y:S01]  /*116a0*/  @P1 SHF.R.U32.HI R11, RZ, R21, R12 ;  /* 0x00000015ff0b1219 */ /* 0x004fe2000001160c */
[----:B------:R-:W-:Y:S01]  /*116b0*/  IMAD R14, R14, UR4, RZ ;  /* 0x000000040e0e7c24 */ /* 0x000fe2000f8e02ff */
[----:B------:R-:W5:Y:S01]  /*116c0*/  LD.E.128 R4, desc[UR60][R4.64] ;  /* 0x0000003c04047980 */ /* 0x000f62000c101d00 */
[----:B------:R-:W-:-:S03]  /*116d0*/  IMAD.WIDE.U32 R8, R3, UR4, R8 ;  /* 0x0000000403087c25 */ /* 0x000fc6000f8e0008 */
[----:B------:R-:W5:Y:S01]  /*116e0*/  LD.E.128 R72, desc[UR60][R72.64] ;  /* 0x0000003c48487980 */ /* 0x000f62000c101d00 */
[----:B------:R-:W-:Y:S01]  /*116f0*/  IMAD R13, R3, UR5, R14 ;  /* 0x00000005030d7c24 */ /* 0x000fe2000f8e020e */
[--C-:B------:R-:W-:Y:S02]  /*11700*/  SHF.R.S32.HI R3, RZ, 0x1f, R11.reuse ;  /* 0x0000001fff037819 */ /* 0x100fe4000001140b */
[----:B------:R-:W5:Y:S01]  /*11710*/  LD.E.128 R76, desc[UR60][R76.64] ;  /* 0x0000003c4c4c7980 */ /* 0x000f62000c101d00 */
[----:B------:R-:W-:Y:S01]  /*11720*/  IMAD.MOV R14, RZ, RZ, -R11 ;  /* 0x000000ffff0e7224 */ /* 0x000fe200078e0a0b */
[----:B------:R-:W-:Y:S02]  /*11730*/  ULDC.64 UR4, c[0x0][0xbe0] ;  /* 0x0002f80000047ab9 */ /* 0x000fe40000000a00 */
        /* <DEDUP_REMOVED lines=29> */
.L_x_10783:
        /* <DEDUP_REMOVED lines=10> */
[C---:B------:R-:W-:Y:S01]  /*119b0*/  VIADD R92, R207.reuse, 0x40 ;  /* 0x00000040cf5c7836 */ /* 0x040fe20000000000 */
[----:B------:R-:W-:Y:S01]  /*119c0*/  ISETP.GE.AND P1, PT, R90, UR4, PT ;  /* 0x000000045a007c0c */ /* 0x000fe2000bf26270 */
[C---:B------:R-:W-:Y:S01]  /*119d0*/  VIADD R91, R207.reuse, 0x80 ;  /* 0x00000080cf5b7836 */ /* 0x040fe20000000000 */
[----:B------:R-:W-:Y:S01]  /*119e0*/  ISETP.GE.AND P0, PT, R88, UR4, PT ;  /* 0x0000000458007c0c */ /* 0x000fe2000bf06270 */
[----:B------:R-:W-:Y:S01]  /*119f0*/  VIADD R89, R207, 0xc0 ;  /* 0x000000c0cf597836 */ /* 0x000fe20000000000 */
[----:B------:R-:W-:-:S02]  /*11a00*/  SHF.R.S32.HI R12, RZ, 0x1f, R207 ;  /* 0x0000001fff0c7819 */ /* 0x000fc400000114cf */
[----:B------:R-:W-:Y:S02]  /*11a10*/  SHF.R.S32.HI R92, RZ, 0x1f, R92 ;  /* 0x0000001fff5c7819 */ /* 0x000fe4000001145c */
[----:B------:R-:W-:Y:S02]  /*11a20*/  SHF.R.S32.HI R91, RZ, 0x1f, R91 ;  /* 0x0000001fff5b7819 */ /* 0x000fe4000001145b */
[-C--:B--2---:R-:W-:Y:S02]  /*11a30*/  @!P3 LEA R8, P5, R207, R14.reuse, 0x1 ;  /* 0x0000000ecf08b211 */ /* 0x084fe400078a08ff */
[----:B------:R-:W-:Y:S02]  /*11a40*/  @!P2 LEA R10, P4, R15, R14, 0x1 ;  /* 0x0000000e0f0aa211 */ /* 0x000fe400078808ff */
[----:B-1----:R-:W-:Y:S02]  /*11a50*/  @!P3 LEA.HI.X R9, R207, R48, R12, 0x1, P5 ;  /* 0x00000030cf09b211 */ /* 0x002fe400028f0c0c */
[----:B------:R-:W-:-:S02]  /*11a60*/  @!P1 LEA R12, P5, R90, R14, 0x1 ;  /* 0x0000000e5a0c9211 */ /* 0x000fc400078a08ff */
[----:B------:R-:W-:Y:S01]  /*11a70*/  @!P2 LEA.HI.X R11, R15, R48, R92, 0x1, P4 ;  /* 0x000000300f0ba211 */ /* 0x000fe200020f0c5c */
[----:B-----5:R3:W-:Y:S01]  /*11a80*/  @!P3 ST.E.128 desc[UR60][R8.64], R4 ;  /* 0x000000040800b985 */ /* 0x0207e2000c101d3c */
[----:B------:R-:W-:Y:S02]  /*11a90*/  SHF.R.S32.HI R89, RZ, 0x1f, R89 ;  /* 0x0000001fff597819 */ /* 0x000fe40000011459 */
[----:B------:R-:W-:Y:S01]  /*11aa0*/  @!P0 LEA R14, P4, R88, R14, 0x1 ;  /* 0x0000000e580e8211 */ /* 0x000fe200078808ff */
[----:B------:R3:W-:Y:S01]  /*11ab0*/  @!P2 ST.E.128 desc[UR60][R10.64], R36 ;  /* 0x000000240a00a985 */ /* 0x0007e2000c101d3c */
[-C--:B------:R-:W-:Y:S02]  /*11ac0*/  @!P1 LEA.HI.X R13, R90, R48.reuse, R91, 0x1, P5 ;  /* 0x000000305a0d9211 */ /* 0x080fe400028f0c5b */
[----:B------:R-:W-:-:S03]  /*11ad0*/  @!P0 LEA.HI.X R15, R88, R48, R89, 0x1, P4 ;  /* 0x00000030580f8211 */ /* 0x000fc600020f0c59 */
[----:B------:R3:W-:Y:S04]  /*11ae0*/  @!P1 ST.E.128 desc[UR60][R12.64], R56 ;  /* 0x000000380c009985 */ /* 0x0007e8000c101d3c */
[----:B------:R3:W-:Y:S02]  /*11af0*/  @!P0 ST.E.128 desc[UR60][R14.64], R72 ;  /* 0x000000480e008985 */ /* 0x0007e4000c101d3c */
.L_x_10582:
[----:B------:R-:W-:Y:S05]  /*11b00*/  BSYNC B1 ;  /* 0x0000000000017941 */ /* 0x000fea0003800000 */
.L_x_10581:
[----:B------:R-:W-:-:S03]  /*11b10*/  UMOV UR4, 0xffffffff ;  /* 0xffffffff00047882 */ /* 0x000fc60000000000 */
[----:B------:R-:W-:Y:S05]  /*11b20*/  BRA.DIV UR4, `(.L_x_10583) ;  /* 0x000000c204107947 */ /* 0x000fea000b800000 */
[----:B---3-5:R3:W4:Y:S04]  /*11b30*/  SHFL.IDX PT, R36, R20, 0x1, 0x181f ;  /* 0x00381f0014247f89 */ /* 0x02872800000e0000 */
[----:B--2---:R3:W2:Y:S02]  /*11b40*/  SHFL.IDX PT, R14, R3, 0x1, 0x181f ;  /* 0x00381f00030e7f89 */ /* 0x0046a400000e0000 */
.L_x_10787:
[----:B------:R-:W-:Y:S01]  /*11b50*/  VIADD R5, R21, 0x20 ;  /* 0x0000002015057836 */ /* 0x000fe20000000000 */
        /* <DEDUP_REMOVED lines=17> */
[CC--:B--2---:R-:W-:Y:S02]  /*11c70*/  @!P3 LEA R4, P5, R207.reuse, R14.reuse, 0x1 ;  /* 0x0000000ecf04b211 */ /* 0x0c4fe400078a08ff */
[----:B------:R-:W-:Y:S02]  /*11c80*/  @!P2 LEA R6, P4, R10, R14, 0x1 ;  /* 0x0000000e0a06a211 */ /* 0x000fe400078808ff */
[----:B----4-:R-:W-:-:S02]  /*11c90*/  @!P3 LEA.HI.X R5, R207, R36, R8, 0x1, P5 ;  /* 0x00000024cf05b211 */ /* 0x010fc400028f0c08 */
[C---:B------:R-:W-:Y:S02]  /*11ca0*/  @!P1 LEA R8, P5, R15.reuse, R14, 0x1 ;  /* 0x0000000e0f089211 */ /* 0x040fe400078a08ff */
[----:B------:R-:W-:Y:S01]  /*11cb0*/  @!P2 LEA.HI.X R7, R10, R36, R11, 0x1, P4 ;  /* 0x000000240a07a211 */ /* 0x000fe200020f0c0b */
[----:B------:R2:W-:Y:S01]  /*11cc0*/  @!P3 ST.E.128 desc[UR60][R4.64], R24 ;  /* 0x000000180400b985 */ /* 0x0005e2000c101d3c */
[----:B------:R-:W-:Y:S02]  /*11cd0*/  SHF.R.S32.HI R13, RZ, 0x1f, R13 ;  /* 0x0000001fff0d7819 */ /* 0x000fe4000001140d */
[C---:B------:R-:W-:Y:S01]  /*11ce0*/  @!P0 LEA R10, P4, R12.reuse, R14, 0x1 ;  /* 0x0000000e0c0a8211 */ /* 0x040fe200078808ff */
[----:B------:R2:W-:Y:S01]  /*11cf0*/  @!P2 ST.E.128 desc[UR60][R6.64], R40 ;  /* 0x000000280600a985 */ /* 0x0005e2000c101d3c */
[-C--:B------:R-:W-:Y:S02]  /*11d00*/  @!P1 LEA.HI.X R9, R15, R36.reuse, R37, 0x1, P5 ;  /* 0x000000240f099211 */ /* 0x080fe400028f0c25 */
[----:B------:R-:W-:-:S03]  /*11d10*/  @!P0 LEA.HI.X R11, R12, R36, R13, 0x1, P4 ;  /* 0x000000240c0b8211 */ /* 0x000fc600020f0c0d */
[----:B------:R2:W-:Y:S04]  /*11d20*/  @!P1 ST.E.128 desc[UR60][R8.64], R60 ;  /* 0x0000003c08009985 */ /* 0x0005e8000c101d3c */
[----:B------:R2:W-:Y:S02]  /*11d30*/  @!P0 ST.E.128 desc[UR60][R10.64], R76 ;  /* 0x0000004c0a008985 */ /* 0x0005e4000c101d3c */
.L_x_10585:
[----:B------:R-:W-:Y:S05]  /*11d40*/  BSYNC B1 ;  /* 0x0000000000017941 */ /* 0x000fea0003800000 */
.L_x_10584:
[----:B------:R-:W-:-:S03]  /*11d50*/  UMOV UR4, 0xffffffff ;  /* 0xffffffff00047882 */ /* 0x000fc60000000000 */
[----:B------:R-:W-:Y:S05]  /*11d60*/  BRA.DIV UR4, `(.L_x_10586) ;  /* 0x000000be04c87947 */ /* 0x000fea000b800000 */
[----:B--2---:R2:W0:Y:S04]  /*11d70*/  SHFL.IDX PT, R24, R20, 0x2, 0x181f ;  /* 0x00581f0014187f89 */ /* 0x00442800000e0000 */
[----:B------:R2:W0:Y:S02]  /*11d80*/  SHFL.IDX PT, R14, R3, 0x2, 0x181f ;  /* 0x00581f00030e7f89 */ /* 0x00042400000e0000 */
.L_x_10791:
[----:B------:R-:W-:Y:S01]  /*11d90*/  VIADD R5, R21, 0x40 ;  /* 0x0000004015057836 */ /* 0x000fe20000000000 */
        /* <DEDUP_REMOVED lines=30> */
.L_x_10588:
[----:B------:R-:W-:Y:S05]  /*11f80*/  BSYNC B1 ;  /* 0x0000000000017941 */ /* 0x000fea0003800000 */
.L_x_10587:
[----:B------:R-:W-:-:S03]  /*11f90*/  UMOV UR4, 0xffffffff ;  /* 0xffffffff00047882 */ /* 0x000fc60000000000 */
[----:B------:R-:W-:Y:S05]  /*11fa0*/  BRA.DIV UR4, `(.L_x_10589) ;  /* 0x000000be04807947 */ /* 0x000fea000b800000 */
[----:B0-23--:R-:W0:Y:S04]  /*11fb0*/  SHFL.IDX PT, R20, R20, 0x3, 0x181f ;  /* 0x00781f0014147f89 */ /* 0x00de2800000e0000 */
[----:B------:R2:W3:Y:S02]  /*11fc0*/  SHFL.IDX PT, R14, R3, 0x3, 0x181f ;  /* 0x00781f00030e7f89 */ /* 0x0004e400000e0000 */
.L_x_10795:
[----:B------:R-:W-:-:S05]  /*11fd0*/  VIADD R21, R21, 0x60 ;  /* 0x0000006015157836 */ /* 0x000fca0000000000 */
[----:B------:R-:W-:-:S13]  /*11fe0*/  ISETP.GE.AND P0, PT, R21, R0, PT ;  /* 0x000000001500720c */ /* 0x000fda0003f06270 */
[----:B------:R-:W-:Y:S05]  /*11ff0*/  @P0 BRA `(.L_x_10590) ;  /* 0x0000002c00f00947 */ /* 0x000fea0003800000 */
[C---:B------:R-:W-:Y:S01]  /*12000*/  VIADD R11, R207.reuse, 0x40 ;  /* 0x00000040cf0b7836 */ /* 0x040fe20000000000 */
[----:B------:R-:W-:Y:S01]  /*12010*/  ULDC UR4, c[0x0][0xbc8] ;  /* 0x0002f20000047ab9 */ /* 0x000fe20000000800 */
[C---:B--2---:R-:W-:Y:S01]  /*12020*/  VIADD R3, R207.reuse, 0x80 ;  /* 0x00000080cf037836 */ /* 0x044fe20000000000 */
        /* <DEDUP_REMOVED lines=8> */
[-C--:B---3--:R-:W-:Y:S02]  /*120b0*/  @!P3 LEA R4, P0, R207, R14.reuse, 0x1 ;  /* 0x0000000ecf04b211 */ /* 0x088fe400078008ff */
[-C--:B------:R-:W-:Y:S02]  /*120c0*/  @!P4 LEA R6, P1, R11, R14.reuse, 0x1 ;  /* 0x0000000e0b06c211 */ /* 0x080fe400078208ff */
[----:B------:R-:W-:Y:S02]  /*120d0*/  @!P5 LEA R8, P2, R3, R14, 0x1 ;  /* 0x0000000e0308d211 */ /* 0x000fe400078408ff */
[-C--:B0-----:R-:W-:Y:S02]  /*120e0*/  @!P3 LEA.HI.X R5, R207, R20.reuse, R13, 0x1, P0 ;  /* 0x00000014cf05b211 */ /* 0x081fe400000f0c0d */
        /* <DEDUP_REMOVED lines=8> */
[----:B------:R-:W-:Y:S02]  /*12170*/  IADD3 R10, R207, 0xc0, RZ ;  /* 0x000000c0cf0a7810 */ /* 0x000fe40007ffe0ff */
[----:B0-----:R-:W-:Y:S02]  /*12180*/  LEA R4, P0, R3, R14, 0x1 ;  /* 0x0000000e03047211 */ /* 0x001fe400078008ff */
[----:B------:R-:W-:-:S04]  /*12190*/  SHF.R.S32.HI R10, RZ, 0x1f, R10 ;  /* 0x0000001fff0a7819 */ /* 0x000fc8000001140a */
[----:B------:R-:W-:-:S05]  /*121a0*/  LEA.HI.X R5, R3, R20, R10, 0x1, P0 ;  /* 0x0000001403057211 */ /* 0x000fca00000f0c0a */
[----:B------:R0:W-:Y:S01]  /*121b0*/  ST.E.128 desc[UR60][R4.64], R84 ;  /* 0x0000005404007985 */ /* 0x0001e2000c101d3c */
[----:B------:R-:W-:Y:S05]  /*121c0*/  BRA `(.L_x_10590) ;  /* 0x0000002c007c7947 */ /* 0x000fea0003800000 */
.L_x_10579:
[----:B0-----:R-:W0:Y:S01]  /*121d0*/  @P1 LDC R10, c[0x0][0xcec] ;  /* 0x00033b00ff0a1b82 */ /* 0x001e220000000800 */
[----:B------:R-:W-:Y:S01]  /*121e0*/  IMAD.MOV.U32 R6, RZ, RZ, R48 ;  /* 0x000000ffff067224 */ /* 0x000fe200078e0030 */
[----:B------:R-:W-:-:S06]  /*121f0*/  ULDC.64 UR4, c[0x0][0xc08] ;  /* 0x0003020000047ab9 */ /* 0x000fcc0000000a00 */
[----:B------:R-:W1:Y:S01]  /*12200*/  @P1 LDC R7, c[0x0][0xcf0] ;  /* 0x00033c00ff071b82 */ /* 0x000e620000000800 */
[----:B0-----:R-:W-:-:S05]  /*12210*/  @P1 IMAD.HI.U32 R10, R48, R10, RZ ;  /* 0x0000000a300a1227 */ /* 0x001fca00078e00ff */
[----:B-1----:R-:W-:Y:S01]  /*12220*/  @P1 SHF.R.U32.HI R6, RZ, R7, R10 ;  /* 0x00000007ff061219 */ /* 0x002fe2000001160a */
[----:B------:R-:W-:-:S04]  /*12230*/  IMAD R7, R9, UR4, RZ ;  /* 0x0000000409077c24 */ /* 0x000fc8000f8e02ff */
[C---:B------:R-:W-:Y:S02]  /*12240*/  IMAD R7, R8.reuse, UR5, R7 ;  /* 0x0000000508077c24 */ /* 0x040fe4000f8e0207 */
[----:B------:R-:W-:Y:S01]  /*12250*/  IMAD.WIDE.U32 R8, R8, UR4, RZ ;  /* 0x0000000408087c25 */ /* 0x000fe2000f8e00ff */
[----:B------:R-:W-:-:S03]  /*12260*/  ULDC.64 UR4, c[0x0][0xc38] ;  /* 0x00030e0000047ab9 */ /* 0x000fc60000000a00 */
[----:B------:R-:W-:Y:S01]  /*12270*/  IMAD.IADD R9, R9, 0x1, R7 ;  /* 0x0000000109097824 */ /* 0x000fe200078e0207 */
[----:B------:R-:W-:Y:S01]  /*12280*/  SHF.R.S32.HI R7, RZ, 0x1f, R3 ;  /* 0x0000001fff077819 */ /* 0x000fe20000011403 */
[----:B------:R-:W-:-:S04]  /*12290*/  IMAD.WIDE.U32 R8, R201, UR4, R8 ;  /* 0x00000004c9087c25 */ /* 0x000fc8000f8e0008 */
[----:B------:R-:W-:Y:S01]  /*122a0*/  IMAD R9, R201, UR5, R9 ;  /* 0x00000005c9097c24 */ /* 0x000fe2000f8e0209 */
[----:B------:R-:W-:Y:S02]  /*122b0*/  ULDC.64 UR4, c[0x0][0xc40] ;  /* 0x0003100000047ab9 */ /* 0x000fe40000000a00 */
[----:B------:R-:W-:Y:S02]  /*122c0*/  IMAD R7, R7, UR4, RZ ;  /* 0x0000000407077c24 */ /* 0x000fe4000f8e02ff */
[----:B------:R-:W-:-:S04]  /*122d0*/  IMAD.WIDE.U32 R8, R3, UR4, R8 ;  /* 0x0000000403087c25 */ /* 0x000fc8000f8e0008 */
[----:B------:R-:W-:Y:S01]  /*122e0*/  IMAD R7, R3, UR5, R7 ;  /* 0x0000000503077c24 */ /* 0x000fe2000f8e0207 */
[----:B------:R-:W-:Y:S01]  /*122f0*/  ULDC.64 UR4, c[0x0][0xc48] ;  /* 0x0003120000047ab9 */ /* 0x000fe20000000a00 */
[--C-:B------:R-:W-:Y:S02]  /*12300*/  IMAD.MOV R3, RZ, RZ, -R6.reuse ;  /* 0x000000ffff037224 */ /* 0x100fe400078e0a06 */
[----:B------:R-:W-:Y:S01]  /*12310*/  IMAD.IADD R9, R9, 0x1, R7 ;  /* 0x0000000109097824 */ /* 0x000fe200078e0207 */
[----:B------:R-:W-:Y:S01]  /*12320*/  SHF.R.S32.HI R7, RZ, 0x1f, R6 ;  /* 0x0000001fff077819 */ /* 0x000fe20000011406 */
[----:B------:R-:W-:Y:S02]  /*12330*/  IMAD R3, R155, R3, R48 ;  /* 0x000000039b037224 */ /* 0x000fe400078e0230 */
[----:B------:R-:W-:-:S04]  /*12340*/  IMAD.WIDE.U32 R8, R158, UR4, R8 ;  /* 0x000000049e087c25 */ /* 0x000fc8000f8e0008 */
[----:B------:R-:W-:Y:S01]  /*12350*/  IMAD R9, R158, UR5, R9 ;  /* 0x000000059e097c24 */ /* 0x000fe2000f8e0209 */
[----:B------:R-:W-:Y:S02]  /*12360*/  ULDC.64 UR4, c[0x0][0xc30] ;  /* 0x00030c0000047ab9 */ /* 0x000fe40000000a00 */
[----:B------:R-:W-:Y:S02]  /*12370*/  IMAD R7, R7, UR4, RZ ;  /* 0x0000000407077c24 */ /* 0x000fe4000f8e02ff */
[----:B------:R-:W-:-:S04]  /*12380*/  IMAD.WIDE.U32 R8, R6, UR4, R8 ;  /* 0x0000000406087c25 */ /* 0x000fc8000f8e0008 */
[----:B------:R-:W-:Y:S01]  /*12390*/  IMAD R7, R6, UR5, R7 ;  /* 0x0000000506077c24 */ /* 0x000fe2000f8e0207 */
[----:B------:R-:W-:Y:S01]  /*123a0*/  ULDC.64 UR4, c[0x0][0xc28] ;  /* 0x00030a0000047ab9 */ /* 0x000fe20000000a00 */
[----:B------:R-:W-:Y:S02]  /*123b0*/  VIADD R6, R19, 0x32420 ;  /* 0x0003242013067836 */ /* 0x000fe40000000000 */
[----:B------:R-:W-:-:S03]  /*123c0*/  IMAD.IADD R9, R9, 0x1, R7 ;  /* 0x0000000109097824 */ /* 0x000fc600078e0207 */
[----:B------:R-:W-:Y:S01]  /*123d0*/  PRMT R6, RZ, 0x654, R6 ;  /* 0x00000654ff067816 */ /* 0x000fe20000000006 */
[----:B------:R-:W-:-:S03]  /*123e0*/  IMAD.WIDE.U32 R8, R3, UR4, R8 ;  /* 0x0000000403087c25 */ /* 0x000fc6000f8e0008 */
[----:B------:R0:W-:Y:S02]  /*123f0*/  SYNCS.ARRIVE.TRANS64.RED.A1T0 RZ, [R6+URZ], RZ ;  /* 0x000000ff06ff79a7 */ /* 0x0001e4000810043f */
[----:B0-----:R-:W-:-:S05]  /*12400*/  SHF.R.S32.HI R6, RZ, 0x1f, R3 ;  /* 0x0000001fff067819 */ /* 0x001fca0000011403 */
[----:B------:R-:W-:-:S04]  /*12410*/  IMAD R6, R6, UR4, RZ ;  /* 0x0000000406067c24 */ /* 0x000fc8000f8e02ff */
[----:B------:R-:W-:Y:S01]  /*12420*/  IMAD R6, R3, UR5, R6 ;  /* 0x0000000503067c24 */ /* 0x000fe2000f8e0206 */
[----:B------:R-:W-:Y:S02]  /*12430*/  ULDC.64 UR4, c[0x0][0xc00] ;  /* 0x0003000000047ab9 */ /* 0x000fe40000000a00 */
[----:B------:R-:W-:Y:S01]  /*12440*/  LEA R3, P0, R8, UR4, 0x2 ;  /* 0x0000000408037c11 */ /* 0x000fe2000f8010ff */
[----:B------:R-:W-:Y:S01]  /*12450*/  IMAD.IADD R6, R9, 0x1, R6 ;  /* 0x0000000109067824 */ /* 0x000fe200078e0206 */
[----:B------:R-:W-:-:S04]  /*12460*/  UMOV UR4, 0xffffffff ;  /* 0xffffffff00047882 */ /* 0x000fc80000000000 */
[----:B------:R-:W-:Y:S01]  /*12470*/  LEA.HI.X R8, R8, UR5, R6, 0x2, P0 ;  /* 0x0000000508087c11 */ /* 0x000fe200080f1406 */
[----:B------:R-:W-:Y:S06]  /*12480*/  BRA.DIV UR4, `(.L_x_10591) ;  /* 0x000000ba04907947 */ /* 0x000fec000b800000 */
[----:B------:R0:W1:Y:S04]  /*12490*/  SHFL.IDX PT, R9, R8, RZ, 0x1c1f ;  /* 0x001c1fff08097589 */ /* 0x00006800000e0000 */
[----:B------:R0:W2:Y:S02]  /*124a0*/  SHFL.IDX PT, R12, R3, RZ, 0x1c1f ;  /* 0x001c1fff030c7589 */ /* 0x0000a400000e0000 */
.L_x_10798:
        /* <DEDUP_REMOVED lines=17> */
[----:B-1----:R-:W-:Y:S01]  /*125c0*/  @!P0 MOV R7, R9 ;  /* 0x0000000900078202 */ /* 0x002fe20000000f00 */
[----:B--2---:R-:W-:-:S04]  /*125d0*/  @!P0 IMAD.MOV.U32 R6, RZ, RZ, R12 ;  /* 0x000000ffff068224 */ /* 0x004fc800078e000c */
        /* <DEDUP_REMOVED lines=14> */
[----:B------:R-:W3:Y:S03]  /*126c0*/  LDL R29, [R1+0xd4] ;  /* 0x0000d400011d7983 */ /* 0x000ee60000100800 */
[----:B------:R-:W-:Y:S01]  /*126d0*/  @!P0 LEA.HI.X R7, R10, R9, R158, 0x2, P2 ;  /* 0x000000090a078211 */ /* 0x000fe200010f149e */
[----:B------:R-:W3:Y:S04]  /*126e0*/  LDL R28, [R1+0xc4] ;  /* 0x0000c400011c7983 */ /* 0x000ee80000100800 */
[----:B------:R1:W-:Y:S01]  /*126f0*/  @!P0 ST.E.64 desc[UR60][R6.64], R32 ;  /* 0x0000002006008985 */ /* 0x0003e2000c101b3c */
[----:B------:R-:W-:-:S03]  /*12700*/  ISETP.GE.AND P0, PT, R11, UR4, PT ;  /* 0x000000040b007c0c */ /* 0x000fc6000bf06270 */
[----:B------:R-:W3:Y:S01]  /*12710*/  LDL R10, [R1+0xdc] ;  /* 0x0000dc00010a7983 */ /* 0x000ee20000100800 */
[----:B-1----:R-:W-:-:S03]  /*12720*/  @!P1 LEA R6, P2, R14, R12, 0x2 ;  /* 0x0000000c0e069211 */ /* 0x002fc600078410ff */
[----:B------:R-:W3:Y:S01]  /*12730*/  LDL R32, [R1+0x158] ;  /* 0x0001580001207983 */ /* 0x000ee20000100800 */
[----:B------:R-:W-:-:S03]  /*12740*/  @!P1 LEA.HI.X R7, R14, R9, R48, 0x2, P2 ;  /* 0x000000090e079211 */ /* 0x000fc600010f1430 */
[----:B------:R-:W3:Y:S04]  /*12750*/  LDL R33, [R1+0x148] ;  /* 0x0001480001217983 */ /* 0x000ee80000100800 */
        /* <DEDUP_REMOVED lines=8> */
[----:B------:R1:W-:Y:S01]  /*127e0*/  @!P0 ST.E.64 desc[UR60][R6.64], R40 ;  /* 0x0000002806008985 */ /* 0x0003e2000c101b3c */
[----:B------:R-:W-:-:S03]  /*127f0*/  ISETP.GE.AND P0, PT, R154, UR4, PT ;  /* 0x000000049a007c0c */ /* 0x000fc6000bf06270 */
[----:B------:R-:W3:Y:S04]  /*12800*/  LDL R11, [R1+0x160] ;  /* 0x00016000010b7983 */ /* 0x000ee80000100800 */
[----:B------:R-:W3:Y:S01]  /*12810*/  LDL R15, [R1+0xcc] ;  /* 0x0000cc00010f7983 */ /* 0x000ee20000100800 */
[----:B-1----:R-:W-:-:S03]  /*12820*/  @!P1 LEA R6, P2, R156, R12, 0x2 ;  /* 0x0000000c9c069211 */ /* 0x002fc600078410ff */
[----:B------:R-:W3:Y:S04]  /*12830*/  LDL R40, [R1+0xc8] ;  /* 0x0000c80001287983 */ /* 0x000ee80000100800 */
[----:B------:R-:W3:Y:S01]  /*12840*/  LDL R41, [R1+0x14c] ;  /* 0x00014c0001297983 */ /* 0x000ee20000100800 */
[----:B--2---:R-:W-:-:S05]  /*12850*/  @!P1 LEA.HI.X R7, R156, R9, R157, 0x2, P2 ;  /* 0x000000099c079211 */ /* 0x004fca00010f149d */
[----:B------:R1:W-:Y:S02]  /*12860*/  @!P1 ST.E.64 desc[UR60][R6.64], R44 ;  /* 0x0000002c06009985 */ /* 0x0003e4000c101b3c */
[----:B-1----:R-:W-:Y:S02]  /*12870*/  @!P0 LEA R6, P2, R154, R12, 0x2 ;  /* 0x0000000c9a068211 */ /* 0x002fe400078410ff */
[----:B------:R-:W2:Y:S01]  /*12880*/  LDL R44, [R1+0x154] ;  /* 0x00015400012c7983 */ /* 0x000ea20000100800 */
[----:B----4-:R-:W-:-:S03]  /*12890*/  ISETP.GE.AND P3, PT, R152, UR4, PT ;  /* 0x0000000498007c0c */ /* 0x010fc6000bf66270 */
[----:B------:R-:W4:Y:S01]  /*128a0*/  LDL R45, [R1+0x120] ;  /* 0x00012000012d7983 */ /* 0x000f220000100800 */
[----:B-----5:R-:W-:-:S05]  /*128b0*/  @!P0 LEA.HI.X R7, R154, R9, R155, 0x2, P2 ;  /* 0x000000099a078211 */ /* 0x020fca00010f149b */
[----:B------:R1:W-:Y:S04]  /*128c0*/  @!P0 ST.E.64 desc[UR60][R6.64], R24 ;  /* 0x0000001806008985 */ /* 0x0003e8000c101b3c */
[----:B-1----:R-:W5:Y:S01]  /*128d0*/  LDL R25, [R1+0x150] ;  /* 0x0001500001197983 */ /* 0x002f620000100800 */
[C---:B------:R-:W-:Y:S02]  /*128e0*/  ISETP.GE.AND P1, PT, R20.reuse, UR4, PT ;  /* 0x0000000414007c0c */ /* 0x040fe4000bf26270 */
[----:B---3--:R-:W-:Y:S01]  /*128f0*/  ISETP.GE.AND P0, PT, R13, UR4, PT ;  /* 0x000000040d007c0c */ /* 0x008fe2000bf06270 */
[----:B------:R-:W3:Y:S10]  /*12900*/  LDL R24, [R1+0xac] ;  /* 0x0000ac0001187983 */ /* 0x000ef40000100800 */
[----:B------:R-:W-:-:S04]  /*12910*/  @!P1 LEA R6, P2, R20, R12, 0x2 ;  /* 0x0000000c14069211 */ /* 0x000fc800078410ff */
[-C--:B------:R-:W-:Y:S02]  /*12920*/  @!P1 LEA.HI.X R7, R20, R9.reuse, R153, 0x2, P2 ;  /* 0x0000000914079211 */ /* 0x080fe400010f1499 */
[----:B------:R-:W4:Y:S04]  /*12930*/  LDL R20, [R1+0xb8] ;  /* 0x0000b80001147983 */ /* 0x000f280000100800 */
[----:B------:R1:W-:Y:S01]  /*12940*/  @!P1 ST.E.64 desc[UR60][R6.64], R52 ;  /* 0x0000003406009985 */ /* 0x0003e2000c101b3c */
[----:B------:R-:W-:Y:S02]  /*12950*/  ISETP.GE.AND P1, PT, R10, UR4, PT ;  /* 0x000000040a007c0c */ /* 0x000fe4000bf26270 */
[C---:B-1----:R-:W-:Y:S01]  /*12960*/  @!P0 LEA R6, P2, R13.reuse, R12, 0x2 ;  /* 0x0000000c0d068211 */ /* 0x042fe200078410ff */
[----:B------:R-:W3:Y:S03]  /*12970*/  LDL R53, [R1+0xa8] ;  /* 0x0000a80001357983 */ /* 0x000ee60000100800 */
[----:B------:R-:W-:Y:S01]  /*12980*/  @!P0 LEA.HI.X R7, R13, R9, R14, 0x2, P2 ;  /* 0x000000090d078211 */ /* 0x000fe200010f140e */
[----:B------:R-:W3:Y:S01]  /*12990*/  LDL R52, [R1+0x128] ;  /* 0x0001280001347983 */ /* 0x000ee20000100800 */
[----:B------:R-:W-:-:S03]  /*129a0*/  ISETP.GE.AND P2, PT, R29, UR4, PT ;  /* 0x000000041d007c0c */ /* 0x000fc6000bf46270 */
[----:B------:R-:W4:Y:S04]  /*129b0*/  LDL R14, [R1+0xbc] ;  /* 0x0000bc00010e7983 */ /* 0x000f280000100800 */
[----:B------:R1:W-:Y:S04]  /*129c0*/  @!P0 ST.E.64 desc[UR60][R6.64], R56 ;  /* 0x0000003806008985 */ /* 0x0003e8000c101b3c */
[----:B------:R-:W3:Y:S01]  /*129d0*/  LDL R13, [R1+0xb4] ;  /* 0x0000b400010d7983 */ /* 0x000ee20000100800 */
[----:B-1----:R-:W-:-:S03]  /*129e0*/  @!P1 LEA R6, P0, R10, R12, 0x2 ;  /* 0x0000000c0a069211 */ /* 0x002fc600078010ff */
[----:B------:R-:W3:Y:S01]  /*129f0*/  LDL R56, [R1+0x12c] ;  /* 0x00012c0001387983 */ /* 0x000ee20000100800 */
[----:B------:R-:W-:Y:S02]  /*12a00*/  @!P1 LEA.HI.X R7, R10, R9, R11, 0x2, P0 ;  /* 0x000000090a079211 */ /* 0x000fe400000f140b */
[----:B------:R-:W-:-:S03]  /*12a10*/  @!P2 LEA R10, P5, R29, R12, 0x2 ;  /* 0x0000000c1d0aa211 */ /* 0x000fc600078a10ff */
[----:B------:R1:W-:Y:S01]  /*12a20*/  @!P1 ST.E.64 desc[UR60][R6.64], R60 ;  /* 0x0000003c06009985 */ /* 0x0003e2000c101b3c */
[----:B------:R-:W-:Y:S02]  /*12a30*/  ISETP.GE.AND P1, PT, R15, UR4, PT ;  /* 0x000000040f007c0c */ /* 0x000fe4000bf26270 */
[----:B------:R-:W-:Y:S02]  /*12a40*/  @!P2 LEA.HI.X R11, R29, R9, R32, 0x2, P5 ;  /* 0x000000091d0ba211 */ /* 0x000fe400028f1420 */
[----:B------:R-:W3:Y:S01]  /*12a50*/  LDL R32, [R1+0x140] ;  /* 0x0001400001207983 */ /* 0x000ee20000100800 */
[----:B------:R-:W-:-:S03]  /*12a60*/  ISETP.GE.AND P0, PT, R48, UR4, PT ;  /* 0x0000000430007c0c */ /* 0x000fc6000bf06270 */
[----:B------:R-:W3:Y:S01]  /*12a70*/  LDL R29, [R1+0xb0] ;  /* 0x0000b000011d7983 */ /* 0x000ee20000100800 */
[----:B-1----:R-:W-:-:S04]  /*12a80*/  @!P3 LEA R6, P4, R152, R12, 0x2 ;  /* 0x0000000c9806b211 */ /* 0x002fc800078810ff */
[----:B------:R-:W-:Y:S02]  /*12a90*/  @!P3 LEA.HI.X R7, R152, R9, R37, 0x2, P4 ;  /* 0x000000099807b211 */ /* 0x000fe400020f1425 */
[----:B------:R-:W3:Y:S04]  /*12aa0*/  LDL R37, [R1+0x144] ;  /* 0x0001440001257983 */ /* 0x000ee80000100800 */
[----:B------:R-:W-:Y:S04]  /*12ab0*/  @!P3 ST.E.64 desc[UR60][R6.64], R64 ;  /* 0x000000400600b985 */ /* 0x000fe8000c101b3c */
[----:B------:R1:W-:Y:S01]  /*12ac0*/  @!P2 ST.E.64 desc[UR60][R10.64], R68 ;  /* 0x000000440a00a985 */ /* 0x0003e2000c101b3c */
[----:B------:R-:W-:-:S02]  /*12ad0*/  ISETP.GE.AND P2, PT, R28, UR4, PT ;  /* 0x000000041c007c0c */ /* 0x000fc4000bf46270 */
[-C--:B-1----:R-:W-:Y:S02]  /*12ae0*/  @!P1 LEA R10, P5, R15, R12.reuse, 0x2 ;  /* 0x0000000c0f0a9211 */ /* 0x082fe400078a10ff */
[----:B------:R-:W-:-:S04]  /*12af0*/  @!P0 LEA R6, P4, R48, R12, 0x2 ;  /* 0x0000000c30068211 */ /* 0x000fc800078810ff */
[-C--:B--2---:R-:W-:Y:S02]  /*12b00*/  @!P0 LEA.HI.X R7, R48, R9.reuse, R44, 0x2, P4 ;  /* 0x0000000930078211 */ /* 0x084fe400020f142c */
[----:B------:R-:W-:Y:S01]  /*12b10*/  ISETP.GE.AND P3, PT, R40, UR4, PT ;  /* 0x0000000428007c0c */ /* 0x000fe2000bf66270 */
[----:B------:R-:W2:Y:S04]  /*12b20*/  LDL R48, [R1+0xa4] ;  /* 0x0000a40001307983 */ /* 0x000ea80000100800 */
[----:B------:R-:W-:Y:S01]  /*12b30*/  @!P0 ST.E.64 desc[UR60][R6.64], R72 ;  /* 0x0000004806008985 */ /* 0x000fe2000c101b3c */
[----:B-----5:R-:W-:-:S03]  /*12b40*/  @!P1 LEA.HI.X R11, R15, R9, R25, 0x2, P5 ;  /* 0x000000090f0b9211 */ /* 0x020fc600028f1419 */
[----:B------:R-:W5:Y:S04]  /*12b50*/  LDL R44, [R1+0x9c] ;  /* 0x00009c00012c7983 */ /* 0x000f680000100800 */
[----:B------:R-:W2:Y:S04]  /*12b60*/  LDL R15, [R1+0x138] ;  /* 0x00013800010f7983 */ /* 0x000ea80000100800 */
[----:B------:R-:W5:Y:S04]  /*12b70*/  LDL R25, [R1+0x13c] ;  /* 0x00013c0001197983 */ /* 0x000f680000100800 */
[----:B------:R1:W-:Y:S02]  /*12b80*/  @!P1 ST.E.64 desc[UR60][R10.64], R76 ;  /* 0x0000004c0a009985 */ /* 0x0003e4000c101b3c */
[----:B-1----:R-:W-:-:S04]  /*12b90*/  @!P2 LEA R10, P5, R28, R12, 0x2 ;  /* 0x0000000c1c0aa211 */ /* 0x002fc800078a10ff */
[----:B------:R-:W-:Y:S02]  /*12ba0*/  @!P2 LEA.HI.X R11, R28, R9, R33, 0x2, P5 ;  /* 0x000000091c0ba211 */ /* 0x000fe400028f1421 */
[----:B------:R-:W5:Y:S04]  /*12bb0*/  LDL R33, [R1+0x134] ;  /* 0x0001340001217983 */ /* 0x000f680000100800 */
[----:B------:R-:W5:Y:S01]  /*12bc0*/  LDL R28, [R1+0x130] ;  /* 0x00013000011c7983 */ /* 0x000f620000100800 */
[----:B------:R-:W-:Y:S02]  /*12bd0*/  @!P3 LEA R6, P4, R40, R12, 0x2 ;  /* 0x0000000c2806b211 */ /* 0x000fe400078810ff */
[----:B------:R-:W-:Y:S02]  /*12be0*/  ISETP.GE.AND P0, PT, R36, UR4, PT ;  /* 0x0000000424007c0c */ /* 0x000fe4000bf06270 */
[----:B----4-:R-:W-:-:S02]  /*12bf0*/  ISETP.GE.AND P1, PT, R14, UR4, PT ;  /* 0x000000040e007c0c */ /* 0x010fc4000bf26270 */
[----:B------:R-:W-:Y:S02]  /*12c00*/  @!P3 LEA.HI.X R7, R40, R9, R41, 0x2, P4 ;  /* 0x000000092807b211 */ /* 0x000fe400020f1429 */
[----:B------:R-:W4:Y:S04]  /*12c10*/  LDL R40, [R1+0x98] ;  /* 0x0000980001287983 */ /* 0x000f280000100800 */
[----:B------:R-:W-:Y:S04]  /*12c20*/  @!P3 ST.E.64 desc[UR60][R6.64], R80 ;  /* 0x000000500600b985 */ /* 0x000fe8000c101b3c */
[----:B------:R1:W-:Y:S01]  /*12c30*/  @!P2 ST.E.64 desc[UR60][R10.64], R84 ;  /* 0x000000540a00a985 */ /* 0x0003e2000c101b3c */
[----:B---3--:R-:W-:-:S03]  /*12c40*/  ISETP.GE.AND P2, PT, R13, UR4, PT ;  /* 0x000000040d007c0c */ /* 0x008fc6000bf46270 */
[----:B------:R-:W3:Y:S01]  /*12c50*/  LDL R41, [R1+0x11c] ;  /* 0x00011c0001297983 */ /* 0x000ee20000100800 */
[-C--:B-1----:R-:W-:Y:S02]  /*12c60*/  @!P1 LEA R10, P5, R14, R12.reuse, 0x2 ;  /* 0x0000000c0e0a9211 */ /* 0x082fe400078a10ff */
[----:B------:R-:W-:Y:S02]  /*12c70*/  @!P0 LEA R6, P4, R36, R12, 0x2 ;  /* 0x0000000c24068211 */ /* 0x000fe400078810ff */
[----:B------:R-:W-:Y:S02]  /*12c80*/  @!P1 LEA.HI.X R11, R14, R9, R32, 0x2, P5 ;  /* 0x000000090e0b9211 */ /* 0x000fe400028f1420 */
[----:B------:R-:W4:Y:S01]  /*12c90*/  LDL R14, [R1+0xa0] ;  /* 0x0000a000010e7983 */ /* 0x000f220000100800 */
[----:B------:R-:W-:-:S03]  /*12ca0*/  ISETP.GE.AND P3, PT, R20, UR4, PT ;  /* 0x0000000414007c0c */ /* 0x000fc6000bf66270 */
[----:B------:R-:W3:Y:S01]  /*12cb0*/  LDL R32, [R1+0x90] ;  /* 0x0000900001207983 */ /* 0x000ee20000100800 */
[----:B------:R-:W-:-:S03]  /*12cc0*/  @!P0 LEA.HI.X R7, R36, R9, R37, 0x2, P4 ;  /* 0x0000000924078211 */ /* 0x000fc600020f1425 */
[----:B------:R-:W3:Y:S04]  /*12cd0*/  LDL R36, [R1+0x94] ;  /* 0x0000940001247983 */ /* 0x000ee80000100800 */
[----:B------:R-:W-:Y:S04]  /*12ce0*/  @!P0 ST.E.64 desc[UR60][R6.64], R88 ;  /* 0x0000005806008985 */ /* 0x000fe8000c101b3c */
[----:B------:R1:W-:Y:S01]  /*12cf0*/  @!P1 ST.E.64 desc[UR60][R10.64], R92 ;  /* 0x0000005c0a009985 */ /* 0x0003e2000c101b3c */
[----:B------:R-:W-:-:S03]  /*12d00*/  ISETP.GE.AND P0, PT, R29, UR4, PT ;  /* 0x000000041d007c0c */ /* 0x000fc6000bf06270 */
[----:B------:R-:W3:Y:S01]  /*12d10*/  LDL R37, [R1+0x118] ;  /* 0x0001180001257983 */ /* 0x000ee20000100800 */
[CC--:B-1----:R-:W-:Y:S02]  /*12d20*/  @!P2 LEA R10, P5, R13.reuse, R12.reuse, 0x2 ;  /* 0x0000000c0d0aa211 */ /* 0x0c2fe400078a10ff */
[----:B------:R-:W-:Y:S02]  /*12d30*/  @!P3 LEA R6, P4, R20, R12, 0x2 ;  /* 0x0000000c1406b211 */ /* 0x000fe400078810ff */
[----:B------:R-:W-:Y:S02]  /*12d40*/  ISETP.GE.AND P1, PT, R24, UR4, PT ;  /* 0x0000000418007c0c */ /* 0x000fe4000bf26270 */
[-C--:B--2---:R-:W-:Y:S02]  /*12d50*/  @!P2 LEA.HI.X R11, R13, R9.reuse, R15, 0x2, P5 ;  /* 0x000000090d0ba211 */ /* 0x084fe400028f140f */
[----:B------:R-:W2:Y:S04]  /*12d60*/  LDL R15, [R1+0x124] ;  /* 0x00012400010f7983 */ /* 0x000ea80000100800 */
[----:B------:R-:W2:Y:S01]  /*12d70*/  LDL R13, [R1+0x8c] ;  /* 0x00008c00010d7983 */ /* 0x000ea20000100800 */
[----:B-----5:R-:W-:-:S03]  /*12d80*/  @!P3 LEA.HI.X R7, R20, R9, R25, 0x2, P4 ;  /* 0x000000091407b211 */ /* 0x020fc600020f1419 */
[----:B------:R-:W5:Y:S04]  /*12d90*/  LDL R25, [R1+0x88] ;  /* 0x0000880001197983 */ /* 0x000f680000100800 */
[----:B------:R-:W5:Y:S04]  /*12da0*/  LDL R20, [R1+0x84] ;  /* 0x0000840001147983 */ /* 0x000f680000100800 */
[----:B------:R1:W-:Y:S04]  /*12db0*/  @!P3 ST.E.64 desc[UR60][R6.64], R96 ;  /* 0x000000600600b985 */ /* 0x0003e8000c101b3c */
[----:B------:R0:W-:Y:S01]  /*12dc0*/  @!P2 ST.E.64 desc[UR60][R10.64], R100 ;  /* 0x000000640a00a985 */ /* 0x0001e2000c101b3c */
[----:B-1----:R-:W-:-:S04]  /*12dd0*/  @!P0 LEA R6, P5, R29, R12, 0x2 ;  /* 0x0000000c1d068211 */ /* 0x002fc800078a10ff */
[-C--:B------:R-:W-:Y:S02]  /*12de0*/  @!P0 LEA.HI.X R7, R29, R9.reuse, R33, 0x2, P5 ;  /* 0x000000091d078211 */ /* 0x080fe400028f1421 */
[C---:B0-----:R-:W-:Y:S01]  /*12df0*/  @!P1 LEA R10, P2, R24.reuse, R12, 0x2 ;  /* 0x0000000c180a9211 */ /* 0x041fe200078410ff */
[----:B------:R-:W5:Y:S04]  /*12e00*/  LDL R33, [R1+0x114] ;  /* 0x0001140001217983 */ /* 0x000f680000100800 */
[----:B------:R-:W5:Y:S01]  /*12e10*/  LDL R29, [R1+0x110] ;  /* 0x00011000011d7983 */ /* 0x000f620000100800 */
[----:B------:R-:W-:-:S03]  /*12e20*/  @!P1 LEA.HI.X R11, R24, R9, R28, 0x2, P2 ;  /* 0x00000009180b9211 */ /* 0x000fc600010f141c */
[----:B------:R-:W5:Y:S04]  /*12e30*/  LDL R28, [R1+0x10c] ;  /* 0x00010c00011c7983 */ /* 0x000f680000100800 */
[----:B------:R-:W5:Y:S01]  /*12e40*/  LDL R24, [R1+0x108] ;  /* 0x0001080001187983 */ /* 0x000f620000100800 */
[----:B------:R-:W-:Y:S02]  /*12e50*/  ISETP.GE.AND P3, PT, R53, UR4, PT ;  /* 0x0000000435007c0c */ /* 0x000fe4000bf66270 */
[----:B------:R-:W-:Y:S01]  /*12e60*/  ISETP.GE.AND P4, PT, R48, UR4, PT ;  /* 0x0000000430007c0c */ /* 0x000fe2000bf86270 */
[----:B------:R0:W-:Y:S04]  /*12e70*/  @!P0 ST.E.64 desc[UR60][R6.64], R104 ;  /* 0x0000006806008985 */ /* 0x0001e8000c101b3c */
[----:B------:R1:W-:Y:S01]  /*12e80*/  @!P1 ST.E.64 desc[UR60][R10.64], R108 ;  /* 0x0000006c0a009985 */ /* 0x0003e2000c101b3c */
[----:B------:R-:W-:-:S05]  /*12e90*/  ISETP.GE.AND P1, PT, R44, UR4, PT ;  /* 0x000000042c007c0c */ /* 0x000fca000bf26270 */
[CC--:B0-----:R-:W-:Y:S02]  /*12ea0*/  @!P3 LEA R6, P0, R53.reuse, R12.reuse, 0x2 ;  /* 0x0000000c3506b211 */ /* 0x0c1fe400078010ff */
[----:B----4-:R-:W-:Y:S02]  /*12eb0*/  ISETP.GE.AND P2, PT, R14, UR4, PT ;  /* 0x000000040e007c0c */ /* 0x010fe4000bf46270 */
[----:B-1----:R-:W-:Y:S02]  /*12ec0*/  @!P4 LEA R10, P5, R48, R12, 0x2 ;  /* 0x0000000c300ac211 */ /* 0x002fe400078a10ff */
[-C--:B------:R-:W-:Y:S02]  /*12ed0*/  @!P3 LEA.HI.X R7, R53, R9.reuse, R56, 0x2, P0 ;  /* 0x000000093507b211 */ /* 0x080fe400000f1438 */
[----:B------:R-:W-:Y:S02]  /*12ee0*/  ISETP.GE.AND P0, PT, R40, UR4, PT ;  /* 0x0000000428007c0c */ /* 0x000fe4000bf06270 */
[----:B------:R-:W-:Y:S01]  /*12ef0*/  @!P4 LEA.HI.X R11, R48, R9, R52, 0x2, P5 ;  /* 0x00000009300bc211 */ /* 0x000fe200028f1434 */
[----:B------:R0:W-:Y:S04]  /*12f00*/  @!P3 ST.E.64 desc[UR60][R6.64], R112 ;  /* 0x000000700600b985 */ /* 0x0001e8000c101b3c */
[----:B------:R1:W-:Y:S01]  /*12f10*/  @!P4 ST.E.64 desc[UR60][R10.64], R116 ;  /* 0x000000740a00c985 */ /* 0x0003e2000c101b3c */
[----:B---3--:R-:W-:-:S02]  /*12f20*/  ISETP.GE.AND P4, PT, R36, UR4, PT ;  /* 0x0000000424007c0c */ /* 0x008fc4000bf86270 */
[-C--:B0-----:R-:W-:Y:S02]  /*12f30*/  @!P2 LEA R6, P3, R14, R12.reuse, 0x2 ;  /* 0x0000000c0e06a211 */ /* 0x081fe400078610ff */
[----:B-1----:R-:W-:-:S04]  /*12f40*/  @!P1 LEA R10, P5, R44, R12, 0x2 ;  /* 0x0000000c2c0a9211 */ /* 0x002fc800078a10ff */
[-C--:B------:R-:W-:Y:S02]  /*12f50*/  @!P1 LEA.HI.X R11, R44, R9.reuse, R45, 0x2, P5 ;  /* 0x000000092c0b9211 */ /* 0x080fe400028f142d */
[----:B--2---:R-:W-:Y:S02]  /*12f60*/  @!P2 LEA.HI.X R7, R14, R9, R15, 0x2, P3 ;  /* 0x000000090e07a211 */ /* 0x004fe400018f140f */
[----:B------:R-:W-:-:S03]  /*12f70*/  @!P0 LEA R14, P3, R40, R12, 0x2 ;  /* 0x0000000c280e8211 */ /* 0x000fc600078610ff */
[----:B------:R0:W-:Y:S01]  /*12f80*/  @!P2 ST.E.64 desc[UR60][R6.64], R120 ;  /* 0x000000780600a985 */ /* 0x0001e2000c101b3c */
[----:B------:R-:W-:Y:S02]  /*12f90*/  ISETP.GE.AND P2, PT, R32, UR4, PT ;  /* 0x0000000420007c0c */ /* 0x000fe4000bf46270 */
[----:B------:R-:W-:Y:S02]  /*12fa0*/  @!P0 LEA.HI.X R15, R40, R9, R41, 0x2, P3 ;  /* 0x00000009280f8211 */ /* 0x000fe400018f1429 */
[----:B------:R-:W-:Y:S01]  /*12fb0*/  ISETP.GE.AND P3, PT, R13, UR4, PT ;  /* 0x000000040d007c0c */ /* 0x000fe2000bf66270 */
[----:B------:R1:W-:Y:S01]  /*12fc0*/  @!P1 ST.E.64 desc[UR60][R10.64], R124 ;  /* 0x0000007c0a009985 */ /* 0x0003e2000c101b3c */
[----:B-----5:R-:W-:-:S03]  /*12fd0*/  ISETP.GE.AND P1, PT, R25, UR4, PT ;  /* 0x0000000419007c0c */ /* 0x020fc6000bf26270 */
[----:B------:R2:W-:Y:S01]  /*12fe0*/  @!P0 ST.E.64 desc[UR60][R14.64], R128 ;  /* 0x000000800e008985 */ /* 0x0005e2000c101b3c */
[----:B------:R-:W-:Y:S02]  /*12ff0*/  ISETP.GE.AND P0, PT, R20, UR4, PT ;  /* 0x0000000414007c0c */ /* 0x000fe4000bf06270 */
[----:B0-----:R-:W-:-:S04]  /*13000*/  @!P4 LEA R6, P5, R36, R12, 0x2 ;  /* 0x0000000c2406c211 */ /* 0x001fc800078a10ff */
[----:B------:R-:W-:Y:S02]  /*13010*/  @!P4 LEA.HI.X R7, R36, R9, R37, 0x2, P5 ;  /* 0x000000092407c211 */ /* 0x000fe400028f1425 */
[----:B-1----:R-:W-:-:S03]  /*13020*/  @!P2 LEA R10, P5, R32, R12, 0x2 ;  /* 0x0000000c200aa211 */ /* 0x002fc600078a10ff */
[----:B------:R0:W-:Y:S01]  /*13030*/  @!P4 ST.E.64 desc[UR60][R6.64], R132 ;  /* 0x000000840600c985 */ /* 0x0001e2000c101b3c */
[CC--:B--2---:R-:W-:Y:S02]  /*13040*/  @!P3 LEA R14, P4, R13.reuse, R12.reuse, 0x2 ;  /* 0x0000000c0d0eb211 */ /* 0x0c4fe400078810ff */
[-C--:B------:R-:W-:Y:S02]  /*13050*/  @!P2 LEA.HI.X R11, R32, R9.reuse, R33, 0x2, P5 ;  /* 0x00000009200ba211 */ /* 0x080fe400028f1421 */
[-C--:B------:R-:W-:Y:S02]  /*13060*/  @!P3 LEA.HI.X R15, R13, R9.reuse, R29, 0x2, P4 ;  /* 0x000000090d0fb211 */ /* 0x080fe400020f141d */
[CC--:B0-----:R-:W-:Y:S02]  /*13070*/  @!P1 LEA R6, P5, R25.reuse, R12.reuse, 0x2 ;  /* 0x0000000c19069211 */ /* 0x0c1fe400078a10ff */
[----:B------:R-:W-:Y:S02]  /*13080*/  @!P0 LEA R12, P4, R20, R12, 0x2 ;  /* 0x0000000c140c8211 */ /* 0x000fe400078810ff */
[----:B------:R-:W-:-:S02]  /*13090*/  @!P1 LEA.HI.X R7, R25, R9, R28, 0x2, P5 ;  /* 0x0000000919079211 */ /* 0x000fc400028f141c */
[----:B------:R-:W-:Y:S01]  /*130a0*/  @!P0 LEA.HI.X R13, R20, R9, R24, 0x2, P4 ;  /* 0x00000009140d8211 */ /* 0x000fe200020f1418 */
[----:B------:R3:W-:Y:S04]  /*130b0*/  @!P2 ST.E.64 desc[UR60][R10.64], R136 ;  /* 0x000000880a00a985 */ /* 0x0007e8000c101b3c */
[----:B------:R3:W-:Y:S04]  /*130c0*/  @!P3 ST.E.64 desc[UR60][R14.64], R140 ;  /* 0x0000008c0e00b985 */ /* 0x0007e8000c101b3c */
[----:B------:R3:W-:Y:S04]  /*130d0*/  @!P1 ST.E.64 desc[UR60][R6.64], R144 ;  /* 0x0000009006009985 */ /* 0x0007e8000c101b3c */
[----:B------:R3:W-:Y:S02]  /*130e0*/  @!P0 ST.E.64 desc[UR60][R12.64], R148 ;  /* 0x000000940c008985 */ /* 0x0007e4000c101b3c */
.L_x_10593:
[----:B------:R-:W-:Y:S05]  /*130f0*/  BSYNC B1 ;  /* 0x0000000000017941 */ /* 0x000fea0003800000 */
.L_x_10592:
[----:B------:R-:W-:-:S03]  /*13100*/  UMOV UR4, 0xffffffff ;  /* 0xffffffff00047882 */ /* 0x000fc60000000000 */
[----:B------:R-:W-:Y:S05]  /*13110*/  BRA.DIV UR4, `(.L_x_10594) ;  /* 0x000000ae04a47947 */ /* 0x000fea000b800000 */
[----:B---3--:R3:W4:Y:S04]  /*13120*/  SHFL.IDX PT, R10, R8, 0x1, 0x1c1f ;  /* 0x003c1f00080a7f89 */ /* 0x00872800000e0000 */
[----:B0-----:R-:W0:Y:S02]  /*13130*/  SHFL.IDX PT, R3, R3, 0x1, 0x1c1f ;  /* 0x003c1f0003037f89 */ /* 0x001e2400000e0000 */
.L_x_10802:
        /* <DEDUP_REMOVED lines=33> */
[----:B--2---:R-:W2:Y:S04]  /*13350*/  LDL R12, [R1+0x90] ;  /* 0x00009000010c7983 */ /* 0x004ea80000100800 */
[----:B------:R-:W2:Y:S04]  /*13360*/  LDL R20, [R1+0x8c] ;  /* 0x00008c0001147983 */ /* 0x000ea80000100800 */
[----:B------:R-:W2:Y:S04]  /*13370*/  LDL R14, [R1+0x88] ;  /* 0x00008800010e7983 */ /* 0x000ea80000100800 */
[----:B------:R-:W2:Y:S04]  /*13380*/  LDL R32, [R1+0x11c] ;  /* 0x00011c0001207983 */ /* 0x000ea80000100800 */
[----:B------:R-:W2:Y:S04]  /*13390*/  LDL R28, [R1+0x118] ;  /* 0x00011800011c7983 */ /* 0x000ea80000100800 */
[----:B------:R-:W2:Y:S04]  /*133a0*/  LDL R13, [R1+0x114] ;  /* 0x00011400010d7983 */ /* 0x000ea80000100800 */
[----:B------:R-:W2:Y:S04]  /*133b0*/  LDL R24, [R1+0x110] ;  /* 0x0001100001187983 */ /* 0x000ea80000100800 */
[----:B------:R-:W2:Y:S01]  /*133c0*/  LDL R11, [R1+0x84] ;  /* 0x00008400010b7983 */ /* 0x000ea20000100800 */
[----:B-----5:R-:W-:-:S02]  /*133d0*/  ISETP.GE.AND P2, PT, R60, UR4, PT ;  /* 0x000000043c007c0c */ /* 0x020fc4000bf46270 */
[----:B----4-:R-:W-:Y:S01]  /*133e0*/  ISETP.GE.AND P3, PT, R73, UR4, PT ;  /* 0x0000000449007c0c */ /* 0x010fe2000bf66270 */
[----:B------:R-:W-:Y:S02]  /*133f0*/  IMAD.MOV.U32 R57, RZ, RZ, R52 ;  /* 0x000000ffff397224 */ /* 0x000fe400078e0034 */
[----:B------:R-:W-:Y:S02]  /*13400*/  IMAD.MOV.U32 R52, RZ, RZ, R41 ;  /* 0x000000ffff347224 */ /* 0x000fe400078e0029 */
[----:B------:R-:W-:Y:S02]  /*13410*/  IMAD.MOV.U32 R41, RZ, RZ, R36 ;  /* 0x000000ffff297224 */ /* 0x000fe400078e0024 */
[----:B------:R-:W-:-:S04]  /*13420*/  IMAD.MOV.U32 R56, RZ, RZ, R7 ;  /* 0x000000ffff387224 */ /* 0x000fc800078e0007 */
[----:B------:R-:W-:Y:S02]  /*13430*/  @!P2 IMAD.MOV.U32 R7, RZ, RZ, R10 ;  /* 0x000000ffff07a224 */ /* 0x000fe400078e000a */
[----:B------:R-:W-:Y:S02]  /*13440*/  IMAD.MOV.U32 R36, RZ, RZ, R6 ;  /* 0x000000ffff247224 */ /* 0x000fe400078e0006 */
[----:B0-----:R-:W-:-:S04]  /*13450*/  @!P2 IMAD.MOV.U32 R6, RZ, RZ, R3 ;  /* 0x000000ffff06a224 */ /* 0x001fc800078e0003 */
[----:B------:R-:W-:-:S04]  /*13460*/  @!P2 IMAD.WIDE R6, R60, 0x4, R6 ;  /* 0x000000043c06a825 */ /* 0x000fc800078e0206 */
[----:B------:R-:W-:Y:S02]  /*13470*/  IMAD.MOV.U32 R60, RZ, RZ, R57 ;  /* 0x000000ffff3c7224 */ /* 0x000fe400078e0039 */
[----:B---3--:R-:W-:Y:S01]  /*13480*/  IMAD.MOV.U32 R57, RZ, RZ, R8 ;  /* 0x000000ffff397224 */ /* 0x008fe200078e0008 */
[C---:B------:R-:W-:Y:S02]  /*13490*/  @!P3 LEA R8, P4, R73.reuse, R3, 0x2 ;  /* 0x000000034908b211 */ /* 0x040fe400078810ff */
[----:B------:R-:W-:Y:S01]  /*134a0*/  MOV R61, R25 ;  /* 0x00000019003d7202 */ /* 0x000fe20000000f00 */
[----:B------:R-:W-:Y:S02]  /*134b0*/  IMAD.MOV.U32 R25, RZ, RZ, R15 ;  /* 0x000000ffff197224 */ /* 0x000fe400078e000f */
[----:B------:R-:W-:Y:S01]  /*134c0*/  IMAD.MOV.U32 R15, RZ, RZ, R9 ;  /* 0x000000ffff0f7224 */ /* 0x000fe200078e0009 */
        /* <DEDUP_REMOVED lines=138> */
[----:B------:R-:W-:Y:S02]  /*13d70*/  @!P0 LEA R12, P3, R14, R3, 0x2 ;  /* 0x000000030e0c8211 */ /* 0x000fe400078610ff */
        /* <DEDUP_REMOVED lines=13> */
.L_x_10577:
        /* <DEDUP_REMOVED lines=29> */
[----:B--2---:R-:W-:-:S07]  /*14020*/  IADD3 R21, -R0, R21, RZ ;  /* 0x0000001500157210 */ /* 0x004fce0007ffe1ff */
.L_x_10595:
        /* <DEDUP_REMOVED lines=11> */
[----:B-1----:R-:W-:Y:S02]  /*140e0*/  IMAD R4, R21, R28, RZ ;  /* 0x0000001c15047224 */ /* 0x002fe400078e02ff */
[----:B------:R-:W-:-:S05]  /*140f0*/  VIADD R33, R0, 0xffffff80 ;  /* 0xffffff8000217836 */ /* 0x000fca0000000000 */
        /* <DEDUP_REMOVED lines=42> */
[----:B------:R-:W-:-:S03]  /*143a0*/  IMAD.MOV.U32 R5, RZ, RZ, -0x800000 ;  /* 0xff800000ff057424 */ /* 0x000fc600078e00ff */
[----:B------:R-:W-:-:S04]  /*143b0*/  IADD3 R0, R7, R13, RZ ;  /* 0x0000000d07007210 */ /* 0x000fc80007ffe0ff */
[----:B-1----:R-:W-:-:S05]  /*143c0*/  LEA.HI.X R11, R6, R11, R0, 0x2, P0 ;  /* 0x0000000b060b7211 */ /* 0x002fca00000f1400 */
[----:B------:R1:W-:Y:S02]  /*143d0*/  STG.E desc[UR60][R10.64], R5 ;  /* 0x000000050a007986 */ /* 0x0003e4000c10193c */
.L_x_10597:
[----:B------:R-:W-:Y:S05]  /*143e0*/  BSYNC B1 ;  /* 0x0000000000017941 */ /* 0x000fea0003800000 */
.L_x_10596:
        /* <DEDUP_REMOVED lines=13> */
[----:B------:R-:W-:Y:S02]  /*144c0*/  IMAD R6, R26, UR6, RZ ;  /* 0x000000061a067c24 */ /* 0x000fe4000f8e02ff */
[----:B------:R-:W-:Y:S02]  /*144d0*/  IMAD.IADD R0, R30, 0x1, -R9 ;  /* 0x000000011e007824 */ /* 0x000fe400078e0a09 */
[----:B------:R-:W-:Y:S02]  /*144e0*/  IMAD.IADD R5, R5, 0x1, R7 ;  /* 0x0000000105057824 */ /* 0x000fe400078e0207 */
[----:B------:R-:W-:-:S02]  /*144f0*/  IMAD R0, R0, 0x20, R25 ;  /* 0x0000002000007824 */ /* 0x000fc400078e0219 */
        /* <DEDUP_REMOVED lines=20> */
[----:B------:R-:W-:Y:S02]  /*14640*/  SHF.R.S32.HI R0, RZ, 0x1f, R7 ;  /* 0x0000001fff007819 */ /* 0x000fe40000011407 */
[----:B------:R-:W-:-:S03]  /*14650*/  IADD3 R5, R5, R9, RZ ;  /* 0x0000000905057210 */ /* 0x000fc60007ffe0ff */
        /* <DEDUP_REMOVED lines=11> */
.L_x_10805:
[----:B------:R-:W-:Y:S01]  /*14710*/  IMAD R21, R21, R8, RZ ;  /* 0x0000000815157224 */ /* 0x000fe200078e02ff */
[----:B------:R-:W-:Y:S01]  /*14720*/  BSSY B1, `(.L_x_10599) ;  /* 0x000001f000017945 */ /* 0x000fe20003800000 */
[----:B------:R-:W-:-:S05]  /*14730*/  IMAD R24, R27, 0x80, R25 ;  /* 0x000000801b187824 */ /* 0x000fca00078e0219 */
        /* <DEDUP_REMOVED lines=29> */
.L_x_10600:
[----:B------:R-:W-:Y:S05]  /*14910*/  BSYNC B1 ;  /* 0x0000000000017941 */ /* 0x000fea0003800000 */
.L_x_10599:
[----:B------:R-:W-:-:S03]  /*14920*/  UMOV UR4, 0xffffffff ;  /* 0xffffffff00047882 */ /* 0x000fc60000000000 */
[----:B------:R-:W-:Y:S05]  /*14930*/  BRA.DIV UR4, `(.L_x_10601) ;  /* 0x0000009a041c7947 */ /* 0x000fea000b800000 */
[----:B--2---:R2:W0:Y:S04]  /*14940*/  SHFL.IDX PT, R0, R20, 0x1, 0x181f ;  /* 0x00381f0014007f89 */ /* 0x00442800000e0000 */
[----:B---3--:R2:W3:Y:S02]  /*14950*/  SHFL.IDX PT, R14, R3, 0x1, 0x181f ;  /* 0x00381f00030e7f89 */ /* 0x0084e400000e0000 */
.L_x_10809:
[----:B----4-:R-:W-:Y:S01]  /*14960*/  IADD3 R4, R24, 0x20, RZ ;  /* 0x0000002018047810 */ /* 0x010fe20007ffe0ff */
        /* <DEDUP_REMOVED lines=19> */
[----:B0-----:R-:W-:Y:S02]  /*14aa0*/  @!P3 LEA.HI.X R5, R207, R0, R8, 0x1, P5 ;  /* 0x00000000cf05b211 */ /* 0x001fe400028f0c08 */
        /* <DEDUP_REMOVED lines=10> */
.L_x_10603:
[----:B------:R-:W-:Y:S05]  /*14b50*/  BSYNC B1 ;  /* 0x0000000000017941 */ /* 0x000fea0003800000 */
.L_x_10602:
[----:B------:R-:W-:-:S03]  /*14b60*/  UMOV UR4, 0xffffffff ;  /* 0xffffffff00047882 */ /* 0x000fc60000000000 */
[----:B------:R-:W-:Y:S05]  /*14b70*/  BRA.DIV UR4, `(.L_x_10604) ;  /* 0x0000009604d47947 */ /* 0x000fea000b800000 */
[----:B0-----:R0:W0:Y:S04]  /*14b80*/  SHFL.IDX PT, R0, R20, 0x2, 0x181f ;  /* 0x00581f0014007f89 */ /* 0x00102800000e0000 */
[----:B---3--:R3:W0:Y:S02]  /*14b90*/  SHFL.IDX PT, R14, R3, 0x2, 0x181f ;  /* 0x00581f00030e7f89 */ /* 0x00862400000e0000 */
.L_x_10813:
        /* <DEDUP_REMOVED lines=18> */
[CC--:B0-----:R-:W-:Y:S02]  /*14cc0*/  @!P3 LEA R4, P5, R207.reuse, R14.reuse, 0x1 ;  /* 0x0000000ecf04b211 */ /* 0x0c1fe400078a08ff */
[----:B------:R-:W-:Y:S02]  /*14cd0*/  @!P2 LEA R6, P4, R10, R14, 0x1 ;  /* 0x0000000e0a06a211 */ /* 0x000fe400078808ff */
[----:B------:R-:W-:-:S02]  /*14ce0*/  @!P3 LEA.HI.X R5, R207, R0, R8, 0x1, P5 ;  /* 0x00000000cf05b211 */ /* 0x000fc400028f0c08 */
        /* <DEDUP_REMOVED lines=10> */
.L_x_10606:
[----:B------:R-:W-:Y:S05]  /*14d90*/  BSYNC B1 ;  /* 0x0000000000017941 */ /* 0x000fea0003800000 */
.L_x_10605:
[----:B------:R-:W-:-:S03]  /*14da0*/  UMOV UR4, 0xffffffff ;  /* 0xffffffff00047882 */ /* 0x000fc60000000000 */
[----:B------:R-:W-:Y:S05]  /*14db0*/  BRA.DIV UR4, `(.L_x_10607) ;  /* 0x00000096048c7947 */ /* 0x000fea000b800000 */
[----:B0-----:R0:W0:Y:S04]  /*14dc0*/  SHFL.IDX PT, R0, R20, 0x3, 0x181f ;  /* 0x00781f0014007f89 */ /* 0x00102800000e0000 */
[----:B------:R0:W0:Y:S02]  /*14dd0*/  SHFL.IDX PT, R14, R3, 0x3, 0x181f ;  /* 0x00781f00030e7f89 */ /* 0x00002400000e0000 */
.L_x_10817:
        /* <DEDUP_REMOVED lines=30> */
.L_x_10590:
[----:B------:R-:W-:Y:S05]  /*14fc0*/  BSYNC B0 ;  /* 0x0000000000007941 */ /* 0x000fea0003800000 */
.L_x_10576:
[----:B------:R-:W-:Y:S02]  /*14fd0*/  ULDC UR4, c[0x0][0xd3c] ;  /* 0x00034f0000047ab9 */ /* 0x000fe40000000800 */
[----:B------:R-:W-:-:S13]  /*14fe0*/  ISETP.GE.AND P0, PT, R51, UR4, PT ;  /* 0x0000000433007c0c */ /* 0x000fda000bf06270 */
[----:B------:R-:W-:Y:S05]  /*14ff0*/  @!P0 BRA `(.L_x_10608) ;  /* 0xfffffec800308947 */ /* 0x000fea000383ffff */
[----:B------:R-:W-:Y:S05]  /*15000*/  BRA `(.L_x_10452) ;  /* 0x0000007800f87947 */ /* 0x000fea0003800000 */
.L_x_10450:
[----:B------:R-:W-:-:S08]  /*15010*/  NOP ;  /* 0x0000000000007918 */ /* 0x000fd00000000000 */
[----:B--2---:R-:W0:-:S00]  /*15020*/  USETMAXREG.DEALLOC.CTAPOOL 0x28 ;  /* 0x00000028000079c8 */ /* 0x004e0000080e0500 */
        /* <DEDUP_REMOVED lines=16> */
.L_x_10609:
        /* <DEDUP_REMOVED lines=43> */
.L_x_10613:
        /* <DEDUP_REMOVED lines=37> */
.L_x_10611:
        /* <DEDUP_REMOVED lines=18> */
.L_x_10614:
[----:B-1----:R-:W-:Y:S01]  /*15750*/  IMAD R16, R16, UR5, R11 ;  /* 0x0000000510107c24 */ /* 0x002fe2000f8e020b */
[----:B------:R-:W-:Y:S01]  /*15760*/  MOV R11, R12 ;  /* 0x0000000c000b7202 */ /* 0x000fe20000000f00 */
[----:B------:R-:W-:Y:S01]  /*15770*/  IMAD.MOV.U32 R2, RZ, RZ, RZ ;  /* 0x000000ffff027224 */ /* 0x000fe200078e00ff */
        /* <DEDUP_REMOVED lines=9> */
[----:B------:R-:W-:-:S02]  /*15810*/  IMAD.MOV.U32 R3, RZ, RZ, R10 ;  /* 0x000000ffff037224 */ /* 0x000fc400078e000a */
[----:B------:R-:W-:Y:S02]  /*15820*/  IMAD.MOV.U32 R10, RZ, RZ, R12 ;  /* 0x000000ffff0a7224 */ /* 0x000fe400078e000c */
[----:B------:R-:W-:-:S04]  /*15830*/  IMAD.HI.U32 R2, R2, R3, RZ ;  /* 0x0000000302027227 */ /* 0x000fc800078e00ff */
[----:B------:R-:W-:Y:S01]  /*15840*/  IMAD R3, R2, R10, R3 ;  /* 0x0000000a02037224 */ /* 0x000fe200078e0203 */
[----:B0-----:R-:W0:Y:S04]  /*15850*/  MUFU.RCP R8, R8 ;  /* 0x0000000800087308 */ /* 0x001e280000001000 */
[----:B------:R-:W-:-:S13]  /*15860*/  ISETP.GT.U32.AND P1, PT, R4, R3, PT ;  /* 0x000000030400720c */ /* 0x000fda0003f24070 */
[----:B------:R-:W-:Y:S02]  /*15870*/  @!P1 IMAD.IADD R3, R3, 0x1, -R4 ;  /* 0x0000000103039824 */ /* 0x000fe400078e0a04 */
[----:B------:R-:W-:Y:S01]  /*15880*/  @!P1 VIADD R2, R2, 0x1 ;  /* 0x0000000102029836 */ /* 0x000fe20000000000 */
[----:B------:R-:W-:Y:S01]  /*15890*/  ISETP.NE.AND P1, PT, R6, RZ, PT ;  /* 0x000000ff0600720c */ /* 0x000fe20003f25270 */
[----:B0-----:R-:W-:Y:S01]  /*158a0*/  VIADD R10, R8, 0xffffffe ;  /* 0x0ffffffe080a7836 */ /* 0x001fe20000000000 */
[----:B------:R-:W-:Y:S02]  /*158b0*/  ISETP.GE.U32.AND P0, PT, R3, R4, PT ;  /* 0x000000040300720c */ /* 0x000fe40003f06070 */
[----:B------:R-:W-:Y:S01]  /*158c0*/  LOP3.LUT R4, R17, R6, RZ, 0x3c, !PT ;  /* 0x0000000611047212 */ /* 0x000fe200078e3cff */
[----:B------:R0:W1:Y:S03]  /*158d0*/  F2I.FTZ.U32.TRUNC.NTZ R3, R10 ;  /* 0x0000000a00037305 */ /* 0x000066000021f000 */
[----:B------:R-:W-:-:S02]  /*158e0*/  ISETP.GE.AND P2, PT, R4, RZ, PT ;  /* 0x000000ff0400720c */ /* 0x000fc40003f46270 */
[----:B0-----:R-:W-:-:S05]  /*158f0*/  IABS R10, R9 ;  /* 0x00000009000a7213 */ /* 0x001fca0000000000 */
[----:B------:R-:W-:Y:S02]  /*15900*/  @P0 VIADD R2, R2, 0x1 ;  /* 0x0000000102020836 */ /* 0x000fe40000000000 */
[----:B------:R-:W-:-:S03]  /*15910*/  IMAD.MOV R10, RZ, RZ, -R10 ;  /* 0x000000ffff0a7224 */ /* 0x000fc600078e0a0a */
[----:B------:R-:W-:Y:S01]  /*15920*/  MOV R8, R2 ;  /* 0x0000000200087202 */ /* 0x000fe20000000f00 */
[----:B-1----:R-:W-:-:S04]  /*15930*/  IMAD.MOV R2, RZ, RZ, -R3 ;  /* 0x000000ffff027224 */ /* 0x002fc800078e0a03 */
        /* <DEDUP_REMOVED lines=19> */
[----:B------:R-:W-:-:S05]  /*15a70*/  @P0 IADD3 R2, R2, 0x1, RZ ;  /* 0x0000000102020810 */ /* 0x000fca0007ffe0ff */
[----:B------:R-:W-:Y:S01]  /*15a80*/  @!P2 IMAD.MOV R2, RZ, RZ, -R2 ;  /* 0x000000ffff02a224 */ /* 0x000fe200078e0a02 */
[----:B------:R-:W-:-:S05]  /*15a90*/  @!P1 LOP3.LUT R2, RZ, R9, RZ, 0x33, !PT ;  /* 0x00000009ff029212 */ /* 0x000fca00078e33ff */
[----:B------:R-:W-:-:S04]  /*15aa0*/  IMAD.MOV R18, RZ, RZ, -R2 ;  /* 0x000000ffff127224 */ /* 0x000fc800078e0a02 */
[C---:B------:R-:W-:Y:S02]  /*15ab0*/  IMAD R18, R9.reuse, R18, R8 ;  /* 0x0000001209127224 */ /* 0x040fe400078e0208 */
[----:B------:R-:W-:-:S04]  /*15ac0*/  IMAD R9, R9, 0x1000000, R2 ;  /* 0x0100000009097824 */ /* 0x000fc800078e0202 */
[----:B------:R-:W-:Y:S01]  /*15ad0*/  IMAD R18, R18, 0x10000, R9 ;  /* 0x0001000012127824 */ /* 0x000fe200078e0209 */
[----:B------:R-:W-:Y:S06]  /*15ae0*/  BRA `(.L_x_10615) ;  /* 0x00000000000c7947 */ /* 0x000fec0003800000 */
.L_x_10612:
[----:B------:R-:W-:Y:S01]  /*15af0*/  IMAD.MOV.U32 R17, RZ, RZ, RZ ;  /* 0x000000ffff117224 */ /* 0x000fe200078e00ff */
[----:B------:R-:W-:Y:S01]  /*15b00*/  MOV R18, RZ ;  /* 0x000000ff00127202 */ /* 0x000fe20000000f00 */
[----:B------:R-:W-:-:S07]  /*15b10*/  IMAD.U32 R16, RZ, RZ, UR6 ;  /* 0x00000006ff107e24 */ /* 0x000fce000f8e00ff */
.L_x_10615:
[----:B------:R-:W-:-:S13]  /*15b20*/  ISETP.NE.AND P0, PT, R7, RZ, PT ;  /* 0x000000ff0700720c */ /* 0x000fda0003f05270 */
[----:B------:R-:W0:Y:S01]  /*15b30*/  @!P0 S2R R3, SR_CgaCtaId ;  /* 0x0000000000038919 */ /* 0x000e220000008800 */
[----:B------:R-:W-:-:S04]  /*15b40*/  @!P0 MOV R2, 0x400 ;  /* 0x0000040000028802 */ /* 0x000fc80000000f00 */
[----:B0-----:R-:W-:-:S05]  /*15b50*/  @!P0 LEA R2, R3, R2, 0x18 ;  /* 0x0000000203028211 */ /* 0x001fca00078ec0ff */
[----:B------:R2:W-:Y:S01]  /*15b60*/  @!P0 STS.128 [R2+0x324d0], R16 ;  /* 0x0324d01002008388 */ /* 0x0005e20000000c00 */
[----:B------:R-:W-:Y:S06]  /*15b70*/  BAR.ARV 0x5, 0x180 ;  /* 0x0146000000007b1d */ /* 0x000fec0000002000 */
.L_x_10610:
[----:B------:R3:W-:Y:S01]  /*15b80*/  STL [R1+0x40], RZ ;  /* 0x000040ff01007387 */ /* 0x0007e20000100800 */
[----:B------:R-:W-:Y:S01]  /*15b90*/  ULDC UR4, c[0x0][0xd3c] ;  /* 0x00034f0000047ab9 */ /* 0x000fe20000000800 */
[----:B------:R-:W-:Y:S01]  /*15ba0*/  IMAD.MOV.U32 R26, RZ, RZ, 0x1 ;  /* 0x00000001ff1a7424 */ /* 0x000fe200078e00ff */
[----:B-1----:R-:W-:Y:S01]  /*15bb0*/  ISETP.GE.AND P0, PT, R19, UR4, PT ;  /* 0x0000000413007c0c */ /* 0x002fe2000bf06270 */
[----:B------:R-:W-:-:S12]  /*15bc0*/  IMAD.MOV.U32 R24, RZ, RZ, RZ ;  /* 0x000000ffff187224 */ /* 0x000fd800078e00ff */
[----:B---3--:R-:W-:Y:S05]  /*15bd0*/  @P0 BRA `(.L_x_10616) ;  /* 0x0000006c00280947 */ /* 0x008fea0003800000 */
[----:B------:R-:W3:Y:S01]  /*15be0*/  LDL R5, [R1+0x8] ;  /* 0x0000080001057983 */ /* 0x000ee20000100800 */
[C---:B--2---:R-:W-:Y:S01]  /*15bf0*/  IMAD.SHL.U32 R2, R0.reuse, 0x8, RZ ;  /* 0x0000000800027824 */ /* 0x044fe200078e00ff */
[----:B------:R-:W-:Y:S01]  /*15c00*/  LOP3.LUT R6, R0, 0x7f, RZ, 0xc0, !PT ;  /* 0x0000007f00067812 */ /* 0x000fe200078ec0ff */
[----:B------:R-:W1:Y:S01]  /*15c10*/  S2UR UR5, SR_CgaCtaId ;  /* 0x00000000000579c3 */ /* 0x000e620000008800 */
[----:B------:R-:W-:Y:S01]  /*15c20*/  UMOV UR4, 0x400 ;  /* 0x0000040000047882 */ /* 0x000fe20000000000 */
[----:B------:R-:W-:Y:S01]  /*15c30*/  BSSY B8, `(.L_x_10616) ;  /* 0x00006c4000087945 */ /* 0x000fe20003800000 */
[----:B0-----:R-:W-:Y:S01]  /*15c40*/  LOP3.LUT R3, R2, 0x1f8, RZ, 0xc0, !PT ;  /* 0x000001f802037812 */ /* 0x001fe200078ec0ff */
        /* <DEDUP_REMOVED lines=10> */
[----:B------:R-:W-:Y:S01]  /*15cf0*/  ULDC.64 UR38, c[0x0][0x198] ;  /* 0x0000660000267ab9 */ /* 0x000fe20000000a00 */
[----:B------:R-:W-:Y:S01]  /*15d00*/  MOV R26, 0x1 ;  /* 0x00000001001a7802 */ /* 0x000fe20000000f00 */
[----:B------:R-:W-:Y:S01]  /*15d10*/  ULDC UR36, c[0x0][0xc] ;  /* 0x0000030000247ab9 */ /* 0x000fe20000000800 */
[----:B------:R-:W-:-:S02]  /*15d20*/  LOP3.LUT R3, R2, 0x80, RZ, 0xfc, !PT ;  /* 0x0000008002037812 */ /* 0x000fc400078efcff */
[----:B------:R-:W-:Y:S01]  /*15d30*/  LOP3.LUT R0, R2, 0xc0, RZ, 0xfc, !PT ;  /* 0x000000c002007812 */ /* 0x000fe200078efcff */
[----:B-1----:R-:W-:-:S06]  /*15d40*/  ULEA UR4, UR5, UR4, 0x18 ;  /* 0x0000000405047291 */ /* 0x002fcc000f8ec03f */
[----:B------:R-:W-:-:S04]  /*15d50*/  IMAD.U32 R22, RZ, RZ, UR4 ;  /* 0x00000004ff167e24 */ /* 0x000fc8000f8e00ff */
[----:B------:R-:W-:Y:S01]  /*15d60*/  IMAD R25, R31, 0x2, R22 ;  /* 0x000000021f197824 */ /* 0x000fe200078e0216 */
[----:B---3--:R-:W-:-:S05]  /*15d70*/  LOP3.LUT R4, R5, 0x2, RZ, 0xfc, !PT ;  /* 0x0000000205047812 */ /* 0x008fca00078efcff */
[----:B------:R0:W-:Y:S04]  /*15d80*/  STL [R1+0x60], R4 ;  /* 0x0000600401007387 */ /* 0x0001e80000100800 */
[----:B------:R1:W-:Y:S01]  /*15d90*/  STL [R1+0x40], RZ ;  /* 0x000040ff01007387 */ /* 0x0003e20000100800 */
[----:B0-----:R-:W-:-:S07]  /*15da0*/  LOP3.LUT R4, R2, 0x40, RZ, 0xfc, !PT ;  /* 0x0000004002047812 */ /* 0x001fce00078efcff */
.L_x_10723:
        /* <DEDUP_REMOVED lines=14> */
[C---:B------:R-:W-:Y:S01]  /*15e90*/  @P0 LEA R2, P1, R35.reuse, UR4, 0x2 ;  /* 0x0000000423020c11 */ /* 0x040fe2000f8210ff */
[C---:B------:R-:W-:Y:S01]  /*15ea0*/  IMAD.SHL.U32 R29, R35.reuse, 0x4, RZ ;  /* 0x00000004231d7824 */ /* 0x040fe200078e00ff */
[C-C-:B------:R-:W-:Y:S01]  /*15eb0*/  SHF.L.U64.HI R30, R35.reuse, 0x2, R0.reuse ;  /* 0x00000002231e7819 */ /* 0x140fe20000010200 */
[----:B------:R0:W-:Y:S01]  /*15ec0*/  STL [R1+0x1c], R0 ;  /* 0x00001c0001007387 */ /* 0x0001e20000100800 */
[----:B------:R-:W-:Y:S01]  /*15ed0*/  @P0 LEA.HI.X R3, R35, UR5, R0, 0x2, P1 ;  /* 0x0000000523030c11 */ /* 0x000fe200088f1400 */
[----:B------:R-:W-:Y:S01]  /*15ee0*/  ULDC.64 UR4, c[0x0][0xaf8] ;  /* 0x0002be0000047ab9 */ /* 0x000fe20000000a00 */
[----:B------:R-:W-:-:S03]  /*15ef0*/  ISETP.NE.U32.AND P1, PT, RZ, UR8, PT ;  /* 0x00000008ff007c0c */ /* 0x000fc6000bf25070 */
[----:B------:R2:W5:Y:S01]  /*15f00*/  @P0 LDG.E R33, desc[UR60][R2.64] ;  /* 0x0000003c02210981 */ /* 0x000562000c1e1900 */
[----:B------:R-:W-:Y:S02]  /*15f10*/  ISETP.NE.AND.EX P1, PT, RZ, UR9, PT, P1 ;  /* 0x00000009ff007c0c */ /* 0x000fe4000bf25310 */
[----:B------:R-:W-:Y:S01]  /*15f20*/  ISETP.NE.U32.AND P0, PT, RZ, UR4, PT ;  /* 0x00000004ff007c0c */ /* 0x000fe2000bf05070 */
[----:B0-----:R-:W-:Y:S01]  /*15f30*/  IMAD.MOV.U32 R0, RZ, RZ, RZ ;  /* 0x000000ffff007224 */ /* 0x001fe200078e00ff */
[C---:B---3--:R-:W-:Y:S02]  /*15f40*/  IADD3 R4, P4, R29.reuse, UR6, RZ ;  /* 0x000000061d047c10 */ /* 0x048fe4000ff9e0ff */
[----:B------:R-:W-:Y:S02]  /*15f50*/  ISETP.NE.AND.EX P0, PT, RZ, UR5, PT, P0 ;  /* 0x00000005ff007c0c */ /* 0x000fe4000bf05300 */
[----:B------:R-:W-:Y:S02]  /*15f60*/  IADD3.X R5, R30, UR7, RZ, P4, !PT ;  /* 0x000000071e057c10 */ /* 0x000fe4000a7fe4ff */
[----:B--2---:R-:W-:Y:S01]  /*15f70*/  IADD3 R2, P3, R29, UR4, RZ ;  /* 0x000000041d027c10 */ /* 0x004fe2000ff7e0ff */
[----:B------:R-:W-:-:S02]  /*15f80*/  ULDC UR4, c[0x0][0x288] ;  /* 0x0000a20000047ab9 */ /* 0x000fc40000000800 */
[----:B------:R-:W5:Y:S01]  /*15f90*/  @P2 LDG.E R0, desc[UR60][R4.64] ;  /* 0x0000003c04002981 */ /* 0x000f62000c1e1900 */
[C---:B------:R-:W-:Y:S02]  /*15fa0*/  IADD3.X R3, R30.reuse, UR5, RZ, P3, !PT ;  /* 0x000000051e037c10 */ /* 0x040fe40009ffe4ff */
[----:B------:R-:W-:Y:S01]  /*15fb0*/  @P1 IADD3 R6, P3, R29, UR8, RZ ;  /* 0x000000081d061c10 */ /* 0x000fe2000ff7e0ff */
[----:B------:R-:W-:Y:S01]  /*15fc0*/  IMAD.U32 R8, RZ, RZ, UR4 ;  /* 0x00000004ff087e24 */ /* 0x000fe2000f8e00ff */
[----:B------:R-:W-:Y:S01]  /*15fd0*/  ULDC.64 UR4, c[0x0][0x418] ;  /* 0x0001060000047ab9 */ /* 0x000fe20000000a00 */
[----:B------:R-:W5:Y:S01]  /*15fe0*/  @P0 LDG.E R36, desc[UR60][R2.64] ;  /* 0x0000003c02240981 */ /* 0x000f62000c1e1900 */
        /* <DEDUP_REMOVED lines=11> */
[----:B0-----:R-:W-:Y:S01]  /*160a0*/  MOV R8, UR4 ;  /* 0x0000000400087c02 */ /* 0x001fe20008000f00 */
[----:B------:R-:W-:Y:S06]  /*160b0*/  @P1 BRA `(.L_x_10617) ;  /* 0x0000000000141947 */ /* 0x000fec0003800000 */
[----:B------:R-:W-:Y:S05]  /*160c0*/  @!P0 BRA `(.L_x_10617) ;  /* 0x0000000000108947 */ /* 0x000fea0003800000 */
[----:B------:R-:W2:Y:S04]  /*160d0*/  LDG.E R7, desc[UR60][R2.64] ;  /* 0x0000003c02077981 */ /* 0x000ea8000c1e1900 */
[----:B------:R-:W2:Y:S02]  /*160e0*/  LDG.E R10, desc[UR60][R2.64+0x4] ;  /* 0x0000043c020a7981 */ /* 0x000ea4000c1e1900 */
[----:B--2---:R-:W-:-:S05]  /*160f0*/  IMAD.IADD R2, R10, 0x1, -R7 ;  /* 0x000000010a027824 */ /* 0x004fca00078e0a07 */
[----:B------:R0:W-:Y:S02]  /*16100*/  STL [R1+0x14], R2 ;  /* 0x0000140201007387 */ /* 0x0001e40000100800 */
.L_x_10617:
        /* <DEDUP_REMOVED lines=14> */
.L_x_10618:
        /* <DEDUP_REMOVED lines=9> */
.L_x_10619:
        /* <DEDUP_REMOVED lines=23> */
[----:B0-----:R-:W-:-:S06]  /*163f0*/  IADD3 R2, R2, 0xffffffe, RZ ;  /* 0x0ffffffe02027810 */ /* 0x001fcc0007ffe0ff */
[----:B------:R0:W2:Y:S02]  /*16400*/  F2I.FTZ.U32.TRUNC.NTZ R3, R2 ;  /* 0x0000000200037305 */ /* 0x0000a4000021f000 */
[----:B0-----:R-:W-:-:S04]  /*16410*/  LOP3.LUT R2, R9, R7, RZ, 0x3c, !PT ;  /* 0x0000000709027212 */ /* 0x001fc800078e3cff */
[----:B------:R-:W-:Y:S01]  /*16420*/  ISETP.GE.AND P4, PT, R2, RZ, PT ;  /* 0x000000ff0200720c */ /* 0x000fe20003f86270 */
[----:B--2---:R-:W-:-:S04]  /*16430*/  IMAD.MOV R2, RZ, RZ, -R3 ;  /* 0x000000ffff027224 */ /* 0x004fc800078e0a03 */
        /* <DEDUP_REMOVED lines=17> */
.L_x_10621:
[----:B------:R-:W-:Y:S05]  /*16550*/  BSYNC B0 ;  /* 0x0000000000007941 */ /* 0x000fea0003800000 */
.L_x_10620:
        /* <DEDUP_REMOVED lines=24> */
[----:B------:R0:W2:Y:S02]  /*166e0*/  SHFL.IDX PT, R14, R7, RZ, 0x1f ;  /* 0x00001fff070e7589 */ /* 0x0000a400000e0000 */
.L_x_10820:
[----:B--2---:R-:W-:Y:S02]  /*166f0*/  ISETP.NE.AND P0, PT, R14, RZ, PT ;  /* 0x000000ff0e00720c */ /* 0x004fe40003f05270 */
[----:B------:R-:W-:-:S11]  /*16700*/  PLOP3.LUT P6, PT, PT, PT, PT, 0x8, 0x0 ;  /* 0x000000000000781c */ /* 0x000fd60003fce170 */
[----:B------:R-:W-:Y:S05]  /*16710*/  @P0 BRA `(.L_x_10625) ;  /* 0x00000000000c0947 */ /* 0x000fea0003800000 */
[----:B------:R-:W-:-:S03]  /*16720*/  UMOV UR4, 0xffffffff ;  /* 0xffffffff00047882 */ /* 0x000fc60000000000 */
[----:B------:R-:W-:Y:S05]  /*16730*/  BRA.DIV UR4, `(.L_x_10626) ;  /* 0x0000007e04a87947 */ /* 0x000fea000b800000 */
[----:B------:R-:W-:-:S13]  /*16740*/  ELECT P6, URZ, PT ;  /* 0x00000000003f782f */ /* 0x000fda00038c0000 */
.L_x_10625:
        /* <DEDUP_REMOVED lines=9> */
.L_x_10823:
[----:B------:R-:W-:Y:S05]  /*167e0*/  BSYNC B1 ;  /* 0x0000000000017941 */ /* 0x000fea0003800000 */
.L_x_10627:
[----:B------:R-:W-:Y:S04]  /*167f0*/  BSSY B1, `(.L_x_10629) ;  /* 0x000007b000017945 */ /* 0x000fe80003800000 */
[----:B------:R-:W-:Y:S05]  /*16800*/  @!P6 BRA `(.L_x_10630) ;  /* 0x0000000400e4e947 */ /* 0x000fea0003800000 */
[----:B0-----:R-:W-:Y:S01]  /*16810*/  IMAD R7, R23, 0x8, R22 ;  /* 0x0000000817077824 */ /* 0x001fe200078e0216 */
[----:B------:R-:W-:Y:S01]  /*16820*/  SHF.L.U32 R8, R27, 0x1f, RZ ;  /* 0x0000001f1b087819 */ /* 0x000fe200000006ff */
[----:B------:R-:W0:Y:S01]  /*16830*/  S2R R9, SR_TID.X ;  /* 0x0000000000097919 */ /* 0x000e220000002100 */
[----:B------:R-:W-:Y:S02]  /*16840*/  BSSY B2, `(.L_x_10631) ;  /* 0x0000005000027945 */ /* 0x000fe40003800000 */
[----:B------:R-:W2:Y:S01]  /*16850*/  SYNCS.PHASECHK.TRANS64.TRYWAIT P0, [R7+URZ+0x324a0], R8 ;  /* 0x0324a008070075a7 */ /* 0x000ea2000800017f */
[----:B0-----:R-:W-:-:S04]  /*16860*/  LOP3.LUT R9, R9, 0x7f, RZ, 0xc0, !PT ;  /* 0x0000007f09097812 */ /* 0x001fc800078ec0ff */
[----:B------:R-:W-:Y:S01]  /*16870*/  ISETP.NE.AND P2, PT, R9, RZ, PT ;  /* 0x000000ff0900720c */ /* 0x000fe20003f45270 */
[----:B--2---:R-:W-:-:S12]  /*16880*/  @!P0 BRA `(.L_x_10632) ;  /* 0x0000007c00888947 */ /* 0x004fd80003800000 */
.L_x_10824:
[----:B------:R-:W-:Y:S05]  /*16890*/  BSYNC B2 ;  /* 0x0000000000027941 */ /* 0x000fea0003800000 */
.L_x_10631:
[----:B------:R-:W-:Y:S04]  /*168a0*/  BSSY B2, `(.L_x_10633) ;  /* 0x0000009000027945 */ /* 0x000fe80003800000 */
        /* <DEDUP_REMOVED lines=8> */
.L_x_10634:
[----:B------:R-:W-:Y:S05]  /*16930*/  BSYNC B2 ;  /* 0x0000000000027941 */ /* 0x000fea0003800000 */
.L_x_10633:
        /* <DEDUP_REMOVED lines=12> */
.L_x_10635:
        /* <DEDUP_REMOVED lines=9> */
[----:B--2---:R-:W-:Y:S05]  /*16a90*/  @P0 BRA.U.ANY `(.L_x_10635) ;  /* 0xfffffffd00d80947 */ /* 0x004fea000393ffff */
[----:B------:R-:W2:Y:S01]  /*16aa0*/  SYNCS.PHASECHK.TRANS64.TRYWAIT P0, [R7+URZ+0x324c0], R8 ;  /* 0x0324c008070075a7 */ /* 0x000ea2000800017f */
[----:B------:R-:W-:Y:S04]  /*16ab0*/  BSSY B2, `(.L_x_10636) ;  /* 0x0000002000027945 */ /* 0x000fe80003800000 */
[----:B--2---:R-:W-:Y:S05]  /*16ac0*/  @!P0 BRA `(.L_x_10637) ;  /* 0x0000007c000c8947 */ /* 0x004fea0003800000 */
.L_x_10825:
[----:B------:R-:W-:Y:S05]  /*16ad0*/  BSYNC B2 ;  /* 0x0000000000027941 */ /* 0x000fea0003800000 */
.L_x_10636:
[----:B------:R-:W-:Y:S01]  /*16ae0*/  BSSY B2, `(.L_x_10638) ;  /* 0x000000b000027945 */ /* 0x000fe20003800000 */
[----:B------:R-:W-:Y:S02]  /*16af0*/  IMAD.MOV.U32 R12, RZ, RZ, 0x0 ;  /* 0x00000000ff0c7424 */ /* 0x000fe400078e00ff */
[----:B------:R-:W-:Y:S01]  /*16b00*/  IMAD.MOV.U32 R13, RZ, RZ, 0x12f00000 ;  /* 0x12f00000ff0d7424 */ /* 0x000fe200078e00ff */
[----:B------:R-:W-:Y:S06]  /*16b10*/  @P2 BRA `(.L_x_10639) ;  /* 0x00000000001c2947 */ /* 0x000fec0003800000 */
[----:B------:R-:W3:Y:S01]  /*16b20*/  S2R R10, SR_TID.X ;  /* 0x00000000000a7919 */ /* 0x000ee20000002100 */
[----:B0-2---:R-:W-:-:S04]  /*16b30*/  IMAD.MOV.U32 R8, RZ, RZ, 0xc000 ;  /* 0x0000c000ff087424 */ /* 0x005fc800078e00ff */
[----:B------:R4:W-:Y:S01]  /*16b40*/  SYNCS.ARRIVE.TRANS64 RZ, [R7+URZ+0x324b0], R8 ;  /* 0x0324b00807ff79a7 */ /* 0x0009e2000800003f */
[----:B---3--:R-:W-:-:S04]  /*16b50*/  LOP3.LUT R10, R10, 0x1f, RZ, 0xc0, !PT ;  /* 0x0000001f0a0a7812 */ /* 0x008fc800078ec0ff */
[----:B------:R-:W-:-:S13]  /*16b60*/  ISETP.NE.AND P0, PT, R10, RZ, PT ;  /* 0x000000ff0a00720c */ /* 0x000fda0003f05270 */
[----:B----4-:R-:W-:Y:S05]  /*16b70*/  @!P0 BRA `(.L_x_10639) ;  /* 0x0000000000048947 */ /* 0x010fea0003800000 */
[----:B------:R-:W-:Y:S01]  /*16b80*/  BPT.TRAP 0x1 ;  /* 0x000000040000795c */ /* 0x000fe20000300000 */
.L_x_10639:
[----:B------:R-:W-:Y:S05]  /*16b90*/  BSYNC B2 ;  /* 0x0000000000027941 */ /* 0x000fea0003800000 */
.L_x_10638:
[----:B------:R-:W-:Y:S01]  /*16ba0*/  R2UR UR10, R14 ;  /* 0x000000000e0a72ca */ /* 0x000fe200000e0000 */
[----:B0-2---:R-:W-:Y:S01]  /*16bb0*/  IMAD R8, R23, 0xc000, R22 ;  /* 0x0000c00017087824 */ /* 0x005fe200078e0216 */
[----:B------:R-:W-:Y:S01]  /*16bc0*/  R2UR UR6, R12 ;  /* 0x000000000c0672ca */ /* 0x000fe200000e0000 */
[----:B------:R-:W-:Y:S01]  /*16bd0*/  UIADD3 UR4, UP0, UR38, 0x670, URZ ;  /* 0x0000067026047890 */ /* 0x000fe2000ff1e03f */
[----:B------:R-:W-:Y:S01]  /*16be0*/  R2UR UR7, R13 ;  /* 0x000000000d0772ca */ /* 0x000fe200000e0000 */
[----:B------:R-:W-:Y:S01]  /*16bf0*/  VIADD R7, R7, 0x324b0 ;  /* 0x000324b007077836 */ /* 0x000fe20000000000 */
[----:B------:R-:W-:Y:S01]  /*16c00*/  PLOP3.LUT P0, PT, PT, PT, PT, 0x80, 0x0 ;  /* 0x000000000000781c */ /* 0x000fe20003f0f070 */
[----:B------:R-:W-:Y:S01]  /*16c10*/  VIADD R10, R8, 0x400 ;  /* 0x00000400080a7836 */ /* 0x000fe20000000000 */
[----:B------:R-:W-:-:S12]  /*16c20*/  UIADD3.X UR5, URZ, UR39, URZ, UP0, !UPT ;  /* 0x000000273f057290 */ /* 0x000fd800087fe43f */
.L_x_10640:
        /* <DEDUP_REMOVED lines=15> */
.L_x_10641:
        /* <DEDUP_REMOVED lines=15> */
.L_x_10642:
        /* <DEDUP_REMOVED lines=15> */
.L_x_10643:
        /* <DEDUP_REMOVED lines=10> */
.L_x_10630:
[----:B------:R-:W-:Y:S05]  /*16fa0*/  BSYNC B1 ;  /* 0x0000000000017941 */ /* 0x000fea0003800000 */
.L_x_10629:
        /* <DEDUP_REMOVED lines=9> */
.L_x_10659:
[----:B------:R-:W-:Y:S05]  /*17040*/  YIELD ;  /* 0x0000000000007946 */ /* 0x000fea0003800000 */
[----:B------:R-:W-:Y:S04]  /*17050*/  BSSY B1, `(.L_x_10644) ;  /* 0x000007a000017945 */ /* 0x000fe80003800000 */
[----:B------:R-:W-:Y:S05]  /*17060*/  @!P6 BRA `(.L_x_10645) ;  /* 0x0000000400e0e947 */ /* 0x000fea0003800000 */
[----:B------:R-:W-:Y:S01]  /*17070*/  IMAD R6, R23, 0x8, R22 ;  /* 0x0000000817067824 */ /* 0x000fe200078e0216 */
[----:B0-----:R-:W-:Y:S01]  /*17080*/  SHF.L.U32 R7, R27, 0x1f, RZ ;  /* 0x0000001f1b077819 */ /* 0x001fe200000006ff */
[----:B------:R-:W0:Y:S01]  /*17090*/  S2R R8, SR_TID.X ;  /* 0x0000000000087919 */ /* 0x000e220000002100 */
[----:B------:R-:W-:Y:S02]  /*170a0*/  BSSY B2, `(.L_x_10646) ;  /* 0x0000005000027945 */ /* 0x000fe40003800000 */
[----:B------:R-:W2:Y:S01]  /*170b0*/  SYNCS.PHASECHK.TRANS64.TRYWAIT P2, [R6+URZ+0x324a0], R7 ;  /* 0x0324a007060075a7 */ /* 0x000ea2000804017f */
[----:B0-----:R-:W-:-:S04]  /*170c0*/  LOP3.LUT R8, R8, 0x7f, RZ, 0xc0, !PT ;  /* 0x0000007f08087812 */ /* 0x001fc800078ec0ff */
[----:B------:R-:W-:Y:S01]  /*170d0*/  ISETP.NE.AND P3, PT, R8, RZ, PT ;  /* 0x000000ff0800720c */ /* 0x000fe20003f65270 */
[----:B--2---:R-:W-:-:S12]  /*170e0*/  @!P2 BRA `(.L_x_10647) ;  /* 0x000000740098a947 */ /* 0x004fd80003800000 */
.L_x_10826:
[----:B------:R-:W-:Y:S05]  /*170f0*/  BSYNC B2 ;  /* 0x0000000000027941 */ /* 0x000fea0003800000 */
.L_x_10646:
        /* <DEDUP_REMOVED lines=9> */
.L_x_10649:
[----:B------:R-:W-:Y:S05]  /*17190*/  BSYNC B2 ;  /* 0x0000000000027941 */ /* 0x000fea0003800000 */
.L_x_10648:
        /* <DEDUP_REMOVED lines=11> */
.L_x_10650:
        /* <DEDUP_REMOVED lines=13> */
.L_x_10827:
[----:B------:R-:W-:Y:S05]  /*17320*/  BSYNC B2 ;  /* 0x0000000000027941 */ /* 0x000fea0003800000 */
.L_x_10651:
[----:B------:R-:W-:Y:S01]  /*17330*/  BSSY B2, `(.L_x_10653) ;  /* 0x000000b000027945 */ /* 0x000fe20003800000 */
[----:B------:R-:W-:Y:S02]  /*17340*/  IMAD.MOV.U32 R12, RZ, RZ, 0x0 ;  /* 0x00000000ff0c7424 */ /* 0x000fe400078e00ff */
[----:B------:R-:W-:Y:S01]  /*17350*/  IMAD.MOV.U32 R13, RZ, RZ, 0x12f00000 ;  /* 0x12f00000ff0d7424 */ /* 0x000fe200078e00ff */
[----:B------:R-:W-:Y:S06]  /*17360*/  @P3 BRA `(.L_x_10654) ;  /* 0x00000000001c3947 */ /* 0x000fec0003800000 */
[----:B------:R-:W3:Y:S01]  /*17370*/  S2R R10, SR_TID.X ;  /* 0x00000000000a7919 */ /* 0x000ee20000002100 */
[----:B0-2---:R-:W-:-:S04]  /*17380*/  MOV R7, 0xc000 ;  /* 0x0000c00000077802 */ /* 0x005fc80000000f00 */
[----:B------:R4:W-:Y:S01]  /*17390*/  SYNCS.ARRIVE.TRANS64 RZ, [R6+URZ+0x324b0], R7 ;  /* 0x0324b00706ff79a7 */ /* 0x0009e2000800003f */
[----:B---3--:R-:W-:-:S04]  /*173a0*/  LOP3.LUT R10, R10, 0x1f, RZ, 0xc0, !PT ;  /* 0x0000001f0a0a7812 */ /* 0x008fc800078ec0ff */
[----:B------:R-:W-:-:S13]  /*173b0*/  ISETP.NE.AND P2, PT, R10, RZ, PT ;  /* 0x000000ff0a00720c */ /* 0x000fda0003f45270 */
[----:B----4-:R-:W-:Y:S05]  /*173c0*/  @!P2 BRA `(.L_x_10654) ;  /* 0x000000000004a947 */ /* 0x010fea0003800000 */
[----:B------:R-:W-:Y:S01]  /*173d0*/  BPT.TRAP 0x1 ;  /* 0x000000040000795c */ /* 0x000fe20000300000 */
.L_x_10654:
[----:B------:R-:W-:Y:S05]  /*173e0*/  BSYNC B2 ;  /* 0x0000000000027941 */ /* 0x000fea0003800000 */
.L_x_10653:
        /* <DEDUP_REMOVED lines=9> */
.L_x_10655:
        /* <DEDUP_REMOVED lines=15> */
.L_x_10656:
        /* <DEDUP_REMOVED lines=15> */
.L_x_10657:
        /* <DEDUP_REMOVED lines=15> */
.L_x_10658:
        /* <DEDUP_REMOVED lines=10> */
.L_x_10645:
[----:B------:R-:W-:Y:S05]  /*177f0*/  BSYNC B1 ;  /* 0x0000000000017941 */ /* 0x000fea0003800000 */
.L_x_10644:
        /* <DEDUP_REMOVED lines=8> */
.L_x_10623:
[----:B------:R-:W-:Y:S05]  /*17880*/  BSYNC B0 ;  /* 0x0000000000007941 */ /* 0x000fea0003800000 */
.L_x_10622:
[----:B------:R-:W-:Y:S05]  /*17890*/  @!P0 WARPSYNC.ALL ;  /* 0x0000000000008948 */ /* 0x000fea0003800000 */
[----:B------:R-:W-:Y:S01]  /*178a0*/  @!P0 BAR.SYNC.DEFER_BLOCKING 0xc, 0x180 ;  /* 0x0306000000008b1d */ /* 0x000fe20000010000 */
[----:B------:R-:W-:-:S05]  /*178b0*/  IMAD.MOV.U32 R0, RZ, RZ, RZ ;  /* 0x000000ffff007224 */ /* 0x000fca00078e00ff */
[----:B------:R-:W-:Y:S04]  /*178c0*/  BSSY B0, `(.L_x_10660) ;  /* 0x000001e000007945 */ /* 0x000fe80003800000 */
[----:B------:R-:W-:Y:S05]  /*178d0*/  @!P1 BRA `(.L_x_10661) ;  /* 0x0000000000709947 */ /* 0x000fea0003800000 */
[----:B------:R-:W-:-:S13]  /*178e0*/  ISETP.NE.AND P0, PT, R5, RZ, PT ;  /* 0x000000ff0500720c */ /* 0x000fda0003f05270 */
[----:B------:R-:W2:Y:S02]  /*178f0*/  @!P0 LDC R5, c[0x0][0xae8] ;  /* 0x0002ba00ff058b82 */ /* 0x000ea40000000800 */
[-C--:B--2---:R-:W-:Y:S02]  /*17900*/  IABS R0, R5.reuse ;  /* 0x0000000500007213 */ /* 0x084fe40000000000 */
[----:B0-----:R-:W-:Y:S02]  /*17910*/  IABS R7, R5 ;  /* 0x0000000500077213 */ /* 0x001fe40000000000 */
        /* <DEDUP_REMOVED lines=24> */
.L_x_10661:
[----:B------:R-:W-:Y:S05]  /*17aa0*/  BSYNC B0 ;  /* 0x0000000000007941 */ /* 0x000fea0003800000 */
.L_x_10660:
[-C--:B------:R-:W-:Y:S01]  /*17ab0*/  IMAD R32, R32, R0.reuse, RZ ;  /* 0x0000000020207224 */ /* 0x080fe200078e02ff */
        /* <DEDUP_REMOVED lines=18> */
[----:B0-----:R-:W0:Y:S01]  /*17be0*/  POPC R7, R4 ;  /* 0x0000000400077309 */ /* 0x001e220000000000 */
[----:B--2---:R-:W0:Y:S02]  /*17bf0*/  SHFL.IDX PT, R0, R3, R0, 0x1f ;  /* 0x00001f0003007589 */ /* 0x004e2400000e0000 */
[----:B0-----:R-:W-:Y:S01]  /*17c00*/  IADD3 R16, R0, UR36, R7 ;  /* 0x0000002400107c10 */ /* 0x001fe2000fffe007 */
[----:B------:R-:W-:Y:S06]  /*17c10*/  BRA `(.L_x_10664) ;  /* 0x0000004000047947 */ /* 0x000fec0003800000 */
.L_x_10663:
        /* <DEDUP_REMOVED lines=8> */
[----:B------:R-:W-:Y:S01]  /*17ca0*/  IMAD.U32 R4, RZ, RZ, UR6 ;  /* 0x00000006ff047e24 */ /* 0x000fe2000f8e00ff */
[----:B------:R-:W-:Y:S01]  /*17cb0*/  MOV R13, RZ ;  /* 0x000000ff000d7202 */ /* 0x000fe20000000f00 */
[----:B------:R-:W2:Y:S01]  /*17cc0*/  LDC.64 R2, c[0x4][R2] ;  /* 0x0100000002027b82 */ /* 0x000ea20000000a00 */
[----:B------:R-:W-:Y:S02]  /*17cd0*/  IMAD.U32 R5, RZ, RZ, UR7 ;  /* 0x00000007ff057e24 */ /* 0x000fe4000f8e00ff */
[----:B------:R-:W-:Y:S02]  /*17ce0*/  IMAD.U32 R6, RZ, RZ, UR8 ;  /* 0x00000008ff067e24 */ /* 0x000fe4000f8e00ff */
[----:B0-----:R-:W-:-:S02]  /*17cf0*/  IMAD.U32 R7, RZ, RZ, UR9 ;  /* 0x00000009ff077e24 */ /* 0x001fc4000f8e00ff */
[----:B------:R-:W-:Y:S02]  /*17d00*/  IMAD.U32 R10, RZ, RZ, UR4 ;  /* 0x00000004ff0a7e24 */ /* 0x000fe4000f8e00ff */
[----:B------:R-:W-:Y:S02]  /*17d10*/  IMAD.U32 R11, RZ, RZ, UR5 ;  /* 0x00000005ff0b7e24 */ /* 0x000fe4000f8e00ff */
[----:B------:R-:W-:Y:S02]  /*17d20*/  IMAD.MOV.U32 R8, RZ, RZ, 0x70 ;  /* 0x00000070ff087424 */ /* 0x000fe400078e00ff */
[----:B------:R-:W-:-:S07]  /*17d30*/  IMAD.MOV.U32 R12, RZ, RZ, 0x1 ;  /* 0x00000001ff0c7424 */ /* 0x000fce00078e00ff */
[----:B------:R-:W-:-:S07]  /*17d40*/  LEPC R20, `(.L_x_10666) ;  /* 0x000000001014794e */ /* 0x000fce0000000000 */
[----:B-12---:R-:W-:Y:S05]  /*17d50*/  CALL.ABS.NOINC R2 ;  /* 0x0000000002007343 */ /* 0x006fea0003c00000 */
.L_x_10666:
[----:B------:R-:W-:Y:S05]  /*17d60*/  BSYNC B6 ;  /* 0x0000000000067941 */ /* 0x000fea0003800000 */
.L_x_10665:
        /* <DEDUP_REMOVED lines=10> */
[----:B------:R-:W-:Y:S01]  /*17e10*/  MOV R12, 0x1 ;  /* 0x00000001000c7802 */ /* 0x000fe20000000f00 */
[----:B------:R-:W-:Y:S02]  /*17e20*/  IMAD.U32 R5, RZ, RZ, UR7 ;  /* 0x00000007ff057e24 */ /* 0x000fe4000f8e00ff */
[----:B------:R-:W-:Y:S02]  /*17e30*/  IMAD.U32 R6, RZ, RZ, UR8 ;  /* 0x00000008ff067e24 */ /* 0x000fe4000f8e00ff */
[----:B0-----:R-:W-:-:S02]  /*17e40*/  IMAD.U32 R7, RZ, RZ, UR9 ;  /* 0x00000009ff077e24 */ /* 0x001fc4000f8e00ff */
[----:B------:R-:W-:Y:S02]  /*17e50*/  IMAD.U32 R10, RZ, RZ, UR4 ;  /* 0x00000004ff0a7e24 */ /* 0x000fe4000f8e00ff */
[----:B------:R-:W-:Y:S02]  /*17e60*/  IMAD.U32 R11, RZ, RZ, UR5 ;  /* 0x00000005ff0b7e24 */ /* 0x000fe4000f8e00ff */
[----:B------:R-:W-:Y:S02]  /*17e70*/  IMAD.MOV.U32 R8, RZ, RZ, 0x70 ;  /* 0x00000070ff087424 */ /* 0x000fe400078e00ff */
[----:B--2---:R-:W-:-:S07]  /*17e80*/  IMAD.MOV.U32 R13, RZ, RZ, RZ ;  /* 0x000000ffff0d7224 */ /* 0x004fce00078e00ff */
[----:B------:R-:W-:-:S07]  /*17e90*/  LEPC R20, `(.L_x_10669) ;  /* 0x000000001014794e */ /* 0x000fce0000000000 */
[----:B-1-3--:R-:W-:Y:S05]  /*17ea0*/  CALL.ABS.NOINC R2 ;  /* 0x0000000002007343 */ /* 0x00afea0003c00000 */
.L_x_10669:
        /* <DEDUP_REMOVED lines=15> */
.L_x_10668:
[----:B------:R-:W-:Y:S05]  /*17fa0*/  BSYNC B6 ;  /* 0x0000000000067941 */ /* 0x000fea0003800000 */
.L_x_10667:
[----:B------:R-:W2:Y:S01]  /*17fb0*/  LDL R34, [R1+0x44] ;  /* 0x0000440001227983 */ /* 0x000ea20000100800 */
[----:B------:R-:W-:Y:S01]  /*17fc0*/  ULDC.64 UR4, c[0x0][0xaf0] ;  /* 0x0002bc0000047ab9 */ /* 0x000fe20000000a00 */
[----:B------:R-:W3:Y:S02]  /*17fd0*/  LDC R9, c[0x0][0x430] ;  /* 0x00010c00ff097b82 */ /* 0x000ee40000000800 */
[----:B------:R-:W4:Y:S01]  /*17fe0*/  LDL R20, [R1+0x10] ;  /* 0x0000100001147983 */ /* 0x000f220000100800 */
[----:B------:R-:W-:-:S03]  /*17ff0*/  ISETP.NE.U32.AND P0, PT, RZ, UR4, PT ;  /* 0x00000004ff007c0c */ /* 0x000fc6000bf05070 */
[----:B------:R-:W4:Y:S01]  /*18000*/  LDL.LU R10, [R1] ;  /* 0x00000000010a7983 */ /* 0x000f220000300800 */
[----:B------:R-:W-:Y:S01]  /*18010*/  ISETP.NE.AND.EX P0, PT, RZ, UR5, PT, P0 ;  /* 0x00000005ff007c0c */ /* 0x000fe2000bf05300 */
[----:B------:R-:W0:-:S12]  /*18020*/  S2R R21, SR_TID.X ;  /* 0x0000000000157919 */ /* 0x000e180000002100 */
[----:B------:R-:W-:Y:S01]  /*18030*/  @P0 IADD3 R2, P1, R29, UR4, RZ ;  /* 0x000000041d020c10 */ /* 0x000fe2000ff3e0ff */
[----:B------:R-:W-:Y:S01]  /*18040*/  IMAD.MOV.U32 R37, RZ, RZ, RZ ;  /* 0x000000ffff257224 */ /* 0x000fe200078e00ff */
[----:B------:R-:W1:Y:S01]  /*18050*/  S2R R11, SR_TID.X ;  /* 0x00000000000b7919 */ /* 0x000e620000002100 */
[----:B------:R-:W-:Y:S01]  /*18060*/  ULDC UR4, c[0x0][0x2f4] ;  /* 0x0000bd0000047ab9 */ /* 0x000fe20000000800 */
[----:B------:R-:W-:Y:S01]  /*18070*/  @P0 IADD3.X R3, R30, UR5, RZ, P1, !PT ;  /* 0x000000051e030c10 */ /* 0x000fe20008ffe4ff */
[----:B------:R-:W-:-:S04]  /*18080*/  ULDC UR5, c[0x0][0x320] ;  /* 0x0000c80000057ab9 */ /* 0x000fc80000000800 */
[----:B------:R4:W4:Y:S01]  /*18090*/  @P0 LDG.E R28, desc[UR60][R2.64] ;  /* 0x0000003c021c0981 */ /* 0x000922000c1e1900 */
[----:B0-----:R-:W-:-:S04]  /*180a0*/  LOP3.LUT R21, R21, 0x7f, RZ, 0xc0, !PT ;  /* 0x0000007f15157812 */ /* 0x001fc800078ec0ff */
[----:B------:R-:W-:Y:S02]  /*180b0*/  SHF.R.U32.HI R0, RZ, 0x3, R21 ;  /* 0x00000003ff007819 */ /* 0x000fe40000011615 */
[----:B------:R-:W0:Y:S01]  /*180c0*/  S2R R21, SR_TID.X ;  /* 0x0000000000157919 */ /* 0x000e220000002100 */
[----:B---3--:R-:W-:-:S13]  /*180d0*/  ISETP.NE.AND P1, PT, R9, 0x1, PT ;  /* 0x000000010900780c */ /* 0x008fda0003f25270 */
[----:B------:R-:W3:Y:S08]  /*180e0*/  @P1 LDC R5, c[0x0][0x434] ;  /* 0x00010d00ff051b82 */ /* 0x000ef00000000800 */
[----:B------:R-:W3:Y:S01]  /*180f0*/  @P1 LDC R4, c[0x0][0x438] ;  /* 0x00010e00ff041b82 */ /* 0x000ee20000000800 */
[----:B0-----:R-:W-:-:S05]  /*18100*/  IMAD.SHL.U32 R21, R21, 0x10, RZ ;  /* 0x0000001015157824 */ /* 0x001fca00078e00ff */
[----:B------:R-:W-:Y:S01]  /*18110*/  LOP3.LUT R21, R0, 0x70, R21, 0xf8, !PT ;  /* 0x0000007000157812 */ /* 0x000fe200078ef815 */
[----:B-1----:R-:W-:-:S05]  /*18120*/  IMAD.SHL.U32 R11, R11, 0x8, RZ ;  /* 0x000000080b0b7824 */ /* 0x002fca00078e00ff */
[----:B------:R-:W-:Y:S01]  /*18130*/  LOP3.LUT R11, R11, 0x38, RZ, 0xc0, !PT ;  /* 0x000000380b0b7812 */ /* 0x000fe200078ec0ff */
[----:B------:R-:W-:Y:S01]  /*18140*/  UMOV UR6, 0xffffffff ;  /* 0xffffffff00067882 */ /* 0x000fe20000000000 */
[----:B--2---:R-:W-:-:S04]  /*18150*/  VIADD R0, R34, 0xffffffff ;  /* 0xffffffff22007836 */ /* 0x004fc80000000000 */
[----:B------:R-:W-:-:S05]  /*18160*/  IMAD R6, R0, 0x60, R21 ;  /* 0x0000006000067824 */ /* 0x000fca00078e0215 */
[----:B----4-:R-:W-:-:S04]  /*18170*/  ISETP.GE.AND P0, PT, R6, R20, PT ;  /* 0x000000140600720c */ /* 0x010fc80003f06270 */
[----:B------:R-:W-:Y:S01]  /*18180*/  ISETP.GT.U32.OR P0, PT, R21, 0x5f, P0 ;  /* 0x0000005f1500780c */ /* 0x000fe20000704470 */
[----:B------:R-:W-:-:S12]  /*18190*/  IMAD.IADD R6, R6, 0x1, R33 ;  /* 0x0000000106067824 */ /* 0x000fd800078e0221 */
[----:B------:R-:W0:Y:S01]  /*181a0*/  @!P0 LDC.64 R2, c[0x0][0x428] ;  /* 0x00010a00ff028b82 */ /* 0x000e220000000a00 */
[----:B---3--:R-:W-:-:S04]  /*181b0*/  @P1 IMAD.HI.U32 R5, R6, R5, RZ ;  /* 0x0000000506051227 */ /* 0x008fc800078e00ff */
[----:B------:R-:W-:Y:S01]  /*181c0*/  IMAD.MOV.U32 R7, RZ, RZ, R6 ;  /* 0x000000ffff077224 */ /* 0x000fe200078e0006 */
[----:B------:R-:W-:Y:S02]  /*181d0*/  @P1 SHF.R.U32.HI R7, RZ, R4, R5 ;  /* 0x00000004ff071219 */ /* 0x000fe40000011605 */
[----:B------:R-:W-:Y:S02]  /*181e0*/  SHF.R.S32.HI R34, RZ, 0x1f, R28 ;  /* 0x0000001fff227819 */ /* 0x000fe4000001141c */
        /* <DEDUP_REMOVED lines=13> */
[----:B------:R-:W-:-:S08]  /*182c0*/  LOP3.LUT R10, R10, 0xffffffdf, RZ, 0xc0, !PT ;  /* 0xffffffdf0a0a7812 */ /* 0x000fd000078ec0ff */
[----:B------:R-:W-:-:S04]  /*182d0*/  @P0 LOP3.LUT R10, R10, 0x20, RZ, 0xfc, !PT ;  /* 0x000000200a0a0812 */ /* 0x000fc800078efcff */
[----:B------:R-:W-:Y:S01]  /*182e0*/  LOP3.LUT R10, R10, 0xfffffffd, RZ, 0xc0, !PT ;  /* 0xfffffffd0a0a7812 */ /* 0x000fe200078ec0ff */
[----:B-1----:R-:W-:-:S05]  /*182f0*/  IMAD.SHL.U32 R21, R21, 0x8, RZ ;  /* 0x0000000815157824 */ /* 0x002fca00078e00ff */
        /* <DEDUP_REMOVED lines=13> */
[----:B------:R-:W-:Y:S02]  /*183d0*/  @P2 LOP3.LUT R10, R10, 0x8, RZ, 0xfc, !PT ;  /* 0x000000080a0a2812 */ /* 0x000fe400078efcff */
[----:B0-----:R-:W-:-:S02]  /*183e0*/  IADD3 R2, -R7, RZ, RZ ;  /* 0x000000ff07027210 */ /* 0x001fc40007ffe1ff */
[----:B------:R-:W-:-:S04]  /*183f0*/  @P0 LOP3.LUT R10, R10, 0x1, RZ, 0xfc, !PT ;  /* 0x000000010a0a0812 */ /* 0x000fc800078efcff */
[----:B------:R-:W-:Y:S01]  /*18400*/  LOP3.LUT R10, R10, 0xfffffffb, RZ, 0xc0, !PT ;  /* 0xfffffffb0a0a7812 */ /* 0x000fe200078ec0ff */
[----:B------:R-:W-:-:S03]  /*18410*/  IMAD R2, R9, R2, R6 ;  /* 0x0000000209027224 */ /* 0x000fc600078e0206 */
[----:B------:R-:W-:Y:S02]  /*18420*/  @P1 LOP3.LUT R10, R10, 0x4, RZ, 0xfc, !PT ;  /* 0x000000040a0a1812 */ /* 0x000fe400078efcff */
[----:B------:R0:W-:Y:S04]  /*18430*/  STL [R1+0x4], R2 ;  /* 0x0000040201007387 */ /* 0x0001e80000100800 */
[----:B------:R0:W-:Y:S01]  /*18440*/  STL [R1], R10 ;  /* 0x0000000a01007387 */ /* 0x0001e20000100800 */
[----:B------:R-:W-:Y:S05]  /*18450*/  BRA.DIV UR6, `(.L_x_10670) ;  /* 0x0000006206e47947 */ /* 0x000fea000b800000 */
.L_x_10830:
[----:B------:R-:W2:Y:S01]  /*18460*/  LDL R3, [R1+0x60] ;  /* 0x0000600001037983 */ /* 0x000ea20000100800 */
[----:B------:R-:W-:Y:S01]  /*18470*/  SEL R4, RZ, 0x1, P0 ;  /* 0x00000001ff047807 */ /* 0x000fe20000000000 */
[----:B0-----:R-:W-:-:S04]  /*18480*/  IMAD.MOV.U32 R2, RZ, RZ, R10 ;  /* 0x000000ffff027224 */ /* 0x001fc800078e000a */
[----:B------:R0:W-:Y:S01]  /*18490*/  STL [R1+0x5c], R4 ;  /* 0x00005c0401007387 */ /* 0x0001e20000100800 */
[----:B------:R-:W-:Y:S02]  /*184a0*/  LOP3.LUT R2, R2, 0xffffffbf, RZ, 0xc0, !PT ;  /* 0xffffffbf02027812 */ /* 0x000fe400078ec0ff */
[----:B--2---:R-:W-:-:S13]  /*184b0*/  ISETP.NE.AND P0, PT, R3, 0x3, PT ;  /* 0x000000030300780c */ /* 0x004fda0003f05270 */
[----:B------:R-:W-:-:S05]  /*184c0*/  @P0 LOP3.LUT R2, R2, 0x40, RZ, 0xfc, !PT ;  /* 0x0000004002020812 */ /* 0x000fca00078efcff */
[----:B------:R0:W-:Y:S01]  /*184d0*/  STL [R1], R2 ;  /* 0x0000000201007387 */ /* 0x0001e20000100800 */
[----:B------:R-:W-:Y:S05]  /*184e0*/  @!P0 BRA `(.L_x_10671) ;  /* 0x0000000000048947 */ /* 0x000fea0003800000 */
[----:B------:R-:W-:Y:S01]  /*184f0*/  BPT.TRAP 0x1 ;  /* 0x000000040000795c */ /* 0x000fe20000300000 */
.L_x_10671:
[----:B------:R-:W-:Y:S01]  /*18500*/  IMAD R30, R0, -0x60, R20 ;  /* 0xffffffa0001e7824 */ /* 0x000fe200078e0214 */
[----:B------:R-:W-:Y:S01]  /*18510*/  SHF.L.U32 R0, R26, 0x1f, RZ ;  /* 0x0000001f1a007819 */ /* 0x000fe200000006ff */
[----:B------:R-:W-:Y:S01]  /*18520*/  IMAD R29, R24, 0x8, R22 ;  /* 0x00000008181d7824 */ /* 0x000fe200078e0216 */
[----:B------:R-:W-:Y:S03]  /*18530*/  BSSY B0, `(.L_x_10672) ;  /* 0x0000003000007945 */ /* 0x000fe60003800000 */
[----:B------:R-:W1:Y:S02]  /*18540*/  SYNCS.PHASECHK.TRANS64.TRYWAIT P0, [R29+URZ+0x32440], R0 ;  /* 0x032440001d0075a7 */ /* 0x000e64000800017f */
[----:B-1----:R-:W-:Y:S05]  /*18550*/  @!P0 BRA `(.L_x_10673) ;  /* 0x0000006000d88947 */ /* 0x002fea0003800000 */
.L_x_10831:
[----:B------:R-:W-:Y:S05]  /*18560*/  BSYNC B0 ;  /* 0x0000000000007941 */ /* 0x000fea0003800000 */
.L_x_10672:
[----:B0-----:R-:W1:Y:S01]  /*18570*/  LDL R2, [R1+0x4] ;  /* 0x0000040001027983 */ /* 0x001e620000100800 */
[----:B------:R-:W-:-:S03]  /*18580*/  ULDC.64 UR4, c[0x0][0x300] ;  /* 0x0000c00000047ab9 */ /* 0x000fc60000000a00 */
[----:B------:R-:W2:Y:S01]  /*18590*/  LDL R3, [R1] ;  /* 0x0000000001037983 */ /* 0x000ea20000100800 */
[----:B-----5:R-:W-:Y:S01]  /*185a0*/  SHF.R.S32.HI R4, RZ, 0x1f, R37 ;  /* 0x0000001fff047819 */ /* 0x020fe20000011425 */
[----:B------:R-:W-:Y:S01]  /*185b0*/  ULDC.64 UR6, c[0x0][0x2e8] ;  /* 0x0000ba0000067ab9 */ /* 0x000fe20000000a00 */
[----:B------:R-:W0:Y:S02]  /*185c0*/  S2R R7, SR_TID.X ;  /* 0x0000000000077919 */ /* 0x000e240000002100 */
[----:B0-----:R-:W-:-:S05]  /*185d0*/  IMAD.SHL.U32 R7, R7, 0x8, RZ ;  /* 0x0000000807077824 */ /* 0x001fca00078e00ff */
[----:B------:R-:W-:Y:S02]  /*185e0*/  LOP3.LUT R7, R7, 0x38, RZ, 0xc0, !PT ;  /* 0x0000003807077812 */ /* 0x000fe400078ec0ff */
[----:B-1----:R-:W-:-:S05]  /*185f0*/  SHF.R.S32.HI R0, RZ, 0x1f, R2 ;  /* 0x0000001fff007819 */ /* 0x002fca0000011402 */
[----:B------:R0:W-:Y:S01]  /*18600*/  STL [R1+0x48], R0 ;  /* 0x0000480001007387 */ /* 0x0001e20000100800 */
[----:B--2---:R-:W-:Y:S01]  /*18610*/  LOP3.LUT P2, RZ, R3, 0x2, RZ, 0xc0, !PT ;  /* 0x0000000203ff7812 */ /* 0x004fe2000784c0ff */
[----:B0-----:R-:W-:-:S04]  /*18620*/  IMAD R0, R0, UR4, RZ ;  /* 0x0000000400007c24 */ /* 0x001fc8000f8e02ff */
[C---:B------:R-:W-:Y:S02]  /*18630*/  IMAD R0, R2.reuse, UR5, R0 ;  /* 0x0000000502007c24 */ /* 0x040fe4000f8e0200 */
[----:B------:R-:W-:Y:S01]  /*18640*/  IMAD.WIDE.U32 R2, R2, UR4, RZ ;  /* 0x0000000402027c25 */ /* 0x000fe2000f8e00ff */
[----:B------:R-:W-:Y:S01]  /*18650*/  ULDC.64 UR4, c[0x0][0x310] ;  /* 0x0000c40000047ab9 */ /* 0x000fe20000000a00 */
[----:B------:R0:W-:Y:S02]  /*18660*/  STL [R1+0x4c], R4 ;  /* 0x00004c0401007387 */ /* 0x0001e40000100800 */
[----:B------:R-:W-:Y:S02]  /*18670*/  IMAD.IADD R3, R3, 0x1, R0 ;  /* 0x0000000103037824 */ /* 0x000fe400078e0200 */
[----:B------:R-:W-:Y:S02]  /*18680*/  IMAD R0, R4, UR4, RZ ;  /* 0x0000000404007c24 */ /* 0x000fe4000f8e02ff */
[----:B0-----:R-:W0:Y:S02]  /*18690*/  S2R R4, SR_TID.X ;  /* 0x0000000000047919 */ /* 0x001e240000002100 */
[----:B------:R-:W-:-:S02]  /*186a0*/  IMAD R0, R37, UR5, R0 ;  /* 0x0000000525007c24 */ /* 0x000fc4000f8e0200 */
[----:B------:R-:W-:Y:S01]  /*186b0*/  IMAD.WIDE.U32 R2, R37, UR4, R2 ;  /* 0x0000000425027c25 */ /* 0x000fe2000f8e0002 */
        /* <DEDUP_REMOVED lines=16> */
[----:B0-----:R-:W-:-:S04]  /*187c0*/  @P0 LEA R3, P1, R7, R3, 0x1 ;  /* 0x0000000307030211 */ /* 0x001fc800078208ff */
[----:B-1----:R-:W-:-:S04]  /*187d0*/  @P0 IADD3.X R2, RZ, R2, RZ, P1, !PT ;  /* 0x00000002ff020210 */ /* 0x002fc80000ffe4ff */
        /* <DEDUP_REMOVED lines=37> */
[----:B------:R-:W-:Y:S01]  /*18a30*/  @P0 LEA R6, R5, R22, 0x1 ;  /* 0x0000001605060211 */ /* 0x000fe200078e08ff */
        /* <DEDUP_REMOVED lines=9> */
.L_x_10845:
        /* <DEDUP_REMOVED lines=10> */
.L_x_10675:
        /* <DEDUP_REMOVED lines=11> */
.L_x_10676:
[----:B------:R1:W5:Y:S01]  /*18c20*/  LDL.LU R0, [R1+0x1c] ;  /* 0x00001c0001007983 */ /* 0x0003620000300800 */
[----:B------:R1:W-:Y:S02]  /*18c30*/  SYNCS.ARRIVE.TRANS64.A1T0 RZ, [R29+URZ+0x32430], RZ ;  /* 0x032430ff1dff79a7 */ /* 0x0003e4000810003f */
[----:B------:R-:W-:Y:S05]  /*18c40*/  WARPSYNC.ALL ;  /* 0x0000000000007948 */ /* 0x000fea0003800000 */
[----:B------:R-:W-:Y:S01]  /*18c50*/  ULDC.64 UR4, c[0x0][0xaf8] ;  /* 0x0002be0000047ab9 */ /* 0x000fe20000000a00 */
[----:B------:R-:W-:Y:S01]  /*18c60*/  BSSY B6, `(.L_x_10677) ;  /* 0x000001d000067945 */ /* 0x000fe20003800000 */
[----:B------:R-:W-:Y:S01]  /*18c70*/  BAR.SYNC.DEFER_BLOCKING 0x8, 0x180 ;  /* 0x0206000000007b1d */ /* 0x000fe20000010000 */
[----:B------:R-:W-:-:S04]  /*18c80*/  ISETP.NE.U32.AND P0, PT, RZ, UR4, PT ;  /* 0x00000004ff007c0c */ /* 0x000fc8000bf05070 */
[----:B------:R-:W-:-:S04]  /*18c90*/  ISETP.NE.AND.EX P0, PT, RZ, UR5, PT, P0 ;  /* 0x00000005ff007c0c */ /* 0x000fc8000bf05300 */
[----:B------:R-:W-:Y:S02]  /*18ca0*/  SEL R35, R35, RZ, !P0 ;  /* 0x000000ff23237207 */ /* 0x000fe40004000000 */
[----:B0----5:R-:W-:Y:S01]  /*18cb0*/  SEL R2, R0, RZ, !P0 ;  /* 0x000000ff00027207 */ /* 0x021fe20004000000 */
[----:B------:R-:W-:-:S04]  /*18cc0*/  VIADD R0, R22, 0x18400 ;  /* 0x0001840016007836 */ /* 0x000fc80000000000 */
[----:B------:R0:W-:Y:S01]  /*18cd0*/  STL [R1+0x38], R2 ;  /* 0x0000380201007387 */ /* 0x0001e20000100800 */
[----:B------:R-:W-:Y:S02]  /*18ce0*/  LOP3.LUT P0, RZ, R0, 0x3ff, RZ, 0xc0, !PT ;  /* 0x000003ff00ff7812 */ /* 0x000fe4000780c0ff */
[----:B------:R-:W-:Y:S01]  /*18cf0*/  SHF.R.S32.HI R0, RZ, 0x1f, R36 ;  /* 0x0000001fff007819 */ /* 0x000fe20000011424 */
[----:B------:R0:W-:Y:S04]  /*18d00*/  STL [R1+0x10], R35 ;  /* 0x0000102301007387 */ /* 0x0001e80000100800 */
[----:B------:R0:W-:Y:S06]  /*18d10*/  STL [R1+0x2c], R0 ;  /* 0x00002c0001007387 */ /* 0x0001ec0000100800 */
[----:B------:R-:W-:Y:S05]  /*18d20*/  @!P0 BRA `(.L_x_10678) ;  /* 0x0000000000408947 */ /* 0x000fea0003800000 */
        /* <DEDUP_REMOVED lines=15> */
[----:B01----:R-:W-:Y:S05]  /*18e20*/  CALL.ABS.NOINC R2 ;  /* 0x0000000002007343 */ /* 0x003fea0003c00000 */
.L_x_10678:
[----:B------:R-:W-:Y:S05]  /*18e30*/  BSYNC B6 ;  /* 0x0000000000067941 */ /* 0x000fea0003800000 */
.L_x_10677:
[----:B------:R-:W2:Y:S01]  /*18e40*/  LDL R20, [R1+0x38] ;  /* 0x0000380001147983 */ /* 0x000ea20000100800 */
[----:B------:R-:W3:Y:S03]  /*18e50*/  LDC R6, c[0x0][0x448] ;  /* 0x00011200ff067b82 */ /* 0x000ee60000000800 */
[----:B------:R-:W4:Y:S01]  /*18e60*/  LDL R4, [R1+0x2c] ;  /* 0x00002c0001047983 */ /* 0x000f220000100800 */
[----:B------:R-:W-:Y:S01]  /*18e70*/  IMAD.SHL.U32 R17, R17, 0x80, RZ ;  /* 0x0000008011117824 */ /* 0x000fe200078e00ff */
[----:B------:R-:W-:Y:S02]  /*18e80*/  ULDC.64 UR4, c[0x0][0x298] ;  /* 0x0000a60000047ab9 */ /* 0x000fe40000000a00 */
[----:B------:R1:W5:Y:S01]  /*18e90*/  LDL R9, [R1+0x14] ;  /* 0x0000140001097983 */ /* 0x0003620000100800 */
[----:B0-----:R-:W0:Y:S01]  /*18ea0*/  S2R R2, SR_TID.X ;  /* 0x0000000000027919 */ /* 0x001e220000002100 */
[----:B---3--:R-:W-:-:S13]  /*18eb0*/  ISETP.NE.AND P0, PT, R6, 0x1, PT ;  /* 0x000000010600780c */ /* 0x008fda0003f05270 */
[----:B------:R-:W3:Y:S01]  /*18ec0*/  @P0 LDC R0, c[0x0][0x44c] ;  /* 0x00011300ff000b82 */ /* 0x000ee20000000800 */
[----:B0-----:R-:W-:-:S07]  /*18ed0*/  LOP3.LUT R2, R2, 0x7f, RZ, 0xc0, !PT ;  /* 0x0000007f02027812 */ /* 0x001fce00078ec0ff */
[----:B------:R-:W0:Y:S01]  /*18ee0*/  @P0 LDC R3, c[0x0][0x450] ;  /* 0x00011400ff030b82 */ /* 0x000e220000000800 */
[----:B------:R-:W1:Y:S02]  /*18ef0*/  S2R R7, SR_TID.X ;  /* 0x0000000000077919 */ /* 0x000e640000002100 */
[----:B-1----:R-:W-:-:S05]  /*18f00*/  IMAD.SHL.U32 R7, R7, 0x8, RZ ;  /* 0x0000000807077824 */ /* 0x002fca00078e00ff */
[----:B------:R-:W-:Y:S01]  /*18f10*/  LOP3.LUT R7, R7, 0x38, RZ, 0xc0, !PT ;  /* 0x0000003807077812 */ /* 0x000fe200078ec0ff */
[----:B--2---:R-:W-:Y:S02]  /*18f20*/  IMAD.MOV.U32 R21, RZ, RZ, R20 ;  /* 0x000000ffff157224 */ /* 0x004fe400078e0014 */
[----:B------:R-:W-:Y:S01]  /*18f30*/  IMAD.MOV.U32 R20, RZ, RZ, R35 ;  /* 0x000000ffff147224 */ /* 0x000fe200078e0023 */
[----:B------:R-:W-:Y:S01]  /*18f40*/  SHF.R.U32.HI R35, RZ, 0x3, R2 ;  /* 0x00000003ff237819 */ /* 0x000fe20000011602 */
[----:B----4-:R-:W-:Y:S01]  /*18f50*/  IMAD R4, R4, UR4, RZ ;  /* 0x0000000404047c24 */ /* 0x010fe2000f8e02ff */
[----:B------:R-:W1:Y:S03]  /*18f60*/  S2R R2, SR_TID.X ;  /* 0x0000000000027919 */ /* 0x000e660000002100 */
[----:B------:R-:W-:Y:S02]  /*18f70*/  IMAD R4, R36, UR5, R4 ;  /* 0x0000000524047c24 */ /* 0x000fe4000f8e0204 */
[----:B-1----:R-:W-:-:S05]  /*18f80*/  IMAD.SHL.U32 R2, R2, 0x10, RZ ;  /* 0x0000001002027824 */ /* 0x002fca00078e00ff */
[----:B------:R-:W-:-:S04]  /*18f90*/  LOP3.LUT R2, R35, 0x70, R2, 0xf8, !PT ;  /* 0x0000007023027812 */ /* 0x000fc800078ef802 */
[----:B------:R-:W-:-:S05]  /*18fa0*/  LOP3.LUT R35, R2, R17, RZ, 0xfc, !PT ;  /* 0x0000001102237212 */ /* 0x000fca00078efcff */
[----:B---3--:R-:W-:-:S04]  /*18fb0*/  @P0 IMAD.HI.U32 R2, R35, R0, RZ ;  /* 0x0000000023020227 */ /* 0x008fc800078e00ff */
[----:B------:R-:W-:Y:S01]  /*18fc0*/  IMAD.MOV.U32 R0, RZ, RZ, R35 ;  /* 0x000000ffff007224 */ /* 0x000fe200078e0023 */
[----:B0-----:R-:W-:Y:S01]  /*18fd0*/  @P0 SHF.R.U32.HI R0, RZ, R3, R2 ;  /* 0x00000003ff000219 */ /* 0x001fe20000011602 */
[----:B------:R-:W-:Y:S01]  /*18fe0*/  IMAD.WIDE.U32 R2, R36, UR4, RZ ;  /* 0x0000000424027c25 */ /* 0x000fe2000f8e00ff */
[----:B------:R-:W-:-:S04]  /*18ff0*/  ULDC.64 UR4, c[0x0][0x2d8] ;  /* 0x0000b60000047ab9 */ /* 0x000fc80000000a00 */
[----:B------:R-:W-:-:S03]  /*19000*/  IADD3 R3, R3, R4, RZ ;  /* 0x0000000403037210 */ /* 0x000fc60007ffe0ff */
[----:B------:R-:W-:-:S04]  /*19010*/  IMAD.WIDE.U32 R2, R18, UR4, R2 ;  /* 0x0000000412027c25 */ /* 0x000fc8000f8e0002 */
[----:B------:R-:W-:Y:S01]  /*19020*/  IMAD R3, R18, UR5, R3 ;  /* 0x0000000512037c24 */ /* 0x000fe2000f8e0203 */
[----:B------:R-:W-:Y:S02]  /*19030*/  ULDC.64 UR4, c[0x0][0x2e0] ;  /* 0x0000b80000047ab9 */ /* 0x000fe40000000a00 */
[----:B------:R-:W-:Y:S02]  /*19040*/  IMAD R4, R21, UR4, RZ ;  /* 0x0000000415047c24 */ /* 0x000fe4000f8e02ff */
[----:B------:R-:W-:-:S04]  /*19050*/  IMAD.WIDE.U32 R2, R20, UR4, R2 ;  /* 0x0000000414027c25 */ /* 0x000fc8000f8e0002 */
        /* <DEDUP_REMOVED lines=31> */
[C---:B------:R-:W-:Y:S01]  /*19250*/  ISETP.GE.AND P0, PT, R17.reuse, R2, PT ;  /* 0x000000021100720c */ /* 0x040fe20003f06270 */
[----:B------:R-:W-:-:S03]  /*19260*/  VIADD R8, R17, 0x30 ;  /* 0x0000003011087836 */ /* 0x000fc60000000000 */
[----:B------:R2:W-:Y:S09]  /*19270*/  STL [R1+0x1c], R6 ;  /* 0x00001c0601007387 */ /* 0x0005f20000100800 */
        /* <DEDUP_REMOVED lines=8> */
[----:B--2---:R-:W-:-:S05]  /*19300*/  VIADD R6, R17, 0x20 ;  /* 0x0000002011067836 */ /* 0x004fca0000000000 */
[----:B------:R-:W-:Y:S04]  /*19310*/  STL [R1+0x20], R6 ;  /* 0x0000200601007387 */ /* 0x000fe80000100800 */
[----:B------:R-:W-:Y:S04]  /*19320*/  STL [R1+0x24], R8 ;  /* 0x0000240801007387 */ /* 0x000fe80000100800 */
[----:B0-----:R-:W0:Y:S04]  /*19330*/  SHFL.IDX PT, R5, R0, 0x1, 0x181f ;  /* 0x00381f0000057f89 */ /* 0x001e2800000e0000 */
[----:B------:R-:W1:Y:S01]  /*19340*/  SHFL.IDX PT, R4, R3, 0x1, 0x181f ;  /* 0x00381f0003047f89 */ /* 0x000e6200000e0000 */
[----:B0-----:R-:W-:-:S04]  /*19350*/  @!P0 LEA R5, P2, R7, R5, 0x1 ;  /* 0x0000000507058211 */ /* 0x001fc800078408ff */
[----:B-1----:R-:W-:-:S04]  /*19360*/  @!P0 IADD3.X R4, RZ, R4, RZ, P2, !PT ;  /* 0x00000004ff048210 */ /* 0x002fc800017fe4ff */
[----:B------:R-:W-:-:S04]  /*19370*/  @!P0 LOP3.LUT R5, R5, R4, RZ, 0x3c, !PT ;  /* 0x0000000405058212 */ /* 0x000fc800078e3cff */
[----:B------:R-:W-:-:S04]  /*19380*/  @!P0 LOP3.LUT R4, R5, R4, RZ, 0x3c, !PT ;  /* 0x0000000405048212 */ /* 0x000fc800078e3cff */
[----:B------:R-:W-:-:S05]  /*19390*/  @!P0 LOP3.LUT R5, R5, R4, RZ, 0x3c, !PT ;  /* 0x0000000405058212 */ /* 0x000fca00078e3cff */
        /* <DEDUP_REMOVED lines=11> */
[----:B------:R-:W-:Y:S01]  /*19450*/  ISETP.GE.AND P0, PT, R8, R2, PT ;  /* 0x000000020800720c */ /* 0x000fe20003f06270 */
[----:B------:R-:W-:-:S05]  /*19460*/  VIADD R8, R17, 0x40 ;  /* 0x0000004011087836 */ /* 0x000fca0000000000 */
[----:B------:R-:W-:Y:S04]  /*19470*/  STL [R1+0x28], R8 ;  /* 0x0000280801007387 */ /* 0x000fe80000100800 */
[----:B0-----:R-:W0:Y:S03]  /*19480*/  SHFL.IDX PT, R4, R0, 0x3, 0x181f ;  /* 0x00781f0000047f89 */ /* 0x001e2600000e0000 */
[----:B0-----:R-:W-:-:S05]  /*19490*/  @!P0 LEA R5, P2, R7, R4, 0x1 ;  /* 0x0000000407058211 */ /* 0x001fca00078408ff */
[----:B------:R-:W-:Y:S02]  /*194a0*/  @!P0 IMAD.X R4, RZ, RZ, R6, P2 ;  /* 0x000000ffff048224 */ /* 0x000fe400010e0606 */
[----:B------:R-:W-:Y:S03]  /*194b0*/  SHFL.IDX PT, R6, R3, 0x4, 0x181f ;  /* 0x00981f0003067f89 */ /* 0x000fe600000e0000 */
        /* <DEDUP_REMOVED lines=15> */
[----:B------:R-:W-:Y:S02]  /*195b0*/  ISETP.GE.AND P0, PT, R8, R2, PT ;  /* 0x000000020800720c */ /* 0x000fe40003f06270 */
[----:B------:R-:W-:-:S05]  /*195c0*/  IADD3 R8, R17, 0x60, RZ ;  /* 0x0000006011087810 */ /* 0x000fca0007ffe0ff */
[----:B------:R-:W-:Y:S04]  /*195d0*/  STL [R1+0x34], R8 ;  /* 0x0000340801007387 */ /* 0x000fe80000100800 */
[----:B0-----:R-:W0:Y:S02]  /*195e0*/  SHFL.IDX PT, R4, R0, 0x5, 0x181f ;  /* 0x00b81f0000047f89 */ /* 0x001e2400000e0000 */
[----:B0-----:R-:W-:-:S05]  /*195f0*/  @!P0 LEA R5, P2, R7, R4, 0x1 ;  /* 0x0000000407058211 */ /* 0x001fca00078408ff */
[----:B------:R-:W-:Y:S02]  /*19600*/  @!P0 IMAD.X R4, RZ, RZ, R6, P2 ;  /* 0x000000ffff048224 */ /* 0x000fe400010e0606 */
[----:B------:R-:W-:Y:S03]  /*19610*/  SHFL.IDX PT, R6, R3, 0x6, 0x181f ;  /* 0x00d81f0003067f89 */ /* 0x000fe600000e0000 */
[-C--:B------:R-:W-:Y:S01]  /*19620*/  @!P0 LOP3.LUT R5, R5, R4.reuse, RZ, 0x3c, !PT ;  /* 0x0000000405058212 */ /* 0x080fe200078e3cff */
[----:B------:R-:W-:Y:S03]  /*19630*/  SHFL.IDX PT, R3, R3, 0x7, 0x181f ;  /* 0x00f81f0003037f89 */ /* 0x000fe600000e0000 */
        /* <DEDUP_REMOVED lines=12> */
.L_x_10862:
        /* <DEDUP_REMOVED lines=11> */
.L_x_10680:
        /* <DEDUP_REMOVED lines=28> */
.L_x_10682:
[----:B------:R-:W-:Y:S05]  /*19970*/  BSYNC B6 ;  /* 0x0000000000067941 */ /* 0x000fea0003800000 */
.L_x_10681:
[----:B0-----:R-:W2:Y:S01]  /*19980*/  LDL.LU R2, [R1+0x2c] ;  /* 0x00002c0001027983 */ /* 0x001ea20000300800 */
[----:B------:R-:W0:Y:S01]  /*19990*/  LDC R6, c[0x0][0x448] ;  /* 0x00011200ff067b82 */ /* 0x000e220000000800 */
[----:B------:R-:W-:Y:S02]  /*199a0*/  ULDC.64 UR4, c[0x0][0x398] ;  /* 0x0000e60000047ab9 */ /* 0x000fe40000000a00 */
[----:B------:R-:W3:Y:S04]  /*199b0*/  LDL.LU R21, [R1+0x38] ;  /* 0x0000380001157983 */ /* 0x000ee80000300800 */
[----:B------:R-:W4:Y:S01]  /*199c0*/  LDL.LU R20, [R1+0x10] ;  /* 0x0000100001147983 */ /* 0x000f220000300800 */
[----:B------:R-:W-:Y:S01]  /*199d0*/  IMAD.MOV.U32 R4, RZ, RZ, R35 ;  /* 0x000000ffff047224 */ /* 0x000fe200078e0023 */
[----:B------:R-:W1:Y:S01]  /*199e0*/  S2R R7, SR_TID.X ;  /* 0x0000000000077919 */ /* 0x000e620000002100 */
[----:B0-----:R-:W-:-:S13]  /*199f0*/  ISETP.NE.AND P0, PT, R6, 0x1, PT ;  /* 0x000000010600780c */ /* 0x001fda0003f05270 */
[----:B------:R-:W0:Y:S01]  /*19a00*/  @P0 LDC R5, c[0x0][0x450] ;  /* 0x00011400ff050b82 */ /* 0x000e220000000800 */
[----:B-1----:R-:W-:-:S05]  /*19a10*/  IMAD.SHL.U32 R7, R7, 0x8, RZ ;  /* 0x0000000807077824 */ /* 0x002fca00078e00ff */
[----:B------:R-:W-:Y:S01]  /*19a20*/  LOP3.LUT R7, R7, 0x38, RZ, 0xc0, !PT ;  /* 0x0000003807077812 */ /* 0x000fe200078ec0ff */
[----:B--2---:R-:W-:Y:S02]  /*19a30*/  IMAD R0, R2, UR4, RZ ;  /* 0x0000000402007c24 */ /* 0x004fe4000f8e02ff */
[----:B------:R-:W-:-:S04]  /*19a40*/  IMAD.WIDE.U32 R2, R36, UR4, RZ ;  /* 0x0000000424027c25 */ /* 0x000fc8000f8e00ff */
[----:B------:R-:W-:Y:S01]  /*19a50*/  IMAD R0, R36, UR5, R0 ;  /* 0x0000000524007c24 */ /* 0x000fe2000f8e0200 */
[----:B------:R-:W-:-:S03]  /*19a60*/  ULDC.64 UR4, c[0x0][0x3d8] ;  /* 0x0000f60000047ab9 */ /* 0x000fc60000000a00 */
[----:B------:R-:W-:Y:S02]  /*19a70*/  IMAD.IADD R3, R3, 0x1, R0 ;  /* 0x0000000103037824 */ /* 0x000fe400078e0200 */
        /* <DEDUP_REMOVED lines=9> */
[----:B------:R-:W2:Y:S02]  /*19b10*/  @P0 LDC R0, c[0x0][0x44c] ;  /* 0x00011300ff000b82 */ /* 0x000ea40000000800 */
[----:B--2---:R-:W-:-:S04]  /*19b20*/  @P0 IMAD.HI.U32 R0, R35, R0, RZ ;  /* 0x0000000023000227 */ /* 0x004fc800078e00ff */
[----:B-1----:R-:W-:Y:S01]  /*19b30*/  IMAD.SHL.U32 R20, R20, 0x8, RZ ;  /* 0x0000000814147824 */ /* 0x002fe200078e00ff */
[----:B0-----:R-:W-:-:S04]  /*19b40*/  @P0 SHF.R.U32.HI R4, RZ, R5, R0 ;  /* 0x00000005ff040219 */ /* 0x001fc80000011600 */
[--C-:B------:R-:W-:Y:S01]  /*19b50*/  SHF.R.S32.HI R5, RZ, 0x1f, R4.reuse ;  /* 0x0000001fff057819 */ /* 0x100fe20000011404 */
[----:B------:R-:W-:Y:S01]  /*19b60*/  IMAD.MOV R0, RZ, RZ, -R4 ;  /* 0x000000ffff007224 */ /* 0x000fe200078e0a04 */
[----:B------:R-:W-:Y:S01]  /*19b70*/  LOP3.LUT R20, R20, 0x38, RZ, 0xc0, !PT ;  /* 0x0000003814147812 */ /* 0x000fe200078ec0ff */
[----:B------:R-:W-:-:S03]  /*19b80*/  IMAD.WIDE.U32 R2, R4, UR4, R2 ;  /* 0x0000000404027c25 */ /* 0x000fc6000f8e0002 */
[C---:B------:R-:W-:Y:S01]  /*19b90*/  LOP3.LUT R10, R20.reuse, 0x40, RZ, 0xfc, !PT ;  /* 0x00000040140a7812 */ /* 0x040fe200078efcff */
[----:B------:R-:W-:Y:S01]  /*19ba0*/  IMAD R5, R5, UR4, RZ ;  /* 0x0000000405057c24 */ /* 0x000fe2000f8e02ff */
[----:B------:R-:W-:Y:S01]  /*19bb0*/  LOP3.LUT R9, R20, 0x80, RZ, 0xfc, !PT ;  /* 0x0000008014097812 */ /* 0x000fe200078efcff */
[----:B------:R-:W-:Y:S01]  /*19bc0*/  IMAD R0, R6, R0, R35 ;  /* 0x0000000006007224 */ /* 0x000fe200078e0223 */
[----:B------:R-:W-:Y:S01]  /*19bd0*/  LOP3.LUT R8, R20, 0xc0, RZ, 0xfc, !PT ;  /* 0x000000c014087812 */ /* 0x000fe200078efcff */
        /* <DEDUP_REMOVED lines=18> */
[----:B------:R-:W2:Y:S04]  /*19d00*/  LDL.LU R3, [R1+0x24] ;  /* 0x0000240001037983 */ /* 0x000ea80000300800 */
[----:B------:R-:W3:Y:S04]  /*19d10*/  LDL.LU R10, [R1+0x1c] ;  /* 0x00001c00010a7983 */ /* 0x000ee80000300800 */
[----:B------:R-:W4:Y:S04]  /*19d20*/  LDL.LU R9, [R1+0x28] ;  /* 0x0000280001097983 */ /* 0x000f280000300800 */
[----:B------:R-:W5:Y:S04]  /*19d30*/  LDL.LU R8, [R1+0x20] ;  /* 0x0000200001087983 */ /* 0x000f680000300800 */
[----:B------:R-:W2:Y:S04]  /*19d40*/  LDL.LU R11, [R1+0x14] ;  /* 0x00001400010b7983 */ /* 0x000ea80000300800 */
[----:B------:R-:W-:Y:S01]  /*19d50*/  SHFL.IDX PT, R2, R0, RZ, 0x181f ;  /* 0x00181fff00027589 */ /* 0x000fe200000e0000 */
[----:B--2---:R-:W-:-:S02]  /*19d60*/  IMAD R5, R11, R6, RZ ;  /* 0x000000060b057224 */ /* 0x004fc400078e02ff */
[----:B------:R-:W-:Y:S01]  /*19d70*/  IMAD.MOV.U32 R11, RZ, RZ, R3 ;  /* 0x000000ffff0b7224 */ /* 0x000fe200078e0003 */
[----:B------:R-:W-:Y:S02]  /*19d80*/  SHFL.IDX PT, R6, R0, 0x1, 0x181f ;  /* 0x00381f0000067f89 */ /* 0x000fe400000e0000 */
[----:B------:R-:W-:Y:S02]  /*19d90*/  ISETP.GE.AND P0, PT, R17, R5, PT ;  /* 0x000000051100720c */ /* 0x000fe40003f06270 */
[----:B------:R-:W0:Y:S11]  /*19da0*/  SHFL.IDX PT, R3, R4, RZ, 0x181f ;  /* 0x00181fff04037589 */ /* 0x000e3600000e0000 */
[----:B0-----:R-:W-:-:S05]  /*19db0*/  @!P0 LEA R3, P6, R7, R3, 0x1 ;  /* 0x0000000307038211 */ /* 0x001fca00078c08ff */
[----:B------:R-:W-:-:S05]  /*19dc0*/  @!P0 IMAD.X R2, RZ, RZ, R2, P6 ;  /* 0x000000ffff028224 */ /* 0x000fca00030e0602 */
[----:B------:R-:W-:-:S04]  /*19dd0*/  @!P0 LOP3.LUT R3, R3, R2, RZ, 0x3c, !PT ;  /* 0x0000000203038212 */ /* 0x000fc800078e3cff */
[----:B------:R-:W-:-:S04]  /*19de0*/  @!P0 LOP3.LUT R2, R3, R2, RZ, 0x3c, !PT ;  /* 0x0000000203028212 */ /* 0x000fc800078e3cff */
[----:B------:R-:W-:-:S05]  /*19df0*/  @!P0 LOP3.LUT R3, R3, R2, RZ, 0x3c, !PT ;  /* 0x0000000203038212 */ /* 0x000fca00078e3cff */
[----:B------:R-:W-:Y:S04]  /*19e00*/  @!P0 LDGSTS.E.BYPASS.LTC128B.128 [R25+0x22400], desc[UR60][R2.64], !P4 ;  /* 0x2240000002198fae */ /* 0x000fe8000e101d7c */
[----:B------:R-:W-:Y:S04]  /*19e10*/  @!P0 LDGSTS.E.BYPASS.LTC128B.128 [R25+0x26400], desc[UR60][R2.64+0x80], !P3 ;  /* 0x2640008002198fae */ /* 0x000fe8000d901d7c */
[----:B------:R-:W-:Y:S04]  /*19e20*/  @!P0 LDGSTS.E.BYPASS.LTC128B.128 [R25+0x2a400], desc[UR60][R2.64+0x100], !P2 ;  /* 0x2a40010002198fae */ /* 0x000fe8000d101d7c */
[----:B------:R0:W-:Y:S01]  /*19e30*/  @!P0 LDGSTS.E.BYPASS.LTC128B.128 [R25+0x2e400], desc[UR60][R2.64+0x180], !P1 ;  /* 0x2e40018002198fae */ /* 0x0001e2000c901d7c */
[----:B---3--:R-:W-:Y:S01]  /*19e40*/  ISETP.GE.AND P0, PT, R10, R5, PT ;  /* 0x000000050a00720c */ /* 0x008fe20003f06270 */
[----:B----4-:R-:W-:-:S02]  /*19e50*/  IMAD.MOV.U32 R10, RZ, RZ, R9 ;  /* 0x000000ffff0a7224 */ /* 0x010fc400078e0009 */
[----:B------:R-:W2:Y:S04]  /*19e60*/  LDL.LU R9, [R1+0x30] ;  /* 0x0000300001097983 */ /* 0x000ea80000300800 */
[----:B0-----:R-:W0:Y:S06]  /*19e70*/  SHFL.IDX PT, R2, R4, 0x1, 0x181f ;  /* 0x00381f0004027f89 */ /* 0x001e2c00000e0000 */
[----:B0-----:R-:W-:-:S05]  /*19e80*/  @!P0 LEA R2, P6, R7, R2, 0x1 ;  /* 0x0000000207028211 */ /* 0x001fca00078c08ff */
[----:B------:R-:W-:Y:S02]  /*19e90*/  @!P0 IMAD.X R3, RZ, RZ, R6, P6 ;  /* 0x000000ffff038224 */ /* 0x000fe400030e0606 */
[----:B------:R-:W-:Y:S04]  /*19ea0*/  SHFL.IDX PT, R6, R0, 0x2, 0x181f ;  /* 0x00581f0000067f89 */ /* 0x000fe800000e0000 */
[----:B------:R-:W-:Y:S04]  /*19eb0*/  @!P0 LDGSTS.E.BYPASS.LTC128B.128 [R25+0x22c00], desc[UR60][R2.64], !P4 ;  /* 0x22c0000002198fae */ /* 0x000fe8000e101d7c */
[----:B------:R-:W-:Y:S04]  /*19ec0*/  @!P0 LDGSTS.E.BYPASS.LTC128B.128 [R25+0x26c00], desc[UR60][R2.64+0x80], !P3 ;  /* 0x26c0008002198fae */ /* 0x000fe8000d901d7c */
[----:B------:R-:W-:Y:S04]  /*19ed0*/  @!P0 LDGSTS.E.BYPASS.LTC128B.128 [R25+0x2ac00], desc[UR60][R2.64+0x100], !P2 ;  /* 0x2ac0010002198fae */ /* 0x000fe8000d101d7c */
[----:B------:R0:W-:Y:S01]  /*19ee0*/  @!P0 LDGSTS.E.BYPASS.LTC128B.128 [R25+0x2ec00], desc[UR60][R2.64+0x180], !P1 ;  /* 0x2ec0018002198fae */ /* 0x0001e2000c901d7c */
[----:B-----5:R-:W-:-:S03]  /*19ef0*/  ISETP.GE.AND P0, PT, R8, R5, PT ;  /* 0x000000050800720c */ /* 0x020fc60003f06270 */
[----:B------:R-:W3:Y:S04]  /*19f00*/  LDL.LU R8, [R1+0x34] ;  /* 0x0000340001087983 */ /* 0x000ee80000300800 */
[----:B0-----:R-:W0:Y:S06]  /*19f10*/  SHFL.IDX PT, R2, R4, 0x2, 0x181f ;  /* 0x00581f0004027f89 */ /* 0x001e2c00000e0000 */
[----:B0-----:R-:W-:-:S05]  /*19f20*/  @!P0 LEA R2, P6, R7, R2, 0x1 ;  /* 0x0000000207028211 */ /* 0x001fca00078c08ff */
[----:B------:R-:W-:-:S05]  /*19f30*/  @!P0 IMAD.X R3, RZ, RZ, R6, P6 ;  /* 0x000000ffff038224 */ /* 0x000fca00030e0606 */
[----:B------:R-:W-:Y:S04]  /*19f40*/  @!P0 LDGSTS.E.BYPASS.LTC128B.128 [R25+0x23400], desc[UR60][R2.64], !P4 ;  /* 0x2340000002198fae */ /* 0x000fe8000e101d7c */
[----:B------:R-:W-:Y:S04]  /*19f50*/  @!P0 LDGSTS.E.BYPASS.LTC128B.128 [R25+0x27400], desc[UR60][R2.64+0x80], !P3 ;  /* 0x2740008002198fae */ /* 0x000fe8000d901d7c */
[----:B------:R-:W-:Y:S04]  /*19f60*/  @!P0 LDGSTS.E.BYPASS.LTC128B.128 [R25+0x2b400], desc[UR60][R2.64+0x100], !P2 ;  /* 0x2b40010002198fae */ /* 0x000fe8000d101d7c */
[----:B------:R0:W-:Y:S04]  /*19f70*/  @!P0 LDGSTS.E.BYPASS.LTC128B.128 [R25+0x2f400], desc[UR60][R2.64+0x180], !P1 ;  /* 0x2f40018002198fae */ /* 0x0001e8000c901d7c */
[----:B------:R-:W-:Y:S04]  /*19f80*/  SHFL.IDX PT, R6, R0, 0x3, 0x181f ;  /* 0x00781f0000067f89 */ /* 0x000fe800000e0000 */
[----:B0-----:R-:W0:Y:S01]  /*19f90*/  SHFL.IDX PT, R2, R4, 0x3, 0x181f ;  /* 0x00781f0004027f89 */ /* 0x001e2200000e0000 */
[----:B------:R-:W-:-:S13]  /*19fa0*/  ISETP.GE.AND P0, PT, R11, R5, PT ;  /* 0x000000050b00720c */ /* 0x000fda0003f06270 */
[----:B0-----:R-:W-:-:S04]  /*19fb0*/  @!P0 LEA R2, P6, R7, R2, 0x1 ;  /* 0x0000000207028211 */ /* 0x001fc800078c08ff */
[----:B------:R-:W-:-:S05]  /*19fc0*/  @!P0 IADD3.X R3, RZ, R6, RZ, P6, !PT ;  /* 0x00000006ff038210 */ /* 0x000fca00037fe4ff */
[----:B------:R-:W-:Y:S04]  /*19fd0*/  @!P0 LDGSTS.E.BYPASS.LTC128B.128 [R25+0x23c00], desc[UR60][R2.64], !P4 ;  /* 0x23c0000002198fae */ /* 0x000fe8000e101d7c */
[----:B------:R-:W-:Y:S04]  /*19fe0*/  @!P0 LDGSTS.E.BYPASS.LTC128B.128 [R25+0x27c00], desc[UR60][R2.64+0x80], !P3 ;  /* 0x27c0008002198fae */ /* 0x000fe8000d901d7c */
[----:B------:R-:W-:Y:S04]  /*19ff0*/  @!P0 LDGSTS.E.BYPASS.LTC128B.128 [R25+0x2bc00], desc[UR60][R2.64+0x100], !P2 ;  /* 0x2bc0010002198fae */ /* 0x000fe8000d101d7c */
[----:B------:R0:W-:Y:S04]  /*1a000*/  @!P0 LDGSTS.E.BYPASS.LTC128B.128 [R25+0x2fc00], desc[UR60][R2.64+0x180], !P1 ;  /* 0x2fc0018002198fae */ /* 0x0001e8000c901d7c */
[----:B------:R-:W-:Y:S04]  /*1a010*/  SHFL.IDX PT, R6, R0, 0x4, 0x181f ;  /* 0x00981f0000067f89 */ /* 0x000fe800000e0000 */
[----:B0-----:R-:W0:Y:S01]  /*1a020*/  SHFL.IDX PT, R2, R4, 0x4, 0x181f ;  /* 0x00981f0004027f89 */ /* 0x001e2200000e0000 */
[----:B------:R-:W-:-:S13]  /*1a030*/  ISETP.GE.AND P0, PT, R10, R5, PT ;  /* 0x000000050a00720c */ /* 0x000fda0003f06270 */
        /* <DEDUP_REMOVED lines=8> */
[----:B--2---:R-:W-:-:S13]  /*1a0c0*/  ISETP.GE.AND P0, PT, R9, R5, PT ;  /* 0x000000050900720c */ /* 0x004fda0003f06270 */
        /* <DEDUP_REMOVED lines=8> */
[----:B---3--:R-:W-:-:S13]  /*1a150*/  ISETP.GE.AND P0, PT, R8, R5, PT ;  /* 0x000000050800720c */ /* 0x008fda0003f06270 */
[----:B0-----:R-:W-:-:S05]  /*1a160*/  @!P0 LEA R2, P5, R7, R2, 0x1 ;  /* 0x0000000207028211 */ /* 0x001fca00078a08ff */
[----:B------:R-:W-:-:S05]  /*1a170*/  @!P0 IMAD.X R3, RZ, RZ, R6, P5 ;  /* 0x000000ffff038224 */ /* 0x000fca00028e0606 */
[----:B------:R-:W-:Y:S04]  /*1a180*/  @!P0 LDGSTS.E.BYPASS.LTC128B.128 [R25+0x25400], desc[UR60][R2.64], !P4 ;  /* 0x2540000002198fae */ /* 0x000fe8000e101d7c */
[----:B------:R-:W-:Y:S04]  /*1a190*/  @!P0 LDGSTS.E.BYPASS.LTC128B.128 [R25+0x29400], desc[UR60][R2.64+0x80], !P3 ;  /* 0x2940008002198fae */ /* 0x000fe8000d901d7c */
[----:B------:R-:W-:Y:S04]  /*1a1a0*/  @!P0 LDGSTS.E.BYPASS.LTC128B.128 [R25+0x2d400], desc[UR60][R2.64+0x100], !P2 ;  /* 0x2d40010002198fae */ /* 0x000fe8000d101d7c */
[----:B------:R0:W-:Y:S04]  /*1a1b0*/  @!P0 LDGSTS.E.BYPASS.LTC128B.128 [R25+0x31400], desc[UR60][R2.64+0x180], !P1 ;  /* 0x3140018002198fae */ /* 0x0001e8000c901d7c */
[----:B------:R1:W2:Y:S04]  /*1a1c0*/  SHFL.IDX PT, R6, R0, 0x7, 0x181f ;  /* 0x00f81f0000067f89 */ /* 0x0002a800000e0000 */
[----:B0-----:R1:W0:Y:S02]  /*1a1d0*/  SHFL.IDX PT, R2, R4, 0x7, 0x181f ;  /* 0x00f81f0004027f89 */ /* 0x00122400000e0000 */
.L_x_10880:
[----:B-1----:R-:W3:Y:S01]  /*1a1e0*/  LDL.LU R0, [R1+0x3c] ;  /* 0x00003c0001007983 */ /* 0x002ee20000300800 */
[----:B------:R-:W-:Y:S01]  /*1a1f0*/  BSSY B0, `(.L_x_10684) ;  /* 0x000000c000007945 */ /* 0x000fe20003800000 */
[----:B---3--:R-:W-:-:S13]  /*1a200*/  ISETP.GE.AND P0, PT, R0, R5, PT ;  /* 0x000000050000720c */ /* 0x008fda0003f06270 */
[----:B------:R-:W-:Y:S05]  /*1a210*/  @P0 BRA `(.L_x_10685) ;  /* 0x0000000000240947 */ /* 0x000fea0003800000 */
[----:B0-----:R-:W-:-:S05]  /*1a220*/  LEA R2, P0, R7, R2, 0x1 ;  /* 0x0000000207027211 */ /* 0x001fca00078008ff */
[----:B--2---:R-:W-:-:S05]  /*1a230*/  IMAD.X R3, RZ, RZ, R6, P0 ;  /* 0x000000ffff037224 */ /* 0x004fca00000e0606 */
[----:B------:R-:W-:Y:S01]  /*1a240*/  @!PT LDS RZ, [RZ] ;  /* 0x00000000fffff984 */ /* 0x000fe20000000800 */
[----:B------:R-:W-:Y:S01]  /*1a250*/  @!PT LDS RZ, [RZ] ;  /* 0x00000000fffff984 */ /* 0x000fe20000000800 */
[----:B------:R-:W-:Y:S01]  /*1a260*/  @!PT LDS RZ, [RZ] ;  /* 0x00000000fffff984 */ /* 0x000fe20000000800 */
[----:B------:R1:W-:Y:S04]  /*1a270*/  LDGSTS.E.BYPASS.LTC128B.128 [R25+0x25c00], desc[UR60][R2.64], !P4 ;  /* 0x25c0000002197fae */ /* 0x0003e8000e101d7c */
[----:B------:R1:W-:Y:S04]  /*1a280*/  LDGSTS.E.BYPASS.LTC128B.128 [R25+0x29c00], desc[UR60][R2.64+0x80], !P3 ;  /* 0x29c0008002197fae */ /* 0x0003e8000d901d7c */
[----:B------:R1:W-:Y:S04]  /*1a290*/  LDGSTS.E.BYPASS.LTC128B.128 [R25+0x2dc00], desc[UR60][R2.64+0x100], !P2 ;  /* 0x2dc0010002197fae */ /* 0x0003e8000d101d7c */
[----:B------:R1:W-:Y:S02]  /*1a2a0*/  LDGSTS.E.BYPASS.LTC128B.128 [R25+0x31c00], desc[UR60][R2.64+0x180], !P1 ;  /* 0x31c0018002197fae */ /* 0x0003e4000c901d7c */
.L_x_10685:
[----:B------:R-:W-:Y:S05]  /*1a2b0*/  BSYNC B0 ;  /* 0x0000000000007941 */ /* 0x000fea0003800000 */
.L_x_10684:
[----:B------:R-:W-:Y:S01]  /*1a2c0*/  NOP ;  /* 0x0000000000007918 */ /* 0x000fe20000000000 */
[----:B------:R-:W-:-:S13]  /*1a2d0*/  PLOP3.LUT P0, PT, PT, PT, PT, 0x80, 0x0 ;  /* 0x000000000000781c */ /* 0x000fda0003f0f070 */
.L_x_10686:
[----:B------:R-:W-:Y:S02]  /*1a2e0*/  PLOP3.LUT P1, PT, P1, P0, PT, 0xa2, 0x0 ;  /* 0x000000000000781c */ /* 0x000fe40000f21472 */
[----:B------:R-:W-:-:S08]  /*1a2f0*/  @P0 R2UR P1, UR4, R22 ;  /* 0x00000000160402ca */ /* 0x000fd00000020000 */
[----:B------:R-:W-:-:S05]  /*1a300*/  @P0 PLOP3.LUT P0, PT, P1, PT, PT, 0x80, 0x0 ;  /* 0x000000000000081c */ /* 0x000fca0000f0f070 */
[----:B------:R-:W-:Y:S01]  /*1a310*/  @!P1 SYNCS.ARRIVE.TRANS64.RED.A0T1 RZ, [UR4+0x32410], RZ ;  /* 0x032410ffffff99a7 */ /* 0x000fe20008200404 */
[----:B------:R-:W-:Y:S07]  /*1a320*/  @!P1 ARRIVES.LDGSTSBAR.64.TRANSCNT [UR4+0x32410] ;  /* 0x03241000ff0099b0 */ /* 0x000fee0008000a84 */
[----:B------:R-:W-:Y:S05]  /*1a330*/  @P0 BRA.U.ANY `(.L_x_10686) ;  /* 0xfffffffd00e80947 */ /* 0x000fea000393ffff */
[----:B01----:R-:W3:Y:S02]  /*1a340*/  LDL.LU R2, [R1+0x40] ;  /* 0x0000400001027983 */ /* 0x003ee40000300800 */
[----:B---3--:R-:W-:-:S05]  /*1a350*/  VIADD R2, R2, 0x1 ;  /* 0x0000000102027836 */ /* 0x008fca0000000000 */
        /* <DEDUP_REMOVED lines=10> */
.L_x_10881:
[----:B------:R-:W-:Y:S05]  /*1a400*/  BSYNC B0 ;  /* 0x0000000000007941 */ /* 0x000fea0003800000 */
.L_x_10687:
[----:B------:R-:W3:Y:S02]  /*1a410*/  LDL R0, [R1+0x60] ;  /* 0x0000600001007983 */ /* 0x000ee40000100800 */
[----:B---3--:R-:W-:-:S13]  /*1a420*/  ISETP.NE.AND P0, PT, R0, 0x3, PT ;  /* 0x000000030000780c */ /* 0x008fda0003f05270 */
[----:B------:R-:W-:Y:S05]  /*1a430*/  @!P0 BRA `(.L_x_10689) ;  /* 0x0000000000048947 */ /* 0x000fea0003800000 */
[----:B------:R-:W-:Y:S01]  /*1a440*/  BPT.TRAP 0x1 ;  /* 0x000000040000795c */ /* 0x000fe20000300000 */
.L_x_10689:
[----:B------:R-:W-:Y:S01]  /*1a450*/  SHF.L.U32 R0, R26, 0x1f, RZ ;  /* 0x0000001f1a007819 */ /* 0x000fe200000006ff */
[----:B------:R-:W-:Y:S03]  /*1a460*/  BSSY B0, `(.L_x_10690) ;  /* 0x0000003000007945 */ /* 0x000fe60003800000 */
[----:B------:R-:W1:Y:S02]  /*1a470*/  SYNCS.PHASECHK.TRANS64.TRYWAIT P0, [R29+URZ+0x32460], R0 ;  /* 0x032460001d0075a7 */ /* 0x000e64000800017f */
[----:B-1----:R-:W-:Y:S05]  /*1a480*/  @!P0 BRA `(.L_x_10691) ;  /* 0x0000006400508947 */ /* 0x002fea0003800000 */
.L_x_10882:
[----:B------:R-:W-:Y:S05]  /*1a490*/  BSYNC B0 ;  /* 0x0000000000007941 */ /* 0x000fea0003800000 */
.L_x_10690:
[----:B0-----:R-:W1:Y:S01]  /*1a4a0*/  LDL.LU R3, [R1+0x48] ;  /* 0x0000480001037983 */ /* 0x001e620000300800 */
[----:B------:R-:W-:Y:S01]  /*1a4b0*/  ULDC.64 UR4, c[0x0][0x328] ;  /* 0x0000ca0000047ab9 */ /* 0x000fe20000000a00 */
[----:B------:R-:W-:Y:S02]  /*1a4c0*/  ULDC.64 UR6, c[0x0][0x318] ;  /* 0x0000c60000067ab9 */ /* 0x000fe40000000a00 */
[----:B------:R-:W3:Y:S04]  /*1a4d0*/  LDL.LU R2, [R1+0x4] ;  /* 0x0000040001027983 */ /* 0x000ee80000300800 */
[----:B--2---:R-:W2:Y:S04]  /*1a4e0*/  LDL.LU R6, [R1+0x4c] ;  /* 0x00004c0001067983 */ /* 0x004ea80000300800 */
[----:B------:R-:W4:Y:S04]  /*1a4f0*/  LDL R7, [R1] ;  /* 0x0000000001077983 */ /* 0x000f280000100800 */
[----:B------:R-:W5:Y:S01]  /*1a500*/  LDL.LU R4, [R1+0x5c] ;  /* 0x00005c0001047983 */ /* 0x000f620000300800 */
[----:B-1----:R-:W-:-:S04]  /*1a510*/  IMAD R0, R3, UR4, RZ ;  /* 0x0000000403007c24 */ /* 0x002fc8000f8e02ff */
[C---:B---3--:R-:W-:Y:S02]  /*1a520*/  IMAD R5, R2.reuse, UR5, R0 ;  /* 0x0000000502057c24 */ /* 0x048fe4000f8e0200 */
[----:B------:R-:W-:Y:S01]  /*1a530*/  IMAD.WIDE.U32 R2, R2, UR4, RZ ;  /* 0x0000000402027c25 */ /* 0x000fe2000f8e00ff */
[----:B------:R-:W-:-:S03]  /*1a540*/  ULDC.64 UR4, c[0x0][0x338] ;  /* 0x0000ce0000047ab9 */ /* 0x000fc60000000a00 */
[----:B------:R-:W-:Y:S02]  /*1a550*/  IMAD.IADD R3, R3, 0x1, R5 ;  /* 0x0000000103037824 */ /* 0x000fe400078e0205 */
[----:B--2---:R-:W-:Y:S01]  /*1a560*/  IMAD R0, R6, UR4, RZ ;  /* 0x0000000406007c24 */ /* 0x004fe2000f8e02ff */
[----:B----4-:R-:W-:Y:S01]  /*1a570*/  LOP3.LUT P3, RZ, R7, 0x10, RZ, 0xc0, !PT ;  /* 0x0000001007ff7812 */ /* 0x010fe2000786c0ff */
[----:B------:R-:W-:Y:S01]  /*1a580*/  IMAD.WIDE.U32 R2, R37, UR4, R2 ;  /* 0x0000000425027c25 */ /* 0x000fe2000f8e0002 */
[C---:B------:R-:W-:Y:S02]  /*1a590*/  LOP3.LUT P2, RZ, R7.reuse, 0x8, RZ, 0xc0, !PT ;  /* 0x0000000807ff7812 */ /* 0x040fe4000784c0ff */
[----:B------:R-:W-:Y:S01]  /*1a5a0*/  LOP3.LUT P1, RZ, R7, 0x4, RZ, 0xc0, !PT ;  /* 0x0000000407ff7812 */ /* 0x000fe2000782c0ff */
[----:B------:R-:W-:Y:S01]  /*1a5b0*/  IMAD R5, R37, UR5, R0 ;  /* 0x0000000525057c24 */ /* 0x000fe2000f8e0200 */
[----:B------:R-:W-:Y:S01]  /*1a5c0*/  ULDC.64 UR4, c[0x0][0x330] ;  /* 0x0000cc0000047ab9 */ /* 0x000fe20000000a00 */
[----:B------:R-:W-:-:S02]  /*1a5d0*/  SEL R0, RZ, 0x2, P3 ;  /* 0x00000002ff007807 */ /* 0x000fc40001800000 */
[----:B------:R-:W-:Y:S01]  /*1a5e0*/  IMAD.IADD R3, R3, 0x1, R5 ;  /* 0x0000000103037824 */ /* 0x000fe200078e0205 */
[----:B------:R-:W-:Y:S02]  /*1a5f0*/  LOP3.LUT P4, RZ, R7, 0x1, RZ, 0xc0, !PT ;  /* 0x0000000107ff7812 */ /* 0x000fe4000788c0ff */
[----:B------:R-:W-:Y:S01]  /*1a600*/  SEL R7, RZ, 0x8, P1 ;  /* 0x00000008ff077807 */ /* 0x000fe20000800000 */
[----:B------:R-:W-:Y:S01]  /*1a610*/  IMAD.WIDE.U32 R2, R18, UR4, R2 ;  /* 0x0000000412027c25 */ /* 0x000fe2000f8e0002 */
[----:B------:R-:W-:-:S03]  /*1a620*/  UMOV UR4, 0xffffffff ;  /* 0xffffffff00047882 */ /* 0x000fc60000000000 */
[----:B------:R-:W-:Y:S01]  /*1a630*/  IMAD R3, R18, UR5, R3 ;  /* 0x0000000512037c24 */ /* 0x000fe2000f8e0203 */
[----:B------:R-:W-:-:S04]  /*1a640*/  LEA R5, P0, R2, UR6, 0x1 ;  /* 0x0000000602057c11 */ /* 0x000fc8000f8008ff */
[----:B------:R-:W-:Y:S02]  /*1a650*/  LEA.HI.X R6, R2, UR7, R3, 0x1, P0 ;  /* 0x0000000702067c11 */ /* 0x000fe400080f0c03 */
[----:B------:R-:W-:-:S04]  /*1a660*/  SEL R3, RZ, 0x4, P2 ;  /* 0x00000004ff037807 */ /* 0x000fc80001000000 */
[----:B-----5:R-:W-:Y:S01]  /*1a670*/  IADD3 R0, R3, R0, R4 ;  /* 0x0000000003007210 */ /* 0x020fe20007ffe004 */
[----:B------:R-:W-:-:S03]  /*1a680*/  IMAD R4, R24, 0x6000, R31 ;  /* 0x0000600018047824 */ /* 0x000fc600078e021f */
[----:B------:R-:W-:Y:S01]  /*1a690*/  IADD3 R7, R0, R7, RZ ;  /* 0x0000000700077210 */ /* 0x000fe20007ffe0ff */
[----:B------:R-:W-:Y:S06]  /*1a6a0*/  BRA.DIV UR4, `(.L_x_10692) ;  /* 0x0000006204dc7947 */ /* 0x000fec000b800000 */
[----:B------:R-:W0:Y:S01]  /*1a6b0*/  S2R R2, SR_TID.X ;  /* 0x0000000000027919 */ /* 0x000e220000002100 */
[----:B------:R-:W-:Y:S01]  /*1a6c0*/  IMAD R4, R4, 0x2, R22 ;  /* 0x0000000204047824 */ /* 0x000fe200078e0216 */
[C---:B------:R-:W-:Y:S01]  /*1a6d0*/  LOP3.LUT P2, RZ, R7.reuse, 0x2, RZ, 0xc0, !PT ;  /* 0x0000000207ff7812 */ /* 0x040fe2000784c0ff */
[----:B------:R-:W1:Y:S01]  /*1a6e0*/  SHFL.IDX PT, R14, R5, RZ, 0x181f ;  /* 0x00181fff050e7589 */ /* 0x000e6200000e0000 */
[----:B------:R-:W-:-:S03]  /*1a6f0*/  LOP3.LUT P1, RZ, R7, 0x4, RZ, 0xc0, !PT ;  /* 0x0000000407ff7812 */ /* 0x000fc6000782c0ff */
[----:B------:R-:W2:Y:S01]  /*1a700*/  SHFL.IDX PT, R3, R6, RZ, 0x181f ;  /* 0x00181fff06037589 */ /* 0x000ea200000e0000 */
        /* <DEDUP_REMOVED lines=64> */
.L_x_10896:
[----:B0-2---:R-:W-:Y:S02]  /*1ab10*/  IADD3 R2, P3, R14, R0, RZ ;  /* 0x000000000e027210 */ /* 0x005fe40007f7e0ff */
[C---:B------:R-:W-:Y:S02]  /*1ab20*/  ISETP.LT.OR P2, PT, R30.reuse, 0x51, !P2 ;  /* 0x000000511e00780c */ /* 0x040fe40005741670 */
[----:B------:R-:W-:Y:S02]  /*1ab30*/  IADD3.X R3, RZ, R6, RZ, P3, !PT ;  /* 0x00000006ff037210 */ /* 0x000fe40001ffe4ff */
[C---:B------:R-:W-:Y:S02]  /*1ab40*/  ISETP.LT.OR P3, PT, R30.reuse, 0x51, P4 ;  /* 0x000000511e00780c */ /* 0x040fe40002761670 */
[C---:B------:R-:W-:Y:S02]  /*1ab50*/  ISETP.LT.OR P1, PT, R30.reuse, 0x51, !P1 ;  /* 0x000000511e00780c */ /* 0x040fe40004f21670 */
[----:B------:R-:W-:-:S09]  /*1ab60*/  ISETP.LT.OR P0, PT, R30, 0x51, !P0 ;  /* 0x000000511e00780c */ /* 0x000fd20004701670 */
        /* <DEDUP_REMOVED lines=9> */
.L_x_10693:
[----:B------:R-:W-:Y:S02]  /*1ac00*/  PLOP3.LUT P1, PT, P1, P0, PT, 0xa2, 0x0 ;  /* 0x000000000000781c */ /* 0x000fe40000f21472 */
[----:B------:R-:W-:-:S08]  /*1ac10*/  @P0 R2UR P1, UR4, R29 ;  /* 0x000000001d0402ca */ /* 0x000fd00000020000 */
[----:B------:R-:W-:-:S05]  /*1ac20*/  @P0 PLOP3.LUT P0, PT, P1, PT, PT, 0x80, 0x0 ;  /* 0x000000000000081c */ /* 0x000fca0000f0f070 */
[----:B------:R-:W-:Y:S01]  /*1ac30*/  @!P1 SYNCS.ARRIVE.TRANS64.RED.A0T1 RZ, [UR4+0x32450], RZ ;  /* 0x032450ffffff99a7 */ /* 0x000fe20008200404 */
[----:B------:R-:W-:Y:S07]  /*1ac40*/  @!P1 ARRIVES.LDGSTSBAR.64.TRANSCNT [UR4+0x32450] ;  /* 0x03245000ff0099b0 */ /* 0x000fee0008000a84 */
[----:B------:R-:W-:Y:S05]  /*1ac50*/  @P0 BRA.U.ANY `(.L_x_10693) ;  /* 0xfffffffd00e80947 */ /* 0x000fea000393ffff */
[----:B------:R-:W-:Y:S01]  /*1ac60*/  NOP ;  /* 0x0000000000007918 */ /* 0x000fe20000000000 */
[----:B0-----:R-:W2:Y:S02]  /*1ac70*/  LDL R2, [R1+0x60] ;  /* 0x0000600001027983 */ /* 0x001ea40000100800 */
[----:B--2---:R-:W-:-:S13]  /*1ac80*/  ISETP.NE.AND P2, PT, R2, 0x3, PT ;  /* 0x000000030200780c */ /* 0x004fda0003f45270 */
[----:B------:R-:W-:Y:S05]  /*1ac90*/  @!P2 BRA `(.L_x_10694) ;  /* 0x000000000004a947 */ /* 0x000fea0003800000 */
[----:B------:R-:W-:Y:S01]  /*1aca0*/  BPT.TRAP 0x1 ;  /* 0x000000040000795c */ /* 0x000fe20000300000 */
.L_x_10694:
[----:B------:R-:W2:Y:S01]  /*1acb0*/  LDL.LU R2, [R1+0x44] ;  /* 0x0000440001027983 */ /* 0x000ea20000300800 */
[----:B------:R0:W-:Y:S01]  /*1acc0*/  SYNCS.ARRIVE.TRANS64.A1T0 RZ, [R29+URZ+0x32450], RZ ;  /* 0x032450ff1dff79a7 */ /* 0x0001e2000810003f */
[----:B------:R-:W-:Y:S01]  /*1acd0*/  BSSY B0, `(.L_x_10695) ;  /* 0x00000de000007945 */ /* 0x000fe20003800000 */
[----:B--2---:R-:W-:-:S05]  /*1ace0*/  VIADD R10, R2, 0xfffffffe ;  /* 0xfffffffe020a7836 */ /* 0x004fca0000000000 */
[----:B------:R-:W-:-:S13]  /*1acf0*/  ISETP.GE.AND P0, PT, R10, R32, PT ;  /* 0x000000200a00720c */ /* 0x000fda0003f06270 */
[----:B0-----:R-:W-:Y:S05]  /*1ad00*/  @!P0 BRA `(.L_x_10696) ;  /* 0x0000000c00688947 */ /* 0x001fea0003800000 */
.L_x_10709:
[----:B--2---:R-:W2:Y:S01]  /*1ad10*/  LDL R12, [R1+0x60] ;  /* 0x00006000010c7983 */ /* 0x004ea20000100800 */
[----:B0-----:R-:W0:Y:S01]  /*1ad20*/  LDC R6, c[0x0][0x430] ;  /* 0x00010c00ff067b82 */ /* 0x001e220000000800 */
[----:B------:R-:W1:Y:S01]  /*1ad30*/  S2R R2, SR_TID.X ;  /* 0x0000000000027919 */ /* 0x000e620000002100 */
        /* <DEDUP_REMOVED lines=12> */
[----:B------:R-:W-:-:S07]  /*1ae00*/  IMAD.MOV.U32 R11, RZ, RZ, R7 ;  /* 0x000000ffff0b7224 */ /* 0x000fce00078e0007 */
[----:B------:R-:W4:Y:S01]  /*1ae10*/  @!P1 LDC.64 R8, c[0x0][0x418] ;  /* 0x00010600ff089b82 */ /* 0x000f220000000a00 */
[----:B-1----:R-:W-:-:S05]  /*1ae20*/  @P0 IMAD.HI.U32 R2, R7, R2, RZ ;  /* 0x0000000207020227 */ /* 0x002fca00078e00ff */
[----:B0-----:R-:W-:-:S04]  /*1ae30*/  @P0 SHF.R.U32.HI R11, RZ, R3, R2 ;  /* 0x00000003ff0b0219 */ /* 0x001fc80000011602 */
[--C-:B------:R-:W-:Y:S01]  /*1ae40*/  @!P1 SHF.R.S32.HI R3, RZ, 0x1f, R11.reuse ;  /* 0x0000001fff039819 */ /* 0x100fe2000001140b */
[----:B------:R-:W-:-:S04]  /*1ae50*/  @!P1 IMAD.MOV.U32 R2, RZ, RZ, R11 ;  /* 0x000000ffff029224 */ /* 0x000fc800078e000b */
[----:B---3--:R-:W-:-:S04]  /*1ae60*/  @!P1 IMAD.WIDE.U32 R2, R28, R4, R2 ;  /* 0x000000041c029225 */ /* 0x008fc800078e0002 */
[----:B------:R-:W-:-:S04]  /*1ae70*/  @!P1 IMAD R4, R34, R4, RZ ;  /* 0x0000000422049224 */ /* 0x000fc800078e02ff */
[----:B------:R-:W-:Y:S01]  /*1ae80*/  @!P1 IMAD R5, R28, R5, R4 ;  /* 0x000000051c059224 */ /* 0x000fe200078e0204 */
[----:B----4-:R-:W-:-:S03]  /*1ae90*/  @!P1 LEA R8, P0, R2, R8, 0x2 ;  /* 0x0000000802089211 */ /* 0x010fc600078010ff */
[----:B------:R-:W-:Y:S01]  /*1aea0*/  @!P1 IMAD.IADD R3, R5, 0x1, R3 ;  /* 0x0000000105039824 */ /* 0x000fe200078e0203 */
[----:B------:R-:W-:Y:S01]  /*1aeb0*/  MOV R5, RZ ;  /* 0x000000ff00057202 */ /* 0x000fe20000000f00 */
[----:B------:R-:W-:-:S03]  /*1aec0*/  VIADD R24, R24, 0x1 ;  /* 0x0000000118187836 */ /* 0x000fc60000000000 */
[----:B------:R-:W-:Y:S02]  /*1aed0*/  @!P1 LEA.HI.X R9, R2, R9, R3, 0x2, P0 ;  /* 0x0000000902099211 */ /* 0x000fe400000f1403 */
[----:B------:R-:W-:-:S03]  /*1aee0*/  ISETP.NE.AND P0, PT, R24, 0x2, PT ;  /* 0x000000021800780c */ /* 0x000fc60003f05270 */
[----:B------:R0:W5:Y:S01]  /*1aef0*/  @!P1 LDG.E R5, desc[UR60][R8.64] ;  /* 0x0000003c08059981 */ /* 0x000162000c1e1900 */
[----:B------:R-:W-:Y:S01]  /*1af00*/  SEL R3, RZ, 0x1, P0 ;  /* 0x00000001ff037807 */ /* 0x000fe20000000000 */
[----:B------:R-:W-:-:S03]  /*1af10*/  IMAD.MOV R2, RZ, RZ, -R11 ;  /* 0x000000ffff027224 */ /* 0x000fc600078e0a0b */
[----:B------:R-:W-:Y:S01]  /*1af20*/  LOP3.LUT R26, R26, R3, RZ, 0x3c, !PT ;  /* 0x000000031a1a7212 */ /* 0x000fe200078e3cff */
[----:B------:R-:W-:Y:S01]  /*1af30*/  IMAD.MOV.U32 R3, RZ, RZ, R10 ;  /* 0x000000ffff037224 */ /* 0x000fe200078e000a */
[----:B------:R-:W-:Y:S05]  /*1af40*/  YIELD ;  /* 0x0000000000007946 */ /* 0x000fea0003800000 */
[----:B------:R-:W-:Y:S01]  /*1af50*/  SEL R24, R24, RZ, P0 ;  /* 0x000000ff18187207 */ /* 0x000fe20000000000 */
[----:B------:R-:W-:Y:S01]  /*1af60*/  IMAD R6, R6, R2, R7 ;  /* 0x0000000206067224 */ /* 0x000fe200078e0207 */
[----:B------:R-:W-:Y:S01]  /*1af70*/  ISETP.GT.AND P2, PT, R3, R32, PT ;  /* 0x000000200300720c */ /* 0x000fe20003f44270 */
[----:B------:R-:W-:Y:S01]  /*1af80*/  VIADD R10, R10, 0xffffffff ;  /* 0xffffffff0a0a7836 */ /* 0x000fe20000000000 */
[----:B--2---:R-:W-:-:S13]  /*1af90*/  ISETP.NE.AND P1, PT, R12, 0x3, PT ;  /* 0x000000030c00780c */ /* 0x004fda0003f25270 */
[----:B0-----:R-:W-:Y:S05]  /*1afa0*/  @!P1 BRA `(.L_x_10697) ;  /* 0x0000000000049947 */ /* 0x001fea0003800000 */
[----:B------:R-:W-:Y:S01]  /*1afb0*/  BPT.TRAP 0x1 ;  /* 0x000000040000795c */ /* 0x000fe20000300000 */
.L_x_10697:
[----:B------:R-:W-:Y:S01]  /*1afc0*/  IMAD R4, R24, 0x8, R22 ;  /* 0x0000000818047824 */ /* 0x000fe200078e0216 */
[----:B------:R-:W-:Y:S01]  /*1afd0*/  SHF.L.U32 R21, R26, 0x1f, RZ ;  /* 0x0000001f1a157819 */ /* 0x000fe200000006ff */
[----:B------:R-:W-:Y:S01]  /*1afe0*/  BSSY B1, `(.L_x_10698) ;  /* 0x0000004000017945 */ /* 0x000fe20003800000 */
[----:B------:R-:W-:Y:S02]  /*1aff0*/  SHF.R.S32.HI R17, RZ, 0x1f, R6 ;  /* 0x0000001fff117819 */ /* 0x000fe40000011406 */
[----:B------:R-:W0:Y:S02]  /*1b000*/  SYNCS.PHASECHK.TRANS64.TRYWAIT P0, [R4+URZ+0x32440], R21 ;  /* 0x03244015040075a7 */ /* 0x000e24000800017f */
[----:B0-----:R-:W-:Y:S05]  /*1b010*/  @!P0 BRA `(.L_x_10699) ;  /* 0x0000006000c08947 */ /* 0x001fea0003800000 */
.L_x_10897:
[----:B------:R-:W-:Y:S05]  /*1b020*/  BSYNC B1 ;  /* 0x0000000000017941 */ /* 0x000fea0003800000 */
.L_x_10698:
        /* <DEDUP_REMOVED lines=36> */
[----:B-1----:R-:W-:-:S04]  /*1b270*/  IADD3 R2, P0, R2, R0, RZ ;  /* 0x0000000002027210 */ /* 0x002fc80007f1e0ff */
[----:B--2---:R-:W-:-:S05]  /*1b280*/  IADD3.X R3, RZ, R3, RZ, P0, !PT ;  /* 0x00000003ff037210 */ /* 0x004fca00007fe4ff */
        /* <DEDUP_REMOVED lines=13> */
.L_x_10911:
        /* <DEDUP_REMOVED lines=8> */
.L_x_10701:
        /* <DEDUP_REMOVED lines=11> */
.L_x_10702:
[----:B------:R2:W-:Y:S01]  /*1b490*/  SYNCS.ARRIVE.TRANS64.A1T0 RZ, [R4+URZ+0x32430], RZ ;  /* 0x032430ff04ff79a7 */ /* 0x0005e2000810003f */
[----:B------:R-:W-:Y:S05]  /*1b4a0*/  @!P3 BRA `(.L_x_10703) ;  /* 0x000000000004b947 */ /* 0x000fea0003800000 */
[----:B------:R-:W-:Y:S01]  /*1b4b0*/  BPT.TRAP 0x1 ;  /* 0x000000040000795c */ /* 0x000fe20000300000 */
.L_x_10703:
[----:B------:R-:W3:Y:S01]  /*1b4c0*/  SYNCS.PHASECHK.TRANS64.TRYWAIT P0, [R4+URZ+0x32460], R21 ;  /* 0x03246015040075a7 */ /* 0x000ee2000800017f */
[----:B------:R-:W-:Y:S04]  /*1b4d0*/  BSSY B1, `(.L_x_10704) ;  /* 0x0000002000017945 */ /* 0x000fe80003800000 */
[----:B---3--:R-:W-:Y:S05]  /*1b4e0*/  @!P0 BRA `(.L_x_10705) ;  /* 0x0000006400448947 */ /* 0x008fea0003800000 */
.L_x_10912:
[----:B------:R-:W-:Y:S05]  /*1b4f0*/  BSYNC B1 ;  /* 0x0000000000017941 */ /* 0x000fea0003800000 */
.L_x_10704:
        /* <DEDUP_REMOVED lines=44> */
[----:B------:R-:W1:Y:S02]  /*1b7c0*/  SHFL.IDX PT, R14, R5, 0x3, 0x181f ;  /* 0x00781f00050e7f89 */ /* 0x000e6400000e0000 */
[----:B----4-:R-:W-:Y:S02]  /*1b7d0*/  IADD3.X R3, RZ, R8, RZ, P0, !PT ;  /* 0x00000008ff037210 */ /* 0x010fe400007fe4ff */
        /* <DEDUP_REMOVED lines=21> */
.L_x_10926:
        /* <DEDUP_REMOVED lines=11> */
.L_x_10707:
        /* <DEDUP_REMOVED lines=11> */
.L_x_10708:
[----:B------:R0:W-:Y:S01]  /*1ba90*/  SYNCS.ARRIVE.TRANS64.A1T0 RZ, [R4+URZ+0x32450], RZ ;  /* 0x032450ff04ff79a7 */ /* 0x0001e2000810003f */
[----:B------:R-:W-:Y:S05]  /*1baa0*/  @P2 BRA `(.L_x_10709) ;  /* 0xfffffff000982947 */ /* 0x000fea000383ffff */
.L_x_10696:
[----:B------:R-:W-:Y:S05]  /*1bab0*/  BSYNC B0 ;  /* 0x0000000000007941 */ /* 0x000fea0003800000 */
.L_x_10695:
[----:B------:R-:W1:Y:S01]  /*1bac0*/  S2R R2, SR_TID.X ;  /* 0x0000000000027919 */ /* 0x000e620000002100 */
[----:B------:R-:W-:Y:S01]  /*1bad0*/  VIADD R24, R24, 0x1 ;  /* 0x0000000118187836 */ /* 0x000fe20000000000 */
[----:B------:R-:W-:Y:S04]  /*1bae0*/  BSSY B0, `(.L_x_10710) ;  /* 0x0000013000007945 */ /* 0x000fe80003800000 */
        /* <DEDUP_REMOVED lines=18> */
.L_x_10711:
[----:B------:R-:W-:Y:S05]  /*1bc10*/  BSYNC B0 ;  /* 0x0000000000007941 */ /* 0x000fea0003800000 */
.L_x_10710:
[----:B------:R-:W-:-:S07]  /*1bc20*/  SEL R24, R24, RZ, P0 ;  /* 0x000000ff18187207 */ /* 0x000fce0000000000 */
.L_x_10664:
[----:B------:R-:W-:Y:S05]  /*1bc30*/  BSYNC B7 ;  /* 0x0000000000077941 */ /* 0x000fea0003800000 */
.L_x_10662:
[----:B------:R-:W4:Y:S02]  /*1bc40*/  LDL R0, [R1] ;  /* 0x0000000001007983 */ /* 0x000f240000100800 */
[----:B----4-:R-:W-:-:S13]  /*1bc50*/  LOP3.LUT P0, RZ, R0, 0x1000, RZ, 0xc0, !PT ;  /* 0x0000100000ff7812 */ /* 0x010fda000780c0ff */
        /* <DEDUP_REMOVED lines=10> */
.L_x_10712:
[----:B------:R-:W4:Y:S01]  /*1bd00*/  S2R R9, SR_TID.X ;  /* 0x0000000000097919 */ /* 0x000f220000002100 */
[----:B------:R-:W-:Y:S01]  /*1bd10*/  UMOV UR4, 0xffffffff ;  /* 0xffffffff00047882 */ /* 0x000fe20000000000 */
[----:B----4-:R-:W-:-:S04]  /*1bd20*/  LOP3.LUT R9, R9, 0x1f, RZ, 0xc0, !PT ;  /* 0x0000001f09097812 */ /* 0x010fc800078ec0ff */
[----:B------:R-:W-:Y:S01]  /*1bd30*/  ISETP.NE.AND P0, PT, R9, 0x1f, PT ;  /* 0x0000001f0900780c */ /* 0x000fe20003f05270 */
[----:B------:R-:W-:-:S12]  /*1bd40*/  BRA.DIV UR4, `(.L_x_10714) ;  /* 0x0000006604087947 */ /* 0x000fd8000b800000 */
[----:B0-----:R-:W-:Y:S01]  /*1bd50*/  IMAD.IADD R7, R19, 0x1, R9 ;  /* 0x0000000113077824 */ /* 0x001fe200078e0209 */
[----:B------:R-:W-:-:S04]  /*1bd60*/  ULDC UR4, c[0x0][0xd3c] ;  /* 0x00034f0000047ab9 */ /* 0x000fc80000000800 */
[----:B------:R-:W-:-:S13]  /*1bd70*/  ISETP.GE.OR P1, PT, R7, UR4, !P0 ;  /* 0x0000000407007c0c */ /* 0x000fda000c726670 */
[----:B------:R-:W0:Y:S08]  /*1bd80*/  @!P1 LDC.64 R2, c[0x0][0xd80] ;  /* 0x00036000ff029b82 */ /* 0x000e300000000a00 */
[----:B--23--:R-:W2:Y:S01]  /*1bd90*/  @!P1 LDC.64 R4, c[0x0][0xd78] ;  /* 0x00035e00ff049b82 */ /* 0x00cea20000000a00 */
[----:B0-----:R-:W-:-:S05]  /*1bda0*/  @!P1 IMAD.WIDE R2, R7, 0x4, R2 ;  /* 0x0000000407029825 */ /* 0x001fca00078e0202 */
[----:B------:R2:W3:Y:S02]  /*1bdb0*/  @!P1 LDG.E R8, desc[UR60][R2.64] ;  /* 0x0000003c02089981 */ /* 0x0004e4000c1e1900 */
[----:B--2---:R-:W-:-:S05]  /*1bdc0*/  @!P1 IMAD.WIDE R2, R7, 0x4, R4 ;  /* 0x0000000407029825 */ /* 0x004fca00078e0204 */
[----:B------:R-:W2:Y:S01]  /*1bdd0*/  @!P1 LDG.E R5, desc[UR60][R2.64] ;  /* 0x0000003c02059981 */ /* 0x000ea2000c1e1900 */
[----:B------:R-:W-:Y:S01]  /*1bde0*/  IMAD.MOV.U32 R7, RZ, RZ, RZ ;  /* 0x000000ffff077224 */ /* 0x000fe200078e00ff */
[----:B------:R-:W-:Y:S02]  /*1bdf0*/  MOV R4, RZ ;  /* 0x000000ff00047202 */ /* 0x000fe40000000f00 */
[C---:B------:R-:W-:Y:S01]  /*1be00*/  ISETP.GE.U32.AND P2, PT, R9.reuse, 0x2, PT ;  /* 0x000000020900780c */ /* 0x040fe20003f46070 */
[----:B------:R-:W-:Y:S01]  /*1be10*/  SHFL.IDX PT, R0, R16, RZ, 0x1f ;  /* 0x00001fff10007589 */ /* 0x000fe200000e0000 */
[C---:B------:R-:W-:Y:S02]  /*1be20*/  ISETP.GE.U32.AND P3, PT, R9.reuse, 0x4, PT ;  /* 0x000000040900780c */ /* 0x040fe40003f66070 */
[C---:B------:R-:W-:Y:S01]  /*1be30*/  ISETP.GE.U32.AND P4, PT, R9.reuse, 0x8, PT ;  /* 0x000000080900780c */ /* 0x040fe20003f86070 */
[----:B------:R0:W-:Y:S01]  /*1be40*/  SHFL.IDX PT, R6, R16, 0x1, 0x1f ;  /* 0x00201f0010067f89 */ /* 0x0001e200000e0000 */
[----:B------:R-:W-:Y:S01]  /*1be50*/  ISETP.GE.U32.AND P5, PT, R9, 0x10, PT ;  /* 0x000000100900780c */ /* 0x000fe20003fa6070 */
[----:B0-----:R-:W-:-:S02]  /*1be60*/  IMAD.MOV.U32 R16, RZ, RZ, RZ ;  /* 0x000000ffff107224 */ /* 0x001fc400078e00ff */
[----:B---3--:R-:W-:Y:S02]  /*1be70*/  @!P1 IMAD.MOV.U32 R7, RZ, RZ, R8 ;  /* 0x000000ffff079224 */ /* 0x008fe400078e0008 */
        /* <DEDUP_REMOVED lines=19> */
.L_x_10936:
[----:B------:R-:W-:Y:S02]  /*1bfb0*/  ULDC UR4, c[0x0][0xd38] ;  /* 0x00034e0000047ab9 */ /* 0x000fe40000000800 */
[----:B------:R-:W-:-:S04]  /*1bfc0*/  IMAD.U32 R5, RZ, RZ, UR4 ;  /* 0x00000004ff057e24 */ /* 0x000fc8000f8e00ff */
[----:B--2---:R-:W-:-:S05]  /*1bfd0*/  IMAD R9, R14, R5, RZ ;  /* 0x000000050e097224 */ /* 0x004fca00078e02ff */
[----:B------:R-:W-:-:S04]  /*1bfe0*/  IADD3 R6, R6, R9, RZ ;  /* 0x0000000906067210 */ /* 0x000fc80007ffe0ff */
[----:B------:R-:W-:-:S13]  /*1bff0*/  ISETP.GT.AND P6, PT, R6, R0, PT ;  /* 0x000000000600720c */ /* 0x000fda0003fc4270 */
[----:B------:R-:W-:Y:S05]  /*1c000*/  @P6 BRA `(.L_x_10715) ;  /* 0x0000000000a46947 */ /* 0x000fea0003800000 */
.L_x_10718:
        /* <DEDUP_REMOVED lines=34> */
[----:B------:R0:W2:Y:S02]  /*1c230*/  SHFL.IDX PT, R14, R3, 0x1f, 0x1f ;  /* 0x03e01f00030e7f89 */ /* 0x0000a400000e0000 */
.L_x_10944:
[----:B------:R-:W-:Y:S02]  /*1c240*/  ULDC UR4, c[0x0][0xd38] ;  /* 0x00034e0000047ab9 */ /* 0x000fe40000000800 */
[----:B------:R-:W-:-:S04]  /*1c250*/  IMAD.U32 R5, RZ, RZ, UR4 ;  /* 0x00000004ff057e24 */ /* 0x000fc8000f8e00ff */
[----:B--2---:R-:W-:-:S04]  /*1c260*/  IMAD R9, R14, R5, RZ ;  /* 0x000000050e097224 */ /* 0x004fc800078e02ff */
[----:B------:R-:W-:-:S05]  /*1c270*/  IMAD.IADD R6, R9, 0x1, R6 ;  /* 0x0000000109067824 */ /* 0x000fca00078e0206 */
[----:B------:R-:W-:-:S13]  /*1c280*/  ISETP.GT.AND P6, PT, R6, R0, PT ;  /* 0x000000000600720c */ /* 0x000fda0003fc4270 */
[----:B------:R-:W-:Y:S05]  /*1c290*/  @!P6 BRA `(.L_x_10718) ;  /* 0xfffffffc005ce947 */ /* 0x000fea000383ffff */
.L_x_10715:
        /* <DEDUP_REMOVED lines=9> */
.L_x_10949:
[----:B------:R-:W-:-:S13]  /*1c330*/  ISETP.NE.AND P0, PT, R8, RZ, PT ;  /* 0x000000ff0800720c */ /* 0x000fda0003f05270 */
[----:B------:R-:W-:Y:S05]  /*1c340*/  @!P0 BRA `(.L_x_10720) ;  /* 0x0000000000108947 */ /* 0x000fea0003800000 */
[----:B------:R-:W-:Y:S01]  /*1c350*/  UMOV UR4, 0xffffffff ;  /* 0xffffffff00047882 */ /* 0x000fe20000000000 */
[----:B------:R-:W-:Y:S02]  /*1c360*/  VIADD R12, R6, 0xffffffff ;  /* 0xffffffff060c7836 */ /* 0x000fe40000000000 */
[----:B------:R-:W-:Y:S05]  /*1c370*/  BRA.DIV UR4, `(.L_x_10721) ;  /* 0x0000006604cc7947 */ /* 0x000fea000b800000 */
[----:B------:R0:W0:Y:S02]  /*1c380*/  SHFL.IDX PT, R16, R3, R12, 0x1f ;  /* 0x00001f0c03107589 */ /* 0x00002400000e0000 */
.L_x_10720:
        /* <DEDUP_REMOVED lines=16> */
[----:B------:R-:W-:Y:S02]  /*1c490*/  IABS R11, R0 ;  /* 0x00000000000b7213 */ /* 0x000fe40000000000 */
[----:B------:R-:W-:Y:S01]  /*1c4a0*/  IADD3 R12, RZ, -R3, RZ ;  /* 0x80000003ff0c7210 */ /* 0x000fe20007ffe0ff */
[----:B------:R-:W-:Y:S02]  /*1c4b0*/  VIADD R3, R10, 0xffffffe ;  /* 0x0ffffffe0a037836 */ /* 0x000fe40000000000 */
[----:B------:R-:W-:-:S04]  /*1c4c0*/  IMAD.HI.U32 R9, R2, R11, RZ ;  /* 0x0000000b02097227 */ /* 0x000fc800078e00ff */
[----:B------:R-:W-:Y:S01]  /*1c4d0*/  IMAD R11, R9, R12, R11 ;  /* 0x0000000c090b7224 */ /* 0x000fe200078e020b */
[----:B------:R-:W0:Y:S04]  /*1c4e0*/  F2I.FTZ.U32.TRUNC.NTZ R3, R3 ;  /* 0x0000000300037305 */ /* 0x000e28000021f000 */
[----:B------:R-:W-:Y:S01]  /*1c4f0*/  ISETP.GT.U32.AND P1, PT, R8, R11, PT ;  /* 0x0000000b0800720c */ /* 0x000fe20003f24070 */
[----:B0-----:R-:W-:-:S12]  /*1c500*/  IMAD.MOV R2, RZ, RZ, -R3 ;  /* 0x000000ffff027224 */ /* 0x001fd800078e0a03 */
[----:B------:R-:W-:Y:S02]  /*1c510*/  @!P1 IMAD.IADD R11, R11, 0x1, -R8 ;  /* 0x000000010b0b9824 */ /* 0x000fe400078e0a08 */
        /* <DEDUP_REMOVED lines=33> */
.L_x_10716:
[----:B------:R-:W-:Y:S01]  /*1c730*/  UMOV UR4, URZ ;  /* 0x0000003f00047c82 */ /* 0x000fe20008000000 */
[----:B------:R-:W-:Y:S01]  /*1c740*/  UMOV UR5, URZ ;  /* 0x0000003f00057c82 */ /* 0x000fe20008000000 */
[----:B------:R-:W-:Y:S01]  /*1c750*/  ULDC UR6, c[0x0][0xd3c] ;  /* 0x00034f0000067ab9 */ /* 0x000fe20000000800 */
[----:B------:R-:W-:Y:S01]  /*1c760*/  MOV R16, R0 ;  /* 0x0000000000107202 */ /* 0x000fe20000000f00 */
[----:B------:R-:W-:Y:S02]  /*1c770*/  IMAD.U32 R17, RZ, RZ, UR4 ;  /* 0x00000004ff117e24 */ /* 0x000fe4000f8e00ff */
[----:B------:R-:W-:Y:S02]  /*1c780*/  IMAD.U32 R18, RZ, RZ, UR5 ;  /* 0x00000005ff127e24 */ /* 0x000fe4000f8e00ff */
[----:B------:R-:W-:-:S07]  /*1c790*/  IMAD.U32 R19, RZ, RZ, UR6 ;  /* 0x00000006ff137e24 */ /* 0x000fce000f8e00ff */
.L_x_10722:
        /* <DEDUP_REMOVED lines=10> */
.L_x_10713:
[----:B------:R-:W-:Y:S02]  /*1c840*/  ULDC UR4, c[0x0][0xd3c] ;  /* 0x00034f0000047ab9 */ /* 0x000fe40000000800 */
[----:B----4-:R-:W-:-:S13]  /*1c850*/  ISETP.GE.AND P0, PT, R19, UR4, PT ;  /* 0x0000000413007c0c */ /* 0x010fda000bf06270 */
[----:B------:R-:W-:Y:S05]  /*1c860*/  @!P0 BRA `(.L_x_10723) ;  /* 0xffffff9400508947 */ /* 0x000fea000383ffff */
[----:B------:R-:W-:Y:S05]  /*1c870*/  BSYNC B8 ;  /* 0x0000000000087941 */ /* 0x000fea0003800000 */
.L_x_10616:
[----:B------:R-:W4:Y:S01]  /*1c880*/  LDL.LU R0, [R1+0x40] ;  /* 0x0000400001007983 */ /* 0x000f220000300800 */
[----:B------:R-:W-:Y:S01]  /*1c890*/  BSSY B0, `(.L_x_10724) ;  /* 0x000000b000007945 */ /* 0x000fe20003800000 */
[----:B------:R-:W5:Y:S01]  /*1c8a0*/  S2R R5, SR_CgaCtaId ;  /* 0x0000000000057919 */ /* 0x000f620000008800 */
[----:B----4-:R-:W-:-:S05]  /*1c8b0*/  VIADD R0, R0, 0x1 ;  /* 0x0000000100007836 */ /* 0x010fca0000000000 */
[----:B--2---:R-:W-:-:S04]  /*1c8c0*/  LEA.HI R2, R0, R0, RZ, 0x1 ;  /* 0x0000000000027211 */ /* 0x004fc800078f08ff */
[----:B0-----:R-:W-:Y:S02]  /*1c8d0*/  LOP3.LUT R3, R2, 0xfffffffe, RZ, 0xc0, !PT ;  /* 0xfffffffe02037812 */ /* 0x001fe400078ec0ff */
[----:B------:R-:W-:-:S03]  /*1c8e0*/  MOV R2, 0x400 ;  /* 0x0000040000027802 */ /* 0x000fc60000000f00 */
[----:B------:R-:W-:Y:S01]  /*1c8f0*/  IMAD.IADD R0, R0, 0x1, -R3 ;  /* 0x0000000100007824 */ /* 0x000fe200078e0a03 */
[----:B-----5:R-:W-:-:S04]  /*1c900*/  LEA R7, R5, R2, 0x18 ;  /* 0x0000000205077211 */ /* 0x020fc800078ec0ff */
[----:B------:R-:W-:-:S04]  /*1c910*/  SHF.L.U32 R0, R0, 0x1f, RZ ;  /* 0x0000001f00007819 */ /* 0x000fc800000006ff */
[----:B------:R-:W0:Y:S02]  /*1c920*/  SYNCS.PHASECHK.TRANS64.TRYWAIT P0, [R7+URZ+0x32420], R0 ;  /* 0x03242000070075a7 */ /* 0x000e24000800017f */
[----:B0-----:R-:W-:Y:S05]  /*1c930*/  @!P0 BRA `(.L_x_10725) ;  /* 0x0000006000848947 */ /* 0x001fea0003800000 */
.L_x_10952:
[----:B------:R-:W-:Y:S05]  /*1c940*/  BSYNC B0 ;  /* 0x0000000000007941 */ /* 0x000fea0003800000 */
.L_x_10724:
[----:B------:R-:W-:-:S03]  /*1c950*/  UMOV UR4, 0xffffffff ;  /* 0xffffffff00047882 */ /* 0x000fc60000000000 */
[----:B------:R-:W-:Y:S05]  /*1c960*/  BRA.DIV UR4, `(.L_x_10726) ;  /* 0x00000062048c7947 */ /* 0x000fea000b800000 */
[----:B0-----:R-:W0:Y:S02]  /*1c970*/  S2R R0, SR_TID.X ;  /* 0x0000000000007919 */ /* 0x001e240000002100 */
[----:B0-----:R-:W-:-:S04]  /*1c980*/  SHF.R.U32.HI R0, RZ, 0x5, R0 ;  /* 0x00000005ff007819 */ /* 0x001fc80000011600 */
[----:B------:R-:W-:-:S05]  /*1c990*/  LOP3.LUT R0, R0, 0x3, RZ, 0xc0, !PT ;  /* 0x0000000300007812 */ /* 0x000fca00078ec0ff */
[----:B------:R0:W2:Y:S02]  /*1c9a0*/  SHFL.IDX PT, R14, R0, RZ, 0x1f ;  /* 0x00001fff000e7589 */ /* 0x0000a400000e0000 */
.L_x_10955:
[----:B--2---:R-:W-:-:S13]  /*1c9b0*/  ISETP.NE.AND P0, PT, R14, RZ, PT ;  /* 0x000000ff0e00720c */ /* 0x004fda0003f05270 */
[----:B------:R-:W-:Y:S05]  /*1c9c0*/  @P0 BRA `(.L_x_10452) ;  /* 0x0000000000880947 */ /* 0x000fea0003800000 */
[----:B------:R-:W-:-:S03]  /*1c9d0*/  UMOV UR4, 0xffffffff ;  /* 0xffffffff00047882 */ /* 0x000fc60000000000 */
[----:B------:R-:W-:Y:S05]  /*1c9e0*/  BRA.DIV UR4, `(.L_x_10727) ;  /* 0x0000006204a07947 */ /* 0x000fea000b800000 */
[----:B------:R-:W-:-:S13]  /*1c9f0*/  ELECT P6, URZ, PT ;  /* 0x00000000003f782f */ /* 0x000fda00038c0000 */
.L_x_10958:
[----:B------:R-:W-:Y:S05]  /*1ca00*/  @!P6 BRA `(.L_x_10452) ;  /* 0x000000000078e947 */ /* 0x000fea0003800000 */
[----:B0-----:R-:W2:Y:S02]  /*1ca10*/  LDL.LU R0, [R1+0x8] ;  /* 0x0000080001007983 */ /* 0x001ea40000300800 */
[----:B--2---:R-:W-:-:S04]  /*1ca20*/  LOP3.LUT R0, R0, 0x2, RZ, 0xfc, !PT ;  /* 0x0000000200007812 */ /* 0x004fc800078efcff */
[----:B------:R-:W-:-:S13]  /*1ca30*/  ISETP.NE.AND P0, PT, R0, 0x3, PT ;  /* 0x000000030000780c */ /* 0x000fda0003f05270 */
[----:B------:R-:W-:Y:S05]  /*1ca40*/  @!P0 BRA `(.L_x_10728) ;  /* 0x0000000000048947 */ /* 0x000fea0003800000 */
[----:B------:R-:W-:Y:S01]  /*1ca50*/  BPT.TRAP 0x1 ;  /* 0x000000040000795c */ /* 0x000fe20000300000 */
.L_x_10728:
[----:B------:R-:W-:Y:S01]  /*1ca60*/  IMAD R5, R24, 0x8, R7 ;  /* 0x0000000818057824 */ /* 0x000fe200078e0207 */
[----:B------:R-:W-:Y:S01]  /*1ca70*/  SHF.L.U32 R0, R26, 0x1f, RZ ;  /* 0x0000001f1a007819 */ /* 0x000fe200000006ff */
[----:B------:R-:W-:-:S03]  /*1ca80*/  VIADD R24, R24, 0x1 ;  /* 0x0000000118187836 */ /* 0x000fc60000000000 */
[----:B------:R-:W0:Y:S02]  /*1ca90*/  SYNCS.PHASECHK.TRANS64.TRYWAIT P1, [R5+URZ+0x32440], R0 ;  /* 0x03244000050075a7 */ /* 0x000e24000802017f */
[----:B------:R-:W-:-:S04]  /*1caa0*/  ISETP.NE.AND P2, PT, R24, 0x2, PT ;  /* 0x000000021800780c */ /* 0x000fc80003f45270 */
[----:B------:R-:W-:Y:S01]  /*1cab0*/  SEL R3, RZ, 0x1, P2 ;  /* 0x00000001ff037807 */ /* 0x000fe20001000000 */
[----:B0-----:R-:W-:Y:S08]  /*1cac0*/  @!P1 BRA `(.L_x_10729) ;  /* 0x0000006000889947 */ /* 0x001ff00003800000 */
.L_x_10959:
[----:B------:R-:W-:Y:S02]  /*1cad0*/  SEL R24, R24, RZ, P2 ;  /* 0x000000ff18187207 */ /* 0x000fe40001000000 */
[----:B------:R-:W-:Y:S01]  /*1cae0*/  LOP3.LUT R2, R26, R3, RZ, 0x3c, !PT ;  /* 0x000000031a027212 */ /* 0x000fe200078e3cff */
[----:B------:R-:W-:Y:S06]  /*1caf0*/  @!P0 BRA `(.L_x_10730) ;  /* 0x0000000000048947 */ /* 0x000fec0003800000 */
[----:B------:R-:W-:Y:S01]  /*1cb00*/  BPT.TRAP 0x1 ;  /* 0x000000040000795c */ /* 0x000fe20000300000 */
.L_x_10730:
[----:B------:R-:W-:Y:S01]  /*1cb10*/  IMAD R3, R24, 0x8, R7 ;  /* 0x0000000818037824 */ /* 0x000fe200078e0207 */
[----:B------:R-:W-:-:S04]  /*1cb20*/  SHF.L.U32 R2, R2, 0x1f, RZ ;  /* 0x0000001f02027819 */ /* 0x000fc800000006ff */
[----:B------:R-:W2:Y:S02]  /*1cb30*/  SYNCS.PHASECHK.TRANS64.TRYWAIT P1, [R3+URZ+0x32440], R2 ;  /* 0x03244002030075a7 */ /* 0x000ea4000802017f */
[----:B--2---:R-:W-:Y:S05]  /*1cb40*/  @!P1 BRA `(.L_x_10731) ;  /* 0x00000060007c9947 */ /* 0x004fea0003800000 */
.L_x_10960:
[----:B------:R-:W-:Y:S05]  /*1cb50*/  @!P0 BRA `(.L_x_10732) ;  /* 0x0000000000048947 */ /* 0x000fea0003800000 */
[----:B------:R-:W-:Y:S01]  /*1cb60*/  BPT.TRAP 0x1 ;  /* 0x000000040000795c */ /* 0x000fe20000300000 */
.L_x_10732:
[----:B------:R-:W4:Y:S02]  /*1cb70*/  SYNCS.PHASECHK.TRANS64.TRYWAIT P1, [R5+URZ+0x32460], R0 ;  /* 0x03246000050075a7 */ /* 0x000f24000802017f */
[----:B----4-:R-:W-:Y:S05]  /*1cb80*/  @!P1 BRA `(.L_x_10733) ;  /* 0x0000006000809947 */ /* 0x010fea0003800000 */
.L_x_10961:
[----:B------:R-:W-:Y:S05]  /*1cb90*/  @!P0 BRA `(.L_x_10734) ;  /* 0x0000000000048947 */ /* 0x000fea0003800000 */
[----:B------:R-:W-:Y:S01]  /*1cba0*/  BPT.TRAP 0x1 ;  /* 0x000000040000795c */ /* 0x000fe20000300000 */
.L_x_10734:
[----:B------:R0:W0:Y:S02]  /*1cbb0*/  SYNCS.PHASECHK.TRANS64.TRYWAIT P0, [R3+URZ+0x32460], R2 ;  /* 0x03246002030075a7 */ /* 0x000024000800017f */
[----:B0-----:R-:W-:Y:S05]  /*1cbc0*/  @!P0 NANOSLEEP.SYNCS 0x989680 ;  /* 0x009896800000895d */ /* 0x001fea0003900000 */
[----:B------:R-:W0:Y:S02]  /*1cbd0*/  @!P0 SYNCS.PHASECHK.TRANS64 P0, [R3+URZ+0x32460], R2 ;  /* 0x03246002030085a7 */ /* 0x000e24000800007f */
[----:B0-----:R-:W-:Y:S05]  /*1cbe0*/  @!P0 BRA `(.L_x_10734) ;  /* 0xfffffffc00f08947 */ /* 0x001fea000383ffff */
.L_x_10452:
[----:B------:R-:W-:Y:S05]  /*1cbf0*/  BSYNC B9 ;  /* 0x0000000000097941 */ /* 0x000fea0003800000 */
.L_x_10449:
[----:B------:R-:W-:Y:S05]  /*1cc00*/  EXIT ;  /* 0x000000000000794d */ /* 0x000fea0003800000 */
.L_x_10472:
[----:B0-----:R0:W1:Y:S02]  /*1cc10*/  SYNCS.PHASECHK.TRANS64.TRYWAIT P5, [R0+URZ+0x32490], R93 ;  /* 0x0324905d000075a7 */ /* 0x00106400080a017f */
[----:B-1----:R-:W-:Y:S05]  /*1cc20*/  @!P5 NANOSLEEP.SYNCS 0x989680 ;  /* 0x009896800000d95d */ /* 0x002fea0003900000 */
[----:B------:R-:W1:Y:S02]  /*1cc30*/  @!P5 SYNCS.PHASECHK.TRANS64 P5, [R0+URZ+0x32490], R93 ;  /* 0x0324905d0000d5a7 */ /* 0x000e6400080a007f */
[----:B-1----:R-:W-:Y:S05]  /*1cc40*/  @!P5 BRA `(.L_x_10472) ;  /* 0xfffffffc00f0d947 */ /* 0x002fea000383ffff */
[----:B------:R-:W-:Y:S05]  /*1cc50*/  BRA `(.L_x_10735) ;  /* 0xfffffe6800cc7947 */ /* 0x000fea000383ffff */
.L_x_10473:
        /* <DEDUP_REMOVED lines=8> */
.L_x_10737:
[----:B------:R-:W-:Y:S05]  /*1cce0*/  BSYNC B1 ;  /* 0x0000000000017941 */ /* 0x000fea0003800000 */
.L_x_10736:
        /* <DEDUP_REMOVED lines=8> */
.L_x_10738:
[----:B------:R-:W-:Y:S01]  /*1cd70*/  MOV R11, R14 ;  /* 0x0000000e000b7202 */ /* 0x000fe20000000f00 */
[----:B------:R-:W-:Y:S06]  /*1cd80*/  BRA `(.L_x_10739) ;  /* 0xfffffe6800947947 */ /* 0x000fec000383ffff */
.L_x_10482:
[----:B------:R-:W-:Y:S01]  /*1cd90*/  BSSY B1, `(.L_x_10740) ;  /* 0x0000008000017945 */ /* 0x000fe20003800000 */
[----:B----4-:R-:W-:Y:S02]  /*1cda0*/  IMAD.MOV.U32 R13, RZ, RZ, R97 ;  /* 0x000000ffff0d7224 */ /* 0x010fe400078e0061 */
[----:B------:R-:W-:Y:S02]  /*1cdb0*/  IMAD.MOV.U32 R12, RZ, RZ, 0x1 ;  /* 0x00000001ff0c7424 */ /* 0x000fe400078e00ff */
[----:B---3--:R-:W-:Y:S02]  /*1cdc0*/  IMAD.MOV.U32 R11, RZ, RZ, 0x1c1f ;  /* 0x00001c1fff0b7424 */ /* 0x008fe400078e00ff */
[----:B------:R-:W-:-:S07]  /*1cdd0*/  IMAD.MOV.U32 R15, RZ, RZ, -0x1 ;  /* 0xffffffffff0f7424 */ /* 0x000fce00078e00ff */
[----:B012---:R-:W-:Y:S05]  /*1cde0*/  WARPSYNC.COLLECTIVE R15, `(.L_x_10741) ;  /* 0x000000000f087348 */ /* 0x007fea0003c00000 */
[----:B------:R3:W4:Y:S02]  /*1cdf0*/  SHFL.IDX P6, R14, R13, R12, R11 ;  /* 0x0000000c0d0e7389 */ /* 0x00072400000c000b */
[----:B01234-:R-:W-:Y:S01]  /*1ce00*/  ENDCOLLECTIVE ;  /* 0x000000000000791b */ /* 0x01ffe20003800000 */
.L_x_10741:
[----:B------:R-:W-:Y:S05]  /*1ce10*/  BSYNC B1 ;  /* 0x0000000000017941 */ /* 0x000fea0003800000 */
.L_x_10740:
        /* <DEDUP_REMOVED lines=8> */
.L_x_10742:
[----:B------:R-:W-:Y:S01]  /*1cea0*/  IMAD.MOV.U32 R43, RZ, RZ, R14 ;  /* 0x000000ffff2b7224 */ /* 0x000fe200078e000e */
[----:B------:R-:W-:Y:S06]  /*1ceb0*/  BRA `(.L_x_10743) ;  /* 0xfffffe7000107947 */ /* 0x000fec000383ffff */
.L_x_10492:
[----:B-1----:R1:W2:Y:S02]  /*1cec0*/  SYNCS.PHASECHK.TRANS64.TRYWAIT P4, [R0+URZ+0x32490], R93 ;  /* 0x0324905d000075a7 */ /* 0x0022a4000808017f */
[----:B--2---:R-:W-:Y:S05]  /*1ced0*/  @!P4 NANOSLEEP.SYNCS 0x989680 ;  /* 0x009896800000c95d */ /* 0x004fea0003900000 */
[----:B------:R-:W2:Y:S02]  /*1cee0*/  @!P4 SYNCS.PHASECHK.TRANS64 P4, [R0+URZ+0x32490], R93 ;  /* 0x0324905d0000c5a7 */ /* 0x000ea4000808007f */
[----:B--2---:R-:W-:Y:S05]  /*1cef0*/  @!P4 BRA `(.L_x_10492) ;  /* 0xfffffffc00f0c947 */ /* 0x004fea000383ffff */
[----:B------:R-:W-:Y:S05]  /*1cf00*/  BRA `(.L_x_10744) ;  /* 0xfffffe7800dc7947 */ /* 0x000fea000383ffff */
.L_x_10493:
        /* <DEDUP_REMOVED lines=8> */
.L_x_10746:
[----:B------:R-:W-:Y:S05]  /*1cf90*/  BSYNC B1 ;  /* 0x0000000000017941 */ /* 0x000fea0003800000 */
.L_x_10745:
        /* <DEDUP_REMOVED lines=8> */
.L_x_10747:
[----:B------:R-:W-:Y:S01]  /*1d020*/  IMAD.MOV.U32 R11, RZ, RZ, R14 ;  /* 0x000000ffff0b7224 */ /* 0x000fe200078e000e */
[----:B------:R-:W-:Y:S06]  /*1d030*/  BRA `(.L_x_10748) ;  /* 0xfffffe7800a87947 */ /* 0x000fec000383ffff */
.L_x_10498:
        /* <DEDUP_REMOVED lines=8> */
.L_x_10750:
[----:B------:R-:W-:Y:S05]  /*1d0c0*/  BSYNC B1 ;  /* 0x0000000000017941 */ /* 0x000fea0003800000 */
.L_x_10749:
        /* <DEDUP_REMOVED lines=8> */
.L_x_10751:
[----:B------:R-:W-:Y:S01]  /*1d150*/  IMAD.MOV.U32 R94, RZ, RZ, R14 ;  /* 0x000000ffff5e7224 */ /* 0x000fe200078e000e */
[----:B------:R-:W-:Y:S06]  /*1d160*/  BRA `(.L_x_10752) ;  /* 0xfffffe80004c7947 */ /* 0x000fec000383ffff */
.L_x_10503:
[----:B-1----:R1:W2:Y:S02]  /*1d170*/  SYNCS.PHASECHK.TRANS64.TRYWAIT P2, [R0+URZ+0x32490], R93 ;  /* 0x0324905d000075a7 */ /* 0x0022a4000804017f */
[----:B--2---:R-:W-:Y:S05]  /*1d180*/  @!P2 NANOSLEEP.SYNCS 0x989680 ;  /* 0x009896800000a95d */ /* 0x004fea0003900000 */
[----:B------:R-:W2:Y:S02]  /*1d190*/  @!P2 SYNCS.PHASECHK.TRANS64 P2, [R0+URZ+0x32490], R93 ;  /* 0x0324905d0000a5a7 */ /* 0x000ea4000804007f */
[----:B--2---:R-:W-:Y:S05]  /*1d1a0*/  @!P2 BRA `(.L_x_10503) ;  /* 0xfffffffc00f0a947 */ /* 0x004fea000383ffff */
[----:B------:R-:W-:Y:S05]  /*1d1b0*/  BRA `(.L_x_10753) ;  /* 0xfffffe8800487947 */ /* 0x000fea000383ffff */
.L_x_10504:
        /* <DEDUP_REMOVED lines=8> */
.L_x_10755:
[----:B------:R-:W-:Y:S05]  /*1d240*/  BSYNC B1 ;  /* 0x0000000000017941 */ /* 0x000fea0003800000 */
.L_x_10754:
        /* <DEDUP_REMOVED lines=8> */
.L_x_10756:
[----:B------:R-:W-:Y:S05]  /*1d2d0*/  BRA `(.L_x_10757) ;  /* 0xfffffe8800687947 */ /* 0x000fea000383ffff */
.L_x_10507:
        /* <DEDUP_REMOVED lines=8> */
.L_x_10759:
[----:B------:R-:W-:Y:S05]  /*1d360*/  BSYNC B1 ;  /* 0x0000000000017941 */ /* 0x000fea0003800000 */
.L_x_10758:
[----:B------:R-:W-:Y:S01]  /*1d370*/  MOV R13, R36 ;  /* 0x00000024000d7202 */ /* 0x000fe20000000f00 */
[----:B------:R-:W-:Y:S02]  /*1d380*/  IMAD.MOV.U32 R12, RZ, RZ, 0x1 ;  /* 0x00000001ff0c7424 */ /* 0x000fe400078e00ff */
[----:B------:R-:W-:Y:S02]  /*1d390*/  IMAD.MOV.U32 R11, RZ, RZ, 0x1c1f ;  /* 0x00001c1fff0b7424 */ /* 0x000fe400078e00ff */
[----:B------:R-:W-:Y:S02]  /*1d3a0*/  IMAD.MOV.U32 R15, RZ, RZ, -0x1 ;  /* 0xffffffffff0f7424 */ /* 0x000fe400078e00ff */
[----:B------:R-:W-:-:S07]  /*1d3b0*/  IMAD.MOV.U32 R33, RZ, RZ, R14 ;  /* 0x000000ffff217224 */ /* 0x000fce00078e000e */
[----:B------:R-:W-:Y:S05]  /*1d3c0*/  WARPSYNC.COLLECTIVE R15, `(.L_x_10760) ;  /* 0x000000000f087348 */ /* 0x000fea0003c00000 */
[----:B------:R0:W1:Y:S02]  /*1d3d0*/  SHFL.IDX P6, R14, R13, R12, R11 ;  /* 0x0000000c0d0e7389 */ /* 0x00006400000c000b */
[----:B01----:R-:W-:Y:S01]  /*1d3e0*/  ENDCOLLECTIVE ;  /* 0x000000000000791b */ /* 0x003fe20003800000 */
.L_x_10760:
[----:B------:R-:W-:Y:S05]  /*1d3f0*/  BRA `(.L_x_10761) ;  /* 0xfffffe8800687947 */ /* 0x000fea000383ffff */
.L_x_10511:
[----:B------:R0:W0:Y:S02]  /*1d400*/  SYNCS.PHASECHK.TRANS64.TRYWAIT P3, [R0+URZ+0x324b0], R93 ;  /* 0x0324b05d000075a7 */ /* 0x000024000806017f */
[----:B0-----:R-:W-:Y:S05]  /*1d410*/  @!P3 NANOSLEEP.SYNCS 0x989680 ;  /* 0x009896800000b95d */ /* 0x001fea0003900000 */
[----:B------:R-:W0:Y:S02]  /*1d420*/  @!P3 SYNCS.PHASECHK.TRANS64 P3, [R0+URZ+0x324b0], R93 ;  /* 0x0324b05d0000b5a7 */ /* 0x000e24000806007f */
[----:B0-----:R-:W-:Y:S05]  /*1d430*/  @!P3 BRA `(.L_x_10511) ;  /* 0xfffffffc00f0b947 */ /* 0x001fea000383ffff */
[----:B------:R-:W-:Y:S05]  /*1d440*/  BRA `(.L_x_10762) ;  /* 0xfffffe8800e07947 */ /* 0x000fea000383ffff */
.L_x_10521:
[----:B------:R-:W-:Y:S01]  /*1d450*/  BSSY B0, `(.L_x_10763) ;  /* 0x0000007000007945 */ /* 0x000fe20003800000 */
[----:B------:R-:W-:Y:S02]  /*1d460*/  IMAD.MOV.U32 R12, RZ, RZ, RZ ;  /* 0x000000ffff0c7224 */ /* 0x000fe400078e00ff */
[----:B------:R-:W-:Y:S02]  /*1d470*/  IMAD.MOV.U32 R11, RZ, RZ, 0x1f ;  /* 0x0000001fff0b7424 */ /* 0x000fe400078e00ff */
[----:B------:R-:W-:-:S07]  /*1d480*/  IMAD.MOV.U32 R15, RZ, RZ, -0x1 ;  /* 0xffffffffff0f7424 */ /* 0x000fce00078e00ff */
[----:B-----5:R-:W-:Y:S05]  /*1d490*/  WARPSYNC.COLLECTIVE R15, `(.L_x_10764) ;  /* 0x000000000f087348 */ /* 0x020fea0003c00000 */
[----:B------:R0:W1:Y:S02]  /*1d4a0*/  SHFL.IDX P6, R14, R13, R12, R11 ;  /* 0x0000000c0d0e7389 */ /* 0x00006400000c000b */
[----:B01---5:R-:W-:Y:S01]  /*1d4b0*/  ENDCOLLECTIVE ;  /* 0x000000000000791b */ /* 0x023fe20003800000 */
.L_x_10764:
[----:B------:R-:W-:Y:S05]  /*1d4c0*/  BSYNC B0 ;  /* 0x0000000000007941 */ /* 0x000fea0003800000 */
.L_x_10763:
[----:B------:R-:W-:Y:S05]  /*1d4d0*/  BRA `(.L_x_10765) ;  /* 0xfffffe9800cc7947 */ /* 0x000fea000383ffff */
.L_x_10533:
[----:B------:R-:W-:Y:S01]  /*1d4e0*/  BSSY B1, `(.L_x_10766) ;  /* 0x0000008000017945 */ /* 0x000fe20003800000 */
[----:B0-----:R-:W-:Y:S01]  /*1d4f0*/  IMAD.MOV.U32 R13, RZ, RZ, R27 ;  /* 0x000000ffff0d7224 */ /* 0x001fe200078e001b */
[----:B------:R-:W-:Y:S01]  /*1d500*/  MOV R11, 0x1c1f ;  /* 0x00001c1f000b7802 */ /* 0x000fe20000000f00 */
[----:B------:R-:W-:Y:S02]  /*1d510*/  IMAD.MOV.U32 R12, RZ, RZ, RZ ;  /* 0x000000ffff0c7224 */ /* 0x000fe400078e00ff */
[----:B------:R-:W-:-:S07]  /*1d520*/  IMAD.MOV.U32 R15, RZ, RZ, -0x1 ;  /* 0xffffffffff0f7424 */ /* 0x000fce00078e00ff */
[----:B------:R-:W-:Y:S05]  /*1d530*/  WARPSYNC.COLLECTIVE R15, `(.L_x_10767) ;  /* 0x000000000f087348 */ /* 0x000fea0003c00000 */
[----:B------:R0:W1:Y:S02]  /*1d540*/  SHFL.IDX P6, R14, R13, R12, R11 ;  /* 0x0000000c0d0e7389 */ /* 0x00006400000c000b */
[----:B01----:R-:W-:Y:S01]  /*1d550*/  ENDCOLLECTIVE ;  /* 0x000000000000791b */ /* 0x003fe20003800000 */
.L_x_10767:
[----:B------:R-:W-:Y:S05]  /*1d560*/  BSYNC B1 ;  /* 0x0000000000017941 */ /* 0x000fea0003800000 */
.L_x_10766:
        /* <DEDUP_REMOVED lines=8> */
.L_x_10768:
[----:B------:R-:W-:Y:S02]  /*1d5f0*/  IMAD.MOV.U32 R13, RZ, RZ, R25 ;  /* 0x000000ffff0d7224 */ /* 0x000fe400078e0019 */
[----:B------:R-:W-:-:S07]  /*1d600*/  IMAD.MOV.U32 R21, RZ, RZ, R14 ;  /* 0x000000ffff157224 */ /* 0x000fce00078e000e */
[----:B------:R-:W-:Y:S05]  /*1d610*/  WARPSYNC.COLLECTIVE R15, `(.L_x_10769) ;  /* 0x000000000f087348 */ /* 0x000fea0003c00000 */
[----:B------:R0:W1:Y:S02]  /*1d620*/  SHFL.IDX P6, R14, R13, R12, R11 ;  /* 0x0000000c0d0e7389 */ /* 0x00006400000c000b */
[----:B01----:R-:W-:Y:S01]  /*1d630*/  ENDCOLLECTIVE ;  /* 0x000000000000791b */ /* 0x003fe20003800000 */
.L_x_10769:
[----:B------:R-:W-:Y:S01]  /*1d640*/  IMAD.MOV.U32 R13, RZ, RZ, R28 ;  /* 0x000000ffff0d7224 */ /* 0x000fe200078e001c */
[----:B------:R-:W-:-:S07]  /*1d650*/  MOV R25, R14 ;  /* 0x0000000e00197202 */ /* 0x000fce0000000f00 */
[----:B------:R-:W-:Y:S05]  /*1d660*/  WARPSYNC.COLLECTIVE R15, `(.L_x_10770) ;  /* 0x000000000f087348 */ /* 0x000fea0003c00000 */
[----:B------:R0:W1:Y:S02]  /*1d670*/  SHFL.IDX P6, R14, R13, R12, R11 ;  /* 0x0000000c0d0e7389 */ /* 0x00006400000c000b */
[----:B01----:R-:W-:Y:S01]  /*1d680*/  ENDCOLLECTIVE ;  /* 0x000000000000791b */ /* 0x003fe20003800000 */
.L_x_10770:
[----:B------:R-:W-:Y:S01]  /*1d690*/  IMAD.MOV.U32 R20, RZ, RZ, R14 ;  /* 0x000000ffff147224 */ /* 0x000fe200078e000e */
[----:B------:R-:W-:Y:S06]  /*1d6a0*/  BRA `(.L_x_10771) ;  /* 0xfffffe9c00e47947 */ /* 0x000fec000383ffff */
.L_x_10537:
[----:B0-----:R0:W1:Y:S02]  /*1d6b0*/  SYNCS.PHASECHK.TRANS64.TRYWAIT P0, [R19+URZ+0x32400], R28 ;  /* 0x0324001c130075a7 */ /* 0x001064000800017f */
[----:B-1----:R-:W-:Y:S05]  /*1d6c0*/  @!P0 NANOSLEEP.SYNCS 0x989680 ;  /* 0x009896800000895d */ /* 0x002fea0003900000 */
[----:B------:R-:W1:Y:S02]  /*1d6d0*/  @!P0 SYNCS.PHASECHK.TRANS64 P0, [R19+URZ+0x32400], R28 ;  /* 0x0324001c130085a7 */ /* 0x000e64000800007f */
[----:B-1----:R-:W-:Y:S05]  /*1d6e0*/  @!P0 BRA `(.L_x_10537) ;  /* 0xfffffffc00f08947 */ /* 0x002fea000383ffff */
[----:B------:R-:W-:Y:S05]  /*1d6f0*/  BRA `(.L_x_10772) ;  /* 0xfffffea400087947 */ /* 0x000fea000383ffff */
.L_x_10545:
        /* <DEDUP_REMOVED lines=8> */
.L_x_10774:
[----:B------:R-:W-:Y:S05]  /*1d780*/  BSYNC B1 ;  /* 0x0000000000017941 */ /* 0x000fea0003800000 */
.L_x_10773:
        /* <DEDUP_REMOVED lines=8> */
.L_x_10775:
[----:B------:R-:W-:Y:S02]  /*1d810*/  IMAD.MOV.U32 R13, RZ, RZ, R25 ;  /* 0x000000ffff0d7224 */ /* 0x000fe400078e0019 */
[----:B------:R-:W-:-:S07]  /*1d820*/  IMAD.MOV.U32 R20, RZ, RZ, R14 ;  /* 0x000000ffff147224 */ /* 0x000fce00078e000e */
[----:B------:R-:W-:Y:S05]  /*1d830*/  WARPSYNC.COLLECTIVE R15, `(.L_x_10776) ;  /* 0x000000000f087348 */ /* 0x000fea0003c00000 */
[----:B------:R0:W1:Y:S02]  /*1d840*/  SHFL.IDX P6, R14, R13, R12, R11 ;  /* 0x0000000c0d0e7389 */ /* 0x00006400000c000b */
[----:B01----:R-:W-:Y:S01]  /*1d850*/  ENDCOLLECTIVE ;  /* 0x000000000000791b */ /* 0x003fe20003800000 */
.L_x_10776:
[----:B------:R-:W-:Y:S02]  /*1d860*/  IMAD.MOV.U32 R13, RZ, RZ, R28 ;  /* 0x000000ffff0d7224 */ /* 0x000fe400078e001c */
[----:B------:R-:W-:-:S07]  /*1d870*/  IMAD.MOV.U32 R21, RZ, RZ, R14 ;  /* 0x000000ffff157224 */ /* 0x000fce00078e000e */
[----:B------:R-:W-:Y:S05]  /*1d880*/  WARPSYNC.COLLECTIVE R15, `(.L_x_10777) ;  /* 0x000000000f087348 */ /* 0x000fea0003c00000 */
[----:B------:R0:W1:Y:S02]  /*1d890*/  SHFL.IDX P6, R14, R13, R12, R11 ;  /* 0x0000000c0d0e7389 */ /* 0x00006400000c000b */
[----:B01----:R-:W-:Y:S01]  /*1d8a0*/  ENDCOLLECTIVE ;  /* 0x000000000000791b */ /* 0x003fe20003800000 */
.L_x_10777:
[----:B------:R-:W-:Y:S05]  /*1d8b0*/  BRA `(.L_x_10778) ;  /* 0xfffffeac006c7947 */ /* 0x000fea000383ffff */
.L_x_10549:
[----:B0-----:R0:W1:Y:S02]  /*1d8c0*/  SYNCS.PHASECHK.TRANS64.TRYWAIT P1, [R19+URZ+0x32400], R26 ;  /* 0x0324001a130075a7 */ /* 0x001064000802017f */
[----:B-1----:R-:W-:Y:S05]  /*1d8d0*/  @!P1 NANOSLEEP.SYNCS 0x989680 ;  /* 0x009896800000995d */ /* 0x002fea0003900000 */
[----:B------:R-:W1:Y:S02]  /*1d8e0*/  @!P1 SYNCS.PHASECHK.TRANS64 P1, [R19+URZ+0x32400], R26 ;  /* 0x0324001a130095a7 */ /* 0x000e64000802007f */
[----:B-1----:R-:W-:Y:S05]  /*1d8f0*/  @!P1 BRA `(.L_x_10549) ;  /* 0xfffffffc00f09947 */ /* 0x002fea000383ffff */
[----:B------:R-:W-:Y:S05]  /*1d900*/  BRA `(.L_x_10779) ;  /* 0xfffffeb000507947 */ /* 0x000fea000383ffff */
.L_x_10555:
[----:B--2---:R2:W0:Y:S02]  /*1d910*/  SYNCS.PHASECHK.TRANS64.TRYWAIT P1, [R0+URZ+0x32430], R13 ;  /* 0x0324300d000075a7 */ /* 0x004424000802017f */
[----:B0-----:R-:W-:Y:S05]  /*1d920*/  @!P1 NANOSLEEP.SYNCS 0x989680 ;  /* 0x009896800000995d */ /* 0x001fea0003900000 */
[----:B------:R-:W0:Y:S02]  /*1d930*/  @!P1 SYNCS.PHASECHK.TRANS64 P1, [R0+URZ+0x32430], R13 ;  /* 0x0324300d000095a7 */ /* 0x000e24000802007f */
[----:B0-----:R-:W-:Y:S05]  /*1d940*/  @!P1 BRA `(.L_x_10555) ;  /* 0xfffffffc00f09947 */ /* 0x001fea000383ffff */
[----:B------:R-:W-:Y:S05]  /*1d950*/  BRA `(.L_x_10554) ;  /* 0xfffffebc00907947 */ /* 0x000fea000383ffff */
.L_x_10557:
[----:B---3--:R3:W4:Y:S02]  /*1d960*/  SYNCS.PHASECHK.TRANS64.TRYWAIT P1, [R19+URZ+0x32410], R4 ;  /* 0x03241004130075a7 */ /* 0x008724000802017f */
[----:B----4-:R-:W-:Y:S05]  /*1d970*/  @!P1 NANOSLEEP.SYNCS 0x989680 ;  /* 0x009896800000995d */ /* 0x010fea0003900000 */
[----:B------:R-:W4:Y:S02]  /*1d980*/  @!P1 SYNCS.PHASECHK.TRANS64 P1, [R19+URZ+0x32410], R4 ;  /* 0x03241004130095a7 */ /* 0x000f24000802007f */
[----:B----4-:R-:W-:Y:S05]  /*1d990*/  @!P1 BRA `(.L_x_10557) ;  /* 0xfffffffc00f09947 */ /* 0x010fea000383ffff */
[----:B------:R-:W-:Y:S05]  /*1d9a0*/  BRA `(.L_x_10780) ;  /* 0xfffffec0003c7947 */ /* 0x000fea000383ffff */
.L_x_10561:
[----:B------:R0:W0:Y:S02]  /*1d9b0*/  SYNCS.PHASECHK.TRANS64.TRYWAIT P1, [R0+URZ+0x32450], R13 ;  /* 0x0324500d000075a7 */ /* 0x000024000802017f */
[----:B0-----:R-:W-:Y:S05]  /*1d9c0*/  @!P1 NANOSLEEP.SYNCS 0x989680 ;  /* 0x009896800000995d */ /* 0x001fea0003900000 */
[----:B------:R-:W0:Y:S02]  /*1d9d0*/  @!P1 SYNCS.PHASECHK.TRANS64 P1, [R0+URZ+0x32450], R13 ;  /* 0x0324500d000095a7 */ /* 0x000e24000802007f */
[----:B0-----:R-:W-:Y:S05]  /*1d9e0*/  @!P1 BRA `(.L_x_10561) ;  /* 0xfffffffc00f09947 */ /* 0x001fea000383ffff */
[----:B------:R-:W-:Y:S05]  /*1d9f0*/  BRA `(.L_x_10560) ;  /* 0xfffffec0004c7947 */ /* 0x000fea000383ffff */
.L_x_10568:
[----:B-1----:R1:W2:Y:S02]  /*1da00*/  SYNCS.PHASECHK.TRANS64.TRYWAIT P2, [R0+URZ+0x32430], R6 ;  /* 0x03243006000075a7 */ /* 0x0022a4000804017f */
[----:B--2---:R-:W-:Y:S05]  /*1da10*/  @!P2 NANOSLEEP.SYNCS 0x989680 ;  /* 0x009896800000a95d */ /* 0x004fea0003900000 */
[----:B------:R-:W2:Y:S02]  /*1da20*/  @!P2 SYNCS.PHASECHK.TRANS64 P2, [R0+URZ+0x32430], R6 ;  /* 0x032430060000a5a7 */ /* 0x000ea4000804007f */
[----:B--2---:R-:W-:Y:S05]  /*1da30*/  @!P2 BRA `(.L_x_10568) ;  /* 0xfffffffc00f0a947 */ /* 0x004fea000383ffff */
[----:B------:R-:W-:Y:S05]  /*1da40*/  BRA `(.L_x_10567) ;  /* 0xfffffee800f07947 */ /* 0x000fea000383ffff */
.L_x_10572:
[----:B---3--:R3:W4:Y:S02]  /*1da50*/  SYNCS.PHASECHK.TRANS64.TRYWAIT P2, [R0+URZ+0x32450], R6 ;  /* 0x03245006000075a7 */ /* 0x008724000804017f */
[----:B----4-:R-:W-:Y:S05]  /*1da60*/  @!P2 NANOSLEEP.SYNCS 0x989680 ;  /* 0x009896800000a95d */ /* 0x010fea0003900000 */
[----:B------:R-:W4:Y:S02]  /*1da70*/  @!P2 SYNCS.PHASECHK.TRANS64 P2, [R0+URZ+0x32450], R6 ;  /* 0x032450060000a5a7 */ /* 0x000f24000804007f */
[----:B----4-:R-:W-:Y:S05]  /*1da80*/  @!P2 BRA `(.L_x_10572) ;  /* 0xfffffffc00f0a947 */ /* 0x010fea000383ffff */
[----:B------:R-:W-:Y:S05]  /*1da90*/  BRA `(.L_x_10571) ;  /* 0xfffffeec00887947 */ /* 0x000fea000383ffff */
.L_x_10580:
[----:B------:R-:W-:Y:S01]  /*1daa0*/  IMAD.MOV.U32 R13, RZ, RZ, R20 ;  /* 0x000000ffff0d7224 */ /* 0x000fe200078e0014 */
[----:B------:R-:W-:Y:S01]  /*1dab0*/  MOV R11, 0x181f ;  /* 0x0000181f000b7802 */ /* 0x000fe20000000f00 */
[----:B------:R-:W-:Y:S02]  /*1dac0*/  IMAD.MOV.U32 R12, RZ, RZ, RZ ;  /* 0x000000ffff0c7224 */ /* 0x000fe400078e00ff */
[----:B------:R-:W-:-:S07]  /*1dad0*/  IMAD.MOV.U32 R15, RZ, RZ, -0x1 ;  /* 0xffffffffff0f7424 */ /* 0x000fce00078e00ff */
[----:B-----5:R-:W-:Y:S05]  /*1dae0*/  WARPSYNC.COLLECTIVE R15, `(.L_x_10781) ;  /* 0x000000000f087348 */ /* 0x020fea0003c00000 */
[----:B------:R0:W1:Y:S02]  /*1daf0*/  SHFL.IDX P6, R14, R13, R12, R11 ;  /* 0x0000000c0d0e7389 */ /* 0x00006400000c000b */
[----:B01---5:R-:W-:Y:S01]  /*1db00*/  ENDCOLLECTIVE ;  /* 0x000000000000791b */ /* 0x023fe20003800000 */
.L_x_10781:
[----:B------:R-:W-:Y:S02]  /*1db10*/  IMAD.MOV.U32 R13, RZ, RZ, R3 ;  /* 0x000000ffff0d7224 */ /* 0x000fe400078e0003 */
[----:B------:R-:W-:-:S07]  /*1db20*/  IMAD.MOV.U32 R48, RZ, RZ, R14 ;  /* 0x000000ffff307224 */ /* 0x000fce00078e000e */
[----:B------:R-:W-:Y:S05]  /*1db30*/  WARPSYNC.COLLECTIVE R15, `(.L_x_10782) ;  /* 0x000000000f087348 */ /* 0x000fea0003c00000 */
[----:B------:R0:W1:Y:S02]  /*1db40*/  SHFL.IDX P6, R14, R13, R12, R11 ;  /* 0x0000000c0d0e7389 */ /* 0x00006400000c000b */
[----:B01----:R-:W-:Y:S01]  /*1db50*/  ENDCOLLECTIVE ;  /* 0x000000000000791b */ /* 0x003fe20003800000 */
.L_x_10782:
[----:B------:R-:W-:Y:S05]  /*1db60*/  BRA `(.L_x_10783) ;  /* 0xffffff3c00687947 */ /* 0x000fea000383ffff */
.L_x_10583:
[----:B------:R-:W-:Y:S01]  /*1db70*/  BSSY B1, `(.L_x_10784) ;  /* 0x0000008000017945 */ /* 0x000fe20003800000 */
[----:B---3--:R-:W-:Y:S02]  /*1db80*/  IMAD.MOV.U32 R13, RZ, RZ, R20 ;  /* 0x000000ffff0d7224 */ /* 0x008fe400078e0014 */
[----:B------:R-:W-:Y:S02]  /*1db90*/  IMAD.MOV.U32 R12, RZ, RZ, 0x1 ;  /* 0x00000001ff0c7424 */ /* 0x000fe400078e00ff */
[----:B------:R-:W-:Y:S02]  /*1dba0*/  IMAD.MOV.U32 R11, RZ, RZ, 0x181f ;  /* 0x0000181fff0b7424 */ /* 0x000fe400078e00ff */
[----:B------:R-:W-:-:S07]  /*1dbb0*/  IMAD.MOV.U32 R15, RZ, RZ, -0x1 ;  /* 0xffffffffff0f7424 */ /* 0x000fce00078e00ff */
[----:B012--5:R-:W-:Y:S05]  /*1dbc0*/  WARPSYNC.COLLECTIVE R15, `(.L_x_10785) ;  /* 0x000000000f087348 */ /* 0x027fea0003c00000 */
[----:B--2---:R2:W3:Y:S02]  /*1dbd0*/  SHFL.IDX P6, R14, R13, R12, R11 ;  /* 0x0000000c0d0e7389 */ /* 0x0044e400000c000b */
[----:B0123-5:R-:W-:Y:S01]  /*1dbe0*/  ENDCOLLECTIVE ;  /* 0x000000000000791b */ /* 0x02ffe20003800000 */
.L_x_10785:
[----:B------:R-:W-:Y:S05]  /*1dbf0*/  BSYNC B1 ;  /* 0x0000000000017941 */ /* 0x000fea0003800000 */
.L_x_10784:
        /* <DEDUP_REMOVED lines=8> */
.L_x_10786:
[----:B------:R-:W-:Y:S05]  /*1dc80*/  BRA `(.L_x_10787) ;  /* 0xffffff3c00b07947 */ /* 0x000fea000383ffff */
.L_x_10586:
[----:B------:R-:W-:Y:S01]  /*1dc90*/  BSSY B1, `(.L_x_10788) ;  /* 0x0000008000017945 */ /* 0x000fe20003800000 */
[----:B------:R-:W-:Y:S02]  /*1dca0*/  IMAD.MOV.U32 R13, RZ, RZ, R20 ;  /* 0x000000ffff0d7224 */ /* 0x000fe400078e0014 */
[----:B------:R-:W-:Y:S02]  /*1dcb0*/  IMAD.MOV.U32 R12, RZ, RZ, 0x2 ;  /* 0x00000002ff0c7424 */ /* 0x000fe400078e00ff */
[----:B--2---:R-:W-:Y:S02]  /*1dcc0*/  IMAD.MOV.U32 R11, RZ, RZ, 0x181f ;  /* 0x0000181fff0b7424 */ /* 0x004fe400078e00ff */
[----:B------:R-:W-:-:S07]  /*1dcd0*/  IMAD.MOV.U32 R15, RZ, RZ, -0x1 ;  /* 0xffffffffff0f7424 */ /* 0x000fce00078e00ff */
[----:B01-34-:R-:W-:Y:S05]  /*1dce0*/  WARPSYNC.COLLECTIVE R15, `(.L_x_10789) ;  /* 0x000000000f087348 */ /* 0x01bfea0003c00000 */
[----:B------:R2:W0:Y:S02]  /*1dcf0*/  SHFL.IDX P6, R14, R13, R12, R11 ;  /* 0x0000000c0d0e7389 */ /* 0x00042400000c000b */
[----:B01234-:R-:W-:Y:S01]  /*1dd00*/  ENDCOLLECTIVE ;  /* 0x000000000000791b */ /* 0x01ffe20003800000 */
.L_x_10789:
[----:B------:R-:W-:Y:S05]  /*1dd10*/  BSYNC B1 ;  /* 0x0000000000017941 */ /* 0x000fea0003800000 */
.L_x_10788:
        /* <DEDUP_REMOVED lines=8> */
.L_x_10790:
[----:B------:R-:W-:Y:S05]  /*1dda0*/  BRA `(.L_x_10791) ;  /* 0xffffff3c00f87947 */ /* 0x000fea000383ffff */
.L_x_10589:
[----:B------:R-:W-:Y:S01]  /*1ddb0*/  BSSY B1, `(.L_x_10792) ;  /* 0x0000008000017945 */ /* 0x000fe20003800000 */
[----:B------:R-:W-:Y:S02]  /*1ddc0*/  IMAD.MOV.U32 R13, RZ, RZ, R20 ;  /* 0x000000ffff0d7224 */ /* 0x000fe400078e0014 */
[----:B------:R-:W-:Y:S02]  /*1ddd0*/  IMAD.MOV.U32 R12, RZ, RZ, 0x3 ;  /* 0x00000003ff0c7424 */ /* 0x000fe400078e00ff */
[----:B0-----:R-:W-:Y:S02]  /*1dde0*/  IMAD.MOV.U32 R11, RZ, RZ, 0x181f ;  /* 0x0000181fff0b7424 */ /* 0x001fe400078e00ff */
[----:B------:R-:W-:-:S07]  /*1ddf0*/  IMAD.MOV.U32 R15, RZ, RZ, -0x1 ;  /* 0xffffffffff0f7424 */ /* 0x000fce00078e00ff */
[----:B-1234-:R-:W-:Y:S05]  /*1de00*/  WARPSYNC.COLLECTIVE R15, `(.L_x_10793) ;  /* 0x000000000f087348 */ /* 0x01efea0003c00000 */
[----:B------:R0:W0:Y:S02]  /*1de10*/  SHFL.IDX P6, R14, R13, R12, R11 ;  /* 0x0000000c0d0e7389 */ /* 0x00002400000c000b */
[----:B01234-:R-:W-:Y:S01]  /*1de20*/  ENDCOLLECTIVE ;  /* 0x000000000000791b */ /* 0x01ffe20003800000 */
.L_x_10793:
[----:B------:R-:W-:Y:S05]  /*1de30*/  BSYNC B1 ;  /* 0x0000000000017941 */ /* 0x000fea0003800000 */
.L_x_10792:
        /* <DEDUP_REMOVED lines=8> */
.L_x_10794:
[----:B------:R-:W-:Y:S05]  /*1dec0*/  BRA `(.L_x_10795) ;  /* 0xffffff4000407947 */ /* 0x000fea000383ffff */
.L_x_10591:
[----:B------:R-:W-:Y:S02]  /*1ded0*/  IMAD.MOV.U32 R13, RZ, RZ, R8 ;  /* 0x000000ffff0d7224 */ /* 0x000fe400078e0008 */
[----:B------:R-:W-:Y:S02]  /*1dee0*/  IMAD.MOV.U32 R12, RZ, RZ, RZ ;  /* 0x000000ffff0c7224 */ /* 0x000fe400078e00ff */
[----:B------:R-:W-:Y:S02]  /*1def0*/  IMAD.MOV.U32 R11, RZ, RZ, 0x1c1f ;  /* 0x00001c1fff0b7424 */ /* 0x000fe400078e00ff */
[----:B------:R-:W-:-:S07]  /*1df00*/  IMAD.MOV.U32 R15, RZ, RZ, -0x1 ;  /* 0xffffffffff0f7424 */ /* 0x000fce00078e00ff */
[----:B------:R-:W-:Y:S05]  /*1df10*/  WARPSYNC.COLLECTIVE R15, `(.L_x_10796) ;  /* 0x000000000f087348 */ /* 0x000fea0003c00000 */
[----:B------:R0:W1:Y:S02]  /*1df20*/  SHFL.IDX P6, R14, R13, R12, R11 ;  /* 0x0000000c0d0e7389 */ /* 0x00006400000c000b */
[----:B01----:R-:W-:Y:S01]  /*1df30*/  ENDCOLLECTIVE ;  /* 0x000000000000791b */ /* 0x003fe20003800000 */
.L_x_10796:
[----:B------:R-:W-:Y:S01]  /*1df40*/  MOV R13, R3 ;  /* 0x00000003000d7202 */ /* 0x000fe20000000f00 */
[----:B------:R-:W-:-:S07]  /*1df50*/  IMAD.MOV.U32 R9, RZ, RZ, R14 ;  /* 0x000000ffff097224 */ /* 0x000fce00078e000e */
[----:B------:R-:W-:Y:S05]  /*1df60*/  WARPSYNC.COLLECTIVE R15, `(.L_x_10797) ;  /* 0x000000000f087348 */ /* 0x000fea0003c00000 */
[----:B------:R0:W1:Y:S02]  /*1df70*/  SHFL.IDX P6, R14, R13, R12, R11 ;  /* 0x0000000c0d0e7389 */ /* 0x00006400000c000b */
[----:B01----:R-:W-:Y:S01]  /*1df80*/  ENDCOLLECTIVE ;  /* 0x000000000000791b */ /* 0x003fe20003800000 */
.L_x_10797:
[----:B------:R-:W-:Y:S01]  /*1df90*/  IMAD.MOV.U32 R12, RZ, RZ, R14 ;  /* 0x000000ffff0c7224 */ /* 0x000fe200078e000e */
[----:B------:R-:W-:Y:S06]  /*1dfa0*/  BRA `(.L_x_10798) ;  /* 0xffffff4400407947 */ /* 0x000fec000383ffff */
.L_x_10594:
[----:B------:R-:W-:Y:S01]  /*1dfb0*/  BSSY B1, `(.L_x_10799) ;  /* 0x0000008000017945 */ /* 0x000fe20003800000 */
[----:B---3--:R-:W-:Y:S02]  /*1dfc0*/  IMAD.MOV.U32 R13, RZ, RZ, R8 ;  /* 0x000000ffff0d7224 */ /* 0x008fe400078e0008 */
[----:B--2---:R-:W-:Y:S02]  /*1dfd0*/  IMAD.MOV.U32 R12, RZ, RZ, 0x1 ;  /* 0x00000001ff0c7424 */ /* 0x004fe400078e00ff */
[----:B------:R-:W-:Y:S02]  /*1dfe0*/  IMAD.MOV.U32 R11, RZ, RZ, 0x1c1f ;  /* 0x00001c1fff0b7424 */ /* 0x000fe400078e00ff */
[----:B------:R-:W-:-:S07]  /*1dff0*/  IMAD.MOV.U32 R15, RZ, RZ, -0x1 ;  /* 0xffffffffff0f7424 */ /* 0x000fce00078e00ff */
[----:B01----:R-:W-:Y:S05]  /*1e000*/  WARPSYNC.COLLECTIVE R15, `(.L_x_10800) ;  /* 0x000000000f087348 */ /* 0x003fea0003c00000 */
[----:B------:R2:W3:Y:S02]  /*1e010*/  SHFL.IDX P6, R14, R13, R12, R11 ;  /* 0x0000000c0d0e7389 */ /* 0x0004e400000c000b */
[----:B0123--:R-:W-:Y:S01]  /*1e020*/  ENDCOLLECTIVE ;  /* 0x000000000000791b */ /* 0x00ffe20003800000 */
.L_x_10800:
[----:B------:R-:W-:Y:S05]  /*1e030*/  BSYNC B1 ;  /* 0x0000000000017941 */ /* 0x000fea0003800000 */
.L_x_10799:
        /* <DEDUP_REMOVED lines=8> */
.L_x_10801:
[----:B------:R-:W-:Y:S01]  /*1e0c0*/  IMAD.MOV.U32 R3, RZ, RZ, R14 ;  /* 0x000000ffff037224 */ /* 0x000fe200078e000e */
[----:B------:R-:W-:Y:S06]  /*1e0d0*/  BRA `(.L_x_10802) ;  /* 0xffffff5000187947 */ /* 0x000fec000383ffff */
.L_x_10598:
[----:B------:R-:W-:Y:S02]  /*1e0e0*/  IMAD.MOV.U32 R13, RZ, RZ, R20 ;  /* 0x000000ffff0d7224 */ /* 0x000fe400078e0014 */
[----:B------:R-:W-:Y:S02]  /*1e0f0*/  IMAD.MOV.U32 R12, RZ, RZ, RZ ;  /* 0x000000ffff0c7224 */ /* 0x000fe400078e00ff */
[----:B------:R-:W-:Y:S02]  /*1e100*/  IMAD.MOV.U32 R11, RZ, RZ, 0x181f ;  /* 0x0000181fff0b7424 */ /* 0x000fe400078e00ff */
[----:B------:R-:W-:-:S07]  /*1e110*/  IMAD.MOV.U32 R15, RZ, RZ, -0x1 ;  /* 0xffffffffff0f7424 */ /* 0x000fce00078e00ff */
[----:B0-----:R-:W-:Y:S05]  /*1e120*/  WARPSYNC.COLLECTIVE R15, `(.L_x_10803) ;  /* 0x000000000f087348 */ /* 0x001fea0003c00000 */
[----:B------:R1:W2:Y:S02]  /*1e130*/  SHFL.IDX P6, R14, R13, R12, R11 ;  /* 0x0000000c0d0e7389 */ /* 0x0002a400000c000b */
[----:B012---:R-:W-:Y:S01]  /*1e140*/  ENDCOLLECTIVE ;  /* 0x000000000000791b */ /* 0x007fe20003800000 */
.L_x_10803:
[----:B------:R-:W-:Y:S02]  /*1e150*/  IMAD.MOV.U32 R13, RZ, RZ, R3 ;  /* 0x000000ffff0d7224 */ /* 0x000fe400078e0003 */
[----:B------:R-:W-:-:S07]  /*1e160*/  IMAD.MOV.U32 R0, RZ, RZ, R14 ;  /* 0x000000ffff007224 */ /* 0x000fce00078e000e */
[----:B------:R-:W-:Y:S05]  /*1e170*/  WARPSYNC.COLLECTIVE R15, `(.L_x_10804) ;  /* 0x000000000f087348 */ /* 0x000fea0003c00000 */
[----:B------:R0:W1:Y:S02]  /*1e180*/  SHFL.IDX P6, R14, R13, R12, R11 ;  /* 0x0000000c0d0e7389 */ /* 0x00006400000c000b */
[----:B01----:R-:W-:Y:S01]  /*1e190*/  ENDCOLLECTIVE ;  /* 0x000000000000791b */ /* 0x003fe20003800000 */
.L_x_10804:
[----:B------:R-:W-:Y:S05]  /*1e1a0*/  BRA `(.L_x_10805) ;  /* 0xffffff6400587947 */ /* 0x000fea000383ffff */
.L_x_10601:
[----:B------:R-:W-:Y:S01]  /*1e1b0*/  BSSY B1, `(.L_x_10806) ;  /* 0x0000008000017945 */ /* 0x000fe20003800000 */
[----:B------:R-:W-:Y:S01]  /*1e1c0*/  MOV R13, R20 ;  /* 0x00000014000d7202 */ /* 0x000fe20000000f00 */
[----:B------:R-:W-:Y:S02]  /*1e1d0*/  IMAD.MOV.U32 R12, RZ, RZ, 0x1 ;  /* 0x00000001ff0c7424 */ /* 0x000fe400078e00ff */
[----:B----4-:R-:W-:Y:S02]  /*1e1e0*/  IMAD.MOV.U32 R11, RZ, RZ, 0x181f ;  /* 0x0000181fff0b7424 */ /* 0x010fe400078e00ff */
[----:B------:R-:W-:-:S07]  /*1e1f0*/  IMAD.MOV.U32 R15, RZ, RZ, -0x1 ;  /* 0xffffffffff0f7424 */ /* 0x000fce00078e00ff */
[----:B0123--:R-:W-:Y:S05]  /*1e200*/  WARPSYNC.COLLECTIVE R15, `(.L_x_10807) ;  /* 0x000000000f087348 */ /* 0x00ffea0003c00000 */
[----:B---3--:R3:W4:Y:S02]  /*1e210*/  SHFL.IDX P6, R14, R13, R12, R11 ;  /* 0x0000000c0d0e7389 */ /* 0x00872400000c000b */
[----:B01234-:R-:W-:Y:S01]  /*1e220*/  ENDCOLLECTIVE ;  /* 0x000000000000791b */ /* 0x01ffe20003800000 */
.L_x_10807:
[----:B------:R-:W-:Y:S05]  /*1e230*/  BSYNC B1 ;  /* 0x0000000000017941 */ /* 0x000fea0003800000 */
.L_x_10806:
        /* <DEDUP_REMOVED lines=8> */
.L_x_10808:
[----:B------:R-:W-:Y:S05]  /*1e2c0*/  BRA `(.L_x_10809) ;  /* 0xffffff6400a47947 */ /* 0x000fea000383ffff */
.L_x_10604:
        /* <DEDUP_REMOVED lines=8> */
.L_x_10811:
[----:B------:R-:W-:Y:S05]  /*1e350*/  BSYNC B1 ;  /* 0x0000000000017941 */ /* 0x000fea0003800000 */
.L_x_10810:
        /* <DEDUP_REMOVED lines=8> */
.L_x_10812:
[----:B------:R-:W-:Y:S05]  /*1e3e0*/  BRA `(.L_x_10813) ;  /* 0xffffff6400ec7947 */ /* 0x000fea000383ffff */
.L_x_10607:
[----:B------:R-:W-:Y:S01]  /*1e3f0*/  BSSY B1, `(.L_x_10814) ;  /* 0x0000008000017945 */ /* 0x000fe20003800000 */
[----:B------:R-:W-:Y:S01]  /*1e400*/  MOV R13, R20 ;  /* 0x00000014000d7202 */ /* 0x000fe20000000f00 */
[----:B------:R-:W-:Y:S02]  /*1e410*/  IMAD.MOV.U32 R12, RZ, RZ, 0x3 ;  /* 0x00000003ff0c7424 */ /* 0x000fe400078e00ff */
[----:B----4-:R-:W-:Y:S02]  /*1e420*/  IMAD.MOV.U32 R11, RZ, RZ, 0x181f ;  /* 0x0000181fff0b7424 */ /* 0x010fe400078e00ff */
[----:B------:R-:W-:-:S07]  /*1e430*/  IMAD.MOV.U32 R15, RZ, RZ, -0x1 ;  /* 0xffffffffff0f7424 */ /* 0x000fce00078e00ff */
[----:B0123--:R-:W-:Y:S05]  /*1e440*/  WARPSYNC.COLLECTIVE R15, `(.L_x_10815) ;  /* 0x000000000f087348 */ /* 0x00ffea0003c00000 */
[----:B0-----:R0:W4:Y:S02]  /*1e450*/  SHFL.IDX P6, R14, R13, R12, R11 ;  /* 0x0000000c0d0e7389 */ /* 0x00112400000c000b */
[----:B01234-:R-:W-:Y:S01]  /*1e460*/  ENDCOLLECTIVE ;  /* 0x000000000000791b */ /* 0x01ffe20003800000 */
.L_x_10815:
[----:B------:R-:W-:Y:S05]  /*1e470*/  BSYNC B1 ;  /* 0x0000000000017941 */ /* 0x000fea0003800000 */
.L_x_10814:
        /* <DEDUP_REMOVED lines=8> */
.L_x_10816:
[----:B------:R-:W-:Y:S05]  /*1e500*/  BRA `(.L_x_10817) ;  /* 0xffffff6800347947 */ /* 0x000fea000383ffff */
.L_x_10624:
[----:B------:R-:W0:Y:S01]  /*1e510*/  S2R R9, SR_TID.X ;  /* 0x0000000000097919 */ /* 0x000e220000002100 */
[----:B------:R-:W-:Y:S01]  /*1e520*/  BSSY B1, `(.L_x_10818) ;  /* 0x000000a000017945 */ /* 0x000fe20003800000 */
[----:B------:R-:W-:Y:S02]  /*1e530*/  IMAD.MOV.U32 R12, RZ, RZ, RZ ;  /* 0x000000ffff0c7224 */ /* 0x000fe400078e00ff */
[----:B------:R-:W-:Y:S02]  /*1e540*/  IMAD.MOV.U32 R11, RZ, RZ, 0x1f ;  /* 0x0000001fff0b7424 */ /* 0x000fe400078e00ff */
[----:B------:R-:W-:Y:S01]  /*1e550*/  IMAD.MOV.U32 R15, RZ, RZ, -0x1 ;  /* 0xffffffffff0f7424 */ /* 0x000fe200078e00ff */
[----:B0-----:R-:W-:-:S04]  /*1e560*/  SHF.R.U32.HI R9, RZ, 0x5, R9 ;  /* 0x00000005ff097819 */ /* 0x001fc80000011609 */
[----:B------:R-:W-:-:S04]  /*1e570*/  LOP3.LUT R9, R9, 0x3, RZ, 0xc0, !PT ;  /* 0x0000000309097812 */ /* 0x000fc800078ec0ff */
[----:B------:R-:W-:-:S07]  /*1e580*/  MOV R13, R9 ;  /* 0x00000009000d7202 */ /* 0x000fce0000000f00 */
[----:B-1----:R-:W-:Y:S05]  /*1e590*/  WARPSYNC.COLLECTIVE R15, `(.L_x_10819) ;  /* 0x000000000f087348 */ /* 0x002fea0003c00000 */
[----:B------:R0:W2:Y:S02]  /*1e5a0*/  SHFL.IDX P6, R14, R13, R12, R11 ;  /* 0x0000000c0d0e7389 */ /* 0x0000a400000c000b */
[----:B012---:R-:W-:Y:S01]  /*1e5b0*/  ENDCOLLECTIVE ;  /* 0x000000000000791b */ /* 0x007fe20003800000 */
.L_x_10819:
[----:B------:R-:W-:Y:S05]  /*1e5c0*/  BSYNC B1 ;  /* 0x0000000000017941 */ /* 0x000fea0003800000 */
.L_x_10818:
[----:B------:R-:W-:Y:S05]  /*1e5d0*/  BRA `(.L_x_10820) ;  /* 0xffffff8000447947 */ /* 0x000fea000383ffff */
.L_x_10626:
[----:B------:R-:W-:Y:S01]  /*1e5e0*/  BSSY B1, `(.L_x_10821) ;  /* 0x0000006000017945 */ /* 0x000fe20003800000 */
[----:B------:R-:W-:-:S07]  /*1e5f0*/  IMAD.MOV.U32 R15, RZ, RZ, -0x1 ;  /* 0xffffffffff0f7424 */ /* 0x000fce00078e00ff */
[----:B01----:R-:W-:Y:S05]  /*1e600*/  WARPSYNC.COLLECTIVE R15, `(.L_x_10822) ;  /* 0x000000000f0c7348 */ /* 0x003fea0003c00000 */
[----:B------:R-:W-:Y:S02]  /*1e610*/  ELECT P6, UR62, PT ;  /* 0x00000000003e782f */ /* 0x000fe400038c0000 */
[----:B------:R-:W-:Y:S01]  /*1e620*/  MOV R14, UR62 ;  /* 0x0000003e000e7c02 */ /* 0x000fe20008000f00 */
[----:B01----:R-:W-:Y:S10]  /*1e630*/  ENDCOLLECTIVE ;  /* 0x000000000000791b */ /* 0x003ff40003800000 */
.L_x_10822:
[----:B------:R-:W-:Y:S05]  /*1e640*/  BSYNC B1 ;  /* 0x0000000000017941 */ /* 0x000fea0003800000 */
.L_x_10821:
[----:B------:R-:W-:Y:S05]  /*1e650*/  BRA `(.L_x_10625) ;  /* 0xffffff80003c7947 */ /* 0x000fea000383ffff */
.L_x_10628:
[----:B0-----:R0:W2:Y:S02]  /*1e660*/  SYNCS.PHASECHK.TRANS64.TRYWAIT P0, [R22+URZ+0x32420], R7 ;  /* 0x03242007160075a7 */ /* 0x0010a4000800017f */
[----:B--2---:R-:W-:Y:S05]  /*1e670*/  @!P0 NANOSLEEP.SYNCS 0x989680 ;  /* 0x009896800000895d */ /* 0x004fea0003900000 */
[----:B------:R-:W2:Y:S02]  /*1e680*/  @!P0 SYNCS.PHASECHK.TRANS64 P0, [R22+URZ+0x32420], R7 ;  /* 0x03242007160085a7 */ /* 0x000ea4000800007f */
[----:B--2---:R-:W-:Y:S05]  /*1e690*/  @!P0 BRA `(.L_x_10628) ;  /* 0xfffffffc00f08947 */ /* 0x004fea000383ffff */
[----:B------:R-:W-:Y:S05]  /*1e6a0*/  BRA `(.L_x_10823) ;  /* 0xffffff80004c7947 */ /* 0x000fea000383ffff */
.L_x_10632:
[----:B0-----:R0:W2:Y:S02]  /*1e6b0*/  SYNCS.PHASECHK.TRANS64.TRYWAIT P0, [R7+URZ+0x324a0], R8 ;  /* 0x0324a008070075a7 */ /* 0x0010a4000800017f */
[----:B--2---:R-:W-:Y:S05]  /*1e6c0*/  @!P0 NANOSLEEP.SYNCS 0x989680 ;  /* 0x009896800000895d */ /* 0x004fea0003900000 */
[----:B------:R-:W2:Y:S02]  /*1e6d0*/  @!P0 SYNCS.PHASECHK.TRANS64 P0, [R7+URZ+0x324a0], R8 ;  /* 0x0324a008070085a7 */ /* 0x000ea4000800007f */
[----:B--2---:R-:W-:Y:S05]  /*1e6e0*/  @!P0 BRA `(.L_x_10632) ;  /* 0xfffffffc00f08947 */ /* 0x004fea000383ffff */
[----:B------:R-:W-:Y:S05]  /*1e6f0*/  BRA `(.L_x_10824) ;  /* 0xffffff8000647947 */ /* 0x000fea000383ffff */
.L_x_10637:
[----:B--2---:R2:W3:Y:S02]  /*1e700*/  SYNCS.PHASECHK.TRANS64.TRYWAIT P0, [R7+URZ+0x324c0], R8 ;  /* 0x0324c008070075a7 */ /* 0x0044e4000800017f */
[----:B---3--:R-:W-:Y:S05]  /*1e710*/  @!P0 NANOSLEEP.SYNCS 0x989680 ;  /* 0x009896800000895d */ /* 0x008fea0003900000 */
[----:B------:R-:W3:Y:S02]  /*1e720*/  @!P0 SYNCS.PHASECHK.TRANS64 P0, [R7+URZ+0x324c0], R8 ;  /* 0x0324c008070085a7 */ /* 0x000ee4000800007f */
[----:B---3--:R-:W-:Y:S05]  /*1e730*/  @!P0 BRA `(.L_x_10637) ;  /* 0xfffffffc00f08947 */ /* 0x008fea000383ffff */
[----:B------:R-:W-:Y:S05]  /*1e740*/  BRA `(.L_x_10825) ;  /* 0xffffff8000e07947 */ /* 0x000fea000383ffff */
.L_x_10647:
[----:B0-----:R0:W2:Y:S02]  /*1e750*/  SYNCS.PHASECHK.TRANS64.TRYWAIT P2, [R6+URZ+0x324a0], R7 ;  /* 0x0324a007060075a7 */ /* 0x0010a4000804017f */
[----:B--2---:R-:W-:Y:S05]  /*1e760*/  @!P2 NANOSLEEP.SYNCS 0x989680 ;  /* 0x009896800000a95d */ /* 0x004fea0003900000 */
[----:B------:R-:W2:Y:S02]  /*1e770*/  @!P2 SYNCS.PHASECHK.TRANS64 P2, [R6+URZ+0x324a0], R7 ;  /* 0x0324a0070600a5a7 */ /* 0x000ea4000804007f */
[----:B--2---:R-:W-:Y:S05]  /*1e780*/  @!P2 BRA `(.L_x_10647) ;  /* 0xfffffffc00f0a947 */ /* 0x004fea000383ffff */
[----:B------:R-:W-:Y:S05]  /*1e790*/  BRA `(.L_x_10826) ;  /* 0xffffff8800547947 */ /* 0x000fea000383ffff */
.L_x_10652:
[----:B--2---:R2:W3:Y:S02]  /*1e7a0*/  SYNCS.PHASECHK.TRANS64.TRYWAIT P2, [R6+URZ+0x324c0], R7 ;  /* 0x0324c007060075a7 */ /* 0x0044e4000804017f */
[----:B---3--:R-:W-:Y:S05]  /*1e7b0*/  @!P2 NANOSLEEP.SYNCS 0x989680 ;  /* 0x009896800000a95d */ /* 0x008fea0003900000 */
[----:B------:R-:W3:Y:S02]  /*1e7c0*/  @!P2 SYNCS.PHASECHK.TRANS64 P2, [R6+URZ+0x324c0], R7 ;  /* 0x0324c0070600a5a7 */ /* 0x000ee4000804007f */
[----:B---3--:R-:W-:Y:S05]  /*1e7d0*/  @!P2 BRA `(.L_x_10652) ;  /* 0xfffffffc00f0a947 */ /* 0x008fea000383ffff */
[----:B------:R-:W-:Y:S05]  /*1e7e0*/  BRA `(.L_x_10827) ;  /* 0xffffff8800cc7947 */ /* 0x000fea000383ffff */
.L_x_10670:
[----:B------:R-:W1:Y:S01]  /*1e7f0*/  S2R R11, SR_TID.X ;  /* 0x00000000000b7919 */ /* 0x000e620000002100 */
[----:B------:R-:W-:Y:S01]  /*1e800*/  BSSY B0, `(.L_x_10828) ;  /* 0x000000a000007945 */ /* 0x000fe20003800000 */
[----:B------:R-:W-:Y:S02]  /*1e810*/  IMAD.MOV.U32 R12, RZ, RZ, RZ ;  /* 0x000000ffff0c7224 */ /* 0x000fe400078e00ff */
[----:B------:R-:W-:Y:S01]  /*1e820*/  IMAD.MOV.U32 R15, RZ, RZ, -0x1 ;  /* 0xffffffffff0f7424 */ /* 0x000fe200078e00ff */
[----:B-1----:R-:W-:-:S04]  /*1e830*/  SHF.R.U32.HI R11, RZ, 0x5, R11 ;  /* 0x00000005ff0b7819 */ /* 0x002fc8000001160b */
[----:B------:R-:W-:-:S05]  /*1e840*/  LOP3.LUT R11, R11, 0x3, RZ, 0xc0, !PT ;  /* 0x000000030b0b7812 */ /* 0x000fca00078ec0ff */
[----:B------:R-:W-:Y:S02]  /*1e850*/  IMAD.MOV.U32 R13, RZ, RZ, R11 ;  /* 0x000000ffff0d7224 */ /* 0x000fe400078e000b */
[----:B------:R-:W-:-:S07]  /*1e860*/  IMAD.MOV.U32 R11, RZ, RZ, 0x1f ;  /* 0x0000001fff0b7424 */ /* 0x000fce00078e00ff */
[----:B0----5:R-:W-:Y:S05]  /*1e870*/  WARPSYNC.COLLECTIVE R15, `(.L_x_10829) ;  /* 0x000000000f087348 */ /* 0x021fea0003c00000 */
[----:B------:R1:W2:Y:S02]  /*1e880*/  SHFL.IDX P6, R14, R13, R12, R11 ;  /* 0x0000000c0d0e7389 */ /* 0x0002a400000c000b */
[----:B012--5:R-:W-:Y:S01]  /*1e890*/  ENDCOLLECTIVE ;  /* 0x000000000000791b */ /* 0x027fe20003800000 */
.L_x_10829:
[----:B------:R-:W-:Y:S05]  /*1e8a0*/  BSYNC B0 ;  /* 0x0000000000007941 */ /* 0x000fea0003800000 */
.L_x_10828:
[----:B------:R-:W-:Y:S05]  /*1e8b0*/  BRA `(.L_x_10830) ;  /* 0xffffff9800e87947 */ /* 0x000fea000383ffff */
.L_x_10673:
[----:B-1----:R1:W2:Y:S02]  /*1e8c0*/  SYNCS.PHASECHK.TRANS64.TRYWAIT P0, [R29+URZ+0x32440], R0 ;  /* 0x032440001d0075a7 */ /* 0x0022a4000800017f */
[----:B--2---:R-:W-:Y:S05]  /*1e8d0*/  @!P0 NANOSLEEP.SYNCS 0x989680 ;  /* 0x009896800000895d */ /* 0x004fea0003900000 */
[----:B------:R-:W2:Y:S02]  /*1e8e0*/  @!P0 SYNCS.PHASECHK.TRANS64 P0, [R29+URZ+0x32440], R0 ;  /* 0x032440001d0085a7 */ /* 0x000ea4000800007f */
[----:B--2---:R-:W-:Y:S05]  /*1e8f0*/  @!P0 BRA `(.L_x_10673) ;  /* 0xfffffffc00f08947 */ /* 0x004fea000383ffff */
[----:B------:R-:W-:Y:S05]  /*1e900*/  BRA `(.L_x_10831) ;  /* 0xffffff9c00147947 */ /* 0x000fea000383ffff */
.L_x_10674:
        /* <DEDUP_REMOVED lines=8> */
.L_x_10833:
[----:B------:R-:W-:Y:S05]  /*1e990*/  BSYNC B0 ;  /* 0x0000000000007941 */ /* 0x000fea0003800000 */
.L_x_10832:
        /* <DEDUP_REMOVED lines=9> */
.L_x_10834:
[----:B------:R-:W-:Y:S02]  /*1ea30*/  IMAD.MOV.U32 R13, RZ, RZ, R4 ;  /* 0x000000ffff0d7224 */ /* 0x000fe400078e0004 */
[----:B------:R-:W-:Y:S01]  /*1ea40*/  IMAD.MOV.U32 R12, RZ, RZ, 0x1 ;  /* 0x00000001ff0c7424 */ /* 0x000fe200078e00ff */
[----:B------:R-:W-:-:S07]  /*1ea50*/  MOV R3, R14 ;  /* 0x0000000e00037202 */ /* 0x000fce0000000f00 */
[----:B------:R-:W-:Y:S05]  /*1ea60*/  WARPSYNC.COLLECTIVE R15, `(.L_x_10835) ;  /* 0x000000000f087348 */ /* 0x000fea0003c00000 */
[----:B------:R0:W1:Y:S02]  /*1ea70*/  SHFL.IDX P6, R14, R13, R12, R11 ;  /* 0x0000000c0d0e7389 */ /* 0x00006400000c000b */
[----:B01----:R-:W-:Y:S01]  /*1ea80*/  ENDCOLLECTIVE ;  /* 0x000000000000791b */ /* 0x003fe20003800000 */
.L_x_10835:
        /* <DEDUP_REMOVED lines=15> */
.L_x_10836:
[----:B------:R-:W-:Y:S01]  /*1eb80*/  @P0 LEA R6, R5, R22, 0x1 ;  /* 0x0000001605060211 */ /* 0x000fe200078e08ff */
[----:B------:R-:W-:Y:S02]  /*1eb90*/  IMAD.MOV.U32 R13, RZ, RZ, R4 ;  /* 0x000000ffff0d7224 */ /* 0x000fe400078e0004 */
[----:B------:R-:W-:Y:S02]  /*1eba0*/  IMAD.MOV.U32 R12, RZ, RZ, 0x2 ;  /* 0x00000002ff0c7424 */ /* 0x000fe400078e00ff */
[----:B------:R-:W-:-:S07]  /*1ebb0*/  IMAD.MOV.U32 R3, RZ, RZ, R14 ;  /* 0x000000ffff037224 */ /* 0x000fce00078e000e */
[----:B------:R-:W-:Y:S05]  /*1ebc0*/  WARPSYNC.COLLECTIVE R15, `(.L_x_10837) ;  /* 0x000000000f087348 */ /* 0x000fea0003c00000 */
[----:B------:R0:W1:Y:S02]  /*1ebd0*/  SHFL.IDX P6, R14, R13, R12, R11 ;  /* 0x0000000c0d0e7389 */ /* 0x00006400000c000b */
[----:B01----:R-:W-:Y:S01]  /*1ebe0*/  ENDCOLLECTIVE ;  /* 0x000000000000791b */ /* 0x003fe20003800000 */
.L_x_10837:
        /* <DEDUP_REMOVED lines=15> */
.L_x_10838:
[----:B------:R-:W-:Y:S02]  /*1ece0*/  @P0 IMAD R6, R5, 0x2, R22 ;  /* 0x0000000205060824 */ /* 0x000fe400078e0216 */
[----:B------:R-:W-:Y:S01]  /*1ecf0*/  IMAD.MOV.U32 R13, RZ, RZ, R4 ;  /* 0x000000ffff0d7224 */ /* 0x000fe200078e0004 */
[----:B------:R-:W-:Y:S01]  /*1ed00*/  MOV R12, 0x3 ;  /* 0x00000003000c7802 */ /* 0x000fe20000000f00 */
[----:B------:R-:W-:-:S07]  /*1ed10*/  IMAD.MOV.U32 R3, RZ, RZ, R14 ;  /* 0x000000ffff037224 */ /* 0x000fce00078e000e */
[----:B------:R-:W-:Y:S05]  /*1ed20*/  WARPSYNC.COLLECTIVE R15, `(.L_x_10839) ;  /* 0x000000000f087348 */ /* 0x000fea0003c00000 */
[----:B------:R0:W1:Y:S02]  /*1ed30*/  SHFL.IDX P6, R14, R13, R12, R11 ;  /* 0x0000000c0d0e7389 */ /* 0x00006400000c000b */
[----:B01----:R-:W-:Y:S01]  /*1ed40*/  ENDCOLLECTIVE ;  /* 0x000000000000791b */ /* 0x003fe20003800000 */
.L_x_10839:
        /* <DEDUP_REMOVED lines=15> */
.L_x_10840:
[----:B------:R-:W-:Y:S02]  /*1ee40*/  @P0 IMAD R6, R5, 0x2, R22 ;  /* 0x0000000205060824 */ /* 0x000fe400078e0216 */
[----:B------:R-:W-:Y:S02]  /*1ee50*/  IMAD.MOV.U32 R13, RZ, RZ, R4 ;  /* 0x000000ffff0d7224 */ /* 0x000fe400078e0004 */
[----:B------:R-:W-:Y:S02]  /*1ee60*/  IMAD.MOV.U32 R12, RZ, RZ, 0x4 ;  /* 0x00000004ff0c7424 */ /* 0x000fe400078e00ff */
[----:B------:R-:W-:-:S07]  /*1ee70*/  IMAD.MOV.U32 R3, RZ, RZ, R14 ;  /* 0x000000ffff037224 */ /* 0x000fce00078e000e */
[----:B------:R-:W-:Y:S05]  /*1ee80*/  WARPSYNC.COLLECTIVE R15, `(.L_x_10841) ;  /* 0x000000000f087348 */ /* 0x000fea0003c00000 */
[----:B------:R0:W1:Y:S02]  /*1ee90*/  SHFL.IDX P6, R14, R13, R12, R11 ;  /* 0x0000000c0d0e7389 */ /* 0x00006400000c000b */
[----:B01----:R-:W-:Y:S01]  /*1eea0*/  ENDCOLLECTIVE ;  /* 0x000000000000791b */ /* 0x003fe20003800000 */
.L_x_10841:
        /* <DEDUP_REMOVED lines=15> */
.L_x_10842:
[----:B------:R-:W-:Y:S02]  /*1efa0*/  @P0 IMAD R6, R5, 0x2, R22 ;  /* 0x0000000205060824 */ /* 0x000fe400078e0216 */
[----:B------:R-:W-:Y:S02]  /*1efb0*/  IMAD.MOV.U32 R13, RZ, RZ, R4 ;  /* 0x000000ffff0d7224 */ /* 0x000fe400078e0004 */
[----:B------:R-:W-:Y:S02]  /*1efc0*/  IMAD.MOV.U32 R12, RZ, RZ, 0x5 ;  /* 0x00000005ff0c7424 */ /* 0x000fe400078e00ff */
[----:B------:R-:W-:-:S07]  /*1efd0*/  IMAD.MOV.U32 R3, RZ, RZ, R14 ;  /* 0x000000ffff037224 */ /* 0x000fce00078e000e */
[----:B------:R-:W-:Y:S05]  /*1efe0*/  WARPSYNC.COLLECTIVE R15, `(.L_x_10843) ;  /* 0x000000000f087348 */ /* 0x000fea0003c00000 */
[----:B------:R0:W1:Y:S02]  /*1eff0*/  SHFL.IDX P6, R14, R13, R12, R11 ;  /* 0x0000000c0d0e7389 */ /* 0x00006400000c000b */
[----:B01----:R-:W-:Y:S01]  /*1f000*/  ENDCOLLECTIVE ;  /* 0x000000000000791b */ /* 0x003fe20003800000 */
.L_x_10843:
        /* <DEDUP_REMOVED lines=10> */
.L_x_10844:
[----:B------:R-:W-:Y:S01]  /*1f0b0*/  @!PT LDS RZ, [RZ] ;  /* 0x00000000fffff984 */ /* 0x000fe20000000800 */
[----:B------:R-:W-:Y:S01]  /*1f0c0*/  @!PT LDS RZ, [RZ] ;  /* 0x00000000fffff984 */ /* 0x000fe20000000800 */
[----:B------:R-:W-:Y:S01]  /*1f0d0*/  @!PT LDS RZ, [RZ] ;  /* 0x00000000fffff984 */ /* 0x000fe20000000800 */
[----:B------:R0:W-:Y:S01]  /*1f0e0*/  @P0 LDGSTS.E.BYPASS.LTC128B.128 [R6+0x1e400], desc[UR60][R2.64], !P2 ;  /* 0x1e40000002060fae */ /* 0x0001e2000d101d7c */
[----:B------:R-:W-:Y:S01]  /*1f0f0*/  IMAD.MOV.U32 R0, RZ, RZ, R14 ;  /* 0x000000ffff007224 */ /* 0x000fe200078e000e */
[----:B------:R-:W-:Y:S06]  /*1f100*/  BRA `(.L_x_10845) ;  /* 0xffffff9800707947 */ /* 0x000fec000383ffff */
.L_x_10679:
[----:B------:R-:W-:Y:S01]  /*1f110*/  MOV R13, R3 ;  /* 0x00000003000d7202 */ /* 0x000fe20000000f00 */
        /* <DEDUP_REMOVED lines=8> */
.L_x_10846:
[C---:B------:R-:W-:Y:S01]  /*1f1a0*/  VIADD R10, R17.reuse, 0x10 ;  /* 0x00000010110a7836 */ /* 0x040fe20000000000 */
[C---:B------:R-:W-:Y:S01]  /*1f1b0*/  ISETP.GE.AND P0, PT, R17.reuse, R2, PT ;  /* 0x000000021100720c */ /* 0x040fe20003f06270 */
[C---:B------:R-:W-:Y:S02]  /*1f1c0*/  VIADD R6, R17.reuse, 0x20 ;  /* 0x0000002011067836 */ /* 0x040fe40000000000 */
[----:B------:R-:W-:Y:S01]  /*1f1d0*/  VIADD R8, R17, 0x30 ;  /* 0x0000003011087836 */ /* 0x000fe20000000000 */
[----:B------:R0:W-:Y:S04]  /*1f1e0*/  STL [R1+0x1c], R10 ;  /* 0x00001c0a01007387 */ /* 0x0001e80000100800 */
[----:B------:R0:W-:Y:S01]  /*1f1f0*/  STL [R1+0x20], R6 ;  /* 0x0000200601007387 */ /* 0x0001e20000100800 */
[----:B------:R-:W-:-:S03]  /*1f200*/  IMAD.MOV.U32 R13, RZ, RZ, R0 ;  /* 0x000000ffff0d7224 */ /* 0x000fc600078e0000 */
[----:B------:R0:W-:Y:S01]  /*1f210*/  STL [R1+0x24], R8 ;  /* 0x0000240801007387 */ /* 0x0001e20000100800 */
[----:B------:R-:W-:-:S07]  /*1f220*/  IMAD.MOV.U32 R4, RZ, RZ, R14 ;  /* 0x000000ffff047224 */ /* 0x000fce00078e000e */
[----:B0-----:R-:W-:Y:S05]  /*1f230*/  WARPSYNC.COLLECTIVE R15, `(.L_x_10847) ;  /* 0x000000000f087348 */ /* 0x001fea0003c00000 */
[----:B------:R1:W2:Y:S02]  /*1f240*/  SHFL.IDX P6, R14, R13, R12, R11 ;  /* 0x0000000c0d0e7389 */ /* 0x0002a400000c000b */
[----:B012---:R-:W-:Y:S01]  /*1f250*/  ENDCOLLECTIVE ;  /* 0x000000000000791b */ /* 0x007fe20003800000 */
.L_x_10847:
[----:B------:R-:W-:Y:S01]  /*1f260*/  MOV R13, R3 ;  /* 0x00000003000d7202 */ /* 0x000fe20000000f00 */
[----:B------:R-:W-:Y:S02]  /*1f270*/  IMAD.MOV.U32 R12, RZ, RZ, 0x1 ;  /* 0x00000001ff0c7424 */ /* 0x000fe400078e00ff */
[----:B------:R-:W-:-:S07]  /*1f280*/  IMAD.MOV.U32 R5, RZ, RZ, R14 ;  /* 0x000000ffff057224 */ /* 0x000fce00078e000e */
[----:B------:R-:W-:Y:S05]  /*1f290*/  WARPSYNC.COLLECTIVE R15, `(.L_x_10848) ;  /* 0x000000000f087348 */ /* 0x000fea0003c00000 */
[----:B------:R0:W1:Y:S02]  /*1f2a0*/  SHFL.IDX P6, R14, R13, R12, R11 ;  /* 0x0000000c0d0e7389 */ /* 0x00006400000c000b */
[----:B01----:R-:W-:Y:S01]  /*1f2b0*/  ENDCOLLECTIVE ;  /* 0x000000000000791b */ /* 0x003fe20003800000 */
.L_x_10848:
        /* <DEDUP_REMOVED lines=15> */
.L_x_10849:
[----:B------:R-:W-:Y:S02]  /*1f3b0*/  IMAD.MOV.U32 R13, RZ, RZ, R3 ;  /* 0x000000ffff0d7224 */ /* 0x000fe400078e0003 */
[----:B------:R-:W-:Y:S02]  /*1f3c0*/  IMAD.MOV.U32 R12, RZ, RZ, 0x2 ;  /* 0x00000002ff0c7424 */ /* 0x000fe400078e00ff */
[----:B------:R-:W-:-:S07]  /*1f3d0*/  IMAD.MOV.U32 R5, RZ, RZ, R14 ;  /* 0x000000ffff057224 */ /* 0x000fce00078e000e */
[----:B------:R-:W-:Y:S05]  /*1f3e0*/  WARPSYNC.COLLECTIVE R15, `(.L_x_10850) ;  /* 0x000000000f087348 */ /* 0x000fea0003c00000 */
[----:B------:R0:W1:Y:S02]  /*1f3f0*/  SHFL.IDX P6, R14, R13, R12, R11 ;  /* 0x0000000c0d0e7389 */ /* 0x00006400000c000b */
[----:B01----:R-:W-:Y:S01]  /*1f400*/  ENDCOLLECTIVE ;  /* 0x000000000000791b */ /* 0x003fe20003800000 */
.L_x_10850:
        /* <DEDUP_REMOVED lines=10> */
[----:B------:R-:W-:Y:S02]  /*1f4b0*/  ISETP.GE.AND P0, PT, R6, R2, PT ;  /* 0x000000020600720c */ /* 0x000fe40003f06270 */
[----:B0-----:R-:W-:-:S11]  /*1f4c0*/  MOV R4, R14 ;  /* 0x0000000e00047202 */ /* 0x001fd60000000f00 */
[----:B------:R-:W-:Y:S05]  /*1f4d0*/  WARPSYNC.COLLECTIVE R15, `(.L_x_10851) ;  /* 0x000000000f087348 */ /* 0x000fea0003c00000 */
[----:B------:R0:W1:Y:S02]  /*1f4e0*/  SHFL.IDX P6, R14, R13, R12, R11 ;  /* 0x0000000c0d0e7389 */ /* 0x00006400000c000b */
[----:B01----:R-:W-:Y:S01]  /*1f4f0*/  ENDCOLLECTIVE ;  /* 0x000000000000791b */ /* 0x003fe20003800000 */
.L_x_10851:
[----:B------:R-:W-:Y:S02]  /*1f500*/  IMAD.MOV.U32 R13, RZ, RZ, R3 ;  /* 0x000000ffff0d7224 */ /* 0x000fe400078e0003 */
[----:B------:R-:W-:Y:S02]  /*1f510*/  IMAD.MOV.U32 R12, RZ, RZ, 0x3 ;  /* 0x00000003ff0c7424 */ /* 0x000fe400078e00ff */
[----:B------:R-:W-:-:S07]  /*1f520*/  IMAD.MOV.U32 R5, RZ, RZ, R14 ;  /* 0x000000ffff057224 */ /* 0x000fce00078e000e */
[----:B------:R-:W-:Y:S05]  /*1f530*/  WARPSYNC.COLLECTIVE R15, `(.L_x_10852) ;  /* 0x000000000f087348 */ /* 0x000fea0003c00000 */
[----:B------:R0:W1:Y:S02]  /*1f540*/  SHFL.IDX P6, R14, R13, R12, R11 ;  /* 0x0000000c0d0e7389 */ /* 0x00006400000c000b */
[----:B01----:R-:W-:Y:S01]  /*1f550*/  ENDCOLLECTIVE ;  /* 0x000000000000791b */ /* 0x003fe20003800000 */
.L_x_10852:
        /* <DEDUP_REMOVED lines=10> */
.L_x_10853:
[----:B------:R-:W-:Y:S01]  /*1f600*/  @!PT LDS RZ, [RZ] ;  /* 0x00000000fffff984 */ /* 0x000fe20000000800 */
[----:B------:R-:W-:Y:S01]  /*1f610*/  @!PT LDS RZ, [RZ] ;  /* 0x00000000fffff984 */ /* 0x000fe20000000800 */
[----:B------:R-:W-:Y:S01]  /*1f620*/  @!PT LDS RZ, [RZ] ;  /* 0x00000000fffff984 */ /* 0x000fe20000000800 */
[----:B------:R0:W-:Y:S01]  /*1f630*/  @!P0 LDGSTS.E.BYPASS.LTC128B.128 [R25+0x19400], desc[UR60][R4.64], !P1 ;  /* 0x1940000004198fae */ /* 0x0001e2000c901d7c */
[----:B------:R-:W-:Y:S01]  /*1f640*/  ISETP.GE.AND P0, PT, R8, R2, PT ;  /* 0x000000020800720c */ /* 0x000fe20003f06270 */
[----:B------:R-:W-:-:S05]  /*1f650*/  VIADD R8, R17, 0x40 ;  /* 0x0000004011087836 */ /* 0x000fca0000000000 */
[----:B------:R1:W-:Y:S01]  /*1f660*/  STL [R1+0x28], R8 ;  /* 0x0000280801007387 */ /* 0x0003e20000100800 */
[----:B------:R-:W-:Y:S02]  /*1f670*/  IMAD.MOV.U32 R13, RZ, RZ, R3 ;  /* 0x000000ffff0d7224 */ /* 0x000fe400078e0003 */
[----:B------:R-:W-:Y:S01]  /*1f680*/  IMAD.MOV.U32 R12, RZ, RZ, 0x4 ;  /* 0x00000004ff0c7424 */ /* 0x000fe200078e00ff */
[----:B0-----:R-:W-:-:S07]  /*1f690*/  MOV R4, R14 ;  /* 0x0000000e00047202 */ /* 0x001fce0000000f00 */
[----:B-1----:R-:W-:Y:S05]  /*1f6a0*/  WARPSYNC.COLLECTIVE R15, `(.L_x_10854) ;  /* 0x000000000f087348 */ /* 0x002fea0003c00000 */
[----:B------:R0:W2:Y:S02]  /*1f6b0*/  SHFL.IDX P6, R14, R13, R12, R11 ;  /* 0x0000000c0d0e7389 */ /* 0x0000a400000c000b */
[----:B012---:R-:W-:Y:S01]  /*1f6c0*/  ENDCOLLECTIVE ;  /* 0x000000000000791b */ /* 0x007fe20003800000 */
.L_x_10854:
        /* <DEDUP_REMOVED lines=16> */
.L_x_10855:
[----:B------:R0:W-:Y:S01]  /*1f7d0*/  STL [R1+0x30], R8 ;  /* 0x0000300801007387 */ /* 0x0001e20000100800 */
[----:B------:R-:W-:Y:S02]  /*1f7e0*/  IMAD.MOV.U32 R13, RZ, RZ, R3 ;  /* 0x000000ffff0d7224 */ /* 0x000fe400078e0003 */
[----:B------:R-:W-:Y:S02]  /*1f7f0*/  IMAD.MOV.U32 R12, RZ, RZ, 0x5 ;  /* 0x00000005ff0c7424 */ /* 0x000fe400078e00ff */
[----:B------:R-:W-:-:S07]  /*1f800*/  IMAD.MOV.U32 R4, RZ, RZ, R14 ;  /* 0x000000ffff047224 */ /* 0x000fce00078e000e */
[----:B0-----:R-:W-:Y:S05]  /*1f810*/  WARPSYNC.COLLECTIVE R15, `(.L_x_10856) ;  /* 0x000000000f087348 */ /* 0x001fea0003c00000 */
[----:B------:R1:W2:Y:S02]  /*1f820*/  SHFL.IDX P6, R14, R13, R12, R11 ;  /* 0x0000000c0d0e7389 */ /* 0x0002a400000c000b */
[----:B012---:R-:W-:Y:S01]  /*1f830*/  ENDCOLLECTIVE ;  /* 0x000000000000791b */ /* 0x007fe20003800000 */
.L_x_10856:
[----:B------:R-:W-:-:S04]  /*1f840*/  @!P0 LEA R5, P2, R7, R4, 0x1 ;  /* 0x0000000407058211 */ /* 0x000fc800078408ff */
[----:B------:R-:W-:-:S04]  /*1f850*/  @!P0 IADD3.X R4, RZ, R6, RZ, P2, !PT ;  /* 0x00000006ff048210 */ /* 0x000fc800017fe4ff */
        /* <DEDUP_REMOVED lines=14> */
.L_x_10857:
[----:B------:R0:W-:Y:S01]  /*1f940*/  STL [R1+0x34], R8 ;  /* 0x0000340801007387 */ /* 0x0001e20000100800 */
[----:B------:R-:W-:Y:S01]  /*1f950*/  IMAD.MOV.U32 R13, RZ, RZ, R3 ;  /* 0x000000ffff0d7224 */ /* 0x000fe200078e0003 */
[----:B------:R-:W-:Y:S01]  /*1f960*/  MOV R12, 0x6 ;  /* 0x00000006000c7802 */ /* 0x000fe20000000f00 */
[----:B------:R-:W-:-:S07]  /*1f970*/  IMAD.MOV.U32 R4, RZ, RZ, R14 ;  /* 0x000000ffff047224 */ /* 0x000fce00078e000e */
[----:B0-----:R-:W-:Y:S05]  /*1f980*/  WARPSYNC.COLLECTIVE R15, `(.L_x_10858) ;  /* 0x000000000f087348 */ /* 0x001fea0003c00000 */
[----:B------:R1:W2:Y:S02]  /*1f990*/  SHFL.IDX P6, R14, R13, R12, R11 ;  /* 0x0000000c0d0e7389 */ /* 0x0002a400000c000b */
[----:B012---:R-:W-:Y:S01]  /*1f9a0*/  ENDCOLLECTIVE ;  /* 0x000000000000791b */ /* 0x007fe20003800000 */
.L_x_10858:
        /* <DEDUP_REMOVED lines=10> */
.L_x_10859:
        /* <DEDUP_REMOVED lines=11> */
.L_x_10860:
[----:B------:R-:W-:-:S05]  /*1fb00*/  @!P0 LEA R5, P2, R7, R4, 0x1 ;  /* 0x0000000407058211 */ /* 0x000fca00078408ff */
[----:B------:R-:W-:-:S05]  /*1fb10*/  @!P0 IMAD.X R4, RZ, RZ, R6, P2 ;  /* 0x000000ffff048224 */ /* 0x000fca00010e0606 */
[----:B------:R-:W-:Y:S02]  /*1fb20*/  @!P0 LOP3.LUT R5, R5, R4, RZ, 0x3c, !PT ;  /* 0x0000000405058212 */ /* 0x000fe400078e3cff */
[----:B------:R-:W-:Y:S02]  /*1fb30*/  MOV R13, R0 ;  /* 0x00000000000d7202 */ /* 0x000fe40000000f00 */
[----:B------:R-:W-:-:S04]  /*1fb40*/  @!P0 LOP3.LUT R4, R5, R4, RZ, 0x3c, !PT ;  /* 0x0000000405048212 */ /* 0x000fc800078e3cff */
[----:B------:R-:W-:Y:S01]  /*1fb50*/  @!P0 LOP3.LUT R5, R5, R4, RZ, 0x3c, !PT ;  /* 0x0000000405058212 */ /* 0x000fe200078e3cff */
[----:B------:R-:W-:-:S07]  /*1fb60*/  IMAD.MOV.U32 R3, RZ, RZ, R14 ;  /* 0x000000ffff037224 */ /* 0x000fce00078e000e */
[----:B------:R-:W-:Y:S05]  /*1fb70*/  WARPSYNC.COLLECTIVE R15, `(.L_x_10861) ;  /* 0x000000000f087348 */ /* 0x000fea0003c00000 */
[----:B------:R0:W1:Y:S02]  /*1fb80*/  SHFL.IDX P6, R14, R13, R12, R11 ;  /* 0x0000000c0d0e7389 */ /* 0x00006400000c000b */
[----:B01----:R-:W-:Y:S01]  /*1fb90*/  ENDCOLLECTIVE ;  /* 0x000000000000791b */ /* 0x003fe20003800000 */
.L_x_10861:
[----:B------:R-:W-:Y:S01]  /*1fba0*/  @!PT LDS RZ, [RZ] ;  /* 0x00000000fffff984 */ /* 0x000fe20000000800 */
[----:B------:R-:W-:Y:S01]  /*1fbb0*/  @!PT LDS RZ, [RZ] ;  /* 0x00000000fffff984 */ /* 0x000fe20000000800 */
[----:B------:R-:W-:Y:S01]  /*1fbc0*/  @!PT LDS RZ, [RZ] ;  /* 0x00000000fffff984 */ /* 0x000fe20000000800 */
[----:B------:R1:W-:Y:S01]  /*1fbd0*/  @!P0 LDGSTS.E.BYPASS.LTC128B.128 [R25+0x1b400], desc[UR60][R4.64], !P1 ;  /* 0x1b40000004198fae */ /* 0x0003e2000c901d7c */
[----:B------:R-:W-:Y:S01]  /*1fbe0*/  IMAD.MOV.U32 R0, RZ, RZ, R14 ;  /* 0x000000ffff007224 */ /* 0x000fe200078e000e */
[----:B------:R-:W-:Y:S06]  /*1fbf0*/  BRA `(.L_x_10862) ;  /* 0xffffff9800c07947 */ /* 0x000fec000383ffff */
.L_x_10683:
[----:B------:R-:W2:Y:S04]  /*1fc00*/  LDL.LU R15, [R1+0x14] ;  /* 0x00001400010f7983 */ /* 0x000ea80000300800 */
[----:B------:R-:W3:Y:S04]  /*1fc10*/  LDL.LU R14, [R1+0x1c] ;  /* 0x00001c00010e7983 */ /* 0x000ee80000300800 */
[----:B------:R-:W4:Y:S04]  /*1fc20*/  LDL.LU R13, [R1+0x20] ;  /* 0x00002000010d7983 */ /* 0x000f280000300800 */
[----:B------:R-:W5:Y:S04]  /*1fc30*/  LDL.LU R12, [R1+0x24] ;  /* 0x00002400010c7983 */ /* 0x000f680000300800 */
[----:B------:R-:W5:Y:S04]  /*1fc40*/  LDL.LU R11, [R1+0x28] ;  /* 0x00002800010b7983 */ /* 0x000f680000300800 */
[----:B------:R-:W5:Y:S04]  /*1fc50*/  LDL.LU R10, [R1+0x30] ;  /* 0x00003000010a7983 */ /* 0x000f680000300800 */
[----:B------:R-:W5:Y:S04]  /*1fc60*/  LDL.LU R9, [R1+0x34] ;  /* 0x0000340001097983 */ /* 0x000f680000300800 */
[----:B------:R-:W5:Y:S01]  /*1fc70*/  LDL.LU R8, [R1] ;  /* 0x0000000001087983 */ /* 0x000f620000300800 */
[----:B------:R-:W-:Y:S01]  /*1fc80*/  BSSY B0, `(.L_x_10863) ;  /* 0x000001b000007945 */ /* 0x000fe20003800000 */
[----:B--2---:R-:W-:-:S02]  /*1fc90*/  IMAD R5, R15, R6, RZ ;  /* 0x000000060f057224 */ /* 0x004fc400078e02ff */
[----:B------:R-:W-:-:S03]  /*1fca0*/  IMAD.MOV.U32 R15, RZ, RZ, -0x1 ;  /* 0xffffffffff0f7424 */ /* 0x000fc600078e00ff */
[-C--:B------:R-:W-:Y:S02]  /*1fcb0*/  ISETP.GE.AND P0, PT, R17, R5.reuse, PT ;  /* 0x000000051100720c */ /* 0x080fe40003f06270 */
[-C--:B---3--:R-:W-:Y:S02]  /*1fcc0*/  ISETP.GE.AND P6, PT, R14, R5.reuse, PT ;  /* 0x000000050e00720c */ /* 0x088fe40003fc6270 */
[----:B----4-:R-:W-:Y:S01]  /*1fcd0*/  ISETP.GE.AND P5, PT, R13, R5, PT ;  /* 0x000000050d00720c */ /* 0x010fe20003fa6270 */
[----:B------:R-:W-:Y:S01]  /*1fce0*/  IMAD.MOV.U32 R13, RZ, RZ, R0 ;  /* 0x000000ffff0d7224 */ /* 0x000fe200078e0000 */
[----:B-----5:R-:W-:-:S07]  /*1fcf0*/  LOP3.LUT R8, R8, 0xfffff7ff, RZ, 0xc0, !PT ;  /* 0xfffff7ff08087812 */ /* 0x020fce00078ec0ff */
[----:B------:R-:W-:Y:S02]  /*1fd00*/  @P0 LOP3.LUT R8, R8, 0x800, RZ, 0xfc, !PT ;  /* 0x0000080008080812 */ /* 0x000fe400078efcff */
[----:B------:R-:W-:Y:S01]  /*1fd10*/  ISETP.GE.AND P0, PT, R12, R5, PT ;  /* 0x000000050c00720c */ /* 0x000fe20003f06270 */
[----:B------:R-:W-:Y:S01]  /*1fd20*/  IMAD.MOV.U32 R12, RZ, RZ, RZ ;  /* 0x000000ffff0c7224 */ /* 0x000fe200078e00ff */
[----:B------:R-:W-:-:S04]  /*1fd30*/  LOP3.LUT R8, R8, 0xfffffbff, RZ, 0xc0, !PT ;  /* 0xfffffbff08087812 */ /* 0x000fc800078ec0ff */
[----:B------:R-:W-:Y:S02]  /*1fd40*/  @P6 LOP3.LUT R8, R8, 0x400, RZ, 0xfc, !PT ;  /* 0x0000040008086812 */ /* 0x000fe400078efcff */
[----:B------:R-:W-:Y:S01]  /*1fd50*/  ISETP.GE.AND P6, PT, R11, R5, PT ;  /* 0x000000050b00720c */ /* 0x000fe20003fc6270 */
[----:B------:R-:W-:Y:S01]  /*1fd60*/  IMAD.MOV.U32 R11, RZ, RZ, 0x181f ;  /* 0x0000181fff0b7424 */ /* 0x000fe200078e00ff */
[----:B------:R-:W-:-:S04]  /*1fd70*/  LOP3.LUT R8, R8, 0xfffffdff, RZ, 0xc0, !PT ;  /* 0xfffffdff08087812 */ /* 0x000fc800078ec0ff */
[----:B------:R-:W-:Y:S02]  /*1fd80*/  @P5 LOP3.LUT R8, R8, 0x200, RZ, 0xfc, !PT ;  /* 0x0000020008085812 */ /* 0x000fe400078efcff */
[----:B------:R-:W-:Y:S02]  /*1fd90*/  ISETP.GE.AND P5, PT, R10, R5, PT ;  /* 0x000000050a00720c */ /* 0x000fe40003fa6270 */
[----:B------:R-:W-:-:S04]  /*1fda0*/  LOP3.LUT R8, R8, 0xfffffeff, RZ, 0xc0, !PT ;  /* 0xfffffeff08087812 */ /* 0x000fc800078ec0ff */
[----:B------:R-:W-:Y:S02]  /*1fdb0*/  @P0 LOP3.LUT R8, R8, 0x100, RZ, 0xfc, !PT ;  /* 0x0000010008080812 */ /* 0x000fe400078efcff */
[----:B------:R-:W-:Y:S02]  /*1fdc0*/  ISETP.GE.AND P0, PT, R9, R5, PT ;  /* 0x000000050900720c */ /* 0x000fe40003f06270 */
[----:B------:R-:W-:-:S04]  /*1fdd0*/  LOP3.LUT R8, R8, 0xffffff7f, RZ, 0xc0, !PT ;  /* 0xffffff7f08087812 */ /* 0x000fc800078ec0ff */
[----:B------:R-:W-:-:S05]  /*1fde0*/  @P6 LOP3.LUT R8, R8, 0x80, RZ, 0xfc, !PT ;  /* 0x0000008008086812 */ /* 0x000fca00078efcff */
[----:B------:R0:W-:Y:S02]  /*1fdf0*/  STL [R1], R8 ;  /* 0x0000000801007387 */ /* 0x0001e40000100800 */
[----:B0-----:R-:W-:Y:S05]  /*1fe00*/  WARPSYNC.COLLECTIVE R15, `(.L_x_10864) ;  /* 0x000000000f087348 */ /* 0x001fea0003c00000 */
[----:B------:R1:W2:Y:S02]  /*1fe10*/  SHFL.IDX P6, R14, R13, R12, R11 ;  /* 0x0000000c0d0e7389 */ /* 0x0002a400000c000b */
[----:B012---:R-:W-:Y:S01]  /*1fe20*/  ENDCOLLECTIVE ;  /* 0x000000000000791b */ /* 0x007fe20003800000 */
.L_x_10864:
[----:B------:R-:W-:Y:S05]  /*1fe30*/  BSYNC B0 ;  /* 0x0000000000007941 */ /* 0x000fea0003800000 */
.L_x_10863:
[----:B------:R-:W-:Y:S01]  /*1fe40*/  IMAD.MOV.U32 R13, RZ, RZ, R4 ;  /* 0x000000ffff0d7224 */ /* 0x000fe200078e0004 */
[----:B------:R-:W-:Y:S01]  /*1fe50*/  MOV R11, 0x181f ;  /* 0x0000181f000b7802 */ /* 0x000fe20000000f00 */
[----:B------:R-:W-:Y:S01]  /*1fe60*/  IMAD.MOV.U32 R12, RZ, RZ, RZ ;  /* 0x000000ffff0c7224 */ /* 0x000fe200078e00ff */
[----:B------:R-:W-:Y:S01]  /*1fe70*/  LOP3.LUT R8, R8, 0xffffbfff, RZ, 0xc0, !PT ;  /* 0xffffbfff08087812 */ /* 0x000fe200078ec0ff */
[----:B------:R-:W-:Y:S02]  /*1fe80*/  IMAD.MOV.U32 R15, RZ, RZ, -0x1 ;  /* 0xffffffffff0f7424 */ /* 0x000fe400078e00ff */
[----:B------:R-:W-:Y:S01]  /*1fe90*/  IMAD.MOV.U32 R2, RZ, RZ, R14 ;  /* 0x000000ffff027224 */ /* 0x000fe200078e000e */
[----:B------:R-:W-:-:S07]  /*1fea0*/  @P5 LOP3.LUT R8, R8, 0x4000, RZ, 0xfc, !PT ;  /* 0x0000400008085812 */ /* 0x000fce00078efcff */
[----:B------:R-:W-:Y:S05]  /*1feb0*/  WARPSYNC.COLLECTIVE R15, `(.L_x_10865) ;  /* 0x000000000f087348 */ /* 0x000fea0003c00000 */
[----:B------:R0:W1:Y:S02]  /*1fec0*/  SHFL.IDX P6, R14, R13, R12, R11 ;  /* 0x0000000c0d0e7389 */ /* 0x00006400000c000b */
[----:B01----:R-:W-:Y:S01]  /*1fed0*/  ENDCOLLECTIVE ;  /* 0x000000000000791b */ /* 0x003fe20003800000 */
.L_x_10865:
[C---:B------:R-:W-:Y:S02]  /*1fee0*/  LOP3.LUT P5, RZ, R8.reuse, 0x400, RZ, 0xc0, !PT ;  /* 0x0000040008ff7812 */ /* 0x040fe400078ac0ff */
[----:B------:R-:W-:-:S04]  /*1fef0*/  LOP3.LUT R8, R8, 0xffffdfff, RZ, 0xc0, !PT ;  /* 0xffffdfff08087812 */ /* 0x000fc800078ec0ff */
[----:B------:R-:W-:-:S04]  /*1ff00*/  @P0 LOP3.LUT R8, R8, 0x2000, RZ, 0xfc, !PT ;  /* 0x0000200008080812 */ /* 0x000fc800078efcff */
[----:B------:R-:W-:Y:S01]  /*1ff10*/  LOP3.LUT P0, RZ, R8, 0x800, RZ, 0xc0, !PT ;  /* 0x0000080008ff7812 */ /* 0x000fe2000780c0ff */
[----:B------:R0:W-:Y:S01]  /*1ff20*/  STL [R1], R8 ;  /* 0x0000000801007387 */ /* 0x0001e20000100800 */
[----:B------:R-:W-:Y:S02]  /*1ff30*/  IMAD.MOV.U32 R13, RZ, RZ, R0 ;  /* 0x000000ffff0d7224 */ /* 0x000fe400078e0000 */
[----:B------:R-:W-:Y:S02]  /*1ff40*/  IMAD.MOV.U32 R12, RZ, RZ, 0x1 ;  /* 0x00000001ff0c7424 */ /* 0x000fe400078e00ff */
[----:B------:R-:W-:-:S07]  /*1ff50*/  IMAD.MOV.U32 R3, RZ, RZ, R14 ;  /* 0x000000ffff037224 */ /* 0x000fce00078e000e */
[----:B------:R-:W-:-:S05]  /*1ff60*/  @!P0 LEA R3, P6, R7, R3, 0x1 ;  /* 0x0000000307038211 */ /* 0x000fca00078c08ff */
[----:B------:R-:W-:-:S05]  /*1ff70*/  @!P0 IMAD.X R2, RZ, RZ, R2, P6 ;  /* 0x000000ffff028224 */ /* 0x000fca00030e0602 */
[----:B0-----:R-:W-:-:S07]  /*1ff80*/  @!P0 LOP3.LUT R3, R3, R2, RZ, 0x3c, !PT ;  /* 0x0000000203038212 */ /* 0x001fce00078e3cff */
[----:B------:R-:W-:Y:S05]  /*1ff90*/  WARPSYNC.COLLECTIVE R15, `(.L_x_10866) ;  /* 0x000000000f087348 */ /* 0x000fea0003c00000 */
[----:B------:R0:W1:Y:S02]  /*1ffa0*/  SHFL.IDX P6, R14, R13, R12, R11 ;  /* 0x0000000c0d0e7389 */ /* 0x00006400000c000b */
[----:B01----:R-:W-:Y:S01]  /*1ffb0*/  ENDCOLLECTIVE ;  /* 0x000000000000791b */ /* 0x003fe20003800000 */
.L_x_10866:
[----:B------:R-:W-:-:S04]  /*1ffc0*/  @!P0 LOP3.LUT R2, R3, R2, RZ, 0x3c, !PT ;  /* 0x0000000203028212 */ /* 0x000fc800078e3cff */
[----:B------:R-:W-:-:S05]  /*1ffd0*/  @!P0 LOP3.LUT R3, R3, R2, RZ, 0x3c, !PT ;  /* 0x0000000203038212 */ /* 0x000fca00078e3cff */
        /* <DEDUP_REMOVED lines=13> */
.L_x_10867:
[----:B------:R-:W-:Y:S02]  /*200b0*/  IMAD.MOV.U32 R13, RZ, RZ, R0 ;  /* 0x000000ffff0d7224 */ /* 0x000fe400078e0000 */
[----:B------:R-:W-:Y:S02]  /*200c0*/  IMAD.MOV.U32 R12, RZ, RZ, 0x2 ;  /* 0x00000002ff0c7424 */ /* 0x000fe400078e00ff */
[----:B------:R-:W-:-:S05]  /*200d0*/  IMAD.MOV.U32 R2, RZ, RZ, R14 ;  /* 0x000000ffff027224 */ /* 0x000fca00078e000e */
[----:B------:R-:W-:-:S04]  /*200e0*/  @!P5 LEA R2, P6, R7, R2, 0x1 ;  /* 0x000000020702d211 */ /* 0x000fc800078c08ff */
[----:B------:R-:W-:-:S05]  /*200f0*/  @!P5 IADD3.X R3, RZ, R6, RZ, P6, !PT ;  /* 0x00000006ff03d210 */ /* 0x000fca00037fe4ff */
[----:B------:R-:W-:Y:S01]  /*20100*/  @!PT LDS RZ, [RZ] ;  /* 0x00000000fffff984 */ /* 0x000fe20000000800 */
[----:B------:R-:W-:Y:S01]  /*20110*/  @!PT LDS RZ, [RZ] ;  /* 0x00000000fffff984 */ /* 0x000fe20000000800 */
[----:B------:R-:W-:Y:S01]  /*20120*/  @!PT LDS RZ, [RZ] ;  /* 0x00000000fffff984 */ /* 0x000fe20000000800 */
[----:B------:R0:W-:Y:S04]  /*20130*/  @!P5 LDGSTS.E.BYPASS.LTC128B.128 [R25+0x22c00], desc[UR60][R2.64], !P4 ;  /* 0x22c000000219dfae */ /* 0x0001e8000e101d7c */
[----:B0-----:R-:W-:Y:S05]  /*20140*/  WARPSYNC.COLLECTIVE R15, `(.L_x_10868) ;  /* 0x000000000f087348 */ /* 0x001fea0003c00000 */
[----:B------:R1:W2:Y:S02]  /*20150*/  SHFL.IDX P6, R14, R13, R12, R11 ;  /* 0x0000000c0d0e7389 */ /* 0x0002a400000c000b */
[----:B012---:R-:W-:Y:S01]  /*20160*/  ENDCOLLECTIVE ;  /* 0x000000000000791b */ /* 0x007fe20003800000 */
.L_x_10868:
[----:B------:R-:W-:Y:S01]  /*20170*/  @!PT LDS RZ, [RZ] ;  /* 0x00000000fffff984 */ /* 0x000fe20000000800 */
[----:B------:R-:W-:Y:S01]  /*20180*/  @!PT LDS RZ, [RZ] ;  /* 0x00000000fffff984 */ /* 0x000fe20000000800 */
[----:B------:R-:W-:Y:S01]  /*20190*/  @!PT LDS RZ, [RZ] ;  /* 0x00000000fffff984 */ /* 0x000fe20000000800 */
[----:B------:R0:W-:Y:S04]  /*201a0*/  @!P5 LDGSTS.E.BYPASS.LTC128B.128 [R25+0x26c00], desc[UR60][R2.64+0x80], !P3 ;  /* 0x26c000800219dfae */ /* 0x0001e8000d901d7c */
[----:B------:R0:W-:Y:S04]  /*201b0*/  @!P5 LDGSTS.E.BYPASS.LTC128B.128 [R25+0x2ac00], desc[UR60][R2.64+0x100], !P2 ;  /* 0x2ac001000219dfae */ /* 0x0001e8000d101d7c */
[----:B------:R0:W-:Y:S01]  /*201c0*/  @!P5 LDGSTS.E.BYPASS.LTC128B.128 [R25+0x2ec00], desc[UR60][R2.64+0x180], !P1 ;  /* 0x2ec001800219dfae */ /* 0x0001e2000c901d7c */
[----:B------:R-:W-:Y:S01]  /*201d0*/  LOP3.LUT P5, RZ, R8, 0x100, RZ, 0xc0, !PT ;  /* 0x0000010008ff7812 */ /* 0x000fe200078ac0ff */
[----:B------:R-:W-:-:S02]  /*201e0*/  IMAD.MOV.U32 R13, RZ, RZ, R4 ;  /* 0x000000ffff0d7224 */ /* 0x000fc400078e0004 */
[----:B------:R-:W-:-:S10]  /*201f0*/  IMAD.MOV.U32 R6, RZ, RZ, R14 ;  /* 0x000000ffff067224 */ /* 0x000fd400078e000e */
[----:B0-----:R-:W-:Y:S05]  /*20200*/  WARPSYNC.COLLECTIVE R15, `(.L_x_10869) ;  /* 0x000000000f087348 */ /* 0x001fea0003c00000 */
[----:B------:R1:W2:Y:S02]  /*20210*/  SHFL.IDX P6, R14, R13, R12, R11 ;  /* 0x0000000c0d0e7389 */ /* 0x0002a400000c000b */
[----:B012---:R-:W-:Y:S01]  /*20220*/  ENDCOLLECTIVE ;  /* 0x000000000000791b */ /* 0x007fe20003800000 */
.L_x_10869:
[----:B------:R-:W-:Y:S02]  /*20230*/  IMAD.MOV.U32 R13, RZ, RZ, R0 ;  /* 0x000000ffff0d7224 */ /* 0x000fe400078e0000 */
[----:B------:R-:W-:Y:S02]  /*20240*/  IMAD.MOV.U32 R12, RZ, RZ, 0x3 ;  /* 0x00000003ff0c7424 */ /* 0x000fe400078e00ff */
[----:B------:R-:W-:-:S05]  /*20250*/  IMAD.MOV.U32 R2, RZ, RZ, R14 ;  /* 0x000000ffff027224 */ /* 0x000fca00078e000e */
[----:B------:R-:W-:-:S05]  /*20260*/  @!P0 LEA R2, P6, R7, R2, 0x1 ;  /* 0x0000000207028211 */ /* 0x000fca00078c08ff */
[----:B------:R-:W-:-:S05]  /*20270*/  @!P0 IMAD.X R3, RZ, RZ, R6, P6 ;  /* 0x000000ffff038224 */ /* 0x000fca00030e0606 */
[----:B------:R-:W-:Y:S01]  /*20280*/  @!PT LDS RZ, [RZ] ;  /* 0x00000000fffff984 */ /* 0x000fe20000000800 */
[----:B------:R-:W-:Y:S01]  /*20290*/  @!PT LDS RZ, [RZ] ;  /* 0x00000000fffff984 */ /* 0x000fe20000000800 */
[----:B------:R-:W-:Y:S01]  /*202a0*/  @!PT LDS RZ, [RZ] ;  /* 0x00000000fffff984 */ /* 0x000fe20000000800 */
[----:B------:R0:W-:Y:S03]  /*202b0*/  @!P0 LDGSTS.E.BYPASS.LTC128B.128 [R25+0x23400], desc[UR60][R2.64], !P4 ;  /* 0x2340000002198fae */ /* 0x0001e6000e101d7c */
[----:B0-----:R-:W-:Y:S05]  /*202c0*/  WARPSYNC.COLLECTIVE R15, `(.L_x_10870) ;  /* 0x000000000f087348 */ /* 0x001fea0003c00000 */
[----:B------:R1:W2:Y:S02]  /*202d0*/  SHFL.IDX P6, R14, R13, R12, R11 ;  /* 0x0000000c0d0e7389 */ /* 0x0002a400000c000b */
[----:B012---:R-:W-:Y:S01]  /*202e0*/  ENDCOLLECTIVE ;  /* 0x000000000000791b */ /* 0x007fe20003800000 */
.L_x_10870:
[----:B------:R-:W-:Y:S01]  /*202f0*/  @!PT LDS RZ, [RZ] ;  /* 0x00000000fffff984 */ /* 0x000fe20000000800 */
[----:B------:R-:W-:Y:S01]  /*20300*/  @!PT LDS RZ, [RZ] ;  /* 0x00000000fffff984 */ /* 0x000fe20000000800 */
[----:B------:R-:W-:Y:S01]  /*20310*/  @!PT LDS RZ, [RZ] ;  /* 0x00000000fffff984 */ /* 0x000fe20000000800 */
[----:B------:R0:W-:Y:S04]  /*20320*/  @!P0 LDGSTS.E.BYPASS.LTC128B.128 [R25+0x27400], desc[UR60][R2.64+0x80], !P3 ;  /* 0x2740008002198fae */ /* 0x0001e8000d901d7c */
[----:B------:R0:W-:Y:S04]  /*20330*/  @!P0 LDGSTS.E.BYPASS.LTC128B.128 [R25+0x2b400], desc[UR60][R2.64+0x100], !P2 ;  /* 0x2b40010002198fae */ /* 0x0001e8000d101d7c */
[----:B------:R0:W-:Y:S01]  /*20340*/  @!P0 LDGSTS.E.BYPASS.LTC128B.128 [R25+0x2f400], desc[UR60][R2.64+0x180], !P1 ;  /* 0x2f40018002198fae */ /* 0x0001e2000c901d7c */
[----:B------:R-:W-:Y:S01]  /*20350*/  LOP3.LUT P0, RZ, R8, 0x80, RZ, 0xc0, !PT ;  /* 0x0000008008ff7812 */ /* 0x000fe2000780c0ff */
[----:B------:R-:W-:Y:S01]  /*20360*/  IMAD.MOV.U32 R13, RZ, RZ, R4 ;  /* 0x000000ffff0d7224 */ /* 0x000fe200078e0004 */
[----:B------:R-:W-:-:S11]  /*20370*/  MOV R6, R14 ;  /* 0x0000000e00067202 */ /* 0x000fd60000000f00 */
[----:B0-----:R-:W-:Y:S05]  /*20380*/  WARPSYNC.COLLECTIVE R15, `(.L_x_10871) ;  /* 0x000000000f087348 */ /* 0x001fea0003c00000 */
[----:B------:R1:W2:Y:S02]  /*20390*/  SHFL.IDX P6, R14, R13, R12, R11 ;  /* 0x0000000c0d0e7389 */ /* 0x0002a400000c000b */
[----:B012---:R-:W-:Y:S01]  /*203a0*/  ENDCOLLECTIVE ;  /* 0x000000000000791b */ /* 0x007fe20003800000 */
.L_x_10871:
        /* <DEDUP_REMOVED lines=12> */
.L_x_10872:
        /* <DEDUP_REMOVED lines=12> */
.L_x_10873:
        /* <DEDUP_REMOVED lines=12> */
.L_x_10874:
        /* <DEDUP_REMOVED lines=12> */
.L_x_10875:
        /* <DEDUP_REMOVED lines=12> */
.L_x_10876:
[----:B------:R-:W-:Y:S01]  /*20770*/  @!PT LDS RZ, [RZ] ;  /* 0x00000000fffff984 */ /* 0x000fe20000000800 */
[----:B------:R-:W-:Y:S01]  /*20780*/  @!PT LDS RZ, [RZ] ;  /* 0x00000000fffff984 */ /* 0x000fe20000000800 */
[----:B------:R-:W-:Y:S01]  /*20790*/  @!PT LDS RZ, [RZ] ;  /* 0x00000000fffff984 */ /* 0x000fe20000000800 */
[----:B------:R0:W-:Y:S04]  /*207a0*/  @!P5 LDGSTS.E.BYPASS.LTC128B.128 [R25+0x28c00], desc[UR60][R2.64+0x80], !P3 ;  /* 0x28c000800219dfae */ /* 0x0001e8000d901d7c */
[----:B------:R0:W-:Y:S04]  /*207b0*/  @!P5 LDGSTS.E.BYPASS.LTC128B.128 [R25+0x2cc00], desc[UR60][R2.64+0x100], !P2 ;  /* 0x2cc001000219dfae */ /* 0x0001e8000d101d7c */
[----:B------:R0:W-:Y:S01]  /*207c0*/  @!P5 LDGSTS.E.BYPASS.LTC128B.128 [R25+0x30c00], desc[UR60][R2.64+0x180], !P1 ;  /* 0x30c001800219dfae */ /* 0x0001e2000c901d7c */
[----:B------:R-:W-:Y:S01]  /*207d0*/  IMAD.MOV.U32 R13, RZ, RZ, R4 ;  /* 0x000000ffff0d7224 */ /* 0x000fe200078e0004 */
[----:B------:R-:W-:-:S07]  /*207e0*/  MOV R6, R14 ;  /* 0x0000000e00067202 */ /* 0x000fce0000000f00 */
[----:B0-----:R-:W-:Y:S05]  /*207f0*/  WARPSYNC.COLLECTIVE R15, `(.L_x_10877) ;  /* 0x000000000f087348 */ /* 0x001fea0003c00000 */
[----:B------:R1:W2:Y:S02]  /*20800*/  SHFL.IDX P6, R14, R13, R12, R11 ;  /* 0x0000000c0d0e7389 */ /* 0x0002a400000c000b */
[----:B012---:R-:W-:Y:S01]  /*20810*/  ENDCOLLECTIVE ;  /* 0x000000000000791b */ /* 0x007fe20003800000 */
.L_x_10877:
[----:B------:R-:W-:Y:S02]  /*20820*/  IMAD.MOV.U32 R13, RZ, RZ, R0 ;  /* 0x000000ffff0d7224 */ /* 0x000fe400078e0000 */
[----:B------:R-:W-:Y:S02]  /*20830*/  IMAD.MOV.U32 R12, RZ, RZ, 0x7 ;  /* 0x00000007ff0c7424 */ /* 0x000fe400078e00ff */
[----:B------:R-:W-:-:S07]  /*20840*/  IMAD.MOV.U32 R2, RZ, RZ, R14 ;  /* 0x000000ffff027224 */ /* 0x000fce00078e000e */
[----:B------:R-:W-:Y:S05]  /*20850*/  WARPSYNC.COLLECTIVE R15, `(.L_x_10878) ;  /* 0x000000000f087348 */ /* 0x000fea0003c00000 */
[----:B------:R0:W1:Y:S02]  /*20860*/  SHFL.IDX P6, R14, R13, R12, R11 ;  /* 0x0000000c0d0e7389 */ /* 0x00006400000c000b */
[----:B01----:R-:W-:Y:S01]  /*20870*/  ENDCOLLECTIVE ;  /* 0x000000000000791b */ /* 0x003fe20003800000 */
.L_x_10878:
[----:B------:R-:W-:-:S05]  /*20880*/  @!P0 LEA R2, P5, R7, R2, 0x1 ;  /* 0x0000000207028211 */ /* 0x000fca00078a08ff */
[----:B------:R-:W-:-:S05]  /*20890*/  @!P0 IMAD.X R3, RZ, RZ, R6, P5 ;  /* 0x000000ffff038224 */ /* 0x000fca00028e0606 */
        /* <DEDUP_REMOVED lines=12> */
.L_x_10879:
[----:B------:R-:W-:Y:S01]  /*20960*/  IMAD.MOV.U32 R2, RZ, RZ, R14 ;  /* 0x000000ffff027224 */ /* 0x000fe200078e000e */
[----:B------:R-:W-:Y:S06]  /*20970*/  BRA `(.L_x_10880) ;  /* 0xffffff9800187947 */ /* 0x000fec000383ffff */
.L_x_10688:
[----:B0-----:R0:W1:Y:S02]  /*20980*/  SYNCS.PHASECHK.TRANS64.TRYWAIT P0, [R22+URZ+0x32420], R3 ;  /* 0x03242003160075a7 */ /* 0x001064000800017f */
[----:B-1----:R-:W-:Y:S05]  /*20990*/  @!P0 NANOSLEEP.SYNCS 0x989680 ;  /* 0x009896800000895d */ /* 0x002fea0003900000 */
[----:B------:R-:W1:Y:S02]  /*209a0*/  @!P0 SYNCS.PHASECHK.TRANS64 P0, [R22+URZ+0x32420], R3 ;  /* 0x03242003160085a7 */ /* 0x000e64000800007f */
[----:B-1----:R-:W-:Y:S05]  /*209b0*/  @!P0 BRA `(.L_x_10688) ;  /* 0xfffffffc00f08947 */ /* 0x002fea000383ffff */
[----:B------:R-:W-:Y:S05]  /*209c0*/  BRA `(.L_x_10881) ;  /* 0xffffff98008c7947 */ /* 0x000fea000383ffff */
.L_x_10691:
[----:B-1----:R1:W3:Y:S02]  /*209d0*/  SYNCS.PHASECHK.TRANS64.TRYWAIT P0, [R29+URZ+0x32460], R0 ;  /* 0x032460001d0075a7 */ /* 0x0022e4000800017f */
[----:B---3--:R-:W-:Y:S05]  /*209e0*/  @!P0 NANOSLEEP.SYNCS 0x989680 ;  /* 0x009896800000895d */ /* 0x008fea0003900000 */
[----:B------:R-:W3:Y:S02]  /*209f0*/  @!P0 SYNCS.PHASECHK.TRANS64 P0, [R29+URZ+0x32460], R0 ;  /* 0x032460001d0085a7 */ /* 0x000ee4000800007f */
[----:B---3--:R-:W-:Y:S05]  /*20a00*/  @!P0 BRA `(.L_x_10691) ;  /* 0xfffffffc00f08947 */ /* 0x008fea000383ffff */
[----:B------:R-:W-:Y:S05]  /*20a10*/  BRA `(.L_x_10882) ;  /* 0xffffff98009c7947 */ /* 0x000fea000383ffff */
.L_x_10692:
        /* <DEDUP_REMOVED lines=8> */
.L_x_10884:
[----:B------:R-:W-:Y:S05]  /*20aa0*/  BSYNC B0 ;  /* 0x0000000000007941 */ /* 0x000fea0003800000 */
.L_x_10883:
        /* <DEDUP_REMOVED lines=12> */
.L_x_10885:
[----:B------:R-:W-:Y:S01]  /*20b70*/  ISETP.LT.OR P3, PT, R30, 0x1, !P1 ;  /* 0x000000011e00780c */ /* 0x000fe20004f61670 */
        /* <DEDUP_REMOVED lines=9> */
.L_x_10886:
        /* <DEDUP_REMOVED lines=17> */
.L_x_10887:
[----:B------:R-:W-:Y:S01]  /*20d20*/  MOV R13, R6 ;  /* 0x00000006000d7202 */ /* 0x000fe20000000f00 */
[----:B------:R-:W-:Y:S01]  /*20d30*/  IMAD.MOV.U32 R12, RZ, RZ, 0x2 ;  /* 0x00000002ff0c7424 */ /* 0x000fe200078e00ff */
[----:B------:R-:W-:-:S13]  /*20d40*/  IADD3 R2, P3, R14, R0, RZ ;  /* 0x000000000e027210 */ /* 0x000fda0007f7e0ff */
[----:B------:R-:W-:Y:S05]  /*20d50*/  WARPSYNC.COLLECTIVE R15, `(.L_x_10888) ;  /* 0x000000000f087348 */ /* 0x000fea0003c00000 */
[----:B------:R0:W1:Y:S02]  /*20d60*/  SHFL.IDX P6, R14, R13, R12, R11 ;  /* 0x0000000c0d0e7389 */ /* 0x00006400000c000b */
[----:B01----:R-:W-:Y:S01]  /*20d70*/  ENDCOLLECTIVE ;  /* 0x000000000000791b */ /* 0x003fe20003800000 */
.L_x_10888:
        /* <DEDUP_REMOVED lines=17> */
.L_x_10889:
[----:B------:R-:W-:Y:S02]  /*20e90*/  IMAD.MOV.U32 R13, RZ, RZ, R6 ;  /* 0x000000ffff0d7224 */ /* 0x000fe400078e0006 */
[----:B------:R-:W-:Y:S01]  /*20ea0*/  IMAD.MOV.U32 R12, RZ, RZ, 0x3 ;  /* 0x00000003ff0c7424 */ /* 0x000fe200078e00ff */
[----:B------:R-:W-:-:S13]  /*20eb0*/  IADD3 R2, P3, R14, R0, RZ ;  /* 0x000000000e027210 */ /* 0x000fda0007f7e0ff */
[----:B------:R-:W-:Y:S05]  /*20ec0*/  WARPSYNC.COLLECTIVE R15, `(.L_x_10890) ;  /* 0x000000000f087348 */ /* 0x000fea0003c00000 */
[----:B------:R0:W1:Y:S02]  /*20ed0*/  SHFL.IDX P6, R14, R13, R12, R11 ;  /* 0x0000000c0d0e7389 */ /* 0x00006400000c000b */
[----:B01----:R-:W-:Y:S01]  /*20ee0*/  ENDCOLLECTIVE ;  /* 0x000000000000791b */ /* 0x003fe20003800000 */
.L_x_10890:
        /* <DEDUP_REMOVED lines=17> */
.L_x_10891:
[----:B------:R-:W-:Y:S02]  /*21000*/  IMAD.MOV.U32 R13, RZ, RZ, R6 ;  /* 0x000000ffff0d7224 */ /* 0x000fe400078e0006 */
[----:B------:R-:W-:Y:S01]  /*21010*/  IMAD.MOV.U32 R12, RZ, RZ, 0x4 ;  /* 0x00000004ff0c7424 */ /* 0x000fe200078e00ff */
[----:B------:R-:W-:-:S13]  /*21020*/  IADD3 R2, P3, R14, R0, RZ ;  /* 0x000000000e027210 */ /* 0x000fda0007f7e0ff */
[----:B------:R-:W-:Y:S05]  /*21030*/  WARPSYNC.COLLECTIVE R15, `(.L_x_10892) ;  /* 0x000000000f087348 */ /* 0x000fea0003c00000 */
[----:B------:R0:W1:Y:S02]  /*21040*/  SHFL.IDX P6, R14, R13, R12, R11 ;  /* 0x0000000c0d0e7389 */ /* 0x00006400000c000b */
[----:B01----:R-:W-:Y:S01]  /*21050*/  ENDCOLLECTIVE ;  /* 0x000000000000791b */ /* 0x003fe20003800000 */
.L_x_10892:
        /* <DEDUP_REMOVED lines=17> */
.L_x_10893:
[----:B------:R-:W-:Y:S02]  /*21170*/  IMAD.MOV.U32 R13, RZ, RZ, R6 ;  /* 0x000000ffff0d7224 */ /* 0x000fe400078e0006 */
[----:B------:R-:W-:Y:S01]  /*21180*/  IMAD.MOV.U32 R12, RZ, RZ, 0x5 ;  /* 0x00000005ff0c7424 */ /* 0x000fe200078e00ff */
[----:B------:R-:W-:-:S13]  /*21190*/  IADD3 R2, P3, R14, R0, RZ ;  /* 0x000000000e027210 */ /* 0x000fda0007f7e0ff */
[----:B------:R-:W-:Y:S05]  /*211a0*/  WARPSYNC.COLLECTIVE R15, `(.L_x_10894) ;  /* 0x000000000f087348 */ /* 0x000fea0003c00000 */
[----:B------:R0:W1:Y:S02]  /*211b0*/  SHFL.IDX P6, R14, R13, R12, R11 ;  /* 0x0000000c0d0e7389 */ /* 0x00006400000c000b */
[----:B01----:R-:W-:Y:S01]  /*211c0*/  ENDCOLLECTIVE ;  /* 0x000000000000791b */ /* 0x003fe20003800000 */
.L_x_10894:
        /* <DEDUP_REMOVED lines=12> */
.L_x_10895:
        /* <DEDUP_REMOVED lines=9> */
.L_x_10699:
[----:B0-----:R0:W1:Y:S02]  /*21320*/  SYNCS.PHASECHK.TRANS64.TRYWAIT P0, [R4+URZ+0x32440], R21 ;  /* 0x03244015040075a7 */ /* 0x001064000800017f */
[----:B-1----:R-:W-:Y:S05]  /*21330*/  @!P0 NANOSLEEP.SYNCS 0x989680 ;  /* 0x009896800000895d */ /* 0x002fea0003900000 */
[----:B------:R-:W1:Y:S02]  /*21340*/  @!P0 SYNCS.PHASECHK.TRANS64 P0, [R4+URZ+0x32440], R21 ;  /* 0x03244015040085a7 */ /* 0x000e64000800007f */
[----:B-1----:R-:W-:Y:S05]  /*21350*/  @!P0 BRA `(.L_x_10699) ;  /* 0xfffffffc00f08947 */ /* 0x002fea000383ffff */
[----:B------:R-:W-:Y:S05]  /*21360*/  BRA `(.L_x_10897) ;  /* 0xffffff9c002c7947 */ /* 0x000fea000383ffff */
.L_x_10700:
        /* <DEDUP_REMOVED lines=8> */
.L_x_10899:
[----:B------:R-:W-:Y:S05]  /*213f0*/  BSYNC B1 ;  /* 0x0000000000017941 */ /* 0x000fea0003800000 */
.L_x_10898:
        /* <DEDUP_REMOVED lines=9> */
.L_x_10900:
[----:B------:R-:W-:Y:S02]  /*21490*/  IMAD.MOV.U32 R13, RZ, RZ, R9 ;  /* 0x000000ffff0d7224 */ /* 0x000fe400078e0009 */
[----:B------:R-:W-:Y:S02]  /*214a0*/  IMAD.MOV.U32 R12, RZ, RZ, 0x1 ;  /* 0x00000001ff0c7424 */ /* 0x000fe400078e00ff */
[----:B------:R-:W-:-:S07]  /*214b0*/  IMAD.MOV.U32 R2, RZ, RZ, R14 ;  /* 0x000000ffff027224 */ /* 0x000fce00078e000e */
[----:B------:R-:W-:Y:S05]  /*214c0*/  WARPSYNC.COLLECTIVE R15, `(.L_x_10901) ;  /* 0x000000000f087348 */ /* 0x000fea0003c00000 */
[----:B------:R0:W1:Y:S02]  /*214d0*/  SHFL.IDX P6, R14, R13, R12, R11 ;  /* 0x0000000c0d0e7389 */ /* 0x00006400000c000b */
[----:B01----:R-:W-:Y:S01]  /*214e0*/  ENDCOLLECTIVE ;  /* 0x000000000000791b */ /* 0x003fe20003800000 */
.L_x_10901:
        /* <DEDUP_REMOVED lines=11> */
.L_x_10902:
[----:B------:R-:W-:Y:S02]  /*215a0*/  IMAD.MOV.U32 R13, RZ, RZ, R9 ;  /* 0x000000ffff0d7224 */ /* 0x000fe400078e0009 */
[----:B------:R-:W-:Y:S02]  /*215b0*/  IMAD.MOV.U32 R12, RZ, RZ, 0x2 ;  /* 0x00000002ff0c7424 */ /* 0x000fe400078e00ff */
[----:B------:R-:W-:-:S07]  /*215c0*/  IMAD.MOV.U32 R2, RZ, RZ, R14 ;  /* 0x000000ffff027224 */ /* 0x000fce00078e000e */
[----:B------:R-:W-:Y:S05]  /*215d0*/  WARPSYNC.COLLECTIVE R15, `(.L_x_10903) ;  /* 0x000000000f087348 */ /* 0x000fea0003c00000 */
[----:B------:R0:W1:Y:S02]  /*215e0*/  SHFL.IDX P6, R14, R13, R12, R11 ;  /* 0x0000000c0d0e7389 */ /* 0x00006400000c000b */
[----:B01----:R-:W-:Y:S01]  /*215f0*/  ENDCOLLECTIVE ;  /* 0x000000000000791b */ /* 0x003fe20003800000 */
.L_x_10903:
[----:B------:R-:W-:-:S04]  /*21600*/  IADD3 R2, P0, R2, R0, RZ ;  /* 0x0000000002027210 */ /* 0x000fc80007f1e0ff */
[----:B------:R-:W-:-:S05]  /*21610*/  IADD3.X R3, RZ, R3, RZ, P0, !PT ;  /* 0x00000003ff037210 */ /* 0x000fca00007fe4ff */
        /* <DEDUP_REMOVED lines=9> */
.L_x_10904:
[----:B------:R-:W-:Y:S02]  /*216b0*/  IMAD.MOV.U32 R13, RZ, RZ, R9 ;  /* 0x000000ffff0d7224 */ /* 0x000fe400078e0009 */
[----:B------:R-:W-:Y:S02]  /*216c0*/  IMAD.MOV.U32 R12, RZ, RZ, 0x3 ;  /* 0x00000003ff0c7424 */ /* 0x000fe400078e00ff */
[----:B------:R-:W-:-:S07]  /*216d0*/  IMAD.MOV.U32 R2, RZ, RZ, R14 ;  /* 0x000000ffff027224 */ /* 0x000fce00078e000e */
[----:B------:R-:W-:Y:S05]  /*216e0*/  WARPSYNC.COLLECTIVE R15, `(.L_x_10905) ;  /* 0x000000000f087348 */ /* 0x000fea0003c00000 */
[----:B------:R0:W1:Y:S02]  /*216f0*/  SHFL.IDX P6, R14, R13, R12, R11 ;  /* 0x0000000c0d0e7389 */ /* 0x00006400000c000b */
[----:B01----:R-:W-:Y:S01]  /*21700*/  ENDCOLLECTIVE ;  /* 0x000000000000791b */ /* 0x003fe20003800000 */
.L_x_10905:
        /* <DEDUP_REMOVED lines=11> */
.L_x_10906:
[----:B------:R-:W-:Y:S02]  /*217c0*/  IMAD.MOV.U32 R13, RZ, RZ, R9 ;  /* 0x000000ffff0d7224 */ /* 0x000fe400078e0009 */
[----:B------:R-:W-:Y:S02]  /*217d0*/  IMAD.MOV.U32 R12, RZ, RZ, 0x4 ;  /* 0x00000004ff0c7424 */ /* 0x000fe400078e00ff */
[----:B------:R-:W-:-:S07]  /*217e0*/  IMAD.MOV.U32 R2, RZ, RZ, R14 ;  /* 0x000000ffff027224 */ /* 0x000fce00078e000e */
[----:B------:R-:W-:Y:S05]  /*217f0*/  WARPSYNC.COLLECTIVE R15, `(.L_x_10907) ;  /* 0x000000000f087348 */ /* 0x000fea0003c00000 */
[----:B------:R0:W1:Y:S02]  /*21800*/  SHFL.IDX P6, R14, R13, R12, R11 ;  /* 0x0000000c0d0e7389 */ /* 0x00006400000c000b */
[----:B01----:R-:W-:Y:S01]  /*21810*/  ENDCOLLECTIVE ;  /* 0x000000000000791b */ /* 0x003fe20003800000 */
.L_x_10907:
        /* <DEDUP_REMOVED lines=11> */
.L_x_10908:
[----:B------:R-:W-:Y:S02]  /*218d0*/  IMAD.MOV.U32 R13, RZ, RZ, R9 ;  /* 0x000000ffff0d7224 */ /* 0x000fe400078e0009 */
[----:B------:R-:W-:Y:S02]  /*218e0*/  IMAD.MOV.U32 R12, RZ, RZ, 0x5 ;  /* 0x00000005ff0c7424 */ /* 0x000fe400078e00ff */
[----:B------:R-:W-:-:S07]  /*218f0*/  IMAD.MOV.U32 R2, RZ, RZ, R14 ;  /* 0x000000ffff027224 */ /* 0x000fce00078e000e */
[----:B------:R-:W-:Y:S05]  /*21900*/  WARPSYNC.COLLECTIVE R15, `(.L_x_10909) ;  /* 0x000000000f087348 */ /* 0x000fea0003c00000 */
[----:B------:R0:W1:Y:S02]  /*21910*/  SHFL.IDX P6, R14, R13, R12, R11 ;  /* 0x0000000c0d0e7389 */ /* 0x00006400000c000b */
[----:B01----:R-:W-:Y:S01]  /*21920*/  ENDCOLLECTIVE ;  /* 0x000000000000791b */ /* 0x003fe20003800000 */
.L_x_10909:
[----:B------:R-:W-:-:S04]  /*21930*/  IADD3 R2, P0, R2, R0, RZ ;  /* 0x0000000002027210 */ /* 0x000fc80007f1e0ff */
        /* <DEDUP_REMOVED lines=10> */
.L_x_10910:
[----:B------:R-:W-:Y:S01]  /*219e0*/  IMAD.MOV.U32 R2, RZ, RZ, R14 ;  /* 0x000000ffff027224 */ /* 0x000fe200078e000e */
[----:B------:R-:W-:Y:S06]  /*219f0*/  BRA `(.L_x_10911) ;  /* 0xffffff9800587947 */ /* 0x000fec000383ffff */
.L_x_10705:
[----:B---3--:R3:W4:Y:S02]  /*21a00*/  SYNCS.PHASECHK.TRANS64.TRYWAIT P0, [R4+URZ+0x32460], R21 ;  /* 0x03246015040075a7 */ /* 0x008724000800017f */
[----:B----4-:R-:W-:Y:S05]  /*21a10*/  @!P0 NANOSLEEP.SYNCS 0x989680 ;  /* 0x009896800000895d */ /* 0x010fea0003900000 */
[----:B------:R-:W4:Y:S02]  /*21a20*/  @!P0 SYNCS.PHASECHK.TRANS64 P0, [R4+URZ+0x32460], R21 ;  /* 0x03246015040085a7 */ /* 0x000f24000800007f */
[----:B----4-:R-:W-:Y:S05]  /*21a30*/  @!P0 BRA `(.L_x_10705) ;  /* 0xfffffffc00f08947 */ /* 0x010fea000383ffff */
[----:B------:R-:W-:Y:S05]  /*21a40*/  BRA `(.L_x_10912) ;  /* 0xffffff9800a87947 */ /* 0x000fea000383ffff */
.L_x_10706:
        /* <DEDUP_REMOVED lines=8> */
.L_x_10914:
[----:B------:R-:W-:Y:S05]  /*21ad0*/  BSYNC B1 ;  /* 0x0000000000017941 */ /* 0x000fea0003800000 */
.L_x_10913:
        /* <DEDUP_REMOVED lines=9> */
.L_x_10915:
[----:B------:R-:W-:Y:S01]  /*21b70*/  IMAD.MOV.U32 R13, RZ, RZ, R7 ;  /* 0x000000ffff0d7224 */ /* 0x000fe200078e0007 */
[----:B------:R-:W-:Y:S02]  /*21b80*/  MOV R12, 0x1 ;  /* 0x00000001000c7802 */ /* 0x000fe40000000f00 */
[----:B------:R-:W-:-:S13]  /*21b90*/  IADD3 R2, P0, R14, R0, RZ ;  /* 0x000000000e027210 */ /* 0x000fda0007f1e0ff */
[----:B------:R-:W-:Y:S05]  /*21ba0*/  WARPSYNC.COLLECTIVE R15, `(.L_x_10916) ;  /* 0x000000000f087348 */ /* 0x000fea0003c00000 */
[----:B------:R0:W1:Y:S02]  /*21bb0*/  SHFL.IDX P6, R14, R13, R12, R11 ;  /* 0x0000000c0d0e7389 */ /* 0x00006400000c000b */
[----:B01----:R-:W-:Y:S01]  /*21bc0*/  ENDCOLLECTIVE ;  /* 0x000000000000791b */ /* 0x003fe20003800000 */
.L_x_10916:
        /* <DEDUP_REMOVED lines=13> */
.L_x_10917:
[----:B------:R-:W-:Y:S02]  /*21ca0*/  IMAD.MOV.U32 R13, RZ, RZ, R7 ;  /* 0x000000ffff0d7224 */ /* 0x000fe400078e0007 */
[----:B------:R-:W-:Y:S01]  /*21cb0*/  IMAD.MOV.U32 R12, RZ, RZ, 0x2 ;  /* 0x00000002ff0c7424 */ /* 0x000fe200078e00ff */
[----:B------:R-:W-:-:S13]  /*21cc0*/  IADD3 R2, P0, R14, R0, RZ ;  /* 0x000000000e027210 */ /* 0x000fda0007f1e0ff */
[----:B------:R-:W-:Y:S05]  /*21cd0*/  WARPSYNC.COLLECTIVE R15, `(.L_x_10918) ;  /* 0x000000000f087348 */ /* 0x000fea0003c00000 */
[----:B------:R0:W1:Y:S02]  /*21ce0*/  SHFL.IDX P6, R14, R13, R12, R11 ;  /* 0x0000000c0d0e7389 */ /* 0x00006400000c000b */
[----:B01----:R-:W-:Y:S01]  /*21cf0*/  ENDCOLLECTIVE ;  /* 0x000000000000791b */ /* 0x003fe20003800000 */
.L_x_10918:
        /* <DEDUP_REMOVED lines=13> */
.L_x_10919:
[----:B------:R-:W-:Y:S01]  /*21dd0*/  MOV R13, R7 ;  /* 0x00000007000d7202 */ /* 0x000fe20000000f00 */
[----:B------:R-:W-:Y:S01]  /*21de0*/  IMAD.MOV.U32 R12, RZ, RZ, 0x3 ;  /* 0x00000003ff0c7424 */ /* 0x000fe200078e00ff */
[----:B------:R-:W-:-:S13]  /*21df0*/  IADD3 R2, P0, R14, R0, RZ ;  /* 0x000000000e027210 */ /* 0x000fda0007f1e0ff */
[----:B------:R-:W-:Y:S05]  /*21e00*/  WARPSYNC.COLLECTIVE R15, `(.L_x_10920) ;  /* 0x000000000f087348 */ /* 0x000fea0003c00000 */
[----:B------:R0:W1:Y:S02]  /*21e10*/  SHFL.IDX P6, R14, R13, R12, R11 ;  /* 0x0000000c0d0e7389 */ /* 0x00006400000c000b */
[----:B01----:R-:W-:Y:S01]  /*21e20*/  ENDCOLLECTIVE ;  /* 0x000000000000791b */ /* 0x003fe20003800000 */
.L_x_10920:
        /* <DEDUP_REMOVED lines=13> */
.L_x_10921:
[----:B------:R-:W-:Y:S02]  /*21f00*/  IMAD.MOV.U32 R13, RZ, RZ, R7 ;  /* 0x000000ffff0d7224 */ /* 0x000fe400078e0007 */
[----:B------:R-:W-:Y:S01]  /*21f10*/  IMAD.MOV.U32 R12, RZ, RZ, 0x4 ;  /* 0x00000004ff0c7424 */ /* 0x000fe200078e00ff */
[----:B------:R-:W-:-:S13]  /*21f20*/  IADD3 R2, P0, R14, R0, RZ ;  /* 0x000000000e027210 */ /* 0x000fda0007f1e0ff */
[----:B------:R-:W-:Y:S05]  /*21f30*/  WARPSYNC.COLLECTIVE R15, `(.L_x_10922) ;  /* 0x000000000f087348 */ /* 0x000fea0003c00000 */
[----:B------:R0:W1:Y:S02]  /*21f40*/  SHFL.IDX P6, R14, R13, R12, R11 ;  /* 0x0000000c0d0e7389 */ /* 0x00006400000c000b */
[----:B01----:R-:W-:Y:S01]  /*21f50*/  ENDCOLLECTIVE ;  /* 0x000000000000791b */ /* 0x003fe20003800000 */
.L_x_10922:
        /* <DEDUP_REMOVED lines=13> */
.L_x_10923:
[----:B------:R-:W-:Y:S02]  /*22030*/  IMAD.MOV.U32 R13, RZ, RZ, R7 ;  /* 0x000000ffff0d7224 */ /* 0x000fe400078e0007 */
[----:B------:R-:W-:Y:S01]  /*22040*/  IMAD.MOV.U32 R12, RZ, RZ, 0x5 ;  /* 0x00000005ff0c7424 */ /* 0x000fe200078e00ff */
[----:B------:R-:W-:-:S13]  /*22050*/  IADD3 R2, P0, R14, R0, RZ ;  /* 0x000000000e027210 */ /* 0x000fda0007f1e0ff */
[----:B------:R-:W-:Y:S05]  /*22060*/  WARPSYNC.COLLECTIVE R15, `(.L_x_10924) ;  /* 0x000000000f087348 */ /* 0x000fea0003c00000 */
[----:B------:R0:W1:Y:S02]  /*22070*/  SHFL.IDX P6, R14, R13, R12, R11 ;  /* 0x0000000c0d0e7389 */ /* 0x00006400000c000b */
[----:B01----:R-:W-:Y:S01]  /*22080*/  ENDCOLLECTIVE ;  /* 0x000000000000791b */ /* 0x003fe20003800000 */
.L_x_10924:
[----:B------:R-:W-:-:S05]  /*22090*/  IADD3.X R3, RZ, R8, RZ, P0, !PT ;  /* 0x00000008ff037210 */ /* 0x000fca00007fe4ff */
        /* <DEDUP_REMOVED lines=12> */
.L_x_10925:
[----:B------:R-:W-:Y:S05]  /*22160*/  BRA `(.L_x_10926) ;  /* 0xffffff9400f07947 */ /* 0x000fea000383ffff */
.L_x_10714:
        /* <DEDUP_REMOVED lines=8> */
.L_x_10928:
[----:B------:R-:W-:Y:S05]  /*221f0*/  BSYNC B0 ;  /* 0x0000000000007941 */ /* 0x000fea0003800000 */
.L_x_10927:
[----:B------:R-:W-:Y:S01]  /*22200*/  IMAD.MOV.U32 R13, RZ, RZ, R16 ;  /* 0x000000ffff0d7224 */ /* 0x000fe200078e0010 */
[----:B------:R-:W-:Y:S01]  /*22210*/  MOV R0, R14 ;  /* 0x0000000e00007202 */ /* 0x000fe20000000f00 */
[----:B------:R-:W-:Y:S02]  /*22220*/  IMAD.MOV.U32 R12, RZ, RZ, 0x1 ;  /* 0x00000001ff0c7424 */ /* 0x000fe400078e00ff */
[----:B------:R-:W-:Y:S02]  /*22230*/  IMAD.MOV.U32 R11, RZ, RZ, 0x1f ;  /* 0x0000001fff0b7424 */ /* 0x000fe400078e00ff */
[----:B------:R-:W-:Y:S02]  /*22240*/  IMAD.MOV.U32 R15, RZ, RZ, -0x1 ;  /* 0xffffffffff0f7424 */ /* 0x000fe400078e00ff */
[----:B------:R-:W-:-:S07]  /*22250*/  IMAD.IADD R7, R19, 0x1, R9 ;  /* 0x0000000113077824 */ /* 0x000fce00078e0209 */
[----:B------:R-:W-:Y:S05]  /*22260*/  WARPSYNC.COLLECTIVE R15, `(.L_x_10929) ;  /* 0x000000000f087348 */ /* 0x000fea0003c00000 */
[----:B------:R0:W1:Y:S02]  /*22270*/  SHFL.IDX P6, R14, R13, R12, R11 ;  /* 0x0000000c0d0e7389 */ /* 0x00006400000c000b */
[----:B01----:R-:W-:Y:S01]  /*22280*/  ENDCOLLECTIVE ;  /* 0x000000000000791b */ /* 0x003fe20003800000 */
.L_x_10929:
        /* <DEDUP_REMOVED lines=24> */
.L_x_10930:
[----:B------:R-:W-:Y:S01]  /*22410*/  IMAD.MOV.U32 R12, RZ, RZ, 0x2 ;  /* 0x00000002ff0c7424 */ /* 0x000fe200078e00ff */
[----:B------:R-:W-:-:S05]  /*22420*/  SEL R14, R14, RZ, P1 ;  /* 0x000000ff0e0e7207 */ /* 0x000fca0000800000 */
[----:B------:R-:W-:-:S04]  /*22430*/  IMAD.IADD R5, R13, 0x1, R14 ;  /* 0x000000010d057824 */ /* 0x000fc800078e020e */
[----:B------:R-:W-:-:S07]  /*22440*/  IMAD.MOV.U32 R13, RZ, RZ, R5 ;  /* 0x000000ffff0d7224 */ /* 0x000fce00078e0005 */
[----:B------:R-:W-:Y:S05]  /*22450*/  WARPSYNC.COLLECTIVE R15, `(.L_x_10931) ;  /* 0x000000000f087348 */ /* 0x000fea0003c00000 */
[----:B------:R0:W1:Y:S02]  /*22460*/  SHFL.UP P6, R14, R13, R12, R11 ;  /* 0x0400000c0d0e7389 */ /* 0x00006400000c000b */
[----:B01----:R-:W-:Y:S01]  /*22470*/  ENDCOLLECTIVE ;  /* 0x000000000000791b */ /* 0x003fe20003800000 */
.L_x_10931:
[----:B------:R-:W-:Y:S01]  /*22480*/  IMAD.MOV.U32 R12, RZ, RZ, 0x4 ;  /* 0x00000004ff0c7424 */ /* 0x000fe200078e00ff */
[----:B------:R-:W-:-:S05]  /*22490*/  SEL R2, R14, RZ, P2 ;  /* 0x000000ff0e027207 */ /* 0x000fca0001000000 */
[----:B------:R-:W-:-:S04]  /*224a0*/  IMAD.IADD R2, R5, 0x1, R2 ;  /* 0x0000000105027824 */ /* 0x000fc800078e0202 */
[----:B------:R-:W-:-:S07]  /*224b0*/  IMAD.MOV.U32 R13, RZ, RZ, R2 ;  /* 0x000000ffff0d7224 */ /* 0x000fce00078e0002 */
[----:B------:R-:W-:Y:S05]  /*224c0*/  WARPSYNC.COLLECTIVE R15, `(.L_x_10932) ;  /* 0x000000000f087348 */ /* 0x000fea0003c00000 */
[----:B------:R0:W1:Y:S02]  /*224d0*/  SHFL.UP P6, R14, R13, R12, R11 ;  /* 0x0400000c0d0e7389 */ /* 0x00006400000c000b */
[----:B01----:R-:W-:Y:S01]  /*224e0*/  ENDCOLLECTIVE ;  /* 0x000000000000791b */ /* 0x003fe20003800000 */
.L_x_10932:
[----:B------:R-:W-:Y:S01]  /*224f0*/  IMAD.MOV.U32 R12, RZ, RZ, 0x8 ;  /* 0x00000008ff0c7424 */ /* 0x000fe200078e00ff */
[----:B------:R-:W-:-:S04]  /*22500*/  SEL R3, R14, RZ, P3 ;  /* 0x000000ff0e037207 */ /* 0x000fc80001800000 */
[----:B------:R-:W-:-:S05]  /*22510*/  IADD3 R3, R2, R3, RZ ;  /* 0x0000000302037210 */ /* 0x000fca0007ffe0ff */
[----:B------:R-:W-:-:S07]  /*22520*/  IMAD.MOV.U32 R13, RZ, RZ, R3 ;  /* 0x000000ffff0d7224 */ /* 0x000fce00078e0003 */
[----:B------:R-:W-:Y:S05]  /*22530*/  WARPSYNC.COLLECTIVE R15, `(.L_x_10933) ;  /* 0x000000000f087348 */ /* 0x000fea0003c00000 */
[----:B------:R0:W1:Y:S02]  /*22540*/  SHFL.UP P6, R14, R13, R12, R11 ;  /* 0x0400000c0d0e7389 */ /* 0x00006400000c000b */
[----:B01----:R-:W-:Y:S01]  /*22550*/  ENDCOLLECTIVE ;  /* 0x000000000000791b */ /* 0x003fe20003800000 */
.L_x_10933:
[----:B------:R-:W-:Y:S01]  /*22560*/  IMAD.MOV.U32 R12, RZ, RZ, 0x10 ;  /* 0x00000010ff0c7424 */ /* 0x000fe200078e00ff */
[----:B------:R-:W-:-:S05]  /*22570*/  SEL R14, R14, RZ, P4 ;  /* 0x000000ff0e0e7207 */ /* 0x000fca0002000000 */
[----:B------:R-:W-:-:S04]  /*22580*/  IMAD.IADD R5, R3, 0x1, R14 ;  /* 0x0000000103057824 */ /* 0x000fc800078e020e */
[----:B------:R-:W-:-:S07]  /*22590*/  IMAD.MOV.U32 R13, RZ, RZ, R5 ;  /* 0x000000ffff0d7224 */ /* 0x000fce00078e0005 */
[----:B------:R-:W-:Y:S05]  /*225a0*/  WARPSYNC.COLLECTIVE R15, `(.L_x_10934) ;  /* 0x000000000f087348 */ /* 0x000fea0003c00000 */
[----:B------:R0:W1:Y:S02]  /*225b0*/  SHFL.UP P6, R14, R13, R12, R11 ;  /* 0x0400000c0d0e7389 */ /* 0x00006400000c000b */
[----:B01----:R-:W-:Y:S01]  /*225c0*/  ENDCOLLECTIVE ;  /* 0x000000000000791b */ /* 0x003fe20003800000 */
.L_x_10934:
        /* <DEDUP_REMOVED lines=8> */
.L_x_10935:
[----:B------:R-:W-:Y:S05]  /*22650*/  BRA `(.L_x_10936) ;  /* 0xffffff9800547947 */ /* 0x000fea000383ffff */
.L_x_10717:
[----:B------:R-:W-:Y:S01]  /*22660*/  BSSY B0, `(.L_x_10937) ;  /* 0x0000007000007945 */ /* 0x000fe20003800000 */
[----:B------:R-:W-:Y:S02]  /*22670*/  IMAD.MOV.U32 R12, RZ, RZ, 0x1 ;  /* 0x00000001ff0c7424 */ /* 0x000fe400078e00ff */
[----:B------:R-:W-:Y:S02]  /*22680*/  IMAD.MOV.U32 R11, RZ, RZ, RZ ;  /* 0x000000ffff0b7224 */ /* 0x000fe400078e00ff */
[----:B------:R-:W-:-:S07]  /*22690*/  IMAD.MOV.U32 R15, RZ, RZ, -0x1 ;  /* 0xffffffffff0f7424 */ /* 0x000fce00078e00ff */
[----:B-1----:R-:W-:Y:S05]  /*226a0*/  WARPSYNC.COLLECTIVE R15, `(.L_x_10938) ;  /* 0x000000000f087348 */ /* 0x002fea0003c00000 */
[----:B------:R0:W2:Y:S02]  /*226b0*/  SHFL.UP P6, R14, R13, R12, R11 ;  /* 0x0400000c0d0e7389 */ /* 0x0000a400000c000b */
[----:B012---:R-:W-:Y:S01]  /*226c0*/  ENDCOLLECTIVE ;  /* 0x000000000000791b */ /* 0x007fe20003800000 */
.L_x_10938:
[----:B------:R-:W-:Y:S05]  /*226d0*/  BSYNC B0 ;  /* 0x0000000000007941 */ /* 0x000fea0003800000 */
.L_x_10937:
        /* <DEDUP_REMOVED lines=8> */
.L_x_10939:
[----:B------:R-:W-:Y:S01]  /*22760*/  IMAD.MOV.U32 R12, RZ, RZ, 0x4 ;  /* 0x00000004ff0c7424 */ /* 0x000fe200078e00ff */
[----:B------:R-:W-:-:S04]  /*22770*/  SEL R2, R14, RZ, P2 ;  /* 0x000000ff0e027207 */ /* 0x000fc80001000000 */
[----:B------:R-:W-:-:S05]  /*22780*/  IADD3 R2, R13, R2, RZ ;  /* 0x000000020d027210 */ /* 0x000fca0007ffe0ff */
[----:B------:R-:W-:-:S07]  /*22790*/  IMAD.MOV.U32 R13, RZ, RZ, R2 ;  /* 0x000000ffff0d7224 */ /* 0x000fce00078e0002 */
[----:B------:R-:W-:Y:S05]  /*227a0*/  WARPSYNC.COLLECTIVE R15, `(.L_x_10940) ;  /* 0x000000000f087348 */ /* 0x000fea0003c00000 */
[----:B------:R0:W1:Y:S02]  /*227b0*/  SHFL.UP P6, R14, R13, R12, R11 ;  /* 0x0400000c0d0e7389 */ /* 0x00006400000c000b */
[----:B01----:R-:W-:Y:S01]  /*227c0*/  ENDCOLLECTIVE ;  /* 0x000000000000791b */ /* 0x003fe20003800000 */
.L_x_10940:
[----:B------:R-:W-:Y:S01]  /*227d0*/  IMAD.MOV.U32 R12, RZ, RZ, 0x8 ;  /* 0x00000008ff0c7424 */ /* 0x000fe200078e00ff */
[----:B------:R-:W-:-:S05]  /*227e0*/  SEL R3, R14, RZ, P3 ;  /* 0x000000ff0e037207 */ /* 0x000fca0001800000 */
[----:B------:R-:W-:-:S04]  /*227f0*/  IMAD.IADD R3, R2, 0x1, R3 ;  /* 0x0000000102037824 */ /* 0x000fc800078e0203 */
[----:B------:R-:W-:-:S07]  /*22800*/  IMAD.MOV.U32 R13, RZ, RZ, R3 ;  /* 0x000000ffff0d7224 */ /* 0x000fce00078e0003 */
[----:B------:R-:W-:Y:S05]  /*22810*/  WARPSYNC.COLLECTIVE R15, `(.L_x_10941) ;  /* 0x000000000f087348 */ /* 0x000fea0003c00000 */
[----:B------:R0:W1:Y:S02]  /*22820*/  SHFL.UP P6, R14, R13, R12, R11 ;  /* 0x0400000c0d0e7389 */ /* 0x00006400000c000b */
[----:B01----:R-:W-:Y:S01]  /*22830*/  ENDCOLLECTIVE ;  /* 0x000000000000791b */ /* 0x003fe20003800000 */
.L_x_10941:
[----:B------:R-:W-:Y:S02]  /*22840*/  MOV R12, 0x10 ;  /* 0x00000010000c7802 */ /* 0x000fe40000000f00 */
[----:B------:R-:W-:-:S05]  /*22850*/  SEL R14, R14, RZ, P4 ;  /* 0x000000ff0e0e7207 */ /* 0x000fca0002000000 */
[----:B------:R-:W-:-:S04]  /*22860*/  IMAD.IADD R5, R3, 0x1, R14 ;  /* 0x0000000103057824 */ /* 0x000fc800078e020e */
[----:B------:R-:W-:-:S07]  /*22870*/  IMAD.MOV.U32 R13, RZ, RZ, R5 ;  /* 0x000000ffff0d7224 */ /* 0x000fce00078e0005 */
[----:B------:R-:W-:Y:S05]  /*22880*/  WARPSYNC.COLLECTIVE R15, `(.L_x_10942) ;  /* 0x000000000f087348 */ /* 0x000fea0003c00000 */
[----:B------:R0:W1:Y:S02]  /*22890*/  SHFL.UP P6, R14, R13, R12, R11 ;  /* 0x0400000c0d0e7389 */ /* 0x00006400000c000b */
[----:B01----:R-:W-:Y:S01]  /*228a0*/  ENDCOLLECTIVE ;  /* 0x000000000000791b */ /* 0x003fe20003800000 */
.L_x_10942:
        /* <DEDUP_REMOVED lines=8> */
.L_x_10943:
[----:B------:R-:W-:Y:S05]  /*22930*/  BRA `(.L_x_10944) ;  /* 0xffffff9800407947 */ /* 0x000fea000383ffff */
.L_x_10719:
[----:B------:R-:W-:Y:S01]  /*22940*/  BSSY B0, `(.L_x_10945) ;  /* 0x0000006000007945 */ /* 0x000fe20003800000 */
[----:B------:R-:W-:Y:S01]  /*22950*/  PLOP3.LUT P6, PT, P6, PT, PT, 0x8, 0x0 ;  /* 0x000000000000781c */ /* 0x000fe200037ce170 */
[----:B------:R-:W-:-:S12]  /*22960*/  IMAD.MOV.U32 R15, RZ, RZ, -0x1 ;  /* 0xffffffffff0f7424 */ /* 0x000fd800078e00ff */
[----:B01----:R-:W-:Y:S05]  /*22970*/  WARPSYNC.COLLECTIVE R15, `(.L_x_10946) ;  /* 0x000000000f087348 */ /* 0x003fea0003c00000 */
[----:B------:R-:W-:Y:S01]  /*22980*/  VOTE.ANY R14, PT, P6 ;  /* 0x00000000000e7806 */ /* 0x000fe200030e0100 */
[----:B01----:R-:W-:Y:S06]  /*22990*/  ENDCOLLECTIVE ;  /* 0x000000000000791b */ /* 0x003fec0003800000 */
.L_x_10946:
[----:B------:R-:W-:Y:S05]  /*229a0*/  BSYNC B0 ;  /* 0x0000000000007941 */ /* 0x000fea0003800000 */
.L_x_10945:
        /* <DEDUP_REMOVED lines=9> */
.L_x_10947:
[----:B------:R-:W-:Y:S02]  /*22a40*/  IMAD.MOV.U32 R13, RZ, RZ, R4 ;  /* 0x000000ffff0d7224 */ /* 0x000fe400078e0004 */
[----:B------:R-:W-:-:S07]  /*22a50*/  IMAD.MOV.U32 R7, RZ, RZ, R14 ;  /* 0x000000ffff077224 */ /* 0x000fce00078e000e */
[----:B------:R-:W-:Y:S05]  /*22a60*/  WARPSYNC.COLLECTIVE R15, `(.L_x_10948) ;  /* 0x000000000f087348 */ /* 0x000fea0003c00000 */
[----:B------:R0:W1:Y:S02]  /*22a70*/  SHFL.IDX P6, R14, R13, R12, R11 ;  /* 0x0000000c0d0e7389 */ /* 0x00006400000c000b */
[----:B01----:R-:W-:Y:S01]  /*22a80*/  ENDCOLLECTIVE ;  /* 0x000000000000791b */ /* 0x003fe20003800000 */
.L_x_10948:
[----:B------:R-:W-:Y:S01]  /*22a90*/  IMAD.MOV.U32 R4, RZ, RZ, R14 ;  /* 0x000000ffff047224 */ /* 0x000fe200078e000e */
[----:B------:R-:W-:Y:S06]  /*22aa0*/  BRA `(.L_x_10949) ;  /* 0xffffff9800207947 */ /* 0x000fec000383ffff */
.L_x_10721:
[----:B------:R-:W-:Y:S01]  /*22ab0*/  BSSY B0, `(.L_x_10950) ;  /* 0x0000007000007945 */ /* 0x000fe20003800000 */
[----:B------:R-:W-:Y:S01]  /*22ac0*/  IMAD.MOV.U32 R13, RZ, RZ, R3 ;  /* 0x000000ffff0d7224 */ /* 0x000fe200078e0003 */
[----:B------:R-:W-:Y:S01]  /*22ad0*/  MOV R15, 0xffffffff ;  /* 0xffffffff000f7802 */ /* 0x000fe20000000f00 */
[----:B------:R-:W-:-:S07]  /*22ae0*/  IMAD.MOV.U32 R11, RZ, RZ, 0x1f ;  /* 0x0000001fff0b7424 */ /* 0x000fce00078e00ff */
[----:B01234-:R-:W-:Y:S05]  /*22af0*/  WARPSYNC.COLLECTIVE R15, `(.L_x_10951) ;  /* 0x000000000f087348 */ /* 0x01ffea0003c00000 */
[----:B------:R0:W0:Y:S02]  /*22b00*/  SHFL.IDX P6, R14, R13, R12, R11 ;  /* 0x0000000c0d0e7389 */ /* 0x00002400000c000b */
[----:B01234-:R-:W-:Y:S01]  /*22b10*/  ENDCOLLECTIVE ;  /* 0x000000000000791b */ /* 0x01ffe20003800000 */
.L_x_10951:
[----:B------:R-:W-:Y:S05]  /*22b20*/  BSYNC B0 ;  /* 0x0000000000007941 */ /* 0x000fea0003800000 */
.L_x_10950:
[----:B------:R-:W-:Y:S01]  /*22b30*/  IMAD.MOV.U32 R16, RZ, RZ, R14 ;  /* 0x000000ffff107224 */ /* 0x000fe200078e000e */
[----:B------:R-:W-:Y:S06]  /*22b40*/  BRA `(.L_x_10720) ;  /* 0xffffff9800107947 */ /* 0x000fec000383ffff */
.L_x_10725:
[----:B0-----:R0:W2:Y:S02]  /*22b50*/  SYNCS.PHASECHK.TRANS64.TRYWAIT P0, [R7+URZ+0x32420], R0 ;  /* 0x03242000070075a7 */ /* 0x0010a4000800017f */
[----:B--2---:R-:W-:Y:S05]  /*22b60*/  @!P0 NANOSLEEP.SYNCS 0x989680 ;  /* 0x009896800000895d */ /* 0x004fea0003900000 */
[----:B------:R-:W2:Y:S02]  /*22b70*/  @!P0 SYNCS.PHASECHK.TRANS64 P0, [R7+URZ+0x32420], R0 ;  /* 0x03242000070085a7 */ /* 0x000ea4000800007f */
[----:B--2---:R-:W-:Y:S05]  /*22b80*/  @!P0 BRA `(.L_x_10725) ;  /* 0xfffffffc00f08947 */ /* 0x004fea000383ffff */
[----:B------:R-:W-:Y:S05]  /*22b90*/  BRA `(.L_x_10952) ;  /* 0xffffff9c00687947 */ /* 0x000fea000383ffff */
.L_x_10726:
        /* <DEDUP_REMOVED lines=11> */
.L_x_10954:
[----:B------:R-:W-:Y:S05]  /*22c50*/  BSYNC B0 ;  /* 0x0000000000007941 */ /* 0x000fea0003800000 */
.L_x_10953:
[----:B------:R-:W-:Y:S05]  /*22c60*/  BRA `(.L_x_10955) ;  /* 0xffffff9c00507947 */ /* 0x000fea000383ffff */
.L_x_10727:
[----:B------:R-:W-:Y:S01]  /*22c70*/  BSSY B0, `(.L_x_10956) ;  /* 0x0000006000007945 */ /* 0x000fe20003800000 */
[----:B------:R-:W-:-:S07]  /*22c80*/  IMAD.MOV.U32 R15, RZ, RZ, -0x1 ;  /* 0xffffffffff0f7424 */ /* 0x000fce00078e00ff */
[----:B01-3--:R-:W-:Y:S05]  /*22c90*/  WARPSYNC.COLLECTIVE R15, `(.L_x_10957) ;  /* 0x000000000f0c7348 */ /* 0x00bfea0003c00000 */
[----:B------:R-:W-:Y:S02]  /*22ca0*/  ELECT P6, UR62, PT ;  /* 0x00000000003e782f */ /* 0x000fe400038c0000 */
[----:B------:R-:W-:Y:S01]  /*22cb0*/  MOV R14, UR62 ;  /* 0x0000003e000e7c02 */ /* 0x000fe20008000f00 */
[----:B01-3--:R-:W-:Y:S10]  /*22cc0*/  ENDCOLLECTIVE ;  /* 0x000000000000791b */ /* 0x00bff40003800000 */
.L_x_10957:
[----:B------:R-:W-:Y:S05]  /*22cd0*/  BSYNC B0 ;  /* 0x0000000000007941 */ /* 0x000fea0003800000 */
.L_x_10956:
[----:B------:R-:W-:Y:S05]  /*22ce0*/  BRA `(.L_x_10958) ;  /* 0xffffff9c00447947 */ /* 0x000fea000383ffff */
.L_x_10729:
[----:B0-----:R0:W2:Y:S02]  /*22cf0*/  SYNCS.PHASECHK.TRANS64.TRYWAIT P1, [R5+URZ+0x32440], R0 ;  /* 0x03244000050075a7 */ /* 0x0010a4000802017f */
[----:B--2---:R-:W-:Y:S05]  /*22d00*/  @!P1 NANOSLEEP.SYNCS 0x989680 ;  /* 0x009896800000995d */ /* 0x004fea0003900000 */
[----:B------:R-:W2:Y:S02]  /*22d10*/  @!P1 SYNCS.PHASECHK.TRANS64 P1, [R5+URZ+0x32440], R0 ;  /* 0x03244000050095a7 */ /* 0x000ea4000802007f */
[----:B--2---:R-:W-:Y:S05]  /*22d20*/  @!P1 BRA `(.L_x_10729) ;  /* 0xfffffffc00f09947 */ /* 0x004fea000383ffff */
[----:B------:R-:W-:Y:S05]  /*22d30*/  BRA `(.L_x_10959) ;  /* 0xffffff9c00647947 */ /* 0x000fea000383ffff */
.L_x_10731:
[----:B--2---:R2:W4:Y:S02]  /*22d40*/  SYNCS.PHASECHK.TRANS64.TRYWAIT P1, [R3+URZ+0x32440], R2 ;  /* 0x03244002030075a7 */ /* 0x004524000802017f */
[----:B----4-:R-:W-:Y:S05]  /*22d50*/  @!P1 NANOSLEEP.SYNCS 0x989680 ;  /* 0x009896800000995d */ /* 0x010fea0003900000 */
[----:B------:R-:W4:Y:S02]  /*22d60*/  @!P1 SYNCS.PHASECHK.TRANS64 P1, [R3+URZ+0x32440], R2 ;  /* 0x03244002030095a7 */ /* 0x000f24000802007f */
[----:B----4-:R-:W-:Y:S05]  /*22d70*/  @!P1 BRA `(.L_x_10731) ;  /* 0xfffffffc00f09947 */ /* 0x010fea000383ffff */
[----:B------:R-:W-:Y:S05]  /*22d80*/  BRA `(.L_x_10960) ;  /* 0xffffff9c00707947 */ /* 0x000fea000383ffff */
.L_x_10733:
[----:B----4-:R4:W0:Y:S02]  /*22d90*/  SYNCS.PHASECHK.TRANS64.TRYWAIT P1, [R5+URZ+0x32460], R0 ;  /* 0x03246000050075a7 */ /* 0x010824000802017f */
[----:B0-----:R-:W-:Y:S05]  /*22da0*/  @!P1 NANOSLEEP.SYNCS 0x989680 ;  /* 0x009896800000995d */ /* 0x001fea0003900000 */
[----:B------:R-:W0:Y:S02]  /*22db0*/  @!P1 SYNCS.PHASECHK.TRANS64 P1, [R5+URZ+0x32460], R0 ;  /* 0x03246000050095a7 */ /* 0x000e24000802007f */
[----:B0-----:R-:W-:Y:S05]  /*22dc0*/  @!P1 BRA `(.L_x_10733) ;  /* 0xfffffffc00f09947 */ /* 0x001fea000383ffff */
[----:B------:R-:W-:Y:S05]  /*22dd0*/  BRA `(.L_x_10961) ;  /* 0xffffff9c006c7947 */ /* 0x000fea000383ffff */
.L_x_10962:
        /* <DEDUP_REMOVED lines=10> */
.L_x_15767:


//--------------------- .text._ZN7cutlass13device_kernelIN5flash11enable_sm90INS1_16FlashAttnFwdSm90INS1_25CollectiveMainloopFwdSm90ILi2EN4cute5tupleIJNS5_1CILi1EEES8_S8_EEENS6_IJNS7_ILi128EEENS7_ILi96EEENS7_ILi64EEEEEELi256ENS_6half_tEfNS_4arch4Sm90ELb0ELb1ELb1ELb0ELb1ELb0ELb0ELb1ELb0ELb1ELb1ELb0EEENS1_21CollectiveEpilogueFwdINS6_IJSA_NS7_ILi256EEESB_EEES9_SE_SG_Li256ELb0ELb1ELb1ELb0EEENS1_19SingleTileSchedulerILb0ELb1ELb1ELi128EEEEEEEEEvNT_6ParamsE --------------------------
	.section	.text._ZN7cutlass13device_kernelIN5flash11enable_sm90INS1_16FlashAttnFwdSm90INS1_25CollectiveMainloopFwdSm90ILi2EN4cute5tupleIJNS5_1CILi1EEES8_S8_EEENS6_IJNS7_ILi128EEENS7_ILi96EEENS7_ILi64EEEEEELi256ENS_6half_tEfNS_4arch4Sm90ELb0ELb1ELb1ELb0ELb1ELb0ELb0ELb1ELb0ELb1ELb1ELb0EEENS1_21CollectiveEpilogueFwdINS6_IJSA_NS7_ILi256EEESB_EEES9_SE_SG_Li256ELb0ELb1ELb1ELb0EEENS1_19SingleTileSchedulerILb0ELb1ELb1ELi128EEEEEEEEEvNT_6ParamsE,"ax",@progbits
	.align	128
.text._ZN7cutlass13device_kernelIN5flash11enable_sm90INS1_16FlashAttnFwdSm90INS1_25CollectiveMainloopFwdSm90ILi2EN4cute5tupleIJNS5_1CILi1EEES8_S8_EEENS6_IJNS7_ILi128EEENS7_ILi96EEENS7_ILi64EEEEEELi256ENS_6half_tEfNS_4arch4Sm90ELb0ELb1ELb1ELb0ELb1ELb0ELb0ELb1ELb0ELb1ELb1ELb0EEENS1_21CollectiveEpilogueFwdINS6_IJSA_NS7_ILi256EEESB_EEES9_SE_SG_Li256ELb0ELb1ELb1ELb0EEENS1_19SingleTileSchedulerILb0ELb1ELb1ELi128EEEEEEEEEvNT_6ParamsE:
        .type           _ZN7cutlass13device_kernelIN5flash11enable_sm90INS1_16FlashAttnFwdSm90INS1_25CollectiveMainloopFwdSm90ILi2EN4cute5tupleIJNS5_1CILi1EEES8_S8_EEENS6_IJNS7_ILi128EEENS7_ILi96EEENS7_ILi64EEEEEELi256ENS_6half_tEfNS_4arch4Sm90ELb0ELb1ELb1ELb0ELb1ELb0ELb0ELb1ELb0ELb1ELb1ELb0EEENS1_21CollectiveEpilogueFwdINS6_IJSA_NS7_ILi256EEESB_EEES9_SE_SG_Li256ELb0ELb1ELb1ELb0EEENS1_19SingleTileSchedulerILb0ELb1ELb1ELi128EEEEEEEEEvNT_6ParamsE,@function
        .size           _ZN7cutlass13device_kernelIN5flash11enable_sm90INS1_16FlashAttnFwdSm90INS1_25CollectiveMainloopFwdSm90ILi2EN4cute5tupleIJNS5_1CILi1EEES8_S8_EEENS6_IJNS7_ILi128EEENS7_ILi96EEENS7_ILi64EEEEEELi256ENS_6half_tEfNS_4arch4Sm90ELb0ELb1ELb1ELb0ELb1ELb0ELb0ELb1ELb0ELb1ELb1ELb0EEENS1_21CollectiveEpilogueFwdINS6_IJSA_NS7_ILi256EEESB_EEES9_SE_SG_Li256ELb0ELb1ELb1ELb0EEENS1_19SingleTileSchedulerILb0ELb1ELb1ELi128EEEEEEEEEvNT_6ParamsE,(.L_x_15768 - _ZN7cutlass13device_kernelIN5flash11enable_sm90INS1_16FlashAttnFwdSm90INS1_25CollectiveMainloopFwdSm90ILi2EN4cute5tupleIJNS5_1CILi1EEES8_S8_EEENS6_IJNS7_ILi128EEENS7_ILi96EEENS7_ILi64EEEEEELi256ENS_6half_tEfNS_4arch4Sm90ELb0ELb1ELb1ELb0ELb1ELb0ELb0ELb1ELb0ELb1ELb1ELb0EEENS1_21CollectiveEpilogueFwdINS6_IJSA_NS7_ILi256EEESB_EEES9_SE_SG_Li256ELb0ELb1ELb1ELb0EEENS1_19SingleTileSchedulerILb0ELb1ELb1ELi128EEEEEEEEEvNT_6ParamsE)
        .other          _ZN7cutlass13device_kernelIN5flash11enable_sm90INS1_16FlashAttnFwdSm90INS1_25CollectiveMainloopFwdSm90ILi2EN4cute5tupleIJNS5_1CILi1EEES8_S8_EEENS6_IJNS7_ILi128EEENS7_ILi96EEENS7_ILi64EEEEEELi256ENS_6half_tEfNS_4arch4Sm90ELb0ELb1ELb1ELb0ELb1ELb0ELb0ELb1ELb0ELb1ELb1ELb0EEENS1_21CollectiveEpilogueFwdINS6_IJSA_NS7_ILi256EEESB_EEES9_SE_SG_Li256ELb0ELb1ELb1ELb0EEENS1_19SingleTileSchedulerILb0ELb1ELb1ELi128EEEEEEEEEvNT_6ParamsE,@"STO_CUDA_ENTRY STV_DEFAULT"
_ZN7cutlass13device_kernelIN5flash11enable_sm90INS1_16FlashAttnFwdSm90INS1_25CollectiveMainloopFwdSm90ILi2EN4cute5tupleIJNS5_1CILi1EEES8_S8_EEENS6_IJNS7_ILi128EEENS7_ILi96EEENS7_ILi64EEEEEELi256ENS_6half_tEfNS_4arch4Sm90ELb0ELb1ELb1ELb0ELb1ELb0ELb0ELb1ELb0ELb1ELb1ELb0EEENS1_21CollectiveEpilogueFwdINS6_IJSA_NS7_ILi256EEESB_EEES9_SE_SG_Li256ELb0ELb1ELb1ELb0EEENS1_19SingleTileSchedulerILb0ELb1ELb1ELi128EEEEEEEEEvNT_6ParamsE:
        /* <DEDUP_REMOVED lines=9> */
[----:B------:R1:W2:Y:S01]  /*0090*/  SHFL.IDX PT, R3, R74, RZ, 0x1f ;  /* 0x00001fff4a037589 */ /* 0x0002a200000e0000 */
        /* <DEDUP_REMOVED lines=14> */
[----:B------:R1:W0:Y:S06]  /*0180*/  @!UP0 SYNCS.EXCH.64 URZ, [UR8+0x22800], UR4 ;  /* 0x02280004083f85b2 */ /* 0x00022c0008000100 */
[----:B------:R1:W3:Y:S02]  /*0190*/  @!UP1 SYNCS.EXCH.64 URZ, [UR8+0x22820], UR6 ;  /* 0x02282006083f95b2 */ /* 0x0002e40008000100 */
[----:B-12---:R-:W-:Y:S05]  /*01a0*/  @P1 BRA `(.L_x_10963) ;  /* 0x0000000000481947 */ /* 0x006fea0003800000 */
[----:B------:R-:W1:Y:S01]  /*01b0*/  S2UR UR5, SR_CgaCtaId ;  /* 0x00000000000579c3 */ /* 0x000e620000008800 */
        /* <DEDUP_REMOVED lines=12> */
[----:B-1----:R1:W2:Y:S08]  /*0280*/  SYNCS.EXCH.64 URZ, [UR8+0x22830], UR4 ;  /* 0x02283004083f75b2 */ /* 0x0022b00008000100 */
[----:B------:R1:W4:Y:S01]  /*0290*/  SYNCS.EXCH.64 URZ, [UR8+0x22840], UR6 ;  /* 0x02284006083f75b2 */ /* 0x0003220008000100 */
[----:B------:R1:W0:Y:S01]  /*02a0*/  SYNCS.EXCH.64 URZ, [UR8+0x22838], UR4 ;  /* 0x02283804083f75b2 */ /* 0x0002220008000100 */
[----:B------:R1:W0:Y:S01]  /*02b0*/  SYNCS.EXCH.64 URZ, [UR8+0x22848], UR6 ;  /* 0x02284806083f75b2 */ /* 0x0002220008000100 */
[----:B------:R-:W-:Y:S01]  /*02c0*/  NOP ;  /* 0x0000000000007918 */ /* 0x000fe20000000000 */
.L_x_10963:
[----:B------:R-:W5:Y:S01]  /*02d0*/  SHFL.IDX PT, R2, R0, RZ, 0x1f ;  /* 0x00001fff00027589 */ /* 0x000f6200000e0000 */
[----:B------:R-:W-:Y:S01]  /*02e0*/  NOP ;  /* 0x0000000000007918 */ /* 0x000fe20000000000 */
[----:B-----5:R-:W-:-:S13]  /*02f0*/  ISETP.NE.AND P0, PT, R2, RZ, PT ;  /* 0x000000ff0200720c */ /* 0x020fda0003f05270 */
        /* <DEDUP_REMOVED lines=14> */
[----:B-1----:R1:W0:Y:S08]  /*03e0*/  SYNCS.EXCH.64 URZ, [UR8+0x22850], UR4 ;  /* 0x02285004083f75b2 */ /* 0x0022300008000100 */
[----:B------:R1:W0:Y:S01]  /*03f0*/  SYNCS.EXCH.64 URZ, [UR8+0x22860], UR6 ;  /* 0x02286006083f75b2 */ /* 0x0002220008000100 */
[----:B------:R1:W0:Y:S01]  /*0400*/  SYNCS.EXCH.64 URZ, [UR8+0x22858], UR4 ;  /* 0x02285804083f75b2 */ /* 0x0002220008000100 */
[----:B------:R1:W0:Y:S01]  /*0410*/  SYNCS.EXCH.64 URZ, [UR8+0x22868], UR6 ;  /* 0x02286806083f75b2 */ /* 0x0002220008000100 */
[----:B------:R-:W-:Y:S01]  /*0420*/  NOP ;  /* 0x0000000000007918 */ /* 0x000fe20000000000 */
.L_x_10964:
[----:B------:R-:W5:Y:S01]  /*0430*/  SHFL.IDX PT, R2, R0, RZ, 0x1f ;  /* 0x00001fff00027589 */ /* 0x000f6200000e0000 */
[----:B------:R-:W-:Y:S01]  /*0440*/  NOP ;  /* 0x0000000000007918 */ /* 0x000fe20000000000 */
[----:B-----5:R-:W-:-:S13]  /*0450*/  ISETP.NE.AND P0, PT, R2, RZ, PT ;  /* 0x000000ff0200720c */ /* 0x020fda0003f05270 */
        /* <DEDUP_REMOVED lines=10> */
[----:B-1----:R1:W0:Y:S01]  /*0500*/  SYNCS.EXCH.64 URZ, [UR6+0x22870], UR4 ;  /* 0x02287004063f75b2 */ /* 0x0022220008000100 */
[----:B------:R1:W0:Y:S01]  /*0510*/  SYNCS.EXCH.64 URZ, [UR6+0x22880], UR4 ;  /* 0x02288004063f75b2 */ /* 0x0002220008000100 */
[----:B------:R1:W0:Y:S01]  /*0520*/  SYNCS.EXCH.64 URZ, [UR6+0x22878], UR4 ;  /* 0x02287804063f75b2 */ /* 0x0002220008000100 */
[----:B------:R1:W0:Y:S01]  /*0530*/  SYNCS.EXCH.64 URZ, [UR6+0x22888], UR4 ;  /* 0x02288804063f75b2 */ /* 0x0002220008000100 */
[----:B------:R-:W-:Y:S01]  /*0540*/  NOP ;  /* 0x0000000000007918 */ /* 0x000fe20000000000 */
.L_x_10965:
        /* <DEDUP_REMOVED lines=22> */
.L_x_10966:
[----:B------:R-:W5:Y:S01]  /*06b0*/  SHFL.IDX PT, R2, R0, RZ, 0x1f ;  /* 0x00001fff00027589 */ /* 0x000f6200000e0000 */
[----:B------:R-:W-:Y:S01]  /*06c0*/  R2UR UR9, R3 ;  /* 0x00000000030972ca */ /* 0x000fe200000e0000 */
        /* <DEDUP_REMOVED lines=21> */
.L_x_10967:
[----:B-1----:R-:W-:Y:S01]  /*0820*/  ULDC UR4, c[0x0][0x20] ;  /* 0x0000080000047ab9 */ /* 0x002fe20000000800 */
[----:B------:R-:W-:Y:S01]  /*0830*/  UISETP.NE.AND UP0, UPT, UR9, URZ, UPT ;  /* 0x0000003f0900728c */ /* 0x000fe2000bf05270 */
[----:B------:R-:W-:Y:S01]  /*0840*/  IADD3 R16, P0, R1, UR4, RZ ;  /* 0x0000000401107c10 */ /* 0x000fe2000ff1e0ff */
[----:B------:R-:W-:Y:S01]  /*0850*/  ULDC UR4, c[0x0][0x24] ;  /* 0x0000090000047ab9 */ /* 0x000fe20000000800 */
[----:B------:R-:W-:Y:S01]  /*0860*/  UMOV UR60, 0x1 ;  /* 0x00000001003c7882 */ /* 0x000fe20000000000 */
[----:B------:R-:W-:Y:S01]  /*0870*/  NOP ;  /* 0x0000000000007918 */ /* 0x000fe20000000000 */
[----:B0-234-:R-:W-:Y:S01]  /*0880*/  BAR.SYNC.DEFER_BLOCKING 0x0 ;  /* 0x0000000000007b1d */ /* 0x01dfe20000010000 */
[----:B------:R-:W-:Y:S01]  /*0890*/  IMAD.X R17, RZ, RZ, UR4, P0 ;  /* 0x00000004ff117e24 */ /* 0x000fe200080e06ff */
[----:B------:R-:W-:Y:S01]  /*08a0*/  IADD3 R2, P0, R16, 0x50, RZ ;  /* 0x0000005010027810 */ /* 0x000fe20007f1e0ff */
[----:B------:R-:W-:Y:S01]  /*08b0*/  USEL UR60, UR60, 0x2, !UP0 ;  /* 0x000000023c3c7887 */ /* 0x000fe2000c000000 */
[----:B------:R-:W-:-:S02]  /*08c0*/  PLOP3.LUT P2, PT, PT, PT, UP0, 0x80, 0x0 ;  /* 0x000000000000781c */ /* 0x000fc40003f4f008 */
[----:B------:R-:W-:Y:S01]  /*08d0*/  IADD3 R35, P1, R16, 0x200, RZ ;  /* 0x0000020010237810 */ /* 0x000fe20007f3e0ff */
[----:B------:R-:W-:Y:S01]  /*08e0*/  ULDC.64 UR36, c[0x0][0x208] ;  /* 0x0000820000247ab9 */ /* 0x000fe20000000a00 */
[----:B------:R0:W-:Y:S01]  /*08f0*/  STL [R1+0x410], R2 ;  /* 0x0004100201007387 */ /* 0x0001e20000100800 */
[----:B------:R-:W-:Y:S01]  /*0900*/  BSSY B6, `(.L_x_10968) ;  /* 0x0001c77000067945 */ /* 0x000fe20003800000 */
[--C-:B------:R-:W-:Y:S02]  /*0910*/  IMAD.X R23, RZ, RZ, R17.reuse, P0 ;  /* 0x000000ffff177224 */ /* 0x100fe400000e0611 */
[----:B------:R-:W-:-:S05]  /*0920*/  IMAD.X R48, RZ, RZ, R17, P1 ;  /* 0x000000ffff307224 */ /* 0x000fca00008e0611 */
[----:B------:R-:W-:Y:S05]  /*0930*/  @!P2 BRA `(.L_x_10969) ;  /* 0x0000018800dca947 */ /* 0x000fea0003800000 */
.L_x_10970:
[----:B------:R-:W-:-:S08]  /*0940*/  NOP ;  /* 0x0000000000007918 */ /* 0x000fd00000000000 */
[----:B------:R-:W1:Y:S02]  /*0950*/  USETMAXREG.TRY_ALLOC.CTAPOOL UP0, 0xe8 ;  /* 0x000000e8000079c8 */ /* 0x000e640008000600 */
[----:B-1----:R-:W-:-:S13]  /*0960*/  PLOP3.LUT P0, PT, PT, PT, UP0, 0x80, 0x0 ;  /* 0x000000000000781c */ /* 0x002fda0003f0f008 */
[----:B------:R-:W-:Y:S05]  /*0970*/  @!P0 BRA `(.L_x_10970) ;  /* 0xfffffffc00f08947 */ /* 0x000fea000383ffff */
[----:B------:R-:W1:Y:S01]  /*0980*/  S2UR UR6, SR_CTAID.Y ;  /* 0x00000000000679c3 */ /* 0x000e620000002600 */
[----:B------:R-:W-:-:S07]  /*0990*/  ULDC UR59, c[0x0][0xc50] ;  /* 0x00031400003b7ab9 */ /* 0x000fce0000000800 */
[----:B------:R-:W-:Y:S08]  /*09a0*/  BAR.ARV 0x8, 0x180 ;  /* 0x0206000000007b1d */ /* 0x000ff00000002000 */
[----:B------:R-:W2:Y:S01]  /*09b0*/  S2UR UR61, SR_CTAID.Z ;  /* 0x00000000003d79c3 */ /* 0x000ea20000002700 */
[----:B------:R-:W-:Y:S01]  /*09c0*/  ISETP.NE.AND P0, PT, R74, 0x1, PT ;  /* 0x000000014a00780c */ /* 0x000fe20003f05270 */
[----:B------:R-:W-:Y:S01]  /*09d0*/  UISETP.NE.AND UP0, UPT, UR59, 0x1, UPT ;  /* 0x000000013b00788c */ /* 0x000fe2000bf05270 */
[----:B------:R3:W-:Y:S11]  /*09e0*/  STL.64 [R1+0x1c0], RZ ;  /* 0x0001c0ff01007387 */ /* 0x0007f60000100a00 */
[----:B------:R-:W-:Y:S06]  /*09f0*/  @!P0 BAR.ARV 0x9, 0x100 ;  /* 0x0244000000008b1d */ /* 0x000fec0000002000 */
[----:B------:R-:W-:Y:S01]  /*0a00*/  @UP0 ULDC UR4, c[0x0][0xc54] ;  /* 0x0003150000040ab9 */ /* 0x000fe20000000800 */
[----:B------:R-:W-:Y:S01]  /*0a10*/  @UP0 ULDC UR7, c[0x0][0xc58] ;  /* 0x0003160000070ab9 */ /* 0x000fe20000000800 */
[----:B------:R3:W-:Y:S01]  /*0a20*/  STL [R1+0x1c8], RZ ;  /* 0x0001c8ff01007387 */ /* 0x0007e20000100800 */
[----:B-1----:R-:W-:Y:S01]  /*0a30*/  UIMAD.WIDE.U32 UR4, UR6, UR4, URZ ;  /* 0x00000004060472a5 */ /* 0x002fe2000f8e003f */
[----:B--2---:R-:W-:Y:S01]  /*0a40*/  ISETP.LE.AND P0, PT, RZ, UR61, PT ;  /* 0x0000003dff007c0c */ /* 0x004fe2000bf03270 */
[----:B------:R-:W-:Y:S01]  /*0a50*/  UMOV UR58, UR6 ;  /* 0x00000006003a7c82 */ /* 0x000fe20008000000 */
[----:B------:R-:W-:Y:S01]  /*0a60*/  IADD3 R24, P1, R16, 0x1c0, RZ ;  /* 0x000001c010187810 */ /* 0x000fe20007f3e0ff */
[----:B------:R-:W-:-:S04]  /*0a70*/  @UP0 USHF.R.U32.HI UR58, URZ, UR7, UR5 ;  /* 0x000000073f3a0299 */ /* 0x000fc80008011605 */
[----:B------:R-:W-:Y:S01]  /*0a80*/  UIADD3 UR4, -UR58, URZ, URZ ;  /* 0x0000003f3a047290 */ /* 0x000fe2000fffe13f */
[----:B------:R-:W-:-:S03]  /*0a90*/  IMAD.X R25, RZ, RZ, R17, P1 ;  /* 0x000000ffff197224 */ /* 0x000fc600008e0611 */
[----:B------:R-:W-:Y:S02]  /*0aa0*/  UIMAD UR59, UR59, UR4, UR6 ;  /* 0x000000043b3b72a4 */ /* 0x000fe4000f8e0206 */
[----:B---3--:R-:W-:Y:S10]  /*0ab0*/  @!P0 BRA `(.L_x_10971) ;  /* 0x000001c4006c8947 */ /* 0x008ff40003800000 */
[----:B------:R-:W1:Y:S01]  /*0ac0*/  S2R R15, SR_CgaCtaId ;  /* 0x00000000000f7919 */ /* 0x000e620000008800 */
[----:B------:R-:W-:Y:S01]  /*0ad0*/  MOV R0, 0x400 ;  /* 0x0000040000007802 */ /* 0x000fe20000000f00 */
[----:B------:R-:W2:Y:S01]  /*0ae0*/  S2UR UR6, SR_CTAID.X ;  /* 0x00000000000679c3 */ /* 0x000ea20000002500 */
[----:B------:R-:W-:Y:S01]  /*0af0*/  ULDC.64 UR4, c[0x0][0x418] ;  /* 0x0001060000047ab9 */ /* 0x000fe20000000a00 */
[----:B------:R-:W3:Y:S01]  /*0b00*/  S2R R4, SR_SWINHI ;  /* 0x0000000000047919 */ /* 0x000ee20000002f00 */
[----:B------:R-:W-:Y:S01]  /*0b10*/  IMAD.MOV.U32 R14, RZ, RZ, 0x100 ;  /* 0x00000100ff0e7424 */ /* 0x000fe200078e00ff */
[----:B------:R-:W-:Y:S01]  /*0b20*/  UISETP.NE.U32.AND UP0, UPT, UR4, URZ, UPT ;  /* 0x0000003f0400728c */ /* 0x000fe2000bf05070 */
[----:B------:R-:W-:Y:S01]  /*0b30*/  IMAD.MOV.U32 R13, RZ, RZ, 0x80 ;  /* 0x00000080ff0d7424 */ /* 0x000fe200078e00ff */
[----:B------:R-:W4:Y:S01]  /*0b40*/  S2R R8, SR_CTAID.X ;  /* 0x0000000000087919 */ /* 0x000f220000002500 */
[----:B------:R-:W-:Y:S01]  /*0b50*/  USHF.R.S32.HI UR4, URZ, 0x1f, UR61 ;  /* 0x0000001f3f047899 */ /* 0x000fe2000801143d */
[----:B------:R-:W5:Y:S01]  /*0b60*/  LDC R6, c[0x0][0x988] ;  /* 0x00026200ff067b82 */ /* 0x000f620000000800 */
[----:B------:R-:W-:Y:S01]  /*0b70*/  UISETP.NE.AND.EX UP0, UPT, UR5, URZ, UPT, UP0 ;  /* 0x0000003f0500728c */ /* 0x000fe2000bf05300 */
[----:B------:R-:W-:Y:S01]  /*0b80*/  IMAD.U32 R10, RZ, RZ, UR60 ;  /* 0x0000003cff0a7e24 */ /* 0x000fe2000f8e00ff */
[----:B------:R-:W-:Y:S01]  /*0b90*/  ULDC UR42, c[0x0][0x424] ;  /* 0x00010900002a7ab9 */ /* 0x000fe20000000800 */
[----:B------:R-:W-:Y:S01]  /*0ba0*/  IMAD.MOV.U32 R11, RZ, RZ, 0x80 ;  /* 0x00000080ff0b7424 */ /* 0x000fe200078e00ff */
[----:B------:R-:W-:Y:S01]  /*0bb0*/  USEL UR42, UR42, 0x1, UP0 ;  /* 0x000000012a2a7887 */ /* 0x000fe20008000000 */
[----:B------:R-:W-:Y:S01]  /*0bc0*/  STL.128 [R1+0x1d0], RZ ;  /* 0x0001d0ff01007387 */ /* 0x000fe20000100c00 */
[----:B------:R-:W-:Y:S01]  /*0bd0*/  ULDC UR10, c[0x0][0x2f0] ;  /* 0x0000bc00000a7ab9 */ /* 0x000fe20000000800 */
[----:B------:R-:W-:Y:S01]  /*0be0*/  ULDC UR43, c[0x0][0x288] ;  /* 0x0000a200002b7ab9 */ /* 0x000fe20000000800 */
[----:B------:R-:W-:Y:S01]  /*0bf0*/  UIMAD UR42, UR42, UR10, URZ ;  /* 0x0000000a2a2a72a4 */ /* 0x000fe2000f8e023f */
[----:B------:R-:W-:Y:S01]  /*0c00*/  STL.64 [R1+0x28], R10 ;  /* 0x0000280a01007387 */ /* 0x000fe20000100a00 */
[C---:B------:R-:W-:Y:S01]  /*0c10*/  IADD3 R30, P4, R16.reuse, 0x58, RZ ;  /* 0x00000058101e7810 */ /* 0x040fe20007f9e0ff */
[C---:B------:R-:W-:Y:S01]  /*0c20*/  VIADD R22, R16.reuse, 0x148 ;  /* 0x0000014810167836 */ /* 0x040fe20000000000 */
[C---:B------:R-:W-:Y:S01]  /*0c30*/  IADD3 R34, P6, R16.reuse, 0x68, RZ ;  /* 0x0000006810227810 */ /* 0x040fe20007fde0ff */
[----:B------:R-:W-:Y:S01]  /*0c40*/  STL.128 [R1+0x1e0], RZ ;  /* 0x0001e0ff01007387 */ /* 0x000fe20000100c00 */
[----:B------:R-:W-:Y:S01]  /*0c50*/  IADD3 R32, P5, R16, 0x70, RZ ;  /* 0x0000007010207810 */ /* 0x000fe20007fbe0ff */
[----:B--2---:R-:W-:Y:S01]  /*0c60*/  USHF.L.U32 UR6, UR6, 0x7, URZ ;  /* 0x0000000706067899 */ /* 0x004fe2000800063f */
[--C-:B------:R-:W-:Y:S01]  /*0c70*/  IMAD.X R31, RZ, RZ, R17.reuse, P4 ;  /* 0x000000ffff1f7224 */ /* 0x100fe200020e0611 */
[----:B------:R-:W-:Y:S01]  /*0c80*/  STL.128 [R1+0x200], RZ ;  /* 0x000200ff01007387 */ /* 0x000fe20000100c00 */
[----:B------:R-:W-:Y:S01]  /*0c90*/  UIADD3 UR38, UR42, 0x1, -UR43 ;  /* 0x000000012a267890 */ /* 0x000fe2000fffe82b */
[--C-:B------:R-:W-:Y:S01]  /*0ca0*/  IMAD.X R63, RZ, RZ, R17.reuse, P6 ;  /* 0x000000ffff3f7224 */ /* 0x100fe200030e0611 */
[----:B------:R-:W-:Y:S01]  /*0cb0*/  UIADD3 UR7, UR6, 0x7f, URZ ;  /* 0x0000007f06077890 */ /* 0x000fe2000fffe03f */
[----:B-1----:R-:W-:Y:S01]  /*0cc0*/  LEA R33, R15, R0, 0x18 ;  /* 0x000000000f217211 */ /* 0x002fe200078ec0ff */
[----:B------:R-:W-:Y:S01]  /*0cd0*/  IMAD.U32 R0, RZ, RZ, UR60 ;  /* 0x0000003cff007e24 */ /* 0x000fe2000f8e00ff */
[----:B------:R-:W-:Y:S01]  /*0ce0*/  STL.64 [R1+0x30], R14 ;  /* 0x0000300e01007387 */ /* 0x000fe20000100a00 */
[----:B------:R-:W-:Y:S01]  /*0cf0*/  IMAD.X R61, RZ, RZ, R17, P5 ;  /* 0x000000ffff3d7224 */ /* 0x000fe200028e0611 */
[----:B0-----:R-:W-:-:S02]  /*0d00*/  MOV R2, R33 ;  /* 0x0000002100027202 */ /* 0x001fc40000000f00 */
[----:B---3--:R-:W-:Y:S01]  /*0d10*/  MOV R3, R4 ;  /* 0x0000000400037202 */ /* 0x008fe20000000f00 */
[----:B------:R-:W-:Y:S01]  /*0d20*/  IMAD.MOV.U32 R12, RZ, RZ, R0 ;  /* 0x000000ffff0c7224 */ /* 0x000fe200078e0000 */
[----:B-----5:R-:W-:Y:S01]  /*0d30*/  STL [R1+0x1f0], R6 ;  /* 0x0001f00601007387 */ /* 0x020fe20000100800 */
[----:B------:R-:W-:Y:S01]  /*0d40*/  IADD3 R42, P4, R16, 0xf0, RZ ;  /* 0x000000f0102a7810 */ /* 0x000fe20007f9e0ff */
[----:B------:R-:W-:Y:S01]  /*0d50*/  VIADD R37, R29, 0xffffff80 ;  /* 0xffffff801d257836 */ /* 0x000fe20000000000 */
[C---:B------:R-:W-:Y:S01]  /*0d60*/  IADD3 R0, P3, R2.reuse, 0x22860, RZ ;  /* 0x0002286002007810 */ /* 0x040fe20007f7e0ff */
[----:B----4-:R0:W-:Y:S01]  /*0d70*/  STL [R1+0x50], R8 ;  /* 0x0000500801007387 */ /* 0x0101e20000100800 */
[----:B------:R-:W-:Y:S01]  /*0d80*/  IADD3 R4, P2, R2, 0x22850, RZ ;  /* 0x0002285002047810 */ /* 0x000fe20007f5e0ff */
[----:B------:R-:W-:Y:S01]  /*0d90*/  IMAD.X R43, RZ, RZ, R17, P4 ;  /* 0x000000ffff2b7224 */ /* 0x000fe200020e0611 */
[C---:B------:R-:W-:Y:S01]  /*0da0*/  IADD3 R51, P6, R16.reuse, 0x108, RZ ;  /* 0x0000010810337810 */ /* 0x040fe20007fde0ff */
[----:B------:R1:W-:Y:S01]  /*0db0*/  STL.128 [R1], R12 ;  /* 0x0000000c01007387 */ /* 0x0003e20000100c00 */
[--C-:B------:R-:W-:Y:S01]  /*0dc0*/  IMAD.X R5, RZ, RZ, R3.reuse, P3 ;  /* 0x000000ffff057224 */ /* 0x100fe200018e0603 */
[C---:B------:R-:W-:Y:S01]  /*0dd0*/  IADD3 R28, P3, R16.reuse, 0x78, RZ ;  /* 0x00000078101c7810 */ /* 0x040fe20007f7e0ff */
[----:B------:R-:W-:Y:S01]  /*0de0*/  IMAD.X R7, RZ, RZ, R3, P2 ;  /* 0x000000ffff077224 */ /* 0x000fe200010e0603 */
[----:B------:R2:W-:Y:S01]  /*0df0*/  STL.128 [R1+0x210], RZ ;  /* 0x000210ff01007387 */ /* 0x0005e20000100c00 */
[----:B------:R-:W-:Y:S01]  /*0e00*/  IADD3 R40, P2, R16, 0x1d0, RZ ;  /* 0x000001d010287810 */ /* 0x000fe20007f5e0ff */
[--C-:B------:R-:W-:Y:S01]  /*0e10*/  IMAD.X R52, RZ, RZ, R17.reuse, P6 ;  /* 0x000000ffff347224 */ /* 0x100fe200030e0611 */
[C---:B0-----:R-:W-:Y:S01]  /*0e20*/  IADD3 R8, P0, R2.reuse, 0x22830, RZ ;  /* 0x0002283002087810 */ /* 0x041fe20007f1e0ff */
[----:B------:R2:W-:Y:S01]  /*0e30*/  STL.128 [R1+0x220], RZ ;  /* 0x000220ff01007387 */ /* 0x0005e20000100c00 */
[----:B------:R-:W-:Y:S01]  /*0e40*/  IADD3 R2, P1, R2, 0x22840, RZ ;  /* 0x0002284002027810 */ /* 0x000fe20007f3e0ff */
[----:B------:R-:W-:Y:S01]  /*0e50*/  IMAD.X R41, RZ, RZ, R17, P2 ;  /* 0x000000ffff297224 */ /* 0x000fe200010e0611 */
[C---:B------:R-:W-:Y:S01]  /*0e60*/  IADD3 R57, P2, R16.reuse, 0x80, RZ ;  /* 0x0000008010397810 */ /* 0x040fe20007f5e0ff */
[--C-:B------:R-:W-:Y:S01]  /*0e70*/  IMAD.X R9, RZ, RZ, R3.reuse, P0 ;  /* 0x000000ffff097224 */ /* 0x100fe200000e0603 */
[----:B------:R2:W-:Y:S01]  /*0e80*/  STL.128 [R1+0x230], RZ ;  /* 0x000230ff01007387 */ /* 0x0005e20000100c00 */
[----:B------:R-:W-:Y:S01]  /*0e90*/  IMAD.X R3, RZ, RZ, R3, P1 ;  /* 0x000000ffff037224 */ /* 0x000fe200008e0603 */
[C---:B------:R-:W-:Y:S01]  /*0ea0*/  IADD3 R38, P1, R16.reuse, 0x28, RZ ;  /* 0x0000002810267810 */ /* 0x040fe20007f3e0ff */
[----:B-1----:R-:W-:Y:S01]  /*0eb0*/  IMAD.MOV.U32 R14, RZ, RZ, R0 ;  /* 0x000000ffff0e7224 */ /* 0x002fe200078e0000 */
[----:B------:R2:W-:Y:S01]  /*0ec0*/  STL.64 [R1+0x18], R8 ;  /* 0x0000180801007387 */ /* 0x0005e20000100a00 */
[----:B------:R-:W-:Y:S01]  /*0ed0*/  IMAD.U32 R0, RZ, RZ, UR4 ;  /* 0x00000004ff007e24 */ /* 0x000fe2000f8e00ff */
[----:B------:R-:W-:Y:S01]  /*0ee0*/  ULDC UR4, c[0x0][0x448] ;  /* 0x0001120000047ab9 */ /* 0x000fe20000000800 */
[----:B------:R-:W-:Y:S01]  /*0ef0*/  IMAD.MOV.U32 R12, RZ, RZ, R4 ;  /* 0x000000ffff0c7224 */ /* 0x000fe200078e0004 */
[----:B------:R-:W-:Y:S01]  /*0f00*/  UISETP.NE.AND UP1, UPT, UR4, 0x1, UPT ;  /* 0x000000010400788c */ /* 0x000fe2000bf25270 */
[----:B------:R-:W-:Y:S01]  /*0f10*/  IMAD.MOV.U32 R13, RZ, RZ, R7 ;  /* 0x000000ffff0d7224 */ /* 0x000fe200078e0007 */
[----:B------:R2:W-:Y:S01]  /*0f20*/  STL.64 [R1+0x20], R2 ;  /* 0x0000200201007387 */ /* 0x0005e20000100a00 */
[----:B------:R-:W-:Y:S01]  /*0f30*/  IMAD.MOV.U32 R15, RZ, RZ, R5 ;  /* 0x000000ffff0f7224 */ /* 0x000fe200078e0005 */
[----:B------:R-:W-:Y:S01]  /*0f40*/  ULDC.64 UR4, c[0x0][0x9e0] ;  /* 0x0002780000047ab9 */ /* 0x000fe20000000a00 */
[--C-:B------:R-:W-:Y:S01]  /*0f50*/  IMAD.X R67, RZ, RZ, R17.reuse, P1 ;  /* 0x000000ffff437224 */ /* 0x100fe200008e0611 */
[C---:B------:R-:W-:Y:S01]  /*0f60*/  IADD3 R55, P1, R16.reuse, 0x90, RZ ;  /* 0x0000009010377810 */ /* 0x040fe20007f3e0ff */
[----:B------:R-:W-:Y:S01]  /*0f70*/  UISETP.GE.AND UP0, UPT, UR5, 0x1, UPT ;  /* 0x000000010500788c */ /* 0x000fe2000bf06270 */
[----:B------:R2:W-:Y:S01]  /*0f80*/  STL.128 [R1+0x40], R12 ;  /* 0x0000400c01007387 */ /* 0x0005e20000100c00 */
[C---:B------:R-:W-:Y:S01]  /*0f90*/  IADD3 R36, P0, R16.reuse, 0x60, RZ ;  /* 0x0000006010247810 */ /* 0x040fe20007f1e0ff */
[--C-:B------:R-:W-:Y:S01]  /*0fa0*/  IMAD.X R59, RZ, RZ, R17.reuse, P3 ;  /* 0x000000ffff3b7224 */ /* 0x100fe200018e0611 */
[----:B------:R-:W-:Y:S01]  /*0fb0*/  @UP1 UIADD3 UR8, UR6, 0x7f, URZ ;  /* 0x0000007f06081890 */ /* 0x000fe2000fffe03f */
[----:B------:R2:W-:Y:S01]  /*0fc0*/  STL.128 [R1+0x240], RZ ;  /* 0x000240ff01007387 */ /* 0x0005e20000100c00 */
[----:B------:R-:W-:Y:S01]  /*0fd0*/  @UP1 ULDC UR9, c[0x0][0x44c] ;  /* 0x0001130000091ab9 */ /* 0x000fe20000000800 */
[--C-:B------:R-:W-:Y:S01]  /*0fe0*/  IMAD.X R56, RZ, RZ, R17.reuse, P1 ;  /* 0x000000ffff387224 */ /* 0x100fe200008e0611 */
[----:B------:R-:W-:Y:S01]  /*0ff0*/  UIMAD.WIDE.U32 UR8, UR8, UR9, URZ ;  /* 0x00000009080872a5 */ /* 0x000fe2000f8e003f */
[----:B------:R2:W-:Y:S01]  /*1000*/  STL.128 [R1+0x250], RZ ;  /* 0x000250ff01007387 */ /* 0x0005e20000100c00 */
[----:B------:R-:W-:Y:S01]  /*1010*/  PLOP3.LUT P1, PT, PT, PT, UP0, 0x40, 0x0 ;  /* 0x000000000000781c */ /* 0x000fe20003f2e808 */
[----:B------:R-:W-:Y:S01]  /*1020*/  @UP1 ULDC UR11, c[0x0][0x450] ;  /* 0x00011400000b1ab9 */ /* 0x000fe20000000800 */
[--C-:B------:R-:W-:Y:S01]  /*1030*/  IMAD.X R65, RZ, RZ, R17.reuse, P0 ;  /* 0x000000ffff417224 */ /* 0x100fe200000e0611 */
[----:B------:R2:W-:Y:S01]  /*1040*/  STL.128 [R1+0x260], RZ ;  /* 0x000260ff01007387 */ /* 0x0005e20000100c00 */
[----:B------:R-:W-:Y:S01]  /*1050*/  @UP1 USHF.R.U32.HI UR7, URZ, UR11, UR9 ;  /* 0x0000000b3f071299 */ /* 0x000fe20008011609 */
[--C-:B------:R-:W-:Y:S01]  /*1060*/  IMAD.X R58, RZ, RZ, R17.reuse, P2 ;  /* 0x000000ffff3a7224 */ /* 0x100fe200010e0611 */
[C---:B------:R-:W-:Y:S01]  /*1070*/  IADD3 R53, P0, R16.reuse, 0xf8, RZ ;  /* 0x000000f810357810 */ /* 0x040fe20007f1e0ff */
[----:B------:R2:W-:Y:S01]  /*1080*/  STL.128 [R1+0x270], RZ ;  /* 0x000270ff01007387 */ /* 0x0005e20000100c00 */
[----:B------:R-:W-:Y:S01]  /*1090*/  UIADD3 UR8, UR38, UR7, URZ ;  /* 0x0000000726087290 */ /* 0x000fe2000fffe03f */
[C---:B------:R-:W-:Y:S01]  /*10a0*/  IADD3 R19, P5, R16.reuse, 0x10c, RZ ;  /* 0x0000010c10137810 */ /* 0x040fe20007fbe0ff */
[----:B------:R-:W-:Y:S01]  /*10b0*/  UP2UR UR39, UPR, URZ, 0x2 ;  /* 0x000000023f277883 */ /* 0x000fe20008000000 */
[----:B------:R2:W-:Y:S01]  /*10c0*/  STL.128 [R1+0x280], RZ ;  /* 0x000280ff01007387 */ /* 0x0005e20000100c00 */
[C---:B------:R-:W-:Y:S01]  /*10d0*/  IADD3 R26, P3, R16.reuse, 0x13c, RZ ;  /* 0x0000013c101a7810 */ /* 0x040fe20007f7e0ff */
[----:B------:R-:W-:Y:S01]  /*10e0*/  UP2UR UR41, UPR, URZ, 0x1 ;  /* 0x000000013f297883 */ /* 0x000fe20008000000 */
[----:B------:R-:W-:Y:S01]  /*10f0*/  IADD3 R49, P2, R16, 0x140, RZ ;  /* 0x0000014010317810 */ /* 0x000fe20007f5e0ff */
[----:B------:R2:W-:Y:S01]  /*1100*/  STL.128 [R1+0x290], RZ ;  /* 0x000290ff01007387 */ /* 0x0005e20000100c00 */
[----:B------:R-:W-:Y:S01]  /*1110*/  UIADD3 UR4, UR8, UR4, URZ ;  /* 0x0000000408047290 */ /* 0x000fe2000fffe03f */
[----:B------:R-:W-:-:S02]  /*1120*/  IMAD.X R54, RZ, RZ, R17, P0 ;  /* 0x000000ffff367224 */ /* 0x000fc400000e0611 */
[----:B------:R2:W-:Y:S01]  /*1130*/  STL.128 [R1+0x2a0], RZ ;  /* 0x0002a0ff01007387 */ /* 0x0005e20000100c00 */
[--C-:B------:R-:W-:Y:S02]  /*1140*/  IMAD.X R18, RZ, RZ, R17.reuse, P5 ;  /* 0x000000ffff127224 */ /* 0x100fe400028e0611 */
[--C-:B------:R-:W-:Y:S01]  /*1150*/  IMAD.X R27, RZ, RZ, R17.reuse, P3 ;  /* 0x000000ffff1b7224 */ /* 0x100fe200018e0611 */
[----:B------:R2:W-:Y:S01]  /*1160*/  STL.128 [R1+0x2b0], RZ ;  /* 0x0002b0ff01007387 */ /* 0x0005e20000100c00 */
[----:B------:R-:W-:-:S03]  /*1170*/  IMAD.X R50, RZ, RZ, R17, P2 ;  /* 0x000000ffff327224 */ /* 0x000fc600010e0611 */
        /* <DEDUP_REMOVED lines=20> */
[----:B------:R2:W-:Y:S04]  /*12c0*/  STL [R1+0x10], RZ ;  /* 0x000010ff01007387 */ /* 0x0005e80000100800 */
[----:B------:R2:W-:Y:S01]  /*12d0*/  STL [R1+0x38], RZ ;  /* 0x000038ff01007387 */ /* 0x0005e20000100800 */
        /* <DEDUP_REMOVED lines=11> */
.L_x_10973:
[----:B------:R-:W-:-:S11]  /*1390*/  UISETP.NE.AND UP0, UPT, UR5, 0x1, UPT ;  /* 0x000000010500788c */ /* 0x000fd6000bf05270 */
[----:B------:R-:W-:Y:S02]  /*13a0*/  @UP0 ULDC.64 UR10, c[0x0][0x9e8] ;  /* 0x00027a00000a0ab9 */ /* 0x000fe40000000a00 */
[----:B------:R-:W-:-:S04]  /*13b0*/  UIMAD.WIDE.U32 UR8, UR7, UR10, URZ ;  /* 0x0000000a070872a5 */ /* 0x000fc8000f8e003f */
[----:B------:R-:W-:-:S12]  /*13c0*/  @UP0 USHF.R.U32.HI UR7, URZ, UR11, UR9 ;  /* 0x0000000b3f070299 */ /* 0x000fd80008011609 */
.L_x_10974:
[----:B------:R-:W-:-:S04]  /*13d0*/  UIMAD UR7, UR7, UR5, UR5 ;  /* 0x00000005070772a4 */ /* 0x000fc8000f8e0205 */
[----:B------:R-:W-:-:S04]  /*13e0*/  UISETP.LT.AND UP0, UPT, UR4, UR7, UPT ;  /* 0x000000070400728c */ /* 0x000fc8000bf01270 */
[----:B------:R-:W-:-:S12]  /*13f0*/  USEL UR4, UR4, UR7, UP0 ;  /* 0x0000000704047287 */ /* 0x000fd80008000000 */
.L_x_10972:
[----:B------:R-:W-:Y:S02]  /*1400*/  UISETP.NE.AND UP0, UPT, UR39, URZ, UPT ;  /* 0x0000003f2700728c */ /* 0x000fe4000bf05270 */
[----:B------:R-:W-:Y:S02]  /*1410*/  UIADD3 UR8, UR42, 0x5f, URZ ;  /* 0x0000005f2a087890 */ /* 0x000fe4000fffe03f */
[----:B------:R-:W-:Y:S02]  /*1420*/  UIADD3 UR10, UR4, 0x5f, URZ ;  /* 0x0000005f040a7890 */ /* 0x000fe4000fffe03f */
[----:B------:R-:W-:Y:S02]  /*1430*/  UISETP.GE.AND UP1, UPT, UR5, 0x1, UPT ;  /* 0x000000010500788c */ /* 0x000fe4000bf26270 */
[----:B------:R-:W-:Y:S02]  /*1440*/  UIMAD.WIDE UR8, UR8, 0x2aaaaaab, URZ ;  /* 0x2aaaaaab080878a5 */ /* 0x000fe4000f8e023f */
[----:B------:R-:W-:Y:S01]  /*1450*/  UIMAD.WIDE UR10, UR10, 0x2aaaaaab, URZ ;  /* 0x2aaaaaab0a0a78a5 */ /* 0x000fe2000f8e023f */
[----:B------:R-:W-:Y:S01]  /*1460*/  @UP0 ULDC UR12, c[0x0][0x44c] ;  /* 0x00011300000c0ab9 */ /* 0x000fe20000000800 */
[----:B------:R-:W-:Y:S01]  /*1470*/  USHF.R.U32.HI UR4, URZ, 0x1f, UR9 ;  /* 0x0000001f3f047899 */ /* 0x000fe20008011609 */
[----:B------:R-:W-:Y:S01]  /*1480*/  PLOP3.LUT P0, PT, PT, PT, UP1, 0x40, 0x0 ;  /* 0x000000000000781c */ /* 0x000fe20003f0e818 */
[----:B------:R-:W-:-:S02]  /*1490*/  UIMAD.WIDE.U32 UR12, UR6, UR12, URZ ;  /* 0x0000000c060c72a5 */ /* 0x000fc4000f8e003f */
[----:B------:R-:W-:Y:S01]  /*14a0*/  USHF.R.U32.HI UR7, URZ, 0x1f, UR11 ;  /* 0x0000001f3f077899 */ /* 0x000fe2000801160b */
[----:B------:R-:W-:Y:S01]  /*14b0*/  @UP0 ULDC UR15, c[0x0][0x450] ;  /* 0x00011400000f0ab9 */ /* 0x000fe20000000800 */
[----:B------:R-:W-:Y:S02]  /*14c0*/  UIADD3 UR43, UR42, -UR43, URZ ;  /* 0x8000002b2a2b7290 */ /* 0x000fe4000fffe03f */
[----:B------:R-:W-:Y:S02]  /*14d0*/  @UP0 USHF.R.U32.HI UR6, URZ, UR15, UR13 ;  /* 0x0000000f3f060299 */ /* 0x000fe4000801160d */
[----:B------:R-:W-:Y:S02]  /*14e0*/  ULEA.HI.SX32 UR4, UR9, UR4, 0x1c ;  /* 0x0000000409047291 */ /* 0x000fe4000f8fe23f */
[----:B------:R-:W-:Y:S02]  /*14f0*/  ULEA.HI.SX32 UR7, UR11, UR7, 0x1c ;  /* 0x000000070b077291 */ /* 0x000fe4000f8fe23f */
[----:B------:R-:W-:-:S02]  /*1500*/  UIADD3 UR6, UR43, UR6, URZ ;  /* 0x000000062b067290 */ /* 0x000fc4000fffe03f */
[----:B------:R-:W-:Y:S01]  /*1510*/  UISETP.LT.AND UP0, UPT, UR4, UR7, UPT ;  /* 0x000000070400728c */ /* 0x000fe2000bf01270 */
[----:B------:R-:W-:Y:S02]  /*1520*/  ULDC UR14, c[0x0][0x9dc] ;  /* 0x00027700000e7ab9 */ /* 0x000fe40000000800 */
[----:B------:R-:W-:Y:S02]  /*1530*/  UIADD3 UR8, UR6, -UR14, URZ ;  /* 0x8000000e06087290 */ /* 0x000fe4000fffe03f */
[----:B------:R-:W-:Y:S01]  /*1540*/  USEL UR9, UR4, UR7, UP0 ;  /* 0x0000000704097287 */ /* 0x000fe20008000000 */
        /* <DEDUP_REMOVED lines=12> */
.L_x_10976:
[----:B------:R-:W-:-:S11]  /*1610*/  UISETP.NE.AND UP0, UPT, UR5, 0x1, UPT ;  /* 0x000000010500788c */ /* 0x000fd6000bf05270 */
[----:B------:R-:W-:Y:S02]  /*1620*/  @UP0 ULDC.64 UR10, c[0x0][0x9e8] ;  /* 0x00027a00000a0ab9 */ /* 0x000fe40000000a00 */
[----:B------:R-:W-:-:S04]  /*1630*/  UIMAD.WIDE.U32 UR6, UR4, UR10, URZ ;  /* 0x0000000a040672a5 */ /* 0x000fc8000f8e003f */
[----:B------:R-:W-:-:S12]  /*1640*/  @UP0 USHF.R.U32.HI UR4, URZ, UR11, UR7 ;  /* 0x0000000b3f040299 */ /* 0x000fd80008011607 */
.L_x_10977:
[----:B------:R-:W-:-:S04]  /*1650*/  UIMAD UR4, UR4, UR5, URZ ;  /* 0x00000005040472a4 */ /* 0x000fc8000f8e023f */
[----:B------:R-:W-:-:S04]  /*1660*/  UISETP.LT.AND UP0, UPT, UR8, UR4, UPT ;  /* 0x000000040800728c */ /* 0x000fc8000bf01270 */
[----:B------:R-:W-:-:S12]  /*1670*/  USEL UR8, UR8, UR4, !UP0 ;  /* 0x0000000408087287 */ /* 0x000fd8000c000000 */
.L_x_10975:
[----:B------:R-:W-:Y:S02]  /*1680*/  UIMAD.WIDE UR4, UR8, 0x2aaaaaab, URZ ;  /* 0x2aaaaaab080478a5 */ /* 0x000fe4000f8e023f */
[----:B------:R-:W-:Y:S02]  /*1690*/  ULOP3.LUT UR40, UR59, 0xffff, URZ, 0xc0, !UPT ;  /* 0x0000ffff3b287892 */ /* 0x000fe4000f8ec03f */
[----:B------:R-:W-:-:S04]  /*16a0*/  USHF.R.U32.HI UR4, URZ, 0x1f, UR5 ;  /* 0x0000001f3f047899 */ /* 0x000fc80008011605 */
[----:B------:R-:W-:-:S04]  /*16b0*/  ULEA.HI.SX32 UR4, UR5, UR4, 0x1c ;  /* 0x0000000405047291 */ /* 0x000fc8000f8fe23f */
        /* <DEDUP_REMOVED lines=9> */
[----:B--2---:R-:W-:Y:S01]  /*1750*/  IMAD.U32 R3, RZ, RZ, UR11 ;  /* 0x0000000bff037e24 */ /* 0x004fe2000f8e00ff */
        /* <DEDUP_REMOVED lines=33> */
.L_x_10978:
[----:B------:R-:W-:Y:S01]  /*1970*/  UIMAD UR40, UR40, UR4, UR10 ;  /* 0x00000004282872a4 */ /* 0x000fe2000f8e020a */
[----:B------:R-:W-:Y:S01]  /*1980*/  IMAD.U32 R168, RZ, RZ, UR9 ;  /* 0x00000009ffa87e24 */ /* 0x000fe2000f8e00ff */
[----:B------:R-:W-:Y:S01]  /*1990*/  PLOP3.LUT P0, PT, PT, PT, PT, 0x80, 0x0 ;  /* 0x000000000000781c */ /* 0x000fe20003f0f070 */
[----:B--2---:R-:W-:-:S05]  /*19a0*/  IMAD.U32 R3, RZ, RZ, UR4 ;  /* 0x00000004ff037e24 */ /* 0x004fca000f8e00ff */
[----:B------:R-:W-:-:S04]  /*19b0*/  VIADDMNMX R168, R3, UR40, R168, PT ;  /* 0x0000002803a87c46 */ /* 0x000fc8000b8001a8 */
[----:B------:R-:W-:-:S13]  /*19c0*/  ISETP.GT.AND P1, PT, R168, UR40, PT ;  /* 0x00000028a8007c0c */ /* 0x000fda000bf24270 */
[----:B------:R-:W-:Y:S05]  /*19d0*/  @!P1 BRA `(.L_x_10979) ;  /* 0x00000150009c9947 */ /* 0x000fea0003800000 */
[----:B------:R-:W-:Y:S01]  /*19e0*/  SHF.R.S32.HI R0, RZ, 0x1f, R37 ;  /* 0x0000001fff007819 */ /* 0x000fe20000011425 */
[----:B------:R-:W-:Y:S01]  /*19f0*/  VIADD R12, R33, 0x18400 ;  /* 0x00018400210c7836 */ /* 0x000fe20000000000 */
[----:B------:R-:W-:Y:S01]  /*1a00*/  STL.64 [R1+0x58], RZ ;  /* 0x000058ff01007387 */ /* 0x000fe20000100a00 */
[----:B------:R-:W-:Y:S01]  /*1a10*/  IMAD.MOV.U32 R4, RZ, RZ, 0x1 ;  /* 0x00000001ff047424 */ /* 0x000fe200078e00ff */
[----:B------:R-:W-:Y:S01]  /*1a20*/  LEA.HI R39, R0, R37, RZ, 0x7 ;  /* 0x0000002500277211 */ /* 0x000fe200078f38ff */
[----:B------:R-:W-:Y:S01]  /*1a30*/  IMAD.MOV.U32 R5, RZ, RZ, RZ ;  /* 0x000000ffff057224 */ /* 0x000fe200078e00ff */
[----:B------:R-:W-:Y:S01]  /*1a40*/  STL.128 [R1+0x90], RZ ;  /* 0x000090ff01007387 */ /* 0x000fe20000100c00 */
[----:B------:R-:W-:Y:S01]  /*1a50*/  IMAD.MOV.U32 R6, RZ, RZ, 0x1 ;  /* 0x00000001ff067424 */ /* 0x000fe200078e00ff */
[----:B------:R-:W-:Y:S01]  /*1a60*/  SHF.R.S32.HI R45, RZ, 0x7, R39 ;  /* 0x00000007ff2d7819 */ /* 0x000fe20000011427 */
[----:B------:R-:W-:Y:S01]  /*1a70*/  IMAD.MOV.U32 R7, RZ, RZ, RZ ;  /* 0x000000ffff077224 */ /* 0x000fe200078e00ff */
[----:B------:R-:W-:Y:S01]  /*1a80*/  STL.128 [R1+0xa0], RZ ;  /* 0x0000a0ff01007387 */ /* 0x000fe20000100c00 */
[----:B------:R-:W-:Y:S01]  /*1a90*/  IMAD.MOV.U32 R11, RZ, RZ, 0x40000040 ;  /* 0x40000040ff0b7424 */ /* 0x000fe200078e00ff */
[----:B------:R-:W-:Y:S01]  /*1aa0*/  LOP3.LUT P0, RZ, R12, 0x1bf, RZ, 0xc0, !PT ;  /* 0x000001bf0cff7812 */ /* 0x000fe2000780c0ff */
[----:B------:R-:W-:Y:S01]  /*1ab0*/  IMAD.MOV.U32 R9, RZ, RZ, 0x40000040 ;  /* 0x40000040ff097424 */ /* 0x000fe200078e00ff */
[----:B------:R-:W0:Y:S04]  /*1ac0*/  SHFL.IDX PT, R0, R45, RZ, 0x1f ;  /* 0x00001fff2d007589 */ /* 0x000e2800000e0000 */
[----:B------:R1:W-:Y:S04]  /*1ad0*/  STL.128 [R1+0x60], R4 ;  /* 0x0000600401007387 */ /* 0x0003e80000100c00 */
[----:B------:R1:W-:Y:S04]  /*1ae0*/  STL.128 [R1+0xb0], RZ ;  /* 0x0000b0ff01007387 */ /* 0x0003e80000100c00 */
[----:B------:R1:W-:Y:S04]  /*1af0*/  STL.128 [R1+0xc0], RZ ;  /* 0x0000c0ff01007387 */ /* 0x0003e80000100c00 */
[----:B------:R1:W-:Y:S04]  /*1b00*/  STL.128 [R1+0xd0], RZ ;  /* 0x0000d0ff01007387 */ /* 0x0003e80000100c00 */
[----:B------:R1:W-:Y:S01]  /*1b10*/  STL.128 [R1+0xe0], RZ ;  /* 0x0000e0ff01007387 */ /* 0x0003e20000100c00 */
[----:B0-----:R-:W-:-:S04]  /*1b20*/  LEA.HI R2, R0, R0, RZ, 0x1 ;  /* 0x0000000000027211 */ /* 0x001fc800078f08ff */
[----:B------:R-:W-:Y:S01]  /*1b30*/  LOP3.LUT R3, R2, 0x1e, RZ, 0xc0, !PT ;  /* 0x0000001e02037812 */ /* 0x000fe200078ec0ff */
[----:B------:R-:W-:-:S04]  /*1b40*/  VIADD R2, R33, 0x1c400 ;  /* 0x0001c40021027836 */ /* 0x000fc80000000000 */
[----:B------:R-:W-:Y:S01]  /*1b50*/  IMAD.IADD R3, R0, 0x1, -R3 ;  /* 0x0000000100037824 */ /* 0x000fe200078e0a03 */
[----:B------:R-:W-:Y:S01]  /*1b60*/  SHF.R.U32.HI R2, RZ, 0x4, R2 ;  /* 0x00000004ff027819 */ /* 0x000fe20000011602 */
[----:B------:R-:W-:Y:S02]  /*1b70*/  VIADD R0, R33, 0x400 ;  /* 0x0000040021007836 */ /* 0x000fe40000000000 */
[----:B------:R-:W-:-:S03]  /*1b80*/  IMAD R3, R3, 0x2000, R12 ;  /* 0x0000200003037824 */ /* 0x000fc600078e020c */
[----:B------:R-:W-:Y:S02]  /*1b90*/  SHF.R.U32.HI R0, RZ, 0x4, R0 ;  /* 0x00000004ff007819 */ /* 0x000fe40000011600 */
[----:B------:R-:W-:Y:S02]  /*1ba0*/  SHF.R.U32.HI R3, RZ, 0x4, R3 ;  /* 0x00000004ff037819 */ /* 0x000fe40000011603 */
[----:B------:R-:W-:Y:S02]  /*1bb0*/  LOP3.LUT R8, R0, 0x3fff, RZ, 0xc0, !PT ;  /* 0x00003fff00087812 */ /* 0x000fe400078ec0ff */
[----:B------:R-:W-:Y:S02]  /*1bc0*/  LOP3.LUT R3, R3, 0x3fff, RZ, 0xc0, !PT ;  /* 0x00003fff03037812 */ /* 0x000fe400078ec0ff */
[----:B------:R-:W-:Y:S02]  /*1bd0*/  LOP3.LUT R0, R2, 0x3fff, RZ, 0xc0, !PT ;  /* 0x00003fff02007812 */ /* 0x000fe400078ec0ff */
[----:B------:R-:W-:-:S02]  /*1be0*/  LOP3.LUT R2, R8, 0x3000000, RZ, 0xfc, !PT ;  /* 0x0300000008027812 */ /* 0x000fc400078efcff */
[----:B------:R-:W-:Y:S01]  /*1bf0*/  LOP3.LUT R8, R3, 0x10000, RZ, 0xfc, !PT ;  /* 0x0001000003087812 */ /* 0x000fe200078efcff */
[----:B------:R-:W-:Y:S01]  /*1c00*/  IMAD.MOV.U32 R3, RZ, RZ, 0x40000040 ;  /* 0x40000040ff037424 */ /* 0x000fe200078e00ff */
[----:B------:R-:W-:-:S04]  /*1c10*/  LOP3.LUT R10, R0, 0x10000, RZ, 0xfc, !PT ;  /* 0x00010000000a7812 */ /* 0x000fc800078efcff */
[----:B------:R1:W-:Y:S04]  /*1c20*/  STL.64 [R1+0x80], R2 ;  /* 0x0000800201007387 */ /* 0x0003e80000100a00 */
        /* <DEDUP_REMOVED lines=18> */
.L_x_10980:
[----:B------:R-:W-:Y:S01]  /*1d50*/  LOP3.LUT R0, R39, 0xffffff80, RZ, 0xc0, !PT ;  /* 0xffffff8027007812 */ /* 0x000fe200078ec0ff */
[----:B------:R-:W0:Y:S01]  /*1d60*/  LDC.64 R68, c[0x0][0x9d8] ;  /* 0x00027600ff447b82 */ /* 0x000e220000000a00 */
[----:B------:R-:W-:Y:S01]  /*1d70*/  VIADD R20, R29, 0xffffff80 ;  /* 0xffffff801d147836 */ /* 0x000fe20000000000 */
[----:B------:R2:W-:Y:S01]  /*1d80*/  STL.64 [R1+0xf8], R42 ;  /* 0x0000f82a01007387 */ /* 0x0005e20000100a00 */
[----:B------:R-:W-:Y:S02]  /*1d90*/  IMAD.U32 R13, RZ, RZ, UR42 ;  /* 0x0000002aff0d7e24 */ /* 0x000fe4000f8e00ff */
[----:B------:R-:W-:Y:S01]  /*1da0*/  IMAD.IADD R37, R37, 0x1, -R0 ;  /* 0x0000000125257824 */ /* 0x000fe200078e0a00 */
[----:B------:R2:W-:Y:S01]  /*1db0*/  STL.64 [R1+0x100], R30 ;  /* 0x0001001e01007387 */ /* 0x0005e20000100a00 */
[----:B------:R-:W-:Y:S01]  /*1dc0*/  IMAD.MOV.U32 R44, RZ, RZ, RZ ;  /* 0x000000ffff2c7224 */ /* 0x000fe200078e00ff */
[----:B-1----:R-:W1:Y:S02]  /*1dd0*/  LDC.64 R8, c[0x0][0x9e8] ;  /* 0x00027a00ff087b82 */ /* 0x002e640000000a00 */
[----:B------:R-:W-:Y:S01]  /*1de0*/  SHF.R.S32.HI R0, RZ, 0x1f, R37 ;  /* 0x0000001fff007819 */ /* 0x000fe20000011425 */
[----:B------:R2:W-:Y:S03]  /*1df0*/  STL.64 [R1+0x140], R26 ;  /* 0x0001401a01007387 */ /* 0x0005e60000100a00 */
[CC--:B------:R-:W-:Y:S01]  /*1e00*/  LEA.HI R11, R0.reuse, R37.reuse, RZ, 0x2 ;  /* 0x00000025000b7211 */ /* 0x0c0fe200078f10ff */
[----:B------:R2:W-:Y:S01]  /*1e10*/  STL [R1+0x10c], R20 ;  /* 0x00010c1401007387 */ /* 0x0005e20000100800 */
[----:B------:R-:W3:Y:S01]  /*1e20*/  LDC R12, c[0x0][0x288] ;  /* 0x0000a200ff0c7b82 */ /* 0x000ee20000000800 */
[----:B------:R-:W-:-:S02]  /*1e30*/  LEA.HI R0, R0, R37, RZ, 0x5 ;  /* 0x0000002500007211 */ /* 0x000fc400078f28ff */
[--C-:B------:R-:W-:Y:S01]  /*1e40*/  SHF.R.S32.HI R7, RZ, 0x2, R11.reuse ;  /* 0x00000002ff077819 */ /* 0x100fe2000001140b */
[----:B------:R2:W-:Y:S01]  /*1e50*/  STL.U8 [R1+0x108], RZ ;  /* 0x000108ff01007387 */ /* 0x0005e20000100000 */
[----:B------:R-:W-:Y:S02]  /*1e60*/  SHF.R.S32.HI R2, RZ, 0x1f, R11 ;  /* 0x0000001fff027819 */ /* 0x000fe4000001140b */
[----:B------:R-:W-:Y:S01]  /*1e70*/  SHF.R.S32.HI R0, RZ, 0x5, R0 ;  /* 0x00000005ff007819 */ /* 0x000fe20000011400 */
[----:B------:R-:W4:Y:S01]  /*1e80*/  LDC R6, c[0x0][0x450] ;  /* 0x00011400ff067b82 */ /* 0x000f220000000800 */
[----:B------:R-:W-:Y:S01]  /*1e90*/  LEA.HI R2, R2, R7, RZ, 0x3 ;  /* 0x0000000702027211 */ /* 0x000fe200078f18ff */
[----:B0-----:R-:W-:-:S03]  /*1ea0*/  IMAD.MOV.U32 R14, RZ, RZ, R69 ;  /* 0x000000ffff0e7224 */ /* 0x001fc600078e0045 */
[----:B------:R-:W-:-:S03]  /*1eb0*/  LOP3.LUT R4, R2, 0xfffffff8, RZ, 0xc0, !PT ;  /* 0xfffffff802047812 */ /* 0x000fc600078ec0ff */
[----:B------:R-:W0:Y:S01]  /*1ec0*/  LDC.64 R2, c[0x0][0x9e0] ;  /* 0x00027800ff027b82 */ /* 0x000e220000000a00 */
[----:B-1----:R-:W-:Y:S02]  /*1ed0*/  IMAD.MOV.U32 R46, RZ, RZ, R8 ;  /* 0x000000ffff2e7224 */ /* 0x002fe400078e0008 */
[----:B------:R-:W-:Y:S01]  /*1ee0*/  IMAD.IADD R7, R7, 0x1, -R4 ;  /* 0x0000000107077824 */ /* 0x000fe200078e0a04 */
[----:B------:R-:W-:Y:S01]  /*1ef0*/  LEA.HI R4, R45, R45, RZ, 0x1 ;  /* 0x0000002d2d047211 */ /* 0x000fe200078f08ff */
[----:B------:R-:W-:Y:S02]  /*1f00*/  IMAD.MOV.U32 R47, RZ, RZ, R9 ;  /* 0x000000ffff2f7224 */ /* 0x000fe400078e0009 */
[----:B------:R-:W-:Y:S01]  /*1f10*/  IMAD R7, R0, 0x10, R7 ;  /* 0x0000001000077824 */ /* 0x000fe200078e0207 */
[----:B------:R-:W-:Y:S02]  /*1f20*/  LOP3.LUT R10, R4, 0x3fffffe, RZ, 0xc0, !PT ;  /* 0x03fffffe040a7812 */ /* 0x000fe400078ec0ff */
[----:B------:R-:W4:Y:S01]  /*1f30*/  LDC.64 R4, c[0x0][0x448] ;  /* 0x00011200ff047b82 */ /* 0x000f220000000a00 */
[----:B------:R-:W-:-:S02]  /*1f40*/  LOP3.LUT R0, R11, 0x7ffffffc, RZ, 0xc0, !PT ;  /* 0x7ffffffc0b007812 */ /* 0x000fc400078ec0ff */
[----:B------:R-:W-:-:S03]  /*1f50*/  IMAD.IADD R10, R45, 0x1, -R10 ;  /* 0x000000012d0a7824 */ /* 0x000fc600078e0a0a */
[----:B------:R-:W-:Y:S02]  /*1f60*/  IMAD.IADD R0, R37, 0x1, -R0 ;  /* 0x0000000125007824 */ /* 0x000fe400078e0a00 */
[----:B------:R-:W-:Y:S02]  /*1f70*/  IMAD R10, R10, 0x40, R7 ;  /* 0x000000400a0a7824 */ /* 0x000fe400078e0207 */
[----:B------:R-:W-:Y:S01]  /*1f80*/  IMAD.SHL.U32 R11, R0, 0x2, RZ ;  /* 0x00000002000b7824 */ /* 0x000fe200078e00ff */
[----:B------:R-:W-:Y:S01]  /*1f90*/  SHF.L.U32 R0, RZ, 0x1f, RZ ;  /* 0x0000001fff007819 */ /* 0x000fe200000006ff */
[----:B------:R-:W-:Y:S02]  /*1fa0*/  IMAD.MOV.U32 R7, RZ, RZ, R68 ;  /* 0x000000ffff077224 */ /* 0x000fe400078e0044 */
[----:B0-----:R-:W-:Y:S01]  /*1fb0*/  IMAD.MOV.U32 R15, RZ, RZ, R2 ;  /* 0x000000ffff0f7224 */ /* 0x001fe200078e0002 */
[----:B------:R2:W-:Y:S01]  /*1fc0*/  STL.64 [R1+0xf0], R10 ;  /* 0x0000f00a01007387 */ /* 0x0005e20000100a00 */
[----:B------:R-:W-:-:S03]  /*1fd0*/  IMAD.MOV.U32 R45, RZ, RZ, R3 ;  /* 0x000000ffff2d7224 */ /* 0x000fc600078e0003 */
[----:B---3--:R2:W-:Y:S04]  /*1fe0*/  STL.128 [R1+0x110], R12 ;  /* 0x0001100c01007387 */ /* 0x0085e80000100c00 */
[----:B------:R2:W-:Y:S04]  /*1ff0*/  STL.128 [R1+0x120], R44 ;  /* 0x0001202c01007387 */ /* 0x0005e80000100c00 */
[----:B----4-:R2:W-:Y:S01]  /*2000*/  STL.128 [R1+0x130], R4 ;  /* 0x0001300401007387 */ /* 0x0105e20000100c00 */
[----:B------:R-:W0:Y:S02]  /*2010*/  SYNCS.PHASECHK.TRANS64.TRYWAIT P0, [R33+URZ+0x22800], R0 ;  /* 0x02280000210075a7 */ /* 0x000e24000800017f */
[----:B0-2---:R-:W-:Y:S05]  /*2020*/  @!P0 BRA `(.L_x_10981) ;  /* 0x000001b000188947 */ /* 0x005fea0003800000 */
.L_x_11130:
[----:B------:R-:W2:Y:S04]  /*2030*/  LDL R4, [R1] ;  /* 0x0000000001047983 */ /* 0x000ea80000100800 */
[----:B------:R1:W5:Y:S01]  /*2040*/  LDL.64 R10, [R1+0x1c0] ;  /* 0x0001c000010a7983 */ /* 0x0003620000100a00 */
[----:B------:R-:W-:Y:S01]  /*2050*/  IMAD.MOV.U32 R12, RZ, RZ, R36 ;  /* 0x000000ffff0c7224 */ /* 0x000fe200078e0024 */
[----:B0-----:R-:W-:Y:S01]  /*2060*/  IADD3 R0, P0, R16, 0x400, RZ ;  /* 0x0000040010007810 */ /* 0x001fe20007f1e0ff */
[----:B------:R-:W-:Y:S01]  /*2070*/  IMAD.MOV.U32 R13, RZ, RZ, R65 ;  /* 0x000000ffff0d7224 */ /* 0x000fe200078e0041 */
[----:B------:R-:W-:Y:S01]  /*2080*/  STL.64 [R1+0x148], R24 ;  /* 0x0001481801007387 */ /* 0x000fe20000100a00 */
[----:B------:R-:W-:Y:S01]  /*2090*/  IMAD.MOV.U32 R14, RZ, RZ, R51 ;  /* 0x000000ffff0e7224 */ /* 0x000fe200078e0033 */
[----:B------:R-:W-:Y:S05]  /*20a0*/  WARPSYNC.ALL ;  /* 0x0000000000007948 */ /* 0x000fea0003800000 */
[----:B------:R-:W-:Y:S01]  /*20b0*/  IMAD.MOV.U32 R15, RZ, RZ, R52 ;  /* 0x000000ffff0f7224 */ /* 0x000fe200078e0034 */
[----:B------:R-:W-:Y:S01]  /*20c0*/  BSSY B0, `(.L_x_10982) ;  /* 0x0000025000007945 */ /* 0x000fe20003800000 */
[----:B------:R-:W-:-:S02]  /*20d0*/  IMAD.X R7, RZ, RZ, R17, P0 ;  /* 0x000000ffff077224 */ /* 0x000fc400000e0611 */
[----:B------:R-:W-:Y:S01]  /*20e0*/  IMAD.MOV.U32 R29, RZ, RZ, R59 ;  /* 0x000000ffff1d7224 */ /* 0x000fe200078e003b */
[----:B------:R0:W-:Y:S01]  /*20f0*/  STL.128 [R1+0x150], R12 ;  /* 0x0001500c01007387 */ /* 0x0001e20000100c00 */
[----:B------:R-:W-:Y:S02]  /*2100*/  IMAD.MOV.U32 R30, RZ, RZ, R0 ;  /* 0x000000ffff1e7224 */ /* 0x000fe400078e0000 */
[----:B------:R-:W-:Y:S02]  /*2110*/  IMAD.MOV.U32 R31, RZ, RZ, R7 ;  /* 0x000000ffff1f7224 */ /* 0x000fe400078e0007 */
[----:B------:R-:W-:Y:S02]  /*2120*/  IMAD.MOV.U32 R33, RZ, RZ, R67 ;  /* 0x000000ffff217224 */ /* 0x000fe400078e0043 */
[----:B------:R-:W-:Y:S01]  /*2130*/  VIADD R228, R74, 0x8 ;  /* 0x000000084ae47836 */ /* 0x000fe20000000000 */
[----:B------:R-:W-:Y:S01]  /*2140*/  STL.128 [R1+0x170], R28 ;  /* 0x0001701c01007387 */ /* 0x000fe20000100c00 */
[----:B0-----:R-:W-:-:S02]  /*2150*/  IMAD.MOV.U32 R14, RZ, RZ, R32 ;  /* 0x000000ffff0e7224 */ /* 0x001fc400078e0020 */
[----:B------:R-:W-:Y:S02]  /*2160*/  IMAD.MOV.U32 R15, RZ, RZ, R61 ;  /* 0x000000ffff0f7224 */ /* 0x000fe400078e003d */
[----:B------:R-:W-:Y:S02]  /*2170*/  IMAD.MOV.U32 R12, RZ, RZ, R16 ;  /* 0x000000ffff0c7224 */ /* 0x000fe400078e0010 */
[----:B------:R-:W-:Y:S02]  /*2180*/  IMAD.MOV.U32 R13, RZ, RZ, R17 ;  /* 0x000000ffff0d7224 */ /* 0x000fe400078e0011 */
[----:B------:R-:W-:-:S03]  /*2190*/  IMAD.MOV.U32 R32, RZ, RZ, R38 ;  /* 0x000000ffff207224 */ /* 0x000fc600078e0026 */
        /* <DEDUP_REMOVED lines=10> */
[----:B------:R-:W-:-:S03]  /*2240*/  IMAD.MOV.U32 R35, RZ, RZ, R63 ;  /* 0x000000ffff237224 */ /* 0x000fc600078e003f */
[----:B------:R0:W-:Y:S04]  /*2250*/  STL.128 [R1+0x190], R12 ;  /* 0x0001900c01007387 */ /* 0x0001e80000100c00 */
[----:B------:R1:W-:Y:S01]  /*2260*/  STL.128 [R1+0x1a0], R32 ;  /* 0x0001a02001007387 */ /* 0x0003e20000100c00 */
[----:B0-----:R-:W-:Y:S02]  /*2270*/  IMAD.MOV.U32 R12, RZ, RZ, R55 ;  /* 0x000000ffff0c7224 */ /* 0x001fe400078e0037 */
[----:B------:R-:W-:Y:S02]  /*2280*/  IMAD.MOV.U32 R13, RZ, RZ, R56 ;  /* 0x000000ffff0d7224 */ /* 0x000fe400078e0038 */
[----:B------:R-:W-:Y:S02]  /*2290*/  IMAD.MOV.U32 R14, RZ, RZ, R57 ;  /* 0x000000ffff0e7224 */ /* 0x000fe400078e0039 */
[----:B------:R-:W-:-:S05]  /*22a0*/  IMAD.MOV.U32 R15, RZ, RZ, R58 ;  /* 0x000000ffff0f7224 */ /* 0x000fca00078e003a */
[----:B------:R1:W-:Y:S01]  /*22b0*/  STL.128 [R1+0x1b0], R12 ;  /* 0x0001b00c01007387 */ /* 0x0003e20000100c00 */
[----:B--2---:R-:W-:Y:S01]  /*22c0*/  LOP3.LUT R0, R4, 0x1, RZ, 0xfc, !PT ;  /* 0x0000000104007812 */ /* 0x004fe200078efcff */
[----:B------:R1:W-:Y:S03]  /*22d0*/  BAR.SYNC.DEFER_BLOCKING R228, 0x100 ;  /* 0x000400e40000751d */ /* 0x0003e60000010000 */
[----:B------:R-:W-:-:S13]  /*22e0*/  ISETP.NE.AND P1, PT, R0, 0x3, PT ;  /* 0x000000030000780c */ /* 0x000fda0003f25270 */
[----:B-1----:R-:W-:Y:S05]  /*22f0*/  @!P1 BRA `(.L_x_10983) ;  /* 0x0000000000049947 */ /* 0x002fea0003800000 */
[----:B------:R-:W-:Y:S01]  /*2300*/  BPT.TRAP 0x1 ;  /* 0x000000040000795c */ /* 0x000fe20000300000 */
.L_x_10983:
[----:B------:R-:W-:Y:S05]  /*2310*/  BSYNC B0 ;  /* 0x0000000000007941 */ /* 0x000fea0003800000 */
.L_x_10982:
        /* <DEDUP_REMOVED lines=8> */
.L_x_10985:
[----:B------:R-:W-:Y:S05]  /*23a0*/  BSYNC B0 ;  /* 0x0000000000007941 */ /* 0x000fea0003800000 */
.L_x_10984:
[----:B------:R-:W-:Y:S04]  /*23b0*/  BSSY B0, `(.L_x_10986) ;  /* 0x0000004000007945 */ /* 0x000fe80003800000 */
[----:B-1----:R-:W-:Y:S05]  /*23c0*/  @P0 BRA `(.L_x_10987) ;  /* 0x0000000000080947 */ /* 0x002fea0003800000 */
[----:B------:R-:W1:Y:S02]  /*23d0*/  SYNCS.PHASECHK.TRANS64.TRYWAIT P0, [R10+URZ], R11 ;  /* 0x0000000b0a0075a7 */ /* 0x000e64000800017f */
[----:B-1----:R-:W-:Y:S05]  /*23e0*/  @!P0 BRA `(.L_x_10988) ;  /* 0x000001ac003c8947 */ /* 0x002fea0003800000 */
.L_x_10987:
[----:B------:R-:W-:Y:S05]  /*23f0*/  BSYNC B0 ;  /* 0x0000000000007941 */ /* 0x000fea0003800000 */
.L_x_10986:
[----:B------:R-:W2:Y:S04]  /*2400*/  LDL R7, [R1+0x1c0] ;  /* 0x0001c00001077983 */ /* 0x000ea80000100800 */
[----:B01----:R-:W2:Y:S01]  /*2410*/  LDL.64 R10, [R1+0x78] ;  /* 0x00007800010a7983 */ /* 0x003ea20000100a00 */
[----:B------:R-:W-:Y:S05]  /*2420*/  WARPSYNC.ALL ;  /* 0x0000000000007948 */ /* 0x000fea0003800000 */
[----:B------:R-:W3:Y:S04]  /*2430*/  LDL.64 R14, [R1+0x70] ;  /* 0x00007000010e7983 */ /* 0x000ee80000100a00 */
[----:B------:R-:W4:Y:S04]  /*2440*/  LDL.64 R12, [R1+0x70] ;  /* 0x00007000010c7983 */ /* 0x000f280000100a00 */
[----:B------:R-:W4:Y:S01]  /*2450*/  LDL.64 R20, [R1+0x70] ;  /* 0x0000700001147983 */ /* 0x000f220000100a00 */
[----:B--2---:R-:W-:-:S03]  /*2460*/  IMAD R10, R7, 0x300, R10 ;  /* 0x00000300070a7824 */ /* 0x004fc600078e020a */
[----:B------:R-:W2:Y:S01]  /*2470*/  LDL.64 R72, [R1+0x70] ;  /* 0x0000700001487983 */ /* 0x000ea20000100a00 */
[----:B------:R-:W-:Y:S01]  /*2480*/  R2UR UR7, R11 ;  /* 0x000000000b0772ca */ /* 0x000fe200000e0000 */
[----:B------:R-:W-:Y:S01]  /*2490*/  WARPGROUP.ARRIVE ;  /* 0x00000000000079c5 */ /* 0x000fe20000000000 */
[----:B------:R-:W-:Y:S01]  /*24a0*/  R2UR UR6, R10 ;  /* 0x000000000a0672ca */ /* 0x000fe200000e0000 */
[----:B------:R-:W2:Y:S04]  /*24b0*/  LDL R4, [R1] ;  /* 0x0000000001047983 */ /* 0x000ea80000100800 */
[----:B------:R0:W5:Y:S04]  /*24c0*/  LDL R0, [R1+0x1c0] ;  /* 0x0001c00001007983 */ /* 0x0001680000100800 */
[----:B------:R0:W5:Y:S01]  /*24d0*/  LDL R75, [R1+0xc] ;  /* 0x00000c00014b7983 */ /* 0x0001620000100800 */
[----:B---3--:R-:W-:-:S02]  /*24e0*/  R2UR UR4, R14 ;  /* 0x000000000e0472ca */ /* 0x008fc400000e0000 */
[----:B------:R-:W-:-:S13]  /*24f0*/  R2UR UR5, R15 ;  /* 0x000000000f0572ca */ /* 0x000fda00000e0000 */
[----:B------:R-:W-:Y:S01]  /*2500*/  HGMMA.64x96x16.F32 R24, gdesc[UR4], RZ, !UPT, gsb0 ;  /* 0x01600000041879f0 */ /* 0x000fe2000c0008ff */
[----:B----4-:R-:W-:Y:S02]  /*2510*/  VIADD R12, R12, 0x2 ;  /* 0x000000020c0c7836 */ /* 0x010fe40000000000 */
[----:B------:R-:W-:Y:S02]  /*2520*/  VIADD R14, R10, 0x2 ;  /* 0x000000020a0e7836 */ /* 0x000fe40000000000 */
[----:B------:R-:W-:Y:S01]  /*2530*/  IMAD.MOV.U32 R15, RZ, RZ, R11 ;  /* 0x000000ffff0f7224 */ /* 0x000fe200078e000b */
[----:B------:R-:W-:Y:S02]  /*2540*/  R2UR UR4, R12 ;  /* 0x000000000c0472ca */ /* 0x000fe400000e0000 */
[----:B------:R-:W-:Y:S02]  /*2550*/  R2UR UR6, R14 ;  /* 0x000000000e0672ca */ /* 0x000fe400000e0000 */
[----:B------:R-:W-:-:S02]  /*2560*/  R2UR UR7, R15 ;  /* 0x000000000f0772ca */ /* 0x000fc400000e0000 */
[----:B------:R-:W-:Y:S01]  /*2570*/  R2UR UR5, R13 ;  /* 0x000000000d0572ca */ /* 0x000fe200000e0000 */
[----:B------:R-:W-:Y:S01]  /*2580*/  VIADD R20, R20, 0x4 ;  /* 0x0000000414147836 */ /* 0x000fe20000000000 */
[----:B------:R-:W-:Y:S02]  /*2590*/  WARPGROUP.DEPBAR.LE gsb0, 0x0 ;  /* 0x00008000000079c5 */ /* 0x000fe40000010000 */
[----:B------:R-:W-:-:S09]  /*25a0*/  WARPGROUP.ARRIVE ;  /* 0x00000000000079c5 */ /* 0x000fd20000000000 */
[----:B------:R-:W-:Y:S01]  /*25b0*/  HGMMA.64x96x16.F32 R24, gdesc[UR4], R24, gsb0 ;  /* 0x01600000041879f0 */ /* 0x000fe20008000818 */
[----:B------:R-:W-:Y:S02]  /*25c0*/  VIADD R12, R10, 0x4 ;  /* 0x000000040a0c7836 */ /* 0x000fe40000000000 */
[----:B------:R-:W-:Y:S01]  /*25d0*/  IMAD.MOV.U32 R13, RZ, RZ, R11 ;  /* 0x000000ffff0d7224 */ /* 0x000fe200078e000b */
[----:B------:R-:W-:Y:S02]  /*25e0*/  R2UR UR4, R20 ;  /* 0x00000000140472ca */ /* 0x000fe400000e0000 */
[----:B------:R-:W-:Y:S02]  /*25f0*/  R2UR UR6, R12 ;  /* 0x000000000c0672ca */ /* 0x000fe400000e0000 */
[----:B------:R-:W-:Y:S02]  /*2600*/  R2UR UR7, R13 ;  /* 0x000000000d0772ca */ /* 0x000fe400000e0000 */
[----:B------:R-:W-:Y:S01]  /*2610*/  R2UR UR5, R21 ;  /* 0x00000000150572ca */ /* 0x000fe200000e0000 */
[----:B------:R-:W-:-:S02]  /*2620*/  VIADD R10, R10, 0x6 ;  /* 0x000000060a0a7836 */ /* 0x000fc40000000000 */
[----:B--2---:R-:W-:Y:S01]  /*2630*/  VIADD R72, R72, 0x6 ;  /* 0x0000000648487836 */ /* 0x004fe20000000000 */
[----:B------:R-:W-:Y:S02]  /*2640*/  WARPGROUP.DEPBAR.LE gsb0, 0x0 ;  /* 0x00008000000079c5 */ /* 0x000fe40000010000 */
[----:B------:R-:W-:-:S07]  /*2650*/  WARPGROUP.ARRIVE ;  /* 0x00000000000079c5 */ /* 0x000fce0000000000 */
[----:B------:R-:W-:Y:S01]  /*2660*/  HGMMA.64x96x16.F32 R24, gdesc[UR4], R24, gsb0 ;  /* 0x01600000041879f0 */ /* 0x000fe20008000818 */
[----:B------:R-:W-:Y:S02]  /*2670*/  R2UR UR6, R10 ;  /* 0x000000000a0672ca */ /* 0x000fe400000e0000 */
[----:B------:R-:W-:Y:S02]  /*2680*/  R2UR UR7, R11 ;  /* 0x000000000b0772ca */ /* 0x000fe400000e0000 */
[----:B------:R-:W-:Y:S02]  /*2690*/  R2UR UR4, R72 ;  /* 0x00000000480472ca */ /* 0x000fe400000e0000 */
[----:B------:R-:W-:Y:S01]  /*26a0*/  R2UR UR5, R73 ;  /* 0x00000000490572ca */ /* 0x000fe200000e0000 */
[----:B------:R-:W-:Y:S01]  /*26b0*/  IMAD.MOV.U32 R229, RZ, RZ, 0x1 ;  /* 0x00000001ffe57424 */ /* 0x000fe200078e00ff */
[----:B------:R0:W-:Y:S04]  /*26c0*/  STL [R1+0x60], RZ ;  /* 0x000060ff01007387 */ /* 0x0001e80000100800 */
[----:B------:R0:W-:Y:S01]  /*26d0*/  STL [R1+0x60], R229 ;  /* 0x000060e501007387 */ /* 0x0001e20000100800 */
[----:B------:R-:W-:-:S03]  /*26e0*/  LOP3.LUT R4, R4, 0x1, RZ, 0xfc, !PT ;  /* 0x0000000104047812 */ /* 0x000fc600078efcff */
[----:B------:R0:W-:Y:S01]  /*26f0*/  STL [R1+0x60], R229 ;  /* 0x000060e501007387 */ /* 0x0001e20000100800 */
[----:B------:R-:W-:Y:S02]  /*2700*/  WARPGROUP.DEPBAR.LE gsb0, 0x0 ;  /* 0x00008000000079c5 */ /* 0x000fe40000010000 */
[----:B------:R-:W-:-:S06]  /*2710*/  WARPGROUP.ARRIVE ;  /* 0x00000000000079c5 */ /* 0x000fcc0000000000 */
[----:B------:R-:W-:Y:S01]  /*2720*/  HGMMA.64x96x16.F32 R24, gdesc[UR4], R24, gsb0 ;  /* 0x01600000041879f0 */ /* 0x000fe20008000818 */
[----:B------:R0:W-:Y:S04]  /*2730*/  STL [R1+0x60], R229 ;  /* 0x000060e501007387 */ /* 0x0001e80000100800 */
[----:B------:R0:W-:Y:S01]  /*2740*/  STL [R1+0x60], R229 ;  /* 0x000060e501007387 */ /* 0x0001e20000100800 */
[----:B------:R-:W-:Y:S02]  /*2750*/  ISETP.NE.AND P0, PT, R4, 0x3, PT ;  /* 0x000000030400780c */ /* 0x000fe40003f05270 */
[----:B------:R-:W-:Y:S01]  /*2760*/  IADD3 R227, -R74, 0xb, RZ ;  /* 0x0000000b4ae37810 */ /* 0x000fe20007ffe1ff */
[----:B------:R-:W-:Y:S01]  /*2770*/  BSSY B0, `(.L_x_10989) ;  /* 0x0000005000007945 */ /* 0x000fe20003800000 */
[----:B------:R-:W-:-:S03]  /*2780*/  WARPGROUP.DEPBAR.LE gsb0, 0x0 ;  /* 0x00008000000079c5 */ /* 0x000fc60000010000 */
[----:B------:R0:W-:Y:S06]  /*2790*/  BAR.ARV R227, 0x100 ;  /* 0x000400e30000751d */ /* 0x0001ec0000002000 */
[----:B------:R-:W-:Y:S05]  /*27a0*/  @!P0 BRA `(.L_x_10990) ;  /* 0x0000000000048947 */ /* 0x000fea0003800000 */
[----:B------:R-:W-:Y:S01]  /*27b0*/  BPT.TRAP 0x1 ;  /* 0x000000040000795c */ /* 0x000fe20000300000 */
.L_x_10990:
[----:B------:R-:W-:Y:S05]  /*27c0*/  BSYNC B0 ;  /* 0x0000000000007941 */ /* 0x000fea0003800000 */
.L_x_10989:
        /* <DEDUP_REMOVED lines=8> */
[----:B------:R-:W3:Y:S04]  /*2850*/  LDL.64 R10, [R1+0x130] ;  /* 0x00013000010a7983 */ /* 0x000ee80000100a00 */
[----:B------:R-:W4:Y:S04]  /*2860*/  LDL R78, [R1+0x138] ;  /* 0x00013800014e7983 */ /* 0x000f280000100800 */
[----:B------:R-:W4:Y:S04]  /*2870*/  LDL.128 R72, [R1+0x110] ;  /* 0x0001100001487983 */ /* 0x000f280000100c00 */
[----:B------:R-:W4:Y:S04]  /*2880*/  LDL.128 R12, [R1+0x120] ;  /* 0x00012000010c7983 */ /* 0x000f280000100c00 */
[----:B--2---:R-:W2:Y:S01]  /*2890*/  LD.E R20, desc[UR36][R20.64] ;  /* 0x0000002414147980 */ /* 0x004ea2000c101900 */
[----:B---3--:R-:W-:-:S02]  /*28a0*/  ISETP.NE.AND P0, PT, R10, 0x1, PT ;  /* 0x000000010a00780c */ /* 0x008fc40003f05270 */
[----:B----4-:R-:W-:Y:S01]  /*28b0*/  ISETP.GE.AND P1, PT, R13, 0x1, PT ;  /* 0x000000010d00780c */ /* 0x010fe20003f26270 */
[----:B------:R-:W-:Y:S01]  /*28c0*/  BSSY B0, `(.L_x_10991) ;  /* 0x00000a2000007945 */ /* 0x000fe20003800000 */
[-C--:B--2---:R-:W-:Y:S01]  /*28d0*/  FMUL.FTZ R7, R24, R20.reuse ;  /* 0x0000001418077220 */ /* 0x084fe20000410000 */
[-C--:B------:R-:W-:Y:S01]  /*28e0*/  FMUL.FTZ R33, R33, R20.reuse ;  /* 0x0000001421217220 */ /* 0x080fe20000410000 */
[-C--:B------:R-:W-:Y:S01]  /*28f0*/  FMUL.FTZ R24, R31, R20.reuse ;  /* 0x000000141f187220 */ /* 0x080fe20000410000 */
[----:B------:R-:W-:Y:S01]  /*2900*/  SHF.R.S32.HI R31, RZ, 0x1f, R76 ;  /* 0x0000001fff1f7819 */ /* 0x000fe2000001144c */
[-C--:B------:R-:W-:Y:S01]  /*2910*/  FMUL.FTZ R29, R29, R20.reuse ;  /* 0x000000141d1d7220 */ /* 0x080fe20000410000 */
[----:B------:R2:W3:Y:S01]  /*2920*/  MUFU.TANH R81, R33 ;  /* 0x0000002100517308 */ /* 0x0004e20000002400 */
[-C--:B------:R-:W-:Y:S01]  /*2930*/  FMUL.FTZ R41, R41, R20.reuse ;  /* 0x0000001429297220 */ /* 0x080fe20000410000 */
[----:B--2---:R-:W-:Y:S01]  /*2940*/  FMUL.FTZ R33, R39, R20 ;  /* 0x0000001427217220 */ /* 0x004fe20000410000 */
[----:B------:R-:W-:-:S05]  /*2950*/  LEA.HI R39, R31, R76, RZ, 0x7 ;  /* 0x0000004c1f277211 */ /* 0x000fca00078f38ff */
[----:B------:R2:W4:Y:S01]  /*2960*/  MUFU.TANH R79, R29 ;  /* 0x0000001d004f7308 */ /* 0x0005220000002400 */
[----:B------:R-:W-:Y:S01]  /*2970*/  FMUL.FTZ R44, R44, R20 ;  /* 0x000000142c2c7220 */ /* 0x000fe20000410000 */
[----:B--2---:R-:W-:-:S06]  /*2980*/  LOP3.LUT R29, R39, 0xffffff80, RZ, 0xc0, !PT ;  /* 0xffffff80271d7812 */ /* 0x004fcc00078ec0ff */
[----:B------:R2:W0:Y:S01]  /*2990*/  MUFU.TANH R85, R41 ;  /* 0x0000002900557308 */ /* 0x0004220000002400 */
[-C--:B------:R-:W-:Y:S01]  /*29a0*/  FMUL.FTZ R21, R30, R20.reuse ;  /* 0x000000141e157220 */ /* 0x080fe20000410000 */
[----:B------:R-:W-:Y:S01]  /*29b0*/  FMUL.FTZ R36, R36, R20 ;  /* 0x0000001424247220 */ /* 0x000fe20000410000 */
[----:B--2---:R-:W-:-:S05]  /*29c0*/  IMAD.IADD R41, R76, 0x1, -R29 ;  /* 0x000000014c297824 */ /* 0x004fca00078e0a1d */
[----:B------:R2:W0:Y:S01]  /*29d0*/  MUFU.TANH R86, R44 ;  /* 0x0000002c00567308 */ /* 0x0004220000002400 */
[-C--:B------:R-:W-:Y:S01]  /*29e0*/  FMUL.FTZ R30, R35, R20.reuse ;  /* 0x00000014231e7220 */ /* 0x080fe20000410000 */
[-C--:B------:R-:W-:Y:S01]  /*29f0*/  FMUL.FTZ R35, R43, R20.reuse ;  /* 0x000000142b237220 */ /* 0x080fe20000410000 */
[-C--:B------:R-:W-:Y:S01]  /*2a00*/  FMUL.FTZ R45, R45, R20.reuse ;  /* 0x000000142d2d7220 */ /* 0x080fe20000410000 */
[----:B------:R-:W-:Y:S01]  /*2a10*/  FMUL.FTZ R4, R27, R20 ;  /* 0x000000141b047220 */ /* 0x000fe20000410000 */
[----:B--2---:R-:W-:-:S03]  /*2a20*/  SHF.R.S32.HI R44, RZ, 0x1f, R41 ;  /* 0x0000001fff2c7819 */ /* 0x004fc60000011429 */
[----:B------:R2:W0:Y:S01]  /*2a30*/  MUFU.TANH R82, R36 ;  /* 0x0000002400527308 */ /* 0x0004220000002400 */
[-C--:B------:R-:W-:Y:S01]  /*2a40*/  FMUL.FTZ R37, R37, R20.reuse ;  /* 0x0000001425257220 */ /* 0x080fe20000410000 */
[----:B------:R-:W-:Y:S01]  /*2a50*/  LEA.HI R43, R44, R41, RZ, 0x2 ;  /* 0x000000292c2b7211 */ /* 0x000fe200078f10ff */
[-C--:B------:R-:W-:Y:S01]  /*2a60*/  FMUL.FTZ R27, R34, R20.reuse ;  /* 0x00000014221b7220 */ /* 0x080fe20000410000 */
[-C--:B------:R-:W-:Y:S02]  /*2a70*/  FMUL.FTZ R34, R42, R20.reuse ;  /* 0x000000142a227220 */ /* 0x080fe40000410000 */
[----:B------:R-:W-:Y:S02]  /*2a80*/  SHF.R.S32.HI R42, RZ, 0x1f, R43 ;  /* 0x0000001fff2a7819 */ /* 0x000fe4000001142b */
[----:B------:R1:W0:Y:S01]  /*2a90*/  MUFU.TANH R87, R45 ;  /* 0x0000002d00577308 */ /* 0x0002220000002400 */
[----:B--2---:R-:W-:Y:S01]  /*2aa0*/  FMUL.FTZ R36, R46, R20 ;  /* 0x000000142e247220 */ /* 0x004fe20000410000 */
[----:B------:R-:W-:-:S06]  /*2ab0*/  LEA.HI R46, R31, R76, RZ, 0x2 ;  /* 0x0000004c1f2e7211 */ /* 0x000fcc00078f10ff */
[----:B------:R2:W0:Y:S01]  /*2ac0*/  MUFU.TANH R83, R37 ;  /* 0x0000002500537308 */ /* 0x0004220000002400 */
[----:B-1----:R-:W-:Y:S02]  /*2ad0*/  SHF.R.S32.HI R45, RZ, 0x2, R43 ;  /* 0x00000002ff2d7819 */ /* 0x002fe4000001142b */
[----:B------:R-:W-:Y:S01]  /*2ae0*/  LEA.HI R44, R44, R41, RZ, 0x5 ;  /* 0x000000292c2c7211 */ /* 0x000fe200078f28ff */
[----:B--2---:R-:W-:Y:S01]  /*2af0*/  FMUL.FTZ R37, R47, R20 ;  /* 0x000000142f257220 */ /* 0x004fe20000410000 */
[----:B------:R-:W-:Y:S02]  /*2b00*/  LOP3.LUT R47, R46, 0xfffffffc, RZ, 0xc0, !PT ;  /* 0xfffffffc2e2f7812 */ /* 0x000fe400078ec0ff */
[----:B------:R-:W-:Y:S02]  /*2b10*/  LEA.HI R46, R42, R45, RZ, 0x3 ;  /* 0x0000002d2a2e7211 */ /* 0x000fe400078f18ff */
[----:B------:R-:W-:Y:S01]  /*2b20*/  SHF.R.S32.HI R42, RZ, 0x7, R39 ;  /* 0x00000007ff2a7819 */ /* 0x000fe20000011427 */
[----:B------:R-:W-:Y:S01]  /*2b30*/  IMAD.IADD R47, R76, 0x1, -R47 ;  /* 0x000000014c2f7824 */ /* 0x000fe200078e0a2f */
[----:B------:R-:W-:-:S02]  /*2b40*/  LOP3.LUT R46, R46, 0xfffffff8, RZ, 0xc0, !PT ;  /* 0xfffffff82e2e7812 */ /* 0x000fc400078ec0ff */
[----:B------:R-:W-:Y:S02]  /*2b50*/  LEA.HI R39, R39, R42, RZ, 0x1 ;  /* 0x0000002a27277211 */ /* 0x000fe400078f08ff */
[----:B------:R-:W-:Y:S01]  /*2b60*/  SHF.R.S32.HI R44, RZ, 0x5, R44 ;  /* 0x00000005ff2c7819 */ /* 0x000fe2000001142c */
[----:B------:R-:W-:Y:S01]  /*2b70*/  IMAD.IADD R46, R45, 0x1, -R46 ;  /* 0x000000012d2e7824 */ /* 0x000fe200078e0a2e */
[----:B------:R-:W-:Y:S02]  /*2b80*/  LOP3.LUT R39, R39, 0x3fffffe, RZ, 0xc0, !PT ;  /* 0x03fffffe27277812 */ /* 0x000fe400078ec0ff */
[----:B------:R-:W-:Y:S01]  /*2b90*/  LEA.HI R45, R47, R47, RZ, 0x1 ;  /* 0x0000002f2f2d7211 */ /* 0x000fe200078f08ff */
[----:B------:R-:W-:Y:S02]  /*2ba0*/  IMAD R77, R77, 0x8, R44 ;  /* 0x000000084d4d7824 */ /* 0x000fe400078e022c */
[----:B------:R-:W-:Y:S01]  /*2bb0*/  IMAD.IADD R39, R42, 0x1, -R39 ;  /* 0x000000012a277824 */ /* 0x000fe200078e0a27 */
[----:B------:R-:W-:Y:S01]  /*2bc0*/  LOP3.LUT R42, R45, 0x1ffffffe, RZ, 0xc0, !PT ;  /* 0x1ffffffe2d2a7812 */ /* 0x000fe200078ec0ff */
[----:B------:R-:W-:-:S04]  /*2bd0*/  IMAD.U32 R46, R77, 0x10, R46 ;  /* 0x000000104d2e7824 */ /* 0x000fc800078e002e */
[----:B------:R-:W-:Y:S02]  /*2be0*/  IMAD.IADD R47, R47, 0x1, -R42 ;  /* 0x000000012f2f7824 */ /* 0x000fe400078e0a2a */
[----:B------:R-:W-:-:S04]  /*2bf0*/  IMAD R46, R39, 0x40, R46 ;  /* 0x00000040272e7824 */ /* 0x000fc800078e022e */
[----:B------:R-:W-:-:S04]  /*2c00*/  IMAD R46, R47, 0x8, R46 ;  /* 0x000000082f2e7824 */ /* 0x000fc800078e022e */
[----:B------:R-:W-:-:S05]  /*2c10*/  @P0 IMAD.HI.U32 R11, R46, R11, RZ ;  /* 0x0000000b2e0b0227 */ /* 0x000fca00078e00ff */
[----:B------:R-:W-:Y:S01]  /*2c20*/  @P0 SHF.R.U32.HI R46, RZ, R78, R11 ;  /* 0x0000004eff2e0219 */ /* 0x000fe2000001160b */
[-C--:B------:R-:W-:Y:S01]  /*2c30*/  FMUL.FTZ R32, R32, R20.reuse ;  /* 0x0000001420207220 */ /* 0x080fe20000410000 */
[-C--:B------:R-:W-:Y:S01]  /*2c40*/  FMUL.FTZ R40, R40, R20.reuse ;  /* 0x0000001428287220 */ /* 0x080fe20000410000 */
[----:B------:R-:W-:Y:S02]  /*2c50*/  LOP3.LUT R10, R43, 0x7ffffffc, RZ, 0xc0, !PT ;  /* 0x7ffffffc2b0a7812 */ /* 0x000fe400078ec0ff */
[----:B------:R-:W1:Y:S01]  /*2c60*/  SHFL.IDX PT, R45, R46, RZ, 0x1c1f ;  /* 0x001c1fff2e2d7589 */ /* 0x000e6200000e0000 */
[----:B------:R-:W-:Y:S01]  /*2c70*/  IMAD R11, R168, -0x60, R73 ;  /* 0xffffffa0a80b7824 */ /* 0x000fe200078e0249 */
[----:B------:R2:W0:Y:S01]  /*2c80*/  MUFU.TANH R80, R32 ;  /* 0x0000002000507308 */ /* 0x0004220000002400 */
[-C--:B------:R-:W-:Y:S01]  /*2c90*/  FMUL.FTZ R0, R26, R20.reuse ;  /* 0x000000141a007220 */ /* 0x080fe20000410000 */
[-C--:B------:R-:W-:Y:S01]  /*2ca0*/  FMUL.FTZ R25, R25, R20.reuse ;  /* 0x0000001419197220 */ /* 0x080fe20000410000 */
[-C--:B------:R-:W-:Y:S01]  /*2cb0*/  FMUL.FTZ R28, R28, R20.reuse ;  /* 0x000000141c1c7220 */ /* 0x080fe20000410000 */
[-C--:B------:R-:W-:Y:S01]  /*2cc0*/  FMUL.FTZ R48, R48, R20.reuse ;  /* 0x0000001430307220 */ /* 0x080fe20000410000 */
[-C--:B------:R-:W-:Y:S01]  /*2cd0*/  FMUL.FTZ R49, R49, R20.reuse ;  /* 0x0000001431317220 */ /* 0x080fe20000410000 */
[-C--:B------:R-:W-:Y:S01]  /*2ce0*/  FMUL.FTZ R52, R52, R20.reuse ;  /* 0x0000001434347220 */ /* 0x080fe20000410000 */
[-C--:B------:R-:W-:Y:S01]  /*2cf0*/  FMUL.FTZ R53, R53, R20.reuse ;  /* 0x0000001435357220 */ /* 0x080fe20000410000 */
[----:B------:R3:W0:Y:S01]  /*2d00*/  MUFU.TANH R84, R40 ;  /* 0x0000002800547308 */ /* 0x0006220000002400 */
        /* <DEDUP_REMOVED lines=21> */
[----:B------:R-:W-:Y:S02]  /*2e60*/  VIADD R39, R11, 0x61 ;  /* 0x000000610b277836 */ /* 0x000fe40000000000 */
[----:B------:R-:W-:Y:S01]  /*2e70*/  FMUL.FTZ R20, R71, R20 ;  /* 0x0000001447147220 */ /* 0x000fe20000410000 */
[----:B------:R-:W2:Y:S01]  /*2e80*/  MUFU.TANH R7, R7 ;  /* 0x0000000700077308 */ /* 0x000ea20000002400 */
[----:B------:R-:W-:Y:S02]  /*2e90*/  IMAD R39, R10, -0x2, R39 ;  /* 0xfffffffe0a277824 */ /* 0x000fe400078e0227 */
[----:B------:R-:W-:Y:S02]  /*2ea0*/  IMAD.MOV.U32 R41, RZ, RZ, -0x60 ;  /* 0xffffffa0ff297424 */ /* 0x000fe400078e00ff */
[----:B------:R-:W-:-:S03]  /*2eb0*/  IMAD.IADD R44, R39, 0x1, -R72 ;  /* 0x00000001272c7824 */ /* 0x000fc600078e0a48 */
[----:B------:R-:W3:Y:S01]  /*2ec0*/  MUFU.TANH R25, R25 ;  /* 0x0000001900197308 */ /* 0x000ee20000002400 */
[----:B------:R-:W-:Y:S01]  /*2ed0*/  VIADD R11, R11, 0x60 ;  /* 0x000000600b0b7836 */ /* 0x000fe20000000000 */
[----:B------:R-:W-:-:S06]  /*2ee0*/  LOP3.LUT R39, RZ, R74, RZ, 0x33, !PT ;  /* 0x0000004aff277212 */ /* 0x000fcc00078e33ff */
[----:B------:R-:W0:Y:S01]  /*2ef0*/  MUFU.TANH R0, R0 ;  /* 0x0000000000007308 */ /* 0x000e220000002400 */
[----:B------:R-:W-:-:S07]  /*2f00*/  IMAD R41, R168, R41, 0x60 ;  /* 0x00000060a8297424 */ /* 0x000fce00078e0229 */
        /* <DEDUP_REMOVED lines=37> */
[----:B------:R-:W-:-:S02]  /*3160*/  IMAD.IADD R44, R44, 0x1, R39 ;  /* 0x000000012c2c7824 */ /* 0x000fc400078e0227 */
[----:B------:R-:W-:Y:S01]  /*3170*/  IMAD R62, R10, -0x2, R41 ;  /* 0xfffffffe0a3e7824 */ /* 0x000fe200078e0229 */
[----:B-1----:R-:W-:Y:S01]  /*3180*/  VIADDMNMX R10, R45, R75, R50, PT ;  /* 0x0000004b2d0a7246 */ /* 0x002fe20003800132 */
[----:B------:R-:W-:-:S03]  /*3190*/  IMAD.IADD R11, R44, 0x1, R45 ;  /* 0x000000012c0b7824 */ /* 0x000fc600078e022d */
[----:B------:R1:W0:Y:S02]  /*31a0*/  MUFU.TANH R51, R54 ;  /* 0x0000003600337308 */ /* 0x0002240000002400 */
[----:B-1----:R-:W-:Y:S01]  /*31b0*/  IMAD.IADD R54, R41, 0x1, R12 ;  /* 0x0000000129367824 */ /* 0x002fe200078e020c */
        /* <DEDUP_REMOVED lines=11> */
.L_x_10994:
[----:B------:R-:W-:-:S13]  /*3270*/  ISETP.NE.AND P0, PT, R13, 0x1, PT ;  /* 0x000000010d00780c */ /* 0x000fda0003f05270 */
[----:B------:R-:W-:-:S05]  /*3280*/  @P0 IMAD.HI.U32 R20, R12, R14, RZ ;  /* 0x0000000e0c140227 */ /* 0x000fca00078e00ff */
[----:B------:R-:W-:-:S07]  /*3290*/  @P0 SHF.R.U32.HI R12, RZ, R15, R20 ;  /* 0x0000000fff0c0219 */ /* 0x000fce0000011614 */
.L_x_10995:
[----:B------:R-:W-:Y:S05]  /*32a0*/  BSYNC B1 ;  /* 0x0000000000017941 */ /* 0x000fea0003800000 */
.L_x_10993:
[----:B------:R-:W-:-:S05]  /*32b0*/  IMAD R12, R12, R13, R62 ;  /* 0x0000000d0c0c7224 */ /* 0x000fca00078e023e */
[----:B------:R-:W-:Y:S02]  /*32c0*/  VIMNMX R11, R11, R12, !PT ;  /* 0x0000000c0b0b7248 */ /* 0x000fe40007fe0100 */
[----:B------:R-:W-:-:S07]  /*32d0*/  VIADDMNMX R10, R12, R13, R10, PT ;  /* 0x0000000d0c0a7246 */ /* 0x000fce000380010a */
.L_x_10992:
[----:B------:R-:W-:Y:S05]  /*32e0*/  BSYNC B0 ;  /* 0x0000000000007941 */ /* 0x000fea0003800000 */
.L_x_10991:
[C---:B------:R-:W-:Y:S01]  /*32f0*/  ISETP.GE.AND P1, PT, R54.reuse, 0x9, PT ;  /* 0x000000093600780c */ /* 0x040fe20003f26270 */
[----:B------:R-:W-:Y:S01]  /*3300*/  BSSY B0, `(.L_x_10996) ;  /* 0x0000088000007945 */ /* 0x000fe20003800000 */
[----:B------:R-:W-:Y:S02]  /*3310*/  ISETP.GE.AND P0, PT, R54, 0x2, PT ;  /* 0x000000023600780c */ /* 0x000fe40003f06270 */
        /* <DEDUP_REMOVED lines=40> */
[C---:B------:R-:W-:Y:S02]  /*35a0*/  ISETP.GT.AND P2, PT, R11.reuse, 0x28, !P3 ;  /* 0x000000280b00780c */ /* 0x040fe40005f44270 */
        /* <DEDUP_REMOVED lines=69> */
[----:B------:R-:W0:Y:S02]  /*3a00*/  SHFL.IDX PT, R11, R46, 0x1, 0x1c1f ;  /* 0x003c1f002e0b7f89 */ /* 0x000e2400000e0000 */
        /* <DEDUP_REMOVED lines=16> */
.L_x_10999:
[----:B------:R-:W-:-:S13]  /*3b10*/  ISETP.NE.AND P6, PT, R13, 0x1, PT ;  /* 0x000000010d00780c */ /* 0x000fda0003fc5270 */
[----:B------:R-:W-:-:S05]  /*3b20*/  @P6 IMAD.HI.U32 R14, R72, R14, RZ ;  /* 0x0000000e480e6227 */ /* 0x000fca00078e00ff */
[----:B------:R-:W-:-:S07]  /*3b30*/  @P6 SHF.R.U32.HI R72, RZ, R15, R14 ;  /* 0x0000000fff486219 */ /* 0x000fce000001160e */
.L_x_11000:
[----:B------:R-:W-:Y:S05]  /*3b40*/  BSYNC B1 ;  /* 0x0000000000017941 */ /* 0x000fea0003800000 */
.L_x_10998:
[----:B------:R-:W-:-:S05]  /*3b50*/  IMAD R72, R72, R13, R62 ;  /* 0x0000000d48487224 */ /* 0x000fca00078e023e */
[----:B------:R-:W-:Y:S02]  /*3b60*/  VIADDMNMX R12, R72, R13, R12, PT ;  /* 0x0000000d480c7246 */ /* 0x000fe4000380010c */
[----:B------:R-:W-:-:S07]  /*3b70*/  VIMNMX R7, R7, R72, !PT ;  /* 0x0000004807077248 */ /* 0x000fce0007fe0100 */
.L_x_10997:
[----:B------:R-:W-:Y:S05]  /*3b80*/  BSYNC B0 ;  /* 0x0000000000007941 */ /* 0x000fea0003800000 */
.L_x_10996:
[C---:B------:R-:W-:Y:S01]  /*3b90*/  ISETP.GT.AND P0, PT, R7.reuse, 0x1, !P0 ;  /* 0x000000010700780c */ /* 0x040fe20004704270 */
[----:B------:R-:W2:Y:S01]  /*3ba0*/  LDL R61, [R1+0x1f0] ;  /* 0x0001f000013d7983 */ /* 0x000ea20000100800 */
        /* <DEDUP_REMOVED lines=18> */
[----:B------:R-:W-:Y:S02]  /*3cd0*/  ISETP.GT.AND P0, PT, R7, 0x11, !P1 ;  /* 0x000000110700780c */ /* 0x000fe40004f04270 */
[----:B------:R-:W-:Y:S02]  /*3ce0*/  ISETP.NE.AND P1, PT, R53, RZ, PT ;  /* 0x000000ff3500720c */ /* 0x000fe40003f25270 */
[----:B------:R-:W-:Y:S02]  /*3cf0*/  ISETP.LT.OR P0, PT, R12, 0x12, P0 ;  /* 0x000000120c00780c */ /* 0x000fe40000701670 */
[----:B------:R-:W-:Y:S02]  /*3d00*/  ISETP.GT.AND P4, PT, R7, 0x51, !P4 ;  /* 0x000000510700780c */ /* 0x000fe40006784270 */
[----:B------:R-:W-:-:S02]  /*3d10*/  FSEL R30, R30, -INF , !P0 ;  /* 0xff8000001e1e7808 */ /* 0x000fc40004000000 */
[----:B------:R-:W-:Y:S02]  /*3d20*/  ISETP.GT.AND P0, PT, R7, 0x18, !P6 ;  /* 0x000000180700780c */ /* 0x000fe40007704270 */
[----:B------:R-:W-:Y:S02]  /*3d30*/  ISETP.NE.AND P6, PT, R20, RZ, PT ;  /* 0x000000ff1400720c */ /* 0x000fe40003fc5270 */
[C---:B------:R-:W-:Y:S02]  /*3d40*/  ISETP.LT.OR P0, PT, R12.reuse, 0x19, P0 ;  /* 0x000000190c00780c */ /* 0x040fe40000701670 */
[----:B------:R-:W-:Y:S02]  /*3d50*/  ISETP.LT.OR P3, PT, R12, 0x51, P3 ;  /* 0x000000510c00780c */ /* 0x000fe40001f61670 */
[----:B------:R-:W-:Y:S02]  /*3d60*/  FSEL R32, R32, -INF , !P0 ;  /* 0xff80000020207808 */ /* 0x000fe40004000000 */
[----:B------:R-:W-:-:S02]  /*3d70*/  ISETP.NE.AND P0, PT, R78, RZ, PT ;  /* 0x000000ff4e00720c */ /* 0x000fc40003f05270 */
[----:B------:R-:W-:Y:S02]  /*3d80*/  FSEL R31, R31, -INF , !P2 ;  /* 0xff8000001f1f7808 */ /* 0x000fe40005000000 */
[C---:B------:R-:W-:Y:S02]  /*3d90*/  ISETP.GT.AND P0, PT, R7.reuse, 0x19, !P0 ;  /* 0x000000190700780c */ /* 0x040fe40004704270 */
[----:B------:R-:W-:Y:S02]  /*3da0*/  ISETP.GT.AND P5, PT, R7, 0x58, !P5 ;  /* 0x000000580700780c */ /* 0x000fe40006fa4270 */
[C---:B------:R-:W-:Y:S02]  /*3db0*/  ISETP.LT.OR P0, PT, R12.reuse, 0x1a, P0 ;  /* 0x0000001a0c00780c */ /* 0x040fe40000701670 */
[----:B------:R-:W-:Y:S02]  /*3dc0*/  ISETP.LT.OR P4, PT, R12, 0x52, P4 ;  /* 0x000000520c00780c */ /* 0x000fe40002781670 */
[----:B------:R-:W-:-:S02]  /*3dd0*/  FSEL R33, R33, -INF , !P0 ;  /* 0xff80000021217808 */ /* 0x000fc40004000000 */
[----:B------:R-:W-:Y:S02]  /*3de0*/  ISETP.NE.AND P0, PT, R80, RZ, PT ;  /* 0x000000ff5000720c */ /* 0x000fe40003f05270 */
[----:B------:R-:W-:Y:S02]  /*3df0*/  FSEL R42, R42, -INF , !P3 ;  /* 0xff8000002a2a7808 */ /* 0x000fe40005800000 */
[----:B------:R-:W-:Y:S02]  /*3e00*/  ISETP.GT.AND P0, PT, R7, 0x20, !P0 ;  /* 0x000000200700780c */ /* 0x000fe40004704270 */
[C---:B------:R-:W-:Y:S02]  /*3e10*/  ISETP.LT.OR P5, PT, R12.reuse, 0x59, P5 ;  /* 0x000000590c00780c */ /* 0x040fe40002fa1670 */
        /* <DEDUP_REMOVED lines=51> */
[----:B------:R-:W-:Y:S02]  /*4150*/  ISETP.NE.AND P0, PT, R56, RZ, PT ;  /* 0x000000ff3800720c */ /* 0x000fe40003f05270 */
[----:B------:R-:W-:-:S02]  /*4160*/  FMNMX.FTZ R0, R83, R0, !PT ;  /* 0x0000000053007209 */ /* 0x000fc40007810000 */
[----:B------:R-:W-:Y:S02]  /*4170*/  ISETP.GT.AND P0, PT, R7, 0x41, !P0 ;  /* 0x000000410700780c */ /* 0x000fe40004704270 */
[----:B------:R-:W-:Y:S02]  /*4180*/  FMNMX.FTZ R0, R93, R0, !PT ;  /* 0x000000005d007209 */ /* 0x000fe40007810000 */
[----:B------:R-:W-:Y:S02]  /*4190*/  ISETP.LT.OR P0, PT, R12, 0x42, P0 ;  /* 0x000000420c00780c */ /* 0x000fe40000701670 */
[----:B------:R-:W-:Y:S02]  /*41a0*/  FMNMX.FTZ R0, R85, R0, !PT ;  /* 0x0000000055007209 */ /* 0x000fe40007810000 */
[----:B------:R-:W-:Y:S02]  /*41b0*/  FSEL R54, R26, -INF , !P0 ;  /* 0xff8000001a367808 */ /* 0x000fe40004000000 */
[----:B------:R-:W-:Y:S01]  /*41c0*/  FMNMX.FTZ R0, R95, R0, !PT ;  /* 0x000000005f007209 */ /* 0x000fe20007810000 */
[----:B------:R-:W3:Y:S01]  /*41d0*/  LDL R26, [R1+0x28] ;  /* 0x00002800011a7983 */ /* 0x000ee20000100800 */
[----:B------:R-:W-:-:S02]  /*41e0*/  FSEL R55, R29, -INF , !P1 ;  /* 0xff8000001d377808 */ /* 0x000fc40004800000 */
[----:B------:R-:W-:Y:S01]  /*41f0*/  FMNMX.FTZ R0, R87, R0, !PT ;  /* 0x0000000057007209 */ /* 0x000fe20007810000 */
[----:B------:R0:W5:Y:S01]  /*4200*/  LDL.64 R28, [R1+0x1c0] ;  /* 0x0001c000011c7983 */ /* 0x0001620000100a00 */
[----:B------:R-:W-:Y:S02]  /*4210*/  ISETP.GT.AND P0, PT, R7, 0x59, !P6 ;  /* 0x000000590700780c */ /* 0x000fe40007704270 */
[----:B------:R-:W-:Y:S02]  /*4220*/  FMNMX.FTZ R0, R97, R0, !PT ;  /* 0x0000000061007209 */ /* 0x000fe40007810000 */
[----:B------:R-:W-:Y:S02]  /*4230*/  FSEL R56, R67, -INF , !P4 ;  /* 0xff80000043387808 */ /* 0x000fe40006000000 */
[----:B------:R-:W-:Y:S02]  /*4240*/  FMNMX.FTZ R0, R99, R0, !PT ;  /* 0x0000000063007209 */ /* 0x000fe40007810000 */
[----:B------:R-:W-:-:S02]  /*4250*/  ISETP.LT.OR P0, PT, R12, 0x5a, P0 ;  /* 0x0000005a0c00780c */ /* 0x000fc40000701670 */
[----:B------:R-:W-:Y:S02]  /*4260*/  FMNMX.FTZ R0, R101, R0, !PT ;  /* 0x0000000065007209 */ /* 0x000fe40007810000 */
[----:B------:R-:W-:Y:S02]  /*4270*/  FSEL R57, R70, -INF , !P5 ;  /* 0xff80000046397808 */ /* 0x000fe40006800000 */
[----:B------:R-:W-:Y:S02]  /*4280*/  FMNMX.FTZ R0, R103, R0, !PT ;  /* 0x0000000067007209 */ /* 0x000fe40007810000 */
[----:B------:R-:W-:Y:S02]  /*4290*/  FSEL R58, R59, -INF , !P0 ;  /* 0xff8000003b3a7808 */ /* 0x000fe40004000000 */
[----:B------:R-:W-:-:S04]  /*42a0*/  FMNMX.FTZ R0, R105, R0, !PT ;  /* 0x0000000069007209 */ /* 0x000fc80007810000 */
[----:B------:R-:W-:-:S04]  /*42b0*/  FMNMX.FTZ R0, R49, R0, !PT ;  /* 0x0000000031007209 */ /* 0x000fc80007810000 */
[----:B------:R-:W-:-:S04]  /*42c0*/  FMNMX.FTZ R0, R47, R0, !PT ;  /* 0x000000002f007209 */ /* 0x000fc80007810000 */
        /* <DEDUP_REMOVED lines=9> */
[----:B------:R-:W-:-:S03]  /*4360*/  FMNMX.FTZ R0, R36, R11, !PT ;  /* 0x0000000b24007209 */ /* 0x000fc60007810000 */
[----:B------:R-:W1:Y:S01]  /*4370*/  SHFL.BFLY PT, R13, R10, 0x2, 0x1f ;  /* 0x0c401f000a0d7f89 */ /* 0x000e6200000e0000 */
[----:B------:R-:W-:-:S04]  /*4380*/  FMNMX.FTZ R11, R37, R0, !PT ;  /* 0x00000000250b7209 */ /* 0x000fc80007810000 */
[----:B------:R-:W-:-:S04]  /*4390*/  FMNMX.FTZ R11, R38, R11, !PT ;  /* 0x0000000b260b7209 */ /* 0x000fc80007810000 */
[----:B------:R-:W-:-:S04]  /*43a0*/  FMNMX.FTZ R0, R40, R11, !PT ;  /* 0x0000000b28007209 */ /* 0x000fc80007810000 */
[----:B------:R-:W-:-:S04]  /*43b0*/  FMNMX.FTZ R11, R51, R0, !PT ;  /* 0x00000000330b7209 */ /* 0x000fc80007810000 */
[----:B------:R-:W-:-:S04]  /*43c0*/  FMNMX.FTZ R0, R52, R11, !PT ;  /* 0x0000000b34007209 */ /* 0x000fc80007810000 */
[----:B------:R-:W-:Y:S02]  /*43d0*/  FMNMX.FTZ R11, R53, R0, !PT ;  /* 0x00000000350b7209 */ /* 0x000fe40007810000 */
[----:B-1----:R-:W-:Y:S02]  /*43e0*/  FMNMX.FTZ R13, R10, R13, !PT ;  /* 0x0000000d0a0d7209 */ /* 0x002fe40007810000 */
        /* <DEDUP_REMOVED lines=8> */
[----:B-1----:R-:W-:-:S03]  /*4470*/  FMNMX.FTZ R0, R13, R4, !PT ;  /* 0x000000040d007209 */ /* 0x002fc60007810000 */
[----:B------:R-:W-:Y:S04]  /*4480*/  STL.64 [R1+0x1d0], R10 ;  /* 0x0001d00a01007387 */ /* 0x000fe80000100a00 */
[----:B------:R1:W-:Y:S04]  /*4490*/  STL [R1+0x1d0], R0 ;  /* 0x0001d00001007387 */ /* 0x0003e80000100800 */
[----:B------:R-:W2:Y:S04]  /*44a0*/  LDL R7, [R1+0x1d0] ;  /* 0x0001d00001077983 */ /* 0x000ea80000100800 */
[----:B------:R-:W4:Y:S01]  /*44b0*/  LDL R24, [R1+0x1d4] ;  /* 0x0001d40001187983 */ /* 0x000f220000100800 */
[----:B------:R-:W-:Y:S01]  /*44c0*/  BSSY B0, `(.L_x_11001) ;  /* 0x00000b7000007945 */ /* 0x000fe20003800000 */
[----:B--2---:R-:W-:Y:S01]  /*44d0*/  FMUL.FTZ R4, R61, R7 ;  /* 0x000000073d047220 */ /* 0x004fe20000410000 */
[----:B------:R-:W-:-:S04]  /*44e0*/  FSETP.NEU.FTZ.AND P0, PT, R7, -INF , PT ;  /* 0xff8000000700780b */ /* 0x000fc80003f1d000 */
[----:B------:R-:W-:-:S05]  /*44f0*/  FSEL R4, R4, RZ, P0 ;  /* 0x000000ff04047208 */ /* 0x000fca0000000000 */
[----:B------:R-:W-:-:S04]  /*4500*/  FFMA.FTZ R59, R81, R61, -R4 ;  /* 0x0000003d513b7223 */ /* 0x000fc80000010804 */
[----:B------:R4:W-:Y:S02]  /*4510*/  MUFU.EX2 R164, R59 ;  /* 0x0000003b00a47308 */ /* 0x0009e40000000800 */
[----:B----4-:R-:W2:Y:S01]  /*4520*/  SHFL.BFLY PT, R59, R24, 0x2, 0x1f ;  /* 0x0c401f00183b7f89 */ /* 0x010ea200000e0000 */
[----:B-1----:R-:W-:-:S05]  /*4530*/  FFMA.FTZ R0, R77, R61, -R4 ;  /* 0x0000003d4d007223 */ /* 0x002fca0000010804 */
[----:B------:R1:W-:Y:S02]  /*4540*/  MUFU.EX2 R174, R0 ;  /* 0x0000000000ae7308 */ /* 0x0003e40000000800 */
[----:B-1----:R-:W-:-:S06]  /*4550*/  FFMA.FTZ R0, R93, R61, -R4 ;  /* 0x0000003d5d007223 */ /* 0x002fcc0000010804 */
[----:B------:R1:W-:Y:S01]  /*4560*/  MUFU.EX2 R160, R0 ;  /* 0x0000000000a07308 */ /* 0x0003e20000000800 */
[----:B--2---:R-:W-:-:S05]  /*4570*/  FMNMX.FTZ R59, R59, R24, !PT ;  /* 0x000000183b3b7209 */ /* 0x004fca0007810000 */
[----:B-1----:R-:W1:Y:S01]  /*4580*/  SHFL.BFLY PT, R0, R59, 0x1, 0x1f ;  /* 0x0c201f003b007f89 */ /* 0x002e6200000e0000 */
[----:B------:R-:W-:-:S04]  /*4590*/  FFMA.FTZ R10, R79, R61, -R4 ;  /* 0x0000003d4f0a7223 */ /* 0x000fc80000010804 */
[----:B------:R2:W-:Y:S02]  /*45a0*/  MUFU.EX2 R11, R10 ;  /* 0x0000000a000b7308 */ /* 0x0005e40000000800 */
[----:B--2---:R-:W-:-:S06]  /*45b0*/  FFMA.FTZ R10, R85, R61, -R4 ;  /* 0x0000003d550a7223 */ /* 0x004fcc0000010804 */
[----:B------:R2:W-:Y:S01]  /*45c0*/  MUFU.EX2 R21, R10 ;  /* 0x0000000a00157308 */ /* 0x0005e20000000800 */
[----:B-1----:R-:W-:Y:S01]  /*45d0*/  FMNMX.FTZ R0, R59, R0, !PT ;  /* 0x000000003b007209 */ /* 0x002fe20007810000 */
[----:B--2---:R-:W-:-:S03]  /*45e0*/  FFMA.FTZ R10, R103, R61, -R4 ;  /* 0x0000003d670a7223 */ /* 0x004fc60000010804 */
[----:B------:R-:W-:-:S03]  /*45f0*/  FSETP.NEU.FTZ.AND P0, PT, R0, -INF , PT ;  /* 0xff8000000000780b */ /* 0x000fc60003f1d000 */
[----:B------:R1:W-:Y:S02]  /*4600*/  MUFU.EX2 R67, R10 ;  /* 0x0000000a00437308 */ /* 0x0003e40000000800 */
[-C--:B-1----:R-:W-:Y:S01]  /*4610*/  FMUL.FTZ R10, R0, R61.reuse ;  /* 0x0000003d000a7220 */ /* 0x082fe20000410000 */
[----:B------:R-:W-:-:S04]  /*4620*/  FFMA.FTZ R7, R63, R61, -R4 ;  /* 0x0000003d3f077223 */ /* 0x000fc80000010804 */
[----:B------:R-:W-:Y:S01]  /*4630*/  FSEL R10, R10, RZ, P0 ;  /* 0x000000ff0a0a7208 */ /* 0x000fe20000000000 */
[----:B------:R-:W-:-:S04]  /*4640*/  FFMA.FTZ R12, R71, R61, -R4 ;  /* 0x0000003d470c7223 */ /* 0x000fc80000010804 */
[-CC-:B------:R-:W-:Y:S01]  /*4650*/  FFMA.FTZ R27, R27, R61.reuse, -R10.reuse ;  /* 0x0000003d1b1b7223 */ /* 0x180fe2000001080a */
[-CC-:B------:R-:W-:Y:S01]  /*4660*/  FFMA.FTZ R44, R44, R61.reuse, -R10.reuse ;  /* 0x0000003d2c2c7223 */ /* 0x180fe2000001080a */
[-CC-:B------:R-:W-:Y:S01]  /*4670*/  FFMA.FTZ R46, R46, R61.reuse, -R10.reuse ;  /* 0x0000003d2e2e7223 */ /* 0x180fe2000001080a */
[----:B------:R-:W-:Y:S01]  /*4680*/  MUFU.EX2 R7, R7 ;  /* 0x0000000700077308 */ /* 0x000fe20000000800 */
[-C--:B------:R-:W-:Y:S01]  /*4690*/  FFMA.FTZ R48, R48, R61.reuse, -R10 ;  /* 0x0000003d30307223 */ /* 0x080fe2000001080a */
[----:B------:R-:W-:-:S06]  /*46a0*/  FFMA.FTZ R13, R89, R61, -R4 ;  /* 0x0000003d590d7223 */ /* 0x000fcc0000010804 */
[----:B------:R-:W1:Y:S01]  /*46b0*/  MUFU.EX2 R12, R12 ;  /* 0x0000000c000c7308 */ /* 0x000e620000000800 */
[----:B------:R-:W-:-:S07]  /*46c0*/  FFMA.FTZ R50, R50, R61, -R10 ;  /* 0x0000003d32327223 */ /* 0x000fce000001080a */
[----:B------:R-:W-:Y:S08]  /*46d0*/  MUFU.EX2 R27, R27 ;  /* 0x0000001b001b7308 */ /* 0x000ff00000000800 */
[----:B------:R-:W2:Y:S01]  /*46e0*/  MUFU.EX2 R44, R44 ;  /* 0x0000002c002c7308 */ /* 0x000ea20000000800 */
[----:B------:R-:W-:-:S07]  /*46f0*/  FFMA.FTZ R25, R25, R61, -R4 ;  /* 0x0000003d19197223 */ /* 0x000fce0000010804 */
[----:B------:R-:W4:Y:S01]  /*4700*/  MUFU.EX2 R46, R46 ;  /* 0x0000002e002e7308 */ /* 0x000f220000000800 */
[-C--:B------:R-:W-:Y:S01]  /*4710*/  FFMA.FTZ R41, R41, R61.reuse, -R4 ;  /* 0x0000003d29297223 */ /* 0x080fe20000010804 */
[-C--:B------:R-:W-:Y:S01]  /*4720*/  FFMA.FTZ R30, R30, R61.reuse, -R10 ;  /* 0x0000003d1e1e7223 */ /* 0x080fe2000001080a */
[----:B------:R-:W-:-:S05]  /*4730*/  FFMA.FTZ R14, R91, R61, -R4 ;  /* 0x0000003d5b0e7223 */ /* 0x000fca0000010804 */
[----:B------:R-:W0:Y:S01]  /*4740*/  MUFU.EX2 R175, R48 ;  /* 0x0000003000af7308 */ /* 0x000e220000000800 */
[-CC-:B------:R-:W-:Y:S01]  /*4750*/  FFMA.FTZ R15, R83, R61.reuse, -R4.reuse ;  /* 0x0000003d530f7223 */ /* 0x180fe20000010804 */
[-CC-:B------:R-:W-:Y:S01]  /*4760*/  FFMA.FTZ R20, R95, R61.reuse, -R4.reuse ;  /* 0x0000003d5f147223 */ /* 0x180fe20000010804 */
[-CC-:B------:R-:W-:Y:S01]  /*4770*/  FFMA.FTZ R60, R87, R61.reuse, -R4.reuse ;  /* 0x0000003d573c7223 */ /* 0x180fe20000010804 */
[-CC-:B------:R-:W-:Y:S01]  /*4780*/  FFMA.FTZ R62, R97, R61.reuse, -R4.reuse ;  /* 0x0000003d613e7223 */ /* 0x180fe20000010804 */
[----:B------:R-:W-:-:S03]  /*4790*/  FFMA.FTZ R64, R99, R61, -R4 ;  /* 0x0000003d63407223 */ /* 0x000fc60000010804 */
[----:B------:R-:W3:Y:S01]  /*47a0*/  MUFU.EX2 R13, R13 ;  /* 0x0000000d000d7308 */ /* 0x000ee20000000800 */
[-CC-:B------:R-:W-:Y:S01]  /*47b0*/  FFMA.FTZ R66, R101, R61.reuse, -R4.reuse ;  /* 0x0000003d65427223 */ /* 0x180fe20000010804 */
[-CC-:B------:R-:W-:Y:S01]  /*47c0*/  FFMA.FTZ R68, R105, R61.reuse, -R4.reuse ;  /* 0x0000003d69447223 */ /* 0x180fe20000010804 */
[-CC-:B------:R-:W-:Y:S01]  /*47d0*/  FFMA.FTZ R49, R49, R61.reuse, -R4.reuse ;  /* 0x0000003d31317223 */ /* 0x180fe20000010804 */
[-CC-:B------:R-:W-:Y:S01]  /*47e0*/  FFMA.FTZ R47, R47, R61.reuse, -R4.reuse ;  /* 0x0000003d2f2f7223 */ /* 0x180fe20000010804 */
[-CC-:B------:R-:W-:Y:S01]  /*47f0*/  FFMA.FTZ R45, R45, R61.reuse, -R4.reuse ;  /* 0x0000003d2d2d7223 */ /* 0x180fe20000010804 */
[-C--:B------:R-:W-:Y:S02]  /*4800*/  FFMA.FTZ R43, R43, R61.reuse, -R4 ;  /* 0x0000003d2b2b7223 */ /* 0x080fe40000010804 */
[----:B------:R-:W3:Y:S01]  /*4810*/  MUFU.EX2 R50, R50 ;  /* 0x0000003200327308 */ /* 0x000ee20000000800 */
[-C--:B------:R-:W-:Y:S01]  /*4820*/  FFMA.FTZ R32, R32, R61.reuse, -R10 ;  /* 0x0000003d20207223 */ /* 0x080fe2000001080a */
[-C--:B------:R-:W-:Y:S01]  /*4830*/  FFMA.FTZ R4, R39, R61.reuse, -R4 ;  /* 0x0000003d27047223 */ /* 0x080fe20000010804 */
[----:B------:R-:W-:-:S05]  /*4840*/  FFMA.FTZ R33, R33, R61, -R10 ;  /* 0x0000003d21217223 */ /* 0x000fca000001080a */
[----:B------:R1:W-:Y:S01]  /*4850*/  MUFU.EX2 R178, R25 ;  /* 0x0000001900b27308 */ /* 0x0003e20000000800 */
[----:B------:R-:W-:-:S07]  /*4860*/  FFMA.FTZ R34, R34, R61, -R10 ;  /* 0x0000003d22227223 */ /* 0x000fce000001080a */
[----:B------:R2:W-:Y:S01]  /*4870*/  MUFU.EX2 R176, R41 ;  /* 0x0000002900b07308 */ /* 0x0005e20000000800 */
[----:B-1----:R-:W-:-:S07]  /*4880*/  FADD.FTZ R25, R7, R12 ;  /* 0x0000000c07197221 */ /* 0x002fce0000010000 */
[----:B------:R-:W1:Y:S01]  /*4890*/  MUFU.EX2 R165, R30 ;  /* 0x0000001e00a57308 */ /* 0x000e620000000800 */
[----:B--2---:R-:W-:-:S04]  /*48a0*/  FADD.FTZ R41, R27, R44 ;  /* 0x0000002c1b297221 */ /* 0x004fc80000010000 */
[----:B----4-:R-:W-:-:S03]  /*48b0*/  FADD.FTZ R24, R46, R41 ;  /* 0x000000292e187221 */ /* 0x010fc60000010000 */
[----:B------:R-:W2:Y:S01]  /*48c0*/  MUFU.EX2 R14, R14 ;  /* 0x0000000e000e7308 */ /* 0x000ea20000000800 */
[----:B------:R-:W-:-:S07]  /*48d0*/  FFMA.FTZ R35, R35, R61, -R10 ;  /* 0x0000003d23237223 */ /* 0x000fce000001080a */
[----:B------:R4:W-:Y:S08]  /*48e0*/  MUFU.EX2 R39, R4 ;  /* 0x0000000400277308 */ /* 0x0009f00000000800 */
[----:B------:R-:W2:Y:S01]  /*48f0*/  MUFU.EX2 R32, R32 ;  /* 0x0000002000207308 */ /* 0x000ea20000000800 */
[----:B----4-:R-:W-:Y:S01]  /*4900*/  FADD.FTZ R4, R174, R25 ;  /* 0x00000019ae047221 */ /* 0x010fe20000010000 */
[----:B0-----:R-:W-:-:S03]  /*4910*/  FADD.FTZ R25, R175, R24 ;  /* 0x00000018af197221 */ /* 0x001fc60000010000 */
[----:B------:R-:W-:-:S03]  /*4920*/  FADD.FTZ R4, R11, R4 ;  /* 0x000000040b047221 */ /* 0x000fc60000010000 */
[----:B------:R-:W0:Y:S01]  /*4930*/  MUFU.EX2 R15, R15 ;  /* 0x0000000f000f7308 */ /* 0x000e220000000800 */
[----:B---3--:R-:W-:Y:S01]  /*4940*/  FADD.FTZ R41, R13, R4 ;  /* 0x000000040d297221 */ /* 0x008fe20000010000 */
[----:B------:R-:W-:-:S06]  /*4950*/  FADD.FTZ R4, R50, R25 ;  /* 0x0000001932047221 */ /* 0x000fcc0000010000 */
[----:B------:R-:W3:Y:S01]  /*4960*/  MUFU.EX2 R33, R33 ;  /* 0x0000002100217308 */ /* 0x000ee20000000800 */
[----:B------:R-:W-:Y:S01]  /*4970*/  FFMA.FTZ R36, R36, R61, -R10 ;  /* 0x0000003d24247223 */ /* 0x000fe2000001080a */
[----:B------:R-:W-:Y:S01]  /*4980*/  FADD.FTZ R41, R164, R41 ;  /* 0x00000029a4297221 */ /* 0x000fe20000010000 */
[----:B-1----:R-:W-:-:S05]  /*4990*/  FADD.FTZ R25, R165, R4 ;  /* 0x00000004a5197221 */ /* 0x002fca0000010000 */
[----:B------:R-:W1:Y:S01]  /*49a0*/  MUFU.EX2 R34, R34 ;  /* 0x0000002200227308 */ /* 0x000e620000000800 */
[----:B------:R-:W-:Y:S01]  /*49b0*/  FFMA.FTZ R37, R37, R61, -R10 ;  /* 0x0000003d25257223 */ /* 0x000fe2000001080a */
[----:B--2---:R-:W-:Y:S01]  /*49c0*/  FADD.FTZ R4, R14, R41 ;  /* 0x000000290e047221 */ /* 0x004fe20000010000 */
[----:B------:R-:W-:-:S05]  /*49d0*/  FADD.FTZ R24, R32, R25 ;  /* 0x0000001920187221 */ /* 0x000fca0000010000 */
[----:B------:R-:W2:Y:S01]  /*49e0*/  MUFU.EX2 R35, R35 ;  /* 0x0000002300237308 */ /* 0x000ea20000000800 */
[----:B------:R-:W-:Y:S01]  /*49f0*/  FFMA.FTZ R38, R38, R61, -R10 ;  /* 0x0000003d26267223 */ /* 0x000fe2000001080a */
[----:B0-----:R-:W-:-:S06]  /*4a00*/  FADD.FTZ R25, R15, R4 ;  /* 0x000000040f197221 */ /* 0x001fcc0000010000 */
[----:B------:R-:W0:Y:S01]  /*4a10*/  MUFU.EX2 R20, R20 ;  /* 0x0000001400147308 */ /* 0x000e220000000800 */
[----:B---3--:R-:W-:-:S07]  /*4a20*/  FADD.FTZ R41, R33, R24 ;  /* 0x0000001821297221 */ /* 0x008fce0000010000 */
[----:B------:R-:W3:Y:S01]  /*4a30*/  MUFU.EX2 R36, R36 ;  /* 0x0000002400247308 */ /* 0x000ee20000000800 */
[----:B------:R-:W-:Y:S01]  /*4a40*/  FFMA.FTZ R40, R40, R61, -R10 ;  /* 0x0000003d28287223 */ /* 0x000fe2000001080a */
[----:B------:R-:W-:-:S06]  /*4a50*/  FADD.FTZ R4, R160, R25 ;  /* 0x00000019a0047221 */ /* 0x000fcc0000010000 */
[----:B------:R-:W4:Y:S01]  /*4a60*/  MUFU.EX2 R63, R60 ;  /* 0x0000003c003f7308 */ /* 0x000f220000000800 */
[----:B-1----:R-:W-:Y:S01]  /*4a70*/  FADD.FTZ R24, R34, R41 ;  /* 0x0000002922187221 */ /* 0x002fe20000010000 */
[----:B------:R-:W-:-:S06]  /*4a80*/  FFMA.FTZ R51, R51, R61, -R10 ;  /* 0x0000003d33337223 */ /* 0x000fcc000001080a */
[----:B------:R-:W1:Y:S01]  /*4a90*/  MUFU.EX2 R37, R37 ;  /* 0x0000002500257308 */ /* 0x000e620000000800 */
[----:B------:R-:W-:Y:S01]  /*4aa0*/  FADD.FTZ R25, R21, R4 ;  /* 0x0000000415197221 */ /* 0x000fe20000010000 */
[----:B--2---:R-:W-:-:S06]  /*4ab0*/  FADD.FTZ R41, R35, R24 ;  /* 0x0000001823297221 */ /* 0x004fcc0000010000 */
[----:B------:R-:W2:Y:S01]  /*4ac0*/  MUFU.EX2 R62, R62 ;  /* 0x0000003e003e7308 */ /* 0x000ea20000000800 */
[----:B------:R-:W-:-:S07]  /*4ad0*/  FFMA.FTZ R52, R52, R61, -R10 ;  /* 0x0000003d34347223 */ /* 0x000fce000001080a */
[----:B------:R-:W2:Y:S01]  /*4ae0*/  MUFU.EX2 R38, R38 ;  /* 0x0000002600267308 */ /* 0x000ea20000000800 */
[----:B0-----:R-:W-:Y:S01]  /*4af0*/  FADD.FTZ R24, R20, R25 ;  /* 0x0000001914187221 */ /* 0x001fe20000010000 */
[----:B---3--:R-:W-:-:S06]  /*4b00*/  FADD.FTZ R30, R36, R41 ;  /* 0x00000029241e7221 */ /* 0x008fcc0000010000 */
[----:B------:R-:W0:Y:S01]  /*4b10*/  MUFU.EX2 R65, R64 ;  /* 0x0000004000417308 */ /* 0x000e220000000800 */
[----:B------:R-:W-:-:S07]  /*4b20*/  FFMA.FTZ R53, R53, R61, -R10 ;  /* 0x0000003d35357223 */ /* 0x000fce000001080a */
[----:B------:R-:W3:Y:S01]  /*4b30*/  MUFU.EX2 R157, R40 ;  /* 0x00000028009d7308 */ /* 0x000ee20000000800 */
[----:B----4-:R-:W-:Y:S01]  /*4b40*/  FADD.FTZ R25, R63, R24 ;  /* 0x000000183f197221 */ /* 0x010fe20000010000 */
[----:B-1----:R-:W-:-:S06]  /*4b50*/  FADD.FTZ R41, R37, R30 ;  /* 0x0000001e25297221 */ /* 0x002fcc0000010000 */
[----:B------:R-:W1:Y:S01]  /*4b60*/  MUFU.EX2 R66, R66 ;  /* 0x0000004200427308 */ /* 0x000e620000000800 */
[----:B------:R-:W-:-:S07]  /*4b70*/  FFMA.FTZ R54, R54, R61, -R10 ;  /* 0x0000003d36367223 */ /* 0x000fce000001080a */
[----:B------:R-:W4:Y:S01]  /*4b80*/  MUFU.EX2 R51, R51 ;  /* 0x0000003300337308 */ /* 0x000f220000000800 */
[----:B--2---:R-:W-:Y:S01]  /*4b90*/  FADD.FTZ R24, R62, R25 ;  /* 0x000000193e187221 */ /* 0x004fe20000010000 */
[----:B------:R-:W-:-:S06]  /*4ba0*/  FADD.FTZ R30, R38, R41 ;  /* 0x00000029261e7221 */ /* 0x000fcc0000010000 */
[----:B------:R-:W2:Y:S01]  /*4bb0*/  MUFU.EX2 R52, R52 ;  /* 0x0000003400347308 */ /* 0x000ea20000000800 */
[----:B------:R-:W-:Y:S01]  /*4bc0*/  FFMA.FTZ R55, R55, R61, -R10 ;  /* 0x0000003d37377223 */ /* 0x000fe2000001080a */
[----:B0-----:R-:W-:-:S06]  /*4bd0*/  FADD.FTZ R25, R65, R24 ;  /* 0x0000001841197221 */ /* 0x001fcc0000010000 */
[----:B------:R-:W0:Y:S01]  /*4be0*/  MUFU.EX2 R68, R68 ;  /* 0x0000004400447308 */ /* 0x000e220000000800 */
[----:B---3--:R-:W-:-:S07]  /*4bf0*/  FADD.FTZ R30, R157, R30 ;  /* 0x0000001e9d1e7221 */ /* 0x008fce0000010000 */
[----:B------:R-:W3:Y:S01]  /*4c00*/  MUFU.EX2 R53, R53 ;  /* 0x0000003500357308 */ /* 0x000ee20000000800 */
[----:B------:R-:W-:Y:S01]  /*4c10*/  FFMA.FTZ R31, R31, R61, -R10 ;  /* 0x0000003d1f1f7223 */ /* 0x000fe2000001080a */
[----:B-1----:R-:W-:-:S06]  /*4c20*/  FADD.FTZ R24, R66, R25 ;  /* 0x0000001942187221 */ /* 0x002fcc0000010000 */
[----:B------:R-:W1:Y:S01]  /*4c30*/  MUFU.EX2 R49, R49 ;  /* 0x0000003100317308 */ /* 0x000e620000000800 */
[----:B----4-:R-:W-:Y:S01]  /*4c40*/  FADD.FTZ R25, R51, R30 ;  /* 0x0000001e33197221 */ /* 0x010fe20000010000 */
[----:B------:R-:W-:-:S06]  /*4c50*/  FFMA.FTZ R42, R42, R61, -R10 ;  /* 0x0000003d2a2a7223 */ /* 0x000fcc000001080a */
[----:B------:R-:W4:Y:S08]  /*4c60*/  MUFU.EX2 R54, R54 ;  /* 0x0000003600367308 */ /* 0x000f300000000800 */
[----:B------:R-:W4:Y:S08]  /*4c70*/  MUFU.EX2 R47, R47 ;  /* 0x0000002f002f7308 */ /* 0x000f300000000800 */
[----:B------:R-:W4:Y:S01]  /*4c80*/  MUFU.EX2 R55, R55 ;  /* 0x0000003700377308 */ /* 0x000f220000000800 */
[----:B------:R-:W-:-:S07]  /*4c90*/  FFMA.FTZ R56, R56, R61, -R10 ;  /* 0x0000003d38387223 */ /* 0x000fce000001080a */
[----:B------:R-:W4:Y:S01]  /*4ca0*/  MUFU.EX2 R154, R45 ;  /* 0x0000002d009a7308 */ /* 0x000f220000000800 */
[----:B------:R-:W-:-:S07]  /*4cb0*/  FFMA.FTZ R57, R57, R61, -R10 ;  /* 0x0000003d39397223 */ /* 0x000fce000001080a */
[----:B------:R2:W4:Y:S02]  /*4cc0*/  MUFU.EX2 R4, R31 ;  /* 0x0000001f00047308 */ /* 0x0005240000000800 */
[----:B--2---:R-:W-:Y:S01]  /*4cd0*/  FADD.FTZ R31, R67, R24 ;  /* 0x00000018431f7221 */ /* 0x004fe20000010000 */
[----:B------:R-:W-:-:S05]  /*4ce0*/  FADD.FTZ R24, R52, R25 ;  /* 0x0000001934187221 */ /* 0x000fca0000010000 */
[----:B------:R-:W2:Y:S01]  /*4cf0*/  MUFU.EX2 R43, R43 ;  /* 0x0000002b002b7308 */ /* 0x000ea20000000800 */
[----:B0-----:R-:W-:Y:S01]  /*4d00*/  FADD.FTZ R30, R68, R31 ;  /* 0x0000001f441e7221 */ /* 0x001fe20000010000 */
[----:B---3--:R-:W-:-:S06]  /*4d10*/  FADD.FTZ R25, R53, R24 ;  /* 0x0000001835197221 */ /* 0x008fcc0000010000 */
[----:B------:R-:W0:Y:S01]  /*4d20*/  MUFU.EX2 R42, R42 ;  /* 0x0000002a002a7308 */ /* 0x000e220000000800 */
[----:B-1----:R-:W-:Y:S01]  /*4d30*/  FADD.FTZ R30, R49, R30 ;  /* 0x0000001e311e7221 */ /* 0x002fe20000010000 */
[----:B----4-:R-:W-:Y:S01]  /*4d40*/  FADD.FTZ R24, R54, R25 ;  /* 0x0000001936187221 */ /* 0x010fe20000010000 */
[----:B------:R-:W-:-:S05]  /*4d50*/  FFMA.FTZ R10, R58, R61, -R10 ;  /* 0x0000003d3a0a7223 */ /* 0x000fca000001080a */
[----:B------:R-:W1:Y:S01]  /*4d60*/  MUFU.EX2 R177, R56 ;  /* 0x0000003800b17308 */ /* 0x000e620000000800 */
[----:B------:R-:W-:Y:S01]  /*4d70*/  FADD.FTZ R25, R47, R30 ;  /* 0x0000001e2f197221 */ /* 0x000fe20000010000 */
[----:B------:R-:W-:-:S06]  /*4d80*/  FADD.FTZ R31, R55, R24 ;  /* 0x00000018371f7221 */ /* 0x000fcc0000010000 */
[----:B------:R-:W3:Y:S01]  /*4d90*/  MUFU.EX2 R57, R57 ;  /* 0x0000003900397308 */ /* 0x000ee20000000800 */
[----:B------:R-:W-:Y:S01]  /*4da0*/  FADD.FTZ R24, R154, R25 ;  /* 0x000000199a187221 */ /* 0x000fe20000010000 */
[----:B------:R-:W-:-:S06]  /*4db0*/  FADD.FTZ R31, R4, R31 ;  /* 0x0000001f041f7221 */ /* 0x000fcc0000010000 */
[----:B------:R-:W4:Y:S01]  /*4dc0*/  MUFU.EX2 R10, R10 ;  /* 0x0000000a000a7308 */ /* 0x000f220000000800 */
[----:B--2---:R-:W-:Y:S01]  /*4dd0*/  FADD.FTZ R25, R43, R24 ;  /* 0x000000182b197221 */ /* 0x004fe20000010000 */
[----:B0-----:R-:W-:-:S03]  /*4de0*/  FADD.FTZ R24, R42, R31 ;  /* 0x0000001f2a187221 */ /* 0x001fc60000010000 */
[----:B------:R-:W-:Y:S01]  /*4df0*/  FADD.FTZ R25, R176, R25 ;  /* 0x00000019b0197221 */ /* 0x000fe20000010000 */
[----:B-1----:R-:W-:-:S03]  /*4e00*/  FADD.FTZ R24, R177, R24 ;  /* 0x00000018b1187221 */ /* 0x002fc60000010000 */
[----:B------:R-:W-:Y:S01]  /*4e10*/  FADD.FTZ R30, R178, R25 ;  /* 0x00000019b21e7221 */ /* 0x000fe20000010000 */
[----:B---3--:R-:W-:-:S03]  /*4e20*/  FADD.FTZ R25, R57, R24 ;  /* 0x0000001839197221 */ /* 0x008fc60000010000 */
[----:B------:R-:W-:Y:S01]  /*4e30*/  FADD.FTZ R24, R39, R30 ;  /* 0x0000001e27187221 */ /* 0x000fe20000010000 */
[----:B----4-:R-:W-:Y:S01]  /*4e40*/  FADD.FTZ R25, R10, R25 ;  /* 0x000000190a197221 */ /* 0x010fe20000010000 */
[----:B------:R0:W-:Y:S01]  /*4e50*/  STL [R1+0x1d4], R0 ;  /* 0x0001d40001007387 */ /* 0x0001e20000100800 */
[----:B------:R-:W-:-:S03]  /*4e60*/  LOP3.LUT R26, R26, 0x1, RZ, 0xfc, !PT ;  /* 0x000000011a1a7812 */ /* 0x000fc600078efcff */
[----:B------:R0:W-:Y:S01]  /*4e70*/  STL.64 [R1+0x1e0], R24 ;  /* 0x0001e01801007387 */ /* 0x0001e20000100a00 */
[----:B------:R-:W-:Y:S02]  /*4e80*/  ISETP.NE.AND P1, PT, R26, 0x3, PT ;  /* 0x000000031a00780c */ /* 0x000fe40003f25270 */
        /* <DEDUP_REMOVED lines=24> */
[----:B0-----:R-:W-:Y:S06]  /*5010*/  @!P1 BRA `(.L_x_11002) ;  /* 0x0000000000049947 */ /* 0x001fec0003800000 */
[----:B------:R-:W-:Y:S01]  /*5020*/  BPT.TRAP 0x1 ;  /* 0x000000040000795c */ /* 0x000fe20000300000 */
.L_x_11002:
[----:B------:R-:W-:Y:S05]  /*5030*/  BSYNC B0 ;  /* 0x0000000000007941 */ /* 0x000fea0003800000 */
.L_x_11001:
[----:B------:R-:W2:Y:S01]  /*5040*/  LDL.64 R10, [R1+0x40] ;  /* 0x00004000010a7983 */ /* 0x000ea20000100a00 */
[----:B------:R-:W-:Y:S01]  /*5050*/  BSSY B0, `(.L_x_11003) ;  /* 0x0000007000007945 */ /* 0x000fe20003800000 */
[----:B--2---:R-:W-:Y:S02]  /*5060*/  MOV R7, R10 ;  /* 0x0000000a00077202 */ /* 0x004fe40000000f00 */
[----:B-----5:R-:W-:-:S03]  /*5070*/  SHF.L.U32 R11, R29, 0x1f, RZ ;  /* 0x0000001f1d0b7819 */ /* 0x020fc600000006ff */
[----:B------:R-:W-:-:S04]  /*5080*/  IMAD R0, R28, 0x8, R7 ;  /* 0x000000081c007824 */ /* 0x000fc800078e0207 */
[----:B------:R0:W1:Y:S01]  /*5090*/  SYNCS.PHASECHK.TRANS64.TRYWAIT P0, [R0+URZ], R11 ;  /* 0x0000000b000075a7 */ /* 0x000062000800017f */
[----:B------:R-:W-:Y:S05]  /*50a0*/  @!P1 BRA `(.L_x_11004) ;  /* 0x0000000000049947 */ /* 0x000fea0003800000 */
[----:B------:R-:W-:Y:S01]  /*50b0*/  BPT.TRAP 0x1 ;  /* 0x000000040000795c */ /* 0x000fe20000300000 */
.L_x_11004:
[----:B------:R-:W-:Y:S05]  /*50c0*/  BSYNC B0 ;  /* 0x0000000000007941 */ /* 0x000fea0003800000 */
.L_x_11003:
[----:B------:R-:W-:Y:S04]  /*50d0*/  BSSY B0, `(.L_x_11005) ;  /* 0x0000004000007945 */ /* 0x000fe80003800000 */
[----:B-1----:R-:W-:Y:S05]  /*50e0*/  @P0 BRA `(.L_x_11006) ;  /* 0x0000000000080947 */ /* 0x002fea0003800000 */
[----:B------:R-:W1:Y:S02]  /*50f0*/  SYNCS.PHASECHK.TRANS64.TRYWAIT P0, [R0+URZ], R11 ;  /* 0x0000000b000075a7 */ /* 0x000e64000800017f */
[----:B-1----:R-:W-:Y:S05]  /*5100*/  @!P0 BRA `(.L_x_11007) ;  /* 0x0000018000088947 */ /* 0x002fea0003800000 */
.L_x_11006:
[----:B------:R-:W-:Y:S05]  /*5110*/  BSYNC B0 ;  /* 0x0000000000007941 */ /* 0x000fea0003800000 */
.L_x_11005:
[----:B------:R-:W2:Y:S04]  /*5120*/  LDL R35, [R1+0x1c0] ;  /* 0x0001c00001237983 */ /* 0x000ea80000100800 */
[----:B01----:R-:W2:Y:S04]  /*5130*/  LDL.64 R10, [R1+0x80] ;  /* 0x00008000010a7983 */ /* 0x003ea80000100a00 */
        /* <DEDUP_REMOVED lines=128> */
[----:B------:R-:W-:Y:S05]  /*5940*/  WARPSYNC.ALL ;  /* 0x0000000000007948 */ /* 0x000fea0003800000 */
[----:B--2---:R-:W-:Y:S01]  /*5950*/  IMAD R10, R35, 0xc00, R10 ;  /* 0x00000c00230a7824 */ /* 0x004fe200078e020a */
[----:B------:R-:W-:-:S04]  /*5960*/  R2UR UR7, R11 ;  /* 0x000000000b0772ca */ /* 0x000fc800000e0000 */
[----:B------:R-:W-:Y:S01]  /*5970*/  R2UR UR6, R10 ;  /* 0x000000000a0672ca */ /* 0x000fe200000e0000 */
        /* <DEDUP_REMOVED lines=69> */
[----:B------:R1:W-:Y:S06]  /*5dd0*/  BAR.SYNC.DEFER_BLOCKING R228, 0x100 ;  /* 0x000400e40000751d */ /* 0x0003ec0000010000 */
[----:B0-----:R-:W-:-:S06]  /*5de0*/  WARPGROUP.ARRIVE ;  /* 0x00000000000079c5 */ /* 0x001fcc0000000000 */
[----:B------:R-:W-:Y:S01]  /*5df0*/  HGMMA.64x256x16.F32 R24, R172, gdesc[UR4].tnspB, RZ, !UPT, gsb0 ;  /* 0x43e00004ac187df0 */ /* 0x000fe2000c0008ff */
[----:B------:R0:W-:Y:S04]  /*5e00*/  STL [R1+0x320], R12 ;  /* 0x0003200c01007387 */ /* 0x0001e80000100800 */
[----:B------:R2:W-:Y:S01]  /*5e10*/  STL [R1+0x324], R13 ;  /* 0x0003240d01007387 */ /* 0x0005e20000100800 */
[----:B0-----:R-:W-:Y:S02]  /*5e20*/  VIADD R12, R10, 0x80 ;  /* 0x000000800a0c7836 */ /* 0x001fe40000000000 */
[----:B--2---:R-:W-:-:S03]  /*5e30*/  IMAD.MOV.U32 R13, RZ, RZ, R11 ;  /* 0x000000ffff0d7224 */ /* 0x004fc600078e000b */
[----:B------:R-:W-:Y:S02]  /*5e40*/  R2UR UR6, R12 ;  /* 0x000000000c0672ca */ /* 0x000fe400000e0000 */
[----:B------:R-:W-:Y:S01]  /*5e50*/  R2UR UR7, R13 ;  /* 0x000000000d0772ca */ /* 0x000fe200000e0000 */
        /* <DEDUP_REMOVED lines=90> */
[----:B------:R-:W-:-:S02]  /*6400*/  VIADD R12, R10, 0x100 ;  /* 0x000001000a0c7836 */ /* 0x000fc40000000000 */
[----:B------:R-:W-:Y:S01]  /*6410*/  IMAD.MOV.U32 R13, RZ, RZ, R11 ;  /* 0x000000ffff0d7224 */ /* 0x000fe200078e000b */
[----:B0-----:R1:W5:Y:S01]  /*6420*/  LDL R7, [R1+0x1c0] ;  /* 0x0001c00001077983 */ /* 0x0013620000100800 */
        /* <DEDUP_REMOVED lines=119> */
[----:B------:R-:W-:Y:S02]  /*6ba0*/  R2UR UR7, R11 ;  /* 0x000000000b0772ca */ /* 0x000fe400000e0000 */
[----:B------:R-:W2:Y:S01]  /*6bb0*/  LDL R11, [R1+0x28] ;  /* 0x00002800010b7983 */ /* 0x000ea20000100800 */
        /* <DEDUP_REMOVED lines=68> */
[----:B------:R-:W2:Y:S04]  /*7000*/  LDL R0, [R1+0x200] ;  /* 0x0002000001007983 */ /* 0x000ea80000100800 */
[----:B0-----:R-:W2:Y:S04]  /*7010*/  LDL R76, [R1+0x204] ;  /* 0x00020400014c7983 */ /* 0x001ea80000100800 */
[----:B------:R-:W2:Y:S04]  /*7020*/  LDL R78, [R1+0x208] ;  /* 0x00020800014e7983 */ /* 0x000ea80000100800 */
[----:B---3--:R-:W3:Y:S04]  /*7030*/  LDL R80, [R1+0x20c] ;  /* 0x00020c0001507983 */ /* 0x008ee80000100800 */
[----:B------:R-:W3:Y:S04]  /*7040*/  LDL R4, [R1+0x210] ;  /* 0x0002100001047983 */ /* 0x000ee80000100800 */
[----:B------:R-:W3:Y:S04]  /*7050*/  LDL R82, [R1+0x214] ;  /* 0x0002140001527983 */ /* 0x000ee80000100800 */
[----:B----4-:R-:W4:Y:S04]  /*7060*/  LDL R84, [R1+0x218] ;  /* 0x0002180001547983 */ /* 0x010f280000100800 */
[----:B------:R-:W4:Y:S04]  /*7070*/  LDL R86, [R1+0x21c] ;  /* 0x00021c0001567983 */ /* 0x000f280000100800 */
        /* <DEDUP_REMOVED lines=120> */
[----:B------:R0:W-:Y:S04]  /*7800*/  STL [R1+0x68], RZ ;  /* 0x000068ff01007387 */ /* 0x0001e80000100800 */
[----:B------:R0:W-:Y:S04]  /*7810*/  STL [R1+0x68], R229 ;  /* 0x000068e501007387 */ /* 0x0001e80000100800 */
[----:B------:R0:W-:Y:S04]  /*7820*/  STL [R1+0x68], R229 ;  /* 0x000068e501007387 */ /* 0x0001e80000100800 */
[----:B------:R0:W-:Y:S01]  /*7830*/  STL [R1+0x68], R229 ;  /* 0x000068e501007387 */ /* 0x0001e20000100800 */
[----:B------:R-:W-:-:S03]  /*7840*/  LOP3.LUT R11, R11, 0x1, RZ, 0xfc, !PT ;  /* 0x000000010b0b7812 */ /* 0x000fc600078efcff */
[----:B------:R0:W-:Y:S04]  /*7850*/  STL [R1+0x68], R229 ;  /* 0x000068e501007387 */ /* 0x0001e80000100800 */
[----:B------:R0:W-:Y:S04]  /*7860*/  STL [R1+0x68], R229 ;  /* 0x000068e501007387 */ /* 0x0001e80000100800 */
[----:B------:R0:W-:Y:S04]  /*7870*/  STL [R1+0x68], R229 ;  /* 0x000068e501007387 */ /* 0x0001e80000100800 */
[----:B------:R0:W-:Y:S04]  /*7880*/  STL [R1+0x200], R0 ;  /* 0x0002000001007387 */ /* 0x0001e80000100800 */
        /* <DEDUP_REMOVED lines=127> */
[----:B------:R-:W-:Y:S01]  /*8080*/  ISETP.NE.AND P0, PT, R11, 0x3, PT ;  /* 0x000000030b00780c */ /* 0x000fe20003f05270 */
[----:B------:R-:W-:-:S12]  /*8090*/  BSSY B0, `(.L_x_11008) ;  /* 0x0000003000007945 */ /* 0x000fd80003800000 */
[----:B0-----:R-:W-:Y:S05]  /*80a0*/  @!P0 BRA `(.L_x_11009) ;  /* 0x0000000000048947 */ /* 0x001fea0003800000 */
[----:B------:R-:W-:Y:S01]  /*80b0*/  BPT.TRAP 0x1 ;  /* 0x000000040000795c */ /* 0x000fe20000300000 */
.L_x_11009:
[----:B------:R-:W-:Y:S05]  /*80c0*/  BSYNC B0 ;  /* 0x0000000000007941 */ /* 0x000fea0003800000 */
.L_x_11008:
        /* <DEDUP_REMOVED lines=30> */
.L_x_11012:
[----:B------:R-:W-:-:S13]  /*82b0*/  ISETP.NE.AND P0, PT, R3, 0x1, PT ;  /* 0x000000010300780c */ /* 0x000fda0003f05270 */
[----:B------:R-:W-:-:S05]  /*82c0*/  @P0 IMAD.HI.U32 R8, R6, R8, RZ ;  /* 0x0000000806080227 */ /* 0x000fca00078e00ff */
[----:B------:R-:W-:-:S07]  /*82d0*/  @P0 SHF.R.U32.HI R6, RZ, R9, R8 ;  /* 0x00000009ff060219 */ /* 0x000fce0000011608 */
.L_x_11013:
[----:B------:R-:W-:Y:S05]  /*82e0*/  BSYNC B0 ;  /* 0x0000000000007941 */ /* 0x000fea0003800000 */
.L_x_11011:
[----:B------:R-:W-:-:S05]  /*82f0*/  IMAD R3, R6, R3, R3 ;  /* 0x0000000306037224 */ /* 0x000fca00078e0203 */
[----:B------:R-:W-:-:S07]  /*8300*/  VIMNMX R2, R2, R3, PT ;  /* 0x0000000302027248 */ /* 0x000fce0003fe0100 */
.L_x_11010:
[----:B------:R-:W-:Y:S01]  /*8310*/  IMAD.HI R2, R2, 0x2aaaaaab, RZ ;  /* 0x2aaaaaab02027827 */ /* 0x000fe200078e02ff */
[----:B------:R-:W-:Y:S04]  /*8320*/  BSSY B1, `(.L_x_11014) ;  /* 0x000000f000017945 */ /* 0x000fe80003800000 */
[----:B------:R-:W-:-:S04]  /*8330*/  SHF.R.U32.HI R3, RZ, 0x1f, R2 ;  /* 0x0000001fff037819 */ /* 0x000fc80000011602 */
[----:B------:R-:W-:-:S04]  /*8340*/  LEA.HI.SX32 R3, R2, R3, 0x1c ;  /* 0x0000000302037211 */ /* 0x000fc800078fe2ff */
[----:B------:R-:W-:-:S04]  /*8350*/  VIMNMX R11, R3, UR40, !PT ;  /* 0x00000028030b7c48 */ /* 0x000fc8000ffe0100 */
[----:B------:R-:W-:-:S13]  /*8360*/  ISETP.GE.AND P0, PT, R0, R11, PT ;  /* 0x0000000b0000720c */ /* 0x000fda0003f06270 */
[----:B------:R-:W-:Y:S05]  /*8370*/  @!P0 BRA `(.L_x_11015) ;  /* 0x0000000000248947 */ /* 0x000fea0003800000 */
[----:B------:R-:W-:Y:S01]  /*8380*/  BSSY B0, `(.L_x_11016) ;  /* 0x0000006000007945 */ /* 0x000fe20003800000 */
.L_x_11017:
[----:B------:R-:W-:-:S07]  /*8390*/  MOV R13, 0x83b0 ;  /* 0x000083b0000d7802 */ /* 0x000fce0000000f00 */
[----:B------:R-:W-:Y:S05]  /*83a0*/  CALL.REL.NOINC `($_ZN7cutlass13device_kernelIN5flash11enable_sm90INS1_16FlashAttnFwdSm90INS1_25CollectiveMainloopFwdSm90ILi2EN4cute5tupleIJNS5_1CILi1EEES8_S8_EEENS6_IJNS7_ILi128EEENS7_ILi96EEENS7_ILi64EEEEEELi256ENS_6half_tEfNS_4arch4Sm90ELb0ELb1ELb1ELb0ELb1ELb0ELb0ELb1ELb0ELb1ELb1ELb0EEENS1_21CollectiveEpilogueFwdINS6_IJSA_NS7_ILi256EEESB_EEES9_SE_SG_Li256ELb0ELb1ELb1ELb0EEENS1_19SingleTileSchedulerILb0ELb1ELb1ELi128EEEEEEEEEvNT_6ParamsE$_ZZN5flash25CollectiveMainloopFwdSm90ILi2EN4cute5tupleIJNS1_1CILi1EEES4_S4_EEENS2_IJNS3_ILi128EEENS3_ILi96EEENS3_ILi64EEEEEELi256EN7cutlass6half_tEfNSA_4arch4Sm90ELb0ELb1ELb1ELb0ELb1ELb0ELb0ELb1ELb0ELb1ELb1ELb0EE3mmaINS_16FlashAttnFwdSm90ISE_NS_21CollectiveEpilogueFwdINS2_IJS6_NS3_ILi256EEES7_EEES5_SB_SD_Li256ELb0ELb1ELb1ELb0EEENS_19SingleTileSchedulerILb0ELb1ELb1ELi128EEEE13SharedStorageENS1_6TensorINS1_11ArrayEngineIfLm128EEENS1_6LayoutINS2_IJNS2_IJNS3_ILi2EEEST_NS3_ILi32EEEEEES4_S4_EEENS2_IJNS2_IJS4_ST_NS3_ILi4EEEEEENS3_ILi0EEESZ_EEEEEEENS_7SoftmaxILi2ELi0EEEEEbRKNSE_6ParamsENSA_13PipelineAsyncILi2EEES19_RNSA_13PipelineStateILj2EEERT0_RT1_iRiRKNS_16SeqlenInfoQKNewKILb0ELb0EEENS2_IJiiiiEEERT_ENKUliT_T0_T1_E_clIZSF_ISO_S12_S14_EbS17_S19_S19_S1C_S1E_S1G_iS1H_S1L_S1M_S1O_EUlRS1P_iE1_NS3_ILb0EEENS3_ILb1EEEEEDaiS1P_S1Q_S1R_) ;  /* 0x0000017800bc7944 */ /* 0x000fea0003c00000 */
[C---:B------:R-:W-:Y:S01]  /*83b0*/  ISETP.GT.AND P0, PT, R0.reuse, R11, PT ;  /* 0x0000000b0000720c */ /* 0x040fe20003f04270 */
[----:B------:R-:W-:-:S12]  /*83c0*/  VIADD R0, R0, 0xffffffff ;  /* 0xffffffff00007836 */ /* 0x000fd80000000000 */
[----:B------:R-:W-:Y:S05]  /*83d0*/  @P0 BRA `(.L_x_11017) ;  /* 0xfffffffc00ec0947 */ /* 0x000fea000383ffff */
[----:B------:R-:W-:Y:S05]  /*83e0*/  BSYNC B0 ;  /* 0x0000000000007941 */ /* 0x000fea0003800000 */
.L_x_11016:
[----:B------:R-:W2:Y:S02]  /*83f0*/  LDL R4, [R1+0x50] ;  /* 0x0000500001047983 */ /* 0x000ea40000100800 */
[----:B--2---:R-:W-:-:S07]  /*8400*/  IMAD.SHL.U32 R4, R4, 0x80, RZ ;  /* 0x0000008004047824 */ /* 0x004fce00078e00ff */
.L_x_11015:
[----:B------:R-:W-:Y:S05]  /*8410*/  BSYNC B1 ;  /* 0x0000000000017941 */ /* 0x000fea0003800000 */
.L_x_11014:
        /* <DEDUP_REMOVED lines=26> */
.L_x_11020:
[----:B------:R-:W-:Y:S02]  /*85c0*/  ULDC UR4, c[0x0][0x9e4] ;  /* 0x0002790000047ab9 */ /* 0x000fe40000000800 */
[----:B------:R-:W-:-:S05]  /*85d0*/  IMAD.U32 R5, RZ, RZ, UR4 ;  /* 0x00000004ff057e24 */ /* 0x000fca000f8e00ff */
[----:B------:R-:W-:-:S13]  /*85e0*/  ISETP.NE.AND P0, PT, R5, 0x1, PT ;  /* 0x000000010500780c */ /* 0x000fda0003f05270 */
[----:B------:R-:W0:Y:S02]  /*85f0*/  @P0 LDC.64 R6, c[0x0][0x9e8] ;  /* 0x00027a00ff060b82 */ /* 0x000e240000000a00 */
[----:B0-----:R-:W-:-:S05]  /*8600*/  @P0 IMAD.HI.U32 R6, R4, R6, RZ ;  /* 0x0000000604060227 */ /* 0x001fca00078e00ff */
[----:B------:R-:W-:-:S07]  /*8610*/  @P0 SHF.R.U32.HI R4, RZ, R7, R6 ;  /* 0x00000007ff040219 */ /* 0x000fce0000011606 */
.L_x_11021:
[----:B------:R-:W-:Y:S05]  /*8620*/  BSYNC B0 ;  /* 0x0000000000007941 */ /* 0x000fea0003800000 */
.L_x_11019:
[----:B------:R-:W-:-:S05]  /*8630*/  IMAD R3, R4, R5, RZ ;  /* 0x0000000504037224 */ /* 0x000fca00078e02ff */
[----:B------:R-:W-:-:S07]  /*8640*/  VIMNMX R2, R2, R3, !PT ;  /* 0x0000000302027248 */ /* 0x000fce0007fe0100 */
.L_x_11018:
[----:B------:R-:W-:-:S04]  /*8650*/  VIADD R2, R2, 0x5f ;  /* 0x0000005f02027836 */ /* 0x000fc80000000000 */
[----:B------:R-:W-:-:S05]  /*8660*/  IMAD.HI R2, R2, 0x2aaaaaab, RZ ;  /* 0x2aaaaaab02027827 */ /* 0x000fca00078e02ff */
[----:B------:R-:W-:-:S04]  /*8670*/  SHF.R.U32.HI R3, RZ, 0x1f, R2 ;  /* 0x0000001fff037819 */ /* 0x000fc80000011602 */
[----:B------:R-:W-:-:S04]  /*8680*/  LEA.HI.SX32 R3, R2, R3, 0x1c ;  /* 0x0000000302037211 */ /* 0x000fc800078fe2ff */
[----:B------:R-:W-:-:S04]  /*8690*/  VIMNMX R3, R3, UR40, !PT ;  /* 0x0000002803037c48 */ /* 0x000fc8000ffe0100 */
[----:B------:R-:W-:-:S13]  /*86a0*/  ISETP.GE.AND P0, PT, R0, R3, PT ;  /* 0x000000030000720c */ /* 0x000fda0003f06270 */
[----:B------:R-:W-:Y:S05]  /*86b0*/  @!P0 BRA `(.L_x_11022) ;  /* 0x0000005c00d88947 */ /* 0x000fea0003800000 */
.L_x_11041:
        /* <DEDUP_REMOVED lines=20> */
.L_x_11024:
[----:B------:R-:W-:Y:S05]  /*8800*/  BSYNC B0 ;  /* 0x0000000000007941 */ /* 0x000fea0003800000 */
.L_x_11023:
[----:B------:R-:W2:Y:S01]  /*8810*/  LDL.64 R8, [R1+0x18] ;  /* 0x0000180001087983 */ /* 0x000ea20000100a00 */
[----:B-----5:R-:W-:Y:S02]  /*8820*/  SHF.L.U32 R7, R6, 0x1f, RZ ;  /* 0x0000001f06077819 */ /* 0x020fe400000006ff */
[----:B--2---:R-:W-:-:S05]  /*8830*/  MOV R5, R8 ;  /* 0x0000000800057202 */ /* 0x004fca0000000f00 */
[----:B------:R-:W-:-:S04]  /*8840*/  IMAD R4, R4, 0x8, R5 ;  /* 0x0000000804047824 */ /* 0x000fc800078e0205 */
[----:B------:R1:W2:Y:S01]  /*8850*/  SYNCS.PHASECHK.TRANS64.TRYWAIT P0, [R4+URZ], R7 ;  /* 0x00000007040075a7 */ /* 0x0002a2000800017f */
[----:B------:R1:W5:Y:S01]  /*8860*/  LDL.64 R8, [R1+0x1c0] ;  /* 0x0001c00001087983 */ /* 0x0003620000100a00 */
[----:B------:R-:W-:Y:S04]  /*8870*/  BSSY B0, `(.L_x_11025) ;  /* 0x0000003000007945 */ /* 0x000fe80003800000 */
[----:B------:R-:W-:Y:S05]  /*8880*/  @!P1 BRA `(.L_x_11026) ;  /* 0x0000000000049947 */ /* 0x000fea0003800000 */
[----:B------:R-:W-:Y:S01]  /*8890*/  BPT.TRAP 0x1 ;  /* 0x000000040000795c */ /* 0x000fe20000300000 */
.L_x_11026:
[----:B------:R-:W-:Y:S05]  /*88a0*/  BSYNC B0 ;  /* 0x0000000000007941 */ /* 0x000fea0003800000 */
.L_x_11025:
[----:B------:R-:W-:Y:S04]  /*88b0*/  BSSY B0, `(.L_x_11027) ;  /* 0x0000006000007945 */ /* 0x000fe80003800000 */
[----:B--2---:R-:W-:Y:S05]  /*88c0*/  @P0 BRA `(.L_x_11028) ;  /* 0x0000000000100947 */ /* 0x004fea0003800000 */
[----:B-----5:R-:W-:Y:S01]  /*88d0*/  IMAD R8, R8, 0x8, R5 ;  /* 0x0000000808087824 */ /* 0x020fe200078e0205 */
[----:B------:R-:W-:-:S04]  /*88e0*/  SHF.L.U32 R9, R9, 0x1f, RZ ;  /* 0x0000001f09097819 */ /* 0x000fc800000006ff */
[----:B------:R-:W2:Y:S02]  /*88f0*/  SYNCS.PHASECHK.TRANS64.TRYWAIT P0, [R8+URZ], R9 ;  /* 0x00000009080075a7 */ /* 0x000ea4000800017f */
[----:B--2---:R-:W-:Y:S05]  /*8900*/  @!P0 BRA `(.L_x_11029) ;  /* 0x00000148001c8947 */ /* 0x004fea0003800000 */
.L_x_11028:
[----:B------:R-:W-:Y:S05]  /*8910*/  BSYNC B0 ;  /* 0x0000000000007941 */ /* 0x000fea0003800000 */
.L_x_11027:
[----:B--2--5:R-:W2:Y:S04]  /*8920*/  LDL R9, [R1+0x1c0] ;  /* 0x0001c00001097983 */ /* 0x024ea80000100800 */
[----:B-1----:R-:W2:Y:S01]  /*8930*/  LDL.64 R4, [R1+0x78] ;  /* 0x0000780001047983 */ /* 0x002ea20000100a00 */
[----:B------:R-:W-:Y:S05]  /*8940*/  WARPSYNC.ALL ;  /* 0x0000000000007948 */ /* 0x000fea0003800000 */
[----:B------:R-:W3:Y:S04]  /*8950*/  LDL.64 R14, [R1+0x70] ;  /* 0x00007000010e7983 */ /* 0x000ee80000100a00 */
[----:B0-----:R-:W4:Y:S04]  /*8960*/  LDL.64 R6, [R1+0x70] ;  /* 0x0000700001067983 */ /* 0x001f280000100a00 */
[----:B------:R-:W4:Y:S01]  /*8970*/  LDL.64 R10, [R1+0x70] ;  /* 0x00007000010a7983 */ /* 0x000f220000100a00 */
[----:B--2---:R-:W-:-:S03]  /*8980*/  IMAD R4, R9, 0x300, R4 ;  /* 0x0000030009047824 */ /* 0x004fc600078e0204 */
[----:B------:R-:W2:Y:S01]  /*8990*/  LDL.64 R12, [R1+0x70] ;  /* 0x00007000010c7983 */ /* 0x000ea20000100a00 */
[----:B------:R-:W-:Y:S01]  /*89a0*/  R2UR UR7, R5 ;  /* 0x00000000050772ca */ /* 0x000fe200000e0000 */
[----:B------:R-:W-:Y:S01]  /*89b0*/  WARPGROUP.ARRIVE ;  /* 0x00000000000079c5 */ /* 0x000fe20000000000 */
[C---:B------:R-:W-:Y:S01]  /*89c0*/  R2UR UR6, R4.reuse ;  /* 0x00000000040672ca */ /* 0x040fe200000e0000 */
[----:B------:R-:W-:Y:S01]  /*89d0*/  VIADD R8, R4, 0x2 ;  /* 0x0000000204087836 */ /* 0x000fe20000000000 */
[----:B------:R0:W5:Y:S01]  /*89e0*/  LDL R19, [R1+0xc] ;  /* 0x00000c0001137983 */ /* 0x0001620000100800 */
[----:B------:R-:W-:Y:S01]  /*89f0*/  IMAD.MOV.U32 R9, RZ, RZ, R5 ;  /* 0x000000ffff097224 */ /* 0x000fe200078e0005 */
[----:B---3--:R-:W-:Y:S02]  /*8a00*/  R2UR UR4, R14 ;  /* 0x000000000e0472ca */ /* 0x008fe400000e0000 */
[----:B------:R-:W-:Y:S01]  /*8a10*/  R2UR UR5, R15 ;  /* 0x000000000f0572ca */ /* 0x000fe200000e0000 */
[----:B------:R0:W5:Y:S04]  /*8a20*/  LDL R14, [R1+0x1c0] ;  /* 0x0001c000010e7983 */ /* 0x0001680000100800 */
[----:B------:R-:W3:Y:S08]  /*8a30*/  LDL R15, [R1] ;  /* 0x00000000010f7983 */ /* 0x000ef00000100800 */
[----:B------:R-:W-:Y:S01]  /*8a40*/  HGMMA.64x96x16.F32 R24, gdesc[UR4], RZ, !UPT, gsb0 ;  /* 0x01600000041879f0 */ /* 0x000fe2000c0008ff */
[----:B----4-:R-:W-:Y:S01]  /*8a50*/  VIADD R6, R6, 0x2 ;  /* 0x0000000206067836 */ /* 0x010fe20000000000 */
[----:B------:R-:W-:-:S02]  /*8a60*/  R2UR UR6, R8 ;  /* 0x00000000080672ca */ /* 0x000fc400000e0000 */
[----:B------:R-:W-:Y:S02]  /*8a70*/  R2UR UR7, R9 ;  /* 0x00000000090772ca */ /* 0x000fe400000e0000 */
[----:B------:R-:W-:Y:S02]  /*8a80*/  R2UR UR4, R6 ;  /* 0x00000000060472ca */ /* 0x000fe400000e0000 */
[----:B------:R-:W-:Y:S01]  /*8a90*/  R2UR UR5, R7 ;  /* 0x00000000070572ca */ /* 0x000fe200000e0000 */
[----:B------:R-:W-:Y:S02]  /*8aa0*/  VIADD R10, R10, 0x4 ;  /* 0x000000040a0a7836 */ /* 0x000fe40000000000 */
[----:B------:R-:W-:Y:S02]  /*8ab0*/  VIADD R6, R4, 0x4 ;  /* 0x0000000404067836 */ /* 0x000fe40000000000 */
[----:B------:R-:W-:Y:S01]  /*8ac0*/  IMAD.MOV.U32 R7, RZ, RZ, R5 ;  /* 0x000000ffff077224 */ /* 0x000fe200078e0005 */
[----:B------:R-:W-:-:S02]  /*8ad0*/  WARPGROUP.DEPBAR.LE gsb0, 0x0 ;  /* 0x00008000000079c5 */ /* 0x000fc40000010000 */
[----:B------:R-:W-:-:S06]  /*8ae0*/  WARPGROUP.ARRIVE ;  /* 0x00000000000079c5 */ /* 0x000fcc0000000000 */
[----:B------:R-:W-:Y:S01]  /*8af0*/  HGMMA.64x96x16.F32 R24, gdesc[UR4], R24, gsb0 ;  /* 0x01600000041879f0 */ /* 0x000fe20008000818 */
[----:B------:R-:W-:Y:S02]  /*8b00*/  R2UR UR6, R6 ;  /* 0x00000000060672ca */ /* 0x000fe400000e0000 */
[----:B------:R-:W-:Y:S02]  /*8b10*/  R2UR UR7, R7 ;  /* 0x00000000070772ca */ /* 0x000fe400000e0000 */
[----:B------:R-:W-:Y:S02]  /*8b20*/  R2UR UR4, R10 ;  /* 0x000000000a0472ca */ /* 0x000fe400000e0000 */
[----:B------:R-:W-:Y:S01]  /*8b30*/  R2UR UR5, R11 ;  /* 0x000000000b0572ca */ /* 0x000fe200000e0000 */
[----:B------:R-:W-:Y:S02]  /*8b40*/  VIADD R4, R4, 0x6 ;  /* 0x0000000604047836 */ /* 0x000fe40000000000 */
[----:B--2---:R-:W-:Y:S01]  /*8b50*/  VIADD R12, R12, 0x6 ;  /* 0x000000060c0c7836 */ /* 0x004fe20000000000 */
[----:B------:R-:W-:-:S02]  /*8b60*/  WARPGROUP.DEPBAR.LE gsb0, 0x0 ;  /* 0x00008000000079c5 */ /* 0x000fc40000010000 */
        /* <DEDUP_REMOVED lines=8> */
[----:B------:R0:W-:Y:S04]  /*8bf0*/  STL [R1+0x60], R2 ;  /* 0x0000600201007387 */ /* 0x0001e80000100800 */
[----:B------:R0:W-:Y:S01]  /*8c00*/  STL [R1+0x60], R2 ;  /* 0x0000600201007387 */ /* 0x0001e20000100800 */
[----:B------:R-:W-:-:S02]  /*8c10*/  WARPGROUP.DEPBAR.LE gsb0, 0x0 ;  /* 0x00008000000079c5 */ /* 0x000fc40000010000 */
[----:B------:R-:W-:-:S06]  /*8c20*/  WARPGROUP.ARRIVE ;  /* 0x00000000000079c5 */ /* 0x000fcc0000000000 */
[----:B------:R-:W-:Y:S01]  /*8c30*/  HGMMA.64x96x16.F32 R24, gdesc[UR4], R24, gsb0 ;  /* 0x01600000041879f0 */ /* 0x000fe20008000818 */
[----:B------:R0:W-:Y:S01]  /*8c40*/  STL [R1+0x60], R2 ;  /* 0x0000600201007387 */ /* 0x0001e20000100800 */
[----:B---3--:R-:W-:-:S03]  /*8c50*/  LOP3.LUT R15, R15, 0x1, RZ, 0xfc, !PT ;  /* 0x000000010f0f7812 */ /* 0x008fc600078efcff */
[----:B------:R0:W-:Y:S01]  /*8c60*/  STL [R1+0x60], R2 ;  /* 0x0000600201007387 */ /* 0x0001e20000100800 */
[----:B------:R-:W-:Y:S01]  /*8c70*/  ISETP.NE.AND P0, PT, R15, 0x3, PT ;  /* 0x000000030f00780c */ /* 0x000fe20003f05270 */
[----:B------:R-:W-:Y:S01]  /*8c80*/  BSSY B0, `(.L_x_11030) ;  /* 0x0000005000007945 */ /* 0x000fe20003800000 */
[----:B------:R-:W-:Y:S02]  /*8c90*/  WARPGROUP.DEPBAR.LE gsb0, 0x0 ;  /* 0x00008000000079c5 */ /* 0x000fe40000010000 */
[----:B------:R0:W-:Y:S09]  /*8ca0*/  BAR.ARV R227, 0x100 ;  /* 0x000400e30000751d */ /* 0x0001f20000002000 */
[----:B0-----:R-:W-:Y:S05]  /*8cb0*/  @!P0 BRA `(.L_x_11031) ;  /* 0x0000000000048947 */ /* 0x001fea0003800000 */
[----:B------:R-:W-:Y:S01]  /*8cc0*/  BPT.TRAP 0x1 ;  /* 0x000000040000795c */ /* 0x000fe20000300000 */
.L_x_11031:
[----:B------:R-:W-:Y:S05]  /*8cd0*/  BSYNC B0 ;  /* 0x0000000000007941 */ /* 0x000fea0003800000 */
.L_x_11030:
[----:B------:R-:W2:Y:S02]  /*8ce0*/  LDL.64 R4, [R1+0x20] ;  /* 0x0000200001047983 */ /* 0x000ea40000100a00 */
[----:B--2---:R-:W-:-:S05]  /*8cf0*/  MOV R5, R4 ;  /* 0x0000000400057202 */ /* 0x004fca0000000f00 */
[----:B-----5:R-:W-:-:S05]  /*8d00*/  IMAD R14, R14, 0x8, R5 ;  /* 0x000000080e0e7824 */ /* 0x020fca00078e0205 */
[----:B------:R-:W-:-:S04]  /*8d10*/  PRMT R14, R19, 0x654, R14 ;  /* 0x00000654130e7816 */ /* 0x000fc8000000000e */
[----:B------:R0:W-:Y:S01]  /*8d20*/  SYNCS.ARRIVE.TRANS64.RED.A1T0 RZ, [R14+URZ], RZ ;  /* 0x000000ff0eff79a7 */ /* 0x0001e2000810043f */
[----:B------:R-:W2:Y:S04]  /*8d30*/  LDL.64 R4, [R1+0x140] ;  /* 0x0001400001047983 */ /* 0x000ea80000100a00 */
[----:B------:R-:W3:Y:S04]  /*8d40*/  LDL.64 R72, [R1+0x1d0] ;  /* 0x0001d00001487983 */ /* 0x000ee80000100a00 */
[----:B------:R-:W4:Y:S04]  /*8d50*/  LDL R144, [R1+0x1f0] ;  /* 0x0001f00001907983 */ /* 0x000f280000100800 */
        /* <DEDUP_REMOVED lines=20> */
[----:B--2---:R-:W2:Y:S02]  /*8ea0*/  LD.E R4, desc[UR36][R4.64] ;  /* 0x0000002404047980 */ /* 0x004ea4000c101900 */
[-C--:B--2---:R-:W-:Y:S01]  /*8eb0*/  FMUL.FTZ R24, R24, R4.reuse ;  /* 0x0000000418187220 */ /* 0x084fe20000410000 */
[----:B------:R-:W-:-:S03]  /*8ec0*/  FMUL.FTZ R25, R25, R4 ;  /* 0x0000000419197220 */ /* 0x000fc60000410000 */
[----:B------:R-:W3:Y:S01]  /*8ed0*/  MUFU.TANH R7, R24 ;  /* 0x0000001800077308 */ /* 0x000ee20000002400 */
[-C--:B------:R-:W-:Y:S01]  /*8ee0*/  FMUL.FTZ R28, R28, R4.reuse ;  /* 0x000000041c1c7220 */ /* 0x080fe20000410000 */
[----:B------:R-:W-:-:S06]  /*8ef0*/  FMUL.FTZ R29, R29, R4 ;  /* 0x000000041d1d7220 */ /* 0x000fcc0000410000 */
[----:B------:R-:W1:Y:S01]  /*8f00*/  MUFU.TANH R25, R25 ;  /* 0x0000001900197308 */ /* 0x000e620000002400 */
[----:B------:R-:W-:-:S07]  /*8f10*/  FMUL.FTZ R32, R32, R4 ;  /* 0x0000000420207220 */ /* 0x000fce0000410000 */
[----:B------:R-:W2:Y:S01]  /*8f20*/  MUFU.TANH R5, R28 ;  /* 0x0000001c00057308 */ /* 0x000ea20000002400 */
[----:B------:R-:W-:Y:S01]  /*8f30*/  FMUL.FTZ R33, R33, R4 ;  /* 0x0000000421217220 */ /* 0x000fe20000410000 */
[----:B---3--:R-:W-:-:S06]  /*8f40*/  FMNMX.FTZ R8, R7, R72, !PT ;  /* 0x0000004807087209 */ /* 0x008fcc0007810000 */
[----:B------:R-:W3:Y:S01]  /*8f50*/  MUFU.TANH R6, R29 ;  /* 0x0000001d00067308 */ /* 0x000ee20000002400 */
[----:B------:R-:W-:Y:S01]  /*8f60*/  FMUL.FTZ R36, R36, R4 ;  /* 0x0000000424247220 */ /* 0x000fe20000410000 */
[----:B-1----:R-:W-:-:S06]  /*8f70*/  FMNMX.FTZ R8, R25, R8, !PT ;  /* 0x0000000819087209 */ /* 0x002fcc0007810000 */
[----:B------:R-:W1:Y:S01]  /*8f80*/  MUFU.TANH R32, R32 ;  /* 0x0000002000207308 */ /* 0x000e620000002400 */
[----:B------:R-:W-:Y:S01]  /*8f90*/  FMUL.FTZ R37, R37, R4 ;  /* 0x0000000425257220 */ /* 0x000fe20000410000 */
[----:B--2---:R-:W-:Y:S01]  /*8fa0*/  FMNMX.FTZ R9, R5, R8, !PT ;  /* 0x0000000805097209 */ /* 0x004fe20007810000 */
[-C--:B------:R-:W-:Y:S01]  /*8fb0*/  FMUL.FTZ R40, R40, R4.reuse ;  /* 0x0000000428287220 */ /* 0x080fe20000410000 */
[-C--:B------:R-:W-:Y:S01]  /*8fc0*/  FMUL.FTZ R41, R41, R4.reuse ;  /* 0x0000000429297220 */ /* 0x080fe20000410000 */
[-C--:B------:R-:W-:Y:S01]  /*8fd0*/  FMUL.FTZ R44, R44, R4.reuse ;  /* 0x000000042c2c7220 */ /* 0x080fe20000410000 */
[-C--:B------:R-:W-:Y:S01]  /*8fe0*/  FMUL.FTZ R45, R45, R4.reuse ;  /* 0x000000042d2d7220 */ /* 0x080fe20000410000 */
[-C--:B------:R-:W-:Y:S01]  /*8ff0*/  FMUL.FTZ R48, R48, R4.reuse ;  /* 0x0000000430307220 */ /* 0x080fe20000410000 */
[----:B------:R-:W2:Y:S01]  /*9000*/  MUFU.TANH R10, R33 ;  /* 0x00000021000a7308 */ /* 0x000ea20000002400 */
[----:B---3--:R-:W-:Y:S01]  /*9010*/  FMNMX.FTZ R9, R6, R9, !PT ;  /* 0x0000000906097209 */ /* 0x008fe20007810000 */
[-C--:B------:R-:W-:Y:S01]  /*9020*/  FMUL.FTZ R76, R26, R4.reuse ;  /* 0x000000041a4c7220 */ /* 0x080fe20000410000 */
[-C--:B------:R-:W-:Y:S01]  /*9030*/  FMUL.FTZ R49, R49, R4.reuse ;  /* 0x0000000431317220 */ /* 0x080fe20000410000 */
[-C--:B------:R-:W-:Y:S01]  /*9040*/  FMUL.FTZ R74, R27, R4.reuse ;  /* 0x000000041b4a7220 */ /* 0x080fe20000410000 */
[-C--:B------:R-:W-:Y:S01]  /*9050*/  FMUL.FTZ R82, R30, R4.reuse ;  /* 0x000000041e527220 */ /* 0x080fe20000410000 */
[-C--:B------:R-:W-:Y:S01]  /*9060*/  FMUL.FTZ R78, R31, R4.reuse ;  /* 0x000000041f4e7220 */ /* 0x080fe20000410000 */
[-C--:B------:R-:W-:Y:S01]  /*9070*/  FMUL.FTZ R80, R34, R4.reuse ;  /* 0x0000000422507220 */ /* 0x080fe20000410000 */
[----:B------:R-:W3:Y:S01]  /*9080*/  MUFU.TANH R36, R36 ;  /* 0x0000002400247308 */ /* 0x000ee20000002400 */
[----:B-1----:R-:W-:Y:S01]  /*9090*/  FMNMX.FTZ R9, R32, R9, !PT ;  /* 0x0000000920097209 */ /* 0x002fe20007810000 */
[-C--:B------:R-:W-:Y:S01]  /*90a0*/  FMUL.FTZ R86, R35, R4.reuse ;  /* 0x0000000423567220 */ /* 0x080fe20000410000 */
[-C--:B------:R-:W-:Y:S01]  /*90b0*/  FMUL.FTZ R88, R38, R4.reuse ;  /* 0x0000000426587220 */ /* 0x080fe20000410000 */
[-C--:B------:R-:W-:Y:S01]  /*90c0*/  FMUL.FTZ R96, R39, R4.reuse ;  /* 0x0000000427607220 */ /* 0x080fe20000410000 */
[-C--:B------:R-:W-:Y:S01]  /*90d0*/  FMUL.FTZ R98, R42, R4.reuse ;  /* 0x000000042a627220 */ /* 0x080fe20000410000 */
[-C--:B------:R-:W-:Y:S01]  /*90e0*/  FMUL.FTZ R104, R43, R4.reuse ;  /* 0x000000042b687220 */ /* 0x080fe20000410000 */
[-C--:B------:R-:W-:Y:S01]  /*90f0*/  FMUL.FTZ R106, R46, R4.reuse ;  /* 0x000000042e6a7220 */ /* 0x080fe20000410000 */
[----:B------:R-:W1:Y:S01]  /*9100*/  MUFU.TANH R12, R37 ;  /* 0x00000025000c7308 */ /* 0x000e620000002400 */
[----:B--2---:R-:W-:Y:S01]  /*9110*/  FMNMX.FTZ R9, R10, R9, !PT ;  /* 0x000000090a097209 */ /* 0x004fe20007810000 */
[-C--:B------:R-:W-:Y:S01]  /*9120*/  FMUL.FTZ R112, R47, R4.reuse ;  /* 0x000000042f707220 */ /* 0x080fe20000410000 */
        /* <DEDUP_REMOVED lines=13> */
[----:B0-----:R-:W0:Y:S01]  /*9200*/  MUFU.TANH R14, R41 ;  /* 0x00000029000e7308 */ /* 0x001e220000002400 */
        /* <DEDUP_REMOVED lines=13> */
[----:B------:R-:W-:Y:S01]  /*92e0*/  FMUL.FTZ R206, R71, R4 ;  /* 0x0000000447ce7220 */ /* 0x000fe20000410000 */
[----:B------:R-:W2:Y:S01]  /*92f0*/  LDL.64 R50, [R1+0x280] ;  /* 0x0002800001327983 */ /* 0x000ea20000100a00 */
[----:B------:R-:W3:Y:S01]  /*9300*/  MUFU.TANH R154, R45 ;  /* 0x0000002d009a7308 */ /* 0x000ee20000002400 */
[----:B0-----:R-:W-:-:S02]  /*9310*/  FMNMX.FTZ R9, R14, R9, !PT ;  /* 0x000000090e097209 */ /* 0x001fc40007810000 */
[----:B------:R-:W2:Y:S04]  /*9320*/  LDL.64 R46, [R1+0x2c0] ;  /* 0x0002c000012e7983 */ /* 0x000ea80000100a00 */
[----:B------:R-:W2:Y:S01]  /*9330*/  LDL.64 R42, [R1+0x2e0] ;  /* 0x0002e000012a7983 */ /* 0x000ea20000100a00 */
[----:B------:R-:W0:Y:S01]  /*9340*/  MUFU.TANH R48, R48 ;  /* 0x0000003000307308 */ /* 0x000e220000002400 */
[----:B-1----:R-:W-:Y:S02]  /*9350*/  FMNMX.FTZ R9, R44, R9, !PT ;  /* 0x000000092c097209 */ /* 0x002fe40007810000 */
[----:B------:R-:W2:Y:S04]  /*9360*/  LDL.64 R38, [R1+0x300] ;  /* 0x0003000001267983 */ /* 0x000ea80000100a00 */
[----:B------:R-:W2:Y:S01]  /*9370*/  LDL.64 R34, [R1+0x320] ;  /* 0x0003200001227983 */ /* 0x000ea20000100a00 */
[----:B------:R-:W1:Y:S03]  /*9380*/  MUFU.TANH R18, R49 ;  /* 0x0000003100127308 */ /* 0x000e660000002400 */
[----:B------:R-:W2:Y:S05]  /*9390*/  LDL.64 R28, [R1+0x350] ;  /* 0x00035000011c7983 */ /* 0x000eaa0000100a00 */
[----:B------:R-:W4:Y:S01]  /*93a0*/  MUFU.TANH R76, R76 ;  /* 0x0000004c004c7308 */ /* 0x000f220000002400 */
[----:B---3--:R-:W-:Y:S01]  /*93b0*/  FMNMX.FTZ R9, R154, R9, !PT ;  /* 0x000000099a097209 */ /* 0x008fe20007810000 */
[----:B------:R-:W3:Y:S04]  /*93c0*/  LDL.64 R30, [R1+0x340] ;  /* 0x00034000011e7983 */ /* 0x000ee80000100a00 */
[----:B------:R-:W3:Y:S02]  /*93d0*/  LDL.64 R26, [R1+0x360] ;  /* 0x00036000011a7983 */ /* 0x000ee40000100a00 */
[----:B------:R-:W4:Y:S01]  /*93e0*/  MUFU.TANH R74, R74 ;  /* 0x0000004a004a7308 */ /* 0x000f220000002400 */
[----:B0-----:R-:W-:Y:S01]  /*93f0*/  FMNMX.FTZ R9, R48, R9, !PT ;  /* 0x0000000930097209 */ /* 0x001fe20007810000 */
[----:B------:R-:W3:Y:S06]  /*9400*/  LDL.64 R70, [R1+0x218] ;  /* 0x0002180001467983 */ /* 0x000eec0000100a00 */
[----:B------:R-:W0:Y:S01]  /*9410*/  MUFU.TANH R82, R82 ;  /* 0x0000005200527308 */ /* 0x000e220000002400 */
[----:B-1----:R-:W-:Y:S01]  /*9420*/  FMNMX.FTZ R11, R18, R9, !PT ;  /* 0x00000009120b7209 */ /* 0x002fe20007810000 */
[----:B------:R-:W3:Y:S01]  /*9430*/  LDL.64 R66, [R1+0x238] ;  /* 0x0002380001427983 */ /* 0x000ee20000100a00 */
[----:B----4-:R-:W-:-:S03]  /*9440*/  FMNMX.FTZ R9, R76, R73, !PT ;  /* 0x000000494c097209 */ /* 0x010fc60007810000 */
[----:B------:R-:W4:Y:S02]  /*9450*/  LDL.64 R62, [R1+0x258] ;  /* 0x00025800013e7983 */ /* 0x000f240000100a00 */
[----:B------:R-:W1:Y:S01]  /*9460*/  MUFU.TANH R78, R78 ;  /* 0x0000004e004e7308 */ /* 0x000e620000002400 */
[----:B------:R-:W-:Y:S01]  /*9470*/  FMNMX.FTZ R9, R74, R9, !PT ;  /* 0x000000094a097209 */ /* 0x000fe20007810000 */
[----:B------:R-:W4:Y:S06]  /*9480*/  LDL.64 R58, [R1+0x278] ;  /* 0x00027800013a7983 */ /* 0x000f2c0000100a00 */
[----:B------:R-:W1:Y:S01]  /*9490*/  MUFU.TANH R80, R80 ;  /* 0x0000005000507308 */ /* 0x000e620000002400 */
[----:B0-----:R-:W-:-:S07]  /*94a0*/  FMNMX.FTZ R9, R82, R9, !PT ;  /* 0x0000000952097209 */ /* 0x001fce0007810000 */
[----:B------:R-:W0:Y:S01]  /*94b0*/  MUFU.TANH R86, R86 ;  /* 0x0000005600567308 */ /* 0x000e220000002400 */
[----:B-1----:R-:W-:-:S07]  /*94c0*/  FMNMX.FTZ R9, R78, R9, !PT ;  /* 0x000000094e097209 */ /* 0x002fce0007810000 */
[----:B------:R-:W1:Y:S01]  /*94d0*/  MUFU.TANH R88, R88 ;  /* 0x0000005800587308 */ /* 0x000e620000002400 */
[----:B------:R-:W-:-:S07]  /*94e0*/  FMNMX.FTZ R9, R80, R9, !PT ;  /* 0x0000000950097209 */ /* 0x000fce0007810000 */
        /* <DEDUP_REMOVED lines=12> */
[----:B------:R-:W-:Y:S08]  /*95b0*/  MUFU.TANH R150, R150 ;  /* 0x0000009600967308 */ /* 0x000ff00000002400 */
[----:B------:R-:W1:Y:S01]  /*95c0*/  MUFU.TANH R52, R52 ;  /* 0x0000003400347308 */ /* 0x000e620000002400 */
[----:B0-----:R-:W-:-:S07]  /*95d0*/  FMNMX.FTZ R9, R112, R9, !PT ;  /* 0x0000000970097209 */ /* 0x001fce0007810000 */
[----:B------:R-:W0:Y:S08]  /*95e0*/  MUFU.TANH R166, R53 ;  /* 0x0000003500a67308 */ /* 0x000e300000002400 */
[----:B------:R-:W0:Y:S01]  /*95f0*/  MUFU.TANH R178, R178 ;  /* 0x000000b200b27308 */ /* 0x000e220000002400 */
[----:B-1----:R-:W-:-:S07]  /*9600*/  FMNMX.FTZ R9, R142, R9, !PT ;  /* 0x000000098e097209 */ /* 0x002fce0007810000 */
[----:B------:R-:W-:Y:S08]  /*9610*/  MUFU.TANH R180, R180 ;  /* 0x000000b400b47308 */ /* 0x000ff00000002400 */
[----:B------:R-:W1:Y:S01]  /*9620*/  MUFU.TANH R56, R56 ;  /* 0x0000003800387308 */ /* 0x000e620000002400 */
[----:B------:R-:W-:Y:S02]  /*9630*/  FMNMX.FTZ R11, R52, R11, !PT ;  /* 0x0000000b340b7209 */ /* 0x000fe40007810000 */
[----:B------:R-:W-:-:S05]  /*9640*/  FMNMX.FTZ R9, R150, R9, !PT ;  /* 0x0000000996097209 */ /* 0x000fca0007810000 */
[----:B------:R-:W1:Y:S08]  /*9650*/  MUFU.TANH R20, R57 ;  /* 0x0000003900147308 */ /* 0x000e700000002400 */
[----:B------:R-:W1:Y:S01]  /*9660*/  MUFU.TANH R182, R182 ;  /* 0x000000b600b67308 */ /* 0x000e620000002400 */
[----:B0-----:R-:W-:Y:S02]  /*9670*/  FMNMX.FTZ R11, R166, R11, !PT ;  /* 0x0000000ba60b7209 */ /* 0x001fe40007810000 */
[----:B------:R-:W-:-:S05]  /*9680*/  FMNMX.FTZ R9, R178, R9, !PT ;  /* 0x00000009b2097209 */ /* 0x000fca0007810000 */
[----:B------:R-:W0:Y:S08]  /*9690*/  MUFU.TANH R60, R60 ;  /* 0x0000003c003c7308 */ /* 0x000e300000002400 */
[----:B------:R-:W0:Y:S01]  /*96a0*/  MUFU.TANH R194, R194 ;  /* 0x000000c200c27308 */ /* 0x000e220000002400 */
[----:B-1----:R-:W-:Y:S02]  /*96b0*/  FMNMX.FTZ R11, R56, R11, !PT ;  /* 0x0000000b380b7209 */ /* 0x002fe40007810000 */
[----:B------:R-:W-:-:S05]  /*96c0*/  FMNMX.FTZ R9, R180, R9, !PT ;  /* 0x00000009b4097209 */ /* 0x000fca0007810000 */
[----:B------:R-:W1:Y:S08]  /*96d0*/  MUFU.TANH R138, R61 ;  /* 0x0000003d008a7308 */ /* 0x000e700000002400 */
        /* <DEDUP_REMOVED lines=19> */
[----:B------:R-:W0:Y:S01]  /*9810*/  MUFU.TANH R206, R206 ;  /* 0x000000ce00ce7308 */ /* 0x000e220000002400 */
[----:B-1----:R-:W-:Y:S02]  /*9820*/  FMNMX.FTZ R11, R68, R11, !PT ;  /* 0x0000000b440b7209 */ /* 0x002fe40007810000 */
[----:B------:R-:W-:Y:S02]  /*9830*/  FMNMX.FTZ R9, R198, R9, !PT ;  /* 0x00000009c6097209 */ /* 0x000fe40007810000 */
[----:B------:R-:W-:Y:S02]  /*9840*/  FMNMX.FTZ R8, R54, R11, !PT ;  /* 0x0000000b36087209 */ /* 0x000fe40007810000 */
[----:B------:R-:W-:-:S03]  /*9850*/  FMNMX.FTZ R9, R200, R9, !PT ;  /* 0x00000009c8097209 */ /* 0x000fc60007810000 */
[----:B------:R-:W1:Y:S01]  /*9860*/  SHFL.BFLY PT, R11, R8, 0x2, 0x1f ;  /* 0x0c401f00080b7f89 */ /* 0x000e6200000e0000 */
[----:B0-----:R-:W-:-:S05]  /*9870*/  FMNMX.FTZ R9, R206, R9, !PT ;  /* 0x00000009ce097209 */ /* 0x001fca0007810000 */
[----:B------:R-:W-:Y:S04]  /*9880*/  STL.64 [R1+0x1d0], R8 ;  /* 0x0001d00801007387 */ /* 0x000fe80000100a00 */
[----:B------:R-:W2:Y:S01]  /*9890*/  LDL R13, [R1+0x1d4] ;  /* 0x0001d400010d7983 */ /* 0x000ea20000100800 */
[----:B-1----:R-:W-:-:S05]  /*98a0*/  FMNMX.FTZ R11, R8, R11, !PT ;  /* 0x0000000b080b7209 */ /* 0x002fca0007810000 */
[----:B------:R-:W0:Y:S02]  /*98b0*/  SHFL.BFLY PT, R22, R11, 0x1, 0x1f ;  /* 0x0c201f000b167f89 */ /* 0x000e2400000e0000 */
[----:B0-----:R-:W-:Y:S02]  /*98c0*/  FMNMX.FTZ R4, R11, R22, !PT ;  /* 0x000000160b047209 */ /* 0x001fe40007810000 */
[----:B------:R-:W4:Y:S04]  /*98d0*/  LDL.64 R22, [R1+0x380] ;  /* 0x0003800001167983 */ /* 0x000f280000100a00 */
[----:B------:R-:W-:Y:S04]  /*98e0*/  STL [R1+0x1d0], R4 ;  /* 0x0001d00401007387 */ /* 0x000fe80000100800 */
[----:B------:R-:W3:Y:S04]  /*98f0*/  LDL R53, [R1+0x1d0] ;  /* 0x0001d00001357983 */ /* 0x000ee80000100800 */
[----:B--2---:R-:W0:Y:S02]  /*9900*/  SHFL.BFLY PT, R8, R13, 0x2, 0x1f ;  /* 0x0c401f000d087f89 */ /* 0x004e2400000e0000 */
[----:B0-----:R-:W-:-:S05]  /*9910*/  FMNMX.FTZ R8, R8, R13, !PT ;  /* 0x0000000d08087209 */ /* 0x001fca0007810000 */
[----:B------:R-:W0:Y:S01]  /*9920*/  SHFL.BFLY PT, R9, R8, 0x1, 0x1f ;  /* 0x0c201f0008097f89 */ /* 0x000e2200000e0000 */
[----:B---3--:R-:W-:Y:S01]  /*9930*/  FADD.FTZ R11, R72, -R53 ;  /* 0x80000035480b7221 */ /* 0x008fe20000010000 */
[----:B------:R-:W-:Y:S01]  /*9940*/  FMUL.FTZ R53, R144, R53 ;  /* 0x0000003590357220 */ /* 0x000fe20000410000 */
[----:B0-----:R-:W-:-:S03]  /*9950*/  FMNMX.FTZ R174, R8, R9, !PT ;  /* 0x0000000908ae7209 */ /* 0x001fc60007810000 */
[-CC-:B------:R-:W-:Y:S01]  /*9960*/  FFMA.FTZ R160, R7, R144.reuse, -R53.reuse ;  /* 0x0000009007a07223 */ /* 0x180fe20000010835 */
[-CC-:B------:R-:W-:Y:S01]  /*9970*/  FFMA.FTZ R157, R25, R144.reuse, -R53.reuse ;  /* 0x00000090199d7223 */ /* 0x180fe20000010835 */
[-CC-:B------:R-:W-:Y:S01]  /*9980*/  FFMA.FTZ R162, R5, R144.reuse, -R53.reuse ;  /* 0x0000009005a27223 */ /* 0x180fe20000010835 */
[-CC-:B------:R-:W-:Y:S01]  /*9990*/  FFMA.FTZ R189, R6, R144.reuse, -R53.reuse ;  /* 0x0000009006bd7223 */ /* 0x180fe20000010835 */
        /* <DEDUP_REMOVED lines=21> */
[----:B------:R-:W-:Y:S01]  /*9af0*/  FADD.FTZ R53, R73, -R174 ;  /* 0x800000ae49357221 */ /* 0x000fe20000010000 */
[-CC-:B------:R-:W-:Y:S01]  /*9b00*/  FFMA.FTZ R170, R76, R144.reuse, -R145.reuse ;  /* 0x000000904caa7223 */ /* 0x180fe20000010891 */
[-CC-:B------:R-:W-:Y:S01]  /*9b10*/  FFMA.FTZ R161, R74, R144.reuse, -R145.reuse ;  /* 0x000000904aa17223 */ /* 0x180fe20000010891 */
[-CC-:B------:R-:W-:Y:S01]  /*9b20*/  FFMA.FTZ R163, R82, R144.reuse, -R145.reuse ;  /* 0x0000009052a37223 */ /* 0x180fe20000010891 */
[----:B------:R-:W-:Y:S01]  /*9b30*/  FMUL.FTZ R53, R144, R53 ;  /* 0x0000003590357220 */ /* 0x000fe20000410000 */
[-C--:B------:R-:W-:Y:S01]  /*9b40*/  FMUL.FTZ R11, R11, R144.reuse ;  /* 0x000000900b0b7220 */ /* 0x080fe20000410000 */
        /* <DEDUP_REMOVED lines=11> */
[----:B------:R-:W2:Y:S04]  /*9c00*/  LDL.64 R4, [R1+0x290] ;  /* 0x0002900001047983 */ /* 0x000ea80000100a00 */
[----:B------:R-:W3:Y:S02]  /*9c10*/  LDL.64 R6, [R1+0x2a0] ;  /* 0x0002a00001067983 */ /* 0x000ee40000100a00 */
[----:B------:R-:W1:Y:S02]  /*9c20*/  MUFU.EX2 R161, R161 ;  /* 0x000000a100a17308 */ /* 0x000e640000000800 */
[----:B------:R-:W4:Y:S04]  /*9c30*/  LDL.64 R48, [R1+0x2b0] ;  /* 0x0002b00001307983 */ /* 0x000f280000100a00 */
[----:B------:R-:W4:Y:S02]  /*9c40*/  LDL.64 R44, [R1+0x2d0] ;  /* 0x0002d000012c7983 */ /* 0x000f240000100a00 */
[----:B------:R-:W1:Y:S02]  /*9c50*/  MUFU.EX2 R163, R163 ;  /* 0x000000a300a37308 */ /* 0x000e640000000800 */
[----:B------:R-:W4:Y:S04]  /*9c60*/  LDL.64 R40, [R1+0x2f0] ;  /* 0x0002f00001287983 */ /* 0x000f280000100a00 */
[----:B------:R-:W4:Y:S02]  /*9c70*/  LDL.64 R36, [R1+0x310] ;  /* 0x0003100001247983 */ /* 0x000f240000100a00 */
[----:B------:R0:W-:Y:S02]  /*9c80*/  MUFU.EX2 R149, R11 ;  /* 0x0000000b00957308 */ /* 0x0001e40000000800 */
[----:B------:R-:W4:Y:S04]  /*9c90*/  LDL.64 R32, [R1+0x330] ;  /* 0x0003300001207983 */ /* 0x000f280000100a00 */
[----:B------:R-:W4:Y:S02]  /*9ca0*/  LDL.64 R24, [R1+0x370] ;  /* 0x0003700001187983 */ /* 0x000f240000100a00 */
[----:B------:R-:W1:Y:S02]  /*9cb0*/  MUFU.EX2 R156, R156 ;  /* 0x0000009c009c7308 */ /* 0x000e640000000800 */
        /* <DEDUP_REMOVED lines=25> */
[-CC-:B------:R-:W-:Y:S01]  /*9e50*/  FFMA.FTZ R165, R142, R144.reuse, -R145.reuse ;  /* 0x000000908ea57223 */ /* 0x180fe20000010891 */
[----:B------:R-:W0:Y:S01]  /*9e60*/  MUFU.EX2 R158, R158 ;  /* 0x0000009e009e7308 */ /* 0x000e220000000800 */
[----:B------:R-:W-:Y:S01]  /*9e70*/  FFMA.FTZ R142, R150, R144, -R145 ;  /* 0x00000090968e7223 */ /* 0x000fe20000010891 */
[----:B------:R-:W-:-:S04]  /*9e80*/  FFMA.FTZ R150, R135, R168, R170 ;  /* 0x000000a887967223 */ /* 0x000fc800000100aa */
[----:B-1----:R-:W-:Y:S02]  /*9e90*/  FADD.FTZ R150, R161, R150 ;  /* 0x00000096a1967221 */ /* 0x002fe40000010000 */
[----:B------:R-:W1:Y:S02]  /*9ea0*/  MUFU.EX2 R173, R173 ;  /* 0x000000ad00ad7308 */ /* 0x000e640000000800 */
[----:B------:R-:W-:-:S04]  /*9eb0*/  FADD.FTZ R151, R163, R150 ;  /* 0x00000096a3977221 */ /* 0x000fc80000010000 */
[----:B------:R-:W-:-:S04]  /*9ec0*/  FADD.FTZ R151, R156, R151 ;  /* 0x000000979c977221 */ /* 0x000fc80000010000 */
[----:B0-----:R-:W-:Y:S01]  /*9ed0*/  FADD.FTZ R150, R158, R151 ;  /* 0x000000979e967221 */ /* 0x001fe20000010000 */
[----:B------:R-:W-:-:S03]  /*9ee0*/  FFMA.FTZ R167, R178, R144, -R145 ;  /* 0x00000090b2a77223 */ /* 0x000fc60000010891 */
[----:B-1----:R-:W-:Y:S02]  /*9ef0*/  FADD.FTZ R178, R173, R150 ;  /* 0x00000096adb27221 */ /* 0x002fe40000010000 */
[----:B------:R0:W5:Y:S01]  /*9f00*/  LDL.64 R150, [R1+0x1c0] ;  /* 0x0001c00001967983 */ /* 0x0001620000100a00 */
[----:B------:R-:W1:Y:S08]  /*9f10*/  MUFU.EX2 R160, R160 ;  /* 0x000000a000a07308 */ /* 0x000e700000000800 */
[----:B------:R-:W0:Y:S08]  /*9f20*/  MUFU.EX2 R157, R157 ;  /* 0x0000009d009d7308 */ /* 0x000e300000000800 */
[----:B------:R-:W0:Y:S01]  /*9f30*/  MUFU.EX2 R162, R162 ;  /* 0x000000a200a27308 */ /* 0x000e220000000800 */
[----:B-1----:R-:W-:-:S07]  /*9f40*/  FFMA.FTZ R134, R149, R134, R160 ;  /* 0x0000008695867223 */ /* 0x002fce00000100a0 */
[----:B------:R-:W1:Y:S01]  /*9f50*/  MUFU.EX2 R189, R189 ;  /* 0x000000bd00bd7308 */ /* 0x000e620000000800 */
[----:B0-----:R-:W-:-:S07]  /*9f60*/  FADD.FTZ R135, R157, R134 ;  /* 0x000000869d877221 */ /* 0x001fce0000010000 */
[----:B------:R-:W0:Y:S01]  /*9f70*/  MUFU.EX2 R192, R192 ;  /* 0x000000c000c07308 */ /* 0x000e220000000800 */
[----:B------:R-:W-:-:S07]  /*9f80*/  FADD.FTZ R134, R162, R135 ;  /* 0x00000087a2867221 */ /* 0x000fce0000010000 */
[----:B------:R-:W0:Y:S01]  /*9f90*/  MUFU.EX2 R187, R187 ;  /* 0x000000bb00bb7308 */ /* 0x000e220000000800 */
[----:B-1----:R-:W-:-:S07]  /*9fa0*/  FADD.FTZ R135, R189, R134 ;  /* 0x00000086bd877221 */ /* 0x002fce0000010000 */
[----:B------:R-:W1:Y:S08]  /*9fb0*/  MUFU.EX2 R159, R159 ;  /* 0x0000009f009f7308 */ /* 0x000e700000000800 */
[----:B------:R-:W1:Y:S01]  /*9fc0*/  MUFU.EX2 R185, R185 ;  /* 0x000000b900b97308 */ /* 0x000e620000000800 */
[----:B0-----:R-:W-:-:S07]  /*9fd0*/  FADD.FTZ R134, R192, R135 ;  /* 0x00000087c0867221 */ /* 0x001fce0000010000 */
[----:B------:R-:W0:Y:S08]  /*9fe0*/  MUFU.EX2 R152, R152 ;  /* 0x0000009800987308 */ /* 0x000e300000000800 */
[----:B------:R-:W0:Y:S01]  /*9ff0*/  MUFU.EX2 R190, R190 ;  /* 0x000000be00be7308 */ /* 0x000e220000000800 */
[----:B------:R-:W-:-:S07]  /*a000*/  FADD.FTZ R134, R187, R134 ;  /* 0x00000086bb867221 */ /* 0x000fce0000010000 */
[----:B------:R-:W0:Y:S08]  /*a010*/  MUFU.EX2 R153, R153 ;  /* 0x0000009900997308 */ /* 0x000e300000000800 */
[----:B------:R-:W0:Y:S01]  /*a020*/  MUFU.EX2 R183, R183 ;  /* 0x000000b700b77308 */ /* 0x000e220000000800 */
[----:B-1----:R-:W-:Y:S01]  /*a030*/  FADD.FTZ R171, R159, R178 ;  /* 0x000000b29fab7221 */ /* 0x002fe20000010000 */
[----:B------:R-:W-:-:S06]  /*a040*/  FADD.FTZ R135, R185, R134 ;  /* 0x00000086b9877221 */ /* 0x000fcc0000010000 */
[----:B------:R-:W1:Y:S08]  /*a050*/  MUFU.EX2 R148, R148 ;  /* 0x0000009400947308 */ /* 0x000e700000000800 */
[----:B------:R-:W1:Y:S01]  /*a060*/  MUFU.EX2 R188, R188 ;  /* 0x000000bc00bc7308 */ /* 0x000e620000000800 */
[----:B0-----:R-:W-:Y:S01]  /*a070*/  FADD.FTZ R178, R152, R171 ;  /* 0x000000ab98b27221 */ /* 0x001fe20000010000 */
[----:B------:R-:W-:-:S06]  /*a080*/  FADD.FTZ R134, R190, R135 ;  /* 0x00000087be867221 */ /* 0x000fcc0000010000 */
[----:B------:R-:W0:Y:S08]  /*a090*/  MUFU.EX2 R155, R155 ;  /* 0x0000009b009b7308 */ /* 0x000e300000000800 */
[----:B------:R-:W0:Y:S01]  /*a0a0*/  MUFU.EX2 R181, R181 ;  /* 0x000000b500b57308 */ /* 0x000e220000000800 */
[----:B------:R-:W-:Y:S01]  /*a0b0*/  FADD.FTZ R175, R153, R178 ;  /* 0x000000b299af7221 */ /* 0x000fe20000010000 */
[----:B------:R-:W-:-:S06]  /*a0c0*/  FADD.FTZ R135, R183, R134 ;  /* 0x00000086b7877221 */ /* 0x000fcc0000010000 */
[----:B------:R-:W2:Y:S08]  /*a0d0*/  MUFU.EX2 R146, R146 ;  /* 0x0000009200927308 */ /* 0x000eb00000000800 */
[----:B------:R-:W3:Y:S01]  /*a0e0*/  MUFU.EX2 R154, R154 ;  /* 0x0000009a009a7308 */ /* 0x000ee20000000800 */
[----:B-1----:R-:W-:Y:S01]  /*a0f0*/  FADD.FTZ R178, R148, R175 ;  /* 0x000000af94b27221 */ /* 0x002fe20000010000 */
[----:B------:R-:W-:-:S06]  /*a100*/  FADD.FTZ R134, R188, R135 ;  /* 0x00000087bc867221 */ /* 0x000fcc0000010000 */
[----:B------:R-:W1:Y:S01]  /*a110*/  MUFU.EX2 R165, R165 ;  /* 0x000000a500a57308 */ /* 0x000e620000000800 */
[----:B------:R-:W-:-:S07]  /*a120*/  FFMA.FTZ R186, R180, R144, -R145 ;  /* 0x00000090b4ba7223 */ /* 0x000fce0000010891 */
[----:B------:R-:W1:Y:S01]  /*a130*/  MUFU.EX2 R164, R164 ;  /* 0x000000a400a47308 */ /* 0x000e620000000800 */
[----:B0-----:R-:W-:Y:S01]  /*a140*/  FADD.FTZ R175, R155, R178 ;  /* 0x000000b29baf7221 */ /* 0x001fe20000010000 */
[----:B------:R-:W-:-:S06]  /*a150*/  FADD.FTZ R135, R181, R134 ;  /* 0x00000086b5877221 */ /* 0x000fcc0000010000 */
[----:B------:R-:W-:Y:S01]  /*a160*/  MUFU.EX2 R147, R147 ;  /* 0x0000009300937308 */ /* 0x000fe20000000800 */
[----:B------:R-:W-:-:S07]  /*a170*/  FFMA.FTZ R184, R182, R144, -R145 ;  /* 0x00000090b6b87223 */ /* 0x000fce0000010891 */
[----:B------:R-:W0:Y:S01]  /*a180*/  MUFU.EX2 R142, R142 ;  /* 0x0000008e008e7308 */ /* 0x000e220000000800 */
[----:B--2---:R-:W-:Y:S01]  /*a190*/  FADD.FTZ R134, R146, R175 ;  /* 0x000000af92867221 */ /* 0x004fe20000010000 */
[----:B---3--:R-:W-:-:S06]  /*a1a0*/  FADD.FTZ R135, R154, R135 ;  /* 0x000000879a877221 */ /* 0x008fcc0000010000 */
[----:B------:R-:W-:Y:S01]  /*a1b0*/  MUFU.EX2 R143, R143 ;  /* 0x0000008f008f7308 */ /* 0x000fe20000000800 */
[----:B------:R-:W-:-:S07]  /*a1c0*/  FFMA.FTZ R169, R194, R144, -R145 ;  /* 0x00000090c2a97223 */ /* 0x000fce0000010891 */
[----:B------:R-:W2:Y:S01]  /*a1d0*/  MUFU.EX2 R167, R167 ;  /* 0x000000a700a77308 */ /* 0x000ea20000000800 */
[----:B-1----:R-:W-:Y:S01]  /*a1e0*/  FADD.FTZ R175, R165, R134 ;  /* 0x00000086a5af7221 */ /* 0x002fe20000010000 */
[----:B------:R-:W-:-:S06]  /*a1f0*/  FADD.FTZ R134, R164, R135 ;  /* 0x00000087a4867221 */ /* 0x000fcc0000010000 */
[----:B------:R-:W-:Y:S01]  /*a200*/  MUFU.EX2 R166, R166 ;  /* 0x000000a600a67308 */ /* 0x000fe20000000800 */
        /* <DEDUP_REMOVED lines=8> */
[----:B------:R-:W-:-:S06]  /*a290*/  FADD.FTZ R135, R143, R134 ;  /* 0x000000868f877221 */ /* 0x000fcc0000010000 */
        /* <DEDUP_REMOVED lines=20> */
[----:B------:R-:W-:Y:S08]  /*a3e0*/  MUFU.EX2 R136, R136 ;  /* 0x0000008800887308 */ /* 0x000ff00000000800 */
[----:B------:R-:W1:Y:S01]  /*a3f0*/  MUFU.EX2 R178, R178 ;  /* 0x000000b200b27308 */ /* 0x000e620000000800 */
[----:B0-----:R-:W-:Y:S01]  /*a400*/  FADD.FTZ R144, R182, R145 ;  /* 0x00000091b6907221 */ /* 0x001fe20000010000 */
[----:B------:R-:W-:-:S06]  /*a410*/  FADD.FTZ R134, R138, R135 ;  /* 0x000000878a867221 */ /* 0x000fcc0000010000 */
[----:B------:R-:W-:Y:S08]  /*a420*/  MUFU.EX2 R132, R132 ;  /* 0x0000008400847308 */ /* 0x000ff00000000800 */
[----:B------:R-:W0:Y:S01]  /*a430*/  MUFU.EX2 R175, R175 ;  /* 0x000000af00af7308 */ /* 0x000e220000000800 */
[----:B--2---:R-:W-:Y:S01]  /*a440*/  FADD.FTZ R145, R179, R144 ;  /* 0x00000090b3917221 */ /* 0x004fe20000010000 */
[----:B------:R-:W-:-:S06]  /*a450*/  FADD.FTZ R135, R137, R134 ;  /* 0x0000008689877221 */ /* 0x000fcc0000010000 */
[----:B------:R-:W2:Y:S08]  /*a460*/  MUFU.EX2 R133, R133 ;  /* 0x0000008500857308 */ /* 0x000eb00000000800 */
[----:B------:R-:W3:Y:S01]  /*a470*/  MUFU.EX2 R180, R180 ;  /* 0x000000b400b47308 */ /* 0x000ee20000000800 */
[----:B-1----:R-:W-:Y:S01]  /*a480*/  FADD.FTZ R134, R178, R145 ;  /* 0x00000091b2867221 */ /* 0x002fe20000010000 */
[----:B------:R-:W-:-:S03]  /*a490*/  FADD.FTZ R135, R136, R135 ;  /* 0x0000008788877221 */ /* 0x000fc60000010000 */
[----:B0-----:R-:W-:Y:S01]  /*a4a0*/  FADD.FTZ R145, R175, R134 ;  /* 0x00000086af917221 */ /* 0x001fe20000010000 */
[----:B------:R-:W-:Y:S01]  /*a4b0*/  FADD.FTZ R144, R132, R135 ;  /* 0x0000008784907221 */ /* 0x000fe20000010000 */
[C---:B------:R-:W-:Y:S01]  /*a4c0*/  FMUL.FTZ R135, R149.reuse, R177 ;  /* 0x000000b195877220 */ /* 0x040fe20000410000 */
[----:B------:R-:W-:Y:S01]  /*a4d0*/  FMUL.FTZ R134, R149, R176 ;  /* 0x000000b095867220 */ /* 0x000fe20000410000 */
[C---:B------:R-:W-:Y:S01]  /*a4e0*/  FMUL.FTZ R131, R168.reuse, R131 ;  /* 0x00000083a8837220 */ /* 0x040fe20000410000 */
[----:B--2---:R-:W-:Y:S01]  /*a4f0*/  FADD.FTZ R144, R133, R144 ;  /* 0x0000009085907221 */ /* 0x004fe20000010000 */
[----:B------:R-:W-:Y:S01]  /*a500*/  FMUL.FTZ R130, R168, R130 ;  /* 0x00000082a8827220 */ /* 0x000fe20000410000 */
[C---:B------:R-:W-:Y:S01]  /*a510*/  FMUL.FTZ R129, R149.reuse, R129 ;  /* 0x0000008195817220 */ /* 0x040fe20000410000 */
[C---:B------:R-:W-:Y:S01]  /*a520*/  FMUL.FTZ R128, R149.reuse, R128 ;  /* 0x0000008095807220 */ /* 0x040fe20000410000 */
[C---:B------:R-:W-:Y:S01]  /*a530*/  FMUL.FTZ R127, R149.reuse, R127 ;  /* 0x0000007f957f7220 */ /* 0x040fe20000410000 */
[C---:B------:R-:W-:Y:S01]  /*a540*/  FMUL.FTZ R126, R149.reuse, R126 ;  /* 0x0000007e957e7220 */ /* 0x040fe20000410000 */
[C---:B------:R-:W-:Y:S01]  /*a550*/  FMUL.FTZ R125, R149.reuse, R125 ;  /* 0x0000007d957d7220 */ /* 0x040fe20000410000 */
[----:B---3--:R-:W-:Y:S01]  /*a560*/  FADD.FTZ R145, R180, R145 ;  /* 0x00000091b4917221 */ /* 0x008fe20000010000 */
        /* <DEDUP_REMOVED lines=119> */
[----:B------:R-:W-:Y:S01]  /*ace0*/  STL.64 [R1+0x1e0], R144 ;  /* 0x0001e09001007387 */ /* 0x000fe20000100a00 */
[----:B------:R-:W-:-:S03]  /*acf0*/  LOP3.LUT R172, R172, 0x1, RZ, 0xfc, !PT ;  /* 0x00000001acac7812 */ /* 0x000fc600078efcff */
        /* <DEDUP_REMOVED lines=64> */
[----:B------:R-:W-:Y:S01]  /*b100*/  ISETP.NE.AND P1, PT, R172, 0x3, PT ;  /* 0x00000003ac00780c */ /* 0x000fe20003f25270 */
[----:B------:R-:W-:Y:S01]  /*b110*/  BSSY B0, `(.L_x_11032) ;  /* 0x000001c000007945 */ /* 0x000fe20003800000 */
[----:B------:R-:W-:Y:S01]  /*b120*/  F2FP.F16.F32.PACK_AB R160, R157, R160 ;  /* 0x000000a09da0723e */ /* 0x000fe200000000ff */
[----:B------:R0:W-:Y:S01]  /*b130*/  STL [R1+0x1d4], R174 ;  /* 0x0001d4ae01007387 */ /* 0x0001e20000100800 */
        /* <DEDUP_REMOVED lines=21> */
[----:B0-----:R-:W-:Y:S02]  /*b290*/  F2FP.F16.F32.PACK_AB R174, R133, R132 ;  /* 0x0000008485ae723e */ /* 0x001fe400000000ff */
[----:B------:R-:W-:Y:S01]  /*b2a0*/  F2FP.F16.F32.PACK_AB R175, R180, R175 ;  /* 0x000000afb4af723e */ /* 0x000fe200000000ff */
[----:B------:R-:W-:Y:S06]  /*b2b0*/  @!P1 BRA `(.L_x_11033) ;  /* 0x0000000000049947 */ /* 0x000fec0003800000 */
[----:B------:R-:W-:Y:S01]  /*b2c0*/  BPT.TRAP 0x1 ;  /* 0x000000040000795c */ /* 0x000fe20000300000 */
.L_x_11033:
[----:B------:R-:W-:Y:S05]  /*b2d0*/  BSYNC B0 ;  /* 0x0000000000007941 */ /* 0x000fea0003800000 */
.L_x_11032:
        /* <DEDUP_REMOVED lines=8> */
.L_x_11035:
[----:B------:R-:W-:Y:S05]  /*b360*/  BSYNC B0 ;  /* 0x0000000000007941 */ /* 0x000fea0003800000 */
.L_x_11034:
[----:B------:R-:W-:Y:S04]  /*b370*/  BSSY B0, `(.L_x_11036) ;  /* 0x0000004000007945 */ /* 0x000fe80003800000 */
[----:B-1----:R-:W-:Y:S05]  /*b380*/  @P0 BRA `(.L_x_11037) ;  /* 0x0000000000080947 */ /* 0x002fea0003800000 */
[----:B------:R-:W1:Y:S02]  /*b390*/  SYNCS.PHASECHK.TRANS64.TRYWAIT P0, [R150+URZ], R151 ;  /* 0x00000097960075a7 */ /* 0x000e64000800017f */
[----:B-1----:R-:W-:Y:S05]  /*b3a0*/  @!P0 BRA `(.L_x_11038) ;  /* 0x0000011c00888947 */ /* 0x002fea0003800000 */
.L_x_11037:
[----:B------:R-:W-:Y:S05]  /*b3b0*/  BSYNC B0 ;  /* 0x0000000000007941 */ /* 0x000fea0003800000 */
.L_x_11036:
        /* <DEDUP_REMOVED lines=56> */
[----:B01----:R-:W4:Y:S04]  /*b740*/  LDL R150, [R1+0x2d8] ;  /* 0x0002d80001967983 */ /* 0x003f280000100800 */
        /* <DEDUP_REMOVED lines=71> */
[----:B--2---:R-:W-:Y:S04]  /*bbc0*/  STL [R1+0x200], R4 ;  /* 0x0002000401007387 */ /* 0x004fe80000100800 */
[----:B---3--:R0:W-:Y:S04]  /*bbd0*/  STL [R1+0x210], R6 ;  /* 0x0002100601007387 */ /* 0x0081e80000100800 */
[----:B----4-:R1:W-:Y:S04]  /*bbe0*/  STL [R1+0x368], R5 ;  /* 0x0003680501007387 */ /* 0x0103e80000100800 */
[----:B------:R2:W-:Y:S04]  /*bbf0*/  STL [R1+0x36c], R7 ;  /* 0x00036c0701007387 */ /* 0x0005e80000100800 */
[----:B0-----:R-:W3:Y:S04]  /*bc00*/  LDL R6, [R1+0x68] ;  /* 0x0000680001067983 */ /* 0x001ee80000100800 */
[----:B-1----:R-:W4:Y:S04]  /*bc10*/  LDL.64 R4, [R1+0x80] ;  /* 0x0000800001047983 */ /* 0x002f280000100a00 */
[----:B--2---:R-:W4:Y:S04]  /*bc20*/  LDL R7, [R1+0x1c0] ;  /* 0x0001c00001077983 */ /* 0x004f280000100800 */
        /* <DEDUP_REMOVED lines=156> */
[----:B------:R-:W-:Y:S05]  /*c5f0*/  WARPSYNC.ALL ;  /* 0x0000000000007948 */ /* 0x000fea0003800000 */
[----:B------:R0:W-:Y:S01]  /*c600*/  BAR.SYNC.DEFER_BLOCKING R228, 0x100 ;  /* 0x000400e40000751d */ /* 0x0001e20000010000 */
[----:B------:R-:W-:Y:S01]  /*c610*/  IMAD R4, R7, 0xc00, R4 ;  /* 0x00000c0007047824 */ /* 0x000fe200078e0204 */
[----:B------:R-:W-:-:S02]  /*c620*/  ISETP.NE.U32.AND P0, PT, R6, RZ, PT ;  /* 0x000000ff0600720c */ /* 0x000fc40003f05070 */
[----:B------:R-:W-:Y:S02]  /*c630*/  R2UR UR7, R5 ;  /* 0x00000000050772ca */ /* 0x000fe400000e0000 */
[----:B------:R-:W-:-:S09]  /*c640*/  R2UR UR6, R4 ;  /* 0x00000000040672ca */ /* 0x000fd200000e0000 */
[----:B------:R-:W-:Y:S01]  /*c650*/  VOTEU.ANY UP0, P0 ;  /* 0x00000000003f7886 */ /* 0x000fe20000000100 */
[----:B------:R-:W-:Y:S02]  /*c660*/  VIADD R6, R4, 0x80 ;  /* 0x0000008004067836 */ /* 0x000fe40000000000 */
[----:B------:R-:W-:Y:S01]  /*c670*/  IMAD.MOV.U32 R7, RZ, RZ, R5 ;  /* 0x000000ffff077224 */ /* 0x000fe200078e0005 */
[----:B--2---:R-:W-:-:S06]  /*c680*/  WARPGROUP.ARRIVE ;  /* 0x00000000000079c5 */ /* 0x004fcc0000000000 */
[----:B------:R-:W-:Y:S01]  /*c690*/  HGMMA.64x256x16.F32 R24, R160, gdesc[UR4].tnspB, R24, UP0, gsb0 ;  /* 0x43e00004a0187df0 */ /* 0x000fe2000b800818 */
        /* <DEDUP_REMOVED lines=119> */
[----:B------:R-:W-:Y:S01]  /*ce10*/  VIADD R4, R4, 0x280 ;  /* 0x0000028004047836 */ /* 0x000fe20000000000 */
        /* <DEDUP_REMOVED lines=37> */
[----:B------:R-:W-:Y:S02]  /*d070*/  R2UR UR7, R5 ;  /* 0x00000000050772ca */ /* 0x000fe400000e0000 */
        /* <DEDUP_REMOVED lines=70> */
[----:B-1----:R-:W2:Y:S04]  /*d4e0*/  LDL R70, [R1+0x204] ;  /* 0x0002040001467983 */ /* 0x002ea80000100800 */
[----:B---3--:R-:W3:Y:S04]  /*d4f0*/  LDL R72, [R1+0x208] ;  /* 0x0002080001487983 */ /* 0x008ee80000100800 */
[----:B------:R-:W3:Y:S04]  /*d500*/  LDL R74, [R1+0x20c] ;  /* 0x00020c00014a7983 */ /* 0x000ee80000100800 */
[----:B------:R-:W3:Y:S04]  /*d510*/  LDL R6, [R1+0x210] ;  /* 0x0002100001067983 */ /* 0x000ee80000100800 */
[----:B----4-:R-:W4:Y:S04]  /*d520*/  LDL R76, [R1+0x214] ;  /* 0x00021400014c7983 */ /* 0x010f280000100800 */
[----:B------:R-:W4:Y:S04]  /*d530*/  LDL R78, [R1+0x218] ;  /* 0x00021800014e7983 */ /* 0x000f280000100800 */
[----:B0-----:R-:W4:Y:S04]  /*d540*/  LDL R80, [R1+0x21c] ;  /* 0x00021c0001507983 */ /* 0x001f280000100800 */
        /* <DEDUP_REMOVED lines=259> */
.L_x_11040:
[----:B------:R-:W-:Y:S05]  /*e580*/  BSYNC B0 ;  /* 0x0000000000007941 */ /* 0x000fea0003800000 */
.L_x_11039:
        /* <DEDUP_REMOVED lines=9> */
.L_x_11022:
[----:B------:R-:W-:-:S13]  /*e620*/  ISETP.GE.AND P0, PT, R0, UR40, PT ;  /* 0x0000002800007c0c */ /* 0x000fda000bf06270 */
[----:B------:R-:W-:Y:S05]  /*e630*/  @!P0 BRA `(.L_x_11042) ;  /* 0x0000007000b08947 */ /* 0x000fea0003800000 */
.L_x_11071:
[----:B------:R-:W2:Y:S04]  /*e640*/  LDL R4, [R1+0x1c0] ;  /* 0x0001c00001047983 */ /* 0x000ea80000100800 */
[----:B01----:R-:W3:Y:S01]  /*e650*/  LDL R2, [R1+0x1c8] ;  /* 0x0001c80001027983 */ /* 0x003ee20000100800 */
[----:B--2---:R-:W-:-:S05]  /*e660*/  VIADD R4, R4, 0x1 ;  /* 0x0000000104047836 */ /* 0x004fca0000000000 */
[----:B------:R-:W-:-:S13]  /*e670*/  ISETP.NE.AND P0, PT, R4, 0x2, PT ;  /* 0x000000020400780c */ /* 0x000fda0003f05270 */
[----:B------:R0:W5:Y:S04]  /*e680*/  @P0 LDL R6, [R1+0x1c4] ;  /* 0x0001c40001060983 */ /* 0x0001680000100800 */
[----:B------:R-:W2:Y:S01]  /*e690*/  @!P0 LDL R3, [R1+0x1c4] ;  /* 0x0001c40001038983 */ /* 0x000ea20000100800 */
[----:B---3--:R-:W-:-:S03]  /*e6a0*/  VIADD R2, R2, 0x1 ;  /* 0x0000000102027836 */ /* 0x008fc60000000000 */
[----:B------:R1:W-:Y:S04]  /*e6b0*/  STL [R1+0x1c0], R4 ;  /* 0x0001c00401007387 */ /* 0x0003e80000100800 */
[----:B------:R0:W-:Y:S04]  /*e6c0*/  STL [R1+0x1c8], R2 ;  /* 0x0001c80201007387 */ /* 0x0001e80000100800 */
[----:B------:R0:W-:Y:S01]  /*e6d0*/  @!P0 STL [R1+0x1c0], RZ ;  /* 0x0001c0ff01008387 */ /* 0x0001e20000100800 */
[----:B--2---:R-:W-:-:S05]  /*e6e0*/  @!P0 LOP3.LUT R6, R3, 0x1, RZ, 0x3c, !PT ;  /* 0x0000000103068812 */ /* 0x004fca00078e3cff */
[----:B------:R0:W-:Y:S04]  /*e6f0*/  @!P0 STL [R1+0x1c4], R6 ;  /* 0x0001c40601008387 */ /* 0x0001e80000100800 */
[----:B------:R-:W2:Y:S01]  /*e700*/  LD.E R3, desc[UR36][R16.64] ;  /* 0x0000002410037980 */ /* 0x000ea2000c101900 */
[----:B------:R-:W-:Y:S05]  /*e710*/  YIELD ;  /* 0x0000000000007946 */ /* 0x000fea0003800000 */
[----:B------:R-:W-:Y:S01]  /*e720*/  BSSY B0, `(.L_x_11043) ;  /* 0x0000006000007945 */ /* 0x000fe20003800000 */
[----:B-1----:R-:W-:Y:S01]  /*e730*/  @!P0 IMAD.MOV.U32 R4, RZ, RZ, RZ ;  /* 0x000000ffff048224 */ /* 0x002fe200078e00ff */
[----:B--2---:R-:W-:-:S04]  /*e740*/  LOP3.LUT R3, R3, 0x1, RZ, 0xfc, !PT ;  /* 0x0000000103037812 */ /* 0x004fc800078efcff */
[----:B------:R-:W-:-:S13]  /*e750*/  ISETP.NE.AND P1, PT, R3, 0x3, PT ;  /* 0x000000030300780c */ /* 0x000fda0003f25270 */
[----:B0-----:R-:W-:Y:S05]  /*e760*/  @!P1 BRA `(.L_x_11044) ;  /* 0x0000000000049947 */ /* 0x001fea0003800000 */
[----:B------:R-:W-:Y:S01]  /*e770*/  BPT.TRAP 0x1 ;  /* 0x000000040000795c */ /* 0x000fe20000300000 */
.L_x_11044:
[----:B------:R-:W-:Y:S05]  /*e780*/  BSYNC B0 ;  /* 0x0000000000007941 */ /* 0x000fea0003800000 */
.L_x_11043:
[----:B------:R-:W2:Y:S01]  /*e790*/  LD.E.64 R2, desc[UR36][R16.64+0x18] ;  /* 0x0000182410027980 */ /* 0x000ea2000c101b00 */
[----:B-----5:R-:W-:Y:S02]  /*e7a0*/  SHF.L.U32 R5, R6, 0x1f, RZ ;  /* 0x0000001f06057819 */ /* 0x020fe400000006ff */
[----:B--2---:R-:W-:-:S05]  /*e7b0*/  MOV R3, R2 ;  /* 0x0000000200037202 */ /* 0x004fca0000000f00 */
[----:B------:R-:W-:-:S04]  /*e7c0*/  IMAD R4, R4, 0x8, R3 ;  /* 0x0000000804047824 */ /* 0x000fc800078e0203 */
[----:B------:R0:W1:Y:S01]  /*e7d0*/  SYNCS.PHASECHK.TRANS64.TRYWAIT P0, [R4+URZ], R5 ;  /* 0x00000005040075a7 */ /* 0x000062000800017f */
[----:B------:R-:W2:Y:S04]  /*e7e0*/  LD.E R2, desc[UR36][R16.64] ;  /* 0x0000002410027980 */ /* 0x000ea8000c101900 */
[----:B------:R0:W5:Y:S01]  /*e7f0*/  LDL.64 R6, [R1+0x1c0] ;  /* 0x0001c00001067983 */ /* 0x0001620000100a00 */
[----:B------:R-:W-:Y:S01]  /*e800*/  BSSY B0, `(.L_x_11045) ;  /* 0x0000005000007945 */ /* 0x000fe20003800000 */
[----:B--2---:R-:W-:-:S04]  /*e810*/  LOP3.LUT R2, R2, 0x1, RZ, 0xfc, !PT ;  /* 0x0000000102027812 */ /* 0x004fc800078efcff */
[----:B------:R-:W-:-:S13]  /*e820*/  ISETP.NE.AND P1, PT, R2, 0x3, PT ;  /* 0x000000030200780c */ /* 0x000fda0003f25270 */
[----:B01----:R-:W-:Y:S05]  /*e830*/  @!P1 BRA `(.L_x_11046) ;  /* 0x0000000000049947 */ /* 0x003fea0003800000 */
[----:B------:R-:W-:Y:S01]  /*e840*/  BPT.TRAP 0x1 ;  /* 0x000000040000795c */ /* 0x000fe20000300000 */
.L_x_11046:
[----:B------:R-:W-:Y:S05]  /*e850*/  BSYNC B0 ;  /* 0x0000000000007941 */ /* 0x000fea0003800000 */
.L_x_11045:
[----:B------:R-:W-:Y:S04]  /*e860*/  BSSY B0, `(.L_x_11047) ;  /* 0x0000008000007945 */ /* 0x000fe80003800000 */
[----:B------:R-:W-:Y:S05]  /*e870*/  @P0 BRA `(.L_x_11048) ;  /* 0x0000000000180947 */ /* 0x000fea0003800000 */
[----:B------:R-:W2:Y:S01]  /*e880*/  LD.E.64 R2, desc[UR36][R16.64+0x18] ;  /* 0x0000182410027980 */ /* 0x000ea2000c101b00 */
[----:B-----5:R-:W-:Y:S02]  /*e890*/  SHF.L.U32 R5, R7, 0x1f, RZ ;  /* 0x0000001f07057819 */ /* 0x020fe400000006ff */
[----:B--2---:R-:W-:-:S05]  /*e8a0*/  MOV R3, R2 ;  /* 0x0000000200037202 */ /* 0x004fca0000000f00 */
[----:B------:R-:W-:-:S04]  /*e8b0*/  IMAD R2, R6, 0x8, R3 ;  /* 0x0000000806027824 */ /* 0x000fc800078e0203 */
[----:B------:R-:W0:Y:S02]  /*e8c0*/  SYNCS.PHASECHK.TRANS64.TRYWAIT P0, [R2+URZ], R5 ;  /* 0x00000005020075a7 */ /* 0x000e24000800017f */
[----:B0-----:R-:W-:Y:S05]  /*e8d0*/  @!P0 BRA `(.L_x_11049) ;  /* 0x000000e800508947 */ /* 0x001fea0003800000 */
.L_x_11048:
[----:B------:R-:W-:Y:S05]  /*e8e0*/  BSYNC B0 ;  /* 0x0000000000007941 */ /* 0x000fea0003800000 */
.L_x_11047:
[----:B-----5:R-:W2:Y:S04]  /*e8f0*/  LDL R7, [R1+0x1c0] ;  /* 0x0001c00001077983 */ /* 0x020ea80000100800 */
[----:B0-----:R-:W2:Y:S01]  /*e900*/  LDL.64 R2, [R1+0x78] ;  /* 0x0000780001027983 */ /* 0x001ea20000100a00 */
        /* <DEDUP_REMOVED lines=8> */
[C---:B------:R-:W-:Y:S01]  /*e990*/  R2UR UR6, R2.reuse ;  /* 0x00000000020672ca */ /* 0x040fe200000e0000 */
[----:B------:R-:W-:Y:S01]  /*e9a0*/  VIADD R6, R2, 0x2 ;  /* 0x0000000202067836 */ /* 0x000fe20000000000 */
[----:B------:R0:W-:Y:S01]  /*e9b0*/  STL [R1+0x60], RZ ;  /* 0x000060ff01007387 */ /* 0x0001e20000100800 */
[----:B------:R-:W-:Y:S01]  /*e9c0*/  IMAD.MOV.U32 R7, RZ, RZ, R3 ;  /* 0x000000ffff077224 */ /* 0x000fe200078e0003 */
[----:B---3--:R-:W-:Y:S02]  /*e9d0*/  R2UR UR4, R12 ;  /* 0x000000000c0472ca */ /* 0x008fe400000e0000 */
[----:B------:R-:W-:Y:S01]  /*e9e0*/  R2UR UR5, R13 ;  /* 0x000000000d0572ca */ /* 0x000fe200000e0000 */
[----:B----4-:R-:W-:-:S02]  /*e9f0*/  VIADD R4, R4, 0x2 ;  /* 0x0000000204047836 */ /* 0x010fc40000000000 */
[----:B------:R-:W-:Y:S02]  /*ea00*/  VIADD R8, R8, 0x4 ;  /* 0x0000000408087836 */ /* 0x000fe40000000000 */
[----:B--2---:R-:W-:-:S08]  /*ea10*/  VIADD R10, R10, 0x6 ;  /* 0x000000060a0a7836 */ /* 0x004fd00000000000 */
[----:B------:R-:W-:Y:S01]  /*ea20*/  HGMMA.64x96x16.F32 R24, gdesc[UR4], RZ, !UPT, gsb0 ;  /* 0x01600000041879f0 */ /* 0x000fe2000c0008ff */
[----:B------:R-:W-:Y:S02]  /*ea30*/  R2UR UR6, R6 ;  /* 0x00000000060672ca */ /* 0x000fe400000e0000 */
[----:B------:R-:W-:Y:S02]  /*ea40*/  R2UR UR7, R7 ;  /* 0x00000000070772ca */ /* 0x000fe400000e0000 */
[----:B------:R-:W-:Y:S01]  /*ea50*/  R2UR UR4, R4 ;  /* 0x00000000040472ca */ /* 0x000fe200000e0000 */
[C---:B------:R-:W-:Y:S01]  /*ea60*/  VIADD R4, R2.reuse, 0x4 ;  /* 0x0000000402047836 */ /* 0x040fe20000000000 */
[----:B------:R-:W-:Y:S01]  /*ea70*/  R2UR UR5, R5 ;  /* 0x00000000050572ca */ /* 0x000fe200000e0000 */
[----:B------:R-:W-:Y:S02]  /*ea80*/  IMAD.MOV.U32 R5, RZ, RZ, R3 ;  /* 0x000000ffff057224 */ /* 0x000fe400078e0003 */
        /* <DEDUP_REMOVED lines=11> */
[----:B------:R-:W-:Y:S01]  /*eb40*/  R2UR UR6, R2 ;  /* 0x00000000020672ca */ /* 0x000fe200000e0000 */
[----:B------:R-:W-:Y:S01]  /*eb50*/  IMAD.MOV.U32 R2, RZ, RZ, 0x1 ;  /* 0x00000001ff027424 */ /* 0x000fe200078e00ff */
[----:B------:R-:W-:Y:S02]  /*eb60*/  R2UR UR7, R3 ;  /* 0x00000000030772ca */ /* 0x000fe400000e0000 */
[----:B------:R-:W-:Y:S01]  /*eb70*/  R2UR UR4, R10 ;  /* 0x000000000a0472ca */ /* 0x000fe200000e0000 */
[----:B------:R0:W5:Y:S01]  /*eb80*/  LDL R3, [R1+0x1c0] ;  /* 0x0001c00001037983 */ /* 0x0001620000100800 */
[----:B------:R-:W-:-:S03]  /*eb90*/  R2UR UR5, R11 ;  /* 0x000000000b0572ca */ /* 0x000fc600000e0000 */
[----:B------:R0:W-:Y:S04]  /*eba0*/  STL [R1+0x60], R2 ;  /* 0x0000600201007387 */ /* 0x0001e80000100800 */
[----:B------:R0:W-:Y:S04]  /*ebb0*/  STL [R1+0x60], R2 ;  /* 0x0000600201007387 */ /* 0x0001e80000100800 */
[----:B------:R0:W-:Y:S04]  /*ebc0*/  STL [R1+0x60], R2 ;  /* 0x0000600201007387 */ /* 0x0001e80000100800 */
[----:B------:R0:W-:Y:S01]  /*ebd0*/  STL [R1+0x60], R2 ;  /* 0x0000600201007387 */ /* 0x0001e20000100800 */
[----:B------:R-:W-:-:S02]  /*ebe0*/  WARPGROUP.DEPBAR.LE gsb0, 0x0 ;  /* 0x00008000000079c5 */ /* 0x000fc40000010000 */
[----:B------:R-:W-:-:S06]  /*ebf0*/  WARPGROUP.ARRIVE ;  /* 0x00000000000079c5 */ /* 0x000fcc0000000000 */
[----:B------:R-:W-:Y:S03]  /*ec00*/  HGMMA.64x96x16.F32 R24, gdesc[UR4], R24, gsb0 ;  /* 0x01600000041879f0 */ /* 0x000fe60008000818 */
[----:B------:R-:W-:Y:S02]  /*ec10*/  WARPGROUP.DEPBAR.LE gsb0, 0x0 ;  /* 0x00008000000079c5 */ /* 0x000fe40000010000 */
[----:B------:R0:W-:Y:S06]  /*ec20*/  BAR.ARV R227, 0x100 ;  /* 0x000400e30000751d */ /* 0x0001ec0000002000 */
[----:B------:R-:W2:Y:S01]  /*ec30*/  LD.E R4, desc[UR36][R16.64] ;  /* 0x0000002410047980 */ /* 0x000ea2000c101900 */
[----:B------:R-:W-:Y:S01]  /*ec40*/  BSSY B0, `(.L_x_11050) ;  /* 0x0000005000007945 */ /* 0x000fe20003800000 */
[----:B--2---:R-:W-:-:S04]  /*ec50*/  LOP3.LUT R4, R4, 0x1, RZ, 0xfc, !PT ;  /* 0x0000000104047812 */ /* 0x004fc800078efcff */
[----:B------:R-:W-:-:S13]  /*ec60*/  ISETP.NE.AND P0, PT, R4, 0x3, PT ;  /* 0x000000030400780c */ /* 0x000fda0003f05270 */
[----:B0-----:R-:W-:Y:S05]  /*ec70*/  @!P0 BRA `(.L_x_11051) ;  /* 0x0000000000048947 */ /* 0x001fea0003800000 */
[----:B------:R-:W-:Y:S01]  /*ec80*/  BPT.TRAP 0x1 ;  /* 0x000000040000795c */ /* 0x000fe20000300000 */
.L_x_11051:
[----:B------:R-:W-:Y:S05]  /*ec90*/  BSYNC B0 ;  /* 0x0000000000007941 */ /* 0x000fea0003800000 */
.L_x_11050:
[----:B------:R-:W2:Y:S04]  /*eca0*/  LD.E.64 R4, desc[UR36][R16.64+0x20] ;  /* 0x0000202410047980 */ /* 0x000ea8000c101b00 */
[----:B------:R-:W3:Y:S01]  /*ecb0*/  LD.E R6, desc[UR36][R16.64+0xc] ;  /* 0x00000c2410067980 */ /* 0x000ee2000c101900 */
[----:B--2---:R-:W-:-:S05]  /*ecc0*/  MOV R4, R4 ;  /* 0x0000000400047202 */ /* 0x004fca0000000f00 */
[----:B-----5:R-:W-:-:S05]  /*ecd0*/  IMAD R3, R3, 0x8, R4 ;  /* 0x0000000803037824 */ /* 0x020fca00078e0204 */
[----:B---3--:R-:W-:-:S04]  /*ece0*/  PRMT R3, R6, 0x654, R3 ;  /* 0x0000065406037816 */ /* 0x008fc80000000003 */
        /* <DEDUP_REMOVED lines=13> */
[----:B------:R-:W-:Y:S01]  /*edc0*/  SHF.R.S32.HI R24, RZ, 0x1f, R19 ;  /* 0x0000001fff187819 */ /* 0x000fe20000011413 */
[----:B0-----:R-:W-:-:S03]  /*edd0*/  FMUL.FTZ R3, R26, R18 ;  /* 0x000000121a037220 */ /* 0x001fc60000410000 */
[----:B------:R-:W-:-:S04]  /*ede0*/  LEA.HI R23, R24, R19, RZ, 0x7 ;  /* 0x0000001318177211 */ /* 0x000fc800078f38ff */
[----:B------:R-:W-:Y:S01]  /*edf0*/  LOP3.LUT R26, R23, 0xffffff80, RZ, 0xc0, !PT ;  /* 0xffffff80171a7812 */ /* 0x000fe200078ec0ff */
[----:B------:R-:W-:-:S04]  /*ee00*/  FMUL.FTZ R14, R27, R18 ;  /* 0x000000121b0e7220 */ /* 0x000fc80000410000 */
[----:B------:R-:W-:Y:S02]  /*ee10*/  IMAD.IADD R26, R19, 0x1, -R26 ;  /* 0x00000001131a7824 */ /* 0x000fe400078e0a1a */
[----:B------:R-:W-:-:S03]  /*ee20*/  FMUL.FTZ R29, R29, R18 ;  /* 0x000000121d1d7220 */ /* 0x000fc60000410000 */
[----:B------:R-:W-:Y:S01]  /*ee30*/  SHF.R.S32.HI R27, RZ, 0x1f, R26 ;  /* 0x0000001fff1b7819 */ /* 0x000fe2000001141a */
[----:B------:R0:W1:Y:S01]  /*ee40*/  MUFU.TANH R72, R29 ;  /* 0x0000001d00487308 */ /* 0x0000620000002400 */
[----:B------:R-:W-:Y:S01]  /*ee50*/  LEA.HI R24, R24, R19, RZ, 0x2 ;  /* 0x0000001318187211 */ /* 0x000fe200078f10ff */
[-C--:B------:R-:W-:Y:S01]  /*ee60*/  FMUL.FTZ R167, R30, R18.reuse ;  /* 0x000000121ea77220 */ /* 0x080fe20000410000 */
[----:B------:R-:W-:Y:S02]  /*ee70*/  FMUL.FTZ R22, R31, R18 ;  /* 0x000000121f167220 */ /* 0x000fe40000410000 */
[----:B------:R-:W-:Y:S02]  /*ee80*/  LOP3.LUT R24, R24, 0xfffffffc, RZ, 0xc0, !PT ;  /* 0xfffffffc18187812 */ /* 0x000fe400078ec0ff */
[----:B0-----:R-:W-:-:S04]  /*ee90*/  LEA.HI R29, R27, R26, RZ, 0x2 ;  /* 0x0000001a1b1d7211 */ /* 0x001fc800078f10ff */
[--C-:B------:R-:W-:Y:S02]  /*eea0*/  SHF.R.S32.HI R30, RZ, 0x2, R29.reuse ;  /* 0x00000002ff1e7819 */ /* 0x100fe4000001141d */
[----:B------:R-:W-:Y:S01]  /*eeb0*/  SHF.R.S32.HI R31, RZ, 0x1f, R29 ;  /* 0x0000001fff1f7819 */ /* 0x000fe2000001141d */
[----:B------:R-:W-:Y:S01]  /*eec0*/  IMAD.IADD R19, R19, 0x1, -R24 ;  /* 0x0000000113137824 */ /* 0x000fe200078e0a18 */
[----:B------:R-:W-:Y:S02]  /*eed0*/  SHF.R.S32.HI R24, RZ, 0x7, R23 ;  /* 0x00000007ff187819 */ /* 0x000fe40000011417 */
[----:B------:R-:W-:Y:S02]  /*eee0*/  LEA.HI R31, R31, R30, RZ, 0x3 ;  /* 0x0000001e1f1f7211 */ /* 0x000fe400078f18ff */
[----:B------:R-:W-:Y:S02]  /*eef0*/  LEA.HI R27, R27, R26, RZ, 0x5 ;  /* 0x0000001a1b1b7211 */ /* 0x000fe400078f28ff */
        /* <DEDUP_REMOVED lines=15> */
[----:B------:R-:W-:Y:S01]  /*eff0*/  IMAD.MOV.U32 R13, RZ, RZ, -0x60 ;  /* 0xffffffa0ff0d7424 */ /* 0x000fe200078e00ff */
[----:B------:R-:W-:-:S03]  /*f000*/  LOP3.LUT R29, R29, 0x7ffffffc, RZ, 0xc0, !PT ;  /* 0x7ffffffc1d1d7812 */ /* 0x000fc600078ec0ff */
        /* <DEDUP_REMOVED lines=43> */
[----:B------:R-:W-:Y:S02]  /*f2c0*/  IMAD R12, R0, R13, 0x1 ;  /* 0x00000001000c7424 */ /* 0x000fe400078e020d */
[----:B------:R-:W-:Y:S01]  /*f2d0*/  FMUL.FTZ R18, R71, R18 ;  /* 0x0000001247127220 */ /* 0x000fe20000410000 */
[----:B------:R2:W3:Y:S01]  /*f2e0*/  MUFU.TANH R113, R47 ;  /* 0x0000002f00717308 */ /* 0x0004e20000002400 */
[----:B------:R-:W-:Y:S01]  /*f2f0*/  IMAD R12, R29, -0x2, R12 ;  /* 0xfffffffe1d0c7824 */ /* 0x000fe200078e020c */
[----:B------:R-:W-:-:S06]  /*f300*/  LOP3.LUT R13, RZ, R6, RZ, 0x33, !PT ;  /* 0x00000006ff0d7212 */ /* 0x000fcc00078e33ff */
[----:B------:R-:W4:Y:S01]  /*f310*/  MUFU.TANH R15, R15 ;  /* 0x0000000f000f7308 */ /* 0x000f220000002400 */
[----:B------:R-:W-:-:S07]  /*f320*/  IADD3 R20, -R4, R12, R5 ;  /* 0x0000000c04147210 */ /* 0x000fce0007ffe105 */
        /* <DEDUP_REMOVED lines=47> */
[----:B------:R-:W-:Y:S02]  /*f620*/  IMAD R23, R0, -0x60, R8 ;  /* 0xffffffa000177824 */ /* 0x000fe400078e0208 */
[----:B------:R-:W-:Y:S02]  /*f630*/  VIADD R24, R12, 0xffffffff ;  /* 0xffffffff0c187836 */ /* 0x000fe40000000000 */
        /* <DEDUP_REMOVED lines=13> */
.L_x_11055:
[----:B------:R-:W-:-:S13]  /*f710*/  ISETP.NE.AND P0, PT, R9, 0x1, PT ;  /* 0x000000010900780c */ /* 0x000fda0003f05270 */
[----:B------:R-:W-:-:S05]  /*f720*/  @P0 IMAD.HI.U32 R12, R7, R10, RZ ;  /* 0x0000000a070c0227 */ /* 0x000fca00078e00ff */
[----:B------:R-:W-:-:S07]  /*f730*/  @P0 SHF.R.U32.HI R7, RZ, R11, R12 ;  /* 0x0000000bff070219 */ /* 0x000fce000001160c */
.L_x_11056:
[----:B------:R-:W-:Y:S05]  /*f740*/  BSYNC B1 ;  /* 0x0000000000017941 */ /* 0x000fea0003800000 */
.L_x_11054:
[----:B------:R-:W-:-:S05]  /*f750*/  IMAD R7, R7, R9, R24 ;  /* 0x0000000907077224 */ /* 0x000fca00078e0218 */
[----:B------:R-:W-:Y:S02]  /*f760*/  VIMNMX R8, R8, R7, !PT ;  /* 0x0000000708087248 */ /* 0x000fe40007fe0100 */
[----:B------:R-:W-:-:S07]  /*f770*/  VIADDMNMX R6, R7, R9, R6, PT ;  /* 0x0000000907067246 */ /* 0x000fce0003800106 */
.L_x_11053:
[----:B------:R-:W-:Y:S05]  /*f780*/  BSYNC B0 ;  /* 0x0000000000007941 */ /* 0x000fea0003800000 */
.L_x_11052:
[C---:B------:R-:W-:Y:S01]  /*f790*/  ISETP.GE.AND P1, PT, R23.reuse, 0x9, PT ;  /* 0x000000091700780c */ /* 0x040fe20003f26270 */
[----:B------:R-:W0:Y:S01]  /*f7a0*/  SHFL.IDX PT, R30, R30, 0x1, 0x1c1f ;  /* 0x003c1f001e1e7f89 */ /* 0x000e2200000e0000 */
[C---:B------:R-:W-:Y:S01]  /*f7b0*/  ISETP.GE.AND P0, PT, R23.reuse, 0x2, PT ;  /* 0x000000021700780c */ /* 0x040fe20003f06270 */
        /* <DEDUP_REMOVED lines=127> */
.L_x_11060:
[----:B------:R-:W-:-:S13]  /*ffb0*/  ISETP.NE.AND P6, PT, R9, 0x1, PT ;  /* 0x000000010900780c */ /* 0x000fda0003fc5270 */
[----:B------:R-:W-:-:S05]  /*ffc0*/  @P6 IMAD.HI.U32 R10, R4, R10, RZ ;  /* 0x0000000a040a6227 */ /* 0x000fca00078e00ff */
[----:B------:R-:W-:-:S07]  /*ffd0*/  @P6 SHF.R.U32.HI R4, RZ, R11, R10 ;  /* 0x0000000bff046219 */ /* 0x000fce000001160a */
.L_x_11061:
[----:B------:R-:W-:Y:S05]  /*ffe0*/  BSYNC B1 ;  /* 0x0000000000017941 */ /* 0x000fea0003800000 */
.L_x_11059:
[----:B------:R-:W-:-:S05]  /*fff0*/  IMAD R5, R4, R9, R24 ;  /* 0x0000000904057224 */ /* 0x000fca00078e0218 */
[----:B------:R-:W-:Y:S02]  /*10000*/  VIADDMNMX R6, R5, R9, R6, PT ;  /* 0x0000000905067246 */ /* 0x000fe40003800106 */
[----:B------:R-:W-:-:S07]  /*10010*/  VIMNMX R8, R8, R5, !PT ;  /* 0x0000000508087248 */ /* 0x000fce0007fe0100 */
.L_x_11058:
[----:B------:R-:W-:Y:S05]  /*10020*/  BSYNC B0 ;  /* 0x0000000000007941 */ /* 0x000fea0003800000 */
.L_x_11057:
[----:B------:R-:W2:Y:S01]  /*10030*/  LDL.64 R102, [R1+0x1d0] ;  /* 0x0001d00001667983 */ /* 0x000ea20000100a00 */
[C---:B------:R-:W-:Y:S02]  /*10040*/  ISETP.GT.AND P0, PT, R8.reuse, 0x1, !P0 ;  /* 0x000000010800780c */ /* 0x040fe40004704270 */
[----:B------:R-:W-:Y:S01]  /*10050*/  ISETP.GT.AND P1, PT, R8, 0x8, !P1 ;  /* 0x000000080800780c */ /* 0x000fe20004f24270 */
[----:B------:R-:W3:Y:S01]  /*10060*/  LDL R191, [R1+0x1f0] ;  /* 0x0001f00001bf7983 */ /* 0x000ee20000100800 */
[C---:B------:R-:W-:Y:S02]  /*10070*/  ISETP.LT.OR P0, PT, R6.reuse, 0x2, P0 ;  /* 0x000000020600780c */ /* 0x040fe40000701670 */
[----:B------:R-:W-:Y:S01]  /*10080*/  ISETP.LT.OR P1, PT, R6, 0x9, P1 ;  /* 0x000000090600780c */ /* 0x000fe20000f21670 */
[----:B------:R-:W4:Y:S01]  /*10090*/  LDL.64 R132, [R1+0x1e0] ;  /* 0x0001e00001847983 */ /* 0x000f220000100a00 */
[----:B------:R-:W-:Y:S02]  /*100a0*/  FSEL R165, R14, -INF , !P0 ;  /* 0xff8000000ea57808 */ /* 0x000fe40004000000 */
[----:B------:R-:W-:Y:S01]  /*100b0*/  ISETP.NE.AND P0, PT, R26, RZ, PT ;  /* 0x000000ff1a00720c */ /* 0x000fe20003f05270 */
[----:B------:R-:W4:Y:S01]  /*100c0*/  LDL.64 R172, [R1+0x3f0] ;  /* 0x0003f00001ac7983 */ /* 0x000f220000100a00 */
[----:B------:R-:W-:-:S02]  /*100d0*/  FSEL R167, R167, -INF , !P1 ;  /* 0xff800000a7a77808 */ /* 0x000fc40004800000 */
[----:B------:R-:W-:Y:S01]  /*100e0*/  ISETP.GT.AND P0, PT, R8, 0x9, !P0 ;  /* 0x000000090800780c */ /* 0x000fe20004704270 */
[----:B------:R-:W4:Y:S01]  /*100f0*/  LDL.64 R130, [R1+0x200] ;  /* 0x0002000001827983 */ /* 0x000f220000100a00 */
[----:B------:R-:W-:Y:S02]  /*10100*/  ISETP.NE.AND P1, PT, R28, RZ, PT ;  /* 0x000000ff1c00720c */ /* 0x000fe40003f25270 */
[----:B------:R-:W-:Y:S01]  /*10110*/  ISETP.LT.OR P0, PT, R6, 0xa, P0 ;  /* 0x0000000a0600780c */ /* 0x000fe20000701670 */
[----:B------:R-:W4:Y:S01]  /*10120*/  LDL.64 R128, [R1+0x210] ;  /* 0x0002100001807983 */ /* 0x000f220000100a00 */
[----:B------:R-:W-:Y:S02]  /*10130*/  ISETP.NE.AND P6, PT, R32, RZ, PT ;  /* 0x000000ff2000720c */ /* 0x000fe40003fc5270 */
[----:B------:R-:W-:Y:S01]  /*10140*/  FSEL R71, R22, -INF , !P0 ;  /* 0xff80000016477808 */ /* 0x000fe20004000000 */
[----:B------:R-:W4:Y:S01]  /*10150*/  LDL.64 R126, [R1+0x3f8] ;  /* 0x0003f800017e7983 */ /* 0x000f220000100a00 */
[----:B------:R-:W-:-:S02]  /*10160*/  ISETP.NE.AND P0, PT, R34, RZ, PT ;  /* 0x000000ff2200720c */ /* 0x000fc40003f05270 */
[C---:B------:R-:W-:Y:S01]  /*10170*/  ISETP.GT.AND P2, PT, R8.reuse, 0x49, !P2 ;  /* 0x000000490800780c */ /* 0x040fe20005744270 */
[----:B------:R-:W4:Y:S01]  /*10180*/  LDL.64 R124, [R1+0x220] ;  /* 0x00022000017c7983 */ /* 0x000f220000100a00 */
[C---:B------:R-:W-:Y:S02]  /*10190*/  ISETP.GT.AND P0, PT, R8.reuse, 0x10, !P0 ;  /* 0x000000100800780c */ /* 0x040fe40004704270 */
[----:B------:R-:W-:Y:S01]  /*101a0*/  ISETP.GT.AND P3, PT, R8, 0x50, !P3 ;  /* 0x000000500800780c */ /* 0x000fe20005f64270 */
[----:B------:R-:W4:Y:S01]  /*101b0*/  LDL.64 R122, [R1+0x230] ;  /* 0x00023000017a7983 */ /* 0x000f220000100a00 */
[----:B------:R-:W-:Y:S02]  /*101c0*/  ISETP.LT.OR P0, PT, R6, 0x11, P0 ;  /* 0x000000110600780c */ /* 0x000fe40000701670 */
[----:B------:R-:W-:Y:S01]  /*101d0*/  ISETP.GT.AND P4, PT, R8, 0x51, !P4 ;  /* 0x000000510800780c */ /* 0x000fe20006784270 */
[----:B------:R-:W4:Y:S01]  /*101e0*/  LDL.64 R120, [R1+0x240] ;  /* 0x0002400001787983 */ /* 0x000f220000100a00 */
[----:B------:R-:W-:-:S02]  /*101f0*/  FSEL R161, R161, -INF , !P0 ;  /* 0xff800000a1a17808 */ /* 0x000fc40004000000 */
[----:B------:R-:W-:Y:S01]  /*10200*/  ISETP.GT.AND P0, PT, R8, 0x11, !P1 ;  /* 0x000000110800780c */ /* 0x000fe20004f04270 */
[----:B------:R-:W4:Y:S01]  /*10210*/  LDL.64 R118, [R1+0x250] ;  /* 0x0002500001767983 */ /* 0x000f220000100a00 */
[----:B------:R-:W-:Y:S02]  /*10220*/  ISETP.NE.AND P1, PT, R53, RZ, PT ;  /* 0x000000ff3500720c */ /* 0x000fe40003f25270 */
[----:B------:R-:W-:Y:S01]  /*10230*/  ISETP.LT.OR P0, PT, R6, 0x12, P0 ;  /* 0x000000120600780c */ /* 0x000fe20000701670 */
[----:B------:R-:W4:Y:S03]  /*10240*/  LDL.64 R116, [R1+0x260] ;  /* 0x0002600001747983 */ /* 0x000f260000100a00 */
[----:B------:R-:W-:Y:S01]  /*10250*/  FSEL R81, R81, -INF , !P0 ;  /* 0xff80000051517808 */ /* 0x000fe20004000000 */
[----:B------:R-:W4:Y:S01]  /*10260*/  LDL.64 R114, [R1+0x270] ;  /* 0x0002700001727983 */ /* 0x000f220000100a00 */
[----:B------:R-:W-:-:S02]  /*10270*/  ISETP.GT.AND P0, PT, R8, 0x18, !P6 ;  /* 0x000000180800780c */ /* 0x000fc40007704270 */
[----:B------:R-:W-:Y:S01]  /*10280*/  ISETP.NE.AND P6, PT, R12, RZ, PT ;  /* 0x000000ff0c00720c */ /* 0x000fe20003fc5270 */
[----:B------:R-:W4:Y:S01]  /*10290*/  LDL.64 R20, [R1+0x300] ;  /* 0x0003000001147983 */ /* 0x000f220000100a00 */
[----:B------:R-:W-:Y:S02]  /*102a0*/  ISETP.LT.OR P0, PT, R6, 0x19, P0 ;  /* 0x000000190600780c */ /* 0x000fe40000701670 */
[----:B------:R-:W-:Y:S01]  /*102b0*/  ISETP.GT.AND P5, PT, R8, 0x58, !P5 ;  /* 0x000000580800780c */ /* 0x000fe20006fa4270 */
[----:B------:R-:W4:Y:S01]  /*102c0*/  LDL.64 R60, [R1+0x248] ;  /* 0x00024800013c7983 */ /* 0x000f220000100a00 */
[----:B------:R-:W-:Y:S02]  /*102d0*/  FSEL R163, R163, -INF , !P0 ;  /* 0xff800000a3a37808 */ /* 0x000fe40004000000 */
[----:B------:R-:W-:Y:S01]  /*102e0*/  ISETP.NE.AND P0, PT, R36, RZ, PT ;  /* 0x000000ff2400720c */ /* 0x000fe20003f05270 */
[----:B------:R-:W4:Y:S03]  /*102f0*/  LDL.64 R62, [R1+0x258] ;  /* 0x00025800013e7983 */ /* 0x000f260000100a00 */
[----:B------:R-:W-:Y:S01]  /*10300*/  ISETP.GT.AND P0, PT, R8, 0x19, !P0 ;  /* 0x000000190800780c */ /* 0x000fe20004704270 */
[----:B------:R-:W4:Y:S03]  /*10310*/  LDL.64 R64, [R1+0x268] ;  /* 0x0002680001407983 */ /* 0x000f260000100a00 */
[----:B------:R-:W-:Y:S01]  /*10320*/  ISETP.LT.OR P0, PT, R6, 0x1a, P0 ;  /* 0x0000001a0600780c */ /* 0x000fe20000701670 */
[----:B------:R-:W4:Y:S03]  /*10330*/  LDL.64 R68, [R1+0x288] ;  /* 0x0002880001447983 */ /* 0x000f260000100a00 */
[----:B------:R-:W-:Y:S01]  /*10340*/  FSEL R89, R89, -INF , !P0 ;  /* 0xff80000059597808 */ /* 0x000fe20004000000 */
[----:B------:R-:W4:Y:S01]  /*10350*/  LDL.64 R72, [R1+0x2a8] ;  /* 0x0002a80001487983 */ /* 0x000f220000100a00 */
[----:B------:R-:W-:-:S03]  /*10360*/  ISETP.NE.AND P0, PT, R38, RZ, PT ;  /* 0x000000ff2600720c */ /* 0x000fc60003f05270 */
[----:B------:R-:W4:Y:S01]  /*10370*/  LDL.64 R74, [R1+0x2b8] ;  /* 0x0002b800014a7983 */ /* 0x000f220000100a00 */
[----:B------:R-:W-:-:S03]  /*10380*/  ISETP.GT.AND P0, PT, R8, 0x20, !P0 ;  /* 0x000000200800780c */ /* 0x000fc60004704270 */
[----:B------:R-:W4:Y:S01]  /*10390*/  LDL.64 R76, [R1+0x2c8] ;  /* 0x0002c800014c7983 */ /* 0x000f220000100a00 */
[----:B------:R-:W-:-:S03]  /*103a0*/  ISETP.LT.OR P0, PT, R6, 0x21, P0 ;  /* 0x000000210600780c */ /* 0x000fc60000701670 */
        /* <DEDUP_REMOVED lines=24> */
[----:B------:R-:W4:Y:S01]  /*10530*/  LDL R158, [R1+0x28] ;  /* 0x00002800019e7983 */ /* 0x000f220000100800 */
        /* <DEDUP_REMOVED lines=8> */
[----:B------:R-:W-:Y:S01]  /*105c0*/  ISETP.NE.AND P0, PT, R59, RZ, PT ;  /* 0x000000ff3b00720c */ /* 0x000fe20003f05270 */
[----:B------:R-:W4:Y:S03]  /*105d0*/  LDL.64 R50, [R1+0x370] ;  /* 0x0003700001327983 */ /* 0x000f260000100a00 */
[----:B------:R-:W-:-:S04]  /*105e0*/  ISETP.GT.AND P0, PT, R8, 0x38, !P0 ;  /* 0x000000380800780c */ /* 0x000fc80004704270 */
[----:B------:R-:W-:-:S04]  /*105f0*/  ISETP.LT.OR P0, PT, R6, 0x39, P0 ;  /* 0x000000390600780c */ /* 0x000fc80000701670 */
[----:B------:R-:W-:Y:S02]  /*10600*/  FSEL R155, R54, -INF , !P0 ;  /* 0xff800000369b7808 */ /* 0x000fe40004000000 */
[----:B------:R-:W-:Y:S02]  /*10610*/  ISETP.NE.AND P0, PT, R52, RZ, PT ;  /* 0x000000ff3400720c */ /* 0x000fe40003f05270 */
[----:B------:R-:W-:Y:S01]  /*10620*/  ISETP.LT.OR P2, PT, R6, 0x4a, P2 ;  /* 0x0000004a0600780c */ /* 0x000fe20001741670 */
[----:B------:R-:W4:Y:S01]  /*10630*/  LDL.64 R52, [R1+0x3b0] ;  /* 0x0003b00001347983 */ /* 0x000f220000100a00 */
[----:B------:R-:W-:-:S04]  /*10640*/  ISETP.GT.AND P0, PT, R8, 0x39, !P0 ;  /* 0x000000390800780c */ /* 0x000fc80004704270 */
[----:B------:R-:W-:-:S04]  /*10650*/  ISETP.LT.OR P0, PT, R6, 0x3a, P0 ;  /* 0x0000003a0600780c */ /* 0x000fc80000701670 */
[----:B------:R-:W-:Y:S02]  /*10660*/  FSEL R149, R55, -INF , !P0 ;  /* 0xff80000037957808 */ /* 0x000fe40004000000 */
[----:B------:R-:W-:Y:S01]  /*10670*/  ISETP.GT.AND P0, PT, R8, 0x40, !P1 ;  /* 0x000000400800780c */ /* 0x000fe20004f04270 */
[----:B------:R-:W4:Y:S01]  /*10680*/  LDL.64 R54, [R1+0x218] ;  /* 0x0002180001367983 */ /* 0x000f220000100a00 */
[----:B------:R-:W-:Y:S02]  /*10690*/  ISETP.NE.AND P1, PT, R57, RZ, PT ;  /* 0x000000ff3900720c */ /* 0x000fe40003f25270 */
[----:B------:R-:W-:-:S04]  /*106a0*/  ISETP.LT.OR P0, PT, R6, 0x41, P0 ;  /* 0x000000410600780c */ /* 0x000fc80000701670 */
[----:B------:R-:W-:Y:S02]  /*106b0*/  FSEL R135, R58, -INF , !P0 ;  /* 0xff8000003a877808 */ /* 0x000fe40004000000 */
[C---:B------:R-:W-:Y:S01]  /*106c0*/  ISETP.GT.AND P0, PT, R8.reuse, RZ, !P6 ;  /* 0x000000ff0800720c */ /* 0x040fe20007704270 */
[----:B------:R-:W4:Y:S01]  /*106d0*/  LDL.64 R58, [R1+0x238] ;  /* 0x00023800013a7983 */ /* 0x000f220000100a00 */
[----:B------:R-:W-:Y:S02]  /*106e0*/  ISETP.GT.AND P1, PT, R8, 0x48, !P1 ;  /* 0x000000480800780c */ /* 0x000fe40004f24270 */
[C---:B------:R-:W-:Y:S02]  /*106f0*/  ISETP.LT.OR P0, PT, R6.reuse, 0x1, P0 ;  /* 0x000000010600780c */ /* 0x040fe40000701670 */
[----:B------:R-:W-:Y:S02]  /*10700*/  ISETP.LT.OR P3, PT, R6, 0x51, P3 ;  /* 0x000000510600780c */ /* 0x000fe40001f61670 */
[----:B------:R-:W-:-:S02]  /*10710*/  FSEL R57, R3, -INF , !P0 ;  /* 0xff80000003397808 */ /* 0x000fc40004000000 */
[----:B------:R-:W-:Y:S02]  /*10720*/  ISETP.NE.AND P0, PT, R56, RZ, PT ;  /* 0x000000ff3800720c */ /* 0x000fe40003f05270 */
[----:B------:R-:W-:Y:S02]  /*10730*/  FSEL R195, R195, -INF , !P2 ;  /* 0xff800000c3c37808 */ /* 0x000fe40005000000 */
[----:B------:R-:W-:Y:S02]  /*10740*/  ISETP.NE.AND P6, PT, R23, RZ, PT ;  /* 0x000000ff1700720c */ /* 0x000fe40003fc5270 */
[----:B--2---:R-:W-:Y:S01]  /*10750*/  FMNMX.FTZ R3, R15, R102, !PT ;  /* 0x000000660f037209 */ /* 0x004fe20007810000 */
[----:B------:R-:W2:Y:S03]  /*10760*/  LDL.64 R22, [R1+0x310] ;  /* 0x0003100001167983 */ /* 0x000ea60000100a00 */
        /* <DEDUP_REMOVED lines=34> */
[----:B------:R-:W0:Y:S01]  /*10990*/  SHFL.BFLY PT, R3, R4, 0x2, 0x1f ;  /* 0x0c401f0004037f89 */ /* 0x000e2200000e0000 */
[----:B------:R-:W-:-:S04]  /*109a0*/  FMNMX.FTZ R10, R113, R10, !PT ;  /* 0x0000000a710a7209 */ /* 0x000fc80007810000 */
[----:B------:R-:W-:-:S04]  /*109b0*/  FMNMX.FTZ R10, R153, R10, !PT ;  /* 0x0000000a990a7209 */ /* 0x000fc80007810000 */
[----:B------:R-:W-:Y:S02]  /*109c0*/  FMNMX.FTZ R10, R169, R10, !PT ;  /* 0x0000000aa90a7209 */ /* 0x000fe40007810000 */
[----:B------:R-:W-:Y:S02]  /*109d0*/  ISETP.GT.AND P0, PT, R8, 0x41, !P0 ;  /* 0x000000410800780c */ /* 0x000fe40004704270 */
[----:B------:R-:W-:Y:S02]  /*109e0*/  FMNMX.FTZ R10, R155, R10, !PT ;  /* 0x0000000a9b0a7209 */ /* 0x000fe40007810000 */
[C---:B------:R-:W-:Y:S02]  /*109f0*/  ISETP.LT.OR P0, PT, R6.reuse, 0x42, P0 ;  /* 0x000000420600780c */ /* 0x040fe40000701670 */
[----:B------:R-:W-:Y:S02]  /*10a00*/  FMNMX.FTZ R10, R149, R10, !PT ;  /* 0x0000000a950a7209 */ /* 0x000fe40007810000 */
[----:B------:R-:W-:-:S02]  /*10a10*/  ISETP.LT.OR P1, PT, R6, 0x49, P1 ;  /* 0x000000490600780c */ /* 0x000fc40000f21670 */
[----:B------:R-:W-:Y:S02]  /*10a20*/  FSEL R197, R197, -INF , !P0 ;  /* 0xff800000c5c57808 */ /* 0x000fe40004000000 */
[----:B------:R-:W-:Y:S02]  /*10a30*/  FMNMX.FTZ R10, R135, R10, !PT ;  /* 0x0000000a870a7209 */ /* 0x000fe40007810000 */
[----:B0-----:R-:W-:Y:S02]  /*10a40*/  FMNMX.FTZ R3, R4, R3, !PT ;  /* 0x0000000304037209 */ /* 0x001fe40007810000 */
[----:B------:R-:W-:Y:S02]  /*10a50*/  FSEL R171, R171, -INF , !P1 ;  /* 0xff800000abab7808 */ /* 0x000fe40004800000 */
[----:B------:R-:W-:Y:S01]  /*10a60*/  FMNMX.FTZ R10, R197, R10, !PT ;  /* 0x0000000ac50a7209 */ /* 0x000fe20007810000 */
[----:B------:R-:W0:Y:S03]  /*10a70*/  SHFL.BFLY PT, R12, R3, 0x1, 0x1f ;  /* 0x0c201f00030c7f89 */ /* 0x000e2600000e0000 */
[----:B------:R-:W-:-:S02]  /*10a80*/  FMNMX.FTZ R10, R171, R10, !PT ;  /* 0x0000000aab0a7209 */ /* 0x000fc40007810000 */
[----:B------:R-:W-:Y:S02]  /*10a90*/  ISETP.LT.OR P4, PT, R6, 0x52, P4 ;  /* 0x000000520600780c */ /* 0x000fe40002781670 */
[----:B------:R-:W-:Y:S02]  /*10aa0*/  FSEL R177, R66, -INF , !P3 ;  /* 0xff80000042b17808 */ /* 0x000fe40005800000 */
[----:B------:R-:W-:Y:S02]  /*10ab0*/  FMNMX.FTZ R10, R195, R10, !PT ;  /* 0x0000000ac30a7209 */ /* 0x000fe40007810000 */
[----:B------:R-:W-:Y:S02]  /*10ac0*/  ISETP.GT.AND P0, PT, R8, 0x59, !P6 ;  /* 0x000000590800780c */ /* 0x000fe40007704270 */
[----:B------:R-:W-:Y:S01]  /*10ad0*/  ISETP.LT.OR P5, PT, R6, 0x59, P5 ;  /* 0x000000590600780c */ /* 0x000fe20002fa1670 */
[----:B------:R-:W2:Y:S01]  /*10ae0*/  LDL.64 R8, [R1+0x2b0] ;  /* 0x0002b00001087983 */ /* 0x000ea20000100a00 */
[----:B------:R-:W-:-:S02]  /*10af0*/  FSEL R193, R67, -INF , !P4 ;  /* 0xff80000043c17808 */ /* 0x000fc40006000000 */
[----:B------:R-:W-:Y:S01]  /*10b00*/  FMNMX.FTZ R10, R177, R10, !PT ;  /* 0x0000000ab10a7209 */ /* 0x000fe20007810000 */
[----:B------:R-:W2:Y:S01]  /*10b10*/  LDL.64 R66, [R1+0x278] ;  /* 0x0002780001427983 */ /* 0x000ea20000100a00 */
[----:B------:R-:W-:Y:S02]  /*10b20*/  ISETP.LT.OR P0, PT, R6, 0x5a, P0 ;  /* 0x0000005a0600780c */ /* 0x000fe40000701670 */
[----:B------:R-:W-:Y:S02]  /*10b30*/  FSEL R175, R70, -INF , !P5 ;  /* 0xff80000046af7808 */ /* 0x000fe40006800000 */
[----:B------:R-:W-:Y:S02]  /*10b40*/  FMNMX.FTZ R10, R193, R10, !PT ;  /* 0x0000000ac10a7209 */ /* 0x000fe40007810000 */
[----:B------:R-:W-:Y:S02]  /*10b50*/  FSEL R189, R18, -INF , !P0 ;  /* 0xff80000012bd7808 */ /* 0x000fe40004000000 */
[----:B------:R-:W-:-:S02]  /*10b60*/  FMNMX.FTZ R10, R175, R10, !PT ;  /* 0x0000000aaf0a7209 */ /* 0x000fc40007810000 */
[----:B0-----:R-:W-:Y:S02]  /*10b70*/  FMNMX.FTZ R6, R3, R12, !PT ;  /* 0x0000000c03067209 */ /* 0x001fe40007810000 */
[----:B------:R-:W-:Y:S02]  /*10b80*/  FMNMX.FTZ R5, R189, R10, !PT ;  /* 0x0000000abd057209 */ /* 0x000fe40007810000 */
[----:B------:R-:W2:Y:S04]  /*10b90*/  LDL.64 R10, [R1+0x2c0] ;  /* 0x0002c000010a7983 */ /* 0x000ea80000100a00 */
[----:B------:R0:W-:Y:S04]  /*10ba0*/  STL.64 [R1+0x1d0], R4 ;  /* 0x0001d00401007387 */ /* 0x0001e80000100a00 */
[----:B------:R-:W-:Y:S04]  /*10bb0*/  STL [R1+0x1d0], R6 ;  /* 0x0001d00601007387 */ /* 0x000fe80000100800 */
[----:B------:R-:W3:Y:S04]  /*10bc0*/  LDL R44, [R1+0x1d0] ;  /* 0x0001d000012c7983 */ /* 0x000ee80000100800 */
[----:B------:R-:W4:Y:S04]  /*10bd0*/  LDL R160, [R1+0x1d4] ;  /* 0x0001d40001a07983 */ /* 0x000f280000100800 */
[----:B0-----:R-:W2:Y:S01]  /*10be0*/  LDL.64 R4, [R1+0x290] ;  /* 0x0002900001047983 */ /* 0x001ea20000100a00 */
[----:B---3--:R-:W-:Y:S01]  /*10bf0*/  FMUL.FTZ R3, R191, R44 ;  /* 0x0000002cbf037220 */ /* 0x008fe20000410000 */
[----:B------:R-:W-:-:S04]  /*10c00*/  FSETP.NEU.FTZ.AND P0, PT, R44, -INF , PT ;  /* 0xff8000002c00780b */ /* 0x000fc80003f1d000 */
[----:B------:R-:W-:Y:S02]  /*10c10*/  FSEL R42, R3, RZ, P0 ;  /* 0x000000ff032a7208 */ /* 0x000fe40000000000 */
[----:B----4-:R-:W0:Y:S02]  /*10c20*/  SHFL.BFLY PT, R3, R160, 0x2, 0x1f ;  /* 0x0c401f00a0037f89 */ /* 0x010e2400000e0000 */
[----:B0-----:R-:W-:-:S05]  /*10c30*/  FMNMX.FTZ R160, R3, R160, !PT ;  /* 0x000000a003a07209 */ /* 0x001fca0007810000 */
[----:B------:R-:W0:Y:S01]  /*10c40*/  SHFL.BFLY PT, R43, R160, 0x1, 0x1f ;  /* 0x0c201f00a02b7f89 */ /* 0x000e2200000e0000 */
[----:B------:R-:W-:Y:S01]  /*10c50*/  FFMA.FTZ R188, R45, R191, -R42 ;  /* 0x000000bf2dbc7223 */ /* 0x000fe2000001082a */
[----:B------:R-:W-:-:S05]  /*10c60*/  FSEL R45, R44, RZ, P0 ;  /* 0x000000ff2c2d7208 */ /* 0x000fca0000000000 */
[----:B------:R-:W-:Y:S01]  /*10c70*/  FADD.FTZ R45, R102, -R45 ;  /* 0x8000002d662d7221 */ /* 0x000fe20000010000 */
[-CC-:B------:R-:W-:Y:S01]  /*10c80*/  FFMA.FTZ R147, R15, R191.reuse, -R42.reuse ;  /* 0x000000bf0f937223 */ /* 0x180fe2000001082a */
[-CC-:B------:R-:W-:Y:S01]  /*10c90*/  FFMA.FTZ R164, R25, R191.reuse, -R42.reuse ;  /* 0x000000bf19a47223 */ /* 0x180fe2000001082a */
[-CC-:B------:R-:W-:Y:S01]  /*10ca0*/  FFMA.FTZ R166, R27, R191.reuse, -R42.reuse ;  /* 0x000000bf1ba67223 */ /* 0x180fe2000001082a */
[-C--:B------:R-:W-:Y:S01]  /*10cb0*/  FMUL.FTZ R156, R45, R191.reuse ;  /* 0x000000bf2d9c7220 */ /* 0x080fe20000410000 */
[-CC-:B------:R-:W-:Y:S01]  /*10cc0*/  FFMA.FTZ R187, R187, R191.reuse, -R42.reuse ;  /* 0x000000bfbbbb7223 */ /* 0x180fe2000001082a */
[--C-:B------:R-:W-:Y:S01]  /*10cd0*/  FFMA.FTZ R185, R185, R191, -R42.reuse ;  /* 0x000000bfb9b97223 */ /* 0x100fe2000001082a */
[----:B0-----:R-:W-:Y:S01]  /*10ce0*/  FMNMX.FTZ R160, R160, R43, !PT ;  /* 0x0000002ba0a07209 */ /* 0x001fe20007810000 */
[----:B------:R-:W-:Y:S01]  /*10cf0*/  MUFU.EX2 R147, R147 ;  /* 0x0000009300937308 */ /* 0x000fe20000000800 */
[-CC-:B------:R-:W-:Y:S01]  /*10d00*/  FFMA.FTZ R192, R33, R191.reuse, -R42.reuse ;  /* 0x000000bf21c07223 */ /* 0x180fe2000001082a */
[-CC-:B------:R-:W-:Y:S01]  /*10d10*/  FFMA.FTZ R162, R31, R191.reuse, -R42.reuse ;  /* 0x000000bf1fa27223 */ /* 0x180fe2000001082a */
[C---:B------:R-:W-:Y:S01]  /*10d20*/  FSETP.NEU.FTZ.AND P0, PT, R160.reuse, -INF , PT ;  /* 0xff800000a000780b */ /* 0x040fe20003f1d000 */
[CC--:B------:R-:W-:Y:S01]  /*10d30*/  FMUL.FTZ R134, R160.reuse, R191.reuse ;  /* 0x000000bfa0867220 */ /* 0x0c0fe20000410000 */
[-CC-:B------:R-:W-:Y:S01]  /*10d40*/  FFMA.FTZ R183, R37, R191.reuse, -R42.reuse ;  /* 0x000000bf25b77223 */ /* 0x180fe2000001082a */
[-CC-:B------:R-:W-:Y:S01]  /*10d50*/  FFMA.FTZ R181, R181, R191.reuse, -R42.reuse ;  /* 0x000000bfb5b57223 */ /* 0x180fe2000001082a */
[----:B------:R-:W-:Y:S01]  /*10d60*/  FSEL R102, R160, RZ, P0 ;  /* 0x000000ffa0667208 */ /* 0x000fe20000000000 */
[----:B------:R-:W0:Y:S01]  /*10d70*/  MUFU.EX2 R156, R156 ;  /* 0x0000009c009c7308 */ /* 0x000e220000000800 */
[----:B------:R-:W-:Y:S01]  /*10d80*/  FSEL R134, R134, RZ, P0 ;  /* 0x000000ff86867208 */ /* 0x000fe20000000000 */
[-CC-:B------:R-:W-:Y:S01]  /*10d90*/  FFMA.FTZ R190, R41, R191.reuse, -R42.reuse ;  /* 0x000000bf29be7223 */ /* 0x180fe2000001082a */
[-C--:B------:R-:W-:Y:S01]  /*10da0*/  FFMA.FTZ R179, R179, R191.reuse, -R42 ;  /* 0x000000bfb3b37223 */ /* 0x080fe2000001082a */
[----:B------:R-:W-:Y:S01]  /*10db0*/  FADD.FTZ R106, R103, -R102 ;  /* 0x80000066676a7221 */ /* 0x000fe20000010000 */
[-C--:B------:R-:W-:Y:S01]  /*10dc0*/  FFMA.FTZ R152, R35, R191.reuse, -R42 ;  /* 0x000000bf23987223 */ /* 0x080fe2000001082a */
[-CC-:B------:R-:W-:Y:S01]  /*10dd0*/  FFMA.FTZ R176, R57, R191.reuse, -R134.reuse ;  /* 0x000000bf39b07223 */ /* 0x180fe20000010886 */
[-C--:B------:R-:W-:Y:S01]  /*10de0*/  FFMA.FTZ R165, R165, R191.reuse, -R134 ;  /* 0x000000bfa5a57223 */ /* 0x080fe20000010886 */
[----:B------:R-:W-:Y:S01]  /*10df0*/  FMUL.FTZ R151, R191, R106 ;  /* 0x0000006abf977220 */ /* 0x000fe20000410000 */
        /* <DEDUP_REMOVED lines=20> */
[----:B------:R-:W3:Y:S01]  /*10f40*/  LDL.64 R12, [R1+0x280] ;  /* 0x00028000010c7983 */ /* 0x000ee20000100a00 */
[----:B------:R-:W-:-:S03]  /*10f50*/  FFMA.FTZ R167, R167, R191, -R134 ;  /* 0x000000bfa7a77223 */ /* 0x000fc60000010886 */
[----:B------:R-:W4:Y:S01]  /*10f60*/  LDL.64 R6, [R1+0x2a0] ;  /* 0x0002a00001067983 */ /* 0x000f220000100a00 */
[----:B------:R-:W-:Y:S03]  /*10f70*/  MUFU.EX2 R166, R166 ;  /* 0x000000a600a67308 */ /* 0x000fe60000000800 */
[----:B------:R-:W4:Y:S04]  /*10f80*/  LDL.64 R24, [R1+0x2d0] ;  /* 0x0002d00001187983 */ /* 0x000f280000100a00 */
[----:B------:R-:W4:Y:S01]  /*10f90*/  LDL.64 R14, [R1+0x2e0] ;  /* 0x0002e000010e7983 */ /* 0x000f220000100a00 */
[----:B------:R-:W2:Y:S03]  /*10fa0*/  MUFU.EX2 R165, R165 ;  /* 0x000000a500a57308 */ /* 0x000ea60000000800 */
        /* <DEDUP_REMOVED lines=22> */
[----:B------:R-:W-:Y:S01]  /*11110*/  MUFU.EX2 R187, R187 ;  /* 0x000000bb00bb7308 */ /* 0x000fe20000000800 */
[----:B------:R-:W-:Y:S01]  /*11120*/  FFMA.FTZ R142, R169, R191, -R134 ;  /* 0x000000bfa98e7223 */ /* 0x000fe20000010886 */
[----:B0-----:R-:W-:-:S06]  /*11130*/  FFMA.FTZ R169, R156, R132, R147 ;  /* 0x000000849ca97223 */ /* 0x001fcc0000010093 */
[----:B------:R-:W0:Y:S01]  /*11140*/  MUFU.EX2 R167, R167 ;  /* 0x000000a700a77308 */ /* 0x000e220000000800 */
[----:B-1----:R-:W-:Y:S01]  /*11150*/  FFMA.FTZ R132, R133, R151, R176 ;  /* 0x0000009785847223 */ /* 0x002fe200000100b0 */
[----:B------:R-:W-:-:S06]  /*11160*/  FADD.FTZ R169, R164, R169 ;  /* 0x000000a9a4a97221 */ /* 0x000fcc0000010000 */
[----:B------:R-:W1:Y:S08]  /*11170*/  MUFU.EX2 R150, R150 ;  /* 0x0000009600967308 */ /* 0x000e700000000800 */
[----:B------:R-:W1:Y:S01]  /*11180*/  MUFU.EX2 R185, R185 ;  /* 0x000000b900b97308 */ /* 0x000e620000000800 */
[----:B--2---:R-:W-:Y:S01]  /*11190*/  FADD.FTZ R132, R165, R132 ;  /* 0x00000084a5847221 */ /* 0x004fe20000010000 */
[----:B------:R-:W-:-:S03]  /*111a0*/  FADD.FTZ R148, R166, R169 ;  /* 0x000000a9a6947221 */ /* 0x000fc60000010000 */
[----:B0-----:R-:W-:Y:S01]  /*111b0*/  FADD.FTZ R133, R167, R132 ;  /* 0x00000084a7857221 */ /* 0x001fe20000010000 */
[----:B------:R-:W-:Y:S01]  /*111c0*/  FADD.FTZ R148, R187, R148 ;  /* 0x00000094bb947221 */ /* 0x000fe20000010000 */
[-C--:B------:R-:W-:Y:S02]  /*111d0*/  FFMA.FTZ R186, R149, R191.reuse, -R134 ;  /* 0x000000bf95ba7223 */ /* 0x080fe40000010886 */
[----:B-1----:R-:W-:Y:S01]  /*111e0*/  FADD.FTZ R132, R150, R133 ;  /* 0x0000008596847221 */ /* 0x002fe20000010000 */
[----:B------:R-:W-:Y:S02]  /*111f0*/  FADD.FTZ R133, R185, R148 ;  /* 0x00000094b9857221 */ /* 0x000fe40000010000 */
[----:B------:R0:W5:Y:S01]  /*11200*/  LDL.64 R148, [R1+0x1c0] ;  /* 0x0001c00001947983 */ /* 0x0001620000100a00 */
[-CC-:B------:R-:W-:Y:S01]  /*11210*/  FFMA.FTZ R161, R161, R191.reuse, -R134.reuse ;  /* 0x000000bfa1a17223 */ /* 0x180fe20000010886 */
[-CC-:B------:R-:W-:Y:S01]  /*11220*/  FFMA.FTZ R163, R163, R191.reuse, -R134.reuse ;  /* 0x000000bfa3a37223 */ /* 0x180fe20000010886 */
[----:B------:R-:W-:Y:S08]  /*11230*/  MUFU.EX2 R192, R192 ;  /* 0x000000c000c07308 */ /* 0x000ff00000000800 */
[----:B------:R-:W1:Y:S01]  /*11240*/  MUFU.EX2 R161, R161 ;  /* 0x000000a100a17308 */ /* 0x000e620000000800 */
[----:B------:R-:W-:-:S07]  /*11250*/  FFMA.FTZ R157, R157, R191, -R134 ;  /* 0x000000bf9d9d7223 */ /* 0x000fce0000010886 */
[----:B------:R-:W2:Y:S08]  /*11260*/  MUFU.EX2 R144, R144 ;  /* 0x0000009000907308 */ /* 0x000eb00000000800 */
[----:B------:R-:W0:Y:S08]  /*11270*/  MUFU.EX2 R162, R162 ;  /* 0x000000a200a27308 */ /* 0x000e300000000800 */
[----:B------:R-:W0:Y:S01]  /*11280*/  MUFU.EX2 R163, R163 ;  /* 0x000000a300a37308 */ /* 0x000e220000000800 */
[----:B------:R-:W-:Y:S01]  /*11290*/  FFMA.FTZ R184, R135, R191, -R134 ;  /* 0x000000bf87b87223 */ /* 0x000fe20000010886 */
[----:B-1----:R-:W-:-:S06]  /*112a0*/  FADD.FTZ R135, R161, R132 ;  /* 0x00000084a1877221 */ /* 0x002fcc0000010000 */
[----:B------:R-:W1:Y:S08]  /*112b0*/  MUFU.EX2 R183, R183 ;  /* 0x000000b700b77308 */ /* 0x000e700000000800 */
[----:B------:R-:W1:Y:S01]  /*112c0*/  MUFU.EX2 R140, R140 ;  /* 0x0000008c008c7308 */ /* 0x000e620000000800 */
[----:B------:R-:W-:Y:S01]  /*112d0*/  FADD.FTZ R133, R192, R133 ;  /* 0x00000085c0857221 */ /* 0x000fe20000010000 */
[----:B--2---:R-:W-:-:S06]  /*112e0*/  FADD.FTZ R178, R144, R135 ;  /* 0x0000008790b27221 */ /* 0x004fcc0000010000 */
[----:B------:R-:W2:Y:S08]  /*112f0*/  MUFU.EX2 R181, R181 ;  /* 0x000000b500b57308 */ /* 0x000eb00000000800 */
[----:B------:R-:W2:Y:S01]  /*11300*/  MUFU.EX2 R157, R157 ;  /* 0x0000009d009d7308 */ /* 0x000ea20000000800 */
[----:B0-----:R-:W-:Y:S01]  /*11310*/  FADD.FTZ R132, R162, R133 ;  /* 0x00000085a2847221 */ /* 0x001fe20000010000 */
[----:B------:R-:W-:-:S06]  /*11320*/  FADD.FTZ R133, R163, R178 ;  /* 0x000000b2a3857221 */ /* 0x000fcc0000010000 */
[----:B------:R-:W0:Y:S01]  /*11330*/  MUFU.EX2 R190, R190 ;  /* 0x000000be00be7308 */ /* 0x000e220000000800 */
[----:B------:R-:W-:-:S07]  /*11340*/  FFMA.FTZ R153, R153, R191, -R134 ;  /* 0x000000bf99997223 */ /* 0x000fce0000010886 */
[----:B------:R-:W0:Y:S01]  /*11350*/  MUFU.EX2 R138, R138 ;  /* 0x0000008a008a7308 */ /* 0x000e220000000800 */
[----:B-1----:R-:W-:Y:S01]  /*11360*/  FADD.FTZ R132, R183, R132 ;  /* 0x00000084b7847221 */ /* 0x002fe20000010000 */
[----:B------:R-:W-:-:S06]  /*11370*/  FADD.FTZ R178, R140, R133 ;  /* 0x000000858cb27221 */ /* 0x000fcc0000010000 */
[----:B------:R-:W1:Y:S08]  /*11380*/  MUFU.EX2 R179, R179 ;  /* 0x000000b300b37308 */ /* 0x000e700000000800 */
[----:B------:R-:W1:Y:S01]  /*11390*/  MUFU.EX2 R159, R159 ;  /* 0x0000009f009f7308 */ /* 0x000e620000000800 */
[----:B--2---:R-:W-:Y:S01]  /*113a0*/  FADD.FTZ R133, R181, R132 ;  /* 0x00000084b5857221 */ /* 0x004fe20000010000 */
[----:B------:R-:W-:-:S06]  /*113b0*/  FADD.FTZ R135, R157, R178 ;  /* 0x000000b29d877221 */ /* 0x000fcc0000010000 */
[----:B------:R-:W2:Y:S01]  /*113c0*/  MUFU.EX2 R188, R188 ;  /* 0x000000bc00bc7308 */ /* 0x000ea20000000800 */
[----:B------:R-:W-:-:S07]  /*113d0*/  FFMA.FTZ R155, R155, R191, -R134 ;  /* 0x000000bf9b9b7223 */ /* 0x000fce0000010886 */
[----:B------:R-:W2:Y:S01]  /*113e0*/  MUFU.EX2 R146, R146 ;  /* 0x0000009200927308 */ /* 0x000ea20000000800 */
[----:B0-----:R-:W-:Y:S01]  /*113f0*/  FADD.FTZ R132, R190, R133 ;  /* 0x00000085be847221 */ /* 0x001fe20000010000 */
[----:B------:R-:W-:-:S06]  /*11400*/  FADD.FTZ R178, R138, R135 ;  /* 0x000000878ab27221 */ /* 0x000fcc0000010000 */
[----:B------:R-:W0:Y:S08]  /*11410*/  MUFU.EX2 R152, R152 ;  /* 0x0000009800987308 */ /* 0x000e300000000800 */
[----:B------:R-:W0:Y:S01]  /*11420*/  MUFU.EX2 R153, R153 ;  /* 0x0000009900997308 */ /* 0x000e220000000800 */
[----:B-1----:R-:W-:Y:S01]  /*11430*/  FADD.FTZ R133, R179, R132 ;  /* 0x00000084b3857221 */ /* 0x002fe20000010000 */
[----:B------:R-:W-:-:S06]  /*11440*/  FADD.FTZ R135, R159, R178 ;  /* 0x000000b29f877221 */ /* 0x000fcc0000010000 */
[----:B------:R-:W1:Y:S08]  /*11450*/  MUFU.EX2 R145, R145 ;  /* 0x0000009100917308 */ /* 0x000e700000000800 */
[----:B------:R-:W3:Y:S01]  /*11460*/  MUFU.EX2 R142, R142 ;  /* 0x0000008e008e7308 */ /* 0x000ee20000000800 */
[----:B--2---:R-:W-:Y:S01]  /*11470*/  FADD.FTZ R133, R188, R133 ;  /* 0x00000085bc857221 */ /* 0x004fe20000010000 */
[----:B------:R-:W-:-:S06]  /*11480*/  FADD.FTZ R132, R146, R135 ;  /* 0x0000008792847221 */ /* 0x000fcc0000010000 */
[----:B------:R-:W2:Y:S01]  /*11490*/  MUFU.EX2 R154, R154 ;  /* 0x0000009a009a7308 */ /* 0x000ea20000000800 */
[----:B------:R-:W-:-:S07]  /*114a0*/  FFMA.FTZ R169, R197, R191, -R134 ;  /* 0x000000bfc5a97223 */ /* 0x000fce0000010886 */
[----:B------:R-:W2:Y:S01]  /*114b0*/  MUFU.EX2 R155, R155 ;  /* 0x0000009b009b7308 */ /* 0x000ea20000000800 */
[----:B0-----:R-:W-:Y:S01]  /*114c0*/  FADD.FTZ R178, R152, R133 ;  /* 0x0000008598b27221 */ /* 0x001fe20000010000 */
[----:B------:R-:W-:-:S06]  /*114d0*/  FADD.FTZ R133, R153, R132 ;  /* 0x0000008499857221 */ /* 0x000fcc0000010000 */
[----:B------:R-:W0:Y:S01]  /*114e0*/  MUFU.EX2 R143, R143 ;  /* 0x0000008f008f7308 */ /* 0x000e220000000800 */
[----:B------:R-:W-:-:S07]  /*114f0*/  FFMA.FTZ R171, R171, R191, -R134 ;  /* 0x000000bfabab7223 */ /* 0x000fce0000010886 */
[----:B------:R-:W0:Y:S01]  /*11500*/  MUFU.EX2 R186, R186 ;  /* 0x000000ba00ba7308 */ /* 0x000e220000000800 */
[----:B-1----:R-:W-:Y:S01]  /*11510*/  FADD.FTZ R135, R145, R178 ;  /* 0x000000b291877221 */ /* 0x002fe20000010000 */
[----:B---3--:R-:W-:-:S06]  /*11520*/  FADD.FTZ R132, R142, R133 ;  /* 0x000000858e847221 */ /* 0x008fcc0000010000 */
[----:B------:R-:W1:Y:S01]  /*11530*/  MUFU.EX2 R168, R168 ;  /* 0x000000a800a87308 */ /* 0x000e620000000800 */
[----:B------:R-:W-:-:S07]  /*11540*/  FFMA.FTZ R182, R195, R191, -R134 ;  /* 0x000000bfc3b67223 */ /* 0x000fce0000010886 */
        /* <DEDUP_REMOVED lines=20> */
[----:B------:R-:W4:Y:S01]  /*11690*/  MUFU.EX2 R177, R177 ;  /* 0x000000b100b17308 */ /* 0x000f220000000800 */
[----:B0-----:R-:W-:Y:S01]  /*116a0*/  FADD.FTZ R134, R170, R133 ;  /* 0x00000085aa867221 */ /* 0x001fe20000010000 */
[----:B------:R-:W-:-:S06]  /*116b0*/  FADD.FTZ R133, R171, R132 ;  /* 0x00000084ab857221 */ /* 0x000fcc0000010000 */
[----:B------:R-:W0:Y:S08]  /*116c0*/  MUFU.EX2 R137, R137 ;  /* 0x0000008900897308 */ /* 0x000e300000000800 */
[----:B------:R-:W0:Y:S01]  /*116d0*/  MUFU.EX2 R178, R178 ;  /* 0x000000b200b27308 */ /* 0x000e220000000800 */
[----:B-1----:R-:W-:Y:S01]  /*116e0*/  FADD.FTZ R135, R141, R134 ;  /* 0x000000868d877221 */ /* 0x002fe20000010000 */
[----:B---3--:R-:W-:-:S06]  /*116f0*/  FADD.FTZ R132, R182, R133 ;  /* 0x00000085b6847221 */ /* 0x008fcc0000010000 */
[----:B------:R-:W1:Y:S08]  /*11700*/  MUFU.EX2 R3, R3 ;  /* 0x0000000300037308 */ /* 0x000e700000000800 */
[----:B------:R-:W3:Y:S01]  /*11710*/  MUFU.EX2 R175, R175 ;  /* 0x000000af00af7308 */ /* 0x000ee20000000800 */
[----:B--2---:R-:W-:Y:S01]  /*11720*/  FADD.FTZ R134, R136, R135 ;  /* 0x0000008788867221 */ /* 0x004fe20000010000 */
[----:B----4-:R-:W-:-:S06]  /*11730*/  FADD.FTZ R133, R177, R132 ;  /* 0x00000084b1857221 */ /* 0x010fcc0000010000 */
[----:B------:R-:W2:Y:S08]  /*11740*/  MUFU.EX2 R174, R174 ;  /* 0x000000ae00ae7308 */ /* 0x000eb00000000800 */
[----:B------:R-:W4:Y:S01]  /*11750*/  MUFU.EX2 R180, R180 ;  /* 0x000000b400b47308 */ /* 0x000f220000000800 */
[----:B0-----:R-:W-:Y:S01]  /*11760*/  FADD.FTZ R134, R137, R134 ;  /* 0x0000008689867221 */ /* 0x001fe20000010000 */
[----:B------:R-:W-:-:S03]  /*11770*/  FADD.FTZ R132, R178, R133 ;  /* 0x00000085b2847221 */ /* 0x000fc60000010000 */
[----:B-1----:R-:W-:Y:S01]  /*11780*/  FADD.FTZ R133, R3, R134 ;  /* 0x0000008603857221 */ /* 0x002fe20000010000 */
[----:B---3--:R-:W-:Y:S01]  /*11790*/  FADD.FTZ R135, R175, R132 ;  /* 0x00000084af877221 */ /* 0x008fe20000010000 */
[C---:B------:R-:W-:Y:S01]  /*117a0*/  FMUL.FTZ R132, R156.reuse, R172 ;  /* 0x000000ac9c847220 */ /* 0x040fe20000410000 */
[----:B------:R-:W-:Y:S01]  /*117b0*/  FMUL.FTZ R131, R156, R131 ;  /* 0x000000839c837220 */ /* 0x000fe20000410000 */
[----:B--2---:R-:W-:Y:S01]  /*117c0*/  FADD.FTZ R134, R174, R133 ;  /* 0x00000085ae867221 */ /* 0x004fe20000010000 */
[C---:B------:R-:W-:Y:S01]  /*117d0*/  FMUL.FTZ R133, R156.reuse, R173 ;  /* 0x000000ad9c857220 */ /* 0x040fe20000410000 */
[C---:B------:R-:W-:Y:S01]  /*117e0*/  FMUL.FTZ R130, R156.reuse, R130 ;  /* 0x000000829c827220 */ /* 0x040fe20000410000 */
[C---:B------:R-:W-:Y:S01]  /*117f0*/  FMUL.FTZ R129, R156.reuse, R129 ;  /* 0x000000819c817220 */ /* 0x040fe20000410000 */
[C---:B------:R-:W-:Y:S01]  /*11800*/  FMUL.FTZ R127, R151.reuse, R127 ;  /* 0x0000007f977f7220 */ /* 0x040fe20000410000 */
[C---:B------:R-:W-:Y:S01]  /*11810*/  FMUL.FTZ R126, R151.reuse, R126 ;  /* 0x0000007e977e7220 */ /* 0x040fe20000410000 */
[C---:B------:R-:W-:Y:S01]  /*11820*/  FMUL.FTZ R128, R156.reuse, R128 ;  /* 0x000000809c807220 */ /* 0x040fe20000410000 */
[----:B------:R-:W-:Y:S01]  /*11830*/  FMUL.FTZ R125, R156, R125 ;  /* 0x0000007d9c7d7220 */ /* 0x000fe20000410000 */
[----:B----4-:R-:W-:Y:S01]  /*11840*/  FADD.FTZ R135, R180, R135 ;  /* 0x00000087b4877221 */ /* 0x010fe20000010000 */
        /* <DEDUP_REMOVED lines=194> */
[----:B0-----:R-:W-:Y:S02]  /*12470*/  F2FP.F16.F32.PACK_AB R160, R192, R185 ;  /* 0x000000b9c0a0723e */ /* 0x001fe400000000ff */
        /* <DEDUP_REMOVED lines=16> */
[----:B------:R-:W-:Y:S01]  /*12580*/  F2FP.F16.F32.PACK_AB R175, R180, R175 ;  /* 0x000000afb4af723e */ /* 0x000fe200000000ff */
[----:B------:R-:W-:Y:S06]  /*12590*/  @!P1 BRA `(.L_x_11063) ;  /* 0x0000000000049947 */ /* 0x000fec0003800000 */
[----:B------:R-:W-:Y:S01]  /*125a0*/  BPT.TRAP 0x1 ;  /* 0x000000040000795c */ /* 0x000fe20000300000 */
.L_x_11063:
[----:B------:R-:W-:Y:S05]  /*125b0*/  BSYNC B0 ;  /* 0x0000000000007941 */ /* 0x000fea0003800000 */
.L_x_11062:
        /* <DEDUP_REMOVED lines=8> */
.L_x_11065:
[----:B------:R-:W-:Y:S05]  /*12640*/  BSYNC B0 ;  /* 0x0000000000007941 */ /* 0x000fea0003800000 */
.L_x_11064:
[----:B------:R-:W-:Y:S04]  /*12650*/  BSSY B0, `(.L_x_11066) ;  /* 0x0000004000007945 */ /* 0x000fe80003800000 */
[----:B-1----:R-:W-:Y:S05]  /*12660*/  @P0 BRA `(.L_x_11067) ;  /* 0x0000000000080947 */ /* 0x002fea0003800000 */
[----:B------:R-:W1:Y:S02]  /*12670*/  SYNCS.PHASECHK.TRANS64.TRYWAIT P0, [R148+URZ], R149 ;  /* 0x00000095940075a7 */ /* 0x000e64000800017f */
[----:B-1----:R-:W-:Y:S05]  /*12680*/  @!P0 BRA `(.L_x_11068) ;  /* 0x000000a800f88947 */ /* 0x002fea0003800000 */
.L_x_11067:
[----:B------:R-:W-:Y:S05]  /*12690*/  BSYNC B0 ;  /* 0x0000000000007941 */ /* 0x000fea0003800000 */
.L_x_11066:
        /* <DEDUP_REMOVED lines=129> */
[----:B------:R0:W-:Y:S06]  /*12eb0*/  BAR.SYNC.DEFER_BLOCKING R228, 0x100 ;  /* 0x000400e40000751d */ /* 0x0001ec0000010000 */
[----:B------:R-:W4:Y:S04]  /*12ec0*/  LD.E.64 R4, desc[UR36][R16.64+0x80] ;  /* 0x0000802410047980 */ /* 0x000f28000c101b00 */
[----:B--2---:R1:W-:Y:S04]  /*12ed0*/  STL [R1+0x200], R6 ;  /* 0x0002000601007387 */ /* 0x0043e80000100800 */
[----:B---3--:R2:W-:Y:S04]  /*12ee0*/  STL [R1+0x364], R3 ;  /* 0x0003640301007387 */ /* 0x0085e80000100800 */
[----:B-1----:R-:W3:Y:S04]  /*12ef0*/  LDL R6, [R1+0x68] ;  /* 0x0000680001067983 */ /* 0x002ee80000100800 */
[----:B--2---:R-:W2:Y:S04]  /*12f00*/  LDL R3, [R1+0x1c0] ;  /* 0x0001c00001037983 */ /* 0x004ea80000100800 */
        /* <DEDUP_REMOVED lines=126> */
[----:B-1----:R-:W2:Y:S04]  /*136f0*/  LDL.128 R24, [R1+0x200] ;  /* 0x0002000001187983 */ /* 0x002ea80000100c00 */
[----:B----4-:R-:W4:Y:S04]  /*13700*/  LDL.128 R28, [R1+0x210] ;  /* 0x00021000011c7983 */ /* 0x010f280000100c00 */
[----:B0-----:R-:W4:Y:S04]  /*13710*/  LDL.128 R32, [R1+0x220] ;  /* 0x0002200001207983 */ /* 0x001f280000100c00 */
[----:B---3--:R-:W4:Y:S04]  /*13720*/  LDL.128 R36, [R1+0x230] ;  /* 0x0002300001247983 */ /* 0x008f280000100c00 */
[----:B--2---:R-:W4:Y:S04]  /*13730*/  LDL.128 R40, [R1+0x240] ;  /* 0x0002400001287983 */ /* 0x004f280000100c00 */
[----:B------:R-:W4:Y:S04]  /*13740*/  LDL.128 R44, [R1+0x250] ;  /* 0x00025000012c7983 */ /* 0x000f280000100c00 */
        /* <DEDUP_REMOVED lines=25> */
[----:B------:R-:W4:Y:S01]  /*138e0*/  LDL.128 R148, [R1+0x3f0] ;  /* 0x0003f00001947983 */ /* 0x000f220000100c00 */
[----:B------:R-:W-:Y:S01]  /*138f0*/  IMAD R4, R3, 0xc00, R4 ;  /* 0x00000c0003047824 */ /* 0x000fe200078e0204 */
[----:B------:R-:W-:-:S02]  /*13900*/  ISETP.NE.U32.AND P0, PT, R6, RZ, PT ;  /* 0x000000ff0600720c */ /* 0x000fc40003f05070 */
[----:B------:R-:W-:Y:S01]  /*13910*/  R2UR UR7, R5 ;  /* 0x00000000050772ca */ /* 0x000fe200000e0000 */
[----:B------:R-:W-:Y:S01]  /*13920*/  IMAD.MOV.U32 R7, RZ, RZ, R5 ;  /* 0x000000ffff077224 */ /* 0x000fe200078e0005 */
[C---:B------:R-:W-:Y:S01]  /*13930*/  R2UR UR6, R4.reuse ;  /* 0x00000000040672ca */ /* 0x040fe200000e0000 */
[----:B------:R0:W5:Y:S08]  /*13940*/  LDL R3, [R1+0x1c0] ;  /* 0x0001c00001037983 */ /* 0x0001700000100800 */
[----:B------:R-:W-:Y:S01]  /*13950*/  VOTEU.ANY UP0, P0 ;  /* 0x00000000003f7886 */ /* 0x000fe20000000100 */
[----:B------:R-:W-:Y:S01]  /*13960*/  VIADD R6, R4, 0x80 ;  /* 0x0000008004067836 */ /* 0x000fe20000000000 */
[----:B----4-:R-:W-:-:S06]  /*13970*/  WARPGROUP.ARRIVE ;  /* 0x00000000000079c5 */ /* 0x010fcc0000000000 */
        /* <DEDUP_REMOVED lines=494> */
.L_x_11070:
[----:B------:R-:W-:Y:S05]  /*15860*/  BSYNC B0 ;  /* 0x0000000000007941 */ /* 0x000fea0003800000 */
.L_x_11069:
        /* <DEDUP_REMOVED lines=9> */
.L_x_11042:
[----:B------:R-:W-:Y:S05]  /*15900*/  WARPSYNC.ALL ;  /* 0x0000000000007948 */ /* 0x000fea0003800000 */
[----:B------:R-:W2:Y:S04]  /*15910*/  LDL R5, [R1+0x1e0] ;  /* 0x0001e00001057983 */ /* 0x000ea80000100800 */
[----:B------:R-:W3:Y:S04]  /*15920*/  LDL R6, [R1+0x1e4] ;  /* 0x0001e40001067983 */ /* 0x000ee80000100800 */
        /* <DEDUP_REMOVED lines=61> */
[----:B------:R-:W4:Y:S04]  /*15d00*/  LDL R66, [R1+0x1c8] ;  /* 0x0001c80001427983 */ /* 0x000f280000100800 */
[----:B--2---:R-:W2:Y:S02]  /*15d10*/  SHFL.BFLY PT, R0, R5, 0x2, 0x1f ;  /* 0x0c401f0005007f89 */ /* 0x004ea400000e0000 */
[----:B--2---:R-:W-:-:S05]  /*15d20*/  FADD.FTZ R0, R5, R0 ;  /* 0x0000000005007221 */ /* 0x004fca0000010000 */
[----:B------:R-:W0:Y:S02]  /*15d30*/  SHFL.BFLY PT, R3, R0, 0x1, 0x1f ;  /* 0x0c201f0000037f89 */ /* 0x000e2400000e0000 */
[----:B01----:R-:W-:Y:S02]  /*15d40*/  FADD.FTZ R2, R0, R3 ;  /* 0x0000000300027221 */ /* 0x003fe40000010000 */
[----:B------:R-:W2:Y:S04]  /*15d50*/  LDL R0, [R1+0x1c0] ;  /* 0x0001c00001007983 */ /* 0x000ea80000100800 */
[----:B------:R-:W-:Y:S04]  /*15d60*/  STL [R1+0x1e0], R2 ;  /* 0x0001e00201007387 */ /* 0x000fe80000100800 */
[----:B------:R-:W5:Y:S04]  /*15d70*/  LDL R77, [R1+0x1e0] ;  /* 0x0001e000014d7983 */ /* 0x000f680000100800 */
[----:B---3--:R-:W0:Y:S02]  /*15d80*/  SHFL.BFLY PT, R3, R6, 0x2, 0x1f ;  /* 0x0c401f0006037f89 */ /* 0x008e2400000e0000 */
[----:B0-----:R-:W-:-:S02]  /*15d90*/  FADD.FTZ R3, R3, R6 ;  /* 0x0000000603037221 */ /* 0x001fc40000010000 */
[----:B------:R-:W3:Y:S04]  /*15da0*/  LDL.64 R6, [R1+0x3d8] ;  /* 0x0003d80001067983 */ /* 0x000ee80000100a00 */
[----:B------:R-:W0:Y:S02]  /*15db0*/  SHFL.BFLY PT, R4, R3, 0x1, 0x1f ;  /* 0x0c201f0003047f89 */ /* 0x000e2400000e0000 */
[----:B0-----:R-:W-:Y:S02]  /*15dc0*/  FADD.FTZ R70, R3, R4 ;  /* 0x0000000403467221 */ /* 0x001fe40000010000 */
[----:B------:R-:W3:Y:S03]  /*15dd0*/  LDL.64 R2, [R1+0x3c8] ;  /* 0x0003c80001027983 */ /* 0x000ee60000100a00 */
[----:B------:R-:W-:Y:S01]  /*15de0*/  FSETP.NE.FTZ.AND P1, PT, R70, RZ, PT ;  /* 0x000000ff4600720b */ /* 0x000fe20003f35000 */
[----:B------:R-:W3:-:S12]  /*15df0*/  LDL.64 R4, [R1+0x3e8] ;  /* 0x0003e80001047983 */ /* 0x000ed80000100a00 */
[----:B------:R-:W3:Y:S04]  /*15e00*/  @P1 LDL R75, [R1+0x1f0] ;  /* 0x0001f000014b1983 */ /* 0x000ee80000100800 */
[----:B------:R-:W3:Y:S01]  /*15e10*/  @P1 LDL R80, [R1+0x1d4] ;  /* 0x0001d40001501983 */ /* 0x000ee20000100800 */
[----:B------:R-:W-:Y:S02]  /*15e20*/  IMAD.MOV.U32 R72, RZ, RZ, -0x800000 ;  /* 0xff800000ff487424 */ /* 0x000fe400078e00ff */
[----:B------:R-:W-:Y:S02]  /*15e30*/  IMAD.MOV.U32 R71, RZ, RZ, RZ ;  /* 0x000000ffff477224 */ /* 0x000fe400078e00ff */
[----:B------:R-:W-:Y:S01]  /*15e40*/  IMAD.MOV.U32 R78, RZ, RZ, -0x800000 ;  /* 0xff800000ff4e7424 */ /* 0x000fe200078e00ff */
[----:B------:R0:W-:Y:S08]  /*15e50*/  BAR.ARV R227, 0x100 ;  /* 0x000400e30000751d */ /* 0x0001f00000002000 */
[----:B------:R-:W-:Y:S06]  /*15e60*/  BAR.ARV 0x8, 0x180 ;  /* 0x0206000000007b1d */ /* 0x000fec0000002000 */
[----:B-----5:R-:W-:-:S13]  /*15e70*/  FSETP.NE.FTZ.AND P0, PT, R77, RZ, PT ;  /* 0x000000ff4d00720b */ /* 0x020fda0003f15000 */
[----:B------:R-:W5:Y:S04]  /*15e80*/  @P0 LDL R67, [R1+0x1f0] ;  /* 0x0001f00001430983 */ /* 0x000f680000100800 */
[----:B------:R-:W5:Y:S01]  /*15e90*/  @P0 LDL R74, [R1+0x1d0] ;  /* 0x0001d000014a0983 */ /* 0x000f620000100800 */
[----:B------:R-:W1:Y:S08]  /*15ea0*/  @P1 MUFU.LG2 R76, R70 ;  /* 0x00000046004c1308 */ /* 0x000e700000000c00 */
[----:B------:R-:W0:Y:S01]  /*15eb0*/  @P0 MUFU.LG2 R73, R77 ;  /* 0x0000004d00490308 */ /* 0x000e220000000c00 */
[----:B-1----:R-:W-:Y:S01]  /*15ec0*/  @P1 FMUL.FTZ R82, R76, 0.69314718246459960938 ;  /* 0x3f3172184c521820 */ /* 0x002fe20000410000 */
[----:B0-----:R-:W-:-:S06]  /*15ed0*/  @P0 FMUL.FTZ R76, R73, 0.69314718246459960938 ;  /* 0x3f317218494c0820 */ /* 0x001fcc0000410000 */
[----:B------:R-:W0:Y:S01]  /*15ee0*/  @P0 MUFU.RCP R71, R77 ;  /* 0x0000004d00470308 */ /* 0x000e220000001000 */
[----:B----4-:R-:W-:Y:S02]  /*15ef0*/  VIADD R66, R66, 0x1 ;  /* 0x0000000142427836 */ /* 0x010fe40000000000 */
[----:B--2---:R-:W-:Y:S01]  /*15f00*/  VIADD R0, R0, 0x1 ;  /* 0x0000000100007836 */ /* 0x004fe20000000000 */
[----:B------:R1:W-:Y:S04]  /*15f10*/  STL [R1+0x1e4], R70 ;  /* 0x0001e44601007387 */ /* 0x0003e80000100800 */
[----:B------:R1:W-:Y:S04]  /*15f20*/  STL [R1+0x1c8], R66 ;  /* 0x0001c84201007387 */ /* 0x0003e80000100800 */
[----:B------:R1:W-:Y:S01]  /*15f30*/  STL [R1+0x1c0], R0 ;  /* 0x0001c00001007387 */ /* 0x0003e20000100800 */
        /* <DEDUP_REMOVED lines=99> */
[----:B------:R-:W-:Y:S01]  /*16570*/  BSSY B0, `(.L_x_10979) ;  /* 0x000006d000007945 */ /* 0x000fe20003800000 */
[----:B-----5:R-:W-:-:S04]  /*16580*/  @P0 FMUL.FTZ R67, R67, 0.69314718246459960938 ;  /* 0x3f31721843430820 */ /* 0x020fc80000410000 */
[----:B------:R-:W-:Y:S01]  /*16590*/  @P0 FFMA.FTZ R72, R67, R74, R76 ;  /* 0x0000004a43480223 */ /* 0x000fe2000001004c */
[----:B------:R-:W-:-:S06]  /*165a0*/  IMAD.MOV.U32 R67, RZ, RZ, RZ ;  /* 0x000000ffff437224 */ /* 0x000fcc00078e00ff */
[----:B------:R-:W0:Y:S01]  /*165b0*/  @P1 MUFU.RCP R67, R70 ;  /* 0x0000004600431308 */ /* 0x000e220000001000 */
[----:B------:R1:W-:Y:S01]  /*165c0*/  STL [R1+0x1e0], R72 ;  /* 0x0001e04801007387 */ /* 0x0003e20000100800 */
[----:B------:R-:W-:Y:S01]  /*165d0*/  ISETP.NE.AND P1, PT, R0, 0x2, PT ;  /* 0x000000020000780c */ /* 0x000fe20003f25270 */
        /* <DEDUP_REMOVED lines=96> */
[----:B------:R-:W-:Y:S01]  /*16be0*/  PLOP3.LUT P0, PT, PT, PT, PT, 0x8, 0x0 ;  /* 0x000000000000781c */ /* 0x000fe20003f0e170 */
[----:B------:R-:W-:-:S12]  /*16bf0*/  @P1 BRA `(.L_x_11072) ;  /* 0x0000000000101947 */ /* 0x000fd80003800000 */
[----:B-1----:R-:W2:Y:S04]  /*16c00*/  LDL R0, [R1+0x1c4] ;  /* 0x0001c40001007983 */ /* 0x002ea80000100800 */
[----:B------:R0:W-:Y:S01]  /*16c10*/  STL [R1+0x1c0], RZ ;  /* 0x0001c0ff01007387 */ /* 0x0001e20000100800 */
[----:B--2---:R-:W-:-:S05]  /*16c20*/  LOP3.LUT R0, R0, 0x1, RZ, 0x3c, !PT ;  /* 0x0000000100007812 */ /* 0x004fca00078e3cff */
[----:B------:R0:W-:Y:S02]  /*16c30*/  STL [R1+0x1c4], R0 ;  /* 0x0001c40001007387 */ /* 0x0001e40000100800 */
.L_x_11072:
[----:B------:R-:W-:Y:S05]  /*16c40*/  BSYNC B0 ;  /* 0x0000000000007941 */ /* 0x000fea0003800000 */
.L_x_10979:
[----:B------:R-:W-:Y:S05]  /*16c50*/  @P0 BRA `(.L_x_11073) ;  /* 0x0000002400440947 */ /* 0x000fea0003800000 */
[----:B01----:R-:W0:Y:S01]  /*16c60*/  S2R R0, SR_TID.X ;  /* 0x0000000000007919 */ /* 0x003e220000002100 */
[----:B------:R-:W1:Y:S01]  /*16c70*/  S2UR UR5, SR_CgaCtaId ;  /* 0x00000000000579c3 */ /* 0x000e620000008800 */
[----:B------:R-:W-:Y:S01]  /*16c80*/  UMOV UR4, 0x400 ;  /* 0x0000040000047882 */ /* 0x000fe20000000000 */
[----:B------:R-:W-:Y:S01]  /*16c90*/  ULDC UR6, c[0x0][0xa88] ;  /* 0x0002a20000067ab9 */ /* 0x000fe20000000800 */
[----:B------:R-:W2:Y:S05]  /*16ca0*/  S2R R6, SR_CTAID.X ;  /* 0x0000000000067919 */ /* 0x000eaa0000002500 */
[----:B------:R-:W3:Y:S08]  /*16cb0*/  LDC R23, c[0x0][0xbe8] ;  /* 0x0002fa00ff177b82 */ /* 0x000ef00000000800 */
[----:B------:R-:W-:Y:S01]  /*16cc0*/  BAR.SYNC.DEFER_BLOCKING 0x1, 0x100 ;  /* 0x0044000000007b1d */ /* 0x000fe20000010000 */
[----:B------:R-:W-:-:S05]  /*16cd0*/  USHF.R.S32.HI UR10, URZ, 0x1f, UR58 ;  /* 0x0000001f3f0a7899 */ /* 0x000fca000801143a */
[----:B------:R-:W-:Y:S01]  /*16ce0*/  ULDC.64 UR8, c[0x0][0xbd0] ;  /* 0x0002f40000087ab9 */ /* 0x000fe20000000a00 */
[----:B-1----:R-:W-:-:S04]  /*16cf0*/  ULEA UR4, UR5, UR4, 0x18 ;  /* 0x0000000405047291 */ /* 0x002fc8000f8ec03f */
[----:B------:R-:W-:Y:S01]  /*16d00*/  UIADD3 UR4, UR4, 0x22820, URZ ;  /* 0x0002282004047890 */ /* 0x000fe2000fffe03f */
[----:B0-----:R-:W-:-:S03]  /*16d10*/  VIADD R3, R0, 0xffffff80 ;  /* 0xffffff8000037836 */ /* 0x001fc60000000000 */
[----:B------:R-:W-:Y:S01]  /*16d20*/  UPRMT UR4, URZ, 0x654, UR4 ;  /* 0x000006543f047896 */ /* 0x000fe20008000004 */
[----:B---3--:R-:W-:Y:S01]  /*16d30*/  IMAD R18, R23, UR6, RZ ;  /* 0x0000000617127c24 */ /* 0x008fe2000f8e02ff */
[----:B------:R-:W-:-:S04]  /*16d40*/  SHF.R.S32.HI R2, RZ, 0x1f, R3 ;  /* 0x0000001fff027819 */ /* 0x000fc80000011403 */
[----:B------:R-:W-:-:S03]  /*16d50*/  LEA.HI R0, R2, R3, RZ, 0x7 ;  /* 0x0000000302007211 */ /* 0x000fc600078f38ff */
[----:B------:R-:W-:Y:S01]  /*16d60*/  SYNCS.ARRIVE.TRANS64.RED.A1T0 RZ, [UR4], RZ ;  /* 0x000000ffffff79a7 */ /* 0x000fe20008100404 */
[----:B------:R-:W-:-:S05]  /*16d70*/  LOP3.LUT R4, R0, 0xffffff80, RZ, 0xc0, !PT ;  /* 0xffffff8000047812 */ /* 0x000fca00078ec0ff */
[----:B------:R-:W-:-:S05]  /*16d80*/  IMAD.IADD R12, R3, 0x1, -R4 ;  /* 0x00000001030c7824 */ /* 0x000fca00078e0a04 */
[----:B------:R-:W-:Y:S02]  /*16d90*/  SHF.R.S32.HI R7, RZ, 0x1f, R12 ;  /* 0x0000001fff077819 */ /* 0x000fe4000001140c */
[----:B------:R-:W-:Y:S02]  /*16da0*/  LOP3.LUT P0, RZ, R12, 0x3, RZ, 0xc0, !PT ;  /* 0x000000030cff7812 */ /* 0x000fe4000780c0ff */
[CC--:B------:R-:W-:Y:S02]  /*16db0*/  LEA.HI R13, R7.reuse, R12.reuse, RZ, 0x2 ;  /* 0x0000000c070d7211 */ /* 0x0c0fe400078f10ff */
[----:B------:R-:W-:Y:S02]  /*16dc0*/  LEA.HI R7, R7, R12, RZ, 0x5 ;  /* 0x0000000c07077211 */ /* 0x000fe400078f28ff */
[--C-:B------:R-:W-:Y:S02]  /*16dd0*/  SHF.R.S32.HI R4, RZ, 0x2, R13.reuse ;  /* 0x00000002ff047819 */ /* 0x100fe4000001140d */
[----:B------:R-:W-:-:S02]  /*16de0*/  SHF.R.S32.HI R5, RZ, 0x1f, R13 ;  /* 0x0000001fff057819 */ /* 0x000fc4000001140d */
[----:B------:R-:W-:Y:S02]  /*16df0*/  SHF.R.S32.HI R7, RZ, 0x5, R7 ;  /* 0x00000005ff077819 */ /* 0x000fe40000011407 */
[----:B------:R-:W-:Y:S02]  /*16e00*/  LEA.HI R8, R5, R4, RZ, 0x3 ;  /* 0x0000000405087211 */ /* 0x000fe400078f18ff */
[----:B------:R-:W-:Y:S02]  /*16e10*/  SHF.R.S32.HI R5, RZ, 0x7, R0 ;  /* 0x00000007ff057819 */ /* 0x000fe40000011400 */
[----:B------:R-:W-:Y:S02]  /*16e20*/  LOP3.LUT R9, R8, 0xfffffff8, RZ, 0xc0, !PT ;  /* 0xfffffff808097812 */ /* 0x000fe400078ec0ff */
[----:B------:R-:W-:-:S03]  /*16e30*/  LEA.HI R0, R0, R5, RZ, 0x1 ;  /* 0x0000000500007211 */ /* 0x000fc600078f08ff */
[----:B------:R-:W-:Y:S01]  /*16e40*/  IMAD.IADD R4, R4, 0x1, -R9 ;  /* 0x0000000104047824 */ /* 0x000fe200078e0a09 */
[----:B------:R-:W-:-:S05]  /*16e50*/  LOP3.LUT R0, R0, 0x3fffffe, RZ, 0xc0, !PT ;  /* 0x03fffffe00007812 */ /* 0x000fca00078ec0ff */
[----:B------:R-:W-:Y:S02]  /*16e60*/  IMAD.IADD R0, R5, 0x1, -R0 ;  /* 0x0000000105007824 */ /* 0x000fe400078e0a00 */
[----:B------:R-:W-:-:S04]  /*16e70*/  IMAD R5, R7, 0x10, R4 ;  /* 0x0000001007057824 */ /* 0x000fc800078e0204 */
[----:B------:R-:W-:-:S04]  /*16e80*/  IMAD R5, R0, 0x40, R5 ;  /* 0x0000004000057824 */ /* 0x000fc800078e0205 */
[----:B--2---:R-:W-:-:S05]  /*16e90*/  IMAD R9, R6, 0x80, R5 ;  /* 0x0000008006097824 */ /* 0x004fca00078e0205 */
[----:B------:R-:W-:-:S13]  /*16ea0*/  ISETP.GE.OR P1, PT, R9, R18, P0 ;  /* 0x000000120900720c */ /* 0x000fda0000726670 */
[----:B------:R-:W2:Y:S01]  /*16eb0*/  @!P1 LDL R11, [R1+0x1e0] ;  /* 0x0001e000010b9983 */ /* 0x000ea20000100800 */
[----:B------:R-:W-:Y:S01]  /*16ec0*/  ISETP.NE.AND P2, PT, R23, 0x1, PT ;  /* 0x000000011700780c */ /* 0x000fe20003f45270 */
[----:B------:R-:W-:Y:S01]  /*16ed0*/  UIMAD UR6, UR10, UR8, URZ ;  /* 0x000000080a0672a4 */ /* 0x000fe2000f8e023f */
[----:B------:R-:W-:Y:S01]  /*16ee0*/  LEA.HI R0, R2, R3, RZ, 0x2 ;  /* 0x0000000302007211 */ /* 0x000fe200078f10ff */
[----:B------:R-:W-:Y:S01]  /*16ef0*/  UIMAD.WIDE.U32 UR4, UR58, UR8, URZ ;  /* 0x000000083a0472a5 */ /* 0x000fe2000f8e003f */
[----:B------:R-:W-:Y:S01]  /*16f00*/  VIADD R21, R9, 0x8 ;  /* 0x0000000809157836 */ /* 0x000fe20000000000 */
[----:B------:R-:W-:Y:S01]  /*16f10*/  UIMAD UR6, UR58, UR9, UR6 ;  /* 0x000000093a0672a4 */ /* 0x000fe2000f8e0206 */
[----:B------:R-:W-:Y:S01]  /*16f20*/  LOP3.LUT R0, R0, 0xfffffffc, RZ, 0xc0, !PT ;  /* 0xfffffffc00007812 */ /* 0x000fe200078ec0ff */
[----:B------:R-:W-:Y:S01]  /*16f30*/  USHF.R.S32.HI UR12, URZ, 0x1f, UR61 ;  /* 0x0000001f3f0c7899 */ /* 0x000fe2000801143d */
[----:B------:R-:W-:Y:S01]  /*16f40*/  ULDC.64 UR8, c[0x0][0xbd8] ;  /* 0x0002f60000087ab9 */ /* 0x000fe20000000a00 */
[----:B------:R-:W-:-:S02]  /*16f50*/  UIADD3 UR5, UR5, UR6, URZ ;  /* 0x0000000605057290 */ /* 0x000fc4000fffe03f */
[----:B------:R-:W-:Y:S01]  /*16f60*/  IMAD.IADD R0, R3, 0x1, -R0 ;  /* 0x0000000103007824 */ /* 0x000fe200078e0a00 */
[----:B------:R-:W-:Y:S01]  /*16f70*/  UIMAD UR6, UR12, UR8, URZ ;  /* 0x000000080c0672a4 */ /* 0x000fe2000f8e023f */
[----:B------:R-:W0:Y:S01]  /*16f80*/  @P2 LDC R3, c[0x0][0xbec] ;  /* 0x0002fb00ff032b82 */ /* 0x000e220000000800 */
[----:B------:R-:W-:Y:S01]  /*16f90*/  USHF.R.S32.HI UR11, URZ, 0x1f, UR59 ;  /* 0x0000001f3f0b7899 */ /* 0x000fe2000801143b */
[----:B------:R-:W-:Y:S01]  /*16fa0*/  ISETP.GE.OR P0, PT, R21, R18, P0 ;  /* 0x000000121500720c */ /* 0x000fe20000706670 */
[----:B------:R-:W-:Y:S01]  /*16fb0*/  UIMAD UR6, UR61, UR9, UR6 ;  /* 0x000000093d0672a4 */ /* 0x000fe2000f8e0206 */
[----:B------:R-:W-:Y:S01]  /*16fc0*/  LEA.HI R2, R0, R0, RZ, 0x1 ;  /* 0x0000000000027211 */ /* 0x000fe200078f08ff */
[----:B------:R-:W-:-:S03]  /*16fd0*/  UIMAD.WIDE.U32 UR4, UR61, UR8, UR4 ;  /* 0x000000083d0472a5 */ /* 0x000fc6000f8e0004 */
[----:B------:R-:W1:Y:S01]  /*16fe0*/  @P2 LDC R4, c[0x0][0xbf0] ;  /* 0x0002fc00ff042b82 */ /* 0x000e620000000800 */
[----:B------:R-:W-:Y:S01]  /*16ff0*/  LOP3.LUT R7, R2, 0x1ffffffe, RZ, 0xc0, !PT ;  /* 0x1ffffffe02077812 */ /* 0x000fe200078ec0ff */
[----:B------:R-:W-:Y:S01]  /*17000*/  ULDC.64 UR8, c[0x0][0xbe0] ;  /* 0x0002f80000087ab9 */ /* 0x000fe20000000a00 */
[----:B------:R-:W-:Y:S02]  /*17010*/  UIADD3 UR5, UR5, UR6, URZ ;  /* 0x0000000605057290 */ /* 0x000fe4000fffe03f */
[----:B------:R-:W-:Y:S01]  /*17020*/  UIMAD UR7, UR11, UR8, URZ ;  /* 0x000000080b0772a4 */ /* 0x000fe2000f8e023f */
[----:B------:R-:W-:Y:S01]  /*17030*/  IMAD.IADD R0, R0, 0x1, -R7 ;  /* 0x0000000100007824 */ /* 0x000fe200078e0a07 */
[----:B------:R-:W-:Y:S02]  /*17040*/  UIMAD.WIDE.U32 UR4, UR59, UR8, UR4 ;  /* 0x000000083b0472a5 */ /* 0x000fe4000f8e0004 */
[----:B------:R-:W-:Y:S01]  /*17050*/  UIMAD UR7, UR59, UR9, UR7 ;  /* 0x000000093b0772a4 */ /* 0x000fe2000f8e0207 */
[----:B------:R-:W-:-:S02]  /*17060*/  IMAD R0, R0, 0x8, R5 ;  /* 0x0000000800007824 */ /* 0x000fc400078e0205 */
[----:B------:R-:W-:Y:S02]  /*17070*/  ULDC.64 UR8, c[0x0][0xb38] ;  /* 0x0002ce0000087ab9 */ /* 0x000fe40000000a00 */
[----:B------:R-:W-:-:S04]  /*17080*/  IMAD R6, R6, 0x80, R0 ;  /* 0x0000008006067824 */ /* 0x000fc800078e0200 */
[----:B0-----:R-:W-:-:S04]  /*17090*/  @P2 IMAD.HI.U32 R3, R6, R3, RZ ;  /* 0x0000000306032227 */ /* 0x001fc800078e00ff */
[----:B------:R-:W-:Y:S01]  /*170a0*/  IMAD.MOV.U32 R0, RZ, RZ, R6 ;  /* 0x000000ffff007224 */ /* 0x000fe200078e0006 */
[----:B-1----:R-:W-:Y:S01]  /*170b0*/  @P2 SHF.R.U32.HI R0, RZ, R4, R3 ;  /* 0x00000004ff002219 */ /* 0x002fe20000011603 */
[----:B------:R-:W-:-:S03]  /*170c0*/  IMAD.U32 R4, RZ, RZ, UR7 ;  /* 0x00000007ff047e24 */ /* 0x000fc6000f8e00ff */
[--C-:B------:R-:W-:Y:S01]  /*170d0*/  SHF.R.S32.HI R3, RZ, 0x1f, R0.reuse ;  /* 0x0000001fff037819 */ /* 0x100fe20000011400 */
[----:B------:R-:W-:Y:S01]  /*170e0*/  IMAD.MOV R5, RZ, RZ, -R0 ;  /* 0x000000ffff057224 */ /* 0x000fe200078e0a00 */
[----:B------:R-:W-:-:S03]  /*170f0*/  IADD3 R2, P3, R0, UR4, RZ ;  /* 0x0000000400027c10 */ /* 0x000fc6000ff7e0ff */
[----:B------:R-:W-:Y:S01]  /*17100*/  IMAD R5, R23, R5, R6 ;  /* 0x0000000517057224 */ /* 0x000fe200078e0206 */
[----:B------:R-:W-:Y:S01]  /*17110*/  IADD3.X R3, R3, UR5, R4, P3, !PT ;  /* 0x0000000503037c10 */ /* 0x000fe20009ffe404 */
[----:B------:R-:W-:-:S03]  /*17120*/  ULDC.64 UR4, c[0x0][0xbc8] ;  /* 0x0002f20000047ab9 */ /* 0x000fc60000000a00 */
[----:B------:R-:W-:Y:S01]  /*17130*/  SHF.R.S32.HI R0, RZ, 0x1f, R5 ;  /* 0x0000001fff007819 */ /* 0x000fe20000011405 */
[----:B------:R-:W-:-:S04]  /*17140*/  IMAD.WIDE.U32 R2, R5, UR4, R2 ;  /* 0x0000000405027c25 */ /* 0x000fc8000f8e0002 */
[----:B------:R-:W-:-:S04]  /*17150*/  IMAD R0, R0, UR4, RZ ;  /* 0x0000000400007c24 */ /* 0x000fc8000f8e02ff */
[----:B------:R-:W-:Y:S01]  /*17160*/  IMAD R5, R5, UR5, R0 ;  /* 0x0000000505057c24 */ /* 0x000fe2000f8e0200 */
[----:B------:R-:W-:Y:S01]  /*17170*/  ULDC.64 UR4, c[0x0][0xba8] ;  /* 0x0002ea0000047ab9 */ /* 0x000fe20000000a00 */
[----:B------:R-:W0:Y:S01]  /*17180*/  @P2 LDC R0, c[0x0][0xbec] ;  /* 0x0002fb00ff002b82 */ /* 0x000e220000000800 */
[----:B------:R-:W-:Y:S01]  /*17190*/  LEA R8, P3, R2, UR4, 0x2 ;  /* 0x0000000402087c11 */ /* 0x000fe2000f8610ff */
[----:B------:R-:W-:-:S04]  /*171a0*/  IMAD.IADD R3, R3, 0x1, R5 ;  /* 0x0000000103037824 */ /* 0x000fc800078e0205 */
[----:B------:R-:W-:Y:S01]  /*171b0*/  SHFL.IDX PT, R4, R8, RZ, 0x1c1f ;  /* 0x001c1fff08047589 */ /* 0x000fe200000e0000 */
[----:B------:R-:W-:Y:S01]  /*171c0*/  LEA.HI.X R10, R2, UR5, R3, 0x2, P3 ;  /* 0x00000005020a7c11 */ /* 0x000fe200098f1403 */
[----:B------:R-:W-:Y:S01]  /*171d0*/  UIMAD UR6, UR10, UR8, URZ ;  /* 0x000000080a0672a4 */ /* 0x000fe2000f8e023f */
[----:B------:R-:W1:Y:S03]  /*171e0*/  @P2 LDC R2, c[0x0][0xbf0] ;  /* 0x0002fc00ff022b82 */ /* 0x000e660000000800 */
[----:B------:R-:W2:Y:S04]  /*171f0*/  SHFL.IDX PT, R5, R10, RZ, 0x1c1f ;  /* 0x001c1fff0a057589 */ /* 0x000ea800000e0000 */
[----:B--2---:R2:W-:Y:S04]  /*17200*/  @!P1 ST.E desc[UR36][R4.64], R11 ;  /* 0x0000000b04009985 */ /* 0x0045e8000c101924 */
[----:B------:R-:W3:Y:S01]  /*17210*/  @!P0 LDL R7, [R1+0x1e4] ;  /* 0x0001e40001078983 */ /* 0x000ee20000100800 */
[----:B------:R-:W-:Y:S01]  /*17220*/  UIMAD.WIDE.U32 UR4, UR58, UR8, URZ ;  /* 0x000000083a0472a5 */ /* 0x000fe2000f8e003f */
[----:B0-----:R-:W-:Y:S01]  /*17230*/  @P2 IMAD.HI.U32 R3, R6, R0, RZ ;  /* 0x0000000006032227 */ /* 0x001fe200078e00ff */
[----:B------:R-:W-:Y:S01]  /*17240*/  UIMAD UR6, UR58, UR9, UR6 ;  /* 0x000000093a0672a4 */ /* 0x000fe2000f8e0206 */
[----:B------:R-:W-:Y:S01]  /*17250*/  LOP3.LUT R13, R13, 0x7ffffffc, RZ, 0xc0, !PT ;  /* 0x7ffffffc0d0d7812 */ /* 0x000fe200078ec0ff */
[----:B------:R-:W-:Y:S01]  /*17260*/  BSSY B0, `(.L_x_11074) ;  /* 0x0000109000007945 */ /* 0x000fe20003800000 */
[----:B------:R-:W-:Y:S01]  /*17270*/  ULDC.64 UR8, c[0x0][0xb40] ;  /* 0x0002d00000087ab9 */ /* 0x000fe20000000a00 */
[----:B------:R-:W-:Y:S01]  /*17280*/  UIADD3 UR5, UR5, UR6, URZ ;  /* 0x0000000605057290 */ /* 0x000fe2000fffe03f */
[--C-:B--2---:R-:W-:Y:S01]  /*17290*/  IMAD.MOV.U32 R5, RZ, RZ, R6.reuse ;  /* 0x000000ffff057224 */ /* 0x104fe200078e0006 */
[----:B------:R-:W-:Y:S01]  /*172a0*/  UIMAD UR6, UR12, UR8, URZ ;  /* 0x000000080c0672a4 */ /* 0x000fe2000f8e023f */
[----:B-1----:R-:W-:Y:S01]  /*172b0*/  @P2 SHF.R.U32.HI R5, RZ, R2, R3 ;  /* 0x00000002ff052219 */ /* 0x002fe20000011603 */
[----:B------:R-:W-:Y:S01]  /*172c0*/  UIMAD.WIDE.U32 UR4, UR61, UR8, UR4 ;  /* 0x000000083d0472a5 */ /* 0x000fe2000f8e0004 */
[----:B------:R-:W-:Y:S01]  /*172d0*/  IMAD.IADD R13, R12, 0x1, -R13 ;  /* 0x000000010c0d7824 */ /* 0x000fe200078e0a0d */
[----:B------:R-:W-:Y:S01]  /*172e0*/  UIMAD UR6, UR61, UR9, UR6 ;  /* 0x000000093d0672a4 */ /* 0x000fe2000f8e0206 */
[--C-:B------:R-:W-:Y:S01]  /*172f0*/  SHF.R.S32.HI R0, RZ, 0x1f, R5.reuse ;  /* 0x0000001fff007819 */ /* 0x100fe20000011405 */
[----:B------:R-:W-:Y:S01]  /*17300*/  IMAD.MOV R4, RZ, RZ, -R5 ;  /* 0x000000ffff047224 */ /* 0x000fe200078e0a05 */
[----:B------:R-:W-:Y:S01]  /*17310*/  ULDC.64 UR8, c[0x0][0xb48] ;  /* 0x0002d20000087ab9 */ /* 0x000fe20000000a00 */
[----:B------:R-:W-:Y:S01]  /*17320*/  UIADD3 UR5, UR5, UR6, URZ ;  /* 0x0000000605057290 */ /* 0x000fe2000fffe03f */
[----:B------:R-:W-:Y:S01]  /*17330*/  IMAD.SHL.U32 R19, R13, 0x2, RZ ;  /* 0x000000020d137824 */ /* 0x000fe200078e00ff */
[----:B------:R-:W-:Y:S01]  /*17340*/  UIMAD UR6, UR11, UR8, URZ ;  /* 0x000000080b0672a4 */ /* 0x000fe2000f8e023f */
[----:B------:R-:W-:Y:S01]  /*17350*/  IMAD R23, R23, R4, R6 ;  /* 0x0000000417177224 */ /* 0x000fe200078e0206 */
[----:B------:R-:W-:-:S02]  /*17360*/  UIMAD.WIDE.U32 UR4, UR59, UR8, UR4 ;  /* 0x000000083b0472a5 */ /* 0x000fc4000f8e0004 */
[----:B------:R-:W-:-:S04]  /*17370*/  UIMAD UR6, UR59, UR9, UR6 ;  /* 0x000000093b0672a4 */ /* 0x000fc8000f8e0206 */
[----:B------:R-:W-:Y:S01]  /*17380*/  UIADD3 UR6, UR5, UR6, URZ ;  /* 0x0000000605067290 */ /* 0x000fe2000fffe03f */
[----:B------:R-:W-:Y:S02]  /*17390*/  IMAD.U32 R2, RZ, RZ, UR4 ;  /* 0x00000004ff027e24 */ /* 0x000fe4000f8e00ff */
[----:B------:R-:W-:Y:S01]  /*173a0*/  IMAD.U32 R3, RZ, RZ, UR5 ;  /* 0x00000005ff037e24 */ /* 0x000fe2000f8e00ff */
[----:B------:R-:W-:Y:S02]  /*173b0*/  ULDC.64 UR4, c[0x0][0xb30] ;  /* 0x0002cc0000047ab9 */ /* 0x000fe40000000a00 */
[----:B------:R-:W-:Y:S02]  /*173c0*/  IMAD.U32 R3, RZ, RZ, UR6 ;  /* 0x00000006ff037e24 */ /* 0x000fe4000f8e00ff */
[----:B------:R-:W-:Y:S02]  /*173d0*/  IMAD R0, R0, UR4, RZ ;  /* 0x0000000400007c24 */ /* 0x000fe4000f8e02ff */
        /* <DEDUP_REMOVED lines=8> */
[----:B------:R-:W-:Y:S01]  /*17460*/  ULDC.64 UR4, c[0x0][0xb00] ;  /* 0x0002c00000047ab9 */ /* 0x000fe20000000a00 */
[----:B------:R-:W-:Y:S02]  /*17470*/  SHFL.IDX PT, R2, R8, 0x1, 0x1c1f ;  /* 0x003c1f0008027f89 */ /* 0x000fe400000e0000 */
[----:B------:R-:W-:Y:S01]  /*17480*/  IMAD.IADD R3, R23, 0x1, R5 ;  /* 0x0000000117037824 */ /* 0x000fe200078e0205 */
[----:B------:R-:W-:-:S04]  /*17490*/  LEA R20, P1, R22, UR4, 0x2 ;  /* 0x0000000416147c11 */ /* 0x000fc8000f8210ff */
[----:B------:R-:W-:Y:S01]  /*174a0*/  LEA.HI.X R22, R22, UR5, R3, 0x2, P1 ;  /* 0x0000000516167c11 */ /* 0x000fe200088f1403 */
[----:B------:R-:W-:Y:S01]  /*174b0*/  SHFL.IDX PT, R16, R20, RZ, 0x1c1f ;  /* 0x001c1fff14107589 */ /* 0x000fe200000e0000 */
[----:B------:R-:W-:-:S03]  /*174c0*/  ISETP.GE.AND P1, PT, R9, R18, PT ;  /* 0x000000120900720c */ /* 0x000fc60003f26270 */
[----:B------:R-:W3:Y:S04]  /*174d0*/  SHFL.IDX PT, R3, R10, 0x1, 0x1c1f ;  /* 0x003c1f000a037f89 */ /* 0x000ee800000e0000 */
[----:B------:R0:W1:Y:S04]  /*174e0*/  SHFL.IDX PT, R17, R22, RZ, 0x1c1f ;  /* 0x001c1fff16117589 */ /* 0x00006800000e0000 */
[----:B---3--:R0:W-:Y:S02]  /*174f0*/  @!P0 ST.E desc[UR36][R2.64], R7 ;  /* 0x0000000702008985 */ /* 0x0081e4000c101924 */
[----:B-1----:R-:W-:Y:S05]  /*17500*/  @P1 BRA `(.L_x_11075) ;  /* 0x0000000c00781947 */ /* 0x002fea0003800000 */
[----:B------:R-:W-:Y:S02]  /*17510*/  ULDC UR4, c[0x0][0xac8] ;  /* 0x0002b20000047ab9 */ /* 0x000fe40000000800 */
[----:B------:R-:W-:-:S13]  /*17520*/  ISETP.GE.AND P0, PT, R19, UR4, PT ;  /* 0x0000000413007c0c */ /* 0x000fda000bf06270 */
[----:B------:R-:W2:Y:S01]  /*17530*/  @!P0 LDL.64 R12, [R1+0x200] ;  /* 0x00020000010c8983 */ /* 0x000ea20000100a00 */
[C---:B------:R-:W-:Y:S02]  /*17540*/  VIADD R0, R19.reuse, 0x8 ;  /* 0x0000000813007836 */ /* 0x040fe40000000000 */
[----:B0-----:R-:W-:-:S03]  /*17550*/  @!P0 IMAD.WIDE R2, R19, 0x4, R16 ;  /* 0x0000000413028825 */ /* 0x001fc600078e0210 */
[C---:B------:R-:W-:Y:S01]  /*17560*/  ISETP.GE.AND P1, PT, R0.reuse, UR4, PT ;  /* 0x0000000400007c0c */ /* 0x040fe2000bf26270 */
[----:B------:R-:W-:Y:S01]  /*17570*/  VIADD R8, R19, 0x10 ;  /* 0x0000001013087836 */ /* 0x000fe20000000000 */
[----:B--2---:R0:W-:Y:S11]  /*17580*/  @!P0 ST.E.64 desc[UR36][R2.64], R12 ;  /* 0x0000000c02008985 */ /* 0x0041f6000c101b24 */
[----:B------:R-:W2:Y:S01]  /*17590*/  @!P1 LDL.64 R6, [R1+0x210] ;  /* 0x0002100001069983 */ /* 0x000ea20000100a00 */
[----:B------:R-:W-:-:S02]  /*175a0*/  @!P1 LEA.HI R0, R0, R0, RZ, 0x1 ;  /* 0x0000000000009211 */ /* 0x000fc400078f08ff */
[----:B------:R-:W-:Y:S02]  /*175b0*/  ISETP.GE.AND P0, PT, R8, UR4, PT ;  /* 0x0000000408007c0c */ /* 0x000fe4000bf06270 */
[----:B------:R-:W-:-:S05]  /*175c0*/  @!P1 LOP3.LUT R0, R0, 0xfffffffe, RZ, 0xc0, !PT ;  /* 0xfffffffe00009812 */ /* 0x000fca00078ec0ff */
[----:B------:R-:W-:-:S04]  /*175d0*/  @!P1 IMAD.WIDE R4, R0, 0x4, R16 ;  /* 0x0000000400049825 */ /* 0x000fc800078e0210 */
[----:B------:R-:W-:Y:S01]  /*175e0*/  VIADD R0, R19, 0x18 ;  /* 0x0000001813007836 */ /* 0x000fe20000000000 */
[----:B--2---:R1:W-:Y:S04]  /*175f0*/  @!P1 ST.E.64 desc[UR36][R4.64], R6 ;  /* 0x0000000604009985 */ /* 0x0043e8000c101b24 */
[----:B------:R-:W2:Y:S01]  /*17600*/  @!P0 LDL.64 R10, [R1+0x220] ;  /* 0x00022000010a8983 */ /* 0x000ea20000100a00 */
[----:B------:R-:W-:Y:S02]  /*17610*/  @!P0 LEA.HI R8, R8, R8, RZ, 0x1 ;  /* 0x0000000808088211 */ /* 0x000fe400078f08ff */
[----:B------:R-:W-:Y:S02]  /*17620*/  ISETP.GE.AND P1, PT, R0, UR4, PT ;  /* 0x0000000400007c0c */ /* 0x000fe4000bf26270 */
[----:B------:R-:W-:-:S05]  /*17630*/  @!P0 LOP3.LUT R8, R8, 0xfffffffe, RZ, 0xc0, !PT ;  /* 0xfffffffe08088812 */ /* 0x000fca00078ec0ff */
[----:B------:R-:W-:-:S04]  /*17640*/  @!P0 IMAD.WIDE R8, R8, 0x4, R16 ;  /* 0x0000000408088825 */ /* 0x000fc800078e0210 */
[----:B------:R-:W-:Y:S01]  /*17650*/  VIADD R14, R19, 0x20 ;  /* 0x00000020130e7836 */ /* 0x000fe20000000000 */
[----:B--2---:R2:W-:Y:S04]  /*17660*/  @!P0 ST.E.64 desc[UR36][R8.64], R10 ;  /* 0x0000000a08008985 */ /* 0x0045e8000c101b24 */
[----:B0-----:R-:W3:Y:S01]  /*17670*/  @!P1 LDL.64 R12, [R1+0x230] ;  /* 0x00023000010c9983 */ /* 0x001ee20000100a00 */
[----:B------:R-:W-:Y:S02]  /*17680*/  @!P1 LEA.HI R0, R0, R0, RZ, 0x1 ;  /* 0x0000000000009211 */ /* 0x000fe400078f08ff */
[----:B------:R-:W-:Y:S02]  /*17690*/  ISETP.GE.AND P0, PT, R14, UR4, PT ;  /* 0x000000040e007c0c */ /* 0x000fe4000bf06270 */
[----:B------:R-:W-:-:S05]  /*176a0*/  @!P1 LOP3.LUT R0, R0, 0xfffffffe, RZ, 0xc0, !PT ;  /* 0xfffffffe00009812 */ /* 0x000fca00078ec0ff */
[----:B------:R-:W-:-:S04]  /*176b0*/  @!P1 IMAD.WIDE R2, R0, 0x4, R16 ;  /* 0x0000000400029825 */ /* 0x000fc800078e0210 */
[----:B------:R-:W-:Y:S01]  /*176c0*/  VIADD R0, R19, 0x28 ;  /* 0x0000002813007836 */ /* 0x000fe20000000000 */
[----:B---3--:R0:W-:Y:S04]  /*176d0*/  @!P1 ST.E.64 desc[UR36][R2.64], R12 ;  /* 0x0000000c02009985 */ /* 0x0081e8000c101b24 */
[----:B-1----:R-:W3:Y:S01]  /*176e0*/  @!P0 LDL.64 R4, [R1+0x240] ;  /* 0x0002400001048983 */ /* 0x002ee20000100a00 */
[----:B------:R-:W-:Y:S02]  /*176f0*/  @!P0 LEA.HI R14, R14, R14, RZ, 0x1 ;  /* 0x0000000e0e0e8211 */ /* 0x000fe400078f08ff */
[----:B------:R-:W-:Y:S02]  /*17700*/  ISETP.GE.AND P1, PT, R0, UR4, PT ;  /* 0x0000000400007c0c */ /* 0x000fe4000bf26270 */
[----:B------:R-:W-:-:S05]  /*17710*/  @!P0 LOP3.LUT R14, R14, 0xfffffffe, RZ, 0xc0, !PT ;  /* 0xfffffffe0e0e8812 */ /* 0x000fca00078ec0ff */
[----:B------:R-:W-:-:S04]  /*17720*/  @!P0 IMAD.WIDE R14, R14, 0x4, R16 ;  /* 0x000000040e0e8825 */ /* 0x000fc800078e0210 */
[----:B--2---:R-:W-:Y:S01]  /*17730*/  VIADD R8, R19, 0x30 ;  /* 0x0000003013087836 */ /* 0x004fe20000000000 */
[----:B---3--:R1:W-:Y:S04]  /*17740*/  @!P0 ST.E.64 desc[UR36][R14.64], R4 ;  /* 0x000000040e008985 */ /* 0x0083e8000c101b24 */
[----:B------:R-:W2:Y:S01]  /*17750*/  @!P1 LDL.64 R6, [R1+0x250] ;  /* 0x0002500001069983 */ /* 0x000ea20000100a00 */
[----:B------:R-:W-:Y:S02]  /*17760*/  @!P1 LEA.HI R0, R0, R0, RZ, 0x1 ;  /* 0x0000000000009211 */ /* 0x000fe400078f08ff */
[----:B------:R-:W-:Y:S02]  /*17770*/  ISETP.GE.AND P0, PT, R8, UR4, PT ;  /* 0x0000000408007c0c */ /* 0x000fe4000bf06270 */
[----:B------:R-:W-:-:S05]  /*17780*/  @!P1 LOP3.LUT R0, R0, 0xfffffffe, RZ, 0xc0, !PT ;  /* 0xfffffffe00009812 */ /* 0x000fca00078ec0ff */
[----:B0-----:R-:W-:-:S04]  /*17790*/  @!P1 IMAD.WIDE R2, R0, 0x4, R16 ;  /* 0x0000000400029825 */ /* 0x001fc800078e0210 */
        /* <DEDUP_REMOVED lines=9> */
[----:B-1----:R-:W3:Y:S01]  /*17830*/  @!P1 LDL.64 R4, [R1+0x270] ;  /* 0x0002700001049983 */ /* 0x002ee20000100a00 */
[----:B------:R-:W-:Y:S02]  /*17840*/  @!P1 LEA.HI R0, R0, R0, RZ, 0x1 ;  /* 0x0000000000009211 */ /* 0x000fe400078f08ff */
[----:B------:R-:W-:Y:S02]  /*17850*/  ISETP.GE.AND P0, PT, R12, UR4, PT ;  /* 0x000000040c007c0c */ /* 0x000fe4000bf06270 */
[----:B------:R-:W-:-:S05]  /*17860*/  @!P1 LOP3.LUT R0, R0, 0xfffffffe, RZ, 0xc0, !PT ;  /* 0xfffffffe00009812 */ /* 0x000fca00078ec0ff */
[----:B0-----:R-:W-:-:S04]  /*17870*/  @!P1 IMAD.WIDE R2, R0, 0x4, R16 ;  /* 0x0000000400029825 */ /* 0x001fc800078e0210 */
[----:B------:R-:W-:Y:S01]  /*17880*/  VIADD R0, R19, 0x48 ;  /* 0x0000004813007836 */ /* 0x000fe20000000000 */
[----:B---3--:R0:W-:Y:S04]  /*17890*/  @!P1 ST.E.64 desc[UR36][R2.64], R4 ;  /* 0x0000000402009985 */ /* 0x0081e8000c101b24 */
[----:B------:R-:W3:Y:S01]  /*178a0*/  @!P0 LDL.64 R6, [R1+0x280] ;  /* 0x0002800001068983 */ /* 0x000ee20000100a00 */
        /* <DEDUP_REMOVED lines=18> */
[----:B-1----:R-:W-:Y:S01]  /*179d0*/  VIADD R12, R19, 0x60 ;  /* 0x00000060130c7836 */ /* 0x002fe20000000000 */
[----:B--2---:R1:W-:Y:S04]  /*179e0*/  @!P0 ST.E.64 desc[UR36][R10.64], R4 ;  /* 0x000000040a008985 */ /* 0x0043e8000c101b24 */
        /* <DEDUP_REMOVED lines=87> */
[----:B0-----:R-:W-:-:S05]  /*17f60*/  @!P1 LOP3.LUT R3, R0, 0xfffffffe, RZ, 0xc0, !PT ;  /* 0xfffffffe00039812 */ /* 0x001fca00078ec0ff */
[----:B------:R-:W-:-:S04]  /*17f70*/  @!P1 IMAD.WIDE R2, R3, 0x4, R16 ;  /* 0x0000000403029825 */ /* 0x000fc800078e0210 */
[----:B------:R-:W-:Y:S01]  /*17f80*/  VIADD R0, R19, 0xc8 ;  /* 0x000000c813007836 */ /* 0x000fe20000000000 */
[----:B--2---:R0:W-:Y:S04]  /*17f90*/  @!P1 ST.E.64 desc[UR36][R2.64], R6 ;  /* 0x0000000602009985 */ /* 0x0041e8000c101b24 */
[----:B------:R-:W2:Y:S01]  /*17fa0*/  @!P0 LDL.64 R8, [R1+0x380] ;  /* 0x0003800001088983 */ /* 0x000ea20000100a00 */
[----:B------:R-:W-:Y:S02]  /*17fb0*/  @!P0 LEA.HI R12, R12, R12, RZ, 0x1 ;  /* 0x0000000c0c0c8211 */ /* 0x000fe400078f08ff */
[----:B------:R-:W-:Y:S02]  /*17fc0*/  ISETP.GE.AND P1, PT, R0, UR4, PT ;  /* 0x0000000400007c0c */ /* 0x000fe4000bf26270 */
[----:B-1----:R-:W-:-:S05]  /*17fd0*/  @!P0 LOP3.LUT R5, R12, 0xfffffffe, RZ, 0xc0, !PT ;  /* 0xfffffffe0c058812 */ /* 0x002fca00078ec0ff */
[----:B------:R-:W-:-:S04]  /*17fe0*/  @!P0 IMAD.WIDE R4, R5, 0x4, R16 ;  /* 0x0000000405048825 */ /* 0x000fc800078e0210 */
[----:B------:R-:W-:Y:S01]  /*17ff0*/  VIADD R12, R19, 0xd0 ;  /* 0x000000d0130c7836 */ /* 0x000fe20000000000 */
        /* <DEDUP_REMOVED lines=36> */
[----:B------:R-:W3:Y:S01]  /*18240*/  @!P0 LDL.64 R8, [R1+0x3e0] ;  /* 0x0003e00001088983 */ /* 0x000ee20000100a00 */
[----:B------:R-:W-:Y:S02]  /*18250*/  @!P0 LEA.HI R12, R12, R12, RZ, 0x1 ;  /* 0x0000000c0c0c8211 */ /* 0x000fe400078f08ff */
[----:B------:R-:W-:Y:S02]  /*18260*/  ISETP.GE.AND P1, PT, R0, UR4, PT ;  /* 0x0000000400007c0c */ /* 0x000fe4000bf26270 */
[----:B-1----:R-:W-:-:S05]  /*18270*/  @!P0 LOP3.LUT R5, R12, 0xfffffffe, RZ, 0xc0, !PT ;  /* 0xfffffffe0c058812 */ /* 0x002fca00078ec0ff */
[----:B------:R-:W-:-:S05]  /*18280*/  @!P0 IMAD.WIDE R4, R5, 0x4, R16 ;  /* 0x0000000405048825 */ /* 0x000fca00078e0210 */
[----:B---3--:R2:W-:Y:S04]  /*18290*/  @!P0 ST.E.64 desc[UR36][R4.64], R8 ;  /* 0x0000000804008985 */ /* 0x0085e8000c101b24 */
[----:B------:R-:W3:Y:S01]  /*182a0*/  @!P1 LDL.64 R12, [R1+0x3f0] ;  /* 0x0003f000010c9983 */ /* 0x000ee20000100a00 */
[----:B------:R-:W-:-:S04]  /*182b0*/  @!P1 LEA.HI R0, R0, R0, RZ, 0x1 ;  /* 0x0000000000009211 */ /* 0x000fc800078f08ff */
[----:B------:R-:W-:-:S05]  /*182c0*/  @!P1 LOP3.LUT R11, R0, 0xfffffffe, RZ, 0xc0, !PT ;  /* 0xfffffffe000b9812 */ /* 0x000fca00078ec0ff */
[----:B------:R-:W-:-:S05]  /*182d0*/  @!P1 IMAD.WIDE R16, R11, 0x4, R16 ;  /* 0x000000040b109825 */ /* 0x000fca00078e0210 */
[----:B---3--:R2:W-:Y:S02]  /*182e0*/  @!P1 ST.E.64 desc[UR36][R16.64], R12 ;  /* 0x0000000c10009985 */ /* 0x0085e4000c101b24 */
.L_x_11075:
[----:B------:R-:W-:Y:S05]  /*182f0*/  BSYNC B0 ;  /* 0x0000000000007941 */ /* 0x000fea0003800000 */
.L_x_11074:
[----:B------:R-:W-:Y:S01]  /*18300*/  ISETP.GE.AND P0, PT, R21, R18, PT ;  /* 0x000000121500720c */ /* 0x000fe20003f06270 */
[----:B------:R1:W3:Y:S04]  /*18310*/  SHFL.IDX PT, R15, R22, 0x1, 0x1c1f ;  /* 0x003c1f00160f7f89 */ /* 0x0002e800000e0000 */
[----:B------:R1:W4:Y:S08]  /*18320*/  SHFL.IDX PT, R14, R20, 0x1, 0x1c1f ;  /* 0x003c1f00140e7f89 */ /* 0x00033000000e0000 */
[----:B-1----:R-:W-:Y:S05]  /*18330*/  @P0 BRA `(.L_x_10971) ;  /* 0x0000004c004c0947 */ /* 0x002fea0003800000 */
[----:B--2---:R-:W1:Y:S02]  /*18340*/  LDC R17, c[0x0][0xac8] ;  /* 0x0002b200ff117b82 */ /* 0x004e640000000800 */
[----:B-1----:R-:W-:-:S13]  /*18350*/  ISETP.GE.AND P0, PT, R19, R17, PT ;  /* 0x000000111300720c */ /* 0x002fda0003f06270 */
[----:B------:R-:W2:Y:S01]  /*18360*/  @!P0 LDL.64 R12, [R1+0x208] ;  /* 0x00020800010c8983 */ /* 0x000ea20000100a00 */
[C---:B------:R-:W-:Y:S02]  /*18370*/  VIADD R0, R19.reuse, 0x8 ;  /* 0x0000000813007836 */ /* 0x040fe40000000000 */
[----:B0--34-:R-:W-:-:S03]  /*18380*/  @!P0 IMAD.WIDE R2, R19, 0x4, R14 ;  /* 0x0000000413028825 */ /* 0x019fc600078e020e */
[C---:B------:R-:W-:Y:S01]  /*18390*/  ISETP.GE.AND P1, PT, R0.reuse, R17, PT ;  /* 0x000000110000720c */ /* 0x040fe20003f26270 */
[----:B------:R-:W-:Y:S01]  /*183a0*/  VIADD R10, R19, 0x10 ;  /* 0x00000010130a7836 */ /* 0x000fe20000000000 */
[----:B--2---:R0:W-:Y:S11]  /*183b0*/  @!P0 ST.E.64 desc[UR36][R2.64], R12 ;  /* 0x0000000c02008985 */ /* 0x0041f6000c101b24 */
[----:B------:R-:W2:Y:S01]  /*183c0*/  @!P1 LDL.64 R6, [R1+0x218] ;  /* 0x0002180001069983 */ /* 0x000ea20000100a00 */
[----:B------:R-:W-:-:S02]  /*183d0*/  @!P1 LEA.HI R0, R0, R0, RZ, 0x1 ;  /* 0x0000000000009211 */ /* 0x000fc400078f08ff */
[----:B------:R-:W-:Y:S02]  /*183e0*/  ISETP.GE.AND P0, PT, R10, R17, PT ;  /* 0x000000110a00720c */ /* 0x000fe40003f06270 */
[----:B------:R-:W-:-:S05]  /*183f0*/  @!P1 LOP3.LUT R0, R0, 0xfffffffe, RZ, 0xc0, !PT ;  /* 0xfffffffe00009812 */ /* 0x000fca00078ec0ff */
[----:B------:R-:W-:-:S04]  /*18400*/  @!P1 IMAD.WIDE R4, R0, 0x4, R14 ;  /* 0x0000000400049825 */ /* 0x000fc800078e020e */
[----:B------:R-:W-:Y:S01]  /*18410*/  VIADD R0, R19, 0x18 ;  /* 0x0000001813007836 */ /* 0x000fe20000000000 */
[----:B--2---:R1:W-:Y:S04]  /*18420*/  @!P1 ST.E.64 desc[UR36][R4.64], R6 ;  /* 0x0000000604009985 */ /* 0x0043e8000c101b24 */
[----:B------:R-:W2:Y:S01]  /*18430*/  @!P0 LDL.64 R8, [R1+0x228] ;  /* 0x0002280001088983 */ /* 0x000ea20000100a00 */
[----:B------:R-:W-:Y:S02]  /*18440*/  @!P0 LEA.HI R10, R10, R10, RZ, 0x1 ;  /* 0x0000000a0a0a8211 */ /* 0x000fe400078f08ff */
[----:B------:R-:W-:Y:S02]  /*18450*/  ISETP.GE.AND P1, PT, R0, R17, PT ;  /* 0x000000110000720c */ /* 0x000fe40003f26270 */
[----:B0-----:R-:W-:-:S05]  /*18460*/  @!P0 LOP3.LUT R2, R10, 0xfffffffe, RZ, 0xc0, !PT ;  /* 0xfffffffe0a028812 */ /* 0x001fca00078ec0ff */
[----:B------:R-:W-:-:S04]  /*18470*/  @!P0 IMAD.WIDE R2, R2, 0x4, R14 ;  /* 0x0000000402028825 */ /* 0x000fc800078e020e */
[----:B------:R-:W-:Y:S01]  /*18480*/  VIADD R12, R19, 0x20 ;  /* 0x00000020130c7836 */ /* 0x000fe20000000000 */
[----:B--2---:R0:W-:Y:S04]  /*18490*/  @!P0 ST.E.64 desc[UR36][R2.64], R8 ;  /* 0x0000000802008985 */ /* 0x0041e8000c101b24 */
[----:B------:R-:W2:Y:S01]  /*184a0*/  @!P1 LDL.64 R10, [R1+0x238] ;  /* 0x00023800010a9983 */ /* 0x000ea20000100a00 */
[----:B------:R-:W-:Y:S02]  /*184b0*/  @!P1 LEA.HI R0, R0, R0, RZ, 0x1 ;  /* 0x0000000000009211 */ /* 0x000fe400078f08ff */
[----:B------:R-:W-:Y:S02]  /*184c0*/  ISETP.GE.AND P0, PT, R12, R17, PT ;  /* 0x000000110c00720c */ /* 0x000fe40003f06270 */
[----:B------:R-:W-:-:S05]  /*184d0*/  @!P1 LOP3.LUT R0, R0, 0xfffffffe, RZ, 0xc0, !PT ;  /* 0xfffffffe00009812 */ /* 0x000fca00078ec0ff */
[----:B-1----:R-:W-:-:S04]  /*184e0*/  @!P1 IMAD.WIDE R4, R0, 0x4, R14 ;  /* 0x0000000400049825 */ /* 0x002fc800078e020e */
        /* <DEDUP_REMOVED lines=96> */
[----:B-1----:R-:W-:-:S05]  /*18af0*/  @!P1 LOP3.LUT R5, R0, 0xfffffffe, RZ, 0xc0, !PT ;  /* 0xfffffffe00059812 */ /* 0x002fca00078ec0ff */
        /* <DEDUP_REMOVED lines=77> */
[----:B------:R-:W-:-:S06]  /*18fd0*/  @!P0 IMAD.WIDE R2, R3, 0x4, R14 ;  /* 0x0000000403028825 */ /* 0x000fcc00078e020e */
[----:B------:R-:W-:Y:S01]  /*18fe0*/  @!P1 LEA.HI R0, R0, R0, RZ, 0x1 ;  /* 0x0000000000009211 */ /* 0x000fe200078f08ff */
[----:B--2---:R0:W-:Y:S04]  /*18ff0*/  @!P0 ST.E.64 desc[UR36][R2.64], R6 ;  /* 0x0000000602008985 */ /* 0x0041e8000c101b24 */
[----:B------:R-:W2:Y:S01]  /*19000*/  @!P1 LDL.64 R8, [R1+0x3d8] ;  /* 0x0003d80001089983 */ /* 0x000ea20000100a00 */
[----:B------:R-:W-:Y:S01]  /*19010*/  @!P1 LOP3.LUT R13, R0, 0xfffffffe, RZ, 0xc0, !PT ;  /* 0xfffffffe000d9812 */ /* 0x000fe200078ec0ff */
[C---:B------:R-:W-:Y:S01]  /*19020*/  VIADD R0, R19.reuse, 0xf0 ;  /* 0x000000f013007836 */ /* 0x040fe20000000000 */
[----:B------:R-:W-:Y:S01]  /*19030*/  BSSY B0, `(.L_x_11076) ;  /* 0x000000c000007945 */ /* 0x000fe20003800000 */
[----:B------:R-:W-:Y:S02]  /*19040*/  VIADD R19, R19, 0xf8 ;  /* 0x000000f813137836 */ /* 0x000fe40000000000 */
[----:B-1----:R-:W-:Y:S01]  /*19050*/  @!P1 IMAD.WIDE R4, R13, 0x4, R14 ;  /* 0x000000040d049825 */ /* 0x002fe200078e020e */
[----:B------:R-:W-:-:S04]  /*19060*/  ISETP.GE.AND P0, PT, R0, R17, PT ;  /* 0x000000110000720c */ /* 0x000fc80003f06270 */
[----:B--2---:R0:W-:Y:S01]  /*19070*/  @!P1 ST.E.64 desc[UR36][R4.64], R8 ;  /* 0x0000000804009985 */ /* 0x0041e2000c101b24 */
[----:B------:R-:W-:-:S08]  /*19080*/  ISETP.GE.AND P1, PT, R19, R17, PT ;  /* 0x000000111300720c */ /* 0x000fd00003f26270 */
[----:B------:R-:W-:Y:S05]  /*19090*/  @P0 BRA `(.L_x_11077) ;  /* 0x0000000000140947 */ /* 0x000fea0003800000 */
[----:B0-----:R-:W2:Y:S01]  /*190a0*/  LDL.64 R4, [R1+0x3e8] ;  /* 0x0003e80001047983 */ /* 0x001ea20000100a00 */
[----:B------:R-:W-:-:S04]  /*190b0*/  LEA.HI R0, R0, R0, RZ, 0x1 ;  /* 0x0000000000007211 */ /* 0x000fc800078f08ff */
[----:B------:R-:W-:-:S05]  /*190c0*/  LOP3.LUT R3, R0, 0xfffffffe, RZ, 0xc0, !PT ;  /* 0xfffffffe00037812 */ /* 0x000fca00078ec0ff */
[----:B------:R-:W-:-:S05]  /*190d0*/  IMAD.WIDE R2, R3, 0x4, R14 ;  /* 0x0000000403027825 */ /* 0x000fca00078e020e */
[----:B--2---:R1:W-:Y:S02]  /*190e0*/  ST.E.64 desc[UR36][R2.64], R4 ;  /* 0x0000000402007985 */ /* 0x0043e4000c101b24 */
.L_x_11077:
[----:B------:R-:W-:Y:S05]  /*190f0*/  BSYNC B0 ;  /* 0x0000000000007941 */ /* 0x000fea0003800000 */
.L_x_11076:
[----:B------:R-:W-:Y:S05]  /*19100*/  @P1 BRA `(.L_x_10971) ;  /* 0x0000003c00d81947 */ /* 0x000fea0003800000 */
[----:B01----:R-:W2:Y:S01]  /*19110*/  LDL.64 R4, [R1+0x3f8] ;  /* 0x0003f80001047983 */ /* 0x003ea20000100a00 */
[----:B------:R-:W-:-:S04]  /*19120*/  LEA.HI R19, R19, R19, RZ, 0x1 ;  /* 0x0000001313137211 */ /* 0x000fc800078f08ff */
[----:B------:R-:W-:-:S05]  /*19130*/  LOP3.LUT R3, R19, 0xfffffffe, RZ, 0xc0, !PT ;  /* 0xfffffffe13037812 */ /* 0x000fca00078ec0ff */
[----:B------:R-:W-:-:S05]  /*19140*/  IMAD.WIDE R2, R3, 0x4, R14 ;  /* 0x0000000403027825 */ /* 0x000fca00078e020e */
[----:B--2---:R0:W-:Y:S01]  /*19150*/  ST.E.64 desc[UR36][R2.64], R4 ;  /* 0x0000000402007985 */ /* 0x0041e2000c101b24 */
[----:B------:R-:W-:Y:S05]  /*19160*/  BRA `(.L_x_10971) ;  /* 0x0000003c00c07947 */ /* 0x000fea0003800000 */
.L_x_11073:
[----:B01----:R-:W0:Y:S02]  /*19170*/  S2R R0, SR_TID.X ;  /* 0x0000000000007919 */ /* 0x003e240000002100 */
        /* <DEDUP_REMOVED lines=10> */
[----:B------:R-:W-:Y:S01]  /*19220*/  ISETP.NE.AND P0, PT, R4, 0x1, PT ;  /* 0x000000010400780c */ /* 0x000fe20003f05270 */
[----:B------:R-:W-:Y:S01]  /*19230*/  USHF.R.S32.HI UR6, URZ, 0x1f, UR58 ;  /* 0x0000001f3f067899 */ /* 0x000fe2000801143a */
[----:B------:R-:W-:Y:S01]  /*19240*/  IMAD.MOV.U32 R2, RZ, RZ, R0 ;  /* 0x000000ffff027224 */ /* 0x000fe200078e0000 */
[----:B------:R-:W-:Y:S01]  /*19250*/  ULDC.64 UR8, c[0x0][0xbd0] ;  /* 0x0002f40000087ab9 */ /* 0x000fe20000000a00 */
[----:B------:R-:W-:Y:S02]  /*19260*/  USHF.R.S32.HI UR7, URZ, 0x1f, UR61 ;  /* 0x0000001f3f077899 */ /* 0x000fe4000801143d */
[----:B------:R-:W-:Y:S02]  /*19270*/  UIMAD UR6, UR6, UR8, URZ ;  /* 0x00000008060672a4 */ /* 0x000fe4000f8e023f */
[----:B------:R-:W-:Y:S02]  /*19280*/  UIMAD.WIDE.U32 UR4, UR58, UR8, URZ ;  /* 0x000000083a0472a5 */ /* 0x000fe4000f8e003f */
[----:B------:R-:W-:-:S03]  /*19290*/  UIMAD UR6, UR58, UR9, UR6 ;  /* 0x000000093a0672a4 */ /* 0x000fc6000f8e0206 */
[----:B------:R-:W0:Y:S01]  /*192a0*/  @P0 LDC R3, c[0x0][0xbec] ;  /* 0x0002fb00ff030b82 */ /* 0x000e220000000800 */
[----:B------:R-:W-:Y:S01]  /*192b0*/  ULDC.64 UR8, c[0x0][0xbd8] ;  /* 0x0002f60000087ab9 */ /* 0x000fe20000000a00 */
[----:B------:R-:W-:Y:S02]  /*192c0*/  UIADD3 UR5, UR5, UR6, URZ ;  /* 0x0000000605057290 */ /* 0x000fe4000fffe03f */
[----:B------:R-:W-:Y:S02]  /*192d0*/  UIMAD UR7, UR7, UR8, URZ ;  /* 0x00000008070772a4 */ /* 0x000fe4000f8e023f */
[----:B------:R-:W-:Y:S02]  /*192e0*/  USHF.R.S32.HI UR6, URZ, 0x1f, UR59 ;  /* 0x0000001f3f067899 */ /* 0x000fe4000801143b */
[----:B------:R-:W1:Y:S01]  /*192f0*/  @P0 LDC R6, c[0x0][0xbf0] ;  /* 0x0002fc00ff060b82 */ /* 0x000e620000000800 */
[----:B------:R-:W-:Y:S02]  /*19300*/  UIMAD UR7, UR61, UR9, UR7 ;  /* 0x000000093d0772a4 */ /* 0x000fe4000f8e0207 */
[----:B------:R-:W-:-:S03]  /*19310*/  UIMAD.WIDE.U32 UR4, UR61, UR8, UR4 ;  /* 0x000000083d0472a5 */ /* 0x000fc6000f8e0004 */
[----:B------:R-:W-:Y:S01]  /*19320*/  ULDC.64 UR8, c[0x0][0xbe0] ;  /* 0x0002f80000087ab9 */ /* 0x000fe20000000a00 */
[----:B------:R-:W-:Y:S02]  /*19330*/  UIADD3 UR5, UR7, UR5, URZ ;  /* 0x0000000507057290 */ /* 0x000fe4000fffe03f */
[----:B------:R-:W-:Y:S02]  /*19340*/  UIMAD UR6, UR6, UR8, URZ ;  /* 0x00000008060672a4 */ /* 0x000fe4000f8e023f */
[----:B------:R-:W-:Y:S02]  /*19350*/  UIMAD.WIDE.U32 UR4, UR59, UR8, UR4 ;  /* 0x000000083b0472a5 */ /* 0x000fe4000f8e0004 */
[----:B------:R-:W-:Y:S01]  /*19360*/  UIMAD UR6, UR59, UR9, UR6 ;  /* 0x000000093b0672a4 */ /* 0x000fe2000f8e0206 */
[----:B0-----:R-:W-:-:S05]  /*19370*/  @P0 IMAD.HI.U32 R3, R0, R3, RZ ;  /* 0x0000000300030227 */ /* 0x001fca00078e00ff */
[----:B-1----:R-:W-:-:S04]  /*19380*/  @P0 SHF.R.U32.HI R2, RZ, R6, R3 ;  /* 0x00000006ff020219 */ /* 0x002fc80000011603 */
[--C-:B------:R-:W-:Y:S01]  /*19390*/  SHF.R.S32.HI R3, RZ, 0x1f, R2.reuse ;  /* 0x0000001fff037819 */ /* 0x100fe20000011402 */
[----:B------:R-:W-:Y:S01]  /*193a0*/  IMAD.MOV R5, RZ, RZ, -R2 ;  /* 0x000000ffff057224 */ /* 0x000fe200078e0a02 */
[----:B------:R-:W-:-:S03]  /*193b0*/  IADD3 R2, P0, R2, UR4, RZ ;  /* 0x0000000402027c10 */ /* 0x000fc6000ff1e0ff */
[----:B------:R-:W-:Y:S02]  /*193c0*/  IMAD R5, R4, R5, R0 ;  /* 0x0000000504057224 */ /* 0x000fe400078e0200 */
[----:B------:R-:W-:Y:S01]  /*193d0*/  IMAD.U32 R4, RZ, RZ, UR6 ;  /* 0x00000006ff047e24 */ /* 0x000fe2000f8e00ff */
[----:B------:R-:W-:Y:S02]  /*193e0*/  ULDC.64 UR6, c[0x0][0xbc8] ;  /* 0x0002f20000067ab9 */ /* 0x000fe40000000a00 */
[----:B------:R-:W-:Y:S02]  /*193f0*/  SHF.R.S32.HI R0, RZ, 0x1f, R5 ;  /* 0x0000001fff007819 */ /* 0x000fe40000011405 */
[----:B------:R-:W-:Y:S01]  /*19400*/  IADD3.X R3, R3, UR5, R4, P0, !PT ;  /* 0x0000000503037c10 */ /* 0x000fe200087fe404 */
[----:B------:R-:W-:Y:S02]  /*19410*/  ULDC.64 UR4, c[0x0][0xba8] ;  /* 0x0002ea0000047ab9 */ /* 0x000fe40000000a00 */
[----:B------:R-:W-:-:S02]  /*19420*/  IMAD R0, R0, UR6, RZ ;  /* 0x0000000600007c24 */ /* 0x000fc4000f8e02ff */
[----:B------:R-:W-:-:S04]  /*19430*/  IMAD.WIDE.U32 R2, R5, UR6, R2 ;  /* 0x0000000605027c25 */ /* 0x000fc8000f8e0002 */
[----:B------:R-:W-:Y:S01]  /*19440*/  IMAD R7, R5, UR7, R0 ;  /* 0x0000000705077c24 */ /* 0x000fe2000f8e0200 */
[----:B------:R-:W-:-:S03]  /*19450*/  LEA R4, P0, R2, UR4, 0x2 ;  /* 0x0000000402047c11 */ /* 0x000fc6000f8010ff */
[----:B------:R-:W-:-:S05]  /*19460*/  IMAD.IADD R3, R3, 0x1, R7 ;  /* 0x0000000103037824 */ /* 0x000fca00078e0207 */
[----:B------:R-:W-:Y:S01]  /*19470*/  LEA.HI.X R5, R2, UR5, R3, 0x2, P0 ;  /* 0x0000000502057c11 */ /* 0x000fe200080f1403 */
[----:B------:R-:W-:-:S05]  /*19480*/  IMAD.MOV.U32 R3, RZ, RZ, -0x800000 ;  /* 0xff800000ff037424 */ /* 0x000fca00078e00ff */
[----:B------:R0:W-:Y:S01]  /*19490*/  STG.E desc[UR36][R4.64], R3 ;  /* 0x0000000304007986 */ /* 0x0001e2000c101924 */
[----:B------:R-:W-:Y:S05]  /*194a0*/  BRA `(.L_x_10971) ;  /* 0x0000003800f07947 */ /* 0x000fea0003800000 */
.L_x_10969:
        /* <DEDUP_REMOVED lines=18> */
.L_x_11078:
[----:B------:R-:W-:Y:S01]  /*195d0*/  ULDC UR7, c[0x0][0xc50] ;  /* 0x0003140000077ab9 */ /* 0x000fe20000000800 */
[----:B------:R-:W-:Y:S01]  /*195e0*/  UMOV UR39, UR6 ;  /* 0x0000000600277c82 */ /* 0x000fe20008000000 */
[----:B------:R-:W-:-:S11]  /*195f0*/  UISETP.NE.AND UP0, UPT, UR7, 0x1, UPT ;  /* 0x000000010700788c */ /* 0x000fd6000bf05270 */
[----:B------:R-:W-:Y:S01]  /*19600*/  @UP0 ULDC UR4, c[0x0][0xc54] ;  /* 0x0003150000040ab9 */ /* 0x000fe20000000800 */
[----:B------:R-:W-:Y:S01]  /*19610*/  @UP0 ULDC UR8, c[0x0][0xc58] ;  /* 0x0003160000080ab9 */ /* 0x000fe20000000800 */
[----:B------:R-:W-:-:S04]  /*19620*/  UIMAD.WIDE.U32 UR4, UR6, UR4, URZ ;  /* 0x00000004060472a5 */ /* 0x000fc8000f8e003f */
[----:B------:R-:W-:-:S12]  /*19630*/  @UP0 USHF.R.U32.HI UR39, URZ, UR8, UR5 ;  /* 0x000000083f270299 */ /* 0x000fd80008011605 */
.L_x_11079:
        /* <DEDUP_REMOVED lines=53> */
.L_x_11082:
[----:B------:R-:W-:-:S11]  /*19990*/  UISETP.NE.AND UP0, UPT, UR5, 0x1, UPT ;  /* 0x000000010500788c */ /* 0x000fd6000bf05270 */
[----:B------:R-:W-:Y:S02]  /*199a0*/  @UP0 ULDC.64 UR12, c[0x0][0x9e8] ;  /* 0x00027a00000c0ab9 */ /* 0x000fe40000000a00 */
[----:B------:R-:W-:-:S04]  /*199b0*/  UIMAD.WIDE.U32 UR6, UR8, UR12, URZ ;  /* 0x0000000c080672a5 */ /* 0x000fc8000f8e003f */
[----:B------:R-:W-:-:S12]  /*199c0*/  @UP0 USHF.R.U32.HI UR8, URZ, UR13, UR7 ;  /* 0x0000000d3f080299 */ /* 0x000fd80008011607 */
.L_x_11083:
[----:B------:R-:W-:-:S04]  /*199d0*/  UIMAD UR8, UR8, UR5, UR5 ;  /* 0x00000005080872a4 */ /* 0x000fc8000f8e0205 */
[----:B------:R-:W-:-:S04]  /*199e0*/  UISETP.LT.AND UP0, UPT, UR4, UR8, UPT ;  /* 0x000000080400728c */ /* 0x000fc8000bf01270 */
[----:B------:R-:W-:-:S12]  /*199f0*/  USEL UR4, UR4, UR8, UP0 ;  /* 0x0000000804047287 */ /* 0x000fd80008000000 */
.L_x_11081:
        /* <DEDUP_REMOVED lines=26> */
.L_x_11085:
[----:B------:R-:W-:-:S11]  /*19ba0*/  UISETP.NE.AND UP0, UPT, UR5, 0x1, UPT ;  /* 0x000000010500788c */ /* 0x000fd6000bf05270 */
[----:B------:R-:W-:Y:S02]  /*19bb0*/  @UP0 ULDC.64 UR10, c[0x0][0x9e8] ;  /* 0x00027a00000a0ab9 */ /* 0x000fe40000000a00 */
[----:B------:R-:W-:-:S04]  /*19bc0*/  UIMAD.WIDE.U32 UR6, UR4, UR10, URZ ;  /* 0x0000000a040672a5 */ /* 0x000fc8000f8e003f */
[----:B------:R-:W-:-:S12]  /*19bd0*/  @UP0 USHF.R.U32.HI UR4, URZ, UR11, UR7 ;  /* 0x0000000b3f040299 */ /* 0x000fd80008011607 */
.L_x_11086:
[----:B------:R-:W-:-:S04]  /*19be0*/  UIMAD UR4, UR4, UR5, URZ ;  /* 0x00000005040472a4 */ /* 0x000fc8000f8e023f */
[----:B------:R-:W-:-:S04]  /*19bf0*/  UISETP.LT.AND UP0, UPT, UR8, UR4, UPT ;  /* 0x000000040800728c */ /* 0x000fc8000bf01270 */
[----:B------:R-:W-:-:S12]  /*19c00*/  USEL UR8, UR8, UR4, !UP0 ;  /* 0x0000000408087287 */ /* 0x000fd8000c000000 */
.L_x_11084:
        /* <DEDUP_REMOVED lines=44> */
.L_x_11087:
        /* <DEDUP_REMOVED lines=32> */
.L_x_11088:
        /* <DEDUP_REMOVED lines=20> */
.L_x_11090:
        /* <DEDUP_REMOVED lines=15> */
.L_x_11089:
[----:B------:R-:W0:Y:S01]  /*1a300*/  LDC.64 R2, c[0x0][0x9f8] ;  /* 0x00027e00ff027b82 */ /* 0x000e220000000a00 */
[----:B------:R-:W-:-:S07]  /*1a310*/  IMAD.MOV.U32 R30, RZ, RZ, R31 ;  /* 0x000000ffff1e7224 */ /* 0x000fce00078e001f */
[----:B------:R-:W1:Y:S01]  /*1a320*/  LDC R37, c[0x0][0x430] ;  /* 0x00010c00ff257b82 */ /* 0x000e620000000800 */
[C---:B------:R-:W-:Y:S01]  /*1a330*/  IMAD.SHL.U32 R36, R29.reuse, 0x10, RZ ;  /* 0x000000101d247824 */ /* 0x040fe200078e00ff */
[C---:B------:R-:W-:Y:S01]  /*1a340*/  LOP3.LUT R7, R29.reuse, 0x7f, RZ, 0xc0, !PT ;  /* 0x0000007f1d077812 */ /* 0x040fe200078ec0ff */
[----:B------:R-:W-:Y:S01]  /*1a350*/  VIADD R0, R24, 0xffffffff ;  /* 0xffffffff18007836 */ /* 0x000fe20000000000 */
        /* <DEDUP_REMOVED lines=15> */
[----:B-----5:R-:W-:Y:S01]  /*1a450*/  IMAD.IADD R10, R10, 0x1, R25 ;  /* 0x000000010a0a7824 */ /* 0x020fe200078e0219 */
[----:B------:R-:W-:Y:S02]  /*1a460*/  @P1 LOP3.LUT R16, R16, 0x40, RZ, 0xfc, !PT ;  /* 0x0000004010101812 */ /* 0x000fe400078efcff */
[----:B------:R-:W-:Y:S01]  /*1a470*/  ISETP.GT.U32.OR P0, PT, R32, 0x5f, P0 ;  /* 0x0000005f2000780c */ /* 0x000fe20000704470 */
[----:B------:R-:W-:-:S03]  /*1a480*/  IMAD.MOV.U32 R17, RZ, RZ, R10 ;  /* 0x000000ffff117224 */ /* 0x000fc600078e000a */
[----:B------:R-:W1:Y:S09]  /*1a490*/  @P1 LDC R11, c[0x0][0x438] ;  /* 0x00010e00ff0b1b82 */ /* 0x000e720000000800 */
        /* <DEDUP_REMOVED lines=18> */
[C---:B------:R-:W-:Y:S02]  /*1a5c0*/  LOP3.LUT R3, R23.reuse, 0xc0, RZ, 0xfc, !PT ;  /* 0x000000c017037812 */ /* 0x040fe400078efcff */
        /* <DEDUP_REMOVED lines=13> */
.L_x_11132:
[----:B------:R-:W-:Y:S01]  /*1a6a0*/  ULOP3.LUT UR4, UR60, 0x2, URZ, 0xfc, !UPT ;  /* 0x000000023c047892 */ /* 0x000fe2000f8efc3f */
[--C-:B-----5:R-:W-:Y:S02]  /*1a6b0*/  @!P0 SHF.R.S32.HI R3, RZ, 0x1f, R4.reuse ;  /* 0x0000001fff038819 */ /* 0x120fe40000011404 */
[----:B------:R-:W-:Y:S02]  /*1a6c0*/  CS2R R18, SRZ ;  /* 0x0000000000127805 */ /* 0x000fe4000001ff00 */
[----:B------:R-:W-:Y:S01]  /*1a6d0*/  LOP3.LUT R16, R16, 0xffffffdf, RZ, 0xc0, !PT ;  /* 0xffffffdf10107812 */ /* 0x000fe200078ec0ff */
[----:B------:R-:W-:Y:S01]  /*1a6e0*/  @!P0 IMAD.MOV.U32 R18, RZ, RZ, R4 ;  /* 0x000000ffff128224 */ /* 0x000fe200078e0004 */
[----:B------:R-:W-:Y:S01]  /*1a6f0*/  SEL R27, RZ, 0x1, P2 ;  /* 0x00000001ff1b7807 */ /* 0x000fe20001000000 */
[----:B------:R-:W-:Y:S01]  /*1a700*/  IMAD.U32 R34, RZ, RZ, UR4 ;  /* 0x00000004ff227e24 */ /* 0x000fe2000f8e00ff */
[----:B------:R-:W-:Y:S01]  /*1a710*/  LOP3.LUT R16, R16, 0xffffff7f, RZ, 0xc0, !PT ;  /* 0xffffff7f10107812 */ /* 0x000fe200078ec0ff */
[----:B------:R-:W-:Y:S01]  /*1a720*/  @!P0 IMAD.MOV.U32 R19, RZ, RZ, R3 ;  /* 0x000000ffff138224 */ /* 0x000fe200078e0003 */
[----:B------:R-:W-:Y:S01]  /*1a730*/  ISETP.GT.U32.AND P0, PT, R32, 0x5f, PT ;  /* 0x0000005f2000780c */ /* 0x000fe20003f04070 */
[----:B------:R-:W-:Y:S01]  /*1a740*/  IMAD.U32 R28, RZ, RZ, UR39 ;  /* 0x00000027ff1c7e24 */ /* 0x000fe2000f8e00ff */
[----:B------:R-:W-:Y:S01]  /*1a750*/  ISETP.NE.AND P1, PT, R34, 0x3, PT ;  /* 0x000000032200780c */ /* 0x000fe20003f25270 */
[----:B------:R-:W-:-:S03]  /*1a760*/  IMAD.MOV R17, RZ, RZ, -R17 ;  /* 0x000000ffff117224 */ /* 0x000fc600078e0a11 */
[----:B------:R-:W-:Y:S01]  /*1a770*/  SHF.R.S32.HI R28, RZ, 0x1f, R28 ;  /* 0x0000001fff1c7819 */ /* 0x000fe2000001141c */
[----:B------:R-:W-:-:S06]  /*1a780*/  IMAD R17, R37, R17, R10 ;  /* 0x0000001125117224 */ /* 0x000fcc00078e020a */
[----:B------:R-:W-:-:S04]  /*1a790*/  @P0 LOP3.LUT R16, R16, 0x80, RZ, 0xfc, !PT ;  /* 0x0000008010100812 */ /* 0x000fc800078efcff */
[----:B------:R-:W-:Y:S01]  /*1a7a0*/  @P1 LOP3.LUT R16, R16, 0x20, RZ, 0xfc, !PT ;  /* 0x0000002010101812 */ /* 0x000fe200078efcff */
[----:B------:R-:W-:Y:S06]  /*1a7b0*/  @!P1 BRA `(.L_x_11092) ;  /* 0x0000000000049947 */ /* 0x000fec0003800000 */
[----:B------:R-:W-:Y:S01]  /*1a7c0*/  BPT.TRAP 0x1 ;  /* 0x000000040000795c */ /* 0x000fe20000300000 */
.L_x_11092:
[----:B------:R-:W-:-:S05]  /*1a7d0*/  IMAD.MOV.U32 R2, RZ, RZ, 0x1 ;  /* 0x00000001ff027424 */ /* 0x000fca00078e00ff */
[----:B------:R-:W-:-:S04]  /*1a7e0*/  SHF.L.U32 R2, R2, 0x1f, RZ ;  /* 0x0000001f02027819 */ /* 0x000fc800000006ff */
[----:B------:R-:W0:Y:S02]  /*1a7f0*/  SYNCS.PHASECHK.TRANS64.TRYWAIT P0, [UR46+0x22840], R2 ;  /* 0x02284002ff0075a7 */ /* 0x000e24000800016e */
[----:B0-----:R-:W-:Y:S05]  /*1a800*/  @!P0 BRA `(.L_x_11093) ;  /* 0x0000002800cc8947 */ /* 0x001fea0003800000 */
.L_x_11133:
[----:B------:R-:W-:Y:S01]  /*1a810*/  SHF.R.S32.HI R26, RZ, 0x1f, R17 ;  /* 0x0000001fff1a7819 */ /* 0x000fe20000011411 */
[----:B------:R-:W-:Y:S01]  /*1a820*/  ULDC.64 UR4, c[0x0][0x300] ;  /* 0x0000c00000047ab9 */ /* 0x000fe20000000a00 */
[----:B------:R-:W-:Y:S02]  /*1a830*/  R2UR UR6, R28 ;  /* 0x000000001c0672ca */ /* 0x000fe400000e0000 */
[----:B------:R-:W-:Y:S01]  /*1a840*/  LOP3.LUT R16, R16, 0xfffffffd, RZ, 0xc0, !PT ;  /* 0xfffffffd10107812 */ /* 0x000fe200078ec0ff */
        /* <DEDUP_REMOVED lines=18> */
[----:B------:R-:W-:Y:S01]  /*1a970*/  LOP3.LUT R3, R6, 0x1c0, RZ, 0xc0, !PT ;  /* 0x000001c006037812 */ /* 0x000fe200078ec0ff */
[----:B------:R-:W-:Y:S02]  /*1a980*/  ULDC UR4, c[0x0][0x2f4] ;  /* 0x0000bd0000047ab9 */ /* 0x000fe40000000800 */
[----:B------:R-:W-:-:S02]  /*1a990*/  ISETP.GE.AND P2, PT, R23, UR4, PT ;  /* 0x0000000417007c0c */ /* 0x000fc4000bf46270 */
[----:B------:R-:W-:Y:S01]  /*1a9a0*/  LOP3.LUT R6, R3, 0x38, R6, 0xf8, !PT ;  /* 0x0000003803067812 */ /* 0x000fe200078ef806 */
[----:B------:R-:W-:Y:S01]  /*1a9b0*/  IMAD.MOV.U32 R3, RZ, RZ, -0x60 ;  /* 0xffffffa0ff037424 */ /* 0x000fe200078e00ff */
[----:B------:R-:W-:Y:S02]  /*1a9c0*/  LEA.HI.X R5, R2, UR7, R5, 0x1, P0 ;  /* 0x0000000702057c11 */ /* 0x000fe400080f0c05 */
[----:B------:R-:W-:Y:S01]  /*1a9d0*/  LOP3.LUT R6, R6, 0x38, R29, 0x78, !PT ;  /* 0x0000003806067812 */ /* 0x000fe200078e781d */
[----:B------:R-:W-:Y:S02]  /*1a9e0*/  IMAD R22, R0, R3, UR41 ;  /* 0x0000002900167e24 */ /* 0x000fe4000f8e0203 */
[----:B------:R-:W-:Y:S02]  /*1a9f0*/  IMAD.SHL.U32 R29, R7, 0x8, RZ ;  /* 0x00000008071d7824 */ /* 0x000fe400078e00ff */
[----:B------:R-:W-:Y:S02]  /*1aa00*/  IMAD.IADD R22, R22, 0x1, -R35 ;  /* 0x0000000116167824 */ /* 0x000fe400078e0a23 */
[----:B------:R-:W-:-:S02]  /*1aa10*/  @P2 LOP3.LUT R16, R16, 0x2, RZ, 0xfc, !PT ;  /* 0x0000000210102812 */ /* 0x000fc400078efcff */
[----:B------:R-:W-:Y:S02]  /*1aa20*/  LOP3.LUT R29, R6, 0x200, R29, 0xf8, !PT ;  /* 0x00000200061d7812 */ /* 0x000fe400078ef81d */
[----:B------:R-:W-:Y:S01]  /*1aa30*/  ISETP.GE.AND P0, PT, R22, 0x1, PT ;  /* 0x000000011600780c */ /* 0x000fe20003f06270 */
[----:B------:R-:W-:-:S12]  /*1aa40*/  BRA.DIV UR5, `(.L_x_11094) ;  /* 0x0000002a05547947 */ /* 0x000fd8000b800000 */
        /* <DEDUP_REMOVED lines=36> */
.L_x_11147:
        /* <DEDUP_REMOVED lines=15> */
.L_x_11095:
        /* <DEDUP_REMOVED lines=23> */
.L_x_11096:
[----:B------:R-:W-:Y:S01]  /*1aef0*/  UISETP.NE.AND UP0, UPT, UR47, URZ, UPT ;  /* 0x0000003f2f00728c */ /* 0x000fe2000bf05270 */
[----:B------:R-:W-:Y:S01]  /*1af00*/  VIADD R0, R32, UR40 ;  /* 0x0000002820007c36 */ /* 0x000fe20008000000 */
[----:B------:R-:W-:Y:S01]  /*1af10*/  R2UR UR6, R28 ;  /* 0x000000001c0672ca */ /* 0x000fe200000e0000 */
[----:B------:R-:W-:Y:S01]  /*1af20*/  ULDC.64 UR8, c[0x0][0x2d8] ;  /* 0x0000b60000087ab9 */ /* 0x000fe20000000a00 */
[----:B------:R-:W0:Y:S01]  /*1af30*/  LDC R7, c[0x0][0x448] ;  /* 0x00011200ff077b82 */ /* 0x000e220000000800 */
[----:B------:R-:W-:Y:S01]  /*1af40*/  IMAD.MOV.U32 R9, RZ, RZ, R0 ;  /* 0x000000ffff097224 */ /* 0x000fe200078e0000 */
[----:B------:R-:W-:Y:S02]  /*1af50*/  PLOP3.LUT P0, PT, PT, PT, UP0, 0x80, 0x0 ;  /* 0x000000000000781c */ /* 0x000fe40003f0f008 */
[----:B------:R-:W-:-:S03]  /*1af60*/  SHF.R.S32.HI R6, RZ, 0x1f, R31 ;  /* 0x0000001fff067819 */ /* 0x000fc6000001141f */
        /* <DEDUP_REMOVED lines=10> */
[----:B------:R-:W-:Y:S02]  /*1b010*/  IMAD R6, R6, UR8, RZ ;  /* 0x0000000806067c24 */ /* 0x000fe4000f8e02ff */
[----:B------:R-:W-:Y:S02]  /*1b020*/  IMAD.U32 R4, RZ, RZ, UR4 ;  /* 0x00000004ff047e24 */ /* 0x000fe4000f8e00ff */
[----:B------:R-:W-:Y:S01]  /*1b030*/  IMAD.U32 R5, RZ, RZ, UR5 ;  /* 0x00000005ff057e24 */ /* 0x000fe2000f8e00ff */
[----:B------:R-:W-:Y:S01]  /*1b040*/  ULDC.64 UR4, c[0x0][0x2d0] ;  /* 0x0000b40000047ab9 */ /* 0x000fe20000000a00 */
[----:B------:R-:W-:Y:S02]  /*1b050*/  IMAD.U32 R3, RZ, RZ, UR6 ;  /* 0x00000006ff037e24 */ /* 0x000fe4000f8e00ff */
[----:B------:R-:W-:Y:S01]  /*1b060*/  IMAD.MOV.U32 R2, RZ, RZ, R4 ;  /* 0x000000ffff027224 */ /* 0x000fe200078e0004 */
[----:B------:R-:W-:Y:S01]  /*1b070*/  SHF.R.S32.HI R4, RZ, 0x1f, R9 ;  /* 0x0000001fff047819 */ /* 0x000fe20000011409 */
[----:B------:R-:W-:-:S02]  /*1b080*/  IMAD R5, R31, UR9, R6 ;  /* 0x000000091f057c24 */ /* 0x000fc4000f8e0206 */
[----:B------:R-:W-:-:S04]  /*1b090*/  IMAD.WIDE.U32 R2, R31, UR8, R2 ;  /* 0x000000081f027c25 */ /* 0x000fc8000f8e0002 */
[----:B------:R-:W-:Y:S02]  /*1b0a0*/  IMAD.IADD R3, R3, 0x1, R5 ;  /* 0x0000000103037824 */ /* 0x000fe400078e0205 */
[----:B------:R-:W-:Y:S02]  /*1b0b0*/  IMAD.MOV R5, RZ, RZ, -R9 ;  /* 0x000000ffff057224 */ /* 0x000fe400078e0a09 */
[----:B------:R-:W-:Y:S02]  /*1b0c0*/  IMAD R4, R4, UR4, RZ ;  /* 0x0000000404047c24 */ /* 0x000fe4000f8e02ff */
[----:B0-----:R-:W-:Y:S02]  /*1b0d0*/  IMAD R5, R7, R5, R0 ;  /* 0x0000000507057224 */ /* 0x001fe400078e0200 */
        /* <DEDUP_REMOVED lines=77> */
.L_x_11164:
[----:B------:R-:W-:Y:S02]  /*1b5b0*/  VIADD R4, R4, 0x70 ;  /* 0x0000007004047836 */ /* 0x000fe40000000000 */
        /* <DEDUP_REMOVED lines=17> */
.L_x_11165:
[----:B------:R-:W-:-:S13]  /*1b6d0*/  ISETP.NE.AND P0, PT, R34, 0x3, PT ;  /* 0x000000032200780c */ /* 0x000fda0003f05270 */
[----:B------:R-:W-:Y:S05]  /*1b6e0*/  @!P0 BRA `(.L_x_11099) ;  /* 0x0000000000048947 */ /* 0x000fea0003800000 */
[----:B------:R-:W-:Y:S01]  /*1b6f0*/  BPT.TRAP 0x1 ;  /* 0x000000040000795c */ /* 0x000fe20000300000 */
.L_x_11099:
[----:B------:R-:W1:Y:S02]  /*1b700*/  SYNCS.PHASECHK.TRANS64.TRYWAIT P0, [UR46+0x22860], R0 ;  /* 0x02286000ff0075a7 */ /* 0x000e64000800016e */
[----:B-1----:R-:W-:Y:S05]  /*1b710*/  @!P0 BRA `(.L_x_11100) ;  /* 0x0000002c00388947 */ /* 0x002fea0003800000 */
.L_x_11166:
        /* <DEDUP_REMOVED lines=25> */
[----:B------:R-:W-:Y:S02]  /*1b8b0*/  LEA.HI.X R18, R2, UR7, R3, 0x1, P0 ;  /* 0x0000000702127c11 */ /* 0x000fe400080f0c03 */
[----:B------:R-:W-:Y:S02]  /*1b8c0*/  SEL R2, RZ, 0x4, P2 ;  /* 0x00000004ff027807 */ /* 0x000fe40001000000 */
[----:B------:R-:W-:Y:S02]  /*1b8d0*/  SEL R3, RZ, 0x8, P1 ;  /* 0x00000008ff037807 */ /* 0x000fe40000800000 */
[----:B------:R-:W-:-:S05]  /*1b8e0*/  IADD3 R0, R2, R0, R27 ;  /* 0x0000000002007210 */ /* 0x000fca0007ffe01b */
[----:B------:R-:W-:Y:S01]  /*1b8f0*/  IMAD.IADD R5, R0, 0x1, R3 ;  /* 0x0000000100057824 */ /* 0x000fe200078e0203 */
[----:B------:R-:W-:Y:S06]  /*1b900*/  BRA.DIV UR4, `(.L_x_11101) ;  /* 0x0000002a04d47947 */ /* 0x000fec000b800000 */
[----:B------:R-:W0:Y:S01]  /*1b910*/  SHFL.IDX PT, R14, R10, RZ, 0x181f ;  /* 0x00181fff0a0e7589 */ /* 0x000e2200000e0000 */
[----:B------:R-:W-:Y:S01]  /*1b920*/  IMAD.SHL.U32 R17, R23, 0x2, RZ ;  /* 0x0000000217117824 */ /* 0x000fe200078e00ff */
[C---:B------:R-:W-:Y:S02]  /*1b930*/  LOP3.LUT P2, RZ, R5.reuse, 0x2, RZ, 0xc0, !PT ;  /* 0x0000000205ff7812 */ /* 0x040fe4000784c0ff */
[----:B------:R-:W1:Y:S01]  /*1b940*/  SHFL.IDX PT, R0, R18, RZ, 0x181f ;  /* 0x00181fff12007589 */ /* 0x000e6200000e0000 */
[----:B------:R-:W-:-:S03]  /*1b950*/  LOP3.LUT P1, RZ, R5, 0x4, RZ, 0xc0, !PT ;  /* 0x0000000405ff7812 */ /* 0x000fc6000782c0ff */
[----:B------:R-:W-:Y:S04]  /*1b960*/  SHFL.IDX PT, R4, R18, 0x1, 0x181f ;  /* 0x00381f0012047f89 */ /* 0x000fe800000e0000 */
[----:B------:R-:W-:Y:S01]  /*1b970*/  SHFL.IDX PT, R7, R18, 0x3, 0x181f ;  /* 0x00781f0012077f89 */ /* 0x000fe200000e0000 */
[----:B0-----:R-:W-:-:S03]  /*1b980*/  IADD3 R2, P0, R14, R17, RZ ;  /* 0x000000110e027210 */ /* 0x001fc60007f1e0ff */
[----:B------:R-:W0:Y:S02]  /*1b990*/  SHFL.IDX PT, R14, R10, 0x1, 0x181f ;  /* 0x00381f000a0e7f89 */ /* 0x000e2400000e0000 */
[----:B-1----:R-:W-:Y:S01]  /*1b9a0*/  IMAD.X R3, RZ, RZ, R0, P0 ;  /* 0x000000ffff037224 */ /* 0x002fe200000e0600 */
[----:B------:R-:W-:-:S05]  /*1b9b0*/  LEA R0, R29, UR46, 0x1 ;  /* 0x0000002e1d007c11 */ /* 0x000fca000f8e08ff */
[----:B------:R-:W-:Y:S01]  /*1b9c0*/  VIADD R31, R0, 0x400 ;  /* 0x00000400001f7836 */ /* 0x000fe20000000000 */
[----:B0-----:R-:W-:Y:S02]  /*1b9d0*/  IADD3 R8, P0, R14, R17, RZ ;  /* 0x000000110e087210 */ /* 0x001fe40007f1e0ff */
[----:B------:R-:W0:Y:S03]  /*1b9e0*/  SHFL.IDX PT, R14, R10, 0x2, 0x181f ;  /* 0x00581f000a0e7f89 */ /* 0x000e2600000e0000 */
[----:B------:R-:W-:Y:S01]  /*1b9f0*/  IMAD.X R9, RZ, RZ, R4, P0 ;  /* 0x000000ffff097224 */ /* 0x000fe200000e0604 */
        /* <DEDUP_REMOVED lines=8> */
[----:B------:R-:W-:-:S13]  /*1ba80*/  ISETP.LT.OR P3, PT, R22, 0x1, !P0 ;  /* 0x000000011600780c */ /* 0x000fda0004761670 */
[----:B------:R-:W-:Y:S01]  /*1ba90*/  LDGSTS.E.BYPASS.LTC128B.128 [R0+0x9400], desc[UR36][R2.64+0x180], !P3 ;  /* 0x0940018002007fae */ /* 0x000fe2000d901d64 */
        /* <DEDUP_REMOVED lines=12> */
[----:B------:R-:W0:Y:S02]  /*1bb60*/  SHFL.IDX PT, R14, R10, 0x4, 0x181f ;  /* 0x00981f000a0e7f89 */ /* 0x000e2400000e0000 */
[----:B------:R-:W-:Y:S01]  /*1bb70*/  IMAD.X R7, RZ, RZ, R7, P3 ;  /* 0x000000ffff077224 */ /* 0x000fe200018e0607 */
[C---:B------:R-:W-:Y:S01]  /*1bb80*/  ISETP.LT.OR P3, PT, R22.reuse, 0x21, P4 ;  /* 0x000000211600780c */ /* 0x040fe20002761670 */
[----:B-1----:R-:W1:Y:S04]  /*1bb90*/  SHFL.IDX PT, R8, R18, 0x4, 0x181f ;  /* 0x00981f0012087f89 */ /* 0x002e6800000e0000 */
[----:B------:R-:W2:Y:S08]  /*1bba0*/  SHFL.IDX PT, R18, R18, 0x5, 0x181f ;  /* 0x00b81f0012127f89 */ /* 0x000eb000000e0000 */
[----:B------:R-:W-:Y:S01]  /*1bbb0*/  LDGSTS.E.BYPASS.LTC128B.128 [R0+0x1400], desc[UR36][R4.64], !P3 ;  /* 0x0140000004007fae */ /* 0x000fe2000d901d64 */
[----:B------:R-:W-:-:S13]  /*1bbc0*/  ISETP.LT.OR P3, PT, R22, 0x21, !P2 ;  /* 0x000000211600780c */ /* 0x000fda0005761670 */
[----:B------:R-:W-:Y:S01]  /*1bbd0*/  LDGSTS.E.BYPASS.LTC128B.128 [R0+0x4400], desc[UR36][R4.64+0x80], !P3 ;  /* 0x0440008004007fae */ /* 0x000fe2000d901d64 */
[----:B------:R-:W-:-:S13]  /*1bbe0*/  ISETP.LT.OR P3, PT, R22, 0x21, !P1 ;  /* 0x000000211600780c */ /* 0x000fda0004f61670 */
[----:B------:R-:W-:Y:S01]  /*1bbf0*/  LDGSTS.E.BYPASS.LTC128B.128 [R0+0x7400], desc[UR36][R4.64+0x100], !P3 ;  /* 0x0740010004007fae */ /* 0x000fe2000d901d64 */
[----:B------:R-:W-:-:S13]  /*1bc00*/  ISETP.LT.OR P3, PT, R22, 0x21, !P0 ;  /* 0x000000211600780c */ /* 0x000fda0004761670 */
[----:B------:R-:W-:Y:S01]  /*1bc10*/  LDGSTS.E.BYPASS.LTC128B.128 [R0+0xa400], desc[UR36][R4.64+0x180], !P3 ;  /* 0x0a40018004007fae */ /* 0x000fe2000d901d64 */
[----:B0-----:R-:W-:-:S03]  /*1bc20*/  IADD3 R2, P3, R14, R17, RZ ;  /* 0x000000110e027210 */ /* 0x001fc60007f7e0ff */
[----:B------:R3:W4:Y:S02]  /*1bc30*/  SHFL.IDX PT, R14, R10, 0x5, 0x181f ;  /* 0x00b81f000a0e7f89 */ /* 0x00072400000e0000 */
        /* <DEDUP_REMOVED lines=17> */
[----:B--2-4-:R3:W-:Y:S02]  /*1bd50*/  LDGSTS.E.BYPASS.LTC128B.128 [R0+0xb400], desc[UR36][R2.64+0x180], !P3 ;  /* 0x0b40018002007fae */ /* 0x0147e4000d901d64 */
.L_x_11180:
[----:B0--3--:R-:W-:Y:S02]  /*1bd60*/  IADD3 R2, P3, R14, R17, RZ ;  /* 0x000000110e027210 */ /* 0x009fe40007f7e0ff */
        /* <DEDUP_REMOVED lines=19> */
.L_x_11102:
[----:B------:R-:W-:Y:S01]  /*1bea0*/  VIADD R24, R24, 0xfffffffe ;  /* 0xfffffffe18187836 */ /* 0x000fe20000000000 */
[----:B------:R-:W-:Y:S01]  /*1beb0*/  SYNCS.ARRIVE.TRANS64.A1T0 RZ, [UR46+0x22850], RZ ;  /* 0x022850ffffff79a7 */ /* 0x000fe2000810002e */
[----:B------:R-:W-:Y:S01]  /*1bec0*/  BSSY B0, `(.L_x_11080) ;  /* 0x00000e8000007945 */ /* 0x000fe20003800000 */
[----:B------:R-:W-:Y:S02]  /*1bed0*/  IMAD.MOV.U32 R0, RZ, RZ, 0x1 ;  /* 0x00000001ff007424 */ /* 0x000fe400078e00ff */
[----:B------:R-:W-:Y:S01]  /*1bee0*/  ISETP.GE.AND P0, PT, R24, UR48, PT ;  /* 0x0000003018007c0c */ /* 0x000fe2000bf06270 */
[----:B------:R-:W-:-:S12]  /*1bef0*/  IMAD.MOV.U32 R26, RZ, RZ, 0x1 ;  /* 0x00000001ff1a7424 */ /* 0x000fd800078e00ff */
[----:B------:R-:W-:Y:S05]  /*1bf00*/  @!P0 BRA `(.L_x_11103) ;  /* 0x0000000c008c8947 */ /* 0x000fea0003800000 */
[----:B------:R-:W-:Y:S01]  /*1bf10*/  UIADD3 UR4, UR45, 0x1, URZ ;  /* 0x000000012d047890 */ /* 0x000fe2000fffe03f */
[----:B------:R-:W-:Y:S01]  /*1bf20*/  LOP3.LUT R3, RZ, UR43, RZ, 0x33, !PT ;  /* 0x0000002bff037c12 */ /* 0x000fe2000f8e33ff */
[----:B------:R-:W-:Y:S01]  /*1bf30*/  IMAD.MOV.U32 R26, RZ, RZ, 0x1 ;  /* 0x00000001ff1a7424 */ /* 0x000fe200078e00ff */
[----:B------:R-:W-:Y:S01]  /*1bf40*/  IADD3 R25, R36, R25, R35 ;  /* 0x0000001924197210 */ /* 0x000fe20007ffe023 */
[----:B------:R-:W-:Y:S01]  /*1bf50*/  UIMAD UR4, UR4, UR38, URZ ;  /* 0x00000026040472a4 */ /* 0x000fe2000f8e023f */
[----:B------:R-:W-:-:S03]  /*1bf60*/  LOP3.LUT R5, RZ, UR42, RZ, 0x33, !PT ;  /* 0x0000002aff057c12 */ /* 0x000fc6000f8e33ff */
[----:B------:R-:W-:Y:S02]  /*1bf70*/  VIADD R18, R25, 0xfffffee0 ;  /* 0xfffffee019127836 */ /* 0x000fe40000000000 */
[----:B------:R-:W-:-:S04]  /*1bf80*/  LOP3.LUT R0, RZ, UR4, RZ, 0x33, !PT ;  /* 0x00000004ff007c12 */ /* 0x000fc8000f8e33ff */
[----:B------:R-:W-:-:S04]  /*1bf90*/  VIADDMNMX R0, R0, -UR44, R3, !PT ;  /* 0x8000002c00007c46 */ /* 0x000fc8000f800103 */
[----:B------:R-:W-:Y:S01]  /*1bfa0*/  VIMNMX R5, R0, R5, !PT ;  /* 0x0000000500057248 */ /* 0x000fe20007fe0100 */
[----:B------:R-:W-:-:S03]  /*1bfb0*/  IMAD.MOV.U32 R0, RZ, RZ, 0x1 ;  /* 0x00000001ff007424 */ /* 0x000fc600078e00ff */
[C---:B------:R-:W-:Y:S01]  /*1bfc0*/  IADD3 R27, -R5.reuse, -0x2, RZ ;  /* 0xfffffffe051b7810 */ /* 0x040fe20007ffe1ff */
[----:B------:R-:W-:-:S07]  /*1bfd0*/  IMAD R18, R5, -0x60, R18 ;  /* 0xffffffa005127824 */ /* 0x000fce00078e0212 */
.L_x_11118:
        /* <DEDUP_REMOVED lines=21> */
.L_x_11105:
[----:B------:R-:W-:Y:S05]  /*1c130*/  BSYNC B1 ;  /* 0x0000000000017941 */ /* 0x000fea0003800000 */
.L_x_11104:
[----:B------:R-:W-:-:S13]  /*1c140*/  ISETP.NE.AND P0, PT, R34, 0x3, PT ;  /* 0x000000032200780c */ /* 0x000fda0003f05270 */
[----:B------:R-:W-:Y:S05]  /*1c150*/  @!P0 BRA `(.L_x_11106) ;  /* 0x0000000000048947 */ /* 0x000fea0003800000 */
[----:B------:R-:W-:Y:S01]  /*1c160*/  BPT.TRAP 0x1 ;  /* 0x000000040000795c */ /* 0x000fe20000300000 */
.L_x_11106:
[----:B------:R-:W-:Y:S01]  /*1c170*/  LEA R19, R0, UR46, 0x3 ;  /* 0x0000002e00137c11 */ /* 0x000fe2000f8e18ff */
[----:B------:R-:W-:Y:S01]  /*1c180*/  BSSY B1, `(.L_x_11107) ;  /* 0x0000004000017945 */ /* 0x000fe20003800000 */
[----:B------:R-:W-:-:S04]  /*1c190*/  SHF.L.U32 R23, R26, 0x1f, RZ ;  /* 0x0000001f1a177819 */ /* 0x000fc800000006ff */
[----:B------:R-:W1:Y:S02]  /*1c1a0*/  SYNCS.PHASECHK.TRANS64.TRYWAIT P0, [R19+URZ+0x22840], R23 ;  /* 0x02284017130075a7 */ /* 0x000e64000800017f */
[----:B-1----:R-:W-:Y:S05]  /*1c1b0*/  @!P0 BRA `(.L_x_11108) ;  /* 0x0000002c00148947 */ /* 0x002fea0003800000 */
.L_x_11181:
[----:B------:R-:W-:Y:S05]  /*1c1c0*/  BSYNC B1 ;  /* 0x0000000000017941 */ /* 0x000fea0003800000 */
.L_x_11107:
        /* <DEDUP_REMOVED lines=49> */
[----:B------:R-:W0:Y:S02]  /*1c4e0*/  SHFL.IDX PT, R14, R21, 0x4, 0x181f ;  /* 0x00981f00150e7f89 */ /* 0x000e2400000e0000 */
[----:B---3--:R-:W-:Y:S02]  /*1c4f0*/  IMAD.X R7, RZ, RZ, R3, P0 ;  /* 0x000000ffff077224 */ /* 0x008fe400000e0603 */
[----:B------:R-:W3:Y:S04]  /*1c500*/  SHFL.IDX PT, R3, R24, 0x4, 0x181f ;  /* 0x00981f0018037f89 */ /* 0x000ee800000e0000 */
[----:B------:R2:W-:Y:S01]  /*1c510*/  LDGSTS.E.BYPASS.LTC128B.128 [R22+0x1dc00], desc[UR36][R6.64], !P1 ;  /* 0x1dc0000006167fae */ /* 0x0005e2000c901d64 */
[----:B0-----:R-:W-:-:S03]  /*1c520*/  IADD3 R2, P0, R14, R17, RZ ;  /* 0x000000110e027210 */ /* 0x001fc60007f1e0ff */
[----:B------:R2:W0:Y:S02]  /*1c530*/  SHFL.IDX PT, R14, R21, 0x5, 0x181f ;  /* 0x00b81f00150e7f89 */ /* 0x00042400000e0000 */
[----:B---3--:R-:W-:-:S05]  /*1c540*/  IMAD.X R3, RZ, RZ, R3, P0 ;  /* 0x000000ffff037224 */ /* 0x008fca00000e0603 */
[----:B------:R2:W-:Y:S03]  /*1c550*/  LDGSTS.E.BYPASS.LTC128B.128 [R22+0x1e400], desc[UR36][R2.64], !P1 ;  /* 0x1e40000002167fae */ /* 0x0005e6000c901d64 */
.L_x_11195:
        /* <DEDUP_REMOVED lines=8> */
.L_x_11110:
        /* <DEDUP_REMOVED lines=10> */
.L_x_11111:
[----:B------:R2:W-:Y:S01]  /*1c680*/  SYNCS.ARRIVE.TRANS64.A1T0 RZ, [R19+URZ+0x22830], RZ ;  /* 0x022830ff13ff79a7 */ /* 0x0005e2000810003f */
[----:B------:R-:W-:Y:S05]  /*1c690*/  @!P2 BRA `(.L_x_11112) ;  /* 0x000000000004a947 */ /* 0x000fea0003800000 */
[----:B------:R-:W-:Y:S01]  /*1c6a0*/  BPT.TRAP 0x1 ;  /* 0x000000040000795c */ /* 0x000fe20000300000 */
.L_x_11112:
[----:B------:R-:W3:Y:S01]  /*1c6b0*/  SYNCS.PHASECHK.TRANS64.TRYWAIT P0, [R19+URZ+0x22860], R23 ;  /* 0x02286017130075a7 */ /* 0x000ee2000800017f */
[----:B------:R-:W-:Y:S04]  /*1c6c0*/  BSSY B1, `(.L_x_11113) ;  /* 0x0000002000017945 */ /* 0x000fe80003800000 */
[----:B---3--:R-:W-:Y:S05]  /*1c6d0*/  @!P0 BRA `(.L_x_11114) ;  /* 0x0000002c006c8947 */ /* 0x008fea0003800000 */
.L_x_11196:
[----:B------:R-:W-:Y:S05]  /*1c6e0*/  BSYNC B1 ;  /* 0x0000000000017941 */ /* 0x000fea0003800000 */
.L_x_11113:
        /* <DEDUP_REMOVED lines=40> */
[----:B------:R-:W0:Y:S02]  /*1c970*/  SHFL.IDX PT, R14, R20, 0x2, 0x181f ;  /* 0x00581f00140e7f89 */ /* 0x000e2400000e0000 */
[----:B------:R-:W-:Y:S02]  /*1c980*/  IMAD.X R9, RZ, RZ, R4, P0 ;  /* 0x000000ffff097224 */ /* 0x000fe400000e0604 */
        /* <DEDUP_REMOVED lines=15> */
[----:B------:R-:W-:Y:S02]  /*1ca80*/  IMAD.X R5, RZ, RZ, R5, P0 ;  /* 0x000000ffff057224 */ /* 0x000fe400000e0605 */
[----:B-1----:R-:W-:-:S03]  /*1ca90*/  IMAD.MOV.U32 R6, RZ, RZ, RZ ;  /* 0x000000ffff067224 */ /* 0x002fc600078e00ff */
        /* <DEDUP_REMOVED lines=11> */
.L_x_11210:
        /* <DEDUP_REMOVED lines=11> */
.L_x_11116:
        /* <DEDUP_REMOVED lines=10> */
.L_x_11117:
        /* <DEDUP_REMOVED lines=10> */
.L_x_11103:
[----:B------:R-:W-:Y:S05]  /*1cd40*/  BSYNC B0 ;  /* 0x0000000000007941 */ /* 0x000fea0003800000 */
.L_x_11080:
[----:B------:R-:W0:Y:S01]  /*1cd50*/  S2R R3, SR_CgaCtaId ;  /* 0x0000000000037919 */ /* 0x000e220000008800 */
[----:B------:R-:W-:Y:S01]  /*1cd60*/  MOV R2, 0x400 ;  /* 0x0000040000027802 */ /* 0x000fe20000000f00 */
[----:B------:R-:W-:Y:S01]  /*1cd70*/  BSSY B0, `(.L_x_11119) ;  /* 0x0000005000007945 */ /* 0x000fe20003800000 */
[----:B------:R-:W-:Y:S02]  /*1cd80*/  SHF.L.U32 R6, R6, 0x1f, RZ ;  /* 0x0000001f06067819 */ /* 0x000fe400000006ff */
[----:B0-----:R-:W-:-:S04]  /*1cd90*/  LEA R7, R3, R2, 0x18 ;  /* 0x0000000203077211 */ /* 0x001fc800078ec0ff */
[----:B------:R-:W0:Y:S02]  /*1cda0*/  SYNCS.PHASECHK.TRANS64.TRYWAIT P0, [R7+URZ+0x22820], R6 ;  /* 0x02282006070075a7 */ /* 0x000e24000800017f */
[----:B0-----:R-:W-:Y:S05]  /*1cdb0*/  @!P0 BRA `(.L_x_11120) ;  /* 0x0000002c00948947 */ /* 0x001fea0003800000 */
.L_x_11211:
[----:B------:R-:W-:Y:S05]  /*1cdc0*/  BSYNC B0 ;  /* 0x0000000000007941 */ /* 0x000fea0003800000 */
.L_x_11119:
[----:B------:R-:W-:-:S03]  /*1cdd0*/  UMOV UR4, 0xffffffff ;  /* 0xffffffff00047882 */ /* 0x000fc60000000000 */
[----:B------:R-:W-:Y:S05]  /*1cde0*/  BRA.DIV UR4, `(.L_x_11121) ;  /* 0x0000002e049c7947 */ /* 0x000fea000b800000 */
[----:B------:R-:W1:Y:S02]  /*1cdf0*/  S2R R2, SR_TID.X ;  /* 0x0000000000027919 */ /* 0x000e640000002100 */
[----:B-1----:R-:W-:-:S04]  /*1ce00*/  SHF.R.U32.HI R2, RZ, 0x5, R2 ;  /* 0x00000005ff027819 */ /* 0x002fc80000011602 */
[----:B------:R-:W-:-:S05]  /*1ce10*/  LOP3.LUT R2, R2, 0x3, RZ, 0xc0, !PT ;  /* 0x0000000302027812 */ /* 0x000fca00078ec0ff */
[----:B------:R1:W3:Y:S02]  /*1ce20*/  SHFL.IDX PT, R14, R2, RZ, 0x1f ;  /* 0x00001fff020e7589 */ /* 0x0002e400000e0000 */
.L_x_11214:
[----:B---3--:R-:W-:-:S13]  /*1ce30*/  ISETP.NE.AND P0, PT, R14, RZ, PT ;  /* 0x000000ff0e00720c */ /* 0x008fda0003f05270 */
[----:B------:R-:W-:Y:S05]  /*1ce40*/  @P0 BRA `(.L_x_10971) ;  /* 0x0000000000880947 */ /* 0x000fea0003800000 */
[----:B------:R-:W-:-:S03]  /*1ce50*/  UMOV UR4, 0xffffffff ;  /* 0xffffffff00047882 */ /* 0x000fc60000000000 */
[----:B------:R-:W-:Y:S05]  /*1ce60*/  BRA.DIV UR4, `(.L_x_11122) ;  /* 0x0000002e04b07947 */ /* 0x000fea000b800000 */
[----:B------:R-:W-:-:S13]  /*1ce70*/  ELECT P6, URZ, PT ;  /* 0x00000000003f782f */ /* 0x000fda00038c0000 */
.L_x_11217:
[----:B------:R-:W-:Y:S05]  /*1ce80*/  @!P6 BRA `(.L_x_10971) ;  /* 0x000000000078e947 */ /* 0x000fea0003800000 */
[----:B------:R-:W-:-:S06]  /*1ce90*/  ULOP3.LUT UR4, UR60, 0x2, URZ, 0xfc, !UPT ;  /* 0x000000023c047892 */ /* 0x000fcc000f8efc3f */
[----:B-1----:R-:W-:-:S05]  /*1cea0*/  IMAD.U32 R2, RZ, RZ, UR4 ;  /* 0x00000004ff027e24 */ /* 0x002fca000f8e00ff */
[----:B------:R-:W-:-:S13]  /*1ceb0*/  ISETP.NE.AND P0, PT, R2, 0x3, PT ;  /* 0x000000030200780c */ /* 0x000fda0003f05270 */
[----:B------:R-:W-:Y:S05]  /*1cec0*/  @!P0 BRA `(.L_x_11123) ;  /* 0x0000000000048947 */ /* 0x000fea0003800000 */
[----:B------:R-:W-:Y:S01]  /*1ced0*/  BPT.TRAP 0x1 ;  /* 0x000000040000795c */ /* 0x000fe20000300000 */
.L_x_11123:
[----:B------:R-:W-:Y:S01]  /*1cee0*/  IMAD R5, R0, 0x8, R7 ;  /* 0x0000000800057824 */ /* 0x000fe200078e0207 */
[----:B------:R-:W-:Y:S01]  /*1cef0*/  SHF.L.U32 R2, R26, 0x1f, RZ ;  /* 0x0000001f1a027819 */ /* 0x000fe200000006ff */
[----:B------:R-:W-:-:S03]  /*1cf00*/  VIADD R0, R0, 0x1 ;  /* 0x0000000100007836 */ /* 0x000fc60000000000 */
[----:B------:R-:W1:Y:S02]  /*1cf10*/  SYNCS.PHASECHK.TRANS64.TRYWAIT P1, [R5+URZ+0x22840], R2 ;  /* 0x02284002050075a7 */ /* 0x000e64000802017f */
[----:B------:R-:W-:-:S04]  /*1cf20*/  ISETP.NE.AND P2, PT, R0, 0x2, PT ;  /* 0x000000020000780c */ /* 0x000fc80003f45270 */
[----:B------:R-:W-:Y:S01]  /*1cf30*/  SEL R3, RZ, 0x1, P2 ;  /* 0x00000001ff037807 */ /* 0x000fe20001000000 */
[----:B-1----:R-:W-:Y:S08]  /*1cf40*/  @!P1 BRA `(.L_x_11124) ;  /* 0x0000002c00989947 */ /* 0x002ff00003800000 */
.L_x_11218:
[----:B------:R-:W-:Y:S02]  /*1cf50*/  SEL R0, R0, RZ, P2 ;  /* 0x000000ff00007207 */ /* 0x000fe40001000000 */
[----:B------:R-:W-:Y:S01]  /*1cf60*/  LOP3.LUT R3, R26, R3, RZ, 0x3c, !PT ;  /* 0x000000031a037212 */ /* 0x000fe200078e3cff */
[----:B------:R-:W-:Y:S06]  /*1cf70*/  @!P0 BRA `(.L_x_11125) ;  /* 0x0000000000048947 */ /* 0x000fec0003800000 */
[----:B------:R-:W-:Y:S01]  /*1cf80*/  BPT.TRAP 0x1 ;  /* 0x000000040000795c */ /* 0x000fe20000300000 */
.L_x_11125:
[----:B0-----:R-:W-:Y:S01]  /*1cf90*/  IMAD R7, R0, 0x8, R7 ;  /* 0x0000000800077824 */ /* 0x001fe200078e0207 */
[----:B------:R-:W-:-:S04]  /*1cfa0*/  SHF.L.U32 R0, R3, 0x1f, RZ ;  /* 0x0000001f03007819 */ /* 0x000fc800000006ff */
[----:B------:R-:W0:Y:S02]  /*1cfb0*/  SYNCS.PHASECHK.TRANS64.TRYWAIT P1, [R7+URZ+0x22840], R0 ;  /* 0x02284000070075a7 */ /* 0x000e24000802017f */
[----:B0-----:R-:W-:Y:S05]  /*1cfc0*/  @!P1 BRA `(.L_x_11126) ;  /* 0x0000002c008c9947 */ /* 0x001fea0003800000 */
.L_x_11219:
[----:B------:R-:W-:Y:S05]  /*1cfd0*/  @!P0 BRA `(.L_x_11127) ;  /* 0x0000000000048947 */ /* 0x000fea0003800000 */
[----:B------:R-:W-:Y:S01]  /*1cfe0*/  BPT.TRAP 0x1 ;  /* 0x000000040000795c */ /* 0x000fe20000300000 */
.L_x_11127:
[----:B------:R-:W3:Y:S02]  /*1cff0*/  SYNCS.PHASECHK.TRANS64.TRYWAIT P1, [R5+URZ+0x22860], R2 ;  /* 0x02286002050075a7 */ /* 0x000ee4000802017f */
[----:B---3--:R-:W-:Y:S05]  /*1d000*/  @!P1 BRA `(.L_x_11128) ;  /* 0x0000002c00909947 */ /* 0x008fea0003800000 */
.L_x_11220:
[----:B------:R-:W-:Y:S05]  /*1d010*/  @!P0 BRA `(.L_x_11129) ;  /* 0x0000000000048947 */ /* 0x000fea0003800000 */
[----:B------:R-:W-:Y:S01]  /*1d020*/  BPT.TRAP 0x1 ;  /* 0x000000040000795c */ /* 0x000fe20000300000 */
.L_x_11129:
[----:B----4-:R4:W0:Y:S02]  /*1d030*/  SYNCS.PHASECHK.TRANS64.TRYWAIT P0, [R7+URZ+0x22860], R0 ;  /* 0x02286000070075a7 */ /* 0x010824000800017f */
[----:B0-----:R-:W-:Y:S05]  /*1d040*/  @!P0 NANOSLEEP.SYNCS 0x989680 ;  /* 0x009896800000895d */ /* 0x001fea0003900000 */
[----:B------:R-:W0:Y:S02]  /*1d050*/  @!P0 SYNCS.PHASECHK.TRANS64 P0, [R7+URZ+0x22860], R0 ;  /* 0x02286000070085a7 */ /* 0x000e24000800007f */
[----:B0-----:R-:W-:Y:S05]  /*1d060*/  @!P0 BRA `(.L_x_11129) ;  /* 0xfffffffc00f08947 */ /* 0x001fea000383ffff */
.L_x_10971:
[----:B------:R-:W-:Y:S05]  /*1d070*/  BSYNC B6 ;  /* 0x0000000000067941 */ /* 0x000fea0003800000 */
.L_x_10968:
[----:B------:R-:W-:Y:S05]  /*1d080*/  EXIT ;  /* 0x000000000000794d */ /* 0x000fea0003800000 */
.L_x_10981:
[----:B0-----:R0:W1:Y:S02]  /*1d090*/  SYNCS.PHASECHK.TRANS64.TRYWAIT P0, [R33+URZ+0x22800], R0 ;  /* 0x02280000210075a7 */ /* 0x001064000800017f */
[----:B-1----:R-:W-:Y:S05]  /*1d0a0*/  @!P0 NANOSLEEP.SYNCS 0x989680 ;  /* 0x009896800000895d */ /* 0x002fea0003900000 */
[----:B------:R-:W1:Y:S02]  /*1d0b0*/  @!P0 SYNCS.PHASECHK.TRANS64 P0, [R33+URZ+0x22800], R0 ;  /* 0x02280000210085a7 */ /* 0x000e64000800007f */
[----:B-1----:R-:W-:Y:S05]  /*1d0c0*/  @!P0 BRA `(.L_x_10981) ;  /* 0xfffffffc00f08947 */ /* 0x002fea000383ffff */
[----:B------:R-:W-:Y:S05]  /*1d0d0*/  BRA `(.L_x_11130) ;  /* 0xfffffe4c00d47947 */ /* 0x000fea000383ffff */
.L_x_10988:
[----:B-1----:R1:W2:Y:S02]  /*1d0e0*/  SYNCS.PHASECHK.TRANS64.TRYWAIT P0, [R10+URZ], R11 ;  /* 0x0000000b0a0075a7 */ /* 0x0022a4000800017f */
[----:B--2---:R-:W-:Y:S05]  /*1d0f0*/  @!P0 NANOSLEEP.SYNCS 0x989680 ;  /* 0x009896800000895d */ /* 0x004fea0003900000 */
[----:B------:R-:W2:Y:S02]  /*1d100*/  @!P0 SYNCS.PHASECHK.TRANS64 P0, [R10+URZ], R11 ;  /* 0x0000000b0a0085a7 */ /* 0x000ea4000800007f */
[----:B--2---:R-:W-:Y:S05]  /*1d110*/  @!P0 BRA `(.L_x_10988) ;  /* 0xfffffffc00f08947 */ /* 0x004fea000383ffff */
[----:B------:R-:W-:Y:S05]  /*1d120*/  BRA `(.L_x_10987) ;  /* 0xfffffe5000b07947 */ /* 0x000fea000383ffff */
.L_x_11007:
[----:B-1----:R1:W2:Y:S02]  /*1d130*/  SYNCS.PHASECHK.TRANS64.TRYWAIT P0, [R0+URZ], R11 ;  /* 0x0000000b000075a7 */ /* 0x0022a4000800017f */
[----:B--2---:R-:W-:Y:S05]  /*1d140*/  @!P0 NANOSLEEP.SYNCS 0x989680 ;  /* 0x009896800000895d */ /* 0x004fea0003900000 */
[----:B------:R-:W2:Y:S02]  /*1d150*/  @!P0 SYNCS.PHASECHK.TRANS64 P0, [R0+URZ], R11 ;  /* 0x0000000b000085a7 */ /* 0x000ea4000800007f */
[----:B--2---:R-:W-:Y:S05]  /*1d160*/  @!P0 BRA `(.L_x_11007) ;  /* 0xfffffffc00f08947 */ /* 0x004fea000383ffff */
[----:B------:R-:W-:Y:S05]  /*1d170*/  BRA `(.L_x_11006) ;  /* 0xfffffe7c00e47947 */ /* 0x000fea000383ffff */
.L_x_11029:
[----:B--2---:R2:W3:Y:S02]  /*1d180*/  SYNCS.PHASECHK.TRANS64.TRYWAIT P0, [R8+URZ], R9 ;  /* 0x00000009080075a7 */ /* 0x0044e4000800017f */
[----:B---3--:R-:W-:Y:S05]  /*1d190*/  @!P0 NANOSLEEP.SYNCS 0x989680 ;  /* 0x009896800000895d */ /* 0x008fea0003900000 */
[----:B------:R-:W3:Y:S02]  /*1d1a0*/  @!P0 SYNCS.PHASECHK.TRANS64 P0, [R8+URZ], R9 ;  /* 0x00000009080085a7 */ /* 0x000ee4000800007f */
[----:B---3--:R-:W-:Y:S05]  /*1d1b0*/  @!P0 BRA `(.L_x_11029) ;  /* 0xfffffffc00f08947 */ /* 0x008fea000383ffff */
[----:B------:R-:W-:Y:S05]  /*1d1c0*/  BRA `(.L_x_11028) ;  /* 0xfffffeb400d07947 */ /* 0x000fea000383ffff */
.L_x_11038:
[----:B-1----:R1:W2:Y:S02]  /*1d1d0*/  SYNCS.PHASECHK.TRANS64.TRYWAIT P0, [R150+URZ], R151 ;  /* 0x00000097960075a7 */ /* 0x0022a4000800017f */
[----:B--2---:R-:W-:Y:S05]  /*1d1e0*/  @!P0 NANOSLEEP.SYNCS 0x989680 ;  /* 0x009896800000895d */ /* 0x004fea0003900000 */
[----:B------:R-:W2:Y:S02]  /*1d1f0*/  @!P0 SYNCS.PHASECHK.TRANS64 P0, [R150+URZ], R151 ;  /* 0x00000097960085a7 */ /* 0x000ea4000800007f */
[----:B--2---:R-:W-:Y:S05]  /*1d200*/  @!P0 BRA `(.L_x_11038) ;  /* 0xfffffffc00f08947 */ /* 0x004fea000383ffff */
[----:B------:R-:W-:Y:S05]  /*1d210*/  BRA `(.L_x_11037) ;  /* 0xfffffee000647947 */ /* 0x000fea000383ffff */
.L_x_11049:
[----:B0-----:R0:W1:Y:S02]  /*1d220*/  SYNCS.PHASECHK.TRANS64.TRYWAIT P0, [R2+URZ], R5 ;  /* 0x00000005020075a7 */ /* 0x001064000800017f */
[----:B-1----:R-:W-:Y:S05]  /*1d230*/  @!P0 NANOSLEEP.SYNCS 0x989680 ;  /* 0x009896800000895d */ /* 0x002fea0003900000 */
[----:B------:R-:W1:Y:S02]  /*1d240*/  @!P0 SYNCS.PHASECHK.TRANS64 P0, [R2+URZ], R5 ;  /* 0x00000005020085a7 */ /* 0x000e64000800007f */
[----:B-1----:R-:W-:Y:S05]  /*1d250*/  @!P0 BRA `(.L_x_11049) ;  /* 0xfffffffc00f08947 */ /* 0x002fea000383ffff */
[----:B------:R-:W-:Y:S05]  /*1d260*/  BRA `(.L_x_11048) ;  /* 0xffffff14009c7947 */ /* 0x000fea000383ffff */
.L_x_11068:
[----:B-1----:R1:W2:Y:S02]  /*1d270*/  SYNCS.PHASECHK.TRANS64.TRYWAIT P0, [R148+URZ], R149 ;  /* 0x00000095940075a7 */ /* 0x0022a4000800017f */
[----:B--2---:R-:W-:Y:S05]  /*1d280*/  @!P0 NANOSLEEP.SYNCS 0x989680 ;  /* 0x009896800000895d */ /* 0x004fea0003900000 */
[----:B------:R-:W2:Y:S02]  /*1d290*/  @!P0 SYNCS.PHASECHK.TRANS64 P0, [R148+URZ], R149 ;  /* 0x00000095940085a7 */ /* 0x000ea4000800007f */
[----:B--2---:R-:W-:Y:S05]  /*1d2a0*/  @!P0 BRA `(.L_x_11068) ;  /* 0xfffffffc00f08947 */ /* 0x004fea000383ffff */
[----:B------:R-:W-:Y:S05]  /*1d2b0*/  BRA `(.L_x_11067) ;  /* 0xffffff5000f47947 */ /* 0x000fea000383ffff */
.L_x_11091:
[----:B------:R-:W-:Y:S02]  /*1d2c0*/  IMAD.MOV.U32 R13, RZ, RZ, R18 ;  /* 0x000000ffff0d7224 */ /* 0x000fe400078e0012 */
[----:B------:R-:W-:Y:S02]  /*1d2d0*/  IMAD.MOV.U32 R12, RZ, RZ, RZ ;  /* 0x000000ffff0c7224 */ /* 0x000fe400078e00ff */
[----:B------:R-:W-:Y:S02]  /*1d2e0*/  IMAD.MOV.U32 R11, RZ, RZ, 0x1f ;  /* 0x0000001fff0b7424 */ /* 0x000fe400078e00ff */
[----:B------:R-:W-:-:S07]  /*1d2f0*/  IMAD.MOV.U32 R15, RZ, RZ, -0x1 ;  /* 0xffffffffff0f7424 */ /* 0x000fce00078e00ff */
[----:B-----5:R-:W-:Y:S05]  /*1d300*/  WARPSYNC.COLLECTIVE R15, `(.L_x_11131) ;  /* 0x000000000f087348 */ /* 0x020fea0003c00000 */
[----:B------:R0:W1:Y:S02]  /*1d310*/  SHFL.IDX P6, R14, R13, R12, R11 ;  /* 0x0000000c0d0e7389 */ /* 0x00006400000c000b */
[----:B01---5:R-:W-:Y:S01]  /*1d320*/  ENDCOLLECTIVE ;  /* 0x000000000000791b */ /* 0x023fe20003800000 */
.L_x_11131:
[----:B------:R-:W-:Y:S05]  /*1d330*/  BRA `(.L_x_11132) ;  /* 0xffffffd000d87947 */ /* 0x000fea000383ffff */
.L_x_11093:
[----:B0-----:R-:W-:-:S04]  /*1d340*/  IMAD.U32 R3, RZ, RZ, UR46 ;  /* 0x0000002eff037e24 */ /* 0x001fc8000f8e00ff */
[----:B------:R0:W1:Y:S03]  /*1d350*/  SYNCS.PHASECHK.TRANS64.TRYWAIT P0, [R3+URZ+0x22840], R2 ;  /* 0x02284002030075a7 */ /* 0x000066000800017f */
[----:B-1----:R-:W-:Y:S05]  /*1d360*/  @!P0 NANOSLEEP.SYNCS 0x989680 ;  /* 0x009896800000895d */ /* 0x002fea0003900000 */
[----:B------:R-:W1:Y:S02]  /*1d370*/  @!P0 SYNCS.PHASECHK.TRANS64 P0, [R3+URZ+0x22840], R2 ;  /* 0x02284002030085a7 */ /* 0x000e64000800007f */
[----:B-1----:R-:W-:Y:S05]  /*1d380*/  @!P0 BRA `(.L_x_11093) ;  /* 0xfffffffc00ec8947 */ /* 0x002fea000383ffff */
[----:B------:R-:W-:Y:S05]  /*1d390*/  BRA `(.L_x_11133) ;  /* 0xffffffd4001c7947 */ /* 0x000fea000383ffff */
.L_x_11094:
        /* <DEDUP_REMOVED lines=8> */
.L_x_11135:
[----:B------:R-:W-:Y:S05]  /*1d420*/  BSYNC B0 ;  /* 0x0000000000007941 */ /* 0x000fea0003800000 */
.L_x_11134:
        /* <DEDUP_REMOVED lines=9> */
.L_x_11136:
[----:B------:R-:W-:Y:S02]  /*1d4c0*/  IMAD.MOV.U32 R13, RZ, RZ, R5 ;  /* 0x000000ffff0d7224 */ /* 0x000fe400078e0005 */
[----:B------:R-:W-:Y:S01]  /*1d4d0*/  IMAD.MOV.U32 R12, RZ, RZ, 0x1 ;  /* 0x00000001ff0c7424 */ /* 0x000fe200078e00ff */
[----:B------:R-:W-:-:S13]  /*1d4e0*/  @P0 LEA R2, P1, R23, R14, 0x1 ;  /* 0x0000000e17020211 */ /* 0x000fda00078208ff */
[----:B------:R-:W-:Y:S05]  /*1d4f0*/  WARPSYNC.COLLECTIVE R15, `(.L_x_11137) ;  /* 0x000000000f087348 */ /* 0x000fea0003c00000 */
[----:B------:R0:W1:Y:S02]  /*1d500*/  SHFL.IDX P6, R14, R13, R12, R11 ;  /* 0x0000000c0d0e7389 */ /* 0x00006400000c000b */
[----:B01----:R-:W-:Y:S01]  /*1d510*/  ENDCOLLECTIVE ;  /* 0x000000000000791b */ /* 0x003fe20003800000 */
.L_x_11137:
        /* <DEDUP_REMOVED lines=12> */
.L_x_11138:
[----:B------:R-:W-:Y:S02]  /*1d5e0*/  IMAD.MOV.U32 R13, RZ, RZ, R5 ;  /* 0x000000ffff0d7224 */ /* 0x000fe400078e0005 */
[----:B------:R-:W-:Y:S01]  /*1d5f0*/  IMAD.MOV.U32 R12, RZ, RZ, 0x2 ;  /* 0x00000002ff0c7424 */ /* 0x000fe200078e00ff */
[----:B------:R-:W-:-:S13]  /*1d600*/  @P0 LEA R2, P1, R23, R14, 0x1 ;  /* 0x0000000e17020211 */ /* 0x000fda00078208ff */
[----:B------:R-:W-:Y:S05]  /*1d610*/  WARPSYNC.COLLECTIVE R15, `(.L_x_11139) ;  /* 0x000000000f087348 */ /* 0x000fea0003c00000 */
[----:B------:R0:W1:Y:S02]  /*1d620*/  SHFL.IDX P6, R14, R13, R12, R11 ;  /* 0x0000000c0d0e7389 */ /* 0x00006400000c000b */
[----:B01----:R-:W-:Y:S01]  /*1d630*/  ENDCOLLECTIVE ;  /* 0x000000000000791b */ /* 0x003fe20003800000 */
.L_x_11139:
        /* <DEDUP_REMOVED lines=12> */
.L_x_11140:
[----:B------:R-:W-:Y:S02]  /*1d700*/  IMAD.MOV.U32 R13, RZ, RZ, R5 ;  /* 0x000000ffff0d7224 */ /* 0x000fe400078e0005 */
[----:B------:R-:W-:Y:S01]  /*1d710*/  IMAD.MOV.U32 R12, RZ, RZ, 0x3 ;  /* 0x00000003ff0c7424 */ /* 0x000fe200078e00ff */
[----:B------:R-:W-:-:S13]  /*1d720*/  @P0 LEA R2, P1, R23, R14, 0x1 ;  /* 0x0000000e17020211 */ /* 0x000fda00078208ff */
[----:B------:R-:W-:Y:S05]  /*1d730*/  WARPSYNC.COLLECTIVE R15, `(.L_x_11141) ;  /* 0x000000000f087348 */ /* 0x000fea0003c00000 */
[----:B------:R0:W1:Y:S02]  /*1d740*/  SHFL.IDX P6, R14, R13, R12, R11 ;  /* 0x0000000c0d0e7389 */ /* 0x00006400000c000b */
[----:B01----:R-:W-:Y:S01]  /*1d750*/  ENDCOLLECTIVE ;  /* 0x000000000000791b */ /* 0x003fe20003800000 */
.L_x_11141:
        /* <DEDUP_REMOVED lines=12> */
.L_x_11142:
[----:B------:R-:W-:Y:S02]  /*1d820*/  IMAD.MOV.U32 R13, RZ, RZ, R5 ;  /* 0x000000ffff0d7224 */ /* 0x000fe400078e0005 */
[----:B------:R-:W-:Y:S01]  /*1d830*/  IMAD.MOV.U32 R12, RZ, RZ, 0x4 ;  /* 0x00000004ff0c7424 */ /* 0x000fe200078e00ff */
[----:B------:R-:W-:-:S13]  /*1d840*/  @P0 LEA R2, P1, R23, R14, 0x1 ;  /* 0x0000000e17020211 */ /* 0x000fda00078208ff */
[----:B------:R-:W-:Y:S05]  /*1d850*/  WARPSYNC.COLLECTIVE R15, `(.L_x_11143) ;  /* 0x000000000f087348 */ /* 0x000fea0003c00000 */
[----:B------:R0:W1:Y:S02]  /*1d860*/  SHFL.IDX P6, R14, R13, R12, R11 ;  /* 0x0000000c0d0e7389 */ /* 0x00006400000c000b */
[----:B01----:R-:W-:Y:S01]  /*1d870*/  ENDCOLLECTIVE ;  /* 0x000000000000791b */ /* 0x003fe20003800000 */
.L_x_11143:
        /* <DEDUP_REMOVED lines=12> */
.L_x_11144:
[----:B------:R-:W-:Y:S02]  /*1d940*/  IMAD.MOV.U32 R13, RZ, RZ, R5 ;  /* 0x000000ffff0d7224 */ /* 0x000fe400078e0005 */
[----:B------:R-:W-:Y:S01]  /*1d950*/  IMAD.MOV.U32 R12, RZ, RZ, 0x5 ;  /* 0x00000005ff0c7424 */ /* 0x000fe200078e00ff */
[----:B------:R-:W-:-:S13]  /*1d960*/  @P0 LEA R2, P1, R23, R14, 0x1 ;  /* 0x0000000e17020211 */ /* 0x000fda00078208ff */
[----:B------:R-:W-:Y:S05]  /*1d970*/  WARPSYNC.COLLECTIVE R15, `(.L_x_11145) ;  /* 0x000000000f087348 */ /* 0x000fea0003c00000 */
[----:B------:R0:W1:Y:S02]  /*1d980*/  SHFL.IDX P6, R14, R13, R12, R11 ;  /* 0x0000000c0d0e7389 */ /* 0x00006400000c000b */
[----:B01----:R-:W-:Y:S01]  /*1d990*/  ENDCOLLECTIVE ;  /* 0x000000000000791b */ /* 0x003fe20003800000 */
.L_x_11145:
        /* <DEDUP_REMOVED lines=10> */
.L_x_11146:
[----:B------:R-:W-:Y:S05]  /*1da40*/  BRA `(.L_x_11147) ;  /* 0xffffffd000907947 */ /* 0x000fea000383ffff */
.L_x_11097:
[----:B------:R-:W-:Y:S02]  /*1da50*/  IMAD.MOV.U32 R13, RZ, RZ, R6 ;  /* 0x000000ffff0d7224 */ /* 0x000fe400078e0006 */
[----:B------:R-:W-:Y:S02]  /*1da60*/  IMAD.MOV.U32 R12, RZ, RZ, RZ ;  /* 0x000000ffff0c7224 */ /* 0x000fe400078e00ff */
[----:B------:R-:W-:Y:S02]  /*1da70*/  IMAD.MOV.U32 R11, RZ, RZ, 0x181f ;  /* 0x0000181fff0b7424 */ /* 0x000fe400078e00ff */
[----:B------:R-:W-:Y:S02]  /*1da80*/  IMAD.MOV.U32 R15, RZ, RZ, -0x1 ;  /* 0xffffffffff0f7424 */ /* 0x000fe400078e00ff */
[----:B------:R-:W-:-:S07]  /*1da90*/  VIADD R4, R35, UR40 ;  /* 0x0000002823047c36 */ /* 0x000fce0008000000 */
[----:B------:R-:W-:Y:S05]  /*1daa0*/  WARPSYNC.COLLECTIVE R15, `(.L_x_11148) ;  /* 0x000000000f087348 */ /* 0x000fea0003c00000 */
[----:B------:R0:W1:Y:S02]  /*1dab0*/  SHFL.IDX P6, R14, R13, R12, R11 ;  /* 0x0000000c0d0e7389 */ /* 0x00006400000c000b */
[----:B01----:R-:W-:Y:S01]  /*1dac0*/  ENDCOLLECTIVE ;  /* 0x000000000000791b */ /* 0x003fe20003800000 */
.L_x_11148:
[----:B------:R-:W-:Y:S02]  /*1dad0*/  VIADD R8, R4, 0x10 ;  /* 0x0000001004087836 */ /* 0x000fe40000000000 */
[----:B------:R-:W-:Y:S02]  /*1dae0*/  IMAD.MOV.U32 R13, RZ, RZ, R0 ;  /* 0x000000ffff0d7224 */ /* 0x000fe400078e0000 */
[----:B------:R-:W-:-:S07]  /*1daf0*/  IMAD.MOV.U32 R2, RZ, RZ, R14 ;  /* 0x000000ffff027224 */ /* 0x000fce00078e000e */
[----:B------:R-:W-:Y:S05]  /*1db00*/  WARPSYNC.COLLECTIVE R15, `(.L_x_11149) ;  /* 0x000000000f087348 */ /* 0x000fea0003c00000 */
[----:B------:R0:W1:Y:S02]  /*1db10*/  SHFL.IDX P6, R14, R13, R12, R11 ;  /* 0x0000000c0d0e7389 */ /* 0x00006400000c000b */
[----:B01----:R-:W-:Y:S01]  /*1db20*/  ENDCOLLECTIVE ;  /* 0x000000000000791b */ /* 0x003fe20003800000 */
.L_x_11149:
[----:B------:R-:W-:Y:S02]  /*1db30*/  ULDC UR4, c[0x0][0x288] ;  /* 0x0000a20000047ab9 */ /* 0x000fe40000000800 */
[----:B------:R-:W-:-:S05]  /*1db40*/  IMAD R5, R7, UR4, RZ ;  /* 0x0000000407057c24 */ /* 0x000fca000f8e02ff */
[----:B------:R-:W-:Y:S01]  /*1db50*/  ISETP.GE.AND P0, PT, R4, R5, PT ;  /* 0x000000050400720c */ /* 0x000fe20003f06270 */
[----:B------:R-:W-:Y:S02]  /*1db60*/  IMAD.MOV.U32 R13, RZ, RZ, R6 ;  /* 0x000000ffff0d7224 */ /* 0x000fe400078e0006 */
[----:B------:R-:W-:-:S10]  /*1db70*/  IMAD.MOV.U32 R12, RZ, RZ, 0x1 ;  /* 0x00000001ff0c7424 */ /* 0x000fd400078e00ff */
[----:B------:R-:W-:Y:S02]  /*1db80*/  @!P0 LEA R9, R29, UR46, 0x1 ;  /* 0x0000002e1d098c11 */ /* 0x000fe4000f8e08ff */
[----:B------:R-:W-:-:S05]  /*1db90*/  @!P0 LEA R14, P2, R23, R14, 0x1 ;  /* 0x0000000e170e8211 */ /* 0x000fca00078408ff */
[----:B------:R-:W-:Y:S02]  /*1dba0*/  @!P0 IMAD.X R3, RZ, RZ, R2, P2 ;  /* 0x000000ffff038224 */ /* 0x000fe400010e0602 */
[----:B------:R-:W-:-:S07]  /*1dbb0*/  @!P0 IMAD.MOV.U32 R2, RZ, RZ, R14 ;  /* 0x000000ffff028224 */ /* 0x000fce00078e000e */
[----:B------:R-:W-:Y:S05]  /*1dbc0*/  WARPSYNC.COLLECTIVE R15, `(.L_x_11150) ;  /* 0x000000000f087348 */ /* 0x000fea0003c00000 */
[----:B------:R0:W1:Y:S02]  /*1dbd0*/  SHFL.IDX P6, R14, R13, R12, R11 ;  /* 0x0000000c0d0e7389 */ /* 0x00006400000c000b */
[----:B01----:R-:W-:Y:S01]  /*1dbe0*/  ENDCOLLECTIVE ;  /* 0x000000000000791b */ /* 0x003fe20003800000 */
.L_x_11150:
        /* <DEDUP_REMOVED lines=8> */
[----:B0-----:R-:W-:-:S07]  /*1dc70*/  IMAD.MOV.U32 R7, RZ, RZ, R14 ;  /* 0x000000ffff077224 */ /* 0x001fce00078e000e */
[----:B------:R-:W-:Y:S05]  /*1dc80*/  WARPSYNC.COLLECTIVE R15, `(.L_x_11151) ;  /* 0x000000000f087348 */ /* 0x000fea0003c00000 */
[----:B------:R0:W1:Y:S02]  /*1dc90*/  SHFL.IDX P6, R14, R13, R12, R11 ;  /* 0x0000000c0d0e7389 */ /* 0x00006400000c000b */
[----:B01----:R-:W-:Y:S01]  /*1dca0*/  ENDCOLLECTIVE ;  /* 0x000000000000791b */ /* 0x003fe20003800000 */
.L_x_11151:
[----:B------:R-:W-:Y:S02]  /*1dcb0*/  IMAD.MOV.U32 R13, RZ, RZ, R6 ;  /* 0x000000ffff0d7224 */ /* 0x000fe400078e0006 */
[----:B------:R-:W-:Y:S01]  /*1dcc0*/  IMAD.MOV.U32 R12, RZ, RZ, 0x2 ;  /* 0x00000002ff0c7424 */ /* 0x000fe200078e00ff */
[----:B------:R-:W-:-:S13]  /*1dcd0*/  @!P0 LEA R2, P2, R23, R14, 0x1 ;  /* 0x0000000e17028211 */ /* 0x000fda00078408ff */
[----:B------:R-:W-:Y:S05]  /*1dce0*/  WARPSYNC.COLLECTIVE R15, `(.L_x_11152) ;  /* 0x000000000f087348 */ /* 0x000fea0003c00000 */
[----:B------:R0:W1:Y:S02]  /*1dcf0*/  SHFL.IDX P6, R14, R13, R12, R11 ;  /* 0x0000000c0d0e7389 */ /* 0x00006400000c000b */
[----:B01----:R-:W-:Y:S01]  /*1dd00*/  ENDCOLLECTIVE ;  /* 0x000000000000791b */ /* 0x003fe20003800000 */
.L_x_11152:
        /* <DEDUP_REMOVED lines=13> */
.L_x_11153:
[----:B------:R-:W-:Y:S02]  /*1dde0*/  IMAD.MOV.U32 R13, RZ, RZ, R6 ;  /* 0x000000ffff0d7224 */ /* 0x000fe400078e0006 */
[----:B------:R-:W-:Y:S01]  /*1ddf0*/  IMAD.MOV.U32 R12, RZ, RZ, 0x3 ;  /* 0x00000003ff0c7424 */ /* 0x000fe200078e00ff */
[----:B------:R-:W-:-:S13]  /*1de00*/  @!P0 LEA R2, P2, R23, R14, 0x1 ;  /* 0x0000000e17028211 */ /* 0x000fda00078408ff */
[----:B------:R-:W-:Y:S05]  /*1de10*/  WARPSYNC.COLLECTIVE R15, `(.L_x_11154) ;  /* 0x000000000f087348 */ /* 0x000fea0003c00000 */
[----:B------:R0:W1:Y:S02]  /*1de20*/  SHFL.IDX P6, R14, R13, R12, R11 ;  /* 0x0000000c0d0e7389 */ /* 0x00006400000c000b */
[----:B01----:R-:W-:Y:S01]  /*1de30*/  ENDCOLLECTIVE ;  /* 0x000000000000791b */ /* 0x003fe20003800000 */
.L_x_11154:
        /* <DEDUP_REMOVED lines=13> */
.L_x_11155:
[----:B------:R-:W-:Y:S02]  /*1df10*/  IMAD.MOV.U32 R13, RZ, RZ, R6 ;  /* 0x000000ffff0d7224 */ /* 0x000fe400078e0006 */
[----:B------:R-:W-:Y:S01]  /*1df20*/  IMAD.MOV.U32 R12, RZ, RZ, 0x4 ;  /* 0x00000004ff0c7424 */ /* 0x000fe200078e00ff */
[----:B------:R-:W-:-:S13]  /*1df30*/  @!P0 LEA R2, P2, R23, R14, 0x1 ;  /* 0x0000000e17028211 */ /* 0x000fda00078408ff */
[----:B------:R-:W-:Y:S05]  /*1df40*/  WARPSYNC.COLLECTIVE R15, `(.L_x_11156) ;  /* 0x000000000f087348 */ /* 0x000fea0003c00000 */
[----:B------:R0:W1:Y:S02]  /*1df50*/  SHFL.IDX P6, R14, R13, R12, R11 ;  /* 0x0000000c0d0e7389 */ /* 0x00006400000c000b */
[----:B01----:R-:W-:Y:S01]  /*1df60*/  ENDCOLLECTIVE ;  /* 0x000000000000791b */ /* 0x003fe20003800000 */
.L_x_11156:
        /* <DEDUP_REMOVED lines=13> */
.L_x_11157:
[----:B------:R-:W-:Y:S02]  /*1e040*/  IMAD.MOV.U32 R13, RZ, RZ, R6 ;  /* 0x000000ffff0d7224 */ /* 0x000fe400078e0006 */
[----:B------:R-:W-:Y:S01]  /*1e050*/  IMAD.MOV.U32 R12, RZ, RZ, 0x5 ;  /* 0x00000005ff0c7424 */ /* 0x000fe200078e00ff */
[----:B------:R-:W-:-:S13]  /*1e060*/  @!P0 LEA R2, P2, R23, R14, 0x1 ;  /* 0x0000000e17028211 */ /* 0x000fda00078408ff */
[----:B------:R-:W-:Y:S05]  /*1e070*/  WARPSYNC.COLLECTIVE R15, `(.L_x_11158) ;  /* 0x000000000f087348 */ /* 0x000fea0003c00000 */
[----:B------:R0:W1:Y:S02]  /*1e080*/  SHFL.IDX P6, R14, R13, R12, R11 ;  /* 0x0000000c0d0e7389 */ /* 0x00006400000c000b */
[----:B01----:R-:W-:Y:S01]  /*1e090*/  ENDCOLLECTIVE ;  /* 0x000000000000791b */ /* 0x003fe20003800000 */
.L_x_11158:
[----:B------:R-:W-:-:S05]  /*1e0a0*/  @!P0 IMAD.X R3, RZ, RZ, R7, P2 ;  /* 0x000000ffff038224 */ /* 0x000fca00010e0607 */
        /* <DEDUP_REMOVED lines=11> */
.L_x_11159:
[----:B------:R-:W-:Y:S02]  /*1e160*/  IMAD.MOV.U32 R13, RZ, RZ, R6 ;  /* 0x000000ffff0d7224 */ /* 0x000fe400078e0006 */
[----:B------:R-:W-:Y:S01]  /*1e170*/  IMAD.MOV.U32 R12, RZ, RZ, 0x6 ;  /* 0x00000006ff0c7424 */ /* 0x000fe200078e00ff */
[----:B------:R-:W-:-:S13]  /*1e180*/  @!P0 LEA R2, P2, R23, R14, 0x1 ;  /* 0x0000000e17028211 */ /* 0x000fda00078408ff */
[----:B------:R-:W-:Y:S05]  /*1e190*/  WARPSYNC.COLLECTIVE R15, `(.L_x_11160) ;  /* 0x000000000f087348 */ /* 0x000fea0003c00000 */
[----:B------:R0:W1:Y:S02]  /*1e1a0*/  SHFL.IDX P6, R14, R13, R12, R11 ;  /* 0x0000000c0d0e7389 */ /* 0x00006400000c000b */
[----:B01----:R-:W-:Y:S01]  /*1e1b0*/  ENDCOLLECTIVE ;  /* 0x000000000000791b */ /* 0x003fe20003800000 */
.L_x_11160:
[----:B------:R-:W-:-:S05]  /*1e1c0*/  @!P0 IMAD.X R3, RZ, RZ, R7, P2 ;  /* 0x000000ffff038224 */ /* 0x000fca00010e0607 */
[----:B------:R-:W-:Y:S01]  /*1e1d0*/  @!PT LDS RZ, [RZ] ;  /* 0x00000000fffff984 */ /* 0x000fe20000000800 */
[----:B------:R-:W-:Y:S01]  /*1e1e0*/  @!PT LDS RZ, [RZ] ;  /* 0x00000000fffff984 */ /* 0x000fe20000000800 */
[----:B------:R-:W-:Y:S01]  /*1e1f0*/  @!PT LDS RZ, [RZ] ;  /* 0x00000000fffff984 */ /* 0x000fe20000000800 */
[----:B------:R0:W-:Y:S01]  /*1e200*/  @!P0 LDGSTS.E.BYPASS.LTC128B.128 [R21+0x1ac00], desc[UR36][R2.64], !P1 ;  /* 0x1ac0000002158fae */ /* 0x0001e2000c901d64 */
[----:B------:R-:W-:Y:S02]  /*1e210*/  IMAD.MOV.U32 R13, RZ, RZ, R0 ;  /* 0x000000ffff0d7224 */ /* 0x000fe400078e0000 */
[----:B0-----:R-:W-:Y:S02]  /*1e220*/  VIADD R2, R4, 0x60 ;  /* 0x0000006004027836 */ /* 0x001fe40000000000 */
[----:B------:R-:W-:-:S03]  /*1e230*/  IMAD.MOV.U32 R7, RZ, RZ, R14 ;  /* 0x000000ffff077224 */ /* 0x000fc600078e000e */
[----:B------:R-:W-:-:S13]  /*1e240*/  ISETP.GE.AND P0, PT, R2, R5, PT ;  /* 0x000000050200720c */ /* 0x000fda0003f06270 */
[----:B------:R-:W-:Y:S05]  /*1e250*/  WARPSYNC.COLLECTIVE R15, `(.L_x_11161) ;  /* 0x000000000f087348 */ /* 0x000fea0003c00000 */
[----:B------:R0:W1:Y:S02]  /*1e260*/  SHFL.IDX P6, R14, R13, R12, R11 ;  /* 0x0000000c0d0e7389 */ /* 0x00006400000c000b */
[----:B01----:R-:W-:Y:S01]  /*1e270*/  ENDCOLLECTIVE ;  /* 0x000000000000791b */ /* 0x003fe20003800000 */
.L_x_11161:
[----:B------:R-:W-:Y:S01]  /*1e280*/  @!P0 LEA R9, R29, UR46, 0x1 ;  /* 0x0000002e1d098c11 */ /* 0x000fe2000f8e08ff */
[----:B------:R-:W-:Y:S02]  /*1e290*/  IMAD.MOV.U32 R13, RZ, RZ, R6 ;  /* 0x000000ffff0d7224 */ /* 0x000fe400078e0006 */
[----:B------:R-:W-:Y:S01]  /*1e2a0*/  IMAD.MOV.U32 R12, RZ, RZ, 0x7 ;  /* 0x00000007ff0c7424 */ /* 0x000fe200078e00ff */
[----:B------:R-:W-:-:S13]  /*1e2b0*/  @!P0 LEA R2, P2, R23, R14, 0x1 ;  /* 0x0000000e17028211 */ /* 0x000fda00078408ff */
[----:B------:R-:W-:Y:S05]  /*1e2c0*/  WARPSYNC.COLLECTIVE R15, `(.L_x_11162) ;  /* 0x000000000f087348 */ /* 0x000fea0003c00000 */
[----:B------:R0:W1:Y:S02]  /*1e2d0*/  SHFL.IDX P6, R14, R13, R12, R11 ;  /* 0x0000000c0d0e7389 */ /* 0x00006400000c000b */
[----:B01----:R-:W-:Y:S01]  /*1e2e0*/  ENDCOLLECTIVE ;  /* 0x000000000000791b */ /* 0x003fe20003800000 */
.L_x_11162:
        /* <DEDUP_REMOVED lines=10> */
.L_x_11163:
[----:B------:R-:W-:Y:S05]  /*1e390*/  BRA `(.L_x_11164) ;  /* 0xffffffd000847947 */ /* 0x000fea000383ffff */
.L_x_11098:
[----:B0-----:R-:W-:-:S04]  /*1e3a0*/  IMAD.U32 R3, RZ, RZ, UR46 ;  /* 0x0000002eff037e24 */ /* 0x001fc8000f8e00ff */
[----:B------:R0:W1:Y:S03]  /*1e3b0*/  SYNCS.PHASECHK.TRANS64.TRYWAIT P0, [R3+URZ+0x22820], R0 ;  /* 0x02282000030075a7 */ /* 0x000066000800017f */
[----:B-1----:R-:W-:Y:S05]  /*1e3c0*/  @!P0 NANOSLEEP.SYNCS 0x989680 ;  /* 0x009896800000895d */ /* 0x002fea0003900000 */
[----:B------:R-:W1:Y:S02]  /*1e3d0*/  @!P0 SYNCS.PHASECHK.TRANS64 P0, [R3+URZ+0x22820], R0 ;  /* 0x02282000030085a7 */ /* 0x000e64000800007f */
[----:B-1----:R-:W-:Y:S05]  /*1e3e0*/  @!P0 BRA `(.L_x_11098) ;  /* 0xfffffffc00ec8947 */ /* 0x002fea000383ffff */
[----:B------:R-:W-:Y:S05]  /*1e3f0*/  BRA `(.L_x_11165) ;  /* 0xffffffd000b47947 */ /* 0x000fea000383ffff */
.L_x_11100:
[----:B0-----:R-:W-:-:S04]  /*1e400*/  IMAD.U32 R3, RZ, RZ, UR46 ;  /* 0x0000002eff037e24 */ /* 0x001fc8000f8e00ff */
[----:B------:R0:W1:Y:S03]  /*1e410*/  SYNCS.PHASECHK.TRANS64.TRYWAIT P0, [R3+URZ+0x22860], R0 ;  /* 0x02286000030075a7 */ /* 0x000066000800017f */
[----:B-1----:R-:W-:Y:S05]  /*1e420*/  @!P0 NANOSLEEP.SYNCS 0x989680 ;  /* 0x009896800000895d */ /* 0x002fea0003900000 */
[----:B------:R-:W1:Y:S02]  /*1e430*/  @!P0 SYNCS.PHASECHK.TRANS64 P0, [R3+URZ+0x22860], R0 ;  /* 0x02286000030085a7 */ /* 0x000e64000800007f */
[----:B-1----:R-:W-:Y:S05]  /*1e440*/  @!P0 BRA `(.L_x_11100) ;  /* 0xfffffffc00ec8947 */ /* 0x002fea000383ffff */
[----:B------:R-:W-:Y:S05]  /*1e450*/  BRA `(.L_x_11166) ;  /* 0xffffffd000b07947 */ /* 0x000fea000383ffff */
.L_x_11101:
        /* <DEDUP_REMOVED lines=8> */
.L_x_11168:
[----:B------:R-:W-:Y:S05]  /*1e4e0*/  BSYNC B0 ;  /* 0x0000000000007941 */ /* 0x000fea0003800000 */
.L_x_11167:
        /* <DEDUP_REMOVED lines=8> */
[----:B------:R-:W-:-:S10]  /*1e570*/  IMAD.SHL.U32 R17, R23, 0x2, RZ ;  /* 0x0000000217117824 */ /* 0x000fd400078e00ff */
[----:B------:R-:W-:Y:S05]  /*1e580*/  WARPSYNC.COLLECTIVE R15, `(.L_x_11169) ;  /* 0x000000000f087348 */ /* 0x000fea0003c00000 */
[----:B------:R0:W1:Y:S02]  /*1e590*/  SHFL.IDX P6, R14, R13, R12, R11 ;  /* 0x0000000c0d0e7389 */ /* 0x00006400000c000b */
[----:B01----:R-:W-:Y:S01]  /*1e5a0*/  ENDCOLLECTIVE ;  /* 0x000000000000791b */ /* 0x003fe20003800000 */
.L_x_11169:
[----:B------:R-:W-:Y:S02]  /*1e5b0*/  IMAD.MOV.U32 R6, RZ, RZ, RZ ;  /* 0x000000ffff067224 */ /* 0x000fe400078e00ff */
[----:B------:R-:W-:Y:S02]  /*1e5c0*/  IMAD.MOV.U32 R13, RZ, RZ, R18 ;  /* 0x000000ffff0d7224 */ /* 0x000fe400078e0012 */
[----:B------:R-:W-:Y:S01]  /*1e5d0*/  IMAD.MOV.U32 R12, RZ, RZ, 0x1 ;  /* 0x00000001ff0c7424 */ /* 0x000fe200078e00ff */
[----:B------:R-:W-:-:S13]  /*1e5e0*/  IADD3 R2, P0, R14, R17, RZ ;  /* 0x000000110e027210 */ /* 0x000fda0007f1e0ff */
[----:B------:R-:W-:Y:S05]  /*1e5f0*/  WARPSYNC.COLLECTIVE R15, `(.L_x_11170) ;  /* 0x000000000f087348 */ /* 0x000fea0003c00000 */
[----:B------:R0:W1:Y:S02]  /*1e600*/  SHFL.IDX P6, R14, R13, R12, R11 ;  /* 0x0000000c0d0e7389 */ /* 0x00006400000c000b */
[----:B01----:R-:W-:Y:S01]  /*1e610*/  ENDCOLLECTIVE ;  /* 0x000000000000791b */ /* 0x003fe20003800000 */
.L_x_11170:
[----:B------:R-:W-:Y:S01]  /*1e620*/  IMAD.X R3, RZ, RZ, R0, P0 ;  /* 0x000000ffff037224 */ /* 0x000fe200000e0600 */
[----:B------:R-:W-:Y:S02]  /*1e630*/  ISETP.LT.OR P0, PT, R22, 0x1, P4 ;  /* 0x000000011600780c */ /* 0x000fe40002701670 */
[----:B------:R-:W-:-:S05]  /*1e640*/  LEA R0, R29, UR46, 0x1 ;  /* 0x0000002e1d007c11 */ /* 0x000fca000f8e08ff */
[----:B------:R-:W-:Y:S02]  /*1e650*/  VIADD R31, R0, 0x400 ;  /* 0x00000400001f7836 */ /* 0x000fe40000000000 */
[----:B------:R-:W-:-:S04]  /*1e660*/  IMAD.MOV.U32 R13, RZ, RZ, R10 ;  /* 0x000000ffff0d7224 */ /* 0x000fc800078e000a */
        /* <DEDUP_REMOVED lines=9> */
.L_x_11171:
[----:B------:R-:W-:Y:S01]  /*1e700*/  @!PT LDS RZ, [RZ] ;  /* 0x00000000fffff984 */ /* 0x000fe20000000800 */
[----:B------:R-:W-:Y:S01]  /*1e710*/  @!PT LDS RZ, [RZ] ;  /* 0x00000000fffff984 */ /* 0x000fe20000000800 */
[----:B------:R-:W-:Y:S01]  /*1e720*/  @!PT LDS RZ, [RZ] ;  /* 0x00000000fffff984 */ /* 0x000fe20000000800 */
[----:B------:R-:W-:Y:S01]  /*1e730*/  LDGSTS.E.BYPASS.LTC128B.128 [R0+0x3400], desc[UR36][R2.64+0x80], !P0 ;  /* 0x0340008002007fae */ /* 0x000fe2000c101d64 */
[----:B------:R-:W-:-:S03]  /*1e740*/  LOP3.LUT P0, RZ, R5, 0x8, RZ, 0xc0, !PT ;  /* 0x0000000805ff7812 */ /* 0x000fc6000780c0ff */
[----:B------:R-:W-:Y:S01]  /*1e750*/  LDGSTS.E.BYPASS.LTC128B.128 [R0+0x6400], desc[UR36][R2.64+0x100], !P3 ;  /* 0x0640010002007fae */ /* 0x000fe2000d901d64 */
[----:B------:R-:W-:Y:S01]  /*1e760*/  ISETP.LT.OR P3, PT, R22, 0x1, !P0 ;  /* 0x000000011600780c */ /* 0x000fe20004761670 */
[----:B------:R-:W-:Y:S02]  /*1e770*/  IMAD.MOV.U32 R13, RZ, RZ, R18 ;  /* 0x000000ffff0d7224 */ /* 0x000fe400078e0012 */
[----:B------:R-:W-:-:S10]  /*1e780*/  IMAD.MOV.U32 R12, RZ, RZ, 0x2 ;  /* 0x00000002ff0c7424 */ /* 0x000fd400078e00ff */
[----:B------:R0:W-:Y:S02]  /*1e790*/  LDGSTS.E.BYPASS.LTC128B.128 [R0+0x9400], desc[UR36][R2.64+0x180], !P3 ;  /* 0x0940018002007fae */ /* 0x0001e4000d901d64 */
[----:B0-----:R-:W-:-:S13]  /*1e7a0*/  IADD3 R2, P3, R14, R17, RZ ;  /* 0x000000110e027210 */ /* 0x001fda0007f7e0ff */
[----:B------:R-:W-:Y:S05]  /*1e7b0*/  WARPSYNC.COLLECTIVE R15, `(.L_x_11172) ;  /* 0x000000000f087348 */ /* 0x000fea0003c00000 */
[----:B------:R0:W1:Y:S02]  /*1e7c0*/  SHFL.IDX P6, R14, R13, R12, R11 ;  /* 0x0000000c0d0e7389 */ /* 0x00006400000c000b */
[----:B01----:R-:W-:Y:S01]  /*1e7d0*/  ENDCOLLECTIVE ;  /* 0x000000000000791b */ /* 0x003fe20003800000 */
.L_x_11172:
        /* <DEDUP_REMOVED lines=12> */
.L_x_11173:
        /* <DEDUP_REMOVED lines=14> */
.L_x_11174:
        /* <DEDUP_REMOVED lines=12> */
.L_x_11175:
        /* <DEDUP_REMOVED lines=14> */
.L_x_11176:
        /* <DEDUP_REMOVED lines=12> */
.L_x_11177:
        /* <DEDUP_REMOVED lines=14> */
.L_x_11178:
        /* <DEDUP_REMOVED lines=12> */
.L_x_11179:
        /* <DEDUP_REMOVED lines=9> */
.L_x_11108:
[----:B-1----:R1:W2:Y:S02]  /*1ee10*/  SYNCS.PHASECHK.TRANS64.TRYWAIT P0, [R19+URZ+0x22840], R23 ;  /* 0x02284017130075a7 */ /* 0x0022a4000800017f */
[----:B--2---:R-:W-:Y:S05]  /*1ee20*/  @!P0 NANOSLEEP.SYNCS 0x989680 ;  /* 0x009896800000895d */ /* 0x004fea0003900000 */
[----:B------:R-:W2:Y:S02]  /*1ee30*/  @!P0 SYNCS.PHASECHK.TRANS64 P0, [R19+URZ+0x22840], R23 ;  /* 0x02284017130085a7 */ /* 0x000ea4000800007f */
[----:B--2---:R-:W-:Y:S05]  /*1ee40*/  @!P0 BRA `(.L_x_11108) ;  /* 0xfffffffc00f08947 */ /* 0x004fea000383ffff */
[----:B------:R-:W-:Y:S05]  /*1ee50*/  BRA `(.L_x_11181) ;  /* 0xffffffd000d87947 */ /* 0x000fea000383ffff */
.L_x_11109:
        /* <DEDUP_REMOVED lines=8> */
.L_x_11183:
[----:B------:R-:W-:Y:S05]  /*1eee0*/  BSYNC B1 ;  /* 0x0000000000017941 */ /* 0x000fea0003800000 */
.L_x_11182:
        /* <DEDUP_REMOVED lines=9> */
.L_x_11184:
[----:B------:R-:W-:Y:S02]  /*1ef80*/  IMAD.MOV.U32 R13, RZ, RZ, R24 ;  /* 0x000000ffff0d7224 */ /* 0x000fe400078e0018 */
[----:B------:R-:W-:Y:S01]  /*1ef90*/  IMAD.MOV.U32 R12, RZ, RZ, 0x1 ;  /* 0x00000001ff0c7424 */ /* 0x000fe200078e00ff */
[----:B------:R-:W-:-:S13]  /*1efa0*/  IADD3 R2, P0, R14, R17, RZ ;  /* 0x000000110e027210 */ /* 0x000fda0007f1e0ff */
[----:B------:R-:W-:Y:S05]  /*1efb0*/  WARPSYNC.COLLECTIVE R15, `(.L_x_11185) ;  /* 0x000000000f087348 */ /* 0x000fea0003c00000 */
[----:B------:R0:W1:Y:S02]  /*1efc0*/  SHFL.IDX P6, R14, R13, R12, R11 ;  /* 0x0000000c0d0e7389 */ /* 0x00006400000c000b */
[----:B01----:R-:W-:Y:S01]  /*1efd0*/  ENDCOLLECTIVE ;  /* 0x000000000000791b */ /* 0x003fe20003800000 */
.L_x_11185:
        /* <DEDUP_REMOVED lines=10> */
.L_x_11186:
[----:B------:R-:W-:Y:S02]  /*1f080*/  IMAD.MOV.U32 R13, RZ, RZ, R24 ;  /* 0x000000ffff0d7224 */ /* 0x000fe400078e0018 */
[----:B------:R-:W-:Y:S01]  /*1f090*/  IMAD.MOV.U32 R12, RZ, RZ, 0x2 ;  /* 0x00000002ff0c7424 */ /* 0x000fe200078e00ff */
[----:B------:R-:W-:-:S13]  /*1f0a0*/  IADD3 R2, P0, R14, R17, RZ ;  /* 0x000000110e027210 */ /* 0x000fda0007f1e0ff */
[----:B------:R-:W-:Y:S05]  /*1f0b0*/  WARPSYNC.COLLECTIVE R15, `(.L_x_11187) ;  /* 0x000000000f087348 */ /* 0x000fea0003c00000 */
[----:B------:R0:W1:Y:S02]  /*1f0c0*/  SHFL.IDX P6, R14, R13, R12, R11 ;  /* 0x0000000c0d0e7389 */ /* 0x00006400000c000b */
[----:B01----:R-:W-:Y:S01]  /*1f0d0*/  ENDCOLLECTIVE ;  /* 0x000000000000791b */ /* 0x003fe20003800000 */
.L_x_11187:
        /* <DEDUP_REMOVED lines=10> */
.L_x_11188:
[----:B------:R-:W-:Y:S02]  /*1f180*/  IMAD.MOV.U32 R13, RZ, RZ, R24 ;  /* 0x000000ffff0d7224 */ /* 0x000fe400078e0018 */
[----:B------:R-:W-:Y:S01]  /*1f190*/  IMAD.MOV.U32 R12, RZ, RZ, 0x3 ;  /* 0x00000003ff0c7424 */ /* 0x000fe200078e00ff */
[----:B------:R-:W-:-:S13]  /*1f1a0*/  IADD3 R2, P0, R14, R17, RZ ;  /* 0x000000110e027210 */ /* 0x000fda0007f1e0ff */
[----:B------:R-:W-:Y:S05]  /*1f1b0*/  WARPSYNC.COLLECTIVE R15, `(.L_x_11189) ;  /* 0x000000000f087348 */ /* 0x000fea0003c00000 */
[----:B------:R0:W1:Y:S02]  /*1f1c0*/  SHFL.IDX P6, R14, R13, R12, R11 ;  /* 0x0000000c0d0e7389 */ /* 0x00006400000c000b */
[----:B01----:R-:W-:Y:S01]  /*1f1d0*/  ENDCOLLECTIVE ;  /* 0x000000000000791b */ /* 0x003fe20003800000 */
.L_x_11189:
        /* <DEDUP_REMOVED lines=10> */
.L_x_11190:
[----:B------:R-:W-:Y:S02]  /*1f280*/  IMAD.MOV.U32 R13, RZ, RZ, R24 ;  /* 0x000000ffff0d7224 */ /* 0x000fe400078e0018 */
[----:B------:R-:W-:Y:S01]  /*1f290*/  IMAD.MOV.U32 R12, RZ, RZ, 0x4 ;  /* 0x00000004ff0c7424 */ /* 0x000fe200078e00ff */
[----:B------:R-:W-:-:S13]  /*1f2a0*/  IADD3 R2, P0, R14, R17, RZ ;  /* 0x000000110e027210 */ /* 0x000fda0007f1e0ff */
[----:B------:R-:W-:Y:S05]  /*1f2b0*/  WARPSYNC.COLLECTIVE R15, `(.L_x_11191) ;  /* 0x000000000f087348 */ /* 0x000fea0003c00000 */
[----:B------:R0:W1:Y:S02]  /*1f2c0*/  SHFL.IDX P6, R14, R13, R12, R11 ;  /* 0x0000000c0d0e7389 */ /* 0x00006400000c000b */
[----:B01----:R-:W-:Y:S01]  /*1f2d0*/  ENDCOLLECTIVE ;  /* 0x000000000000791b */ /* 0x003fe20003800000 */
.L_x_11191:
        /* <DEDUP_REMOVED lines=10> */
.L_x_11192:
[----:B------:R-:W-:Y:S02]  /*1f380*/  IMAD.MOV.U32 R13, RZ, RZ, R24 ;  /* 0x000000ffff0d7224 */ /* 0x000fe400078e0018 */
[----:B------:R-:W-:Y:S01]  /*1f390*/  IMAD.MOV.U32 R12, RZ, RZ, 0x5 ;  /* 0x00000005ff0c7424 */ /* 0x000fe200078e00ff */
[----:B------:R-:W-:-:S13]  /*1f3a0*/  IADD3 R2, P0, R14, R17, RZ ;  /* 0x000000110e027210 */ /* 0x000fda0007f1e0ff */
[----:B------:R-:W-:Y:S05]  /*1f3b0*/  WARPSYNC.COLLECTIVE R15, `(.L_x_11193) ;  /* 0x000000000f087348 */ /* 0x000fea0003c00000 */
[----:B------:R0:W1:Y:S02]  /*1f3c0*/  SHFL.IDX P6, R14, R13, R12, R11 ;  /* 0x0000000c0d0e7389 */ /* 0x00006400000c000b */
[----:B01----:R-:W-:Y:S01]  /*1f3d0*/  ENDCOLLECTIVE ;  /* 0x000000000000791b */ /* 0x003fe20003800000 */
.L_x_11193:
        /* <DEDUP_REMOVED lines=10> */
.L_x_11194:
[----:B------:R-:W-:Y:S05]  /*1f480*/  BRA `(.L_x_11195) ;  /* 0xffffffd000347947 */ /* 0x000fea000383ffff */
.L_x_11114:
[----:B---3--:R3:W4:Y:S02]  /*1f490*/  SYNCS.PHASECHK.TRANS64.TRYWAIT P0, [R19+URZ+0x22860], R23 ;  /* 0x02286017130075a7 */ /* 0x008724000800017f */
[----:B----4-:R-:W-:Y:S05]  /*1f4a0*/  @!P0 NANOSLEEP.SYNCS 0x989680 ;  /* 0x009896800000895d */ /* 0x010fea0003900000 */
[----:B------:R-:W4:Y:S02]  /*1f4b0*/  @!P0 SYNCS.PHASECHK.TRANS64 P0, [R19+URZ+0x22860], R23 ;  /* 0x02286017130085a7 */ /* 0x000f24000800007f */
[----:B----4-:R-:W-:Y:S05]  /*1f4c0*/  @!P0 BRA `(.L_x_11114) ;  /* 0xfffffffc00f08947 */ /* 0x010fea000383ffff */
[----:B------:R-:W-:Y:S05]  /*1f4d0*/  BRA `(.L_x_11196) ;  /* 0xffffffd000807947 */ /* 0x000fea000383ffff */
.L_x_11115:
        /* <DEDUP_REMOVED lines=8> */
.L_x_11198:
[----:B------:R-:W-:Y:S05]  /*1f560*/  BSYNC B1 ;  /* 0x0000000000017941 */ /* 0x000fea0003800000 */
.L_x_11197:
        /* <DEDUP_REMOVED lines=9> */
.L_x_11199:
[----:B------:R-:W-:Y:S02]  /*1f600*/  IMAD.MOV.U32 R6, RZ, RZ, RZ ;  /* 0x000000ffff067224 */ /* 0x000fe400078e00ff */
[----:B------:R-:W-:Y:S02]  /*1f610*/  IMAD.MOV.U32 R13, RZ, RZ, R22 ;  /* 0x000000ffff0d7224 */ /* 0x000fe400078e0016 */
[----:B------:R-:W-:Y:S01]  /*1f620*/  IMAD.MOV.U32 R12, RZ, RZ, 0x1 ;  /* 0x00000001ff0c7424 */ /* 0x000fe200078e00ff */
[----:B------:R-:W-:-:S13]  /*1f630*/  IADD3 R2, P0, R14, R17, RZ ;  /* 0x000000110e027210 */ /* 0x000fda0007f1e0ff */
[----:B------:R-:W-:Y:S05]  /*1f640*/  WARPSYNC.COLLECTIVE R15, `(.L_x_11200) ;  /* 0x000000000f087348 */ /* 0x000fea0003c00000 */
[----:B------:R0:W1:Y:S02]  /*1f650*/  SHFL.IDX P6, R14, R13, R12, R11 ;  /* 0x0000000c0d0e7389 */ /* 0x00006400000c000b */
[----:B01----:R-:W-:Y:S01]  /*1f660*/  ENDCOLLECTIVE ;  /* 0x000000000000791b */ /* 0x003fe20003800000 */
.L_x_11200:
[----:B------:R-:W-:-:S05]  /*1f670*/  IMAD.X R3, RZ, RZ, R3, P0 ;  /* 0x000000ffff037224 */ /* 0x000fca00000e0603 */
[----:B------:R-:W-:Y:S01]  /*1f680*/  @!PT LDS RZ, [RZ] ;  /* 0x00000000fffff984 */ /* 0x000fe20000000800 */
[----:B------:R-:W-:Y:S01]  /*1f690*/  @!PT LDS RZ, [RZ] ;  /* 0x00000000fffff984 */ /* 0x000fe20000000800 */
[----:B------:R-:W-:Y:S01]  /*1f6a0*/  @!PT LDS RZ, [RZ] ;  /* 0x00000000fffff984 */ /* 0x000fe20000000800 */
[----:B------:R0:W-:Y:S04]  /*1f6b0*/  LDGSTS.E.BYPASS.LTC128B.128 [R21], desc[UR36][R2.64], !P4 ;  /* 0x0000000002157fae */ /* 0x0001e8000e101d64 */
        /* <DEDUP_REMOVED lines=8> */
.L_x_11201:
[----:B------:R-:W-:Y:S02]  /*1f740*/  IMAD.MOV.U32 R13, RZ, RZ, R22 ;  /* 0x000000ffff0d7224 */ /* 0x000fe400078e0016 */
[----:B------:R-:W-:Y:S01]  /*1f750*/  IMAD.MOV.U32 R12, RZ, RZ, 0x2 ;  /* 0x00000002ff0c7424 */ /* 0x000fe200078e00ff */
[----:B------:R-:W-:-:S13]  /*1f760*/  IADD3 R2, P0, R14, R17, RZ ;  /* 0x000000110e027210 */ /* 0x000fda0007f1e0ff */
[----:B------:R-:W-:Y:S05]  /*1f770*/  WARPSYNC.COLLECTIVE R15, `(.L_x_11202) ;  /* 0x000000000f087348 */ /* 0x000fea0003c00000 */
[----:B------:R0:W1:Y:S02]  /*1f780*/  SHFL.IDX P6, R14, R13, R12, R11 ;  /* 0x0000000c0d0e7389 */ /* 0x00006400000c000b */
[----:B01----:R-:W-:Y:S01]  /*1f790*/  ENDCOLLECTIVE ;  /* 0x000000000000791b */ /* 0x003fe20003800000 */
.L_x_11202:
        /* <DEDUP_REMOVED lines=13> */
.L_x_11203:
[----:B------:R-:W-:Y:S02]  /*1f870*/  IMAD.MOV.U32 R13, RZ, RZ, R22 ;  /* 0x000000ffff0d7224 */ /* 0x000fe400078e0016 */
[----:B------:R-:W-:Y:S01]  /*1f880*/  IMAD.MOV.U32 R12, RZ, RZ, 0x3 ;  /* 0x00000003ff0c7424 */ /* 0x000fe200078e00ff */
[----:B------:R-:W-:-:S13]  /*1f890*/  IADD3 R2, P0, R14, R17, RZ ;  /* 0x000000110e027210 */ /* 0x000fda0007f1e0ff */
[----:B------:R-:W-:Y:S05]  /*1f8a0*/  WARPSYNC.COLLECTIVE R15, `(.L_x_11204) ;  /* 0x000000000f087348 */ /* 0x000fea0003c00000 */
[----:B------:R0:W1:Y:S02]  /*1f8b0*/  SHFL.IDX P6, R14, R13, R12, R11 ;  /* 0x0000000c0d0e7389 */ /* 0x00006400000c000b */
[----:B01----:R-:W-:Y:S01]  /*1f8c0*/  ENDCOLLECTIVE ;  /* 0x000000000000791b */ /* 0x003fe20003800000 */
.L_x_11204:
        /* <DEDUP_REMOVED lines=13> */
.L_x_11205:
[----:B------:R-:W-:Y:S02]  /*1f9a0*/  IMAD.MOV.U32 R13, RZ, RZ, R22 ;  /* 0x000000ffff0d7224 */ /* 0x000fe400078e0016 */
[----:B------:R-:W-:Y:S01]  /*1f9b0*/  IMAD.MOV.U32 R12, RZ, RZ, 0x4 ;  /* 0x00000004ff0c7424 */ /* 0x000fe200078e00ff */
[----:B------:R-:W-:-:S13]  /*1f9c0*/  IADD3 R2, P0, R14, R17, RZ ;  /* 0x000000110e027210 */ /* 0x000fda0007f1e0ff */
[----:B------:R-:W-:Y:S05]  /*1f9d0*/  WARPSYNC.COLLECTIVE R15, `(.L_x_11206) ;  /* 0x000000000f087348 */ /* 0x000fea0003c00000 */
[----:B------:R0:W1:Y:S02]  /*1f9e0*/  SHFL.IDX P6, R14, R13, R12, R11 ;  /* 0x0000000c0d0e7389 */ /* 0x00006400000c000b */
[----:B01----:R-:W-:Y:S01]  /*1f9f0*/  ENDCOLLECTIVE ;  /* 0x000000000000791b */ /* 0x003fe20003800000 */
.L_x_11206:
        /* <DEDUP_REMOVED lines=13> */
.L_x_11207:
[----:B------:R-:W-:Y:S02]  /*1fad0*/  IMAD.MOV.U32 R13, RZ, RZ, R22 ;  /* 0x000000ffff0d7224 */ /* 0x000fe400078e0016 */
[----:B------:R-:W-:Y:S01]  /*1fae0*/  IMAD.MOV.U32 R12, RZ, RZ, 0x5 ;  /* 0x00000005ff0c7424 */ /* 0x000fe200078e00ff */
[----:B------:R-:W-:-:S13]  /*1faf0*/  IADD3 R2, P0, R14, R17, RZ ;  /* 0x000000110e027210 */ /* 0x000fda0007f1e0ff */
[----:B------:R-:W-:Y:S05]  /*1fb00*/  WARPSYNC.COLLECTIVE R15, `(.L_x_11208) ;  /* 0x000000000f087348 */ /* 0x000fea0003c00000 */
[----:B------:R0:W1:Y:S02]  /*1fb10*/  SHFL.IDX P6, R14, R13, R12, R11 ;  /* 0x0000000c0d0e7389 */ /* 0x00006400000c000b */
[----:B01----:R-:W-:Y:S01]  /*1fb20*/  ENDCOLLECTIVE ;  /* 0x000000000000791b */ /* 0x003fe20003800000 */
.L_x_11208:
        /* <DEDUP_REMOVED lines=13> */
.L_x_11209:
[----:B------:R-:W-:Y:S05]  /*1fc00*/  BRA `(.L_x_11210) ;  /* 0xffffffcc00d07947 */ /* 0x000fea000383ffff */
.L_x_11120:
[----:B0-----:R0:W1:Y:S02]  /*1fc10*/  SYNCS.PHASECHK.TRANS64.TRYWAIT P0, [R7+URZ+0x22820], R6 ;  /* 0x02282006070075a7 */ /* 0x001064000800017f */
[----:B-1----:R-:W-:Y:S05]  /*1fc20*/  @!P0 NANOSLEEP.SYNCS 0x989680 ;  /* 0x009896800000895d */ /* 0x002fea0003900000 */
[----:B------:R-:W1:Y:S02]  /*1fc30*/  @!P0 SYNCS.PHASECHK.TRANS64 P0, [R7+URZ+0x22820], R6 ;  /* 0x02282006070085a7 */ /* 0x000e64000800007f */
[----:B-1----:R-:W-:Y:S05]  /*1fc40*/  @!P0 BRA `(.L_x_11120) ;  /* 0xfffffffc00f08947 */ /* 0x002fea000383ffff */
[----:B------:R-:W-:Y:S05]  /*1fc50*/  BRA `(.L_x_11211) ;  /* 0xffffffd000587947 */ /* 0x000fea000383ffff */
.L_x_11121:
        /* <DEDUP_REMOVED lines=11> */
.L_x_11213:
[----:B------:R-:W-:Y:S05]  /*1fd10*/  BSYNC B0 ;  /* 0x0000000000007941 */ /* 0x000fea0003800000 */
.L_x_11212:
[----:B------:R-:W-:Y:S05]  /*1fd20*/  BRA `(.L_x_11214) ;  /* 0xffffffd000407947 */ /* 0x000fea000383ffff */
.L_x_11122:
[----:B------:R-:W-:Y:S01]  /*1fd30*/  BSSY B0, `(.L_x_11215) ;  /* 0x0000006000007945 */ /* 0x000fe20003800000 */
[----:B------:R-:W-:-:S07]  /*1fd40*/  IMAD.MOV.U32 R15, RZ, RZ, -0x1 ;  /* 0xffffffffff0f7424 */ /* 0x000fce00078e00ff */
[----:B012--5:R-:W-:Y:S05]  /*1fd50*/  WARPSYNC.COLLECTIVE R15, `(.L_x_11216) ;  /* 0x000000000f0c7348 */ /* 0x027fea0003c00000 */
[----:B------:R-:W-:Y:S02]  /*1fd60*/  ELECT P6, UR62, PT ;  /* 0x00000000003e782f */ /* 0x000fe400038c0000 */
[----:B------:R-:W-:Y:S01]  /*1fd70*/  MOV R14, UR62 ;  /* 0x0000003e000e7c02 */ /* 0x000fe20008000f00 */
[----:B012--5:R-:W-:Y:S10]  /*1fd80*/  ENDCOLLECTIVE ;  /* 0x000000000000791b */ /* 0x027ff40003800000 */
.L_x_11216:
[----:B------:R-:W-:Y:S05]  /*1fd90*/  BSYNC B0 ;  /* 0x0000000000007941 */ /* 0x000fea0003800000 */
.L_x_11215:
[----:B------:R-:W-:Y:S05]  /*1fda0*/  BRA `(.L_x_11217) ;  /* 0xffffffd000347947 */ /* 0x000fea000383ffff */
.L_x_11124:
[----:B-1----:R1:W3:Y:S02]  /*1fdb0*/  SYNCS.PHASECHK.TRANS64.TRYWAIT P1, [R5+URZ+0x22840], R2 ;  /* 0x02284002050075a7 */ /* 0x0022e4000802017f */
[----:B---3--:R-:W-:Y:S05]  /*1fdc0*/  @!P1 NANOSLEEP.SYNCS 0x989680 ;  /* 0x009896800000995d */ /* 0x008fea0003900000 */
[----:B------:R-:W3:Y:S02]  /*1fdd0*/  @!P1 SYNCS.PHASECHK.TRANS64 P1, [R5+URZ+0x22840], R2 ;  /* 0x02284002050095a7 */ /* 0x000ee4000802007f */
[----:B---3--:R-:W-:Y:S05]  /*1fde0*/  @!P1 BRA `(.L_x_11124) ;  /* 0xfffffffc00f09947 */ /* 0x008fea000383ffff */
[----:B------:R-:W-:Y:S05]  /*1fdf0*/  BRA `(.L_x_11218) ;  /* 0xffffffd000547947 */ /* 0x000fea000383ffff */
.L_x_11126:
[----:B0-----:R0:W3:Y:S02]  /*1fe00*/  SYNCS.PHASECHK.TRANS64.TRYWAIT P1, [R7+URZ+0x22840], R0 ;  /* 0x02284000070075a7 */ /* 0x0010e4000802017f */
[----:B---3--:R-:W-:Y:S05]  /*1fe10*/  @!P1 NANOSLEEP.SYNCS 0x989680 ;  /* 0x009896800000995d */ /* 0x008fea0003900000 */
[----:B------:R-:W3:Y:S02]  /*1fe20*/  @!P1 SYNCS.PHASECHK.TRANS64 P1, [R7+URZ+0x22840], R0 ;  /* 0x02284000070095a7 */ /* 0x000ee4000802007f */
[----:B---3--:R-:W-:Y:S05]  /*1fe30*/  @!P1 BRA `(.L_x_11126) ;  /* 0xfffffffc00f09947 */ /* 0x008fea000383ffff */
[----:B------:R-:W-:Y:S05]  /*1fe40*/  BRA `(.L_x_11219) ;  /* 0xffffffd000607947 */ /* 0x000fea000383ffff */
.L_x_11128:
[----:B---3--:R3:W4:Y:S02]  /*1fe50*/  SYNCS.PHASECHK.TRANS64.TRYWAIT P1, [R5+URZ+0x22860], R2 ;  /* 0x02286002050075a7 */ /* 0x008724000802017f */
[----:B----4-:R-:W-:Y:S05]  /*1fe60*/  @!P1 NANOSLEEP.SYNCS 0x989680 ;  /* 0x009896800000995d */ /* 0x010fea0003900000 */
[----:B------:R-:W4:Y:S02]  /*1fe70*/  @!P1 SYNCS.PHASECHK.TRANS64 P1, [R5+URZ+0x22860], R2 ;  /* 0x02286002050095a7 */ /* 0x000f24000802007f */
[----:B----4-:R-:W-:Y:S05]  /*1fe80*/  @!P1 BRA `(.L_x_11128) ;  /* 0xfffffffc00f09947 */ /* 0x010fea000383ffff */
[----:B------:R-:W-:Y:S05]  /*1fe90*/  BRA `(.L_x_11220) ;  /* 0xffffffd0005c7947 */ /* 0x000fea000383ffff */
        .type           $_ZN7cutlass13device_kernelIN5flash11enable_sm90INS1_16FlashAttnFwdSm90INS1_25CollectiveMainloopFwdSm90ILi2EN4cute5tupleIJNS5_1CILi1EEES8_S8_EEENS6_IJNS7_ILi128EEENS7_ILi96EEENS7_ILi64EEEEEELi256ENS_6half_tEfNS_4arch4Sm90ELb0ELb1ELb1ELb0ELb1ELb0ELb0ELb1ELb0ELb1ELb1ELb0EEENS1_21CollectiveEpilogueFwdINS6_IJSA_NS7_ILi256EEESB_EEES9_SE_SG_Li256ELb0ELb1ELb1ELb0EEENS1_19SingleTileSchedulerILb0ELb1ELb1ELi128EEEEEEEEEvNT_6ParamsE$_ZZN5flash25CollectiveMainloopFwdSm90ILi2EN4cute5tupleIJNS1_1CILi1EEES4_S4_EEENS2_IJNS3_ILi128EEENS3_ILi96EEENS3_ILi64EEEEEELi256EN7cutlass6half_tEfNSA_4arch4Sm90ELb0ELb1ELb1ELb0ELb1ELb0ELb0ELb1ELb0ELb1ELb1ELb0EE3mmaINS_16FlashAttnFwdSm90ISE_NS_21CollectiveEpilogueFwdINS2_IJS6_NS3_ILi256EEES7_EEES5_SB_SD_Li256ELb0ELb1ELb1ELb0EEENS_19SingleTileSchedulerILb0ELb1ELb1ELi128EEEE13SharedStorageENS1_6TensorINS1_11ArrayEngineIfLm128EEENS1_6LayoutINS2_IJNS2_IJNS3_ILi2EEEST_NS3_ILi32EEEEEES4_S4_EEENS2_IJNS2_IJS4_ST_NS3_ILi4EEEEEENS3_ILi0EEESZ_EEEEEEENS_7SoftmaxILi2ELi0EEEEEbRKNSE_6ParamsENSA_13PipelineAsyncILi2EEES19_RNSA_13PipelineStateILj2EEERT0_RT1_iRiRKNS_16SeqlenInfoQKNewKILb0ELb0EEENS2_IJiiiiEEERT_ENKUliT_T0_T1_E_clIZSF_ISO_S12_S14_EbS17_S19_S19_S1C_S1E_S1G_iS1H_S1L_S1M_S1O_EUlRS1P_iE1_NS3_ILb0EEENS3_ILb1EEEEEDaiS1P_S1Q_S1R_,@function
        .size           $_ZN7cutlass13device_kernelIN5flash11enable_sm90INS1_16FlashAttnFwdSm90INS1_25CollectiveMainloopFwdSm90ILi2EN4cute5tupleIJNS5_1CILi1EEES8_S8_EEENS6_IJNS7_ILi128EEENS7_ILi96EEENS7_ILi64EEEEEELi256ENS_6half_tEfNS_4arch4Sm90ELb0ELb1ELb1ELb0ELb1ELb0ELb0ELb1ELb0ELb1ELb1ELb0EEENS1_21CollectiveEpilogueFwdINS6_IJSA_NS7_ILi256EEESB_EEES9_SE_SG_Li256ELb0ELb1ELb1ELb0EEENS1_19SingleTileSchedulerILb0ELb1ELb1ELi128EEEEEEEEEvNT_6ParamsE$_ZZN5flash25CollectiveMainloopFwdSm90ILi2EN4cute5tupleIJNS1_1CILi1EEES4_S4_EEENS2_IJNS3_ILi128EEENS3_ILi96EEENS3_ILi64EEEEEELi256EN7cutlass6half_tEfNSA_4arch4Sm90ELb0ELb1ELb1ELb0ELb1ELb0ELb0ELb1ELb0ELb1ELb1ELb0EE3mmaINS_16FlashAttnFwdSm90ISE_NS_21CollectiveEpilogueFwdINS2_IJS6_NS3_ILi256EEES7_EEES5_SB_SD_Li256ELb0ELb1ELb1ELb0EEENS_19SingleTileSchedulerILb0ELb1ELb1ELi128EEEE13SharedStorageENS1_6TensorINS1_11ArrayEngineIfLm128EEENS1_6LayoutINS2_IJNS2_IJNS3_ILi2EEEST_NS3_ILi32EEEEEES4_S4_EEENS2_IJNS2_IJS4_ST_NS3_ILi4EEEEEENS3_ILi0EEESZ_EEEEEEENS_7SoftmaxILi2ELi0EEEEEbRKNSE_6ParamsENSA_13PipelineAsyncILi2EEES19_RNSA_13PipelineStateILj2EEERT0_RT1_iRiRKNS_16SeqlenInfoQKNewKILb0ELb0EEENS2_IJiiiiEEERT_ENKUliT_T0_T1_E_clIZSF_ISO_S12_S14_EbS17_S19_S19_S1C_S1E_S1G_iS1H_S1L_S1M_S1O_EUlRS1P_iE1_NS3_ILb0EEENS3_ILb1EEEEEDaiS1P_S1Q_S1R_,(.L_x_15768 - $_ZN7cutlass13device_kernelIN5flash11enable_sm90INS1_16FlashAttnFwdSm90INS1_25CollectiveMainloopFwdSm90ILi2EN4cute5tupleIJNS5_1CILi1EEES8_S8_EEENS6_IJNS7_ILi128EEENS7_ILi96EEENS7_ILi64EEEEEELi256ENS_6half_tEfNS_4arch4Sm90ELb0ELb1ELb1ELb0ELb1ELb0ELb0ELb1ELb0ELb1ELb1ELb0EEENS1_21CollectiveEpilogueFwdINS6_IJSA_NS7_ILi256EEESB_EEES9_SE_SG_Li256ELb0ELb1ELb1ELb0EEENS1_19SingleTileSchedulerILb0ELb1ELb1ELi128EEEEEEEEEvNT_6ParamsE$_ZZN5flash25CollectiveMainloopFwdSm90ILi2EN4cute5tupleIJNS1_1CILi1EEES4_S4_EEENS2_IJNS3_ILi128EEENS3_ILi96EEENS3_ILi64EEEEEELi256EN7cutlass6half_tEfNSA_4arch4Sm90ELb0ELb1ELb1ELb0ELb1ELb0ELb0ELb1ELb0ELb1ELb1ELb0EE3mmaINS_16FlashAttnFwdSm90ISE_NS_21CollectiveEpilogueFwdINS2_IJS6_NS3_ILi256EEES7_EEES5_SB_SD_Li256ELb0ELb1ELb1ELb0EEENS_19SingleTileSchedulerILb0ELb1ELb1ELi128EEEE13SharedStorageENS1_6TensorINS1_11ArrayEngineIfLm128EEENS1_6LayoutINS2_IJNS2_IJNS3_ILi2EEEST_NS3_ILi32EEEEEES4_S4_EEENS2_IJNS2_IJS4_ST_NS3_ILi4EEEEEENS3_ILi0EEESZ_EEEEEEENS_7SoftmaxILi2ELi0EEEEEbRKNSE_6ParamsENSA_13PipelineAsyncILi2EEES19_RNSA_13PipelineStateILj2EEERT0_RT1_iRiRKNS_16SeqlenInfoQKNewKILb0ELb0EEENS2_IJiiiiEEERT_ENKUliT_T0_T1_E_clIZSF_ISO_S12_S14_EbS17_S19_S19_S1C_S1E_S1G_iS1H_S1L_S1M_S1O_EUlRS1P_iE1_NS3_ILb0EEENS3_ILb1EEEEEDaiS1P_S1Q_S1R_)
$_ZN7cutlass13device_kernelIN5flash11enable_sm90INS1_16FlashAttnFwdSm90INS1_25CollectiveMainloopFwdSm90ILi2EN4cute5tupleIJNS5_1CILi1EEES8_S8_EEENS6_IJNS7_ILi128EEENS7_ILi96EEENS7_ILi64EEEEEELi256ENS_6half_tEfNS_4arch4Sm90ELb0ELb1ELb1ELb0ELb1ELb0ELb0ELb1ELb0ELb1ELb1ELb0EEENS1_21CollectiveEpilogueFwdINS6_IJSA_NS7_ILi256EEESB_EEES9_SE_SG_Li256ELb0ELb1ELb1ELb0EEENS1_19SingleTileSchedulerILb0ELb1ELb1ELi128EEEEEEEEEvNT_6ParamsE$_ZZN5flash25CollectiveMainloopFwdSm90ILi2EN4cute5tupleIJNS1_1CILi1EEES4_S4_EEENS2_IJNS3_ILi128EEENS3_ILi96EEENS3_ILi64EEEEEELi256EN7cutlass6half_tEfNSA_4arch4Sm90ELb0ELb1ELb1ELb0ELb1ELb0ELb0ELb1ELb0ELb1ELb1ELb0EE3mmaINS_16FlashAttnFwdSm90ISE_NS_21CollectiveEpilogueFwdINS2_IJS6_NS3_ILi256EEES7_EEES5_SB_SD_Li256ELb0ELb1ELb1ELb0EEENS_19SingleTileSchedulerILb0ELb1ELb1ELi128EEEE13SharedStorageENS1_6TensorINS1_11ArrayEngineIfLm128EEENS1_6LayoutINS2_IJNS2_IJNS3_ILi2EEEST_NS3_ILi32EEEEEES4_S4_EEENS2_IJNS2_IJS4_ST_NS3_ILi4EEEEEENS3_ILi0EEESZ_EEEEEEENS_7SoftmaxILi2ELi0EEEEEbRKNSE_6ParamsENSA_13PipelineAsyncILi2EEES19_RNSA_13PipelineStateILj2EEERT0_RT1_iRiRKNS_16SeqlenInfoQKNewKILb0ELb0EEENS2_IJiiiiEEERT_ENKUliT_T0_T1_E_clIZSF_ISO_S12_S14_EbS17_S19_S19_S1C_S1E_S1G_iS1H_S1L_S1M_S1O_EUlRS1P_iE1_NS3_ILb0EEENS3_ILb1EEEEEDaiS1P_S1Q_S1R_:
        /* <DEDUP_REMOVED lines=9> */
[----:B------:R-:W-:Y:S01]  /*1ff30*/  R2UR UR5, R5 ;  /* 0x00000000050572ca */ /* 0x000fe200000e0000 */
[----:B--2---:R-:W-:-:S12]  /*1ff40*/  VIADD R15, R6, 0x1 ;  /* 0x00000001060f7836 */ /* 0x004fd80000000000 */
[----:B------:R-:W2:Y:S01]  /*1ff50*/  LD.E R6, desc[UR4][R2.64+0x8] ;  /* 0x0000080402067980 */ /* 0x000ea2000c101900 */
[----:B------:R-:W-:-:S13]  /*1ff60*/  ISETP.NE.AND P0, PT, R15, 0x2, PT ;  /* 0x000000020f00780c */ /* 0x000fda0003f05270 */
[----:B------:R-:W-:Y:S02]  /*1ff70*/  @!P0 R2UR UR6, R4 ;  /* 0x00000000040682ca */ /* 0x000fe400000e0000 */
[----:B------:R-:W-:-:S13]  /*1ff80*/  @!P0 R2UR UR7, R5 ;  /* 0x00000000050782ca */ /* 0x000fda00000e0000 */
[----:B------:R-:W3:Y:S01]  /*1ff90*/  @!P0 LD.E R7, desc[UR6][R2.64+0x4] ;  /* 0x0000040602078980 */ /* 0x000ee2000c101900 */
        /* <DEDUP_REMOVED lines=8> */
[----:B------:R-:W-:Y:S08]  /*20020*/  ST.E desc[UR4][R2.64], R15 ;  /* 0x0000000f02007985 */ /* 0x000ff0000c101904 */
[----:B------:R-:W-:Y:S01]  /*20030*/  @!P0 ST.E desc[UR8][R2.64], RZ ;  /* 0x000000ff02008985 */ /* 0x000fe2000c101908 */
[----:B--2---:R-:W-:-:S05]  /*20040*/  VIADD R21, R6, 0x1 ;  /* 0x0000000106157836 */ /* 0x004fca0000000000 */
[----:B------:R-:W-:Y:S01]  /*20050*/  ST.E desc[UR6][R2.64+0x8], R21 ;  /* 0x0000081502007985 */ /* 0x000fe2000c101906 */
[----:B---3--:R-:W-:-:S05]  /*20060*/  @!P0 LOP3.LUT R25, R7, 0x1, RZ, 0x3c, !PT ;  /* 0x0000000107198812 */ /* 0x008fca00078e3cff */
        /* <DEDUP_REMOVED lines=19> */
.L_x_11222:
[----:B------:R-:W-:Y:S05]  /*201a0*/  BSYNC B2 ;  /* 0x0000000000027941 */ /* 0x000fea0003800000 */
.L_x_11221:
        /* <DEDUP_REMOVED lines=17> */
.L_x_11224:
[----:B------:R-:W-:Y:S05]  /*202c0*/  BSYNC B2 ;  /* 0x0000000000027941 */ /* 0x000fea0003800000 */
.L_x_11223:
        /* <DEDUP_REMOVED lines=10> */
.L_x_11226:
[----:B------:R-:W-:Y:S05]  /*20370*/  BSYNC B2 ;  /* 0x0000000000027941 */ /* 0x000fea0003800000 */
.L_x_11225:
        /* <DEDUP_REMOVED lines=29> */
[----:B------:R-:W-:Y:S03]  /*20550*/  HGMMA.64x96x16.F32 R24, gdesc[UR4], RZ, !UPT, gsb0 ;  /* 0x01600000041879f0 */ /* 0x000fe6000c0008ff */
        /* <DEDUP_REMOVED lines=14> */
[----:B------:R-:W-:Y:S03]  /*20640*/  HGMMA.64x96x16.F32 R24, gdesc[UR4], R24, gsb0 ;  /* 0x01600000041879f0 */ /* 0x000fe60008000818 */
        /* <DEDUP_REMOVED lines=31> */
[----:B------:R-:W2:Y:S01]  /*20840*/  LDL.64 R14, [R10+0x18] ;  /* 0x000018000a0e7983 */ /* 0x000ea20000100a00 */
[----:B------:R-:W1:Y:S01]  /*20850*/  S2R R6, SR_TID.X ;  /* 0x0000000000067919 */ /* 0x000e620000002100 */
[----:B------:R-:W-:-:S02]  /*20860*/  R2UR UR4, R4 ;  /* 0x00000000040472ca */ /* 0x000fc400000e0000 */
[----:B------:R-:W-:Y:S01]  /*20870*/  R2UR UR5, R5 ;  /* 0x00000000050572ca */ /* 0x000fe200000e0000 */
[----:B------:R-:W3:Y:S01]  /*20880*/  LDL.64 R8, [R10] ;  /* 0x000000000a087983 */ /* 0x000ee20000100a00 */
[----:B-1----:R-:W-:-:S04]  /*20890*/  SHF.R.U32.HI R7, RZ, 0x7, R6 ;  /* 0x00000007ff077819 */ /* 0x002fc80000011606 */
[----:B------:R-:W-:-:S05]  /*208a0*/  IADD3 R7, -R7, 0xb, RZ ;  /* 0x0000000b07077810 */ /* 0x000fca0007ffe1ff */
[----:B------:R0:W-:Y:S06]  /*208b0*/  BAR.ARV R7, 0x100 ;  /* 0x000400070000751d */ /* 0x0001ec0000002000 */
        /* <DEDUP_REMOVED lines=9> */
.L_x_11229:
[----:B------:R-:W-:Y:S05]  /*20950*/  BSYNC B2 ;  /* 0x0000000000027941 */ /* 0x000fea0003800000 */
.L_x_11228:
[C---:B------:R-:W-:Y:S01]  /*20960*/  R2UR UR6, R4.reuse ;  /* 0x00000000040672ca */ /* 0x040fe200000e0000 */
[----:B------:R-:W2:Y:S01]  /*20970*/  LDL R20, [R1+0x410] ;  /* 0x0004100001147983 */ /* 0x000ea20000100800 */
[C---:B------:R-:W-:Y:S02]  /*20980*/  R2UR UR7, R5.reuse ;  /* 0x00000000050772ca */ /* 0x040fe400000e0000 */
[----:B------:R-:W-:Y:S02]  /*20990*/  R2UR UR4, R4 ;  /* 0x00000000040472ca */ /* 0x000fe400000e0000 */
[----:B------:R-:W-:-:S09]  /*209a0*/  R2UR UR5, R5 ;  /* 0x00000000050572ca */ /* 0x000fd200000e0000 */
[----:B------:R-:W3:Y:S04]  /*209b0*/  LD.E.64 R8, desc[UR6][R14.64+0x20] ;  /* 0x000020060e087980 */ /* 0x000ee8000c101b00 */
[----:B------:R-:W4:Y:S01]  /*209c0*/  LD.E R7, desc[UR4][R14.64+0xc] ;  /* 0x00000c040e077980 */ /* 0x000f22000c101900 */
[----:B---3--:R-:W-:-:S05]  /*209d0*/  MOV R9, R8 ;  /* 0x0000000800097202 */ /* 0x008fca0000000f00 */
[----:B-----5:R-:W-:-:S05]  /*209e0*/  IMAD R72, R72, 0x8, R9 ;  /* 0x0000000848487824 */ /* 0x020fca00078e0209 */
[----:B----4-:R-:W-:-:S04]  /*209f0*/  PRMT R7, R7, 0x654, R72 ;  /* 0x0000065407077816 */ /* 0x010fc80000000048 */
[----:B------:R0:W-:Y:S01]  /*20a00*/  SYNCS.ARRIVE.TRANS64.RED.A1T0 RZ, [R7+URZ], RZ ;  /* 0x000000ff07ff79a7 */ /* 0x0001e2000810043f */
[----:B------:R-:W3:Y:S04]  /*20a10*/  LDL.64 R8, [R10+0x38] ;  /* 0x000038000a087983 */ /* 0x000ee80000100a00 */
[----:B------:R-:W4:Y:S04]  /*20a20*/  LD.E R72, desc[UR4][R2.64] ;  /* 0x0000000402487980 */ /* 0x000f28000c101900 */
[----:B0-----:R-:W2:Y:S04]  /*20a30*/  LD.E R7, desc[UR4][R2.64+0x24] ;  /* 0x0000240402077980 */ /* 0x001ea8000c101900 */
[----:B---3--:R-:W3:Y:S01]  /*20a40*/  LD.E.64 R8, desc[UR4][R8.64] ;  /* 0x0000000408087980 */ /* 0x008ee2000c101b00 */
[----:B--2---:R-:W-:-:S13]  /*20a50*/  ISETP.NE.AND P0, PT, R7, 0x1, PT ;  /* 0x000000010700780c */ /* 0x004fda0003f05270 */
[C---:B------:R-:W-:Y:S02]  /*20a60*/  @P0 R2UR UR6, R4.reuse ;  /* 0x00000000040602ca */ /* 0x040fe400000e0000 */
[C---:B------:R-:W-:Y:S02]  /*20a70*/  @P0 R2UR UR7, R5.reuse ;  /* 0x00000000050702ca */ /* 0x040fe400000e0000 */
[C---:B------:R-:W-:Y:S02]  /*20a80*/  R2UR UR14, R4.reuse ;  /* 0x00000000040e72ca */ /* 0x040fe400000e0000 */
[----:B------:R-:W-:Y:S02]  /*20a90*/  R2UR UR15, R5 ;  /* 0x00000000050f72ca */ /* 0x000fe400000e0000 */
[----:B------:R-:W-:-:S07]  /*20aa0*/  R2UR UR10, R4 ;  /* 0x00000000040a72ca */ /* 0x000fce00000e0000 */
[----:B------:R-:W2:Y:S01]  /*20ab0*/  @P0 LD.E R77, desc[UR6][R2.64+0x2c] ;  /* 0x00002c06024d0980 */ /* 0x000ea2000c101900 */
[C---:B------:R-:W-:Y:S02]  /*20ac0*/  R2UR UR6, R4.reuse ;  /* 0x00000000040672ca */ /* 0x040fe400000e0000 */
[C---:B------:R-:W-:Y:S02]  /*20ad0*/  R2UR UR7, R5.reuse ;  /* 0x00000000050772ca */ /* 0x040fe400000e0000 */
[C---:B------:R-:W-:Y:S02]  /*20ae0*/  R2UR UR11, R5.reuse ;  /* 0x00000000050b72ca */ /* 0x040fe400000e0000 */
[C---:B------:R-:W-:Y:S02]  /*20af0*/  R2UR UR8, R4.reuse ;  /* 0x00000000040872ca */ /* 0x040fe400000e0000 */
[----:B------:R-:W-:Y:S02]  /*20b00*/  R2UR UR9, R5 ;  /* 0x00000000050972ca */ /* 0x000fe400000e0000 */
[----:B------:R-:W-:-:S02]  /*20b10*/  R2UR UR12, R4 ;  /* 0x00000000040c72ca */ /* 0x000fc400000e0000 */
[----:B------:R-:W-:-:S05]  /*20b20*/  R2UR UR13, R5 ;  /* 0x00000000050d72ca */ /* 0x000fca00000e0000 */
[----:B------:R-:W2:Y:S04]  /*20b30*/  LD.E R79, desc[UR10][R2.64+0xc] ;  /* 0x00000c0a024f7980 */ /* 0x000ea8000c101900 */
[----:B------:R-:W2:Y:S04]  /*20b40*/  LD.E R80, desc[UR8][R2.64+0x10] ;  /* 0x0000100802507980 */ /* 0x000ea8000c101900 */
[----:B------:R-:W4:Y:S04]  /*20b50*/  LD.E R81, desc[UR12][R2.64+0x14] ;  /* 0x0000140c02517980 */ /* 0x000f28000c101900 */
[----:B---3--:R0:W3:Y:S02]  /*20b60*/  LD.E R76, desc[UR4][R8.64] ;  /* 0x00000004084c7980 */ /* 0x0080e4000c101900 */
[----:B0-----:R-:W-:-:S02]  /*20b70*/  IMAD.MOV.U32 R8, RZ, RZ, R20 ;  /* 0x000000ffff087224 */ /* 0x001fc400078e0014 */
[----:B------:R-:W-:-:S05]  /*20b80*/  IMAD.MOV.U32 R9, RZ, RZ, R23 ;  /* 0x000000ffff097224 */ /* 0x000fca00078e0017 */
[----:B------:R-:W2:Y:S01]  /*20b90*/  LD.E R73, desc[UR4][R8.64] ;  /* 0x0000000408497980 */ /* 0x000ea2000c101900 */
[C---:B------:R-:W-:Y:S02]  /*20ba0*/  @P0 R2UR UR4, R4.reuse ;  /* 0x00000000040402ca */ /* 0x040fe400000e0000 */
[----:B------:R-:W-:Y:S01]  /*20bb0*/  @P0 R2UR UR5, R5 ;  /* 0x00000000050502ca */ /* 0x000fe200000e0000 */
[----:B------:R-:W2:Y:S04]  /*20bc0*/  LD.E R8, desc[UR14][R2.64+0x18] ;  /* 0x0000180e02087980 */ /* 0x000ea8000c101900 */
[----:B------:R-:W2:Y:S08]  /*20bd0*/  LD.E R9, desc[UR6][R2.64+0x4] ;  /* 0x0000040602097980 */ /* 0x000eb0000c101900 */
[----:B------:R-:W2:Y:S01]  /*20be0*/  @P0 LD.E R78, desc[UR4][R2.64+0x28] ;  /* 0x00002804024e0980 */ /* 0x000ea2000c101900 */
[----:B------:R-:W-:-:S02]  /*20bf0*/  R2UR UR4, R4 ;  /* 0x00000000040472ca */ /* 0x000fc400000e0000 */
[----:B------:R-:W-:-:S13]  /*20c00*/  R2UR UR5, R5 ;  /* 0x00000000050572ca */ /* 0x000fda00000e0000 */
[----:B------:R-:W2:Y:S01]  /*20c10*/  LD.E R14, desc[UR4][R2.64+0x8] ;  /* 0x00000804020e7980 */ /* 0x000ea2000c101900 */
[----:B------:R-:W-:Y:S01]  /*20c20*/  BSSY B2, `(.L_x_11230) ;  /* 0x00000af000027945 */ /* 0x000fe20003800000 */
[----:B----4-:R-:W-:Y:S02]  /*20c30*/  IMAD R81, R0, -0x60, R81 ;  /* 0xffffffa000517824 */ /* 0x010fe400078e0251 */
[-C--:B---3--:R-:W-:Y:S01]  /*20c40*/  FMUL.FTZ R20, R24, R76.reuse ;  /* 0x0000004c18147220 */ /* 0x088fe20000410000 */
[-C--:B------:R-:W-:Y:S01]  /*20c50*/  FMUL.FTZ R29, R29, R76.reuse ;  /* 0x0000004c1d1d7220 */ /* 0x080fe20000410000 */
[-C--:B------:R-:W-:Y:S01]  /*20c60*/  FMUL.FTZ R24, R31, R76.reuse ;  /* 0x0000004c1f187220 */ /* 0x080fe20000410000 */
[----:B------:R-:W-:Y:S01]  /*20c70*/  SHF.R.S32.HI R31, RZ, 0x1f, R72 ;  /* 0x0000001fff1f7819 */ /* 0x000fe20000011448 */
[----:B------:R-:W-:Y:S01]  /*20c80*/  FMUL.FTZ R21, R30, R76 ;  /* 0x0000004c1e157220 */ /* 0x000fe20000410000 */
[----:B------:R0:W1:Y:S02]  /*20c90*/  MUFU.TANH R84, R29 ;  /* 0x0000001d00547308 */ /* 0x0000640000002400 */
[----:B------:R-:W-:Y:S01]  /*20ca0*/  LEA.HI R30, R31, R72, RZ, 0x7 ;  /* 0x000000481f1e7211 */ /* 0x000fe200078f38ff */
[-C--:B------:R-:W-:Y:S01]  /*20cb0*/  FMUL.FTZ R33, R33, R76.reuse ;  /* 0x0000004c21217220 */ /* 0x080fe20000410000 */
[----:B0-----:R-:W-:-:S04]  /*20cc0*/  FMUL.FTZ R29, R45, R76 ;  /* 0x0000004c2d1d7220 */ /* 0x001fc80000410000 */
[----:B------:R0:W3:Y:S01]  /*20cd0*/  MUFU.TANH R90, R29 ;  /* 0x0000001d005a7308 */ /* 0x0000e20000002400 */
[----:B------:R-:W-:Y:S01]  /*20ce0*/  FMUL.FTZ R36, R36, R76 ;  /* 0x0000004c24247220 */ /* 0x000fe20000410000 */
[----:B0-----:R-:W-:-:S06]  /*20cf0*/  LOP3.LUT R29, R30, 0xffffff80, RZ, 0xc0, !PT ;  /* 0xffffff801e1d7812 */ /* 0x001fcc00078ec0ff */
[----:B------:R0:W4:Y:S01]  /*20d00*/  MUFU.TANH R86, R33 ;  /* 0x0000002100567308 */ /* 0x0001220000002400 */
[-C--:B------:R-:W-:Y:S01]  /*20d10*/  FMUL.FTZ R37, R37, R76.reuse ;  /* 0x0000004c25257220 */ /* 0x080fe20000410000 */
[----:B------:R-:W-:Y:S01]  /*20d20*/  FMUL.FTZ R32, R32, R76 ;  /* 0x0000004c20207220 */ /* 0x000fe20000410000 */
[----:B0-----:R-:W-:-:S05]  /*20d30*/  IMAD.IADD R33, R72, 0x1, -R29 ;  /* 0x0000000148217824 */ /* 0x001fca00078e0a1d */
[----:B------:R0:W1:Y:S01]  /*20d40*/  MUFU.TANH R87, R36 ;  /* 0x0000002400577308 */ /* 0x0000620000002400 */
[-C--:B------:R-:W-:Y:S01]  /*20d50*/  FMUL.FTZ R28, R28, R76.reuse ;  /* 0x0000004c1c1c7220 */ /* 0x080fe20000410000 */
[-C--:B------:R-:W-:Y:S01]  /*20d60*/  FMUL.FTZ R15, R27, R76.reuse ;  /* 0x0000004c1b0f7220 */ /* 0x080fe20000410000 */
[----:B------:R-:W-:Y:S01]  /*20d70*/  FMUL.FTZ R41, R41, R76 ;  /* 0x0000004c29297220 */ /* 0x000fe20000410000 */
[----:B0-----:R-:W-:-:S04]  /*20d80*/  SHF.R.S32.HI R36, RZ, 0x1f, R33 ;  /* 0x0000001fff247819 */ /* 0x001fc80000011421 */
[----:B------:R0:W1:Y:S01]  /*20d90*/  MUFU.TANH R88, R37 ;  /* 0x0000002500587308 */ /* 0x0000620000002400 */
[----:B------:R-:W-:-:S07]  /*20da0*/  FMUL.FTZ R27, R35, R76 ;  /* 0x0000004c231b7220 */ /* 0x000fce0000410000 */
[----:B------:R3:W1:Y:S01]  /*20db0*/  MUFU.TANH R85, R32 ;  /* 0x0000002000557308 */ /* 0x0006620000002400 */
[----:B0-----:R-:W-:-:S04]  /*20dc0*/  LEA.HI R37, R36, R33, RZ, 0x2 ;  /* 0x0000002124257211 */ /* 0x001fc800078f10ff */
[----:B------:R-:W-:-:S03]  /*20dd0*/  SHF.R.S32.HI R35, RZ, 0x1f, R37 ;  /* 0x0000001fff237819 */ /* 0x000fc60000011425 */
[----:B------:R0:W1:Y:S01]  /*20de0*/  MUFU.TANH R83, R28 ;  /* 0x0000001c00537308 */ /* 0x0000620000002400 */
[----:B---3--:R-:W-:Y:S01]  /*20df0*/  FMUL.FTZ R32, R39, R76 ;  /* 0x0000004c27207220 */ /* 0x008fe20000410000 */
[----:B------:R-:W-:Y:S01]  /*20e00*/  LEA.HI R39, R31, R72, RZ, 0x2 ;  /* 0x000000481f277211 */ /* 0x000fe200078f10ff */
[----:B0-----:R-:W-:Y:S01]  /*20e10*/  FMUL.FTZ R28, R38, R76 ;  /* 0x0000004c261c7220 */ /* 0x001fe20000410000 */
[----:B------:R-:W-:-:S04]  /*20e20*/  SHF.R.S32.HI R38, RZ, 0x2, R37 ;  /* 0x00000002ff267819 */ /* 0x000fc80000011425 */
[----:B------:R0:W3:Y:S01]  /*20e30*/  MUFU.TANH R89, R41 ;  /* 0x0000002900597308 */ /* 0x0000e20000002400 */
[----:B------:R-:W-:Y:S02]  /*20e40*/  LEA.HI R36, R36, R33, RZ, 0x5 ;  /* 0x0000002124247211 */ /* 0x000fe400078f28ff */
[----:B0-----:R-:W-:Y:S02]  /*20e50*/  LOP3.LUT R41, R39, 0xfffffffc, RZ, 0xc0, !PT ;  /* 0xfffffffc27297812 */ /* 0x001fe400078ec0ff */
[----:B------:R-:W-:Y:S02]  /*20e60*/  LEA.HI R39, R35, R38, RZ, 0x3 ;  /* 0x0000002623277211 */ /* 0x000fe400078f18ff */
[----:B------:R-:W-:Y:S01]  /*20e70*/  SHF.R.S32.HI R35, RZ, 0x7, R30 ;  /* 0x00000007ff237819 */ /* 0x000fe2000001141e */
[----:B------:R-:W-:Y:S01]  /*20e80*/  IMAD.IADD R41, R72, 0x1, -R41 ;  /* 0x0000000148297824 */ /* 0x000fe200078e0a29 */
[----:B------:R-:W-:Y:S02]  /*20e90*/  LOP3.LUT R39, R39, 0xfffffff8, RZ, 0xc0, !PT ;  /* 0xfffffff827277812 */ /* 0x000fe400078ec0ff */
[----:B------:R-:W-:-:S02]  /*20ea0*/  LEA.HI R30, R30, R35, RZ, 0x1 ;  /* 0x000000231e1e7211 */ /* 0x000fc400078f08ff */
[----:B------:R-:W-:Y:S01]  /*20eb0*/  SHF.R.S32.HI R36, RZ, 0x5, R36 ;  /* 0x00000005ff247819 */ /* 0x000fe20000011424 */
[----:B------:R-:W-:Y:S01]  /*20ec0*/  IMAD.IADD R39, R38, 0x1, -R39 ;  /* 0x0000000126277824 */ /* 0x000fe200078e0a27 */
[----:B------:R-:W-:Y:S02]  /*20ed0*/  LOP3.LUT R30, R30, 0x3fffffe, RZ, 0xc0, !PT ;  /* 0x03fffffe1e1e7812 */ /* 0x000fe400078ec0ff */
[----:B------:R-:W-:Y:S01]  /*20ee0*/  LEA.HI R38, R41, R41, RZ, 0x1 ;  /* 0x0000002929267211 */ /* 0x000fe200078f08ff */
[----:B--2---:R-:W-:Y:S02]  /*20ef0*/  IMAD R36, R73, 0x8, R36 ;  /* 0x0000000849247824 */ /* 0x004fe400078e0224 */
[----:B------:R-:W-:Y:S01]  /*20f00*/  FMUL.FTZ R25, R25, R76 ;  /* 0x0000004c19197220 */ /* 0x000fe20000410000 */
[----:B------:R-:W-:Y:S01]  /*20f10*/  IMAD.IADD R30, R35, 0x1, -R30 ;  /* 0x00000001231e7824 */ /* 0x000fe200078e0a1e */
[----:B------:R-:W-:Y:S01]  /*20f20*/  LOP3.LUT R38, R38, 0x1ffffffe, RZ, 0xc0, !PT ;  /* 0x1ffffffe26267812 */ /* 0x000fe200078ec0ff */
[----:B------:R-:W-:Y:S01]  /*20f30*/  IMAD.U32 R39, R36, 0x10, R39 ;  /* 0x0000001024277824 */ /* 0x000fe200078e0027 */
[----:B------:R0:W2:Y:S03]  /*20f40*/  MUFU.TANH R82, R25 ;  /* 0x0000001900527308 */ /* 0x0000a60000002400 */
[----:B------:R-:W-:-:S02]  /*20f50*/  IMAD.IADD R38, R41, 0x1, -R38 ;  /* 0x0000000129267824 */ /* 0x000fc400078e0a26 */
[----:B------:R-:W-:Y:S02]  /*20f60*/  IMAD R39, R30, 0x40, R39 ;  /* 0x000000401e277824 */ /* 0x000fe400078e0227 */
[-C--:B0-----:R-:W-:Y:S01]  /*20f70*/  FMUL.FTZ R25, R44, R76.reuse ;  /* 0x0000004c2c197220 */ /* 0x081fe20000410000 */
[----:B------:R-:W-:Y:S01]  /*20f80*/  FMUL.FTZ R44, R47, R76 ;  /* 0x0000004c2f2c7220 */ /* 0x000fe20000410000 */
[----:B------:R-:W-:-:S04]  /*20f90*/  IMAD R47, R38, 0x8, R39 ;  /* 0x00000008262f7824 */ /* 0x000fc800078e0227 */
[----:B------:R-:W-:-:S05]  /*20fa0*/  @P0 IMAD.HI.U32 R78, R47, R78, RZ ;  /* 0x0000004e2f4e0227 */ /* 0x000fca00078e00ff */
[----:B------:R-:W-:Y:S01]  /*20fb0*/  @P0 SHF.R.U32.HI R47, RZ, R77, R78 ;  /* 0x0000004dff2f0219 */ /* 0x000fe2000001164e */
[-C--:B------:R-:W-:Y:S01]  /*20fc0*/  FMUL.FTZ R7, R26, R76.reuse ;  /* 0x0000004c1a077220 */ /* 0x080fe20000410000 */
[----:B------:R-:W-:Y:S01]  /*20fd0*/  LOP3.LUT R30, R37, 0x7ffffffc, RZ, 0xc0, !PT ;  /* 0x7ffffffc251e7812 */ /* 0x000fe200078ec0ff */
[-C--:B------:R-:W-:Y:S02]  /*20fe0*/  FMUL.FTZ R26, R34, R76.reuse ;  /* 0x0000004c221a7220 */ /* 0x080fe40000410000 */
[----:B------:R-:W0:Y:S01]  /*20ff0*/  SHFL.IDX PT, R35, R47, RZ, 0x1c1f ;  /* 0x001c1fff2f237589 */ /* 0x000e2200000e0000 */
[----:B------:R-:W-:Y:S02]  /*21000*/  IMAD.MOV.U32 R37, RZ, RZ, -0x60 ;  /* 0xffffffa0ff257424 */ /* 0x000fe400078e00ff */
[-C--:B------:R-:W-:Y:S01]  /*21010*/  FMUL.FTZ R34, R42, R76.reuse ;  /* 0x0000004c2a227220 */ /* 0x080fe20000410000 */
[-C--:B------:R-:W-:Y:S01]  /*21020*/  FMUL.FTZ R42, R43, R76.reuse ;  /* 0x0000004c2b2a7220 */ /* 0x080fe20000410000 */
[----:B------:R-:W-:Y:S01]  /*21030*/  IMAD.IADD R30, R33, 0x1, -R30 ;  /* 0x00000001211e7824 */ /* 0x000fe200078e0a1e */
        /* <DEDUP_REMOVED lines=10> */
[-C--:B----4-:R-:W-:Y:S01]  /*210e0*/  FMUL.FTZ R25, R59, R76.reuse ;  /* 0x0000004c3b197220 */ /* 0x090fe20000410000 */
[-C--:B------:R-:W-:Y:S01]  /*210f0*/  FMUL.FTZ R60, R60, R76.reuse ;  /* 0x0000004c3c3c7220 */ /* 0x080fe20000410000 */
[-C--:B------:R-:W-:Y:S01]  /*21100*/  FMUL.FTZ R29, R62, R76.reuse ;  /* 0x0000004c3e1d7220 */ /* 0x080fe20000410000 */
[-C--:B------:R-:W-:Y:S01]  /*21110*/  FMUL.FTZ R31, R63, R76.reuse ;  /* 0x0000004c3f1f7220 */ /* 0x080fe20000410000 */
[-C--:B------:R-:W-:Y:S01]  /*21120*/  FMUL.FTZ R64, R64, R76.reuse ;  /* 0x0000004c40407220 */ /* 0x080fe20000410000 */
[-C--:B------:R-:W-:Y:S01]  /*21130*/  FMUL.FTZ R72, R66, R76.reuse ;  /* 0x0000004c42487220 */ /* 0x080fe20000410000 */
[-C--:B------:R-:W-:Y:S01]  /*21140*/  FMUL.FTZ R73, R67, R76.reuse ;  /* 0x0000004c43497220 */ /* 0x080fe20000410000 */
[----:B------:R-:W-:Y:S01]  /*21150*/  FMUL.FTZ R69, R69, R76 ;  /* 0x0000004c45457220 */ /* 0x000fe20000410000 */
[----:B------:R-:W-:-:S02]  /*21160*/  IMAD R33, R0, R37, 0x1 ;  /* 0x0000000100217424 */ /* 0x000fc400078e0225 */
        /* <DEDUP_REMOVED lines=9> */
[----:B------:R-:W-:Y:S01]  /*21200*/  ISETP.GE.AND P1, PT, R8, 0x1, PT ;  /* 0x000000010800780c */ /* 0x000fe20003f26270 */
[----:B------:R-:W-:Y:S01]  /*21210*/  IMAD R30, R30, -0x2, R33 ;  /* 0xfffffffe1e1e7824 */ /* 0x000fe200078e0221 */
[----:B------:R-:W4:Y:S01]  /*21220*/  MUFU.TANH R20, R20 ;  /* 0x0000001400147308 */ /* 0x000f220000002400 */
[----:B------:R-:W-:-:S03]  /*21230*/  LOP3.LUT R36, RZ, R79, RZ, 0x33, !PT ;  /* 0x0000004fff247212 */ /* 0x000fc600078e33ff */
[----:B------:R-:W-:-:S04]  /*21240*/  IADD3 R33, -R9, R30, R14 ;  /* 0x0000001e09217210 */ /* 0x000fc80007ffe10e */
        /* <DEDUP_REMOVED lines=21> */
[----:B------:R0:W0:Y:S08]  /*213a0*/  MUFU.TANH R54, R56 ;  /* 0x0000003800367308 */ /* 0x0000300000002400 */
[----:B------:R0:W0:Y:S08]  /*213b0*/  MUFU.TANH R91, R57 ;  /* 0x00000039005b7308 */ /* 0x0000300000002400 */
[----:B------:R0:W0:Y:S08]  /*213c0*/  MUFU.TANH R92, R58 ;  /* 0x0000003a005c7308 */ /* 0x0000300000002400 */
[----:B------:R-:W0:Y:S08]  /*213d0*/  MUFU.TANH R25, R25 ;  /* 0x0000001900197308 */ /* 0x000e300000002400 */
[----:B------:R-:W0:Y:S08]  /*213e0*/  MUFU.TANH R60, R60 ;  /* 0x0000003c003c7308 */ /* 0x000e300000002400 */
[----:B------:R0:W0:Y:S08]  /*213f0*/  MUFU.TANH R93, R61 ;  /* 0x0000003d005d7308 */ /* 0x0000300000002400 */
[----:B------:R-:W0:Y:S08]  /*21400*/  MUFU.TANH R29, R29 ;  /* 0x0000001d001d7308 */ /* 0x000e300000002400 */
[----:B------:R-:W0:Y:S08]  /*21410*/  MUFU.TANH R31, R31 ;  /* 0x0000001f001f7308 */ /* 0x000e300000002400 */
[----:B------:R-:W0:Y:S08]  /*21420*/  MUFU.TANH R64, R64 ;  /* 0x0000004000407308 */ /* 0x000e300000002400 */
[----:B------:R0:W0:Y:S08]  /*21430*/  MUFU.TANH R94, R65 ;  /* 0x00000041005e7308 */ /* 0x0000300000002400 */
[----:B------:R-:W0:Y:S08]  /*21440*/  MUFU.TANH R72, R72 ;  /* 0x0000004800487308 */ /* 0x000e300000002400 */
[----:B------:R-:W0:Y:S08]  /*21450*/  MUFU.TANH R73, R73 ;  /* 0x0000004900497308 */ /* 0x000e300000002400 */
[----:B------:R0:W0:Y:S08]  /*21460*/  MUFU.TANH R77, R68 ;  /* 0x00000044004d7308 */ /* 0x0000300000002400 */
[----:B------:R-:W0:Y:S08]  /*21470*/  MUFU.TANH R69, R69 ;  /* 0x0000004500457308 */ /* 0x000e300000002400 */
[----:B------:R0:W1:Y:S08]  /*21480*/  MUFU.TANH R78, R70 ;  /* 0x00000046004e7308 */ /* 0x0000700000002400 */
[----:B------:R1:W1:Y:S01]  /*21490*/  MUFU.TANH R95, R71 ;  /* 0x00000047005f7308 */ /* 0x0002620000002400 */
[----:B------:R-:W-:-:S02]  /*214a0*/  IMAD.IADD R80, R33, 0x1, R80 ;  /* 0x0000000121507824 */ /* 0x000fc400078e0250 */
[----:B------:R-:W-:Y:S02]  /*214b0*/  IMAD.IADD R76, R33, 0x1, R36 ;  /* 0x00000001214c7824 */ /* 0x000fe400078e0224 */
        /* <DEDUP_REMOVED lines=20> */
.L_x_11235:
[----:B------:R-:W-:Y:S05]  /*21600*/  BSYNC B4 ;  /* 0x0000000000047941 */ /* 0x000fea0003800000 */
.L_x_11234:
[----:B------:R-:W-:Y:S01]  /*21610*/  LOP3.LUT R33, RZ, R33, RZ, 0x33, !PT ;  /* 0x00000021ff217212 */ /* 0x000fe200078e33ff */
[----:B------:R-:W-:Y:S06]  /*21620*/  BRA `(.L_x_11236) ;  /* 0x0000000000287947 */ /* 0x000fec0003800000 */
.L_x_11233:
        /* <DEDUP_REMOVED lines=10> */
.L_x_11236:
[----:B------:R-:W-:Y:S05]  /*216d0*/  BSYNC B3 ;  /* 0x0000000000037941 */ /* 0x000fea0003800000 */
.L_x_11232:
[----:B------:R-:W-:-:S05]  /*216e0*/  IMAD R33, R8, R33, R79 ;  /* 0x0000002108217224 */ /* 0x000fca00078e024f */
[----:B------:R-:W-:Y:S02]  /*216f0*/  VIMNMX R38, R38, R33, !PT ;  /* 0x0000002126267248 */ /* 0x000fe40007fe0100 */
[----:B------:R-:W-:-:S07]  /*21700*/  VIADDMNMX R63, R33, R8, R63, PT ;  /* 0x00000008213f7246 */ /* 0x000fce000380013f */
.L_x_11231:
[----:B------:R-:W-:Y:S05]  /*21710*/  BSYNC B2 ;  /* 0x0000000000027941 */ /* 0x000fea0003800000 */
.L_x_11230:
        /* <DEDUP_REMOVED lines=9> */
[----:B-1----:R-:W-:Y:S02]  /*217b0*/  FSEL R67, R83, -INF , !P2 ;  /* 0xff80000053437808 */ /* 0x002fe40005000000 */
        /* <DEDUP_REMOVED lines=106> */
[----:B------:R-:W-:Y:S01]  /*21e60*/  FSEL R38, R69, -INF , !P6 ;  /* 0xff80000045267808 */ /* 0x000fe20007000000 */
[----:B------:R-:W-:Y:S01]  /*21e70*/  IMAD.IADD R69, R80, 0x1, R47 ;  /* 0x0000000150457824 */ /* 0x000fe200078e022f */
        /* <DEDUP_REMOVED lines=18> */
.L_x_11242:
[----:B------:R-:W-:Y:S05]  /*21fa0*/  BSYNC B4 ;  /* 0x0000000000047941 */ /* 0x000fea0003800000 */
.L_x_11241:
[----:B------:R-:W-:Y:S01]  /*21fb0*/  LOP3.LUT R9, RZ, R9, RZ, 0x33, !PT ;  /* 0x00000009ff097212 */ /* 0x000fe200078e33ff */
[----:B------:R-:W-:Y:S06]  /*21fc0*/  BRA `(.L_x_11243) ;  /* 0x0000000000287947 */ /* 0x000fec0003800000 */
.L_x_11240:
        /* <DEDUP_REMOVED lines=10> */
.L_x_11243:
[----:B------:R-:W-:Y:S05]  /*22070*/  BSYNC B3 ;  /* 0x0000000000037941 */ /* 0x000fea0003800000 */
.L_x_11239:
[----:B------:R-:W-:-:S05]  /*22080*/  IMAD R9, R8, R9, R79 ;  /* 0x0000000908097224 */ /* 0x000fca00078e024f */
[----:B------:R-:W-:Y:S02]  /*22090*/  VIADDMNMX R69, R9, R8, R69, PT ;  /* 0x0000000809457246 */ /* 0x000fe40003800145 */
[----:B------:R-:W-:-:S07]  /*220a0*/  VIMNMX R70, R70, R9, !PT ;  /* 0x0000000946467248 */ /* 0x000fce0007fe0100 */
.L_x_11238:
[----:B------:R-:W-:Y:S05]  /*220b0*/  BSYNC B2 ;  /* 0x0000000000027941 */ /* 0x000fea0003800000 */
.L_x_11237:
[----:B------:R-:W2:Y:S01]  /*220c0*/  LDL.64 R2, [R10+0x40] ;  /* 0x000040000a027983 */ /* 0x000ea20000100a00 */
[----:B------:R-:W-:Y:S02]  /*220d0*/  R2UR UR4, R4 ;  /* 0x00000000040472ca */ /* 0x000fe400000e0000 */
[----:B------:R-:W-:Y:S02]  /*220e0*/  R2UR UR5, R5 ;  /* 0x00000000050572ca */ /* 0x000fe400000e0000 */
[C---:B------:R-:W-:Y:S02]  /*220f0*/  ISETP.GT.AND P0, PT, R70.reuse, 0x1, !P0 ;  /* 0x000000014600780c */ /* 0x040fe40004704270 */
[----:B------:R-:W-:Y:S02]  /*22100*/  ISETP.GT.AND P1, PT, R70, 0x8, !P1 ;  /* 0x000000084600780c */ /* 0x000fe40004f24270 */
[C---:B------:R-:W-:Y:S02]  /*22110*/  ISETP.LT.OR P0, PT, R69.reuse, 0x2, P0 ;  /* 0x000000024500780c */ /* 0x040fe40000701670 */
[----:B------:R-:W-:-:S02]  /*22120*/  ISETP.LT.OR P1, PT, R69, 0x9, P1 ;  /* 0x000000094500780c */ /* 0x000fc40000f21670 */
[----:B------:R-:W-:Y:S02]  /*22130*/  FSEL R63, R15, -INF , !P0 ;  /* 0xff8000000f3f7808 */ /* 0x000fe40004000000 */
[----:B------:R-:W-:Y:S02]  /*22140*/  ISETP.NE.AND P0, PT, R71, RZ, PT ;  /* 0x000000ff4700720c */ /* 0x000fe40003f05270 */
[----:B------:R-:W-:Y:S02]  /*22150*/  FSEL R64, R21, -INF , !P1 ;  /* 0xff80000015407808 */ /* 0x000fe40004800000 */
[----:B------:R-:W-:Y:S02]  /*22160*/  ISETP.GT.AND P0, PT, R70, 0x9, !P0 ;  /* 0x000000094600780c */ /* 0x000fe40004704270 */
[----:B------:R-:W-:Y:S02]  /*22170*/  ISETP.NE.AND P1, PT, R84, RZ, PT ;  /* 0x000000ff5400720c */ /* 0x000fe40003f25270 */
[----:B------:R-:W-:-:S02]  /*22180*/  ISETP.LT.OR P0, PT, R69, 0xa, P0 ;  /* 0x0000000a4500780c */ /* 0x000fc40000701670 */
[----:B------:R-:W-:Y:S02]  /*22190*/  ISETP.NE.AND P6, PT, R85, RZ, PT ;  /* 0x000000ff5500720c */ /* 0x000fe40003fc5270 */
        /* <DEDUP_REMOVED lines=55> */
[----:B------:R-:W-:-:S04]  /*22510*/  ISETP.LT.OR P0, PT, R69, 0x1, P0 ;  /* 0x000000014500780c */ /* 0x000fc80000701670 */
[----:B------:R-:W-:Y:S02]  /*22520*/  FSEL R74, R7, -INF , !P0 ;  /* 0xff800000074a7808 */ /* 0x000fe40004000000 */
[----:B------:R-:W-:Y:S01]  /*22530*/  ISETP.NE.AND P0, PT, R100, RZ, PT ;  /* 0x000000ff6400720c */ /* 0x000fe20003f05270 */
[----:B--2---:R-:W2:Y:S03]  /*22540*/  LD.E.64 R8, desc[UR4][R2.64] ;  /* 0x0000000402087980 */ /* 0x004ea6000c101b00 */
[C---:B------:R-:W-:Y:S02]  /*22550*/  ISETP.GT.AND P0, PT, R70.reuse, 0x41, !P0 ;  /* 0x000000414600780c */ /* 0x040fe40004704270 */
[----:B------:R-:W-:Y:S02]  /*22560*/  ISETP.GT.AND P1, PT, R70, 0x48, !P1 ;  /* 0x000000484600780c */ /* 0x000fe40004f24270 */
[----:B------:R-:W-:-:S02]  /*22570*/  ISETP.LT.OR P0, PT, R69, 0x42, P0 ;  /* 0x000000424500780c */ /* 0x000fc40000701670 */
[C---:B------:R-:W-:Y:S02]  /*22580*/  ISETP.GT.AND P2, PT, R70.reuse, 0x49, !P2 ;  /* 0x000000494600780c */ /* 0x040fe40005744270 */
[C---:B------:R-:W-:Y:S02]  /*22590*/  ISETP.GT.AND P3, PT, R70.reuse, 0x50, !P3 ;  /* 0x000000504600780c */ /* 0x040fe40005f64270 */
[C---:B------:R-:W-:Y:S02]  /*225a0*/  ISETP.GT.AND P4, PT, R70.reuse, 0x51, !P4 ;  /* 0x000000514600780c */ /* 0x040fe40006784270 */
[C---:B------:R-:W-:Y:S02]  /*225b0*/  ISETP.GT.AND P5, PT, R70.reuse, 0x58, !P5 ;  /* 0x000000584600780c */ /* 0x040fe40006fa4270 */
[----:B------:R-:W-:Y:S02]  /*225c0*/  ISETP.GT.AND P6, PT, R70, 0x59, !P6 ;  /* 0x000000594600780c */ /* 0x000fe400077c4270 */
[----:B------:R-:W-:-:S02]  /*225d0*/  ISETP.LT.OR P1, PT, R69, 0x49, P1 ;  /* 0x000000494500780c */ /* 0x000fc40000f21670 */
[----:B------:R-:W-:Y:S02]  /*225e0*/  FSEL R70, R25, -INF , !P0 ;  /* 0xff80000019467808 */ /* 0x000fe40004000000 */
[----:B------:R-:W-:Y:S02]  /*225f0*/  ISETP.LT.OR P2, PT, R69, 0x4a, P2 ;  /* 0x0000004a4500780c */ /* 0x000fe40001741670 */
[----:B------:R-:W-:Y:S02]  /*22600*/  FSEL R71, R29, -INF , !P1 ;  /* 0xff8000001d477808 */ /* 0x000fe40004800000 */
[----:B------:R-:W-:Y:S02]  /*22610*/  ISETP.LT.OR P3, PT, R69, 0x51, P3 ;  /* 0x000000514500780c */ /* 0x000fe40001f61670 */
[----:B------:R-:W-:Y:S02]  /*22620*/  FSEL R75, R31, -INF , !P2 ;  /* 0xff8000001f4b7808 */ /* 0x000fe40005000000 */
[----:B------:R-:W-:-:S02]  /*22630*/  ISETP.LT.OR P4, PT, R69, 0x52, P4 ;  /* 0x000000524500780c */ /* 0x000fc40002781670 */
[----:B------:R-:W-:Y:S02]  /*22640*/  FSEL R72, R72, -INF , !P3 ;  /* 0xff80000048487808 */ /* 0x000fe40005800000 */
[----:B------:R-:W-:Y:S02]  /*22650*/  ISETP.LT.OR P5, PT, R69, 0x59, P5 ;  /* 0x000000594500780c */ /* 0x000fe40002fa1670 */
[----:B------:R-:W-:Y:S02]  /*22660*/  FSEL R51, R73, -INF , !P4 ;  /* 0xff80000049337808 */ /* 0x000fe40006000000 */
[----:B------:R-:W-:Y:S02]  /*22670*/  ISETP.LT.OR P6, PT, R69, 0x5a, P6 ;  /* 0x0000005a4500780c */ /* 0x000fe400037c1670 */
[----:B------:R-:W-:Y:S02]  /*22680*/  FSEL R45, R78, -INF , !P5 ;  /* 0xff8000004e2d7808 */ /* 0x000fe40006800000 */
[----:B------:R-:W-:Y:S01]  /*22690*/  R2UR UR6, R4 ;  /* 0x00000000040672ca */ /* 0x000fe200000e0000 */
[----:B------:R-:W3:Y:S01]  /*226a0*/  LD.E R78, desc[UR4][R2.64+0x20] ;  /* 0x00002004024e7980 */ /* 0x000ee2000c101900 */
[----:B------:R-:W-:-:S13]  /*226b0*/  R2UR UR7, R5 ;  /* 0x00000000050772ca */ /* 0x000fda00000e0000 */
[----:B------:R-:W4:Y:S01]  /*226c0*/  LD.E R27, desc[UR6][R2.64+0x14] ;  /* 0x00001406021b7980 */ /* 0x000f22000c101900 */
        /* <DEDUP_REMOVED lines=46> */
[----:B------:R-:W-:Y:S02]  /*229b0*/  FSEL R44, R95, -INF , !P6 ;  /* 0xff8000005f2c7808 */ /* 0x000fe40007000000 */
[----:B------:R-:W-:Y:S01]  /*229c0*/  FMNMX.FTZ R7, R45, R14, !PT ;  /* 0x0000000e2d077209 */ /* 0x000fe20007810000 */
[----:B------:R-:W0:Y:S03]  /*229d0*/  SHFL.BFLY PT, R15, R76, 0x2, 0x1f ;  /* 0x0c401f004c0f7f89 */ /* 0x000e2600000e0000 */
[----:B------:R-:W-:-:S05]  /*229e0*/  FMNMX.FTZ R77, R44, R7, !PT ;  /* 0x000000072c4d7209 */ /* 0x000fca0007810000 */
[----:B------:R1:W-:Y:S04]  /*229f0*/  ST.E.64 desc[UR4][R2.64], R76 ;  /* 0x0000004c02007985 */ /* 0x0003e8000c101b04 */
[----:B------:R-:W2:Y:S01]  /*22a00*/  LD.E R21, desc[UR6][R2.64+0x4] ;  /* 0x0000040602157980 */ /* 0x000ea2000c101900 */
[----:B0-----:R-:W-:-:S03]  /*22a10*/  FMNMX.FTZ R15, R76, R15, !PT ;  /* 0x0000000f4c0f7209 */ /* 0x001fc60007810000 */
[----:B-1----:R-:W4:Y:S04]  /*22a20*/  LD.E R76, desc[UR4][R2.64+0x10] ;  /* 0x00001004024c7980 */ /* 0x002f28000c101900 */
[----:B------:R-:W0:Y:S02]  /*22a30*/  SHFL.BFLY PT, R14, R15, 0x1, 0x1f ;  /* 0x0c201f000f0e7f89 */ /* 0x000e2400000e0000 */
[----:B0-----:R-:W-:-:S05]  /*22a40*/  FMNMX.FTZ R7, R15, R14, !PT ;  /* 0x0000000e0f077209 */ /* 0x001fca0007810000 */
[----:B------:R-:W-:Y:S04]  /*22a50*/  ST.E desc[UR4][R2.64], R7 ;  /* 0x0000000702007985 */ /* 0x000fe8000c101904 */
[----:B------:R-:W3:Y:S01]  /*22a60*/  LD.E R25, desc[UR6][R2.64] ;  /* 0x0000000602197980 */ /* 0x000ee2000c101900 */
[----:B------:R-:W-:Y:S02]  /*22a70*/  R2UR UR8, R4 ;  /* 0x00000000040872ca */ /* 0x000fe400000e0000 */
[----:B------:R-:W-:Y:S01]  /*22a80*/  R2UR UR9, R5 ;  /* 0x00000000050972ca */ /* 0x000fe200000e0000 */
[----:B--2---:R-:W0:Y:S02]  /*22a90*/  SHFL.BFLY PT, R14, R21, 0x2, 0x1f ;  /* 0x0c401f00150e7f89 */ /* 0x004e2400000e0000 */
[----:B0-----:R-:W-:-:S05]  /*22aa0*/  FMNMX.FTZ R14, R14, R21, !PT ;  /* 0x000000150e0e7209 */ /* 0x001fca0007810000 */
[----:B------:R-:W0:Y:S01]  /*22ab0*/  SHFL.BFLY PT, R15, R14, 0x1, 0x1f ;  /* 0x0c201f000e0f7f89 */ /* 0x000e2200000e0000 */
[C---:B---3--:R-:W-:Y:S02]  /*22ac0*/  FSETP.NEU.FTZ.AND P0, PT, R25.reuse, -INF , PT ;  /* 0xff8000001900780b */ /* 0x048fe40003f1d000 */
[----:B0-----:R-:W-:Y:S02]  /*22ad0*/  FMNMX.FTZ R15, R14, R15, !PT ;  /* 0x0000000f0e0f7209 */ /* 0x001fe40007810000 */
[----:B------:R-:W-:Y:S02]  /*22ae0*/  FSEL R7, R25, RZ, P0 ;  /* 0x000000ff19077208 */ /* 0x000fe40000000000 */
[----:B------:R-:W-:-:S03]  /*22af0*/  FSETP.NEU.FTZ.AND P0, PT, R15, -INF , PT ;  /* 0xff8000000f00780b */ /* 0x000fc60003f1d000 */
[----:B------:R-:W-:Y:S01]  /*22b00*/  FADD.FTZ R7, R8, -R7 ;  /* 0x8000000708077221 */ /* 0x000fe20000010000 */
[----:B------:R-:W-:-:S03]  /*22b10*/  FSEL R8, R15, RZ, P0 ;  /* 0x000000ff0f087208 */ /* 0x000fc60000000000 */
[----:B------:R-:W-:Y:S02]  /*22b20*/  FMUL.FTZ R7, R7, R78 ;  /* 0x0000004e07077220 */ /* 0x000fe40000410000 */
[----:B------:R-:W-:-:S04]  /*22b30*/  FADD.FTZ R9, R9, -R8 ;  /* 0x8000000809097221 */ /* 0x000fc80000010000 */
[----:B------:R-:W-:Y:S01]  /*22b40*/  FMUL.FTZ R78, R78, R9 ;  /* 0x000000094e4e7220 */ /* 0x000fe20000410000 */
[----:B------:R-:W4:Y:S08]  /*22b50*/  MUFU.EX2 R7, R7 ;  /* 0x0000000700077308 */ /* 0x000f300000000800 */
[----:B------:R-:W0:Y:S01]  /*22b60*/  MUFU.EX2 R14, R78 ;  /* 0x0000004e000e7308 */ /* 0x000e220000000800 */
[----:B------:R-:W-:Y:S01]  /*22b70*/  ST.E desc[UR4][R2.64+0x4], R15 ;  /* 0x0000040f02007985 */ /* 0x000fe2000c101904 */
[----:B----4-:R-:W-:Y:S01]  /*22b80*/  FMUL.FTZ R21, R7, R76 ;  /* 0x0000004c07157220 */ /* 0x010fe20000410000 */
[----:B0-----:R-:W-:-:S04]  /*22b90*/  FMUL.FTZ R25, R14, R27 ;  /* 0x0000001b0e197220 */ /* 0x001fc80000410000 */
[----:B------:R-:W-:Y:S04]  /*22ba0*/  ST.E desc[UR6][R2.64+0x10], R21 ;  /* 0x0000101502007985 */ /* 0x000fe8000c101906 */
[----:B------:R0:W-:Y:S04]  /*22bb0*/  ST.E desc[UR8][R2.64+0x14], R25 ;  /* 0x0000141902007985 */ /* 0x0001e8000c101908 */
[----:B------:R-:W2:Y:S04]  /*22bc0*/  LDL.64 R8, [R10+0x40] ;  /* 0x000040000a087983 */ /* 0x000ea80000100a00 */
[----:B--2---:R-:W0:Y:S04]  /*22bd0*/  LD.E R69, desc[UR6][R8.64+0x20] ;  /* 0x0000200608457980 */ /* 0x004e28000c101900 */
[----:B------:R-:W0:Y:S04]  /*22be0*/  LD.E R27, desc[UR4][R8.64] ;  /* 0x00000004081b7980 */ /* 0x000e28000c101900 */
[----:B------:R-:W2:Y:S04]  /*22bf0*/  LD.E R76, desc[UR4][R8.64+0x4] ;  /* 0x00000404084c7980 */ /* 0x000ea8000c101900 */
[----:B------:R-:W3:Y:S04]  /*22c00*/  LD.E R73, desc[UR4][R8.64+0x10] ;  /* 0x0000100408497980 */ /* 0x000ee8000c101900 */
[----:B------:R-:W4:Y:S01]  /*22c10*/  LD.E R78, desc[UR6][R8.64+0x14] ;  /* 0x00001406084e7980 */ /* 0x000f22000c101900 */
[C---:B0-----:R-:W-:Y:S01]  /*22c20*/  FMUL.FTZ R2, R27.reuse, R69 ;  /* 0x000000451b027220 */ /* 0x041fe20000410000 */
[----:B------:R-:W-:Y:S01]  /*22c30*/  FSETP.NEU.FTZ.AND P0, PT, R27, -INF , PT ;  /* 0xff8000001b00780b */ /* 0x000fe20003f1d000 */
[----:B--2---:R-:W-:-:S03]  /*22c40*/  FMUL.FTZ R3, R69, R76 ;  /* 0x0000004c45037220 */ /* 0x004fc60000410000 */
[----:B------:R-:W-:Y:S02]  /*22c50*/  FSEL R2, R2, RZ, P0 ;  /* 0x000000ff02027208 */ /* 0x000fe40000000000 */
[----:B------:R-:W-:-:S04]  /*22c60*/  FSETP.NEU.FTZ.AND P0, PT, R76, -INF , PT ;  /* 0xff8000004c00780b */ /* 0x000fc80003f1d000 */
[----:B------:R-:W-:Y:S01]  /*22c70*/  FSEL R3, R3, RZ, P0 ;  /* 0x000000ff03037208 */ /* 0x000fe20000000000 */
[-CC-:B------:R-:W-:Y:S01]  /*22c80*/  FFMA.FTZ R172, R83, R69.reuse, -R2.reuse ;  /* 0x0000004553ac7223 */ /* 0x180fe20000010802 */
[----:B------:R-:W-:-:S03]  /*22c90*/  FFMA.FTZ R15, R68, R69, -R2 ;  /* 0x00000045440f7223 */ /* 0x000fc60000010802 */
[-CC-:B------:R-:W-:Y:S01]  /*22ca0*/  FFMA.FTZ R173, R74, R69.reuse, -R3.reuse ;  /* 0x000000454aad7223 */ /* 0x180fe20000010803 */
[-CC-:B------:R-:W-:Y:S01]  /*22cb0*/  FFMA.FTZ R170, R30, R69.reuse, -R2.reuse ;  /* 0x000000451eaa7223 */ /* 0x180fe20000010802 */
[-CC-:B------:R-:W-:Y:S01]  /*22cc0*/  FFMA.FTZ R30, R63, R69.reuse, -R3.reuse ;  /* 0x000000453f1e7223 */ /* 0x180fe20000010803 */
[----:B------:R-:W3:Y:S01]  /*22cd0*/  MUFU.EX2 R172, R172 ;  /* 0x000000ac00ac7308 */ /* 0x000ee20000000800 */
[-CC-:B------:R-:W-:Y:S01]  /*22ce0*/  FFMA.FTZ R174, R67, R69.reuse, -R2.reuse ;  /* 0x0000004543ae7223 */ /* 0x180fe20000010802 */
[-C--:B------:R-:W-:Y:S01]  /*22cf0*/  FFMA.FTZ R175, R64, R69.reuse, -R3 ;  /* 0x0000004540af7223 */ /* 0x080fe20000010803 */
[----:B------:R-:W-:-:S05]  /*22d00*/  FFMA.FTZ R166, R41, R69, -R2 ;  /* 0x0000004529a67223 */ /* 0x000fca0000010802 */
[----:B------:R-:W4:Y:S01]  /*22d10*/  MUFU.EX2 R173, R173 ;  /* 0x000000ad00ad7308 */ /* 0x000f220000000800 */
[-CC-:B------:R-:W-:Y:S01]  /*22d20*/  FFMA.FTZ R41, R36, R69.reuse, -R2.reuse ;  /* 0x0000004524297223 */ /* 0x180fe20000010802 */
[-C--:B------:R-:W-:Y:S01]  /*22d30*/  FFMA.FTZ R21, R66, R69.reuse, -R2 ;  /* 0x0000004542157223 */ /* 0x080fe20000010802 */
[----:B------:R-:W-:-:S05]  /*22d40*/  FFMA.FTZ R36, R60, R69, -R3 ;  /* 0x000000453c247223 */ /* 0x000fca0000010803 */
[----:B------:R-:W0:Y:S01]  /*22d50*/  MUFU.EX2 R15, R15 ;  /* 0x0000000f000f7308 */ /* 0x000e220000000800 */
[-C--:B------:R-:W-:Y:S01]  /*22d60*/  FFMA.FTZ R152, R65, R69.reuse, -R2 ;  /* 0x0000004541987223 */ /* 0x080fe20000010802 */
[----:B------:R-:W-:-:S06]  /*22d70*/  FFMA.FTZ R153, R54, R69, -R3 ;  /* 0x0000004536997223 */ /* 0x000fcc0000010803 */
[----:B------:R-:W1:Y:S01]  /*22d80*/  MUFU.EX2 R30, R30 ;  /* 0x0000001e001e7308 */ /* 0x000e620000000800 */
[-CC-:B------:R-:W-:Y:S01]  /*22d90*/  FFMA.FTZ R164, R43, R69.reuse, -R2.reuse ;  /* 0x000000452ba47223 */ /* 0x180fe20000010802 */
[----:B------:R-:W-:-:S06]  /*22da0*/  FFMA.FTZ R43, R38, R69, -R2 ;  /* 0x00000045262b7223 */ /* 0x000fcc0000010802 */
[----:B------:R-:W2:Y:S01]  /*22db0*/  MUFU.EX2 R174, R174 ;  /* 0x000000ae00ae7308 */ /* 0x000ea20000000800 */
[-C--:B------:R-:W-:Y:S01]  /*22dc0*/  FFMA.FTZ R25, R62, R69.reuse, -R2 ;  /* 0x000000453e197223 */ /* 0x080fe20000010802 */
[----:B------:R-:W-:-:S06]  /*22dd0*/  FFMA.FTZ R38, R52, R69, -R3 ;  /* 0x0000004534267223 */ /* 0x000fcc0000010803 */
[----:B------:R-:W2:Y:S01]  /*22de0*/  MUFU.EX2 R175, R175 ;  /* 0x000000af00af7308 */ /* 0x000ea20000000800 */
[-CC-:B------:R-:W-:Y:S01]  /*22df0*/  FFMA.FTZ R154, R61, R69.reuse, -R2.reuse ;  /* 0x000000453d9a7223 */ /* 0x180fe20000010802 */
[-CC-:B------:R-:W-:Y:S01]  /*22e00*/  FFMA.FTZ R27, R59, R69.reuse, -R2.reuse ;  /* 0x000000453b1b7223 */ /* 0x180fe20000010802 */
[-CC-:B------:R-:W-:Y:S01]  /*22e10*/  FFMA.FTZ R156, R58, R69.reuse, -R2.reuse ;  /* 0x000000453a9c7223 */ /* 0x180fe20000010802 */
[-CC-:B------:R-:W-:Y:S01]  /*22e20*/  FFMA.FTZ R29, R57, R69.reuse, -R2.reuse ;  /* 0x00000045391d7223 */ /* 0x180fe20000010802 */
[----:B------:R-:W-:-:S03]  /*22e30*/  FFMA.FTZ R158, R56, R69, -R2 ;  /* 0x00000045389e7223 */ /* 0x000fc60000010802 */
        /* <DEDUP_REMOVED lines=9> */
[-C--:B------:R-:W-:Y:S01]  /*22ed0*/  FFMA.FTZ R168, R40, R69.reuse, -R2 ;  /* 0x0000004528a87223 */ /* 0x080fe20000010802 */
[-C--:B------:R-:W-:Y:S01]  /*22ee0*/  FFMA.FTZ R157, R47, R69.reuse, -R3 ;  /* 0x000000452f9d7223 */ /* 0x080fe20000010803 */
[----:B---3--:R-:W-:Y:S01]  /*22ef0*/  FADD.FTZ R2, R172, R73 ;  /* 0x00000049ac027221 */ /* 0x008fe20000010000 */
[----:B----4-:R-:W-:Y:S02]  /*22f00*/  FADD.FTZ R47, R173, R78 ;  /* 0x0000004ead2f7221 */ /* 0x010fe40000010000 */
[----:B------:R-:W3:Y:S01]  /*22f10*/  MUFU.EX2 R152, R152 ;  /* 0x0000009800987308 */ /* 0x000ee20000000800 */
[----:B------:R-:W-:Y:S01]  /*22f20*/  FFMA.FTZ R155, R50, R69, -R3 ;  /* 0x00000045329b7223 */ /* 0x000fe20000010803 */
[----:B0-----:R-:W-:Y:S01]  /*22f30*/  FADD.FTZ R49, R15, R2 ;  /* 0x000000020f317221 */ /* 0x001fe20000010000 */
[----:B-1----:R-:W-:-:S05]  /*22f40*/  FADD.FTZ R2, R30, R47 ;  /* 0x0000002f1e027221 */ /* 0x002fca0000010000 */
[----:B------:R-:W0:Y:S01]  /*22f50*/  MUFU.EX2 R153, R153 ;  /* 0x0000009900997308 */ /* 0x000e220000000800 */
[-CC-:B------:R-:W-:Y:S01]  /*22f60*/  FFMA.FTZ R40, R48, R69.reuse, -R3.reuse ;  /* 0x0000004530287223 */ /* 0x180fe20000010803 */
[-CC-:B------:R-:W-:Y:S01]  /*22f70*/  FFMA.FTZ R163, R24, R69.reuse, -R3.reuse ;  /* 0x0000004518a37223 */ /* 0x180fe20000010803 */
[----:B------:R-:W-:-:S05]  /*22f80*/  FFMA.FTZ R24, R26, R69, -R3 ;  /* 0x000000451a187223 */ /* 0x000fca0000010803 */
[----:B------:R-:W1:Y:S01]  /*22f90*/  MUFU.EX2 R25, R25 ;  /* 0x0000001900197308 */ /* 0x000e620000000800 */
[----:B--2---:R-:W-:Y:S01]  /*22fa0*/  FADD.FTZ R26, R174, R49 ;  /* 0x00000031ae1a7221 */ /* 0x004fe20000010000 */
[----:B------:R-:W-:-:S06]  /*22fb0*/  FADD.FTZ R47, R175, R2 ;  /* 0x00000002af2f7221 */ /* 0x000fcc0000010000 */
[----:B------:R-:W2:Y:S01]  /*22fc0*/  MUFU.EX2 R38, R38 ;  /* 0x0000002600267308 */ /* 0x000ea20000000800 */
[----:B------:R-:W-:Y:S01]  /*22fd0*/  FADD.FTZ R49, R21, R26 ;  /* 0x0000001a15317221 */ /* 0x000fe20000010000 */
[----:B------:R-:W-:-:S06]  /*22fe0*/  FADD.FTZ R2, R36, R47 ;  /* 0x0000002f24027221 */ /* 0x000fcc0000010000 */
[----:B------:R-:W4:Y:S01]  /*22ff0*/  MUFU.EX2 R154, R154 ;  /* 0x0000009a009a7308 */ /* 0x000f220000000800 */
[----:B------:R-:W-:-:S07]  /*23000*/  FFMA.FTZ R42, R42, R69, -R3 ;  /* 0x000000452a2a7223 */ /* 0x000fce0000010803 */
[----:B------:R-:W4:Y:S01]  /*23010*/  MUFU.EX2 R155, R155 ;  /* 0x0000009b009b7308 */ /* 0x000f220000000800 */
[----:B------:R-:W-:Y:S01]  /*23020*/  FFMA.FTZ R165, R20, R69, -R3 ;  /* 0x0000004514a57223 */ /* 0x000fe20000010803 */
[----:B---3--:R-:W-:Y:S01]  /*23030*/  FADD.FTZ R20, R152, R49 ;  /* 0x0000003198147221 */ /* 0x008fe20000010000 */
[----:B0-----:R-:W-:-:S05]  /*23040*/  FADD.FTZ R47, R153, R2 ;  /* 0x00000002992f7221 */ /* 0x001fca0000010000 */
[----:B------:R-:W0:Y:S01]  /*23050*/  MUFU.EX2 R27, R27 ;  /* 0x0000001b001b7308 */ /* 0x000e220000000800 */
[----:B------:R-:W-:-:S07]  /*23060*/  FFMA.FTZ R159, R46, R69, -R3 ;  /* 0x000000452e9f7223 */ /* 0x000fce0000010803 */
[----:B------:R-:W3:Y:S01]  /*23070*/  MUFU.EX2 R40, R40 ;  /* 0x0000002800287308 */ /* 0x000ee20000000800 */
[----:B-1----:R-:W-:Y:S01]  /*23080*/  FADD.FTZ R49, R25, R20 ;  /* 0x0000001419317221 */ /* 0x002fe20000010000 */
[----:B--2---:R-:W-:-:S06]  /*23090*/  FADD.FTZ R2, R38, R47 ;  /* 0x0000002f26027221 */ /* 0x004fcc0000010000 */
[----:B------:R-:W1:Y:S01]  /*230a0*/  MUFU.EX2 R156, R156 ;  /* 0x0000009c009c7308 */ /* 0x000e620000000800 */
[----:B------:R-:W-:-:S07]  /*230b0*/  FFMA.FTZ R34, R34, R69, -R3 ;  /* 0x0000004522227223 */ /* 0x000fce0000010803 */
[----:B------:R-:W2:Y:S01]  /*230c0*/  MUFU.EX2 R157, R157 ;  /* 0x0000009d009d7308 */ /* 0x000ea20000000800 */
[----:B----4-:R-:W-:Y:S01]  /*230d0*/  FADD.FTZ R26, R154, R49 ;  /* 0x000000319a1a7221 */ /* 0x010fe20000010000 */
[----:B------:R-:W-:-:S06]  /*230e0*/  FADD.FTZ R47, R155, R2 ;  /* 0x000000029b2f7221 */ /* 0x000fcc0000010000 */
[----:B------:R-:W4:Y:S01]  /*230f0*/  MUFU.EX2 R29, R29 ;  /* 0x0000001d001d7308 */ /* 0x000f220000000800 */
[----:B------:R-:W-:-:S07]  /*23100*/  FFMA.FTZ R161, R32, R69, -R3 ;  /* 0x0000004520a17223 */ /* 0x000fce0000010803 */
[----:B------:R-:W4:Y:S01]  /*23110*/  MUFU.EX2 R42, R42 ;  /* 0x0000002a002a7308 */ /* 0x000f220000000800 */
[----:B0-----:R-:W-:Y:S01]  /*23120*/  FADD.FTZ R49, R27, R26 ;  /* 0x0000001a1b317221 */ /* 0x001fe20000010000 */
[----:B---3--:R-:W-:-:S06]  /*23130*/  FADD.FTZ R2, R40, R47 ;  /* 0x0000002f28027221 */ /* 0x008fcc0000010000 */
[----:B------:R-:W0:Y:S01]  /*23140*/  MUFU.EX2 R158, R158 ;  /* 0x0000009e009e7308 */ /* 0x000e220000000800 */
[----:B------:R-:W-:-:S07]  /*23150*/  FFMA.FTZ R28, R28, R69, -R3 ;  /* 0x000000451c1c7223 */ /* 0x000fce0000010803 */
[----:B------:R-:W3:Y:S01]  /*23160*/  MUFU.EX2 R159, R159 ;  /* 0x0000009f009f7308 */ /* 0x000ee20000000800 */
[----:B-1----:R-:W-:Y:S01]  /*23170*/  FADD.FTZ R26, R156, R49 ;  /* 0x000000319c1a7221 */ /* 0x002fe20000010000 */
[----:B--2---:R-:W-:-:S06]  /*23180*/  FADD.FTZ R47, R157, R2 ;  /* 0x000000029d2f7221 */ /* 0x004fcc0000010000 */
[----:B------:R-:W1:Y:S08]  /*23190*/  MUFU.EX2 R31, R31 ;  /* 0x0000001f001f7308 */ /* 0x000e700000000800 */
[----:B------:R-:W2:Y:S01]  /*231a0*/  MUFU.EX2 R34, R34 ;  /* 0x0000002200227308 */ /* 0x000ea20000000800 */
[----:B----4-:R-:W-:Y:S01]  /*231b0*/  FADD.FTZ R49, R29, R26 ;  /* 0x0000001a1d317221 */ /* 0x010fe20000010000 */
[----:B------:R-:W-:-:S06]  /*231c0*/  FADD.FTZ R2, R42, R47 ;  /* 0x0000002f2a027221 */ /* 0x000fcc0000010000 */
[----:B------:R-:W4:Y:S08]  /*231d0*/  MUFU.EX2 R160, R160 ;  /* 0x000000a000a07308 */ /* 0x000f300000000800 */
[----:B------:R-:W4:Y:S01]  /*231e0*/  MUFU.EX2 R161, R161 ;  /* 0x000000a100a17308 */ /* 0x000f220000000800 */
[----:B0-----:R-:W-:Y:S01]  /*231f0*/  FADD.FTZ R32, R158, R49 ;  /* 0x000000319e207221 */ /* 0x001fe20000010000 */
[----:B---3--:R-:W-:-:S06]  /*23200*/  FADD.FTZ R47, R159, R2 ;  /* 0x000000029f2f7221 */ /* 0x008fcc0000010000 */
[----:B------:R-:W0:Y:S08]  /*23210*/  MUFU.EX2 R33, R33 ;  /* 0x0000002100217308 */ /* 0x000e300000000800 */
        /* <DEDUP_REMOVED lines=26> */
[----:B------:R-:W-:Y:S01]  /*233c0*/  FFMA.FTZ R171, R45, R69, -R3 ;  /* 0x000000452dab7223 */ /* 0x000fe20000010803 */
[----:B0-----:R-:W-:Y:S01]  /*233d0*/  FADD.FTZ R46, R164, R49 ;  /* 0x00000031a42e7221 */ /* 0x001fe20000010000 */
[----:B---3--:R-:W-:-:S05]  /*233e0*/  FADD.FTZ R45, R165, R2 ;  /* 0x00000002a52d7221 */ /* 0x008fca0000010000 */
        /* <DEDUP_REMOVED lines=17> */
[----:B------:R-:W1:Y:S08]  /*23500*/  MUFU.EX2 R43, R43 ;  /* 0x0000002b002b7308 */ /* 0x000e700000000800 */
[----:B------:R-:W2:Y:S01]  /*23510*/  MUFU.EX2 R44, R44 ;  /* 0x0000002c002c7308 */ /* 0x000ea20000000800 */
[----:B----4-:R-:W-:Y:S01]  /*23520*/  FADD.FTZ R45, R41, R46 ;  /* 0x0000002e292d7221 */ /* 0x010fe20000010000 */
[----:B------:R-:W-:-:S03]  /*23530*/  FADD.FTZ R2, R32, R3 ;  /* 0x0000000320027221 */ /* 0x000fc60000010000 */
[----:B0-----:R-:W-:Y:S01]  /*23540*/  FADD.FTZ R46, R170, R45 ;  /* 0x0000002daa2e7221 */ /* 0x001fe20000010000 */
[----:B---3--:R-:W-:-:S03]  /*23550*/  FADD.FTZ R3, R171, R2 ;  /* 0x00000002ab037221 */ /* 0x008fc60000010000 */
[----:B-1----:R-:W-:Y:S01]  /*23560*/  FADD.FTZ R45, R43, R46 ;  /* 0x0000002e2b2d7221 */ /* 0x002fe20000010000 */
[----:B--2---:R-:W-:-:S04]  /*23570*/  FADD.FTZ R47, R44, R3 ;  /* 0x000000032c2f7221 */ /* 0x004fc80000010000 */
[----:B------:R-:W-:Y:S04]  /*23580*/  ST.E desc[UR4][R8.64+0x10], R45 ;  /* 0x0000102d08007985 */ /* 0x000fe8000c101904 */
[----:B------:R0:W-:Y:S04]  /*23590*/  ST.E desc[UR6][R8.64+0x14], R47 ;  /* 0x0000142f08007985 */ /* 0x0001e8000c101906 */
[----:B------:R-:W2:Y:S01]  /*235a0*/  LDL.64 R2, [R10+0x50] ;  /* 0x000050000a027983 */ /* 0x000ea20000100a00 */
        /* <DEDUP_REMOVED lines=8> */
[----:B--2---:R-:W2:Y:S04]  /*23630*/  LD.E R88, desc[UR4][R2.64] ;  /* 0x0000000402587980 */ /* 0x004ea8000c101900 */
[----:B------:R-:W3:Y:S04]  /*23640*/  LD.E R90, desc[UR6][R2.64+0x4] ;  /* 0x00000406025a7980 */ /* 0x000ee8000c101900 */
        /* <DEDUP_REMOVED lines=35> */
[----:B------:R-:W-:-:S03]  /*23880*/  R2UR UR18, R4 ;  /* 0x00000000041272ca */ /* 0x000fc600000e0000 */
[----:B------:R-:W4:Y:S01]  /*23890*/  LD.E R76, desc[UR4][R2.64+0x124] ;  /* 0x00012404024c7980 */ /* 0x000f22000c101900 */
[----:B------:R-:W-:-:S03]  /*238a0*/  R2UR UR19, R5 ;  /* 0x00000000051372ca */ /* 0x000fc600000e0000 */
[----:B------:R-:W4:Y:S01]  /*238b0*/  LD.E R72, desc[UR14][R2.64+0x130] ;  /* 0x0001300e02487980 */ /* 0x000f22000c101900 */
[----:B------:R-:W-:-:S03]  /*238c0*/  R2UR UR20, R4 ;  /* 0x00000000041472ca */ /* 0x000fc600000e0000 */
[----:B------:R-:W4:Y:S01]  /*238d0*/  LD.E R74, desc[UR16][R2.64+0x134] ;  /* 0x00013410024a7980 */ /* 0x000f22000c101900 */
[----:B------:R-:W-:-:S03]  /*238e0*/  R2UR UR21, R5 ;  /* 0x00000000051572ca */ /* 0x000fc600000e0000 */
[----:B------:R-:W4:Y:S01]  /*238f0*/  LD.E R70, desc[UR6][R2.64+0x140] ;  /* 0x0001400602467980 */ /* 0x000f22000c101900 */
[C---:B------:R-:W-:Y:S02]  /*23900*/  R2UR UR22, R4.reuse ;  /* 0x00000000041672ca */ /* 0x040fe400000e0000 */
        /* <DEDUP_REMOVED lines=12> */
[----:B0-----:R-:W4:Y:S04]  /*239d0*/  LD.E R8, desc[UR12][R2.64+0x190] ;  /* 0x0001900c02087980 */ /* 0x001f28000c101900 */
        /* <DEDUP_REMOVED lines=26> */
[----:B--2---:R-:W-:-:S03]  /*23b80*/  FMUL.FTZ R9, R7, R88 ;  /* 0x0000005807097220 */ /* 0x004fc60000410000 */
[----:B------:R-:W2:Y:S04]  /*23b90*/  LD.E R93, desc[UR22][R2.64+0xd8] ;  /* 0x0000d816025d7980 */ /* 0x000ea8000c101900 */
[----:B------:R-:W2:Y:S01]  /*23ba0*/  LD.E R88, desc[UR20][R2.64+0x1b0] ;  /* 0x0001b01402587980 */ /* 0x000ea2000c101900 */
[C---:B---3--:R-:W-:Y:S01]  /*23bb0*/  FMUL.FTZ R45, R7.reuse, R90 ;  /* 0x0000005a072d7220 */ /* 0x048fe20000410000 */
[C---:B----4-:R-:W-:Y:S02]  /*23bc0*/  FMUL.FTZ R47, R7.reuse, R92 ;  /* 0x0000005c072f7220 */ /* 0x050fe40000410000 */
[----:B------:R-:W3:Y:S04]  /*23bd0*/  LD.E R90, desc[UR18][R2.64+0x1e4] ;  /* 0x0001e412025a7980 */ /* 0x000ee8000c101900 */
[----:B------:R-:W4:Y:S01]  /*23be0*/  LD.E R92, desc[UR16][R2.64+0x1e0] ;  /* 0x0001e010025c7980 */ /* 0x000f22000c101900 */
[----:B------:R-:W-:-:S03]  /*23bf0*/  FMUL.FTZ R49, R7, R104 ;  /* 0x0000006807317220 */ /* 0x000fc60000410000 */
[----:B------:R0:W-:Y:S04]  /*23c00*/  ST.E desc[UR6][R2.64+0x4], R45 ;  /* 0x0000042d02007985 */ /* 0x0001e8000c101906 */
[----:B------:R-:W4:Y:S01]  /*23c10*/  LD.E R104, desc[UR12][R2.64+0x1f4] ;  /* 0x0001f40c02687980 */ /* 0x000f22000c101900 */
[----:B------:R-:W-:-:S03]  /*23c20*/  FMUL.FTZ R55, R7, R110 ;  /* 0x0000006e07377220 */ /* 0x000fc60000410000 */
[----:B------:R1:W-:Y:S04]  /*23c30*/  ST.E desc[UR4][R2.64], R9 ;  /* 0x0000000902007985 */ /* 0x0003e8000c101904 */
[----:B0-----:R-:W4:Y:S01]  /*23c40*/  LD.E R45, desc[UR14][R2.64+0x8] ;  /* 0x0000080e022d7980 */ /* 0x001f22000c101900 */
[----:B------:R-:W-:-:S03]  /*23c50*/  FMUL.FTZ R57, R7, R112 ;  /* 0x0000007007397220 */ /* 0x000fc60000410000 */
[----:B------:R0:W-:Y:S04]  /*23c60*/  ST.E desc[UR8][R2.64+0x10], R47 ;  /* 0x0000102f02007985 */ /* 0x0001e8000c101908 */
[----:B-1----:R-:W4:Y:S01]  /*23c70*/  LD.E R9, desc[UR22][R2.64+0xc] ;  /* 0x00000c1602097980 */ /* 0x002f22000c101900 */
[----:B------:R-:W-:-:S03]  /*23c80*/  FMUL.FTZ R53, R7, R108 ;  /* 0x0000006c07357220 */ /* 0x000fc60000410000 */
[----:B------:R1:W-:Y:S04]  /*23c90*/  ST.E desc[UR4][R2.64+0x14], R49 ;  /* 0x0000143102007985 */ /* 0x0003e8000c101904 */
[----:B0-----:R-:W4:Y:S04]  /*23ca0*/  LD.E R47, desc[UR18][R2.64+0x1c] ;  /* 0x00001c12022f7980 */ /* 0x001f28000c101900 */
[----:B------:R0:W-:Y:S04]  /*23cb0*/  ST.E desc[UR8][R2.64+0x24], R55 ;  /* 0x0000243702007985 */ /* 0x0001e8000c101908 */
[----:B-1----:R-:W4:Y:S01]  /*23cc0*/  LD.E R49, desc[UR24][R2.64+0x28] ;  /* 0x0000281802317980 */ /* 0x002f22000c101900 */
[----:B------:R-:W-:-:S03]  /*23cd0*/  FMUL.FTZ R85, R7, R118 ;  /* 0x0000007607557220 */ /* 0x000fc60000410000 */
[----:B------:R1:W-:Y:S04]  /*23ce0*/  ST.E desc[UR10][R2.64+0x30], R57 ;  /* 0x0000303902007985 */ /* 0x0003e8000c10190a */
[----:B0-----:R-:W4:Y:S01]  /*23cf0*/  LD.E R55, desc[UR18][R2.64+0x4c] ;  /* 0x00004c1202377980 */ /* 0x001f22000c101900 */
[----:B------:R-:W-:-:S03]  /*23d00*/  FMUL.FTZ R81, R7, R114 ;  /* 0x0000007207517220 */ /* 0x000fc60000410000 */
[----:B------:R0:W-:Y:S04]  /*23d10*/  ST.E desc[UR6][R2.64+0x20], R53 ;  /* 0x0000203502007985 */ /* 0x0001e8000c101906 */
[----:B-1----:R-:W4:Y:S01]  /*23d20*/  LD.E R57, desc[UR22][R2.64+0x5c] ;  /* 0x00005c1602397980 */ /* 0x002f22000c101900 */
[C---:B------:R-:W-:Y:S01]  /*23d30*/  FMUL.FTZ R83, R7.reuse, R116 ;  /* 0x0000007407537220 */ /* 0x040fe20000410000 */
[C---:B------:R-:W-:Y:S01]  /*23d40*/  FMUL.FTZ R87, R7.reuse, R120 ;  /* 0x0000007807577220 */ /* 0x040fe20000410000 */
[C---:B------:R-:W-:Y:S01]  /*23d50*/  FMUL.FTZ R109, R7.reuse, R128 ;  /* 0x00000080076d7220 */ /* 0x040fe20000410000 */
[C---:B------:R-:W-:Y:S01]  /*23d60*/  FMUL.FTZ R105, R7.reuse, R124 ;  /* 0x0000007c07697220 */ /* 0x040fe20000410000 */
[C---:B------:R-:W-:Y:S01]  /*23d70*/  FMUL.FTZ R107, R7.reuse, R126 ;  /* 0x0000007e076b7220 */ /* 0x040fe20000410000 */
[----:B------:R-:W4:Y:S04]  /*23d80*/  LD.E R103, desc[UR24][R2.64+0xdc] ;  /* 0x0000dc1802677980 */ /* 0x000f28000c101900 */
[----:B0-----:R-:W4:Y:S04]  /*23d90*/  LD.E R53, desc[UR12][R2.64+0x68] ;  /* 0x0000680c02357980 */ /* 0x001f28000c101900 */
[----:B------:R0:W-:Y:S04]  /*23da0*/  ST.E desc[UR8][R2.64+0x44], R85 ;  /* 0x0000445502007985 */ /* 0x0001e8000c101908 */
[----:B------:R1:W-:Y:S04]  /*23db0*/  ST.E desc[UR4][R2.64+0x34], R81 ;  /* 0x0000345102007985 */ /* 0x0003e8000c101904 */
[----:B------:R1:W-:Y:S01]  /*23dc0*/  ST.E desc[UR6][R2.64+0x40], R83 ;  /* 0x0000405302007985 */ /* 0x0003e2000c101906 */
[----:B0-----:R-:W-:-:S03]  /*23dd0*/  FMUL.FTZ R85, R7, R122 ;  /* 0x0000007a07557220 */ /* 0x001fc60000410000 */
[----:B------:R0:W-:Y:S04]  /*23de0*/  ST.E desc[UR10][R2.64+0x50], R87 ;  /* 0x0000505702007985 */ /* 0x0001e8000c10190a */
[----:B-1----:R-:W4:Y:S04]  /*23df0*/  LD.E R81, desc[UR6][R2.64+0x9c] ;  /* 0x00009c0602517980 */ /* 0x002f28000c101900 */
[----:B------:R-:W4:Y:S04]  /*23e00*/  LD.E R83, desc[UR12][R2.64+0xac] ;  /* 0x0000ac0c02537980 */ /* 0x000f28000c101900 */
[----:B------:R1:W-:Y:S04]  /*23e10*/  ST.E desc[UR4][R2.64+0x54], R85 ;  /* 0x0000545502007985 */ /* 0x0003e8000c101904 */
[----:B0-----:R-:W4:Y:S04]  /*23e20*/  LD.E R87, desc[UR16][R2.64+0xbc] ;  /* 0x0000bc1002577980 */ /* 0x001f28000c101900 */
[----:B------:R-:W4:Y:S04]  /*23e30*/  LD.E R97, desc[UR10][R2.64+0xe8] ;  /* 0x0000e80a02617980 */ /* 0x000f28000c101900 */
[----:B-1----:R-:W4:Y:S01]  /*23e40*/  LD.E R85, desc[UR18][R2.64+0xc8] ;  /* 0x0000c81202557980 */ /* 0x002f22000c101900 */
[----:B------:R-:W-:-:S03]  /*23e50*/  FMUL.FTZ R117, R7, R130 ;  /* 0x0000008207757220 */ /* 0x000fc60000410000 */
[----:B------:R-:W4:Y:S04]  /*23e60*/  LD.E R101, desc[UR12][R2.64+0xec] ;  /* 0x0000ec0c02657980 */ /* 0x000f28000c101900 */
[----:B------:R0:W-:Y:S04]  /*23e70*/  ST.E desc[UR8][R2.64+0x70], R109 ;  /* 0x0000706d02007985 */ /* 0x0001e8000c101908 */
[----:B------:R-:W4:Y:S04]  /*23e80*/  LD.E R99, desc[UR14][R2.64+0xf8] ;  /* 0x0000f80e02637980 */ /* 0x000f28000c101900 */
[----:B------:R1:W-:Y:S04]  /*23e90*/  ST.E desc[UR4][R2.64+0x60], R105 ;  /* 0x0000606902007985 */ /* 0x0003e8000c101904 */
[----:B0-----:R-:W4:Y:S01]  /*23ea0*/  LD.E R109, desc[UR16][R2.64+0xfc] ;  /* 0x0000fc10026d7980 */ /* 0x001f22000c101900 */
[----:B------:R-:W-:-:S03]  /*23eb0*/  FMUL.FTZ R127, R7, R134 ;  /* 0x00000086077f7220 */ /* 0x000fc60000410000 */
[----:B------:R0:W-:Y:S04]  /*23ec0*/  ST.E desc[UR6][R2.64+0x64], R107 ;  /* 0x0000646b02007985 */ /* 0x0001e8000c101906 */
[----:B-1----:R-:W4:Y:S01]  /*23ed0*/  LD.E R105, desc[UR18][R2.64+0x108] ;  /* 0x0001081202697980 */ /* 0x002f22000c101900 */
[----:B------:R-:W-:-:S03]  /*23ee0*/  FMUL.FTZ R125, R7, R132 ;  /* 0x00000084077d7220 */ /* 0x000fc60000410000 */
[----:B------:R-:W4:Y:S04]  /*23ef0*/  LD.E R115, desc[UR10][R2.64+0x118] ;  /* 0x0001180a02737980 */ /* 0x000f28000c101900 */
[----:B0-----:R-:W4:Y:S04]  /*23f00*/  LD.E R107, desc[UR20][R2.64+0x10c] ;  /* 0x00010c14026b7980 */ /* 0x001f28000c101900 */
[----:B------:R-:W4:Y:S04]  /*23f10*/  LD.E R111, desc[UR12][R2.64+0x11c] ;  /* 0x00011c0c026f7980 */ /* 0x000f28000c101900 */
[----:B------:R-:W4:Y:S04]  /*23f20*/  LD.E R113, desc[UR14][R2.64+0x128] ;  /* 0x0001280e02717980 */ /* 0x000f28000c101900 */
[----:B------:R0:W-:Y:S04]  /*23f30*/  ST.E desc[UR4][R2.64+0x74], R117 ;  /* 0x0000747502007985 */ /* 0x0001e8000c101904 */
[----:B------:R-:W4:Y:S01]  /*23f40*/  LD.E R123, desc[UR16][R2.64+0x12c] ;  /* 0x00012c10027b7980 */ /* 0x000f22000c101900 */
[----:B------:R-:W-:-:S03]  /*23f50*/  FMUL.FTZ R139, R7, R136 ;  /* 0x00000088078b7220 */ /* 0x000fc60000410000 */
[----:B------:R-:W4:Y:S04]  /*23f60*/  LD.E R121, desc[UR20][R2.64+0x13c] ;  /* 0x00013c1402797980 */ /* 0x000f28000c101900 */
[----:B0-----:R-:W4:Y:S04]  /*23f70*/  LD.E R117, desc[UR18][R2.64+0x138] ;  /* 0x0001381202757980 */ /* 0x001f28000c101900 */
[----:B------:R0:W-:Y:S04]  /*23f80*/  ST.E desc[UR8][R2.64+0x84], R127 ;  /* 0x0000847f02007985 */ /* 0x0001e8000c101908 */
[----:B------:R-:W4:Y:S01]  /*23f90*/  LD.E R119, desc[UR22][R2.64+0x148] ;  /* 0x0001481602777980 */ /* 0x000f22000c101900 */
[----:B------:R-:W-:-:S03]  /*23fa0*/  FMUL.FTZ R141, R7, R138 ;  /* 0x0000008a078d7220 */ /* 0x000fc60000410000 */
[----:B------:R1:W-:Y:S04]  /*23fb0*/  ST.E desc[UR6][R2.64+0x80], R125 ;  /* 0x0000807d02007985 */ /* 0x0003e8000c101906 */
[----:B0-----:R-:W4:Y:S04]  /*23fc0*/  LD.E R127, desc[UR8][R2.64+0x14c] ;  /* 0x00014c08027f7980 */ /* 0x001f28000c101900 */
[----:B------:R-:W4:Y:S04]  /*23fd0*/  LD.E R137, desc[UR12][R2.64+0x15c] ;  /* 0x00015c0c02897980 */ /* 0x000f28000c101900 */
[----:B-1----:R-:W4:Y:S01]  /*23fe0*/  LD.E R125, desc[UR10][R2.64+0x158] ;  /* 0x0001580a027d7980 */ /* 0x002f22000c101900 */
[----:B------:R-:W-:-:S03]  /*23ff0*/  FMUL.FTZ R143, R7, R140 ;  /* 0x0000008c078f7220 */ /* 0x000fc60000410000 */
[----:B------:R-:W4:Y:S04]  /*24000*/  LD.E R129, desc[UR14][R2.64+0x168] ;  /* 0x0001680e02817980 */ /* 0x000f28000c101900 */
[----:B------:R-:W4:Y:S01]  /*24010*/  LD.E R135, desc[UR16][R2.64+0x16c] ;  /* 0x00016c1002877980 */ /* 0x000f22000c101900 */
[----:B------:R-:W-:-:S03]  /*24020*/  FMUL.FTZ R151, R7, R142 ;  /* 0x0000008e07977220 */ /* 0x000fc60000410000 */
[----:B------:R-:W4:Y:S04]  /*24030*/  LD.E R133, desc[UR18][R2.64+0x178] ;  /* 0x0001781202857980 */ /* 0x000f28000c101900 */
[----:B------:R0:W-:Y:S04]  /*24040*/  ST.E desc[UR4][R2.64+0x90], R139 ;  /* 0x0000908b02007985 */ /* 0x0001e8000c101904 */
        /* <DEDUP_REMOVED lines=8> */
[----:B------:R-:W4:Y:S01]  /*240d0*/  LD.E R145, desc[UR16][R2.64+0x1a8] ;  /* 0x0001a81002917980 */ /* 0x000f22000c101900 */
[----:B------:R-:W-:-:S03]  /*240e0*/  FMUL.FTZ R187, R7, R146 ;  /* 0x0000009207bb7220 */ /* 0x000fc60000410000 */
[----:B------:R1:W-:Y:S04]  /*240f0*/  ST.E desc[UR6][R2.64+0xa4], R151 ;  /* 0x0000a49702007985 */ /* 0x0003e8000c101906 */
[----:B0-----:R-:W4:Y:S04]  /*24100*/  LD.E R143, desc[UR18][R2.64+0x1ac] ;  /* 0x0001ac12028f7980 */ /* 0x001f28000c101900 */
[----:B------:R-:W4:Y:S04]  /*24110*/  LD.E R177, desc[UR20][R2.64+0x1b8] ;  /* 0x0001b81402b17980 */ /* 0x000f28000c101900 */
[----:B-1----:R-:W4:Y:S04]  /*24120*/  LD.E R151, desc[UR22][R2.64+0x1bc] ;  /* 0x0001bc1602977980 */ /* 0x002f28000c101900 */
[----:B------:R-:W4:Y:S04]  /*24130*/  LD.E R183, desc[UR10][R2.64+0x1c8] ;  /* 0x0001c80a02b77980 */ /* 0x000f28000c101900 */
[----:B------:R-:W4:Y:S04]  /*24140*/  LD.E R179, desc[UR12][R2.64+0x1cc] ;  /* 0x0001cc0c02b37980 */ /* 0x000f28000c101900 */
[----:B------:R-:W4:Y:S04]  /*24150*/  LD.E R181, desc[UR14][R2.64+0x1d8] ;  /* 0x0001d80e02b57980 */ /* 0x000f28000c101900 */
[----:B------:R0:W-:Y:S04]  /*24160*/  ST.E desc[UR4][R2.64+0xb0], R185 ;  /* 0x0000b0b902007985 */ /* 0x0001e8000c101904 */
[----:B------:R-:W4:Y:S04]  /*24170*/  LD.E R191, desc[UR16][R2.64+0x1dc] ;  /* 0x0001dc1002bf7980 */ /* 0x000f28000c101900 */
[----:B------:R1:W-:Y:S04]  /*24180*/  ST.E desc[UR6][R2.64+0xb4], R187 ;  /* 0x0000b4bb02007985 */ /* 0x0003e8000c101906 */
[----:B0-----:R-:W4:Y:S04]  /*24190*/  LD.E R185, desc[UR18][R2.64+0x1e8] ;  /* 0x0001e81202b97980 */ /* 0x001f28000c101900 */
[----:B------:R-:W4:Y:S04]  /*241a0*/  LD.E R189, desc[UR20][R2.64+0x1ec] ;  /* 0x0001ec1402bd7980 */ /* 0x000f28000c101900 */
[----:B-1----:R-:W4:Y:S04]  /*241b0*/  LD.E R187, desc[UR22][R2.64+0x1f8] ;  /* 0x0001f81602bb7980 */ /* 0x002f28000c101900 */
[----:B------:R-:W4:Y:S01]  /*241c0*/  LD.E R193, desc[UR24][R2.64+0x1fc] ;  /* 0x0001fc1802c17980 */ /* 0x000f22000c101900 */
[C---:B------:R-:W-:Y:S01]  /*241d0*/  FMUL.FTZ R195, R7.reuse, R148 ;  /* 0x0000009407c37220 */ /* 0x040fe20000410000 */
[C---:B------:R-:W-:Y:S01]  /*241e0*/  FMUL.FTZ R197, R7.reuse, R150 ;  /* 0x0000009607c57220 */ /* 0x040fe20000410000 */
[----:B------:R-:W-:-:S03]  /*241f0*/  FMUL.FTZ R199, R7, R178 ;  /* 0x000000b207c77220 */ /* 0x000fc60000410000 */
[----:B------:R0:W-:Y:S01]  /*24200*/  ST.E desc[UR8][R2.64+0xc0], R195 ;  /* 0x0000c0c302007985 */ /* 0x0001e2000c101908 */
[C---:B------:R-:W-:Y:S01]  /*24210*/  FMUL.FTZ R201, R7.reuse, R180 ;  /* 0x000000b407c97220 */ /* 0x040fe20000410000 */
[C---:B------:R-:W-:Y:S01]  /*24220*/  FMUL.FTZ R203, R7.reuse, R182 ;  /* 0x000000b607cb7220 */ /* 0x040fe20000410000 */
[C---:B------:R-:W-:Y:S01]  /*24230*/  FMUL.FTZ R205, R7.reuse, R184 ;  /* 0x000000b807cd7220 */ /* 0x040fe20000410000 */
[----:B------:R1:W-:Y:S01]  /*24240*/  ST.E desc[UR4][R2.64+0xc4], R197 ;  /* 0x0000c4c502007985 */ /* 0x0003e2000c101904 */
[C---:B------:R-:W-:Y:S01]  /*24250*/  FMUL.FTZ R207, R7.reuse, R86 ;  /* 0x0000005607cf7220 */ /* 0x040fe20000410000 */
[C---:B0-----:R-:W-:Y:S02]  /*24260*/  FMUL.FTZ R195, R7.reuse, R176 ;  /* 0x000000b007c37220 */ /* 0x041fe40000410000 */
[----:B------:R0:W-:Y:S01]  /*24270*/  ST.E desc[UR8][R2.64+0xd4], R199 ;  /* 0x0000d4c702007985 */ /* 0x0001e2000c101908 */
[----:B-1----:R-:W-:-:S03]  /*24280*/  FMUL.FTZ R197, R7, R186 ;  /* 0x000000ba07c57220 */ /* 0x002fc60000410000 */
[----:B------:R1:W-:Y:S04]  /*24290*/  ST.E desc[UR6][R2.64+0xd0], R195 ;  /* 0x0000d0c302007985 */ /* 0x0003e8000c101906 */
[----:B------:R2:W-:Y:S04]  /*242a0*/  ST.E desc[UR10][R2.64+0xe0], R201 ;  /* 0x0000e0c902007985 */ /* 0x0005e8000c10190a */
[----:B------:R3:W-:Y:S01]  /*242b0*/  ST.E desc[UR12][R2.64+0xe4], R203 ;  /* 0x0000e4cb02007985 */ /* 0x0007e2000c10190c */
[C---:B0-----:R-:W-:Y:S01]  /*242c0*/  FMUL.FTZ R199, R7.reuse, R78 ;  /* 0x0000004e07c77220 */ /* 0x041fe20000410000 */
[----:B-1----:R-:W-:-:S02]  /*242d0*/  FMUL.FTZ R195, R7, R84 ;  /* 0x0000005407c37220 */ /* 0x002fc40000410000 */
[----:B------:R0:W-:Y:S01]  /*242e0*/  ST.E desc[UR14][R2.64+0xf0], R205 ;  /* 0x0000f0cd02007985 */ /* 0x0001e2000c10190e */
[----:B--2---:R-:W-:-:S03]  /*242f0*/  FMUL.FTZ R201, R7, R82 ;  /* 0x0000005207c97220 */ /* 0x004fc60000410000 */
[----:B------:R1:W-:Y:S01]  /*24300*/  ST.E desc[UR4][R2.64+0xf4], R197 ;  /* 0x0000f4c502007985 */ /* 0x0003e2000c101904 */
[----:B---3--:R-:W-:-:S03]  /*24310*/  FMUL.FTZ R203, R7, R80 ;  /* 0x0000005007cb7220 */ /* 0x008fc60000410000 */
[----:B------:R2:W-:Y:S04]  /*24320*/  ST.E desc[UR16][R2.64+0x100], R207 ;  /* 0x000100cf02007985 */ /* 0x0005e8000c101910 */
[----:B------:R3:W-:Y:S01]  /*24330*/  ST.E desc[UR6][R2.64+0x104], R195 ;  /* 0x000104c302007985 */ /* 0x0007e2000c101906 */
[C---:B0-----:R-:W-:Y:S01]  /*24340*/  FMUL.FTZ R205, R7.reuse, R72 ;  /* 0x0000004807cd7220 */ /* 0x041fe20000410000 */
[C---:B-1----:R-:W-:Y:S02]  /*24350*/  FMUL.FTZ R197, R7.reuse, R76 ;  /* 0x0000004c07c57220 */ /* 0x042fe40000410000 */
[----:B------:R0:W-:Y:S01]  /*24360*/  ST.E desc[UR8][R2.64+0x110], R199 ;  /* 0x000110c702007985 */ /* 0x0001e2000c101908 */
[----:B--2---:R-:W-:-:S03]  /*24370*/  FMUL.FTZ R207, R7, R74 ;  /* 0x0000004a07cf7220 */ /* 0x004fc60000410000 */
[----:B------:R1:W-:Y:S01]  /*24380*/  ST.E desc[UR10][R2.64+0x114], R201 ;  /* 0x000114c902007985 */ /* 0x0003e2000c10190a */
[----:B---3--:R-:W-:-:S03]  /*24390*/  FMUL.FTZ R195, R7, R70 ;  /* 0x0000004607c37220 */ /* 0x008fc60000410000 */
[----:B------:R2:W-:Y:S01]  /*243a0*/  ST.E desc[UR12][R2.64+0x120], R203 ;  /* 0x000120cb02007985 */ /* 0x0005e2000c10190c */
[----:B0-----:R-:W-:-:S03]  /*243b0*/  FMUL.FTZ R199, R7, R66 ;  /* 0x0000004207c77220 */ /* 0x001fc60000410000 */
[----:B------:R0:W-:Y:S01]  /*243c0*/  ST.E desc[UR4][R2.64+0x124], R197 ;  /* 0x000124c502007985 */ /* 0x0001e2000c101904 */
[----:B-1----:R-:W-:-:S03]  /*243d0*/  FMUL.FTZ R201, R7, R68 ;  /* 0x0000004407c97220 */ /* 0x002fc60000410000 */
[----:B------:R1:W-:Y:S01]  /*243e0*/  ST.E desc[UR14][R2.64+0x130], R205 ;  /* 0x000130cd02007985 */ /* 0x0003e2000c10190e */
[----:B--2---:R-:W-:-:S03]  /*243f0*/  FMUL.FTZ R203, R7, R58 ;  /* 0x0000003a07cb7220 */ /* 0x004fc60000410000 */
        /* <DEDUP_REMOVED lines=34> */
[----:B------:R-:W-:Y:S01]  /*24620*/  ST.E desc[UR8][R2.64+0x1c0], R199 ;  /* 0x0001c0c702007985 */ /* 0x000fe2000c101908 */
[----:B----4-:R-:W-:-:S03]  /*24630*/  FMUL.FTZ R195, R7, R92 ;  /* 0x0000005c07c37220 */ /* 0x010fc60000410000 */
[----:B------:R-:W-:Y:S01]  /*24640*/  ST.E desc[UR10][R2.64+0x1c4], R201 ;  /* 0x0001c4c902007985 */ /* 0x000fe2000c10190a */
[C---:B------:R-:W-:Y:S01]  /*24650*/  FMUL.FTZ R45, R14.reuse, R45 ;  /* 0x0000002d0e2d7220 */ /* 0x040fe20000410000 */
[C---:B0-----:R-:W-:Y:S02]  /*24660*/  FMUL.FTZ R197, R7.reuse, R106 ;  /* 0x0000006a07c57220 */ /* 0x041fe40000410000 */
[----:B------:R-:W-:Y:S01]  /*24670*/  ST.E desc[UR12][R2.64+0x1d0], R203 ;  /* 0x0001d0cb02007985 */ /* 0x000fe2000c10190c */
[----:B------:R-:W-:Y:S01]  /*24680*/  FMUL.FTZ R7, R7, R104 ;  /* 0x0000006807077220 */ /* 0x000fe20000410000 */
[C---:B------:R-:W-:Y:S02]  /*24690*/  FMUL.FTZ R9, R14.reuse, R9 ;  /* 0x000000090e097220 */ /* 0x040fe40000410000 */
[----:B------:R-:W-:Y:S01]  /*246a0*/  ST.E desc[UR14][R2.64+0x1d4], R205 ;  /* 0x0001d4cd02007985 */ /* 0x000fe2000c10190e */
[C---:B------:R-:W-:Y:S01]  /*246b0*/  FMUL.FTZ R51, R14.reuse, R51 ;  /* 0x000000330e337220 */ /* 0x040fe20000410000 */
[----:B------:R-:W-:-:S02]  /*246c0*/  FMUL.FTZ R47, R14, R47 ;  /* 0x0000002f0e2f7220 */ /* 0x000fc40000410000 */
[----:B------:R-:W-:Y:S01]  /*246d0*/  ST.E desc[UR6][R2.64+0x1e0], R195 ;  /* 0x0001e0c302007985 */ /* 0x000fe2000c101906 */
[----:B------:R-:W-:-:S03]  /*246e0*/  FMUL.FTZ R49, R14, R49 ;  /* 0x000000310e317220 */ /* 0x000fc60000410000 */
        /* <DEDUP_REMOVED lines=12> */
[----:B------:R0:W-:Y:S01]  /*247b0*/  ST.E desc[UR14][R2.64+0x1c], R47 ;  /* 0x00001c2f02007985 */ /* 0x0001e2000c10190e */
        /* <DEDUP_REMOVED lines=105> */
[----:B------:R1:W-:Y:S04]  /*24e50*/  ST.E desc[UR4][R2.64+0x1c8], R183 ;  /* 0x0001c8b702007985 */ /* 0x0003e8000c101904 */
[----:B------:R1:W-:Y:S04]  /*24e60*/  ST.E desc[UR8][R2.64+0x1cc], R179 ;  /* 0x0001ccb302007985 */ /* 0x0003e8000c101908 */
[----:B------:R1:W-:Y:S04]  /*24e70*/  ST.E desc[UR10][R2.64+0x1d8], R181 ;  /* 0x0001d8b502007985 */ /* 0x0003e8000c10190a */
[----:B------:R1:W-:Y:S04]  /*24e80*/  ST.E desc[UR6][R2.64+0x1dc], R191 ;  /* 0x0001dcbf02007985 */ /* 0x0003e8000c101906 */
[----:B------:R1:W-:Y:S04]  /*24e90*/  ST.E desc[UR12][R2.64+0x1e8], R185 ;  /* 0x0001e8b902007985 */ /* 0x0003e8000c10190c */
[----:B------:R1:W-:Y:S04]  /*24ea0*/  ST.E desc[UR14][R2.64+0x1ec], R189 ;  /* 0x0001ecbd02007985 */ /* 0x0003e8000c10190e */
[----:B------:R1:W-:Y:S04]  /*24eb0*/  ST.E desc[UR16][R2.64+0x1f8], R187 ;  /* 0x0001f8bb02007985 */ /* 0x0003e8000c101910 */
[----:B------:R1:W-:Y:S04]  /*24ec0*/  ST.E desc[UR18][R2.64+0x1fc], R193 ;  /* 0x0001fcc102007985 */ /* 0x0003e8000c101912 */
[----:B0-----:R-:W2:Y:S04]  /*24ed0*/  LDL.64 R46, [R10+0x58] ;  /* 0x000058000a2e7983 */ /* 0x001ea80000100a00 */
[----:B------:R-:W3:Y:S04]  /*24ee0*/  LDL.64 R8, [R10] ;  /* 0x000000000a087983 */ /* 0x000ee80000100a00 */
[----:B--2---:R-:W2:Y:S01]  /*24ef0*/  LD.E R45, desc[UR4][R46.64] ;  /* 0x000000042e2d7980 */ /* 0x004ea2000c101900 */
[----:B------:R-:W-:Y:S03]  /*24f00*/  BSSY B2, `(.L_x_11244) ;  /* 0x000001f000027945 */ /* 0x000fe60003800000 */
[----:B---3--:R1:W5:Y:S01]  /*24f10*/  LD.E R7, desc[UR4][R8.64] ;  /* 0x0000000408077980 */ /* 0x008362000c101900 */
[----:B------:R-:W-:-:S03]  /*24f20*/  F2FP.F16.F32.PACK_AB R172, R15, R172 ;  /* 0x000000ac0fac723e */ /* 0x000fc600000000ff */
[----:B------:R1:W5:Y:S01]  /*24f30*/  LD.E R14, desc[UR6][R8.64+0x4] ;  /* 0x00000406080e7980 */ /* 0x000362000c101900 */
        /* <DEDUP_REMOVED lines=23> */
[----:B--2---:R-:W-:-:S04]  /*250b0*/  LOP3.LUT R45, R45, 0x1, RZ, 0xfc, !PT ;  /* 0x000000012d2d7812 */ /* 0x004fc800078efcff */
[----:B------:R-:W-:-:S13]  /*250c0*/  ISETP.NE.AND P0, PT, R45, 0x3, PT ;  /* 0x000000032d00780c */ /* 0x000fda0003f05270 */
[----:B-1----:R-:W-:Y:S05]  /*250d0*/  @!P0 BRA `(.L_x_11245) ;  /* 0x0000000000048947 */ /* 0x002fea0003800000 */
[----:B------:R-:W-:Y:S01]  /*250e0*/  BPT.TRAP 0x1 ;  /* 0x000000040000795c */ /* 0x000fe20000300000 */
.L_x_11245:
[----:B------:R-:W-:Y:S05]  /*250f0*/  BSYNC B2 ;  /* 0x0000000000027941 */ /* 0x000fea0003800000 */
.L_x_11244:
        /* <DEDUP_REMOVED lines=17> */
.L_x_11247:
[----:B------:R-:W-:Y:S05]  /*25210*/  BSYNC B2 ;  /* 0x0000000000027941 */ /* 0x000fea0003800000 */
.L_x_11246:
        /* <DEDUP_REMOVED lines=10> */
.L_x_11249:
[----:B------:R-:W-:Y:S05]  /*252c0*/  BSYNC B2 ;  /* 0x0000000000027941 */ /* 0x000fea0003800000 */
.L_x_11248:
[----:B0----5:R-:W2:Y:S01]  /*252d0*/  LDL.64 R2, [R10+0x50] ;  /* 0x000050000a027983 */ /* 0x021ea20000100a00 */
[----:B------:R-:W-:Y:S01]  /*252e0*/  LEA.HI R6, R6, 0x8, RZ, 0x19 ;  /* 0x0000000806067811 */ /* 0x000fe200078fc8ff */
[----:B------:R-:W-:Y:S05]  /*252f0*/  WARPSYNC.ALL ;  /* 0x0000000000007948 */ /* 0x000fea0003800000 */
[----:B------:R0:W-:Y:S01]  /*25300*/  BAR.SYNC.DEFER_BLOCKING R6, 0x100 ;  /* 0x000400060000751d */ /* 0x0001e20000010000 */
[----:B------:R-:W-:Y:S02]  /*25310*/  R2UR UR4, R4 ;  /* 0x00000000040472ca */ /* 0x000fe400000e0000 */
[----:B------:R-:W-:-:S02]  /*25320*/  R2UR UR5, R5 ;  /* 0x00000000050572ca */ /* 0x000fc400000e0000 */
[C---:B------:R-:W-:Y:S01]  /*25330*/  R2UR UR6, R4.reuse ;  /* 0x00000000040672ca */ /* 0x040fe200000e0000 */
[----:B------:R-:W3:Y:S01]  /*25340*/  LDL.64 R14, [R10] ;  /* 0x000000000a0e7983 */ /* 0x000ee20000100a00 */
[C---:B------:R-:W-:Y:S02]  /*25350*/  R2UR UR7, R5.reuse ;  /* 0x00000000050772ca */ /* 0x040fe400000e0000 */
[C---:B------:R-:W-:Y:S01]  /*25360*/  R2UR UR8, R4.reuse ;  /* 0x00000000040872ca */ /* 0x040fe200000e0000 */
[----:B0-----:R-:W4:Y:S01]  /*25370*/  LDL.64 R6, [R10+0x70] ;  /* 0x000070000a067983 */ /* 0x001f220000100a00 */
[C---:B------:R-:W-:Y:S02]  /*25380*/  R2UR UR9, R5.reuse ;  /* 0x00000000050972ca */ /* 0x040fe400000e0000 */
[----:B------:R-:W-:Y:S01]  /*25390*/  R2UR UR10, R4 ;  /* 0x00000000040a72ca */ /* 0x000fe200000e0000 */
[----:B------:R-:W4:Y:S01]  /*253a0*/  LDL.64 R8, [R10+0x60] ;  /* 0x000060000a087983 */ /* 0x000f220000100a00 */
        /* <DEDUP_REMOVED lines=19> */
[----:B--2---:R-:W2:Y:S01]  /*254e0*/  LD.E R21, desc[UR4][R2.64] ;  /* 0x0000000402157980 */ /* 0x004ea2000c101900 */
[----:B------:R-:W-:-:S02]  /*254f0*/  R2UR UR4, R4 ;  /* 0x00000000040472ca */ /* 0x000fc400000e0000 */
[C---:B------:R-:W-:Y:S01]  /*25500*/  R2UR UR5, R5.reuse ;  /* 0x00000000050572ca */ /* 0x040fe200000e0000 */
[----:B------:R-:W2:Y:S01]  /*25510*/  LD.E R25, desc[UR6][R2.64+0x4] ;  /* 0x0000040602197980 */ /* 0x000ea2000c101900 */
[C---:B------:R-:W-:Y:S02]  /*25520*/  R2UR UR6, R4.reuse ;  /* 0x00000000040672ca */ /* 0x040fe400000e0000 */
[C---:B------:R-:W-:Y:S01]  /*25530*/  R2UR UR7, R5.reuse ;  /* 0x00000000050772ca */ /* 0x040fe200000e0000 */
[----:B------:R-:W2:Y:S01]  /*25540*/  LD.E R27, desc[UR8][R2.64+0x8] ;  /* 0x00000808021b7980 */ /* 0x000ea2000c101900 */
[C---:B------:R-:W-:Y:S02]  /*25550*/  R2UR UR8, R4.reuse ;  /* 0x00000000040872ca */ /* 0x040fe400000e0000 */
[----:B------:R-:W-:Y:S01]  /*25560*/  R2UR UR9, R5 ;  /* 0x00000000050972ca */ /* 0x000fe200000e0000 */
[----:B------:R-:W2:Y:S01]  /*25570*/  LD.E R29, desc[UR10][R2.64+0xc] ;  /* 0x00000c0a021d7980 */ /* 0x000ea2000c101900 */
        /* <DEDUP_REMOVED lines=100> */
[----:B------:R-:W-:Y:S01]  /*25bc0*/  R2UR UR27, R5 ;  /* 0x00000000051b72ca */ /* 0x000fe200000e0000 */
        /* <DEDUP_REMOVED lines=13> */
[----:B------:R-:W-:-:S02]  /*25ca0*/  R2UR UR4, R4 ;  /* 0x00000000040472ca */ /* 0x000fc400000e0000 */
[C---:B------:R-:W-:Y:S02]  /*25cb0*/  R2UR UR5, R5.reuse ;  /* 0x00000000050572ca */ /* 0x040fe400000e0000 */
[C---:B------:R-:W-:Y:S02]  /*25cc0*/  R2UR UR6, R4.reuse ;  /* 0x00000000040672ca */ /* 0x040fe400000e0000 */
[C---:B------:R-:W-:Y:S02]  /*25cd0*/  R2UR UR7, R5.reuse ;  /* 0x00000000050772ca */ /* 0x040fe400000e0000 */
[----:B------:R-:W-:Y:S02]  /*25ce0*/  R2UR UR8, R4 ;  /* 0x00000000040872ca */ /* 0x000fe400000e0000 */
[----:B------:R-:W-:-:S05]  /*25cf0*/  R2UR UR9, R5 ;  /* 0x00000000050972ca */ /* 0x000fca00000e0000 */
[----:B---3--:R-:W3:Y:S01]  /*25d00*/  LD.E R15, desc[UR4][R14.64] ;  /* 0x000000040e0f7980 */ /* 0x008ee2000c101900 */
[C---:B------:R-:W-:Y:S02]  /*25d10*/  R2UR UR4, R4.reuse ;  /* 0x00000000040472ca */ /* 0x040fe400000e0000 */
[C---:B------:R-:W-:Y:S02]  /*25d20*/  R2UR UR5, R5.reuse ;  /* 0x00000000050572ca */ /* 0x040fe400000e0000 */
[C---:B------:R-:W-:Y:S02]  /*25d30*/  R2UR UR10, R4.reuse ;  /* 0x00000000040a72ca */ /* 0x040fe400000e0000 */
[C---:B------:R-:W-:Y:S02]  /*25d40*/  R2UR UR11, R5.reuse ;  /* 0x00000000050b72ca */ /* 0x040fe400000e0000 */
[----:B------:R-:W-:Y:S02]  /*25d50*/  R2UR UR12, R4 ;  /* 0x00000000040c72ca */ /* 0x000fe400000e0000 */
[----:B------:R-:W-:-:S02]  /*25d60*/  R2UR UR13, R5 ;  /* 0x00000000050d72ca */ /* 0x000fc400000e0000 */
[C---:B------:R-:W-:Y:S02]  /*25d70*/  R2UR UR14, R4.reuse ;  /* 0x00000000040e72ca */ /* 0x040fe400000e0000 */
[C---:B------:R-:W-:Y:S01]  /*25d80*/  R2UR UR15, R5.reuse ;  /* 0x00000000050f72ca */ /* 0x040fe200000e0000 */
[----:B----4-:R-:W3:Y:S01]  /*25d90*/  LD.E.64 R6, desc[UR4][R6.64] ;  /* 0x0000000406067980 */ /* 0x010ee2000c101b00 */
        /* <DEDUP_REMOVED lines=16> */
[----:B--2---:R0:W-:Y:S01]  /*25ea0*/  ST.E desc[UR6][R2.64], R21 ;  /* 0x0000001502007985 */ /* 0x0041e2000c101906 */
        /* <DEDUP_REMOVED lines=125> */
[----:B0-----:R-:W4:Y:S01]  /*26680*/  LD.E R21, desc[UR28][R2.64+0xc8] ;  /* 0x0000c81c02157980 */ /* 0x001f22000c101900 */
[----:B------:R-:W-:-:S02]  /*26690*/  R2UR UR4, R4 ;  /* 0x00000000040472ca */ /* 0x000fc400000e0000 */
        /* <DEDUP_REMOVED lines=16> */
[----:B------:R-:W4:Y:S01]  /*267a0*/  LD.E R29, desc[UR6][R2.64+0xd4] ;  /* 0x0000d406021d7980 */ /* 0x000f22000c101900 */
[C---:B------:R-:W-:Y:S02]  /*267b0*/  R2UR UR4, R4.reuse ;  /* 0x00000000040472ca */ /* 0x040fe400000e0000 */
[C---:B------:R-:W-:Y:S02]  /*267c0*/  R2UR UR5, R5.reuse ;  /* 0x00000000050572ca */ /* 0x040fe400000e0000 */
[----:B------:R-:W-:Y:S02]  /*267d0*/  R2UR UR6, R4 ;  /* 0x00000000040672ca */ /* 0x000fe400000e0000 */
[----:B------:R-:W-:-:S09]  /*267e0*/  R2UR UR7, R5 ;  /* 0x00000000050772ca */ /* 0x000fd200000e0000 */
[----:B----4-:R4:W-:Y:S04]  /*267f0*/  ST.E desc[UR4][R2.64+0xd4], R29 ;  /* 0x0000d41d02007985 */ /* 0x0109e8000c101904 */
[----:B0-----:R-:W3:Y:S01]  /*26800*/  LD.E R21, desc[UR6][R2.64+0xd8] ;  /* 0x0000d80602157980 */ /* 0x001ee2000c101900 */
[C---:B------:R-:W-:Y:S02]  /*26810*/  R2UR UR4, R4.reuse ;  /* 0x00000000040472ca */ /* 0x040fe400000e0000 */
[C---:B------:R-:W-:Y:S02]  /*26820*/  R2UR UR5, R5.reuse ;  /* 0x00000000050572ca */ /* 0x040fe400000e0000 */
[----:B------:R-:W-:Y:S02]  /*26830*/  R2UR UR6, R4 ;  /* 0x00000000040672ca */ /* 0x000fe400000e0000 */
[----:B------:R-:W-:-:S09]  /*26840*/  R2UR UR7, R5 ;  /* 0x00000000050772ca */ /* 0x000fd200000e0000 */
[----:B---3--:R0:W-:Y:S04]  /*26850*/  ST.E desc[UR4][R2.64+0xd8], R21 ;  /* 0x0000d81502007985 */ /* 0x0081e8000c101904 */
[----:B-1----:R-:W3:Y:S01]  /*26860*/  LD.E R25, desc[UR6][R2.64+0xdc] ;  /* 0x0000dc0602197980 */ /* 0x002ee2000c101900 */
[C---:B------:R-:W-:Y:S02]  /*26870*/  R2UR UR4, R4.reuse ;  /* 0x00000000040472ca */ /* 0x040fe400000e0000 */
[C---:B------:R-:W-:Y:S02]  /*26880*/  R2UR UR5, R5.reuse ;  /* 0x00000000050572ca */ /* 0x040fe400000e0000 */
[----:B------:R-:W-:Y:S02]  /*26890*/  R2UR UR6, R4 ;  /* 0x00000000040672ca */ /* 0x000fe400000e0000 */
[----:B------:R-:W-:-:S09]  /*268a0*/  R2UR UR7, R5 ;  /* 0x00000000050772ca */ /* 0x000fd200000e0000 */
[----:B---3--:R1:W-:Y:S04]  /*268b0*/  ST.E desc[UR4][R2.64+0xdc], R25 ;  /* 0x0000dc1902007985 */ /* 0x0083e8000c101904 */
[----:B--2---:R-:W2:Y:S01]  /*268c0*/  LD.E R27, desc[UR6][R2.64+0xe0] ;  /* 0x0000e006021b7980 */ /* 0x004ea2000c101900 */
[C---:B------:R-:W-:Y:S02]  /*268d0*/  R2UR UR4, R4.reuse ;  /* 0x00000000040472ca */ /* 0x040fe400000e0000 */
[C---:B------:R-:W-:Y:S02]  /*268e0*/  R2UR UR5, R5.reuse ;  /* 0x00000000050572ca */ /* 0x040fe400000e0000 */
[----:B------:R-:W-:Y:S02]  /*268f0*/  R2UR UR6, R4 ;  /* 0x00000000040672ca */ /* 0x000fe400000e0000 */
[----:B------:R-:W-:-:S09]  /*26900*/  R2UR UR7, R5 ;  /* 0x00000000050772ca */ /* 0x000fd200000e0000 */
[----:B--2---:R2:W-:Y:S04]  /*26910*/  ST.E desc[UR4][R2.64+0xe0], R27 ;  /* 0x0000e01b02007985 */ /* 0x0045e8000c101904 */
[----:B----4-:R-:W3:Y:S01]  /*26920*/  LD.E R29, desc[UR6][R2.64+0xe4] ;  /* 0x0000e406021d7980 */ /* 0x010ee2000c101900 */
        /* <DEDUP_REMOVED lines=412> */
[----:B--2---:R-:W-:Y:S04]  /*282f0*/  ST.E desc[UR4][R2.64+0x1f4], R29 ;  /* 0x0001f41d02007985 */ /* 0x004fe8000c101904 */
[----:B0-----:R-:W2:Y:S01]  /*28300*/  LD.E R21, desc[UR6][R2.64+0x1f8] ;  /* 0x0001f80602157980 */ /* 0x001ea2000c101900 */
[C---:B------:R-:W-:Y:S02]  /*28310*/  R2UR UR4, R4.reuse ;  /* 0x00000000040472ca */ /* 0x040fe400000e0000 */
[C---:B------:R-:W-:Y:S02]  /*28320*/  R2UR UR5, R5.reuse ;  /* 0x00000000050572ca */ /* 0x040fe400000e0000 */
[----:B------:R-:W-:Y:S02]  /*28330*/  R2UR UR6, R4 ;  /* 0x00000000040672ca */ /* 0x000fe400000e0000 */
[----:B------:R-:W-:-:S02]  /*28340*/  R2UR UR7, R5 ;  /* 0x00000000050772ca */ /* 0x000fc400000e0000 */
[----:B------:R-:W-:Y:S02]  /*28350*/  R2UR UR22, R4 ;  /* 0x00000000041672ca */ /* 0x000fe400000e0000 */
[----:B------:R-:W-:-:S05]  /*28360*/  R2UR UR23, R5 ;  /* 0x00000000051772ca */ /* 0x000fca00000e0000 */
[----:B--2---:R-:W-:Y:S04]  /*28370*/  ST.E desc[UR4][R2.64+0x1f8], R21 ;  /* 0x0001f81502007985 */ /* 0x004fe8000c101904 */
[----:B-1----:R-:W2:Y:S01]  /*28380*/  LD.E R25, desc[UR6][R2.64+0x1fc] ;  /* 0x0001fc0602197980 */ /* 0x002ea2000c101900 */
        /* <DEDUP_REMOVED lines=49> */
[----:B------:R-:W2:Y:S01]  /*286a0*/  LD.E R14, desc[UR22][R8.64] ;  /* 0x00000016080e7980 */ /* 0x000ea2000c101900 */
[C---:B------:R-:W-:Y:S02]  /*286b0*/  R2UR UR22, R4.reuse ;  /* 0x00000000041672ca */ /* 0x040fe400000e0000 */
[C---:B------:R-:W-:Y:S01]  /*286c0*/  R2UR UR23, R5.reuse ;  /* 0x00000000051772ca */ /* 0x040fe200000e0000 */
[----:B------:R-:W3:Y:S01]  /*286d0*/  LD.E R24, desc[UR20][R2.64] ;  /* 0x0000001402187980 */ /* 0x000ee2000c101900 */
[C---:B------:R-:W-:Y:S02]  /*286e0*/  R2UR UR20, R4.reuse ;  /* 0x00000000041472ca */ /* 0x040fe400000e0000 */
[----:B------:R-:W-:Y:S01]  /*286f0*/  R2UR UR21, R5 ;  /* 0x00000000051572ca */ /* 0x000fe200000e0000 */
[----:B0-----:R-:W3:Y:S01]  /*28700*/  LD.E R25, desc[UR18][R2.64+0x4] ;  /* 0x0000041202197980 */ /* 0x001ee2000c101900 */
[----:B------:R-:W-:-:S02]  /*28710*/  R2UR UR18, R4 ;  /* 0x00000000041272ca */ /* 0x000fc400000e0000 */
[C---:B------:R-:W-:Y:S01]  /*28720*/  R2UR UR19, R5.reuse ;  /* 0x00000000051372ca */ /* 0x040fe200000e0000 */
[----:B------:R-:W3:Y:S01]  /*28730*/  LD.E R26, desc[UR16][R2.64+0x8] ;  /* 0x00000810021a7980 */ /* 0x000ee2000c101900 */
[C---:B------:R-:W-:Y:S02]  /*28740*/  R2UR UR16, R4.reuse ;  /* 0x00000000041072ca */ /* 0x040fe400000e0000 */
[C---:B------:R-:W-:Y:S01]  /*28750*/  R2UR UR17, R5.reuse ;  /* 0x00000000051172ca */ /* 0x040fe200000e0000 */
[----:B------:R-:W3:Y:S01]  /*28760*/  LD.E R27, desc[UR56][R2.64+0xc] ;  /* 0x00000c38021b7980 */ /* 0x000ee2000c101900 */
[C---:B------:R-:W-:Y:S02]  /*28770*/  R2UR UR56, R4.reuse ;  /* 0x00000000043872ca */ /* 0x040fe400000e0000 */
[----:B------:R-:W-:Y:S01]  /*28780*/  R2UR UR57, R5 ;  /* 0x00000000053972ca */ /* 0x000fe200000e0000 */
[----:B------:R-:W3:Y:S01]  /*28790*/  LD.E R28, desc[UR54][R2.64+0x10] ;  /* 0x00001036021c7980 */ /* 0x000ee2000c101900 */
        /* <DEDUP_REMOVED lines=298> */
[----:B------:R-:W-:Y:S01]  /*29a40*/  R2UR UR11, R5 ;  /* 0x00000000050b72ca */ /* 0x000fe200000e0000 */
        /* <DEDUP_REMOVED lines=23> */
[----:B------:R-:W3:Y:S01]  /*29bc0*/  LD.E R151, desc[UR10][R2.64+0x1fc] ;  /* 0x0001fc0a02977980 */ /* 0x000ee2000c101900 */
[----:B------:R-:W-:Y:S01]  /*29bd0*/  IMAD R6, R15, 0xc00, R6 ;  /* 0x00000c000f067824 */ /* 0x000fe200078e0206 */
[----:B--2---:R-:W-:-:S02]  /*29be0*/  ISETP.NE.U32.AND P0, PT, R14, RZ, PT ;  /* 0x000000ff0e00720c */ /* 0x004fc40003f05070 */
[----:B------:R-:W-:Y:S02]  /*29bf0*/  R2UR UR7, R7 ;  /* 0x00000000070772ca */ /* 0x000fe400000e0000 */
[----:B------:R-:W-:-:S09]  /*29c00*/  R2UR UR6, R6 ;  /* 0x00000000060672ca */ /* 0x000fd200000e0000 */
[----:B------:R-:W-:Y:S01]  /*29c10*/  VOTEU.ANY UP0, P0 ;  /* 0x00000000003f7886 */ /* 0x000fe20000000100 */
        /* <DEDUP_REMOVED lines=20> */
[----:B---3--:R-:W-:-:S06]  /*29d60*/  WARPGROUP.ARRIVE ;  /* 0x00000000000079c5 */ /* 0x008fcc0000000000 */
[----:B------:R-:W-:Y:S01]  /*29d70*/  HGMMA.64x256x16.F32 R24, R172, gdesc[UR4].tnspB, R24, UP0, gsb0 ;  /* 0x43e00004ac187df0 */ /* 0x000fe2000b800818 */
        /* <DEDUP_REMOVED lines=12> */
[----:B------:R-:W-:-:S02]  /*29e40*/  WARPGROUP.DEPBAR.LE gsb0, 0x0 ;  /* 0x00008000000079c5 */ /* 0x000fc40000010000 */
[----:B------:R0:W-:Y:S01]  /*29e50*/  ST.E desc[UR4][R2.64], R24 ;  /* 0x0000001802007985 */ /* 0x0001e2000c101904 */
[C---:B------:R-:W-:Y:S02]  /*29e60*/  R2UR UR4, R4.reuse ;  /* 0x00000000040472ca */ /* 0x040fe400000e0000 */
        /* <DEDUP_REMOVED lines=36> */
[----:B------:R-:W-:Y:S01]  /*2a0b0*/  R2UR UR7, R5 ;  /* 0x00000000050772ca */ /* 0x000fe200000e0000 */
[----:B------:R4:W-:Y:S04]  /*2a0c0*/  ST.E desc[UR8][R2.64+0x34], R37 ;  /* 0x0000342502007985 */ /* 0x0009e8000c101908 */
[----:B------:R4:W-:Y:S04]  /*2a0d0*/  ST.E desc[UR10][R2.64+0x38], R38 ;  /* 0x0000382602007985 */ /* 0x0009e8000c10190a */
[----:B------:R4:W-:Y:S04]  /*2a0e0*/  ST.E desc[UR12][R2.64+0x3c], R39 ;  /* 0x00003c2702007985 */ /* 0x0009e8000c10190c */
[----:B------:R4:W-:Y:S04]  /*2a0f0*/  ST.E desc[UR14][R2.64+0x40], R40 ;  /* 0x0000402802007985 */ /* 0x0009e8000c10190e */
[----:B------:R4:W-:Y:S04]  /*2a100*/  ST.E desc[UR16][R2.64+0x44], R41 ;  /* 0x0000442902007985 */ /* 0x0009e8000c101910 */
[----:B------:R4:W-:Y:S01]  /*2a110*/  ST.E desc[UR18][R2.64+0x48], R42 ;  /* 0x0000482a02007985 */ /* 0x0009e2000c101912 */
[----:B------:R-:W-:-:S03]  /*2a120*/  R2UR UR8, R4 ;  /* 0x00000000040872ca */ /* 0x000fc600000e0000 */
[----:B------:R4:W-:Y:S01]  /*2a130*/  ST.E desc[UR20][R2.64+0x4c], R43 ;  /* 0x00004c2b02007985 */ /* 0x0009e2000c101914 */
[----:B------:R-:W-:-:S03]  /*2a140*/  R2UR UR9, R5 ;  /* 0x00000000050972ca */ /* 0x000fc600000e0000 */
[----:B------:R4:W-:Y:S04]  /*2a150*/  ST.E desc[UR22][R2.64+0x50], R44 ;  /* 0x0000502c02007985 */ /* 0x0009e8000c101916 */
[----:B------:R4:W-:Y:S04]  /*2a160*/  ST.E desc[UR24][R2.64+0x54], R45 ;  /* 0x0000542d02007985 */ /* 0x0009e8000c101918 */
[----:B------:R4:W-:Y:S01]  /*2a170*/  ST.E desc[UR4][R2.64+0x58], R46 ;  /* 0x0000582e02007985 */ /* 0x0009e2000c101904 */
[C---:B------:R-:W-:Y:S02]  /*2a180*/  R2UR UR4, R4.reuse ;  /* 0x00000000040472ca */ /* 0x040fe400000e0000 */
[----:B------:R-:W-:Y:S01]  /*2a190*/  R2UR UR5, R5 ;  /* 0x00000000050572ca */ /* 0x000fe200000e0000 */
[----:B------:R4:W-:Y:S01]  /*2a1a0*/  ST.E desc[UR6][R2.64+0x5c], R47 ;  /* 0x00005c2f02007985 */ /* 0x0009e2000c101906 */
        /* <DEDUP_REMOVED lines=14> */
[----:B------:R4:W-:Y:S01]  /*2a290*/  ST.E desc[UR8][R2.64+0x60], R48 ;  /* 0x0000603002007985 */ /* 0x0009e2000c101908 */
[C---:B------:R-:W-:Y:S02]  /*2a2a0*/  R2UR UR22, R4.reuse ;  /* 0x00000000041672ca */ /* 0x040fe400000e0000 */
[C---:B------:R-:W-:Y:S01]  /*2a2b0*/  R2UR UR23, R5.reuse ;  /* 0x00000000051772ca */ /* 0x040fe200000e0000 */
[----:B------:R4:W-:Y:S01]  /*2a2c0*/  ST.E desc[UR4][R2.64+0x64], R49 ;  /* 0x0000643102007985 */ /* 0x0009e2000c101904 */
[C---:B------:R-:W-:Y:S02]  /*2a2d0*/  R2UR UR24, R4.reuse ;  /* 0x00000000041872ca */ /* 0x040fe400000e0000 */
[----:B------:R-:W-:Y:S02]  /*2a2e0*/  R2UR UR25, R5 ;  /* 0x00000000051972ca */ /* 0x000fe400000e0000 */
[----:B------:R-:W-:-:S02]  /*2a2f0*/  R2UR UR8, R4 ;  /* 0x00000000040872ca */ /* 0x000fc400000e0000 */
[C---:B------:R-:W-:Y:S02]  /*2a300*/  R2UR UR9, R5.reuse ;  /* 0x00000000050972ca */ /* 0x040fe400000e0000 */
[C---:B------:R-:W-:Y:S02]  /*2a310*/  R2UR UR4, R4.reuse ;  /* 0x00000000040472ca */ /* 0x040fe400000e0000 */
[----:B------:R-:W-:Y:S01]  /*2a320*/  R2UR UR5, R5 ;  /* 0x00000000050572ca */ /* 0x000fe200000e0000 */
        /* <DEDUP_REMOVED lines=8> */
[----:B------:R4:W-:Y:S04]  /*2a3b0*/  ST.E desc[UR20][R2.64+0x80], R56 ;  /* 0x0000803802007985 */ /* 0x0009e8000c101914 */
[----:B------:R4:W-:Y:S04]  /*2a3c0*/  ST.E desc[UR22][R2.64+0x84], R57 ;  /* 0x0000843902007985 */ /* 0x0009e8000c101916 */
[----:B------:R4:W-:Y:S01]  /*2a3d0*/  ST.E desc[UR24][R2.64+0x88], R58 ;  /* 0x0000883a02007985 */ /* 0x0009e2000c101918 */
[----:B------:R-:W-:-:S03]  /*2a3e0*/  R2UR UR10, R4 ;  /* 0x00000000040a72ca */ /* 0x000fc600000e0000 */
[----:B------:R4:W-:Y:S01]  /*2a3f0*/  ST.E desc[UR8][R2.64+0x8c], R59 ;  /* 0x00008c3b02007985 */ /* 0x0009e2000c101908 */
[C---:B------:R-:W-:Y:S02]  /*2a400*/  R2UR UR8, R4.reuse ;  /* 0x00000000040872ca */ /* 0x040fe400000e0000 */
[C---:B------:R-:W-:Y:S01]  /*2a410*/  R2UR UR9, R5.reuse ;  /* 0x00000000050972ca */ /* 0x040fe200000e0000 */
[----:B------:R4:W-:Y:S01]  /*2a420*/  ST.E desc[UR4][R2.64+0x90], R60 ;  /* 0x0000903c02007985 */ /* 0x0009e2000c101904 */
        /* <DEDUP_REMOVED lines=248> */
[----:B------:R-:W-:Y:S01]  /*2b3b0*/  R2UR UR23, R5 ;  /* 0x00000000051772ca */ /* 0x000fe200000e0000 */
[----:B------:R4:W-:Y:S04]  /*2b3c0*/  ST.E desc[UR6][R2.64+0x1cc], R139 ;  /* 0x0001cc8b02007985 */ /* 0x0009e8000c101906 */
[----:B------:R4:W-:Y:S04]  /*2b3d0*/  ST.E desc[UR8][R2.64+0x1d0], R140 ;  /* 0x0001d08c02007985 */ /* 0x0009e8000c101908 */
[----:B------:R4:W-:Y:S04]  /*2b3e0*/  ST.E desc[UR4][R2.64+0x1d4], R141 ;  /* 0x0001d48d02007985 */ /* 0x0009e8000c101904 */
[----:B------:R4:W-:Y:S01]  /*2b3f0*/  ST.E desc[UR10][R2.64+0x1d8], R142 ;  /* 0x0001d88e02007985 */ /* 0x0009e2000c10190a */
[----:B------:R-:W-:-:S03]  /*2b400*/  R2UR UR24, R4 ;  /* 0x00000000041872ca */ /* 0x000fc600000e0000 */
[----:B------:R4:W-:Y:S01]  /*2b410*/  ST.E desc[UR12][R2.64+0x1dc], R143 ;  /* 0x0001dc8f02007985 */ /* 0x0009e2000c10190c */
[----:B------:R-:W-:-:S03]  /*2b420*/  R2UR UR25, R5 ;  /* 0x00000000051972ca */ /* 0x000fc600000e0000 */
[----:B------:R4:W-:Y:S01]  /*2b430*/  ST.E desc[UR14][R2.64+0x1e0], R144 ;  /* 0x0001e09002007985 */ /* 0x0009e2000c10190e */
[----:B------:R-:W-:-:S03]  /*2b440*/  R2UR UR6, R4 ;  /* 0x00000000040672ca */ /* 0x000fc600000e0000 */
[----:B------:R4:W-:Y:S01]  /*2b450*/  ST.E desc[UR16][R2.64+0x1e4], R145 ;  /* 0x0001e49102007985 */ /* 0x0009e2000c101910 */
[----:B------:R-:W-:-:S03]  /*2b460*/  R2UR UR7, R5 ;  /* 0x00000000050772ca */ /* 0x000fc600000e0000 */
[----:B------:R4:W-:Y:S01]  /*2b470*/  ST.E desc[UR18][R2.64+0x1e8], R146 ;  /* 0x0001e89202007985 */ /* 0x0009e2000c101912 */
[C---:B------:R-:W-:Y:S02]  /*2b480*/  R2UR UR8, R4.reuse ;  /* 0x00000000040872ca */ /* 0x040fe400000e0000 */
[----:B------:R-:W-:Y:S01]  /*2b490*/  R2UR UR9, R5 ;  /* 0x00000000050972ca */ /* 0x000fe200000e0000 */
[----:B------:R4:W-:Y:S01]  /*2b4a0*/  ST.E desc[UR20][R2.64+0x1ec], R147 ;  /* 0x0001ec9302007985 */ /* 0x0009e2000c101914 */
[----:B------:R-:W-:-:S03]  /*2b4b0*/  R2UR UR20, R4 ;  /* 0x00000000041472ca */ /* 0x000fc600000e0000 */
[----:B------:R4:W-:Y:S01]  /*2b4c0*/  ST.E desc[UR22][R2.64+0x1f0], R148 ;  /* 0x0001f09402007985 */ /* 0x0009e2000c101916 */
        /* <DEDUP_REMOVED lines=12> */
[----:B------:R-:W-:Y:S01]  /*2b590*/  R2UR UR11, R5 ;  /* 0x00000000050b72ca */ /* 0x000fe200000e0000 */
[----:B------:R4:W-:Y:S04]  /*2b5a0*/  ST.E desc[UR24][R2.64+0x1f4], R149 ;  /* 0x0001f49502007985 */ /* 0x0009e8000c101918 */
[----:B------:R4:W-:Y:S01]  /*2b5b0*/  ST.E desc[UR6][R2.64+0x1f8], R150 ;  /* 0x0001f89602007985 */ /* 0x0009e2000c101906 */
[----:B------:R-:W-:-:S03]  /*2b5c0*/  R2UR UR6, R4 ;  /* 0x00000000040672ca */ /* 0x000fc600000e0000 */
[----:B------:R4:W-:Y:S01]  /*2b5d0*/  ST.E desc[UR8][R2.64+0x1fc], R151 ;  /* 0x0001fc9702007985 */ /* 0x0009e2000c101908 */
[----:B------:R-:W-:-:S03]  /*2b5e0*/  R2UR UR8, R4 ;  /* 0x00000000040872ca */ /* 0x000fc600000e0000 */
[----:B------:R-:W-:Y:S01]  /*2b5f0*/  ST.E desc[UR22][R8.64], R12 ;  /* 0x0000000c08007985 */ /* 0x000fe2000c101916 */
[C---:B------:R-:W-:Y:S02]  /*2b600*/  R2UR UR9, R5.reuse ;  /* 0x00000000050972ca */ /* 0x040fe400000e0000 */
[C---:B------:R-:W-:Y:S01]  /*2b610*/  R2UR UR7, R5.reuse ;  /* 0x00000000050772ca */ /* 0x040fe200000e0000 */
[----:B0-----:R-:W4:Y:S01]  /*2b620*/  LD.E R24, desc[UR20][R2.64] ;  /* 0x0000001402187980 */ /* 0x001f22000c101900 */
[C---:B------:R-:W-:Y:S02]  /*2b630*/  R2UR UR4, R4.reuse ;  /* 0x00000000040472ca */ /* 0x040fe400000e0000 */
[C---:B------:R-:W-:Y:S01]  /*2b640*/  R2UR UR5, R5.reuse ;  /* 0x00000000050572ca */ /* 0x040fe200000e0000 */
[----:B-1----:R-:W4:Y:S01]  /*2b650*/  LD.E R25, desc[UR18][R2.64+0x4] ;  /* 0x0000041202197980 */ /* 0x002f22000c101900 */
[C---:B------:R-:W-:Y:S02]  /*2b660*/  R2UR UR46, R4.reuse ;  /* 0x00000000042e72ca */ /* 0x040fe400000e0000 */
[----:B------:R-:W-:Y:S01]  /*2b670*/  R2UR UR47, R5 ;  /* 0x00000000052f72ca */ /* 0x000fe200000e0000 */
[----:B--2---:R-:W2:Y:S01]  /*2b680*/  LD.E R26, desc[UR16][R2.64+0x8] ;  /* 0x00000810021a7980 */ /* 0x004ea2000c101900 */
[----:B------:R-:W-:-:S02]  /*2b690*/  R2UR UR44, R4 ;  /* 0x00000000042c72ca */ /* 0x000fc400000e0000 */
[C---:B------:R-:W-:Y:S01]  /*2b6a0*/  R2UR UR45, R5.reuse ;  /* 0x00000000052d72ca */ /* 0x040fe200000e0000 */
[----:B---3--:R-:W2:Y:S01]  /*2b6b0*/  LD.E R27, desc[UR56][R2.64+0xc] ;  /* 0x00000c38021b7980 */ /* 0x008ea2000c101900 */
[C---:B------:R-:W-:Y:S02]  /*2b6c0*/  R2UR UR42, R4.reuse ;  /* 0x00000000042a72ca */ /* 0x040fe400000e0000 */
[C---:B------:R-:W-:Y:S01]  /*2b6d0*/  R2UR UR43, R5.reuse ;  /* 0x00000000052b72ca */ /* 0x040fe200000e0000 */
[----:B----4-:R-:W2:Y:S01]  /*2b6e0*/  LD.E R28, desc[UR54][R2.64+0x10] ;  /* 0x00001036021c7980 */ /* 0x010ea2000c101900 */
        /* <DEDUP_REMOVED lines=330> */
[----:B------:R-:W-:Y:S02]  /*2cb90*/  R2UR UR10, R4 ;  /* 0x00000000040a72ca */ /* 0x000fe400000e0000 */
        /* <DEDUP_REMOVED lines=14> */
[----:B------:R-:W-:-:S02]  /*2cc80*/  VIADD R14, R6, 0x80 ;  /* 0x00000080060e7836 */ /* 0x000fc40000000000 */
[----:B------:R-:W-:-:S03]  /*2cc90*/  IMAD.MOV.U32 R15, RZ, RZ, R7 ;  /* 0x000000ffff0f7224 */ /* 0x000fc600078e0007 */
[----:B------:R-:W-:Y:S02]  /*2cca0*/  R2UR UR6, R14 ;  /* 0x000000000e0672ca */ /* 0x000fe400000e0000 */
[----:B------:R-:W-:Y:S02]  /*2ccb0*/  R2UR UR7, R15 ;  /* 0x000000000f0772ca */ /* 0x000fe400000e0000 */
        /* <DEDUP_REMOVED lines=18> */
[----:B------:R-:W-:Y:S02]  /*2cde0*/  R2UR UR24, R4 ;  /* 0x00000000041872ca */ /* 0x000fe400000e0000 */
[----:B------:R-:W-:Y:S01]  /*2cdf0*/  R2UR UR25, R5 ;  /* 0x00000000051972ca */ /* 0x000fe200000e0000 */
[----:B--2---:R-:W-:-:S06]  /*2ce00*/  WARPGROUP.ARRIVE ;  /* 0x00000000000079c5 */ /* 0x004fcc0000000000 */
        /* <DEDUP_REMOVED lines=3087> */
[----:B------:R-:W-:Y:S01]  /*38f00*/  VIADD R6, R6, 0x280 ;  /* 0x0000028006067836 */ /* 0x000fe20000000000 */
        /* <DEDUP_REMOVED lines=29> */
[----:B------:R-:W-:Y:S01]  /*390e0*/  R2UR UR29, R5 ;  /* 0x00000000051d72ca */ /* 0x000fe200000e0000 */
[----:B------:R-:W-:-:S02]  /*390f0*/  WARPGROUP.DEPBAR.LE gsb0, 0x0 ;  /* 0x00008000000079c5 */ /* 0x000fc40000010000 */
[----:B------:R-:W-:Y:S01]  /*39100*/  ST.E desc[UR4][R2.64], R24 ;  /* 0x0000001802007985 */ /* 0x000fe2000c101904 */
[C---:B------:R-:W-:Y:S02]  /*39110*/  R2UR UR4, R4.reuse ;  /* 0x00000000040472ca */ /* 0x040fe400000e0000 */
[C---:B------:R-:W-:Y:S01]  /*39120*/  R2UR UR5, R5.reuse ;  /* 0x00000000050572ca */ /* 0x040fe200000e0000 */
[----:B------:R-:W-:Y:S01]  /*39130*/  ST.E desc[UR6][R2.64+0x4], R25 ;  /* 0x0000041902007985 */ /* 0x000fe2000c101906 */
        /* <DEDUP_REMOVED lines=358> */
[----:B------:R0:W-:Y:S04]  /*3a7a0*/  ST.E desc[UR26][R8.64], R12 ;  /* 0x0000000c08007985 */ /* 0x0001e8000c10191a */
        /* <DEDUP_REMOVED lines=677> */
[----:B----4-:R-:W-:Y:S04]  /*3d200*/  ST.E desc[UR4][R2.64+0x1c0], R7 ;  /* 0x0001c00702007985 */ /* 0x010fe8000c101904 */
[----:B--2---:R-:W2:Y:S01]  /*3d210*/  LD.E R15, desc[UR6][R2.64+0x1c4] ;  /* 0x0001c406020f7980 */ /* 0x004ea2000c101900 */
[C---:B------:R-:W-:Y:S02]  /*3d220*/  R2UR UR4, R4.reuse ;  /* 0x00000000040472ca */ /* 0x040fe400000e0000 */
[C---:B------:R-:W-:Y:S02]  /*3d230*/  R2UR UR5, R5.reuse ;  /* 0x00000000050572ca */ /* 0x040fe400000e0000 */
[----:B------:R-:W-:Y:S02]  /*3d240*/  R2UR UR6, R4 ;  /* 0x00000000040672ca */ /* 0x000fe400000e0000 */
[----:B------:R-:W-:-:S09]  /*3d250*/  R2UR UR7, R5 ;  /* 0x00000000050772ca */ /* 0x000fd200000e0000 */
[----:B--2---:R1:W-:Y:S04]  /*3d260*/  ST.E desc[UR4][R2.64+0x1c4], R15 ;  /* 0x0001c40f02007985 */ /* 0x0043e8000c101904 */
[----:B---3--:R-:W2:Y:S01]  /*3d270*/  LD.E R21, desc[UR6][R2.64+0x1c8] ;  /* 0x0001c80602157980 */ /* 0x008ea2000c101900 */
        /* <DEDUP_REMOVED lines=25> */
[C---:B------:R-:W-:Y:S01]  /*3d410*/  R2UR UR27, R5.reuse ;  /* 0x00000000051b72ca */ /* 0x040fe200000e0000 */
[----:B--2---:R2:W-:Y:S01]  /*3d420*/  ST.E desc[UR4][R2.64+0x1c8], R21 ;  /* 0x0001c81502007985 */ /* 0x0045e2000c101904 */
[C---:B------:R-:W-:Y:S02]  /*3d430*/  R2UR UR4, R4.reuse ;  /* 0x00000000040472ca */ /* 0x040fe400000e0000 */
[----:B------:R-:W-:Y:S01]  /*3d440*/  R2UR UR5, R5 ;  /* 0x00000000050572ca */ /* 0x000fe200000e0000 */
[----:B------:R-:W3:Y:S04]  /*3d450*/  LD.E R41, desc[UR28][R2.64+0x1fc] ;  /* 0x0001fc1c02297980 */ /* 0x000ee8000c101900 */
[----:B0-----:R-:W4:Y:S04]  /*3d460*/  LD.E R9, desc[UR6][R2.64+0x1d0] ;  /* 0x0001d00602097980 */ /* 0x001f28000c101900 */
[----:B-1----:R-:W4:Y:S04]  /*3d470*/  LD.E R15, desc[UR8][R2.64+0x1d4] ;  /* 0x0001d408020f7980 */ /* 0x002f28000c101900 */
[----:B------:R-:W4:Y:S04]  /*3d480*/  LD.E R7, desc[UR4][R2.64+0x1cc] ;  /* 0x0001cc0402077980 */ /* 0x000f28000c101900 */
[----:B--2---:R-:W2:Y:S04]  /*3d490*/  LD.E R21, desc[UR10][R2.64+0x1d8] ;  /* 0x0001d80a02157980 */ /* 0x004ea8000c101900 */
        /* <DEDUP_REMOVED lines=34> */
[----:B---3--:R-:W-:Y:S04]  /*3d6c0*/  ST.E desc[UR28][R2.64+0x1fc], R41 ;  /* 0x0001fc2902007985 */ /* 0x008fe8000c10191c */
[----:B----4-:R-:W-:Y:S04]  /*3d6d0*/  ST.E desc[UR4][R2.64+0x1cc], R7 ;  /* 0x0001cc0702007985 */ /* 0x010fe8000c101904 */
[----:B------:R0:W-:Y:S04]  /*3d6e0*/  ST.E desc[UR6][R2.64+0x1d0], R9 ;  /* 0x0001d00902007985 */ /* 0x0001e8000c101906 */
[----:B------:R1:W-:Y:S04]  /*3d6f0*/  ST.E desc[UR8][R2.64+0x1d4], R15 ;  /* 0x0001d40f02007985 */ /* 0x0003e8000c101908 */
[----:B--2---:R1:W-:Y:S04]  /*3d700*/  ST.E desc[UR10][R2.64+0x1d8], R21 ;  /* 0x0001d81502007985 */ /* 0x0043e8000c10190a */
        /* <DEDUP_REMOVED lines=8> */
[----:B0-----:R-:W2:Y:S01]  /*3d790*/  LDL.64 R8, [R10+0x58] ;  /* 0x000058000a087983 */ /* 0x001ea20000100a00 */
        /* <DEDUP_REMOVED lines=10> */
[----:B-1----:R-:W-:Y:S05]  /*3d840*/  @!P0 BRA `(.L_x_11252) ;  /* 0x0000000000048947 */ /* 0x002fea0003800000 */
[----:B------:R-:W-:Y:S01]  /*3d850*/  BPT.TRAP 0x1 ;  /* 0x000000040000795c */ /* 0x000fe20000300000 */
.L_x_11252:
[----:B------:R-:W-:Y:S05]  /*3d860*/  BSYNC B2 ;  /* 0x0000000000027941 */ /* 0x000fea0003800000 */
.L_x_11251:
        /* <DEDUP_REMOVED lines=12> */
[----:B------:R-:W-:Y:S05]  /*3d930*/  RET.REL.NODEC R2 `(_ZN7cutlass13device_kernelIN5flash11enable_sm90INS1_16FlashAttnFwdSm90INS1_25CollectiveMainloopFwdSm90ILi2EN4cute5tupleIJNS5_1CILi1EEES8_S8_EEENS6_IJNS7_ILi128EEENS7_ILi96EEENS7_ILi64EEEEEELi256ENS_6half_tEfNS_4arch4Sm90ELb0ELb1ELb1ELb0ELb1ELb0ELb0ELb1ELb0ELb1ELb1ELb0EEENS1_21CollectiveEpilogueFwdINS6_IJSA_NS7_ILi256EEESB_EEES9_SE_SG_Li256ELb0ELb1ELb1ELb0EEENS1_19SingleTileSchedulerILb0ELb1ELb1ELi128EEEEEEEEEvNT_6ParamsE) ;  /* 0xfffffc2402b07950 */ /* 0x000fea0003c3ffff */
.L_x_11227:
[----:B0-----:R0:W1:Y:S02]  /*3d940*/  SYNCS.PHASECHK.TRANS64.TRYWAIT P0, [R14+URZ], R15 ;  /* 0x0000000f0e0075a7 */ /* 0x001064000800017f */
[----:B-1----:R-:W-:Y:S05]  /*3d950*/  @!P0 NANOSLEEP.SYNCS 0x989680 ;  /* 0x009896800000895d */ /* 0x002fea0003900000 */
[----:B------:R-:W1:Y:S02]  /*3d960*/  @!P0 SYNCS.PHASECHK.TRANS64 P0, [R14+URZ], R15 ;  /* 0x0000000f0e0085a7 */ /* 0x000e64000800007f */
[----:B-1----:R-:W-:Y:S05]  /*3d970*/  @!P0 BRA `(.L_x_11227) ;  /* 0xfffffffc00f08947 */ /* 0x002fea000383ffff */
[----:B------:R-:W-:Y:S05]  /*3d980*/  BRA `(.L_x_11226) ;  /* 0xfffffe2800787947 */ /* 0x000fea000383ffff */
.L_x_11250:
[----:B0-----:R0:W1:Y:S02]  /*3d990*/  SYNCS.PHASECHK.TRANS64.TRYWAIT P0, [R2+URZ], R3 ;  /* 0x00000003020075a7 */ /* 0x001064000800017f */
[----:B-1----:R-:W-:Y:S05]  /*3d9a0*/  @!P0 NANOSLEEP.SYNCS 0x989680 ;  /* 0x009896800000895d */ /* 0x002fea0003900000 */
[----:B------:R-:W1:Y:S02]  /*3d9b0*/  @!P0 SYNCS.PHASECHK.TRANS64 P0, [R2+URZ], R3 ;  /* 0x00000003020085a7 */ /* 0x000e64000800007f */
[----:B-1----:R-:W-:Y:S05]  /*3d9c0*/  @!P0 BRA `(.L_x_11250) ;  /* 0xfffffffc00f08947 */ /* 0x002fea000383ffff */
[----:B------:R-:W-:Y:S05]  /*3d9d0*/  BRA `(.L_x_11249) ;  /* 0xfffffe7800387947 */ /* 0x000fea000383ffff */
.L_x_11253:
        /* <DEDUP_REMOVED lines=10> */
.L_x_15768:


//--------------------- .text._ZN7cutlass13device_kernelIN5flash11enable_sm90INS1_16FlashAttnFwdSm90INS1_25CollectiveMainloopFwdSm90ILi2EN4cute5tupleIJNS5_1CILi1EEES8_S8_EEENS6_IJNS7_ILi128EEENS7_ILi96EEENS7_ILi64EEEEEELi256ENS_6half_tEfNS_4arch4Sm90ELb0ELb1ELb1ELb0ELb1ELb0ELb1ELb1ELb0ELb1ELb1ELb0EEENS1_21CollectiveEpilogueFwdINS6_IJSA_NS7_ILi256EEESB_EEES9_SE_SG_Li256ELb0ELb1ELb1ELb0EEENS1_19SingleTileSchedulerILb0ELb1ELb1ELi128EEEEEEEEEvNT_6ParamsE --------------------------
	.section	.text._ZN7cutlass13device_kernelIN5flash11enable_sm90INS1_16FlashAttnFwdSm90INS1_25CollectiveMainloopFwdSm90ILi2EN4cute5tupleIJNS5_1CILi1EEES8_S8_EEENS6_IJNS7_ILi128EEENS7_ILi96EEENS7_ILi64EEEEEELi256ENS_6half_tEfNS_4arch4Sm90ELb0ELb1ELb1ELb0ELb1ELb0ELb1ELb1ELb0ELb1ELb1ELb0EEENS1_21CollectiveEpilogueFwdINS6_IJSA_NS7_ILi256EEESB_EEES9_SE_SG_Li256ELb0ELb1ELb1ELb0EEENS1_19SingleTileSchedulerILb0ELb1ELb1ELi128EEEEEEEEEvNT_6ParamsE,"ax",@progbits
	.align	128
.text._ZN7cutlass13device_kernelIN5flash11enable_sm90INS1_16FlashAttnFwdSm90INS1_25CollectiveMainloopFwdSm90ILi2EN4cute5tupleIJNS5_1CILi1EEES8_S8_EEENS6_IJNS7_ILi128EEENS7_ILi96EEENS7_ILi64EEEEEELi256ENS_6half_tEfNS_4arch4Sm90ELb0ELb1ELb1ELb0ELb1ELb0ELb1ELb1ELb0ELb1ELb1ELb0EEENS1_21CollectiveEpilogueFwdINS6_IJSA_NS7_ILi256EEESB_EEES9_SE_SG_Li256ELb0ELb1ELb1ELb0EEENS1_19SingleTileSchedulerILb0ELb1ELb1ELi128EEEEEEEEEvNT_6ParamsE:
        .type           _ZN7cutlass13device_kernelIN5flash11enable_sm90INS1_16FlashAttnFwdSm90INS1_25CollectiveMainloopFwdSm90ILi2EN4cute5tupleIJNS5_1CILi1EEES8_S8_EEENS6_IJNS7_ILi128EEENS7_ILi96EEENS7_ILi64EEEEEELi256ENS_6half_tEfNS_4arch4Sm90ELb0ELb1ELb1ELb0ELb1ELb0ELb1ELb1ELb0ELb1ELb1ELb0EEENS1_21CollectiveEpilogueFwdINS6_IJSA_NS7_ILi256EEESB_EEES9_SE_SG_Li256ELb0ELb1ELb1ELb0EEENS1_19SingleTileSchedulerILb0ELb1ELb1ELi128EEEEEEEEEvNT_6ParamsE,@function
        .size           _ZN7cutlass13device_kernelIN5flash11enable_sm90INS1_16FlashAttnFwdSm90INS1_25CollectiveMainloopFwdSm90ILi2EN4cute5tupleIJNS5_1CILi1EEES8_S8_EEENS6_IJNS7_ILi128EEENS7_ILi96EEENS7_ILi64EEEEEELi256ENS_6half_tEfNS_4arch4Sm90ELb0ELb1ELb1ELb0ELb1ELb0ELb1ELb1ELb0ELb1ELb1ELb0EEENS1_21CollectiveEpilogueFwdINS6_IJSA_NS7_ILi256EEESB_EEES9_SE_SG_Li256ELb0ELb1ELb1ELb0EEENS1_19SingleTileSchedulerILb0ELb1ELb1ELi128EEEEEEEEEvNT_6ParamsE,(.L_x_15770 - _ZN7cutlass13device_kernelIN5flash11enable_sm90INS1_16FlashAttnFwdSm90INS1_25CollectiveMainloopFwdSm90ILi2EN4cute5tupleIJNS5_1CILi1EEES8_S8_EEENS6_IJNS7_ILi128EEENS7_ILi96EEENS7_ILi64EEEEEELi256ENS_6half_tEfNS_4arch4Sm90ELb0ELb1ELb1ELb0ELb1ELb0ELb1ELb1ELb0ELb1ELb1ELb0EEENS1_21CollectiveEpilogueFwdINS6_IJSA_NS7_ILi256EEESB_EEES9_SE_SG_Li256ELb0ELb1ELb1ELb0EEENS1_19SingleTileSchedulerILb0ELb1ELb1ELi128EEEEEEEEEvNT_6ParamsE)
        .other          _ZN7cutlass13device_kernelIN5flash11enable_sm90INS1_16FlashAttnFwdSm90INS1_25CollectiveMainloopFwdSm90ILi2EN4cute5tupleIJNS5_1CILi1EEES8_S8_EEENS6_IJNS7_ILi128EEENS7_ILi96EEENS7_ILi64EEEEEELi256ENS_6half_tEfNS_4arch4Sm90ELb0ELb1ELb1ELb0ELb1ELb0ELb1ELb1ELb0ELb1ELb1ELb0EEENS1_21CollectiveEpilogueFwdINS6_IJSA_NS7_ILi256EEESB_EEES9_SE_SG_Li256ELb0ELb1ELb1ELb0EEENS1_19SingleTileSchedulerILb0ELb1ELb1ELi128EEEEEEEEEvNT_6ParamsE,@"STO_CUDA_ENTRY STV_DEFAULT"
_ZN7cutlass13device_kernelIN5flash11enable_sm90INS1_16FlashAttnFwdSm90INS1_25CollectiveMainloopFwdSm90ILi2EN4cute5tupleIJNS5_1CILi1EEES8_S8_EEENS6_IJNS7_ILi128EEENS7_ILi96EEENS7_ILi64EEEEEELi256ENS_6half_tEfNS_4arch4Sm90ELb0ELb1ELb1ELb0ELb1ELb0ELb1ELb1ELb0ELb1ELb1ELb0EEENS1_21CollectiveEpilogueFwdINS6_IJSA_NS7_ILi256EEESB_EEES9_SE_SG_Li256ELb0ELb1ELb1ELb0EEENS1_19SingleTileSchedulerILb0ELb1ELb1ELi128EEEEEEEEEvNT_6ParamsE:
        /* <DEDUP_REMOVED lines=25> */
[----:B------:R1:W0:Y:S01]  /*0190*/  @!UP0 SYNCS.EXCH.64 URZ, [UR8+0x32400], UR4 ;  /* 0x03240004083f85b2 */ /* 0x0002220008000100 */
[----:B------:R1:W3:Y:S05]  /*01a0*/  @!UP1 SYNCS.EXCH.64 URZ, [UR8+0x32410], UR4 ;  /* 0x03241004083f95b2 */ /* 0x0002ea0008000100 */
[----:B------:R1:W4:Y:S02]  /*01b0*/  @!UP2 SYNCS.EXCH.64 URZ, [UR8+0x32420], UR6 ;  /* 0x03242006083fa5b2 */ /* 0x0003240008000100 */
        /* <DEDUP_REMOVED lines=15> */
[----:B------:R1:W0:Y:S01]  /*02b0*/  SYNCS.EXCH.64 URZ, [UR8+0x32440], UR6 ;  /* 0x03244006083f75b2 */ /* 0x0002220008000100 */
[----:B------:R1:W0:Y:S01]  /*02c0*/  SYNCS.EXCH.64 URZ, [UR8+0x32438], UR4 ;  /* 0x03243804083f75b2 */ /* 0x0002220008000100 */
[----:B------:R1:W0:Y:S01]  /*02d0*/  SYNCS.EXCH.64 URZ, [UR8+0x32448], UR6 ;  /* 0x03244806083f75b2 */ /* 0x0002220008000100 */
[----:B------:R-:W-:Y:S01]  /*02e0*/  NOP ;  /* 0x0000000000007918 */ /* 0x000fe20000000000 */
.L_x_11254:
        /* <DEDUP_REMOVED lines=22> */
.L_x_11255:
        /* <DEDUP_REMOVED lines=18> */
.L_x_11256:
        /* <DEDUP_REMOVED lines=22> */
.L_x_11257:
        /* <DEDUP_REMOVED lines=23> */
.L_x_11258:
[----:B-1----:R-:W-:Y:S01]  /*0840*/  ULDC UR4, c[0x0][0x20] ;  /* 0x0000080000047ab9 */ /* 0x002fe20000000800 */
[----:B------:R-:W-:Y:S01]  /*0850*/  ULDC UR5, c[0x0][0x24] ;  /* 0x0000090000057ab9 */ /* 0x000fe20000000800 */
[----:B------:R-:W-:Y:S01]  /*0860*/  IADD3 R16, P0, R1, UR4, RZ ;  /* 0x0000000401107c10 */ /* 0x000fe2000ff1e0ff */
[----:B------:R-:W-:Y:S01]  /*0870*/  UISETP.NE.AND UP0, UPT, UR9, URZ, UPT ;  /* 0x0000003f0900728c */ /* 0x000fe2000bf05270 */
[----:B------:R-:W-:Y:S01]  /*0880*/  NOP ;  /* 0x0000000000007918 */ /* 0x000fe20000000000 */
[----:B------:R-:W-:Y:S01]  /*0890*/  UMOV UR60, 0x1 ;  /* 0x00000001003c7882 */ /* 0x000fe20000000000 */
[----:B0-234-:R-:W-:Y:S01]  /*08a0*/  BAR.SYNC.DEFER_BLOCKING 0x0 ;  /* 0x0000000000007b1d */ /* 0x01dfe20000010000 */
[----:B------:R-:W-:Y:S01]  /*08b0*/  IMAD.X R17, RZ, RZ, UR5, P0 ;  /* 0x00000005ff117e24 */ /* 0x000fe200080e06ff */
[----:B------:R-:W-:Y:S01]  /*08c0*/  IADD3 R2, P0, R16, 0x50, RZ ;  /* 0x0000005010027810 */ /* 0x000fe20007f1e0ff */
[----:B------:R-:W-:Y:S01]  /*08d0*/  USEL UR60, UR60, 0x2, !UP0 ;  /* 0x000000023c3c7887 */ /* 0x000fe2000c000000 */
[----:B------:R-:W-:-:S02]  /*08e0*/  PLOP3.LUT P3, PT, PT, PT, UP0, 0x80, 0x0 ;  /* 0x000000000000781c */ /* 0x000fc40003f6f008 */
[C---:B------:R-:W-:Y:S01]  /*08f0*/  IADD3 R41, P1, R16.reuse, 0x204, RZ ;  /* 0x0000020410297810 */ /* 0x040fe20007f3e0ff */
[----:B------:R-:W-:Y:S01]  /*0900*/  ULDC.64 UR36, c[0x0][0x208] ;  /* 0x0000820000247ab9 */ /* 0x000fe20000000a00 */
[----:B------:R0:W-:Y:S01]  /*0910*/  STL [R1+0x454], R2 ;  /* 0x0004540201007387 */ /* 0x0001e20000100800 */
[----:B------:R-:W-:Y:S01]  /*0920*/  IADD3 R39, P2, R16, 0x240, RZ ;  /* 0x0000024010277810 */ /* 0x000fe20007f5e0ff */
[----:B------:R-:W-:Y:S01]  /*0930*/  BSSY B6, `(.L_x_11259) ;  /* 0x000372c000067945 */ /* 0x000fe20003800000 */
[----:B------:R-:W-:-:S03]  /*0940*/  IMAD.X R50, RZ, RZ, R17, P1 ;  /* 0x000000ffff327224 */ /* 0x000fc600008e0611 */
[--C-:B------:R-:W-:Y:S02]  /*0950*/  IMAD.X R48, RZ, RZ, R17.reuse, P2 ;  /* 0x000000ffff307224 */ /* 0x100fe400010e0611 */
[----:B0-----:R-:W-:-:S05]  /*0960*/  IMAD.X R2, RZ, RZ, R17, P0 ;  /* 0x000000ffff027224 */ /* 0x001fca00000e0611 */
[----:B------:R0:W-:Y:S01]  /*0970*/  STL [R1+0x450], R2 ;  /* 0x0004500201007387 */ /* 0x0001e20000100800 */
[----:B------:R-:W-:Y:S05]  /*0980*/  @!P3 BRA `(.L_x_11260) ;  /* 0x000003280034b947 */ /* 0x000fea0003800000 */
.L_x_11261:
[----:B------:R-:W-:-:S08]  /*0990*/  NOP ;  /* 0x0000000000007918 */ /* 0x000fd00000000000 */
[----:B------:R-:W1:Y:S02]  /*09a0*/  USETMAXREG.TRY_ALLOC.CTAPOOL UP0, 0xe8 ;  /* 0x000000e8000079c8 */ /* 0x000e640008000600 */
[----:B-1----:R-:W-:-:S13]  /*09b0*/  PLOP3.LUT P0, PT, PT, PT, UP0, 0x80, 0x0 ;  /* 0x000000000000781c */ /* 0x002fda0003f0f008 */
[----:B------:R-:W-:Y:S05]  /*09c0*/  @!P0 BRA `(.L_x_11261) ;  /* 0xfffffffc00f08947 */ /* 0x000fea000383ffff */
[----:B------:R-:W1:Y:S01]  /*09d0*/  S2UR UR6, SR_CTAID.Y ;  /* 0x00000000000679c3 */ /* 0x000e620000002600 */
[----:B------:R-:W-:Y:S01]  /*09e0*/  ULDC UR59, c[0x0][0xd50] ;  /* 0x00035400003b7ab9 */ /* 0x000fe20000000800 */
[----:B------:R-:W-:Y:S01]  /*09f0*/  ISETP.NE.AND P0, PT, R74, 0x1, PT ;  /* 0x000000014a00780c */ /* 0x000fe20003f05270 */
[----:B------:R-:W-:Y:S01]  /*0a00*/  UISETP.NE.AND UP0, UPT, UR59, 0x1, UPT ;  /* 0x000000013b00788c */ /* 0x000fe2000bf05270 */
[----:B------:R2:W-:Y:S04]  /*0a10*/  STL.64 [R1+0x1f8], RZ ;  /* 0x0001f8ff01007387 */ /* 0x0005e80000100a00 */
[----:B------:R-:W-:Y:S08]  /*0a20*/  BAR.ARV 0x8, 0x180 ;  /* 0x0206000000007b1d */ /* 0x000ff00000002000 */
[----:B------:R-:W3:Y:S01]  /*0a30*/  S2UR UR61, SR_CTAID.Z ;  /* 0x00000000003d79c3 */ /* 0x000ee20000002700 */
[----:B------:R-:W-:Y:S01]  /*0a40*/  @UP0 ULDC UR4, c[0x0][0xd54] ;  /* 0x0003550000040ab9 */ /* 0x000fe20000000800 */
[----:B------:R2:W-:Y:S01]  /*0a50*/  STL [R1+0x200], RZ ;  /* 0x000200ff01007387 */ /* 0x0005e20000100800 */
[----:B------:R-:W-:-:S05]  /*0a60*/  @UP0 ULDC UR7, c[0x0][0xd58] ;  /* 0x0003560000070ab9 */ /* 0x000fca0000000800 */
[----:B------:R-:W-:Y:S06]  /*0a70*/  @!P0 BAR.ARV 0x9, 0x100 ;  /* 0x0244000000008b1d */ /* 0x000fec0000002000 */
[----:B-1----:R-:W-:Y:S01]  /*0a80*/  UIMAD.WIDE.U32 UR4, UR6, UR4, URZ ;  /* 0x00000004060472a5 */ /* 0x002fe2000f8e003f */
[----:B------:R-:W-:Y:S01]  /*0a90*/  IADD3 R24, P1, R16, 0x1f8, RZ ;  /* 0x000001f810187810 */ /* 0x000fe20007f3e0ff */
[----:B------:R2:W-:Y:S01]  /*0aa0*/  STL [R1+0x204], RZ ;  /* 0x000204ff01007387 */ /* 0x0005e20000100800 */
[----:B------:R-:W-:Y:S01]  /*0ab0*/  UMOV UR58, UR6 ;  /* 0x00000006003a7c82 */ /* 0x000fe20008000000 */
[----:B------:R-:W-:-:S02]  /*0ac0*/  @UP0 USHF.R.U32.HI UR58, URZ, UR7, UR5 ;  /* 0x000000073f3a0299 */ /* 0x000fc40008011605 */
[----:B------:R-:W-:Y:S02]  /*0ad0*/  IMAD.X R25, RZ, RZ, R17, P1 ;  /* 0x000000ffff197224 */ /* 0x000fe400008e0611 */
[----:B------:R-:W-:Y:S01]  /*0ae0*/  UIADD3 UR4, -UR58, URZ, URZ ;  /* 0x0000003f3a047290 */ /* 0x000fe2000fffe13f */
[----:B---3--:R-:W-:-:S03]  /*0af0*/  ISETP.LE.AND P0, PT, RZ, UR61, PT ;  /* 0x0000003dff007c0c */ /* 0x008fc6000bf03270 */
[----:B------:R-:W-:-:S10]  /*0b00*/  UIMAD UR59, UR59, UR4, UR6 ;  /* 0x000000043b3b72a4 */ /* 0x000fd4000f8e0206 */
[----:B--2---:R-:W-:Y:S05]  /*0b10*/  @!P0 BRA `(.L_x_11262) ;  /* 0x0000037000348947 */ /* 0x004fea0003800000 */
[----:B------:R-:W1:Y:S01]  /*0b20*/  S2R R11, SR_CgaCtaId ;  /* 0x00000000000b7919 */ /* 0x000e620000008800 */
[----:B------:R-:W-:Y:S01]  /*0b30*/  MOV R18, 0x400 ;  /* 0x0000040000127802 */ /* 0x000fe20000000f00 */
[----:B------:R-:W2:Y:S01]  /*0b40*/  S2UR UR6, SR_CTAID.X ;  /* 0x00000000000679c3 */ /* 0x000ea20000002500 */
[----:B------:R-:W-:Y:S01]  /*0b50*/  IMAD.U32 R0, RZ, RZ, UR60 ;  /* 0x0000003cff007e24 */ /* 0x000fe2000f8e00ff */
[----:B------:R-:W3:Y:S01]  /*0b60*/  S2R R3, SR_SWINHI ;  /* 0x0000000000037919 */ /* 0x000ee20000002f00 */
[----:B------:R-:W-:Y:S01]  /*0b70*/  ULDC.64 UR4, c[0x0][0x418] ;  /* 0x0001060000047ab9 */ /* 0x000fe20000000a00 */
[----:B------:R-:W-:Y:S01]  /*0b80*/  IMAD.MOV.U32 R10, RZ, RZ, 0x100 ;  /* 0x00000100ff0a7424 */ /* 0x000fe200078e00ff */
[----:B------:R-:W-:Y:S01]  /*0b90*/  UISETP.NE.U32.AND UP0, UPT, UR4, URZ, UPT ;  /* 0x0000003f0400728c */ /* 0x000fe2000bf05070 */
[----:B------:R-:W4:Y:S01]  /*0ba0*/  S2R R4, SR_CTAID.X ;  /* 0x0000000000047919 */ /* 0x000f220000002500 */
[----:B------:R-:W-:Y:S01]  /*0bb0*/  IMAD.MOV.U32 R9, RZ, RZ, 0x80 ;  /* 0x00000080ff097424 */ /* 0x000fe200078e00ff */
[----:B------:R-:W5:Y:S01]  /*0bc0*/  LDC R12, c[0x0][0xa80] ;  /* 0x0002a000ff0c7b82 */ /* 0x000f620000000800 */
[----:B------:R-:W-:Y:S01]  /*0bd0*/  IMAD.MOV.U32 R8, RZ, RZ, R0 ;  /* 0x000000ffff087224 */ /* 0x000fe200078e0000 */
[----:B------:R-:W-:Y:S01]  /*0be0*/  USHF.R.S32.HI UR4, URZ, 0x1f, UR61 ;  /* 0x0000001f3f047899 */ /* 0x000fe2000801143d */
[----:B------:R-:W-:Y:S01]  /*0bf0*/  IMAD.U32 R6, RZ, RZ, UR60 ;  /* 0x0000003cff067e24 */ /* 0x000fe2000f8e00ff */
[C---:B------:R-:W-:Y:S01]  /*0c00*/  IADD3 R40, P5, R16.reuse, 0x68, RZ ;  /* 0x0000006810287810 */ /* 0x040fe20007fbe0ff */
[----:B------:R-:W-:Y:S01]  /*0c10*/  IMAD.MOV.U32 R7, RZ, RZ, 0x80 ;  /* 0x00000080ff077424 */ /* 0x000fe200078e00ff */
[----:B------:R-:W-:Y:S01]  /*0c20*/  UISETP.NE.AND.EX UP0, UPT, UR5, URZ, UPT, UP0 ;  /* 0x0000003f0500728c */ /* 0x000fe2000bf05300 */
[----:B------:R-:W-:Y:S01]  /*0c30*/  STL.128 [R1+0x210], RZ ;  /* 0x000210ff01007387 */ /* 0x000fe20000100c00 */
[----:B------:R-:W-:Y:S01]  /*0c40*/  ULDC UR42, c[0x0][0x424] ;  /* 0x00010900002a7ab9 */ /* 0x000fe20000000800 */
[--C-:B------:R-:W-:Y:S01]  /*0c50*/  IMAD.X R65, RZ, RZ, R17.reuse, P5 ;  /* 0x000000ffff417224 */ /* 0x100fe200028e0611 */
[----:B------:R-:W-:Y:S01]  /*0c60*/  USEL UR42, UR42, 0x1, UP0 ;  /* 0x000000012a2a7887 */ /* 0x000fe20008000000 */
[----:B------:R0:W-:Y:S01]  /*0c70*/  STL.64 [R1+0x28], R6 ;  /* 0x0000280601007387 */ /* 0x0001e20000100a00 */
[C---:B------:R-:W-:Y:S01]  /*0c80*/  IADD3 R49, P5, R16.reuse, 0xf8, RZ ;  /* 0x000000f810317810 */ /* 0x040fe20007fbe0ff */
[----:B------:R-:W-:Y:S01]  /*0c90*/  ULDC UR10, c[0x0][0x2f0] ;  /* 0x0000bc00000a7ab9 */ /* 0x000fe20000000800 */
[C---:B------:R-:W-:Y:S01]  /*0ca0*/  IADD3 R34, P3, R16.reuse, 0x58, RZ ;  /* 0x0000005810227810 */ /* 0x040fe20007f7e0ff */
[----:B------:R-:W-:Y:S01]  /*0cb0*/  STL.128 [R1+0x220], RZ ;  /* 0x000220ff01007387 */ /* 0x000fe20000100c00 */
[----:B--2---:R-:W-:Y:S01]  /*0cc0*/  USHF.L.U32 UR6, UR6, 0x7, URZ ;  /* 0x0000000706067899 */ /* 0x004fe2000800063f */
[----:B------:R-:W-:Y:S01]  /*0cd0*/  IADD3 R42, P4, R16, 0x60, RZ ;  /* 0x00000060102a7810 */ /* 0x000fe20007f9e0ff */
[--C-:B------:R-:W-:Y:S01]  /*0ce0*/  IMAD.X R60, RZ, RZ, R17.reuse, P5 ;  /* 0x000000ffff3c7224 */ /* 0x100fe200028e0611 */
[----:B------:R-:W-:Y:S01]  /*0cf0*/  STL.128 [R1+0x240], RZ ;  /* 0x000240ff01007387 */ /* 0x000fe20000100c00 */
[----:B------:R-:W-:Y:S01]  /*0d00*/  UIMAD UR42, UR42, UR10, URZ ;  /* 0x0000000a2a2a72a4 */ /* 0x000fe2000f8e023f */
[--C-:B------:R-:W-:Y:S01]  /*0d10*/  IMAD.X R35, RZ, RZ, R17.reuse, P3 ;  /* 0x000000ffff237224 */ /* 0x100fe200018e0611 */
[----:B-1----:R-:W-:Y:S01]  /*0d20*/  LEA R18, R11, R18, 0x18 ;  /* 0x000000120b127211 */ /* 0x002fe200078ec0ff */
[----:B------:R-:W-:Y:S01]  /*0d30*/  STL.64 [R1+0x30], R10 ;  /* 0x0000300a01007387 */ /* 0x000fe20000100a00 */
[----:B------:R-:W-:Y:S01]  /*0d40*/  ULDC UR43, c[0x0][0x288] ;  /* 0x0000a200002b7ab9 */ /* 0x000fe20000000800 */
[----:B------:R-:W-:Y:S01]  /*0d50*/  IMAD.X R67, RZ, RZ, R17, P4 ;  /* 0x000000ffff437224 */ /* 0x000fe200020e0611 */
[----:B------:R-:W-:-:S02]  /*0d60*/  MOV R30, R18 ;  /* 0x00000012001e7202 */ /* 0x000fc40000000f00 */
[----:B---3--:R-:W-:Y:S01]  /*0d70*/  MOV R31, R3 ;  /* 0x00000003001f7202 */ /* 0x008fe20000000f00 */
[----:B------:R-:W-:Y:S01]  /*0d80*/  STL.128 [R1], R8 ;  /* 0x0000000801007387 */ /* 0x000fe20000100c00 */
[----:B------:R-:W-:Y:S01]  /*0d90*/  UIADD3 UR7, UR6, 0x7f, URZ ;  /* 0x0000007f06077890 */ /* 0x000fe2000fffe03f */
[----:B------:R-:W-:Y:S01]  /*0da0*/  IADD3 R38, P6, R16, 0x70, RZ ;  /* 0x0000007010267810 */ /* 0x000fe20007fde0ff */
[----:B------:R-:W-:Y:S01]  /*0db0*/  UIADD3 UR38, UR42, 0x1, -UR43 ;  /* 0x000000012a267890 */ /* 0x000fe2000fffe82b */
[C---:B------:R-:W-:Y:S01]  /*0dc0*/  IADD3 R0, P2, R30.reuse, 0x32460, RZ ;  /* 0x000324601e007810 */ /* 0x040fe20007f5e0ff */
[----:B----4-:R1:W-:Y:S01]  /*0dd0*/  STL [R1+0x50], R4 ;  /* 0x0000500401007387 */ /* 0x0103e20000100800 */
[C---:B0-----:R-:W-:Y:S01]  /*0de0*/  IADD3 R2, P1, R30.reuse, 0x32450, RZ ;  /* 0x000324501e027810 */ /* 0x041fe20007f3e0ff */
[----:B------:R-:W-:Y:S01]  /*0df0*/  IMAD.X R63, RZ, RZ, R17, P6 ;  /* 0x000000ffff3f7224 */ /* 0x000fe200030e0611 */
[----:B------:R-:W-:Y:S01]  /*0e00*/  IADD3 R6, P0, R30, 0x32430, RZ ;  /* 0x000324301e067810 */ /* 0x000fe20007f1e0ff */
[--C-:B------:R-:W-:Y:S01]  /*0e10*/  IMAD.X R3, RZ, RZ, R31.reuse, P2 ;  /* 0x000000ffff037224 */ /* 0x100fe200010e061f */
[----:B-----5:R0:W-:Y:S01]  /*0e20*/  STL [R1+0x230], R12 ;  /* 0x0002300c01007387 */ /* 0x0201e20000100800 */
[--C-:B------:R-:W-:Y:S01]  /*0e30*/  IMAD.X R5, RZ, RZ, R31.reuse, P1 ;  /* 0x000000ffff057224 */ /* 0x100fe200008e061f */
[----:B------:R-:W-:Y:S01]  /*0e40*/  IADD3 R44, P2, R16, 0x28, RZ ;  /* 0x00000028102c7810 */ /* 0x000fe20007f5e0ff */
[----:B------:R-:W-:Y:S01]  /*0e50*/  IMAD.X R7, RZ, RZ, R31, P0 ;  /* 0x000000ffff077224 */ /* 0x000fe200000e061f */
[----:B------:R0:W-:Y:S01]  /*0e60*/  STL.128 [R1+0x250], RZ ;  /* 0x000250ff01007387 */ /* 0x0001e20000100c00 */
[----:B-1----:R-:W-:Y:S01]  /*0e70*/  IADD3 R4, P1, R30, 0x32440, RZ ;  /* 0x000324401e047810 */ /* 0x002fe20007f3e0ff */
[----:B------:R-:W-:Y:S01]  /*0e80*/  IMAD.MOV.U32 R10, RZ, RZ, R0 ;  /* 0x000000ffff0a7224 */ /* 0x000fe200078e0000 */
[C---:B------:R-:W-:Y:S01]  /*0e90*/  IADD3 R26, P0, R16.reuse, 0x78, RZ ;  /* 0x00000078101a7810 */ /* 0x040fe20007f1e0ff */
        /* <DEDUP_REMOVED lines=8> */
[----:B------:R-:W-:Y:S01]  /*0f20*/  IMAD.X R5, RZ, RZ, R31, P1 ;  /* 0x000000ffff057224 */ /* 0x000fe200008e061f */
[----:B------:R-:W-:Y:S01]  /*0f30*/  UISETP.GE.AND UP0, UPT, UR5, 0x1, UPT ;  /* 0x000000010500788c */ /* 0x000fe2000bf06270 */
[----:B------:R0:W-:Y:S01]  /*0f40*/  STL.128 [R1+0x260], RZ ;  /* 0x000260ff01007387 */ /* 0x0001e20000100c00 */
[C---:B------:R-:W-:Y:S01]  /*0f50*/  IADD3 R226, P1, R16.reuse, 0x210, RZ ;  /* 0x0000021010e27810 */ /* 0x040fe20007f3e0ff */
[--C-:B------:R-:W-:Y:S01]  /*0f60*/  IMAD.X R69, RZ, RZ, R17.reuse, P2 ;  /* 0x000000ffff457224 */ /* 0x100fe200010e0611 */
[C---:B------:R-:W-:Y:S01]  /*0f70*/  IADD3 R32, P2, R16.reuse, 0x88, RZ ;  /* 0x0000008810207810 */ /* 0x040fe20007f5e0ff */
[----:B------:R0:W-:Y:S01]  /*0f80*/  STL.128 [R1+0x40], R8 ;  /* 0x0000400801007387 */ /* 0x0001e20000100c00 */
[----:B------:R-:W-:Y:S01]  /*0f90*/  @UP1 UIADD3 UR8, UR6, 0x7f, URZ ;  /* 0x0000007f06081890 */ /* 0x000fe2000fffe03f */
[----:B------:R-:W-:Y:S01]  /*0fa0*/  PLOP3.LUT P5, PT, PT, PT, UP0, 0x40, 0x0 ;  /* 0x000000000000781c */ /* 0x000fe20003fae808 */
[----:B------:R-:W-:Y:S01]  /*0fb0*/  @UP1 ULDC UR9, c[0x0][0x44c] ;  /* 0x0001130000091ab9 */ /* 0x000fe20000000800 */
[----:B------:R0:W-:Y:S01]  /*0fc0*/  STL.64 [R1+0x20], R4 ;  /* 0x0000200401007387 */ /* 0x0001e20000100a00 */
[----:B------:R-:W-:Y:S01]  /*0fd0*/  UIMAD.WIDE.U32 UR8, UR8, UR9, URZ ;  /* 0x00000009080872a5 */ /* 0x000fe2000f8e003f */
[--C-:B------:R-:W-:Y:S01]  /*0fe0*/  IMAD.X R181, RZ, RZ, R17.reuse, P1 ;  /* 0x000000ffffb57224 */ /* 0x100fe200008e0611 */
[----:B------:R-:W-:Y:S01]  /*0ff0*/  @UP1 ULDC UR11, c[0x0][0x450] ;  /* 0x00011400000b1ab9 */ /* 0x000fe20000000800 */
[----:B------:R0:W-:Y:S01]  /*1000*/  STL.128 [R1+0x270], RZ ;  /* 0x000270ff01007387 */ /* 0x0001e20000100c00 */
[C---:B------:R-:W-:Y:S01]  /*1010*/  IADD3 R59, P1, R16.reuse, 0x80, RZ ;  /* 0x00000080103b7810 */ /* 0x040fe20007f3e0ff */
[----:B------:R-:W-:Y:S01]  /*1020*/  @UP1 USHF.R.U32.HI UR7, URZ, UR11, UR9 ;  /* 0x0000000b3f071299 */ /* 0x000fe20008011609 */
[C---:B------:R-:W-:Y:S01]  /*1030*/  IADD3 R57, P3, R16.reuse, 0x90, RZ ;  /* 0x0000009010397810 */ /* 0x040fe20007f7e0ff */
[----:B------:R0:W-:Y:S01]  /*1040*/  STL.128 [R1+0x280], RZ ;  /* 0x000280ff01007387 */ /* 0x0001e20000100c00 */
[C---:B------:R-:W-:Y:S01]  /*1050*/  IADD3 R51, P4, R16.reuse, 0xf0, RZ ;  /* 0x000000f010337810 */ /* 0x040fe20007f9e0ff */
[----:B------:R-:W-:Y:S01]  /*1060*/  UIADD3 UR8, UR38, UR7, URZ ;  /* 0x0000000726087290 */ /* 0x000fe2000fffe03f */
[--C-:B------:R-:W-:Y:S01]  /*1070*/  IMAD.X R61, RZ, RZ, R17.reuse, P0 ;  /* 0x000000ffff3d7224 */ /* 0x100fe200000e0611 */
[----:B------:R0:W-:Y:S01]  /*1080*/  STL.128 [R1+0x290], RZ ;  /* 0x000290ff01007387 */ /* 0x0001e20000100c00 */
[--C-:B------:R-:W-:Y:S01]  /*1090*/  IMAD.X R66, RZ, RZ, R17.reuse, P1 ;  /* 0x000000ffff427224 */ /* 0x100fe200008e0611 */
[C---:B------:R-:W-:Y:S01]  /*10a0*/  IADD3 R36, P6, R16.reuse, 0x100, RZ ;  /* 0x0000010010247810 */ /* 0x040fe20007fde0ff */
[--C-:B------:R-:W-:Y:S01]  /*10b0*/  IMAD.X R33, RZ, RZ, R17.reuse, P2 ;  /* 0x000000ffff217224 */ /* 0x100fe200010e0611 */
[----:B------:R0:W-:Y:S01]  /*10c0*/  STL.128 [R1+0x2a0], RZ ;  /* 0x0002a0ff01007387 */ /* 0x0001e20000100c00 */
[--C-:B------:R-:W-:Y:S01]  /*10d0*/  IMAD.X R64, RZ, RZ, R17.reuse, P3 ;  /* 0x000000ffff407224 */ /* 0x100fe200018e0611 */
[C---:B------:R-:W-:Y:S01]  /*10e0*/  IADD3 R47, P0, R16.reuse, 0x108, RZ ;  /* 0x00000108102f7810 */ /* 0x040fe20007f1e0ff */
[----:B------:R-:W-:Y:S01]  /*10f0*/  IMAD.X R62, RZ, RZ, R17, P4 ;  /* 0x000000ffff3e7224 */ /* 0x000fe200020e0611 */
[----:B------:R0:W-:Y:S01]  /*1100*/  STL.128 [R1+0x2b0], RZ ;  /* 0x0002b0ff01007387 */ /* 0x0001e20000100c00 */
[C---:B------:R-:W-:Y:S01]  /*1110*/  IADD3 R45, P1, R16.reuse, 0x118, RZ ;  /* 0x00000118102d7810 */ /* 0x040fe20007f3e0ff */
[----:B------:R-:W-:Y:S01]  /*1120*/  UP2UR UR39, UPR, URZ, 0x2 ;  /* 0x000000023f277883 */ /* 0x000fe20008000000 */
[C---:B------:R-:W-:Y:S01]  /*1130*/  IADD3 R23, P2, R16.reuse, 0x11c, RZ ;  /* 0x0000011c10177810 */ /* 0x040fe20007f5e0ff */
[----:B------:R0:W-:Y:S01]  /*1140*/  STL.128 [R1+0x2c0], RZ ;  /* 0x0002c0ff01007387 */ /* 0x0001e20000100c00 */
[C---:B------:R-:W-:Y:S01]  /*1150*/  IADD3 R28, P3, R16.reuse, 0x14c, RZ ;  /* 0x0000014c101c7810 */ /* 0x040fe20007f7e0ff */
[----:B------:R-:W-:Y:S01]  /*1160*/  UP2UR UR41, UPR, URZ, 0x1 ;  /* 0x000000013f297883 */ /* 0x000fe20008000000 */
[C---:B------:R-:W-:Y:S01]  /*1170*/  IADD3 R224, P4, R16.reuse, 0x150, RZ ;  /* 0x0000015010e07810 */ /* 0x040fe20007f9e0ff */
[----:B------:R0:W-:Y:S01]  /*1180*/  STL.128 [R1+0x2d0], RZ ;  /* 0x0002d0ff01007387 */ /* 0x0001e20000100c00 */
[----:B------:R-:W-:Y:S01]  /*1190*/  UIADD3 UR4, UR8, UR4, URZ ;  /* 0x0000000408047290 */ /* 0x000fe2000fffe03f */
[----:B------:R-:W-:-:S02]  /*11a0*/  VIADD R157, R16, 0x158 ;  /* 0x00000158109d7836 */ /* 0x000fc40000000000 */
[----:B------:R0:W-:Y:S01]  /*11b0*/  STL.128 [R1+0x2e0], RZ ;  /* 0x0002e0ff01007387 */ /* 0x0001e20000100c00 */
[----:B------:R-:W-:Y:S02]  /*11c0*/  VIADD R19, R27, 0xffffff80 ;  /* 0xffffff801b137836 */ /* 0x000fe40000000000 */
[--C-:B------:R-:W-:Y:S01]  /*11d0*/  IMAD.X R37, RZ, RZ, R17.reuse, P6 ;  /* 0x000000ffff257224 */ /* 0x100fe200030e0611 */
[----:B------:R0:W-:Y:S01]  /*11e0*/  STL.128 [R1+0x2f0], RZ ;  /* 0x0002f0ff01007387 */ /* 0x0001e20000100c00 */
[--C-:B------:R-:W-:Y:S02]  /*11f0*/  IMAD.X R58, RZ, RZ, R17.reuse, P0 ;  /* 0x000000ffff3a7224 */ /* 0x100fe400000e0611 */
[--C-:B------:R-:W-:Y:S01]  /*1200*/  IMAD.X R56, RZ, RZ, R17.reuse, P1 ;  /* 0x000000ffff387224 */ /* 0x100fe200008e0611 */
        /* <DEDUP_REMOVED lines=36> */
.L_x_11264:
[----:B------:R-:W-:-:S11]  /*1450*/  UISETP.NE.AND UP0, UPT, UR5, 0x1, UPT ;  /* 0x000000010500788c */ /* 0x000fd6000bf05270 */
[----:B------:R-:W-:Y:S02]  /*1460*/  @UP0 ULDC.64 UR10, c[0x0][0xae0] ;  /* 0x0002b800000a0ab9 */ /* 0x000fe40000000a00 */
[----:B------:R-:W-:-:S04]  /*1470*/  UIMAD.WIDE.U32 UR8, UR7, UR10, URZ ;  /* 0x0000000a070872a5 */ /* 0x000fc8000f8e003f */
[----:B------:R-:W-:-:S12]  /*1480*/  @UP0 USHF.R.U32.HI UR7, URZ, UR11, UR9 ;  /* 0x0000000b3f070299 */ /* 0x000fd80008011609 */
.L_x_11265:
[----:B------:R-:W-:-:S04]  /*1490*/  UIMAD UR7, UR7, UR5, UR5 ;  /* 0x00000005070772a4 */ /* 0x000fc8000f8e0205 */
[----:B------:R-:W-:-:S04]  /*14a0*/  UISETP.LT.AND UP0, UPT, UR4, UR7, UPT ;  /* 0x000000070400728c */ /* 0x000fc8000bf01270 */
[----:B------:R-:W-:-:S12]  /*14b0*/  USEL UR4, UR4, UR7, UP0 ;  /* 0x0000000704047287 */ /* 0x000fd80008000000 */
.L_x_11263:
        /* <DEDUP_REMOVED lines=33> */
.L_x_11267:
[----:B------:R-:W-:-:S11]  /*16d0*/  UISETP.NE.AND UP0, UPT, UR5, 0x1, UPT ;  /* 0x000000010500788c */ /* 0x000fd6000bf05270 */
[----:B------:R-:W-:Y:S02]  /*16e0*/  @UP0 ULDC.64 UR10, c[0x0][0xae0] ;  /* 0x0002b800000a0ab9 */ /* 0x000fe40000000a00 */
[----:B------:R-:W-:-:S04]  /*16f0*/  UIMAD.WIDE.U32 UR6, UR4, UR10, URZ ;  /* 0x0000000a040672a5 */ /* 0x000fc8000f8e003f */
[----:B------:R-:W-:-:S12]  /*1700*/  @UP0 USHF.R.U32.HI UR4, URZ, UR11, UR7 ;  /* 0x0000000b3f040299 */ /* 0x000fd80008011607 */
.L_x_11268:
[----:B------:R-:W-:-:S04]  /*1710*/  UIMAD UR4, UR4, UR5, URZ ;  /* 0x00000005040472a4 */ /* 0x000fc8000f8e023f */
[----:B------:R-:W-:-:S04]  /*1720*/  UISETP.LT.AND UP0, UPT, UR8, UR4, UPT ;  /* 0x000000040800728c */ /* 0x000fc8000bf01270 */
[----:B------:R-:W-:-:S12]  /*1730*/  USEL UR8, UR8, UR4, !UP0 ;  /* 0x0000000408087287 */ /* 0x000fd8000c000000 */
.L_x_11266:
        /* <DEDUP_REMOVED lines=17> */
[----:B0-----:R-:W-:Y:S02]  /*1850*/  IABS R5, R3 ;  /* 0x0000000300057213 */ /* 0x001fe40000000000 */
        /* <DEDUP_REMOVED lines=29> */
.L_x_11269:
[----:B------:R-:W-:Y:S01]  /*1a30*/  UIMAD UR40, UR40, UR4, UR10 ;  /* 0x00000004282872a4 */ /* 0x000fe2000f8e020a */
[----:B------:R-:W-:Y:S01]  /*1a40*/  IMAD.U32 R0, RZ, RZ, UR9 ;  /* 0x00000009ff007e24 */ /* 0x000fe2000f8e00ff */
[----:B------:R-:W-:Y:S01]  /*1a50*/  PLOP3.LUT P0, PT, PT, PT, PT, 0x80, 0x0 ;  /* 0x000000000000781c */ /* 0x000fe20003f0f070 */
[----:B------:R-:W-:-:S05]  /*1a60*/  IMAD.U32 R3, RZ, RZ, UR4 ;  /* 0x00000004ff037e24 */ /* 0x000fca000f8e00ff */
[----:B------:R-:W-:-:S04]  /*1a70*/  VIADDMNMX R0, R3, UR40, R0, PT ;  /* 0x0000002803007c46 */ /* 0x000fc8000b800100 */
[----:B------:R-:W-:-:S13]  /*1a80*/  R2UR UR44, R0 ;  /* 0x00000000002c72ca */ /* 0x000fda00000e0000 */
[----:B------:R-:W-:-:S06]  /*1a90*/  UISETP.GT.AND UP0, UPT, UR44, UR40, UPT ;  /* 0x000000282c00728c */ /* 0x000fcc000bf04270 */
[----:B------:R-:W-:-:S13]  /*1aa0*/  PLOP3.LUT P1, PT, PT, PT, UP0, 0x80, 0x0 ;  /* 0x000000000000781c */ /* 0x000fda0003f2f008 */
[----:B------:R-:W-:Y:S05]  /*1ab0*/  @!P1 BRA `(.L_x_11270) ;  /* 0x000002ec00d09947 */ /* 0x000fea0003800000 */
[----:B------:R-:W-:Y:S01]  /*1ac0*/  SHF.R.S32.HI R0, RZ, 0x1f, R19 ;  /* 0x0000001fff007819 */ /* 0x000fe20000011413 */
[----:B0-----:R-:W-:Y:S01]  /*1ad0*/  VIADD R7, R18, 0x18400 ;  /* 0x0001840012077836 */ /* 0x001fe20000000000 */
        /* <DEDUP_REMOVED lines=11> */
[----:B------:R-:W-:Y:S01]  /*1b90*/  IMAD.MOV.U32 R11, RZ, RZ, RZ ;  /* 0x000000ffff0b7224 */ /* 0x000fe200078e00ff */
[----:B------:R-:W0:Y:S01]  /*1ba0*/  SHFL.IDX PT, R0, R52, RZ, 0x1f ;  /* 0x00001fff34007589 */ /* 0x000e2200000e0000 */
[----:B------:R-:W-:-:S02]  /*1bb0*/  IMAD.MOV.U32 R9, RZ, RZ, 0x40000040 ;  /* 0x40000040ff097424 */ /* 0x000fc400078e00ff */
[----:B------:R-:W-:Y:S01]  /*1bc0*/  IMAD.MOV.U32 R5, RZ, RZ, 0x40000040 ;  /* 0x40000040ff057424 */ /* 0x000fe200078e00ff */
[----:B------:R-:W-:Y:S04]  /*1bd0*/  STL.128 [R1+0x60], R12 ;  /* 0x0000600c01007387 */ /* 0x000fe80000100c00 */
[----:B------:R1:W-:Y:S04]  /*1be0*/  STL.64 [R1+0x70], R10 ;  /* 0x0000700a01007387 */ /* 0x0003e80000100a00 */
[----:B------:R2:W-:Y:S04]  /*1bf0*/  STL.128 [R1+0xb0], RZ ;  /* 0x0000b0ff01007387 */ /* 0x0005e80000100c00 */
[----:B------:R2:W-:Y:S01]  /*1c00*/  STL.128 [R1+0xc0], RZ ;  /* 0x0000c0ff01007387 */ /* 0x0005e20000100c00 */
[----:B-1----:R-:W-:-:S03]  /*1c10*/  IMAD.MOV.U32 R11, RZ, RZ, 0x40000040 ;  /* 0x40000040ff0b7424 */ /* 0x002fc600078e00ff */
[----:B------:R2:W-:Y:S01]  /*1c20*/  STL.128 [R1+0xd0], RZ ;  /* 0x0000d0ff01007387 */ /* 0x0005e20000100c00 */
[----:B------:R-:W-:Y:S01]  /*1c30*/  IMAD.MOV.U32 R15, RZ, RZ, 0x40000040 ;  /* 0x40000040ff0f7424 */ /* 0x000fe200078e00ff */
[----:B0-----:R-:W-:Y:S01]  /*1c40*/  LEA.HI R2, R0, R0, RZ, 0x1 ;  /* 0x0000000000027211 */ /* 0x001fe200078f08ff */
[----:B------:R-:W-:Y:S01]  /*1c50*/  IMAD.MOV.U32 R13, RZ, RZ, 0x40000040 ;  /* 0x40000040ff0d7424 */ /* 0x000fe200078e00ff */
[----:B------:R2:W-:Y:S02]  /*1c60*/  STL.128 [R1+0xe0], RZ ;  /* 0x0000e0ff01007387 */ /* 0x0005e40000100c00 */
[----:B------:R-:W-:Y:S01]  /*1c70*/  LOP3.LUT R3, R2, 0x7fffe, RZ, 0xc0, !PT ;  /* 0x0007fffe02037812 */ /* 0x000fe200078ec0ff */
[----:B------:R-:W-:-:S04]  /*1c80*/  VIADD R2, R18, 0x1c400 ;  /* 0x0001c40012027836 */ /* 0x000fc80000000000 */
[----:B------:R-:W-:Y:S01]  /*1c90*/  IMAD.IADD R0, R0, 0x1, -R3 ;  /* 0x0000000100007824 */ /* 0x000fe200078e0a03 */
[----:B------:R-:W-:Y:S01]  /*1ca0*/  SHF.R.U32.HI R2, RZ, 0x4, R2 ;  /* 0x00000004ff027819 */ /* 0x000fe20000011602 */
[----:B------:R-:W-:Y:S02]  /*1cb0*/  VIADD R3, R18, 0x400 ;  /* 0x0000040012037836 */ /* 0x000fe40000000000 */
[----:B------:R-:W-:Y:S01]  /*1cc0*/  IMAD R0, R0, 0x2000, R7 ;  /* 0x0000200000007824 */ /* 0x000fe200078e0207 */
[----:B------:R-:W-:Y:S02]  /*1cd0*/  LOP3.LUT R2, R2, 0x3fff, RZ, 0xc0, !PT ;  /* 0x00003fff02027812 */ /* 0x000fe400078ec0ff */
[----:B------:R-:W-:Y:S01]  /*1ce0*/  SHF.R.U32.HI R3, RZ, 0x4, R3 ;  /* 0x00000004ff037819 */ /* 0x000fe20000011603 */
[----:B------:R-:W-:Y:S01]  /*1cf0*/  VIADD R4, R0, 0xa000 ;  /* 0x0000a00000047836 */ /* 0x000fe20000000000 */
[----:B------:R-:W-:Y:S02]  /*1d00*/  SHF.R.U32.HI R0, RZ, 0x4, R0 ;  /* 0x00000004ff007819 */ /* 0x000fe40000011600 */
[----:B------:R-:W-:-:S02]  /*1d10*/  LOP3.LUT R3, R3, 0x3fff, RZ, 0xc0, !PT ;  /* 0x00003fff03037812 */ /* 0x000fc400078ec0ff */
[----:B------:R-:W-:Y:S02]  /*1d20*/  SHF.R.U32.HI R4, RZ, 0x4, R4 ;  /* 0x00000004ff047819 */ /* 0x000fe40000011604 */
[----:B------:R-:W-:Y:S02]  /*1d30*/  LOP3.LUT R8, R2, 0x10000, RZ, 0xfc, !PT ;  /* 0x0001000002087812 */ /* 0x000fe400078efcff */
[C---:B------:R-:W-:Y:S02]  /*1d40*/  LOP3.LUT R6, R3.reuse, 0x3000000, RZ, 0xfc, !PT ;  /* 0x0300000003067812 */ /* 0x040fe400078efcff */
[----:B------:R-:W-:Y:S02]  /*1d50*/  LOP3.LUT R2, R3, 0x10000, RZ, 0xfc, !PT ;  /* 0x0001000003027812 */ /* 0x000fe400078efcff */
[----:B------:R-:W-:Y:S01]  /*1d60*/  LOP3.LUT R0, R0, 0x3fff, RZ, 0xc0, !PT ;  /* 0x00003fff00007812 */ /* 0x000fe200078ec0ff */
[----:B------:R-:W-:Y:S01]  /*1d70*/  IMAD.MOV.U32 R10, RZ, RZ, R6 ;  /* 0x000000ffff0a7224 */ /* 0x000fe200078e0006 */
[----:B------:R-:W-:Y:S01]  /*1d80*/  LOP3.LUT R3, R4, 0x3fff, RZ, 0xc0, !PT ;  /* 0x00003fff04037812 */ /* 0x000fe200078ec0ff */
[----:B------:R-:W-:Y:S01]  /*1d90*/  IMAD.MOV.U32 R14, RZ, RZ, R2 ;  /* 0x000000ffff0e7224 */ /* 0x000fe200078e0002 */
[----:B------:R-:W-:-:S02]  /*1da0*/  LOP3.LUT R4, R0, 0x10000, RZ, 0xfc, !PT ;  /* 0x0001000000047812 */ /* 0x000fc400078efcff */
[----:B------:R-:W-:Y:S01]  /*1db0*/  LOP3.LUT R12, R3, 0x10000, RZ, 0xfc, !PT ;  /* 0x00010000030c7812 */ /* 0x000fe200078efcff */
[----:B------:R2:W-:Y:S04]  /*1dc0*/  STL.128 [R1+0x80], R8 ;  /* 0x0000800801007387 */ /* 0x0005e80000100c00 */
[----:B------:R2:W-:Y:S04]  /*1dd0*/  STL.64 [R1+0x78], R4 ;  /* 0x0000780401007387 */ /* 0x0005e80000100a00 */
[----:B------:R2:W-:Y:S01]  /*1de0*/  STL.128 [R1+0xf0], R12 ;  /* 0x0000f00c01007387 */ /* 0x0005e20000100c00 */
[----:B------:R-:W-:Y:S05]  /*1df0*/  @!P0 BRA `(.L_x_11271) ;  /* 0x0000000000408947 */ /* 0x000fea0003800000 */
[----:B------:R-:W-:Y:S01]  /*1e00*/  MOV R0, 0x0 ;  /* 0x0000000000007802 */ /* 0x000fe20000000f00 */
[----:B------:R-:W-:Y:S01]  /*1e10*/  ULDC.64 UR4, c[0x4][0xf0] ;  /* 0x01003c0000047ab9 */ /* 0x000fe20000000a00 */
[----:B------:R-:W-:Y:S01]  /*1e20*/  ULDC.64 UR6, c[0x4][0x38] ;  /* 0x01000e0000067ab9 */ /* 0x000fe20000000a00 */
[----:B--2---:R-:W-:Y:S01]  /*1e30*/  IMAD.U32 R4, RZ, RZ, UR4 ;  /* 0x00000004ff047e24 */ /* 0x004fe2000f8e00ff */
        /* <DEDUP_REMOVED lines=12> */
.L_x_11271:
[----:B--2---:R-:W2:Y:S01]  /*1f00*/  LDL R15, [R1+0x204] ;  /* 0x00020400010f7983 */ /* 0x004ea20000100800 */
[----:B------:R-:W-:Y:S01]  /*1f10*/  LOP3.LUT R0, R43, 0xffffff80, RZ, 0xc0, !PT ;  /* 0xffffff802b007812 */ /* 0x000fe200078ec0ff */
[----:B------:R-:W0:Y:S01]  /*1f20*/  LDC.64 R20, c[0x0][0xad0] ;  /* 0x0002b400ff147b82 */ /* 0x000e220000000a00 */
[----:B------:R-:W-:Y:S01]  /*1f30*/  VIADD R46, R27, 0xffffff80 ;  /* 0xffffff801b2e7836 */ /* 0x000fe20000000000 */
[----:B------:R1:W-:Y:S01]  /*1f40*/  STL.64 [R1+0x108], R36 ;  /* 0x0001082401007387 */ /* 0x0003e20000100a00 */
[----:B------:R-:W-:Y:S01]  /*1f50*/  BSSY B0, `(.L_x_11272) ;  /* 0x000002e000007945 */ /* 0x000fe20003800000 */
[----:B------:R-:W-:Y:S02]  /*1f60*/  IMAD.IADD R0, R19, 0x1, -R0 ;  /* 0x0000000113007824 */ /* 0x000fe400078e0a00 */
[----:B------:R1:W-:Y:S02]  /*1f70*/  STL.64 [R1+0x110], R34 ;  /* 0x0001102201007387 */ /* 0x0003e40000100a00 */
[----:B------:R-:W3:Y:S01]  /*1f80*/  LDC R12, c[0x0][0x288] ;  /* 0x0000a200ff0c7b82 */ /* 0x000ee20000000800 */
[----:B------:R-:W-:Y:S01]  /*1f90*/  SHF.R.S32.HI R5, RZ, 0x1f, R0 ;  /* 0x0000001fff057819 */ /* 0x000fe20000011400 */
[----:B------:R1:W-:Y:S03]  /*1fa0*/  STL.64 [R1+0x150], R28 ;  /* 0x0001501c01007387 */ /* 0x0003e60000100a00 */
[CC--:B------:R-:W-:Y:S01]  /*1fb0*/  LEA.HI R7, R5.reuse, R0.reuse, RZ, 0x2 ;  /* 0x0000000005077211 */ /* 0x0c0fe200078f10ff */
[----:B------:R1:W-:Y:S01]  /*1fc0*/  STL [R1+0x11c], R46 ;  /* 0x00011c2e01007387 */ /* 0x0003e20000100800 */
[----:B------:R-:W-:Y:S01]  /*1fd0*/  LEA.HI R10, R5, R0, RZ, 0x5 ;  /* 0x00000000050a7211 */ /* 0x000fe200078f28ff */
[----:B------:R-:W4:Y:S01]  /*1fe0*/  LDC R6, c[0x0][0x450] ;  /* 0x00011400ff067b82 */ /* 0x000f220000000800 */
[--C-:B------:R-:W-:Y:S01]  /*1ff0*/  SHF.R.S32.HI R4, RZ, 0x2, R7.reuse ;  /* 0x00000002ff047819 */ /* 0x100fe20000011407 */
[----:B------:R1:W-:Y:S01]  /*2000*/  STL.U8 [R1+0x118], RZ ;  /* 0x000118ff01007387 */ /* 0x0003e20000100000 */
[----:B------:R-:W-:-:S02]  /*2010*/  SHF.R.S32.HI R3, RZ, 0x1f, R7 ;  /* 0x0000001fff037819 */ /* 0x000fc40000011407 */
[----:B------:R-:W-:Y:S02]  /*2020*/  SHF.R.S32.HI R10, RZ, 0x5, R10 ;  /* 0x00000005ff0a7819 */ /* 0x000fe4000001140a */
[----:B------:R-:W-:Y:S02]  /*2030*/  LEA.HI R3, R3, R4, RZ, 0x3 ;  /* 0x0000000403037211 */ /* 0x000fe400078f18ff */
[----:B------:R-:W-:Y:S02]  /*2040*/  LOP3.LUT R7, R7, 0x7ffffffc, RZ, 0xc0, !PT ;  /* 0x7ffffffc07077812 */ /* 0x000fe400078ec0ff */
[----:B------:R-:W-:Y:S02]  /*2050*/  LOP3.LUT R9, R3, 0xfffffff8, RZ, 0xc0, !PT ;  /* 0xfffffff803097812 */ /* 0x000fe400078ec0ff */
[----:B------:R-:W5:Y:S01]  /*2060*/  LDC.64 R2, c[0x0][0xad8] ;  /* 0x0002b600ff027b82 */ /* 0x000f620000000a00 */
[----:B------:R-:W-:Y:S02]  /*2070*/  IMAD.IADD R0, R0, 0x1, -R7 ;  /* 0x0000000100007824 */ /* 0x000fe400078e0a07 */
[----:B------:R-:W-:Y:S01]  /*2080*/  IMAD.IADD R11, R4, 0x1, -R9 ;  /* 0x00000001040b7824 */ /* 0x000fe200078e0a09 */
[----:B------:R-:W-:Y:S01]  /*2090*/  LEA.HI R4, R52, R52, RZ, 0x1 ;  /* 0x0000003434047211 */ /* 0x000fe200078f08ff */
[----:B0-----:R-:W-:-:S02]  /*20a0*/  IMAD.MOV.U32 R7, RZ, RZ, R20 ;  /* 0x000000ffff077224 */ /* 0x001fc400078e0014 */
[----:B------:R-:W-:Y:S01]  /*20b0*/  IMAD R10, R10, 0x10, R11 ;  /* 0x000000100a0a7824 */ /* 0x000fe200078e020b */
[----:B------:R-:W0:Y:S01]  /*20c0*/  LDC.64 R8, c[0x0][0xae0] ;  /* 0x0002b800ff087b82 */ /* 0x000e220000000a00 */
[----:B------:R-:W-:Y:S01]  /*20d0*/  LOP3.LUT R13, R4, 0x3fffffe, RZ, 0xc0, !PT ;  /* 0x03fffffe040d7812 */ /* 0x000fe200078ec0ff */
[----:B------:R-:W-:-:S04]  /*20e0*/  IMAD.SHL.U32 R11, R0, 0x2, RZ ;  /* 0x00000002000b7824 */ /* 0x000fc800078e00ff */
[----:B------:R-:W-:Y:S02]  /*20f0*/  IMAD.IADD R13, R52, 0x1, -R13 ;  /* 0x00000001340d7824 */ /* 0x000fe400078e0a0d */
[----:B------:R-:W4:Y:S01]  /*2100*/  LDC.64 R4, c[0x0][0x448] ;  /* 0x00011200ff047b82 */ /* 0x000f220000000a00 */
[----:B------:R-:W-:Y:S02]  /*2110*/  IMAD.MOV.U32 R52, RZ, RZ, RZ ;  /* 0x000000ffff347224 */ /* 0x000fe400078e00ff */
[----:B------:R-:W-:Y:S02]  /*2120*/  IMAD R10, R13, 0x40, R10 ;  /* 0x000000400d0a7824 */ /* 0x000fe400078e020a */
[----:B------:R-:W-:Y:S02]  /*2130*/  IMAD.U32 R13, RZ, RZ, UR42 ;  /* 0x0000002aff0d7e24 */ /* 0x000fe4000f8e00ff */
[----:B-----5:R-:W-:Y:S01]  /*2140*/  IMAD.MOV.U32 R53, RZ, RZ, R3 ;  /* 0x000000ffff357224 */ /* 0x020fe200078e0003 */
[----:B------:R1:W-:Y:S01]  /*2150*/  STL.64 [R1+0x100], R10 ;  /* 0x0001000a01007387 */ /* 0x0003e20000100a00 */
[----:B0-----:R-:W-:-:S02]  /*2160*/  IMAD.MOV.U32 R54, RZ, RZ, R8 ;  /* 0x000000ffff367224 */ /* 0x001fc400078e0008 */
[----:B------:R-:W-:-:S05]  /*2170*/  IMAD.MOV.U32 R55, RZ, RZ, R9 ;  /* 0x000000ffff377224 */ /* 0x000fca00078e0009 */
[----:B------:R1:W-:Y:S04]  /*2180*/  STL.128 [R1+0x130], R52 ;  /* 0x0001303401007387 */ /* 0x0003e80000100c00 */
[----:B----4-:R1:W-:Y:S01]  /*2190*/  STL.128 [R1+0x140], R4 ;  /* 0x0001400401007387 */ /* 0x0103e20000100c00 */
[----:B--2---:R-:W-:-:S04]  /*21a0*/  LEA.HI R14, R15, R15, RZ, 0x1 ;  /* 0x0000000f0f0e7211 */ /* 0x004fc800078f08ff */
[----:B------:R-:W-:-:S05]  /*21b0*/  LOP3.LUT R14, R14, 0xfffffffe, RZ, 0xc0, !PT ;  /* 0xfffffffe0e0e7812 */ /* 0x000fca00078ec0ff */
[----:B------:R-:W-:Y:S02]  /*21c0*/  IMAD.IADD R19, R15, 0x1, -R14 ;  /* 0x000000010f137824 */ /* 0x000fe400078e0a0e */
[----:B------:R-:W-:Y:S02]  /*21d0*/  IMAD.MOV.U32 R14, RZ, RZ, R21 ;  /* 0x000000ffff0e7224 */ /* 0x000fe400078e0015 */
[----:B------:R-:W-:Y:S01]  /*21e0*/  IMAD.MOV.U32 R15, RZ, RZ, R2 ;  /* 0x000000ffff0f7224 */ /* 0x000fe200078e0002 */
[----:B------:R-:W-:-:S04]  /*21f0*/  SHF.L.U32 R19, R19, 0x1f, RZ ;  /* 0x0000001f13137819 */ /* 0x000fc800000006ff */
[----:B---3--:R1:W-:Y:S01]  /*2200*/  STL.128 [R1+0x120], R12 ;  /* 0x0001200c01007387 */ /* 0x0083e20000100c00 */
[----:B------:R-:W0:Y:S02]  /*2210*/  SYNCS.PHASECHK.TRANS64.TRYWAIT P0, [R18+URZ+0x32400], R19 ;  /* 0x03240013120075a7 */ /* 0x000e24000800017f */
[----:B01----:R-:W-:Y:S05]  /*2220*/  @!P0 BRA `(.L_x_11273) ;  /* 0x0000035800788947 */ /* 0x003fea0003800000 */
.L_x_11427:
[----:B------:R-:W-:Y:S05]  /*2230*/  BSYNC B0 ;  /* 0x0000000000007941 */ /* 0x000fea0003800000 */
.L_x_11272:
[----:B------:R-:W2:Y:S04]  /*2240*/  LDL R4, [R1] ;  /* 0x0000000001047983 */ /* 0x000ea80000100800 */
[----:B------:R1:W5:Y:S01]  /*2250*/  LDL.64 R10, [R1+0x1f8] ;  /* 0x0001f800010a7983 */ /* 0x0003620000100a00 */
[----:B------:R-:W-:Y:S01]  /*2260*/  IMAD.MOV.U32 R12, RZ, RZ, R42 ;  /* 0x000000ffff0c7224 */ /* 0x000fe200078e002a */
[----:B------:R-:W-:Y:S01]  /*2270*/  IADD3 R0, P0, R16, 0x440, RZ ;  /* 0x0000044010007810 */ /* 0x000fe20007f1e0ff */
[----:B------:R-:W-:Y:S01]  /*2280*/  IMAD.MOV.U32 R13, RZ, RZ, R67 ;  /* 0x000000ffff0d7224 */ /* 0x000fe200078e0043 */
[----:B------:R-:W-:Y:S01]  /*2290*/  STL.64 [R1+0x158], R24 ;  /* 0x0001581801007387 */ /* 0x000fe20000100a00 */
[----:B------:R-:W-:Y:S01]  /*22a0*/  IMAD.MOV.U32 R14, RZ, RZ, R45 ;  /* 0x000000ffff0e7224 */ /* 0x000fe200078e002d */
[----:B------:R-:W-:Y:S05]  /*22b0*/  WARPSYNC.ALL ;  /* 0x0000000000007948 */ /* 0x000fea0003800000 */
[----:B------:R-:W-:Y:S01]  /*22c0*/  IMAD.MOV.U32 R15, RZ, RZ, R56 ;  /* 0x000000ffff0f7224 */ /* 0x000fe200078e0038 */
[----:B------:R-:W-:Y:S01]  /*22d0*/  STL.64 [R1+0x1f0], R32 ;  /* 0x0001f02001007387 */ /* 0x000fe20000100a00 */
[----:B------:R-:W-:Y:S01]  /*22e0*/  IMAD.X R7, RZ, RZ, R17, P0 ;  /* 0x000000ffff077224 */ /* 0x000fe200000e0611 */
[----:B------:R-:W-:Y:S01]  /*22f0*/  BSSY B0, `(.L_x_11274) ;  /* 0x000002a000007945 */ /* 0x000fe20003800000 */
[----:B------:R-:W-:Y:S01]  /*2300*/  IMAD.MOV.U32 R28, RZ, RZ, R59 ;  /* 0x000000ffff1c7224 */ /* 0x000fe200078e003b */
[----:B------:R3:W-:Y:S01]  /*2310*/  STL.128 [R1+0x160], R12 ;  /* 0x0001600c01007387 */ /* 0x0007e20000100c00 */
[----:B------:R-:W-:-:S02]  /*2320*/  IMAD.MOV.U32 R29, RZ, RZ, R66 ;  /* 0x000000ffff1d7224 */ /* 0x000fc400078e0042 */
[----:B------:R-:W-:Y:S02]  /*2330*/  IMAD.MOV.U32 R227, RZ, RZ, R181 ;  /* 0x000000ffffe37224 */ /* 0x000fe400078e00b5 */
[----:B------:R-:W-:Y:S01]  /*2340*/  IMAD.MOV.U32 R42, RZ, RZ, R57 ;  /* 0x000000ffff2a7224 */ /* 0x000fe200078e0039 */
[----:B------:R-:W-:Y:S01]  /*2350*/  STL.128 [R1+0x180], R28 ;  /* 0x0001801c01007387 */ /* 0x000fe20000100c00 */
[----:B------:R-:W-:Y:S02]  /*2360*/  IMAD.MOV.U32 R43, RZ, RZ, R64 ;  /* 0x000000ffff2b7224 */ /* 0x000fe400078e0040 */
[----:B------:R-:W-:Y:S01]  /*2370*/  VIADD R229, R74, 0x8 ;  /* 0x000000084ae57836 */ /* 0x000fe20000000000 */
[----:B------:R-:W-:Y:S01]  /*2380*/  STL.128 [R1+0x1c0], R224 ;  /* 0x0001c0e001007387 */ /* 0x000fe20000100c00 */
[----:B---3--:R-:W-:Y:S02]  /*2390*/  IMAD.MOV.U32 R14, RZ, RZ, R26 ;  /* 0x000000ffff0e7224 */ /* 0x008fe400078e001a */
[----:B------:R-:W-:-:S02]  /*23a0*/  IMAD.MOV.U32 R15, RZ, RZ, R61 ;  /* 0x000000ffff0f7224 */ /* 0x000fc400078e003d */
[----:B------:R-:W-:Y:S02]  /*23b0*/  IMAD.MOV.U32 R12, RZ, RZ, R16 ;  /* 0x000000ffff0c7224 */ /* 0x000fe400078e0010 */
[----:B------:R-:W-:-:S05]  /*23c0*/  IMAD.MOV.U32 R13, RZ, RZ, R17 ;  /* 0x000000ffff0d7224 */ /* 0x000fca00078e0011 */
[----:B------:R3:W-:Y:S02]  /*23d0*/  STL.128 [R1+0x170], R12 ;  /* 0x0001700c01007387 */ /* 0x0007e40000100c00 */
[----:B---3--:R-:W-:Y:S02]  /*23e0*/  IMAD.MOV.U32 R12, RZ, RZ, R41 ;  /* 0x000000ffff0c7224 */ /* 0x008fe400078e0029 */
[----:B------:R-:W-:Y:S02]  /*23f0*/  IMAD.MOV.U32 R13, RZ, RZ, R50 ;  /* 0x000000ffff0d7224 */ /* 0x000fe400078e0032 */
[----:B------:R-:W-:Y:S02]  /*2400*/  IMAD.MOV.U32 R14, RZ, RZ, R44 ;  /* 0x000000ffff0e7224 */ /* 0x000fe400078e002c */
[----:B------:R-:W-:Y:S02]  /*2410*/  IMAD.MOV.U32 R15, RZ, RZ, R69 ;  /* 0x000000ffff0f7224 */ /* 0x000fe400078e0045 */
[----:B------:R-:W-:-:S03]  /*2420*/  IMAD.MOV.U32 R41, RZ, RZ, R65 ;  /* 0x000000ffff297224 */ /* 0x000fc600078e0041 */
[----:B------:R3:W-:Y:S04]  /*2430*/  STL.128 [R1+0x190], R12 ;  /* 0x0001900c01007387 */ /* 0x0007e80000100c00 */
[----:B------:R-:W-:Y:S01]  /*2440*/  STL.128 [R1+0x1e0], R40 ;  /* 0x0001e02801007387 */ /* 0x000fe20000100c00 */
[----:B---3--:R-:W-:Y:S02]  /*2450*/  IMAD.MOV.U32 R12, RZ, RZ, R38 ;  /* 0x000000ffff0c7224 */ /* 0x008fe400078e0026 */
[----:B------:R-:W-:Y:S02]  /*2460*/  IMAD.MOV.U32 R13, RZ, RZ, R63 ;  /* 0x000000ffff0d7224 */ /* 0x000fe400078e003f */
[----:B------:R-:W-:Y:S02]  /*2470*/  IMAD.MOV.U32 R14, RZ, RZ, R51 ;  /* 0x000000ffff0e7224 */ /* 0x000fe400078e0033 */
[----:B------:R-:W-:-:S05]  /*2480*/  IMAD.MOV.U32 R15, RZ, RZ, R62 ;  /* 0x000000ffff0f7224 */ /* 0x000fca00078e003e */
[----:B------:R3:W-:Y:S02]  /*2490*/  STL.128 [R1+0x1a0], R12 ;  /* 0x0001a00c01007387 */ /* 0x0007e40000100c00 */
        /* <DEDUP_REMOVED lines=15> */
.L_x_11275:
[----:B------:R-:W-:Y:S05]  /*2590*/  BSYNC B0 ;  /* 0x0000000000007941 */ /* 0x000fea0003800000 */
.L_x_11274:
[----:B------:R-:W2:Y:S01]  /*25a0*/  LDL.64 R12, [R1+0x18] ;  /* 0x00001800010c7983 */ /* 0x000ea20000100a00 */
[----:B-----5:R-:W-:Y:S01]  /*25b0*/  SHF.L.U32 R11, R11, 0x1f, RZ ;  /* 0x0000001f0b0b7819 */ /* 0x020fe200000006ff */
[----:B------:R-:W-:Y:S01]  /*25c0*/  BSSY B0, `(.L_x_11276) ;  /* 0x0000006000007945 */ /* 0x000fe20003800000 */
[----:B--2---:R-:W-:-:S05]  /*25d0*/  MOV R7, R12 ;  /* 0x0000000c00077202 */ /* 0x004fca0000000f00 */
[----:B------:R-:W-:-:S04]  /*25e0*/  IMAD R10, R10, 0x8, R7 ;  /* 0x000000080a0a7824 */ /* 0x000fc800078e0207 */
[----:B------:R1:W2:Y:S01]  /*25f0*/  SYNCS.PHASECHK.TRANS64.TRYWAIT P0, [R10+URZ], R11 ;  /* 0x0000000b0a0075a7 */ /* 0x0002a2000800017f */
[----:B------:R-:W-:Y:S05]  /*2600*/  @!P1 BRA `(.L_x_11277) ;  /* 0x0000000000049947 */ /* 0x000fea0003800000 */
[----:B------:R-:W-:Y:S01]  /*2610*/  BPT.TRAP 0x1 ;  /* 0x000000040000795c */ /* 0x000fe20000300000 */
.L_x_11277:
[----:B------:R-:W-:Y:S05]  /*2620*/  BSYNC B0 ;  /* 0x0000000000007941 */ /* 0x000fea0003800000 */
.L_x_11276:
[----:B------:R-:W-:Y:S04]  /*2630*/  BSSY B0, `(.L_x_11278) ;  /* 0x0000004000007945 */ /* 0x000fe80003800000 */
[----:B--2---:R-:W-:Y:S05]  /*2640*/  @P0 BRA `(.L_x_11279) ;  /* 0x0000000000080947 */ /* 0x004fea0003800000 */
[----:B------:R-:W2:Y:S02]  /*2650*/  SYNCS.PHASECHK.TRANS64.TRYWAIT P0, [R10+URZ], R11 ;  /* 0x0000000b0a0075a7 */ /* 0x000ea4000800017f */
[----:B--2---:R-:W-:Y:S05]  /*2660*/  @!P0 BRA `(.L_x_11280) ;  /* 0x00000354007c8947 */ /* 0x004fea0003800000 */
.L_x_11279:
[----:B------:R-:W-:Y:S05]  /*2670*/  BSYNC B0 ;  /* 0x0000000000007941 */ /* 0x000fea0003800000 */
.L_x_11278:
[----:B------:R-:W3:Y:S04]  /*2680*/  LDL R7, [R1+0x1f8] ;  /* 0x0001f80001077983 */ /* 0x000ee80000100800 */
[----:B-12---:R-:W3:Y:S01]  /*2690*/  LDL.64 R10, [R1+0x80] ;  /* 0x00008000010a7983 */ /* 0x006ee20000100a00 */
[----:B------:R-:W-:Y:S05]  /*26a0*/  WARPSYNC.ALL ;  /* 0x0000000000007948 */ /* 0x000fea0003800000 */
[----:B------:R-:W2:Y:S04]  /*26b0*/  LDL.64 R14, [R1+0x78] ;  /* 0x00007800010e7983 */ /* 0x000ea80000100a00 */
[----:B------:R-:W4:Y:S04]  /*26c0*/  LDL.64 R12, [R1+0x78] ;  /* 0x00007800010c7983 */ /* 0x000f280000100a00 */
[----:B------:R-:W5:Y:S01]  /*26d0*/  LDL.64 R20, [R1+0x78] ;  /* 0x0000780001147983 */ /* 0x000f620000100a00 */
[----:B---3--:R-:W-:-:S03]  /*26e0*/  IMAD R10, R7, 0x300, R10 ;  /* 0x00000300070a7824 */ /* 0x008fc600078e020a */
[----:B------:R-:W3:Y:S01]  /*26f0*/  LDL.64 R72, [R1+0x78] ;  /* 0x0000780001487983 */ /* 0x000ee20000100a00 */
[----:B------:R-:W-:Y:S02]  /*2700*/  R2UR UR7, R11 ;  /* 0x000000000b0772ca */ /* 0x000fe400000e0000 */
[----:B------:R-:W-:Y:S01]  /*2710*/  R2UR UR6, R10 ;  /* 0x000000000a0672ca */ /* 0x000fe200000e0000 */
[----:B------:R-:W-:Y:S01]  /*2720*/  WARPGROUP.ARRIVE ;  /* 0x00000000000079c5 */ /* 0x000fe20000000000 */
[----:B------:R-:W3:Y:S01]  /*2730*/  LDL R0, [R1+0x204] ;  /* 0x0002040001007983 */ /* 0x000ee20000100800 */
[----:B------:R-:W-:Y:S01]  /*2740*/  IMAD.MOV.U32 R227, RZ, RZ, 0x1 ;  /* 0x00000001ffe37424 */ /* 0x000fe200078e00ff */
[----:B------:R-:W-:Y:S02]  /*2750*/  BSSY B0, `(.L_x_11281) ;  /* 0x000002d000007945 */ /* 0x000fe40003800000 */
[----:B------:R1:W-:Y:S04]  /*2760*/  STL [R1+0x60], RZ ;  /* 0x000060ff01007387 */ /* 0x0003e80000100800 */
[----:B------:R1:W-:Y:S04]  /*2770*/  STL [R1+0x60], R227 ;  /* 0x000060e301007387 */ /* 0x0003e80000100800 */
[----:B------:R1:W-:Y:S04]  /*2780*/  STL [R1+0x60], R227 ;  /* 0x000060e301007387 */ /* 0x0003e80000100800 */
[----:B------:R1:W-:Y:S04]  /*2790*/  STL [R1+0x60], R227 ;  /* 0x000060e301007387 */ /* 0x0003e80000100800 */
[----:B------:R1:W-:Y:S01]  /*27a0*/  STL [R1+0x60], R227 ;  /* 0x000060e301007387 */ /* 0x0003e20000100800 */
[----:B--2---:R-:W-:Y:S01]  /*27b0*/  R2UR UR4, R14 ;  /* 0x000000000e0472ca */ /* 0x004fe200000e0000 */
[----:B------:R-:W-:Y:S01]  /*27c0*/  VIADD R14, R10, 0x2 ;  /* 0x000000020a0e7836 */ /* 0x000fe20000000000 */
[----:B------:R-:W-:Y:S01]  /*27d0*/  R2UR UR5, R15 ;  /* 0x000000000f0572ca */ /* 0x000fe200000e0000 */
[----:B------:R-:W-:-:S02]  /*27e0*/  IMAD.MOV.U32 R15, RZ, RZ, R11 ;  /* 0x000000ffff0f7224 */ /* 0x000fc400078e000b */
[----:B----4-:R-:W-:Y:S02]  /*27f0*/  VIADD R12, R12, 0x2 ;  /* 0x000000020c0c7836 */ /* 0x010fe40000000000 */
[----:B-----5:R-:W-:Y:S02]  /*2800*/  VIADD R20, R20, 0x4 ;  /* 0x0000000414147836 */ /* 0x020fe40000000000 */
[----:B---3--:R-:W-:-:S06]  /*2810*/  VIADD R72, R72, 0x6 ;  /* 0x0000000648487836 */ /* 0x008fcc0000000000 */
[----:B------:R-:W-:Y:S01]  /*2820*/  HGMMA.64x96x16.F32 R24, gdesc[UR4], RZ, !UPT, gsb0 ;  /* 0x01600000041879f0 */ /* 0x000fe2000c0008ff */
[----:B------:R-:W-:Y:S02]  /*2830*/  R2UR UR6, R14 ;  /* 0x000000000e0672ca */ /* 0x000fe400000e0000 */
[----:B------:R-:W-:Y:S02]  /*2840*/  R2UR UR7, R15 ;  /* 0x000000000f0772ca */ /* 0x000fe400000e0000 */
[----:B------:R-:W-:Y:S01]  /*2850*/  R2UR UR4, R12 ;  /* 0x000000000c0472ca */ /* 0x000fe200000e0000 */
[----:B------:R-:W-:Y:S01]  /*2860*/  VIADD R12, R10, 0x4 ;  /* 0x000000040a0c7836 */ /* 0x000fe20000000000 */
[----:B------:R-:W-:Y:S01]  /*2870*/  R2UR UR5, R13 ;  /* 0x000000000d0572ca */ /* 0x000fe200000e0000 */
[----:B------:R-:W-:Y:S01]  /*2880*/  IMAD.MOV.U32 R13, RZ, RZ, R11 ;  /* 0x000000ffff0d7224 */ /* 0x000fe200078e000b */
[----:B------:R-:W-:Y:S01]  /*2890*/  LEA.HI R4, R0, R0, RZ, 0x1 ;  /* 0x0000000000047211 */ /* 0x000fe200078f08ff */
[----:B------:R-:W-:-:S03]  /*28a0*/  VIADD R10, R10, 0x6 ;  /* 0x000000060a0a7836 */ /* 0x000fc60000000000 */
[----:B------:R-:W-:-:S05]  /*28b0*/  LOP3.LUT R7, R4, 0xfffffffe, RZ, 0xc0, !PT ;  /* 0xfffffffe04077812 */ /* 0x000fca00078ec0ff */
[----:B------:R-:W-:-:S05]  /*28c0*/  IMAD.IADD R7, R0, 0x1, -R7 ;  /* 0x0000000100077824 */ /* 0x000fca00078e0a07 */
[----:B------:R-:W-:Y:S01]  /*28d0*/  SHF.L.U32 R7, R7, 0x1f, RZ ;  /* 0x0000001f07077819 */ /* 0x000fe200000006ff */
        /* <DEDUP_REMOVED lines=18> */
[----:B------:R-:W2:Y:S02]  /*2a00*/  SYNCS.PHASECHK.TRANS64.TRYWAIT P0, [R18+URZ+0x32410], R7 ;  /* 0x03241007120075a7 */ /* 0x000ea4000800017f */
[----:B-12---:R-:W-:Y:S05]  /*2a10*/  @!P0 BRA `(.L_x_11282) ;  /* 0x0000035000a48947 */ /* 0x006fea0003800000 */
.L_x_11428:
[----:B------:R-:W-:Y:S05]  /*2a20*/  BSYNC B0 ;  /* 0x0000000000007941 */ /* 0x000fea0003800000 */
.L_x_11281:
[----:B------:R-:W2:Y:S04]  /*2a30*/  LDL R0, [R1+0x28] ;  /* 0x0000280001007983 */ /* 0x000ea80000100800 */
[----:B------:R3:W5:Y:S01]  /*2a40*/  LDL.64 R10, [R1+0x1f8] ;  /* 0x0001f800010a7983 */ /* 0x0007620000100a00 */
[----:B------:R-:W-:Y:S01]  /*2a50*/  BSSY B0, `(.L_x_11283) ;  /* 0x0000005000007945 */ /* 0x000fe20003800000 */
[----:B--2---:R-:W-:-:S04]  /*2a60*/  LOP3.LUT R0, R0, 0x1, RZ, 0xfc, !PT ;  /* 0x0000000100007812 */ /* 0x004fc800078efcff */
[----:B------:R-:W-:-:S13]  /*2a70*/  ISETP.NE.AND P1, PT, R0, 0x3, PT ;  /* 0x000000030000780c */ /* 0x000fda0003f25270 */
[----:B---3--:R-:W-:Y:S05]  /*2a80*/  @!P1 BRA `(.L_x_11284) ;  /* 0x0000000000049947 */ /* 0x008fea0003800000 */
[----:B------:R-:W-:Y:S01]  /*2a90*/  BPT.TRAP 0x1 ;  /* 0x000000040000795c */ /* 0x000fe20000300000 */
.L_x_11284:
[----:B------:R-:W-:Y:S05]  /*2aa0*/  BSYNC B0 ;  /* 0x0000000000007941 */ /* 0x000fea0003800000 */
.L_x_11283:
[----:B------:R-:W1:Y:S01]  /*2ab0*/  LDL.64 R12, [R1+0x40] ;  /* 0x00004000010c7983 */ /* 0x000e620000100a00 */
[----:B-----5:R-:W-:Y:S01]  /*2ac0*/  SHF.L.U32 R11, R11, 0x1f, RZ ;  /* 0x0000001f0b0b7819 */ /* 0x020fe200000006ff */
[----:B------:R-:W-:Y:S01]  /*2ad0*/  BSSY B0, `(.L_x_11285) ;  /* 0x0000006000007945 */ /* 0x000fe20003800000 */
[----:B-1----:R-:W-:-:S05]  /*2ae0*/  MOV R7, R12 ;  /* 0x0000000c00077202 */ /* 0x002fca0000000f00 */
[----:B------:R-:W-:-:S04]  /*2af0*/  IMAD R10, R10, 0x8, R7 ;  /* 0x000000080a0a7824 */ /* 0x000fc800078e0207 */
[----:B------:R1:W2:Y:S01]  /*2b00*/  SYNCS.PHASECHK.TRANS64.TRYWAIT P0, [R10+URZ], R11 ;  /* 0x0000000b0a0075a7 */ /* 0x0002a2000800017f */
[----:B------:R-:W-:Y:S05]  /*2b10*/  @!P1 BRA `(.L_x_11286) ;  /* 0x0000000000049947 */ /* 0x000fea0003800000 */
[----:B------:R-:W-:Y:S01]  /*2b20*/  BPT.TRAP 0x1 ;  /* 0x000000040000795c */ /* 0x000fe20000300000 */
.L_x_11286:
[----:B------:R-:W-:Y:S05]  /*2b30*/  BSYNC B0 ;  /* 0x0000000000007941 */ /* 0x000fea0003800000 */
.L_x_11285:
[----:B------:R-:W-:Y:S04]  /*2b40*/  BSSY B0, `(.L_x_11287) ;  /* 0x0000004000007945 */ /* 0x000fe80003800000 */
[----:B--2---:R-:W-:Y:S05]  /*2b50*/  @P0 BRA `(.L_x_11288) ;  /* 0x0000000000080947 */ /* 0x004fea0003800000 */
[----:B------:R-:W2:Y:S02]  /*2b60*/  SYNCS.PHASECHK.TRANS64.TRYWAIT P0, [R10+URZ], R11 ;  /* 0x0000000b0a0075a7 */ /* 0x000ea4000800017f */
[----:B--2---:R-:W-:Y:S05]  /*2b70*/  @!P0 BRA `(.L_x_11289) ;  /* 0x0000035000608947 */ /* 0x004fea0003800000 */
.L_x_11288:
[----:B------:R-:W-:Y:S05]  /*2b80*/  BSYNC B0 ;  /* 0x0000000000007941 */ /* 0x000fea0003800000 */
.L_x_11287:
[----:B------:R-:W3:Y:S04]  /*2b90*/  LDL R7, [R1+0x1f8] ;  /* 0x0001f80001077983 */ /* 0x000ee80000100800 */
[----:B-12---:R-:W3:Y:S04]  /*2ba0*/  LDL.64 R10, [R1+0xf8] ;  /* 0x0000f800010a7983 */ /* 0x006ee80000100a00 */
[----:B------:R-:W2:Y:S04]  /*2bb0*/  LDL R0, [R1+0x70] ;  /* 0x0000700001007983 */ /* 0x000ea80000100800 */
[----:B------:R-:W4:Y:S04]  /*2bc0*/  LDL.64 R12, [R1+0xf0] ;  /* 0x0000f000010c7983 */ /* 0x000f280000100a00 */
[----:B------:R-:W4:Y:S04]  /*2bd0*/  LDL.64 R14, [R1+0xf0] ;  /* 0x0000f000010e7983 */ /* 0x000f280000100a00 */
[----:B0-----:R-:W4:Y:S04]  /*2be0*/  LDL.64 R18, [R1+0xf0] ;  /* 0x0000f00001127983 */ /* 0x001f280000100a00 */
[----:B------:R-:W4:Y:S01]  /*2bf0*/  LDL.64 R20, [R1+0xf0] ;  /* 0x0000f00001147983 */ /* 0x000f220000100a00 */
[----:B------:R-:W-:Y:S05]  /*2c00*/  WARPSYNC.ALL ;  /* 0x0000000000007948 */ /* 0x000fea0003800000 */
[----:B------:R-:W-:Y:S01]  /*2c10*/  WARPGROUP.ARRIVE ;  /* 0x00000000000079c5 */ /* 0x000fe20000000000 */
[----:B------:R-:W4:Y:S04]  /*2c20*/  LDL.64 R72, [R1+0xf0] ;  /* 0x0000f00001487983 */ /* 0x000f280000100a00 */
[----:B------:R-:W4:Y:S01]  /*2c30*/  LDL R4, [R1] ;  /* 0x0000000001047983 */ /* 0x000f220000100800 */
[----:B---3--:R-:W-:Y:S01]  /*2c40*/  IMAD R10, R7, 0xc00, R10 ;  /* 0x00000c00070a7824 */ /* 0x008fe200078e020a */
[----:B------:R-:W-:-:S02]  /*2c50*/  R2UR UR7, R11 ;  /* 0x000000000b0772ca */ /* 0x000fc400000e0000 */
[----:B--2---:R-:W-:Y:S02]  /*2c60*/  ISETP.NE.U32.AND P0, PT, R0, RZ, PT ;  /* 0x000000ff0000720c */ /* 0x004fe40003f05070 */
[----:B------:R-:W-:Y:S01]  /*2c70*/  R2UR UR6, R10 ;  /* 0x000000000a0672ca */ /* 0x000fe200000e0000 */
[----:B------:R0:W5:Y:S01]  /*2c80*/  LDL R0, [R1+0x1f8] ;  /* 0x0001f80001007983 */ /* 0x0001620000100800 */
[----:B----4-:R-:W-:Y:S02]  /*2c90*/  R2UR UR4, R12 ;  /* 0x000000000c0472ca */ /* 0x010fe400000e0000 */
[----:B------:R-:W-:-:S07]  /*2ca0*/  R2UR UR5, R13 ;  /* 0x000000000d0572ca */ /* 0x000fce00000e0000 */
[----:B------:R-:W-:-:S06]  /*2cb0*/  VOTEU.ANY UP0, P0 ;  /* 0x00000000003f7886 */ /* 0x000fcc0000000100 */
[----:B------:R-:W-:Y:S01]  /*2cc0*/  HGMMA.64x96x16.F32 R24, gdesc[UR4], R24, UP0, gsb0 ;  /* 0x01600000041879f0 */ /* 0x000fe2000b800818 */
[----:B------:R-:W-:Y:S02]  /*2cd0*/  VIADD R14, R14, 0x2 ;  /* 0x000000020e0e7836 */ /* 0x000fe40000000000 */
[----:B------:R-:W-:Y:S02]  /*2ce0*/  VIADD R12, R10, 0x2 ;  /* 0x000000020a0c7836 */ /* 0x000fe40000000000 */
[----:B------:R-:W-:Y:S01]  /*2cf0*/  IMAD.MOV.U32 R13, RZ, RZ, R11 ;  /* 0x000000ffff0d7224 */ /* 0x000fe200078e000b */
[----:B------:R-:W-:Y:S02]  /*2d00*/  R2UR UR4, R14 ;  /* 0x000000000e0472ca */ /* 0x000fe400000e0000 */
[----:B------:R-:W-:Y:S02]  /*2d10*/  R2UR UR6, R12 ;  /* 0x000000000c0672ca */ /* 0x000fe400000e0000 */
[----:B------:R-:W-:-:S02]  /*2d20*/  R2UR UR7, R13 ;  /* 0x000000000d0772ca */ /* 0x000fc400000e0000 */
[----:B------:R-:W-:Y:S02]  /*2d30*/  R2UR UR5, R15 ;  /* 0x000000000f0572ca */ /* 0x000fe400000e0000 */
[----:B------:R-:W2:Y:S01]  /*2d40*/  LDL.64 R14, [R1+0xf0] ;  /* 0x0000f000010e7983 */ /* 0x000ea20000100a00 */
[----:B------:R-:W-:Y:S02]  /*2d50*/  WARPGROUP.DEPBAR.LE gsb0, 0x0 ;  /* 0x00008000000079c5 */ /* 0x000fe40000010000 */
[----:B------:R-:W-:-:S08]  /*2d60*/  WARPGROUP.ARRIVE ;  /* 0x00000000000079c5 */ /* 0x000fd00000000000 */
[----:B------:R-:W-:Y:S01]  /*2d70*/  HGMMA.64x96x16.F32 R24, gdesc[UR4], R24, gsb0 ;  /* 0x01600000041879f0 */ /* 0x000fe20008000818 */
[----:B------:R-:W-:Y:S02]  /*2d80*/  VIADD R18, R18, 0x4 ;  /* 0x0000000412127836 */ /* 0x000fe40000000000 */
[----:B------:R-:W-:Y:S02]  /*2d90*/  VIADD R12, R10, 0x4 ;  /* 0x000000040a0c7836 */ /* 0x000fe40000000000 */
[----:B------:R-:W-:Y:S01]  /*2da0*/  IMAD.MOV.U32 R13, RZ, RZ, R11 ;  /* 0x000000ffff0d7224 */ /* 0x000fe200078e000b */
[----:B------:R-:W-:Y:S02]  /*2db0*/  R2UR UR4, R18 ;  /* 0x00000000120472ca */ /* 0x000fe400000e0000 */
[----:B------:R-:W-:Y:S02]  /*2dc0*/  R2UR UR6, R12 ;  /* 0x000000000c0672ca */ /* 0x000fe400000e0000 */
[----:B------:R-:W-:-:S02]  /*2dd0*/  R2UR UR7, R13 ;  /* 0x000000000d0772ca */ /* 0x000fc400000e0000 */
[----:B------:R-:W-:Y:S02]  /*2de0*/  R2UR UR5, R19 ;  /* 0x00000000130572ca */ /* 0x000fe400000e0000 */
[----:B------:R-:W3:Y:S01]  /*2df0*/  LDL.64 R18, [R1+0xf0] ;  /* 0x0000f00001127983 */ /* 0x000ee20000100a00 */
        /* <DEDUP_REMOVED lines=10> */
[----:B------:R-:W4:Y:S01]  /*2ea0*/  LDL.64 R20, [R1+0xf0] ;  /* 0x0000f00001147983 */ /* 0x000f220000100a00 */
        /* <DEDUP_REMOVED lines=14> */
[----:B--2---:R-:W-:Y:S02]  /*2f90*/  VIADD R14, R14, 0x402 ;  /* 0x000004020e0e7836 */ /* 0x004fe40000000000 */
        /* <DEDUP_REMOVED lines=10> */
[----:B---3--:R-:W-:Y:S02]  /*3040*/  VIADD R18, R18, 0x404 ;  /* 0x0000040412127836 */ /* 0x008fe40000000000 */
        /* <DEDUP_REMOVED lines=10> */
[----:B----4-:R-:W-:Y:S02]  /*30f0*/  VIADD R20, R20, 0x406 ;  /* 0x0000040614147836 */ /* 0x010fe40000000000 */
        /* <DEDUP_REMOVED lines=60> */
[----:B------:R-:W-:Y:S01]  /*34c0*/  R2UR UR5, R73 ;  /* 0x00000000490572ca */ /* 0x000fe200000e0000 */
[----:B--2---:R-:W-:Y:S01]  /*34d0*/  VIADD R14, R14, 0xc02 ;  /* 0x00000c020e0e7836 */ /* 0x004fe20000000000 */
[----:B------:R0:W5:Y:S01]  /*34e0*/  LDL R73, [R1+0xc] ;  /* 0x00000c0001497983 */ /* 0x0001620000100800 */
[----:B------:R-:W-:Y:S02]  /*34f0*/  WARPGROUP.DEPBAR.LE gsb0, 0x0 ;  /* 0x00008000000079c5 */ /* 0x000fe40000010000 */
[----:B------:R-:W-:-:S08]  /*3500*/  WARPGROUP.ARRIVE ;  /* 0x00000000000079c5 */ /* 0x000fd00000000000 */
[----:B------:R-:W-:Y:S01]  /*3510*/  HGMMA.64x96x16.F32 R24, gdesc[UR4], R24, gsb0 ;  /* 0x01600000041879f0 */ /* 0x000fe20008000818 */
[----:B------:R-:W-:Y:S02]  /*3520*/  VIADD R12, R10, 0x902 ;  /* 0x000009020a0c7836 */ /* 0x000fe40000000000 */
[----:B------:R-:W-:Y:S01]  /*3530*/  IMAD.MOV.U32 R13, RZ, RZ, R11 ;  /* 0x000000ffff0d7224 */ /* 0x000fe200078e000b */
[----:B------:R-:W-:Y:S02]  /*3540*/  R2UR UR4, R14 ;  /* 0x000000000e0472ca */ /* 0x000fe400000e0000 */
[----:B------:R-:W-:Y:S02]  /*3550*/  R2UR UR6, R12 ;  /* 0x000000000c0672ca */ /* 0x000fe400000e0000 */
[----:B------:R-:W-:Y:S02]  /*3560*/  R2UR UR7, R13 ;  /* 0x000000000d0772ca */ /* 0x000fe400000e0000 */
[----:B------:R-:W-:Y:S01]  /*3570*/  R2UR UR5, R15 ;  /* 0x000000000f0572ca */ /* 0x000fe200000e0000 */
[----:B---3--:R-:W-:-:S02]  /*3580*/  VIADD R18, R18, 0xc04 ;  /* 0x00000c0412127836 */ /* 0x008fc40000000000 */
[----:B------:R-:W-:Y:S01]  /*3590*/  VIADD R12, R10, 0x904 ;  /* 0x000009040a0c7836 */ /* 0x000fe20000000000 */
[----:B------:R-:W-:Y:S02]  /*35a0*/  WARPGROUP.DEPBAR.LE gsb0, 0x0 ;  /* 0x00008000000079c5 */ /* 0x000fe40000010000 */
[----:B------:R-:W-:-:S07]  /*35b0*/  WARPGROUP.ARRIVE ;  /* 0x00000000000079c5 */ /* 0x000fce0000000000 */
[----:B------:R-:W-:Y:S01]  /*35c0*/  HGMMA.64x96x16.F32 R24, gdesc[UR4], R24, gsb0 ;  /* 0x01600000041879f0 */ /* 0x000fe20008000818 */
[----:B------:R-:W-:Y:S01]  /*35d0*/  IMAD.MOV.U32 R13, RZ, RZ, R11 ;  /* 0x000000ffff0d7224 */ /* 0x000fe200078e000b */
[----:B------:R-:W-:Y:S02]  /*35e0*/  R2UR UR6, R12 ;  /* 0x000000000c0672ca */ /* 0x000fe400000e0000 */
[----:B------:R-:W-:Y:S02]  /*35f0*/  R2UR UR4, R18 ;  /* 0x00000000120472ca */ /* 0x000fe400000e0000 */
[----:B------:R-:W-:Y:S02]  /*3600*/  R2UR UR7, R13 ;  /* 0x000000000d0772ca */ /* 0x000fe400000e0000 */
[----:B------:R-:W-:Y:S01]  /*3610*/  R2UR UR5, R19 ;  /* 0x00000000130572ca */ /* 0x000fe200000e0000 */
[----:B------:R-:W-:Y:S02]  /*3620*/  VIADD R10, R10, 0x906 ;  /* 0x000009060a0a7836 */ /* 0x000fe40000000000 */
[----:B----4-:R-:W-:Y:S01]  /*3630*/  VIADD R20, R20, 0xc06 ;  /* 0x00000c0614147836 */ /* 0x010fe20000000000 */
[----:B------:R-:W-:-:S02]  /*3640*/  WARPGROUP.DEPBAR.LE gsb0, 0x0 ;  /* 0x00008000000079c5 */ /* 0x000fc40000010000 */
[----:B------:R-:W-:-:S07]  /*3650*/  WARPGROUP.ARRIVE ;  /* 0x00000000000079c5 */ /* 0x000fce0000000000 */
[----:B------:R-:W-:Y:S01]  /*3660*/  HGMMA.64x96x16.F32 R24, gdesc[UR4], R24, gsb0 ;  /* 0x01600000041879f0 */ /* 0x000fe20008000818 */
        /* <DEDUP_REMOVED lines=8> */
[----:B------:R0:W-:Y:S04]  /*36f0*/  STL [R1+0x70], R227 ;  /* 0x000070e301007387 */ /* 0x0001e80000100800 */
[----:B------:R0:W-:Y:S01]  /*3700*/  STL [R1+0x70], R227 ;  /* 0x000070e301007387 */ /* 0x0001e20000100800 */
[----:B------:R-:W-:-:S02]  /*3710*/  WARPGROUP.DEPBAR.LE gsb0, 0x0 ;  /* 0x00008000000079c5 */ /* 0x000fc40000010000 */
[----:B------:R-:W-:-:S06]  /*3720*/  WARPGROUP.ARRIVE ;  /* 0x00000000000079c5 */ /* 0x000fcc0000000000 */
[----:B------:R-:W-:Y:S01]  /*3730*/  HGMMA.64x96x16.F32 R24, gdesc[UR4], R24, gsb0 ;  /* 0x01600000041879f0 */ /* 0x000fe20008000818 */
        /* <DEDUP_REMOVED lines=18> */
.L_x_11291:
[----:B------:R-:W-:Y:S05]  /*3860*/  BSYNC B0 ;  /* 0x0000000000007941 */ /* 0x000fea0003800000 */
.L_x_11290:
        /* <DEDUP_REMOVED lines=8> */
[----:B------:R-:W4:Y:S04]  /*38f0*/  LDL.64 R10, [R1+0x140] ;  /* 0x00014000010a7983 */ /* 0x000f280000100a00 */
[----:B------:R-:W4:Y:S04]  /*3900*/  LDL R76, [R1+0x148] ;  /* 0x00014800014c7983 */ /* 0x000f280000100800 */
[----:B------:R-:W4:Y:S04]  /*3910*/  LDL.128 R12, [R1+0x120] ;  /* 0x00012000010c7983 */ /* 0x000f280000100c00 */
[----:B------:R-:W4:Y:S04]  /*3920*/  LDL.128 R72, [R1+0x130] ;  /* 0x0001300001487983 */ /* 0x000f280000100c00 */
[----:B--2---:R3:W2:Y:S02]  /*3930*/  LD.E R18, desc[UR36][R18.64] ;  /* 0x0000002412127980 */ /* 0x0046a4000c101900 */
[----:B---3--:R-:W-:-:S02]  /*3940*/  SHF.R.S32.HI R19, RZ, 0x1f, R20 ;  /* 0x0000001fff137819 */ /* 0x008fc40000011414 */
[----:B----4-:R-:W-:Y:S01]  /*3950*/  ISETP.NE.AND P0, PT, R10, 0x1, PT ;  /* 0x000000010a00780c */ /* 0x010fe20003f05270 */
[----:B------:R-:W-:Y:S02]  /*3960*/  UMOV UR4, 0xffffffa0 ;  /* 0xffffffa000047882 */ /* 0x000fe40000000000 */
[----:B------:R-:W-:Y:S01]  /*3970*/  UIMAD UR4, UR44, UR4, 0x60 ;  /* 0x000000602c0474a4 */ /* 0x000fe2000f8e0204 */
[----:B------:R-:W-:-:S05]  /*3980*/  ISETP.GE.AND P1, PT, R73, 0x1, PT ;  /* 0x000000014900780c */ /* 0x000fca0003f26270 */
[----:B------:R-:W-:Y:S01]  /*3990*/  VIADD R72, R72, UR4 ;  /* 0x0000000448487c36 */ /* 0x000fe20008000000 */
[----:B------:R-:W-:Y:S01]  /*39a0*/  BSSY B0, `(.L_x_11292) ;  /* 0x00000a0000007945 */ /* 0x000fe20003800000 */
[----:B--2---:R-:W-:Y:S01]  /*39b0*/  FMUL.FTZ R7, R24, R18 ;  /* 0x0000001218077220 */ /* 0x004fe20000410000 */
[----:B------:R-:W-:Y:S01]  /*39c0*/  LEA.HI R24, R19, R20, RZ, 0x7 ;  /* 0x0000001413187211 */ /* 0x000fe200078f38ff */
[----:B------:R-:W-:-:S03]  /*39d0*/  FMUL.FTZ R4, R27, R18 ;  /* 0x000000121b047220 */ /* 0x000fc60000410000 */
[----:B------:R-:W-:Y:S01]  /*39e0*/  LOP3.LUT R27, R24, 0xffffff80, RZ, 0xc0, !PT ;  /* 0xffffff80181b7812 */ /* 0x000fe200078ec0ff */
[----:B-1----:R-:W-:-:S04]  /*39f0*/  FMUL.FTZ R0, R26, R18 ;  /* 0x000000121a007220 */ /* 0x002fc80000410000 */
[----:B------:R-:W-:Y:S02]  /*3a00*/  IMAD.IADD R27, R20, 0x1, -R27 ;  /* 0x00000001141b7824 */ /* 0x000fe400078e0a1b */
[----:B------:R-:W-:-:S03]  /*3a10*/  FMUL.FTZ R29, R29, R18 ;  /* 0x000000121d1d7220 */ /* 0x000fc60000410000 */
[----:B------:R-:W-:Y:S01]  /*3a20*/  SHF.R.S32.HI R26, RZ, 0x1f, R27 ;  /* 0x0000001fff1a7819 */ /* 0x000fe2000001141b */
[----:B------:R1:W2:Y:S01]  /*3a30*/  MUFU.TANH R91, R29 ;  /* 0x0000001d005b7308 */ /* 0x0002a20000002400 */
[-C--:B------:R-:W-:Y:S01]  /*3a40*/  FMUL.FTZ R89, R31, R18.reuse ;  /* 0x000000121f597220 */ /* 0x080fe20000410000 */
[-C--:B------:R-:W-:Y:S01]  /*3a50*/  FMUL.FTZ R33, R33, R18.reuse ;  /* 0x0000001221217220 */ /* 0x080fe20000410000 */
[----:B------:R-:W-:Y:S01]  /*3a60*/  FMUL.FTZ R93, R30, R18 ;  /* 0x000000121e5d7220 */ /* 0x000fe20000410000 */
[----:B------:R-:W-:Y:S02]  /*3a70*/  LEA.HI R31, R19, R20, RZ, 0x2 ;  /* 0x00000014131f7211 */ /* 0x000fe400078f10ff */
[----:B-1----:R-:W-:Y:S02]  /*3a80*/  LEA.HI R29, R26, R27, RZ, 0x2 ;  /* 0x0000001b1a1d7211 */ /* 0x002fe400078f10ff */
[----:B------:R1:W3:Y:S02]  /*3a90*/  MUFU.TANH R161, R33 ;  /* 0x0000002100a17308 */ /* 0x0002e40000002400 */
[----:B------:R-:W-:-:S02]  /*3aa0*/  SHF.R.S32.HI R30, RZ, 0x2, R29 ;  /* 0x00000002ff1e7819 */ /* 0x000fc4000001141d */
[----:B------:R-:W-:Y:S02]  /*3ab0*/  SHF.R.S32.HI R19, RZ, 0x1f, R29 ;  /* 0x0000001fff137819 */ /* 0x000fe4000001141d */
[----:B------:R-:W-:Y:S02]  /*3ac0*/  LEA.HI R26, R26, R27, RZ, 0x5 ;  /* 0x0000001b1a1a7211 */ /* 0x000fe400078f28ff */
[----:B-1----:R-:W-:Y:S02]  /*3ad0*/  LOP3.LUT R33, R31, 0xfffffffc, RZ, 0xc0, !PT ;  /* 0xfffffffc1f217812 */ /* 0x002fe400078ec0ff */
        /* <DEDUP_REMOVED lines=18> */
[----:B------:R-:W-:Y:S01]  /*3c00*/  IMAD.U32 R24, RZ, RZ, UR44 ;  /* 0x0000002cff187e24 */ /* 0x000fe2000f8e00ff */
[----:B------:R-:W-:-:S03]  /*3c10*/  LOP3.LUT R10, R29, 0x7ffffffc, RZ, 0xc0, !PT ;  /* 0x7ffffffc1d0a7812 */ /* 0x000fc600078ec0ff */
[----:B------:R-:W1:Y:S01]  /*3c20*/  SHFL.IDX PT, R30, R20, RZ, 0x1c1f ;  /* 0x001c1fff141e7589 */ /* 0x000e6200000e0000 */
[----:B------:R-:W-:Y:S02]  /*3c30*/  IMAD R11, R24, -0x60, R13 ;  /* 0xffffffa0180b7824 */ /* 0x000fe400078e020d */
        /* <DEDUP_REMOVED lines=43> */
[----:B------:R-:W4:Y:S01]  /*3ef0*/  MUFU.TANH R7, R7 ;  /* 0x0000000700077308 */ /* 0x000f220000002400 */
[----:B------:R-:W-:Y:S02]  /*3f00*/  IMAD R19, R10, -0x2, R19 ;  /* 0xfffffffe0a137824 */ /* 0x000fe400078e0213 */
[----:B------:R-:W-:Y:S02]  /*3f10*/  VIADD R11, R11, 0x60 ;  /* 0x000000600b0b7836 */ /* 0x000fe40000000000 */
[----:B------:R-:W-:-:S03]  /*3f20*/  IMAD.IADD R24, R19, 0x1, -R12 ;  /* 0x0000000113187824 */ /* 0x000fc600078e0a0c */
[----:B------:R-:W0:Y:S01]  /*3f30*/  MUFU.TANH R25, R25 ;  /* 0x0000001900197308 */ /* 0x000e220000002400 */
[----:B------:R-:W-:-:S07]  /*3f40*/  LOP3.LUT R19, RZ, R14, RZ, 0x33, !PT ;  /* 0x0000000eff137212 */ /* 0x000fce00078e33ff */
[----:B------:R-:W0:Y:S01]  /*3f50*/  MUFU.TANH R0, R0 ;  /* 0x0000000000007308 */ /* 0x000e220000002400 */
[----:B------:R-:W-:-:S07]  /*3f60*/  IMAD.U32 R27, RZ, RZ, UR4 ;  /* 0x00000004ff1b7e24 */ /* 0x000fce000f8e00ff */
        /* <DEDUP_REMOVED lines=44> */
[----:B------:R0:W0:Y:S01]  /*4230*/  MUFU.TANH R190, R18 ;  /* 0x0000001200be7308 */ /* 0x0000220000002400 */
[----:B------:R-:W-:-:S02]  /*4240*/  IMAD.IADD R19, R24, 0x1, R19 ;  /* 0x0000000118137824 */ /* 0x000fc400078e0213 */
[----:B------:R-:W-:Y:S01]  /*4250*/  IMAD R24, R10, -0x2, R27 ;  /* 0xfffffffe0a187824 */ /* 0x000fe200078e021b */
[----:B-1----:R-:W-:Y:S01]  /*4260*/  VIADDMNMX R10, R30, R26, R21, PT ;  /* 0x0000001a1e0a7246 */ /* 0x002fe20003800115 */
        /* <DEDUP_REMOVED lines=12> */
.L_x_11295:
[----:B------:R-:W-:-:S13]  /*4330*/  ISETP.NE.AND P0, PT, R73, 0x1, PT ;  /* 0x000000014900780c */ /* 0x000fda0003f05270 */
[----:B0-----:R-:W-:-:S05]  /*4340*/  @P0 IMAD.HI.U32 R18, R14, R74, RZ ;  /* 0x0000004a0e120227 */ /* 0x001fca00078e00ff */
[----:B------:R-:W-:-:S07]  /*4350*/  @P0 SHF.R.U32.HI R14, RZ, R75, R18 ;  /* 0x0000004bff0e0219 */ /* 0x000fce0000011612 */
.L_x_11296:
[----:B------:R-:W-:Y:S05]  /*4360*/  BSYNC B1 ;  /* 0x0000000000017941 */ /* 0x000fea0003800000 */
.L_x_11294:
[----:B------:R-:W-:-:S05]  /*4370*/  IMAD R14, R14, R73, R24 ;  /* 0x000000490e0e7224 */ /* 0x000fca00078e0218 */
[----:B------:R-:W-:Y:S02]  /*4380*/  VIMNMX R11, R11, R14, !PT ;  /* 0x0000000e0b0b7248 */ /* 0x000fe40007fe0100 */
[----:B------:R-:W-:-:S07]  /*4390*/  VIADDMNMX R10, R14, R73, R10, PT ;  /* 0x000000490e0a7246 */ /* 0x000fce000380010a */
.L_x_11293:
[----:B------:R-:W-:Y:S05]  /*43a0*/  BSYNC B0 ;  /* 0x0000000000007941 */ /* 0x000fea0003800000 */
.L_x_11292:
[C---:B------:R-:W-:Y:S01]  /*43b0*/  ISETP.GE.AND P1, PT, R72.reuse, 0x9, PT ;  /* 0x000000094800780c */ /* 0x040fe20003f26270 */
[----:B------:R-:W1:Y:S01]  /*43c0*/  SHFL.IDX PT, R20, R20, 0x1, 0x1c1f ;  /* 0x003c1f0014147f89 */ /* 0x000e6200000e0000 */
[----:B------:R-:W-:Y:S01]  /*43d0*/  ISETP.GE.AND P0, PT, R72, 0x2, PT ;  /* 0x000000024800780c */ /* 0x000fe20003f06270 */
[----:B------:R-:W-:Y:S01]  /*43e0*/  BSSY B0, `(.L_x_11297) ;  /* 0x0000086000007945 */ /* 0x000fe20003800000 */
        /* <DEDUP_REMOVED lines=107> */
[----:B-1----:R-:W-:Y:S01]  /*4aa0*/  IMAD.IADD R7, R19, 0x1, R20 ;  /* 0x0000000113077824 */ /* 0x002fe200078e0214 */
[----:B------:R-:W-:-:S04]  /*4ab0*/  ISETP.GE.AND P6, PT, R72, 0x5a, PT ;  /* 0x0000005a4800780c */ /* 0x000fc80003fc6270 */
[----:B------:R-:W-:Y:S02]  /*4ac0*/  P2R R40, PR, RZ, 0x40 ;  /* 0x00000040ff287803 */ /* 0x000fe40000000000 */
[----:B------:R-:W-:-:S04]  /*4ad0*/  ISETP.GT.AND P6, PT, R11, 0x59, !P6 ;  /* 0x000000590b00780c */ /* 0x000fc800077c4270 */
        /* <DEDUP_REMOVED lines=15> */
.L_x_11300:
[----:B------:R-:W-:-:S13]  /*4bd0*/  ISETP.NE.AND P6, PT, R73, 0x1, PT ;  /* 0x000000014900780c */ /* 0x000fda0003fc5270 */
[----:B------:R-:W-:-:S05]  /*4be0*/  @P6 IMAD.HI.U32 R74, R12, R74, RZ ;  /* 0x0000004a0c4a6227 */ /* 0x000fca00078e00ff */
[----:B------:R-:W-:-:S07]  /*4bf0*/  @P6 SHF.R.U32.HI R12, RZ, R75, R74 ;  /* 0x0000004bff0c6219 */ /* 0x000fce000001164a */
.L_x_11301:
[----:B------:R-:W-:Y:S05]  /*4c00*/  BSYNC B1 ;  /* 0x0000000000017941 */ /* 0x000fea0003800000 */
.L_x_11299:
[----:B------:R-:W-:-:S05]  /*4c10*/  IMAD R12, R12, R73, R24 ;  /* 0x000000490c0c7224 */ /* 0x000fca00078e0218 */
[----:B------:R-:W-:Y:S02]  /*4c20*/  VIADDMNMX R10, R12, R73, R10, PT ;  /* 0x000000490c0a7246 */ /* 0x000fe4000380010a */
[----:B------:R-:W-:-:S07]  /*4c30*/  VIMNMX R7, R7, R12, !PT ;  /* 0x0000000c07077248 */ /* 0x000fce0007fe0100 */
.L_x_11298:
[----:B------:R-:W-:Y:S05]  /*4c40*/  BSYNC B0 ;  /* 0x0000000000007941 */ /* 0x000fea0003800000 */
.L_x_11297:
[C---:B------:R-:W-:Y:S01]  /*4c50*/  ISETP.GT.AND P0, PT, R7.reuse, 0x1, !P0 ;  /* 0x000000010700780c */ /* 0x040fe20004704270 */
[----:B------:R-:W2:Y:S01]  /*4c60*/  LDL R156, [R1+0x230] ;  /* 0x00023000019c7983 */ /* 0x000ea20000100800 */
[----:B------:R-:W-:Y:S02]  /*4c70*/  ISETP.GT.AND P1, PT, R7, 0x8, !P1 ;  /* 0x000000080700780c */ /* 0x000fe40004f24270 */
[C---:B------:R-:W-:Y:S01]  /*4c80*/  ISETP.LT.OR P0, PT, R10.reuse, 0x2, P0 ;  /* 0x000000020a00780c */ /* 0x040fe20000701670 */
[----:B------:R-:W3:Y:S01]  /*4c90*/  LDL R20, [R1+0x260] ;  /* 0x0002600001147983 */ /* 0x000ee20000100800 */
[----:B------:R-:W-:Y:S02]  /*4ca0*/  ISETP.LT.OR P1, PT, R10, 0x9, P1 ;  /* 0x000000090a00780c */ /* 0x000fe40000f21670 */
[----:B------:R-:W-:Y:S01]  /*4cb0*/  FSEL R95, R4, -INF , !P0 ;  /* 0xff800000045f7808 */ /* 0x000fe20004000000 */
[----:B------:R-:W4:Y:S01]  /*4cc0*/  LDL R152, [R1+0x324] ;  /* 0x0003240001987983 */ /* 0x000f220000100800 */
[----:B------:R-:W-:-:S02]  /*4cd0*/  ISETP.NE.AND P0, PT, R15, RZ, PT ;  /* 0x000000ff0f00720c */ /* 0x000fc40003f05270 */
[----:B------:R-:W-:Y:S01]  /*4ce0*/  FSEL R93, R93, -INF , !P1 ;  /* 0xff8000005d5d7808 */ /* 0x000fe20004800000 */
[----:B------:R-:W2:Y:S01]  /*4cf0*/  LDL R15, [R1+0x1f8] ;  /* 0x0001f800010f7983 */ /* 0x000ea20000100800 */
[----:B------:R-:W-:Y:S02]  /*4d00*/  ISETP.GT.AND P0, PT, R7, 0x9, !P0 ;  /* 0x000000090700780c */ /* 0x000fe40004704270 */
[----:B------:R-:W-:Y:S01]  /*4d10*/  ISETP.NE.AND P1, PT, R27, RZ, PT ;  /* 0x000000ff1b00720c */ /* 0x000fe20003f25270 */
[----:B------:R-:W4:Y:S01]  /*4d20*/  LDL R154, [R1+0x328] ;  /* 0x00032800019a7983 */ /* 0x000f220000100800 */
[----:B------:R-:W-:Y:S02]  /*4d30*/  ISETP.LT.OR P0, PT, R10, 0xa, P0 ;  /* 0x0000000a0a00780c */ /* 0x000fe40000701670 */
[----:B------:R-:W-:Y:S01]  /*4d40*/  ISETP.NE.AND P6, PT, R28, RZ, PT ;  /* 0x000000ff1c00720c */ /* 0x000fe20003fc5270 */
[----:B------:R-:W4:Y:S01]  /*4d50*/  LDL R68, [R1+0x244] ;  /* 0x0002440001447983 */ /* 0x000f220000100800 */
[----:B------:R-:W-:-:S02]  /*4d60*/  FSEL R89, R89, -INF , !P0 ;  /* 0xff80000059597808 */ /* 0x000fc40004000000 */
[----:B------:R-:W-:Y:S01]  /*4d70*/  ISETP.NE.AND P0, PT, R18, RZ, PT ;  /* 0x000000ff1200720c */ /* 0x000fe20003f05270 */
[----:B------:R-:W4:Y:S01]  /*4d80*/  LDL R72, [R1+0x24c] ;  /* 0x00024c0001487983 */ /* 0x000f220000100800 */
[----:B------:R-:W-:Y:S02]  /*4d90*/  FMNMX.FTZ R4, R101, R99, !PT ;  /* 0x0000006365047209 */ /* 0x000fe40007810000 */
[----:B------:R-:W-:Y:S01]  /*4da0*/  ISETP.GT.AND P0, PT, R7, 0x10, !P0 ;  /* 0x000000100700780c */ /* 0x000fe20004704270 */
[----:B------:R-:W3:Y:S01]  /*4db0*/  LDL R18, [R1+0x250] ;  /* 0x0002500001127983 */ /* 0x000ee20000100800 */
[----:B------:R-:W-:Y:S02]  /*4dc0*/  FMNMX.FTZ R4, R97, R4, !PT ;  /* 0x0000000461047209 */ /* 0x000fe40007810000 */
[----:B------:R-:W-:Y:S01]  /*4dd0*/  ISETP.LT.OR P0, PT, R10, 0x11, P0 ;  /* 0x000000110a00780c */ /* 0x000fe20000701670 */
[----:B------:R-:W4:Y:S01]  /*4de0*/  LDL R74, [R1+0x254] ;  /* 0x00025400014a7983 */ /* 0x000f220000100800 */
[----:B------:R-:W-:-:S02]  /*4df0*/  FMNMX.FTZ R11, R91, R4, !PT ;  /* 0x000000045b0b7209 */ /* 0x000fc40007810000 */
[----:B------:R-:W-:Y:S01]  /*4e00*/  FSEL R225, R225, -INF , !P0 ;  /* 0xff800000e1e17808 */ /* 0x000fe20004000000 */
[----:B------:R-:W4:Y:S01]  /*4e10*/  LDL R76, [R1+0x258] ;  /* 0x00025800014c7983 */ /* 0x000f220000100800 */
[----:B------:R-:W-:Y:S02]  /*4e20*/  ISETP.NE.AND P0, PT, R25, RZ, PT ;  /* 0x000000ff1900720c */ /* 0x000fe40003f05270 */
[----:B------:R-:W-:Y:S01]  /*4e30*/  FMNMX.FTZ R4, R160, R11, !PT ;  /* 0x0000000ba0047209 */ /* 0x000fe20007810000 */
[----:B------:R-:W4:Y:S01]  /*4e40*/  LDL R78, [R1+0x25c] ;  /* 0x00025c00014e7983 */ /* 0x000f220000100800 */
[----:B------:R-:W-:Y:S02]  /*4e50*/  ISETP.GT.AND P0, PT, R7, 0x11, !P0 ;  /* 0x000000110700780c */ /* 0x000fe40004704270 */
[----:B------:R-:W-:Y:S01]  /*4e60*/  FMNMX.FTZ R4, R161, R4, !PT ;  /* 0x00000004a1047209 */ /* 0x000fe20007810000 */
[----:B------:R-:W4:Y:S01]  /*4e70*/  LDL R80, [R1+0x264] ;  /* 0x0002640001507983 */ /* 0x000f220000100800 */
[----:B------:R-:W-:-:S02]  /*4e80*/  ISETP.LT.OR P0, PT, R10, 0x12, P0 ;  /* 0x000000120a00780c */ /* 0x000fc40000701670 */
[C---:B------:R-:W-:Y:S01]  /*4e90*/  ISETP.GT.AND P2, PT, R7.reuse, 0x49, !P2 ;  /* 0x000000490700780c */ /* 0x040fe20005744270 */
[----:B------:R-:W4:Y:S01]  /*4ea0*/  LDL R82, [R1+0x268] ;  /* 0x0002680001527983 */ /* 0x000f220000100800 */
[----:B------:R-:W-:Y:S02]  /*4eb0*/  FSEL R224, R224, -INF , !P0 ;  /* 0xff800000e0e07808 */ /* 0x000fe40004000000 */
[----:B------:R-:W-:Y:S01]  /*4ec0*/  ISETP.GT.AND P0, PT, R7, 0x18, !P1 ;  /* 0x000000180700780c */ /* 0x000fe20004f04270 */
[----:B------:R-:W4:Y:S01]  /*4ed0*/  LDL R84, [R1+0x26c] ;  /* 0x00026c0001547983 */ /* 0x000f220000100800 */
[----:B------:R-:W-:Y:S02]  /*4ee0*/  ISETP.NE.AND P1, PT, R37, RZ, PT ;  /* 0x000000ff2500720c */ /* 0x000fe40003f25270 */
[----:B------:R-:W-:Y:S01]  /*4ef0*/  ISETP.LT.OR P0, PT, R10, 0x19, P0 ;  /* 0x000000190a00780c */ /* 0x000fe20000701670 */
[----:B------:R-:W4:Y:S01]  /*4f00*/  LDL R86, [R1+0x274] ;  /* 0x0002740001567983 */ /* 0x000f220000100800 */
[----:B------:R-:W-:-:S02]  /*4f10*/  ISETP.GT.AND P3, PT, R7, 0x50, !P3 ;  /* 0x000000500700780c */ /* 0x000fc40005f64270 */
[----:B------:R-:W-:Y:S01]  /*4f20*/  FSEL R223, R223, -INF , !P0 ;  /* 0xff800000dfdf7808 */ /* 0x000fe20004000000 */
[----:B------:R-:W4:Y:S01]  /*4f30*/  LDL R88, [R1+0x278] ;  /* 0x0002780001587983 */ /* 0x000f220000100800 */
[C---:B------:R-:W-:Y:S02]  /*4f40*/  ISETP.GT.AND P0, PT, R7.reuse, 0x19, !P6 ;  /* 0x000000190700780c */ /* 0x040fe40007704270 */
[----:B------:R-:W-:Y:S01]  /*4f50*/  ISETP.NE.AND P6, PT, R14, RZ, PT ;  /* 0x000000ff0e00720c */ /* 0x000fe20003fc5270 */
[----:B------:R-:W4:Y:S01]  /*4f60*/  LDL R90, [R1+0x27c] ;  /* 0x00027c00015a7983 */ /* 0x000f220000100800 */
[----:B------:R-:W-:Y:S02]  /*4f70*/  ISETP.LT.OR P0, PT, R10, 0x1a, P0 ;  /* 0x0000001a0a00780c */ /* 0x000fe40000701670 */
[----:B------:R-:W-:Y:S01]  /*4f80*/  ISETP.GT.AND P4, PT, R7, 0x51, !P4 ;  /* 0x000000510700780c */ /* 0x000fe20006784270 */
[----:B------:R-:W3:Y:S01]  /*4f90*/  LDL R14, [R1+0x240] ;  /* 0x00024000010e7983 */ /* 0x000ee20000100800 */
[----:B------:R-:W-:-:S02]  /*4fa0*/  FSEL R222, R222, -INF , !P0 ;  /* 0xff800000dede7808 */ /* 0x000fc40004000000 */
[----:B------:R-:W-:Y:S01]  /*4fb0*/  ISETP.NE.AND P0, PT, R29, RZ, PT ;  /* 0x000000ff1d00720c */ /* 0x000fe20003f05270 */
[----:B------:R-:W4:Y:S01]  /*4fc0*/  LDL R24, [R1+0x280] ;  /* 0x0002800001187983 */ /* 0x000f220000100800 */
[C---:B------:R-:W-:Y:S02]  /*4fd0*/  ISETP.GT.AND P5, PT, R7.reuse, 0x58, !P5 ;  /* 0x000000580700780c */ /* 0x040fe40006fa4270 */
[----:B------:R-:W-:Y:S01]  /*4fe0*/  ISETP.GT.AND P0, PT, R7, 0x20, !P0 ;  /* 0x000000200700780c */ /* 0x000fe20004704270 */
[----:B------:R-:W4:Y:S01]  /*4ff0*/  LDL R92, [R1+0x284] ;  /* 0x00028400015c7983 */ /* 0x000f220000100800 */
[C---:B------:R-:W-:Y:S02]  /*5000*/  ISETP.LT.OR P2, PT, R10.reuse, 0x4a, P2 ;  /* 0x0000004a0a00780c */ /* 0x040fe40001741670 */
[C---:B------:R-:W-:Y:S01]  /*5010*/  ISETP.LT.OR P0, PT, R10.reuse, 0x21, P0 ;  /* 0x000000210a00780c */ /* 0x040fe20000701670 */
[----:B------:R-:W4:Y:S01]  /*5020*/  LDL R94, [R1+0x288] ;  /* 0x00028800015e7983 */ /* 0x000f220000100800 */
[----:B------:R-:W-:-:S02]  /*5030*/  ISETP.LT.OR P3, PT, R10, 0x51, P3 ;  /* 0x000000510a00780c */ /* 0x000fc40001f61670 */
[----:B------:R-:W-:Y:S01]  /*5040*/  FSEL R215, R215, -INF , !P0 ;  /* 0xff800000d7d77808 */ /* 0x000fe20004000000 */
[----:B------:R-:W4:Y:S01]  /*5050*/  LDL R96, [R1+0x28c] ;  /* 0x00028c0001607983 */ /* 0x000f220000100800 */
[----:B------:R-:W-:Y:S02]  /*5060*/  ISETP.NE.AND P0, PT, R30, RZ, PT ;  /* 0x000000ff1e00720c */ /* 0x000fe40003f05270 */
[----:B------:R-:W-:Y:S01]  /*5070*/  FSEL R200, R200, -INF , !P2 ;  /* 0xff800000c8c87808 */ /* 0x000fe20005000000 */
[----:B------:R-:W4:Y:S01]  /*5080*/  LDL R26, [R1+0x290] ;  /* 0x00029000011a7983 */ /* 0x000f220000100800 */
[----:B------:R-:W-:Y:S02]  /*5090*/  ISETP.GT.AND P0, PT, R7, 0x21, !P0 ;  /* 0x000000210700780c */ /* 0x000fe40004704270 */
[----:B------:R-:W-:Y:S01]  /*50a0*/  FSEL R187, R66, -INF , !P3 ;  /* 0xff80000042bb7808 */ /* 0x000fe20005800000 */
[----:B------:R-:W4:Y:S01]  /*50b0*/  LDL R98, [R1+0x294] ;  /* 0x0002940001627983 */ /* 0x000f220000100800 */
[----:B------:R-:W-:-:S02]  /*50c0*/  ISETP.LT.OR P0, PT, R10, 0x22, P0 ;  /* 0x000000220a00780c */ /* 0x000fc40000701670 */
[----:B------:R-:W-:Y:S01]  /*50d0*/  ISETP.LT.OR P4, PT, R10, 0x52, P4 ;  /* 0x000000520a00780c */ /* 0x000fe20002781670 */
[----:B------:R-:W4:Y:S01]  /*50e0*/  LDL R100, [R1+0x298] ;  /* 0x0002980001647983 */ /* 0x000f220000100800 */
[----:B------:R-:W-:Y:S02]  /*50f0*/  FSEL R210, R210, -INF , !P0 ;  /* 0xff800000d2d27808 */ /* 0x000fe40004000000 */
[----:B------:R-:W-:Y:S01]  /*5100*/  ISETP.NE.AND P0, PT, R31, RZ, PT ;  /* 0x000000ff1f00720c */ /* 0x000fe20003f05270 */
[----:B------:R-:W4:Y:S01]  /*5110*/  LDL R102, [R1+0x29c] ;  /* 0x00029c0001667983 */ /* 0x000f220000100800 */
[----:B------:R-:W-:Y:S02]  /*5120*/  ISETP.LT.OR P5, PT, R10, 0x59, P5 ;  /* 0x000000590a00780c */ /* 0x000fe40002fa1670 */
[----:B------:R-:W-:Y:S01]  /*5130*/  ISETP.GT.AND P0, PT, R7, 0x28, !P0 ;  /* 0x000000280700780c */ /* 0x000fe20004704270 */
[----:B------:R-:W4:Y:S01]  /*5140*/  LDL R28, [R1+0x2a0] ;  /* 0x0002a000011c7983 */ /* 0x000f220000100800 */
[----:B------:R-:W-:-:S02]  /*5150*/  FSEL R188, R67, -INF , !P4 ;  /* 0xff80000043bc7808 */ /* 0x000fc40006000000 */
[----:B------:R-:W-:Y:S01]  /*5160*/  ISETP.LT.OR P0, PT, R10, 0x29, P0 ;  /* 0x000000290a00780c */ /* 0x000fe20000701670 */
[----:B------:R-:W4:Y:S01]  /*5170*/  LDL R104, [R1+0x2a4] ;  /* 0x0002a40001687983 */ /* 0x000f220000100800 */
[----:B------:R-:W-:Y:S02]  /*5180*/  FSEL R189, R70, -INF , !P5 ;  /* 0xff80000046bd7808 */ /* 0x000fe40006800000 */
[----:B------:R-:W-:Y:S01]  /*5190*/  FSEL R212, R212, -INF , !P0 ;  /* 0xff800000d4d47808 */ /* 0x000fe20004000000 */
[----:B------:R-:W4:Y:S01]  /*51a0*/  LDL R70, [R1+0x248] ;  /* 0x0002480001467983 */ /* 0x000f220000100800 */
[----:B------:R-:W-:-:S03]  /*51b0*/  ISETP.NE.AND P0, PT, R32, RZ, PT ;  /* 0x000000ff2000720c */ /* 0x000fc60003f05270 */
[----:B------:R-:W4:Y:S01]  /*51c0*/  LDL R106, [R1+0x2a8] ;  /* 0x0002a800016a7983 */ /* 0x000f220000100800 */
[----:B------:R-:W-:-:S03]  /*51d0*/  ISETP.GT.AND P0, PT, R7, 0x29, !P0 ;  /* 0x000000290700780c */ /* 0x000fc60004704270 */
[----:B------:R-:W4:Y:S01]  /*51e0*/  LDL R108, [R1+0x2ac] ;  /* 0x0002ac00016c7983 */ /* 0x000f220000100800 */
[----:B------:R-:W-:-:S03]  /*51f0*/  ISETP.LT.OR P0, PT, R10, 0x2a, P0 ;  /* 0x0000002a0a00780c */ /* 0x000fc60000701670 */
[----:B------:R-:W4:Y:S01]  /*5200*/  LDL R30, [R1+0x2b0] ;  /* 0x0002b000011e7983 */ /* 0x000f220000100800 */
[----:B------:R-:W-:Y:S02]  /*5210*/  FSEL R214, R214, -INF , !P0 ;  /* 0xff800000d6d67808 */ /* 0x000fe40004000000 */
[----:B------:R-:W-:Y:S01]  /*5220*/  ISETP.NE.AND P0, PT, R33, RZ, PT ;  /* 0x000000ff2100720c */ /* 0x000fe20003f05270 */
[----:B------:R-:W4:Y:S03]  /*5230*/  LDL R110, [R1+0x2b4] ;  /* 0x0002b400016e7983 */ /* 0x000f260000100800 */
[----:B------:R-:W-:Y:S01]  /*5240*/  ISETP.GT.AND P0, PT, R7, 0x30, !P0 ;  /* 0x000000300700780c */ /* 0x000fe20004704270 */
[----:B------:R-:W4:Y:S03]  /*5250*/  LDL R112, [R1+0x2b8] ;  /* 0x0002b80001707983 */ /* 0x000f260000100800 */
[----:B------:R-:W-:Y:S01]  /*5260*/  ISETP.LT.OR P0, PT, R10, 0x31, P0 ;  /* 0x000000310a00780c */ /* 0x000fe20000701670 */
[----:B------:R-:W4:Y:S03]  /*5270*/  LDL R114, [R1+0x2bc] ;  /* 0x0002bc0001727983 */ /* 0x000f260000100800 */
        /* <DEDUP_REMOVED lines=24> */
[----:B------:R-:W-:Y:S01]  /*5400*/  ISETP.GT.AND P0, PT, R7, 0x40, !P1 ;  /* 0x000000400700780c */ /* 0x000fe20004f04270 */
[----:B------:R-:W4:Y:S01]  /*5410*/  LDL R132, [R1+0x2ec] ;  /* 0x0002ec0001847983 */ /* 0x000f220000100800 */
[----:B------:R-:W-:Y:S02]  /*5420*/  ISETP.NE.AND P1, PT, R39, RZ, PT ;  /* 0x000000ff2700720c */ /* 0x000fe40003f25270 */
[----:B------:R-:W-:Y:S01]  /*5430*/  ISETP.LT.OR P0, PT, R10, 0x41, P0 ;  /* 0x000000410a00780c */ /* 0x000fe20000701670 */
[----:B------:R-:W4:Y:S01]  /*5440*/  LDL R134, [R1+0x2f4] ;  /* 0x0002f40001867983 */ /* 0x000f220000100800 */
[C---:B------:R-:W-:Y:S02]  /*5450*/  ISETP.GT.AND P1, PT, R7.reuse, 0x48, !P1 ;  /* 0x000000480700780c */ /* 0x040fe40004f24270 */
[----:B------:R-:W-:Y:S01]  /*5460*/  FSEL R197, R58, -INF , !P0 ;  /* 0xff8000003ac57808 */ /* 0x000fe20004000000 */
[----:B------:R-:W4:Y:S01]  /*5470*/  LDL R136, [R1+0x2f8] ;  /* 0x0002f80001887983 */ /* 0x000f220000100800 */
[----:B------:R-:W-:-:S02]  /*5480*/  ISETP.GT.AND P0, PT, R7, RZ, !P6 ;  /* 0x000000ff0700720c */ /* 0x000fc40007704270 */
[----:B------:R-:W-:Y:S01]  /*5490*/  ISETP.NE.AND P6, PT, R40, RZ, PT ;  /* 0x000000ff2800720c */ /* 0x000fe20003fc5270 */
[----:B------:R-:W4:Y:S01]  /*54a0*/  LDL R138, [R1+0x2fc] ;  /* 0x0002fc00018a7983 */ /* 0x000f220000100800 */
[----:B------:R-:W-:Y:S02]  /*54b0*/  ISETP.LT.OR P0, PT, R10, 0x1, P0 ;  /* 0x000000010a00780c */ /* 0x000fe40000701670 */
[----:B------:R-:W-:Y:S01]  /*54c0*/  ISETP.GT.AND P6, PT, R7, 0x59, !P6 ;  /* 0x000000590700780c */ /* 0x000fe200077c4270 */
[----:B------:R-:W4:Y:S01]  /*54d0*/  LDL R40, [R1+0x300] ;  /* 0x0003000001287983 */ /* 0x000f220000100800 */
[----:B------:R-:W-:Y:S02]  /*54e0*/  FSEL R103, R0, -INF , !P0 ;  /* 0xff80000000677808 */ /* 0x000fe40004000000 */
[----:B------:R-:W-:Y:S01]  /*54f0*/  ISETP.NE.AND P0, PT, R38, RZ, PT ;  /* 0x000000ff2600720c */ /* 0x000fe20003f05270 */
[----:B------:R-:W4:Y:S01]  /*5500*/  LDL R140, [R1+0x304] ;  /* 0x00030400018c7983 */ /* 0x000f220000100800 */
[----:B------:R-:W-:-:S02]  /*5510*/  FMNMX.FTZ R0, R103, R95, !PT ;  /* 0x0000005f67007209 */ /* 0x000fc40007810000 */
[----:B------:R-:W-:Y:S01]  /*5520*/  ISETP.GT.AND P0, PT, R7, 0x41, !P0 ;  /* 0x000000410700780c */ /* 0x000fe20004704270 */
[----:B------:R-:W4:Y:S01]  /*5530*/  LDL R38, [R1+0x2f0] ;  /* 0x0002f00001267983 */ /* 0x000f220000100800 */
[----:B------:R-:W-:Y:S02]  /*5540*/  FMNMX.FTZ R0, R93, R0, !PT ;  /* 0x000000005d007209 */ /* 0x000fe40007810000 */
[C---:B------:R-:W-:Y:S01]  /*5550*/  ISETP.LT.OR P0, PT, R10.reuse, 0x42, P0 ;  /* 0x000000420a00780c */ /* 0x040fe20000701670 */
[----:B------:R-:W4:Y:S01]  /*5560*/  LDL R142, [R1+0x308] ;  /* 0x00030800018e7983 */ /* 0x000f220000100800 */
[----:B------:R-:W-:Y:S02]  /*5570*/  FMNMX.FTZ R0, R89, R0, !PT ;  /* 0x0000000059007209 */ /* 0x000fe40007810000 */
[----:B------:R-:W-:Y:S01]  /*5580*/  ISETP.LT.OR P1, PT, R10, 0x49, P1 ;  /* 0x000000490a00780c */ /* 0x000fe20000f21670 */
[----:B------:R-:W4:Y:S01]  /*5590*/  LDL R144, [R1+0x30c] ;  /* 0x00030c0001907983 */ /* 0x000f220000100800 */
[----:B------:R-:W-:-:S02]  /*55a0*/  FMNMX.FTZ R11, R225, R0, !PT ;  /* 0x00000000e10b7209 */ /* 0x000fc40007810000 */
[----:B------:R-:W-:Y:S01]  /*55b0*/  FSEL R198, R198, -INF , !P0 ;  /* 0xff800000c6c67808 */ /* 0x000fe20004000000 */
[----:B------:R-:W4:Y:S01]  /*55c0*/  LDL R42, [R1+0x310] ;  /* 0x00031000012a7983 */ /* 0x000f220000100800 */
[----:B------:R-:W-:Y:S02]  /*55d0*/  FMNMX.FTZ R0, R224, R11, !PT ;  /* 0x0000000be0007209 */ /* 0x000fe40007810000 */
[----:B------:R-:W-:Y:S01]  /*55e0*/  FMNMX.FTZ R11, R191, R4, !PT ;  /* 0x00000004bf0b7209 */ /* 0x000fe20007810000 */
[----:B------:R-:W4:Y:S01]  /*55f0*/  LDL R146, [R1+0x314] ;  /* 0x0003140001927983 */ /* 0x000f220000100800 */
[----:B------:R-:W-:Y:S02]  /*5600*/  FMNMX.FTZ R13, R223, R0, !PT ;  /* 0x00000000df0d7209 */ /* 0x000fe40007810000 */
[----:B------:R-:W-:Y:S01]  /*5610*/  FMNMX.FTZ R11, R192, R11, !PT ;  /* 0x0000000bc00b7209 */ /* 0x000fe20007810000 */
[----:B------:R-:W4:Y:S01]  /*5620*/  LDL R148, [R1+0x318] ;  /* 0x0003180001947983 */ /* 0x000f220000100800 */
[----:B------:R-:W-:-:S02]  /*5630*/  FMNMX.FTZ R0, R222, R13, !PT ;  /* 0x0000000dde007209 */ /* 0x000fc40007810000 */
[----:B------:R-:W-:Y:S01]  /*5640*/  FMNMX.FTZ R4, R216, R11, !PT ;  /* 0x0000000bd8047209 */ /* 0x000fe20007810000 */
        /* <DEDUP_REMOVED lines=28> */
[----:B------:R-:W-:Y:S02]  /*5810*/  FSEL R199, R199, -INF , !P1 ;  /* 0xff800000c7c77808 */ /* 0x000fe40004800000 */
        /* <DEDUP_REMOVED lines=12> */
[----:B------:R-:W-:Y:S01]  /*58e0*/  ISETP.LT.OR P6, PT, R10, 0x5a, P6 ;  /* 0x0000005a0a00780c */ /* 0x000fe200037c1670 */
[----:B------:R-:W4:Y:S01]  /*58f0*/  LDL R43, [R1+0x35c] ;  /* 0x00035c00012b7983 */ /* 0x000f220000100800 */
[----:B------:R-:W-:-:S02]  /*5900*/  FMNMX.FTZ R7, R185, R0, !PT ;  /* 0x00000000b9077209 */ /* 0x000fc40007810000 */
[----:B------:R-:W-:Y:S01]  /*5910*/  FMNMX.FTZ R4, R188, R11, !PT ;  /* 0x0000000bbc047209 */ /* 0x000fe20007810000 */
[----:B------:R-:W4:Y:S01]  /*5920*/  LDL R52, [R1+0x360] ;  /* 0x0003600001347983 */ /* 0x000f220000100800 */
[----:B------:R-:W-:Y:S02]  /*5930*/  FMNMX.FTZ R12, R186, R7, !PT ;  /* 0x00000007ba0c7209 */ /* 0x000fe40007810000 */
[----:B------:R-:W-:Y:S01]  /*5940*/  FSEL R190, R190, -INF , !P6 ;  /* 0xff800000bebe7808 */ /* 0x000fe20007000000 */
[----:B------:R-:W2:Y:S01]  /*5950*/  LDL.64 R10, [R1+0x88] ;  /* 0x00008800010a7983 */ /* 0x000ea20000100a00 */
[----:B------:R-:W-:-:S03]  /*5960*/  FMNMX.FTZ R13, R189, R4, !PT ;  /* 0x00000004bd0d7209 */ /* 0x000fc60007810000 */
[----:B------:R-:W0:Y:S01]  /*5970*/  SHFL.BFLY PT, R7, R12, 0x2, 0x1f ;  /* 0x0c401f000c077f89 */ /* 0x000e2200000e0000 */
[----:B------:R-:W-:-:S03]  /*5980*/  FMNMX.FTZ R13, R190, R13, !PT ;  /* 0x0000000dbe0d7209 */ /* 0x000fc60007810000 */
[----:B------:R-:W4:Y:S04]  /*5990*/  LDL R45, [R1+0x364] ;  /* 0x00036400012d7983 */ /* 0x000f280000100800 */
[----:B------:R-:W-:Y:S04]  /*59a0*/  STL.64 [R1+0x210], R12 ;  /* 0x0002100c01007387 */ /* 0x000fe80000100a00 */
[----:B------:R-:W3:Y:S04]  /*59b0*/  LDL R19, [R1+0x214] ;  /* 0x0002140001137983 */ /* 0x000ee80000100800 */
[----:B------:R-:W4:Y:S04]  /*59c0*/  LDL R47, [R1+0x368] ;  /* 0x00036800012f7983 */ /* 0x000f280000100800 */
[----:B------:R-:W4:Y:S01]  /*59d0*/  LDL R49, [R1+0x36c] ;  /* 0x00036c0001317983 */ /* 0x000f220000100800 */
[----:B0-----:R-:W-:-:S03]  /*59e0*/  FMNMX.FTZ R0, R12, R7, !PT ;  /* 0x000000070c007209 */ /* 0x001fc60007810000 */
[----:B------:R-:W4:Y:S04]  /*59f0*/  LDL R54, [R1+0x370] ;  /* 0x0003700001367983 */ /* 0x000f280000100800 */
[----:B------:R-:W0:Y:S04]  /*5a00*/  SHFL.BFLY PT, R7, R0, 0x1, 0x1f ;  /* 0x0c201f0000077f89 */ /* 0x000e2800000e0000 */
[----:B------:R-:W4:Y:S04]  /*5a10*/  LDL R51, [R1+0x374] ;  /* 0x0003740001337983 */ /* 0x000f280000100800 */
[----:B------:R-:W4:Y:S04]  /*5a20*/  LDL R53, [R1+0x378] ;  /* 0x0003780001357983 */ /* 0x000f280000100800 */
[----:B------:R-:W4:Y:S04]  /*5a30*/  LDL R55, [R1+0x37c] ;  /* 0x00037c0001377983 */ /* 0x000f280000100800 */
[----:B------:R-:W4:Y:S04]  /*5a40*/  LDL R56, [R1+0x380] ;  /* 0x0003800001387983 */ /* 0x000f280000100800 */
[----:B------:R-:W4:Y:S01]  /*5a50*/  LDL R57, [R1+0x384] ;  /* 0x0003840001397983 */ /* 0x000f220000100800 */
[----:B0-----:R-:W-:-:S03]  /*5a60*/  FMNMX.FTZ R4, R0, R7, !PT ;  /* 0x0000000700047209 */ /* 0x001fc60007810000 */
[----:B------:R-:W4:Y:S04]  /*5a70*/  LDL R59, [R1+0x388] ;  /* 0x00038800013b7983 */ /* 0x000f280000100800 */
[----:B------:R0:W-:Y:S04]  /*5a80*/  STL [R1+0x210], R4 ;  /* 0x0002100401007387 */ /* 0x0001e80000100800 */
        /* <DEDUP_REMOVED lines=47> */
[----:B---3--:R-:W0:Y:S02]  /*5d80*/  SHFL.BFLY PT, R0, R19, 0x2, 0x1f ;  /* 0x0c401f0013007f89 */ /* 0x008e2400000e0000 */
[----:B0-----:R-:W-:-:S05]  /*5d90*/  FMNMX.FTZ R0, R0, R19, !PT ;  /* 0x0000001300007209 */ /* 0x001fca0007810000 */
[----:B------:R-:W0:Y:S01]  /*5da0*/  SHFL.BFLY PT, R7, R0, 0x1, 0x1f ;  /* 0x0c201f0000077f89 */ /* 0x000e2200000e0000 */
[----:B--2---:R-:W-:-:S03]  /*5db0*/  IMAD R10, R15, 0xc00, R10 ;  /* 0x00000c000f0a7824 */ /* 0x004fc600078e020a */
[----:B------:R1:W-:Y:S01]  /*5dc0*/  STL [R1+0x240], R14 ;  /* 0x0002400e01007387 */ /* 0x0003e20000100800 */
[----:B----4-:R-:W-:Y:S01]  /*5dd0*/  FMUL.FTZ R158, R156, R21 ;  /* 0x000000159c9e7220 */ /* 0x010fe20000410000 */
[----:B------:R-:W-:Y:S02]  /*5de0*/  FSETP.NEU.FTZ.AND P0, PT, R21, -INF , PT ;  /* 0xff8000001500780b */ /* 0x000fe40003f1d000 */
[----:B0-----:R-:W-:Y:S02]  /*5df0*/  FMNMX.FTZ R0, R0, R7, !PT ;  /* 0x0000000700007209 */ /* 0x001fe40007810000 */
[----:B------:R-:W-:Y:S02]  /*5e00*/  FSEL R158, R158, RZ, P0 ;  /* 0x000000ff9e9e7208 */ /* 0x000fe40000000000 */
[C---:B------:R-:W-:Y:S01]  /*5e10*/  FSETP.NEU.FTZ.AND P0, PT, R0.reuse, -INF , PT ;  /* 0xff8000000000780b */ /* 0x040fe20003f1d000 */
[-C--:B------:R-:W-:Y:S01]  /*5e20*/  FMUL.FTZ R159, R0, R156.reuse ;  /* 0x0000009c009f7220 */ /* 0x080fe20000410000 */
[----:B------:R0:W-:Y:S04]  /*5e30*/  STL [R1+0x250], R18 ;  /* 0x0002501201007387 */ /* 0x0001e80000100800 */
[----:B------:R-:W-:Y:S01]  /*5e40*/  FSEL R159, R159, RZ, P0 ;  /* 0x000000ff9f9f7208 */ /* 0x000fe20000000000 */
[----:B------:R2:W-:Y:S01]  /*5e50*/  STL [R1+0x260], R20 ;  /* 0x0002601401007387 */ /* 0x0005e20000100800 */
[-CC-:B------:R-:W-:Y:S01]  /*5e60*/  FFMA.FTZ R7, R99, R156.reuse, -R158.reuse ;  /* 0x0000009c63077223 */ /* 0x180fe2000001089e */
[-CC-:B-1----:R-:W-:Y:S01]  /*5e70*/  FFMA.FTZ R14, R97, R156.reuse, -R158.reuse ;  /* 0x0000009c610e7223 */ /* 0x182fe2000001089e */
[-CC-:B------:R-:W-:Y:S01]  /*5e80*/  FFMA.FTZ R15, R91, R156.reuse, -R158.reuse ;  /* 0x0000009c5b0f7223 */ /* 0x180fe2000001089e */
[----:B------:R1:W-:Y:S01]  /*5e90*/  STL [R1+0x270], R4 ;  /* 0x0002700401007387 */ /* 0x0003e20000100800 */
[-CC-:B0-----:R-:W-:Y:S01]  /*5ea0*/  FFMA.FTZ R18, R103, R156.reuse, -R159.reuse ;  /* 0x0000009c67127223 */ /* 0x181fe2000001089f */
[-CC-:B------:R-:W-:Y:S01]  /*5eb0*/  FFMA.FTZ R19, R95, R156.reuse, -R159.reuse ;  /* 0x0000009c5f137223 */ /* 0x180fe2000001089f */
[-CC-:B------:R-:W-:Y:S01]  /*5ec0*/  FFMA.FTZ R21, R89, R156.reuse, -R159.reuse ;  /* 0x0000009c59157223 */ /* 0x180fe2000001089f */
[-C--:B--2---:R-:W-:Y:S01]  /*5ed0*/  FFMA.FTZ R20, R93, R156.reuse, -R159 ;  /* 0x0000009c5d147223 */ /* 0x084fe2000001089f */
[----:B-1----:R-:W-:Y:S01]  /*5ee0*/  FFMA.FTZ R4, R101, R156, -R158 ;  /* 0x0000009c65047223 */ /* 0x002fe2000001089e */
[----:B------:R-:W-:Y:S08]  /*5ef0*/  MUFU.EX2 R7, R7 ;  /* 0x0000000700077308 */ /* 0x000ff00000000800 */
[----:B------:R-:W-:Y:S08]  /*5f00*/  MUFU.EX2 R4, R4 ;  /* 0x0000000400047308 */ /* 0x000ff00000000800 */
[----:B------:R-:W-:Y:S08]  /*5f10*/  MUFU.EX2 R14, R14 ;  /* 0x0000000e000e7308 */ /* 0x000ff00000000800 */
[----:B------:R-:W-:Y:S08]  /*5f20*/  MUFU.EX2 R15, R15 ;  /* 0x0000000f000f7308 */ /* 0x000ff00000000800 */
[----:B------:R-:W-:Y:S08]  /*5f30*/  MUFU.EX2 R18, R18 ;  /* 0x0000001200127308 */ /* 0x000ff00000000800 */
[----:B------:R-:W0:Y:S08]  /*5f40*/  MUFU.EX2 R19, R19 ;  /* 0x0000001300137308 */ /* 0x000e300000000800 */
[----:B------:R-:W-:Y:S08]  /*5f50*/  MUFU.EX2 R20, R20 ;  /* 0x0000001400147308 */ /* 0x000ff00000000800 */
[----:B------:R-:W1:Y:S01]  /*5f60*/  MUFU.EX2 R21, R21 ;  /* 0x0000001500157308 */ /* 0x000e620000000800 */
[----:B------:R-:W-:-:S02]  /*5f70*/  R2UR UR6, R10 ;  /* 0x000000000a0672ca */ /* 0x000fc400000e0000 */
[----:B------:R-:W-:Y:S01]  /*5f80*/  R2UR UR7, R11 ;  /* 0x000000000b0772ca */ /* 0x000fe200000e0000 */
[----:B------:R2:W-:Y:S01]  /*5f90*/  STL [R1+0x324], R152 ;  /* 0x0003249801007387 */ /* 0x0005e20000100800 */
[----:B0-----:R-:W-:-:S03]  /*5fa0*/  F2FP.F16.F32.PACK_AB R153, R19, R18 ;  /* 0x000000121399723e */ /* 0x001fc600000000ff */
[----:B------:R0:W-:Y:S01]  /*5fb0*/  STL [R1+0x328], R154 ;  /* 0x0003289a01007387 */ /* 0x0001e20000100800 */
[----:B--2---:R-:W-:Y:S02]  /*5fc0*/  F2FP.F16.F32.PACK_AB R152, R7, R4 ;  /* 0x000000040798723e */ /* 0x004fe400000000ff */
[----:B-1----:R-:W-:Y:S02]  /*5fd0*/  F2FP.F16.F32.PACK_AB R155, R21, R20 ;  /* 0x00000014159b723e */ /* 0x002fe400000000ff */
[----:B0-----:R-:W-:Y:S01]  /*5fe0*/  F2FP.F16.F32.PACK_AB R154, R15, R14 ;  /* 0x0000000e0f9a723e */ /* 0x001fe200000000ff */
        /* <DEDUP_REMOVED lines=99> */
[-CC-:B------:R-:W-:Y:S01]  /*6620*/  FFMA.FTZ R160, R160, R156.reuse, -R158.reuse ;  /* 0x0000009ca0a07223 */ /* 0x180fe2000001089e */
[-CC-:B------:R-:W-:Y:S01]  /*6630*/  FFMA.FTZ R161, R161, R156.reuse, -R158.reuse ;  /* 0x0000009ca1a17223 */ /* 0x180fe2000001089e */
[-CC-:B------:R-:W-:Y:S01]  /*6640*/  FFMA.FTZ R191, R191, R156.reuse, -R158.reuse ;  /* 0x0000009cbfbf7223 */ /* 0x180fe2000001089e */
[-C--:B------:R-:W-:Y:S01]  /*6650*/  FFMA.FTZ R192, R192, R156.reuse, -R158 ;  /* 0x0000009cc0c07223 */ /* 0x080fe2000001089e */
[-CC-:B------:R-:W-:Y:S01]  /*6660*/  FFMA.FTZ R225, R225, R156.reuse, -R159.reuse ;  /* 0x0000009ce1e17223 */ /* 0x180fe2000001089f */
[-CC-:B------:R-:W-:Y:S01]  /*6670*/  FFMA.FTZ R224, R224, R156.reuse, -R159.reuse ;  /* 0x0000009ce0e07223 */ /* 0x180fe2000001089f */
[-CC-:B------:R-:W-:Y:S01]  /*6680*/  FFMA.FTZ R223, R223, R156.reuse, -R159.reuse ;  /* 0x0000009cdfdf7223 */ /* 0x180fe2000001089f */
[----:B------:R-:W-:Y:S01]  /*6690*/  FFMA.FTZ R222, R222, R156, -R159 ;  /* 0x0000009cdede7223 */ /* 0x000fe2000001089f */
[----:B------:R0:W-:Y:S01]  /*66a0*/  STL [R1+0x3d8], R162 ;  /* 0x0003d8a201007387 */ /* 0x0001e20000100800 */
[----:B------:R-:W-:Y:S03]  /*66b0*/  MUFU.EX2 R160, R160 ;  /* 0x000000a000a07308 */ /* 0x000fe60000000800 */
[----:B------:R2:W-:Y:S04]  /*66c0*/  STL [R1+0x3e8], R163 ;  /* 0x0003e8a301007387 */ /* 0x0005e80000100800 */
[----:B------:R3:W-:Y:S01]  /*66d0*/  STL [R1+0x3f8], R164 ;  /* 0x0003f8a401007387 */ /* 0x0007e20000100800 */
[----:B------:R-:W4:Y:S03]  /*66e0*/  MUFU.EX2 R161, R161 ;  /* 0x000000a100a17308 */ /* 0x000f260000000800 */
[----:B------:R1:W-:Y:S05]  /*66f0*/  STL [R1+0x408], R165 ;  /* 0x000408a501007387 */ /* 0x0003ea0000100800 */
[----:B------:R-:W-:Y:S08]  /*6700*/  MUFU.EX2 R191, R191 ;  /* 0x000000bf00bf7308 */ /* 0x000ff00000000800 */
[----:B------:R-:W4:Y:S08]  /*6710*/  MUFU.EX2 R192, R192 ;  /* 0x000000c000c07308 */ /* 0x000f300000000800 */
[----:B0-----:R-:W-:Y:S08]  /*6720*/  MUFU.EX2 R162, R225 ;  /* 0x000000e100a27308 */ /* 0x001ff00000000800 */
[----:B--2---:R-:W0:Y:S08]  /*6730*/  MUFU.EX2 R163, R224 ;  /* 0x000000e000a37308 */ /* 0x004e300000000800 */
[----:B---3--:R-:W-:Y:S08]  /*6740*/  MUFU.EX2 R164, R223 ;  /* 0x000000df00a47308 */ /* 0x008ff00000000800 */
[----:B-1----:R-:W1:Y:S01]  /*6750*/  MUFU.EX2 R165, R222 ;  /* 0x000000de00a57308 */ /* 0x002e620000000800 */
[----:B------:R2:W-:Y:S04]  /*6760*/  STL [R1+0x418], R12 ;  /* 0x0004180c01007387 */ /* 0x0005e80000100800 */
[----:B------:R3:W-:Y:S01]  /*6770*/  STL [R1+0x430], R13 ;  /* 0x0004300d01007387 */ /* 0x0007e20000100800 */
[----:B--2---:R-:W-:-:S02]  /*6780*/  VIADD R12, R10, 0x80 ;  /* 0x000000800a0c7836 */ /* 0x004fc40000000000 */
[----:B---3--:R-:W-:-:S03]  /*6790*/  IMAD.MOV.U32 R13, RZ, RZ, R11 ;  /* 0x000000ffff0d7224 */ /* 0x008fc600078e000b */
        /* <DEDUP_REMOVED lines=22> */
[----:B------:R-:W-:-:S02]  /*6900*/  WARPGROUP.DEPBAR.LE gsb0, 0x0 ;  /* 0x00008000000079c5 */ /* 0x000fc40000010000 */
[----:B----4-:R-:W-:Y:S02]  /*6910*/  F2FP.F16.F32.PACK_AB R152, R161, R160 ;  /* 0x000000a0a198723e */ /* 0x010fe400000000ff */
[----:B------:R-:W-:Y:S02]  /*6920*/  F2FP.F16.F32.PACK_AB R154, R192, R191 ;  /* 0x000000bfc09a723e */ /* 0x000fe400000000ff */
[----:B0-----:R-:W-:Y:S02]  /*6930*/  F2FP.F16.F32.PACK_AB R153, R163, R162 ;  /* 0x000000a2a399723e */ /* 0x001fe400000000ff */
[----:B-1----:R-:W-:Y:S01]  /*6940*/  F2FP.F16.F32.PACK_AB R155, R165, R164 ;  /* 0x000000a4a59b723e */ /* 0x002fe200000000ff */
        /* <DEDUP_REMOVED lines=42> */
[----:B------:R-:W-:Y:S08]  /*6bf0*/  MUFU.EX2 R166, R166 ;  /* 0x000000a600a67308 */ /* 0x000ff00000000800 */
[----:B------:R-:W0:Y:S08]  /*6c00*/  MUFU.EX2 R167, R167 ;  /* 0x000000a700a77308 */ /* 0x000e300000000800 */
[----:B------:R-:W-:Y:S08]  /*6c10*/  MUFU.EX2 R168, R168 ;  /* 0x000000a800a87308 */ /* 0x000ff00000000800 */
[----:B------:R-:W1:Y:S08]  /*6c20*/  MUFU.EX2 R169, R169 ;  /* 0x000000a900a97308 */ /* 0x000e700000000800 */
[----:B------:R-:W-:Y:S08]  /*6c30*/  MUFU.EX2 R174, R174 ;  /* 0x000000ae00ae7308 */ /* 0x000ff00000000800 */
[----:B------:R-:W2:Y:S08]  /*6c40*/  MUFU.EX2 R175, R175 ;  /* 0x000000af00af7308 */ /* 0x000eb00000000800 */
[----:B------:R-:W-:Y:S08]  /*6c50*/  MUFU.EX2 R176, R176 ;  /* 0x000000b000b07308 */ /* 0x000ff00000000800 */
[----:B------:R-:W3:Y:S01]  /*6c60*/  MUFU.EX2 R177, R177 ;  /* 0x000000b100b17308 */ /* 0x000ee20000000800 */
[----:B------:R-:W-:-:S02]  /*6c70*/  VIADD R12, R10, 0x100 ;  /* 0x000001000a0c7836 */ /* 0x000fc40000000000 */
[----:B------:R-:W-:-:S03]  /*6c80*/  IMAD.MOV.U32 R13, RZ, RZ, R11 ;  /* 0x000000ffff0d7224 */ /* 0x000fc600078e000b */
[----:B------:R-:W-:Y:S02]  /*6c90*/  R2UR UR6, R12 ;  /* 0x000000000c0672ca */ /* 0x000fe400000e0000 */
[----:B------:R-:W-:Y:S01]  /*6ca0*/  R2UR UR7, R13 ;  /* 0x000000000d0772ca */ /* 0x000fe200000e0000 */
        /* <DEDUP_REMOVED lines=9> */
[----:B------:R-:W4:Y:S08]  /*6d40*/  MUFU.EX2 R171, R171 ;  /* 0x000000ab00ab7308 */ /* 0x000f300000000800 */
[----:B------:R-:W-:Y:S08]  /*6d50*/  MUFU.EX2 R172, R172 ;  /* 0x000000ac00ac7308 */ /* 0x000ff00000000800 */
[----:B------:R-:W4:Y:S01]  /*6d60*/  MUFU.EX2 R173, R173 ;  /* 0x000000ad00ad7308 */ /* 0x000f220000000800 */
[----:B------:R-:W-:-:S02]  /*6d70*/  WARPGROUP.DEPBAR.LE gsb0, 0x0 ;  /* 0x00008000000079c5 */ /* 0x000fc40000010000 */
[----:B0-----:R-:W-:Y:S02]  /*6d80*/  F2FP.F16.F32.PACK_AB R152, R167, R166 ;  /* 0x000000a6a798723e */ /* 0x001fe400000000ff */
[----:B-1----:R-:W-:Y:S02]  /*6d90*/  F2FP.F16.F32.PACK_AB R154, R169, R168 ;  /* 0x000000a8a99a723e */ /* 0x002fe400000000ff */
[----:B--2---:R-:W-:Y:S02]  /*6da0*/  F2FP.F16.F32.PACK_AB R153, R175, R174 ;  /* 0x000000aeaf99723e */ /* 0x004fe400000000ff */
[----:B---3--:R-:W-:Y:S01]  /*6db0*/  F2FP.F16.F32.PACK_AB R155, R177, R176 ;  /* 0x000000b0b19b723e */ /* 0x008fe200000000ff */
        /* <DEDUP_REMOVED lines=34> */
[----:B------:R-:W-:Y:S08]  /*6fe0*/  MUFU.EX2 R201, R201 ;  /* 0x000000c900c97308 */ /* 0x000ff00000000800 */
[----:B------:R-:W0:Y:S08]  /*6ff0*/  MUFU.EX2 R202, R202 ;  /* 0x000000ca00ca7308 */ /* 0x000e300000000800 */
[----:B------:R-:W-:Y:S08]  /*7000*/  MUFU.EX2 R203, R203 ;  /* 0x000000cb00cb7308 */ /* 0x000ff00000000800 */
[----:B------:R-:W1:Y:S01]  /*7010*/  MUFU.EX2 R204, R204 ;  /* 0x000000cc00cc7308 */ /* 0x000e620000000800 */
        /* <DEDUP_REMOVED lines=13> */
[----:B------:R-:W2:Y:S08]  /*70f0*/  MUFU.EX2 R179, R179 ;  /* 0x000000b300b37308 */ /* 0x000eb00000000800 */
[----:B------:R-:W-:Y:S08]  /*7100*/  MUFU.EX2 R182, R182 ;  /* 0x000000b600b67308 */ /* 0x000ff00000000800 */
[----:B------:R-:W3:Y:S08]  /*7110*/  MUFU.EX2 R193, R193 ;  /* 0x000000c100c17308 */ /* 0x000ef00000000800 */
[----:B------:R-:W-:Y:S08]  /*7120*/  MUFU.EX2 R194, R194 ;  /* 0x000000c200c27308 */ /* 0x000ff00000000800 */
[----:B------:R-:W3:Y:S08]  /*7130*/  MUFU.EX2 R195, R195 ;  /* 0x000000c300c37308 */ /* 0x000ef00000000800 */
[----:B------:R-:W-:Y:S08]  /*7140*/  MUFU.EX2 R196, R196 ;  /* 0x000000c400c47308 */ /* 0x000ff00000000800 */
[----:B------:R-:W3:Y:S01]  /*7150*/  MUFU.EX2 R197, R197 ;  /* 0x000000c500c57308 */ /* 0x000ee20000000800 */
[----:B------:R-:W-:-:S02]  /*7160*/  VIADD R12, R10, 0x200 ;  /* 0x000002000a0c7836 */ /* 0x000fc40000000000 */
[----:B------:R-:W-:Y:S01]  /*7170*/  IMAD.MOV.U32 R13, RZ, RZ, R11 ;  /* 0x000000ffff0d7224 */ /* 0x000fe200078e000b */
[----:B------:R-:W-:Y:S02]  /*7180*/  WARPGROUP.DEPBAR.LE gsb0, 0x0 ;  /* 0x00008000000079c5 */ /* 0x000fe40000010000 */
        /* <DEDUP_REMOVED lines=53> */
[----:B------:R-:W4:Y:S08]  /*74e0*/  MUFU.EX2 R185, R185 ;  /* 0x000000b900b97308 */ /* 0x000f300000000800 */
[----:B------:R-:W-:Y:S08]  /*74f0*/  MUFU.EX2 R186, R186 ;  /* 0x000000ba00ba7308 */ /* 0x000ff00000000800 */
[----:B------:R-:W4:Y:S01]  /*7500*/  MUFU.EX2 R159, R159 ;  /* 0x0000009f009f7308 */ /* 0x000f220000000800 */
[----:B------:R-:W-:Y:S01]  /*7510*/  VIADD R10, R10, 0x280 ;  /* 0x000002800a0a7836 */ /* 0x000fe20000000000 */
[----:B------:R-:W-:-:S02]  /*7520*/  WARPGROUP.DEPBAR.LE gsb0, 0x0 ;  /* 0x00008000000079c5 */ /* 0x000fc40000010000 */
[----:B--2---:R-:W-:Y:S02]  /*7530*/  F2FP.F16.F32.PACK_AB R152, R179, R178 ;  /* 0x000000b2b398723e */ /* 0x004fe400000000ff */
[----:B---3--:R-:W-:Y:S02]  /*7540*/  F2FP.F16.F32.PACK_AB R154, R193, R182 ;  /* 0x000000b6c19a723e */ /* 0x008fe400000000ff */
[----:B------:R-:W-:Y:S02]  /*7550*/  F2FP.F16.F32.PACK_AB R153, R195, R194 ;  /* 0x000000c2c399723e */ /* 0x000fe400000000ff */
[----:B------:R-:W-:Y:S01]  /*7560*/  F2FP.F16.F32.PACK_AB R155, R197, R196 ;  /* 0x000000c4c59b723e */ /* 0x000fe200000000ff */
        /* <DEDUP_REMOVED lines=32> */
[----:B--2---:R-:W-:-:S06]  /*7770*/  WARPGROUP.ARRIVE ;  /* 0x00000000000079c5 */ /* 0x004fcc0000000000 */
[----:B------:R-:W-:Y:S01]  /*7780*/  HGMMA.64x256x16.F32 R24, R152, gdesc[UR4].tnspB, R24, gsb0 ;  /* 0x43e0000498187df0 */ /* 0x000fe20008000818 */
[----:B------:R-:W-:Y:S02]  /*7790*/  R2UR UR6, R10 ;  /* 0x000000000a0672ca */ /* 0x000fe400000e0000 */
[----:B------:R-:W-:Y:S01]  /*77a0*/  R2UR UR7, R11 ;  /* 0x000000000b0772ca */ /* 0x000fe200000e0000 */
[----:B------:R2:W5:Y:S04]  /*77b0*/  LDL R10, [R1+0x1f8] ;  /* 0x0001f800010a7983 */ /* 0x0005680000100800 */
[----:B------:R-:W3:Y:S01]  /*77c0*/  LDL R11, [R1+0x28] ;  /* 0x00002800010b7983 */ /* 0x000ee20000100800 */
[----:B------:R-:W-:Y:S02]  /*77d0*/  WARPGROUP.DEPBAR.LE gsb0, 0x0 ;  /* 0x00008000000079c5 */ /* 0x000fe40000010000 */
[----:B0-----:R-:W-:-:S02]  /*77e0*/  F2FP.F16.F32.PACK_AB R152, R13, R12 ;  /* 0x0000000c0d98723e */ /* 0x001fc400000000ff */
[----:B-1----:R-:W-:Y:S02]  /*77f0*/  F2FP.F16.F32.PACK_AB R154, R158, R183 ;  /* 0x000000b79e9a723e */ /* 0x002fe400000000ff */
[----:B----4-:R-:W-:Y:S02]  /*7800*/  F2FP.F16.F32.PACK_AB R153, R185, R184 ;  /* 0x000000b8b999723e */ /* 0x010fe400000000ff */
        /* <DEDUP_REMOVED lines=50> */
[----:B------:R-:W-:Y:S01]  /*7b30*/  FADD.FTZ R174, R174, R165 ;  /* 0x000000a5aeae7221 */ /* 0x000fe20000010000 */
        /* <DEDUP_REMOVED lines=33> */
[----:B------:R-:W4:Y:S04]  /*7d50*/  LDL R153, [R1+0x240] ;  /* 0x0002400001997983 */ /* 0x000f280000100800 */
[----:B0-----:R-:W2:Y:S04]  /*7d60*/  LDL R115, [R1+0x244] ;  /* 0x0002440001737983 */ /* 0x001ea80000100800 */
        /* <DEDUP_REMOVED lines=154> */
[----:B------:R0:W-:Y:S02]  /*8710*/  STL [R1+0x68], RZ ;  /* 0x000068ff01007387 */ /* 0x0001e40000100800 */
[----:B------:R-:W-:Y:S01]  /*8720*/  FADD.FTZ R158, R158, R183 ;  /* 0x000000b79e9e7221 */ /* 0x000fe20000010000 */
[----:B------:R-:W-:Y:S01]  /*8730*/  FADD.FTZ R159, R159, R186 ;  /* 0x000000ba9f9f7221 */ /* 0x000fe20000010000 */
[----:B------:R0:W-:Y:S04]  /*8740*/  STL [R1+0x68], R227 ;  /* 0x000068e301007387 */ /* 0x0001e80000100800 */
[----:B------:R0:W-:Y:S04]  /*8750*/  STL [R1+0x68], R227 ;  /* 0x000068e301007387 */ /* 0x0001e80000100800 */
[----:B------:R0:W-:Y:S01]  /*8760*/  STL [R1+0x68], R227 ;  /* 0x000068e301007387 */ /* 0x0001e20000100800 */
[----:B---3--:R-:W-:-:S03]  /*8770*/  LOP3.LUT R11, R11, 0x1, RZ, 0xfc, !PT ;  /* 0x000000010b0b7812 */ /* 0x008fc600078efcff */
[----:B------:R0:W-:Y:S04]  /*8780*/  STL [R1+0x68], R227 ;  /* 0x000068e301007387 */ /* 0x0001e80000100800 */
[----:B------:R0:W-:Y:S04]  /*8790*/  STL [R1+0x68], R227 ;  /* 0x000068e301007387 */ /* 0x0001e80000100800 */
[----:B------:R0:W-:Y:S04]  /*87a0*/  STL [R1+0x68], R227 ;  /* 0x000068e301007387 */ /* 0x0001e80000100800 */
[----:B------:R0:W-:Y:S04]  /*87b0*/  STL [R1+0x214], R0 ;  /* 0x0002140001007387 */ /* 0x0001e80000100800 */
[----:B------:R0:W-:Y:S04]  /*87c0*/  STL.64 [R1+0x220], R158 ;  /* 0x0002209e01007387 */ /* 0x0001e80000100a00 */
[----:B----4-:R0:W-:Y:S04]  /*87d0*/  STL [R1+0x240], R153 ;  /* 0x0002409901007387 */ /* 0x0101e80000100800 */
        /* <DEDUP_REMOVED lines=131> */
.L_x_11303:
[----:B------:R-:W-:Y:S05]  /*9010*/  BSYNC B0 ;  /* 0x0000000000007941 */ /* 0x000fea0003800000 */
.L_x_11302:
        /* <DEDUP_REMOVED lines=11> */
[----:B------:R-:W-:-:S06]  /*90d0*/  UIADD3 UR44, UR44, -0x2, URZ ;  /* 0xfffffffe2c2c7890 */ /* 0x000fcc000fffe03f */
[----:B------:R-:W-:Y:S02]  /*90e0*/  IMAD.U32 R19, RZ, RZ, UR44 ;  /* 0x0000002cff137e24 */ /* 0x000fe4000f8e00ff */
[----:B--2---:R-:W-:-:S04]  /*90f0*/  IMAD.SHL.U32 R0, R0, 0x80, RZ ;  /* 0x0000008000007824 */ /* 0x004fc800078e00ff */
[----:B------:R-:W-:Y:S01]  /*9100*/  @P0 IMAD.HI.U32 R5, R0, R5, RZ ;  /* 0x0000000500050227 */ /* 0x000fe200078e00ff */
[----:B------:R-:W-:-:S03]  /*9110*/  PLOP3.LUT P0, PT, PT, PT, UP0, 0x40, 0x0 ;  /* 0x000000000000781c */ /* 0x000fc60003f0e808 */
[----:B------:R-:W-:Y:S01]  /*9120*/  IMAD.MOV.U32 R4, RZ, RZ, R0 ;  /* 0x000000ffff047224 */ /* 0x000fe200078e0000 */
[----:B------:R-:W-:-:S05]  /*9130*/  @P1 SHF.R.U32.HI R4, RZ, R6, R5 ;  /* 0x00000006ff041219 */ /* 0x000fca0000011605 */
[----:B------:R-:W-:-:S04]  /*9140*/  VIADD R5, R4, UR43 ;  /* 0x0000002b04057c36 */ /* 0x000fc80008000000 */
        /* <DEDUP_REMOVED lines=12> */
.L_x_11306:
[----:B------:R-:W-:-:S13]  /*9210*/  ISETP.NE.AND P0, PT, R3, 0x1, PT ;  /* 0x000000010300780c */ /* 0x000fda0003f05270 */
[----:B------:R-:W-:-:S05]  /*9220*/  @P0 IMAD.HI.U32 R8, R4, R8, RZ ;  /* 0x0000000804080227 */ /* 0x000fca00078e00ff */
[----:B------:R-:W-:-:S07]  /*9230*/  @P0 SHF.R.U32.HI R4, RZ, R9, R8 ;  /* 0x00000009ff040219 */ /* 0x000fce0000011608 */
.L_x_11307:
[----:B------:R-:W-:Y:S05]  /*9240*/  BSYNC B0 ;  /* 0x0000000000007941 */ /* 0x000fea0003800000 */
.L_x_11305:
[----:B------:R-:W-:-:S05]  /*9250*/  IMAD R3, R4, R3, R3 ;  /* 0x0000000304037224 */ /* 0x000fca00078e0203 */
[----:B------:R-:W-:-:S07]  /*9260*/  VIMNMX R2, R2, R3, PT ;  /* 0x0000000302027248 */ /* 0x000fce0003fe0100 */
.L_x_11304:
        /* <DEDUP_REMOVED lines=8> */
.L_x_11311:
[----:B------:R-:W-:-:S07]  /*92f0*/  MOV R192, 0x9310 ;  /* 0x0000931000c07802 */ /* 0x000fce0000000f00 */
[----:B------:R-:W-:Y:S05]  /*9300*/  CALL.REL.NOINC `($_ZN7cutlass13device_kernelIN5flash11enable_sm90INS1_16FlashAttnFwdSm90INS1_25CollectiveMainloopFwdSm90ILi2EN4cute5tupleIJNS5_1CILi1EEES8_S8_EEENS6_IJNS7_ILi128EEENS7_ILi96EEENS7_ILi64EEEEEELi256ENS_6half_tEfNS_4arch4Sm90ELb0ELb1ELb1ELb0ELb1ELb0ELb1ELb1ELb0ELb1ELb1ELb0EEENS1_21CollectiveEpilogueFwdINS6_IJSA_NS7_ILi256EEESB_EEES9_SE_SG_Li256ELb0ELb1ELb1ELb0EEENS1_19SingleTileSchedulerILb0ELb1ELb1ELi128EEEEEEEEEvNT_6ParamsE$_ZZN5flash25CollectiveMainloopFwdSm90ILi2EN4cute5tupleIJNS1_1CILi1EEES4_S4_EEENS2_IJNS3_ILi128EEENS3_ILi96EEENS3_ILi64EEEEEELi256EN7cutlass6half_tEfNSA_4arch4Sm90ELb0ELb1ELb1ELb0ELb1ELb0ELb1ELb1ELb0ELb1ELb1ELb0EE3mmaINS_16FlashAttnFwdSm90ISE_NS_21CollectiveEpilogueFwdINS2_IJS6_NS3_ILi256EEES7_EEES5_SB_SD_Li256ELb0ELb1ELb1ELb0EEENS_19SingleTileSchedulerILb0ELb1ELb1ELi128EEEE13SharedStorageENS1_6TensorINS1_11ArrayEngineIfLm128EEENS1_6LayoutINS2_IJNS2_IJNS3_ILi2EEEST_NS3_ILi32EEEEEES4_S4_EEENS2_IJNS2_IJS4_ST_NS3_ILi4EEEEEENS3_ILi0EEESZ_EEEEEEENS_7SoftmaxILi2ELi0EEEEEbRKNSE_6ParamsENSA_13PipelineAsyncILi2EEES19_RNSA_13PipelineStateILj2EEERT0_RT1_iRiRKNS_16SeqlenInfoQKNewKILb0ELb0EEENS2_IJiiiiEEERT_ENKUliT_T0_T1_E_clIZSF_ISO_S12_S14_EbS17_S19_S19_S1C_S1E_S1G_iS1H_S1L_S1M_S1O_EUlRS1P_iE1_NS3_ILb0EEENS3_ILb1EEEEEDaiS1P_S1Q_S1R_) ;  /* 0x00000324000c7944 */ /* 0x000fea0003c00000 */
[C---:B------:R-:W-:Y:S01]  /*9310*/  ISETP.GT.AND P0, PT, R19.reuse, R190, PT ;  /* 0x000000be1300720c */ /* 0x040fe20003f04270 */
[----:B------:R-:W-:-:S12]  /*9320*/  VIADD R19, R19, 0xffffffff ;  /* 0xffffffff13137836 */ /* 0x000fd80000000000 */
[----:B------:R-:W-:Y:S05]  /*9330*/  @P0 BRA `(.L_x_11311) ;  /* 0xfffffffc00ec0947 */ /* 0x000fea000383ffff */
[----:B------:R-:W-:Y:S05]  /*9340*/  BSYNC B0 ;  /* 0x0000000000007941 */ /* 0x000fea0003800000 */
.L_x_11310:
[----:B------:R-:W2:Y:S02]  /*9350*/  LDL R0, [R1+0x50] ;  /* 0x0000500001007983 */ /* 0x000ea40000100800 */
[----:B--2---:R-:W-:-:S07]  /*9360*/  IMAD.SHL.U32 R0, R0, 0x80, RZ ;  /* 0x0000008000007824 */ /* 0x004fce00078e00ff */
.L_x_11309:
[----:B------:R-:W-:Y:S05]  /*9370*/  BSYNC B1 ;  /* 0x0000000000017941 */ /* 0x000fea0003800000 */
.L_x_11308:
        /* <DEDUP_REMOVED lines=26> */
.L_x_11314:
[----:B------:R-:W-:Y:S02]  /*9520*/  ULDC UR4, c[0x0][0xadc] ;  /* 0x0002b70000047ab9 */ /* 0x000fe40000000800 */
[----:B------:R-:W-:-:S05]  /*9530*/  IMAD.U32 R5, RZ, RZ, UR4 ;  /* 0x00000004ff057e24 */ /* 0x000fca000f8e00ff */
[----:B------:R-:W-:-:S13]  /*9540*/  ISETP.NE.AND P0, PT, R5, 0x1, PT ;  /* 0x000000010500780c */ /* 0x000fda0003f05270 */
[----:B------:R-:W0:Y:S02]  /*9550*/  @P0 LDC.64 R6, c[0x0][0xae0] ;  /* 0x0002b800ff060b82 */ /* 0x000e240000000a00 */
[----:B0-----:R-:W-:-:S05]  /*9560*/  @P0 IMAD.HI.U32 R4, R0, R6, RZ ;  /* 0x0000000600040227 */ /* 0x001fca00078e00ff */
[----:B------:R-:W-:-:S07]  /*9570*/  @P0 SHF.R.U32.HI R0, RZ, R7, R4 ;  /* 0x00000007ff000219 */ /* 0x000fce0000011604 */
.L_x_11315:
[----:B------:R-:W-:Y:S05]  /*9580*/  BSYNC B0 ;  /* 0x0000000000007941 */ /* 0x000fea0003800000 */
.L_x_11313:
[----:B------:R-:W-:-:S05]  /*9590*/  IMAD R3, R0, R5, RZ ;  /* 0x0000000500037224 */ /* 0x000fca00078e02ff */
[----:B------:R-:W-:-:S07]  /*95a0*/  VIMNMX R2, R2, R3, !PT ;  /* 0x0000000302027248 */ /* 0x000fce0007fe0100 */
.L_x_11312:
[----:B------:R-:W-:Y:S01]  /*95b0*/  VIADD R2, R2, 0x5f ;  /* 0x0000005f02027836 */ /* 0x000fe20000000000 */
[----:B------:R-:W-:-:S03]  /*95c0*/  IADD3 R8, P1, R16, 0x28, RZ ;  /* 0x0000002810087810 */ /* 0x000fc60007f3e0ff */
[----:B------:R-:W-:-:S04]  /*95d0*/  IMAD.HI R2, R2, 0x2aaaaaab, RZ ;  /* 0x2aaaaaab02027827 */ /* 0x000fc800078e02ff */
[----:B------:R-:W-:Y:S01]  /*95e0*/  IMAD.X R9, RZ, RZ, R17, P1 ;  /* 0x000000ffff097224 */ /* 0x000fe200008e0611 */
[----:B------:R-:W-:Y:S01]  /*95f0*/  SHF.R.U32.HI R3, RZ, 0x1f, R2 ;  /* 0x0000001fff037819 */ /* 0x000fe20000011602 */
[----:B------:R-:W-:Y:S02]  /*9600*/  IMAD.MOV.U32 R6, RZ, RZ, R8 ;  /* 0x000000ffff067224 */ /* 0x000fe400078e0008 */
[----:B------:R-:W-:Y:S01]  /*9610*/  IMAD.MOV.U32 R7, RZ, RZ, R9 ;  /* 0x000000ffff077224 */ /* 0x000fe200078e0009 */
[----:B------:R-:W-:-:S04]  /*9620*/  LEA.HI.SX32 R3, R2, R3, 0x1c ;  /* 0x0000000302037211 */ /* 0x000fc800078fe2ff */
[----:B------:R-:W-:-:S04]  /*9630*/  VIMNMX R216, R3, UR40, !PT ;  /* 0x0000002803d87c48 */ /* 0x000fc8000ffe0100 */
[----:B------:R-:W-:-:S13]  /*9640*/  ISETP.GE.AND P0, PT, R19, R216, PT ;  /* 0x000000d81300720c */ /* 0x000fda0003f06270 */
[----:B------:R-:W-:Y:S05]  /*9650*/  @!P0 BRA `(.L_x_11316) ;  /* 0x000001ac00688947 */ /* 0x000fea0003800000 */
[----:B------:R0:W5:Y:S01]  /*9660*/  LDL.64 R6, [R1+0x198] ;  /* 0x0001980001067983 */ /* 0x0001620000100a00 */
[----:B------:R-:W-:-:S07]  /*9670*/  IMAD.MOV.U32 R171, RZ, RZ, R19 ;  /* 0x000000ffffab7224 */ /* 0x000fce00078e0013 */
.L_x_11335:
[----:B------:R-:W2:Y:S04]  /*9680*/  LDL R2, [R1+0x1f8] ;  /* 0x0001f80001027983 */ /* 0x000ea80000100800 */
[----:B------:R-:W3:Y:S04]  /*9690*/  LDL R0, [R1+0x200] ;  /* 0x0002000001007983 */ /* 0x000ee80000100800 */
[----:B-1----:R-:W4:Y:S01]  /*96a0*/  LDL R3, [R1] ;  /* 0x0000000001037983 */ /* 0x002f220000100800 */
[----:B--2---:R-:W-:-:S05]  /*96b0*/  VIADD R2, R2, 0x1 ;  /* 0x0000000102027836 */ /* 0x004fca0000000000 */
[----:B------:R-:W-:-:S13]  /*96c0*/  ISETP.NE.AND P0, PT, R2, 0x2, PT ;  /* 0x000000020200780c */ /* 0x000fda0003f05270 */
[----:B-----5:R1:W5:Y:S04]  /*96d0*/  @P0 LDL R4, [R1+0x1fc] ;  /* 0x0001fc0001040983 */ /* 0x0203680000100800 */
        /* <DEDUP_REMOVED lines=9> */
[----:B---3--:R-:W-:-:S02]  /*9770*/  @!P0 IMAD.MOV.U32 R2, RZ, RZ, RZ ;  /* 0x000000ffff028224 */ /* 0x008fc400078e00ff */
[----:B------:R-:W-:Y:S02]  /*9780*/  IMAD.MOV.U32 R18, RZ, RZ, R8 ;  /* 0x000000ffff127224 */ /* 0x000fe400078e0008 */
[----:B------:R-:W-:Y:S01]  /*9790*/  IMAD.MOV.U32 R19, RZ, RZ, R9 ;  /* 0x000000ffff137224 */ /* 0x000fe200078e0009 */
[----:B--2---:R-:W-:-:S05]  /*97a0*/  @!P0 LOP3.LUT R4, R5, 0x1, RZ, 0x3c, !PT ;  /* 0x0000000105048812 */ /* 0x004fca00078e3cff */
[----:B------:R1:W-:Y:S01]  /*97b0*/  @!P0 STL [R1+0x1fc], R4 ;  /* 0x0001fc0401008387 */ /* 0x0003e20000100800 */
[----:B------:R-:W-:Y:S05]  /*97c0*/  @!P1 BRA `(.L_x_11318) ;  /* 0x0000000000049947 */ /* 0x000fea0003800000 */
[----:B------:R-:W-:Y:S01]  /*97d0*/  BPT.TRAP 0x1 ;  /* 0x000000040000795c */ /* 0x000fe20000300000 */
.L_x_11318:
[----:B------:R-:W-:Y:S05]  /*97e0*/  BSYNC B0 ;  /* 0x0000000000007941 */ /* 0x000fea0003800000 */
.L_x_11317:
[----:B------:R-:W2:Y:S01]  /*97f0*/  LDL.64 R8, [R1+0x18] ;  /* 0x0000180001087983 */ /* 0x000ea20000100a00 */
[----:B-----5:R-:W-:Y:S02]  /*9800*/  SHF.L.U32 R5, R4, 0x1f, RZ ;  /* 0x0000001f04057819 */ /* 0x020fe400000006ff */
[----:B--2---:R-:W-:-:S05]  /*9810*/  MOV R3, R8 ;  /* 0x0000000800037202 */ /* 0x004fca0000000f00 */
[----:B------:R-:W-:-:S04]  /*9820*/  IMAD R2, R2, 0x8, R3 ;  /* 0x0000000802027824 */ /* 0x000fc800078e0203 */
[----:B------:R2:W3:Y:S01]  /*9830*/  SYNCS.PHASECHK.TRANS64.TRYWAIT P0, [R2+URZ], R5 ;  /* 0x00000005020075a7 */ /* 0x0004e2000800017f */
[----:B------:R2:W5:Y:S01]  /*9840*/  LDL.64 R8, [R1+0x1f8] ;  /* 0x0001f80001087983 */ /* 0x0005620000100a00 */
[----:B------:R-:W-:Y:S04]  /*9850*/  BSSY B0, `(.L_x_11319) ;  /* 0x0000003000007945 */ /* 0x000fe80003800000 */
[----:B------:R-:W-:Y:S05]  /*9860*/  @!P1 BRA `(.L_x_11320) ;  /* 0x0000000000049947 */ /* 0x000fea0003800000 */
[----:B------:R-:W-:Y:S01]  /*9870*/  BPT.TRAP 0x1 ;  /* 0x000000040000795c */ /* 0x000fe20000300000 */
.L_x_11320:
[----:B------:R-:W-:Y:S05]  /*9880*/  BSYNC B0 ;  /* 0x0000000000007941 */ /* 0x000fea0003800000 */
.L_x_11319:
[----:B------:R-:W-:Y:S04]  /*9890*/  BSSY B0, `(.L_x_11321) ;  /* 0x0000006000007945 */ /* 0x000fe80003800000 */
[----:B---3--:R-:W-:Y:S05]  /*98a0*/  @P0 BRA `(.L_x_11322) ;  /* 0x0000000000100947 */ /* 0x008fea0003800000 */
[----:B-----5:R-:W-:Y:S01]  /*98b0*/  IMAD R8, R8, 0x8, R3 ;  /* 0x0000000808087824 */ /* 0x020fe200078e0203 */
[----:B------:R-:W-:-:S04]  /*98c0*/  SHF.L.U32 R9, R9, 0x1f, RZ ;  /* 0x0000001f09097819 */ /* 0x000fc800000006ff */
[----:B------:R-:W3:Y:S02]  /*98d0*/  SYNCS.PHASECHK.TRANS64.TRYWAIT P0, [R8+URZ], R9 ;  /* 0x00000009080075a7 */ /* 0x000ee4000800017f */
[----:B---3--:R-:W-:Y:S05]  /*98e0*/  @!P0 BRA `(.L_x_11323) ;  /* 0x000002e400188947 */ /* 0x008fea0003800000 */
.L_x_11322:
[----:B------:R-:W-:Y:S05]  /*98f0*/  BSYNC B0 ;  /* 0x0000000000007941 */ /* 0x000fea0003800000 */
.L_x_11321:
[----:B---3-5:R-:W3:Y:S04]  /*9900*/  LDL R9, [R1+0x1f8] ;  /* 0x0001f80001097983 */ /* 0x028ee80000100800 */
[----:B--2---:R-:W3:Y:S01]  /*9910*/  LDL.64 R2, [R1+0x80] ;  /* 0x0000800001027983 */ /* 0x004ee20000100a00 */
[----:B------:R-:W-:Y:S05]  /*9920*/  WARPSYNC.ALL ;  /* 0x0000000000007948 */ /* 0x000fea0003800000 */
[----:B------:R-:W2:Y:S04]  /*9930*/  LDL.64 R14, [R1+0x78] ;  /* 0x00007800010e7983 */ /* 0x000ea80000100a00 */
[----:B-1----:R-:W4:Y:S04]  /*9940*/  LDL.64 R4, [R1+0x78] ;  /* 0x0000780001047983 */ /* 0x002f280000100a00 */
[----:B------:R-:W4:Y:S01]  /*9950*/  LDL.64 R10, [R1+0x78] ;  /* 0x00007800010a7983 */ /* 0x000f220000100a00 */
[----:B---3--:R-:W-:Y:S01]  /*9960*/  IMAD R2, R9, 0x300, R2 ;  /* 0x0000030009027824 */ /* 0x008fe200078e0202 */
[----:B------:R-:W-:-:S02]  /*9970*/  R2UR UR7, R3 ;  /* 0x00000000030772ca */ /* 0x000fc400000e0000 */
[----:B------:R-:W3:Y:S01]  /*9980*/  LDL.64 R12, [R1+0x78] ;  /* 0x00007800010c7983 */ /* 0x000ee20000100a00 */
[----:B------:R-:W-:Y:S01]  /*9990*/  WARPGROUP.ARRIVE ;  /* 0x00000000000079c5 */ /* 0x000fe20000000000 */
[C---:B------:R-:W-:Y:S01]  /*99a0*/  R2UR UR6, R2.reuse ;  /* 0x00000000020672ca */ /* 0x040fe200000e0000 */
[----:B------:R-:W-:Y:S01]  /*99b0*/  IMAD.MOV.U32 R217, RZ, RZ, 0x1 ;  /* 0x00000001ffd97424 */ /* 0x000fe200078e00ff */
[----:B------:R1:W-:Y:S04]  /*99c0*/  STL [R1+0x60], RZ ;  /* 0x000060ff01007387 */ /* 0x0003e80000100800 */
[----:B------:R1:W-:Y:S04]  /*99d0*/  STL [R1+0x60], R217 ;  /* 0x000060d901007387 */ /* 0x0003e80000100800 */
[----:B------:R1:W-:Y:S04]  /*99e0*/  STL [R1+0x60], R217 ;  /* 0x000060d901007387 */ /* 0x0003e80000100800 */
[----:B------:R1:W-:Y:S04]  /*99f0*/  STL [R1+0x60], R217 ;  /* 0x000060d901007387 */ /* 0x0003e80000100800 */
[----:B------:R1:W-:Y:S01]  /*9a00*/  STL [R1+0x60], R217 ;  /* 0x000060d901007387 */ /* 0x0003e20000100800 */
[----:B------:R-:W-:-:S02]  /*9a10*/  VIADD R8, R2, 0x2 ;  /* 0x0000000202087836 */ /* 0x000fc40000000000 */
[----:B------:R-:W-:Y:S01]  /*9a20*/  IMAD.MOV.U32 R9, RZ, RZ, R3 ;  /* 0x000000ffff097224 */ /* 0x000fe200078e0003 */
[----:B--2---:R-:W-:Y:S02]  /*9a30*/  R2UR UR4, R14 ;  /* 0x000000000e0472ca */ /* 0x004fe400000e0000 */
[----:B------:R-:W-:Y:S01]  /*9a40*/  R2UR UR5, R15 ;  /* 0x000000000f0572ca */ /* 0x000fe200000e0000 */
[----:B----4-:R-:W-:Y:S01]  /*9a50*/  VIADD R4, R4, 0x2 ;  /* 0x0000000204047836 */ /* 0x010fe20000000000 */
[----:B------:R1:W5:Y:S11]  /*9a60*/  LDL.64 R14, [R1+0x1f8] ;  /* 0x0001f800010e7983 */ /* 0x0003760000100a00 */
[----:B------:R-:W-:Y:S01]  /*9a70*/  HGMMA.64x96x16.F32 R24, gdesc[UR4], RZ, !UPT, gsb0 ;  /* 0x01600000041879f0 */ /* 0x000fe2000c0008ff */
[----:B------:R-:W-:-:S02]  /*9a80*/  R2UR UR6, R8 ;  /* 0x00000000080672ca */ /* 0x000fc400000e0000 */
[----:B------:R-:W-:Y:S02]  /*9a90*/  R2UR UR7, R9 ;  /* 0x00000000090772ca */ /* 0x000fe400000e0000 */
[----:B------:R-:W-:Y:S02]  /*9aa0*/  R2UR UR4, R4 ;  /* 0x00000000040472ca */ /* 0x000fe400000e0000 */
[----:B------:R-:W-:Y:S01]  /*9ab0*/  R2UR UR5, R5 ;  /* 0x00000000050572ca */ /* 0x000fe200000e0000 */
[----:B------:R-:W-:Y:S02]  /*9ac0*/  WARPGROUP.DEPBAR.LE gsb0, 0x0 ;  /* 0x00008000000079c5 */ /* 0x000fe40000010000 */
[----:B------:R-:W2:Y:S01]  /*9ad0*/  LD.E R0, desc[UR36][R18.64] ;  /* 0x0000002412007980 */ /* 0x000ea2000c101900 */
[----:B------:R-:W-:-:S09]  /*9ae0*/  WARPGROUP.ARRIVE ;  /* 0x00000000000079c5 */ /* 0x000fd20000000000 */
        /* <DEDUP_REMOVED lines=12> */
[----:B---3--:R-:W-:Y:S01]  /*9bb0*/  VIADD R12, R12, 0x6 ;  /* 0x000000060c0c7836 */ /* 0x008fe20000000000 */
[----:B------:R-:W-:Y:S02]  /*9bc0*/  R2UR UR6, R2 ;  /* 0x00000000020672ca */ /* 0x000fe400000e0000 */
[----:B------:R-:W-:Y:S02]  /*9bd0*/  R2UR UR7, R3 ;  /* 0x00000000030772ca */ /* 0x000fe400000e0000 */
[----:B------:R-:W-:Y:S02]  /*9be0*/  R2UR UR4, R12 ;  /* 0x000000000c0472ca */ /* 0x000fe400000e0000 */
[----:B------:R-:W-:Y:S01]  /*9bf0*/  R2UR UR5, R13 ;  /* 0x000000000d0572ca */ /* 0x000fe200000e0000 */
[----:B------:R-:W-:Y:S02]  /*9c00*/  WARPGROUP.DEPBAR.LE gsb0, 0x0 ;  /* 0x00008000000079c5 */ /* 0x000fe40000010000 */
[----:B------:R-:W-:-:S10]  /*9c10*/  WARPGROUP.ARRIVE ;  /* 0x00000000000079c5 */ /* 0x000fd40000000000 */
[----:B------:R-:W-:Y:S01]  /*9c20*/  HGMMA.64x96x16.F32 R24, gdesc[UR4], R24, gsb0 ;  /* 0x01600000041879f0 */ /* 0x000fe20008000818 */
[----:B------:R-:W-:Y:S01]  /*9c30*/  BSSY B0, `(.L_x_11324) ;  /* 0x0000006000007945 */ /* 0x000fe20003800000 */
[----:B--2---:R-:W-:-:S04]  /*9c40*/  LOP3.LUT R0, R0, 0x1, RZ, 0xfc, !PT ;  /* 0x0000000100007812 */ /* 0x004fc800078efcff */
[----:B------:R-:W-:Y:S01]  /*9c50*/  ISETP.NE.AND P0, PT, R0, 0x3, PT ;  /* 0x000000030000780c */ /* 0x000fe20003f05270 */
[----:B------:R-:W-:-:S12]  /*9c60*/  WARPGROUP.DEPBAR.LE gsb0, 0x0 ;  /* 0x00008000000079c5 */ /* 0x000fd80000010000 */
[----:B-1----:R-:W-:Y:S05]  /*9c70*/  @!P0 BRA `(.L_x_11325) ;  /* 0x0000000000048947 */ /* 0x002fea0003800000 */
[----:B------:R-:W-:Y:S01]  /*9c80*/  BPT.TRAP 0x1 ;  /* 0x000000040000795c */ /* 0x000fe20000300000 */
.L_x_11325:
[----:B------:R-:W-:Y:S05]  /*9c90*/  BSYNC B0 ;  /* 0x0000000000007941 */ /* 0x000fea0003800000 */
.L_x_11324:
[----:B------:R-:W2:Y:S01]  /*9ca0*/  LD.E.64 R2, desc[UR36][R18.64+0x18] ;  /* 0x0000182412027980 */ /* 0x000ea2000c101b00 */
[----:B-----5:R-:W-:Y:S02]  /*9cb0*/  SHF.L.U32 R15, R15, 0x1f, RZ ;  /* 0x0000001f0f0f7819 */ /* 0x020fe400000006ff */
[----:B--2---:R-:W-:-:S05]  /*9cc0*/  MOV R3, R2 ;  /* 0x0000000200037202 */ /* 0x004fca0000000f00 */
[----:B------:R-:W-:-:S04]  /*9cd0*/  IMAD R0, R14, 0x8, R3 ;  /* 0x000000080e007824 */ /* 0x000fc800078e0203 */
[----:B------:R1:W2:Y:S01]  /*9ce0*/  SYNCS.PHASECHK.TRANS64.TRYWAIT P0, [R0+URZ], R15 ;  /* 0x0000000f000075a7 */ /* 0x0002a2000800017f */
[----:B------:R-:W3:Y:S01]  /*9cf0*/  LD.E R2, desc[UR36][R18.64] ;  /* 0x0000002412027980 */ /* 0x000ee2000c101900 */
[----:B------:R-:W-:Y:S01]  /*9d00*/  BSSY B0, `(.L_x_11326) ;  /* 0x0000005000007945 */ /* 0x000fe20003800000 */
[----:B---3--:R-:W-:-:S04]  /*9d10*/  LOP3.LUT R2, R2, 0x1, RZ, 0xfc, !PT ;  /* 0x0000000102027812 */ /* 0x008fc800078efcff */
[----:B------:R-:W-:-:S13]  /*9d20*/  ISETP.NE.AND P1, PT, R2, 0x3, PT ;  /* 0x000000030200780c */ /* 0x000fda0003f25270 */
[----:B-12---:R-:W-:Y:S05]  /*9d30*/  @!P1 BRA `(.L_x_11327) ;  /* 0x0000000000049947 */ /* 0x006fea0003800000 */
[----:B------:R-:W-:Y:S01]  /*9d40*/  BPT.TRAP 0x1 ;  /* 0x000000040000795c */ /* 0x000fe20000300000 */
.L_x_11327:
[----:B------:R-:W-:Y:S05]  /*9d50*/  BSYNC B0 ;  /* 0x0000000000007941 */ /* 0x000fea0003800000 */
.L_x_11326:
[----:B------:R-:W-:Y:S04]  /*9d60*/  BSSY B0, `(.L_x_11328) ;  /* 0x0000007000007945 */ /* 0x000fe80003800000 */
[----:B------:R-:W-:Y:S05]  /*9d70*/  @P0 BRA `(.L_x_11329) ;  /* 0x0000000000140947 */ /* 0x000fea0003800000 */
[----:B------:R-:W2:Y:S02]  /*9d80*/  LD.E.64 R2, desc[UR36][R18.64+0x18] ;  /* 0x0000182412027980 */ /* 0x000ea4000c101b00 */
[----:B--2---:R-:W-:-:S05]  /*9d90*/  MOV R3, R2 ;  /* 0x0000000200037202 */ /* 0x004fca0000000f00 */
[----:B------:R-:W-:-:S04]  /*9da0*/  IMAD R14, R14, 0x8, R3 ;  /* 0x000000080e0e7824 */ /* 0x000fc800078e0203 */
[----:B------:R-:W1:Y:S02]  /*9db0*/  SYNCS.PHASECHK.TRANS64.TRYWAIT P0, [R14+URZ], R15 ;  /* 0x0000000f0e0075a7 */ /* 0x000e64000800017f */
[----:B-1----:R-:W-:Y:S05]  /*9dc0*/  @!P0 BRA `(.L_x_11330) ;  /* 0x000002dc00f48947 */ /* 0x002fea0003800000 */
.L_x_11329:
[----:B------:R-:W-:Y:S05]  /*9dd0*/  BSYNC B0 ;  /* 0x0000000000007941 */ /* 0x000fea0003800000 */
.L_x_11328:
[----:B-1----:R-:W2:Y:S04]  /*9de0*/  LDL R15, [R1+0x1f8] ;  /* 0x0001f800010f7983 */ /* 0x002ea80000100800 */
[----:B------:R-:W2:Y:S04]  /*9df0*/  LDL.64 R2, [R1+0xf8] ;  /* 0x0000f80001027983 */ /* 0x000ea80000100a00 */
[----:B------:R-:W3:Y:S04]  /*9e00*/  LDL R0, [R1+0x70] ;  /* 0x0000700001007983 */ /* 0x000ee80000100800 */
[----:B------:R-:W4:Y:S04]  /*9e10*/  LDL.64 R4, [R1+0xf0] ;  /* 0x0000f00001047983 */ /* 0x000f280000100a00 */
[----:B------:R-:W4:Y:S04]  /*9e20*/  LDL.64 R8, [R1+0xf0] ;  /* 0x0000f00001087983 */ /* 0x000f280000100a00 */
[----:B------:R-:W4:Y:S04]  /*9e30*/  LDL.64 R10, [R1+0xf0] ;  /* 0x0000f000010a7983 */ /* 0x000f280000100a00 */
[----:B------:R-:W4:Y:S01]  /*9e40*/  LDL.64 R12, [R1+0xf0] ;  /* 0x0000f000010c7983 */ /* 0x000f220000100a00 */
[----:B------:R-:W-:Y:S05]  /*9e50*/  WARPSYNC.ALL ;  /* 0x0000000000007948 */ /* 0x000fea0003800000 */
[----:B------:R-:W-:Y:S01]  /*9e60*/  WARPGROUP.ARRIVE ;  /* 0x00000000000079c5 */ /* 0x000fe20000000000 */
[----:B--2---:R-:W-:Y:S01]  /*9e70*/  IMAD R2, R15, 0xc00, R2 ;  /* 0x00000c000f027824 */ /* 0x004fe200078e0202 */
[----:B------:R-:W-:Y:S01]  /*9e80*/  R2UR UR7, R3 ;  /* 0x00000000030772ca */ /* 0x000fe200000e0000 */
[----:B------:R-:W2:Y:S01]  /*9e90*/  LDL.64 R14, [R1+0xf0] ;  /* 0x0000f000010e7983 */ /* 0x000ea20000100a00 */
[----:B---3--:R-:W-:-:S02]  /*9ea0*/  ISETP.NE.U32.AND P0, PT, R0, RZ, PT ;  /* 0x000000ff0000720c */ /* 0x008fc40003f05070 */
        /* <DEDUP_REMOVED lines=131> */
[----:B------:R-:W-:Y:S01]  /*a6e0*/  R2UR UR6, R4 ;  /* 0x00000000040672ca */ /* 0x000fe200000e0000 */
[----:B------:R-:W2:Y:S01]  /*a6f0*/  LDL R14, [R1] ;  /* 0x00000000010e7983 */ /* 0x000ea20000100800 */
[----:B------:R-:W-:-:S02]  /*a700*/  R2UR UR7, R5 ;  /* 0x00000000050772ca */ /* 0x000fc400000e0000 */
[----:B------:R-:W-:Y:S01]  /*a710*/  R2UR UR5, R15 ;  /* 0x000000000f0572ca */ /* 0x000fe200000e0000 */
[----:B---3--:R-:W-:Y:S01]  /*a720*/  VIADD R8, R8, 0xc02 ;  /* 0x00000c0208087836 */ /* 0x008fe20000000000 */
        /* <DEDUP_REMOVED lines=10> */
[----:B----4-:R-:W-:-:S02]  /*a7d0*/  VIADD R10, R10, 0xc04 ;  /* 0x00000c040a0a7836 */ /* 0x010fc40000000000 */
        /* <DEDUP_REMOVED lines=39> */
[----:B------:R-:W-:Y:S01]  /*aa50*/  BSSY B0, `(.L_x_11331) ;  /* 0x0000005000007945 */ /* 0x000fe20003800000 */
[----:B------:R-:W-:-:S02]  /*aa60*/  WARPGROUP.DEPBAR.LE gsb0, 0x0 ;  /* 0x00008000000079c5 */ /* 0x000fc40000010000 */
[----:B------:R1:W-:Y:S09]  /*aa70*/  BAR.ARV R228, 0x100 ;  /* 0x000400e40000751d */ /* 0x0003f20000002000 */
[----:B-1----:R-:W-:Y:S05]  /*aa80*/  @!P0 BRA `(.L_x_11332) ;  /* 0x0000000000048947 */ /* 0x002fea0003800000 */
[----:B------:R-:W-:Y:S01]  /*aa90*/  BPT.TRAP 0x1 ;  /* 0x000000040000795c */ /* 0x000fe20000300000 */
.L_x_11332:
[----:B------:R-:W-:Y:S05]  /*aaa0*/  BSYNC B0 ;  /* 0x0000000000007941 */ /* 0x000fea0003800000 */
.L_x_11331:
[----:B------:R-:W2:Y:S04]  /*aab0*/  LDL.64 R2, [R1+0x20] ;  /* 0x0000200001027983 */ /* 0x000ea80000100a00 */
        /* <DEDUP_REMOVED lines=9> */
[----:B--2---:R-:W-:-:S05]  /*ab50*/  MOV R3, R2 ;  /* 0x0000000200037202 */ /* 0x004fca0000000f00 */
[----:B-----5:R-:W-:-:S05]  /*ab60*/  IMAD R0, R0, 0x8, R3 ;  /* 0x0000000800007824 */ /* 0x020fca00078e0203 */
[----:B------:R-:W-:-:S04]  /*ab70*/  PRMT R0, R15, 0x654, R0 ;  /* 0x000006540f007816 */ /* 0x000fc80000000000 */
[----:B------:R1:W-:Y:S01]  /*ab80*/  SYNCS.ARRIVE.TRANS64.RED.A1T0 RZ, [R0+URZ], RZ ;  /* 0x000000ff00ff79a7 */ /* 0x0003e2000810043f */
[----:B------:R-:W2:Y:S04]  /*ab90*/  LDL.64 R2, [R1+0x150] ;  /* 0x0001500001027983 */ /* 0x000ea80000100a00 */
[----:B------:R-:W1:Y:S04]  /*aba0*/  LDL.64 R8, [R1+0x210] ;  /* 0x0002100001087983 */ /* 0x000e680000100a00 */
        /* <DEDUP_REMOVED lines=41> */
[----:B--2---:R-:W2:Y:S01]  /*ae40*/  LD.E R2, desc[UR36][R2.64] ;  /* 0x0000002402027980 */ /* 0x004ea2000c101900 */
[----:B------:R0:W-:Y:S01]  /*ae50*/  BAR.SYNC.DEFER_BLOCKING R229, 0x100 ;  /* 0x000400e50000751d */ /* 0x0001e20000010000 */
[-C--:B--2---:R-:W-:Y:S01]  /*ae60*/  FMUL.FTZ R74, R24, R2.reuse ;  /* 0x00000002184a7220 */ /* 0x084fe20000410000 */
[-C--:B------:R-:W-:Y:S01]  /*ae70*/  FMUL.FTZ R75, R25, R2.reuse ;  /* 0x00000002194b7220 */ /* 0x080fe20000410000 */
[----:B------:R-:W-:-:S04]  /*ae80*/  FMUL.FTZ R76, R28, R2 ;  /* 0x000000021c4c7220 */ /* 0x000fc80000410000 */
[----:B------:R-:W1:Y:S01]  /*ae90*/  MUFU.TANH R74, R74 ;  /* 0x0000004a004a7308 */ /* 0x000e620000002400 */
[-C--:B------:R-:W-:Y:S01]  /*aea0*/  FMUL.FTZ R77, R29, R2.reuse ;  /* 0x000000021d4d7220 */ /* 0x080fe20000410000 */
[----:B------:R-:W-:-:S06]  /*aeb0*/  FMUL.FTZ R159, R32, R2 ;  /* 0x00000002209f7220 */ /* 0x000fcc0000410000 */
[----:B------:R-:W2:Y:S01]  /*aec0*/  MUFU.TANH R75, R75 ;  /* 0x0000004b004b7308 */ /* 0x000ea20000002400 */
[----:B------:R-:W-:-:S07]  /*aed0*/  FMUL.FTZ R158, R33, R2 ;  /* 0x00000002219e7220 */ /* 0x000fce0000410000 */
[----:B------:R-:W3:Y:S01]  /*aee0*/  MUFU.TANH R76, R76 ;  /* 0x0000004c004c7308 */ /* 0x000ee20000002400 */
        /* <DEDUP_REMOVED lines=53> */
[----:B------:R-:W-:Y:S01]  /*b240*/  FMUL.FTZ R208, R71, R2 ;  /* 0x0000000247d07220 */ /* 0x000fe20000410000 */
[----:B------:R-:W4:Y:S01]  /*b250*/  LDL.64 R26, [R1+0x3f8] ;  /* 0x0003f800011a7983 */ /* 0x000f220000100a00 */
[----:B------:R-:W0:Y:S01]  /*b260*/  MUFU.TANH R73, R73 ;  /* 0x0000004900497308 */ /* 0x000e220000002400 */
[----:B-1----:R-:W-:-:S02]  /*b270*/  FMNMX.FTZ R3, R22, R3, !PT ;  /* 0x0000000316037209 */ /* 0x002fc40007810000 */
[----:B------:R-:W4:Y:S04]  /*b280*/  LDL.64 R50, [R1+0x338] ;  /* 0x0003380001327983 */ /* 0x000f280000100a00 */
[----:B------:R-:W4:Y:S01]  /*b290*/  LDL.64 R32, [R1+0x408] ;  /* 0x0004080001207983 */ /* 0x000f220000100a00 */
[----:B------:R-:W1:Y:S03]  /*b2a0*/  MUFU.TANH R21, R21 ;  /* 0x0000001500157308 */ /* 0x000e660000002400 */
[----:B------:R-:W4:Y:S04]  /*b2b0*/  LDL.64 R40, [R1+0x438] ;  /* 0x0004380001287983 */ /* 0x000f280000100a00 */
[----:B------:R-:W4:Y:S01]  /*b2c0*/  LDL.64 R36, [R1+0x3a8] ;  /* 0x0003a80001247983 */ /* 0x000f220000100a00 */
[----:B------:R-:W1:Y:S01]  /*b2d0*/  MUFU.TANH R72, R72 ;  /* 0x0000004800487308 */ /* 0x000e620000002400 */
[----:B--2---:R-:W-:-:S02]  /*b2e0*/  FMNMX.FTZ R0, R20, R3, !PT ;  /* 0x0000000314007209 */ /* 0x004fc40007810000 */
[----:B------:R-:W2:Y:S04]  /*b2f0*/  LDL.64 R44, [R1+0x398] ;  /* 0x00039800012c7983 */ /* 0x000ea80000100a00 */
[----:B------:R-:W2:Y:S01]  /*b300*/  LDL.64 R30, [R1+0x418] ;  /* 0x00041800011e7983 */ /* 0x000ea20000100a00 */
[----:B------:R-:W1:Y:S08]  /*b310*/  MUFU.TANH R13, R13 ;  /* 0x0000000d000d7308 */ /* 0x000e700000002400 */
[----:B------:R-:W1:Y:S01]  /*b320*/  MUFU.TANH R28, R28 ;  /* 0x0000001c001c7308 */ /* 0x000e620000002400 */
[----:B---3--:R-:W-:Y:S01]  /*b330*/  FMNMX.FTZ R0, R23, R0, !PT ;  /* 0x0000000017007209 */ /* 0x008fe20007810000 */
[----:B------:R-:W3:Y:S06]  /*b340*/  LDL.64 R48, [R1+0x3b8] ;  /* 0x0003b80001307983 */ /* 0x000eec0000100a00 */
[----:B------:R-:W1:Y:S01]  /*b350*/  MUFU.TANH R12, R12 ;  /* 0x0000000c000c7308 */ /* 0x000e620000002400 */
[----:B0-----:R-:W-:Y:S01]  /*b360*/  FMNMX.FTZ R3, R73, R9, !PT ;  /* 0x0000000949037209 */ /* 0x001fe20007810000 */
[----:B------:R-:W2:Y:S06]  /*b370*/  LDL.64 R34, [R1+0x3c8] ;  /* 0x0003c80001227983 */ /* 0x000eac0000100a00 */
[----:B------:R-:W0:Y:S01]  /*b380*/  MUFU.TANH R29, R29 ;  /* 0x0000001d001d7308 */ /* 0x000e220000002400 */
[----:B-1----:R-:W-:Y:S01]  /*b390*/  FMNMX.FTZ R0, R21, R0, !PT ;  /* 0x0000000015007209 */ /* 0x002fe20007810000 */
[----:B------:R-:W2:Y:S06]  /*b3a0*/  LDL.64 R38, [R1+0x3e8] ;  /* 0x0003e80001267983 */ /* 0x000eac0000100a00 */
[----:B------:R-:W1:Y:S01]  /*b3b0*/  MUFU.TANH R165, R165 ;  /* 0x000000a500a57308 */ /* 0x000e620000002400 */
[----:B------:R-:W-:Y:S01]  /*b3c0*/  FMNMX.FTZ R3, R72, R3, !PT ;  /* 0x0000000348037209 */ /* 0x000fe20007810000 */
        /* <DEDUP_REMOVED lines=35> */
[----:B------:R-:W-:-:S07]  /*b600*/  FMNMX.FTZ R0, R14, R3, !PT ;  /* 0x000000030e007209 */ /* 0x000fce0007810000 */
[----:B------:R-:W1:Y:S01]  /*b610*/  MUFU.TANH R11, R11 ;  /* 0x0000000b000b7308 */ /* 0x000e620000002400 */
[----:B------:R-:W-:Y:S02]  /*b620*/  FMNMX.FTZ R3, R205, R4, !PT ;  /* 0x00000004cd037209 */ /* 0x000fe40007810000 */
[----:B------:R-:W-:-:S05]  /*b630*/  FMNMX.FTZ R0, R19, R0, !PT ;  /* 0x0000000013007209 */ /* 0x000fca0007810000 */
[----:B------:R-:W1:Y:S01]  /*b640*/  MUFU.TANH R10, R10 ;  /* 0x0000000a000a7308 */ /* 0x000e620000002400 */
[----:B------:R-:W-:Y:S02]  /*b650*/  FMNMX.FTZ R3, R204, R3, !PT ;  /* 0x00000003cc037209 */ /* 0x000fe40007810000 */
[----:B0-----:R-:W-:-:S05]  /*b660*/  FMNMX.FTZ R0, R15, R0, !PT ;  /* 0x000000000f007209 */ /* 0x001fca0007810000 */
[----:B------:R-:W0:Y:S01]  /*b670*/  MUFU.TANH R183, R183 ;  /* 0x000000b700b77308 */ /* 0x000e220000002400 */
[----:B-1----:R-:W-:Y:S02]  /*b680*/  FMNMX.FTZ R4, R202, R3, !PT ;  /* 0x00000003ca047209 */ /* 0x002fe40007810000 */
[----:B------:R-:W-:-:S05]  /*b690*/  FMNMX.FTZ R3, R11, R0, !PT ;  /* 0x000000000b037209 */ /* 0x000fca0007810000 */
        /* <DEDUP_REMOVED lines=12> */
[----:B------:R-:W1:Y:S08]  /*b760*/  MUFU.TANH R201, R201 ;  /* 0x000000c900c97308 */ /* 0x000e700000002400 */
[----:B------:R-:W1:Y:S01]  /*b770*/  MUFU.TANH R200, R200 ;  /* 0x000000c800c87308 */ /* 0x000e620000002400 */
[----:B------:R-:W-:-:S07]  /*b780*/  FMNMX.FTZ R0, R206, R3, !PT ;  /* 0x00000003ce007209 */ /* 0x000fce0007810000 */
[----:B------:R-:W1:Y:S08]  /*b790*/  MUFU.TANH R215, R215 ;  /* 0x000000d700d77308 */ /* 0x000e700000002400 */
[----:B------:R-:W1:Y:S01]  /*b7a0*/  MUFU.TANH R211, R211 ;  /* 0x000000d300d37308 */ /* 0x000e620000002400 */
[----:B0-----:R-:W-:-:S07]  /*b7b0*/  FMNMX.FTZ R3, R203, R0, !PT ;  /* 0x00000000cb037209 */ /* 0x001fce0007810000 */
        /* <DEDUP_REMOVED lines=8> */
[----:B------:R-:W4:Y:S08]  /*b840*/  MUFU.TANH R212, R212 ;  /* 0x000000d400d47308 */ /* 0x000f300000002400 */
[----:B------:R-:W4:Y:S01]  /*b850*/  MUFU.TANH R208, R208 ;  /* 0x000000d000d07308 */ /* 0x000f220000002400 */
[----:B0-----:R-:W-:Y:S02]  /*b860*/  FMNMX.FTZ R4, R214, R5, !PT ;  /* 0x00000005d6047209 */ /* 0x001fe40007810000 */
[----:B------:R-:W-:-:S02]  /*b870*/  FMNMX.FTZ R0, R210, R3, !PT ;  /* 0x00000003d2007209 */ /* 0x000fc40007810000 */
[----:B-1----:R-:W-:Y:S02]  /*b880*/  FMNMX.FTZ R5, R213, R4, !PT ;  /* 0x00000004d5057209 */ /* 0x002fe40007810000 */
[----:B------:R-:W-:Y:S02]  /*b890*/  FMNMX.FTZ R25, R209, R0, !PT ;  /* 0x00000000d1197209 */ /* 0x000fe40007810000 */
[----:B----4-:R-:W-:Y:S01]  /*b8a0*/  FMNMX.FTZ R24, R212, R5, !PT ;  /* 0x00000005d4187209 */ /* 0x010fe20007810000 */
[----:B------:R-:W4:Y:S01]  /*b8b0*/  LDL R0, [R1+0x230] ;  /* 0x0002300001007983 */ /* 0x000f220000100800 */
[----:B------:R-:W-:-:S03]  /*b8c0*/  FMNMX.FTZ R25, R208, R25, !PT ;  /* 0x00000019d0197209 */ /* 0x000fc60007810000 */
[----:B------:R-:W0:Y:S04]  /*b8d0*/  SHFL.BFLY PT, R5, R24, 0x2, 0x1f ;  /* 0x0c401f0018057f89 */ /* 0x000e2800000e0000 */
[----:B------:R1:W-:Y:S04]  /*b8e0*/  STL.64 [R1+0x210], R24 ;  /* 0x0002101801007387 */ /* 0x0003e80000100a00 */
[----:B------:R-:W3:Y:S01]  /*b8f0*/  LDL R173, [R1+0x214] ;  /* 0x0002140001ad7983 */ /* 0x000ee20000100800 */
[----:B0-----:R-:W-:-:S03]  /*b900*/  FMNMX.FTZ R5, R24, R5, !PT ;  /* 0x0000000518057209 */ /* 0x001fc60007810000 */
[----:B-1----:R-:W2:Y:S04]  /*b910*/  LDL.64 R24, [R1+0x428] ;  /* 0x0004280001187983 */ /* 0x002ea80000100a00 */
[----:B------:R-:W0:Y:S02]  /*b920*/  SHFL.BFLY PT, R2, R5, 0x1, 0x1f ;  /* 0x0c201f0005027f89 */ /* 0x000e2400000e0000 */
[----:B0-----:R-:W-:-:S05]  /*b930*/  FMNMX.FTZ R2, R5, R2, !PT ;  /* 0x0000000205027209 */ /* 0x001fca0007810000 */
[----:B------:R-:W-:Y:S04]  /*b940*/  STL [R1+0x210], R2 ;  /* 0x0002100201007387 */ /* 0x000fe80000100800 */
[----:B------:R-:W4:Y:S04]  /*b950*/  LDL R4, [R1+0x210] ;  /* 0x0002100001047983 */ /* 0x000f280000100800 */
[----:B---3--:R-:W0:Y:S02]  /*b960*/  SHFL.BFLY PT, R2, R173, 0x2, 0x1f ;  /* 0x0c401f00ad027f89 */ /* 0x008e2400000e0000 */
[----:B0-----:R-:W-:-:S05]  /*b970*/  FMNMX.FTZ R2, R2, R173, !PT ;  /* 0x000000ad02027209 */ /* 0x001fca0007810000 */
[----:B------:R-:W0:Y:S02]  /*b980*/  SHFL.BFLY PT, R5, R2, 0x1, 0x1f ;  /* 0x0c201f0002057f89 */ /* 0x000e2400000e0000 */
[----:B0-----:R-:W-:Y:S01]  /*b990*/  FMNMX.FTZ R5, R2, R5, !PT ;  /* 0x0000000502057209 */ /* 0x001fe20007810000 */
[----:B----4-:R-:W-:-:S04]  /*b9a0*/  FADD.FTZ R3, R8, -R4 ;  /* 0x8000000408037221 */ /* 0x010fc80000010000 */
[----:B------:R-:W-:Y:S01]  /*b9b0*/  FADD.FTZ R9, R9, -R5 ;  /* 0x8000000509097221 */ /* 0x000fe20000010000 */
[----:B------:R-:W-:-:S03]  /*b9c0*/  FMUL.FTZ R3, R3, R0 ;  /* 0x0000000003037220 */ /* 0x000fc60000410000 */
[----:B------:R-:W-:-:S03]  /*b9d0*/  FMUL.FTZ R2, R0, R9 ;  /* 0x0000000900027220 */ /* 0x000fc60000410000 */
[----:B------:R-:W0:Y:S08]  /*b9e0*/  MUFU.EX2 R3, R3 ;  /* 0x0000000300037308 */ /* 0x000e300000000800 */
[----:B------:R-:W1:Y:S01]  /*b9f0*/  MUFU.EX2 R2, R2 ;  /* 0x0000000200027308 */ /* 0x000e620000000800 */
[C---:B0-----:R-:W-:Y:S01]  /*ba00*/  FMUL.FTZ R155, R3.reuse, R155 ;  /* 0x0000009b039b7220 */ /* 0x041fe20000410000 */
        /* <DEDUP_REMOVED lines=9> */
[----:B------:R-:W-:Y:S04]  /*baa0*/  STL.64 [R1+0x240], R154 ;  /* 0x0002409a01007387 */ /* 0x000fe80000100a00 */
[----:B------:R0:W-:Y:S04]  /*bab0*/  STL.64 [R1+0x3b0], R146 ;  /* 0x0003b09201007387 */ /* 0x0001e80000100a00 */
[----:B------:R1:W-:Y:S04]  /*bac0*/  STL.64 [R1+0x3c0], R148 ;  /* 0x0003c09401007387 */ /* 0x0003e80000100a00 */
[----:B------:R3:W-:Y:S04]  /*bad0*/  STL.64 [R1+0x3d0], R150 ;  /* 0x0003d09601007387 */ /* 0x0007e80000100a00 */
[----:B------:R-:W-:Y:S04]  /*bae0*/  STL.64 [R1+0x248], R86 ;  /* 0x0002485601007387 */ /* 0x000fe80000100a00 */
[----:B0-----:R-:W4:Y:S04]  /*baf0*/  LDL R147, [R1+0x240] ;  /* 0x0002400001937983 */ /* 0x001f280000100800 */
[----:B-1----:R-:W4:Y:S04]  /*bb00*/  LDL R148, [R1+0x244] ;  /* 0x0002440001947983 */ /* 0x002f280000100800 */
[----:B------:R-:W4:Y:S04]  /*bb10*/  LDL R149, [R1+0x248] ;  /* 0x0002480001957983 */ /* 0x000f280000100800 */
[----:B---3--:R-:W3:Y:S01]  /*bb20*/  LDL R150, [R1+0x24c] ;  /* 0x00024c0001967983 */ /* 0x008ee20000100800 */
        /* <DEDUP_REMOVED lines=117> */
[----:B------:R-:W3:Y:S04]  /*c280*/  LDL R151, [R1+0x250] ;  /* 0x0002500001977983 */ /* 0x000ee80000100800 */
[----:B0-----:R-:W3:Y:S04]  /*c290*/  LDL R152, [R1+0x254] ;  /* 0x0002540001987983 */ /* 0x001ee80000100800 */
[----:B------:R-:W3:Y:S04]  /*c2a0*/  LDL R153, [R1+0x258] ;  /* 0x0002580001997983 */ /* 0x000ee80000100800 */
[----:B------:R-:W3:Y:S04]  /*c2b0*/  LDL R154, [R1+0x25c] ;  /* 0x00025c00019a7983 */ /* 0x000ee80000100800 */
[----:B-1----:R-:W3:Y:S04]  /*c2c0*/  LDL R50, [R1+0x3ec] ;  /* 0x0003ec0001327983 */ /* 0x002ee80000100800 */
[----:B------:R-:W3:Y:S04]  /*c2d0*/  LDL R51, [R1+0x3f0] ;  /* 0x0003f00001337983 */ /* 0x000ee80000100800 */
[----:B--2---:R-:W2:Y:S04]  /*c2e0*/  LDL R48, [R1+0x3fc] ;  /* 0x0003fc0001307983 */ /* 0x004ea80000100800 */
[----:B------:R-:W2:Y:S04]  /*c2f0*/  LDL R49, [R1+0x400] ;  /* 0x0004000001317983 */ /* 0x000ea80000100800 */
[----:B------:R-:W2:Y:S04]  /*c300*/  LDL R35, [R1+0x428] ;  /* 0x0004280001237983 */ /* 0x000ea80000100800 */
[----:B------:R-:W2:Y:S04]  /*c310*/  LDL R32, [R1+0x434] ;  /* 0x0004340001207983 */ /* 0x000ea80000100800 */
[----:B------:R-:W2:Y:S04]  /*c320*/  LDL R33, [R1+0x438] ;  /* 0x0004380001217983 */ /* 0x000ea80000100800 */
[----:B------:R-:W2:Y:S04]  /*c330*/  LDL R34, [R1+0x43c] ;  /* 0x00043c0001227983 */ /* 0x000ea80000100800 */
[----:B------:R-:W-:Y:S04]  /*c340*/  STL.64 [R1+0x380], R140 ;  /* 0x0003808c01007387 */ /* 0x000fe80000100a00 */
[----:B------:R0:W-:Y:S04]  /*c350*/  STL.64 [R1+0x2a8], R84 ;  /* 0x0002a85401007387 */ /* 0x0001e80000100a00 */
[----:B------:R-:W-:Y:S04]  /*c360*/  STL.64 [R1+0x388], R42 ;  /* 0x0003882a01007387 */ /* 0x000fe80000100a00 */
[----:B------:R-:W2:Y:S04]  /*c370*/  LDL R110, [R1+0x314] ;  /* 0x00031400016e7983 */ /* 0x000ea80000100800 */
[----:B------:R-:W2:Y:S04]  /*c380*/  LDL R111, [R1+0x318] ;  /* 0x00031800016f7983 */ /* 0x000ea80000100800 */
[----:B----4-:R-:W-:Y:S04]  /*c390*/  STL [R1+0x240], R147 ;  /* 0x0002409301007387 */ /* 0x010fe80000100800 */
[----:B------:R-:W-:Y:S04]  /*c3a0*/  STL [R1+0x244], R148 ;  /* 0x0002449401007387 */ /* 0x000fe80000100800 */
[----:B------:R-:W-:Y:S04]  /*c3b0*/  STL [R1+0x248], R149 ;  /* 0x0002489501007387 */ /* 0x000fe80000100800 */
[----:B---3--:R-:W-:Y:S04]  /*c3c0*/  STL [R1+0x24c], R150 ;  /* 0x00024c9601007387 */ /* 0x008fe80000100800 */
[----:B------:R-:W3:Y:S04]  /*c3d0*/  LDL.128 R24, [R1+0x240] ;  /* 0x0002400001187983 */ /* 0x000ee80000100c00 */
        /* <DEDUP_REMOVED lines=22> */
[----:B------:R-:W-:Y:S04]  /*c540*/  STL.64 [R1+0x3a0], R144 ;  /* 0x0003a09001007387 */ /* 0x000fe80000100a00 */
[----:B------:R1:W-:Y:S04]  /*c550*/  STL.64 [R1+0x2d8], R78 ;  /* 0x0002d84e01007387 */ /* 0x0003e80000100a00 */
[----:B------:R-:W-:Y:S04]  /*c560*/  STL.64 [R1+0x398], R44 ;  /* 0x0003982c01007387 */ /* 0x000fe80000100a00 */
[----:B------:R-:W4:Y:S04]  /*c570*/  LDL R86, [R1+0x374] ;  /* 0x0003740001567983 */ /* 0x000f280000100800 */
[----:B------:R-:W4:Y:S04]  /*c580*/  LDL R87, [R1+0x378] ;  /* 0x0003780001577983 */ /* 0x000f280000100800 */
[----:B0-----:R-:W4:Y:S04]  /*c590*/  LDL R84, [R1+0x384] ;  /* 0x0003840001547983 */ /* 0x001f280000100800 */
[----:B------:R-:W4:Y:S04]  /*c5a0*/  LDL R85, [R1+0x388] ;  /* 0x0003880001557983 */ /* 0x000f280000100800 */
[----:B-1----:R-:W4:Y:S04]  /*c5b0*/  LDL R78, [R1+0x39c] ;  /* 0x00039c00014e7983 */ /* 0x002f280000100800 */
[----:B------:R-:W4:Y:S01]  /*c5c0*/  LDL R79, [R1+0x3a0] ;  /* 0x0003a000014f7983 */ /* 0x000f220000100800 */
        /* <DEDUP_REMOVED lines=39> */
[----:B------:R-:W-:Y:S04]  /*c840*/  STL.128 [R1+0x5e50], R20 ;  /* 0x005e501401007387 */ /* 0x000fe80000100c00 */
[----:B------:R-:W-:Y:S04]  /*c850*/  STL.64 [R1+0x5e40], R18 ;  /* 0x005e401201007387 */ /* 0x000fe80000100a00 */
[----:B------:R-:W-:Y:S04]  /*c860*/  STL.128 [R1+0x5e30], R12 ;  /* 0x005e300c01007387 */ /* 0x000fe80000100c00 */
[----:B------:R-:W4:Y:S04]  /*c870*/  LDL R155, [R1+0x260] ;  /* 0x00026000019b7983 */ /* 0x000f280000100800 */
[----:B------:R-:W-:Y:S04]  /*c880*/  STL [R1+0x250], R151 ;  /* 0x0002509701007387 */ /* 0x000fe80000100800 */
[----:B------:R-:W-:Y:S04]  /*c890*/  STL [R1+0x254], R152 ;  /* 0x0002549801007387 */ /* 0x000fe80000100800 */
[----:B------:R-:W-:Y:S04]  /*c8a0*/  STL [R1+0x258], R153 ;  /* 0x0002589901007387 */ /* 0x000fe80000100800 */
[----:B------:R-:W-:Y:S04]  /*c8b0*/  STL [R1+0x25c], R154 ;  /* 0x00025c9a01007387 */ /* 0x000fe80000100800 */
[----:B------:R-:W4:Y:S04]  /*c8c0*/  LDL R166, [R1+0x264] ;  /* 0x0002640001a67983 */ /* 0x000f280000100800 */
[----:B------:R-:W4:Y:S04]  /*c8d0*/  LDL R167, [R1+0x268] ;  /* 0x0002680001a77983 */ /* 0x000f280000100800 */
[----:B0-----:R-:W4:Y:S04]  /*c8e0*/  LDL R168, [R1+0x26c] ;  /* 0x00026c0001a87983 */ /* 0x001f280000100800 */
[----:B--2---:R-:W-:Y:S04]  /*c8f0*/  STL.128 [R1+0x5ec0], R48 ;  /* 0x005ec03001007387 */ /* 0x004fe80000100c00 */
[----:B-1----:R-:W2:Y:S04]  /*c900*/  LDL R113, [R1+0x308] ;  /* 0x0003080001717983 */ /* 0x002ea80000100800 */
[----:B------:R-:W2:Y:S04]  /*c910*/  LDL R114, [R1+0x30c] ;  /* 0x00030c0001727983 */ /* 0x000ea80000100800 */
[----:B------:R-:W2:Y:S04]  /*c920*/  LDL R115, [R1+0x310] ;  /* 0x0003100001737983 */ /* 0x000ea80000100800 */
[----:B------:R0:W-:Y:S04]  /*c930*/  STL.128 [R1+0x5e80], R32 ;  /* 0x005e802001007387 */ /* 0x0001e80000100c00 */
        /* <DEDUP_REMOVED lines=9> */
[----:B---3--:R1:W-:Y:S04]  /*c9d0*/  STL.128 [R1+0x5e60], R24 ;  /* 0x005e601801007387 */ /* 0x0083e80000100c00 */
        /* <DEDUP_REMOVED lines=30> */
[----:B------:R-:W3:Y:S04]  /*cbc0*/  LDL.64 R8, [R1+0x88] ;  /* 0x0000880001087983 */ /* 0x000ee80000100a00 */
[----:B----4-:R4:W-:Y:S04]  /*cbd0*/  STL.128 [R1+0x5fb0], R108 ;  /* 0x005fb06c01007387 */ /* 0x0109e80000100c00 */
[----:B------:R4:W-:Y:S04]  /*cbe0*/  STL.128 [R1+0x5fa0], R104 ;  /* 0x005fa06801007387 */ /* 0x0009e80000100c00 */
[----:B------:R4:W-:Y:S04]  /*cbf0*/  STL.128 [R1+0x5f90], R100 ;  /* 0x005f906401007387 */ /* 0x0009e80000100c00 */
[----:B------:R4:W-:Y:S04]  /*cc00*/  STL.128 [R1+0x5f80], R96 ;  /* 0x005f806001007387 */ /* 0x0009e80000100c00 */
[----:B------:R4:W-:Y:S04]  /*cc10*/  STL.128 [R1+0x5f70], R92 ;  /* 0x005f705c01007387 */ /* 0x0009e80000100c00 */
[----:B------:R4:W-:Y:S04]  /*cc20*/  STL.128 [R1+0x5f60], R88 ;  /* 0x005f605801007387 */ /* 0x0009e80000100c00 */
[----:B0-----:R-:W3:Y:S04]  /*cc30*/  LDL.128 R32, [R1+0x250] ;  /* 0x0002500001207983 */ /* 0x001ee80000100c00 */
[----:B------:R-:W3:Y:S04]  /*cc40*/  LDL.LU.128 R48, [R1+0x5ec0] ;  /* 0x005ec00001307983 */ /* 0x000ee80000300c00 */
[----:B-1----:R-:W3:Y:S04]  /*cc50*/  LDL.LU.128 R24, [R1+0x5e60] ;  /* 0x005e600001187983 */ /* 0x002ee80000300c00 */
[----:B------:R-:W3:Y:S04]  /*cc60*/  LDL.LU.128 R20, [R1+0x5e50] ;  /* 0x005e500001147983 */ /* 0x000ee80000300c00 */
[----:B------:R-:W3:Y:S04]  /*cc70*/  LDL.LU.64 R18, [R1+0x5e40] ;  /* 0x005e400001127983 */ /* 0x000ee80000300a00 */
[----:B------:R-:W3:Y:S04]  /*cc80*/  LDL.LU.128 R12, [R1+0x5e30] ;  /* 0x005e3000010c7983 */ /* 0x000ee80000300c00 */
[----:B------:R0:W-:Y:S04]  /*cc90*/  STL.128 [R1+0x5f50], R84 ;  /* 0x005f505401007387 */ /* 0x0001e80000100c00 */
[----:B----4-:R-:W4:Y:S04]  /*cca0*/  LDL.LU.128 R108, [R1+0x5fb0] ;  /* 0x005fb000016c7983 */ /* 0x010f280000300c00 */
[----:B------:R-:W4:Y:S04]  /*ccb0*/  LDL.LU.128 R104, [R1+0x5fa0] ;  /* 0x005fa00001687983 */ /* 0x000f280000300c00 */
[----:B------:R-:W4:Y:S04]  /*ccc0*/  LDL.LU.128 R100, [R1+0x5f90] ;  /* 0x005f900001647983 */ /* 0x000f280000300c00 */
[----:B------:R-:W4:Y:S04]  /*ccd0*/  LDL.LU.128 R96, [R1+0x5f80] ;  /* 0x005f800001607983 */ /* 0x000f280000300c00 */
[----:B------:R-:W4:Y:S04]  /*cce0*/  LDL.LU.128 R92, [R1+0x5f70] ;  /* 0x005f7000015c7983 */ /* 0x000f280000300c00 */
[----:B------:R-:W4:Y:S04]  /*ccf0*/  LDL.LU.128 R88, [R1+0x5f60] ;  /* 0x005f600001587983 */ /* 0x000f280000300c00 */
[----:B------:R1:W-:Y:S04]  /*cd00*/  STL.128 [R1+0x5f30], R76 ;  /* 0x005f304c01007387 */ /* 0x0003e80000100c00 */
[----:B0-----:R-:W4:Y:S04]  /*cd10*/  LDL.LU.128 R84, [R1+0x5f50] ;  /* 0x005f500001547983 */ /* 0x001f280000300c00 */
[----:B------:R0:W-:Y:S04]  /*cd20*/  STL.128 [R1+0x5f20], R72 ;  /* 0x005f204801007387 */ /* 0x0001e80000100c00 */
[----:B------:R0:W-:Y:S04]  /*cd30*/  STL.64 [R1+0x5e18], R4 ;  /* 0x005e180401007387 */ /* 0x0001e80000100a00 */
[----:B-1----:R-:W4:Y:S04]  /*cd40*/  LDL.LU.128 R76, [R1+0x5f30] ;  /* 0x005f3000014c7983 */ /* 0x002f280000300c00 */
[----:B------:R-:W-:Y:S04]  /*cd50*/  STL [R1+0x260], R155 ;  /* 0x0002609b01007387 */ /* 0x000fe80000100800 */
[----:B------:R-:W4:Y:S04]  /*cd60*/  LDL R169, [R1+0x270] ;  /* 0x0002700001a97983 */ /* 0x000f280000100800 */
[----:B------:R-:W-:Y:S04]  /*cd70*/  STL [R1+0x264], R166 ;  /* 0x000264a601007387 */ /* 0x000fe80000100800 */
[----:B------:R-:W-:Y:S04]  /*cd80*/  STL [R1+0x268], R167 ;  /* 0x000268a701007387 */ /* 0x000fe80000100800 */
[----:B------:R-:W-:Y:S04]  /*cd90*/  STL [R1+0x26c], R168 ;  /* 0x00026ca801007387 */ /* 0x000fe80000100800 */
[----:B------:R-:W4:Y:S04]  /*cda0*/  LDL R170, [R1+0x274] ;  /* 0x0002740001aa7983 */ /* 0x000f280000100800 */
[----:B------:R-:W4:Y:S04]  /*cdb0*/  LDL R172, [R1+0x278] ;  /* 0x0002780001ac7983 */ /* 0x000f280000100800 */
[----:B------:R-:W4:Y:S04]  /*cdc0*/  LDL R173, [R1+0x27c] ;  /* 0x00027c0001ad7983 */ /* 0x000f280000100800 */
[----:B0-----:R-:W4:Y:S04]  /*cdd0*/  LDL.LU.128 R72, [R1+0x5f20] ;  /* 0x005f200001487983 */ /* 0x001f280000300c00 */
[----:B------:R-:W4:Y:S04]  /*cde0*/  LDL.LU.64 R4, [R1+0x5e18] ;  /* 0x005e180001047983 */ /* 0x000f280000300a00 */
[----:B--2---:R0:W-:Y:S01]  /*cdf0*/  STL.128 [R1+0x5fc0], R112 ;  /* 0x005fc07001007387 */ /* 0x0041e20000100c00 */
        /* <DEDUP_REMOVED lines=8> */
[----:B------:R-:W2:Y:S04]  /*ce80*/  LDL R174, [R1+0x280] ;  /* 0x0002800001ae7983 */ /* 0x000ea80000100800 */
[----:B------:R-:W2:Y:S04]  /*ce90*/  LDL R175, [R1+0x284] ;  /* 0x0002840001af7983 */ /* 0x000ea80000100800 */
[----:B------:R1:W-:Y:S04]  /*cea0*/  STL.128 [R1+0x5f40], R80 ;  /* 0x005f405001007387 */ /* 0x0003e80000100c00 */
[----:B0-----:R-:W2:Y:S04]  /*ceb0*/  LDL.LU.128 R112, [R1+0x5fc0] ;  /* 0x005fc00001707983 */ /* 0x001ea80000300c00 */
[----:B------:R-:W2:Y:S04]  /*cec0*/  LDL R176, [R1+0x288] ;  /* 0x0002880001b07983 */ /* 0x000ea80000100800 */
[----:B------:R-:W2:Y:S04]  /*ced0*/  LDL R143, [R1+0x28c] ;  /* 0x00028c00018f7983 */ /* 0x000ea80000100800 */
[----:B------:R0:W-:Y:S04]  /*cee0*/  STL.128 [R1+0x5f10], R68 ;  /* 0x005f104401007387 */ /* 0x0001e80000100c00 */
[----:B-1----:R-:W2:Y:S01]  /*cef0*/  LDL.LU.128 R80, [R1+0x5f40] ;  /* 0x005f400001507983 */ /* 0x002ea20000300c00 */
[C---:B------:R-:W-:Y:S01]  /*cf00*/  FMUL.FTZ R121, R3.reuse, R121 ;  /* 0x0000007903797220 */ /* 0x040fe20000410000 */
[----:B------:R-:W-:-:S02]  /*cf10*/  FMUL.FTZ R120, R3, R120 ;  /* 0x0000007803787220 */ /* 0x000fc40000410000 */
[----:B------:R-:W2:Y:S04]  /*cf20*/  LDL R144, [R1+0x290] ;  /* 0x0002900001907983 */ /* 0x000ea80000100800 */
[----:B------:R-:W2:Y:S04]  /*cf30*/  LDL R145, [R1+0x294] ;  /* 0x0002940001917983 */ /* 0x000ea80000100800 */
[----:B0-----:R-:W2:Y:S04]  /*cf40*/  LDL.LU.128 R68, [R1+0x5f10] ;  /* 0x005f100001447983 */ /* 0x001ea80000300c00 */
[----:B------:R-:W2:Y:S04]  /*cf50*/  LDL R146, [R1+0x298] ;  /* 0x0002980001927983 */ /* 0x000ea80000100800 */
[----:B------:R-:W2:Y:S04]  /*cf60*/  LDL R131, [R1+0x29c] ;  /* 0x00029c0001837983 */ /* 0x000ea80000100800 */
[----:B---3--:R0:W-:Y:S04]  /*cf70*/  STL.128 [R1+0x5f00], R64 ;  /* 0x005f004001007387 */ /* 0x0081e80000100c00 */
[----:B------:R-:W3:Y:S04]  /*cf80*/  LDL R132, [R1+0x2a0] ;  /* 0x0002a00001847983 */ /* 0x000ee80000100800 */
[----:B------:R-:W3:Y:S04]  /*cf90*/  LDL R133, [R1+0x2a4] ;  /* 0x0002a40001857983 */ /* 0x000ee80000100800 */
[----:B------:R1:W-:Y:S04]  /*cfa0*/  STL.128 [R1+0x5ef0], R60 ;  /* 0x005ef03c01007387 */ /* 0x0003e80000100c00 */
[----:B0-----:R-:W3:Y:S04]  /*cfb0*/  LDL.LU.128 R64, [R1+0x5f00] ;  /* 0x005f000001407983 */ /* 0x001ee80000300c00 */
[----:B------:R-:W3:Y:S04]  /*cfc0*/  LDL R134, [R1+0x2a8] ;  /* 0x0002a80001867983 */ /* 0x000ee80000100800 */
[----:B------:R0:W-:Y:S04]  /*cfd0*/  STL.128 [R1+0x5ee0], R56 ;  /* 0x005ee03801007387 */ /* 0x0001e80000100c00 */
[----:B-1----:R-:W3:Y:S04]  /*cfe0*/  LDL.LU.128 R60, [R1+0x5ef0] ;  /* 0x005ef000013c7983 */ /* 0x002ee80000300c00 */
[----:B------:R-:W3:Y:S04]  /*cff0*/  LDL R135, [R1+0x2ac] ;  /* 0x0002ac0001877983 */ /* 0x000ee80000100800 */
[----:B------:R-:W3:Y:S04]  /*d000*/  LDL R126, [R1+0x2dc] ;  /* 0x0002dc00017e7983 */ /* 0x000ee80000100800 */
[----:B------:R1:W-:Y:S04]  /*d010*/  STL.128 [R1+0x5ed0], R52 ;  /* 0x005ed03401007387 */ /* 0x0003e80000100c00 */
[----:B0-----:R-:W3:Y:S04]  /*d020*/  LDL.LU.128 R56, [R1+0x5ee0] ;  /* 0x005ee00001387983 */ /* 0x001ee80000300c00 */
[----:B------:R-:W3:Y:S04]  /*d030*/  LDL R136, [R1+0x2b0] ;  /* 0x0002b00001887983 */ /* 0x000ee80000100800 */
[----:B------:R-:W3:Y:S04]  /*d040*/  LDL R137, [R1+0x2b4] ;  /* 0x0002b40001897983 */ /* 0x000ee80000100800 */
[----:B------:R0:W-:Y:S04]  /*d050*/  STL.128 [R1+0x5eb0], R44 ;  /* 0x005eb02c01007387 */ /* 0x0001e80000100c00 */
[----:B-1----:R-:W3:Y:S04]  /*d060*/  LDL.LU.128 R52, [R1+0x5ed0] ;  /* 0x005ed00001347983 */ /* 0x002ee80000300c00 */
[----:B------:R-:W3:Y:S04]  /*d070*/  LDL R138, [R1+0x2b8] ;  /* 0x0002b800018a7983 */ /* 0x000ee80000100800 */
[----:B------:R-:W3:Y:S04]  /*d080*/  LDL R139, [R1+0x2bc] ;  /* 0x0002bc00018b7983 */ /* 0x000ee80000100800 */
[----:B0-----:R-:W3:Y:S04]  /*d090*/  LDL.LU.128 R44, [R1+0x5eb0] ;  /* 0x005eb000012c7983 */ /* 0x001ee80000300c00 */
[----:B------:R-:W3:Y:S04]  /*d0a0*/  LDL R142, [R1+0x2c8] ;  /* 0x0002c800018e7983 */ /* 0x000ee80000100800 */
[----:B------:R0:W-:Y:S04]  /*d0b0*/  STL.128 [R1+0x5ea0], R40 ;  /* 0x005ea02801007387 */ /* 0x0001e80000100c00 */
[----:B------:R-:W3:Y:S04]  /*d0c0*/  LDL R128, [R1+0x2cc] ;  /* 0x0002cc0001807983 */ /* 0x000ee80000100800 */
[----:B------:R1:W-:Y:S04]  /*d0d0*/  STL.128 [R1+0x5e90], R36 ;  /* 0x005e902401007387 */ /* 0x0003e80000100c00 */
[----:B------:R1:W-:Y:S04]  /*d0e0*/  STL.128 [R1+0x5e70], R28 ;  /* 0x005e701c01007387 */ /* 0x0003e80000100c00 */
[----:B------:R1:W-:Y:S04]  /*d0f0*/  STL.128 [R1+0x5e20], R8 ;  /* 0x005e200801007387 */ /* 0x0003e80000100c00 */
[----:B0-----:R-:W3:Y:S04]  /*d100*/  LDL.LU.128 R40, [R1+0x5ea0] ;  /* 0x005ea00001287983 */ /* 0x001ee80000300c00 */
[----:B-1----:R-:W3:Y:S04]  /*d110*/  LDL.LU.128 R36, [R1+0x5e90] ;  /* 0x005e900001247983 */ /* 0x002ee80000300c00 */
[----:B------:R-:W3:Y:S04]  /*d120*/  LDL.LU.128 R28, [R1+0x5e70] ;  /* 0x005e7000011c7983 */ /* 0x000ee80000300c00 */
[----:B------:R-:W3:Y:S04]  /*d130*/  LDL.LU.128 R8, [R1+0x5e20] ;  /* 0x005e200001087983 */ /* 0x000ee80000300c00 */
[----:B------:R-:W-:Y:S01]  /*d140*/  STL [R1+0x464], R33 ;  /* 0x0004642101007387 */ /* 0x000fe20000100800 */
[----:B------:R-:W-:-:S03]  /*d150*/  IMAD.MOV.U32 R152, RZ, RZ, R32 ;  /* 0x000000ffff987224 */ /* 0x000fc600078e0020 */
[----:B------:R0:W-:Y:S04]  /*d160*/  STL.64 [R1+0x468], R34 ;  /* 0x0004682201007387 */ /* 0x0001e80000100a00 */
[----:B------:R-:W-:Y:S04]  /*d170*/  STL.128 [R1+0x5ce0], R48 ;  /* 0x005ce03001007387 */ /* 0x000fe80000100c00 */
[----:B------:R-:W-:Y:S04]  /*d180*/  STL.128 [R1+0x5c80], R24 ;  /* 0x005c801801007387 */ /* 0x000fe80000100c00 */
[----:B------:R-:W-:Y:S04]  /*d190*/  STL.128 [R1+0x5c70], R20 ;  /* 0x005c701401007387 */ /* 0x000fe80000100c00 */
[----:B------:R-:W-:Y:S04]  /*d1a0*/  STL.64 [R1+0x5c60], R18 ;  /* 0x005c601201007387 */ /* 0x000fe80000100a00 */
[----:B------:R1:W-:Y:S04]  /*d1b0*/  STL.128 [R1+0x5c50], R12 ;  /* 0x005c500c01007387 */ /* 0x0003e80000100c00 */
[----:B0-----:R-:W3:Y:S04]  /*d1c0*/  LDL.LU.128 R32, [R1+0x5e80] ;  /* 0x005e800001207983 */ /* 0x001ee80000300c00 */
[----:B----4-:R0:W-:Y:S04]  /*d1d0*/  STL.128 [R1+0x5dd0], R108 ;  /* 0x005dd06c01007387 */ /* 0x0101e80000100c00 */
[----:B------:R4:W-:Y:S04]  /*d1e0*/  STL.128 [R1+0x5dc0], R104 ;  /* 0x005dc06801007387 */ /* 0x0009e80000100c00 */
[----:B------:R4:W-:Y:S04]  /*d1f0*/  STL.128 [R1+0x5db0], R100 ;  /* 0x005db06401007387 */ /* 0x0009e80000100c00 */
[----:B------:R4:W-:Y:S04]  /*d200*/  STL.128 [R1+0x5da0], R96 ;  /* 0x005da06001007387 */ /* 0x0009e80000100c00 */
[----:B------:R4:W-:Y:S04]  /*d210*/  STL.128 [R1+0x5d90], R92 ;  /* 0x005d905c01007387 */ /* 0x0009e80000100c00 */
[----:B------:R4:W-:Y:S04]  /*d220*/  STL.128 [R1+0x5d80], R88 ;  /* 0x005d805801007387 */ /* 0x0009e80000100c00 */
[----:B-1----:R-:W3:Y:S04]  /*d230*/  LDL.128 R12, [R1+0x260] ;  /* 0x00026000010c7983 */ /* 0x002ee80000100c00 */
[----:B------:R-:W3:Y:S04]  /*d240*/  LDL.LU.128 R48, [R1+0x5ce0] ;  /* 0x005ce00001307983 */ /* 0x000ee80000300c00 */
[----:B------:R-:W3:Y:S04]  /*d250*/  LDL.LU.128 R24, [R1+0x5c80] ;  /* 0x005c800001187983 */ /* 0x000ee80000300c00 */
[----:B------:R-:W3:Y:S04]  /*d260*/  LDL.LU.128 R20, [R1+0x5c70] ;  /* 0x005c700001147983 */ /* 0x000ee80000300c00 */
[----:B------:R-:W3:Y:S04]  /*d270*/  LDL.LU.64 R18, [R1+0x5c60] ;  /* 0x005c600001127983 */ /* 0x000ee80000300a00 */
[----:B------:R1:W-:Y:S04]  /*d280*/  STL.128 [R1+0x5d70], R84 ;  /* 0x005d705401007387 */ /* 0x0003e80000100c00 */
[----:B0-----:R-:W3:Y:S04]  /*d290*/  LDL.LU.128 R108, [R1+0x5dd0] ;  /* 0x005dd000016c7983 */ /* 0x001ee80000300c00 */
[----:B----4-:R-:W4:Y:S04]  /*d2a0*/  LDL.LU.128 R104, [R1+0x5dc0] ;  /* 0x005dc00001687983 */ /* 0x010f280000300c00 */
[----:B------:R-:W4:Y:S04]  /*d2b0*/  LDL.LU.128 R100, [R1+0x5db0] ;  /* 0x005db00001647983 */ /* 0x000f280000300c00 */
[----:B------:R-:W4:Y:S04]  /*d2c0*/  LDL.LU.128 R96, [R1+0x5da0] ;  /* 0x005da00001607983 */ /* 0x000f280000300c00 */
[----:B------:R-:W4:Y:S04]  /*d2d0*/  LDL.LU.128 R92, [R1+0x5d90] ;  /* 0x005d9000015c7983 */ /* 0x000f280000300c00 */
[----:B------:R-:W4:Y:S04]  /*d2e0*/  LDL.LU.128 R88, [R1+0x5d80] ;  /* 0x005d800001587983 */ /* 0x000f280000300c00 */
[----:B------:R0:W-:Y:S04]  /*d2f0*/  STL.128 [R1+0x5d50], R76 ;  /* 0x005d504c01007387 */ /* 0x0001e80000100c00 */
[----:B-1----:R-:W4:Y:S04]  /*d300*/  LDL.LU.128 R84, [R1+0x5d70] ;  /* 0x005d700001547983 */ /* 0x002f280000300c00 */
[----:B0-----:R-:W4:Y:S04]  /*d310*/  LDL.LU.128 R76, [R1+0x5d50] ;  /* 0x005d5000014c7983 */ /* 0x001f280000300c00 */
[----:B------:R-:W-:Y:S04]  /*d320*/  STL.64 [R1+0x2c0], R116 ;  /* 0x0002c07401007387 */ /* 0x000fe80000100a00 */
[----:B------:R0:W-:Y:S04]  /*d330*/  STL.64 [R1+0x2d0], R118 ;  /* 0x0002d07601007387 */ /* 0x0001e80000100a00 */
[----:B------:R-:W-:Y:S04]  /*d340*/  STL.64 [R1+0x2f0], R122 ;  /* 0x0002f07a01007387 */ /* 0x000fe80000100a00 */
[----:B------:R-:W-:Y:S04]  /*d350*/  STL.64 [R1+0x300], R124 ;  /* 0x0003007c01007387 */ /* 0x000fe80000100a00 */
[----:B------:R-:W-:Y:S04]  /*d360*/  STL [R1+0x270], R169 ;  /* 0x000270a901007387 */ /* 0x000fe80000100800 */
[----:B------:R-:W-:Y:S04]  /*d370*/  STL [R1+0x274], R170 ;  /* 0x000274aa01007387 */ /* 0x000fe80000100800 */
[----:B------:R-:W-:Y:S04]  /*d380*/  STL [R1+0x278], R172 ;  /* 0x000278ac01007387 */ /* 0x000fe80000100800 */
[----:B------:R-:W-:Y:S04]  /*d390*/  STL [R1+0x27c], R173 ;  /* 0x00027cad01007387 */ /* 0x000fe80000100800 */
[----:B--2---:R1:W-:Y:S04]  /*d3a0*/  STL.128 [R1+0x5de0], R112 ;  /* 0x005de07001007387 */ /* 0x0043e80000100c00 */
[----:B------:R2:W-:Y:S04]  /*d3b0*/  STL.128 [R1+0x5d60], R80 ;  /* 0x005d605001007387 */ /* 0x0005e80000100c00 */
[----:B------:R2:W-:Y:S04]  /*d3c0*/  STL.128 [R1+0x5d40], R72 ;  /* 0x005d404801007387 */ /* 0x0005e80000100c00 */
[----:B------:R2:W-:Y:S04]  /*d3d0*/  STL.128 [R1+0x5d30], R68 ;  /* 0x005d304401007387 */ /* 0x0005e80000100c00 */
[----:B------:R-:W-:Y:S04]  /*d3e0*/  STL.64 [R1+0x5c38], R4 ;  /* 0x005c380401007387 */ /* 0x000fe80000100a00 */
[----:B0-----:R-:W4:Y:S04]  /*d3f0*/  LDL R119, [R1+0x2f0] ;  /* 0x0002f00001777983 */ /* 0x001f280000100800 */
[----:B------:R-:W4:Y:S04]  /*d400*/  LDL R116, [R1+0x2fc] ;  /* 0x0002fc0001747983 */ /* 0x000f280000100800 */
[----:B------:R-:W4:Y:S04]  /*d410*/  LDL R117, [R1+0x300] ;  /* 0x0003000001757983 */ /* 0x000f280000100800 */
[----:B------:R-:W4:Y:S04]  /*d420*/  LDL R118, [R1+0x304] ;  /* 0x0003040001767983 */ /* 0x000f280000100800 */
[----:B---3--:R0:W-:Y:S04]  /*d430*/  STL.128 [R1+0x5d20], R64 ;  /* 0x005d204001007387 */ /* 0x0081e80000100c00 */
[----:B-1----:R-:W3:Y:S04]  /*d440*/  LDL.LU.128 R112, [R1+0x5de0] ;  /* 0x005de00001707983 */ /* 0x002ee80000300c00 */
[----:B--2---:R-:W2:Y:S04]  /*d450*/  LDL.LU.128 R80, [R1+0x5d60] ;  /* 0x005d600001507983 */ /* 0x004ea80000300c00 */
[----:B------:R1:W-:Y:S04]  /*d460*/  STL.128 [R1+0x5d10], R60 ;  /* 0x005d103c01007387 */ /* 0x0003e80000100c00 */
[----:B------:R-:W2:Y:S04]  /*d470*/  LDL.LU.128 R72, [R1+0x5d40] ;  /* 0x005d400001487983 */ /* 0x000ea80000300c00 */
[----:B------:R-:W2:Y:S04]  /*d480*/  LDL.LU.128 R68, [R1+0x5d30] ;  /* 0x005d300001447983 */ /* 0x000ea80000300c00 */
[----:B0-----:R-:W2:Y:S04]  /*d490*/  LDL.LU.128 R64, [R1+0x5d20] ;  /* 0x005d200001407983 */ /* 0x001ea80000300c00 */
[----:B------:R0:W-:Y:S04]  /*d4a0*/  STL.128 [R1+0x5d00], R56 ;  /* 0x005d003801007387 */ /* 0x0001e80000100c00 */
[----:B-1----:R-:W2:Y:S04]  /*d4b0*/  LDL.LU.128 R60, [R1+0x5d10] ;  /* 0x005d1000013c7983 */ /* 0x002ea80000300c00 */
[----:B------:R-:W2:Y:S04]  /*d4c0*/  LDL.LU.64 R4, [R1+0x5c38] ;  /* 0x005c380001047983 */ /* 0x000ea80000300a00 */
[----:B------:R-:W-:Y:S04]  /*d4d0*/  STL.64 [R1+0x2e0], R120 ;  /* 0x0002e07801007387 */ /* 0x000fe80000100a00 */
[----:B------:R1:W-:Y:S04]  /*d4e0*/  STL.128 [R1+0x5cf0], R52 ;  /* 0x005cf03401007387 */ /* 0x0003e80000100c00 */
[----:B0-----:R-:W2:Y:S04]  /*d4f0*/  LDL.LU.128 R56, [R1+0x5d00] ;  /* 0x005d000001387983 */ /* 0x001ea80000300c00 */
[----:B------:R-:W-:Y:S04]  /*d500*/  STL [R1+0x280], R174 ;  /* 0x000280ae01007387 */ /* 0x000fe80000100800 */
[----:B------:R0:W-:Y:S04]  /*d510*/  STL.128 [R1+0x5cd0], R44 ;  /* 0x005cd02c01007387 */ /* 0x0001e80000100c00 */
[----:B-1----:R-:W2:Y:S04]  /*d520*/  LDL.LU.128 R52, [R1+0x5cf0] ;  /* 0x005cf00001347983 */ /* 0x002ea80000300c00 */
[----:B------:R-:W-:Y:S04]  /*d530*/  STL [R1+0x284], R175 ;  /* 0x000284af01007387 */ /* 0x000fe80000100800 */
[----:B------:R-:W-:Y:S04]  /*d540*/  STL [R1+0x288], R176 ;  /* 0x000288b001007387 */ /* 0x000fe80000100800 */
[----:B0-----:R-:W2:Y:S04]  /*d550*/  LDL.LU.128 R44, [R1+0x5cd0] ;  /* 0x005cd000012c7983 */ /* 0x001ea80000300c00 */
[----:B------:R-:W-:Y:S04]  /*d560*/  STL [R1+0x28c], R143 ;  /* 0x00028c8f01007387 */ /* 0x000fe80000100800 */
[----:B------:R-:W2:Y:S04]  /*d570*/  LDL R122, [R1+0x2e4] ;  /* 0x0002e400017a7983 */ /* 0x000ea80000100800 */
[----:B------:R0:W-:Y:S04]  /*d580*/  STL.128 [R1+0x5cc0], R40 ;  /* 0x005cc02801007387 */ /* 0x0001e80000100c00 */
[----:B------:R1:W-:Y:S04]  /*d590*/  STL.128 [R1+0x5cb0], R36 ;  /* 0x005cb02401007387 */ /* 0x0003e80000100c00 */
[----:B------:R1:W-:Y:S04]  /*d5a0*/  STL.128 [R1+0x5c90], R28 ;  /* 0x005c901c01007387 */ /* 0x0003e80000100c00 */
[----:B------:R1:W-:Y:S04]  /*d5b0*/  STL.128 [R1+0x5c40], R8 ;  /* 0x005c400801007387 */ /* 0x0003e80000100c00 */
[----:B0-----:R-:W2:Y:S04]  /*d5c0*/  LDL.LU.128 R40, [R1+0x5cc0] ;  /* 0x005cc00001287983 */ /* 0x001ea80000300c00 */
[----:B-1----:R-:W2:Y:S04]  /*d5d0*/  LDL.LU.128 R36, [R1+0x5cb0] ;  /* 0x005cb00001247983 */ /* 0x002ea80000300c00 */
[----:B------:R-:W2:Y:S04]  /*d5e0*/  LDL.LU.128 R28, [R1+0x5c90] ;  /* 0x005c9000011c7983 */ /* 0x000ea80000300c00 */
[----:B------:R-:W2:Y:S04]  /*d5f0*/  LDL.LU.128 R8, [R1+0x5c40] ;  /* 0x005c400001087983 */ /* 0x000ea80000300c00 */
[----:B------:R-:W2:Y:S04]  /*d600*/  LDL R123, [R1+0x2e8] ;  /* 0x0002e800017b7983 */ /* 0x000ea80000100800 */
[----:B------:R-:W2:Y:S04]  /*d610*/  LDL R120, [R1+0x2f4] ;  /* 0x0002f40001787983 */ /* 0x000ea80000100800 */
[----:B------:R-:W2:Y:S04]  /*d620*/  LDL R121, [R1+0x2f8] ;  /* 0x0002f80001797983 */ /* 0x000ea80000100800 */
[----:B------:R-:W-:Y:S04]  /*d630*/  STL [R1+0x290], R144 ;  /* 0x0002909001007387 */ /* 0x000fe80000100800 */
[----:B------:R-:W-:Y:S04]  /*d640*/  STL [R1+0x294], R145 ;  /* 0x0002949101007387 */ /* 0x000fe80000100800 */
[----:B------:R0:W-:Y:S04]  /*d650*/  STL.128 [R1+0x5ca0], R32 ;  /* 0x005ca02001007387 */ /* 0x0001e80000100c00 */
[----:B------:R-:W-:Y:S04]  /*d660*/  STL [R1+0x298], R146 ;  /* 0x0002989201007387 */ /* 0x000fe80000100800 */
[----:B------:R-:W-:Y:S04]  /*d670*/  STL [R1+0x29c], R131 ;  /* 0x00029c8301007387 */ /* 0x000fe80000100800 */
[----:B------:R-:W2:Y:S04]  /*d680*/  LDL R125, [R1+0x2d8] ;  /* 0x0002d800017d7983 */ /* 0x000ea80000100800 */
[----:B0-----:R-:W2:Y:S04]  /*d690*/  LDL.LU.128 R32, [R1+0x5ca0] ;  /* 0x005ca00001207983 */ /* 0x001ea80000300c00 */
[----:B------:R-:W2:Y:S04]  /*d6a0*/  LDL R127, [R1+0x2e0] ;  /* 0x0002e000017f7983 */ /* 0x000ea80000100800 */
[----:B------:R-:W2:Y:S04]  /*d6b0*/  LDL R124, [R1+0x2ec] ;  /* 0x0002ec00017c7983 */ /* 0x000ea80000100800 */
[----:B------:R0:W-:Y:S04]  /*d6c0*/  STL.128 [R1+0x470], R12 ;  /* 0x0004700c01007387 */ /* 0x0001e80000100c00 */
[----:B------:R-:W-:Y:S04]  /*d6d0*/  STL.128 [R1+0x5b10], R48 ;  /* 0x005b103001007387 */ /* 0x000fe80000100c00 */
[----:B------:R-:W-:Y:S04]  /*d6e0*/  STL.128 [R1+0x5ab0], R24 ;  /* 0x005ab01801007387 */ /* 0x000fe80000100c00 */
[----:B------:R-:W-:Y:S04]  /*d6f0*/  STL.128 [R1+0x5aa0], R20 ;  /* 0x005aa01401007387 */ /* 0x000fe80000100c00 */
[----:B------:R1:W-:Y:S04]  /*d700*/  STL.64 [R1+0x5a90], R18 ;  /* 0x005a901201007387 */ /* 0x0003e80000100a00 */
[----:B0-----:R-:W2:Y:S04]  /*d710*/  LDL.LU.128 R12, [R1+0x5c50] ;  /* 0x005c5000010c7983 */ /* 0x001ea80000300c00 */
[----:B------:R0:W-:Y:S04]  /*d720*/  STL.128 [R1+0x5c00], R108 ;  /* 0x005c006c01007387 */ /* 0x0001e80000100c00 */
[----:B----4-:R4:W-:Y:S04]  /*d730*/  STL.128 [R1+0x5bf0], R104 ;  /* 0x005bf06801007387 */ /* 0x0109e80000100c00 */
[----:B------:R4:W-:Y:S04]  /*d740*/  STL.128 [R1+0x5be0], R100 ;  /* 0x005be06401007387 */ /* 0x0009e80000100c00 */
[----:B------:R4:W-:Y:S04]  /*d750*/  STL.128 [R1+0x5bd0], R96 ;  /* 0x005bd06001007387 */ /* 0x0009e80000100c00 */
[----:B------:R4:W-:Y:S04]  /*d760*/  STL.128 [R1+0x5bc0], R92 ;  /* 0x005bc05c01007387 */ /* 0x0009e80000100c00 */
[----:B------:R4:W-:Y:S04]  /*d770*/  STL.128 [R1+0x5bb0], R88 ;  /* 0x005bb05801007387 */ /* 0x0009e80000100c00 */
[----:B-1----:R-:W2:Y:S04]  /*d780*/  LDL.128 R16, [R1+0x270] ;  /* 0x0002700001107983 */ /* 0x002ea80000100c00 */
[----:B------:R-:W2:Y:S04]  /*d790*/  LDL.LU.128 R48, [R1+0x5b10] ;  /* 0x005b100001307983 */ /* 0x000ea80000300c00 */
[----:B------:R-:W2:Y:S04]  /*d7a0*/  LDL.LU.128 R24, [R1+0x5ab0] ;  /* 0x005ab00001187983 */ /* 0x000ea80000300c00 */
[----:B------:R-:W2:Y:S04]  /*d7b0*/  LDL.LU.128 R20, [R1+0x5aa0] ;  /* 0x005aa00001147983 */ /* 0x000ea80000300c00 */
[----:B------:R1:W-:Y:S04]  /*d7c0*/  STL.128 [R1+0x5ba0], R84 ;  /* 0x005ba05401007387 */ /* 0x0003e80000100c00 */
[----:B0-----:R-:W2:Y:S04]  /*d7d0*/  LDL.LU.128 R108, [R1+0x5c00] ;  /* 0x005c0000016c7983 */ /* 0x001ea80000300c00 */
[----:B----4-:R-:W4:Y:S04]  /*d7e0*/  LDL.LU.128 R104, [R1+0x5bf0] ;  /* 0x005bf00001687983 */ /* 0x010f280000300c00 */
[----:B------:R-:W4:Y:S04]  /*d7f0*/  LDL.LU.128 R100, [R1+0x5be0] ;  /* 0x005be00001647983 */ /* 0x000f280000300c00 */
[----:B------:R-:W4:Y:S04]  /*d800*/  LDL.LU.128 R96, [R1+0x5bd0] ;  /* 0x005bd00001607983 */ /* 0x000f280000300c00 */
[----:B------:R-:W4:Y:S04]  /*d810*/  LDL.LU.128 R92, [R1+0x5bc0] ;  /* 0x005bc000015c7983 */ /* 0x000f280000300c00 */
[----:B------:R-:W4:Y:S04]  /*d820*/  LDL.LU.128 R88, [R1+0x5bb0] ;  /* 0x005bb00001587983 */ /* 0x000f280000300c00 */
[----:B------:R0:W-:Y:S04]  /*d830*/  STL.128 [R1+0x5b80], R76 ;  /* 0x005b804c01007387 */ /* 0x0001e80000100c00 */
[----:B-1----:R-:W4:Y:S04]  /*d840*/  LDL.LU.128 R84, [R1+0x5ba0] ;  /* 0x005ba00001547983 */ /* 0x002f280000300c00 */
[----:B------:R-:W-:Y:S04]  /*d850*/  STL [R1+0x2a0], R132 ;  /* 0x0002a08401007387 */ /* 0x000fe80000100800 */
[----:B------:R-:W-:Y:S04]  /*d860*/  STL [R1+0x2a4], R133 ;  /* 0x0002a48501007387 */ /* 0x000fe80000100800 */
[----:B0-----:R-:W4:Y:S04]  /*d870*/  LDL.LU.128 R76, [R1+0x5b80] ;  /* 0x005b8000014c7983 */ /* 0x001f280000300c00 */
[----:B------:R-:W-:Y:S04]  /*d880*/  STL [R1+0x2a8], R134 ;  /* 0x0002a88601007387 */ /* 0x000fe80000100800 */
[----:B------:R-:W-:Y:S04]  /*d890*/  STL [R1+0x2ac], R135 ;  /* 0x0002ac8701007387 */ /* 0x000fe80000100800 */
[----:B------:R-:W-:Y:S04]  /*d8a0*/  STL [R1+0x2b0], R136 ;  /* 0x0002b08801007387 */ /* 0x000fe80000100800 */
[----:B------:R-:W-:Y:S04]  /*d8b0*/  STL [R1+0x2b4], R137 ;  /* 0x0002b48901007387 */ /* 0x000fe80000100800 */
[----:B------:R-:W-:Y:S04]  /*d8c0*/  STL [R1+0x2b8], R138 ;  /* 0x0002b88a01007387 */ /* 0x000fe80000100800 */
[----:B------:R0:W-:Y:S04]  /*d8d0*/  STL.128 [R1+0x5fd0], R116 ;  /* 0x005fd07401007387 */ /* 0x0001e80000100c00 */
[----:B------:R-:W-:Y:S04]  /*d8e0*/  STL [R1+0x2bc], R139 ;  /* 0x0002bc8b01007387 */ /* 0x000fe80000100800 */
[----:B---3--:R1:W-:Y:S04]  /*d8f0*/  STL.128 [R1+0x5c10], R112 ;  /* 0x005c107001007387 */ /* 0x0083e80000100c00 */
[----:B--2---:R2:W-:Y:S04]  /*d900*/  STL.128 [R1+0x5b90], R80 ;  /* 0x005b905001007387 */ /* 0x0045e80000100c00 */
[----:B0-----:R-:W3:Y:S04]  /*d910*/  LDL.LU.128 R116, [R1+0x5fd0] ;  /* 0x005fd00001747983 */ /* 0x001ee80000300c00 */
[----:B------:R0:W-:Y:S04]  /*d920*/  STL.128 [R1+0x5b70], R72 ;  /* 0x005b704801007387 */ /* 0x0001e80000100c00 */
[----:B------:R0:W-:Y:S04]  /*d930*/  STL.128 [R1+0x5b60], R68 ;  /* 0x005b604401007387 */ /* 0x0001e80000100c00 */
[----:B------:R0:W-:Y:S04]  /*d940*/  STL.128 [R1+0x5b50], R64 ;  /* 0x005b504001007387 */ /* 0x0001e80000100c00 */
[----:B-1----:R-:W3:Y:S04]  /*d950*/  LDL.LU.128 R112, [R1+0x5c10] ;  /* 0x005c100001707983 */ /* 0x002ee80000300c00 */
[----:B------:R1:W-:Y:S04]  /*d960*/  STL.128 [R1+0x5b40], R60 ;  /* 0x005b403c01007387 */ /* 0x0003e80000100c00 */
[----:B------:R-:W-:Y:S04]  /*d970*/  STL.64 [R1+0x5a60], R4 ;  /* 0x005a600401007387 */ /* 0x000fe80000100a00 */
[----:B--2---:R-:W2:Y:S04]  /*d980*/  LDL.LU.128 R80, [R1+0x5b90] ;  /* 0x005b900001507983 */ /* 0x004ea80000300c00 */
[----:B0-----:R-:W2:Y:S04]  /*d990*/  LDL.LU.128 R72, [R1+0x5b70] ;  /* 0x005b700001487983 */ /* 0x001ea80000300c00 */
[----:B------:R0:W-:Y:S04]  /*d9a0*/  STL.128 [R1+0x5b30], R56 ;  /* 0x005b303801007387 */ /* 0x0001e80000100c00 */
[----:B------:R-:W2:Y:S04]  /*d9b0*/  LDL.LU.128 R68, [R1+0x5b60] ;  /* 0x005b600001447983 */ /* 0x000ea80000300c00 */
[----:B------:R-:W2:Y:S04]  /*d9c0*/  LDL.LU.128 R64, [R1+0x5b50] ;  /* 0x005b500001407983 */ /* 0x000ea80000300c00 */
[----:B------:R0:W-:Y:S04]  /*d9d0*/  STL.128 [R1+0x5b20], R52 ;  /* 0x005b203401007387 */ /* 0x0001e80000100c00 */
[----:B-1----:R-:W2:Y:S04]  /*d9e0*/  LDL.LU.128 R60, [R1+0x5b40] ;  /* 0x005b4000013c7983 */ /* 0x002ea80000300c00 */
[----:B0-----:R-:W2:Y:S04]  /*d9f0*/  LDL.LU.128 R56, [R1+0x5b30] ;  /* 0x005b300001387983 */ /* 0x001ea80000300c00 */
[----:B------:R0:W-:Y:S04]  /*da00*/  STL.128 [R1+0x5b00], R44 ;  /* 0x005b002c01007387 */ /* 0x0001e80000100c00 */
[----:B------:R-:W2:Y:S04]  /*da10*/  LDL.LU.128 R52, [R1+0x5b20] ;  /* 0x005b200001347983 */ /* 0x000ea80000300c00 */
[----:B------:R-:W2:Y:S04]  /*da20*/  LDL.LU.64 R4, [R1+0x5a60] ;  /* 0x005a600001047983 */ /* 0x000ea80000300a00 */
[----:B------:R-:W2:Y:S04]  /*da30*/  LDL R140, [R1+0x2c0] ;  /* 0x0002c000018c7983 */ /* 0x000ea80000100800 */
[----:B0-----:R-:W2:Y:S04]  /*da40*/  LDL.LU.128 R44, [R1+0x5b00] ;  /* 0x005b0000012c7983 */ /* 0x001ea80000300c00 */
[----:B------:R-:W2:Y:S04]  /*da50*/  LDL R141, [R1+0x2c4] ;  /* 0x0002c400018d7983 */ /* 0x000ea80000100800 */
[----:B------:R-:W-:Y:S04]  /*da60*/  STL [R1+0x2c8], R142 ;  /* 0x0002c88e01007387 */ /* 0x000fe80000100800 */
        /* <DEDUP_REMOVED lines=8> */
[----:B------:R-:W-:Y:S04]  /*daf0*/  STL [R1+0x2cc], R128 ;  /* 0x0002cc8001007387 */ /* 0x000fe80000100800 */
[----:B------:R-:W2:Y:S04]  /*db00*/  LDL R129, [R1+0x2d0] ;  /* 0x0002d00001817983 */ /* 0x000ea80000100800 */
[----:B------:R-:W2:Y:S04]  /*db10*/  LDL R130, [R1+0x2d4] ;  /* 0x0002d40001827983 */ /* 0x000ea80000100800 */
[----:B------:R0:W-:Y:S04]  /*db20*/  STL.128 [R1+0x5ad0], R32 ;  /* 0x005ad02001007387 */ /* 0x0001e80000100c00 */
[----:B0-----:R-:W2:Y:S04]  /*db30*/  LDL.LU.128 R32, [R1+0x5ad0] ;  /* 0x005ad00001207983 */ /* 0x001ea80000300c00 */
[----:B------:R0:W-:Y:S04]  /*db40*/  STL.128 [R1+0x5a80], R12 ;  /* 0x005a800c01007387 */ /* 0x0001e80000100c00 */
[----:B0-----:R-:W2:Y:S04]  /*db50*/  LDL.LU.128 R12, [R1+0x5a80] ;  /* 0x005a8000010c7983 */ /* 0x001ea80000300c00 */
[----:B------:R0:W-:Y:S04]  /*db60*/  STL.128 [R1+0x480], R16 ;  /* 0x0004801001007387 */ /* 0x0001e80000100c00 */
[----:B------:R-:W-:Y:S04]  /*db70*/  STL.128 [R1+0x5940], R48 ;  /* 0x0059403001007387 */ /* 0x000fe80000100c00 */
[----:B------:R-:W-:Y:S04]  /*db80*/  STL.128 [R1+0x58e0], R24 ;  /* 0x0058e01801007387 */ /* 0x000fe80000100c00 */
[----:B------:R1:W-:Y:S04]  /*db90*/  STL.128 [R1+0x58d0], R20 ;  /* 0x0058d01401007387 */ /* 0x0003e80000100c00 */
[----:B0-----:R-:W2:Y:S04]  /*dba0*/  LDL.LU.64 R18, [R1+0x5a90] ;  /* 0x005a900001127983 */ /* 0x001ea80000300a00 */
        /* <DEDUP_REMOVED lines=19> */
[----:B------:R0:W-:Y:S04]  /*dce0*/  STL.128 [R1+0x5fe0], R120 ;  /* 0x005fe07801007387 */ /* 0x0001e80000100c00 */
[----:B---3--:R1:W-:Y:S04]  /*dcf0*/  STL.128 [R1+0x5df0], R116 ;  /* 0x005df07401007387 */ /* 0x0083e80000100c00 */
[----:B------:R3:W-:Y:S04]  /*dd00*/  STL.128 [R1+0x5a40], R112 ;  /* 0x005a407001007387 */ /* 0x0007e80000100c00 */
[----:B0-----:R-:W4:Y:S04]  /*dd10*/  LDL.LU.128 R120, [R1+0x5fe0] ;  /* 0x005fe00001787983 */ /* 0x001f280000300c00 */
[----:B-1----:R-:W4:Y:S04]  /*dd20*/  LDL.LU.128 R116, [R1+0x5df0] ;  /* 0x005df00001747983 */ /* 0x002f280000300c00 */
[----:B--2---:R0:W-:Y:S04]  /*dd30*/  STL.128 [R1+0x59c0], R80 ;  /* 0x0059c05001007387 */ /* 0x0041e80000100c00 */
[----:B------:R1:W-:Y:S04]  /*dd40*/  STL.128 [R1+0x59a0], R72 ;  /* 0x0059a04801007387 */ /* 0x0003e80000100c00 */
[----:B---3--:R-:W2:Y:S04]  /*dd50*/  LDL.LU.128 R112, [R1+0x5a40] ;  /* 0x005a400001707983 */ /* 0x008ea80000300c00 */
[----:B------:R3:W-:Y:S04]  /*dd60*/  STL.128 [R1+0x5990], R68 ;  /* 0x0059904401007387 */ /* 0x0007e80000100c00 */
[----:B------:R3:W-:Y:S04]  /*dd70*/  STL.128 [R1+0x5980], R64 ;  /* 0x0059804001007387 */ /* 0x0007e80000100c00 */
[----:B0-----:R-:W2:Y:S04]  /*dd80*/  LDL.LU.128 R80, [R1+0x59c0] ;  /* 0x0059c00001507983 */ /* 0x001ea80000300c00 */
[----:B------:R0:W-:Y:S04]  /*dd90*/  STL.128 [R1+0x5970], R60 ;  /* 0x0059703c01007387 */ /* 0x0001e80000100c00 */
[----:B------:R0:W-:Y:S04]  /*dda0*/  STL.128 [R1+0x5960], R56 ;  /* 0x0059603801007387 */ /* 0x0001e80000100c00 */
[----:B-1----:R-:W2:Y:S04]  /*ddb0*/  LDL.LU.128 R72, [R1+0x59a0] ;  /* 0x0059a00001487983 */ /* 0x002ea80000300c00 */
[----:B------:R1:W-:Y:S04]  /*ddc0*/  STL.128 [R1+0x5950], R52 ;  /* 0x0059503401007387 */ /* 0x0003e80000100c00 */
[----:B------:R-:W-:Y:S04]  /*ddd0*/  STL.64 [R1+0x5890], R4 ;  /* 0x0058900401007387 */ /* 0x000fe80000100a00 */
[----:B---3--:R-:W3:Y:S04]  /*dde0*/  LDL.LU.128 R68, [R1+0x5990] ;  /* 0x0059900001447983 */ /* 0x008ee80000300c00 */
[----:B------:R1:W-:Y:S04]  /*ddf0*/  STL.128 [R1+0x5930], R44 ;  /* 0x0059302c01007387 */ /* 0x0003e80000100c00 */
[----:B------:R-:W3:Y:S04]  /*de00*/  LDL.LU.128 R64, [R1+0x5980] ;  /* 0x0059800001407983 */ /* 0x000ee80000300c00 */
[----:B0-----:R-:W3:Y:S04]  /*de10*/  LDL.LU.128 R60, [R1+0x5970] ;  /* 0x00597000013c7983 */ /* 0x001ee80000300c00 */
[----:B------:R-:W3:Y:S04]  /*de20*/  LDL.LU.128 R56, [R1+0x5960] ;  /* 0x0059600001387983 */ /* 0x000ee80000300c00 */
[----:B-1----:R-:W3:Y:S04]  /*de30*/  LDL.LU.128 R52, [R1+0x5950] ;  /* 0x0059500001347983 */ /* 0x002ee80000300c00 */
[----:B------:R-:W3:Y:S04]  /*de40*/  LDL.LU.128 R44, [R1+0x5930] ;  /* 0x00593000012c7983 */ /* 0x000ee80000300c00 */
[----:B------:R-:W3:Y:S04]  /*de50*/  LDL.LU.64 R4, [R1+0x5890] ;  /* 0x0058900001047983 */ /* 0x000ee80000300a00 */
[----:B------:R0:W-:Y:S04]  /*de60*/  STL.128 [R1+0x5920], R40 ;  /* 0x0059202801007387 */ /* 0x0001e80000100c00 */
[----:B------:R1:W-:Y:S04]  /*de70*/  STL.128 [R1+0x5910], R36 ;  /* 0x0059102401007387 */ /* 0x0003e80000100c00 */
[----:B------:R1:W-:Y:S04]  /*de80*/  STL.128 [R1+0x58f0], R28 ;  /* 0x0058f01c01007387 */ /* 0x0003e80000100c00 */
[----:B------:R1:W-:Y:S04]  /*de90*/  STL.128 [R1+0x58a0], R8 ;  /* 0x0058a00801007387 */ /* 0x0003e80000100c00 */
[----:B0-----:R-:W3:Y:S04]  /*dea0*/  LDL.LU.128 R40, [R1+0x5920] ;  /* 0x0059200001287983 */ /* 0x001ee80000300c00 */
[----:B-1----:R-:W3:Y:S04]  /*deb0*/  LDL.LU.128 R36, [R1+0x5910] ;  /* 0x0059100001247983 */ /* 0x002ee80000300c00 */
[----:B------:R-:W3:Y:S04]  /*dec0*/  LDL.LU.128 R28, [R1+0x58f0] ;  /* 0x0058f000011c7983 */ /* 0x000ee80000300c00 */
[----:B------:R-:W3:Y:S04]  /*ded0*/  LDL.LU.128 R8, [R1+0x58a0] ;  /* 0x0058a00001087983 */ /* 0x000ee80000300c00 */
[----:B------:R0:W-:Y:S04]  /*dee0*/  STL.128 [R1+0x5900], R32 ;  /* 0x0059002001007387 */ /* 0x0001e80000100c00 */
[----:B0-----:R-:W3:Y:S04]  /*def0*/  LDL.LU.128 R32, [R1+0x5900] ;  /* 0x0059000001207983 */ /* 0x001ee80000300c00 */
[----:B------:R0:W-:Y:S04]  /*df00*/  STL.128 [R1+0x58b0], R12 ;  /* 0x0058b00c01007387 */ /* 0x0001e80000100c00 */
[----:B0-----:R-:W3:Y:S04]  /*df10*/  LDL.LU.128 R12, [R1+0x58b0] ;  /* 0x0058b000010c7983 */ /* 0x001ee80000300c00 */
[----:B------:R0:W-:Y:S04]  /*df20*/  STL.64 [R1+0x58c0], R18 ;  /* 0x0058c01201007387 */ /* 0x0001e80000100a00 */
[----:B0-----:R-:W3:Y:S04]  /*df30*/  LDL.LU.64 R18, [R1+0x58c0] ;  /* 0x0058c00001127983 */ /* 0x001ee80000300a00 */
[----:B------:R0:W-:Y:S04]  /*df40*/  STL.128 [R1+0x490], R20 ;  /* 0x0004901401007387 */ /* 0x0001e80000100c00 */
[----:B------:R-:W-:Y:S04]  /*df50*/  STL.128 [R1+0x5780], R48 ;  /* 0x0057803001007387 */ /* 0x000fe80000100c00 */
[----:B------:R1:W-:Y:S04]  /*df60*/  STL.128 [R1+0x5720], R24 ;  /* 0x0057201801007387 */ /* 0x0003e80000100c00 */
[----:B0-----:R-:W3:Y:S04]  /*df70*/  LDL.LU.128 R20, [R1+0x58d0] ;  /* 0x0058d00001147983 */ /* 0x001ee80000300c00 */
[----:B------:R0:W-:Y:S04]  /*df80*/  STL.128 [R1+0x5870], R108 ;  /* 0x0058706c01007387 */ /* 0x0001e80000100c00 */
[----:B----4-:R4:W-:Y:S04]  /*df90*/  STL.128 [R1+0x5860], R104 ;  /* 0x0058606801007387 */ /* 0x0109e80000100c00 */
[----:B------:R4:W-:Y:S04]  /*dfa0*/  STL.128 [R1+0x5850], R100 ;  /* 0x0058506401007387 */ /* 0x0009e80000100c00 */
[----:B------:R4:W-:Y:S04]  /*dfb0*/  STL.128 [R1+0x5840], R96 ;  /* 0x0058406001007387 */ /* 0x0009e80000100c00 */
[----:B------:R4:W-:Y:S04]  /*dfc0*/  STL.128 [R1+0x5830], R92 ;  /* 0x0058305c01007387 */ /* 0x0009e80000100c00 */
[----:B------:R4:W-:Y:S04]  /*dfd0*/  STL.128 [R1+0x5820], R88 ;  /* 0x0058205801007387 */ /* 0x0009e80000100c00 */
[----:B-1----:R-:W3:Y:S04]  /*dfe0*/  LDL.128 R24, [R1+0x290] ;  /* 0x0002900001187983 */ /* 0x002ee80000100c00 */
[----:B------:R-:W3:Y:S04]  /*dff0*/  LDL.LU.128 R48, [R1+0x5780] ;  /* 0x0057800001307983 */ /* 0x000ee80000300c00 */
        /* <DEDUP_REMOVED lines=11> */
[----:B------:R1:W-:Y:S04]  /*e0b0*/  STL.128 [R1+0x5e00], R120 ;  /* 0x005e007801007387 */ /* 0x0003e80000100c00 */
[----:B------:R1:W-:Y:S04]  /*e0c0*/  STL.128 [R1+0x5c20], R116 ;  /* 0x005c207401007387 */ /* 0x0003e80000100c00 */
[----:B--2---:R2:W-:Y:S04]  /*e0d0*/  STL.128 [R1+0x5880], R112 ;  /* 0x0058807001007387 */ /* 0x0045e80000100c00 */
[----:B------:R2:W-:Y:S04]  /*e0e0*/  STL.128 [R1+0x5800], R80 ;  /* 0x0058005001007387 */ /* 0x0005e80000100c00 */
[----:B------:R2:W-:Y:S04]  /*e0f0*/  STL.128 [R1+0x57e0], R72 ;  /* 0x0057e04801007387 */ /* 0x0005e80000100c00 */
[----:B0-----:R-:W4:Y:S04]  /*e100*/  LDL.LU.128 R124, [R1+0x5ff0] ;  /* 0x005ff000017c7983 */ /* 0x001f280000300c00 */
[----:B---3--:R0:W-:Y:S04]  /*e110*/  STL.128 [R1+0x57d0], R68 ;  /* 0x0057d04401007387 */ /* 0x0081e80000100c00 */
[----:B-1----:R-:W3:Y:S04]  /*e120*/  LDL.LU.128 R120, [R1+0x5e00] ;  /* 0x005e000001787983 */ /* 0x002ee80000300c00 */
[----:B------:R1:W-:Y:S04]  /*e130*/  STL.128 [R1+0x57c0], R64 ;  /* 0x0057c04001007387 */ /* 0x0003e80000100c00 */
[----:B------:R1:W-:Y:S04]  /*e140*/  STL.128 [R1+0x57b0], R60 ;  /* 0x0057b03c01007387 */ /* 0x0003e80000100c00 */
[----:B------:R1:W-:Y:S04]  /*e150*/  STL.128 [R1+0x57a0], R56 ;  /* 0x0057a03801007387 */ /* 0x0003e80000100c00 */
[----:B------:R1:W-:Y:S04]  /*e160*/  STL.128 [R1+0x5790], R52 ;  /* 0x0057903401007387 */ /* 0x0003e80000100c00 */
[----:B------:R1:W-:Y:S04]  /*e170*/  STL.128 [R1+0x5770], R44 ;  /* 0x0057702c01007387 */ /* 0x0003e80000100c00 */
[----:B------:R-:W-:Y:S04]  /*e180*/  STL.64 [R1+0x56d8], R4 ;  /* 0x0056d80401007387 */ /* 0x000fe80000100a00 */
[----:B------:R-:W3:Y:S04]  /*e190*/  LDL.LU.128 R116, [R1+0x5c20] ;  /* 0x005c200001747983 */ /* 0x000ee80000300c00 */
[----:B--2---:R-:W2:Y:S04]  /*e1a0*/  LDL.LU.128 R112, [R1+0x5880] ;  /* 0x0058800001707983 */ /* 0x004ea80000300c00 */
[----:B------:R-:W2:Y:S04]  /*e1b0*/  LDL.LU.128 R80, [R1+0x5800] ;  /* 0x0058000001507983 */ /* 0x000ea80000300c00 */
[----:B------:R-:W2:Y:S04]  /*e1c0*/  LDL.LU.128 R72, [R1+0x57e0] ;  /* 0x0057e00001487983 */ /* 0x000ea80000300c00 */
        /* <DEDUP_REMOVED lines=8> */
[----:B------:R-:W2:Y:S04]  /*e250*/  LDL.LU.128 R52, [R1+0x5790] ;  /* 0x0057900001347983 */ /* 0x000ea80000300c00 */
[----:B------:R-:W2:Y:S04]  /*e260*/  LDL.LU.128 R44, [R1+0x5770] ;  /* 0x00577000012c7983 */ /* 0x000ea80000300c00 */
[----:B------:R-:W2:Y:S04]  /*e270*/  LDL.LU.128 R40, [R1+0x5760] ;  /* 0x0057600001287983 */ /* 0x000ea80000300c00 */
[----:B------:R-:W2:Y:S04]  /*e280*/  LDL.LU.128 R36, [R1+0x5750] ;  /* 0x0057500001247983 */ /* 0x000ea80000300c00 */
[----:B------:R-:W2:Y:S04]  /*e290*/  LDL.LU.128 R28, [R1+0x5730] ;  /* 0x00573000011c7983 */ /* 0x000ea80000300c00 */
[----:B------:R0:W-:Y:S04]  /*e2a0*/  STL.128 [R1+0x5740], R32 ;  /* 0x0057402001007387 */ /* 0x0001e80000100c00 */
[----:B------:R-:W2:Y:S04]  /*e2b0*/  LDL.LU.128 R8, [R1+0x56e0] ;  /* 0x0056e00001087983 */ /* 0x000ea80000300c00 */
[----:B------:R-:W2:Y:S04]  /*e2c0*/  LDL.LU.64 R4, [R1+0x56d8] ;  /* 0x0056d80001047983 */ /* 0x000ea80000300a00 */
[----:B0-----:R-:W2:Y:S04]  /*e2d0*/  LDL.LU.128 R32, [R1+0x5740] ;  /* 0x0057400001207983 */ /* 0x001ea80000300c00 */
[----:B------:R0:W-:Y:S04]  /*e2e0*/  STL.128 [R1+0x56f0], R12 ;  /* 0x0056f00c01007387 */ /* 0x0001e80000100c00 */
[----:B0-----:R-:W2:Y:S04]  /*e2f0*/  LDL.LU.128 R12, [R1+0x56f0] ;  /* 0x0056f000010c7983 */ /* 0x001ea80000300c00 */
[----:B------:R0:W-:Y:S04]  /*e300*/  STL.64 [R1+0x5700], R18 ;  /* 0x0057001201007387 */ /* 0x0001e80000100a00 */
[----:B0-----:R-:W2:Y:S04]  /*e310*/  LDL.LU.64 R18, [R1+0x5700] ;  /* 0x0057000001127983 */ /* 0x001ea80000300a00 */
[----:B------:R0:W-:Y:S04]  /*e320*/  STL.128 [R1+0x5710], R20 ;  /* 0x0057101401007387 */ /* 0x0001e80000100c00 */
[----:B0-----:R-:W2:Y:S04]  /*e330*/  LDL.LU.128 R20, [R1+0x5710] ;  /* 0x0057100001147983 */ /* 0x001ea80000300c00 */
[----:B------:R0:W-:Y:S04]  /*e340*/  STL.128 [R1+0x4a0], R24 ;  /* 0x0004a01801007387 */ /* 0x0001e80000100c00 */
[----:B------:R1:W-:Y:S04]  /*e350*/  STL.128 [R1+0x55d0], R48 ;  /* 0x0055d03001007387 */ /* 0x0003e80000100c00 */
[----:B------:R1:W-:Y:S04]  /*e360*/  STL.128 [R1+0x56c0], R108 ;  /* 0x0056c06c01007387 */ /* 0x0003e80000100c00 */
[----:B0-----:R-:W2:Y:S04]  /*e370*/  LDL.LU.128 R24, [R1+0x5720] ;  /* 0x0057200001187983 */ /* 0x001ea80000300c00 */
[----:B----4-:R0:W-:Y:S04]  /*e380*/  STL.128 [R1+0x56b0], R104 ;  /* 0x0056b06801007387 */ /* 0x0101e80000100c00 */
[----:B------:R4:W-:Y:S04]  /*e390*/  STL.128 [R1+0x56a0], R100 ;  /* 0x0056a06401007387 */ /* 0x0009e80000100c00 */
[----:B------:R4:W-:Y:S04]  /*e3a0*/  STL.128 [R1+0x5690], R96 ;  /* 0x0056906001007387 */ /* 0x0009e80000100c00 */
[----:B------:R4:W-:Y:S04]  /*e3b0*/  STL.128 [R1+0x5680], R92 ;  /* 0x0056805c01007387 */ /* 0x0009e80000100c00 */
[----:B------:R4:W-:Y:S04]  /*e3c0*/  STL.128 [R1+0x5670], R88 ;  /* 0x0056705801007387 */ /* 0x0009e80000100c00 */
[----:B-1----:R-:W2:Y:S04]  /*e3d0*/  LDL.128 R48, [R1+0x2a0] ;  /* 0x0002a00001307983 */ /* 0x002ea80000100c00 */
[----:B------:R1:W-:Y:S04]  /*e3e0*/  STL.128 [R1+0x5660], R84 ;  /* 0x0056605401007387 */ /* 0x0003e80000100c00 */
[----:B------:R-:W2:Y:S04]  /*e3f0*/  LDL.LU.128 R108, [R1+0x56c0] ;  /* 0x0056c000016c7983 */ /* 0x000ea80000300c00 */
[----:B0-----:R-:W2:Y:S04]  /*e400*/  LDL.LU.128 R104, [R1+0x56b0] ;  /* 0x0056b00001687983 */ /* 0x001ea80000300c00 */
[----:B----4-:R-:W4:Y:S04]  /*e410*/  LDL.LU.128 R100, [R1+0x56a0] ;  /* 0x0056a00001647983 */ /* 0x010f280000300c00 */
[----:B------:R-:W4:Y:S04]  /*e420*/  LDL.LU.128 R96, [R1+0x5690] ;  /* 0x0056900001607983 */ /* 0x000f280000300c00 */
[----:B------:R-:W4:Y:S04]  /*e430*/  LDL.LU.128 R92, [R1+0x5680] ;  /* 0x00568000015c7983 */ /* 0x000f280000300c00 */
[----:B------:R-:W4:Y:S04]  /*e440*/  LDL.LU.128 R88, [R1+0x5670] ;  /* 0x0056700001587983 */ /* 0x000f280000300c00 */
[----:B------:R0:W-:Y:S04]  /*e450*/  STL.128 [R1+0x5640], R76 ;  /* 0x0056404c01007387 */ /* 0x0001e80000100c00 */
[----:B-1----:R-:W4:Y:S04]  /*e460*/  LDL.LU.128 R84, [R1+0x5660] ;  /* 0x0056600001547983 */ /* 0x002f280000300c00 */
[----:B0-----:R-:W4:Y:S04]  /*e470*/  LDL.LU.128 R76, [R1+0x5640] ;  /* 0x00564000014c7983 */ /* 0x001f280000300c00 */
[----:B------:R0:W-:Y:S04]  /*e480*/  STL [R1+0x5e10], R124 ;  /* 0x005e107c01007387 */ /* 0x0001e80000100800 */
[----:B---3--:R1:W-:Y:S04]  /*e490*/  STL.64 [R1+0x5c30], R120 ;  /* 0x005c307801007387 */ /* 0x0083e80000100a00 */
[----:B0-----:R-:W3:Y:S04]  /*e4a0*/  LDL.LU R124, [R1+0x5e10] ;  /* 0x005e1000017c7983 */ /* 0x001ee80000300800 */
[----:B-1----:R-:W3:Y:S04]  /*e4b0*/  LDL.LU.64 R120, [R1+0x5c30] ;  /* 0x005c300001787983 */ /* 0x002ee80000300a00 */
[----:B------:R0:W-:Y:S04]  /*e4c0*/  STL [R1+0x5a58], R118 ;  /* 0x005a587601007387 */ /* 0x0001e80000100800 */
[----:B------:R1:W-:Y:S04]  /*e4d0*/  STL.64 [R1+0x5a50], R116 ;  /* 0x005a507401007387 */ /* 0x0003e80000100a00 */
[----:B--2---:R2:W-:Y:S04]  /*e4e0*/  STL [R1+0x56d0], R112 ;  /* 0x0056d07001007387 */ /* 0x0045e80000100800 */
[----:B------:R2:W-:Y:S04]  /*e4f0*/  STL.128 [R1+0x5650], R80 ;  /* 0x0056505001007387 */ /* 0x0005e80000100c00 */
[----:B------:R2:W-:Y:S04]  /*e500*/  STL.128 [R1+0x5630], R72 ;  /* 0x0056304801007387 */ /* 0x0005e80000100c00 */
[----:B0-----:R-:W3:Y:S04]  /*e510*/  LDL.LU R118, [R1+0x5a58] ;  /* 0x005a580001767983 */ /* 0x001ee80000300800 */
[----:B-1----:R-:W3:Y:S04]  /*e520*/  LDL.LU.64 R116, [R1+0x5a50] ;  /* 0x005a500001747983 */ /* 0x002ee80000300a00 */
[----:B--2---:R-:W2:Y:S04]  /*e530*/  LDL.LU R112, [R1+0x56d0] ;  /* 0x0056d00001707983 */ /* 0x004ea80000300800 */
        /* <DEDUP_REMOVED lines=9> */
[----:B------:R-:W2:Y:S04]  /*e5d0*/  LDL.LU.128 R80, [R1+0x5650] ;  /* 0x0056500001507983 */ /* 0x000ea80000300c00 */
[----:B------:R-:W-:Y:S04]  /*e5e0*/  STL.128 [R1+0x5530], R8 ;  /* 0x0055300801007387 */ /* 0x000fe80000100c00 */
[----:B------:R-:W-:Y:S04]  /*e5f0*/  STL.64 [R1+0x5528], R4 ;  /* 0x0055280401007387 */ /* 0x000fe80000100a00 */
[----:B------:R-:W2:Y:S04]  /*e600*/  LDL.LU.128 R72, [R1+0x5630] ;  /* 0x0056300001487983 */ /* 0x000ea80000300c00 */
        /* <DEDUP_REMOVED lines=8> */
[----:B------:R0:W-:Y:S04]  /*e690*/  STL.128 [R1+0x5540], R12 ;  /* 0x0055400c01007387 */ /* 0x0001e80000100c00 */
[----:B------:R-:W2:Y:S04]  /*e6a0*/  LDL.LU.128 R36, [R1+0x55a0] ;  /* 0x0055a00001247983 */ /* 0x000ea80000300c00 */
[----:B------:R-:W2:Y:S04]  /*e6b0*/  LDL.LU.128 R32, [R1+0x5590] ;  /* 0x0055900001207983 */ /* 0x000ea80000300c00 */
[----:B------:R-:W2:Y:S04]  /*e6c0*/  LDL.LU.128 R28, [R1+0x5580] ;  /* 0x00558000011c7983 */ /* 0x000ea80000300c00 */
[----:B0-----:R-:W2:Y:S04]  /*e6d0*/  LDL.LU.128 R12, [R1+0x5540] ;  /* 0x00554000010c7983 */ /* 0x001ea80000300c00 */
[----:B------:R0:W-:Y:S04]  /*e6e0*/  STL.64 [R1+0x5550], R18 ;  /* 0x0055501201007387 */ /* 0x0001e80000100a00 */
[----:B------:R-:W2:Y:S04]  /*e6f0*/  LDL.LU.128 R8, [R1+0x5530] ;  /* 0x0055300001087983 */ /* 0x000ea80000300c00 */
[----:B------:R-:W2:Y:S04]  /*e700*/  LDL.LU.64 R4, [R1+0x5528] ;  /* 0x0055280001047983 */ /* 0x000ea80000300a00 */
[----:B0-----:R-:W2:Y:S04]  /*e710*/  LDL.LU.64 R18, [R1+0x5550] ;  /* 0x0055500001127983 */ /* 0x001ea80000300a00 */
[----:B------:R0:W-:Y:S04]  /*e720*/  STL.128 [R1+0x5560], R20 ;  /* 0x0055601401007387 */ /* 0x0001e80000100c00 */
[----:B0-----:R-:W2:Y:S04]  /*e730*/  LDL.LU.128 R20, [R1+0x5560] ;  /* 0x0055600001147983 */ /* 0x001ea80000300c00 */
[----:B------:R0:W-:Y:S04]  /*e740*/  STL.128 [R1+0x5570], R24 ;  /* 0x0055701801007387 */ /* 0x0001e80000100c00 */
[----:B0-----:R-:W2:Y:S01]  /*e750*/  LDL.LU.128 R24, [R1+0x5570] ;  /* 0x0055700001187983 */ /* 0x001ea20000300c00 */
[----:B------:R-:W-:-:S03]  /*e760*/  IMAD.MOV.U32 R227, RZ, RZ, R50 ;  /* 0x000000ffffe37224 */ /* 0x000fc600078e0032 */
[----:B------:R0:W-:Y:S01]  /*e770*/  STL.64 [R1+0x4b0], R48 ;  /* 0x0004b03001007387 */ /* 0x0001e20000100a00 */
[----:B------:R-:W-:-:S03]  /*e780*/  IMAD.MOV.U32 R226, RZ, RZ, R51 ;  /* 0x000000ffffe27224 */ /* 0x000fc600078e0033 */
[----:B------:R-:W-:Y:S04]  /*e790*/  STL.64 [R1+0x5520], R108 ;  /* 0x0055206c01007387 */ /* 0x000fe80000100a00 */
[----:B------:R-:W-:Y:S04]  /*e7a0*/  STL.128 [R1+0x5510], R104 ;  /* 0x0055106801007387 */ /* 0x000fe80000100c00 */
[----:B0-----:R-:W2:Y:S04]  /*e7b0*/  LDL.LU.128 R48, [R1+0x55d0] ;  /* 0x0055d00001307983 */ /* 0x001ea80000300c00 */
[----:B----4-:R-:W-:Y:S04]  /*e7c0*/  STL.128 [R1+0x5500], R100 ;  /* 0x0055006401007387 */ /* 0x010fe80000100c00 */
[----:B------:R-:W-:Y:S04]  /*e7d0*/  STL.128 [R1+0x54f0], R96 ;  /* 0x0054f06001007387 */ /* 0x000fe80000100c00 */
[----:B------:R-:W-:Y:S04]  /*e7e0*/  STL.128 [R1+0x54e0], R92 ;  /* 0x0054e05c01007387 */ /* 0x000fe80000100c00 */
[----:B------:R-:W-:Y:S04]  /*e7f0*/  STL.128 [R1+0x54d0], R88 ;  /* 0x0054d05801007387 */ /* 0x000fe80000100c00 */
[----:B------:R0:W-:Y:S04]  /*e800*/  STL.128 [R1+0x54c0], R84 ;  /* 0x0054c05401007387 */ /* 0x0001e80000100c00 */
[----:B------:R-:W-:Y:S04]  /*e810*/  STL [R1+0x2c0], R140 ;  /* 0x0002c08c01007387 */ /* 0x000fe80000100800 */
[----:B------:R-:W-:Y:S04]  /*e820*/  STL [R1+0x2c4], R141 ;  /* 0x0002c48d01007387 */ /* 0x000fe80000100800 */
[----:B------:R1:W-:Y:S04]  /*e830*/  STL.128 [R1+0x54a0], R76 ;  /* 0x0054a04c01007387 */ /* 0x0003e80000100c00 */
[----:B0-----:R-:W4:Y:S04]  /*e840*/  LDL.LU.128 R84, [R1+0x54c0] ;  /* 0x0054c00001547983 */ /* 0x001f280000300c00 */
[----:B------:R-:W4:Y:S04]  /*e850*/  LDL.LU.128 R88, [R1+0x54d0] ;  /* 0x0054d00001587983 */ /* 0x000f280000300c00 */
[----:B------:R-:W-:Y:S04]  /*e860*/  STL [R1+0x2d0], R129 ;  /* 0x0002d08101007387 */ /* 0x000fe80000100800 */
[----:B-1----:R-:W4:Y:S04]  /*e870*/  LDL.LU.128 R76, [R1+0x54a0] ;  /* 0x0054a000014c7983 */ /* 0x002f280000300c00 */
[----:B------:R-:W-:Y:S04]  /*e880*/  STL [R1+0x2d4], R130 ;  /* 0x0002d48201007387 */ /* 0x000fe80000100800 */
[----:B------:R-:W-:Y:S04]  /*e890*/  STL [R1+0x2d8], R125 ;  /* 0x0002d87d01007387 */ /* 0x000fe80000100800 */
[----:B------:R-:W-:Y:S04]  /*e8a0*/  STL [R1+0x2dc], R126 ;  /* 0x0002dc7e01007387 */ /* 0x000fe80000100800 */
[----:B------:R-:W-:Y:S04]  /*e8b0*/  STL [R1+0x2e0], R127 ;  /* 0x0002e07f01007387 */ /* 0x000fe80000100800 */
[----:B------:R-:W-:Y:S04]  /*e8c0*/  STL [R1+0x2e4], R122 ;  /* 0x0002e47a01007387 */ /* 0x000fe80000100800 */
[----:B------:R-:W-:Y:S04]  /*e8d0*/  STL [R1+0x2e8], R123 ;  /* 0x0002e87b01007387 */ /* 0x000fe80000100800 */
[----:B---3--:R-:W-:Y:S04]  /*e8e0*/  STL [R1+0x2ec], R124 ;  /* 0x0002ec7c01007387 */ /* 0x008fe80000100800 */
[----:B------:R-:W3:Y:S04]  /*e8f0*/  LDL.LU.128 R92, [R1+0x54e0] ;  /* 0x0054e000015c7983 */ /* 0x000ee80000300c00 */
        /* <DEDUP_REMOVED lines=8> */
[----:B------:R-:W2:Y:S04]  /*e980*/  LDL.LU.128 R96, [R1+0x54f0] ;  /* 0x0054f00001607983 */ /* 0x000ea80000300c00 */
[----:B------:R-:W-:Y:S04]  /*e990*/  STL [R1+0x300], R117 ;  /* 0x0003007501007387 */ /* 0x000fe80000100800 */
[----:B------:R-:W-:Y:S04]  /*e9a0*/  STL [R1+0x304], R118 ;  /* 0x0003047601007387 */ /* 0x000fe80000100800 */
[----:B------:R0:W-:Y:S04]  /*e9b0*/  STL.128 [R1+0x54b0], R80 ;  /* 0x0054b05001007387 */ /* 0x0001e80000100c00 */
[----:B------:R-:W-:Y:S04]  /*e9c0*/  STL [R1+0x308], R113 ;  /* 0x0003087101007387 */ /* 0x000fe80000100800 */
[----:B------:R-:W-:Y:S04]  /*e9d0*/  STL [R1+0x30c], R114 ;  /* 0x00030c7201007387 */ /* 0x000fe80000100800 */
[----:B------:R1:W-:Y:S04]  /*e9e0*/  STL.128 [R1+0x5490], R72 ;  /* 0x0054904801007387 */ /* 0x0003e80000100c00 */
[----:B0-----:R-:W3:Y:S04]  /*e9f0*/  LDL.LU.128 R80, [R1+0x54b0] ;  /* 0x0054b00001507983 */ /* 0x001ee80000300c00 */
[----:B------:R-:W2:Y:S04]  /*ea00*/  LDL.LU.128 R104, [R1+0x5510] ;  /* 0x0055100001687983 */ /* 0x000ea80000300c00 */
[----:B------:R-:W2:Y:S04]  /*ea10*/  LDL.LU.128 R100, [R1+0x5500] ;  /* 0x0055000001647983 */ /* 0x000ea80000300c00 */
[----:B-1----:R-:W2:Y:S04]  /*ea20*/  LDL.LU.128 R72, [R1+0x5490] ;  /* 0x0054900001487983 */ /* 0x002ea80000300c00 */
[----:B------:R-:W2:Y:S04]  /*ea30*/  LDL.LU.64 R108, [R1+0x5520] ;  /* 0x00552000016c7983 */ /* 0x000ea80000300a00 */
[----:B----4-:R0:W-:Y:S04]  /*ea40*/  STL.128 [R1+0x5300], R76 ;  /* 0x0053004c01007387 */ /* 0x0101e80000100c00 */
[----:B0-----:R-:W4:Y:S04]  /*ea50*/  LDL.LU.128 R76, [R1+0x5300] ;  /* 0x00530000014c7983 */ /* 0x001f280000300c00 */
[----:B------:R0:W-:Y:S04]  /*ea60*/  STL.128 [R1+0x5480], R68 ;  /* 0x0054804401007387 */ /* 0x0001e80000100c00 */
[----:B------:R1:W-:Y:S04]  /*ea70*/  STL.128 [R1+0x5470], R64 ;  /* 0x0054704001007387 */ /* 0x0003e80000100c00 */
[----:B------:R1:W-:Y:S04]  /*ea80*/  STL.128 [R1+0x5460], R60 ;  /* 0x0054603c01007387 */ /* 0x0003e80000100c00 */
[----:B------:R-:W-:Y:S04]  /*ea90*/  STL.128 [R1+0x5450], R56 ;  /* 0x0054503801007387 */ /* 0x000fe80000100c00 */
[----:B------:R1:W-:Y:S04]  /*eaa0*/  STL.128 [R1+0x5440], R52 ;  /* 0x0054403401007387 */ /* 0x0003e80000100c00 */
[----:B0-----:R-:W4:Y:S04]  /*eab0*/  LDL.LU.128 R68, [R1+0x5480] ;  /* 0x0054800001447983 */ /* 0x001f280000300c00 */
[----:B-1----:R-:W4:Y:S04]  /*eac0*/  LDL.LU.128 R64, [R1+0x5470] ;  /* 0x0054700001407983 */ /* 0x002f280000300c00 */
[----:B------:R-:W4:Y:S04]  /*ead0*/  LDL.LU.128 R60, [R1+0x5460] ;  /* 0x00546000013c7983 */ /* 0x000f280000300c00 */
[----:B------:R-:W4:Y:S04]  /*eae0*/  LDL.128 R52, [R1+0x2b0] ;  /* 0x0002b00001347983 */ /* 0x000f280000100c00 */
[----:B------:R-:W4:Y:S04]  /*eaf0*/  LDL.LU.128 R56, [R1+0x5450] ;  /* 0x0054500001387983 */ /* 0x000f280000300c00 */
[----:B---3--:R0:W-:Y:S04]  /*eb00*/  STL.128 [R1+0x5310], R80 ;  /* 0x0053105001007387 */ /* 0x0081e80000100c00 */
[----:B--2---:R1:W-:Y:S04]  /*eb10*/  STL.128 [R1+0x52f0], R72 ;  /* 0x0052f04801007387 */ /* 0x0043e80000100c00 */
[----:B0-----:R-:W2:Y:S04]  /*eb20*/  LDL.LU.128 R80, [R1+0x5310] ;  /* 0x0053100001507983 */ /* 0x001ea80000300c00 */
[----:B-1----:R-:W3:Y:S04]  /*eb30*/  LDL.LU.128 R72, [R1+0x52f0] ;  /* 0x0052f00001487983 */ /* 0x002ee80000300c00 */
[----:B----4-:R0:W-:Y:S04]  /*eb40*/  STL.128 [R1+0x5170], R76 ;  /* 0x0051704c01007387 */ /* 0x0101e80000100c00 */
[----:B0-----:R-:W4:Y:S04]  /*eb50*/  LDL.LU.128 R76, [R1+0x5170] ;  /* 0x00517000014c7983 */ /* 0x001f280000300c00 */
[----:B------:R0:W-:Y:S04]  /*eb60*/  STL.128 [R1+0x5430], R48 ;  /* 0x0054303001007387 */ /* 0x0001e80000100c00 */
[----:B------:R1:W-:Y:S04]  /*eb70*/  STL.128 [R1+0x5420], R44 ;  /* 0x0054202c01007387 */ /* 0x0003e80000100c00 */
[----:B------:R1:W-:Y:S04]  /*eb80*/  STL.128 [R1+0x5410], R40 ;  /* 0x0054102801007387 */ /* 0x0003e80000100c00 */
[----:B------:R1:W-:Y:S04]  /*eb90*/  STL.128 [R1+0x5400], R36 ;  /* 0x0054002401007387 */ /* 0x0003e80000100c00 */
[----:B------:R1:W-:Y:S01]  /*eba0*/  STL.128 [R1+0x53f0], R32 ;  /* 0x0053f02001007387 */ /* 0x0003e20000100c00 */
[----:B------:R-:W-:-:S02]  /*ebb0*/  IMAD.MOV.U32 R225, RZ, RZ, R52 ;  /* 0x000000ffffe17224 */ /* 0x000fc400078e0034 */
[----:B------:R-:W-:Y:S01]  /*ebc0*/  IMAD.MOV.U32 R224, RZ, RZ, R53 ;  /* 0x000000ffffe07224 */ /* 0x000fe200078e0035 */
[----:B------:R1:W-:Y:S01]  /*ebd0*/  STL.128 [R1+0x53e0], R28 ;  /* 0x0053e01c01007387 */ /* 0x0003e20000100c00 */
[----:B------:R-:W-:Y:S02]  /*ebe0*/  IMAD.MOV.U32 R223, RZ, RZ, R54 ;  /* 0x000000ffffdf7224 */ /* 0x000fe400078e0036 */
[----:B------:R-:W-:Y:S01]  /*ebf0*/  IMAD.MOV.U32 R222, RZ, RZ, R55 ;  /* 0x000000ffffde7224 */ /* 0x000fe200078e0037 */
[----:B------:R1:W-:Y:S04]  /*ec00*/  STL.128 [R1+0x53d0], R24 ;  /* 0x0053d01801007387 */ /* 0x0003e80000100c00 */
[----:B------:R1:W-:Y:S04]  /*ec10*/  STL.128 [R1+0x53c0], R20 ;  /* 0x0053c01401007387 */ /* 0x0003e80000100c00 */
[----:B------:R1:W-:Y:S04]  /*ec20*/  STL.64 [R1+0x53b0], R18 ;  /* 0x0053b01201007387 */ /* 0x0003e80000100a00 */
[----:B------:R2:W-:Y:S04]  /*ec30*/  STL.128 [R1+0x53a0], R12 ;  /* 0x0053a00c01007387 */ /* 0x0005e80000100c00 */
[----:B------:R2:W-:Y:S04]  /*ec40*/  STL.128 [R1+0x5390], R8 ;  /* 0x0053900801007387 */ /* 0x0005e80000100c00 */
[----:B------:R2:W-:Y:S04]  /*ec50*/  STL.64 [R1+0x5380], R4 ;  /* 0x0053800401007387 */ /* 0x0005e80000100a00 */
[----:B------:R-:W-:Y:S04]  /*ec60*/  STL.128 [R1+0x52e0], R68 ;  /* 0x0052e04401007387 */ /* 0x000fe80000100c00 */
[----:B------:R-:W-:Y:S04]  /*ec70*/  STL.128 [R1+0x52d0], R64 ;  /* 0x0052d04001007387 */ /* 0x000fe80000100c00 */
[----:B------:R-:W-:Y:S04]  /*ec80*/  STL.128 [R1+0x52c0], R60 ;  /* 0x0052c03c01007387 */ /* 0x000fe80000100c00 */
[----:B------:R3:W-:Y:S04]  /*ec90*/  STL.128 [R1+0x52b0], R56 ;  /* 0x0052b03801007387 */ /* 0x0007e80000100c00 */
[----:B------:R-:W4:Y:S04]  /*eca0*/  LDL.LU.128 R52, [R1+0x5440] ;  /* 0x0054400001347983 */ /* 0x000f280000300c00 */
[----:B0-----:R-:W4:Y:S04]  /*ecb0*/  LDL.LU.128 R48, [R1+0x5430] ;  /* 0x0054300001307983 */ /* 0x001f280000300c00 */
[----:B-1----:R-:W4:Y:S04]  /*ecc0*/  LDL.LU.128 R44, [R1+0x5420] ;  /* 0x00542000012c7983 */ /* 0x002f280000300c00 */
[----:B------:R-:W4:Y:S04]  /*ecd0*/  LDL.LU.128 R40, [R1+0x5410] ;  /* 0x0054100001287983 */ /* 0x000f280000300c00 */
[----:B------:R-:W4:Y:S04]  /*ece0*/  LDL.LU.128 R36, [R1+0x5400] ;  /* 0x0054000001247983 */ /* 0x000f280000300c00 */
[----:B------:R-:W4:Y:S04]  /*ecf0*/  LDL.LU.128 R32, [R1+0x53f0] ;  /* 0x0053f00001207983 */ /* 0x000f280000300c00 */
[----:B------:R-:W4:Y:S04]  /*ed00*/  LDL.LU.128 R28, [R1+0x53e0] ;  /* 0x0053e000011c7983 */ /* 0x000f280000300c00 */
[----:B------:R-:W4:Y:S04]  /*ed10*/  LDL.LU.128 R24, [R1+0x53d0] ;  /* 0x0053d00001187983 */ /* 0x000f280000300c00 */
[----:B------:R-:W4:Y:S04]  /*ed20*/  LDL.LU.128 R20, [R1+0x53c0] ;  /* 0x0053c00001147983 */ /* 0x000f280000300c00 */
[----:B------:R-:W4:Y:S04]  /*ed30*/  LDL.LU.64 R18, [R1+0x53b0] ;  /* 0x0053b00001127983 */ /* 0x000f280000300a00 */
[----:B--2---:R-:W2:Y:S04]  /*ed40*/  LDL.LU.128 R12, [R1+0x53a0] ;  /* 0x0053a000010c7983 */ /* 0x004ea80000300c00 */
[----:B------:R-:W2:Y:S04]  /*ed50*/  LDL.LU.128 R8, [R1+0x5390] ;  /* 0x0053900001087983 */ /* 0x000ea80000300c00 */
[----:B------:R-:W2:Y:S04]  /*ed60*/  LDL.LU.64 R4, [R1+0x5380] ;  /* 0x0053800001047983 */ /* 0x000ea80000300a00 */
[----:B------:R0:W-:Y:S04]  /*ed70*/  STL.128 [R1+0x5320], R84 ;  /* 0x0053205401007387 */ /* 0x0001e80000100c00 */
[----:B---3--:R-:W3:Y:S04]  /*ed80*/  LDL.128 R56, [R1+0x2c0] ;  /* 0x0002c00001387983 */ /* 0x008ee80000100c00 */
[----:B------:R-:W3:Y:S04]  /*ed90*/  LDL.LU.128 R68, [R1+0x52e0] ;  /* 0x0052e00001447983 */ /* 0x000ee80000300c00 */
[----:B------:R-:W3:Y:S04]  /*eda0*/  LDL.LU.128 R64, [R1+0x52d0] ;  /* 0x0052d00001407983 */ /* 0x000ee80000300c00 */
[----:B------:R-:W3:Y:S04]  /*edb0*/  LDL.LU.128 R60, [R1+0x52c0] ;  /* 0x0052c000013c7983 */ /* 0x000ee80000300c00 */
[----:B0-----:R-:W3:Y:S04]  /*edc0*/  LDL.LU.128 R84, [R1+0x5320] ;  /* 0x0053200001547983 */ /* 0x001ee80000300c00 */
[----:B------:R0:W-:Y:S04]  /*edd0*/  STL.128 [R1+0x5160], R72 ;  /* 0x0051604801007387 */ /* 0x0001e80000100c00 */
[----:B------:R1:W-:Y:S04]  /*ede0*/  STL.128 [R1+0x5180], R80 ;  /* 0x0051805001007387 */ /* 0x0003e80000100c00 */
[----:B0-----:R-:W3:Y:S04]  /*edf0*/  LDL.LU.128 R72, [R1+0x5160] ;  /* 0x0051600001487983 */ /* 0x001ee80000300c00 */
[----:B-1----:R-:W3:Y:S04]  /*ee00*/  LDL.LU.128 R80, [R1+0x5180] ;  /* 0x0051800001507983 */ /* 0x002ee80000300c00 */
[----:B----4-:R0:W-:Y:S04]  /*ee10*/  STL.128 [R1+0x4ff0], R76 ;  /* 0x004ff04c01007387 */ /* 0x0101e80000100c00 */
[----:B0-----:R-:W4:Y:S04]  /*ee20*/  LDL.LU.128 R76, [R1+0x4ff0] ;  /* 0x004ff000014c7983 */ /* 0x001f280000300c00 */
[----:B------:R0:W-:Y:S04]  /*ee30*/  STL.128 [R1+0x5330], R88 ;  /* 0x0053305801007387 */ /* 0x0001e80000100c00 */
[----:B0-----:R-:W4:Y:S04]  /*ee40*/  LDL.LU.128 R88, [R1+0x5330] ;  /* 0x0053300001587983 */ /* 0x001f280000300c00 */
        /* <DEDUP_REMOVED lines=9> */
[----:B------:R1:W-:Y:S04]  /*eee0*/  STL.64 [R1+0x5210], R18 ;  /* 0x0052101201007387 */ /* 0x0003e80000100a00 */
[----:B--2---:R2:W-:Y:S04]  /*eef0*/  STL.128 [R1+0x5200], R12 ;  /* 0x0052000c01007387 */ /* 0x0045e80000100c00 */
[----:B------:R2:W-:Y:S04]  /*ef00*/  STL.128 [R1+0x51f0], R8 ;  /* 0x0051f00801007387 */ /* 0x0005e80000100c00 */
[----:B------:R2:W-:Y:S04]  /*ef10*/  STL.64 [R1+0x51e0], R4 ;  /* 0x0051e00401007387 */ /* 0x0005e80000100a00 */
[----:B0-----:R-:W4:Y:S01]  /*ef20*/  LDL.LU.128 R52, [R1+0x52a0] ;  /* 0x0052a00001347983 */ /* 0x001f220000300c00 */
[----:B---3--:R-:W-:-:S03]  /*ef30*/  IMAD.MOV.U32 R221, RZ, RZ, R56 ;  /* 0x000000ffffdd7224 */ /* 0x008fc600078e0038 */
[----:B-1----:R-:W3:Y:S01]  /*ef40*/  LDL.LU.128 R48, [R1+0x5290] ;  /* 0x0052900001307983 */ /* 0x002ee20000300c00 */
[----:B------:R-:W-:Y:S02]  /*ef50*/  IMAD.MOV.U32 R220, RZ, RZ, R57 ;  /* 0x000000ffffdc7224 */ /* 0x000fe400078e0039 */
[----:B------:R-:W-:Y:S01]  /*ef60*/  IMAD.MOV.U32 R219, RZ, RZ, R58 ;  /* 0x000000ffffdb7224 */ /* 0x000fe200078e003a */
[----:B------:R-:W-:Y:S01]  /*ef70*/  STL.128 [R1+0x5150], R68 ;  /* 0x0051504401007387 */ /* 0x000fe20000100c00 */
[----:B------:R-:W-:-:S03]  /*ef80*/  IMAD.MOV.U32 R218, RZ, RZ, R59 ;  /* 0x000000ffffda7224 */ /* 0x000fc600078e003b */
[----:B------:R-:W-:Y:S04]  /*ef90*/  STL.128 [R1+0x5140], R64 ;  /* 0x0051404001007387 */ /* 0x000fe80000100c00 */
[----:B------:R0:W-:Y:S04]  /*efa0*/  STL.128 [R1+0x5130], R60 ;  /* 0x0051303c01007387 */ /* 0x0001e80000100c00 */
[----:B------:R-:W3:Y:S04]  /*efb0*/  LDL.LU.128 R56, [R1+0x52b0] ;  /* 0x0052b00001387983 */ /* 0x000ee80000300c00 */
[----:B------:R-:W3:Y:S04]  /*efc0*/  LDL.LU.128 R44, [R1+0x5280] ;  /* 0x00528000012c7983 */ /* 0x000ee80000300c00 */
[----:B------:R-:W3:Y:S04]  /*efd0*/  LDL.LU.128 R40, [R1+0x5270] ;  /* 0x0052700001287983 */ /* 0x000ee80000300c00 */
[----:B------:R-:W3:Y:S04]  /*efe0*/  LDL.LU.128 R36, [R1+0x5260] ;  /* 0x0052600001247983 */ /* 0x000ee80000300c00 */
[----:B------:R-:W3:Y:S04]  /*eff0*/  LDL.LU.128 R32, [R1+0x5250] ;  /* 0x0052500001207983 */ /* 0x000ee80000300c00 */
[----:B------:R-:W3:Y:S04]  /*f000*/  LDL.LU.128 R28, [R1+0x5240] ;  /* 0x00524000011c7983 */ /* 0x000ee80000300c00 */
[----:B------:R-:W3:Y:S04]  /*f010*/  LDL.LU.128 R24, [R1+0x5230] ;  /* 0x0052300001187983 */ /* 0x000ee80000300c00 */
[----:B------:R-:W3:Y:S04]  /*f020*/  LDL.LU.128 R20, [R1+0x5220] ;  /* 0x0052200001147983 */ /* 0x000ee80000300c00 */
[----:B------:R-:W3:Y:S04]  /*f030*/  LDL.LU.64 R18, [R1+0x5210] ;  /* 0x0052100001127983 */ /* 0x000ee80000300a00 */
[----:B--2---:R-:W2:Y:S04]  /*f040*/  LDL.LU.128 R12, [R1+0x5200] ;  /* 0x00520000010c7983 */ /* 0x004ea80000300c00 */
[----:B------:R-:W2:Y:S04]  /*f050*/  LDL.LU.128 R8, [R1+0x51f0] ;  /* 0x0051f00001087983 */ /* 0x000ea80000300c00 */
[----:B------:R-:W2:Y:S04]  /*f060*/  LDL.LU.64 R4, [R1+0x51e0] ;  /* 0x0051e00001047983 */ /* 0x000ea80000300a00 */
[----:B------:R1:W-:Y:S04]  /*f070*/  STL.128 [R1+0x5190], R84 ;  /* 0x0051905401007387 */ /* 0x0003e80000100c00 */
[----:B0-----:R-:W2:Y:S04]  /*f080*/  LDL.128 R60, [R1+0x2d0] ;  /* 0x0002d000013c7983 */ /* 0x001ea80000100c00 */
[----:B------:R-:W2:Y:S04]  /*f090*/  LDL.LU.128 R68, [R1+0x5150] ;  /* 0x0051500001447983 */ /* 0x000ea80000300c00 */
[----:B------:R-:W2:Y:S04]  /*f0a0*/  LDL.LU.128 R64, [R1+0x5140] ;  /* 0x0051400001407983 */ /* 0x000ea80000300c00 */
[----:B-1----:R-:W2:Y:S04]  /*f0b0*/  LDL.LU.128 R84, [R1+0x5190] ;  /* 0x0051900001547983 */ /* 0x002ea80000300c00 */
[----:B------:R0:W-:Y:S04]  /*f0c0*/  STL.128 [R1+0x4fe0], R72 ;  /* 0x004fe04801007387 */ /* 0x0001e80000100c00 */
[----:B------:R1:W-:Y:S04]  /*f0d0*/  STL.128 [R1+0x5000], R80 ;  /* 0x0050005001007387 */ /* 0x0003e80000100c00 */
[----:B0-----:R-:W2:Y:S04]  /*f0e0*/  LDL.LU.128 R72, [R1+0x4fe0] ;  /* 0x004fe00001487983 */ /* 0x001ea80000300c00 */
[----:B-1----:R-:W2:Y:S04]  /*f0f0*/  LDL.LU.128 R80, [R1+0x5000] ;  /* 0x0050000001507983 */ /* 0x002ea80000300c00 */
[----:B----4-:R0:W-:Y:S04]  /*f100*/  STL.128 [R1+0x4e80], R76 ;  /* 0x004e804c01007387 */ /* 0x0101e80000100c00 */
[----:B0-----:R-:W4:Y:S04]  /*f110*/  LDL.LU.128 R76, [R1+0x4e80] ;  /* 0x004e8000014c7983 */ /* 0x001f280000300c00 */
[----:B------:R0:W-:Y:S04]  /*f120*/  STL.128 [R1+0x51a0], R88 ;  /* 0x0051a05801007387 */ /* 0x0001e80000100c00 */
[----:B0-----:R-:W4:Y:S04]  /*f130*/  LDL.LU.128 R88, [R1+0x51a0] ;  /* 0x0051a00001587983 */ /* 0x001f280000300c00 */
[----:B------:R0:W-:Y:S04]  /*f140*/  STL.128 [R1+0x5110], R52 ;  /* 0x0051103401007387 */ /* 0x0001e80000100c00 */
[----:B---3--:R-:W-:Y:S04]  /*f150*/  STL.128 [R1+0x5100], R48 ;  /* 0x0051003001007387 */ /* 0x008fe80000100c00 */
[----:B0-----:R-:W3:Y:S04]  /*f160*/  LDL.LU.128 R52, [R1+0x5110] ;  /* 0x0051100001347983 */ /* 0x001ee80000300c00 */
        /* <DEDUP_REMOVED lines=12> */
[----:B0-----:R-:W3:Y:S01]  /*f230*/  LDL.LU.128 R56, [R1+0x5120] ;  /* 0x0051200001387983 */ /* 0x001ee20000300c00 */
[----:B------:R-:W-:-:S03]  /*f240*/  IMAD.MOV.U32 R217, RZ, RZ, R60 ;  /* 0x000000ffffd97224 */ /* 0x000fc600078e003c */
[----:B------:R-:W3:Y:S01]  /*f250*/  LDL.LU.128 R48, [R1+0x5100] ;  /* 0x0051000001307983 */ /* 0x000ee20000300c00 */
[----:B------:R-:W-:Y:S02]  /*f260*/  IMAD.MOV.U32 R216, RZ, RZ, R61 ;  /* 0x000000ffffd87224 */ /* 0x000fe400078e003d */
[----:B------:R-:W-:Y:S01]  /*f270*/  IMAD.MOV.U32 R195, RZ, RZ, R62 ;  /* 0x000000ffffc37224 */ /* 0x000fe200078e003e */
[----:B------:R-:W-:Y:S01]  /*f280*/  STL.128 [R1+0x4fd0], R68 ;  /* 0x004fd04401007387 */ /* 0x000fe20000100c00 */
[----:B------:R-:W-:-:S03]  /*f290*/  IMAD.MOV.U32 R194, RZ, RZ, R63 ;  /* 0x000000ffffc27224 */ /* 0x000fc600078e003f */
[----:B------:R0:W-:Y:S04]  /*f2a0*/  STL.128 [R1+0x4fc0], R64 ;  /* 0x004fc04001007387 */ /* 0x0001e80000100c00 */
[----:B------:R-:W3:Y:S04]  /*f2b0*/  LDL.LU.128 R60, [R1+0x5130] ;  /* 0x00513000013c7983 */ /* 0x000ee80000300c00 */
[----:B-1----:R-:W3:Y:S04]  /*f2c0*/  LDL.LU.128 R44, [R1+0x50f0] ;  /* 0x0050f000012c7983 */ /* 0x002ee80000300c00 */
        /* <DEDUP_REMOVED lines=13> */
[----:B------:R0:W-:Y:S04]  /*f3a0*/  STL.128 [R1+0x4e70], R72 ;  /* 0x004e704801007387 */ /* 0x0001e80000100c00 */
[----:B-1----:R-:W2:Y:S04]  /*f3b0*/  LDL.LU.128 R84, [R1+0x5010] ;  /* 0x0050100001547983 */ /* 0x002ea80000300c00 */
[----:B------:R1:W-:Y:S04]  /*f3c0*/  STL.128 [R1+0x4e90], R80 ;  /* 0x004e905001007387 */ /* 0x0003e80000100c00 */
[----:B0-----:R-:W2:Y:S04]  /*f3d0*/  LDL.LU.128 R72, [R1+0x4e70] ;  /* 0x004e700001487983 */ /* 0x001ea80000300c00 */
[----:B-1----:R-:W2:Y:S04]  /*f3e0*/  LDL.LU.128 R80, [R1+0x4e90] ;  /* 0x004e900001507983 */ /* 0x002ea80000300c00 */
[----:B----4-:R0:W-:Y:S04]  /*f3f0*/  STL.128 [R1+0x4d10], R76 ;  /* 0x004d104c01007387 */ /* 0x0101e80000100c00 */
[----:B0-----:R-:W4:Y:S04]  /*f400*/  LDL.LU.128 R76, [R1+0x4d10] ;  /* 0x004d1000014c7983 */ /* 0x001f280000300c00 */
[----:B------:R0:W-:Y:S04]  /*f410*/  STL.128 [R1+0x5340], R92 ;  /* 0x0053405c01007387 */ /* 0x0001e80000100c00 */
[----:B------:R1:W-:Y:S04]  /*f420*/  STL.128 [R1+0x5020], R88 ;  /* 0x0050205801007387 */ /* 0x0003e80000100c00 */
[----:B0-----:R-:W4:Y:S04]  /*f430*/  LDL.LU.128 R92, [R1+0x5340] ;  /* 0x00534000015c7983 */ /* 0x001f280000300c00 */
[----:B-1----:R-:W4:Y:S04]  /*f440*/  LDL.LU.128 R88, [R1+0x5020] ;  /* 0x0050200001587983 */ /* 0x002f280000300c00 */
[----:B---3--:R0:W-:Y:S04]  /*f450*/  STL.128 [R1+0x4f90], R52 ;  /* 0x004f903401007387 */ /* 0x0081e80000100c00 */
[----:B0-----:R-:W3:Y:S04]  /*f460*/  LDL.LU.128 R52, [R1+0x4f90] ;  /* 0x004f900001347983 */ /* 0x001ee80000300c00 */
[----:B------:R0:W-:Y:S04]  /*f470*/  STL.128 [R1+0x4fa0], R56 ;  /* 0x004fa03801007387 */ /* 0x0001e80000100c00 */
[----:B------:R-:W-:Y:S04]  /*f480*/  STL.128 [R1+0x4f80], R48 ;  /* 0x004f803001007387 */ /* 0x000fe80000100c00 */
        /* <DEDUP_REMOVED lines=14> */
[----:B------:R-:W-:-:S02]  /*f570*/  IMAD.MOV.U32 R193, RZ, RZ, R64 ;  /* 0x000000ffffc17224 */ /* 0x000fc400078e0040 */
[----:B------:R-:W-:Y:S01]  /*f580*/  IMAD.MOV.U32 R192, RZ, RZ, R65 ;  /* 0x000000ffffc07224 */ /* 0x000fe200078e0041 */
[----:B------:R-:W3:Y:S01]  /*f590*/  LDL.LU.128 R48, [R1+0x4f80] ;  /* 0x004f800001307983 */ /* 0x000ee20000300c00 */
[----:B------:R-:W-:Y:S02]  /*f5a0*/  IMAD.MOV.U32 R191, RZ, RZ, R66 ;  /* 0x000000ffffbf7224 */ /* 0x000fe400078e0042 */
[----:B------:R-:W-:Y:S01]  /*f5b0*/  IMAD.MOV.U32 R190, RZ, RZ, R67 ;  /* 0x000000ffffbe7224 */ /* 0x000fe200078e0043 */
        /* <DEDUP_REMOVED lines=15> */
[----:B------:R0:W-:Y:S04]  /*f6b0*/  STL.128 [R1+0x4d00], R72 ;  /* 0x004d004801007387 */ /* 0x0001e80000100c00 */
[----:B------:R0:W-:Y:S04]  /*f6c0*/  STL.128 [R1+0x4d20], R80 ;  /* 0x004d205001007387 */ /* 0x0001e80000100c00 */
[----:B-1----:R-:W2:Y:S04]  /*f6d0*/  LDL.LU.128 R84, [R1+0x4ea0] ;  /* 0x004ea00001547983 */ /* 0x002ea80000300c00 */
[----:B0-----:R-:W2:Y:S04]  /*f6e0*/  LDL.128 R72, [R1+0x300] ;  /* 0x0003000001487983 */ /* 0x001ea80000100c00 */
[----:B------:R-:W2:Y:S04]  /*f6f0*/  LDL.LU.128 R80, [R1+0x4d20] ;  /* 0x004d200001507983 */ /* 0x000ea80000300c00 */
[----:B----4-:R0:W-:Y:S04]  /*f700*/  STL.128 [R1+0x4bb0], R76 ;  /* 0x004bb04c01007387 */ /* 0x0101e80000100c00 */
[----:B0-----:R-:W4:Y:S04]  /*f710*/  LDL.128 R76, [R1+0x310] ;  /* 0x00031000014c7983 */ /* 0x001f280000100c00 */
[----:B------:R0:W-:Y:S04]  /*f720*/  STL.128 [R1+0x5350], R96 ;  /* 0x0053506001007387 */ /* 0x0001e80000100c00 */
[----:B------:R1:W-:Y:S04]  /*f730*/  STL.128 [R1+0x51b0], R92 ;  /* 0x0051b05c01007387 */ /* 0x0003e80000100c00 */
[----:B------:R1:W-:Y:S04]  /*f740*/  STL.128 [R1+0x4eb0], R88 ;  /* 0x004eb05801007387 */ /* 0x0003e80000100c00 */
[----:B------:R1:W-:Y:S04]  /*f750*/  STL.64 [R1+0x5370], R104 ;  /* 0x0053706801007387 */ /* 0x0003e80000100a00 */
[----:B0-----:R-:W4:Y:S04]  /*f760*/  LDL.LU.128 R96, [R1+0x5350] ;  /* 0x0053500001607983 */ /* 0x001f280000300c00 */
[----:B-1----:R-:W4:Y:S04]  /*f770*/  LDL.LU.128 R92, [R1+0x51b0] ;  /* 0x0051b000015c7983 */ /* 0x002f280000300c00 */
[----:B------:R-:W4:Y:S04]  /*f780*/  LDL.LU.128 R88, [R1+0x4eb0] ;  /* 0x004eb00001587983 */ /* 0x000f280000300c00 */
[----:B------:R-:W4:Y:S04]  /*f790*/  LDL.LU.64 R104, [R1+0x5370] ;  /* 0x0053700001687983 */ /* 0x000f280000300a00 */
[----:B------:R0:W-:Y:S04]  /*f7a0*/  STL.128 [R1+0x5360], R100 ;  /* 0x0053606401007387 */ /* 0x0001e80000100c00 */
[----:B0-----:R-:W4:Y:S04]  /*f7b0*/  LDL.LU.128 R100, [R1+0x5360] ;  /* 0x0053600001647983 */ /* 0x001f280000300c00 */
[----:B---3--:R0:W-:Y:S04]  /*f7c0*/  STL.128 [R1+0x4e20], R52 ;  /* 0x004e203401007387 */ /* 0x0081e80000100c00 */
[----:B0-----:R-:W3:Y:S04]  /*f7d0*/  LDL.LU.128 R52, [R1+0x4e20] ;  /* 0x004e200001347983 */ /* 0x001ee80000300c00 */
[----:B------:R0:W-:Y:S04]  /*f7e0*/  STL.128 [R1+0x4e30], R56 ;  /* 0x004e303801007387 */ /* 0x0001e80000100c00 */
[----:B0-----:R-:W3:Y:S04]  /*f7f0*/  LDL.LU.128 R56, [R1+0x4e30] ;  /* 0x004e300001387983 */ /* 0x001ee80000300c00 */
        /* <DEDUP_REMOVED lines=19> */
[----:B------:R-:W3:Y:S01]  /*f930*/  LDL.LU.128 R48, [R1+0x4e10] ;  /* 0x004e100001307983 */ /* 0x000ee20000300c00 */
[----:B------:R-:W-:-:S03]  /*f940*/  IMAD.MOV.U32 R180, RZ, RZ, R71 ;  /* 0x000000ffffb47224 */ /* 0x000fc600078e0047 */
[----:B------:R-:W3:Y:S04]  /*f950*/  LDL.LU.128 R68, [R1+0x4e60] ;  /* 0x004e600001447983 */ /* 0x000ee80000300c00 */
[----:B-1----:R-:W3:Y:S04]  /*f960*/  LDL.LU.128 R44, [R1+0x4e00] ;  /* 0x004e0000012c7983 */ /* 0x002ee80000300c00 */
[----:B------:R-:W3:Y:S01]  /*f970*/  LDL.LU.128 R40, [R1+0x4df0] ;  /* 0x004df00001287983 */ /* 0x000ee20000300c00 */
[----:B------:R-:W-:-:S03]  /*f980*/  IMAD.MOV.U32 R176, RZ, RZ, R72 ;  /* 0x000000ffffb07224 */ /* 0x000fc600078e0048 */
[----:B------:R-:W3:Y:S01]  /*f990*/  LDL.LU.128 R36, [R1+0x4de0] ;  /* 0x004de00001247983 */ /* 0x000ee20000300c00 */
[----:B------:R-:W-:Y:S02]  /*f9a0*/  IMAD.MOV.U32 R175, RZ, RZ, R73 ;  /* 0x000000ffffaf7224 */ /* 0x000fe400078e0049 */
[----:B------:R-:W-:Y:S01]  /*f9b0*/  IMAD.MOV.U32 R174, RZ, RZ, R74 ;  /* 0x000000ffffae7224 */ /* 0x000fe200078e004a */
[----:B------:R-:W3:Y:S01]  /*f9c0*/  LDL.LU.128 R32, [R1+0x4dd0] ;  /* 0x004dd00001207983 */ /* 0x000ee20000300c00 */
[----:B------:R-:W-:-:S03]  /*f9d0*/  IMAD.MOV.U32 R173, RZ, RZ, R75 ;  /* 0x000000ffffad7224 */ /* 0x000fc600078e004b */
[----:B------:R-:W3:Y:S04]  /*f9e0*/  LDL.LU.128 R28, [R1+0x4dc0] ;  /* 0x004dc000011c7983 */ /* 0x000ee80000300c00 */
[----:B------:R-:W3:Y:S04]  /*f9f0*/  LDL.LU.128 R24, [R1+0x4db0] ;  /* 0x004db00001187983 */ /* 0x000ee80000300c00 */
[----:B------:R-:W3:Y:S04]  /*fa00*/  LDL.LU.128 R20, [R1+0x4da0] ;  /* 0x004da00001147983 */ /* 0x000ee80000300c00 */
[----:B------:R-:W3:Y:S01]  /*fa10*/  LDL.LU.64 R18, [R1+0x4d90] ;  /* 0x004d900001127983 */ /* 0x000ee20000300a00 */
[----:B----4-:R-:W-:-:S03]  /*fa20*/  IMAD.MOV.U32 R172, RZ, RZ, R76 ;  /* 0x000000ffffac7224 */ /* 0x010fc600078e004c */
[----:B--2---:R-:W2:Y:S01]  /*fa30*/  LDL.LU.128 R12, [R1+0x4d80] ;  /* 0x004d8000010c7983 */ /* 0x004ea20000300c00 */
[----:B------:R-:W-:Y:S02]  /*fa40*/  IMAD.MOV.U32 R171, RZ, RZ, R77 ;  /* 0x000000ffffab7224 */ /* 0x000fe400078e004d */
[----:B------:R-:W-:Y:S01]  /*fa50*/  IMAD.MOV.U32 R170, RZ, RZ, R78 ;  /* 0x000000ffffaa7224 */ /* 0x000fe200078e004e */
[----:B------:R-:W4:Y:S01]  /*fa60*/  LDL.LU.128 R8, [R1+0x4d70] ;  /* 0x004d700001087983 */ /* 0x000f220000300c00 */
[----:B------:R-:W-:-:S03]  /*fa70*/  IMAD.MOV.U32 R169, RZ, RZ, R79 ;  /* 0x000000ffffa97224 */ /* 0x000fc600078e004f */
[----:B------:R-:W4:Y:S04]  /*fa80*/  LDL.LU.64 R4, [R1+0x4d60] ;  /* 0x004d600001047983 */ /* 0x000f280000300a00 */
[----:B------:R0:W-:Y:S04]  /*fa90*/  STL.128 [R1+0x4d30], R84 ;  /* 0x004d305401007387 */ /* 0x0001e80000100c00 */
[----:B------:R-:W4:Y:S04]  /*faa0*/  LDL.LU.128 R76, [R1+0x4bb0] ;  /* 0x004bb000014c7983 */ /* 0x000f280000300c00 */
[----:B------:R-:W4:Y:S04]  /*fab0*/  LDL.LU.128 R72, [R1+0x4d00] ;  /* 0x004d000001487983 */ /* 0x000f280000300c00 */
[----:B------:R1:W-:Y:S04]  /*fac0*/  STL.128 [R1+0x4bc0], R80 ;  /* 0x004bc05001007387 */ /* 0x0003e80000100c00 */
[----:B0-----:R-:W4:Y:S04]  /*fad0*/  LDL.LU.128 R84, [R1+0x4d30] ;  /* 0x004d300001547983 */ /* 0x001f280000300c00 */
[----:B-1----:R-:W4:Y:S04]  /*fae0*/  LDL.LU.128 R80, [R1+0x4bc0] ;  /* 0x004bc00001507983 */ /* 0x002f280000300c00 */
[----:B------:R0:W-:Y:S04]  /*faf0*/  STL.128 [R1+0x51c0], R96 ;  /* 0x0051c06001007387 */ /* 0x0001e80000100c00 */
[----:B------:R1:W-:Y:S04]  /*fb00*/  STL.128 [R1+0x5030], R92 ;  /* 0x0050305c01007387 */ /* 0x0003e80000100c00 */
[----:B------:R1:W-:Y:S04]  /*fb10*/  STL.128 [R1+0x4d40], R88 ;  /* 0x004d405801007387 */ /* 0x0003e80000100c00 */
[----:B------:R-:W-:Y:S04]  /*fb20*/  STL [R1+0x320], R107 ;  /* 0x0003206b01007387 */ /* 0x000fe80000100800 */
[----:B------:R-:W-:Y:S04]  /*fb30*/  STL [R1+0x324], R108 ;  /* 0x0003246c01007387 */ /* 0x000fe80000100800 */
[----:B------:R-:W-:Y:S04]  /*fb40*/  STL [R1+0x328], R109 ;  /* 0x0003286d01007387 */ /* 0x000fe80000100800 */
[----:B------:R-:W-:Y:S04]  /*fb50*/  STL [R1+0x32c], R104 ;  /* 0x00032c6801007387 */ /* 0x000fe80000100800 */
[----:B0-----:R-:W4:Y:S04]  /*fb60*/  LDL.LU.128 R96, [R1+0x51c0] ;  /* 0x0051c00001607983 */ /* 0x001f280000300c00 */
[----:B-1----:R-:W4:Y:S04]  /*fb70*/  LDL.LU.128 R92, [R1+0x5030] ;  /* 0x00503000015c7983 */ /* 0x002f280000300c00 */
[----:B------:R-:W4:Y:S04]  /*fb80*/  LDL.LU.128 R88, [R1+0x4d40] ;  /* 0x004d400001587983 */ /* 0x000f280000300c00 */
[----:B------:R0:W-:Y:S04]  /*fb90*/  STL [R1+0x5378], R106 ;  /* 0x0053786a01007387 */ /* 0x0001e80000100800 */
[----:B------:R1:W-:Y:S04]  /*fba0*/  STL.128 [R1+0x51d0], R100 ;  /* 0x0051d06401007387 */ /* 0x0003e80000100c00 */
[----:B0-----:R-:W4:Y:S04]  /*fbb0*/  LDL.LU R106, [R1+0x5378] ;  /* 0x00537800016a7983 */ /* 0x001f280000300800 */
[----:B---3--:R0:W-:Y:S04]  /*fbc0*/  STL.128 [R1+0x4cb0], R52 ;  /* 0x004cb03401007387 */ /* 0x0081e80000100c00 */
[----:B-1----:R-:W3:Y:S04]  /*fbd0*/  LDL.LU.128 R100, [R1+0x51d0] ;  /* 0x0051d00001647983 */ /* 0x002ee80000300c00 */
[----:B0-----:R-:W3:Y:S04]  /*fbe0*/  LDL.LU.128 R52, [R1+0x4cb0] ;  /* 0x004cb00001347983 */ /* 0x001ee80000300c00 */
[----:B------:R0:W-:Y:S04]  /*fbf0*/  STL.128 [R1+0x4cc0], R56 ;  /* 0x004cc03801007387 */ /* 0x0001e80000100c00 */
[----:B0-----:R-:W3:Y:S04]  /*fc00*/  LDL.LU.128 R56, [R1+0x4cc0] ;  /* 0x004cc00001387983 */ /* 0x001ee80000300c00 */
        /* <DEDUP_REMOVED lines=13> */
[----:B----4-:R4:W-:Y:S04]  /*fce0*/  STL.128 [R1+0x4c00], R8 ;  /* 0x004c000801007387 */ /* 0x0109e80000100c00 */
[----:B------:R4:W-:Y:S04]  /*fcf0*/  STL.64 [R1+0x4bf0], R4 ;  /* 0x004bf00401007387 */ /* 0x0009e80000100a00 */
[----:B0-----:R-:W3:Y:S04]  /*fd00*/  LDL.LU.128 R68, [R1+0x4cf0] ;  /* 0x004cf00001447983 */ /* 0x001ee80000300c00 */
[----:B------:R-:W3:Y:S04]  /*fd10*/  LDL.LU.128 R64, [R1+0x4ce0] ;  /* 0x004ce00001407983 */ /* 0x000ee80000300c00 */
[----:B------:R-:W3:Y:S04]  /*fd20*/  LDL.LU.128 R60, [R1+0x4cd0] ;  /* 0x004cd000013c7983 */ /* 0x000ee80000300c00 */
        /* <DEDUP_REMOVED lines=10> */
[----:B----4-:R-:W4:Y:S04]  /*fdd0*/  LDL.LU.128 R8, [R1+0x4c00] ;  /* 0x004c000001087983 */ /* 0x010f280000300c00 */
[----:B------:R-:W4:Y:S04]  /*fde0*/  LDL.LU.64 R4, [R1+0x4bf0] ;  /* 0x004bf00001047983 */ /* 0x000f280000300a00 */
[----:B------:R0:W-:Y:S04]  /*fdf0*/  STL.128 [R1+0x4bd0], R84 ;  /* 0x004bd05401007387 */ /* 0x0001e80000100c00 */
[----:B------:R1:W-:Y:S04]  /*fe00*/  STL.128 [R1+0x4a60], R76 ;  /* 0x004a604c01007387 */ /* 0x0003e80000100c00 */
[----:B------:R1:W-:Y:S04]  /*fe10*/  STL.128 [R1+0x4ba0], R72 ;  /* 0x004ba04801007387 */ /* 0x0003e80000100c00 */
[----:B------:R1:W-:Y:S04]  /*fe20*/  STL.128 [R1+0x4a70], R80 ;  /* 0x004a705001007387 */ /* 0x0003e80000100c00 */
[----:B0-----:R-:W4:Y:S04]  /*fe30*/  LDL.LU.128 R84, [R1+0x4bd0] ;  /* 0x004bd00001547983 */ /* 0x001f280000300c00 */
[----:B-1----:R-:W4:Y:S04]  /*fe40*/  LDL.128 R76, [R1+0x320] ;  /* 0x00032000014c7983 */ /* 0x002f280000100c00 */
[----:B------:R-:W4:Y:S04]  /*fe50*/  LDL.LU.128 R72, [R1+0x4ba0] ;  /* 0x004ba00001487983 */ /* 0x000f280000300c00 */
[----:B------:R-:W4:Y:S04]  /*fe60*/  LDL.LU.128 R80, [R1+0x4a70] ;  /* 0x004a700001507983 */ /* 0x000f280000300c00 */
[----:B------:R0:W-:Y:S04]  /*fe70*/  STL.128 [R1+0x5040], R96 ;  /* 0x0050406001007387 */ /* 0x0001e80000100c00 */
[----:B------:R1:W-:Y:S04]  /*fe80*/  STL.128 [R1+0x4ec0], R92 ;  /* 0x004ec05c01007387 */ /* 0x0003e80000100c00 */
[----:B------:R1:W-:Y:S04]  /*fe90*/  STL.128 [R1+0x4be0], R88 ;  /* 0x004be05801007387 */ /* 0x0003e80000100c00 */
[----:B---3--:R3:W-:Y:S04]  /*fea0*/  STL.128 [R1+0x4b50], R52 ;  /* 0x004b503401007387 */ /* 0x0087e80000100c00 */
[----:B0-----:R-:W4:Y:S04]  /*feb0*/  LDL.LU.128 R96, [R1+0x5040] ;  /* 0x0050400001607983 */ /* 0x001f280000300c00 */
[----:B-1----:R-:W4:Y:S04]  /*fec0*/  LDL.LU.128 R92, [R1+0x4ec0] ;  /* 0x004ec000015c7983 */ /* 0x002f280000300c00 */
[----:B------:R-:W4:Y:S04]  /*fed0*/  LDL.LU.128 R88, [R1+0x4be0] ;  /* 0x004be00001587983 */ /* 0x000f280000300c00 */
[----:B---3--:R-:W3:Y:S04]  /*fee0*/  LDL.LU.128 R52, [R1+0x4b50] ;  /* 0x004b500001347983 */ /* 0x008ee80000300c00 */
[----:B------:R-:W-:Y:S04]  /*fef0*/  STL [R1+0x330], R105 ;  /* 0x0003306901007387 */ /* 0x000fe80000100800 */
[----:B------:R-:W-:Y:S04]  /*ff00*/  STL [R1+0x334], R106 ;  /* 0x0003346a01007387 */ /* 0x000fe80000100800 */
[----:B------:R-:W-:Y:S04]  /*ff10*/  STL [R1+0x338], R101 ;  /* 0x0003386501007387 */ /* 0x000fe80000100800 */
[----:B------:R-:W-:Y:S04]  /*ff20*/  STL [R1+0x33c], R102 ;  /* 0x00033c6601007387 */ /* 0x000fe80000100800 */
[----:B------:R0:W-:Y:S04]  /*ff30*/  STL.128 [R1+0x4b60], R56 ;  /* 0x004b603801007387 */ /* 0x0001e80000100c00 */
        /* <DEDUP_REMOVED lines=17> */
[----:B-1----:R-:W3:Y:S04]  /*10050*/  LDL.LU.128 R64, [R1+0x4b80] ;  /* 0x004b800001407983 */ /* 0x002ee80000300c00 */
[----:B------:R-:W3:Y:S04]  /*10060*/  LDL.LU.128 R60, [R1+0x4b70] ;  /* 0x004b7000013c7983 */ /* 0x000ee80000300c00 */
[----:B------:R-:W3:Y:S04]  /*10070*/  LDL.LU.128 R48, [R1+0x4b40] ;  /* 0x004b400001307983 */ /* 0x000ee80000300c00 */
[----:B------:R-:W3:Y:S04]  /*10080*/  LDL.LU.128 R44, [R1+0x4b30] ;  /* 0x004b3000012c7983 */ /* 0x000ee80000300c00 */
[----:B------:R-:W3:Y:S01]  /*10090*/  LDL.LU.128 R40, [R1+0x4b20] ;  /* 0x004b200001287983 */ /* 0x000ee20000300c00 */
[----:B------:R-:W-:-:S02]  /*100a0*/  IMAD.MOV.U32 R168, RZ, RZ, R76 ;  /* 0x000000ffffa87224 */ /* 0x000fc400078e004c */
[----:B------:R-:W-:Y:S01]  /*100b0*/  IMAD.MOV.U32 R167, RZ, RZ, R77 ;  /* 0x000000ffffa77224 */ /* 0x000fe200078e004d */
[----:B------:R-:W3:Y:S01]  /*100c0*/  LDL.LU.128 R36, [R1+0x4b10] ;  /* 0x004b100001247983 */ /* 0x000ee20000300c00 */
[----:B------:R-:W-:Y:S02]  /*100d0*/  IMAD.MOV.U32 R151, RZ, RZ, R78 ;  /* 0x000000ffff977224 */ /* 0x000fe400078e004e */
[----:B------:R-:W-:Y:S01]  /*100e0*/  IMAD.MOV.U32 R150, RZ, RZ, R79 ;  /* 0x000000ffff967224 */ /* 0x000fe200078e004f */
        /* <DEDUP_REMOVED lines=10> */
[----:B------:R-:W4:Y:S04]  /*10190*/  LDL.LU.128 R76, [R1+0x4a60] ;  /* 0x004a6000014c7983 */ /* 0x000f280000300c00 */
[----:B------:R1:W-:Y:S04]  /*101a0*/  STL.128 [R1+0x4930], R80 ;  /* 0x0049305001007387 */ /* 0x0003e80000100c00 */
[----:B0-----:R-:W4:Y:S04]  /*101b0*/  LDL.LU.128 R84, [R1+0x4a80] ;  /* 0x004a800001547983 */ /* 0x001f280000300c00 */
[----:B-1----:R-:W4:Y:S04]  /*101c0*/  LDL.LU.128 R72, [R1+0x4a50] ;  /* 0x004a500001487983 */ /* 0x002f280000300c00 */
[----:B------:R-:W4:Y:S04]  /*101d0*/  LDL.128 R80, [R1+0x330] ;  /* 0x0003300001507983 */ /* 0x000f280000100c00 */
[----:B------:R0:W-:Y:S04]  /*101e0*/  STL [R1+0x5050], R100 ;  /* 0x0050506401007387 */ /* 0x0001e80000100800 */
[----:B------:R1:W-:Y:S04]  /*101f0*/  STL.64 [R1+0x4ed0], R96 ;  /* 0x004ed06001007387 */ /* 0x0003e80000100a00 */
[----:B------:R1:W-:Y:S04]  /*10200*/  STL [R1+0x4d58], R94 ;  /* 0x004d585e01007387 */ /* 0x0003e80000100800 */
[----:B------:R1:W-:Y:S04]  /*10210*/  STL.64 [R1+0x4d50], R92 ;  /* 0x004d505c01007387 */ /* 0x0003e80000100a00 */
[----:B------:R1:W-:Y:S04]  /*10220*/  STL [R1+0x4a90], R88 ;  /* 0x004a905801007387 */ /* 0x0003e80000100800 */
[----:B---3--:R-:W-:Y:S04]  /*10230*/  STL.128 [R1+0x4a00], R52 ;  /* 0x004a003401007387 */ /* 0x008fe80000100c00 */
[----:B------:R3:W-:Y:S04]  /*10240*/  STL.128 [R1+0x4a10], R56 ;  /* 0x004a103801007387 */ /* 0x0007e80000100c00 */
[----:B0-----:R-:W4:Y:S04]  /*10250*/  LDL.LU R100, [R1+0x5050] ;  /* 0x0050500001647983 */ /* 0x001f280000300800 */
[----:B-1----:R-:W4:Y:S04]  /*10260*/  LDL.LU.64 R96, [R1+0x4ed0] ;  /* 0x004ed00001607983 */ /* 0x002f280000300a00 */
[----:B------:R-:W4:Y:S04]  /*10270*/  LDL.LU R94, [R1+0x4d58] ;  /* 0x004d5800015e7983 */ /* 0x000f280000300800 */
[----:B------:R-:W4:Y:S04]  /*10280*/  LDL.LU.64 R92, [R1+0x4d50] ;  /* 0x004d5000015c7983 */ /* 0x000f280000300a00 */
[----:B------:R-:W4:Y:S04]  /*10290*/  LDL.LU R88, [R1+0x4a90] ;  /* 0x004a900001587983 */ /* 0x000f280000300800 */
[----:B---3--:R-:W3:Y:S04]  /*102a0*/  LDL.LU.128 R56, [R1+0x4a10] ;  /* 0x004a100001387983 */ /* 0x008ee80000300c00 */
[----:B------:R-:W3:Y:S04]  /*102b0*/  LDL.LU.128 R52, [R1+0x4a00] ;  /* 0x004a000001347983 */ /* 0x000ee80000300c00 */
        /* <DEDUP_REMOVED lines=20> */
[----:B------:R-:W3:Y:S04]  /*10400*/  LDL.LU.128 R40, [R1+0x49d0] ;  /* 0x0049d00001287983 */ /* 0x000ee80000300c00 */
[----:B------:R-:W3:Y:S04]  /*10410*/  LDL.LU.128 R36, [R1+0x49c0] ;  /* 0x0049c00001247983 */ /* 0x000ee80000300c00 */
[----:B------:R-:W3:Y:S01]  /*10420*/  LDL.LU.128 R32, [R1+0x49b0] ;  /* 0x0049b00001207983 */ /* 0x000ee20000300c00 */
[----:B------:R-:W-:-:S03]  /*10430*/  IMAD.MOV.U32 R149, RZ, RZ, R80 ;  /* 0x000000ffff957224 */ /* 0x000fc600078e0050 */
[----:B------:R-:W3:Y:S01]  /*10440*/  LDL.LU.128 R28, [R1+0x49a0] ;  /* 0x0049a000011c7983 */ /* 0x000ee20000300c00 */
[----:B------:R-:W-:-:S03]  /*10450*/  IMAD.MOV.U32 R148, RZ, RZ, R81 ;  /* 0x000000ffff947224 */ /* 0x000fc600078e0051 */
[----:B------:R-:W3:Y:S04]  /*10460*/  LDL.LU.128 R24, [R1+0x4990] ;  /* 0x0049900001187983 */ /* 0x000ee80000300c00 */
[----:B------:R-:W3:Y:S04]  /*10470*/  LDL.LU.128 R20, [R1+0x4980] ;  /* 0x0049800001147983 */ /* 0x000ee80000300c00 */
[----:B------:R-:W3:Y:S04]  /*10480*/  LDL.LU.64 R18, [R1+0x4970] ;  /* 0x0049700001127983 */ /* 0x000ee80000300a00 */
[----:B--2---:R-:W2:Y:S04]  /*10490*/  LDL.LU.128 R12, [R1+0x4960] ;  /* 0x00496000010c7983 */ /* 0x004ea80000300c00 */
[----:B----4-:R-:W4:Y:S04]  /*104a0*/  LDL.LU.128 R8, [R1+0x4950] ;  /* 0x0049500001087983 */ /* 0x010f280000300c00 */
[----:B------:R-:W4:Y:S04]  /*104b0*/  LDL.LU.64 R4, [R1+0x4948] ;  /* 0x0049480001047983 */ /* 0x000f280000300a00 */
[----:B------:R-:W-:Y:S04]  /*104c0*/  STL.64 [R1+0x4940], R84 ;  /* 0x0049405401007387 */ /* 0x000fe80000100a00 */
[----:B------:R-:W-:Y:S04]  /*104d0*/  STL.128 [R1+0x4920], R76 ;  /* 0x0049204c01007387 */ /* 0x000fe80000100c00 */
[----:B------:R0:W-:Y:S04]  /*104e0*/  STL [R1+0x374], R86 ;  /* 0x0003745601007387 */ /* 0x0001e80000100800 */
[----:B------:R-:W-:Y:S04]  /*104f0*/  STL.128 [R1+0x4910], R72 ;  /* 0x0049104801007387 */ /* 0x000fe80000100c00 */
[----:B------:R1:W-:Y:S01]  /*10500*/  STL [R1+0x54c], R83 ;  /* 0x00054c5301007387 */ /* 0x0003e20000100800 */
[----:B0-----:R-:W-:-:S03]  /*10510*/  IMAD.MOV.U32 R86, RZ, RZ, R82 ;  /* 0x000000ffff567224 */ /* 0x001fc600078e0052 */
[----:B------:R0:W-:Y:S04]  /*10520*/  STL [R1+0x46f0], R152 ;  /* 0x0046f09801007387 */ /* 0x0001e80000100800 */
[----:B------:R-:W3:Y:S04]  /*10530*/  LDL.LU.64 R84, [R1+0x4940] ;  /* 0x0049400001547983 */ /* 0x000ee80000300a00 */
[----:B-1----:R-:W2:Y:S04]  /*10540*/  LDL.LU.128 R80, [R1+0x4930] ;  /* 0x0049300001507983 */ /* 0x002ea80000300c00 */
[----:B0-----:R-:W4:Y:S04]  /*10550*/  LDL.LU R152, [R1+0x46f0] ;  /* 0x0046f00001987983 */ /* 0x001f280000300800 */
[----:B------:R0:W-:Y:S04]  /*10560*/  STL.128 [R1+0x4700], R156 ;  /* 0x0047009c01007387 */ /* 0x0001e80000100c00 */
[----:B------:R-:W4:Y:S04]  /*10570*/  LDL.LU.128 R120, [R1+0x4a0] ;  /* 0x0004a00001787983 */ /* 0x000f280000300c00 */
[----:B------:R-:W4:Y:S04]  /*10580*/  LDL.LU.64 R124, [R1+0x4b0] ;  /* 0x0004b000017c7983 */ /* 0x000f280000300a00 */
[----:B------:R-:W-:Y:S04]  /*10590*/  STL [R1+0x340], R103 ;  /* 0x0003406701007387 */ /* 0x000fe80000100800 */
[----:B0-----:R-:W4:Y:S04]  /*105a0*/  LDL.LU.128 R156, [R1+0x4700] ;  /* 0x00470000019c7983 */ /* 0x001f280000300c00 */
        /* <DEDUP_REMOVED lines=16> */
[----:B------:R0:W-:Y:S04]  /*106b0*/  STL.128 [R1+0x4730], R168 ;  /* 0x004730a801007387 */ /* 0x0001e80000100c00 */
[----:B------:R-:W-:Y:S04]  /*106c0*/  STL [R1+0x4728], R167 ;  /* 0x004728a701007387 */ /* 0x000fe80000100800 */
[----:B------:R1:W-:Y:S04]  /*106d0*/  STL.64 [R1+0x4720], R164 ;  /* 0x004720a401007387 */ /* 0x0003e80000100a00 */
[----:B------:R-:W4:Y:S04]  /*106e0*/  LDL.LU.128 R76, [R1+0x4920] ;  /* 0x00492000014c7983 */ /* 0x000f280000300c00 */
[----:B0-----:R-:W4:Y:S04]  /*106f0*/  LDL.128 R168, [R1+0x350] ;  /* 0x0003500001a87983 */ /* 0x001f280000100c00 */
[----:B-1----:R-:W4:Y:S04]  /*10700*/  LDL.128 R164, [R1+0x340] ;  /* 0x0003400001a47983 */ /* 0x002f280000100c00 */
[----:B------:R-:W4:Y:S04]  /*10710*/  LDL.128 R172, [R1+0x360] ;  /* 0x0003600001ac7983 */ /* 0x000f280000100c00 */
[----:B------:R-:W4:Y:S04]  /*10720*/  LDL.128 R176, [R1+0x370] ;  /* 0x0003700001b07983 */ /* 0x000f280000100c00 */
[----:B------:R0:W-:Y:S04]  /*10730*/  STL.128 [R1+0x4710], R160 ;  /* 0x004710a001007387 */ /* 0x0001e80000100c00 */
[----:B------:R-:W4:Y:S04]  /*10740*/  LDL.LU.64 R114, [R1+0x488] ;  /* 0x0004880001727983 */ /* 0x000f280000300a00 */
[----:B------:R-:W4:Y:S04]  /*10750*/  LDL.LU.128 R116, [R1+0x490] ;  /* 0x0004900001747983 */ /* 0x000f280000300c00 */
[----:B------:R-:W4:Y:S04]  /*10760*/  LDL.LU R87, [R1+0x54c] ;  /* 0x00054c0001577983 */ /* 0x000f280000300800 */
[----:B0-----:R-:W4:Y:S04]  /*10770*/  LDL.LU.128 R160, [R1+0x4710] ;  /* 0x0047100001a07983 */ /* 0x001f280000300c00 */
[----:B------:R0:W-:Y:S04]  /*10780*/  STL.128 [R1+0x4760], R180 ;  /* 0x004760b401007387 */ /* 0x0001e80000100c00 */
[----:B------:R1:W-:Y:S04]  /*10790*/  STL.128 [R1+0x46e0], R148 ;  /* 0x0046e09401007387 */ /* 0x0003e80000100c00 */
[----:B------:R-:W4:Y:S04]  /*107a0*/  LDL.LU.128 R72, [R1+0x4910] ;  /* 0x0049100001487983 */ /* 0x000f280000300c00 */
[----:B0-----:R-:W4:Y:S04]  /*107b0*/  LDL.LU.128 R180, [R1+0x4760] ;  /* 0x0047600001b47983 */ /* 0x001f280000300c00 */
[----:B-1----:R-:W4:Y:S04]  /*107c0*/  LDL.LU.128 R148, [R1+0x46e0] ;  /* 0x0046e00001947983 */ /* 0x002f280000300c00 */
[----:B---3--:R-:W-:Y:S04]  /*107d0*/  STL [R1+0x384], R84 ;  /* 0x0003845401007387 */ /* 0x008fe80000100800 */
[----:B--2---:R-:W-:Y:S04]  /*107e0*/  STL [R1+0x380], R83 ;  /* 0x0003805301007387 */ /* 0x004fe80000100800 */
[----:B------:R-:W-:Y:S04]  /*107f0*/  STL [R1+0x388], R85 ;  /* 0x0003885501007387 */ /* 0x000fe80000100800 */
[----:B------:R-:W-:Y:S04]  /*10800*/  STL [R1+0x38c], R80 ;  /* 0x00038c5001007387 */ /* 0x000fe80000100800 */
[----:B----4-:R0:W-:Y:S04]  /*10810*/  STL [R1+0x4640], R152 ;  /* 0x0046409801007387 */ /* 0x0101e80000100800 */
[----:B0-----:R-:W2:Y:S04]  /*10820*/  LDL.128 R152, [R1+0x380] ;  /* 0x0003800001987983 */ /* 0x001ea80000100c00 */
[----:B------:R0:W-:Y:S04]  /*10830*/  STL.128 [R1+0x4900], R68 ;  /* 0x0049004401007387 */ /* 0x0001e80000100c00 */
[----:B------:R1:W-:Y:S04]  /*10840*/  STL.128 [R1+0x4650], R156 ;  /* 0x0046509c01007387 */ /* 0x0003e80000100c00 */
[----:B0-----:R-:W3:Y:S04]  /*10850*/  LDL.LU.128 R68, [R1+0x4900] ;  /* 0x0049000001447983 */ /* 0x001ee80000300c00 */
[----:B-1----:R-:W4:Y:S01]  /*10860*/  LDL.LU.128 R156, [R1+0x4650] ;  /* 0x00465000019c7983 */ /* 0x002f220000300c00 */
[----:B--2---:R-:W-:-:S03]  /*10870*/  IMAD.MOV.U32 R104, RZ, RZ, R152 ;  /* 0x000000ffff687224 */ /* 0x004fc600078e0098 */
[----:B------:R-:W2:Y:S01]  /*10880*/  LDL.LU R152, [R1+0x4640] ;  /* 0x0046400001987983 */ /* 0x000ea20000300800 */
[----:B------:R-:W-:Y:S02]  /*10890*/  IMAD.MOV.U32 R83, RZ, RZ, R125 ;  /* 0x000000ffff537224 */ /* 0x000fe400078e007d */
[----:B------:R-:W-:Y:S01]  /*108a0*/  IMAD.MOV.U32 R80, RZ, RZ, R122 ;  /* 0x000000ffff507224 */ /* 0x000fe200078e007a */
[----:B------:R0:W-:Y:S04]  /*108b0*/  STL [R1+0x390], R81 ;  /* 0x0003905101007387 */ /* 0x0001e80000100800 */
[----:B------:R1:W-:Y:S01]  /*108c0*/  STL [R1+0x394], R82 ;  /* 0x0003945201007387 */ /* 0x0003e20000100800 */
[----:B0-----:R-:W-:Y:S02]  /*108d0*/  IMAD.MOV.U32 R81, RZ, RZ, R121 ;  /* 0x000000ffff517224 */ /* 0x001fe400078e0079 */
[----:B-1----:R-:W-:Y:S01]  /*108e0*/  IMAD.MOV.U32 R82, RZ, RZ, R120 ;  /* 0x000000ffff527224 */ /* 0x002fe200078e0078 */
[----:B------:R0:W-:Y:S01]  /*108f0*/  STL.128 [R1+0x48f0], R64 ;  /* 0x0048f04001007387 */ /* 0x0001e20000100c00 */
[----:B------:R-:W-:-:S02]  /*10900*/  IMAD.MOV.U32 R88, RZ, RZ, R164 ;  /* 0x000000ffff587224 */ /* 0x000fc400078e00a4 */
[----:B------:R-:W-:Y:S01]  /*10910*/  IMAD.MOV.U32 R89, RZ, RZ, R165 ;  /* 0x000000ffff597224 */ /* 0x000fe200078e00a5 */
[----:B------:R1:W-:Y:S01]  /*10920*/  STL.128 [R1+0x45d0], R80 ;  /* 0x0045d05001007387 */ /* 0x0003e20000100c00 */
[----:B------:R-:W-:Y:S02]  /*10930*/  IMAD.MOV.U32 R91, RZ, RZ, R167 ;  /* 0x000000ffff5b7224 */ /* 0x000fe400078e00a7 */
[----:B------:R-:W-:Y:S01]  /*10940*/  IMAD.MOV.U32 R92, RZ, RZ, R168 ;  /* 0x000000ffff5c7224 */ /* 0x000fe200078e00a8 */
[----:B---3--:R-:W-:Y:S01]  /*10950*/  STL [R1+0x398], R71 ;  /* 0x0003984701007387 */ /* 0x008fe20000100800 */
[----:B------:R-:W-:Y:S02]  /*10960*/  IMAD.MOV.U32 R93, RZ, RZ, R169 ;  /* 0x000000ffff5d7224 */ /* 0x000fe400078e00a9 */
[----:B------:R-:W-:Y:S01]  /*10970*/  IMAD.MOV.U32 R94, RZ, RZ, R170 ;  /* 0x000000ffff5e7224 */ /* 0x000fe200078e00aa */
[----:B------:R-:W-:Y:S01]  /*10980*/  STL [R1+0x39c], R78 ;  /* 0x00039c4e01007387 */ /* 0x000fe20000100800 */
[----:B------:R-:W-:-:S02]  /*10990*/  IMAD.MOV.U32 R95, RZ, RZ, R171 ;  /* 0x000000ffff5f7224 */ /* 0x000fc400078e00ab */
[----:B------:R-:W-:Y:S01]  /*109a0*/  IMAD.MOV.U32 R96, RZ, RZ, R172 ;  /* 0x000000ffff607224 */ /* 0x000fe200078e00ac */
[----:B0-----:R-:W3:Y:S01]  /*109b0*/  LDL.LU.128 R64, [R1+0x48f0] ;  /* 0x0048f00001407983 */ /* 0x001ee20000300c00 */
[----:B------:R-:W-:Y:S02]  /*109c0*/  IMAD.MOV.U32 R97, RZ, RZ, R173 ;  /* 0x000000ffff617224 */ /* 0x000fe400078e00ad */
[----:B------:R-:W-:Y:S01]  /*109d0*/  IMAD.MOV.U32 R98, RZ, RZ, R174 ;  /* 0x000000ffff627224 */ /* 0x000fe200078e00ae */
[----:B-1----:R-:W3:Y:S01]  /*109e0*/  LDL.LU R83, [R1+0x47c] ;  /* 0x00047c0001537983 */ /* 0x002ee20000300800 */
[----:B------:R-:W-:Y:S02]  /*109f0*/  IMAD.MOV.U32 R99, RZ, RZ, R175 ;  /* 0x000000ffff637224 */ /* 0x000fe400078e00af */
[----:B------:R-:W-:Y:S01]  /*10a00*/  IMAD.MOV.U32 R100, RZ, RZ, R176 ;  /* 0x000000ffff647224 */ /* 0x000fe200078e00b0 */
[----:B----4-:R0:W-:Y:S04]  /*10a10*/  STL.128 [R1+0x4510], R156 ;  /* 0x0045109c01007387 */ /* 0x0101e80000100c00 */
[----:B------:R-:W4:Y:S04]  /*10a20*/  LDL.LU R176, [R1+0x4750] ;  /* 0x0047500001b07983 */ /* 0x000f280000300800 */
[----:B------:R-:W4:Y:S04]  /*10a30*/  LDL.LU.128 R172, [R1+0x4740] ;  /* 0x0047400001ac7983 */ /* 0x000f280000300c00 */
[----:B------:R-:W4:Y:S04]  /*10a40*/  LDL.LU.128 R168, [R1+0x4730] ;  /* 0x0047300001a87983 */ /* 0x000f280000300c00 */
[----:B------:R-:W4:Y:S04]  /*10a50*/  LDL.LU R167, [R1+0x4728] ;  /* 0x0047280001a77983 */ /* 0x000f280000300800 */
[----:B------:R-:W4:Y:S04]  /*10a60*/  LDL.LU.64 R164, [R1+0x4720] ;  /* 0x0047200001a47983 */ /* 0x000f280000300a00 */
[----:B0-----:R-:W4:Y:S04]  /*10a70*/  LDL.128 R156, [R1+0x390] ;  /* 0x00039000019c7983 */ /* 0x001f280000100c00 */
[----:B------:R0:W-:Y:S04]  /*10a80*/  STL.128 [R1+0x4660], R160 ;  /* 0x004660a001007387 */ /* 0x0001e80000100c00 */
[----:B0-----:R-:W4:Y:S04]  /*10a90*/  LDL.LU.128 R160, [R1+0x4660] ;  /* 0x0046600001a07983 */ /* 0x001f280000300c00 */
[----:B--2---:R0:W-:Y:S04]  /*10aa0*/  STL [R1+0x4500], R152 ;  /* 0x0045009801007387 */ /* 0x0041e80000100800 */
[----:B0-----:R-:W2:Y:S01]  /*10ab0*/  LDL.LU R152, [R1+0x4500] ;  /* 0x0045000001987983 */ /* 0x001ea20000300800 */
[----:B------:R-:W-:-:S02]  /*10ac0*/  IMAD.MOV.U32 R84, RZ, RZ, R124 ;  /* 0x000000ffff547224 */ /* 0x000fc400078e007c */
[----:B------:R-:W-:Y:S01]  /*10ad0*/  IMAD.MOV.U32 R85, RZ, RZ, R123 ;  /* 0x000000ffff557224 */ /* 0x000fe200078e007b */
[----:B------:R0:W-:Y:S01]  /*10ae0*/  STL [R1+0x3a4], R68 ;  /* 0x0003a44401007387 */ /* 0x0001e20000100800 */
[----:B------:R-:W-:-:S03]  /*10af0*/  IMAD.MOV.U32 R71, RZ, RZ, R119 ;  /* 0x000000ffff477224 */ /* 0x000fc600078e0077 */
[----:B------:R1:W-:Y:S04]  /*10b00*/  STL [R1+0x3a8], R69 ;  /* 0x0003a84501007387 */ /* 0x0003e80000100800 */
[----:B------:R1:W-:Y:S01]  /*10b10*/  STL [R1+0x3ac], R70 ;  /* 0x0003ac4601007387 */ /* 0x0003e20000100800 */
[----:B0-----:R-:W-:Y:S02]  /*10b20*/  IMAD.MOV.U32 R68, RZ, RZ, R116 ;  /* 0x000000ffff447224 */ /* 0x001fe400078e0074 */
[----:B-1----:R-:W-:Y:S02]  /*10b30*/  IMAD.MOV.U32 R69, RZ, RZ, R115 ;  /* 0x000000ffff457224 */ /* 0x002fe400078e0073 */
[----:B------:R-:W-:Y:S01]  /*10b40*/  IMAD.MOV.U32 R70, RZ, RZ, R114 ;  /* 0x000000ffff467224 */ /* 0x000fe200078e0072 */
[----:B------:R-:W-:Y:S04]  /*10b50*/  STL [R1+0x584], R177 ;  /* 0x000584b101007387 */ /* 0x000fe80000100800 */
[----:B---3--:R0:W-:Y:S04]  /*10b60*/  STL [R1+0x3b8], R67 ;  /* 0x0003b84301007387 */ /* 0x0081e80000100800 */
[----:B------:R-:W-:Y:S04]  /*10b70*/  STL.64 [R1+0x588], R178 ;  /* 0x000588b201007387 */ /* 0x000fe80000100a00 */
[----:B------:R1:W-:Y:S01]  /*10b80*/  STL.128 [R1+0x45e0], R84 ;  /* 0x0045e05401007387 */ /* 0x0003e20000100c00 */
[----:B0-----:R-:W-:-:S03]  /*10b90*/  IMAD.MOV.U32 R67, RZ, RZ, R83 ;  /* 0x000000ffff437224 */ /* 0x001fc600078e0053 */
[----:B------:R0:W-:Y:S04]  /*10ba0*/  STL.128 [R1+0x45a0], R68 ;  /* 0x0045a04401007387 */ /* 0x0001e80000100c00 */
[----:B------:R-:W3:Y:S04]  /*10bb0*/  LDL.LU R101, [R1+0x584] ;  /* 0x0005840001657983 */ /* 0x000ee80000300800 */
[----:B------:R-:W3:Y:S04]  /*10bc0*/  LDL.LU R102, [R1+0x588] ;  /* 0x0005880001667983 */ /* 0x000ee80000300800 */
[----:B------:R-:W3:Y:S04]  /*10bd0*/  LDL.LU R103, [R1+0x58c] ;  /* 0x00058c0001677983 */ /* 0x000ee80000300800 */
[----:B------:R0:W-:Y:S01]  /*10be0*/  STL.128 [R1+0x46b0], R180 ;  /* 0x0046b0b401007387 */ /* 0x0001e20000100c00 */
[----:B----4-:R-:W-:-:S03]  /*10bf0*/  IMAD.MOV.U32 R108, RZ, RZ, R156 ;  /* 0x000000ffff6c7224 */ /* 0x010fc600078e009c */
[----:B------:R4:W-:Y:S04]  /*10c00*/  STL [R1+0x46a0], R176 ;  /* 0x0046a0b001007387 */ /* 0x0009e80000100800 */
[----:B------:R4:W-:Y:S04]  /*10c10*/  STL.128 [R1+0x4690], R172 ;  /* 0x004690ac01007387 */ /* 0x0009e80000100c00 */
[----:B------:R4:W-:Y:S04]  /*10c20*/  STL.128 [R1+0x4680], R168 ;  /* 0x004680a801007387 */ /* 0x0009e80000100c00 */
[----:B------:R4:W-:Y:S04]  /*10c30*/  STL [R1+0x4678], R167 ;  /* 0x004678a701007387 */ /* 0x0009e80000100800 */
[----:B------:R4:W-:Y:S04]  /*10c40*/  STL.64 [R1+0x4670], R164 ;  /* 0x004670a401007387 */ /* 0x0009e80000100a00 */
[----:B-1----:R-:W3:Y:S04]  /*10c50*/  LDL.LU.64 R84, [R1+0x480] ;  /* 0x0004800001547983 */ /* 0x002ee80000300a00 */
[----:B------:R-:W3:Y:S04]  /*10c60*/  LDL.LU.128 R80, [R1+0x45d0] ;  /* 0x0045d00001507983 */ /* 0x000ee80000300c00 */
[----:B0-----:R-:W3:Y:S04]  /*10c70*/  LDL.LU.128 R68, [R1+0x45a0] ;  /* 0x0045a00001447983 */ /* 0x001ee80000300c00 */
[----:B------:R-:W-:Y:S04]  /*10c80*/  STL [R1+0x5a4], R157 ;  /* 0x0005a49d01007387 */ /* 0x000fe80000100800 */
[----:B------:R0:W-:Y:S04]  /*10c90*/  STL.64 [R1+0x5a8], R158 ;  /* 0x0005a89e01007387 */ /* 0x0001e80000100a00 */
[----:B------:R-:W-:Y:S04]  /*10ca0*/  STL [R1+0x3a0], R79 ;  /* 0x0003a04f01007387 */ /* 0x000fe80000100800 */
[----:B------:R-:W-:Y:S04]  /*10cb0*/  STL [R1+0x594], R153 ;  /* 0x0005949901007387 */ /* 0x000fe80000100800 */
[----:B------:R-:W-:Y:S04]  /*10cc0*/  STL.64 [R1+0x598], R154 ;  /* 0x0005989a01007387 */ /* 0x000fe80000100a00 */
[----:B------:R-:W3:Y:S04]  /*10cd0*/  LDL.LU.128 R180, [R1+0x46b0] ;  /* 0x0046b00001b47983 */ /* 0x000ee80000300c00 */
[----:B----4-:R-:W4:Y:S04]  /*10ce0*/  LDL.LU R176, [R1+0x46a0] ;  /* 0x0046a00001b07983 */ /* 0x010f280000300800 */
[----:B------:R-:W4:Y:S04]  /*10cf0*/  LDL.LU.128 R172, [R1+0x4690] ;  /* 0x0046900001ac7983 */ /* 0x000f280000300c00 */
[----:B------:R-:W4:Y:S04]  /*10d00*/  LDL.LU.128 R168, [R1+0x4680] ;  /* 0x0046800001a87983 */ /* 0x000f280000300c00 */
[----:B------:R-:W4:Y:S04]  /*10d10*/  LDL.LU R167, [R1+0x4678] ;  /* 0x0046780001a77983 */ /* 0x000f280000300800 */
[----:B------:R-:W4:Y:S04]  /*10d20*/  LDL.LU.64 R164, [R1+0x4670] ;  /* 0x0046700001a47983 */ /* 0x000f280000300a00 */
[----:B0-----:R-:W4:Y:S04]  /*10d30*/  LDL.LU.128 R156, [R1+0x4510] ;  /* 0x00451000019c7983 */ /* 0x001f280000300c00 */
[----:B------:R0:W-:Y:S04]  /*10d40*/  STL.128 [R1+0x4520], R160 ;  /* 0x004520a001007387 */ /* 0x0001e80000100c00 */
[----:B--2---:R1:W-:Y:S04]  /*10d50*/  STL [R1+0x43c0], R152 ;  /* 0x0043c09801007387 */ /* 0x0043e80000100800 */
[----:B0-----:R-:W2:Y:S01]  /*10d60*/  LDL.LU.128 R160, [R1+0x4520] ;  /* 0x0045200001a07983 */ /* 0x001ea20000300c00 */
[----:B------:R-:W-:-:S02]  /*10d70*/  IMAD.MOV.U32 R90, RZ, RZ, R166 ;  /* 0x000000ffff5a7224 */ /* 0x000fc400078e00a6 */
[----:B------:R-:W-:Y:S01]  /*10d80*/  IMAD.MOV.U32 R78, RZ, RZ, R118 ;  /* 0x000000ffff4e7224 */ /* 0x000fe200078e0076 */
[----:B------:R0:W-:Y:S04]  /*10d90*/  STL.128 [R1+0x48e0], R60 ;  /* 0x0048e03c01007387 */ /* 0x0001e80000100c00 */
[----:B-1----:R-:W2:Y:S01]  /*10da0*/  LDL.128 R152, [R1+0x3a0] ;  /* 0x0003a00001987983 */ /* 0x002ea20000100c00 */
[----:B------:R-:W-:-:S03]  /*10db0*/  IMAD.MOV.U32 R79, RZ, RZ, R117 ;  /* 0x000000ffff4f7224 */ /* 0x000fc600078e0075 */
[----:B------:R-:W-:Y:S04]  /*10dc0*/  STL [R1+0x3b0], R65 ;  /* 0x0003b04101007387 */ /* 0x000fe80000100800 */
[----:B------:R-:W-:Y:S04]  /*10dd0*/  STL [R1+0x3b4], R66 ;  /* 0x0003b44201007387 */ /* 0x000fe80000100800 */
[----:B0-----:R-:W2:Y:S04]  /*10de0*/  LDL.LU.128 R60, [R1+0x48e0] ;  /* 0x0048e000013c7983 */ /* 0x001ea80000300c00 */
[----:B------:R0:W-:Y:S04]  /*10df0*/  STL.128 [R1+0x4630], R148 ;  /* 0x0046309401007387 */ /* 0x0001e80000100c00 */
[----:B------:R1:W-:Y:S04]  /*10e00*/  STL.128 [R1+0x4610], R96 ;  /* 0x0046106001007387 */ /* 0x0003e80000100c00 */
[----:B------:R1:W-:Y:S04]  /*10e10*/  STL.128 [R1+0x4600], R92 ;  /* 0x0046005c01007387 */ /* 0x0003e80000100c00 */
[----:B------:R-:W-:Y:S04]  /*10e20*/  STL.128 [R1+0x45f0], R88 ;  /* 0x0045f05801007387 */ /* 0x000fe80000100c00 */
[----:B------:R-:W-:Y:S04]  /*10e30*/  STL.128 [R1+0x45c0], R76 ;  /* 0x0045c04c01007387 */ /* 0x000fe80000100c00 */
[----:B------:R-:W-:Y:S04]  /*10e40*/  STL.128 [R1+0x45b0], R72 ;  /* 0x0045b04801007387 */ /* 0x000fe80000100c00 */
[----:B---3--:R3:W-:Y:S04]  /*10e50*/  STL.128 [R1+0x4620], R100 ;  /* 0x0046206401007387 */ /* 0x0087e80000100c00 */
[----:B0-----:R-:W2:Y:S04]  /*10e60*/  LDL.LU.128 R148, [R1+0x4630] ;  /* 0x0046300001947983 */ /* 0x001ea80000300c00 */
[----:B-1----:R-:W2:Y:S04]  /*10e70*/  LDL.LU.128 R96, [R1+0x4610] ;  /* 0x0046100001607983 */ /* 0x002ea80000300c00 */
[----:B------:R-:W2:Y:S04]  /*10e80*/  LDL.LU.128 R92, [R1+0x4600] ;  /* 0x00460000015c7983 */ /* 0x000ea80000300c00 */
[----:B---3--:R-:W3:Y:S04]  /*10e90*/  LDL.LU.128 R100, [R1+0x4620] ;  /* 0x0046200001647983 */ /* 0x008ee80000300c00 */
[----:B------:R-:W3:Y:S04]  /*10ea0*/  LDL.LU.128 R88, [R1+0x45f0] ;  /* 0x0045f00001587983 */ /* 0x000ee80000300c00 */
[----:B------:R-:W3:Y:S01]  /*10eb0*/  LDL.LU.128 R76, [R1+0x45c0] ;  /* 0x0045c000014c7983 */ /* 0x000ee20000300c00 */
[----:B------:R-:W-:-:S03]  /*10ec0*/  IMAD.MOV.U32 R65, RZ, RZ, R85 ;  /* 0x000000ffff417224 */ /* 0x000fc600078e0055 */
[----:B------:R-:W3:Y:S01]  /*10ed0*/  LDL.LU.128 R72, [R1+0x45b0] ;  /* 0x0045b00001487983 */ /* 0x000ee20000300c00 */
[----:B------:R-:W-:-:S03]  /*10ee0*/  IMAD.MOV.U32 R66, RZ, RZ, R84 ;  /* 0x000000ffff427224 */ /* 0x000fc600078e0054 */
[----:B------:R0:W-:Y:S04]  /*10ef0*/  STL.128 [R1+0x4480], R80 ;  /* 0x0044805001007387 */ /* 0x0001e80000100c00 */
[----:B------:R1:W-:Y:S04]  /*10f00*/  STL.128 [R1+0x4450], R68 ;  /* 0x0044504401007387 */ /* 0x0003e80000100c00 */
[----:B------:R-:W3:Y:S04]  /*10f10*/  LDL.LU.128 R84, [R1+0x45e0] ;  /* 0x0045e00001547983 */ /* 0x000ee80000300c00 */
[----:B------:R-:W3:Y:S04]  /*10f20*/  LDL.LU R105, [R1+0x594] ;  /* 0x0005940001697983 */ /* 0x000ee80000300800 */
[----:B------:R-:W3:Y:S04]  /*10f30*/  LDL.LU R106, [R1+0x598] ;  /* 0x00059800016a7983 */ /* 0x000ee80000300800 */
[----:B------:R-:W3:Y:S04]  /*10f40*/  LDL.LU R107, [R1+0x59c] ;  /* 0x00059c00016b7983 */ /* 0x000ee80000300800 */
[----:B0-----:R-:W3:Y:S04]  /*10f50*/  LDL.LU.64 R80, [R1+0x470] ;  /* 0x0004700001507983 */ /* 0x001ee80000300a00 */
[----:B------:R0:W-:Y:S04]  /*10f60*/  STL.128 [R1+0x4570], R180 ;  /* 0x004570b401007387 */ /* 0x0001e80000100c00 */
[----:B----4-:R4:W-:Y:S04]  /*10f70*/  STL [R1+0x4560], R176 ;  /* 0x004560b001007387 */ /* 0x0109e80000100800 */
[----:B------:R4:W-:Y:S04]  /*10f80*/  STL.128 [R1+0x4550], R172 ;  /* 0x004550ac01007387 */ /* 0x0009e80000100c00 */
[----:B------:R4:W-:Y:S04]  /*10f90*/  STL.128 [R1+0x4540], R168 ;  /* 0x004540a801007387 */ /* 0x0009e80000100c00 */
[----:B------:R4:W-:Y:S04]  /*10fa0*/  STL [R1+0x4538], R167 ;  /* 0x004538a701007387 */ /* 0x0009e80000100800 */
[----:B------:R4:W-:Y:S04]  /*10fb0*/  STL.64 [R1+0x4530], R164 ;  /* 0x004530a401007387 */ /* 0x0009e80000100a00 */
[----:B------:R-:W3:Y:S04]  /*10fc0*/  LDL.LU R82, [R1+0x478] ;  /* 0x0004780001527983 */ /* 0x000ee80000300800 */
[----:B-1----:R-:W3:Y:S04]  /*10fd0*/  LDL.LU.128 R68, [R1+0x4450] ;  /* 0x0044500001447983 */ /* 0x002ee80000300c00 */
[----:B------:R1:W-:Y:S04]  /*10fe0*/  STL.128 [R1+0x43d0], R156 ;  /* 0x0043d09c01007387 */ /* 0x0003e80000100c00 */
[----:B0-----:R-:W3:Y:S04]  /*10ff0*/  LDL.LU.128 R180, [R1+0x4570] ;  /* 0x0045700001b47983 */ /* 0x001ee80000300c00 */
[----:B----4-:R-:W4:Y:S04]  /*11000*/  LDL.LU R176, [R1+0x4560] ;  /* 0x0045600001b07983 */ /* 0x010f280000300800 */
[----:B------:R-:W4:Y:S04]  /*11010*/  LDL.LU.128 R172, [R1+0x4550] ;  /* 0x0045500001ac7983 */ /* 0x000f280000300c00 */
[----:B------:R-:W4:Y:S04]  /*11020*/  LDL.LU.128 R168, [R1+0x4540] ;  /* 0x0045400001a87983 */ /* 0x000f280000300c00 */
[----:B------:R-:W4:Y:S04]  /*11030*/  LDL.LU R167, [R1+0x4538] ;  /* 0x0045380001a77983 */ /* 0x000f280000300800 */
[----:B------:R-:W4:Y:S04]  /*11040*/  LDL.LU.64 R164, [R1+0x4530] ;  /* 0x0045300001a47983 */ /* 0x000f280000300a00 */
[----:B-1----:R-:W4:Y:S04]  /*11050*/  LDL.LU.128 R156, [R1+0x43d0] ;  /* 0x0043d000019c7983 */ /* 0x002f280000300c00 */
[----:B------:R0:W-:Y:S04]  /*11060*/  STL.128 [R1+0x48d0], R56 ;  /* 0x0048d03801007387 */ /* 0x0001e80000100c00 */
[----:B------:R-:W-:Y:S04]  /*11070*/  STL [R1+0x3c4], R64 ;  /* 0x0003c44001007387 */ /* 0x000fe80000100800 */
[----:B------:R1:W-:Y:S04]  /*11080*/  STL.128 [R1+0x4770], R188 ;  /* 0x004770bc01007387 */ /* 0x0003e80000100c00 */
[----:B------:R-:W4:Y:S04]  /*11090*/  LDL.LU R109, [R1+0x5a4] ;  /* 0x0005a400016d7983 */ /* 0x000f280000300800 */
[----:B0-----:R-:W4:Y:S04]  /*110a0*/  LDL.LU.128 R56, [R1+0x48d0] ;  /* 0x0048d00001387983 */ /* 0x001f280000300c00 */
[----:B------:R-:W4:Y:S04]  /*110b0*/  LDL.LU R110, [R1+0x5a8] ;  /* 0x0005a800016e7983 */ /* 0x000f280000300800 */
[----:B-1----:R-:W4:Y:S04]  /*110c0*/  LDL.LU.128 R188, [R1+0x4770] ;  /* 0x0047700001bc7983 */ /* 0x002f280000300c00 */
[----:B------:R-:W4:Y:S04]  /*110d0*/  LDL.LU R111, [R1+0x5ac] ;  /* 0x0005ac00016f7983 */ /* 0x000f280000300800 */
[----:B--2---:R0:W-:Y:S01]  /*110e0*/  STL.128 [R1+0x43e0], R160 ;  /* 0x0043e0a001007387 */ /* 0x0041e20000100c00 */
[----:B------:R-:W-:-:S03]  /*110f0*/  IMAD.MOV.U32 R112, RZ, RZ, R152 ;  /* 0x000000ffff707224 */ /* 0x000fc600078e0098 */
[----:B------:R-:W2:Y:S04]  /*11100*/  LDL.LU R152, [R1+0x43c0] ;  /* 0x0043c00001987983 */ /* 0x000ea80000300800 */
[----:B0-----:R-:W2:Y:S04]  /*11110*/  LDL.LU.128 R160, [R1+0x43e0] ;  /* 0x0043e00001a07983 */ /* 0x001ea80000300c00 */
[----:B------:R-:W-:Y:S04]  /*11120*/  STL [R1+0x3bc], R62 ;  /* 0x0003bc3e01007387 */ /* 0x000fe80000100800 */
[----:B------:R-:W-:Y:S04]  /*11130*/  STL [R1+0x3c0], R63 ;  /* 0x0003c03f01007387 */ /* 0x000fe80000100800 */
[----:B------:R-:W-:Y:S04]  /*11140*/  STL [R1+0x5b4], R153 ;  /* 0x0005b49901007387 */ /* 0x000fe80000100800 */
[----:B------:R-:W-:Y:S04]  /*11150*/  STL.64 [R1+0x5b8], R154 ;  /* 0x0005b89a01007387 */ /* 0x000fe80000100a00 */
[----:B------:R-:W2:Y:S04]  /*11160*/  LDL.LU R113, [R1+0x5b4] ;  /* 0x0005b40001717983 */ /* 0x000ea80000300800 */
[----:B------:R-:W2:Y:S04]  /*11170*/  LDL.LU R114, [R1+0x5b8] ;  /* 0x0005b80001727983 */ /* 0x000ea80000300800 */
[----:B------:R-:W2:Y:S04]  /*11180*/  LDL.LU R115, [R1+0x5bc] ;  /* 0x0005bc0001737983 */ /* 0x000ea80000300800 */
[----:B------:R0:W-:Y:S04]  /*11190*/  STL.128 [R1+0x44f0], R148 ;  /* 0x0044f09401007387 */ /* 0x0001e80000100c00 */
[----:B------:R-:W-:Y:S04]  /*111a0*/  STL.128 [R1+0x44c0], R96 ;  /* 0x0044c06001007387 */ /* 0x000fe80000100c00 */
[----:B------:R-:W-:Y:S04]  /*111b0*/  STL.128 [R1+0x44b0], R92 ;  /* 0x0044b05c01007387 */ /* 0x000fe80000100c00 */
[----:B---3--:R1:W-:Y:S04]  /*111c0*/  STL.128 [R1+0x44d0], R100 ;  /* 0x0044d06401007387 */ /* 0x0083e80000100c00 */
[----:B------:R3:W-:Y:S04]  /*111d0*/  STL.128 [R1+0x44a0], R88 ;  /* 0x0044a05801007387 */ /* 0x0007e80000100c00 */
[----:B------:R-:W-:Y:S04]  /*111e0*/  STL.128 [R1+0x4470], R76 ;  /* 0x0044704c01007387 */ /* 0x000fe80000100c00 */
[----:B------:R-:W-:Y:S04]  /*111f0*/  STL.128 [R1+0x4460], R72 ;  /* 0x0044604801007387 */ /* 0x000fe80000100c00 */
[----:B0-----:R-:W2:Y:S04]  /*11200*/  LDL.LU.128 R148, [R1+0x44f0] ;  /* 0x0044f00001947983 */ /* 0x001ea80000300c00 */
[----:B-1----:R-:W2:Y:S04]  /*11210*/  LDL.LU.128 R100, [R1+0x44d0] ;  /* 0x0044d00001647983 */ /* 0x002ea80000300c00 */
[----:B------:R0:W-:Y:S04]  /*11220*/  STL.128 [R1+0x4490], R84 ;  /* 0x0044905401007387 */ /* 0x0001e80000100c00 */
[----:B------:R-:W2:Y:S04]  /*11230*/  LDL.LU.128 R96, [R1+0x44c0] ;  /* 0x0044c00001607983 */ /* 0x000ea80000300c00 */
[----:B------:R-:W2:Y:S04]  /*11240*/  LDL.LU.128 R92, [R1+0x44b0] ;  /* 0x0044b000015c7983 */ /* 0x000ea80000300c00 */
[----:B------:R1:W-:Y:S01]  /*11250*/  STL.128 [R1+0x44e0], R104 ;  /* 0x0044e06801007387 */ /* 0x0003e20000100c00 */
[----:B------:R-:W-:-:S03]  /*11260*/  IMAD.MOV.U32 R63, RZ, RZ, R81 ;  /* 0x000000ffff3f7224 */ /* 0x000fc600078e0051 */
[----:B---3--:R-:W3:Y:S01]  /*11270*/  LDL.LU.128 R88, [R1+0x44a0] ;  /* 0x0044a00001587983 */ /* 0x008ee20000300c00 */
[----:B------:R-:W-:-:S03]  /*11280*/  IMAD.MOV.U32 R64, RZ, RZ, R80 ;  /* 0x000000ffff407224 */ /* 0x000fc600078e0050 */
[----:B0-----:R-:W3:Y:S04]  /*11290*/  LDL.LU.128 R84, [R1+0x4490] ;  /* 0x0044900001547983 */ /* 0x001ee80000300c00 */
[----:B------:R-:W3:Y:S04]  /*112a0*/  LDL.LU.128 R76, [R1+0x4470] ;  /* 0x00447000014c7983 */ /* 0x000ee80000300c00 */
[----:B-1----:R-:W3:Y:S04]  /*112b0*/  LDL.LU.128 R104, [R1+0x44e0] ;  /* 0x0044e00001687983 */ /* 0x002ee80000300c00 */
[----:B------:R-:W3:Y:S01]  /*112c0*/  LDL.LU.128 R72, [R1+0x4460] ;  /* 0x0044600001487983 */ /* 0x000ee20000300c00 */
[----:B------:R-:W-:-:S03]  /*112d0*/  IMAD.MOV.U32 R62, RZ, RZ, R82 ;  /* 0x000000ffff3e7224 */ /* 0x000fc600078e0052 */
[----:B------:R-:W3:Y:S04]  /*112e0*/  LDL.LU.128 R80, [R1+0x4480] ;  /* 0x0044800001507983 */ /* 0x000ee80000300c00 */
[----:B------:R0:W-:Y:S04]  /*112f0*/  STL.128 [R1+0x4300], R68 ;  /* 0x0043004401007387 */ /* 0x0001e80000100c00 */
[----:B------:R1:W-:Y:S04]  /*11300*/  STL.128 [R1+0x4430], R180 ;  /* 0x004430b401007387 */ /* 0x0003e80000100c00 */
[----:B----4-:R4:W-:Y:S04]  /*11310*/  STL [R1+0x4420], R176 ;  /* 0x004420b001007387 */ /* 0x0109e80000100800 */
[----:B------:R4:W-:Y:S04]  /*11320*/  STL.128 [R1+0x4410], R172 ;  /* 0x004410ac01007387 */ /* 0x0009e80000100c00 */
[----:B------:R4:W-:Y:S04]  /*11330*/  STL.128 [R1+0x4400], R168 ;  /* 0x004400a801007387 */ /* 0x0009e80000100c00 */
[----:B------:R4:W-:Y:S04]  /*11340*/  STL [R1+0x43f8], R167 ;  /* 0x0043f8a701007387 */ /* 0x0009e80000100800 */
[----:B------:R4:W-:Y:S04]  /*11350*/  STL.64 [R1+0x43f0], R164 ;  /* 0x0043f0a401007387 */ /* 0x0009e80000100a00 */
[----:B0-----:R-:W3:Y:S04]  /*11360*/  LDL.LU R69, [R1+0x464] ;  /* 0x0004640001457983 */ /* 0x001ee80000300800 */
[----:B------:R-:W3:Y:S04]  /*11370*/  LDL.LU.64 R70, [R1+0x468] ;  /* 0x0004680001467983 */ /* 0x000ee80000300a00 */
[----:B------:R0:W-:Y:S04]  /*11380*/  STL.128 [R1+0x4280], R156 ;  /* 0x0042809c01007387 */ /* 0x0001e80000100c00 */
[----:B-1----:R-:W3:Y:S04]  /*11390*/  LDL.LU.128 R180, [R1+0x4430] ;  /* 0x0044300001b47983 */ /* 0x002ee80000300c00 */
[----:B----4-:R-:W4:Y:S04]  /*113a0*/  LDL.LU R176, [R1+0x4420] ;  /* 0x0044200001b07983 */ /* 0x010f280000300800 */
[----:B------:R-:W4:Y:S04]  /*113b0*/  LDL.LU.128 R172, [R1+0x4410] ;  /* 0x0044100001ac7983 */ /* 0x000f280000300c00 */
[----:B------:R-:W4:Y:S04]  /*113c0*/  LDL.LU.128 R168, [R1+0x4400] ;  /* 0x0044000001a87983 */ /* 0x000f280000300c00 */
[----:B------:R-:W4:Y:S04]  /*113d0*/  LDL.LU R167, [R1+0x43f8] ;  /* 0x0043f80001a77983 */ /* 0x000f280000300800 */
[----:B------:R-:W4:Y:S04]  /*113e0*/  LDL.LU.64 R164, [R1+0x43f0] ;  /* 0x0043f00001a47983 */ /* 0x000f280000300a00 */
[----:B0-----:R-:W4:Y:S04]  /*113f0*/  LDL.LU.128 R156, [R1+0x4280] ;  /* 0x00428000019c7983 */ /* 0x001f280000300c00 */
[----:B--2---:R0:W-:Y:S04]  /*11400*/  STL [R1+0x4270], R152 ;  /* 0x0042709801007387 */ /* 0x0041e80000100800 */
[----:B------:R1:W-:Y:S04]  /*11410*/  STL.128 [R1+0x4290], R160 ;  /* 0x004290a001007387 */ /* 0x0003e80000100c00 */
[----:B0-----:R-:W2:Y:S04]  /*11420*/  LDL.128 R152, [R1+0x3b0] ;  /* 0x0003b00001987983 */ /* 0x001ea80000100c00 */
[----:B-1----:R-:W2:Y:S04]  /*11430*/  LDL.LU.128 R160, [R1+0x4290] ;  /* 0x0042900001a07983 */ /* 0x002ea80000300c00 */
[----:B------:R-:W-:Y:S04]  /*11440*/  STL [R1+0x3c8], R59 ;  /* 0x0003c83b01007387 */ /* 0x000fe80000100800 */
[----:B------:R-:W-:Y:S04]  /*11450*/  STL [R1+0x3cc], R60 ;  /* 0x0003cc3c01007387 */ /* 0x000fe80000100800 */
        /* <DEDUP_REMOVED lines=9> */
[----:B------:R0:W-:Y:S04]  /*114f0*/  STL.128 [R1+0x43b0], R148 ;  /* 0x0043b09401007387 */ /* 0x0001e80000100c00 */
[----:B------:R1:W-:Y:S04]  /*11500*/  STL.128 [R1+0x4380], R100 ;  /* 0x0043806401007387 */ /* 0x0003e80000100c00 */
[----:B------:R-:W-:Y:S04]  /*11510*/  STL.128 [R1+0x4250], R112 ;  /* 0x0042507001007387 */ /* 0x000fe80000100c00 */
[----:B------:R3:W-:Y:S04]  /*11520*/  STL.128 [R1+0x4370], R96 ;  /* 0x0043706001007387 */ /* 0x0007e80000100c00 */
[----:B------:R3:W-:Y:S04]  /*11530*/  STL.128 [R1+0x4360], R92 ;  /* 0x0043605c01007387 */ /* 0x0007e80000100c00 */
[----:B0-----:R-:W2:Y:S04]  /*11540*/  LDL.LU.128 R148, [R1+0x43b0] ;  /* 0x0043b00001947983 */ /* 0x001ea80000300c00 */
[----:B-1----:R-:W2:Y:S04]  /*11550*/  LDL.LU.128 R100, [R1+0x4380] ;  /* 0x0043800001647983 */ /* 0x002ea80000300c00 */
[----:B---3--:R-:W-:Y:S04]  /*11560*/  STL.128 [R1+0x4350], R88 ;  /* 0x0043505801007387 */ /* 0x008fe80000100c00 */
[----:B------:R-:W-:Y:S04]  /*11570*/  STL.128 [R1+0x4340], R84 ;  /* 0x0043405401007387 */ /* 0x000fe80000100c00 */
[----:B------:R-:W-:Y:S04]  /*11580*/  STL.128 [R1+0x4320], R76 ;  /* 0x0043204c01007387 */ /* 0x000fe80000100c00 */
[----:B------:R0:W-:Y:S04]  /*11590*/  STL.128 [R1+0x4390], R104 ;  /* 0x0043906801007387 */ /* 0x0001e80000100c00 */
[----:B------:R-:W-:Y:S04]  /*115a0*/  STL.128 [R1+0x4310], R72 ;  /* 0x0043104801007387 */ /* 0x000fe80000100c00 */
[----:B------:R-:W3:Y:S04]  /*115b0*/  LDL.LU.128 R96, [R1+0x4370] ;  /* 0x0043700001607983 */ /* 0x000ee80000300c00 */
[----:B------:R-:W3:Y:S04]  /*115c0*/  LDL.LU.128 R92, [R1+0x4360] ;  /* 0x00436000015c7983 */ /* 0x000ee80000300c00 */
[----:B------:R1:W-:Y:S04]  /*115d0*/  STL.128 [R1+0x4330], R80 ;  /* 0x0043305001007387 */ /* 0x0003e80000100c00 */
[----:B0-----:R-:W3:Y:S04]  /*115e0*/  LDL.LU.128 R104, [R1+0x4390] ;  /* 0x0043900001687983 */ /* 0x001ee80000300c00 */
[----:B------:R-:W3:Y:S04]  /*115f0*/  LDL.LU.128 R88, [R1+0x4350] ;  /* 0x0043500001587983 */ /* 0x000ee80000300c00 */
[----:B------:R-:W3:Y:S04]  /*11600*/  LDL.LU.128 R84, [R1+0x4340] ;  /* 0x0043400001547983 */ /* 0x000ee80000300c00 */
[----:B-1----:R-:W3:Y:S04]  /*11610*/  LDL.LU.128 R80, [R1+0x4330] ;  /* 0x0043300001507983 */ /* 0x002ee80000300c00 */
[----:B------:R-:W3:Y:S04]  /*11620*/  LDL.LU.128 R76, [R1+0x4320] ;  /* 0x00432000014c7983 */ /* 0x000ee80000300c00 */
[----:B------:R-:W3:Y:S04]  /*11630*/  LDL.LU.128 R72, [R1+0x4310] ;  /* 0x0043100001487983 */ /* 0x000ee80000300c00 */
[----:B------:R-:W3:Y:S01]  /*11640*/  LDL.LU.128 R112, [R1+0x4250] ;  /* 0x0042500001707983 */ /* 0x000ee20000300c00 */
[----:B------:R-:W-:-:S02]  /*11650*/  IMAD.MOV.U32 R61, RZ, RZ, R69 ;  /* 0x000000ffff3d7224 */ /* 0x000fc400078e0045 */
[----:B------:R-:W-:Y:S02]  /*11660*/  IMAD.MOV.U32 R59, RZ, RZ, R71 ;  /* 0x000000ffff3b7224 */ /* 0x000fe400078e0047 */
[----:B------:R-:W-:Y:S02]  /*11670*/  IMAD.MOV.U32 R60, RZ, RZ, R70 ;  /* 0x000000ffff3c7224 */ /* 0x000fe400078e0046 */
[----:B------:R-:W3:Y:S04]  /*11680*/  LDL.LU.128 R68, [R1+0x4300] ;  /* 0x0043000001447983 */ /* 0x000ee80000300c00 */
[----:B------:R0:W-:Y:S04]  /*11690*/  STL.128 [R1+0x42e0], R180 ;  /* 0x0042e0b401007387 */ /* 0x0001e80000100c00 */
[----:B----4-:R1:W-:Y:S04]  /*116a0*/  STL [R1+0x42d0], R176 ;  /* 0x0042d0b001007387 */ /* 0x0103e80000100800 */
[----:B------:R4:W-:Y:S04]  /*116b0*/  STL.128 [R1+0x42c0], R172 ;  /* 0x0042c0ac01007387 */ /* 0x0009e80000100c00 */
[----:B------:R4:W-:Y:S04]  /*116c0*/  STL.128 [R1+0x42b0], R168 ;  /* 0x0042b0a801007387 */ /* 0x0009e80000100c00 */
[----:B------:R4:W-:Y:S04]  /*116d0*/  STL [R1+0x42a8], R167 ;  /* 0x0042a8a701007387 */ /* 0x0009e80000100800 */
[----:B------:R4:W-:Y:S04]  /*116e0*/  STL.64 [R1+0x42a0], R164 ;  /* 0x0042a0a401007387 */ /* 0x0009e80000100a00 */
[----:B------:R4:W-:Y:S04]  /*116f0*/  STL.128 [R1+0x4110], R156 ;  /* 0x0041109c01007387 */ /* 0x0009e80000100c00 */
[----:B0-----:R-:W3:Y:S04]  /*11700*/  LDL.LU.128 R180, [R1+0x42e0] ;  /* 0x0042e00001b47983 */ /* 0x001ee80000300c00 */
[----:B-1----:R-:W3:Y:S04]  /*11710*/  LDL.LU R176, [R1+0x42d0] ;  /* 0x0042d00001b07983 */ /* 0x002ee80000300800 */
[----:B----4-:R-:W4:Y:S04]  /*11720*/  LDL.LU.128 R172, [R1+0x42c0] ;  /* 0x0042c00001ac7983 */ /* 0x010f280000300c00 */
[----:B------:R-:W4:Y:S04]  /*11730*/  LDL.LU.128 R168, [R1+0x42b0] ;  /* 0x0042b00001a87983 */ /* 0x000f280000300c00 */
[----:B------:R-:W4:Y:S04]  /*11740*/  LDL.LU R167, [R1+0x42a8] ;  /* 0x0042a80001a77983 */ /* 0x000f280000300800 */
[----:B------:R-:W4:Y:S04]  /*11750*/  LDL.LU.64 R164, [R1+0x42a0] ;  /* 0x0042a00001a47983 */ /* 0x000f280000300a00 */
[----:B------:R-:W4:Y:S01]  /*11760*/  LDL.128 R156, [R1+0x3c0] ;  /* 0x0003c000019c7983 */ /* 0x000f220000100c00 */
[----:B--2---:R-:W-:-:S03]  /*11770*/  IMAD.MOV.U32 R116, RZ, RZ, R152 ;  /* 0x000000ffff747224 */ /* 0x004fc600078e0098 */
[----:B------:R-:W-:Y:S04]  /*11780*/  STL [R1+0x5c4], R153 ;  /* 0x0005c49901007387 */ /* 0x000fe80000100800 */
[----:B------:R-:W-:Y:S04]  /*11790*/  STL.64 [R1+0x5c8], R154 ;  /* 0x0005c89a01007387 */ /* 0x000fe80000100a00 */
[----:B------:R-:W2:Y:S04]  /*117a0*/  LDL.LU R152, [R1+0x4270] ;  /* 0x0042700001987983 */ /* 0x000ea80000300800 */
[----:B------:R0:W-:Y:S04]  /*117b0*/  STL.128 [R1+0x4120], R160 ;  /* 0x004120a001007387 */ /* 0x0001e80000100c00 */
[----:B------:R-:W2:Y:S04]  /*117c0*/  LDL.LU R117, [R1+0x5c4] ;  /* 0x0005c40001757983 */ /* 0x000ea80000300800 */
[----:B------:R-:W2:Y:S04]  /*117d0*/  LDL.LU R118, [R1+0x5c8] ;  /* 0x0005c80001767983 */ /* 0x000ea80000300800 */
[----:B------:R-:W2:Y:S04]  /*117e0*/  LDL.LU R119, [R1+0x5cc] ;  /* 0x0005cc0001777983 */ /* 0x000ea80000300800 */
[----:B0-----:R-:W2:Y:S04]  /*117f0*/  LDL.LU.128 R160, [R1+0x4120] ;  /* 0x0041200001a07983 */ /* 0x001ea80000300c00 */
[----:B------:R-:W-:Y:S04]  /*11800*/  STL.128 [R1+0x4180], R60 ;  /* 0x0041803c01007387 */ /* 0x000fe80000100c00 */
        /* <DEDUP_REMOVED lines=11> */
[----:B------:R0:W-:Y:S04]  /*118c0*/  STL.128 [R1+0x4260], R148 ;  /* 0x0042609401007387 */ /* 0x0001e80000100c00 */
[----:B------:R1:W-:Y:S04]  /*118d0*/  STL.128 [R1+0x4220], R100 ;  /* 0x0042206401007387 */ /* 0x0003e80000100c00 */
[----:B------:R-:W-:Y:S04]  /*118e0*/  STL [R1+0x3dc], R58 ;  /* 0x0003dc3a01007387 */ /* 0x000fe80000100800 */
[----:B0-----:R-:W2:Y:S04]  /*118f0*/  LDL.LU.128 R148, [R1+0x4260] ;  /* 0x0042600001947983 */ /* 0x001ea80000300c00 */
[----:B-1----:R-:W2:Y:S04]  /*11900*/  LDL.LU.128 R100, [R1+0x4220] ;  /* 0x0042200001647983 */ /* 0x002ea80000300c00 */
[----:B---3--:R-:W-:Y:S04]  /*11910*/  STL.128 [R1+0x4210], R96 ;  /* 0x0042106001007387 */ /* 0x008fe80000100c00 */
[----:B------:R-:W-:Y:S04]  /*11920*/  STL.128 [R1+0x4200], R92 ;  /* 0x0042005c01007387 */ /* 0x000fe80000100c00 */
[----:B------:R0:W-:Y:S04]  /*11930*/  STL.128 [R1+0x4230], R104 ;  /* 0x0042306801007387 */ /* 0x0001e80000100c00 */
[----:B------:R1:W-:Y:S04]  /*11940*/  STL.128 [R1+0x41f0], R88 ;  /* 0x0041f05801007387 */ /* 0x0003e80000100c00 */
[----:B------:R3:W-:Y:S04]  /*11950*/  STL.128 [R1+0x41e0], R84 ;  /* 0x0041e05401007387 */ /* 0x0007e80000100c00 */
[----:B------:R3:W-:Y:S04]  /*11960*/  STL.128 [R1+0x41d0], R80 ;  /* 0x0041d05001007387 */ /* 0x0007e80000100c00 */
[----:B------:R3:W-:Y:S04]  /*11970*/  STL.128 [R1+0x41c0], R76 ;  /* 0x0041c04c01007387 */ /* 0x0007e80000100c00 */
[----:B------:R3:W-:Y:S04]  /*11980*/  STL.128 [R1+0x41b0], R72 ;  /* 0x0041b04801007387 */ /* 0x0007e80000100c00 */
[----:B0-----:R-:W2:Y:S04]  /*11990*/  LDL.LU.128 R104, [R1+0x4230] ;  /* 0x0042300001687983 */ /* 0x001ea80000300c00 */
[----:B------:R-:W2:Y:S04]  /*119a0*/  LDL.LU.128 R96, [R1+0x4210] ;  /* 0x0042100001607983 */ /* 0x000ea80000300c00 */
[----:B------:R-:W2:Y:S04]  /*119b0*/  LDL.LU.128 R92, [R1+0x4200] ;  /* 0x00420000015c7983 */ /* 0x000ea80000300c00 */
[----:B------:R0:W-:Y:S04]  /*119c0*/  STL.128 [R1+0x41a0], R68 ;  /* 0x0041a04401007387 */ /* 0x0001e80000100c00 */
[----:B-1----:R-:W2:Y:S04]  /*119d0*/  LDL.LU.128 R88, [R1+0x41f0] ;  /* 0x0041f00001587983 */ /* 0x002ea80000300c00 */
[----:B---3--:R-:W3:Y:S04]  /*119e0*/  LDL.LU.128 R84, [R1+0x41e0] ;  /* 0x0041e00001547983 */ /* 0x008ee80000300c00 */
[----:B------:R-:W3:Y:S04]  /*119f0*/  LDL.LU.128 R80, [R1+0x41d0] ;  /* 0x0041d00001507983 */ /* 0x000ee80000300c00 */
[----:B------:R-:W3:Y:S04]  /*11a00*/  LDL.LU.128 R76, [R1+0x41c0] ;  /* 0x0041c000014c7983 */ /* 0x000ee80000300c00 */
[----:B------:R-:W3:Y:S04]  /*11a10*/  LDL.LU.128 R72, [R1+0x41b0] ;  /* 0x0041b00001487983 */ /* 0x000ee80000300c00 */
[----:B0-----:R-:W3:Y:S04]  /*11a20*/  LDL.LU.128 R68, [R1+0x41a0] ;  /* 0x0041a00001447983 */ /* 0x001ee80000300c00 */
[----:B------:R-:W-:Y:S04]  /*11a30*/  STL.128 [R1+0x40d0], R112 ;  /* 0x0040d07001007387 */ /* 0x000fe80000100c00 */
[----:B------:R0:W-:Y:S04]  /*11a40*/  STL.128 [R1+0x4170], R180 ;  /* 0x004170b401007387 */ /* 0x0001e80000100c00 */
[----:B------:R1:W-:Y:S04]  /*11a50*/  STL [R1+0x4160], R176 ;  /* 0x004160b001007387 */ /* 0x0003e80000100800 */
[----:B----4-:R4:W-:Y:S04]  /*11a60*/  STL.128 [R1+0x4150], R172 ;  /* 0x004150ac01007387 */ /* 0x0109e80000100c00 */
[----:B------:R4:W-:Y:S04]  /*11a70*/  STL.128 [R1+0x4140], R168 ;  /* 0x004140a801007387 */ /* 0x0009e80000100c00 */
[----:B------:R4:W-:Y:S04]  /*11a80*/  STL [R1+0x4138], R167 ;  /* 0x004138a701007387 */ /* 0x0009e80000100800 */
[----:B------:R4:W-:Y:S04]  /*11a90*/  STL.64 [R1+0x4130], R164 ;  /* 0x004130a401007387 */ /* 0x0009e80000100a00 */
[----:B------:R-:W-:Y:S01]  /*11aa0*/  STL [R1+0x5d4], R157 ;  /* 0x0005d49d01007387 */ /* 0x000fe20000100800 */
[----:B------:R-:W-:-:S03]  /*11ab0*/  IMAD.MOV.U32 R120, RZ, RZ, R156 ;  /* 0x000000ffff787224 */ /* 0x000fc600078e009c */
[----:B------:R4:W-:Y:S04]  /*11ac0*/  STL.64 [R1+0x5d8], R158 ;  /* 0x0005d89e01007387 */ /* 0x0009e80000100a00 */
[----:B0-----:R-:W3:Y:S04]  /*11ad0*/  LDL.LU.128 R180, [R1+0x4170] ;  /* 0x0041700001b47983 */ /* 0x001ee80000300c00 */
[----:B-1----:R-:W3:Y:S04]  /*11ae0*/  LDL.LU R176, [R1+0x4160] ;  /* 0x0041600001b07983 */ /* 0x002ee80000300800 */
[----:B----4-:R-:W4:Y:S04]  /*11af0*/  LDL.LU.128 R172, [R1+0x4150] ;  /* 0x0041500001ac7983 */ /* 0x010f280000300c00 */
[----:B------:R-:W4:Y:S04]  /*11b00*/  LDL.LU.128 R168, [R1+0x4140] ;  /* 0x0041400001a87983 */ /* 0x000f280000300c00 */
[----:B------:R-:W4:Y:S04]  /*11b10*/  LDL.LU R167, [R1+0x4138] ;  /* 0x0041380001a77983 */ /* 0x000f280000300800 */
[----:B------:R-:W4:Y:S04]  /*11b20*/  LDL.LU.64 R164, [R1+0x4130] ;  /* 0x0041300001a47983 */ /* 0x000f280000300a00 */
[----:B------:R-:W4:Y:S04]  /*11b30*/  LDL.LU.128 R156, [R1+0x4110] ;  /* 0x00411000019c7983 */ /* 0x000f280000300c00 */
[----:B------:R-:W4:Y:S04]  /*11b40*/  LDL.LU.128 R112, [R1+0x40d0] ;  /* 0x0040d00001707983 */ /* 0x000f280000300c00 */
[----:B------:R-:W4:Y:S04]  /*11b50*/  LDL.LU R121, [R1+0x5d4] ;  /* 0x0005d40001797983 */ /* 0x000f280000300800 */
[----:B------:R-:W4:Y:S04]  /*11b60*/  LDL.LU R122, [R1+0x5d8] ;  /* 0x0005d800017a7983 */ /* 0x000f280000300800 */
[----:B------:R-:W4:Y:S04]  /*11b70*/  LDL.LU R123, [R1+0x5dc] ;  /* 0x0005dc00017b7983 */ /* 0x000f280000300800 */
[----:B--2---:R0:W-:Y:S04]  /*11b80*/  STL [R1+0x4100], R152 ;  /* 0x0041009801007387 */ /* 0x0041e80000100800 */
[----:B0-----:R-:W2:Y:S04]  /*11b90*/  LDL.LU R152, [R1+0x4100] ;  /* 0x0041000001987983 */ /* 0x001ea80000300800 */
[----:B------:R0:W-:Y:S04]  /*11ba0*/  STL.128 [R1+0x40e0], R116 ;  /* 0x0040e07401007387 */ /* 0x0001e80000100c00 */
[----:B------:R1:W-:Y:S04]  /*11bb0*/  STL.128 [R1+0x3f90], R160 ;  /* 0x003f90a001007387 */ /* 0x0003e80000100c00 */
[----:B0-----:R-:W2:Y:S04]  /*11bc0*/  LDL.LU.128 R116, [R1+0x40e0] ;  /* 0x0040e00001747983 */ /* 0x001ea80000300c00 */
[----:B-1----:R-:W2:Y:S04]  /*11bd0*/  LDL.128 R160, [R1+0x3d0] ;  /* 0x0003d00001a07983 */ /* 0x002ea80000100c00 */
        /* <DEDUP_REMOVED lines=10> */
[----:B------:R1:W-:Y:S04]  /*11c80*/  STL.128 [R1+0x4820], R12 ;  /* 0x0048200c01007387 */ /* 0x0003e80000100c00 */
[----:B------:R1:W-:Y:S04]  /*11c90*/  STL.128 [R1+0x4810], R8 ;  /* 0x0048100801007387 */ /* 0x0003e80000100c00 */
[----:B------:R1:W-:Y:S04]  /*11ca0*/  STL.64 [R1+0x4800], R4 ;  /* 0x0048000401007387 */ /* 0x0003e80000100a00 */
        /* <DEDUP_REMOVED lines=16> */
[----:B---3--:R3:W-:Y:S04]  /*11db0*/  STL.128 [R1+0x4060], R84 ;  /* 0x0040605401007387 */ /* 0x0087e80000100c00 */
[----:B------:R3:W-:Y:S04]  /*11dc0*/  STL.128 [R1+0x4050], R80 ;  /* 0x0040505001007387 */ /* 0x0007e80000100c00 */
[----:B------:R3:W-:Y:S04]  /*11dd0*/  STL.128 [R1+0x4040], R76 ;  /* 0x0040404c01007387 */ /* 0x0007e80000100c00 */
[----:B------:R3:W-:Y:S04]  /*11de0*/  STL.128 [R1+0x4030], R72 ;  /* 0x0040304801007387 */ /* 0x0007e80000100c00 */
[----:B------:R3:W-:Y:S04]  /*11df0*/  STL.128 [R1+0x4020], R68 ;  /* 0x0040204401007387 */ /* 0x0007e80000100c00 */
[----:B------:R3:W-:Y:S04]  /*11e00*/  STL.128 [R1+0x4010], R64 ;  /* 0x0040104001007387 */ /* 0x0007e80000100c00 */
[----:B------:R3:W-:Y:S04]  /*11e10*/  STL.128 [R1+0x4000], R60 ;  /* 0x0040003c01007387 */ /* 0x0007e80000100c00 */
[----:B------:R3:W-:Y:S04]  /*11e20*/  STL [R1+0x3ff0], R59 ;  /* 0x003ff03b01007387 */ /* 0x0007e80000100800 */
        /* <DEDUP_REMOVED lines=9> */
[----:B------:R-:W2:Y:S04]  /*11ec0*/  LDL.LU.64 R18, [R1+0x4830] ;  /* 0x0048300001127983 */ /* 0x000ea80000300a00 */
[----:B------:R-:W2:Y:S04]  /*11ed0*/  LDL.LU.128 R12, [R1+0x4820] ;  /* 0x00482000010c7983 */ /* 0x000ea80000300c00 */
[----:B------:R-:W2:Y:S04]  /*11ee0*/  LDL.LU.128 R8, [R1+0x4810] ;  /* 0x0048100001087983 */ /* 0x000ea80000300c00 */
[----:B------:R-:W2:Y:S04]  /*11ef0*/  LDL.LU.64 R4, [R1+0x4800] ;  /* 0x0048000001047983 */ /* 0x000ea80000300a00 */
[----:B------:R-:W2:Y:S04]  /*11f00*/  LDL.LU.128 R224, [R1+0x47f0] ;  /* 0x0047f00001e07983 */ /* 0x000ea80000300c00 */
        /* <DEDUP_REMOVED lines=11> */
[----:B----4-:R-:W4:Y:S04]  /*11fc0*/  LDL.LU.128 R100, [R1+0x40a0] ;  /* 0x0040a00001647983 */ /* 0x010f280000300c00 */
[----:B------:R-:W4:Y:S04]  /*11fd0*/  LDL.LU.128 R96, [R1+0x4090] ;  /* 0x0040900001607983 */ /* 0x000f280000300c00 */
[----:B------:R-:W4:Y:S04]  /*11fe0*/  LDL.LU.128 R92, [R1+0x4080] ;  /* 0x00408000015c7983 */ /* 0x000f280000300c00 */
[----:B------:R-:W4:Y:S04]  /*11ff0*/  LDL.LU.128 R88, [R1+0x4070] ;  /* 0x0040700001587983 */ /* 0x000f280000300c00 */
[----:B---3--:R-:W3:Y:S04]  /*12000*/  LDL.LU.128 R84, [R1+0x4060] ;  /* 0x0040600001547983 */ /* 0x008ee80000300c00 */
[----:B------:R-:W3:Y:S04]  /*12010*/  LDL.LU.128 R80, [R1+0x4050] ;  /* 0x0040500001507983 */ /* 0x000ee80000300c00 */
[----:B------:R-:W3:Y:S04]  /*12020*/  LDL.LU.128 R76, [R1+0x4040] ;  /* 0x00404000014c7983 */ /* 0x000ee80000300c00 */
[----:B------:R-:W3:Y:S04]  /*12030*/  LDL.LU.128 R72, [R1+0x4030] ;  /* 0x0040300001487983 */ /* 0x000ee80000300c00 */
[----:B------:R-:W3:Y:S04]  /*12040*/  LDL.LU.128 R68, [R1+0x4020] ;  /* 0x0040200001447983 */ /* 0x000ee80000300c00 */
[----:B------:R-:W3:Y:S04]  /*12050*/  LDL.LU.128 R64, [R1+0x4010] ;  /* 0x0040100001407983 */ /* 0x000ee80000300c00 */
[----:B------:R-:W3:Y:S04]  /*12060*/  LDL.LU.128 R60, [R1+0x4000] ;  /* 0x00400000013c7983 */ /* 0x000ee80000300c00 */
[----:B------:R-:W3:Y:S04]  /*12070*/  LDL.LU R59, [R1+0x3ff0] ;  /* 0x003ff000013b7983 */ /* 0x000ee80000300800 */
[----:B------:R-:W-:Y:S04]  /*12080*/  STL.128 [R1+0x3fe0], R180 ;  /* 0x003fe0b401007387 */ /* 0x000fe80000100c00 */
[----:B------:R-:W-:Y:S04]  /*12090*/  STL [R1+0x3fd0], R176 ;  /* 0x003fd0b001007387 */ /* 0x000fe80000100800 */
[----:B------:R-:W-:Y:S04]  /*120a0*/  STL.128 [R1+0x3fc0], R172 ;  /* 0x003fc0ac01007387 */ /* 0x000fe80000100c00 */
[----:B------:R-:W-:Y:S04]  /*120b0*/  STL.128 [R1+0x3fb0], R168 ;  /* 0x003fb0a801007387 */ /* 0x000fe80000100c00 */
[----:B------:R-:W-:Y:S04]  /*120c0*/  STL [R1+0x3fa8], R167 ;  /* 0x003fa8a701007387 */ /* 0x000fe80000100800 */
[----:B------:R-:W-:Y:S04]  /*120d0*/  STL.64 [R1+0x3fa0], R164 ;  /* 0x003fa0a401007387 */ /* 0x000fe80000100a00 */
[----:B------:R0:W-:Y:S04]  /*120e0*/  STL.128 [R1+0x3f80], R156 ;  /* 0x003f809c01007387 */ /* 0x0001e80000100c00 */
[----:B--2---:R-:W-:Y:S04]  /*120f0*/  STL [R1+0x3f70], R152 ;  /* 0x003f709801007387 */ /* 0x004fe80000100800 */
[----:B------:R1:W-:Y:S04]  /*12100*/  STL.128 [R1+0x3f50], R120 ;  /* 0x003f507801007387 */ /* 0x0003e80000100c00 */
[----:B------:R2:W-:Y:S04]  /*12110*/  STL.128 [R1+0x3f40], R116 ;  /* 0x003f407401007387 */ /* 0x0005e80000100c00 */
[----:B------:R2:W-:Y:S04]  /*12120*/  STL.128 [R1+0x3f30], R112 ;  /* 0x003f307001007387 */ /* 0x0005e80000100c00 */
[----:B------:R-:W-:Y:S04]  /*12130*/  STL [R1+0x5e4], R161 ;  /* 0x0005e4a101007387 */ /* 0x000fe80000100800 */
[----:B------:R2:W-:Y:S04]  /*12140*/  STL.64 [R1+0x5e8], R162 ;  /* 0x0005e8a201007387 */ /* 0x0005e80000100a00 */
[----:B0-----:R-:W3:Y:S04]  /*12150*/  LDL.LU.128 R156, [R1+0x3f80] ;  /* 0x003f8000019c7983 */ /* 0x001ee80000300c00 */
[----:B-1----:R-:W3:Y:S04]  /*12160*/  LDL.LU.128 R120, [R1+0x3f50] ;  /* 0x003f500001787983 */ /* 0x002ee80000300c00 */
[----:B--2---:R-:W2:Y:S04]  /*12170*/  LDL.LU.128 R116, [R1+0x3f40] ;  /* 0x003f400001747983 */ /* 0x004ea80000300c00 */
[----:B------:R-:W2:Y:S04]  /*12180*/  LDL.LU.128 R112, [R1+0x3f30] ;  /* 0x003f300001707983 */ /* 0x000ea80000300c00 */
[----:B------:R-:W2:Y:S04]  /*12190*/  LDL.LU R125, [R1+0x5e4] ;  /* 0x0005e400017d7983 */ /* 0x000ea80000300800 */
[----:B------:R-:W2:Y:S04]  /*121a0*/  LDL.LU R126, [R1+0x5e8] ;  /* 0x0005e800017e7983 */ /* 0x000ea80000300800 */
[----:B------:R-:W2:Y:S01]  /*121b0*/  LDL.LU R127, [R1+0x5ec] ;  /* 0x0005ec00017f7983 */ /* 0x000ea20000300800 */
[----:B------:R-:W-:-:S03]  /*121c0*/  IMAD.MOV.U32 R124, RZ, RZ, R160 ;  /* 0x000000ffff7c7224 */ /* 0x000fc600078e00a0 */
[----:B------:R-:W2:Y:S04]  /*121d0*/  LDL.LU.128 R160, [R1+0x3f90] ;  /* 0x003f900001a07983 */ /* 0x000ea80000300c00 */
[----:B------:R-:W2:Y:S04]  /*121e0*/  LDL.LU R152, [R1+0x3f70] ;  /* 0x003f700001987983 */ /* 0x000ea80000300800 */
[----:B------:R-:W2:Y:S04]  /*121f0*/  LDL.LU R176, [R1+0x3fd0] ;  /* 0x003fd00001b07983 */ /* 0x000ea80000300800 */
[----:B------:R-:W2:Y:S04]  /*12200*/  LDL.LU.128 R172, [R1+0x3fc0] ;  /* 0x003fc00001ac7983 */ /* 0x000ea80000300c00 */
[----:B------:R-:W2:Y:S04]  /*12210*/  LDL.LU.128 R168, [R1+0x3fb0] ;  /* 0x003fb00001a87983 */ /* 0x000ea80000300c00 */
[----:B------:R-:W2:Y:S04]  /*12220*/  LDL.LU R167, [R1+0x3fa8] ;  /* 0x003fa80001a77983 */ /* 0x000ea80000300800 */
[----:B------:R-:W2:Y:S04]  /*12230*/  LDL.LU.64 R164, [R1+0x3fa0] ;  /* 0x003fa00001a47983 */ /* 0x000ea80000300a00 */
[----:B------:R-:W2:Y:S04]  /*12240*/  LDL.LU.128 R180, [R1+0x3fe0] ;  /* 0x003fe00001b47983 */ /* 0x000ea80000300c00 */
[----:B------:R-:W-:Y:S04]  /*12250*/  STL [R1+0x3e0], R53 ;  /* 0x0003e03501007387 */ /* 0x000fe80000100800 */
[----:B------:R-:W-:Y:S04]  /*12260*/  STL [R1+0x3e4], R54 ;  /* 0x0003e43601007387 */ /* 0x000fe80000100800 */
[----:B------:R-:W-:Y:S04]  /*12270*/  STL [R1+0x3e8], R55 ;  /* 0x0003e83701007387 */ /* 0x000fe80000100800 */
[----:B------:R-:W-:Y:S04]  /*12280*/  STL [R1+0x3ec], R50 ;  /* 0x0003ec3201007387 */ /* 0x000fe80000100800 */
[----:B------:R0:W-:Y:S04]  /*12290*/  STL.128 [R1+0x3f20], R108 ;  /* 0x003f206c01007387 */ /* 0x0001e80000100c00 */
[----:B------:R1:W-:Y:S04]  /*122a0*/  STL.128 [R1+0x3f10], R104 ;  /* 0x003f106801007387 */ /* 0x0003e80000100c00 */
[----:B----4-:R4:W-:Y:S04]  /*122b0*/  STL.128 [R1+0x3f00], R100 ;  /* 0x003f006401007387 */ /* 0x0109e80000100c00 */
        /* <DEDUP_REMOVED lines=8> */
[----:B0-----:R-:W2:Y:S04]  /*12340*/  LDL.LU.128 R108, [R1+0x3f20] ;  /* 0x003f2000016c7983 */ /* 0x001ea80000300c00 */
[----:B-1----:R-:W2:Y:S04]  /*12350*/  LDL.LU.128 R104, [R1+0x3f10] ;  /* 0x003f100001687983 */ /* 0x002ea80000300c00 */
        /* <DEDUP_REMOVED lines=9> */
[----:B------:R0:W-:Y:S04]  /*123f0*/  STL.128 [R1+0x3e00], R156 ;  /* 0x003e009c01007387 */ /* 0x0001e80000100c00 */
[----:B------:R1:W-:Y:S04]  /*12400*/  STL.128 [R1+0x3dc0], R120 ;  /* 0x003dc07801007387 */ /* 0x0003e80000100c00 */
[----:B--2---:R2:W-:Y:S04]  /*12410*/  STL.128 [R1+0x3db0], R116 ;  /* 0x003db07401007387 */ /* 0x0045e80000100c00 */
[----:B------:R2:W-:Y:S04]  /*12420*/  STL.128 [R1+0x3da0], R112 ;  /* 0x003da07001007387 */ /* 0x0005e80000100c00 */
[----:B0-----:R-:W3:Y:S04]  /*12430*/  LDL.128 R156, [R1+0x3e0] ;  /* 0x0003e000019c7983 */ /* 0x001ee80000100c00 */
[----:B-1----:R-:W3:Y:S04]  /*12440*/  LDL.LU.128 R120, [R1+0x3dc0] ;  /* 0x003dc00001787983 */ /* 0x002ee80000300c00 */
[----:B------:R0:W-:Y:S04]  /*12450*/  STL.128 [R1+0x3dd0], R124 ;  /* 0x003dd07c01007387 */ /* 0x0001e80000100c00 */
[----:B--2---:R-:W2:Y:S04]  /*12460*/  LDL.LU.128 R116, [R1+0x3db0] ;  /* 0x003db00001747983 */ /* 0x004ea80000300c00 */
[----:B------:R-:W2:Y:S04]  /*12470*/  LDL.LU.128 R112, [R1+0x3da0] ;  /* 0x003da00001707983 */ /* 0x000ea80000300c00 */
[----:B0-----:R-:W2:Y:S04]  /*12480*/  LDL.LU.128 R124, [R1+0x3dd0] ;  /* 0x003dd000017c7983 */ /* 0x001ea80000300c00 */
[----:B------:R0:W-:Y:S04]  /*12490*/  STL.128 [R1+0x3e70], R64 ;  /* 0x003e704001007387 */ /* 0x0001e80000100c00 */
[----:B------:R1:W-:Y:S04]  /*124a0*/  STL.128 [R1+0x3e60], R60 ;  /* 0x003e603c01007387 */ /* 0x0003e80000100c00 */
[----:B------:R1:W-:Y:S04]  /*124b0*/  STL [R1+0x3e54], R59 ;  /* 0x003e543b01007387 */ /* 0x0003e80000100800 */
[----:B0-----:R-:W2:Y:S04]  /*124c0*/  LDL.LU.128 R64, [R1+0x3e70] ;  /* 0x003e700001407983 */ /* 0x001ea80000300c00 */
[----:B-1----:R-:W2:Y:S04]  /*124d0*/  LDL.LU.128 R60, [R1+0x3e60] ;  /* 0x003e6000013c7983 */ /* 0x002ea80000300c00 */
[----:B------:R-:W2:Y:S04]  /*124e0*/  LDL.LU R59, [R1+0x3e54] ;  /* 0x003e5400013b7983 */ /* 0x000ea80000300800 */
[----:B------:R-:W-:Y:S04]  /*124f0*/  STL [R1+0x3f0], R51 ;  /* 0x0003f03301007387 */ /* 0x000fe80000100800 */
[----:B------:R-:W-:Y:S04]  /*12500*/  STL [R1+0x3f4], R52 ;  /* 0x0003f43401007387 */ /* 0x000fe80000100800 */
[----:B------:R-:W-:Y:S04]  /*12510*/  STL [R1+0x3f8], R47 ;  /* 0x0003f82f01007387 */ /* 0x000fe80000100800 */
[----:B------:R-:W-:Y:S04]  /*12520*/  STL [R1+0x3fc], R48 ;  /* 0x0003fc3001007387 */ /* 0x000fe80000100800 */
[----:B------:R0:W-:Y:S04]  /*12530*/  STL.128 [R1+0x3b70], R36 ;  /* 0x003b702401007387 */ /* 0x0001e80000100c00 */
[----:B------:R1:W-:Y:S04]  /*12540*/  STL.128 [R1+0x3b60], R32 ;  /* 0x003b602001007387 */ /* 0x0003e80000100c00 */
[----:B0-----:R-:W2:Y:S04]  /*12550*/  LDL.LU.128 R36, [R1+0x3b70] ;  /* 0x003b700001247983 */ /* 0x001ea80000300c00 */
[----:B-1----:R-:W2:Y:S04]  /*12560*/  LDL.LU.128 R32, [R1+0x3b60] ;  /* 0x003b600001207983 */ /* 0x002ea80000300c00 */
        /* <DEDUP_REMOVED lines=10> */
[----:B------:R-:W-:Y:S04]  /*12610*/  STL.128 [R1+0x3cf0], R68 ;  /* 0x003cf04401007387 */ /* 0x000fe80000100c00 */
        /* <DEDUP_REMOVED lines=9> */
[----:B------:R-:W-:Y:S04]  /*126b0*/  STL [R1+0x5f4], R157 ;  /* 0x0005f49d01007387 */ /* 0x000fe80000100800 */
[----:B------:R-:W-:Y:S04]  /*126c0*/  STL.64 [R1+0x5f8], R158 ;  /* 0x0005f89e01007387 */ /* 0x000fe80000100a00 */
[----:B------:R-:W-:Y:S04]  /*126d0*/  STL.128 [R1+0x3c90], R120 ;  /* 0x003c907801007387 */ /* 0x000fe80000100c00 */
[----:B--2---:R-:W-:Y:S04]  /*126e0*/  STL.128 [R1+0x3c80], R116 ;  /* 0x003c807401007387 */ /* 0x004fe80000100c00 */
[----:B------:R0:W-:Y:S04]  /*126f0*/  STL.128 [R1+0x3c70], R112 ;  /* 0x003c707001007387 */ /* 0x0001e80000100c00 */
[----:B------:R-:W2:Y:S04]  /*12700*/  LDL.LU.128 R72, [R1+0x3d00] ;  /* 0x003d000001487983 */ /* 0x000ea80000300c00 */
[----:B------:R1:W-:Y:S04]  /*12710*/  STL.128 [R1+0x3ca0], R124 ;  /* 0x003ca07c01007387 */ /* 0x0003e80000100c00 */
[----:B------:R-:W2:Y:S04]  /*12720*/  LDL.LU R129, [R1+0x5f4] ;  /* 0x0005f40001817983 */ /* 0x000ea80000300800 */
[----:B------:R-:W2:Y:S04]  /*12730*/  LDL.LU R130, [R1+0x5f8] ;  /* 0x0005f80001827983 */ /* 0x000ea80000300800 */
[----:B------:R-:W2:Y:S04]  /*12740*/  LDL.LU R131, [R1+0x5fc] ;  /* 0x0005fc0001837983 */ /* 0x000ea80000300800 */
[----:B0-----:R-:W2:Y:S04]  /*12750*/  LDL.128 R112, [R1+0x3f0] ;  /* 0x0003f00001707983 */ /* 0x001ea80000100c00 */
[----:B-1----:R-:W2:Y:S04]  /*12760*/  LDL.LU.128 R124, [R1+0x3ca0] ;  /* 0x003ca000017c7983 */ /* 0x002ea80000300c00 */
[----:B------:R-:W2:Y:S04]  /*12770*/  LDL.LU.128 R120, [R1+0x3c90] ;  /* 0x003c900001787983 */ /* 0x000ea80000300c00 */
[----:B------:R-:W2:Y:S04]  /*12780*/  LDL.LU.128 R116, [R1+0x3c80] ;  /* 0x003c800001747983 */ /* 0x000ea80000300c00 */
[----:B------:R-:W2:Y:S04]  /*12790*/  LDL.LU.128 R68, [R1+0x3cf0] ;  /* 0x003cf00001447983 */ /* 0x000ea80000300c00 */
[----:B------:R0:W-:Y:S04]  /*127a0*/  STL.128 [R1+0x3ce0], R64 ;  /* 0x003ce04001007387 */ /* 0x0001e80000100c00 */
[----:B------:R1:W-:Y:S04]  /*127b0*/  STL.128 [R1+0x3cd0], R60 ;  /* 0x003cd03c01007387 */ /* 0x0003e80000100c00 */
[----:B------:R1:W-:Y:S04]  /*127c0*/  STL [R1+0x3cc0], R59 ;  /* 0x003cc03b01007387 */ /* 0x0003e80000100800 */
[----:B0-----:R-:W2:Y:S04]  /*127d0*/  LDL.LU.128 R64, [R1+0x3ce0] ;  /* 0x003ce00001407983 */ /* 0x001ea80000300c00 */
[----:B-1----:R-:W2:Y:S04]  /*127e0*/  LDL.LU.128 R60, [R1+0x3cd0] ;  /* 0x003cd000013c7983 */ /* 0x002ea80000300c00 */
[----:B------:R-:W2:Y:S01]  /*127f0*/  LDL.LU R59, [R1+0x3cc0] ;  /* 0x003cc000013b7983 */ /* 0x000ea20000300800 */
[----:B------:R-:W-:-:S03]  /*12800*/  IMAD.MOV.U32 R128, RZ, RZ, R156 ;  /* 0x000000ffff807224 */ /* 0x000fc600078e009c */
[----:B------:R-:W-:Y:S04]  /*12810*/  STL [R1+0x400], R49 ;  /* 0x0004003101007387 */ /* 0x000fe80000100800 */
[----:B------:R-:W-:Y:S04]  /*12820*/  STL [R1+0x404], R44 ;  /* 0x0004042c01007387 */ /* 0x000fe80000100800 */
[----:B------:R-:W-:Y:S04]  /*12830*/  STL [R1+0x408], R45 ;  /* 0x0004082d01007387 */ /* 0x000fe80000100800 */
[----:B------:R-:W-:Y:S04]  /*12840*/  STL [R1+0x40c], R46 ;  /* 0x00040c2e01007387 */ /* 0x000fe80000100800 */
[----:B------:R0:W-:Y:S04]  /*12850*/  STL.128 [R1+0x3b80], R40 ;  /* 0x003b802801007387 */ /* 0x0001e80000100c00 */
[----:B------:R1:W-:Y:S04]  /*12860*/  STL.128 [R1+0x39b0], R36 ;  /* 0x0039b02401007387 */ /* 0x0003e80000100c00 */
[----:B------:R1:W-:Y:S04]  /*12870*/  STL.128 [R1+0x39a0], R32 ;  /* 0x0039a02001007387 */ /* 0x0003e80000100c00 */
[----:B------:R1:W-:Y:S04]  /*12880*/  STL.64 [R1+0x3af0], R4 ;  /* 0x003af00401007387 */ /* 0x0003e80000100a00 */
[----:B0-----:R-:W2:Y:S04]  /*12890*/  LDL.LU.128 R40, [R1+0x3b80] ;  /* 0x003b800001287983 */ /* 0x001ea80000300c00 */
[----:B-1----:R-:W2:Y:S04]  /*128a0*/  LDL.LU.128 R36, [R1+0x39b0] ;  /* 0x0039b00001247983 */ /* 0x002ea80000300c00 */
[----:B------:R-:W2:Y:S04]  /*128b0*/  LDL.LU.128 R32, [R1+0x39a0] ;  /* 0x0039a00001207983 */ /* 0x000ea80000300c00 */
[----:B------:R-:W2:Y:S04]  /*128c0*/  LDL.LU.64 R4, [R1+0x3af0] ;  /* 0x003af00001047983 */ /* 0x000ea80000300a00 */
[----:B------:R0:W-:Y:S04]  /*128d0*/  STL.128 [R1+0x3b50], R28 ;  /* 0x003b501c01007387 */ /* 0x0001e80000100c00 */
[----:B------:R1:W-:Y:S04]  /*128e0*/  STL.128 [R1+0x3b40], R24 ;  /* 0x003b401801007387 */ /* 0x0003e80000100c00 */
[----:B------:R1:W-:Y:S04]  /*128f0*/  STL.128 [R1+0x3b30], R20 ;  /* 0x003b301401007387 */ /* 0x0003e80000100c00 */
[----:B------:R1:W-:Y:S04]  /*12900*/  STL.64 [R1+0x3b20], R18 ;  /* 0x003b201201007387 */ /* 0x0003e80000100a00 */
[----:B------:R1:W-:Y:S04]  /*12910*/  STL.128 [R1+0x3b10], R12 ;  /* 0x003b100c01007387 */ /* 0x0003e80000100c00 */
[----:B------:R1:W-:Y:S04]  /*12920*/  STL.128 [R1+0x3b00], R8 ;  /* 0x003b000801007387 */ /* 0x0003e80000100c00 */
[----:B0-----:R-:W2:Y:S04]  /*12930*/  LDL.LU.128 R28, [R1+0x3b50] ;  /* 0x003b5000011c7983 */ /* 0x001ea80000300c00 */
[----:B-1----:R-:W2:Y:S04]  /*12940*/  LDL.LU.128 R24, [R1+0x3b40] ;  /* 0x003b400001187983 */ /* 0x002ea80000300c00 */
[----:B------:R-:W2:Y:S04]  /*12950*/  LDL.LU.128 R20, [R1+0x3b30] ;  /* 0x003b300001147983 */ /* 0x000ea80000300c00 */
[----:B------:R-:W2:Y:S04]  /*12960*/  LDL.LU.64 R18, [R1+0x3b20] ;  /* 0x003b200001127983 */ /* 0x000ea80000300a00 */
[----:B------:R-:W2:Y:S04]  /*12970*/  LDL.LU.128 R12, [R1+0x3b10] ;  /* 0x003b1000010c7983 */ /* 0x000ea80000300c00 */
[----:B------:R-:W2:Y:S04]  /*12980*/  LDL.LU.128 R8, [R1+0x3b00] ;  /* 0x003b000001087983 */ /* 0x000ea80000300c00 */
[----:B------:R0:W-:Y:S04]  /*12990*/  STL.128 [R1+0x3f60], R148 ;  /* 0x003f609401007387 */ /* 0x0001e80000100c00 */
[----:B------:R1:W-:Y:S04]  /*129a0*/  STL.128 [R1+0x3e10], R160 ;  /* 0x003e10a001007387 */ /* 0x0003e80000100c00 */
[----:B------:R1:W-:Y:S04]  /*129b0*/  STL [R1+0x3df0], R152 ;  /* 0x003df09801007387 */ /* 0x0003e80000100800 */
[----:B------:R-:W2:Y:S04]  /*129c0*/  LDL.LU.128 R156, [R1+0x3e00] ;  /* 0x003e0000019c7983 */ /* 0x000ea80000300c00 */
[----:B0-----:R-:W2:Y:S04]  /*129d0*/  LDL.LU.128 R148, [R1+0x3f60] ;  /* 0x003f600001947983 */ /* 0x001ea80000300c00 */
[----:B-1----:R-:W2:Y:S04]  /*129e0*/  LDL.LU.128 R160, [R1+0x3e10] ;  /* 0x003e100001a07983 */ /* 0x002ea80000300c00 */
[----:B------:R-:W2:Y:S04]  /*129f0*/  LDL.LU R152, [R1+0x3df0] ;  /* 0x003df00001987983 */ /* 0x000ea80000300800 */
        /* <DEDUP_REMOVED lines=9> */
[----:B0-----:R-:W3:Y:S04]  /*12a90*/  LDL.LU.128 R108, [R1+0x3c60] ;  /* 0x003c6000016c7983 */ /* 0x001ee80000300c00 */
[----:B-1----:R-:W3:Y:S04]  /*12aa0*/  LDL.LU.128 R104, [R1+0x3c50] ;  /* 0x003c500001687983 */ /* 0x002ee80000300c00 */
[----:B----4-:R-:W4:Y:S04]  /*12ab0*/  LDL.LU.128 R100, [R1+0x3c40] ;  /* 0x003c400001647983 */ /* 0x010f280000300c00 */
[----:B------:R-:W4:Y:S04]  /*12ac0*/  LDL.LU.128 R96, [R1+0x3c30] ;  /* 0x003c300001607983 */ /* 0x000f280000300c00 */
[----:B------:R-:W4:Y:S04]  /*12ad0*/  LDL.LU.128 R92, [R1+0x3c20] ;  /* 0x003c2000015c7983 */ /* 0x000f280000300c00 */
[----:B--2---:R-:W-:Y:S04]  /*12ae0*/  STL.128 [R1+0x3bd0], R72 ;  /* 0x003bd04801007387 */ /* 0x004fe80000100c00 */
[----:B------:R-:W2:Y:S04]  /*12af0*/  LDL.LU.128 R88, [R1+0x3c10] ;  /* 0x003c100001587983 */ /* 0x000ea80000300c00 */
[----:B---3--:R-:W3:Y:S04]  /*12b00*/  LDL.LU.128 R84, [R1+0x3c00] ;  /* 0x003c000001547983 */ /* 0x008ee80000300c00 */
[----:B------:R-:W3:Y:S04]  /*12b10*/  LDL.LU.128 R80, [R1+0x3bf0] ;  /* 0x003bf00001507983 */ /* 0x000ee80000300c00 */
[----:B------:R0:W-:Y:S01]  /*12b20*/  STL.128 [R1+0x3cb0], R128 ;  /* 0x003cb08001007387 */ /* 0x0001e20000100c00 */
[----:B------:R-:W-:-:S03]  /*12b30*/  IMAD.MOV.U32 R132, RZ, RZ, R112 ;  /* 0x000000ffff847224 */ /* 0x000fc600078e0070 */
[----:B------:R-:W3:Y:S01]  /*12b40*/  LDL.LU.128 R76, [R1+0x3be0] ;  /* 0x003be000014c7983 */ /* 0x000ee20000300c00 */
[----:B------:R-:W-:Y:S02]  /*12b50*/  IMAD.MOV.U32 R133, RZ, RZ, R113 ;  /* 0x000000ffff857224 */ /* 0x000fe400078e0071 */
[----:B------:R-:W-:Y:S01]  /*12b60*/  IMAD.MOV.U32 R134, RZ, RZ, R114 ;  /* 0x000000ffff867224 */ /* 0x000fe200078e0072 */
[----:B------:R-:W-:Y:S01]  /*12b70*/  STL.128 [R1+0x3ad0], R124 ;  /* 0x003ad07c01007387 */ /* 0x000fe20000100c00 */
[----:B------:R-:W-:-:S03]  /*12b80*/  IMAD.MOV.U32 R135, RZ, RZ, R115 ;  /* 0x000000ffff877224 */ /* 0x000fc600078e0073 */
[----:B------:R-:W-:Y:S04]  /*12b90*/  STL.128 [R1+0x3ac0], R120 ;  /* 0x003ac07801007387 */ /* 0x000fe80000100c00 */
[----:B------:R1:W-:Y:S04]  /*12ba0*/  STL.128 [R1+0x3ab0], R116 ;  /* 0x003ab07401007387 */ /* 0x0003e80000100c00 */
[----:B------:R1:W-:Y:S04]  /*12bb0*/  STL.128 [R1+0x3bc0], R68 ;  /* 0x003bc04401007387 */ /* 0x0003e80000100c00 */
[----:B0-----:R-:W3:Y:S04]  /*12bc0*/  LDL.LU.128 R128, [R1+0x3cb0] ;  /* 0x003cb00001807983 */ /* 0x001ee80000300c00 */
[----:B------:R-:W3:Y:S04]  /*12bd0*/  LDL.LU.128 R112, [R1+0x3c70] ;  /* 0x003c700001707983 */ /* 0x000ee80000300c00 */
[----:B------:R-:W3:Y:S04]  /*12be0*/  LDL.LU.128 R72, [R1+0x3bd0] ;  /* 0x003bd00001487983 */ /* 0x000ee80000300c00 */
[----:B-1----:R-:W3:Y:S04]  /*12bf0*/  LDL.128 R116, [R1+0x400] ;  /* 0x0004000001747983 */ /* 0x002ee80000100c00 */
[----:B------:R-:W3:Y:S04]  /*12c00*/  LDL.LU.128 R124, [R1+0x3ad0] ;  /* 0x003ad000017c7983 */ /* 0x000ee80000300c00 */
[----:B------:R-:W3:Y:S04]  /*12c10*/  LDL.LU.128 R120, [R1+0x3ac0] ;  /* 0x003ac00001787983 */ /* 0x000ee80000300c00 */
[----:B------:R-:W3:Y:S04]  /*12c20*/  LDL.LU.128 R68, [R1+0x3bc0] ;  /* 0x003bc00001447983 */ /* 0x000ee80000300c00 */
[----:B------:R0:W-:Y:S04]  /*12c30*/  STL.128 [R1+0x3bb0], R64 ;  /* 0x003bb04001007387 */ /* 0x0001e80000100c00 */
[----:B------:R1:W-:Y:S04]  /*12c40*/  STL.128 [R1+0x3ba0], R60 ;  /* 0x003ba03c01007387 */ /* 0x0003e80000100c00 */
[----:B------:R1:W-:Y:S04]  /*12c50*/  STL [R1+0x3b90], R59 ;  /* 0x003b903b01007387 */ /* 0x0003e80000100800 */
[----:B0-----:R-:W3:Y:S04]  /*12c60*/  LDL.LU.128 R64, [R1+0x3bb0] ;  /* 0x003bb00001407983 */ /* 0x001ee80000300c00 */
[----:B-1----:R-:W3:Y:S04]  /*12c70*/  LDL.LU.128 R60, [R1+0x3ba0] ;  /* 0x003ba000013c7983 */ /* 0x002ee80000300c00 */
[----:B------:R-:W3:Y:S04]  /*12c80*/  LDL.LU R59, [R1+0x3b90] ;  /* 0x003b9000013b7983 */ /* 0x000ee80000300800 */
[----:B------:R-:W-:Y:S04]  /*12c90*/  STL [R1+0x410], R41 ;  /* 0x0004102901007387 */ /* 0x000fe80000100800 */
[----:B------:R-:W-:Y:S04]  /*12ca0*/  STL [R1+0x414], R42 ;  /* 0x0004142a01007387 */ /* 0x000fe80000100800 */
[----:B------:R-:W-:Y:S04]  /*12cb0*/  STL [R1+0x418], R43 ;  /* 0x0004182b01007387 */ /* 0x000fe80000100800 */
[----:B------:R0:W-:Y:S04]  /*12cc0*/  STL [R1+0x39c0], R40 ;  /* 0x0039c02801007387 */ /* 0x0001e80000100800 */
[----:B------:R-:W-:Y:S04]  /*12cd0*/  STL [R1+0x41c], R38 ;  /* 0x00041c2601007387 */ /* 0x000fe80000100800 */
[----:B------:R1:W-:Y:S04]  /*12ce0*/  STL.64 [R1+0x3800], R36 ;  /* 0x0038002401007387 */ /* 0x0003e80000100a00 */
[----:B------:R1:W-:Y:S04]  /*12cf0*/  STL.128 [R1+0x37f0], R32 ;  /* 0x0037f02001007387 */ /* 0x0003e80000100c00 */
[----:B0-----:R-:W3:Y:S04]  /*12d00*/  LDL.LU R40, [R1+0x39c0] ;  /* 0x0039c00001287983 */ /* 0x001ee80000300800 */
[----:B-1----:R-:W3:Y:S04]  /*12d10*/  LDL.LU.64 R36, [R1+0x3800] ;  /* 0x0038000001247983 */ /* 0x002ee80000300a00 */
[----:B------:R-:W3:Y:S04]  /*12d20*/  LDL.LU.128 R32, [R1+0x37f0] ;  /* 0x0037f00001207983 */ /* 0x000ee80000300c00 */
[----:B------:R0:W-:Y:S04]  /*12d30*/  STL.128 [R1+0x3a90], R108 ;  /* 0x003a906c01007387 */ /* 0x0001e80000100c00 */
[----:B------:R1:W-:Y:S04]  /*12d40*/  STL.128 [R1+0x3a80], R104 ;  /* 0x003a806801007387 */ /* 0x0003e80000100c00 */
[----:B----4-:R4:W-:Y:S04]  /*12d50*/  STL.128 [R1+0x3a70], R100 ;  /* 0x003a706401007387 */ /* 0x0109e80000100c00 */
[----:B------:R4:W-:Y:S04]  /*12d60*/  STL.128 [R1+0x3a60], R96 ;  /* 0x003a606001007387 */ /* 0x0009e80000100c00 */
[----:B------:R4:W-:Y:S04]  /*12d70*/  STL.128 [R1+0x3a50], R92 ;  /* 0x003a505c01007387 */ /* 0x0009e80000100c00 */
[----:B0-----:R-:W4:Y:S04]  /*12d80*/  LDL.LU.128 R108, [R1+0x3a90] ;  /* 0x003a9000016c7983 */ /* 0x001f280000300c00 */
[----:B--2---:R0:W-:Y:S04]  /*12d90*/  STL.128 [R1+0x3a40], R88 ;  /* 0x003a405801007387 */ /* 0x0041e80000100c00 */
[----:B---3--:R2:W-:Y:S04]  /*12da0*/  STL.128 [R1+0x3a30], R84 ;  /* 0x003a305401007387 */ /* 0x0085e80000100c00 */
[----:B------:R3:W-:Y:S04]  /*12db0*/  STL.128 [R1+0x3a20], R80 ;  /* 0x003a205001007387 */ /* 0x0007e80000100c00 */
[----:B-1----:R-:W3:Y:S04]  /*12dc0*/  LDL.LU.128 R104, [R1+0x3a80] ;  /* 0x003a800001687983 */ /* 0x002ee80000300c00 */
[----:B----4-:R-:W4:Y:S04]  /*12dd0*/  LDL.LU.128 R100, [R1+0x3a70] ;  /* 0x003a700001647983 */ /* 0x010f280000300c00 */
[----:B------:R-:W-:Y:S04]  /*12de0*/  STL.128 [R1+0x3a10], R76 ;  /* 0x003a104c01007387 */ /* 0x000fe80000100c00 */
[----:B------:R-:W4:Y:S04]  /*12df0*/  LDL.LU.128 R96, [R1+0x3a60] ;  /* 0x003a600001607983 */ /* 0x000f280000300c00 */
[----:B------:R-:W4:Y:S04]  /*12e00*/  LDL.LU.128 R92, [R1+0x3a50] ;  /* 0x003a5000015c7983 */ /* 0x000f280000300c00 */
[----:B0-----:R-:W4:Y:S04]  /*12e10*/  LDL.LU.128 R88, [R1+0x3a40] ;  /* 0x003a400001587983 */ /* 0x001f280000300c00 */
[----:B--2---:R-:W2:Y:S04]  /*12e20*/  LDL.LU.128 R84, [R1+0x3a30] ;  /* 0x003a300001547983 */ /* 0x004ea80000300c00 */
[----:B------:R0:W-:Y:S04]  /*12e30*/  STL.128 [R1+0x3ae0], R128 ;  /* 0x003ae08001007387 */ /* 0x0001e80000100c00 */
[----:B------:R1:W-:Y:S04]  /*12e40*/  STL.128 [R1+0x3aa0], R112 ;  /* 0x003aa07001007387 */ /* 0x0003e80000100c00 */
[----:B------:R1:W-:Y:S01]  /*12e50*/  STL.128 [R1+0x3a00], R72 ;  /* 0x003a004801007387 */ /* 0x0003e20000100c00 */
[----:B------:R-:W-:-:S02]  /*12e60*/  IMAD.MOV.U32 R136, RZ, RZ, R116 ;  /* 0x000000ffff887224 */ /* 0x000fc400078e0074 */
[----:B------:R-:W-:Y:S01]  /*12e70*/  IMAD.MOV.U32 R137, RZ, RZ, R117 ;  /* 0x000000ffff897224 */ /* 0x000fe200078e0075 */
[----:B---3--:R-:W3:Y:S01]  /*12e80*/  LDL.LU.128 R80, [R1+0x3a20] ;  /* 0x003a200001507983 */ /* 0x008ee20000300c00 */
[----:B------:R-:W-:Y:S02]  /*12e90*/  IMAD.MOV.U32 R138, RZ, RZ, R118 ;  /* 0x000000ffff8a7224 */ /* 0x000fe400078e0076 */
[----:B------:R-:W-:Y:S01]  /*12ea0*/  IMAD.MOV.U32 R139, RZ, RZ, R119 ;  /* 0x000000ffff8b7224 */ /* 0x000fe200078e0077 */
[----:B------:R-:W-:Y:S04]  /*12eb0*/  STL.128 [R1+0x3910], R124 ;  /* 0x0039107c01007387 */ /* 0x000fe80000100c00 */
[----:B------:R1:W-:Y:S04]  /*12ec0*/  STL.128 [R1+0x3900], R120 ;  /* 0x0039007801007387 */ /* 0x0003e80000100c00 */
[----:B------:R1:W-:Y:S04]  /*12ed0*/  STL.128 [R1+0x39f0], R68 ;  /* 0x0039f04401007387 */ /* 0x0003e80000100c00 */
[----:B0-----:R-:W3:Y:S04]  /*12ee0*/  LDL.LU.128 R128, [R1+0x3ae0] ;  /* 0x003ae00001807983 */ /* 0x001ee80000300c00 */
[----:B------:R-:W3:Y:S04]  /*12ef0*/  LDL.LU.128 R116, [R1+0x3ab0] ;  /* 0x003ab00001747983 */ /* 0x000ee80000300c00 */
[----:B-1----:R-:W3:Y:S04]  /*12f00*/  LDL.LU.128 R112, [R1+0x3aa0] ;  /* 0x003aa00001707983 */ /* 0x002ee80000300c00 */
[----:B------:R-:W3:Y:S04]  /*12f10*/  LDL.LU.128 R76, [R1+0x3a10] ;  /* 0x003a1000014c7983 */ /* 0x000ee80000300c00 */
[----:B------:R-:W3:Y:S04]  /*12f20*/  LDL.LU.128 R72, [R1+0x3a00] ;  /* 0x003a000001487983 */ /* 0x000ee80000300c00 */
[----:B------:R-:W3:Y:S04]  /*12f30*/  LDL.128 R120, [R1+0x410] ;  /* 0x0004100001787983 */ /* 0x000ee80000100c00 */
        /* <DEDUP_REMOVED lines=8> */
[----:B------:R0:W-:Y:S04]  /*12fc0*/  STL.64 [R1+0x3930], R4 ;  /* 0x0039300401007387 */ /* 0x0001e80000100a00 */
[----:B------:R1:W-:Y:S04]  /*12fd0*/  STL.128 [R1+0x3990], R28 ;  /* 0x0039901c01007387 */ /* 0x0003e80000100c00 */
[----:B------:R1:W-:Y:S04]  /*12fe0*/  STL.128 [R1+0x3980], R24 ;  /* 0x0039801801007387 */ /* 0x0003e80000100c00 */
[----:B0-----:R-:W3:Y:S04]  /*12ff0*/  LDL.LU.64 R4, [R1+0x3930] ;  /* 0x0039300001047983 */ /* 0x001ee80000300a00 */
[----:B------:R0:W-:Y:S04]  /*13000*/  STL.128 [R1+0x3970], R20 ;  /* 0x0039701401007387 */ /* 0x0001e80000100c00 */
[----:B------:R0:W-:Y:S04]  /*13010*/  STL.64 [R1+0x3960], R18 ;  /* 0x0039601201007387 */ /* 0x0001e80000100a00 */
[----:B------:R0:W-:Y:S04]  /*13020*/  STL.128 [R1+0x3950], R12 ;  /* 0x0039500c01007387 */ /* 0x0001e80000100c00 */
[----:B------:R0:W-:Y:S04]  /*13030*/  STL.128 [R1+0x3940], R8 ;  /* 0x0039400801007387 */ /* 0x0001e80000100c00 */
[----:B-1----:R-:W3:Y:S04]  /*13040*/  LDL.LU.128 R28, [R1+0x3990] ;  /* 0x00399000011c7983 */ /* 0x002ee80000300c00 */
[----:B------:R-:W3:Y:S04]  /*13050*/  LDL.LU.128 R24, [R1+0x3980] ;  /* 0x0039800001187983 */ /* 0x000ee80000300c00 */
[----:B0-----:R-:W3:Y:S04]  /*13060*/  LDL.LU.128 R20, [R1+0x3970] ;  /* 0x0039700001147983 */ /* 0x001ee80000300c00 */
[----:B------:R-:W3:Y:S04]  /*13070*/  LDL.LU.64 R18, [R1+0x3960] ;  /* 0x0039600001127983 */ /* 0x000ee80000300a00 */
[----:B------:R-:W3:Y:S04]  /*13080*/  LDL.LU.128 R12, [R1+0x3950] ;  /* 0x00395000010c7983 */ /* 0x000ee80000300c00 */
[----:B------:R-:W3:Y:S04]  /*13090*/  LDL.LU.128 R8, [R1+0x3940] ;  /* 0x0039400001087983 */ /* 0x000ee80000300c00 */
[----:B------:R-:W-:Y:S04]  /*130a0*/  STL [R1+0x420], R39 ;  /* 0x0004202701007387 */ /* 0x000fe80000100800 */
[----:B------:R-:W-:Y:S04]  /*130b0*/  STL [R1+0x424], R40 ;  /* 0x0004242801007387 */ /* 0x000fe80000100800 */
[----:B------:R-:W-:Y:S04]  /*130c0*/  STL [R1+0x428], R35 ;  /* 0x0004282301007387 */ /* 0x000fe80000100800 */
[----:B------:R-:W-:Y:S04]  /*130d0*/  STL [R1+0x42c], R36 ;  /* 0x00042c2401007387 */ /* 0x000fe80000100800 */
[----:B------:R0:W-:Y:S04]  /*130e0*/  STL.128 [R1+0x38d0], R108 ;  /* 0x0038d06c01007387 */ /* 0x0001e80000100c00 */
[----:B------:R1:W-:Y:S04]  /*130f0*/  STL.128 [R1+0x38c0], R104 ;  /* 0x0038c06801007387 */ /* 0x0003e80000100c00 */
[----:B----4-:R4:W-:Y:S04]  /*13100*/  STL.128 [R1+0x38b0], R100 ;  /* 0x0038b06401007387 */ /* 0x0109e80000100c00 */
[----:B0-----:R-:W3:Y:S04]  /*13110*/  LDL.LU.128 R108, [R1+0x38d0] ;  /* 0x0038d000016c7983 */ /* 0x001ee80000300c00 */
[----:B------:R0:W-:Y:S04]  /*13120*/  STL.128 [R1+0x38a0], R96 ;  /* 0x0038a06001007387 */ /* 0x0001e80000100c00 */
[----:B------:R3:W-:Y:S04]  /*13130*/  STL.128 [R1+0x3890], R92 ;  /* 0x0038905c01007387 */ /* 0x0007e80000100c00 */
[----:B------:R3:W-:Y:S04]  /*13140*/  STL.128 [R1+0x3880], R88 ;  /* 0x0038805801007387 */ /* 0x0007e80000100c00 */
[----:B--2---:R2:W-:Y:S04]  /*13150*/  STL.128 [R1+0x3870], R84 ;  /* 0x0038705401007387 */ /* 0x0045e80000100c00 */
[----:B-1----:R-:W2:Y:S04]  /*13160*/  LDL.LU.128 R104, [R1+0x38c0] ;  /* 0x0038c00001687983 */ /* 0x002ea80000300c00 */
[----:B----4-:R-:W4:Y:S04]  /*13170*/  LDL.LU.128 R100, [R1+0x38b0] ;  /* 0x0038b00001647983 */ /* 0x010f280000300c00 */
[----:B0-----:R-:W4:Y:S04]  /*13180*/  LDL.LU.128 R96, [R1+0x38a0] ;  /* 0x0038a00001607983 */ /* 0x001f280000300c00 */
[----:B---3--:R-:W-:Y:S04]  /*13190*/  STL.128 [R1+0x3860], R80 ;  /* 0x0038605001007387 */ /* 0x008fe80000100c00 */
[----:B------:R-:W3:Y:S04]  /*131a0*/  LDL.LU.128 R92, [R1+0x3890] ;  /* 0x00389000015c7983 */ /* 0x000ee80000300c00 */
[----:B------:R-:W3:Y:S04]  /*131b0*/  LDL.LU.128 R88, [R1+0x3880] ;  /* 0x0038800001587983 */ /* 0x000ee80000300c00 */
[----:B--2---:R-:W2:Y:S04]  /*131c0*/  LDL.LU.128 R84, [R1+0x3870] ;  /* 0x0038700001547983 */ /* 0x004ea80000300c00 */
[----:B------:R0:W-:Y:S04]  /*131d0*/  STL.128 [R1+0x3920], R128 ;  /* 0x0039208001007387 */ /* 0x0001e80000100c00 */
[----:B------:R1:W-:Y:S04]  /*131e0*/  STL.128 [R1+0x38f0], R116 ;  /* 0x0038f07401007387 */ /* 0x0003e80000100c00 */
[----:B------:R1:W-:Y:S04]  /*131f0*/  STL.128 [R1+0x38e0], R112 ;  /* 0x0038e07001007387 */ /* 0x0003e80000100c00 */
[----:B------:R1:W-:Y:S04]  /*13200*/  STL.128 [R1+0x3850], R76 ;  /* 0x0038504c01007387 */ /* 0x0003e80000100c00 */
[----:B------:R1:W-:Y:S01]  /*13210*/  STL.128 [R1+0x3840], R72 ;  /* 0x0038404801007387 */ /* 0x0003e20000100c00 */
[----:B------:R-:W-:-:S03]  /*13220*/  IMAD.MOV.U32 R140, RZ, RZ, R120 ;  /* 0x000000ffff8c7224 */ /* 0x000fc600078e0078 */
[----:B0-----:R-:W2:Y:S01]  /*13230*/  LDL.LU.128 R128, [R1+0x3920] ;  /* 0x0039200001807983 */ /* 0x001ea20000300c00 */
[----:B------:R-:W-:Y:S02]  /*13240*/  IMAD.MOV.U32 R141, RZ, RZ, R121 ;  /* 0x000000ffff8d7224 */ /* 0x000fe400078e0079 */
[----:B------:R-:W-:Y:S01]  /*13250*/  IMAD.MOV.U32 R142, RZ, RZ, R122 ;  /* 0x000000ffff8e7224 */ /* 0x000fe200078e007a */
[----:B------:R0:W-:Y:S01]  /*13260*/  STL.128 [R1+0x3760], R124 ;  /* 0x0037607c01007387 */ /* 0x0001e20000100c00 */
[----:B------:R-:W-:-:S03]  /*13270*/  IMAD.MOV.U32 R143, RZ, RZ, R123 ;  /* 0x000000ffff8f7224 */ /* 0x000fc600078e007b */
[----:B------:R0:W-:Y:S04]  /*13280*/  STL.128 [R1+0x3830], R68 ;  /* 0x0038304401007387 */ /* 0x0001e80000100c00 */
[----:B------:R-:W2:Y:S04]  /*13290*/  LDL.LU.128 R120, [R1+0x3900] ;  /* 0x0039000001787983 */ /* 0x000ea80000300c00 */
[----:B-1----:R-:W2:Y:S04]  /*132a0*/  LDL.LU.128 R116, [R1+0x38f0] ;  /* 0x0038f00001747983 */ /* 0x002ea80000300c00 */
[----:B------:R-:W2:Y:S04]  /*132b0*/  LDL.LU.128 R112, [R1+0x38e0] ;  /* 0x0038e00001707983 */ /* 0x000ea80000300c00 */
[----:B------:R-:W2:Y:S04]  /*132c0*/  LDL.LU.128 R80, [R1+0x3860] ;  /* 0x0038600001507983 */ /* 0x000ea80000300c00 */
[----:B------:R-:W2:Y:S04]  /*132d0*/  LDL.LU.128 R76, [R1+0x3850] ;  /* 0x00385000014c7983 */ /* 0x000ea80000300c00 */
[----:B------:R-:W2:Y:S04]  /*132e0*/  LDL.LU.128 R72, [R1+0x3840] ;  /* 0x0038400001487983 */ /* 0x000ea80000300c00 */
[----:B0-----:R-:W2:Y:S04]  /*132f0*/  LDL.128 R124, [R1+0x420] ;  /* 0x00042000017c7983 */ /* 0x001ea80000100c00 */
[----:B------:R-:W2:Y:S04]  /*13300*/  LDL.LU.128 R68, [R1+0x3830] ;  /* 0x0038300001447983 */ /* 0x000ea80000300c00 */
[----:B------:R0:W-:Y:S04]  /*13310*/  STL.128 [R1+0x3820], R64 ;  /* 0x0038204001007387 */ /* 0x0001e80000100c00 */
[----:B------:R1:W-:Y:S04]  /*13320*/  STL.128 [R1+0x3810], R60 ;  /* 0x0038103c01007387 */ /* 0x0003e80000100c00 */
[----:B------:R1:W-:Y:S04]  /*13330*/  STL [R1+0x3808], R59 ;  /* 0x0038083b01007387 */ /* 0x0003e80000100800 */
[----:B0-----:R-:W2:Y:S04]  /*13340*/  LDL.LU.128 R64, [R1+0x3820] ;  /* 0x0038200001407983 */ /* 0x001ea80000300c00 */
[----:B-1----:R-:W2:Y:S04]  /*13350*/  LDL.LU.128 R60, [R1+0x3810] ;  /* 0x00381000013c7983 */ /* 0x002ea80000300c00 */
[----:B------:R-:W2:Y:S04]  /*13360*/  LDL.LU R59, [R1+0x3808] ;  /* 0x00380800013b7983 */ /* 0x000ea80000300800 */
[----:B------:R0:W-:Y:S04]  /*13370*/  STL [R1+0x3658], R34 ;  /* 0x0036582201007387 */ /* 0x0001e80000100800 */
[----:B------:R1:W-:Y:S04]  /*13380*/  STL.64 [R1+0x3650], R32 ;  /* 0x0036502001007387 */ /* 0x0003e80000100a00 */
[----:B0-----:R-:W2:Y:S04]  /*13390*/  LDL.LU R34, [R1+0x3658] ;  /* 0x0036580001227983 */ /* 0x001ea80000300800 */
[----:B-1----:R-:W2:Y:S04]  /*133a0*/  LDL.LU.64 R32, [R1+0x3650] ;  /* 0x0036500001207983 */ /* 0x002ea80000300a00 */
[----:B------:R0:W-:Y:S04]  /*133b0*/  STL.64 [R1+0x3780], R4 ;  /* 0x0037800401007387 */ /* 0x0001e80000100a00 */
[----:B------:R1:W-:Y:S04]  /*133c0*/  STL.128 [R1+0x37e0], R28 ;  /* 0x0037e01c01007387 */ /* 0x0003e80000100c00 */
[----:B------:R1:W-:Y:S04]  /*133d0*/  STL.128 [R1+0x37d0], R24 ;  /* 0x0037d01801007387 */ /* 0x0003e80000100c00 */
[----:B0-----:R-:W2:Y:S04]  /*133e0*/  LDL.LU.64 R4, [R1+0x3780] ;  /* 0x0037800001047983 */ /* 0x001ea80000300a00 */
[----:B------:R0:W-:Y:S04]  /*133f0*/  STL.128 [R1+0x37c0], R20 ;  /* 0x0037c01401007387 */ /* 0x0001e80000100c00 */
[----:B------:R0:W-:Y:S04]  /*13400*/  STL.64 [R1+0x37b0], R18 ;  /* 0x0037b01201007387 */ /* 0x0001e80000100a00 */
[----:B------:R0:W-:Y:S04]  /*13410*/  STL.128 [R1+0x37a0], R12 ;  /* 0x0037a00c01007387 */ /* 0x0001e80000100c00 */
[----:B------:R0:W-:Y:S04]  /*13420*/  STL.128 [R1+0x3790], R8 ;  /* 0x0037900801007387 */ /* 0x0001e80000100c00 */
[----:B------:R0:W-:Y:S04]  /*13430*/  STL.128 [R1+0x3de0], R148 ;  /* 0x003de09401007387 */ /* 0x0001e80000100c00 */
[----:B-1----:R-:W2:Y:S04]  /*13440*/  LDL.LU.128 R28, [R1+0x37e0] ;  /* 0x0037e000011c7983 */ /* 0x002ea80000300c00 */
[----:B------:R-:W2:Y:S04]  /*13450*/  LDL.LU.128 R24, [R1+0x37d0] ;  /* 0x0037d00001187983 */ /* 0x000ea80000300c00 */
[----:B0-----:R-:W2:Y:S04]  /*13460*/  LDL.LU.128 R20, [R1+0x37c0] ;  /* 0x0037c00001147983 */ /* 0x001ea80000300c00 */
[----:B------:R-:W2:Y:S04]  /*13470*/  LDL.LU.64 R18, [R1+0x37b0] ;  /* 0x0037b00001127983 */ /* 0x000ea80000300a00 */
[----:B------:R-:W2:Y:S04]  /*13480*/  LDL.LU.128 R12, [R1+0x37a0] ;  /* 0x0037a000010c7983 */ /* 0x000ea80000300c00 */
[----:B------:R-:W2:Y:S04]  /*13490*/  LDL.LU.128 R8, [R1+0x3790] ;  /* 0x0037900001087983 */ /* 0x000ea80000300c00 */
[----:B------:R-:W2:Y:S04]  /*134a0*/  LDL.LU.128 R148, [R1+0x3de0] ;  /* 0x003de00001947983 */ /* 0x000ea80000300c00 */
[----:B------:R0:W-:Y:S04]  /*134b0*/  STL.128 [R1+0x3720], R108 ;  /* 0x0037206c01007387 */ /* 0x0001e80000100c00 */
[----:B0-----:R-:W2:Y:S04]  /*134c0*/  LDL.LU.128 R108, [R1+0x3720] ;  /* 0x00372000016c7983 */ /* 0x001ea80000300c00 */
[----:B------:R0:W-:Y:S04]  /*134d0*/  STL.128 [R1+0x3710], R104 ;  /* 0x0037106801007387 */ /* 0x0001e80000100c00 */
[----:B----4-:R1:W-:Y:S04]  /*134e0*/  STL.128 [R1+0x3700], R100 ;  /* 0x0037006401007387 */ /* 0x0103e80000100c00 */
[----:B------:R4:W-:Y:S04]  /*134f0*/  STL.128 [R1+0x36f0], R96 ;  /* 0x0036f06001007387 */ /* 0x0009e80000100c00 */
[----:B---3--:R3:W-:Y:S04]  /*13500*/  STL.128 [R1+0x36e0], R92 ;  /* 0x0036e05c01007387 */ /* 0x0087e80000100c00 */
[----:B------:R3:W-:Y:S04]  /*13510*/  STL.128 [R1+0x36d0], R88 ;  /* 0x0036d05801007387 */ /* 0x0007e80000100c00 */
[----:B--2---:R2:W-:Y:S04]  /*13520*/  STL.128 [R1+0x36c0], R84 ;  /* 0x0036c05401007387 */ /* 0x0045e80000100c00 */
[----:B0-----:R-:W2:Y:S04]  /*13530*/  LDL.LU.128 R104, [R1+0x3710] ;  /* 0x0037100001687983 */ /* 0x001ea80000300c00 */
[----:B-1----:R-:W2:Y:S04]  /*13540*/  LDL.LU.128 R100, [R1+0x3700] ;  /* 0x0037000001647983 */ /* 0x002ea80000300c00 */
[----:B----4-:R-:W4:Y:S04]  /*13550*/  LDL.LU.128 R96, [R1+0x36f0] ;  /* 0x0036f00001607983 */ /* 0x010f280000300c00 */
[----:B---3--:R-:W3:Y:S04]  /*13560*/  LDL.LU.128 R92, [R1+0x36e0] ;  /* 0x0036e000015c7983 */ /* 0x008ee80000300c00 */
[----:B------:R-:W3:Y:S04]  /*13570*/  LDL.LU.128 R88, [R1+0x36d0] ;  /* 0x0036d00001587983 */ /* 0x000ee80000300c00 */
[----:B--2---:R-:W2:Y:S04]  /*13580*/  LDL.LU.128 R84, [R1+0x36c0] ;  /* 0x0036c00001547983 */ /* 0x004ea80000300c00 */
[----:B------:R0:W-:Y:S04]  /*13590*/  STL.128 [R1+0x3770], R128 ;  /* 0x0037708001007387 */ /* 0x0001e80000100c00 */
[----:B------:R1:W-:Y:S04]  /*135a0*/  STL.128 [R1+0x3750], R120 ;  /* 0x0037507801007387 */ /* 0x0003e80000100c00 */
        /* <DEDUP_REMOVED lines=11> */
[----:B------:R-:W2:Y:S04]  /*13660*/  LDL.LU.128 R124, [R1+0x3760] ;  /* 0x00376000017c7983 */ /* 0x000ea80000300c00 */
[----:B-1----:R-:W2:Y:S04]  /*13670*/  LDL.LU.128 R120, [R1+0x3750] ;  /* 0x0037500001787983 */ /* 0x002ea80000300c00 */
[----:B------:R-:W2:Y:S04]  /*13680*/  LDL.LU.128 R116, [R1+0x3740] ;  /* 0x0037400001747983 */ /* 0x000ea80000300c00 */
[----:B------:R-:W2:Y:S04]  /*13690*/  LDL.LU.128 R112, [R1+0x3730] ;  /* 0x0037300001707983 */ /* 0x000ea80000300c00 */
[----:B------:R-:W2:Y:S04]  /*136a0*/  LDL.LU.128 R80, [R1+0x36b0] ;  /* 0x0036b00001507983 */ /* 0x000ea80000300c00 */
[----:B------:R-:W2:Y:S04]  /*136b0*/  LDL.LU.128 R76, [R1+0x36a0] ;  /* 0x0036a000014c7983 */ /* 0x000ea80000300c00 */
        /* <DEDUP_REMOVED lines=9> */
[----:B------:R0:W-:Y:S04]  /*13750*/  STL.128 [R1+0x35d0], R160 ;  /* 0x0035d0a001007387 */ /* 0x0001e80000100c00 */
[----:B------:R-:W-:Y:S04]  /*13760*/  STL [R1+0x434], R32 ;  /* 0x0004342001007387 */ /* 0x000fe80000100800 */
[----:B------:R-:W-:Y:S04]  /*13770*/  STL [R1+0x438], R33 ;  /* 0x0004382101007387 */ /* 0x000fe80000100800 */
[----:B------:R-:W-:Y:S04]  /*13780*/  STL [R1+0x43c], R34 ;  /* 0x00043c2201007387 */ /* 0x000fe80000100800 */
[----:B0-----:R-:W2:Y:S04]  /*13790*/  LDL.128 R160, [R1+0x430] ;  /* 0x0004300001a07983 */ /* 0x001ea80000100c00 */
[----:B------:R0:W-:Y:S04]  /*137a0*/  STL.64 [R1+0x35e0], R4 ;  /* 0x0035e00401007387 */ /* 0x0001e80000100a00 */
[----:B------:R1:W-:Y:S04]  /*137b0*/  STL [R1+0x3e50], R176 ;  /* 0x003e50b001007387 */ /* 0x0003e80000100800 */
[----:B------:R1:W-:Y:S04]  /*137c0*/  STL.128 [R1+0x3e40], R172 ;  /* 0x003e40ac01007387 */ /* 0x0003e80000100c00 */
[----:B0-----:R-:W2:Y:S04]  /*137d0*/  LDL.LU.64 R4, [R1+0x35e0] ;  /* 0x0035e00001047983 */ /* 0x001ea80000300a00 */
[----:B------:R0:W-:Y:S04]  /*137e0*/  STL.128 [R1+0x3e30], R168 ;  /* 0x003e30a801007387 */ /* 0x0001e80000100c00 */
[----:B------:R0:W-:Y:S04]  /*137f0*/  STL [R1+0x3e28], R167 ;  /* 0x003e28a701007387 */ /* 0x0001e80000100800 */
[----:B------:R0:W-:Y:S04]  /*13800*/  STL.64 [R1+0x3e20], R164 ;  /* 0x003e20a401007387 */ /* 0x0001e80000100a00 */
[----:B------:R0:W-:Y:S04]  /*13810*/  STL.128 [R1+0x3640], R28 ;  /* 0x0036401c01007387 */ /* 0x0001e80000100c00 */
[----:B------:R0:W-:Y:S04]  /*13820*/  STL.128 [R1+0x3630], R24 ;  /* 0x0036301801007387 */ /* 0x0001e80000100c00 */
[----:B------:R0:W-:Y:S04]  /*13830*/  STL.128 [R1+0x3620], R20 ;  /* 0x0036201401007387 */ /* 0x0001e80000100c00 */
[----:B------:R0:W-:Y:S04]  /*13840*/  STL.64 [R1+0x3610], R18 ;  /* 0x0036101201007387 */ /* 0x0001e80000100a00 */
[----:B------:R0:W-:Y:S04]  /*13850*/  STL.128 [R1+0x3600], R12 ;  /* 0x0036000c01007387 */ /* 0x0001e80000100c00 */
[----:B------:R0:W-:Y:S04]  /*13860*/  STL.128 [R1+0x35f0], R8 ;  /* 0x0035f00801007387 */ /* 0x0001e80000100c00 */
[----:B-1----:R-:W2:Y:S04]  /*13870*/  LDL.LU R176, [R1+0x3e50] ;  /* 0x003e500001b07983 */ /* 0x002ea80000300800 */
[----:B------:R-:W2:Y:S04]  /*13880*/  LDL.LU.128 R172, [R1+0x3e40] ;  /* 0x003e400001ac7983 */ /* 0x000ea80000300c00 */
[----:B0-----:R-:W2:Y:S04]  /*13890*/  LDL.LU.128 R168, [R1+0x3e30] ;  /* 0x003e300001a87983 */ /* 0x001ea80000300c00 */
[----:B------:R-:W2:Y:S04]  /*138a0*/  LDL.LU R167, [R1+0x3e28] ;  /* 0x003e280001a77983 */ /* 0x000ea80000300800 */
[----:B------:R-:W2:Y:S04]  /*138b0*/  LDL.LU.64 R164, [R1+0x3e20] ;  /* 0x003e200001a47983 */ /* 0x000ea80000300a00 */
[----:B------:R-:W2:Y:S04]  /*138c0*/  LDL.LU.128 R28, [R1+0x3640] ;  /* 0x00364000011c7983 */ /* 0x000ea80000300c00 */
[----:B------:R-:W2:Y:S04]  /*138d0*/  LDL.LU.128 R24, [R1+0x3630] ;  /* 0x0036300001187983 */ /* 0x000ea80000300c00 */
[----:B------:R-:W2:Y:S04]  /*138e0*/  LDL.LU.128 R20, [R1+0x3620] ;  /* 0x0036200001147983 */ /* 0x000ea80000300c00 */
[----:B------:R-:W2:Y:S04]  /*138f0*/  LDL.LU.64 R18, [R1+0x3610] ;  /* 0x0036100001127983 */ /* 0x000ea80000300a00 */
[----:B------:R-:W2:Y:S04]  /*13900*/  LDL.LU.128 R12, [R1+0x3600] ;  /* 0x00360000010c7983 */ /* 0x000ea80000300c00 */
[----:B------:R-:W2:Y:S04]  /*13910*/  LDL.LU.128 R8, [R1+0x35f0] ;  /* 0x0035f00001087983 */ /* 0x000ea80000300c00 */
[----:B------:R-:W-:Y:S04]  /*13920*/  STL.128 [R1+0x35c0], R156 ;  /* 0x0035c09c01007387 */ /* 0x000fe80000100c00 */
[----:B------:R0:W-:Y:S04]  /*13930*/  STL [R1+0x35b0], R152 ;  /* 0x0035b09801007387 */ /* 0x0001e80000100800 */
        /* <DEDUP_REMOVED lines=8> */
[----:B----4-:R-:W-:Y:S04]  /*139c0*/  STL.128 [R1+0x34d0], R96 ;  /* 0x0034d06001007387 */ /* 0x010fe80000100c00 */
[----:B---3--:R-:W-:Y:S04]  /*139d0*/  STL.128 [R1+0x34c0], R92 ;  /* 0x0034c05c01007387 */ /* 0x008fe80000100c00 */
[----:B------:R-:W-:Y:S04]  /*139e0*/  STL.128 [R1+0x34b0], R88 ;  /* 0x0034b05801007387 */ /* 0x000fe80000100c00 */
[----:B--2---:R-:W-:Y:S04]  /*139f0*/  STL.128 [R1+0x34a0], R84 ;  /* 0x0034a05401007387 */ /* 0x004fe80000100c00 */
        /* <DEDUP_REMOVED lines=9> */
[----:B0-----:R-:W4:Y:S04]  /*13a90*/  LDL.LU R152, [R1+0x35b0] ;  /* 0x0035b00001987983 */ /* 0x001f280000300800 */
[----:B-1----:R-:W4:Y:S04]  /*13aa0*/  LDL.LU.128 R76, [R1+0x3480] ;  /* 0x00348000014c7983 */ /* 0x002f280000300c00 */
[----:B--2---:R-:W2:Y:S04]  /*13ab0*/  LDL.LU.128 R72, [R1+0x3470] ;  /* 0x0034700001487983 */ /* 0x004ea80000300c00 */
[----:B------:R-:W2:Y:S04]  /*13ac0*/  LDL.LU.128 R84, [R1+0x34a0] ;  /* 0x0034a00001547983 */ /* 0x000ea80000300c00 */
[----:B------:R0:W-:Y:S04]  /*13ad0*/  STL.128 [R1+0x3450], R64 ;  /* 0x0034504001007387 */ /* 0x0001e80000100c00 */
[----:B------:R1:W-:Y:S04]  /*13ae0*/  STL.128 [R1+0x3440], R60 ;  /* 0x0034403c01007387 */ /* 0x0003e80000100c00 */
[----:B------:R1:W-:Y:S04]  /*13af0*/  STL [R1+0x3430], R59 ;  /* 0x0034303b01007387 */ /* 0x0003e80000100800 */
[----:B------:R-:W2:Y:S04]  /*13b00*/  LDL.LU.128 R80, [R1+0x3490] ;  /* 0x0034900001507983 */ /* 0x000ea80000300c00 */
[----:B------:R-:W2:Y:S04]  /*13b10*/  LDL.LU.128 R148, [R1+0x35a0] ;  /* 0x0035a00001947983 */ /* 0x000ea80000300c00 */
[----:B---3--:R-:W3:Y:S04]  /*13b20*/  LDL.LU.128 R68, [R1+0x3460] ;  /* 0x0034600001447983 */ /* 0x008ee80000300c00 */
[----:B0-----:R-:W3:Y:S04]  /*13b30*/  LDL.LU.128 R64, [R1+0x3450] ;  /* 0x0034500001407983 */ /* 0x001ee80000300c00 */
[----:B-1----:R-:W3:Y:S04]  /*13b40*/  LDL.LU.128 R60, [R1+0x3440] ;  /* 0x00344000013c7983 */ /* 0x002ee80000300c00 */
[----:B------:R-:W3:Y:S04]  /*13b50*/  LDL.LU R59, [R1+0x3430] ;  /* 0x00343000013b7983 */ /* 0x000ee80000300800 */
        /* <DEDUP_REMOVED lines=15> */
[----:B------:R-:W3:Y:S01]  /*13c50*/  LDL.LU.128 R156, [R1+0x35c0] ;  /* 0x0035c000019c7983 */ /* 0x000ee20000300c00 */
[----:B------:R-:W-:-:S02]  /*13c60*/  IMAD.MOV.U32 R17, RZ, RZ, R160 ;  /* 0x000000ffff117224 */ /* 0x000fc400078e00a0 */
[----:B------:R-:W-:Y:S02]  /*13c70*/  IMAD.MOV.U32 R16, RZ, RZ, R161 ;  /* 0x000000ffff107224 */ /* 0x000fe400078e00a1 */
[----:B------:R-:W-:Y:S02]  /*13c80*/  IMAD.MOV.U32 R7, RZ, RZ, R162 ;  /* 0x000000ffff077224 */ /* 0x000fe400078e00a2 */
[----:B------:R-:W-:Y:S02]  /*13c90*/  IMAD.MOV.U32 R6, RZ, RZ, R163 ;  /* 0x000000ffff067224 */ /* 0x000fe400078e00a3 */
[----:B------:R-:W3:Y:S01]  /*13ca0*/  LDL.LU.128 R160, [R1+0x35d0] ;  /* 0x0035d00001a07983 */ /* 0x000ee20000300c00 */
[----:B------:R-:W-:Y:S01]  /*13cb0*/  FMUL.FTZ R4, R0, R4 ;  /* 0x0000000400047220 */ /* 0x000fe20000410000 */
[----:B------:R-:W-:-:S04]  /*13cc0*/  FMUL.FTZ R166, R5, R0 ;  /* 0x0000000005a67220 */ /* 0x000fc80000410000 */
[-CC-:B------:R-:W-:Y:S01]  /*13cd0*/  FFMA.FTZ R185, R28, R0.reuse, -R166.reuse ;  /* 0x000000001cb97223 */ /* 0x180fe200000108a6 */
[----:B------:R-:W-:-:S05]  /*13ce0*/  FFMA.FTZ R184, R29, R0, -R166 ;  /* 0x000000001db87223 */ /* 0x000fca00000108a6 */
[----:B------:R-:W-:Y:S08]  /*13cf0*/  MUFU.EX2 R185, R185 ;  /* 0x000000b900b97308 */ /* 0x000ff00000000800 */
[----:B------:R-:W0:Y:S01]  /*13d00*/  MUFU.EX2 R184, R184 ;  /* 0x000000b800b87308 */ /* 0x000e220000000800 */
[----:B------:R-:W-:Y:S01]  /*13d10*/  ISETP.NE.U32.AND P0, PT, R31, RZ, PT ;  /* 0x000000ff1f00720c */ /* 0x000fe20003f05070 */
[----:B------:R-:W-:-:S02]  /*13d20*/  IMAD R8, R30, 0xc00, R8 ;  /* 0x00000c001e087824 */ /* 0x000fc400078e0208 */
[----:B------:R-:W-:Y:S02]  /*13d30*/  IMAD.MOV.U32 R179, RZ, RZ, R27 ;  /* 0x000000ffffb37224 */ /* 0x000fe400078e001b */
[----:B------:R-:W-:Y:S02]  /*13d40*/  IMAD.MOV.U32 R178, RZ, RZ, R26 ;  /* 0x000000ffffb27224 */ /* 0x000fe400078e001a */
[----:B------:R-:W-:Y:S01]  /*13d50*/  IMAD.MOV.U32 R177, RZ, RZ, R25 ;  /* 0x000000ffffb17224 */ /* 0x000fe200078e0019 */
[----:B------:R-:W-:Y:S01]  /*13d60*/  R2UR UR6, R8 ;  /* 0x00000000080672ca */ /* 0x000fe200000e0000 */
[----:B------:R-:W-:Y:S01]  /*13d70*/  IMAD.MOV.U32 R50, RZ, RZ, R227 ;  /* 0x000000ffff327224 */ /* 0x000fe200078e00e3 */
[----:B------:R-:W-:Y:S01]  /*13d80*/  R2UR UR7, R9 ;  /* 0x00000000090772ca */ /* 0x000fe200000e0000 */
[----:B------:R-:W-:Y:S02]  /*13d90*/  IMAD.MOV.U32 R51, RZ, RZ, R226 ;  /* 0x000000ffff337224 */ /* 0x000fe400078e00e2 */
[----:B------:R-:W-:-:S02]  /*13da0*/  IMAD.MOV.U32 R52, RZ, RZ, R225 ;  /* 0x000000ffff347224 */ /* 0x000fc400078e00e1 */
[----:B------:R-:W-:Y:S02]  /*13db0*/  IMAD.MOV.U32 R53, RZ, RZ, R224 ;  /* 0x000000ffff357224 */ /* 0x000fe400078e00e0 */
[----:B------:R-:W-:Y:S02]  /*13dc0*/  IMAD.MOV.U32 R54, RZ, RZ, R223 ;  /* 0x000000ffff367224 */ /* 0x000fe400078e00df */
[----:B------:R-:W-:Y:S02]  /*13dd0*/  IMAD.MOV.U32 R55, RZ, RZ, R222 ;  /* 0x000000ffff377224 */ /* 0x000fe400078e00de */
[----:B------:R-:W-:Y:S02]  /*13de0*/  IMAD.MOV.U32 R57, RZ, RZ, R220 ;  /* 0x000000ffff397224 */ /* 0x000fe400078e00dc */
[----:B------:R-:W-:Y:S02]  /*13df0*/  IMAD.MOV.U32 R58, RZ, RZ, R219 ;  /* 0x000000ffff3a7224 */ /* 0x000fe400078e00db */
[----:B------:R-:W-:-:S02]  /*13e00*/  IMAD.MOV.U32 R27, RZ, RZ, R179 ;  /* 0x000000ffff1b7224 */ /* 0x000fc400078e00b3 */
[----:B------:R-:W-:Y:S02]  /*13e10*/  IMAD.MOV.U32 R26, RZ, RZ, R178 ;  /* 0x000000ffff1a7224 */ /* 0x000fe400078e00b2 */
[----:B------:R-:W-:Y:S01]  /*13e20*/  IMAD.MOV.U32 R25, RZ, RZ, R177 ;  /* 0x000000ffff197224 */ /* 0x000fe200078e00b1 */
[----:B0-----:R-:W-:Y:S01]  /*13e30*/  F2FP.F16.F32.PACK_AB R155, R184, R185 ;  /* 0x000000b9b89b723e */ /* 0x001fe200000000ff */
[----:B------:R-:W-:Y:S01]  /*13e40*/  VOTEU.ANY UP0, P0 ;  /* 0x00000000003f7886 */ /* 0x000fe20000000100 */
[-CC-:B----4-:R-:W-:Y:S01]  /*13e50*/  FFMA.FTZ R197, R76, R0.reuse, -R4.reuse ;  /* 0x000000004cc57223 */ /* 0x190fe20000010804 */
[-CC-:B------:R-:W-:Y:S01]  /*13e60*/  FFMA.FTZ R196, R77, R0.reuse, -R4.reuse ;  /* 0x000000004dc47223 */ /* 0x180fe20000010804 */
[-CC-:B--2---:R-:W-:Y:S01]  /*13e70*/  FFMA.FTZ R199, R74, R0.reuse, -R4.reuse ;  /* 0x000000004ac77223 */ /* 0x184fe20000010804 */
[-C--:B------:R-:W-:Y:S01]  /*13e80*/  FFMA.FTZ R198, R75, R0.reuse, -R4 ;  /* 0x000000004bc67223 */ /* 0x080fe20000010804 */
[-CC-:B------:R-:W-:Y:S01]  /*13e90*/  FFMA.FTZ R187, R73, R0.reuse, -R166.reuse ;  /* 0x0000000049bb7223 */ /* 0x180fe200000108a6 */
[----:B------:R-:W-:Y:S01]  /*13ea0*/  FFMA.FTZ R186, R72, R0, -R166 ;  /* 0x0000000048ba7223 */ /* 0x000fe200000108a6 */
[----:B------:R-:W-:Y:S08]  /*13eb0*/  MUFU.EX2 R197, R197 ;  /* 0x000000c500c57308 */ /* 0x000ff00000000800 */
[----:B------:R-:W-:Y:S08]  /*13ec0*/  MUFU.EX2 R199, R199 ;  /* 0x000000c700c77308 */ /* 0x000ff00000000800 */
[----:B------:R-:W0:Y:S08]  /*13ed0*/  MUFU.EX2 R198, R198 ;  /* 0x000000c600c67308 */ /* 0x000e300000000800 */
[----:B------:R-:W-:Y:S08]  /*13ee0*/  MUFU.EX2 R196, R196 ;  /* 0x000000c400c47308 */ /* 0x000ff00000000800 */
[----:B------:R-:W-:Y:S08]  /*13ef0*/  MUFU.EX2 R187, R187 ;  /* 0x000000bb00bb7308 */ /* 0x000ff00000000800 */
[----:B------:R-:W1:Y:S01]  /*13f00*/  MUFU.EX2 R186, R186 ;  /* 0x000000ba00ba7308 */ /* 0x000e620000000800 */
[----:B------:R-:W-:-:S02]  /*13f10*/  IMAD.MOV.U32 R56, RZ, RZ, R152 ;  /* 0x000000ffff387224 */ /* 0x000fc400078e0098 */
[----:B------:R-:W-:Y:S02]  /*13f20*/  IMAD.MOV.U32 R44, RZ, RZ, R82 ;  /* 0x000000ffff2c7224 */ /* 0x000fe400078e0052 */
[----:B------:R-:W-:Y:S02]  /*13f30*/  IMAD.MOV.U32 R47, RZ, RZ, R85 ;  /* 0x000000ffff2f7224 */ /* 0x000fe400078e0055 */
[----:B------:R-:W-:Y:S02]  /*13f40*/  IMAD.MOV.U32 R48, RZ, RZ, R84 ;  /* 0x000000ffff307224 */ /* 0x000fe400078e0054 */
[----:B------:R-:W-:Y:S02]  /*13f50*/  IMAD.MOV.U32 R49, RZ, RZ, R83 ;  /* 0x000000ffff317224 */ /* 0x000fe400078e0053 */
[----:B------:R-:W-:Y:S02]  /*13f60*/  IMAD.MOV.U32 R28, RZ, RZ, R56 ;  /* 0x000000ffff1c7224 */ /* 0x000fe400078e0038 */
[----:B---3--:R-:W-:-:S02]  /*13f70*/  IMAD.MOV.U32 R29, RZ, RZ, R61 ;  /* 0x000000ffff1d7224 */ /* 0x008fc400078e003d */
[----:B------:R-:W-:Y:S02]  /*13f80*/  IMAD.MOV.U32 R30, RZ, RZ, R60 ;  /* 0x000000ffff1e7224 */ /* 0x000fe400078e003c */
[----:B------:R-:W-:Y:S02]  /*13f90*/  IMAD.MOV.U32 R31, RZ, RZ, R59 ;  /* 0x000000ffff1f7224 */ /* 0x000fe400078e003b */
[----:B------:R-:W-:Y:S02]  /*13fa0*/  IMAD.MOV.U32 R32, RZ, RZ, R64 ;  /* 0x000000ffff207224 */ /* 0x000fe400078e0040 */
[----:B------:R-:W-:Y:S02]  /*13fb0*/  IMAD.MOV.U32 R33, RZ, RZ, R63 ;  /* 0x000000ffff217224 */ /* 0x000fe400078e003f */
        /* <DEDUP_REMOVED lines=43> */
[----:B------:R-:W-:Y:S01]  /*14270*/  IMAD.MOV.U32 R151, RZ, RZ, R6 ;  /* 0x000000ffff977224 */ /* 0x000fe200078e0006 */
[----:B0-----:R-:W-:-:S02]  /*14280*/  F2FP.F16.F32.PACK_AB R152, R198, R199 ;  /* 0x000000c7c698723e */ /* 0x001fc400000000ff */
[----:B-1----:R-:W-:Y:S02]  /*14290*/  F2FP.F16.F32.PACK_AB R153, R186, R187 ;  /* 0x000000bbba99723e */ /* 0x002fe400000000ff */
[----:B------:R-:W-:-:S04]  /*142a0*/  F2FP.F16.F32.PACK_AB R154, R196, R197 ;  /* 0x000000c5c49a723e */ /* 0x000fc800000000ff */
[----:B------:R-:W-:-:S06]  /*142b0*/  WARPGROUP.ARRIVE ;  /* 0x00000000000079c5 */ /* 0x000fcc0000000000 */
[----:B------:R-:W-:Y:S01]  /*142c0*/  HGMMA.64x256x16.F32 R24, R152, gdesc[UR4].tnspB, R24, UP0, gsb0 ;  /* 0x43e0000498187df0 */ /* 0x000fe2000b800818 */
        /* <DEDUP_REMOVED lines=9> */
[----:B------:R-:W-:Y:S08]  /*14360*/  MUFU.EX2 R194, R194 ;  /* 0x000000c200c27308 */ /* 0x000ff00000000800 */
[----:B------:R-:W-:Y:S08]  /*14370*/  MUFU.EX2 R193, R193 ;  /* 0x000000c100c17308 */ /* 0x000ff00000000800 */
[----:B------:R-:W0:Y:S08]  /*14380*/  MUFU.EX2 R192, R192 ;  /* 0x000000c000c07308 */ /* 0x000e300000000800 */
[----:B------:R-:W-:Y:S08]  /*14390*/  MUFU.EX2 R175, R175 ;  /* 0x000000af00af7308 */ /* 0x000ff00000000800 */
[----:B------:R-:W-:Y:S08]  /*143a0*/  MUFU.EX2 R174, R174 ;  /* 0x000000ae00ae7308 */ /* 0x000ff00000000800 */
[----:B------:R-:W-:Y:S08]  /*143b0*/  MUFU.EX2 R173, R173 ;  /* 0x000000ad00ad7308 */ /* 0x000ff00000000800 */
[----:B------:R-:W1:Y:S01]  /*143c0*/  MUFU.EX2 R172, R172 ;  /* 0x000000ac00ac7308 */ /* 0x000e620000000800 */
[----:B------:R-:W-:Y:S04]  /*143d0*/  STL.128 [R1+0x3410], R208 ;  /* 0x003410d001007387 */ /* 0x000fe80000100c00 */
[----:B------:R2:W-:Y:S04]  /*143e0*/  STL.128 [R1+0x3400], R204 ;  /* 0x003400cc01007387 */ /* 0x0005e80000100c00 */
[----:B------:R-:W-:Y:S04]  /*143f0*/  STL.128 [R1+0x3420], R212 ;  /* 0x003420d401007387 */ /* 0x000fe80000100c00 */
[----:B------:R-:W-:Y:S04]  /*14400*/  STL.128 [R1+0x33f0], R200 ;  /* 0x0033f0c801007387 */ /* 0x000fe80000100c00 */
[----:B------:R-:W-:Y:S04]  /*14410*/  STL.128 [R1+0x33e0], R196 ;  /* 0x0033e0c401007387 */ /* 0x000fe80000100c00 */
[----:B0-----:R-:W-:Y:S04]  /*14420*/  STL.128 [R1+0x33d0], R192 ;  /* 0x0033d0c001007387 */ /* 0x001fe80000100c00 */
[----:B------:R-:W-:Y:S04]  /*14430*/  STL.128 [R1+0x33c0], R184 ;  /* 0x0033c0b801007387 */ /* 0x000fe80000100c00 */
[----:B------:R-:W-:Y:S04]  /*14440*/  STL.64 [R1+0x33b0], R182 ;  /* 0x0033b0b601007387 */ /* 0x000fe80000100a00 */
[----:B-1----:R-:W-:Y:S04]  /*14450*/  STL.128 [R1+0x33a0], R172 ;  /* 0x0033a0ac01007387 */ /* 0x002fe80000100c00 */
[----:B------:R-:W-:Y:S04]  /*14460*/  STL [R1+0x3398], R166 ;  /* 0x003398a601007387 */ /* 0x000fe80000100800 */
[----:B------:R-:W-:Y:S04]  /*14470*/  STL.64 [R1+0x3390], R164 ;  /* 0x003390a401007387 */ /* 0x000fe80000100a00 */
[----:B------:R-:W-:Y:S01]  /*14480*/  STL.128 [R1+0x3380], R160 ;  /* 0x003380a001007387 */ /* 0x000fe20000100c00 */
[----:B------:R-:W-:-:S02]  /*14490*/  WARPGROUP.DEPBAR.LE gsb0, 0x0 ;  /* 0x00008000000079c5 */ /* 0x000fc40000010000 */
[----:B------:R-:W-:Y:S02]  /*144a0*/  VIADD R152, R8, 0x80 ;  /* 0x0000008008987836 */ /* 0x000fe40000000000 */
[----:B------:R-:W-:Y:S02]  /*144b0*/  IMAD.MOV.U32 R153, RZ, RZ, R9 ;  /* 0x000000ffff997224 */ /* 0x000fe400078e0009 */
[----:B------:R-:W-:Y:S02]  /*144c0*/  IMAD.MOV.U32 R225, RZ, RZ, R133 ;  /* 0x000000ffffe17224 */ /* 0x000fe400078e0085 */
[----:B------:R-:W-:Y:S02]  /*144d0*/  IMAD.MOV.U32 R226, RZ, RZ, R132 ;  /* 0x000000ffffe27224 */ /* 0x000fe400078e0084 */
[----:B------:R-:W-:Y:S02]  /*144e0*/  IMAD.MOV.U32 R227, RZ, RZ, R131 ;  /* 0x000000ffffe37224 */ /* 0x000fe400078e0083 */
[----:B------:R-:W-:-:S02]  /*144f0*/  IMAD.MOV.U32 R6, RZ, RZ, R151 ;  /* 0x000000ffff067224 */ /* 0x000fc400078e0097 */
[----:B------:R-:W-:Y:S02]  /*14500*/  IMAD.MOV.U32 R7, RZ, RZ, R150 ;  /* 0x000000ffff077224 */ /* 0x000fe400078e0096 */
[----:B------:R-:W-:Y:S01]  /*14510*/  IMAD.MOV.U32 R16, RZ, RZ, R149 ;  /* 0x000000ffff107224 */ /* 0x000fe200078e0095 */
[----:B------:R-:W-:Y:S01]  /*14520*/  R2UR UR6, R152 ;  /* 0x00000000980672ca */ /* 0x000fe200000e0000 */
[----:B------:R-:W-:Y:S01]  /*14530*/  IMAD.MOV.U32 R219, RZ, RZ, R139 ;  /* 0x000000ffffdb7224 */ /* 0x000fe200078e008b */
[----:B------:R-:W-:Y:S01]  /*14540*/  R2UR UR7, R153 ;  /* 0x00000000990772ca */ /* 0x000fe200000e0000 */
[----:B------:R-:W-:Y:S01]  /*14550*/  IMAD.MOV.U32 R220, RZ, RZ, R138 ;  /* 0x000000ffffdc7224 */ /* 0x000fe200078e008a */
[----:B------:R-:W-:Y:S01]  /*14560*/  F2FP.F16.F32.PACK_AB R152, R194, R195 ;  /* 0x000000c3c298723e */ /* 0x000fe200000000ff */
[----:B------:R-:W-:Y:S01]  /*14570*/  IMAD.MOV.U32 R221, RZ, RZ, R137 ;  /* 0x000000ffffdd7224 */ /* 0x000fe200078e0089 */
[----:B------:R-:W-:Y:S01]  /*14580*/  F2FP.F16.F32.PACK_AB R153, R174, R175 ;  /* 0x000000afae99723e */ /* 0x000fe200000000ff */
[----:B------:R-:W-:Y:S01]  /*14590*/  IMAD.MOV.U32 R222, RZ, RZ, R136 ;  /* 0x000000ffffde7224 */ /* 0x000fe200078e0088 */
[----:B------:R-:W-:Y:S01]  /*145a0*/  F2FP.F16.F32.PACK_AB R154, R192, R193 ;  /* 0x000000c1c09a723e */ /* 0x000fe200000000ff */
[----:B------:R-:W-:Y:S01]  /*145b0*/  IMAD.MOV.U32 R223, RZ, RZ, R135 ;  /* 0x000000ffffdf7224 */ /* 0x000fe200078e0087 */
[----:B------:R-:W-:Y:S01]  /*145c0*/  F2FP.F16.F32.PACK_AB R155, R172, R173 ;  /* 0x000000adac9b723e */ /* 0x000fe200000000ff */
[----:B------:R-:W-:Y:S01]  /*145d0*/  IMAD.MOV.U32 R167, RZ, RZ, R147 ;  /* 0x000000ffffa77224 */ /* 0x000fe200078e0093 */
[----:B------:R0:W-:Y:S01]  /*145e0*/  STL [R1+0x604], R225 ;  /* 0x000604e101007387 */ /* 0x0001e20000100800 */
[----:B------:R-:W-:-:S02]  /*145f0*/  IMAD.MOV.U32 R168, RZ, RZ, R146 ;  /* 0x000000ffffa87224 */ /* 0x000fc400078e0092 */
[----:B------:R-:W-:Y:S01]  /*14600*/  IMAD.MOV.U32 R169, RZ, RZ, R145 ;  /* 0x000000ffffa97224 */ /* 0x000fe200078e0091 */
[----:B------:R1:W-:Y:S01]  /*14610*/  STL [R1+0x600], R226 ;  /* 0x000600e201007387 */ /* 0x0003e20000100800 */
[----:B------:R-:W-:Y:S02]  /*14620*/  IMAD.MOV.U32 R170, RZ, RZ, R144 ;  /* 0x000000ffffaa7224 */ /* 0x000fe400078e0090 */
[----:B------:R-:W-:Y:S01]  /*14630*/  IMAD.MOV.U32 R171, RZ, RZ, R143 ;  /* 0x000000ffffab7224 */ /* 0x000fe200078e008f */
[----:B------:R3:W-:Y:S01]  /*14640*/  STL [R1+0x5fc], R227 ;  /* 0x0005fce301007387 */ /* 0x0007e20000100800 */
[----:B--2---:R-:W-:Y:S02]  /*14650*/  IMAD.MOV.U32 R207, RZ, RZ, R227 ;  /* 0x000000ffffcf7224 */ /* 0x004fe400078e00e3 */
[----:B------:R-:W-:Y:S01]  /*14660*/  IMAD.MOV.U32 R208, RZ, RZ, R226 ;  /* 0x000000ffffd07224 */ /* 0x000fe200078e00e2 */
[----:B------:R2:W-:Y:S01]  /*14670*/  STL [R1+0x64c], R6 ;  /* 0x00064c0601007387 */ /* 0x0005e20000100800 */
[----:B------:R-:W-:-:S02]  /*14680*/  IMAD.MOV.U32 R209, RZ, RZ, R225 ;  /* 0x000000ffffd17224 */ /* 0x000fc400078e00e1 */
[----:B0-----:R-:W-:Y:S01]  /*14690*/  IMAD.MOV.U32 R225, RZ, RZ, R16 ;  /* 0x000000ffffe17224 */ /* 0x001fe200078e0010 */
[----:B------:R0:W-:Y:S01]  /*146a0*/  STL [R1+0x648], R7 ;  /* 0x0006480701007387 */ /* 0x0001e20000100800 */
[----:B-1----:R-:W-:Y:S02]  /*146b0*/  IMAD.MOV.U32 R226, RZ, RZ, R7 ;  /* 0x000000ffffe27224 */ /* 0x002fe400078e0007 */
[----:B---3--:R-:W-:Y:S01]  /*146c0*/  IMAD.MOV.U32 R227, RZ, RZ, R6 ;  /* 0x000000ffffe37224 */ /* 0x008fe200078e0006 */
[----:B------:R1:W-:Y:S01]  /*146d0*/  STL [R1+0x644], R16 ;  /* 0x0006441001007387 */ /* 0x0003e20000100800 */
[----:B--2---:R-:W-:-:S03]  /*146e0*/  IMAD.MOV.U32 R6, RZ, RZ, R27 ;  /* 0x000000ffff067224 */ /* 0x004fc600078e001b */
[----:B------:R2:W-:Y:S01]  /*146f0*/  STL [R1+0x61c], R219 ;  /* 0x00061cdb01007387 */ /* 0x0005e20000100800 */
[----:B0-----:R-:W-:-:S03]  /*14700*/  IMAD.MOV.U32 R7, RZ, RZ, R26 ;  /* 0x000000ffff077224 */ /* 0x001fc600078e001a */
[----:B------:R0:W-:Y:S01]  /*14710*/  STL [R1+0x618], R220 ;  /* 0x000618dc01007387 */ /* 0x0001e20000100800 */
[----:B-1----:R-:W-:-:S03]  /*14720*/  IMAD.MOV.U32 R16, RZ, RZ, R25 ;  /* 0x000000ffff107224 */ /* 0x002fc600078e0019 */
[----:B------:R1:W-:Y:S01]  /*14730*/  STL [R1+0x614], R221 ;  /* 0x000614dd01007387 */ /* 0x0003e20000100800 */
[----:B------:R-:W-:Y:S02]  /*14740*/  IMAD.MOV.U32 R211, RZ, RZ, R223 ;  /* 0x000000ffffd37224 */ /* 0x000fe400078e00df */
[----:B------:R-:W-:Y:S01]  /*14750*/  IMAD.MOV.U32 R212, RZ, RZ, R222 ;  /* 0x000000ffffd47224 */ /* 0x000fe200078e00de */
[----:B------:R3:W-:Y:S01]  /*14760*/  STL [R1+0x610], R222 ;  /* 0x000610de01007387 */ /* 0x0007e20000100800 */
[----:B------:R-:W-:Y:S02]  /*14770*/  IMAD.MOV.U32 R213, RZ, RZ, R221 ;  /* 0x000000ffffd57224 */ /* 0x000fe400078e00dd */
[----:B------:R-:W-:Y:S01]  /*14780*/  IMAD.MOV.U32 R214, RZ, RZ, R220 ;  /* 0x000000ffffd67224 */ /* 0x000fe200078e00dc */
[----:B------:R4:W-:Y:S01]  /*14790*/  STL [R1+0x60c], R223 ;  /* 0x00060cdf01007387 */ /* 0x0009e20000100800 */
[----:B------:R-:W-:Y:S02]  /*147a0*/  IMAD.MOV.U32 R215, RZ, RZ, R219 ;  /* 0x000000ffffd77224 */ /* 0x000fe400078e00db */
[----:B------:R-:W-:Y:S01]  /*147b0*/  IMAD.MOV.U32 R17, RZ, RZ, R148 ;  /* 0x000000ffff117224 */ /* 0x000fe200078e0094 */
[----:B------:R-:W-:Y:S01]  /*147c0*/  STL [R1+0x63c], R167 ;  /* 0x00063ca701007387 */ /* 0x000fe20000100800 */
[----:B------:R-:W-:-:S02]  /*147d0*/  IMAD.MOV.U32 R218, RZ, RZ, R142 ;  /* 0x000000ffffda7224 */ /* 0x000fc400078e008e */
[----:B------:R-:W-:Y:S01]  /*147e0*/  IMAD.MOV.U32 R217, RZ, RZ, R141 ;  /* 0x000000ffffd97224 */ /* 0x000fe200078e008d */
[----:B------:R-:W-:Y:S01]  /*147f0*/  STL [R1+0x638], R168 ;  /* 0x000638a801007387 */ /* 0x000fe20000100800 */
[----:B------:R-:W-:Y:S02]  /*14800*/  IMAD.MOV.U32 R216, RZ, RZ, R140 ;  /* 0x000000ffffd87224 */ /* 0x000fe400078e008c */
[----:B------:R-:W-:Y:S01]  /*14810*/  IMAD.MOV.U32 R224, RZ, RZ, R134 ;  /* 0x000000ffffe07224 */ /* 0x000fe200078e0086 */
[----:B------:R-:W-:Y:S01]  /*14820*/  STL [R1+0x634], R169 ;  /* 0x000634a901007387 */ /* 0x000fe20000100800 */
[----:B------:R-:W-:Y:S02]  /*14830*/  IMAD.MOV.U32 R191, RZ, RZ, R115 ;  /* 0x000000ffffbf7224 */ /* 0x000fe400078e0073 */
[----:B------:R-:W-:Y:S01]  /*14840*/  IMAD.MOV.U32 R190, RZ, RZ, R114 ;  /* 0x000000ffffbe7224 */ /* 0x000fe200078e0072 */
[----:B------:R-:W-:Y:S01]  /*14850*/  STL [R1+0x630], R170 ;  /* 0x000630aa01007387 */ /* 0x000fe20000100800 */
[----:B------:R-:W-:-:S02]  /*14860*/  IMAD.MOV.U32 R189, RZ, RZ, R113 ;  /* 0x000000ffffbd7224 */ /* 0x000fc400078e0071 */
[----:B------:R-:W-:Y:S01]  /*14870*/  IMAD.MOV.U32 R188, RZ, RZ, R112 ;  /* 0x000000ffffbc7224 */ /* 0x000fe200078e0070 */
[----:B------:R4:W-:Y:S01]  /*14880*/  STL [R1+0x62c], R171 ;  /* 0x00062cab01007387 */ /* 0x0009e20000100800 */
        /* <DEDUP_REMOVED lines=34> */
[----:B--2---:R-:W-:Y:S01]  /*14ab0*/  IMAD.MOV.U32 R219, RZ, RZ, R171 ;  /* 0x000000ffffdb7224 */ /* 0x004fe200078e00ab */
[----:B------:R-:W-:Y:S01]  /*14ac0*/  STL [R1+0x5cc], R119 ;  /* 0x0005cc7701007387 */ /* 0x000fe20000100800 */
[----:B0-----:R-:W-:Y:S02]  /*14ad0*/  IMAD.MOV.U32 R220, RZ, RZ, R170 ;  /* 0x000000ffffdc7224 */ /* 0x001fe400078e00aa */
[----:B-1----:R-:W-:Y:S01]  /*14ae0*/  IMAD.MOV.U32 R221, RZ, RZ, R169 ;  /* 0x000000ffffdd7224 */ /* 0x002fe200078e00a9 */
[----:B------:R-:W-:Y:S01]  /*14af0*/  STL [R1+0x5c8], R118 ;  /* 0x0005c87601007387 */ /* 0x000fe20000100800 */
[----:B---3--:R-:W-:Y:S02]  /*14b00*/  IMAD.MOV.U32 R222, RZ, RZ, R168 ;  /* 0x000000ffffde7224 */ /* 0x008fe400078e00a8 */
[----:B----4-:R-:W-:Y:S01]  /*14b10*/  IMAD.MOV.U32 R223, RZ, RZ, R167 ;  /* 0x000000ffffdf7224 */ /* 0x010fe200078e00a7 */
        /* <DEDUP_REMOVED lines=24> */
[----:B------:R0:W-:Y:S01]  /*14ca0*/  STL.128 [R1+0x3370], R152 ;  /* 0x0033709801007387 */ /* 0x0001e20000100c00 */
        /* <DEDUP_REMOVED lines=8> */
[----:B0-----:R-:W-:-:S02]  /*14d30*/  IMAD.MOV.U32 R155, RZ, RZ, R79 ;  /* 0x000000ffff9b7224 */ /* 0x001fc400078e004f */
        /* <DEDUP_REMOVED lines=157> */
[----:B------:R-:W-:Y:S04]  /*15710*/  STL [R1+0x450], R24 ;  /* 0x0004501801007387 */ /* 0x000fe80000100800 */
[----:B------:R1:W-:Y:S04]  /*15720*/  STL.128 [R1+0x3360], R24 ;  /* 0x0033601801007387 */ /* 0x0003e80000100c00 */
[----:B------:R-:W2:Y:S04]  /*15730*/  LDL.LU.128 R28, [R1+0x460] ;  /* 0x00046000011c7983 */ /* 0x000ea80000300c00 */
[----:B0-----:R-:W2:Y:S04]  /*15740*/  LDL.LU.128 R152, [R1+0x3370] ;  /* 0x0033700001987983 */ /* 0x001ea80000300c00 */
[----:B------:R-:W2:Y:S04]  /*15750*/  LDL.LU.128 R32, [R1+0x470] ;  /* 0x0004700001207983 */ /* 0x000ea80000300c00 */
        /* <DEDUP_REMOVED lines=31> */
[----:B0-----:R-:W3:Y:S04]  /*15950*/  LDL.LU R166, [R1+0x3398] ;  /* 0x0033980001a67983 */ /* 0x001ee80000300800 */
[----:B------:R0:W-:Y:S04]  /*15960*/  STL.128 [R1+0x330], R160 ;  /* 0x000330a001007387 */ /* 0x0001e80000100c00 */
[----:B------:R1:W-:Y:S04]  /*15970*/  STL.128 [R1+0x360], R172 ;  /* 0x000360ac01007387 */ /* 0x0003e80000100c00 */
[----:B------:R-:W4:Y:S04]  /*15980*/  LDL.LU.64 R164, [R1+0x3390] ;  /* 0x0033900001a47983 */ /* 0x000f280000300a00 */
[----:B0-----:R-:W4:Y:S04]  /*15990*/  LDL.LU.128 R160, [R1+0x3380] ;  /* 0x0033800001a07983 */ /* 0x001f280000300c00 */
[----:B-1----:R-:W4:Y:S01]  /*159a0*/  LDL.LU.128 R172, [R1+0x33a0] ;  /* 0x0033a00001ac7983 */ /* 0x002f220000300c00 */
[----:B--2---:R-:W-:-:S06]  /*159b0*/  WARPGROUP.ARRIVE ;  /* 0x00000000000079c5 */ /* 0x004fcc0000000000 */
[----:B------:R-:W-:Y:S03]  /*159c0*/  HGMMA.64x256x16.F32 R24, R152, gdesc[UR4].tnspB, R24, gsb0 ;  /* 0x43e0000498187df0 */ /* 0x000fe60008000818 */
[----:B------:R-:W-:Y:S02]  /*159d0*/  WARPGROUP.DEPBAR.LE gsb0, 0x0 ;  /* 0x00008000000079c5 */ /* 0x000fe40000010000 */
[----:B------:R0:W-:Y:S04]  /*159e0*/  STL.128 [R1+0x450], R24 ;  /* 0x0004501801007387 */ /* 0x0001e80000100c00 */
[----:B------:R-:W-:Y:S04]  /*159f0*/  STL.128 [R1+0x460], R28 ;  /* 0x0004601c01007387 */ /* 0x000fe80000100c00 */
[----:B------:R1:W-:Y:S04]  /*15a00*/  STL.128 [R1+0x580], R100 ;  /* 0x0005806401007387 */ /* 0x0003e80000100c00 */
[----:B------:R2:W-:Y:S04]  /*15a10*/  STL.128 [R1+0x590], R104 ;  /* 0x0005906801007387 */ /* 0x0005e80000100c00 */
[----:B0-----:R-:W4:Y:S04]  /*15a20*/  LDL.LU.128 R24, [R1+0x3360] ;  /* 0x0033600001187983 */ /* 0x001f280000300c00 */
[----:B-1----:R-:W4:Y:S04]  /*15a30*/  LDL.LU.128 R100, [R1+0x450] ;  /* 0x0004500001647983 */ /* 0x002f280000300c00 */
[----:B--2---:R-:W2:Y:S01]  /*15a40*/  LDL.LU.128 R104, [R1+0x460] ;  /* 0x0004600001687983 */ /* 0x004ea20000300c00 */
[----:B---3--:R-:W-:-:S03]  /*15a50*/  FFMA.FTZ R167, R10, R0, -R166 ;  /* 0x000000000aa77223 */ /* 0x008fc600000108a6 */
[----:B------:R0:W-:Y:S04]  /*15a60*/  STL.128 [R1+0x350], R168 ;  /* 0x000350a801007387 */ /* 0x0001e80000100c00 */
[----:B------:R1:W-:Y:S01]  /*15a70*/  STL.128 [R1+0x3a0], R188 ;  /* 0x0003a0bc01007387 */ /* 0x0003e20000100c00 */
[----:B------:R-:W-:Y:S01]  /*15a80*/  MUFU.EX2 R167, R167 ;  /* 0x000000a700a77308 */ /* 0x000fe20000000800 */
[-CC-:B0-----:R-:W-:Y:S01]  /*15a90*/  FFMA.FTZ R170, R19, R0.reuse, -R166.reuse ;  /* 0x0000000013aa7223 */ /* 0x181fe200000108a6 */
[-CC-:B------:R-:W-:Y:S01]  /*15aa0*/  FFMA.FTZ R169, R15, R0.reuse, -R166.reuse ;  /* 0x000000000fa97223 */ /* 0x180fe200000108a6 */
[-C--:B------:R-:W-:Y:S01]  /*15ab0*/  FFMA.FTZ R168, R11, R0.reuse, -R166 ;  /* 0x000000000ba87223 */ /* 0x080fe200000108a6 */
[-CC-:B-1----:R-:W-:Y:S01]  /*15ac0*/  FFMA.FTZ R191, R23, R0.reuse, -R4.reuse ;  /* 0x0000000017bf7223 */ /* 0x182fe20000010804 */
[-CC-:B------:R-:W-:Y:S01]  /*15ad0*/  FFMA.FTZ R190, R21, R0.reuse, -R4.reuse ;  /* 0x0000000015be7223 */ /* 0x180fe20000010804 */
[-CC-:B------:R-:W-:Y:S01]  /*15ae0*/  FFMA.FTZ R189, R13, R0.reuse, -R4.reuse ;  /* 0x000000000dbd7223 */ /* 0x180fe20000010804 */
[----:B------:R-:W-:Y:S01]  /*15af0*/  FFMA.FTZ R188, R12, R0, -R4 ;  /* 0x000000000cbc7223 */ /* 0x000fe20000010804 */
[----:B------:R-:W-:Y:S08]  /*15b00*/  MUFU.EX2 R170, R170 ;  /* 0x000000aa00aa7308 */ /* 0x000ff00000000800 */
[----:B------:R-:W-:Y:S08]  /*15b10*/  MUFU.EX2 R191, R191 ;  /* 0x000000bf00bf7308 */ /* 0x000ff00000000800 */
[----:B------:R-:W0:Y:S08]  /*15b20*/  MUFU.EX2 R190, R190 ;  /* 0x000000be00be7308 */ /* 0x000e300000000800 */
[----:B------:R-:W-:Y:S08]  /*15b30*/  MUFU.EX2 R189, R189 ;  /* 0x000000bd00bd7308 */ /* 0x000ff00000000800 */
[----:B------:R-:W-:Y:S08]  /*15b40*/  MUFU.EX2 R188, R188 ;  /* 0x000000bc00bc7308 */ /* 0x000ff00000000800 */
[----:B------:R-:W1:Y:S08]  /*15b50*/  MUFU.EX2 R169, R169 ;  /* 0x000000a900a97308 */ /* 0x000e700000000800 */
[----:B------:R-:W3:Y:S01]  /*15b60*/  MUFU.EX2 R168, R168 ;  /* 0x000000a800a87308 */ /* 0x000ee20000000800 */
[----:B------:R3:W-:Y:S01]  /*15b70*/  STL.128 [R1+0x370], R176 ;  /* 0x000370b001007387 */ /* 0x0007e20000100c00 */
[----:B------:R-:W-:-:S02]  /*15b80*/  IMAD.MOV.U32 R210, RZ, RZ, R224 ;  /* 0x000000ffffd27224 */ /* 0x000fc400078e00e0 */
[----:B------:R-:W-:Y:S01]  /*15b90*/  IMAD.MOV.U32 R171, RZ, RZ, R139 ;  /* 0x000000ffffab7224 */ /* 0x000fe200078e008b */
[----:B------:R3:W-:Y:S01]  /*15ba0*/  STL.128 [R1+0x320], R156 ;  /* 0x0003209c01007387 */ /* 0x0007e20000100c00 */
[----:B------:R-:W-:Y:S01]  /*15bb0*/  IMAD.MOV.U32 R224, RZ, RZ, R17 ;  /* 0x000000ffffe07224 */ /* 0x000fe200078e0011 */
[----:B0-----:R-:W-:Y:S02]  /*15bc0*/  F2FP.F16.F32.PACK_AB R152, R190, R191 ;  /* 0x000000bfbe98723e */ /* 0x001fe400000000ff */
[----:B-1----:R-:W-:Y:S02]  /*15bd0*/  F2FP.F16.F32.PACK_AB R153, R169, R170 ;  /* 0x000000aaa999723e */ /* 0x002fe400000000ff */
[----:B------:R-:W-:Y:S01]  /*15be0*/  F2FP.F16.F32.PACK_AB R154, R188, R189 ;  /* 0x000000bdbc9a723e */ /* 0x000fe200000000ff */
[----:B------:R-:W-:Y:S01]  /*15bf0*/  STL.128 [R1+0x540], R84 ;  /* 0x0005405401007387 */ /* 0x000fe20000100c00 */
[----:B---3--:R-:W-:Y:S02]  /*15c00*/  IMAD.MOV.U32 R179, RZ, RZ, R135 ;  /* 0x000000ffffb37224 */ /* 0x008fe400078e0087 */
[----:B------:R-:W-:-:S02]  /*15c10*/  IMAD.MOV.U32 R178, RZ, RZ, R136 ;  /* 0x000000ffffb27224 */ /* 0x000fc400078e0088 */
[----:B------:R-:W-:Y:S02]  /*15c20*/  IMAD.MOV.U32 R177, RZ, RZ, R137 ;  /* 0x000000ffffb17224 */ /* 0x000fe400078e0089 */
[----:B------:R-:W-:Y:S01]  /*15c30*/  IMAD.MOV.U32 R176, RZ, RZ, R138 ;  /* 0x000000ffffb07224 */ /* 0x000fe200078e008a */
[----:B------:R-:W-:Y:S01]  /*15c40*/  F2FP.F16.F32.PACK_AB R155, R167, R168 ;  /* 0x000000a8a79b723e */ /* 0x000fe200000000ff */
[----:B------:R-:W-:Y:S02]  /*15c50*/  IMAD.MOV.U32 R159, RZ, RZ, R140 ;  /* 0x000000ffff9f7224 */ /* 0x000fe400078e008c */
[----:B------:R-:W-:Y:S02]  /*15c60*/  IMAD.MOV.U32 R158, RZ, RZ, R141 ;  /* 0x000000ffff9e7224 */ /* 0x000fe400078e008d */
[----:B------:R-:W-:Y:S02]  /*15c70*/  IMAD.MOV.U32 R157, RZ, RZ, R142 ;  /* 0x000000ffff9d7224 */ /* 0x000fe400078e008e */
[----:B------:R-:W-:Y:S01]  /*15c80*/  IMAD.MOV.U32 R156, RZ, RZ, R143 ;  /* 0x000000ffff9c7224 */ /* 0x000fe200078e008f */
[----:B------:R-:W-:Y:S01]  /*15c90*/  STL.128 [R1+0x550], R88 ;  /* 0x0005505801007387 */ /* 0x000fe20000100c00 */
[----:B------:R-:W-:-:S03]  /*15ca0*/  IMAD.MOV.U32 R22, RZ, RZ, R144 ;  /* 0x000000ffff167224 */ /* 0x000fc600078e0090 */
[----:B------:R-:W-:Y:S01]  /*15cb0*/  STL.128 [R1+0x560], R92 ;  /* 0x0005605c01007387 */ /* 0x000fe20000100c00 */
[----:B------:R-:W-:-:S03]  /*15cc0*/  IMAD.MOV.U32 R20, RZ, RZ, R145 ;  /* 0x000000ffff147224 */ /* 0x000fc600078e0091 */
[----:B------:R-:W-:Y:S01]  /*15cd0*/  STL.128 [R1+0x570], R96 ;  /* 0x0005706001007387 */ /* 0x000fe20000100c00 */
[----:B------:R-:W-:-:S03]  /*15ce0*/  IMAD.MOV.U32 R18, RZ, RZ, R146 ;  /* 0x000000ffff127224 */ /* 0x000fc600078e0092 */
[----:B------:R-:W-:Y:S01]  /*15cf0*/  STL.128 [R1+0x3290], R176 ;  /* 0x003290b001007387 */ /* 0x000fe20000100c00 */
[----:B------:R-:W-:-:S03]  /*15d00*/  IMAD.MOV.U32 R17, RZ, RZ, R147 ;  /* 0x000000ffff117224 */ /* 0x000fc600078e0093 */
[----:B----4-:R-:W-:Y:S01]  /*15d10*/  STL.128 [R1+0x3280], R172 ;  /* 0x003280ac01007387 */ /* 0x010fe20000100c00 */
[----:B------:R-:W-:-:S03]  /*15d20*/  IMAD.MOV.U32 R16, RZ, RZ, R148 ;  /* 0x000000ffff107224 */ /* 0x000fc600078e0094 */
[----:B------:R-:W-:Y:S01]  /*15d30*/  STL.128 [R1+0x3270], R168 ;  /* 0x003270a801007387 */ /* 0x000fe20000100c00 */
[----:B------:R-:W-:-:S03]  /*15d40*/  IMAD.MOV.U32 R14, RZ, RZ, R149 ;  /* 0x000000ffff0e7224 */ /* 0x000fc600078e0095 */
[----:B------:R-:W-:Y:S01]  /*15d50*/  STL.128 [R1+0x3260], R164 ;  /* 0x003260a401007387 */ /* 0x000fe20000100c00 */
[----:B------:R-:W-:-:S03]  /*15d60*/  IMAD.MOV.U32 R7, RZ, RZ, R150 ;  /* 0x000000ffff077224 */ /* 0x000fc600078e0096 */
[----:B------:R-:W-:Y:S01]  /*15d70*/  STL.128 [R1+0x3250], R160 ;  /* 0x003250a001007387 */ /* 0x000fe20000100c00 */
[----:B------:R-:W-:-:S03]  /*15d80*/  IMAD.MOV.U32 R6, RZ, RZ, R151 ;  /* 0x000000ffff067224 */ /* 0x000fc600078e0097 */
[----:B------:R0:W-:Y:S04]  /*15d90*/  STL.128 [R1+0x380], R180 ;  /* 0x000380b401007387 */ /* 0x0001e80000100c00 */
[----:B------:R1:W-:Y:S04]  /*15da0*/  STL.128 [R1+0x410], R216 ;  /* 0x000410d801007387 */ /* 0x0003e80000100c00 */
[----:B------:R3:W-:Y:S04]  /*15db0*/  STL.128 [R1+0x420], R220 ;  /* 0x000420dc01007387 */ /* 0x0007e80000100c00 */
[----:B------:R4:W-:Y:S04]  /*15dc0*/  STL.128 [R1+0x430], R224 ;  /* 0x000430e001007387 */ /* 0x0009e80000100c00 */
[----:B------:R-:W-:Y:S01]  /*15dd0*/  STL.128 [R1+0x530], R80 ;  /* 0x0005305001007387 */ /* 0x000fe20000100c00 */
[----:B0-----:R-:W-:-:S02]  /*15de0*/  IMAD.MOV.U32 R181, RZ, RZ, R133 ;  /* 0x000000ffffb57224 */ /* 0x001fc400078e0085 */
[----:B------:R-:W-:Y:S01]  /*15df0*/  IMAD.MOV.U32 R180, RZ, RZ, R134 ;  /* 0x000000ffffb47224 */ /* 0x000fe200078e0086 */
[----:B------:R0:W-:Y:S01]  /*15e00*/  STL.128 [R1+0x3240], R156 ;  /* 0x0032409c01007387 */ /* 0x0001e20000100c00 */
[----:B-1----:R-:W-:Y:S02]  /*15e10*/  IMAD.MOV.U32 R219, RZ, RZ, R129 ;  /* 0x000000ffffdb7224 */ /* 0x002fe400078e0081 */
[----:B------:R-:W-:Y:S01]  /*15e20*/  IMAD.MOV.U32 R218, RZ, RZ, R130 ;  /* 0x000000ffffda7224 */ /* 0x000fe200078e0082 */
[----:B------:R-:W2:Y:S01]  /*15e30*/  LDL.LU.128 R160, [R1+0x540] ;  /* 0x0005400001a07983 */ /* 0x000ea20000300c00 */
[----:B---3--:R-:W-:Y:S02]  /*15e40*/  IMAD.MOV.U32 R223, RZ, RZ, R125 ;  /* 0x000000ffffdf7224 */ /* 0x008fe400078e007d */
[----:B------:R-:W-:Y:S01]  /*15e50*/  IMAD.MOV.U32 R222, RZ, RZ, R126 ;  /* 0x000000ffffde7224 */ /* 0x000fe200078e007e */
[----:B------:R-:W3:Y:S01]  /*15e60*/  LDL.LU.128 R164, [R1+0x550] ;  /* 0x0005500001a47983 */ /* 0x000ee20000300c00 */
[----:B----4-:R-:W-:-:S02]  /*15e70*/  IMAD.MOV.U32 R224, RZ, RZ, R124 ;  /* 0x000000ffffe07224 */ /* 0x010fc400078e007c */
[----:B------:R-:W-:Y:S01]  /*15e80*/  IMAD.MOV.U32 R221, RZ, RZ, R127 ;  /* 0x000000ffffdd7224 */ /* 0x000fe200078e007f */
[----:B------:R-:W4:Y:S01]  /*15e90*/  LDL.LU.128 R168, [R1+0x560] ;  /* 0x0005600001a87983 */ /* 0x000f220000300c00 */
[----:B------:R-:W-:Y:S02]  /*15ea0*/  IMAD.MOV.U32 R220, RZ, RZ, R128 ;  /* 0x000000ffffdc7224 */ /* 0x000fe400078e0080 */
[----:B------:R-:W-:Y:S01]  /*15eb0*/  IMAD.MOV.U32 R217, RZ, RZ, R131 ;  /* 0x000000ffffd97224 */ /* 0x000fe200078e0083 */
[----:B------:R-:W4:Y:S01]  /*15ec0*/  LDL.LU.128 R172, [R1+0x570] ;  /* 0x0005700001ac7983 */ /* 0x000f220000300c00 */
[----:B------:R-:W-:-:S03]  /*15ed0*/  IMAD.MOV.U32 R216, RZ, RZ, R132 ;  /* 0x000000ffffd87224 */ /* 0x000fc600078e0084 */
[----:B------:R-:W4:Y:S04]  /*15ee0*/  LDL.128 R176, [R1+0x580] ;  /* 0x0005800001b07983 */ /* 0x000f280000100c00 */
        /* <DEDUP_REMOVED lines=29> */
[----:B--2---:R-:W2:Y:S01]  /*160c0*/  LDL.LU.128 R152, [R1+0x520] ;  /* 0x0005200001987983 */ /* 0x004ea20000300c00 */
[----:B------:R-:W-:-:S02]  /*160d0*/  IMAD.MOV.U32 R28, RZ, RZ, R104 ;  /* 0x000000ffff1c7224 */ /* 0x000fc400078e0068 */
[----:B------:R-:W-:Y:S01]  /*160e0*/  IMAD.MOV.U32 R29, RZ, RZ, R105 ;  /* 0x000000ffff1d7224 */ /* 0x000fe200078e0069 */
[----:B------:R0:W-:Y:S01]  /*160f0*/  STL.128 [R1+0x240], R24 ;  /* 0x0002401801007387 */ /* 0x0001e20000100c00 */
[----:B------:R-:W-:Y:S02]  /*16100*/  IMAD.MOV.U32 R30, RZ, RZ, R106 ;  /* 0x000000ffff1e7224 */ /* 0x000fe400078e006a */
[----:B------:R-:W-:Y:S01]  /*16110*/  IMAD.MOV.U32 R31, RZ, RZ, R107 ;  /* 0x000000ffff1f7224 */ /* 0x000fe200078e006b */
[----:B------:R1:W-:Y:S04]  /*16120*/  STL.128 [R1+0x240], R100 ;  /* 0x0002406401007387 */ /* 0x0003e80000100c00 */
[----:B------:R1:W-:Y:S01]  /*16130*/  STL.128 [R1+0x250], R104 ;  /* 0x0002506801007387 */ /* 0x0003e20000100c00 */
[----:B------:R-:W-:-:S03]  /*16140*/  IMAD.MOV.U32 R11, RZ, RZ, R9 ;  /* 0x000000ffff0b7224 */ /* 0x000fc600078e0009 */
[----:B------:R-:W-:Y:S01]  /*16150*/  STL [R1+0x30e0], R22 ;  /* 0x0030e01601007387 */ /* 0x000fe20000100800 */
[----:B0-----:R-:W-:-:S03]  /*16160*/  IMAD.MOV.U32 R25, RZ, RZ, R101 ;  /* 0x000000ffff197224 */ /* 0x001fc600078e0065 */
[----:B------:R-:W-:Y:S01]  /*16170*/  STL [R1+0x30dc], R20 ;  /* 0x0030dc1401007387 */ /* 0x000fe20000100800 */
[----:B------:R-:W-:Y:S02]  /*16180*/  IMAD.MOV.U32 R26, RZ, RZ, R102 ;  /* 0x000000ffff1a7224 */ /* 0x000fe400078e0066 */
[----:B------:R-:W-:Y:S01]  /*16190*/  IMAD.MOV.U32 R27, RZ, RZ, R103 ;  /* 0x000000ffff1b7224 */ /* 0x000fe200078e0067 */
[----:B-1----:R-:W2:Y:S04]  /*161a0*/  LDL.LU R101, [R1+0x584] ;  /* 0x0005840001657983 */ /* 0x002ea80000300800 */
[----:B------:R-:W2:Y:S04]  /*161b0*/  LDL.LU R102, [R1+0x588] ;  /* 0x0005880001667983 */ /* 0x000ea80000300800 */
[----:B------:R-:W2:Y:S04]  /*161c0*/  LDL.LU R103, [R1+0x58c] ;  /* 0x00058c0001677983 */ /* 0x000ea80000300800 */
[----:B------:R-:W2:Y:S01]  /*161d0*/  LDL.128 R104, [R1+0x590] ;  /* 0x0005900001687983 */ /* 0x000ea20000100c00 */
[----:B------:R-:W-:-:S03]  /*161e0*/  IMAD.MOV.U32 R24, RZ, RZ, R100 ;  /* 0x000000ffff187224 */ /* 0x000fc600078e0064 */
[----:B------:R0:W-:Y:S04]  /*161f0*/  STL.128 [R1+0x3100], R28 ;  /* 0x0031001c01007387 */ /* 0x0001e80000100c00 */
[----:B------:R1:W-:Y:S01]  /*16200*/  STL.128 [R1+0x30f0], R24 ;  /* 0x0030f01801007387 */ /* 0x0003e20000100c00 */
[----:B------:R-:W-:-:S03]  /*16210*/  VIADD R10, R8, 0x100 ;  /* 0x00000100080a7836 */ /* 0x000fc60000000000 */
[----:B------:R3:W-:Y:S04]  /*16220*/  STL [R1+0x30d8], R18 ;  /* 0x0030d81201007387 */ /* 0x0007e80000100800 */
[----:B------:R-:W-:Y:S04]  /*16230*/  STL.64 [R1+0x30d0], R16 ;  /* 0x0030d01001007387 */ /* 0x000fe80000100a00 */
[----:B0-----:R-:W2:Y:S04]  /*16240*/  LDL.LU.128 R28, [R1+0x3100] ;  /* 0x00310000011c7983 */ /* 0x001ea80000300c00 */
[----:B-1----:R-:W2:Y:S04]  /*16250*/  LDL.LU.128 R24, [R1+0x30f0] ;  /* 0x0030f00001187983 */ /* 0x002ea80000300c00 */
[----:B------:R-:W-:Y:S04]  /*16260*/  STL [R1+0x30cc], R14 ;  /* 0x0030cc0e01007387 */ /* 0x000fe80000100800 */
[----:B------:R-:W-:Y:S04]  /*16270*/  STL.128 [R1+0x30b0], R4 ;  /* 0x0030b00401007387 */ /* 0x000fe80000100c00 */
[----:B------:R-:W-:Y:S04]  /*16280*/  STL.128 [R1+0x390], R184 ;  /* 0x000390b801007387 */ /* 0x000fe80000100c00 */
[----:B------:R-:W-:Y:S04]  /*16290*/  STL.64 [R1+0x30c0], R8 ;  /* 0x0030c00801007387 */ /* 0x000fe80000100a00 */
[----:B------:R-:W-:Y:S04]  /*162a0*/  STL.128 [R1+0x3b0], R192 ;  /* 0x0003b0c001007387 */ /* 0x000fe80000100c00 */
[----:B------:R-:W-:Y:S04]  /*162b0*/  STL.128 [R1+0x3c0], R196 ;  /* 0x0003c0c401007387 */ /* 0x000fe80000100c00 */
[----:B------:R-:W-:Y:S04]  /*162c0*/  STL.128 [R1+0x3d0], R200 ;  /* 0x0003d0c801007387 */ /* 0x000fe80000100c00 */
[----:B------:R-:W-:Y:S04]  /*162d0*/  STL.128 [R1+0x3e0], R204 ;  /* 0x0003e0cc01007387 */ /* 0x000fe80000100c00 */
[----:B------:R-:W-:Y:S04]  /*162e0*/  STL.128 [R1+0x3f0], R208 ;  /* 0x0003f0d001007387 */ /* 0x000fe80000100c00 */
[----:B------:R-:W-:Y:S04]  /*162f0*/  STL.128 [R1+0x400], R212 ;  /* 0x000400d401007387 */ /* 0x000fe80000100c00 */
[----:B------:R-:W2:Y:S01]  /*16300*/  LDL.LU.64 R182, [R1+0x33b0] ;  /* 0x0033b00001b67983 */ /* 0x000ea20000300a00 */
[----:B------:R-:W-:-:S03]  /*16310*/  IMAD.MOV.U32 R84, RZ, RZ, R160 ;  /* 0x000000ffff547224 */ /* 0x000fc600078e00a0 */
[----:B------:R-:W2:Y:S01]  /*16320*/  LDL.LU R22, [R1+0x30e0] ;  /* 0x0030e00001167983 */ /* 0x000ea20000300800 */
[----:B------:R-:W-:Y:S02]  /*16330*/  IMAD.MOV.U32 R85, RZ, RZ, R161 ;  /* 0x000000ffff557224 */ /* 0x000fe400078e00a1 */
[----:B------:R-:W-:Y:S01]  /*16340*/  IMAD.MOV.U32 R86, RZ, RZ, R162 ;  /* 0x000000ffff567224 */ /* 0x000fe200078e00a2 */
[----:B------:R-:W2:Y:S01]  /*16350*/  LDL.LU R20, [R1+0x30dc] ;  /* 0x0030dc0001147983 */ /* 0x000ea20000300800 */
[----:B------:R-:W-:Y:S02]  /*16360*/  IMAD.MOV.U32 R87, RZ, RZ, R163 ;  /* 0x000000ffff577224 */ /* 0x000fe400078e00a3 */
[----:B---3--:R-:W-:Y:S01]  /*16370*/  IMAD.MOV.U32 R88, RZ, RZ, R164 ;  /* 0x000000ffff587224 */ /* 0x008fe200078e00a4 */
[----:B------:R-:W3:Y:S01]  /*16380*/  LDL.LU R18, [R1+0x30d8] ;  /* 0x0030d80001127983 */ /* 0x000ee20000300800 */
[----:B------:R-:W-:Y:S02]  /*16390*/  IMAD.MOV.U32 R89, RZ, RZ, R165 ;  /* 0x000000ffff597224 */ /* 0x000fe400078e00a5 */
[----:B------:R-:W-:-:S02]  /*163a0*/  IMAD.MOV.U32 R90, RZ, RZ, R166 ;  /* 0x000000ffff5a7224 */ /* 0x000fc400078e00a6 */
[----:B------:R-:W-:Y:S02]  /*163b0*/  IMAD.MOV.U32 R91, RZ, RZ, R167 ;  /* 0x000000ffff5b7224 */ /* 0x000fe400078e00a7 */
[----:B----4-:R-:W-:Y:S02]  /*163c0*/  IMAD.MOV.U32 R92, RZ, RZ, R168 ;  /* 0x000000ffff5c7224 */ /* 0x010fe400078e00a8 */
[----:B------:R-:W-:Y:S02]  /*163d0*/  IMAD.MOV.U32 R93, RZ, RZ, R169 ;  /* 0x000000ffff5d7224 */ /* 0x000fe400078e00a9 */
[----:B------:R-:W-:Y:S02]  /*163e0*/  IMAD.MOV.U32 R94, RZ, RZ, R170 ;  /* 0x000000ffff5e7224 */ /* 0x000fe400078e00aa */
[----:B------:R-:W-:Y:S02]  /*163f0*/  IMAD.MOV.U32 R95, RZ, RZ, R171 ;  /* 0x000000ffff5f7224 */ /* 0x000fe400078e00ab */
[----:B------:R-:W-:-:S02]  /*16400*/  IMAD.MOV.U32 R96, RZ, RZ, R172 ;  /* 0x000000ffff607224 */ /* 0x000fc400078e00ac */
[----:B------:R-:W-:Y:S02]  /*16410*/  IMAD.MOV.U32 R97, RZ, RZ, R173 ;  /* 0x000000ffff617224 */ /* 0x000fe400078e00ad */
[----:B------:R-:W-:Y:S02]  /*16420*/  IMAD.MOV.U32 R98, RZ, RZ, R174 ;  /* 0x000000ffff627224 */ /* 0x000fe400078e00ae */
[----:B------:R-:W-:Y:S02]  /*16430*/  IMAD.MOV.U32 R99, RZ, RZ, R175 ;  /* 0x000000ffff637224 */ /* 0x000fe400078e00af */
[----:B------:R-:W-:Y:S01]  /*16440*/  IMAD.MOV.U32 R100, RZ, RZ, R176 ;  /* 0x000000ffff647224 */ /* 0x000fe200078e00b0 */
[----:B------:R0:W-:Y:S04]  /*16450*/  STL.128 [R1+0x3200], R92 ;  /* 0x0032005c01007387 */ /* 0x0001e80000100c00 */
[----:B------:R1:W-:Y:S04]  /*16460*/  STL.128 [R1+0x3210], R96 ;  /* 0x0032106001007387 */ /* 0x0003e80000100c00 */
[----:B------:R4:W-:Y:S04]  /*16470*/  STL.128 [R1+0x31f0], R88 ;  /* 0x0031f05801007387 */ /* 0x0009e80000100c00 */
[----:B------:R4:W-:Y:S04]  /*16480*/  STL.128 [R1+0x31e0], R84 ;  /* 0x0031e05401007387 */ /* 0x0009e80000100c00 */
[----:B0-----:R-:W3:Y:S04]  /*16490*/  LDL.LU.128 R92, [R1+0x3200] ;  /* 0x00320000015c7983 */ /* 0x001ee80000300c00 */
[----:B-1----:R-:W3:Y:S04]  /*164a0*/  LDL.LU.128 R96, [R1+0x3210] ;  /* 0x0032100001607983 */ /* 0x002ee80000300c00 */
[----:B----4-:R-:W4:Y:S04]  /*164b0*/  LDL.LU.128 R88, [R1+0x31f0] ;  /* 0x0031f00001587983 */ /* 0x010f280000300c00 */
[----:B------:R-:W4:Y:S01]  /*164c0*/  LDL.LU.128 R84, [R1+0x31e0] ;  /* 0x0031e00001547983 */ /* 0x000f220000300c00 */
[----:B------:R-:W-:-:S03]  /*164d0*/  IMAD.MOV.U32 R80, RZ, RZ, R156 ;  /* 0x000000ffff507224 */ /* 0x000fc600078e009c */
[----:B------:R-:W4:Y:S01]  /*164e0*/  LDL.LU.64 R16, [R1+0x30d0] ;  /* 0x0030d00001107983 */ /* 0x000f220000300a00 */
        /* <DEDUP_REMOVED lines=47> */
[----:B--2---:R-:W-:-:S02]  /*167e0*/  IMAD.MOV.U32 R76, RZ, RZ, R152 ;  /* 0x000000ffff4c7224 */ /* 0x004fc400078e0098 */
[----:B------:R-:W-:Y:S02]  /*167f0*/  IMAD.MOV.U32 R77, RZ, RZ, R153 ;  /* 0x000000ffff4d7224 */ /* 0x000fe400078e0099 */
[----:B------:R-:W-:Y:S02]  /*16800*/  IMAD.MOV.U32 R78, RZ, RZ, R154 ;  /* 0x000000ffff4e7224 */ /* 0x000fe400078e009a */
[----:B------:R-:W-:Y:S01]  /*16810*/  IMAD.MOV.U32 R79, RZ, RZ, R155 ;  /* 0x000000ffff4f7224 */ /* 0x000fe200078e009b */
[----:B------:R0:W-:Y:S04]  /*16820*/  STL.128 [R1+0x260], R108 ;  /* 0x0002606c01007387 */ /* 0x0001e80000100c00 */
[----:B------:R1:W-:Y:S04]  /*16830*/  STL.128 [R1+0x3220], R100 ;  /* 0x0032206401007387 */ /* 0x0003e80000100c00 */
[----:B------:R2:W-:Y:S04]  /*16840*/  STL.128 [R1+0x380], R104 ;  /* 0x0003806801007387 */ /* 0x0005e80000100c00 */
[----:B------:R2:W-:Y:S04]  /*16850*/  STL.128 [R1+0x31d0], R80 ;  /* 0x0031d05001007387 */ /* 0x0005e80000100c00 */
[----:B0-----:R-:W4:Y:S04]  /*16860*/  LDL.128 R108, [R1+0x5a0] ;  /* 0x0005a000016c7983 */ /* 0x001f280000100c00 */
[----:B-1----:R-:W4:Y:S04]  /*16870*/  LDL.LU.128 R100, [R1+0x3220] ;  /* 0x0032200001647983 */ /* 0x002f280000300c00 */
[----:B--2---:R-:W2:Y:S04]  /*16880*/  LDL.LU R105, [R1+0x594] ;  /* 0x0005940001697983 */ /* 0x004ea80000300800 */
[----:B------:R-:W2:Y:S04]  /*16890*/  LDL.LU R106, [R1+0x598] ;  /* 0x00059800016a7983 */ /* 0x000ea80000300800 */
[----:B------:R-:W2:Y:S04]  /*168a0*/  LDL.LU R107, [R1+0x59c] ;  /* 0x00059c00016b7983 */ /* 0x000ea80000300800 */
        /* <DEDUP_REMOVED lines=12> */
[----:B------:R-:W2:Y:S04]  /*16970*/  LDL.LU.128 R80, [R1+0x31d0] ;  /* 0x0031d00001507983 */ /* 0x000ea80000300c00 */
        /* <DEDUP_REMOVED lines=11> */
[----:B------:R-:W2:Y:S01]  /*16a30*/  LDL.LU.128 R32, [R1+0x3110] ;  /* 0x0031100001207983 */ /* 0x000ea20000300c00 */
[----:B------:R-:W-:-:S03]  /*16a40*/  R2UR UR7, R11 ;  /* 0x000000000b0772ca */ /* 0x000fc600000e0000 */
[----:B------:R-:W2:Y:S04]  /*16a50*/  LDL.LU R14, [R1+0x30cc] ;  /* 0x0030cc00010e7983 */ /* 0x000ea80000300800 */
[----:B------:R-:W2:Y:S04]  /*16a60*/  LDL.LU.128 R4, [R1+0x30b0] ;  /* 0x0030b00001047983 */ /* 0x000ea80000300c00 */
[----:B------:R0:W-:Y:S04]  /*16a70*/  STL [R1+0x30c8], R11 ;  /* 0x0030c80b01007387 */ /* 0x0001e80000100800 */
[----:B------:R-:W-:Y:S04]  /*16a80*/  STL.128 [R1+0x270], R112 ;  /* 0x0002707001007387 */ /* 0x000fe80000100c00 */
[----:B------:R-:W2:Y:S04]  /*16a90*/  LDL.LU.64 R8, [R1+0x30c0] ;  /* 0x0030c00001087983 */ /* 0x000ea80000300a00 */
[----:B0-----:R-:W2:Y:S04]  /*16aa0*/  LDL.LU R11, [R1+0x30c8] ;  /* 0x0030c800010b7983 */ /* 0x001ea80000300800 */
[----:B---3--:R0:W-:Y:S04]  /*16ab0*/  STL.128 [R1+0x3070], R92 ;  /* 0x0030705c01007387 */ /* 0x0081e80000100c00 */
[----:B------:R1:W-:Y:S04]  /*16ac0*/  STL.128 [R1+0x3080], R96 ;  /* 0x0030806001007387 */ /* 0x0003e80000100c00 */
[----:B----4-:R3:W-:Y:S04]  /*16ad0*/  STL.128 [R1+0x3060], R88 ;  /* 0x0030605801007387 */ /* 0x0107e80000100c00 */
[----:B------:R4:W-:Y:S04]  /*16ae0*/  STL.128 [R1+0x3050], R84 ;  /* 0x0030505401007387 */ /* 0x0009e80000100c00 */
[----:B0-----:R-:W2:Y:S04]  /*16af0*/  LDL.LU.128 R92, [R1+0x3070] ;  /* 0x00307000015c7983 */ /* 0x001ea80000300c00 */
[----:B-1----:R-:W2:Y:S04]  /*16b00*/  LDL.LU.128 R96, [R1+0x3080] ;  /* 0x0030800001607983 */ /* 0x002ea80000300c00 */
[----:B---3--:R-:W3:Y:S04]  /*16b10*/  LDL.LU.128 R88, [R1+0x3060] ;  /* 0x0030600001587983 */ /* 0x008ee80000300c00 */
[----:B----4-:R-:W4:Y:S04]  /*16b20*/  LDL.LU.128 R84, [R1+0x3050] ;  /* 0x0030500001547983 */ /* 0x010f280000300c00 */
[----:B------:R-:W4:Y:S04]  /*16b30*/  LDL.128 R112, [R1+0x5b0] ;  /* 0x0005b00001707983 */ /* 0x000f280000100c00 */
[----:B------:R0:W-:Y:S04]  /*16b40*/  STL.128 [R1+0x2f70], R28 ;  /* 0x002f701c01007387 */ /* 0x0001e80000100c00 */
[----:B------:R1:W-:Y:S04]  /*16b50*/  STL.128 [R1+0x2f60], R24 ;  /* 0x002f601801007387 */ /* 0x0003e80000100c00 */
[----:B------:R-:W4:Y:S04]  /*16b60*/  LDL.LU.128 R212, [R1+0x3420] ;  /* 0x0034200001d47983 */ /* 0x000f280000300c00 */
        /* <DEDUP_REMOVED lines=8> */
[----:B------:R-:W-:Y:S04]  /*16bf0*/  STL.128 [R1+0x390], R108 ;  /* 0x0003906c01007387 */ /* 0x000fe80000100c00 */
[----:B------:R0:W-:Y:S04]  /*16c00*/  STL.128 [R1+0x3090], R100 ;  /* 0x0030906401007387 */ /* 0x0001e80000100c00 */
[----:B--2---:R1:W-:Y:S04]  /*16c10*/  STL.128 [R1+0x30a0], R104 ;  /* 0x0030a06801007387 */ /* 0x0043e80000100c00 */
[----:B0-----:R-:W2:Y:S04]  /*16c20*/  LDL.LU.128 R100, [R1+0x3090] ;  /* 0x0030900001647983 */ /* 0x001ea80000300c00 */
[----:B------:R-:W2:Y:S04]  /*16c30*/  LDL.LU R109, [R1+0x5a4] ;  /* 0x0005a400016d7983 */ /* 0x000ea80000300800 */
[----:B------:R-:W2:Y:S04]  /*16c40*/  LDL.LU R110, [R1+0x5a8] ;  /* 0x0005a800016e7983 */ /* 0x000ea80000300800 */
[----:B-1----:R-:W2:Y:S04]  /*16c50*/  LDL.LU.128 R104, [R1+0x30a0] ;  /* 0x0030a00001687983 */ /* 0x002ea80000300c00 */
        /* <DEDUP_REMOVED lines=26> */
[----:B---3--:R-:W3:Y:S04]  /*16e00*/  LDL.LU.128 R32, [R1+0x2f80] ;  /* 0x002f800001207983 */ /* 0x008ee80000300c00 */
[----:B------:R0:W-:Y:S04]  /*16e10*/  STL [R1+0x2f50], R22 ;  /* 0x002f501601007387 */ /* 0x0001e80000100800 */
[----:B------:R1:W-:Y:S04]  /*16e20*/  STL [R1+0x2f4c], R20 ;  /* 0x002f4c1401007387 */ /* 0x0003e80000100800 */
[----:B------:R1:W-:Y:S04]  /*16e30*/  STL [R1+0x2f48], R18 ;  /* 0x002f481201007387 */ /* 0x0003e80000100800 */
[----:B------:R1:W-:Y:S04]  /*16e40*/  STL.64 [R1+0x2f40], R16 ;  /* 0x002f401001007387 */ /* 0x0003e80000100a00 */
[----:B------:R1:W-:Y:S04]  /*16e50*/  STL [R1+0x2f3c], R14 ;  /* 0x002f3c0e01007387 */ /* 0x0003e80000100800 */
[----:B------:R4:W-:Y:S04]  /*16e60*/  STL.128 [R1+0x2f20], R4 ;  /* 0x002f200401007387 */ /* 0x0009e80000100c00 */
[----:B0-----:R-:W3:Y:S04]  /*16e70*/  LDL.LU R22, [R1+0x2f50] ;  /* 0x002f500001167983 */ /* 0x001ee80000300800 */
[----:B-1----:R-:W3:Y:S04]  /*16e80*/  LDL.LU R20, [R1+0x2f4c] ;  /* 0x002f4c0001147983 */ /* 0x002ee80000300800 */
[----:B------:R-:W3:Y:S04]  /*16e90*/  LDL.LU R18, [R1+0x2f48] ;  /* 0x002f480001127983 */ /* 0x000ee80000300800 */
[----:B------:R-:W3:Y:S04]  /*16ea0*/  LDL.LU.64 R16, [R1+0x2f40] ;  /* 0x002f400001107983 */ /* 0x000ee80000300a00 */
[----:B------:R-:W3:Y:S04]  /*16eb0*/  LDL.LU R14, [R1+0x2f3c] ;  /* 0x002f3c00010e7983 */ /* 0x000ee80000300800 */
[----:B----4-:R-:W4:Y:S04]  /*16ec0*/  LDL.LU.128 R4, [R1+0x2f20] ;  /* 0x002f200001047983 */ /* 0x010f280000300c00 */
[----:B------:R0:W-:Y:S04]  /*16ed0*/  STL [R1+0x2f38], R11 ;  /* 0x002f380b01007387 */ /* 0x0001e80000100800 */
[----:B------:R1:W-:Y:S04]  /*16ee0*/  STL.64 [R1+0x2f30], R8 ;  /* 0x002f300801007387 */ /* 0x0003e80000100a00 */
[----:B------:R1:W-:Y:S04]  /*16ef0*/  STL.128 [R1+0x2ee0], R96 ;  /* 0x002ee06001007387 */ /* 0x0003e80000100c00 */
[----:B0-----:R-:W4:Y:S04]  /*16f00*/  LDL.LU R11, [R1+0x2f38] ;  /* 0x002f3800010b7983 */ /* 0x001f280000300800 */
[----:B-1----:R-:W4:Y:S04]  /*16f10*/  LDL.LU.64 R8, [R1+0x2f30] ;  /* 0x002f300001087983 */ /* 0x002f280000300a00 */
[----:B------:R0:W-:Y:S04]  /*16f20*/  STL.128 [R1+0x2ed0], R92 ;  /* 0x002ed05c01007387 */ /* 0x0001e80000100c00 */
[----:B------:R1:W-:Y:S04]  /*16f30*/  STL.128 [R1+0x2ec0], R88 ;  /* 0x002ec05801007387 */ /* 0x0003e80000100c00 */
[----:B------:R1:W-:Y:S04]  /*16f40*/  STL.128 [R1+0x2eb0], R84 ;  /* 0x002eb05401007387 */ /* 0x0003e80000100c00 */
[----:B------:R1:W-:Y:S04]  /*16f50*/  STL.128 [R1+0x3a0], R112 ;  /* 0x0003a07001007387 */ /* 0x0003e80000100c00 */
[----:B------:R-:W4:Y:S04]  /*16f60*/  LDL.LU.128 R96, [R1+0x2ee0] ;  /* 0x002ee00001607983 */ /* 0x000f280000300c00 */
[----:B0-----:R-:W4:Y:S04]  /*16f70*/  LDL.LU.128 R92, [R1+0x2ed0] ;  /* 0x002ed000015c7983 */ /* 0x001f280000300c00 */
[----:B-1----:R-:W4:Y:S04]  /*16f80*/  LDL.LU.128 R88, [R1+0x2ec0] ;  /* 0x002ec00001587983 */ /* 0x002f280000300c00 */
[----:B------:R-:W4:Y:S04]  /*16f90*/  LDL.LU.128 R84, [R1+0x2eb0] ;  /* 0x002eb00001547983 */ /* 0x000f280000300c00 */
[----:B------:R-:W4:Y:S04]  /*16fa0*/  LDL.LU R113, [R1+0x5b4] ;  /* 0x0005b40001717983 */ /* 0x000f280000300800 */
[----:B------:R-:W4:Y:S04]  /*16fb0*/  LDL.LU R114, [R1+0x5b8] ;  /* 0x0005b80001727983 */ /* 0x000f280000300800 */
[----:B------:R-:W4:Y:S04]  /*16fc0*/  LDL.LU R115, [R1+0x5bc] ;  /* 0x0005bc0001737983 */ /* 0x000f280000300800 */
[----:B------:R0:W-:Y:S04]  /*16fd0*/  STL.128 [R1+0x2dd0], R28 ;  /* 0x002dd01c01007387 */ /* 0x0001e80000100c00 */
[----:B------:R1:W-:Y:S04]  /*16fe0*/  STL.128 [R1+0x2dc0], R24 ;  /* 0x002dc01801007387 */ /* 0x0003e80000100c00 */
[----:B0-----:R-:W4:Y:S04]  /*16ff0*/  LDL.LU.128 R28, [R1+0x2dd0] ;  /* 0x002dd000011c7983 */ /* 0x001f280000300c00 */
[----:B-1----:R-:W4:Y:S04]  /*17000*/  LDL.LU.128 R24, [R1+0x2dc0] ;  /* 0x002dc00001187983 */ /* 0x002f280000300c00 */
[----:B--2---:R0:W-:Y:S04]  /*17010*/  STL.128 [R1+0x2ef0], R100 ;  /* 0x002ef06401007387 */ /* 0x0041e80000100c00 */
[----:B------:R1:W-:Y:S04]  /*17020*/  STL.128 [R1+0x2f00], R104 ;  /* 0x002f006801007387 */ /* 0x0003e80000100c00 */
[----:B------:R2:W-:Y:S04]  /*17030*/  STL.128 [R1+0x2f10], R108 ;  /* 0x002f106c01007387 */ /* 0x0005e80000100c00 */
[----:B0-----:R-:W4:Y:S04]  /*17040*/  LDL.LU.128 R100, [R1+0x2ef0] ;  /* 0x002ef00001647983 */ /* 0x001f280000300c00 */
[----:B-1----:R-:W4:Y:S04]  /*17050*/  LDL.LU.128 R104, [R1+0x2f00] ;  /* 0x002f000001687983 */ /* 0x002f280000300c00 */
[----:B--2---:R-:W2:Y:S04]  /*17060*/  LDL.LU.128 R108, [R1+0x2f10] ;  /* 0x002f1000016c7983 */ /* 0x004ea80000300c00 */
        /* <DEDUP_REMOVED lines=31> */
[----:B----4-:R4:W-:Y:S04]  /*17260*/  STL.128 [R1+0x2d80], R4 ;  /* 0x002d800401007387 */ /* 0x0109e80000100c00 */
[----:B0-----:R-:W3:Y:S04]  /*17270*/  LDL.LU R22, [R1+0x2db0] ;  /* 0x002db00001167983 */ /* 0x001ee80000300800 */
[----:B-1----:R-:W3:Y:S04]  /*17280*/  LDL.LU R20, [R1+0x2dac] ;  /* 0x002dac0001147983 */ /* 0x002ee80000300800 */
[----:B------:R-:W3:Y:S04]  /*17290*/  LDL.LU R18, [R1+0x2da8] ;  /* 0x002da80001127983 */ /* 0x000ee80000300800 */
[----:B------:R-:W3:Y:S04]  /*172a0*/  LDL.LU.64 R16, [R1+0x2da0] ;  /* 0x002da00001107983 */ /* 0x000ee80000300a00 */
[----:B------:R-:W3:Y:S04]  /*172b0*/  LDL.LU R14, [R1+0x2d9c] ;  /* 0x002d9c00010e7983 */ /* 0x000ee80000300800 */
[----:B----4-:R-:W4:Y:S04]  /*172c0*/  LDL.LU.128 R4, [R1+0x2d80] ;  /* 0x002d800001047983 */ /* 0x010f280000300c00 */
[----:B------:R0:W-:Y:S04]  /*172d0*/  STL [R1+0x3350], R224 ;  /* 0x003350e001007387 */ /* 0x0001e80000100800 */
        /* <DEDUP_REMOVED lines=15> */
[----:B------:R-:W-:Y:S04]  /*173d0*/  STL.128 [R1+0x350], R168 ;  /* 0x000350a801007387 */ /* 0x000fe80000100c00 */
[----:B------:R-:W-:Y:S04]  /*173e0*/  STL.128 [R1+0x360], R172 ;  /* 0x000360ac01007387 */ /* 0x000fe80000100c00 */
[----:B------:R1:W-:Y:S04]  /*173f0*/  STL.128 [R1+0x370], R176 ;  /* 0x000370b001007387 */ /* 0x0003e80000100c00 */
[----:B------:R1:W-:Y:S04]  /*17400*/  STL [R1+0x2d98], R11 ;  /* 0x002d980b01007387 */ /* 0x0003e80000100800 */
[----:B------:R1:W-:Y:S04]  /*17410*/  STL.64 [R1+0x2d90], R8 ;  /* 0x002d900801007387 */ /* 0x0003e80000100a00 */
[----:B0-----:R-:W4:Y:S04]  /*17420*/  LDL.LU R224, [R1+0x3350] ;  /* 0x0033500001e07983 */ /* 0x001f280000300800 */
        /* <DEDUP_REMOVED lines=18> */
[----:B------:R-:W4:Y:S04]  /*17550*/  LDL.LU R11, [R1+0x2d98] ;  /* 0x002d9800010b7983 */ /* 0x000f280000300800 */
[----:B------:R-:W4:Y:S04]  /*17560*/  LDL.LU.64 R8, [R1+0x2d90] ;  /* 0x002d900001087983 */ /* 0x000f280000300a00 */
        /* <DEDUP_REMOVED lines=24> */
[----:B0-----:R-:W4:Y:S04]  /*176f0*/  LDL.128 R116, [R1+0x5c0] ;  /* 0x0005c00001747983 */ /* 0x001f280000100c00 */
        /* <DEDUP_REMOVED lines=9> */
[----:B-1----:R-:W4:Y:S04]  /*17790*/  LDL.LU.128 R76, [R1+0x2ce0] ;  /* 0x002ce000014c7983 */ /* 0x002f280000300c00 */
[----:B--2---:R-:W2:Y:S04]  /*177a0*/  LDL.LU.128 R72, [R1+0x2cd0] ;  /* 0x002cd00001487983 */ /* 0x004ea80000300c00 */
        /* <DEDUP_REMOVED lines=10> */
[----:B------:R-:W3:Y:S04]  /*17850*/  LDL.LU.128 R28, [R1+0x2c20] ;  /* 0x002c2000011c7983 */ /* 0x000ee80000300c00 */
[----:B------:R-:W3:Y:S04]  /*17860*/  LDL.LU.128 R24, [R1+0x2c10] ;  /* 0x002c100001187983 */ /* 0x000ee80000300c00 */
[----:B------:R0:W-:Y:S04]  /*17870*/  STL.128 [R1+0x290], R120 ;  /* 0x0002907801007387 */ /* 0x0001e80000100c00 */
[----:B------:R1:W-:Y:S04]  /*17880*/  STL [R1+0x2c00], R22 ;  /* 0x002c001601007387 */ /* 0x0003e80000100800 */
[----:B------:R1:W-:Y:S04]  /*17890*/  STL [R1+0x2bfc], R20 ;  /* 0x002bfc1401007387 */ /* 0x0003e80000100800 */
[----:B------:R1:W-:Y:S04]  /*178a0*/  STL [R1+0x2bf8], R18 ;  /* 0x002bf81201007387 */ /* 0x0003e80000100800 */
[----:B0-----:R-:W3:Y:S04]  /*178b0*/  LDL.LU.128 R120, [R1+0x5d0] ;  /* 0x0005d00001787983 */ /* 0x001ee80000300c00 */
[----:B------:R0:W-:Y:S04]  /*178c0*/  STL.64 [R1+0x2bf0], R16 ;  /* 0x002bf01001007387 */ /* 0x0001e80000100a00 */
[----:B------:R0:W-:Y:S04]  /*178d0*/  STL [R1+0x2bec], R14 ;  /* 0x002bec0e01007387 */ /* 0x0001e80000100800 */
[----:B----4-:R4:W-:Y:S04]  /*178e0*/  STL.128 [R1+0x2bd0], R4 ;  /* 0x002bd00401007387 */ /* 0x0109e80000100c00 */
[----:B-1----:R-:W3:Y:S04]  /*178f0*/  LDL.LU R22, [R1+0x2c00] ;  /* 0x002c000001167983 */ /* 0x002ee80000300800 */
[----:B------:R-:W3:Y:S04]  /*17900*/  LDL.LU R20, [R1+0x2bfc] ;  /* 0x002bfc0001147983 */ /* 0x000ee80000300800 */
[----:B------:R-:W3:Y:S04]  /*17910*/  LDL.LU R18, [R1+0x2bf8] ;  /* 0x002bf80001127983 */ /* 0x000ee80000300800 */
[----:B0-----:R-:W3:Y:S04]  /*17920*/  LDL.LU.64 R16, [R1+0x2bf0] ;  /* 0x002bf00001107983 */ /* 0x001ee80000300a00 */
[----:B------:R-:W3:Y:S04]  /*17930*/  LDL.LU R14, [R1+0x2bec] ;  /* 0x002bec00010e7983 */ /* 0x000ee80000300800 */
[----:B----4-:R-:W4:Y:S04]  /*17940*/  LDL.LU.128 R4, [R1+0x2bd0] ;  /* 0x002bd00001047983 */ /* 0x010f280000300c00 */
[----:B------:R-:W4:Y:S04]  /*17950*/  LDL.LU R23, [R1+0x5c4] ;  /* 0x0005c40001177983 */ /* 0x000f280000300800 */
[----:B------:R-:W4:Y:S04]  /*17960*/  LDL.LU R21, [R1+0x5c8] ;  /* 0x0005c80001157983 */ /* 0x000f280000300800 */
[----:B------:R-:W4:Y:S04]  /*17970*/  LDL.LU R19, [R1+0x5cc] ;  /* 0x0005cc0001137983 */ /* 0x000f280000300800 */
[----:B------:R-:W-:Y:S04]  /*17980*/  STL.128 [R1+0x3b0], R116 ;  /* 0x0003b07401007387 */ /* 0x000fe80000100c00 */
        /* <DEDUP_REMOVED lines=11> */
[----:B--2---:R2:W-:Y:S04]  /*17a40*/  STL.128 [R1+0x2b10], R72 ;  /* 0x002b104801007387 */ /* 0x0045e80000100c00 */
        /* <DEDUP_REMOVED lines=33> */
[----:B---3--:R-:W2:Y:S04]  /*17c60*/  LDL.LU.128 R32, [R1+0x2a70] ;  /* 0x002a700001207983 */ /* 0x008ea80000300c00 */
[----:B------:R-:W2:Y:S04]  /*17c70*/  LDL.LU.128 R28, [R1+0x2a60] ;  /* 0x002a6000011c7983 */ /* 0x000ea80000300c00 */
[----:B------:R-:W2:Y:S01]  /*17c80*/  LDL.LU.128 R24, [R1+0x2a50] ;  /* 0x002a500001187983 */ /* 0x000ea20000300c00 */
[----:B------:R-:W-:Y:S01]  /*17c90*/  R2UR UR6, R10 ;  /* 0x000000000a0672ca */ /* 0x000fe200000e0000 */
[----:B------:R-:W-:-:S02]  /*17ca0*/  IMAD.MOV.U32 R15, RZ, RZ, R120 ;  /* 0x000000ffff0f7224 */ /* 0x000fc400078e0078 */
[----:B------:R-:W-:Y:S02]  /*17cb0*/  IMAD.MOV.U32 R13, RZ, RZ, R121 ;  /* 0x000000ffff0d7224 */ /* 0x000fe400078e0079 */
[----:B------:R-:W-:Y:S02]  /*17cc0*/  IMAD.MOV.U32 R12, RZ, RZ, R122 ;  /* 0x000000ffff0c7224 */ /* 0x000fe400078e007a */
[----:B------:R-:W-:Y:S01]  /*17cd0*/  IMAD.MOV.U32 R10, RZ, RZ, R123 ;  /* 0x000000ffff0a7224 */ /* 0x000fe200078e007b */
[----:B------:R0:W-:Y:S01]  /*17ce0*/  STL.128 [R1+0x2a0], R124 ;  /* 0x0002a07c01007387 */ /* 0x0001e20000100c00 */
[----:B----4-:R-:W-:Y:S02]  /*17cf0*/  IMAD.MOV.U32 R117, RZ, RZ, R23 ;  /* 0x000000ffff757224 */ /* 0x010fe400078e0017 */
[----:B------:R-:W-:Y:S01]  /*17d00*/  IMAD.MOV.U32 R118, RZ, RZ, R21 ;  /* 0x000000ffff767224 */ /* 0x000fe200078e0015 */
[----:B------:R1:W-:Y:S01]  /*17d10*/  STL.128 [R1+0x2b0], R128 ;  /* 0x0002b08001007387 */ /* 0x0003e20000100c00 */
[----:B------:R-:W-:-:S03]  /*17d20*/  IMAD.MOV.U32 R119, RZ, RZ, R19 ;  /* 0x000000ffff777224 */ /* 0x000fc600078e0013 */
[----:B------:R3:W-:Y:S04]  /*17d30*/  STL.128 [R1+0x2c0], R132 ;  /* 0x0002c08401007387 */ /* 0x0007e80000100c00 */
[----:B------:R4:W-:Y:S04]  /*17d40*/  STL.128 [R1+0x2d0], R136 ;  /* 0x0002d08801007387 */ /* 0x0009e80000100c00 */
[----:B------:R-:W-:Y:S01]  /*17d50*/  STL.128 [R1+0x2e0], R140 ;  /* 0x0002e08c01007387 */ /* 0x000fe20000100c00 */
[----:B0-----:R-:W-:Y:S02]  /*17d60*/  IMAD.MOV.U32 R124, RZ, RZ, R224 ;  /* 0x000000ffff7c7224 */ /* 0x001fe400078e00e0 */
[----:B------:R-:W-:Y:S01]  /*17d70*/  IMAD.MOV.U32 R125, RZ, RZ, R223 ;  /* 0x000000ffff7d7224 */ /* 0x000fe200078e00df */
[----:B------:R-:W-:Y:S01]  /*17d80*/  STL.128 [R1+0x2f0], R144 ;  /* 0x0002f09001007387 */ /* 0x000fe20000100c00 */
[----:B------:R-:W-:-:S02]  /*17d90*/  IMAD.MOV.U32 R126, RZ, RZ, R222 ;  /* 0x000000ffff7e7224 */ /* 0x000fc400078e00de */
[----:B------:R-:W-:Y:S01]  /*17da0*/  IMAD.MOV.U32 R127, RZ, RZ, R221 ;  /* 0x000000ffff7f7224 */ /* 0x000fe200078e00dd */
[----:B------:R-:W-:Y:S01]  /*17db0*/  STL.128 [R1+0x300], R148 ;  /* 0x0003009401007387 */ /* 0x000fe20000100c00 */
[----:B-1----:R-:W-:Y:S02]  /*17dc0*/  IMAD.MOV.U32 R128, RZ, RZ, R220 ;  /* 0x000000ffff807224 */ /* 0x002fe400078e00dc */
[----:B------:R-:W-:Y:S01]  /*17dd0*/  IMAD.MOV.U32 R129, RZ, RZ, R219 ;  /* 0x000000ffff817224 */ /* 0x000fe200078e00db */
[----:B------:R0:W-:Y:S01]  /*17de0*/  STL.128 [R1+0x3c0], R120 ;  /* 0x0003c07801007387 */ /* 0x0001e20000100c00 */
[----:B------:R-:W-:Y:S02]  /*17df0*/  IMAD.MOV.U32 R130, RZ, RZ, R218 ;  /* 0x000000ffff827224 */ /* 0x000fe400078e00da */
[----:B------:R-:W-:Y:S02]  /*17e00*/  IMAD.MOV.U32 R131, RZ, RZ, R217 ;  /* 0x000000ffff837224 */ /* 0x000fe400078e00d9 */
[----:B---3--:R-:W-:-:S02]  /*17e10*/  IMAD.MOV.U32 R132, RZ, RZ, R216 ;  /* 0x000000ffff847224 */ /* 0x008fc400078e00d8 */
[----:B------:R-:W-:Y:S02]  /*17e20*/  IMAD.MOV.U32 R133, RZ, RZ, R181 ;  /* 0x000000ffff857224 */ /* 0x000fe400078e00b5 */
[----:B------:R-:W-:Y:S02]  /*17e30*/  IMAD.MOV.U32 R134, RZ, RZ, R180 ;  /* 0x000000ffff867224 */ /* 0x000fe400078e00b4 */
[----:B------:R-:W-:Y:S02]  /*17e40*/  IMAD.MOV.U32 R135, RZ, RZ, R179 ;  /* 0x000000ffff877224 */ /* 0x000fe400078e00b3 */
[----:B----4-:R-:W-:Y:S02]  /*17e50*/  IMAD.MOV.U32 R136, RZ, RZ, R178 ;  /* 0x000000ffff887224 */ /* 0x010fe400078e00b2 */
        /* <DEDUP_REMOVED lines=18> */
[----:B------:R-:W-:-:S06]  /*17f80*/  IMAD.MOV.U32 R151, RZ, RZ, R6 ;  /* 0x000000ffff977224 */ /* 0x000fcc00078e0006 */
[----:B--2---:R-:W-:-:S06]  /*17f90*/  WARPGROUP.ARRIVE ;  /* 0x00000000000079c5 */ /* 0x004fcc0000000000 */
[----:B------:R-:W-:Y:S03]  /*17fa0*/  HGMMA.64x256x16.F32 R24, R152, gdesc[UR4].tnspB, R24, gsb0 ;  /* 0x43e0000498187df0 */ /* 0x000fe60008000818 */
[----:B------:R-:W-:Y:S02]  /*17fb0*/  WARPGROUP.DEPBAR.LE gsb0, 0x0 ;  /* 0x00008000000079c5 */ /* 0x000fe40000010000 */
[----:B------:R0:W-:Y:S04]  /*17fc0*/  STL.128 [R1+0x2a00], R132 ;  /* 0x002a008401007387 */ /* 0x0001e80000100c00 */
[----:B------:R1:W-:Y:S01]  /*17fd0*/  STL.128 [R1+0x29f0], R128 ;  /* 0x0029f08001007387 */ /* 0x0003e20000100c00 */
[----:B0-----:R-:W-:-:S02]  /*17fe0*/  IMAD.MOV.U32 R132, RZ, RZ, R224 ;  /* 0x000000ffff847224 */ /* 0x001fc400078e00e0 */
[----:B------:R-:W-:Y:S02]  /*17ff0*/  IMAD.MOV.U32 R133, RZ, RZ, R223 ;  /* 0x000000ffff857224 */ /* 0x000fe400078e00df */
[----:B------:R-:W-:Y:S01]  /*18000*/  IMAD.MOV.U32 R134, RZ, RZ, R222 ;  /* 0x000000ffff867224 */ /* 0x000fe200078e00de */
[----:B-1----:R-:W2:Y:S01]  /*18010*/  LDL.LU.128 R128, [R1+0x29f0] ;  /* 0x0029f00001807983 */ /* 0x002ea20000300c00 */
[----:B------:R-:W-:-:S05]  /*18020*/  IMAD.MOV.U32 R135, RZ, RZ, R221 ;  /* 0x000000ffff877224 */ /* 0x000fca00078e00dd */
[----:B------:R0:W-:Y:S04]  /*18030*/  STL.128 [R1+0x3d0], R132 ;  /* 0x0003d08401007387 */ /* 0x0001e80000100c00 */
[----:B------:R1:W-:Y:S04]  /*18040*/  STL.128 [R1+0x29e0], R124 ;  /* 0x0029e07c01007387 */ /* 0x0003e80000100c00 */
[----:B------:R3:W-:Y:S04]  /*18050*/  STL.128 [R1+0x29d0], R120 ;  /* 0x0029d07801007387 */ /* 0x0007e80000100c00 */
[----:B------:R4:W-:Y:S04]  /*18060*/  STL.128 [R1+0x29c0], R116 ;  /* 0x0029c07401007387 */ /* 0x0009e80000100c00 */
[----:B0-----:R-:W2:Y:S04]  /*18070*/  LDL.LU.128 R132, [R1+0x2a00] ;  /* 0x002a000001847983 */ /* 0x001ea80000300c00 */
        /* <DEDUP_REMOVED lines=21> */
[----:B-1----:R-:W2:Y:S04]  /*181d0*/  LDL.LU.128 R124, [R1+0x29e0] ;  /* 0x0029e000017c7983 */ /* 0x002ea80000300c00 */
[----:B---3--:R-:W3:Y:S04]  /*181e0*/  LDL.LU.128 R120, [R1+0x29d0] ;  /* 0x0029d00001787983 */ /* 0x008ee80000300c00 */
[----:B----4-:R-:W4:Y:S04]  /*181f0*/  LDL.LU.128 R116, [R1+0x29c0] ;  /* 0x0029c00001747983 */ /* 0x010f280000300c00 */
[----:B0-----:R-:W4:Y:S04]  /*18200*/  LDL.LU.128 R112, [R1+0x29b0] ;  /* 0x0029b00001707983 */ /* 0x001f280000300c00 */
        /* <DEDUP_REMOVED lines=20> */
[----:B------:R0:W-:Y:S04]  /*18350*/  STL.128 [R1+0x2a30], R144 ;  /* 0x002a309001007387 */ /* 0x0001e80000100c00 */
[----:B------:R1:W-:Y:S01]  /*18360*/  STL.128 [R1+0x2a20], R140 ;  /* 0x002a208c01007387 */ /* 0x0003e20000100c00 */
[----:B0-----:R-:W-:-:S02]  /*18370*/  IMAD.MOV.U32 R144, RZ, RZ, R178 ;  /* 0x000000ffff907224 */ /* 0x001fc400078e00b2 */
[-CC-:B------:R-:W-:Y:S01]  /*18380*/  FFMA.FTZ R178, R164, R0.reuse, -R4.reuse ;  /* 0x00000000a4b27223 */ /* 0x180fe20000010804 */
[----:B------:R-:W-:Y:S02]  /*18390*/  IMAD.MOV.U32 R145, RZ, RZ, R177 ;  /* 0x000000ffff917224 */ /* 0x000fe400078e00b1 */
[-CC-:B------:R-:W-:Y:S01]  /*183a0*/  FFMA.FTZ R177, R161, R0.reuse, -R4.reuse ;  /* 0x00000000a1b17223 */ /* 0x180fe20000010804 */
[----:B-1----:R-:W-:Y:S02]  /*183b0*/  IMAD.MOV.U32 R143, RZ, RZ, R179 ;  /* 0x000000ffff8f7224 */ /* 0x002fe400078e00b3 */
[-C--:B------:R-:W-:Y:S01]  /*183c0*/  FFMA.FTZ R179, R165, R0.reuse, -R4 ;  /* 0x00000000a5b37223 */ /* 0x080fe20000010804 */
[----:B------:R-:W-:Y:S02]  /*183d0*/  IMAD.MOV.U32 R146, RZ, RZ, R176 ;  /* 0x000000ffff927224 */ /* 0x000fe400078e00b0 */
[----:B------:R-:W-:Y:S01]  /*183e0*/  FFMA.FTZ R176, R160, R0, -R4 ;  /* 0x00000000a0b07223 */ /* 0x000fe20000010804 */
[----:B------:R-:W-:Y:S08]  /*183f0*/  MUFU.EX2 R178, R178 ;  /* 0x000000b200b27308 */ /* 0x000ff00000000800 */
[----:B------:R-:W-:Y:S08]  /*18400*/  MUFU.EX2 R179, R179 ;  /* 0x000000b300b37308 */ /* 0x000ff00000000800 */
[----:B------:R-:W-:Y:S08]  /*18410*/  MUFU.EX2 R177, R177 ;  /* 0x000000b100b17308 */ /* 0x000ff00000000800 */
[----:B------:R-:W0:Y:S01]  /*18420*/  MUFU.EX2 R176, R176 ;  /* 0x000000b000b07308 */ /* 0x000e220000000800 */
[----:B------:R1:W-:Y:S01]  /*18430*/  STL.128 [R1+0x2a40], R148 ;  /* 0x002a409401007387 */ /* 0x0003e20000100c00 */
[----:B------:R-:W-:-:S02]  /*18440*/  IMAD.MOV.U32 R140, RZ, RZ, R216 ;  /* 0x000000ffff8c7224 */ /* 0x000fc400078e00d8 */
[----:B------:R-:W-:Y:S01]  /*18450*/  IMAD.MOV.U32 R141, RZ, RZ, R181 ;  /* 0x000000ffff8d7224 */ /* 0x000fe200078e00b5 */
[----:B------:R0:W-:Y:S01]  /*18460*/  STL.128 [R1+0x2a10], R136 ;  /* 0x002a108801007387 */ /* 0x0001e20000100c00 */
[----:B------:R-:W-:Y:S02]  /*18470*/  IMAD.MOV.U32 R142, RZ, RZ, R180 ;  /* 0x000000ffff8e7224 */ /* 0x000fe400078e00b4 */
[----:B------:R-:W-:Y:S02]  /*18480*/  IMAD.MOV.U32 R147, RZ, RZ, R171 ;  /* 0x000000ffff937224 */ /* 0x000fe400078e00ab */
[----:B------:R-:W-:Y:S02]  /*18490*/  IMAD.MOV.U32 R221, RZ, RZ, R26 ;  /* 0x000000ffffdd7224 */ /* 0x000fe400078e001a */
[----:B------:R-:W-:Y:S02]  /*184a0*/  IMAD.MOV.U32 R222, RZ, RZ, R25 ;  /* 0x000000ffffde7224 */ /* 0x000fe400078e0019 */
[----:B-1----:R-:W-:-:S02]  /*184b0*/  IMAD.MOV.U32 R148, RZ, RZ, R159 ;  /* 0x000000ffff947224 */ /* 0x002fc400078e009f */
[----:B------:R-:W-:Y:S02]  /*184c0*/  IMAD.MOV.U32 R149, RZ, RZ, R158 ;  /* 0x000000ffff957224 */ /* 0x000fe400078e009e */
[----:B0-----:R-:W-:Y:S02]  /*184d0*/  IMAD.MOV.U32 R136, RZ, RZ, R220 ;  /* 0x000000ffff887224 */ /* 0x001fe400078e00dc */
[----:B------:R-:W-:Y:S02]  /*184e0*/  IMAD.MOV.U32 R137, RZ, RZ, R219 ;  /* 0x000000ffff897224 */ /* 0x000fe400078e00db */
[----:B------:R-:W-:Y:S02]  /*184f0*/  IMAD.MOV.U32 R138, RZ, RZ, R218 ;  /* 0x000000ffff8a7224 */ /* 0x000fe400078e00da */
[----:B------:R-:W-:Y:S02]  /*18500*/  IMAD.MOV.U32 R139, RZ, RZ, R217 ;  /* 0x000000ffff8b7224 */ /* 0x000fe400078e00d9 */
[----:B------:R-:W-:-:S02]  /*18510*/  IMAD.MOV.U32 R150, RZ, RZ, R157 ;  /* 0x000000ffff967224 */ /* 0x000fc400078e009d */
[----:B------:R-:W-:Y:S02]  /*18520*/  IMAD.MOV.U32 R151, RZ, RZ, R156 ;  /* 0x000000ffff977224 */ /* 0x000fe400078e009c */
[----:B------:R-:W-:Y:S01]  /*18530*/  IMAD.MOV.U32 R220, RZ, RZ, R27 ;  /* 0x000000ffffdc7224 */ /* 0x000fe200078e001b */
[----:B------:R0:W-:Y:S01]  /*18540*/  STL [R1+0x2be8], R11 ;  /* 0x002be80b01007387 */ /* 0x0001e20000100800 */
[----:B------:R-:W-:-:S03]  /*18550*/  FFMA.FTZ R165, R183, R0, -R166 ;  /* 0x00000000b7a57223 */ /* 0x000fc600000108a6 */
[----:B------:R1:W-:Y:S01]  /*18560*/  STL.64 [R1+0x2be0], R8 ;  /* 0x002be00801007387 */ /* 0x0003e20000100a00 */
[----:B------:R-:W-:-:S03]  /*18570*/  FFMA.FTZ R164, R182, R0, -R166 ;  /* 0x00000000b6a47223 */ /* 0x000fc600000108a6 */
[----:B------:R-:W-:Y:S01]  /*18580*/  STL.128 [R1+0x3e0], R136 ;  /* 0x0003e08801007387 */ /* 0x000fe20000100c00 */
[----:B--2---:R-:W-:Y:S02]  /*18590*/  IMAD.MOV.U32 R216, RZ, RZ, R131 ;  /* 0x000000ffffd87224 */ /* 0x004fe400078e0083 */
[----:B------:R-:W-:Y:S02]  /*185a0*/  IMAD.MOV.U32 R217, RZ, RZ, R130 ;  /* 0x000000ffffd97224 */ /* 0x000fe400078e0082 */
[----:B------:R-:W-:Y:S02]  /*185b0*/  IMAD.MOV.U32 R218, RZ, RZ, R129 ;  /* 0x000000ffffda7224 */ /* 0x000fe400078e0081 */
[----:B------:R-:W-:Y:S01]  /*185c0*/  IMAD.MOV.U32 R219, RZ, RZ, R128 ;  /* 0x000000ffffdb7224 */ /* 0x000fe200078e0080 */
[----:B------:R-:W-:Y:S04]  /*185d0*/  STL.128 [R1+0x3f0], R140 ;  /* 0x0003f08c01007387 */ /* 0x000fe80000100c00 */
[----:B------:R2:W-:Y:S04]  /*185e0*/  STL.128 [R1+0x400], R144 ;  /* 0x0004009001007387 */ /* 0x0005e80000100c00 */
[----:B------:R2:W-:Y:S04]  /*185f0*/  STL.128 [R1+0x410], R148 ;  /* 0x0004109401007387 */ /* 0x0005e80000100c00 */
[----:B0-----:R0:W4:Y:S01]  /*18600*/  LDL.LU R11, [R1+0x2be8] ;  /* 0x002be800010b7983 */ /* 0x0011220000300800 */
[----:B------:R-:W-:-:S03]  /*18610*/  IMAD.MOV.U32 R180, RZ, RZ, R133 ;  /* 0x000000ffffb47224 */ /* 0x000fc600078e0085 */
[----:B-1----:R-:W4:Y:S01]  /*18620*/  LDL.LU.64 R8, [R1+0x2be0] ;  /* 0x002be00001087983 */ /* 0x002f220000300a00 */
[----:B------:R-:W-:-:S03]  /*18630*/  IMAD.MOV.U32 R181, RZ, RZ, R132 ;  /* 0x000000ffffb57224 */ /* 0x000fc600078e0084 */
[----:B--2---:R-:W2:Y:S04]  /*18640*/  LDL.LU.128 R144, [R1+0x2a30] ;  /* 0x002a300001907983 */ /* 0x004ea80000300c00 */
[----:B------:R-:W2:Y:S04]  /*18650*/  LDL.LU.128 R148, [R1+0x2a40] ;  /* 0x002a400001947983 */ /* 0x000ea80000300c00 */
[----:B------:R-:W2:Y:S04]  /*18660*/  LDL.LU.128 R140, [R1+0x2a20] ;  /* 0x002a2000018c7983 */ /* 0x000ea80000300c00 */
[----:B------:R-:W2:Y:S04]  /*18670*/  LDL.LU.128 R136, [R1+0x2a10] ;  /* 0x002a100001887983 */ /* 0x000ea80000300c00 */
[----:B------:R-:W-:Y:S04]  /*18680*/  STL [R1+0x46c], R31 ;  /* 0x00046c1f01007387 */ /* 0x000fe80000100800 */
[----:B------:R-:W-:Y:S04]  /*18690*/  STL [R1+0x468], R30 ;  /* 0x0004681e01007387 */ /* 0x000fe80000100800 */
[----:B------:R-:W-:Y:S04]  /*186a0*/  STL [R1+0x464], R29 ;  /* 0x0004641d01007387 */ /* 0x000fe80000100800 */
[----:B------:R-:W-:Y:S04]  /*186b0*/  STL [R1+0x460], R28 ;  /* 0x0004601c01007387 */ /* 0x000fe80000100800 */
[----:B------:R-:W-:Y:S04]  /*186c0*/  STL [R1+0x2868], R222 ;  /* 0x002868de01007387 */ /* 0x000fe80000100800 */
[----:B------:R-:W-:Y:S04]  /*186d0*/  STL.64 [R1+0x2860], R220 ;  /* 0x002860dc01007387 */ /* 0x000fe80000100a00 */
        /* <DEDUP_REMOVED lines=9> */
[----:B------:R0:W-:Y:S04]  /*18770*/  STL.64 [R1+0x27c0], R180 ;  /* 0x0027c0b401007387 */ /* 0x0001e80000100a00 */
[----:B------:R-:W-:Y:S04]  /*18780*/  STL.128 [R1+0x27b0], R176 ;  /* 0x0027b0b001007387 */ /* 0x000fe80000100c00 */
        /* <DEDUP_REMOVED lines=96> */
[----:B------:R2:W-:Y:S04]  /*18d90*/  STL.128 [R1+0x27a0], R172 ;  /* 0x0027a0ac01007387 */ /* 0x0005e80000100c00 */
[----:B-1----:R-:W2:Y:S04]  /*18da0*/  LDL.LU.128 R184, [R1+0x27d0] ;  /* 0x0027d00001b87983 */ /* 0x002ea80000300c00 */
[----:B0-----:R-:W2:Y:S04]  /*18db0*/  LDL.128 R180, [R1+0x590] ;  /* 0x0005900001b47983 */ /* 0x001ea80000100c00 */
[----:B---3--:R-:W3:Y:S04]  /*18dc0*/  LDL.LU.128 R104, [R1+0x460] ;  /* 0x0004600001687983 */ /* 0x008ee80000300c00 */
[----:B----4-:R-:W4:Y:S04]  /*18dd0*/  LDL.LU R101, [R1+0x598] ;  /* 0x0005980001657983 */ /* 0x010f280000300800 */
[----:B------:R-:W4:Y:S01]  /*18de0*/  LDL.LU R100, [R1+0x594] ;  /* 0x0005940001647983 */ /* 0x000f220000300800 */
[-CC-:B------:R-:W-:Y:S01]  /*18df0*/  FFMA.FTZ R163, R163, R0.reuse, -R166.reuse ;  /* 0x00000000a3a37223 */ /* 0x180fe200000108a6 */
[----:B------:R-:W-:Y:S01]  /*18e00*/  FFMA.FTZ R162, R162, R0, -R166 ;  /* 0x00000000a2a27223 */ /* 0x000fe200000108a6 */
[----:B------:R-:W-:Y:S08]  /*18e10*/  MUFU.EX2 R165, R165 ;  /* 0x000000a500a57308 */ /* 0x000ff00000000800 */
[----:B------:R-:W0:Y:S01]  /*18e20*/  MUFU.EX2 R164, R164 ;  /* 0x000000a400a47308 */ /* 0x000e220000000800 */
[----:B------:R-:W-:Y:S01]  /*18e30*/  IMAD.MOV.U32 R156, RZ, RZ, R16 ;  /* 0x000000ffff9c7224 */ /* 0x000fe200078e0010 */
[----:B------:R-:W4:Y:S01]  /*18e40*/  LDL.LU.128 R112, [R1+0x480] ;  /* 0x0004800001707983 */ /* 0x000f220000300c00 */
[----:B------:R-:W-:-:S02]  /*18e50*/  IMAD.MOV.U32 R157, RZ, RZ, R14 ;  /* 0x000000ffff9d7224 */ /* 0x000fc400078e000e */
[----:B------:R-:W-:Y:S01]  /*18e60*/  IMAD.MOV.U32 R158, RZ, RZ, R7 ;  /* 0x000000ffff9e7224 */ /* 0x000fe200078e0007 */
[----:B--2---:R-:W2:Y:S02]  /*18e70*/  LDL.LU.128 R172, [R1+0x570] ;  /* 0x0005700001ac7983 */ /* 0x004ea40000300c00 */
[----:B------:R-:W-:Y:S01]  /*18e80*/  MUFU.EX2 R163, R163 ;  /* 0x000000a300a37308 */ /* 0x000fe20000000800 */
[----:B------:R-:W-:Y:S01]  /*18e90*/  IMAD.MOV.U32 R159, RZ, RZ, R6 ;  /* 0x000000ffff9f7224 */ /* 0x000fe200078e0006 */
[----:B------:R-:W2:Y:S01]  /*18ea0*/  LDL.LU.128 R108, [R1+0x470] ;  /* 0x00047000016c7983 */ /* 0x000ea20000300c00 */
[----:B------:R-:W-:Y:S02]  /*18eb0*/  IMAD.MOV.U32 R152, RZ, RZ, R22 ;  /* 0x000000ffff987224 */ /* 0x000fe400078e0016 */
[----:B------:R-:W-:Y:S01]  /*18ec0*/  IMAD.MOV.U32 R153, RZ, RZ, R20 ;  /* 0x000000ffff997224 */ /* 0x000fe200078e0014 */
[----:B------:R-:W2:Y:S02]  /*18ed0*/  LDL.LU R99, [R1+0x590] ;  /* 0x0005900001637983 */ /* 0x000ea40000300800 */
[----:B------:R-:W1:Y:S01]  /*18ee0*/  MUFU.EX2 R162, R162 ;  /* 0x000000a200a27308 */ /* 0x000e620000000800 */
[----:B------:R-:W-:-:S02]  /*18ef0*/  IMAD.MOV.U32 R154, RZ, RZ, R18 ;  /* 0x000000ffff9a7224 */ /* 0x000fc400078e0012 */
[----:B------:R-:W-:Y:S01]  /*18f00*/  IMAD.MOV.U32 R155, RZ, RZ, R17 ;  /* 0x000000ffff9b7224 */ /* 0x000fe200078e0011 */
[----:B------:R1:W-:Y:S01]  /*18f10*/  STL.128 [R1+0x430], R156 ;  /* 0x0004309c01007387 */ /* 0x0003e20000100c00 */
[----:B------:R-:W-:Y:S02]  /*18f20*/  IMAD.MOV.U32 R171, RZ, RZ, R134 ;  /* 0x000000ffffab7224 */ /* 0x000fe400078e0086 */
[----:B------:R-:W-:Y:S01]  /*18f30*/  VIADD R10, R8, 0x180 ;  /* 0x00000180080a7836 */ /* 0x000fe20000000000 */
[----:B------:R1:W-:Y:S01]  /*18f40*/  STL.128 [R1+0x420], R152 ;  /* 0x0004209801007387 */ /* 0x0003e20000100c00 */
[----:B------:R-:W-:-:S03]  /*18f50*/  IMAD.MOV.U32 R6, RZ, RZ, R24 ;  /* 0x000000ffff067224 */ /* 0x000fc600078e0018 */
[----:B------:R1:W-:Y:S01]  /*18f60*/  STL.128 [R1+0x2790], R168 ;  /* 0x002790a801007387 */ /* 0x0003e20000100c00 */
[----:B------:R-:W-:-:S03]  /*18f70*/  R2UR UR6, R10 ;  /* 0x000000000a0672ca */ /* 0x000fc600000e0000 */
[----:B0-----:R0:W-:Y:S01]  /*18f80*/  STL.128 [R1+0x2780], R164 ;  /* 0x002780a401007387 */ /* 0x0011e20000100c00 */
[----:B-1----:R-:W-:-:S03]  /*18f90*/  IMAD.MOV.U32 R156, RZ, RZ, R138 ;  /* 0x000000ffff9c7224 */ /* 0x002fc600078e008a */
[----:B------:R-:W2:Y:S01]  /*18fa0*/  LDL.LU.128 R128, [R1+0x4c0] ;  /* 0x0004c00001807983 */ /* 0x000ea20000300c00 */
[----:B------:R-:W-:Y:S02]  /*18fb0*/  IMAD.MOV.U32 R157, RZ, RZ, R137 ;  /* 0x000000ffff9d7224 */ /* 0x000fe400078e0089 */
[----:B------:R-:W-:Y:S01]  /*18fc0*/  IMAD.MOV.U32 R158, RZ, RZ, R136 ;  /* 0x000000ffff9e7224 */ /* 0x000fe200078e0088 */
[----:B------:R-:W-:Y:S01]  /*18fd0*/  F2FP.F16.F32.PACK_AB R152, R178, R179 ;  /* 0x000000b3b298723e */ /* 0x000fe200000000ff */
[----:B------:R-:W-:Y:S01]  /*18fe0*/  IMAD.MOV.U32 R159, RZ, RZ, R135 ;  /* 0x000000ffff9f7224 */ /* 0x000fe200078e0087 */
[----:B------:R-:W-:Y:S01]  /*18ff0*/  F2FP.F16.F32.PACK_AB R153, R164, R165 ;  /* 0x000000a5a499723e */ /* 0x000fe200000000ff */
[----:B------:R-:W2:Y:S01]  /*19000*/  LDL.LU.128 R168, [R1+0x560] ;  /* 0x0005600001a87983 */ /* 0x000ea20000300c00 */
[----:B------:R-:W-:Y:S02]  /*19010*/  F2FP.F16.F32.PACK_AB R154, R176, R177 ;  /* 0x000000b1b09a723e */ /* 0x000fe400000000ff */
[----:B------:R-:W-:Y:S01]  /*19020*/  F2FP.F16.F32.PACK_AB R155, R162, R163 ;  /* 0x000000a3a29b723e */ /* 0x000fe200000000ff */
[----:B------:R-:W2:Y:S01]  /*19030*/  LDL.LU.128 R176, [R1+0x580] ;  /* 0x0005800001b07983 */ /* 0x000ea20000300c00 */
[----:B------:R-:W-:-:S03]  /*19040*/  IMAD.MOV.U32 R7, RZ, RZ, R151 ;  /* 0x000000ffff077224 */ /* 0x000fc600078e0097 */
[----:B------:R1:W-:Y:S01]  /*19050*/  STL.64 [R1+0x2770], R162 ;  /* 0x002770a201007387 */ /* 0x0003e20000100a00 */
[----:B------:R-:W-:-:S03]  /*19060*/  IMAD.MOV.U32 R12, RZ, RZ, R150 ;  /* 0x000000ffff0c7224 */ /* 0x000fc600078e0096 */
[----:B------:R1:W-:Y:S01]  /*19070*/  STL.128 [R1+0x2760], R156 ;  /* 0x0027609c01007387 */ /* 0x0003e20000100c00 */
[----:B------:R-:W-:-:S03]  /*19080*/  IMAD.MOV.U32 R13, RZ, RZ, R149 ;  /* 0x000000ffff0d7224 */ /* 0x000fc600078e0095 */
[----:B0-----:R-:W2:Y:S01]  /*19090*/  LDL.LU.128 R164, [R1+0x550] ;  /* 0x0005500001a47983 */ /* 0x001ea20000300c00 */
[----:B------:R-:W-:-:S03]  /*190a0*/  IMAD.MOV.U32 R14, RZ, RZ, R148 ;  /* 0x000000ffff0e7224 */ /* 0x000fc600078e0094 */
[----:B------:R0:W-:Y:S01]  /*190b0*/  STL.128 [R1+0x2750], R152 ;  /* 0x0027509801007387 */ /* 0x0001e20000100c00 */
[----:B------:R-:W-:-:S03]  /*190c0*/  IMAD.MOV.U32 R15, RZ, RZ, R147 ;  /* 0x000000ffff0f7224 */ /* 0x000fc600078e0093 */
[----:B-1----:R-:W2:Y:S01]  /*190d0*/  LDL.LU.128 R160, [R1+0x540] ;  /* 0x0005400001a07983 */ /* 0x002ea20000300c00 */
[----:B------:R-:W-:-:S03]  /*190e0*/  IMAD.MOV.U32 R16, RZ, RZ, R146 ;  /* 0x000000ffff107224 */ /* 0x000fc600078e0092 */
[----:B------:R-:W2:Y:S01]  /*190f0*/  LDL.LU.128 R156, [R1+0x530] ;  /* 0x00053000019c7983 */ /* 0x000ea20000300c00 */
[----:B------:R-:W-:Y:S02]  /*19100*/  IMAD.MOV.U32 R17, RZ, RZ, R145 ;  /* 0x000000ffff117224 */ /* 0x000fe400078e0091 */
[----:B------:R-:W-:Y:S01]  /*19110*/  IMAD.MOV.U32 R18, RZ, RZ, R144 ;  /* 0x000000ffff127224 */ /* 0x000fe200078e0090 */
[----:B------:R-:W2:Y:S01]  /*19120*/  LDL.LU.128 R148, [R1+0x510] ;  /* 0x0005100001947983 */ /* 0x000ea20000300c00 */
[----:B------:R-:W-:-:S03]  /*19130*/  IMAD.MOV.U32 R19, RZ, RZ, R143 ;  /* 0x000000ffff137224 */ /* 0x000fc600078e008f */
[----:B0-----:R-:W2:Y:S01]  /*19140*/  LDL.LU.128 R152, [R1+0x520] ;  /* 0x0005200001987983 */ /* 0x001ea20000300c00 */
[----:B------:R-:W-:Y:S02]  /*19150*/  IMAD.MOV.U32 R20, RZ, RZ, R142 ;  /* 0x000000ffff147224 */ /* 0x000fe400078e008e */
[----:B------:R-:W-:Y:S01]  /*19160*/  IMAD.MOV.U32 R21, RZ, RZ, R141 ;  /* 0x000000ffff157224 */ /* 0x000fe200078e008d */
[----:B------:R-:W2:Y:S01]  /*19170*/  LDL.LU.128 R144, [R1+0x500] ;  /* 0x0005000001907983 */ /* 0x000ea20000300c00 */
[----:B------:R-:W-:Y:S02]  /*19180*/  IMAD.MOV.U32 R22, RZ, RZ, R140 ;  /* 0x000000ffff167224 */ /* 0x000fe400078e008c */
[----:B------:R-:W-:Y:S01]  /*19190*/  IMAD.MOV.U32 R23, RZ, RZ, R139 ;  /* 0x000000ffff177224 */ /* 0x000fe200078e008b */
[----:B------:R-:W2:Y:S04]  /*191a0*/  LDL.LU.128 R140, [R1+0x4f0] ;  /* 0x0004f000018c7983 */ /* 0x000ea80000300c00 */
[----:B------:R-:W2:Y:S04]  /*191b0*/  LDL.LU.128 R136, [R1+0x4e0] ;  /* 0x0004e00001887983 */ /* 0x000ea80000300c00 */
[----:B------:R-:W2:Y:S04]  /*191c0*/  LDL.LU.128 R132, [R1+0x4d0] ;  /* 0x0004d00001847983 */ /* 0x000ea80000300c00 */
[----:B------:R-:W2:Y:S04]  /*191d0*/  LDL.LU.128 R124, [R1+0x4b0] ;  /* 0x0004b000017c7983 */ /* 0x000ea80000300c00 */
[----:B------:R-:W2:Y:S04]  /*191e0*/  LDL.LU.128 R116, [R1+0x490] ;  /* 0x0004900001747983 */ /* 0x000ea80000300c00 */
[----:B------:R-:W2:Y:S01]  /*191f0*/  LDL.LU.128 R120, [R1+0x4a0] ;  /* 0x0004a00001787983 */ /* 0x000ea20000300c00 */
[----:B------:R-:W-:-:S03]  /*19200*/  IMAD.MOV.U32 R11, RZ, RZ, R9 ;  /* 0x000000ffff0b7224 */ /* 0x000fc600078e0009 */
[----:B------:R-:W2:Y:S04]  /*19210*/  LDL.LU R222, [R1+0x2868] ;  /* 0x0028680001de7983 */ /* 0x000ea80000300800 */
        /* <DEDUP_REMOVED lines=9> */
[----:B------:R0:W-:Y:S01]  /*192b0*/  STL.128 [R1+0x26b0], R184 ;  /* 0x0026b0b801007387 */ /* 0x0001e20000100c00 */
[----:B------:R-:W-:-:S03]  /*192c0*/  IMAD.MOV.U32 R102, RZ, RZ, R183 ;  /* 0x000000ffff667224 */ /* 0x000fc600078e00b7 */
[----:B---3--:R1:W-:Y:S01]  /*192d0*/  STL.128 [R1+0x250], R104 ;  /* 0x0002506801007387 */ /* 0x0083e20000100c00 */
[----:B------:R-:W-:Y:S02]  /*192e0*/  IMAD.MOV.U32 R24, RZ, RZ, R105 ;  /* 0x000000ffff187224 */ /* 0x000fe400078e0069 */
[----:B------:R-:W-:Y:S01]  /*192f0*/  IMAD.MOV.U32 R10, RZ, RZ, R104 ;  /* 0x000000ffff0a7224 */ /* 0x000fe200078e0068 */
[----:B0-----:R-:W3:Y:S04]  /*19300*/  LDL.128 R184, [R1+0x5a0] ;  /* 0x0005a00001b87983 */ /* 0x001ee80000100c00 */
[----:B------:R0:W-:Y:S04]  /*19310*/  STL [R1+0x2628], R102 ;  /* 0x0026286601007387 */ /* 0x0001e80000100800 */
[----:B----4-:R4:W-:Y:S04]  /*19320*/  STL.64 [R1+0x2620], R100 ;  /* 0x0026206401007387 */ /* 0x0109e80000100a00 */
[----:B-1----:R-:W3:Y:S04]  /*19330*/  LDL.LU R105, [R1+0x5a8] ;  /* 0x0005a80001697983 */ /* 0x002ee80000300800 */
[----:B------:R-:W3:Y:S04]  /*19340*/  LDL.LU R104, [R1+0x5a4] ;  /* 0x0005a40001687983 */ /* 0x000ee80000300800 */
[----:B0-----:R-:W3:Y:S04]  /*19350*/  LDL.LU R102, [R1+0x2628] ;  /* 0x0026280001667983 */ /* 0x001ee80000300800 */
[----:B----4-:R-:W4:Y:S04]  /*19360*/  LDL.LU.64 R100, [R1+0x2620] ;  /* 0x0026200001647983 */ /* 0x010f280000300a00 */
[----:B------:R-:W4:Y:S01]  /*19370*/  LDL.LU R103, [R1+0x5a0] ;  /* 0x0005a00001677983 */ /* 0x000f220000300800 */
[----:B------:R-:W-:-:S02]  /*19380*/  IMAD.MOV.U32 R25, RZ, RZ, R106 ;  /* 0x000000ffff197224 */ /* 0x000fc400078e006a */
[----:B------:R-:W-:Y:S01]  /*19390*/  IMAD.MOV.U32 R34, RZ, RZ, R115 ;  /* 0x000000ffff227224 */ /* 0x000fe200078e0073 */
[----:B------:R0:W-:Y:S01]  /*193a0*/  STL.128 [R1+0x270], R112 ;  /* 0x0002707001007387 */ /* 0x0001e20000100c00 */
[----:B------:R-:W-:Y:S02]  /*193b0*/  IMAD.MOV.U32 R33, RZ, RZ, R114 ;  /* 0x000000ffff217224 */ /* 0x000fe400078e0072 */
[----:B------:R-:W-:Y:S02]  /*193c0*/  IMAD.MOV.U32 R32, RZ, RZ, R113 ;  /* 0x000000ffff207224 */ /* 0x000fe400078e0071 */
[----:B------:R-:W-:Y:S02]  /*193d0*/  IMAD.MOV.U32 R31, RZ, RZ, R112 ;  /* 0x000000ffff1f7224 */ /* 0x000fe400078e0070 */
[----:B--2---:R-:W-:Y:S02]  /*193e0*/  IMAD.MOV.U32 R94, RZ, RZ, R175 ;  /* 0x000000ffff5e7224 */ /* 0x004fe400078e00af */
[----:B------:R-:W-:-:S02]  /*193f0*/  IMAD.MOV.U32 R93, RZ, RZ, R174 ;  /* 0x000000ffff5d7224 */ /* 0x000fc400078e00ae */
[----:B------:R-:W-:Y:S01]  /*19400*/  IMAD.MOV.U32 R92, RZ, RZ, R173 ;  /* 0x000000ffff5c7224 */ /* 0x000fe200078e00ad */
[----:B------:R1:W-:Y:S01]  /*19410*/  STL.128 [R1+0x260], R108 ;  /* 0x0002606c01007387 */ /* 0x0003e20000100c00 */
[----:B------:R-:W-:-:S03]  /*19420*/  IMAD.MOV.U32 R91, RZ, RZ, R172 ;  /* 0x000000ffff5b7224 */ /* 0x000fc600078e00ac */
[----:B0-----:R-:W2:Y:S01]  /*19430*/  LDL.128 R112, [R1+0x5b0] ;  /* 0x0005b00001707983 */ /* 0x001ea20000100c00 */
[----:B------:R-:W-:Y:S02]  /*19440*/  IMAD.MOV.U32 R28, RZ, RZ, R109 ;  /* 0x000000ffff1c7224 */ /* 0x000fe400078e006d */
[----:B------:R-:W-:Y:S02]  /*19450*/  IMAD.MOV.U32 R27, RZ, RZ, R108 ;  /* 0x000000ffff1b7224 */ /* 0x000fe400078e006c */
[----:B------:R-:W-:Y:S02]  /*19460*/  IMAD.MOV.U32 R26, RZ, RZ, R107 ;  /* 0x000000ffff1a7224 */ /* 0x000fe400078e006b */
[----:B------:R-:W-:Y:S01]  /*19470*/  IMAD.MOV.U32 R90, RZ, RZ, R171 ;  /* 0x000000ffff5a7224 */ /* 0x000fe200078e00ab */
[----:B------:R-:W2:Y:S01]  /*19480*/  LDL.LU R107, [R1+0x5b0] ;  /* 0x0005b000016b7983 */ /* 0x000ea20000300800 */
[----:B------:R-:W-:Y:S02]  /*19490*/  IMAD.MOV.U32 R89, RZ, RZ, R170 ;  /* 0x000000ffff597224 */ /* 0x000fe400078e00aa */
[----:B------:R-:W-:Y:S01]  /*194a0*/  IMAD.MOV.U32 R98, RZ, RZ, R179 ;  /* 0x000000ffff627224 */ /* 0x000fe200078e00b3 */
[----:B-1----:R-:W2:Y:S01]  /*194b0*/  LDL.LU R109, [R1+0x5b8] ;  /* 0x0005b800016d7983 */ /* 0x002ea20000300800 */
[----:B------:R-:W-:-:S02]  /*194c0*/  IMAD.MOV.U32 R97, RZ, RZ, R178 ;  /* 0x000000ffff617224 */ /* 0x000fc400078e00b2 */
[----:B------:R-:W-:Y:S01]  /*194d0*/  IMAD.MOV.U32 R96, RZ, RZ, R177 ;  /* 0x000000ffff607224 */ /* 0x000fe200078e00b1 */
[----:B------:R-:W2:Y:S01]  /*194e0*/  LDL.LU R108, [R1+0x5b4] ;  /* 0x0005b400016c7983 */ /* 0x000ea20000300800 */
[----:B------:R-:W-:Y:S02]  /*194f0*/  IMAD.MOV.U32 R95, RZ, RZ, R176 ;  /* 0x000000ffff5f7224 */ /* 0x000fe400078e00b0 */
[----:B------:R-:W-:Y:S02]  /*19500*/  IMAD.MOV.U32 R88, RZ, RZ, R169 ;  /* 0x000000ffff587224 */ /* 0x000fe400078e00a9 */
[----:B------:R-:W-:Y:S02]  /*19510*/  IMAD.MOV.U32 R87, RZ, RZ, R168 ;  /* 0x000000ffff577224 */ /* 0x000fe400078e00a8 */
[----:B------:R-:W-:Y:S02]  /*19520*/  IMAD.MOV.U32 R86, RZ, RZ, R167 ;  /* 0x000000ffff567224 */ /* 0x000fe400078e00a7 */
[----:B------:R-:W-:-:S02]  /*19530*/  IMAD.MOV.U32 R85, RZ, RZ, R166 ;  /* 0x000000ffff557224 */ /* 0x000fc400078e00a6 */
[----:B------:R-:W-:Y:S01]  /*19540*/  IMAD.MOV.U32 R84, RZ, RZ, R165 ;  /* 0x000000ffff547224 */ /* 0x000fe200078e00a5 */
[----:B------:R0:W-:Y:S01]  /*19550*/  STL.128 [R1+0x25f0], R96 ;  /* 0x0025f06001007387 */ /* 0x0001e20000100c00 */
[----:B------:R-:W-:Y:S02]  /*19560*/  IMAD.MOV.U32 R83, RZ, RZ, R164 ;  /* 0x000000ffff537224 */ /* 0x000fe400078e00a4 */
[----:B------:R-:W-:Y:S02]  /*19570*/  IMAD.MOV.U32 R82, RZ, RZ, R163 ;  /* 0x000000ffff527224 */ /* 0x000fe400078e00a3 */
[----:B------:R-:W-:Y:S02]  /*19580*/  IMAD.MOV.U32 R81, RZ, RZ, R162 ;  /* 0x000000ffff517224 */ /* 0x000fe400078e00a2 */
[----:B------:R-:W-:Y:S02]  /*19590*/  IMAD.MOV.U32 R78, RZ, RZ, R159 ;  /* 0x000000ffff4e7224 */ /* 0x000fe400078e009f */
[----:B------:R-:W-:-:S02]  /*195a0*/  IMAD.MOV.U32 R77, RZ, RZ, R158 ;  /* 0x000000ffff4d7224 */ /* 0x000fc400078e009e */
[----:B------:R-:W-:Y:S02]  /*195b0*/  IMAD.MOV.U32 R76, RZ, RZ, R157 ;  /* 0x000000ffff4c7224 */ /* 0x000fe400078e009d */
[----:B------:R-:W-:Y:S02]  /*195c0*/  IMAD.MOV.U32 R80, RZ, RZ, R161 ;  /* 0x000000ffff507224 */ /* 0x000fe400078e00a1 */
[----:B------:R-:W-:Y:S01]  /*195d0*/  IMAD.MOV.U32 R79, RZ, RZ, R160 ;  /* 0x000000ffff4f7224 */ /* 0x000fe200078e00a0 */
[----:B------:R1:W-:Y:S01]  /*195e0*/  STL.128 [R1+0x25e0], R92 ;  /* 0x0025e05c01007387 */ /* 0x0003e20000100c00 */
[----:B------:R-:W-:Y:S02]  /*195f0*/  IMAD.MOV.U32 R74, RZ, RZ, R155 ;  /* 0x000000ffff4a7224 */ /* 0x000fe400078e009b */
[----:B------:R-:W-:Y:S01]  /*19600*/  IMAD.MOV.U32 R73, RZ, RZ, R154 ;  /* 0x000000ffff497224 */ /* 0x000fe200078e009a */
[----:B0-----:R-:W2:Y:S01]  /*19610*/  LDL.LU.128 R96, [R1+0x25f0] ;  /* 0x0025f00001607983 */ /* 0x001ea20000300c00 */
[----:B------:R-:W-:-:S02]  /*19620*/  IMAD.MOV.U32 R72, RZ, RZ, R153 ;  /* 0x000000ffff487224 */ /* 0x000fc400078e0099 */
[----:B------:R-:W-:Y:S01]  /*19630*/  IMAD.MOV.U32 R75, RZ, RZ, R156 ;  /* 0x000000ffff4b7224 */ /* 0x000fe200078e009c */
[----:B------:R0:W-:Y:S01]  /*19640*/  STL.128 [R1+0x25d0], R88 ;  /* 0x0025d05801007387 */ /* 0x0001e20000100c00 */
[----:B------:R-:W-:Y:S02]  /*19650*/  IMAD.MOV.U32 R70, RZ, RZ, R151 ;  /* 0x000000ffff467224 */ /* 0x000fe400078e0097 */
[----:B------:R-:W-:Y:S02]  /*19660*/  IMAD.MOV.U32 R69, RZ, RZ, R150 ;  /* 0x000000ffff457224 */ /* 0x000fe400078e0096 */
[----:B------:R-:W-:Y:S02]  /*19670*/  IMAD.MOV.U32 R68, RZ, RZ, R149 ;  /* 0x000000ffff447224 */ /* 0x000fe400078e0095 */
[----:B------:R-:W-:Y:S01]  /*19680*/  IMAD.MOV.U32 R71, RZ, RZ, R152 ;  /* 0x000000ffff477224 */ /* 0x000fe200078e0098 */
[----:B-1----:R-:W2:Y:S01]  /*19690*/  LDL.LU.128 R92, [R1+0x25e0] ;  /* 0x0025e000015c7983 */ /* 0x002ea20000300c00 */
[----:B------:R-:W-:-:S02]  /*196a0*/  IMAD.MOV.U32 R66, RZ, RZ, R147 ;  /* 0x000000ffff427224 */ /* 0x000fc400078e0093 */
[----:B------:R-:W-:Y:S01]  /*196b0*/  IMAD.MOV.U32 R65, RZ, RZ, R146 ;  /* 0x000000ffff417224 */ /* 0x000fe200078e0092 */
[----:B------:R1:W-:Y:S01]  /*196c0*/  STL.128 [R1+0x25c0], R84 ;  /* 0x0025c05401007387 */ /* 0x0003e20000100c00 */
[----:B------:R-:W-:Y:S02]  /*196d0*/  IMAD.MOV.U32 R64, RZ, RZ, R145 ;  /* 0x000000ffff407224 */ /* 0x000fe400078e0091 */
[----:B------:R-:W-:Y:S01]  /*196e0*/  IMAD.MOV.U32 R67, RZ, RZ, R148 ;  /* 0x000000ffff437224 */ /* 0x000fe200078e0094 */
[----:B0-----:R-:W2:Y:S01]  /*196f0*/  LDL.LU.128 R88, [R1+0x25d0] ;  /* 0x0025d00001587983 */ /* 0x001ea20000300c00 */
[----:B------:R-:W-:Y:S02]  /*19700*/  IMAD.MOV.U32 R58, RZ, RZ, R139 ;  /* 0x000000ffff3a7224 */ /* 0x000fe400078e008b */
[----:B------:R-:W-:Y:S01]  /*19710*/  IMAD.MOV.U32 R57, RZ, RZ, R138 ;  /* 0x000000ffff397224 */ /* 0x000fe200078e008a */
[----:B------:R0:W-:Y:S01]  /*19720*/  STL.128 [R1+0x25b0], R80 ;  /* 0x0025b05001007387 */ /* 0x0001e20000100c00 */
[----:B------:R-:W-:-:S02]  /*19730*/  IMAD.MOV.U32 R56, RZ, RZ, R137 ;  /* 0x000000ffff387224 */ /* 0x000fc400078e0089 */
[----:B------:R-:W-:Y:S01]  /*19740*/  IMAD.MOV.U32 R62, RZ, RZ, R143 ;  /* 0x000000ffff3e7224 */ /* 0x000fe200078e008f */
[----:B------:R0:W-:Y:S01]  /*19750*/  STL.128 [R1+0x25a0], R76 ;  /* 0x0025a04c01007387 */ /* 0x0001e20000100c00 */
[----:B------:R-:W-:Y:S02]  /*19760*/  IMAD.MOV.U32 R61, RZ, RZ, R142 ;  /* 0x000000ffff3d7224 */ /* 0x000fe400078e008e */
[----:B------:R-:W-:Y:S01]  /*19770*/  IMAD.MOV.U32 R60, RZ, RZ, R141 ;  /* 0x000000ffff3c7224 */ /* 0x000fe200078e008d */
[----:B-1----:R-:W2:Y:S01]  /*19780*/  LDL.LU.128 R84, [R1+0x25c0] ;  /* 0x0025c00001547983 */ /* 0x002ea20000300c00 */
[----:B------:R-:W-:Y:S02]  /*19790*/  IMAD.MOV.U32 R59, RZ, RZ, R140 ;  /* 0x000000ffff3b7224 */ /* 0x000fe400078e008c */
[----:B------:R-:W-:Y:S01]  /*197a0*/  IMAD.MOV.U32 R63, RZ, RZ, R144 ;  /* 0x000000ffff3f7224 */ /* 0x000fe200078e0090 */
[----:B------:R1:W-:Y:S01]  /*197b0*/  STL.128 [R1+0x2590], R72 ;  /* 0x0025904801007387 */ /* 0x0003e20000100c00 */
[----:B------:R-:W-:-:S02]  /*197c0*/  IMAD.MOV.U32 R54, RZ, RZ, R135 ;  /* 0x000000ffff367224 */ /* 0x000fc400078e0087 */
[----:B------:R-:W-:Y:S01]  /*197d0*/  IMAD.MOV.U32 R53, RZ, RZ, R134 ;  /* 0x000000ffff357224 */ /* 0x000fe200078e0086 */
[----:B0-----:R-:W2:Y:S01]  /*197e0*/  LDL.LU.128 R80, [R1+0x25b0] ;  /* 0x0025b00001507983 */ /* 0x001ea20000300c00 */
[----:B------:R-:W-:Y:S02]  /*197f0*/  IMAD.MOV.U32 R52, RZ, RZ, R133 ;  /* 0x000000ffff347224 */ /* 0x000fe400078e0085 */
[----:B------:R-:W-:Y:S01]  /*19800*/  IMAD.MOV.U32 R55, RZ, RZ, R136 ;  /* 0x000000ffff377224 */ /* 0x000fe200078e0088 */
[----:B------:R-:W2:Y:S01]  /*19810*/  LDL.LU.128 R76, [R1+0x25a0] ;  /* 0x0025a000014c7983 */ /* 0x000ea20000300c00 */
[----:B------:R-:W-:Y:S02]  /*19820*/  IMAD.MOV.U32 R50, RZ, RZ, R131 ;  /* 0x000000ffff327224 */ /* 0x000fe400078e0083 */
[----:B------:R-:W-:Y:S01]  /*19830*/  IMAD.MOV.U32 R49, RZ, RZ, R130 ;  /* 0x000000ffff317224 */ /* 0x000fe200078e0082 */
[----:B------:R0:W-:Y:S01]  /*19840*/  STL.128 [R1+0x2580], R68 ;  /* 0x0025804401007387 */ /* 0x0001e20000100c00 */
[----:B------:R-:W-:-:S02]  /*19850*/  IMAD.MOV.U32 R48, RZ, RZ, R129 ;  /* 0x000000ffff307224 */ /* 0x000fc400078e0081 */
[----:B------:R-:W-:Y:S01]  /*19860*/  IMAD.MOV.U32 R51, RZ, RZ, R132 ;  /* 0x000000ffff337224 */ /* 0x000fe200078e0084 */
[----:B-1----:R-:W2:Y:S01]  /*19870*/  LDL.LU.128 R72, [R1+0x2590] ;  /* 0x0025900001487983 */ /* 0x002ea20000300c00 */
[----:B------:R-:W-:Y:S02]  /*19880*/  IMAD.MOV.U32 R46, RZ, RZ, R127 ;  /* 0x000000ffff2e7224 */ /* 0x000fe400078e007f */
[----:B------:R-:W-:Y:S01]  /*19890*/  IMAD.MOV.U32 R45, RZ, RZ, R126 ;  /* 0x000000ffff2d7224 */ /* 0x000fe200078e007e */
[----:B------:R1:W-:Y:S01]  /*198a0*/  STL.128 [R1+0x2570], R64 ;  /* 0x0025704001007387 */ /* 0x0003e20000100c00 */
        /* <DEDUP_REMOVED lines=8> */
[----:B------:R0:W-:Y:S01]  /*19930*/  STL.128 [R1+0x2550], R56 ;  /* 0x0025503801007387 */ /* 0x0001e20000100c00 */
        /* <DEDUP_REMOVED lines=8> */
[----:B------:R-:W2:Y:S01]  /*199c0*/  LDL.LU.128 R60, [R1+0x2560] ;  /* 0x00256000013c7983 */ /* 0x000ea20000300c00 */
[----:B------:R-:W-:-:S03]  /*199d0*/  IMAD.MOV.U32 R29, RZ, RZ, R110 ;  /* 0x000000ffff1d7224 */ /* 0x000fc600078e006e */
[----:B0-----:R-:W2:Y:S04]  /*199e0*/  LDL.LU.128 R56, [R1+0x2550] ;  /* 0x0025500001387983 */ /* 0x001ea80000300c00 */
[----:B------:R0:W-:Y:S04]  /*199f0*/  STL.128 [R1+0x2530], R48 ;  /* 0x0025303001007387 */ /* 0x0001e80000100c00 */
[----:B-1----:R-:W2:Y:S04]  /*19a00*/  LDL.LU.128 R52, [R1+0x2540] ;  /* 0x0025400001347983 */ /* 0x002ea80000300c00 */
[----:B------:R1:W-:Y:S04]  /*19a10*/  STL.128 [R1+0x2520], R44 ;  /* 0x0025202c01007387 */ /* 0x0003e80000100c00 */
[----:B------:R1:W-:Y:S04]  /*19a20*/  STL.128 [R1+0x2510], R40 ;  /* 0x0025102801007387 */ /* 0x0003e80000100c00 */
[----:B0-----:R-:W2:Y:S04]  /*19a30*/  LDL.LU.128 R48, [R1+0x2530] ;  /* 0x0025300001307983 */ /* 0x001ea80000300c00 */
[----:B------:R0:W-:Y:S04]  /*19a40*/  STL.128 [R1+0x2500], R36 ;  /* 0x0025002401007387 */ /* 0x0001e80000100c00 */
[----:B-1----:R-:W2:Y:S01]  /*19a50*/  LDL.LU.128 R44, [R1+0x2520] ;  /* 0x00252000012c7983 */ /* 0x002ea20000300c00 */
[----:B------:R-:W-:-:S03]  /*19a60*/  R2UR UR7, R11 ;  /* 0x000000000b0772ca */ /* 0x000fc600000e0000 */
[----:B------:R1:W-:Y:S04]  /*19a70*/  STL.128 [R1+0x24f0], R32 ;  /* 0x0024f02001007387 */ /* 0x0003e80000100c00 */
[----:B------:R-:W2:Y:S04]  /*19a80*/  LDL.LU.128 R40, [R1+0x2510] ;  /* 0x0025100001287983 */ /* 0x000ea80000300c00 */
[----:B0-----:R-:W2:Y:S04]  /*19a90*/  LDL.LU.128 R36, [R1+0x2500] ;  /* 0x0025000001247983 */ /* 0x001ea80000300c00 */
[----:B------:R0:W-:Y:S04]  /*19aa0*/  STL.128 [R1+0x24e0], R28 ;  /* 0x0024e01c01007387 */ /* 0x0001e80000100c00 */
[----:B-1----:R-:W2:Y:S04]  /*19ab0*/  LDL.LU.128 R32, [R1+0x24f0] ;  /* 0x0024f00001207983 */ /* 0x002ea80000300c00 */
[----:B------:R1:W-:Y:S04]  /*19ac0*/  STL.128 [R1+0x24d0], R24 ;  /* 0x0024d01801007387 */ /* 0x0003e80000100c00 */
[----:B------:R1:W-:Y:S04]  /*19ad0*/  STL.128 [R1+0x24c0], R20 ;  /* 0x0024c01401007387 */ /* 0x0003e80000100c00 */
[----:B0-----:R-:W2:Y:S04]  /*19ae0*/  LDL.LU.128 R28, [R1+0x24e0] ;  /* 0x0024e000011c7983 */ /* 0x001ea80000300c00 */
[----:B------:R0:W-:Y:S04]  /*19af0*/  STL.128 [R1+0x24b0], R16 ;  /* 0x0024b01001007387 */ /* 0x0001e80000100c00 */
[----:B------:R0:W-:Y:S04]  /*19b00*/  STL.128 [R1+0x24a0], R12 ;  /* 0x0024a00c01007387 */ /* 0x0001e80000100c00 */
[----:B------:R0:W-:Y:S04]  /*19b10*/  STL.128 [R1+0x2490], R8 ;  /* 0x0024900801007387 */ /* 0x0001e80000100c00 */
[----:B------:R0:W-:Y:S04]  /*19b20*/  STL.128 [R1+0x2480], R4 ;  /* 0x0024800401007387 */ /* 0x0001e80000100c00 */
[----:B-1----:R-:W2:Y:S04]  /*19b30*/  LDL.LU.128 R24, [R1+0x24d0] ;  /* 0x0024d00001187983 */ /* 0x002ea80000300c00 */
[----:B------:R-:W2:Y:S04]  /*19b40*/  LDL.LU.128 R20, [R1+0x24c0] ;  /* 0x0024c00001147983 */ /* 0x000ea80000300c00 */
[----:B0-----:R-:W2:Y:S04]  /*19b50*/  LDL.LU.128 R16, [R1+0x24b0] ;  /* 0x0024b00001107983 */ /* 0x001ea80000300c00 */
[----:B------:R-:W2:Y:S04]  /*19b60*/  LDL.LU.128 R12, [R1+0x24a0] ;  /* 0x0024a000010c7983 */ /* 0x000ea80000300c00 */
[----:B------:R-:W2:Y:S04]  /*19b70*/  LDL.LU.128 R8, [R1+0x2490] ;  /* 0x0024900001087983 */ /* 0x000ea80000300c00 */
[----:B------:R-:W2:Y:S01]  /*19b80*/  LDL.LU.128 R4, [R1+0x2480] ;  /* 0x0024800001047983 */ /* 0x000ea20000300c00 */
[----:B---3--:R-:W-:-:S05]  /*19b90*/  IMAD.MOV.U32 R106, RZ, RZ, R187 ;  /* 0x000000ffff6a7224 */ /* 0x008fca00078e00bb */
[----:B------:R0:W-:Y:S04]  /*19ba0*/  STL [R1+0x2618], R106 ;  /* 0x0026186a01007387 */ /* 0x0001e80000100800 */
[----:B0-----:R-:W3:Y:S04]  /*19bb0*/  LDL.LU R106, [R1+0x2618] ;  /* 0x00261800016a7983 */ /* 0x001ee80000300800 */
[----:B------:R0:W-:Y:S04]  /*19bc0*/  STL.64 [R1+0x2610], R104 ;  /* 0x0026106801007387 */ /* 0x0001e80000100a00 */
[----:B----4-:R1:W-:Y:S04]  /*19bd0*/  STL.128 [R1+0x2600], R100 ;  /* 0x0026006401007387 */ /* 0x0103e80000100c00 */
[----:B0-----:R-:W3:Y:S04]  /*19be0*/  LDL.LU.64 R104, [R1+0x2610] ;  /* 0x0026100001687983 */ /* 0x001ee80000300a00 */
[----:B-1----:R-:W4:Y:S04]  /*19bf0*/  LDL.LU.128 R100, [R1+0x2600] ;  /* 0x0026000001647983 */ /* 0x002f280000300c00 */
[----:B------:R0:W-:Y:S01]  /*19c00*/  STL.128 [R1+0x280], R116 ;  /* 0x0002807401007387 */ /* 0x0001e20000100c00 */
[----:B--2---:R-:W-:-:S03]  /*19c10*/  IMAD.MOV.U32 R110, RZ, RZ, R115 ;  /* 0x000000ffff6e7224 */ /* 0x004fc600078e0073 */
[----:B------:R1:W-:Y:S04]  /*19c20*/  STL.128 [R1+0x3a0], R112 ;  /* 0x0003a07001007387 */ /* 0x0003e80000100c00 */
[----:B------:R2:W-:Y:S04]  /*19c30*/  STL [R1+0x2478], R110 ;  /* 0x0024786e01007387 */ /* 0x0005e80000100800 */
[----:B0-----:R-:W4:Y:S04]  /*19c40*/  LDL.128 R116, [R1+0x5c0] ;  /* 0x0005c00001747983 */ /* 0x001f280000100c00 */
[----:B------:R0:W-:Y:S04]  /*19c50*/  STL.64 [R1+0x2470], R108 ;  /* 0x0024706c01007387 */ /* 0x0001e80000100a00 */
[----:B-1----:R-:W4:Y:S04]  /*19c60*/  LDL.LU R113, [R1+0x5c8] ;  /* 0x0005c80001717983 */ /* 0x002f280000300800 */
[----:B------:R-:W4:Y:S04]  /*19c70*/  LDL.LU R112, [R1+0x5c4] ;  /* 0x0005c40001707983 */ /* 0x000f280000300800 */
[----:B--2---:R-:W2:Y:S04]  /*19c80*/  LDL.LU R110, [R1+0x2478] ;  /* 0x00247800016e7983 */ /* 0x004ea80000300800 */
[----:B0-----:R-:W2:Y:S04]  /*19c90*/  LDL.LU.64 R108, [R1+0x2470] ;  /* 0x00247000016c7983 */ /* 0x001ea80000300a00 */
[----:B------:R-:W2:Y:S04]  /*19ca0*/  LDL.LU R111, [R1+0x5c0] ;  /* 0x0005c000016f7983 */ /* 0x000ea80000300800 */
[----:B------:R0:W-:Y:S04]  /*19cb0*/  STL.128 [R1+0x2440], R96 ;  /* 0x0024406001007387 */ /* 0x0001e80000100c00 */
[----:B------:R1:W-:Y:S04]  /*19cc0*/  STL.128 [R1+0x2430], R92 ;  /* 0x0024305c01007387 */ /* 0x0003e80000100c00 */
[----:B0-----:R-:W2:Y:S04]  /*19cd0*/  LDL.LU.128 R96, [R1+0x2440] ;  /* 0x0024400001607983 */ /* 0x001ea80000300c00 */
[----:B------:R0:W-:Y:S04]  /*19ce0*/  STL.128 [R1+0x2420], R88 ;  /* 0x0024205801007387 */ /* 0x0001e80000100c00 */
[----:B-1----:R-:W2:Y:S04]  /*19cf0*/  LDL.LU.128 R92, [R1+0x2430] ;  /* 0x00243000015c7983 */ /* 0x002ea80000300c00 */
[----:B------:R1:W-:Y:S04]  /*19d00*/  STL.128 [R1+0x2410], R84 ;  /* 0x0024105401007387 */ /* 0x0003e80000100c00 */
[----:B0-----:R-:W2:Y:S04]  /*19d10*/  LDL.LU.128 R88, [R1+0x2420] ;  /* 0x0024200001587983 */ /* 0x001ea80000300c00 */
[----:B------:R0:W-:Y:S04]  /*19d20*/  STL.128 [R1+0x2400], R80 ;  /* 0x0024005001007387 */ /* 0x0001e80000100c00 */
[----:B------:R0:W-:Y:S04]  /*19d30*/  STL.128 [R1+0x23f0], R76 ;  /* 0x0023f04c01007387 */ /* 0x0001e80000100c00 */
[----:B-1----:R-:W2:Y:S04]  /*19d40*/  LDL.LU.128 R84, [R1+0x2410] ;  /* 0x0024100001547983 */ /* 0x002ea80000300c00 */
[----:B------:R1:W-:Y:S04]  /*19d50*/  STL.128 [R1+0x23e0], R72 ;  /* 0x0023e04801007387 */ /* 0x0003e80000100c00 */
[----:B0-----:R-:W2:Y:S04]  /*19d60*/  LDL.LU.128 R80, [R1+0x2400] ;  /* 0x0024000001507983 */ /* 0x001ea80000300c00 */
[----:B------:R-:W2:Y:S04]  /*19d70*/  LDL.LU.128 R76, [R1+0x23f0] ;  /* 0x0023f000014c7983 */ /* 0x000ea80000300c00 */
        /* <DEDUP_REMOVED lines=13> */
[----:B------:R1:W-:Y:S04]  /*19e50*/  STL.128 [R1+0x2360], R40 ;  /* 0x0023602801007387 */ /* 0x0003e80000100c00 */
[----:B0-----:R-:W2:Y:S04]  /*19e60*/  LDL.LU.128 R48, [R1+0x2380] ;  /* 0x0023800001307983 */ /* 0x001ea80000300c00 */
[----:B------:R0:W-:Y:S04]  /*19e70*/  STL.128 [R1+0x2350], R36 ;  /* 0x0023502401007387 */ /* 0x0001e80000100c00 */
[----:B-1----:R-:W2:Y:S04]  /*19e80*/  LDL.LU.128 R44, [R1+0x2370] ;  /* 0x00237000012c7983 */ /* 0x002ea80000300c00 */
[----:B------:R1:W-:Y:S04]  /*19e90*/  STL.128 [R1+0x2340], R32 ;  /* 0x0023402001007387 */ /* 0x0003e80000100c00 */
[----:B------:R-:W2:Y:S04]  /*19ea0*/  LDL.LU.128 R40, [R1+0x2360] ;  /* 0x0023600001287983 */ /* 0x000ea80000300c00 */
[----:B0-----:R-:W2:Y:S04]  /*19eb0*/  LDL.LU.128 R36, [R1+0x2350] ;  /* 0x0023500001247983 */ /* 0x001ea80000300c00 */
[----:B------:R0:W-:Y:S04]  /*19ec0*/  STL.128 [R1+0x2330], R28 ;  /* 0x0023301c01007387 */ /* 0x0001e80000100c00 */
[----:B-1----:R-:W2:Y:S04]  /*19ed0*/  LDL.LU.128 R32, [R1+0x2340] ;  /* 0x0023400001207983 */ /* 0x002ea80000300c00 */
[----:B------:R1:W-:Y:S04]  /*19ee0*/  STL.128 [R1+0x2320], R24 ;  /* 0x0023201801007387 */ /* 0x0003e80000100c00 */
[----:B0-----:R-:W2:Y:S04]  /*19ef0*/  LDL.LU.128 R28, [R1+0x2330] ;  /* 0x00233000011c7983 */ /* 0x001ea80000300c00 */
[----:B------:R0:W-:Y:S04]  /*19f00*/  STL.128 [R1+0x2310], R20 ;  /* 0x0023101401007387 */ /* 0x0001e80000100c00 */
[----:B------:R0:W-:Y:S04]  /*19f10*/  STL.128 [R1+0x2300], R16 ;  /* 0x0023001001007387 */ /* 0x0001e80000100c00 */
[----:B------:R0:W-:Y:S04]  /*19f20*/  STL.128 [R1+0x22f0], R12 ;  /* 0x0022f00c01007387 */ /* 0x0001e80000100c00 */
[----:B------:R0:W-:Y:S04]  /*19f30*/  STL.128 [R1+0x22e0], R8 ;  /* 0x0022e00801007387 */ /* 0x0001e80000100c00 */
[----:B------:R0:W-:Y:S04]  /*19f40*/  STL.128 [R1+0x22d0], R4 ;  /* 0x0022d00401007387 */ /* 0x0001e80000100c00 */
[----:B-1----:R-:W2:Y:S04]  /*19f50*/  LDL.LU.128 R24, [R1+0x2320] ;  /* 0x0023200001187983 */ /* 0x002ea80000300c00 */
[----:B0-----:R-:W2:Y:S04]  /*19f60*/  LDL.LU.128 R20, [R1+0x2310] ;  /* 0x0023100001147983 */ /* 0x001ea80000300c00 */
[----:B------:R-:W2:Y:S04]  /*19f70*/  LDL.LU.128 R16, [R1+0x2300] ;  /* 0x0023000001107983 */ /* 0x000ea80000300c00 */
[----:B------:R-:W2:Y:S04]  /*19f80*/  LDL.LU.128 R12, [R1+0x22f0] ;  /* 0x0022f000010c7983 */ /* 0x000ea80000300c00 */
[----:B------:R-:W2:Y:S04]  /*19f90*/  LDL.LU.128 R8, [R1+0x22e0] ;  /* 0x0022e00001087983 */ /* 0x000ea80000300c00 */
[----:B------:R-:W2:Y:S04]  /*19fa0*/  LDL.LU.128 R4, [R1+0x22d0] ;  /* 0x0022d00001047983 */ /* 0x000ea80000300c00 */
[----:B---3--:R0:W-:Y:S04]  /*19fb0*/  STL.128 [R1+0x2460], R104 ;  /* 0x0024606801007387 */ /* 0x0081e80000100c00 */
[----:B----4-:R1:W-:Y:S04]  /*19fc0*/  STL.128 [R1+0x2450], R100 ;  /* 0x0024506401007387 */ /* 0x0103e80000100c00 */
[----:B0-----:R-:W3:Y:S04]  /*19fd0*/  LDL.LU.128 R104, [R1+0x2460] ;  /* 0x0024600001687983 */ /* 0x001ee80000300c00 */
[----:B-1----:R-:W4:Y:S04]  /*19fe0*/  LDL.LU.128 R100, [R1+0x2450] ;  /* 0x0024500001647983 */ /* 0x002f280000300c00 */
[----:B------:R0:W-:Y:S01]  /*19ff0*/  STL.128 [R1+0x290], R120 ;  /* 0x0002907801007387 */ /* 0x0001e20000100c00 */
[----:B------:R-:W-:-:S03]  /*1a000*/  IMAD.MOV.U32 R114, RZ, RZ, R119 ;  /* 0x000000ffff727224 */ /* 0x000fc600078e0077 */
[----:B------:R-:W-:Y:S04]  /*1a010*/  STL.128 [R1+0x3b0], R116 ;  /* 0x0003b07401007387 */ /* 0x000fe80000100c00 */
[----:B------:R1:W-:Y:S04]  /*1a020*/  STL [R1+0x22c8], R114 ;  /* 0x0022c87201007387 */ /* 0x0003e80000100800 */
[----:B------:R2:W-:Y:S04]  /*1a030*/  STL.64 [R1+0x22c0], R112 ;  /* 0x0022c07001007387 */ /* 0x0005e80000100a00 */
[----:B0-----:R-:W4:Y:S04]  /*1a040*/  LDL.128 R120, [R1+0x5d0] ;  /* 0x0005d00001787983 */ /* 0x001f280000100c00 */
[----:B-1----:R-:W4:Y:S04]  /*1a050*/  LDL.LU R114, [R1+0x22c8] ;  /* 0x0022c80001727983 */ /* 0x002f280000300800 */
[----:B--2---:R0:W-:Y:S04]  /*1a060*/  STL.128 [R1+0x22b0], R108 ;  /* 0x0022b06c01007387 */ /* 0x0041e80000100c00 */
[----:B------:R-:W2:Y:S04]  /*1a070*/  LDL.LU.64 R112, [R1+0x22c0] ;  /* 0x0022c00001707983 */ /* 0x000ea80000300a00 */
[----:B------:R-:W2:Y:S04]  /*1a080*/  LDL.LU R117, [R1+0x5d8] ;  /* 0x0005d80001757983 */ /* 0x000ea80000300800 */
[----:B------:R-:W2:Y:S04]  /*1a090*/  LDL.LU R116, [R1+0x5d4] ;  /* 0x0005d40001747983 */ /* 0x000ea80000300800 */
[----:B------:R-:W2:Y:S04]  /*1a0a0*/  LDL.LU R115, [R1+0x5d0] ;  /* 0x0005d00001737983 */ /* 0x000ea80000300800 */
[----:B0-----:R-:W2:Y:S04]  /*1a0b0*/  LDL.LU.128 R108, [R1+0x22b0] ;  /* 0x0022b000016c7983 */ /* 0x001ea80000300c00 */
        /* <DEDUP_REMOVED lines=35> */
[----:B------:R-:W-:Y:S04]  /*1a2f0*/  STL.128 [R1+0x320], R156 ;  /* 0x0003209c01007387 */ /* 0x000fe80000100c00 */
[----:B------:R-:W-:Y:S04]  /*1a300*/  STL.128 [R1+0x350], R168 ;  /* 0x000350a801007387 */ /* 0x000fe80000100c00 */
[----:B0-----:R-:W2:Y:S04]  /*1a310*/  LDL.LU.128 R28, [R1+0x2170] ;  /* 0x00217000011c7983 */ /* 0x001ea80000300c00 */
        /* <DEDUP_REMOVED lines=8> */
[----:B------:R-:W2:Y:S04]  /*1a3a0*/  LDL.LU.64 R180, [R1+0x27c0] ;  /* 0x0027c00001b47983 */ /* 0x000ea80000300a00 */
[----:B------:R-:W2:Y:S04]  /*1a3b0*/  LDL.LU.128 R168, [R1+0x2790] ;  /* 0x0027900001a87983 */ /* 0x000ea80000300c00 */
[----:B------:R-:W2:Y:S04]  /*1a3c0*/  LDL.LU.128 R156, [R1+0x2760] ;  /* 0x00276000019c7983 */ /* 0x000ea80000300c00 */
[----:B-1----:R-:W2:Y:S04]  /*1a3d0*/  LDL.LU.128 R20, [R1+0x2150] ;  /* 0x0021500001147983 */ /* 0x002ea80000300c00 */
        /* <DEDUP_REMOVED lines=8> */
[----:B------:R0:W-:Y:S04]  /*1a460*/  STL.128 [R1+0x310], R152 ;  /* 0x0003109801007387 */ /* 0x0001e80000100c00 */
[----:B0-----:R-:W4:Y:S01]  /*1a470*/  LDL.LU.128 R152, [R1+0x2750] ;  /* 0x0027500001987983 */ /* 0x001f220000300c00 */
[----:B------:R-:W-:-:S03]  /*1a480*/  IMAD.MOV.U32 R118, RZ, RZ, R123 ;  /* 0x000000ffff767224 */ /* 0x000fc600078e007b */
[----:B------:R0:W-:Y:S04]  /*1a490*/  STL.128 [R1+0x2a0], R124 ;  /* 0x0002a07c01007387 */ /* 0x0001e80000100c00 */
[----:B------:R1:W-:Y:S04]  /*1a4a0*/  STL.128 [R1+0x3c0], R120 ;  /* 0x0003c07801007387 */ /* 0x0003e80000100c00 */
[----:B------:R1:W-:Y:S04]  /*1a4b0*/  STL [R1+0x2108], R118 ;  /* 0x0021087601007387 */ /* 0x0003e80000100800 */
[----:B--2---:R2:W-:Y:S04]  /*1a4c0*/  STL.64 [R1+0x2100], R116 ;  /* 0x0021007401007387 */ /* 0x0045e80000100a00 */
[----:B0-----:R-:W4:Y:S04]  /*1a4d0*/  LDL.128 R124, [R1+0x5e0] ;  /* 0x0005e000017c7983 */ /* 0x001f280000100c00 */
[----:B------:R0:W-:Y:S04]  /*1a4e0*/  STL.128 [R1+0x20f0], R112 ;  /* 0x0020f07001007387 */ /* 0x0001e80000100c00 */
[----:B-1----:R-:W4:Y:S04]  /*1a4f0*/  LDL.LU R121, [R1+0x5e8] ;  /* 0x0005e80001797983 */ /* 0x002f280000300800 */
[----:B------:R-:W4:Y:S04]  /*1a500*/  LDL.LU R120, [R1+0x5e4] ;  /* 0x0005e40001787983 */ /* 0x000f280000300800 */
[----:B------:R-:W4:Y:S04]  /*1a510*/  LDL.LU R119, [R1+0x5e0] ;  /* 0x0005e00001777983 */ /* 0x000f280000300800 */
[----:B------:R1:W-:Y:S04]  /*1a520*/  STL.128 [R1+0x20e0], R108 ;  /* 0x0020e06c01007387 */ /* 0x0003e80000100c00 */
[----:B------:R-:W4:Y:S04]  /*1a530*/  LDL.LU R118, [R1+0x2108] ;  /* 0x0021080001767983 */ /* 0x000f280000300800 */
[----:B--2---:R-:W2:Y:S04]  /*1a540*/  LDL.LU.64 R116, [R1+0x2100] ;  /* 0x0021000001747983 */ /* 0x004ea80000300a00 */
[----:B0-----:R-:W2:Y:S04]  /*1a550*/  LDL.LU.128 R112, [R1+0x20f0] ;  /* 0x0020f00001707983 */ /* 0x001ea80000300c00 */
[----:B-1----:R-:W2:Y:S04]  /*1a560*/  LDL.LU.128 R108, [R1+0x20e0] ;  /* 0x0020e000016c7983 */ /* 0x002ea80000300c00 */
[----:B------:R0:W-:Y:S04]  /*1a570*/  STL.128 [R1+0x20b0], R96 ;  /* 0x0020b06001007387 */ /* 0x0001e80000100c00 */
[----:B------:R1:W-:Y:S04]  /*1a580*/  STL.128 [R1+0x20a0], R92 ;  /* 0x0020a05c01007387 */ /* 0x0003e80000100c00 */
[----:B------:R1:W-:Y:S04]  /*1a590*/  STL.128 [R1+0x2090], R88 ;  /* 0x0020905801007387 */ /* 0x0003e80000100c00 */
[----:B------:R1:W-:Y:S04]  /*1a5a0*/  STL.128 [R1+0x2080], R84 ;  /* 0x0020805401007387 */ /* 0x0003e80000100c00 */
[----:B0-----:R-:W2:Y:S04]  /*1a5b0*/  LDL.LU.128 R96, [R1+0x20b0] ;  /* 0x0020b00001607983 */ /* 0x001ea80000300c00 */
[----:B-1----:R-:W2:Y:S04]  /*1a5c0*/  LDL.LU.128 R92, [R1+0x20a0] ;  /* 0x0020a000015c7983 */ /* 0x002ea80000300c00 */
[----:B------:R-:W2:Y:S04]  /*1a5d0*/  LDL.LU.128 R88, [R1+0x2090] ;  /* 0x0020900001587983 */ /* 0x000ea80000300c00 */
[----:B------:R0:W-:Y:S04]  /*1a5e0*/  STL.128 [R1+0x2070], R80 ;  /* 0x0020705001007387 */ /* 0x0001e80000100c00 */
[----:B------:R1:W-:Y:S04]  /*1a5f0*/  STL.128 [R1+0x2060], R76 ;  /* 0x0020604c01007387 */ /* 0x0003e80000100c00 */
[----:B------:R-:W2:Y:S04]  /*1a600*/  LDL.LU.128 R84, [R1+0x2080] ;  /* 0x0020800001547983 */ /* 0x000ea80000300c00 */
[----:B------:R1:W-:Y:S04]  /*1a610*/  STL.128 [R1+0x2050], R72 ;  /* 0x0020504801007387 */ /* 0x0003e80000100c00 */
[----:B0-----:R-:W2:Y:S04]  /*1a620*/  LDL.LU.128 R80, [R1+0x2070] ;  /* 0x0020700001507983 */ /* 0x001ea80000300c00 */
[----:B-1----:R-:W2:Y:S04]  /*1a630*/  LDL.LU.128 R76, [R1+0x2060] ;  /* 0x00206000014c7983 */ /* 0x002ea80000300c00 */
[----:B------:R0:W-:Y:S04]  /*1a640*/  STL.128 [R1+0x2040], R68 ;  /* 0x0020404401007387 */ /* 0x0001e80000100c00 */
[----:B------:R-:W2:Y:S04]  /*1a650*/  LDL.LU.128 R72, [R1+0x2050] ;  /* 0x0020500001487983 */ /* 0x000ea80000300c00 */
        /* <DEDUP_REMOVED lines=20> */
[----:B------:R-:W-:Y:S04]  /*1a7a0*/  STL [R1+0x2748], R222 ;  /* 0x002748de01007387 */ /* 0x000fe80000100800 */
[----:B------:R-:W-:Y:S04]  /*1a7b0*/  STL.64 [R1+0x2740], R220 ;  /* 0x002740dc01007387 */ /* 0x000fe80000100a00 */
[----:B0-----:R-:W2:Y:S04]  /*1a7c0*/  LDL.LU.128 R28, [R1+0x1fa0] ;  /* 0x001fa000011c7983 */ /* 0x001ea80000300c00 */
[----:B------:R-:W-:Y:S04]  /*1a7d0*/  STL.128 [R1+0x2730], R216 ;  /* 0x002730d801007387 */ /* 0x000fe80000100c00 */
[----:B------:R0:W-:Y:S04]  /*1a7e0*/  STL.128 [R1+0x1f90], R24 ;  /* 0x001f901801007387 */ /* 0x0001e80000100c00 */
[----:B------:R1:W-:Y:S04]  /*1a7f0*/  STL.64 [R1+0x26a0], R180 ;  /* 0x0026a0b401007387 */ /* 0x0003e80000100a00 */
[----:B------:R1:W-:Y:S04]  /*1a800*/  STL.128 [R1+0x2670], R168 ;  /* 0x002670a801007387 */ /* 0x0003e80000100c00 */
[----:B------:R-:W-:Y:S04]  /*1a810*/  STL.128 [R1+0x2640], R156 ;  /* 0x0026409c01007387 */ /* 0x000fe80000100c00 */
[----:B------:R-:W-:Y:S04]  /*1a820*/  STL.128 [R1+0x1f80], R20 ;  /* 0x001f801401007387 */ /* 0x000fe80000100c00 */
[----:B------:R-:W-:Y:S04]  /*1a830*/  STL.128 [R1+0x1f70], R16 ;  /* 0x001f701001007387 */ /* 0x000fe80000100c00 */
[----:B------:R-:W-:Y:S04]  /*1a840*/  STL.128 [R1+0x1f60], R12 ;  /* 0x001f600c01007387 */ /* 0x000fe80000100c00 */
[----:B------:R-:W-:Y:S04]  /*1a850*/  STL.128 [R1+0x1f50], R8 ;  /* 0x001f500801007387 */ /* 0x000fe80000100c00 */
[----:B------:R-:W-:Y:S04]  /*1a860*/  STL.128 [R1+0x1f40], R4 ;  /* 0x001f400401007387 */ /* 0x000fe80000100c00 */
[----:B0-----:R-:W2:Y:S04]  /*1a870*/  LDL.LU.128 R24, [R1+0x1f90] ;  /* 0x001f900001187983 */ /* 0x001ea80000300c00 */
[----:B------:R-:W2:Y:S04]  /*1a880*/  LDL.LU R222, [R1+0x2748] ;  /* 0x0027480001de7983 */ /* 0x000ea80000300800 */
[----:B------:R-:W2:Y:S04]  /*1a890*/  LDL.LU.64 R220, [R1+0x2740] ;  /* 0x0027400001dc7983 */ /* 0x000ea80000300a00 */
[----:B------:R-:W2:Y:S04]  /*1a8a0*/  LDL.LU.128 R216, [R1+0x2730] ;  /* 0x0027300001d87983 */ /* 0x000ea80000300c00 */
[----:B---3--:R0:W-:Y:S04]  /*1a8b0*/  STL.128 [R1+0x20d0], R104 ;  /* 0x0020d06801007387 */ /* 0x0081e80000100c00 */
[----:B-1----:R-:W3:Y:S04]  /*1a8c0*/  LDL.LU.64 R180, [R1+0x26a0] ;  /* 0x0026a00001b47983 */ /* 0x002ee80000300a00 */
[----:B------:R-:W3:Y:S04]  /*1a8d0*/  LDL.LU.128 R168, [R1+0x2670] ;  /* 0x0026700001a87983 */ /* 0x000ee80000300c00 */
[----:B----4-:R1:W-:Y:S04]  /*1a8e0*/  STL.128 [R1+0x20c0], R100 ;  /* 0x0020c06401007387 */ /* 0x0103e80000100c00 */
[----:B0-----:R-:W4:Y:S04]  /*1a8f0*/  LDL.LU.128 R104, [R1+0x20d0] ;  /* 0x0020d00001687983 */ /* 0x001f280000300c00 */
[----:B------:R-:W3:Y:S04]  /*1a900*/  LDL.LU.128 R156, [R1+0x2640] ;  /* 0x00264000019c7983 */ /* 0x000ee80000300c00 */
[----:B------:R-:W3:Y:S04]  /*1a910*/  LDL.LU.128 R20, [R1+0x1f80] ;  /* 0x001f800001147983 */ /* 0x000ee80000300c00 */
[----:B-1----:R-:W3:Y:S04]  /*1a920*/  LDL.LU.128 R100, [R1+0x20c0] ;  /* 0x0020c00001647983 */ /* 0x002ee80000300c00 */
[----:B------:R-:W3:Y:S04]  /*1a930*/  LDL.LU.128 R16, [R1+0x1f70] ;  /* 0x001f700001107983 */ /* 0x000ee80000300c00 */
[----:B------:R-:W3:Y:S04]  /*1a940*/  LDL.LU.128 R12, [R1+0x1f60] ;  /* 0x001f6000010c7983 */ /* 0x000ee80000300c00 */
[----:B------:R-:W3:Y:S04]  /*1a950*/  LDL.LU.128 R8, [R1+0x1f50] ;  /* 0x001f500001087983 */ /* 0x000ee80000300c00 */
[----:B------:R-:W3:Y:S04]  /*1a960*/  LDL.LU.128 R4, [R1+0x1f40] ;  /* 0x001f400001047983 */ /* 0x000ee80000300c00 */
[----:B------:R0:W-:Y:S04]  /*1a970*/  STL.128 [R1+0x2630], R152 ;  /* 0x0026309801007387 */ /* 0x0001e80000100c00 */
[----:B0-----:R-:W3:Y:S04]  /*1a980*/  LDL.LU.128 R152, [R1+0x2630] ;  /* 0x0026300001987983 */ /* 0x001ee80000300c00 */
[----:B------:R0:W-:Y:S04]  /*1a990*/  STL.128 [R1+0x330], R160 ;  /* 0x000330a001007387 */ /* 0x0001e80000100c00 */
[----:B------:R1:W-:Y:S04]  /*1a9a0*/  STL.128 [R1+0x340], R164 ;  /* 0x000340a401007387 */ /* 0x0003e80000100c00 */
[----:B------:R1:W-:Y:S04]  /*1a9b0*/  STL.128 [R1+0x360], R172 ;  /* 0x000360ac01007387 */ /* 0x0003e80000100c00 */
[----:B------:R2:W-:Y:S04]  /*1a9c0*/  STL.128 [R1+0x370], R176 ;  /* 0x000370b001007387 */ /* 0x0005e80000100c00 */
[----:B0-----:R-:W3:Y:S04]  /*1a9d0*/  LDL.LU.64 R162, [R1+0x2770] ;  /* 0x0027700001a27983 */ /* 0x001ee80000300a00 */
[----:B-1----:R-:W3:Y:S04]  /*1a9e0*/  LDL.LU.128 R164, [R1+0x2780] ;  /* 0x0027800001a47983 */ /* 0x002ee80000300c00 */
[----:B------:R-:W3:Y:S04]  /*1a9f0*/  LDL.LU.128 R172, [R1+0x27a0] ;  /* 0x0027a00001ac7983 */ /* 0x000ee80000300c00 */
[----:B--2---:R-:W2:Y:S01]  /*1aa00*/  LDL.LU.128 R176, [R1+0x27b0] ;  /* 0x0027b00001b07983 */ /* 0x004ea20000300c00 */
[----:B------:R-:W-:-:S03]  /*1aa10*/  IMAD.MOV.U32 R122, RZ, RZ, R127 ;  /* 0x000000ffff7a7224 */ /* 0x000fc600078e007f */
[----:B------:R0:W-:Y:S01]  /*1aa20*/  STL.128 [R1+0x3d0], R124 ;  /* 0x0003d07c01007387 */ /* 0x0001e20000100c00 */
[----:B------:R-:W-:Y:S02]  /*1aa30*/  IMAD.MOV.U32 R123, RZ, RZ, R118 ;  /* 0x000000ffff7b7224 */ /* 0x000fe400078e0076 */
[----:B------:R-:W-:Y:S02]  /*1aa40*/  IMAD.MOV.U32 R118, RZ, RZ, R113 ;  /* 0x000000ffff767224 */ /* 0x000fe400078e0071 */
[----:B------:R-:W-:Y:S02]  /*1aa50*/  IMAD.MOV.U32 R113, RZ, RZ, R108 ;  /* 0x000000ffff717224 */ /* 0x000fe400078e006c */
[----:B0-----:R-:W-:Y:S02]  /*1aa60*/  IMAD.MOV.U32 R127, RZ, RZ, R122 ;  /* 0x000000ffff7f7224 */ /* 0x001fe400078e007a */
        /* <DEDUP_REMOVED lines=11> */
[----:B------:R0:W-:Y:S04]  /*1ab20*/  STL.128 [R1+0x2b0], R128 ;  /* 0x0002b08001007387 */ /* 0x0001e80000100c00 */
[----:B------:R1:W-:Y:S04]  /*1ab30*/  STL.128 [R1+0x2c0], R132 ;  /* 0x0002c08401007387 */ /* 0x0003e80000100c00 */
[----:B------:R1:W-:Y:S04]  /*1ab40*/  STL.128 [R1+0x2d0], R136 ;  /* 0x0002d08801007387 */ /* 0x0003e80000100c00 */
[----:B------:R1:W-:Y:S04]  /*1ab50*/  STL.128 [R1+0x2e0], R140 ;  /* 0x0002e08c01007387 */ /* 0x0003e80000100c00 */
[----:B------:R1:W-:Y:S04]  /*1ab60*/  STL.128 [R1+0x2f0], R144 ;  /* 0x0002f09001007387 */ /* 0x0003e80000100c00 */
[----:B------:R1:W-:Y:S01]  /*1ab70*/  STL.128 [R1+0x300], R148 ;  /* 0x0003009401007387 */ /* 0x0003e20000100c00 */
[----:B0-----:R-:W-:-:S02]  /*1ab80*/  IMAD.MOV.U32 R128, RZ, RZ, R219 ;  /* 0x000000ffff807224 */ /* 0x001fc400078e00db */
[----:B------:R-:W-:Y:S02]  /*1ab90*/  IMAD.MOV.U32 R129, RZ, RZ, R218 ;  /* 0x000000ffff817224 */ /* 0x000fe400078e00da */
[----:B----4-:R-:W-:Y:S02]  /*1aba0*/  IMAD.MOV.U32 R112, RZ, RZ, R107 ;  /* 0x000000ffff707224 */ /* 0x010fe400078e006b */
[----:B------:R-:W-:Y:S02]  /*1abb0*/  IMAD.MOV.U32 R111, RZ, RZ, R106 ;  /* 0x000000ffff6f7224 */ /* 0x000fe400078e006a */
[----:B------:R-:W-:Y:S02]  /*1abc0*/  IMAD.MOV.U32 R110, RZ, RZ, R105 ;  /* 0x000000ffff6e7224 */ /* 0x000fe400078e0069 */
[----:B------:R-:W-:Y:S02]  /*1abd0*/  IMAD.MOV.U32 R109, RZ, RZ, R104 ;  /* 0x000000ffff6d7224 */ /* 0x000fe400078e0068 */
[----:B------:R-:W-:-:S02]  /*1abe0*/  IMAD.MOV.U32 R104, RZ, RZ, R99 ;  /* 0x000000ffff687224 */ /* 0x000fc400078e0063 */
[----:B------:R-:W-:Y:S02]  /*1abf0*/  IMAD.MOV.U32 R99, RZ, RZ, R94 ;  /* 0x000000ffff637224 */ /* 0x000fe400078e005e */
[----:B---3--:R-:W-:Y:S02]  /*1ac00*/  IMAD.MOV.U32 R108, RZ, RZ, R103 ;  /* 0x000000ffff6c7224 */ /* 0x008fe400078e0067 */
        /* <DEDUP_REMOVED lines=80> */
[----:B-1----:R-:W-:Y:S02]  /*1b110*/  IMAD.MOV.U32 R132, RZ, RZ, R181 ;  /* 0x000000ffff847224 */ /* 0x002fe400078e00b5 */
        /* <DEDUP_REMOVED lines=22> */
[----:B------:R-:W-:-:S06]  /*1b280*/  IMAD.MOV.U32 R27, RZ, RZ, R220 ;  /* 0x000000ffff1b7224 */ /* 0x000fcc00078e00dc */
[----:B------:R-:W-:-:S06]  /*1b290*/  WARPGROUP.ARRIVE ;  /* 0x00000000000079c5 */ /* 0x000fcc0000000000 */
[----:B------:R-:W-:Y:S01]  /*1b2a0*/  HGMMA.64x256x16.F32 R24, R152, gdesc[UR4].tnspB, R24, gsb0 ;  /* 0x43e0000498187df0 */ /* 0x000fe20008000818 */
[----:B------:R0:W-:Y:S04]  /*1b2b0*/  STL.128 [R1+0x2720], R212 ;  /* 0x002720d401007387 */ /* 0x0001e80000100c00 */
[----:B------:R1:W-:Y:S04]  /*1b2c0*/  STL.128 [R1+0x2710], R208 ;  /* 0x002710d001007387 */ /* 0x0003e80000100c00 */
[----:B------:R3:W-:Y:S04]  /*1b2d0*/  STL.128 [R1+0x2700], R204 ;  /* 0x002700cc01007387 */ /* 0x0007e80000100c00 */
[----:B------:R4:W-:Y:S04]  /*1b2e0*/  STL.128 [R1+0x26f0], R200 ;  /* 0x0026f0c801007387 */ /* 0x0009e80000100c00 */
[----:B------:R4:W-:Y:S04]  /*1b2f0*/  STL.128 [R1+0x26e0], R196 ;  /* 0x0026e0c401007387 */ /* 0x0009e80000100c00 */
[----:B------:R4:W-:Y:S04]  /*1b300*/  STL.128 [R1+0x26d0], R192 ;  /* 0x0026d0c001007387 */ /* 0x0009e80000100c00 */
[----:B------:R4:W-:Y:S04]  /*1b310*/  STL.128 [R1+0x26c0], R188 ;  /* 0x0026c0bc01007387 */ /* 0x0009e80000100c00 */
[----:B--2---:R-:W-:Y:S04]  /*1b320*/  STL.128 [R1+0x2690], R176 ;  /* 0x002690b001007387 */ /* 0x004fe80000100c00 */
[----:B------:R-:W-:Y:S04]  /*1b330*/  STL.128 [R1+0x2680], R172 ;  /* 0x002680ac01007387 */ /* 0x000fe80000100c00 */
[----:B------:R-:W-:Y:S04]  /*1b340*/  STL.128 [R1+0x2660], R164 ;  /* 0x002660a401007387 */ /* 0x000fe80000100c00 */
[----:B------:R-:W-:Y:S04]  /*1b350*/  STL.64 [R1+0x2650], R162 ;  /* 0x002650a201007387 */ /* 0x000fe80000100a00 */
[----:B------:R2:W-:Y:S04]  /*1b360*/  STL.128 [R1+0x390], R184 ;  /* 0x000390b801007387 */ /* 0x0005e80000100c00 */
[----:B0-----:R-:W2:Y:S04]  /*1b370*/  LDL.LU.128 R212, [R1+0x2720] ;  /* 0x0027200001d47983 */ /* 0x001ea80000300c00 */
[----:B-1----:R-:W2:Y:S04]  /*1b380*/  LDL.LU.128 R208, [R1+0x2710] ;  /* 0x0027100001d07983 */ /* 0x002ea80000300c00 */
[----:B---3--:R-:W3:Y:S04]  /*1b390*/  LDL.LU.128 R204, [R1+0x2700] ;  /* 0x0027000001cc7983 */ /* 0x008ee80000300c00 */
[----:B----4-:R-:W4:Y:S04]  /*1b3a0*/  LDL.LU.128 R200, [R1+0x26f0] ;  /* 0x0026f00001c87983 */ /* 0x010f280000300c00 */
[----:B------:R-:W4:Y:S04]  /*1b3b0*/  LDL.LU.128 R196, [R1+0x26e0] ;  /* 0x0026e00001c47983 */ /* 0x000f280000300c00 */
[----:B------:R-:W4:Y:S04]  /*1b3c0*/  LDL.LU.128 R192, [R1+0x26d0] ;  /* 0x0026d00001c07983 */ /* 0x000f280000300c00 */
[----:B------:R-:W3:Y:S04]  /*1b3d0*/  LDL.LU.128 R188, [R1+0x26c0] ;  /* 0x0026c00001bc7983 */ /* 0x000ee80000300c00 */
[----:B--2---:R-:W2:Y:S04]  /*1b3e0*/  LDL.LU.128 R184, [R1+0x26b0] ;  /* 0x0026b00001b87983 */ /* 0x004ea80000300c00 */
[----:B------:R-:W4:Y:S04]  /*1b3f0*/  LDL.LU.128 R176, [R1+0x2690] ;  /* 0x0026900001b07983 */ /* 0x000f280000300c00 */
[----:B------:R-:W4:Y:S04]  /*1b400*/  LDL.LU.128 R172, [R1+0x2680] ;  /* 0x0026800001ac7983 */ /* 0x000f280000300c00 */
[----:B------:R-:W4:Y:S04]  /*1b410*/  LDL.LU.128 R164, [R1+0x2660] ;  /* 0x0026600001a47983 */ /* 0x000f280000300c00 */
[----:B------:R-:W4:Y:S01]  /*1b420*/  LDL.LU.64 R162, [R1+0x2650] ;  /* 0x0026500001a27983 */ /* 0x000f220000300a00 */
[----:B------:R-:W-:-:S03]  /*1b430*/  WARPGROUP.DEPBAR.LE gsb0, 0x0 ;  /* 0x00008000000079c5 */ /* 0x000fc60000010000 */
        /* <DEDUP_REMOVED lines=11> */
[----:B------:R1:W-:Y:S01]  /*1b4f0*/  STL.128 [R1+0x1e70], R100 ;  /* 0x001e706401007387 */ /* 0x0003e20000100c00 */
[----:B0-----:R-:W-:-:S02]  /*1b500*/  IMAD.MOV.U32 R140, RZ, RZ, R181 ;  /* 0x000000ffff8c7224 */ /* 0x001fc400078e00b5 */
[----:B------:R-:W-:Y:S01]  /*1b510*/  IMAD.MOV.U32 R141, RZ, RZ, R180 ;  /* 0x000000ffff8d7224 */ /* 0x000fe200078e00b4 */
[----:B-1----:R-:W4:Y:S04]  /*1b520*/  LDL.LU.128 R116, [R1+0x1eb0] ;  /* 0x001eb00001747983 */ /* 0x002f280000300c00 */
[----:B------:R-:W4:Y:S04]  /*1b530*/  LDL.LU.128 R108, [R1+0x1e90] ;  /* 0x001e9000016c7983 */ /* 0x000f280000300c00 */
[----:B------:R-:W4:Y:S04]  /*1b540*/  LDL.LU.128 R104, [R1+0x1e80] ;  /* 0x001e800001687983 */ /* 0x000f280000300c00 */
[----:B------:R-:W4:Y:S01]  /*1b550*/  LDL.LU.128 R100, [R1+0x1e70] ;  /* 0x001e700001647983 */ /* 0x000f220000300c00 */
        /* <DEDUP_REMOVED lines=11> */
[----:B------:R1:W-:Y:S01]  /*1b610*/  STL.128 [R1+0x400], R144 ;  /* 0x0004009001007387 */ /* 0x0003e20000100c00 */
[----:B------:R-:W-:-:S03]  /*1b620*/  IMAD.MOV.U32 R136, RZ, RZ, R219 ;  /* 0x000000ffff887224 */ /* 0x000fc600078e00db */
[----:B------:R1:W-:Y:S01]  /*1b630*/  STL.128 [R1+0x410], R148 ;  /* 0x0004109401007387 */ /* 0x0003e20000100c00 */
[----:B------:R-:W-:Y:S02]  /*1b640*/  IMAD.MOV.U32 R137, RZ, RZ, R218 ;  /* 0x000000ffff897224 */ /* 0x000fe400078e00da */
[----:B------:R-:W-:Y:S01]  /*1b650*/  IMAD.MOV.U32 R138, RZ, RZ, R217 ;  /* 0x000000ffff8a7224 */ /* 0x000fe200078e00d9 */
[----:B------:R1:W-:Y:S01]  /*1b660*/  STL.128 [R1+0x1d60], R32 ;  /* 0x001d602001007387 */ /* 0x0003e20000100c00 */
[----:B------:R-:W-:-:S03]  /*1b670*/  IMAD.MOV.U32 R139, RZ, RZ, R216 ;  /* 0x000000ffff8b7224 */ /* 0x000fc600078e00d8 */
[----:B0-----:R-:W4:Y:S04]  /*1b680*/  LDL.LU.128 R140, [R1+0x1f10] ;  /* 0x001f1000018c7983 */ /* 0x001f280000300c00 */
[----:B-1----:R-:W4:Y:S04]  /*1b690*/  LDL.LU.128 R144, [R1+0x1f20] ;  /* 0x001f200001907983 */ /* 0x002f280000300c00 */
[----:B------:R-:W4:Y:S04]  /*1b6a0*/  LDL.LU.128 R148, [R1+0x1f30] ;  /* 0x001f300001947983 */ /* 0x000f280000300c00 */
[----:B------:R0:W-:Y:S01]  /*1b6b0*/  STL.128 [R1+0x1ea0], R112 ;  /* 0x001ea07001007387 */ /* 0x0001e20000100c00 */
[----:B------:R-:W-:-:S02]  /*1b6c0*/  IMAD.MOV.U32 R33, RZ, RZ, R222 ;  /* 0x000000ffff217224 */ /* 0x000fc400078e00de */
[----:B------:R-:W-:Y:S01]  /*1b6d0*/  IMAD.MOV.U32 R34, RZ, RZ, R221 ;  /* 0x000000ffff227224 */ /* 0x000fe200078e00dd */
[----:B------:R1:W-:Y:S01]  /*1b6e0*/  STL.128 [R1+0x1d80], R40 ;  /* 0x001d802801007387 */ /* 0x0003e20000100c00 */
[----:B------:R-:W-:-:S03]  /*1b6f0*/  IMAD.MOV.U32 R35, RZ, RZ, R220 ;  /* 0x000000ffff237224 */ /* 0x000fc600078e00dc */
[----:B---3--:R3:W-:Y:S01]  /*1b700*/  STL.128 [R1+0x1cc0], R188 ;  /* 0x001cc0bc01007387 */ /* 0x0087e20000100c00 */
[----:B------:R-:W-:-:S03]  /*1b710*/  IMAD.MOV.U32 R155, RZ, RZ, R15 ;  /* 0x000000ffff9b7224 */ /* 0x000fc600078e000f */
[----:B--2---:R-:W-:Y:S01]  /*1b720*/  STL.128 [R1+0x1cb0], R184 ;  /* 0x001cb0b801007387 */ /* 0x004fe20000100c00 */
[----:B------:R-:W-:-:S03]  /*1b730*/  IMAD.MOV.U32 R156, RZ, RZ, R14 ;  /* 0x000000ffff9c7224 */ /* 0x000fc600078e000e */
[----:B0-----:R-:W2:Y:S01]  /*1b740*/  LDL.LU.128 R112, [R1+0x1ea0] ;  /* 0x001ea00001707983 */ /* 0x001ea20000300c00 */
[----:B------:R-:W-:-:S03]  /*1b750*/  IMAD.MOV.U32 R157, RZ, RZ, R13 ;  /* 0x000000ffff9d7224 */ /* 0x000fc600078e000d */
[----:B-1----:R-:W2:Y:S04]  /*1b760*/  LDL.LU.128 R40, [R1+0x1d80] ;  /* 0x001d800001287983 */ /* 0x002ea80000300c00 */
[----:B---3--:R-:W3:Y:S01]  /*1b770*/  LDL.LU.128 R188, [R1+0x1cc0] ;  /* 0x001cc00001bc7983 */ /* 0x008ee20000300c00 */
[----:B------:R-:W-:-:S03]  /*1b780*/  IMAD.MOV.U32 R15, RZ, RZ, R35 ;  /* 0x000000ffff0f7224 */ /* 0x000fc600078e0023 */
[----:B------:R0:W-:Y:S01]  /*1b790*/  STL.128 [R1+0x1e60], R96 ;  /* 0x001e606001007387 */ /* 0x0001e20000100c00 */
[----:B------:R-:W-:-:S03]  /*1b7a0*/  IMAD.MOV.U32 R14, RZ, RZ, R34 ;  /* 0x000000ffff0e7224 */ /* 0x000fc600078e0022 */
[----:B------:R1:W-:Y:S01]  /*1b7b0*/  STL.128 [R1+0x1e50], R92 ;  /* 0x001e505c01007387 */ /* 0x0003e20000100c00 */
[----:B------:R-:W-:-:S03]  /*1b7c0*/  IMAD.MOV.U32 R13, RZ, RZ, R33 ;  /* 0x000000ffff0d7224 */ /* 0x000fc600078e0021 */
[----:B------:R1:W-:Y:S04]  /*1b7d0*/  STL.128 [R1+0x1e40], R88 ;  /* 0x001e405801007387 */ /* 0x0003e80000100c00 */
[----:B------:R1:W-:Y:S04]  /*1b7e0*/  STL.128 [R1+0x1e30], R84 ;  /* 0x001e305401007387 */ /* 0x0003e80000100c00 */
[----:B------:R1:W-:Y:S04]  /*1b7f0*/  STL.128 [R1+0x1e20], R80 ;  /* 0x001e205001007387 */ /* 0x0003e80000100c00 */
[----:B0-----:R-:W3:Y:S04]  /*1b800*/  LDL.LU.128 R96, [R1+0x1e60] ;  /* 0x001e600001607983 */ /* 0x001ee80000300c00 */
[----:B-1----:R-:W3:Y:S04]  /*1b810*/  LDL.LU.128 R92, [R1+0x1e50] ;  /* 0x001e5000015c7983 */ /* 0x002ee80000300c00 */
[----:B------:R0:W-:Y:S04]  /*1b820*/  STL.128 [R1+0x1e10], R76 ;  /* 0x001e104c01007387 */ /* 0x0001e80000100c00 */
[----:B------:R1:W-:Y:S04]  /*1b830*/  STL.128 [R1+0x1e00], R72 ;  /* 0x001e004801007387 */ /* 0x0003e80000100c00 */
[----:B------:R-:W3:Y:S04]  /*1b840*/  LDL.LU.128 R88, [R1+0x1e40] ;  /* 0x001e400001587983 */ /* 0x000ee80000300c00 */
[----:B------:R-:W3:Y:S04]  /*1b850*/  LDL.LU.128 R84, [R1+0x1e30] ;  /* 0x001e300001547983 */ /* 0x000ee80000300c00 */
[----:B------:R-:W3:Y:S04]  /*1b860*/  LDL.LU.128 R80, [R1+0x1e20] ;  /* 0x001e200001507983 */ /* 0x000ee80000300c00 */
[----:B------:R-:W-:Y:S04]  /*1b870*/  STL.128 [R1+0x1df0], R68 ;  /* 0x001df04401007387 */ /* 0x000fe80000100c00 */
[----:B------:R-:W-:Y:S04]  /*1b880*/  STL.128 [R1+0x1de0], R64 ;  /* 0x001de04001007387 */ /* 0x000fe80000100c00 */
[----:B------:R-:W-:Y:S04]  /*1b890*/  STL.128 [R1+0x1dd0], R60 ;  /* 0x001dd03c01007387 */ /* 0x000fe80000100c00 */
[----:B------:R1:W-:Y:S04]  /*1b8a0*/  STL.128 [R1+0x3e0], R136 ;  /* 0x0003e08801007387 */ /* 0x0003e80000100c00 */
[----:B0-----:R-:W3:Y:S04]  /*1b8b0*/  LDL.LU.128 R76, [R1+0x1e10] ;  /* 0x001e1000014c7983 */ /* 0x001ee80000300c00 */
[----:B-1----:R-:W3:Y:S04]  /*1b8c0*/  LDL.LU.128 R72, [R1+0x1e00] ;  /* 0x001e000001487983 */ /* 0x002ee80000300c00 */
[----:B------:R-:W-:Y:S04]  /*1b8d0*/  STL [R1+0x46c], R31 ;  /* 0x00046c1f01007387 */ /* 0x000fe80000100800 */
[----:B------:R-:W-:Y:S04]  /*1b8e0*/  STL [R1+0x468], R30 ;  /* 0x0004681e01007387 */ /* 0x000fe80000100800 */
[----:B------:R-:W-:Y:S04]  /*1b8f0*/  STL [R1+0x464], R29 ;  /* 0x0004641d01007387 */ /* 0x000fe80000100800 */
[----:B------:R-:W-:Y:S04]  /*1b900*/  STL [R1+0x460], R28 ;  /* 0x0004601c01007387 */ /* 0x000fe80000100800 */
[----:B------:R0:W-:Y:S04]  /*1b910*/  STL.128 [R1+0x1dc0], R56 ;  /* 0x001dc03801007387 */ /* 0x0001e80000100c00 */
[----:B------:R1:W-:Y:S04]  /*1b920*/  STL.128 [R1+0x1db0], R52 ;  /* 0x001db03401007387 */ /* 0x0003e80000100c00 */
[----:B------:R-:W3:Y:S04]  /*1b930*/  LDL.LU.128 R136, [R1+0x1f00] ;  /* 0x001f000001887983 */ /* 0x000ee80000300c00 */
[----:B------:R-:W3:Y:S04]  /*1b940*/  LDL.LU.128 R68, [R1+0x1df0] ;  /* 0x001df00001447983 */ /* 0x000ee80000300c00 */
[----:B------:R-:W3:Y:S04]  /*1b950*/  LDL.LU.128 R64, [R1+0x1de0] ;  /* 0x001de00001407983 */ /* 0x000ee80000300c00 */
[----:B------:R-:W3:Y:S04]  /*1b960*/  LDL.LU.128 R60, [R1+0x1dd0] ;  /* 0x001dd000013c7983 */ /* 0x000ee80000300c00 */
[----:B------:R-:W3:Y:S04]  /*1b970*/  LDL.LU.128 R32, [R1+0x1d60] ;  /* 0x001d600001207983 */ /* 0x000ee80000300c00 */
[----:B------:R4:W-:Y:S04]  /*1b980*/  STL.128 [R1+0x1da0], R48 ;  /* 0x001da03001007387 */ /* 0x0009e80000100c00 */
[----:B------:R4:W-:Y:S04]  /*1b990*/  STL.128 [R1+0x1d90], R44 ;  /* 0x001d902c01007387 */ /* 0x0009e80000100c00 */
[----:B------:R-:W3:Y:S04]  /*1b9a0*/  LDL.LU.128 R132, [R1+0x1ef0] ;  /* 0x001ef00001847983 */ /* 0x000ee80000300c00 */
[----:B------:R-:W3:Y:S04]  /*1b9b0*/  LDL.LU.128 R128, [R1+0x1ee0] ;  /* 0x001ee00001807983 */ /* 0x000ee80000300c00 */
[----:B0-----:R-:W3:Y:S04]  /*1b9c0*/  LDL.LU.128 R56, [R1+0x1dc0] ;  /* 0x001dc00001387983 */ /* 0x001ee80000300c00 */
[----:B-1----:R-:W3:Y:S04]  /*1b9d0*/  LDL.LU.128 R52, [R1+0x1db0] ;  /* 0x001db00001347983 */ /* 0x002ee80000300c00 */
[----:B------:R0:W-:Y:S04]  /*1b9e0*/  STL.128 [R1+0x1d70], R36 ;  /* 0x001d702401007387 */ /* 0x0001e80000100c00 */
[----:B------:R-:W3:Y:S04]  /*1b9f0*/  LDL.LU.128 R124, [R1+0x1ed0] ;  /* 0x001ed000017c7983 */ /* 0x000ee80000300c00 */
[----:B------:R-:W3:Y:S04]  /*1ba00*/  LDL.LU.128 R120, [R1+0x1ec0] ;  /* 0x001ec00001787983 */ /* 0x000ee80000300c00 */
[----:B----4-:R-:W4:Y:S04]  /*1ba10*/  LDL.LU.128 R48, [R1+0x1da0] ;  /* 0x001da00001307983 */ /* 0x010f280000300c00 */
[----:B------:R-:W4:Y:S04]  /*1ba20*/  LDL.LU.128 R44, [R1+0x1d90] ;  /* 0x001d9000012c7983 */ /* 0x000f280000300c00 */
[----:B0-----:R-:W4:Y:S04]  /*1ba30*/  LDL.LU.128 R36, [R1+0x1d70] ;  /* 0x001d700001247983 */ /* 0x001f280000300c00 */
[----:B------:R-:W-:Y:S04]  /*1ba40*/  STL [R1+0x5ac], R111 ;  /* 0x0005ac6f01007387 */ /* 0x000fe80000100800 */
[----:B------:R-:W-:Y:S04]  /*1ba50*/  STL [R1+0x5a8], R110 ;  /* 0x0005a86e01007387 */ /* 0x000fe80000100800 */
[----:B------:R-:W-:Y:S04]  /*1ba60*/  STL [R1+0x5a4], R109 ;  /* 0x0005a46d01007387 */ /* 0x000fe80000100800 */
[----:B------:R-:W-:Y:S04]  /*1ba70*/  STL [R1+0x5a0], R108 ;  /* 0x0005a06c01007387 */ /* 0x000fe80000100800 */
[----:B------:R-:W4:Y:S04]  /*1ba80*/  LDL.128 R184, [R1+0x5a0] ;  /* 0x0005a00001b87983 */ /* 0x000f280000100c00 */
[----:B------:R-:W-:Y:S04]  /*1ba90*/  STL [R1+0x59c], R107 ;  /* 0x00059c6b01007387 */ /* 0x000fe80000100800 */
[----:B------:R-:W-:Y:S04]  /*1baa0*/  STL [R1+0x598], R106 ;  /* 0x0005986a01007387 */ /* 0x000fe80000100800 */
[----:B------:R-:W-:Y:S04]  /*1bab0*/  STL [R1+0x594], R105 ;  /* 0x0005946901007387 */ /* 0x000fe80000100800 */
[----:B------:R0:W-:Y:S04]  /*1bac0*/  STL [R1+0x590], R104 ;  /* 0x0005906801007387 */ /* 0x0001e80000100800 */
[----:B------:R1:W-:Y:S04]  /*1bad0*/  STL [R1+0x580], R100 ;  /* 0x0005806401007387 */ /* 0x0003e80000100800 */
[----:B0-----:R-:W4:Y:S04]  /*1bae0*/  LDL.LU.128 R104, [R1+0x460] ;  /* 0x0004600001687983 */ /* 0x001f280000300c00 */
[----:B-1----:R-:W4:Y:S01]  /*1baf0*/  LDL.LU R100, [R1+0x5a8] ;  /* 0x0005a80001647983 */ /* 0x002f220000300800 */
[----:B------:R-:W-:-:S02]  /*1bb00*/  IMAD.MOV.U32 R152, RZ, RZ, R18 ;  /* 0x000000ffff987224 */ /* 0x000fc400078e0012 */
        /* <DEDUP_REMOVED lines=11> */
[----:B------:R-:W-:Y:S08]  /*1bbc0*/  MUFU.EX2 R22, R22 ;  /* 0x0000001600167308 */ /* 0x000ff00000000800 */
[----:B------:R-:W-:Y:S08]  /*1bbd0*/  MUFU.EX2 R21, R21 ;  /* 0x0000001500157308 */ /* 0x000ff00000000800 */
[----:B------:R-:W1:Y:S08]  /*1bbe0*/  MUFU.EX2 R20, R20 ;  /* 0x0000001400147308 */ /* 0x000e700000000800 */
[----:B------:R-:W-:Y:S08]  /*1bbf0*/  MUFU.EX2 R19, R19 ;  /* 0x0000001300137308 */ /* 0x000ff00000000800 */
[----:B------:R-:W2:Y:S01]  /*1bc00*/  MUFU.EX2 R18, R18 ;  /* 0x0000001200127308 */ /* 0x000ea20000000800 */
[----:B------:R-:W-:-:S02]  /*1bc10*/  IMAD.MOV.U32 R158, RZ, RZ, R12 ;  /* 0x000000ffff9e7224 */ /* 0x000fc400078e000c */
[----:B------:R-:W-:Y:S02]  /*1bc20*/  IMAD.MOV.U32 R159, RZ, RZ, R7 ;  /* 0x000000ffff9f7224 */ /* 0x000fe400078e0007 */
[----:B------:R-:W-:Y:S02]  /*1bc30*/  IMAD.MOV.U32 R153, RZ, RZ, R17 ;  /* 0x000000ffff997224 */ /* 0x000fe400078e0011 */
[----:B------:R-:W-:Y:S01]  /*1bc40*/  IMAD.MOV.U32 R154, RZ, RZ, R16 ;  /* 0x000000ffff9a7224 */ /* 0x000fe200078e0010 */
[----:B------:R0:W-:Y:S01]  /*1bc50*/  STL.128 [R1+0x430], R156 ;  /* 0x0004309c01007387 */ /* 0x0001e20000100c00 */
[----:B------:R-:W-:Y:S02]  /*1bc60*/  IMAD.MOV.U32 R180, RZ, RZ, R145 ;  /* 0x000000ffffb47224 */ /* 0x000fe400078e0091 */
[----:B------:R-:W-:Y:S02]  /*1bc70*/  IMAD.MOV.U32 R181, RZ, RZ, R144 ;  /* 0x000000ffffb57224 */ /* 0x000fe400078e0090 */
[----:B------:R-:W-:-:S02]  /*1bc80*/  IMAD.MOV.U32 R182, RZ, RZ, R143 ;  /* 0x000000ffffb67224 */ /* 0x000fc400078e008f */
[----:B------:R-:W-:Y:S01]  /*1bc90*/  IMAD.MOV.U32 R183, RZ, RZ, R142 ;  /* 0x000000ffffb77224 */ /* 0x000fe200078e008e */
[----:B------:R1:W-:Y:S01]  /*1bca0*/  STL.128 [R1+0x420], R152 ;  /* 0x0004209801007387 */ /* 0x0003e20000100c00 */
[----:B------:R-:W-:Y:S02]  /*1bcb0*/  IMAD.MOV.U32 R171, RZ, RZ, R146 ;  /* 0x000000ffffab7224 */ /* 0x000fe400078e0092 */
[----:B------:R-:W-:Y:S01]  /*1bcc0*/  VIADD R10, R8, 0x200 ;  /* 0x00000200080a7836 */ /* 0x000fe20000000000 */
[----:B------:R-:W-:Y:S01]  /*1bcd0*/  STL [R1+0x5cc], R119 ;  /* 0x0005cc7701007387 */ /* 0x000fe20000100800 */
[----:B0-----:R-:W-:-:S03]  /*1bce0*/  IMAD.MOV.U32 R156, RZ, RZ, R150 ;  /* 0x000000ffff9c7224 */ /* 0x001fc600078e0096 */
[----:B------:R-:W-:Y:S01]  /*1bcf0*/  STL [R1+0x5c8], R118 ;  /* 0x0005c87601007387 */ /* 0x000fe20000100800 */
[----:B------:R-:W-:Y:S02]  /*1bd00*/  IMAD.MOV.U32 R157, RZ, RZ, R149 ;  /* 0x000000ffff9d7224 */ /* 0x000fe400078e0095 */
[----:B------:R-:W-:Y:S01]  /*1bd10*/  IMAD.MOV.U32 R158, RZ, RZ, R148 ;  /* 0x000000ffff9e7224 */ /* 0x000fe200078e0094 */
[----:B------:R-:W-:Y:S01]  /*1bd20*/  STL [R1+0x5c4], R117 ;  /* 0x0005c47501007387 */ /* 0x000fe20000100800 */
[----:B------:R-:W-:Y:S01]  /*1bd30*/  IMAD.MOV.U32 R159, RZ, RZ, R147 ;  /* 0x000000ffff9f7224 */ /* 0x000fe200078e0093 */
[----:B-1----:R-:W-:Y:S02]  /*1bd40*/  F2FP.F16.F32.PACK_AB R152, R160, R161 ;  /* 0x000000a1a098723e */ /* 0x002fe400000000ff */
[----:B------:R0:W-:Y:S01]  /*1bd50*/  STL [R1+0x5c0], R116 ;  /* 0x0005c07401007387 */ /* 0x0001e20000100800 */
[----:B------:R-:W-:Y:S02]  /*1bd60*/  F2FP.F16.F32.PACK_AB R153, R20, R21 ;  /* 0x000000151499723e */ /* 0x000fe400000000ff */
[----:B------:R-:W-:Y:S01]  /*1bd70*/  F2FP.F16.F32.PACK_AB R154, R22, R23 ;  /* 0x00000017169a723e */ /* 0x000fe200000000ff */
[----:B--2---:R-:W-:Y:S01]  /*1bd80*/  STL [R1+0x5bc], R115 ;  /* 0x0005bc7301007387 */ /* 0x004fe20000100800 */
[----:B------:R-:W-:-:S03]  /*1bd90*/  F2FP.F16.F32.PACK_AB R155, R18, R19 ;  /* 0x00000013129b723e */ /* 0x000fc600000000ff */
        /* <DEDUP_REMOVED lines=8> */
[----:B---3--:R1:W-:Y:S01]  /*1be20*/  STL.128 [R1+0x1b90], R188 ;  /* 0x001b90bc01007387 */ /* 0x0083e20000100c00 */
[----:B------:R-:W-:-:S03]  /*1be30*/  R2UR UR6, R10 ;  /* 0x000000000a0672ca */ /* 0x000fc600000e0000 */
[----:B------:R-:W-:Y:S01]  /*1be40*/  STL [R1+0x58c], R103 ;  /* 0x00058c6701007387 */ /* 0x000fe20000100800 */
[----:B------:R-:W-:-:S03]  /*1be50*/  IMAD.MOV.U32 R7, RZ, RZ, R151 ;  /* 0x000000ffff077224 */ /* 0x000fc600078e0097 */
[----:B------:R-:W-:Y:S04]  /*1be60*/  STL [R1+0x588], R102 ;  /* 0x0005886601007387 */ /* 0x000fe80000100800 */
[----:B------:R-:W-:Y:S04]  /*1be70*/  STL.128 [R1+0x1ca0], R180 ;  /* 0x001ca0b401007387 */ /* 0x000fe80000100c00 */
[----:B------:R2:W-:Y:S04]  /*1be80*/  STL.128 [R1+0x1c90], R176 ;  /* 0x001c90b001007387 */ /* 0x0005e80000100c00 */
[----:B0-----:R-:W3:Y:S04]  /*1be90*/  LDL.LU.128 R116, [R1+0x490] ;  /* 0x0004900001747983 */ /* 0x001ee80000300c00 */
[----:B-1----:R-:W3:Y:S01]  /*1bea0*/  LDL.128 R188, [R1+0x5b0] ;  /* 0x0005b00001bc7983 */ /* 0x002ee20000100c00 */
[----:B------:R-:W-:-:S03]  /*1beb0*/  IMAD.MOV.U32 R200, RZ, RZ, R141 ;  /* 0x000000ffffc87224 */ /* 0x000fc600078e008d */
[----:B------:R-:W-:Y:S01]  /*1bec0*/  STL [R1+0x57c], R99 ;  /* 0x00057c6301007387 */ /* 0x000fe20000100800 */
        /* <DEDUP_REMOVED lines=9> */
[----:B------:R-:W-:Y:S04]  /*1bf60*/  STL [R1+0x568], R94 ;  /* 0x0005685e01007387 */ /* 0x000fe80000100800 */
[----:B------:R-:W-:Y:S04]  /*1bf70*/  STL [R1+0x564], R93 ;  /* 0x0005645d01007387 */ /* 0x000fe80000100800 */
[----:B------:R-:W-:Y:S04]  /*1bf80*/  STL [R1+0x560], R92 ;  /* 0x0005605c01007387 */ /* 0x000fe80000100800 */
[----:B------:R-:W-:Y:S04]  /*1bf90*/  STL.128 [R1+0x1c80], R172 ;  /* 0x001c80ac01007387 */ /* 0x000fe80000100c00 */
[----:B------:R0:W-:Y:S04]  /*1bfa0*/  STL.128 [R1+0x1c70], R168 ;  /* 0x001c70a801007387 */ /* 0x0001e80000100c00 */
[----:B--2---:R-:W2:Y:S04]  /*1bfb0*/  LDL.LU.128 R176, [R1+0x580] ;  /* 0x0005800001b07983 */ /* 0x004ea80000300c00 */
[----:B------:R-:W2:Y:S01]  /*1bfc0*/  LDL.LU.128 R180, [R1+0x590] ;  /* 0x0005900001b47983 */ /* 0x000ea20000300c00 */
        /* <DEDUP_REMOVED lines=18> */
[----:B------:R-:W-:Y:S04]  /*1c0f0*/  STL [R1+0x534], R81 ;  /* 0x0005345101007387 */ /* 0x000fe80000100800 */
[----:B------:R-:W-:Y:S04]  /*1c100*/  STL [R1+0x530], R80 ;  /* 0x0005305001007387 */ /* 0x000fe80000100800 */
[----:B------:R-:W-:Y:S04]  /*1c110*/  STL.128 [R1+0x1c60], R164 ;  /* 0x001c60a401007387 */ /* 0x000fe80000100c00 */
[----:B------:R-:W-:Y:S01]  /*1c120*/  STL.128 [R1+0x1c50], R160 ;  /* 0x001c50a001007387 */ /* 0x000fe20000100c00 */
[----:B----4-:R-:W-:-:S03]  /*1c130*/  IMAD.MOV.U32 R101, RZ, RZ, R187 ;  /* 0x000000ffff657224 */ /* 0x010fc600078e00bb */
[----:B------:R1:W-:Y:S04]  /*1c140*/  STL.128 [R1+0x1c40], R156 ;  /* 0x001c409c01007387 */ /* 0x0003e80000100c00 */
[----:B0-----:R-:W4:Y:S04]  /*1c150*/  LDL.LU.128 R168, [R1+0x560] ;  /* 0x0005600001a87983 */ /* 0x001f280000300c00 */
[----:B------:R-:W4:Y:S04]  /*1c160*/  LDL.LU.128 R172, [R1+0x570] ;  /* 0x0005700001ac7983 */ /* 0x000f280000300c00 */
[----:B------:R-:W-:Y:S04]  /*1c170*/  STL [R1+0x52c], R79 ;  /* 0x00052c4f01007387 */ /* 0x000fe80000100800 */
[----:B------:R-:W-:Y:S04]  /*1c180*/  STL [R1+0x528], R78 ;  /* 0x0005284e01007387 */ /* 0x000fe80000100800 */
[----:B------:R-:W-:Y:S04]  /*1c190*/  STL [R1+0x524], R77 ;  /* 0x0005244d01007387 */ /* 0x000fe80000100800 */
[----:B------:R-:W-:Y:S01]  /*1c1a0*/  STL [R1+0x520], R76 ;  /* 0x0005204c01007387 */ /* 0x000fe20000100800 */
[----:B------:R-:W-:-:S03]  /*1c1b0*/  IMAD.MOV.U32 R10, RZ, RZ, R104 ;  /* 0x000000ffff0a7224 */ /* 0x000fc600078e0068 */
[----:B------:R-:W-:Y:S04]  /*1c1c0*/  STL [R1+0x51c], R75 ;  /* 0x00051c4b01007387 */ /* 0x000fe80000100800 */
[----:B------:R-:W-:Y:S04]  /*1c1d0*/  STL [R1+0x518], R74 ;  /* 0x0005184a01007387 */ /* 0x000fe80000100800 */
[----:B------:R-:W-:Y:S04]  /*1c1e0*/  STL [R1+0x514], R73 ;  /* 0x0005144901007387 */ /* 0x000fe80000100800 */
[----:B------:R-:W-:Y:S04]  /*1c1f0*/  STL [R1+0x510], R72 ;  /* 0x0005104801007387 */ /* 0x000fe80000100800 */
[----:B------:R0:W-:Y:S04]  /*1c200*/  STL.128 [R1+0x1c30], R152 ;  /* 0x001c309801007387 */ /* 0x0001e80000100c00 */
[----:B-1----:R-:W4:Y:S04]  /*1c210*/  LDL.LU.128 R156, [R1+0x530] ;  /* 0x00053000019c7983 */ /* 0x002f280000300c00 */
[----:B------:R-:W4:Y:S04]  /*1c220*/  LDL.LU.128 R160, [R1+0x540] ;  /* 0x0005400001a07983 */ /* 0x000f280000300c00 */
[----:B------:R-:W4:Y:S04]  /*1c230*/  LDL.LU.128 R164, [R1+0x550] ;  /* 0x0005500001a47983 */ /* 0x000f280000300c00 */
        /* <DEDUP_REMOVED lines=16> */
[----:B------:R-:W4:Y:S04]  /*1c340*/  LDL.LU.128 R148, [R1+0x510] ;  /* 0x0005100001947983 */ /* 0x000f280000300c00 */
[----:B0-----:R-:W4:Y:S04]  /*1c350*/  LDL.LU.128 R152, [R1+0x520] ;  /* 0x0005200001987983 */ /* 0x001f280000300c00 */
[----:B------:R0:W-:Y:S04]  /*1c360*/  STL.128 [R1+0x250], R104 ;  /* 0x0002506801007387 */ /* 0x0001e80000100c00 */
        /* <DEDUP_REMOVED lines=9> */
[----:B------:R-:W4:Y:S04]  /*1c400*/  LDL.LU.128 R136, [R1+0x4e0] ;  /* 0x0004e00001887983 */ /* 0x000f280000300c00 */
[----:B------:R-:W4:Y:S04]  /*1c410*/  LDL.LU.128 R140, [R1+0x4f0] ;  /* 0x0004f000018c7983 */ /* 0x000f280000300c00 */
[----:B------:R-:W4:Y:S04]  /*1c420*/  LDL.LU.128 R144, [R1+0x500] ;  /* 0x0005000001907983 */ /* 0x000f280000300c00 */
[----:B------:R1:W-:Y:S04]  /*1c430*/  STL.64 [R1+0x1af8], R100 ;  /* 0x001af86401007387 */ /* 0x0003e80000100a00 */
[----:B0-----:R-:W4:Y:S04]  /*1c440*/  LDL.LU R104, [R1+0x5b8] ;  /* 0x0005b80001687983 */ /* 0x001f280000300800 */
        /* <DEDUP_REMOVED lines=18> */
[----:B------:R-:W4:Y:S04]  /*1c570*/  LDL.LU R99, [R1+0x5a4] ;  /* 0x0005a40001637983 */ /* 0x000f280000300800 */
[----:B------:R-:W4:Y:S04]  /*1c580*/  LDL.LU R98, [R1+0x5a0] ;  /* 0x0005a00001627983 */ /* 0x000f280000300800 */
[----:B-1----:R-:W4:Y:S04]  /*1c590*/  LDL.LU.64 R100, [R1+0x1af8] ;  /* 0x001af80001647983 */ /* 0x002f280000300a00 */
[----:B------:R-:W4:Y:S04]  /*1c5a0*/  LDL.LU R103, [R1+0x5b4] ;  /* 0x0005b40001677983 */ /* 0x000f280000300800 */
[----:B------:R-:W4:Y:S04]  /*1c5b0*/  LDL.LU R102, [R1+0x5b0] ;  /* 0x0005b00001667983 */ /* 0x000f280000300800 */
[----:B------:R-:W-:Y:S04]  /*1c5c0*/  STL [R1+0x48c], R39 ;  /* 0x00048c2701007387 */ /* 0x000fe80000100800 */
[----:B------:R-:W-:Y:S04]  /*1c5d0*/  STL [R1+0x488], R38 ;  /* 0x0004882601007387 */ /* 0x000fe80000100800 */
[----:B------:R-:W-:Y:S04]  /*1c5e0*/  STL [R1+0x484], R37 ;  /* 0x0004842501007387 */ /* 0x000fe80000100800 */
[----:B------:R-:W-:Y:S04]  /*1c5f0*/  STL [R1+0x480], R36 ;  /* 0x0004802401007387 */ /* 0x000fe80000100800 */
[----:B0-----:R-:W4:Y:S04]  /*1c600*/  LDL.LU.128 R120, [R1+0x4a0] ;  /* 0x0004a00001787983 */ /* 0x001f280000300c00 */
[----:B------:R-:W4:Y:S04]  /*1c610*/  LDL.LU.128 R124, [R1+0x4b0] ;  /* 0x0004b000017c7983 */ /* 0x000f280000300c00 */
[----:B------:R-:W4:Y:S01]  /*1c620*/  LDL.LU.128 R112, [R1+0x480] ;  /* 0x0004800001707983 */ /* 0x000f220000300c00 */
[----:B------:R-:W-:-:S02]  /*1c630*/  IMAD.MOV.U32 R11, RZ, RZ, R9 ;  /* 0x000000ffff0b7224 */ /* 0x000fc400078e0009 */
[----:B------:R-:W-:Y:S01]  /*1c640*/  IMAD.MOV.U32 R12, RZ, RZ, R6 ;  /* 0x000000ffff0c7224 */ /* 0x000fe200078e0006 */
[----:B---3--:R0:W-:Y:S02]  /*1c650*/  STL.128 [R1+0x280], R116 ;  /* 0x0002807401007387 */ /* 0x0081e40000100c00 */
[----:B------:R-:W-:Y:S01]  /*1c660*/  R2UR UR7, R11 ;  /* 0x000000000b0772ca */ /* 0x000fe200000e0000 */
[----:B------:R-:W-:Y:S02]  /*1c670*/  IMAD.MOV.U32 R11, RZ, RZ, R105 ;  /* 0x000000ffff0b7224 */ /* 0x000fe400078e0069 */
[----:B------:R-:W-:Y:S02]  /*1c680*/  IMAD.MOV.U32 R224, RZ, RZ, R25 ;  /* 0x000000ffffe07224 */ /* 0x000fe400078e0019 */
[----:B------:R-:W-:Y:S02]  /*1c690*/  IMAD.MOV.U32 R223, RZ, RZ, R26 ;  /* 0x000000ffffdf7224 */ /* 0x000fe400078e001a */
[----:B------:R-:W-:Y:S01]  /*1c6a0*/  IMAD.MOV.U32 R222, RZ, RZ, R27 ;  /* 0x000000ffffde7224 */ /* 0x000fe200078e001b */
[----:B------:R-:W-:Y:S01]  /*1c6b0*/  STL.128 [R1+0x19a0], R20 ;  /* 0x0019a01401007387 */ /* 0x000fe20000100c00 */
[----:B------:R-:W-:-:S02]  /*1c6c0*/  IMAD.MOV.U32 R33, RZ, RZ, R119 ;  /* 0x000000ffff217224 */ /* 0x000fc400078e0077 */
[----:B------:R-:W-:Y:S01]  /*1c6d0*/  IMAD.MOV.U32 R32, RZ, RZ, R118 ;  /* 0x000000ffff207224 */ /* 0x000fe200078e0076 */
[----:B------:R-:W-:Y:S01]  /*1c6e0*/  STL.64 [R1+0x1990], R18 ;  /* 0x0019901201007387 */ /* 0x000fe20000100a00 */
[----:B------:R-:W-:Y:S02]  /*1c6f0*/  IMAD.MOV.U32 R31, RZ, RZ, R117 ;  /* 0x000000ffff1f7224 */ /* 0x000fe400078e0075 */
[----:B------:R-:W-:Y:S01]  /*1c700*/  IMAD.MOV.U32 R30, RZ, RZ, R116 ;  /* 0x000000ffff1e7224 */ /* 0x000fe200078e0074 */
[----:B------:R-:W-:Y:S01]  /*1c710*/  STL.128 [R1+0x1d20], R212 ;  /* 0x001d20d401007387 */ /* 0x000fe20000100c00 */
[----:B------:R-:W-:Y:S02]  /*1c720*/  IMAD.MOV.U32 R105, RZ, RZ, R191 ;  /* 0x000000ffff697224 */ /* 0x000fe400078e00bf */
[----:B--2---:R-:W-:Y:S01]  /*1c730*/  IMAD.MOV.U32 R93, RZ, RZ, R179 ;  /* 0x000000ffff5d7224 */ /* 0x004fe200078e00b3 */
[----:B0-----:R-:W2:Y:S01]  /*1c740*/  LDL.128 R116, [R1+0x5c0] ;  /* 0x0005c00001747983 */ /* 0x001ea20000100c00 */
[----:B------:R-:W-:-:S02]  /*1c750*/  IMAD.MOV.U32 R92, RZ, RZ, R178 ;  /* 0x000000ffff5c7224 */ /* 0x000fc400078e00b2 */
[----:B------:R-:W-:Y:S01]  /*1c760*/  IMAD.MOV.U32 R97, RZ, RZ, R183 ;  /* 0x000000ffff617224 */ /* 0x000fe200078e00b7 */
[----:B------:R-:W-:Y:S01]  /*1c770*/  STL.128 [R1+0x1d10], R208 ;  /* 0x001d10d001007387 */ /* 0x000fe20000100c00 */
[----:B------:R-:W-:Y:S02]  /*1c780*/  IMAD.MOV.U32 R96, RZ, RZ, R182 ;  /* 0x000000ffff607224 */ /* 0x000fe400078e00b6 */
[----:B------:R-:W-:Y:S01]  /*1c790*/  IMAD.MOV.U32 R95, RZ, RZ, R181 ;  /* 0x000000ffff5f7224 */ /* 0x000fe200078e00b5 */
[----:B------:R-:W-:Y:S01]  /*1c7a0*/  STL.128 [R1+0x1ce0], R196 ;  /* 0x001ce0c401007387 */ /* 0x000fe20000100c00 */
[----:B------:R-:W-:Y:S02]  /*1c7b0*/  IMAD.MOV.U32 R94, RZ, RZ, R180 ;  /* 0x000000ffff5e7224 */ /* 0x000fe400078e00b4 */
[----:B----4-:R-:W-:Y:S01]  /*1c7c0*/  IMAD.MOV.U32 R85, RZ, RZ, R171 ;  /* 0x000000ffff557224 */ /* 0x010fe200078e00ab */
[----:B------:R-:W-:Y:S01]  /*1c7d0*/  STL.128 [R1+0x1cd0], R192 ;  /* 0x001cd0c001007387 */ /* 0x000fe20000100c00 */
[----:B------:R-:W-:-:S02]  /*1c7e0*/  IMAD.MOV.U32 R84, RZ, RZ, R170 ;  /* 0x000000ffff547224 */ /* 0x000fc400078e00aa */
[----:B------:R-:W-:Y:S01]  /*1c7f0*/  IMAD.MOV.U32 R89, RZ, RZ, R175 ;  /* 0x000000ffff597224 */ /* 0x000fe200078e00af */
[----:B------:R-:W-:Y:S01]  /*1c800*/  STL.128 [R1+0x390], R184 ;  /* 0x000390b801007387 */ /* 0x000fe20000100c00 */
[----:B------:R-:W-:Y:S02]  /*1c810*/  IMAD.MOV.U32 R88, RZ, RZ, R174 ;  /* 0x000000ffff587224 */ /* 0x000fe400078e00ae */
[----:B------:R-:W-:Y:S01]  /*1c820*/  IMAD.MOV.U32 R87, RZ, RZ, R173 ;  /* 0x000000ffff577224 */ /* 0x000fe200078e00ad */
[----:B------:R-:W3:Y:S01]  /*1c830*/  LDL.LU R16, [R1+0x15e4] ;  /* 0x0015e40001107983 */ /* 0x000ee20000300800 */
[----:B------:R-:W-:Y:S02]  /*1c840*/  IMAD.MOV.U32 R86, RZ, RZ, R172 ;  /* 0x000000ffff567224 */ /* 0x000fe400078e00ac */
[----:B------:R-:W-:Y:S01]  /*1c850*/  IMAD.MOV.U32 R91, RZ, RZ, R177 ;  /* 0x000000ffff5b7224 */ /* 0x000fe200078e00b1 */
[----:B------:R-:W3:Y:S01]  /*1c860*/  LDL.LU R17, [R1+0x15e0] ;  /* 0x0015e00001117983 */ /* 0x000ee20000300800 */
        /* <DEDUP_REMOVED lines=16> */
[----:B------:R1:W-:Y:S01]  /*1c970*/  STL.128 [R1+0x1ac0], R92 ;  /* 0x001ac05c01007387 */ /* 0x0003e20000100c00 */
[----:B0-----:R-:W-:Y:S02]  /*1c980*/  IMAD.MOV.U32 R13, RZ, RZ, R107 ;  /* 0x000000ffff0d7224 */ /* 0x001fe400078e006b */
[----:B------:R-:W-:Y:S01]  /*1c990*/  IMAD.MOV.U32 R12, RZ, RZ, R106 ;  /* 0x000000ffff0c7224 */ /* 0x000fe200078e006a */
[----:B------:R-:W4:Y:S01]  /*1c9a0*/  LDL.LU R107, [R1+0x5c4] ;  /* 0x0005c400016b7983 */ /* 0x000f220000300800 */
[----:B------:R-:W-:-:S03]  /*1c9b0*/  IMAD.MOV.U32 R6, RZ, RZ, R24 ;  /* 0x000000ffff067224 */ /* 0x000fc600078e0018 */
[----:B------:R-:W4:Y:S04]  /*1c9c0*/  LDL.LU R106, [R1+0x5c0] ;  /* 0x0005c000016a7983 */ /* 0x000f280000300800 */
[----:B------:R0:W-:Y:S04]  /*1c9d0*/  STL.128 [R1+0x1ab0], R88 ;  /* 0x001ab05801007387 */ /* 0x0001e80000100c00 */
[----:B------:R0:W-:Y:S04]  /*1c9e0*/  STL.128 [R1+0x1aa0], R84 ;  /* 0x001aa05401007387 */ /* 0x0001e80000100c00 */
[----:B-1----:R-:W3:Y:S04]  /*1c9f0*/  LDL.LU.128 R92, [R1+0x1ac0] ;  /* 0x001ac000015c7983 */ /* 0x002ee80000300c00 */
[----:B------:R1:W-:Y:S04]  /*1ca00*/  STL.128 [R1+0x1a90], R80 ;  /* 0x001a905001007387 */ /* 0x0003e80000100c00 */
[----:B------:R1:W-:Y:S04]  /*1ca10*/  STL.128 [R1+0x1a80], R76 ;  /* 0x001a804c01007387 */ /* 0x0003e80000100c00 */
[----:B------:R1:W-:Y:S01]  /*1ca20*/  STL.128 [R1+0x1a70], R72 ;  /* 0x001a704801007387 */ /* 0x0003e20000100c00 */
[----:B------:R-:W-:-:S03]  /*1ca30*/  IMAD.MOV.U32 R65, RZ, RZ, R151 ;  /* 0x000000ffff417224 */ /* 0x000fc600078e0097 */
[----:B0-----:R-:W4:Y:S01]  /*1ca40*/  LDL.LU.128 R88, [R1+0x1ab0] ;  /* 0x001ab00001587983 */ /* 0x001f220000300c00 */
[----:B------:R-:W-:Y:S02]  /*1ca50*/  IMAD.MOV.U32 R64, RZ, RZ, R150 ;  /* 0x000000ffff407224 */ /* 0x000fe400078e0096 */
[----:B------:R-:W-:Y:S01]  /*1ca60*/  IMAD.MOV.U32 R69, RZ, RZ, R155 ;  /* 0x000000ffff457224 */ /* 0x000fe200078e009b */
[----:B------:R-:W4:Y:S01]  /*1ca70*/  LDL.LU.128 R84, [R1+0x1aa0] ;  /* 0x001aa00001547983 */ /* 0x000f220000300c00 */
[----:B------:R-:W-:Y:S02]  /*1ca80*/  IMAD.MOV.U32 R68, RZ, RZ, R154 ;  /* 0x000000ffff447224 */ /* 0x000fe400078e009a */
[----:B------:R-:W-:Y:S01]  /*1ca90*/  IMAD.MOV.U32 R67, RZ, RZ, R153 ;  /* 0x000000ffff437224 */ /* 0x000fe200078e0099 */
[----:B-1----:R-:W4:Y:S01]  /*1caa0*/  LDL.LU.128 R80, [R1+0x1a90] ;  /* 0x001a900001507983 */ /* 0x002f220000300c00 */
[----:B------:R-:W-:Y:S02]  /*1cab0*/  IMAD.MOV.U32 R66, RZ, RZ, R152 ;  /* 0x000000ffff427224 */ /* 0x000fe400078e0098 */
[----:B------:R-:W-:-:S02]  /*1cac0*/  IMAD.MOV.U32 R63, RZ, RZ, R149 ;  /* 0x000000ffff3f7224 */ /* 0x000fc400078e0095 */
[----:B------:R-:W-:Y:S01]  /*1cad0*/  IMAD.MOV.U32 R62, RZ, RZ, R148 ;  /* 0x000000ffff3e7224 */ /* 0x000fe200078e0094 */
[----:B------:R0:W-:Y:S04]  /*1cae0*/  STL.128 [R1+0x1a60], R68 ;  /* 0x001a604401007387 */ /* 0x0001e80000100c00 */
[----:B------:R1:W-:Y:S04]  /*1caf0*/  STL.128 [R1+0x1a50], R64 ;  /* 0x001a504001007387 */ /* 0x0003e80000100c00 */
[----:B------:R-:W4:Y:S04]  /*1cb00*/  LDL.LU.128 R76, [R1+0x1a80] ;  /* 0x001a8000014c7983 */ /* 0x000f280000300c00 */
[----:B------:R-:W4:Y:S04]  /*1cb10*/  LDL.LU.128 R72, [R1+0x1a70] ;  /* 0x001a700001487983 */ /* 0x000f280000300c00 */
[----:B0-----:R-:W4:Y:S04]  /*1cb20*/  LDL.LU.128 R68, [R1+0x1a60] ;  /* 0x001a600001447983 */ /* 0x001f280000300c00 */
[----:B-1----:R-:W4:Y:S04]  /*1cb30*/  LDL.LU.128 R64, [R1+0x1a50] ;  /* 0x001a500001407983 */ /* 0x002f280000300c00 */
[----:B------:R0:W-:Y:S01]  /*1cb40*/  STL.128 [R1+0x260], R108 ;  /* 0x0002606c01007387 */ /* 0x0001e20000100c00 */
[----:B------:R-:W-:-:S02]  /*1cb50*/  IMAD.MOV.U32 R14, RZ, RZ, R108 ;  /* 0x000000ffff0e7224 */ /* 0x000fc400078e006c */
[----:B------:R-:W-:Y:S02]  /*1cb60*/  IMAD.MOV.U32 R53, RZ, RZ, R139 ;  /* 0x000000ffff357224 */ /* 0x000fe400078e008b */
[----:B------:R-:W-:Y:S02]  /*1cb70*/  IMAD.MOV.U32 R52, RZ, RZ, R138 ;  /* 0x000000ffff347224 */ /* 0x000fe400078e008a */
[----:B------:R-:W-:Y:S02]  /*1cb80*/  IMAD.MOV.U32 R57, RZ, RZ, R143 ;  /* 0x000000ffff397224 */ /* 0x000fe400078e008f */
[----:B------:R-:W-:Y:S02]  /*1cb90*/  IMAD.MOV.U32 R56, RZ, RZ, R142 ;  /* 0x000000ffff387224 */ /* 0x000fe400078e008e */
[----:B------:R-:W-:Y:S02]  /*1cba0*/  IMAD.MOV.U32 R55, RZ, RZ, R141 ;  /* 0x000000ffff377224 */ /* 0x000fe400078e008d */
[----:B------:R-:W-:-:S02]  /*1cbb0*/  IMAD.MOV.U32 R54, RZ, RZ, R140 ;  /* 0x000000ffff367224 */ /* 0x000fc400078e008c */
[----:B------:R-:W-:Y:S01]  /*1cbc0*/  IMAD.MOV.U32 R61, RZ, RZ, R147 ;  /* 0x000000ffff3d7224 */ /* 0x000fe200078e0093 */
[----:B0-----:R-:W4:Y:S01]  /*1cbd0*/  LDL.LU R108, [R1+0x5c8] ;  /* 0x0005c800016c7983 */ /* 0x001f220000300800 */
[----:B------:R-:W-:Y:S02]  /*1cbe0*/  IMAD.MOV.U32 R60, RZ, RZ, R146 ;  /* 0x000000ffff3c7224 */ /* 0x000fe400078e0092 */
[----:B------:R-:W-:Y:S01]  /*1cbf0*/  IMAD.MOV.U32 R59, RZ, RZ, R145 ;  /* 0x000000ffff3b7224 */ /* 0x000fe200078e0091 */
[----:B------:R0:W-:Y:S01]  /*1cc00*/  STL.64 [R1+0x1af0], R104 ;  /* 0x001af06801007387 */ /* 0x0001e20000100a00 */
[----:B------:R-:W-:Y:S02]  /*1cc10*/  IMAD.MOV.U32 R58, RZ, RZ, R144 ;  /* 0x000000ffff3a7224 */ /* 0x000fe400078e0090 */
[----:B------:R-:W-:Y:S02]  /*1cc20*/  IMAD.MOV.U32 R51, RZ, RZ, R137 ;  /* 0x000000ffff337224 */ /* 0x000fe400078e0089 */
[----:B------:R-:W-:-:S02]  /*1cc30*/  IMAD.MOV.U32 R50, RZ, RZ, R136 ;  /* 0x000000ffff327224 */ /* 0x000fc400078e0088 */
[----:B------:R-:W-:Y:S01]  /*1cc40*/  IMAD.MOV.U32 R25, RZ, RZ, R111 ;  /* 0x000000ffff197224 */ /* 0x000fe200078e006f */
[----:B------:R-:W-:Y:S01]  /*1cc50*/  STL.128 [R1+0x1970], R8 ;  /* 0x0019700801007387 */ /* 0x000fe20000100c00 */
[----:B------:R-:W-:-:S03]  /*1cc60*/  IMAD.MOV.U32 R24, RZ, RZ, R110 ;  /* 0x000000ffff187224 */ /* 0x000fc600078e006e */
[----:B0-----:R-:W4:Y:S01]  /*1cc70*/  LDL.LU.64 R104, [R1+0x1af0] ;  /* 0x001af00001687983 */ /* 0x001f220000300a00 */
[----:B------:R-:W-:-:S03]  /*1cc80*/  IMAD.MOV.U32 R15, RZ, RZ, R109 ;  /* 0x000000ffff0f7224 */ /* 0x000fc600078e006d */
[----:B------:R0:W-:Y:S04]  /*1cc90*/  STL.128 [R1+0x1a40], R60 ;  /* 0x001a403c01007387 */ /* 0x0001e80000100c00 */
[----:B------:R1:W-:Y:S04]  /*1cca0*/  STL.128 [R1+0x1a30], R56 ;  /* 0x001a303801007387 */ /* 0x0003e80000100c00 */
[----:B------:R1:W-:Y:S04]  /*1ccb0*/  STL.128 [R1+0x1a20], R52 ;  /* 0x001a203401007387 */ /* 0x0003e80000100c00 */
[----:B------:R1:W-:Y:S04]  /*1ccc0*/  STL.128 [R1+0x1980], R12 ;  /* 0x0019800c01007387 */ /* 0x0003e80000100c00 */
[----:B0-----:R-:W4:Y:S04]  /*1ccd0*/  LDL.LU.128 R60, [R1+0x1a40] ;  /* 0x001a4000013c7983 */ /* 0x001f280000300c00 */
[----:B-1----:R-:W4:Y:S04]  /*1cce0*/  LDL.LU.128 R56, [R1+0x1a30] ;  /* 0x001a300001387983 */ /* 0x002f280000300c00 */
[----:B------:R-:W4:Y:S04]  /*1ccf0*/  LDL.LU.128 R52, [R1+0x1a20] ;  /* 0x001a200001347983 */ /* 0x000f280000300c00 */
[----:B------:R0:W-:Y:S04]  /*1cd00*/  STL.128 [R1+0x1960], R4 ;  /* 0x0019600401007387 */ /* 0x0001e80000100c00 */
[----:B------:R-:W4:Y:S04]  /*1cd10*/  LDL.LU.128 R12, [R1+0x1980] ;  /* 0x00198000010c7983 */ /* 0x000f280000300c00 */
[----:B------:R-:W4:Y:S01]  /*1cd20*/  LDL.LU.128 R8, [R1+0x1970] ;  /* 0x0019700001087983 */ /* 0x000f220000300c00 */
[----:B------:R-:W-:-:S03]  /*1cd30*/  IMAD.MOV.U32 R45, RZ, RZ, R131 ;  /* 0x000000ffff2d7224 */ /* 0x000fc600078e0083 */
[----:B0-----:R-:W4:Y:S01]  /*1cd40*/  LDL.LU.128 R4, [R1+0x1960] ;  /* 0x0019600001047983 */ /* 0x001f220000300c00 */
[----:B------:R-:W-:Y:S02]  /*1cd50*/  IMAD.MOV.U32 R44, RZ, RZ, R130 ;  /* 0x000000ffff2c7224 */ /* 0x000fe400078e0082 */
[----:B------:R-:W-:Y:S02]  /*1cd60*/  IMAD.MOV.U32 R49, RZ, RZ, R135 ;  /* 0x000000ffff317224 */ /* 0x000fe400078e0087 */
[----:B------:R-:W-:Y:S02]  /*1cd70*/  IMAD.MOV.U32 R48, RZ, RZ, R134 ;  /* 0x000000ffff307224 */ /* 0x000fe400078e0086 */
[----:B------:R-:W-:Y:S02]  /*1cd80*/  IMAD.MOV.U32 R47, RZ, RZ, R133 ;  /* 0x000000ffff2f7224 */ /* 0x000fe400078e0085 */
[----:B------:R-:W-:Y:S02]  /*1cd90*/  IMAD.MOV.U32 R46, RZ, RZ, R132 ;  /* 0x000000ffff2e7224 */ /* 0x000fe400078e0084 */
[----:B------:R-:W-:Y:S01]  /*1cda0*/  IMAD.MOV.U32 R43, RZ, RZ, R129 ;  /* 0x000000ffff2b7224 */ /* 0x000fe200078e0081 */
[----:B------:R-:W-:Y:S01]  /*1cdb0*/  STL.128 [R1+0x1ad0], R96 ;  /* 0x001ad06001007387 */ /* 0x000fe20000100c00 */
[----:B------:R-:W-:-:S03]  /*1cdc0*/  IMAD.MOV.U32 R42, RZ, RZ, R128 ;  /* 0x000000ffff2a7224 */ /* 0x000fc600078e0080 */
[----:B------:R-:W-:Y:S04]  /*1cdd0*/  STL.128 [R1+0x1a10], R48 ;  /* 0x001a103001007387 */ /* 0x000fe80000100c00 */
[----:B------:R0:W-:Y:S01]  /*1cde0*/  STL.128 [R1+0x1ae0], R100 ;  /* 0x001ae06401007387 */ /* 0x0001e20000100c00 */
[----:B------:R-:W-:-:S03]  /*1cdf0*/  IMAD.MOV.U32 R37, RZ, RZ, R123 ;  /* 0x000000ffff257224 */ /* 0x000fc600078e007b */
[----:B0-----:R-:W4:Y:S01]  /*1ce00*/  LDL.LU.128 R100, [R1+0x1ae0] ;  /* 0x001ae00001647983 */ /* 0x001f220000300c00 */
[----:B------:R-:W-:Y:S02]  /*1ce10*/  IMAD.MOV.U32 R36, RZ, RZ, R122 ;  /* 0x000000ffff247224 */ /* 0x000fe400078e007a */
[----:B------:R-:W-:Y:S01]  /*1ce20*/  IMAD.MOV.U32 R35, RZ, RZ, R121 ;  /* 0x000000ffff237224 */ /* 0x000fe200078e0079 */
[----:B------:R-:W4:Y:S01]  /*1ce30*/  LDL.LU.128 R96, [R1+0x1ad0] ;  /* 0x001ad00001607983 */ /* 0x000f220000300c00 */
        /* <DEDUP_REMOVED lines=13> */
[----:B------:R-:W4:Y:S04]  /*1cf10*/  LDL.LU.128 R48, [R1+0x1a10] ;  /* 0x001a100001307983 */ /* 0x000f280000300c00 */
[----:B0-----:R-:W4:Y:S04]  /*1cf20*/  LDL.LU.128 R44, [R1+0x1a00] ;  /* 0x001a0000012c7983 */ /* 0x001f280000300c00 */
[----:B------:R0:W-:Y:S04]  /*1cf30*/  STL.128 [R1+0x19c0], R28 ;  /* 0x0019c01c01007387 */ /* 0x0001e80000100c00 */
[----:B------:R0:W-:Y:S04]  /*1cf40*/  STL.128 [R1+0x19b0], R24 ;  /* 0x0019b01801007387 */ /* 0x0001e80000100c00 */
[----:B-1----:R-:W4:Y:S04]  /*1cf50*/  LDL.LU.128 R40, [R1+0x19f0] ;  /* 0x0019f00001287983 */ /* 0x002f280000300c00 */
[----:B--2---:R-:W2:Y:S04]  /*1cf60*/  LDL.LU.128 R36, [R1+0x19e0] ;  /* 0x0019e00001247983 */ /* 0x004ea80000300c00 */
[----:B------:R-:W2:Y:S04]  /*1cf70*/  LDL.LU.128 R32, [R1+0x19d0] ;  /* 0x0019d00001207983 */ /* 0x000ea80000300c00 */
[----:B0-----:R-:W2:Y:S04]  /*1cf80*/  LDL.LU.128 R28, [R1+0x19c0] ;  /* 0x0019c000011c7983 */ /* 0x001ea80000300c00 */
[----:B------:R-:W2:Y:S01]  /*1cf90*/  LDL.LU.128 R24, [R1+0x19b0] ;  /* 0x0019b00001187983 */ /* 0x000ea20000300c00 */
[----:B------:R-:W-:-:S03]  /*1cfa0*/  IMAD.MOV.U32 R109, RZ, RZ, R119 ;  /* 0x000000ffff6d7224 */ /* 0x000fc600078e0077 */
[----:B------:R0:W-:Y:S04]  /*1cfb0*/  STL.128 [R1+0x290], R120 ;  /* 0x0002907801007387 */ /* 0x0001e80000100c00 */
[----:B------:R1:W-:Y:S04]  /*1cfc0*/  STL.128 [R1+0x270], R112 ;  /* 0x0002707001007387 */ /* 0x0003e80000100c00 */
[----:B------:R-:W-:Y:S04]  /*1cfd0*/  STL [R1+0x1d50], R224 ;  /* 0x001d50e001007387 */ /* 0x000fe80000100800 */
[----:B------:R-:W-:Y:S04]  /*1cfe0*/  STL.128 [R1+0x1d40], R220 ;  /* 0x001d40dc01007387 */ /* 0x000fe80000100c00 */
[----:B0-----:R-:W2:Y:S04]  /*1cff0*/  LDL.128 R120, [R1+0x5d0] ;  /* 0x0005d00001787983 */ /* 0x001ea80000100c00 */
[----:B-1----:R-:W2:Y:S04]  /*1d000*/  LDL.LU R112, [R1+0x5d8] ;  /* 0x0005d80001707983 */ /* 0x002ea80000300800 */
[----:B------:R-:W2:Y:S04]  /*1d010*/  LDL.LU R111, [R1+0x5d4] ;  /* 0x0005d400016f7983 */ /* 0x000ea80000300800 */
[----:B------:R-:W2:Y:S04]  /*1d020*/  LDL.LU R110, [R1+0x5d0] ;  /* 0x0005d000016e7983 */ /* 0x000ea80000300800 */
[----:B------:R-:W-:Y:S04]  /*1d030*/  STL.128 [R1+0x1d30], R216 ;  /* 0x001d30d801007387 */ /* 0x000fe80000100c00 */
[----:B---3--:R0:W-:Y:S04]  /*1d040*/  STL.128 [R1+0x1910], R92 ;  /* 0x0019105c01007387 */ /* 0x0081e80000100c00 */
[----:B------:R-:W-:Y:S04]  /*1d050*/  STL.128 [R1+0x1d00], R204 ;  /* 0x001d00cc01007387 */ /* 0x000fe80000100c00 */
[----:B------:R-:W-:Y:S04]  /*1d060*/  STL.128 [R1+0x1cf0], R200 ;  /* 0x001cf0c801007387 */ /* 0x000fe80000100c00 */
[----:B------:R-:W-:Y:S04]  /*1d070*/  STL.128 [R1+0x320], R156 ;  /* 0x0003209c01007387 */ /* 0x000fe80000100c00 */
[----:B----4-:R1:W-:Y:S04]  /*1d080*/  STL.128 [R1+0x1900], R88 ;  /* 0x0019005801007387 */ /* 0x0103e80000100c00 */
[----:B------:R3:W-:Y:S04]  /*1d090*/  STL.128 [R1+0x18f0], R84 ;  /* 0x0018f05401007387 */ /* 0x0007e80000100c00 */
[----:B0-----:R-:W4:Y:S04]  /*1d0a0*/  LDL.LU.128 R92, [R1+0x1910] ;  /* 0x00191000015c7983 */ /* 0x001f280000300c00 */
[----:B------:R0:W-:Y:S04]  /*1d0b0*/  STL.128 [R1+0x18e0], R80 ;  /* 0x0018e05001007387 */ /* 0x0001e80000100c00 */
[----:B-1----:R-:W4:Y:S04]  /*1d0c0*/  LDL.LU.128 R88, [R1+0x1900] ;  /* 0x0019000001587983 */ /* 0x002f280000300c00 */
[----:B------:R1:W-:Y:S04]  /*1d0d0*/  STL.128 [R1+0x18d0], R76 ;  /* 0x0018d04c01007387 */ /* 0x0003e80000100c00 */
[----:B------:R1:W-:Y:S04]  /*1d0e0*/  STL.128 [R1+0x18c0], R72 ;  /* 0x0018c04801007387 */ /* 0x0003e80000100c00 */
[----:B---3--:R-:W3:Y:S04]  /*1d0f0*/  LDL.LU.128 R84, [R1+0x18f0] ;  /* 0x0018f00001547983 */ /* 0x008ee80000300c00 */
[----:B------:R1:W-:Y:S04]  /*1d100*/  STL.128 [R1+0x18b0], R68 ;  /* 0x0018b04401007387 */ /* 0x0003e80000100c00 */
[----:B------:R1:W-:Y:S04]  /*1d110*/  STL.128 [R1+0x18a0], R64 ;  /* 0x0018a04001007387 */ /* 0x0003e80000100c00 */
[----:B0-----:R-:W3:Y:S04]  /*1d120*/  LDL.LU.128 R80, [R1+0x18e0] ;  /* 0x0018e00001507983 */ /* 0x001ee80000300c00 */
[----:B-1----:R-:W3:Y:S04]  /*1d130*/  LDL.LU.128 R76, [R1+0x18d0] ;  /* 0x0018d000014c7983 */ /* 0x002ee80000300c00 */
[----:B------:R-:W3:Y:S04]  /*1d140*/  LDL.LU.128 R72, [R1+0x18c0] ;  /* 0x0018c00001487983 */ /* 0x000ee80000300c00 */
[----:B------:R-:W3:Y:S04]  /*1d150*/  LDL.LU.128 R68, [R1+0x18b0] ;  /* 0x0018b00001447983 */ /* 0x000ee80000300c00 */
[----:B------:R-:W3:Y:S04]  /*1d160*/  LDL.LU.128 R64, [R1+0x18a0] ;  /* 0x0018a00001407983 */ /* 0x000ee80000300c00 */
[----:B------:R0:W-:Y:S04]  /*1d170*/  STL.64 [R1+0x1950], R108 ;  /* 0x0019506c01007387 */ /* 0x0001e80000100a00 */
[----:B------:R-:W-:Y:S04]  /*1d180*/  STL.128 [R1+0x350], R168 ;  /* 0x000350a801007387 */ /* 0x000fe80000100c00 */
[----:B------:R-:W-:Y:S04]  /*1d190*/  STL.128 [R1+0x380], R180 ;  /* 0x000380b401007387 */ /* 0x000fe80000100c00 */
[----:B0-----:R-:W3:Y:S04]  /*1d1a0*/  LDL.LU.64 R108, [R1+0x1950] ;  /* 0x00195000016c7983 */ /* 0x001ee80000300a00 */
[----:B------:R0:W-:Y:S04]  /*1d1b0*/  STL.128 [R1+0x1940], R104 ;  /* 0x0019406801007387 */ /* 0x0001e80000100c00 */
[----:B------:R-:W3:Y:S04]  /*1d1c0*/  LDL.LU R224, [R1+0x1d50] ;  /* 0x001d500001e07983 */ /* 0x000ee80000300800 */
[----:B------:R-:W3:Y:S04]  /*1d1d0*/  LDL.LU.128 R220, [R1+0x1d40] ;  /* 0x001d400001dc7983 */ /* 0x000ee80000300c00 */
[----:B------:R-:W3:Y:S04]  /*1d1e0*/  LDL.LU.128 R216, [R1+0x1d30] ;  /* 0x001d300001d87983 */ /* 0x000ee80000300c00 */
[----:B0-----:R-:W3:Y:S04]  /*1d1f0*/  LDL.LU.128 R104, [R1+0x1940] ;  /* 0x0019400001687983 */ /* 0x001ee80000300c00 */
[----:B------:R0:W-:Y:S04]  /*1d200*/  STL.128 [R1+0x1890], R60 ;  /* 0x0018903c01007387 */ /* 0x0001e80000100c00 */
[----:B------:R1:W-:Y:S04]  /*1d210*/  STL.128 [R1+0x1880], R56 ;  /* 0x0018803801007387 */ /* 0x0003e80000100c00 */
[----:B------:R1:W-:Y:S04]  /*1d220*/  STL.128 [R1+0x1870], R52 ;  /* 0x0018703401007387 */ /* 0x0003e80000100c00 */
[----:B------:R-:W3:Y:S04]  /*1d230*/  LDL.LU.128 R204, [R1+0x1d00] ;  /* 0x001d000001cc7983 */ /* 0x000ee80000300c00 */
[----:B0-----:R-:W3:Y:S04]  /*1d240*/  LDL.LU.128 R60, [R1+0x1890] ;  /* 0x00189000013c7983 */ /* 0x001ee80000300c00 */
[----:B-1----:R-:W3:Y:S04]  /*1d250*/  LDL.LU.128 R56, [R1+0x1880] ;  /* 0x0018800001387983 */ /* 0x002ee80000300c00 */
[----:B------:R-:W3:Y:S04]  /*1d260*/  LDL.LU.128 R52, [R1+0x1870] ;  /* 0x0018700001347983 */ /* 0x000ee80000300c00 */
[----:B------:R0:W-:Y:S04]  /*1d270*/  STL.128 [R1+0x17d0], R12 ;  /* 0x0017d00c01007387 */ /* 0x0001e80000100c00 */
[----:B------:R1:W-:Y:S04]  /*1d280*/  STL.128 [R1+0x17c0], R8 ;  /* 0x0017c00801007387 */ /* 0x0003e80000100c00 */
[----:B------:R1:W-:Y:S04]  /*1d290*/  STL.128 [R1+0x17b0], R4 ;  /* 0x0017b00401007387 */ /* 0x0003e80000100c00 */
[----:B------:R-:W3:Y:S04]  /*1d2a0*/  LDL.LU.128 R200, [R1+0x1cf0] ;  /* 0x001cf00001c87983 */ /* 0x000ee80000300c00 */
[----:B------:R-:W3:Y:S04]  /*1d2b0*/  LDL.LU.128 R180, [R1+0x1ca0] ;  /* 0x001ca00001b47983 */ /* 0x000ee80000300c00 */
[----:B------:R-:W3:Y:S04]  /*1d2c0*/  LDL.LU.128 R168, [R1+0x1c70] ;  /* 0x001c700001a87983 */ /* 0x000ee80000300c00 */
[----:B------:R-:W3:Y:S04]  /*1d2d0*/  LDL.LU.128 R156, [R1+0x1c40] ;  /* 0x001c4000019c7983 */ /* 0x000ee80000300c00 */
[----:B0-----:R-:W3:Y:S04]  /*1d2e0*/  LDL.LU.128 R12, [R1+0x17d0] ;  /* 0x0017d000010c7983 */ /* 0x001ee80000300c00 */
[----:B-1----:R-:W3:Y:S04]  /*1d2f0*/  LDL.LU.128 R8, [R1+0x17c0] ;  /* 0x0017c00001087983 */ /* 0x002ee80000300c00 */
[----:B------:R-:W3:Y:S04]  /*1d300*/  LDL.LU.128 R4, [R1+0x17b0] ;  /* 0x0017b00001047983 */ /* 0x000ee80000300c00 */
[----:B------:R0:W-:Y:S04]  /*1d310*/  STL.128 [R1+0x310], R152 ;  /* 0x0003109801007387 */ /* 0x0001e80000100c00 */
[----:B------:R-:W3:Y:S04]  /*1d320*/  LDL.LU.128 R20, [R1+0x19a0] ;  /* 0x0019a00001147983 */ /* 0x000ee80000300c00 */
[----:B------:R-:W3:Y:S04]  /*1d330*/  LDL.LU.64 R18, [R1+0x1990] ;  /* 0x0019900001127983 */ /* 0x000ee80000300a00 */
[----:B------:R1:W-:Y:S04]  /*1d340*/  STL.128 [R1+0x1930], R100 ;  /* 0x0019306401007387 */ /* 0x0003e80000100c00 */
[----:B------:R1:W-:Y:S04]  /*1d350*/  STL.128 [R1+0x1920], R96 ;  /* 0x0019206001007387 */ /* 0x0003e80000100c00 */
[----:B0-----:R-:W3:Y:S04]  /*1d360*/  LDL.LU.128 R152, [R1+0x1c30] ;  /* 0x001c300001987983 */ /* 0x001ee80000300c00 */
[----:B------:R0:W-:Y:S04]  /*1d370*/  STL.128 [R1+0x2a0], R124 ;  /* 0x0002a07c01007387 */ /* 0x0001e80000100c00 */
[----:B-1----:R-:W3:Y:S04]  /*1d380*/  LDL.LU.128 R100, [R1+0x1930] ;  /* 0x0019300001647983 */ /* 0x002ee80000300c00 */
[----:B------:R-:W3:Y:S04]  /*1d390*/  LDL.LU.128 R96, [R1+0x1920] ;  /* 0x0019200001607983 */ /* 0x000ee80000300c00 */
[----:B------:R1:W-:Y:S04]  /*1d3a0*/  STL.128 [R1+0x3b0], R116 ;  /* 0x0003b07401007387 */ /* 0x0003e80000100c00 */
[----:B0-----:R-:W3:Y:S04]  /*1d3b0*/  LDL.128 R124, [R1+0x5e0] ;  /* 0x0005e000017c7983 */ /* 0x001ee80000100c00 */
[----:B------:R-:W3:Y:S04]  /*1d3c0*/  LDL.LU R115, [R1+0x5e4] ;  /* 0x0005e40001737983 */ /* 0x000ee80000300800 */
[----:B------:R0:W-:Y:S04]  /*1d3d0*/  STL.128 [R1+0x1860], R48 ;  /* 0x0018603001007387 */ /* 0x0001e80000100c00 */
[----:B------:R0:W-:Y:S04]  /*1d3e0*/  STL.128 [R1+0x1850], R44 ;  /* 0x0018502c01007387 */ /* 0x0001e80000100c00 */
[----:B-1----:R-:W3:Y:S04]  /*1d3f0*/  LDL.LU R116, [R1+0x5e8] ;  /* 0x0005e80001747983 */ /* 0x002ee80000300800 */
[----:B------:R-:W3:Y:S04]  /*1d400*/  LDL.LU R114, [R1+0x5e0] ;  /* 0x0005e00001727983 */ /* 0x000ee80000300800 */
[----:B------:R1:W-:Y:S04]  /*1d410*/  STL.128 [R1+0x1840], R40 ;  /* 0x0018402801007387 */ /* 0x0003e80000100c00 */
[----:B--2---:R2:W-:Y:S04]  /*1d420*/  STL.128 [R1+0x1830], R36 ;  /* 0x0018302401007387 */ /* 0x0045e80000100c00 */
[----:B------:R2:W-:Y:S04]  /*1d430*/  STL.128 [R1+0x1820], R32 ;  /* 0x0018202001007387 */ /* 0x0005e80000100c00 */
[----:B0-----:R-:W3:Y:S04]  /*1d440*/  LDL.LU.128 R48, [R1+0x1860] ;  /* 0x0018600001307983 */ /* 0x001ee80000300c00 */
[----:B------:R-:W3:Y:S04]  /*1d450*/  LDL.LU.128 R44, [R1+0x1850] ;  /* 0x00185000012c7983 */ /* 0x000ee80000300c00 */
[----:B------:R0:W-:Y:S04]  /*1d460*/  STL.128 [R1+0x1810], R28 ;  /* 0x0018101c01007387 */ /* 0x0001e80000100c00 */
[----:B------:R0:W-:Y:S04]  /*1d470*/  STL.128 [R1+0x1800], R24 ;  /* 0x0018001801007387 */ /* 0x0001e80000100c00 */
[----:B-1----:R-:W3:Y:S04]  /*1d480*/  LDL.LU.128 R40, [R1+0x1840] ;  /* 0x0018400001287983 */ /* 0x002ee80000300c00 */
[----:B--2---:R-:W2:Y:S04]  /*1d490*/  LDL.LU.128 R36, [R1+0x1830] ;  /* 0x0018300001247983 */ /* 0x004ea80000300c00 */
[----:B------:R-:W2:Y:S04]  /*1d4a0*/  LDL.LU.128 R32, [R1+0x1820] ;  /* 0x0018200001207983 */ /* 0x000ea80000300c00 */
[----:B0-----:R-:W2:Y:S04]  /*1d4b0*/  LDL.LU.128 R28, [R1+0x1810] ;  /* 0x00181000011c7983 */ /* 0x001ea80000300c00 */
[----:B------:R-:W2:Y:S01]  /*1d4c0*/  LDL.LU.128 R24, [R1+0x1800] ;  /* 0x0018000001187983 */ /* 0x000ea20000300c00 */
[----:B------:R-:W-:-:S03]  /*1d4d0*/  IMAD.MOV.U32 R113, RZ, RZ, R123 ;  /* 0x000000ffff717224 */ /* 0x000fc600078e007b */
[----:B------:R-:W-:Y:S04]  /*1d4e0*/  STL.128 [R1+0x330], R160 ;  /* 0x000330a001007387 */ /* 0x000fe80000100c00 */
[----:B------:R0:W-:Y:S04]  /*1d4f0*/  STL.64 [R1+0x17a0], R112 ;  /* 0x0017a07001007387 */ /* 0x0001e80000100a00 */
[----:B------:R-:W-:Y:S04]  /*1d500*/  STL.128 [R1+0x340], R164 ;  /* 0x000340a401007387 */ /* 0x000fe80000100c00 */
[----:B------:R-:W-:Y:S04]  /*1d510*/  STL.128 [R1+0x360], R172 ;  /* 0x000360ac01007387 */ /* 0x000fe80000100c00 */
[----:B0-----:R-:W2:Y:S04]  /*1d520*/  LDL.LU.64 R112, [R1+0x17a0] ;  /* 0x0017a00001707983 */ /* 0x001ea80000300a00 */
[----:B------:R-:W-:Y:S04]  /*1d530*/  STL.128 [R1+0x370], R176 ;  /* 0x000370b001007387 */ /* 0x000fe80000100c00 */
[----:B------:R-:W2:Y:S04]  /*1d540*/  LDL.LU.128 R212, [R1+0x1d20] ;  /* 0x001d200001d47983 */ /* 0x000ea80000300c00 */
[----:B------:R-:W2:Y:S04]  /*1d550*/  LDL.LU.128 R208, [R1+0x1d10] ;  /* 0x001d100001d07983 */ /* 0x000ea80000300c00 */
[----:B----4-:R0:W-:Y:S04]  /*1d560*/  STL.128 [R1+0x1750], R92 ;  /* 0x0017505c01007387 */ /* 0x0101e80000100c00 */
[----:B------:R-:W4:Y:S04]  /*1d570*/  LDL.LU.128 R196, [R1+0x1ce0] ;  /* 0x001ce00001c47983 */ /* 0x000f280000300c00 */
[----:B------:R1:W-:Y:S04]  /*1d580*/  STL.128 [R1+0x1740], R88 ;  /* 0x0017405801007387 */ /* 0x0003e80000100c00 */
[----:B------:R-:W4:Y:S04]  /*1d590*/  LDL.LU.128 R192, [R1+0x1cd0] ;  /* 0x001cd00001c07983 */ /* 0x000f280000300c00 */
[----:B0-----:R-:W4:Y:S04]  /*1d5a0*/  LDL.LU.128 R92, [R1+0x1750] ;  /* 0x00175000015c7983 */ /* 0x001f280000300c00 */
[----:B---3--:R0:W-:Y:S04]  /*1d5b0*/  STL.128 [R1+0x1730], R84 ;  /* 0x0017305401007387 */ /* 0x0081e80000100c00 */
[----:B-1----:R-:W3:Y:S04]  /*1d5c0*/  LDL.LU.128 R88, [R1+0x1740] ;  /* 0x0017400001587983 */ /* 0x002ee80000300c00 */
[----:B------:R-:W3:Y:S04]  /*1d5d0*/  LDL.LU.128 R184, [R1+0x1cb0] ;  /* 0x001cb00001b87983 */ /* 0x000ee80000300c00 */
[----:B------:R1:W-:Y:S04]  /*1d5e0*/  STL.128 [R1+0x1720], R80 ;  /* 0x0017205001007387 */ /* 0x0003e80000100c00 */
[----:B------:R1:W-:Y:S04]  /*1d5f0*/  STL.128 [R1+0x1710], R76 ;  /* 0x0017104c01007387 */ /* 0x0003e80000100c00 */
[----:B------:R1:W-:Y:S04]  /*1d600*/  STL.128 [R1+0x1700], R72 ;  /* 0x0017004801007387 */ /* 0x0003e80000100c00 */
[----:B0-----:R-:W3:Y:S04]  /*1d610*/  LDL.LU.128 R84, [R1+0x1730] ;  /* 0x0017300001547983 */ /* 0x001ee80000300c00 */
[----:B------:R0:W-:Y:S04]  /*1d620*/  STL.128 [R1+0x16f0], R68 ;  /* 0x0016f04401007387 */ /* 0x0001e80000100c00 */
[----:B------:R0:W-:Y:S04]  /*1d630*/  STL.128 [R1+0x16e0], R64 ;  /* 0x0016e04001007387 */ /* 0x0001e80000100c00 */
[----:B-1----:R-:W3:Y:S04]  /*1d640*/  LDL.LU.128 R80, [R1+0x1720] ;  /* 0x0017200001507983 */ /* 0x002ee80000300c00 */
[----:B------:R-:W3:Y:S04]  /*1d650*/  LDL.LU.128 R76, [R1+0x1710] ;  /* 0x00171000014c7983 */ /* 0x000ee80000300c00 */
[----:B------:R1:W-:Y:S04]  /*1d660*/  STL.128 [R1+0x1790], R108 ;  /* 0x0017906c01007387 */ /* 0x0003e80000100c00 */
[----:B------:R-:W3:Y:S04]  /*1d670*/  LDL.LU.128 R72, [R1+0x1700] ;  /* 0x0017000001487983 */ /* 0x000ee80000300c00 */
[----:B0-----:R-:W3:Y:S04]  /*1d680*/  LDL.LU.128 R68, [R1+0x16f0] ;  /* 0x0016f00001447983 */ /* 0x001ee80000300c00 */
[----:B------:R-:W3:Y:S04]  /*1d690*/  LDL.LU.128 R64, [R1+0x16e0] ;  /* 0x0016e00001407983 */ /* 0x000ee80000300c00 */
[----:B-1----:R-:W4:Y:S04]  /*1d6a0*/  LDL.LU.128 R108, [R1+0x1790] ;  /* 0x00179000016c7983 */ /* 0x002f280000300c00 */
[----:B------:R0:W-:Y:S04]  /*1d6b0*/  STL.128 [R1+0x1780], R104 ;  /* 0x0017806801007387 */ /* 0x0001e80000100c00 */
[----:B------:R-:W-:Y:S04]  /*1d6c0*/  STL [R1+0x1c20], R224 ;  /* 0x001c20e001007387 */ /* 0x000fe80000100800 */
[----:B------:R-:W-:Y:S04]  /*1d6d0*/  STL.128 [R1+0x1c10], R220 ;  /* 0x001c10dc01007387 */ /* 0x000fe80000100c00 */
[----:B------:R-:W-:Y:S04]  /*1d6e0*/  STL.128 [R1+0x1c00], R216 ;  /* 0x001c00d801007387 */ /* 0x000fe80000100c00 */
[----:B0-----:R-:W3:Y:S04]  /*1d6f0*/  LDL.LU.128 R104, [R1+0x1780] ;  /* 0x0017800001687983 */ /* 0x001ee80000300c00 */
[----:B------:R0:W-:Y:S04]  /*1d700*/  STL.128 [R1+0x16d0], R60 ;  /* 0x0016d03c01007387 */ /* 0x0001e80000100c00 */
[----:B------:R1:W-:Y:S04]  /*1d710*/  STL.128 [R1+0x16c0], R56 ;  /* 0x0016c03801007387 */ /* 0x0003e80000100c00 */
[----:B------:R1:W-:Y:S04]  /*1d720*/  STL.128 [R1+0x16b0], R52 ;  /* 0x0016b03401007387 */ /* 0x0003e80000100c00 */
[----:B------:R1:W-:Y:S04]  /*1d730*/  STL.128 [R1+0x1bd0], R204 ;  /* 0x001bd0cc01007387 */ /* 0x0003e80000100c00 */
[----:B0-----:R-:W3:Y:S04]  /*1d740*/  LDL.LU.128 R60, [R1+0x16d0] ;  /* 0x0016d000013c7983 */ /* 0x001ee80000300c00 */
[----:B-1----:R-:W3:Y:S04]  /*1d750*/  LDL.LU.128 R56, [R1+0x16c0] ;  /* 0x0016c00001387983 */ /* 0x002ee80000300c00 */
[----:B------:R-:W3:Y:S04]  /*1d760*/  LDL.LU.128 R52, [R1+0x16b0] ;  /* 0x0016b00001347983 */ /* 0x000ee80000300c00 */
[----:B------:R0:W-:Y:S04]  /*1d770*/  STL.128 [R1+0x1bc0], R200 ;  /* 0x001bc0c801007387 */ /* 0x0001e80000100c00 */
[----:B------:R1:W-:Y:S04]  /*1d780*/  STL.128 [R1+0x1b70], R180 ;  /* 0x001b70b401007387 */ /* 0x0003e80000100c00 */
[----:B------:R1:W-:Y:S04]  /*1d790*/  STL.128 [R1+0x1b40], R168 ;  /* 0x001b40a801007387 */ /* 0x0003e80000100c00 */
[----:B------:R1:W-:Y:S04]  /*1d7a0*/  STL.128 [R1+0x1b10], R156 ;  /* 0x001b109c01007387 */ /* 0x0003e80000100c00 */
[----:B------:R-:W-:Y:S04]  /*1d7b0*/  STL.128 [R1+0x1610], R12 ;  /* 0x0016100c01007387 */ /* 0x000fe80000100c00 */
[----:B------:R-:W-:Y:S04]  /*1d7c0*/  STL.128 [R1+0x1600], R8 ;  /* 0x0016000801007387 */ /* 0x000fe80000100c00 */
[----:B------:R-:W-:Y:S04]  /*1d7d0*/  STL.128 [R1+0x15f0], R4 ;  /* 0x0015f00401007387 */ /* 0x000fe80000100c00 */
[----:B------:R-:W3:Y:S04]  /*1d7e0*/  LDL.LU R224, [R1+0x1c20] ;  /* 0x001c200001e07983 */ /* 0x000ee80000300800 */
[----:B------:R-:W3:Y:S04]  /*1d7f0*/  LDL.LU.128 R220, [R1+0x1c10] ;  /* 0x001c100001dc7983 */ /* 0x000ee80000300c00 */
[----:B------:R-:W3:Y:S04]  /*1d800*/  LDL.LU.128 R216, [R1+0x1c00] ;  /* 0x001c000001d87983 */ /* 0x000ee80000300c00 */
[----:B------:R-:W3:Y:S04]  /*1d810*/  LDL.LU.128 R204, [R1+0x1bd0] ;  /* 0x001bd00001cc7983 */ /* 0x000ee80000300c00 */
[----:B0-----:R-:W3:Y:S04]  /*1d820*/  LDL.LU.128 R200, [R1+0x1bc0] ;  /* 0x001bc00001c87983 */ /* 0x001ee80000300c00 */
[----:B-1----:R-:W3:Y:S04]  /*1d830*/  LDL.LU.128 R180, [R1+0x1b70] ;  /* 0x001b700001b47983 */ /* 0x002ee80000300c00 */
[----:B------:R0:W-:Y:S04]  /*1d840*/  STL.128 [R1+0x1770], R100 ;  /* 0x0017706401007387 */ /* 0x0001e80000100c00 */
[----:B------:R1:W-:Y:S04]  /*1d850*/  STL.128 [R1+0x1760], R96 ;  /* 0x0017606001007387 */ /* 0x0003e80000100c00 */
[----:B------:R-:W3:Y:S04]  /*1d860*/  LDL.LU.128 R168, [R1+0x1b40] ;  /* 0x001b400001a87983 */ /* 0x000ee80000300c00 */
[----:B------:R-:W3:Y:S04]  /*1d870*/  LDL.LU.128 R156, [R1+0x1b10] ;  /* 0x001b1000019c7983 */ /* 0x000ee80000300c00 */
[----:B0-----:R-:W3:Y:S04]  /*1d880*/  LDL.LU.128 R100, [R1+0x1770] ;  /* 0x0017700001647983 */ /* 0x001ee80000300c00 */
[----:B-1----:R-:W3:Y:S04]  /*1d890*/  LDL.LU.128 R96, [R1+0x1760] ;  /* 0x0017600001607983 */ /* 0x002ee80000300c00 */
[----:B------:R-:W3:Y:S04]  /*1d8a0*/  LDL.LU.128 R12, [R1+0x1610] ;  /* 0x00161000010c7983 */ /* 0x000ee80000300c00 */
[----:B------:R-:W3:Y:S04]  /*1d8b0*/  LDL.LU.128 R8, [R1+0x1600] ;  /* 0x0016000001087983 */ /* 0x000ee80000300c00 */
[----:B------:R-:W3:Y:S04]  /*1d8c0*/  LDL.LU.128 R4, [R1+0x15f0] ;  /* 0x0015f00001047983 */ /* 0x000ee80000300c00 */
[----:B------:R0:W-:Y:S04]  /*1d8d0*/  STL.128 [R1+0x1b00], R152 ;  /* 0x001b009801007387 */ /* 0x0001e80000100c00 */
[----:B------:R-:W-:Y:S04]  /*1d8e0*/  STL.128 [R1+0x17f0], R20 ;  /* 0x0017f01401007387 */ /* 0x000fe80000100c00 */
[----:B------:R-:W-:Y:S04]  /*1d8f0*/  STL.64 [R1+0x17e0], R18 ;  /* 0x0017e01201007387 */ /* 0x000fe80000100a00 */
[----:B------:R1:W-:Y:S04]  /*1d900*/  STL.128 [R1+0x16a0], R48 ;  /* 0x0016a03001007387 */ /* 0x0003e80000100c00 */
[----:B------:R1:W-:Y:S04]  /*1d910*/  STL.128 [R1+0x1690], R44 ;  /* 0x0016902c01007387 */ /* 0x0003e80000100c00 */
[----:B0-----:R-:W3:Y:S04]  /*1d920*/  LDL.LU.128 R152, [R1+0x1b00] ;  /* 0x001b000001987983 */ /* 0x001ee80000300c00 */
[----:B------:R-:W3:Y:S04]  /*1d930*/  LDL.LU.128 R176, [R1+0x1c90] ;  /* 0x001c900001b07983 */ /* 0x000ee80000300c00 */
[----:B------:R0:W-:Y:S04]  /*1d940*/  STL.128 [R1+0x1680], R40 ;  /* 0x0016802801007387 */ /* 0x0001e80000100c00 */
[----:B--2---:R2:W-:Y:S04]  /*1d950*/  STL.128 [R1+0x1670], R36 ;  /* 0x0016702401007387 */ /* 0x0045e80000100c00 */
[----:B------:R2:W-:Y:S04]  /*1d960*/  STL.128 [R1+0x1660], R32 ;  /* 0x0016602001007387 */ /* 0x0005e80000100c00 */
[----:B-1----:R-:W3:Y:S04]  /*1d970*/  LDL.LU.128 R48, [R1+0x16a0] ;  /* 0x0016a00001307983 */ /* 0x002ee80000300c00 */
[----:B------:R-:W3:Y:S04]  /*1d980*/  LDL.LU.128 R44, [R1+0x1690] ;  /* 0x00169000012c7983 */ /* 0x000ee80000300c00 */
[----:B------:R1:W-:Y:S04]  /*1d990*/  STL.128 [R1+0x1650], R28 ;  /* 0x0016501c01007387 */ /* 0x0003e80000100c00 */
[----:B------:R1:W-:Y:S04]  /*1d9a0*/  STL.128 [R1+0x1640], R24 ;  /* 0x0016401801007387 */ /* 0x0003e80000100c00 */
[----:B0-----:R-:W3:Y:S04]  /*1d9b0*/  LDL.LU.128 R40, [R1+0x1680] ;  /* 0x0016800001287983 */ /* 0x001ee80000300c00 */
[----:B--2---:R-:W2:Y:S04]  /*1d9c0*/  LDL.LU.128 R36, [R1+0x1670] ;  /* 0x0016700001247983 */ /* 0x004ea80000300c00 */
[----:B------:R-:W2:Y:S04]  /*1d9d0*/  LDL.LU.128 R32, [R1+0x1660] ;  /* 0x0016600001207983 */ /* 0x000ea80000300c00 */
[----:B-1----:R-:W2:Y:S04]  /*1d9e0*/  LDL.LU.128 R28, [R1+0x1650] ;  /* 0x00165000011c7983 */ /* 0x002ea80000300c00 */
[----:B------:R-:W2:Y:S04]  /*1d9f0*/  LDL.LU.128 R24, [R1+0x1640] ;  /* 0x0016400001187983 */ /* 0x000ea80000300c00 */
[----:B------:R-:W2:Y:S04]  /*1da00*/  LDL.LU.128 R172, [R1+0x1c80] ;  /* 0x001c800001ac7983 */ /* 0x000ea80000300c00 */
[----:B------:R-:W2:Y:S04]  /*1da10*/  LDL.LU.128 R164, [R1+0x1c60] ;  /* 0x001c600001a47983 */ /* 0x000ea80000300c00 */
[----:B------:R-:W2:Y:S04]  /*1da20*/  LDL.LU.128 R160, [R1+0x1c50] ;  /* 0x001c500001a07983 */ /* 0x000ea80000300c00 */
[----:B------:R-:W2:Y:S04]  /*1da30*/  LDL.LU.128 R20, [R1+0x17f0] ;  /* 0x0017f00001147983 */ /* 0x000ea80000300c00 */
[----:B------:R-:W2:Y:S01]  /*1da40*/  LDL.LU.64 R18, [R1+0x17e0] ;  /* 0x0017e00001127983 */ /* 0x000ea20000300a00 */
[----:B------:R-:W-:-:S03]  /*1da50*/  IMAD.MOV.U32 R117, RZ, RZ, R127 ;  /* 0x000000ffff757224 */ /* 0x000fc600078e007f */
[----:B------:R0:W-:Y:S04]  /*1da60*/  STL.128 [R1+0x3d0], R124 ;  /* 0x0003d07c01007387 */ /* 0x0001e80000100c00 */
[----:B------:R1:W-:Y:S01]  /*1da70*/  STL.128 [R1+0x3c0], R120 ;  /* 0x0003c07801007387 */ /* 0x0003e20000100c00 */
[----:B0-----:R-:W-:Y:S02]  /*1da80*/  IMAD.MOV.U32 R127, RZ, RZ, R117 ;  /* 0x000000ffff7f7224 */ /* 0x001fe400078e0075 */
[----:B------:R-:W-:Y:S02]  /*1da90*/  IMAD.MOV.U32 R126, RZ, RZ, R116 ;  /* 0x000000ffff7e7224 */ /* 0x000fe400078e0074 */
[----:B------:R-:W-:Y:S02]  /*1daa0*/  IMAD.MOV.U32 R125, RZ, RZ, R115 ;  /* 0x000000ffff7d7224 */ /* 0x000fe400078e0073 */
[----:B------:R-:W-:-:S02]  /*1dab0*/  IMAD.MOV.U32 R124, RZ, RZ, R114 ;  /* 0x000000ffff7c7224 */ /* 0x000fc400078e0072 */
[----:B-1----:R-:W-:Y:S02]  /*1dac0*/  IMAD.MOV.U32 R123, RZ, RZ, R113 ;  /* 0x000000ffff7b7224 */ /* 0x002fe400078e0071 */
[----:B------:R-:W-:Y:S01]  /*1dad0*/  IMAD.MOV.U32 R122, RZ, RZ, R112 ;  /* 0x000000ffff7a7224 */ /* 0x000fe200078e0070 */
[----:B------:R0:W-:Y:S04]  /*1dae0*/  STL.128 [R1+0x2b0], R128 ;  /* 0x0002b08001007387 */ /* 0x0001e80000100c00 */
[----:B------:R1:W-:Y:S04]  /*1daf0*/  STL.128 [R1+0x2c0], R132 ;  /* 0x0002c08401007387 */ /* 0x0003e80000100c00 */
[----:B------:R1:W-:Y:S04]  /*1db00*/  STL.128 [R1+0x2d0], R136 ;  /* 0x0002d08801007387 */ /* 0x0003e80000100c00 */
[----:B------:R1:W-:Y:S04]  /*1db10*/  STL.128 [R1+0x2e0], R140 ;  /* 0x0002e08c01007387 */ /* 0x0003e80000100c00 */
[----:B------:R2:W-:Y:S04]  /*1db20*/  STL.128 [R1+0x2f0], R144 ;  /* 0x0002f09001007387 */ /* 0x0005e80000100c00 */
[----:B------:R2:W-:Y:S01]  /*1db30*/  STL.128 [R1+0x300], R148 ;  /* 0x0003009401007387 */ /* 0x0005e20000100c00 */
[----:B----4-:R-:W-:-:S02]  /*1db40*/  IMAD.MOV.U32 R121, RZ, RZ, R111 ;  /* 0x000000ffff797224 */ /* 0x010fc400078e006f */
[----:B------:R-:W-:Y:S02]  /*1db50*/  IMAD.MOV.U32 R120, RZ, RZ, R110 ;  /* 0x000000ffff787224 */ /* 0x000fe400078e006e */
[----:B------:R-:W-:Y:S02]  /*1db60*/  IMAD.MOV.U32 R119, RZ, RZ, R109 ;  /* 0x000000ffff777224 */ /* 0x000fe400078e006d */
[----:B------:R-:W-:Y:S02]  /*1db70*/  IMAD.MOV.U32 R118, RZ, RZ, R108 ;  /* 0x000000ffff767224 */ /* 0x000fe400078e006c */
[----:B---3--:R-:W-:Y:S02]  /*1db80*/  IMAD.MOV.U32 R117, RZ, RZ, R107 ;  /* 0x000000ffff757224 */ /* 0x008fe400078e006b */
        /* <DEDUP_REMOVED lines=17> */
[----:B-1----:R-:W-:Y:S02]  /*1dca0*/  IMAD.MOV.U32 R132, RZ, RZ, R217 ;  /* 0x000000ffff847224 */ /* 0x002fe400078e00d9 */
        /* <DEDUP_REMOVED lines=64> */
[----:B--2---:R-:W-:Y:S02]  /*1e0b0*/  IMAD.MOV.U32 R49, RZ, RZ, R39 ;  /* 0x000000ffff317224 */ /* 0x004fe400078e0027 */
        /* <DEDUP_REMOVED lines=33> */
[----:B------:R-:W-:-:S06]  /*1e2d0*/  IMAD.MOV.U32 R27, RZ, RZ, R222 ;  /* 0x000000ffff1b7224 */ /* 0x000fcc00078e00de */
[----:B------:R-:W-:-:S06]  /*1e2e0*/  WARPGROUP.ARRIVE ;  /* 0x00000000000079c5 */ /* 0x000fcc0000000000 */
[----:B------:R-:W-:Y:S01]  /*1e2f0*/  HGMMA.64x256x16.F32 R24, R152, gdesc[UR4].tnspB, R24, gsb0 ;  /* 0x43e0000498187df0 */ /* 0x000fe20008000818 */
        /* <DEDUP_REMOVED lines=11> */
[----:B------:R4:W-:Y:S04]  /*1e3b0*/  STL.64 [R1+0x1620], R18 ;  /* 0x0016201201007387 */ /* 0x0009e80000100a00 */
[----:B0-----:R-:W4:Y:S04]  /*1e3c0*/  LDL.LU.128 R212, [R1+0x1bf0] ;  /* 0x001bf00001d47983 */ /* 0x001f280000300c00 */
[----:B-1----:R-:W4:Y:S04]  /*1e3d0*/  LDL.LU.128 R208, [R1+0x1be0] ;  /* 0x001be00001d07983 */ /* 0x002f280000300c00 */
[----:B--2---:R-:W2:Y:S04]  /*1e3e0*/  LDL.LU.128 R196, [R1+0x1bb0] ;  /* 0x001bb00001c47983 */ /* 0x004ea80000300c00 */
[----:B---3--:R-:W3:Y:S04]  /*1e3f0*/  LDL.LU.128 R192, [R1+0x1ba0] ;  /* 0x001ba00001c07983 */ /* 0x008ee80000300c00 */
[----:B----4-:R-:W4:Y:S04]  /*1e400*/  LDL.LU.128 R188, [R1+0x1b90] ;  /* 0x001b900001bc7983 */ /* 0x010f280000300c00 */
[----:B------:R-:W2:Y:S04]  /*1e410*/  LDL.LU.128 R184, [R1+0x1b80] ;  /* 0x001b800001b87983 */ /* 0x000ea80000300c00 */
[----:B------:R-:W3:Y:S04]  /*1e420*/  LDL.LU.128 R176, [R1+0x1b60] ;  /* 0x001b600001b07983 */ /* 0x000ee80000300c00 */
[----:B------:R-:W4:Y:S04]  /*1e430*/  LDL.LU.128 R172, [R1+0x1b50] ;  /* 0x001b500001ac7983 */ /* 0x000f280000300c00 */
[----:B------:R-:W3:Y:S04]  /*1e440*/  LDL.LU.128 R164, [R1+0x1b30] ;  /* 0x001b300001a47983 */ /* 0x000ee80000300c00 */
[----:B------:R-:W4:Y:S04]  /*1e450*/  LDL.LU.128 R160, [R1+0x1b20] ;  /* 0x001b200001a07983 */ /* 0x000f280000300c00 */
[----:B------:R-:W4:Y:S04]  /*1e460*/  LDL.LU.128 R20, [R1+0x1630] ;  /* 0x0016300001147983 */ /* 0x000f280000300c00 */
[----:B------:R-:W4:Y:S01]  /*1e470*/  LDL.LU.64 R18, [R1+0x1620] ;  /* 0x0016200001127983 */ /* 0x000f220000300a00 */
[----:B------:R-:W-:-:S03]  /*1e480*/  WARPGROUP.DEPBAR.LE gsb0, 0x0 ;  /* 0x00008000000079c5 */ /* 0x000fc60000010000 */
[----:B------:R0:W-:Y:S04]  /*1e490*/  STL.128 [R1+0x15d0], R148 ;  /* 0x0015d09401007387 */ /* 0x0001e80000100c00 */
[----:B------:R-:W-:Y:S04]  /*1e4a0*/  STL.128 [R1+0x15c0], R144 ;  /* 0x0015c09001007387 */ /* 0x000fe80000100c00 */
[----:B------:R-:W-:Y:S04]  /*1e4b0*/  STL.128 [R1+0x15b0], R140 ;  /* 0x0015b08c01007387 */ /* 0x000fe80000100c00 */
[----:B------:R-:W-:Y:S01]  /*1e4c0*/  STL.128 [R1+0x15a0], R136 ;  /* 0x0015a08801007387 */ /* 0x000fe20000100c00 */
[----:B0-----:R-:W-:-:S02]  /*1e4d0*/  IMAD.MOV.U32 R148, RZ, RZ, R181 ;  /* 0x000000ffff947224 */ /* 0x001fc400078e00b5 */
[----:B------:R-:W-:Y:S02]  /*1e4e0*/  IMAD.MOV.U32 R149, RZ, RZ, R180 ;  /* 0x000000ffff957224 */ /* 0x000fe400078e00b4 */
[----:B------:R-:W-:Y:S02]  /*1e4f0*/  IMAD.MOV.U32 R150, RZ, RZ, R171 ;  /* 0x000000ffff967224 */ /* 0x000fe400078e00ab */
[----:B------:R-:W-:Y:S01]  /*1e500*/  IMAD.MOV.U32 R151, RZ, RZ, R159 ;  /* 0x000000ffff977224 */ /* 0x000fe200078e009f */
[----:B------:R-:W-:Y:S04]  /*1e510*/  STL.128 [R1+0x1590], R132 ;  /* 0x0015908401007387 */ /* 0x000fe80000100c00 */
[----:B------:R-:W-:Y:S04]  /*1e520*/  STL.128 [R1+0x1580], R128 ;  /* 0x0015808001007387 */ /* 0x000fe80000100c00 */
[----:B------:R0:W-:Y:S04]  /*1e530*/  STL.128 [R1+0x1570], R124 ;  /* 0x0015707c01007387 */ /* 0x0001e80000100c00 */
[----:B------:R-:W-:Y:S04]  /*1e540*/  STL.128 [R1+0x1560], R120 ;  /* 0x0015607801007387 */ /* 0x000fe80000100c00 */
[----:B------:R1:W-:Y:S04]  /*1e550*/  STL.128 [R1+0x420], R148 ;  /* 0x0004209401007387 */ /* 0x0003e80000100c00 */
[----:B------:R1:W-:Y:S04]  /*1e560*/  STL.128 [R1+0x13f0], R28 ;  /* 0x0013f01c01007387 */ /* 0x0003e80000100c00 */
[----:B------:R1:W-:Y:S01]  /*1e570*/  STL.128 [R1+0x1520], R104 ;  /* 0x0015206801007387 */ /* 0x0003e20000100c00 */
[----:B------:R-:W-:-:S02]  /*1e580*/  IMAD.MOV.U32 R152, RZ, RZ, R158 ;  /* 0x000000ffff987224 */ /* 0x000fc400078e009e */
[----:B------:R-:W-:Y:S01]  /*1e590*/  IMAD.MOV.U32 R153, RZ, RZ, R157 ;  /* 0x000000ffff997224 */ /* 0x000fe200078e009d */
[----:B0-----:R-:W4:Y:S04]  /*1e5a0*/  LDL.LU.128 R124, [R1+0x1570] ;  /* 0x00157000017c7983 */ /* 0x001f280000300c00 */
[----:B-1----:R-:W4:Y:S01]  /*1e5b0*/  LDL.LU.128 R148, [R1+0x15d0] ;  /* 0x0015d00001947983 */ /* 0x002f220000300c00 */
[----:B------:R-:W-:-:S03]  /*1e5c0*/  IMAD.MOV.U32 R29, RZ, RZ, R224 ;  /* 0x000000ffff1d7224 */ /* 0x000fc600078e00e0 */
[----:B------:R-:W4:Y:S01]  /*1e5d0*/  LDL.LU.128 R128, [R1+0x1580] ;  /* 0x0015800001807983 */ /* 0x000f220000300c00 */
[----:B------:R-:W-:Y:S02]  /*1e5e0*/  IMAD.MOV.U32 R30, RZ, RZ, R223 ;  /* 0x000000ffff1e7224 */ /* 0x000fe400078e00df */
[----:B------:R-:W-:Y:S01]  /*1e5f0*/  IMAD.MOV.U32 R31, RZ, RZ, R222 ;  /* 0x000000ffff1f7224 */ /* 0x000fe200078e00de */
[----:B------:R-:W4:Y:S01]  /*1e600*/  LDL.LU.128 R104, [R1+0x1520] ;  /* 0x0015200001687983 */ /* 0x000f220000300c00 */
[----:B------:R-:W-:Y:S02]  /*1e610*/  IMAD.MOV.U32 R157, RZ, RZ, R29 ;  /* 0x000000ffff9d7224 */ /* 0x000fe400078e001d */
[----:B------:R-:W-:Y:S01]  /*1e620*/  IMAD.MOV.U32 R158, RZ, RZ, R30 ;  /* 0x000000ffff9e7224 */ /* 0x000fe200078e001e */
[----:B------:R0:W-:Y:S01]  /*1e630*/  STL.128 [R1+0x1510], R100 ;  /* 0x0015106401007387 */ /* 0x0001e20000100c00 */
[----:B------:R-:W-:-:S03]  /*1e640*/  IMAD.MOV.U32 R159, RZ, RZ, R31 ;  /* 0x000000ffff9f7224 */ /* 0x000fc600078e001f */
[----:B------:R-:W4:Y:S01]  /*1e650*/  LDL.LU.128 R28, [R1+0x13f0] ;  /* 0x0013f000011c7983 */ /* 0x000f220000300c00 */
[----:B------:R-:W-:Y:S02]  /*1e660*/  IMAD.MOV.U32 R146, RZ, RZ, R183 ;  /* 0x000000ffff927224 */ /* 0x000fe400078e00b7 */
[----:B------:R-:W-:Y:S01]  /*1e670*/  IMAD.MOV.U32 R147, RZ, RZ, R182 ;  /* 0x000000ffff937224 */ /* 0x000fe200078e00b6 */
[----:B------:R-:W4:Y:S01]  /*1e680*/  LDL.LU.128 R120, [R1+0x1560] ;  /* 0x0015600001787983 */ /* 0x000f220000300c00 */
[----:B------:R-:W-:Y:S02]  /*1e690*/  IMAD.MOV.U32 R132, RZ, RZ, R221 ;  /* 0x000000ffff847224 */ /* 0x000fe400078e00dd */
[----:B------:R-:W-:Y:S02]  /*1e6a0*/  IMAD.MOV.U32 R133, RZ, RZ, R220 ;  /* 0x000000ffff857224 */ /* 0x000fe400078e00dc */
[----:B------:R-:W-:Y:S01]  /*1e6b0*/  FFMA.FTZ R15, R215, R0, -R4 ;  /* 0x00000000d70f7223 */ /* 0x000fe20000010804 */
[----:B------:R-:W-:-:S02]  /*1e6c0*/  IMAD.MOV.U32 R134, RZ, RZ, R219 ;  /* 0x000000ffff867224 */ /* 0x000fc400078e00db */
[----:B------:R-:W-:Y:S01]  /*1e6d0*/  FFMA.FTZ R14, R214, R0, -R4 ;  /* 0x00000000d60e7223 */ /* 0x000fe20000010804 */
[----:B------:R-:W-:Y:S01]  /*1e6e0*/  IMAD.MOV.U32 R135, RZ, RZ, R218 ;  /* 0x000000ffff877224 */ /* 0x000fe200078e00da */
[----:B0-----:R-:W4:Y:S01]  /*1e6f0*/  LDL.LU.128 R100, [R1+0x1510] ;  /* 0x0015100001647983 */ /* 0x001f220000300c00 */
        /* <DEDUP_REMOVED lines=34> */
[----:B--2---:R2:W-:Y:S04]  /*1e920*/  STL.128 [R1+0x1340], R184 ;  /* 0x001340b801007387 */ /* 0x0045e80000100c00 */
[----:B0-----:R-:W4:Y:S04]  /*1e930*/  LDL.LU.128 R136, [R1+0x15a0] ;  /* 0x0015a00001887983 */ /* 0x001f280000300c00 */
[----:B-1----:R-:W4:Y:S04]  /*1e940*/  LDL.LU.128 R140, [R1+0x15b0] ;  /* 0x0015b000018c7983 */ /* 0x002f280000300c00 */
[----:B---3--:R-:W3:Y:S04]  /*1e950*/  LDL.LU.128 R144, [R1+0x15c0] ;  /* 0x0015c00001907983 */ /* 0x008ee80000300c00 */
        /* <DEDUP_REMOVED lines=21> */
[----:B--2---:R-:W2:Y:S01]  /*1eab0*/  LDL.LU.128 R184, [R1+0x1340] ;  /* 0x0013400001b87983 */ /* 0x004ea20000300c00 */
[-CC-:B------:R-:W-:Y:S01]  /*1eac0*/  FFMA.FTZ R13, R213, R0.reuse, -R4.reuse ;  /* 0x00000000d50d7223 */ /* 0x180fe20000010804 */
[-C--:B------:R-:W-:Y:S01]  /*1ead0*/  FFMA.FTZ R12, R212, R0.reuse, -R4 ;  /* 0x00000000d40c7223 */ /* 0x080fe20000010804 */
[-CC-:B------:R-:W-:Y:S01]  /*1eae0*/  FFMA.FTZ R11, R211, R0.reuse, -R166.reuse ;  /* 0x00000000d30b7223 */ /* 0x180fe200000108a6 */
[----:B------:R-:W-:Y:S01]  /*1eaf0*/  FFMA.FTZ R10, R210, R0, -R166 ;  /* 0x00000000d20a7223 */ /* 0x000fe200000108a6 */
[----:B------:R-:W-:-:S02]  /*1eb00*/  IMAD.MOV.U32 R154, RZ, RZ, R156 ;  /* 0x000000ffff9a7224 */ /* 0x000fc400078e009c */
[----:B------:R-:W-:Y:S01]  /*1eb10*/  VIADD R8, R8, 0x280 ;  /* 0x0000028008087836 */ /* 0x000fe20000000000 */
[----:B------:R-:W-:Y:S01]  /*1eb20*/  R2UR UR7, R9 ;  /* 0x00000000090772ca */ /* 0x000fe200000e0000 */
[----:B------:R-:W-:Y:S01]  /*1eb30*/  IMAD.MOV.U32 R155, RZ, RZ, R7 ;  /* 0x000000ffff9b7224 */ /* 0x000fe200078e0007 */
[----:B------:R-:W2:Y:S01]  /*1eb40*/  LDL.LU R226, [R1+0xfec] ;  /* 0x000fec0001e27983 */ /* 0x000ea20000300800 */
[----:B----4-:R-:W-:Y:S02]  /*1eb50*/  IMAD.MOV.U32 R182, RZ, RZ, R150 ;  /* 0x000000ffffb67224 */ /* 0x010fe400078e0096 */
[----:B------:R-:W-:Y:S01]  /*1eb60*/  IMAD.MOV.U32 R183, RZ, RZ, R149 ;  /* 0x000000ffffb77224 */ /* 0x000fe200078e0095 */
[----:B------:R-:W-:Y:S04]  /*1eb70*/  STL [R1+0x59c], R107 ;  /* 0x00059c6b01007387 */ /* 0x000fe80000100800 */
[----:B------:R-:W-:Y:S04]  /*1eb80*/  STL [R1+0x598], R106 ;  /* 0x0005986a01007387 */ /* 0x000fe80000100800 */
[----:B------:R-:W-:Y:S04]  /*1eb90*/  STL [R1+0x594], R105 ;  /* 0x0005946901007387 */ /* 0x000fe80000100800 */
[----:B------:R-:W-:Y:S04]  /*1eba0*/  STL [R1+0x590], R104 ;  /* 0x0005906801007387 */ /* 0x000fe80000100800 */
[----:B------:R0:W-:Y:S04]  /*1ebb0*/  STL.64 [R1+0x1330], R182 ;  /* 0x001330b601007387 */ /* 0x0001e80000100a00 */
[----:B------:R1:W-:Y:S04]  /*1ebc0*/  STL [R1+0x580], R100 ;  /* 0x0005806401007387 */ /* 0x0003e80000100800 */
[----:B------:R-:W-:Y:S04]  /*1ebd0*/  STL [R1+0x46c], R31 ;  /* 0x00046c1f01007387 */ /* 0x000fe80000100800 */
[----:B0-----:R-:W4:Y:S04]  /*1ebe0*/  LDL.128 R180, [R1+0x590] ;  /* 0x0005900001b47983 */ /* 0x001f280000100c00 */
[----:B------:R-:W-:Y:S04]  /*1ebf0*/  STL [R1+0x468], R30 ;  /* 0x0004681e01007387 */ /* 0x000fe80000100800 */
[----:B------:R-:W-:Y:S04]  /*1ec00*/  STL [R1+0x464], R29 ;  /* 0x0004641d01007387 */ /* 0x000fe80000100800 */
[----:B------:R-:W-:Y:S04]  /*1ec10*/  STL [R1+0x460], R28 ;  /* 0x0004601c01007387 */ /* 0x000fe80000100800 */
[----:B------:R-:W2:Y:S04]  /*1ec20*/  LDL.LU.128 R104, [R1+0x460] ;  /* 0x0004600001687983 */ /* 0x000ea80000300c00 */
[----:B-1----:R-:W2:Y:S01]  /*1ec30*/  LDL.LU R100, [R1+0x598] ;  /* 0x0005980001647983 */ /* 0x002ea20000300800 */
[-CC-:B------:R-:W-:Y:S01]  /*1ec40*/  FFMA.FTZ R4, R209, R0.reuse, -R166.reuse ;  /* 0x00000000d1047223 */ /* 0x180fe200000108a6 */
[----:B------:R-:W-:Y:S01]  /*1ec50*/  FFMA.FTZ R0, R208, R0, -R166 ;  /* 0x00000000d0007223 */ /* 0x000fe200000108a6 */
[----:B------:R-:W-:Y:S08]  /*1ec60*/  MUFU.EX2 R15, R15 ;  /* 0x0000000f000f7308 */ /* 0x000ff00000000800 */
[----:B------:R-:W0:Y:S01]  /*1ec70*/  MUFU.EX2 R14, R14 ;  /* 0x0000000e000e7308 */ /* 0x000e220000000800 */
[----:B------:R-:W-:Y:S01]  /*1ec80*/  STL [R1+0x584], R101 ;  /* 0x0005846501007387 */ /* 0x000fe20000100800 */
[----:B------:R-:W-:-:S02]  /*1ec90*/  IMAD.MOV.U32 R223, RZ, RZ, R131 ;  /* 0x000000ffffdf7224 */ /* 0x000fc400078e0083 */
[----:B------:R-:W-:Y:S01]  /*1eca0*/  IMAD.MOV.U32 R224, RZ, RZ, R130 ;  /* 0x000000ffffe07224 */ /* 0x000fe200078e0082 */
[----:B------:R-:W-:Y:S03]  /*1ecb0*/  STL [R1+0x5dc], R123 ;  /* 0x0005dc7b01007387 */ /* 0x000fe60000100800 */
[----:B------:R-:W-:Y:S01]  /*1ecc0*/  MUFU.EX2 R13, R13 ;  /* 0x0000000d000d7308 */ /* 0x000fe20000000800 */
[----:B------:R-:W-:Y:S01]  /*1ecd0*/  IMAD.MOV.U32 R225, RZ, RZ, R129 ;  /* 0x000000ffffe17224 */ /* 0x000fe200078e0081 */
[----:B------:R-:W-:Y:S01]  /*1ece0*/  STL [R1+0x5d8], R122 ;  /* 0x0005d87a01007387 */ /* 0x000fe20000100800 */
[----:B------:R-:W-:-:S03]  /*1ecf0*/  IMAD.MOV.U32 R227, RZ, RZ, R128 ;  /* 0x000000ffffe37224 */ /* 0x000fc600078e0080 */
[----:B------:R-:W-:Y:S02]  /*1ed00*/  STL [R1+0x5d4], R121 ;  /* 0x0005d47901007387 */ /* 0x000fe40000100800 */
[----:B------:R-:W-:Y:S02]  /*1ed10*/  MUFU.EX2 R12, R12 ;  /* 0x0000000c000c7308 */ /* 0x000fe40000000800 */
[----:B------:R-:W-:Y:S04]  /*1ed20*/  STL [R1+0x5d0], R120 ;  /* 0x0005d07801007387 */ /* 0x000fe80000100800 */
[----:B------:R-:W-:Y:S02]  /*1ed30*/  STL [R1+0x58c], R103 ;  /* 0x00058c6701007387 */ /* 0x000fe40000100800 */
[----:B------:R-:W-:Y:S02]  /*1ed40*/  MUFU.EX2 R11, R11 ;  /* 0x0000000b000b7308 */ /* 0x000fe40000000800 */
[----:B------:R-:W-:Y:S04]  /*1ed50*/  STL [R1+0x588], R102 ;  /* 0x0005886601007387 */ /* 0x000fe80000100800 */
[----:B------:R1:W-:Y:S02]  /*1ed60*/  STL.128 [R1+0x1320], R176 ;  /* 0x001320b001007387 */ /* 0x0003e40000100c00 */
[----:B------:R-:W0:Y:S02]  /*1ed70*/  MUFU.EX2 R10, R10 ;  /* 0x0000000a000a7308 */ /* 0x000e240000000800 */
[----:B------:R-:W-:Y:S04]  /*1ed80*/  STL.128 [R1+0x1310], R172 ;  /* 0x001310ac01007387 */ /* 0x000fe80000100c00 */
[----:B------:R-:W-:Y:S02]  /*1ed90*/  STL [R1+0x1308], R170 ;  /* 0x001308aa01007387 */ /* 0x000fe40000100800 */
[----:B------:R-:W-:Y:S01]  /*1eda0*/  MUFU.EX2 R4, R4 ;  /* 0x0000000400047308 */ /* 0x000fe20000000800 */
[----:B------:R-:W-:Y:S01]  /*1edb0*/  IMAD.MOV.U32 R156, RZ, RZ, R6 ;  /* 0x000000ffff9c7224 */ /* 0x000fe200078e0006 */
[----:B------:R-:W-:Y:S04]  /*1edc0*/  STL.64 [R1+0x1300], R168 ;  /* 0x001300a801007387 */ /* 0x000fe80000100a00 */
[----:B------:R-:W-:Y:S02]  /*1edd0*/  STL.128 [R1+0x12e0], R160 ;  /* 0x0012e0a001007387 */ /* 0x000fe40000100c00 */
[----:B------:R-:W0:Y:S01]  /*1ede0*/  MUFU.EX2 R0, R0 ;  /* 0x0000000000007308 */ /* 0x000e220000000800 */
[----:B------:R-:W-:Y:S01]  /*1edf0*/  IMAD.MOV.U32 R166, RZ, RZ, R151 ;  /* 0x000000ffffa67224 */ /* 0x000fe200078e0097 */
[----:B------:R0:W-:Y:S04]  /*1ee00*/  STL.128 [R1+0x430], R152 ;  /* 0x0004309801007387 */ /* 0x0001e80000100c00 */
[----:B------:R0:W-:Y:S01]  /*1ee10*/  STL.128 [R1+0x240], R156 ;  /* 0x0002409c01007387 */ /* 0x0001e20000100c00 */
[----:B------:R-:W-:-:S03]  /*1ee20*/  IMAD.MOV.U32 R200, RZ, RZ, R148 ;  /* 0x000000ffffc87224 */ /* 0x000fc600078e0094 */
[----:B------:R-:W-:Y:S01]  /*1ee30*/  STL.128 [R1+0x12f0], R164 ;  /* 0x0012f0a401007387 */ /* 0x000fe20000100c00 */
[----:B------:R-:W-:-:S03]  /*1ee40*/  R2UR UR6, R8 ;  /* 0x00000000080672ca */ /* 0x000fc600000e0000 */
[----:B-1----:R-:W2:Y:S01]  /*1ee50*/  LDL.LU.128 R176, [R1+0x580] ;  /* 0x0005800001b07983 */ /* 0x002ea20000300c00 */
[----:B0-----:R-:W-:-:S03]  /*1ee60*/  F2FP.F16.F32.PACK_AB R152, R14, R15 ;  /* 0x0000000f0e98723e */ /* 0x001fc600000000ff */
[----:B------:R-:W-:Y:S01]  /*1ee70*/  STL.128 [R1+0x1030], R20 ;  /* 0x0010301401007387 */ /* 0x000fe20000100c00 */
[----:B------:R-:W-:Y:S02]  /*1ee80*/  F2FP.F16.F32.PACK_AB R153, R10, R11 ;  /* 0x0000000b0a99723e */ /* 0x000fe400000000ff */
[----:B------:R-:W-:Y:S01]  /*1ee90*/  F2FP.F16.F32.PACK_AB R154, R12, R13 ;  /* 0x0000000d0c9a723e */ /* 0x000fe200000000ff */
[----:B------:R-:W-:Y:S01]  /*1eea0*/  IMAD.MOV.U32 R159, RZ, RZ, R127 ;  /* 0x000000ffff9f7224 */ /* 0x000fe200078e007f */
[----:B------:R-:W-:Y:S01]  /*1eeb0*/  F2FP.F16.F32.PACK_AB R155, R0, R4 ;  /* 0x00000004009b723e */ /* 0x000fe200000000ff */
[----:B------:R-:W-:Y:S01]  /*1eec0*/  IMAD.MOV.U32 R158, RZ, RZ, R126 ;  /* 0x000000ffff9e7224 */ /* 0x000fe200078e007e */
[----:B------:R-:W-:Y:S01]  /*1eed0*/  STL.128 [R1+0x1020], R16 ;  /* 0x0010201001007387 */ /* 0x000fe20000100c00 */
[----:B------:R-:W-:Y:S02]  /*1eee0*/  IMAD.MOV.U32 R157, RZ, RZ, R125 ;  /* 0x000000ffff9d7224 */ /* 0x000fe400078e007d */
[----:B------:R-:W-:Y:S01]  /*1eef0*/  IMAD.MOV.U32 R156, RZ, RZ, R124 ;  /* 0x000000ffff9c7224 */ /* 0x000fe200078e007c */
[----:B------:R-:W-:Y:S01]  /*1ef00*/  STL.128 [R1+0x12c0], R152 ;  /* 0x0012c09801007387 */ /* 0x000fe20000100c00 */
[----:B------:R-:W-:-:S03]  /*1ef10*/  IMAD.MOV.U32 R215, RZ, RZ, R139 ;  /* 0x000000ffffd77224 */ /* 0x000fc600078e008b */
[----:B------:R-:W-:Y:S01]  /*1ef20*/  STL.128 [R1+0x12d0], R156 ;  /* 0x0012d09c01007387 */ /* 0x000fe20000100c00 */
[----:B------:R-:W-:Y:S02]  /*1ef30*/  IMAD.MOV.U32 R214, RZ, RZ, R138 ;  /* 0x000000ffffd67224 */ /* 0x000fe400078e008a */
[----:B------:R-:W-:Y:S01]  /*1ef40*/  IMAD.MOV.U32 R219, RZ, RZ, R143 ;  /* 0x000000ffffdb7224 */ /* 0x000fe200078e008f */
[----:B------:R-:W-:Y:S01]  /*1ef50*/  STL.128 [R1+0x1370], R196 ;  /* 0x001370c401007387 */ /* 0x000fe20000100c00 */
[----:B------:R-:W-:Y:S02]  /*1ef60*/  IMAD.MOV.U32 R218, RZ, RZ, R142 ;  /* 0x000000ffffda7224 */ /* 0x000fe400078e008e */
[----:B---3--:R-:W-:Y:S01]  /*1ef70*/  IMAD.MOV.U32 R201, RZ, RZ, R147 ;  /* 0x000000ffffc97224 */ /* 0x008fe200078e0093 */
[----:B------:R-:W-:Y:S01]  /*1ef80*/  STL.128 [R1+0x1360], R192 ;  /* 0x001360c001007387 */ /* 0x000fe20000100c00 */
[----:B------:R-:W-:Y:S02]  /*1ef90*/  IMAD.MOV.U32 R202, RZ, RZ, R146 ;  /* 0x000000ffffca7224 */ /* 0x000fe400078e0092 */
[----:B------:R-:W-:Y:S01]  /*1efa0*/  IMAD.MOV.U32 R203, RZ, RZ, R145 ;  /* 0x000000ffffcb7224 */ /* 0x000fe200078e0091 */
[----:B------:R-:W-:Y:S01]  /*1efb0*/  STL.128 [R1+0x1350], R188 ;  /* 0x001350bc01007387 */ /* 0x000fe20000100c00 */
        /* <DEDUP_REMOVED lines=12> */
[----:B------:R-:W-:-:S03]  /*1f080*/  IMAD.MOV.U32 R222, RZ, RZ, R132 ;  /* 0x000000ffffde7224 */ /* 0x000fc600078e0084 */
        /* <DEDUP_REMOVED lines=39> */
[----:B----4-:R-:W-:-:S03]  /*1f300*/  IMAD.MOV.U32 R101, RZ, RZ, R183 ;  /* 0x000000ffff657224 */ /* 0x010fc600078e00b7 */
        /* <DEDUP_REMOVED lines=37> */
[----:B--2---:R1:W-:Y:S04]  /*1f560*/  STL.128 [R1+0x1210], R184 ;  /* 0x001210b801007387 */ /* 0x0043e80000100c00 */
[----:B0-----:R-:W2:Y:S04]  /*1f570*/  LDL.LU.128 R108, [R1+0x470] ;  /* 0x00047000016c7983 */ /* 0x001ea80000300c00 */
[----:B------:R-:W3:Y:S04]  /*1f580*/  LDL.LU.128 R112, [R1+0x480] ;  /* 0x0004800001707983 */ /* 0x000ee80000300c00 */
        /* <DEDUP_REMOVED lines=15> */
[----:B-1----:R-:W4:Y:S01]  /*1f680*/  LDL.128 R184, [R1+0x5a0] ;  /* 0x0005a00001b87983 */ /* 0x002f220000100c00 */
[----:B------:R-:W-:-:S03]  /*1f690*/  IMAD.MOV.U32 R8, RZ, RZ, R104 ;  /* 0x000000ffff087224 */ /* 0x000fc600078e0068 */
[----:B------:R-:W-:Y:S04]  /*1f6a0*/  STL.128 [R1+0x250], R104 ;  /* 0x0002506801007387 */ /* 0x000fe80000100c00 */
[----:B------:R0:W-:Y:S04]  /*1f6b0*/  STL.64 [R1+0x1188], R100 ;  /* 0x0011886401007387 */ /* 0x0001e80000100a00 */
[----:B------:R-:W4:Y:S04]  /*1f6c0*/  LDL.LU R99, [R1+0x594] ;  /* 0x0005940001637983 */ /* 0x000f280000300800 */
[----:B------:R-:W4:Y:S04]  /*1f6d0*/  LDL.LU R98, [R1+0x590] ;  /* 0x0005900001627983 */ /* 0x000f280000300800 */
[----:B0-----:R-:W4:Y:S04]  /*1f6e0*/  LDL.LU.64 R100, [R1+0x1188] ;  /* 0x0011880001647983 */ /* 0x001f280000300a00 */
[----:B------:R-:W4:Y:S04]  /*1f6f0*/  LDL.LU R104, [R1+0x5a8] ;  /* 0x0005a80001687983 */ /* 0x000f280000300800 */
[----:B------:R-:W4:Y:S04]  /*1f700*/  LDL.LU R103, [R1+0x5a4] ;  /* 0x0005a40001677983 */ /* 0x000f280000300800 */
[----:B------:R-:W4:Y:S01]  /*1f710*/  LDL.LU R102, [R1+0x5a0] ;  /* 0x0005a00001667983 */ /* 0x000f220000300800 */
[----:B------:R-:W-:-:S02]  /*1f720*/  IMAD.MOV.U32 R208, RZ, RZ, R24 ;  /* 0x000000ffffd07224 */ /* 0x000fc400078e0018 */
[----:B------:R-:W-:Y:S01]  /*1f730*/  IMAD.MOV.U32 R207, RZ, RZ, R25 ;  /* 0x000000ffffcf7224 */ /* 0x000fe200078e0019 */
[----:B------:R-:W4:Y:S01]  /*1f740*/  LDL.LU R216, [R1+0xfe8] ;  /* 0x000fe80001d87983 */ /* 0x000f220000300800 */
[----:B------:R-:W-:Y:S02]  /*1f750*/  IMAD.MOV.U32 R206, RZ, RZ, R26 ;  /* 0x000000ffffce7224 */ /* 0x000fe400078e001a */
[----:B------:R-:W-:Y:S02]  /*1f760*/  IMAD.MOV.U32 R205, RZ, RZ, R27 ;  /* 0x000000ffffcd7224 */ /* 0x000fe400078e001b */
[----:B------:R-:W-:Y:S01]  /*1f770*/  IMAD.MOV.U32 R9, RZ, RZ, R105 ;  /* 0x000000ffff097224 */ /* 0x000fe200078e0069 */
[----:B------:R0:W-:Y:S01]  /*1f780*/  STL.128 [R1+0x1010], R12 ;  /* 0x0010100c01007387 */ /* 0x0001e20000100c00 */
[----:B------:R-:W-:Y:S02]  /*1f790*/  IMAD.MOV.U32 R25, RZ, RZ, R107 ;  /* 0x000000ffff197224 */ /* 0x000fe400078e006b */
[----:B------:R-:W-:Y:S01]  /*1f7a0*/  IMAD.MOV.U32 R24, RZ, RZ, R106 ;  /* 0x000000ffff187224 */ /* 0x000fe200078e006a */
[----:B------:R1:W-:Y:S01]  /*1f7b0*/  STL.64 [R1+0xff0], R4 ;  /* 0x000ff00401007387 */ /* 0x0003e20000100a00 */
[----:B------:R-:W-:-:S02]  /*1f7c0*/  IMAD.MOV.U32 R97, RZ, RZ, R179 ;  /* 0x000000ffff617224 */ /* 0x000fc400078e00b3 */
[----:B------:R-:W-:Y:S01]  /*1f7d0*/  IMAD.MOV.U32 R96, RZ, RZ, R178 ;  /* 0x000000ffff607224 */ /* 0x000fe200078e00b2 */
[----:B------:R-:W4:Y:S01]  /*1f7e0*/  LDL.LU.128 R20, [R1+0x1030] ;  /* 0x0010300001147983 */ /* 0x000f220000300c00 */
[----:B------:R-:W-:Y:S02]  /*1f7f0*/  IMAD.MOV.U32 R95, RZ, RZ, R177 ;  /* 0x000000ffff5f7224 */ /* 0x000fe400078e00b1 */
[----:B------:R-:W-:Y:S01]  /*1f800*/  IMAD.MOV.U32 R94, RZ, RZ, R176 ;  /* 0x000000ffff5e7224 */ /* 0x000fe200078e00b0 */
[----:B------:R1:W-:Y:S04]  /*1f810*/  STL.128 [R1+0x1000], R8 ;  /* 0x0010000801007387 */ /* 0x0003e80000100c00 */
[----:B------:R-:W4:Y:S04]  /*1f820*/  LDL.LU.128 R16, [R1+0x1020] ;  /* 0x0010200001107983 */ /* 0x000f280000300c00 */
[----:B0-----:R-:W4:Y:S04]  /*1f830*/  LDL.LU.128 R12, [R1+0x1010] ;  /* 0x00101000010c7983 */ /* 0x001f280000300c00 */
[----:B-1----:R-:W4:Y:S04]  /*1f840*/  LDL.LU.64 R4, [R1+0xff0] ;  /* 0x000ff00001047983 */ /* 0x002f280000300a00 */
[----:B------:R-:W4:Y:S04]  /*1f850*/  LDL.LU.128 R8, [R1+0x1000] ;  /* 0x0010000001087983 */ /* 0x000f280000300c00 */
[----:B------:R-:W-:Y:S04]  /*1f860*/  STL [R1+0x13e8], R227 ;  /* 0x0013e8e301007387 */ /* 0x000fe80000100800 */
[----:B------:R-:W-:Y:S04]  /*1f870*/  STL.64 [R1+0x13e0], R224 ;  /* 0x0013e0e001007387 */ /* 0x000fe80000100a00 */
[----:B------:R-:W-:Y:S04]  /*1f880*/  STL.64 [R1+0x13c0], R218 ;  /* 0x0013c0da01007387 */ /* 0x000fe80000100a00 */
[----:B------:R-:W-:Y:S04]  /*1f890*/  STL.128 [R1+0x1380], R200 ;  /* 0x001380c801007387 */ /* 0x000fe80000100c00 */
[----:B------:R-:W-:Y:S04]  /*1f8a0*/  STL.128 [R1+0x370], R176 ;  /* 0x000370b001007387 */ /* 0x000fe80000100c00 */
[----:B------:R-:W-:Y:S04]  /*1f8b0*/  STL.128 [R1+0x380], R180 ;  /* 0x000380b401007387 */ /* 0x000fe80000100c00 */
[----:B------:R-:W4:Y:S04]  /*1f8c0*/  LDL.LU.128 R196, [R1+0x1370] ;  /* 0x0013700001c47983 */ /* 0x000f280000300c00 */
[----:B------:R-:W4:Y:S04]  /*1f8d0*/  LDL.LU.128 R192, [R1+0x1360] ;  /* 0x0013600001c07983 */ /* 0x000f280000300c00 */
[----:B------:R-:W4:Y:S01]  /*1f8e0*/  LDL.LU.128 R188, [R1+0x1350] ;  /* 0x0013500001bc7983 */ /* 0x000f220000300c00 */
[----:B--2---:R-:W-:-:S02]  /*1f8f0*/  IMAD.MOV.U32 R29, RZ, RZ, R111 ;  /* 0x000000ffff1d7224 */ /* 0x004fc400078e006f */
[----:B------:R-:W-:Y:S02]  /*1f900*/  IMAD.MOV.U32 R28, RZ, RZ, R110 ;  /* 0x000000ffff1c7224 */ /* 0x000fe400078e006e */
[----:B------:R-:W-:Y:S01]  /*1f910*/  IMAD.MOV.U32 R27, RZ, RZ, R109 ;  /* 0x000000ffff1b7224 */ /* 0x000fe200078e006d */
[----:B---3--:R0:W-:Y:S01]  /*1f920*/  STL.128 [R1+0x270], R112 ;  /* 0x0002707001007387 */ /* 0x0081e20000100c00 */
[----:B------:R-:W-:Y:S02]  /*1f930*/  IMAD.MOV.U32 R26, RZ, RZ, R108 ;  /* 0x000000ffff1a7224 */ /* 0x000fe400078e006c */
[----:B------:R-:W-:Y:S02]  /*1f940*/  IMAD.MOV.U32 R33, RZ, RZ, R115 ;  /* 0x000000ffff217224 */ /* 0x000fe400078e0073 */
[----:B------:R-:W-:Y:S02]  /*1f950*/  IMAD.MOV.U32 R32, RZ, RZ, R114 ;  /* 0x000000ffff207224 */ /* 0x000fe400078e0072 */
[----:B------:R-:W-:-:S02]  /*1f960*/  IMAD.MOV.U32 R31, RZ, RZ, R113 ;  /* 0x000000ffff1f7224 */ /* 0x000fc400078e0071 */
[----:B------:R-:W-:Y:S02]  /*1f970*/  IMAD.MOV.U32 R30, RZ, RZ, R112 ;  /* 0x000000ffff1e7224 */ /* 0x000fe400078e0070 */
[----:B----4-:R-:W-:Y:S02]  /*1f980*/  IMAD.MOV.U32 R37, RZ, RZ, R119 ;  /* 0x000000ffff257224 */ /* 0x010fe400078e0077 */
[----:B------:R-:W-:Y:S02]  /*1f990*/  IMAD.MOV.U32 R36, RZ, RZ, R118 ;  /* 0x000000ffff247224 */ /* 0x000fe400078e0076 */
[----:B------:R-:W-:Y:S01]  /*1f9a0*/  IMAD.MOV.U32 R35, RZ, RZ, R117 ;  /* 0x000000ffff237224 */ /* 0x000fe200078e0075 */
[----:B0-----:R-:W2:Y:S01]  /*1f9b0*/  LDL.128 R112, [R1+0x5b0] ;  /* 0x0005b00001707983 */ /* 0x001ea20000100c00 */
        /* <DEDUP_REMOVED lines=58> */
[----:B------:R-:W-:Y:S04]  /*1fd60*/  STL.128 [R1+0x260], R108 ;  /* 0x0002606c01007387 */ /* 0x000fe80000100c00 */
        /* <DEDUP_REMOVED lines=21> */
[----:B0-----:R-:W2:Y:S04]  /*1fec0*/  LDL.LU.64 R104, [R1+0x1180] ;  /* 0x0011800001687983 */ /* 0x001ea80000300a00 */
[----:B-1----:R-:W2:Y:S04]  /*1fed0*/  LDL.LU.128 R100, [R1+0x1170] ;  /* 0x0011700001647983 */ /* 0x002ea80000300c00 */
[----:B---3--:R-:W3:Y:S04]  /*1fee0*/  LDL.LU.128 R96, [R1+0x1160] ;  /* 0x0011600001607983 */ /* 0x008ee80000300c00 */
[----:B----4-:R-:W4:Y:S04]  /*1fef0*/  LDL.LU.128 R92, [R1+0x1150] ;  /* 0x00115000015c7983 */ /* 0x010f280000300c00 */
        /* <DEDUP_REMOVED lines=18> */
[----:B------:R-:W4:Y:S04]  /*20020*/  LDL.LU R107, [R1+0x5b4] ;  /* 0x0005b400016b7983 */ /* 0x000f280000300800 */
[----:B------:R-:W4:Y:S04]  /*20030*/  LDL.LU R106, [R1+0x5b0] ;  /* 0x0005b000016a7983 */ /* 0x000f280000300800 */
[----:B------:R0:W-:Y:S01]  /*20040*/  STL.128 [R1+0x280], R116 ;  /* 0x0002807401007387 */ /* 0x0001e20000100c00 */
[----:B--2---:R-:W-:-:S03]  /*20050*/  IMAD.MOV.U32 R109, RZ, RZ, R115 ;  /* 0x000000ffff6d7224 */ /* 0x004fc600078e0073 */
[----:B------:R1:W-:Y:S04]  /*20060*/  STL.128 [R1+0x13d0], R220 ;  /* 0x0013d0dc01007387 */ /* 0x0003e80000100c00 */
[----:B------:R2:W-:Y:S04]  /*20070*/  STL.128 [R1+0x13b0], R212 ;  /* 0x0013b0d401007387 */ /* 0x0005e80000100c00 */
[----:B------:R2:W-:Y:S04]  /*20080*/  STL.128 [R1+0x13a0], R208 ;  /* 0x0013a0d001007387 */ /* 0x0005e80000100c00 */
[----:B0-----:R-:W4:Y:S04]  /*20090*/  LDL.128 R116, [R1+0x5c0] ;  /* 0x0005c00001747983 */ /* 0x001f280000100c00 */
[----:B------:R0:W-:Y:S04]  /*200a0*/  STL.128 [R1+0x1390], R204 ;  /* 0x001390cc01007387 */ /* 0x0001e80000100c00 */
[----:B------:R-:W-:Y:S04]  /*200b0*/  STL.128 [R1+0x310], R152 ;  /* 0x0003109801007387 */ /* 0x000fe80000100c00 */
[----:B------:R-:W-:Y:S04]  /*200c0*/  STL.128 [R1+0x320], R156 ;  /* 0x0003209c01007387 */ /* 0x000fe80000100c00 */
[----:B------:R-:W-:Y:S04]  /*200d0*/  STL.128 [R1+0x330], R160 ;  /* 0x000330a001007387 */ /* 0x000fe80000100c00 */
[----:B------:R-:W-:Y:S04]  /*200e0*/  STL.128 [R1+0x340], R164 ;  /* 0x000340a401007387 */ /* 0x000fe80000100c00 */
[----:B------:R-:W-:Y:S04]  /*200f0*/  STL.128 [R1+0x350], R168 ;  /* 0x000350a801007387 */ /* 0x000fe80000100c00 */
[----:B------:R0:W-:Y:S04]  /*20100*/  STL.128 [R1+0x360], R172 ;  /* 0x000360ac01007387 */ /* 0x0001e80000100c00 */
[----:B------:R-:W4:Y:S04]  /*20110*/  LDL.LU R227, [R1+0x13e8] ;  /* 0x0013e80001e37983 */ /* 0x000f280000300800 */
[----:B------:R-:W4:Y:S04]  /*20120*/  LDL.LU.64 R224, [R1+0x13e0] ;  /* 0x0013e00001e07983 */ /* 0x000f280000300a00 */
[----:B-1----:R-:W4:Y:S04]  /*20130*/  LDL.LU.128 R220, [R1+0x13d0] ;  /* 0x0013d00001dc7983 */ /* 0x002f280000300c00 */
[----:B------:R-:W4:Y:S04]  /*20140*/  LDL.LU.64 R218, [R1+0x13c0] ;  /* 0x0013c00001da7983 */ /* 0x000f280000300a00 */
[----:B--2---:R-:W2:Y:S04]  /*20150*/  LDL.LU.128 R212, [R1+0x13b0] ;  /* 0x0013b00001d47983 */ /* 0x004ea80000300c00 */
[----:B------:R-:W2:Y:S04]  /*20160*/  LDL.LU.128 R208, [R1+0x13a0] ;  /* 0x0013a00001d07983 */ /* 0x000ea80000300c00 */
[----:B0-----:R-:W2:Y:S04]  /*20170*/  LDL.LU.128 R204, [R1+0x1390] ;  /* 0x0013900001cc7983 */ /* 0x001ea80000300c00 */
[----:B------:R-:W2:Y:S04]  /*20180*/  LDL.LU.128 R200, [R1+0x1380] ;  /* 0x0013800001c87983 */ /* 0x000ea80000300c00 */
[----:B------:R-:W2:Y:S04]  /*20190*/  LDL.LU.64 R182, [R1+0x1330] ;  /* 0x0013300001b67983 */ /* 0x000ea80000300a00 */
[----:B------:R-:W2:Y:S04]  /*201a0*/  LDL.LU.128 R176, [R1+0x1320] ;  /* 0x0013200001b07983 */ /* 0x000ea80000300c00 */
[----:B------:R-:W2:Y:S04]  /*201b0*/  LDL.LU.128 R172, [R1+0x1310] ;  /* 0x0013100001ac7983 */ /* 0x000ea80000300c00 */
[----:B------:R-:W2:Y:S04]  /*201c0*/  LDL.LU R170, [R1+0x1308] ;  /* 0x0013080001aa7983 */ /* 0x000ea80000300800 */
[----:B------:R-:W2:Y:S04]  /*201d0*/  LDL.LU.64 R168, [R1+0x1300] ;  /* 0x0013000001a87983 */ /* 0x000ea80000300a00 */
[----:B------:R-:W2:Y:S04]  /*201e0*/  LDL.LU.128 R164, [R1+0x12f0] ;  /* 0x0012f00001a47983 */ /* 0x000ea80000300c00 */
[----:B------:R-:W2:Y:S04]  /*201f0*/  LDL.LU.128 R160, [R1+0x12e0] ;  /* 0x0012e00001a07983 */ /* 0x000ea80000300c00 */
[----:B------:R-:W2:Y:S04]  /*20200*/  LDL.LU.128 R156, [R1+0x12d0] ;  /* 0x0012d000019c7983 */ /* 0x000ea80000300c00 */
[----:B------:R-:W2:Y:S04]  /*20210*/  LDL.LU.128 R152, [R1+0x12c0] ;  /* 0x0012c00001987983 */ /* 0x000ea80000300c00 */
[----:B------:R-:W-:Y:S04]  /*20220*/  STL.128 [R1+0x3a0], R112 ;  /* 0x0003a07001007387 */ /* 0x000fe80000100c00 */
[----:B------:R0:W-:Y:S04]  /*20230*/  STL.128 [R1+0xe80], R20 ;  /* 0x000e801401007387 */ /* 0x0001e80000100c00 */
[----:B------:R1:W-:Y:S04]  /*20240*/  STL.128 [R1+0xe70], R16 ;  /* 0x000e701001007387 */ /* 0x0003e80000100c00 */
[----:B------:R1:W-:Y:S04]  /*20250*/  STL.128 [R1+0xe60], R12 ;  /* 0x000e600c01007387 */ /* 0x0003e80000100c00 */
[----:B------:R1:W-:Y:S04]  /*20260*/  STL.128 [R1+0xe50], R8 ;  /* 0x000e500801007387 */ /* 0x0003e80000100c00 */
[----:B------:R1:W-:Y:S04]  /*20270*/  STL.64 [R1+0xe48], R4 ;  /* 0x000e480401007387 */ /* 0x0003e80000100a00 */
[----:B0-----:R-:W2:Y:S04]  /*20280*/  LDL.LU.128 R20, [R1+0xe80] ;  /* 0x000e800001147983 */ /* 0x001ea80000300c00 */
[----:B-1----:R-:W2:Y:S04]  /*20290*/  LDL.LU.128 R16, [R1+0xe70] ;  /* 0x000e700001107983 */ /* 0x002ea80000300c00 */
[----:B------:R-:W2:Y:S04]  /*202a0*/  LDL.LU.128 R12, [R1+0xe60] ;  /* 0x000e6000010c7983 */ /* 0x000ea80000300c00 */
[----:B------:R-:W2:Y:S04]  /*202b0*/  LDL.LU.128 R8, [R1+0xe50] ;  /* 0x000e500001087983 */ /* 0x000ea80000300c00 */
[----:B------:R-:W2:Y:S04]  /*202c0*/  LDL.LU.64 R4, [R1+0xe48] ;  /* 0x000e480001047983 */ /* 0x000ea80000300a00 */
[----:B------:R-:W2:Y:S04]  /*202d0*/  LDL.LU R112, [R1+0x5c8] ;  /* 0x0005c80001707983 */ /* 0x000ea80000300800 */
[----:B------:R-:W2:Y:S04]  /*202e0*/  LDL.LU R111, [R1+0x5c4] ;  /* 0x0005c400016f7983 */ /* 0x000ea80000300800 */
[----:B------:R-:W2:Y:S04]  /*202f0*/  LDL.LU R110, [R1+0x5c0] ;  /* 0x0005c000016e7983 */ /* 0x000ea80000300800 */
[----:B------:R0:W-:Y:S04]  /*20300*/  STL.128 [R1+0x290], R120 ;  /* 0x0002907801007387 */ /* 0x0001e80000100c00 */
[----:B------:R1:W-:Y:S04]  /*20310*/  STL.128 [R1+0x1240], R196 ;  /* 0x001240c401007387 */ /* 0x0003e80000100c00 */
[----:B------:R1:W-:Y:S04]  /*20320*/  STL.128 [R1+0x1230], R192 ;  /* 0x001230c001007387 */ /* 0x0003e80000100c00 */
[----:B------:R1:W-:Y:S04]  /*20330*/  STL.128 [R1+0x1220], R188 ;  /* 0x001220bc01007387 */ /* 0x0003e80000100c00 */
[----:B0-----:R-:W2:Y:S04]  /*20340*/  LDL.128 R120, [R1+0x5d0] ;  /* 0x0005d00001787983 */ /* 0x001ea80000100c00 */
[----:B------:R-:W-:Y:S04]  /*20350*/  STL.128 [R1+0x390], R184 ;  /* 0x000390b801007387 */ /* 0x000fe80000100c00 */
[----:B-1----:R-:W2:Y:S04]  /*20360*/  LDL.LU.128 R196, [R1+0x1240] ;  /* 0x0012400001c47983 */ /* 0x002ea80000300c00 */
[----:B------:R-:W2:Y:S04]  /*20370*/  LDL.LU.128 R192, [R1+0x1230] ;  /* 0x0012300001c07983 */ /* 0x000ea80000300c00 */
[----:B------:R-:W2:Y:S04]  /*20380*/  LDL.LU.128 R188, [R1+0x1220] ;  /* 0x0012200001bc7983 */ /* 0x000ea80000300c00 */
[----:B------:R0:W-:Y:S04]  /*20390*/  STL.128 [R1+0xfc0], R100 ;  /* 0x000fc06401007387 */ /* 0x0001e80000100c00 */
[----:B---3--:R-:W-:Y:S04]  /*203a0*/  STL.128 [R1+0xfb0], R96 ;  /* 0x000fb06001007387 */ /* 0x008fe80000100c00 */
[----:B----4-:R-:W-:Y:S04]  /*203b0*/  STL.128 [R1+0xfa0], R92 ;  /* 0x000fa05c01007387 */ /* 0x010fe80000100c00 */
        /* <DEDUP_REMOVED lines=17> */
[----:B------:R1:W-:Y:S04]  /*204d0*/  STL.64 [R1+0xfe0], R108 ;  /* 0x000fe06c01007387 */ /* 0x0003e80000100a00 */
[----:B0-----:R-:W3:Y:S04]  /*204e0*/  LDL.LU.128 R100, [R1+0xfc0] ;  /* 0x000fc00001647983 */ /* 0x001ee80000300c00 */
[----:B------:R0:W-:Y:S04]  /*204f0*/  STL.128 [R1+0xfd0], R104 ;  /* 0x000fd06801007387 */ /* 0x0001e80000100c00 */
[----:B-1----:R-:W4:Y:S04]  /*20500*/  LDL.LU.64 R108, [R1+0xfe0] ;  /* 0x000fe000016c7983 */ /* 0x002f280000300a00 */
[----:B------:R-:W4:Y:S04]  /*20510*/  LDL.LU.128 R96, [R1+0xfb0] ;  /* 0x000fb00001607983 */ /* 0x000f280000300c00 */
[----:B------:R-:W4:Y:S04]  /*20520*/  LDL.LU.128 R92, [R1+0xfa0] ;  /* 0x000fa000015c7983 */ /* 0x000f280000300c00 */
        /* <DEDUP_REMOVED lines=17> */
[----:B------:R-:W4:Y:S01]  /*20640*/  LDL.LU.128 R24, [R1+0xe90] ;  /* 0x000e900001187983 */ /* 0x000f220000300c00 */
[----:B------:R-:W-:-:S03]  /*20650*/  IMAD.MOV.U32 R113, RZ, RZ, R119 ;  /* 0x000000ffff717224 */ /* 0x000fc600078e0077 */
[----:B------:R0:W-:Y:S04]  /*20660*/  STL [R1+0x12b8], R227 ;  /* 0x0012b8e301007387 */ /* 0x0001e80000100800 */
[----:B------:R1:W-:Y:S04]  /*20670*/  STL.64 [R1+0x12b0], R224 ;  /* 0x0012b0e001007387 */ /* 0x0003e80000100a00 */
[----:B------:R1:W-:Y:S04]  /*20680*/  STL.128 [R1+0x12a0], R220 ;  /* 0x0012a0dc01007387 */ /* 0x0003e80000100c00 */
[----:B------:R1:W-:Y:S04]  /*20690*/  STL.64 [R1+0x1290], R218 ;  /* 0x001290da01007387 */ /* 0x0003e80000100a00 */
[----:B--2---:R2:W-:Y:S04]  /*206a0*/  STL.128 [R1+0x1280], R212 ;  /* 0x001280d401007387 */ /* 0x0045e80000100c00 */
[----:B------:R2:W-:Y:S04]  /*206b0*/  STL.128 [R1+0x1270], R208 ;  /* 0x001270d001007387 */ /* 0x0005e80000100c00 */
[----:B------:R2:W-:Y:S04]  /*206c0*/  STL.128 [R1+0x1260], R204 ;  /* 0x001260cc01007387 */ /* 0x0005e80000100c00 */
[----:B------:R2:W-:Y:S04]  /*206d0*/  STL.128 [R1+0x1250], R200 ;  /* 0x001250c801007387 */ /* 0x0005e80000100c00 */
[----:B------:R2:W-:Y:S04]  /*206e0*/  STL.64 [R1+0x1200], R182 ;  /* 0x001200b601007387 */ /* 0x0005e80000100a00 */
[----:B------:R2:W-:Y:S04]  /*206f0*/  STL.128 [R1+0x11f0], R176 ;  /* 0x0011f0b001007387 */ /* 0x0005e80000100c00 */
[----:B------:R2:W-:Y:S04]  /*20700*/  STL.128 [R1+0x11e0], R172 ;  /* 0x0011e0ac01007387 */ /* 0x0005e80000100c00 */
[----:B------:R2:W-:Y:S04]  /*20710*/  STL [R1+0x11d8], R170 ;  /* 0x0011d8aa01007387 */ /* 0x0005e80000100800 */
[----:B------:R2:W-:Y:S04]  /*20720*/  STL.64 [R1+0x11d0], R168 ;  /* 0x0011d0a801007387 */ /* 0x0005e80000100a00 */
[----:B------:R2:W-:Y:S04]  /*20730*/  STL.128 [R1+0x11c0], R164 ;  /* 0x0011c0a401007387 */ /* 0x0005e80000100c00 */
[----:B------:R2:W-:Y:S04]  /*20740*/  STL.128 [R1+0x11b0], R160 ;  /* 0x0011b0a001007387 */ /* 0x0005e80000100c00 */
[----:B------:R2:W-:Y:S04]  /*20750*/  STL.128 [R1+0x11a0], R156 ;  /* 0x0011a09c01007387 */ /* 0x0005e80000100c00 */
[----:B------:R2:W-:Y:S04]  /*20760*/  STL.128 [R1+0x1190], R152 ;  /* 0x0011909801007387 */ /* 0x0005e80000100c00 */
[----:B0-----:R-:W4:Y:S04]  /*20770*/  LDL.LU R227, [R1+0x12b8] ;  /* 0x0012b80001e37983 */ /* 0x001f280000300800 */
[----:B-1----:R-:W4:Y:S04]  /*20780*/  LDL.LU.64 R224, [R1+0x12b0] ;  /* 0x0012b00001e07983 */ /* 0x002f280000300a00 */
[----:B------:R-:W4:Y:S04]  /*20790*/  LDL.LU.128 R220, [R1+0x12a0] ;  /* 0x0012a00001dc7983 */ /* 0x000f280000300c00 */
[----:B------:R-:W4:Y:S04]  /*207a0*/  LDL.LU.64 R218, [R1+0x1290] ;  /* 0x0012900001da7983 */ /* 0x000f280000300a00 */
[----:B--2---:R-:W2:Y:S04]  /*207b0*/  LDL.LU.128 R212, [R1+0x1280] ;  /* 0x0012800001d47983 */ /* 0x004ea80000300c00 */
[----:B------:R-:W2:Y:S04]  /*207c0*/  LDL.LU.128 R208, [R1+0x1270] ;  /* 0x0012700001d07983 */ /* 0x000ea80000300c00 */
[----:B------:R-:W2:Y:S04]  /*207d0*/  LDL.LU.128 R204, [R1+0x1260] ;  /* 0x0012600001cc7983 */ /* 0x000ea80000300c00 */
[----:B------:R-:W2:Y:S04]  /*207e0*/  LDL.LU.128 R200, [R1+0x1250] ;  /* 0x0012500001c87983 */ /* 0x000ea80000300c00 */
        /* <DEDUP_REMOVED lines=10> */
[----:B------:R-:W2:Y:S04]  /*20890*/  LDL.LU R180, [R1+0xe40] ;  /* 0x000e400001b47983 */ /* 0x000ea80000300800 */
[----:B------:R-:W2:Y:S04]  /*208a0*/  LDL.LU R181, [R1+0xe3c] ;  /* 0x000e3c0001b57983 */ /* 0x000ea80000300800 */
[----:B------:R-:W2:Y:S04]  /*208b0*/  LDL.LU R171, [R1+0xe38] ;  /* 0x000e380001ab7983 */ /* 0x000ea80000300800 */
[----:B------:R0:W-:Y:S04]  /*208c0*/  STL.64 [R1+0xe30], R112 ;  /* 0x000e307001007387 */ /* 0x0001e80000100a00 */
[----:B------:R-:W-:Y:S04]  /*208d0*/  STL.128 [R1+0xcc0], R20 ;  /* 0x000cc01401007387 */ /* 0x000fe80000100c00 */
[----:B------:R-:W-:Y:S04]  /*208e0*/  STL.128 [R1+0xcb0], R16 ;  /* 0x000cb01001007387 */ /* 0x000fe80000100c00 */
[----:B------:R-:W-:Y:S04]  /*208f0*/  STL.128 [R1+0xca0], R12 ;  /* 0x000ca00c01007387 */ /* 0x000fe80000100c00 */
[----:B------:R-:W-:Y:S04]  /*20900*/  STL.128 [R1+0xc90], R8 ;  /* 0x000c900801007387 */ /* 0x000fe80000100c00 */
[----:B------:R-:W-:Y:S04]  /*20910*/  STL.64 [R1+0xc80], R4 ;  /* 0x000c800401007387 */ /* 0x000fe80000100a00 */
[----:B------:R1:W-:Y:S04]  /*20920*/  STL.128 [R1+0x3b0], R116 ;  /* 0x0003b07401007387 */ /* 0x0003e80000100c00 */
[----:B---3--:R-:W-:Y:S04]  /*20930*/  STL.128 [R1+0xe00], R100 ;  /* 0x000e006401007387 */ /* 0x008fe80000100c00 */
[----:B----4-:R3:W-:Y:S04]  /*20940*/  STL.128 [R1+0xe20], R108 ;  /* 0x000e206c01007387 */ /* 0x0107e80000100c00 */
        /* <DEDUP_REMOVED lines=21> */
[----:B-1----:R-:W2:Y:S04]  /*20aa0*/  LDL.LU R116, [R1+0x5d8] ;  /* 0x0005d80001747983 */ /* 0x002ea80000300800 */
[----:B------:R-:W2:Y:S04]  /*20ab0*/  LDL.LU R115, [R1+0x5d4] ;  /* 0x0005d40001737983 */ /* 0x000ea80000300800 */
[----:B------:R-:W2:Y:S04]  /*20ac0*/  LDL.LU R114, [R1+0x5d0] ;  /* 0x0005d00001727983 */ /* 0x000ea80000300800 */
        /* <DEDUP_REMOVED lines=32> */
[----:B--2---:R-:W-:Y:S04]  /*20cd0*/  STL.128 [R1+0xc40], R200 ;  /* 0x000c40c801007387 */ /* 0x004fe80000100c00 */
[----:B------:R1:W-:Y:S04]  /*20ce0*/  STL.128 [R1+0xba0], R160 ;  /* 0x000ba0a001007387 */ /* 0x0003e80000100c00 */
[----:B------:R2:W-:Y:S01]  /*20cf0*/  STL.128 [R1+0xbf0], R180 ;  /* 0x000bf0b401007387 */ /* 0x0005e20000100c00 */
[----:B0-----:R-:W-:-:S03]  /*20d00*/  IMAD.MOV.U32 R123, RZ, RZ, R117 ;  /* 0x000000ffff7b7224 */ /* 0x001fc600078e0075 */
[----:B------:R0:W-:Y:S01]  /*20d10*/  STL.128 [R1+0xbb0], R164 ;  /* 0x000bb0a401007387 */ /* 0x0001e20000100c00 */
[----:B------:R-:W-:Y:S02]  /*20d20*/  IMAD.MOV.U32 R124, RZ, RZ, R156 ;  /* 0x000000ffff7c7224 */ /* 0x000fe400078e009c */
[----:B------:R-:W-:Y:S01]  /*20d30*/  IMAD.MOV.U32 R125, RZ, RZ, R157 ;  /* 0x000000ffff7d7224 */ /* 0x000fe200078e009d */
[----:B------:R-:W4:Y:S01]  /*20d40*/  LDL.LU.128 R20, [R1+0xcc0] ;  /* 0x000cc00001147983 */ /* 0x000f220000300c00 */
[----:B------:R-:W-:Y:S02]  /*20d50*/  IMAD.MOV.U32 R126, RZ, RZ, R158 ;  /* 0x000000ffff7e7224 */ /* 0x000fe400078e009e */
[----:B------:R-:W-:Y:S01]  /*20d60*/  IMAD.MOV.U32 R127, RZ, RZ, R159 ;  /* 0x000000ffff7f7224 */ /* 0x000fe200078e009f */
[----:B-1----:R-:W4:Y:S01]  /*20d70*/  LDL.LU.128 R160, [R1+0xba0] ;  /* 0x000ba00001a07983 */ /* 0x002f220000300c00 */
[----:B------:R-:W-:Y:S02]  /*20d80*/  IMAD.MOV.U32 R128, RZ, RZ, R227 ;  /* 0x000000ffff807224 */ /* 0x000fe400078e00e3 */
[----:B------:R-:W-:Y:S01]  /*20d90*/  IMAD.MOV.U32 R129, RZ, RZ, R225 ;  /* 0x000000ffff817224 */ /* 0x000fe200078e00e1 */
[----:B------:R-:W-:Y:S01]  /*20da0*/  STL [R1+0xc60], R208 ;  /* 0x000c60d001007387 */ /* 0x000fe20000100800 */
[----:B------:R-:W-:-:S02]  /*20db0*/  IMAD.MOV.U32 R130, RZ, RZ, R224 ;  /* 0x000000ffff827224 */ /* 0x000fc400078e00e0 */
[----:B------:R-:W-:Y:S01]  /*20dc0*/  IMAD.MOV.U32 R131, RZ, RZ, R223 ;  /* 0x000000ffff837224 */ /* 0x000fe200078e00df */
[----:B------:R-:W-:Y:S01]  /*20dd0*/  STL.128 [R1+0xc50], R204 ;  /* 0x000c50cc01007387 */ /* 0x000fe20000100c00 */
[----:B------:R-:W-:Y:S02]  /*20de0*/  IMAD.MOV.U32 R132, RZ, RZ, R222 ;  /* 0x000000ffff847224 */ /* 0x000fe400078e00de */
[----:B------:R-:W-:Y:S01]  /*20df0*/  IMAD.MOV.U32 R133, RZ, RZ, R209 ;  /* 0x000000ffff857224 */ /* 0x000fe200078e00d1 */
[----:B------:R-:W4:Y:S01]  /*20e00*/  LDL.LU.128 R16, [R1+0xcb0] ;  /* 0x000cb00001107983 */ /* 0x000f220000300c00 */
[----:B------:R-:W-:Y:S02]  /*20e10*/  IMAD.MOV.U32 R134, RZ, RZ, R210 ;  /* 0x000000ffff867224 */ /* 0x000fe400078e00d2 */
[----:B------:R-:W-:Y:S01]  /*20e20*/  IMAD.MOV.U32 R135, RZ, RZ, R211 ;  /* 0x000000ffff877224 */ /* 0x000fe200078e00d3 */
[----:B------:R-:W4:Y:S01]  /*20e30*/  LDL.LU.128 R12, [R1+0xca0] ;  /* 0x000ca000010c7983 */ /* 0x000f220000300c00 */
[----:B------:R-:W-:-:S02]  /*20e40*/  IMAD.MOV.U32 R136, RZ, RZ, R212 ;  /* 0x000000ffff887224 */ /* 0x000fc400078e00d4 */
[----:B------:R-:W-:Y:S01]  /*20e50*/  IMAD.MOV.U32 R137, RZ, RZ, R213 ;  /* 0x000000ffff897224 */ /* 0x000fe200078e00d5 */
[----:B------:R-:W4:Y:S01]  /*20e60*/  LDL.LU.64 R4, [R1+0xc80] ;  /* 0x000c800001047983 */ /* 0x000f220000300a00 */
[----:B------:R-:W-:Y:S02]  /*20e70*/  IMAD.MOV.U32 R138, RZ, RZ, R214 ;  /* 0x000000ffff8a7224 */ /* 0x000fe400078e00d6 */
[----:B------:R-:W-:Y:S01]  /*20e80*/  IMAD.MOV.U32 R139, RZ, RZ, R215 ;  /* 0x000000ffff8b7224 */ /* 0x000fe200078e00d7 */
[----:B------:R-:W4:Y:S01]  /*20e90*/  LDL.LU R6, [R1+0xc78] ;  /* 0x000c780001067983 */ /* 0x000f220000300800 */
[----:B------:R-:W-:Y:S02]  /*20ea0*/  IMAD.MOV.U32 R140, RZ, RZ, R221 ;  /* 0x000000ffff8c7224 */ /* 0x000fe400078e00dd */
[----:B------:R-:W-:Y:S01]  /*20eb0*/  IMAD.MOV.U32 R141, RZ, RZ, R220 ;  /* 0x000000ffff8d7224 */ /* 0x000fe200078e00dc */
[----:B------:R-:W4:Y:S01]  /*20ec0*/  LDL.LU R7, [R1+0xc74] ;  /* 0x000c740001077983 */ /* 0x000f220000300800 */
        /* <DEDUP_REMOVED lines=10> */
[----:B--2---:R-:W2:Y:S01]  /*20f70*/  LDL.LU.128 R180, [R1+0xbf0] ;  /* 0x000bf00001b47983 */ /* 0x004ea20000300c00 */
[----:B------:R-:W-:-:S03]  /*20f80*/  IMAD.MOV.U32 R119, RZ, RZ, R113 ;  /* 0x000000ffff777224 */ /* 0x000fc600078e0071 */
[----:B0-----:R-:W2:Y:S01]  /*20f90*/  LDL.LU.128 R164, [R1+0xbb0] ;  /* 0x000bb00001a47983 */ /* 0x001ea20000300c00 */
[----:B------:R-:W-:Y:S02]  /*20fa0*/  IMAD.MOV.U32 R118, RZ, RZ, R112 ;  /* 0x000000ffff767224 */ /* 0x000fe400078e0070 */
[----:B------:R-:W-:Y:S02]  /*20fb0*/  IMAD.MOV.U32 R122, RZ, RZ, R116 ;  /* 0x000000ffff7a7224 */ /* 0x000fe400078e0074 */
[----:B------:R-:W-:Y:S02]  /*20fc0*/  IMAD.MOV.U32 R121, RZ, RZ, R115 ;  /* 0x000000ffff797224 */ /* 0x000fe400078e0073 */
[----:B------:R-:W-:Y:S02]  /*20fd0*/  IMAD.MOV.U32 R120, RZ, RZ, R114 ;  /* 0x000000ffff787224 */ /* 0x000fe400078e0072 */
[----:B---3--:R-:W-:Y:S02]  /*20fe0*/  IMAD.MOV.U32 R117, RZ, RZ, R111 ;  /* 0x000000ffff757224 */ /* 0x008fe400078e006f */
[----:B------:R-:W-:-:S02]  /*20ff0*/  IMAD.MOV.U32 R116, RZ, RZ, R110 ;  /* 0x000000ffff747224 */ /* 0x000fc400078e006e */
[----:B------:R-:W-:Y:S02]  /*21000*/  IMAD.MOV.U32 R115, RZ, RZ, R109 ;  /* 0x000000ffff737224 */ /* 0x000fe400078e006d */
[----:B------:R-:W-:Y:S02]  /*21010*/  IMAD.MOV.U32 R114, RZ, RZ, R108 ;  /* 0x000000ffff727224 */ /* 0x000fe400078e006c */
[----:B----4-:R-:W-:Y:S02]  /*21020*/  IMAD.MOV.U32 R113, RZ, RZ, R107 ;  /* 0x000000ffff717224 */ /* 0x010fe400078e006b */
        /* <DEDUP_REMOVED lines=88> */
[----:B------:R-:W-:-:S06]  /*215b0*/  IMAD.MOV.U32 R27, RZ, RZ, R205 ;  /* 0x000000ffff1b7224 */ /* 0x000fcc00078e00cd */
[----:B------:R-:W-:-:S06]  /*215c0*/  WARPGROUP.ARRIVE ;  /* 0x00000000000079c5 */ /* 0x000fcc0000000000 */
[----:B------:R-:W-:Y:S03]  /*215d0*/  HGMMA.64x256x16.F32 R24, R152, gdesc[UR4].tnspB, R24, gsb0 ;  /* 0x43e0000498187df0 */ /* 0x000fe60008000818 */
[----:B------:R-:W-:Y:S02]  /*215e0*/  WARPGROUP.DEPBAR.LE gsb0, 0x0 ;  /* 0x00008000000079c5 */ /* 0x000fe40000010000 */
[----:B------:R0:W-:Y:S04]  /*215f0*/  STL.128 [R1+0xae0], R104 ;  /* 0x000ae06801007387 */ /* 0x0001e80000100c00 */
[----:B0-----:R-:W3:Y:S04]  /*21600*/  LDL.LU.128 R104, [R1+0xae0] ;  /* 0x000ae00001687983 */ /* 0x001ee80000300c00 */
[----:B------:R0:W-:Y:S04]  /*21610*/  STL.128 [R1+0xb10], R116 ;  /* 0x000b107401007387 */ /* 0x0001e80000100c00 */
[----:B------:R1:W-:Y:S04]  /*21620*/  STL.128 [R1+0xb40], R128 ;  /* 0x000b408001007387 */ /* 0x0003e80000100c00 */
[----:B------:R4:W-:Y:S04]  /*21630*/  STL.128 [R1+0xb30], R124 ;  /* 0x000b307c01007387 */ /* 0x0009e80000100c00 */
[----:B0-----:R-:W2:Y:S04]  /*21640*/  LDL.LU.128 R116, [R1+0xb10] ;  /* 0x000b100001747983 */ /* 0x001ea80000300c00 */
[----:B------:R0:W-:Y:S04]  /*21650*/  STL.128 [R1+0xb20], R120 ;  /* 0x000b207801007387 */ /* 0x0001e80000100c00 */
[----:B-1----:R-:W2:Y:S04]  /*21660*/  LDL.LU.128 R128, [R1+0xb40] ;  /* 0x000b400001807983 */ /* 0x002ea80000300c00 */
[----:B----4-:R-:W4:Y:S04]  /*21670*/  LDL.LU.128 R124, [R1+0xb30] ;  /* 0x000b3000017c7983 */ /* 0x010f280000300c00 */
[----:B0-----:R-:W4:Y:S04]  /*21680*/  LDL.LU.128 R120, [R1+0xb20] ;  /* 0x000b200001787983 */ /* 0x001f280000300c00 */
[----:B------:R0:W-:Y:S04]  /*21690*/  STL.128 [R1+0xb90], R148 ;  /* 0x000b909401007387 */ /* 0x0001e80000100c00 */
[----:B------:R1:W-:Y:S04]  /*216a0*/  STL.128 [R1+0x900], R44 ;  /* 0x0009002c01007387 */ /* 0x0003e80000100c00 */
[----:B------:R1:W-:Y:S04]  /*216b0*/  STL.128 [R1+0xb80], R144 ;  /* 0x000b809001007387 */ /* 0x0003e80000100c00 */
[----:B------:R1:W-:Y:S04]  /*216c0*/  STL.128 [R1+0xb70], R140 ;  /* 0x000b708c01007387 */ /* 0x0003e80000100c00 */
[----:B0-----:R-:W4:Y:S04]  /*216d0*/  LDL.LU.128 R148, [R1+0xb90] ;  /* 0x000b900001947983 */ /* 0x001f280000300c00 */
[----:B-1----:R-:W4:Y:S04]  /*216e0*/  LDL.LU.128 R44, [R1+0x900] ;  /* 0x00090000012c7983 */ /* 0x002f280000300c00 */
[----:B------:R0:W-:Y:S04]  /*216f0*/  STL.128 [R1+0xb60], R136 ;  /* 0x000b608801007387 */ /* 0x0001e80000100c00 */
[----:B------:R-:W4:Y:S04]  /*21700*/  LDL.LU.128 R144, [R1+0xb80] ;  /* 0x000b800001907983 */ /* 0x000f280000300c00 */
[----:B------:R-:W4:Y:S04]  /*21710*/  LDL.LU.128 R140, [R1+0xb70] ;  /* 0x000b7000018c7983 */ /* 0x000f280000300c00 */
[----:B------:R1:W-:Y:S04]  /*21720*/  STL.128 [R1+0xb00], R112 ;  /* 0x000b007001007387 */ /* 0x0003e80000100c00 */
[----:B0-----:R-:W4:Y:S04]  /*21730*/  LDL.LU.128 R136, [R1+0xb60] ;  /* 0x000b600001887983 */ /* 0x001f280000300c00 */
[----:B------:R0:W-:Y:S04]  /*21740*/  STL.128 [R1+0xaf0], R108 ;  /* 0x000af06c01007387 */ /* 0x0001e80000100c00 */
[----:B------:R0:W-:Y:S04]  /*21750*/  STL.128 [R1+0xad0], R100 ;  /* 0x000ad06401007387 */ /* 0x0001e80000100c00 */
[----:B------:R0:W-:Y:S04]  /*21760*/  STL.128 [R1+0xb50], R132 ;  /* 0x000b508401007387 */ /* 0x0001e80000100c00 */
[----:B-1----:R-:W4:Y:S04]  /*21770*/  LDL.LU.128 R112, [R1+0xb00] ;  /* 0x000b000001707983 */ /* 0x002f280000300c00 */
[----:B0-----:R-:W4:Y:S04]  /*21780*/  LDL.LU.128 R108, [R1+0xaf0] ;  /* 0x000af000016c7983 */ /* 0x001f280000300c00 */
[----:B------:R-:W4:Y:S04]  /*21790*/  LDL.LU.128 R100, [R1+0xad0] ;  /* 0x000ad00001647983 */ /* 0x000f280000300c00 */
[----:B------:R-:W4:Y:S04]  /*217a0*/  LDL.LU.128 R132, [R1+0xb50] ;  /* 0x000b500001847983 */ /* 0x000f280000300c00 */
[----:B------:R0:W-:Y:S04]  /*217b0*/  STL.128 [R1+0x930], R56 ;  /* 0x0009303801007387 */ /* 0x0001e80000100c00 */
[----:B------:R1:W-:Y:S04]  /*217c0*/  STL.128 [R1+0x920], R52 ;  /* 0x0009203401007387 */ /* 0x0003e80000100c00 */
[----:B------:R1:W-:Y:S04]  /*217d0*/  STL.128 [R1+0x910], R48 ;  /* 0x0009103001007387 */ /* 0x0003e80000100c00 */
[----:B0-----:R-:W4:Y:S04]  /*217e0*/  LDL.LU.128 R56, [R1+0x930] ;  /* 0x0009300001387983 */ /* 0x001f280000300c00 */
[----:B-1----:R-:W4:Y:S04]  /*217f0*/  LDL.LU.128 R52, [R1+0x920] ;  /* 0x0009200001347983 */ /* 0x002f280000300c00 */
[----:B------:R-:W4:Y:S04]  /*21800*/  LDL.LU.128 R48, [R1+0x910] ;  /* 0x0009100001307983 */ /* 0x000f280000300c00 */
[----:B---3--:R0:W-:Y:S04]  /*21810*/  STL.128 [R1+0x9f0], R104 ;  /* 0x0009f06801007387 */ /* 0x0081e80000100c00 */
[----:B0-----:R-:W3:Y:S04]  /*21820*/  LDL.LU.128 R104, [R1+0x9f0] ;  /* 0x0009f00001687983 */ /* 0x001ee80000300c00 */
[----:B--2---:R0:W-:Y:S04]  /*21830*/  STL.128 [R1+0xa20], R116 ;  /* 0x000a207401007387 */ /* 0x0041e80000100c00 */
[----:B------:R1:W-:Y:S04]  /*21840*/  STL.128 [R1+0xa50], R128 ;  /* 0x000a508001007387 */ /* 0x0003e80000100c00 */
[----:B0-----:R-:W2:Y:S04]  /*21850*/  LDL.LU.128 R116, [R1+0xa20] ;  /* 0x000a200001747983 */ /* 0x001ea80000300c00 */
[----:B----4-:R0:W-:Y:S04]  /*21860*/  STL.128 [R1+0xa40], R124 ;  /* 0x000a407c01007387 */ /* 0x0101e80000100c00 */
[----:B------:R4:W-:Y:S04]  /*21870*/  STL.128 [R1+0xa30], R120 ;  /* 0x000a307801007387 */ /* 0x0009e80000100c00 */
[----:B-1----:R-:W2:Y:S04]  /*21880*/  LDL.LU.128 R128, [R1+0xa50] ;  /* 0x000a500001807983 */ /* 0x002ea80000300c00 */
[----:B0-----:R-:W2:Y:S04]  /*21890*/  LDL.LU.128 R124, [R1+0xa40] ;  /* 0x000a4000017c7983 */ /* 0x001ea80000300c00 */
[----:B----4-:R-:W4:Y:S01]  /*218a0*/  LDL.LU.128 R120, [R1+0xa30] ;  /* 0x000a300001787983 */ /* 0x010f220000300c00 */
[----:B------:R-:W-:-:S02]  /*218b0*/  IMAD.MOV.U32 R8, RZ, RZ, R35 ;  /* 0x000000ffff087224 */ /* 0x000fc400078e0023 */
[----:B------:R-:W-:Y:S02]  /*218c0*/  IMAD.MOV.U32 R9, RZ, RZ, R34 ;  /* 0x000000ffff097224 */ /* 0x000fe400078e0022 */
[----:B------:R-:W-:Y:S02]  /*218d0*/  IMAD.MOV.U32 R200, RZ, RZ, R156 ;  /* 0x000000ffffc87224 */ /* 0x000fe400078e009c */
[----:B------:R-:W-:Y:S02]  /*218e0*/  IMAD.MOV.U32 R201, RZ, RZ, R157 ;  /* 0x000000ffffc97224 */ /* 0x000fe400078e009d */
[----:B------:R-:W-:Y:S02]  /*218f0*/  IMAD.MOV.U32 R202, RZ, RZ, R158 ;  /* 0x000000ffffca7224 */ /* 0x000fe400078e009e */
[----:B------:R-:W-:-:S05]  /*21900*/  IMAD.MOV.U32 R203, RZ, RZ, R159 ;  /* 0x000000ffffcb7224 */ /* 0x000fca00078e009f */
[----:B------:R0:W-:Y:S04]  /*21910*/  STL.128 [R1+0x3d0], R200 ;  /* 0x0003d0c801007387 */ /* 0x0001e80000100c00 */
[----:B0-----:R-:W4:Y:S01]  /*21920*/  LDL.LU.128 R200, [R1+0xc40] ;  /* 0x000c400001c87983 */ /* 0x001f220000300c00 */
[----:B------:R-:W-:Y:S02]  /*21930*/  IMAD.MOV.U32 R204, RZ, RZ, R227 ;  /* 0x000000ffffcc7224 */ /* 0x000fe400078e00e3 */
[----:B------:R-:W-:Y:S02]  /*21940*/  IMAD.MOV.U32 R205, RZ, RZ, R225 ;  /* 0x000000ffffcd7224 */ /* 0x000fe400078e00e1 */
[----:B------:R-:W-:Y:S02]  /*21950*/  IMAD.MOV.U32 R206, RZ, RZ, R224 ;  /* 0x000000ffffce7224 */ /* 0x000fe400078e00e0 */
[----:B------:R-:W-:-:S02]  /*21960*/  IMAD.MOV.U32 R207, RZ, RZ, R223 ;  /* 0x000000ffffcf7224 */ /* 0x000fc400078e00df */
[----:B------:R-:W-:Y:S01]  /*21970*/  IMAD.MOV.U32 R208, RZ, RZ, R222 ;  /* 0x000000ffffd07224 */ /* 0x000fe200078e00de */
[----:B------:R-:W-:Y:S04]  /*21980*/  STL.128 [R1+0xaa0], R148 ;  /* 0x000aa09401007387 */ /* 0x000fe80000100c00 */
[----:B------:R0:W-:Y:S04]  /*21990*/  STL.128 [R1+0x3e0], R204 ;  /* 0x0003e0cc01007387 */ /* 0x0001e80000100c00 */
[----:B------:R1:W-:Y:S04]  /*219a0*/  STL.128 [R1+0x3f0], R208 ;  /* 0x0003f0d001007387 */ /* 0x0003e80000100c00 */
[----:B------:R1:W-:Y:S04]  /*219b0*/  STL.128 [R1+0x9d0], R96 ;  /* 0x0009d06001007387 */ /* 0x0003e80000100c00 */
[----:B------:R1:W-:Y:S04]  /*219c0*/  STL.128 [R1+0x980], R76 ;  /* 0x0009804c01007387 */ /* 0x0003e80000100c00 */
[----:B0-----:R-:W4:Y:S04]  /*219d0*/  LDL.LU.128 R204, [R1+0xc50] ;  /* 0x000c500001cc7983 */ /* 0x001f280000300c00 */
[----:B-1----:R-:W4:Y:S04]  /*219e0*/  LDL.LU R208, [R1+0xc60] ;  /* 0x000c600001d07983 */ /* 0x002f280000300800 */
[----:B------:R-:W4:Y:S04]  /*219f0*/  LDL.LU.128 R148, [R1+0xaa0] ;  /* 0x000aa00001947983 */ /* 0x000f280000300c00 */
[----:B------:R-:W4:Y:S04]  /*21a00*/  LDL.LU.128 R96, [R1+0x9d0] ;  /* 0x0009d00001607983 */ /* 0x000f280000300c00 */
[----:B------:R-:W4:Y:S04]  /*21a10*/  LDL.LU.128 R76, [R1+0x980] ;  /* 0x00098000014c7983 */ /* 0x000f280000300c00 */
[----:B------:R0:W-:Y:S04]  /*21a20*/  STL.128 [R1+0xa90], R144 ;  /* 0x000a909001007387 */ /* 0x0001e80000100c00 */
        /* <DEDUP_REMOVED lines=22> */
[----:B------:R-:W4:Y:S04]  /*21b90*/  LDL.LU.128 R40, [R1+0x8f0] ;  /* 0x0008f00001287983 */ /* 0x000f280000300c00 */
[----:B------:R-:W4:Y:S04]  /*21ba0*/  LDL.LU.128 R36, [R1+0x8e0] ;  /* 0x0008e00001247983 */ /* 0x000f280000300c00 */
[----:B0-----:R-:W4:Y:S04]  /*21bb0*/  LDL.LU.128 R60, [R1+0x940] ;  /* 0x00094000013c7983 */ /* 0x001f280000300c00 */
[----:B---3--:R0:W-:Y:S02]  /*21bc0*/  STL.128 [R1+0x770], R104 ;  /* 0x0007706801007387 */ /* 0x0081e40000100c00 */
[----:B0-----:R-:W-:-:S02]  /*21bd0*/  IMAD.MOV.U32 R106, RZ, RZ, R9 ;  /* 0x000000ffff6a7224 */ /* 0x001fc400078e0009 */
[----:B------:R-:W-:Y:S02]  /*21be0*/  IMAD.MOV.U32 R107, RZ, RZ, R8 ;  /* 0x000000ffff6b7224 */ /* 0x000fe400078e0008 */
[----:B------:R-:W3:Y:S04]  /*21bf0*/  LDL.64 R8, [R1+0x220] ;  /* 0x0002200001087983 */ /* 0x000ee80000100a00 */
[----:B--2---:R0:W-:Y:S04]  /*21c00*/  STL.128 [R1+0x7a0], R116 ;  /* 0x0007a07401007387 */ /* 0x0041e80000100c00 */
[----:B------:R-:W-:Y:S04]  /*21c10*/  STL.128 [R1+0x700], R24 ;  /* 0x0007001801007387 */ /* 0x000fe80000100c00 */
[----:B------:R1:W-:Y:S01]  /*21c20*/  STL.128 [R1+0x7d0], R128 ;  /* 0x0007d08001007387 */ /* 0x0003e20000100c00 */
[----:B0-----:R-:W-:-:S02]  /*21c30*/  IMAD.MOV.U32 R119, RZ, RZ, R47 ;  /* 0x000000ffff777224 */ /* 0x001fc400078e002f */
[----:B------:R-:W-:Y:S02]  /*21c40*/  IMAD.MOV.U32 R118, RZ, RZ, R46 ;  /* 0x000000ffff767224 */ /* 0x000fe400078e002e */
[----:B------:R-:W-:Y:S01]  /*21c50*/  IMAD.MOV.U32 R117, RZ, RZ, R45 ;  /* 0x000000ffff757224 */ /* 0x000fe200078e002d */
[----:B------:R0:W-:Y:S01]  /*21c60*/  STL.128 [R1+0x7c0], R124 ;  /* 0x0007c07c01007387 */ /* 0x0001e20000100c00 */
[----:B------:R-:W-:-:S03]  /*21c70*/  IMAD.MOV.U32 R116, RZ, RZ, R44 ;  /* 0x000000ffff747224 */ /* 0x000fc600078e002c */
[----:B----4-:R-:W-:Y:S04]  /*21c80*/  STL.128 [R1+0x7b0], R120 ;  /* 0x0007b07801007387 */ /* 0x010fe80000100c00 */
[----:B------:R2:W-:Y:S01]  /*21c90*/  STL.128 [R1+0x290], R116 ;  /* 0x0002907401007387 */ /* 0x0005e20000100c00 */
[----:B-1----:R-:W-:Y:S02]  /*21ca0*/  IMAD.MOV.U32 R131, RZ, RZ, R59 ;  /* 0x000000ffff837224 */ /* 0x002fe400078e003b */
[----:B------:R-:W-:Y:S01]  /*21cb0*/  IMAD.MOV.U32 R130, RZ, RZ, R58 ;  /* 0x000000ffff827224 */ /* 0x000fe200078e003a */
[----:B------:R-:W4:Y:S01]  /*21cc0*/  LDL.LU.128 R24, [R1+0x700] ;  /* 0x0007000001187983 */ /* 0x000f220000300c00 */
[----:B------:R-:W-:Y:S02]  /*21cd0*/  IMAD.MOV.U32 R129, RZ, RZ, R57 ;  /* 0x000000ffff817224 */ /* 0x000fe400078e0039 */
[----:B------:R-:W-:-:S02]  /*21ce0*/  IMAD.MOV.U32 R128, RZ, RZ, R56 ;  /* 0x000000ffff807224 */ /* 0x000fc400078e0038 */
[----:B0-----:R-:W-:Y:S02]  /*21cf0*/  IMAD.MOV.U32 R127, RZ, RZ, R55 ;  /* 0x000000ffff7f7224 */ /* 0x001fe400078e0037 */
[----:B------:R-:W-:Y:S02]  /*21d00*/  IMAD.MOV.U32 R126, RZ, RZ, R54 ;  /* 0x000000ffff7e7224 */ /* 0x000fe400078e0036 */
[----:B------:R-:W-:Y:S01]  /*21d10*/  IMAD.MOV.U32 R125, RZ, RZ, R53 ;  /* 0x000000ffff7d7224 */ /* 0x000fe200078e0035 */
[----:B--2---:R-:W2:Y:S01]  /*21d20*/  LDL.LU.128 R116, [R1+0x7a0] ;  /* 0x0007a00001747983 */ /* 0x004ea20000300c00 */
[----:B------:R-:W-:Y:S02]  /*21d30*/  IMAD.MOV.U32 R123, RZ, RZ, R51 ;  /* 0x000000ffff7b7224 */ /* 0x000fe400078e0033 */
[----:B------:R-:W-:Y:S02]  /*21d40*/  IMAD.MOV.U32 R122, RZ, RZ, R50 ;  /* 0x000000ffff7a7224 */ /* 0x000fe400078e0032 */
[----:B------:R-:W-:-:S02]  /*21d50*/  IMAD.MOV.U32 R121, RZ, RZ, R49 ;  /* 0x000000ffff797224 */ /* 0x000fc400078e0031 */
[----:B------:R-:W-:Y:S02]  /*21d60*/  IMAD.MOV.U32 R120, RZ, RZ, R48 ;  /* 0x000000ffff787224 */ /* 0x000fe400078e0030 */
[----:B------:R-:W-:Y:S01]  /*21d70*/  IMAD.MOV.U32 R124, RZ, RZ, R52 ;  /* 0x000000ffff7c7224 */ /* 0x000fe200078e0034 */
        /* <DEDUP_REMOVED lines=9> */
[----:B------:R1:W-:Y:S04]  /*21e10*/  STL.128 [R1+0xc20], R192 ;  /* 0x000c20c001007387 */ /* 0x0003e80000100c00 */
[----:B------:R1:W-:Y:S04]  /*21e20*/  STL.128 [R1+0xbd0], R172 ;  /* 0x000bd0ac01007387 */ /* 0x0003e80000100c00 */
[----:B0-----:R-:W4:Y:S04]  /*21e30*/  LDL.LU.128 R184, [R1+0xc00] ;  /* 0x000c000001b87983 */ /* 0x001f280000300c00 */
[----:B------:R0:W-:Y:S04]  /*21e40*/  STL.128 [R1+0xc10], R188 ;  /* 0x000c10bc01007387 */ /* 0x0001e80000100c00 */
[----:B-1----:R-:W4:Y:S04]  /*21e50*/  LDL.LU.128 R192, [R1+0xc20] ;  /* 0x000c200001c07983 */ /* 0x002f280000300c00 */
[----:B------:R-:W4:Y:S04]  /*21e60*/  LDL.LU.128 R172, [R1+0xbd0] ;  /* 0x000bd00001ac7983 */ /* 0x000f280000300c00 */
[----:B------:R1:W-:Y:S04]  /*21e70*/  STL.128 [R1+0xbc0], R168 ;  /* 0x000bc0a801007387 */ /* 0x0003e80000100c00 */
[----:B0-----:R-:W4:Y:S04]  /*21e80*/  LDL.LU.128 R188, [R1+0xc10] ;  /* 0x000c100001bc7983 */ /* 0x001f280000300c00 */
[----:B------:R0:W-:Y:S04]  /*21e90*/  STL.128 [R1+0x9c0], R92 ;  /* 0x0009c05c01007387 */ /* 0x0001e80000100c00 */
[----:B------:R0:W-:Y:S04]  /*21ea0*/  STL.128 [R1+0xac0], R160 ;  /* 0x000ac0a001007387 */ /* 0x0001e80000100c00 */
[----:B-1----:R-:W4:Y:S04]  /*21eb0*/  LDL.LU.128 R168, [R1+0xbc0] ;  /* 0x000bc00001a87983 */ /* 0x002f280000300c00 */
[----:B------:R1:W-:Y:S04]  /*21ec0*/  STL.128 [R1+0xbe0], R176 ;  /* 0x000be0b001007387 */ /* 0x0003e80000100c00 */
[----:B0-----:R-:W4:Y:S01]  /*21ed0*/  LDL.LU.128 R92, [R1+0x9c0] ;  /* 0x0009c000015c7983 */ /* 0x001f220000300c00 */
[----:B------:R-:W-:-:S03]  /*21ee0*/  IMAD.MOV.U32 R160, RZ, RZ, R200 ;  /* 0x000000ffffa07224 */ /* 0x000fc600078e00c8 */
[----:B------:R0:W-:Y:S01]  /*21ef0*/  STL.128 [R1+0x9b0], R88 ;  /* 0x0009b05801007387 */ /* 0x0001e20000100c00 */
[----:B------:R-:W-:Y:S02]  /*21f00*/  IMAD.MOV.U32 R161, RZ, RZ, R183 ;  /* 0x000000ffffa17224 */ /* 0x000fe400078e00b7 */
[----:B------:R-:W-:Y:S01]  /*21f10*/  IMAD.MOV.U32 R162, RZ, RZ, R182 ;  /* 0x000000ffffa27224 */ /* 0x000fe200078e00b6 */
[----:B------:R0:W-:Y:S01]  /*21f20*/  STL.128 [R1+0x6f0], R20 ;  /* 0x0006f01401007387 */ /* 0x0001e20000100c00 */
[----:B------:R-:W-:-:S03]  /*21f30*/  IMAD.MOV.U32 R163, RZ, RZ, R166 ;  /* 0x000000ffffa37224 */ /* 0x000fc600078e00a6 */
[----:B-1----:R-:W4:Y:S04]  /*21f40*/  LDL.LU.128 R176, [R1+0xbe0] ;  /* 0x000be00001b07983 */ /* 0x002f280000300c00 */
[----:B------:R1:W-:Y:S04]  /*21f50*/  STL.128 [R1+0x430], R160 ;  /* 0x000430a001007387 */ /* 0x0003e80000100c00 */
[----:B0-----:R-:W4:Y:S04]  /*21f60*/  LDL.LU.128 R88, [R1+0x9b0] ;  /* 0x0009b00001587983 */ /* 0x001f280000300c00 */
[----:B------:R-:W4:Y:S01]  /*21f70*/  LDL.LU.128 R20, [R1+0x6f0] ;  /* 0x0006f00001147983 */ /* 0x000f220000300c00 */
[----:B------:R-:W-:-:S03]  /*21f80*/  IMAD.MOV.U32 R152, RZ, RZ, R208 ;  /* 0x000000ffff987224 */ /* 0x000fc600078e00d0 */
[----:B------:R0:W-:Y:S04]  /*21f90*/  STL.128 [R1+0x6e0], R16 ;  /* 0x0006e01001007387 */ /* 0x0001e80000100c00 */
[----:B-1----:R-:W4:Y:S01]  /*21fa0*/  LDL.LU.128 R160, [R1+0xac0] ;  /* 0x000ac00001a07983 */ /* 0x002f220000300c00 */
[----:B------:R-:W-:Y:S02]  /*21fb0*/  IMAD.MOV.U32 R153, RZ, RZ, R207 ;  /* 0x000000ffff997224 */ /* 0x000fe400078e00cf */
[----:B------:R-:W-:Y:S02]  /*21fc0*/  IMAD.MOV.U32 R154, RZ, RZ, R206 ;  /* 0x000000ffff9a7224 */ /* 0x000fe400078e00ce */
[----:B------:R-:W-:Y:S01]  /*21fd0*/  IMAD.MOV.U32 R155, RZ, RZ, R205 ;  /* 0x000000ffff9b7224 */ /* 0x000fe200078e00cd */
[----:B------:R1:W-:Y:S01]  /*21fe0*/  STL.128 [R1+0x820], R148 ;  /* 0x0008209401007387 */ /* 0x0003e20000100c00 */
[----:B------:R-:W-:-:S03]  /*21ff0*/  IMAD.MOV.U32 R217, RZ, RZ, 0x1 ;  /* 0x00000001ffd97424 */ /* 0x000fc600078e00ff */
[----:B------:R1:W-:Y:S04]  /*22000*/  STL.128 [R1+0x750], R96 ;  /* 0x0007506001007387 */ /* 0x0003e80000100c00 */
[----:B0-----:R-:W4:Y:S04]  /*22010*/  LDL.LU.128 R16, [R1+0x6e0] ;  /* 0x0006e00001107983 */ /* 0x001f280000300c00 */
[----:B------:R0:W-:Y:S01]  /*22020*/  STL.128 [R1+0xab0], R152 ;  /* 0x000ab09801007387 */ /* 0x0001e20000100c00 */
[----:B-1----:R-:W-:-:S03]  /*22030*/  IMAD.MOV.U32 R151, RZ, RZ, R79 ;  /* 0x000000ffff977224 */ /* 0x002fc600078e004f */
[----:B------:R1:W-:Y:S01]  /*22040*/  STL.128 [R1+0x6d0], R12 ;  /* 0x0006d00c01007387 */ /* 0x0003e20000100c00 */
[----:B------:R-:W-:Y:S02]  /*22050*/  IMAD.MOV.U32 R150, RZ, RZ, R78 ;  /* 0x000000ffff967224 */ /* 0x000fe400078e004e */
[----:B------:R-:W-:Y:S01]  /*22060*/  IMAD.MOV.U32 R149, RZ, RZ, R77 ;  /* 0x000000ffff957224 */ /* 0x000fe200078e004d */
[----:B------:R-:W4:Y:S01]  /*22070*/  LDL.LU.128 R96, [R1+0x750] ;  /* 0x0007500001607983 */ /* 0x000f220000300c00 */
[----:B------:R-:W-:-:S03]  /*22080*/  IMAD.MOV.U32 R148, RZ, RZ, R76 ;  /* 0x000000ffff947224 */ /* 0x000fc600078e004c */
[----:B------:R3:W-:Y:S04]  /*22090*/  STL.128 [R1+0x990], R80 ;  /* 0x0009905001007387 */ /* 0x0007e80000100c00 */
[----:B0-----:R-:W4:Y:S04]  /*220a0*/  LDL.LU.128 R152, [R1+0xab0] ;  /* 0x000ab00001987983 */ /* 0x001f280000300c00 */
[----:B-1----:R-:W4:Y:S04]  /*220b0*/  LDL.LU.128 R12, [R1+0x6d0] ;  /* 0x0006d000010c7983 */ /* 0x002f280000300c00 */
[----:B---3--:R0:W-:Y:S04]  /*220c0*/  STL.128 [R1+0x6c0], R8 ;  /* 0x0006c00801007387 */ /* 0x0081e80000100c00 */
[----:B------:R1:W-:Y:S04]  /*220d0*/  STL.128 [R1+0x9a0], R84 ;  /* 0x0009a05401007387 */ /* 0x0003e80000100c00 */
[----:B------:R-:W3:Y:S04]  /*220e0*/  LDL.LU.128 R80, [R1+0x990] ;  /* 0x0009900001507983 */ /* 0x000ee80000300c00 */
[----:B------:R1:W-:Y:S04]  /*220f0*/  STL.128 [R1+0x810], R144 ;  /* 0x0008109001007387 */ /* 0x0003e80000100c00 */
[----:B0-----:R-:W3:Y:S04]  /*22100*/  LDL.LU.128 R8, [R1+0x6c0] ;  /* 0x0006c00001087983 */ /* 0x001ee80000300c00 */
[----:B------:R0:W-:Y:S04]  /*22110*/  STL.128 [R1+0x800], R140 ;  /* 0x0008008c01007387 */ /* 0x0001e80000100c00 */
[----:B------:R0:W-:Y:S01]  /*22120*/  STL.128 [R1+0x7f0], R136 ;  /* 0x0007f08801007387 */ /* 0x0001e20000100c00 */
[----:B------:R-:W-:-:S03]  /*22130*/  IMAD.MOV.U32 R104, RZ, RZ, R32 ;  /* 0x000000ffff687224 */ /* 0x000fc600078e0020 */
[----:B-1----:R-:W3:Y:S01]  /*22140*/  LDL.LU.128 R84, [R1+0x9a0] ;  /* 0x0009a00001547983 */ /* 0x002ee20000300c00 */
[----:B------:R-:W-:Y:S02]  /*22150*/  IMAD.MOV.U32 R147, RZ, RZ, R75 ;  /* 0x000000ffff937224 */ /* 0x000fe400078e004b */
[----:B------:R-:W-:Y:S01]  /*22160*/  IMAD.MOV.U32 R146, RZ, RZ, R74 ;  /* 0x000000ffff927224 */ /* 0x000fe200078e004a */
[----:B------:R1:W-:Y:S01]  /*22170*/  STL.128 [R1+0x310], R148 ;  /* 0x0003109401007387 */ /* 0x0003e20000100c00 */
[----:B------:R-:W-:Y:S02]  /*22180*/  IMAD.MOV.U32 R145, RZ, RZ, R73 ;  /* 0x000000ffff917224 */ /* 0x000fe400078e0049 */
[----:B------:R-:W-:Y:S01]  /*22190*/  IMAD.MOV.U32 R144, RZ, RZ, R72 ;  /* 0x000000ffff907224 */ /* 0x000fe200078e0048 */
[----:B------:R2:W-:Y:S01]  /*221a0*/  STL.128 [R1+0x790], R112 ;  /* 0x0007907001007387 */ /* 0x0005e20000100c00 */
[----:B0-----:R-:W-:Y:S02]  /*221b0*/  IMAD.MOV.U32 R143, RZ, RZ, R71 ;  /* 0x000000ffff8f7224 */ /* 0x001fe400078e0047 */
[----:B------:R-:W-:Y:S01]  /*221c0*/  IMAD.MOV.U32 R142, RZ, RZ, R70 ;  /* 0x000000ffff8e7224 */ /* 0x000fe200078e0046 */
[----:B------:R0:W-:Y:S01]  /*221d0*/  STL.128 [R1+0x780], R108 ;  /* 0x0007806c01007387 */ /* 0x0001e20000100c00 */
[----:B------:R-:W-:-:S02]  /*221e0*/  IMAD.MOV.U32 R141, RZ, RZ, R69 ;  /* 0x000000ffff8d7224 */ /* 0x000fc400078e0045 */
[----:B------:R-:W-:Y:S01]  /*221f0*/  IMAD.MOV.U32 R139, RZ, RZ, R67 ;  /* 0x000000ffff8b7224 */ /* 0x000fe200078e0043 */
[----:B------:R0:W-:Y:S01]  /*22200*/  STL.128 [R1+0x760], R100 ;  /* 0x0007606401007387 */ /* 0x0001e20000100c00 */
[----:B------:R-:W-:Y:S02]  /*22210*/  IMAD.MOV.U32 R138, RZ, RZ, R66 ;  /* 0x000000ffff8a7224 */ /* 0x000fe400078e0042 */
[----:B------:R-:W-:Y:S01]  /*22220*/  IMAD.MOV.U32 R137, RZ, RZ, R65 ;  /* 0x000000ffff897224 */ /* 0x000fe200078e0041 */
[----:B-1----:R-:W3:Y:S01]  /*22230*/  LDL.LU.128 R148, [R1+0x820] ;  /* 0x0008200001947983 */ /* 0x002ee20000300c00 */
[----:B------:R-:W-:Y:S02]  /*22240*/  IMAD.MOV.U32 R136, RZ, RZ, R64 ;  /* 0x000000ffff887224 */ /* 0x000fe400078e0040 */
[----:B------:R-:W-:Y:S01]  /*22250*/  IMAD.MOV.U32 R140, RZ, RZ, R68 ;  /* 0x000000ffff8c7224 */ /* 0x000fe200078e0044 */
[----:B--2---:R1:W-:Y:S01]  /*22260*/  STL.128 [R1+0x710], R116 ;  /* 0x0007107401007387 */ /* 0x0043e20000100c00 */
[----:B------:R-:W-:-:S02]  /*22270*/  IMAD.MOV.U32 R105, RZ, RZ, R33 ;  /* 0x000000ffff697224 */ /* 0x000fc400078e0021 */
[----:B------:R-:W-:Y:S01]  /*22280*/  IMAD.MOV.U32 R115, RZ, RZ, R43 ;  /* 0x000000ffff737224 */ /* 0x000fe200078e002b */
[----:B------:R2:W-:Y:S01]  /*22290*/  STL.64 [R1+0xc68], R216 ;  /* 0x000c68d801007387 */ /* 0x0005e20000100a00 */
[----:B0-----:R-:W-:Y:S02]  /*222a0*/  IMAD.MOV.U32 R111, RZ, RZ, R39 ;  /* 0x000000ffff6f7224 */ /* 0x001fe400078e0027 */
[----:B------:R-:W-:Y:S01]  /*222b0*/  IMAD.MOV.U32 R110, RZ, RZ, R38 ;  /* 0x000000ffff6e7224 */ /* 0x000fe200078e0026 */
[----:B------:R0:W-:Y:S01]  /*222c0*/  STL.128 [R1+0x7e0], R132 ;  /* 0x0007e08401007387 */ /* 0x0001e20000100c00 */
[----:B------:R-:W-:Y:S02]  /*222d0*/  IMAD.MOV.U32 R100, RZ, RZ, R28 ;  /* 0x000000ffff647224 */ /* 0x000fe400078e001c */
[----:B------:R-:W-:Y:S01]  /*222e0*/  IMAD.MOV.U32 R101, RZ, RZ, R29 ;  /* 0x000000ffff657224 */ /* 0x000fe200078e001d */
        /* <DEDUP_REMOVED lines=8> */
[----:B----4-:R-:W-:Y:S01]  /*22370*/  STL.128 [R1+0x6a0], R24 ;  /* 0x0006a01801007387 */ /* 0x010fe20000100c00 */
[----:B------:R-:W-:Y:S02]  /*22380*/  IMAD.MOV.U32 R113, RZ, RZ, R41 ;  /* 0x000000ffff717224 */ /* 0x000fe400078e0029 */
[----:B------:R-:W-:Y:S01]  /*22390*/  IMAD.MOV.U32 R112, RZ, RZ, R40 ;  /* 0x000000ffff707224 */ /* 0x000fe200078e0028 */
[----:B------:R4:W-:Y:S01]  /*223a0*/  STL.128 [R1+0x2e0], R136 ;  /* 0x0002e08801007387 */ /* 0x0009e20000100c00 */
[----:B--2---:R-:W-:-:S02]  /*223b0*/  IMAD.MOV.U32 R216, RZ, RZ, R221 ;  /* 0x000000ffffd87224 */ /* 0x004fc400078e00dd */
[----:B------:R-:W-:Y:S01]  /*223c0*/  IMAD.MOV.U32 R217, RZ, RZ, R220 ;  /* 0x000000ffffd97224 */ /* 0x000fe200078e00dc */
[----:B------:R2:W-:Y:S01]  /*223d0*/  STL.128 [R1+0x2f0], R140 ;  /* 0x0002f08c01007387 */ /* 0x0005e20000100c00 */
[----:B0-----:R-:W-:Y:S02]  /*223e0*/  IMAD.MOV.U32 R135, RZ, RZ, R63 ;  /* 0x000000ffff877224 */ /* 0x001fe400078e003f */
[----:B------:R-:W-:Y:S01]  /*223f0*/  IMAD.MOV.U32 R134, RZ, RZ, R62 ;  /* 0x000000ffff867224 */ /* 0x000fe200078e003e */
[----:B------:R-:W3:Y:S01]  /*22400*/  LDL.LU.128 R144, [R1+0x810] ;  /* 0x0008100001907983 */ /* 0x000ee20000300c00 */
[----:B------:R-:W-:Y:S02]  /*22410*/  IMAD.MOV.U32 R133, RZ, RZ, R61 ;  /* 0x000000ffff857224 */ /* 0x000fe400078e003d */
[----:B------:R-:W-:Y:S01]  /*22420*/  IMAD.MOV.U32 R132, RZ, RZ, R60 ;  /* 0x000000ffff847224 */ /* 0x000fe200078e003c */
[----:B-1----:R-:W3:Y:S04]  /*22430*/  LDL.LU.128 R4, [R1+0x6b0] ;  /* 0x0006b00001047983 */ /* 0x002ee80000300c00 */
[----:B----4-:R-:W4:Y:S04]  /*22440*/  LDL.LU.128 R136, [R1+0x7f0] ;  /* 0x0007f00001887983 */ /* 0x010f280000300c00 */
[----:B--2---:R-:W2:Y:S04]  /*22450*/  LDL.LU.128 R140, [R1+0x800] ;  /* 0x00080000018c7983 */ /* 0x004ea80000300c00 */
[----:B------:R-:W4:Y:S04]  /*22460*/  LDL.LU.128 R24, [R1+0x6a0] ;  /* 0x0006a00001187983 */ /* 0x000f280000300c00 */
[----:B------:R-:W-:Y:S04]  /*22470*/  STL.128 [R1+0x250], R100 ;  /* 0x0002506401007387 */ /* 0x000fe80000100c00 */
[----:B------:R-:W-:Y:S04]  /*22480*/  STL.128 [R1+0x260], R104 ;  /* 0x0002606801007387 */ /* 0x000fe80000100c00 */
        /* <DEDUP_REMOVED lines=8> */
[----:B------:R0:W-:Y:S04]  /*22510*/  STL.128 [R1+0x740], R128 ;  /* 0x0007408001007387 */ /* 0x0001e80000100c00 */
[----:B------:R1:W-:Y:S04]  /*22520*/  STL.128 [R1+0x730], R124 ;  /* 0x0007307c01007387 */ /* 0x0003e80000100c00 */
[----:B------:R1:W-:Y:S04]  /*22530*/  STL.128 [R1+0x720], R120 ;  /* 0x0007207801007387 */ /* 0x0003e80000100c00 */
[----:B------:R-:W4:Y:S04]  /*22540*/  LDL.LU.64 R216, [R1+0xc68] ;  /* 0x000c680001d87983 */ /* 0x000f280000300a00 */
[----:B------:R-:W4:Y:S04]  /*22550*/  LDL.LU.128 R132, [R1+0x7e0] ;  /* 0x0007e00001847983 */ /* 0x000f280000300c00 */
[----:B0-----:R-:W4:Y:S04]  /*22560*/  LDL.LU.128 R128, [R1+0x740] ;  /* 0x0007400001807983 */ /* 0x001f280000300c00 */
[----:B-1----:R-:W4:Y:S04]  /*22570*/  LDL.LU.128 R124, [R1+0x730] ;  /* 0x00073000017c7983 */ /* 0x002f280000300c00 */
[----:B------:R-:W4:Y:S04]  /*22580*/  LDL.LU.128 R120, [R1+0x720] ;  /* 0x0007200001787983 */ /* 0x000f280000300c00 */
        /* <DEDUP_REMOVED lines=9> */
[----:B------:R1:W-:Y:S01]  /*22620*/  STL.128 [R1+0x850], R168 ;  /* 0x000850a801007387 */ /* 0x0003e20000100c00 */
[----:B------:R-:W-:-:S03]  /*22630*/  IMAD.MOV.U32 R166, RZ, RZ, R94 ;  /* 0x000000ffffa67224 */ /* 0x000fc600078e005e */
[----:B------:R1:W-:Y:S04]  /*22640*/  STL [R1+0x848], R167 ;  /* 0x000848a701007387 */ /* 0x0003e80000100800 */
[----:B------:R1:W-:Y:S04]  /*22650*/  STL.64 [R1+0x840], R164 ;  /* 0x000840a401007387 */ /* 0x0003e80000100a00 */
[----:B0-----:R-:W4:Y:S04]  /*22660*/  LDL.LU.128 R188, [R1+0x8a0] ;  /* 0x0008a00001bc7983 */ /* 0x001f280000300c00 */
[----:B-1----:R-:W4:Y:S01]  /*22670*/  LDL.LU.128 R168, [R1+0x850] ;  /* 0x0008500001a87983 */ /* 0x002f220000300c00 */
[----:B------:R-:W-:-:S02]  /*22680*/  IMAD.MOV.U32 R167, RZ, RZ, R95 ;  /* 0x000000ffffa77224 */ /* 0x000fc400078e005f */
[----:B------:R-:W-:Y:S01]  /*22690*/  IMAD.MOV.U32 R165, RZ, RZ, R93 ;  /* 0x000000ffffa57224 */ /* 0x000fe200078e005d */
[----:B------:R0:W-:Y:S01]  /*226a0*/  STL.128 [R1+0x870], R176 ;  /* 0x000870b001007387 */ /* 0x0001e20000100c00 */
[----:B------:R-:W-:-:S03]  /*226b0*/  IMAD.MOV.U32 R164, RZ, RZ, R92 ;  /* 0x000000ffffa47224 */ /* 0x000fc600078e005c */
[----:B------:R1:W-:Y:S04]  /*226c0*/  STL.128 [R1+0x830], R160 ;  /* 0x000830a001007387 */ /* 0x0003e80000100c00 */
[----:B------:R1:W-:Y:S04]  /*226d0*/  STL.128 [R1+0x350], R164 ;  /* 0x000350a401007387 */ /* 0x0003e80000100c00 */
[----:B------:R1:W-:Y:S04]  /*226e0*/  STL.128 [R1+0x690], R20 ;  /* 0x0006901401007387 */ /* 0x0003e80000100c00 */
[----:B0-----:R-:W4:Y:S01]  /*226f0*/  LDL.LU.128 R176, [R1+0x870] ;  /* 0x0008700001b07983 */ /* 0x001f220000300c00 */
[----:B------:R-:W-:-:S02]  /*22700*/  IMAD.MOV.U32 R156, RZ, RZ, R204 ;  /* 0x000000ffff9c7224 */ /* 0x000fc400078e00cc */
[----:B-1----:R-:W-:Y:S01]  /*22710*/  IMAD.MOV.U32 R163, RZ, RZ, R91 ;  /* 0x000000ffffa37224 */ /* 0x002fe200078e005b */
[----:B------:R0:W-:Y:S04]  /*22720*/  STL.128 [R1+0x680], R16 ;  /* 0x0006801001007387 */ /* 0x0001e80000100c00 */
[----:B------:R-:W4:Y:S01]  /*22730*/  LDL.LU R167, [R1+0x848] ;  /* 0x0008480001a77983 */ /* 0x000f220000300800 */
[----:B------:R-:W-:-:S03]  /*22740*/  IMAD.MOV.U32 R162, RZ, RZ, R90 ;  /* 0x000000ffffa27224 */ /* 0x000fc600078e005a */
[----:B------:R-:W4:Y:S01]  /*22750*/  LDL.LU.64 R164, [R1+0x840] ;  /* 0x0008400001a47983 */ /* 0x000f220000300a00 */
[----:B------:R-:W-:Y:S02]  /*22760*/  IMAD.MOV.U32 R157, RZ, RZ, R203 ;  /* 0x000000ffff9d7224 */ /* 0x000fe400078e00cb */
[----:B------:R-:W-:Y:S01]  /*22770*/  IMAD.MOV.U32 R158, RZ, RZ, R202 ;  /* 0x000000ffff9e7224 */ /* 0x000fe200078e00ca */
[----:B------:R-:W4:Y:S01]  /*22780*/  LDL.LU.128 R20, [R1+0x690] ;  /* 0x0006900001147983 */ /* 0x000f220000300c00 */
[----:B------:R-:W-:-:S03]  /*22790*/  IMAD.MOV.U32 R159, RZ, RZ, R201 ;  /* 0x000000ffff9f7224 */ /* 0x000fc600078e00c9 */
        /* <DEDUP_REMOVED lines=9> */
[----:B---3--:R1:W-:Y:S01]  /*22830*/  STL.128 [R1+0x660], R8 ;  /* 0x0006600801007387 */ /* 0x0083e20000100c00 */
[----:B------:R-:W-:-:S02]  /*22840*/  IMAD.MOV.U32 R161, RZ, RZ, R89 ;  /* 0x000000ffffa17224 */ /* 0x000fc400078e0059 */
[----:B------:R-:W-:Y:S01]  /*22850*/  IMAD.MOV.U32 R160, RZ, RZ, R88 ;  /* 0x000000ffffa07224 */ /* 0x000fe200078e0058 */
[----:B0-----:R-:W3:Y:S01]  /*22860*/  LDL.LU.128 R16, [R1+0x680] ;  /* 0x0006800001107983 */ /* 0x001ee20000300c00 */
[----:B------:R-:W-:-:S03]  /*22870*/  IMAD.MOV.U32 R28, RZ, RZ, R96 ;  /* 0x000000ffff1c7224 */ /* 0x000fc600078e0060 */
[----:B------:R0:W-:Y:S04]  /*22880*/  STL.128 [R1+0x240], R152 ;  /* 0x0002409801007387 */ /* 0x0001e80000100c00 */
[----:B------:R0:W-:Y:S04]  /*22890*/  STL.128 [R1+0x670], R12 ;  /* 0x0006700c01007387 */ /* 0x0001e80000100c00 */
[----:B-1----:R-:W3:Y:S04]  /*228a0*/  LDL.LU.128 R8, [R1+0x660] ;  /* 0x0006600001087983 */ /* 0x002ee80000300c00 */
[----:B------:R1:W-:Y:S01]  /*228b0*/  STL.128 [R1+0x340], R160 ;  /* 0x000340a001007387 */ /* 0x0003e20000100c00 */
[----:B------:R-:W-:-:S03]  /*228c0*/  IMAD.MOV.U32 R76, RZ, RZ, R28 ;  /* 0x000000ffff4c7224 */ /* 0x000fc600078e001c */
[----:B------:R1:W-:Y:S01]  /*228d0*/  STL.128 [R1+0x420], R156 ;  /* 0x0004209c01007387 */ /* 0x0003e20000100c00 */
[----:B0-----:R-:W-:Y:S02]  /*228e0*/  IMAD.MOV.U32 R155, RZ, RZ, R83 ;  /* 0x000000ffff9b7224 */ /* 0x001fe400078e0053 */
[----:B------:R-:W-:Y:S01]  /*228f0*/  IMAD.MOV.U32 R154, RZ, RZ, R82 ;  /* 0x000000ffff9a7224 */ /* 0x000fe200078e0052 */
[----:B------:R-:W3:Y:S01]  /*22900*/  LDL.LU.128 R12, [R1+0x670] ;  /* 0x00067000010c7983 */ /* 0x000ee20000300c00 */
[----:B------:R-:W-:-:S03]  /*22910*/  IMAD.MOV.U32 R29, RZ, RZ, R150 ;  /* 0x000000ffff1d7224 */ /* 0x000fc600078e0096 */
[----:B------:R-:W3:Y:S04]  /*22920*/  LDL R75, [R1+0x290] ;  /* 0x00029000014b7983 */ /* 0x000ee80000100800 */
[----:B-1----:R-:W3:Y:S01]  /*22930*/  LDL.LU.128 R160, [R1+0x830] ;  /* 0x0008300001a07983 */ /* 0x002ee20000300c00 */
[----:B------:R-:W-:Y:S02]  /*22940*/  IMAD.MOV.U32 R153, RZ, RZ, R81 ;  /* 0x000000ffff997224 */ /* 0x000fe400078e0051 */
[----:B------:R-:W-:Y:S01]  /*22950*/  IMAD.MOV.U32 R152, RZ, RZ, R80 ;  /* 0x000000ffff987224 */ /* 0x000fe200078e0050 */
[----:B------:R-:W3:Y:S01]  /*22960*/  LDL R73, [R1+0x294] ;  /* 0x0002940001497983 */ /* 0x000ee20000100800 */
[----:B------:R-:W-:Y:S02]  /*22970*/  IMAD.MOV.U32 R159, RZ, RZ, R87 ;  /* 0x000000ffff9f7224 */ /* 0x000fe400078e0057 */
[----:B------:R-:W-:Y:S01]  /*22980*/  IMAD.MOV.U32 R158, RZ, RZ, R86 ;  /* 0x000000ffff9e7224 */ /* 0x000fe200078e0056 */
[----:B------:R-:W3:Y:S01]  /*22990*/  LDL R71, [R1+0x298] ;  /* 0x0002980001477983 */ /* 0x000ee20000100800 */
[----:B------:R-:W-:-:S02]  /*229a0*/  IMAD.MOV.U32 R157, RZ, RZ, R85 ;  /* 0x000000ffff9d7224 */ /* 0x000fc400078e0055 */
[----:B------:R-:W-:Y:S01]  /*229b0*/  IMAD.MOV.U32 R156, RZ, RZ, R84 ;  /* 0x000000ffff9c7224 */ /* 0x000fe200078e0054 */
[----:B------:R-:W3:Y:S01]  /*229c0*/  LDL R69, [R1+0x29c] ;  /* 0x00029c0001457983 */ /* 0x000ee20000100800 */
[----:B------:R-:W-:Y:S02]  /*229d0*/  IMAD.MOV.U32 R30, RZ, RZ, R149 ;  /* 0x000000ffff1e7224 */ /* 0x000fe400078e0095 */
[----:B------:R-:W-:Y:S01]  /*229e0*/  IMAD.MOV.U32 R28, RZ, RZ, R116 ;  /* 0x000000ffff1c7224 */ /* 0x000fe200078e0074 */
[----:B------:R-:W3:Y:S01]  /*229f0*/  LDL R67, [R1+0x2a0] ;  /* 0x0002a00001437983 */ /* 0x000ee20000100800 */
[----:B------:R-:W-:Y:S02]  /*22a00*/  IMAD.MOV.U32 R31, RZ, RZ, R148 ;  /* 0x000000ffff1f7224 */ /* 0x000fe400078e0094 */
[----:B------:R-:W-:Y:S01]  /*22a10*/  IMAD.MOV.U32 R96, RZ, RZ, R28 ;  /* 0x000000ffff607224 */ /* 0x000fe200078e001c */
[----:B------:R0:W-:Y:S01]  /*22a20*/  STL.128 [R1+0x320], R152 ;  /* 0x0003209801007387 */ /* 0x0001e20000100c00 */
[----:B------:R-:W-:-:S03]  /*22a30*/  IMAD.MOV.U32 R28, RZ, RZ, R151 ;  /* 0x000000ffff1c7224 */ /* 0x000fc600078e0097 */
[----:B------:R2:W-:Y:S01]  /*22a40*/  STL.128 [R1+0x330], R156 ;  /* 0x0003309c01007387 */ /* 0x0005e20000100c00 */
[----:B------:R-:W-:Y:S02]  /*22a50*/  IMAD.MOV.U32 R77, RZ, RZ, R97 ;  /* 0x000000ffff4d7224 */ /* 0x000fe400078e0061 */
[----:B------:R-:W-:Y:S01]  /*22a60*/  IMAD.MOV.U32 R78, RZ, RZ, R98 ;  /* 0x000000ffff4e7224 */ /* 0x000fe200078e0062 */
[----:B------:R-:W3:Y:S01]  /*22a70*/  LDL R65, [R1+0x2a4] ;  /* 0x0002a40001417983 */ /* 0x000ee20000100800 */
[----:B------:R-:W-:Y:S02]  /*22a80*/  IMAD.MOV.U32 R79, RZ, RZ, R99 ;  /* 0x000000ffff4f7224 */ /* 0x000fe400078e0063 */
[----:B------:R-:W-:Y:S01]  /*22a90*/  IMAD.MOV.U32 R97, RZ, RZ, R117 ;  /* 0x000000ffff617224 */ /* 0x000fe200078e0075 */
[----:B------:R-:W3:Y:S01]  /*22aa0*/  LDL R63, [R1+0x2a8] ;  /* 0x0002a800013f7983 */ /* 0x000ee20000100800 */
[----:B------:R-:W-:-:S03]  /*22ab0*/  IMAD.MOV.U32 R32, RZ, RZ, R147 ;  /* 0x000000ffff207224 */ /* 0x000fc600078e0093 */
[----:B------:R-:W3:Y:S01]  /*22ac0*/  LDL R61, [R1+0x2ac] ;  /* 0x0002ac00013d7983 */ /* 0x000ee20000100800 */
[----:B0-----:R-:W-:Y:S02]  /*22ad0*/  IMAD.MOV.U32 R152, RZ, RZ, R31 ;  /* 0x000000ffff987224 */ /* 0x001fe400078e001f */
[----:B------:R-:W-:Y:S01]  /*22ae0*/  IMAD.MOV.U32 R153, RZ, RZ, R30 ;  /* 0x000000ffff997224 */ /* 0x000fe200078e001e */
[----:B------:R0:W-:Y:S01]  /*22af0*/  STL.128 [R1+0x650], R4 ;  /* 0x0006500401007387 */ /* 0x0001e20000100c00 */
[----:B------:R-:W-:Y:S02]  /*22b00*/  IMAD.MOV.U32 R154, RZ, RZ, R29 ;  /* 0x000000ffff9a7224 */ /* 0x000fe400078e001d */
[----:B------:R-:W-:Y:S01]  /*22b10*/  IMAD.MOV.U32 R33, RZ, RZ, R146 ;  /* 0x000000ffff217224 */ /* 0x000fe200078e0092 */
[----:B------:R-:W3:Y:S01]  /*22b20*/  LDL R43, [R1+0x2d0] ;  /* 0x0002d000012b7983 */ /* 0x000ee20000100800 */
[----:B------:R-:W-:Y:S02]  /*22b30*/  IMAD.MOV.U32 R34, RZ, RZ, R145 ;  /* 0x000000ffff227224 */ /* 0x000fe400078e0091 */
[----:B------:R-:W-:Y:S01]  /*22b40*/  IMAD.MOV.U32 R35, RZ, RZ, R144 ;  /* 0x000000ffff237224 */ /* 0x000fe200078e0090 */
[----:B------:R-:W3:Y:S01]  /*22b50*/  LDL R41, [R1+0x2d4] ;  /* 0x0002d40001297983 */ /* 0x000ee20000100800 */
[----:B--2---:R-:W-:-:S02]  /*22b60*/  IMAD.MOV.U32 R156, RZ, RZ, R143 ;  /* 0x000000ffff9c7224 */ /* 0x004fc400078e008f */
[----:B------:R-:W-:Y:S01]  /*22b70*/  IMAD.MOV.U32 R157, RZ, RZ, R142 ;  /* 0x000000ffff9d7224 */ /* 0x000fe200078e008e */
[----:B------:R-:W2:Y:S01]  /*22b80*/  LDL R39, [R1+0x2d8] ;  /* 0x0002d80001277983 */ /* 0x000ea20000100800 */
[----:B------:R-:W-:Y:S02]  /*22b90*/  IMAD.MOV.U32 R158, RZ, RZ, R141 ;  /* 0x000000ffff9e7224 */ /* 0x000fe400078e008d */
[----:B------:R-:W-:Y:S01]  /*22ba0*/  IMAD.MOV.U32 R159, RZ, RZ, R140 ;  /* 0x000000ffff9f7224 */ /* 0x000fe200078e008c */
[----:B0-----:R-:W2:Y:S01]  /*22bb0*/  LDL.LU.128 R4, [R1+0x650] ;  /* 0x0006500001047983 */ /* 0x001ea20000300c00 */
[----:B----4-:R-:W-:Y:S02]  /*22bc0*/  IMAD.MOV.U32 R36, RZ, RZ, R137 ;  /* 0x000000ffff247224 */ /* 0x010fe400078e0089 */
[----:B------:R-:W-:Y:S01]  /*22bd0*/  IMAD.MOV.U32 R29, RZ, RZ, R25 ;  /* 0x000000ffff1d7224 */ /* 0x000fe200078e0019 */
[----:B------:R-:W4:Y:S01]  /*22be0*/  LDL R37, [R1+0x2dc] ;  /* 0x0002dc0001257983 */ /* 0x000f220000100800 */
[----:B------:R-:W-:-:S02]  /*22bf0*/  IMAD.MOV.U32 R30, RZ, RZ, R26 ;  /* 0x000000ffff1e7224 */ /* 0x000fc400078e001a */
[----:B------:R-:W-:Y:S01]  /*22c00*/  IMAD.MOV.U32 R31, RZ, RZ, R27 ;  /* 0x000000ffff1f7224 */ /* 0x000fe200078e001b */
[----:B------:R-:W4:Y:S01]  /*22c10*/  LDL R224, [R1+0x2f8] ;  /* 0x0002f80001e07983 */ /* 0x000f220000100800 */
[----:B------:R-:W-:Y:S02]  /*22c20*/  IMAD.MOV.U32 R98, RZ, RZ, R118 ;  /* 0x000000ffff627224 */ /* 0x000fe400078e0076 */
[----:B------:R-:W-:Y:S01]  /*22c30*/  IMAD.MOV.U32 R99, RZ, RZ, R119 ;  /* 0x000000ffff637224 */ /* 0x000fe200078e0077 */
[----:B------:R-:W4:Y:S01]  /*22c40*/  LDL R222, [R1+0x2fc] ;  /* 0x0002fc0001de7983 */ /* 0x000f220000100800 */
[----:B------:R-:W-:Y:S02]  /*22c50*/  IMAD.MOV.U32 R140, RZ, RZ, R136 ;  /* 0x000000ffff8c7224 */ /* 0x000fe400078e0088 */
        /* <DEDUP_REMOVED lines=28> */
[----:B------:R0:W-:Y:S01]  /*22e20*/  STL.64 [R1+0x8d0], R216 ;  /* 0x0008d0d801007387 */ /* 0x0001e20000100a00 */
        /* <DEDUP_REMOVED lines=8> */
[----:B0-----:R-:W4:Y:S01]  /*22eb0*/  LDL.LU.64 R216, [R1+0x8d0] ;  /* 0x0008d00001d87983 */ /* 0x001f220000300a00 */
[----:B------:R-:W-:-:S02]  /*22ec0*/  IMAD.MOV.U32 R105, RZ, RZ, R125 ;  /* 0x000000ffff697224 */ /* 0x000fc400078e007d */
[----:B------:R-:W-:Y:S01]  /*22ed0*/  IMAD.MOV.U32 R100, RZ, RZ, R120 ;  /* 0x000000ffff647224 */ /* 0x000fe200078e0078 */
[----:B------:R-:W4:Y:S01]  /*22ee0*/  LDL R166, [R1+0x32c] ;  /* 0x00032c0001a67983 */ /* 0x000f220000100800 */
        /* <DEDUP_REMOVED lines=13> */
[----:B------:R-:W-:Y:S01]  /*22fc0*/  STL.128 [R1+0x360], R76 ;  /* 0x0003604c01007387 */ /* 0x000fe20000100c00 */
[----:B------:R-:W-:Y:S02]  /*22fd0*/  IMAD.MOV.U32 R103, RZ, RZ, R123 ;  /* 0x000000ffff677224 */ /* 0x000fe400078e007b */
[----:B------:R-:W-:Y:S01]  /*22fe0*/  IMAD.MOV.U32 R106, RZ, RZ, R126 ;  /* 0x000000ffff6a7224 */ /* 0x000fe200078e007e */
[----:B------:R-:W-:Y:S01]  /*22ff0*/  STL.128 [R1+0x3b0], R96 ;  /* 0x0003b06001007387 */ /* 0x000fe20000100c00 */
[----:B------:R-:W-:Y:S02]  /*23000*/  IMAD.MOV.U32 R107, RZ, RZ, R127 ;  /* 0x000000ffff6b7224 */ /* 0x000fe400078e007f */
[----:B------:R-:W-:Y:S01]  /*23010*/  IMAD.MOV.U32 R110, RZ, RZ, R130 ;  /* 0x000000ffff6e7224 */ /* 0x000fe200078e0082 */
[----:B------:R-:W4:Y:S01]  /*23020*/  LDL R138, [R1+0x358] ;  /* 0x00035800018a7983 */ /* 0x000f220000100800 */
[----:B------:R-:W-:-:S02]  /*23030*/  IMAD.MOV.U32 R111, RZ, RZ, R131 ;  /* 0x000000ffff6f7224 */ /* 0x000fc400078e0083 */
[----:B------:R-:W-:Y:S01]  /*23040*/  IMAD.MOV.U32 R115, RZ, RZ, R135 ;  /* 0x000000ffff737224 */ /* 0x000fe200078e0087 */
[----:B------:R-:W4:Y:S01]  /*23050*/  LDL R136, [R1+0x35c] ;  /* 0x00035c0001887983 */ /* 0x000f220000100800 */
        /* <DEDUP_REMOVED lines=13> */
[----:B------:R1:W-:Y:S04]  /*23130*/  STL.128 [R1+0x240], R24 ;  /* 0x0002401801007387 */ /* 0x0003e80000100c00 */
        /* <DEDUP_REMOVED lines=92> */
[----:B---3--:R-:W-:Y:S01]  /*23700*/  FFMA.FTZ R9, R9, R2, R187 ;  /* 0x0000000209097223 */ /* 0x008fe200000100bb */
[----:B------:R-:W-:-:S03]  /*23710*/  FFMA.FTZ R3, R3, R8, R199 ;  /* 0x0000000803037223 */ /* 0x000fc600000100c7 */
        /* <DEDUP_REMOVED lines=42> */
[----:B--2---:R-:W-:Y:S01]  /*239c0*/  FADD.FTZ R11, R4, R11 ;  /* 0x0000000b040b7221 */ /* 0x004fe20000010000 */
[----:B------:R-:W-:Y:S01]  /*239d0*/  FADD.FTZ R3, R13, R14 ;  /* 0x0000000e0d037221 */ /* 0x000fe20000010000 */
[----:B----4-:R-:W-:Y:S02]  /*239e0*/  STL [R1+0x68], R217 ;  /* 0x000068d901007387 */ /* 0x010fe40000100800 */
[----:B------:R-:W-:Y:S01]  /*239f0*/  FADD.FTZ R13, R0, R11 ;  /* 0x0000000b000d7221 */ /* 0x000fe20000010000 */
[----:B------:R-:W-:Y:S01]  /*23a00*/  FADD.FTZ R12, R12, R3 ;  /* 0x000000030c0c7221 */ /* 0x000fe20000010000 */
[----:B------:R-:W-:Y:S04]  /*23a10*/  STL [R1+0x68], R217 ;  /* 0x000068d901007387 */ /* 0x000fe80000100800 */
[----:B------:R-:W-:Y:S04]  /*23a20*/  STL [R1+0x68], R217 ;  /* 0x000068d901007387 */ /* 0x000fe80000100800 */
[----:B------:R-:W-:Y:S04]  /*23a30*/  STL [R1+0x68], R217 ;  /* 0x000068d901007387 */ /* 0x000fe80000100800 */
[----:B------:R-:W-:Y:S04]  /*23a40*/  STL [R1+0x68], R217 ;  /* 0x000068d901007387 */ /* 0x000fe80000100800 */
[----:B------:R-:W-:Y:S04]  /*23a50*/  STL [R1+0x214], R5 ;  /* 0x0002140501007387 */ /* 0x000fe80000100800 */
[----:B------:R-:W-:Y:S04]  /*23a60*/  STL.64 [R1+0x220], R12 ;  /* 0x0002200c01007387 */ /* 0x000fe80000100a00 */
        /* <DEDUP_REMOVED lines=129> */
[----:B------:R-:W2:Y:S04]  /*24280*/  LD.E R2, desc[UR36][R6.64] ;  /* 0x0000002406027980 */ /* 0x000ea8000c101900 */
[----:B------:R0:W-:Y:S04]  /*24290*/  STL [R1+0xc70], R226 ;  /* 0x000c70e201007387 */ /* 0x0001e80000100800 */
[----:B------:R1:W-:Y:S04]  /*242a0*/  STL.64 [R1+0x880], R180 ;  /* 0x000880b401007387 */ /* 0x0003e80000100a00 */
[----:B------:R3:W5:Y:S04]  /*242b0*/  LDL R0, [R1+0x1f8] ;  /* 0x0001f80001007983 */ /* 0x0007680000100800 */
[----:B0-----:R3:W5:Y:S04]  /*242c0*/  LDL.LU R226, [R1+0xc70] ;  /* 0x000c700001e27983 */ /* 0x0017680000300800 */
[----:B-1----:R3:W5:Y:S01]  /*242d0*/  LDL.LU.64 R180, [R1+0x880] ;  /* 0x0008800001b47983 */ /* 0x0027620000300a00 */
[----:B------:R-:W-:Y:S01]  /*242e0*/  BSSY B0, `(.L_x_11333) ;  /* 0x0000005000007945 */ /* 0x000fe20003800000 */
[----:B--2---:R-:W-:-:S04]  /*242f0*/  LOP3.LUT R2, R2, 0x1, RZ, 0xfc, !PT ;  /* 0x0000000102027812 */ /* 0x004fc800078efcff */
[----:B------:R-:W-:-:S13]  /*24300*/  ISETP.NE.AND P0, PT, R2, 0x3, PT ;  /* 0x000000030200780c */ /* 0x000fda0003f05270 */
[----:B---3--:R-:W-:Y:S05]  /*24310*/  @!P0 BRA `(.L_x_11334) ;  /* 0x0000000000048947 */ /* 0x008fea0003800000 */
[----:B------:R-:W-:Y:S01]  /*24320*/  BPT.TRAP 0x1 ;  /* 0x000000040000795c */ /* 0x000fe20000300000 */
.L_x_11334:
[----:B------:R-:W-:Y:S05]  /*24330*/  BSYNC B0 ;  /* 0x0000000000007941 */ /* 0x000fea0003800000 */
.L_x_11333:
[----:B------:R-:W2:Y:S04]  /*24340*/  LD.E.64 R2, desc[UR36][R6.64+0x20] ;  /* 0x0000202406027980 */ /* 0x000ea8000c101b00 */
[----:B------:R-:W3:Y:S01]  /*24350*/  LD.E R4, desc[UR36][R6.64+0xc] ;  /* 0x00000c2406047980 */ /* 0x000ee2000c101900 */
[C---:B------:R-:W-:Y:S01]  /*24360*/  ISETP.GT.AND P0, PT, R171.reuse, R216, PT ;  /* 0x000000d8ab00720c */ /* 0x040fe20003f04270 */
[----:B------:R-:W-:Y:S02]  /*24370*/  VIADD R19, R171, 0xffffffff ;  /* 0xffffffffab137836 */ /* 0x000fe40000000000 */
[----:B------:R-:W-:Y:S02]  /*24380*/  IMAD.MOV.U32 R8, RZ, RZ, R6 ;  /* 0x000000ffff087224 */ /* 0x000fe400078e0006 */
[----:B------:R-:W-:-:S02]  /*24390*/  IMAD.MOV.U32 R9, RZ, RZ, R7 ;  /* 0x000000ffff097224 */ /* 0x000fc400078e0007 */
[----:B------:R-:W-:Y:S01]  /*243a0*/  IMAD.MOV.U32 R171, RZ, RZ, R19 ;  /* 0x000000ffffab7224 */ /* 0x000fe200078e0013 */
[----:B--2---:R-:W-:-:S05]  /*243b0*/  MOV R3, R2 ;  /* 0x0000000200037202 */ /* 0x004fca0000000f00 */
[----:B-----5:R-:W-:-:S05]  /*243c0*/  IMAD R3, R0, 0x8, R3 ;  /* 0x0000000800037824 */ /* 0x020fca00078e0203 */
[----:B---3--:R-:W-:-:S04]  /*243d0*/  PRMT R3, R4, 0x654, R3 ;  /* 0x0000065404037816 */ /* 0x008fc80000000003 */
[----:B------:R1:W-:Y:S01]  /*243e0*/  SYNCS.ARRIVE.TRANS64.RED.A1T0 RZ, [R3+URZ], RZ ;  /* 0x000000ff03ff79a7 */ /* 0x0003e2000810043f */
[----:B------:R-:W-:Y:S05]  /*243f0*/  @P0 BRA `(.L_x_11335) ;  /* 0xfffffe5000a00947 */ /* 0x000fea000383ffff */
.L_x_11316:
[----:B------:R-:W-:-:S13]  /*24400*/  ISETP.GE.AND P0, PT, R19, UR40, PT ;  /* 0x0000002813007c0c */ /* 0x000fda000bf06270 */
[----:B------:R-:W-:Y:S05]  /*24410*/  @!P0 BRA `(.L_x_11336) ;  /* 0x000000b000a48947 */ /* 0x000fea0003800000 */
[----:B------:R0:W5:Y:S02]  /*24420*/  LDL.64 R4, [R1+0x158] ;  /* 0x0001580001047983 */ /* 0x0001640000100a00 */
.L_x_11365:
[----:B-12--5:R-:W2:Y:S04]  /*24430*/  LD.E R3, desc[UR36][R4.64] ;  /* 0x0000002404037980 */ /* 0x026ea8000c101900 */
[----:B------:R-:W3:Y:S01]  /*24440*/  LD.E R0, desc[UR36][R4.64+0x8] ;  /* 0x0000082404007980 */ /* 0x000ee2000c101900 */
[----:B--2---:R-:W-:-:S05]  /*24450*/  VIADD R3, R3, 0x1 ;  /* 0x0000000103037836 */ /* 0x004fca0000000000 */
[----:B------:R-:W-:-:S13]  /*24460*/  ISETP.NE.AND P0, PT, R3, 0x2, PT ;  /* 0x000000020300780c */ /* 0x000fda0003f05270 */
[----:B------:R1:W5:Y:S04]  /*24470*/  @P0 LD.E R11, desc[UR36][R4.64+0x4] ;  /* 0x00000424040b0980 */ /* 0x000368000c101900 */
[----:B------:R-:W2:Y:S01]  /*24480*/  @!P0 LD.E R2, desc[UR36][R4.64+0x4] ;  /* 0x0000042404028980 */ /* 0x000ea2000c101900 */
[----:B---3--:R-:W-:-:S03]  /*24490*/  VIADD R9, R0, 0x1 ;  /* 0x0000000100097836 */ /* 0x008fc60000000000 */
[----:B------:R3:W-:Y:S04]  /*244a0*/  ST.E desc[UR36][R4.64], R3 ;  /* 0x0000000304007985 */ /* 0x0007e8000c101924 */
[----:B------:R1:W-:Y:S04]  /*244b0*/  ST.E desc[UR36][R4.64+0x8], R9 ;  /* 0x0000080904007985 */ /* 0x0003e8000c101924 */
[----:B------:R1:W-:Y:S01]  /*244c0*/  @!P0 ST.E desc[UR36][R4.64], RZ ;  /* 0x000000ff04008985 */ /* 0x0003e2000c101924 */
[----:B--2---:R-:W-:-:S05]  /*244d0*/  @!P0 LOP3.LUT R11, R2, 0x1, RZ, 0x3c, !PT ;  /* 0x00000001020b8812 */ /* 0x004fca00078e3cff */
[----:B------:R1:W-:Y:S04]  /*244e0*/  @!P0 ST.E desc[UR36][R4.64+0x4], R11 ;  /* 0x0000040b04008985 */ /* 0x0003e8000c101924 */
[----:B------:R-:W2:Y:S04]  /*244f0*/  LDL.64 R72, [R1+0x170] ;  /* 0x0001700001487983 */ /* 0x000ea80000100a00 */
[----:B--2---:R-:W2:Y:S01]  /*24500*/  LD.E R0, desc[UR36][R72.64] ;  /* 0x0000002448007980 */ /* 0x004ea2000c101900 */
[----:B------:R-:W-:Y:S05]  /*24510*/  YIELD ;  /* 0x0000000000007946 */ /* 0x000fea0003800000 */
[----:B------:R-:W-:Y:S01]  /*24520*/  BSSY B0, `(.L_x_11337) ;  /* 0x0000006000007945 */ /* 0x000fe20003800000 */
[----:B---3--:R-:W-:Y:S01]  /*24530*/  @!P0 IMAD.MOV.U32 R3, RZ, RZ, RZ ;  /* 0x000000ffff038224 */ /* 0x008fe200078e00ff */
[----:B--2---:R-:W-:-:S04]  /*24540*/  LOP3.LUT R0, R0, 0x1, RZ, 0xfc, !PT ;  /* 0x0000000100007812 */ /* 0x004fc800078efcff */
[----:B------:R-:W-:-:S13]  /*24550*/  ISETP.NE.AND P1, PT, R0, 0x3, PT ;  /* 0x000000030000780c */ /* 0x000fda0003f25270 */
[----:B-1----:R-:W-:Y:S05]  /*24560*/  @!P1 BRA `(.L_x_11338) ;  /* 0x0000000000049947 */ /* 0x002fea0003800000 */
[----:B------:R-:W-:Y:S01]  /*24570*/  BPT.TRAP 0x1 ;  /* 0x000000040000795c */ /* 0x000fe20000300000 */
.L_x_11338:
[----:B------:R-:W-:Y:S05]  /*24580*/  BSYNC B0 ;  /* 0x0000000000007941 */ /* 0x000fea0003800000 */
.L_x_11337:
[----:B------:R-:W2:Y:S01]  /*24590*/  LD.E.64 R8, desc[UR36][R72.64+0x18] ;  /* 0x0000182448087980 */ /* 0x000ea2000c101b00 */
[----:B-----5:R-:W-:Y:S02]  /*245a0*/  SHF.L.U32 R10, R11, 0x1f, RZ ;  /* 0x0000001f0b0a7819 */ /* 0x020fe400000006ff */
[----:B--2---:R-:W-:-:S05]  /*245b0*/  MOV R8, R8 ;  /* 0x0000000800087202 */ /* 0x004fca0000000f00 */
[----:B------:R-:W-:-:S04]  /*245c0*/  IMAD R3, R3, 0x8, R8 ;  /* 0x0000000803037824 */ /* 0x000fc800078e0208 */
[----:B------:R1:W2:Y:S01]  /*245d0*/  SYNCS.PHASECHK.TRANS64.TRYWAIT P0, [R3+URZ], R10 ;  /* 0x0000000a030075a7 */ /* 0x0002a2000800017f */
[----:B------:R-:W3:Y:S04]  /*245e0*/  LD.E R2, desc[UR36][R72.64] ;  /* 0x0000002448027980 */ /* 0x000ee8000c101900 */
[----:B------:R1:W5:Y:S04]  /*245f0*/  LD.E R0, desc[UR36][R4.64] ;  /* 0x0000002404007980 */ /* 0x000368000c101900 */
[----:B------:R1:W5:Y:S01]  /*24600*/  LD.E R8, desc[UR36][R4.64+0x4] ;  /* 0x0000042404087980 */ /* 0x000362000c101900 */
[----:B------:R-:W-:Y:S01]  /*24610*/  BSSY B0, `(.L_x_11339) ;  /* 0x0000005000007945 */ /* 0x000fe20003800000 */
[----:B---3--:R-:W-:-:S04]  /*24620*/  LOP3.LUT R2, R2, 0x1, RZ, 0xfc, !PT ;  /* 0x0000000102027812 */ /* 0x008fc800078efcff */
[----:B------:R-:W-:-:S13]  /*24630*/  ISETP.NE.AND P1, PT, R2, 0x3, PT ;  /* 0x000000030200780c */ /* 0x000fda0003f25270 */
[----:B-12---:R-:W-:Y:S05]  /*24640*/  @!P1 BRA `(.L_x_11340) ;  /* 0x0000000000049947 */ /* 0x006fea0003800000 */
[----:B------:R-:W-:Y:S01]  /*24650*/  BPT.TRAP 0x1 ;  /* 0x000000040000795c */ /* 0x000fe20000300000 */
.L_x_11340:
[----:B------:R-:W-:Y:S05]  /*24660*/  BSYNC B0 ;  /* 0x0000000000007941 */ /* 0x000fea0003800000 */
.L_x_11339:
[----:B------:R-:W-:Y:S04]  /*24670*/  BSSY B0, `(.L_x_11341) ;  /* 0x0000008000007945 */ /* 0x000fe80003800000 */
[----:B------:R-:W-:Y:S05]  /*24680*/  @P0 BRA `(.L_x_11342) ;  /* 0x0000000000180947 */ /* 0x000fea0003800000 */
[----:B------:R-:W2:Y:S01]  /*24690*/  LD.E.64 R2, desc[UR36][R72.64+0x18] ;  /* 0x0000182448027980 */ /* 0x000ea2000c101b00 */
[----:B-----5:R-:W-:Y:S02]  /*246a0*/  SHF.L.U32 R9, R8, 0x1f, RZ ;  /* 0x0000001f08097819 */ /* 0x020fe400000006ff */
[----:B--2---:R-:W-:-:S05]  /*246b0*/  MOV R3, R2 ;  /* 0x0000000200037202 */ /* 0x004fca0000000f00 */
[----:B------:R-:W-:-:S04]  /*246c0*/  IMAD R0, R0, 0x8, R3 ;  /* 0x0000000800007824 */ /* 0x000fc800078e0203 */
[----:B------:R-:W1:Y:S02]  /*246d0*/  SYNCS.PHASECHK.TRANS64.TRYWAIT P0, [R0+URZ], R9 ;  /* 0x00000009000075a7 */ /* 0x000e64000800017f */
[----:B-1----:R-:W-:Y:S05]  /*246e0*/  @!P0 BRA `(.L_x_11343) ;  /* 0x0000013400c08947 */ /* 0x002fea0003800000 */
.L_x_11342:
[----:B------:R-:W-:Y:S05]  /*246f0*/  BSYNC B0 ;  /* 0x0000000000007941 */ /* 0x000fea0003800000 */
.L_x_11341:
[----:B------:R-:W2:Y:S04]  /*24700*/  LD.E R21, desc[UR36][R4.64] ;  /* 0x0000002404157980 */ /* 0x000ea8000c101900 */
[----:B------:R-:W1:Y:S04]  /*24710*/  LDL.64 R22, [R1+0x178] ;  /* 0x0001780001167983 */ /* 0x000e680000100a00 */
[----:B------:R-:W2:Y:S01]  /*24720*/  LDL.64 R2, [R1+0x80] ;  /* 0x0000800001027983 */ /* 0x000ea20000100a00 */
[----:B------:R-:W-:Y:S05]  /*24730*/  WARPSYNC.ALL ;  /* 0x0000000000007948 */ /* 0x000fea0003800000 */
[----:B------:R3:W-:Y:S04]  /*24740*/  STL [R1+0x60], RZ ;  /* 0x000060ff01007387 */ /* 0x0007e80000100800 */
[----:B-1---5:R-:W4:Y:S01]  /*24750*/  LD.E.64 R8, desc[UR36][R22.64] ;  /* 0x0000002416087980 */ /* 0x022f22000c101b00 */
[----:B------:R-:W-:-:S05]  /*24760*/  IMAD.MOV.U32 R185, RZ, RZ, 0x1 ;  /* 0x00000001ffb97424 */ /* 0x000fca00078e00ff */
[----:B------:R3:W-:Y:S04]  /*24770*/  STL [R1+0x60], R185 ;  /* 0x000060b901007387 */ /* 0x0007e80000100800 */
[----:B------:R-:W3:Y:S04]  /*24780*/  LD.E.64 R10, desc[UR36][R22.64] ;  /* 0x00000024160a7980 */ /* 0x000ee8000c101b00 */
[----:B------:R1:W-:Y:S04]  /*24790*/  STL [R1+0x60], R185 ;  /* 0x000060b901007387 */ /* 0x0003e80000100800 */
[----:B------:R-:W3:Y:S01]  /*247a0*/  LD.E.64 R12, desc[UR36][R22.64] ;  /* 0x00000024160c7980 */ /* 0x000ee2000c101b00 */
[----:B--2---:R-:W-:Y:S01]  /*247b0*/  IMAD R2, R21, 0x300, R2 ;  /* 0x0000030015027824 */ /* 0x004fe200078e0202 */
[----:B------:R-:W-:-:S02]  /*247c0*/  R2UR UR7, R3 ;  /* 0x00000000030772ca */ /* 0x000fc400000e0000 */
[----:B------:R1:W-:Y:S02]  /*247d0*/  STL [R1+0x60], R185 ;  /* 0x000060b901007387 */ /* 0x0003e40000100800 */
[----:B------:R-:W-:Y:S02]  /*247e0*/  R2UR UR6, R2 ;  /* 0x00000000020672ca */ /* 0x000fe400000e0000 */
[----:B------:R-:W2:Y:S01]  /*247f0*/  LD.E.64 R14, desc[UR36][R22.64] ;  /* 0x00000024160e7980 */ /* 0x000ea2000c101b00 */
[----:B------:R-:W-:-:S03]  /*24800*/  WARPGROUP.ARRIVE ;  /* 0x00000000000079c5 */ /* 0x000fc60000000000 */
[----:B------:R1:W-:Y:S01]  /*24810*/  STL [R1+0x60], R185 ;  /* 0x000060b901007387 */ /* 0x0003e20000100800 */
[----:B----4-:R-:W-:Y:S02]  /*24820*/  R2UR UR4, R8 ;  /* 0x00000000080472ca */ /* 0x010fe400000e0000 */
[----:B------:R-:W-:-:S13]  /*24830*/  R2UR UR5, R9 ;  /* 0x00000000090572ca */ /* 0x000fda00000e0000 */
[----:B------:R-:W-:Y:S01]  /*24840*/  HGMMA.64x96x16.F32 R24, gdesc[UR4], RZ, !UPT, gsb0 ;  /* 0x01600000041879f0 */ /* 0x000fe2000c0008ff */
[----:B---3--:R-:W-:Y:S02]  /*24850*/  VIADD R10, R10, 0x2 ;  /* 0x000000020a0a7836 */ /* 0x008fe40000000000 */
[----:B------:R-:W-:Y:S02]  /*24860*/  VIADD R8, R2, 0x2 ;  /* 0x0000000202087836 */ /* 0x000fe40000000000 */
[----:B------:R-:W-:Y:S01]  /*24870*/  IMAD.MOV.U32 R9, RZ, RZ, R3 ;  /* 0x000000ffff097224 */ /* 0x000fe200078e0003 */
[----:B------:R-:W-:Y:S02]  /*24880*/  R2UR UR4, R10 ;  /* 0x000000000a0472ca */ /* 0x000fe400000e0000 */
[----:B------:R-:W-:Y:S02]  /*24890*/  R2UR UR6, R8 ;  /* 0x00000000080672ca */ /* 0x000fe400000e0000 */
[----:B------:R-:W-:-:S02]  /*248a0*/  R2UR UR7, R9 ;  /* 0x00000000090772ca */ /* 0x000fc400000e0000 */
[----:B------:R-:W-:Y:S01]  /*248b0*/  R2UR UR5, R11 ;  /* 0x000000000b0572ca */ /* 0x000fe200000e0000 */
[----:B------:R-:W-:Y:S02]  /*248c0*/  WARPGROUP.DEPBAR.LE gsb0, 0x0 ;  /* 0x00008000000079c5 */ /* 0x000fe40000010000 */
[----:B------:R-:W3:Y:S04]  /*248d0*/  LD.E R20, desc[UR36][R6.64] ;  /* 0x0000002406147980 */ /* 0x000ee8000c101900 */
[----:B------:R1:W5:Y:S04]  /*248e0*/  LD.E R0, desc[UR36][R4.64] ;  /* 0x0000002404007980 */ /* 0x000368000c101900 */
[----:B------:R1:W5:Y:S01]  /*248f0*/  LD.E R18, desc[UR36][R4.64+0x4] ;  /* 0x0000042404127980 */ /* 0x000362000c101900 */
[----:B------:R-:W-:Y:S01]  /*24900*/  WARPGROUP.ARRIVE ;  /* 0x00000000000079c5 */ /* 0x000fe20000000000 */
[----:B------:R-:W-:Y:S01]  /*24910*/  VIADD R12, R12, 0x4 ;  /* 0x000000040c0c7836 */ /* 0x000fe20000000000 */
[----:B------:R-:W-:Y:S01]  /*24920*/  BSSY B0, `(.L_x_11344) ;  /* 0x0000019000007945 */ /* 0x000fe20003800000 */
[----:B------:R-:W-:-:S02]  /*24930*/  VIADD R8, R2, 0x4 ;  /* 0x0000000402087836 */ /* 0x000fc40000000000 */
[----:B------:R-:W-:Y:S01]  /*24940*/  IMAD.MOV.U32 R9, RZ, RZ, R3 ;  /* 0x000000ffff097224 */ /* 0x000fe200078e0003 */
[----:B------:R-:W-:Y:S01]  /*24950*/  HGMMA.64x96x16.F32 R24, gdesc[UR4], R24, gsb0 ;  /* 0x01600000041879f0 */ /* 0x000fe20008000818 */
[----:B------:R-:W-:Y:S01]  /*24960*/  R2UR UR4, R12 ;  /* 0x000000000c0472ca */ /* 0x000fe200000e0000 */
[----:B------:R-:W-:Y:S01]  /*24970*/  VIADD R2, R2, 0x6 ;  /* 0x0000000602027836 */ /* 0x000fe20000000000 */
[----:B------:R-:W-:Y:S01]  /*24980*/  R2UR UR6, R8 ;  /* 0x00000000080672ca */ /* 0x000fe200000e0000 */
[----:B--2---:R-:W-:Y:S01]  /*24990*/  VIADD R14, R14, 0x6 ;  /* 0x000000060e0e7836 */ /* 0x004fe20000000000 */
        /* <DEDUP_REMOVED lines=12> */
[----:B---3--:R-:W-:-:S04]  /*24a60*/  LOP3.LUT R20, R20, 0x1, RZ, 0xfc, !PT ;  /* 0x0000000114147812 */ /* 0x008fc800078efcff */
[----:B------:R-:W-:Y:S01]  /*24a70*/  ISETP.NE.AND P0, PT, R20, 0x3, PT ;  /* 0x000000031400780c */ /* 0x000fe20003f05270 */
[----:B------:R-:W-:-:S12]  /*24a80*/  WARPGROUP.DEPBAR.LE gsb0, 0x0 ;  /* 0x00008000000079c5 */ /* 0x000fd80000010000 */
[----:B-1----:R-:W-:Y:S05]  /*24a90*/  @!P0 BRA `(.L_x_11345) ;  /* 0x0000000000048947 */ /* 0x002fea0003800000 */
[----:B------:R-:W-:Y:S01]  /*24aa0*/  BPT.TRAP 0x1 ;  /* 0x000000040000795c */ /* 0x000fe20000300000 */
.L_x_11345:
[----:B------:R-:W-:Y:S05]  /*24ab0*/  BSYNC B0 ;  /* 0x0000000000007941 */ /* 0x000fea0003800000 */
.L_x_11344:
        /* <DEDUP_REMOVED lines=13> */
.L_x_11347:
[----:B------:R-:W-:Y:S05]  /*24b90*/  BSYNC B0 ;  /* 0x0000000000007941 */ /* 0x000fea0003800000 */
.L_x_11346:
        /* <DEDUP_REMOVED lines=8> */
.L_x_11349:
[----:B------:R-:W-:Y:S05]  /*24c20*/  BSYNC B0 ;  /* 0x0000000000007941 */ /* 0x000fea0003800000 */
.L_x_11348:
[----:B------:R-:W2:Y:S04]  /*24c30*/  LD.E R15, desc[UR36][R4.64] ;  /* 0x00000024040f7980 */ /* 0x000ea8000c101900 */
[----:B------:R-:W2:Y:S04]  /*24c40*/  LDL.64 R6, [R1+0xf8] ;  /* 0x0000f80001067983 */ /* 0x000ea80000100a00 */
[----:B------:R-:W3:Y:S04]  /*24c50*/  LDL R0, [R1+0x70] ;  /* 0x0000700001007983 */ /* 0x000ee80000100800 */
[----:B-1---5:R-:W4:Y:S04]  /*24c60*/  LDL.64 R2, [R1+0xf0] ;  /* 0x0000f00001027983 */ /* 0x022f280000100a00 */
        /* <DEDUP_REMOVED lines=9> */
[----:B------:R-:W-:Y:S02]  /*24d00*/  R2UR UR6, R6 ;  /* 0x00000000060672ca */ /* 0x000fe400000e0000 */
        /* <DEDUP_REMOVED lines=131> */
[----:B------:R-:W-:Y:S01]  /*25540*/  R2UR UR5, R15 ;  /* 0x000000000f0572ca */ /* 0x000fe200000e0000 */
[----:B---3--:R-:W-:Y:S01]  /*25550*/  VIADD R8, R8, 0xc02 ;  /* 0x00000c0208087836 */ /* 0x008fe20000000000 */
        /* <DEDUP_REMOVED lines=20> */
[----:B------:R-:W-:-:S02]  /*256a0*/  VIADD R2, R6, 0x906 ;  /* 0x0000090606027836 */ /* 0x000fc40000000000 */
[----:B------:R-:W-:Y:S01]  /*256b0*/  IMAD.MOV.U32 R3, RZ, RZ, R7 ;  /* 0x000000ffff037224 */ /* 0x000fe200078e0007 */
[----:B------:R-:W-:Y:S02]  /*256c0*/  WARPGROUP.DEPBAR.LE gsb0, 0x0 ;  /* 0x00008000000079c5 */ /* 0x000fe40000010000 */
[----:B------:R-:W-:-:S06]  /*256d0*/  WARPGROUP.ARRIVE ;  /* 0x00000000000079c5 */ /* 0x000fcc0000000000 */
[----:B------:R-:W-:Y:S01]  /*256e0*/  HGMMA.64x96x16.F32 R24, gdesc[UR4], R24, gsb0 ;  /* 0x01600000041879f0 */ /* 0x000fe20008000818 */
[----:B------:R-:W-:Y:S02]  /*256f0*/  R2UR UR4, R12 ;  /* 0x000000000c0472ca */ /* 0x000fe400000e0000 */
[----:B------:R-:W-:Y:S02]  /*25700*/  R2UR UR5, R13 ;  /* 0x000000000d0572ca */ /* 0x000fe400000e0000 */
[----:B------:R-:W-:Y:S02]  /*25710*/  R2UR UR6, R2 ;  /* 0x00000000020672ca */ /* 0x000fe400000e0000 */
[----:B------:R-:W-:Y:S01]  /*25720*/  R2UR UR7, R3 ;  /* 0x00000000030772ca */ /* 0x000fe200000e0000 */
        /* <DEDUP_REMOVED lines=19> */
[----:B------:R-:W-:-:S02]  /*25860*/  WARPGROUP.DEPBAR.LE gsb0, 0x0 ;  /* 0x00008000000079c5 */ /* 0x000fc40000010000 */
[----:B------:R1:W-:Y:S06]  /*25870*/  BAR.ARV R228, 0x100 ;  /* 0x000400e40000751d */ /* 0x0003ec0000002000 */
[----:B------:R-:W2:Y:S04]  /*25880*/  LD.E R2, desc[UR36][R72.64] ;  /* 0x0000002448027980 */ /* 0x000ea8000c101900 */
[----:B------:R1:W5:Y:S01]  /*25890*/  LD.E R0, desc[UR36][R4.64] ;  /* 0x0000002404007980 */ /* 0x000362000c101900 */
[----:B------:R-:W-:Y:S01]  /*258a0*/  BSSY B0, `(.L_x_11351) ;  /* 0x0000005000007945 */ /* 0x000fe20003800000 */
[----:B--2---:R-:W-:-:S04]  /*258b0*/  LOP3.LUT R2, R2, 0x1, RZ, 0xfc, !PT ;  /* 0x0000000102027812 */ /* 0x004fc800078efcff */
[----:B------:R-:W-:-:S13]  /*258c0*/  ISETP.NE.AND P0, PT, R2, 0x3, PT ;  /* 0x000000030200780c */ /* 0x000fda0003f05270 */
[----:B-1----:R-:W-:Y:S05]  /*258d0*/  @!P0 BRA `(.L_x_11352) ;  /* 0x0000000000048947 */ /* 0x002fea0003800000 */
[----:B------:R-:W-:Y:S01]  /*258e0*/  BPT.TRAP 0x1 ;  /* 0x000000040000795c */ /* 0x000fe20000300000 */
.L_x_11352:
[----:B------:R-:W-:Y:S05]  /*258f0*/  BSYNC B0 ;  /* 0x0000000000007941 */ /* 0x000fea0003800000 */
.L_x_11351:
        /* <DEDUP_REMOVED lines=9> */
[----:B-1----:R-:W3:Y:S04]  /*25990*/  LDL.64 R2, [R1+0x140] ;  /* 0x0001400001027983 */ /* 0x002ee80000100a00 */
[----:B------:R-:W4:Y:S04]  /*259a0*/  LDL R22, [R1+0x148] ;  /* 0x0001480001167983 */ /* 0x000f280000100800 */
[----:B------:R-:W4:Y:S04]  /*259b0*/  LDL.128 R8, [R1+0x130] ;  /* 0x0001300001087983 */ /* 0x000f280000100c00 */
[----:B------:R-:W4:Y:S04]  /*259c0*/  LDL.128 R12, [R1+0x120] ;  /* 0x00012000010c7983 */ /* 0x000f280000100c00 */
[----:B--2---:R-:W2:Y:S01]  /*259d0*/  LD.E R18, desc[UR36][R74.64] ;  /* 0x000000244a127980 */ /* 0x004ea2000c101900 */
[----:B---3--:R-:W-:Y:S01]  /*259e0*/  ISETP.NE.AND P0, PT, R2, 0x1, PT ;  /* 0x000000010200780c */ /* 0x008fe20003f05270 */
[----:B------:R-:W-:Y:S01]  /*259f0*/  IMAD.MOV.U32 R2, RZ, RZ, -0x60 ;  /* 0xffffffa0ff027424 */ /* 0x000fe200078e00ff */
[----:B----4-:R-:W-:Y:S01]  /*25a00*/  ISETP.GE.AND P1, PT, R9, 0x1, PT ;  /* 0x000000010900780c */ /* 0x010fe20003f26270 */
[----:B------:R-:W-:Y:S01]  /*25a10*/  BSSY B0, `(.L_x_11353) ;  /* 0x000009d000007945 */ /* 0x000fe20003800000 */
[-C--:B--2---:R-:W-:Y:S01]  /*25a20*/  FMUL.FTZ R29, R29, R18.reuse ;  /* 0x000000121d1d7220 */ /* 0x084fe20000410000 */
[----:B------:R-:W-:-:S03]  /*25a30*/  FMUL.FTZ R32, R32, R18 ;  /* 0x0000001220207220 */ /* 0x000fc60000410000 */
[----:B------:R1:W2:Y:S01]  /*25a40*/  MUFU.TANH R72, R29 ;  /* 0x0000001d00487308 */ /* 0x0002a20000002400 */
[-C--:B------:R-:W-:Y:S01]  /*25a50*/  FMUL.FTZ R6, R27, R18.reuse ;  /* 0x000000121b067220 */ /* 0x080fe20000410000 */
[----:B------:R-:W-:Y:S01]  /*25a60*/  FMUL.FTZ R33, R33, R18 ;  /* 0x0000001221217220 */ /* 0x000fe20000410000 */
[----:B-1----:R-:W-:-:S05]  /*25a70*/  SHF.R.S32.HI R29, RZ, 0x1f, R20 ;  /* 0x0000001fff1d7819 */ /* 0x002fca0000011414 */
[----:B------:R1:W3:Y:S02]  /*25a80*/  MUFU.TANH R73, R32 ;  /* 0x0000002000497308 */ /* 0x0002e40000002400 */
[----:B-1----:R-:W-:Y:S01]  /*25a90*/  FMUL.FTZ R32, R38, R18 ;  /* 0x0000001226207220 */ /* 0x002fe20000410000 */
[----:B------:R-:W-:-:S05]  /*25aa0*/  LEA.HI R38, R29, R20, RZ, 0x7 ;  /* 0x000000141d267211 */ /* 0x000fca00078f38ff */
[----:B------:R1:W4:Y:S01]  /*25ab0*/  MUFU.TANH R74, R33 ;  /* 0x00000021004a7308 */ /* 0x0003220000002400 */
[----:B------:R-:W-:Y:S01]  /*25ac0*/  LOP3.LUT R27, R38, 0xffffff80, RZ, 0xc0, !PT ;  /* 0xffffff80261b7812 */ /* 0x000fe200078ec0ff */
[-C--:B------:R-:W-:Y:S01]  /*25ad0*/  FMUL.FTZ R40, R40, R18.reuse ;  /* 0x0000001228287220 */ /* 0x080fe20000410000 */
[----:B-1----:R-:W-:-:S03]  /*25ae0*/  FMUL.FTZ R33, R39, R18 ;  /* 0x0000001227217220 */ /* 0x002fc60000410000 */
[----:B------:R-:W-:Y:S02]  /*25af0*/  IMAD.IADD R39, R20, 0x1, -R27 ;  /* 0x0000000114277824 */ /* 0x000fe400078e0a1b */
[----:B------:R1:W0:Y:S01]  /*25b00*/  MUFU.TANH R77, R40 ;  /* 0x00000028004d7308 */ /* 0x0002220000002400 */
[-C--:B------:R-:W-:Y:S01]  /*25b10*/  FMUL.FTZ R41, R41, R18.reuse ;  /* 0x0000001229297220 */ /* 0x080fe20000410000 */
[-C--:B------:R-:W-:Y:S01]  /*25b20*/  FMUL.FTZ R7, R24, R18.reuse ;  /* 0x0000001218077220 */ /* 0x080fe20000410000 */
[-C--:B------:R-:W-:Y:S01]  /*25b30*/  FMUL.FTZ R24, R30, R18.reuse ;  /* 0x000000121e187220 */ /* 0x080fe20000410000 */
[-C--:B------:R-:W-:Y:S01]  /*25b40*/  FMUL.FTZ R30, R34, R18.reuse ;  /* 0x00000012221e7220 */ /* 0x080fe20000410000 */
[-C--:B------:R-:W-:Y:S01]  /*25b50*/  FMUL.FTZ R34, R42, R18.reuse ;  /* 0x000000122a227220 */ /* 0x080fe20000410000 */
[-C--:B------:R-:W-:Y:S01]  /*25b60*/  FMUL.FTZ R44, R44, R18.reuse ;  /* 0x000000122c2c7220 */ /* 0x080fe20000410000 */
[----:B-1----:R-:W-:Y:S01]  /*25b70*/  SHF.R.S32.HI R40, RZ, 0x1f, R39 ;  /* 0x0000001fff287819 */ /* 0x002fe20000011427 */
[----:B------:R1:W0:Y:S01]  /*25b80*/  MUFU.TANH R78, R41 ;  /* 0x00000029004e7308 */ /* 0x0002220000002400 */
[-C--:B------:R-:W-:Y:S01]  /*25b90*/  FMUL.FTZ R0, R26, R18.reuse ;  /* 0x000000121a007220 */ /* 0x080fe20000410000 */
[-C--:B------:R-:W-:Y:S01]  /*25ba0*/  FMUL.FTZ R26, R31, R18.reuse ;  /* 0x000000121f1a7220 */ /* 0x080fe20000410000 */
[----:B------:R-:W-:Y:S01]  /*25bb0*/  LEA.HI R42, R40, R39, RZ, 0x2 ;  /* 0x00000027282a7211 */ /* 0x000fe200078f10ff */
[-C--:B------:R-:W-:Y:S01]  /*25bc0*/  FMUL.FTZ R31, R35, R18.reuse ;  /* 0x00000012231f7220 */ /* 0x080fe20000410000 */
[----:B------:R-:W-:Y:S01]  /*25bd0*/  FMUL.FTZ R35, R43, R18 ;  /* 0x000000122b237220 */ /* 0x000fe20000410000 */
[----:B-1----:R-:W-:-:S02]  /*25be0*/  LEA.HI R41, R29, R20, RZ, 0x2 ;  /* 0x000000141d297211 */ /* 0x002fc400078f10ff */
[----:B------:R1:W0:Y:S01]  /*25bf0*/  MUFU.TANH R79, R44 ;  /* 0x0000002c004f7308 */ /* 0x0002220000002400 */
[--C-:B------:R-:W-:Y:S02]  /*25c00*/  SHF.R.S32.HI R43, RZ, 0x2, R42.reuse ;  /* 0x00000002ff2b7819 */ /* 0x100fe4000001142a */
[----:B------:R-:W-:Y:S02]  /*25c10*/  LOP3.LUT R41, R41, 0xfffffffc, RZ, 0xc0, !PT ;  /* 0xfffffffc29297812 */ /* 0x000fe400078ec0ff */
[----:B-1----:R-:W-:-:S03]  /*25c20*/  SHF.R.S32.HI R44, RZ, 0x1f, R42 ;  /* 0x0000001fff2c7819 */ /* 0x002fc6000001142a */
[----:B------:R-:W-:Y:S01]  /*25c30*/  IMAD.IADD R20, R20, 0x1, -R41 ;  /* 0x0000000114147824 */ /* 0x000fe200078e0a29 */
[----:B------:R-:W-:Y:S02]  /*25c40*/  SHF.R.S32.HI R41, RZ, 0x7, R38 ;  /* 0x00000007ff297819 */ /* 0x000fe40000011426 */
[----:B------:R-:W-:Y:S02]  /*25c50*/  LEA.HI R44, R44, R43, RZ, 0x3 ;  /* 0x0000002b2c2c7211 */ /* 0x000fe400078f18ff */
[----:B------:R-:W-:Y:S02]  /*25c60*/  LEA.HI R40, R40, R39, RZ, 0x5 ;  /* 0x0000002728287211 */ /* 0x000fe400078f28ff */
[----:B------:R-:W-:Y:S02]  /*25c70*/  LOP3.LUT R44, R44, 0xfffffff8, RZ, 0xc0, !PT ;  /* 0xfffffff82c2c7812 */ /* 0x000fe400078ec0ff */
[----:B------:R-:W-:Y:S02]  /*25c80*/  LEA.HI R38, R38, R41, RZ, 0x1 ;  /* 0x0000002926267211 */ /* 0x000fe400078f08ff */
[----:B------:R-:W-:Y:S01]  /*25c90*/  SHF.R.S32.HI R40, RZ, 0x5, R40 ;  /* 0x00000005ff287819 */ /* 0x000fe20000011428 */
[----:B------:R-:W-:Y:S01]  /*25ca0*/  IMAD.IADD R44, R43, 0x1, -R44 ;  /* 0x000000012b2c7824 */ /* 0x000fe200078e0a2c */
[----:B------:R-:W-:-:S02]  /*25cb0*/  LOP3.LUT R38, R38, 0x3fffffe, RZ, 0xc0, !PT ;  /* 0x03fffffe26267812 */ /* 0x000fc400078ec0ff */
        /* <DEDUP_REMOVED lines=45> */
[----:B------:R-:W-:Y:S02]  /*25f90*/  IMAD R3, R19, R2, 0x1 ;  /* 0x0000000113037424 */ /* 0x000fe400078e0202 */
[----:B------:R-:W-:Y:S01]  /*25fa0*/  FMUL.FTZ R18, R71, R18 ;  /* 0x0000001247127220 */ /* 0x000fe20000410000 */
[----:B------:R-:W2:Y:S01]  /*25fb0*/  MUFU.TANH R7, R7 ;  /* 0x0000000700077308 */ /* 0x000ea20000002400 */
[----:B------:R-:W-:Y:S01]  /*25fc0*/  IMAD R3, R42, -0x2, R3 ;  /* 0xfffffffe2a037824 */ /* 0x000fe200078e0203 */
[----:B------:R-:W-:-:S06]  /*25fd0*/  LOP3.LUT R21, RZ, R14, RZ, 0x33, !PT ;  /* 0x0000000eff157212 */ /* 0x000fcc00078e33ff */
[----:B------:R-:W3:Y:S01]  /*25fe0*/  MUFU.TANH R25, R25 ;  /* 0x0000001900197308 */ /* 0x000ee20000002400 */
[----:B------:R-:W-:-:S07]  /*25ff0*/  IADD3 R2, -R12, R3, R13 ;  /* 0x000000030c027210 */ /* 0x000fce0007ffe10d */
        /* <DEDUP_REMOVED lines=39> */
[----:B------:R-:W-:Y:S02]  /*26270*/  IMAD.IADD R40, R2, 0x1, R21 ;  /* 0x0000000102287824 */ /* 0x000fe400078e0215 */
[----:B------:R-:W-:Y:S02]  /*26280*/  VIADD R42, R3, 0xffffffff ;  /* 0xffffffff032a7836 */ /* 0x000fe40000000000 */
[----:B------:R-:W-:Y:S02]  /*26290*/  IMAD R41, R19, -0x60, R8 ;  /* 0xffffffa013297824 */ /* 0x000fe400078e0208 */
[--C-:B-1----:R-:W-:Y:S02]  /*262a0*/  IMAD.IADD R2, R39, 0x1, R20.reuse ;  /* 0x0000000127027824 */ /* 0x102fe400078e0214 */
        /* <DEDUP_REMOVED lines=12> */
.L_x_11356:
[----:B------:R-:W-:-:S13]  /*26370*/  ISETP.NE.AND P0, PT, R9, 0x1, PT ;  /* 0x000000010900780c */ /* 0x000fda0003f05270 */
[----:B------:R-:W-:-:S05]  /*26380*/  @P0 IMAD.HI.U32 R14, R8, R10, RZ ;  /* 0x0000000a080e0227 */ /* 0x000fca00078e00ff */
[----:B------:R-:W-:-:S07]  /*26390*/  @P0 SHF.R.U32.HI R8, RZ, R11, R14 ;  /* 0x0000000bff080219 */ /* 0x000fce000001160e */
.L_x_11357:
[----:B------:R-:W-:Y:S05]  /*263a0*/  BSYNC B1 ;  /* 0x0000000000017941 */ /* 0x000fea0003800000 */
.L_x_11355:
[----:B------:R-:W-:-:S05]  /*263b0*/  IMAD R8, R8, R9, R42 ;  /* 0x0000000908087224 */ /* 0x000fca00078e022a */
[----:B------:R-:W-:Y:S02]  /*263c0*/  VIMNMX R3, R3, R8, !PT ;  /* 0x0000000803037248 */ /* 0x000fe40007fe0100 */
[----:B------:R-:W-:-:S07]  /*263d0*/  VIADDMNMX R2, R8, R9, R2, PT ;  /* 0x0000000908027246 */ /* 0x000fce0003800102 */
.L_x_11354:
[----:B------:R-:W-:Y:S05]  /*263e0*/  BSYNC B0 ;  /* 0x0000000000007941 */ /* 0x000fea0003800000 */
.L_x_11353:
        /* <DEDUP_REMOVED lines=14> */
[----:B------:R-:W-:Y:S01]  /*264d0*/  ISETP.LT.OR P2, PT, R2, 0x11, P2 ;  /* 0x000000110200780c */ /* 0x000fe20001741670 */
[--C-:B-1----:R-:W-:Y:S01]  /*264e0*/  IMAD.IADD R14, R39, 0x1, R38.reuse ;  /* 0x00000001270e7824 */ /* 0x102fe200078e0226 */
[----:B------:R-:W-:Y:S01]  /*264f0*/  ISETP.GT.AND P3, PT, R3, 0x9, !P5 ;  /* 0x000000090300780c */ /* 0x000fe20006f64270 */
[----:B------:R-:W-:Y:S01]  /*26500*/  IMAD.IADD R39, R40, 0x1, R38 ;  /* 0x0000000128277824 */ /* 0x000fe200078e0226 */
        /* <DEDUP_REMOVED lines=10> */
[C---:B------:R-:W-:Y:S02]  /*265b0*/  ISETP.LT.OR P2, PT, R2.reuse, 0x19, P2 ;  /* 0x000000190200780c */ /* 0x040fe40001741670 */
        /* <DEDUP_REMOVED lines=101> */
.L_x_11361:
[----:B------:R-:W-:-:S13]  /*26c10*/  ISETP.NE.AND P6, PT, R9, 0x1, PT ;  /* 0x000000010900780c */ /* 0x000fda0003fc5270 */
[----:B------:R-:W-:-:S05]  /*26c20*/  @P6 IMAD.HI.U32 R10, R12, R10, RZ ;  /* 0x0000000a0c0a6227 */ /* 0x000fca00078e00ff */
[----:B------:R-:W-:-:S07]  /*26c30*/  @P6 SHF.R.U32.HI R12, RZ, R11, R10 ;  /* 0x0000000bff0c6219 */ /* 0x000fce000001160a */
.L_x_11362:
[----:B------:R-:W-:Y:S05]  /*26c40*/  BSYNC B1 ;  /* 0x0000000000017941 */ /* 0x000fea0003800000 */
.L_x_11360:
[----:B------:R-:W-:-:S05]  /*26c50*/  IMAD R12, R12, R9, R42 ;  /* 0x000000090c0c7224 */ /* 0x000fca00078e022a */
[----:B------:R-:W-:Y:S02]  /*26c60*/  VIADDMNMX R14, R12, R9, R14, PT ;  /* 0x000000090c0e7246 */ /* 0x000fe4000380010e */
[----:B------:R-:W-:-:S07]  /*26c70*/  VIMNMX R39, R39, R12, !PT ;  /* 0x0000000c27277248 */ /* 0x000fce0007fe0100 */
.L_x_11359:
[----:B------:R-:W-:Y:S05]  /*26c80*/  BSYNC B0 ;  /* 0x0000000000007941 */ /* 0x000fea0003800000 */
.L_x_11358:
[----:B------:R-:W2:Y:S01]  /*26c90*/  LD.E.64 R2, desc[UR36][R16.64+0x210] ;  /* 0x0002102410027980 */ /* 0x000ea2000c101b00 */
        /* <DEDUP_REMOVED lines=65> */
[----:B--2---:R-:W-:Y:S02]  /*270b0*/  FMNMX.FTZ R11, R189, R2, !PT ;  /* 0x00000002bd0b7209 */ /* 0x004fe40007810000 */
[----:B------:R-:W-:Y:S02]  /*270c0*/  ISETP.LT.OR P0, PT, R14, 0x1, P0 ;  /* 0x000000010e00780c */ /* 0x000fe40000701670 */
[----:B------:R-:W-:Y:S02]  /*270d0*/  FMNMX.FTZ R11, R59, R11, !PT ;  /* 0x0000000b3b0b7209 */ /* 0x000fe40007810000 */
[----:B------:R-:W-:-:S02]  /*270e0*/  FSEL R0, R0, -INF , !P0 ;  /* 0xff80000000007808 */ /* 0x000fc40004000000 */
[----:B------:R-:W-:Y:S02]  /*270f0*/  FMNMX.FTZ R11, R63, R11, !PT ;  /* 0x0000000b3f0b7209 */ /* 0x000fe40007810000 */
[----:B------:R-:W-:Y:S02]  /*27100*/  ISETP.NE.AND P0, PT, R56, RZ, PT ;  /* 0x000000ff3800720c */ /* 0x000fe40003f05270 */
[----:B------:R-:W-:Y:S02]  /*27110*/  FMNMX.FTZ R11, R187, R11, !PT ;  /* 0x0000000bbb0b7209 */ /* 0x000fe40007810000 */
[----:B------:R-:W-:Y:S02]  /*27120*/  ISETP.GT.AND P1, PT, R39, 0x48, !P1 ;  /* 0x000000482700780c */ /* 0x000fe40004f24270 */
[----:B------:R-:W-:Y:S02]  /*27130*/  FMNMX.FTZ R11, R73, R11, !PT ;  /* 0x0000000b490b7209 */ /* 0x000fe40007810000 */
[----:B------:R-:W-:-:S02]  /*27140*/  ISETP.GT.AND P2, PT, R39, 0x49, !P2 ;  /* 0x000000492700780c */ /* 0x000fc40005744270 */
[----:B------:R-:W-:Y:S02]  /*27150*/  FMNMX.FTZ R11, R71, R11, !PT ;  /* 0x0000000b470b7209 */ /* 0x000fe40007810000 */
[----:B------:R-:W-:Y:S02]  /*27160*/  ISETP.GT.AND P3, PT, R39, 0x50, !P3 ;  /* 0x000000502700780c */ /* 0x000fe40005f64270 */
[----:B------:R-:W-:Y:S02]  /*27170*/  FMNMX.FTZ R11, R75, R11, !PT ;  /* 0x0000000b4b0b7209 */ /* 0x000fe40007810000 */
[----:B------:R-:W-:Y:S02]  /*27180*/  ISETP.GT.AND P4, PT, R39, 0x51, !P4 ;  /* 0x000000512700780c */ /* 0x000fe40006784270 */
[----:B------:R-:W-:Y:S02]  /*27190*/  FMNMX.FTZ R11, R81, R11, !PT ;  /* 0x0000000b510b7209 */ /* 0x000fe40007810000 */
[----:B------:R-:W-:-:S02]  /*271a0*/  ISETP.NE.AND P6, PT, R60, RZ, PT ;  /* 0x000000ff3c00720c */ /* 0x000fc40003fc5270 */
        /* <DEDUP_REMOVED lines=39> */
[----:B------:R-:W-:Y:S02]  /*27420*/  ISETP.LT.OR P2, PT, R14, 0x4a, P2 ;  /* 0x0000004a0e00780c */ /* 0x000fe40001741670 */
[----:B------:R-:W-:Y:S01]  /*27430*/  FSEL R27, R27, -INF , !P1 ;  /* 0xff8000001b1b7808 */ /* 0x000fe20004800000 */
[----:B------:R-:W0:Y:S01]  /*27440*/  SHFL.BFLY PT, R46, R33, 0x1, 0x1f ;  /* 0x0c201f00212e7f89 */ /* 0x000e2200000e0000 */
[----:B------:R-:W-:-:S02]  /*27450*/  FMNMX.FTZ R12, R23, R12, !PT ;  /* 0x0000000c170c7209 */ /* 0x000fc40007810000 */
[C---:B------:R-:W-:Y:S02]  /*27460*/  ISETP.LT.OR P3, PT, R14.reuse, 0x51, P3 ;  /* 0x000000510e00780c */ /* 0x040fe40001f61670 */
[----:B------:R-:W-:Y:S02]  /*27470*/  FSEL R29, R29, -INF , !P2 ;  /* 0xff8000001d1d7808 */ /* 0x000fe40005000000 */
[----:B------:R-:W-:Y:S02]  /*27480*/  FMNMX.FTZ R12, R27, R12, !PT ;  /* 0x0000000c1b0c7209 */ /* 0x000fe40007810000 */
[----:B------:R-:W-:Y:S02]  /*27490*/  ISETP.GT.AND P5, PT, R39, 0x58, !P5 ;  /* 0x000000582700780c */ /* 0x000fe40006fa4270 */
[----:B------:R-:W-:Y:S02]  /*274a0*/  ISETP.LT.OR P4, PT, R14, 0x52, P4 ;  /* 0x000000520e00780c */ /* 0x000fe40002781670 */
[----:B------:R-:W-:-:S02]  /*274b0*/  FSEL R43, R66, -INF , !P3 ;  /* 0xff800000422b7808 */ /* 0x000fc40005800000 */
[----:B------:R-:W-:Y:S02]  /*274c0*/  FMNMX.FTZ R12, R29, R12, !PT ;  /* 0x0000000c1d0c7209 */ /* 0x000fe40007810000 */
[----:B------:R-:W-:Y:S02]  /*274d0*/  ISETP.GT.AND P0, PT, R39, 0x59, !P6 ;  /* 0x000000592700780c */ /* 0x000fe40007704270 */
[C---:B------:R-:W-:Y:S02]  /*274e0*/  ISETP.LT.OR P5, PT, R14.reuse, 0x59, P5 ;  /* 0x000000590e00780c */ /* 0x040fe40002fa1670 */
[----:B------:R-:W-:Y:S02]  /*274f0*/  FSEL R39, R67, -INF , !P4 ;  /* 0xff80000043277808 */ /* 0x000fe40006000000 */
[----:B------:R-:W-:Y:S02]  /*27500*/  FMNMX.FTZ R12, R43, R12, !PT ;  /* 0x0000000c2b0c7209 */ /* 0x000fe40007810000 */
[----:B------:R-:W-:-:S02]  /*27510*/  ISETP.LT.OR P0, PT, R14, 0x5a, P0 ;  /* 0x0000005a0e00780c */ /* 0x000fc40000701670 */
[----:B------:R-:W-:Y:S02]  /*27520*/  FSEL R44, R70, -INF , !P5 ;  /* 0xff800000462c7808 */ /* 0x000fe40006800000 */
[----:B------:R-:W-:Y:S02]  /*27530*/  FMNMX.FTZ R11, R39, R12, !PT ;  /* 0x0000000c270b7209 */ /* 0x000fe40007810000 */
[----:B------:R-:W-:Y:S02]  /*27540*/  FSEL R45, R47, -INF , !P0 ;  /* 0xff8000002f2d7808 */ /* 0x000fe40004000000 */
[----:B------:R-:W-:Y:S02]  /*27550*/  FMNMX.FTZ R12, R44, R11, !PT ;  /* 0x0000000b2c0c7209 */ /* 0x000fe40007810000 */
[----:B------:R-:W-:Y:S02]  /*27560*/  LOP3.LUT R180, R226, 0x4, RZ, 0xfc, !PT ;  /* 0x00000004e2b47812 */ /* 0x000fe400078efcff */
[----:B------:R-:W-:-:S02]  /*27570*/  FMNMX.FTZ R11, R45, R12, !PT ;  /* 0x0000000c2d0b7209 */ /* 0x000fc40007810000 */
[----:B0-----:R-:W-:Y:S01]  /*27580*/  FMNMX.FTZ R33, R33, R46, !PT ;  /* 0x0000002e21217209 */ /* 0x001fe20007810000 */
[----:B------:R-:W-:Y:S04]  /*27590*/  ST.E desc[UR36][R16.64+0x210], R13 ;  /* 0x0002100d10007985 */ /* 0x000fe8000c101924 */
[----:B------:R-:W-:Y:S04]  /*275a0*/  ST.E desc[UR36][R180.64], R11 ;  /* 0x0000000bb4007985 */ /* 0x000fe8000c101924 */
[----:B------:R-:W-:Y:S04]  /*275b0*/  ST.E desc[UR36][R16.64+0x210], R33 ;  /* 0x0002102110007985 */ /* 0x000fe8000c101924 */
[----:B------:R-:W2:Y:S04]  /*275c0*/  LD.E R12, desc[UR36][R180.64] ;  /* 0x00000024b40c7980 */ /* 0x000ea8000c101900 */
[----:B--2---:R-:W0:Y:S02]  /*275d0*/  SHFL.BFLY PT, R47, R12, 0x2, 0x1f ;  /* 0x0c401f000c2f7f89 */ /* 0x004e2400000e0000 */
[----:B0-----:R-:W-:-:S05]  /*275e0*/  FMNMX.FTZ R47, R12, R47, !PT ;  /* 0x0000002f0c2f7209 */ /* 0x001fca0007810000 */
[----:B------:R-:W0:Y:S02]  /*275f0*/  SHFL.BFLY PT, R14, R47, 0x1, 0x1f ;  /* 0x0c201f002f0e7f89 */ /* 0x000e2400000e0000 */
[----:B0-----:R-:W-:-:S05]  /*27600*/  FMNMX.FTZ R49, R47, R14, !PT ;  /* 0x0000000e2f317209 */ /* 0x001fca0007810000 */
[----:B------:R0:W-:Y:S04]  /*27610*/  ST.E desc[UR36][R180.64], R49 ;  /* 0x00000031b4007985 */ /* 0x0001e8000c101924 */
[----:B------:R-:W2:Y:S04]  /*27620*/  LD.E R46, desc[UR36][R16.64+0x210] ;  /* 0x00021024102e7980 */ /* 0x000ea8000c101900 */
[----:B------:R-:W3:Y:S04]  /*27630*/  LD.E R51, desc[UR36][R16.64+0x230] ;  /* 0x0002302410337980 */ /* 0x000ee8000c101900 */
[----:B------:R-:W4:Y:S04]  /*27640*/  LD.E R48, desc[UR36][R16.64+0x220] ;  /* 0x0002202410307980 */ /* 0x000f28000c101900 */
[----:B------:R-:W4:Y:S01]  /*27650*/  LD.E R52, desc[UR36][R16.64+0x224] ;  /* 0x0002242410347980 */ /* 0x000f22000c101900 */
[----:B------:R-:W-:-:S04]  /*27660*/  FSETP.NEU.FTZ.AND P1, PT, R49, -INF , PT ;  /* 0xff8000003100780b */ /* 0x000fc80003f3d000 */
[----:B------:R-:W-:-:S05]  /*27670*/  FSEL R14, R49, RZ, P1 ;  /* 0x000000ff310e7208 */ /* 0x000fca0000800000 */
[----:B------:R-:W-:Y:S01]  /*27680*/  FADD.FTZ R14, R3, -R14 ;  /* 0x8000000e030e7221 */ /* 0x000fe20000010000 */
[C---:B--2---:R-:W-:Y:S01]  /*27690*/  FSETP.NEU.FTZ.AND P0, PT, R46.reuse, -INF , PT ;  /* 0xff8000002e00780b */ /* 0x044fe20003f1d000 */
[----:B---3--:R-:W-:-:S03]  /*276a0*/  FMUL.FTZ R11, R46, R51 ;  /* 0x000000332e0b7220 */ /* 0x008fc60000410000 */
[----:B------:R-:W-:Y:S01]  /*276b0*/  FSEL R3, R46, RZ, P0 ;  /* 0x000000ff2e037208 */ /* 0x000fe20000000000 */
[----:B0-----:R-:W-:Y:S01]  /*276c0*/  FMUL.FTZ R49, R49, R51 ;  /* 0x0000003331317220 */ /* 0x001fe20000410000 */
[----:B------:R-:W-:-:S03]  /*276d0*/  FSEL R50, R11, RZ, P0 ;  /* 0x000000ff0b327208 */ /* 0x000fc60000000000 */
[----:B------:R-:W-:Y:S02]  /*276e0*/  FADD.FTZ R3, R2, -R3 ;  /* 0x8000000302037221 */ /* 0x000fe40000010000 */
[-CC-:B------:R-:W-:Y:S01]  /*276f0*/  FFMA.FTZ R168, R28, R51.reuse, -R50.reuse ;  /* 0x000000331ca87223 */ /* 0x180fe20000010832 */
[----:B------:R-:W-:Y:S01]  /*27700*/  FSEL R28, R49, RZ, P1 ;  /* 0x000000ff311c7208 */ /* 0x000fe20000800000 */
[-C--:B------:R-:W-:Y:S01]  /*27710*/  FMUL.FTZ R3, R3, R51.reuse ;  /* 0x0000003303037220 */ /* 0x080fe20000410000 */
[-C--:B------:R-:W-:Y:S01]  /*27720*/  FFMA.FTZ R189, R189, R51.reuse, -R50 ;  /* 0x00000033bdbd7223 */ /* 0x080fe20000010832 */
[----:B------:R-:W-:Y:S02]  /*27730*/  FMUL.FTZ R14, R51, R14 ;  /* 0x0000000e330e7220 */ /* 0x000fe40000410000 */
[-CC-:B------:R-:W-:Y:S01]  /*27740*/  FFMA.FTZ R186, R0, R51.reuse, -R28.reuse ;  /* 0x0000003300ba7223 */ /* 0x180fe2000001081c */
[-C--:B------:R-:W-:Y:S02]  /*27750*/  FFMA.FTZ R157, R35, R51.reuse, -R28 ;  /* 0x00000033239d7223 */ /* 0x080fe4000001081c */
[----:B------:R-:W4:Y:S01]  /*27760*/  MUFU.EX2 R35, R3 ;  /* 0x0000000300237308 */ /* 0x000f220000000800 */
[-C--:B------:R-:W-:Y:S01]  /*27770*/  FFMA.FTZ R152, R59, R51.reuse, -R50 ;  /* 0x000000333b987223 */ /* 0x080fe20000010832 */
[-C--:B------:R-:W-:Y:S01]  /*27780*/  FFMA.FTZ R153, R10, R51.reuse, -R28 ;  /* 0x000000330a997223 */ /* 0x080fe2000001081c */
[-C--:B------:R-:W-:Y:S01]  /*27790*/  FFMA.FTZ R154, R63, R51.reuse, -R50 ;  /* 0x000000333f9a7223 */ /* 0x080fe20000010832 */
[----:B------:R-:W-:-:S04]  /*277a0*/  FFMA.FTZ R162, R24, R51, -R28 ;  /* 0x0000003318a27223 */ /* 0x000fc8000001081c */
[----:B------:R-:W-:Y:S01]  /*277b0*/  MUFU.EX2 R33, R14 ;  /* 0x0000000e00217308 */ /* 0x000fe20000000800 */
[-C--:B------:R-:W-:Y:S01]  /*277c0*/  FFMA.FTZ R187, R187, R51.reuse, -R50 ;  /* 0x00000033bbbb7223 */ /* 0x080fe20000010832 */
[----:B------:R-:W-:-:S06]  /*277d0*/  FFMA.FTZ R155, R26, R51, -R28 ;  /* 0x000000331a9b7223 */ /* 0x000fcc000001081c */
[----:B------:R-:W-:Y:S08]  /*277e0*/  MUFU.EX2 R189, R189 ;  /* 0x000000bd00bd7308 */ /* 0x000ff00000000800 */
[----:B------:R-:W0:Y:S01]  /*277f0*/  MUFU.EX2 R186, R186 ;  /* 0x000000ba00ba7308 */ /* 0x000e220000000800 */
[-CC-:B------:R-:W-:Y:S01]  /*27800*/  FFMA.FTZ R182, R18, R51.reuse, -R50.reuse ;  /* 0x0000003312b67223 */ /* 0x180fe20000010832 */
[----:B------:R-:W-:-:S06]  /*27810*/  FFMA.FTZ R12, R73, R51, -R50 ;  /* 0x00000033490c7223 */ /* 0x000fcc0000010832 */
[----:B------:R-:W-:Y:S01]  /*27820*/  MUFU.EX2 R152, R152 ;  /* 0x0000009800987308 */ /* 0x000fe20000000800 */
[----:B------:R-:W-:-:S07]  /*27830*/  FFMA.FTZ R18, R30, R51, -R28 ;  /* 0x000000331e127223 */ /* 0x000fce000001081c */
[----:B------:R-:W1:Y:S01]  /*27840*/  MUFU.EX2 R153, R153 ;  /* 0x0000009900997308 */ /* 0x000e620000000800 */
[----:B------:R-:W-:Y:S01]  /*27850*/  FFMA.FTZ R179, R15, R51, -R50 ;  /* 0x000000330fb37223 */ /* 0x000fe20000010832 */
[----:B----4-:R-:W-:-:S06]  /*27860*/  FMUL.FTZ R48, R35, R48 ;  /* 0x0000003023307220 */ /* 0x010fcc0000410000 */
[----:B------:R-:W-:Y:S01]  /*27870*/  MUFU.EX2 R154, R154 ;  /* 0x0000009a009a7308 */ /* 0x000fe20000000800 */
[-C--:B------:R-:W-:Y:S01]  /*27880*/  FFMA.FTZ R11, R71, R51.reuse, -R50 ;  /* 0x00000033470b7223 */ /* 0x080fe20000010832 */
[----:B------:R-:W-:-:S06]  /*27890*/  FFMA.FTZ R15, R31, R51, -R28 ;  /* 0x000000331f0f7223 */ /* 0x000fcc000001081c */
[----:B------:R-:W2:Y:S01]  /*278a0*/  MUFU.EX2 R162, R162 ;  /* 0x000000a200a27308 */ /* 0x000ea20000000800 */
[----:B------:R-:W-:Y:S01]  /*278b0*/  FFMA.FTZ R183, R7, R51, -R50 ;  /* 0x0000003307b77223 */ /* 0x000fe20000010832 */
[----:B0-----:R-:W-:Y:S01]  /*278c0*/  FFMA.FTZ R52, R33, R52, R186 ;  /* 0x0000003421347223 */ /* 0x001fe200000100ba */
[----:B------:R-:W-:-:S05]  /*278d0*/  FADD.FTZ R7, R48, R189 ;  /* 0x000000bd30077221 */ /* 0x000fca0000010000 */
[----:B------:R-:W-:Y:S01]  /*278e0*/  MUFU.EX2 R187, R187 ;  /* 0x000000bb00bb7308 */ /* 0x000fe20000000800 */
[-C--:B------:R-:W-:Y:S01]  /*278f0*/  FFMA.FTZ R14, R75, R51.reuse, -R50 ;  /* 0x000000334b0e7223 */ /* 0x080fe20000010832 */
[----:B------:R-:W-:-:S06]  /*27900*/  FFMA.FTZ R0, R32, R51, -R28 ;  /* 0x0000003320007223 */ /* 0x000fcc000001081c */
[----:B------:R-:W0:Y:S01]  /*27910*/  MUFU.EX2 R155, R155 ;  /* 0x0000009b009b7308 */ /* 0x000e220000000800 */
[----:B------:R-:W-:Y:S01]  /*27920*/  FFMA.FTZ R177, R20, R51, -R50 ;  /* 0x0000003314b17223 */ /* 0x000fe20000010832 */
[----:B-1----:R-:W-:Y:S01]  /*27930*/  FADD.FTZ R3, R153, R52 ;  /* 0x0000003499037221 */ /* 0x002fe20000010000 */
[----:B------:R-:W-:-:S05]  /*27940*/  FADD.FTZ R7, R152, R7 ;  /* 0x0000000798077221 */ /* 0x000fca0000010000 */
[----:B------:R-:W-:Y:S01]  /*27950*/  MUFU.EX2 R12, R12 ;  /* 0x0000000c000c7308 */ /* 0x000fe20000000800 */
[-C--:B------:R-:W-:Y:S01]  /*27960*/  FFMA.FTZ R13, R81, R51.reuse, -R50 ;  /* 0x00000033510d7223 */ /* 0x080fe20000010832 */
[----:B------:R-:W-:-:S06]  /*27970*/  FFMA.FTZ R20, R38, R51, -R28 ;  /* 0x0000003326147223 */ /* 0x000fcc000001081c */
[----:B------:R-:W1:Y:S01]  /*27980*/  MUFU.EX2 R18, R18 ;  /* 0x0000001200127308 */ /* 0x000e620000000800 */
[----:B------:R-:W-:Y:S01]  /*27990*/  FFMA.FTZ R184, R8, R51, -R50 ;  /* 0x0000003308b87223 */ /* 0x000fe20000010832 */
[----:B--2---:R-:W-:Y:S01]  /*279a0*/  FADD.FTZ R8, R162, R3 ;  /* 0x00000003a2087221 */ /* 0x004fe20000010000 */
[----:B------:R-:W-:-:S05]  /*279b0*/  FADD.FTZ R2, R154, R7 ;  /* 0x000000079a027221 */ /* 0x000fca0000010000 */
[----:B------:R-:W-:Y:S01]  /*279c0*/  MUFU.EX2 R11, R11 ;  /* 0x0000000b000b7308 */ /* 0x000fe20000000800 */
[-C--:B------:R-:W-:Y:S01]  /*279d0*/  FFMA.FTZ R161, R77, R51.reuse, -R50 ;  /* 0x000000334da17223 */ /* 0x080fe20000010832 */
[----:B------:R-:W-:-:S06]  /*279e0*/  FFMA.FTZ R163, R34, R51, -R28 ;  /* 0x0000003322a37223 */ /* 0x000fcc000001081c */
[----:B------:R-:W2:Y:S01]  /*279f0*/  MUFU.EX2 R15, R15 ;  /* 0x0000000f000f7308 */ /* 0x000ea20000000800 */
[----:B0-----:R-:W-:Y:S01]  /*27a00*/  FADD.FTZ R7, R155, R8 ;  /* 0x000000089b077221 */ /* 0x001fe20000010000 */
[----:B------:R-:W-:-:S06]  /*27a10*/  FADD.FTZ R3, R187, R2 ;  /* 0x00000002bb037221 */ /* 0x000fcc0000010000 */
[----:B------:R-:W-:Y:S01]  /*27a20*/  MUFU.EX2 R14, R14 ;  /* 0x0000000e000e7308 */ /* 0x000fe20000000800 */
[----:B------:R-:W-:-:S07]  /*27a30*/  FFMA.FTZ R160, R83, R51, -R50 ;  /* 0x0000003353a07223 */ /* 0x000fce0000010832 */
        /* <DEDUP_REMOVED lines=8> */
[----:B--2---:R-:W-:Y:S01]  /*27ac0*/  FADD.FTZ R7, R15, R6 ;  /* 0x000000060f077221 */ /* 0x004fe20000010000 */
[----:B------:R-:W-:-:S06]  /*27ad0*/  FADD.FTZ R3, R11, R2 ;  /* 0x000000020b037221 */ /* 0x000fcc0000010000 */
[----:B------:R-:W-:Y:S01]  /*27ae0*/  MUFU.EX2 R161, R161 ;  /* 0x000000a100a17308 */ /* 0x000fe20000000800 */
[-C--:B------:R-:W-:Y:S01]  /*27af0*/  FFMA.FTZ R158, R85, R51.reuse, -R50 ;  /* 0x00000033559e7223 */ /* 0x080fe20000010832 */
[----:B------:R-:W-:-:S06]  /*27b00*/  FFMA.FTZ R164, R37, R51, -R28 ;  /* 0x0000003325a47223 */ /* 0x000fcc000001081c */
[----:B------:R-:W2:Y:S01]  /*27b10*/  MUFU.EX2 R163, R163 ;  /* 0x000000a300a37308 */ /* 0x000ea20000000800 */
[----:B0-----:R-:W-:Y:S01]  /*27b20*/  FADD.FTZ R7, R0, R7 ;  /* 0x0000000700077221 */ /* 0x001fe20000010000 */
[----:B------:R-:W-:-:S06]  /*27b30*/  FADD.FTZ R2, R14, R3 ;  /* 0x000000030e027221 */ /* 0x000fcc0000010000 */
[----:B------:R-:W-:Y:S01]  /*27b40*/  MUFU.EX2 R160, R160 ;  /* 0x000000a000a07308 */ /* 0x000fe20000000800 */
[-C--:B------:R-:W-:Y:S01]  /*27b50*/  FFMA.FTZ R167, R167, R51.reuse, -R50 ;  /* 0x00000033a7a77223 */ /* 0x080fe20000010832 */
[----:B------:R-:W-:-:S06]  /*27b60*/  FFMA.FTZ R171, R40, R51, -R28 ;  /* 0x0000003328ab7223 */ /* 0x000fcc000001081c */
[----:B------:R-:W0:Y:S01]  /*27b70*/  MUFU.EX2 R157, R157 ;  /* 0x0000009d009d7308 */ /* 0x000e220000000800 */
[----:B-1----:R-:W-:Y:S01]  /*27b80*/  FADD.FTZ R6, R20, R7 ;  /* 0x0000000714067221 */ /* 0x002fe20000010000 */
[----:B------:R-:W-:-:S06]  /*27b90*/  FADD.FTZ R2, R13, R2 ;  /* 0x000000020d027221 */ /* 0x000fcc0000010000 */
        /* <DEDUP_REMOVED lines=15> */
[----:B-1----:R-:W-:Y:S01]  /*27c90*/  FADD.FTZ R7, R165, R6 ;  /* 0x00000006a5077221 */ /* 0x002fe20000010000 */
[----:B------:R-:W-:-:S06]  /*27ca0*/  FADD.FTZ R3, R159, R2 ;  /* 0x000000029f037221 */ /* 0x000fcc0000010000 */
[----:B------:R-:W-:Y:S01]  /*27cb0*/  MUFU.EX2 R166, R166 ;  /* 0x000000a600a67308 */ /* 0x000fe20000000800 */
[----:B------:R-:W-:-:S07]  /*27cc0*/  FFMA.FTZ R175, R25, R51, -R50 ;  /* 0x0000003319af7223 */ /* 0x000fce0000010832 */
        /* <DEDUP_REMOVED lines=21> */
[----:B------:R-:W-:-:S07]  /*27e20*/  FFMA.FTZ R22, R43, R51, -R28 ;  /* 0x000000332b167223 */ /* 0x000fce000001081c */
        /* <DEDUP_REMOVED lines=18> */
[----:B------:R-:W-:Y:S08]  /*27f50*/  MUFU.EX2 R179, R179 ;  /* 0x000000b300b37308 */ /* 0x000ff00000000800 */
[----:B------:R-:W0:Y:S01]  /*27f60*/  MUFU.EX2 R21, R21 ;  /* 0x0000001500157308 */ /* 0x000e220000000800 */
[----:B-1----:R-:W-:Y:S01]  /*27f70*/  FADD.FTZ R7, R9, R6 ;  /* 0x0000000609077221 */ /* 0x002fe20000010000 */
[----:B------:R-:W-:-:S06]  /*27f80*/  FADD.FTZ R3, R177, R2 ;  /* 0x00000002b1037221 */ /* 0x000fcc0000010000 */
[----:B------:R-:W-:Y:S08]  /*27f90*/  MUFU.EX2 R184, R184 ;  /* 0x000000b800b87308 */ /* 0x000ff00000000800 */
[----:B------:R-:W1:Y:S01]  /*27fa0*/  MUFU.EX2 R156, R156 ;  /* 0x0000009c009c7308 */ /* 0x000e620000000800 */
[----:B--2---:R-:W-:Y:S01]  /*27fb0*/  FADD.FTZ R6, R22, R7 ;  /* 0x0000000716067221 */ /* 0x004fe20000010000 */
[----:B------:R-:W-:-:S06]  /*27fc0*/  FADD.FTZ R2, R182, R3 ;  /* 0x00000003b6027221 */ /* 0x000fcc0000010000 */
[----:B------:R-:W2:Y:S08]  /*27fd0*/  MUFU.EX2 R183, R183 ;  /* 0x000000b700b77308 */ /* 0x000eb00000000800 */
[----:B------:R-:W3:Y:S01]  /*27fe0*/  MUFU.EX2 R23, R23 ;  /* 0x0000001700177308 */ /* 0x000ee20000000800 */
[----:B0-----:R-:W-:Y:S01]  /*27ff0*/  FADD.FTZ R7, R21, R6 ;  /* 0x0000000615077221 */ /* 0x001fe20000010000 */
[----:B------:R-:W-:-:S03]  /*28000*/  FADD.FTZ R3, R179, R2 ;  /* 0x00000002b3037221 */ /* 0x000fc60000010000 */
[----:B-1----:R-:W-:Y:S01]  /*28010*/  FADD.FTZ R6, R156, R7 ;  /* 0x000000079c067221 */ /* 0x002fe20000010000 */
[----:B------:R-:W-:-:S04]  /*28020*/  FADD.FTZ R2, R184, R3 ;  /* 0x00000003b8027221 */ /* 0x000fc80000010000 */
[----:B--2---:R-:W-:Y:S01]  /*28030*/  FADD.FTZ R36, R183, R2 ;  /* 0x00000002b7247221 */ /* 0x004fe20000010000 */
[----:B------:R-:W-:Y:S01]  /*28040*/  ST.E desc[UR36][R16.64+0x220], R48 ;  /* 0x0002203010007985 */ /* 0x000fe2000c101924 */
[----:B---3--:R-:W-:-:S05]  /*28050*/  FADD.FTZ R37, R23, R6 ;  /* 0x0000000617257221 */ /* 0x008fca0000010000 */
[----:B------:R0:W-:Y:S04]  /*28060*/  ST.E.64 desc[UR36][R16.64+0x220], R36 ;  /* 0x0002202410007985 */ /* 0x0001e8000c101b24 */
[----:B------:R-:W2:Y:S04]  /*28070*/  LDL.64 R2, [R1+0x1d8] ;  /* 0x0001d80001027983 */ /* 0x000ea80000100a00 */
        /* <DEDUP_REMOVED lines=128> */
[----:B--2---:R-:W-:Y:S01]  /*28880*/  FMUL.FTZ R121, R33, R31 ;  /* 0x0000001f21797220 */ /* 0x004fe20000410000 */
[C---:B---3--:R-:W-:Y:S01]  /*28890*/  FMUL.FTZ R31, R35.reuse, R6 ;  /* 0x00000006231f7220 */ /* 0x048fe20000410000 */
[C---:B----4-:R-:W-:Y:S01]  /*288a0*/  FMUL.FTZ R7, R35.reuse, R7 ;  /* 0x0000000723077220 */ /* 0x050fe20000410000 */
[C---:B------:R-:W-:Y:S01]  /*288b0*/  FMUL.FTZ R25, R35.reuse, R25 ;  /* 0x0000001923197220 */ /* 0x040fe20000410000 */
[C---:B------:R-:W-:Y:S01]  /*288c0*/  FMUL.FTZ R27, R35.reuse, R27 ;  /* 0x0000001b231b7220 */ /* 0x040fe20000410000 */
[C---:B------:R-:W-:Y:S01]  /*288d0*/  FMUL.FTZ R29, R35.reuse, R29 ;  /* 0x0000001d231d7220 */ /* 0x040fe20000410000 */
[----:B------:R0:W-:Y:S01]  /*288e0*/  ST.E desc[UR36][R2.64], R31 ;  /* 0x0000001f02007985 */ /* 0x0001e2000c101924 */
[C---:B------:R-:W-:Y:S01]  /*288f0*/  FMUL.FTZ R39, R35.reuse, R39 ;  /* 0x0000002723277220 */ /* 0x040fe20000410000 */
[C---:B------:R-:W-:Y:S01]  /*28900*/  FMUL.FTZ R41, R35.reuse, R41 ;  /* 0x0000002923297220 */ /* 0x040fe20000410000 */
[C---:B------:R-:W-:Y:S01]  /*28910*/  FMUL.FTZ R45, R35.reuse, R45 ;  /* 0x0000002d232d7220 */ /* 0x040fe20000410000 */
[----:B------:R1:W-:Y:S01]  /*28920*/  ST.E desc[UR36][R2.64+0x4], R7 ;  /* 0x0000040702007985 */ /* 0x0003e2000c101924 */
[C---:B------:R-:W-:Y:S01]  /*28930*/  FMUL.FTZ R43, R35.reuse, R43 ;  /* 0x0000002b232b7220 */ /* 0x040fe20000410000 */
[C---:B------:R-:W-:Y:S01]  /*28940*/  FMUL.FTZ R37, R35.reuse, R37 ;  /* 0x0000002523257220 */ /* 0x040fe20000410000 */
[C---:B0-----:R-:W-:Y:S01]  /*28950*/  FMUL.FTZ R31, R35.reuse, R28 ;  /* 0x0000001c231f7220 */ /* 0x041fe20000410000 */
[----:B------:R0:W-:Y:S01]  /*28960*/  ST.E desc[UR36][R2.64+0x14], R25 ;  /* 0x0000141902007985 */ /* 0x0001e2000c101924 */
[----:B-1----:R-:W-:-:S03]  /*28970*/  FMUL.FTZ R7, R35, R218 ;  /* 0x000000da23077220 */ /* 0x002fc60000410000 */
[----:B------:R1:W-:Y:S04]  /*28980*/  ST.E desc[UR36][R2.64+0x24], R27 ;  /* 0x0000241b02007985 */ /* 0x0003e8000c101924 */
[----:B------:R2:W-:Y:S04]  /*28990*/  ST.E desc[UR36][R2.64+0x30], R31 ;  /* 0x0000301f02007985 */ /* 0x0005e8000c101924 */
[----:B------:R3:W-:Y:S01]  /*289a0*/  ST.E desc[UR36][R2.64+0x34], R29 ;  /* 0x0000341d02007985 */ /* 0x0007e2000c101924 */
[----:B0-----:R-:W-:-:S03]  /*289b0*/  FMUL.FTZ R25, R35, R224 ;  /* 0x000000e023197220 */ /* 0x001fc60000410000 */
[----:B------:R0:W-:Y:S01]  /*289c0*/  ST.E desc[UR36][R2.64+0x150], R39 ;  /* 0x0001502702007985 */ /* 0x0001e2000c101924 */
[----:B-1----:R-:W-:-:S03]  /*289d0*/  FMUL.FTZ R27, R35, R222 ;  /* 0x000000de231b7220 */ /* 0x002fc60000410000 */
[----:B------:R1:W-:Y:S01]  /*289e0*/  ST.E desc[UR36][R2.64+0x164], R41 ;  /* 0x0001642902007985 */ /* 0x0003e2000c101924 */
[C---:B--2---:R-:W-:Y:S01]  /*289f0*/  FMUL.FTZ R31, R35.reuse, R216 ;  /* 0x000000d8231f7220 */ /* 0x044fe20000410000 */
[C---:B---3--:R-:W-:Y:S01]  /*28a00*/  FMUL.FTZ R29, R35.reuse, R220 ;  /* 0x000000dc231d7220 */ /* 0x048fe20000410000 */
[C---:B0-----:R-:W-:Y:S01]  /*28a10*/  FMUL.FTZ R39, R35.reuse, R208 ;  /* 0x000000d023277220 */ /* 0x041fe20000410000 */
[C---:B-1----:R-:W-:Y:S01]  /*28a20*/  FMUL.FTZ R41, R35.reuse, R214 ;  /* 0x000000d623297220 */ /* 0x042fe20000410000 */
[----:B------:R-:W-:Y:S01]  /*28a30*/  ST.E desc[UR36][R2.64+0x154], R45 ;  /* 0x0001542d02007985 */ /* 0x000fe2000c101924 */
[C---:B------:R-:W-:Y:S01]  /*28a40*/  FMUL.FTZ R119, R35.reuse, R30 ;  /* 0x0000001e23777220 */ /* 0x040fe20000410000 */
[C---:B------:R-:W-:Y:S01]  /*28a50*/  FMUL.FTZ R59, R35.reuse, R24 ;  /* 0x00000018233b7220 */ /* 0x040fe20000410000 */
[C---:B------:R-:W-:Y:S01]  /*28a60*/  FMUL.FTZ R61, R35.reuse, R26 ;  /* 0x0000001a233d7220 */ /* 0x040fe20000410000 */
[----:B------:R0:W-:Y:S01]  /*28a70*/  ST.E desc[UR36][R2.64+0x160], R43 ;  /* 0x0001602b02007985 */ /* 0x0001e2000c101924 */
[C---:B------:R-:W-:Y:S01]  /*28a80*/  FMUL.FTZ R63, R35.reuse, R63 ;  /* 0x0000003f233f7220 */ /* 0x040fe20000410000 */
[C---:B------:R-:W-:Y:S01]  /*28a90*/  FMUL.FTZ R65, R35.reuse, R65 ;  /* 0x0000004123417220 */ /* 0x040fe20000410000 */
[C---:B------:R-:W-:Y:S01]  /*28aa0*/  FMUL.FTZ R67, R35.reuse, R67 ;  /* 0x0000004323437220 */ /* 0x040fe20000410000 */
        /* <DEDUP_REMOVED lines=39> */
[----:B------:R0:W-:Y:S01]  /*28d20*/  ST.E desc[UR36][R2.64+0x1a0], R39 ;  /* 0x0001a02702007985 */ /* 0x0001e2000c101924 */
[C---:B-1----:R-:W-:Y:S01]  /*28d30*/  FMUL.FTZ R7, R35.reuse, R206 ;  /* 0x000000ce23077220 */ /* 0x042fe20000410000 */
[C---:B--2---:R-:W-:Y:S01]  /*28d40*/  FMUL.FTZ R25, R35.reuse, R198 ;  /* 0x000000c623197220 */ /* 0x044fe20000410000 */
[C---:B---3--:R-:W-:Y:S01]  /*28d50*/  FMUL.FTZ R27, R35.reuse, R204 ;  /* 0x000000cc231b7220 */ /* 0x048fe20000410000 */
[----:B------:R1:W-:Y:S01]  /*28d60*/  ST.E desc[UR36][R2.64+0x1a4], R41 ;  /* 0x0001a42902007985 */ /* 0x0003e2000c101924 */
[C---:B----4-:R-:W-:Y:S01]  /*28d70*/  FMUL.FTZ R29, R35.reuse, R202 ;  /* 0x000000ca231d7220 */ /* 0x050fe20000410000 */
[C---:B------:R-:W-:Y:S01]  /*28d80*/  FMUL.FTZ R37, R35.reuse, R200 ;  /* 0x000000c823257220 */ /* 0x040fe20000410000 */
[C---:B------:R-:W-:Y:S01]  /*28d90*/  FMUL.FTZ R31, R35.reuse, R196 ;  /* 0x000000c4231f7220 */ /* 0x040fe20000410000 */
[----:B------:R-:W-:Y:S01]  /*28da0*/  FMUL.FTZ R35, R35, R188 ;  /* 0x000000bc23237220 */ /* 0x000fe20000410000 */
[C---:B0-----:R-:W-:Y:S01]  /*28db0*/  FMUL.FTZ R39, R33.reuse, R194 ;  /* 0x000000c221277220 */ /* 0x041fe20000410000 */
[C---:B-1----:R-:W-:Y:S01]  /*28dc0*/  FMUL.FTZ R41, R33.reuse, R192 ;  /* 0x000000c021297220 */ /* 0x042fe20000410000 */
[----:B------:R0:W-:Y:S04]  /*28dd0*/  ST.E desc[UR36][R2.64+0x1b0], R43 ;  /* 0x0001b02b02007985 */ /* 0x0001e8000c101924 */
[----:B------:R1:W-:Y:S04]  /*28de0*/  ST.E desc[UR36][R2.64+0x1c0], R7 ;  /* 0x0001c00702007985 */ /* 0x0003e8000c101924 */
[----:B------:R2:W-:Y:S04]  /*28df0*/  ST.E desc[UR36][R2.64+0x1c4], R25 ;  /* 0x0001c41902007985 */ /* 0x0005e8000c101924 */
[----:B------:R3:W-:Y:S01]  /*28e00*/  ST.E desc[UR36][R2.64+0x1d0], R27 ;  /* 0x0001d01b02007985 */ /* 0x0007e2000c101924 */
[----:B0-----:R-:W-:-:S03]  /*28e10*/  FMUL.FTZ R43, R33, R190 ;  /* 0x000000be212b7220 */ /* 0x001fc60000410000 */
[----:B------:R0:W-:Y:S01]  /*28e20*/  ST.E desc[UR36][R2.64+0x1d4], R29 ;  /* 0x0001d41d02007985 */ /* 0x0001e2000c101924 */
[----:B-1----:R-:W-:-:S03]  /*28e30*/  FMUL.FTZ R7, R33, R150 ;  /* 0x0000009621077220 */ /* 0x002fc60000410000 */
        /* <DEDUP_REMOVED lines=113> */
[----:B------:R-:W-:Y:S01]  /*29550*/  FMUL.FTZ R33, R33, R34 ;  /* 0x0000002221217220 */ /* 0x000fe20000410000 */
        /* <DEDUP_REMOVED lines=49> */
[----:B------:R4:W-:Y:S01]  /*29870*/  ST.E desc[UR36][R2.64+0x1f8], R33 ;  /* 0x0001f82102007985 */ /* 0x0009e2000c101924 */
[----:B------:R2:W-:Y:S06]  /*29880*/  BAR.SYNC.DEFER_BLOCKING R229, 0x100 ;  /* 0x000400e50000751d */ /* 0x0005ec0000010000 */
[----:B0-----:R-:W4:Y:S04]  /*29890*/  LD.E R25, desc[UR36][R2.64] ;  /* 0x0000002402197980 */ /* 0x001f28000c101900 */
[----:B-1----:R-:W4:Y:S04]  /*298a0*/  LD.E R27, desc[UR36][R2.64+0x4] ;  /* 0x00000424021b7980 */ /* 0x002f28000c101900 */
[----:B--2---:R-:W2:Y:S04]  /*298b0*/  LD.E R29, desc[UR36][R2.64+0x8] ;  /* 0x00000824021d7980 */ /* 0x004ea8000c101900 */
[----:B---3--:R-:W3:Y:S04]  /*298c0*/  LD.E R37, desc[UR36][R2.64+0xc] ;  /* 0x00000c2402257980 */ /* 0x008ee8000c101900 */
[----:B------:R-:W3:Y:S04]  /*298d0*/  LD.E R43, desc[UR36][R2.64+0x10] ;  /* 0x00001024022b7980 */ /* 0x000ee8000c101900 */
[----:B----4-:R-:W4:Y:S04]  /*298e0*/  LD.E R31, desc[UR36][R2.64+0x14] ;  /* 0x00001424021f7980 */ /* 0x010f28000c101900 */
        /* <DEDUP_REMOVED lines=123> */
[----:B------:R-:W4:Y:S04]  /*2a0a0*/  LD.E.64 R6, desc[UR36][R16.64+0x88] ;  /* 0x0000882410067980 */ /* 0x000f28000c101b00 */
[----:B------:R0:W-:Y:S04]  /*2a0b0*/  ST.E desc[UR36][R2.64], R25 ;  /* 0x0000001902007985 */ /* 0x0001e8000c101924 */
[----:B------:R-:W-:Y:S04]  /*2a0c0*/  ST.E desc[UR36][R2.64+0x4], R27 ;  /* 0x0000041b02007985 */ /* 0x000fe8000c101924 */
[----:B--2---:R-:W-:Y:S04]  /*2a0d0*/  ST.E desc[UR36][R2.64+0x8], R29 ;  /* 0x0000081d02007985 */ /* 0x004fe8000c101924 */
[----:B---3--:R-:W-:Y:S04]  /*2a0e0*/  ST.E desc[UR36][R2.64+0xc], R37 ;  /* 0x00000c2502007985 */ /* 0x008fe8000c101924 */
[----:B------:R-:W-:Y:S04]  /*2a0f0*/  ST.E desc[UR36][R2.64+0x10], R43 ;  /* 0x0000102b02007985 */ /* 0x000fe8000c101924 */
        /* <DEDUP_REMOVED lines=123> */
[----:B------:R-:W4:Y:S04]  /*2a8b0*/  LD.E R188, desc[UR36][R16.64+0x68] ;  /* 0x0000682410bc7980 */ /* 0x000f28000c101900 */
[----:B0-----:R-:W4:Y:S04]  /*2a8c0*/  LD.E R25, desc[UR36][R2.64+0x4] ;  /* 0x0000042402197980 */ /* 0x001f28000c101900 */
[----:B-1----:R-:W4:Y:S04]  /*2a8d0*/  LD.E R26, desc[UR36][R2.64+0x8] ;  /* 0x00000824021a7980 */ /* 0x002f28000c101900 */
[----:B------:R-:W4:Y:S04]  /*2a8e0*/  LD.E R27, desc[UR36][R2.64+0xc] ;  /* 0x00000c24021b7980 */ /* 0x000f28000c101900 */
[----:B--2---:R-:W2:Y:S04]  /*2a8f0*/  LD.E R28, desc[UR36][R2.64+0x10] ;  /* 0x00001024021c7980 */ /* 0x004ea8000c101900 */
[----:B------:R-:W2:Y:S04]  /*2a900*/  LD.E R29, desc[UR36][R2.64+0x14] ;  /* 0x00001424021d7980 */ /* 0x000ea8000c101900 */
[----:B---3--:R-:W2:Y:S04]  /*2a910*/  LD.E R30, desc[UR36][R2.64+0x18] ;  /* 0x00001824021e7980 */ /* 0x008ea8000c101900 */
[----:B------:R-:W2:Y:S04]  /*2a920*/  LD.E R31, desc[UR36][R2.64+0x1c] ;  /* 0x00001c24021f7980 */ /* 0x000ea8000c101900 */
[----:B----4-:R-:W2:Y:S04]  /*2a930*/  LD.E R32, desc[UR36][R2.64+0x20] ;  /* 0x0000202402207980 */ /* 0x010ea8000c101900 */
        /* <DEDUP_REMOVED lines=121> */
[----:B------:R-:W-:-:S02]  /*2b0d0*/  ISETP.NE.U32.AND P0, PT, R188, RZ, PT ;  /* 0x000000ffbc00720c */ /* 0x000fc40003f05070 */
[----:B------:R-:W-:Y:S02]  /*2b0e0*/  R2UR UR7, R7 ;  /* 0x00000000070772ca */ /* 0x000fe400000e0000 */
[----:B------:R-:W-:Y:S02]  /*2b0f0*/  R2UR UR6, R6 ;  /* 0x00000000060672ca */ /* 0x000fe400000e0000 */
[----:B------:R-:W-:Y:S02]  /*2b100*/  F2FP.F16.F32.PACK_AB R152, R152, R189 ;  /* 0x000000bd9898723e */ /* 0x000fe400000000ff */
[----:B------:R-:W-:Y:S02]  /*2b110*/  F2FP.F16.F32.PACK_AB R154, R187, R154 ;  /* 0x0000009abb9a723e */ /* 0x000fe400000000ff */
[----:B------:R-:W-:Y:S02]  /*2b120*/  F2FP.F16.F32.PACK_AB R153, R153, R186 ;  /* 0x000000ba9999723e */ /* 0x000fe400000000ff */
[----:B------:R-:W-:Y:S01]  /*2b130*/  F2FP.F16.F32.PACK_AB R155, R155, R162 ;  /* 0x000000a29b9b723e */ /* 0x000fe200000000ff */
[----:B------:R-:W-:-:S03]  /*2b140*/  VOTEU.ANY UP0, P0 ;  /* 0x00000000003f7886 */ /* 0x000fc60000000100 */
[----:B--2---:R-:W-:-:S06]  /*2b150*/  WARPGROUP.ARRIVE ;  /* 0x00000000000079c5 */ /* 0x004fcc0000000000 */
[----:B------:R-:W-:Y:S03]  /*2b160*/  HGMMA.64x256x16.F32 R24, R152, gdesc[UR4].tnspB, R24, UP0, gsb0 ;  /* 0x43e0000498187df0 */ /* 0x000fe6000b800818 */
[----:B------:R-:W-:Y:S02]  /*2b170*/  WARPGROUP.DEPBAR.LE gsb0, 0x0 ;  /* 0x00008000000079c5 */ /* 0x000fe40000010000 */
[----:B------:R0:W-:Y:S04]  /*2b180*/  ST.E desc[UR36][R2.64], R24 ;  /* 0x0000001802007985 */ /* 0x0001e8000c101924 */
        /* <DEDUP_REMOVED lines=127> */
[----:B------:R-:W-:Y:S04]  /*2b980*/  ST.E desc[UR36][R16.64+0x68], R185 ;  /* 0x000068b910007985 */ /* 0x000fe8000c101924 */
[----:B0-----:R-:W1:Y:S01]  /*2b990*/  LD.E R24, desc[UR36][R2.64] ;  /* 0x0000002402187980 */ /* 0x001e62000c101900 */
[----:B------:R-:W-:-:S02]  /*2b9a0*/  VIADD R154, R6, 0x80 ;  /* 0x00000080069a7836 */ /* 0x000fc40000000000 */
[----:B------:R-:W-:-:S03]  /*2b9b0*/  IMAD.MOV.U32 R155, RZ, RZ, R7 ;  /* 0x000000ffff9b7224 */ /* 0x000fc600078e0007 */
[----:B------:R-:W-:Y:S02]  /*2b9c0*/  R2UR UR6, R154 ;  /* 0x000000009a0672ca */ /* 0x000fe400000e0000 */
[----:B------:R-:W-:Y:S02]  /*2b9d0*/  R2UR UR7, R155 ;  /* 0x000000009b0772ca */ /* 0x000fe400000e0000 */
[----:B------:R-:W-:Y:S02]  /*2b9e0*/  F2FP.F16.F32.PACK_AB R152, R11, R12 ;  /* 0x0000000c0b98723e */ /* 0x000fe400000000ff */
[----:B------:R-:W-:Y:S02]  /*2b9f0*/  F2FP.F16.F32.PACK_AB R154, R13, R14 ;  /* 0x0000000e0d9a723e */ /* 0x000fe400000000ff */
[----:B------:R-:W-:Y:S02]  /*2ba00*/  F2FP.F16.F32.PACK_AB R153, R15, R18 ;  /* 0x000000120f99723e */ /* 0x000fe400000000ff */
[----:B------:R-:W-:-:S04]  /*2ba10*/  F2FP.F16.F32.PACK_AB R155, R20, R0 ;  /* 0x00000000149b723e */ /* 0x000fc800000000ff */
[----:B-1----:R-:W-:-:S06]  /*2ba20*/  WARPGROUP.ARRIVE ;  /* 0x00000000000079c5 */ /* 0x002fcc0000000000 */
[----:B------:R-:W-:Y:S03]  /*2ba30*/  HGMMA.64x256x16.F32 R24, R152, gdesc[UR4].tnspB, R24, gsb0 ;  /* 0x43e0000498187df0 */ /* 0x000fe60008000818 */
        /* <DEDUP_REMOVED lines=132> */
[----:B------:R-:W-:Y:S01]  /*2c280*/  IMAD.MOV.U32 R13, RZ, RZ, R7 ;  /* 0x000000ffff0d7224 */ /* 0x000fe200078e0007 */
[----:B------:R-:W-:Y:S02]  /*2c290*/  F2FP.F16.F32.PACK_AB R160, R160, R161 ;  /* 0x000000a1a0a0723e */ /* 0x000fe400000000ff */
[----:B------:R-:W-:Y:S02]  /*2c2a0*/  R2UR UR6, R12 ;  /* 0x000000000c0672ca */ /* 0x000fe400000e0000 */
[----:B------:R-:W-:Y:S02]  /*2c2b0*/  R2UR UR7, R13 ;  /* 0x000000000d0772ca */ /* 0x000fe400000e0000 */
        /* <DEDUP_REMOVED lines=418> */
[----:B------:R-:W-:Y:S01]  /*2dce0*/  VIADD R6, R6, 0x280 ;  /* 0x0000028006067836 */ /* 0x000fe20000000000 */
[----:B------:R-:W-:-:S04]  /*2dcf0*/  R2UR UR7, R7 ;  /* 0x00000000070772ca */ /* 0x000fc800000e0000 */
        /* <DEDUP_REMOVED lines=30> */
[----:B------:R-:W-:Y:S04]  /*2dee0*/  ST.E desc[UR36][R2.64+0x58], R46 ;  /* 0x0000582e02007985 */ /* 0x000fe8000c101924 */
        /* <DEDUP_REMOVED lines=105> */
[----:B------:R4:W-:Y:S04]  /*2e580*/  ST.E desc[UR36][R16.64+0x68], R185 ;  /* 0x000068b910007985 */ /* 0x0009e8000c101924 */
        /* <DEDUP_REMOVED lines=19> */
[----:B--2---:R-:W2:Y:S04]  /*2e6c0*/  LD.E R47, desc[UR36][R2.64+0x48] ;  /* 0x00004824022f7980 */ /* 0x004ea8000c101900 */
[----:B---3--:R-:W3:Y:S04]  /*2e6d0*/  LD.E R49, desc[UR36][R2.64+0x4c] ;  /* 0x00004c2402317980 */ /* 0x008ee8000c101900 */
        /* <DEDUP_REMOVED lines=127> */
[----:B---3--:R-:W-:Y:S04]  /*2eed0*/  ST.E desc[UR36][R2.64+0x4c], R49 ;  /* 0x00004c3102007985 */ /* 0x008fe8000c101924 */
        /* <DEDUP_REMOVED lines=107> */
[----:B0-----:R-:W1:Y:S04]  /*2f590*/  LDL.64 R6, [R1+0x198] ;  /* 0x0001980001067983 */ /* 0x001e680000100a00 */
[----:B------:R2:W5:Y:S04]  /*2f5a0*/  LD.E R0, desc[UR36][R4.64] ;  /* 0x0000002404007980 */ /* 0x000568000c101900 */
[----:B-1----:R-:W3:Y:S01]  /*2f5b0*/  LD.E R8, desc[UR36][R6.64] ;  /* 0x0000002406087980 */ /* 0x002ee2000c101900 */
[----:B------:R-:W-:Y:S01]  /*2f5c0*/  BSSY B0, `(.L_x_11363) ;  /* 0x0000005000007945 */ /* 0x000fe20003800000 */
[----:B---3--:R-:W-:-:S04]  /*2f5d0*/  LOP3.LUT R8, R8, 0x1, RZ, 0xfc, !PT ;  /* 0x0000000108087812 */ /* 0x008fc800078efcff */
[----:B------:R-:W-:-:S13]  /*2f5e0*/  ISETP.NE.AND P0, PT, R8, 0x3, PT ;  /* 0x000000030800780c */ /* 0x000fda0003f05270 */
[----:B--2---:R-:W-:Y:S05]  /*2f5f0*/  @!P0 BRA `(.L_x_11364) ;  /* 0x0000000000048947 */ /* 0x004fea0003800000 */
[----:B------:R-:W-:Y:S01]  /*2f600*/  BPT.TRAP 0x1 ;  /* 0x000000040000795c */ /* 0x000fe20000300000 */
.L_x_11364:
[----:B------:R-:W-:Y:S05]  /*2f610*/  BSYNC B0 ;  /* 0x0000000000007941 */ /* 0x000fea0003800000 */
.L_x_11363:
[----:B------:R-:W2:Y:S04]  /*2f620*/  LD.E.64 R2, desc[UR36][R6.64+0x20] ;  /* 0x0000202406027980 */ /* 0x000ea8000c101b00 */
[----:B------:R-:W3:Y:S01]  /*2f630*/  LD.E R8, desc[UR36][R6.64+0xc] ;  /* 0x00000c2406087980 */ /* 0x000ee2000c101900 */
[C---:B------:R-:W-:Y:S01]  /*2f640*/  ISETP.GT.AND P0, PT, R19.reuse, UR40, PT ;  /* 0x0000002813007c0c */ /* 0x040fe2000bf04270 */
[----:B------:R-:W-:Y:S01]  /*2f650*/  VIADD R19, R19, 0xffffffff ;  /* 0xffffffff13137836 */ /* 0x000fe20000000000 */
[----:B--2---:R-:W-:-:S05]  /*2f660*/  MOV R3, R2 ;  /* 0x0000000200037202 */ /* 0x004fca0000000f00 */
[----:B-----5:R-:W-:-:S05]  /*2f670*/  IMAD R3, R0, 0x8, R3 ;  /* 0x0000000800037824 */ /* 0x020fca00078e0203 */
[----:B---3--:R-:W-:-:S04]  /*2f680*/  PRMT R3, R8, 0x654, R3 ;  /* 0x0000065408037816 */ /* 0x008fc80000000003 */
[----:B------:R2:W-:Y:S01]  /*2f690*/  SYNCS.ARRIVE.TRANS64.RED.A1T0 RZ, [R3+URZ], RZ ;  /* 0x000000ff03ff79a7 */ /* 0x0005e2000810043f */
[----:B------:R-:W-:Y:S05]  /*2f6a0*/  @P0 BRA `(.L_x_11365) ;  /* 0xffffff4c00600947 */ /* 0x000fea000383ffff */
.L_x_11336:
[----:B------:R-:W-:Y:S05]  /*2f6b0*/  WARPSYNC.ALL ;  /* 0x0000000000007948 */ /* 0x000fea0003800000 */
[----:B------:R-:W3:Y:S04]  /*2f6c0*/  LDL R5, [R1+0x220] ;  /* 0x0002200001057983 */ /* 0x000ee80000100800 */
[----:B------:R-:W4:Y:S04]  /*2f6d0*/  LDL R6, [R1+0x224] ;  /* 0x0002240001067983 */ /* 0x000f280000100800 */
[----:B------:R-:W5:Y:S04]  /*2f6e0*/  LDL R68, [R1+0x1f8] ;  /* 0x0001f80001447983 */ /* 0x000f680000100800 */
        /* <DEDUP_REMOVED lines=62> */
[----:B---3--:R-:W0:Y:S02]  /*2fad0*/  SHFL.BFLY PT, R0, R5, 0x2, 0x1f ;  /* 0x0c401f0005007f89 */ /* 0x008e2400000e0000 */
[----:B0-----:R-:W-:-:S05]  /*2fae0*/  FADD.FTZ R0, R5, R0 ;  /* 0x0000000005007221 */ /* 0x001fca0000010000 */
[----:B-12---:R-:W0:Y:S02]  /*2faf0*/  SHFL.BFLY PT, R3, R0, 0x1, 0x1f ;  /* 0x0c201f0000037f89 */ /* 0x006e2400000e0000 */
[----:B0-----:R-:W-:Y:S01]  /*2fb00*/  FADD.FTZ R2, R0, R3 ;  /* 0x0000000300027221 */ /* 0x001fe20000010000 */
[----:B-----5:R-:W-:Y:S01]  /*2fb10*/  VIADD R68, R68, 0x1 ;  /* 0x0000000144447836 */ /* 0x020fe20000000000 */
[----:B------:R-:W2:Y:S04]  /*2fb20*/  LDL R0, [R1+0x204] ;  /* 0x0002040001007983 */ /* 0x000ea80000100800 */
[----:B------:R-:W-:Y:S04]  /*2fb30*/  STL [R1+0x220], R2 ;  /* 0x0002200201007387 */ /* 0x000fe80000100800 */
[----:B------:R-:W3:Y:S04]  /*2fb40*/  LDL R87, [R1+0x220] ;  /* 0x0002200001577983 */ /* 0x000ee80000100800 */
[----:B----4-:R-:W0:Y:S02]  /*2fb50*/  SHFL.BFLY PT, R3, R6, 0x2, 0x1f ;  /* 0x0c401f0006037f89 */ /* 0x010e2400000e0000 */
[----:B0-----:R-:W-:Y:S01]  /*2fb60*/  FADD.FTZ R3, R3, R6 ;  /* 0x0000000603037221 */ /* 0x001fe20000010000 */
[----:B------:R-:W-:Y:S01]  /*2fb70*/  ISETP.NE.AND P2, PT, R68, 0x2, PT ;  /* 0x000000024400780c */ /* 0x000fe20003f45270 */
[----:B------:R-:W4:Y:S04]  /*2fb80*/  LDL.64 R6, [R1+0x438] ;  /* 0x0004380001067983 */ /* 0x000f280000100a00 */
[----:B------:R-:W0:Y:S08]  /*2fb90*/  SHFL.BFLY PT, R4, R3, 0x1, 0x1f ;  /* 0x0c201f0003047f89 */ /* 0x000e3000000e0000 */
[----:B------:R-:W5:Y:S01]  /*2fba0*/  @!P2 LDL R66, [R1+0x1fc] ;  /* 0x0001fc000142a983 */ /* 0x000f620000100800 */
[----:B0-----:R-:W-:-:S03]  /*2fbb0*/  FADD.FTZ R78, R3, R4 ;  /* 0x00000004034e7221 */ /* 0x001fc60000010000 */
[----:B------:R-:W4:Y:S02]  /*2fbc0*/  LDL.64 R4, [R1+0x408] ;  /* 0x0004080001047983 */ /* 0x000f240000100a00 */
[----:B------:R-:W-:Y:S02]  /*2fbd0*/  FSETP.NE.FTZ.AND P1, PT, R78, RZ, PT ;  /* 0x000000ff4e00720b */ /* 0x000fe40003f35000 */
[----:B------:R-:W4:Y:S11]  /*2fbe0*/  LDL.64 R2, [R1+0x428] ;  /* 0x0004280001027983 */ /* 0x000f360000100a00 */
[----:B------:R-:W4:Y:S04]  /*2fbf0*/  @P1 LDL R83, [R1+0x230] ;  /* 0x0002300001531983 */ /* 0x000f280000100800 */
[----:B------:R-:W4:Y:S01]  /*2fc00*/  @P1 LDL R85, [R1+0x214] ;  /* 0x0002140001551983 */ /* 0x000f220000100800 */
[----:B------:R-:W-:-:S02]  /*2fc10*/  IMAD.MOV.U32 R80, RZ, RZ, -0x800000 ;  /* 0xff800000ff507424 */ /* 0x000fc400078e00ff */
[----:B------:R-:W-:Y:S01]  /*2fc20*/  IMAD.MOV.U32 R79, RZ, RZ, RZ ;  /* 0x000000ffff4f7224 */ /* 0x000fe200078e00ff */
[----:B------:R1:W-:Y:S08]  /*2fc30*/  BAR.ARV R228, 0x100 ;  /* 0x000400e40000751d */ /* 0x0003f00000002000 */
[----:B------:R-:W-:Y:S06]  /*2fc40*/  BAR.ARV 0x8, 0x180 ;  /* 0x0206000000007b1d */ /* 0x000fec0000002000 */
[----:B---3--:R-:W-:-:S13]  /*2fc50*/  FSETP.NE.FTZ.AND P0, PT, R87, RZ, PT ;  /* 0x000000ff5700720b */ /* 0x008fda0003f15000 */
[----:B------:R-:W3:Y:S04]  /*2fc60*/  @P0 LDL R69, [R1+0x230] ;  /* 0x0002300001450983 */ /* 0x000ee80000100800 */
[----:B------:R-:W4:Y:S01]  /*2fc70*/  @P0 LDL R82, [R1+0x210] ;  /* 0x0002100001520983 */ /* 0x000f220000100800 */
[----:B------:R-:W0:Y:S02]  /*2fc80*/  @P0 MUFU.LG2 R81, R87 ;  /* 0x0000005700510308 */ /* 0x000e240000000c00 */
[----:B0-----:R-:W-:-:S06]  /*2fc90*/  @P0 FMUL.FTZ R84, R81, 0.69314718246459960938 ;  /* 0x3f31721851540820 */ /* 0x001fcc0000410000 */
[----:B------:R-:W0:Y:S08]  /*2fca0*/  @P1 MUFU.LG2 R86, R78 ;  /* 0x0000004e00561308 */ /* 0x000e300000000c00 */
[----:B------:R-:W1:Y:S01]  /*2fcb0*/  @P0 MUFU.RCP R79, R87 ;  /* 0x00000057004f0308 */ /* 0x000e620000001000 */
[----:B-----5:R-:W-:Y:S01]  /*2fcc0*/  @!P2 LOP3.LUT R66, R66, 0x1, RZ, 0x3c, !PT ;  /* 0x000000014242a812 */ /* 0x020fe200078e3cff */
[----:B--2---:R-:W-:-:S02]  /*2fcd0*/  VIADD R0, R0, 0x1 ;  /* 0x0000000100007836 */ /* 0x004fc40000000000 */
[----:B0-----:R-:W-:Y:S01]  /*2fce0*/  @P1 FMUL.FTZ R81, R86, 0.69314718246459960938 ;  /* 0x3f31721856511820 */ /* 0x001fe20000410000 */
[----:B------:R-:W-:Y:S01]  /*2fcf0*/  STL [R1+0x224], R78 ;  /* 0x0002244e01007387 */ /* 0x000fe20000100800 */
        /* <DEDUP_REMOVED lines=98> */
[----:B------:R-:W-:Y:S04]  /*30320*/  STL [R1+0x204], R0 ;  /* 0x0002040001007387 */ /* 0x000fe80000100800 */
[----:B------:R-:W-:Y:S01]  /*30330*/  @!P2 STL [R1+0x1f8], RZ ;  /* 0x0001f8ff0100a387 */ /* 0x000fe20000100800 */
[----:B---3--:R-:W-:-:S04]  /*30340*/  @P0 FMUL.FTZ R69, R69, 0.69314718246459960938 ;  /* 0x3f31721845450820 */ /* 0x008fc80000410000 */
[----:B----4-:R-:W-:Y:S01]  /*30350*/  @P0 FFMA.FTZ R80, R69, R82, R84 ;  /* 0x0000005245500223 */ /* 0x010fe20000010054 */
[----:B------:R-:W-:-:S06]  /*30360*/  IMAD.MOV.U32 R69, RZ, RZ, RZ ;  /* 0x000000ffff457224 */ /* 0x000fcc00078e00ff */
[----:B------:R-:W0:Y:S01]  /*30370*/  @P1 MUFU.RCP R69, R78 ;  /* 0x0000004e00451308 */ /* 0x000e220000001000 */
[----:B------:R-:W-:Y:S01]  /*30380*/  @P1 FMUL.FTZ R84, R83, 0.69314718246459960938 ;  /* 0x3f31721853541820 */ /* 0x000fe20000410000 */
[----:B------:R-:W-:-:S03]  /*30390*/  IMAD.MOV.U32 R82, RZ, RZ, -0x800000 ;  /* 0xff800000ff527424 */ /* 0x000fc600078e00ff */
[----:B------:R-:W-:Y:S01]  /*303a0*/  @P1 FFMA.FTZ R82, R84, R85, R81 ;  /* 0x0000005554521223 */ /* 0x000fe20000010051 */
[----:B------:R-:W-:Y:S01]  /*303b0*/  STL [R1+0x220], R80 ;  /* 0x0002205001007387 */ /* 0x000fe20000100800 */
[-C--:B0-----:R-:W-:Y:S01]  /*303c0*/  FMUL.FTZ R13, R13, R69.reuse ;  /* 0x000000450d0d7220 */ /* 0x081fe20000410000 */
        /* <DEDUP_REMOVED lines=64> */
[----:B0-----:R-:W-:Y:S01]  /*307d0*/  VIADD R12, R67, 0x1 ;  /* 0x00000001430c7836 */ /* 0x001fe20000000000 */
        /* <DEDUP_REMOVED lines=32> */
[----:B------:R1:W-:Y:S01]  /*309e0*/  STL [R1+0x200], R12 ;  /* 0x0002000c01007387 */ /* 0x0003e20000100800 */
[----:B------:R-:W-:-:S13]  /*309f0*/  PLOP3.LUT P0, PT, PT, PT, PT, 0x8, 0x0 ;  /* 0x000000000000781c */ /* 0x000fda0003f0e170 */
.L_x_11270:
[----:B------:R-:W-:Y:S05]  /*30a00*/  @P0 BRA `(.L_x_11366) ;  /* 0x0000002400440947 */ /* 0x000fea0003800000 */
[----:B------:R-:W2:Y:S01]  /*30a10*/  S2R R0, SR_TID.X ;  /* 0x0000000000007919 */ /* 0x000ea20000002100 */
[----:B------:R-:W3:Y:S01]  /*30a20*/  S2UR UR5, SR_CgaCtaId ;  /* 0x00000000000579c3 */ /* 0x000ee20000008800 */
[----:B------:R-:W-:Y:S01]  /*30a30*/  UMOV UR4, 0x400 ;  /* 0x0000040000047882 */ /* 0x000fe20000000000 */
[----:B------:R-:W-:Y:S01]  /*30a40*/  ULDC UR6, c[0x0][0xb88] ;  /* 0x0002e20000067ab9 */ /* 0x000fe20000000800 */
[----:B01----:R-:W0:Y:S05]  /*30a50*/  S2R R6, SR_CTAID.X ;  /* 0x0000000000067919 */ /* 0x003e2a0000002500 */
[----:B------:R-:W1:Y:S08]  /*30a60*/  LDC R23, c[0x0][0xce8] ;  /* 0x00033a00ff177b82 */ /* 0x000e700000000800 */
[----:B------:R-:W-:Y:S01]  /*30a70*/  BAR.SYNC.DEFER_BLOCKING 0x1, 0x100 ;  /* 0x0044000000007b1d */ /* 0x000fe20000010000 */
[----:B------:R-:W-:-:S05]  /*30a80*/  USHF.R.S32.HI UR10, URZ, 0x1f, UR58 ;  /* 0x0000001f3f0a7899 */ /* 0x000fca000801143a */
[----:B------:R-:W-:Y:S01]  /*30a90*/  ULDC.64 UR8, c[0x0][0xcd0] ;  /* 0x0003340000087ab9 */ /* 0x000fe20000000a00 */
[----:B---3--:R-:W-:-:S04]  /*30aa0*/  ULEA UR4, UR5, UR4, 0x18 ;  /* 0x0000000405047291 */ /* 0x008fc8000f8ec03f */
[----:B------:R-:W-:Y:S01]  /*30ab0*/  UIADD3 UR4, UR4, 0x32420, URZ ;  /* 0x0003242004047890 */ /* 0x000fe2000fffe03f */
[----:B--2---:R-:W-:-:S03]  /*30ac0*/  VIADD R3, R0, 0xffffff80 ;  /* 0xffffff8000037836 */ /* 0x004fc60000000000 */
[----:B------:R-:W-:Y:S01]  /*30ad0*/  UPRMT UR4, URZ, 0x654, UR4 ;  /* 0x000006543f047896 */ /* 0x000fe20008000004 */
[----:B-1----:R-:W-:Y:S01]  /*30ae0*/  IMAD R18, R23, UR6, RZ ;  /* 0x0000000617127c24 */ /* 0x002fe2000f8e02ff */
        /* <DEDUP_REMOVED lines=21> */
[----:B0-----:R-:W-:-:S05]  /*30c40*/  IMAD R9, R6, 0x80, R5 ;  /* 0x0000008006097824 */ /* 0x001fca00078e0205 */
        /* <DEDUP_REMOVED lines=325> */
.L_x_11368:
[----:B------:R-:W-:Y:S05]  /*320a0*/  BSYNC B0 ;  /* 0x0000000000007941 */ /* 0x000fea0003800000 */
.L_x_11367:
        /* <DEDUP_REMOVED lines=223> */
.L_x_11370:
[----:B------:R-:W-:Y:S05]  /*32ea0*/  BSYNC B0 ;  /* 0x0000000000007941 */ /* 0x000fea0003800000 */
.L_x_11369:
[----:B------:R-:W-:Y:S05]  /*32eb0*/  @P1 BRA `(.L_x_11262) ;  /* 0x0000004c004c1947 */ /* 0x000fea0003800000 */
[----:B01----:R-:W2:Y:S01]  /*32ec0*/  LDL.64 R4, [R1+0x438] ;  /* 0x0004380001047983 */ /* 0x003ea20000100a00 */
[----:B------:R-:W-:-:S04]  /*32ed0*/  LEA.HI R19, R19, R19, RZ, 0x1 ;  /* 0x0000001313137211 */ /* 0x000fc800078f08ff */
[----:B------:R-:W-:-:S05]  /*32ee0*/  LOP3.LUT R3, R19, 0xfffffffe, RZ, 0xc0, !PT ;  /* 0xfffffffe13037812 */ /* 0x000fca00078ec0ff */
[----:B------:R-:W-:-:S05]  /*32ef0*/  IMAD.WIDE R2, R3, 0x4, R14 ;  /* 0x0000000403027825 */ /* 0x000fca00078e020e */
[----:B--2---:R0:W-:Y:S01]  /*32f00*/  ST.E.64 desc[UR36][R2.64], R4 ;  /* 0x0000000402007985 */ /* 0x0041e2000c101b24 */
[----:B------:R-:W-:Y:S05]  /*32f10*/  BRA `(.L_x_11262) ;  /* 0x0000004c00347947 */ /* 0x000fea0003800000 */
.L_x_11366:
[----:B------:R-:W2:Y:S02]  /*32f20*/  S2R R0, SR_TID.X ;  /* 0x0000000000007919 */ /* 0x000ea40000002100 */
[----:B--2---:R-:W-:-:S05]  /*32f30*/  VIADD R0, R0, 0xffffff80 ;  /* 0xffffff8000007836 */ /* 0x004fca0000000000 */
[----:B------:R-:W-:-:S13]  /*32f40*/  ISETP.GT.AND P0, PT, R0, 0x7f, PT ;  /* 0x0000007f0000780c */ /* 0x000fda0003f04270 */
[----:B------:R-:W-:Y:S05]  /*32f50*/  @P0 BRA `(.L_x_11262) ;  /* 0x0000004c00240947 */ /* 0x000fea0003800000 */
[----:B-1----:R-:W1:Y:S01]  /*32f60*/  S2R R3, SR_CTAID.X ;  /* 0x0000000000037919 */ /* 0x002e620000002500 */
[----:B0-----:R-:W0:Y:S01]  /*32f70*/  LDC R4, c[0x0][0xce8] ;  /* 0x00033a00ff047b82 */ /* 0x001e220000000800 */
[----:B------:R-:W-:Y:S02]  /*32f80*/  ULDC UR4, c[0x0][0xb88] ;  /* 0x0002e20000047ab9 */ /* 0x000fe40000000800 */
[----:B0-----:R-:W-:Y:S02]  /*32f90*/  IMAD R5, R4, UR4, RZ ;  /* 0x0000000404057c24 */ /* 0x001fe4000f8e02ff */
[----:B-1----:R-:W-:-:S05]  /*32fa0*/  IMAD R0, R3, 0x80, R0 ;  /* 0x0000008003007824 */ /* 0x002fca00078e0200 */
        /* <DEDUP_REMOVED lines=43> */
.L_x_11260:
        /* <DEDUP_REMOVED lines=18> */
.L_x_11371:
[----:B------:R-:W-:Y:S01]  /*33380*/  ULDC UR7, c[0x0][0xd50] ;  /* 0x0003540000077ab9 */ /* 0x000fe20000000800 */
[----:B------:R-:W-:Y:S01]  /*33390*/  UMOV UR39, UR6 ;  /* 0x0000000600277c82 */ /* 0x000fe20008000000 */
[----:B------:R-:W-:-:S11]  /*333a0*/  UISETP.NE.AND UP0, UPT, UR7, 0x1, UPT ;  /* 0x000000010700788c */ /* 0x000fd6000bf05270 */
[----:B------:R-:W-:Y:S01]  /*333b0*/  @UP0 ULDC UR4, c[0x0][0xd54] ;  /* 0x0003550000040ab9 */ /* 0x000fe20000000800 */
[----:B------:R-:W-:Y:S01]  /*333c0*/  @UP0 ULDC UR8, c[0x0][0xd58] ;  /* 0x0003560000080ab9 */ /* 0x000fe20000000800 */
[----:B------:R-:W-:-:S04]  /*333d0*/  UIMAD.WIDE.U32 UR4, UR6, UR4, URZ ;  /* 0x00000004060472a5 */ /* 0x000fc8000f8e003f */
[----:B------:R-:W-:-:S12]  /*333e0*/  @UP0 USHF.R.U32.HI UR39, URZ, UR8, UR5 ;  /* 0x000000083f270299 */ /* 0x000fd80008011605 */
.L_x_11372:
        /* <DEDUP_REMOVED lines=53> */
.L_x_11375:
[----:B------:R-:W-:-:S11]  /*33740*/  UISETP.NE.AND UP0, UPT, UR5, 0x1, UPT ;  /* 0x000000010500788c */ /* 0x000fd6000bf05270 */
[----:B------:R-:W-:Y:S02]  /*33750*/  @UP0 ULDC.64 UR12, c[0x0][0xae0] ;  /* 0x0002b800000c0ab9 */ /* 0x000fe40000000a00 */
[----:B------:R-:W-:-:S04]  /*33760*/  UIMAD.WIDE.U32 UR6, UR8, UR12, URZ ;  /* 0x0000000c080672a5 */ /* 0x000fc8000f8e003f */
[----:B------:R-:W-:-:S12]  /*33770*/  @UP0 USHF.R.U32.HI UR8, URZ, UR13, UR7 ;  /* 0x0000000d3f080299 */ /* 0x000fd80008011607 */
.L_x_11376:
[----:B------:R-:W-:-:S04]  /*33780*/  UIMAD UR8, UR8, UR5, UR5 ;  /* 0x00000005080872a4 */ /* 0x000fc8000f8e0205 */
[----:B------:R-:W-:-:S04]  /*33790*/  UISETP.LT.AND UP0, UPT, UR4, UR8, UPT ;  /* 0x000000080400728c */ /* 0x000fc8000bf01270 */
[----:B------:R-:W-:-:S12]  /*337a0*/  USEL UR4, UR4, UR8, UP0 ;  /* 0x0000000804047287 */ /* 0x000fd80008000000 */
.L_x_11374:
        /* <DEDUP_REMOVED lines=26> */
.L_x_11378:
[----:B------:R-:W-:-:S11]  /*33950*/  UISETP.NE.AND UP0, UPT, UR5, 0x1, UPT ;  /* 0x000000010500788c */ /* 0x000fd6000bf05270 */
[----:B------:R-:W-:Y:S02]  /*33960*/  @UP0 ULDC.64 UR10, c[0x0][0xae0] ;  /* 0x0002b800000a0ab9 */ /* 0x000fe40000000a00 */
[----:B------:R-:W-:-:S04]  /*33970*/  UIMAD.WIDE.U32 UR6, UR4, UR10, URZ ;  /* 0x0000000a040672a5 */ /* 0x000fc8000f8e003f */
[----:B------:R-:W-:-:S12]  /*33980*/  @UP0 USHF.R.U32.HI UR4, URZ, UR11, UR7 ;  /* 0x0000000b3f040299 */ /* 0x000fd80008011607 */
.L_x_11379:
[----:B------:R-:W-:-:S04]  /*33990*/  UIMAD UR4, UR4, UR5, URZ ;  /* 0x00000005040472a4 */ /* 0x000fc8000f8e023f */
[----:B------:R-:W-:-:S04]  /*339a0*/  UISETP.LT.AND UP0, UPT, UR8, UR4, UPT ;  /* 0x000000040800728c */ /* 0x000fc8000bf01270 */
[----:B------:R-:W-:-:S12]  /*339b0*/  USEL UR8, UR8, UR4, !UP0 ;  /* 0x0000000408087287 */ /* 0x000fd8000c000000 */
.L_x_11377:
        /* <DEDUP_REMOVED lines=44> */
.L_x_11380:
        /* <DEDUP_REMOVED lines=32> */
.L_x_11381:
        /* <DEDUP_REMOVED lines=20> */
.L_x_11383:
        /* <DEDUP_REMOVED lines=15> */
.L_x_11382:
[----:B------:R-:W0:Y:S01]  /*340b0*/  LDC.64 R2, c[0x0][0xaf0] ;  /* 0x0002bc00ff027b82 */ /* 0x000e220000000a00 */
[----:B------:R-:W-:-:S07]  /*340c0*/  IMAD.MOV.U32 R30, RZ, RZ, R19 ;  /* 0x000000ffff1e7224 */ /* 0x000fce00078e0013 */
[----:B------:R-:W1:Y:S01]  /*340d0*/  LDC R12, c[0x0][0x430] ;  /* 0x00010c00ff0c7b82 */ /* 0x000e620000000800 */
[C---:B------:R-:W-:Y:S01]  /*340e0*/  IMAD.SHL.U32 R0, R27.reuse, 0x10, RZ ;  /* 0x000000101b007824 */ /* 0x040fe200078e00ff */
[C---:B------:R-:W-:Y:S02]  /*340f0*/  LOP3.LUT R7, R27.reuse, 0x7f, RZ, 0xc0, !PT ;  /* 0x0000007f1b077812 */ /* 0x040fe400078ec0ff */
        /* <DEDUP_REMOVED lines=8> */
[----:B------:R-:W-:Y:S01]  /*34180*/  LOP3.LUT R4, R0, 0x70, RZ, 0xc0, !PT ;  /* 0x0000007000047812 */ /* 0x000fe200078ec0ff */
[----:B------:R-:W-:Y:S01]  /*34190*/  VIADD R0, R24, 0xffffffff ;  /* 0xffffffff18007836 */ /* 0x000fe20000000000 */
[----:B------:R-:W-:Y:S02]  /*341a0*/  SHF.R.U32.HI R5, RZ, 0x3, R7 ;  /* 0x00000003ff057819 */ /* 0x000fe40000011607 */
[----:B-1----:R-:W-:Y:S02]  /*341b0*/  ISETP.NE.AND P1, PT, R12, 0x1, PT ;  /* 0x000000010c00780c */ /* 0x002fe40003f25270 */
[----:B------:R-:W-:-:S05]  /*341c0*/  LOP3.LUT R32, R4, R5, RZ, 0xfc, !PT ;  /* 0x0000000504207212 */ /* 0x000fca00078efcff */
[----:B------:R-:W-:-:S04]  /*341d0*/  IMAD R4, R0, 0x60, R32 ;  /* 0x0000006000047824 */ /* 0x000fc800078e0220 */
[C---:B-----5:R-:W-:Y:S01]  /*341e0*/  IMAD.IADD R10, R4.reuse, 0x1, R25 ;  /* 0x00000001040a7824 */ /* 0x060fe200078e0219 */
[----:B------:R-:W-:Y:S01]  /*341f0*/  ISETP.GE.AND P0, PT, R4, UR41, PT ;  /* 0x0000002904007c0c */ /* 0x000fe2000bf06270 */
[----:B0-----:R-:W0:Y:S01]  /*34200*/  @P1 LDC R2, c[0x0][0x434] ;  /* 0x00010d00ff021b82 */ /* 0x001e220000000800 */
[----:B------:R-:W-:Y:S01]  /*34210*/  @P1 LOP3.LUT R16, R16, 0x4000, RZ, 0xfc, !PT ;  /* 0x0000400010101812 */ /* 0x000fe200078efcff */
[----:B------:R-:W-:Y:S01]  /*34220*/  IMAD.MOV.U32 R11, RZ, RZ, R10 ;  /* 0x000000ffff0b7224 */ /* 0x000fe200078e000a */
[----:B------:R-:W-:-:S05]  /*34230*/  ISETP.GT.U32.OR P0, PT, R32, 0x5f, P0 ;  /* 0x0000005f2000780c */ /* 0x000fca0000704470 */
[----:B------:R-:W1:Y:S08]  /*34240*/  @P1 LDC R3, c[0x0][0x438] ;  /* 0x00010e00ff031b82 */ /* 0x000e700000000800 */
[----:B------:R-:W3:Y:S08]  /*34250*/  @!P0 LDC.64 R8, c[0x0][0x428] ;  /* 0x00010a00ff088b82 */ /* 0x000ef00000000a00 */
[----:B------:R-:W4:Y:S01]  /*34260*/  @!P0 LDC.64 R4, c[0x0][0x418] ;  /* 0x00010600ff048b82 */ /* 0x000f220000000a00 */
[----:B0-----:R-:W-:-:S05]  /*34270*/  @P1 IMAD.HI.U32 R2, R10, R2, RZ ;  /* 0x000000020a021227 */ /* 0x001fca00078e00ff */
        /* <DEDUP_REMOVED lines=8> */
[----:B----4-:R-:W-:-:S04]  /*34300*/  @!P0 LEA R4, P1, R2, R4, 0x2 ;  /* 0x0000000402048211 */ /* 0x010fc800078210ff */
[----:B------:R-:W-:-:S05]  /*34310*/  @!P0 LEA.HI.X R5, R2, R5, R3, 0x2, P1 ;  /* 0x0000000502058211 */ /* 0x000fca00008f1403 */
[----:B------:R0:W5:Y:S01]  /*34320*/  @!P0 LDG.E R4, desc[UR36][R4.64] ;  /* 0x0000002404048981 */ /* 0x000162000c1e1900 */
[----:B------:R-:W-:Y:S01]  /*34330*/  LOP3.LUT R22, R6, 0x38, RZ, 0xc0, !PT ;  /* 0x0000003806167812 */ /* 0x000fe200078ec0ff */
[----:B------:R-:W-:Y:S01]  /*34340*/  UMOV UR5, 0xffffffff ;  /* 0xffffffff00057882 */ /* 0x000fe20000000000 */
[----:B------:R-:W-:Y:S01]  /*34350*/  LOP3.LUT R16, R16, 0xffffffef, RZ, 0xc0, !PT ;  /* 0xffffffef10107812 */ /* 0x000fe200078ec0ff */
[----:B------:R-:W-:Y:S01]  /*34360*/  IMAD.MOV R23, RZ, RZ, -R11 ;  /* 0x000000ffff177224 */ /* 0x000fe200078e0a0b */
[C---:B------:R-:W-:Y:S02]  /*34370*/  LOP3.LUT R35, R22.reuse, 0x40, RZ, 0xfc, !PT ;  /* 0x0000004016237812 */ /* 0x040fe400078efcff */
[----:B------:R-:W-:Y:S01]  /*34380*/  LOP3.LUT R31, R22, 0x80, RZ, 0xfc, !PT ;  /* 0x00000080161f7812 */ /* 0x000fe200078efcff */
[----:B------:R-:W-:Y:S01]  /*34390*/  IMAD R23, R12, R23, R10 ;  /* 0x000000170c177224 */ /* 0x000fe200078e020a */
[----:B------:R-:W-:Y:S02]  /*343a0*/  ISETP.GE.AND P4, PT, R35, UR4, PT ;  /* 0x0000000423007c0c */ /* 0x000fe4000bf86270 */
[----:B------:R-:W-:-:S02]  /*343b0*/  ISETP.GE.AND P3, PT, R31, UR4, PT ;  /* 0x000000041f007c0c */ /* 0x000fc4000bf66270 */
[C---:B------:R-:W-:Y:S02]  /*343c0*/  ISETP.GE.AND P2, PT, R22.reuse, UR4, PT ;  /* 0x0000000416007c0c */ /* 0x040fe4000bf46270 */
[----:B------:R-:W-:-:S04]  /*343d0*/  LOP3.LUT R28, R22, 0xc0, RZ, 0xfc, !PT ;  /* 0x000000c0161c7812 */ /* 0x000fc800078efcff */
[----:B------:R-:W-:-:S03]  /*343e0*/  ISETP.GE.AND P1, PT, R28, UR4, PT ;  /* 0x000000041c007c0c */ /* 0x000fc6000bf26270 */
[----:B------:R-:W-:-:S04]  /*343f0*/  @P4 LOP3.LUT R16, R16, 0x10, RZ, 0xfc, !PT ;  /* 0x0000001010104812 */ /* 0x000fc800078efcff */
[----:B------:R-:W-:-:S04]  /*34400*/  LOP3.LUT R16, R16, 0xfffffffe, RZ, 0xc0, !PT ;  /* 0xfffffffe10107812 */ /* 0x000fc800078ec0ff */
[----:B------:R-:W-:-:S04]  /*34410*/  LOP3.LUT R16, R16, 0xfffffff7, RZ, 0xc0, !PT ;  /* 0xfffffff710107812 */ /* 0x000fc800078ec0ff */
[----:B------:R-:W-:-:S04]  /*34420*/  @P3 LOP3.LUT R16, R16, 0x8, RZ, 0xfc, !PT ;  /* 0x0000000810103812 */ /* 0x000fc800078efcff */
[----:B------:R-:W-:-:S04]  /*34430*/  @P2 LOP3.LUT R16, R16, 0x1, RZ, 0xfc, !PT ;  /* 0x0000000110102812 */ /* 0x000fc800078efcff */
[----:B------:R-:W-:-:S04]  /*34440*/  LOP3.LUT R16, R16, 0xfffffffb, RZ, 0xc0, !PT ;  /* 0xfffffffb10107812 */ /* 0x000fc800078ec0ff */
[----:B------:R-:W-:Y:S01]  /*34450*/  @P1 LOP3.LUT R16, R16, 0x4, RZ, 0xfc, !PT ;  /* 0x0000000410101812 */ /* 0x000fe200078efcff */
[----:B0-----:R-:W-:Y:S06]  /*34460*/  BRA.DIV UR5, `(.L_x_11384) ;  /* 0x0000003a05887947 */ /* 0x001fec000b800000 */
.L_x_11430:
[--C-:B-----5:R-:W-:Y:S01]  /*34470*/  @!P0 SHF.R.S32.HI R3, RZ, 0x1f, R4.reuse ;  /* 0x0000001fff038819 */ /* 0x120fe20000011404 */
[----:B------:R-:W-:Y:S01]  /*34480*/  ULOP3.LUT UR4, UR60, 0x2, URZ, 0xfc, !UPT ;  /* 0x000000023c047892 */ /* 0x000fe2000f8efc3f */
[----:B------:R-:W-:Y:S02]  /*34490*/  CS2R R18, SRZ ;  /* 0x0000000000127805 */ /* 0x000fe4000001ff00 */
[----:B------:R-:W-:Y:S01]  /*344a0*/  LOP3.LUT R16, R16, 0xffff7fff, RZ, 0xc0, !PT ;  /* 0xffff7fff10107812 */ /* 0x000fe200078ec0ff */
[----:B------:R-:W-:Y:S01]  /*344b0*/  @!P0 IMAD.MOV.U32 R18, RZ, RZ, R4 ;  /* 0x000000ffff128224 */ /* 0x000fe200078e0004 */
[----:B------:R-:W-:Y:S01]  /*344c0*/  SEL R36, RZ, 0x1, P2 ;  /* 0x00000001ff247807 */ /* 0x000fe20001000000 */
[----:B------:R-:W-:Y:S01]  /*344d0*/  @!P0 IMAD.MOV.U32 R19, RZ, RZ, R3 ;  /* 0x000000ffff138224 */ /* 0x000fe200078e0003 */
[----:B------:R-:W-:Y:S01]  /*344e0*/  ISETP.GT.U32.AND P0, PT, R32, 0x5f, PT ;  /* 0x0000005f2000780c */ /* 0x000fe20003f04070 */
[----:B------:R-:W-:Y:S02]  /*344f0*/  IMAD.U32 R34, RZ, RZ, UR4 ;  /* 0x00000004ff227e24 */ /* 0x000fe4000f8e00ff */
[----:B------:R-:W-:-:S03]  /*34500*/  IMAD.U32 R29, RZ, RZ, UR39 ;  /* 0x00000027ff1d7e24 */ /* 0x000fc6000f8e00ff */
[----:B------:R-:W-:Y:S02]  /*34510*/  ISETP.NE.AND P1, PT, R34, 0x3, PT ;  /* 0x000000032200780c */ /* 0x000fe40003f25270 */
[----:B------:R-:W-:-:S05]  /*34520*/  SHF.R.S32.HI R29, RZ, 0x1f, R29 ;  /* 0x0000001fff1d7819 */ /* 0x000fca000001141d */
[----:B------:R-:W-:-:S04]  /*34530*/  @P0 LOP3.LUT R16, R16, 0x8000, RZ, 0xfc, !PT ;  /* 0x0000800010100812 */ /* 0x000fc800078efcff */
[----:B------:R-:W-:-:S04]  /*34540*/  LOP3.LUT R16, R16, 0xffffffdf, RZ, 0xc0, !PT ;  /* 0xffffffdf10107812 */ /* 0x000fc800078ec0ff */
[----:B------:R-:W-:Y:S01]  /*34550*/  @P1 LOP3.LUT R16, R16, 0x20, RZ, 0xfc, !PT ;  /* 0x0000002010101812 */ /* 0x000fe200078efcff */
[----:B------:R-:W-:Y:S06]  /*34560*/  @!P1 BRA `(.L_x_11385) ;  /* 0x0000000000049947 */ /* 0x000fec0003800000 */
[----:B------:R-:W-:Y:S01]  /*34570*/  BPT.TRAP 0x1 ;  /* 0x000000040000795c */ /* 0x000fe20000300000 */
.L_x_11385:
[----:B------:R-:W-:-:S05]  /*34580*/  IMAD.MOV.U32 R2, RZ, RZ, 0x1 ;  /* 0x00000001ff027424 */ /* 0x000fca00078e00ff */
[----:B------:R-:W-:-:S04]  /*34590*/  SHF.L.U32 R2, R2, 0x1f, RZ ;  /* 0x0000001f02027819 */ /* 0x000fc800000006ff */
[----:B------:R-:W0:Y:S02]  /*345a0*/  SYNCS.PHASECHK.TRANS64.TRYWAIT P0, [UR46+0x32440], R2 ;  /* 0x03244002ff0075a7 */ /* 0x000e24000800016e */
[----:B0-----:R-:W-:Y:S05]  /*345b0*/  @!P0 BRA `(.L_x_11386) ;  /* 0x0000003800548947 */ /* 0x001fea0003800000 */
.L_x_11431:
[----:B------:R-:W-:Y:S01]  /*345c0*/  SHF.R.S32.HI R26, RZ, 0x1f, R23 ;  /* 0x0000001fff1a7819 */ /* 0x000fe20000011417 */
[----:B------:R-:W-:Y:S01]  /*345d0*/  ULDC.64 UR4, c[0x0][0x300] ;  /* 0x0000c00000047ab9 */ /* 0x000fe20000000a00 */
[----:B------:R-:W-:Y:S01]  /*345e0*/  R2UR UR6, R29 ;  /* 0x000000001d0672ca */ /* 0x000fe200000e0000 */
[----:B------:R-:W-:Y:S01]  /*345f0*/  IMAD.MOV.U32 R17, RZ, RZ, -0x60 ;  /* 0xffffffa0ff117424 */ /* 0x000fe200078e00ff */
[----:B------:R-:W-:Y:S01]  /*34600*/  SHF.R.U32.HI R8, RZ, 0x3, R7 ;  /* 0x00000003ff087819 */ /* 0x000fe20000011607 */
[----:B0-----:R-:W-:Y:S01]  /*34610*/  IMAD R2, R26, UR4, RZ ;  /* 0x000000041a027c24 */ /* 0x001fe2000f8e02ff */
[----:B------:R-:W-:Y:S01]  /*34620*/  LOP3.LUT R16, R16, 0xfffffffd, RZ, 0xc0, !PT ;  /* 0xfffffffd10107812 */ /* 0x000fe200078ec0ff */
[----:B------:R-:W-:Y:S02]  /*34630*/  IMAD R17, R0, R17, UR41 ;  /* 0x0000002900117e24 */ /* 0x000fe4000f8e0211 */
        /* <DEDUP_REMOVED lines=8> */
[----:B------:R-:W-:Y:S02]  /*346c0*/  IMAD.IADD R17, R17, 0x1, -R8 ;  /* 0x0000000111117824 */ /* 0x000fe400078e0a08 */
        /* <DEDUP_REMOVED lines=56> */
.L_x_11445:
        /* <DEDUP_REMOVED lines=15> */
.L_x_11388:
        /* <DEDUP_REMOVED lines=23> */
.L_x_11389:
[----:B------:R-:W0:Y:S01]  /*34cb0*/  S2R R20, SR_CTAID.Z ;  /* 0x0000000000147919 */ /* 0x000e220000002700 */
[----:B------:R-:W-:Y:S01]  /*34cc0*/  UISETP.NE.AND UP0, UPT, UR47, URZ, UPT ;  /* 0x0000003f2f00728c */ /* 0x000fe2000bf05270 */
[----:B------:R-:W-:Y:S01]  /*34cd0*/  VIADD R37, R32, UR40 ;  /* 0x0000002820257c36 */ /* 0x000fe20008000000 */
[----:B------:R-:W-:Y:S01]  /*34ce0*/  R2UR UR6, R29 ;  /* 0x000000001d0672ca */ /* 0x000fe200000e0000 */
[----:B------:R-:W-:Y:S02]  /*34cf0*/  ULDC.64 UR8, c[0x0][0x2d8] ;  /* 0x0000b60000087ab9 */ /* 0x000fe40000000a00 */
        /* <DEDUP_REMOVED lines=16> */
[----:B------:R-:W-:Y:S02]  /*34e00*/  IMAD.U32 R3, RZ, RZ, UR6 ;  /* 0x00000006ff037e24 */ /* 0x000fe4000f8e00ff */
[----:B------:R-:W1:Y:S01]  /*34e10*/  LDC R5, c[0x0][0x448] ;  /* 0x00011200ff057b82 */ /* 0x000e620000000800 */
[----:B------:R-:W-:Y:S02]  /*34e20*/  IMAD.MOV.U32 R2, RZ, RZ, R4 ;  /* 0x000000ffff027224 */ /* 0x000fe400078e0004 */
[----:B------:R-:W-:-:S02]  /*34e30*/  IMAD R0, R21, UR4, RZ ;  /* 0x0000000415007c24 */ /* 0x000fc4000f8e02ff */
[--C-:B------:R-:W-:Y:S02]  /*34e40*/  IMAD.MOV R4, RZ, RZ, -R7.reuse ;  /* 0x000000ffff047224 */ /* 0x100fe400078e0a07 */
[C---:B0-----:R-:W-:Y:S01]  /*34e50*/  IMAD R9, R20.reuse, UR5, R0 ;  /* 0x0000000514097c24 */ /* 0x041fe2000f8e0200 */
[----:B------:R-:W-:Y:S01]  /*34e60*/  SHF.R.S32.HI R0, RZ, 0x1f, R7 ;  /* 0x0000001fff007819 */ /* 0x000fe20000011407 */
[----:B------:R-:W-:Y:S01]  /*34e70*/  IMAD.WIDE.U32 R2, R20, UR4, R2 ;  /* 0x0000000414027c25 */ /* 0x000fe2000f8e0002 */
[----:B------:R-:W-:Y:S01]  /*34e80*/  ULDC.64 UR4, c[0x0][0x2d0] ;  /* 0x0000b40000047ab9 */ /* 0x000fe20000000a00 */
[----:B------:R-:W0:Y:S02]  /*34e90*/  S2R R20, SR_TID.X ;  /* 0x0000000000147919 */ /* 0x000e240000002100 */
[----:B------:R-:W-:Y:S02]  /*34ea0*/  IMAD.IADD R3, R3, 0x1, R9 ;  /* 0x0000000103037824 */ /* 0x000fe400078e0209 */
        /* <DEDUP_REMOVED lines=16> */
[----:B0-----:R-:W-:Y:S02]  /*34fb0*/  LOP3.LUT R20, R20, 0x7f, RZ, 0xc0, !PT ;  /* 0x0000007f14147812 */ /* 0x001fe400078ec0ff */
[----:B------:R-:W-:Y:S02]  /*34fc0*/  ISETP.GE.AND P0, PT, R22, UR4, PT ;  /* 0x0000000416007c0c */ /* 0x000fe4000bf06270 */
[----:B------:R-:W-:Y:S01]  /*34fd0*/  SHF.R.U32.HI R20, RZ, 0x3, R20 ;  /* 0x00000003ff147819 */ /* 0x000fe20000011614 */
[----:B------:R-:W-:Y:S10]  /*34fe0*/  BRA.DIV UR5, `(.L_x_11390) ;  /* 0x00000036058c7947 */ /* 0x000ff4000b800000 */
[----:B------:R-:W0:Y:S01]  /*34ff0*/  SHFL.IDX PT, R14, R0, RZ, 0x181f ;  /* 0x00181fff000e7589 */ /* 0x000e2200000e0000 */
[----:B------:R-:W-:Y:S01]  /*35000*/  ULDC UR4, c[0x0][0x288] ;  /* 0x0000a20000047ab9 */ /* 0x000fe20000000800 */
[----:B------:R-:W-:Y:S01]  /*35010*/  VIADD R4, R20, UR40 ;  /* 0x0000002814047c36 */ /* 0x000fe20008000000 */
[----:B------:R-:W-:Y:S01]  /*35020*/  LOP3.LUT R16, R16, 0xffffefff, RZ, 0xc0, !PT ;  /* 0xffffefff10107812 */ /* 0x000fe200078ec0ff */
[----:B------:R-:W-:Y:S01]  /*35030*/  IMAD R5, R5, UR4, RZ ;  /* 0x0000000405057c24 */ /* 0x000fe2000f8e02ff */
[----:B------:R-:W1:Y:S01]  /*35040*/  SHFL.IDX PT, R3, R6, RZ, 0x181f ;  /* 0x00181fff06037589 */ /* 0x000e6200000e0000 */
[C---:B------:R-:W-:Y:S02]  /*35050*/  VIADD R8, R4.reuse, 0x10 ;  /* 0x0000001004087836 */ /* 0x040fe40000000000 */
[C---:B------:R-:W-:Y:S01]  /*35060*/  VIADD R20, R4.reuse, 0x30 ;  /* 0x0000003004147836 */ /* 0x040fe20000000000 */
[-C--:B------:R-:W-:Y:S01]  /*35070*/  ISETP.GE.AND P2, PT, R4, R5.reuse, PT ;  /* 0x000000050400720c */ /* 0x080fe20003f46270 */
[----:B------:R-:W-:Y:S01]  /*35080*/  SHFL.IDX PT, R7, R6, 0x1, 0x181f ;  /* 0x00381f0006077f89 */ /* 0x000fe200000e0000 */
[----:B------:R-:W-:Y:S01]  /*35090*/  ISETP.GE.AND P4, PT, R8, R5, PT ;  /* 0x000000050800720c */ /* 0x000fe20003f86270 */
[----:B------:R-:W-:-:S02]  /*350a0*/  VIADD R8, R4, 0x20 ;  /* 0x0000002004087836 */ /* 0x000fc40000000000 */
[----:B------:R-:W-:Y:S03]  /*350b0*/  SHFL.IDX PT, R10, R6, 0x2, 0x181f ;  /* 0x00581f00060a7f89 */ /* 0x000fe600000e0000 */
[----:B------:R-:W-:-:S05]  /*350c0*/  ISETP.GE.AND P3, PT, R8, R5, PT ;  /* 0x000000050800720c */ /* 0x000fca0003f66270 */
[C---:B------:R-:W-:Y:S02]  /*350d0*/  @!P2 LEA R8, R27.reuse, UR46, 0x1 ;  /* 0x0000002e1b08ac11 */ /* 0x040fe4000f8e08ff */
[----:B0-----:R-:W-:Y:S02]  /*350e0*/  @!P2 LEA R2, P1, R22, R14, 0x1 ;  /* 0x0000000e1602a211 */ /* 0x001fe400078208ff */
[----:B------:R-:W0:Y:S01]  /*350f0*/  SHFL.IDX PT, R14, R0, 0x1, 0x181f ;  /* 0x00381f00000e7f89 */ /* 0x000e2200000e0000 */
[----:B------:R-:W-:Y:S02]  /*35100*/  @P2 LOP3.LUT R16, R16, 0x1000, RZ, 0xfc, !PT ;  /* 0x0000100010102812 */ /* 0x000fe400078efcff */
[----:B-1----:R-:W-:Y:S01]  /*35110*/  @!P2 IMAD.X R3, RZ, RZ, R3, P1 ;  /* 0x000000ffff03a224 */ /* 0x002fe200008e0603 */
[----:B------:R-:W-:Y:S02]  /*35120*/  @!P4 LEA R13, R27, UR46, 0x1 ;  /* 0x0000002e1b0dcc11 */ /* 0x000fe4000f8e08ff */
[----:B------:R-:W-:-:S02]  /*35130*/  LOP3.LUT R16, R16, 0xfffff7ff, RZ, 0xc0, !PT ;  /* 0xfffff7ff10107812 */ /* 0x000fc400078ec0ff */
[----:B------:R1:W-:Y:S01]  /*35140*/  @!P2 LDGSTS.E.BYPASS.LTC128B.128 [R8+0x18400], desc[UR36][R2.64], !P0 ;  /* 0x184000000208afae */ /* 0x0003e2000c101d64 */
[----:B------:R-:W-:Y:S02]  /*35150*/  ISETP.GE.AND P2, PT, R20, R5, PT ;  /* 0x000000051400720c */ /* 0x000fe40003f46270 */
[----:B------:R-:W-:-:S04]  /*35160*/  @P4 LOP3.LUT R16, R16, 0x800, RZ, 0xfc, !PT ;  /* 0x0000080010104812 */ /* 0x000fc800078efcff */
[----:B------:R-:W-:-:S04]  /*35170*/  LOP3.LUT R16, R16, 0xfffffbff, RZ, 0xc0, !PT ;  /* 0xfffffbff10107812 */ /* 0x000fc800078ec0ff */
[----:B------:R-:W-:Y:S01]  /*35180*/  @P3 LOP3.LUT R16, R16, 0x400, RZ, 0xfc, !PT ;  /* 0x0000040010103812 */ /* 0x000fe200078efcff */
[----:B-1----:R-:W-:Y:S03]  /*35190*/  SHFL.IDX PT, R8, R6, 0x3, 0x181f ;  /* 0x00781f0006087f89 */ /* 0x002fe600000e0000 */
[----:B------:R-:W-:Y:S02]  /*351a0*/  LOP3.LUT R16, R16, 0xfffffdff, RZ, 0xc0, !PT ;  /* 0xfffffdff10107812 */ /* 0x000fe400078ec0ff */
[----:B0-----:R-:W-:Y:S02]  /*351b0*/  @!P4 LEA R12, P1, R22, R14, 0x1 ;  /* 0x0000000e160cc211 */ /* 0x001fe400078208ff */
[----:B------:R-:W0:Y:S01]  /*351c0*/  SHFL.IDX PT, R14, R0, 0x2, 0x181f ;  /* 0x00581f00000e7f89 */ /* 0x000e2200000e0000 */
[----:B------:R-:W-:Y:S02]  /*351d0*/  @P2 LOP3.LUT R16, R16, 0x200, RZ, 0xfc, !PT ;  /* 0x0000020010102812 */ /* 0x000fe400078efcff */
[----:B------:R-:W-:-:S02]  /*351e0*/  @!P4 IMAD.X R7, RZ, RZ, R7, P1 ;  /* 0x000000ffff07c224 */ /* 0x000fc400008e0607 */
[----:B------:R-:W-:Y:S01]  /*351f0*/  @!P4 IMAD.MOV.U32 R2, RZ, RZ, R12 ;  /* 0x000000ffff02c224 */ /* 0x000fe200078e000c */
[----:B------:R-:W-:Y:S01]  /*35200*/  LOP3.LUT R16, R16, 0xfffffeff, RZ, 0xc0, !PT ;  /* 0xfffffeff10107812 */ /* 0x000fe200078ec0ff */
[----:B------:R-:W-:Y:S02]  /*35210*/  @!P4 IMAD.MOV.U32 R3, RZ, RZ, R7 ;  /* 0x000000ffff03c224 */ /* 0x000fe400078e0007 */
[----:B------:R-:W-:-:S03]  /*35220*/  VIADD R12, R4, 0x40 ;  /* 0x00000040040c7836 */ /* 0x000fc60000000000 */
[----:B------:R1:W-:Y:S02]  /*35230*/  @!P4 LDGSTS.E.BYPASS.LTC128B.128 [R13+0x18c00], desc[UR36][R2.64], !P0 ;  /* 0x18c00000020dcfae */ /* 0x0003e4000c101d64 */
[----:B------:R-:W-:Y:S02]  /*35240*/  ISETP.GE.AND P4, PT, R12, R5, PT ;  /* 0x000000050c00720c */ /* 0x000fe40003f86270 */
[----:B0-----:R-:W-:Y:S01]  /*35250*/  @!P3 LEA R11, P1, R22, R14, 0x1 ;  /* 0x0000000e160bb211 */ /* 0x001fe200078208ff */
[----:B-1----:R-:W-:Y:S01]  /*35260*/  SHFL.IDX PT, R2, R6, 0x4, 0x181f ;  /* 0x00981f0006027f89 */ /* 0x002fe200000e0000 */
[----:B------:R-:W-:-:S09]  /*35270*/  @!P3 LEA R13, R27, UR46, 0x1 ;  /* 0x0000002e1b0dbc11 */ /* 0x000fd2000f8e08ff */
[----:B------:R-:W-:Y:S01]  /*35280*/  @P4 LOP3.LUT R16, R16, 0x100, RZ, 0xfc, !PT ;  /* 0x0000010010104812 */ /* 0x000fe200078efcff */
[----:B------:R-:W0:Y:S01]  /*35290*/  SHFL.IDX PT, R14, R0, 0x3, 0x181f ;  /* 0x00781f00000e7f89 */ /* 0x000e2200000e0000 */
[----:B------:R-:W-:Y:S02]  /*352a0*/  @!P3 IMAD.X R10, RZ, RZ, R10, P1 ;  /* 0x000000ffff0ab224 */ /* 0x000fe400008e060a */
[----:B------:R-:W-:Y:S02]  /*352b0*/  LOP3.LUT R16, R16, 0xffffff7f, RZ, 0xc0, !PT ;  /* 0xffffff7f10107812 */ /* 0x000fe400078ec0ff */
[----:B------:R-:W-:Y:S02]  /*352c0*/  @!P3 IMAD.MOV.U32 R3, RZ, RZ, R10 ;  /* 0x000000ffff03b224 */ /* 0x000fe400078e000a */
[----:B------:R-:W-:Y:S01]  /*352d0*/  VIADD R10, R4, 0x50 ;  /* 0x00000050040a7836 */ /* 0x000fe20000000000 */
[C---:B0-----:R-:W-:Y:S02]  /*352e0*/  @!P2 LEA R9, P1, R22.reuse, R14, 0x1 ;  /* 0x0000000e1609a211 */ /* 0x041fe400078208ff */
[----:B------:R-:W0:Y:S03]  /*352f0*/  SHFL.IDX PT, R14, R0, 0x4, 0x181f ;  /* 0x00981f00000e7f89 */ /* 0x000e2600000e0000 */
[----:B------:R-:W-:Y:S01]  /*35300*/  @!P2 IMAD.X R8, RZ, RZ, R8, P1 ;  /* 0x000000ffff08a224 */ /* 0x000fe200008e0608 */
[----:B0-----:R-:W-:-:S02]  /*35310*/  @!P4 LEA R7, P1, R22, R14, 0x1 ;  /* 0x0000000e1607c211 */ /* 0x001fc400078208ff */
[----:B------:R-:W0:Y:S03]  /*35320*/  SHFL.IDX PT, R14, R0, 0x5, 0x181f ;  /* 0x00b81f00000e7f89 */ /* 0x000e2600000e0000 */
[----:B------:R-:W-:Y:S02]  /*35330*/  @!P4 IMAD.X R12, RZ, RZ, R2, P1 ;  /* 0x000000ffff0cc224 */ /* 0x000fe400008e0602 */
[----:B------:R-:W-:-:S05]  /*35340*/  @!P3 IMAD.MOV.U32 R2, RZ, RZ, R11 ;  /* 0x000000ffff02b224 */ /* 0x000fca00078e000b */
[----:B------:R1:W-:Y:S01]  /*35350*/  @!P3 LDGSTS.E.BYPASS.LTC128B.128 [R13+0x19400], desc[UR36][R2.64], !P0 ;  /* 0x19400000020dbfae */ /* 0x0003e2000c101d64 */
[----:B------:R-:W-:-:S03]  /*35360*/  ISETP.GE.AND P3, PT, R10, R5, PT ;  /* 0x000000050a00720c */ /* 0x000fc60003f66270 */
[----:B-1----:R-:W1:Y:S01]  /*35370*/  SHFL.IDX PT, R2, R6, 0x5, 0x181f ;  /* 0x00b81f0006027f89 */ /* 0x002e6200000e0000 */
[----:B------:R-:W-:Y:S01]  /*35380*/  @!P2 LEA R13, R27, UR46, 0x1 ;  /* 0x0000002e1b0dac11 */ /* 0x000fe2000f8e08ff */
[----:B------:R-:W-:-:S08]  /*35390*/  @!P2 IMAD.MOV.U32 R3, RZ, RZ, R8 ;  /* 0x000000ffff03a224 */ /* 0x000fd000078e0008 */
[----:B0-----:R-:W-:Y:S01]  /*353a0*/  @!P3 LEA R10, P1, R22, R14, 0x1 ;  /* 0x0000000e160ab211 */ /* 0x001fe200078208ff */
[----:B------:R-:W-:Y:S01]  /*353b0*/  VIADD R8, R4, 0x60 ;  /* 0x0000006004087836 */ /* 0x000fe20000000000 */
[----:B------:R-:W0:Y:S01]  /*353c0*/  SHFL.IDX PT, R14, R0, 0x6, 0x181f ;  /* 0x00d81f00000e7f89 */ /* 0x000e2200000e0000 */
[----:B------:R-:W-:-:S04]  /*353d0*/  @P3 LOP3.LUT R16, R16, 0x80, RZ, 0xfc, !PT ;  /* 0x0000008010103812 */ /* 0x000fc800078efcff */
[----:B------:R-:W-:Y:S01]  /*353e0*/  LOP3.LUT R16, R16, 0xffffffbf, RZ, 0xc0, !PT ;  /* 0xffffffbf10107812 */ /* 0x000fe200078ec0ff */
[----:B-1----:R-:W-:Y:S02]  /*353f0*/  @!P3 IMAD.X R11, RZ, RZ, R2, P1 ;  /* 0x000000ffff0bb224 */ /* 0x002fe400008e0602 */
[----:B------:R-:W-:-:S05]  /*35400*/  @!P2 IMAD.MOV.U32 R2, RZ, RZ, R9 ;  /* 0x000000ffff02a224 */ /* 0x000fca00078e0009 */
[----:B------:R1:W-:Y:S01]  /*35410*/  @!P2 LDGSTS.E.BYPASS.LTC128B.128 [R13+0x19c00], desc[UR36][R2.64], !P0 ;  /* 0x19c00000020dafae */ /* 0x0003e2000c101d64 */
[----:B------:R-:W-:-:S03]  /*35420*/  ISETP.GE.AND P2, PT, R8, R5, PT ;  /* 0x000000050800720c */ /* 0x000fc60003f46270 */
[----:B-1----:R-:W1:Y:S01]  /*35430*/  SHFL.IDX PT, R2, R6, 0x6, 0x181f ;  /* 0x00d81f0006027f89 */ /* 0x002e6200000e0000 */
[----:B------:R-:W-:Y:S01]  /*35440*/  @!P4 LEA R13, R27, UR46, 0x1 ;  /* 0x0000002e1b0dcc11 */ /* 0x000fe2000f8e08ff */
[----:B------:R-:W-:-:S08]  /*35450*/  @!P4 IMAD.MOV.U32 R3, RZ, RZ, R12 ;  /* 0x000000ffff03c224 */ /* 0x000fd000078e000c */
[----:B0-----:R-:W-:Y:S01]  /*35460*/  @!P2 LEA R8, P1, R22, R14, 0x1 ;  /* 0x0000000e1608a211 */ /* 0x001fe200078208ff */
[----:B------:R-:W0:Y:S01]  /*35470*/  SHFL.IDX PT, R6, R6, 0x7, 0x181f ;  /* 0x00f81f0006067f89 */ /* 0x000e2200000e0000 */
[C---:B------:R-:W-:Y:S02]  /*35480*/  @!P2 LEA R21, R27.reuse, UR46, 0x1 ;  /* 0x0000002e1b15ac11 */ /* 0x040fe4000f8e08ff */
[----:B------:R-:W-:Y:S01]  /*35490*/  @P2 LOP3.LUT R16, R16, 0x40, RZ, 0xfc, !PT ;  /* 0x0000004010102812 */ /* 0x000fe200078efcff */
[----:B------:R2:W3:Y:S01]  /*354a0*/  SHFL.IDX PT, R14, R0, 0x7, 0x181f ;  /* 0x00f81f00000e7f89 */ /* 0x0004e200000e0000 */
[----:B-1----:R-:W-:Y:S02]  /*354b0*/  @!P2 IMAD.X R9, RZ, RZ, R2, P1 ;  /* 0x000000ffff09a224 */ /* 0x002fe400008e0602 */
[----:B------:R-:W-:Y:S01]  /*354c0*/  @!P4 IMAD.MOV.U32 R2, RZ, RZ, R7 ;  /* 0x000000ffff02c224 */ /* 0x000fe200078e0007 */
[----:B------:R-:W-:-:S04]  /*354d0*/  @!P3 LEA R7, R27, UR46, 0x1 ;  /* 0x0000002e1b07bc11 */ /* 0x000fc8000f8e08ff */
[----:B------:R1:W-:Y:S02]  /*354e0*/  @!P4 LDGSTS.E.BYPASS.LTC128B.128 [R13+0x1a400], desc[UR36][R2.64], !P0 ;  /* 0x1a400000020dcfae */ /* 0x0003e4000c101d64 */
[----:B-1----:R-:W-:Y:S02]  /*354f0*/  @!P3 IMAD.MOV.U32 R2, RZ, RZ, R10 ;  /* 0x000000ffff02b224 */ /* 0x002fe400078e000a */
[----:B------:R-:W-:-:S05]  /*35500*/  @!P3 IMAD.MOV.U32 R3, RZ, RZ, R11 ;  /* 0x000000ffff03b224 */ /* 0x000fca00078e000b */
[----:B------:R1:W-:Y:S02]  /*35510*/  @!P3 LDGSTS.E.BYPASS.LTC128B.128 [R7+0x1ac00], desc[UR36][R2.64], !P0 ;  /* 0x1ac000000207bfae */ /* 0x0003e4000c101d64 */
[----:B-1----:R-:W-:Y:S02]  /*35520*/  @!P2 IMAD.MOV.U32 R2, RZ, RZ, R8 ;  /* 0x000000ffff02a224 */ /* 0x002fe400078e0008 */
[----:B------:R-:W-:-:S05]  /*35530*/  @!P2 IMAD.MOV.U32 R3, RZ, RZ, R9 ;  /* 0x000000ffff03a224 */ /* 0x000fca00078e0009 */
[----:B0--3--:R2:W-:Y:S02]  /*35540*/  @!P2 LDGSTS.E.BYPASS.LTC128B.128 [R21+0x1b400], desc[UR36][R2.64], !P0 ;  /* 0x1b4000000215afae */ /* 0x0095e4000c101d64 */
.L_x_11462:
[----:B------:R-:W-:Y:S01]  /*35550*/  VIADD R4, R4, 0x70 ;  /* 0x0000007004047836 */ /* 0x000fe20000000000 */
[----:B------:R-:W-:-:S04]  /*35560*/  LOP3.LUT R16, R16, 0xffffdfff, RZ, 0xc0, !PT ;  /* 0xffffdfff10107812 */ /* 0x000fc800078ec0ff */
[----:B------:R-:W-:-:S13]  /*35570*/  ISETP.GE.AND P2, PT, R4, R5, PT ;  /* 0x000000050400720c */ /* 0x000fda0003f46270 */
[----:B--2---:R-:W-:Y:S02]  /*35580*/  @!P2 LEA R2, P1, R22, R14, 0x1 ;  /* 0x0000000e1602a211 */ /* 0x004fe400078208ff */
        /* <DEDUP_REMOVED lines=32> */
.L_x_11391:
[----:B------:R-:W-:Y:S01]  /*35790*/  UISETP.NE.AND UP0, UPT, UR47, URZ, UPT ;  /* 0x0000003f2f00728c */ /* 0x000fe2000bf05270 */
[----:B------:R-:W0:Y:S01]  /*357a0*/  S2R R20, SR_CTAID.Z ;  /* 0x0000000000147919 */ /* 0x000e220000002700 */
[----:B------:R-:W-:Y:S01]  /*357b0*/  R2UR UR6, R29 ;  /* 0x000000001d0672ca */ /* 0x000fe200000e0000 */
[----:B------:R-:W-:Y:S01]  /*357c0*/  ULDC.64 UR8, c[0x0][0x3d8] ;  /* 0x0000f60000087ab9 */ /* 0x000fe20000000a00 */
[----:B------:R-:W-:Y:S02]  /*357d0*/  IMAD.MOV.U32 R7, RZ, RZ, R37 ;  /* 0x000000ffff077224 */ /* 0x000fe400078e0025 */
[----:B------:R-:W-:-:S05]  /*357e0*/  PLOP3.LUT P0, PT, PT, PT, UP0, 0x80, 0x0 ;  /* 0x000000000000781c */ /* 0x000fca0003f0f008 */
[----:B------:R-:W-:-:S04]  /*357f0*/  @UP0 ULDC UR4, c[0x0][0x44c] ;  /* 0x0001130000040ab9 */ /* 0x000fc80000000800 */
[----:B------:R-:W-:-:S04]  /*35800*/  UIMAD UR6, UR6, UR8, URZ ;  /* 0x00000008060672a4 */ /* 0x000fc8000f8e023f */
[----:B------:R-:W-:Y:S01]  /*35810*/  @P0 IMAD.HI.U32 R0, R37, UR4, RZ ;  /* 0x0000000425000c27 */ /* 0x000fe2000f8e00ff */
[----:B------:R-:W-:Y:S01]  /*35820*/  PLOP3.LUT P0, PT, PT, PT, UP0, 0x80, 0x0 ;  /* 0x000000000000781c */ /* 0x000fe20003f0f008 */
[----:B------:R-:W-:Y:S01]  /*35830*/  @UP0 ULDC UR4, c[0x0][0x450] ;  /* 0x0001140000040ab9 */ /* 0x000fe20000000800 */
[----:B------:R-:W-:Y:S01]  /*35840*/  UIMAD UR6, UR39, UR9, UR6 ;  /* 0x00000009270672a4 */ /* 0x000fe2000f8e0206 */
[----:B0-----:R-:W-:-:S10]  /*35850*/  SHF.R.S32.HI R20, RZ, 0x1f, R20 ;  /* 0x0000001fff147819 */ /* 0x001fd40000011414 */
        /* <DEDUP_REMOVED lines=9> */
[----:B------:R-:W-:Y:S02]  /*358f0*/  IMAD.MOV.U32 R2, RZ, RZ, R4 ;  /* 0x000000ffff027224 */ /* 0x000fe400078e0004 */
[----:B------:R-:W-:Y:S01]  /*35900*/  IMAD.U32 R5, RZ, RZ, UR5 ;  /* 0x00000005ff057e24 */ /* 0x000fe2000f8e00ff */
[----:B------:R-:W-:Y:S01]  /*35910*/  ULDC.64 UR4, c[0x0][0x3d0] ;  /* 0x0000f40000047ab9 */ /* 0x000fe20000000a00 */
[----:B------:R-:W-:-:S02]  /*35920*/  IMAD.MOV R4, RZ, RZ, -R7 ;  /* 0x000000ffff047224 */ /* 0x000fc400078e0a07 */
[C---:B0-----:R-:W-:Y:S01]  /*35930*/  IMAD R5, R20.reuse, UR9, R0 ;  /* 0x0000000914057c24 */ /* 0x041fe2000f8e0200 */
[----:B------:R-:W-:Y:S01]  /*35940*/  SHF.R.S32.HI R0, RZ, 0x1f, R7 ;  /* 0x0000001fff007819 */ /* 0x000fe20000011407 */
[----:B------:R-:W-:-:S04]  /*35950*/  IMAD.WIDE.U32 R2, R20, UR8, R2 ;  /* 0x0000000814027c25 */ /* 0x000fc8000f8e0002 */
        /* <DEDUP_REMOVED lines=31> */
[----:B-1----:R-:W-:Y:S02]  /*35b50*/  @!P5 IMAD.X R3, RZ, RZ, R2, P0 ;  /* 0x000000ffff03d224 */ /* 0x002fe400000e0602 */
[----:B------:R-:W-:Y:S02]  /*35b60*/  @!P5 IMAD.MOV.U32 R2, RZ, RZ, R14 ;  /* 0x000000ffff02d224 */ /* 0x000fe400078e000e */
        /* <DEDUP_REMOVED lines=21> */
[----:B------:R-:W-:Y:S01]  /*35cc0*/  LOP3.LUT P6, RZ, R16, 0x200, RZ, 0xc0, !PT ;  /* 0x0000020010ff7812 */ /* 0x000fe200078cc0ff */
[----:B-1----:R-:W-:Y:S02]  /*35cd0*/  @!P5 IMAD.X R5, RZ, RZ, R5, P0 ;  /* 0x000000ffff05d224 */ /* 0x002fe400000e0605 */
[----:B0-----:R-:W-:Y:S02]  /*35ce0*/  @!P5 IMAD.MOV.U32 R2, RZ, RZ, R14 ;  /* 0x000000ffff02d224 */ /* 0x001fe400078e000e */
[----:B------:R-:W0:Y:S01]  /*35cf0*/  SHFL.IDX PT, R14, R0, 0x3, 0x181f ;  /* 0x00781f00000e7f89 */ /* 0x000e2200000e0000 */
[----:B------:R-:W-:-:S03]  /*35d00*/  @!P5 IMAD.MOV.U32 R3, RZ, RZ, R5 ;  /* 0x000000ffff03d224 */ /* 0x000fc600078e0005 */
[----:B------:R-:W1:Y:S04]  /*35d10*/  SHFL.IDX PT, R5, R4, 0x3, 0x181f ;  /* 0x00781f0004057f89 */ /* 0x000e6800000e0000 */
[----:B------:R-:W-:Y:S01]  /*35d20*/  @!P6 LEA R9, R27, UR46, 0x1 ;  /* 0x0000002e1b09ec11 */ /* 0x000fe2000f8e08ff */
[----:B------:R-:W-:Y:S04]  /*35d30*/  @!P5 LDGSTS.E.BYPASS.LTC128B.128 [R7+0x23400], desc[UR36][R2.64], !P4 ;  /* 0x234000000207dfae */ /* 0x000fe8000e101d64 */
[----:B------:R-:W-:Y:S04]  /*35d40*/  @!P5 LDGSTS.E.BYPASS.LTC128B.128 [R7+0x27400], desc[UR36][R2.64+0x80], !P3 ;  /* 0x274000800207dfae */ /* 0x000fe8000d901d64 */
[----:B------:R-:W-:Y:S04]  /*35d50*/  @!P5 LDGSTS.E.BYPASS.LTC128B.128 [R7+0x2b400], desc[UR36][R2.64+0x100], !P2 ;  /* 0x2b4001000207dfae */ /* 0x000fe8000d101d64 */
[----:B------:R2:W-:Y:S01]  /*35d60*/  @!P5 LDGSTS.E.BYPASS.LTC128B.128 [R7+0x2f400], desc[UR36][R2.64+0x180], !P1 ;  /* 0x2f4001800207dfae */ /* 0x0005e2000c901d64 */
[----:B------:R-:W-:-:S02]  /*35d70*/  LOP3.LUT P5, RZ, R16, 0x40, RZ, 0xc0, !PT ;  /* 0x0000004010ff7812 */ /* 0x000fc400078ac0ff */
[----:B0-----:R-:W-:-:S05]  /*35d80*/  @!P6 LEA R14, P0, R22, R14, 0x1 ;  /* 0x0000000e160ee211 */ /* 0x001fca00078008ff */
[----:B-1----:R-:W-:Y:S02]  /*35d90*/  @!P6 IMAD.X R5, RZ, RZ, R5, P0 ;  /* 0x000000ffff05e224 */ /* 0x002fe400000e0605 */
[----:B--2---:R-:W-:Y:S01]  /*35da0*/  @!P6 IMAD.MOV.U32 R2, RZ, RZ, R14 ;  /* 0x000000ffff02e224 */ /* 0x004fe200078e000e */
[----:B------:R-:W-:Y:S01]  /*35db0*/  P2R R7, PR, RZ, 0x20 ;  /* 0x00000020ff077803 */ /* 0x000fe20000000000 */
[----:B------:R-:W0:Y:S01]  /*35dc0*/  SHFL.IDX PT, R14, R0, 0x4, 0x181f ;  /* 0x00981f00000e7f89 */ /* 0x000e2200000e0000 */
[----:B------:R-:W-:Y:S01]  /*35dd0*/  @!P6 IMAD.MOV.U32 R3, RZ, RZ, R5 ;  /* 0x000000ffff03e224 */ /* 0x000fe200078e0005 */
[----:B------:R-:W-:Y:S02]  /*35de0*/  LOP3.LUT P5, RZ, R16, 0x100, RZ, 0xc0, !PT ;  /* 0x0000010010ff7812 */ /* 0x000fe400078ac0ff */
[----:B------:R-:W1:Y:S04]  /*35df0*/  SHFL.IDX PT, R5, R4, 0x4, 0x181f ;  /* 0x00981f0004057f89 */ /* 0x000e6800000e0000 */
[----:B------:R-:W-:Y:S04]  /*35e00*/  @!P6 LDGSTS.E.BYPASS.LTC128B.128 [R9+0x23c00], desc[UR36][R2.64], !P4 ;  /* 0x23c000000209efae */ /* 0x000fe8000e101d64 */
[----:B------:R-:W-:Y:S03]  /*35e10*/  @!P6 LDGSTS.E.BYPASS.LTC128B.128 [R9+0x27c00], desc[UR36][R2.64+0x80], !P3 ;  /* 0x27c000800209efae */ /* 0x000fe6000d901d64 */
[----:B------:R-:W-:Y:S01]  /*35e20*/  @!P5 LEA R21, R27, UR46, 0x1 ;  /* 0x0000002e1b15dc11 */ /* 0x000fe2000f8e08ff */
[----:B------:R-:W-:Y:S04]  /*35e30*/  @!P6 LDGSTS.E.BYPASS.LTC128B.128 [R9+0x2bc00], desc[UR36][R2.64+0x100], !P2 ;  /* 0x2bc001000209efae */ /* 0x000fe8000d101d64 */
[----:B------:R2:W-:Y:S01]  /*35e40*/  @!P6 LDGSTS.E.BYPASS.LTC128B.128 [R9+0x2fc00], desc[UR36][R2.64+0x180], !P1 ;  /* 0x2fc001800209efae */ /* 0x0005e2000c901d64 */
[----:B------:R-:W-:-:S02]  /*35e50*/  ISETP.NE.AND P6, PT, R6, RZ, PT ;  /* 0x000000ff0600720c */ /* 0x000fc40003fc5270 */
[----:B0-----:R-:W-:-:S05]  /*35e60*/  @!P5 LEA R14, P0, R22, R14, 0x1 ;  /* 0x0000000e160ed211 */ /* 0x001fca00078008ff */
[----:B-1----:R-:W-:Y:S02]  /*35e70*/  @!P5 IMAD.X R5, RZ, RZ, R5, P0 ;  /* 0x000000ffff05d224 */ /* 0x002fe400000e0605 */
[----:B--2---:R-:W-:Y:S02]  /*35e80*/  @!P5 IMAD.MOV.U32 R2, RZ, RZ, R14 ;  /* 0x000000ffff02d224 */ /* 0x004fe400078e000e */
[----:B------:R-:W0:Y:S01]  /*35e90*/  SHFL.IDX PT, R14, R0, 0x5, 0x181f ;  /* 0x00b81f00000e7f89 */ /* 0x000e2200000e0000 */
[----:B------:R-:W-:-:S03]  /*35ea0*/  @!P5 IMAD.MOV.U32 R3, RZ, RZ, R5 ;  /* 0x000000ffff03d224 */ /* 0x000fc600078e0005 */
[----:B------:R-:W1:Y:S04]  /*35eb0*/  SHFL.IDX PT, R5, R4, 0x5, 0x181f ;  /* 0x00b81f0004057f89 */ /* 0x000e6800000e0000 */
[----:B------:R-:W-:Y:S04]  /*35ec0*/  @!P5 LDGSTS.E.BYPASS.LTC128B.128 [R21+0x24400], desc[UR36][R2.64], !P4 ;  /* 0x244000000215dfae */ /* 0x000fe8000e101d64 */
[----:B------:R-:W-:Y:S04]  /*35ed0*/  @!P5 LDGSTS.E.BYPASS.LTC128B.128 [R21+0x28400], desc[UR36][R2.64+0x80], !P3 ;  /* 0x284000800215dfae */ /* 0x000fe8000d901d64 */
[----:B------:R-:W-:Y:S04]  /*35ee0*/  @!P5 LDGSTS.E.BYPASS.LTC128B.128 [R21+0x2c400], desc[UR36][R2.64+0x100], !P2 ;  /* 0x2c4001000215dfae */ /* 0x000fe8000d101d64 */
[----:B------:R2:W-:Y:S01]  /*35ef0*/  @!P5 LDGSTS.E.BYPASS.LTC128B.128 [R21+0x30400], desc[UR36][R2.64+0x180], !P1 ;  /* 0x304001800215dfae */ /* 0x0005e2000c901d64 */
[----:B------:R-:W-:-:S02]  /*35f00*/  ISETP.NE.AND P5, PT, R7, RZ, PT ;  /* 0x000000ff0700720c */ /* 0x000fc40003fa5270 */
[----:B------:R-:W-:Y:S02]  /*35f10*/  @!P6 LEA R7, R27, UR46, 0x1 ;  /* 0x0000002e1b07ec11 */ /* 0x000fe4000f8e08ff */
        /* <DEDUP_REMOVED lines=11> */
[----:B0-----:R-:W-:-:S05]  /*35fd0*/  @!P5 LEA R14, P0, R22, R14, 0x1 ;  /* 0x0000000e160ed211 */ /* 0x001fca00078008ff */
[----:B-1----:R-:W-:Y:S02]  /*35fe0*/  @!P5 IMAD.X R5, RZ, RZ, R5, P0 ;  /* 0x000000ffff05d224 */ /* 0x002fe400000e0605 */
[----:B--2---:R-:W-:Y:S02]  /*35ff0*/  @!P5 IMAD.MOV.U32 R2, RZ, RZ, R14 ;  /* 0x000000ffff02d224 */ /* 0x004fe400078e000e */
[----:B------:R-:W-:Y:S01]  /*36000*/  @!P5 IMAD.MOV.U32 R3, RZ, RZ, R5 ;  /* 0x000000ffff03d224 */ /* 0x000fe200078e0005 */
[----:B------:R0:W1:Y:S04]  /*36010*/  SHFL.IDX PT, R14, R0, 0x7, 0x181f ;  /* 0x00f81f00000e7f89 */ /* 0x00006800000e0000 */
[----:B------:R0:W-:Y:S04]  /*36020*/  @!P5 LDGSTS.E.BYPASS.LTC128B.128 [R9+0x25400], desc[UR36][R2.64], !P4 ;  /* 0x254000000209dfae */ /* 0x0001e8000e101d64 */
[----:B------:R0:W-:Y:S04]  /*36030*/  @!P5 LDGSTS.E.BYPASS.LTC128B.128 [R9+0x29400], desc[UR36][R2.64+0x80], !P3 ;  /* 0x294000800209dfae */ /* 0x0001e8000d901d64 */
[----:B------:R0:W-:Y:S04]  /*36040*/  @!P5 LDGSTS.E.BYPASS.LTC128B.128 [R9+0x2d400], desc[UR36][R2.64+0x100], !P2 ;  /* 0x2d4001000209dfae */ /* 0x0001e8000d101d64 */
[----:B------:R0:W-:Y:S04]  /*36050*/  @!P5 LDGSTS.E.BYPASS.LTC128B.128 [R9+0x31400], desc[UR36][R2.64+0x180], !P1 ;  /* 0x314001800209dfae */ /* 0x0001e8000c901d64 */
[----:B------:R0:W2:Y:S02]  /*36060*/  SHFL.IDX PT, R5, R4, 0x7, 0x181f ;  /* 0x00f81f0004057f89 */ /* 0x0000a400000e0000 */
.L_x_11480:
        /* <DEDUP_REMOVED lines=13> */
.L_x_11394:
[----:B------:R-:W-:Y:S05]  /*36140*/  BSYNC B0 ;  /* 0x0000000000007941 */ /* 0x000fea0003800000 */
.L_x_11393:
        /* <DEDUP_REMOVED lines=9> */
.L_x_11481:
[----:B------:R-:W-:-:S13]  /*361e0*/  ISETP.NE.AND P0, PT, R34, 0x3, PT ;  /* 0x000000032200780c */ /* 0x000fda0003f05270 */
[----:B------:R-:W-:Y:S05]  /*361f0*/  @!P0 BRA `(.L_x_11396) ;  /* 0x0000000000048947 */ /* 0x000fea0003800000 */
[----:B------:R-:W-:Y:S01]  /*36200*/  BPT.TRAP 0x1 ;  /* 0x000000040000795c */ /* 0x000fe20000300000 */
.L_x_11396:
[----:B------:R-:W4:Y:S02]  /*36210*/  SYNCS.PHASECHK.TRANS64.TRYWAIT P0, [UR46+0x32460], R0 ;  /* 0x03246000ff0075a7 */ /* 0x000f24000800016e */
[----:B----4-:R-:W-:Y:S05]  /*36220*/  @!P0 BRA `(.L_x_11397) ;  /* 0x00000038009c8947 */ /* 0x010fea0003800000 */
.L_x_11482:
[----:B------:R-:W-:Y:S01]  /*36230*/  ULDC.64 UR4, c[0x0][0x328] ;  /* 0x0000ca0000047ab9 */ /* 0x000fe20000000a00 */
[----:B------:R-:W-:Y:S01]  /*36240*/  ULDC.64 UR6, c[0x0][0x338] ;  /* 0x0000ce0000067ab9 */ /* 0x000fe20000000a00 */
[----:B------:R-:W-:Y:S01]  /*36250*/  IMAD R26, R26, UR4, RZ ;  /* 0x000000041a1a7c24 */ /* 0x000fe2000f8e02ff */
[C---:B------:R-:W-:Y:S01]  /*36260*/  LOP3.LUT P3, RZ, R16.reuse, 0x10, RZ, 0xc0, !PT ;  /* 0x0000001010ff7812 */ /* 0x040fe2000786c0ff */
[----:B0--3--:R-:W-:Y:S01]  /*36270*/  IMAD.WIDE.U32 R2, R23, UR4, RZ ;  /* 0x0000000417027c25 */ /* 0x009fe2000f8e00ff */
        /* <DEDUP_REMOVED lines=17> */
[----:B------:R-:W-:Y:S02]  /*36390*/  SEL R5, RZ, 0x8, P1 ;  /* 0x00000008ff057807 */ /* 0x000fe40000800000 */
[----:B------:R-:W-:Y:S01]  /*363a0*/  VIADD R3, R3, UR4 ;  /* 0x0000000403037c36 */ /* 0x000fe20008000000 */
[----:B------:R-:W-:Y:S01]  /*363b0*/  LEA R7, P0, R2, UR6, 0x1 ;  /* 0x0000000602077c11 */ /* 0x000fe2000f8008ff */
[----:B------:R-:W-:-:S03]  /*363c0*/  UMOV UR4, 0xffffffff ;  /* 0xffffffff00047882 */ /* 0x000fc60000000000 */
[----:B------:R-:W-:Y:S02]  /*363d0*/  LEA.HI.X R8, R2, UR7, R3, 0x1, P0 ;  /* 0x0000000702087c11 */ /* 0x000fe400080f0c03 */
[----:B------:R-:W-:-:S04]  /*363e0*/  SEL R3, RZ, 0x2, P3 ;  /* 0x00000002ff037807 */ /* 0x000fc80001800000 */
[----:B------:R-:W-:-:S05]  /*363f0*/  IADD3 R0, R0, R3, R36 ;  /* 0x0000000300007210 */ /* 0x000fca0007ffe024 */
        /* <DEDUP_REMOVED lines=9> */
[----:B------:R-:W-:Y:S01]  /*36490*/  VIADD R31, R6, 0x400 ;  /* 0x00000400061f7836 */ /* 0x000fe20000000000 */
[----:B0-----:R-:W-:-:S02]  /*364a0*/  IADD3 R2, P0, R14, R0, RZ ;  /* 0x000000000e027210 */ /* 0x001fc40007f1e0ff */
[----:B------:R-:W0:Y:S03]  /*364b0*/  SHFL.IDX PT, R14, R7, 0x1, 0x181f ;  /* 0x00381f00070e7f89 */ /* 0x000e2600000e0000 */
[----:B-1----:R-:W-:Y:S01]  /*364c0*/  IMAD.X R3, RZ, RZ, R3, P0 ;  /* 0x000000ffff037224 */ /* 0x002fe200000e0603 */
        /* <DEDUP_REMOVED lines=12> */
[----:B------:R0:W-:Y:S02]  /*36590*/  LDGSTS.E.BYPASS.LTC128B.128 [R6+0x9400], desc[UR36][R2.64+0x180], !P3 ;  /* 0x0940018002067fae */ /* 0x0001e4000d901d64 */
[----:B0-----:R-:W-:Y:S02]  /*365a0*/  IADD3 R2, P3, R14, R0, RZ ;  /* 0x000000000e027210 */ /* 0x001fe40007f7e0ff */
[----:B------:R-:W0:Y:S03]  /*365b0*/  SHFL.IDX PT, R14, R7, 0x3, 0x181f ;  /* 0x00781f00070e7f89 */ /* 0x000e2600000e0000 */
        /* <DEDUP_REMOVED lines=8> */
[----:B------:R-:W-:-:S13]  /*36640*/  ISETP.LT.OR P3, PT, R17, 0x11, !P0 ;  /* 0x000000111100780c */ /* 0x000fda0004761670 */
[----:B------:R0:W-:Y:S02]  /*36650*/  LDGSTS.E.BYPASS.LTC128B.128 [R6+0x9c00], desc[UR36][R4.64+0x180], !P3 ;  /* 0x09c0018004067fae */ /* 0x0001e4000d901d64 */
[----:B0-----:R-:W-:Y:S02]  /*36660*/  IADD3 R4, P3, R14, R0, RZ ;  /* 0x000000000e047210 */ /* 0x001fe40007f7e0ff */
[----:B------:R-:W0:Y:S03]  /*36670*/  SHFL.IDX PT, R14, R7, 0x4, 0x181f ;  /* 0x00981f00070e7f89 */ /* 0x000e2600000e0000 */
[----:B-1----:R-:W-:Y:S01]  /*36680*/  IMAD.X R5, RZ, RZ, R9, P3 ;  /* 0x000000ffff057224 */ /* 0x002fe200018e0609 */
[C---:B------:R-:W-:Y:S01]  /*36690*/  ISETP.LT.OR P3, PT, R17.reuse, 0x21, P4 ;  /* 0x000000211100780c */ /* 0x040fe20002761670 */
[----:B------:R-:W1:Y:S04]  /*366a0*/  SHFL.IDX PT, R9, R8, 0x4, 0x181f ;  /* 0x00981f0008097f89 */ /* 0x000e6800000e0000 */
[----:B------:R-:W2:Y:S08]  /*366b0*/  SHFL.IDX PT, R8, R8, 0x5, 0x181f ;  /* 0x00b81f0008087f89 */ /* 0x000eb000000e0000 */
        /* <DEDUP_REMOVED lines=8> */
[----:B------:R0:W3:Y:S03]  /*36740*/  SHFL.IDX PT, R14, R7, 0x5, 0x181f ;  /* 0x00b81f00070e7f89 */ /* 0x0000e600000e0000 */
[----:B-1----:R-:W-:Y:S01]  /*36750*/  IMAD.X R3, RZ, RZ, R9, P3 ;  /* 0x000000ffff037224 */ /* 0x002fe200018e0609 */
[----:B------:R-:W-:Y:S01]  /*36760*/  ISETP.LT.OR P3, PT, R17, 0x31, P4 ;  /* 0x000000311100780c */ /* 0x000fe20002761670 */
[----:B------:R-:W-:-:S12]  /*36770*/  IMAD.MOV.U32 R9, RZ, RZ, RZ ;  /* 0x000000ffff097224 */ /* 0x000fd800078e00ff */
        /* <DEDUP_REMOVED lines=14> */
[----:B--23--:R0:W-:Y:S02]  /*36860*/  LDGSTS.E.BYPASS.LTC128B.128 [R6+0xb400], desc[UR36][R2.64+0x180], !P3 ;  /* 0x0b40018002067fae */ /* 0x00c1e4000d901d64 */
.L_x_11496:
        /* <DEDUP_REMOVED lines=20> */
.L_x_11399:
        /* <DEDUP_REMOVED lines=13> */
[----:B------:R-:W-:-:S05]  /*36a80*/  IMAD.MOV.U32 R17, RZ, RZ, 0x1 ;  /* 0x00000001ff117424 */ /* 0x000fca00078e00ff */
[----:B------:R-:W-:-:S04]  /*36a90*/  LOP3.LUT R2, RZ, UR4, RZ, 0x33, !PT ;  /* 0x00000004ff027c12 */ /* 0x000fc8000f8e33ff */
[----:B------:R-:W-:Y:S01]  /*36aa0*/  VIADDMNMX R2, R2, -UR44, R3, !PT ;  /* 0x8000002c02027c46 */ /* 0x000fe2000f800103 */
[----:B0-----:R-:W-:Y:S01]  /*36ab0*/  IMAD.SHL.U32 R4, R4, 0x10, RZ ;  /* 0x0000001004047824 */ /* 0x001fe200078e00ff */
[----:B-1----:R-:W-:-:S04]  /*36ac0*/  LOP3.LUT R5, R5, 0x7f, RZ, 0xc0, !PT ;  /* 0x0000007f05057812 */ /* 0x002fc800078ec0ff */
[----:B------:R-:W-:Y:S02]  /*36ad0*/  LOP3.LUT R4, R4, 0x70, RZ, 0xc0, !PT ;  /* 0x0000007004047812 */ /* 0x000fe400078ec0ff */
[----:B------:R-:W-:-:S04]  /*36ae0*/  SHF.R.U32.HI R5, RZ, 0x3, R5 ;  /* 0x00000003ff057819 */ /* 0x000fc80000011605 */
[----:B------:R-:W-:Y:S02]  /*36af0*/  IADD3 R25, R4, R25, R5 ;  /* 0x0000001904197210 */ /* 0x000fe40007ffe005 */
[----:B------:R-:W-:-:S03]  /*36b00*/  LOP3.LUT R5, RZ, UR42, RZ, 0x33, !PT ;  /* 0x0000002aff057c12 */ /* 0x000fc6000f8e33ff */
[----:B------:R-:W-:Y:S01]  /*36b10*/  VIADD R25, R25, 0xfffffee0 ;  /* 0xfffffee019197836 */ /* 0x000fe20000000000 */
[----:B------:R-:W-:-:S04]  /*36b20*/  VIMNMX R2, R2, R5, !PT ;  /* 0x0000000502027248 */ /* 0x000fc80007fe0100 */
[C---:B------:R-:W-:Y:S01]  /*36b30*/  IADD3 R28, -R2.reuse, -0x2, RZ ;  /* 0xfffffffe021c7810 */ /* 0x040fe20007ffe1ff */
[----:B------:R-:W-:-:S07]  /*36b40*/  IMAD R18, R2, -0x60, R25 ;  /* 0xffffffa002127824 */ /* 0x000fce00078e0219 */
.L_x_11415:
        /* <DEDUP_REMOVED lines=22> */
.L_x_11402:
[----:B------:R-:W-:Y:S05]  /*36cb0*/  BSYNC B1 ;  /* 0x0000000000017941 */ /* 0x000fea0003800000 */
.L_x_11401:
[----:B------:R-:W-:-:S13]  /*36cc0*/  ISETP.NE.AND P0, PT, R34, 0x3, PT ;  /* 0x000000032200780c */ /* 0x000fda0003f05270 */
[----:B------:R-:W-:Y:S05]  /*36cd0*/  @!P0 BRA `(.L_x_11403) ;  /* 0x0000000000048947 */ /* 0x000fea0003800000 */
[----:B------:R-:W-:Y:S01]  /*36ce0*/  BPT.TRAP 0x1 ;  /* 0x000000040000795c */ /* 0x000fe20000300000 */
.L_x_11403:
[----:B------:R-:W-:Y:S01]  /*36cf0*/  LEA R19, R17, UR46, 0x3 ;  /* 0x0000002e11137c11 */ /* 0x000fe2000f8e18ff */
[----:B------:R-:W-:Y:S01]  /*36d00*/  BSSY B1, `(.L_x_11404) ;  /* 0x0000004000017945 */ /* 0x000fe20003800000 */
[----:B------:R-:W-:-:S04]  /*36d10*/  SHF.L.U32 R23, R26, 0x1f, RZ ;  /* 0x0000001f1a177819 */ /* 0x000fc800000006ff */
[----:B------:R-:W1:Y:S02]  /*36d20*/  SYNCS.PHASECHK.TRANS64.TRYWAIT P0, [R19+URZ+0x32440], R23 ;  /* 0x03244017130075a7 */ /* 0x000e64000800017f */
[----:B-1----:R-:W-:Y:S05]  /*36d30*/  @!P0 BRA `(.L_x_11405) ;  /* 0x00000038005c8947 */ /* 0x002fea0003800000 */
.L_x_11497:
[----:B------:R-:W-:Y:S05]  /*36d40*/  BSYNC B1 ;  /* 0x0000000000017941 */ /* 0x000fea0003800000 */
.L_x_11404:
        /* <DEDUP_REMOVED lines=57> */
.L_x_11511:
        /* <DEDUP_REMOVED lines=8> */
.L_x_11407:
        /* <DEDUP_REMOVED lines=10> */
.L_x_11408:
[----:B------:R2:W-:Y:S01]  /*37200*/  SYNCS.ARRIVE.TRANS64.A1T0 RZ, [R19+URZ+0x32430], RZ ;  /* 0x032430ff13ff79a7 */ /* 0x0005e2000810003f */
[----:B------:R-:W-:Y:S05]  /*37210*/  @!P2 BRA `(.L_x_11409) ;  /* 0x000000000004a947 */ /* 0x000fea0003800000 */
[----:B------:R-:W-:Y:S01]  /*37220*/  BPT.TRAP 0x1 ;  /* 0x000000040000795c */ /* 0x000fe20000300000 */
.L_x_11409:
[----:B------:R-:W3:Y:S01]  /*37230*/  SYNCS.PHASECHK.TRANS64.TRYWAIT P0, [R19+URZ+0x32460], R23 ;  /* 0x03246017130075a7 */ /* 0x000ee2000800017f */
[----:B------:R-:W-:Y:S04]  /*37240*/  BSSY B1, `(.L_x_11410) ;  /* 0x0000002000017945 */ /* 0x000fe80003800000 */
[----:B---3--:R-:W-:Y:S05]  /*37250*/  @!P0 BRA `(.L_x_11411) ;  /* 0x0000003800b48947 */ /* 0x008fea0003800000 */
.L_x_11512:
[----:B------:R-:W-:Y:S05]  /*37260*/  BSYNC B1 ;  /* 0x0000000000017941 */ /* 0x000fea0003800000 */
.L_x_11410:
        /* <DEDUP_REMOVED lines=46> */
[----:B------:R3:W-:Y:S01]  /*37550*/  LDGSTS.E.BYPASS.LTC128B.128 [R21+0x9800], desc[UR36][R8.64+0x180], !P1 ;  /* 0x0980018008157fae */ /* 0x0007e2000c901d64 */
[----:B0-----:R-:W-:-:S03]  /*37560*/  IADD3 R6, P0, R14, R0, RZ ;  /* 0x000000000e067210 */ /* 0x001fc60007f1e0ff */
[----:B------:R-:W-:Y:S04]  /*37570*/  SHFL.IDX PT, R22, R22, 0x5, 0x181f ;  /* 0x00b81f0016167f89 */ /* 0x000fe800000e0000 */
[----:B------:R-:W0:Y:S01]  /*37580*/  SHFL.IDX PT, R14, R20, 0x3, 0x181f ;  /* 0x00781f00140e7f89 */ /* 0x000e2200000e0000 */
[----:B-1----:R-:W-:Y:S02]  /*37590*/  IMAD.X R7, RZ, RZ, R4, P0 ;  /* 0x000000ffff077224 */ /* 0x002fe400000e0604 */
[----:B---3--:R-:W-:-:S03]  /*375a0*/  IMAD.MOV.U32 R9, RZ, RZ, RZ ;  /* 0x000000ffff097224 */ /* 0x008fc600078e00ff */
[----:B------:R1:W-:Y:S04]  /*375b0*/  LDGSTS.E.BYPASS.LTC128B.128 [R21+0x1000], desc[UR36][R6.64], !P4 ;  /* 0x0100000006157fae */ /* 0x0003e8000e101d64 */
[----:B------:R1:W-:Y:S04]  /*375c0*/  LDGSTS.E.BYPASS.LTC128B.128 [R21+0x4000], desc[UR36][R6.64+0x80], !P3 ;  /* 0x0400008006157fae */ /* 0x0003e8000d901d64 */
[----:B------:R1:W-:Y:S04]  /*375d0*/  LDGSTS.E.BYPASS.LTC128B.128 [R21+0x7000], desc[UR36][R6.64+0x100], !P2 ;  /* 0x0700010006157fae */ /* 0x0003e8000d101d64 */
[----:B------:R1:W-:Y:S01]  /*375e0*/  LDGSTS.E.BYPASS.LTC128B.128 [R21+0xa000], desc[UR36][R6.64+0x180], !P1 ;  /* 0x0a00018006157fae */ /* 0x0003e2000c901d64 */
[----:B0-----:R-:W-:-:S03]  /*375f0*/  IADD3 R4, P0, R14, R0, RZ ;  /* 0x000000000e047210 */ /* 0x001fc60007f1e0ff */
[----:B------:R-:W0:Y:S02]  /*37600*/  SHFL.IDX PT, R14, R20, 0x4, 0x181f ;  /* 0x00981f00140e7f89 */ /* 0x000e2400000e0000 */
[----:B------:R-:W-:-:S05]  /*37610*/  IMAD.X R5, RZ, RZ, R5, P0 ;  /* 0x000000ffff057224 */ /* 0x000fca00000e0605 */
        /* <DEDUP_REMOVED lines=11> */
.L_x_11526:
        /* <DEDUP_REMOVED lines=11> */
.L_x_11413:
        /* <DEDUP_REMOVED lines=10> */
.L_x_11414:
        /* <DEDUP_REMOVED lines=10> */
.L_x_11400:
[----:B------:R-:W-:Y:S05]  /*378c0*/  BSYNC B0 ;  /* 0x0000000000007941 */ /* 0x000fea0003800000 */
.L_x_11373:
[----:B------:R-:W0:Y:S01]  /*378d0*/  S2R R3, SR_CgaCtaId ;  /* 0x0000000000037919 */ /* 0x000e220000008800 */
[----:B------:R-:W-:Y:S01]  /*378e0*/  MOV R0, 0x400 ;  /* 0x0000040000007802 */ /* 0x000fe20000000f00 */
[----:B------:R-:W-:Y:S01]  /*378f0*/  BSSY B0, `(.L_x_11416) ;  /* 0x0000005000007945 */ /* 0x000fe20003800000 */
[----:B------:R-:W-:Y:S02]  /*37900*/  SHF.L.U32 R9, R9, 0x1f, RZ ;  /* 0x0000001f09097819 */ /* 0x000fe400000006ff */
[----:B0-----:R-:W-:-:S04]  /*37910*/  LEA R4, R3, R0, 0x18 ;  /* 0x0000000003047211 */ /* 0x001fc800078ec0ff */
[----:B------:R-:W0:Y:S02]  /*37920*/  SYNCS.PHASECHK.TRANS64.TRYWAIT P0, [R4+URZ+0x32420], R9 ;  /* 0x03242009040075a7 */ /* 0x000e24000800017f */
[----:B0-----:R-:W-:Y:S05]  /*37930*/  @!P0 BRA `(.L_x_11417) ;  /* 0x0000003800dc8947 */ /* 0x001fea0003800000 */
.L_x_11527:
[----:B------:R-:W-:Y:S05]  /*37940*/  BSYNC B0 ;  /* 0x0000000000007941 */ /* 0x000fea0003800000 */
.L_x_11416:
[----:B------:R-:W-:-:S03]  /*37950*/  UMOV UR4, 0xffffffff ;  /* 0xffffffff00047882 */ /* 0x000fc60000000000 */
[----:B------:R-:W-:Y:S05]  /*37960*/  BRA.DIV UR4, `(.L_x_11418) ;  /* 0x0000003a04e47947 */ /* 0x000fea000b800000 */
[----:B------:R-:W1:Y:S02]  /*37970*/  S2R R0, SR_TID.X ;  /* 0x0000000000007919 */ /* 0x000e640000002100 */
[----:B-1----:R-:W-:-:S04]  /*37980*/  SHF.R.U32.HI R0, RZ, 0x5, R0 ;  /* 0x00000005ff007819 */ /* 0x002fc80000011600 */
[----:B------:R-:W-:-:S05]  /*37990*/  LOP3.LUT R0, R0, 0x3, RZ, 0xc0, !PT ;  /* 0x0000000300007812 */ /* 0x000fca00078ec0ff */
[----:B------:R1:W3:Y:S02]  /*379a0*/  SHFL.IDX PT, R14, R0, RZ, 0x1f ;  /* 0x00001fff000e7589 */ /* 0x0002e400000e0000 */
.L_x_11530:
[----:B---3--:R-:W-:-:S13]  /*379b0*/  ISETP.NE.AND P0, PT, R14, RZ, PT ;  /* 0x000000ff0e00720c */ /* 0x008fda0003f05270 */
[----:B------:R-:W-:Y:S05]  /*379c0*/  @P0 BRA `(.L_x_11262) ;  /* 0x0000000000880947 */ /* 0x000fea0003800000 */
[----:B------:R-:W-:-:S03]  /*379d0*/  UMOV UR4, 0xffffffff ;  /* 0xffffffff00047882 */ /* 0x000fc60000000000 */
[----:B------:R-:W-:Y:S05]  /*379e0*/  BRA.DIV UR4, `(.L_x_11419) ;  /* 0x0000003a04f87947 */ /* 0x000fea000b800000 */
[----:B------:R-:W-:-:S13]  /*379f0*/  ELECT P6, URZ, PT ;  /* 0x00000000003f782f */ /* 0x000fda00038c0000 */
.L_x_11533:
[----:B------:R-:W-:Y:S05]  /*37a00*/  @!P6 BRA `(.L_x_11262) ;  /* 0x000000000078e947 */ /* 0x000fea0003800000 */
[----:B------:R-:W-:-:S06]  /*37a10*/  ULOP3.LUT UR4, UR60, 0x2, URZ, 0xfc, !UPT ;  /* 0x000000023c047892 */ /* 0x000fcc000f8efc3f */
[----:B-1----:R-:W-:-:S05]  /*37a20*/  IMAD.U32 R0, RZ, RZ, UR4 ;  /* 0x00000004ff007e24 */ /* 0x002fca000f8e00ff */
[----:B------:R-:W-:-:S13]  /*37a30*/  ISETP.NE.AND P0, PT, R0, 0x3, PT ;  /* 0x000000030000780c */ /* 0x000fda0003f05270 */
[----:B------:R-:W-:Y:S05]  /*37a40*/  @!P0 BRA `(.L_x_11420) ;  /* 0x0000000000048947 */ /* 0x000fea0003800000 */
[----:B------:R-:W-:Y:S01]  /*37a50*/  BPT.TRAP 0x1 ;  /* 0x000000040000795c */ /* 0x000fe20000300000 */
.L_x_11420:
[C---:B------:R-:W-:Y:S01]  /*37a60*/  IMAD R5, R17.reuse, 0x8, R4 ;  /* 0x0000000811057824 */ /* 0x040fe200078e0204 */
[----:B------:R-:W-:Y:S01]  /*37a70*/  SHF.L.U32 R0, R26, 0x1f, RZ ;  /* 0x0000001f1a007819 */ /* 0x000fe200000006ff */
[----:B------:R-:W-:-:S03]  /*37a80*/  VIADD R17, R17, 0x1 ;  /* 0x0000000111117836 */ /* 0x000fc60000000000 */
[----:B------:R-:W1:Y:S02]  /*37a90*/  SYNCS.PHASECHK.TRANS64.TRYWAIT P1, [R5+URZ+0x32440], R0 ;  /* 0x03244000050075a7 */ /* 0x000e64000802017f */
[----:B------:R-:W-:-:S04]  /*37aa0*/  ISETP.NE.AND P2, PT, R17, 0x2, PT ;  /* 0x000000021100780c */ /* 0x000fc80003f45270 */
[----:B------:R-:W-:Y:S01]  /*37ab0*/  SEL R3, RZ, 0x1, P2 ;  /* 0x00000001ff037807 */ /* 0x000fe20001000000 */
[----:B-1----:R-:W-:Y:S08]  /*37ac0*/  @!P1 BRA `(.L_x_11421) ;  /* 0x0000003800e09947 */ /* 0x002ff00003800000 */
.L_x_11534:
[----:B------:R-:W-:Y:S02]  /*37ad0*/  SEL R17, R17, RZ, P2 ;  /* 0x000000ff11117207 */ /* 0x000fe40001000000 */
[----:B------:R-:W-:Y:S01]  /*37ae0*/  LOP3.LUT R2, R26, R3, RZ, 0x3c, !PT ;  /* 0x000000031a027212 */ /* 0x000fe200078e3cff */
[----:B------:R-:W-:Y:S06]  /*37af0*/  @!P0 BRA `(.L_x_11422) ;  /* 0x0000000000048947 */ /* 0x000fec0003800000 */
[----:B------:R-:W-:Y:S01]  /*37b00*/  BPT.TRAP 0x1 ;  /* 0x000000040000795c */ /* 0x000fe20000300000 */
.L_x_11422:
[----:B------:R-:W-:Y:S01]  /*37b10*/  IMAD R17, R17, 0x8, R4 ;  /* 0x0000000811117824 */ /* 0x000fe200078e0204 */
[----:B------:R-:W-:-:S04]  /*37b20*/  SHF.L.U32 R2, R2, 0x1f, RZ ;  /* 0x0000001f02027819 */ /* 0x000fc800000006ff */
[----:B------:R-:W3:Y:S02]  /*37b30*/  SYNCS.PHASECHK.TRANS64.TRYWAIT P1, [R17+URZ+0x32440], R2 ;  /* 0x03244002110075a7 */ /* 0x000ee4000802017f */
[----:B---3--:R-:W-:Y:S05]  /*37b40*/  @!P1 BRA `(.L_x_11423) ;  /* 0x0000003800d49947 */ /* 0x008fea0003800000 */
.L_x_11535:
[----:B------:R-:W-:Y:S05]  /*37b50*/  @!P0 BRA `(.L_x_11424) ;  /* 0x0000000000048947 */ /* 0x000fea0003800000 */
[----:B------:R-:W-:Y:S01]  /*37b60*/  BPT.TRAP 0x1 ;  /* 0x000000040000795c */ /* 0x000fe20000300000 */
.L_x_11424:
[----:B------:R-:W4:Y:S02]  /*37b70*/  SYNCS.PHASECHK.TRANS64.TRYWAIT P1, [R5+URZ+0x32460], R0 ;  /* 0x03246000050075a7 */ /* 0x000f24000802017f */
[----:B----4-:R-:W-:Y:S05]  /*37b80*/  @!P1 BRA `(.L_x_11425) ;  /* 0x0000003800d89947 */ /* 0x010fea0003800000 */
.L_x_11536:
[----:B------:R-:W-:Y:S05]  /*37b90*/  @!P0 BRA `(.L_x_11426) ;  /* 0x0000000000048947 */ /* 0x000fea0003800000 */
[----:B------:R-:W-:Y:S01]  /*37ba0*/  BPT.TRAP 0x1 ;  /* 0x000000040000795c */ /* 0x000fe20000300000 */
.L_x_11426:
[----:B------:R0:W0:Y:S02]  /*37bb0*/  SYNCS.PHASECHK.TRANS64.TRYWAIT P0, [R17+URZ+0x32460], R2 ;  /* 0x03246002110075a7 */ /* 0x000024000800017f */
[----:B0-----:R-:W-:Y:S05]  /*37bc0*/  @!P0 NANOSLEEP.SYNCS 0x989680 ;  /* 0x009896800000895d */ /* 0x001fea0003900000 */
[----:B------:R-:W0:Y:S02]  /*37bd0*/  @!P0 SYNCS.PHASECHK.TRANS64 P0, [R17+URZ+0x32460], R2 ;  /* 0x03246002110085a7 */ /* 0x000e24000800007f */
[----:B0-----:R-:W-:Y:S05]  /*37be0*/  @!P0 BRA `(.L_x_11426) ;  /* 0xfffffffc00f08947 */ /* 0x001fea000383ffff */
.L_x_11262:
[----:B------:R-:W-:Y:S05]  /*37bf0*/  BSYNC B6 ;  /* 0x0000000000067941 */ /* 0x000fea0003800000 */
.L_x_11259:
[----:B------:R-:W-:Y:S05]  /*37c00*/  EXIT ;  /* 0x000000000000794d */ /* 0x000fea0003800000 */
.L_x_11273:
[----:B0-----:R0:W1:Y:S02]  /*37c10*/  SYNCS.PHASECHK.TRANS64.TRYWAIT P0, [R18+URZ+0x32400], R19 ;  /* 0x03240013120075a7 */ /* 0x001064000800017f */
[----:B-1----:R-:W-:Y:S05]  /*37c20*/  @!P0 NANOSLEEP.SYNCS 0x989680 ;  /* 0x009896800000895d */ /* 0x002fea0003900000 */
[----:B------:R-:W1:Y:S02]  /*37c30*/  @!P0 SYNCS.PHASECHK.TRANS64 P0, [R18+URZ+0x32400], R19 ;  /* 0x03240013120085a7 */ /* 0x000e64000800007f */
[----:B-1----:R-:W-:Y:S05]  /*37c40*/  @!P0 BRA `(.L_x_11273) ;  /* 0xfffffffc00f08947 */ /* 0x002fea000383ffff */
[----:B------:R-:W-:Y:S05]  /*37c50*/  BRA `(.L_x_11427) ;  /* 0xfffffca400747947 */ /* 0x000fea000383ffff */
.L_x_11280:
[----:B--2---:R2:W3:Y:S02]  /*37c60*/  SYNCS.PHASECHK.TRANS64.TRYWAIT P0, [R10+URZ], R11 ;  /* 0x0000000b0a0075a7 */ /* 0x0044e4000800017f */
[----:B---3--:R-:W-:Y:S05]  /*37c70*/  @!P0 NANOSLEEP.SYNCS 0x989680 ;  /* 0x009896800000895d */ /* 0x008fea0003900000 */
[----:B------:R-:W3:Y:S02]  /*37c80*/  @!P0 SYNCS.PHASECHK.TRANS64 P0, [R10+URZ], R11 ;  /* 0x0000000b0a0085a7 */ /* 0x000ee4000800007f */
[----:B---3--:R-:W-:Y:S05]  /*37c90*/  @!P0 BRA `(.L_x_11280) ;  /* 0xfffffffc00f08947 */ /* 0x008fea000383ffff */
[----:B------:R-:W-:Y:S05]  /*37ca0*/  BRA `(.L_x_11279) ;  /* 0xfffffca800707947 */ /* 0x000fea000383ffff */
.L_x_11282:
[----:B-1----:R1:W2:Y:S02]  /*37cb0*/  SYNCS.PHASECHK.TRANS64.TRYWAIT P0, [R18+URZ+0x32410], R7 ;  /* 0x03241007120075a7 */ /* 0x0022a4000800017f */
[----:B--2---:R-:W-:Y:S05]  /*37cc0*/  @!P0 NANOSLEEP.SYNCS 0x989680 ;  /* 0x009896800000895d */ /* 0x004fea0003900000 */
[----:B------:R-:W2:Y:S02]  /*37cd0*/  @!P0 SYNCS.PHASECHK.TRANS64 P0, [R18+URZ+0x32410], R7 ;  /* 0x03241007120085a7 */ /* 0x000ea4000800007f */
[----:B--2---:R-:W-:Y:S05]  /*37ce0*/  @!P0 BRA `(.L_x_11282) ;  /* 0xfffffffc00f08947 */ /* 0x004fea000383ffff */
[----:B------:R-:W-:Y:S05]  /*37cf0*/  BRA `(.L_x_11428) ;  /* 0xfffffcac00487947 */ /* 0x000fea000383ffff */
.L_x_11289:
[----:B--2---:R2:W3:Y:S02]  /*37d00*/  SYNCS.PHASECHK.TRANS64.TRYWAIT P0, [R10+URZ], R11 ;  /* 0x0000000b0a0075a7 */ /* 0x0044e4000800017f */
[----:B---3--:R-:W-:Y:S05]  /*37d10*/  @!P0 NANOSLEEP.SYNCS 0x989680 ;  /* 0x009896800000895d */ /* 0x008fea0003900000 */
[----:B------:R-:W3:Y:S02]  /*37d20*/  @!P0 SYNCS.PHASECHK.TRANS64 P0, [R10+URZ], R11 ;  /* 0x0000000b0a0085a7 */ /* 0x000ee4000800007f */
[----:B---3--:R-:W-:Y:S05]  /*37d30*/  @!P0 BRA `(.L_x_11289) ;  /* 0xfffffffc00f08947 */ /* 0x008fea000383ffff */
[----:B------:R-:W-:Y:S05]  /*37d40*/  BRA `(.L_x_11288) ;  /* 0xfffffcac008c7947 */ /* 0x000fea000383ffff */
.L_x_11323:
[----:B---3--:R3:W4:Y:S02]  /*37d50*/  SYNCS.PHASECHK.TRANS64.TRYWAIT P0, [R8+URZ], R9 ;  /* 0x00000009080075a7 */ /* 0x008724000800017f */
[----:B----4-:R-:W-:Y:S05]  /*37d60*/  @!P0 NANOSLEEP.SYNCS 0x989680 ;  /* 0x009896800000895d */ /* 0x010fea0003900000 */
[----:B------:R-:W4:Y:S02]  /*37d70*/  @!P0 SYNCS.PHASECHK.TRANS64 P0, [R8+URZ], R9 ;  /* 0x00000009080085a7 */ /* 0x000f24000800007f */
[----:B----4-:R-:W-:Y:S05]  /*37d80*/  @!P0 BRA `(.L_x_11323) ;  /* 0xfffffffc00f08947 */ /* 0x010fea000383ffff */
[----:B------:R-:W-:Y:S05]  /*37d90*/  BRA `(.L_x_11322) ;  /* 0xfffffd1800d47947 */ /* 0x000fea000383ffff */
.L_x_11330:
[----:B-1----:R1:W2:Y:S02]  /*37da0*/  SYNCS.PHASECHK.TRANS64.TRYWAIT P0, [R14+URZ], R15 ;  /* 0x0000000f0e0075a7 */ /* 0x0022a4000800017f */
[----:B--2---:R-:W-:Y:S05]  /*37db0*/  @!P0 NANOSLEEP.SYNCS 0x989680 ;  /* 0x009896800000895d */ /* 0x004fea0003900000 */
[----:B------:R-:W2:Y:S02]  /*37dc0*/  @!P0 SYNCS.PHASECHK.TRANS64 P0, [R14+URZ], R15 ;  /* 0x0000000f0e0085a7 */ /* 0x000ea4000800007f */
[----:B--2---:R-:W-:Y:S05]  /*37dd0*/  @!P0 BRA `(.L_x_11330) ;  /* 0xfffffffc00f08947 */ /* 0x004fea000383ffff */
[----:B------:R-:W-:Y:S05]  /*37de0*/  BRA `(.L_x_11329) ;  /* 0xfffffd1c00f87947 */ /* 0x000fea000383ffff */
.L_x_11343:
[----:B-1----:R1:W2:Y:S02]  /*37df0*/  SYNCS.PHASECHK.TRANS64.TRYWAIT P0, [R0+URZ], R9 ;  /* 0x00000009000075a7 */ /* 0x0022a4000800017f */
[----:B--2---:R-:W-:Y:S05]  /*37e00*/  @!P0 NANOSLEEP.SYNCS 0x989680 ;  /* 0x009896800000895d */ /* 0x004fea0003900000 */
[----:B------:R-:W2:Y:S02]  /*37e10*/  @!P0 SYNCS.PHASECHK.TRANS64 P0, [R0+URZ], R9 ;  /* 0x00000009000085a7 */ /* 0x000ea4000800007f */
[----:B--2---:R-:W-:Y:S05]  /*37e20*/  @!P0 BRA `(.L_x_11343) ;  /* 0xfffffffc00f08947 */ /* 0x004fea000383ffff */
[----:B------:R-:W-:Y:S05]  /*37e30*/  BRA `(.L_x_11342) ;  /* 0xfffffec8002c7947 */ /* 0x000fea000383ffff */
.L_x_11350:
[----:B-1----:R1:W2:Y:S02]  /*37e40*/  SYNCS.PHASECHK.TRANS64.TRYWAIT P0, [R2+URZ], R3 ;  /* 0x00000003020075a7 */ /* 0x0022a4000800017f */
[----:B--2---:R-:W-:Y:S05]  /*37e50*/  @!P0 NANOSLEEP.SYNCS 0x989680 ;  /* 0x009896800000895d */ /* 0x004fea0003900000 */
[----:B------:R-:W2:Y:S02]  /*37e60*/  @!P0 SYNCS.PHASECHK.TRANS64 P0, [R2+URZ], R3 ;  /* 0x00000003020085a7 */ /* 0x000ea4000800007f */
[----:B--2---:R-:W-:Y:S05]  /*37e70*/  @!P0 BRA `(.L_x_11350) ;  /* 0xfffffffc00f08947 */ /* 0x004fea000383ffff */
[----:B------:R-:W-:Y:S05]  /*37e80*/  BRA `(.L_x_11349) ;  /* 0xfffffecc00647947 */ /* 0x000fea000383ffff */
.L_x_11384:
[----:B------:R-:W-:Y:S02]  /*37e90*/  IMAD.MOV.U32 R13, RZ, RZ, R18 ;  /* 0x000000ffff0d7224 */ /* 0x000fe400078e0012 */
[----:B------:R-:W-:Y:S02]  /*37ea0*/  IMAD.MOV.U32 R12, RZ, RZ, RZ ;  /* 0x000000ffff0c7224 */ /* 0x000fe400078e00ff */
[----:B------:R-:W-:Y:S02]  /*37eb0*/  IMAD.MOV.U32 R11, RZ, RZ, 0x1f ;  /* 0x0000001fff0b7424 */ /* 0x000fe400078e00ff */
[----:B------:R-:W-:-:S07]  /*37ec0*/  IMAD.MOV.U32 R15, RZ, RZ, -0x1 ;  /* 0xffffffffff0f7424 */ /* 0x000fce00078e00ff */
[----:B-----5:R-:W-:Y:S05]  /*37ed0*/  WARPSYNC.COLLECTIVE R15, `(.L_x_11429) ;  /* 0x000000000f087348 */ /* 0x020fea0003c00000 */
[----:B------:R0:W1:Y:S02]  /*37ee0*/  SHFL.IDX P6, R14, R13, R12, R11 ;  /* 0x0000000c0d0e7389 */ /* 0x00006400000c000b */
[----:B01---5:R-:W-:Y:S01]  /*37ef0*/  ENDCOLLECTIVE ;  /* 0x000000000000791b */ /* 0x023fe20003800000 */
.L_x_11429:
[----:B------:R-:W-:Y:S05]  /*37f00*/  BRA `(.L_x_11430) ;  /* 0xffffffc400587947 */ /* 0x000fea000383ffff */
.L_x_11386:
[----:B0-----:R-:W-:-:S04]  /*37f10*/  IMAD.U32 R3, RZ, RZ, UR46 ;  /* 0x0000002eff037e24 */ /* 0x001fc8000f8e00ff */
[----:B------:R0:W1:Y:S03]  /*37f20*/  SYNCS.PHASECHK.TRANS64.TRYWAIT P0, [R3+URZ+0x32440], R2 ;  /* 0x03244002030075a7 */ /* 0x000066000800017f */
[----:B-1----:R-:W-:Y:S05]  /*37f30*/  @!P0 NANOSLEEP.SYNCS 0x989680 ;  /* 0x009896800000895d */ /* 0x002fea0003900000 */
[----:B------:R-:W1:Y:S02]  /*37f40*/  @!P0 SYNCS.PHASECHK.TRANS64 P0, [R3+URZ+0x32440], R2 ;  /* 0x03244002030085a7 */ /* 0x000e64000800007f */
[----:B-1----:R-:W-:Y:S05]  /*37f50*/  @!P0 BRA `(.L_x_11386) ;  /* 0xfffffffc00ec8947 */ /* 0x002fea000383ffff */
[----:B------:R-:W-:Y:S05]  /*37f60*/  BRA `(.L_x_11431) ;  /* 0xffffffc400947947 */ /* 0x000fea000383ffff */
.L_x_11387:
        /* <DEDUP_REMOVED lines=8> */
.L_x_11433:
[----:B------:R-:W-:Y:S05]  /*37ff0*/  BSYNC B0 ;  /* 0x0000000000007941 */ /* 0x000fea0003800000 */
.L_x_11432:
        /* <DEDUP_REMOVED lines=9> */
.L_x_11434:
[----:B------:R-:W-:Y:S02]  /*38090*/  IMAD.MOV.U32 R13, RZ, RZ, R5 ;  /* 0x000000ffff0d7224 */ /* 0x000fe400078e0005 */
[----:B------:R-:W-:Y:S01]  /*380a0*/  IMAD.MOV.U32 R12, RZ, RZ, 0x1 ;  /* 0x00000001ff0c7424 */ /* 0x000fe200078e00ff */
[----:B------:R-:W-:-:S13]  /*380b0*/  @P0 LEA R2, P1, R22, R14, 0x1 ;  /* 0x0000000e16020211 */ /* 0x000fda00078208ff */
[----:B------:R-:W-:Y:S05]  /*380c0*/  WARPSYNC.COLLECTIVE R15, `(.L_x_11435) ;  /* 0x000000000f087348 */ /* 0x000fea0003c00000 */
[----:B------:R0:W1:Y:S02]  /*380d0*/  SHFL.IDX P6, R14, R13, R12, R11 ;  /* 0x0000000c0d0e7389 */ /* 0x00006400000c000b */
[----:B01----:R-:W-:Y:S01]  /*380e0*/  ENDCOLLECTIVE ;  /* 0x000000000000791b */ /* 0x003fe20003800000 */
.L_x_11435:
        /* <DEDUP_REMOVED lines=12> */
.L_x_11436:
[----:B------:R-:W-:Y:S02]  /*381b0*/  IMAD.MOV.U32 R13, RZ, RZ, R5 ;  /* 0x000000ffff0d7224 */ /* 0x000fe400078e0005 */
[----:B------:R-:W-:Y:S01]  /*381c0*/  IMAD.MOV.U32 R12, RZ, RZ, 0x2 ;  /* 0x00000002ff0c7424 */ /* 0x000fe200078e00ff */
[----:B------:R-:W-:-:S13]  /*381d0*/  @P0 LEA R2, P1, R22, R14, 0x1 ;  /* 0x0000000e16020211 */ /* 0x000fda00078208ff */
[----:B------:R-:W-:Y:S05]  /*381e0*/  WARPSYNC.COLLECTIVE R15, `(.L_x_11437) ;  /* 0x000000000f087348 */ /* 0x000fea0003c00000 */
[----:B------:R0:W1:Y:S02]  /*381f0*/  SHFL.IDX P6, R14, R13, R12, R11 ;  /* 0x0000000c0d0e7389 */ /* 0x00006400000c000b */
[----:B01----:R-:W-:Y:S01]  /*38200*/  ENDCOLLECTIVE ;  /* 0x000000000000791b */ /* 0x003fe20003800000 */
.L_x_11437:
        /* <DEDUP_REMOVED lines=12> */
.L_x_11438:
[----:B------:R-:W-:Y:S02]  /*382d0*/  IMAD.MOV.U32 R13, RZ, RZ, R5 ;  /* 0x000000ffff0d7224 */ /* 0x000fe400078e0005 */
[----:B------:R-:W-:Y:S01]  /*382e0*/  IMAD.MOV.U32 R12, RZ, RZ, 0x3 ;  /* 0x00000003ff0c7424 */ /* 0x000fe200078e00ff */
[----:B------:R-:W-:-:S13]  /*382f0*/  @P0 LEA R2, P1, R22, R14, 0x1 ;  /* 0x0000000e16020211 */ /* 0x000fda00078208ff */
[----:B------:R-:W-:Y:S05]  /*38300*/  WARPSYNC.COLLECTIVE R15, `(.L_x_11439) ;  /* 0x000000000f087348 */ /* 0x000fea0003c00000 */
[----:B------:R0:W1:Y:S02]  /*38310*/  SHFL.IDX P6, R14, R13, R12, R11 ;  /* 0x0000000c0d0e7389 */ /* 0x00006400000c000b */
[----:B01----:R-:W-:Y:S01]  /*38320*/  ENDCOLLECTIVE ;  /* 0x000000000000791b */ /* 0x003fe20003800000 */
.L_x_11439:
        /* <DEDUP_REMOVED lines=12> */
.L_x_11440:
[----:B------:R-:W-:Y:S02]  /*383f0*/  IMAD.MOV.U32 R13, RZ, RZ, R5 ;  /* 0x000000ffff0d7224 */ /* 0x000fe400078e0005 */
[----:B------:R-:W-:Y:S01]  /*38400*/  IMAD.MOV.U32 R12, RZ, RZ, 0x4 ;  /* 0x00000004ff0c7424 */ /* 0x000fe200078e00ff */
[----:B------:R-:W-:-:S13]  /*38410*/  @P0 LEA R2, P1, R22, R14, 0x1 ;  /* 0x0000000e16020211 */ /* 0x000fda00078208ff */
[----:B------:R-:W-:Y:S05]  /*38420*/  WARPSYNC.COLLECTIVE R15, `(.L_x_11441) ;  /* 0x000000000f087348 */ /* 0x000fea0003c00000 */
[----:B------:R0:W1:Y:S02]  /*38430*/  SHFL.IDX P6, R14, R13, R12, R11 ;  /* 0x0000000c0d0e7389 */ /* 0x00006400000c000b */
[----:B01----:R-:W-:Y:S01]  /*38440*/  ENDCOLLECTIVE ;  /* 0x000000000000791b */ /* 0x003fe20003800000 */
.L_x_11441:
        /* <DEDUP_REMOVED lines=12> */
.L_x_11442:
[----:B------:R-:W-:Y:S02]  /*38510*/  IMAD.MOV.U32 R13, RZ, RZ, R5 ;  /* 0x000000ffff0d7224 */ /* 0x000fe400078e0005 */
[----:B------:R-:W-:Y:S01]  /*38520*/  IMAD.MOV.U32 R12, RZ, RZ, 0x5 ;  /* 0x00000005ff0c7424 */ /* 0x000fe200078e00ff */
[----:B------:R-:W-:-:S13]  /*38530*/  @P0 LEA R2, P1, R22, R14, 0x1 ;  /* 0x0000000e16020211 */ /* 0x000fda00078208ff */
[----:B------:R-:W-:Y:S05]  /*38540*/  WARPSYNC.COLLECTIVE R15, `(.L_x_11443) ;  /* 0x000000000f087348 */ /* 0x000fea0003c00000 */
[----:B------:R0:W1:Y:S02]  /*38550*/  SHFL.IDX P6, R14, R13, R12, R11 ;  /* 0x0000000c0d0e7389 */ /* 0x00006400000c000b */
[----:B01----:R-:W-:Y:S01]  /*38560*/  ENDCOLLECTIVE ;  /* 0x000000000000791b */ /* 0x003fe20003800000 */
.L_x_11443:
        /* <DEDUP_REMOVED lines=10> */
.L_x_11444:
[----:B------:R-:W-:Y:S05]  /*38610*/  BRA `(.L_x_11445) ;  /* 0xffffffc4000c7947 */ /* 0x000fea000383ffff */
.L_x_11390:
[----:B------:R-:W-:Y:S01]  /*38620*/  IMAD.MOV.U32 R13, RZ, RZ, R6 ;  /* 0x000000ffff0d7224 */ /* 0x000fe200078e0006 */
[----:B------:R-:W-:Y:S01]  /*38630*/  LOP3.LUT R16, R16, 0xffffefff, RZ, 0xc0, !PT ;  /* 0xffffefff10107812 */ /* 0x000fe200078ec0ff */
[----:B------:R-:W-:Y:S02]  /*38640*/  IMAD.MOV.U32 R12, RZ, RZ, RZ ;  /* 0x000000ffff0c7224 */ /* 0x000fe400078e00ff */
[----:B------:R-:W-:Y:S02]  /*38650*/  IMAD.MOV.U32 R11, RZ, RZ, 0x181f ;  /* 0x0000181fff0b7424 */ /* 0x000fe400078e00ff */
[----:B------:R-:W-:Y:S02]  /*38660*/  IMAD.MOV.U32 R15, RZ, RZ, -0x1 ;  /* 0xffffffffff0f7424 */ /* 0x000fe400078e00ff */
[----:B------:R-:W-:-:S07]  /*38670*/  VIADD R4, R20, UR40 ;  /* 0x0000002814047c36 */ /* 0x000fce0008000000 */
[----:B------:R-:W-:Y:S05]  /*38680*/  WARPSYNC.COLLECTIVE R15, `(.L_x_11446) ;  /* 0x000000000f087348 */ /* 0x000fea0003c00000 */
[----:B------:R0:W1:Y:S02]  /*38690*/  SHFL.IDX P6, R14, R13, R12, R11 ;  /* 0x0000000c0d0e7389 */ /* 0x00006400000c000b */
[----:B01----:R-:W-:Y:S01]  /*386a0*/  ENDCOLLECTIVE ;  /* 0x000000000000791b */ /* 0x003fe20003800000 */
.L_x_11446:
[----:B------:R-:W-:Y:S02]  /*386b0*/  VIADD R10, R4, 0x10 ;  /* 0x00000010040a7836 */ /* 0x000fe40000000000 */
[----:B------:R-:W-:Y:S02]  /*386c0*/  IMAD.MOV.U32 R13, RZ, RZ, R0 ;  /* 0x000000ffff0d7224 */ /* 0x000fe400078e0000 */
[----:B------:R-:W-:-:S07]  /*386d0*/  IMAD.MOV.U32 R3, RZ, RZ, R14 ;  /* 0x000000ffff037224 */ /* 0x000fce00078e000e */
[----:B------:R-:W-:Y:S05]  /*386e0*/  WARPSYNC.COLLECTIVE R15, `(.L_x_11447) ;  /* 0x000000000f087348 */ /* 0x000fea0003c00000 */
[----:B------:R0:W1:Y:S02]  /*386f0*/  SHFL.IDX P6, R14, R13, R12, R11 ;  /* 0x0000000c0d0e7389 */ /* 0x00006400000c000b */
[----:B01----:R-:W-:Y:S01]  /*38700*/  ENDCOLLECTIVE ;  /* 0x000000000000791b */ /* 0x003fe20003800000 */
.L_x_11447:
        /* <DEDUP_REMOVED lines=11> */
.L_x_11448:
[----:B------:R-:W-:Y:S01]  /*387c0*/  LOP3.LUT R16, R16, 0xfffff7ff, RZ, 0xc0, !PT ;  /* 0xfffff7ff10107812 */ /* 0x000fe200078ec0ff */
[----:B------:R-:W-:-:S05]  /*387d0*/  @!P2 IMAD.X R3, RZ, RZ, R3, P1 ;  /* 0x000000ffff03a224 */ /* 0x000fca00008e0603 */
[----:B------:R-:W-:Y:S01]  /*387e0*/  @!PT LDS RZ, [RZ] ;  /* 0x00000000fffff984 */ /* 0x000fe20000000800 */
[----:B------:R-:W-:Y:S01]  /*387f0*/  @!PT LDS RZ, [RZ] ;  /* 0x00000000fffff984 */ /* 0x000fe20000000800 */
[----:B------:R-:W-:Y:S01]  /*38800*/  @!PT LDS RZ, [RZ] ;  /* 0x00000000fffff984 */ /* 0x000fe20000000800 */
[----:B------:R0:W-:Y:S01]  /*38810*/  @!P2 LDGSTS.E.BYPASS.LTC128B.128 [R8+0x18400], desc[UR36][R2.64], !P0 ;  /* 0x184000000208afae */ /* 0x0001e2000c101d64 */
[----:B------:R-:W-:Y:S01]  /*38820*/  ISETP.GE.AND P2, PT, R10, R5, PT ;  /* 0x000000050a00720c */ /* 0x000fe20003f46270 */
[----:B------:R-:W-:Y:S02]  /*38830*/  IMAD.MOV.U32 R13, RZ, RZ, R0 ;  /* 0x000000ffff0d7224 */ /* 0x000fe400078e0000 */
[----:B0-----:R-:W-:-:S10]  /*38840*/  VIADD R8, R4, 0x20 ;  /* 0x0000002004087836 */ /* 0x001fd40000000000 */
[----:B------:R-:W-:Y:S01]  /*38850*/  @P2 LOP3.LUT R16, R16, 0x800, RZ, 0xfc, !PT ;  /* 0x0000080010102812 */ /* 0x000fe200078efcff */
[----:B------:R-:W-:-:S07]  /*38860*/  IMAD.MOV.U32 R7, RZ, RZ, R14 ;  /* 0x000000ffff077224 */ /* 0x000fce00078e000e */
[----:B------:R-:W-:Y:S05]  /*38870*/  WARPSYNC.COLLECTIVE R15, `(.L_x_11449) ;  /* 0x000000000f087348 */ /* 0x000fea0003c00000 */
[----:B------:R0:W1:Y:S02]  /*38880*/  SHFL.IDX P6, R14, R13, R12, R11 ;  /* 0x0000000c0d0e7389 */ /* 0x00006400000c000b */
[----:B01----:R-:W-:Y:S01]  /*38890*/  ENDCOLLECTIVE ;  /* 0x000000000000791b */ /* 0x003fe20003800000 */
.L_x_11449:
[----:B------:R-:W-:Y:S02]  /*388a0*/  LOP3.LUT R16, R16, 0xfffffbff, RZ, 0xc0, !PT ;  /* 0xfffffbff10107812 */ /* 0x000fe400078ec0ff */
[----:B------:R-:W-:Y:S02]  /*388b0*/  @!P2 LEA R13, R27, UR46, 0x1 ;  /* 0x0000002e1b0dac11 */ /* 0x000fe4000f8e08ff */
        /* <DEDUP_REMOVED lines=8> */
[----:B------:R0:W-:Y:S01]  /*38940*/  @!P2 LDGSTS.E.BYPASS.LTC128B.128 [R13+0x18c00], desc[UR36][R2.64], !P0 ;  /* 0x18c00000020dafae */ /* 0x0001e2000c101d64 */
[----:B------:R-:W-:Y:S01]  /*38950*/  ISETP.GE.AND P2, PT, R8, R5, PT ;  /* 0x000000050800720c */ /* 0x000fe20003f46270 */
[----:B------:R-:W-:Y:S02]  /*38960*/  VIADD R8, R4, 0x30 ;  /* 0x0000003004087836 */ /* 0x000fe40000000000 */
[----:B0-----:R-:W-:-:S10]  /*38970*/  IMAD.MOV.U32 R13, RZ, RZ, R6 ;  /* 0x000000ffff0d7224 */ /* 0x001fd400078e0006 */
[----:B------:R-:W-:-:S07]  /*38980*/  @P2 LOP3.LUT R16, R16, 0x400, RZ, 0xfc, !PT ;  /* 0x0000040010102812 */ /* 0x000fce00078efcff */
[----:B------:R-:W-:Y:S05]  /*38990*/  WARPSYNC.COLLECTIVE R15, `(.L_x_11450) ;  /* 0x000000000f087348 */ /* 0x000fea0003c00000 */
[----:B------:R0:W1:Y:S02]  /*389a0*/  SHFL.IDX P6, R14, R13, R12, R11 ;  /* 0x0000000c0d0e7389 */ /* 0x00006400000c000b */
[----:B01----:R-:W-:Y:S01]  /*389b0*/  ENDCOLLECTIVE ;  /* 0x000000000000791b */ /* 0x003fe20003800000 */
.L_x_11450:
[----:B------:R-:W-:Y:S01]  /*389c0*/  LOP3.LUT R16, R16, 0xfffffdff, RZ, 0xc0, !PT ;  /* 0xfffffdff10107812 */ /* 0x000fe200078ec0ff */
[----:B------:R-:W-:Y:S02]  /*389d0*/  IMAD.MOV.U32 R13, RZ, RZ, R0 ;  /* 0x000000ffff0d7224 */ /* 0x000fe400078e0000 */
[----:B------:R-:W-:-:S07]  /*389e0*/  IMAD.MOV.U32 R10, RZ, RZ, R14 ;  /* 0x000000ffff0a7224 */ /* 0x000fce00078e000e */
[----:B------:R-:W-:Y:S05]  /*389f0*/  WARPSYNC.COLLECTIVE R15, `(.L_x_11451) ;  /* 0x000000000f087348 */ /* 0x000fea0003c00000 */
[----:B------:R0:W1:Y:S02]  /*38a00*/  SHFL.IDX P6, R14, R13, R12, R11 ;  /* 0x0000000c0d0e7389 */ /* 0x00006400000c000b */
[----:B01----:R-:W-:Y:S01]  /*38a10*/  ENDCOLLECTIVE ;  /* 0x000000000000791b */ /* 0x003fe20003800000 */
.L_x_11451:
[----:B------:R-:W-:Y:S01]  /*38a20*/  @!P2 LEA R13, R27, UR46, 0x1 ;  /* 0x0000002e1b0dac11 */ /* 0x000fe2000f8e08ff */
[----:B------:R-:W-:Y:S01]  /*38a30*/  IMAD.MOV.U32 R12, RZ, RZ, 0x3 ;  /* 0x00000003ff0c7424 */ /* 0x000fe200078e00ff */
        /* <DEDUP_REMOVED lines=10> */
[----:B0-----:R-:W-:-:S12]  /*38ae0*/  IMAD.MOV.U32 R13, RZ, RZ, R6 ;  /* 0x000000ffff0d7224 */ /* 0x001fd800078e0006 */
[----:B------:R-:W-:-:S07]  /*38af0*/  @P2 LOP3.LUT R16, R16, 0x200, RZ, 0xfc, !PT ;  /* 0x0000020010102812 */ /* 0x000fce00078efcff */
[----:B------:R-:W-:Y:S05]  /*38b00*/  WARPSYNC.COLLECTIVE R15, `(.L_x_11452) ;  /* 0x000000000f087348 */ /* 0x000fea0003c00000 */
[----:B------:R0:W1:Y:S02]  /*38b10*/  SHFL.IDX P6, R14, R13, R12, R11 ;  /* 0x0000000c0d0e7389 */ /* 0x00006400000c000b */
[----:B01----:R-:W-:Y:S01]  /*38b20*/  ENDCOLLECTIVE ;  /* 0x000000000000791b */ /* 0x003fe20003800000 */
.L_x_11452:
[----:B------:R-:W-:Y:S01]  /*38b30*/  LOP3.LUT R16, R16, 0xfffffeff, RZ, 0xc0, !PT ;  /* 0xfffffeff10107812 */ /* 0x000fe200078ec0ff */
[----:B------:R-:W-:Y:S02]  /*38b40*/  IMAD.MOV.U32 R13, RZ, RZ, R0 ;  /* 0x000000ffff0d7224 */ /* 0x000fe400078e0000 */
[----:B------:R-:W-:-:S07]  /*38b50*/  IMAD.MOV.U32 R8, RZ, RZ, R14 ;  /* 0x000000ffff087224 */ /* 0x000fce00078e000e */
[----:B------:R-:W-:Y:S05]  /*38b60*/  WARPSYNC.COLLECTIVE R15, `(.L_x_11453) ;  /* 0x000000000f087348 */ /* 0x000fea0003c00000 */
[----:B------:R0:W1:Y:S02]  /*38b70*/  SHFL.IDX P6, R14, R13, R12, R11 ;  /* 0x0000000c0d0e7389 */ /* 0x00006400000c000b */
[----:B01----:R-:W-:Y:S01]  /*38b80*/  ENDCOLLECTIVE ;  /* 0x000000000000791b */ /* 0x003fe20003800000 */
.L_x_11453:
[----:B------:R-:W-:Y:S01]  /*38b90*/  @!P2 LEA R13, R27, UR46, 0x1 ;  /* 0x0000002e1b0dac11 */ /* 0x000fe2000f8e08ff */
[----:B------:R-:W-:Y:S01]  /*38ba0*/  IMAD.MOV.U32 R12, RZ, RZ, 0x4 ;  /* 0x00000004ff0c7424 */ /* 0x000fe200078e00ff */
[----:B------:R-:W-:-:S05]  /*38bb0*/  @!P2 LEA R9, P1, R22, R14, 0x1 ;  /* 0x0000000e1609a211 */ /* 0x000fca00078208ff */
[----:B------:R-:W-:Y:S02]  /*38bc0*/  @!P2 IMAD.X R8, RZ, RZ, R8, P1 ;  /* 0x000000ffff08a224 */ /* 0x000fe400008e0608 */
[----:B------:R-:W-:Y:S02]  /*38bd0*/  @!P2 IMAD.MOV.U32 R2, RZ, RZ, R9 ;  /* 0x000000ffff02a224 */ /* 0x000fe400078e0009 */
[----:B------:R-:W-:Y:S02]  /*38be0*/  @!P2 IMAD.MOV.U32 R3, RZ, RZ, R8 ;  /* 0x000000ffff03a224 */ /* 0x000fe400078e0008 */
[----:B------:R-:W-:-:S03]  /*38bf0*/  VIADD R8, R4, 0x40 ;  /* 0x0000004004087836 */ /* 0x000fc60000000000 */
[----:B------:R-:W-:Y:S01]  /*38c00*/  @!PT LDS RZ, [RZ] ;  /* 0x00000000fffff984 */ /* 0x000fe20000000800 */
[----:B------:R-:W-:Y:S01]  /*38c10*/  @!PT LDS RZ, [RZ] ;  /* 0x00000000fffff984 */ /* 0x000fe20000000800 */
[----:B------:R-:W-:Y:S01]  /*38c20*/  @!PT LDS RZ, [RZ] ;  /* 0x00000000fffff984 */ /* 0x000fe20000000800 */
[----:B------:R0:W-:Y:S02]  /*38c30*/  @!P2 LDGSTS.E.BYPASS.LTC128B.128 [R13+0x19c00], desc[UR36][R2.64], !P0 ;  /* 0x19c00000020dafae */ /* 0x0001e4000c101d64 */
[----:B------:R-:W-:Y:S01]  /*38c40*/  ISETP.GE.AND P2, PT, R8, R5, PT ;  /* 0x000000050800720c */ /* 0x000fe20003f46270 */
[----:B------:R-:W-:Y:S02]  /*38c50*/  VIADD R8, R4, 0x50 ;  /* 0x0000005004087836 */ /* 0x000fe40000000000 */
[----:B0-----:R-:W-:-:S10]  /*38c60*/  IMAD.MOV.U32 R13, RZ, RZ, R6 ;  /* 0x000000ffff0d7224 */ /* 0x001fd400078e0006 */
[----:B------:R-:W-:-:S07]  /*38c70*/  @P2 LOP3.LUT R16, R16, 0x100, RZ, 0xfc, !PT ;  /* 0x0000010010102812 */ /* 0x000fce00078efcff */
[----:B------:R-:W-:Y:S05]  /*38c80*/  WARPSYNC.COLLECTIVE R15, `(.L_x_11454) ;  /* 0x000000000f087348 */ /* 0x000fea0003c00000 */
[----:B------:R0:W1:Y:S02]  /*38c90*/  SHFL.IDX P6, R14, R13, R12, R11 ;  /* 0x0000000c0d0e7389 */ /* 0x00006400000c000b */
[----:B01----:R-:W-:Y:S01]  /*38ca0*/  ENDCOLLECTIVE ;  /* 0x000000000000791b */ /* 0x003fe20003800000 */
.L_x_11454:
[----:B------:R-:W-:Y:S01]  /*38cb0*/  LOP3.LUT R16, R16, 0xffffff7f, RZ, 0xc0, !PT ;  /* 0xffffff7f10107812 */ /* 0x000fe200078ec0ff */
[----:B------:R-:W-:Y:S02]  /*38cc0*/  IMAD.MOV.U32 R13, RZ, RZ, R0 ;  /* 0x000000ffff0d7224 */ /* 0x000fe400078e0000 */
[----:B------:R-:W-:-:S07]  /*38cd0*/  IMAD.MOV.U32 R2, RZ, RZ, R14 ;  /* 0x000000ffff027224 */ /* 0x000fce00078e000e */
[----:B------:R-:W-:Y:S05]  /*38ce0*/  WARPSYNC.COLLECTIVE R15, `(.L_x_11455) ;  /* 0x000000000f087348 */ /* 0x000fea0003c00000 */
[----:B------:R0:W1:Y:S02]  /*38cf0*/  SHFL.IDX P6, R14, R13, R12, R11 ;  /* 0x0000000c0d0e7389 */ /* 0x00006400000c000b */
[----:B01----:R-:W-:Y:S01]  /*38d00*/  ENDCOLLECTIVE ;  /* 0x000000000000791b */ /* 0x003fe20003800000 */
.L_x_11455:
        /* <DEDUP_REMOVED lines=13> */
[----:B------:R-:W-:Y:S02]  /*38de0*/  @!P2 LEA R7, R27, UR46, 0x1 ;  /* 0x0000002e1b07ac11 */ /* 0x000fe4000f8e08ff */
[----:B------:R-:W-:-:S07]  /*38df0*/  @P2 LOP3.LUT R16, R16, 0x80, RZ, 0xfc, !PT ;  /* 0x0000008010102812 */ /* 0x000fce00078efcff */
[----:B------:R-:W-:Y:S05]  /*38e00*/  WARPSYNC.COLLECTIVE R15, `(.L_x_11456) ;  /* 0x000000000f087348 */ /* 0x000fea0003c00000 */
[----:B------:R0:W1:Y:S02]  /*38e10*/  SHFL.IDX P6, R14, R13, R12, R11 ;  /* 0x0000000c0d0e7389 */ /* 0x00006400000c000b */
[----:B01----:R-:W-:Y:S01]  /*38e20*/  ENDCOLLECTIVE ;  /* 0x000000000000791b */ /* 0x003fe20003800000 */
.L_x_11456:
[----:B------:R-:W-:Y:S01]  /*38e30*/  LOP3.LUT R16, R16, 0xffffffbf, RZ, 0xc0, !PT ;  /* 0xffffffbf10107812 */ /* 0x000fe200078ec0ff */
[----:B------:R-:W-:Y:S02]  /*38e40*/  IMAD.MOV.U32 R13, RZ, RZ, R0 ;  /* 0x000000ffff0d7224 */ /* 0x000fe400078e0000 */
[----:B------:R-:W-:-:S07]  /*38e50*/  IMAD.MOV.U32 R2, RZ, RZ, R14 ;  /* 0x000000ffff027224 */ /* 0x000fce00078e000e */
[----:B------:R-:W-:Y:S05]  /*38e60*/  WARPSYNC.COLLECTIVE R15, `(.L_x_11457) ;  /* 0x000000000f087348 */ /* 0x000fea0003c00000 */
[----:B------:R0:W1:Y:S02]  /*38e70*/  SHFL.IDX P6, R14, R13, R12, R11 ;  /* 0x0000000c0d0e7389 */ /* 0x00006400000c000b */
[----:B01----:R-:W-:Y:S01]  /*38e80*/  ENDCOLLECTIVE ;  /* 0x000000000000791b */ /* 0x003fe20003800000 */
.L_x_11457:
[----:B------:R-:W-:Y:S02]  /*38e90*/  IMAD.MOV.U32 R13, RZ, RZ, R6 ;  /* 0x000000ffff0d7224 */ /* 0x000fe400078e0006 */
        /* <DEDUP_REMOVED lines=10> */
[----:B------:R-:W-:-:S13]  /*38f40*/  ISETP.GE.AND P2, PT, R8, R5, PT ;  /* 0x000000050800720c */ /* 0x000fda0003f46270 */
[----:B0-----:R-:W-:Y:S05]  /*38f50*/  WARPSYNC.COLLECTIVE R15, `(.L_x_11458) ;  /* 0x000000000f087348 */ /* 0x001fea0003c00000 */
[----:B------:R1:W2:Y:S02]  /*38f60*/  SHFL.IDX P6, R14, R13, R12, R11 ;  /* 0x0000000c0d0e7389 */ /* 0x0002a400000c000b */
[----:B012---:R-:W-:Y:S01]  /*38f70*/  ENDCOLLECTIVE ;  /* 0x000000000000791b */ /* 0x007fe20003800000 */
.L_x_11458:
[----:B------:R-:W-:Y:S02]  /*38f80*/  @!P2 LEA R21, R27, UR46, 0x1 ;  /* 0x0000002e1b15ac11 */ /* 0x000fe4000f8e08ff */
[----:B------:R-:W-:Y:S01]  /*38f90*/  @P2 LOP3.LUT R16, R16, 0x40, RZ, 0xfc, !PT ;  /* 0x0000004010102812 */ /* 0x000fe200078efcff */
[----:B------:R-:W-:Y:S02]  /*38fa0*/  IMAD.MOV.U32 R13, RZ, RZ, R0 ;  /* 0x000000ffff0d7224 */ /* 0x000fe400078e0000 */
[----:B------:R-:W-:-:S07]  /*38fb0*/  IMAD.MOV.U32 R2, RZ, RZ, R14 ;  /* 0x000000ffff027224 */ /* 0x000fce00078e000e */
[----:B------:R-:W-:Y:S05]  /*38fc0*/  WARPSYNC.COLLECTIVE R15, `(.L_x_11459) ;  /* 0x000000000f087348 */ /* 0x000fea0003c00000 */
[----:B------:R0:W1:Y:S02]  /*38fd0*/  SHFL.IDX P6, R14, R13, R12, R11 ;  /* 0x0000000c0d0e7389 */ /* 0x00006400000c000b */
[----:B01----:R-:W-:Y:S01]  /*38fe0*/  ENDCOLLECTIVE ;  /* 0x000000000000791b */ /* 0x003fe20003800000 */
.L_x_11459:
[----:B------:R-:W-:Y:S02]  /*38ff0*/  IMAD.MOV.U32 R13, RZ, RZ, R6 ;  /* 0x000000ffff0d7224 */ /* 0x000fe400078e0006 */
[----:B------:R-:W-:Y:S01]  /*39000*/  IMAD.MOV.U32 R12, RZ, RZ, 0x7 ;  /* 0x00000007ff0c7424 */ /* 0x000fe200078e00ff */
[----:B------:R-:W-:-:S13]  /*39010*/  @!P2 LEA R8, P1, R22, R14, 0x1 ;  /* 0x0000000e1608a211 */ /* 0x000fda00078208ff */
[----:B------:R-:W-:Y:S05]  /*39020*/  WARPSYNC.COLLECTIVE R15, `(.L_x_11460) ;  /* 0x000000000f087348 */ /* 0x000fea0003c00000 */
[----:B------:R0:W1:Y:S02]  /*39030*/  SHFL.IDX P6, R14, R13, R12, R11 ;  /* 0x0000000c0d0e7389 */ /* 0x00006400000c000b */
[----:B01----:R-:W-:Y:S01]  /*39040*/  ENDCOLLECTIVE ;  /* 0x000000000000791b */ /* 0x003fe20003800000 */
.L_x_11460:
[----:B------:R-:W-:Y:S02]  /*39050*/  @!P2 IMAD.X R9, RZ, RZ, R2, P1 ;  /* 0x000000ffff09a224 */ /* 0x000fe400008e0602 */
[----:B------:R-:W-:Y:S02]  /*39060*/  @!P2 IMAD.MOV.U32 R2, RZ, RZ, R8 ;  /* 0x000000ffff02a224 */ /* 0x000fe400078e0008 */
[----:B------:R-:W-:-:S05]  /*39070*/  @!P2 IMAD.MOV.U32 R3, RZ, RZ, R9 ;  /* 0x000000ffff03a224 */ /* 0x000fca00078e0009 */
        /* <DEDUP_REMOVED lines=9> */
.L_x_11461:
[----:B------:R-:W-:Y:S05]  /*39110*/  BRA `(.L_x_11462) ;  /* 0xffffffc4000c7947 */ /* 0x000fea000383ffff */
.L_x_11392:
        /* <DEDUP_REMOVED lines=8> */
.L_x_11464:
[----:B------:R-:W-:Y:S05]  /*391a0*/  BSYNC B0 ;  /* 0x0000000000007941 */ /* 0x000fea0003800000 */
.L_x_11463:
        /* <DEDUP_REMOVED lines=9> */
.L_x_11465:
[----:B------:R-:W-:Y:S01]  /*39240*/  @!P5 LEA R7, R27, UR46, 0x1 ;  /* 0x0000002e1b07dc11 */ /* 0x000fe2000f8e08ff */
        /* <DEDUP_REMOVED lines=8> */
.L_x_11466:
        /* <DEDUP_REMOVED lines=13> */
.L_x_11467:
[----:B------:R-:W-:Y:S01]  /*393a0*/  @!P5 LEA R7, R27, UR46, 0x1 ;  /* 0x0000002e1b07dc11 */ /* 0x000fe2000f8e08ff */
[----:B------:R-:W-:Y:S02]  /*393b0*/  IMAD.MOV.U32 R13, RZ, RZ, R4 ;  /* 0x000000ffff0d7224 */ /* 0x000fe400078e0004 */
[----:B------:R-:W-:Y:S01]  /*393c0*/  IMAD.MOV.U32 R12, RZ, RZ, 0x2 ;  /* 0x00000002ff0c7424 */ /* 0x000fe200078e00ff */
[----:B------:R-:W-:-:S13]  /*393d0*/  LOP3.LUT P6, RZ, R16, 0x800, RZ, 0xc0, !PT ;  /* 0x0000080010ff7812 */ /* 0x000fda00078cc0ff */
[----:B------:R-:W-:Y:S02]  /*393e0*/  @!P6 LEA R14, P0, R22, R14, 0x1 ;  /* 0x0000000e160ee211 */ /* 0x000fe400078008ff */
[----:B------:R-:W-:-:S03]  /*393f0*/  @!P6 LEA R9, R27, UR46, 0x1 ;  /* 0x0000002e1b09ec11 */ /* 0x000fc6000f8e08ff */
        /* <DEDUP_REMOVED lines=13> */
.L_x_11468:
[----:B------:R-:W-:Y:S02]  /*394d0*/  IMAD.MOV.U32 R13, RZ, RZ, R0 ;  /* 0x000000ffff0d7224 */ /* 0x000fe400078e0000 */
[----:B------:R-:W-:-:S07]  /*394e0*/  IMAD.MOV.U32 R5, RZ, RZ, R14 ;  /* 0x000000ffff057224 */ /* 0x000fce00078e000e */
[----:B------:R-:W-:Y:S05]  /*394f0*/  WARPSYNC.COLLECTIVE R15, `(.L_x_11469) ;  /* 0x000000000f087348 */ /* 0x000fea0003c00000 */
[----:B------:R0:W1:Y:S02]  /*39500*/  SHFL.IDX P6, R14, R13, R12, R11 ;  /* 0x0000000c0d0e7389 */ /* 0x00006400000c000b */
[----:B01----:R-:W-:Y:S01]  /*39510*/  ENDCOLLECTIVE ;  /* 0x000000000000791b */ /* 0x003fe20003800000 */
.L_x_11469:
[----:B------:R-:W-:Y:S02]  /*39520*/  IMAD.MOV.U32 R13, RZ, RZ, R4 ;  /* 0x000000ffff0d7224 */ /* 0x000fe400078e0004 */
[----:B------:R-:W-:Y:S01]  /*39530*/  IMAD.MOV.U32 R12, RZ, RZ, 0x3 ;  /* 0x00000003ff0c7424 */ /* 0x000fe200078e00ff */
[----:B------:R-:W-:-:S05]  /*39540*/  @!P5 LEA R14, P0, R22, R14, 0x1 ;  /* 0x0000000e160ed211 */ /* 0x000fca00078008ff */
[----:B------:R-:W-:-:S08]  /*39550*/  @!P5 IMAD.MOV.U32 R2, RZ, RZ, R14 ;  /* 0x000000ffff02d224 */ /* 0x000fd000078e000e */
[----:B------:R-:W-:Y:S05]  /*39560*/  WARPSYNC.COLLECTIVE R15, `(.L_x_11470) ;  /* 0x000000000f087348 */ /* 0x000fea0003c00000 */
[----:B------:R0:W1:Y:S02]  /*39570*/  SHFL.IDX P6, R14, R13, R12, R11 ;  /* 0x0000000c0d0e7389 */ /* 0x00006400000c000b */
[----:B01----:R-:W-:Y:S01]  /*39580*/  ENDCOLLECTIVE ;  /* 0x000000000000791b */ /* 0x003fe20003800000 */
.L_x_11470:
        /* <DEDUP_REMOVED lines=15> */
.L_x_11471:
        /* <DEDUP_REMOVED lines=19> */
.L_x_11472:
[----:B------:R-:W-:Y:S02]  /*397b0*/  IMAD.MOV.U32 R13, RZ, RZ, R0 ;  /* 0x000000ffff0d7224 */ /* 0x000fe400078e0000 */
[----:B------:R-:W-:-:S07]  /*397c0*/  IMAD.MOV.U32 R5, RZ, RZ, R14 ;  /* 0x000000ffff057224 */ /* 0x000fce00078e000e */
[----:B------:R-:W-:Y:S05]  /*397d0*/  WARPSYNC.COLLECTIVE R15, `(.L_x_11473) ;  /* 0x000000000f087348 */ /* 0x000fea0003c00000 */
[----:B------:R0:W1:Y:S02]  /*397e0*/  SHFL.IDX P6, R14, R13, R12, R11 ;  /* 0x0000000c0d0e7389 */ /* 0x00006400000c000b */
[----:B01----:R-:W-:Y:S01]  /*397f0*/  ENDCOLLECTIVE ;  /* 0x000000000000791b */ /* 0x003fe20003800000 */
.L_x_11473:
[----:B------:R-:W-:Y:S02]  /*39800*/  IMAD.MOV.U32 R13, RZ, RZ, R4 ;  /* 0x000000ffff0d7224 */ /* 0x000fe400078e0004 */
[----:B------:R-:W-:Y:S01]  /*39810*/  IMAD.MOV.U32 R12, RZ, RZ, 0x5 ;  /* 0x00000005ff0c7424 */ /* 0x000fe200078e00ff */
[----:B------:R-:W-:-:S05]  /*39820*/  @!P5 LEA R14, P0, R22, R14, 0x1 ;  /* 0x0000000e160ed211 */ /* 0x000fca00078008ff */
[----:B------:R-:W-:-:S08]  /*39830*/  @!P5 IMAD.MOV.U32 R2, RZ, RZ, R14 ;  /* 0x000000ffff02d224 */ /* 0x000fd000078e000e */
[----:B------:R-:W-:Y:S05]  /*39840*/  WARPSYNC.COLLECTIVE R15, `(.L_x_11474) ;  /* 0x000000000f087348 */ /* 0x000fea0003c00000 */
[----:B------:R0:W1:Y:S02]  /*39850*/  SHFL.IDX P6, R14, R13, R12, R11 ;  /* 0x0000000c0d0e7389 */ /* 0x00006400000c000b */
[----:B01----:R-:W-:Y:S01]  /*39860*/  ENDCOLLECTIVE ;  /* 0x000000000000791b */ /* 0x003fe20003800000 */
.L_x_11474:
        /* <DEDUP_REMOVED lines=15> */
.L_x_11475:
        /* <DEDUP_REMOVED lines=19> */
.L_x_11476:
[----:B------:R-:W-:Y:S02]  /*39a90*/  IMAD.MOV.U32 R13, RZ, RZ, R0 ;  /* 0x000000ffff0d7224 */ /* 0x000fe400078e0000 */
[----:B------:R-:W-:-:S07]  /*39aa0*/  IMAD.MOV.U32 R5, RZ, RZ, R14 ;  /* 0x000000ffff057224 */ /* 0x000fce00078e000e */
[----:B------:R-:W-:Y:S05]  /*39ab0*/  WARPSYNC.COLLECTIVE R15, `(.L_x_11477) ;  /* 0x000000000f087348 */ /* 0x000fea0003c00000 */
[----:B------:R0:W1:Y:S02]  /*39ac0*/  SHFL.IDX P6, R14, R13, R12, R11 ;  /* 0x0000000c0d0e7389 */ /* 0x00006400000c000b */
[----:B01----:R-:W-:Y:S01]  /*39ad0*/  ENDCOLLECTIVE ;  /* 0x000000000000791b */ /* 0x003fe20003800000 */
.L_x_11477:
[----:B------:R-:W-:Y:S02]  /*39ae0*/  IMAD.MOV.U32 R13, RZ, RZ, R4 ;  /* 0x000000ffff0d7224 */ /* 0x000fe400078e0004 */
[----:B------:R-:W-:Y:S01]  /*39af0*/  IMAD.MOV.U32 R12, RZ, RZ, 0x7 ;  /* 0x00000007ff0c7424 */ /* 0x000fe200078e00ff */
[----:B------:R-:W-:-:S05]  /*39b00*/  @!P5 LEA R14, P0, R22, R14, 0x1 ;  /* 0x0000000e160ed211 */ /* 0x000fca00078008ff */
[----:B------:R-:W-:-:S08]  /*39b10*/  @!P5 IMAD.MOV.U32 R2, RZ, RZ, R14 ;  /* 0x000000ffff02d224 */ /* 0x000fd000078e000e */
[----:B------:R-:W-:Y:S05]  /*39b20*/  WARPSYNC.COLLECTIVE R15, `(.L_x_11478) ;  /* 0x000000000f087348 */ /* 0x000fea0003c00000 */
[----:B------:R0:W1:Y:S02]  /*39b30*/  SHFL.IDX P6, R14, R13, R12, R11 ;  /* 0x0000000c0d0e7389 */ /* 0x00006400000c000b */
[----:B01----:R-:W-:Y:S01]  /*39b40*/  ENDCOLLECTIVE ;  /* 0x000000000000791b */ /* 0x003fe20003800000 */
.L_x_11478:
        /* <DEDUP_REMOVED lines=10> */
[----:B------:R-:W-:-:S07]  /*39bf0*/  IMAD.MOV.U32 R5, RZ, RZ, R14 ;  /* 0x000000ffff057224 */ /* 0x000fce00078e000e */
[----:B0-----:R-:W-:Y:S05]  /*39c00*/  WARPSYNC.COLLECTIVE R15, `(.L_x_11479) ;  /* 0x000000000f087348 */ /* 0x001fea0003c00000 */
[----:B------:R1:W2:Y:S02]  /*39c10*/  SHFL.IDX P6, R14, R13, R12, R11 ;  /* 0x0000000c0d0e7389 */ /* 0x0002a400000c000b */
[----:B012---:R-:W-:Y:S01]  /*39c20*/  ENDCOLLECTIVE ;  /* 0x000000000000791b */ /* 0x007fe20003800000 */
.L_x_11479:
[----:B------:R-:W-:Y:S05]  /*39c30*/  BRA `(.L_x_11480) ;  /* 0xffffffc4000c7947 */ /* 0x000fea000383ffff */
.L_x_11395:
[----:B0--3--:R-:W-:-:S04]  /*39c40*/  IMAD.U32 R3, RZ, RZ, UR46 ;  /* 0x0000002eff037e24 */ /* 0x009fc8000f8e00ff */
[----:B------:R0:W3:Y:S03]  /*39c50*/  SYNCS.PHASECHK.TRANS64.TRYWAIT P0, [R3+URZ+0x32420], R0 ;  /* 0x03242000030075a7 */ /* 0x0000e6000800017f */
[----:B---3--:R-:W-:Y:S05]  /*39c60*/  @!P0 NANOSLEEP.SYNCS 0x989680 ;  /* 0x009896800000895d */ /* 0x008fea0003900000 */
[----:B------:R-:W3:Y:S02]  /*39c70*/  @!P0 SYNCS.PHASECHK.TRANS64 P0, [R3+URZ+0x32420], R0 ;  /* 0x03242000030085a7 */ /* 0x000ee4000800007f */
[----:B---3--:R-:W-:Y:S05]  /*39c80*/  @!P0 BRA `(.L_x_11395) ;  /* 0xfffffffc00ec8947 */ /* 0x008fea000383ffff */
[----:B------:R-:W-:Y:S05]  /*39c90*/  BRA `(.L_x_11481) ;  /* 0xffffffc400507947 */ /* 0x000fea000383ffff */
.L_x_11397:
[----:B0--3--:R-:W-:-:S04]  /*39ca0*/  IMAD.U32 R3, RZ, RZ, UR46 ;  /* 0x0000002eff037e24 */ /* 0x009fc8000f8e00ff */
[----:B------:R0:W3:Y:S03]  /*39cb0*/  SYNCS.PHASECHK.TRANS64.TRYWAIT P0, [R3+URZ+0x32460], R0 ;  /* 0x03246000030075a7 */ /* 0x0000e6000800017f */
[----:B---3--:R-:W-:Y:S05]  /*39cc0*/  @!P0 NANOSLEEP.SYNCS 0x989680 ;  /* 0x009896800000895d */ /* 0x008fea0003900000 */
[----:B------:R-:W3:Y:S02]  /*39cd0*/  @!P0 SYNCS.PHASECHK.TRANS64 P0, [R3+URZ+0x32460], R0 ;  /* 0x03246000030085a7 */ /* 0x000ee4000800007f */
[----:B---3--:R-:W-:Y:S05]  /*39ce0*/  @!P0 BRA `(.L_x_11397) ;  /* 0xfffffffc00ec8947 */ /* 0x008fea000383ffff */
[----:B------:R-:W-:Y:S05]  /*39cf0*/  BRA `(.L_x_11482) ;  /* 0xffffffc4004c7947 */ /* 0x000fea000383ffff */
.L_x_11398:
[----:B------:R-:W-:Y:S01]  /*39d00*/  BSSY B0, `(.L_x_11483) ;  /* 0x0000008000007945 */ /* 0x000fe20003800000 */
[----:B------:R-:W-:Y:S02]  /*39d10*/  IMAD.MOV.U32 R13, RZ, RZ, R8 ;  /* 0x000000ffff0d7224 */ /* 0x000fe400078e0008 */
[----:B------:R-:W-:Y:S02]  /*39d20*/  IMAD.MOV.U32 R12, RZ, RZ, RZ ;  /* 0x000000ffff0c7224 */ /* 0x000fe400078e00ff */
[----:B------:R-:W-:Y:S02]  /*39d30*/  IMAD.MOV.U32 R11, RZ, RZ, 0x181f ;  /* 0x0000181fff0b7424 */ /* 0x000fe400078e00ff */
[----:B------:R-:W-:-:S07]  /*39d40*/  IMAD.MOV.U32 R15, RZ, RZ, -0x1 ;  /* 0xffffffffff0f7424 */ /* 0x000fce00078e00ff */
[----:B-1----:R-:W-:Y:S05]  /*39d50*/  WARPSYNC.COLLECTIVE R15, `(.L_x_11484) ;  /* 0x000000000f087348 */ /* 0x002fea0003c00000 */
[----:B-1----:R0:W1:Y:S02]  /*39d60*/  SHFL.IDX P6, R14, R13, R12, R11 ;  /* 0x0000000c0d0e7389 */ /* 0x00206400000c000b */
[----:B01----:R-:W-:Y:S01]  /*39d70*/  ENDCOLLECTIVE ;  /* 0x000000000000791b */ /* 0x003fe20003800000 */
.L_x_11484:
[----:B------:R-:W-:Y:S05]  /*39d80*/  BSYNC B0 ;  /* 0x0000000000007941 */ /* 0x000fea0003800000 */
.L_x_11483:
[----:B------:R-:W-:Y:S01]  /*39d90*/  IMAD.MOV.U32 R13, RZ, RZ, R7 ;  /* 0x000000ffff0d7224 */ /* 0x000fe200078e0007 */
[----:B------:R-:W-:Y:S01]  /*39da0*/  LEA R6, R27, UR46, 0x1 ;  /* 0x0000002e1b067c11 */ /* 0x000fe2000f8e08ff */
[----:B------:R-:W-:Y:S01]  /*39db0*/  IMAD.MOV.U32 R12, RZ, RZ, RZ ;  /* 0x000000ffff0c7224 */ /* 0x000fe200078e00ff */
[C---:B------:R-:W-:Y:S01]  /*39dc0*/  LOP3.LUT P2, RZ, R9.reuse, 0x2, RZ, 0xc0, !PT ;  /* 0x0000000209ff7812 */ /* 0x040fe2000784c0ff */
[----:B------:R-:W-:Y:S01]  /*39dd0*/  IMAD.MOV.U32 R11, RZ, RZ, 0x181f ;  /* 0x0000181fff0b7424 */ /* 0x000fe200078e00ff */
[----:B------:R-:W-:Y:S01]  /*39de0*/  LOP3.LUT P1, RZ, R9, 0x4, RZ, 0xc0, !PT ;  /* 0x0000000409ff7812 */ /* 0x000fe2000782c0ff */
[----:B------:R-:W-:Y:S02]  /*39df0*/  IMAD.MOV.U32 R15, RZ, RZ, -0x1 ;  /* 0xffffffffff0f7424 */ /* 0x000fe400078e00ff */
[----:B------:R-:W-:Y:S01]  /*39e00*/  IMAD.MOV.U32 R3, RZ, RZ, R14 ;  /* 0x000000ffff037224 */ /* 0x000fe200078e000e */
[----:B------:R-:W-:Y:S01]  /*39e10*/  ISETP.LT.OR P3, PT, R17, 0x1, !P1 ;  /* 0x000000011100780c */ /* 0x000fe20004f61670 */
[----:B------:R-:W-:-:S12]  /*39e20*/  IMAD.SHL.U32 R0, R22, 0x2, RZ ;  /* 0x0000000216007824 */ /* 0x000fd800078e00ff */
[----:B------:R-:W-:Y:S05]  /*39e30*/  WARPSYNC.COLLECTIVE R15, `(.L_x_11485) ;  /* 0x000000000f087348 */ /* 0x000fea0003c00000 */
[----:B------:R0:W1:Y:S02]  /*39e40*/  SHFL.IDX P6, R14, R13, R12, R11 ;  /* 0x0000000c0d0e7389 */ /* 0x00006400000c000b */
[----:B01----:R-:W-:Y:S01]  /*39e50*/  ENDCOLLECTIVE ;  /* 0x000000000000791b */ /* 0x003fe20003800000 */
.L_x_11485:
[----:B------:R-:W-:Y:S02]  /*39e60*/  VIADD R31, R6, 0x400 ;  /* 0x00000400061f7836 */ /* 0x000fe40000000000 */
[----:B------:R-:W-:Y:S02]  /*39e70*/  IMAD.MOV.U32 R13, RZ, RZ, R8 ;  /* 0x000000ffff0d7224 */ /* 0x000fe400078e0008 */
[----:B------:R-:W-:Y:S01]  /*39e80*/  IMAD.MOV.U32 R12, RZ, RZ, 0x1 ;  /* 0x00000001ff0c7424 */ /* 0x000fe200078e00ff */
[----:B------:R-:W-:-:S13]  /*39e90*/  IADD3 R2, P0, R14, R0, RZ ;  /* 0x000000000e027210 */ /* 0x000fda0007f1e0ff */
[----:B------:R-:W-:Y:S05]  /*39ea0*/  WARPSYNC.COLLECTIVE R15, `(.L_x_11486) ;  /* 0x000000000f087348 */ /* 0x000fea0003c00000 */
[----:B------:R0:W1:Y:S02]  /*39eb0*/  SHFL.IDX P6, R14, R13, R12, R11 ;  /* 0x0000000c0d0e7389 */ /* 0x00006400000c000b */
[----:B01----:R-:W-:Y:S01]  /*39ec0*/  ENDCOLLECTIVE ;  /* 0x000000000000791b */ /* 0x003fe20003800000 */
.L_x_11486:
        /* <DEDUP_REMOVED lines=12> */
.L_x_11487:
        /* <DEDUP_REMOVED lines=14> */
.L_x_11488:
        /* <DEDUP_REMOVED lines=12> */
.L_x_11489:
        /* <DEDUP_REMOVED lines=14> */
.L_x_11490:
        /* <DEDUP_REMOVED lines=12> */
.L_x_11491:
        /* <DEDUP_REMOVED lines=14> */
.L_x_11492:
        /* <DEDUP_REMOVED lines=12> */
.L_x_11493:
        /* <DEDUP_REMOVED lines=14> */
.L_x_11494:
[----:B------:R-:W-:Y:S01]  /*3a550*/  IMAD.X R3, RZ, RZ, R9, P3 ;  /* 0x000000ffff037224 */ /* 0x000fe200018e0609 */
[----:B------:R-:W-:Y:S01]  /*3a560*/  ISETP.LT.OR P3, PT, R17, 0x41, P4 ;  /* 0x000000411100780c */ /* 0x000fe20002761670 */
[----:B------:R-:W-:Y:S02]  /*3a570*/  IMAD.MOV.U32 R9, RZ, RZ, RZ ;  /* 0x000000ffff097224 */ /* 0x000fe400078e00ff */
[----:B------:R-:W-:-:S10]  /*3a580*/  IMAD.MOV.U32 R13, RZ, RZ, R7 ;  /* 0x000000ffff0d7224 */ /* 0x000fd400078e0007 */
        /* <DEDUP_REMOVED lines=9> */
.L_x_11495:
        /* <DEDUP_REMOVED lines=9> */
.L_x_11405:
[----:B-1----:R1:W2:Y:S02]  /*3a6b0*/  SYNCS.PHASECHK.TRANS64.TRYWAIT P0, [R19+URZ+0x32440], R23 ;  /* 0x03244017130075a7 */ /* 0x0022a4000800017f */
[----:B--2---:R-:W-:Y:S05]  /*3a6c0*/  @!P0 NANOSLEEP.SYNCS 0x989680 ;  /* 0x009896800000895d */ /* 0x004fea0003900000 */
[----:B------:R-:W2:Y:S02]  /*3a6d0*/  @!P0 SYNCS.PHASECHK.TRANS64 P0, [R19+URZ+0x32440], R23 ;  /* 0x03244017130085a7 */ /* 0x000ea4000800007f */
[----:B--2---:R-:W-:Y:S05]  /*3a6e0*/  @!P0 BRA `(.L_x_11405) ;  /* 0xfffffffc00f08947 */ /* 0x004fea000383ffff */
[----:B------:R-:W-:Y:S05]  /*3a6f0*/  BRA `(.L_x_11497) ;  /* 0xffffffc400907947 */ /* 0x000fea000383ffff */
.L_x_11406:
        /* <DEDUP_REMOVED lines=8> */
.L_x_11499:
[----:B------:R-:W-:Y:S05]  /*3a780*/  BSYNC B1 ;  /* 0x0000000000017941 */ /* 0x000fea0003800000 */
.L_x_11498:
        /* <DEDUP_REMOVED lines=9> */
.L_x_11500:
[----:B------:R-:W-:Y:S02]  /*3a820*/  IMAD.MOV.U32 R13, RZ, RZ, R24 ;  /* 0x000000ffff0d7224 */ /* 0x000fe400078e0018 */
[----:B------:R-:W-:Y:S01]  /*3a830*/  IMAD.MOV.U32 R12, RZ, RZ, 0x1 ;  /* 0x00000001ff0c7424 */ /* 0x000fe200078e00ff */
[----:B------:R-:W-:-:S13]  /*3a840*/  IADD3 R2, P0, R14, R0, RZ ;  /* 0x000000000e027210 */ /* 0x000fda0007f1e0ff */
[----:B------:R-:W-:Y:S05]  /*3a850*/  WARPSYNC.COLLECTIVE R15, `(.L_x_11501) ;  /* 0x000000000f087348 */ /* 0x000fea0003c00000 */
[----:B------:R0:W1:Y:S02]  /*3a860*/  SHFL.IDX P6, R14, R13, R12, R11 ;  /* 0x0000000c0d0e7389 */ /* 0x00006400000c000b */
[----:B01----:R-:W-:Y:S01]  /*3a870*/  ENDCOLLECTIVE ;  /* 0x000000000000791b */ /* 0x003fe20003800000 */
.L_x_11501:
        /* <DEDUP_REMOVED lines=10> */
.L_x_11502:
[----:B------:R-:W-:Y:S02]  /*3a920*/  IMAD.MOV.U32 R13, RZ, RZ, R24 ;  /* 0x000000ffff0d7224 */ /* 0x000fe400078e0018 */
[----:B------:R-:W-:Y:S01]  /*3a930*/  IMAD.MOV.U32 R12, RZ, RZ, 0x2 ;  /* 0x00000002ff0c7424 */ /* 0x000fe200078e00ff */
[----:B------:R-:W-:-:S13]  /*3a940*/  IADD3 R2, P0, R14, R0, RZ ;  /* 0x000000000e027210 */ /* 0x000fda0007f1e0ff */
[----:B------:R-:W-:Y:S05]  /*3a950*/  WARPSYNC.COLLECTIVE R15, `(.L_x_11503) ;  /* 0x000000000f087348 */ /* 0x000fea0003c00000 */
[----:B------:R0:W1:Y:S02]  /*3a960*/  SHFL.IDX P6, R14, R13, R12, R11 ;  /* 0x0000000c0d0e7389 */ /* 0x00006400000c000b */
[----:B01----:R-:W-:Y:S01]  /*3a970*/  ENDCOLLECTIVE ;  /* 0x000000000000791b */ /* 0x003fe20003800000 */
.L_x_11503:
        /* <DEDUP_REMOVED lines=10> */
.L_x_11504:
[----:B------:R-:W-:Y:S02]  /*3aa20*/  IMAD.MOV.U32 R13, RZ, RZ, R24 ;  /* 0x000000ffff0d7224 */ /* 0x000fe400078e0018 */
[----:B------:R-:W-:Y:S01]  /*3aa30*/  IMAD.MOV.U32 R12, RZ, RZ, 0x3 ;  /* 0x00000003ff0c7424 */ /* 0x000fe200078e00ff */
[----:B------:R-:W-:-:S13]  /*3aa40*/  IADD3 R2, P0, R14, R0, RZ ;  /* 0x000000000e027210 */ /* 0x000fda0007f1e0ff */
[----:B------:R-:W-:Y:S05]  /*3aa50*/  WARPSYNC.COLLECTIVE R15, `(.L_x_11505) ;  /* 0x000000000f087348 */ /* 0x000fea0003c00000 */
[----:B------:R0:W1:Y:S02]  /*3aa60*/  SHFL.IDX P6, R14, R13, R12, R11 ;  /* 0x0000000c0d0e7389 */ /* 0x00006400000c000b */
[----:B01----:R-:W-:Y:S01]  /*3aa70*/  ENDCOLLECTIVE ;  /* 0x000000000000791b */ /* 0x003fe20003800000 */
.L_x_11505:
        /* <DEDUP_REMOVED lines=10> */
.L_x_11506:
[----:B------:R-:W-:Y:S02]  /*3ab20*/  IMAD.MOV.U32 R13, RZ, RZ, R24 ;  /* 0x000000ffff0d7224 */ /* 0x000fe400078e0018 */
[----:B------:R-:W-:Y:S01]  /*3ab30*/  IMAD.MOV.U32 R12, RZ, RZ, 0x4 ;  /* 0x00000004ff0c7424 */ /* 0x000fe200078e00ff */
[----:B------:R-:W-:-:S13]  /*3ab40*/  IADD3 R2, P0, R14, R0, RZ ;  /* 0x000000000e027210 */ /* 0x000fda0007f1e0ff */
[----:B------:R-:W-:Y:S05]  /*3ab50*/  WARPSYNC.COLLECTIVE R15, `(.L_x_11507) ;  /* 0x000000000f087348 */ /* 0x000fea0003c00000 */
[----:B------:R0:W1:Y:S02]  /*3ab60*/  SHFL.IDX P6, R14, R13, R12, R11 ;  /* 0x0000000c0d0e7389 */ /* 0x00006400000c000b */
[----:B01----:R-:W-:Y:S01]  /*3ab70*/  ENDCOLLECTIVE ;  /* 0x000000000000791b */ /* 0x003fe20003800000 */
.L_x_11507:
        /* <DEDUP_REMOVED lines=10> */
.L_x_11508:
[----:B------:R-:W-:Y:S02]  /*3ac20*/  IMAD.MOV.U32 R13, RZ, RZ, R24 ;  /* 0x000000ffff0d7224 */ /* 0x000fe400078e0018 */
[----:B------:R-:W-:Y:S01]  /*3ac30*/  IMAD.MOV.U32 R12, RZ, RZ, 0x5 ;  /* 0x00000005ff0c7424 */ /* 0x000fe200078e00ff */
[----:B------:R-:W-:-:S13]  /*3ac40*/  IADD3 R2, P0, R14, R0, RZ ;  /* 0x000000000e027210 */ /* 0x000fda0007f1e0ff */
[----:B------:R-:W-:Y:S05]  /*3ac50*/  WARPSYNC.COLLECTIVE R15, `(.L_x_11509) ;  /* 0x000000000f087348 */ /* 0x000fea0003c00000 */
[----:B------:R0:W1:Y:S02]  /*3ac60*/  SHFL.IDX P6, R14, R13, R12, R11 ;  /* 0x0000000c0d0e7389 */ /* 0x00006400000c000b */
[----:B01----:R-:W-:Y:S01]  /*3ac70*/  ENDCOLLECTIVE ;  /* 0x000000000000791b */ /* 0x003fe20003800000 */
.L_x_11509:
        /* <DEDUP_REMOVED lines=10> */
.L_x_11510:
[----:B------:R-:W-:Y:S05]  /*3ad20*/  BRA `(.L_x_11511) ;  /* 0xffffffc000ec7947 */ /* 0x000fea000383ffff */
.L_x_11411:
[----:B---3--:R3:W4:Y:S02]  /*3ad30*/  SYNCS.PHASECHK.TRANS64.TRYWAIT P0, [R19+URZ+0x32460], R23 ;  /* 0x03246017130075a7 */ /* 0x008724000800017f */
[----:B----4-:R-:W-:Y:S05]  /*3ad40*/  @!P0 NANOSLEEP.SYNCS 0x989680 ;  /* 0x009896800000895d */ /* 0x010fea0003900000 */
[----:B------:R-:W4:Y:S02]  /*3ad50*/  @!P0 SYNCS.PHASECHK.TRANS64 P0, [R19+URZ+0x32460], R23 ;  /* 0x03246017130085a7 */ /* 0x000f24000800007f */
[----:B----4-:R-:W-:Y:S05]  /*3ad60*/  @!P0 BRA `(.L_x_11411) ;  /* 0xfffffffc00f08947 */ /* 0x010fea000383ffff */
[----:B------:R-:W-:Y:S05]  /*3ad70*/  BRA `(.L_x_11512) ;  /* 0xffffffc400387947 */ /* 0x000fea000383ffff */
.L_x_11412:
        /* <DEDUP_REMOVED lines=8> */
.L_x_11514:
[----:B------:R-:W-:Y:S05]  /*3ae00*/  BSYNC B1 ;  /* 0x0000000000017941 */ /* 0x000fea0003800000 */
.L_x_11513:
        /* <DEDUP_REMOVED lines=9> */
.L_x_11515:
[----:B------:R-:W-:Y:S02]  /*3aea0*/  IMAD.MOV.U32 R9, RZ, RZ, RZ ;  /* 0x000000ffff097224 */ /* 0x000fe400078e00ff */
[----:B------:R-:W-:Y:S02]  /*3aeb0*/  IMAD.MOV.U32 R13, RZ, RZ, R22 ;  /* 0x000000ffff0d7224 */ /* 0x000fe400078e0016 */
[----:B------:R-:W-:Y:S01]  /*3aec0*/  IMAD.MOV.U32 R12, RZ, RZ, 0x1 ;  /* 0x00000001ff0c7424 */ /* 0x000fe200078e00ff */
[----:B------:R-:W-:-:S13]  /*3aed0*/  IADD3 R2, P0, R14, R0, RZ ;  /* 0x000000000e027210 */ /* 0x000fda0007f1e0ff */
[----:B------:R-:W-:Y:S05]  /*3aee0*/  WARPSYNC.COLLECTIVE R15, `(.L_x_11516) ;  /* 0x000000000f087348 */ /* 0x000fea0003c00000 */
[----:B------:R0:W1:Y:S02]  /*3aef0*/  SHFL.IDX P6, R14, R13, R12, R11 ;  /* 0x0000000c0d0e7389 */ /* 0x00006400000c000b */
[----:B01----:R-:W-:Y:S01]  /*3af00*/  ENDCOLLECTIVE ;  /* 0x000000000000791b */ /* 0x003fe20003800000 */
.L_x_11516:
        /* <DEDUP_REMOVED lines=13> */
.L_x_11517:
[----:B------:R-:W-:Y:S02]  /*3afe0*/  IMAD.MOV.U32 R13, RZ, RZ, R22 ;  /* 0x000000ffff0d7224 */ /* 0x000fe400078e0016 */
[----:B------:R-:W-:Y:S01]  /*3aff0*/  IMAD.MOV.U32 R12, RZ, RZ, 0x2 ;  /* 0x00000002ff0c7424 */ /* 0x000fe200078e00ff */
[----:B------:R-:W-:-:S13]  /*3b000*/  IADD3 R2, P0, R14, R0, RZ ;  /* 0x000000000e027210 */ /* 0x000fda0007f1e0ff */
[----:B------:R-:W-:Y:S05]  /*3b010*/  WARPSYNC.COLLECTIVE R15, `(.L_x_11518) ;  /* 0x000000000f087348 */ /* 0x000fea0003c00000 */
[----:B------:R0:W1:Y:S02]  /*3b020*/  SHFL.IDX P6, R14, R13, R12, R11 ;  /* 0x0000000c0d0e7389 */ /* 0x00006400000c000b */
[----:B01----:R-:W-:Y:S01]  /*3b030*/  ENDCOLLECTIVE ;  /* 0x000000000000791b */ /* 0x003fe20003800000 */
.L_x_11518:
        /* <DEDUP_REMOVED lines=13> */
.L_x_11519:
[----:B------:R-:W-:Y:S02]  /*3b110*/  IMAD.MOV.U32 R13, RZ, RZ, R22 ;  /* 0x000000ffff0d7224 */ /* 0x000fe400078e0016 */
[----:B------:R-:W-:Y:S01]  /*3b120*/  IMAD.MOV.U32 R12, RZ, RZ, 0x3 ;  /* 0x00000003ff0c7424 */ /* 0x000fe200078e00ff */
[----:B------:R-:W-:-:S13]  /*3b130*/  IADD3 R2, P0, R14, R0, RZ ;  /* 0x000000000e027210 */ /* 0x000fda0007f1e0ff */
[----:B------:R-:W-:Y:S05]  /*3b140*/  WARPSYNC.COLLECTIVE R15, `(.L_x_11520) ;  /* 0x000000000f087348 */ /* 0x000fea0003c00000 */
[----:B------:R0:W1:Y:S02]  /*3b150*/  SHFL.IDX P6, R14, R13, R12, R11 ;  /* 0x0000000c0d0e7389 */ /* 0x00006400000c000b */
[----:B01----:R-:W-:Y:S01]  /*3b160*/  ENDCOLLECTIVE ;  /* 0x000000000000791b */ /* 0x003fe20003800000 */
.L_x_11520:
        /* <DEDUP_REMOVED lines=13> */
.L_x_11521:
[----:B------:R-:W-:Y:S02]  /*3b240*/  IMAD.MOV.U32 R13, RZ, RZ, R22 ;  /* 0x000000ffff0d7224 */ /* 0x000fe400078e0016 */
[----:B------:R-:W-:Y:S01]  /*3b250*/  IMAD.MOV.U32 R12, RZ, RZ, 0x4 ;  /* 0x00000004ff0c7424 */ /* 0x000fe200078e00ff */
[----:B------:R-:W-:-:S13]  /*3b260*/  IADD3 R2, P0, R14, R0, RZ ;  /* 0x000000000e027210 */ /* 0x000fda0007f1e0ff */
[----:B------:R-:W-:Y:S05]  /*3b270*/  WARPSYNC.COLLECTIVE R15, `(.L_x_11522) ;  /* 0x000000000f087348 */ /* 0x000fea0003c00000 */
[----:B------:R0:W1:Y:S02]  /*3b280*/  SHFL.IDX P6, R14, R13, R12, R11 ;  /* 0x0000000c0d0e7389 */ /* 0x00006400000c000b */
[----:B01----:R-:W-:Y:S01]  /*3b290*/  ENDCOLLECTIVE ;  /* 0x000000000000791b */ /* 0x003fe20003800000 */
.L_x_11522:
        /* <DEDUP_REMOVED lines=13> */
.L_x_11523:
[----:B------:R-:W-:Y:S02]  /*3b370*/  IMAD.MOV.U32 R13, RZ, RZ, R22 ;  /* 0x000000ffff0d7224 */ /* 0x000fe400078e0016 */
[----:B------:R-:W-:Y:S01]  /*3b380*/  IMAD.MOV.U32 R12, RZ, RZ, 0x5 ;  /* 0x00000005ff0c7424 */ /* 0x000fe200078e00ff */
[----:B------:R-:W-:-:S13]  /*3b390*/  IADD3 R2, P0, R14, R0, RZ ;  /* 0x000000000e027210 */ /* 0x000fda0007f1e0ff */
[----:B------:R-:W-:Y:S05]  /*3b3a0*/  WARPSYNC.COLLECTIVE R15, `(.L_x_11524) ;  /* 0x000000000f087348 */ /* 0x000fea0003c00000 */
[----:B------:R0:W1:Y:S02]  /*3b3b0*/  SHFL.IDX P6, R14, R13, R12, R11 ;  /* 0x0000000c0d0e7389 */ /* 0x00006400000c000b */
[----:B01----:R-:W-:Y:S01]  /*3b3c0*/  ENDCOLLECTIVE ;  /* 0x000000000000791b */ /* 0x003fe20003800000 */
.L_x_11524:
        /* <DEDUP_REMOVED lines=13> */
.L_x_11525:
[----:B------:R-:W-:Y:S05]  /*3b4a0*/  BRA `(.L_x_11526) ;  /* 0xffffffc000887947 */ /* 0x000fea000383ffff */
.L_x_11417:
[----:B0-----:R0:W1:Y:S02]  /*3b4b0*/  SYNCS.PHASECHK.TRANS64.TRYWAIT P0, [R4+URZ+0x32420], R9 ;  /* 0x03242009040075a7 */ /* 0x001064000800017f */
[----:B-1----:R-:W-:Y:S05]  /*3b4c0*/  @!P0 NANOSLEEP.SYNCS 0x989680 ;  /* 0x009896800000895d */ /* 0x002fea0003900000 */
[----:B------:R-:W1:Y:S02]  /*3b4d0*/  @!P0 SYNCS.PHASECHK.TRANS64 P0, [R4+URZ+0x32420], R9 ;  /* 0x03242009040085a7 */ /* 0x000e64000800007f */
[----:B-1----:R-:W-:Y:S05]  /*3b4e0*/  @!P0 BRA `(.L_x_11417) ;  /* 0xfffffffc00f08947 */ /* 0x002fea000383ffff */
[----:B------:R-:W-:Y:S05]  /*3b4f0*/  BRA `(.L_x_11527) ;  /* 0xffffffc400107947 */ /* 0x000fea000383ffff */
.L_x_11418:
        /* <DEDUP_REMOVED lines=11> */
.L_x_11529:
[----:B------:R-:W-:Y:S05]  /*3b5b0*/  BSYNC B0 ;  /* 0x0000000000007941 */ /* 0x000fea0003800000 */
.L_x_11528:
[----:B------:R-:W-:Y:S05]  /*3b5c0*/  BRA `(.L_x_11530) ;  /* 0xffffffc000f87947 */ /* 0x000fea000383ffff */
.L_x_11419:
[----:B------:R-:W-:Y:S01]  /*3b5d0*/  BSSY B0, `(.L_x_11531) ;  /* 0x0000006000007945 */ /* 0x000fe20003800000 */
[----:B------:R-:W-:-:S07]  /*3b5e0*/  IMAD.MOV.U32 R15, RZ, RZ, -0x1 ;  /* 0xffffffffff0f7424 */ /* 0x000fce00078e00ff */
[----:B012--5:R-:W-:Y:S05]  /*3b5f0*/  WARPSYNC.COLLECTIVE R15, `(.L_x_11532) ;  /* 0x000000000f0c7348 */ /* 0x027fea0003c00000 */
[----:B------:R-:W-:Y:S02]  /*3b600*/  ELECT P6, UR62, PT ;  /* 0x00000000003e782f */ /* 0x000fe400038c0000 */
[----:B------:R-:W-:Y:S01]  /*3b610*/  MOV R14, UR62 ;  /* 0x0000003e000e7c02 */ /* 0x000fe20008000f00 */
[----:B012--5:R-:W-:Y:S10]  /*3b620*/  ENDCOLLECTIVE ;  /* 0x000000000000791b */ /* 0x027ff40003800000 */
.L_x_11532:
[----:B------:R-:W-:Y:S05]  /*3b630*/  BSYNC B0 ;  /* 0x0000000000007941 */ /* 0x000fea0003800000 */
.L_x_11531:
[----:B------:R-:W-:Y:S05]  /*3b640*/  BRA `(.L_x_11533) ;  /* 0xffffffc000ec7947 */ /* 0x000fea000383ffff */
.L_x_11421:
[----:B-1----:R1:W3:Y:S02]  /*3b650*/  SYNCS.PHASECHK.TRANS64.TRYWAIT P1, [R5+URZ+0x32440], R0 ;  /* 0x03244000050075a7 */ /* 0x0022e4000802017f */
[----:B---3--:R-:W-:Y:S05]  /*3b660*/  @!P1 NANOSLEEP.SYNCS 0x989680 ;  /* 0x009896800000995d */ /* 0x008fea0003900000 */
[----:B------:R-:W3:Y:S02]  /*3b670*/  @!P1 SYNCS.PHASECHK.TRANS64 P1, [R5+URZ+0x32440], R0 ;  /* 0x03244000050095a7 */ /* 0x000ee4000802007f */
[----:B---3--:R-:W-:Y:S05]  /*3b680*/  @!P1 BRA `(.L_x_11421) ;  /* 0xfffffffc00f09947 */ /* 0x008fea000383ffff */
[----:B------:R-:W-:Y:S05]  /*3b690*/  BRA `(.L_x_11534) ;  /* 0xffffffc4000c7947 */ /* 0x000fea000383ffff */
.L_x_11423:
[----:B---3--:R3:W4:Y:S02]  /*3b6a0*/  SYNCS.PHASECHK.TRANS64.TRYWAIT P1, [R17+URZ+0x32440], R2 ;  /* 0x03244002110075a7 */ /* 0x008724000802017f */
[----:B----4-:R-:W-:Y:S05]  /*3b6b0*/  @!P1 NANOSLEEP.SYNCS 0x989680 ;  /* 0x009896800000995d */ /* 0x010fea0003900000 */
[----:B------:R-:W4:Y:S02]  /*3b6c0*/  @!P1 SYNCS.PHASECHK.TRANS64 P1, [R17+URZ+0x32440], R2 ;  /* 0x03244002110095a7 */ /* 0x000f24000802007f */
[----:B----4-:R-:W-:Y:S05]  /*3b6d0*/  @!P1 BRA `(.L_x_11423) ;  /* 0xfffffffc00f09947 */ /* 0x010fea000383ffff */
[----:B------:R-:W-:Y:S05]  /*3b6e0*/  BRA `(.L_x_11535) ;  /* 0xffffffc400187947 */ /* 0x000fea000383ffff */
.L_x_11425:
[----:B----4-:R4:W0:Y:S02]  /*3b6f0*/  SYNCS.PHASECHK.TRANS64.TRYWAIT P1, [R5+URZ+0x32460], R0 ;  /* 0x03246000050075a7 */ /* 0x010824000802017f */
[----:B0-----:R-:W-:Y:S05]  /*3b700*/  @!P1 NANOSLEEP.SYNCS 0x989680 ;  /* 0x009896800000995d */ /* 0x001fea0003900000 */
[----:B------:R-:W0:Y:S02]  /*3b710*/  @!P1 SYNCS.PHASECHK.TRANS64 P1, [R5+URZ+0x32460], R0 ;  /* 0x03246000050095a7 */ /* 0x000e24000802007f */
[----:B0-----:R-:W-:Y:S05]  /*3b720*/  @!P1 BRA `(.L_x_11425) ;  /* 0xfffffffc00f09947 */ /* 0x001fea000383ffff */
[----:B------:R-:W-:Y:S05]  /*3b730*/  BRA `(.L_x_11536) ;  /* 0xffffffc400147947 */ /* 0x000fea000383ffff */
        .type           $_ZN7cutlass13device_kernelIN5flash11enable_sm90INS1_16FlashAttnFwdSm90INS1_25CollectiveMainloopFwdSm90ILi2EN4cute5tupleIJNS5_1CILi1EEES8_S8_EEENS6_IJNS7_ILi128EEENS7_ILi96EEENS7_ILi64EEEEEELi256ENS_6half_tEfNS_4arch4Sm90ELb0ELb1ELb1ELb0ELb1ELb0ELb1ELb1ELb0ELb1ELb1ELb0EEENS1_21CollectiveEpilogueFwdINS6_IJSA_NS7_ILi256EEESB_EEES9_SE_SG_Li256ELb0ELb1ELb1ELb0EEENS1_19SingleTileSchedulerILb0ELb1ELb1ELi128EEEEEEEEEvNT_6ParamsE$_ZZN5flash25CollectiveMainloopFwdSm90ILi2EN4cute5tupleIJNS1_1CILi1EEES4_S4_EEENS2_IJNS3_ILi128EEENS3_ILi96EEENS3_ILi64EEEEEELi256EN7cutlass6half_tEfNSA_4arch4Sm90ELb0ELb1ELb1ELb0ELb1ELb0ELb1ELb1ELb0ELb1ELb1ELb0EE3mmaINS_16FlashAttnFwdSm90ISE_NS_21CollectiveEpilogueFwdINS2_IJS6_NS3_ILi256EEES7_EEES5_SB_SD_Li256ELb0ELb1ELb1ELb0EEENS_19SingleTileSchedulerILb0ELb1ELb1ELi128EEEE13SharedStorageENS1_6TensorINS1_11ArrayEngineIfLm128EEENS1_6LayoutINS2_IJNS2_IJNS3_ILi2EEEST_NS3_ILi32EEEEEES4_S4_EEENS2_IJNS2_IJS4_ST_NS3_ILi4EEEEEENS3_ILi0EEESZ_EEEEEEENS_7SoftmaxILi2ELi0EEEEEbRKNSE_6ParamsENSA_13PipelineAsyncILi2EEES19_RNSA_13PipelineStateILj2EEERT0_RT1_iRiRKNS_16SeqlenInfoQKNewKILb0ELb0EEENS2_IJiiiiEEERT_ENKUliT_T0_T1_E_clIZSF_ISO_S12_S14_EbS17_S19_S19_S1C_S1E_S1G_iS1H_S1L_S1M_S1O_EUlRS1P_iE1_NS3_ILb0EEENS3_ILb1EEEEEDaiS1P_S1Q_S1R_,@function
        .size           $_ZN7cutlass13device_kernelIN5flash11enable_sm90INS1_16FlashAttnFwdSm90INS1_25CollectiveMainloopFwdSm90ILi2EN4cute5tupleIJNS5_1CILi1EEES8_S8_EEENS6_IJNS7_ILi128EEENS7_ILi96EEENS7_ILi64EEEEEELi256ENS_6half_tEfNS_4arch4Sm90ELb0ELb1ELb1ELb0ELb1ELb0ELb1ELb1ELb0ELb1ELb1ELb0EEENS1_21CollectiveEpilogueFwdINS6_IJSA_NS7_ILi256EEESB_EEES9_SE_SG_Li256ELb0ELb1ELb1ELb0EEENS1_19SingleTileSchedulerILb0ELb1ELb1ELi128EEEEEEEEEvNT_6ParamsE$_ZZN5flash25CollectiveMainloopFwdSm90ILi2EN4cute5tupleIJNS1_1CILi1EEES4_S4_EEENS2_IJNS3_ILi128EEENS3_ILi96EEENS3_ILi64EEEEEELi256EN7cutlass6half_tEfNSA_4arch4Sm90ELb0ELb1ELb1ELb0ELb1ELb0ELb1ELb1ELb0ELb1ELb1ELb0EE3mmaINS_16FlashAttnFwdSm90ISE_NS_21CollectiveEpilogueFwdINS2_IJS6_NS3_ILi256EEES7_EEES5_SB_SD_Li256ELb0ELb1ELb1ELb0EEENS_19SingleTileSchedulerILb0ELb1ELb1ELi128EEEE13SharedStorageENS1_6TensorINS1_11ArrayEngineIfLm128EEENS1_6LayoutINS2_IJNS2_IJNS3_ILi2EEEST_NS3_ILi32EEEEEES4_S4_EEENS2_IJNS2_IJS4_ST_NS3_ILi4EEEEEENS3_ILi0EEESZ_EEEEEEENS_7SoftmaxILi2ELi0EEEEEbRKNSE_6ParamsENSA_13PipelineAsyncILi2EEES19_RNSA_13PipelineStateILj2EEERT0_RT1_iRiRKNS_16SeqlenInfoQKNewKILb0ELb0EEENS2_IJiiiiEEERT_ENKUliT_T0_T1_E_clIZSF_ISO_S12_S14_EbS17_S19_S19_S1C_S1E_S1G_iS1H_S1L_S1M_S1O_EUlRS1P_iE1_NS3_ILb0EEENS3_ILb1EEEEEDaiS1P_S1Q_S1R_,(.L_x_15770 - $_ZN7cutlass13device_kernelIN5flash11enable_sm90INS1_16FlashAttnFwdSm90INS1_25CollectiveMainloopFwdSm90ILi2EN4cute5tupleIJNS5_1CILi1EEES8_S8_EEENS6_IJNS7_ILi128EEENS7_ILi96EEENS7_ILi64EEEEEELi256ENS_6half_tEfNS_4arch4Sm90ELb0ELb1ELb1ELb0ELb1ELb0ELb1ELb1ELb0ELb1ELb1ELb0EEENS1_21CollectiveEpilogueFwdINS6_IJSA_NS7_ILi256EEESB_EEES9_SE_SG_Li256ELb0ELb1ELb1ELb0EEENS1_19SingleTileSchedulerILb0ELb1ELb1ELi128EEEEEEEEEvNT_6ParamsE$_ZZN5flash25CollectiveMainloopFwdSm90ILi2EN4cute5tupleIJNS1_1CILi1EEES4_S4_EEENS2_IJNS3_ILi128EEENS3_ILi96EEENS3_ILi64EEEEEELi256EN7cutlass6half_tEfNSA_4arch4Sm90ELb0ELb1ELb1ELb0ELb1ELb0ELb1ELb1ELb0ELb1ELb1ELb0EE3mmaINS_16FlashAttnFwdSm90ISE_NS_21CollectiveEpilogueFwdINS2_IJS6_NS3_ILi256EEES7_EEES5_SB_SD_Li256ELb0ELb1ELb1ELb0EEENS_19SingleTileSchedulerILb0ELb1ELb1ELi128EEEE13SharedStorageENS1_6TensorINS1_11ArrayEngineIfLm128EEENS1_6LayoutINS2_IJNS2_IJNS3_ILi2EEEST_NS3_ILi32EEEEEES4_S4_EEENS2_IJNS2_IJS4_ST_NS3_ILi4EEEEEENS3_ILi0EEESZ_EEEEEEENS_7SoftmaxILi2ELi0EEEEEbRKNSE_6ParamsENSA_13PipelineAsyncILi2EEES19_RNSA_13PipelineStateILj2EEERT0_RT1_iRiRKNS_16SeqlenInfoQKNewKILb0ELb0EEENS2_IJiiiiEEERT_ENKUliT_T0_T1_E_clIZSF_ISO_S12_S14_EbS17_S19_S19_S1C_S1E_S1G_iS1H_S1L_S1M_S1O_EUlRS1P_iE1_NS3_ILb0EEENS3_ILb1EEEEEDaiS1P_S1Q_S1R_)
$_ZN7cutlass13device_kernelIN5flash11enable_sm90INS1_16FlashAttnFwdSm90INS1_25CollectiveMainloopFwdSm90ILi2EN4cute5tupleIJNS5_1CILi1EEES8_S8_EEENS6_IJNS7_ILi128EEENS7_ILi96EEENS7_ILi64EEEEEELi256ENS_6half_tEfNS_4arch4Sm90ELb0ELb1ELb1ELb0ELb1ELb0ELb1ELb1ELb0ELb1ELb1ELb0EEENS1_21CollectiveEpilogueFwdINS6_IJSA_NS7_ILi256EEESB_EEES9_SE_SG_Li256ELb0ELb1ELb1ELb0EEENS1_19SingleTileSchedulerILb0ELb1ELb1ELi128EEEEEEEEEvNT_6ParamsE$_ZZN5flash25CollectiveMainloopFwdSm90ILi2EN4cute5tupleIJNS1_1CILi1EEES4_S4_EEENS2_IJNS3_ILi128EEENS3_ILi96EEENS3_ILi64EEEEEELi256EN7cutlass6half_tEfNSA_4arch4Sm90ELb0ELb1ELb1ELb0ELb1ELb0ELb1ELb1ELb0ELb1ELb1ELb0EE3mmaINS_16FlashAttnFwdSm90ISE_NS_21CollectiveEpilogueFwdINS2_IJS6_NS3_ILi256EEES7_EEES5_SB_SD_Li256ELb0ELb1ELb1ELb0EEENS_19SingleTileSchedulerILb0ELb1ELb1ELi128EEEE13SharedStorageENS1_6TensorINS1_11ArrayEngineIfLm128EEENS1_6LayoutINS2_IJNS2_IJNS3_ILi2EEEST_NS3_ILi32EEEEEES4_S4_EEENS2_IJNS2_IJS4_ST_NS3_ILi4EEEEEENS3_ILi0EEESZ_EEEEEEENS_7SoftmaxILi2ELi0EEEEEbRKNSE_6ParamsENSA_13PipelineAsyncILi2EEES19_RNSA_13PipelineStateILj2EEERT0_RT1_iRiRKNS_16SeqlenInfoQKNewKILb0ELb0EEENS2_IJiiiiEEERT_ENKUliT_T0_T1_E_clIZSF_ISO_S12_S14_EbS17_S19_S19_S1C_S1E_S1G_iS1H_S1L_S1M_S1O_EUlRS1P_iE1_NS3_ILb0EEENS3_ILb1EEEEEDaiS1P_S1Q_S1R_:
        /* <DEDUP_REMOVED lines=48> */
.L_x_11538:
[----:B------:R-:W-:Y:S05]  /*3ba40*/  BSYNC B2 ;  /* 0x0000000000027941 */ /* 0x000fea0003800000 */
.L_x_11537:
        /* <DEDUP_REMOVED lines=17> */
.L_x_11540:
[----:B------:R-:W-:Y:S05]  /*3bb60*/  BSYNC B2 ;  /* 0x0000000000027941 */ /* 0x000fea0003800000 */
.L_x_11539:
        /* <DEDUP_REMOVED lines=10> */
.L_x_11542:
[----:B------:R-:W-:Y:S05]  /*3bc10*/  BSYNC B2 ;  /* 0x0000000000027941 */ /* 0x000fea0003800000 */
.L_x_11541:
        /* <DEDUP_REMOVED lines=92> */
.L_x_11545:
[----:B------:R-:W-:Y:S05]  /*3c1e0*/  BSYNC B2 ;  /* 0x0000000000027941 */ /* 0x000fea0003800000 */
.L_x_11544:
        /* <DEDUP_REMOVED lines=17> */
.L_x_11547:
[----:B------:R-:W-:Y:S05]  /*3c300*/  BSYNC B2 ;  /* 0x0000000000027941 */ /* 0x000fea0003800000 */
.L_x_11546:
        /* <DEDUP_REMOVED lines=10> */
.L_x_11549:
[----:B------:R-:W-:Y:S05]  /*3c3b0*/  BSYNC B2 ;  /* 0x0000000000027941 */ /* 0x000fea0003800000 */
.L_x_11548:
[----:B------:R-:W2:Y:S04]  /*3c3c0*/  LDL.64 R12, [R158] ;  /* 0x000000009e0c7983 */ /* 0x000ea80000100a00 */
[----:B0----5:R-:W3:Y:S04]  /*3c3d0*/  LDL.64 R10, [R158+0x58] ;  /* 0x000058009e0a7983 */ /* 0x021ee80000100a00 */
[----:B------:R-:W4:Y:S04]  /*3c3e0*/  LDL.64 R6, [R158+0x48] ;  /* 0x000048009e067983 */ /* 0x000f280000100a00 */
[----:B------:R-:W4:Y:S01]  /*3c3f0*/  LDL.64 R8, [R158+0x50] ;  /* 0x000050009e087983 */ /* 0x000f220000100a00 */
        /* <DEDUP_REMOVED lines=18> */
[----:B--2---:R-:W-:Y:S02]  /*3c520*/  IMAD R20, R21, 0xc00, R12 ;  /* 0x00000c0015147824 */ /* 0x004fe400078e020c */
[----:B------:R-:W-:-:S03]  /*3c530*/  IMAD.MOV.U32 R21, RZ, RZ, R13 ;  /* 0x000000ffff157224 */ /* 0x000fc600078e000d */
[----:B------:R-:W-:Y:S02]  /*3c540*/  R2UR UR6, R20 ;  /* 0x00000000140672ca */ /* 0x000fe400000e0000 */
[----:B------:R-:W-:Y:S02]  /*3c550*/  R2UR UR7, R21 ;  /* 0x00000000150772ca */ /* 0x000fe400000e0000 */
[----:B---3--:R-:W-:Y:S02]  /*3c560*/  ISETP.NE.U32.AND P0, PT, R0, RZ, PT ;  /* 0x000000ff0000720c */ /* 0x008fe40003f05070 */
[----:B----4-:R-:W-:Y:S02]  /*3c570*/  R2UR UR4, R14 ;  /* 0x000000000e0472ca */ /* 0x010fe400000e0000 */
[----:B------:R-:W-:-:S09]  /*3c580*/  R2UR UR5, R15 ;  /* 0x000000000f0572ca */ /* 0x000fd200000e0000 */
[----:B------:R-:W-:-:S05]  /*3c590*/  VOTEU.ANY UP0, P0 ;  /* 0x00000000003f7886 */ /* 0x000fca0000000100 */
[----:B------:R-:W-:Y:S03]  /*3c5a0*/  HGMMA.64x96x16.F32 R24, gdesc[UR4], R24, UP0, gsb0 ;  /* 0x01600000041879f0 */ /* 0x000fe6000b800818 */
        /* <DEDUP_REMOVED lines=242> */
.L_x_11552:
[----:B------:R-:W-:Y:S05]  /*3d4d0*/  BSYNC B2 ;  /* 0x0000000000027941 */ /* 0x000fea0003800000 */
.L_x_11551:
[C---:B------:R-:W-:Y:S01]  /*3d4e0*/  R2UR UR6, R4.reuse ;  /* 0x00000000040672ca */ /* 0x040fe200000e0000 */
[----:B------:R-:W2:Y:S01]  /*3d4f0*/  LDL R11, [R1+0x450] ;  /* 0x00045000010b7983 */ /* 0x000ea20000100800 */
[C---:B------:R-:W-:Y:S02]  /*3d500*/  R2UR UR7, R5.reuse ;  /* 0x00000000050772ca */ /* 0x040fe400000e0000 */
[----:B------:R-:W-:Y:S01]  /*3d510*/  R2UR UR4, R4 ;  /* 0x00000000040472ca */ /* 0x000fe200000e0000 */
[----:B------:R-:W3:Y:S01]  /*3d520*/  LDL R9, [R1+0x454] ;  /* 0x0004540001097983 */ /* 0x000ee20000100800 */
[----:B------:R-:W-:-:S09]  /*3d530*/  R2UR UR5, R5 ;  /* 0x00000000050572ca */ /* 0x000fd200000e0000 */
[----:B------:R-:W4:Y:S04]  /*3d540*/  LD.E.64 R6, desc[UR6][R12.64+0x20] ;  /* 0x000020060c067980 */ /* 0x000f28000c101b00 */
[----:B------:R-:W2:Y:S01]  /*3d550*/  LD.E R0, desc[UR4][R12.64+0xc] ;  /* 0x00000c040c007980 */ /* 0x000ea2000c101900 */
[----:B----4-:R-:W-:-:S05]  /*3d560*/  MOV R7, R6 ;  /* 0x0000000600077202 */ /* 0x010fca0000000f00 */
[----:B-----5:R-:W-:-:S05]  /*3d570*/  IMAD R7, R10, 0x8, R7 ;  /* 0x000000080a077824 */ /* 0x020fca00078e0207 */
[----:B--2---:R-:W-:-:S04]  /*3d580*/  PRMT R0, R0, 0x654, R7 ;  /* 0x0000065400007816 */ /* 0x004fc80000000007 */
[----:B------:R0:W-:Y:S01]  /*3d590*/  SYNCS.ARRIVE.TRANS64.RED.A1T0 RZ, [R0+URZ], RZ ;  /* 0x000000ff00ff79a7 */ /* 0x0001e2000810043f */
[----:B------:R-:W2:Y:S04]  /*3d5a0*/  LDL.64 R6, [R158+0x68] ;  /* 0x000068009e067983 */ /* 0x000ea80000100a00 */
[----:B------:R-:W4:Y:S04]  /*3d5b0*/  LD.E R72, desc[UR4][R2.64] ;  /* 0x0000000402487980 */ /* 0x000f28000c101900 */
[----:B0-----:R-:W3:Y:S04]  /*3d5c0*/  LD.E R0, desc[UR4][R2.64+0x24] ;  /* 0x0000240402007980 */ /* 0x001ee8000c101900 */
[----:B--2---:R-:W2:Y:S01]  /*3d5d0*/  LD.E.64 R6, desc[UR4][R6.64] ;  /* 0x0000000406067980 */ /* 0x004ea2000c101b00 */
[----:B---3--:R-:W-:-:S13]  /*3d5e0*/  ISETP.NE.AND P0, PT, R0, 0x1, PT ;  /* 0x000000010000780c */ /* 0x008fda0003f05270 */
[C---:B------:R-:W-:Y:S02]  /*3d5f0*/  @P0 R2UR UR6, R4.reuse ;  /* 0x00000000040602ca */ /* 0x040fe400000e0000 */
[C---:B------:R-:W-:Y:S02]  /*3d600*/  @P0 R2UR UR7, R5.reuse ;  /* 0x00000000050702ca */ /* 0x040fe400000e0000 */
[C---:B------:R-:W-:Y:S02]  /*3d610*/  R2UR UR14, R4.reuse ;  /* 0x00000000040e72ca */ /* 0x040fe400000e0000 */
[----:B------:R-:W-:Y:S02]  /*3d620*/  R2UR UR15, R5 ;  /* 0x00000000050f72ca */ /* 0x000fe400000e0000 */
[----:B------:R-:W-:-:S07]  /*3d630*/  R2UR UR10, R4 ;  /* 0x00000000040a72ca */ /* 0x000fce00000e0000 */
[----:B------:R-:W3:Y:S01]  /*3d640*/  @P0 LD.E R75, desc[UR6][R2.64+0x2c] ;  /* 0x00002c06024b0980 */ /* 0x000ee2000c101900 */
[C---:B------:R-:W-:Y:S02]  /*3d650*/  R2UR UR6, R4.reuse ;  /* 0x00000000040672ca */ /* 0x040fe400000e0000 */
[C---:B------:R-:W-:Y:S02]  /*3d660*/  R2UR UR7, R5.reuse ;  /* 0x00000000050772ca */ /* 0x040fe400000e0000 */
[C---:B------:R-:W-:Y:S02]  /*3d670*/  R2UR UR11, R5.reuse ;  /* 0x00000000050b72ca */ /* 0x040fe400000e0000 */
[C---:B------:R-:W-:Y:S02]  /*3d680*/  R2UR UR8, R4.reuse ;  /* 0x00000000040872ca */ /* 0x040fe400000e0000 */
[----:B------:R-:W-:Y:S02]  /*3d690*/  R2UR UR9, R5 ;  /* 0x00000000050972ca */ /* 0x000fe400000e0000 */
[----:B------:R-:W-:-:S02]  /*3d6a0*/  R2UR UR12, R4 ;  /* 0x00000000040c72ca */ /* 0x000fc400000e0000 */
[----:B------:R-:W-:-:S05]  /*3d6b0*/  R2UR UR13, R5 ;  /* 0x00000000050d72ca */ /* 0x000fca00000e0000 */
[----:B------:R-:W3:Y:S04]  /*3d6c0*/  LD.E R76, desc[UR10][R2.64+0xc] ;  /* 0x00000c0a024c7980 */ /* 0x000ee8000c101900 */
[----:B------:R-:W3:Y:S04]  /*3d6d0*/  LD.E R77, desc[UR8][R2.64+0x10] ;  /* 0x00001008024d7980 */ /* 0x000ee8000c101900 */
[----:B------:R-:W4:Y:S04]  /*3d6e0*/  LD.E R78, desc[UR12][R2.64+0x14] ;  /* 0x0000140c024e7980 */ /* 0x000f28000c101900 */
[----:B--2---:R0:W2:Y:S02]  /*3d6f0*/  LD.E R10, desc[UR4][R6.64] ;  /* 0x00000004060a7980 */ /* 0x0040a4000c101900 */
[----:B0-----:R-:W-:-:S02]  /*3d700*/  IMAD.MOV.U32 R6, RZ, RZ, R9 ;  /* 0x000000ffff067224 */ /* 0x001fc400078e0009 */
[----:B------:R-:W-:-:S05]  /*3d710*/  IMAD.MOV.U32 R7, RZ, RZ, R11 ;  /* 0x000000ffff077224 */ /* 0x000fca00078e000b */
[----:B------:R-:W3:Y:S01]  /*3d720*/  LD.E R73, desc[UR4][R6.64] ;  /* 0x0000000406497980 */ /* 0x000ee2000c101900 */
[C---:B------:R-:W-:Y:S02]  /*3d730*/  @P0 R2UR UR4, R4.reuse ;  /* 0x00000000040402ca */ /* 0x040fe400000e0000 */
[----:B------:R-:W-:Y:S01]  /*3d740*/  @P0 R2UR UR5, R5 ;  /* 0x00000000050502ca */ /* 0x000fe200000e0000 */
[----:B------:R-:W3:Y:S04]  /*3d750*/  LD.E R6, desc[UR14][R2.64+0x18] ;  /* 0x0000180e02067980 */ /* 0x000ee8000c101900 */
[----:B------:R-:W3:Y:S08]  /*3d760*/  LD.E R7, desc[UR6][R2.64+0x4] ;  /* 0x0000040602077980 */ /* 0x000ef0000c101900 */
[----:B------:R-:W3:Y:S01]  /*3d770*/  @P0 LD.E R74, desc[UR4][R2.64+0x28] ;  /* 0x00002804024a0980 */ /* 0x000ee2000c101900 */
[----:B------:R-:W-:-:S02]  /*3d780*/  R2UR UR4, R4 ;  /* 0x00000000040472ca */ /* 0x000fc400000e0000 */
[----:B------:R-:W-:-:S13]  /*3d790*/  R2UR UR5, R5 ;  /* 0x00000000050572ca */ /* 0x000fda00000e0000 */
[----:B------:R-:W3:Y:S01]  /*3d7a0*/  LD.E R12, desc[UR4][R2.64+0x8] ;  /* 0x00000804020c7980 */ /* 0x000ee2000c101900 */
[----:B------:R-:W-:Y:S01]  /*3d7b0*/  BSSY B2, `(.L_x_11553) ;  /* 0x00000af000027945 */ /* 0x000fe20003800000 */
[----:B----4-:R-:W-:Y:S02]  /*3d7c0*/  IMAD R78, R19, -0x60, R78 ;  /* 0xffffffa0134e7824 */ /* 0x010fe400078e024e */
[----:B--2---:R-:W-:-:S04]  /*3d7d0*/  FMUL.FTZ R33, R33, R10 ;  /* 0x0000000a21217220 */ /* 0x004fc80000410000 */
[----:B------:R0:W1:Y:S01]  /*3d7e0*/  MUFU.TANH R83, R33 ;  /* 0x0000002100537308 */ /* 0x0000620000002400 */
[-C--:B------:R-:W-:Y:S01]  /*3d7f0*/  FMUL.FTZ R20, R35, R10.reuse ;  /* 0x0000000a23147220 */ /* 0x080fe20000410000 */
[----:B------:R-:W-:Y:S01]  /*3d800*/  FMUL.FTZ R37, R37, R10 ;  /* 0x0000000a25257220 */ /* 0x000fe20000410000 */
[----:B0-----:R-:W-:-:S05]  /*3d810*/  SHF.R.S32.HI R33, RZ, 0x1f, R72 ;  /* 0x0000001fff217819 */ /* 0x001fca0000011448 */
[----:B------:R0:W2:Y:S01]  /*3d820*/  MUFU.TANH R85, R37 ;  /* 0x0000002500557308 */ /* 0x0000a20000002400 */
[----:B------:R-:W-:Y:S01]  /*3d830*/  LEA.HI R35, R33, R72, RZ, 0x7 ;  /* 0x0000004821237211 */ /* 0x000fe200078f38ff */
[----:B------:R-:W-:-:S03]  /*3d840*/  FMUL.FTZ R40, R40, R10 ;  /* 0x0000000a28287220 */ /* 0x000fc60000410000 */
[----:B0-----:R-:W-:-:S03]  /*3d850*/  LOP3.LUT R37, R35, 0xffffff80, RZ, 0xc0, !PT ;  /* 0xffffff8023257812 */ /* 0x001fc600078ec0ff */
[----:B------:R0:W4:Y:S02]  /*3d860*/  MUFU.TANH R86, R40 ;  /* 0x0000002800567308 */ /* 0x0001240000002400 */
[----:B------:R-:W-:Y:S02]  /*3d870*/  IMAD.IADD R37, R72, 0x1, -R37 ;  /* 0x0000000148257824 */ /* 0x000fe400078e0a25 */
[-C--:B------:R-:W-:Y:S01]  /*3d880*/  FMUL.FTZ R41, R41, R10.reuse ;  /* 0x0000000a29297220 */ /* 0x080fe20000410000 */
[-C--:B------:R-:W-:Y:S02]  /*3d890*/  FMUL.FTZ R36, R36, R10.reuse ;  /* 0x0000000a24247220 */ /* 0x080fe40000410000 */
[----:B0-----:R-:W-:Y:S01]  /*3d8a0*/  SHF.R.S32.HI R40, RZ, 0x1f, R37 ;  /* 0x0000001fff287819 */ /* 0x001fe20000011425 */
[----:B------:R0:W1:Y:S01]  /*3d8b0*/  MUFU.TANH R87, R41 ;  /* 0x0000002900577308 */ /* 0x0000620000002400 */
[-C--:B------:R-:W-:Y:S01]  /*3d8c0*/  FMUL.FTZ R18, R34, R10.reuse ;  /* 0x0000000a22127220 */ /* 0x080fe20000410000 */
[----:B------:R-:W-:Y:S01]  /*3d8d0*/  FMUL.FTZ R34, R39, R10 ;  /* 0x0000000a27227220 */ /* 0x000fe20000410000 */
[----:B------:R-:W-:Y:S01]  /*3d8e0*/  LEA.HI R39, R33, R72, RZ, 0x2 ;  /* 0x0000004821277211 */ /* 0x000fe200078f10ff */
[----:B------:R-:W-:Y:S01]  /*3d8f0*/  FMUL.FTZ R13, R30, R10 ;  /* 0x0000000a1e0d7220 */ /* 0x000fe20000410000 */
[----:B0-----:R-:W-:-:S03]  /*3d900*/  LEA.HI R41, R40, R37, RZ, 0x2 ;  /* 0x0000002528297211 */ /* 0x001fc600078f10ff */
[----:B------:R0:W1:Y:S01]  /*3d910*/  MUFU.TANH R84, R36 ;  /* 0x0000002400547308 */ /* 0x0000620000002400 */
[-C--:B------:R-:W-:Y:S01]  /*3d920*/  FMUL.FTZ R30, R43, R10.reuse ;  /* 0x0000000a2b1e7220 */ /* 0x080fe20000410000 */
[--C-:B------:R-:W-:Y:S02]  /*3d930*/  SHF.R.S32.HI R33, RZ, 0x2, R41.reuse ;  /* 0x00000002ff217819 */ /* 0x100fe40000011429 */
[----:B------:R-:W-:Y:S02]  /*3d940*/  LOP3.LUT R43, R39, 0xfffffffc, RZ, 0xc0, !PT ;  /* 0xfffffffc272b7812 */ /* 0x000fe400078ec0ff */
[----:B0-----:R-:W-:Y:S01]  /*3d950*/  SHF.R.S32.HI R36, RZ, 0x1f, R41 ;  /* 0x0000001fff247819 */ /* 0x001fe20000011429 */
[----:B------:R-:W-:-:S03]  /*3d960*/  FMUL.FTZ R14, R31, R10 ;  /* 0x0000000a1f0e7220 */ /* 0x000fc60000410000 */
[----:B------:R-:W-:Y:S02]  /*3d970*/  LEA.HI R39, R36, R33, RZ, 0x3 ;  /* 0x0000002124277211 */ /* 0x000fe400078f18ff */
[----:B------:R-:W-:Y:S01]  /*3d980*/  SHF.R.S32.HI R36, RZ, 0x7, R35 ;  /* 0x00000007ff247819 */ /* 0x000fe20000011423 */
[----:B------:R-:W-:Y:S01]  /*3d990*/  FMUL.FTZ R31, R42, R10 ;  /* 0x0000000a2a1f7220 */ /* 0x000fe20000410000 */
[----:B------:R-:W-:Y:S01]  /*3d9a0*/  LEA.HI R40, R40, R37, RZ, 0x5 ;  /* 0x0000002528287211 */ /* 0x000fe200078f28ff */
[----:B------:R-:W-:Y:S01]  /*3d9b0*/  IMAD.IADD R43, R72, 0x1, -R43 ;  /* 0x00000001482b7824 */ /* 0x000fe200078e0a2b */
[----:B------:R-:W-:Y:S02]  /*3d9c0*/  LOP3.LUT R42, R39, 0xfffffff8, RZ, 0xc0, !PT ;  /* 0xfffffff8272a7812 */ /* 0x000fe400078ec0ff */
[----:B------:R-:W-:Y:S02]  /*3d9d0*/  LEA.HI R35, R35, R36, RZ, 0x1 ;  /* 0x0000002423237211 */ /* 0x000fe400078f08ff */
[----:B------:R-:W-:Y:S01]  /*3d9e0*/  SHF.R.S32.HI R40, RZ, 0x5, R40 ;  /* 0x00000005ff287819 */ /* 0x000fe20000011428 */
[----:B------:R-:W-:Y:S01]  /*3d9f0*/  IMAD.IADD R42, R33, 0x1, -R42 ;  /* 0x00000001212a7824 */ /* 0x000fe200078e0a2a */
[----:B------:R-:W-:-:S02]  /*3da00*/  LOP3.LUT R35, R35, 0x3fffffe, RZ, 0xc0, !PT ;  /* 0x03fffffe23237812 */ /* 0x000fc400078ec0ff */
[----:B------:R-:W-:Y:S01]  /*3da10*/  LEA.HI R33, R43, R43, RZ, 0x1 ;  /* 0x0000002b2b217211 */ /* 0x000fe200078f08ff */
[----:B---3--:R-:W-:Y:S02]  /*3da20*/  IMAD R73, R73, 0x8, R40 ;  /* 0x0000000849497824 */ /* 0x008fe400078e0228 */
[----:B------:R-:W-:Y:S01]  /*3da30*/  IMAD.IADD R35, R36, 0x1, -R35 ;  /* 0x0000000124237824 */ /* 0x000fe200078e0a23 */
[----:B------:R-:W-:Y:S01]  /*3da40*/  LOP3.LUT R36, R33, 0x1ffffffe, RZ, 0xc0, !PT ;  /* 0x1ffffffe21247812 */ /* 0x000fe200078ec0ff */
[----:B------:R-:W-:-:S04]  /*3da50*/  IMAD.U32 R42, R73, 0x10, R42 ;  /* 0x00000010492a7824 */ /* 0x000fc800078e002a */
[----:B------:R-:W-:Y:S02]  /*3da60*/  IMAD.IADD R36, R43, 0x1, -R36 ;  /* 0x000000012b247824 */ /* 0x000fe400078e0a24 */
[----:B------:R-:W-:-:S04]  /*3da70*/  IMAD R35, R35, 0x40, R42 ;  /* 0x0000004023237824 */ /* 0x000fc800078e022a */
[----:B------:R-:W-:-:S04]  /*3da80*/  IMAD R33, R36, 0x8, R35 ;  /* 0x0000000824217824 */ /* 0x000fc800078e0223 */
[----:B------:R-:W-:-:S04]  /*3da90*/  @P0 IMAD.HI.U32 R74, R33, R74, RZ ;  /* 0x0000004a214a0227 */ /* 0x000fc800078e00ff */
[-C--:B------:R-:W-:Y:S01]  /*3daa0*/  FMUL.FTZ R28, R28, R10.reuse ;  /* 0x0000000a1c1c7220 */ /* 0x080fe20000410000 */
[----:B------:R-:W-:Y:S01]  /*3dab0*/  @P0 SHF.R.U32.HI R33, RZ, R75, R74 ;  /* 0x0000004bff210219 */ /* 0x000fe2000001164a */
[-C--:B------:R-:W-:Y:S01]  /*3dac0*/  FMUL.FTZ R25, R25, R10.reuse ;  /* 0x0000000a19197220 */ /* 0x080fe20000410000 */
[-C--:B------:R-:W-:Y:S01]  /*3dad0*/  FMUL.FTZ R29, R29, R10.reuse ;  /* 0x0000000a1d1d7220 */ /* 0x080fe20000410000 */
[-C--:B------:R-:W-:Y:S01]  /*3dae0*/  FMUL.FTZ R32, R32, R10.reuse ;  /* 0x0000000a20207220 */ /* 0x080fe20000410000 */
[-C--:B------:R-:W-:Y:S01]  /*3daf0*/  FMUL.FTZ R49, R49, R10.reuse ;  /* 0x0000000a31317220 */ /* 0x080fe20000410000 */
[----:B------:R-:W0:Y:S01]  /*3db00*/  SHFL.IDX PT, R40, R33, RZ, 0x1c1f ;  /* 0x001c1fff21287589 */ /* 0x000e2200000e0000 */
[----:B------:R-:W-:Y:S01]  /*3db10*/  LOP3.LUT R36, R41, 0x7ffffffc, RZ, 0xc0, !PT ;  /* 0x7ffffffc29247812 */ /* 0x000fe200078ec0ff */
[----:B------:R-:W-:Y:S01]  /*3db20*/  IMAD.MOV.U32 R42, RZ, RZ, -0x60 ;  /* 0xffffffa0ff2a7424 */ /* 0x000fe200078e00ff */
        /* <DEDUP_REMOVED lines=9> */
[-C--:B---3--:R-:W-:Y:S01]  /*3dbc0*/  FMUL.FTZ R28, R46, R10.reuse ;  /* 0x0000000a2e1c7220 */ /* 0x088fe20000410000 */
        /* <DEDUP_REMOVED lines=13> */
[----:B------:R-:W-:Y:S01]  /*3dca0*/  IMAD.IADD R36, R37, 0x1, -R36 ;  /* 0x0000000125247824 */ /* 0x000fe200078e0a24 */
[----:B------:R2:W0:Y:S01]  /*3dcb0*/  MUFU.TANH R82, R32 ;  /* 0x0000002000527308 */ /* 0x0004220000002400 */
[-C--:B---3--:R-:W-:Y:S01]  /*3dcc0*/  FMUL.FTZ R29, R47, R10.reuse ;  /* 0x0000000a2f1d7220 */ /* 0x088fe20000410000 */
[----:B------:R-:W-:Y:S01]  /*3dcd0*/  FMUL.FTZ R70, R70, R10 ;  /* 0x0000000a46467220 */ /* 0x000fe20000410000 */
[----:B------:R-:W-:-:S02]  /*3dce0*/  IMAD R35, R19, R42, 0x1 ;  /* 0x0000000113237424 */ /* 0x000fc400078e022a */
        /* <DEDUP_REMOVED lines=8> */
[----:B------:R-:W-:Y:S01]  /*3dd70*/  ISETP.GE.AND P1, PT, R6, 0x1, PT ;  /* 0x000000010600780c */ /* 0x000fe20003f26270 */
[-C--:B---3--:R-:W-:Y:S01]  /*3dd80*/  FMUL.FTZ R49, R66, R10.reuse ;  /* 0x0000000a42317220 */ /* 0x088fe20000410000 */
[----:B------:R-:W-:Y:S01]  /*3dd90*/  FMUL.FTZ R10, R71, R10 ;  /* 0x0000000a470a7220 */ /* 0x000fe20000410000 */
[----:B------:R-:W-:Y:S01]  /*3dda0*/  IMAD R35, R36, -0x2, R35 ;  /* 0xfffffffe24237824 */ /* 0x000fe200078e0223 */
[----:B------:R-:W2:Y:S01]  /*3ddb0*/  MUFU.TANH R11, R11 ;  /* 0x0000000b000b7308 */ /* 0x000ea20000002400 */
[----:B------:R-:W-:-:S03]  /*3ddc0*/  LOP3.LUT R37, RZ, R76, RZ, 0x33, !PT ;  /* 0x0000004cff257212 */ /* 0x000fc600078e33ff */
[----:B------:R-:W-:-:S04]  /*3ddd0*/  IADD3 R36, -R7, R35, R12 ;  /* 0x0000002307247210 */ /* 0x000fc80007ffe10c */
        /* <DEDUP_REMOVED lines=36> */
[----:B------:R-:W-:-:S02]  /*3e020*/  IMAD.IADD R77, R36, 0x1, R77 ;  /* 0x00000001244d7824 */ /* 0x000fc400078e024d */
[----:B------:R-:W-:Y:S02]  /*3e030*/  IMAD.IADD R66, R36, 0x1, R37 ;  /* 0x0000000124427824 */ /* 0x000fe400078e0225 */
[----:B------:R-:W-:Y:S02]  /*3e040*/  VIADD R71, R35, 0xffffffff ;  /* 0xffffffff23477836 */ /* 0x000fe40000000000 */
[--C-:B0-----:R-:W-:Y:S01]  /*3e050*/  IMAD.IADD R41, R77, 0x1, R40.reuse ;  /* 0x000000014d297824 */ /* 0x101fe200078e0228 */
[----:B------:R0:W1:Y:S02]  /*3e060*/  MUFU.TANH R47, R48 ;  /* 0x00000030002f7308 */ /* 0x0000640000002400 */
[----:B0-----:R-:W-:Y:S01]  /*3e070*/  IMAD.IADD R48, R66, 0x1, R40 ;  /* 0x0000000142307824 */ /* 0x001fe200078e0228 */
        /* <DEDUP_REMOVED lines=17> */
.L_x_11558:
[----:B------:R-:W-:Y:S05]  /*3e190*/  BSYNC B4 ;  /* 0x0000000000047941 */ /* 0x000fea0003800000 */
.L_x_11557:
[----:B------:R-:W-:Y:S01]  /*3e1a0*/  LOP3.LUT R35, RZ, R35, RZ, 0x33, !PT ;  /* 0x00000023ff237212 */ /* 0x000fe200078e33ff */
[----:B------:R-:W-:Y:S06]  /*3e1b0*/  BRA `(.L_x_11559) ;  /* 0x0000000000287947 */ /* 0x000fec0003800000 */
.L_x_11556:
        /* <DEDUP_REMOVED lines=10> */
.L_x_11559:
[----:B------:R-:W-:Y:S05]  /*3e260*/  BSYNC B3 ;  /* 0x0000000000037941 */ /* 0x000fea0003800000 */
.L_x_11555:
[----:B------:R-:W-:-:S05]  /*3e270*/  IMAD R35, R6, R35, R71 ;  /* 0x0000002306237224 */ /* 0x000fca00078e0247 */
[----:B------:R-:W-:Y:S02]  /*3e280*/  VIMNMX R48, R48, R35, !PT ;  /* 0x0000002330307248 */ /* 0x000fe40007fe0100 */
[----:B------:R-:W-:-:S07]  /*3e290*/  VIADDMNMX R41, R35, R6, R41, PT ;  /* 0x0000000623297246 */ /* 0x000fce0003800129 */
.L_x_11554:
[----:B------:R-:W-:Y:S05]  /*3e2a0*/  BSYNC B2 ;  /* 0x0000000000027941 */ /* 0x000fea0003800000 */
.L_x_11553:
        /* <DEDUP_REMOVED lines=23> */
[----:B-1----:R-:W-:Y:S02]  /*3e420*/  FSEL R59, R83, -INF , !P2 ;  /* 0xff800000533b7808 */ /* 0x002fe40005000000 */
        /* <DEDUP_REMOVED lines=49> */
[----:B------:R-:W-:Y:S01]  /*3e740*/  FSEL R44, R53, -INF , !P2 ;  /* 0xff800000352c7808 */ /* 0x000fe20005000000 */
[----:B0-----:R-:W-:Y:S01]  /*3e750*/  IMAD.IADD R53, R66, 0x1, R33 ;  /* 0x0000000142357824 */ /* 0x001fe200078e0221 */
[----:B------:R-:W-:-:S02]  /*3e760*/  ISETP.GT.AND P2, PT, R48, 0x40, !P3 ;  /* 0x000000403000780c */ /* 0x000fc40005f44270 */
[----:B------:R-:W-:Y:S02]  /*3e770*/  P2R R87, PR, RZ, 0x8 ;  /* 0x00000008ff577803 */ /* 0x000fe40000000000 */
        /* <DEDUP_REMOVED lines=25> */
[----:B------:R-:W-:Y:S01]  /*3e910*/  FSEL R35, R65, -INF , !P5 ;  /* 0xff80000041237808 */ /* 0x000fe20006800000 */
[----:B------:R-:W-:Y:S01]  /*3e920*/  IMAD.IADD R65, R77, 0x1, R33 ;  /* 0x000000014d417824 */ /* 0x000fe200078e0221 */
        /* <DEDUP_REMOVED lines=32> */
.L_x_11565:
[----:B------:R-:W-:Y:S05]  /*3eb30*/  BSYNC B4 ;  /* 0x0000000000047941 */ /* 0x000fea0003800000 */
.L_x_11564:
[----:B------:R-:W-:Y:S01]  /*3eb40*/  LOP3.LUT R7, RZ, R7, RZ, 0x33, !PT ;  /* 0x00000007ff077212 */ /* 0x000fe200078e33ff */
[----:B------:R-:W-:Y:S06]  /*3eb50*/  BRA `(.L_x_11566) ;  /* 0x0000000000287947 */ /* 0x000fec0003800000 */
.L_x_11563:
        /* <DEDUP_REMOVED lines=10> */
.L_x_11566:
[----:B------:R-:W-:Y:S05]  /*3ec00*/  BSYNC B3 ;  /* 0x0000000000037941 */ /* 0x000fea0003800000 */
.L_x_11562:
[----:B------:R-:W-:-:S05]  /*3ec10*/  IMAD R2, R6, R7, R71 ;  /* 0x0000000706027224 */ /* 0x000fca00078e0247 */
[----:B------:R-:W-:Y:S02]  /*3ec20*/  VIADDMNMX R65, R2, R6, R65, PT ;  /* 0x0000000602417246 */ /* 0x000fe40003800141 */
[----:B------:R-:W-:-:S07]  /*3ec30*/  VIMNMX R53, R53, R2, !PT ;  /* 0x0000000235357248 */ /* 0x000fce0007fe0100 */
.L_x_11561:
[----:B------:R-:W-:Y:S05]  /*3ec40*/  BSYNC B2 ;  /* 0x0000000000027941 */ /* 0x000fea0003800000 */
.L_x_11560:
        /* <DEDUP_REMOVED lines=67> */
[----:B------:R-:W-:Y:S01]  /*3f080*/  ISETP.GT.AND P0, PT, R53, RZ, !P6 ;  /* 0x000000ff3500720c */ /* 0x000fe20007704270 */
[----:B--2---:R-:W2:Y:S03]  /*3f090*/  LD.E.64 R2, desc[UR4][R6.64] ;  /* 0x0000000406027980 */ /* 0x004ea6000c101b00 */
[----:B------:R-:W-:Y:S02]  /*3f0a0*/  ISETP.LT.OR P0, PT, R65, 0x1, P0 ;  /* 0x000000014100780c */ /* 0x000fe40000701670 */
[----:B------:R-:W-:Y:S02]  /*3f0b0*/  ISETP.GT.AND P1, PT, R53, 0x48, !P1 ;  /* 0x000000483500780c */ /* 0x000fe40004f24270 */
[----:B------:R-:W-:-:S02]  /*3f0c0*/  FSEL R0, R0, -INF , !P0 ;  /* 0xff80000000007808 */ /* 0x000fc40004000000 */
[----:B------:R-:W-:Y:S02]  /*3f0d0*/  ISETP.NE.AND P0, PT, R92, RZ, PT ;  /* 0x000000ff5c00720c */ /* 0x000fe40003f05270 */
[C---:B------:R-:W-:Y:S02]  /*3f0e0*/  ISETP.GT.AND P2, PT, R53.reuse, 0x49, !P2 ;  /* 0x000000493500780c */ /* 0x040fe40005744270 */
[----:B------:R-:W-:Y:S02]  /*3f0f0*/  ISETP.GT.AND P0, PT, R53, 0x41, !P0 ;  /* 0x000000413500780c */ /* 0x000fe40004704270 */
[----:B------:R-:W-:Y:S02]  /*3f100*/  ISETP.NE.AND P6, PT, R68, RZ, PT ;  /* 0x000000ff4400720c */ /* 0x000fe40003fc5270 */
[C---:B------:R-:W-:Y:S02]  /*3f110*/  ISETP.LT.OR P0, PT, R65.reuse, 0x42, P0 ;  /* 0x000000424100780c */ /* 0x040fe40000701670 */
[----:B------:R-:W-:-:S02]  /*3f120*/  ISETP.LT.OR P1, PT, R65, 0x49, P1 ;  /* 0x000000494100780c */ /* 0x000fc40000f21670 */
[----:B------:R-:W-:Y:S02]  /*3f130*/  FSEL R64, R15, -INF , !P0 ;  /* 0xff8000000f407808 */ /* 0x000fe40004000000 */
[----:B------:R-:W-:Y:S02]  /*3f140*/  ISETP.GT.AND P3, PT, R53, 0x50, !P3 ;  /* 0x000000503500780c */ /* 0x000fe40005f64270 */
[----:B------:R-:W-:Y:S02]  /*3f150*/  ISETP.LT.OR P2, PT, R65, 0x4a, P2 ;  /* 0x0000004a4100780c */ /* 0x000fe40001741670 */
[----:B------:R-:W-:Y:S02]  /*3f160*/  FSEL R66, R24, -INF , !P1 ;  /* 0xff80000018427808 */ /* 0x000fe40004800000 */
[C---:B------:R-:W-:Y:S02]  /*3f170*/  ISETP.GT.AND P4, PT, R53.reuse, 0x51, !P4 ;  /* 0x000000513500780c */ /* 0x040fe40006784270 */
[----:B------:R-:W-:-:S02]  /*3f180*/  ISETP.GT.AND P5, PT, R53, 0x58, !P5 ;  /* 0x000000583500780c */ /* 0x000fc40006fa4270 */
[----:B------:R-:W-:Y:S02]  /*3f190*/  ISETP.GT.AND P6, PT, R53, 0x59, !P6 ;  /* 0x000000593500780c */ /* 0x000fe400077c4270 */
[C---:B------:R-:W-:Y:S02]  /*3f1a0*/  ISETP.LT.OR P3, PT, R65.reuse, 0x51, P3 ;  /* 0x000000514100780c */ /* 0x040fe40001f61670 */
[----:B------:R-:W-:Y:S02]  /*3f1b0*/  FSEL R53, R32, -INF , !P2 ;  /* 0xff80000020357808 */ /* 0x000fe40005000000 */
[----:B------:R-:W-:Y:S02]  /*3f1c0*/  ISETP.LT.OR P4, PT, R65, 0x52, P4 ;  /* 0x000000524100780c */ /* 0x000fe40002781670 */
[----:B------:R-:W-:Y:S02]  /*3f1d0*/  FSEL R49, R49, -INF , !P3 ;  /* 0xff80000031317808 */ /* 0x000fe40005800000 */
[----:B------:R-:W-:-:S02]  /*3f1e0*/  ISETP.LT.OR P5, PT, R65, 0x59, P5 ;  /* 0x000000594100780c */ /* 0x000fc40002fa1670 */
[----:B------:R-:W-:Y:S02]  /*3f1f0*/  FSEL R39, R39, -INF , !P4 ;  /* 0xff80000027277808 */ /* 0x000fe40006000000 */
[----:B------:R-:W-:Y:S02]  /*3f200*/  ISETP.LT.OR P6, PT, R65, 0x5a, P6 ;  /* 0x0000005a4100780c */ /* 0x000fe400037c1670 */
[----:B------:R-:W-:Y:S02]  /*3f210*/  FSEL R32, R70, -INF , !P5 ;  /* 0xff80000046207808 */ /* 0x000fe40006800000 */
[----:B------:R-:W-:Y:S02]  /*3f220*/  R2UR UR6, R4 ;  /* 0x00000000040672ca */ /* 0x000fe400000e0000 */
[----:B------:R-:W-:Y:S02]  /*3f230*/  R2UR UR7, R5 ;  /* 0x00000000050772ca */ /* 0x000fe400000e0000 */
[----:B------:R-:W-:-:S11]  /*3f240*/  FSEL R33, R67, -INF , !P6 ;  /* 0xff80000043217808 */ /* 0x000fd60007000000 */
[----:B------:R-:W3:Y:S01]  /*3f250*/  LD.E R65, desc[UR6][R6.64+0x14] ;  /* 0x0000140606417980 */ /* 0x000ee2000c101900 */
        /* <DEDUP_REMOVED lines=46> */
[----:B------:R-:W-:Y:S01]  /*3f540*/  FMNMX.FTZ R14, R32, R9, !PT ;  /* 0x00000009200e7209 */ /* 0x000fe20007810000 */
[----:B------:R-:W2:Y:S04]  /*3f550*/  LD.E R18, desc[UR4][R6.64+0x20] ;  /* 0x0000200406127980 */ /* 0x000ea8000c101900 */
[----:B------:R-:W0:Y:S01]  /*3f560*/  SHFL.BFLY PT, R9, R68, 0x2, 0x1f ;  /* 0x0c401f0044097f89 */ /* 0x000e2200000e0000 */
[----:B------:R-:W-:-:S05]  /*3f570*/  FMNMX.FTZ R69, R33, R14, !PT ;  /* 0x0000000e21457209 */ /* 0x000fca0007810000 */
[----:B------:R1:W-:Y:S04]  /*3f580*/  ST.E.64 desc[UR4][R6.64], R68 ;  /* 0x0000004406007985 */ /* 0x0003e8000c101b04 */
[----:B------:R-:W4:Y:S01]  /*3f590*/  LD.E R24, desc[UR6][R6.64+0x4] ;  /* 0x0000040606187980 */ /* 0x000f22000c101900 */
[----:B0-----:R-:W-:-:S03]  /*3f5a0*/  FMNMX.FTZ R9, R68, R9, !PT ;  /* 0x0000000944097209 */ /* 0x001fc60007810000 */
[----:B-1----:R-:W3:Y:S04]  /*3f5b0*/  LD.E R68, desc[UR4][R6.64+0x10] ;  /* 0x0000100406447980 */ /* 0x002ee8000c101900 */
[----:B------:R-:W0:Y:S02]  /*3f5c0*/  SHFL.BFLY PT, R14, R9, 0x1, 0x1f ;  /* 0x0c201f00090e7f89 */ /* 0x000e2400000e0000 */
[----:B0-----:R-:W-:-:S05]  /*3f5d0*/  FMNMX.FTZ R13, R9, R14, !PT ;  /* 0x0000000e090d7209 */ /* 0x001fca0007810000 */
[----:B------:R-:W-:Y:S04]  /*3f5e0*/  ST.E desc[UR4][R6.64], R13 ;  /* 0x0000000d06007985 */ /* 0x000fe8000c101904 */
[----:B------:R-:W2:Y:S01]  /*3f5f0*/  LD.E R15, desc[UR6][R6.64] ;  /* 0x00000006060f7980 */ /* 0x000ea2000c101900 */
[----:B------:R-:W-:Y:S02]  /*3f600*/  R2UR UR8, R4 ;  /* 0x00000000040872ca */ /* 0x000fe400000e0000 */
[----:B------:R-:W-:Y:S01]  /*3f610*/  R2UR UR9, R5 ;  /* 0x00000000050972ca */ /* 0x000fe200000e0000 */
[----:B----4-:R-:W0:Y:S02]  /*3f620*/  SHFL.BFLY PT, R9, R24, 0x2, 0x1f ;  /* 0x0c401f0018097f89 */ /* 0x010e2400000e0000 */
[----:B0-----:R-:W-:-:S05]  /*3f630*/  FMNMX.FTZ R14, R9, R24, !PT ;  /* 0x00000018090e7209 */ /* 0x001fca0007810000 */
[----:B------:R-:W0:Y:S01]  /*3f640*/  SHFL.BFLY PT, R9, R14, 0x1, 0x1f ;  /* 0x0c201f000e097f89 */ /* 0x000e2200000e0000 */
[C---:B--2---:R-:W-:Y:S02]  /*3f650*/  FSETP.NEU.FTZ.AND P0, PT, R15.reuse, -INF , PT ;  /* 0xff8000000f00780b */ /* 0x044fe40003f1d000 */
[----:B0-----:R-:W-:Y:S02]  /*3f660*/  FMNMX.FTZ R13, R14, R9, !PT ;  /* 0x000000090e0d7209 */ /* 0x001fe40007810000 */
[----:B------:R-:W-:Y:S02]  /*3f670*/  FSEL R9, R15, RZ, P0 ;  /* 0x000000ff0f097208 */ /* 0x000fe40000000000 */
[----:B------:R-:W-:-:S03]  /*3f680*/  FSETP.NEU.FTZ.AND P0, PT, R13, -INF , PT ;  /* 0xff8000000d00780b */ /* 0x000fc60003f1d000 */
[----:B------:R-:W-:Y:S01]  /*3f690*/  FADD.FTZ R9, R2, -R9 ;  /* 0x8000000902097221 */ /* 0x000fe20000010000 */
[----:B------:R-:W-:-:S05]  /*3f6a0*/  FSEL R2, R13, RZ, P0 ;  /* 0x000000ff0d027208 */ /* 0x000fca0000000000 */
[----:B------:R-:W-:Y:S01]  /*3f6b0*/  FADD.FTZ R3, R3, -R2 ;  /* 0x8000000203037221 */ /* 0x000fe20000010000 */
[----:B------:R-:W-:-:S03]  /*3f6c0*/  FMUL.FTZ R9, R9, R18 ;  /* 0x0000001209097220 */ /* 0x000fc60000410000 */
[----:B------:R-:W-:-:S03]  /*3f6d0*/  FMUL.FTZ R24, R18, R3 ;  /* 0x0000000312187220 */ /* 0x000fc60000410000 */
[----:B------:R-:W3:Y:S08]  /*3f6e0*/  MUFU.EX2 R9, R9 ;  /* 0x0000000900097308 */ /* 0x000ef00000000800 */
[----:B------:R-:W0:Y:S01]  /*3f6f0*/  MUFU.EX2 R24, R24 ;  /* 0x0000001800187308 */ /* 0x000e220000000800 */
[----:B------:R-:W-:Y:S01]  /*3f700*/  ST.E desc[UR4][R6.64+0x4], R13 ;  /* 0x0000040d06007985 */ /* 0x000fe2000c101904 */
[----:B---3--:R-:W-:Y:S01]  /*3f710*/  FMUL.FTZ R15, R9, R68 ;  /* 0x00000044090f7220 */ /* 0x008fe20000410000 */
[----:B0-----:R-:W-:-:S04]  /*3f720*/  FMUL.FTZ R65, R24, R65 ;  /* 0x0000004118417220 */ /* 0x001fc80000410000 */
[----:B------:R-:W-:Y:S04]  /*3f730*/  ST.E desc[UR6][R6.64+0x10], R15 ;  /* 0x0000100f06007985 */ /* 0x000fe8000c101906 */
[----:B------:R0:W-:Y:S04]  /*3f740*/  ST.E desc[UR8][R6.64+0x14], R65 ;  /* 0x0000144106007985 */ /* 0x0001e8000c101908 */
[----:B------:R-:W2:Y:S04]  /*3f750*/  LDL.64 R2, [R158+0x70] ;  /* 0x000070009e027983 */ /* 0x000ea80000100a00 */
[----:B--2---:R-:W2:Y:S04]  /*3f760*/  LD.E R67, desc[UR6][R2.64+0x20] ;  /* 0x0000200602437980 */ /* 0x004ea8000c101900 */
[----:B------:R-:W2:Y:S04]  /*3f770*/  LD.E R14, desc[UR4][R2.64] ;  /* 0x00000004020e7980 */ /* 0x000ea8000c101900 */
[----:B------:R-:W3:Y:S04]  /*3f780*/  LD.E R68, desc[UR4][R2.64+0x4] ;  /* 0x0000040402447980 */ /* 0x000ee8000c101900 */
[----:B------:R-:W4:Y:S04]  /*3f790*/  LD.E R70, desc[UR4][R2.64+0x10] ;  /* 0x0000100402467980 */ /* 0x000f28000c101900 */
[----:B0-----:R-:W4:Y:S01]  /*3f7a0*/  LD.E R65, desc[UR6][R2.64+0x14] ;  /* 0x0000140602417980 */ /* 0x001f22000c101900 */
[C---:B--2---:R-:W-:Y:S01]  /*3f7b0*/  FMUL.FTZ R6, R14.reuse, R67 ;  /* 0x000000430e067220 */ /* 0x044fe20000410000 */
[----:B------:R-:W-:Y:S01]  /*3f7c0*/  FSETP.NEU.FTZ.AND P0, PT, R14, -INF , PT ;  /* 0xff8000000e00780b */ /* 0x000fe20003f1d000 */
[----:B---3--:R-:W-:-:S03]  /*3f7d0*/  FMUL.FTZ R7, R67, R68 ;  /* 0x0000004443077220 */ /* 0x008fc60000410000 */
[----:B------:R-:W-:Y:S02]  /*3f7e0*/  FSEL R6, R6, RZ, P0 ;  /* 0x000000ff06067208 */ /* 0x000fe40000000000 */
        /* <DEDUP_REMOVED lines=28> */
[----:B------:R-:W4:Y:S01]  /*3f9b0*/  MUFU.EX2 R195, R195 ;  /* 0x000000c300c37308 */ /* 0x000f220000000800 */
[-CC-:B------:R-:W-:Y:S01]  /*3f9c0*/  FFMA.FTZ R155, R52, R67.reuse, -R6.reuse ;  /* 0x00000043349b7223 */ /* 0x180fe20000010806 */
[----:B------:R-:W-:-:S06]  /*3f9d0*/  FFMA.FTZ R194, R48, R67, -R6 ;  /* 0x0000004330c27223 */ /* 0x000fcc0000010806 */
[----:B------:R-:W0:Y:S01]  /*3f9e0*/  MUFU.EX2 R196, R196 ;  /* 0x000000c400c47308 */ /* 0x000e220000000800 */
[----:B------:R-:W-:-:S07]  /*3f9f0*/  FFMA.FTZ R12, R12, R67, -R6 ;  /* 0x000000430c0c7223 */ /* 0x000fce0000010806 */
[----:B------:R-:W1:Y:S08]  /*3fa00*/  MUFU.EX2 R152, R152 ;  /* 0x0000009800987308 */ /* 0x000e700000000800 */
[----:B------:R-:W2:Y:S01]  /*3fa10*/  MUFU.EX2 R193, R193 ;  /* 0x000000c100c17308 */ /* 0x000ea20000000800 */
[----:B------:R-:W-:-:S07]  /*3fa20*/  FFMA.FTZ R11, R41, R67, -R6 ;  /* 0x00000043290b7223 */ /* 0x000fce0000010806 */
[----:B------:R-:W3:Y:S08]  /*3fa30*/  MUFU.EX2 R154, R154 ;  /* 0x0000009a009a7308 */ /* 0x000ef00000000800 */
[----:B------:R-:W3:Y:S01]  /*3fa40*/  MUFU.EX2 R155, R155 ;  /* 0x0000009b009b7308 */ /* 0x000ee20000000800 */
[----:B------:R-:W-:Y:S01]  /*3fa50*/  FFMA.FTZ R175, R26, R67, -R6 ;  /* 0x000000431aaf7223 */ /* 0x000fe20000010806 */
[----:B----4-:R-:W-:-:S06]  /*3fa60*/  FADD.FTZ R7, R195, R70 ;  /* 0x00000046c3077221 */ /* 0x010fcc0000010000 */
[----:B------:R-:W4:Y:S01]  /*3fa70*/  MUFU.EX2 R153, R153 ;  /* 0x0000009900997308 */ /* 0x000f220000000800 */
[----:B0-----:R-:W-:Y:S01]  /*3fa80*/  FADD.FTZ R26, R196, R65 ;  /* 0x00000041c41a7221 */ /* 0x001fe20000010000 */
[----:B------:R-:W-:-:S06]  /*3fa90*/  FFMA.FTZ R0, R38, R67, -R6 ;  /* 0x0000004326007223 */ /* 0x000fcc0000010806 */
[----:B------:R-:W0:Y:S01]  /*3faa0*/  MUFU.EX2 R194, R194 ;  /* 0x000000c200c27308 */ /* 0x000e220000000800 */
[----:B-1----:R-:W-:Y:S01]  /*3fab0*/  FADD.FTZ R7, R152, R7 ;  /* 0x0000000798077221 */ /* 0x002fe20000010000 */
[----:B--2---:R-:W-:-:S06]  /*3fac0*/  FADD.FTZ R26, R193, R26 ;  /* 0x0000001ac11a7221 */ /* 0x004fcc0000010000 */
[----:B------:R-:W1:Y:S01]  /*3fad0*/  MUFU.EX2 R18, R18 ;  /* 0x0000001200127308 */ /* 0x000e620000000800 */
[----:B------:R-:W-:-:S07]  /*3fae0*/  FFMA.FTZ R10, R34, R67, -R6 ;  /* 0x00000043220a7223 */ /* 0x000fce0000010806 */
[----:B------:R-:W2:Y:S01]  /*3faf0*/  MUFU.EX2 R12, R12 ;  /* 0x0000000c000c7308 */ /* 0x000ea20000000800 */
[----:B------:R-:W-:Y:S01]  /*3fb00*/  FFMA.FTZ R170, R28, R67, -R6 ;  /* 0x000000431caa7223 */ /* 0x000fe20000010806 */
[----:B---3--:R-:W-:-:S06]  /*3fb10*/  FADD.FTZ R28, R154, R7 ;  /* 0x000000079a1c7221 */ /* 0x008fcc0000010000 */
[----:B------:R-:W3:Y:S01]  /*3fb20*/  MUFU.EX2 R15, R15 ;  /* 0x0000000f000f7308 */ /* 0x000ee20000000800 */
[----:B------:R-:W-:Y:S01]  /*3fb30*/  FADD.FTZ R7, R155, R26 ;  /* 0x0000001a9b077221 */ /* 0x000fe20000010000 */
[----:B------:R-:W-:-:S06]  /*3fb40*/  FFMA.FTZ R168, R31, R67, -R6 ;  /* 0x000000431fa87223 */ /* 0x000fcc0000010806 */
[----:B------:R-:W3:Y:S01]  /*3fb50*/  MUFU.EX2 R11, R11 ;  /* 0x0000000b000b7308 */ /* 0x000ee20000000800 */
[----:B------:R-:W-:Y:S01]  /*3fb60*/  FFMA.FTZ R177, R21, R67, -R6 ;  /* 0x0000004315b17223 */ /* 0x000fe20000010806 */
[----:B----4-:R-:W-:-:S06]  /*3fb70*/  FADD.FTZ R21, R153, R28 ;  /* 0x0000001c99157221 */ /* 0x010fcc0000010000 */
[----:B------:R-:W4:Y:S01]  /*3fb80*/  MUFU.EX2 R14, R14 ;  /* 0x0000000e000e7308 */ /* 0x000f220000000800 */
[----:B0-----:R-:W-:Y:S01]  /*3fb90*/  FADD.FTZ R7, R194, R7 ;  /* 0x00000007c2077221 */ /* 0x001fe20000010000 */
[----:B------:R-:W-:-:S06]  /*3fba0*/  FFMA.FTZ R167, R30, R67, -R6 ;  /* 0x000000431ea77223 */ /* 0x000fcc0000010806 */
[----:B------:R-:W0:Y:S01]  /*3fbb0*/  MUFU.EX2 R0, R0 ;  /* 0x0000000000007308 */ /* 0x000e220000000800 */
[----:B------:R-:W-:Y:S01]  /*3fbc0*/  FFMA.FTZ R185, R20, R67, -R6 ;  /* 0x0000004314b97223 */ /* 0x000fe20000010806 */
[----:B-1----:R-:W-:-:S06]  /*3fbd0*/  FADD.FTZ R20, R18, R21 ;  /* 0x0000001512147221 */ /* 0x002fcc0000010000 */
[----:B------:R-:W1:Y:S01]  /*3fbe0*/  MUFU.EX2 R13, R13 ;  /* 0x0000000d000d7308 */ /* 0x000e620000000800 */
[----:B--2---:R-:W-:-:S07]  /*3fbf0*/  FADD.FTZ R26, R12, R7 ;  /* 0x000000070c1a7221 */ /* 0x004fce0000010000 */
[----:B------:R-:W2:Y:S01]  /*3fc00*/  MUFU.EX2 R10, R10 ;  /* 0x0000000a000a7308 */ /* 0x000ea20000000800 */
[----:B---3--:R-:W-:Y:S01]  /*3fc10*/  FADD.FTZ R7, R15, R20 ;  /* 0x000000140f077221 */ /* 0x008fe20000010000 */
[----:B------:R-:W-:-:S06]  /*3fc20*/  FADD.FTZ R21, R11, R26 ;  /* 0x0000001a0b157221 */ /* 0x000fcc0000010000 */
[----:B------:R-:W3:Y:S01]  /*3fc30*/  MUFU.EX2 R164, R164 ;  /* 0x000000a400a47308 */ /* 0x000ee20000000800 */
[----:B------:R-:W-:-:S07]  /*3fc40*/  FFMA.FTZ R169, R29, R67, -R6 ;  /* 0x000000431da97223 */ /* 0x000fce0000010806 */
[----:B------:R-:W3:Y:S01]  /*3fc50*/  MUFU.EX2 R168, R168 ;  /* 0x000000a800a87308 */ /* 0x000ee20000000800 */
[----:B----4-:R-:W-:Y:S01]  /*3fc60*/  FADD.FTZ R20, R14, R7 ;  /* 0x000000070e147221 */ /* 0x010fe20000010000 */
[----:B0-----:R-:W-:-:S06]  /*3fc70*/  FADD.FTZ R21, R0, R21 ;  /* 0x0000001500157221 */ /* 0x001fcc0000010000 */
[----:B------:R-:W0:Y:S01]  /*3fc80*/  MUFU.EX2 R163, R163 ;  /* 0x000000a300a37308 */ /* 0x000e220000000800 */
[----:B------:R-:W-:-:S07]  /*3fc90*/  FFMA.FTZ R176, R27, R67, -R6 ;  /* 0x000000431bb07223 */ /* 0x000fce0000010806 */
[----:B------:R-:W4:Y:S01]  /*3fca0*/  MUFU.EX2 R167, R167 ;  /* 0x000000a700a77308 */ /* 0x000f220000000800 */
[----:B------:R-:W-:Y:S01]  /*3fcb0*/  FFMA.FTZ R178, R25, R67, -R6 ;  /* 0x0000004319b27223 */ /* 0x000fe20000010806 */
[----:B-1----:R-:W-:-:S06]  /*3fcc0*/  FADD.FTZ R7, R13, R20 ;  /* 0x000000140d077221 */ /* 0x002fcc0000010000 */
[----:B------:R-:W1:Y:S01]  /*3fcd0*/  MUFU.EX2 R166, R166 ;  /* 0x000000a600a67308 */ /* 0x000e620000000800 */
[----:B--2---:R-:W-:-:S07]  /*3fce0*/  FADD.FTZ R25, R10, R21 ;  /* 0x000000150a197221 */ /* 0x004fce0000010000 */
[----:B------:R-:W2:Y:S01]  /*3fcf0*/  MUFU.EX2 R170, R170 ;  /* 0x000000aa00aa7308 */ /* 0x000ea20000000800 */
[----:B---3--:R-:W-:Y:S01]  /*3fd00*/  FADD.FTZ R20, R164, R7 ;  /* 0x00000007a4147221 */ /* 0x008fe20000010000 */
[----:B------:R-:W-:-:S06]  /*3fd10*/  FADD.FTZ R26, R168, R25 ;  /* 0x00000019a81a7221 */ /* 0x000fcc0000010000 */
[----:B------:R-:W3:Y:S08]  /*3fd20*/  MUFU.EX2 R165, R165 ;  /* 0x000000a500a57308 */ /* 0x000ef00000000800 */
[----:B------:R-:W3:Y:S01]  /*3fd30*/  MUFU.EX2 R169, R169 ;  /* 0x000000a900a97308 */ /* 0x000ee20000000800 */
[----:B0-----:R-:W-:Y:S01]  /*3fd40*/  FADD.FTZ R7, R163, R20 ;  /* 0x00000014a3077221 */ /* 0x001fe20000010000 */
[----:B----4-:R-:W-:-:S06]  /*3fd50*/  FADD.FTZ R25, R167, R26 ;  /* 0x0000001aa7197221 */ /* 0x010fcc0000010000 */
[----:B------:R-:W0:Y:S08]  /*3fd60*/  MUFU.EX2 R172, R172 ;  /* 0x000000ac00ac7308 */ /* 0x000e300000000800 */
[----:B------:R-:W4:Y:S01]  /*3fd70*/  MUFU.EX2 R176, R176 ;  /* 0x000000b000b07308 */ /* 0x000f220000000800 */
[----:B-1----:R-:W-:Y:S01]  /*3fd80*/  FADD.FTZ R26, R166, R7 ;  /* 0x00000007a61a7221 */ /* 0x002fe20000010000 */
[----:B--2---:R-:W-:-:S06]  /*3fd90*/  FADD.FTZ R28, R170, R25 ;  /* 0x00000019aa1c7221 */ /* 0x004fcc0000010000 */
[----:B------:R-:W1:Y:S08]  /*3fda0*/  MUFU.EX2 R171, R171 ;  /* 0x000000ab00ab7308 */ /* 0x000e700000000800 */
[----:B------:R-:W2:Y:S01]  /*3fdb0*/  MUFU.EX2 R175, R175 ;  /* 0x000000af00af7308 */ /* 0x000ea20000000800 */
[----:B---3--:R-:W-:Y:S01]  /*3fdc0*/  FADD.FTZ R7, R165, R26 ;  /* 0x0000001aa5077221 */ /* 0x008fe20000010000 */
[----:B------:R-:W-:-:S06]  /*3fdd0*/  FADD.FTZ R25, R169, R28 ;  /* 0x0000001ca9197221 */ /* 0x000fcc0000010000 */
[----:B------:R-:W3:Y:S01]  /*3fde0*/  MUFU.EX2 R174, R174 ;  /* 0x000000ae00ae7308 */ /* 0x000ee20000000800 */
[----:B------:R-:W-:-:S07]  /*3fdf0*/  FFMA.FTZ R156, R64, R67, -R6 ;  /* 0x00000043409c7223 */ /* 0x000fce0000010806 */
[----:B------:R-:W3:Y:S01]  /*3fe00*/  MUFU.EX2 R178, R178 ;  /* 0x000000b200b27308 */ /* 0x000ee20000000800 */
[----:B0-----:R-:W-:Y:S01]  /*3fe10*/  FADD.FTZ R26, R172, R7 ;  /* 0x00000007ac1a7221 */ /* 0x001fe20000010000 */
[----:B----4-:R-:W-:-:S06]  /*3fe20*/  FADD.FTZ R28, R176, R25 ;  /* 0x00000019b01c7221 */ /* 0x010fcc0000010000 */
[----:B------:R-:W0:Y:S01]  /*3fe30*/  MUFU.EX2 R173, R173 ;  /* 0x000000ad00ad7308 */ /* 0x000e220000000800 */
[----:B------:R-:W-:-:S07]  /*3fe40*/  FFMA.FTZ R21, R66, R67, -R6 ;  /* 0x0000004342157223 */ /* 0x000fce0000010806 */
[----:B------:R-:W4:Y:S01]  /*3fe50*/  MUFU.EX2 R177, R177 ;  /* 0x000000b100b17308 */ /* 0x000f220000000800 */
[----:B-1----:R-:W-:Y:S01]  /*3fe60*/  FADD.FTZ R7, R171, R26 ;  /* 0x0000001aab077221 */ /* 0x002fe20000010000 */
[----:B--2---:R-:W-:-:S06]  /*3fe70*/  FADD.FTZ R25, R175, R28 ;  /* 0x0000001caf197221 */ /* 0x004fcc0000010000 */
[----:B------:R-:W1:Y:S01]  /*3fe80*/  MUFU.EX2 R182, R182 ;  /* 0x000000b600b67308 */ /* 0x000e620000000800 */
[----:B------:R-:W-:-:S07]  /*3fe90*/  FFMA.FTZ R20, R53, R67, -R6 ;  /* 0x0000004335147223 */ /* 0x000fce0000010806 */
        /* <DEDUP_REMOVED lines=31> */
[----:B------:R-:W3:Y:S08]  /*40090*/  MUFU.EX2 R186, R186 ;  /* 0x000000ba00ba7308 */ /* 0x000ef00000000800 */
[----:B------:R-:W3:Y:S01]  /*400a0*/  MUFU.EX2 R159, R159 ;  /* 0x0000009f009f7308 */ /* 0x000ee20000000800 */
[----:B0-----:R-:W-:Y:S01]  /*400b0*/  FADD.FTZ R26, R188, R25 ;  /* 0x00000019bc1a7221 */ /* 0x001fe20000010000 */
[----:B----4-:R-:W-:-:S03]  /*400c0*/  FADD.FTZ R7, R161, R6 ;  /* 0x00000006a1077221 */ /* 0x010fc60000010000 */
[----:B-1----:R-:W-:Y:S01]  /*400d0*/  FADD.FTZ R25, R187, R26 ;  /* 0x0000001abb197221 */ /* 0x002fe20000010000 */
[----:B--2---:R-:W-:-:S03]  /*400e0*/  FADD.FTZ R6, R160, R7 ;  /* 0x00000007a0067221 */ /* 0x004fc60000010000 */
[----:B---3--:R-:W-:Y:S01]  /*400f0*/  FADD.FTZ R25, R186, R25 ;  /* 0x00000019ba197221 */ /* 0x008fe20000010000 */
[----:B------:R-:W-:-:S04]  /*40100*/  FADD.FTZ R27, R159, R6 ;  /* 0x000000069f1b7221 */ /* 0x000fc80000010000 */
        /* <DEDUP_REMOVED lines=289> */
[----:B------:R-:W-:Y:S01]  /*41320*/  ST.E desc[UR6][R6.64+0x18], R31 ;  /* 0x0000181f06007985 */ /* 0x000fe2000c101906 */
[----:B------:R-:W-:-:S03]  /*41330*/  FMUL.FTZ R39, R24, R39 ;  /* 0x0000002718277220 */ /* 0x000fc60000410000 */
[----:B------:R1:W-:Y:S01]  /*41340*/  ST.E desc[UR14][R6.64+0x1c], R27 ;  /* 0x00001c1b06007985 */ /* 0x0003e2000c10190e */
[----:B------:R-:W-:-:S03]  /*41350*/  FMUL.FTZ R37, R24, R37 ;  /* 0x0000002518257220 */ /* 0x000fc60000410000 */
[----:B------:R2:W-:Y:S01]  /*41360*/  ST.E desc[UR16][R6.64+0x28], R29 ;  /* 0x0000281d06007985 */ /* 0x0005e2000c101910 */
        /* <DEDUP_REMOVED lines=21> */
[----:B------:R4:W-:Y:S01]  /*414c0*/  ST.E desc[UR10][R6.64+0x7c], R51 ;  /* 0x00007c3306007985 */ /* 0x0009e2000c10190a */
        /* <DEDUP_REMOVED lines=81> */
[----:B------:R-:W-:Y:S04]  /*419e0*/  ST.E desc[UR4][R6.64+0x1c8], R139 ;  /* 0x0001c88b06007985 */ /* 0x000fe8000c101904 */
[----:B------:R4:W-:Y:S04]  /*419f0*/  ST.E desc[UR8][R6.64+0x1cc], R135 ;  /* 0x0001cc8706007985 */ /* 0x0009e8000c101908 */
[----:B------:R4:W-:Y:S04]  /*41a00*/  ST.E desc[UR10][R6.64+0x1d8], R137 ;  /* 0x0001d88906007985 */ /* 0x0009e8000c10190a */
[----:B------:R-:W-:Y:S04]  /*41a10*/  ST.E desc[UR6][R6.64+0x1dc], R147 ;  /* 0x0001dc9306007985 */ /* 0x000fe8000c101906 */
[----:B------:R4:W-:Y:S04]  /*41a20*/  ST.E desc[UR12][R6.64+0x1e8], R141 ;  /* 0x0001e88d06007985 */ /* 0x0009e8000c10190c */
[----:B------:R-:W-:Y:S04]  /*41a30*/  ST.E desc[UR14][R6.64+0x1ec], R145 ;  /* 0x0001ec9106007985 */ /* 0x000fe8000c10190e */
[----:B------:R4:W-:Y:S04]  /*41a40*/  ST.E desc[UR16][R6.64+0x1f8], R143 ;  /* 0x0001f88f06007985 */ /* 0x0009e8000c101910 */
[----:B------:R4:W-:Y:S04]  /*41a50*/  ST.E desc[UR18][R6.64+0x1fc], R149 ;  /* 0x0001fc9506007985 */ /* 0x0009e8000c101912 */
[----:B0-----:R-:W2:Y:S01]  /*41a60*/  LDL.64 R2, [R158+0x80] ;  /* 0x000080009e027983 */ /* 0x001ea20000100a00 */
[----:B------:R-:W-:-:S02]  /*41a70*/  LEA.HI R8, R8, 0x8, RZ, 0x19 ;  /* 0x0000000808087811 */ /* 0x000fc400078fc8ff */
[----:B------:R-:W-:Y:S01]  /*41a80*/  R2UR UR28, R4 ;  /* 0x00000000041c72ca */ /* 0x000fe200000e0000 */
[----:B-1----:R-:W4:Y:S02]  /*41a90*/  LDL.64 R26, [R158] ;  /* 0x000000009e1a7983 */ /* 0x002f240000100a00 */
[----:B------:R0:W-:Y:S01]  /*41aa0*/  BAR.SYNC.DEFER_BLOCKING R8, 0x100 ;  /* 0x000400080000751d */ /* 0x0001e20000010000 */
[----:B------:R-:W-:-:S05]  /*41ab0*/  R2UR UR29, R5 ;  /* 0x00000000051d72ca */ /* 0x000fca00000e0000 */
[----:B------:R-:W4:Y:S04]  /*41ac0*/  LDL.64 R24, [R158+0x98] ;  /* 0x000098009e187983 */ /* 0x000f280000100a00 */
[----:B0-----:R-:W4:Y:S04]  /*41ad0*/  LDL.64 R8, [R158+0x88] ;  /* 0x000088009e087983 */ /* 0x001f280000100a00 */
[----:B--2---:R-:W2:Y:S04]  /*41ae0*/  LD.E R29, desc[UR4][R2.64] ;  /* 0x00000004021d7980 */ /* 0x004ea8000c101900 */
[----:B------:R-:W2:Y:S04]  /*41af0*/  LD.E R31, desc[UR4][R2.64+0x4] ;  /* 0x00000404021f7980 */ /* 0x000ea8000c101900 */
        /* <DEDUP_REMOVED lines=65> */
[----:B--2---:R0:W-:Y:S04]  /*41f10*/  ST.E desc[UR8][R2.64], R29 ;  /* 0x0000001d02007985 */ /* 0x0041e8000c101908 */
[----:B------:R1:W-:Y:S04]  /*41f20*/  ST.E desc[UR4][R2.64+0x4], R31 ;  /* 0x0000041f02007985 */ /* 0x0003e8000c101904 */
[----:B---3--:R2:W-:Y:S04]  /*41f30*/  ST.E desc[UR6][R2.64+0x8], R33 ;  /* 0x0000082102007985 */ /* 0x0085e8000c101906 */
[----:B------:R3:W-:Y:S04]  /*41f40*/  ST.E desc[UR8][R2.64+0xc], R35 ;  /* 0x00000c2302007985 */ /* 0x0007e8000c101908 */
[----:B------:R3:W-:Y:S04]  /*41f50*/  ST.E desc[UR10][R2.64+0x10], R37 ;  /* 0x0000102502007985 */ /* 0x0007e8000c10190a */
[----:B------:R3:W-:Y:S04]  /*41f60*/  ST.E desc[UR12][R2.64+0x14], R39 ;  /* 0x0000142702007985 */ /* 0x0007e8000c10190c */
[----:B------:R3:W-:Y:S04]  /*41f70*/  ST.E desc[UR14][R2.64+0x18], R41 ;  /* 0x0000182902007985 */ /* 0x0007e8000c10190e */
[----:B------:R3:W-:Y:S04]  /*41f80*/  ST.E desc[UR16][R2.64+0x1c], R43 ;  /* 0x00001c2b02007985 */ /* 0x0007e8000c101910 */
[----:B------:R3:W-:Y:S04]  /*41f90*/  ST.E desc[UR18][R2.64+0x20], R45 ;  /* 0x0000202d02007985 */ /* 0x0007e8000c101912 */
        /* <DEDUP_REMOVED lines=56> */
[----:B------:R-:W4:Y:S04]  /*42320*/  LD.E R25, desc[UR28][R2.64+0x104] ;  /* 0x0001041c02197980 */ /* 0x000f28000c101900 */
[----:B----4-:R4:W-:Y:S04]  /*42330*/  ST.E desc[UR4][R2.64+0x104], R25 ;  /* 0x0001041902007985 */ /* 0x0109e8000c101904 */
[----:B------:R-:W4:Y:S04]  /*42340*/  LD.E R27, desc[UR6][R2.64+0x108] ;  /* 0x00010806021b7980 */ /* 0x000f28000c101900 */
[----:B0-----:R-:W4:Y:S04]  /*42350*/  LD.E R29, desc[UR8][R2.64+0x10c] ;  /* 0x00010c08021d7980 */ /* 0x001f28000c101900 */
[----:B-1----:R-:W4:Y:S04]  /*42360*/  LD.E R31, desc[UR10][R2.64+0x110] ;  /* 0x0001100a021f7980 */ /* 0x002f28000c101900 */
[----:B--2---:R-:W2:Y:S04]  /*42370*/  LD.E R33, desc[UR12][R2.64+0x114] ;  /* 0x0001140c02217980 */ /* 0x004ea8000c101900 */
[----:B---3--:R-:W3:Y:S04]  /*42380*/  LD.E R35, desc[UR14][R2.64+0x118] ;  /* 0x0001180e02237980 */ /* 0x008ee8000c101900 */
        /* <DEDUP_REMOVED lines=59> */
[----:B------:R-:W-:Y:S04]  /*42740*/  ST.E desc[UR4][R2.64+0x108], R27 ;  /* 0x0001081b02007985 */ /* 0x000fe8000c101904 */
[----:B------:R-:W-:Y:S04]  /*42750*/  ST.E desc[UR6][R2.64+0x10c], R29 ;  /* 0x00010c1d02007985 */ /* 0x000fe8000c101906 */
[----:B------:R-:W-:Y:S04]  /*42760*/  ST.E desc[UR8][R2.64+0x110], R31 ;  /* 0x0001101f02007985 */ /* 0x000fe8000c101908 */
[----:B--2---:R-:W-:Y:S04]  /*42770*/  ST.E desc[UR10][R2.64+0x114], R33 ;  /* 0x0001142102007985 */ /* 0x004fe8000c10190a */
[----:B---3--:R-:W-:Y:S04]  /*42780*/  ST.E desc[UR12][R2.64+0x118], R35 ;  /* 0x0001182302007985 */ /* 0x008fe8000c10190c */
[----:B------:R-:W-:Y:S04]  /*42790*/  ST.E desc[UR14][R2.64+0x11c], R37 ;  /* 0x00011c2502007985 */ /* 0x000fe8000c10190e */
[----:B------:R-:W-:Y:S04]  /*427a0*/  ST.E desc[UR16][R2.64+0x120], R39 ;  /* 0x0001202702007985 */ /* 0x000fe8000c101910 */
[----:B------:R-:W-:Y:S04]  /*427b0*/  ST.E desc[UR18][R2.64+0x124], R41 ;  /* 0x0001242902007985 */ /* 0x000fe8000c101912 */
[----:B------:R-:W-:Y:S04]  /*427c0*/  ST.E desc[UR20][R2.64+0x128], R43 ;  /* 0x0001282b02007985 */ /* 0x000fe8000c101914 */
[----:B------:R-:W-:Y:S04]  /*427d0*/  ST.E desc[UR22][R2.64+0x12c], R45 ;  /* 0x00012c2d02007985 */ /* 0x000fe8000c101916 */
[----:B----4-:R0:W-:Y:S04]  /*427e0*/  ST.E desc[UR4][R2.64+0x130], R25 ;  /* 0x0001301902007985 */ /* 0x0101e8000c101904 */
        /* <DEDUP_REMOVED lines=65> */
[----:B0-----:R-:W4:Y:S01]  /*42c00*/  LD.E R25, desc[UR24][R2.64+0x4] ;  /* 0x0000041802197980 */ /* 0x001f22000c101900 */
        /* <DEDUP_REMOVED lines=142> */
[----:B------:R-:W-:Y:S01]  /*434f0*/  VOTEU.ANY UP0, P0 ;  /* 0x00000000003f7886 */ /* 0x000fe20000000100 */
        /* <DEDUP_REMOVED lines=24> */
[----:B--2---:R-:W-:-:S06]  /*43680*/  WARPGROUP.ARRIVE ;  /* 0x00000000000079c5 */ /* 0x004fcc0000000000 */
        /* <DEDUP_REMOVED lines=753> */
[----:B------:R-:W-:Y:S02]  /*465a0*/  F2FP.F16.F32.PACK_AB R152, R15, R18 ;  /* 0x000000120f98723e */ /* 0x000fe400000000ff */
[----:B------:R-:W-:Y:S02]  /*465b0*/  F2FP.F16.F32.PACK_AB R154, R13, R14 ;  /* 0x0000000e0d9a723e */ /* 0x000fe400000000ff */
[----:B------:R-:W-:Y:S02]  /*465c0*/  F2FP.F16.F32.PACK_AB R153, R11, R12 ;  /* 0x0000000c0b99723e */ /* 0x000fe400000000ff */
[----:B------:R-:W-:-:S02]  /*465d0*/  F2FP.F16.F32.PACK_AB R155, R10, R0 ;  /* 0x000000000a9b723e */ /* 0x000fc400000000ff */
        /* <DEDUP_REMOVED lines=2724> */
[----:B------:R4:W-:Y:S04]  /*51020*/  ST.E desc[UR18][R2.64+0x1b4], R133 ;  /* 0x0001b48502007985 */ /* 0x0009e8000c101912 */
        /* <DEDUP_REMOVED lines=23> */
[----:B------:R4:W-:Y:S04]  /*511a0*/  ST.E desc[UR16][R2.64+0x1e4], R145 ;  /* 0x0001e49102007985 */ /* 0x0009e8000c101910 */
        /* <DEDUP_REMOVED lines=372> */
[----:B------:R-:W-:-:S02]  /*528f0*/  R2UR UR7, R7 ;  /* 0x00000000070772ca */ /* 0x000fc400000e0000 */
[----:B------:R-:W-:Y:S02]  /*52900*/  F2FP.F16.F32.PACK_AB R186, R186, R187 ;  /* 0x000000bbbaba723e */ /* 0x000fe400000000ff */
[----:B------:R-:W-:Y:S02]  /*52910*/  R2UR UR6, R6 ;  /* 0x00000000060672ca */ /* 0x000fe400000e0000 */
[----:B------:R-:W-:Y:S02]  /*52920*/  F2FP.F16.F32.PACK_AB R184, R188, R189 ;  /* 0x000000bdbcb8723e */ /* 0x000fe400000000ff */
[----:B------:R-:W-:Y:S02]  /*52930*/  F2FP.F16.F32.PACK_AB R185, R161, R162 ;  /* 0x000000a2a1b9723e */ /* 0x000fe400000000ff */
[----:B------:R-:W-:Y:S02]  /*52940*/  F2FP.F16.F32.PACK_AB R187, R159, R160 ;  /* 0x000000a09fbb723e */ /* 0x000fe400000000ff */
        /* <DEDUP_REMOVED lines=27> */
[C---:B------:R-:W-:Y:S01]  /*52b00*/  R2UR UR7, R5.reuse ;  /* 0x00000000050772ca */ /* 0x040fe200000e0000 */
[----:B------:R-:W-:Y:S02]  /*52b10*/  WARPGROUP.DEPBAR.LE gsb0, 0x0 ;  /* 0x00008000000079c5 */ /* 0x000fe40000010000 */
[----:B------:R-:W-:Y:S01]  /*52b20*/  ST.E desc[UR4][R2.64], R24 ;  /* 0x0000001802007985 */ /* 0x000fe2000c101904 */
[----:B------:R-:W-:Y:S02]  /*52b30*/  R2UR UR4, R4 ;  /* 0x00000000040472ca */ /* 0x000fe400000e0000 */
[----:B------:R-:W-:-:S07]  /*52b40*/  R2UR UR5, R5 ;  /* 0x00000000050572ca */ /* 0x000fce00000e0000 */
[----:B------:R0:W-:Y:S01]  /*52b50*/  ST.E desc[UR6][R2.64+0x4], R25 ;  /* 0x0000041902007985 */ /* 0x0001e2000c101906 */
[C---:B------:R-:W-:Y:S02]  /*52b60*/  R2UR UR6, R4.reuse ;  /* 0x00000000040672ca */ /* 0x040fe400000e0000 */
[C---:B------:R-:W-:Y:S01]  /*52b70*/  R2UR UR7, R5.reuse ;  /* 0x00000000050772ca */ /* 0x040fe200000e0000 */
[----:B------:R-:W-:Y:S01]  /*52b80*/  ST.E desc[UR8][R2.64+0x8], R26 ;  /* 0x0000081a02007985 */ /* 0x000fe2000c101908 */
[C---:B------:R-:W-:Y:S02]  /*52b90*/  R2UR UR8, R4.reuse ;  /* 0x00000000040872ca */ /* 0x040fe400000e0000 */
[C---:B------:R-:W-:Y:S01]  /*52ba0*/  R2UR UR9, R5.reuse ;  /* 0x00000000050972ca */ /* 0x040fe200000e0000 */
[----:B------:R1:W-:Y:S01]  /*52bb0*/  ST.E desc[UR10][R2.64+0xc], R27 ;  /* 0x00000c1b02007985 */ /* 0x0003e2000c10190a */
[C---:B------:R-:W-:Y:S02]  /*52bc0*/  R2UR UR10, R4.reuse ;  /* 0x00000000040a72ca */ /* 0x040fe400000e0000 */
[----:B------:R-:W-:Y:S01]  /*52bd0*/  R2UR UR11, R5 ;  /* 0x00000000050b72ca */ /* 0x000fe200000e0000 */
[----:B------:R-:W-:Y:S01]  /*52be0*/  ST.E desc[UR12][R2.64+0x10], R28 ;  /* 0x0000101c02007985 */ /* 0x000fe2000c10190c */
        /* <DEDUP_REMOVED lines=370> */
[----:B------:R4:W-:Y:S01]  /*54310*/  ST.E desc[UR6][R8.64], R191 ;  /* 0x000000bf08007985 */ /* 0x0009e2000c101906 */
        /* <DEDUP_REMOVED lines=19> */
[----:B-1----:R-:W4:Y:S01]  /*54450*/  LD.E R27, desc[UR20][R2.64+0x18] ;  /* 0x00001814021b7980 */ /* 0x002f22000c101900 */
[----:B------:R-:W-:-:S02]  /*54460*/  R2UR UR18, R4 ;  /* 0x00000000041272ca */ /* 0x000fc400000e0000 */
[C---:B------:R-:W-:Y:S01]  /*54470*/  R2UR UR19, R5.reuse ;  /* 0x00000000051372ca */ /* 0x040fe200000e0000 */
[----:B--2---:R-:W2:Y:S01]  /*54480*/  LD.E R29, desc[UR22][R2.64+0x1c] ;  /* 0x00001c16021d7980 */ /* 0x004ea2000c101900 */
[C---:B------:R-:W-:Y:S02]  /*54490*/  R2UR UR20, R4.reuse ;  /* 0x00000000041472ca */ /* 0x040fe400000e0000 */
[C---:B------:R-:W-:Y:S01]  /*544a0*/  R2UR UR21, R5.reuse ;  /* 0x00000000051572ca */ /* 0x040fe200000e0000 */
[----:B---3--:R-:W3:Y:S01]  /*544b0*/  LD.E R31, desc[UR24][R2.64+0x20] ;  /* 0x00002018021f7980 */ /* 0x008ee2000c101900 */
[C---:B------:R-:W-:Y:S02]  /*544c0*/  R2UR UR22, R4.reuse ;  /* 0x00000000041672ca */ /* 0x040fe400000e0000 */
[----:B------:R-:W-:Y:S01]  /*544d0*/  R2UR UR23, R5 ;  /* 0x00000000051772ca */ /* 0x000fe200000e0000 */
[----:B----4-:R-:W4:Y:S01]  /*544e0*/  LD.E R33, desc[UR26][R2.64+0x24] ;  /* 0x0000241a02217980 */ /* 0x010f22000c101900 */
        /* <DEDUP_REMOVED lines=375> */
[----:B--2---:R-:W-:Y:S01]  /*55c60*/  ST.E desc[UR18][R2.64+0x1c], R29 ;  /* 0x00001c1d02007985 */ /* 0x004fe2000c101912 */
[----:B------:R-:W-:-:S02]  /*55c70*/  R2UR UR18, R4 ;  /* 0x00000000041272ca */ /* 0x000fc400000e0000 */
[C---:B------:R-:W-:Y:S01]  /*55c80*/  R2UR UR19, R5.reuse ;  /* 0x00000000051372ca */ /* 0x040fe200000e0000 */
[----:B---3--:R-:W-:Y:S01]  /*55c90*/  ST.E desc[UR20][R2.64+0x20], R31 ;  /* 0x0000201f02007985 */ /* 0x008fe2000c101914 */
[C---:B------:R-:W-:Y:S02]  /*55ca0*/  R2UR UR20, R4.reuse ;  /* 0x00000000041472ca */ /* 0x040fe400000e0000 */
[C---:B------:R-:W-:Y:S01]  /*55cb0*/  R2UR UR21, R5.reuse ;  /* 0x00000000051572ca */ /* 0x040fe200000e0000 */
[----:B----4-:R-:W-:Y:S01]  /*55cc0*/  ST.E desc[UR22][R2.64+0x24], R33 ;  /* 0x0000242102007985 */ /* 0x010fe2000c101916 */
        /* <DEDUP_REMOVED lines=347> */
.L_x_11568:
[----:B------:R-:W-:Y:S05]  /*57280*/  BSYNC B2 ;  /* 0x0000000000027941 */ /* 0x000fea0003800000 */
.L_x_11567:
[C---:B------:R-:W-:Y:S02]  /*57290*/  R2UR UR6, R4.reuse ;  /* 0x00000000040672ca */ /* 0x040fe400000e0000 */
[C---:B------:R-:W-:Y:S02]  /*572a0*/  R2UR UR7, R5.reuse ;  /* 0x00000000050772ca */ /* 0x040fe400000e0000 */
[----:B------:R-:W-:Y:S02]  /*572b0*/  R2UR UR4, R4 ;  /* 0x00000000040472ca */ /* 0x000fe400000e0000 */
[----:B------:R-:W-:-:S09]  /*572c0*/  R2UR UR5, R5 ;  /* 0x00000000050572ca */ /* 0x000fd200000e0000 */
[----:B------:R-:W2:Y:S04]  /*572d0*/  LD.E.64 R2, desc[UR6][R8.64+0x20] ;  /* 0x0000200608027980 */ /* 0x000ea8000c101b00 */
[----:B------:R-:W3:Y:S01]  /*572e0*/  LD.E R0, desc[UR4][R8.64+0xc] ;  /* 0x00000c0408007980 */ /* 0x000ee2000c101900 */
[----:B------:R-:W-:Y:S01]  /*572f0*/  IMAD.MOV.U32 R193, RZ, RZ, 0x0 ;  /* 0x00000000ffc17424 */ /* 0x000fe200078e00ff */
[----:B--2---:R-:W-:-:S05]  /*57300*/  MOV R3, R2 ;  /* 0x0000000200037202 */ /* 0x004fca0000000f00 */
[----:B-----5:R-:W-:-:S05]  /*57310*/  IMAD R3, R6, 0x8, R3 ;  /* 0x0000000806037824 */ /* 0x020fca00078e0203 */
[----:B---3--:R-:W-:-:S04]  /*57320*/  PRMT R0, R0, 0x654, R3 ;  /* 0x0000065400007816 */ /* 0x008fc80000000003 */
[----:B------:R0:W-:Y:S02]  /*57330*/  SYNCS.ARRIVE.TRANS64.RED.A1T0 RZ, [R0+URZ], RZ ;  /* 0x000000ff00ff79a7 */ /* 0x0001e4000810043f */
[----:B0-----:R-:W-:Y:S05]  /*57340*/  RET.REL.NODEC R192 `(_ZN7cutlass13device_kernelIN5flash11enable_sm90INS1_16FlashAttnFwdSm90INS1_25CollectiveMainloopFwdSm90ILi2EN4cute5tupleIJNS5_1CILi1EEES8_S8_EEENS6_IJNS7_ILi128EEENS7_ILi96EEENS7_ILi64EEEEEELi256ENS_6half_tEfNS_4arch4Sm90ELb0ELb1ELb1ELb0ELb1ELb0ELb1ELb1ELb0ELb1ELb1ELb0EEENS1_21CollectiveEpilogueFwdINS6_IJSA_NS7_ILi256EEESB_EEES9_SE_SG_Li256ELb0ELb1ELb1ELb0EEENS1_19SingleTileSchedulerILb0ELb1ELb1ELi128EEEEEEEEEvNT_6ParamsE) ;  /* 0xfffffa8cc02c7950 */ /* 0x001fea0003c3ffff */
.L_x_11543:
[----:B0-----:R0:W1:Y:S02]  /*57350*/  SYNCS.PHASECHK.TRANS64.TRYWAIT P0, [R10+URZ], R11 ;  /* 0x0000000b0a0075a7 */ /* 0x001064000800017f */
[----:B-1----:R-:W-:Y:S05]  /*57360*/  @!P0 NANOSLEEP.SYNCS 0x989680 ;  /* 0x009896800000895d */ /* 0x002fea0003900000 */
[----:B------:R-:W1:Y:S02]  /*57370*/  @!P0 SYNCS.PHASECHK.TRANS64 P0, [R10+URZ], R11 ;  /* 0x0000000b0a0085a7 */ /* 0x000e64000800007f */
[----:B-1----:R-:W-:Y:S05]  /*57380*/  @!P0 BRA `(.L_x_11543) ;  /* 0xfffffffc00f08947 */ /* 0x002fea000383ffff */
[----:B------:R-:W-:Y:S05]  /*57390*/  BRA `(.L_x_11542) ;  /* 0xfffffe48001c7947 */ /* 0x000fea000383ffff */
.L_x_11550:
[----:B0-----:R0:W1:Y:S02]  /*573a0*/  SYNCS.PHASECHK.TRANS64.TRYWAIT P0, [R10+URZ], R11 ;  /* 0x0000000b0a0075a7 */ /* 0x001064000800017f */
[----:B-1----:R-:W-:Y:S05]  /*573b0*/  @!P0 NANOSLEEP.SYNCS 0x989680 ;  /* 0x009896800000895d */ /* 0x002fea0003900000 */
[----:B------:R-:W1:Y:S02]  /*573c0*/  @!P0 SYNCS.PHASECHK.TRANS64 P0, [R10+URZ], R11 ;  /* 0x0000000b0a0085a7 */ /* 0x000e64000800007f */
[----:B-1----:R-:W-:Y:S05]  /*573d0*/  @!P0 BRA `(.L_x_11550) ;  /* 0xfffffffc00f08947 */ /* 0x002fea000383ffff */
[----:B------:R-:W-:Y:S05]  /*573e0*/  BRA `(.L_x_11549) ;  /* 0xfffffe4c00f07947 */ /* 0x000fea000383ffff */
.L_x_11569:
        /* <DEDUP_REMOVED lines=9> */
.L_x_15770:


//--------------------- .text._ZN7cutlass13device_kernelIN5flash11enable_sm90INS1_16FlashAttnFwdSm90INS1_25CollectiveMainloopFwdSm90ILi2EN4cute5tupleIJNS5_1CILi1EEES8_S8_EEENS6_IJNS7_ILi128EEENS7_ILi96EEENS7_ILi64EEEEEELi256ENS_6half_tEfNS_4arch4Sm90ELb0ELb1ELb1ELb1ELb1ELb0ELb0ELb1ELb0ELb1ELb1ELb0EEENS1_21CollectiveEpilogueFwdINS6_IJSA_NS7_ILi256EEESB_EEES9_SE_SG_Li256ELb1ELb1ELb1ELb0EEENS1_36VarlenDynamicPersistentTileSchedulerILi128ELi96ELi256ELi128ELb1ELb1ELb1ELb1ELb0ELb1EEEEEEEEEvNT_6ParamsE --------------------------
	.section	.text._ZN7cutlass13device_kernelIN5flash11enable_sm90INS1_16FlashAttnFwdSm90INS1_25CollectiveMainloopFwdSm90ILi2EN4cute5tupleIJNS5_1CILi1EEES8_S8_EEENS6_IJNS7_ILi128EEENS7_ILi96EEENS7_ILi64EEEEEELi256ENS_6half_tEfNS_4arch4Sm90ELb0ELb1ELb1ELb1ELb1ELb0ELb0ELb1ELb0ELb1ELb1ELb0EEENS1_21CollectiveEpilogueFwdINS6_IJSA_NS7_ILi256EEESB_EEES9_SE_SG_Li256ELb1ELb1ELb1ELb0EEENS1_36VarlenDynamicPersistentTileSchedulerILi128ELi96ELi256ELi128ELb1ELb1ELb1ELb1ELb0ELb1EEEEEEEEEvNT_6ParamsE,"ax",@progbits
	.align	128
.text._ZN7cutlass13device_kernelIN5flash11enable_sm90INS1_16FlashAttnFwdSm90INS1_25CollectiveMainloopFwdSm90ILi2EN4cute5tupleIJNS5_1CILi1EEES8_S8_EEENS6_IJNS7_ILi128EEENS7_ILi96EEENS7_ILi64EEEEEELi256ENS_6half_tEfNS_4arch4Sm90ELb0ELb1ELb1ELb1ELb1ELb0ELb0ELb1ELb0ELb1ELb1ELb0EEENS1_21CollectiveEpilogueFwdINS6_IJSA_NS7_ILi256EEESB_EEES9_SE_SG_Li256ELb1ELb1ELb1ELb0EEENS1_36VarlenDynamicPersistentTileSchedulerILi128ELi96ELi256ELi128ELb1ELb1ELb1ELb1ELb0ELb1EEEEEEEEEvNT_6ParamsE:
        .type           _ZN7cutlass13device_kernelIN5flash11enable_sm90INS1_16FlashAttnFwdSm90INS1_25CollectiveMainloopFwdSm90ILi2EN4cute5tupleIJNS5_1CILi1EEES8_S8_EEENS6_IJNS7_ILi128EEENS7_ILi96EEENS7_ILi64EEEEEELi256ENS_6half_tEfNS_4arch4Sm90ELb0ELb1ELb1ELb1ELb1ELb0ELb0ELb1ELb0ELb1ELb1ELb0EEENS1_21CollectiveEpilogueFwdINS6_IJSA_NS7_ILi256EEESB_EEES9_SE_SG_Li256ELb1ELb1ELb1ELb0EEENS1_36VarlenDynamicPersistentTileSchedulerILi128ELi96ELi256ELi128ELb1ELb1ELb1ELb1ELb0ELb1EEEEEEEEEvNT_6ParamsE,@function
        .size           _ZN7cutlass13device_kernelIN5flash11enable_sm90INS1_16FlashAttnFwdSm90INS1_25CollectiveMainloopFwdSm90ILi2EN4cute5tupleIJNS5_1CILi1EEES8_S8_EEENS6_IJNS7_ILi128EEENS7_ILi96EEENS7_ILi64EEEEEELi256ENS_6half_tEfNS_4arch4Sm90ELb0ELb1ELb1ELb1ELb1ELb0ELb0ELb1ELb0ELb1ELb1ELb0EEENS1_21CollectiveEpilogueFwdINS6_IJSA_NS7_ILi256EEESB_EEES9_SE_SG_Li256ELb1ELb1ELb1ELb0EEENS1_36VarlenDynamicPersistentTileSchedulerILi128ELi96ELi256ELi128ELb1ELb1ELb1ELb1ELb0ELb1EEEEEEEEEvNT_6ParamsE,(.L_x_15772 - _ZN7cutlass13device_kernelIN5flash11enable_sm90INS1_16FlashAttnFwdSm90INS1_25CollectiveMainloopFwdSm90ILi2EN4cute5tupleIJNS5_1CILi1EEES8_S8_EEENS6_IJNS7_ILi128EEENS7_ILi96EEENS7_ILi64EEEEEELi256ENS_6half_tEfNS_4arch4Sm90ELb0ELb1ELb1ELb1ELb1ELb0ELb0ELb1ELb0ELb1ELb1ELb0EEENS1_21CollectiveEpilogueFwdINS6_IJSA_NS7_ILi256EEESB_EEES9_SE_SG_Li256ELb1ELb1ELb1ELb0EEENS1_36VarlenDynamicPersistentTileSchedulerILi128ELi96ELi256ELi128ELb1ELb1ELb1ELb1ELb0ELb1EEEEEEEEEvNT_6ParamsE)
        .other          _ZN7cutlass13device_kernelIN5flash11enable_sm90INS1_16FlashAttnFwdSm90INS1_25CollectiveMainloopFwdSm90ILi2EN4cute5tupleIJNS5_1CILi1EEES8_S8_EEENS6_IJNS7_ILi128EEENS7_ILi96EEENS7_ILi64EEEEEELi256ENS_6half_tEfNS_4arch4Sm90ELb0ELb1ELb1ELb1ELb1ELb0ELb0ELb1ELb0ELb1ELb1ELb0EEENS1_21CollectiveEpilogueFwdINS6_IJSA_NS7_ILi256EEESB_EEES9_SE_SG_Li256ELb1ELb1ELb1ELb0EEENS1_36VarlenDynamicPersistentTileSchedulerILi128ELi96ELi256ELi128ELb1ELb1ELb1ELb1ELb0ELb1EEEEEEEEEvNT_6ParamsE,@"STO_CUDA_ENTRY STV_DEFAULT"
_ZN7cutlass13device_kernelIN5flash11enable_sm90INS1_16FlashAttnFwdSm90INS1_25CollectiveMainloopFwdSm90ILi2EN4cute5tupleIJNS5_1CILi1EEES8_S8_EEENS6_IJNS7_ILi128EEENS7_ILi96EEENS7_ILi64EEEEEELi256ENS_6half_tEfNS_4arch4Sm90ELb0ELb1ELb1ELb1ELb1ELb0ELb0ELb1ELb0ELb1ELb1ELb0EEENS1_21CollectiveEpilogueFwdINS6_IJSA_NS7_ILi256EEESB_EEES9_SE_SG_Li256ELb1ELb1ELb1ELb0EEENS1_36VarlenDynamicPersistentTileSchedulerILi128ELi96ELi256ELi128ELb1ELb1ELb1ELb1ELb0ELb1EEEEEEEEEvNT_6ParamsE:
        /* <DEDUP_REMOVED lines=45> */
.L_x_11570:
        /* <DEDUP_REMOVED lines=22> */
.L_x_11571:
        /* <DEDUP_REMOVED lines=18> */
.L_x_11572:
        /* <DEDUP_REMOVED lines=22> */
.L_x_11573:
        /* <DEDUP_REMOVED lines=23> */
.L_x_11574:
        /* <DEDUP_REMOVED lines=13> */
[----:B------:R-:W-:Y:S05]  /*08f0*/  @!P1 BRA `(.L_x_11575) ;  /* 0x000001b800e89947 */ /* 0x000fea0003800000 */
.L_x_11576:
[----:B------:R-:W-:-:S08]  /*0900*/  NOP ;  /* 0x0000000000007918 */ /* 0x000fd00000000000 */
[----:B------:R-:W1:Y:S02]  /*0910*/  USETMAXREG.TRY_ALLOC.CTAPOOL UP0, 0xe8 ;  /* 0x000000e8000079c8 */ /* 0x000e640008000600 */
[----:B-1----:R-:W-:-:S13]  /*0920*/  PLOP3.LUT P0, PT, PT, PT, UP0, 0x80, 0x0 ;  /* 0x000000000000781c */ /* 0x002fda0003f0f008 */
[----:B------:R-:W-:Y:S05]  /*0930*/  @!P0 BRA `(.L_x_11576) ;  /* 0xfffffffc00f08947 */ /* 0x000fea000383ffff */
[----:B------:R-:W1:Y:S01]  /*0940*/  S2R R0, SR_TID.X ;  /* 0x0000000000007919 */ /* 0x000e620000002100 */
[----:B------:R-:W-:Y:S06]  /*0950*/  BAR.ARV 0x8, 0x180 ;  /* 0x0206000000007b1d */ /* 0x000fec0000002000 */
[----:B0-----:R-:W-:Y:S01]  /*0960*/  IADD3 R2, P1, R16, 0x1c0, RZ ;  /* 0x000001c010027810 */ /* 0x001fe20007f3e0ff */
[----:B------:R-:W-:Y:S01]  /*0970*/  ULDC UR4, c[0x0][0xc3c] ;  /* 0x00030f0000047ab9 */ /* 0x000fe20000000800 */
[----:B------:R-:W0:Y:S03]  /*0980*/  S2R R7, SR_CgaCtaId ;  /* 0x0000000000077919 */ /* 0x000e260000008800 */
[----:B------:R-:W-:Y:S01]  /*0990*/  IMAD.X R3, RZ, RZ, R17, P1 ;  /* 0x000000ffff037224 */ /* 0x000fe200008e0611 */
[----:B------:R-:W-:Y:S04]  /*09a0*/  STL.64 [R1+0x1c0], RZ ;  /* 0x0001c0ff01007387 */ /* 0x000fe80000100a00 */
[----:B------:R-:W-:Y:S04]  /*09b0*/  STL.64 [R1+0x448], R2 ;  /* 0x0004480201007387 */ /* 0x000fe80000100a00 */
[----:B------:R-:W-:Y:S01]  /*09c0*/  STL [R1+0x1c8], RZ ;  /* 0x0001c8ff01007387 */ /* 0x000fe20000100800 */
[----:B-1----:R-:W-:-:S04]  /*09d0*/  SHF.R.U32.HI R0, RZ, 0x7, R0 ;  /* 0x00000007ff007819 */ /* 0x002fc80000011600 */
[----:B------:R-:W-:Y:S02]  /*09e0*/  ISETP.NE.AND P0, PT, R0, 0x1, PT ;  /* 0x000000010000780c */ /* 0x000fe40003f05270 */
[----:B------:R-:W-:-:S04]  /*09f0*/  MOV R0, 0x400 ;  /* 0x0000040000007802 */ /* 0x000fc80000000f00 */
[----:B0-----:R-:W-:-:S07]  /*0a00*/  LEA R0, R7, R0, 0x18 ;  /* 0x0000000007007211 */ /* 0x001fce00078ec0ff */
[----:B------:R-:W-:Y:S08]  /*0a10*/  @!P0 BAR.ARV 0x9, 0x100 ;  /* 0x0244000000008b1d */ /* 0x000ff00000002000 */
[----:B------:R-:W-:Y:S06]  /*0a20*/  BAR.SYNC.DEFER_BLOCKING 0x5, 0x180 ;  /* 0x0146000000007b1d */ /* 0x000fec0000010000 */
[----:B------:R-:W0:Y:S02]  /*0a30*/  LDS.128 R12, [R0+0x228d0] ;  /* 0x0228d000000c7984 */ /* 0x000e240000000c00 */
[----:B------:R-:W-:Y:S06]  /*0a40*/  BAR.ARV 0x4, 0x180 ;  /* 0x0106000000007b1d */ /* 0x000fec0000002000 */
[----:B0-----:R-:W-:-:S13]  /*0a50*/  ISETP.GE.AND P0, PT, R15, UR4, PT ;  /* 0x000000040f007c0c */ /* 0x001fda000bf06270 */
[----:B------:R-:W-:Y:S05]  /*0a60*/  @P0 EXIT ;  /* 0x000000000000094d */ /* 0x000fea0003800000 */
[----:B------:R-:W0:Y:S01]  /*0a70*/  S2R R2, SR_TID.X ;  /* 0x0000000000027919 */ /* 0x000e220000002100 */
[----:B------:R-:W-:Y:S01]  /*0a80*/  R2UR UR5, R13 ;  /* 0x000000000d0572ca */ /* 0x000fe200000e0000 */
[----:B------:R-:W-:Y:S01]  /*0a90*/  UMOV UR61, URZ ;  /* 0x0000003f003d7c82 */ /* 0x000fe20008000000 */
[----:B------:R-:W-:Y:S02]  /*0aa0*/  R2UR UR6, R14 ;  /* 0x000000000e0672ca */ /* 0x000fe400000e0000 */
[----:B------:R-:W-:Y:S01]  /*0ab0*/  R2UR UR7, R15 ;  /* 0x000000000f0772ca */ /* 0x000fe200000e0000 */
[----:B0-----:R-:W-:-:S05]  /*0ac0*/  VIADD R214, R2, 0xffffff80 ;  /* 0xffffff8002d67836 */ /* 0x001fca0000000000 */
[----:B------:R-:W-:-:S04]  /*0ad0*/  SHF.R.S32.HI R3, RZ, 0x1f, R214 ;  /* 0x0000001fff037819 */ /* 0x000fc800000114d6 */
[CC--:B------:R-:W-:Y:S02]  /*0ae0*/  LEA.HI R0, R3.reuse, R214.reuse, RZ, 0x7 ;  /* 0x000000d603007211 */ /* 0x0c0fe400078f38ff */
[----:B------:R-:W-:Y:S02]  /*0af0*/  LEA.HI R4, R3, R214, RZ, 0x5 ;  /* 0x000000d603047211 */ /* 0x000fe400078f28ff */
[----:B------:R-:W-:-:S03]  /*0b00*/  LOP3.LUT R5, R0, 0xffffff80, RZ, 0xc0, !PT ;  /* 0xffffff8000057812 */ /* 0x000fc600078ec0ff */
[----:B------:R-:W-:Y:S02]  /*0b10*/  IMAD.SHL.U32 R6, R4, 0x20, RZ ;  /* 0x0000002004067824 */ /* 0x000fe400078e00ff */
[----:B------:R-:W-:Y:S01]  /*0b20*/  IMAD.IADD R19, R214, 0x1, -R5 ;  /* 0x00000001d6137824 */ /* 0x000fe200078e0a05 */
[----:B------:R-:W-:Y:S02]  /*0b30*/  LEA.HI R5, R3, R214, RZ, 0x4 ;  /* 0x000000d603057211 */ /* 0x000fe400078f20ff */
[----:B------:R-:W-:Y:S02]  /*0b40*/  LOP3.LUT R12, R6, 0xfffffc00, RZ, 0xc0, !PT ;  /* 0xfffffc00060c7812 */ /* 0x000fe400078ec0ff */
[----:B------:R-:W-:Y:S01]  /*0b50*/  SHF.R.S32.HI R8, RZ, 0x4, R5 ;  /* 0x00000004ff087819 */ /* 0x000fe20000011405 */
[----:B------:R-:W-:Y:S01]  /*0b60*/  STL [R1+0x454], R19 ;  /* 0x0004541301007387 */ /* 0x000fe20000100800 */
[----:B------:R-:W-:Y:S02]  /*0b70*/  SHF.R.S32.HI R2, RZ, 0x1f, R19 ;  /* 0x0000001fff027819 */ /* 0x000fe40000011413 */
[----:B------:R-:W-:-:S02]  /*0b80*/  LEA.HI R10, R5, R8, RZ, 0x1 ;  /* 0x00000008050a7211 */ /* 0x000fc400078f08ff */
[----:B------:R-:W-:Y:S02]  /*0b90*/  LEA.HI R4, R2, R19, RZ, 0x2 ;  /* 0x0000001302047211 */ /* 0x000fe400078f10ff */
[----:B------:R-:W-:Y:S02]  /*0ba0*/  LOP3.LUT R11, R10, 0x1ffffffe, RZ, 0xc0, !PT ;  /* 0x1ffffffe0a0b7812 */ /* 0x000fe400078ec0ff */
[----:B------:R-:W-:Y:S02]  /*0bb0*/  LOP3.LUT R9, R5, 0x3fffff0, RZ, 0xc0, !PT ;  /* 0x03fffff005097812 */ /* 0x000fe400078ec0ff */
[--C-:B------:R-:W-:Y:S01]  /*0bc0*/  SHF.R.S32.HI R5, RZ, 0x2, R4.reuse ;  /* 0x00000002ff057819 */ /* 0x100fe20000011404 */
[----:B------:R-:W-:Y:S01]  /*0bd0*/  IMAD.IADD R11, R8, 0x1, -R11 ;  /* 0x00000001080b7824 */ /* 0x000fe200078e0a0b */
[----:B------:R-:W-:Y:S01]  /*0be0*/  SHF.R.S32.HI R6, RZ, 0x1f, R4 ;  /* 0x0000001fff067819 */ /* 0x000fe20000011404 */
[----:B------:R-:W-:Y:S01]  /*0bf0*/  IMAD.IADD R9, R214, 0x1, -R9 ;  /* 0x00000001d6097824 */ /* 0x000fe200078e0a09 */
[----:B------:R-:W-:-:S02]  /*0c00*/  SHF.R.S32.HI R8, RZ, 0x7, R0 ;  /* 0x00000007ff087819 */ /* 0x000fc40000011400 */
[----:B------:R-:W-:Y:S01]  /*0c10*/  LEA.HI R6, R6, R5, RZ, 0x3 ;  /* 0x0000000506067211 */ /* 0x000fe200078f18ff */
[----:B------:R-:W-:Y:S01]  /*0c20*/  IMAD R12, R9, 0x40, R12 ;  /* 0x00000040090c7824 */ /* 0x000fe200078e020c */
[----:B------:R-:W-:Y:S01]  /*0c30*/  LOP3.LUT R4, R4, 0x7ffffffc, RZ, 0xc0, !PT ;  /* 0x7ffffffc04047812 */ /* 0x000fe200078ec0ff */
[----:B------:R-:W-:Y:S01]  /*0c40*/  STL [R1+0x458], R8 ;  /* 0x0004580801007387 */ /* 0x000fe20000100800 */
[----:B------:R-:W-:Y:S01]  /*0c50*/  LOP3.LUT R6, R6, 0xfffffff8, RZ, 0xc0, !PT ;  /* 0xfffffff806067812 */ /* 0x000fe200078ec0ff */
[----:B------:R-:W-:Y:S01]  /*0c60*/  IMAD R10, R11, 0x8, R12 ;  /* 0x000000080b0a7824 */ /* 0x000fe200078e020c */
[----:B------:R-:W-:Y:S01]  /*0c70*/  LEA.HI R2, R2, R19, RZ, 0x5 ;  /* 0x0000001302027211 */ /* 0x000fe200078f28ff */
[----:B------:R-:W-:Y:S01]  /*0c80*/  IMAD.IADD R4, R19, 0x1, -R4 ;  /* 0x0000000113047824 */ /* 0x000fe200078e0a04 */
[----:B------:R-:W-:Y:S01]  /*0c90*/  LEA.HI R0, R0, R8, RZ, 0x1 ;  /* 0x0000000800007211 */ /* 0x000fe200078f08ff */
[----:B------:R-:W-:Y:S01]  /*0ca0*/  IMAD.IADD R5, R5, 0x1, -R6 ;  /* 0x0000000105057824 */ /* 0x000fe200078e0a06 */
[----:B------:R-:W-:Y:S01]  /*0cb0*/  SHF.R.S32.HI R2, RZ, 0x5, R2 ;  /* 0x00000005ff027819 */ /* 0x000fe20000011402 */
[----:B------:R-:W-:Y:S01]  /*0cc0*/  IMAD.SHL.U32 R177, R4, 0x2, RZ ;  /* 0x0000000204b17824 */ /* 0x000fe200078e00ff */
[----:B------:R-:W-:Y:S01]  /*0cd0*/  LOP3.LUT R0, R0, 0x3fffffe, RZ, 0xc0, !PT ;  /* 0x03fffffe00007812 */ /* 0x000fe200078ec0ff */
[----:B------:R-:W-:Y:S01]  /*0ce0*/  STL [R1+0x460], R10 ;  /* 0x0004600a01007387 */ /* 0x000fe20000100800 */
[CC--:B------:R-:W-:Y:S01]  /*0cf0*/  LEA.HI R9, R3.reuse, R214.reuse, RZ, 0x2 ;  /* 0x000000d603097211 */ /* 0x0c0fe200078f10ff */
[----:B------:R-:W-:Y:S01]  /*0d00*/  IMAD R5, R2, 0x10, R5 ;  /* 0x0000001002057824 */ /* 0x000fe200078e0205 */
[----:B------:R-:W-:Y:S01]  /*0d10*/  LEA.HI R3, R3, R214, RZ, 0x3 ;  /* 0x000000d603037211 */ /* 0x000fe200078f18ff */
[----:B------:R-:W-:Y:S01]  /*0d20*/  IMAD.IADD R0, R8, 0x1, -R0 ;  /* 0x0000000108007824 */ /* 0x000fe200078e0a00 */
[----:B------:R-:W-:Y:S01]  /*0d30*/  LOP3.LUT R9, R9, 0xfffffffc, RZ, 0xc0, !PT ;  /* 0xfffffffc09097812 */ /* 0x000fe200078ec0ff */
[----:B------:R-:W-:Y:S01]  /*0d40*/  VIADD R209, R177, 0x10 ;  /* 0x00000010b1d17836 */ /* 0x000fe20000000000 */
[----:B------:R-:W-:Y:S01]  /*0d50*/  LOP3.LUT R215, R3, 0xfffffff8, RZ, 0xc0, !PT ;  /* 0xfffffff803d77812 */ /* 0x000fe200078ec0ff */
[----:B------:R-:W-:Y:S01]  /*0d60*/  IMAD R176, R0, 0x40, R5 ;  /* 0x0000004000b07824 */ /* 0x000fe200078e0205 */
[----:B------:R-:W-:Y:S01]  /*0d70*/  SHF.R.S32.HI R213, RZ, 0x3, R3 ;  /* 0x00000003ffd57819 */ /* 0x000fe20000011403 */
[C---:B------:R-:W-:Y:S01]  /*0d80*/  VIADD R210, R177.reuse, 0x8 ;  /* 0x00000008b1d27836 */ /* 0x040fe20000000000 */
[----:B------:R-:W-:Y:S01]  /*0d90*/  SHF.R.S32.HI R0, RZ, 0x1f, R209 ;  /* 0x0000001fff007819 */ /* 0x000fe200000114d1 */
[----:B------:R-:W-:-:S02]  /*0da0*/  VIADD R206, R177, 0x28 ;  /* 0x00000028b1ce7836 */ /* 0x000fc40000000000 */
[C---:B------:R-:W-:Y:S01]  /*0db0*/  VIADD R208, R177.reuse, 0x18 ;  /* 0x00000018b1d07836 */ /* 0x040fe20000000000 */
[----:B------:R-:W-:Y:S01]  /*0dc0*/  SHF.R.S32.HI R2, RZ, 0x1f, R210 ;  /* 0x0000001fff027819 */ /* 0x000fe200000114d2 */
[----:B------:R0:W-:Y:S01]  /*0dd0*/  STL [R1+0x440], R0 ;  /* 0x0004400001007387 */ /* 0x0001e20000100800 */
[C---:B------:R-:W-:Y:S02]  /*0de0*/  VIADD R207, R177.reuse, 0x20 ;  /* 0x00000020b1cf7836 */ /* 0x040fe40000000000 */
[C---:B------:R-:W-:Y:S01]  /*0df0*/  VIADD R203, R177.reuse, 0x40 ;  /* 0x00000040b1cb7836 */ /* 0x040fe20000000000 */
[----:B------:R1:W-:Y:S01]  /*0e00*/  STL [R1+0x444], R2 ;  /* 0x0004440201007387 */ /* 0x0003e20000100800 */
[----:B------:R-:W-:Y:S01]  /*0e10*/  SHF.R.S32.HI R3, RZ, 0x1f, R208 ;  /* 0x0000001fff037819 */ /* 0x000fe200000114d0 */
[C---:B------:R-:W-:Y:S02]  /*0e20*/  VIADD R205, R177.reuse, 0x30 ;  /* 0x00000030b1cd7836 */ /* 0x040fe40000000000 */
[C---:B------:R-:W-:Y:S01]  /*0e30*/  VIADD R204, R177.reuse, 0x38 ;  /* 0x00000038b1cc7836 */ /* 0x040fe20000000000 */
[----:B0-----:R-:W-:Y:S01]  /*0e40*/  SHF.R.S32.HI R0, RZ, 0x1f, R206 ;  /* 0x0000001fff007819 */ /* 0x001fe200000114ce */
[C---:B------:R-:W-:Y:S01]  /*0e50*/  VIADD R200, R177.reuse, 0x58 ;  /* 0x00000058b1c87836 */ /* 0x040fe20000000000 */
[----:B------:R0:W-:Y:S01]  /*0e60*/  STL [R1+0x43c], R3 ;  /* 0x00043c0301007387 */ /* 0x0001e20000100800 */
[----:B------:R-:W-:Y:S01]  /*0e70*/  IMAD.IADD R9, R214, 0x1, -R9 ;  /* 0x00000001d6097824 */ /* 0x000fe200078e0a09 */
[----:B-1----:R-:W-:Y:S01]  /*0e80*/  SHF.R.S32.HI R2, RZ, 0x1f, R207 ;  /* 0x0000001fff027819 */ /* 0x002fe200000114cf */
[C---:B------:R-:W-:Y:S01]  /*0e90*/  VIADD R202, R177.reuse, 0x48 ;  /* 0x00000048b1ca7836 */ /* 0x040fe20000000000 */
[----:B------:R1:W-:Y:S01]  /*0ea0*/  STL [R1+0x434], R0 ;  /* 0x0004340001007387 */ /* 0x0003e20000100800 */
[----:B------:R-:W-:Y:S01]  /*0eb0*/  VIADD R201, R177, 0x50 ;  /* 0x00000050b1c97836 */ /* 0x000fe20000000000 */
[----:B------:R-:W-:Y:S01]  /*0ec0*/  LEA.HI R6, R9, R9, RZ, 0x1 ;  /* 0x0000000909067211 */ /* 0x000fe200078f08ff */
[C---:B------:R-:W-:Y:S01]  /*0ed0*/  VIADD R197, R177.reuse, 0x70 ;  /* 0x00000070b1c57836 */ /* 0x040fe20000000000 */
[----:B------:R2:W-:Y:S01]  /*0ee0*/  STL [R1+0x438], R2 ;  /* 0x0004380201007387 */ /* 0x0005e20000100800 */
[C---:B------:R-:W-:Y:S01]  /*0ef0*/  VIADD R199, R177.reuse, 0x60 ;  /* 0x00000060b1c77836 */ /* 0x040fe20000000000 */
[----:B0-----:R-:W-:Y:S01]  /*0f00*/  SHF.R.S32.HI R3, RZ, 0x1f, R205 ;  /* 0x0000001fff037819 */ /* 0x001fe200000114cd */
[C---:B------:R-:W-:Y:S01]  /*0f10*/  VIADD R198, R177.reuse, 0x68 ;  /* 0x00000068b1c67836 */ /* 0x040fe20000000000 */
[----:B------:R-:W-:Y:S01]  /*0f20*/  LOP3.LUT R6, R6, 0x1ffffffe, RZ, 0xc0, !PT ;  /* 0x1ffffffe06067812 */ /* 0x000fe200078ec0ff */
[C---:B------:R-:W-:Y:S01]  /*0f30*/  VIADD R194, R177.reuse, 0x88 ;  /* 0x00000088b1c27836 */ /* 0x040fe20000000000 */
[----:B-1----:R-:W-:Y:S01]  /*0f40*/  SHF.R.S32.HI R0, RZ, 0x1f, R203 ;  /* 0x0000001fff007819 */ /* 0x002fe200000114cb */
[----:B------:R0:W-:Y:S01]  /*0f50*/  STL [R1+0x430], R3 ;  /* 0x0004300301007387 */ /* 0x0001e20000100800 */
[----:B------:R-:W-:Y:S01]  /*0f60*/  VIADD R196, R177, 0x78 ;  /* 0x00000078b1c47836 */ /* 0x000fe20000000000 */
[----:B--2---:R-:W-:-:S02]  /*0f70*/  SHF.R.S32.HI R2, RZ, 0x1f, R204 ;  /* 0x0000001fff027819 */ /* 0x004fc400000114cc */
[----:B------:R1:W-:Y:S01]  /*0f80*/  STL [R1+0x428], R0 ;  /* 0x0004280001007387 */ /* 0x0003e20000100800 */
[----:B------:R-:W-:Y:S02]  /*0f90*/  VIADD R195, R177, 0x80 ;  /* 0x00000080b1c37836 */ /* 0x000fe40000000000 */
[----:B------:R-:W-:Y:S01]  /*0fa0*/  IMAD.IADD R9, R9, 0x1, -R6 ;  /* 0x0000000109097824 */ /* 0x000fe200078e0a06 */
[----:B------:R2:W-:Y:S01]  /*0fb0*/  STL [R1+0x42c], R2 ;  /* 0x00042c0201007387 */ /* 0x0005e20000100800 */
[----:B------:R-:W-:Y:S01]  /*0fc0*/  IMAD.IADD R215, R214, 0x1, -R215 ;  /* 0x00000001d6d77824 */ /* 0x000fe200078e0ad7 */
[----:B0-----:R-:W-:Y:S01]  /*0fd0*/  SHF.R.S32.HI R3, RZ, 0x1f, R202 ;  /* 0x0000001fff037819 */ /* 0x001fe200000114ca */
[----:B------:R-:W-:Y:S02]  /*0fe0*/  VIADD R193, R177, 0x90 ;  /* 0x00000090b1c17836 */ /* 0x000fe40000000000 */
[----:B------:R-:W-:Y:S01]  /*0ff0*/  IMAD.SHL.U32 R18, R215, 0x8, RZ ;  /* 0x00000008d7127824 */ /* 0x000fe200078e00ff */
[----:B-1----:R-:W-:Y:S01]  /*1000*/  SHF.R.S32.HI R0, RZ, 0x1f, R200 ;  /* 0x0000001fff007819 */ /* 0x002fe200000114c8 */
[----:B------:R0:W-:Y:S01]  /*1010*/  STL [R1+0x424], R3 ;  /* 0x0004240301007387 */ /* 0x0001e20000100800 */
[C---:B------:R-:W-:Y:S01]  /*1020*/  VIADD R192, R177.reuse, 0x98 ;  /* 0x00000098b1c07836 */ /* 0x040fe20000000000 */
[----:B------:R-:W-:Y:S01]  /*1030*/  SHF.R.S32.HI R229, RZ, 0x1f, R193 ;  /* 0x0000001fffe57819 */ /* 0x000fe200000114c1 */
[C---:B------:R-:W-:Y:S01]  /*1040*/  VIADD R22, R18.reuse, 0x40 ;  /* 0x0000004012167836 */ /* 0x040fe20000000000 */
[----:B------:R1:W-:Y:S01]  /*1050*/  STL [R1+0x41c], R0 ;  /* 0x00041c0001007387 */ /* 0x0003e20000100800 */
[----:B--2---:R-:W-:Y:S01]  /*1060*/  SHF.R.S32.HI R2, RZ, 0x1f, R201 ;  /* 0x0000001fff027819 */ /* 0x004fe200000114c9 */
[C---:B------:R-:W-:Y:S01]  /*1070*/  VIADD R19, R18.reuse, 0x80 ;  /* 0x0000008012137836 */ /* 0x040fe20000000000 */
[----:B------:R-:W-:Y:S01]  /*1080*/  SHF.R.S32.HI R181, RZ, 0x1f, R18 ;  /* 0x0000001fffb57819 */ /* 0x000fe20000011412 */
[----:B------:R-:W-:Y:S01]  /*1090*/  VIADD R23, R18, 0xc0 ;  /* 0x000000c012177836 */ /* 0x000fe20000000000 */
[----:B------:R-:W-:Y:S01]  /*10a0*/  SHF.R.S32.HI R180, RZ, 0x1f, R22 ;  /* 0x0000001fffb47819 */ /* 0x000fe20000011416 */
[----:B------:R2:W-:Y:S01]  /*10b0*/  STL [R1+0x420], R2 ;  /* 0x0004200201007387 */ /* 0x0005e20000100800 */
[----:B0-----:R-:W-:Y:S01]  /*10c0*/  SHF.R.S32.HI R3, RZ, 0x1f, R199 ;  /* 0x0000001fff037819 */ /* 0x001fe200000114c7 */
[C---:B------:R-:W-:Y:S01]  /*10d0*/  VIADD R191, R177.reuse, 0xa0 ;  /* 0x000000a0b1bf7836 */ /* 0x040fe20000000000 */
[----:B------:R-:W-:Y:S01]  /*10e0*/  SHF.R.S32.HI R179, RZ, 0x1f, R19 ;  /* 0x0000001fffb37819 */ /* 0x000fe20000011413 */
[C---:B------:R-:W-:Y:S01]  /*10f0*/  VIADD R190, R177.reuse, 0xa8 ;  /* 0x000000a8b1be7836 */ /* 0x040fe20000000000 */
        /* <DEDUP_REMOVED lines=9> */
[C---:B------:R-:W-:Y:S01]  /*1190*/  VIADD R186, R177.reuse, 0xc8 ;  /* 0x000000c8b1ba7836 */ /* 0x040fe20000000000 */
[----:B------:R-:W-:Y:S01]  /*11a0*/  SHF.R.S32.HI R227, RZ, 0x1f, R191 ;  /* 0x0000001fffe37819 */ /* 0x000fe200000114bf */
[----:B------:R2:W-:Y:S01]  /*11b0*/  STL [R1+0x414], R2 ;  /* 0x0004140201007387 */ /* 0x0005e20000100800 */
[----:B0-----:R-:W-:Y:S01]  /*11c0*/  SHF.R.S32.HI R3, RZ, 0x1f, R196 ;  /* 0x0000001fff037819 */ /* 0x001fe200000114c4 */
[C---:B------:R-:W-:Y:S01]  /*11d0*/  VIADD R185, R177.reuse, 0xd0 ;  /* 0x000000d0b1b97836 */ /* 0x040fe20000000000 */
[----:B------:R-:W-:Y:S01]  /*11e0*/  SHF.R.S32.HI R226, RZ, 0x1f, R190 ;  /* 0x0000001fffe27819 */ /* 0x000fe200000114be */
[C---:B------:R-:W-:Y:S01]  /*11f0*/  VIADD R184, R177.reuse, 0xd8 ;  /* 0x000000d8b1b87836 */ /* 0x040fe20000000000 */
[----:B-1----:R-:W-:Y:S01]  /*1200*/  SHF.R.S32.HI R0, RZ, 0x1f, R194 ;  /* 0x0000001fff007819 */ /* 0x002fe200000114c2 */
[----:B------:R-:W-:Y:S01]  /*1210*/  STL [R1+0x40c], R3 ;  /* 0x00040c0301007387 */ /* 0x000fe20000100800 */
        /* <DEDUP_REMOVED lines=10> */
[----:B------:R-:W-:-:S02]  /*12c0*/  SHF.R.S32.HI R222, RZ, 0x1f, R186 ;  /* 0x0000001fffde7819 */ /* 0x000fc400000114ba */
[----:B------:R-:W-:Y:S01]  /*12d0*/  SHF.R.S32.HI R221, RZ, 0x1f, R185 ;  /* 0x0000001fffdd7819 */ /* 0x000fe200000114b9 */
[----:B0-----:R-:W-:Y:S01]  /*12e0*/  IMAD R0, R9, 0x8, R176 ;  /* 0x0000000809007824 */ /* 0x001fe200078e02b0 */
[----:B------:R-:W-:Y:S02]  /*12f0*/  SHF.R.S32.HI R220, RZ, 0x1f, R184 ;  /* 0x0000001fffdc7819 */ /* 0x000fe400000114b8 */
[----:B------:R-:W-:Y:S02]  /*1300*/  SHF.R.S32.HI R219, RZ, 0x1f, R183 ;  /* 0x0000001fffdb7819 */ /* 0x000fe400000114b7 */
[----:B------:R1:W-:Y:S01]  /*1310*/  STL [R1+0x45c], R0 ;  /* 0x00045c0001007387 */ /* 0x0003e20000100800 */
[----:B------:R-:W-:Y:S02]  /*1320*/  SHF.R.S32.HI R218, RZ, 0x1f, R182 ;  /* 0x0000001fffda7819 */ /* 0x000fe400000114b6 */
[----:B------:R-:W-:Y:S02]  /*1330*/  SHF.R.S32.HI R217, RZ, 0x1f, R212 ;  /* 0x0000001fffd97819 */ /* 0x000fe400000114d4 */
[----:B------:R-:W-:-:S07]  /*1340*/  SHF.R.S32.HI R216, RZ, 0x1f, R211 ;  /* 0x0000001fffd87819 */ /* 0x000fce00000114d3 */
.L_x_11706:
[----:B------:R-:W-:Y:S01]  /*1350*/  ULDC.64 UR8, c[0x0][0xa28] ;  /* 0x00028a0000087ab9 */ /* 0x000fe20000000a00 */
[----:B------:R-:W-:Y:S01]  /*1360*/  ULDC.64 UR10, c[0x0][0xa20] ;  /* 0x00028800000a7ab9 */ /* 0x000fe20000000a00 */
        /* <DEDUP_REMOVED lines=10> */
[----:B012-4-:R-:W-:Y:S02]  /*1410*/  IMAD.U32 R2, RZ, RZ, UR8 ;  /* 0x00000008ff027e24 */ /* 0x017fe4000f8e00ff */
[----:B------:R-:W-:Y:S01]  /*1420*/  IMAD.U32 R3, RZ, RZ, UR9 ;  /* 0x00000009ff037e24 */ /* 0x000fe2000f8e00ff */
[----:B------:R-:W-:Y:S02]  /*1430*/  @UP1 ULDC.64 UR8, c[0x0][0xa18] ;  /* 0x0002860000081ab9 */ /* 0x000fe40000000a00 */
[----:B------:R-:W-:Y:S02]  /*1440*/  @UP1 UIMAD.WIDE UR8, UR7, 0x4, UR8 ;  /* 0x00000004070818a5 */ /* 0x000fe4000f8e0208 */
[----:B------:R-:W2:Y:S04]  /*1450*/  @P0 LDG.E R2, desc[UR36][R2.64] ;  /* 0x0000002402020981 */ /* 0x000ea8000c1e1900 */
[----:B------:R-:W-:-:S02]  /*1460*/  IMAD.U32 R4, RZ, RZ, UR8 ;  /* 0x00000008ff047e24 */ /* 0x000fc4000f8e00ff */
[----:B------:R-:W-:Y:S01]  /*1470*/  IMAD.U32 R5, RZ, RZ, UR9 ;  /* 0x00000009ff057e24 */ /* 0x000fe2000f8e00ff */
[----:B------:R-:W-:-:S04]  /*1480*/  ULDC.64 UR8, c[0x0][0x418] ;  /* 0x0001060000087ab9 */ /* 0x000fc80000000a00 */
[----:B---3--:R-:W3:Y:S01]  /*1490*/  @P2 LDG.E R4, desc[UR36][R4.64] ;  /* 0x0000002404042981 */ /* 0x008ee2000c1e1900 */
[----:B------:R-:W-:Y:S01]  /*14a0*/  UISETP.NE.U32.AND UP0, UPT, UR8, URZ, UPT ;  /* 0x0000003f0800728c */ /* 0x000fe2000bf05070 */
[----:B------:R-:W-:Y:S01]  /*14b0*/  ISETP.NE.U32.AND P1, PT, RZ, UR10, PT ;  /* 0x0000000aff007c0c */ /* 0x000fe2000bf25070 */
[----:B------:R-:W-:Y:S01]  /*14c0*/  UMOV UR4, URZ ;  /* 0x0000003f00047c82 */ /* 0x000fe20008000000 */
[----:B------:R-:W-:Y:S01]  /*14d0*/  ULDC UR8, c[0x0][0x424] ;  /* 0x0001090000087ab9 */ /* 0x000fe20000000800 */
[----:B------:R-:W-:Y:S01]  /*14e0*/  UISETP.NE.AND.EX UP0, UPT, UR9, URZ, UPT, UP0 ;  /* 0x0000003f0900728c */ /* 0x000fe2000bf05300 */
[----:B------:R-:W-:Y:S01]  /*14f0*/  ISETP.NE.AND.EX P1, PT, RZ, UR11, PT, P1 ;  /* 0x0000000bff007c0c */ /* 0x000fe2000bf25310 */
[----:B------:R-:W-:Y:S02]  /*1500*/  ULOP3.LUT UR58, UR6, 0xffff, URZ, 0xc0, !UPT ;  /* 0x0000ffff063a7892 */ /* 0x000fe4000f8ec03f */
[----:B------:R-:W-:-:S04]  /*1510*/  USEL UR8, UR8, 0x1, UP0 ;  /* 0x0000000108087887 */ /* 0x000fc80008000000 */
        /* <DEDUP_REMOVED lines=18> */
.L_x_11577:
        /* <DEDUP_REMOVED lines=9> */
.L_x_11578:
        /* <DEDUP_REMOVED lines=13> */
.L_x_11579:
[----:B------:R-:W2:Y:S01]  /*17a0*/  LDL R0, [R1+0x450] ;  /* 0x0004500001007983 */ /* 0x000ea20000100800 */
[----:B------:R-:W-:Y:S01]  /*17b0*/  MOV R2, 0x400 ;  /* 0x0000040000027802 */ /* 0x000fe20000000f00 */
[----:B------:R-:W0:Y:S01]  /*17c0*/  LDC R10, c[0x0][0x988] ;  /* 0x00026200ff0a7b82 */ /* 0x000e220000000800 */
[----:B------:R-:W-:Y:S01]  /*17d0*/  IMAD.MOV.U32 R5, RZ, RZ, 0x80 ;  /* 0x00000080ff057424 */ /* 0x000fe200078e00ff */
[----:B------:R-:W1:Y:S01]  /*17e0*/  S2R R25, SR_CgaCtaId ;  /* 0x0000000000197919 */ /* 0x000e620000008800 */
[----:B------:R-:W-:Y:S01]  /*17f0*/  IMAD.MOV.U32 R6, RZ, RZ, 0x100 ;  /* 0x00000100ff067424 */ /* 0x000fe200078e00ff */
[----:B------:R-:W-:Y:S01]  /*1800*/  UIADD3 UR47, -UR4, UR47, URZ ;  /* 0x0000002f042f7290 */ /* 0x000fe2000fffe13f */
[----:B------:R-:W-:Y:S01]  /*1810*/  IMAD.MOV.U32 R21, RZ, RZ, 0x80 ;  /* 0x00000080ff157424 */ /* 0x000fe200078e00ff */
[----:B------:R-:W-:Y:S01]  /*1820*/  USHF.L.U32 UR38, UR5, 0x7, URZ ;  /* 0x0000000705267899 */ /* 0x000fe2000800063f */
[----:B------:R-:W-:Y:S01]  /*1830*/  IMAD.MOV.U32 R24, RZ, RZ, 0x100 ;  /* 0x00000100ff187424 */ /* 0x000fe200078e00ff */
[----:B------:R-:W-:Y:S01]  /*1840*/  ULDC UR4, c[0x0][0x448] ;  /* 0x0001120000047ab9 */ /* 0x000fe20000000800 */
[----:B------:R-:W-:Y:S01]  /*1850*/  IMAD.U32 R14, RZ, RZ, UR5 ;  /* 0x00000005ff0e7e24 */ /* 0x000fe2000f8e00ff */
[----:B------:R-:W-:Y:S01]  /*1860*/  UISETP.NE.AND UP1, UPT, UR4, 0x1, UPT ;  /* 0x000000010400788c */ /* 0x000fe2000bf25270 */
[----:B------:R-:W-:Y:S01]  /*1870*/  STL.128 [R1+0x1d0], RZ ;  /* 0x0001d0ff01007387 */ /* 0x000fe20000100c00 */
[----:B------:R-:W-:Y:S01]  /*1880*/  UIADD3 UR9, UR38, 0x7f, URZ ;  /* 0x0000007f26097890 */ /* 0x000fe2000fffe03f */
[----:B------:R-:W-:-:S02]  /*1890*/  ULDC.64 UR4, c[0x0][0x9e0] ;  /* 0x0002780000047ab9 */ /* 0x000fc40000000a00 */
[----:B------:R-:W-:Y:S01]  /*18a0*/  STL [R1+0x50], R14 ;  /* 0x0000500e01007387 */ /* 0x000fe20000100800 */
[----:B------:R-:W-:Y:S02]  /*18b0*/  UISETP.GE.AND UP0, UPT, UR5, 0x1, UPT ;  /* 0x000000010500788c */ /* 0x000fe4000bf06270 */
[----:B------:R-:W-:Y:S01]  /*18c0*/  ULOP3.LUT UR8, UR6, 0xff000000, URZ, 0xc0, !UPT ;  /* 0xff00000006087892 */ /* 0x000fe2000f8ec03f */
[----:B------:R-:W-:Y:S01]  /*18d0*/  STL.128 [R1+0x1e0], RZ ;  /* 0x0001e0ff01007387 */ /* 0x000fe20000100c00 */
[----:B------:R-:W-:Y:S01]  /*18e0*/  ULOP3.LUT UR43, UR6, 0xff0000, URZ, 0xc0, !UPT ;  /* 0x00ff0000062b7892 */ /* 0x000fe2000f8ec03f */
[----:B------:R-:W-:Y:S02]  /*18f0*/  @UP1 ULDC UR10, c[0x0][0x450] ;  /* 0x00011400000a1ab9 */ /* 0x000fe40000000800 */
[----:B------:R-:W-:Y:S01]  /*1900*/  STL.128 [R1+0x200], RZ ;  /* 0x000200ff01007387 */ /* 0x000fe20000100c00 */
[----:B------:R-:W-:Y:S01]  /*1910*/  @UP1 ULDC UR6, c[0x0][0x44c] ;  /* 0x0001130000061ab9 */ /* 0x000fe20000000800 */
[----:B------:R-:W-:-:S02]  /*1920*/  UIADD3 UR39, UR47, 0x1, -UR46 ;  /* 0x000000012f277890 */ /* 0x000fc4000fffe82e */
[----:B0-----:R-:W-:Y:S01]  /*1930*/  STL [R1+0x1f0], R10 ;  /* 0x0001f00a01007387 */ /* 0x001fe20000100800 */
[----:B------:R-:W-:Y:S02]  /*1940*/  USHF.R.U32.HI UR8, URZ, 0x8, UR8 ;  /* 0x000000083f087899 */ /* 0x000fe40008011608 */
[----:B------:R-:W-:Y:S01]  /*1950*/  UP2UR UR40, UPR, URZ, 0x2 ;  /* 0x000000023f287883 */ /* 0x000fe20008000000 */
[----:B------:R-:W-:Y:S01]  /*1960*/  STL.128 [R1+0x210], RZ ;  /* 0x000210ff01007387 */ /* 0x000fe20000100c00 */
[----:B------:R-:W-:Y:S01]  /*1970*/  UP2UR UR42, UPR, URZ, 0x1 ;  /* 0x000000013f2a7883 */ /* 0x000fe20008000000 */
[----:B-1----:R-:W-:Y:S02]  /*1980*/  LEA R49, R25, R2, 0x18 ;  /* 0x0000000219317211 */ /* 0x002fe400078ec0ff */
[----:B------:R-:W-:Y:S01]  /*1990*/  STL.64 [R1+0x30], R24 ;  /* 0x0000301801007387 */ /* 0x000fe20000100a00 */
[----:B------:R-:W-:-:S03]  /*19a0*/  ULEA.HI UR43, UR43, UR8, URZ, 0x10 ;  /* 0x000000082b2b7291 */ /* 0x000fc6000f8f803f */
        /* <DEDUP_REMOVED lines=30> */
[----:B------:R-:W-:Y:S04]  /*1b90*/  STL [R1+0x10], RZ ;  /* 0x000010ff01007387 */ /* 0x000fe80000100800 */
[----:B------:R-:W-:Y:S01]  /*1ba0*/  STL [R1+0x38], RZ ;  /* 0x000038ff01007387 */ /* 0x000fe20000100800 */
[----:B--2---:R-:W-:-:S02]  /*1bb0*/  R2UR UR7, R0 ;  /* 0x00000000000772ca */ /* 0x004fc400000e0000 */
[----:B------:R-:W0:Y:S11]  /*1bc0*/  S2R R0, SR_SWINHI ;  /* 0x0000000000007919 */ /* 0x000e360000002f00 */
[----:B------:R-:W-:-:S02]  /*1bd0*/  IMAD.U32 R4, RZ, RZ, UR7 ;  /* 0x00000007ff047e24 */ /* 0x000fc4000f8e00ff */
[----:B------:R-:W-:Y:S01]  /*1be0*/  IMAD.U32 R20, RZ, RZ, UR7 ;  /* 0x00000007ff147e24 */ /* 0x000fe2000f8e00ff */
[----:B------:R-:W-:Y:S02]  /*1bf0*/  UIMAD.WIDE.U32 UR6, UR9, UR6, URZ ;  /* 0x00000006090672a5 */ /* 0x000fe4000f8e003f */
[----:B------:R1:W-:Y:S02]  /*1c00*/  STL.128 [R1], R4 ;  /* 0x0000000401007387 */ /* 0x0003e40000100c00 */
[----:B------:R-:W-:Y:S02]  /*1c10*/  @UP1 USHF.R.U32.HI UR9, URZ, UR10, UR7 ;  /* 0x0000000a3f091299 */ /* 0x000fe40008011607 */
[----:B------:R2:W-:Y:S02]  /*1c20*/  STL.64 [R1+0x28], R20 ;  /* 0x0000281401007387 */ /* 0x0005e40000100a00 */
[----:B------:R-:W-:-:S04]  /*1c30*/  UIADD3 UR9, UR39, UR9, URZ ;  /* 0x0000000927097290 */ /* 0x000fc8000fffe03f */
[----:B------:R-:W-:Y:S01]  /*1c40*/  UIADD3 UR4, UR9, UR4, URZ ;  /* 0x0000000409047290 */ /* 0x000fe2000fffe03f */
[----:B------:R-:W-:Y:S02]  /*1c50*/  MOV R2, R49 ;  /* 0x0000003100027202 */ /* 0x000fe40000000f00 */
[----:B0-----:R-:W-:Y:S02]  /*1c60*/  MOV R3, R0 ;  /* 0x0000000000037202 */ /* 0x001fe40000000f00 */
[C---:B------:R-:W-:Y:S02]  /*1c70*/  IADD3 R8, P2, R2.reuse, 0x22850, RZ ;  /* 0x0002285002087810 */ /* 0x040fe40007f5e0ff */
[C---:B------:R-:W-:Y:S02]  /*1c80*/  IADD3 R0, P3, R2.reuse, 0x22860, RZ ;  /* 0x0002286002007810 */ /* 0x040fe40007f7e0ff */
[C---:B------:R-:W-:Y:S01]  /*1c90*/  IADD3 R12, P0, R2.reuse, 0x22830, RZ ;  /* 0x00022830020c7810 */ /* 0x040fe20007f1e0ff */
[--C-:B------:R-:W-:Y:S01]  /*1ca0*/  IMAD.X R11, RZ, RZ, R3.reuse, P2 ;  /* 0x000000ffff0b7224 */ /* 0x100fe200010e0603 */
[----:B------:R-:W-:Y:S01]  /*1cb0*/  IADD3 R2, P1, R2, 0x22840, RZ ;  /* 0x0002284002027810 */ /* 0x000fe20007f3e0ff */
[--C-:B------:R-:W-:Y:S01]  /*1cc0*/  IMAD.X R9, RZ, RZ, R3.reuse, P3 ;  /* 0x000000ffff097224 */ /* 0x100fe200018e0603 */
[----:B------:R-:W-:Y:S01]  /*1cd0*/  PLOP3.LUT P3, PT, PT, PT, UP0, 0x40, 0x0 ;  /* 0x000000000000781c */ /* 0x000fe20003f6e808 */
[--C-:B------:R-:W-:Y:S01]  /*1ce0*/  IMAD.X R13, RZ, RZ, R3.reuse, P0 ;  /* 0x000000ffff0d7224 */ /* 0x100fe200000e0603 */
[C---:B------:R-:W-:Y:S01]  /*1cf0*/  IADD3 R37, P0, R16.reuse, 0x1d0, RZ ;  /* 0x000001d010257810 */ /* 0x040fe20007f1e0ff */
[----:B------:R-:W-:Y:S01]  /*1d00*/  IMAD.X R3, RZ, RZ, R3, P1 ;  /* 0x000000ffff037224 */ /* 0x000fe200008e0603 */
[C---:B------:R-:W-:Y:S01]  /*1d10*/  IADD3 R28, P1, R16.reuse, 0x200, RZ ;  /* 0x00000200101c7810 */ /* 0x040fe20007f3e0ff */
[----:B-1----:R-:W-:Y:S01]  /*1d20*/  IMAD.MOV.U32 R4, RZ, RZ, R8 ;  /* 0x000000ffff047224 */ /* 0x002fe200078e0008 */
[----:B------:R2:W-:Y:S01]  /*1d30*/  STL.64 [R1+0x18], R12 ;  /* 0x0000180c01007387 */ /* 0x0005e20000100a00 */
[----:B------:R-:W-:Y:S01]  /*1d40*/  IMAD.MOV.U32 R5, RZ, RZ, R11 ;  /* 0x000000ffff057224 */ /* 0x000fe200078e000b */
[----:B------:R-:W-:Y:S01]  /*1d50*/  IADD3 R36, P2, R16, 0x28, RZ ;  /* 0x0000002810247810 */ /* 0x000fe20007f5e0ff */
[----:B------:R-:W-:Y:S01]  /*1d60*/  IMAD.MOV.U32 R6, RZ, RZ, R0 ;  /* 0x000000ffff067224 */ /* 0x000fe200078e0000 */
[----:B------:R2:W-:Y:S01]  /*1d70*/  STL.64 [R1+0x20], R2 ;  /* 0x0000200201007387 */ /* 0x0005e20000100a00 */
[----:B------:R-:W-:-:S02]  /*1d80*/  IMAD.MOV.U32 R7, RZ, RZ, R9 ;  /* 0x000000ffff077224 */ /* 0x000fc400078e0009 */
[--C-:B------:R-:W-:Y:S02]  /*1d90*/  IMAD.X R44, RZ, RZ, R17.reuse, P0 ;  /* 0x000000ffff2c7224 */ /* 0x100fe400000e0611 */
[--C-:B------:R-:W-:Y:S01]  /*1da0*/  IMAD.X R39, RZ, RZ, R17.reuse, P1 ;  /* 0x000000ffff277224 */ /* 0x100fe200008e0611 */
[----:B------:R2:W-:Y:S01]  /*1db0*/  STL.128 [R1+0x40], R4 ;  /* 0x0000400401007387 */ /* 0x0005e20000100c00 */
[----:B------:R-:W-:Y:S01]  /*1dc0*/  IMAD.X R45, RZ, RZ, R17, P2 ;  /* 0x000000ffff2d7224 */ /* 0x000fe200010e0611 */
[----:B------:R-:W-:Y:S06]  /*1dd0*/  @P3 BRA `(.L_x_11580) ;  /* 0x0000000000443947 */ /* 0x000fec0003800000 */
        /* <DEDUP_REMOVED lines=10> */
.L_x_11581:
[----:B------:R-:W-:-:S11]  /*1e80*/  UISETP.NE.AND UP0, UPT, UR5, 0x1, UPT ;  /* 0x000000010500788c */ /* 0x000fd6000bf05270 */
[----:B------:R-:W-:Y:S02]  /*1e90*/  @UP0 ULDC.64 UR10, c[0x0][0x9e8] ;  /* 0x00027a00000a0ab9 */ /* 0x000fe40000000a00 */
[----:B------:R-:W-:-:S04]  /*1ea0*/  UIMAD.WIDE.U32 UR6, UR8, UR10, URZ ;  /* 0x0000000a080672a5 */ /* 0x000fc8000f8e003f */
[----:B------:R-:W-:-:S12]  /*1eb0*/  @UP0 USHF.R.U32.HI UR8, URZ, UR11, UR7 ;  /* 0x0000000b3f080299 */ /* 0x000fd80008011607 */
.L_x_11582:
[----:B------:R-:W-:-:S04]  /*1ec0*/  UIMAD UR8, UR8, UR5, UR5 ;  /* 0x00000005080872a4 */ /* 0x000fc8000f8e0205 */
[----:B------:R-:W-:-:S04]  /*1ed0*/  UISETP.LT.AND UP0, UPT, UR4, UR8, UPT ;  /* 0x000000080400728c */ /* 0x000fc8000bf01270 */
[----:B------:R-:W-:-:S12]  /*1ee0*/  USEL UR4, UR4, UR8, UP0 ;  /* 0x0000000804047287 */ /* 0x000fd80008000000 */
.L_x_11580:
        /* <DEDUP_REMOVED lines=12> */
[----:B------:R-:W-:Y:S01]  /*1fb0*/  UMOV UR12, UR38 ;  /* 0x00000026000c7c82 */ /* 0x000fe20008000000 */
        /* <DEDUP_REMOVED lines=20> */
.L_x_11584:
[----:B------:R-:W-:-:S11]  /*2100*/  UISETP.NE.AND UP0, UPT, UR5, 0x1, UPT ;  /* 0x000000010500788c */ /* 0x000fd6000bf05270 */
[----:B------:R-:W-:Y:S02]  /*2110*/  @UP0 ULDC.64 UR12, c[0x0][0x9e8] ;  /* 0x00027a00000c0ab9 */ /* 0x000fe40000000a00 */
[----:B------:R-:W-:-:S04]  /*2120*/  UIMAD.WIDE.U32 UR8, UR7, UR12, URZ ;  /* 0x0000000c070872a5 */ /* 0x000fc8000f8e003f */
[----:B------:R-:W-:-:S12]  /*2130*/  @UP0 USHF.R.U32.HI UR7, URZ, UR13, UR9 ;  /* 0x0000000d3f070299 */ /* 0x000fd80008011609 */
.L_x_11585:
[----:B------:R-:W-:-:S04]  /*2140*/  UIMAD UR5, UR7, UR5, URZ ;  /* 0x00000005070572a4 */ /* 0x000fc8000f8e023f */
[----:B------:R-:W-:-:S04]  /*2150*/  UISETP.LT.AND UP0, UPT, UR10, UR5, UPT ;  /* 0x000000050a00728c */ /* 0x000fc8000bf01270 */
[----:B------:R-:W-:-:S12]  /*2160*/  USEL UR10, UR10, UR5, !UP0 ;  /* 0x000000050a0a7287 */ /* 0x000fd8000c000000 */
.L_x_11583:
[----:B------:R-:W-:Y:S02]  /*2170*/  UIMAD.WIDE UR4, UR10, 0x2aaaaaab, URZ ;  /* 0x2aaaaaab0a0478a5 */ /* 0x000fe4000f8e023f */
[----:B------:R-:W-:Y:S02]  /*2180*/  ULOP3.LUT UR59, UR43, 0xff, URZ, 0xc0, !UPT ;  /* 0x000000ff2b3b7892 */ /* 0x000fe4000f8ec03f */
[----:B------:R-:W-:Y:S02]  /*2190*/  USHF.R.U32.HI UR4, URZ, 0x1f, UR5 ;  /* 0x0000001f3f047899 */ /* 0x000fe40008011605 */
[----:B------:R-:W-:Y:S02]  /*21a0*/  USHF.R.U32.HI UR43, URZ, 0x10, UR43 ;  /* 0x000000103f2b7899 */ /* 0x000fe4000801162b */
[----:B------:R-:W-:-:S04]  /*21b0*/  ULEA.HI.SX32 UR4, UR5, UR4, 0x1c ;  /* 0x0000000405047291 */ /* 0x000fc8000f8fe23f */
[----:B------:R-:W-:-:S04]  /*21c0*/  UISETP.LT.AND UP0, UPT, URZ, UR4, UPT ;  /* 0x000000043f00728c */ /* 0x000fc8000bf01270 */
[----:B------:R-:W-:-:S03]  /*21d0*/  USEL UR41, URZ, UR4, !UP0 ;  /* 0x000000043f297287 */ /* 0x000fc6000c000000 */
[----:B------:R-:W-:Y:S01]  /*21e0*/  UMOV UR4, URZ ;  /* 0x0000003f00047c82 */ /* 0x000fe20008000000 */
[----:B------:R-:W-:-:S06]  /*21f0*/  UISETP.GT.AND UP0, UPT, UR6, UR41, UPT ;  /* 0x000000290600728c */ /* 0x000fcc000bf04270 */
[----:B------:R-:W-:-:S13]  /*2200*/  PLOP3.LUT P0, PT, PT, PT, UP0, 0x80, 0x0 ;  /* 0x000000000000781c */ /* 0x000fda0003f0f008 */
[----:B------:R-:W-:Y:S05]  /*2210*/  @!P0 BRA `(.L_x_11586) ;  /* 0x0000000000948947 */ /* 0x000fea0003800000 */
[----:B------:R-:W-:Y:S01]  /*2220*/  UISETP.NE.AND UP0, UPT, UR43, URZ, UPT ;  /* 0x0000003f2b00728c */ /* 0x000fe2000bf05270 */
[----:B------:R-:W-:-:S03]  /*2230*/  ULDC UR4, c[0x0][0x9f0] ;  /* 0x00027c0000047ab9 */ /* 0x000fc60000000800 */
[----:B------:R-:W-:-:S04]  /*2240*/  USEL UR10, UR43, UR4, UP0 ;  /* 0x000000042b0a7287 */ /* 0x000fc80008000000 */
[----:B------:R-:W-:Y:S02]  /*2250*/  UIADD3 UR4, UR10, -0x1, UR6 ;  /* 0xffffffff0a047890 */ /* 0x000fe4000fffe006 */
[----:B--2---:R-:W-:Y:S02]  /*2260*/  IMAD.U32 R3, RZ, RZ, UR10 ;  /* 0x0000000aff037e24 */ /* 0x004fe4000f8e00ff */
[----:B------:R-:W-:-:S03]  /*2270*/  UIADD3 UR7, -UR41, UR4, URZ ;  /* 0x0000000429077290 */ /* 0x000fc6000fffe13f */
[-C--:B------:R-:W-:Y:S01]  /*2280*/  IABS R0, R3.reuse ;  /* 0x0000000300007213 */ /* 0x080fe20000000000 */
[----:B------:R-:W-:Y:S01]  /*2290*/  UMOV UR4, URZ ;  /* 0x0000003f00047c82 */ /* 0x000fe20008000000 */
[----:B------:R-:W-:Y:S01]  /*22a0*/  IABS R5, R3 ;  /* 0x0000000300057213 */ /* 0x000fe20000000000 */
[----:B------:R-:W-:Y:S01]  /*22b0*/  IMAD.U32 R4, RZ, RZ, UR7 ;  /* 0x00000007ff047e24 */ /* 0x000fe2000f8e00ff */
[----:B------:R-:W-:Y:S01]  /*22c0*/  R2UR UR11, R0 ;  /* 0x00000000000b72ca */ /* 0x000fe200000e0000 */
[----:B------:R-:W-:-:S03]  /*22d0*/  ULOP3.LUT UR7, UR7, UR10, URZ, 0x3c, !UPT ;  /* 0x0000000a07077292 */ /* 0x000fc6000f8e3c3f */
[----:B------:R-:W-:-:S05]  /*22e0*/  IABS R4, R4 ;  /* 0x0000000400047213 */ /* 0x000fca0000000000 */
[----:B------:R-:W-:-:S04]  /*22f0*/  IMAD.MOV.U32 R3, RZ, RZ, R4 ;  /* 0x000000ffff037224 */ /* 0x000fc800078e0004 */
[----:B------:R-:W0:Y:S01]  /*2300*/  I2F.RP R0, UR11 ;  /* 0x0000000b00007d06 */ /* 0x000e220008209400 */
[----:B------:R-:W-:-:S07]  /*2310*/  R2UR UR9, R3 ;  /* 0x00000000030972ca */ /* 0x000fce00000e0000 */
        /* <DEDUP_REMOVED lines=21> */
.L_x_11586:
[----:B------:R-:W-:Y:S01]  /*2470*/  UIMAD UR41, UR59, UR4, UR41 ;  /* 0x000000043b2972a4 */ /* 0x000fe2000f8e0229 */
[----:B------:R-:W-:Y:S01]  /*2480*/  IMAD.U32 R0, RZ, RZ, UR6 ;  /* 0x00000006ff007e24 */ /* 0x000fe2000f8e00ff */
[----:B------:R-:W-:Y:S01]  /*2490*/  PLOP3.LUT P0, PT, PT, PT, PT, 0x80, 0x0 ;  /* 0x000000000000781c */ /* 0x000fe20003f0f070 */
[----:B--2---:R-:W-:-:S05]  /*24a0*/  IMAD.U32 R3, RZ, RZ, UR4 ;  /* 0x00000004ff037e24 */ /* 0x004fca000f8e00ff */
[----:B------:R-:W-:-:S04]  /*24b0*/  VIADDMNMX R0, R3, UR41, R0, PT ;  /* 0x0000002903007c46 */ /* 0x000fc8000b800100 */
[----:B------:R-:W-:-:S13]  /*24c0*/  R2UR UR45, R0 ;  /* 0x00000000002d72ca */ /* 0x000fda00000e0000 */
[----:B------:R-:W-:-:S06]  /*24d0*/  UISETP.GT.AND UP0, UPT, UR45, UR41, UPT ;  /* 0x000000292d00728c */ /* 0x000fcc000bf04270 */
[----:B------:R-:W-:-:S13]  /*24e0*/  PLOP3.LUT P1, PT, PT, PT, UP0, 0x80, 0x0 ;  /* 0x000000000000781c */ /* 0x000fda0003f2f008 */
[----:B------:R-:W-:Y:S05]  /*24f0*/  @!P1 BRA `(.L_x_11587) ;  /* 0x00000154002c9947 */ /* 0x000fea0003800000 */
[----:B------:R-:W2:Y:S01]  /*2500*/  LDL R2, [R1+0x458] ;  /* 0x0004580001027983 */ /* 0x000ea20000100800 */
[----:B------:R-:W-:Y:S01]  /*2510*/  VIADD R8, R49, 0x18400 ;  /* 0x0001840031087836 */ /* 0x000fe20000000000 */
[----:B------:R-:W-:Y:S01]  /*2520*/  IADD3 R26, P6, R16, 0x58, RZ ;  /* 0x00000058101a7810 */ /* 0x000fe20007fde0ff */
[----:B------:R-:W-:Y:S01]  /*2530*/  IMAD.MOV.U32 R4, RZ, RZ, 0x1 ;  /* 0x00000001ff047424 */ /* 0x000fe200078e00ff */
[----:B------:R-:W-:Y:S01]  /*2540*/  STL.64 [R1+0x58], RZ ;  /* 0x000058ff01007387 */ /* 0x000fe20000100a00 */
[----:B------:R-:W-:Y:S01]  /*2550*/  IMAD.MOV.U32 R5, RZ, RZ, RZ ;  /* 0x000000ffff057224 */ /* 0x000fe200078e00ff */
[----:B------:R-:W-:Y:S01]  /*2560*/  LOP3.LUT P0, RZ, R8, 0x1bf, RZ, 0xc0, !PT ;  /* 0x000001bf08ff7812 */ /* 0x000fe2000780c0ff */
[----:B------:R-:W-:Y:S01]  /*2570*/  IMAD.MOV.U32 R6, RZ, RZ, 0x1 ;  /* 0x00000001ff067424 */ /* 0x000fe200078e00ff */
[----:B------:R-:W-:Y:S01]  /*2580*/  STL.128 [R1+0x90], RZ ;  /* 0x000090ff01007387 */ /* 0x000fe20000100c00 */
[----:B------:R-:W-:Y:S01]  /*2590*/  IMAD.MOV.U32 R7, RZ, RZ, RZ ;  /* 0x000000ffff077224 */ /* 0x000fe200078e00ff */
[C---:B------:R-:W-:Y:S01]  /*25a0*/  IADD3 R34, P5, R16.reuse, 0x60, RZ ;  /* 0x0000006010227810 */ /* 0x040fe20007fbe0ff */
[----:B------:R-:W-:Y:S01]  /*25b0*/  IMAD.X R27, RZ, RZ, R17, P6 ;  /* 0x000000ffff1b7224 */ /* 0x000fe200030e0611 */
[----:B------:R-:W-:Y:S01]  /*25c0*/  STL.128 [R1+0xa0], RZ ;  /* 0x0000a0ff01007387 */ /* 0x000fe20000100c00 */
[----:B------:R-:W-:-:S02]  /*25d0*/  IADD3 R33, P4, R16, 0x68, RZ ;  /* 0x0000006810217810 */ /* 0x000fc40007f9e0ff */
[C---:B------:R-:W-:Y:S01]  /*25e0*/  IADD3 R32, P3, R16.reuse, 0x70, RZ ;  /* 0x0000007010207810 */ /* 0x040fe20007f7e0ff */
[----:B------:R0:W-:Y:S01]  /*25f0*/  STL.128 [R1+0x60], R4 ;  /* 0x0000600401007387 */ /* 0x0001e20000100c00 */
[C---:B------:R-:W-:Y:S01]  /*2600*/  IADD3 R31, P2, R16.reuse, 0x78, RZ ;  /* 0x00000078101f7810 */ /* 0x040fe20007f5e0ff */
[--C-:B------:R-:W-:Y:S01]  /*2610*/  IMAD.X R35, RZ, RZ, R17.reuse, P5 ;  /* 0x000000ffff237224 */ /* 0x100fe200028e0611 */
[C---:B------:R-:W-:Y:S01]  /*2620*/  IADD3 R30, P1, R16.reuse, 0x80, RZ ;  /* 0x00000080101e7810 */ /* 0x040fe20007f3e0ff */
[----:B------:R-:W-:Y:S01]  /*2630*/  STL.128 [R1+0xb0], RZ ;  /* 0x0000b0ff01007387 */ /* 0x000fe20000100c00 */
[----:B------:R-:W-:Y:S01]  /*2640*/  IADD3 R29, P6, R16, 0x90, RZ ;  /* 0x00000090101d7810 */ /* 0x000fe20007fde0ff */
[--C-:B------:R-:W-:Y:S02]  /*2650*/  IMAD.X R42, RZ, RZ, R17.reuse, P4 ;  /* 0x000000ffff2a7224 */ /* 0x100fe400020e0611 */
[----:B------:R-:W-:Y:S01]  /*2660*/  STL.128 [R1+0xc0], RZ ;  /* 0x0000c0ff01007387 */ /* 0x000fe20000100c00 */
[----:B------:R-:W-:-:S02]  /*2670*/  IMAD.X R43, RZ, RZ, R17, P3 ;  /* 0x000000ffff2b7224 */ /* 0x000fc400018e0611 */
[--C-:B------:R-:W-:Y:S01]  /*2680*/  IMAD.X R40, RZ, RZ, R17.reuse, P2 ;  /* 0x000000ffff287224 */ /* 0x100fe200010e0611 */
[----:B------:R-:W-:Y:S01]  /*2690*/  STL.128 [R1+0xd0], RZ ;  /* 0x0000d0ff01007387 */ /* 0x000fe20000100c00 */
[--C-:B------:R-:W-:Y:S02]  /*26a0*/  IMAD.X R41, RZ, RZ, R17.reuse, P1 ;  /* 0x000000ffff297224 */ /* 0x100fe400008e0611 */
[----:B------:R-:W-:Y:S01]  /*26b0*/  IMAD.X R38, RZ, RZ, R17, P6 ;  /* 0x000000ffff267224 */ /* 0x000fe200030e0611 */
[----:B------:R-:W-:Y:S01]  /*26c0*/  STL.128 [R1+0xe0], RZ ;  /* 0x0000e0ff01007387 */ /* 0x000fe20000100c00 */
[----:B0-----:R-:W-:Y:S02]  /*26d0*/  IMAD.MOV.U32 R7, RZ, RZ, 0x40000040 ;  /* 0x40000040ff077424 */ /* 0x001fe400078e00ff */
[----:B------:R-:W-:Y:S01]  /*26e0*/  IMAD.MOV.U32 R5, RZ, RZ, 0x40000040 ;  /* 0x40000040ff057424 */ /* 0x000fe200078e00ff */
[----:B--2---:R-:W0:Y:S02]  /*26f0*/  SHFL.IDX PT, R0, R2, RZ, 0x1f ;  /* 0x00001fff02007589 */ /* 0x004e2400000e0000 */
        /* <DEDUP_REMOVED lines=13> */
[----:B------:R-:W-:Y:S02]  /*27d0*/  LOP3.LUT R0, R0, 0x10000, RZ, 0xfc, !PT ;  /* 0x0001000000007812 */ /* 0x000fe400078efcff */
[----:B------:R-:W-:Y:S01]  /*27e0*/  LOP3.LUT R9, R3, 0x10000, RZ, 0xfc, !PT ;  /* 0x0001000003097812 */ /* 0x000fe200078efcff */
[----:B------:R-:W-:Y:S02]  /*27f0*/  IMAD.MOV.U32 R3, RZ, RZ, 0x40000040 ;  /* 0x40000040ff037424 */ /* 0x000fe400078e00ff */
[----:B------:R-:W-:Y:S02]  /*2800*/  IMAD.MOV.U32 R6, RZ, RZ, R0 ;  /* 0x000000ffff067224 */ /* 0x000fe400078e0000 */
[----:B------:R-:W-:Y:S01]  /*2810*/  IMAD.MOV.U32 R4, RZ, RZ, R9 ;  /* 0x000000ffff047224 */ /* 0x000fe200078e0009 */
[----:B------:R0:W-:Y:S04]  /*2820*/  STL.64 [R1+0x80], R2 ;  /* 0x0000800201007387 */ /* 0x0001e80000100a00 */
[----:B------:R0:W-:Y:S01]  /*2830*/  STL.128 [R1+0x70], R4 ;  /* 0x0000700401007387 */ /* 0x0001e20000100c00 */
[----:B------:R-:W-:Y:S05]  /*2840*/  @!P0 BRA `(.L_x_11588) ;  /* 0x0000000000408947 */ /* 0x000fea0003800000 */
[----:B0-----:R-:W-:Y:S01]  /*2850*/  MOV R2, 0x0 ;  /* 0x0000000000027802 */ /* 0x001fe20000000f00 */
        /* <DEDUP_REMOVED lines=15> */
.L_x_11588:
[----:B------:R-:W1:Y:S01]  /*2950*/  S2R R48, SR_TID.X ;  /* 0x0000000000307919 */ /* 0x000e620000002100 */
[----:B------:R-:W2:Y:S01]  /*2960*/  LDC.64 R46, c[0x0][0x9d8] ;  /* 0x00027600ff2e7b82 */ /* 0x000ea20000000a00 */
[----:B------:R-:W-:Y:S01]  /*2970*/  ULEA.HI UR4, UR61, UR61, URZ, 0x1 ;  /* 0x0000003d3d047291 */ /* 0x000fe2000f8f083f */
[C---:B------:R-:W-:Y:S01]  /*2980*/  IADD3 R10, P0, R16.reuse, 0xf0, RZ ;  /* 0x000000f0100a7810 */ /* 0x040fe20007f1e0ff */
[----:B------:R3:W-:Y:S01]  /*2990*/  STL.64 [R1+0x100], R26 ;  /* 0x0001001a01007387 */ /* 0x0007e20000100a00 */
[----:B------:R-:W-:Y:S01]  /*29a0*/  IMAD.U32 R13, RZ, RZ, UR47 ;  /* 0x0000002fff0d7e24 */ /* 0x000fe2000f8e00ff */
[----:B------:R-:W-:Y:S01]  /*29b0*/  ULOP3.LUT UR4, UR4, 0xfffffffe, URZ, 0xc0, !UPT ;  /* 0xfffffffe04047892 */ /* 0x000fe2000f8ec03f */
[----:B------:R-:W-:Y:S01]  /*29c0*/  IMAD.U32 R12, RZ, RZ, UR46 ;  /* 0x0000002eff0c7e24 */ /* 0x000fe2000f8e00ff */
[----:B------:R4:W-:Y:S01]  /*29d0*/  STL.64 [R1+0xf0], R176 ;  /* 0x0000f0b001007387 */ /* 0x0009e20000100a00 */
[----:B0-----:R-:W0:Y:S01]  /*29e0*/  LDC.64 R2, c[0x0][0x9e0] ;  /* 0x00027800ff027b82 */ /* 0x001e220000000a00 */
[----:B------:R-:W-:Y:S01]  /*29f0*/  UIADD3 UR4, UR61, -UR4, URZ ;  /* 0x800000043d047290 */ /* 0x000fe2000fffe03f */
[--C-:B------:R-:W-:Y:S01]  /*2a00*/  IMAD.X R11, RZ, RZ, R17.reuse, P0 ;  /* 0x000000ffff0b7224 */ /* 0x100fe200000e0611 */
[----:B------:R-:W-:Y:S01]  /*2a10*/  IADD3 R20, P0, R16, 0x13c, RZ ;  /* 0x0000013c10147810 */ /* 0x000fe20007f1e0ff */
[----:B------:R-:W-:Y:S01]  /*2a20*/  IMAD.MOV.U32 R24, RZ, RZ, RZ ;  /* 0x000000ffff187224 */ /* 0x000fe200078e00ff */
[----:B------:R4:W-:Y:S02]  /*2a30*/  STL.U8 [R1+0x108], RZ ;  /* 0x000108ff01007387 */ /* 0x0009e40000100000 */
[----:B------:R-:W-:Y:S01]  /*2a40*/  IMAD.U32 R0, RZ, RZ, UR4 ;  /* 0x00000004ff007e24 */ /* 0x000fe2000f8e00ff */
[----:B------:R-:W3:Y:S01]  /*2a50*/  LDC.64 R8, c[0x0][0x9e8] ;  /* 0x00027a00ff087b82 */ /* 0x000ee20000000a00 */
[----:B------:R-:W-:Y:S01]  /*2a60*/  IMAD.X R21, RZ, RZ, R17, P0 ;  /* 0x000000ffff157224 */ /* 0x000fe200000e0611 */
[----:B------:R4:W-:Y:S02]  /*2a70*/  STL.64 [R1+0xf8], R10 ;  /* 0x0000f80a01007387 */ /* 0x0009e40000100a00 */
[----:B------:R-:W-:-:S02]  /*2a80*/  SHF.L.U32 R0, R0, 0x1f, RZ ;  /* 0x0000001f00007819 */ /* 0x000fc400000006ff */
[----:B------:R4:W-:Y:S02]  /*2a90*/  STL.64 [R1+0x140], R20 ;  /* 0x0001401401007387 */ /* 0x0009e40000100a00 */
[----:B------:R-:W5:Y:S01]  /*2aa0*/  LDC R6, c[0x0][0x450] ;  /* 0x00011400ff067b82 */ /* 0x000f620000000800 */
[----:B--2---:R-:W-:Y:S02]  /*2ab0*/  IMAD.MOV.U32 R14, RZ, RZ, R47 ;  /* 0x000000ffff0e7224 */ /* 0x004fe400078e002f */
[----:B------:R-:W-:Y:S02]  /*2ac0*/  IMAD.MOV.U32 R7, RZ, RZ, R46 ;  /* 0x000000ffff077224 */ /* 0x000fe400078e002e */
[----:B-1----:R-:W-:-:S03]  /*2ad0*/  VIADD R214, R48, 0xffffff80 ;  /* 0xffffff8030d67836 */ /* 0x002fc60000000000 */
[----:B------:R-:W5:Y:S01]  /*2ae0*/  LDC.64 R4, c[0x0][0x448] ;  /* 0x00011200ff047b82 */ /* 0x000f620000000a00 */
[----:B0-----:R-:W-:Y:S02]  /*2af0*/  IMAD.MOV.U32 R15, RZ, RZ, R2 ;  /* 0x000000ffff0f7224 */ /* 0x001fe400078e0002 */
[----:B------:R-:W-:Y:S01]  /*2b00*/  IMAD.MOV.U32 R25, RZ, RZ, R3 ;  /* 0x000000ffff197224 */ /* 0x000fe200078e0003 */
[----:B------:R4:W-:Y:S01]  /*2b10*/  STL [R1+0x10c], R214 ;  /* 0x00010cd601007387 */ /* 0x0009e20000100800 */
[----:B---3--:R-:W-:-:S03]  /*2b20*/  IMAD.MOV.U32 R26, RZ, RZ, R8 ;  /* 0x000000ffff1a7224 */ /* 0x008fc600078e0008 */
[----:B------:R4:W-:Y:S01]  /*2b30*/  STL.128 [R1+0x110], R12 ;  /* 0x0001100c01007387 */ /* 0x0009e20000100c00 */
[----:B------:R-:W-:-:S05]  /*2b40*/  IMAD.MOV.U32 R27, RZ, RZ, R9 ;  /* 0x000000ffff1b7224 */ /* 0x000fca00078e0009 */
[----:B------:R4:W-:Y:S04]  /*2b50*/  STL.128 [R1+0x120], R24 ;  /* 0x0001201801007387 */ /* 0x0009e80000100c00 */
[----:B-----5:R4:W-:Y:S01]  /*2b60*/  STL.128 [R1+0x130], R4 ;  /* 0x0001300401007387 */ /* 0x0209e20000100c00 */
[----:B------:R-:W0:Y:S02]  /*2b70*/  SYNCS.PHASECHK.TRANS64.TRYWAIT P0, [R49+URZ+0x22800], R0 ;  /* 0x02280000310075a7 */ /* 0x000e24000800017f */
[----:B0---4-:R-:W-:Y:S05]  /*2b80*/  @!P0 BRA `(.L_x_11589) ;  /* 0x000001fc00408947 */ /* 0x011fea0003800000 */
.L_x_11801:
[----:B------:R-:W2:Y:S04]  /*2b90*/  LDL.64 R26, [R1+0x448] ;  /* 0x00044800011a7983 */ /* 0x000ea80000100a00 */
[----:B------:R-:W3:Y:S04]  /*2ba0*/  LDL R24, [R1] ;  /* 0x0000000001187983 */ /* 0x000ee80000100800 */
[----:B------:R1:W5:Y:S01]  /*2bb0*/  LDL.64 R10, [R1+0x1c0] ;  /* 0x0001c000010a7983 */ /* 0x0003620000100a00 */
[C---:B------:R-:W-:Y:S01]  /*2bc0*/  IADD3 R14, P0, R16.reuse, 0x108, RZ ;  /* 0x00000108100e7810 */ /* 0x040fe20007f1e0ff */
[----:B------:R-:W-:Y:S01]  /*2bd0*/  IMAD.MOV.U32 R12, RZ, RZ, R34 ;  /* 0x000000ffff0c7224 */ /* 0x000fe200078e0022 */
[C---:B------:R-:W-:Y:S01]  /*2be0*/  IADD3 R4, P1, R16.reuse, 0x140, RZ ;  /* 0x0000014010047810 */ /* 0x040fe20007f3e0ff */
[----:B------:R-:W-:Y:S01]  /*2bf0*/  IMAD.MOV.U32 R13, RZ, RZ, R35 ;  /* 0x000000ffff0d7224 */ /* 0x000fe200078e0023 */
[----:B------:R-:W4:Y:S01]  /*2c00*/  S2R R25, SR_TID.X ;  /* 0x0000000000197919 */ /* 0x000f220000002100 */
[--C-:B------:R-:W-:Y:S01]  /*2c10*/  IMAD.X R15, RZ, RZ, R17.reuse, P0 ;  /* 0x000000ffff0f7224 */ /* 0x100fe200000e0611 */
[C---:B0-----:R-:W-:Y:S01]  /*2c20*/  IADD3 R0, P0, R16.reuse, 0x1cc, RZ ;  /* 0x000001cc10007810 */ /* 0x041fe20007f1e0ff */
[--C-:B------:R-:W-:Y:S01]  /*2c30*/  IMAD.X R21, RZ, RZ, R17.reuse, P1 ;  /* 0x000000ffff157224 */ /* 0x100fe200008e0611 */
[----:B------:R-:W-:Y:S05]  /*2c40*/  WARPSYNC.ALL ;  /* 0x0000000000007948 */ /* 0x000fea0003800000 */
[----:B------:R0:W-:Y:S01]  /*2c50*/  STL.128 [R1+0x150], R12 ;  /* 0x0001500c01007387 */ /* 0x0001e20000100c00 */
[----:B------:R-:W-:Y:S01]  /*2c60*/  IMAD.X R7, RZ, RZ, R17, P0 ;  /* 0x000000ffff077224 */ /* 0x000fe200000e0611 */
[----:B------:R-:W-:Y:S01]  /*2c70*/  IADD3 R20, P0, R16, 0xf8, RZ ;  /* 0x000000f810147810 */ /* 0x000fe20007f1e0ff */
[----:B------:R-:W-:Y:S01]  /*2c80*/  BSSY B0, `(.L_x_11590) ;  /* 0x0000028000007945 */ /* 0x000fe20003800000 */
[----:B0-----:R-:W-:-:S02]  /*2c90*/  IMAD.MOV.U32 R14, RZ, RZ, R32 ;  /* 0x000000ffff0e7224 */ /* 0x001fc400078e0020 */
[----:B------:R-:W-:Y:S02]  /*2ca0*/  IMAD.MOV.U32 R15, RZ, RZ, R43 ;  /* 0x000000ffff0f7224 */ /* 0x000fe400078e002b */
[----:B------:R-:W-:Y:S02]  /*2cb0*/  IMAD.MOV.U32 R12, RZ, RZ, R16 ;  /* 0x000000ffff0c7224 */ /* 0x000fe400078e0010 */
[----:B------:R-:W-:Y:S01]  /*2cc0*/  IMAD.MOV.U32 R13, RZ, RZ, R17 ;  /* 0x000000ffff0d7224 */ /* 0x000fe200078e0011 */
[----:B----4-:R-:W-:-:S04]  /*2cd0*/  SHF.R.U32.HI R25, RZ, 0x7, R25 ;  /* 0x00000007ff197819 */ /* 0x010fc80000011619 */
[----:B------:R0:W-:Y:S02]  /*2ce0*/  STL.128 [R1+0x160], R12 ;  /* 0x0001600c01007387 */ /* 0x0001e40000100c00 */
[----:B0-----:R-:W-:Y:S02]  /*2cf0*/  IMAD.MOV.U32 R12, RZ, RZ, R31 ;  /* 0x000000ffff0c7224 */ /* 0x001fe400078e001f */
[----:B------:R-:W-:Y:S02]  /*2d00*/  IMAD.MOV.U32 R13, RZ, RZ, R40 ;  /* 0x000000ffff0d7224 */ /* 0x000fe400078e0028 */
[----:B------:R-:W-:Y:S02]  /*2d10*/  IMAD.MOV.U32 R14, RZ, RZ, R0 ;  /* 0x000000ffff0e7224 */ /* 0x000fe400078e0000 */
[----:B------:R-:W-:Y:S02]  /*2d20*/  IMAD.MOV.U32 R15, RZ, RZ, R7 ;  /* 0x000000ffff0f7224 */ /* 0x000fe400078e0007 */
[----:B------:R-:W-:-:S03]  /*2d30*/  IMAD.X R7, RZ, RZ, R17, P0 ;  /* 0x000000ffff077224 */ /* 0x000fc600000e0611 */
[----:B------:R0:W-:Y:S02]  /*2d40*/  STL.128 [R1+0x170], R12 ;  /* 0x0001700c01007387 */ /* 0x0001e40000100c00 */
[----:B0-----:R-:W-:Y:S02]  /*2d50*/  IMAD.MOV.U32 R14, RZ, RZ, R37 ;  /* 0x000000ffff0e7224 */ /* 0x001fe400078e0025 */
[----:B------:R-:W-:Y:S02]  /*2d60*/  IMAD.MOV.U32 R15, RZ, RZ, R44 ;  /* 0x000000ffff0f7224 */ /* 0x000fe400078e002c */
[----:B------:R-:W-:Y:S02]  /*2d70*/  IMAD.MOV.U32 R12, RZ, RZ, R4 ;  /* 0x000000ffff0c7224 */ /* 0x000fe400078e0004 */
[----:B------:R-:W-:Y:S02]  /*2d80*/  IMAD.MOV.U32 R13, RZ, RZ, R21 ;  /* 0x000000ffff0d7224 */ /* 0x000fe400078e0015 */
[----:B------:R-:W-:-:S03]  /*2d90*/  VIADD R4, R25, 0x8 ;  /* 0x0000000819047836 */ /* 0x000fc60000000000 */
        /* <DEDUP_REMOVED lines=15> */
[----:B------:R1:W-:Y:S04]  /*2e90*/  STL.128 [R1+0x1b0], R12 ;  /* 0x0001b00c01007387 */ /* 0x0003e80000100c00 */
[----:B--2---:R1:W-:Y:S01]  /*2ea0*/  STL.64 [R1+0x148], R26 ;  /* 0x0001481a01007387 */ /* 0x0043e20000100a00 */
[----:B---3--:R-:W-:Y:S01]  /*2eb0*/  LOP3.LUT R0, R24, 0x1, RZ, 0xfc, !PT ;  /* 0x0000000118007812 */ /* 0x008fe200078efcff */
[----:B------:R1:W-:Y:S03]  /*2ec0*/  BAR.SYNC.DEFER_BLOCKING R4, 0x100 ;  /* 0x000400040000751d */ /* 0x0003e60000010000 */
[----:B------:R-:W-:-:S13]  /*2ed0*/  ISETP.NE.AND P1, PT, R0, 0x3, PT ;  /* 0x000000030000780c */ /* 0x000fda0003f25270 */
[----:B-1----:R-:W-:Y:S05]  /*2ee0*/  @!P1 BRA `(.L_x_11591) ;  /* 0x0000000000049947 */ /* 0x002fea0003800000 */
[----:B------:R-:W-:Y:S01]  /*2ef0*/  BPT.TRAP 0x1 ;  /* 0x000000040000795c */ /* 0x000fe20000300000 */
.L_x_11591:
[----:B------:R-:W-:Y:S05]  /*2f00*/  BSYNC B0 ;  /* 0x0000000000007941 */ /* 0x000fea0003800000 */
.L_x_11590:
        /* <DEDUP_REMOVED lines=8> */
.L_x_11593:
[----:B------:R-:W-:Y:S05]  /*2f90*/  BSYNC B0 ;  /* 0x0000000000007941 */ /* 0x000fea0003800000 */
.L_x_11592:
[----:B------:R-:W-:Y:S04]  /*2fa0*/  BSSY B0, `(.L_x_11594) ;  /* 0x0000004000007945 */ /* 0x000fe80003800000 */
[----:B-1----:R-:W-:Y:S05]  /*2fb0*/  @P0 BRA `(.L_x_11595) ;  /* 0x0000000000080947 */ /* 0x002fea0003800000 */
[----:B------:R-:W1:Y:S02]  /*2fc0*/  SYNCS.PHASECHK.TRANS64.TRYWAIT P0, [R10+URZ], R11 ;  /* 0x0000000b0a0075a7 */ /* 0x000e64000800017f */
[----:B-1----:R-:W-:Y:S05]  /*2fd0*/  @!P0 BRA `(.L_x_11596) ;  /* 0x000001f800408947 */ /* 0x002fea0003800000 */
.L_x_11595:
[----:B------:R-:W-:Y:S05]  /*2fe0*/  BSYNC B0 ;  /* 0x0000000000007941 */ /* 0x000fea0003800000 */
.L_x_11594:
        /* <DEDUP_REMOVED lines=8> */
[----:B------:R-:W-:Y:S02]  /*3070*/  R2UR UR7, R11 ;  /* 0x000000000b0772ca */ /* 0x000fe400000e0000 */
[C---:B------:R-:W-:Y:S01]  /*3080*/  R2UR UR6, R10.reuse ;  /* 0x000000000a0672ca */ /* 0x040fe200000e0000 */
[----:B------:R-:W2:Y:S01]  /*3090*/  LDL R74, [R1] ;  /* 0x00000000014a7983 */ /* 0x000ea20000100800 */
[----:B------:R-:W-:Y:S02]  /*30a0*/  VIADD R72, R10, 0x2 ;  /* 0x000000020a487836 */ /* 0x000fe40000000000 */
[----:B------:R-:W-:Y:S01]  /*30b0*/  IMAD.MOV.U32 R73, RZ, RZ, R11 ;  /* 0x000000ffff497224 */ /* 0x000fe200078e000b */
[----:B------:R0:W5:Y:S04]  /*30c0*/  LDL R7, [R1+0x1c0] ;  /* 0x0001c00001077983 */ /* 0x0001680000100800 */
[----:B------:R0:W5:Y:S01]  /*30d0*/  LDL R76, [R1+0xc] ;  /* 0x00000c00014c7983 */ /* 0x0001620000100800 */
[----:B---3--:R-:W-:-:S02]  /*30e0*/  R2UR UR4, R24 ;  /* 0x00000000180472ca */ /* 0x008fc400000e0000 */
[----:B------:R-:W-:Y:S02]  /*30f0*/  R2UR UR5, R25 ;  /* 0x00000000190572ca */ /* 0x000fe400000e0000 */
[----:B------:R-:W-:-:S11]  /*3100*/  WARPGROUP.ARRIVE ;  /* 0x00000000000079c5 */ /* 0x000fd60000000000 */
[----:B------:R-:W-:Y:S01]  /*3110*/  HGMMA.64x96x16.F32 R24, gdesc[UR4], RZ, !UPT, gsb0 ;  /* 0x01600000041879f0 */ /* 0x000fe2000c0008ff */
[----:B----4-:R-:W-:Y:S01]  /*3120*/  VIADD R12, R12, 0x2 ;  /* 0x000000020c0c7836 */ /* 0x010fe20000000000 */
        /* <DEDUP_REMOVED lines=23> */
[----:B------:R-:W1:Y:S01]  /*32a0*/  S2R R0, SR_TID.X ;  /* 0x0000000000007919 */ /* 0x000e620000002100 */
[----:B------:R0:W-:Y:S01]  /*32b0*/  STL [R1+0x60], RZ ;  /* 0x000060ff01007387 */ /* 0x0001e20000100800 */
[----:B------:R-:W-:Y:S01]  /*32c0*/  LOP3.LUT R74, R74, 0x1, RZ, 0xfc, !PT ;  /* 0x000000014a4a7812 */ /* 0x000fe200078efcff */
[----:B------:R-:W-:-:S02]  /*32d0*/  WARPGROUP.DEPBAR.LE gsb0, 0x0 ;  /* 0x00008000000079c5 */ /* 0x000fc40000010000 */
[----:B------:R-:W-:-:S07]  /*32e0*/  WARPGROUP.ARRIVE ;  /* 0x00000000000079c5 */ /* 0x000fce0000000000 */
[----:B------:R-:W-:Y:S01]  /*32f0*/  HGMMA.64x96x16.F32 R24, gdesc[UR4], R24, gsb0 ;  /* 0x01600000041879f0 */ /* 0x000fe20008000818 */
[----:B-1----:R-:W-:-:S04]  /*3300*/  SHF.R.U32.HI R0, RZ, 0x7, R0 ;  /* 0x00000007ff007819 */ /* 0x002fc80000011600 */
[----:B------:R-:W-:Y:S01]  /*3310*/  IADD3 R10, -R0, 0xb, RZ ;  /* 0x0000000b000a7810 */ /* 0x000fe20007ffe1ff */
[----:B------:R-:W-:-:S05]  /*3320*/  IMAD.MOV.U32 R0, RZ, RZ, 0x1 ;  /* 0x00000001ff007424 */ /* 0x000fca00078e00ff */
[----:B------:R0:W-:Y:S04]  /*3330*/  STL [R1+0x60], R0 ;  /* 0x0000600001007387 */ /* 0x0001e80000100800 */
[----:B------:R0:W-:Y:S04]  /*3340*/  STL [R1+0x60], R0 ;  /* 0x0000600001007387 */ /* 0x0001e80000100800 */
[----:B------:R0:W-:Y:S04]  /*3350*/  STL [R1+0x60], R0 ;  /* 0x0000600001007387 */ /* 0x0001e80000100800 */
[----:B------:R0:W-:Y:S01]  /*3360*/  STL [R1+0x60], R0 ;  /* 0x0000600001007387 */ /* 0x0001e20000100800 */
[----:B------:R-:W-:Y:S01]  /*3370*/  ISETP.NE.AND P0, PT, R74, 0x3, PT ;  /* 0x000000034a00780c */ /* 0x000fe20003f05270 */
[----:B------:R-:W-:Y:S01]  /*3380*/  BSSY B0, `(.L_x_11597) ;  /* 0x0000005000007945 */ /* 0x000fe20003800000 */
[----:B------:R-:W-:-:S02]  /*3390*/  WARPGROUP.DEPBAR.LE gsb0, 0x0 ;  /* 0x00008000000079c5 */ /* 0x000fc40000010000 */
[----:B------:R0:W-:Y:S09]  /*33a0*/  BAR.ARV R10, 0x100 ;  /* 0x0004000a0000751d */ /* 0x0001f20000002000 */
[----:B0-----:R-:W-:Y:S05]  /*33b0*/  @!P0 BRA `(.L_x_11598) ;  /* 0x0000000000048947 */ /* 0x001fea0003800000 */
[----:B------:R-:W-:Y:S01]  /*33c0*/  BPT.TRAP 0x1 ;  /* 0x000000040000795c */ /* 0x000fe20000300000 */
.L_x_11598:
[----:B------:R-:W-:Y:S05]  /*33d0*/  BSYNC B0 ;  /* 0x0000000000007941 */ /* 0x000fea0003800000 */
.L_x_11597:
        /* <DEDUP_REMOVED lines=13> */
[----:B---3--:R-:W-:Y:S01]  /*34b0*/  ISETP.NE.AND P0, PT, R10, 0x1, PT ;  /* 0x000000010a00780c */ /* 0x008fe20003f05270 */
[----:B------:R-:W-:-:S02]  /*34c0*/  UMOV UR4, 0xffffffa0 ;  /* 0xffffffa000047882 */ /* 0x000fc40000000000 */
[----:B------:R-:W-:Y:S01]  /*34d0*/  UIMAD UR4, UR45, UR4, 0x60 ;  /* 0x000000602d0474a4 */ /* 0x000fe2000f8e0204 */
[----:B----4-:R-:W-:-:S05]  /*34e0*/  ISETP.GE.AND P1, PT, R73, 0x1, PT ;  /* 0x000000014900780c */ /* 0x010fca0003f26270 */
[----:B------:R-:W-:Y:S01]  /*34f0*/  VIADD R72, R72, UR4 ;  /* 0x0000000448487c36 */ /* 0x000fe20008000000 */
[----:B------:R-:W-:Y:S01]  /*3500*/  BSSY B0, `(.L_x_11599) ;  /* 0x00000a1000007945 */ /* 0x000fe20003800000 */
[-C--:B--2---:R-:W-:Y:S01]  /*3510*/  FMUL.FTZ R83, R36, R76.reuse ;  /* 0x0000004c24537220 */ /* 0x084fe20000410000 */
[-C--:B------:R-:W-:Y:S01]  /*3520*/  FMUL.FTZ R36, R50, R76.reuse ;  /* 0x0000004c32247220 */ /* 0x080fe20000410000 */
[-C--:B------:R-:W-:Y:S01]  /*3530*/  FMUL.FTZ R50, R52, R76.reuse ;  /* 0x0000004c34327220 */ /* 0x080fe20000410000 */
[-C--:B------:R-:W-:Y:S01]  /*3540*/  FMUL.FTZ R52, R56, R76.reuse ;  /* 0x0000004c38347220 */ /* 0x080fe20000410000 */
[-C--:B------:R-:W-:Y:S01]  /*3550*/  FMUL.FTZ R84, R37, R76.reuse ;  /* 0x0000004c25547220 */ /* 0x080fe20000410000 */
[----:B------:R-:W-:Y:S01]  /*3560*/  SHF.R.S32.HI R56, RZ, 0x1f, R79 ;  /* 0x0000001fff387819 */ /* 0x000fe2000001144f */
[-C--:B------:R-:W-:Y:S01]  /*3570*/  FMUL.FTZ R37, R51, R76.reuse ;  /* 0x0000004c33257220 */ /* 0x080fe20000410000 */
[-C--:B------:R-:W-:Y:S01]  /*3580*/  FMUL.FTZ R51, R53, R76.reuse ;  /* 0x0000004c35337220 */ /* 0x080fe20000410000 */
[-C--:B------:R-:W-:Y:S01]  /*3590*/  FMUL.FTZ R20, R24, R76.reuse ;  /* 0x0000004c18147220 */ /* 0x080fe20000410000 */
        /* <DEDUP_REMOVED lines=9> */
[-C--:B------:R-:W-:Y:S01]  /*3630*/  FMUL.FTZ R43, R58, R76.reuse ;  /* 0x0000004c3a2b7220 */ /* 0x080fe20000410000 */
[----:B------:R-:W-:Y:S01]  /*3640*/  FMUL.FTZ R21, R27, R76 ;  /* 0x0000004c1b157220 */ /* 0x000fe20000410000 */
[----:B------:R-:W-:-:S02]  /*3650*/  IMAD.IADD R58, R79, 0x1, -R46 ;  /* 0x000000014f3a7824 */ /* 0x000fc400078e0a2e */
[-C--:B------:R-:W-:Y:S01]  /*3660*/  FMUL.FTZ R27, R31, R76.reuse ;  /* 0x0000004c1f1b7220 */ /* 0x080fe20000410000 */
[-C--:B------:R-:W-:Y:S01]  /*3670*/  FMUL.FTZ R31, R39, R76.reuse ;  /* 0x0000004c271f7220 */ /* 0x080fe20000410000 */
[-C--:B------:R-:W-:Y:S01]  /*3680*/  FMUL.FTZ R39, R55, R76.reuse ;  /* 0x0000004c37277220 */ /* 0x080fe20000410000 */
[-C--:B0-----:R-:W-:Y:S01]  /*3690*/  FMUL.FTZ R7, R26, R76.reuse ;  /* 0x0000004c1a077220 */ /* 0x081fe20000410000 */
[-C--:B------:R-:W-:Y:S01]  /*36a0*/  FMUL.FTZ R55, R61, R76.reuse ;  /* 0x0000004c3d377220 */ /* 0x080fe20000410000 */
[-C--:B------:R-:W-:Y:S01]  /*36b0*/  FMUL.FTZ R26, R30, R76.reuse ;  /* 0x0000004c1e1a7220 */ /* 0x080fe20000410000 */
[----:B------:R-:W-:Y:S01]  /*36c0*/  SHF.R.S32.HI R61, RZ, 0x1f, R58 ;  /* 0x0000001fff3d7819 */ /* 0x000fe2000001143a */
[-C--:B------:R-:W-:Y:S01]  /*36d0*/  FMUL.FTZ R30, R38, R76.reuse ;  /* 0x0000004c261e7220 */ /* 0x080fe20000410000 */
[-C--:B------:R-:W-:Y:S01]  /*36e0*/  FMUL.FTZ R38, R54, R76.reuse ;  /* 0x0000004c36267220 */ /* 0x080fe20000410000 */
[----:B------:R-:W-:Y:S01]  /*36f0*/  FMUL.FTZ R54, R60, R76 ;  /* 0x0000004c3c367220 */ /* 0x000fe20000410000 */
[----:B------:R-:W-:Y:S01]  /*3700*/  LEA.HI R60, R61, R58, RZ, 0x2 ;  /* 0x0000003a3d3c7211 */ /* 0x000fe200078f10ff */
[-C--:B------:R-:W-:Y:S01]  /*3710*/  FMUL.FTZ R81, R32, R76.reuse ;  /* 0x0000004c20517220 */ /* 0x080fe20000410000 */
[-C--:B------:R-:W-:Y:S01]  /*3720*/  FMUL.FTZ R32, R42, R76.reuse ;  /* 0x0000004c2a207220 */ /* 0x080fe20000410000 */
[-C--:B------:R-:W-:Y:S01]  /*3730*/  FMUL.FTZ R42, R59, R76.reuse ;  /* 0x0000004c3b2a7220 */ /* 0x080fe20000410000 */
[----:B------:R-:W-:Y:S01]  /*3740*/  FMUL.FTZ R46, R62, R76 ;  /* 0x0000004c3e2e7220 */ /* 0x000fe20000410000 */
[----:B------:R-:W-:-:S02]  /*3750*/  LEA.HI R56, R56, R79, RZ, 0x2 ;  /* 0x0000004f38387211 */ /* 0x000fc400078f10ff */
[--C-:B------:R-:W-:Y:S02]  /*3760*/  SHF.R.S32.HI R62, RZ, 0x2, R60.reuse ;  /* 0x00000002ff3e7819 */ /* 0x100fe4000001143c */
[----:B------:R-:W-:Y:S01]  /*3770*/  SHF.R.S32.HI R59, RZ, 0x1f, R60 ;  /* 0x0000001fff3b7819 */ /* 0x000fe2000001143c */
[-C--:B------:R-:W-:Y:S01]  /*3780*/  FMUL.FTZ R80, R29, R76.reuse ;  /* 0x0000004c1d507220 */ /* 0x080fe20000410000 */
[----:B------:R-:W-:Y:S01]  /*3790*/  LOP3.LUT R56, R56, 0xfffffffc, RZ, 0xc0, !PT ;  /* 0xfffffffc38387812 */ /* 0x000fe200078ec0ff */
[----:B------:R-:W-:Y:S01]  /*37a0*/  FMUL.FTZ R29, R35, R76 ;  /* 0x0000004c231d7220 */ /* 0x000fe20000410000 */
[----:B------:R-:W-:Y:S01]  /*37b0*/  LEA.HI R59, R59, R62, RZ, 0x3 ;  /* 0x0000003e3b3b7211 */ /* 0x000fe200078f18ff */
[-C--:B------:R-:W-:Y:S01]  /*37c0*/  FMUL.FTZ R35, R47, R76.reuse ;  /* 0x0000004c2f237220 */ /* 0x080fe20000410000 */
[----:B------:R-:W-:Y:S01]  /*37d0*/  FMUL.FTZ R47, R63, R76 ;  /* 0x0000004c3f2f7220 */ /* 0x000fe20000410000 */
[----:B------:R-:W-:Y:S01]  /*37e0*/  IMAD.IADD R79, R79, 0x1, -R56 ;  /* 0x000000014f4f7824 */ /* 0x000fe200078e0a38 */
[----:B------:R-:W-:-:S02]  /*37f0*/  LOP3.LUT R63, R59, 0xfffffff8, RZ, 0xc0, !PT ;  /* 0xfffffff83b3f7812 */ /* 0x000fc400078ec0ff */
[----:B------:R-:W-:Y:S02]  /*3800*/  SHF.R.S32.HI R56, RZ, 0x7, R57 ;  /* 0x00000007ff387819 */ /* 0x000fe40000011439 */
[----:B------:R-:W-:Y:S01]  /*3810*/  LEA.HI R61, R61, R58, RZ, 0x5 ;  /* 0x0000003a3d3d7211 */ /* 0x000fe200078f28ff */
[----:B------:R-:W-:Y:S01]  /*3820*/  IMAD.IADD R62, R62, 0x1, -R63 ;  /* 0x000000013e3e7824 */ /* 0x000fe200078e0a3f */
[----:B------:R-:W-:Y:S02]  /*3830*/  LEA.HI R57, R57, R56, RZ, 0x1 ;  /* 0x0000003839397211 */ /* 0x000fe400078f08ff */
[----:B------:R-:W-:Y:S01]  /*3840*/  SHF.R.S32.HI R63, RZ, 0x5, R61 ;  /* 0x00000005ff3f7819 */ /* 0x000fe2000001143d */
[----:B------:R-:W-:Y:S01]  /*3850*/  FMUL.FTZ R59, R64, R76 ;  /* 0x0000004c403b7220 */ /* 0x000fe20000410000 */
[----:B------:R-:W-:Y:S02]  /*3860*/  LOP3.LUT R57, R57, 0x3fffffe, RZ, 0xc0, !PT ;  /* 0x03fffffe39397812 */ /* 0x000fe400078ec0ff */
[----:B------:R-:W-:Y:S01]  /*3870*/  LEA.HI R64, R79, R79, RZ, 0x1 ;  /* 0x0000004f4f407211 */ /* 0x000fe200078f08ff */
[----:B------:R-:W-:-:S02]  /*3880*/  IMAD R63, R78, 0x8, R63 ;  /* 0x000000084e3f7824 */ /* 0x000fc400078e023f */
[----:B------:R-:W-:Y:S01]  /*3890*/  IMAD.IADD R57, R56, 0x1, -R57 ;  /* 0x0000000138397824 */ /* 0x000fe200078e0a39 */
[----:B------:R-:W-:Y:S01]  /*38a0*/  LOP3.LUT R64, R64, 0x1ffffffe, RZ, 0xc0, !PT ;  /* 0x1ffffffe40407812 */ /* 0x000fe200078ec0ff */
[----:B------:R-:W-:-:S04]  /*38b0*/  IMAD.U32 R62, R63, 0x10, R62 ;  /* 0x000000103f3e7824 */ /* 0x000fc800078e003e */
[----:B------:R-:W-:Y:S02]  /*38c0*/  IMAD.IADD R64, R79, 0x1, -R64 ;  /* 0x000000014f407824 */ /* 0x000fe400078e0a40 */
[----:B------:R-:W-:-:S04]  /*38d0*/  IMAD R57, R57, 0x40, R62 ;  /* 0x0000004039397824 */ /* 0x000fc800078e023e */
[----:B------:R-:W-:-:S04]  /*38e0*/  IMAD R10, R64, 0x8, R57 ;  /* 0x00000008400a7824 */ /* 0x000fc800078e0239 */
[----:B------:R-:W-:-:S04]  /*38f0*/  @P0 IMAD.HI.U32 R62, R10, R11, RZ ;  /* 0x0000000b0a3e0227 */ /* 0x000fc800078e00ff */
[----:B------:R-:W-:Y:S01]  /*3900*/  FMUL.FTZ R57, R67, R76 ;  /* 0x0000004c43397220 */ /* 0x000fe20000410000 */
[----:B------:R-:W-:Y:S01]  /*3910*/  @P0 SHF.R.U32.HI R10, RZ, R77, R62 ;  /* 0x0000004dff0a0219 */ /* 0x000fe2000001163e */
[----:B------:R-:W-:Y:S01]  /*3920*/  IMAD.U32 R62, RZ, RZ, UR45 ;  /* 0x0000002dff3e7e24 */ /* 0x000fe2000f8e00ff */
[----:B------:R-:W-:-:S03]  /*3930*/  LOP3.LUT R11, R60, 0x7ffffffc, RZ, 0xc0, !PT ;  /* 0x7ffffffc3c0b7812 */ /* 0x000fc600078ec0ff */
[----:B------:R-:W0:Y:S01]  /*3940*/  SHFL.IDX PT, R67, R10, RZ, 0x1c1f ;  /* 0x001c1fff0a437589 */ /* 0x000e2200000e0000 */
[----:B------:R-:W-:Y:S02]  /*3950*/  IMAD R62, R62, -0x60, R13 ;  /* 0xffffffa03e3e7824 */ /* 0x000fe400078e020d */
        /* <DEDUP_REMOVED lines=12> */
[-C--:B------:R-:W-:Y:S01]  /*3a20*/  FMUL.FTZ R58, R71, R76.reuse ;  /* 0x0000004c473a7220 */ /* 0x080fe20000410000 */
[----:B------:R-:W-:Y:S01]  /*3a30*/  FMUL.FTZ R69, R69, R76 ;  /* 0x0000004c45457220 */ /* 0x000fe20000410000 */
[----:B------:R-:W-:Y:S01]  /*3a40*/  IMAD R65, R60, -0x2, R63 ;  /* 0xfffffffe3c417824 */ /* 0x000fe200078e023f */
[----:B------:R-:W1:Y:S01]  /*3a50*/  MUFU.TANH R20, R20 ;  /* 0x0000001400147308 */ /* 0x000e620000002400 */
[----:B------:R-:W-:Y:S02]  /*3a60*/  VIADD R63, R62, 0x60 ;  /* 0x000000603e3f7836 */ /* 0x000fe40000000000 */
[----:B------:R-:W-:Y:S01]  /*3a70*/  IMAD.IADD R62, R65, 0x1, -R12 ;  /* 0x00000001413e7824 */ /* 0x000fe200078e0a0c */
[----:B------:R-:W-:-:S04]  /*3a80*/  LOP3.LUT R65, RZ, R14, RZ, 0x33, !PT ;  /* 0x0000000eff417212 */ /* 0x000fc800078e33ff */
[----:B------:R-:W2:Y:S01]  /*3a90*/  MUFU.TANH R24, R24 ;  /* 0x0000001800187308 */ /* 0x000ea20000002400 */
[----:B------:R-:W-:-:S07]  /*3aa0*/  IMAD.U32 R71, RZ, RZ, UR4 ;  /* 0x00000004ff477e24 */ /* 0x000fce000f8e00ff */
        /* <DEDUP_REMOVED lines=48> */
[----:B------:R-:W-:Y:S01]  /*3db0*/  IMAD.IADD R70, R62, 0x1, R65 ;  /* 0x000000013e467824 */ /* 0x000fe200078e0241 */
[----:B0-----:R-:W-:Y:S01]  /*3dc0*/  VIADDMNMX R14, R67, R95, R66, PT ;  /* 0x0000005f430e7246 */ /* 0x001fe20003800142 */
[----:B------:R-:W-:-:S02]  /*3dd0*/  IMAD R76, R60, -0x2, R71 ;  /* 0xfffffffe3c4c7824 */ /* 0x000fc400078e0247 */
        /* <DEDUP_REMOVED lines=12> */
.L_x_11602:
[----:B------:R-:W-:-:S13]  /*3ea0*/  ISETP.NE.AND P0, PT, R73, 0x1, PT ;  /* 0x000000014900780c */ /* 0x000fda0003f05270 */
[----:B------:R-:W-:-:S05]  /*3eb0*/  @P0 IMAD.HI.U32 R62, R15, R74, RZ ;  /* 0x0000004a0f3e0227 */ /* 0x000fca00078e00ff */
[----:B------:R-:W-:-:S07]  /*3ec0*/  @P0 SHF.R.U32.HI R15, RZ, R75, R62 ;  /* 0x0000004bff0f0219 */ /* 0x000fce000001163e */
.L_x_11603:
[----:B------:R-:W-:Y:S05]  /*3ed0*/  BSYNC B1 ;  /* 0x0000000000017941 */ /* 0x000fea0003800000 */
.L_x_11601:
[----:B------:R-:W-:-:S05]  /*3ee0*/  IMAD R15, R15, R73, R76 ;  /* 0x000000490f0f7224 */ /* 0x000fca00078e024c */
[----:B------:R-:W-:Y:S02]  /*3ef0*/  VIMNMX R60, R60, R15, !PT ;  /* 0x0000000f3c3c7248 */ /* 0x000fe40007fe0100 */
[----:B------:R-:W-:-:S07]  /*3f00*/  VIADDMNMX R14, R15, R73, R14, PT ;  /* 0x000000490f0e7246 */ /* 0x000fce000380010e */
.L_x_11600:
[----:B------:R-:W-:Y:S05]  /*3f10*/  BSYNC B0 ;  /* 0x0000000000007941 */ /* 0x000fea0003800000 */
.L_x_11599:
        /* <DEDUP_REMOVED lines=111> */
[----:B0-----:R-:W-:Y:S01]  /*4610*/  IMAD.IADD R20, R70, 0x1, R97 ;  /* 0x0000000146147824 */ /* 0x001fe200078e0261 */
        /* <DEDUP_REMOVED lines=18> */
.L_x_11607:
[----:B------:R-:W-:-:S13]  /*4740*/  ISETP.NE.AND P6, PT, R73, 0x1, PT ;  /* 0x000000014900780c */ /* 0x000fda0003fc5270 */
[----:B------:R-:W-:-:S05]  /*4750*/  @P6 IMAD.HI.U32 R74, R12, R74, RZ ;  /* 0x0000004a0c4a6227 */ /* 0x000fca00078e00ff */
[----:B------:R-:W-:-:S07]  /*4760*/  @P6 SHF.R.U32.HI R12, RZ, R75, R74 ;  /* 0x0000004bff0c6219 */ /* 0x000fce000001164a */
.L_x_11608:
[----:B------:R-:W-:Y:S05]  /*4770*/  BSYNC B1 ;  /* 0x0000000000017941 */ /* 0x000fea0003800000 */
.L_x_11606:
[----:B------:R-:W-:-:S05]  /*4780*/  IMAD R13, R12, R73, R76 ;  /* 0x000000490c0d7224 */ /* 0x000fca00078e024c */
[----:B------:R-:W-:Y:S02]  /*4790*/  VIADDMNMX R14, R13, R73, R14, PT ;  /* 0x000000490d0e7246 */ /* 0x000fe4000380010e */
[----:B------:R-:W-:-:S07]  /*47a0*/  VIMNMX R20, R20, R13, !PT ;  /* 0x0000000d14147248 */ /* 0x000fce0007fe0100 */
.L_x_11605:
[----:B------:R-:W-:Y:S05]  /*47b0*/  BSYNC B0 ;  /* 0x0000000000007941 */ /* 0x000fea0003800000 */
.L_x_11604:
        /* <DEDUP_REMOVED lines=25> */
[----:B------:R-:W-:Y:S02]  /*4950*/  ISETP.GT.AND P0, PT, R20, 0x18, !P6 ;  /* 0x000000181400780c */ /* 0x000fe40007704270 */
[----:B------:R-:W-:Y:S02]  /*4960*/  FMNMX.FTZ R10, R83, R10, !PT ;  /* 0x0000000a530a7209 */ /* 0x000fe40007810000 */
[----:B------:R-:W-:Y:S02]  /*4970*/  ISETP.LT.OR P0, PT, R14, 0x19, P0 ;  /* 0x000000190e00780c */ /* 0x000fe40000701670 */
[----:B------:R-:W-:Y:S02]  /*4980*/  FMNMX.FTZ R10, R81, R10, !PT ;  /* 0x0000000a510a7209 */ /* 0x000fe40007810000 */
[----:B------:R-:W-:Y:S02]  /*4990*/  FSEL R30, R30, -INF , !P0 ;  /* 0xff8000001e1e7808 */ /* 0x000fe40004000000 */
[----:B------:R-:W-:-:S02]  /*49a0*/  ISETP.NE.AND P0, PT, R82, RZ, PT ;  /* 0x000000ff5200720c */ /* 0x000fc40003f05270 */
[----:B------:R-:W-:Y:S02]  /*49b0*/  FMNMX.FTZ R10, R79, R10, !PT ;  /* 0x0000000a4f0a7209 */ /* 0x000fe40007810000 */
        /* <DEDUP_REMOVED lines=38> */
[----:B------:R-:W-:Y:S02]  /*4c20*/  ISETP.GT.AND P2, PT, R20, 0x49, !P2 ;  /* 0x000000491400780c */ /* 0x000fe40005744270 */
[----:B------:R-:W-:Y:S02]  /*4c30*/  FSEL R36, R36, -INF , !P0 ;  /* 0xff80000024247808 */ /* 0x000fe40004000000 */
[----:B------:R-:W-:-:S02]  /*4c40*/  ISETP.NE.AND P0, PT, R94, RZ, PT ;  /* 0x000000ff5e00720c */ /* 0x000fc40003f05270 */
[C---:B------:R-:W-:Y:S02]  /*4c50*/  ISETP.GT.AND P3, PT, R20.reuse, 0x50, !P3 ;  /* 0x000000501400780c */ /* 0x040fe40005f64270 */
[----:B------:R-:W-:Y:S02]  /*4c60*/  ISETP.GT.AND P0, PT, R20, 0x31, !P0 ;  /* 0x000000311400780c */ /* 0x000fe40004704270 */
[C---:B------:R-:W-:Y:S02]  /*4c70*/  ISETP.LT.OR P2, PT, R14.reuse, 0x4a, P2 ;  /* 0x0000004a0e00780c */ /* 0x040fe40001741670 */
[----:B------:R-:W-:Y:S02]  /*4c80*/  ISETP.LT.OR P0, PT, R14, 0x32, P0 ;  /* 0x000000320e00780c */ /* 0x000fe40000701670 */
[----:B------:R-:W-:Y:S02]  /*4c90*/  ISETP.GT.AND P4, PT, R20, 0x51, !P4 ;  /* 0x000000511400780c */ /* 0x000fe40006784270 */
[----:B------:R-:W-:-:S02]  /*4ca0*/  FSEL R37, R37, -INF , !P0 ;  /* 0xff80000025257808 */ /* 0x000fc40004000000 */
[----:B------:R-:W-:Y:S02]  /*4cb0*/  ISETP.NE.AND P0, PT, R96, RZ, PT ;  /* 0x000000ff6000720c */ /* 0x000fe40003f05270 */
[----:B------:R-:W-:Y:S02]  /*4cc0*/  ISETP.LT.OR P3, PT, R14, 0x51, P3 ;  /* 0x000000510e00780c */ /* 0x000fe40001f61670 */
[----:B------:R-:W-:Y:S02]  /*4cd0*/  ISETP.GT.AND P0, PT, R20, 0x38, !P0 ;  /* 0x000000381400780c */ /* 0x000fe40004704270 */
[----:B------:R-:W-:Y:S02]  /*4ce0*/  FSEL R47, R47, -INF , !P2 ;  /* 0xff8000002f2f7808 */ /* 0x000fe40005000000 */
        /* <DEDUP_REMOVED lines=8> */
[----:B------:R-:W-:Y:S02]  /*4d70*/  ISETP.LT.OR P5, PT, R14, 0x59, P5 ;  /* 0x000000590e00780c */ /* 0x000fe40002fa1670 */
[----:B------:R-:W-:Y:S02]  /*4d80*/  FSEL R39, R39, -INF , !P0 ;  /* 0xff80000027277808 */ /* 0x000fe40004000000 */
[----:B------:R-:W-:Y:S02]  /*4d90*/  ISETP.GT.AND P0, PT, R20, 0x40, !P1 ;  /* 0x000000401400780c */ /* 0x000fe40004f04270 */
[----:B------:R-:W-:Y:S02]  /*4da0*/  ISETP.NE.AND P1, PT, R99, RZ, PT ;  /* 0x000000ff6300720c */ /* 0x000fe40003f25270 */
[----:B------:R-:W-:Y:S02]  /*4db0*/  ISETP.LT.OR P0, PT, R14, 0x41, P0 ;  /* 0x000000410e00780c */ /* 0x000fe40000701670 */
[----:B------:R-:W-:-:S02]  /*4dc0*/  ISETP.GT.AND P1, PT, R20, 0x48, !P1 ;  /* 0x000000481400780c */ /* 0x000fc40004f24270 */
[----:B------:R-:W-:Y:S02]  /*4dd0*/  FSEL R43, R43, -INF , !P0 ;  /* 0xff8000002b2b7808 */ /* 0x000fe40004000000 */
[----:B------:R-:W-:Y:S02]  /*4de0*/  ISETP.GT.AND P0, PT, R20, RZ, !P6 ;  /* 0x000000ff1400720c */ /* 0x000fe40007704270 */
[C---:B------:R-:W-:Y:S02]  /*4df0*/  ISETP.LT.OR P1, PT, R14.reuse, 0x49, P1 ;  /* 0x000000490e00780c */ /* 0x040fe40000f21670 */
[----:B------:R-:W-:Y:S02]  /*4e00*/  ISETP.LT.OR P0, PT, R14, 0x1, P0 ;  /* 0x000000010e00780c */ /* 0x000fe40000701670 */
[----:B------:R-:W-:Y:S02]  /*4e10*/  FSEL R46, R46, -INF , !P1 ;  /* 0xff8000002e2e7808 */ /* 0x000fe40004800000 */
        /* <DEDUP_REMOVED lines=8> */
[----:B------:R-:W-:Y:S02]  /*4ea0*/  FMNMX.FTZ R10, R28, R7, !PT ;  /* 0x000000071c0a7209 */ /* 0x000fe40007810000 */
[----:B------:R-:W-:Y:S02]  /*4eb0*/  ISETP.NE.AND P6, PT, R54, RZ, PT ;  /* 0x000000ff3600720c */ /* 0x000fe40003fc5270 */
[----:B------:R-:W-:Y:S02]  /*4ec0*/  FMNMX.FTZ R7, R29, R10, !PT ;  /* 0x0000000a1d077209 */ /* 0x000fe40007810000 */
[----:B------:R-:W-:Y:S02]  /*4ed0*/  ISETP.GT.AND P0, PT, R20, 0x59, !P6 ;  /* 0x000000591400780c */ /* 0x000fe40007704270 */
[----:B------:R-:W-:-:S02]  /*4ee0*/  FMNMX.FTZ R10, R30, R7, !PT ;  /* 0x000000071e0a7209 */ /* 0x000fc40007810000 */
[----:B------:R-:W-:Y:S02]  /*4ef0*/  FSEL R57, R57, -INF , !P4 ;  /* 0xff80000039397808 */ /* 0x000fe40006000000 */
[----:B------:R-:W-:Y:S02]  /*4f00*/  FMNMX.FTZ R7, R31, R10, !PT ;  /* 0x0000000a1f077209 */ /* 0x000fe40007810000 */
[----:B------:R-:W-:Y:S02]  /*4f10*/  ISETP.LT.OR P0, PT, R14, 0x5a, P0 ;  /* 0x0000005a0e00780c */ /* 0x000fe40000701670 */
[----:B------:R-:W-:Y:S02]  /*4f20*/  FMNMX.FTZ R10, R32, R7, !PT ;  /* 0x00000007200a7209 */ /* 0x000fe40007810000 */
[----:B------:R-:W-:Y:S02]  /*4f30*/  FSEL R48, R11, -INF , !P5 ;  /* 0xff8000000b307808 */ /* 0x000fe40006800000 */
[----:B------:R-:W-:-:S02]  /*4f40*/  FMNMX.FTZ R7, R33, R10, !PT ;  /* 0x0000000a21077209 */ /* 0x000fc40007810000 */
[----:B------:R-:W-:Y:S02]  /*4f50*/  FMNMX.FTZ R10, R59, R12, !PT ;  /* 0x0000000c3b0a7209 */ /* 0x000fe40007810000 */
[----:B------:R-:W-:Y:S02]  /*4f60*/  FMNMX.FTZ R12, R34, R7, !PT ;  /* 0x00000007220c7209 */ /* 0x000fe40007810000 */
[----:B------:R-:W-:Y:S01]  /*4f70*/  FSEL R58, R58, -INF , !P0 ;  /* 0xff8000003a3a7808 */ /* 0x000fe20004000000 */
        /* <DEDUP_REMOVED lines=16> */
[----:B0-----:R-:W-:-:S03]  /*5080*/  FMNMX.FTZ R12, R13, R26, !PT ;  /* 0x0000001a0d0c7209 */ /* 0x001fc60007810000 */
[----:B------:R-:W-:Y:S04]  /*5090*/  STL.64 [R1+0x1d0], R10 ;  /* 0x0001d00a01007387 */ /* 0x000fe80000100a00 */
[----:B------:R-:W-:Y:S04]  /*50a0*/  STL [R1+0x1d0], R12 ;  /* 0x0001d00c01007387 */ /* 0x000fe80000100800 */
[----:B------:R-:W2:Y:S04]  /*50b0*/  LDL R13, [R1+0x1d0] ;  /* 0x0001d000010d7983 */ /* 0x000ea80000100800 */
[----:B------:R-:W3:Y:S04]  /*50c0*/  LDL R20, [R1+0x1d4] ;  /* 0x0001d40001147983 */ /* 0x000ee80000100800 */
[----:B------:R0:W5:Y:S01]  /*50d0*/  LDL.64 R26, [R1+0x1c0] ;  /* 0x0001c000011a7983 */ /* 0x0001620000100a00 */
[----:B--2---:R-:W-:Y:S01]  /*50e0*/  FMUL.FTZ R7, R75, R13 ;  /* 0x0000000d4b077220 */ /* 0x004fe20000410000 */
[----:B------:R-:W-:-:S04]  /*50f0*/  FSETP.NEU.FTZ.AND P0, PT, R13, -INF , PT ;  /* 0xff8000000d00780b */ /* 0x000fc80003f1d000 */
[----:B------:R-:W-:Y:S02]  /*5100*/  FSEL R14, R7, RZ, P0 ;  /* 0x000000ff070e7208 */ /* 0x000fe40000000000 */
[----:B------:R-:W2:Y:S04]  /*5110*/  LDL R7, [R1+0x28] ;  /* 0x0000280001077983 */ /* 0x000ea80000100800 */
[----:B---3--:R-:W1:Y:S02]  /*5120*/  SHFL.BFLY PT, R11, R20, 0x2, 0x1f ;  /* 0x0c401f00140b7f89 */ /* 0x008e6400000e0000 */
[----:B-1----:R-:W-:-:S05]  /*5130*/  FMNMX.FTZ R11, R11, R20, !PT ;  /* 0x000000140b0b7209 */ /* 0x002fca0007810000 */
[----:B------:R-:W1:Y:S01]  /*5140*/  SHFL.BFLY PT, R12, R11, 0x1, 0x1f ;  /* 0x0c201f000b0c7f89 */ /* 0x000e6200000e0000 */
        /* <DEDUP_REMOVED lines=10> */
[----:B-1----:R-:W-:-:S04]  /*51f0*/  FMNMX.FTZ R12, R11, R12, !PT ;  /* 0x0000000c0b0c7209 */ /* 0x002fc80007810000 */
[C---:B------:R-:W-:Y:S01]  /*5200*/  FSETP.NEU.FTZ.AND P0, PT, R12.reuse, -INF , PT ;  /* 0xff8000000c00780b */ /* 0x040fe20003f1d000 */
[-C--:B------:R-:W-:Y:S01]  /*5210*/  FMUL.FTZ R10, R12, R75.reuse ;  /* 0x0000004b0c0a7220 */ /* 0x080fe20000410000 */
[----:B------:R-:W-:-:S04]  /*5220*/  FFMA.FTZ R156, R87, R75, -R14 ;  /* 0x0000004b579c7223 */ /* 0x000fc8000001080e */
        /* <DEDUP_REMOVED lines=15> */
[-CC-:B------:R-:W-:Y:S01]  /*5320*/  FFMA.FTZ R14, R44, R75.reuse, -R10.reuse ;  /* 0x0000004b2c0e7223 */ /* 0x180fe2000001080a */
[-CC-:B------:R-:W-:Y:S01]  /*5330*/  FFMA.FTZ R155, R24, R75.reuse, -R10.reuse ;  /* 0x0000004b189b7223 */ /* 0x180fe2000001080a */
[----:B------:R-:W-:Y:S01]  /*5340*/  MUFU.EX2 R152, R152 ;  /* 0x0000009800987308 */ /* 0x000fe20000000800 */
[----:B------:R-:W-:-:S07]  /*5350*/  FFMA.FTZ R20, R40, R75, -R10 ;  /* 0x0000004b28147223 */ /* 0x000fce000001080a */
[----:B------:R-:W1:Y:S01]  /*5360*/  MUFU.EX2 R13, R13 ;  /* 0x0000000d000d7308 */ /* 0x000e620000000800 */
[----:B------:R-:W-:-:S07]  /*5370*/  FFMA.FTZ R157, R28, R75, -R10 ;  /* 0x0000004b1c9d7223 */ /* 0x000fce000001080a */
[----:B------:R-:W-:Y:S08]  /*5380*/  MUFU.EX2 R153, R153 ;  /* 0x0000009900997308 */ /* 0x000ff00000000800 */
[----:B------:R-:W3:Y:S01]  /*5390*/  MUFU.EX2 R14, R14 ;  /* 0x0000000e000e7308 */ /* 0x000ee20000000800 */
[----:B------:R-:W-:-:S07]  /*53a0*/  FFMA.FTZ R24, R29, R75, -R10 ;  /* 0x0000004b1d187223 */ /* 0x000fce000001080a */
[----:B------:R-:W4:Y:S08]  /*53b0*/  MUFU.EX2 R154, R154 ;  /* 0x0000009a009a7308 */ /* 0x000f300000000800 */
[----:B------:R-:W0:Y:S01]  /*53c0*/  MUFU.EX2 R155, R155 ;  /* 0x0000009b009b7308 */ /* 0x000e220000000800 */
[----:B------:R-:W-:-:S07]  /*53d0*/  FFMA.FTZ R159, R30, R75, -R10 ;  /* 0x0000004b1e9f7223 */ /* 0x000fce000001080a */
[----:B------:R-:W0:Y:S08]  /*53e0*/  MUFU.EX2 R15, R15 ;  /* 0x0000000f000f7308 */ /* 0x000e300000000800 */
[----:B------:R-:W0:Y:S01]  /*53f0*/  MUFU.EX2 R20, R20 ;  /* 0x0000001400147308 */ /* 0x000e220000000800 */
[----:B------:R-:W-:Y:S01]  /*5400*/  FFMA.FTZ R165, R36, R75, -R10 ;  /* 0x0000004b24a57223 */ /* 0x000fe2000001080a */
[----:B-1----:R-:W-:Y:S01]  /*5410*/  FADD.FTZ R11, R152, R13 ;  /* 0x0000000d980b7221 */ /* 0x002fe20000010000 */
[----:B---3--:R-:W-:-:S05]  /*5420*/  FADD.FTZ R36, R153, R14 ;  /* 0x0000000e99247221 */ /* 0x008fca0000010000 */
[----:B------:R-:W1:Y:S01]  /*5430*/  MUFU.EX2 R156, R156 ;  /* 0x0000009c009c7308 */ /* 0x000e620000000800 */
[----:B------:R-:W-:-:S07]  /*5440*/  FFMA.FTZ R28, R31, R75, -R10 ;  /* 0x0000004b1f1c7223 */ /* 0x000fce000001080a */
[----:B------:R-:W3:Y:S01]  /*5450*/  MUFU.EX2 R157, R157 ;  /* 0x0000009d009d7308 */ /* 0x000ee20000000800 */
[----:B------:R-:W-:Y:S01]  /*5460*/  FFMA.FTZ R167, R38, R75, -R10 ;  /* 0x0000004b26a77223 */ /* 0x000fe2000001080a */
[----:B----4-:R-:W-:Y:S01]  /*5470*/  FADD.FTZ R38, R154, R11 ;  /* 0x0000000b9a267221 */ /* 0x010fe20000010000 */
[----:B0-----:R-:W-:-:S05]  /*5480*/  FADD.FTZ R11, R155, R36 ;  /* 0x000000249b0b7221 */ /* 0x001fca0000010000 */
[----:B------:R-:W0:Y:S01]  /*5490*/  MUFU.EX2 R85, R85 ;  /* 0x0000005500557308 */ /* 0x000e220000000800 */
[----:B------:R-:W-:-:S07]  /*54a0*/  FFMA.FTZ R161, R32, R75, -R10 ;  /* 0x0000004b20a17223 */ /* 0x000fce000001080a */
[----:B------:R-:W4:Y:S01]  /*54b0*/  MUFU.EX2 R24, R24 ;  /* 0x0000001800187308 */ /* 0x000f220000000800 */
[----:B------:R-:W-:Y:S01]  /*54c0*/  FADD.FTZ R29, R15, R38 ;  /* 0x000000260f1d7221 */ /* 0x000fe20000010000 */
[----:B------:R-:W-:-:S06]  /*54d0*/  FADD.FTZ R38, R20, R11 ;  /* 0x0000000b14267221 */ /* 0x000fcc0000010000 */
[----:B------:R-:W4:Y:S01]  /*54e0*/  MUFU.EX2 R158, R158 ;  /* 0x0000009e009e7308 */ /* 0x000f220000000800 */
[----:B------:R-:W-:-:S07]  /*54f0*/  FFMA.FTZ R30, R33, R75, -R10 ;  /* 0x0000004b211e7223 */ /* 0x000fce000001080a */
[----:B------:R-:W4:Y:S01]  /*5500*/  MUFU.EX2 R159, R159 ;  /* 0x0000009f009f7308 */ /* 0x000f220000000800 */
[----:B-1----:R-:W-:Y:S01]  /*5510*/  FADD.FTZ R40, R156, R29 ;  /* 0x0000001d9c287221 */ /* 0x002fe20000010000 */
[----:B---3--:R-:W-:-:S06]  /*5520*/  FADD.FTZ R11, R157, R38 ;  /* 0x000000269d0b7221 */ /* 0x008fcc0000010000 */
[----:B------:R-:W1:Y:S01]  /*5530*/  MUFU.EX2 R21, R21 ;  /* 0x0000001500157308 */ /* 0x000e620000000800 */
[----:B------:R-:W-:-:S07]  /*5540*/  FFMA.FTZ R163, R34, R75, -R10 ;  /* 0x0000004b22a37223 */ /* 0x000fce000001080a */
[----:B------:R-:W3:Y:S01]  /*5550*/  MUFU.EX2 R28, R28 ;  /* 0x0000001c001c7308 */ /* 0x000ee20000000800 */
[----:B0-----:R-:W-:Y:S01]  /*5560*/  FADD.FTZ R29, R85, R40 ;  /* 0x00000028551d7221 */ /* 0x001fe20000010000 */
[----:B----4-:R-:W-:-:S06]  /*5570*/  FADD.FTZ R38, R24, R11 ;  /* 0x0000000b18267221 */ /* 0x010fcc0000010000 */
[----:B------:R-:W0:Y:S01]  /*5580*/  MUFU.EX2 R160, R160 ;  /* 0x000000a000a07308 */ /* 0x000e220000000800 */
[----:B------:R-:W-:-:S07]  /*5590*/  FFMA.FTZ R32, R35, R75, -R10 ;  /* 0x0000004b23207223 */ /* 0x000fce000001080a */
[----:B------:R-:W4:Y:S01]  /*55a0*/  MUFU.EX2 R161, R161 ;  /* 0x000000a100a17308 */ /* 0x000f220000000800 */
[----:B------:R-:W-:Y:S01]  /*55b0*/  FADD.FTZ R40, R158, R29 ;  /* 0x0000001d9e287221 */ /* 0x000fe20000010000 */
[----:B------:R-:W-:-:S06]  /*55c0*/  FADD.FTZ R11, R159, R38 ;  /* 0x000000269f0b7221 */ /* 0x000fcc0000010000 */
[----:B------:R-:W4:Y:S08]  /*55d0*/  MUFU.EX2 R25, R25 ;  /* 0x0000001900197308 */ /* 0x000f300000000800 */
        /* <DEDUP_REMOVED lines=8> */
[----:B------:R-:W0:Y:S08]  /*5660*/  MUFU.EX2 R71, R71 ;  /* 0x0000004700477308 */ /* 0x000e300000000800 */
[----:B------:R-:W4:Y:S01]  /*5670*/  MUFU.EX2 R32, R32 ;  /* 0x0000002000207308 */ /* 0x000f220000000800 */
[----:B------:R-:W-:Y:S01]  /*5680*/  FADD.FTZ R29, R25, R40 ;  /* 0x00000028191d7221 */ /* 0x000fe20000010000 */
[----:B------:R-:W-:-:S06]  /*5690*/  FADD.FTZ R38, R30, R11 ;  /* 0x0000000b1e267221 */ /* 0x000fcc0000010000 */
[----:B------:R-:W2:Y:S08]  /*56a0*/  MUFU.EX2 R164, R164 ;  /* 0x000000a400a47308 */ /* 0x000eb00000000800 */
[----:B------:R-:W2:Y:S01]  /*56b0*/  MUFU.EX2 R165, R165 ;  /* 0x000000a500a57308 */ /* 0x000ea20000000800 */
[----:B------:R-:W-:Y:S01]  /*56c0*/  FFMA.FTZ R39, R39, R75, -R10 ;  /* 0x0000004b27277223 */ /* 0x000fe2000001080a */
[----:B-1----:R-:W-:Y:S01]  /*56d0*/  FADD.FTZ R40, R162, R29 ;  /* 0x0000001da2287221 */ /* 0x002fe20000010000 */
[----:B---3--:R-:W-:-:S05]  /*56e0*/  FADD.FTZ R11, R163, R38 ;  /* 0x00000026a30b7221 */ /* 0x008fca0000010000 */
        /* <DEDUP_REMOVED lines=8> */
[----:B--2---:R-:W-:Y:S01]  /*5770*/  FADD.FTZ R40, R164, R29 ;  /* 0x0000001da4287221 */ /* 0x004fe20000010000 */
[----:B------:R-:W-:-:S06]  /*5780*/  FADD.FTZ R11, R165, R38 ;  /* 0x00000026a50b7221 */ /* 0x000fcc0000010000 */
[----:B------:R-:W2:Y:S01]  /*5790*/  MUFU.EX2 R49, R49 ;  /* 0x0000003100317308 */ /* 0x000ea20000000800 */
[----:B------:R-:W-:-:S07]  /*57a0*/  FFMA.FTZ R46, R46, R75, -R10 ;  /* 0x0000004b2e2e7223 */ /* 0x000fce000001080a */
[----:B------:R-:W2:Y:S01]  /*57b0*/  MUFU.EX2 R36, R39 ;  /* 0x0000002700247308 */ /* 0x000ea20000000800 */
        /* <DEDUP_REMOVED lines=24> */
[----:B------:R-:W-:Y:S01]  /*5940*/  FFMA.FTZ R58, R58, R75, -R10 ;  /* 0x0000004b3a3a7223 */ /* 0x000fe2000001080a */
[----:B--2---:R-:W-:Y:S01]  /*5950*/  FADD.FTZ R10, R170, R29 ;  /* 0x0000001daa0a7221 */ /* 0x004fe20000010000 */
[----:B------:R-:W-:-:S05]  /*5960*/  FADD.FTZ R38, R46, R11 ;  /* 0x0000000b2e267221 */ /* 0x000fca0000010000 */
[----:B------:R-:W2:Y:S08]  /*5970*/  MUFU.EX2 R55, R55 ;  /* 0x0000003700377308 */ /* 0x000eb00000000800 */
[----:B------:R-:W2:Y:S01]  /*5980*/  MUFU.EX2 R57, R57 ;  /* 0x0000003900397308 */ /* 0x000ea20000000800 */
[----:B-1----:R-:W-:Y:S01]  /*5990*/  FADD.FTZ R11, R53, R10 ;  /* 0x0000000a350b7221 */ /* 0x002fe20000010000 */
[----:B---3--:R-:W-:-:S06]  /*59a0*/  FADD.FTZ R29, R47, R38 ;  /* 0x000000262f1d7221 */ /* 0x008fcc0000010000 */
[----:B------:R-:W1:Y:S08]  /*59b0*/  MUFU.EX2 R174, R174 ;  /* 0x000000ae00ae7308 */ /* 0x000e700000000800 */
[----:B------:R-:W3:Y:S01]  /*59c0*/  MUFU.EX2 R48, R48 ;  /* 0x0000003000307308 */ /* 0x000ee20000000800 */
[----:B0-----:R-:W-:Y:S01]  /*59d0*/  FADD.FTZ R10, R172, R11 ;  /* 0x0000000bac0a7221 */ /* 0x001fe20000010000 */
[----:B----4-:R-:W-:-:S06]  /*59e0*/  FADD.FTZ R38, R56, R29 ;  /* 0x0000001d38267221 */ /* 0x010fcc0000010000 */
[----:B------:R-:W0:Y:S08]  /*59f0*/  MUFU.EX2 R41, R41 ;  /* 0x0000002900297308 */ /* 0x000e300000000800 */
[----:B------:R-:W4:Y:S01]  /*5a00*/  MUFU.EX2 R175, R58 ;  /* 0x0000003a00af7308 */ /* 0x000f220000000800 */
[----:B--2---:R-:W-:Y:S01]  /*5a10*/  FADD.FTZ R11, R55, R10 ;  /* 0x0000000a370b7221 */ /* 0x004fe20000010000 */
[----:B------:R-:W-:-:S03]  /*5a20*/  FADD.FTZ R29, R57, R38 ;  /* 0x00000026391d7221 */ /* 0x000fc60000010000 */
[----:B-1----:R-:W-:Y:S01]  /*5a30*/  FADD.FTZ R10, R174, R11 ;  /* 0x0000000bae0a7221 */ /* 0x002fe20000010000 */
[----:B---3--:R-:W-:-:S03]  /*5a40*/  FADD.FTZ R38, R48, R29 ;  /* 0x0000001d30267221 */ /* 0x008fc60000010000 */
[----:B0-----:R-:W-:Y:S01]  /*5a50*/  FADD.FTZ R10, R41, R10 ;  /* 0x0000000a290a7221 */ /* 0x001fe20000010000 */
[----:B------:R0:W-:Y:S01]  /*5a60*/  STL [R1+0x1d4], R12 ;  /* 0x0001d40c01007387 */ /* 0x0001e20000100800 */
[----:B------:R-:W-:Y:S01]  /*5a70*/  LOP3.LUT R7, R7, 0x1, RZ, 0xfc, !PT ;  /* 0x0000000107077812 */ /* 0x000fe200078efcff */
[----:B----4-:R-:W-:-:S05]  /*5a80*/  FADD.FTZ R11, R175, R38 ;  /* 0x00000026af0b7221 */ /* 0x010fca0000010000 */
[----:B------:R0:W-:Y:S01]  /*5a90*/  STL.64 [R1+0x1e0], R10 ;  /* 0x0001e00a01007387 */ /* 0x0001e20000100a00 */
[----:B------:R-:W-:Y:S01]  /*5aa0*/  ISETP.NE.AND P1, PT, R7, 0x3, PT ;  /* 0x000000030700780c */ /* 0x000fe20003f25270 */
[----:B------:R-:W-:Y:S01]  /*5ab0*/  BSSY B0, `(.L_x_11609) ;  /* 0x000001b000007945 */ /* 0x000fe20003800000 */
        /* <DEDUP_REMOVED lines=26> */
.L_x_11610:
[----:B------:R-:W-:Y:S05]  /*5c60*/  BSYNC B0 ;  /* 0x0000000000007941 */ /* 0x000fea0003800000 */
.L_x_11609:
        /* <DEDUP_REMOVED lines=8> */
.L_x_11612:
[----:B------:R-:W-:Y:S05]  /*5cf0*/  BSYNC B0 ;  /* 0x0000000000007941 */ /* 0x000fea0003800000 */
.L_x_11611:
[----:B------:R-:W-:Y:S04]  /*5d00*/  BSSY B0, `(.L_x_11613) ;  /* 0x0000004000007945 */ /* 0x000fe80003800000 */
[----:B-1----:R-:W-:Y:S05]  /*5d10*/  @P0 BRA `(.L_x_11614) ;  /* 0x0000000000080947 */ /* 0x002fea0003800000 */
[----:B------:R-:W1:Y:S02]  /*5d20*/  SYNCS.PHASECHK.TRANS64.TRYWAIT P0, [R26+URZ], R27 ;  /* 0x0000001b1a0075a7 */ /* 0x000e64000800017f */
[----:B-1----:R-:W-:Y:S05]  /*5d30*/  @!P0 BRA `(.L_x_11615) ;  /* 0x000001c800fc8947 */ /* 0x002fea0003800000 */
.L_x_11614:
[----:B------:R-:W-:Y:S05]  /*5d40*/  BSYNC B0 ;  /* 0x0000000000007941 */ /* 0x000fea0003800000 */
.L_x_11613:
[----:B------:R-:W2:Y:S04]  /*5d50*/  LDL R144, [R1+0x1c0] ;  /* 0x0001c00001907983 */ /* 0x000ea80000100800 */
[----:B------:R-:W2:Y:S04]  /*5d60*/  LDL.64 R10, [R1+0x80] ;  /* 0x00008000010a7983 */ /* 0x000ea80000100a00 */
[----:B------:R-:W3:Y:S04]  /*5d70*/  LDL R24, [R1+0x20c] ;  /* 0x00020c0001187983 */ /* 0x000ee80000100800 */
        /* <DEDUP_REMOVED lines=123> */
[----:B------:R-:W4:Y:S04]  /*6530*/  LDL R15, [R1+0x200] ;  /* 0x00020000010f7983 */ /* 0x000f280000100800 */
[----:B0-----:R-:W4:Y:S04]  /*6540*/  LDL R4, [R1+0x3ec] ;  /* 0x0003ec0001047983 */ /* 0x001f280000100800 */
[----:B------:R-:W4:Y:S04]  /*6550*/  LDL R7, [R1+0x3f0] ;  /* 0x0003f00001077983 */ /* 0x000f280000100800 */
[----:B------:R-:W4:Y:S04]  /*6560*/  LDL R12, [R1+0x3f4] ;  /* 0x0003f400010c7983 */ /* 0x000f280000100800 */
[----:B------:R-:W4:Y:S04]  /*6570*/  LDL R13, [R1+0x3f8] ;  /* 0x0003f800010d7983 */ /* 0x000f280000100800 */
[----:B------:R-:W4:Y:S01]  /*6580*/  LDL R14, [R1+0x3fc] ;  /* 0x0003fc00010e7983 */ /* 0x000f220000100800 */
        /* <DEDUP_REMOVED lines=134> */
[----:B------:R0:W-:Y:S04]  /*6df0*/  STL [R1+0x3f4], R12 ;  /* 0x0003f40c01007387 */ /* 0x0001e80000100800 */
[----:B------:R1:W-:Y:S04]  /*6e00*/  STL [R1+0x3f8], R13 ;  /* 0x0003f80d01007387 */ /* 0x0003e80000100800 */
[----:B------:R-:W-:Y:S01]  /*6e10*/  STL [R1+0x3fc], R14 ;  /* 0x0003fc0e01007387 */ /* 0x000fe20000100800 */
[----:B0-----:R-:W-:-:S03]  /*6e20*/  VIADD R12, R10, 0x100 ;  /* 0x000001000a0c7836 */ /* 0x001fc60000000000 */
[----:B------:R0:W5:Y:S01]  /*6e30*/  LDL R7, [R1+0x1c0] ;  /* 0x0001c00001077983 */ /* 0x0001620000100800 */
[----:B-1----:R-:W-:Y:S01]  /*6e40*/  IMAD.MOV.U32 R13, RZ, RZ, R11 ;  /* 0x000000ffff0d7224 */ /* 0x002fe200078e000b */
        /* <DEDUP_REMOVED lines=490> */
.L_x_11617:
[----:B------:R-:W-:Y:S05]  /*8cf0*/  BSYNC B0 ;  /* 0x0000000000007941 */ /* 0x000fea0003800000 */
.L_x_11616:
        /* <DEDUP_REMOVED lines=31> */
.L_x_11620:
[----:B------:R-:W-:-:S13]  /*8ef0*/  ISETP.NE.AND P0, PT, R3, 0x1, PT ;  /* 0x000000010300780c */ /* 0x000fda0003f05270 */
[----:B------:R-:W-:-:S05]  /*8f00*/  @P0 IMAD.HI.U32 R8, R4, R8, RZ ;  /* 0x0000000804080227 */ /* 0x000fca00078e00ff */
[----:B------:R-:W-:-:S07]  /*8f10*/  @P0 SHF.R.U32.HI R4, RZ, R9, R8 ;  /* 0x00000009ff040219 */ /* 0x000fce0000011608 */
.L_x_11621:
[----:B------:R-:W-:Y:S05]  /*8f20*/  BSYNC B0 ;  /* 0x0000000000007941 */ /* 0x000fea0003800000 */
.L_x_11619:
[----:B------:R-:W-:-:S05]  /*8f30*/  IMAD R3, R4, R3, R3 ;  /* 0x0000000304037224 */ /* 0x000fca00078e0203 */
[----:B------:R-:W-:-:S07]  /*8f40*/  VIMNMX R2, R2, R3, PT ;  /* 0x0000000302027248 */ /* 0x000fce0003fe0100 */
.L_x_11618:
        /* <DEDUP_REMOVED lines=8> */
.L_x_11625:
[C---:B------:R-:W-:Y:S01]  /*8fd0*/  IADD3 R74, P0, R16.reuse, 0x50, RZ ;  /* 0x00000050104a7810 */ /* 0x040fe20007f1e0ff */
[C---:B------:R-:W-:Y:S01]  /*8fe0*/  VIADD R0, R16.reuse, 0x148 ;  /* 0x0000014810007836 */ /* 0x040fe20000000000 */
[----:B------:R-:W-:Y:S02]  /*8ff0*/  IADD3 R24, P1, R16, 0x10c, RZ ;  /* 0x0000010c10187810 */ /* 0x000fe40007f3e0ff */
[----:B------:R-:W-:Y:S01]  /*9000*/  MOV R13, 0x9040 ;  /* 0x00009040000d7802 */ /* 0x000fe20000000f00 */
[--C-:B------:R-:W-:Y:S02]  /*9010*/  IMAD.X R75, RZ, RZ, R17.reuse, P0 ;  /* 0x000000ffff4b7224 */ /* 0x100fe400000e0611 */
[----:B------:R-:W-:-:S08]  /*9020*/  IMAD.X R27, RZ, RZ, R17, P1 ;  /* 0x000000ffff1b7224 */ /* 0x000fd000008e0611 */
[----:B------:R-:W-:Y:S05]  /*9030*/  CALL.REL.NOINC `($_ZN7cutlass13device_kernelIN5flash11enable_sm90INS1_16FlashAttnFwdSm90INS1_25CollectiveMainloopFwdSm90ILi2EN4cute5tupleIJNS5_1CILi1EEES8_S8_EEENS6_IJNS7_ILi128EEENS7_ILi96EEENS7_ILi64EEEEEELi256ENS_6half_tEfNS_4arch4Sm90ELb0ELb1ELb1ELb1ELb1ELb0ELb0ELb1ELb0ELb1ELb1ELb0EEENS1_21CollectiveEpilogueFwdINS6_IJSA_NS7_ILi256EEESB_EEES9_SE_SG_Li256ELb1ELb1ELb1ELb0EEENS1_36VarlenDynamicPersistentTileSchedulerILi128ELi96ELi256ELi128ELb1ELb1ELb1ELb1ELb0ELb1EEEEEEEEEvNT_6ParamsE$_ZZN5flash25CollectiveMainloopFwdSm90ILi2EN4cute5tupleIJNS1_1CILi1EEES4_S4_EEENS2_IJNS3_ILi128EEENS3_ILi96EEENS3_ILi64EEEEEELi256EN7cutlass6half_tEfNSA_4arch4Sm90ELb0ELb1ELb1ELb1ELb1ELb0ELb0ELb1ELb0ELb1ELb1ELb0EE3mmaINS_16FlashAttnFwdSm90ISE_NS_21CollectiveEpilogueFwdINS2_IJS6_NS3_ILi256EEES7_EEES5_SB_SD_Li256ELb1ELb1ELb1ELb0EEENS_36VarlenDynamicPersistentTileSchedulerILi128ELi96ELi256ELi128ELb1ELb1ELb1ELb1ELb0ELb1EEEE13SharedStorageENS1_6TensorINS1_11ArrayEngineIfLm128EEENS1_6LayoutINS2_IJNS2_IJNS3_ILi2EEEST_NS3_ILi32EEEEEES4_S4_EEENS2_IJNS2_IJS4_ST_NS3_ILi4EEEEEENS3_ILi0EEESZ_EEEEEEENS_7SoftmaxILi2ELi0EEEEEbRKNSE_6ParamsENSA_13PipelineAsyncILi2EEES19_RNSA_13PipelineStateILj2EEERT0_RT1_iRiRKNS_16SeqlenInfoQKNewKILb1ELb0EEENS2_IJiiiiEEERT_ENKUliT_T0_T1_E_clIZSF_ISO_S12_S14_EbS17_S19_S19_S1C_S1E_S1G_iS1H_S1L_S1M_S1O_EUlRS1P_iE1_NS3_ILb0EEENS3_ILb1EEEEEDaiS1P_S1Q_S1R_) ;  /* 0x000001d0009c7944 */ /* 0x000fea0003c00000 */
[C---:B------:R-:W-:Y:S01]  /*9040*/  ISETP.GT.AND P0, PT, R10.reuse, R11, PT ;  /* 0x0000000b0a00720c */ /* 0x040fe20003f04270 */
[----:B------:R-:W-:-:S12]  /*9050*/  VIADD R10, R10, 0xffffffff ;  /* 0xffffffff0a0a7836 */ /* 0x000fd80000000000 */
[----:B------:R-:W-:Y:S05]  /*9060*/  @P0 BRA `(.L_x_11625) ;  /* 0xfffffffc00d80947 */ /* 0x000fea000383ffff */
[----:B------:R-:W-:Y:S05]  /*9070*/  BSYNC B0 ;  /* 0x0000000000007941 */ /* 0x000fea0003800000 */
.L_x_11624:
[----:B------:R-:W2:Y:S02]  /*9080*/  LDL R0, [R1+0x50] ;  /* 0x0000500001007983 */ /* 0x000ea40000100800 */
[----:B--2---:R-:W-:-:S07]  /*9090*/  IMAD.SHL.U32 R0, R0, 0x80, RZ ;  /* 0x0000008000007824 */ /* 0x004fce00078e00ff */
.L_x_11623:
[----:B------:R-:W-:Y:S05]  /*90a0*/  BSYNC B1 ;  /* 0x0000000000017941 */ /* 0x000fea0003800000 */
.L_x_11622:
        /* <DEDUP_REMOVED lines=26> */
.L_x_11628:
[----:B------:R-:W-:Y:S02]  /*9250*/  ULDC UR4, c[0x0][0x9e4] ;  /* 0x0002790000047ab9 */ /* 0x000fe40000000800 */
[----:B------:R-:W-:-:S05]  /*9260*/  IMAD.U32 R5, RZ, RZ, UR4 ;  /* 0x00000004ff057e24 */ /* 0x000fca000f8e00ff */
[----:B------:R-:W-:-:S13]  /*9270*/  ISETP.NE.AND P0, PT, R5, 0x1, PT ;  /* 0x000000010500780c */ /* 0x000fda0003f05270 */
[----:B------:R-:W0:Y:S02]  /*9280*/  @P0 LDC.64 R6, c[0x0][0x9e8] ;  /* 0x00027a00ff060b82 */ /* 0x000e240000000a00 */
[----:B0-----:R-:W-:-:S05]  /*9290*/  @P0 IMAD.HI.U32 R4, R0, R6, RZ ;  /* 0x0000000600040227 */ /* 0x001fca00078e00ff */
[----:B------:R-:W-:-:S07]  /*92a0*/  @P0 SHF.R.U32.HI R0, RZ, R7, R4 ;  /* 0x00000007ff000219 */ /* 0x000fce0000011604 */
.L_x_11629:
[----:B------:R-:W-:Y:S05]  /*92b0*/  BSYNC B0 ;  /* 0x0000000000007941 */ /* 0x000fea0003800000 */
.L_x_11627:
[----:B------:R-:W-:-:S05]  /*92c0*/  IMAD R3, R0, R5, RZ ;  /* 0x0000000500037224 */ /* 0x000fca00078e02ff */
[----:B------:R-:W-:-:S07]  /*92d0*/  VIMNMX R2, R2, R3, !PT ;  /* 0x0000000302027248 */ /* 0x000fce0007fe0100 */
.L_x_11626:
[----:B------:R-:W-:-:S04]  /*92e0*/  VIADD R2, R2, 0x5f ;  /* 0x0000005f02027836 */ /* 0x000fc80000000000 */
[----:B------:R-:W-:-:S05]  /*92f0*/  IMAD.HI R2, R2, 0x2aaaaaab, RZ ;  /* 0x2aaaaaab02027827 */ /* 0x000fca00078e02ff */
[----:B------:R-:W-:-:S04]  /*9300*/  SHF.R.U32.HI R3, RZ, 0x1f, R2 ;  /* 0x0000001fff037819 */ /* 0x000fc80000011602 */
[----:B------:R-:W-:-:S04]  /*9310*/  LEA.HI.SX32 R0, R2, R3, 0x1c ;  /* 0x0000000302007211 */ /* 0x000fc800078fe2ff */
[----:B------:R-:W-:-:S04]  /*9320*/  VIMNMX R0, R0, UR41, !PT ;  /* 0x0000002900007c48 */ /* 0x000fc8000ffe0100 */
[----:B------:R-:W-:-:S13]  /*9330*/  ISETP.GE.AND P0, PT, R10, R0, PT ;  /* 0x000000000a00720c */ /* 0x000fda0003f06270 */
[----:B------:R-:W-:Y:S05]  /*9340*/  @!P0 BRA `(.L_x_11630) ;  /* 0x0000005c00f08947 */ /* 0x000fea0003800000 */
.L_x_11649:
        /* <DEDUP_REMOVED lines=20> */
.L_x_11632:
[----:B------:R-:W-:Y:S05]  /*9490*/  BSYNC B0 ;  /* 0x0000000000007941 */ /* 0x000fea0003800000 */
.L_x_11631:
        /* <DEDUP_REMOVED lines=9> */
.L_x_11634:
[----:B------:R-:W-:Y:S05]  /*9530*/  BSYNC B0 ;  /* 0x0000000000007941 */ /* 0x000fea0003800000 */
.L_x_11633:
[----:B------:R-:W-:Y:S04]  /*9540*/  BSSY B0, `(.L_x_11635) ;  /* 0x0000006000007945 */ /* 0x000fe80003800000 */
[----:B-1----:R-:W-:Y:S05]  /*9550*/  @P0 BRA `(.L_x_11636) ;  /* 0x0000000000100947 */ /* 0x002fea0003800000 */
[----:B-----5:R-:W-:Y:S01]  /*9560*/  IMAD R6, R6, 0x8, R3 ;  /* 0x0000000806067824 */ /* 0x020fe200078e0203 */
[----:B------:R-:W-:-:S04]  /*9570*/  SHF.L.U32 R7, R7, 0x1f, RZ ;  /* 0x0000001f07077819 */ /* 0x000fc800000006ff */
[----:B------:R-:W1:Y:S02]  /*9580*/  SYNCS.PHASECHK.TRANS64.TRYWAIT P0, [R6+URZ], R7 ;  /* 0x00000007060075a7 */ /* 0x000e64000800017f */
[----:B-1----:R-:W-:Y:S05]  /*9590*/  @!P0 BRA `(.L_x_11637) ;  /* 0x0000019000f88947 */ /* 0x002fea0003800000 */
.L_x_11636:
[----:B------:R-:W-:Y:S05]  /*95a0*/  BSYNC B0 ;  /* 0x0000000000007941 */ /* 0x000fea0003800000 */
.L_x_11635:
[----:B------:R-:W0:Y:S01]  /*95b0*/  S2R R2, SR_TID.X ;  /* 0x0000000000027919 */ /* 0x000e220000002100 */
[----:B------:R-:W2:Y:S01]  /*95c0*/  LDL R11, [R1+0x1c0] ;  /* 0x0001c000010b7983 */ /* 0x000ea20000100800 */
[----:B0-----:R-:W-:-:S03]  /*95d0*/  SHF.R.U32.HI R4, RZ, 0x7, R2 ;  /* 0x00000007ff047819 */ /* 0x001fc60000011602 */
[----:B------:R-:W2:Y:S01]  /*95e0*/  LDL.64 R2, [R1+0x78] ;  /* 0x0000780001027983 */ /* 0x000ea20000100a00 */
[----:B------:R-:W-:Y:S05]  /*95f0*/  WARPSYNC.ALL ;  /* 0x0000000000007948 */ /* 0x000fea0003800000 */
[----:B------:R-:W-:Y:S01]  /*9600*/  IADD3 R15, -R4, 0xb, RZ ;  /* 0x0000000b040f7810 */ /* 0x000fe20007ffe1ff */
[----:B------:R-:W3:Y:S04]  /*9610*/  LDL.64 R12, [R1+0x70] ;  /* 0x00007000010c7983 */ /* 0x000ee80000100a00 */
[----:B------:R-:W4:Y:S04]  /*9620*/  LDL.64 R4, [R1+0x70] ;  /* 0x0000700001047983 */ /* 0x000f280000100a00 */
[----:B-1---5:R-:W4:Y:S01]  /*9630*/  LDL.64 R6, [R1+0x70] ;  /* 0x0000700001067983 */ /* 0x022f220000100a00 */
        /* <DEDUP_REMOVED lines=47> */
[----:B------:R-:W-:Y:S01]  /*9930*/  ISETP.NE.AND P0, PT, R14, 0x3, PT ;  /* 0x000000030e00780c */ /* 0x000fe20003f05270 */
[----:B------:R-:W-:Y:S01]  /*9940*/  BSSY B0, `(.L_x_11638) ;  /* 0x0000005000007945 */ /* 0x000fe20003800000 */
[----:B------:R-:W-:Y:S02]  /*9950*/  WARPGROUP.DEPBAR.LE gsb0, 0x0 ;  /* 0x00008000000079c5 */ /* 0x000fe40000010000 */
[----:B------:R0:W-:Y:S09]  /*9960*/  BAR.ARV R15, 0x100 ;  /* 0x0004000f0000751d */ /* 0x0001f20000002000 */
[----:B0-----:R-:W-:Y:S05]  /*9970*/  @!P0 BRA `(.L_x_11639) ;  /* 0x0000000000048947 */ /* 0x001fea0003800000 */
[----:B------:R-:W-:Y:S01]  /*9980*/  BPT.TRAP 0x1 ;  /* 0x000000040000795c */ /* 0x000fe20000300000 */
.L_x_11639:
[----:B------:R-:W-:Y:S05]  /*9990*/  BSYNC B0 ;  /* 0x0000000000007941 */ /* 0x000fea0003800000 */
.L_x_11638:
[----:B------:R-:W2:Y:S02]  /*99a0*/  LDL.64 R4, [R1+0x20] ;  /* 0x0000200001047983 */ /* 0x000ea40000100a00 */
[----:B--2---:R-:W-:-:S05]  /*99b0*/  MOV R4, R4 ;  /* 0x0000000400047202 */ /* 0x004fca0000000f00 */
[----:B-----5:R-:W-:-:S05]  /*99c0*/  IMAD R11, R11, 0x8, R4 ;  /* 0x000000080b0b7824 */ /* 0x020fca00078e0204 */
[----:B------:R-:W-:-:S04]  /*99d0*/  PRMT R11, R20, 0x654, R11 ;  /* 0x00000654140b7816 */ /* 0x000fc8000000000b */
[----:B------:R0:W-:Y:S01]  /*99e0*/  SYNCS.ARRIVE.TRANS64.RED.A1T0 RZ, [R11+URZ], RZ ;  /* 0x000000ff0bff79a7 */ /* 0x0001e2000810043f */
[----:B------:R-:W2:Y:S04]  /*99f0*/  LDL.64 R4, [R1+0x140] ;  /* 0x0001400001047983 */ /* 0x000ea80000100a00 */
[----:B------:R-:W3:Y:S04]  /*9a00*/  LDL.64 R8, [R1+0x1d0] ;  /* 0x0001d00001087983 */ /* 0x000ee80000100a00 */
[----:B------:R-:W4:Y:S04]  /*9a10*/  LDL.64 R110, [R1+0x330] ;  /* 0x00033000016e7983 */ /* 0x000f280000100a00 */
[----:B------:R-:W4:Y:S04]  /*9a20*/  LDL R125, [R1+0x28] ;  /* 0x00002800017d7983 */ /* 0x000f280000100800 */
[----:B--2---:R-:W0:Y:S02]  /*9a30*/  LD.E R5, desc[UR36][R4.64] ;  /* 0x0000002404057980 */ /* 0x004e24000c101900 */
[-C--:B0-----:R-:W-:Y:S01]  /*9a40*/  FMUL.FTZ R11, R24, R5.reuse ;  /* 0x00000005180b7220 */ /* 0x081fe20000410000 */
[-C--:B------:R-:W-:Y:S01]  /*9a50*/  FMUL.FTZ R7, R25, R5.reuse ;  /* 0x0000000519077220 */ /* 0x080fe20000410000 */
[----:B------:R-:W-:-:S04]  /*9a60*/  FMUL.FTZ R13, R28, R5 ;  /* 0x000000051c0d7220 */ /* 0x000fc80000410000 */
[----:B------:R-:W3:Y:S01]  /*9a70*/  MUFU.TANH R11, R11 ;  /* 0x0000000b000b7308 */ /* 0x000ee20000002400 */
[-C--:B------:R-:W-:Y:S01]  /*9a80*/  FMUL.FTZ R15, R29, R5.reuse ;  /* 0x000000051d0f7220 */ /* 0x080fe20000410000 */
[----:B------:R-:W-:-:S06]  /*9a90*/  FMUL.FTZ R21, R32, R5 ;  /* 0x0000000520157220 */ /* 0x000fcc0000410000 */
[----:B------:R-:W0:Y:S01]  /*9aa0*/  MUFU.TANH R7, R7 ;  /* 0x0000000700077308 */ /* 0x000e220000002400 */
[----:B------:R-:W-:-:S07]  /*9ab0*/  FMUL.FTZ R25, R33, R5 ;  /* 0x0000000521197220 */ /* 0x000fce0000410000 */
[----:B------:R-:W1:Y:S01]  /*9ac0*/  MUFU.TANH R13, R13 ;  /* 0x0000000d000d7308 */ /* 0x000e620000002400 */
[----:B---3--:R-:W-:Y:S01]  /*9ad0*/  FMNMX.FTZ R4, R11, R8, !PT ;  /* 0x000000080b047209 */ /* 0x008fe20007810000 */
[----:B------:R-:W-:-:S06]  /*9ae0*/  FMUL.FTZ R29, R36, R5 ;  /* 0x00000005241d7220 */ /* 0x000fcc0000410000 */
[----:B------:R-:W2:Y:S01]  /*9af0*/  MUFU.TANH R15, R15 ;  /* 0x0000000f000f7308 */ /* 0x000ea20000002400 */
[----:B------:R-:W-:Y:S01]  /*9b00*/  FMUL.FTZ R82, R31, R5 ;  /* 0x000000051f527220 */ /* 0x000fe20000410000 */
[----:B0-----:R-:W-:-:S06]  /*9b10*/  FMNMX.FTZ R4, R7, R4, !PT ;  /* 0x0000000407047209 */ /* 0x001fcc0007810000 */
[----:B------:R-:W0:Y:S01]  /*9b20*/  MUFU.TANH R21, R21 ;  /* 0x0000001500157308 */ /* 0x000e220000002400 */
[----:B------:R-:W-:Y:S01]  /*9b30*/  FMUL.FTZ R31, R37, R5 ;  /* 0x00000005251f7220 */ /* 0x000fe20000410000 */
[----:B-1----:R-:W-:-:S06]  /*9b40*/  FMNMX.FTZ R4, R13, R4, !PT ;  /* 0x000000040d047209 */ /* 0x002fcc0007810000 */
[----:B------:R-:W1:Y:S01]  /*9b50*/  MUFU.TANH R25, R25 ;  /* 0x0000001900197308 */ /* 0x000e620000002400 */
[----:B------:R-:W-:Y:S01]  /*9b60*/  FMUL.FTZ R103, R40, R5 ;  /* 0x0000000528677220 */ /* 0x000fe20000410000 */
[----:B--2---:R-:W-:-:S06]  /*9b70*/  FMNMX.FTZ R4, R15, R4, !PT ;  /* 0x000000040f047209 */ /* 0x004fcc0007810000 */
        /* <DEDUP_REMOVED lines=37> */
[----:B------:R-:W3:Y:S03]  /*9dd0*/  LDL.64 R40, [R1+0x2a0] ;  /* 0x0002a00001287983 */ /* 0x000ee60000100a00 */
[----:B------:R-:W1:Y:S01]  /*9de0*/  MUFU.TANH R85, R85 ;  /* 0x0000005500557308 */ /* 0x000e620000002400 */
[----:B--2---:R-:W-:Y:S01]  /*9df0*/  FMNMX.FTZ R4, R37, R4, !PT ;  /* 0x0000000425047209 */ /* 0x004fe20007810000 */
[----:B------:R-:W-:-:S06]  /*9e00*/  FMUL.FTZ R45, R53, R5 ;  /* 0x00000005352d7220 */ /* 0x000fcc0000410000 */
[----:B------:R-:W2:Y:S01]  /*9e10*/  MUFU.TANH R99, R99 ;  /* 0x0000006300637308 */ /* 0x000ea20000002400 */
[----:B0-----:R-:W-:Y:S01]  /*9e20*/  FMNMX.FTZ R4, R75, R4, !PT ;  /* 0x000000044b047209 */ /* 0x001fe20007810000 */
[----:B------:R-:W-:-:S06]  /*9e30*/  FMUL.FTZ R49, R64, R5 ;  /* 0x0000000540317220 */ /* 0x000fcc0000410000 */
[----:B------:R-:W-:Y:S08]  /*9e40*/  MUFU.TANH R82, R82 ;  /* 0x0000005200527308 */ /* 0x000ff00000002400 */
[----:B------:R-:W0:Y:S01]  /*9e50*/  MUFU.TANH R73, R73 ;  /* 0x0000004900497308 */ /* 0x000e220000002400 */
[----:B-1----:R-:W-:Y:S01]  /*9e60*/  FMNMX.FTZ R4, R85, R4, !PT ;  /* 0x0000000455047209 */ /* 0x002fe20007810000 */
[----:B------:R-:W-:Y:S01]  /*9e70*/  FMUL.FTZ R48, R50, R5 ;  /* 0x0000000532307220 */ /* 0x000fe20000410000 */
[----:B------:R-:W4:Y:S05]  /*9e80*/  LDL.64 R56, [R1+0x2b0] ;  /* 0x0002b00001387983 */ /* 0x000f2a0000100a00 */
[----:B------:R-:W-:Y:S08]  /*9e90*/  MUFU.TANH R79, R79 ;  /* 0x0000004f004f7308 */ /* 0x000ff00000002400 */
[----:B------:R-:W1:Y:S01]  /*9ea0*/  MUFU.TANH R76, R76 ;  /* 0x0000004c004c7308 */ /* 0x000e620000002400 */
[----:B--2---:R-:W-:-:S07]  /*9eb0*/  FMNMX.FTZ R4, R99, R4, !PT ;  /* 0x0000000463047209 */ /* 0x004fce0007810000 */
[----:B------:R-:W2:Y:S08]  /*9ec0*/  MUFU.TANH R3, R3 ;  /* 0x0000000300037308 */ /* 0x000eb00000002400 */
[----:B------:R-:W-:Y:S08]  /*9ed0*/  MUFU.TANH R97, R97 ;  /* 0x0000006100617308 */ /* 0x000ff00000002400 */
[----:B------:R-:W-:Y:S08]  /*9ee0*/  MUFU.TANH R80, R80 ;  /* 0x0000005000507308 */ /* 0x000ff00000002400 */
[----:B------:R-:W-:Y:S08]  /*9ef0*/  MUFU.TANH R83, R83 ;  /* 0x0000005300537308 */ /* 0x000ff00000002400 */
[----:B------:R-:W-:Y:S08]  /*9f00*/  MUFU.TANH R81, R81 ;  /* 0x0000005100517308 */ /* 0x000ff00000002400 */
[----:B------:R-:W-:Y:S01]  /*9f10*/  MUFU.TANH R84, R84 ;  /* 0x0000005400547308 */ /* 0x000fe20000002400 */
[-C--:B------:R-:W-:Y:S01]  /*9f20*/  FMUL.FTZ R61, R68, R5.reuse ;  /* 0x00000005443d7220 */ /* 0x080fe20000410000 */
[-C--:B------:R-:W-:Y:S01]  /*9f30*/  FMUL.FTZ R60, R71, R5.reuse ;  /* 0x00000005473c7220 */ /* 0x080fe20000410000 */
[----:B------:R-:W3:Y:S05]  /*9f40*/  LDL.64 R34, [R1+0x1e0] ;  /* 0x0001e00001227983 */ /* 0x000eea0000100a00 */
[----:B------:R-:W-:Y:S08]  /*9f50*/  MUFU.TANH R77, R77 ;  /* 0x0000004d004d7308 */ /* 0x000ff00000002400 */
[----:B------:R-:W-:Y:S01]  /*9f60*/  MUFU.TANH R86, R86 ;  /* 0x0000005600567308 */ /* 0x000fe20000002400 */
[----:B------:R-:W-:Y:S01]  /*9f70*/  FMUL.FTZ R47, R69, R5 ;  /* 0x00000005452f7220 */ /* 0x000fe20000410000 */
[----:B------:R-:W4:Y:S04]  /*9f80*/  LDL R43, [R1+0x1f0] ;  /* 0x0001f000012b7983 */ /* 0x000f280000100800 */
[----:B------:R-:W3:Y:S02]  /*9f90*/  LDL.64 R38, [R1+0x290] ;  /* 0x0002900001267983 */ /* 0x000ee40000100a00 */
[----:B------:R-:W2:Y:S01]  /*9fa0*/  MUFU.TANH R45, R45 ;  /* 0x0000002d002d7308 */ /* 0x000ea20000002400 */
[----:B0-----:R-:W-:Y:S01]  /*9fb0*/  FMNMX.FTZ R6, R73, R4, !PT ;  /* 0x0000000449067209 */ /* 0x001fe20007810000 */
[----:B------:R-:W3:Y:S01]  /*9fc0*/  LDL.64 R54, [R1+0x2c0] ;  /* 0x0002c00001367983 */ /* 0x000ee20000100a00 */
[----:B-1----:R-:W-:-:S02]  /*9fd0*/  FMNMX.FTZ R4, R76, R9, !PT ;  /* 0x000000094c047209 */ /* 0x002fc40007810000 */
[----:B------:R-:W-:Y:S01]  /*9fe0*/  FMNMX.FTZ R6, R79, R6, !PT ;  /* 0x000000064f067209 */ /* 0x000fe20007810000 */
[-C--:B------:R-:W-:Y:S01]  /*9ff0*/  FMUL.FTZ R50, R51, R5.reuse ;  /* 0x0000000533327220 */ /* 0x080fe20000410000 */
[----:B------:R-:W-:Y:S01]  /*a000*/  FMUL.FTZ R51, R65, R5 ;  /* 0x0000000541337220 */ /* 0x000fe20000410000 */
[----:B--2---:R-:W-:Y:S01]  /*a010*/  FMNMX.FTZ R27, R3, R4, !PT ;  /* 0x00000004031b7209 */ /* 0x004fe20007810000 */
[----:B------:R-:W0:Y:S08]  /*a020*/  MUFU.TANH R49, R49 ;  /* 0x0000003100317308 */ /* 0x000e300000002400 */
[----:B------:R-:W1:Y:S01]  /*a030*/  MUFU.TANH R88, R88 ;  /* 0x0000005800587308 */ /* 0x000e620000002400 */
[----:B------:R-:W-:-:S07]  /*a040*/  FMNMX.FTZ R6, R45, R6, !PT ;  /* 0x000000062d067209 */ /* 0x000fce0007810000 */
[----:B------:R-:W-:Y:S01]  /*a050*/  MUFU.TANH R90, R90 ;  /* 0x0000005a005a7308 */ /* 0x000fe20000002400 */
        /* <DEDUP_REMOVED lines=11> */
[----:B------:R-:W-:Y:S08]  /*a110*/  MUFU.TANH R114, R114 ;  /* 0x0000007200727308 */ /* 0x000ff00000002400 */
[----:B------:R-:W-:Y:S01]  /*a120*/  MUFU.TANH R58, R58 ;  /* 0x0000003a003a7308 */ /* 0x000fe20000002400 */
[----:B------:R-:W-:Y:S01]  /*a130*/  FMUL.FTZ R62, R70, R5 ;  /* 0x00000005463e7220 */ /* 0x000fe20000410000 */
[----:B------:R-:W2:Y:S06]  /*a140*/  LDL.64 R52, [R1+0x2d0] ;  /* 0x0002d00001347983 */ /* 0x000eac0000100a00 */
[----:B------:R-:W1:Y:S01]  /*a150*/  MUFU.TANH R51, R51 ;  /* 0x0000003300337308 */ /* 0x000e620000002400 */
[----:B------:R-:W-:-:S07]  /*a160*/  FMNMX.FTZ R6, R77, R6, !PT ;  /* 0x000000064d067209 */ /* 0x000fce0007810000 */
[----:B------:R-:W-:Y:S01]  /*a170*/  MUFU.TANH R48, R48 ;  /* 0x0000003000307308 */ /* 0x000fe20000002400 */
[----:B------:R-:W-:Y:S01]  /*a180*/  FMNMX.FTZ R27, R86, R27, !PT ;  /* 0x0000001b561b7209 */ /* 0x000fe20007810000 */
[----:B------:R-:W-:-:S06]  /*a190*/  FMUL.FTZ R68, R59, R5 ;  /* 0x000000053b447220 */ /* 0x000fcc0000410000 */
[----:B------:R-:W1:Y:S01]  /*a1a0*/  MUFU.TANH R61, R61 ;  /* 0x0000003d003d7308 */ /* 0x000e620000002400 */
[----:B0-----:R-:W-:Y:S01]  /*a1b0*/  FMNMX.FTZ R6, R49, R6, !PT ;  /* 0x0000000631067209 */ /* 0x001fe20007810000 */
[----:B------:R-:W-:-:S06]  /*a1c0*/  FMUL.FTZ R64, R67, R5 ;  /* 0x0000000543407220 */ /* 0x000fcc0000410000 */
[----:B------:R-:W0:Y:S01]  /*a1d0*/  MUFU.TANH R47, R47 ;  /* 0x0000002f002f7308 */ /* 0x000e220000002400 */
[----:B-1----:R-:W-:Y:S01]  /*a1e0*/  FMNMX.FTZ R27, R88, R27, !PT ;  /* 0x0000001b581b7209 */ /* 0x002fe20007810000 */
[----:B------:R-:W2:Y:S01]  /*a1f0*/  LDL.64 R70, [R1+0x300] ;  /* 0x0003000001467983 */ /* 0x000ea20000100a00 */
[----:B------:R-:W-:Y:S02]  /*a200*/  FMNMX.FTZ R6, R51, R6, !PT ;  /* 0x0000000633067209 */ /* 0x000fe40007810000 */
[----:B------:R-:W-:Y:S02]  /*a210*/  FMNMX.FTZ R27, R90, R27, !PT ;  /* 0x0000001b5a1b7209 */ /* 0x000fe40007810000 */
[----:B------:R-:W-:Y:S02]  /*a220*/  FMNMX.FTZ R4, R61, R6, !PT ;  /* 0x000000063d047209 */ /* 0x000fe40007810000 */
[----:B------:R-:W-:Y:S01]  /*a230*/  FMNMX.FTZ R27, R42, R27, !PT ;  /* 0x0000001b2a1b7209 */ /* 0x000fe20007810000 */
[----:B------:R-:W1:Y:S03]  /*a240*/  MUFU.TANH R50, R50 ;  /* 0x0000003200327308 */ /* 0x000e660000002400 */
[----:B------:R-:W-:-:S02]  /*a250*/  FMNMX.FTZ R27, R92, R27, !PT ;  /* 0x0000001b5c1b7209 */ /* 0x000fc40007810000 */
[----:B0-----:R-:W-:Y:S02]  /*a260*/  FMNMX.FTZ R4, R47, R4, !PT ;  /* 0x000000042f047209 */ /* 0x001fe40007810000 */
[----:B------:R-:W-:-:S03]  /*a270*/  FMNMX.FTZ R27, R46, R27, !PT ;  /* 0x0000001b2e1b7209 */ /* 0x000fc60007810000 */
[----:B------:R-:W0:Y:S01]  /*a280*/  SHFL.BFLY PT, R33, R4, 0x2, 0x1f ;  /* 0x0c401f0004217f89 */ /* 0x000e2200000e0000 */
[----:B------:R-:W-:Y:S01]  /*a290*/  FMNMX.FTZ R27, R94, R27, !PT ;  /* 0x0000001b5e1b7209 */ /* 0x000fe20007810000 */
[----:B------:R-:W0:Y:S03]  /*a2a0*/  MUFU.TANH R68, R68 ;  /* 0x0000004400447308 */ /* 0x000e260000002400 */
[----:B------:R-:W-:-:S04]  /*a2b0*/  FMNMX.FTZ R27, R48, R27, !PT ;  /* 0x0000001b301b7209 */ /* 0x000fc80007810000 */
[----:B-1----:R-:W-:Y:S01]  /*a2c0*/  FMNMX.FTZ R27, R50, R27, !PT ;  /* 0x0000001b321b7209 */ /* 0x002fe20007810000 */
[----:B------:R-:W1:Y:S03]  /*a2d0*/  MUFU.TANH R128, R128 ;  /* 0x0000008000807308 */ /* 0x000e660000002400 */
[----:B------:R-:W-:-:S04]  /*a2e0*/  FMNMX.FTZ R27, R100, R27, !PT ;  /* 0x0000001b641b7209 */ /* 0x000fc80007810000 */
[----:B------:R-:W-:Y:S01]  /*a2f0*/  FMNMX.FTZ R27, R114, R27, !PT ;  /* 0x0000001b721b7209 */ /* 0x000fe20007810000 */
[----:B------:R-:W1:Y:S03]  /*a300*/  MUFU.TANH R126, R126 ;  /* 0x0000007e007e7308 */ /* 0x000e660000002400 */
[----:B------:R-:W-:Y:S02]  /*a310*/  FMNMX.FTZ R27, R58, R27, !PT ;  /* 0x0000001b3a1b7209 */ /* 0x000fe40007810000 */
[----:B0-----:R-:W-:-:S03]  /*a320*/  FMNMX.FTZ R33, R4, R33, !PT ;  /* 0x0000002104217209 */ /* 0x001fc60007810000 */
[----:B------:R-:W0:Y:S01]  /*a330*/  MUFU.TANH R66, R66 ;  /* 0x0000004200427308 */ /* 0x000e220000002400 */
[----:B------:R-:W-:Y:S01]  /*a340*/  FMNMX.FTZ R27, R68, R27, !PT ;  /* 0x0000001b441b7209 */ /* 0x000fe20007810000 */
[----:B------:R-:W0:Y:S06]  /*a350*/  SHFL.BFLY PT, R6, R33, 0x1, 0x1f ;  /* 0x0c201f0021067f89 */ /* 0x000e2c00000e0000 */
[----:B------:R-:W0:Y:S01]  /*a360*/  MUFU.TANH R64, R64 ;  /* 0x0000004000407308 */ /* 0x000e220000002400 */
[----:B-1----:R-:W-:-:S07]  /*a370*/  FMNMX.FTZ R27, R128, R27, !PT ;  /* 0x0000001b801b7209 */ /* 0x002fce0007810000 */
[----:B------:R-:W1:Y:S01]  /*a380*/  MUFU.TANH R62, R62 ;  /* 0x0000003e003e7308 */ /* 0x000e620000002400 */
[----:B------:R-:W-:-:S07]  /*a390*/  FMNMX.FTZ R27, R126, R27, !PT ;  /* 0x0000001b7e1b7209 */ /* 0x000fce0007810000 */
[----:B------:R-:W1:Y:S01]  /*a3a0*/  MUFU.TANH R60, R60 ;  /* 0x0000003c003c7308 */ /* 0x000e620000002400 */
[----:B0-----:R-:W-:-:S04]  /*a3b0*/  FMNMX.FTZ R27, R66, R27, !PT ;  /* 0x0000001b421b7209 */ /* 0x001fc80007810000 */
[----:B------:R-:W-:-:S04]  /*a3c0*/  FMNMX.FTZ R27, R64, R27, !PT ;  /* 0x0000001b401b7209 */ /* 0x000fc80007810000 */
[----:B-1----:R-:W-:Y:S02]  /*a3d0*/  FMNMX.FTZ R5, R62, R27, !PT ;  /* 0x0000001b3e057209 */ /* 0x002fe40007810000 */
[----:B------:R-:W-:Y:S01]  /*a3e0*/  FMNMX.FTZ R6, R33, R6, !PT ;  /* 0x0000000621067209 */ /* 0x000fe20007810000 */
[----:B------:R-:W2:Y:S04]  /*a3f0*/  LDL.64 R26, [R1+0x3f8] ;  /* 0x0003f800011a7983 */ /* 0x000ea80000100a00 */
[----:B------:R-:W2:Y:S01]  /*a400*/  LDL.64 R32, [R1+0x270] ;  /* 0x0002700001207983 */ /* 0x000ea20000100a00 */
[----:B------:R-:W-:-:S05]  /*a410*/  FMNMX.FTZ R5, R60, R5, !PT ;  /* 0x000000053c057209 */ /* 0x000fca0007810000 */
[----:B------:R0:W-:Y:S04]  /*a420*/  STL.64 [R1+0x1d0], R4 ;  /* 0x0001d00401007387 */ /* 0x0001e80000100a00 */
[----:B------:R1:W-:Y:S04]  /*a430*/  STL [R1+0x1d0], R6 ;  /* 0x0001d00601007387 */ /* 0x0003e80000100800 */
[----:B------:R-:W4:Y:S04]  /*a440*/  LDL R12, [R1+0x1d0] ;  /* 0x0001d000010c7983 */ /* 0x000f280000100800 */
[----:B------:R-:W3:Y:S04]  /*a450*/  LDL R96, [R1+0x1d4] ;  /* 0x0001d40001607983 */ /* 0x000ee80000100800 */
[----:B0-----:R-:W2:Y:S01]  /*a460*/  LDL.64 R4, [R1+0x200] ;  /* 0x0002000001047983 */ /* 0x001ea20000100a00 */
[----:B----4-:R-:W-:-:S04]  /*a470*/  FADD.FTZ R8, R8, -R12 ;  /* 0x8000000c08087221 */ /* 0x010fc80000010000 */
[----:B------:R-:W-:Y:S01]  /*a480*/  FMUL.FTZ R121, R8, R43 ;  /* 0x0000002b08797220 */ /* 0x000fe20000410000 */
[----:B------:R-:W-:-:S04]  /*a490*/  FMUL.FTZ R8, R43, R12 ;  /* 0x0000000c2b087220 */ /* 0x000fc80000410000 */
        /* <DEDUP_REMOVED lines=11> */
[----:B-1----:R-:W4:Y:S04]  /*a550*/  LDL.64 R6, [R1+0x3f0] ;  /* 0x0003f00001067983 */ /* 0x002f280000100a00 */
        /* <DEDUP_REMOVED lines=10> */
[----:B------:R-:W-:-:S03]  /*a600*/  FFMA.FTZ R166, R45, R43, -R8 ;  /* 0x0000002b2da67223 */ /* 0x000fc60000010808 */
[----:B------:R-:W2:Y:S01]  /*a610*/  LDL.64 R44, [R1+0x320] ;  /* 0x00032000012c7983 */ /* 0x000ea20000100a00 */
[----:B------:R-:W-:-:S03]  /*a620*/  FFMA.FTZ R152, R11, R43, -R8 ;  /* 0x0000002b0b987223 */ /* 0x000fc60000010808 */
[----:B---3--:R-:W0:Y:S02]  /*a630*/  SHFL.BFLY PT, R11, R96, 0x2, 0x1f ;  /* 0x0c401f00600b7f89 */ /* 0x008e2400000e0000 */
        /* <DEDUP_REMOVED lines=13> */
[----:B0-----:R-:W-:-:S05]  /*a710*/  FMNMX.FTZ R124, R11, R124, !PT ;  /* 0x0000007c0b7c7209 */ /* 0x001fca0007810000 */
[----:B------:R-:W-:Y:S01]  /*a720*/  FADD.FTZ R8, R9, -R124 ;  /* 0x8000007c09087221 */ /* 0x000fe20000010000 */
[----:B------:R-:W-:-:S04]  /*a730*/  FMUL.FTZ R9, R124, R43 ;  /* 0x0000002b7c097220 */ /* 0x000fc80000410000 */
[-CC-:B------:R-:W-:Y:S01]  /*a740*/  FFMA.FTZ R122, R76, R43.reuse, -R9.reuse ;  /* 0x0000002b4c7a7223 */ /* 0x180fe20000010809 */
[----:B------:R-:W-:Y:S01]  /*a750*/  FMUL.FTZ R8, R43, R8 ;  /* 0x000000082b087220 */ /* 0x000fe20000410000 */
[-CC-:B------:R-:W-:Y:S01]  /*a760*/  FFMA.FTZ R153, R3, R43.reuse, -R9.reuse ;  /* 0x0000002b03997223 */ /* 0x180fe20000010809 */
[----:B------:R-:W4:Y:S01]  /*a770*/  MUFU.EX2 R121, R121 ;  /* 0x0000007900797308 */ /* 0x000f220000000800 */
[-CC-:B------:R-:W-:Y:S01]  /*a780*/  FFMA.FTZ R155, R80, R43.reuse, -R9.reuse ;  /* 0x0000002b509b7223 */ /* 0x180fe20000010809 */
[----:B------:R-:W-:-:S06]  /*a790*/  FFMA.FTZ R107, R82, R43, -R9 ;  /* 0x0000002b526b7223 */ /* 0x000fcc0000010809 */
[----:B------:R-:W-:Y:S01]  /*a7a0*/  MUFU.EX2 R152, R152 ;  /* 0x0000009800987308 */ /* 0x000fe20000000800 */
[----:B------:R-:W-:-:S07]  /*a7b0*/  FFMA.FTZ R105, R84, R43, -R9 ;  /* 0x0000002b54697223 */ /* 0x000fce0000010809 */
[----:B------:R-:W-:Y:S08]  /*a7c0*/  MUFU.EX2 R120, R120 ;  /* 0x0000007800787308 */ /* 0x000ff00000000800 */
[----:B------:R-:W-:Y:S08]  /*a7d0*/  MUFU.EX2 R123, R8 ;  /* 0x00000008007b7308 */ /* 0x000ff00000000800 */
[----:B------:R-:W0:Y:S08]  /*a7e0*/  MUFU.EX2 R122, R122 ;  /* 0x0000007a007a7308 */ /* 0x000e300000000800 */
[----:B------:R-:W1:Y:S01]  /*a7f0*/  MUFU.EX2 R153, R153 ;  /* 0x0000009900997308 */ /* 0x000e620000000800 */
        /* <DEDUP_REMOVED lines=23> */
[----:B------:R-:W-:Y:S08]  /*a970*/  MUFU.EX2 R164, R164 ;  /* 0x000000a400a47308 */ /* 0x000ff00000000800 */
        /* <DEDUP_REMOVED lines=9> */
[----:B------:R-:W-:Y:S08]  /*aa10*/  MUFU.EX2 R170, R170 ;  /* 0x000000aa00aa7308 */ /* 0x000ff00000000800 */
[----:B------:R-:W-:Y:S08]  /*aa20*/  MUFU.EX2 R112, R112 ;  /* 0x0000007000707308 */ /* 0x000ff00000000800 */
[----:B------:R-:W-:Y:S08]  /*aa30*/  MUFU.EX2 R172, R172 ;  /* 0x000000ac00ac7308 */ /* 0x000ff00000000800 */
[----:B------:R-:W-:Y:S08]  /*aa40*/  MUFU.EX2 R174, R174 ;  /* 0x000000ae00ae7308 */ /* 0x000ff00000000800 */
[----:B------:R-:W-:Y:S01]  /*aa50*/  MUFU.EX2 R109, R109 ;  /* 0x0000006d006d7308 */ /* 0x000fe20000000800 */
[C---:B----4-:R-:W-:Y:S01]  /*aa60*/  FMUL.FTZ R7, R121.reuse, R7 ;  /* 0x0000000779077220 */ /* 0x050fe20000410000 */
[C---:B------:R-:W-:Y:S01]  /*aa70*/  FMUL.FTZ R6, R121.reuse, R6 ;  /* 0x0000000679067220 */ /* 0x040fe20000410000 */
[C---:B--2---:R-:W-:Y:S01]  /*aa80*/  FMUL.FTZ R5, R121.reuse, R5 ;  /* 0x0000000579057220 */ /* 0x044fe20000410000 */
[C---:B------:R-:W-:Y:S01]  /*aa90*/  FMUL.FTZ R4, R121.reuse, R4 ;  /* 0x0000000479047220 */ /* 0x040fe20000410000 */
[C---:B------:R-:W-:Y:S01]  /*aaa0*/  FMUL.FTZ R13, R121.reuse, R13 ;  /* 0x0000000d790d7220 */ /* 0x040fe20000410000 */
[C---:B------:R-:W-:Y:S01]  /*aab0*/  FMUL.FTZ R12, R121.reuse, R12 ;  /* 0x0000000c790c7220 */ /* 0x040fe20000410000 */
[----:B------:R-:W-:Y:S01]  /*aac0*/  FMUL.FTZ R15, R121, R15 ;  /* 0x0000000f790f7220 */ /* 0x000fe20000410000 */
[----:B------:R-:W2:Y:S01]  /*aad0*/  MUFU.EX2 R155, R155 ;  /* 0x0000009b009b7308 */ /* 0x000ea20000000800 */
[----:B0-----:R-:W-:Y:S01]  /*aae0*/  FFMA.FTZ R8, R35, R123, R122 ;  /* 0x0000007b23087223 */ /* 0x001fe2000001007a */
[C---:B------:R-:W-:Y:S01]  /*aaf0*/  FFMA.FTZ R3, R121.reuse, R34, R152 ;  /* 0x0000002279037223 */ /* 0x040fe20000010098 */
        /* <DEDUP_REMOVED lines=9> */
[C---:B------:R-:W-:Y:S01]  /*ab90*/  FMUL.FTZ R28, R121.reuse, R28 ;  /* 0x0000001c791c7220 */ /* 0x040fe20000410000 */
[C---:B------:R-:W-:Y:S01]  /*aba0*/  FMUL.FTZ R31, R121.reuse, R31 ;  /* 0x0000001f791f7220 */ /* 0x040fe20000410000 */
[C---:B------:R-:W-:Y:S01]  /*abb0*/  FMUL.FTZ R30, R121.reuse, R30 ;  /* 0x0000001e791e7220 */ /* 0x040fe20000410000 */
[----:B------:R-:W-:Y:S01]  /*abc0*/  FMUL.FTZ R33, R121, R33 ;  /* 0x0000002179217220 */ /* 0x000fe20000410000 */
[----:B------:R-:W1:Y:S01]  /*abd0*/  MUFU.EX2 R105, R105 ;  /* 0x0000006900697308 */ /* 0x000e620000000800 */
[----:B--2---:R-:W-:Y:S01]  /*abe0*/  FADD.FTZ R8, R155, R8 ;  /* 0x000000089b087221 */ /* 0x004fe20000010000 */
[----:B------:R-:W-:Y:S01]  /*abf0*/  FADD.FTZ R3, R108, R3 ;  /* 0x000000036c037221 */ /* 0x000fe20000010000 */
[C---:B------:R-:W-:Y:S01]  /*ac00*/  FMUL.FTZ R27, R123.reuse, R27 ;  /* 0x0000001b7b1b7220 */ /* 0x040fe20000410000 */
[----:B------:R-:W-:Y:S01]  /*ac10*/  FMUL.FTZ R26, R123, R26 ;  /* 0x0000001a7b1a7220 */ /* 0x000fe20000410000 */
[C---:B------:R-:W-:Y:S01]  /*ac20*/  FMUL.FTZ R32, R121.reuse, R32 ;  /* 0x0000002079207220 */ /* 0x040fe20000410000 */
[C---:B------:R-:W-:Y:S01]  /*ac30*/  FMUL.FTZ R37, R121.reuse, R37 ;  /* 0x0000002579257220 */ /* 0x040fe20000410000 */
[----:B------:R-:W-:Y:S01]  /*ac40*/  FMUL.FTZ R36, R121, R36 ;  /* 0x0000002479247220 */ /* 0x000fe20000410000 */
[----:B------:R-:W2:Y:S01]  /*ac50*/  MUFU.EX2 R157, R157 ;  /* 0x0000009d009d7308 */ /* 0x000ea20000000800 */
[----:B0-----:R-:W-:Y:S01]  /*ac60*/  FADD.FTZ R8, R107, R8 ;  /* 0x000000086b087221 */ /* 0x001fe20000010000 */
[----:B------:R-:W-:Y:S01]  /*ac70*/  FADD.FTZ R3, R154, R3 ;  /* 0x000000039a037221 */ /* 0x000fe20000010000 */
        /* <DEDUP_REMOVED lines=22> */
[----:B0-----:R-:W-:Y:S01]  /*ade0*/  FADD.FTZ R8, R159, R8 ;  /* 0x000000089f087221 */ /* 0x001fe20000010000 */
[----:B------:R-:W-:Y:S01]  /*adf0*/  FADD.FTZ R3, R158, R3 ;  /* 0x000000039e037221 */ /* 0x000fe20000010000 */
[C---:B------:R-:W-:Y:S01]  /*ae00*/  FMUL.FTZ R79, R121.reuse, R79 ;  /* 0x0000004f794f7220 */ /* 0x040fe20000410000 */
[----:B------:R-:W-:Y:S01]  /*ae10*/  FMUL.FTZ R78, R121, R78 ;  /* 0x0000004e794e7220 */ /* 0x000fe20000410000 */
[----:B------:R-:W3:Y:S03]  /*ae20*/  LDL.64 R100, [R1+0x340] ;  /* 0x0003400001647983 */ /* 0x000ee60000100a00 */
[----:B------:R-:W0:Y:S01]  /*ae30*/  MUFU.EX2 R118, R118 ;  /* 0x0000007600767308 */ /* 0x000e220000000800 */
[----:B-1----:R-:W-:Y:S01]  /*ae40*/  FADD.FTZ R34, R119, R8 ;  /* 0x0000000877227221 */ /* 0x002fe20000010000 */
[----:B------:R-:W-:Y:S01]  /*ae50*/  FADD.FTZ R8, R104, R3 ;  /* 0x0000000368087221 */ /* 0x000fe20000010000 */
[----:B------:R-:W4:Y:S04]  /*ae60*/  LDL.64 R50, [R1+0x3a0] ;  /* 0x0003a00001327983 */ /* 0x000f280000100a00 */
[----:B------:R-:W4:Y:S01]  /*ae70*/  LDL.64 R46, [R1+0x3b0] ;  /* 0x0003b000012e7983 */ /* 0x000f220000100a00 */
[----:B------:R-:W1:Y:S01]  /*ae80*/  MUFU.EX2 R163, R163 ;  /* 0x000000a300a37308 */ /* 0x000e620000000800 */
[----:B--2---:R-:W-:Y:S01]  /*ae90*/  FADD.FTZ R11, R161, R34 ;  /* 0x00000022a10b7221 */ /* 0x004fe20000010000 */
[----:B------:R-:W-:Y:S01]  /*aea0*/  FADD.FTZ R3, R103, R8 ;  /* 0x0000000867037221 */ /* 0x000fe20000010000 */
[----:B------:R-:W2:Y:S04]  /*aeb0*/  LDL.64 R48, [R1+0x3c0] ;  /* 0x0003c00001307983 */ /* 0x000ea80000100a00 */
[----:B------:R-:W2:Y:S01]  /*aec0*/  LDL.64 R80, [R1+0x378] ;  /* 0x0003780001507983 */ /* 0x000ea20000100a00 */
[----:B------:R-:W1:Y:S01]  /*aed0*/  MUFU.EX2 R117, R117 ;  /* 0x0000007500757308 */ /* 0x000e620000000800 */
[----:B0-----:R-:W-:Y:S01]  /*aee0*/  FADD.FTZ R8, R118, R11 ;  /* 0x0000000b76087221 */ /* 0x001fe20000010000 */
[----:B------:R-:W-:Y:S01]  /*aef0*/  FADD.FTZ R3, R160, R3 ;  /* 0x00000003a0037221 */ /* 0x000fe20000010000 */
[----:B------:R-:W2:Y:S04]  /*af00*/  LDL.64 R82, [R1+0x388] ;  /* 0x0003880001527983 */ /* 0x000ea80000100a00 */
[----:B------:R-:W2:Y:S01]  /*af10*/  LDL.64 R84, [R1+0x398] ;  /* 0x0003980001547983 */ /* 0x000ea20000100a00 */
[----:B------:R-:W0:Y:S01]  /*af20*/  MUFU.EX2 R165, R165 ;  /* 0x000000a500a57308 */ /* 0x000e220000000800 */
[----:B-1----:R-:W-:Y:S01]  /*af30*/  FADD.FTZ R8, R163, R8 ;  /* 0x00000008a3087221 */ /* 0x002fe20000010000 */
[----:B------:R-:W-:Y:S01]  /*af40*/  FADD.FTZ R3, R102, R3 ;  /* 0x0000000366037221 */ /* 0x000fe20000010000 */
[----:B------:R-:W2:Y:S04]  /*af50*/  LDL.64 R86, [R1+0x3a8] ;  /* 0x0003a80001567983 */ /* 0x000ea80000100a00 */
[----:B------:R-:W2:Y:S01]  /*af60*/  LDL.64 R88, [R1+0x3b8] ;  /* 0x0003b80001587983 */ /* 0x000ea20000100a00 */
[----:B------:R-:W1:Y:S01]  /*af70*/  MUFU.EX2 R116, R116 ;  /* 0x0000007400747308 */ /* 0x000e620000000800 */
[----:B------:R-:W-:Y:S01]  /*af80*/  FADD.FTZ R34, R117, R8 ;  /* 0x0000000875227221 */ /* 0x000fe20000010000 */
[----:B------:R-:W-:Y:S01]  /*af90*/  FFMA.FTZ R114, R68, R43, -R9 ;  /* 0x0000002b44727223 */ /* 0x000fe20000010809 */
[----:B------:R-:W2:Y:S04]  /*afa0*/  LDL.64 R90, [R1+0x3c8] ;  /* 0x0003c800015a7983 */ /* 0x000ea80000100a00 */
[----:B------:R-:W2:Y:S01]  /*afb0*/  LDL.64 R92, [R1+0x3d8] ;  /* 0x0003d800015c7983 */ /* 0x000ea20000100a00 */
[----:B------:R-:W1:Y:S01]  /*afc0*/  MUFU.EX2 R167, R167 ;  /* 0x000000a700a77308 */ /* 0x000e620000000800 */
[----:B------:R-:W-:Y:S01]  /*afd0*/  FADD.FTZ R8, R162, R3 ;  /* 0x00000003a2087221 */ /* 0x000fe20000010000 */
[----:B0-----:R-:W-:Y:S01]  /*afe0*/  FADD.FTZ R11, R165, R34 ;  /* 0x00000022a50b7221 */ /* 0x001fe20000010000 */
[----:B------:R-:W2:Y:S05]  /*aff0*/  LDL.64 R94, [R1+0x3e8] ;  /* 0x0003e800015e7983 */ /* 0x000eaa0000100a00 */
[----:B------:R-:W0:Y:S01]  /*b000*/  MUFU.EX2 R115, R115 ;  /* 0x0000007300737308 */ /* 0x000e220000000800 */
[----:B------:R-:W-:Y:S01]  /*b010*/  FADD.FTZ R3, R99, R8 ;  /* 0x0000000863037221 */ /* 0x000fe20000010000 */
[----:B-1----:R-:W-:Y:S01]  /*b020*/  FADD.FTZ R8, R116, R11 ;  /* 0x0000000b74087221 */ /* 0x002fe20000010000 */
[----:B------:R-:W-:Y:S01]  /*b030*/  FMUL.FTZ R58, R121, R52 ;  /* 0x00000034793a7220 */ /* 0x000fe20000410000 */
[----:B------:R-:W2:Y:S04]  /*b040*/  LDL.64 R66, [R1+0x360] ;  /* 0x0003600001427983 */ /* 0x000ea80000100a00 */
[----:B------:R-:W1:Y:S01]  /*b050*/  MUFU.EX2 R169, R169 ;  /* 0x000000a900a97308 */ /* 0x000e620000000800 */
[----:B------:R-:W-:Y:S01]  /*b060*/  FADD.FTZ R3, R164, R3 ;  /* 0x00000003a4037221 */ /* 0x000fe20000010000 */
[----:B------:R-:W-:Y:S01]  /*b070*/  FADD.FTZ R8, R167, R8 ;  /* 0x00000008a7087221 */ /* 0x000fe20000010000 */
[----:B------:R-:W2:Y:S05]  /*b080*/  LDL.64 R62, [R1+0x380] ;  /* 0x00038000013e7983 */ /* 0x000eaa0000100a00 */
[----:B------:R-:W-:Y:S01]  /*b090*/  MUFU.EX2 R171, R171 ;  /* 0x000000ab00ab7308 */ /* 0x000fe20000000800 */
[----:B------:R-:W-:-:S07]  /*b0a0*/  FADD.FTZ R3, R98, R3 ;  /* 0x0000000362037221 */ /* 0x000fce0000010000 */
[----:B------:R-:W-:Y:S08]  /*b0b0*/  MUFU.EX2 R113, R113 ;  /* 0x0000007100717308 */ /* 0x000ff00000000800 */
[----:B------:R-:W-:Y:S08]  /*b0c0*/  MUFU.EX2 R173, R173 ;  /* 0x000000ad00ad7308 */ /* 0x000ff00000000800 */
[----:B------:R-:W-:Y:S01]  /*b0d0*/  MUFU.EX2 R175, R175 ;  /* 0x000000af00af7308 */ /* 0x000fe20000000800 */
[----:B------:R-:W-:Y:S04]  /*b0e0*/  STL.64 [R1+0x3f0], R6 ;  /* 0x0003f00601007387 */ /* 0x000fe80000100a00 */
[----:B------:R-:W-:Y:S03]  /*b0f0*/  STL.64 [R1+0x3f8], R26 ;  /* 0x0003f81a01007387 */ /* 0x000fe60000100a00 */
[----:B------:R-:W1:Y:S01]  /*b100*/  MUFU.EX2 R114, R114 ;  /* 0x0000007200727308 */ /* 0x000e620000000800 */
[----:B0-----:R-:W-:Y:S01]  /*b110*/  FADD.FTZ R34, R115, R8 ;  /* 0x0000000873227221 */ /* 0x001fe20000010000 */
[----:B------:R-:W-:Y:S01]  /*b120*/  FFMA.FTZ R11, R64, R43, -R9 ;  /* 0x0000002b400b7223 */ /* 0x000fe20000010809 */
[----:B------:R-:W-:Y:S01]  /*b130*/  FADD.FTZ R8, R166, R3 ;  /* 0x00000003a6087221 */ /* 0x000fe20000010000 */
[----:B------:R0:W-:Y:S01]  /*b140*/  STL.64 [R1+0x200], R4 ;  /* 0x0002000401007387 */ /* 0x0001e20000100a00 */
[----:B-1----:R-:W-:-:S02]  /*b150*/  FADD.FTZ R35, R169, R34 ;  /* 0x00000022a9237221 */ /* 0x002fc40000010000 */
[----:B------:R-:W-:Y:S01]  /*b160*/  FADD.FTZ R3, R97, R8 ;  /* 0x0000000861037221 */ /* 0x000fe20000010000 */
[----:B------:R-:W1:Y:S01]  /*b170*/  MUFU.EX2 R11, R11 ;  /* 0x0000000b000b7308 */ /* 0x000e620000000800 */
[----:B------:R-:W-:Y:S04]  /*b180*/  STL.64 [R1+0x210], R12 ;  /* 0x0002100c01007387 */ /* 0x000fe80000100a00 */
[----:B------:R-:W-:Y:S01]  /*b190*/  STL.64 [R1+0x220], R14 ;  /* 0x0002200e01007387 */ /* 0x000fe20000100a00 */
[----:B------:R-:W-:Y:S01]  /*b1a0*/  FADD.FTZ R8, R114, R35 ;  /* 0x0000002372087221 */ /* 0x000fe20000010000 */
[----:B------:R-:W-:Y:S01]  /*b1b0*/  FADD.FTZ R35, R168, R3 ;  /* 0x00000003a8237221 */ /* 0x000fe20000010000 */
[----:B------:R-:W-:Y:S01]  /*b1c0*/  FFMA.FTZ R3, R60, R43, -R9 ;  /* 0x0000002b3c037223 */ /* 0x000fe20000010809 */
[----:B------:R-:W-:Y:S01]  /*b1d0*/  STL.64 [R1+0x230], R20 ;  /* 0x0002301401007387 */ /* 0x000fe20000100a00 */
[----:B------:R-:W-:Y:S01]  /*b1e0*/  FADD.FTZ R8, R171, R8 ;  /* 0x00000008ab087221 */ /* 0x000fe20000010000 */
[----:B------:R-:W-:-:S02]  /*b1f0*/  FADD.FTZ R35, R96, R35 ;  /* 0x0000002360237221 */ /* 0x000fc40000010000 */
[----:B------:R-:W-:Y:S01]  /*b200*/  STL.64 [R1+0x240], R24 ;  /* 0x0002401801007387 */ /* 0x000fe20000100a00 */
[----:B------:R-:W0:Y:S01]  /*b210*/  MUFU.EX2 R3, R3 ;  /* 0x0000000300037308 */ /* 0x000e220000000800 */
[----:B------:R-:W-:Y:S01]  /*b220*/  FADD.FTZ R8, R113, R8 ;  /* 0x0000000871087221 */ /* 0x000fe20000010000 */
[----:B------:R-:W-:Y:S01]  /*b230*/  FADD.FTZ R35, R170, R35 ;  /* 0x00000023aa237221 */ /* 0x000fe20000010000 */
[----:B------:R-:W-:Y:S02]  /*b240*/  STL.64 [R1+0x250], R28 ;  /* 0x0002501c01007387 */ /* 0x000fe40000100a00 */
[----:B------:R-:W-:Y:S01]  /*b250*/  FADD.FTZ R8, R173, R8 ;  /* 0x00000008ad087221 */ /* 0x000fe20000010000 */
[----:B------:R-:W-:Y:S01]  /*b260*/  FADD.FTZ R35, R112, R35 ;  /* 0x0000002370237221 */ /* 0x000fe20000010000 */
[----:B------:R-:W-:Y:S02]  /*b270*/  STL.64 [R1+0x260], R30 ;  /* 0x0002601e01007387 */ /* 0x000fe40000100a00 */
[----:B-1----:R-:W-:Y:S01]  /*b280*/  FADD.FTZ R8, R11, R8 ;  /* 0x000000080b087221 */ /* 0x002fe20000010000 */
[----:B------:R-:W-:Y:S01]  /*b290*/  FADD.FTZ R35, R172, R35 ;  /* 0x00000023ac237221 */ /* 0x000fe20000010000 */
[----:B------:R-:W-:Y:S02]  /*b2a0*/  STL.64 [R1+0x270], R32 ;  /* 0x0002702001007387 */ /* 0x000fe40000100a00 */
[----:B------:R-:W-:Y:S01]  /*b2b0*/  FADD.FTZ R34, R175, R8 ;  /* 0x00000008af227221 */ /* 0x000fe20000010000 */
[----:B------:R-:W-:Y:S01]  /*b2c0*/  FADD.FTZ R8, R174, R35 ;  /* 0x00000023ae087221 */ /* 0x000fe20000010000 */
[----:B------:R-:W-:Y:S02]  /*b2d0*/  STL.64 [R1+0x280], R36 ;  /* 0x0002802401007387 */ /* 0x000fe40000100a00 */
[----:B0-----:R-:W-:Y:S01]  /*b2e0*/  FADD.FTZ R9, R3, R34 ;  /* 0x0000002203097221 */ /* 0x001fe20000010000 */
[----:B------:R-:W-:Y:S01]  /*b2f0*/  FADD.FTZ R8, R109, R8 ;  /* 0x000000086d087221 */ /* 0x000fe20000010000 */
        /* <DEDUP_REMOVED lines=10> */
[----:B------:R-:W2:Y:S04]  /*b3a0*/  LDL.64 R68, [R1+0x350] ;  /* 0x0003500001447983 */ /* 0x000ea80000100a00 */
[----:B------:R-:W2:Y:S04]  /*b3b0*/  LDL.64 R64, [R1+0x370] ;  /* 0x0003700001407983 */ /* 0x000ea80000100a00 */
[----:B------:R-:W2:Y:S04]  /*b3c0*/  LDL.64 R60, [R1+0x390] ;  /* 0x00039000013c7983 */ /* 0x000ea80000100a00 */
[----:B------:R-:W2:Y:S04]  /*b3d0*/  LDL.64 R4, [R1+0x3d0] ;  /* 0x0003d00001047983 */ /* 0x000ea80000100a00 */
[----:B------:R-:W2:Y:S04]  /*b3e0*/  LDL.64 R6, [R1+0x3e0] ;  /* 0x0003e00001067983 */ /* 0x000ea80000100a00 */
[----:B0-----:R-:W2:Y:S04]  /*b3f0*/  LDL.64 R8, [R1+0x208] ;  /* 0x0002080001087983 */ /* 0x001ea80000100a00 */
        /* <DEDUP_REMOVED lines=22> */
[C---:B------:R-:W-:Y:S01]  /*b560*/  FMUL.FTZ R45, R121.reuse, R45 ;  /* 0x0000002d792d7220 */ /* 0x040fe20000410000 */
[----:B------:R-:W-:-:S05]  /*b570*/  FMUL.FTZ R44, R121, R44 ;  /* 0x0000002c792c7220 */ /* 0x000fca0000410000 */
[----:B------:R0:W-:Y:S02]  /*b580*/  STL.64 [R1+0x320], R44 ;  /* 0x0003202c01007387 */ /* 0x0001e40000100a00 */
[C---:B0-----:R-:W-:Y:S01]  /*b590*/  FMUL.FTZ R45, R121.reuse, R111 ;  /* 0x0000006f792d7220 */ /* 0x041fe20000410000 */
[----:B------:R-:W-:-:S05]  /*b5a0*/  FMUL.FTZ R44, R121, R110 ;  /* 0x0000006e792c7220 */ /* 0x000fca0000410000 */
[----:B------:R0:W-:Y:S04]  /*b5b0*/  STL.64 [R1+0x330], R44 ;  /* 0x0003302c01007387 */ /* 0x0001e80000100a00 */
[----:B0-----:R0:W5:Y:S01]  /*b5c0*/  LDL.64 R44, [R1+0x1c0] ;  /* 0x0001c000012c7983 */ /* 0x0011620000100a00 */
[C---:B---3--:R-:W-:Y:S01]  /*b5d0*/  FMUL.FTZ R101, R121.reuse, R101 ;  /* 0x0000006579657220 */ /* 0x048fe20000410000 */
[C---:B------:R-:W-:Y:S01]  /*b5e0*/  FMUL.FTZ R100, R121.reuse, R100 ;  /* 0x0000006479647220 */ /* 0x040fe20000410000 */
[C---:B----4-:R-:W-:Y:S01]  /*b5f0*/  FMUL.FTZ R51, R121.reuse, R51 ;  /* 0x0000003379337220 */ /* 0x050fe20000410000 */
        /* <DEDUP_REMOVED lines=23> */
[----:B------:R0:W-:Y:S01]  /*b770*/  STL.64 [R1+0x340], R100 ;  /* 0x0003406401007387 */ /* 0x0001e20000100a00 */
[C---:B------:R-:W-:Y:S01]  /*b780*/  FMUL.FTZ R63, R121.reuse, R63 ;  /* 0x0000003f793f7220 */ /* 0x040fe20000410000 */
[----:B------:R-:W-:-:S02]  /*b790*/  FMUL.FTZ R62, R121, R62 ;  /* 0x0000003e793e7220 */ /* 0x000fc40000410000 */
[----:B------:R0:W-:Y:S01]  /*b7a0*/  STL.64 [R1+0x360], R66 ;  /* 0x0003604201007387 */ /* 0x0001e20000100a00 */
[----:B------:R-:W-:-:S03]  /*b7b0*/  LOP3.LUT R125, R125, 0x1, RZ, 0xfc, !PT ;  /* 0x000000017d7d7812 */ /* 0x000fc600078efcff */
[----:B------:R0:W-:Y:S04]  /*b7c0*/  STL.64 [R1+0x380], R62 ;  /* 0x0003803e01007387 */ /* 0x0001e80000100a00 */
[----:B------:R0:W-:Y:S04]  /*b7d0*/  STL.64 [R1+0x3a0], R50 ;  /* 0x0003a03201007387 */ /* 0x0001e80000100a00 */
        /* <DEDUP_REMOVED lines=11> */
[----:B------:R-:W-:Y:S01]  /*b890*/  ISETP.NE.AND P1, PT, R125, 0x3, PT ;  /* 0x000000037d00780c */ /* 0x000fe20003f25270 */
[----:B------:R-:W-:Y:S01]  /*b8a0*/  BSSY B0, `(.L_x_11640) ;  /* 0x000006f000007945 */ /* 0x000fe20003800000 */
        /* <DEDUP_REMOVED lines=104> */
[----:B------:R-:W-:-:S02]  /*bf30*/  F2FP.F16.F32.PACK_AB R172, R172, R112 ;  /* 0x00000070acac723e */ /* 0x000fc400000000ff */
[----:B------:R-:W-:Y:S02]  /*bf40*/  F2FP.F16.F32.PACK_AB R173, R11, R173 ;  /* 0x000000ad0bad723e */ /* 0x000fe400000000ff */
[----:B------:R-:W-:Y:S02]  /*bf50*/  F2FP.F16.F32.PACK_AB R174, R109, R174 ;  /* 0x000000ae6dae723e */ /* 0x000fe400000000ff */
[----:B------:R-:W-:Y:S01]  /*bf60*/  F2FP.F16.F32.PACK_AB R175, R3, R175 ;  /* 0x000000af03af723e */ /* 0x000fe200000000ff */
[----:B------:R-:W-:Y:S06]  /*bf70*/  @!P1 BRA `(.L_x_11641) ;  /* 0x0000000000049947 */ /* 0x000fec0003800000 */
[----:B------:R-:W-:Y:S01]  /*bf80*/  BPT.TRAP 0x1 ;  /* 0x000000040000795c */ /* 0x000fe20000300000 */
.L_x_11641:
[----:B------:R-:W-:Y:S05]  /*bf90*/  BSYNC B0 ;  /* 0x0000000000007941 */ /* 0x000fea0003800000 */
.L_x_11640:
[----:B0-----:R-:W2:Y:S01]  /*bfa0*/  LDL.64 R4, [R1+0x40] ;  /* 0x0000400001047983 */ /* 0x001ea20000100a00 */
[----:B-----5:R-:W-:Y:S01]  /*bfb0*/  SHF.L.U32 R45, R45, 0x1f, RZ ;  /* 0x0000001f2d2d7819 */ /* 0x020fe200000006ff */
[----:B------:R-:W-:Y:S01]  /*bfc0*/  BSSY B0, `(.L_x_11642) ;  /* 0x0000006000007945 */ /* 0x000fe20003800000 */
[----:B--2---:R-:W-:-:S05]  /*bfd0*/  MOV R3, R4 ;  /* 0x0000000400037202 */ /* 0x004fca0000000f00 */
[----:B------:R-:W-:-:S04]  /*bfe0*/  IMAD R44, R44, 0x8, R3 ;  /* 0x000000082c2c7824 */ /* 0x000fc800078e0203 */
[----:B------:R0:W1:Y:S01]  /*bff0*/  SYNCS.PHASECHK.TRANS64.TRYWAIT P0, [R44+URZ], R45 ;  /* 0x0000002d2c0075a7 */ /* 0x000062000800017f */
[----:B------:R-:W-:Y:S05]  /*c000*/  @!P1 BRA `(.L_x_11643) ;  /* 0x0000000000049947 */ /* 0x000fea0003800000 */
[----:B------:R-:W-:Y:S01]  /*c010*/  BPT.TRAP 0x1 ;  /* 0x000000040000795c */ /* 0x000fe20000300000 */
.L_x_11643:
[----:B------:R-:W-:Y:S05]  /*c020*/  BSYNC B0 ;  /* 0x0000000000007941 */ /* 0x000fea0003800000 */
.L_x_11642:
[----:B------:R-:W-:Y:S04]  /*c030*/  BSSY B0, `(.L_x_11644) ;  /* 0x0000004000007945 */ /* 0x000fe80003800000 */
[----:B-1----:R-:W-:Y:S05]  /*c040*/  @P0 BRA `(.L_x_11645) ;  /* 0x0000000000080947 */ /* 0x002fea0003800000 */
[----:B------:R-:W1:Y:S02]  /*c050*/  SYNCS.PHASECHK.TRANS64.TRYWAIT P0, [R44+URZ], R45 ;  /* 0x0000002d2c0075a7 */ /* 0x000e64000800017f */
[----:B-1----:R-:W-:Y:S05]  /*c060*/  @!P0 BRA `(.L_x_11646) ;  /* 0x0000016800588947 */ /* 0x002fea0003800000 */
.L_x_11645:
[----:B------:R-:W-:Y:S05]  /*c070*/  BSYNC B0 ;  /* 0x0000000000007941 */ /* 0x000fea0003800000 */
.L_x_11644:
        /* <DEDUP_REMOVED lines=128> */
[----:B------:R-:W0:Y:S01]  /*c880*/  S2R R4, SR_TID.X ;  /* 0x0000000000047919 */ /* 0x000e220000002100 */
[----:B------:R-:W-:Y:S05]  /*c890*/  WARPSYNC.ALL ;  /* 0x0000000000007948 */ /* 0x000fea0003800000 */
[----:B0-----:R-:W-:-:S05]  /*c8a0*/  SHF.R.U32.HI R4, RZ, 0x7, R4 ;  /* 0x00000007ff047819 */ /* 0x001fca0000011604 */
[----:B------:R-:W-:-:S05]  /*c8b0*/  VIADD R4, R4, 0x8 ;  /* 0x0000000804047836 */ /* 0x000fca0000000000 */
[----:B------:R0:W-:Y:S06]  /*c8c0*/  BAR.SYNC.DEFER_BLOCKING R4, 0x100 ;  /* 0x000400040000751d */ /* 0x0001ec0000010000 */
[----:B0-----:R-:W4:Y:S04]  /*c8d0*/  LD.E.64 R4, desc[UR36][R16.64+0x80] ;  /* 0x0000802410047980 */ /* 0x001f28000c101b00 */
[----:B--2---:R0:W-:Y:S04]  /*c8e0*/  STL [R1+0x200], R3 ;  /* 0x0002000301007387 */ /* 0x0041e80000100800 */
[----:B---3--:R1:W-:Y:S04]  /*c8f0*/  STL [R1+0x204], R6 ;  /* 0x0002040601007387 */ /* 0x0083e80000100800 */
[----:B0-----:R-:W2:Y:S04]  /*c900*/  LDL R3, [R1+0x68] ;  /* 0x0000680001037983 */ /* 0x001ea80000100800 */
[----:B-1----:R-:W3:Y:S04]  /*c910*/  LDL R6, [R1+0x1c0] ;  /* 0x0001c00001067983 */ /* 0x002ee80000100800 */
        /* <DEDUP_REMOVED lines=126> */
[----:B0-----:R-:W3:Y:S04]  /*d100*/  LDL.128 R24, [R1+0x200] ;  /* 0x0002000001187983 */ /* 0x001ee80000100c00 */
[----:B-1----:R-:W3:Y:S04]  /*d110*/  LDL.128 R28, [R1+0x210] ;  /* 0x00021000011c7983 */ /* 0x002ee80000100c00 */
[----:B----4-:R-:W4:Y:S04]  /*d120*/  LDL.128 R32, [R1+0x220] ;  /* 0x0002200001207983 */ /* 0x010f280000100c00 */
        /* <DEDUP_REMOVED lines=9> */
[----:B--2---:R-:W4:Y:S04]  /*d1c0*/  LDL.128 R72, [R1+0x2c0] ;  /* 0x0002c00001487983 */ /* 0x004f280000100c00 */
[----:B------:R-:W4:Y:S04]  /*d1d0*/  LDL.128 R76, [R1+0x2d0] ;  /* 0x0002d000014c7983 */ /* 0x000f280000100c00 */
[----:B------:R-:W4:Y:S04]  /*d1e0*/  LDL.128 R80, [R1+0x2e0] ;  /* 0x0002e00001507983 */ /* 0x000f280000100c00 */
[----:B---3--:R-:W4:Y:S04]  /*d1f0*/  LDL.128 R84, [R1+0x2f0] ;  /* 0x0002f00001547983 */ /* 0x008f280000100c00 */
        /* <DEDUP_REMOVED lines=19> */
[C---:B------:R-:W-:Y:S01]  /*d330*/  VIADD R6, R4.reuse, 0x80 ;  /* 0x0000008004067836 */ /* 0x040fe20000000000 */
[----:B------:R-:W-:Y:S01]  /*d340*/  R2UR UR6, R4 ;  /* 0x00000000040672ca */ /* 0x000fe200000e0000 */
[----:B------:R-:W-:Y:S01]  /*d350*/  IMAD.MOV.U32 R7, RZ, RZ, R5 ;  /* 0x000000ffff077224 */ /* 0x000fe200078e0005 */
[----:B------:R0:W5:Y:S07]  /*d360*/  LDL R3, [R1+0x1c0] ;  /* 0x0001c00001037983 */ /* 0x00016e0000100800 */
[----:B------:R-:W-:Y:S01]  /*d370*/  VOTEU.ANY UP0, P0 ;  /* 0x00000000003f7886 */ /* 0x000fe20000000100 */
        /* <DEDUP_REMOVED lines=230> */
[----:B------:R-:W2:Y:S04]  /*e1e0*/  LDL R78, [R1+0x208] ;  /* 0x00020800014e7983 */ /* 0x000ea80000100800 */
[----:B---3--:R-:W3:Y:S04]  /*e1f0*/  LDL R80, [R1+0x20c] ;  /* 0x00020c0001507983 */ /* 0x008ee80000100800 */
[----:B------:R-:W3:Y:S04]  /*e200*/  LDL R6, [R1+0x210] ;  /* 0x0002100001067983 */ /* 0x000ee80000100800 */
        /* <DEDUP_REMOVED lines=262> */
.L_x_11648:
[----:B------:R-:W-:Y:S05]  /*f270*/  BSYNC B0 ;  /* 0x0000000000007941 */ /* 0x000fea0003800000 */
.L_x_11647:
        /* <DEDUP_REMOVED lines=9> */
.L_x_11630:
[----:B------:R-:W-:-:S13]  /*f310*/  ISETP.GE.AND P0, PT, R10, UR41, PT ;  /* 0x000000290a007c0c */ /* 0x000fda000bf06270 */
[----:B------:R-:W-:Y:S05]  /*f320*/  @!P0 BRA `(.L_x_11650) ;  /* 0x0000007000bc8947 */ /* 0x000fea0003800000 */
.L_x_11679:
[----:B0-----:R-:W2:Y:S04]  /*f330*/  LDL R2, [R1+0x1c0] ;  /* 0x0001c00001027983 */ /* 0x001ea80000100800 */
[----:B-1----:R-:W3:Y:S04]  /*f340*/  LDL R0, [R1+0x1c8] ;  /* 0x0001c80001007983 */ /* 0x002ee80000100800 */
        /* <DEDUP_REMOVED lines=18> */
.L_x_11652:
[----:B------:R-:W-:Y:S05]  /*f470*/  BSYNC B0 ;  /* 0x0000000000007941 */ /* 0x000fea0003800000 */
.L_x_11651:
        /* <DEDUP_REMOVED lines=9> */
.L_x_11654:
[----:B------:R-:W-:Y:S05]  /*f510*/  BSYNC B0 ;  /* 0x0000000000007941 */ /* 0x000fea0003800000 */
.L_x_11653:
[----:B------:R-:W-:Y:S04]  /*f520*/  BSSY B0, `(.L_x_11655) ;  /* 0x0000006000007945 */ /* 0x000fe80003800000 */
[----:B--2---:R-:W-:Y:S05]  /*f530*/  @P0 BRA `(.L_x_11656) ;  /* 0x0000000000100947 */ /* 0x004fea0003800000 */
[----:B-----5:R-:W-:Y:S01]  /*f540*/  IMAD R6, R6, 0x8, R3 ;  /* 0x0000000806067824 */ /* 0x020fe200078e0203 */
[----:B------:R-:W-:-:S04]  /*f550*/  SHF.L.U32 R7, R7, 0x1f, RZ ;  /* 0x0000001f07077819 */ /* 0x000fc800000006ff */
[----:B------:R-:W2:Y:S02]  /*f560*/  SYNCS.PHASECHK.TRANS64.TRYWAIT P0, [R6+URZ], R7 ;  /* 0x00000007060075a7 */ /* 0x000ea4000800017f */
[----:B--2---:R-:W-:Y:S05]  /*f570*/  @!P0 BRA `(.L_x_11657) ;  /* 0x0000013400288947 */ /* 0x004fea0003800000 */
.L_x_11656:
[----:B------:R-:W-:Y:S05]  /*f580*/  BSYNC B0 ;  /* 0x0000000000007941 */ /* 0x000fea0003800000 */
.L_x_11655:
[----:B------:R-:W3:Y:S04]  /*f590*/  LDL R11, [R1+0x1c0] ;  /* 0x0001c000010b7983 */ /* 0x000ee80000100800 */
[----:B-1----:R-:W3:Y:S01]  /*f5a0*/  LDL.64 R2, [R1+0x78] ;  /* 0x0000780001027983 */ /* 0x002ee20000100a00 */
[----:B------:R-:W-:Y:S05]  /*f5b0*/  WARPSYNC.ALL ;  /* 0x0000000000007948 */ /* 0x000fea0003800000 */
[----:B------:R-:W4:Y:S04]  /*f5c0*/  LDL.64 R12, [R1+0x70] ;  /* 0x00007000010c7983 */ /* 0x000f280000100a00 */
[----:B0-----:R-:W4:Y:S04]  /*f5d0*/  LDL.64 R4, [R1+0x70] ;  /* 0x0000700001047983 */ /* 0x001f280000100a00 */
[----:B--2--5:R-:W2:Y:S01]  /*f5e0*/  LDL.64 R6, [R1+0x70] ;  /* 0x0000700001067983 */ /* 0x024ea20000100a00 */
[----:B---3--:R-:W-:-:S03]  /*f5f0*/  IMAD R2, R11, 0x300, R2 ;  /* 0x000003000b027824 */ /* 0x008fc600078e0202 */
[----:B------:R-:W3:Y:S01]  /*f600*/  LDL.64 R8, [R1+0x70] ;  /* 0x0000700001087983 */ /* 0x000ee20000100a00 */
[----:B------:R-:W-:Y:S01]  /*f610*/  R2UR UR7, R3 ;  /* 0x00000000030772ca */ /* 0x000fe200000e0000 */
[----:B------:R-:W-:Y:S01]  /*f620*/  WARPGROUP.ARRIVE ;  /* 0x00000000000079c5 */ /* 0x000fe20000000000 */
[----:B------:R-:W-:Y:S01]  /*f630*/  R2UR UR6, R2 ;  /* 0x00000000020672ca */ /* 0x000fe200000e0000 */
[----:B------:R-:W3:Y:S04]  /*f640*/  LDL R14, [R1] ;  /* 0x00000000010e7983 */ /* 0x000ee80000100800 */
[----:B------:R0:W5:Y:S04]  /*f650*/  LDL R11, [R1+0x1c0] ;  /* 0x0001c000010b7983 */ /* 0x0001680000100800 */
[----:B------:R0:W5:Y:S01]  /*f660*/  LDL R20, [R1+0xc] ;  /* 0x00000c0001147983 */ /* 0x0001620000100800 */
[----:B----4-:R-:W-:-:S02]  /*f670*/  R2UR UR4, R12 ;  /* 0x000000000c0472ca */ /* 0x010fc400000e0000 */
[----:B------:R-:W-:-:S13]  /*f680*/  R2UR UR5, R13 ;  /* 0x000000000d0572ca */ /* 0x000fda00000e0000 */
[----:B------:R-:W-:Y:S01]  /*f690*/  HGMMA.64x96x16.F32 R24, gdesc[UR4], RZ, !UPT, gsb0 ;  /* 0x01600000041879f0 */ /* 0x000fe2000c0008ff */
        /* <DEDUP_REMOVED lines=18> */
[----:B---3--:R-:W-:Y:S01]  /*f7c0*/  VIADD R8, R8, 0x6 ;  /* 0x0000000608087836 */ /* 0x008fe20000000000 */
[----:B------:R-:W-:Y:S02]  /*f7d0*/  WARPGROUP.DEPBAR.LE gsb0, 0x0 ;  /* 0x00008000000079c5 */ /* 0x000fe40000010000 */
        /* <DEDUP_REMOVED lines=25> */
.L_x_11659:
[----:B------:R-:W-:Y:S05]  /*f970*/  BSYNC B0 ;  /* 0x0000000000007941 */ /* 0x000fea0003800000 */
.L_x_11658:
        /* <DEDUP_REMOVED lines=18> */
[-C--:B------:R-:W-:Y:S01]  /*faa0*/  FMUL.FTZ R77, R35, R20.reuse ;  /* 0x00000014234d7220 */ /* 0x080fe20000410000 */
[-C--:B------:R-:W-:Y:S02]  /*fab0*/  FMUL.FTZ R111, R31, R20.reuse ;  /* 0x000000141f6f7220 */ /* 0x080fe40000410000 */
[----:B------:R-:W-:Y:S01]  /*fac0*/  LEA.HI R35, R34, R73, RZ, 0x7 ;  /* 0x0000004922237211 */ /* 0x000fe200078f38ff */
[----:B------:R-:W-:-:S03]  /*fad0*/  FMUL.FTZ R31, R36, R20 ;  /* 0x00000014241f7220 */ /* 0x000fc60000410000 */
[----:B------:R-:W-:Y:S01]  /*fae0*/  LOP3.LUT R36, R35, 0xffffff80, RZ, 0xc0, !PT ;  /* 0xffffff8023247812 */ /* 0x000fe200078ec0ff */
[-C--:B------:R-:W-:Y:S01]  /*faf0*/  FMUL.FTZ R8, R26, R20.reuse ;  /* 0x000000141a087220 */ /* 0x080fe20000410000 */
[----:B------:R-:W-:-:S03]  /*fb00*/  FMUL.FTZ R26, R29, R20 ;  /* 0x000000141d1a7220 */ /* 0x000fc60000410000 */
[----:B------:R-:W-:Y:S02]  /*fb10*/  IMAD.IADD R36, R73, 0x1, -R36 ;  /* 0x0000000149247824 */ /* 0x000fe400078e0a24 */
[-C--:B------:R-:W-:Y:S01]  /*fb20*/  FMUL.FTZ R29, R32, R20.reuse ;  /* 0x00000014201d7220 */ /* 0x080fe20000410000 */
[-C--:B------:R-:W-:Y:S02]  /*fb30*/  FMUL.FTZ R32, R37, R20.reuse ;  /* 0x0000001425207220 */ /* 0x080fe40000410000 */
[----:B------:R-:W-:Y:S01]  /*fb40*/  SHF.R.S32.HI R37, RZ, 0x1f, R36 ;  /* 0x0000001fff257819 */ /* 0x000fe20000011424 */
        /* <DEDUP_REMOVED lines=27> */
[-C--:B------:R-:W-:Y:S01]  /*fd00*/  FMUL.FTZ R24, R25, R20.reuse ;  /* 0x0000001419187220 */ /* 0x080fe20000410000 */
[-C--:B------:R-:W-:Y:S01]  /*fd10*/  FMUL.FTZ R25, R28, R20.reuse ;  /* 0x000000141c197220 */ /* 0x080fe20000410000 */
[----:B------:R-:W-:Y:S01]  /*fd20*/  @P0 SHF.R.U32.HI R2, RZ, R21, R34 ;  /* 0x00000015ff020219 */ /* 0x000fe20000011622 */
[-C--:B------:R-:W-:Y:S01]  /*fd30*/  FMUL.FTZ R28, R47, R20.reuse ;  /* 0x000000142f1c7220 */ /* 0x080fe20000410000 */
[-C--:B------:R-:W-:Y:S01]  /*fd40*/  FMUL.FTZ R47, R50, R20.reuse ;  /* 0x00000014322f7220 */ /* 0x080fe20000410000 */
[----:B------:R-:W-:Y:S02]  /*fd50*/  LOP3.LUT R3, R38, 0x7ffffffc, RZ, 0xc0, !PT ;  /* 0x7ffffffc26037812 */ /* 0x000fe400078ec0ff */
[----:B------:R-:W1:Y:S01]  /*fd60*/  SHFL.IDX PT, R50, R2, RZ, 0x1c1f ;  /* 0x001c1fff02327589 */ /* 0x000e6200000e0000 */
[----:B------:R-:W-:Y:S02]  /*fd70*/  IMAD.MOV.U32 R21, RZ, RZ, -0x60 ;  /* 0xffffffa0ff157424 */ /* 0x000fe400078e00ff */
        /* <DEDUP_REMOVED lines=30> */
[-C--:B------:R-:W-:Y:S01]  /*ff60*/  FMUL.FTZ R35, R71, R20.reuse ;  /* 0x0000001447237220 */ /* 0x080fe20000410000 */
[-C--:B------:R-:W-:Y:S01]  /*ff70*/  FMUL.FTZ R65, R65, R20.reuse ;  /* 0x0000001441417220 */ /* 0x080fe20000410000 */
[-C--:B------:R-:W-:Y:S01]  /*ff80*/  FMUL.FTZ R68, R68, R20.reuse ;  /* 0x0000001444447220 */ /* 0x080fe20000410000 */
[----:B------:R-:W-:Y:S01]  /*ff90*/  FMUL.FTZ R69, R69, R20 ;  /* 0x0000001445457220 */ /* 0x000fe20000410000 */
[----:B------:R-:W-:Y:S01]  /*ffa0*/  IMAD R3, R3, -0x2, R34 ;  /* 0xfffffffe03037824 */ /* 0x000fe200078e0222 */
[----:B------:R-:W0:Y:S01]  /*ffb0*/  MUFU.TANH R9, R9 ;  /* 0x0000000900097308 */ /* 0x000e220000002400 */
        /* <DEDUP_REMOVED lines=47> */
[----:B------:R-:W0:Y:S08]  /*102b0*/  MUFU.TANH R37, R37 ;  /* 0x0000002500257308 */ /* 0x000e300000002400 */
[----:B------:R-:W0:Y:S01]  /*102c0*/  MUFU.TANH R35, R35 ;  /* 0x0000002300237308 */ /* 0x000e220000002400 */
        /* <DEDUP_REMOVED lines=17> */
.L_x_11663:
[----:B------:R-:W-:-:S13]  /*103e0*/  ISETP.NE.AND P0, PT, R13, 0x1, PT ;  /* 0x000000010d00780c */ /* 0x000fda0003f05270 */
[----:B------:R-:W-:-:S05]  /*103f0*/  @P0 IMAD.HI.U32 R12, R7, R14, RZ ;  /* 0x0000000e070c0227 */ /* 0x000fca00078e00ff */
[----:B------:R-:W-:-:S07]  /*10400*/  @P0 SHF.R.U32.HI R7, RZ, R15, R12 ;  /* 0x0000000fff070219 */ /* 0x000fce000001160c */
.L_x_11664:
[----:B------:R-:W-:Y:S05]  /*10410*/  BSYNC B1 ;  /* 0x0000000000017941 */ /* 0x000fea0003800000 */
.L_x_11662:
[----:B------:R-:W-:-:S05]  /*10420*/  IMAD R12, R7, R13, R44 ;  /* 0x0000000d070c7224 */ /* 0x000fca00078e022c */
[----:B------:R-:W-:Y:S02]  /*10430*/  VIMNMX R3, R3, R12, !PT ;  /* 0x0000000c03037248 */ /* 0x000fe40007fe0100 */
[----:B------:R-:W-:-:S07]  /*10440*/  VIADDMNMX R6, R12, R13, R6, PT ;  /* 0x0000000d0c067246 */ /* 0x000fce0003800106 */
.L_x_11661:
[----:B------:R-:W-:Y:S05]  /*10450*/  BSYNC B0 ;  /* 0x0000000000007941 */ /* 0x000fea0003800000 */
.L_x_11660:
        /* <DEDUP_REMOVED lines=115> */
[----:B------:R-:W-:-:S03]  /*10b90*/  IMAD.IADD R3, R21, 0x1, R2 ;  /* 0x0000000115037824 */ /* 0x000fc600078e0202 */
        /* <DEDUP_REMOVED lines=14> */
.L_x_11668:
[----:B------:R-:W-:-:S13]  /*10c80*/  ISETP.NE.AND P6, PT, R13, 0x1, PT ;  /* 0x000000010d00780c */ /* 0x000fda0003fc5270 */
[----:B------:R-:W-:-:S05]  /*10c90*/  @P6 IMAD.HI.U32 R14, R4, R14, RZ ;  /* 0x0000000e040e6227 */ /* 0x000fca00078e00ff */
[----:B------:R-:W-:-:S07]  /*10ca0*/  @P6 SHF.R.U32.HI R4, RZ, R15, R14 ;  /* 0x0000000fff046219 */ /* 0x000fce000001160e */
.L_x_11669:
[----:B------:R-:W-:Y:S05]  /*10cb0*/  BSYNC B1 ;  /* 0x0000000000017941 */ /* 0x000fea0003800000 */
.L_x_11667:
[----:B------:R-:W-:-:S05]  /*10cc0*/  IMAD R4, R4, R13, R44 ;  /* 0x0000000d04047224 */ /* 0x000fca00078e022c */
[----:B------:R-:W-:Y:S02]  /*10cd0*/  VIADDMNMX R30, R4, R13, R30, PT ;  /* 0x0000000d041e7246 */ /* 0x000fe4000380011e */
[----:B------:R-:W-:-:S07]  /*10ce0*/  VIMNMX R3, R3, R4, !PT ;  /* 0x0000000403037248 */ /* 0x000fce0007fe0100 */
.L_x_11666:
[----:B------:R-:W-:Y:S05]  /*10cf0*/  BSYNC B0 ;  /* 0x0000000000007941 */ /* 0x000fea0003800000 */
.L_x_11665:
        /* <DEDUP_REMOVED lines=23> */
[C---:B------:R-:W-:Y:S01]  /*10e70*/  ISETP.GT.AND P3, PT, R3.reuse, 0x50, !P3 ;  /* 0x000000500300780c */ /* 0x040fe20005f64270 */
        /* <DEDUP_REMOVED lines=9> */
[----:B------:R-:W4:Y:S03]  /*10f10*/  LDL R124, [R1+0x28] ;  /* 0x00002800017c7983 */ /* 0x000f260000100800 */
        /* <DEDUP_REMOVED lines=27> */
[----:B------:R-:W-:Y:S01]  /*110d0*/  ISETP.NE.AND P0, PT, R55, RZ, PT ;  /* 0x000000ff3700720c */ /* 0x000fe20003f05270 */
[----:B------:R-:W4:Y:S03]  /*110e0*/  LDL.64 R28, [R1+0x200] ;  /* 0x00020000011c7983 */ /* 0x000f260000100a00 */
[----:B------:R-:W-:Y:S01]  /*110f0*/  ISETP.GT.AND P0, PT, R3, 0x30, !P0 ;  /* 0x000000300300780c */ /* 0x000fe20004704270 */
[----:B------:R-:W4:Y:S03]  /*11100*/  LDL.64 R54, [R1+0x2b0] ;  /* 0x0002b00001367983 */ /* 0x000f260000100a00 */
        /* <DEDUP_REMOVED lines=12> */
[----:B------:R-:W-:Y:S02]  /*111d0*/  ISETP.NE.AND P0, PT, R58, RZ, PT ;  /* 0x000000ff3a00720c */ /* 0x000fe40003f05270 */
[----:B------:R-:W-:Y:S01]  /*111e0*/  FSEL R85, R85, -INF , !P2 ;  /* 0xff80000055557808 */ /* 0x000fe20005000000 */
[----:B------:R-:W4:Y:S01]  /*111f0*/  LDL.64 R58, [R1+0x2a0] ;  /* 0x0002a000013a7983 */ /* 0x000f220000100a00 */
[----:B------:R-:W-:-:S04]  /*11200*/  ISETP.GT.AND P0, PT, R3, 0x39, !P0 ;  /* 0x000000390300780c */ /* 0x000fc80004704270 */
[----:B------:R-:W-:-:S04]  /*11210*/  ISETP.LT.OR P0, PT, R30, 0x3a, P0 ;  /* 0x0000003a1e00780c */ /* 0x000fc80000701670 */
[----:B------:R-:W-:Y:S02]  /*11220*/  FSEL R41, R41, -INF , !P0 ;  /* 0xff80000029297808 */ /* 0x000fe40004000000 */
[----:B------:R-:W-:Y:S02]  /*11230*/  ISETP.GT.AND P0, PT, R3, 0x40, !P1 ;  /* 0x000000400300780c */ /* 0x000fe40004f04270 */
[----:B------:R-:W-:Y:S02]  /*11240*/  ISETP.NE.AND P1, PT, R61, RZ, PT ;  /* 0x000000ff3d00720c */ /* 0x000fe40003f25270 */
[----:B------:R-:W-:-:S04]  /*11250*/  ISETP.LT.OR P0, PT, R30, 0x41, P0 ;  /* 0x000000411e00780c */ /* 0x000fc80000701670 */
[----:B------:R-:W-:Y:S02]  /*11260*/  FSEL R39, R39, -INF , !P0 ;  /* 0xff80000027277808 */ /* 0x000fe40004000000 */
[C---:B------:R-:W-:Y:S02]  /*11270*/  ISETP.GT.AND P0, PT, R3.reuse, RZ, !P6 ;  /* 0x000000ff0300720c */ /* 0x040fe40007704270 */
[----:B------:R-:W-:Y:S02]  /*11280*/  ISETP.GT.AND P1, PT, R3, 0x48, !P1 ;  /* 0x000000480300780c */ /* 0x000fe40004f24270 */
[----:B------:R-:W-:Y:S02]  /*11290*/  ISETP.LT.OR P0, PT, R30, 0x1, P0 ;  /* 0x000000011e00780c */ /* 0x000fe40000701670 */
[----:B------:R-:W-:Y:S02]  /*112a0*/  ISETP.NE.AND P6, PT, R9, RZ, PT ;  /* 0x000000ff0900720c */ /* 0x000fe40003fc5270 */
[----:B------:R-:W-:-:S02]  /*112b0*/  FSEL R44, R8, -INF , !P0 ;  /* 0xff800000082c7808 */ /* 0x000fc40004000000 */
        /* <DEDUP_REMOVED lines=38> */
[----:B------:R-:W-:-:S02]  /*11520*/  ISETP.GT.AND P0, PT, R3, 0x41, !P0 ;  /* 0x000000410300780c */ /* 0x000fc40004704270 */
[----:B------:R-:W-:Y:S02]  /*11530*/  FMNMX.FTZ R2, R43, R2, !PT ;  /* 0x000000022b027209 */ /* 0x000fe40007810000 */
[----:B------:R-:W-:Y:S02]  /*11540*/  FMNMX.FTZ R7, R40, R7, !PT ;  /* 0x0000000728077209 */ /* 0x000fe40007810000 */
[----:B------:R-:W-:Y:S02]  /*11550*/  ISETP.LT.OR P0, PT, R30, 0x42, P0 ;  /* 0x000000421e00780c */ /* 0x000fe40000701670 */
[----:B------:R-:W-:Y:S02]  /*11560*/  FMNMX.FTZ R2, R41, R2, !PT ;  /* 0x0000000229027209 */ /* 0x000fe40007810000 */
[----:B------:R-:W-:Y:S02]  /*11570*/  FMNMX.FTZ R6, R38, R7, !PT ;  /* 0x0000000726067209 */ /* 0x000fe40007810000 */
[----:B------:R-:W-:-:S02]  /*11580*/  ISETP.LT.OR P1, PT, R30, 0x49, P1 ;  /* 0x000000491e00780c */ /* 0x000fc40000f21670 */
[----:B------:R-:W-:Y:S02]  /*11590*/  FSEL R93, R93, -INF , !P0 ;  /* 0xff8000005d5d7808 */ /* 0x000fe40004000000 */
[----:B------:R-:W-:Y:S01]  /*115a0*/  FMNMX.FTZ R2, R39, R2, !PT ;  /* 0x0000000227027209 */ /* 0x000fe20007810000 */
[----:B------:R-:W0:Y:S01]  /*115b0*/  SHFL.BFLY PT, R7, R6, 0x2, 0x1f ;  /* 0x0c401f0006077f89 */ /* 0x000e2200000e0000 */
[----:B------:R-:W-:Y:S02]  /*115c0*/  FSEL R89, R89, -INF , !P1 ;  /* 0xff80000059597808 */ /* 0x000fe40004800000 */
[----:B------:R-:W-:-:S04]  /*115d0*/  FMNMX.FTZ R2, R93, R2, !PT ;  /* 0x000000025d027209 */ /* 0x000fc80007810000 */
[----:B------:R-:W-:Y:S02]  /*115e0*/  FMNMX.FTZ R2, R89, R2, !PT ;  /* 0x0000000259027209 */ /* 0x000fe40007810000 */
[----:B------:R-:W-:Y:S02]  /*115f0*/  ISETP.GT.AND P5, PT, R3, 0x58, !P5 ;  /* 0x000000580300780c */ /* 0x000fe40006fa4270 */
[----:B------:R-:W-:Y:S02]  /*11600*/  ISETP.LT.OR P4, PT, R30, 0x52, P4 ;  /* 0x000000521e00780c */ /* 0x000fe40002781670 */
[----:B------:R-:W-:Y:S02]  /*11610*/  FSEL R81, R81, -INF , !P3 ;  /* 0xff80000051517808 */ /* 0x000fe40005800000 */
[----:B------:R-:W-:Y:S02]  /*11620*/  FMNMX.FTZ R2, R85, R2, !PT ;  /* 0x0000000255027209 */ /* 0x000fe40007810000 */
[----:B------:R-:W-:-:S02]  /*11630*/  ISETP.GT.AND P0, PT, R3, 0x59, !P6 ;  /* 0x000000590300780c */ /* 0x000fc40007704270 */
[C---:B------:R-:W-:Y:S02]  /*11640*/  ISETP.LT.OR P5, PT, R30.reuse, 0x59, P5 ;  /* 0x000000591e00780c */ /* 0x040fe40002fa1670 */
[----:B------:R-:W-:Y:S02]  /*11650*/  FSEL R49, R49, -INF , !P4 ;  /* 0xff80000031317808 */ /* 0x000fe40006000000 */
[----:B------:R-:W-:Y:S02]  /*11660*/  FMNMX.FTZ R2, R81, R2, !PT ;  /* 0x0000000251027209 */ /* 0x000fe40007810000 */
[----:B------:R-:W-:Y:S02]  /*11670*/  ISETP.LT.OR P0, PT, R30, 0x5a, P0 ;  /* 0x0000005a1e00780c */ /* 0x000fe40000701670 */
[----:B------:R-:W-:Y:S02]  /*11680*/  FSEL R37, R37, -INF , !P5 ;  /* 0xff80000025257808 */ /* 0x000fe40006800000 */
[----:B------:R-:W-:-:S02]  /*11690*/  FMNMX.FTZ R2, R49, R2, !PT ;  /* 0x0000000231027209 */ /* 0x000fc40007810000 */
[----:B------:R-:W-:Y:S02]  /*116a0*/  FSEL R35, R35, -INF , !P0 ;  /* 0xff80000023237808 */ /* 0x000fe40004000000 */
[----:B------:R-:W-:Y:S02]  /*116b0*/  FMNMX.FTZ R2, R37, R2, !PT ;  /* 0x0000000225027209 */ /* 0x000fe40007810000 */
[----:B0-----:R-:W-:Y:S02]  /*116c0*/  FMNMX.FTZ R8, R6, R7, !PT ;  /* 0x0000000706087209 */ /* 0x001fe40007810000 */
[----:B------:R-:W-:Y:S02]  /*116d0*/  FMNMX.FTZ R7, R35, R2, !PT ;  /* 0x0000000223077209 */ /* 0x000fe40007810000 */
[----:B------:R-:W4:Y:S04]  /*116e0*/  LDL.64 R2, [R1+0x1e0] ;  /* 0x0001e00001027983 */ /* 0x000f280000100a00 */
[----:B------:R-:W0:Y:S04]  /*116f0*/  SHFL.BFLY PT, R9, R8, 0x1, 0x1f ;  /* 0x0c201f0008097f89 */ /* 0x000e2800000e0000 */
[----:B------:R1:W-:Y:S04]  /*11700*/  STL.64 [R1+0x1d0], R6 ;  /* 0x0001d00601007387 */ /* 0x0003e80000100a00 */
[----:B------:R-:W3:Y:S04]  /*11710*/  LDL R34, [R1+0x1d4] ;  /* 0x0001d40001227983 */ /* 0x000ee80000100800 */
[----:B-1----:R-:W2:Y:S01]  /*11720*/  LDL.64 R6, [R1+0x3f0] ;  /* 0x0003f00001067983 */ /* 0x002ea20000100a00 */
[----:B0-----:R-:W-:-:S05]  /*11730*/  FMNMX.FTZ R8, R8, R9, !PT ;  /* 0x0000000908087209 */ /* 0x001fca0007810000 */
[----:B------:R0:W-:Y:S04]  /*11740*/  STL [R1+0x1d0], R8 ;  /* 0x0001d00801007387 */ /* 0x0001e80000100800 */
[----:B------:R-:W4:Y:S04]  /*11750*/  LDL R30, [R1+0x1d0] ;  /* 0x0001d000011e7983 */ /* 0x000f280000100800 */
[----:B0-----:R-:W2:Y:S04]  /*11760*/  LDL.64 R8, [R1+0x260] ;  /* 0x0002600001087983 */ /* 0x001ea80000100a00 */
[----:B---3--:R-:W0:Y:S02]  /*11770*/  SHFL.BFLY PT, R31, R34, 0x2, 0x1f ;  /* 0x0c401f00221f7f89 */ /* 0x008e2400000e0000 */
[----:B0-----:R-:W-:Y:S01]  /*11780*/  FMNMX.FTZ R31, R31, R34, !PT ;  /* 0x000000221f1f7209 */ /* 0x001fe20007810000 */
[----:B----4-:R-:W-:Y:S01]  /*11790*/  FMUL.FTZ R11, R36, R30 ;  /* 0x0000001e240b7220 */ /* 0x010fe20000410000 */
[----:B------:R-:W-:-:S03]  /*117a0*/  FSETP.NEU.FTZ.AND P0, PT, R30, -INF , PT ;  /* 0xff8000001e00780b */ /* 0x000fc60003f1d000 */
[----:B------:R-:W0:Y:S01]  /*117b0*/  SHFL.BFLY PT, R34, R31, 0x1, 0x1f ;  /* 0x0c201f001f227f89 */ /* 0x000e2200000e0000 */
[----:B------:R-:W-:-:S05]  /*117c0*/  FSEL R11, R11, RZ, P0 ;  /* 0x000000ff0b0b7208 */ /* 0x000fca0000000000 */
[-CC-:B------:R-:W-:Y:S01]  /*117d0*/  FFMA.FTZ R120, R24, R36.reuse, -R11.reuse ;  /* 0x0000002418787223 */ /* 0x180fe2000001080b */
[-CC-:B------:R-:W-:Y:S01]  /*117e0*/  FFMA.FTZ R107, R20, R36.reuse, -R11.reuse ;  /* 0x00000024146b7223 */ /* 0x180fe2000001080b */
[-CC-:B------:R-:W-:Y:S01]  /*117f0*/  FFMA.FTZ R154, R26, R36.reuse, -R11.reuse ;  /* 0x000000241a9a7223 */ /* 0x180fe2000001080b */
[----:B------:R-:W-:Y:S01]  /*11800*/  FFMA.FTZ R105, R12, R36, -R11 ;  /* 0x000000240c697223 */ /* 0x000fe2000001080b */
[----:B------:R-:W3:Y:S04]  /*11810*/  LDL.64 R26, [R1+0x210] ;  /* 0x00021000011a7983 */ /* 0x000ee80000100a00 */
[----:B------:R-:W4:Y:S04]  /*11820*/  LDL.64 R24, [R1+0x220] ;  /* 0x0002200001187983 */ /* 0x000f280000100a00 */
[----:B------:R-:W4:Y:S04]  /*11830*/  LDL.64 R20, [R1+0x230] ;  /* 0x0002300001147983 */ /* 0x000f280000100a00 */
[----:B------:R-:W4:Y:S01]  /*11840*/  LDL.64 R12, [R1+0x250] ;  /* 0x00025000010c7983 */ /* 0x000f220000100a00 */
[----:B0-----:R-:W-:-:S02]  /*11850*/  FMNMX.FTZ R121, R31, R34, !PT ;  /* 0x000000221f797209 */ /* 0x001fc40007810000 */
[----:B------:R-:W-:Y:S02]  /*11860*/  FSEL R113, R30, RZ, P0 ;  /* 0x000000ff1e717208 */ /* 0x000fe40000000000 */
[C---:B------:R-:W-:Y:S01]  /*11870*/  FSETP.NEU.FTZ.AND P0, PT, R121.reuse, -INF , PT ;  /* 0xff8000007900780b */ /* 0x040fe20003f1d000 */
[----:B------:R-:W-:-:S05]  /*11880*/  FMUL.FTZ R30, R121, R36 ;  /* 0x00000024791e7220 */ /* 0x000fca0000410000 */
[----:B------:R-:W-:-:S05]  /*11890*/  FSEL R30, R30, RZ, P0 ;  /* 0x000000ff1e1e7208 */ /* 0x000fca0000000000 */
[-CC-:B------:R-:W-:Y:S02]  /*118a0*/  FFMA.FTZ R117, R109, R36.reuse, -R30.reuse ;  /* 0x000000246d757223 */ /* 0x180fe4000001081e */
[----:B------:R-:W4:Y:S01]  /*118b0*/  LDL.64 R108, [R1+0x330] ;  /* 0x00033000016c7983 */ /* 0x000f220000100a00 */
[----:B------:R-:W-:Y:S01]  /*118c0*/  FADD.FTZ R113, R4, -R113 ;  /* 0x8000007104717221 */ /* 0x000fe20000010000 */
[----:B------:R-:W-:Y:S01]  /*118d0*/  FSEL R4, R121, RZ, P0 ;  /* 0x000000ff79047208 */ /* 0x000fe20000000000 */
[-C--:B------:R-:W-:Y:S01]  /*118e0*/  FFMA.FTZ R152, R152, R36.reuse, -R11 ;  /* 0x0000002498987223 */ /* 0x080fe2000001080b */
[----:B------:R-:W-:-:S03]  /*118f0*/  FFMA.FTZ R153, R44, R36, -R30 ;  /* 0x000000242c997223 */ /* 0x000fc6000001081e */
[----:B------:R-:W-:Y:S01]  /*11900*/  FADD.FTZ R5, R5, -R4 ;  /* 0x8000000405057221 */ /* 0x000fe20000010000 */
[----:B------:R-:W-:-:S03]  /*11910*/  FMUL.FTZ R113, R113, R36 ;  /* 0x0000002471717220 */ /* 0x000fc60000410000 */
[----:B------:R-:W-:Y:S01]  /*11920*/  FMUL.FTZ R5, R36, R5 ;  /* 0x0000000524057220 */ /* 0x000fe20000410000 */
[----:B------:R-:W-:Y:S01]  /*11930*/  MUFU.EX2 R152, R152 ;  /* 0x0000009800987308 */ /* 0x000fe20000000800 */
[----:B------:R-:W-:-:S07]  /*11940*/  FFMA.FTZ R155, R155, R36, -R30 ;  /* 0x000000249b9b7223 */ /* 0x000fce000001081e */
[----:B------:R-:W0:Y:S01]  /*11950*/  MUFU.EX2 R122, R113 ;  /* 0x00000071007a7308 */ /* 0x000e220000000800 */
[----:B------:R-:W-:-:S07]  /*11960*/  FFMA.FTZ R96, R111, R36, -R30 ;  /* 0x000000246f607223 */ /* 0x000fce000001081e */
[----:B------:R-:W-:Y:S08]  /*11970*/  MUFU.EX2 R153, R153 ;  /* 0x0000009900997308 */ /* 0x000ff00000000800 */
[----:B------:R-:W1:Y:S01]  /*11980*/  MUFU.EX2 R123, R5 ;  /* 0x00000005007b7308 */ /* 0x000e620000000800 */
[----:B------:R-:W-:-:S07]  /*11990*/  FFMA.FTZ R106, R106, R36, -R11 ;  /* 0x000000246a6a7223 */ /* 0x000fce000001080b */
[----:B------:R-:W2:Y:S01]  /*119a0*/  MUFU.EX2 R120, R120 ;  /* 0x0000007800787308 */ /* 0x000ea20000000800 */
[----:B------:R-:W-:-:S07]  /*119b0*/  FFMA.FTZ R157, R99, R36, -R30 ;  /* 0x00000024639d7223 */ /* 0x000fce000001081e */
[----:B------:R-:W2:Y:S01]  /*119c0*/  MUFU.EX2 R117, R117 ;  /* 0x0000007500757308 */ /* 0x000ea20000000800 */
[----:B------:R-:W-:-:S07]  /*119d0*/  FFMA.FTZ R156, R156, R36, -R11 ;  /* 0x000000249c9c7223 */ /* 0x000fce000001080b */
[----:B------:R-:W2:Y:S01]  /*119e0*/  MUFU.EX2 R107, R107 ;  /* 0x0000006b006b7308 */ /* 0x000ea20000000800 */
[----:B------:R-:W-:-:S07]  /*119f0*/  FFMA.FTZ R77, R77, R36, -R30 ;  /* 0x000000244d4d7223 */ /* 0x000fce000001081e */
[----:B------:R-:W2:Y:S01]  /*11a00*/  MUFU.EX2 R155, R155 ;  /* 0x0000009b009b7308 */ /* 0x000ea20000000800 */
[-CC-:B------:R-:W-:Y:S01]  /*11a10*/  FFMA.FTZ R158, R158, R36.reuse, -R11.reuse ;  /* 0x000000249e9e7223 */ /* 0x180fe2000001080b */
[-CC-:B------:R-:W-:Y:S01]  /*11a20*/  FFMA.FTZ R104, R104, R36.reuse, -R11.reuse ;  /* 0x0000002468687223 */ /* 0x180fe2000001080b */
[-CC-:B------:R-:W-:Y:S01]  /*11a30*/  FFMA.FTZ R160, R160, R36.reuse, -R11.reuse ;  /* 0x00000024a0a07223 */ /* 0x180fe2000001080b */
[----:B------:R-:W-:-:S04]  /*11a40*/  FFMA.FTZ R103, R50, R36, -R11 ;  /* 0x0000002432677223 */ /* 0x000fc8000001080b */
        /* <DEDUP_REMOVED lines=15> */
[----:B------:R-:W-:Y:S01]  /*11b40*/  FFMA.FTZ R118, R38, R36, -R11 ;  /* 0x0000002426767223 */ /* 0x000fe2000001080b */
[----:B0-----:R-:W-:Y:S01]  /*11b50*/  FFMA.FTZ R11, R122, R2, R152 ;  /* 0x000000027a0b7223 */ /* 0x001fe20000010098 */
[----:B-1----:R-:W-:Y:S01]  /*11b60*/  FFMA.FTZ R2, R3, R123, R153 ;  /* 0x0000007b03027223 */ /* 0x002fe20000010099 */
[-CC-:B------:R-:W-:Y:S01]  /*11b70*/  FFMA.FTZ R159, R95, R36.reuse, -R30.reuse ;  /* 0x000000245f9f7223 */ /* 0x180fe2000001081e */
[----:B------:R-:W-:-:S03]  /*11b80*/  FFMA.FTZ R116, R91, R36, -R30 ;  /* 0x000000245b747223 */ /* 0x000fc6000001081e */
[----:B------:R-:W-:Y:S01]  /*11b90*/  MUFU.EX2 R105, R105 ;  /* 0x0000006900697308 */ /* 0x000fe20000000800 */
[----:B--2---:R-:W-:Y:S01]  /*11ba0*/  FADD.FTZ R4, R120, R11 ;  /* 0x0000000b78047221 */ /* 0x004fe20000010000 */
[----:B------:R-:W-:Y:S01]  /*11bb0*/  FADD.FTZ R2, R117, R2 ;  /* 0x0000000275027221 */ /* 0x000fe20000010000 */
[-CC-:B------:R-:W-:Y:S01]  /*11bc0*/  FFMA.FTZ R161, R87, R36.reuse, -R30.reuse ;  /* 0x0000002457a17223 */ /* 0x180fe2000001081e */
[-CC-:B------:R-:W-:Y:S01]  /*11bd0*/  FFMA.FTZ R115, R83, R36.reuse, -R30.reuse ;  /* 0x0000002453737223 */ /* 0x180fe2000001081e */
[-CC-:B------:R-:W-:Y:S01]  /*11be0*/  FFMA.FTZ R163, R53, R36.reuse, -R30.reuse ;  /* 0x0000002435a37223 */ /* 0x180fe2000001081e */
[-CC-:B------:R-:W-:Y:S01]  /*11bf0*/  FFMA.FTZ R114, R51, R36.reuse, -R30.reuse ;  /* 0x0000002433727223 */ /* 0x180fe2000001081e */
[-C--:B------:R-:W-:Y:S01]  /*11c00*/  FFMA.FTZ R165, R47, R36.reuse, -R30 ;  /* 0x000000242fa57223 */ /* 0x080fe2000001081e */
[----:B------:R-:W0:Y:S01]  /*11c10*/  MUFU.EX2 R157, R157 ;  /* 0x0000009d009d7308 */ /* 0x000e220000000800 */
[----:B------:R-:W-:Y:S01]  /*11c20*/  FADD.FTZ R3, R107, R4 ;  /* 0x000000046b037221 */ /* 0x000fe20000010000 */
[----:B------:R-:W-:Y:S01]  /*11c30*/  FADD.FTZ R5, R155, R2 ;  /* 0x000000029b057221 */ /* 0x000fe20000010000 */
        /* <DEDUP_REMOVED lines=11> */
[C---:B------:R-:W-:Y:S01]  /*11cf0*/  FMUL.FTZ R80, R122.reuse, R66 ;  /* 0x000000427a507220 */ /* 0x040fe20000410000 */
[----:B------:R-:W-:Y:S01]  /*11d00*/  FMUL.FTZ R7, R122, R7 ;  /* 0x000000077a077220 */ /* 0x000fe20000410000 */
[----:B------:R-:W2:Y:S01]  /*11d10*/  MUFU.EX2 R77, R77 ;  /* 0x0000004d004d7308 */ /* 0x000ea20000000800 */
[----:B------:R-:W-:Y:S01]  /*11d20*/  FADD.FTZ R3, R154, R3 ;  /* 0x000000039a037221 */ /* 0x000fe20000010000 */
[----:B------:R-:W-:Y:S01]  /*11d30*/  FADD.FTZ R2, R96, R5 ;  /* 0x0000000560027221 */ /* 0x000fe20000010000 */
[C---:B------:R-:W-:Y:S01]  /*11d40*/  FMUL.FTZ R6, R122.reuse, R6 ;  /* 0x000000067a067220 */ /* 0x040fe20000410000 */
[C---:B------:R-:W-:Y:S01]  /*11d50*/  FMUL.FTZ R29, R122.reuse, R29 ;  /* 0x0000001d7a1d7220 */ /* 0x040fe20000410000 */
[C---:B------:R-:W-:Y:S01]  /*11d60*/  FMUL.FTZ R33, R123.reuse, R33 ;  /* 0x000000217b217220 */ /* 0x040fe20000410000 */
[----:B------:R-:W-:Y:S01]  /*11d70*/  FMUL.FTZ R32, R123, R32 ;  /* 0x000000207b207220 */ /* 0x000fe20000410000 */
[----:B------:R-:W-:Y:S01]  /*11d80*/  FMUL.FTZ R28, R122, R28 ;  /* 0x0000001c7a1c7220 */ /* 0x000fe20000410000 */
[----:B------:R-:W2:Y:S01]  /*11d90*/  MUFU.EX2 R159, R159 ;  /* 0x0000009f009f7308 */ /* 0x000ea20000000800 */
[----:B------:R-:W-:Y:S01]  /*11da0*/  FADD.FTZ R3, R106, R3 ;  /* 0x000000036a037221 */ /* 0x000fe20000010000 */
[----:B0-----:R-:W-:Y:S01]  /*11db0*/  FADD.FTZ R2, R157, R2 ;  /* 0x000000029d027221 */ /* 0x001fe20000010000 */
        /* <DEDUP_REMOVED lines=20> */
[C---:B------:R-:W-:Y:S01]  /*11f00*/  FMUL.FTZ R71, R122.reuse, R71 ;  /* 0x000000477a477220 */ /* 0x040fe20000410000 */
[----:B------:R-:W1:Y:S01]  /*11f10*/  MUFU.EX2 R104, R104 ;  /* 0x0000006800687308 */ /* 0x000e620000000800 */
[C---:B------:R-:W-:Y:S01]  /*11f20*/  FMUL.FTZ R70, R122.reuse, R70 ;  /* 0x000000467a467220 */ /* 0x040fe20000410000 */
[C---:B------:R-:W-:Y:S01]  /*11f30*/  FMUL.FTZ R69, R122.reuse, R69 ;  /* 0x000000457a457220 */ /* 0x040fe20000410000 */
[C---:B------:R-:W-:Y:S01]  /*11f40*/  FMUL.FTZ R68, R122.reuse, R68 ;  /* 0x000000447a447220 */ /* 0x040fe20000410000 */
[C---:B------:R-:W-:Y:S01]  /*11f50*/  FMUL.FTZ R79, R122.reuse, R79 ;  /* 0x0000004f7a4f7220 */ /* 0x040fe20000410000 */
[----:B------:R-:W-:Y:S01]  /*11f60*/  FMUL.FTZ R78, R122, R78 ;  /* 0x0000004e7a4e7220 */ /* 0x000fe20000410000 */
[----:B------:R-:W2:Y:S02]  /*11f70*/  LDL.64 R98, [R1+0x340] ;  /* 0x0003400001627983 */ /* 0x000ea40000100a00 */
[----:B------:R-:W1:Y:S01]  /*11f80*/  MUFU.EX2 R161, R161 ;  /* 0x000000a100a17308 */ /* 0x000e620000000800 */
[----:B------:R-:W-:Y:S01]  /*11f90*/  FADD.FTZ R3, R105, R4 ;  /* 0x0000000469037221 */ /* 0x000fe20000010000 */
[----:B------:R-:W-:-:S06]  /*11fa0*/  FADD.FTZ R5, R159, R2 ;  /* 0x000000029f057221 */ /* 0x000fcc0000010000 */
[----:B------:R-:W4:Y:S08]  /*11fb0*/  MUFU.EX2 R160, R160 ;  /* 0x000000a000a07308 */ /* 0x000f300000000800 */
        /* <DEDUP_REMOVED lines=10> */
[----:B------:R-:W-:Y:S01]  /*12060*/  FFMA.FTZ R11, R35, R36, -R30 ;  /* 0x00000024230b7223 */ /* 0x000fe2000001081e */
[----:B------:R-:W2:Y:S04]  /*12070*/  LDL.64 R82, [R1+0x388] ;  /* 0x0003880001527983 */ /* 0x000ea80000100a00 */
[----:B------:R-:W2:Y:S02]  /*12080*/  LDL.64 R86, [R1+0x3a8] ;  /* 0x0003a80001567983 */ /* 0x000ea40000100a00 */
[----:B------:R-:W4:Y:S01]  /*12090*/  MUFU.EX2 R115, R115 ;  /* 0x0000007300737308 */ /* 0x000f220000000800 */
[----:B0-----:R-:W-:Y:S01]  /*120a0*/  FADD.FTZ R3, R158, R3 ;  /* 0x000000039e037221 */ /* 0x001fe20000010000 */
[----:B------:R-:W-:Y:S01]  /*120b0*/  FADD.FTZ R2, R116, R5 ;  /* 0x0000000574027221 */ /* 0x000fe20000010000 */
[----:B------:R-:W2:Y:S04]  /*120c0*/  LDL.64 R52, [R1+0x350] ;  /* 0x0003500001347983 */ /* 0x000ea80000100a00 */
[----:B------:R-:W2:Y:S01]  /*120d0*/  LDL.64 R50, [R1+0x360] ;  /* 0x0003600001327983 */ /* 0x000ea20000100a00 */
[----:B------:R-:W0:Y:S01]  /*120e0*/  MUFU.EX2 R163, R163 ;  /* 0x000000a300a37308 */ /* 0x000e220000000800 */
[----:B-1----:R-:W-:Y:S01]  /*120f0*/  FADD.FTZ R3, R104, R3 ;  /* 0x0000000368037221 */ /* 0x002fe20000010000 */
[----:B------:R-:W-:Y:S01]  /*12100*/  FADD.FTZ R2, R161, R2 ;  /* 0x00000002a1027221 */ /* 0x000fe20000010000 */
[C---:B---3--:R-:W-:Y:S01]  /*12110*/  FMUL.FTZ R27, R122.reuse, R27 ;  /* 0x0000001b7a1b7220 */ /* 0x048fe20000410000 */
[C---:B------:R-:W-:Y:S01]  /*12120*/  FMUL.FTZ R26, R122.reuse, R26 ;  /* 0x0000001a7a1a7220 */ /* 0x040fe20000410000 */
[C---:B----4-:R-:W-:Y:S01]  /*12130*/  FMUL.FTZ R25, R122.reuse, R25 ;  /* 0x000000197a197220 */ /* 0x050fe20000410000 */
[----:B------:R-:W-:Y:S01]  /*12140*/  FMUL.FTZ R24, R122, R24 ;  /* 0x000000187a187220 */ /* 0x000fe20000410000 */
[----:B------:R-:W3:Y:S01]  /*12150*/  LDL.64 R46, [R1+0x380] ;  /* 0x00038000012e7983 */ /* 0x000ee20000100a00 */
[----:B------:R-:W1:Y:S01]  /*12160*/  MUFU.EX2 R114, R114 ;  /* 0x0000007200727308 */ /* 0x000e620000000800 */
[----:B------:R-:W-:Y:S01]  /*12170*/  FADD.FTZ R4, R160, R3 ;  /* 0x00000003a0047221 */ /* 0x000fe20000010000 */
[----:B------:R-:W-:Y:S01]  /*12180*/  FADD.FTZ R2, R115, R2 ;  /* 0x0000000273027221 */ /* 0x000fe20000010000 */
[C---:B------:R-:W-:Y:S01]  /*12190*/  FMUL.FTZ R21, R122.reuse, R21 ;  /* 0x000000157a157220 */ /* 0x040fe20000410000 */
[C---:B------:R-:W-:Y:S01]  /*121a0*/  FMUL.FTZ R20, R122.reuse, R20 ;  /* 0x000000147a147220 */ /* 0x040fe20000410000 */
[C---:B------:R-:W-:Y:S01]  /*121b0*/  FMUL.FTZ R13, R122.reuse, R13 ;  /* 0x0000000d7a0d7220 */ /* 0x040fe20000410000 */
[----:B------:R-:W-:Y:S01]  /*121c0*/  FMUL.FTZ R12, R122, R12 ;  /* 0x0000000c7a0c7220 */ /* 0x000fe20000410000 */
[----:B------:R-:W4:Y:S01]  /*121d0*/  LDL.64 R44, [R1+0x3d0] ;  /* 0x0003d000012c7983 */ /* 0x000f220000100a00 */
[----:B------:R-:W1:Y:S01]  /*121e0*/  MUFU.EX2 R165, R165 ;  /* 0x000000a500a57308 */ /* 0x000e620000000800 */
[----:B------:R-:W-:Y:S01]  /*121f0*/  FADD.FTZ R3, R103, R4 ;  /* 0x0000000467037221 */ /* 0x000fe20000010000 */
[----:B0-----:R-:W-:Y:S01]  /*12200*/  FADD.FTZ R5, R163, R2 ;  /* 0x00000002a3057221 */ /* 0x001fe20000010000 */
[----:B------:R-:W4:Y:S04]  /*12210*/  LDL.64 R42, [R1+0x3e0] ;  /* 0x0003e000012a7983 */ /* 0x000f280000100a00 */
[----:B------:R-:W4:Y:S01]  /*12220*/  LDL.64 R90, [R1+0x3c8] ;  /* 0x0003c800015a7983 */ /* 0x000f220000100a00 */
[----:B------:R-:W0:Y:S01]  /*12230*/  MUFU.EX2 R113, R113 ;  /* 0x0000007100717308 */ /* 0x000e220000000800 */
[----:B------:R-:W-:Y:S01]  /*12240*/  FADD.FTZ R3, R162, R3 ;  /* 0x00000003a2037221 */ /* 0x000fe20000010000 */
[----:B-1----:R-:W-:Y:S01]  /*12250*/  FADD.FTZ R2, R114, R5 ;  /* 0x0000000572027221 */ /* 0x002fe20000010000 */
[----:B------:R-:W4:Y:S04]  /*12260*/  LDL.64 R40, [R1+0x208] ;  /* 0x0002080001287983 */ /* 0x000f280000100a00 */
[----:B------:R-:W4:Y:S01]  /*12270*/  LDL.64 R94, [R1+0x3e8] ;  /* 0x0003e800015e7983 */ /* 0x000f220000100a00 */
[----:B------:R-:W1:Y:S01]  /*12280*/  MUFU.EX2 R167, R167 ;  /* 0x000000a700a77308 */ /* 0x000e620000000800 */
[----:B------:R-:W-:Y:S01]  /*12290*/  FADD.FTZ R3, R102, R3 ;  /* 0x0000000366037221 */ /* 0x000fe20000010000 */
[----:B------:R-:W-:Y:S01]  /*122a0*/  FADD.FTZ R2, R165, R2 ;  /* 0x00000002a5027221 */ /* 0x000fe20000010000 */
[----:B------:R-:W4:Y:S05]  /*122b0*/  LDL.64 R38, [R1+0x218] ;  /* 0x0002180001267983 */ /* 0x000f2a0000100a00 */
        /* <DEDUP_REMOVED lines=8> */
[----:B------:R-:W4:Y:S05]  /*12340*/  LDL.64 R88, [R1+0x3b8] ;  /* 0x0003b80001587983 */ /* 0x000f2a0000100a00 */
[----:B------:R-:W1:Y:S01]  /*12350*/  MUFU.EX2 R111, R111 ;  /* 0x0000006f006f7308 */ /* 0x000e620000000800 */
[----:B------:R-:W-:Y:S01]  /*12360*/  FADD.FTZ R5, R101, R4 ;  /* 0x0000000465057221 */ /* 0x000fe20000010000 */
[----:B------:R-:W-:-:S06]  /*12370*/  FADD.FTZ R2, R112, R3 ;  /* 0x0000000370027221 */ /* 0x000fcc0000010000 */
[----:B------:R-:W1:Y:S01]  /*12380*/  MUFU.EX2 R171, R171 ;  /* 0x000000ab00ab7308 */ /* 0x000e620000000800 */
[----:B------:R-:W-:Y:S01]  /*12390*/  FADD.FTZ R5, R168, R5 ;  /* 0x00000005a8057221 */ /* 0x000fe20000010000 */
[----:B0-----:R-:W-:-:S06]  /*123a0*/  FADD.FTZ R2, R169, R2 ;  /* 0x00000002a9027221 */ /* 0x001fcc0000010000 */
[----:B------:R-:W0:Y:S01]  /*123b0*/  MUFU.EX2 R110, R110 ;  /* 0x0000006e006e7308 */ /* 0x000e220000000800 */
[----:B------:R-:W-:Y:S01]  /*123c0*/  FADD.FTZ R5, R100, R5 ;  /* 0x0000000564057221 */ /* 0x000fe20000010000 */
[----:B-1----:R-:W-:-:S06]  /*123d0*/  FADD.FTZ R2, R111, R2 ;  /* 0x000000026f027221 */ /* 0x002fcc0000010000 */
[----:B------:R-:W1:Y:S08]  /*123e0*/  MUFU.EX2 R172, R172 ;  /* 0x000000ac00ac7308 */ /* 0x000e700000000800 */
[----:B------:R-:W1:Y:S01]  /*123f0*/  MUFU.EX2 R173, R173 ;  /* 0x000000ad00ad7308 */ /* 0x000e620000000800 */
[----:B------:R-:W-:Y:S01]  /*12400*/  FADD.FTZ R4, R170, R5 ;  /* 0x00000005aa047221 */ /* 0x000fe20000010000 */
[----:B------:R-:W-:-:S06]  /*12410*/  FADD.FTZ R3, R171, R2 ;  /* 0x00000002ab037221 */ /* 0x000fcc0000010000 */
[----:B------:R-:W1:Y:S08]  /*12420*/  MUFU.EX2 R119, R119 ;  /* 0x0000007700777308 */ /* 0x000e700000000800 */
[----:B------:R-:W-:Y:S08]  /*12430*/  MUFU.EX2 R174, R174 ;  /* 0x000000ae00ae7308 */ /* 0x000ff00000000800 */
[----:B------:R-:W-:Y:S01]  /*12440*/  MUFU.EX2 R118, R118 ;  /* 0x0000007600767308 */ /* 0x000fe20000000800 */
[----:B------:R-:W-:Y:S01]  /*12450*/  FMUL.FTZ R81, R122, R67 ;  /* 0x000000437a517220 */ /* 0x000fe20000410000 */
[----:B------:R-:W4:Y:S06]  /*12460*/  LDL.64 R48, [R1+0x370] ;  /* 0x0003700001307983 */ /* 0x000f2c0000100a00 */
[----:B------:R-:W1:Y:S01]  /*12470*/  MUFU.EX2 R76, R76 ;  /* 0x0000004c004c7308 */ /* 0x000e620000000800 */
[----:B------:R-:W-:Y:S01]  /*12480*/  FADD.FTZ R5, R97, R4 ;  /* 0x0000000461057221 */ /* 0x000fe20000010000 */
[----:B0-----:R-:W-:-:S06]  /*12490*/  FADD.FTZ R2, R110, R3 ;  /* 0x000000036e027221 */ /* 0x001fcc0000010000 */
[----:B------:R-:W0:Y:S01]  /*124a0*/  MUFU.EX2 R175, R175 ;  /* 0x000000af00af7308 */ /* 0x000e220000000800 */
[----:B-1----:R-:W-:Y:S01]  /*124b0*/  FADD.FTZ R4, R172, R5 ;  /* 0x00000005ac047221 */ /* 0x002fe20000010000 */
[----:B------:R-:W-:Y:S01]  /*124c0*/  FADD.FTZ R3, R173, R2 ;  /* 0x00000002ad037221 */ /* 0x000fe20000010000 */
[----:B------:R-:W-:Y:S04]  /*124d0*/  STL.64 [R1+0x3f0], R6 ;  /* 0x0003f00601007387 */ /* 0x000fe80000100a00 */
[----:B------:R-:W-:Y:S01]  /*124e0*/  STL.64 [R1+0x3f8], R32 ;  /* 0x0003f82001007387 */ /* 0x000fe20000100a00 */
[----:B------:R-:W1:Y:S01]  /*124f0*/  MUFU.EX2 R11, R11 ;  /* 0x0000000b000b7308 */ /* 0x000e620000000800 */
[----:B------:R-:W-:Y:S01]  /*12500*/  FADD.FTZ R31, R119, R4 ;  /* 0x00000004771f7221 */ /* 0x000fe20000010000 */
[----:B------:R-:W-:Y:S01]  /*12510*/  FADD.FTZ R30, R76, R3 ;  /* 0x000000034c1e7221 */ /* 0x000fe20000010000 */
[----:B------:R1:W-:Y:S02]  /*12520*/  STL.64 [R1+0x2f0], R80 ;  /* 0x0002f05001007387 */ /* 0x0003e40000100a00 */
[----:B------:R-:W-:-:S02]  /*12530*/  FADD.FTZ R31, R174, R31 ;  /* 0x0000001fae1f7221 */ /* 0x000fc40000010000 */
[----:B------:R-:W-:Y:S01]  /*12540*/  STL.64 [R1+0x200], R28 ;  /* 0x0002001c01007387 */ /* 0x000fe20000100a00 */
[----:B0-----:R-:W-:Y:S01]  /*12550*/  FADD.FTZ R34, R175, R30 ;  /* 0x0000001eaf227221 */ /* 0x001fe20000010000 */
[----:B------:R-:W-:Y:S02]  /*12560*/  FADD.FTZ R30, R118, R31 ;  /* 0x0000001f761e7221 */ /* 0x000fe40000010000 */
[----:B------:R0:W-:Y:S01]  /*12570*/  STL.64 [R1+0x210], R26 ;  /* 0x0002101a01007387 */ /* 0x0001e20000100a00 */
[C---:B-1----:R-:W-:Y:S01]  /*12580*/  FMUL.FTZ R81, R122.reuse, R75 ;  /* 0x0000004b7a517220 */ /* 0x042fe20000410000 */
[C---:B------:R-:W-:Y:S01]  /*12590*/  FMUL.FTZ R80, R122.reuse, R74 ;  /* 0x0000004a7a507220 */ /* 0x040fe20000410000 */
[----:B------:R-:W-:Y:S01]  /*125a0*/  FADD.FTZ R31, R11, R34 ;  /* 0x000000220b1f7221 */ /* 0x000fe20000010000 */
[----:B------:R-:W-:Y:S04]  /*125b0*/  STL.64 [R1+0x220], R24 ;  /* 0x0002201801007387 */ /* 0x000fe80000100a00 */
[----:B------:R1:W-:Y:S04]  /*125c0*/  STL.64 [R1+0x1e0], R30 ;  /* 0x0001e01e01007387 */ /* 0x0003e80000100a00 */
        /* <DEDUP_REMOVED lines=11> */
[----:B------:R1:W-:Y:S04]  /*12680*/  STL.64 [R1+0x2e0], R68 ;  /* 0x0002e04401007387 */ /* 0x0003e80000100a00 */
[----:B------:R-:W-:Y:S04]  /*12690*/  STL.64 [R1+0x300], R80 ;  /* 0x0003005001007387 */ /* 0x000fe80000100a00 */
[----:B------:R1:W-:Y:S04]  /*126a0*/  STL.64 [R1+0x310], R78 ;  /* 0x0003104e01007387 */ /* 0x0003e80000100a00 */
[----:B------:R-:W4:Y:S04]  /*126b0*/  LDL.64 R2, [R1+0x390] ;  /* 0x0003900001027983 */ /* 0x000f280000100a00 */
[----:B------:R-:W4:Y:S04]  /*126c0*/  LDL.64 R4, [R1+0x3a0] ;  /* 0x0003a00001047983 */ /* 0x000f280000100a00 */
[----:B------:R-:W4:Y:S04]  /*126d0*/  LDL.64 R6, [R1+0x3b0] ;  /* 0x0003b00001067983 */ /* 0x000f280000100a00 */
[----:B------:R-:W4:Y:S04]  /*126e0*/  LDL.64 R36, [R1+0x3c0] ;  /* 0x0003c00001247983 */ /* 0x000f280000100a00 */
[----:B0-----:R-:W4:Y:S04]  /*126f0*/  LDL.64 R26, [R1+0x228] ;  /* 0x00022800011a7983 */ /* 0x001f280000100a00 */
        /* <DEDUP_REMOVED lines=21> */
[C---:B------:R-:W-:Y:S01]  /*12850*/  FMUL.FTZ R65, R122.reuse, R65 ;  /* 0x000000417a417220 */ /* 0x040fe20000410000 */
[----:B------:R-:W-:-:S05]  /*12860*/  FMUL.FTZ R64, R122, R64 ;  /* 0x000000407a407220 */ /* 0x000fca0000410000 */
[----:B------:R0:W-:Y:S02]  /*12870*/  STL.64 [R1+0x320], R64 ;  /* 0x0003204001007387 */ /* 0x0001e40000100a00 */
[C---:B0-----:R-:W-:Y:S01]  /*12880*/  FMUL.FTZ R65, R122.reuse, R109 ;  /* 0x0000006d7a417220 */ /* 0x041fe20000410000 */
[----:B------:R-:W-:-:S05]  /*12890*/  FMUL.FTZ R64, R122, R108 ;  /* 0x0000006c7a407220 */ /* 0x000fca0000410000 */
[----:B------:R0:W-:Y:S04]  /*128a0*/  STL.64 [R1+0x330], R64 ;  /* 0x0003304001007387 */ /* 0x0001e80000100a00 */
[----:B0-----:R0:W5:Y:S01]  /*128b0*/  LDL.64 R64, [R1+0x1c0] ;  /* 0x0001c00001407983 */ /* 0x0011620000100a00 */
[C---:B--2---:R-:W-:Y:S01]  /*128c0*/  FMUL.FTZ R99, R122.reuse, R99 ;  /* 0x000000637a637220 */ /* 0x044fe20000410000 */
        /* <DEDUP_REMOVED lines=29> */
[----:B------:R0:W-:Y:S01]  /*12aa0*/  STL.64 [R1+0x340], R98 ;  /* 0x0003406201007387 */ /* 0x0001e20000100a00 */
[----:B------:R-:W-:-:S03]  /*12ab0*/  LOP3.LUT R124, R124, 0x1, RZ, 0xfc, !PT ;  /* 0x000000017c7c7812 */ /* 0x000fc600078efcff */
[----:B------:R0:W-:Y:S04]  /*12ac0*/  STL.64 [R1+0x350], R52 ;  /* 0x0003503401007387 */ /* 0x0001e80000100a00 */
[----:B------:R0:W-:Y:S04]  /*12ad0*/  STL.64 [R1+0x360], R50 ;  /* 0x0003603201007387 */ /* 0x0001e80000100a00 */
[----:B------:R0:W-:Y:S04]  /*12ae0*/  STL.64 [R1+0x380], R46 ;  /* 0x0003802e01007387 */ /* 0x0001e80000100a00 */
[----:B------:R0:W-:Y:S04]  /*12af0*/  STL [R1+0x1d4], R121 ;  /* 0x0001d47901007387 */ /* 0x0001e80000100800 */
[----:B------:R0:W-:Y:S01]  /*12b00*/  STL.64 [R1+0x3d0], R44 ;  /* 0x0003d02c01007387 */ /* 0x0001e20000100a00 */
[C---:B------:R-:W-:Y:S01]  /*12b10*/  FMUL.FTZ R49, R122.reuse, R49 ;  /* 0x000000317a317220 */ /* 0x040fe20000410000 */
[----:B------:R-:W-:-:S02]  /*12b20*/  FMUL.FTZ R48, R122, R48 ;  /* 0x000000307a307220 */ /* 0x000fc40000410000 */
        /* <DEDUP_REMOVED lines=112> */
[----:B------:R-:W-:Y:S02]  /*13230*/  F2FP.F16.F32.PACK_AB R171, R110, R171 ;  /* 0x000000ab6eab723e */ /* 0x000fe400000000ff */
[----:B------:R-:W-:Y:S02]  /*13240*/  F2FP.F16.F32.PACK_AB R173, R76, R173 ;  /* 0x000000ad4cad723e */ /* 0x000fe400000000ff */
[----:B------:R-:W-:Y:S01]  /*13250*/  F2FP.F16.F32.PACK_AB R175, R11, R175 ;  /* 0x000000af0baf723e */ /* 0x000fe200000000ff */
[----:B0-----:R-:W-:Y:S06]  /*13260*/  @!P1 BRA `(.L_x_11671) ;  /* 0x0000000000049947 */ /* 0x001fec0003800000 */
[----:B------:R-:W-:Y:S01]  /*13270*/  BPT.TRAP 0x1 ;  /* 0x000000040000795c */ /* 0x000fe20000300000 */
.L_x_11671:
[----:B------:R-:W-:Y:S05]  /*13280*/  BSYNC B0 ;  /* 0x0000000000007941 */ /* 0x000fea0003800000 */
.L_x_11670:
        /* <DEDUP_REMOVED lines=8> */
.L_x_11673:
[----:B------:R-:W-:Y:S05]  /*13310*/  BSYNC B0 ;  /* 0x0000000000007941 */ /* 0x000fea0003800000 */
.L_x_11672:
[----:B------:R-:W-:Y:S04]  /*13320*/  BSSY B0, `(.L_x_11674) ;  /* 0x0000004000007945 */ /* 0x000fe80003800000 */
[----:B-1----:R-:W-:Y:S05]  /*13330*/  @P0 BRA `(.L_x_11675) ;  /* 0x0000000000080947 */ /* 0x002fea0003800000 */
[----:B------:R-:W1:Y:S02]  /*13340*/  SYNCS.PHASECHK.TRANS64.TRYWAIT P0, [R64+URZ], R65 ;  /* 0x00000041400075a7 */ /* 0x000e64000800017f */
[----:B-1----:R-:W-:Y:S05]  /*13350*/  @!P0 BRA `(.L_x_11676) ;  /* 0x000000f400c48947 */ /* 0x002fea0003800000 */
.L_x_11675:
[----:B------:R-:W-:Y:S05]  /*13360*/  BSYNC B0 ;  /* 0x0000000000007941 */ /* 0x000fea0003800000 */
.L_x_11674:
        /* <DEDUP_REMOVED lines=132> */
[----:B------:R0:W-:Y:S01]  /*13bb0*/  BAR.SYNC.DEFER_BLOCKING R2, 0x100 ;  /* 0x000400020000751d */ /* 0x0001e20000010000 */
[----:B------:R-:W-:Y:S02]  /*13bc0*/  IMAD.MOV.U32 R3, RZ, RZ, R17 ;  /* 0x000000ffff037224 */ /* 0x000fe400078e0011 */
[----:B0-----:R-:W-:-:S06]  /*13bd0*/  IMAD.MOV.U32 R2, RZ, RZ, R16 ;  /* 0x000000ffff027224 */ /* 0x001fcc00078e0010 */
[----:B------:R-:W4:Y:S04]  /*13be0*/  LD.E.64 R2, desc[UR36][R2.64+0x80] ;  /* 0x0000802402027980 */ /* 0x000f28000c101b00 */
        /* <DEDUP_REMOVED lines=164> */
[----:B------:R-:W-:Y:S02]  /*14630*/  R2UR UR7, R3 ;  /* 0x00000000030772ca */ /* 0x000fe400000e0000 */
[----:B------:R-:W-:-:S09]  /*14640*/  R2UR UR6, R2 ;  /* 0x00000000020672ca */ /* 0x000fd200000e0000 */
[----:B------:R-:W-:Y:S01]  /*14650*/  VOTEU.ANY UP0, P0 ;  /* 0x00000000003f7886 */ /* 0x000fe20000000100 */
[----:B------:R-:W-:Y:S02]  /*14660*/  VIADD R4, R2, 0x80 ;  /* 0x0000008002047836 */ /* 0x000fe40000000000 */
[----:B------:R-:W-:Y:S01]  /*14670*/  IMAD.MOV.U32 R5, RZ, RZ, R3 ;  /* 0x000000ffff057224 */ /* 0x000fe200078e0003 */
        /* <DEDUP_REMOVED lines=496> */
.L_x_11678:
[----:B------:R-:W-:Y:S05]  /*16580*/  BSYNC B0 ;  /* 0x0000000000007941 */ /* 0x000fea0003800000 */
.L_x_11677:
        /* <DEDUP_REMOVED lines=9> */
.L_x_11650:
[----:B------:R-:W1:Y:S01]  /*16620*/  LDL R5, [R1+0x1e0] ;  /* 0x0001e00001057983 */ /* 0x000e620000100800 */
[----:B------:R-:W-:Y:S05]  /*16630*/  WARPSYNC.ALL ;  /* 0x0000000000007948 */ /* 0x000fea0003800000 */
        /* <DEDUP_REMOVED lines=63> */
[----:B------:R-:W5:Y:S04]  /*16a30*/  LDL.64 R10, [R1+0x378] ;  /* 0x00037800010a7983 */ /* 0x000f680000100a00 */
[----:B-1----:R-:W1:Y:S02]  /*16a40*/  SHFL.BFLY PT, R0, R5, 0x2, 0x1f ;  /* 0x0c401f0005007f89 */ /* 0x002e6400000e0000 */
[----:B-1----:R-:W-:-:S05]  /*16a50*/  FADD.FTZ R0, R5, R0 ;  /* 0x0000000005007221 */ /* 0x002fca0000010000 */
[----:B------:R-:W0:Y:S02]  /*16a60*/  SHFL.BFLY PT, R3, R0, 0x1, 0x1f ;  /* 0x0c201f0000037f89 */ /* 0x000e2400000e0000 */
[----:B0-----:R-:W-:Y:S02]  /*16a70*/  FADD.FTZ R2, R0, R3 ;  /* 0x0000000300027221 */ /* 0x001fe40000010000 */
[----:B------:R-:W5:Y:S04]  /*16a80*/  LDL R0, [R1+0x1c0] ;  /* 0x0001c00001007983 */ /* 0x000f680000100800 */
[----:B------:R-:W-:Y:S04]  /*16a90*/  STL [R1+0x1e0], R2 ;  /* 0x0001e00201007387 */ /* 0x000fe80000100800 */
[----:B------:R-:W3:Y:S04]  /*16aa0*/  LDL R146, [R1+0x1e0] ;  /* 0x0001e00001927983 */ /* 0x000ee80000100800 */
[----:B--2---:R-:W0:Y:S02]  /*16ab0*/  SHFL.BFLY PT, R3, R4, 0x2, 0x1f ;  /* 0x0c401f0004037f89 */ /* 0x004e2400000e0000 */
[----:B0-----:R-:W-:-:S02]  /*16ac0*/  FADD.FTZ R3, R3, R4 ;  /* 0x0000000403037221 */ /* 0x001fc40000010000 */
[----:B------:R-:W2:Y:S04]  /*16ad0*/  LDL.64 R4, [R1+0x3e8] ;  /* 0x0003e80001047983 */ /* 0x000ea80000100a00 */
[----:B------:R-:W0:Y:S02]  /*16ae0*/  SHFL.BFLY PT, R140, R3, 0x1, 0x1f ;  /* 0x0c201f00038c7f89 */ /* 0x000e2400000e0000 */
[----:B0-----:R-:W-:Y:S02]  /*16af0*/  FADD.FTZ R140, R3, R140 ;  /* 0x0000008c038c7221 */ /* 0x001fe40000010000 */
[----:B------:R-:W2:Y:S03]  /*16b00*/  LDL.64 R2, [R1+0x3c8] ;  /* 0x0003c80001027983 */ /* 0x000ea60000100a00 */
[----:B------:R-:W-:-:S13]  /*16b10*/  FSETP.NE.FTZ.AND P1, PT, R140, RZ, PT ;  /* 0x000000ff8c00720b */ /* 0x000fda0003f35000 */
[----:B------:R-:W2:Y:S04]  /*16b20*/  @P1 LDL R144, [R1+0x1f0] ;  /* 0x0001f00001901983 */ /* 0x000ea80000100800 */
[----:B------:R-:W2:Y:S01]  /*16b30*/  @P1 LDL R139, [R1+0x1d4] ;  /* 0x0001d400018b1983 */ /* 0x000ea20000100800 */
[----:B---3--:R-:W-:-:S13]  /*16b40*/  FSETP.NE.FTZ.AND P0, PT, R146, RZ, PT ;  /* 0x000000ff9200720b */ /* 0x008fda0003f15000 */
[----:B------:R-:W3:Y:S04]  /*16b50*/  @P0 LDL R138, [R1+0x1f0] ;  /* 0x0001f000018a0983 */ /* 0x000ee80000100800 */
[----:B------:R-:W3:Y:S01]  /*16b60*/  @P0 LDL R141, [R1+0x1d0] ;  /* 0x0001d000018d0983 */ /* 0x000ee20000100800 */
[----:B------:R-:W-:-:S06]  /*16b70*/  IMAD.MOV.U32 R137, RZ, RZ, RZ ;  /* 0x000000ffff897224 */ /* 0x000fcc00078e00ff */
[----:B------:R-:W0:Y:S01]  /*16b80*/  @P0 MUFU.RCP R137, R146 ;  /* 0x0000009200890308 */ /* 0x000e220000001000 */
[----:B------:R-:W1:Y:S07]  /*16b90*/  S2R R147, SR_TID.X ;  /* 0x0000000000937919 */ /* 0x000e6e0000002100 */
[----:B------:R-:W4:Y:S01]  /*16ba0*/  @P0 MUFU.LG2 R142, R146 ;  /* 0x00000092008e0308 */ /* 0x000f220000000c00 */
[-C--:B0-----:R-:W-:Y:S01]  /*16bb0*/  FMUL.FTZ R131, R131, R137.reuse ;  /* 0x0000008983837220 */ /* 0x081fe20000410000 */
[----:B------:R-:W-:-:S06]  /*16bc0*/  FMUL.FTZ R130, R130, R137 ;  /* 0x0000008982827220 */ /* 0x000fcc0000410000 */
[----:B------:R-:W0:Y:S01]  /*16bd0*/  @P1 MUFU.LG2 R145, R140 ;  /* 0x0000008c00911308 */ /* 0x000e220000000c00 */
[----:B------:R5:W-:Y:S02]  /*16be0*/  STL.64 [R1+0x220], R130 ;  /* 0x0002208201007387 */ /* 0x000be40000100a00 */
[----:B-----5:R-:W-:-:S06]  /*16bf0*/  IMAD.MOV.U32 R130, RZ, RZ, RZ ;  /* 0x000000ffff827224 */ /* 0x020fcc00078e00ff */
[----:B------:R-:W5:Y:S01]  /*16c00*/  @P1 MUFU.RCP R130, R140 ;  /* 0x0000008c00821308 */ /* 0x000f620000001000 */
[----:B----4-:R-:W-:Y:S01]  /*16c10*/  @P0 FMUL.FTZ R143, R142, 0.69314718246459960938 ;  /* 0x3f3172188e8f0820 */ /* 0x010fe20000410000 */
[----:B0-----:R-:W-:Y:S01]  /*16c20*/  @P1 FMUL.FTZ R145, R145, 0.69314718246459960938 ;  /* 0x3f31721891911820 */ /* 0x001fe20000410000 */
[----:B------:R-:W-:Y:S02]  /*16c30*/  IMAD.MOV.U32 R142, RZ, RZ, -0x800000 ;  /* 0xff800000ff8e7424 */ /* 0x000fe400078e00ff */
[-C--:B------:R-:W-:Y:S01]  /*16c40*/  FMUL.FTZ R135, R135, R137.reuse ;  /* 0x0000008987877220 */ /* 0x080fe20000410000 */
[-C--:B------:R-:W-:Y:S01]  /*16c50*/  FMUL.FTZ R134, R134, R137.reuse ;  /* 0x0000008986867220 */ /* 0x080fe20000410000 */
[-C--:B------:R-:W-:Y:S01]  /*16c60*/  FMUL.FTZ R133, R133, R137.reuse ;  /* 0x0000008985857220 */ /* 0x080fe20000410000 */
[-C--:B------:R-:W-:Y:S01]  /*16c70*/  FMUL.FTZ R132, R132, R137.reuse ;  /* 0x0000008984847220 */ /* 0x080fe20000410000 */
        /* <DEDUP_REMOVED lines=149> */
[----:B---3--:R-:W-:-:S04]  /*175d0*/  @P0 FMUL.FTZ R138, R138, 0.69314718246459960938 ;  /* 0x3f3172188a8a0820 */ /* 0x008fc80000410000 */
[----:B------:R-:W-:Y:S01]  /*175e0*/  @P0 FFMA.FTZ R142, R138, R141, R143 ;  /* 0x0000008d8a8e0223 */ /* 0x000fe2000001008f */
[----:B------:R-:W-:Y:S02]  /*175f0*/  IMAD.MOV.U32 R138, RZ, RZ, -0x800000 ;  /* 0xff800000ff8a7424 */ /* 0x000fe400078e00ff */
[----:B------:R-:W-:Y:S01]  /*17600*/  @P1 FFMA.FTZ R138, R144, R139, R145 ;  /* 0x0000008b908a1223 */ /* 0x000fe20000010091 */
[----:B------:R-:W-:Y:S04]  /*17610*/  STL.64 [R1+0x3a0], R84 ;  /* 0x0003a05401007387 */ /* 0x000fe80000100a00 */
[----:B------:R-:W-:Y:S04]  /*17620*/  STL [R1+0x1e0], R142 ;  /* 0x0001e08e01007387 */ /* 0x000fe80000100800 */
        /* <DEDUP_REMOVED lines=39> */
[-C--:B------:R-:W-:Y:S01]  /*178a0*/  FMUL.FTZ R11, R11, R130.reuse ;  /* 0x000000820b0b7220 */ /* 0x080fe20000410000 */
[----:B------:R-:W-:Y:S01]  /*178b0*/  FMUL.FTZ R10, R10, R130 ;  /* 0x000000820a0a7220 */ /* 0x000fe20000410000 */
[----:B------:R-:W-:-:S02]  /*178c0*/  ISETP.NE.AND P1, PT, R0, 0x2, PT ;  /* 0x000000020000780c */ /* 0x000fc40003f25270 */
[----:B-1----:R-:W-:Y:S02]  /*178d0*/  SHF.R.U32.HI R147, RZ, 0x7, R147 ;  /* 0x00000007ff937819 */ /* 0x002fe40000011693 */
[----:B------:R0:W-:Y:S01]  /*178e0*/  STL.64 [R1+0x378], R10 ;  /* 0x0003780a01007387 */ /* 0x0001e20000100a00 */
[----:B------:R-:W-:Y:S01]  /*178f0*/  BSSY B0, `(.L_x_11680) ;  /* 0x000000a000007945 */ /* 0x000fe20003800000 */
[----:B------:R-:W-:Y:S02]  /*17900*/  PLOP3.LUT P0, PT, PT, PT, PT, 0x8, 0x0 ;  /* 0x000000000000781c */ /* 0x000fe40003f0e170 */
[----:B0-----:R-:W-:-:S05]  /*17910*/  IADD3 R10, -R147, 0xb, RZ ;  /* 0x0000000b930a7810 */ /* 0x001fca0007ffe1ff */
[----:B------:R0:W-:Y:S08]  /*17920*/  BAR.ARV R10, 0x100 ;  /* 0x0004000a0000751d */ /* 0x0001f00000002000 */
[----:B------:R-:W-:Y:S06]  /*17930*/  BAR.ARV 0x8, 0x180 ;  /* 0x0206000000007b1d */ /* 0x000fec0000002000 */
[----:B------:R-:W-:Y:S05]  /*17940*/  @P1 BRA `(.L_x_11681) ;  /* 0x0000000000101947 */ /* 0x000fea0003800000 */
[----:B------:R-:W2:Y:S04]  /*17950*/  LDL R0, [R1+0x1c4] ;  /* 0x0001c40001007983 */ /* 0x000ea80000100800 */
[----:B------:R1:W-:Y:S01]  /*17960*/  STL [R1+0x1c0], RZ ;  /* 0x0001c0ff01007387 */ /* 0x0003e20000100800 */
[----:B--2---:R-:W-:-:S05]  /*17970*/  LOP3.LUT R0, R0, 0x1, RZ, 0x3c, !PT ;  /* 0x0000000100007812 */ /* 0x004fca00078e3cff */
[----:B------:R1:W-:Y:S02]  /*17980*/  STL [R1+0x1c4], R0 ;  /* 0x0001c40001007387 */ /* 0x0003e40000100800 */
.L_x_11681:
[----:B------:R-:W-:Y:S05]  /*17990*/  BSYNC B0 ;  /* 0x0000000000007941 */ /* 0x000fea0003800000 */
.L_x_11680:
[----:B------:R-:W-:-:S12]  /*179a0*/  UIADD3 UR61, UR61, 0x1, URZ ;  /* 0x000000013d3d7890 */ /* 0x000fd8000fffe03f */
.L_x_11587:
[----:B------:R-:W2:Y:S01]  /*179b0*/  S2R R7, SR_CgaCtaId ;  /* 0x0000000000077919 */ /* 0x000ea20000008800 */
[----:B-1----:R-:W-:Y:S01]  /*179c0*/  MOV R0, 0x400 ;  /* 0x0000040000007802 */ /* 0x002fe20000000f00 */
[----:B------:R-:W-:Y:S01]  /*179d0*/  BSSY B0, `(.L_x_11682) ;  /* 0x00004a7000007945 */ /* 0x000fe20003800000 */
[----:B------:R-:W-:Y:S02]  /*179e0*/  BAR.SYNC.DEFER_BLOCKING 0x5, 0x180 ;  /* 0x0146000000007b1d */ /* 0x000fe40000010000 */
[----:B--2---:R-:W-:-:S05]  /*179f0*/  LEA R0, R7, R0, 0x18 ;  /* 0x0000000007007211 */ /* 0x004fca00078ec0ff */
[----:B0-----:R-:W0:Y:S02]  /*17a00*/  LDS.128 R8, [R0+0x228d0] ;  /* 0x0228d00000087984 */ /* 0x001e240000000c00 */
[----:B0-----:R-:W-:Y:S02]  /*17a10*/  R2UR UR5, R9 ;  /* 0x00000000090572ca */ /* 0x001fe400000e0000 */
[----:B------:R-:W-:Y:S02]  /*17a20*/  R2UR UR6, R10 ;  /* 0x000000000a0672ca */ /* 0x000fe400000e0000 */
[----:B------:R-:W-:Y:S01]  /*17a30*/  R2UR UR7, R11 ;  /* 0x000000000b0772ca */ /* 0x000fe200000e0000 */
[----:B------:R-:W-:Y:S06]  /*17a40*/  BAR.ARV 0x4, 0x180 ;  /* 0x0106000000007b1d */ /* 0x000fec0000002000 */
[----:B------:R-:W-:Y:S08]  /*17a50*/  @P0 BRA `(.L_x_11683) ;  /* 0x0000003800e00947 */ /* 0x000ff00003800000 */
[----:B------:R-:W2:Y:S01]  /*17a60*/  LDL R4, [R1+0x460] ;  /* 0x0004600001047983 */ /* 0x000ea20000100800 */
[----:B------:R-:W-:Y:S01]  /*17a70*/  ULDC.64 UR8, c[0x0][0xc00] ;  /* 0x0003000000087ab9 */ /* 0x000fe20000000a00 */
[----:B------:R-:W-:Y:S02]  /*17a80*/  ULDC.64 UR10, c[0x0][0xc00] ;  /* 0x00030000000a7ab9 */ /* 0x000fe40000000a00 */
[----:B------:R-:W3:Y:S04]  /*17a90*/  LDL.128 R140, [R1+0x200] ;  /* 0x00020000018c7983 */ /* 0x000ee80000100c00 */
        /* <DEDUP_REMOVED lines=31> */
[----:B------:R-:W0:Y:S01]  /*17c90*/  S2R R5, SR_SWINHI ;  /* 0x0000000000057919 */ /* 0x000e220000002f00 */
[----:B------:R-:W-:-:S02]  /*17ca0*/  MOV R2, R0 ;  /* 0x0000000000027202 */ /* 0x000fc40000000f00 */
[----:B0-----:R-:W-:Y:S01]  /*17cb0*/  MOV R3, R5 ;  /* 0x0000000500037202 */ /* 0x001fe20000000f00 */
[----:B------:R-:W-:Y:S01]  /*17cc0*/  UIMAD.WIDE UR8, UR60, 0x4, UR8 ;  /* 0x000000043c0878a5 */ /* 0x000fe2000f8e0208 */
[----:B------:R-:W-:Y:S01]  /*17cd0*/  ULDC UR4, c[0x0][0xa88] ;  /* 0x0002a20000047ab9 */ /* 0x000fe20000000800 */
[----:B--2---:R-:W-:Y:S01]  /*17ce0*/  IMAD.WIDE R4, R4, 0x2, R2 ;  /* 0x0000000204047825 */ /* 0x004fe200078e0202 */
[----:B---3--:R-:W-:Y:S02]  /*17cf0*/  F2FP.F16.F32.PACK_AB R140, R141, R140 ;  /* 0x0000008c8d8c723e */ /* 0x008fe400000000ff */
[----:B------:R-:W-:Y:S02]  /*17d00*/  LOP3.LUT R21, R4, 0x380, RZ, 0xc0, !PT ;  /* 0x0000038004157812 */ /* 0x000fe400078ec0ff */
[----:B------:R-:W-:Y:S02]  /*17d10*/  F2FP.F16.F32.PACK_AB R141, R143, R142 ;  /* 0x0000008e8f8d723e */ /* 0x000fe400000000ff */
[----:B----4-:R-:W-:-:S02]  /*17d20*/  F2FP.F16.F32.PACK_AB R142, R9, R8 ;  /* 0x00000008098e723e */ /* 0x010fc400000000ff */
[----:B------:R-:W-:Y:S02]  /*17d30*/  IADD3 R9, P0, R4, 0x20, RZ ;  /* 0x0000002004097810 */ /* 0x000fe40007f1e0ff */
[----:B------:R-:W-:Y:S02]  /*17d40*/  SHF.R.U64 R21, R21, 0x3, RZ ;  /* 0x0000000315157819 */ /* 0x000fe400000012ff */
[----:B------:R-:W-:Y:S02]  /*17d50*/  LOP3.LUT R8, R9, 0x380, RZ, 0xc0, !PT ;  /* 0x0000038009087812 */ /* 0x000fe400078ec0ff */
[----:B------:R-:W-:Y:S01]  /*17d60*/  LOP3.LUT R20, R21, R4, RZ, 0x3c, !PT ;  /* 0x0000000415147212 */ /* 0x000fe200078e3cff */
[----:B------:R-:W-:Y:S01]  /*17d70*/  IMAD.MOV.U32 R21, RZ, RZ, R5 ;  /* 0x000000ffff157224 */ /* 0x000fe200078e0005 */
[----:B------:R-:W-:Y:S02]  /*17d80*/  SHF.R.U64 R8, R8, 0x3, RZ ;  /* 0x0000000308087819 */ /* 0x000fe400000012ff */
[----:B------:R-:W-:-:S02]  /*17d90*/  F2FP.F16.F32.PACK_AB R143, R11, R10 ;  /* 0x0000000a0b8f723e */ /* 0x000fc400000000ff */
[----:B------:R-:W-:Y:S01]  /*17da0*/  MOV R20, R20 ;  /* 0x0000001400147202 */ /* 0x000fe20000000f00 */
[----:B------:R-:W-:Y:S01]  /*17db0*/  BAR.SYNC.DEFER_BLOCKING 0x1, 0x100 ;  /* 0x0044000000007b1d */ /* 0x000fe20000010000 */
[----:B------:R-:W-:Y:S01]  /*17dc0*/  LOP3.LUT R8, R8, R9, RZ, 0x3c, !PT ;  /* 0x0000000908087212 */ /* 0x000fe200078e3cff */
[----:B------:R-:W-:Y:S01]  /*17dd0*/  IMAD.X R9, RZ, RZ, R5, P0 ;  /* 0x000000ffff097224 */ /* 0x000fe200000e0605 */
[----:B------:R-:W-:Y:S02]  /*17de0*/  F2FP.F16.F32.PACK_AB R12, R13, R12 ;  /* 0x0000000c0d0c723e */ /* 0x000fe400000000ff */
[----:B------:R-:W-:Y:S02]  /*17df0*/  IADD3 R151, P3, R4, 0x40, RZ ;  /* 0x0000004004977810 */ /* 0x000fe40007f7e0ff */
[----:B------:R-:W-:Y:S02]  /*17e00*/  F2FP.F16.F32.PACK_AB R13, R15, R14 ;  /* 0x0000000e0f0d723e */ /* 0x000fe400000000ff */
[----:B------:R-:W-:-:S02]  /*17e10*/  MOV R8, R8 ;  /* 0x0000000800087202 */ /* 0x000fc40000000f00 */
[----:B------:R-:W-:Y:S02]  /*17e20*/  F2FP.F16.F32.PACK_AB R14, R25, R24 ;  /* 0x00000018190e723e */ /* 0x000fe400000000ff */
[----:B------:R-:W-:Y:S02]  /*17e30*/  F2FP.F16.F32.PACK_AB R15, R27, R26 ;  /* 0x0000001a1b0f723e */ /* 0x000fe400000000ff */
[C---:B------:R-:W-:Y:S02]  /*17e40*/  IADD3 R149, P5, R4.reuse, 0x4000, RZ ;  /* 0x0000400004957810 */ /* 0x040fe40007fbe0ff */
[C---:B------:R-:W-:Y:S02]  /*17e50*/  IADD3 R147, P6, R4.reuse, 0x4020, RZ ;  /* 0x0000402004937810 */ /* 0x040fe40007fde0ff */
[----:B------:R-:W-:Y:S01]  /*17e60*/  LOP3.LUT R150, R151, 0x380, RZ, 0xc0, !PT ;  /* 0x0000038097967812 */ /* 0x000fe200078ec0ff */
[----:B------:R0:W-:Y:S01]  /*17e70*/  STSM.16.M88.4 [R20], R140 ;  /* 0x0000008c14007844 */ /* 0x0001e20000000200 */
[----:B------:R-:W-:-:S02]  /*17e80*/  IADD3 R145, P0, R4, 0x4040, RZ ;  /* 0x0000404004917810 */ /* 0x000fc40007f1e0ff */
[----:B------:R-:W-:Y:S01]  /*17e90*/  LOP3.LUT R148, R149, 0x380, RZ, 0xc0, !PT ;  /* 0x0000038095947812 */ /* 0x000fe200078ec0ff */
[----:B------:R1:W-:Y:S01]  /*17ea0*/  STSM.16.M88.4 [R8], R12 ;  /* 0x0000000c08007844 */ /* 0x0003e20000000200 */
[----:B------:R-:W-:Y:S02]  /*17eb0*/  LOP3.LUT R146, R147, 0x380, RZ, 0xc0, !PT ;  /* 0x0000038093927812 */ /* 0x000fe400078ec0ff */
[----:B------:R-:W-:Y:S02]  /*17ec0*/  SHF.R.U64 R150, R150, 0x3, RZ ;  /* 0x0000000396967819 */ /* 0x000fe400000012ff */
[----:B------:R-:W-:Y:S02]  /*17ed0*/  LOP3.LUT R144, R145, 0x380, RZ, 0xc0, !PT ;  /* 0x0000038091907812 */ /* 0x000fe400078ec0ff */
[C---:B0-----:R-:W-:Y:S02]  /*17ee0*/  IADD3 R141, P4, R4.reuse, 0x60, RZ ;  /* 0x00000060048d7810 */ /* 0x041fe40007f9e0ff */
[----:B------:R-:W-:-:S02]  /*17ef0*/  IADD3 R143, P1, R4, 0x4060, RZ ;  /* 0x00004060048f7810 */ /* 0x000fc40007f3e0ff */
[----:B------:R-:W-:Y:S02]  /*17f00*/  LOP3.LUT R140, R141, 0x380, RZ, 0xc0, !PT ;  /* 0x000003808d8c7812 */ /* 0x000fe400078ec0ff */
[----:B-1----:R-:W-:Y:S02]  /*17f10*/  IADD3 R13, P2, R4, 0x8000, RZ ;  /* 0x00008000040d7810 */ /* 0x002fe40007f5e0ff */
[----:B------:R-:W-:Y:S02]  /*17f20*/  SHF.R.U64 R140, R140, 0x3, RZ ;  /* 0x000000038c8c7819 */ /* 0x000fe400000012ff */
[----:B------:R-:W-:Y:S02]  /*17f30*/  LOP3.LUT R142, R143, 0x380, RZ, 0xc0, !PT ;  /* 0x000003808f8e7812 */ /* 0x000fe400078ec0ff */
[----:B------:R-:W-:Y:S02]  /*17f40*/  SHF.R.U64 R148, R148, 0x3, RZ ;  /* 0x0000000394947819 */ /* 0x000fe400000012ff */
[----:B------:R-:W-:-:S02]  /*17f50*/  SHF.R.U64 R146, R146, 0x3, RZ ;  /* 0x0000000392927819 */ /* 0x000fc400000012ff */
[----:B------:R-:W-:Y:S01]  /*17f60*/  LOP3.LUT R150, R150, R151, RZ, 0x3c, !PT ;  /* 0x0000009796967212 */ /* 0x000fe200078e3cff */
[--C-:B------:R-:W-:Y:S01]  /*17f70*/  IMAD.X R151, RZ, RZ, R5.reuse, P3 ;  /* 0x000000ffff977224 */ /* 0x100fe200018e0605 */
[----:B------:R-:W-:Y:S02]  /*17f80*/  SHF.R.U64 R144, R144, 0x3, RZ ;  /* 0x0000000390907819 */ /* 0x000fe400000012ff */
[----:B------:R-:W-:Y:S02]  /*17f90*/  LOP3.LUT R12, R13, 0x380, RZ, 0xc0, !PT ;  /* 0x000003800d0c7812 */ /* 0x000fe400078ec0ff */
[----:B------:R-:W-:Y:S01]  /*17fa0*/  LOP3.LUT R140, R140, R141, RZ, 0x3c, !PT ;  /* 0x0000008d8c8c7212 */ /* 0x000fe200078e3cff */
[--C-:B------:R-:W-:Y:S01]  /*17fb0*/  IMAD.X R141, RZ, RZ, R5.reuse, P4 ;  /* 0x000000ffff8d7224 */ /* 0x100fe200020e0605 */
[----:B------:R-:W-:Y:S02]  /*17fc0*/  SHF.R.U64 R142, R142, 0x3, RZ ;  /* 0x000000038e8e7819 */ /* 0x000fe400000012ff */
[----:B------:R-:W-:Y:S01]  /*17fd0*/  LOP3.LUT R148, R148, R149, RZ, 0x3c, !PT ;  /* 0x0000009594947212 */ /* 0x000fe200078e3cff */
[----:B------:R-:W-:Y:S01]  /*17fe0*/  IMAD.X R149, RZ, RZ, R5, P5 ;  /* 0x000000ffff957224 */ /* 0x000fe200028e0605 */
[----:B------:R-:W-:-:S02]  /*17ff0*/  IADD3 R27, P3, R4, 0x8020, RZ ;  /* 0x00008020041b7810 */ /* 0x000fc40007f7e0ff */
[----:B------:R-:W-:Y:S01]  /*18000*/  LOP3.LUT R146, R146, R147, RZ, 0x3c, !PT ;  /* 0x0000009392927212 */ /* 0x000fe200078e3cff */
[--C-:B------:R-:W-:Y:S01]  /*18010*/  IMAD.X R147, RZ, RZ, R5.reuse, P6 ;  /* 0x000000ffff937224 */ /* 0x100fe200030e0605 */
[----:B------:R-:W-:Y:S02]  /*18020*/  IADD3 R25, P4, R4, 0x8040, RZ ;  /* 0x0000804004197810 */ /* 0x000fe40007f9e0ff */
[----:B------:R-:W-:Y:S01]  /*18030*/  LOP3.LUT R144, R144, R145, RZ, 0x3c, !PT ;  /* 0x0000009190907212 */ /* 0x000fe200078e3cff */
[--C-:B------:R-:W-:Y:S01]  /*18040*/  IMAD.X R145, RZ, RZ, R5.reuse, P0 ;  /* 0x000000ffff917224 */ /* 0x100fe200000e0605 */
[----:B------:R-:W-:Y:S02]  /*18050*/  SHF.R.U64 R12, R12, 0x3, RZ ;  /* 0x000000030c0c7819 */ /* 0x000fe400000012ff */
[----:B------:R-:W-:Y:S02]  /*18060*/  IADD3 R21, P5, R4, 0x8060, RZ ;  /* 0x0000806004157810 */ /* 0x000fe40007fbe0ff */
[----:B------:R-:W-:Y:S01]  /*18070*/  LOP3.LUT R142, R142, R143, RZ, 0x3c, !PT ;  /* 0x0000008f8e8e7212 */ /* 0x000fe200078e3cff */
[----:B------:R-:W-:Y:S01]  /*18080*/  IMAD.X R143, RZ, RZ, R5, P1 ;  /* 0x000000ffff8f7224 */ /* 0x000fe200008e0605 */
[----:B------:R-:W-:-:S02]  /*18090*/  IADD3 R14, P6, R4, 0xc000, RZ ;  /* 0x0000c000040e7810 */ /* 0x000fc40007fde0ff */
[----:B------:R-:W-:Y:S02]  /*180a0*/  LOP3.LUT R26, R27, 0x380, RZ, 0xc0, !PT ;  /* 0x000003801b1a7812 */ /* 0x000fe400078ec0ff */
[C---:B------:R-:W-:Y:S02]  /*180b0*/  IADD3 R10, P0, R4.reuse, 0xc020, RZ ;  /* 0x0000c020040a7810 */ /* 0x040fe40007f1e0ff */
[----:B------:R-:W-:Y:S02]  /*180c0*/  LOP3.LUT R24, R25, 0x380, RZ, 0xc0, !PT ;  /* 0x0000038019187812 */ /* 0x000fe400078ec0ff */
[----:B------:R-:W-:Y:S02]  /*180d0*/  IADD3 R8, P1, R4, 0xc040, RZ ;  /* 0x0000c04004087810 */ /* 0x000fe40007f3e0ff */
[----:B------:R-:W-:Y:S01]  /*180e0*/  LOP3.LUT R12, R12, R13, RZ, 0x3c, !PT ;  /* 0x0000000d0c0c7212 */ /* 0x000fe200078e3cff */
[----:B------:R-:W-:Y:S01]  /*180f0*/  IMAD.X R13, RZ, RZ, R5, P2 ;  /* 0x000000ffff0d7224 */ /* 0x000fe200010e0605 */
[----:B------:R-:W-:-:S02]  /*18100*/  LOP3.LUT R20, R21, 0x380, RZ, 0xc0, !PT ;  /* 0x0000038015147812 */ /* 0x000fc400078ec0ff */
[----:B------:R-:W-:Y:S02]  /*18110*/  LOP3.LUT R15, R14, 0x380, RZ, 0xc0, !PT ;  /* 0x000003800e0f7812 */ /* 0x000fe400078ec0ff */
[----:B------:R-:W-:Y:S02]  /*18120*/  SHF.R.U64 R26, R26, 0x3, RZ ;  /* 0x000000031a1a7819 */ /* 0x000fe400000012ff */
[----:B------:R-:W-:Y:S02]  /*18130*/  LOP3.LUT R11, R10, 0x380, RZ, 0xc0, !PT ;  /* 0x000003800a0b7812 */ /* 0x000fe400078ec0ff */
[----:B------:R-:W-:Y:S02]  /*18140*/  IADD3 R4, P2, R4, 0xc060, RZ ;  /* 0x0000c06004047810 */ /* 0x000fe40007f5e0ff */
[----:B------:R-:W-:Y:S02]  /*18150*/  SHF.R.U64 R24, R24, 0x3, RZ ;  /* 0x0000000318187819 */ /* 0x000fe400000012ff */
[----:B------:R-:W-:-:S02]  /*18160*/  LOP3.LUT R9, R8, 0x380, RZ, 0xc0, !PT ;  /* 0x0000038008097812 */ /* 0x000fc400078ec0ff */
[----:B------:R-:W-:Y:S02]  /*18170*/  F2FP.F16.F32.PACK_AB R28, R29, R28 ;  /* 0x0000001c1d1c723e */ /* 0x000fe400000000ff */
[----:B------:R-:W-:Y:S02]  /*18180*/  SHF.R.U64 R20, R20, 0x3, RZ ;  /* 0x0000000314147819 */ /* 0x000fe400000012ff */
[----:B------:R-:W-:Y:S02]  /*18190*/  F2FP.F16.F32.PACK_AB R29, R31, R30 ;  /* 0x0000001e1f1d723e */ /* 0x000fe400000000ff */
[----:B------:R-:W-:Y:S02]  /*181a0*/  F2FP.F16.F32.PACK_AB R36, R37, R36 ;  /* 0x000000242524723e */ /* 0x000fe400000000ff */
[----:B------:R-:W-:Y:S02]  /*181b0*/  SHF.R.U64 R15, R15, 0x3, RZ ;  /* 0x000000030f0f7819 */ /* 0x000fe400000012ff */
[----:B------:R-:W-:-:S02]  /*181c0*/  MOV R150, R150 ;  /* 0x0000009600967202 */ /* 0x000fc40000000f00 */
[----:B------:R-:W-:Y:S02]  /*181d0*/  F2FP.F16.F32.PACK_AB R30, R33, R32 ;  /* 0x00000020211e723e */ /* 0x000fe400000000ff */
[----:B------:R-:W-:Y:S02]  /*181e0*/  F2FP.F16.F32.PACK_AB R31, R35, R34 ;  /* 0x00000022231f723e */ /* 0x000fe400000000ff */
[----:B------:R-:W-:Y:S02]  /*181f0*/  F2FP.F16.F32.PACK_AB R37, R39, R38 ;  /* 0x000000262725723e */ /* 0x000fe400000000ff */
[----:B------:R-:W-:Y:S02]  /*18200*/  F2FP.F16.F32.PACK_AB R44, R45, R44 ;  /* 0x0000002c2d2c723e */ /* 0x000fe400000000ff */
[----:B------:R-:W-:Y:S01]  /*18210*/  LOP3.LUT R26, R26, R27, RZ, 0x3c, !PT ;  /* 0x0000001b1a1a7212 */ /* 0x000fe200078e3cff */
[----:B------:R-:W-:Y:S01]  /*18220*/  IMAD.X R27, RZ, RZ, R5, P3 ;  /* 0x000000ffff1b7224 */ /* 0x000fe200018e0605 */
[----:B------:R-:W-:-:S02]  /*18230*/  SHF.R.U64 R11, R11, 0x3, RZ ;  /* 0x000000030b0b7819 */ /* 0x000fc400000012ff */
[----:B------:R-:W-:Y:S02]  /*18240*/  LOP3.LUT R6, R4, 0x380, RZ, 0xc0, !PT ;  /* 0x0000038004067812 */ /* 0x000fe400078ec0ff */
[----:B------:R-:W-:Y:S02]  /*18250*/  MOV R140, R140 ;  /* 0x0000008c008c7202 */ /* 0x000fe40000000f00 */
        /* <DEDUP_REMOVED lines=11> */
[----:B------:R-:W-:Y:S02]  /*18310*/  F2FP.F16.F32.PACK_AB R60, R61, R60 ;  /* 0x0000003c3d3c723e */ /* 0x000fe400000000ff */
[----:B------:R-:W-:Y:S01]  /*18320*/  LOP3.LUT R20, R20, R21, RZ, 0x3c, !PT ;  /* 0x0000001514147212 */ /* 0x000fe200078e3cff */
[----:B------:R-:W-:Y:S01]  /*18330*/  IMAD.X R21, RZ, RZ, R5, P5 ;  /* 0x000000ffff157224 */ /* 0x000fe200028e0605 */
[----:B------:R-:W-:Y:S02]  /*18340*/  MOV R146, R146 ;  /* 0x0000009200927202 */ /* 0x000fe40000000f00 */
[----:B------:R-:W-:Y:S02]  /*18350*/  F2FP.F16.F32.PACK_AB R54, R57, R56 ;  /* 0x000000383936723e */ /* 0x000fe400000000ff */
[----:B------:R-:W-:Y:S02]  /*18360*/  F2FP.F16.F32.PACK_AB R55, R59, R58 ;  /* 0x0000003a3b37723e */ /* 0x000fe400000000ff */
[----:B------:R-:W-:-:S02]  /*18370*/  F2FP.F16.F32.PACK_AB R61, R63, R62 ;  /* 0x0000003e3f3d723e */ /* 0x000fc400000000ff */
[----:B------:R-:W-:Y:S01]  /*18380*/  F2FP.F16.F32.PACK_AB R68, R69, R68 ;  /* 0x000000444544723e */ /* 0x000fe200000000ff */
[----:B------:R-:W-:Y:S01]  /*18390*/  STSM.16.M88.4 [R150], R28 ;  /* 0x0000001c96007844 */ /* 0x000fe20000000200 */
        /* <DEDUP_REMOVED lines=10> */
[----:B------:R-:W-:Y:S02]  /*18440*/  SHF.R.U64 R6, R6, 0x3, RZ ;  /* 0x0000000306067819 */ /* 0x000fe400000012ff */
[----:B------:R-:W-:Y:S02]  /*18450*/  MOV R142, R142 ;  /* 0x0000008e008e7202 */ /* 0x000fe40000000f00 */
[----:B------:R-:W-:Y:S02]  /*18460*/  F2FP.F16.F32.PACK_AB R70, R73, R72 ;  /* 0x000000484946723e */ /* 0x000fe400000000ff */
[----:B------:R-:W-:-:S02]  /*18470*/  F2FP.F16.F32.PACK_AB R71, R75, R74 ;  /* 0x0000004a4b47723e */ /* 0x000fc400000000ff */
[----:B------:R-:W-:Y:S02]  /*18480*/  F2FP.F16.F32.PACK_AB R77, R79, R78 ;  /* 0x0000004e4f4d723e */ /* 0x000fe400000000ff */
[----:B------:R-:W-:Y:S01]  /*18490*/  F2FP.F16.F32.PACK_AB R84, R85, R84 ;  /* 0x000000545554723e */ /* 0x000fe200000000ff */
[----:B------:R-:W-:Y:S01]  /*184a0*/  STSM.16.M88.4 [R148], R44 ;  /* 0x0000002c94007844 */ /* 0x000fe20000000200 */
[----:B------:R-:W-:Y:S01]  /*184b0*/  LOP3.LUT R8, R9, R8, RZ, 0x3c, !PT ;  /* 0x0000000809087212 */ /* 0x000fe200078e3cff */
[----:B------:R-:W-:Y:S01]  /*184c0*/  IMAD.X R9, RZ, RZ, R5, P1 ;  /* 0x000000ffff097224 */ /* 0x000fe200008e0605 */
[----:B------:R-:W-:Y:S02]  /*184d0*/  MOV R12, R12 ;  /* 0x0000000c000c7202 */ /* 0x000fe40000000f00 */
[----:B------:R-:W-:Y:S02]  /*184e0*/  F2FP.F16.F32.PACK_AB R78, R81, R80 ;  /* 0x00000050514e723e */ /* 0x000fe400000000ff */
[----:B------:R-:W-:-:S02]  /*184f0*/  F2FP.F16.F32.PACK_AB R79, R83, R82 ;  /* 0x00000052534f723e */ /* 0x000fc400000000ff */
[----:B------:R-:W-:Y:S02]  /*18500*/  F2FP.F16.F32.PACK_AB R85, R87, R86 ;  /* 0x000000565755723e */ /* 0x000fe400000000ff */
[----:B------:R-:W-:Y:S01]  /*18510*/  F2FP.F16.F32.PACK_AB R92, R93, R92 ;  /* 0x0000005c5d5c723e */ /* 0x000fe200000000ff */
[----:B------:R-:W-:Y:S01]  /*18520*/  IMAD.X R5, RZ, RZ, R5, P2 ;  /* 0x000000ffff057224 */ /* 0x000fe200010e0605 */
[----:B------:R-:W-:Y:S01]  /*18530*/  MOV R26, R26 ;  /* 0x0000001a001a7202 */ /* 0x000fe20000000f00 */
[----:B------:R-:W-:Y:S01]  /*18540*/  STSM.16.M88.4 [R146], R52 ;  /* 0x0000003492007844 */ /* 0x000fe20000000200 */
[----:B------:R-:W-:Y:S02]  /*18550*/  F2FP.F16.F32.PACK_AB R86, R89, R88 ;  /* 0x000000585956723e */ /* 0x000fe400000000ff */
[----:B------:R-:W-:Y:S02]  /*18560*/  F2FP.F16.F32.PACK_AB R87, R91, R90 ;  /* 0x0000005a5b57723e */ /* 0x000fe400000000ff */
[----:B------:R-:W-:-:S02]  /*18570*/  F2FP.F16.F32.PACK_AB R93, R95, R94 ;  /* 0x0000005e5f5d723e */ /* 0x000fc400000000ff */
[----:B------:R-:W-:Y:S01]  /*18580*/  F2FP.F16.F32.PACK_AB R100, R101, R100 ;  /* 0x000000646564723e */ /* 0x000fe200000000ff */
[----:B------:R-:W-:Y:S01]  /*18590*/  STSM.16.M88.4 [R144], R60 ;  /* 0x0000003c90007844 */ /* 0x000fe20000000200 */
[----:B------:R-:W-:Y:S02]  /*185a0*/  MOV R24, R24 ;  /* 0x0000001800187202 */ /* 0x000fe40000000f00 */
[----:B------:R-:W-:Y:S02]  /*185b0*/  F2FP.F16.F32.PACK_AB R94, R97, R96 ;  /* 0x00000060615e723e */ /* 0x000fe400000000ff */
[----:B------:R-:W-:Y:S02]  /*185c0*/  F2FP.F16.F32.PACK_AB R95, R99, R98 ;  /* 0x00000062635f723e */ /* 0x000fe400000000ff */
[----:B------:R-:W-:Y:S02]  /*185d0*/  F2FP.F16.F32.PACK_AB R101, R103, R102 ;  /* 0x000000666765723e */ /* 0x000fe400000000ff */
[----:B------:R-:W-:Y:S01]  /*185e0*/  F2FP.F16.F32.PACK_AB R108, R109, R108 ;  /* 0x0000006c6d6c723e */ /* 0x000fe200000000ff */
[----:B------:R-:W-:Y:S01]  /*185f0*/  STSM.16.M88.4 [R142], R68 ;  /* 0x000000448e007844 */ /* 0x000fe20000000200 */
[----:B------:R-:W-:-:S02]  /*18600*/  LOP3.LUT R4, R6, R4, RZ, 0x3c, !PT ;  /* 0x0000000406047212 */ /* 0x000fc400078e3cff */
        /* <DEDUP_REMOVED lines=9> */
[----:B------:R-:W-:Y:S02]  /*186a0*/  F2FP.F16.F32.PACK_AB R117, R119, R118 ;  /* 0x000000767775723e */ /* 0x000fe400000000ff */
[----:B------:R-:W-:Y:S01]  /*186b0*/  F2FP.F16.F32.PACK_AB R124, R125, R124 ;  /* 0x0000007c7d7c723e */ /* 0x000fe200000000ff */
[----:B------:R-:W-:Y:S01]  /*186c0*/  STSM.16.M88.4 [R26], R84 ;  /* 0x000000541a007844 */ /* 0x000fe20000000200 */
[----:B------:R-:W-:Y:S01]  /*186d0*/  MOV R10, R10 ;  /* 0x0000000a000a7202 */ /* 0x000fe20000000f00 */
[----:B------:R-:W-:Y:S01]  /*186e0*/  IMAD.U32 R13, RZ, RZ, UR9 ;  /* 0x00000009ff0d7e24 */ /* 0x000fe2000f8e00ff */
[----:B------:R-:W-:-:S02]  /*186f0*/  F2FP.F16.F32.PACK_AB R118, R121, R120 ;  /* 0x000000787976723e */ /* 0x000fc400000000ff */
[----:B------:R-:W-:Y:S01]  /*18700*/  F2FP.F16.F32.PACK_AB R119, R123, R122 ;  /* 0x0000007a7b77723e */ /* 0x000fe200000000ff */
[----:B0-----:R-:W-:Y:S01]  /*18710*/  IMAD.U32 R12, RZ, RZ, UR8 ;  /* 0x00000008ff0c7e24 */ /* 0x001fe2000f8e00ff */
[----:B------:R-:W-:Y:S02]  /*18720*/  F2FP.F16.F32.PACK_AB R125, R127, R126 ;  /* 0x0000007e7f7d723e */ /* 0x000fe400000000ff */
[----:B------:R-:W-:Y:S01]  /*18730*/  F2FP.F16.F32.PACK_AB R132, R133, R132 ;  /* 0x000000848584723e */ /* 0x000fe200000000ff */
[----:B------:R-:W-:Y:S01]  /*18740*/  STSM.16.M88.4 [R24], R92 ;  /* 0x0000005c18007844 */ /* 0x000fe20000000200 */
[----:B------:R-:W-:Y:S01]  /*18750*/  MOV R8, R8 ;  /* 0x0000000800087202 */ /* 0x000fe20000000f00 */
[----:B------:R-:W-:Y:S01]  /*18760*/  ULDC.64 UR8, c[0x0][0xc08] ;  /* 0x0003020000087ab9 */ /* 0x000fe20000000a00 */
[----:B------:R-:W-:Y:S02]  /*18770*/  F2FP.F16.F32.PACK_AB R126, R129, R128 ;  /* 0x00000080817e723e */ /* 0x000fe400000000ff */
[----:B------:R-:W-:-:S02]  /*18780*/  F2FP.F16.F32.PACK_AB R127, R131, R130 ;  /* 0x00000082837f723e */ /* 0x000fc400000000ff */
[----:B------:R-:W-:Y:S01]  /*18790*/  F2FP.F16.F32.PACK_AB R133, R135, R134 ;  /* 0x000000868785723e */ /* 0x000fe200000000ff */
[----:B------:R0:W-:Y:S01]  /*187a0*/  STSM.16.M88.4 [R20], R100 ;  /* 0x0000006414007844 */ /* 0x0001e20000000200 */
[----:B------:R-:W-:Y:S02]  /*187b0*/  MOV R4, R4 ;  /* 0x0000000400047202 */ /* 0x000fe40000000f00 */
[----:B------:R-:W-:Y:S02]  /*187c0*/  F2FP.F16.F32.PACK_AB R134, R137, R136 ;  /* 0x000000888986723e */ /* 0x000fe400000000ff */
[----:B------:R-:W-:Y:S01]  /*187d0*/  F2FP.F16.F32.PACK_AB R135, R139, R138 ;  /* 0x0000008a8b87723e */ /* 0x000fe200000000ff */
[----:B------:R-:W-:Y:S01]  /*187e0*/  STSM.16.M88.4 [R14], R108 ;  /* 0x0000006c0e007844 */ /* 0x000fe20000000200 */
[----:B------:R-:W-:-:S03]  /*187f0*/  UISETP.NE.U32.AND UP0, UPT, UR8, URZ, UPT ;  /* 0x0000003f0800728c */ /* 0x000fc6000bf05070 */
[----:B------:R-:W-:Y:S01]  /*18800*/  STSM.16.M88.4 [R10], R116 ;  /* 0x000000740a007844 */ /* 0x000fe20000000200 */
[----:B------:R-:W-:-:S03]  /*18810*/  UISETP.NE.AND.EX UP0, UPT, UR9, URZ, UPT, UP0 ;  /* 0x0000003f0900728c */ /* 0x000fc6000bf05300 */
[----:B------:R-:W-:Y:S01]  /*18820*/  STSM.16.M88.4 [R8], R124 ;  /* 0x0000007c08007844 */ /* 0x000fe20000000200 */
[----:B------:R-:W-:Y:S01]  /*18830*/  ISETP.NE.U32.AND P1, PT, RZ, UR10, PT ;  /* 0x0000000aff007c0c */ /* 0x000fe2000bf25070 */
[----:B------:R-:W-:Y:S01]  /*18840*/  IMAD.U32 R9, RZ, RZ, UR4 ;  /* 0x00000004ff097e24 */ /* 0x000fe2000f8e00ff */
[----:B------:R-:W-:Y:S01]  /*18850*/  PLOP3.LUT P0, PT, PT, PT, UP0, 0x80, 0x0 ;  /* 0x000000000000781c */ /* 0x000fe20003f0f008 */
[----:B------:R1:W-:Y:S01]  /*18860*/  STSM.16.M88.4 [R4], R132 ;  /* 0x0000008404007844 */ /* 0x0003e20000000200 */
[----:B------:R-:W-:Y:S01]  /*18870*/  BAR.SYNC.DEFER_BLOCKING 0x1, 0x100 ;  /* 0x0044000000007b1d */ /* 0x000fe20000010000 */
[----:B------:R-:W-:-:S05]  /*18880*/  ISETP.NE.AND.EX P1, PT, RZ, UR11, PT, P1 ;  /* 0x0000000bff007c0c */ /* 0x000fca000bf25310 */
[----:B------:R-:W-:Y:S02]  /*18890*/  @UP0 ULDC.64 UR8, c[0x0][0xc08] ;  /* 0x0003020000080ab9 */ /* 0x000fe40000000a00 */
[----:B0-----:R-:W0:Y:S01]  /*188a0*/  LDC R20, c[0x0][0xbe8] ;  /* 0x0002fa00ff147b82 */ /* 0x001e220000000800 */
[----:B------:R-:W-:Y:S01]  /*188b0*/  @UP0 UIMAD.WIDE UR8, UR60, 0x4, UR8 ;  /* 0x000000043c0808a5 */ /* 0x000fe2000f8e0208 */
[----:B------:R-:W-:-:S05]  /*188c0*/  ULDC UR4, c[0x0][0xad4] ;  /* 0x0002b50000047ab9 */ /* 0x000fca0000000800 */
[----:B-1----:R-:W-:Y:S02]  /*188d0*/  IMAD.U32 R4, RZ, RZ, UR8 ;  /* 0x00000008ff047e24 */ /* 0x002fe4000f8e00ff */
[----:B------:R-:W-:Y:S01]  /*188e0*/  IMAD.U32 R5, RZ, RZ, UR9 ;  /* 0x00000009ff057e24 */ /* 0x000fe2000f8e00ff */
[----:B------:R1:W5:Y:S04]  /*188f0*/  @P1 LDG.E R11, desc[UR36][R12.64] ;  /* 0x000000240c0b1981 */ /* 0x000368000c1e1900 */
[----:B------:R1:W5:Y:S01]  /*18900*/  @P0 LDG.E R9, desc[UR36][R4.64] ;  /* 0x0000002404090981 */ /* 0x000362000c1e1900 */
[----:B------:R-:W-:-:S04]  /*18910*/  UISETP.NE.AND UP0, UPT, UR43, URZ, UPT ;  /* 0x0000003f2b00728c */ /* 0x000fc8000bf05270 */
[----:B------:R-:W-:Y:S01]  /*18920*/  USEL UR4, UR43, UR4, UP0 ;  /* 0x000000042b047287 */ /* 0x000fe20008000000 */
[----:B------:R-:W-:Y:S11]  /*18930*/  @P0 BRA `(.L_x_11684) ;  /* 0x0000000000100947 */ /* 0x000ff60003800000 */
[----:B------:R-:W-:Y:S05]  /*18940*/  @!P1 BRA `(.L_x_11684) ;  /* 0x00000000000c9947 */ /* 0x000fea0003800000 */
[----:B-1----:R-:W2:Y:S04]  /*18950*/  LDG.E R4, desc[UR36][R12.64] ;  /* 0x000000240c047981 */ /* 0x002ea8000c1e1900 */
[----:B-----5:R-:W2:Y:S02]  /*18960*/  LDG.E R9, desc[UR36][R12.64+0x4] ;  /* 0x000004240c097981 */ /* 0x020ea4000c1e1900 */
[----:B--2---:R-:W-:-:S07]  /*18970*/  IMAD.IADD R9, R9, 0x1, -R4 ;  /* 0x0000000109097824 */ /* 0x004fce00078e0a04 */
.L_x_11684:
[----:B-1----:R-:W2:Y:S04]  /*18980*/  LDL R4, [R1+0x454] ;  /* 0x0004540001047983 */ /* 0x002ea80000100800 */
[----:B------:R-:W3:Y:S01]  /*18990*/  LDL R8, [R1+0x45c] ;  /* 0x00045c0001087983 */ /* 0x000ee20000100800 */
[----:B0----5:R-:W-:Y:S02]  /*189a0*/  IMAD R6, R9, R20, RZ ;  /* 0x0000001409067224 */ /* 0x021fe400078e02ff */
[----:B------:R-:W-:Y:S01]  /*189b0*/  VIADD R25, R176, UR38 ;  /* 0x00000026b0197c36 */ /* 0x000fe20008000000 */
[----:B------:R-:W-:Y:S01]  /*189c0*/  ISETP.NE.AND P2, PT, R20, 0x1, PT ;  /* 0x000000011400780c */ /* 0x000fe20003f45270 */
[----:B------:R-:W-:Y:S01]  /*189d0*/  UISETP.GT.AND UP1, UPT, UR4, 0x1, UPT ;  /* 0x000000010400788c */ /* 0x000fe2000bf24270 */
[----:B------:R-:W-:-:S03]  /*189e0*/  UMOV UR19, 0x9b8 ;  /* 0x000009b800137882 */ /* 0x000fc60000000000 */
[----:B------:R-:W-:-:S08]  /*189f0*/  USEL UR19, UR19, 0x978, UP1 ;  /* 0x0000097813137887 */ /* 0x000fd00008800000 */
[----:B------:R-:W0:Y:S01]  /*18a00*/  @P2 LDC R5, c[0x0][0xbf0] ;  /* 0x0002fc00ff052b82 */ /* 0x000e220000000800 */
[----:B------:R-:W-:Y:S01]  /*18a10*/  UISETP.NE.U32.AND UP0, UPT, UR10, URZ, UPT ;  /* 0x0000003f0a00728c */ /* 0x000fe2000bf05070 */
[----:B------:R-:W-:Y:S01]  /*18a20*/  UMOV UR4, URZ ;  /* 0x0000003f00047c82 */ /* 0x000fe20008000000 */
[----:B------:R-:W-:Y:S01]  /*18a30*/  USHF.R.S32.HI UR10, URZ, 0x1f, UR60 ;  /* 0x0000001f3f0a7899 */ /* 0x000fe2000801143c */
[----:B------:R-:W-:Y:S01]  /*18a40*/  @P1 R2UR UR4, R11 ;  /* 0x000000000b0412ca */ /* 0x000fe200000e0000 */
[----:B------:R-:W-:Y:S02]  /*18a50*/  UISETP.NE.AND.EX UP0, UPT, UR11, URZ, UPT, UP0 ;  /* 0x0000003f0b00728c */ /* 0x000fe4000bf05300 */
[----:B------:R-:W-:Y:S02]  /*18a60*/  USEL UR9, UR59, URZ, UP1 ;  /* 0x0000003f3b097287 */ /* 0x000fe40008800000 */
[----:B------:R-:W-:Y:S02]  /*18a70*/  USEL UR8, UR60, URZ, !UP0 ;  /* 0x0000003f3c087287 */ /* 0x000fe4000c000000 */
[----:B------:R-:W-:Y:S01]  /*18a80*/  USEL UR18, UR10, URZ, !UP0 ;  /* 0x0000003f0a127287 */ /* 0x000fe2000c000000 */
[----:B------:R-:W-:-:S02]  /*18a90*/  ULDC.64 UR12, c[0x0][UR19+0x220] ;  /* 0x00008800130c7abb */ /* 0x000fc40008000a00 */
[----:B------:R-:W-:Y:S01]  /*18aa0*/  ULDC.64 UR10, c[0x0][UR19+0x218] ;  /* 0x00008600130a7abb */ /* 0x000fe20008000a00 */
[----:B------:R-:W-:Y:S01]  /*18ab0*/  ULDC.64 UR14, c[0x0][UR19+0x228] ;  /* 0x00008a00130e7abb */ /* 0x000fe20008000a00 */
[----:B------:R-:W-:Y:S02]  /*18ac0*/  UIMAD UR13, UR13, UR8, URZ ;  /* 0x000000080d0d72a4 */ /* 0x000fe4000f8e023f */
[----:B------:R-:W-:Y:S02]  /*18ad0*/  UIMAD.WIDE.U32 UR16, UR10, UR58, URZ ;  /* 0x0000003a0a1072a5 */ /* 0x000fe4000f8e003f */
[----:B------:R-:W-:Y:S01]  /*18ae0*/  UIMAD UR20, UR11, UR58, URZ ;  /* 0x0000003a0b1472a4 */ /* 0x000fe2000f8e023f */
[----:B--2---:R-:W-:Y:S02]  /*18af0*/  LOP3.LUT P0, RZ, R4, 0x3, RZ, 0xc0, !PT ;  /* 0x0000000304ff7812 */ /* 0x004fe4000780c0ff */
[----:B------:R-:W1:Y:S02]  /*18b00*/  @P2 LDC R4, c[0x0][0xbec] ;  /* 0x0002fb00ff042b82 */ /* 0x000e640000000800 */
[----:B------:R-:W-:-:S13]  /*18b10*/  ISETP.GE.OR P3, PT, R25, R6, P0 ;  /* 0x000000061900720c */ /* 0x000fda0000766670 */
[----:B------:R-:W2:Y:S01]  /*18b20*/  @!P3 LDL R13, [R1+0x1e0] ;  /* 0x0001e000010db983 */ /* 0x000ea20000100800 */
[----:B---3--:R-:W-:Y:S01]  /*18b30*/  VIADD R21, R8, UR38 ;  /* 0x0000002608157c36 */ /* 0x008fe20008000000 */
[----:B------:R-:W-:Y:S02]  /*18b40*/  UIMAD.WIDE.U32 UR10, UR12, UR8, URZ ;  /* 0x000000080c0a72a5 */ /* 0x000fe4000f8e003f */
[----:B------:R-:W-:Y:S01]  /*18b50*/  UIMAD.WIDE.U32 UR22, UR14, UR9, URZ ;  /* 0x000000090e1672a5 */ /* 0x000fe2000f8e003f */
[----:B------:R-:W-:Y:S01]  /*18b60*/  IMAD.MOV.U32 R9, RZ, RZ, R21 ;  /* 0x000000ffff097224 */ /* 0x000fe200078e0015 */
[----:B------:R-:W-:Y:S02]  /*18b70*/  UIMAD UR9, UR15, UR9, URZ ;  /* 0x000000090f0972a4 */ /* 0x000fe4000f8e023f */
[----:B------:R-:W-:Y:S01]  /*18b80*/  UIMAD UR13, UR12, UR18, UR13 ;  /* 0x000000120c0d72a4 */ /* 0x000fe2000f8e020d */
[----:B-1----:R-:W-:Y:S01]  /*18b90*/  @P2 IMAD.HI.U32 R4, R21, R4, RZ ;  /* 0x0000000415042227 */ /* 0x002fe200078e00ff */
[----:B------:R-:W-:-:S02]  /*18ba0*/  UIADD3 UR16, UP0, UP2, UR10, UR16, UR4 ;  /* 0x000000100a107290 */ /* 0x000fc4000fa1e004 */
[----:B------:R-:W-:Y:S02]  /*18bb0*/  UIADD3 UR10, UR23, UR9, URZ ;  /* 0x00000009170a7290 */ /* 0x000fe4000fffe03f */
[----:B0-----:R-:W-:Y:S01]  /*18bc0*/  @P2 SHF.R.U32.HI R9, RZ, R5, R4 ;  /* 0x00000005ff092219 */ /* 0x001fe20000011604 */
[----:B------:R-:W-:Y:S01]  /*18bd0*/  UIADD3 UR20, UR17, UR20, URZ ;  /* 0x0000001411147290 */ /* 0x000fe2000fffe03f */
[----:B------:R-:W-:Y:S01]  /*18be0*/  IMAD.U32 R4, RZ, RZ, UR22 ;  /* 0x00000016ff047e24 */ /* 0x000fe2000f8e00ff */
[----:B------:R-:W-:Y:S01]  /*18bf0*/  UIADD3 UR9, UR11, UR13, URZ ;  /* 0x0000000d0b097290 */ /* 0x000fe2000fffe03f */
[----:B------:R-:W-:Y:S01]  /*18c00*/  IMAD.U32 R5, RZ, RZ, UR23 ;  /* 0x00000017ff057e24 */ /* 0x000fe2000f8e00ff */
[----:B------:R-:W-:Y:S01]  /*18c10*/  USHF.R.S32.HI UR14, URZ, 0x1f, UR4 ;  /* 0x0000001f3f0e7899 */ /* 0x000fe20008011404 */
[----:B------:R-:W-:Y:S01]  /*18c20*/  IMAD.MOV R11, RZ, RZ, -R9 ;  /* 0x000000ffff0b7224 */ /* 0x000fe200078e0a09 */
[----:B------:R-:W-:Y:S01]  /*18c30*/  IADD3 R4, P1, P4, R9, UR16, R4 ;  /* 0x0000001009047c10 */ /* 0x000fe2000fc3e004 */
[----:B------:R-:W-:Y:S01]  /*18c40*/  IMAD.U32 R10, RZ, RZ, UR10 ;  /* 0x0000000aff0a7e24 */ /* 0x000fe2000f8e00ff */
[----:B------:R-:W-:Y:S01]  /*18c50*/  UIADD3.X UR9, UR9, UR20, UR14, UP0, UP2 ;  /* 0x0000001409097290 */ /* 0x000fe200087e440e */
[----:B------:R-:W-:Y:S01]  /*18c60*/  IMAD R11, R20, R11, R21 ;  /* 0x0000000b140b7224 */ /* 0x000fe200078e0215 */
[----:B------:R-:W-:Y:S01]  /*18c70*/  SHF.R.S32.HI R5, RZ, 0x1f, R9 ;  /* 0x0000001fff057819 */ /* 0x000fe20000011409 */
[----:B------:R-:W-:Y:S01]  /*18c80*/  ULDC.64 UR10, c[0x0][UR19+0x210] ;  /* 0x00008400130a7abb */ /* 0x000fe20008000a00 */
[----:B------:R-:W-:Y:S01]  /*18c90*/  ULDC.64 UR12, c[0x0][0xba8] ;  /* 0x0002ea00000c7ab9 */ /* 0x000fe20000000a00 */
[----:B------:R-:W-:Y:S01]  /*18ca0*/  IMAD R9, R11, UR11, RZ ;  /* 0x0000000b0b097c24 */ /* 0x000fe2000f8e02ff */
[----:B------:R-:W-:Y:S01]  /*18cb0*/  SHF.R.S32.HI R8, RZ, 0x1f, R11 ;  /* 0x0000001fff087819 */ /* 0x000fe2000001140b */
[----:B------:R-:W-:Y:S01]  /*18cc0*/  @!UP1 ULDC UR12, c[0x0][0xb50] ;  /* 0x0002d400000c9ab9 */ /* 0x000fe20000000800 */
[----:B------:R-:W-:Y:S01]  /*18cd0*/  IADD3.X R5, R5, UR9, R10, P1, P4 ;  /* 0x0000000905057c10 */ /* 0x000fe20008fe840a */
[----:B------:R-:W-:-:S02]  /*18ce0*/  @!UP1 ULDC UR13, c[0x0][0xb54] ;  /* 0x0002d500000d9ab9 */ /* 0x000fc40000000800 */
[----:B------:R-:W-:Y:S02]  /*18cf0*/  IMAD R9, R8, UR10, R9 ;  /* 0x0000000a08097c24 */ /* 0x000fe4000f8e0209 */
[----:B------:R-:W-:-:S04]  /*18d00*/  IMAD.WIDE.U32 R4, R11, UR10, R4 ;  /* 0x0000000a0b047c25 */ /* 0x000fc8000f8e0004 */
[----:B------:R-:W-:Y:S01]  /*18d10*/  IMAD.IADD R5, R5, 0x1, R9 ;  /* 0x0000000105057824 */ /* 0x000fe200078e0209 */
[----:B------:R-:W-:Y:S01]  /*18d20*/  LEA R10, P1, R4, UR12, 0x2 ;  /* 0x0000000c040a7c11 */ /* 0x000fe2000f8210ff */
[----:B------:R-:W-:-:S03]  /*18d30*/  VIADD R11, R25, 0x8 ;  /* 0x00000008190b7836 */ /* 0x000fc60000000000 */
[----:B------:R-:W-:Y:S01]  /*18d40*/  LEA.HI.X R12, R4, UR13, R5, 0x2, P1 ;  /* 0x0000000d040c7c11 */ /* 0x000fe200088f1405 */
[----:B------:R-:W-:Y:S01]  /*18d50*/  SHFL.IDX PT, R8, R10, RZ, 0x1c1f ;  /* 0x001c1fff0a087589 */ /* 0x000fe200000e0000 */
[----:B------:R-:W-:-:S03]  /*18d60*/  ISETP.GE.OR P0, PT, R11, R6, P0 ;  /* 0x000000060b00720c */ /* 0x000fc60000706670 */
[----:B------:R-:W2:Y:S04]  /*18d70*/  SHFL.IDX PT, R9, R12, RZ, 0x1c1f ;  /* 0x001c1fff0c097589 */ /* 0x000ea800000e0000 */
[----:B--2---:R-:W-:Y:S06]  /*18d80*/  @!P3 ST.E desc[UR36][R8.64], R13 ;  /* 0x0000000d0800b985 */ /* 0x004fec000c101924 */
[----:B------:R-:W2:Y:S01]  /*18d90*/  @!P0 LDL R15, [R1+0x1e4] ;  /* 0x0001e400010f8983 */ /* 0x000ea20000100800 */
[----:B------:R-:W-:-:S02]  /*18da0*/  PLOP3.LUT P1, PT, PT, PT, UP1, 0x80, 0x0 ;  /* 0x000000000000781c */ /* 0x000fc40003f2f018 */
[-C--:B------:R-:W-:Y:S01]  /*18db0*/  ISETP.GE.AND P3, PT, R25, R6.reuse, PT ;  /* 0x000000061900720c */ /* 0x080fe20003f66270 */
[----:B------:R-:W-:Y:S04]  /*18dc0*/  SHFL.IDX PT, R4, R10, 0x1, 0x1c1f ;  /* 0x003c1f000a047f89 */ /* 0x000fe800000e0000 */
[----:B------:R-:W2:Y:S04]  /*18dd0*/  SHFL.IDX PT, R5, R12, 0x1, 0x1c1f ;  /* 0x003c1f000c057f89 */ /* 0x000ea800000e0000 */
[----:B--2---:R0:W-:Y:S01]  /*18de0*/  @!P0 ST.E desc[UR36][R4.64], R15 ;  /* 0x0000000f04008985 */ /* 0x0041e2000c101924 */
[----:B------:R-:W-:Y:S01]  /*18df0*/  ISETP.GE.AND P0, PT, R11, R6, PT ;  /* 0x000000060b00720c */ /* 0x000fe20003f06270 */
[----:B------:R-:W-:-:S12]  /*18e00*/  @P1 BRA `(.L_x_11685) ;  /* 0x0000000c00c81947 */ /* 0x000fd80003800000 */
[----:B0-----:R-:W-:Y:S01]  /*18e10*/  IMAD R5, R213, 0x40, R18 ;  /* 0x00000040d5057824 */ /* 0x001fe200078e0212 */
[----:B------:R-:W-:Y:S01]  /*18e20*/  ULDC.64 UR12, c[0x0][0xaa0] ;  /* 0x0002a800000c7ab9 */ /* 0x000fe20000000a00 */
[----:B------:R-:W0:Y:S02]  /*18e30*/  @P2 LDC R21, c[0x0][0xbf0] ;  /* 0x0002fc00ff152b82 */ /* 0x000e240000000800 */
        /* <DEDUP_REMOVED lines=12> */
[----:B------:R-:W-:Y:S01]  /*18f00*/  IMAD.X R25, RZ, RZ, R3, P3 ;  /* 0x000000ffff197224 */ /* 0x000fe200018e0603 */
[C---:B------:R-:W-:Y:S02]  /*18f10*/  IADD3 R33, P0, R2.reuse, 0x4000, RZ ;  /* 0x0000400002217810 */ /* 0x040fe40007f1e0ff */
[C---:B------:R-:W-:Y:S01]  /*18f20*/  IADD3 R37, P6, R2.reuse, 0x5000, RZ ;  /* 0x0000500002257810 */ /* 0x040fe20007fde0ff */
[----:B------:R-:W-:Y:S01]  /*18f30*/  UIMAD UR9, UR14, UR12, URZ ;  /* 0x0000000c0e0972a4 */ /* 0x000fe2000f8e023f */
[C---:B------:R-:W-:Y:S01]  /*18f40*/  IADD3 R41, P5, R2.reuse, 0x6000, RZ ;  /* 0x0000600002297810 */ /* 0x040fe20007fbe0ff */
[----:B------:R-:W-:Y:S01]  /*18f50*/  UIMAD.WIDE.U32 UR10, UR4, UR12, URZ ;  /* 0x0000000c040a72a5 */ /* 0x000fe2000f8e003f */
[C---:B------:R-:W-:Y:S01]  /*18f60*/  IADD3 R45, P4, R2.reuse, 0x7000, RZ ;  /* 0x00007000022d7810 */ /* 0x040fe20007f9e0ff */
[----:B------:R-:W5:Y:S01]  /*18f70*/  LD.E.128 R12, desc[UR36][R12.64] ;  /* 0x000000240c0c7980 */ /* 0x000f62000c101d00 */
[----:B------:R-:W-:-:S02]  /*18f80*/  IADD3 R49, P3, R2, 0x8000, RZ ;  /* 0x0000800002317810 */ /* 0x000fc40007f7e0ff */
[----:B------:R-:W-:Y:S01]  /*18f90*/  SHF.R.U64 R28, R28, 0x3, RZ ;  /* 0x000000031c1c7819 */ /* 0x000fe200000012ff */
[----:B------:R-:W5:Y:S01]  /*18fa0*/  LD.E.128 R24, desc[UR36][R24.64] ;  /* 0x0000002418187980 */ /* 0x000f62000c101d00 */
[----:B------:R-:W-:Y:S02]  /*18fb0*/  LOP3.LUT R32, R33, 0x380, RZ, 0xc0, !PT ;  /* 0x0000038021207812 */ /* 0x000fe400078ec0ff */
[----:B------:R-:W-:Y:S02]  /*18fc0*/  LOP3.LUT R36, R37, 0x380, RZ, 0xc0, !PT ;  /* 0x0000038025247812 */ /* 0x000fe400078ec0ff */
[----:B------:R-:W-:Y:S02]  /*18fd0*/  LOP3.LUT R40, R41, 0x380, RZ, 0xc0, !PT ;  /* 0x0000038029287812 */ /* 0x000fe400078ec0ff */
[----:B------:R-:W-:Y:S02]  /*18fe0*/  LOP3.LUT R44, R45, 0x380, RZ, 0xc0, !PT ;  /* 0x000003802d2c7812 */ /* 0x000fe400078ec0ff */
[----:B------:R-:W-:-:S02]  /*18ff0*/  LOP3.LUT R48, R49, 0x380, RZ, 0xc0, !PT ;  /* 0x0000038031307812 */ /* 0x000fc400078ec0ff */
[----:B------:R-:W-:Y:S01]  /*19000*/  LOP3.LUT R28, R28, R29, RZ, 0x3c, !PT ;  /* 0x0000001d1c1c7212 */ /* 0x000fe200078e3cff */
[----:B------:R-:W-:Y:S01]  /*19010*/  IMAD.X R29, RZ, RZ, R3, P1 ;  /* 0x000000ffff1d7224 */ /* 0x000fe200008e0603 */
[----:B------:R-:W-:Y:S02]  /*19020*/  IADD3 R53, P1, R2, 0x9000, RZ ;  /* 0x0000900002357810 */ /* 0x000fe40007f3e0ff */
[----:B------:R-:W-:Y:S02]  /*19030*/  SHF.R.U64 R32, R32, 0x3, RZ ;  /* 0x0000000320207819 */ /* 0x000fe400000012ff */
[----:B------:R-:W-:Y:S02]  /*19040*/  SHF.R.U64 R36, R36, 0x3, RZ ;  /* 0x0000000324247819 */ /* 0x000fe400000012ff */
[----:B------:R-:W-:Y:S01]  /*19050*/  LOP3.LUT R9, R2, 0x380, RZ, 0xc0, !PT ;  /* 0x0000038002097812 */ /* 0x000fe200078ec0ff */
[----:B------:R-:W-:Y:S01]  /*19060*/  UIMAD UR9, UR4, UR13, UR9 ;  /* 0x0000000d040972a4 */ /* 0x000fe2000f8e0209 */
[----:B------:R-:W-:Y:S01]  /*19070*/  SHF.R.U64 R40, R40, 0x3, RZ ;  /* 0x0000000328287819 */ /* 0x000fe200000012ff */
[----:B------:R-:W5:Y:S01]  /*19080*/  LD.E.128 R28, desc[UR36][R28.64] ;  /* 0x000000241c1c7980 */ /* 0x000f62000c101d00 */
[----:B------:R-:W-:Y:S01]  /*19090*/  SHF.R.U64 R44, R44, 0x3, RZ ;  /* 0x000000032c2c7819 */ /* 0x000fe200000012ff */
[----:B------:R-:W-:Y:S01]  /*190a0*/  ULDC.64 UR12, c[0x0][0xae8] ;  /* 0x0002ba00000c7ab9 */ /* 0x000fe20000000a00 */
[----:B------:R-:W-:-:S02]  /*190b0*/  SHF.R.U64 R48, R48, 0x3, RZ ;  /* 0x0000000330307819 */ /* 0x000fc400000012ff */
        /* <DEDUP_REMOVED lines=13> */
[----:B------:R-:W-:Y:S01]  /*19190*/  UIADD3 UR11, UR11, UR9, URZ ;  /* 0x000000090b0b7290 */ /* 0x000fe2000fffe03f */
[C---:B------:R-:W-:Y:S01]  /*191a0*/  IADD3 R61, P6, R2.reuse, 0xb000, RZ ;  /* 0x0000b000023d7810 */ /* 0x040fe20007fde0ff */
[----:B------:R-:W-:Y:S01]  /*191b0*/  USHF.R.S32.HI UR4, URZ, 0x1f, UR8 ;  /* 0x0000001f3f047899 */ /* 0x000fe20008011408 */
[C---:B------:R-:W-:Y:S01]  /*191c0*/  IADD3 R65, P5, R2.reuse, 0xc000, RZ ;  /* 0x0000c00002417810 */ /* 0x040fe20007fbe0ff */
[----:B------:R-:W5:Y:S01]  /*191d0*/  LD.E.128 R32, desc[UR36][R32.64] ;  /* 0x0000002420207980 */ /* 0x000f62000c101d00 */
[C---:B------:R-:W-:Y:S02]  /*191e0*/  IADD3 R69, P4, R2.reuse, 0xd000, RZ ;  /* 0x0000d00002457810 */ /* 0x040fe40007f9e0ff */
[----:B------:R-:W-:Y:S01]  /*191f0*/  IADD3 R73, P3, R2, 0xe000, RZ ;  /* 0x0000e00002497810 */ /* 0x000fe20007f7e0ff */
[----:B------:R-:W5:Y:S01]  /*19200*/  LD.E.128 R36, desc[UR36][R36.64] ;  /* 0x0000002424247980 */ /* 0x000f62000c101d00 */
[----:B------:R-:W-:-:S02]  /*19210*/  SHF.R.U64 R52, R52, 0x3, RZ ;  /* 0x0000000334347819 */ /* 0x000fc400000012ff */
        /* <DEDUP_REMOVED lines=8> */
[----:B------:R-:W-:Y:S01]  /*192a0*/  LOP3.LUT R52, R52, R53, RZ, 0x3c, !PT ;  /* 0x0000003534347212 */ /* 0x000fe200078e3cff */
[----:B------:R-:W-:Y:S01]  /*192b0*/  IMAD.X R53, RZ, RZ, R3, P1 ;  /* 0x000000ffff357224 */ /* 0x000fe200008e0603 */
[----:B------:R-:W-:-:S02]  /*192c0*/  IADD3 R5, P1, R2, 0xf000, RZ ;  /* 0x0000f00002057810 */ /* 0x000fc40007f3e0ff */
[----:B------:R-:W-:Y:S02]  /*192d0*/  SHF.R.U64 R56, R56, 0x3, RZ ;  /* 0x0000000338387819 */ /* 0x000fe400000012ff */
[----:B------:R-:W-:Y:S01]  /*192e0*/  SHF.R.U64 R60, R60, 0x3, RZ ;  /* 0x000000033c3c7819 */ /* 0x000fe200000012ff */
[----:B------:R-:W-:Y:S01]  /*192f0*/  IMAD.X R77, RZ, RZ, R3, P1 ;  /* 0x000000ffff4d7224 */ /* 0x000fe200008e0603 */
[----:B------:R-:W-:Y:S01]  /*19300*/  SHF.R.U64 R64, R64, 0x3, RZ ;  /* 0x0000000340407819 */ /* 0x000fe200000012ff */
[----:B------:R-:W-:Y:S01]  /*19310*/  UIMAD.WIDE.U32 UR10, UR58, UR12, UR10 ;  /* 0x0000000c3a0a72a5 */ /* 0x000fe2000f8e000a */
[----:B------:R-:W-:Y:S01]  /*19320*/  SHF.R.U64 R68, R68, 0x3, RZ ;  /* 0x0000000344447819 */ /* 0x000fe200000012ff */
[----:B------:R-:W5:Y:S01]  /*19330*/  LD.E.128 R52, desc[UR36][R52.64] ;  /* 0x0000002434347980 */ /* 0x000f62000c101d00 */
[----:B------:R-:W-:Y:S02]  /*19340*/  SHF.R.U64 R72, R72, 0x3, RZ ;  /* 0x0000000348487819 */ /* 0x000fe400000012ff */
[----:B------:R-:W-:-:S02]  /*19350*/  LOP3.LUT R2, R9, R2, RZ, 0x3c, !PT ;  /* 0x0000000209027212 */ /* 0x000fc400078e3cff */
        /* <DEDUP_REMOVED lines=11> */
[----:B------:R-:W-:Y:S01]  /*19410*/  LOP3.LUT R4, R5, 0x380, RZ, 0xc0, !PT ;  /* 0x0000038005047812 */ /* 0x000fe200078ec0ff */
[----:B------:R-:W-:-:S02]  /*19420*/  UIMAD UR11, UR58, UR13, UR11 ;  /* 0x0000000d3a0b72a4 */ /* 0x000fc4000f8e020b */
[----:B------:R-:W5:Y:S01]  /*19430*/  LD.E.128 R56, desc[UR36][R56.64] ;  /* 0x0000002438387980 */ /* 0x000f62000c101d00 */
[----:B------:R-:W-:Y:S01]  /*19440*/  SHF.R.U64 R4, R4, 0x3, RZ ;  /* 0x0000000304047819 */ /* 0x000fe200000012ff */
[----:B------:R-:W-:Y:S02]  /*19450*/  ULDC.64 UR12, c[0x0][0xaf0] ;  /* 0x0002bc00000c7ab9 */ /* 0x000fe40000000a00 */
[----:B------:R-:W5:Y:S01]  /*19460*/  LD.E.128 R60, desc[UR36][R60.64] ;  /* 0x000000243c3c7980 */ /* 0x000f62000c101d00 */
[----:B-1----:R-:W1:Y:S01]  /*19470*/  @P2 LDC R3, c[0x0][0xbec] ;  /* 0x0002fb00ff032b82 */ /* 0x002e620000000800 */
[----:B------:R-:W-:Y:S01]  /*19480*/  IMAD R2, R215, 0x20, R213 ;  /* 0x00000020d7027824 */ /* 0x000fe200078e02d5 */
[----:B------:R-:W-:Y:S01]  /*19490*/  LOP3.LUT R76, R4, R5, RZ, 0x3c, !PT ;  /* 0x00000005044c7212 */ /* 0x000fe200078e3cff */
[----:B------:R-:W5:Y:S02]  /*194a0*/  LD.E.128 R64, desc[UR36][R64.64] ;  /* 0x0000002440407980 */ /* 0x000f64000c101d00 */
[----:B------:R-:W-:Y:S01]  /*194b0*/  VIADD R80, R2, UR38 ;  /* 0x0000002602507c36 */ /* 0x000fe20008000000 */
[----:B------:R-:W-:Y:S01]  /*194c0*/  UIMAD UR4, UR4, UR12, URZ ;  /* 0x0000000c040472a4 */ /* 0x000fe2000f8e023f */
[----:B------:R-:W5:Y:S02]  /*194d0*/  LD.E.128 R68, desc[UR36][R68.64] ;  /* 0x0000002444447980 */ /* 0x000f64000c101d00 */
[----:B------:R-:W-:Y:S01]  /*194e0*/  IMAD.MOV.U32 R5, RZ, RZ, R80 ;  /* 0x000000ffff057224 */ /* 0x000fe200078e0050 */
[----:B------:R-:W-:Y:S01]  /*194f0*/  UIMAD UR4, UR8, UR13, UR4 ;  /* 0x0000000d080472a4 */ /* 0x000fe2000f8e0204 */
[----:B------:R-:W5:Y:S01]  /*19500*/  LD.E.128 R72, desc[UR36][R72.64] ;  /* 0x0000002448487980 */ /* 0x000f62000c101d00 */
[----:B------:R-:W-:-:S03]  /*19510*/  UIMAD.WIDE.U32 UR8, UR8, UR12, UR10 ;  /* 0x0000000c080872a5 */ /* 0x000fc6000f8e000a */
[----:B------:R-:W-:Y:S01]  /*19520*/  ULDC.64 UR10, c[0x0][0xae0] ;  /* 0x0002b800000a7ab9 */ /* 0x000fe20000000a00 */
[----:B------:R-:W5:Y:S01]  /*19530*/  LD.E.128 R76, desc[UR36][R76.64] ;  /* 0x000000244c4c7980 */ /* 0x000f62000c101d00 */
[----:B-1----:R-:W-:Y:S01]  /*19540*/  @P2 IMAD.HI.U32 R2, R80, R3, RZ ;  /* 0x0000000350022227 */ /* 0x002fe200078e00ff */
[----:B------:R-:W-:Y:S01]  /*19550*/  UIADD3 UR4, UR9, UR4, URZ ;  /* 0x0000000409047290 */ /* 0x000fe2000fffe03f */
[----:B------:R-:W-:Y:S01]  /*19560*/  @!PT LDS RZ, [RZ] ;  /* 0x00000000fffff984 */ /* 0x000fe20000000800 */
[----:B------:R-:W-:Y:S01]  /*19570*/  @!PT LDS RZ, [RZ] ;  /* 0x00000000fffff984 */ /* 0x000fe20000000800 */
[----:B------:R-:W-:Y:S01]  /*19580*/  @!PT LDS RZ, [RZ] ;  /* 0x00000000fffff984 */ /* 0x000fe20000000800 */
[----:B------:R-:W-:Y:S01]  /*19590*/  @!PT LDS RZ, [RZ] ;  /* 0x00000000fffff984 */ /* 0x000fe20000000800 */
[----:B------:R1:W-:Y:S06]  /*195a0*/  MEMBAR.ALL.CTA ;  /* 0x0000000000007992 */ /* 0x0003ec0000008000 */
[----:B-1----:R-:W1:Y:S01]  /*195b0*/  FENCE.VIEW.ASYNC.S ;  /* 0x00000000000073c6 */ /* 0x002e620000000000 */
[----:B0-----:R-:W-:-:S04]  /*195c0*/  @P2 SHF.R.U32.HI R5, RZ, R21, R2 ;  /* 0x00000015ff052219 */ /* 0x001fc80000011602 */
[--C-:B------:R-:W-:Y:S01]  /*195d0*/  SHF.R.S32.HI R4, RZ, 0x1f, R5.reuse ;  /* 0x0000001fff047819 */ /* 0x100fe20000011405 */
[----:B------:R-:W-:Y:S02]  /*195e0*/  IMAD.MOV R21, RZ, RZ, -R5 ;  /* 0x000000ffff157224 */ /* 0x000fe400078e0a05 */
[----:B------:R-:W-:Y:S02]  /*195f0*/  IMAD.U32 R3, RZ, RZ, UR9 ;  /* 0x00000009ff037e24 */ /* 0x000fe4000f8e00ff */
[----:B------:R-:W-:Y:S02]  /*19600*/  IMAD R4, R4, UR10, RZ ;  /* 0x0000000a04047c24 */ /* 0x000fe4000f8e02ff */
[----:B------:R-:W-:Y:S02]  /*19610*/  IMAD R21, R20, R21, R80 ;  /* 0x0000001514157224 */ /* 0x000fe400078e0250 */
[----:B------:R-:W-:Y:S01]  /*19620*/  IMAD.U32 R2, RZ, RZ, UR8 ;  /* 0x00000008ff027e24 */ /* 0x000fe2000f8e00ff */
[----:B------:R-:W-:Y:S01]  /*19630*/  ULDC.64 UR8, c[0x0][0xad8] ;  /* 0x0002b60000087ab9 */ /* 0x000fe20000000a00 */
[----:B------:R-:W-:-:S02]  /*19640*/  IMAD.U32 R3, RZ, RZ, UR4 ;  /* 0x00000004ff037e24 */ /* 0x000fc4000f8e00ff */
        /* <DEDUP_REMOVED lines=14> */
[----:B------:R-:W-:Y:S02]  /*19730*/  PRMT R0, RZ, 0x654, R0 ;  /* 0x00000654ff007816 */ /* 0x000fe40000000000 */
[----:B------:R-:W-:Y:S02]  /*19740*/  LEA.HI.X R83, R2, UR9, R3, 0x1, P3 ;  /* 0x0000000902537c11 */ /* 0x000fe400098f0c03 */
[-C--:B------:R-:W-:Y:S01]  /*19750*/  ISETP.GE.AND P1, PT, R5, R6.reuse, PT ;  /* 0x000000060500720c */ /* 0x080fe20003f26270 */
[----:B------:R-:W-:Y:S01]  /*19760*/  VIADD R5, R85, 0x40 ;  /* 0x0000004055057836 */ /* 0x000fe20000000000 */
[----:B-1----:R0:W-:Y:S01]  /*19770*/  SYNCS.ARRIVE.TRANS64.RED.A1T0 RZ, [R0+URZ], RZ ;  /* 0x000000ff00ff79a7 */ /* 0x0021e2000810043f */
[----:B------:R1:W2:Y:S01]  /*19780*/  SHFL.IDX PT, R80, R82, RZ, 0x181f ;  /* 0x00181fff52507589 */ /* 0x0002a200000e0000 */
[----:B------:R-:W-:Y:S02]  /*19790*/  BSSY B1, `(.L_x_11686) ;  /* 0x0000015000017945 */ /* 0x000fe40003800000 */
[----:B------:R-:W-:Y:S01]  /*197a0*/  ISETP.GE.AND P0, PT, R5, R6, PT ;  /* 0x000000060500720c */ /* 0x000fe20003f06270 */
[----:B0-----:R1:W0:Y:S01]  /*197b0*/  SHFL.IDX PT, R0, R83, RZ, 0x181f ;  /* 0x00181fff53007589 */ /* 0x00122200000e0000 */
[----:B------:R-:W-:Y:S11]  /*197c0*/  @P2 BRA `(.L_x_11687) ;  /* 0x0000000000442947 */ /* 0x000ff60003800000 */
[----:B------:R-:W-:Y:S02]  /*197d0*/  ULDC UR4, c[0x0][0xac8] ;  /* 0x0002b20000047ab9 */ /* 0x000fe40000000800 */
[----:B------:R-:W-:Y:S02]  /*197e0*/  ISETP.GE.AND P5, PT, R18, UR4, PT ;  /* 0x0000000412007c0c */ /* 0x000fe4000bfa6270 */
[----:B------:R-:W-:Y:S02]  /*197f0*/  ISETP.GE.AND P4, PT, R22, UR4, PT ;  /* 0x0000000416007c0c */ /* 0x000fe4000bf86270 */
[----:B------:R-:W-:Y:S02]  /*19800*/  ISETP.GE.AND P3, PT, R19, UR4, PT ;  /* 0x0000000413007c0c */ /* 0x000fe4000bf66270 */
[----:B------:R-:W-:-:S07]  /*19810*/  ISETP.GE.AND P2, PT, R23, UR4, PT ;  /* 0x0000000417007c0c */ /* 0x000fce000bf46270 */
[----:B--2---:R-:W-:-:S04]  /*19820*/  @!P5 LEA R2, P6, R18, R80, 0x1 ;  /* 0x000000501202d211 */ /* 0x004fc800078c08ff */
[----:B0-----:R-:W-:Y:S02]  /*19830*/  @!P5 LEA.HI.X R3, R18, R0, R181, 0x1, P6 ;  /* 0x000000001203d211 */ /* 0x001fe400030f0cb5 */
        /* <DEDUP_REMOVED lines=10> */
.L_x_11687:
[----:B------:R-:W-:Y:S05]  /*198e0*/  BSYNC B1 ;  /* 0x0000000000017941 */ /* 0x000fea0003800000 */
.L_x_11686:
[----:B0-----:R0:W4:Y:S01]  /*198f0*/  SHFL.IDX PT, R0, R83, 0x1, 0x181f ;  /* 0x00381f0053007f89 */ /* 0x00112200000e0000 */
[----:B------:R-:W-:Y:S03]  /*19900*/  BSSY B1, `(.L_x_11688) ;  /* 0x0000014000017945 */ /* 0x000fe60003800000 */
[----:B---3-5:R0:W3:Y:S01]  /*19910*/  SHFL.IDX PT, R10, R82, 0x1, 0x181f ;  /* 0x00381f00520a7f89 */ /* 0x0280e200000e0000 */
[----:B------:R-:W-:Y:S05]  /*19920*/  @P1 BRA `(.L_x_11689) ;  /* 0x0000000000441947 */ /* 0x000fea0003800000 */
[----:B------:R-:W-:Y:S02]  /*19930*/  ULDC UR4, c[0x0][0xac8] ;  /* 0x0002b20000047ab9 */ /* 0x000fe40000000800 */
[----:B------:R-:W-:Y:S02]  /*19940*/  ISETP.GE.AND P4, PT, R18, UR4, PT ;  /* 0x0000000412007c0c */ /* 0x000fe4000bf86270 */
[----:B------:R-:W-:Y:S02]  /*19950*/  ISETP.GE.AND P3, PT, R22, UR4, PT ;  /* 0x0000000416007c0c */ /* 0x000fe4000bf66270 */
[----:B------:R-:W-:Y:S02]  /*19960*/  ISETP.GE.AND P2, PT, R19, UR4, PT ;  /* 0x0000000413007c0c */ /* 0x000fe4000bf46270 */
[----:B------:R-:W-:-:S07]  /*19970*/  ISETP.GE.AND P1, PT, R23, UR4, PT ;  /* 0x0000000417007c0c */ /* 0x000fce000bf26270 */
[-C--:B---3--:R-:W-:Y:S02]  /*19980*/  @!P4 LEA R2, P6, R18, R10.reuse, 0x1 ;  /* 0x0000000a1202c211 */ /* 0x088fe400078c08ff */
[----:B------:R-:W-:Y:S02]  /*19990*/  @!P3 LEA R4, P5, R22, R10, 0x1 ;  /* 0x0000000a1604b211 */ /* 0x000fe400078a08ff */
[----:B----4-:R-:W-:Y:S02]  /*199a0*/  @!P4 LEA.HI.X R3, R18, R0, R181, 0x1, P6 ;  /* 0x000000001203c211 */ /* 0x010fe400030f0cb5 */
        /* <DEDUP_REMOVED lines=9> */
.L_x_11689:
[----:B------:R-:W-:Y:S05]  /*19a40*/  BSYNC B1 ;  /* 0x0000000000017941 */ /* 0x000fea0003800000 */
.L_x_11688:
[----:B----4-:R4:W0:Y:S01]  /*19a50*/  SHFL.IDX PT, R0, R83, 0x2, 0x181f ;  /* 0x00581f0053007f89 */ /* 0x01082200000e0000 */
[----:B------:R-:W-:Y:S03]  /*19a60*/  BSSY B1, `(.L_x_11690) ;  /* 0x0000014000017945 */ /* 0x000fe60003800000 */
[----:B---3--:R4:W3:Y:S01]  /*19a70*/  SHFL.IDX PT, R10, R82, 0x2, 0x181f ;  /* 0x00581f00520a7f89 */ /* 0x0088e200000e0000 */
[----:B------:R-:W-:Y:S05]  /*19a80*/  @P0 BRA `(.L_x_11691) ;  /* 0x0000000000440947 */ /* 0x000fea0003800000 */
[----:B------:R-:W-:Y:S02]  /*19a90*/  ULDC UR4, c[0x0][0xac8] ;  /* 0x0002b20000047ab9 */ /* 0x000fe40000000800 */
[----:B------:R-:W-:Y:S02]  /*19aa0*/  ISETP.GE.AND P3, PT, R18, UR4, PT ;  /* 0x0000000412007c0c */ /* 0x000fe4000bf66270 */
[----:B------:R-:W-:Y:S02]  /*19ab0*/  ISETP.GE.AND P2, PT, R22, UR4, PT ;  /* 0x0000000416007c0c */ /* 0x000fe4000bf46270 */
[----:B------:R-:W-:Y:S02]  /*19ac0*/  ISETP.GE.AND P1, PT, R19, UR4, PT ;  /* 0x0000000413007c0c */ /* 0x000fe4000bf26270 */
[----:B------:R-:W-:-:S07]  /*19ad0*/  ISETP.GE.AND P0, PT, R23, UR4, PT ;  /* 0x0000000417007c0c */ /* 0x000fce000bf06270 */
[-C--:B---3--:R-:W-:Y:S02]  /*19ae0*/  @!P3 LEA R2, P6, R18, R10.reuse, 0x1 ;  /* 0x0000000a1202b211 */ /* 0x088fe400078c08ff */
[-C--:B------:R-:W-:Y:S02]  /*19af0*/  @!P2 LEA R4, P5, R22, R10.reuse, 0x1 ;  /* 0x0000000a1604a211 */ /* 0x080fe400078a08ff */
[----:B------:R-:W-:Y:S02]  /*19b00*/  @!P1 LEA R8, P4, R19, R10, 0x1 ;  /* 0x0000000a13089211 */ /* 0x000fe400078808ff */
[----:B0-----:R-:W-:Y:S02]  /*19b10*/  @!P3 LEA.HI.X R3, R18, R0, R181, 0x1, P6 ;  /* 0x000000001203b211 */ /* 0x001fe400030f0cb5 */
        /* <DEDUP_REMOVED lines=8> */
.L_x_11691:
[----:B------:R-:W-:Y:S05]  /*19ba0*/  BSYNC B1 ;  /* 0x0000000000017941 */ /* 0x000fea0003800000 */
.L_x_11690:
[----:B0-----:R-:W-:Y:S01]  /*19bb0*/  VIADD R3, R85, 0x60 ;  /* 0x0000006055037836 */ /* 0x001fe20000000000 */
[----:B-1--4-:R-:W0:Y:S04]  /*19bc0*/  SHFL.IDX PT, R83, R83, 0x3, 0x181f ;  /* 0x00781f0053537f89 */ /* 0x012e2800000e0000 */
[----:B------:R-:W-:Y:S01]  /*19bd0*/  ISETP.GE.AND P0, PT, R3, R6, PT ;  /* 0x000000060300720c */ /* 0x000fe20003f06270 */
[----:B------:R-:W1:-:S12]  /*19be0*/  SHFL.IDX PT, R82, R82, 0x3, 0x181f ;  /* 0x00781f0052527f89 */ /* 0x000e5800000e0000 */
[----:B------:R-:W-:Y:S05]  /*19bf0*/  @P0 BRA `(.L_x_11692) ;  /* 0x0000002800100947 */ /* 0x000fea0003800000 */
[----:B------:R-:W-:Y:S02]  /*19c00*/  ULDC UR4, c[0x0][0xac8] ;  /* 0x0002b20000047ab9 */ /* 0x000fe40000000800 */
[----:B------:R-:W-:Y:S02]  /*19c10*/  ISETP.GE.AND P3, PT, R18, UR4, PT ;  /* 0x0000000412007c0c */ /* 0x000fe4000bf66270 */
[----:B------:R-:W-:Y:S02]  /*19c20*/  ISETP.GE.AND P4, PT, R22, UR4, PT ;  /* 0x0000000416007c0c */ /* 0x000fe4000bf86270 */
[----:B------:R-:W-:-:S09]  /*19c30*/  ISETP.GE.AND P5, PT, R19, UR4, PT ;  /* 0x0000000413007c0c */ /* 0x000fd2000bfa6270 */
[-C--:B-1----:R-:W-:Y:S02]  /*19c40*/  @!P3 LEA R2, P0, R18, R82.reuse, 0x1 ;  /* 0x000000521202b211 */ /* 0x082fe400078008ff */
[-C--:B------:R-:W-:Y:S02]  /*19c50*/  @!P4 LEA R4, P1, R22, R82.reuse, 0x1 ;  /* 0x000000521604c211 */ /* 0x080fe400078208ff */
[C---:B------:R-:W-:Y:S02]  /*19c60*/  @!P5 LEA R8, P2, R19.reuse, R82, 0x1 ;  /* 0x000000521308d211 */ /* 0x040fe400078408ff */
[-C--:B0-----:R-:W-:Y:S02]  /*19c70*/  @!P3 LEA.HI.X R3, R18, R83.reuse, R181, 0x1, P0 ;  /* 0x000000531203b211 */ /* 0x081fe400000f0cb5 */
[-C--:B------:R-:W-:Y:S02]  /*19c80*/  @!P4 LEA.HI.X R5, R22, R83.reuse, R180, 0x1, P1 ;  /* 0x000000531605c211 */ /* 0x080fe400008f0cb4 */
[----:B------:R-:W-:Y:S01]  /*19c90*/  @!P5 LEA.HI.X R9, R19, R83, R179, 0x1, P2 ;  /* 0x000000531309d211 */ /* 0x000fe200010f0cb3 */
        /* <DEDUP_REMOVED lines=9> */
.L_x_11685:
[----:B------:R1:W5:Y:S01]  /*19d30*/  LDL R40, [R1+0x444] ;  /* 0x0004440001287983 */ /* 0x0003620000100800 */
[----:B------:R-:W-:Y:S01]  /*19d40*/  ULDC.64 UR12, c[0x0][0xb08] ;  /* 0x0002c200000c7ab9 */ /* 0x000fe20000000a00 */
[----:B------:R-:W2:Y:S02]  /*19d50*/  @P2 LDC R2, c[0x0][0xbec] ;  /* 0x0002fb00ff022b82 */ /* 0x000ea40000000800 */
[----:B------:R1:W5:Y:S04]  /*19d60*/  LDL R39, [R1+0x440] ;  /* 0x0004400001277983 */ /* 0x0003680000100800 */
        /* <DEDUP_REMOVED lines=14> */
[----:B------:R1:W5:Y:S01]  /*19e50*/  LDL R24, [R1+0x404] ;  /* 0x0004040001187983 */ /* 0x0003620000100800 */
[----:B------:R-:W-:Y:S01]  /*19e60*/  UIMAD UR9, UR14, UR12, URZ ;  /* 0x0000000c0e0972a4 */ /* 0x000fe2000f8e023f */
[----:B------:R-:W3:Y:S01]  /*19e70*/  @P2 LDC R3, c[0x0][0xbf0] ;  /* 0x0002fc00ff032b82 */ /* 0x000ee20000000800 */
[----:B------:R-:W-:Y:S01]  /*19e80*/  UIMAD.WIDE.U32 UR10, UR4, UR12, URZ ;  /* 0x0000000c040a72a5 */ /* 0x000fe2000f8e003f */
[----:B--2---:R-:W-:Y:S01]  /*19e90*/  @P2 IMAD.HI.U32 R2, R21, R2, RZ ;  /* 0x0000000215022227 */ /* 0x004fe200078e00ff */
[----:B------:R-:W-:Y:S01]  /*19ea0*/  UIMAD UR9, UR4, UR13, UR9 ;  /* 0x0000000d040972a4 */ /* 0x000fe2000f8e0209 */
[----:B------:R-:W-:Y:S01]  /*19eb0*/  BSSY B1, `(.L_x_11693) ;  /* 0x00000ca000017945 */ /* 0x000fe20003800000 */
[----:B------:R-:W-:Y:S01]  /*19ec0*/  USHF.R.S32.HI UR4, URZ, 0x1f, UR8 ;  /* 0x0000001f3f047899 */ /* 0x000fe20008011408 */
[----:B0-----:R-:W-:Y:S01]  /*19ed0*/  IMAD.MOV.U32 R5, RZ, RZ, R21 ;  /* 0x000000ffff057224 */ /* 0x001fe200078e0015 */
[----:B------:R-:W-:Y:S01]  /*19ee0*/  UIADD3 UR11, UR11, UR9, URZ ;  /* 0x000000090b0b7290 */ /* 0x000fe2000fffe03f */
[----:B------:R-:W-:-:S03]  /*19ef0*/  ULDC.64 UR12, c[0x0][0xb38] ;  /* 0x0002ce00000c7ab9 */ /* 0x000fc60000000a00 */
[----:B------:R-:W-:-:S04]  /*19f00*/  UIMAD.WIDE.U32 UR10, UR58, UR12, UR10 ;  /* 0x0000000c3a0a72a5 */ /* 0x000fc8000f8e000a */
[----:B------:R-:W-:-:S03]  /*19f10*/  UIMAD UR11, UR58, UR13, UR11 ;  /* 0x0000000d3a0b72a4 */ /* 0x000fc6000f8e020b */
[----:B------:R-:W-:Y:S02]  /*19f20*/  ULDC.64 UR12, c[0x0][0xb40] ;  /* 0x0002d000000c7ab9 */ /* 0x000fe40000000a00 */
[----:B------:R-:W-:-:S04]  /*19f30*/  UIMAD UR4, UR4, UR12, URZ ;  /* 0x0000000c040472a4 */ /* 0x000fc8000f8e023f */
[----:B------:R-:W-:Y:S01]  /*19f40*/  UIMAD UR4, UR8, UR13, UR4 ;  /* 0x0000000d080472a4 */ /* 0x000fe2000f8e0204 */
[----:B---3--:R-:W-:Y:S01]  /*19f50*/  @P2 SHF.R.U32.HI R5, RZ, R3, R2 ;  /* 0x00000003ff052219 */ /* 0x008fe20000011602 */
[----:B------:R-:W-:-:S03]  /*19f60*/  UIMAD.WIDE.U32 UR8, UR8, UR12, UR10 ;  /* 0x0000000c080872a5 */ /* 0x000fc6000f8e000a */
[----:B------:R-:W-:Y:S01]  /*19f70*/  ULDC.64 UR10, c[0x0][0xb48] ;  /* 0x0002d200000a7ab9 */ /* 0x000fe20000000a00 */
[----:B------:R-:W-:Y:S01]  /*19f80*/  UIADD3 UR9, UR9, UR4, URZ ;  /* 0x0000000409097290 */ /* 0x000fe2000fffe03f */
[--C-:B------:R-:W-:Y:S01]  /*19f90*/  SHF.R.S32.HI R2, RZ, 0x1f, R5.reuse ;  /* 0x0000001fff027819 */ /* 0x100fe20000011405 */
[----:B------:R-:W-:Y:S02]  /*19fa0*/  IMAD.MOV R9, RZ, RZ, -R5 ;  /* 0x000000ffff097224 */ /* 0x000fe400078e0a05 */
[----:B------:R-:W-:Y:S02]  /*19fb0*/  UIMAD.WIDE.U32 UR8, UR59, UR10, UR8 ;  /* 0x0000000a3b0872a5 */ /* 0x000fe4000f8e0008 */
[----:B------:R-:W-:Y:S02]  /*19fc0*/  IMAD R9, R20, R9, R21 ;  /* 0x0000000914097224 */ /* 0x000fe400078e0215 */
[----:B------:R-:W-:Y:S02]  /*19fd0*/  UIMAD UR59, UR59, UR11, UR9 ;  /* 0x0000000b3b3b72a4 */ /* 0x000fe4000f8e0209 */
[----:B------:R-:W-:Y:S01]  /*19fe0*/  IMAD.U32 R3, RZ, RZ, UR9 ;  /* 0x00000009ff037e24 */ /* 0x000fe2000f8e00ff */
[----:B------:R-:W-:-:S02]  /*19ff0*/  ULDC.64 UR10, c[0x0][0xb30] ;  /* 0x0002cc00000a7ab9 */ /* 0x000fc40000000a00 */
[----:B------:R-:W-:Y:S02]  /*1a000*/  IMAD R4, R2, UR10, RZ ;  /* 0x0000000a02047c24 */ /* 0x000fe4000f8e02ff */
        /* <DEDUP_REMOVED lines=12> */
[----:B------:R-:W-:Y:S01]  /*1a0d0*/  LEA R0, P1, R2, UR8, 0x2 ;  /* 0x0000000802007c11 */ /* 0x000fe2000f8210ff */
[----:B------:R-:W-:-:S03]  /*1a0e0*/  IMAD.IADD R3, R3, 0x1, R5 ;  /* 0x0000000103037824 */ /* 0x000fc600078e0205 */
[----:B------:R-:W-:Y:S01]  /*1a0f0*/  PRMT R4, RZ, 0x654, R4 ;  /* 0x00000654ff047816 */ /* 0x000fe20000000004 */
[----:B------:R1:W0:Y:S01]  /*1a100*/  SHFL.IDX PT, R10, R0, RZ, 0x1c1f ;  /* 0x001c1fff000a7589 */ /* 0x00022200000e0000 */
[----:B------:R-:W-:Y:S02]  /*1a110*/  LEA.HI.X R6, R2, UR9, R3, 0x2, P1 ;  /* 0x0000000902067c11 */ /* 0x000fe400088f1403 */
[----:B------:R1:W-:Y:S03]  /*1a120*/  SYNCS.ARRIVE.TRANS64.RED.A1T0 RZ, [R4+URZ], RZ ;  /* 0x000000ff04ff79a7 */ /* 0x0003e6000810043f */
[----:B------:R1:W2:Y:S01]  /*1a130*/  SHFL.IDX PT, R11, R6, RZ, 0x1c1f ;  /* 0x001c1fff060b7589 */ /* 0x0002a200000e0000 */
[----:B------:R-:W-:Y:S05]  /*1a140*/  @P3 BRA `(.L_x_11694) ;  /* 0x0000000800803947 */ /* 0x000fea0003800000 */
[----:B------:R-:W-:Y:S02]  /*1a150*/  ULDC UR4, c[0x0][0xac8] ;  /* 0x0002b20000047ab9 */ /* 0x000fe40000000800 */
[----:B------:R-:W-:-:S13]  /*1a160*/  ISETP.GE.AND P1, PT, R177, UR4, PT ;  /* 0x00000004b1007c0c */ /* 0x000fda000bf26270 */
[----:B------:R-:W3:Y:S01]  /*1a170*/  @!P1 LDL.64 R20, [R1+0x200] ;  /* 0x0002000001149983 */ /* 0x000ee20000100a00 */
[----:B------:R-:W-:Y:S01]  /*1a180*/  ISETP.GE.AND P2, PT, R210, UR4, PT ;  /* 0x00000004d2007c0c */ /* 0x000fe2000bf46270 */
[----:B0-2---:R-:W-:-:S05]  /*1a190*/  @!P1 IMAD.WIDE R2, R177, 0x4, R10 ;  /* 0x00000004b1029825 */ /* 0x005fca00078e020a */
[----:B---3--:R0:W-:Y:S07]  /*1a1a0*/  @!P1 ST.E.64 desc[UR36][R2.64], R20 ;  /* 0x0000001402009985 */ /* 0x0081ee000c101b24 */
[----:B-1----:R-:W2:Y:S01]  /*1a1b0*/  @!P2 LDL.64 R4, [R1+0x210] ;  /* 0x000210000104a983 */ /* 0x002ea20000100a00 */
[----:B------:R-:W-:Y:S02]  /*1a1c0*/  ISETP.GE.AND P1, PT, R209, UR4, PT ;  /* 0x00000004d1007c0c */ /* 0x000fe4000bf26270 */
[----:B------:R-:W-:-:S04]  /*1a1d0*/  @!P2 LEA R12, P3, R210, R10, 0x2 ;  /* 0x0000000ad20ca211 */ /* 0x000fc800078610ff */
[----:B-----5:R-:W-:-:S05]  /*1a1e0*/  @!P2 LEA.HI.X R13, R210, R11, R40, 0x2, P3 ;  /* 0x0000000bd20da211 */ /* 0x020fca00018f1428 */
[----:B--2---:R1:W-:Y:S04]  /*1a1f0*/  @!P2 ST.E.64 desc[UR36][R12.64], R4 ;  /* 0x000000040c00a985 */ /* 0x0043e8000c101b24 */
[----:B------:R-:W2:Y:S01]  /*1a200*/  @!P1 LDL.64 R8, [R1+0x220] ;  /* 0x0002200001089983 */ /* 0x000ea20000100a00 */
[----:B------:R-:W-:Y:S02]  /*1a210*/  ISETP.GE.AND P2, PT, R208, UR4, PT ;  /* 0x00000004d0007c0c */ /* 0x000fe4000bf46270 */
[----:B------:R-:W-:-:S04]  /*1a220*/  @!P1 LEA R14, P3, R209, R10, 0x2 ;  /* 0x0000000ad10e9211 */ /* 0x000fc800078610ff */
[----:B------:R-:W-:-:S05]  /*1a230*/  @!P1 LEA.HI.X R15, R209, R11, R39, 0x2, P3 ;  /* 0x0000000bd10f9211 */ /* 0x000fca00018f1427 */
[----:B--2---:R2:W-:Y:S04]  /*1a240*/  @!P1 ST.E.64 desc[UR36][R14.64], R8 ;  /* 0x000000080e009985 */ /* 0x0045e8000c101b24 */
[----:B0-----:R-:W3:Y:S01]  /*1a250*/  @!P2 LDL.64 R2, [R1+0x230] ;  /* 0x000230000102a983 */ /* 0x001ee20000100a00 */
[----:B------:R-:W-:Y:S02]  /*1a260*/  ISETP.GE.AND P1, PT, R207, UR4, PT ;  /* 0x00000004cf007c0c */ /* 0x000fe4000bf26270 */
[----:B------:R-:W-:-:S04]  /*1a270*/  @!P2 LEA R20, P3, R208, R10, 0x2 ;  /* 0x0000000ad014a211 */ /* 0x000fc800078610ff */
[----:B------:R-:W-:-:S05]  /*1a280*/  @!P2 LEA.HI.X R21, R208, R11, R38, 0x2, P3 ;  /* 0x0000000bd015a211 */ /* 0x000fca00018f1426 */
[----:B---3--:R0:W-:Y:S04]  /*1a290*/  @!P2 ST.E.64 desc[UR36][R20.64], R2 ;  /* 0x000000021400a985 */ /* 0x0081e8000c101b24 */
[----:B-1----:R-:W3:Y:S01]  /*1a2a0*/  @!P1 LDL.64 R4, [R1+0x240] ;  /* 0x0002400001049983 */ /* 0x002ee20000100a00 */
[----:B------:R-:W-:Y:S02]  /*1a2b0*/  ISETP.GE.AND P2, PT, R206, UR4, PT ;  /* 0x00000004ce007c0c */ /* 0x000fe4000bf46270 */
[----:B------:R-:W-:-:S04]  /*1a2c0*/  @!P1 LEA R12, P3, R207, R10, 0x2 ;  /* 0x0000000acf0c9211 */ /* 0x000fc800078610ff */
[----:B------:R-:W-:-:S05]  /*1a2d0*/  @!P1 LEA.HI.X R13, R207, R11, R37, 0x2, P3 ;  /* 0x0000000bcf0d9211 */ /* 0x000fca00018f1425 */
[----:B---3--:R1:W-:Y:S04]  /*1a2e0*/  @!P1 ST.E.64 desc[UR36][R12.64], R4 ;  /* 0x000000040c009985 */ /* 0x0083e8000c101b24 */
[----:B--2---:R-:W2:Y:S01]  /*1a2f0*/  @!P2 LDL.64 R8, [R1+0x250] ;  /* 0x000250000108a983 */ /* 0x004ea20000100a00 */
        /* <DEDUP_REMOVED lines=129> */
[----:B-1----:R-:W2:Y:S01]  /*1ab10*/  @!P2 LDL.64 R4, [R1+0x3f0] ;  /* 0x0003f0000104a983 */ /* 0x002ea20000100a00 */
[----:B------:R-:W-:-:S04]  /*1ab20*/  @!P2 LEA R10, P1, R211, R10, 0x2 ;  /* 0x0000000ad30aa211 */ /* 0x000fc800078210ff */
[----:B------:R-:W-:-:S05]  /*1ab30*/  @!P2 LEA.HI.X R11, R211, R11, R216, 0x2, P1 ;  /* 0x0000000bd30ba211 */ /* 0x000fca00008f14d8 */
[----:B--2---:R3:W-:Y:S04]  /*1ab40*/  @!P2 ST.E.64 desc[UR36][R10.64], R4 ;  /* 0x000000040a00a985 */ /* 0x0047e8000c101b24 */
.L_x_11694:
[----:B------:R-:W-:Y:S05]  /*1ab50*/  BSYNC B1 ;  /* 0x0000000000017941 */ /* 0x000fea0003800000 */
.L_x_11693:
[----:B--23--:R2:W3:Y:S04]  /*1ab60*/  SHFL.IDX PT, R11, R6, 0x1, 0x1c1f ;  /* 0x003c1f00060b7f89 */ /* 0x00c4e800000e0000 */
[----:B0-----:R2:W0:Y:S01]  /*1ab70*/  SHFL.IDX PT, R10, R0, 0x1, 0x1c1f ;  /* 0x003c1f00000a7f89 */ /* 0x00142200000e0000 */
[----:B------:R-:W-:Y:S05]  /*1ab80*/  @P0 BRA `(.L_x_11692) ;  /* 0x00000018002c0947 */ /* 0x000fea0003800000 */
[----:B-12---:R-:W1:Y:S02]  /*1ab90*/  LDC R0, c[0x0][0xac8] ;  /* 0x0002b200ff007b82 */ /* 0x006e640000000800 */
[----:B-1----:R-:W-:-:S13]  /*1aba0*/  ISETP.GE.AND P0, PT, R177, R0, PT ;  /* 0x00000000b100720c */ /* 0x002fda0003f06270 */
[----:B------:R-:W2:Y:S01]  /*1abb0*/  @!P0 LDL.64 R20, [R1+0x208] ;  /* 0x0002080001148983 */ /* 0x000ea20000100a00 */
[-C--:B------:R-:W-:Y:S01]  /*1abc0*/  ISETP.GE.AND P1, PT, R210, R0.reuse, PT ;  /* 0x00000000d200720c */ /* 0x080fe20003f26270 */
[----:B0--3--:R-:W-:Y:S01]  /*1abd0*/  @!P0 IMAD.WIDE R2, R177, 0x4, R10 ;  /* 0x00000004b1028825 */ /* 0x009fe200078e020a */
[----:B------:R-:W-:-:S04]  /*1abe0*/  ISETP.GE.AND P2, PT, R209, R0, PT ;  /* 0x00000000d100720c */ /* 0x000fc80003f46270 */
[----:B--2---:R0:W-:Y:S07]  /*1abf0*/  @!P0 ST.E.64 desc[UR36][R2.64], R20 ;  /* 0x0000001402008985 */ /* 0x0041ee000c101b24 */
[----:B------:R-:W2:Y:S01]  /*1ac00*/  @!P1 LDL.64 R4, [R1+0x218] ;  /* 0x0002180001049983 */ /* 0x000ea20000100a00 */
[----:B------:R-:W-:-:S04]  /*1ac10*/  @!P1 LEA R12, P0, R210, R10, 0x2 ;  /* 0x0000000ad20c9211 */ /* 0x000fc800078010ff */
[----:B-----5:R-:W-:Y:S02]  /*1ac20*/  @!P1 LEA.HI.X R13, R210, R11, R40, 0x2, P0 ;  /* 0x0000000bd20d9211 */ /* 0x020fe400000f1428 */
[----:B------:R-:W-:-:S03]  /*1ac30*/  @!P2 LEA R14, P0, R209, R10, 0x2 ;  /* 0x0000000ad10ea211 */ /* 0x000fc600078010ff */
[----:B--2---:R1:W-:Y:S04]  /*1ac40*/  @!P1 ST.E.64 desc[UR36][R12.64], R4 ;  /* 0x000000040c009985 */ /* 0x0043e8000c101b24 */
[----:B------:R-:W2:Y:S01]  /*1ac50*/  @!P2 LDL.64 R8, [R1+0x228] ;  /* 0x000228000108a983 */ /* 0x000ea20000100a00 */
[----:B------:R-:W-:Y:S02]  /*1ac60*/  ISETP.GE.AND P1, PT, R208, R0, PT ;  /* 0x00000000d000720c */ /* 0x000fe40003f26270 */
[----:B------:R-:W-:-:S05]  /*1ac70*/  @!P2 LEA.HI.X R15, R209, R11, R39, 0x2, P0 ;  /* 0x0000000bd10fa211 */ /* 0x000fca00000f1427 */
[----:B--2---:R2:W-:Y:S06]  /*1ac80*/  @!P2 ST.E.64 desc[UR36][R14.64], R8 ;  /* 0x000000080e00a985 */ /* 0x0045ec000c101b24 */
[----:B0-----:R-:W3:Y:S01]  /*1ac90*/  @!P1 LDL.64 R2, [R1+0x238] ;  /* 0x0002380001029983 */ /* 0x001ee20000100a00 */
[----:B------:R-:W-:Y:S02]  /*1aca0*/  ISETP.GE.AND P2, PT, R207, R0, PT ;  /* 0x00000000cf00720c */ /* 0x000fe40003f46270 */
[----:B------:R-:W-:-:S04]  /*1acb0*/  @!P1 LEA R20, P0, R208, R10, 0x2 ;  /* 0x0000000ad0149211 */ /* 0x000fc800078010ff */
[----:B------:R-:W-:-:S05]  /*1acc0*/  @!P1 LEA.HI.X R21, R208, R11, R38, 0x2, P0 ;  /* 0x0000000bd0159211 */ /* 0x000fca00000f1426 */
[----:B---3--:R0:W-:Y:S04]  /*1acd0*/  @!P1 ST.E.64 desc[UR36][R20.64], R2 ;  /* 0x0000000214009985 */ /* 0x0081e8000c101b24 */
[----:B-1----:R-:W3:Y:S01]  /*1ace0*/  @!P2 LDL.64 R4, [R1+0x248] ;  /* 0x000248000104a983 */ /* 0x002ee20000100a00 */
[----:B------:R-:W-:Y:S02]  /*1acf0*/  ISETP.GE.AND P1, PT, R206, R0, PT ;  /* 0x00000000ce00720c */ /* 0x000fe40003f26270 */
[----:B------:R-:W-:-:S04]  /*1ad00*/  @!P2 LEA R12, P0, R207, R10, 0x2 ;  /* 0x0000000acf0ca211 */ /* 0x000fc800078010ff */
[----:B------:R-:W-:-:S05]  /*1ad10*/  @!P2 LEA.HI.X R13, R207, R11, R37, 0x2, P0 ;  /* 0x0000000bcf0da211 */ /* 0x000fca00000f1425 */
[----:B---3--:R1:W-:Y:S04]  /*1ad20*/  @!P2 ST.E.64 desc[UR36][R12.64], R4 ;  /* 0x000000040c00a985 */ /* 0x0083e8000c101b24 */
[----:B--2---:R-:W2:Y:S01]  /*1ad30*/  @!P1 LDL.64 R8, [R1+0x258] ;  /* 0x0002580001089983 */ /* 0x004ea20000100a00 */
[----:B------:R-:W-:Y:S02]  /*1ad40*/  ISETP.GE.AND P2, PT, R205, R0, PT ;  /* 0x00000000cd00720c */ /* 0x000fe40003f46270 */
[----:B------:R-:W-:-:S04]  /*1ad50*/  @!P1 LEA R14, P0, R206, R10, 0x2 ;  /* 0x0000000ace0e9211 */ /* 0x000fc800078010ff */
[----:B------:R-:W-:-:S05]  /*1ad60*/  @!P1 LEA.HI.X R15, R206, R11, R36, 0x2, P0 ;  /* 0x0000000bce0f9211 */ /* 0x000fca00000f1424 */
[----:B--2---:R2:W-:Y:S04]  /*1ad70*/  @!P1 ST.E.64 desc[UR36][R14.64], R8 ;  /* 0x000000080e009985 */ /* 0x0045e8000c101b24 */
        /* <DEDUP_REMOVED lines=113> */
[----:B------:R-:W-:-:S07]  /*1b490*/  @!P2 LEA.HI.X R13, R183, R11, R219, 0x2, P0 ;  /* 0x0000000bb70da211 */ /* 0x000fce00000f14db */
[C---:B--2---:R-:W-:Y:S01]  /*1b4a0*/  @!P1 LEA R14, P0, R182.reuse, R10, 0x2 ;  /* 0x0000000ab60e9211 */ /* 0x044fe200078010ff */
[----:B---3--:R0:W-:Y:S04]  /*1b4b0*/  @!P2 ST.E.64 desc[UR36][R12.64], R4 ;  /* 0x000000040c00a985 */ /* 0x0081e8000c101b24 */
[----:B------:R-:W2:Y:S01]  /*1b4c0*/  @!P1 LDL.64 R8, [R1+0x3d8] ;  /* 0x0003d80001089983 */ /* 0x000ea20000100a00 */
[----:B------:R-:W-:Y:S01]  /*1b4d0*/  @!P1 LEA.HI.X R15, R182, R11, R218, 0x2, P0 ;  /* 0x0000000bb60f9211 */ /* 0x000fe200000f14da */
[----:B------:R-:W-:Y:S01]  /*1b4e0*/  BSSY B1, `(.L_x_11695) ;  /* 0x0000009000017945 */ /* 0x000fe20003800000 */
[----:B------:R-:W-:-:S03]  /*1b4f0*/  ISETP.GE.AND P0, PT, R212, R0, PT ;  /* 0x00000000d400720c */ /* 0x000fc60003f06270 */
[----:B--2---:R0:W-:Y:S01]  /*1b500*/  @!P1 ST.E.64 desc[UR36][R14.64], R8 ;  /* 0x000000080e009985 */ /* 0x0041e2000c101b24 */
[----:B------:R-:W-:-:S09]  /*1b510*/  ISETP.GE.AND P1, PT, R211, R0, PT ;  /* 0x00000000d300720c */ /* 0x000fd20003f26270 */
[----:B------:R-:W-:Y:S05]  /*1b520*/  @P0 BRA `(.L_x_11696) ;  /* 0x0000000000100947 */ /* 0x000fea0003800000 */
[----:B0-----:R-:W2:Y:S01]  /*1b530*/  LDL.64 R4, [R1+0x3e8] ;  /* 0x0003e80001047983 */ /* 0x001ea20000100a00 */
[----:B------:R-:W-:-:S04]  /*1b540*/  LEA R2, P0, R212, R10, 0x2 ;  /* 0x0000000ad4027211 */ /* 0x000fc800078010ff */
[----:B------:R-:W-:-:S05]  /*1b550*/  LEA.HI.X R3, R212, R11, R217, 0x2, P0 ;  /* 0x0000000bd4037211 */ /* 0x000fca00000f14d9 */
[----:B--2---:R1:W-:Y:S04]  /*1b560*/  ST.E.64 desc[UR36][R2.64], R4 ;  /* 0x0000000402007985 */ /* 0x0043e8000c101b24 */
.L_x_11696:
[----:B------:R-:W-:Y:S05]  /*1b570*/  BSYNC B1 ;  /* 0x0000000000017941 */ /* 0x000fea0003800000 */
.L_x_11695:
[----:B------:R-:W-:Y:S05]  /*1b580*/  @P1 BRA `(.L_x_11692) ;  /* 0x0000000c00ac1947 */ /* 0x000fea0003800000 */
[----:B01----:R-:W2:Y:S01]  /*1b590*/  LDL.64 R4, [R1+0x3f8] ;  /* 0x0003f80001047983 */ /* 0x003ea20000100a00 */
[----:B------:R-:W-:-:S04]  /*1b5a0*/  LEA R2, P0, R211, R10, 0x2 ;  /* 0x0000000ad3027211 */ /* 0x000fc800078010ff */
[----:B------:R-:W-:-:S05]  /*1b5b0*/  LEA.HI.X R3, R211, R11, R216, 0x2, P0 ;  /* 0x0000000bd3037211 */ /* 0x000fca00000f14d8 */
[----:B--2---:R4:W-:Y:S01]  /*1b5c0*/  ST.E.64 desc[UR36][R2.64], R4 ;  /* 0x0000000402007985 */ /* 0x0049e2000c101b24 */
[----:B------:R-:W-:Y:S05]  /*1b5d0*/  BRA `(.L_x_11692) ;  /* 0x0000000c00987947 */ /* 0x000fea0003800000 */
.L_x_11683:
        /* <DEDUP_REMOVED lines=21> */
[----:B------:R-:W-:Y:S01]  /*1b730*/  ISETP.GT.AND P0, PT, R214, 0x7f, PT ;  /* 0x0000007fd600780c */ /* 0x000fe20003f04270 */
[----:B------:R-:W-:-:S09]  /*1b740*/  UMOV UR4, URZ ;  /* 0x0000003f00047c82 */ /* 0x000fd20008000000 */
[----:B------:R-:W-:Y:S01]  /*1b750*/  @!UP1 ULDC UR43, c[0x0][0xad4] ;  /* 0x0002b500002b9ab9 */ /* 0x000fe20000000800 */
[----:B--2---:R-:W-:Y:S01]  /*1b760*/  @P1 R2UR UR4, R6 ;  /* 0x00000000060412ca */ /* 0x004fe200000e0000 */
[----:B0-----:R-:W-:-:S14]  /*1b770*/  @P2 BRA `(.L_x_11697) ;  /* 0x0000000000102947 */ /* 0x001fdc0003800000 */
[----:B------:R-:W-:Y:S05]  /*1b780*/  @!P1 BRA `(.L_x_11697) ;  /* 0x00000000000c9947 */ /* 0x000fea0003800000 */
[----:B------:R-:W2:Y:S04]  /*1b790*/  LDG.E R5, desc[UR36][R2.64] ;  /* 0x0000002402057981 */ /* 0x000ea8000c1e1900 */
[----:B-----5:R-:W2:Y:S02]  /*1b7a0*/  LDG.E R0, desc[UR36][R2.64+0x4] ;  /* 0x0000042402007981 */ /* 0x020ea4000c1e1900 */
[----:B--2---:R-:W-:-:S07]  /*1b7b0*/  IMAD.IADD R0, R0, 0x1, -R5 ;  /* 0x0000000100007824 */ /* 0x004fce00078e0a05 */
.L_x_11697:
[----:B------:R-:W-:Y:S01]  /*1b7c0*/  USHF.R.S32.HI UR9, URZ, 0x1f, UR60 ;  /* 0x0000001f3f097899 */ /* 0x000fe2000801143c */
[----:B------:R-:W-:Y:S01]  /*1b7d0*/  BSSY B1, `(.L_x_11698) ;  /* 0x000003a000017945 */ /* 0x000fe20003800000 */
[----:B------:R-:W-:Y:S02]  /*1b7e0*/  USHF.R.S32.HI UR21, URZ, 0x1f, UR4 ;  /* 0x0000001f3f157899 */ /* 0x000fe40008011404 */
        /* <DEDUP_REMOVED lines=12> */
[----:B------:R-:W-:Y:S01]  /*1b8b0*/  IMAD.MOV.U32 R5, RZ, RZ, R4 ;  /* 0x000000ffff057224 */ /* 0x000fe200078e0004 */
[----:B------:R-:W-:Y:S02]  /*1b8c0*/  UMOV UR19, 0x9b8 ;  /* 0x000009b800137882 */ /* 0x000fe40000000000 */
[----:B------:R-:W-:Y:S02]  /*1b8d0*/  USEL UR19, UR19, 0x978, UP0 ;  /* 0x0000097813137887 */ /* 0x000fe40008000000 */
[----:B------:R-:W-:-:S06]  /*1b8e0*/  USEL UR18, UR59, URZ, UP0 ;  /* 0x0000003f3b127287 */ /* 0x000fcc0008000000 */
[----:B------:R-:W0:Y:S04]  /*1b8f0*/  @P0 LDC R3, c[0x0][0xbec] ;  /* 0x0002fb00ff030b82 */ /* 0x000e280000000800 */
[----:B------:R-:W-:Y:S01]  /*1b900*/  ULDC.64 UR12, c[0x0][UR19+0x220] ;  /* 0x00008800130c7abb */ /* 0x000fe20008000a00 */
[----:B------:R-:W-:Y:S01]  /*1b910*/  ULDC.64 UR10, c[0x0][UR19+0x218] ;  /* 0x00008600130a7abb */ /* 0x000fe20008000a00 */
[----:B------:R-:W-:Y:S01]  /*1b920*/  ULDC.64 UR14, c[0x0][UR19+0x228] ;  /* 0x00008a00130e7abb */ /* 0x000fe20008000a00 */
[----:B------:R-:W-:Y:S01]  /*1b930*/  UIMAD UR13, UR13, UR8, URZ ;  /* 0x000000080d0d72a4 */ /* 0x000fe2000f8e023f */
[----:B------:R-:W1:Y:S01]  /*1b940*/  @P0 LDC R9, c[0x0][0xbf0] ;  /* 0x0002fc00ff090b82 */ /* 0x000e620000000800 */
[----:B------:R-:W-:Y:S02]  /*1b950*/  UIMAD.WIDE.U32 UR16, UR10, UR58, URZ ;  /* 0x0000003a0a1072a5 */ /* 0x000fe4000f8e003f */
        /* <DEDUP_REMOVED lines=10> */
[----:B------:R-:W-:Y:S02]  /*1ba00*/  IMAD.U32 R3, RZ, RZ, UR23 ;  /* 0x00000017ff037e24 */ /* 0x000fe4000f8e00ff */
[----:B------:R-:W-:Y:S01]  /*1ba10*/  IMAD.U32 R6, RZ, RZ, UR14 ;  /* 0x0000000eff067e24 */ /* 0x000fe2000f8e00ff */
[----:B------:R-:W-:Y:S01]  /*1ba20*/  UIADD3.X UR12, UR12, UR20, UR21, UP1, UP2 ;  /* 0x000000140c0c7290 */ /* 0x000fe20008fe4415 */
[----:B-1----:R-:W-:Y:S01]  /*1ba30*/  @P0 SHF.R.U32.HI R5, RZ, R9, R2 ;  /* 0x00000009ff050219 */ /* 0x002fe20000011602 */
[----:B------:R-:W-:Y:S01]  /*1ba40*/  IMAD.U32 R2, RZ, RZ, UR22 ;  /* 0x00000016ff027e24 */ /* 0x000fe2000f8e00ff */
[----:B------:R-:W-:-:S03]  /*1ba50*/  ULDC.64 UR10, c[0x0][UR19+0x210] ;  /* 0x00008400130a7abb */ /* 0x000fc60008000a00 */
[--C-:B------:R-:W-:Y:S01]  /*1ba60*/  IMAD.MOV R9, RZ, RZ, -R5.reuse ;  /* 0x000000ffff097224 */ /* 0x100fe200078e0a05 */
[----:B------:R-:W-:Y:S02]  /*1ba70*/  IADD3 R2, P0, P1, R5, UR16, R2 ;  /* 0x0000001005027c10 */ /* 0x000fe4000f91e002 */
[----:B------:R-:W-:Y:S01]  /*1ba80*/  SHF.R.S32.HI R5, RZ, 0x1f, R5 ;  /* 0x0000001fff057819 */ /* 0x000fe20000011405 */
[----:B------:R-:W-:-:S03]  /*1ba90*/  IMAD R9, R11, R9, R4 ;  /* 0x000000090b097224 */ /* 0x000fc600078e0204 */
        /* <DEDUP_REMOVED lines=13> */
.L_x_11699:
[----:B------:R-:W-:Y:S05]  /*1bb70*/  BSYNC B1 ;  /* 0x0000000000017941 */ /* 0x000fea0003800000 */
.L_x_11698:
[----:B------:R-:W-:-:S06]  /*1bb80*/  UISETP.GT.AND UP0, UPT, UR43, 0x1, UPT ;  /* 0x000000012b00788c */ /* 0x000fcc000bf04270 */
[----:B------:R-:W-:-:S13]  /*1bb90*/  PLOP3.LUT P0, PT, PT, PT, UP0, 0x80, 0x0 ;  /* 0x000000000000781c */ /* 0x000fda0003f0f008 */
[----:B------:R-:W-:Y:S05]  /*1bba0*/  @P0 BRA `(.L_x_11692) ;  /* 0x0000000800240947 */ /* 0x000fea0003800000 */
[----:B------:R-:W1:Y:S01]  /*1bbb0*/  LDC R13, c[0x0][0xbe8] ;  /* 0x0002fa00ff0d7b82 */ /* 0x000e620000000800 */
[----:B------:R-:W-:Y:S01]  /*1bbc0*/  ULDC.64 UR14, c[0x0][0xaa0] ;  /* 0x0002a800000e7ab9 */ /* 0x000fe20000000a00 */
[----:B------:R-:W-:Y:S01]  /*1bbd0*/  IMAD R2, R215, 0x20, R213 ;  /* 0x00000020d7027824 */ /* 0x000fe200078e02d5 */
[----:B------:R-:W-:Y:S01]  /*1bbe0*/  UIMAD UR12, UR21, UR14, URZ ;  /* 0x0000000e150c72a4 */ /* 0x000fe2000f8e023f */
[----:B------:R-:W-:Y:S01]  /*1bbf0*/  BSSY B1, `(.L_x_11700) ;  /* 0x0000042000017945 */ /* 0x000fe20003800000 */
[----:B------:R-:W-:Y:S01]  /*1bc00*/  UIMAD.WIDE.U32 UR10, UR4, UR14, URZ ;  /* 0x0000000e040a72a5 */ /* 0x000fe2000f8e003f */
[----:B------:R-:W-:Y:S01]  /*1bc10*/  VIADD R6, R2, UR38 ;  /* 0x0000002602067c36 */ /* 0x000fe20008000000 */
[----:B------:R-:W-:-:S03]  /*1bc20*/  UIMAD UR12, UR4, UR15, UR12 ;  /* 0x0000000f040c72a4 */ /* 0x000fc6000f8e020c */
[----:B0-----:R-:W-:Y:S01]  /*1bc30*/  IMAD.MOV.U32 R5, RZ, RZ, R6 ;  /* 0x000000ffff057224 */ /* 0x001fe200078e0006 */
[----:B------:R-:W-:-:S03]  /*1bc40*/  UIADD3 UR11, UR11, UR12, URZ ;  /* 0x0000000c0b0b7290 */ /* 0x000fc6000fffe03f */
[----:B------:R-:W-:Y:S02]  /*1bc50*/  ULDC.64 UR12, c[0x0][0xae8] ;  /* 0x0002ba00000c7ab9 */ /* 0x000fe40000000a00 */
[----:B------:R-:W-:-:S04]  /*1bc60*/  UIMAD.WIDE.U32 UR10, UR58, UR12, UR10 ;  /* 0x0000000c3a0a72a5 */ /* 0x000fc8000f8e000a */
[----:B------:R-:W-:-:S03]  /*1bc70*/  UIMAD UR11, UR58, UR13, UR11 ;  /* 0x0000000d3a0b72a4 */ /* 0x000fc6000f8e020b */
[----:B------:R-:W-:Y:S01]  /*1bc80*/  ULDC.64 UR12, c[0x0][0xaf0] ;  /* 0x0002bc00000c7ab9 */ /* 0x000fe20000000a00 */
[----:B-1----:R-:W-:Y:S01]  /*1bc90*/  ISETP.NE.AND P0, PT, R13, 0x1, PT ;  /* 0x000000010d00780c */ /* 0x002fe20003f05270 */
[----:B------:R-:W-:-:S04]  /*1bca0*/  UIMAD UR9, UR9, UR12, URZ ;  /* 0x0000000c090972a4 */ /* 0x000fc8000f8e023f */
[----:B------:R-:W-:Y:S02]  /*1bcb0*/  UIMAD UR4, UR8, UR13, UR9 ;  /* 0x0000000d080472a4 */ /* 0x000fe4000f8e0209 */
[----:B------:R-:W-:-:S03]  /*1bcc0*/  UIMAD.WIDE.U32 UR8, UR8, UR12, UR10 ;  /* 0x0000000c080872a5 */ /* 0x000fc6000f8e000a */
        /* <DEDUP_REMOVED lines=52> */
.L_x_11701:
[----:B------:R-:W-:Y:S05]  /*1c010*/  BSYNC B1 ;  /* 0x0000000000017941 */ /* 0x000fea0003800000 */
.L_x_11700:
        /* <DEDUP_REMOVED lines=21> */
.L_x_11703:
[----:B------:R-:W-:Y:S05]  /*1c170*/  BSYNC B1 ;  /* 0x0000000000017941 */ /* 0x000fea0003800000 */
.L_x_11702:
        /* <DEDUP_REMOVED lines=21> */
.L_x_11705:
[----:B------:R-:W-:Y:S05]  /*1c2d0*/  BSYNC B1 ;  /* 0x0000000000017941 */ /* 0x000fea0003800000 */
.L_x_11704:
        /* <DEDUP_REMOVED lines=10> */
[-C--:B--2---:R-:W-:Y:S02]  /*1c380*/  @!P3 LEA R8, P6, R18, R2.reuse, 0x1 ;  /* 0x000000021208b211 */ /* 0x084fe400078c08ff */
[-C--:B------:R-:W-:Y:S02]  /*1c390*/  @!P2 LEA R10, P5, R22, R2.reuse, 0x1 ;  /* 0x00000002160aa211 */ /* 0x080fe400078a08ff */
[-C--:B------:R-:W-:Y:S02]  /*1c3a0*/  @!P1 LEA R12, P4, R19, R2.reuse, 0x1 ;  /* 0x00000002130c9211 */ /* 0x080fe400078808ff */
[-C--:B0-----:R-:W-:Y:S02]  /*1c3b0*/  @!P3 LEA.HI.X R9, R18, R5.reuse, R181, 0x1, P6 ;  /* 0x000000051209b211 */ /* 0x081fe400030f0cb5 */
        /* <DEDUP_REMOVED lines=8> */
.L_x_11692:
[----:B------:R-:W-:Y:S05]  /*1c440*/  BSYNC B0 ;  /* 0x0000000000007941 */ /* 0x000fea0003800000 */
.L_x_11682:
[----:B------:R-:W-:Y:S02]  /*1c450*/  ULDC UR4, c[0x0][0xc3c] ;  /* 0x00030f0000047ab9 */ /* 0x000fe40000000800 */
[----:B------:R-:W-:-:S06]  /*1c460*/  UISETP.GE.AND UP0, UPT, UR7, UR4, UPT ;  /* 0x000000040700728c */ /* 0x000fcc000bf06270 */
[----:B------:R-:W-:-:S13]  /*1c470*/  PLOP3.LUT P0, PT, PT, PT, UP0, 0x80, 0x0 ;  /* 0x000000000000781c */ /* 0x000fda0003f0f008 */
[----:B------:R-:W-:Y:S05]  /*1c480*/  @!P0 BRA `(.L_x_11706) ;  /* 0xfffffe4c00b08947 */ /* 0x000fea000383ffff */
[----:B------:R-:W-:Y:S05]  /*1c490*/  EXIT ;  /* 0x000000000000794d */ /* 0x000fea0003800000 */
.L_x_11575:
        /* <DEDUP_REMOVED lines=16> */
.L_x_11707:
        /* <DEDUP_REMOVED lines=44> */
.L_x_11711:
        /* <DEDUP_REMOVED lines=35> */
.L_x_11709:
        /* <DEDUP_REMOVED lines=13> */
.L_x_11712:
        /* <DEDUP_REMOVED lines=62> */
.L_x_11713:
        /* <DEDUP_REMOVED lines=61> */
.L_x_11714:
[----:B------:R-:W-:-:S05]  /*1d310*/  LOP3.LUT R17, RZ, R2, RZ, 0x33, !PT ;  /* 0x00000002ff117212 */ /* 0x000fca00078e33ff */
[----:B------:R-:W-:Y:S01]  /*1d320*/  IMAD.IADD R17, R0, 0x1, R17 ;  /* 0x0000000100117824 */ /* 0x000fe200078e0211 */
[----:B------:R-:W-:Y:S06]  /*1d330*/  BRA `(.L_x_11715) ;  /* 0x0000000000147947 */ /* 0x000fec0003800000 */
.L_x_11710:
[----:B------:R-:W-:Y:S01]  /*1d340*/  ULDC UR4, c[0x0][0xc3c] ;  /* 0x00030f0000047ab9 */ /* 0x000fe20000000800 */
[----:B------:R-:W-:Y:S02]  /*1d350*/  IMAD.MOV.U32 R17, RZ, RZ, RZ ;  /* 0x000000ffff117224 */ /* 0x000fe400078e00ff */
[----:B------:R-:W-:Y:S02]  /*1d360*/  IMAD.U32 R16, RZ, RZ, UR6 ;  /* 0x00000006ff107e24 */ /* 0x000fe4000f8e00ff */
[----:B------:R-:W-:Y:S02]  /*1d370*/  IMAD.MOV.U32 R18, RZ, RZ, RZ ;  /* 0x000000ffff127224 */ /* 0x000fe400078e00ff */
[----:B------:R-:W-:-:S07]  /*1d380*/  IMAD.U32 R19, RZ, RZ, UR4 ;  /* 0x00000004ff137e24 */ /* 0x000fce000f8e00ff */
.L_x_11715:
[----:B------:R-:W-:-:S13]  /*1d390*/  ISETP.NE.AND P0, PT, R7, RZ, PT ;  /* 0x000000ff0700720c */ /* 0x000fda0003f05270 */
[----:B------:R-:W0:Y:S01]  /*1d3a0*/  @!P0 S2R R3, SR_CgaCtaId ;  /* 0x0000000000038919 */ /* 0x000e220000008800 */
[----:B------:R-:W-:-:S04]  /*1d3b0*/  @!P0 MOV R0, 0x400 ;  /* 0x0000040000008802 */ /* 0x000fc80000000f00 */
[----:B0-----:R-:W-:-:S05]  /*1d3c0*/  @!P0 LEA R0, R3, R0, 0x18 ;  /* 0x0000000003008211 */ /* 0x001fca00078ec0ff */
[----:B------:R1:W-:Y:S01]  /*1d3d0*/  @!P0 STS.128 [R0+0x228d0], R16 ;  /* 0x0228d01000008388 */ /* 0x0003e20000000c00 */
[----:B------:R-:W-:Y:S06]  /*1d3e0*/  BAR.ARV 0x5, 0x180 ;  /* 0x0146000000007b1d */ /* 0x000fec0000002000 */
.L_x_11708:
        /* <DEDUP_REMOVED lines=28> */
[C---:B------:R-:W-:Y:S01]  /*1d5b0*/  LOP3.LUT R2, R4.reuse, 0x80, RZ, 0xfc, !PT ;  /* 0x0000008004027812 */ /* 0x040fe200078efcff */
[----:B------:R-:W-:Y:S01]  /*1d5c0*/  IMAD.U32 R22, RZ, RZ, UR4 ;  /* 0x00000004ff167e24 */ /* 0x000fe2000f8e00ff */
[----:B------:R-:W-:-:S03]  /*1d5d0*/  LOP3.LUT R0, R4, 0xc0, RZ, 0xfc, !PT ;  /* 0x000000c004007812 */ /* 0x000fc600078efcff */
[----:B---3--:R-:W-:-:S07]  /*1d5e0*/  IMAD R36, R28, 0x2, R22 ;  /* 0x000000021c247824 */ /* 0x008fce00078e0216 */
.L_x_11787:
        /* <DEDUP_REMOVED lines=38> */
.L_x_11717:
        /* <DEDUP_REMOVED lines=8> */
.L_x_11718:
        /* <DEDUP_REMOVED lines=9> */
.L_x_11719:
        /* <DEDUP_REMOVED lines=28> */
.L_x_11722:
[----:B------:R-:W-:-:S13]  /*1db20*/  ISETP.NE.AND P0, PT, R3, 0x1, PT ;  /* 0x000000010300780c */ /* 0x000fda0003f05270 */
[----:B------:R-:W0:Y:S02]  /*1db30*/  @P0 LDC.64 R4, c[0x0][0x9e8] ;  /* 0x00027a00ff040b82 */ /* 0x000e240000000a00 */
[----:B0-----:R-:W-:-:S05]  /*1db40*/  @P0 IMAD.HI.U32 R4, R0, R4, RZ ;  /* 0x0000000400040227 */ /* 0x001fca00078e00ff */
[----:B------:R-:W-:-:S07]  /*1db50*/  @P0 SHF.R.U32.HI R0, RZ, R5, R4 ;  /* 0x00000005ff000219 */ /* 0x000fce0000011604 */
.L_x_11723:
[----:B------:R-:W-:Y:S05]  /*1db60*/  BSYNC B0 ;  /* 0x0000000000007941 */ /* 0x000fea0003800000 */
.L_x_11721:
[----:B------:R-:W-:-:S05]  /*1db70*/  IMAD R5, R0, R3, R3 ;  /* 0x0000000300057224 */ /* 0x000fca00078e0203 */
[----:B------:R-:W-:-:S07]  /*1db80*/  VIMNMX R2, R2, R5, PT ;  /* 0x0000000502027248 */ /* 0x000fce0003fe0100 */
.L_x_11720:
        /* <DEDUP_REMOVED lines=9> */
[----:B------:R-:W-:Y:S02]  /*1dc20*/  SHF.R.U32.HI R5, RZ, 0x1f, R2 ;  /* 0x0000001fff057819 */ /* 0x000fe40000011602 */
[----:B------:R-:W-:Y:S01]  /*1dc30*/  IADD3 R4, R4, R17, -R35 ;  /* 0x0000001104047210 */ /* 0x000fe20007ffe823 */
[----:B------:R-:W-:Y:S01]  /*1dc40*/  IMAD.HI R0, R0, 0x2aaaaaab, RZ ;  /* 0x2aaaaaab00007827 */ /* 0x000fe200078e02ff */
[----:B------:R-:W-:-:S03]  /*1dc50*/  LEA.HI.SX32 R7, R2, R5, 0x1c ;  /* 0x0000000502077211 */ /* 0x000fc600078fe2ff */
[----:B------:R-:W-:Y:S01]  /*1dc60*/  VIADD R2, R4, -UR4 ;  /* 0x8000000404027c36 */ /* 0x000fe20008000000 */
[----:B------:R-:W-:-:S04]  /*1dc70*/  SHF.R.U32.HI R5, RZ, 0x1f, R0 ;  /* 0x0000001fff057819 */ /* 0x000fc80000011600 */
[----:B------:R-:W-:-:S04]  /*1dc80*/  LEA.HI.SX32 R0, R0, R5, 0x1c ;  /* 0x0000000500007211 */ /* 0x000fc800078fe2ff */
[----:B------:R-:W-:Y:S01]  /*1dc90*/  VIMNMX R0, R0, R7, PT ;  /* 0x0000000700007248 */ /* 0x000fe20003fe0100 */
        /* <DEDUP_REMOVED lines=12> */
.L_x_11726:
[----:B------:R-:W-:-:S13]  /*1dd60*/  ISETP.NE.AND P0, PT, R3, 0x1, PT ;  /* 0x000000010300780c */ /* 0x000fda0003f05270 */
[----:B------:R-:W0:Y:S02]  /*1dd70*/  @P0 LDC.64 R4, c[0x0][0x9e8] ;  /* 0x00027a00ff040b82 */ /* 0x000e240000000a00 */
[----:B0-----:R-:W-:-:S05]  /*1dd80*/  @P0 IMAD.HI.U32 R4, R6, R4, RZ ;  /* 0x0000000406040227 */ /* 0x001fca00078e00ff */
[----:B------:R-:W-:-:S07]  /*1dd90*/  @P0 SHF.R.U32.HI R6, RZ, R5, R4 ;  /* 0x00000005ff060219 */ /* 0x000fce0000011604 */
.L_x_11727:
[----:B------:R-:W-:Y:S05]  /*1dda0*/  BSYNC B0 ;  /* 0x0000000000007941 */ /* 0x000fea0003800000 */
.L_x_11725:
[----:B------:R-:W-:-:S05]  /*1ddb0*/  IMAD R3, R6, R3, RZ ;  /* 0x0000000306037224 */ /* 0x000fca00078e02ff */
[----:B------:R-:W-:-:S07]  /*1ddc0*/  VIMNMX R2, R2, R3, !PT ;  /* 0x0000000302027248 */ /* 0x000fce0007fe0100 */
.L_x_11724:
[----:B------:R-:W-:Y:S01]  /*1ddd0*/  IMAD.HI R2, R2, 0x2aaaaaab, RZ ;  /* 0x2aaaaaab02027827 */ /* 0x000fe200078e02ff */
[----:B------:R-:W-:Y:S04]  /*1dde0*/  BSSY B0, `(.L_x_11728) ;  /* 0x0000029000007945 */ /* 0x000fe80003800000 */
[----:B------:R-:W-:-:S04]  /*1ddf0*/  SHF.R.U32.HI R3, RZ, 0x1f, R2 ;  /* 0x0000001fff037819 */ /* 0x000fc80000011602 */
[----:B------:R-:W-:Y:S02]  /*1de00*/  LEA.HI.SX32 R3, R2, R3, 0x1c ;  /* 0x0000000302037211 */ /* 0x000fe400078fe2ff */
[----:B------:R-:W-:Y:S02]  /*1de10*/  LOP3.LUT R2, R18, 0xff000000, RZ, 0xc0, !PT ;  /* 0xff00000012027812 */ /* 0x000fe400078ec0ff */
        /* <DEDUP_REMOVED lines=12> */
[----:B0-----:R-:W-:Y:S02]  /*1dee0*/  IABS R6, R5 ;  /* 0x0000000500067213 */ /* 0x001fe40000000000 */
[----:B------:R-:W-:Y:S02]  /*1def0*/  IADD3 R8, R5, -0x1, R0 ;  /* 0xffffffff05087810 */ /* 0x000fe40007ffe000 */
[----:B------:R-:W0:Y:S03]  /*1df00*/  I2F.RP R7, R6 ;  /* 0x0000000600077306 */ /* 0x000e260000209400 */
[----:B------:R-:W-:-:S05]  /*1df10*/  IMAD.IADD R8, R8, 0x1, -R29 ;  /* 0x0000000108087824 */ /* 0x000fca00078e0a1d */
        /* <DEDUP_REMOVED lines=21> */
.L_x_11729:
[----:B------:R-:W-:Y:S05]  /*1e070*/  BSYNC B0 ;  /* 0x0000000000007941 */ /* 0x000fea0003800000 */
.L_x_11728:
        /* <DEDUP_REMOVED lines=23> */
.L_x_11731:
        /* <DEDUP_REMOVED lines=20> */
.L_x_11734:
[----:B------:R-:W-:Y:S05]  /*1e330*/  BSYNC B6 ;  /* 0x0000000000067941 */ /* 0x000fea0003800000 */
.L_x_11733:
        /* <DEDUP_REMOVED lines=20> */
.L_x_11737:
        /* <DEDUP_REMOVED lines=15> */
.L_x_11736:
[----:B------:R-:W-:Y:S05]  /*1e570*/  BSYNC B6 ;  /* 0x0000000000067941 */ /* 0x000fea0003800000 */
.L_x_11735:
        /* <DEDUP_REMOVED lines=10> */
[----:B------:R-:W-:-:S04]  /*1e620*/  LOP3.LUT R21, R21, 0x38, RZ, 0xc0, !PT ;  /* 0x0000003815157812 */ /* 0x000fc800078ec0ff */
[----:B------:R-:W-:Y:S01]  /*1e630*/  LOP3.LUT R31, R21, 0x40, RZ, 0xfc, !PT ;  /* 0x00000040151f7812 */ /* 0x000fe200078efcff */
[----:B---3--:R-:W-:Y:S01]  /*1e640*/  @P0 IMAD.WIDE R2, R19, 0x4, R2 ;  /* 0x0000000413020825 */ /* 0x008fe200078e0202 */
[----:B------:R-:W-:-:S03]  /*1e650*/  LOP3.LUT R21, R21, 0x80, RZ, 0xfc, !PT ;  /* 0x0000008015157812 */ /* 0x000fc600078efcff */
[----:B-1----:R-:W-:Y:S01]  /*1e660*/  IMAD.SHL.U32 R25, R20, 0x8, RZ ;  /* 0x0000000814197824 */ /* 0x002fe200078e00ff */
[----:B------:R0:W5:Y:S01]  /*1e670*/  @P0 LDG.E R27, desc[UR36][R2.64] ;  /* 0x00000024021b0981 */ /* 0x000162000c1e1900 */
[----:B------:R-:W-:Y:S01]  /*1e680*/  ISETP.GE.AND P0, PT, R21, UR4, PT ;  /* 0x0000000415007c0c */ /* 0x000fe2000bf06270 */
[----:B------:R-:W-:Y:S01]  /*1e690*/  UMOV UR5, 0xffffffff ;  /* 0xffffffff00057882 */ /* 0x000fe20000000000 */
[----:B------:R-:W-:Y:S01]  /*1e6a0*/  ISETP.GE.AND P1, PT, R31, UR4, PT ;  /* 0x000000041f007c0c */ /* 0x000fe2000bf26270 */
[----:B------:R-:W1:Y:S01]  /*1e6b0*/  S2R R21, SR_TID.X ;  /* 0x0000000000157919 */ /* 0x000e620000002100 */
[----:B------:R-:W-:Y:S01]  /*1e6c0*/  LOP3.LUT R25, R25, 0x38, RZ, 0xc0, !PT ;  /* 0x0000003819197812 */ /* 0x000fe200078ec0ff */
[----:B------:R-:W-:Y:S01]  /*1e6d0*/  VIADD R0, R32, 0xffffffff ;  /* 0xffffffff20007836 */ /* 0x000fe20000000000 */
[----:B------:R-:W-:Y:S02]  /*1e6e0*/  LOP3.LUT R23, R23, 0xfffffffe, RZ, 0xc0, !PT ;  /* 0xfffffffe17177812 */ /* 0x000fe400078ec0ff */
[----:B------:R-:W-:-:S02]  /*1e6f0*/  ISETP.GE.AND P2, PT, R25, UR4, PT ;  /* 0x0000000419007c0c */ /* 0x000fc4000bf46270 */
[----:B------:R-:W-:Y:S02]  /*1e700*/  LOP3.LUT R23, R23, 0xffffffef, RZ, 0xc0, !PT ;  /* 0xffffffef17177812 */ /* 0x000fe400078ec0ff */
[----:B------:R-:W-:Y:S02]  /*1e710*/  LOP3.LUT R25, R25, 0xc0, RZ, 0xfc, !PT ;  /* 0x000000c019197812 */ /* 0x000fe400078efcff */
[----:B------:R-:W-:Y:S02]  /*1e720*/  LOP3.LUT R20, R20, 0x7f, RZ, 0xc0, !PT ;  /* 0x0000007f14147812 */ /* 0x000fe400078ec0ff */
[----:B------:R-:W-:Y:S02]  /*1e730*/  @P1 LOP3.LUT R23, R23, 0x10, RZ, 0xfc, !PT ;  /* 0x0000001017171812 */ /* 0x000fe400078efcff */
[----:B------:R-:W-:-:S03]  /*1e740*/  SHF.R.U32.HI R31, RZ, 0x3, R20 ;  /* 0x00000003ff1f7819 */ /* 0x000fc60000011614 */
[----:B------:R-:W-:-:S04]  /*1e750*/  @P2 LOP3.LUT R23, R23, 0x1, RZ, 0xfc, !PT ;  /* 0x0000000117172812 */ /* 0x000fc800078efcff */
[----:B------:R-:W-:-:S04]  /*1e760*/  LOP3.LUT R23, R23, 0xfffffff7, RZ, 0xc0, !PT ;  /* 0xfffffff717177812 */ /* 0x000fc800078ec0ff */
[----:B------:R-:W-:Y:S02]  /*1e770*/  @P0 LOP3.LUT R23, R23, 0x8, RZ, 0xfc, !PT ;  /* 0x0000000817170812 */ /* 0x000fe400078efcff */
[----:B------:R-:W-:Y:S02]  /*1e780*/  ISETP.GE.AND P0, PT, R25, UR4, PT ;  /* 0x0000000419007c0c */ /* 0x000fe4000bf06270 */
[----:B------:R-:W-:Y:S01]  /*1e790*/  LOP3.LUT R23, R23, 0xfffffffb, RZ, 0xc0, !PT ;  /* 0xfffffffb17177812 */ /* 0x000fe200078ec0ff */
[----:B-1----:R-:W-:-:S05]  /*1e7a0*/  IMAD.SHL.U32 R20, R21, 0x10, RZ ;  /* 0x0000001015147824 */ /* 0x002fca00078e00ff */
[----:B------:R-:W-:-:S05]  /*1e7b0*/  LOP3.LUT R20, R31, 0x70, R20, 0xf8, !PT ;  /* 0x000000701f147812 */ /* 0x000fca00078ef814 */
[----:B------:R-:W-:Y:S01]  /*1e7c0*/  @P0 LOP3.LUT R23, R23, 0x4, RZ, 0xfc, !PT ;  /* 0x0000000417170812 */ /* 0x000fe200078efcff */
[----:B------:R-:W-:Y:S01]  /*1e7d0*/  IMAD R34, R0, 0x60, R20 ;  /* 0x0000006000227824 */ /* 0x000fe200078e0214 */
[----:B0-2---:R-:W-:Y:S06]  /*1e7e0*/  BRA.DIV UR5, `(.L_x_11738) ;  /* 0x0000004205b47947 */ /* 0x005fec000b800000 */
.L_x_11804:
[----:B------:R-:W-:Y:S01]  /*1e7f0*/  ISETP.NE.AND P1, PT, R8, 0x1, PT ;  /* 0x000000010800780c */ /* 0x000fe20003f25270 */
[----:B------:R-:W-:Y:S01]  /*1e800*/  IMAD.MOV.U32 R32, RZ, RZ, RZ ;  /* 0x000000ffff207224 */ /* 0x000fe200078e00ff */
[C---:B------:R-:W-:Y:S01]  /*1e810*/  ISETP.GE.AND P0, PT, R34.reuse, R17, PT ;  /* 0x000000112200720c */ /* 0x040fe20003f06270 */
[----:B------:R-:W-:Y:S01]  /*1e820*/  IMAD.IADD R34, R34, 0x1, R30 ;  /* 0x0000000122227824 */ /* 0x000fe200078e021e */
[----:B-----5:R-:W-:Y:S02]  /*1e830*/  SHF.R.S32.HI R31, RZ, 0x1f, R27 ;  /* 0x0000001fff1f7819 */ /* 0x020fe4000001141b */
[----:B------:R-:W-:Y:S01]  /*1e840*/  ISETP.GT.U32.OR P0, PT, R20, 0x5f, P0 ;  /* 0x0000005f1400780c */ /* 0x000fe20000704470 */
[----:B------:R-:W-:Y:S01]  /*1e850*/  IMAD.MOV.U32 R6, RZ, RZ, R34 ;  /* 0x000000ffff067224 */ /* 0x000fe200078e0022 */
[----:B------:R-:W-:-:S05]  /*1e860*/  LOP3.LUT R23, R23, 0xffffff7f, RZ, 0xc0, !PT ;  /* 0xffffff7f17177812 */ /* 0x000fca00078ec0ff */
[----:B------:R-:W0:Y:S01]  /*1e870*/  @P1 LDC R3, c[0x0][0x434] ;  /* 0x00010d00ff031b82 */ /* 0x000e220000000800 */
[----:B------:R-:W-:-:S07]  /*1e880*/  @P1 LOP3.LUT R23, R23, 0x80, RZ, 0xfc, !PT ;  /* 0x0000008017171812 */ /* 0x000fce00078efcff */
[----:B------:R-:W1:Y:S08]  /*1e890*/  @P1 LDC R2, c[0x0][0x438] ;  /* 0x00010e00ff021b82 */ /* 0x000e700000000800 */
[----:B------:R-:W2:Y:S01]  /*1e8a0*/  @!P0 LDC.64 R4, c[0x0][0x428] ;  /* 0x00010a00ff048b82 */ /* 0x000ea20000000a00 */
[----:B0-----:R-:W-:-:S05]  /*1e8b0*/  @P1 IMAD.HI.U32 R3, R34, R3, RZ ;  /* 0x0000000322031227 */ /* 0x001fca00078e00ff */
[----:B-1----:R-:W-:-:S04]  /*1e8c0*/  @P1 SHF.R.U32.HI R6, RZ, R2, R3 ;  /* 0x00000002ff061219 */ /* 0x002fc80000011603 */
[--C-:B------:R-:W-:Y:S01]  /*1e8d0*/  @!P0 SHF.R.S32.HI R3, RZ, 0x1f, R6.reuse ;  /* 0x0000001fff038819 */ /* 0x100fe20000011406 */
[----:B------:R-:W-:Y:S02]  /*1e8e0*/  @!P0 IMAD.MOV.U32 R2, RZ, RZ, R6 ;  /* 0x000000ffff028224 */ /* 0x000fe400078e0006 */
[-C--:B--2---:R-:W-:Y:S02]  /*1e8f0*/  @!P0 IMAD R7, R31, R4.reuse, RZ ;  /* 0x000000041f078224 */ /* 0x084fe400078e02ff */
[----:B------:R-:W-:-:S04]  /*1e900*/  @!P0 IMAD.WIDE.U32 R2, R27, R4, R2 ;  /* 0x000000041b028225 */ /* 0x000fc800078e0002 */
[----:B------:R-:W-:Y:S02]  /*1e910*/  @!P0 IMAD R7, R27, R5, R7 ;  /* 0x000000051b078224 */ /* 0x000fe400078e0207 */
[----:B------:R-:W0:Y:S02]  /*1e920*/  @!P0 LDC.64 R4, c[0x0][0x418] ;  /* 0x00010600ff048b82 */ /* 0x000e240000000a00 */
[----:B------:R-:W-:Y:S02]  /*1e930*/  @!P0 IMAD.IADD R7, R3, 0x1, R7 ;  /* 0x0000000103078824 */ /* 0x000fe400078e0207 */
[----:B------:R-:W-:-:S04]  /*1e940*/  IMAD.MOV R3, RZ, RZ, -R6 ;  /* 0x000000ffff037224 */ /* 0x000fc800078e0a06 */
[----:B------:R-:W-:Y:S01]  /*1e950*/  IMAD R34, R8, R3, R34 ;  /* 0x0000000308227224 */ /* 0x000fe200078e0222 */
[----:B------:R-:W-:Y:S02]  /*1e960*/  SEL R3, RZ, 0x1, P2 ;  /* 0x00000001ff037807 */ /* 0x000fe40001000000 */
[----:B0-----:R-:W-:-:S04]  /*1e970*/  @!P0 LEA R4, P1, R2, R4, 0x2 ;  /* 0x0000000402048211 */ /* 0x001fc800078210ff */
[----:B------:R-:W-:Y:S01]  /*1e980*/  @!P0 LEA.HI.X R5, R2, R5, R7, 0x2, P1 ;  /* 0x0000000502058211 */ /* 0x000fe200008f1407 */
[----:B------:R-:W-:Y:S01]  /*1e990*/  IMAD.U32 R2, RZ, RZ, UR38 ;  /* 0x00000026ff027e24 */ /* 0x000fe2000f8e00ff */
[----:B------:R0:W-:Y:S04]  /*1e9a0*/  STL [R1+0x41c], R3 ;  /* 0x00041c0301007387 */ /* 0x0001e80000100800 */
[----:B------:R0:W5:Y:S01]  /*1e9b0*/  @!P0 LDG.E R32, desc[UR36][R4.64] ;  /* 0x0000002404208981 */ /* 0x000162000c1e1900 */
[----:B------:R-:W-:Y:S02]  /*1e9c0*/  ISETP.NE.AND P0, PT, R2, 0x3, PT ;  /* 0x000000030200780c */ /* 0x000fe40003f05270 */
[----:B------:R-:W-:Y:S02]  /*1e9d0*/  ISETP.GT.U32.AND P1, PT, R20, 0x5f, PT ;  /* 0x0000005f1400780c */ /* 0x000fe40003f24070 */
[----:B------:R-:W-:-:S02]  /*1e9e0*/  LOP3.LUT R23, R23, 0xffffffbf, RZ, 0xc0, !PT ;  /* 0xffffffbf17177812 */ /* 0x000fc400078ec0ff */
[----:B------:R-:W-:-:S07]  /*1e9f0*/  LOP3.LUT R18, R18, 0xffff, RZ, 0xc0, !PT ;  /* 0x0000ffff12127812 */ /* 0x000fce00078ec0ff */
[----:B------:R-:W-:-:S04]  /*1ea00*/  @P0 LOP3.LUT R23, R23, 0x40, RZ, 0xfc, !PT ;  /* 0x0000004017170812 */ /* 0x000fc800078efcff */
[----:B------:R-:W-:-:S04]  /*1ea10*/  LOP3.LUT R23, R23, 0xffffffdf, RZ, 0xc0, !PT ;  /* 0xffffffdf17177812 */ /* 0x000fc800078ec0ff */
[----:B------:R-:W-:Y:S01]  /*1ea20*/  @P1 LOP3.LUT R23, R23, 0x20, RZ, 0xfc, !PT ;  /* 0x0000002017171812 */ /* 0x000fe200078efcff */
[----:B0-----:R-:W-:Y:S06]  /*1ea30*/  @!P0 BRA `(.L_x_11739) ;  /* 0x0000000000048947 */ /* 0x001fec0003800000 */
[----:B------:R-:W-:Y:S01]  /*1ea40*/  BPT.TRAP 0x1 ;  /* 0x000000040000795c */ /* 0x000fe20000300000 */
.L_x_11739:
[----:B------:R-:W-:Y:S01]  /*1ea50*/  IMAD R25, R0, -0x60, R17 ;  /* 0xffffffa000197824 */ /* 0x000fe200078e0211 */
[----:B------:R-:W-:Y:S01]  /*1ea60*/  SHF.L.U32 R0, R26, 0x1f, RZ ;  /* 0x0000001f1a007819 */ /* 0x000fe200000006ff */
[----:B------:R-:W-:Y:S01]  /*1ea70*/  IMAD R17, R24, 0x8, R22 ;  /* 0x0000000818117824 */ /* 0x000fe200078e0216 */
[----:B------:R-:W-:Y:S03]  /*1ea80*/  BSSY B0, `(.L_x_11740) ;  /* 0x0000003000007945 */ /* 0x000fe60003800000 */
[----:B------:R-:W0:Y:S02]  /*1ea90*/  SYNCS.PHASECHK.TRANS64.TRYWAIT P0, [R17+URZ+0x22840], R0 ;  /* 0x02284000110075a7 */ /* 0x000e24000800017f */
[----:B0-----:R-:W-:Y:S05]  /*1eaa0*/  @!P0 BRA `(.L_x_11741) ;  /* 0x0000004000348947 */ /* 0x001fea0003800000 */
.L_x_11805:
[----:B------:R-:W-:Y:S05]  /*1eab0*/  BSYNC B0 ;  /* 0x0000000000007941 */ /* 0x000fea0003800000 */
.L_x_11740:
[----:B0-----:R-:W-:Y:S01]  /*1eac0*/  SHF.R.S32.HI R0, RZ, 0x1f, R34 ;  /* 0x0000001fff007819 */ /* 0x001fe20000011422 */
[----:B------:R-:W-:Y:S01]  /*1ead0*/  ULDC.64 UR4, c[0x0][0x300] ;  /* 0x0000c00000047ab9 */ /* 0x000fe20000000a00 */
[----:B-----5:R-:W-:Y:S01]  /*1eae0*/  SHF.R.S32.HI R4, RZ, 0x1f, R32 ;  /* 0x0000001fff047819 */ /* 0x020fe20000011420 */
[----:B------:R-:W-:Y:S01]  /*1eaf0*/  ULDC.64 UR6, c[0x0][0x2e8] ;  /* 0x0000ba0000067ab9 */ /* 0x000fe20000000a00 */
[----:B------:R-:W-:Y:S01]  /*1eb00*/  LOP3.LUT R23, R23, 0xfffffffd, RZ, 0xc0, !PT ;  /* 0xfffffffd17177812 */ /* 0x000fe200078ec0ff */
[----:B------:R-:W-:Y:S01]  /*1eb10*/  IMAD R3, R0, UR4, RZ ;  /* 0x0000000400037c24 */ /* 0x000fe2000f8e02ff */
[----:B------:R0:W-:Y:S04]  /*1eb20*/  STL [R1+0x408], R0 ;  /* 0x0004080001007387 */ /* 0x0001e80000100800 */
[----:B------:R1:W-:Y:S01]  /*1eb30*/  STL [R1+0x40c], R4 ;  /* 0x00040c0401007387 */ /* 0x0003e20000100800 */
[----:B0-----:R-:W-:-:S02]  /*1eb40*/  IMAD R0, R34, UR5, R3 ;  /* 0x0000000522007c24 */ /* 0x001fc4000f8e0203 */
[----:B------:R-:W-:Y:S01]  /*1eb50*/  IMAD.WIDE.U32 R2, R34, UR4, RZ ;  /* 0x0000000422027c25 */ /* 0x000fe2000f8e00ff */
[----:B------:R-:W-:-:S03]  /*1eb60*/  ULDC.64 UR4, c[0x0][0x310] ;  /* 0x0000c40000047ab9 */ /* 0x000fc60000000a00 */
[----:B------:R-:W-:Y:S02]  /*1eb70*/  IMAD.IADD R3, R3, 0x1, R0 ;  /* 0x0000000103037824 */ /* 0x000fe400078e0200 */
[----:B------:R-:W-:Y:S02]  /*1eb80*/  IMAD R0, R4, UR4, RZ ;  /* 0x0000000404007c24 */ /* 0x000fe4000f8e02ff */
[----:B-1----:R-:W0:Y:S01]  /*1eb90*/  S2R R4, SR_TID.X ;  /* 0x0000000000047919 */ /* 0x002e220000002100 */
[----:B------:R-:W-:-:S04]  /*1eba0*/  IMAD.WIDE.U32 R2, R32, UR4, R2 ;  /* 0x0000000420027c25 */ /* 0x000fc8000f8e0002 */
[----:B------:R-:W-:Y:S01]  /*1ebb0*/  IMAD R0, R32, UR5, R0 ;  /* 0x0000000520007c24 */ /* 0x000fe2000f8e0200 */
[----:B------:R-:W-:-:S03]  /*1ebc0*/  ULDC.64 UR4, c[0x0][0x308] ;  /* 0x0000c20000047ab9 */ /* 0x000fc60000000a00 */
[----:B------:R-:W-:Y:S02]  /*1ebd0*/  IMAD.IADD R3, R3, 0x1, R0 ;  /* 0x0000000103037824 */ /* 0x000fe400078e0200 */
[----:B------:R-:W-:Y:S01]  /*1ebe0*/  IMAD.WIDE.U32 R2, R18, UR4, R2 ;  /* 0x0000000412027c25 */ /* 0x000fe2000f8e0002 */
[----:B------:R-:W-:Y:S02]  /*1ebf0*/  ULDC UR4, c[0x0][0x2f4] ;  /* 0x0000bd0000047ab9 */ /* 0x000fe40000000800 */
[----:B------:R-:W-:Y:S02]  /*1ec00*/  LEA R0, P0, R2, UR6, 0x1 ;  /* 0x0000000602007c11 */ /* 0x000fe4000f8008ff */
[----:B0-----:R-:W-:Y:S01]  /*1ec10*/  LOP3.LUT R5, R4, 0x7f, RZ, 0xc0, !PT ;  /* 0x0000007f04057812 */ /* 0x001fe200078ec0ff */
[----:B------:R-:W-:Y:S01]  /*1ec20*/  IMAD R4, R18, UR5, R3 ;  /* 0x0000000512047c24 */ /* 0x000fe2000f8e0203 */
[----:B------:R-:W-:Y:S02]  /*1ec30*/  UMOV UR5, 0xffffffff ;  /* 0xffffffff00057882 */ /* 0x000fe40000000000 */
[----:B------:R-:W-:-:S02]  /*1ec40*/  SHF.R.U32.HI R6, RZ, 0x3, R5 ;  /* 0x00000003ff067819 */ /* 0x000fc40000011605 */
[----:B------:R-:W0:Y:S01]  /*1ec50*/  S2R R5, SR_TID.X ;  /* 0x0000000000057919 */ /* 0x000e220000002100 */
[----:B------:R-:W-:Y:S02]  /*1ec60*/  LEA.HI.X R4, R2, UR7, R4, 0x1, P0 ;  /* 0x0000000702047c11 */ /* 0x000fe400080f0c04 */
[----:B------:R-:W-:-:S05]  /*1ec70*/  IMAD.IADD R25, R25, 0x1, -R6 ;  /* 0x0000000119197824 */ /* 0x000fca00078e0a06 */
        /* <DEDUP_REMOVED lines=59> */
.L_x_11819:
        /* <DEDUP_REMOVED lines=10> */
.L_x_11743:
        /* <DEDUP_REMOVED lines=10> */
.L_x_11744:
        /* <DEDUP_REMOVED lines=23> */
.L_x_11746:
[----:B------:R-:W-:Y:S05]  /*1f2e0*/  BSYNC B6 ;  /* 0x0000000000067941 */ /* 0x000fea0003800000 */
.L_x_11745:
[----:B------:R-:W2:Y:S01]  /*1f2f0*/  LDC R20, c[0x0][0x448] ;  /* 0x00011200ff147b82 */ /* 0x000ea20000000800 */
[----:B------:R-:W-:Y:S01]  /*1f300*/  SHF.R.S32.HI R0, RZ, 0x1f, R37 ;  /* 0x0000001fff007819 */ /* 0x000fe20000011425 */
[----:B------:R-:W-:Y:S01]  /*1f310*/  ULDC.64 UR4, c[0x0][0x298] ;  /* 0x0000a60000047ab9 */ /* 0x000fe20000000a00 */
[----:B------:R-:W-:Y:S01]  /*1f320*/  LOP3.LUT P6, RZ, R23, 0x200, RZ, 0xc0, !PT ;  /* 0x0000020017ff7812 */ /* 0x000fe200078cc0ff */
[----:B0-----:R-:W-:Y:S01]  /*1f330*/  IMAD.WIDE.U32 R2, R37, UR4, RZ ;  /* 0x0000000425027c25 */ /* 0x001fe2000f8e00ff */
[----:B------:R-:W-:Y:S01]  /*1f340*/  SHF.R.S32.HI R4, RZ, 0x1f, R19 ;  /* 0x0000001fff047819 */ /* 0x000fe20000011413 */
[----:B------:R-:W0:Y:S02]  /*1f350*/  S2R R21, SR_TID.X ;  /* 0x0000000000157919 */ /* 0x000e240000002100 */
[----:B------:R-:W-:Y:S01]  /*1f360*/  IMAD R0, R0, UR4, RZ ;  /* 0x0000000400007c24 */ /* 0x000fe2000f8e02ff */
[----:B------:R-:W-:-:S03]  /*1f370*/  SEL R4, R4, RZ, !P6 ;  /* 0x000000ff04047207 */ /* 0x000fc60007000000 */
[----:B------:R-:W-:Y:S01]  /*1f380*/  IMAD R0, R37, UR5, R0 ;  /* 0x0000000525007c24 */ /* 0x000fe2000f8e0200 */
[----:B------:R-:W-:-:S03]  /*1f390*/  ULDC.64 UR4, c[0x0][0x2d8] ;  /* 0x0000b60000047ab9 */ /* 0x000fc60000000a00 */
[----:B------:R-:W-:Y:S01]  /*1f3a0*/  IMAD.IADD R3, R3, 0x1, R0 ;  /* 0x0000000103037824 */ /* 0x000fe200078e0200 */
[----:B------:R-:W-:Y:S01]  /*1f3b0*/  SEL R0, R19, RZ, !P6 ;  /* 0x000000ff13007207 */ /* 0x000fe20007000000 */
[----:B------:R-:W-:Y:S01]  /*1f3c0*/  IMAD.WIDE.U32 R2, R18, UR4, R2 ;  /* 0x0000000412027c25 */ /* 0x000fe2000f8e0002 */
[----:B--2---:R-:W-:-:S03]  /*1f3d0*/  ISETP.NE.AND P6, PT, R20, 0x1, PT ;  /* 0x000000011400780c */ /* 0x004fc60003fc5270 */
[----:B------:R-:W-:Y:S01]  /*1f3e0*/  IMAD R3, R18, UR5, R3 ;  /* 0x0000000512037c24 */ /* 0x000fe2000f8e0203 */
[----:B------:R-:W2:Y:S01]  /*1f3f0*/  S2R R20, SR_TID.X ;  /* 0x0000000000147919 */ /* 0x000ea20000002100 */
[----:B------:R-:W-:Y:S02]  /*1f400*/  ULDC.64 UR4, c[0x0][0x2e0] ;  /* 0x0000b80000047ab9 */ /* 0x000fe40000000a00 */
[----:B------:R-:W-:Y:S02]  /*1f410*/  IMAD R4, R4, UR4, RZ ;  /* 0x0000000404047c24 */ /* 0x000fe4000f8e02ff */
[----:B------:R-:W-:-:S04]  /*1f420*/  IMAD.WIDE.U32 R2, R0, UR4, R2 ;  /* 0x0000000400027c25 */ /* 0x000fc8000f8e0002 */
[----:B------:R-:W-:Y:S01]  /*1f430*/  IMAD R4, R0, UR5, R4 ;  /* 0x0000000500047c24 */ /* 0x000fe2000f8e0204 */
[----:B------:R-:W-:Y:S01]  /*1f440*/  ULDC.64 UR4, c[0x0][0x2d0] ;  /* 0x0000b40000047ab9 */ /* 0x000fe20000000a00 */
[----:B------:R-:W3:Y:S01]  /*1f450*/  @P6 LDC R6, c[0x0][0x44c] ;  /* 0x00011300ff066b82 */ /* 0x000ee20000000800 */
[----:B0-----:R-:W-:Y:S01]  /*1f460*/  LOP3.LUT R21, R21, 0x7f, RZ, 0xc0, !PT ;  /* 0x0000007f15157812 */ /* 0x001fe200078ec0ff */
[----:B------:R-:W-:-:S03]  /*1f470*/  IMAD.IADD R3, R3, 0x1, R4 ;  /* 0x0000000103037824 */ /* 0x000fc600078e0204 */
[----:B------:R-:W-:-:S03]  /*1f480*/  SHF.R.U32.HI R21, RZ, 0x3, R21 ;  /* 0x00000003ff157819 */ /* 0x000fc60000011615 */
[----:B------:R-:W0:Y:S01]  /*1f490*/  @P6 LDC R5, c[0x0][0x450] ;  /* 0x00011400ff056b82 */ /* 0x000e220000000800 */
[----:B--2---:R-:W-:-:S05]  /*1f4a0*/  IMAD.SHL.U32 R20, R20, 0x10, RZ ;  /* 0x0000001014147824 */ /* 0x004fca00078e00ff */
[----:B------:R-:W-:-:S05]  /*1f4b0*/  LOP3.LUT R20, R21, 0x70, R20, 0xf8, !PT ;  /* 0x0000007015147812 */ /* 0x000fca00078ef814 */
[----:B------:R-:W-:Y:S02]  /*1f4c0*/  IMAD.IADD R0, R20, 0x1, R33 ;  /* 0x0000000114007824 */ /* 0x000fe400078e0221 */
[----:B------:R-:W2:Y:S02]  /*1f4d0*/  S2R R20, SR_TID.X ;  /* 0x0000000000147919 */ /* 0x000ea40000002100 */
[----:B---3--:R-:W-:-:S04]  /*1f4e0*/  @P6 IMAD.HI.U32 R6, R0, R6, RZ ;  /* 0x0000000600066227 */ /* 0x008fc800078e00ff */
[----:B------:R-:W-:Y:S01]  /*1f4f0*/  IMAD.MOV.U32 R4, RZ, RZ, R0 ;  /* 0x000000ffff047224 */ /* 0x000fe200078e0000 */
[----:B0-----:R-:W-:Y:S02]  /*1f500*/  @P6 SHF.R.U32.HI R4, RZ, R5, R6 ;  /* 0x00000005ff046219 */ /* 0x001fe40000011606 */
[----:B------:R-:W0:Y:S03]  /*1f510*/  LDC R6, c[0x0][0x448] ;  /* 0x00011200ff067b82 */ /* 0x000e260000000800 */
[----:B------:R-:W-:Y:S02]  /*1f520*/  IMAD.MOV R5, RZ, RZ, -R4 ;  /* 0x000000ffff057224 */ /* 0x000fe400078e0a04 */
[----:B------:R-:W-:-:S04]  /*1f530*/  IMAD.WIDE.U32 R2, R4, UR4, R2 ;  /* 0x0000000404027c25 */ /* 0x000fc8000f8e0002 */
[C---:B--2---:R-:W-:Y:S01]  /*1f540*/  IMAD.SHL.U32 R7, R20.reuse, 0x8, RZ ;  /* 0x0000000814077824 */ /* 0x044fe200078e00ff */
[----:B------:R-:W-:Y:S01]  /*1f550*/  LOP3.LUT R20, R20, 0x7f, RZ, 0xc0, !PT ;  /* 0x0000007f14147812 */ /* 0x000fe200078ec0ff */
[----:B0-----:R-:W-:Y:S01]  /*1f560*/  IMAD R0, R6, R5, R0 ;  /* 0x0000000506007224 */ /* 0x001fe200078e0200 */
[----:B------:R-:W-:Y:S02]  /*1f570*/  SHF.R.S32.HI R5, RZ, 0x1f, R4 ;  /* 0x0000001fff057819 */ /* 0x000fe40000011404 */
[----:B------:R-:W-:Y:S02]  /*1f580*/  LOP3.LUT R7, R7, 0x38, RZ, 0xc0, !PT ;  /* 0x0000003807077812 */ /* 0x000fe400078ec0ff */
[----:B------:R-:W-:Y:S01]  /*1f590*/  SHF.R.U32.HI R8, RZ, 0x3, R20 ;  /* 0x00000003ff087819 */ /* 0x000fe20000011614 */
        /* <DEDUP_REMOVED lines=17> */
[----:B------:R-:W-:Y:S02]  /*1f6b0*/  IMAD R35, R35, R6, RZ ;  /* 0x0000000623237224 */ /* 0x000fe400078e02ff */
[----:B------:R-:W-:Y:S01]  /*1f6c0*/  IMAD.IADD R33, R8, 0x1, R33 ;  /* 0x0000000108217824 */ /* 0x000fe200078e0221 */
[----:B------:R-:W2:Y:S03]  /*1f6d0*/  SHFL.IDX PT, R2, R4, RZ, 0x181f ;  /* 0x00181fff04027589 */ /* 0x000ea600000e0000 */
[C---:B------:R-:W-:Y:S01]  /*1f6e0*/  VIADD R5, R33.reuse, 0x10 ;  /* 0x0000001021057836 */ /* 0x040fe20000000000 */
[----:B------:R-:W-:Y:S01]  /*1f6f0*/  ISETP.GE.AND P0, PT, R33, R35, PT ;  /* 0x000000232100720c */ /* 0x000fe20003f06270 */
[----:B------:R-:W-:-:S12]  /*1f700*/  SHFL.IDX PT, R14, R0, 0x7, 0x181f ;  /* 0x00f81f00000e7f89 */ /* 0x000fd800000e0000 */
[----:B0-----:R-:W-:-:S05]  /*1f710*/  @!P0 LEA R3, P2, R7, R3, 0x1 ;  /* 0x0000000307038211 */ /* 0x001fca00078408ff */
[----:B--2---:R-:W-:-:S05]  /*1f720*/  @!P0 IMAD.X R2, RZ, RZ, R2, P2 ;  /* 0x000000ffff028224 */ /* 0x004fca00010e0602 */
[----:B------:R-:W-:-:S04]  /*1f730*/  @!P0 LOP3.LUT R3, R3, R2, RZ, 0x3c, !PT ;  /* 0x0000000203038212 */ /* 0x000fc800078e3cff */
[----:B------:R-:W-:-:S04]  /*1f740*/  @!P0 LOP3.LUT R2, R3, R2, RZ, 0x3c, !PT ;  /* 0x0000000203028212 */ /* 0x000fc800078e3cff */
[----:B------:R-:W-:-:S05]  /*1f750*/  @!P0 LOP3.LUT R3, R3, R2, RZ, 0x3c, !PT ;  /* 0x0000000203038212 */ /* 0x000fca00078e3cff */
[----:B------:R0:W-:Y:S01]  /*1f760*/  @!P0 LDGSTS.E.BYPASS.LTC128B.128 [R36+0x18400], desc[UR36][R2.64], !P1 ;  /* 0x1840000002248fae */ /* 0x0001e2000c901d64 */
[----:B------:R-:W-:Y:S01]  /*1f770*/  ISETP.GE.AND P0, PT, R5, R35, PT ;  /* 0x000000230500720c */ /* 0x000fe20003f06270 */
[----:B------:R-:W-:Y:S02]  /*1f780*/  VIADD R5, R33, 0x20 ;  /* 0x0000002021057836 */ /* 0x000fe40000000000 */
[----:B0-----:R-:W0:Y:S04]  /*1f790*/  SHFL.IDX PT, R3, R0, 0x1, 0x181f ;  /* 0x00381f0000037f89 */ /* 0x001e2800000e0000 */
[----:B------:R-:W2:Y:S06]  /*1f7a0*/  SHFL.IDX PT, R2, R4, 0x1, 0x181f ;  /* 0x00381f0004027f89 */ /* 0x000eac00000e0000 */
        /* <DEDUP_REMOVED lines=46> */
[----:B------:R-:W-:-:S03]  /*1fa90*/  ISETP.GE.AND P0, PT, R5, R35, PT ;  /* 0x000000230500720c */ /* 0x000fc60003f06270 */
[----:B0-----:R-:W0:Y:S04]  /*1faa0*/  SHFL.IDX PT, R3, R0, 0x6, 0x181f ;  /* 0x00d81f0000037f89 */ /* 0x001e2800000e0000 */
[----:B------:R-:W2:Y:S04]  /*1fab0*/  SHFL.IDX PT, R2, R4, 0x6, 0x181f ;  /* 0x00d81f0004027f89 */ /* 0x000ea800000e0000 */
[----:B------:R-:W3:Y:S02]  /*1fac0*/  SHFL.IDX PT, R4, R4, 0x7, 0x181f ;  /* 0x00f81f0004047f89 */ /* 0x000ee400000e0000 */
[----:B0-----:R-:W-:-:S05]  /*1fad0*/  @!P0 LEA R3, P2, R7, R3, 0x1 ;  /* 0x0000000307038211 */ /* 0x001fca00078408ff */
[----:B--2---:R-:W-:-:S05]  /*1fae0*/  @!P0 IMAD.X R2, RZ, RZ, R2, P2 ;  /* 0x000000ffff028224 */ /* 0x004fca00010e0602 */
[----:B------:R-:W-:-:S04]  /*1faf0*/  @!P0 LOP3.LUT R3, R3, R2, RZ, 0x3c, !PT ;  /* 0x0000000203038212 */ /* 0x000fc800078e3cff */
[----:B------:R-:W-:-:S04]  /*1fb00*/  @!P0 LOP3.LUT R2, R3, R2, RZ, 0x3c, !PT ;  /* 0x0000000203028212 */ /* 0x000fc800078e3cff */
[----:B------:R-:W-:-:S05]  /*1fb10*/  @!P0 LOP3.LUT R3, R3, R2, RZ, 0x3c, !PT ;  /* 0x0000000203038212 */ /* 0x000fca00078e3cff */
[----:B---3--:R0:W-:Y:S02]  /*1fb20*/  @!P0 LDGSTS.E.BYPASS.LTC128B.128 [R36+0x1b400], desc[UR36][R2.64], !P1 ;  /* 0x1b40000002248fae */ /* 0x0081e4000c901d64 */
.L_x_11836:
        /* <DEDUP_REMOVED lines=10> */
.L_x_11748:
        /* <DEDUP_REMOVED lines=18> */
.L_x_11837:
[----:B------:R-:W-:Y:S05]  /*1fcf0*/  BSYNC B0 ;  /* 0x0000000000007941 */ /* 0x000fea0003800000 */
.L_x_11749:
[----:B------:R-:W-:-:S13]  /*1fd00*/  LOP3.LUT P0, RZ, R23, 0x40, RZ, 0xc0, !PT ;  /* 0x0000004017ff7812 */ /* 0x000fda000780c0ff */
[----:B------:R-:W-:Y:S05]  /*1fd10*/  @!P0 BRA `(.L_x_11751) ;  /* 0x0000000000048947 */ /* 0x000fea0003800000 */
[----:B------:R-:W-:Y:S01]  /*1fd20*/  BPT.TRAP 0x1 ;  /* 0x000000040000795c */ /* 0x000fe20000300000 */
.L_x_11751:
[----:B------:R-:W-:Y:S01]  /*1fd30*/  SHF.L.U32 R0, R26, 0x1f, RZ ;  /* 0x0000001f1a007819 */ /* 0x000fe200000006ff */
[----:B------:R-:W-:Y:S03]  /*1fd40*/  BSSY B0, `(.L_x_11752) ;  /* 0x0000003000007945 */ /* 0x000fe60003800000 */
[----:B------:R-:W2:Y:S02]  /*1fd50*/  SYNCS.PHASECHK.TRANS64.TRYWAIT P0, [R17+URZ+0x22860], R0 ;  /* 0x02286000110075a7 */ /* 0x000ea4000800017f */
[----:B--2---:R-:W-:Y:S05]  /*1fd60*/  @!P0 BRA `(.L_x_11753) ;  /* 0x00000040004c8947 */ /* 0x004fea0003800000 */
.L_x_11838:
[----:B------:R-:W-:Y:S05]  /*1fd70*/  BSYNC B0 ;  /* 0x0000000000007941 */ /* 0x000fea0003800000 */
.L_x_11752:
[----:B------:R-:W0:Y:S01]  /*1fd80*/  LDL.LU R2, [R1+0x408] ;  /* 0x0004080001027983 */ /* 0x000e220000300800 */
[----:B------:R-:W-:Y:S01]  /*1fd90*/  ULDC.64 UR4, c[0x0][0x328] ;  /* 0x0000ca0000047ab9 */ /* 0x000fe20000000a00 */
[----:B------:R-:W-:Y:S02]  /*1fda0*/  ULDC.64 UR6, c[0x0][0x318] ;  /* 0x0000c60000067ab9 */ /* 0x000fe40000000a00 */
[----:B------:R-:W3:Y:S04]  /*1fdb0*/  LDL.LU R6, [R1+0x40c] ;  /* 0x00040c0001067983 */ /* 0x000ee80000300800 */
[----:B------:R-:W4:Y:S01]  /*1fdc0*/  LDL.LU R4, [R1+0x41c] ;  /* 0x00041c0001047983 */ /* 0x000f220000300800 */
[C---:B------:R-:W-:Y:S02]  /*1fdd0*/  LOP3.LUT P3, RZ, R23.reuse, 0x10, RZ, 0xc0, !PT ;  /* 0x0000001017ff7812 */ /* 0x040fe4000786c0ff */
[----:B------:R-:W-:-:S02]  /*1fde0*/  LOP3.LUT P2, RZ, R23, 0x8, RZ, 0xc0, !PT ;  /* 0x0000000817ff7812 */ /* 0x000fc4000784c0ff */
[C---:B------:R-:W-:Y:S02]  /*1fdf0*/  LOP3.LUT P1, RZ, R23.reuse, 0x4, RZ, 0xc0, !PT ;  /* 0x0000000417ff7812 */ /* 0x040fe4000782c0ff */
[----:B--2---:R-:W-:Y:S02]  /*1fe00*/  SEL R0, RZ, 0x2, P3 ;  /* 0x00000002ff007807 */ /* 0x004fe40001800000 */
[----:B------:R-:W-:Y:S02]  /*1fe10*/  SEL R7, RZ, 0x8, P1 ;  /* 0x00000008ff077807 */ /* 0x000fe40000800000 */
[----:B------:R-:W-:Y:S01]  /*1fe20*/  LOP3.LUT P4, RZ, R23, 0x1, RZ, 0xc0, !PT ;  /* 0x0000000117ff7812 */ /* 0x000fe2000788c0ff */
[----:B0-----:R-:W-:-:S04]  /*1fe30*/  IMAD R3, R2, UR4, RZ ;  /* 0x0000000402037c24 */ /* 0x001fc8000f8e02ff */
[C---:B------:R-:W-:Y:S02]  /*1fe40*/  IMAD R5, R34.reuse, UR5, R3 ;  /* 0x0000000522057c24 */ /* 0x040fe4000f8e0203 */
        /* <DEDUP_REMOVED lines=14> */
[----:B----4-:R-:W-:Y:S01]  /*1ff30*/  IADD3 R0, R3, R0, R4 ;  /* 0x0000000003007210 */ /* 0x010fe20007ffe004 */
[----:B------:R-:W-:-:S04]  /*1ff40*/  IMAD R4, R24, 0x6000, R28 ;  /* 0x0000600018047824 */ /* 0x000fc800078e021c */
[----:B------:R-:W-:Y:S01]  /*1ff50*/  IMAD.IADD R7, R0, 0x1, R7 ;  /* 0x0000000100077824 */ /* 0x000fe200078e0207 */
[----:B------:R-:W-:Y:S06]  /*1ff60*/  BRA.DIV UR4, `(.L_x_11754) ;  /* 0x0000003e04e07947 */ /* 0x000fec000b800000 */
[----:B------:R-:W0:Y:S01]  /*1ff70*/  S2R R2, SR_TID.X ;  /* 0x0000000000027919 */ /* 0x000e220000002100 */
[----:B------:R-:W-:Y:S01]  /*1ff80*/  IMAD R4, R4, 0x2, R22 ;  /* 0x0000000204047824 */ /* 0x000fe200078e0216 */
[C---:B------:R-:W-:Y:S01]  /*1ff90*/  LOP3.LUT P2, RZ, R7.reuse, 0x2, RZ, 0xc0, !PT ;  /* 0x0000000207ff7812 */ /* 0x040fe2000784c0ff */
[----:B------:R-:W2:Y:S01]  /*1ffa0*/  SHFL.IDX PT, R14, R5, RZ, 0x181f ;  /* 0x00181fff050e7589 */ /* 0x000ea200000e0000 */
[----:B------:R-:W-:-:S03]  /*1ffb0*/  LOP3.LUT P1, RZ, R7, 0x4, RZ, 0xc0, !PT ;  /* 0x0000000407ff7812 */ /* 0x000fc6000782c0ff */
[----:B------:R-:W3:Y:S01]  /*1ffc0*/  SHFL.IDX PT, R3, R6, RZ, 0x181f ;  /* 0x00181fff06037589 */ /* 0x000ee200000e0000 */
[----:B0-----:R-:W-:-:S05]  /*1ffd0*/  IMAD.SHL.U32 R2, R2, 0x8, RZ ;  /* 0x0000000802027824 */ /* 0x001fca00078e00ff */
[----:B------:R-:W-:-:S05]  /*1ffe0*/  LOP3.LUT R2, R2, 0x38, RZ, 0xc0, !PT ;  /* 0x0000003802027812 */ /* 0x000fca00078ec0ff */
[----:B------:R-:W-:-:S05]  /*1fff0*/  IMAD.SHL.U32 R0, R2, 0x2, RZ ;  /* 0x0000000202007824 */ /* 0x000fca00078e00ff */
[----:B--2---:R-:W-:Y:S02]  /*20000*/  IADD3 R2, P0, R14, R0, RZ ;  /* 0x000000000e027210 */ /* 0x004fe40007f1e0ff */
[----:B------:R-:W0:Y:S03]  /*20010*/  SHFL.IDX PT, R14, R5, 0x1, 0x181f ;  /* 0x00381f00050e7f89 */ /* 0x000e2600000e0000 */
[----:B---3--:R-:W-:Y:S01]  /*20020*/  IMAD.X R3, RZ, RZ, R3, P0 ;  /* 0x000000ffff037224 */ /* 0x008fe200000e0603 */
        /* <DEDUP_REMOVED lines=9> */
[----:B--2---:R-:W2:Y:S01]  /*200c0*/  SHFL.IDX PT, R3, R6, 0x1, 0x181f ;  /* 0x00381f0006037f89 */ /* 0x004ea200000e0000 */
[----:B0-----:R-:W-:-:S03]  /*200d0*/  IADD3 R2, P3, R14, R0, RZ ;  /* 0x000000000e027210 */ /* 0x001fc60007f7e0ff */
[----:B------:R-:W0:Y:S02]  /*200e0*/  SHFL.IDX PT, R14, R5, 0x2, 0x181f ;  /* 0x00581f00050e7f89 */ /* 0x000e2400000e0000 */
[----:B--2---:R-:W-:Y:S01]  /*200f0*/  IMAD.X R3, RZ, RZ, R3, P3 ;  /* 0x000000ffff037224 */ /* 0x004fe200018e0603 */
        /* <DEDUP_REMOVED lines=10> */
[----:B--2---:R-:W0:Y:S02]  /*201a0*/  SHFL.IDX PT, R3, R6, 0x2, 0x181f ;  /* 0x00581f0006037f89 */ /* 0x004e2400000e0000 */
        /* <DEDUP_REMOVED lines=11> */
[----:B------:R-:W2:Y:S02]  /*20260*/  SHFL.IDX PT, R14, R5, 0x4, 0x181f ;  /* 0x00981f00050e7f89 */ /* 0x000ea400000e0000 */
        /* <DEDUP_REMOVED lines=10> */
[----:B--2---:R-:W-:-:S03]  /*20310*/  IADD3 R2, P3, R14, R0, RZ ;  /* 0x000000000e027210 */ /* 0x004fc60007f7e0ff */
[----:B------:R-:W2:Y:S04]  /*20320*/  SHFL.IDX PT, R6, R6, 0x5, 0x181f ;  /* 0x00b81f0006067f89 */ /* 0x000ea800000e0000 */
[----:B------:R3:W4:Y:S01]  /*20330*/  SHFL.IDX PT, R14, R5, 0x5, 0x181f ;  /* 0x00b81f00050e7f89 */ /* 0x00072200000e0000 */
        /* <DEDUP_REMOVED lines=8> */
[----:B--2-4-:R3:W-:Y:S02]  /*203c0*/  LDGSTS.E.BYPASS.LTC128B.128 [R4+0xb400], desc[UR36][R2.64+0x180], !P3 ;  /* 0x0b40018002047fae */ /* 0x0147e4000d901d64 */
.L_x_11852:
        /* <DEDUP_REMOVED lines=15> */
.L_x_11755:
        /* <DEDUP_REMOVED lines=10> */
.L_x_11756:
[----:B0-----:R-:W2:Y:S01]  /*20560*/  LDL.LU R2, [R1+0x404] ;  /* 0x0004040001027983 */ /* 0x001ea20000300800 */
[----:B------:R0:W-:Y:S01]  /*20570*/  SYNCS.ARRIVE.TRANS64.A1T0 RZ, [R17+URZ+0x22850], RZ ;  /* 0x022850ff11ff79a7 */ /* 0x0001e2000810003f */
[----:B------:R-:W-:Y:S01]  /*20580*/  BSSY B0, `(.L_x_11757) ;  /* 0x00000d8000007945 */ /* 0x000fe20003800000 */
[----:B--2---:R-:W-:-:S05]  /*20590*/  VIADD R21, R2, 0xfffffffe ;  /* 0xfffffffe02157836 */ /* 0x004fca0000000000 */
[----:B------:R-:W-:-:S13]  /*205a0*/  ISETP.GE.AND P0, PT, R21, R29, PT ;  /* 0x0000001d1500720c */ /* 0x000fda0003f06270 */
[----:B0-----:R-:W-:Y:S05]  /*205b0*/  @!P0 BRA `(.L_x_11758) ;  /* 0x0000000c00508947 */ /* 0x001fea0003800000 */
.L_x_11771:
[----:B0-----:R-:W0:Y:S01]  /*205c0*/  S2R R2, SR_TID.X ;  /* 0x0000000000027919 */ /* 0x001e220000002100 */
[----:B------:R-:W-:Y:S01]  /*205d0*/  IMAD R8, R21, 0x60, R30 ;  /* 0x0000006015087824 */ /* 0x000fe200078e021e */
[----:B------:R-:W-:Y:S01]  /*205e0*/  LOP3.LUT P1, RZ, R23, 0x40, RZ, 0xc0, !PT ;  /* 0x0000004017ff7812 */ /* 0x000fe2000782c0ff */
[----:B------:R-:W-:Y:S01]  /*205f0*/  VIADD R24, R24, 0x1 ;  /* 0x0000000118187836 */ /* 0x000fe20000000000 */
[C---:B0-----:R-:W-:Y:S01]  /*20600*/  LOP3.LUT R3, R2.reuse, 0x7f, RZ, 0xc0, !PT ;  /* 0x0000007f02037812 */ /* 0x041fe200078ec0ff */
[----:B------:R-:W-:-:S03]  /*20610*/  IMAD.SHL.U32 R2, R2, 0x10, RZ ;  /* 0x0000001002027824 */ /* 0x000fc600078e00ff */
[----:B------:R-:W-:Y:S02]  /*20620*/  SHF.R.U32.HI R4, RZ, 0x3, R3 ;  /* 0x00000003ff047819 */ /* 0x000fe40000011603 */
[----:B------:R-:W0:Y:S02]  /*20630*/  LDC R3, c[0x0][0x430] ;  /* 0x00010c00ff037b82 */ /* 0x000e240000000800 */
[----:B------:R-:W-:-:S04]  /*20640*/  LOP3.LUT R2, R4, 0x70, R2, 0xf8, !PT ;  /* 0x0000007004027812 */ /* 0x000fc800078ef802 */
[C---:B------:R-:W-:Y:S01]  /*20650*/  ISETP.GT.U32.AND P2, PT, R2.reuse, 0x5f, PT ;  /* 0x0000005f0200780c */ /* 0x040fe20003f44070 */
[----:B------:R-:W-:-:S04]  /*20660*/  IMAD.IADD R8, R2, 0x1, R8 ;  /* 0x0000000102087824 */ /* 0x000fc800078e0208 */
[----:B------:R-:W-:-:S08]  /*20670*/  IMAD.MOV.U32 R9, RZ, RZ, R8 ;  /* 0x000000ffff097224 */ /* 0x000fd000078e0008 */
[----:B--2---:R-:W2:Y:S01]  /*20680*/  @!P2 LDC.64 R4, c[0x0][0x428] ;  /* 0x00010a00ff04ab82 */ /* 0x004ea20000000a00 */
[----:B0-----:R-:W-:-:S13]  /*20690*/  ISETP.NE.AND P0, PT, R3, 0x1, PT ;  /* 0x000000010300780c */ /* 0x001fda0003f05270 */
[----:B------:R-:W0:Y:S08]  /*206a0*/  @P0 LDC R3, c[0x0][0x434] ;  /* 0x00010d00ff030b82 */ /* 0x000e300000000800 */
[----:B------:R-:W3:Y:S01]  /*206b0*/  @P0 LDC R7, c[0x0][0x438] ;  /* 0x00010e00ff070b82 */ /* 0x000ee20000000800 */
[----:B0-----:R-:W-:-:S05]  /*206c0*/  @P0 IMAD.HI.U32 R2, R8, R3, RZ ;  /* 0x0000000308020227 */ /* 0x001fca00078e00ff */
[----:B---3--:R-:W-:Y:S01]  /*206d0*/  @P0 SHF.R.U32.HI R9, RZ, R7, R2 ;  /* 0x00000007ff090219 */ /* 0x008fe20000011602 */
[----:B--2---:R-:W-:Y:S01]  /*206e0*/  @!P2 IMAD R2, R31, R4, RZ ;  /* 0x000000041f02a224 */ /* 0x004fe200078e02ff */
[----:B------:R-:W0:Y:S02]  /*206f0*/  @!P2 LDC.64 R6, c[0x0][0x418] ;  /* 0x00010600ff06ab82 */ /* 0x000e240000000a00 */
[--C-:B------:R-:W-:Y:S01]  /*20700*/  @!P2 SHF.R.S32.HI R3, RZ, 0x1f, R9.reuse ;  /* 0x0000001fff03a819 */ /* 0x100fe20000011409 */
[----:B------:R-:W-:Y:S02]  /*20710*/  @!P2 IMAD R5, R27, R5, R2 ;  /* 0x000000051b05a224 */ /* 0x000fe400078e0202 */
[----:B------:R-:W-:-:S04]  /*20720*/  @!P2 IMAD.MOV.U32 R2, RZ, RZ, R9 ;  /* 0x000000ffff02a224 */ /* 0x000fc800078e0009 */
[----:B------:R-:W-:-:S04]  /*20730*/  @!P2 IMAD.WIDE.U32 R2, R27, R4, R2 ;  /* 0x000000041b02a225 */ /* 0x000fc800078e0002 */
[----:B------:R-:W-:Y:S01]  /*20740*/  @!P2 IMAD.IADD R3, R5, 0x1, R3 ;  /* 0x000000010503a824 */ /* 0x000fe200078e0203 */
[----:B------:R-:W-:Y:S05]  /*20750*/  YIELD ;  /* 0x0000000000007946 */ /* 0x000fea0003800000 */
[----:B------:R-:W-:Y:S01]  /*20760*/  IMAD.MOV.U32 R4, RZ, RZ, RZ ;  /* 0x000000ffff047224 */ /* 0x000fe200078e00ff */
[----:B------:R-:W-:Y:S01]  /*20770*/  ULDC UR4, c[0x0][0x430] ;  /* 0x00010c0000047ab9 */ /* 0x000fe20000000800 */
[----:B0-----:R-:W-:Y:S01]  /*20780*/  @!P2 LEA R6, P0, R2, R6, 0x2 ;  /* 0x000000060206a211 */ /* 0x001fe200078010ff */
[----:B------:R-:W-:-:S03]  /*20790*/  IMAD.MOV R5, RZ, RZ, -R9 ;  /* 0x000000ffff057224 */ /* 0x000fc600078e0a09 */
[----:B------:R-:W-:Y:S02]  /*207a0*/  @!P2 LEA.HI.X R7, R2, R7, R3, 0x2, P0 ;  /* 0x000000070207a211 */ /* 0x000fe400000f1403 */
[C---:B------:R-:W-:Y:S01]  /*207b0*/  ISETP.NE.AND P0, PT, R24.reuse, 0x2, PT ;  /* 0x000000021800780c */ /* 0x040fe20003f05270 */
[----:B------:R-:W-:Y:S02]  /*207c0*/  IMAD.MOV.U32 R2, RZ, RZ, R21 ;  /* 0x000000ffff027224 */ /* 0x000fe400078e0015 */
[----:B------:R-:W-:Y:S01]  /*207d0*/  IMAD R5, R5, UR4, R8 ;  /* 0x0000000405057c24 */ /* 0x000fe2000f8e0208 */
[----:B------:R-:W-:Y:S01]  /*207e0*/  SEL R3, RZ, 0x1, P0 ;  /* 0x00000001ff037807 */ /* 0x000fe20000000000 */
[----:B------:R0:W5:Y:S01]  /*207f0*/  @!P2 LDG.E R4, desc[UR36][R6.64] ;  /* 0x000000240604a981 */ /* 0x000162000c1e1900 */
[----:B------:R-:W-:Y:S01]  /*20800*/  SEL R24, R24, RZ, P0 ;  /* 0x000000ff18187207 */ /* 0x000fe20000000000 */
[----:B------:R-:W-:Y:S01]  /*20810*/  VIADD R21, R21, 0xffffffff ;  /* 0xffffffff15157836 */ /* 0x000fe20000000000 */
[----:B------:R-:W-:-:S02]  /*20820*/  LOP3.LUT R26, R26, R3, RZ, 0x3c, !PT ;  /* 0x000000031a1a7212 */ /* 0x000fc400078e3cff */
[----:B------:R-:W-:Y:S01]  /*20830*/  ISETP.GT.AND P2, PT, R2, R29, PT ;  /* 0x0000001d0200720c */ /* 0x000fe20003f44270 */
[----:B-1----:R-:W-:-:S12]  /*20840*/  @!P1 BRA `(.L_x_11759) ;  /* 0x0000000000049947 */ /* 0x002fd80003800000 */
[----:B------:R-:W-:Y:S01]  /*20850*/  BPT.TRAP 0x1 ;  /* 0x000000040000795c */ /* 0x000fe20000300000 */
.L_x_11759:
[----:B------:R-:W-:Y:S01]  /*20860*/  IMAD R10, R24, 0x8, R22 ;  /* 0x00000008180a7824 */ /* 0x000fe200078e0216 */
[----:B------:R-:W-:Y:S01]  /*20870*/  SHF.L.U32 R20, R26, 0x1f, RZ ;  /* 0x0000001f1a147819 */ /* 0x000fe200000006ff */
[----:B------:R-:W-:Y:S01]  /*20880*/  BSSY B1, `(.L_x_11760) ;  /* 0x0000004000017945 */ /* 0x000fe20003800000 */
[----:B------:R-:W-:Y:S02]  /*20890*/  SHF.R.S32.HI R9, RZ, 0x1f, R5 ;  /* 0x0000001fff097819 */ /* 0x000fe40000011405 */
[----:B------:R-:W2:Y:S02]  /*208a0*/  SYNCS.PHASECHK.TRANS64.TRYWAIT P0, [R10+URZ+0x22840], R20 ;  /* 0x022840140a0075a7 */ /* 0x000ea4000800017f */
[----:B--2---:R-:W-:Y:S05]  /*208b0*/  @!P0 BRA `(.L_x_11761) ;  /* 0x0000003c00cc8947 */ /* 0x004fea0003800000 */
.L_x_11853:
[----:B------:R-:W-:Y:S05]  /*208c0*/  BSYNC B1 ;  /* 0x0000000000017941 */ /* 0x000fea0003800000 */
.L_x_11760:
[----:B------:R-:W-:Y:S01]  /*208d0*/  ULDC.64 UR4, c[0x0][0x300] ;  /* 0x0000c00000047ab9 */ /* 0x000fe20000000a00 */
[----:B-1---5:R-:W-:Y:S01]  /*208e0*/  SHF.R.S32.HI R17, RZ, 0x1f, R4 ;  /* 0x0000001fff117819 */ /* 0x022fe20000011404 */
        /* <DEDUP_REMOVED lines=22> */
[----:B------:R-:W-:Y:S01]  /*20a50*/  SHFL.IDX PT, R14, R6, 0x5, 0x181f ;  /* 0x00b81f00060e7f89 */ /* 0x000fe200000e0000 */
[----:B0-----:R-:W-:-:S05]  /*20a60*/  IADD3 R2, P0, R2, R0, RZ ;  /* 0x0000000002027210 */ /* 0x001fca0007f1e0ff */
[----:B-1----:R-:W-:-:S05]  /*20a70*/  IMAD.X R3, RZ, RZ, R3, P0 ;  /* 0x000000ffff037224 */ /* 0x002fca00000e0603 */
[----:B------:R0:W-:Y:S04]  /*20a80*/  LDGSTS.E.BYPASS.LTC128B.128 [R7+0x1c400], desc[UR36][R2.64], !P1 ;  /* 0x1c40000002077fae */ /* 0x0001e8000c901d64 */
[----:B0-----:R-:W0:Y:S04]  /*20a90*/  SHFL.IDX PT, R2, R6, 0x1, 0x181f ;  /* 0x00381f0006027f89 */ /* 0x001e2800000e0000 */
[----:B------:R-:W1:Y:S01]  /*20aa0*/  SHFL.IDX PT, R3, R8, 0x1, 0x181f ;  /* 0x00381f0008037f89 */ /* 0x000e6200000e0000 */
        /* <DEDUP_REMOVED lines=14> */
[----:B------:R-:W1:Y:S04]  /*20b90*/  SHFL.IDX PT, R3, R8, 0x4, 0x181f ;  /* 0x00981f0008037f89 */ /* 0x000e6800000e0000 */
[----:B------:R-:W3:Y:S01]  /*20ba0*/  SHFL.IDX PT, R8, R8, 0x5, 0x181f ;  /* 0x00b81f0008087f89 */ /* 0x000ee200000e0000 */
[----:B0-----:R-:W-:-:S05]  /*20bb0*/  IADD3 R2, P0, R2, R0, RZ ;  /* 0x0000000002027210 */ /* 0x001fca0007f1e0ff */
[----:B-1----:R-:W-:-:S05]  /*20bc0*/  IMAD.X R3, RZ, RZ, R3, P0 ;  /* 0x000000ffff037224 */ /* 0x002fca00000e0603 */
[----:B---3--:R0:W-:Y:S03]  /*20bd0*/  LDGSTS.E.BYPASS.LTC128B.128 [R7+0x1e400], desc[UR36][R2.64], !P1 ;  /* 0x1e40000002077fae */ /* 0x0081e6000c901d64 */
.L_x_11867:
        /* <DEDUP_REMOVED lines=8> */
.L_x_11763:
        /* <DEDUP_REMOVED lines=10> */
.L_x_11764:
[----:B------:R1:W-:Y:S01]  /*20d00*/  SYNCS.ARRIVE.TRANS64.A1T0 RZ, [R10+URZ+0x22830], RZ ;  /* 0x022830ff0aff79a7 */ /* 0x0003e2000810003f */
[----:B------:R-:W-:Y:S05]  /*20d10*/  @!P3 BRA `(.L_x_11765) ;  /* 0x000000000004b947 */ /* 0x000fea0003800000 */
[----:B------:R-:W-:Y:S01]  /*20d20*/  BPT.TRAP 0x1 ;  /* 0x000000040000795c */ /* 0x000fe20000300000 */
.L_x_11765:
[----:B------:R-:W3:Y:S01]  /*20d30*/  SYNCS.PHASECHK.TRANS64.TRYWAIT P0, [R10+URZ+0x22860], R20 ;  /* 0x022860140a0075a7 */ /* 0x000ee2000800017f */
[----:B------:R-:W-:Y:S04]  /*20d40*/  BSSY B1, `(.L_x_11766) ;  /* 0x0000002000017945 */ /* 0x000fe80003800000 */
[----:B---3--:R-:W-:Y:S05]  /*20d50*/  @!P0 BRA `(.L_x_11767) ;  /* 0x0000004000588947 */ /* 0x008fea0003800000 */
.L_x_11868:
[----:B------:R-:W-:Y:S05]  /*20d60*/  BSYNC B1 ;  /* 0x0000000000017941 */ /* 0x000fea0003800000 */
.L_x_11766:
[----:B------:R-:W-:Y:S01]  /*20d70*/  ULDC.64 UR4, c[0x0][0x328] ;  /* 0x0000ca0000047ab9 */ /* 0x000fe20000000a00 */
[----:B------:R-:W-:Y:S01]  /*20d80*/  ULDC.64 UR6, c[0x0][0x318] ;  /* 0x0000c60000067ab9 */ /* 0x000fe20000000a00 */
[----:B0-----:R-:W-:Y:S01]  /*20d90*/  IMAD R2, R9, UR4, RZ ;  /* 0x0000000409027c24 */ /* 0x001fe2000f8e02ff */
[C---:B------:R-:W-:Y:S01]  /*20da0*/  LOP3.LUT P5, RZ, R23.reuse, 0x1, RZ, 0xc0, !PT ;  /* 0x0000000117ff7812 */ /* 0x040fe200078ac0ff */
[----:B--23--:R-:W-:Y:S01]  /*20db0*/  IMAD R20, R24, 0x6000, R28 ;  /* 0x0000600018147824 */ /* 0x00cfe200078e021c */
        /* <DEDUP_REMOVED lines=61> */
.L_x_11882:
        /* <DEDUP_REMOVED lines=11> */
.L_x_11769:
        /* <DEDUP_REMOVED lines=10> */
.L_x_11770:
[----:B------:R2:W-:Y:S01]  /*212e0*/  SYNCS.ARRIVE.TRANS64.A1T0 RZ, [R10+URZ+0x22850], RZ ;  /* 0x022850ff0aff79a7 */ /* 0x0005e2000810003f */
[----:B------:R-:W-:Y:S05]  /*212f0*/  @P2 BRA `(.L_x_11771) ;  /* 0xfffffff000b02947 */ /* 0x000fea000383ffff */
.L_x_11758:
[----:B------:R-:W-:Y:S05]  /*21300*/  BSYNC B0 ;  /* 0x0000000000007941 */ /* 0x000fea0003800000 */
.L_x_11757:
        /* <DEDUP_REMOVED lines=20> */
.L_x_11773:
[----:B------:R-:W-:Y:S05]  /*21450*/  BSYNC B0 ;  /* 0x0000000000007941 */ /* 0x000fea0003800000 */
.L_x_11772:
[----:B------:R-:W-:Y:S02]  /*21460*/  SEL R24, R24, RZ, P0 ;  /* 0x000000ff18187207 */ /* 0x000fe40000000000 */
[----:B------:R-:W-:-:S07]  /*21470*/  LOP3.LUT R26, R26, R5, RZ, 0x3c, !PT ;  /* 0x000000051a1a7212 */ /* 0x000fce00078e3cff */
.L_x_11732:
[----:B------:R-:W-:Y:S05]  /*21480*/  BSYNC B7 ;  /* 0x0000000000077941 */ /* 0x000fea0003800000 */
.L_x_11730:
        /* <DEDUP_REMOVED lines=8> */
[----:B-1----:R1:W3:Y:S01]  /*21510*/  LDS.128 R16, [R22+0x228d0] ;  /* 0x0228d00016107984 */ /* 0x0022e20000000c00 */
[----:B------:R-:W-:Y:S06]  /*21520*/  BAR.ARV 0x4, 0x180 ;  /* 0x0106000000007b1d */ /* 0x000fec0000002000 */
[----:B------:R-:W-:Y:S05]  /*21530*/  BRA `(.L_x_11775) ;  /* 0x0000000c00d47947 */ /* 0x000fea0003800000 */
.L_x_11774:
        /* <DEDUP_REMOVED lines=14> */
[----:B-1----:R-:W-:Y:S01]  /*21620*/  IMAD.MOV.U32 R17, RZ, RZ, RZ ;  /* 0x000000ffff117224 */ /* 0x002fe200078e00ff */
        /* <DEDUP_REMOVED lines=8> */
[----:B------:R-:W-:Y:S02]  /*216b0*/  IMAD.MOV.U32 R6, RZ, RZ, RZ ;  /* 0x000000ffff067224 */ /* 0x000fe400078e00ff */
        /* <DEDUP_REMOVED lines=19> */
.L_x_11892:
[----:B------:R-:W-:Y:S02]  /*217f0*/  ULDC UR4, c[0x0][0xc38] ;  /* 0x00030e0000047ab9 */ /* 0x000fe40000000800 */
[----:B------:R-:W-:-:S04]  /*21800*/  IMAD.U32 R5, RZ, RZ, UR4 ;  /* 0x00000004ff057e24 */ /* 0x000fc8000f8e00ff */
[----:B-1----:R-:W-:-:S04]  /*21810*/  IMAD R14, R14, R5, RZ ;  /* 0x000000050e0e7224 */ /* 0x002fc800078e02ff */
[----:B------:R-:W-:-:S05]  /*21820*/  IMAD.IADD R7, R7, 0x1, R14 ;  /* 0x0000000107077824 */ /* 0x000fca00078e020e */
[----:B------:R-:W-:-:S13]  /*21830*/  ISETP.GT.AND P6, PT, R7, R0, PT ;  /* 0x000000000700720c */ /* 0x000fda0003fc4270 */
[----:B------:R-:W-:Y:S05]  /*21840*/  @P6 BRA `(.L_x_11777) ;  /* 0x0000000000a46947 */ /* 0x000fea0003800000 */
.L_x_11780:
        /* <DEDUP_REMOVED lines=12> */
[----:B------:R1:W3:Y:S02]  /*21910*/  @!P6 LDG.E R17, desc[UR36][R2.64] ;  /* 0x000000240211e981 */ /* 0x0002e4000c1e1900 */
[----:B-1----:R-:W-:-:S04]  /*21920*/  @!P6 IMAD.WIDE R2, R9, 0x4, R4 ;  /* 0x000000040902e825 */ /* 0x002fc800078e0204 */
        /* <DEDUP_REMOVED lines=21> */
.L_x_11900:
[----:B------:R-:W-:Y:S02]  /*21a80*/  ULDC UR4, c[0x0][0xc38] ;  /* 0x00030e0000047ab9 */ /* 0x000fe40000000800 */
[----:B------:R-:W-:-:S04]  /*21a90*/  IMAD.U32 R5, RZ, RZ, UR4 ;  /* 0x00000004ff057e24 */ /* 0x000fc8000f8e00ff */
[----:B-1----:R-:W-:-:S04]  /*21aa0*/  IMAD R14, R14, R5, RZ ;  /* 0x000000050e0e7224 */ /* 0x002fc800078e02ff */
[----:B------:R-:W-:-:S05]  /*21ab0*/  IMAD.IADD R7, R14, 0x1, R7 ;  /* 0x000000010e077824 */ /* 0x000fca00078e0207 */
[----:B------:R-:W-:-:S13]  /*21ac0*/  ISETP.GT.AND P6, PT, R7, R0, PT ;  /* 0x000000000700720c */ /* 0x000fda0003fc4270 */
[----:B------:R-:W-:Y:S05]  /*21ad0*/  @!P6 BRA `(.L_x_11780) ;  /* 0xfffffffc005ce947 */ /* 0x000fea000383ffff */
.L_x_11777:
[----:B------:R-:W-:Y:S01]  /*21ae0*/  IMAD.IADD R7, R7, 0x1, -R14 ;  /* 0x0000000107077824 */ /* 0x000fe200078e0a0e */
[----:B------:R-:W-:-:S03]  /*21af0*/  UMOV UR4, 0xffffffff ;  /* 0xffffffff00047882 */ /* 0x000fc60000000000 */
[----:B------:R-:W-:-:S05]  /*21b00*/  IMAD R3, R2, R5, R7 ;  /* 0x0000000502037224 */ /* 0x000fca00078e0207 */
[----:B------:R-:W-:Y:S01]  /*21b10*/  ISETP.GT.AND P6, PT, R3, R0, PT ;  /* 0x000000000300720c */ /* 0x000fe20003fc4270 */
[----:B------:R-:W-:-:S12]  /*21b20*/  BRA.DIV UR4, `(.L_x_11781) ;  /* 0x0000004204b87947 */ /* 0x000fd8000b800000 */
[----:B------:R-:W-:-:S04]  /*21b30*/  VOTE.ANY R3, PT, !P6 ;  /* 0x0000000000037806 */ /* 0x000fc800070e0100 */
[----:B------:R-:W1:Y:S02]  /*21b40*/  POPC R12, R3 ;  /* 0x00000003000c7309 */ /* 0x000e640000000000 */
[----:B-1----:R1:W3:Y:S01]  /*21b50*/  SHFL.IDX PT, R17, R17, R12, 0x1f ;  /* 0x00001f0c11117589 */ /* 0x0022e200000e0000 */
[----:B------:R-:W-:-:S03]  /*21b60*/  IMAD.IADD R19, R12, 0x1, R19 ;  /* 0x000000010c137824 */ /* 0x000fc600078e0213 */
[----:B------:R1:W4:Y:S04]  /*21b70*/  SHFL.IDX PT, R4, R4, R12, 0x1f ;  /* 0x00001f0c04047589 */ /* 0x00032800000e0000 */
.L_x_11905:
[----:B------:R-:W-:-:S13]  /*21b80*/  ISETP.NE.AND P0, PT, R3, RZ, PT ;  /* 0x000000ff0300720c */ /* 0x000fda0003f05270 */
[----:B------:R-:W-:Y:S05]  /*21b90*/  @!P0 BRA `(.L_x_11782) ;  /* 0x0000000000108947 */ /* 0x000fea0003800000 */
[----:B------:R-:W-:Y:S01]  /*21ba0*/  UMOV UR4, 0xffffffff ;  /* 0xffffffff00047882 */ /* 0x000fe20000000000 */
[----:B-1----:R-:W-:Y:S02]  /*21bb0*/  VIADD R12, R12, 0xffffffff ;  /* 0xffffffff0c0c7836 */ /* 0x002fe40000000000 */
[----:B------:R-:W-:Y:S05]  /*21bc0*/  BRA.DIV UR4, `(.L_x_11783) ;  /* 0x0000004204ec7947 */ /* 0x000fea000b800000 */
[----:B------:R1:W0:Y:S02]  /*21bd0*/  SHFL.IDX PT, R6, R2, R12, 0x1f ;  /* 0x00001f0c02067589 */ /* 0x00022400000e0000 */
.L_x_11782:
        /* <DEDUP_REMOVED lines=10> */
[----:B-1----:R-:W-:Y:S01]  /*21c80*/  VIADD R2, R7, 0xffffffe ;  /* 0x0ffffffe07027836 */ /* 0x002fe20000000000 */
        /* <DEDUP_REMOVED lines=38> */
[----:B------:R-:W-:-:S04]  /*21ef0*/  IMAD.MOV R2, RZ, RZ, -R7 ;  /* 0x000000ffff027224 */ /* 0x000fc800078e0a07 */
[----:B------:R-:W-:Y:S02]  /*21f00*/  IMAD R2, R17, R2, R0 ;  /* 0x0000000211027224 */ /* 0x000fe400078e0200 */
        /* <DEDUP_REMOVED lines=8> */
.L_x_11784:
[----:B-1----:R-:W0:Y:S02]  /*21f90*/  LDC.64 R2, c[0x0][0xc90] ;  /* 0x00032400ff027b82 */ /* 0x002e240000000a00 */
        /* <DEDUP_REMOVED lines=59> */
.L_x_11785:
[----:B------:R-:W-:-:S05]  /*22350*/  LOP3.LUT R2, RZ, R2, RZ, 0x33, !PT ;  /* 0x00000002ff027212 */ /* 0x000fca00078e33ff */
[----:B------:R-:W-:Y:S01]  /*22360*/  IMAD.IADD R17, R17, 0x1, R2 ;  /* 0x0000000111117824 */ /* 0x000fe200078e0202 */
[----:B------:R-:W-:Y:S06]  /*22370*/  BRA `(.L_x_11786) ;  /* 0x00000000001c7947 */ /* 0x000fec0003800000 */
.L_x_11778:
[----:B------:R-:W-:Y:S01]  /*22380*/  UMOV UR4, URZ ;  /* 0x0000003f00047c82 */ /* 0x000fe20008000000 */
[----:B------:R-:W-:Y:S01]  /*22390*/  UMOV UR5, URZ ;  /* 0x0000003f00057c82 */ /* 0x000fe20008000000 */
[----:B------:R-:W-:Y:S01]  /*223a0*/  ULDC UR6, c[0x0][0xc3c] ;  /* 0x00030f0000067ab9 */ /* 0x000fe20000000800 */
[----:B------:R-:W-:Y:S02]  /*223b0*/  IMAD.MOV.U32 R16, RZ, RZ, R0 ;  /* 0x000000ffff107224 */ /* 0x000fe400078e0000 */
[----:B------:R-:W-:Y:S02]  /*223c0*/  IMAD.U32 R17, RZ, RZ, UR4 ;  /* 0x00000004ff117e24 */ /* 0x000fe4000f8e00ff */
[----:B------:R-:W-:Y:S02]  /*223d0*/  IMAD.U32 R18, RZ, RZ, UR5 ;  /* 0x00000005ff127e24 */ /* 0x000fe4000f8e00ff */
[----:B------:R-:W-:-:S07]  /*223e0*/  IMAD.U32 R19, RZ, RZ, UR6 ;  /* 0x00000006ff137e24 */ /* 0x000fce000f8e00ff */
.L_x_11786:
        /* <DEDUP_REMOVED lines=10> */
.L_x_11775:
[----:B------:R-:W-:Y:S02]  /*22490*/  ULDC UR4, c[0x0][0xc3c] ;  /* 0x00030f0000047ab9 */ /* 0x000fe40000000800 */
[----:B---3--:R-:W-:-:S13]  /*224a0*/  ISETP.GE.AND P0, PT, R19, UR4, PT ;  /* 0x0000000413007c0c */ /* 0x008fda000bf06270 */
[----:B------:R-:W-:Y:S05]  /*224b0*/  @!P0 BRA `(.L_x_11787) ;  /* 0xffffffb0004c8947 */ /* 0x000fea000383ffff */
[----:B------:R-:W-:Y:S05]  /*224c0*/  BSYNC B8 ;  /* 0x0000000000087941 */ /* 0x000fea0003800000 */
.L_x_11716:
        /* <DEDUP_REMOVED lines=12> */
.L_x_11908:
[----:B------:R-:W-:Y:S05]  /*22590*/  BSYNC B0 ;  /* 0x0000000000007941 */ /* 0x000fea0003800000 */
.L_x_11788:
[----:B------:R-:W-:-:S03]  /*225a0*/  UMOV UR4, 0xffffffff ;  /* 0xffffffff00047882 */ /* 0x000fc60000000000 */
[----:B------:R-:W-:Y:S05]  /*225b0*/  BRA.DIV UR4, `(.L_x_11790) ;  /* 0x0000003a04ac7947 */ /* 0x000fea000b800000 */
[----:B-1----:R-:W1:Y:S02]  /*225c0*/  S2R R0, SR_TID.X ;  /* 0x0000000000007919 */ /* 0x002e640000002100 */
[----:B-1----:R-:W-:-:S04]  /*225d0*/  SHF.R.U32.HI R0, RZ, 0x5, R0 ;  /* 0x00000005ff007819 */ /* 0x002fc80000011600 */
[----:B------:R-:W-:-:S05]  /*225e0*/  LOP3.LUT R0, R0, 0x3, RZ, 0xc0, !PT ;  /* 0x0000000300007812 */ /* 0x000fca00078ec0ff */
[----:B------:R1:W3:Y:S02]  /*225f0*/  SHFL.IDX PT, R14, R0, RZ, 0x1f ;  /* 0x00001fff000e7589 */ /* 0x0002e400000e0000 */
.L_x_11911:
[----:B---3--:R-:W-:Y:S01]  /*22600*/  ISETP.NE.AND P0, PT, R14, RZ, PT ;  /* 0x000000ff0e00720c */ /* 0x008fe20003f05270 */
[----:B------:R-:W-:-:S12]  /*22610*/  BSSY B0, `(.L_x_11791) ;  /* 0x0000026000007945 */ /* 0x000fd80003800000 */
[----:B------:R-:W-:Y:S05]  /*22620*/  @P0 BRA `(.L_x_11792) ;  /* 0x0000000000900947 */ /* 0x000fea0003800000 */
[----:B------:R-:W-:-:S03]  /*22630*/  UMOV UR4, 0xffffffff ;  /* 0xffffffff00047882 */ /* 0x000fc60000000000 */
[----:B------:R-:W-:Y:S05]  /*22640*/  BRA.DIV UR4, `(.L_x_11793) ;  /* 0x0000003a04bc7947 */ /* 0x000fea000b800000 */
[----:B------:R-:W-:-:S13]  /*22650*/  ELECT P6, URZ, PT ;  /* 0x00000000003f782f */ /* 0x000fda00038c0000 */
.L_x_11914:
        /* <DEDUP_REMOVED lines=8> */
.L_x_11794:
[----:B------:R-:W-:Y:S01]  /*226e0*/  IMAD R5, R24, 0x8, R7 ;  /* 0x0000000818057824 */ /* 0x000fe200078e0207 */
[----:B------:R-:W-:Y:S01]  /*226f0*/  SHF.L.U32 R0, R26, 0x1f, RZ ;  /* 0x0000001f1a007819 */ /* 0x000fe200000006ff */
[----:B------:R-:W-:-:S03]  /*22700*/  VIADD R24, R24, 0x1 ;  /* 0x0000000118187836 */ /* 0x000fc60000000000 */
[----:B------:R-:W1:Y:S02]  /*22710*/  SYNCS.PHASECHK.TRANS64.TRYWAIT P1, [R5+URZ+0x22840], R0 ;  /* 0x02284000050075a7 */ /* 0x000e64000802017f */
[----:B------:R-:W-:-:S04]  /*22720*/  ISETP.NE.AND P2, PT, R24, 0x2, PT ;  /* 0x000000021800780c */ /* 0x000fc80003f45270 */
[----:B------:R-:W-:Y:S01]  /*22730*/  SEL R3, RZ, 0x1, P2 ;  /* 0x00000001ff037807 */ /* 0x000fe20001000000 */
[----:B-1----:R-:W-:Y:S08]  /*22740*/  @!P1 BRA `(.L_x_11795) ;  /* 0x00000038009c9947 */ /* 0x002ff00003800000 */
.L_x_11915:
[----:B------:R-:W-:Y:S02]  /*22750*/  SEL R24, R24, RZ, P2 ;  /* 0x000000ff18187207 */ /* 0x000fe40001000000 */
[----:B------:R-:W-:Y:S01]  /*22760*/  LOP3.LUT R2, R26, R3, RZ, 0x3c, !PT ;  /* 0x000000031a027212 */ /* 0x000fe200078e3cff */
[----:B------:R-:W-:Y:S06]  /*22770*/  @!P0 BRA `(.L_x_11796) ;  /* 0x0000000000048947 */ /* 0x000fec0003800000 */
[----:B------:R-:W-:Y:S01]  /*22780*/  BPT.TRAP 0x1 ;  /* 0x000000040000795c */ /* 0x000fe20000300000 */
.L_x_11796:
[----:B------:R-:W-:Y:S01]  /*22790*/  IMAD R3, R24, 0x8, R7 ;  /* 0x0000000818037824 */ /* 0x000fe200078e0207 */
[----:B------:R-:W-:-:S04]  /*227a0*/  SHF.L.U32 R2, R2, 0x1f, RZ ;  /* 0x0000001f02027819 */ /* 0x000fc800000006ff */
[----:B------:R-:W3:Y:S02]  /*227b0*/  SYNCS.PHASECHK.TRANS64.TRYWAIT P1, [R3+URZ+0x22840], R2 ;  /* 0x02284002030075a7 */ /* 0x000ee4000802017f */
[----:B---3--:R-:W-:Y:S05]  /*227c0*/  @!P1 BRA `(.L_x_11797) ;  /* 0x0000003800909947 */ /* 0x008fea0003800000 */
.L_x_11916:
[----:B------:R-:W-:Y:S05]  /*227d0*/  @!P0 BRA `(.L_x_11798) ;  /* 0x0000000000048947 */ /* 0x000fea0003800000 */
[----:B------:R-:W-:Y:S01]  /*227e0*/  BPT.TRAP 0x1 ;  /* 0x000000040000795c */ /* 0x000fe20000300000 */
.L_x_11798:
[----:B------:R-:W4:Y:S02]  /*227f0*/  SYNCS.PHASECHK.TRANS64.TRYWAIT P1, [R5+URZ+0x22860], R0 ;  /* 0x02286000050075a7 */ /* 0x000f24000802017f */
[----:B----4-:R-:W-:Y:S05]  /*22800*/  @!P1 BRA `(.L_x_11799) ;  /* 0x0000003800949947 */ /* 0x010fea0003800000 */
.L_x_11917:
[----:B------:R-:W-:Y:S05]  /*22810*/  @!P0 BRA `(.L_x_11800) ;  /* 0x0000000000048947 */ /* 0x000fea0003800000 */
[----:B------:R-:W-:Y:S01]  /*22820*/  BPT.TRAP 0x1 ;  /* 0x000000040000795c */ /* 0x000fe20000300000 */
.L_x_11800:
[----:B------:R0:W0:Y:S02]  /*22830*/  SYNCS.PHASECHK.TRANS64.TRYWAIT P0, [R3+URZ+0x22860], R2 ;  /* 0x02286002030075a7 */ /* 0x000024000800017f */
[----:B0-----:R-:W-:Y:S05]  /*22840*/  @!P0 NANOSLEEP.SYNCS 0x989680 ;  /* 0x009896800000895d */ /* 0x001fea0003900000 */
[----:B------:R-:W0:Y:S02]  /*22850*/  @!P0 SYNCS.PHASECHK.TRANS64 P0, [R3+URZ+0x22860], R2 ;  /* 0x02286002030085a7 */ /* 0x000e24000800007f */
[----:B0-----:R-:W-:Y:S05]  /*22860*/  @!P0 BRA `(.L_x_11800) ;  /* 0xfffffffc00f08947 */ /* 0x001fea000383ffff */
.L_x_11792:
[----:B------:R-:W-:Y:S05]  /*22870*/  BSYNC B0 ;  /* 0x0000000000007941 */ /* 0x000fea0003800000 */
.L_x_11791:
[----:B------:R-:W-:Y:S05]  /*22880*/  EXIT ;  /* 0x000000000000794d */ /* 0x000fea0003800000 */
.L_x_11589:
[----:B0-----:R0:W1:Y:S02]  /*22890*/  SYNCS.PHASECHK.TRANS64.TRYWAIT P0, [R49+URZ+0x22800], R0 ;  /* 0x02280000310075a7 */ /* 0x001064000800017f */
[----:B-1----:R-:W-:Y:S05]  /*228a0*/  @!P0 NANOSLEEP.SYNCS 0x989680 ;  /* 0x009896800000895d */ /* 0x002fea0003900000 */
[----:B------:R-:W1:Y:S02]  /*228b0*/  @!P0 SYNCS.PHASECHK.TRANS64 P0, [R49+URZ+0x22800], R0 ;  /* 0x02280000310085a7 */ /* 0x000e64000800007f */
[----:B-1----:R-:W-:Y:S05]  /*228c0*/  @!P0 BRA `(.L_x_11589) ;  /* 0xfffffffc00f08947 */ /* 0x002fea000383ffff */
[----:B------:R-:W-:Y:S05]  /*228d0*/  BRA `(.L_x_11801) ;  /* 0xfffffe0000ac7947 */ /* 0x000fea000383ffff */
.L_x_11596:
[----:B-1----:R1:W2:Y:S02]  /*228e0*/  SYNCS.PHASECHK.TRANS64.TRYWAIT P0, [R10+URZ], R11 ;  /* 0x0000000b0a0075a7 */ /* 0x0022a4000800017f */
[----:B--2---:R-:W-:Y:S05]  /*228f0*/  @!P0 NANOSLEEP.SYNCS 0x989680 ;  /* 0x009896800000895d */ /* 0x004fea0003900000 */
[----:B------:R-:W2:Y:S02]  /*22900*/  @!P0 SYNCS.PHASECHK.TRANS64 P0, [R10+URZ], R11 ;  /* 0x0000000b0a0085a7 */ /* 0x000ea4000800007f */
[----:B--2---:R-:W-:Y:S05]  /*22910*/  @!P0 BRA `(.L_x_11596) ;  /* 0xfffffffc00f08947 */ /* 0x004fea000383ffff */
[----:B------:R-:W-:Y:S05]  /*22920*/  BRA `(.L_x_11595) ;  /* 0xfffffe0400ac7947 */ /* 0x000fea000383ffff */
.L_x_11615:
[----:B-1----:R1:W2:Y:S02]  /*22930*/  SYNCS.PHASECHK.TRANS64.TRYWAIT P0, [R26+URZ], R27 ;  /* 0x0000001b1a0075a7 */ /* 0x0022a4000800017f */
[----:B--2---:R-:W-:Y:S05]  /*22940*/  @!P0 NANOSLEEP.SYNCS 0x989680 ;  /* 0x009896800000895d */ /* 0x004fea0003900000 */
[----:B------:R-:W2:Y:S02]  /*22950*/  @!P0 SYNCS.PHASECHK.TRANS64 P0, [R26+URZ], R27 ;  /* 0x0000001b1a0085a7 */ /* 0x000ea4000800007f */
[----:B--2---:R-:W-:Y:S05]  /*22960*/  @!P0 BRA `(.L_x_11615) ;  /* 0xfffffffc00f08947 */ /* 0x004fea000383ffff */
[----:B------:R-:W-:Y:S05]  /*22970*/  BRA `(.L_x_11614) ;  /* 0xfffffe3000f07947 */ /* 0x000fea000383ffff */
.L_x_11637:
[----:B-1----:R1:W2:Y:S02]  /*22980*/  SYNCS.PHASECHK.TRANS64.TRYWAIT P0, [R6+URZ], R7 ;  /* 0x00000007060075a7 */ /* 0x0022a4000800017f */
[----:B--2---:R-:W-:Y:S05]  /*22990*/  @!P0 NANOSLEEP.SYNCS 0x989680 ;  /* 0x009896800000895d */ /* 0x004fea0003900000 */
[----:B------:R-:W2:Y:S02]  /*229a0*/  @!P0 SYNCS.PHASECHK.TRANS64 P0, [R6+URZ], R7 ;  /* 0x00000007060085a7 */ /* 0x000ea4000800007f */
[----:B--2---:R-:W-:Y:S05]  /*229b0*/  @!P0 BRA `(.L_x_11637) ;  /* 0xfffffffc00f08947 */ /* 0x004fea000383ffff */
[----:B------:R-:W-:Y:S05]  /*229c0*/  BRA `(.L_x_11636) ;  /* 0xfffffe6800f47947 */ /* 0x000fea000383ffff */
.L_x_11646:
[----:B-1----:R1:W2:Y:S02]  /*229d0*/  SYNCS.PHASECHK.TRANS64.TRYWAIT P0, [R44+URZ], R45 ;  /* 0x0000002d2c0075a7 */ /* 0x0022a4000800017f */
[----:B--2---:R-:W-:Y:S05]  /*229e0*/  @!P0 NANOSLEEP.SYNCS 0x989680 ;  /* 0x009896800000895d */ /* 0x004fea0003900000 */
[----:B------:R-:W2:Y:S02]  /*229f0*/  @!P0 SYNCS.PHASECHK.TRANS64 P0, [R44+URZ], R45 ;  /* 0x0000002d2c0085a7 */ /* 0x000ea4000800007f */
[----:B--2---:R-:W-:Y:S05]  /*22a00*/  @!P0 BRA `(.L_x_11646) ;  /* 0xfffffffc00f08947 */ /* 0x004fea000383ffff */
[----:B------:R-:W-:Y:S05]  /*22a10*/  BRA `(.L_x_11645) ;  /* 0xfffffe9400947947 */ /* 0x000fea000383ffff */
.L_x_11657:
[----:B--2---:R2:W3:Y:S02]  /*22a20*/  SYNCS.PHASECHK.TRANS64.TRYWAIT P0, [R6+URZ], R7 ;  /* 0x00000007060075a7 */ /* 0x0044e4000800017f */
[----:B---3--:R-:W-:Y:S05]  /*22a30*/  @!P0 NANOSLEEP.SYNCS 0x989680 ;  /* 0x009896800000895d */ /* 0x008fea0003900000 */
[----:B------:R-:W3:Y:S02]  /*22a40*/  @!P0 SYNCS.PHASECHK.TRANS64 P0, [R6+URZ], R7 ;  /* 0x00000007060085a7 */ /* 0x000ee4000800007f */
[----:B---3--:R-:W-:Y:S05]  /*22a50*/  @!P0 BRA `(.L_x_11657) ;  /* 0xfffffffc00f08947 */ /* 0x008fea000383ffff */
[----:B------:R-:W-:Y:S05]  /*22a60*/  BRA `(.L_x_11656) ;  /* 0xfffffec800c47947 */ /* 0x000fea000383ffff */
.L_x_11676:
[----:B-1----:R1:W2:Y:S02]  /*22a70*/  SYNCS.PHASECHK.TRANS64.TRYWAIT P0, [R64+URZ], R65 ;  /* 0x00000041400075a7 */ /* 0x0022a4000800017f */
[----:B--2---:R-:W-:Y:S05]  /*22a80*/  @!P0 NANOSLEEP.SYNCS 0x989680 ;  /* 0x009896800000895d */ /* 0x004fea0003900000 */
[----:B------:R-:W2:Y:S02]  /*22a90*/  @!P0 SYNCS.PHASECHK.TRANS64 P0, [R64+URZ], R65 ;  /* 0x00000041400085a7 */ /* 0x000ea4000800007f */
[----:B--2---:R-:W-:Y:S05]  /*22aa0*/  @!P0 BRA `(.L_x_11676) ;  /* 0xfffffffc00f08947 */ /* 0x004fea000383ffff */
[----:B------:R-:W-:Y:S05]  /*22ab0*/  BRA `(.L_x_11675) ;  /* 0xffffff0800287947 */ /* 0x000fea000383ffff */
.L_x_11738:
        /* <DEDUP_REMOVED lines=10> */
.L_x_11803:
[----:B------:R-:W-:Y:S05]  /*22b60*/  BSYNC B0 ;  /* 0x0000000000007941 */ /* 0x000fea0003800000 */
.L_x_11802:
[----:B------:R-:W-:Y:S05]  /*22b70*/  BRA `(.L_x_11804) ;  /* 0xffffffbc001c7947 */ /* 0x000fea000383ffff */
.L_x_11741:
[----:B0-----:R0:W1:Y:S02]  /*22b80*/  SYNCS.PHASECHK.TRANS64.TRYWAIT P0, [R17+URZ+0x22840], R0 ;  /* 0x02284000110075a7 */ /* 0x001064000800017f */
[----:B-1----:R-:W-:Y:S05]  /*22b90*/  @!P0 NANOSLEEP.SYNCS 0x989680 ;  /* 0x009896800000895d */ /* 0x002fea0003900000 */
[----:B------:R-:W1:Y:S02]  /*22ba0*/  @!P0 SYNCS.PHASECHK.TRANS64 P0, [R17+URZ+0x22840], R0 ;  /* 0x02284000110085a7 */ /* 0x000e64000800007f */
[----:B-1----:R-:W-:Y:S05]  /*22bb0*/  @!P0 BRA `(.L_x_11741) ;  /* 0xfffffffc00f08947 */ /* 0x002fea000383ffff */
[----:B------:R-:W-:Y:S05]  /*22bc0*/  BRA `(.L_x_11805) ;  /* 0xffffffbc00b87947 */ /* 0x000fea000383ffff */
.L_x_11742:
        /* <DEDUP_REMOVED lines=8> */
.L_x_11807:
[----:B------:R-:W-:Y:S05]  /*22c50*/  BSYNC B0 ;  /* 0x0000000000007941 */ /* 0x000fea0003800000 */
.L_x_11806:
        /* <DEDUP_REMOVED lines=9> */
.L_x_11808:
[----:B------:R-:W-:Y:S02]  /*22cf0*/  IMAD.MOV.U32 R13, RZ, RZ, R4 ;  /* 0x000000ffff0d7224 */ /* 0x000fe400078e0004 */
[----:B------:R-:W-:Y:S02]  /*22d00*/  IMAD.MOV.U32 R12, RZ, RZ, 0x1 ;  /* 0x00000001ff0c7424 */ /* 0x000fe400078e00ff */
[----:B------:R-:W-:-:S07]  /*22d10*/  IMAD.MOV.U32 R3, RZ, RZ, R14 ;  /* 0x000000ffff037224 */ /* 0x000fce00078e000e */
[----:B------:R-:W-:Y:S05]  /*22d20*/  WARPSYNC.COLLECTIVE R15, `(.L_x_11809) ;  /* 0x000000000f087348 */ /* 0x000fea0003c00000 */
[----:B------:R0:W1:Y:S02]  /*22d30*/  SHFL.IDX P6, R14, R13, R12, R11 ;  /* 0x0000000c0d0e7389 */ /* 0x00006400000c000b */
[----:B01----:R-:W-:Y:S01]  /*22d40*/  ENDCOLLECTIVE ;  /* 0x000000000000791b */ /* 0x003fe20003800000 */
.L_x_11809:
        /* <DEDUP_REMOVED lines=15> */
.L_x_11810:
[----:B------:R-:W-:Y:S02]  /*22e40*/  @P0 IMAD R6, R5, 0x2, R22 ;  /* 0x0000000205060824 */ /* 0x000fe400078e0216 */
[----:B------:R-:W-:Y:S02]  /*22e50*/  IMAD.MOV.U32 R13, RZ, RZ, R4 ;  /* 0x000000ffff0d7224 */ /* 0x000fe400078e0004 */
[----:B------:R-:W-:Y:S02]  /*22e60*/  IMAD.MOV.U32 R12, RZ, RZ, 0x2 ;  /* 0x00000002ff0c7424 */ /* 0x000fe400078e00ff */
[----:B------:R-:W-:-:S07]  /*22e70*/  IMAD.MOV.U32 R3, RZ, RZ, R14 ;  /* 0x000000ffff037224 */ /* 0x000fce00078e000e */
[----:B------:R-:W-:Y:S05]  /*22e80*/  WARPSYNC.COLLECTIVE R15, `(.L_x_11811) ;  /* 0x000000000f087348 */ /* 0x000fea0003c00000 */
[----:B------:R0:W1:Y:S02]  /*22e90*/  SHFL.IDX P6, R14, R13, R12, R11 ;  /* 0x0000000c0d0e7389 */ /* 0x00006400000c000b */
[----:B01----:R-:W-:Y:S01]  /*22ea0*/  ENDCOLLECTIVE ;  /* 0x000000000000791b */ /* 0x003fe20003800000 */
.L_x_11811:
        /* <DEDUP_REMOVED lines=15> */
.L_x_11812:
[----:B------:R-:W-:Y:S02]  /*22fa0*/  @P0 IMAD R6, R5, 0x2, R22 ;  /* 0x0000000205060824 */ /* 0x000fe400078e0216 */
[----:B------:R-:W-:Y:S02]  /*22fb0*/  IMAD.MOV.U32 R13, RZ, RZ, R4 ;  /* 0x000000ffff0d7224 */ /* 0x000fe400078e0004 */
[----:B------:R-:W-:Y:S02]  /*22fc0*/  IMAD.MOV.U32 R12, RZ, RZ, 0x3 ;  /* 0x00000003ff0c7424 */ /* 0x000fe400078e00ff */
[----:B------:R-:W-:-:S07]  /*22fd0*/  IMAD.MOV.U32 R3, RZ, RZ, R14 ;  /* 0x000000ffff037224 */ /* 0x000fce00078e000e */
[----:B------:R-:W-:Y:S05]  /*22fe0*/  WARPSYNC.COLLECTIVE R15, `(.L_x_11813) ;  /* 0x000000000f087348 */ /* 0x000fea0003c00000 */
[----:B------:R0:W1:Y:S02]  /*22ff0*/  SHFL.IDX P6, R14, R13, R12, R11 ;  /* 0x0000000c0d0e7389 */ /* 0x00006400000c000b */
[----:B01----:R-:W-:Y:S01]  /*23000*/  ENDCOLLECTIVE ;  /* 0x000000000000791b */ /* 0x003fe20003800000 */
.L_x_11813:
        /* <DEDUP_REMOVED lines=15> */
.L_x_11814:
[----:B------:R-:W-:Y:S02]  /*23100*/  @P0 IMAD R6, R5, 0x2, R22 ;  /* 0x0000000205060824 */ /* 0x000fe400078e0216 */
[----:B------:R-:W-:Y:S02]  /*23110*/  IMAD.MOV.U32 R13, RZ, RZ, R4 ;  /* 0x000000ffff0d7224 */ /* 0x000fe400078e0004 */
[----:B------:R-:W-:Y:S02]  /*23120*/  IMAD.MOV.U32 R12, RZ, RZ, 0x4 ;  /* 0x00000004ff0c7424 */ /* 0x000fe400078e00ff */
[----:B------:R-:W-:-:S07]  /*23130*/  IMAD.MOV.U32 R3, RZ, RZ, R14 ;  /* 0x000000ffff037224 */ /* 0x000fce00078e000e */
[----:B------:R-:W-:Y:S05]  /*23140*/  WARPSYNC.COLLECTIVE R15, `(.L_x_11815) ;  /* 0x000000000f087348 */ /* 0x000fea0003c00000 */
[----:B------:R0:W1:Y:S02]  /*23150*/  SHFL.IDX P6, R14, R13, R12, R11 ;  /* 0x0000000c0d0e7389 */ /* 0x00006400000c000b */
[----:B01----:R-:W-:Y:S01]  /*23160*/  ENDCOLLECTIVE ;  /* 0x000000000000791b */ /* 0x003fe20003800000 */
.L_x_11815:
        /* <DEDUP_REMOVED lines=15> */
.L_x_11816:
[----:B------:R-:W-:Y:S02]  /*23260*/  @P0 IMAD R6, R5, 0x2, R22 ;  /* 0x0000000205060824 */ /* 0x000fe400078e0216 */
[----:B------:R-:W-:Y:S02]  /*23270*/  IMAD.MOV.U32 R13, RZ, RZ, R4 ;  /* 0x000000ffff0d7224 */ /* 0x000fe400078e0004 */
[----:B------:R-:W-:Y:S02]  /*23280*/  IMAD.MOV.U32 R12, RZ, RZ, 0x5 ;  /* 0x00000005ff0c7424 */ /* 0x000fe400078e00ff */
[----:B------:R-:W-:-:S07]  /*23290*/  IMAD.MOV.U32 R3, RZ, RZ, R14 ;  /* 0x000000ffff037224 */ /* 0x000fce00078e000e */
[----:B------:R-:W-:Y:S05]  /*232a0*/  WARPSYNC.COLLECTIVE R15, `(.L_x_11817) ;  /* 0x000000000f087348 */ /* 0x000fea0003c00000 */
[----:B------:R0:W1:Y:S02]  /*232b0*/  SHFL.IDX P6, R14, R13, R12, R11 ;  /* 0x0000000c0d0e7389 */ /* 0x00006400000c000b */
[----:B01----:R-:W-:Y:S01]  /*232c0*/  ENDCOLLECTIVE ;  /* 0x000000000000791b */ /* 0x003fe20003800000 */
.L_x_11817:
        /* <DEDUP_REMOVED lines=10> */
.L_x_11818:
[----:B------:R-:W-:Y:S01]  /*23370*/  @!PT LDS RZ, [RZ] ;  /* 0x00000000fffff984 */ /* 0x000fe20000000800 */
[----:B------:R-:W-:Y:S01]  /*23380*/  @!PT LDS RZ, [RZ] ;  /* 0x00000000fffff984 */ /* 0x000fe20000000800 */
[----:B------:R-:W-:Y:S01]  /*23390*/  @!PT LDS RZ, [RZ] ;  /* 0x00000000fffff984 */ /* 0x000fe20000000800 */
[----:B------:R0:W-:Y:S01]  /*233a0*/  @P0 LDGSTS.E.BYPASS.LTC128B.128 [R6+0x1e400], desc[UR36][R2.64], !P2 ;  /* 0x1e40000002060fae */ /* 0x0001e2000d101d64 */
[----:B------:R-:W-:Y:S01]  /*233b0*/  IMAD.MOV.U32 R0, RZ, RZ, R14 ;  /* 0x000000ffff007224 */ /* 0x000fe200078e000e */
[----:B------:R-:W-:Y:S06]  /*233c0*/  BRA `(.L_x_11819) ;  /* 0xffffffbc00187947 */ /* 0x000fec000383ffff */
.L_x_11747:
[----:B------:R-:W-:Y:S02]  /*233d0*/  IMAD.MOV.U32 R13, RZ, RZ, R4 ;  /* 0x000000ffff0d7224 */ /* 0x000fe400078e0004 */
[----:B------:R-:W-:Y:S02]  /*233e0*/  IMAD.MOV.U32 R12, RZ, RZ, RZ ;  /* 0x000000ffff0c7224 */ /* 0x000fe400078e00ff */
[----:B------:R-:W-:Y:S02]  /*233f0*/  IMAD.MOV.U32 R11, RZ, RZ, 0x181f ;  /* 0x0000181fff0b7424 */ /* 0x000fe400078e00ff */
[----:B------:R-:W-:Y:S02]  /*23400*/  IMAD.MOV.U32 R15, RZ, RZ, -0x1 ;  /* 0xffffffffff0f7424 */ /* 0x000fe400078e00ff */
[----:B------:R-:W-:Y:S02]  /*23410*/  IMAD R35, R35, R6, RZ ;  /* 0x0000000623237224 */ /* 0x000fe400078e02ff */
[----:B------:R-:W-:-:S07]  /*23420*/  IMAD.IADD R33, R8, 0x1, R33 ;  /* 0x0000000108217824 */ /* 0x000fce00078e0221 */
[----:B-1----:R-:W-:Y:S05]  /*23430*/  WARPSYNC.COLLECTIVE R15, `(.L_x_11820) ;  /* 0x000000000f087348 */ /* 0x002fea0003c00000 */
[----:B------:R0:W2:Y:S02]  /*23440*/  SHFL.IDX P6, R14, R13, R12, R11 ;  /* 0x0000000c0d0e7389 */ /* 0x0000a400000c000b */
[----:B012---:R-:W-:Y:S01]  /*23450*/  ENDCOLLECTIVE ;  /* 0x000000000000791b */ /* 0x007fe20003800000 */
.L_x_11820:
[C---:B------:R-:W-:Y:S01]  /*23460*/  VIADD R6, R33.reuse, 0x10 ;  /* 0x0000001021067836 */ /* 0x040fe20000000000 */
[----:B------:R-:W-:Y:S01]  /*23470*/  ISETP.GE.AND P0, PT, R33, R35, PT ;  /* 0x000000232100720c */ /* 0x000fe20003f06270 */
[----:B------:R-:W-:Y:S02]  /*23480*/  IMAD.MOV.U32 R13, RZ, RZ, R0 ;  /* 0x000000ffff0d7224 */ /* 0x000fe400078e0000 */
[----:B------:R-:W-:-:S10]  /*23490*/  IMAD.MOV.U32 R2, RZ, RZ, R14 ;  /* 0x000000ffff027224 */ /* 0x000fd400078e000e */
[----:B------:R-:W-:Y:S05]  /*234a0*/  WARPSYNC.COLLECTIVE R15, `(.L_x_11821) ;  /* 0x000000000f087348 */ /* 0x000fea0003c00000 */
[----:B------:R0:W1:Y:S02]  /*234b0*/  SHFL.IDX P6, R14, R13, R12, R11 ;  /* 0x0000000c0d0e7389 */ /* 0x00006400000c000b */
[----:B01----:R-:W-:Y:S01]  /*234c0*/  ENDCOLLECTIVE ;  /* 0x000000000000791b */ /* 0x003fe20003800000 */
.L_x_11821:
[----:B------:R-:W-:Y:S02]  /*234d0*/  IMAD.MOV.U32 R13, RZ, RZ, R4 ;  /* 0x000000ffff0d7224 */ /* 0x000fe400078e0004 */
[----:B------:R-:W-:Y:S02]  /*234e0*/  IMAD.MOV.U32 R12, RZ, RZ, 0x1 ;  /* 0x00000001ff0c7424 */ /* 0x000fe400078e00ff */
[----:B------:R-:W-:-:S07]  /*234f0*/  IMAD.MOV.U32 R3, RZ, RZ, R14 ;  /* 0x000000ffff037224 */ /* 0x000fce00078e000e */
[----:B------:R-:W-:Y:S05]  /*23500*/  WARPSYNC.COLLECTIVE R15, `(.L_x_11822) ;  /* 0x000000000f087348 */ /* 0x000fea0003c00000 */
[----:B------:R0:W1:Y:S02]  /*23510*/  SHFL.IDX P6, R14, R13, R12, R11 ;  /* 0x0000000c0d0e7389 */ /* 0x00006400000c000b */
[----:B01----:R-:W-:Y:S01]  /*23520*/  ENDCOLLECTIVE ;  /* 0x000000000000791b */ /* 0x003fe20003800000 */
.L_x_11822:
        /* <DEDUP_REMOVED lines=15> */
.L_x_11823:
[----:B------:R-:W-:Y:S02]  /*23620*/  IMAD.MOV.U32 R13, RZ, RZ, R4 ;  /* 0x000000ffff0d7224 */ /* 0x000fe400078e0004 */
[----:B------:R-:W-:Y:S02]  /*23630*/  IMAD.MOV.U32 R12, RZ, RZ, 0x2 ;  /* 0x00000002ff0c7424 */ /* 0x000fe400078e00ff */
[----:B------:R-:W-:-:S07]  /*23640*/  IMAD.MOV.U32 R3, RZ, RZ, R14 ;  /* 0x000000ffff037224 */ /* 0x000fce00078e000e */
[----:B------:R-:W-:Y:S05]  /*23650*/  WARPSYNC.COLLECTIVE R15, `(.L_x_11824) ;  /* 0x000000000f087348 */ /* 0x000fea0003c00000 */
[----:B------:R0:W1:Y:S02]  /*23660*/  SHFL.IDX P6, R14, R13, R12, R11 ;  /* 0x0000000c0d0e7389 */ /* 0x00006400000c000b */
[----:B01----:R-:W-:Y:S01]  /*23670*/  ENDCOLLECTIVE ;  /* 0x000000000000791b */ /* 0x003fe20003800000 */
.L_x_11824:
        /* <DEDUP_REMOVED lines=16> */
.L_x_11825:
[----:B------:R-:W-:Y:S02]  /*23780*/  IMAD.MOV.U32 R13, RZ, RZ, R4 ;  /* 0x000000ffff0d7224 */ /* 0x000fe400078e0004 */
[----:B------:R-:W-:Y:S02]  /*23790*/  IMAD.MOV.U32 R12, RZ, RZ, 0x3 ;  /* 0x00000003ff0c7424 */ /* 0x000fe400078e00ff */
[----:B------:R-:W-:-:S07]  /*237a0*/  IMAD.MOV.U32 R3, RZ, RZ, R14 ;  /* 0x000000ffff037224 */ /* 0x000fce00078e000e */
[----:B------:R-:W-:Y:S05]  /*237b0*/  WARPSYNC.COLLECTIVE R15, `(.L_x_11826) ;  /* 0x000000000f087348 */ /* 0x000fea0003c00000 */
[----:B------:R0:W1:Y:S02]  /*237c0*/  SHFL.IDX P6, R14, R13, R12, R11 ;  /* 0x0000000c0d0e7389 */ /* 0x00006400000c000b */
[----:B01----:R-:W-:Y:S01]  /*237d0*/  ENDCOLLECTIVE ;  /* 0x000000000000791b */ /* 0x003fe20003800000 */
.L_x_11826:
        /* <DEDUP_REMOVED lines=16> */
.L_x_11827:
[----:B------:R-:W-:Y:S02]  /*238e0*/  IMAD.MOV.U32 R13, RZ, RZ, R4 ;  /* 0x000000ffff0d7224 */ /* 0x000fe400078e0004 */
[----:B------:R-:W-:Y:S02]  /*238f0*/  IMAD.MOV.U32 R12, RZ, RZ, 0x4 ;  /* 0x00000004ff0c7424 */ /* 0x000fe400078e00ff */
[----:B------:R-:W-:-:S07]  /*23900*/  IMAD.MOV.U32 R3, RZ, RZ, R14 ;  /* 0x000000ffff037224 */ /* 0x000fce00078e000e */
[----:B------:R-:W-:Y:S05]  /*23910*/  WARPSYNC.COLLECTIVE R15, `(.L_x_11828) ;  /* 0x000000000f087348 */ /* 0x000fea0003c00000 */
[----:B------:R0:W1:Y:S02]  /*23920*/  SHFL.IDX P6, R14, R13, R12, R11 ;  /* 0x0000000c0d0e7389 */ /* 0x00006400000c000b */
[----:B01----:R-:W-:Y:S01]  /*23930*/  ENDCOLLECTIVE ;  /* 0x000000000000791b */ /* 0x003fe20003800000 */
.L_x_11828:
        /* <DEDUP_REMOVED lines=16> */
.L_x_11829:
[----:B------:R-:W-:Y:S02]  /*23a40*/  IMAD.MOV.U32 R13, RZ, RZ, R4 ;  /* 0x000000ffff0d7224 */ /* 0x000fe400078e0004 */
[----:B------:R-:W-:Y:S02]  /*23a50*/  IMAD.MOV.U32 R12, RZ, RZ, 0x5 ;  /* 0x00000005ff0c7424 */ /* 0x000fe400078e00ff */
[----:B------:R-:W-:-:S07]  /*23a60*/  IMAD.MOV.U32 R3, RZ, RZ, R14 ;  /* 0x000000ffff037224 */ /* 0x000fce00078e000e */
[----:B------:R-:W-:Y:S05]  /*23a70*/  WARPSYNC.COLLECTIVE R15, `(.L_x_11830) ;  /* 0x000000000f087348 */ /* 0x000fea0003c00000 */
[----:B------:R0:W1:Y:S02]  /*23a80*/  SHFL.IDX P6, R14, R13, R12, R11 ;  /* 0x0000000c0d0e7389 */ /* 0x00006400000c000b */
[----:B01----:R-:W-:Y:S01]  /*23a90*/  ENDCOLLECTIVE ;  /* 0x000000000000791b */ /* 0x003fe20003800000 */
.L_x_11830:
        /* <DEDUP_REMOVED lines=16> */
.L_x_11831:
[----:B------:R-:W-:Y:S02]  /*23ba0*/  IMAD.MOV.U32 R13, RZ, RZ, R4 ;  /* 0x000000ffff0d7224 */ /* 0x000fe400078e0004 */
[----:B------:R-:W-:Y:S02]  /*23bb0*/  IMAD.MOV.U32 R12, RZ, RZ, 0x6 ;  /* 0x00000006ff0c7424 */ /* 0x000fe400078e00ff */
[----:B------:R-:W-:-:S07]  /*23bc0*/  IMAD.MOV.U32 R3, RZ, RZ, R14 ;  /* 0x000000ffff037224 */ /* 0x000fce00078e000e */
[----:B------:R-:W-:Y:S05]  /*23bd0*/  WARPSYNC.COLLECTIVE R15, `(.L_x_11832) ;  /* 0x000000000f087348 */ /* 0x000fea0003c00000 */
[----:B------:R0:W1:Y:S02]  /*23be0*/  SHFL.IDX P6, R14, R13, R12, R11 ;  /* 0x0000000c0d0e7389 */ /* 0x00006400000c000b */
[----:B01----:R-:W-:Y:S01]  /*23bf0*/  ENDCOLLECTIVE ;  /* 0x000000000000791b */ /* 0x003fe20003800000 */
.L_x_11832:
        /* <DEDUP_REMOVED lines=16> */
.L_x_11833:
[----:B------:R-:W-:Y:S02]  /*23d00*/  IMAD.MOV.U32 R13, RZ, RZ, R4 ;  /* 0x000000ffff0d7224 */ /* 0x000fe400078e0004 */
[----:B------:R-:W-:Y:S02]  /*23d10*/  IMAD.MOV.U32 R12, RZ, RZ, 0x7 ;  /* 0x00000007ff0c7424 */ /* 0x000fe400078e00ff */
[----:B------:R-:W-:-:S07]  /*23d20*/  IMAD.MOV.U32 R3, RZ, RZ, R14 ;  /* 0x000000ffff037224 */ /* 0x000fce00078e000e */
[----:B------:R-:W-:Y:S05]  /*23d30*/  WARPSYNC.COLLECTIVE R15, `(.L_x_11834) ;  /* 0x000000000f087348 */ /* 0x000fea0003c00000 */
[----:B------:R0:W1:Y:S02]  /*23d40*/  SHFL.IDX P6, R14, R13, R12, R11 ;  /* 0x0000000c0d0e7389 */ /* 0x00006400000c000b */
[----:B01----:R-:W-:Y:S01]  /*23d50*/  ENDCOLLECTIVE ;  /* 0x000000000000791b */ /* 0x003fe20003800000 */
.L_x_11834:
        /* <DEDUP_REMOVED lines=14> */
.L_x_11835:
[----:B------:R-:W-:Y:S05]  /*23e40*/  BRA `(.L_x_11836) ;  /* 0xffffffbc00387947 */ /* 0x000fea000383ffff */
.L_x_11750:
[----:B0-----:R0:W2:Y:S02]  /*23e50*/  SYNCS.PHASECHK.TRANS64.TRYWAIT P0, [R22+URZ+0x22820], R3 ;  /* 0x02282003160075a7 */ /* 0x0010a4000800017f */
[----:B--2---:R-:W-:Y:S05]  /*23e60*/  @!P0 NANOSLEEP.SYNCS 0x989680 ;  /* 0x009896800000895d */ /* 0x004fea0003900000 */
[----:B------:R-:W2:Y:S02]  /*23e70*/  @!P0 SYNCS.PHASECHK.TRANS64 P0, [R22+URZ+0x22820], R3 ;  /* 0x02282003160085a7 */ /* 0x000ea4000800007f */
[----:B--2---:R-:W-:Y:S05]  /*23e80*/  @!P0 BRA `(.L_x_11750) ;  /* 0xfffffffc00f08947 */ /* 0x004fea000383ffff */
[----:B------:R-:W-:Y:S05]  /*23e90*/  BRA `(.L_x_11837) ;  /* 0xffffffbc00947947 */ /* 0x000fea000383ffff */
.L_x_11753:
[----:B--2---:R2:W3:Y:S02]  /*23ea0*/  SYNCS.PHASECHK.TRANS64.TRYWAIT P0, [R17+URZ+0x22860], R0 ;  /* 0x02286000110075a7 */ /* 0x0044e4000800017f */
[----:B---3--:R-:W-:Y:S05]  /*23eb0*/  @!P0 NANOSLEEP.SYNCS 0x989680 ;  /* 0x009896800000895d */ /* 0x008fea0003900000 */
[----:B------:R-:W3:Y:S02]  /*23ec0*/  @!P0 SYNCS.PHASECHK.TRANS64 P0, [R17+URZ+0x22860], R0 ;  /* 0x02286000110085a7 */ /* 0x000ee4000800007f */
[----:B---3--:R-:W-:Y:S05]  /*23ed0*/  @!P0 BRA `(.L_x_11753) ;  /* 0xfffffffc00f08947 */ /* 0x008fea000383ffff */
[----:B------:R-:W-:Y:S05]  /*23ee0*/  BRA `(.L_x_11838) ;  /* 0xffffffbc00a07947 */ /* 0x000fea000383ffff */
.L_x_11754:
        /* <DEDUP_REMOVED lines=8> */
.L_x_11840:
[----:B------:R-:W-:Y:S05]  /*23f70*/  BSYNC B0 ;  /* 0x0000000000007941 */ /* 0x000fea0003800000 */
.L_x_11839:
        /* <DEDUP_REMOVED lines=13> */
.L_x_11841:
        /* <DEDUP_REMOVED lines=9> */
.L_x_11842:
        /* <DEDUP_REMOVED lines=17> */
.L_x_11843:
[----:B------:R-:W-:Y:S02]  /*241f0*/  IMAD.MOV.U32 R13, RZ, RZ, R6 ;  /* 0x000000ffff0d7224 */ /* 0x000fe400078e0006 */
[----:B------:R-:W-:Y:S01]  /*24200*/  IMAD.MOV.U32 R12, RZ, RZ, 0x2 ;  /* 0x00000002ff0c7424 */ /* 0x000fe200078e00ff */
[----:B------:R-:W-:-:S13]  /*24210*/  IADD3 R2, P3, R14, R0, RZ ;  /* 0x000000000e027210 */ /* 0x000fda0007f7e0ff */
[----:B------:R-:W-:Y:S05]  /*24220*/  WARPSYNC.COLLECTIVE R15, `(.L_x_11844) ;  /* 0x000000000f087348 */ /* 0x000fea0003c00000 */
[----:B------:R0:W1:Y:S02]  /*24230*/  SHFL.IDX P6, R14, R13, R12, R11 ;  /* 0x0000000c0d0e7389 */ /* 0x00006400000c000b */
[----:B01----:R-:W-:Y:S01]  /*24240*/  ENDCOLLECTIVE ;  /* 0x000000000000791b */ /* 0x003fe20003800000 */
.L_x_11844:
        /* <DEDUP_REMOVED lines=17> */
.L_x_11845:
[----:B------:R-:W-:Y:S02]  /*24360*/  IMAD.MOV.U32 R13, RZ, RZ, R6 ;  /* 0x000000ffff0d7224 */ /* 0x000fe400078e0006 */
[----:B------:R-:W-:Y:S01]  /*24370*/  IMAD.MOV.U32 R12, RZ, RZ, 0x3 ;  /* 0x00000003ff0c7424 */ /* 0x000fe200078e00ff */
[----:B------:R-:W-:-:S13]  /*24380*/  IADD3 R2, P3, R14, R0, RZ ;  /* 0x000000000e027210 */ /* 0x000fda0007f7e0ff */
[----:B------:R-:W-:Y:S05]  /*24390*/  WARPSYNC.COLLECTIVE R15, `(.L_x_11846) ;  /* 0x000000000f087348 */ /* 0x000fea0003c00000 */
[----:B------:R0:W1:Y:S02]  /*243a0*/  SHFL.IDX P6, R14, R13, R12, R11 ;  /* 0x0000000c0d0e7389 */ /* 0x00006400000c000b */
[----:B01----:R-:W-:Y:S01]  /*243b0*/  ENDCOLLECTIVE ;  /* 0x000000000000791b */ /* 0x003fe20003800000 */
.L_x_11846:
        /* <DEDUP_REMOVED lines=17> */
.L_x_11847:
[----:B------:R-:W-:Y:S02]  /*244d0*/  IMAD.MOV.U32 R13, RZ, RZ, R6 ;  /* 0x000000ffff0d7224 */ /* 0x000fe400078e0006 */
[----:B------:R-:W-:Y:S01]  /*244e0*/  IMAD.MOV.U32 R12, RZ, RZ, 0x4 ;  /* 0x00000004ff0c7424 */ /* 0x000fe200078e00ff */
[----:B------:R-:W-:-:S13]  /*244f0*/  IADD3 R2, P3, R14, R0, RZ ;  /* 0x000000000e027210 */ /* 0x000fda0007f7e0ff */
[----:B------:R-:W-:Y:S05]  /*24500*/  WARPSYNC.COLLECTIVE R15, `(.L_x_11848) ;  /* 0x000000000f087348 */ /* 0x000fea0003c00000 */
[----:B------:R0:W1:Y:S02]  /*24510*/  SHFL.IDX P6, R14, R13, R12, R11 ;  /* 0x0000000c0d0e7389 */ /* 0x00006400000c000b */
[----:B01----:R-:W-:Y:S01]  /*24520*/  ENDCOLLECTIVE ;  /* 0x000000000000791b */ /* 0x003fe20003800000 */
.L_x_11848:
        /* <DEDUP_REMOVED lines=17> */
.L_x_11849:
[----:B------:R-:W-:Y:S02]  /*24640*/  IMAD.MOV.U32 R13, RZ, RZ, R6 ;  /* 0x000000ffff0d7224 */ /* 0x000fe400078e0006 */
[----:B------:R-:W-:Y:S01]  /*24650*/  IMAD.MOV.U32 R12, RZ, RZ, 0x5 ;  /* 0x00000005ff0c7424 */ /* 0x000fe200078e00ff */
[----:B------:R-:W-:-:S13]  /*24660*/  IADD3 R2, P3, R14, R0, RZ ;  /* 0x000000000e027210 */ /* 0x000fda0007f7e0ff */
[----:B------:R-:W-:Y:S05]  /*24670*/  WARPSYNC.COLLECTIVE R15, `(.L_x_11850) ;  /* 0x000000000f087348 */ /* 0x000fea0003c00000 */
[----:B------:R0:W1:Y:S02]  /*24680*/  SHFL.IDX P6, R14, R13, R12, R11 ;  /* 0x0000000c0d0e7389 */ /* 0x00006400000c000b */
[----:B01----:R-:W-:Y:S01]  /*24690*/  ENDCOLLECTIVE ;  /* 0x000000000000791b */ /* 0x003fe20003800000 */
.L_x_11850:
        /* <DEDUP_REMOVED lines=12> */
.L_x_11851:
        /* <DEDUP_REMOVED lines=9> */
.L_x_11761:
[----:B--2---:R2:W3:Y:S02]  /*247f0*/  SYNCS.PHASECHK.TRANS64.TRYWAIT P0, [R10+URZ+0x22840], R20 ;  /* 0x022840140a0075a7 */ /* 0x0044e4000800017f */
[----:B---3--:R-:W-:Y:S05]  /*24800*/  @!P0 NANOSLEEP.SYNCS 0x989680 ;  /* 0x009896800000895d */ /* 0x008fea0003900000 */
[----:B------:R-:W3:Y:S02]  /*24810*/  @!P0 SYNCS.PHASECHK.TRANS64 P0, [R10+URZ+0x22840], R20 ;  /* 0x022840140a0085a7 */ /* 0x000ee4000800007f */
[----:B---3--:R-:W-:Y:S05]  /*24820*/  @!P0 BRA `(.L_x_11761) ;  /* 0xfffffffc00f08947 */ /* 0x008fea000383ffff */
[----:B------:R-:W-:Y:S05]  /*24830*/  BRA `(.L_x_11853) ;  /* 0xffffffc000207947 */ /* 0x000fea000383ffff */
.L_x_11762:
        /* <DEDUP_REMOVED lines=8> */
.L_x_11855:
[----:B------:R-:W-:Y:S05]  /*248c0*/  BSYNC B1 ;  /* 0x0000000000017941 */ /* 0x000fea0003800000 */
.L_x_11854:
        /* <DEDUP_REMOVED lines=9> */
.L_x_11856:
[----:B------:R-:W-:Y:S02]  /*24960*/  IMAD.MOV.U32 R13, RZ, RZ, R8 ;  /* 0x000000ffff0d7224 */ /* 0x000fe400078e0008 */
[----:B------:R-:W-:Y:S02]  /*24970*/  IMAD.MOV.U32 R12, RZ, RZ, 0x1 ;  /* 0x00000001ff0c7424 */ /* 0x000fe400078e00ff */
[----:B------:R-:W-:-:S07]  /*24980*/  IMAD.MOV.U32 R2, RZ, RZ, R14 ;  /* 0x000000ffff027224 */ /* 0x000fce00078e000e */
[----:B------:R-:W-:Y:S05]  /*24990*/  WARPSYNC.COLLECTIVE R15, `(.L_x_11857) ;  /* 0x000000000f087348 */ /* 0x000fea0003c00000 */
[----:B------:R0:W1:Y:S02]  /*249a0*/  SHFL.IDX P6, R14, R13, R12, R11 ;  /* 0x0000000c0d0e7389 */ /* 0x00006400000c000b */
[----:B01----:R-:W-:Y:S01]  /*249b0*/  ENDCOLLECTIVE ;  /* 0x000000000000791b */ /* 0x003fe20003800000 */
.L_x_11857:
        /* <DEDUP_REMOVED lines=11> */
.L_x_11858:
[----:B------:R-:W-:Y:S02]  /*24a70*/  IMAD.MOV.U32 R13, RZ, RZ, R8 ;  /* 0x000000ffff0d7224 */ /* 0x000fe400078e0008 */
[----:B------:R-:W-:Y:S02]  /*24a80*/  IMAD.MOV.U32 R12, RZ, RZ, 0x2 ;  /* 0x00000002ff0c7424 */ /* 0x000fe400078e00ff */
[----:B------:R-:W-:-:S07]  /*24a90*/  IMAD.MOV.U32 R2, RZ, RZ, R14 ;  /* 0x000000ffff027224 */ /* 0x000fce00078e000e */
[----:B------:R-:W-:Y:S05]  /*24aa0*/  WARPSYNC.COLLECTIVE R15, `(.L_x_11859) ;  /* 0x000000000f087348 */ /* 0x000fea0003c00000 */
[----:B------:R0:W1:Y:S02]  /*24ab0*/  SHFL.IDX P6, R14, R13, R12, R11 ;  /* 0x0000000c0d0e7389 */ /* 0x00006400000c000b */
[----:B01----:R-:W-:Y:S01]  /*24ac0*/  ENDCOLLECTIVE ;  /* 0x000000000000791b */ /* 0x003fe20003800000 */
.L_x_11859:
        /* <DEDUP_REMOVED lines=11> */
.L_x_11860:
[----:B------:R-:W-:Y:S02]  /*24b80*/  IMAD.MOV.U32 R13, RZ, RZ, R8 ;  /* 0x000000ffff0d7224 */ /* 0x000fe400078e0008 */
[----:B------:R-:W-:Y:S02]  /*24b90*/  IMAD.MOV.U32 R12, RZ, RZ, 0x3 ;  /* 0x00000003ff0c7424 */ /* 0x000fe400078e00ff */
[----:B------:R-:W-:-:S07]  /*24ba0*/  IMAD.MOV.U32 R2, RZ, RZ, R14 ;  /* 0x000000ffff027224 */ /* 0x000fce00078e000e */
[----:B------:R-:W-:Y:S05]  /*24bb0*/  WARPSYNC.COLLECTIVE R15, `(.L_x_11861) ;  /* 0x000000000f087348 */ /* 0x000fea0003c00000 */
[----:B------:R0:W1:Y:S02]  /*24bc0*/  SHFL.IDX P6, R14, R13, R12, R11 ;  /* 0x0000000c0d0e7389 */ /* 0x00006400000c000b */
[----:B01----:R-:W-:Y:S01]  /*24bd0*/  ENDCOLLECTIVE ;  /* 0x000000000000791b */ /* 0x003fe20003800000 */
.L_x_11861:
        /* <DEDUP_REMOVED lines=11> */
.L_x_11862:
[----:B------:R-:W-:Y:S02]  /*24c90*/  IMAD.MOV.U32 R13, RZ, RZ, R8 ;  /* 0x000000ffff0d7224 */ /* 0x000fe400078e0008 */
[----:B------:R-:W-:Y:S02]  /*24ca0*/  IMAD.MOV.U32 R12, RZ, RZ, 0x4 ;  /* 0x00000004ff0c7424 */ /* 0x000fe400078e00ff */
[----:B------:R-:W-:-:S07]  /*24cb0*/  IMAD.MOV.U32 R2, RZ, RZ, R14 ;  /* 0x000000ffff027224 */ /* 0x000fce00078e000e */
[----:B------:R-:W-:Y:S05]  /*24cc0*/  WARPSYNC.COLLECTIVE R15, `(.L_x_11863) ;  /* 0x000000000f087348 */ /* 0x000fea0003c00000 */
[----:B------:R0:W1:Y:S02]  /*24cd0*/  SHFL.IDX P6, R14, R13, R12, R11 ;  /* 0x0000000c0d0e7389 */ /* 0x00006400000c000b */
[----:B01----:R-:W-:Y:S01]  /*24ce0*/  ENDCOLLECTIVE ;  /* 0x000000000000791b */ /* 0x003fe20003800000 */
.L_x_11863:
        /* <DEDUP_REMOVED lines=11> */
.L_x_11864:
[----:B------:R-:W-:Y:S02]  /*24da0*/  IMAD.MOV.U32 R13, RZ, RZ, R8 ;  /* 0x000000ffff0d7224 */ /* 0x000fe400078e0008 */
[----:B------:R-:W-:Y:S02]  /*24db0*/  IMAD.MOV.U32 R12, RZ, RZ, 0x5 ;  /* 0x00000005ff0c7424 */ /* 0x000fe400078e00ff */
[----:B------:R-:W-:-:S07]  /*24dc0*/  IMAD.MOV.U32 R2, RZ, RZ, R14 ;  /* 0x000000ffff027224 */ /* 0x000fce00078e000e */
[----:B------:R-:W-:Y:S05]  /*24dd0*/  WARPSYNC.COLLECTIVE R15, `(.L_x_11865) ;  /* 0x000000000f087348 */ /* 0x000fea0003c00000 */
[----:B------:R0:W1:Y:S02]  /*24de0*/  SHFL.IDX P6, R14, R13, R12, R11 ;  /* 0x0000000c0d0e7389 */ /* 0x00006400000c000b */
[----:B01----:R-:W-:Y:S01]  /*24df0*/  ENDCOLLECTIVE ;  /* 0x000000000000791b */ /* 0x003fe20003800000 */
.L_x_11865:
        /* <DEDUP_REMOVED lines=11> */
.L_x_11866:
[----:B------:R-:W-:Y:S05]  /*24eb0*/  BRA `(.L_x_11867) ;  /* 0xffffffbc00487947 */ /* 0x000fea000383ffff */
.L_x_11767:
[----:B---3--:R3:W4:Y:S02]  /*24ec0*/  SYNCS.PHASECHK.TRANS64.TRYWAIT P0, [R10+URZ+0x22860], R20 ;  /* 0x022860140a0075a7 */ /* 0x008724000800017f */
[----:B----4-:R-:W-:Y:S05]  /*24ed0*/  @!P0 NANOSLEEP.SYNCS 0x989680 ;  /* 0x009896800000895d */ /* 0x010fea0003900000 */
[----:B------:R-:W4:Y:S02]  /*24ee0*/  @!P0 SYNCS.PHASECHK.TRANS64 P0, [R10+URZ+0x22860], R20 ;  /* 0x022860140a0085a7 */ /* 0x000f24000800007f */
[----:B----4-:R-:W-:Y:S05]  /*24ef0*/  @!P0 BRA `(.L_x_11767) ;  /* 0xfffffffc00f08947 */ /* 0x010fea000383ffff */
[----:B------:R-:W-:Y:S05]  /*24f00*/  BRA `(.L_x_11868) ;  /* 0xffffffbc00947947 */ /* 0x000fea000383ffff */
.L_x_11768:
        /* <DEDUP_REMOVED lines=8> */
.L_x_11870:
[----:B------:R-:W-:Y:S05]  /*24f90*/  BSYNC B1 ;  /* 0x0000000000017941 */ /* 0x000fea0003800000 */
.L_x_11869:
        /* <DEDUP_REMOVED lines=9> */
.L_x_11871:
[----:B------:R-:W-:Y:S02]  /*25030*/  IMAD.MOV.U32 R13, RZ, RZ, R25 ;  /* 0x000000ffff0d7224 */ /* 0x000fe400078e0019 */
[----:B------:R-:W-:Y:S01]  /*25040*/  IMAD.MOV.U32 R12, RZ, RZ, 0x1 ;  /* 0x00000001ff0c7424 */ /* 0x000fe200078e00ff */
[----:B------:R-:W-:-:S13]  /*25050*/  IADD3 R2, P0, R14, R0, RZ ;  /* 0x000000000e027210 */ /* 0x000fda0007f1e0ff */
[----:B------:R-:W-:Y:S05]  /*25060*/  WARPSYNC.COLLECTIVE R15, `(.L_x_11872) ;  /* 0x000000000f087348 */ /* 0x000fea0003c00000 */
[----:B------:R0:W1:Y:S02]  /*25070*/  SHFL.IDX P6, R14, R13, R12, R11 ;  /* 0x0000000c0d0e7389 */ /* 0x00006400000c000b */
[----:B01----:R-:W-:Y:S01]  /*25080*/  ENDCOLLECTIVE ;  /* 0x000000000000791b */ /* 0x003fe20003800000 */
.L_x_11872:
        /* <DEDUP_REMOVED lines=13> */
.L_x_11873:
[----:B------:R-:W-:Y:S02]  /*25160*/  IMAD.MOV.U32 R13, RZ, RZ, R25 ;  /* 0x000000ffff0d7224 */ /* 0x000fe400078e0019 */
[----:B------:R-:W-:Y:S01]  /*25170*/  IMAD.MOV.U32 R12, RZ, RZ, 0x2 ;  /* 0x00000002ff0c7424 */ /* 0x000fe200078e00ff */
[----:B------:R-:W-:-:S13]  /*25180*/  IADD3 R2, P0, R14, R0, RZ ;  /* 0x000000000e027210 */ /* 0x000fda0007f1e0ff */
[----:B------:R-:W-:Y:S05]  /*25190*/  WARPSYNC.COLLECTIVE R15, `(.L_x_11874) ;  /* 0x000000000f087348 */ /* 0x000fea0003c00000 */
[----:B------:R0:W1:Y:S02]  /*251a0*/  SHFL.IDX P6, R14, R13, R12, R11 ;  /* 0x0000000c0d0e7389 */ /* 0x00006400000c000b */
[----:B01----:R-:W-:Y:S01]  /*251b0*/  ENDCOLLECTIVE ;  /* 0x000000000000791b */ /* 0x003fe20003800000 */
.L_x_11874:
        /* <DEDUP_REMOVED lines=13> */
.L_x_11875:
[----:B------:R-:W-:Y:S02]  /*25290*/  IMAD.MOV.U32 R13, RZ, RZ, R25 ;  /* 0x000000ffff0d7224 */ /* 0x000fe400078e0019 */
[----:B------:R-:W-:Y:S02]  /*252a0*/  IMAD.MOV.U32 R12, RZ, RZ, 0x3 ;  /* 0x00000003ff0c7424 */ /* 0x000fe400078e00ff */
[----:B------:R-:W-:-:S07]  /*252b0*/  IMAD.MOV.U32 R8, RZ, RZ, R14 ;  /* 0x000000ffff087224 */ /* 0x000fce00078e000e */
[----:B------:R-:W-:Y:S05]  /*252c0*/  WARPSYNC.COLLECTIVE R15, `(.L_x_11876) ;  /* 0x000000000f087348 */ /* 0x000fea0003c00000 */
[----:B------:R0:W1:Y:S02]  /*252d0*/  SHFL.IDX P6, R14, R13, R12, R11 ;  /* 0x0000000c0d0e7389 */ /* 0x00006400000c000b */
[----:B01----:R-:W-:Y:S01]  /*252e0*/  ENDCOLLECTIVE ;  /* 0x000000000000791b */ /* 0x003fe20003800000 */
.L_x_11876:
        /* <DEDUP_REMOVED lines=14> */
.L_x_11877:
[----:B------:R-:W-:Y:S02]  /*253d0*/  IMAD.MOV.U32 R13, RZ, RZ, R25 ;  /* 0x000000ffff0d7224 */ /* 0x000fe400078e0019 */
[----:B------:R-:W-:Y:S01]  /*253e0*/  IMAD.MOV.U32 R12, RZ, RZ, 0x4 ;  /* 0x00000004ff0c7424 */ /* 0x000fe200078e00ff */
[----:B------:R-:W-:-:S13]  /*253f0*/  IADD3 R2, P0, R14, R0, RZ ;  /* 0x000000000e027210 */ /* 0x000fda0007f1e0ff */
[----:B------:R-:W-:Y:S05]  /*25400*/  WARPSYNC.COLLECTIVE R15, `(.L_x_11878) ;  /* 0x000000000f087348 */ /* 0x000fea0003c00000 */
[----:B------:R0:W1:Y:S02]  /*25410*/  SHFL.IDX P6, R14, R13, R12, R11 ;  /* 0x0000000c0d0e7389 */ /* 0x00006400000c000b */
[----:B01----:R-:W-:Y:S01]  /*25420*/  ENDCOLLECTIVE ;  /* 0x000000000000791b */ /* 0x003fe20003800000 */
.L_x_11878:
        /* <DEDUP_REMOVED lines=13> */
.L_x_11879:
[----:B------:R-:W-:Y:S02]  /*25500*/  IMAD.MOV.U32 R13, RZ, RZ, R25 ;  /* 0x000000ffff0d7224 */ /* 0x000fe400078e0019 */
[----:B------:R-:W-:Y:S01]  /*25510*/  IMAD.MOV.U32 R12, RZ, RZ, 0x5 ;  /* 0x00000005ff0c7424 */ /* 0x000fe200078e00ff */
[----:B------:R-:W-:-:S13]  /*25520*/  IADD3 R2, P0, R14, R0, RZ ;  /* 0x000000000e027210 */ /* 0x000fda0007f1e0ff */
[----:B------:R-:W-:Y:S05]  /*25530*/  WARPSYNC.COLLECTIVE R15, `(.L_x_11880) ;  /* 0x000000000f087348 */ /* 0x000fea0003c00000 */
[----:B------:R0:W1:Y:S02]  /*25540*/  SHFL.IDX P6, R14, R13, R12, R11 ;  /* 0x0000000c0d0e7389 */ /* 0x00006400000c000b */
[----:B01----:R-:W-:Y:S01]  /*25550*/  ENDCOLLECTIVE ;  /* 0x000000000000791b */ /* 0x003fe20003800000 */
.L_x_11880:
        /* <DEDUP_REMOVED lines=13> */
.L_x_11881:
[----:B------:R-:W-:Y:S05]  /*25630*/  BRA `(.L_x_11882) ;  /* 0xffffffb800d47947 */ /* 0x000fea000383ffff */
.L_x_11776:
        /* <DEDUP_REMOVED lines=8> */
.L_x_11884:
[----:B------:R-:W-:Y:S05]  /*256c0*/  BSYNC B0 ;  /* 0x0000000000007941 */ /* 0x000fea0003800000 */
.L_x_11883:
        /* <DEDUP_REMOVED lines=9> */
.L_x_11885:
        /* <DEDUP_REMOVED lines=24> */
.L_x_11886:
[----:B------:R-:W-:Y:S01]  /*258e0*/  IMAD.MOV.U32 R12, RZ, RZ, 0x2 ;  /* 0x00000002ff0c7424 */ /* 0x000fe200078e00ff */
[----:B------:R-:W-:-:S05]  /*258f0*/  SEL R14, R14, RZ, P1 ;  /* 0x000000ff0e0e7207 */ /* 0x000fca0000800000 */
[----:B------:R-:W-:-:S04]  /*25900*/  IMAD.IADD R5, R13, 0x1, R14 ;  /* 0x000000010d057824 */ /* 0x000fc800078e020e */
[----:B------:R-:W-:-:S07]  /*25910*/  IMAD.MOV.U32 R13, RZ, RZ, R5 ;  /* 0x000000ffff0d7224 */ /* 0x000fce00078e0005 */
[----:B------:R-:W-:Y:S05]  /*25920*/  WARPSYNC.COLLECTIVE R15, `(.L_x_11887) ;  /* 0x000000000f087348 */ /* 0x000fea0003c00000 */
[----:B------:R0:W1:Y:S02]  /*25930*/  SHFL.UP P6, R14, R13, R12, R11 ;  /* 0x0400000c0d0e7389 */ /* 0x00006400000c000b */
[----:B01----:R-:W-:Y:S01]  /*25940*/  ENDCOLLECTIVE ;  /* 0x000000000000791b */ /* 0x003fe20003800000 */
.L_x_11887:
[----:B------:R-:W-:Y:S01]  /*25950*/  IMAD.MOV.U32 R12, RZ, RZ, 0x4 ;  /* 0x00000004ff0c7424 */ /* 0x000fe200078e00ff */
[----:B------:R-:W-:-:S05]  /*25960*/  SEL R2, R14, RZ, P2 ;  /* 0x000000ff0e027207 */ /* 0x000fca0001000000 */
[----:B------:R-:W-:-:S04]  /*25970*/  IMAD.IADD R2, R5, 0x1, R2 ;  /* 0x0000000105027824 */ /* 0x000fc800078e0202 */
[----:B------:R-:W-:-:S07]  /*25980*/  IMAD.MOV.U32 R13, RZ, RZ, R2 ;  /* 0x000000ffff0d7224 */ /* 0x000fce00078e0002 */
[----:B------:R-:W-:Y:S05]  /*25990*/  WARPSYNC.COLLECTIVE R15, `(.L_x_11888) ;  /* 0x000000000f087348 */ /* 0x000fea0003c00000 */
[----:B------:R0:W1:Y:S02]  /*259a0*/  SHFL.UP P6, R14, R13, R12, R11 ;  /* 0x0400000c0d0e7389 */ /* 0x00006400000c000b */
[----:B01----:R-:W-:Y:S01]  /*259b0*/  ENDCOLLECTIVE ;  /* 0x000000000000791b */ /* 0x003fe20003800000 */
.L_x_11888:
[----:B------:R-:W-:Y:S01]  /*259c0*/  IMAD.MOV.U32 R12, RZ, RZ, 0x8 ;  /* 0x00000008ff0c7424 */ /* 0x000fe200078e00ff */
[----:B------:R-:W-:-:S05]  /*259d0*/  SEL R3, R14, RZ, P3 ;  /* 0x000000ff0e037207 */ /* 0x000fca0001800000 */
[----:B------:R-:W-:-:S04]  /*259e0*/  IMAD.IADD R3, R2, 0x1, R3 ;  /* 0x0000000102037824 */ /* 0x000fc800078e0203 */
[----:B------:R-:W-:-:S07]  /*259f0*/  IMAD.MOV.U32 R13, RZ, RZ, R3 ;  /* 0x000000ffff0d7224 */ /* 0x000fce00078e0003 */
[----:B------:R-:W-:Y:S05]  /*25a00*/  WARPSYNC.COLLECTIVE R15, `(.L_x_11889) ;  /* 0x000000000f087348 */ /* 0x000fea0003c00000 */
[----:B------:R0:W1:Y:S02]  /*25a10*/  SHFL.UP P6, R14, R13, R12, R11 ;  /* 0x0400000c0d0e7389 */ /* 0x00006400000c000b */
[----:B01----:R-:W-:Y:S01]  /*25a20*/  ENDCOLLECTIVE ;  /* 0x000000000000791b */ /* 0x003fe20003800000 */
.L_x_11889:
[----:B------:R-:W-:Y:S01]  /*25a30*/  IMAD.MOV.U32 R12, RZ, RZ, 0x10 ;  /* 0x00000010ff0c7424 */ /* 0x000fe200078e00ff */
[----:B------:R-:W-:-:S05]  /*25a40*/  SEL R14, R14, RZ, P4 ;  /* 0x000000ff0e0e7207 */ /* 0x000fca0002000000 */
[----:B------:R-:W-:-:S04]  /*25a50*/  IMAD.IADD R5, R3, 0x1, R14 ;  /* 0x0000000103057824 */ /* 0x000fc800078e020e */
[----:B------:R-:W-:-:S07]  /*25a60*/  IMAD.MOV.U32 R13, RZ, RZ, R5 ;  /* 0x000000ffff0d7224 */ /* 0x000fce00078e0005 */
[----:B------:R-:W-:Y:S05]  /*25a70*/  WARPSYNC.COLLECTIVE R15, `(.L_x_11890) ;  /* 0x000000000f087348 */ /* 0x000fea0003c00000 */
[----:B------:R0:W1:Y:S02]  /*25a80*/  SHFL.UP P6, R14, R13, R12, R11 ;  /* 0x0400000c0d0e7389 */ /* 0x00006400000c000b */
[----:B01----:R-:W-:Y:S01]  /*25a90*/  ENDCOLLECTIVE ;  /* 0x000000000000791b */ /* 0x003fe20003800000 */
.L_x_11890:
        /* <DEDUP_REMOVED lines=8> */
.L_x_11891:
[----:B------:R-:W-:Y:S05]  /*25b20*/  BRA `(.L_x_11892) ;  /* 0xffffffbc00307947 */ /* 0x000fea000383ffff */
.L_x_11779:
[----:B------:R-:W-:Y:S01]  /*25b30*/  BSSY B0, `(.L_x_11893) ;  /* 0x0000007000007945 */ /* 0x000fe20003800000 */
[----:B------:R-:W-:Y:S02]  /*25b40*/  IMAD.MOV.U32 R12, RZ, RZ, 0x1 ;  /* 0x00000001ff0c7424 */ /* 0x000fe400078e00ff */
[----:B------:R-:W-:Y:S02]  /*25b50*/  IMAD.MOV.U32 R11, RZ, RZ, RZ ;  /* 0x000000ffff0b7224 */ /* 0x000fe400078e00ff */
[----:B------:R-:W-:-:S07]  /*25b60*/  IMAD.MOV.U32 R15, RZ, RZ, -0x1 ;  /* 0xffffffffff0f7424 */ /* 0x000fce00078e00ff */
[----:B--2---:R-:W-:Y:S05]  /*25b70*/  WARPSYNC.COLLECTIVE R15, `(.L_x_11894) ;  /* 0x000000000f087348 */ /* 0x004fea0003c00000 */
[----:B------:R0:W1:Y:S02]  /*25b80*/  SHFL.UP P6, R14, R13, R12, R11 ;  /* 0x0400000c0d0e7389 */ /* 0x00006400000c000b */
[----:B012---:R-:W-:Y:S01]  /*25b90*/  ENDCOLLECTIVE ;  /* 0x000000000000791b */ /* 0x007fe20003800000 */
.L_x_11894:
[----:B------:R-:W-:Y:S05]  /*25ba0*/  BSYNC B0 ;  /* 0x0000000000007941 */ /* 0x000fea0003800000 */
.L_x_11893:
        /* <DEDUP_REMOVED lines=8> */
.L_x_11895:
[----:B------:R-:W-:Y:S01]  /*25c30*/  IMAD.MOV.U32 R12, RZ, RZ, 0x4 ;  /* 0x00000004ff0c7424 */ /* 0x000fe200078e00ff */
[----:B------:R-:W-:-:S05]  /*25c40*/  SEL R2, R14, RZ, P2 ;  /* 0x000000ff0e027207 */ /* 0x000fca0001000000 */
[----:B------:R-:W-:-:S04]  /*25c50*/  IMAD.IADD R2, R13, 0x1, R2 ;  /* 0x000000010d027824 */ /* 0x000fc800078e0202 */
[----:B------:R-:W-:-:S07]  /*25c60*/  IMAD.MOV.U32 R13, RZ, RZ, R2 ;  /* 0x000000ffff0d7224 */ /* 0x000fce00078e0002 */
[----:B------:R-:W-:Y:S05]  /*25c70*/  WARPSYNC.COLLECTIVE R15, `(.L_x_11896) ;  /* 0x000000000f087348 */ /* 0x000fea0003c00000 */
[----:B------:R0:W1:Y:S02]  /*25c80*/  SHFL.UP P6, R14, R13, R12, R11 ;  /* 0x0400000c0d0e7389 */ /* 0x00006400000c000b */
[----:B01----:R-:W-:Y:S01]  /*25c90*/  ENDCOLLECTIVE ;  /* 0x000000000000791b */ /* 0x003fe20003800000 */
.L_x_11896:
[----:B------:R-:W-:Y:S01]  /*25ca0*/  IMAD.MOV.U32 R12, RZ, RZ, 0x8 ;  /* 0x00000008ff0c7424 */ /* 0x000fe200078e00ff */
[----:B------:R-:W-:-:S05]  /*25cb0*/  SEL R3, R14, RZ, P3 ;  /* 0x000000ff0e037207 */ /* 0x000fca0001800000 */
[----:B------:R-:W-:-:S04]  /*25cc0*/  IMAD.IADD R3, R2, 0x1, R3 ;  /* 0x0000000102037824 */ /* 0x000fc800078e0203 */
[----:B------:R-:W-:-:S07]  /*25cd0*/  IMAD.MOV.U32 R13, RZ, RZ, R3 ;  /* 0x000000ffff0d7224 */ /* 0x000fce00078e0003 */
[----:B------:R-:W-:Y:S05]  /*25ce0*/  WARPSYNC.COLLECTIVE R15, `(.L_x_11897) ;  /* 0x000000000f087348 */ /* 0x000fea0003c00000 */
[----:B------:R0:W1:Y:S02]  /*25cf0*/  SHFL.UP P6, R14, R13, R12, R11 ;  /* 0x0400000c0d0e7389 */ /* 0x00006400000c000b */
[----:B01----:R-:W-:Y:S01]  /*25d00*/  ENDCOLLECTIVE ;  /* 0x000000000000791b */ /* 0x003fe20003800000 */
.L_x_11897:
[----:B------:R-:W-:Y:S01]  /*25d10*/  IMAD.MOV.U32 R12, RZ, RZ, 0x10 ;  /* 0x00000010ff0c7424 */ /* 0x000fe200078e00ff */
[----:B------:R-:W-:-:S05]  /*25d20*/  SEL R14, R14, RZ, P4 ;  /* 0x000000ff0e0e7207 */ /* 0x000fca0002000000 */
[----:B------:R-:W-:-:S04]  /*25d30*/  IMAD.IADD R5, R3, 0x1, R14 ;  /* 0x0000000103057824 */ /* 0x000fc800078e020e */
[----:B------:R-:W-:-:S07]  /*25d40*/  IMAD.MOV.U32 R13, RZ, RZ, R5 ;  /* 0x000000ffff0d7224 */ /* 0x000fce00078e0005 */
[----:B------:R-:W-:Y:S05]  /*25d50*/  WARPSYNC.COLLECTIVE R15, `(.L_x_11898) ;  /* 0x000000000f087348 */ /* 0x000fea0003c00000 */
[----:B------:R0:W1:Y:S02]  /*25d60*/  SHFL.UP P6, R14, R13, R12, R11 ;  /* 0x0400000c0d0e7389 */ /* 0x00006400000c000b */
[----:B01----:R-:W-:Y:S01]  /*25d70*/  ENDCOLLECTIVE ;  /* 0x000000000000791b */ /* 0x003fe20003800000 */
.L_x_11898:
        /* <DEDUP_REMOVED lines=8> */
.L_x_11899:
[----:B------:R-:W-:Y:S05]  /*25e00*/  BRA `(.L_x_11900) ;  /* 0xffffffbc001c7947 */ /* 0x000fea000383ffff */
.L_x_11781:
[----:B------:R-:W-:Y:S01]  /*25e10*/  BSSY B0, `(.L_x_11901) ;  /* 0x0000006000007945 */ /* 0x000fe20003800000 */
[----:B------:R-:W-:Y:S01]  /*25e20*/  PLOP3.LUT P6, PT, P6, PT, PT, 0x8, 0x0 ;  /* 0x000000000000781c */ /* 0x000fe200037ce170 */
[----:B------:R-:W-:-:S12]  /*25e30*/  IMAD.MOV.U32 R15, RZ, RZ, -0x1 ;  /* 0xffffffffff0f7424 */ /* 0x000fd800078e00ff */
[----:B0-2---:R-:W-:Y:S05]  /*25e40*/  WARPSYNC.COLLECTIVE R15, `(.L_x_11902) ;  /* 0x000000000f087348 */ /* 0x005fea0003c00000 */
[----:B------:R-:W-:Y:S01]  /*25e50*/  VOTE.ANY R14, PT, P6 ;  /* 0x00000000000e7806 */ /* 0x000fe200030e0100 */
[----:B0-2---:R-:W-:Y:S06]  /*25e60*/  ENDCOLLECTIVE ;  /* 0x000000000000791b */ /* 0x005fec0003800000 */
.L_x_11902:
[----:B------:R-:W-:Y:S05]  /*25e70*/  BSYNC B0 ;  /* 0x0000000000007941 */ /* 0x000fea0003800000 */
.L_x_11901:
        /* <DEDUP_REMOVED lines=8> */
.L_x_11903:
[----:B------:R-:W-:Y:S02]  /*25f00*/  IMAD.IADD R19, R12, 0x1, R19 ;  /* 0x000000010c137824 */ /* 0x000fe400078e0213 */
[----:B------:R-:W-:Y:S02]  /*25f10*/  IMAD.MOV.U32 R13, RZ, RZ, R4 ;  /* 0x000000ffff0d7224 */ /* 0x000fe400078e0004 */
[----:B------:R-:W-:-:S07]  /*25f20*/  IMAD.MOV.U32 R17, RZ, RZ, R14 ;  /* 0x000000ffff117224 */ /* 0x000fce00078e000e */
[----:B------:R-:W-:Y:S05]  /*25f30*/  WARPSYNC.COLLECTIVE R15, `(.L_x_11904) ;  /* 0x000000000f087348 */ /* 0x000fea0003c00000 */
[----:B------:R0:W1:Y:S02]  /*25f40*/  SHFL.IDX P6, R14, R13, R12, R11 ;  /* 0x0000000c0d0e7389 */ /* 0x00006400000c000b */
[----:B01----:R-:W-:Y:S01]  /*25f50*/  ENDCOLLECTIVE ;  /* 0x000000000000791b */ /* 0x003fe20003800000 */
.L_x_11904:
[----:B------:R-:W-:Y:S01]  /*25f60*/  IMAD.MOV.U32 R4, RZ, RZ, R14 ;  /* 0x000000ffff047224 */ /* 0x000fe200078e000e */
[----:B------:R-:W-:Y:S06]  /*25f70*/  BRA `(.L_x_11905) ;  /* 0xffffffbc00007947 */ /* 0x000fec000383ffff */
.L_x_11783:
[----:B------:R-:W-:Y:S01]  /*25f80*/  BSSY B0, `(.L_x_11906) ;  /* 0x0000007000007945 */ /* 0x000fe20003800000 */
[----:B------:R-:W-:Y:S02]  /*25f90*/  IMAD.MOV.U32 R13, RZ, RZ, R2 ;  /* 0x000000ffff0d7224 */ /* 0x000fe400078e0002 */
[----:B------:R-:W-:Y:S02]  /*25fa0*/  IMAD.MOV.U32 R11, RZ, RZ, 0x1f ;  /* 0x0000001fff0b7424 */ /* 0x000fe400078e00ff */
[----:B------:R-:W-:-:S07]  /*25fb0*/  IMAD.MOV.U32 R15, RZ, RZ, -0x1 ;  /* 0xffffffffff0f7424 */ /* 0x000fce00078e00ff */
[----:B0-234-:R-:W-:Y:S05]  /*25fc0*/  WARPSYNC.COLLECTIVE R15, `(.L_x_11907) ;  /* 0x000000000f087348 */ /* 0x01dfea0003c00000 */
[----:B------:R1:W0:Y:S02]  /*25fd0*/  SHFL.IDX P6, R14, R13, R12, R11 ;  /* 0x0000000c0d0e7389 */ /* 0x00022400000c000b */
[----:B01234-:R-:W-:Y:S01]  /*25fe0*/  ENDCOLLECTIVE ;  /* 0x000000000000791b */ /* 0x01ffe20003800000 */
.L_x_11907:
[----:B------:R-:W-:Y:S05]  /*25ff0*/  BSYNC B0 ;  /* 0x0000000000007941 */ /* 0x000fea0003800000 */
.L_x_11906:
[----:B------:R-:W-:Y:S01]  /*26000*/  IMAD.MOV.U32 R6, RZ, RZ, R14 ;  /* 0x000000ffff067224 */ /* 0x000fe200078e000e */
[----:B------:R-:W-:Y:S06]  /*26010*/  BRA `(.L_x_11782) ;  /* 0xffffffb800f07947 */ /* 0x000fec000383ffff */
.L_x_11789:
[----:B-1----:R1:W3:Y:S02]  /*26020*/  SYNCS.PHASECHK.TRANS64.TRYWAIT P0, [R7+URZ+0x22820], R0 ;  /* 0x02282000070075a7 */ /* 0x0022e4000800017f */
[----:B---3--:R-:W-:Y:S05]  /*26030*/  @!P0 NANOSLEEP.SYNCS 0x989680 ;  /* 0x009896800000895d */ /* 0x008fea0003900000 */
[----:B------:R-:W3:Y:S02]  /*26040*/  @!P0 SYNCS.PHASECHK.TRANS64 P0, [R7+URZ+0x22820], R0 ;  /* 0x02282000070085a7 */ /* 0x000ee4000800007f */
[----:B---3--:R-:W-:Y:S05]  /*26050*/  @!P0 BRA `(.L_x_11789) ;  /* 0xfffffffc00f08947 */ /* 0x008fea000383ffff */
[----:B------:R-:W-:Y:S05]  /*26060*/  BRA `(.L_x_11908) ;  /* 0xffffffc400487947 */ /* 0x000fea000383ffff */
.L_x_11790:
        /* <DEDUP_REMOVED lines=8> */
[----:B012---:R-:W-:Y:S05]  /*260f0*/  WARPSYNC.COLLECTIVE R15, `(.L_x_11910) ;  /* 0x000000000f087348 */ /* 0x007fea0003c00000 */
[----:B------:R3:W4:Y:S02]  /*26100*/  SHFL.IDX P6, R14, R13, R12, R11 ;  /* 0x0000000c0d0e7389 */ /* 0x00072400000c000b */
[----:B01234-:R-:W-:Y:S01]  /*26110*/  ENDCOLLECTIVE ;  /* 0x000000000000791b */ /* 0x01ffe20003800000 */
.L_x_11910:
[----:B------:R-:W-:Y:S05]  /*26120*/  BSYNC B0 ;  /* 0x0000000000007941 */ /* 0x000fea0003800000 */
.L_x_11909:
[----:B------:R-:W-:Y:S05]  /*26130*/  BRA `(.L_x_11911) ;  /* 0xffffffc400307947 */ /* 0x000fea000383ffff */
.L_x_11793:
[----:B------:R-:W-:Y:S01]  /*26140*/  BSSY B1, `(.L_x_11912) ;  /* 0x0000006000017945 */ /* 0x000fe20003800000 */
[----:B------:R-:W-:-:S07]  /*26150*/  IMAD.MOV.U32 R15, RZ, RZ, -0x1 ;  /* 0xffffffffff0f7424 */ /* 0x000fce00078e00ff */
[----:B012---:R-:W-:Y:S05]  /*26160*/  WARPSYNC.COLLECTIVE R15, `(.L_x_11913) ;  /* 0x000000000f0c7348 */ /* 0x007fea0003c00000 */
[----:B------:R-:W-:Y:S02]  /*26170*/  ELECT P6, UR62, PT ;  /* 0x00000000003e782f */ /* 0x000fe400038c0000 */
[----:B------:R-:W-:Y:S01]  /*26180*/  MOV R14, UR62 ;  /* 0x0000003e000e7c02 */ /* 0x000fe20008000f00 */
[----:B012---:R-:W-:Y:S10]  /*26190*/  ENDCOLLECTIVE ;  /* 0x000000000000791b */ /* 0x007ff40003800000 */
.L_x_11913:
[----:B------:R-:W-:Y:S05]  /*261a0*/  BSYNC B1 ;  /* 0x0000000000017941 */ /* 0x000fea0003800000 */
.L_x_11912:
[----:B------:R-:W-:Y:S05]  /*261b0*/  BRA `(.L_x_11914) ;  /* 0xffffffc400287947 */ /* 0x000fea000383ffff */
.L_x_11795:
[----:B-1----:R1:W3:Y:S02]  /*261c0*/  SYNCS.PHASECHK.TRANS64.TRYWAIT P1, [R5+URZ+0x22840], R0 ;  /* 0x02284000050075a7 */ /* 0x0022e4000802017f */
[----:B---3--:R-:W-:Y:S05]  /*261d0*/  @!P1 NANOSLEEP.SYNCS 0x989680 ;  /* 0x009896800000995d */ /* 0x008fea0003900000 */
[----:B------:R-:W3:Y:S02]  /*261e0*/  @!P1 SYNCS.PHASECHK.TRANS64 P1, [R5+URZ+0x22840], R0 ;  /* 0x02284000050095a7 */ /* 0x000ee4000802007f */
[----:B---3--:R-:W-:Y:S05]  /*261f0*/  @!P1 BRA `(.L_x_11795) ;  /* 0xfffffffc00f09947 */ /* 0x008fea000383ffff */
[----:B------:R-:W-:Y:S05]  /*26200*/  BRA `(.L_x_11915) ;  /* 0xffffffc400507947 */ /* 0x000fea000383ffff */
.L_x_11797:
[----:B---3--:R3:W4:Y:S02]  /*26210*/  SYNCS.PHASECHK.TRANS64.TRYWAIT P1, [R3+URZ+0x22840], R2 ;  /* 0x02284002030075a7 */ /* 0x008724000802017f */
[----:B----4-:R-:W-:Y:S05]  /*26220*/  @!P1 NANOSLEEP.SYNCS 0x989680 ;  /* 0x009896800000995d */ /* 0x010fea0003900000 */
[----:B------:R-:W4:Y:S02]  /*26230*/  @!P1 SYNCS.PHASECHK.TRANS64 P1, [R3+URZ+0x22840], R2 ;  /* 0x02284002030095a7 */ /* 0x000f24000802007f */
[----:B----4-:R-:W-:Y:S05]  /*26240*/  @!P1 BRA `(.L_x_11797) ;  /* 0xfffffffc00f09947 */ /* 0x010fea000383ffff */
[----:B------:R-:W-:Y:S05]  /*26250*/  BRA `(.L_x_11916) ;  /* 0xffffffc4005c7947 */ /* 0x000fea000383ffff */
.L_x_11799:
[----:B----4-:R4:W0:Y:S02]  /*26260*/  SYNCS.PHASECHK.TRANS64.TRYWAIT P1, [R5+URZ+0x22860], R0 ;  /* 0x02286000050075a7 */ /* 0x010824000802017f */
[----:B0-----:R-:W-:Y:S05]  /*26270*/  @!P1 NANOSLEEP.SYNCS 0x989680 ;  /* 0x009896800000995d */ /* 0x001fea0003900000 */
[----:B------:R-:W0:Y:S02]  /*26280*/  @!P1 SYNCS.PHASECHK.TRANS64 P1, [R5+URZ+0x22860], R0 ;  /* 0x02286000050095a7 */ /* 0x000e24000802007f */
[----:B0-----:R-:W-:Y:S05]  /*26290*/  @!P1 BRA `(.L_x_11799) ;  /* 0xfffffffc00f09947 */ /* 0x001fea000383ffff */
[----:B------:R-:W-:Y:S05]  /*262a0*/  BRA `(.L_x_11917) ;  /* 0xffffffc400587947 */ /* 0x000fea000383ffff */
        .type           $_ZN7cutlass13device_kernelIN5flash11enable_sm90INS1_16FlashAttnFwdSm90INS1_25CollectiveMainloopFwdSm90ILi2EN4cute5tupleIJNS5_1CILi1EEES8_S8_EEENS6_IJNS7_ILi128EEENS7_ILi96EEENS7_ILi64EEEEEELi256ENS_6half_tEfNS_4arch4Sm90ELb0ELb1ELb1ELb1ELb1ELb0ELb0ELb1ELb0ELb1ELb1ELb0EEENS1_21CollectiveEpilogueFwdINS6_IJSA_NS7_ILi256EEESB_EEES9_SE_SG_Li256ELb1ELb1ELb1ELb0EEENS1_36VarlenDynamicPersistentTileSchedulerILi128ELi96ELi256ELi128ELb1ELb1ELb1ELb1ELb0ELb1EEEEEEEEEvNT_6ParamsE$_ZZN5flash25CollectiveMainloopFwdSm90ILi2EN4cute5tupleIJNS1_1CILi1EEES4_S4_EEENS2_IJNS3_ILi128EEENS3_ILi96EEENS3_ILi64EEEEEELi256EN7cutlass6half_tEfNSA_4arch4Sm90ELb0ELb1ELb1ELb1ELb1ELb0ELb0ELb1ELb0ELb1ELb1ELb0EE3mmaINS_16FlashAttnFwdSm90ISE_NS_21CollectiveEpilogueFwdINS2_IJS6_NS3_ILi256EEES7_EEES5_SB_SD_Li256ELb1ELb1ELb1ELb0EEENS_36VarlenDynamicPersistentTileSchedulerILi128ELi96ELi256ELi128ELb1ELb1ELb1ELb1ELb0ELb1EEEE13SharedStorageENS1_6TensorINS1_11ArrayEngineIfLm128EEENS1_6LayoutINS2_IJNS2_IJNS3_ILi2EEEST_NS3_ILi32EEEEEES4_S4_EEENS2_IJNS2_IJS4_ST_NS3_ILi4EEEEEENS3_ILi0EEESZ_EEEEEEENS_7SoftmaxILi2ELi0EEEEEbRKNSE_6ParamsENSA_13PipelineAsyncILi2EEES19_RNSA_13PipelineStateILj2EEERT0_RT1_iRiRKNS_16SeqlenInfoQKNewKILb1ELb0EEENS2_IJiiiiEEERT_ENKUliT_T0_T1_E_clIZSF_ISO_S12_S14_EbS17_S19_S19_S1C_S1E_S1G_iS1H_S1L_S1M_S1O_EUlRS1P_iE1_NS3_ILb0EEENS3_ILb1EEEEEDaiS1P_S1Q_S1R_,@function
        .size           $_ZN7cutlass13device_kernelIN5flash11enable_sm90INS1_16FlashAttnFwdSm90INS1_25CollectiveMainloopFwdSm90ILi2EN4cute5tupleIJNS5_1CILi1EEES8_S8_EEENS6_IJNS7_ILi128EEENS7_ILi96EEENS7_ILi64EEEEEELi256ENS_6half_tEfNS_4arch4Sm90ELb0ELb1ELb1ELb1ELb1ELb0ELb0ELb1ELb0ELb1ELb1ELb0EEENS1_21CollectiveEpilogueFwdINS6_IJSA_NS7_ILi256EEESB_EEES9_SE_SG_Li256ELb1ELb1ELb1ELb0EEENS1_36VarlenDynamicPersistentTileSchedulerILi128ELi96ELi256ELi128ELb1ELb1ELb1ELb1ELb0ELb1EEEEEEEEEvNT_6ParamsE$_ZZN5flash25CollectiveMainloopFwdSm90ILi2EN4cute5tupleIJNS1_1CILi1EEES4_S4_EEENS2_IJNS3_ILi128EEENS3_ILi96EEENS3_ILi64EEEEEELi256EN7cutlass6half_tEfNSA_4arch4Sm90ELb0ELb1ELb1ELb1ELb1ELb0ELb0ELb1ELb0ELb1ELb1ELb0EE3mmaINS_16FlashAttnFwdSm90ISE_NS_21CollectiveEpilogueFwdINS2_IJS6_NS3_ILi256EEES7_EEES5_SB_SD_Li256ELb1ELb1ELb1ELb0EEENS_36VarlenDynamicPersistentTileSchedulerILi128ELi96ELi256ELi128ELb1ELb1ELb1ELb1ELb0ELb1EEEE13SharedStorageENS1_6TensorINS1_11ArrayEngineIfLm128EEENS1_6LayoutINS2_IJNS2_IJNS3_ILi2EEEST_NS3_ILi32EEEEEES4_S4_EEENS2_IJNS2_IJS4_ST_NS3_ILi4EEEEEENS3_ILi0EEESZ_EEEEEEENS_7SoftmaxILi2ELi0EEEEEbRKNSE_6ParamsENSA_13PipelineAsyncILi2EEES19_RNSA_13PipelineStateILj2EEERT0_RT1_iRiRKNS_16SeqlenInfoQKNewKILb1ELb0EEENS2_IJiiiiEEERT_ENKUliT_T0_T1_E_clIZSF_ISO_S12_S14_EbS17_S19_S19_S1C_S1E_S1G_iS1H_S1L_S1M_S1O_EUlRS1P_iE1_NS3_ILb0EEENS3_ILb1EEEEEDaiS1P_S1Q_S1R_,(.L_x_15772 - $_ZN7cutlass13device_kernelIN5flash11enable_sm90INS1_16FlashAttnFwdSm90INS1_25CollectiveMainloopFwdSm90ILi2EN4cute5tupleIJNS5_1CILi1EEES8_S8_EEENS6_IJNS7_ILi128EEENS7_ILi96EEENS7_ILi64EEEEEELi256ENS_6half_tEfNS_4arch4Sm90ELb0ELb1ELb1ELb1ELb1ELb0ELb0ELb1ELb0ELb1ELb1ELb0EEENS1_21CollectiveEpilogueFwdINS6_IJSA_NS7_ILi256EEESB_EEES9_SE_SG_Li256ELb1ELb1ELb1ELb0EEENS1_36VarlenDynamicPersistentTileSchedulerILi128ELi96ELi256ELi128ELb1ELb1ELb1ELb1ELb0ELb1EEEEEEEEEvNT_6ParamsE$_ZZN5flash25CollectiveMainloopFwdSm90ILi2EN4cute5tupleIJNS1_1CILi1EEES4_S4_EEENS2_IJNS3_ILi128EEENS3_ILi96EEENS3_ILi64EEEEEELi256EN7cutlass6half_tEfNSA_4arch4Sm90ELb0ELb1ELb1ELb1ELb1ELb0ELb0ELb1ELb0ELb1ELb1ELb0EE3mmaINS_16FlashAttnFwdSm90ISE_NS_21CollectiveEpilogueFwdINS2_IJS6_NS3_ILi256EEES7_EEES5_SB_SD_Li256ELb1ELb1ELb1ELb0EEENS_36VarlenDynamicPersistentTileSchedulerILi128ELi96ELi256ELi128ELb1ELb1ELb1ELb1ELb0ELb1EEEE13SharedStorageENS1_6TensorINS1_11ArrayEngineIfLm128EEENS1_6LayoutINS2_IJNS2_IJNS3_ILi2EEEST_NS3_ILi32EEEEEES4_S4_EEENS2_IJNS2_IJS4_ST_NS3_ILi4EEEEEENS3_ILi0EEESZ_EEEEEEENS_7SoftmaxILi2ELi0EEEEEbRKNSE_6ParamsENSA_13PipelineAsyncILi2EEES19_RNSA_13PipelineStateILj2EEERT0_RT1_iRiRKNS_16SeqlenInfoQKNewKILb1ELb0EEENS2_IJiiiiEEERT_ENKUliT_T0_T1_E_clIZSF_ISO_S12_S14_EbS17_S19_S19_S1C_S1E_S1G_iS1H_S1L_S1M_S1O_EUlRS1P_iE1_NS3_ILb0EEENS3_ILb1EEEEEDaiS1P_S1Q_S1R_)
$_ZN7cutlass13device_kernelIN5flash11enable_sm90INS1_16FlashAttnFwdSm90INS1_25CollectiveMainloopFwdSm90ILi2EN4cute5tupleIJNS5_1CILi1EEES8_S8_EEENS6_IJNS7_ILi128EEENS7_ILi96EEENS7_ILi64EEEEEELi256ENS_6half_tEfNS_4arch4Sm90ELb0ELb1ELb1ELb1ELb1ELb0ELb0ELb1ELb0ELb1ELb1ELb0EEENS1_21CollectiveEpilogueFwdINS6_IJSA_NS7_ILi256EEESB_EEES9_SE_SG_Li256ELb1ELb1ELb1ELb0EEENS1_36VarlenDynamicPersistentTileSchedulerILi128ELi96ELi256ELi128ELb1ELb1ELb1ELb1ELb0ELb1EEEEEEEEEvNT_6ParamsE$_ZZN5flash25CollectiveMainloopFwdSm90ILi2EN4cute5tupleIJNS1_1CILi1EEES4_S4_EEENS2_IJNS3_ILi128EEENS3_ILi96EEENS3_ILi64EEEEEELi256EN7cutlass6half_tEfNSA_4arch4Sm90ELb0ELb1ELb1ELb1ELb1ELb0ELb0ELb1ELb0ELb1ELb1ELb0EE3mmaINS_16FlashAttnFwdSm90ISE_NS_21CollectiveEpilogueFwdINS2_IJS6_NS3_ILi256EEES7_EEES5_SB_SD_Li256ELb1ELb1ELb1ELb0EEENS_36VarlenDynamicPersistentTileSchedulerILi128ELi96ELi256ELi128ELb1ELb1ELb1ELb1ELb0ELb1EEEE13SharedStorageENS1_6TensorINS1_11ArrayEngineIfLm128EEENS1_6LayoutINS2_IJNS2_IJNS3_ILi2EEEST_NS3_ILi32EEEEEES4_S4_EEENS2_IJNS2_IJS4_ST_NS3_ILi4EEEEEENS3_ILi0EEESZ_EEEEEEENS_7SoftmaxILi2ELi0EEEEEbRKNSE_6ParamsENSA_13PipelineAsyncILi2EEES19_RNSA_13PipelineStateILj2EEERT0_RT1_iRiRKNS_16SeqlenInfoQKNewKILb1ELb0EEENS2_IJiiiiEEERT_ENKUliT_T0_T1_E_clIZSF_ISO_S12_S14_EbS17_S19_S19_S1C_S1E_S1G_iS1H_S1L_S1M_S1O_EUlRS1P_iE1_NS3_ILb0EEENS3_ILb1EEEEEDaiS1P_S1Q_S1R_:
        /* <DEDUP_REMOVED lines=24> */
[----:B------:R0:W-:Y:S08]  /*26430*/  ST.E desc[UR4][R2.64], R7 ;  /* 0x0000000702007985 */ /* 0x0001f0000c101904 */
[----:B------:R1:W-:Y:S01]  /*26440*/  @!P0 ST.E desc[UR8][R2.64], RZ ;  /* 0x000000ff02008985 */ /* 0x0003e2000c101908 */
[----:B--2---:R-:W-:-:S05]  /*26450*/  VIADD R21, R6, 0x1 ;  /* 0x0000000106157836 */ /* 0x004fca0000000000 */
[----:B------:R1:W-:Y:S01]  /*26460*/  ST.E desc[UR6][R2.64+0x8], R21 ;  /* 0x0000081502007985 */ /* 0x0003e2000c101906 */
        /* <DEDUP_REMOVED lines=12> */
[----:B0-----:R-:W-:-:S07]  /*26530*/  IMAD.MOV.U32 R7, RZ, RZ, R27 ;  /* 0x000000ffff077224 */ /* 0x001fce00078e001b */
[----:B---3--:R1:W5:Y:S04]  /*26540*/  LD.E R12, desc[UR4][R8.64] ;  /* 0x00000004080c7980 */ /* 0x008368000c101900 */
[----:B------:R1:W5:Y:S01]  /*26550*/  LD.E R20, desc[UR6][R8.64+0x4] ;  /* 0x0000040608147980 */ /* 0x000362000c101900 */
[----:B--2---:R-:W-:-:S04]  /*26560*/  LOP3.LUT R6, R6, 0x1, RZ, 0xfc, !PT ;  /* 0x0000000106067812 */ /* 0x004fc800078efcff */
[----:B------:R-:W-:Y:S01]  /*26570*/  ISETP.NE.AND P0, PT, R6, 0x3, PT ;  /* 0x000000030600780c */ /* 0x000fe20003f05270 */
[----:B------:R-:W-:-:S12]  /*26580*/  IMAD.MOV.U32 R6, RZ, RZ, R24 ;  /* 0x000000ffff067224 */ /* 0x000fd800078e0018 */
[----:B-1----:R-:W-:Y:S05]  /*26590*/  @!P0 BRA `(.L_x_11919) ;  /* 0x0000000000048947 */ /* 0x002fea0003800000 */
[----:B------:R-:W-:Y:S01]  /*265a0*/  BPT.TRAP 0x1 ;  /* 0x000000040000795c */ /* 0x000fe20000300000 */
.L_x_11919:
[----:B------:R-:W-:Y:S05]  /*265b0*/  BSYNC B2 ;  /* 0x0000000000027941 */ /* 0x000fea0003800000 */
.L_x_11918:
        /* <DEDUP_REMOVED lines=17> */
.L_x_11921:
[----:B------:R-:W-:Y:S05]  /*266d0*/  BSYNC B2 ;  /* 0x0000000000027941 */ /* 0x000fea0003800000 */
.L_x_11920:
        /* <DEDUP_REMOVED lines=10> */
.L_x_11923:
[----:B------:R-:W-:Y:S05]  /*26780*/  BSYNC B2 ;  /* 0x0000000000027941 */ /* 0x000fea0003800000 */
.L_x_11922:
[----:B------:R-:W2:Y:S04]  /*26790*/  LDL.64 R20, [R0] ;  /* 0x0000000000147983 */ /* 0x000ea80000100a00 */
[----:B0----5:R-:W3:Y:S01]  /*267a0*/  LDL.64 R2, [R0+0x28] ;  /* 0x0000280000027983 */ /* 0x021ee20000100a00 */
        /* <DEDUP_REMOVED lines=26> */
[----:B------:R-:W-:Y:S03]  /*26950*/  HGMMA.64x96x16.F32 R24, gdesc[UR4], RZ, !UPT, gsb0 ;  /* 0x01600000041879f0 */ /* 0x000fe6000c0008ff */
        /* <DEDUP_REMOVED lines=51> */
[----:B0-----:R-:W3:Y:S01]  /*26c90*/  LDL.64 R8, [R0] ;  /* 0x0000000000087983 */ /* 0x001ee20000100a00 */
        /* <DEDUP_REMOVED lines=12> */
.L_x_11926:
[----:B------:R-:W-:Y:S05]  /*26d60*/  BSYNC B2 ;  /* 0x0000000000027941 */ /* 0x000fea0003800000 */
.L_x_11925:
        /* <DEDUP_REMOVED lines=22> */
[C---:B------:R-:W-:Y:S01]  /*26ed0*/  R2UR UR7, R5.reuse ;  /* 0x00000000050772ca */ /* 0x040fe200000e0000 */
[----:B------:R-:W4:Y:S01]  /*26ee0*/  LD.E R9, desc[UR14][R6.64+0x18] ;  /* 0x0000180e06097980 */ /* 0x000f22000c101900 */
[C---:B------:R-:W-:Y:S02]  /*26ef0*/  R2UR UR11, R5.reuse ;  /* 0x00000000050b72ca */ /* 0x040fe400000e0000 */
[C---:B------:R-:W-:Y:S02]  /*26f00*/  R2UR UR8, R4.reuse ;  /* 0x00000000040872ca */ /* 0x040fe400000e0000 */
[----:B------:R-:W-:Y:S02]  /*26f10*/  R2UR UR9, R5 ;  /* 0x00000000050972ca */ /* 0x000fe400000e0000 */
[----:B------:R-:W-:-:S02]  /*26f20*/  R2UR UR12, R4 ;  /* 0x00000000040c72ca */ /* 0x000fc400000e0000 */
[----:B------:R-:W-:-:S03]  /*26f30*/  R2UR UR13, R5 ;  /* 0x00000000050d72ca */ /* 0x000fc600000e0000 */
[----:B------:R-:W3:Y:S04]  /*26f40*/  LD.E R8, desc[UR6][R6.64+0x4] ;  /* 0x0000040606087980 */ /* 0x000ee8000c101900 */
[----:B------:R-:W3:Y:S04]  /*26f50*/  LD.E R73, desc[UR10][R6.64+0xc] ;  /* 0x00000c0a06497980 */ /* 0x000ee8000c101900 */
[----:B--2---:R1:W0:Y:S02]  /*26f60*/  LD.E R72, desc[UR4][R2.64] ;  /* 0x0000000402487980 */ /* 0x004224000c101900 */
[----:B-1----:R-:W-:-:S02]  /*26f70*/  IMAD.MOV.U32 R2, RZ, RZ, R74 ;  /* 0x000000ffff027224 */ /* 0x002fc400078e004a */
[----:B------:R-:W-:Y:S01]  /*26f80*/  IMAD.MOV.U32 R3, RZ, RZ, R75 ;  /* 0x000000ffff037224 */ /* 0x000fe200078e004b */
[----:B------:R-:W2:Y:S04]  /*26f90*/  LD.E R74, desc[UR8][R6.64+0x10] ;  /* 0x00001008064a7980 */ /* 0x000ea8000c101900 */
[----:B------:R1:W3:Y:S01]  /*26fa0*/  LD.E R80, desc[UR4][R2.64] ;  /* 0x0000000402507980 */ /* 0x0002e2000c101900 */
[----:B------:R-:W-:Y:S02]  /*26fb0*/  @P0 R2UR UR4, R4 ;  /* 0x00000000040402ca */ /* 0x000fe400000e0000 */
[----:B------:R-:W-:Y:S01]  /*26fc0*/  @P0 R2UR UR5, R5 ;  /* 0x00000000050502ca */ /* 0x000fe200000e0000 */
[----:B------:R-:W2:-:S12]  /*26fd0*/  LD.E R75, desc[UR12][R6.64+0x14] ;  /* 0x0000140c064b7980 */ /* 0x000e98000c101900 */
[----:B------:R-:W2:Y:S01]  /*26fe0*/  @P0 LD.E R76, desc[UR4][R6.64+0x28] ;  /* 0x00002804064c0980 */ /* 0x000ea2000c101900 */
[----:B------:R-:W-:Y:S02]  /*26ff0*/  R2UR UR4, R4 ;  /* 0x00000000040472ca */ /* 0x000fe400000e0000 */
[----:B------:R-:W-:-:S13]  /*27000*/  R2UR UR5, R5 ;  /* 0x00000000050572ca */ /* 0x000fda00000e0000 */
[----:B------:R-:W2:Y:S01]  /*27010*/  LD.E R3, desc[UR4][R6.64+0x8] ;  /* 0x0000080406037980 */ /* 0x000ea2000c101900 */
[----:B----4-:R-:W-:Y:S01]  /*27020*/  ISETP.GE.AND P1, PT, R9, 0x1, PT ;  /* 0x000000010900780c */ /* 0x010fe20003f26270 */
[----:B------:R-:W-:Y:S01]  /*27030*/  BSSY B2, `(.L_x_11927) ;  /* 0x00000ae000027945 */ /* 0x000fe20003800000 */
[-C--:B0-----:R-:W-:Y:S01]  /*27040*/  FMUL.FTZ R15, R24, R72.reuse ;  /* 0x00000048180f7220 */ /* 0x081fe20000410000 */
[-C--:B------:R-:W-:Y:S01]  /*27050*/  FMUL.FTZ R24, R31, R72.reuse ;  /* 0x000000481f187220 */ /* 0x080fe20000410000 */
[-C--:B------:R-:W-:Y:S01]  /*27060*/  FMUL.FTZ R31, R46, R72.reuse ;  /* 0x000000482e1f7220 */ /* 0x080fe20000410000 */
[----:B------:R-:W-:Y:S01]  /*27070*/  SHF.R.S32.HI R46, RZ, 0x1f, R79 ;  /* 0x0000001fff2e7819 */ /* 0x000fe2000001144f */
[-C--:B------:R-:W-:Y:S01]  /*27080*/  FMUL.FTZ R81, R28, R72.reuse ;  /* 0x000000481c517220 */ /* 0x080fe20000410000 */
[-C--:B------:R-:W-:Y:S01]  /*27090*/  FMUL.FTZ R28, R39, R72.reuse ;  /* 0x00000048271c7220 */ /* 0x080fe20000410000 */
[-C--:B------:R-:W-:Y:S01]  /*270a0*/  FMUL.FTZ R39, R55, R72.reuse ;  /* 0x0000004837277220 */ /* 0x080fe20000410000 */
[-C--:B-1----:R-:W-:Y:S01]  /*270b0*/  FMUL.FTZ R2, R26, R72.reuse ;  /* 0x000000481a027220 */ /* 0x082fe20000410000 */
[----:B------:R-:W-:Y:S01]  /*270c0*/  LEA.HI R55, R46, R79, RZ, 0x7 ;  /* 0x0000004f2e377211 */ /* 0x000fe200078f38ff */
[-C--:B------:R-:W-:Y:S01]  /*270d0*/  FMUL.FTZ R26, R35, R72.reuse ;  /* 0x00000048231a7220 */ /* 0x080fe20000410000 */
[-C--:B------:R-:W-:Y:S01]  /*270e0*/  FMUL.FTZ R35, R51, R72.reuse ;  /* 0x0000004833237220 */ /* 0x080fe20000410000 */
        /* <DEDUP_REMOVED lines=12> */
[----:B------:R-:W-:Y:S02]  /*271b0*/  LEA.HI R46, R46, R79, RZ, 0x2 ;  /* 0x0000004f2e2e7211 */ /* 0x000fe400078f10ff */
        /* <DEDUP_REMOVED lines=13> */
[----:B------:R-:W-:Y:S01]  /*27290*/  LEA.HI R60, R56, R57, RZ, 0x5 ;  /* 0x00000039383c7211 */ /* 0x000fe200078f28ff */
[-C--:B------:R-:W-:Y:S01]  /*272a0*/  FMUL.FTZ R20, R27, R72.reuse ;  /* 0x000000481b147220 */ /* 0x080fe20000410000 */
[----:B------:R-:W-:Y:S01]  /*272b0*/  SHF.R.S32.HI R56, RZ, 0x7, R55 ;  /* 0x00000007ff387819 */ /* 0x000fe20000011437 */
[-C--:B------:R-:W-:Y:S01]  /*272c0*/  FMUL.FTZ R27, R38, R72.reuse ;  /* 0x00000048261b7220 */ /* 0x080fe20000410000 */
[----:B------:R-:W-:Y:S01]  /*272d0*/  LEA.HI R86, R86, R59, RZ, 0x3 ;  /* 0x0000003b56567211 */ /* 0x000fe200078f18ff */
[-C--:B------:R-:W-:Y:S01]  /*272e0*/  FMUL.FTZ R38, R54, R72.reuse ;  /* 0x0000004836267220 */ /* 0x080fe20000410000 */
[----:B------:R-:W-:Y:S01]  /*272f0*/  FMUL.FTZ R54, R61, R72 ;  /* 0x000000483d367220 */ /* 0x000fe20000410000 */
[----:B------:R-:W-:Y:S02]  /*27300*/  SHF.R.S32.HI R61, RZ, 0x5, R60 ;  /* 0x00000005ff3d7819 */ /* 0x000fe4000001143c */
[----:B------:R-:W-:-:S02]  /*27310*/  LEA.HI R55, R55, R56, RZ, 0x1 ;  /* 0x0000003837377211 */ /* 0x000fc400078f08ff */
[----:B------:R-:W-:Y:S01]  /*27320*/  LOP3.LUT R86, R86, 0xfffffff8, RZ, 0xc0, !PT ;  /* 0xfffffff856567812 */ /* 0x000fe200078ec0ff */
[----:B---3--:R-:W-:Y:S01]  /*27330*/  IMAD R61, R80, 0x8, R61 ;  /* 0x00000008503d7824 */ /* 0x008fe200078e023d */
[----:B------:R-:W-:Y:S02]  /*27340*/  LOP3.LUT R55, R55, 0x3fffffe, RZ, 0xc0, !PT ;  /* 0x03fffffe37377812 */ /* 0x000fe400078ec0ff */
[----:B------:R-:W-:Y:S01]  /*27350*/  LEA.HI R60, R79, R79, RZ, 0x1 ;  /* 0x0000004f4f3c7211 */ /* 0x000fe200078f08ff */
[----:B------:R-:W-:Y:S02]  /*27360*/  IMAD.IADD R86, R59, 0x1, -R86 ;  /* 0x000000013b567824 */ /* 0x000fe400078e0a56 */
[----:B------:R-:W-:Y:S01]  /*27370*/  IMAD.IADD R56, R56, 0x1, -R55 ;  /* 0x0000000138387824 */ /* 0x000fe200078e0a37 */
[----:B------:R-:W-:Y:S01]  /*27380*/  LOP3.LUT R60, R60, 0x1ffffffe, RZ, 0xc0, !PT ;  /* 0x1ffffffe3c3c7812 */ /* 0x000fe200078ec0ff */
[----:B------:R-:W-:Y:S02]  /*27390*/  IMAD.U32 R59, R61, 0x10, R86 ;  /* 0x000000103d3b7824 */ /* 0x000fe400078e0056 */
[----:B------:R-:W-:-:S02]  /*273a0*/  FMUL.FTZ R46, R63, R72 ;  /* 0x000000483f2e7220 */ /* 0x000fc40000410000 */
[----:B------:R-:W-:Y:S02]  /*273b0*/  IMAD.IADD R60, R79, 0x1, -R60 ;  /* 0x000000014f3c7824 */ /* 0x000fe400078e0a3c */
[----:B------:R-:W-:Y:S02]  /*273c0*/  IMAD R59, R56, 0x40, R59 ;  /* 0x00000040383b7824 */ /* 0x000fe400078e023b */
[----:B------:R-:W-:Y:S02]  /*273d0*/  FMUL.FTZ R63, R65, R72 ;  /* 0x00000048413f7220 */ /* 0x000fe40000410000 */
[----:B------:R-:W-:-:S04]  /*273e0*/  IMAD R65, R60, 0x8, R59 ;  /* 0x000000083c417824 */ /* 0x000fc800078e023b */
[----:B--2---:R-:W-:Y:S01]  /*273f0*/  @P0 IMAD.HI.U32 R76, R65, R76, RZ ;  /* 0x0000004c414c0227 */ /* 0x004fe200078e00ff */
[----:B------:R-:W-:-:S04]  /*27400*/  LOP3.LUT R58, R58, 0x7ffffffc, RZ, 0xc0, !PT ;  /* 0x7ffffffc3a3a7812 */ /* 0x000fc800078ec0ff */
[----:B------:R-:W-:Y:S01]  /*27410*/  @P0 SHF.R.U32.HI R65, RZ, R77, R76 ;  /* 0x0000004dff410219 */ /* 0x000fe2000001164c */
[----:B------:R-:W-:Y:S02]  /*27420*/  IMAD.MOV.U32 R59, RZ, RZ, -0x60 ;  /* 0xffffffa0ff3b7424 */ /* 0x000fe400078e00ff */
[-C--:B------:R-:W-:Y:S01]  /*27430*/  FMUL.FTZ R21, R30, R72.reuse ;  /* 0x000000481e157220 */ /* 0x080fe20000410000 */
[----:B------:R-:W-:Y:S01]  /*27440*/  IMAD.IADD R58, R57, 0x1, -R58 ;  /* 0x00000001393a7824 */ /* 0x000fe200078e0a3a */
[----:B------:R-:W0:Y:S01]  /*27450*/  SHFL.IDX PT, R76, R65, RZ, 0x1c1f ;  /* 0x001c1fff414c7589 */ /* 0x000e2200000e0000 */
[----:B------:R-:W-:Y:S02]  /*27460*/  IMAD R59, R10, R59, 0x1 ;  /* 0x000000010a3b7424 */ /* 0x000fe400078e023b */
[-C--:B------:R-:W-:Y:S01]  /*27470*/  FMUL.FTZ R30, R43, R72.reuse ;  /* 0x000000482b1e7220 */ /* 0x080fe20000410000 */
[-C--:B------:R-:W-:Y:S01]  /*27480*/  FMUL.FTZ R43, R44, R72.reuse ;  /* 0x000000482c2b7220 */ /* 0x080fe20000410000 */
[----:B------:R-:W-:Y:S01]  /*27490*/  FMUL.FTZ R44, R62, R72 ;  /* 0x000000483e2c7220 */ /* 0x000fe20000410000 */
[----:B------:R-:W-:-:S02]  /*274a0*/  IMAD R59, R58, -0x2, R59 ;  /* 0xfffffffe3a3b7824 */ /* 0x000fc400078e023b */
        /* <DEDUP_REMOVED lines=13> */
[----:B------:R-:W-:-:S02]  /*27580*/  IADD3 R61, -R8, R59, R3 ;  /* 0x0000003b083d7210 */ /* 0x000fc40007ffe103 */
[----:B------:R-:W-:-:S05]  /*27590*/  LOP3.LUT R60, RZ, R73, RZ, 0x33, !PT ;  /* 0x00000049ff3c7212 */ /* 0x000fca00078e33ff */
        /* <DEDUP_REMOVED lines=46> */
[----:B------:R-:W1:Y:S01]  /*27880*/  MUFU.TANH R58, R58 ;  /* 0x0000003a003a7308 */ /* 0x000e620000002400 */
[----:B------:R-:W-:-:S02]  /*27890*/  IMAD.IADD R74, R61, 0x1, R74 ;  /* 0x000000013d4a7824 */ /* 0x000fc400078e024a */
[----:B------:R-:W-:Y:S02]  /*278a0*/  IMAD.IADD R73, R61, 0x1, R60 ;  /* 0x000000013d497824 */ /* 0x000fe400078e023c */
        /* <DEDUP_REMOVED lines=21> */
.L_x_11932:
[----:B------:R-:W-:Y:S05]  /*27a00*/  BSYNC B4 ;  /* 0x0000000000047941 */ /* 0x000fea0003800000 */
.L_x_11931:
[----:B------:R-:W-:Y:S01]  /*27a10*/  LOP3.LUT R60, RZ, R60, RZ, 0x33, !PT ;  /* 0x0000003cff3c7212 */ /* 0x000fe200078e33ff */
[----:B------:R-:W-:Y:S06]  /*27a20*/  BRA `(.L_x_11933) ;  /* 0x0000000000287947 */ /* 0x000fec0003800000 */
.L_x_11930:
        /* <DEDUP_REMOVED lines=10> */
.L_x_11933:
[----:B------:R-:W-:Y:S05]  /*27ad0*/  BSYNC B3 ;  /* 0x0000000000037941 */ /* 0x000fea0003800000 */
.L_x_11929:
[----:B------:R-:W-:-:S05]  /*27ae0*/  IMAD R59, R9, R60, R70 ;  /* 0x0000003c093b7224 */ /* 0x000fca00078e0246 */
[----:B------:R-:W-:Y:S02]  /*27af0*/  VIMNMX R66, R66, R59, !PT ;  /* 0x0000003b42427248 */ /* 0x000fe40007fe0100 */
[----:B------:R-:W-:-:S07]  /*27b00*/  VIADDMNMX R64, R59, R9, R64, PT ;  /* 0x000000093b407246 */ /* 0x000fce0003800140 */
.L_x_11928:
[----:B------:R-:W-:Y:S05]  /*27b10*/  BSYNC B2 ;  /* 0x0000000000027941 */ /* 0x000fea0003800000 */
.L_x_11927:
        /* <DEDUP_REMOVED lines=15> */
[--C-:B0-----:R-:W-:Y:S01]  /*27c10*/  IMAD.IADD R76, R74, 0x1, R65.reuse ;  /* 0x000000014a4c7824 */ /* 0x101fe200078e0241 */
        /* <DEDUP_REMOVED lines=120> */
.L_x_11939:
[----:B------:R-:W-:Y:S05]  /*283a0*/  BSYNC B4 ;  /* 0x0000000000047941 */ /* 0x000fea0003800000 */
.L_x_11938:
[----:B------:R-:W-:Y:S01]  /*283b0*/  LOP3.LUT R8, RZ, R8, RZ, 0x33, !PT ;  /* 0x00000008ff087212 */ /* 0x000fe200078e33ff */
[----:B------:R-:W-:Y:S06]  /*283c0*/  BRA `(.L_x_11940) ;  /* 0x0000000000287947 */ /* 0x000fec0003800000 */
.L_x_11937:
        /* <DEDUP_REMOVED lines=10> */
.L_x_11940:
[----:B------:R-:W-:Y:S05]  /*28470*/  BSYNC B3 ;  /* 0x0000000000037941 */ /* 0x000fea0003800000 */
.L_x_11936:
[----:B------:R-:W-:-:S05]  /*28480*/  IMAD R8, R9, R8, R70 ;  /* 0x0000000809087224 */ /* 0x000fca00078e0246 */
[----:B------:R-:W-:Y:S02]  /*28490*/  VIADDMNMX R76, R8, R9, R76, PT ;  /* 0x00000009084c7246 */ /* 0x000fe4000380014c */
[----:B------:R-:W-:-:S07]  /*284a0*/  VIMNMX R73, R73, R8, !PT ;  /* 0x0000000849497248 */ /* 0x000fce0007fe0100 */
.L_x_11935:
[----:B------:R-:W-:Y:S05]  /*284b0*/  BSYNC B2 ;  /* 0x0000000000027941 */ /* 0x000fea0003800000 */
.L_x_11934:
[----:B------:R-:W2:Y:S01]  /*284c0*/  LDL.64 R8, [R0+0x40] ;  /* 0x0000400000087983 */ /* 0x000ea20000100a00 */
[C---:B------:R-:W-:Y:S02]  /*284d0*/  ISETP.GT.AND P0, PT, R73.reuse, 0x1, !P0 ;  /* 0x000000014900780c */ /* 0x040fe40004704270 */
[----:B------:R-:W-:Y:S02]  /*284e0*/  ISETP.NE.AND P6, PT, R72, RZ, PT ;  /* 0x000000ff4800720c */ /* 0x000fe40003fc5270 */
[----:B------:R-:W-:Y:S02]  /*284f0*/  ISETP.LT.OR P0, PT, R76, 0x2, P0 ;  /* 0x000000024c00780c */ /* 0x000fe40000701670 */
[----:B------:R-:W-:Y:S02]  /*28500*/  ISETP.GT.AND P1, PT, R73, 0x8, !P1 ;  /* 0x000000084900780c */ /* 0x000fe40004f24270 */
[----:B------:R-:W-:Y:S02]  /*28510*/  FSEL R72, R20, -INF , !P0 ;  /* 0xff80000014487808 */ /* 0x000fe40004000000 */
[----:B------:R-:W-:-:S02]  /*28520*/  ISETP.NE.AND P0, PT, R68, RZ, PT ;  /* 0x000000ff4400720c */ /* 0x000fc40003f05270 */
[C---:B------:R-:W-:Y:S02]  /*28530*/  ISETP.LT.OR P1, PT, R76.reuse, 0x9, P1 ;  /* 0x000000094c00780c */ /* 0x040fe40000f21670 */
[----:B------:R-:W-:Y:S02]  /*28540*/  ISETP.GT.AND P0, PT, R73, 0x9, !P0 ;  /* 0x000000094900780c */ /* 0x000fe40004704270 */
[----:B------:R-:W-:Y:S02]  /*28550*/  FSEL R20, R21, -INF , !P1 ;  /* 0xff80000015147808 */ /* 0x000fe40004800000 */
        /* <DEDUP_REMOVED lines=52> */
[----:B------:R-:W-:Y:S02]  /*288a0*/  R2UR UR4, R4 ;  /* 0x00000000040472ca */ /* 0x000fe400000e0000 */
[----:B------:R-:W-:Y:S02]  /*288b0*/  ISETP.LT.OR P0, PT, R76, 0x41, P0 ;  /* 0x000000414c00780c */ /* 0x000fe40000701670 */
[----:B------:R-:W-:Y:S02]  /*288c0*/  R2UR UR5, R5 ;  /* 0x00000000050572ca */ /* 0x000fe400000e0000 */
[----:B------:R-:W-:-:S02]  /*288d0*/  FSEL R65, R42, -INF , !P0 ;  /* 0xff8000002a417808 */ /* 0x000fc40004000000 */
[----:B------:R-:W-:Y:S02]  /*288e0*/  ISETP.GT.AND P0, PT, R73, RZ, !P6 ;  /* 0x000000ff4900720c */ /* 0x000fe40007704270 */
[----:B------:R-:W-:Y:S02]  /*288f0*/  ISETP.NE.AND P1, PT, R94, RZ, PT ;  /* 0x000000ff5e00720c */ /* 0x000fe40003f25270 */
[----:B------:R-:W-:Y:S02]  /*28900*/  ISETP.LT.OR P0, PT, R76, 0x1, P0 ;  /* 0x000000014c00780c */ /* 0x000fe40000701670 */
[----:B------:R-:W-:Y:S02]  /*28910*/  ISETP.NE.AND P6, PT, R75, RZ, PT ;  /* 0x000000ff4b00720c */ /* 0x000fe40003fc5270 */
[----:B------:R-:W-:Y:S02]  /*28920*/  FSEL R34, R2, -INF , !P0 ;  /* 0xff80000002227808 */ /* 0x000fe40004000000 */
[----:B------:R-:W-:Y:S01]  /*28930*/  ISETP.NE.AND P0, PT, R93, RZ, PT ;  /* 0x000000ff5d00720c */ /* 0x000fe20003f05270 */
[----:B--2---:R-:W2:Y:S03]  /*28940*/  LD.E.64 R2, desc[UR4][R8.64] ;  /* 0x0000000408027980 */ /* 0x004ea6000c101b00 */
[----:B------:R-:W-:-:S02]  /*28950*/  ISETP.GT.AND P0, PT, R73, 0x41, !P0 ;  /* 0x000000414900780c */ /* 0x000fc40004704270 */
[C---:B------:R-:W-:Y:S01]  /*28960*/  ISETP.GT.AND P1, PT, R73.reuse, 0x48, !P1 ;  /* 0x000000484900780c */ /* 0x040fe20004f24270 */
[----:B------:R-:W3:Y:S01]  /*28970*/  LD.E R27, desc[UR4][R8.64+0x10] ;  /* 0x00001004081b7980 */ /* 0x000ee2000c101900 */
[----:B------:R-:W-:Y:S02]  /*28980*/  ISETP.LT.OR P0, PT, R76, 0x42, P0 ;  /* 0x000000424c00780c */ /* 0x000fe40000701670 */
[C---:B------:R-:W-:Y:S02]  /*28990*/  ISETP.GT.AND P2, PT, R73.reuse, 0x49, !P2 ;  /* 0x000000494900780c */ /* 0x040fe40005744270 */
[C---:B------:R-:W-:Y:S02]  /*289a0*/  ISETP.GT.AND P3, PT, R73.reuse, 0x50, !P3 ;  /* 0x000000504900780c */ /* 0x040fe40005f64270 */
[C---:B------:R-:W-:Y:S02]  /*289b0*/  ISETP.GT.AND P4, PT, R73.reuse, 0x51, !P4 ;  /* 0x000000514900780c */ /* 0x040fe40006784270 */
[----:B------:R-:W-:-:S02]  /*289c0*/  ISETP.GT.AND P5, PT, R73, 0x58, !P5 ;  /* 0x000000584900780c */ /* 0x000fc40006fa4270 */
[----:B------:R-:W-:Y:S02]  /*289d0*/  ISETP.GT.AND P6, PT, R73, 0x59, !P6 ;  /* 0x000000594900780c */ /* 0x000fe400077c4270 */
[----:B------:R-:W-:Y:S02]  /*289e0*/  ISETP.LT.OR P1, PT, R76, 0x49, P1 ;  /* 0x000000494c00780c */ /* 0x000fe40000f21670 */
[----:B------:R-:W-:Y:S02]  /*289f0*/  FSEL R73, R40, -INF , !P0 ;  /* 0xff80000028497808 */ /* 0x000fe40004000000 */
[----:B------:R-:W-:Y:S02]  /*28a00*/  ISETP.LT.OR P2, PT, R76, 0x4a, P2 ;  /* 0x0000004a4c00780c */ /* 0x000fe40001741670 */
[----:B------:R-:W-:Y:S02]  /*28a10*/  FSEL R74, R44, -INF , !P1 ;  /* 0xff8000002c4a7808 */ /* 0x000fe40004800000 */
[----:B------:R-:W-:-:S02]  /*28a20*/  ISETP.LT.OR P3, PT, R76, 0x51, P3 ;  /* 0x000000514c00780c */ /* 0x000fc40001f61670 */
[----:B------:R-:W-:Y:S02]  /*28a30*/  FSEL R46, R46, -INF , !P2 ;  /* 0xff8000002e2e7808 */ /* 0x000fe40005000000 */
[C---:B------:R-:W-:Y:S02]  /*28a40*/  ISETP.LT.OR P4, PT, R76.reuse, 0x52, P4 ;  /* 0x000000524c00780c */ /* 0x040fe40002781670 */
[----:B------:R-:W-:Y:S02]  /*28a50*/  FSEL R55, R55, -INF , !P3 ;  /* 0xff80000037377808 */ /* 0x000fe40005800000 */
[----:B------:R-:W-:Y:S02]  /*28a60*/  ISETP.LT.OR P5, PT, R76, 0x59, P5 ;  /* 0x000000594c00780c */ /* 0x000fe40002fa1670 */
[----:B------:R-:W-:Y:S02]  /*28a70*/  FSEL R56, R56, -INF , !P4 ;  /* 0xff80000038387808 */ /* 0x000fe40006000000 */
[----:B------:R-:W-:-:S02]  /*28a80*/  ISETP.LT.OR P6, PT, R76, 0x5a, P6 ;  /* 0x0000005a4c00780c */ /* 0x000fc400037c1670 */
[----:B------:R-:W-:Y:S02]  /*28a90*/  FSEL R57, R57, -INF , !P5 ;  /* 0xff80000039397808 */ /* 0x000fe40006800000 */
[----:B------:R-:W-:Y:S02]  /*28aa0*/  R2UR UR6, R4 ;  /* 0x00000000040672ca */ /* 0x000fe400000e0000 */
[----:B------:R-:W-:Y:S02]  /*28ab0*/  R2UR UR7, R5 ;  /* 0x00000000050772ca */ /* 0x000fe400000e0000 */
[----:B------:R-:W-:-:S11]  /*28ac0*/  FSEL R58, R58, -INF , !P6 ;  /* 0xff8000003a3a7808 */ /* 0x000fd60007000000 */
        /* <DEDUP_REMOVED lines=49> */
[----:B------:R-:W-:-:S05]  /*28de0*/  FMNMX.FTZ R7, R58, R7, !PT ;  /* 0x000000073a077209 */ /* 0x000fca0007810000 */
[----:B------:R-:W-:Y:S04]  /*28df0*/  ST.E.64 desc[UR4][R8.64], R6 ;  /* 0x0000000608007985 */ /* 0x000fe8000c101b04 */
[----:B------:R-:W2:Y:S01]  /*28e00*/  LD.E R29, desc[UR6][R8.64+0x4] ;  /* 0x00000406081d7980 */ /* 0x000ea2000c101900 */
[----:B0-----:R-:W-:-:S05]  /*28e10*/  FMNMX.FTZ R21, R6, R21, !PT ;  /* 0x0000001506157209 */ /* 0x001fca0007810000 */
[----:B------:R-:W0:Y:S02]  /*28e20*/  SHFL.BFLY PT, R38, R21, 0x1, 0x1f ;  /* 0x0c201f0015267f89 */ /* 0x000e2400000e0000 */
[----:B0-----:R-:W-:Y:S02]  /*28e30*/  FMNMX.FTZ R25, R21, R38, !PT ;  /* 0x0000002615197209 */ /* 0x001fe40007810000 */
[----:B------:R-:W3:Y:S04]  /*28e40*/  LD.E R38, desc[UR4][R8.64+0x20] ;  /* 0x0000200408267980 */ /* 0x000ee8000c101900 */
[----:B------:R-:W-:Y:S04]  /*28e50*/  ST.E desc[UR4][R8.64], R25 ;  /* 0x0000001908007985 */ /* 0x000fe8000c101904 */
[----:B------:R-:W4:Y:S01]  /*28e60*/  LD.E R31, desc[UR6][R8.64] ;  /* 0x00000006081f7980 */ /* 0x000f22000c101900 */
[----:B------:R-:W-:-:S02]  /*28e70*/  R2UR UR8, R4 ;  /* 0x00000000040872ca */ /* 0x000fc400000e0000 */
[----:B------:R-:W-:Y:S01]  /*28e80*/  R2UR UR9, R5 ;  /* 0x00000000050972ca */ /* 0x000fe200000e0000 */
[----:B--2---:R-:W0:Y:S02]  /*28e90*/  SHFL.BFLY PT, R6, R29, 0x2, 0x1f ;  /* 0x0c401f001d067f89 */ /* 0x004e2400000e0000 */
[----:B0-----:R-:W-:-:S05]  /*28ea0*/  FMNMX.FTZ R7, R6, R29, !PT ;  /* 0x0000001d06077209 */ /* 0x001fca0007810000 */
[----:B------:R-:W0:Y:S01]  /*28eb0*/  SHFL.BFLY PT, R6, R7, 0x1, 0x1f ;  /* 0x0c201f0007067f89 */ /* 0x000e2200000e0000 */
[----:B----4-:R-:W-:Y:S02]  /*28ec0*/  FSETP.NEU.FTZ.AND P0, PT, R31, -INF , PT ;  /* 0xff8000001f00780b */ /* 0x010fe40003f1d000 */
[----:B0-----:R-:W-:Y:S02]  /*28ed0*/  FMNMX.FTZ R21, R7, R6, !PT ;  /* 0x0000000607157209 */ /* 0x001fe40007810000 */
[----:B------:R-:W-:Y:S02]  /*28ee0*/  FSEL R25, R31, RZ, P0 ;  /* 0x000000ff1f197208 */ /* 0x000fe40000000000 */
[----:B------:R-:W-:-:S03]  /*28ef0*/  FSETP.NEU.FTZ.AND P0, PT, R21, -INF , PT ;  /* 0xff8000001500780b */ /* 0x000fc60003f1d000 */
[----:B------:R-:W-:Y:S01]  /*28f00*/  FADD.FTZ R25, R2, -R25 ;  /* 0x8000001902197221 */ /* 0x000fe20000010000 */
[----:B------:R-:W-:-:S03]  /*28f10*/  FSEL R2, R21, RZ, P0 ;  /* 0x000000ff15027208 */ /* 0x000fc60000000000 */
[----:B---3--:R-:W-:Y:S02]  /*28f20*/  FMUL.FTZ R6, R25, R38 ;  /* 0x0000002619067220 */ /* 0x008fe40000410000 */
[----:B------:R-:W-:-:S04]  /*28f30*/  FADD.FTZ R3, R3, -R2 ;  /* 0x8000000203037221 */ /* 0x000fc80000010000 */
[----:B------:R-:W-:Y:S01]  /*28f40*/  FMUL.FTZ R38, R38, R3 ;  /* 0x0000000326267220 */ /* 0x000fe20000410000 */
[----:B------:R-:W0:Y:S08]  /*28f50*/  MUFU.EX2 R6, R6 ;  /* 0x0000000600067308 */ /* 0x000e300000000800 */
[----:B------:R-:W1:Y:S01]  /*28f60*/  MUFU.EX2 R7, R38 ;  /* 0x0000002600077308 */ /* 0x000e620000000800 */
[----:B------:R-:W-:Y:S01]  /*28f70*/  ST.E desc[UR4][R8.64+0x4], R21 ;  /* 0x0000041508007985 */ /* 0x000fe2000c101904 */
[----:B0-----:R-:W-:Y:S01]  /*28f80*/  FMUL.FTZ R27, R6, R27 ;  /* 0x0000001b061b7220 */ /* 0x001fe20000410000 */
[----:B-1----:R-:W-:-:S04]  /*28f90*/  FMUL.FTZ R25, R7, R40 ;  /* 0x0000002807197220 */ /* 0x002fc80000410000 */
        /* <DEDUP_REMOVED lines=9> */
[----:B------:R-:W-:-:S04]  /*29030*/  FSETP.NEU.FTZ.AND P0, PT, R38, -INF , PT ;  /* 0xff8000002600780b */ /* 0x000fc80003f1d000 */
[----:B------:R-:W-:Y:S02]  /*29040*/  FSEL R8, R8, RZ, P0 ;  /* 0x000000ff08087208 */ /* 0x000fe40000000000 */
[----:B---3--:R-:W-:-:S03]  /*29050*/  FSETP.NEU.FTZ.AND P0, PT, R40, -INF , PT ;  /* 0xff8000002800780b */ /* 0x008fc60003f1d000 */
[-CC-:B------:R-:W-:Y:S01]  /*29060*/  FFMA.FTZ R172, R15, R75.reuse, -R8.reuse ;  /* 0x0000004b0fac7223 */ /* 0x180fe20000010808 */
[-CC-:B------:R-:W-:Y:S01]  /*29070*/  FFMA.FTZ R15, R36, R75.reuse, -R8.reuse ;  /* 0x0000004b240f7223 */ /* 0x180fe20000010808 */
        /* <DEDUP_REMOVED lines=36> */
[----:B----4-:R-:W-:Y:S01]  /*292c0*/  FADD.FTZ R20, R172, R77 ;  /* 0x0000004dac147221 */ /* 0x010fe20000010000 */
[----:B0-----:R-:W-:-:S06]  /*292d0*/  FADD.FTZ R24, R44, R9 ;  /* 0x000000092c187221 */ /* 0x001fcc0000010000 */
        /* <DEDUP_REMOVED lines=58> */
[----:B------:R-:W-:Y:S01]  /*29680*/  FFMA.FTZ R167, R46, R75, -R8 ;  /* 0x0000004b2ea77223 */ /* 0x000fe20000010808 */
[----:B0-----:R-:W-:-:S06]  /*29690*/  FADD.FTZ R20, R160, R9 ;  /* 0x00000009a0147221 */ /* 0x001fcc0000010000 */
[----:B------:R-:W0:Y:S01]  /*296a0*/  MUFU.EX2 R41, R41 ;  /* 0x0000002900297308 */ /* 0x000e220000000800 */
[----:B----4-:R-:W-:Y:S01]  /*296b0*/  FADD.FTZ R46, R32, R45 ;  /* 0x0000002d202e7221 */ /* 0x010fe20000010000 */
[----:B------:R-:W-:-:S06]  /*296c0*/  FFMA.FTZ R26, R74, R75, -R8 ;  /* 0x0000004b4a1a7223 */ /* 0x000fcc0000010808 */
        /* <DEDUP_REMOVED lines=45> */
[----:B------:R-:W0:Y:S01]  /*299a0*/  LDL.64 R8, [R0+0x50] ;  /* 0x0000500000087983 */ /* 0x000e220000100a00 */
        /* <DEDUP_REMOVED lines=8> */
[----:B0-----:R-:W2:Y:S04]  /*29a30*/  LD.E R47, desc[UR8][R8.64+0x10] ;  /* 0x00001008082f7980 */ /* 0x001ea8000c101900 */
        /* <DEDUP_REMOVED lines=83> */
[----:B--2---:R-:W-:-:S03]  /*29f70*/  FMUL.FTZ R47, R6, R47 ;  /* 0x0000002f062f7220 */ /* 0x004fc60000410000 */
[----:B------:R-:W2:Y:S01]  /*29f80*/  LD.E R104, desc[UR18][R8.64+0xec] ;  /* 0x0000ec1208687980 */ /* 0x000ea2000c101900 */
[----:B---3--:R-:W-:-:S03]  /*29f90*/  FMUL.FTZ R49, R6, R49 ;  /* 0x0000003106317220 */ /* 0x008fc60000410000 */
[----:B------:R0:W-:Y:S01]  /*29fa0*/  ST.E desc[UR8][R8.64+0x10], R47 ;  /* 0x0000102f08007985 */ /* 0x0001e2000c101908 */
[----:B----4-:R-:W-:-:S03]  /*29fb0*/  FMUL.FTZ R51, R6, R51 ;  /* 0x0000003306337220 */ /* 0x010fc60000410000 */
[----:B------:R1:W-:Y:S01]  /*29fc0*/  ST.E desc[UR4][R8.64], R49 ;  /* 0x0000003108007985 */ /* 0x0003e2000c101904 */
[----:B------:R-:W-:-:S03]  /*29fd0*/  FMUL.FTZ R53, R6, R53 ;  /* 0x0000003506357220 */ /* 0x000fc60000410000 */
[----:B------:R3:W-:Y:S01]  /*29fe0*/  ST.E desc[UR6][R8.64+0x4], R51 ;  /* 0x0000043308007985 */ /* 0x0007e2000c101906 */
[----:B------:R-:W-:-:S03]  /*29ff0*/  FMUL.FTZ R55, R6, R55 ;  /* 0x0000003706377220 */ /* 0x000fc60000410000 */
[----:B0-----:R-:W4:Y:S01]  /*2a000*/  LD.E R47, desc[UR14][R8.64+0x170] ;  /* 0x0001700e082f7980 */ /* 0x001f22000c101900 */
[----:B------:R-:W-:-:S03]  /*2a010*/  FMUL.FTZ R57, R6, R57 ;  /* 0x0000003906397220 */ /* 0x000fc60000410000 */
[----:B-1----:R-:W2:Y:S01]  /*2a020*/  LD.E R49, desc[UR16][R8.64+0x174] ;  /* 0x0001741008317980 */ /* 0x002ea2000c101900 */
[----:B------:R-:W-:-:S03]  /*2a030*/  FMUL.FTZ R59, R6, R59 ;  /* 0x0000003b063b7220 */ /* 0x000fc60000410000 */
[----:B------:R0:W-:Y:S01]  /*2a040*/  ST.E desc[UR10][R8.64+0x14], R53 ;  /* 0x0000143508007985 */ /* 0x0001e2000c10190a */
[----:B------:R-:W-:-:S03]  /*2a050*/  FMUL.FTZ R61, R6, R61 ;  /* 0x0000003d063d7220 */ /* 0x000fc60000410000 */
[----:B---3--:R-:W3:Y:S01]  /*2a060*/  LD.E R51, desc[UR18][R8.64+0x180] ;  /* 0x0001801208337980 */ /* 0x008ee2000c101900 */
[----:B------:R-:W-:-:S03]  /*2a070*/  FMUL.FTZ R63, R6, R63 ;  /* 0x0000003f063f7220 */ /* 0x000fc60000410000 */
[----:B------:R1:W-:Y:S01]  /*2a080*/  ST.E desc[UR12][R8.64+0x20], R55 ;  /* 0x0000203708007985 */ /* 0x0003e2000c10190c */
[----:B------:R-:W-:-:S03]  /*2a090*/  FMUL.FTZ R65, R6, R65 ;  /* 0x0000004106417220 */ /* 0x000fc60000410000 */
[----:B0-----:R-:W3:Y:S01]  /*2a0a0*/  LD.E R53, desc[UR20][R8.64+0x184] ;  /* 0x0001841408357980 */ /* 0x001ee2000c101900 */
[----:B------:R-:W-:-:S03]  /*2a0b0*/  FMUL.FTZ R67, R6, R67 ;  /* 0x0000004306437220 */ /* 0x000fc60000410000 */
[----:B------:R0:W-:Y:S01]  /*2a0c0*/  ST.E desc[UR14][R8.64+0x24], R57 ;  /* 0x0000243908007985 */ /* 0x0001e2000c10190e */
[----:B------:R-:W-:-:S03]  /*2a0d0*/  FMUL.FTZ R69, R6, R69 ;  /* 0x0000004506457220 */ /* 0x000fc60000410000 */
[----:B-1----:R-:W3:Y:S01]  /*2a0e0*/  LD.E R55, desc[UR12][R8.64+0x190] ;  /* 0x0001900c08377980 */ /* 0x002ee2000c101900 */
[----:B------:R-:W-:-:S03]  /*2a0f0*/  FMUL.FTZ R71, R6, R71 ;  /* 0x0000004706477220 */ /* 0x000fc60000410000 */
[----:B------:R1:W-:Y:S04]  /*2a100*/  ST.E desc[UR16][R8.64+0x30], R59 ;  /* 0x0000303b08007985 */ /* 0x0003e8000c101910 */
[----:B0-----:R-:W3:Y:S01]  /*2a110*/  LD.E R57, desc[UR14][R8.64+0x194] ;  /* 0x0001940e08397980 */ /* 0x001ee2000c101900 */
[----:B------:R-:W-:-:S03]  /*2a120*/  FMUL.FTZ R73, R6, R73 ;  /* 0x0000004906497220 */ /* 0x000fc60000410000 */
[----:B------:R0:W-:Y:S01]  /*2a130*/  ST.E desc[UR4][R8.64+0x34], R61 ;  /* 0x0000343d08007985 */ /* 0x0001e2000c101904 */
[----:B------:R-:W-:-:S03]  /*2a140*/  FMUL.FTZ R75, R6, R75 ;  /* 0x0000004b064b7220 */ /* 0x000fc60000410000 */
[----:B-1----:R-:W3:Y:S01]  /*2a150*/  LD.E R59, desc[UR16][R8.64+0x1a0] ;  /* 0x0001a010083b7980 */ /* 0x002ee2000c101900 */
[----:B------:R-:W-:-:S03]  /*2a160*/  FMUL.FTZ R113, R6, R113 ;  /* 0x0000007106717220 */ /* 0x000fc60000410000 */
[----:B------:R1:W-:Y:S01]  /*2a170*/  ST.E desc[UR6][R8.64+0x40], R63 ;  /* 0x0000403f08007985 */ /* 0x0003e2000c101906 */
[----:B------:R-:W-:-:S03]  /*2a180*/  FMUL.FTZ R117, R6, R117 ;  /* 0x0000007506757220 */ /* 0x000fc60000410000 */
[----:B0-----:R-:W3:Y:S01]  /*2a190*/  LD.E R61, desc[UR18][R8.64+0x1a4] ;  /* 0x0001a412083d7980 */ /* 0x001ee2000c101900 */
[----:B------:R-:W-:-:S03]  /*2a1a0*/  FMUL.FTZ R115, R6, R115 ;  /* 0x0000007306737220 */ /* 0x000fc60000410000 */
[----:B------:R0:W-:Y:S04]  /*2a1b0*/  ST.E desc[UR8][R8.64+0x44], R65 ;  /* 0x0000444108007985 */ /* 0x0001e8000c101908 */
[----:B-1----:R-:W3:Y:S04]  /*2a1c0*/  LD.E R63, desc[UR12][R8.64+0x1b0] ;  /* 0x0001b00c083f7980 */ /* 0x002ee8000c101900 */
[----:B------:R1:W-:Y:S04]  /*2a1d0*/  ST.E desc[UR10][R8.64+0x50], R67 ;  /* 0x0000504308007985 */ /* 0x0003e8000c10190a */
[----:B0-----:R-:W3:Y:S04]  /*2a1e0*/  LD.E R65, desc[UR20][R8.64+0x1b4] ;  /* 0x0001b41408417980 */ /* 0x001ee8000c101900 */
[----:B------:R0:W-:Y:S04]  /*2a1f0*/  ST.E desc[UR12][R8.64+0x54], R69 ;  /* 0x0000544508007985 */ /* 0x0001e8000c10190c */
[----:B-1----:R-:W3:Y:S04]  /*2a200*/  LD.E R67, desc[UR14][R8.64+0x1c0] ;  /* 0x0001c00e08437980 */ /* 0x002ee8000c101900 */
[----:B------:R1:W-:Y:S04]  /*2a210*/  ST.E desc[UR14][R8.64+0x60], R71 ;  /* 0x0000604708007985 */ /* 0x0003e8000c10190e */
[----:B0-----:R-:W3:Y:S04]  /*2a220*/  LD.E R69, desc[UR10][R8.64+0x1c4] ;  /* 0x0001c40a08457980 */ /* 0x001ee8000c101900 */
[----:B------:R0:W-:Y:S04]  /*2a230*/  ST.E desc[UR16][R8.64+0x64], R73 ;  /* 0x0000644908007985 */ /* 0x0001e8000c101910 */
[----:B-1----:R-:W3:Y:S04]  /*2a240*/  LD.E R71, desc[UR12][R8.64+0x1d0] ;  /* 0x0001d00c08477980 */ /* 0x002ee8000c101900 */
[----:B------:R1:W-:Y:S04]  /*2a250*/  ST.E desc[UR4][R8.64+0x70], R75 ;  /* 0x0000704b08007985 */ /* 0x0003e8000c101904 */
[----:B------:R1:W-:Y:S04]  /*2a260*/  ST.E desc[UR6][R8.64+0x74], R113 ;  /* 0x0000747108007985 */ /* 0x0003e8000c101906 */
[----:B0-----:R-:W3:Y:S04]  /*2a270*/  LD.E R73, desc[UR16][R8.64+0x1d4] ;  /* 0x0001d41008497980 */ /* 0x001ee8000c101900 */
[----:B------:R0:W-:Y:S04]  /*2a280*/  ST.E desc[UR10][R8.64+0x84], R117 ;  /* 0x0000847508007985 */ /* 0x0001e8000c10190a */
[----:B-1----:R-:W3:Y:S01]  /*2a290*/  LD.E R75, desc[UR18][R8.64+0x1e0] ;  /* 0x0001e012084b7980 */ /* 0x002ee2000c101900 */
[----:B------:R-:W-:-:S03]  /*2a2a0*/  FMUL.FTZ R113, R6, R77 ;  /* 0x0000004d06717220 */ /* 0x000fc60000410000 */
[----:B------:R1:W-:Y:S04]  /*2a2b0*/  ST.E desc[UR8][R8.64+0x80], R115 ;  /* 0x0000807308007985 */ /* 0x0003e8000c101908 */
[----:B------:R-:W3:Y:S01]  /*2a2c0*/  LD.E R77, desc[UR10][R8.64+0x1e4] ;  /* 0x0001e40a084d7980 */ /* 0x000ee2000c101900 */
[----:B0-----:R-:W-:-:S03]  /*2a2d0*/  FMUL.FTZ R117, R6, R81 ;  /* 0x0000005106757220 */ /* 0x001fc60000410000 */
[----:B------:R-:W3:Y:S01]  /*2a2e0*/  LD.E R81, desc[UR14][R8.64+0x1f0] ;  /* 0x0001f00e08517980 */ /* 0x000ee2000c101900 */
[----:B-1----:R-:W-:-:S03]  /*2a2f0*/  FMUL.FTZ R115, R6, R79 ;  /* 0x0000004f06737220 */ /* 0x002fc60000410000 */
[----:B------:R-:W3:Y:S04]  /*2a300*/  LD.E R102, desc[UR22][R8.64+0xf8] ;  /* 0x0000f81608667980 */ /* 0x000ee8000c101900 */
[----:B------:R-:W3:Y:S01]  /*2a310*/  LD.E R79, desc[UR20][R8.64+0x1f4] ;  /* 0x0001f414084f7980 */ /* 0x000ee2000c101900 */
[----:B------:R-:W-:-:S03]  /*2a320*/  R2UR UR27, R5 ;  /* 0x00000000051b72ca */ /* 0x000fc600000e0000 */
        /* <DEDUP_REMOVED lines=9> */
[----:B------:R-:W-:-:S03]  /*2a3c0*/  FMUL.FTZ R83, R6, R83 ;  /* 0x0000005306537220 */ /* 0x000fc60000410000 */
[----:B------:R-:W3:Y:S01]  /*2a3d0*/  LD.E R110, desc[UR22][R8.64+0x148] ;  /* 0x00014816086e7980 */ /* 0x000ee2000c101900 */
[----:B------:R-:W-:-:S03]  /*2a3e0*/  FMUL.FTZ R85, R6, R85 ;  /* 0x0000005506557220 */ /* 0x000fc60000410000 */
[----:B------:R-:W3:Y:S04]  /*2a3f0*/  LD.E R106, desc[UR14][R8.64+0x14c] ;  /* 0x00014c0e086a7980 */ /* 0x000ee8000c101900 */
[----:B------:R-:W3:Y:S04]  /*2a400*/  LD.E R138, desc[UR16][R8.64+0x158] ;  /* 0x00015810088a7980 */ /* 0x000ee8000c101900 */
[----:B------:R-:W3:Y:S01]  /*2a410*/  LD.E R136, desc[UR24][R8.64+0x15c] ;  /* 0x00015c1808887980 */ /* 0x000ee2000c101900 */
[----:B------:R-:W-:-:S03]  /*2a420*/  FMUL.FTZ R99, R6, R99 ;  /* 0x0000006306637220 */ /* 0x000fc60000410000 */
[----:B------:R-:W3:Y:S04]  /*2a430*/  LD.E R128, desc[UR26][R8.64+0x168] ;  /* 0x0001681a08807980 */ /* 0x000ee8000c101900 */
[----:B------:R-:W3:Y:S04]  /*2a440*/  LD.E R134, desc[UR12][R8.64+0x16c] ;  /* 0x00016c0c08867980 */ /* 0x000ee8000c101900 */
[----:B------:R-:W3:Y:S01]  /*2a450*/  LD.E R132, desc[UR18][R8.64+0x178] ;  /* 0x0001781208847980 */ /* 0x000ee2000c101900 */
[----:B------:R-:W-:-:S03]  /*2a460*/  FMUL.FTZ R87, R6, R87 ;  /* 0x0000005706577220 */ /* 0x000fc60000410000 */
[----:B------:R-:W3:Y:S04]  /*2a470*/  LD.E R130, desc[UR20][R8.64+0x17c] ;  /* 0x00017c1408827980 */ /* 0x000ee8000c101900 */
[----:B------:R0:W-:Y:S04]  /*2a480*/  ST.E desc[UR4][R8.64+0x144], R83 ;  /* 0x0001445308007985 */ /* 0x0001e8000c101904 */
[----:B------:R-:W3:Y:S01]  /*2a490*/  LD.E R140, desc[UR6][R8.64+0x188] ;  /* 0x00018806088c7980 */ /* 0x000ee2000c101900 */
[----:B------:R-:W-:-:S03]  /*2a4a0*/  FMUL.FTZ R119, R6, R119 ;  /* 0x0000007706777220 */ /* 0x000fc60000410000 */
[----:B------:R1:W-:Y:S01]  /*2a4b0*/  ST.E desc[UR6][R8.64+0x140], R85 ;  /* 0x0001405508007985 */ /* 0x0003e2000c101906 */
[----:B------:R-:W-:-:S03]  /*2a4c0*/  FMUL.FTZ R121, R6, R121 ;  /* 0x0000007906797220 */ /* 0x000fc60000410000 */
[----:B0-----:R-:W3:Y:S01]  /*2a4d0*/  LD.E R83, desc[UR8][R8.64+0x18c] ;  /* 0x00018c0808537980 */ /* 0x001ee2000c101900 */
[C---:B------:R-:W-:Y:S01]  /*2a4e0*/  FMUL.FTZ R123, R6.reuse, R123 ;  /* 0x0000007b067b7220 */ /* 0x040fe20000410000 */
[C---:B------:R-:W-:Y:S02]  /*2a4f0*/  FMUL.FTZ R125, R6.reuse, R125 ;  /* 0x0000007d067d7220 */ /* 0x040fe40000410000 */
[----:B------:R-:W3:Y:S01]  /*2a500*/  LD.E R146, desc[UR10][R8.64+0x198] ;  /* 0x0001980a08927980 */ /* 0x000ee2000c101900 */
[C---:B------:R-:W-:Y:S01]  /*2a510*/  FMUL.FTZ R127, R6.reuse, R127 ;  /* 0x0000007f067f7220 */ /* 0x040fe20000410000 */
[C---:B------:R-:W-:Y:S01]  /*2a520*/  FMUL.FTZ R129, R6.reuse, R129 ;  /* 0x0000008106817220 */ /* 0x040fe20000410000 */
[C---:B-1----:R-:W-:Y:S01]  /*2a530*/  FMUL.FTZ R85, R6.reuse, R3 ;  /* 0x0000000306557220 */ /* 0x042fe20000410000 */
[C---:B------:R-:W-:Y:S01]  /*2a540*/  FMUL.FTZ R131, R6.reuse, R131 ;  /* 0x0000008306837220 */ /* 0x040fe20000410000 */
[----:B------:R-:W3:Y:S01]  /*2a550*/  LD.E R3, desc[UR12][R8.64+0x19c] ;  /* 0x00019c0c08037980 */ /* 0x000ee2000c101900 */
[C---:B------:R-:W-:Y:S01]  /*2a560*/  FMUL.FTZ R133, R6.reuse, R133 ;  /* 0x0000008506857220 */ /* 0x040fe20000410000 */
[C---:B------:R-:W-:Y:S01]  /*2a570*/  FMUL.FTZ R109, R6.reuse, R109 ;  /* 0x0000006d066d7220 */ /* 0x040fe20000410000 */
[C---:B------:R-:W-:Y:S01]  /*2a580*/  FMUL.FTZ R111, R6.reuse, R111 ;  /* 0x0000006f066f7220 */ /* 0x040fe20000410000 */
[C---:B------:R-:W-:Y:S01]  /*2a590*/  FMUL.FTZ R105, R6.reuse, R105 ;  /* 0x0000006906697220 */ /* 0x040fe20000410000 */
        /* <DEDUP_REMOVED lines=9> */
[----:B------:R-:W3:Y:S04]  /*2a630*/  LD.E R150, desc[UR14][R8.64+0x1a8] ;  /* 0x0001a80e08967980 */ /* 0x000ee8000c101900 */
[----:B------:R-:W3:Y:S01]  /*2a640*/  LD.E R148, desc[UR16][R8.64+0x1ac] ;  /* 0x0001ac1008947980 */ /* 0x000ee2000c101900 */
[----:B0-----:R-:W-:-:S03]  /*2a650*/  FMUL.FTZ R99, R6, R45 ;  /* 0x0000002d06637220 */ /* 0x001fc60000410000 */
[----:B------:R-:W3:Y:S04]  /*2a660*/  LD.E R144, desc[UR4][R8.64+0x1b8] ;  /* 0x0001b80408907980 */ /* 0x000ee8000c101900 */
[----:B------:R0:W-:Y:S04]  /*2a670*/  ST.E desc[UR10][R8.64+0x154], R87 ;  /* 0x0001545708007985 */ /* 0x0001e8000c10190a */
[----:B------:R-:W3:Y:S04]  /*2a680*/  LD.E R142, desc[UR6][R8.64+0x1bc] ;  /* 0x0001bc06088e7980 */ /* 0x000ee8000c101900 */
[----:B------:R1:W-:Y:S04]  /*2a690*/  ST.E desc[UR4][R8.64+0x160], R85 ;  /* 0x0001605508007985 */ /* 0x0003e8000c101904 */
[----:B0-----:R-:W3:Y:S04]  /*2a6a0*/  LD.E R87, desc[UR8][R8.64+0x1c8] ;  /* 0x0001c80808577980 */ /* 0x001ee8000c101900 */
        /* <DEDUP_REMOVED lines=19> */
[----:B------:R-:W-:Y:S04]  /*2a7e0*/  ST.E desc[UR4][R8.64+0x130], R93 ;  /* 0x0001305d08007985 */ /* 0x000fe8000c101904 */
[----:B------:R-:W-:Y:S04]  /*2a7f0*/  ST.E desc[UR6][R8.64+0x134], R91 ;  /* 0x0001345b08007985 */ /* 0x000fe8000c101906 */
[----:B------:R4:W-:Y:S04]  /*2a800*/  ST.E desc[UR8][R8.64+0x150], R89 ;  /* 0x0001505908007985 */ /* 0x0009e8000c101908 */
[----:B------:R-:W3:Y:S04]  /*2a810*/  LD.E R45, desc[UR10][R8.64+0x1cc] ;  /* 0x0001cc0a082d7980 */ /* 0x000ee8000c101900 */
[----:B-1----:R-:W3:Y:S04]  /*2a820*/  LD.E R85, desc[UR12][R8.64+0x1d8] ;  /* 0x0001d80c08557980 */ /* 0x002ee8000c101900 */
[----:B------:R-:W-:Y:S04]  /*2a830*/  ST.E desc[UR4][R8.64+0x164], R99 ;  /* 0x0001646308007985 */ /* 0x000fe8000c101904 */
[----:B0-----:R-:W3:Y:S04]  /*2a840*/  LD.E R97, desc[UR6][R8.64+0x1dc] ;  /* 0x0001dc0608617980 */ /* 0x001ee8000c101900 */
[----:B----4-:R-:W4:Y:S04]  /*2a850*/  LD.E R89, desc[UR14][R8.64+0x1e8] ;  /* 0x0001e80e08597980 */ /* 0x010f28000c101900 */
[----:B------:R-:W4:Y:S04]  /*2a860*/  LD.E R95, desc[UR16][R8.64+0x1ec] ;  /* 0x0001ec10085f7980 */ /* 0x000f28000c101900 */
[----:B------:R-:W4:Y:S04]  /*2a870*/  LD.E R93, desc[UR18][R8.64+0x1f8] ;  /* 0x0001f812085d7980 */ /* 0x000f28000c101900 */
[----:B------:R-:W4:Y:S01]  /*2a880*/  LD.E R91, desc[UR20][R8.64+0x1fc] ;  /* 0x0001fc14085b7980 */ /* 0x000f22000c101900 */
[C---:B------:R-:W-:Y:S01]  /*2a890*/  FMUL.FTZ R47, R6.reuse, R47 ;  /* 0x0000002f062f7220 */ /* 0x040fe20000410000 */
[C---:B--2---:R-:W-:Y:S01]  /*2a8a0*/  FMUL.FTZ R49, R6.reuse, R49 ;  /* 0x0000003106317220 */ /* 0x044fe20000410000 */
[C---:B---3--:R-:W-:Y:S01]  /*2a8b0*/  FMUL.FTZ R51, R6.reuse, R51 ;  /* 0x0000003306337220 */ /* 0x048fe20000410000 */
        /* <DEDUP_REMOVED lines=8> */
[----:B------:R-:W-:-:S02]  /*2a940*/  FMUL.FTZ R65, R6, R65 ;  /* 0x0000004106417220 */ /* 0x000fc40000410000 */
        /* <DEDUP_REMOVED lines=15> */
[----:B0-----:R-:W-:-:S03]  /*2aa40*/  FMUL.FTZ R47, R7, R52 ;  /* 0x00000034072f7220 */ /* 0x001fc60000410000 */
[----:B------:R-:W-:Y:S01]  /*2aa50*/  ST.E desc[UR6][R8.64+0x1c0], R67 ;  /* 0x0001c04308007985 */ /* 0x000fe2000c101906 */
[----:B------:R-:W-:-:S03]  /*2aa60*/  FMUL.FTZ R79, R6, R79 ;  /* 0x0000004f064f7220 */ /* 0x000fc60000410000 */
[----:B------:R-:W-:Y:S01]  /*2aa70*/  ST.E desc[UR8][R8.64+0x1c4], R69 ;  /* 0x0001c44508007985 */ /* 0x000fe2000c101908 */
[----:B-1----:R-:W-:-:S03]  /*2aa80*/  FMUL.FTZ R49, R7, R50 ;  /* 0x0000003207317220 */ /* 0x002fc60000410000 */
[----:B------:R-:W-:Y:S01]  /*2aa90*/  ST.E desc[UR4][R8.64+0x1d0], R71 ;  /* 0x0001d04708007985 */ /* 0x000fe2000c101904 */
[----:B--2---:R-:W-:-:S03]  /*2aaa0*/  FMUL.FTZ R51, R7, R48 ;  /* 0x0000003007337220 */ /* 0x004fc60000410000 */
[----:B------:R-:W-:Y:S01]  /*2aab0*/  ST.E desc[UR10][R8.64+0x1d4], R73 ;  /* 0x0001d44908007985 */ /* 0x000fe2000c10190a */
[----:B---3--:R-:W-:-:S03]  /*2aac0*/  FMUL.FTZ R53, R7, R2 ;  /* 0x0000000207357220 */ /* 0x008fc60000410000 */
[----:B------:R-:W-:Y:S01]  /*2aad0*/  ST.E desc[UR12][R8.64+0x1e0], R75 ;  /* 0x0001e04b08007985 */ /* 0x000fe2000c10190c */
[----:B------:R-:W-:-:S03]  /*2aae0*/  FMUL.FTZ R55, R7, R46 ;  /* 0x0000002e07377220 */ /* 0x000fc60000410000 */
[----:B------:R-:W-:Y:S04]  /*2aaf0*/  ST.E desc[UR6][R8.64+0x1e4], R77 ;  /* 0x0001e44d08007985 */ /* 0x000fe8000c101906 */
[----:B------:R-:W-:Y:S04]  /*2ab00*/  ST.E desc[UR4][R8.64+0x1f0], R81 ;  /* 0x0001f05108007985 */ /* 0x000fe8000c101904 */
[----:B------:R-:W-:Y:S01]  /*2ab10*/  ST.E desc[UR8][R8.64+0x1f4], R79 ;  /* 0x0001f44f08007985 */ /* 0x000fe2000c101908 */
[----:B------:R-:W-:-:S03]  /*2ab20*/  FMUL.FTZ R57, R7, R58 ;  /* 0x0000003a07397220 */ /* 0x000fc60000410000 */
        /* <DEDUP_REMOVED lines=9> */
[C---:B------:R-:W-:Y:S01]  /*2abc0*/  FMUL.FTZ R59, R7.reuse, R78 ;  /* 0x0000004e073b7220 */ /* 0x040fe20000410000 */
[C---:B0-----:R-:W-:Y:S02]  /*2abd0*/  FMUL.FTZ R53, R7.reuse, R76 ;  /* 0x0000004c07357220 */ /* 0x041fe40000410000 */
[----:B------:R0:W-:Y:S01]  /*2abe0*/  ST.E desc[UR8][R8.64+0x38], R49 ;  /* 0x0000383108007985 */ /* 0x0001e2000c101908 */
[----:B-1----:R-:W-:-:S03]  /*2abf0*/  FMUL.FTZ R55, R7, R80 ;  /* 0x0000005007377220 */ /* 0x002fc60000410000 */
[----:B------:R-:W-:Y:S01]  /*2ac00*/  ST.E desc[UR10][R8.64+0x3c], R57 ;  /* 0x00003c3908007985 */ /* 0x000fe2000c10190a */
[----:B--2---:R-:W-:-:S03]  /*2ac10*/  FMUL.FTZ R47, R7, R74 ;  /* 0x0000004a072f7220 */ /* 0x004fc60000410000 */
[----:B------:R1:W-:Y:S01]  /*2ac20*/  ST.E desc[UR6][R8.64+0x48], R51 ;  /* 0x0000483308007985 */ /* 0x0003e2000c101906 */
[----:B0-----:R-:W-:-:S03]  /*2ac30*/  FMUL.FTZ R49, R7, R72 ;  /* 0x0000004807317220 */ /* 0x001fc60000410000 */
[----:B------:R0:W-:Y:S04]  /*2ac40*/  ST.E desc[UR12][R8.64+0x4c], R53 ;  /* 0x00004c3508007985 */ /* 0x0001e8000c10190c */
[----:B------:R2:W-:Y:S01]  /*2ac50*/  ST.E desc[UR14][R8.64+0x58], R55 ;  /* 0x0000583708007985 */ /* 0x0005e2000c10190e */
[----:B-1----:R-:W-:-:S03]  /*2ac60*/  FMUL.FTZ R51, R7, R70 ;  /* 0x0000004607337220 */ /* 0x002fc60000410000 */
[----:B------:R1:W-:Y:S01]  /*2ac70*/  ST.E desc[UR16][R8.64+0x5c], R59 ;  /* 0x00005c3b08007985 */ /* 0x0003e2000c101910 */
[C---:B------:R-:W-:Y:S01]  /*2ac80*/  FMUL.FTZ R57, R7.reuse, R66 ;  /* 0x0000004207397220 */ /* 0x040fe20000410000 */
[C---:B0-----:R-:W-:Y:S02]  /*2ac90*/  FMUL.FTZ R53, R7.reuse, R62 ;  /* 0x0000003e07357220 */ /* 0x041fe40000410000 */
[----:B------:R0:W-:Y:S01]  /*2aca0*/  ST.E desc[UR4][R8.64+0x68], R47 ;  /* 0x0000682f08007985 */ /* 0x0001e2000c101904 */
[----:B--2---:R-:W-:-:S03]  /*2acb0*/  FMUL.FTZ R55, R7, R68 ;  /* 0x0000004407377220 */ /* 0x004fc60000410000 */
[----:B------:R2:W-:Y:S01]  /*2acc0*/  ST.E desc[UR8][R8.64+0x6c], R49 ;  /* 0x00006c3108007985 */ /* 0x0005e2000c101908 */
[----:B-1----:R-:W-:-:S03]  /*2acd0*/  FMUL.FTZ R59, R7, R64 ;  /* 0x00000040073b7220 */ /* 0x002fc60000410000 */
[----:B------:R1:W-:Y:S01]  /*2ace0*/  ST.E desc[UR6][R8.64+0x78], R51 ;  /* 0x0000783308007985 */ /* 0x0003e2000c101906 */
[----:B0-----:R-:W-:-:S03]  /*2acf0*/  FMUL.FTZ R47, R7, R92 ;  /* 0x0000005c072f7220 */ /* 0x001fc60000410000 */
        /* <DEDUP_REMOVED lines=10> */
[----:B------:R1:W-:Y:S04]  /*2ada0*/  ST.E desc[UR6][R8.64+0xa8], R49 ;  /* 0x0000a83108007985 */ /* 0x0003e8000c101906 */
[----:B------:R3:W-:Y:S01]  /*2adb0*/  ST.E desc[UR8][R8.64+0xac], R51 ;  /* 0x0000ac3308007985 */ /* 0x0007e2000c101908 */
[C---:B0-----:R-:W-:Y:S01]  /*2adc0*/  FMUL.FTZ R59, R7.reuse, R96 ;  /* 0x00000060073b7220 */ /* 0x041fe20000410000 */
[C---:B--2---:R-:W-:Y:S02]  /*2add0*/  FMUL.FTZ R47, R7.reuse, R98 ;  /* 0x00000062072f7220 */ /* 0x044fe40000410000 */
[----:B------:R0:W-:Y:S01]  /*2ade0*/  ST.E desc[UR10][R8.64+0xb8], R53 ;  /* 0x0000b83508007985 */ /* 0x0001e2000c10190a */
[----:B-1----:R-:W-:-:S03]  /*2adf0*/  FMUL.FTZ R49, R7, R94 ;  /* 0x0000005e07317220 */ /* 0x002fc60000410000 */
        /* <DEDUP_REMOVED lines=43> */
[----:B------:R1:W-:Y:S01]  /*2b0b0*/  ST.E desc[UR10][R8.64+0x168], R53 ;  /* 0x0001683508007985 */ /* 0x0003e2000c10190a */
[----:B------:R-:W-:-:S03]  /*2b0c0*/  FMUL.FTZ R3, R7, R3 ;  /* 0x0000000307037220 */ /* 0x000fc60000410000 */
[----:B------:R3:W-:Y:S01]  /*2b0d0*/  ST.E desc[UR12][R8.64+0x16c], R55 ;  /* 0x00016c3708007985 */ /* 0x0007e2000c10190c */
[C---:B--2---:R-:W-:Y:S01]  /*2b0e0*/  FMUL.FTZ R51, R7.reuse, R150 ;  /* 0x0000009607337220 */ /* 0x044fe20000410000 */
[C---:B0-----:R-:W-:Y:S02]  /*2b0f0*/  FMUL.FTZ R47, R7.reuse, R146 ;  /* 0x00000092072f7220 */ /* 0x041fe40000410000 */
[----:B------:R-:W-:Y:S01]  /*2b100*/  ST.E desc[UR14][R8.64+0x178], R57 ;  /* 0x0001783908007985 */ /* 0x000fe2000c10190e */
[----:B-1----:R-:W-:-:S03]  /*2b110*/  FMUL.FTZ R53, R7, R148 ;  /* 0x0000009407357220 */ /* 0x002fc60000410000 */
[----:B------:R-:W-:Y:S01]  /*2b120*/  ST.E desc[UR16][R8.64+0x17c], R59 ;  /* 0x00017c3b08007985 */ /* 0x000fe2000c101910 */
[----:B------:R-:W-:-:S03]  /*2b130*/  FMUL.FTZ R87, R7, R87 ;  /* 0x0000005707577220 */ /* 0x000fc60000410000 */
[----:B------:R0:W-:Y:S01]  /*2b140*/  ST.E desc[UR6][R8.64+0x188], R49 ;  /* 0x0001883108007985 */ /* 0x0001e2000c101906 */
[----:B---3--:R-:W-:-:S03]  /*2b150*/  FMUL.FTZ R55, R7, R142 ;  /* 0x0000008e07377220 */ /* 0x008fc60000410000 */
[----:B------:R-:W-:Y:S01]  /*2b160*/  ST.E desc[UR4][R8.64+0x18c], R83 ;  /* 0x00018c5308007985 */ /* 0x000fe2000c101904 */
[----:B------:R-:W-:-:S03]  /*2b170*/  FMUL.FTZ R45, R7, R45 ;  /* 0x0000002d072d7220 */ /* 0x000fc60000410000 */
[----:B------:R-:W-:Y:S01]  /*2b180*/  ST.E desc[UR8][R8.64+0x198], R47 ;  /* 0x0001982f08007985 */ /* 0x000fe2000c101908 */
[----:B0-----:R-:W-:-:S03]  /*2b190*/  FMUL.FTZ R49, R7, R144 ;  /* 0x0000009007317220 */ /* 0x001fc60000410000 */
[----:B------:R0:W-:Y:S01]  /*2b1a0*/  ST.E desc[UR10][R8.64+0x19c], R3 ;  /* 0x00019c0308007985 */ /* 0x0001e2000c10190a */
[C---:B------:R-:W-:Y:S01]  /*2b1b0*/  FMUL.FTZ R85, R7.reuse, R85 ;  /* 0x0000005507557220 */ /* 0x040fe20000410000 */
[C---:B------:R-:W-:Y:S02]  /*2b1c0*/  FMUL.FTZ R97, R7.reuse, R97 ;  /* 0x0000006107617220 */ /* 0x040fe40000410000 */
[----:B------:R-:W-:Y:S01]  /*2b1d0*/  ST.E desc[UR12][R8.64+0x1a8], R51 ;  /* 0x0001a83308007985 */ /* 0x000fe2000c10190c */
[----:B----4-:R-:W-:-:S03]  /*2b1e0*/  FMUL.FTZ R89, R7, R89 ;  /* 0x0000005907597220 */ /* 0x010fc60000410000 */
[----:B------:R-:W-:Y:S01]  /*2b1f0*/  ST.E desc[UR14][R8.64+0x1ac], R53 ;  /* 0x0001ac3508007985 */ /* 0x000fe2000c10190e */
[----:B------:R-:W-:-:S03]  /*2b200*/  FMUL.FTZ R95, R7, R95 ;  /* 0x0000005f075f7220 */ /* 0x000fc60000410000 */
[----:B------:R-:W-:Y:S01]  /*2b210*/  ST.E desc[UR6][R8.64+0x1b8], R49 ;  /* 0x0001b83108007985 */ /* 0x000fe2000c101906 */
[----:B------:R-:W-:-:S03]  /*2b220*/  FMUL.FTZ R93, R7, R93 ;  /* 0x0000005d075d7220 */ /* 0x000fc60000410000 */
[----:B------:R-:W-:Y:S01]  /*2b230*/  ST.E desc[UR16][R8.64+0x1bc], R55 ;  /* 0x0001bc3708007985 */ /* 0x000fe2000c101910 */
[----:B------:R-:W-:-:S03]  /*2b240*/  FMUL.FTZ R91, R7, R91 ;  /* 0x0000005b075b7220 */ /* 0x000fc60000410000 */
        /* <DEDUP_REMOVED lines=8> */
[----:B------:R-:W3:Y:S04]  /*2b2d0*/  LDL.64 R6, [R0+0x58] ;  /* 0x0000580000067983 */ /* 0x000ee80000100a00 */
[----:B0-----:R-:W1:Y:S04]  /*2b2e0*/  LDL.64 R2, [R0] ;  /* 0x0000000000027983 */ /* 0x001e680000100a00 */
[----:B---3--:R-:W3:Y:S01]  /*2b2f0*/  LD.E R47, desc[UR4][R6.64] ;  /* 0x00000004062f7980 */ /* 0x008ee2000c101900 */
[----:B------:R-:W-:Y:S03]  /*2b300*/  BSSY B2, `(.L_x_11941) ;  /* 0x000001f000027945 */ /* 0x000fe60003800000 */
[----:B-1----:R2:W5:Y:S01]  /*2b310*/  LD.E R45, desc[UR4][R2.64] ;  /* 0x00000004022d7980 */ /* 0x002562000c101900 */
        /* <DEDUP_REMOVED lines=25> */
[----:B---3--:R-:W-:-:S04]  /*2b4b0*/  LOP3.LUT R47, R47, 0x1, RZ, 0xfc, !PT ;  /* 0x000000012f2f7812 */ /* 0x008fc800078efcff */
[----:B------:R-:W-:-:S13]  /*2b4c0*/  ISETP.NE.AND P0, PT, R47, 0x3, PT ;  /* 0x000000032f00780c */ /* 0x000fda0003f05270 */
[----:B--2---:R-:W-:Y:S05]  /*2b4d0*/  @!P0 BRA `(.L_x_11942) ;  /* 0x0000000000048947 */ /* 0x004fea0003800000 */
[----:B------:R-:W-:Y:S01]  /*2b4e0*/  BPT.TRAP 0x1 ;  /* 0x000000040000795c */ /* 0x000fe20000300000 */
.L_x_11942:
[----:B------:R-:W-:Y:S05]  /*2b4f0*/  BSYNC B2 ;  /* 0x0000000000027941 */ /* 0x000fea0003800000 */
.L_x_11941:
        /* <DEDUP_REMOVED lines=17> */
.L_x_11944:
[----:B------:R-:W-:Y:S05]  /*2b610*/  BSYNC B2 ;  /* 0x0000000000027941 */ /* 0x000fea0003800000 */
.L_x_11943:
        /* <DEDUP_REMOVED lines=10> */
.L_x_11946:
[----:B------:R-:W-:Y:S05]  /*2b6c0*/  BSYNC B2 ;  /* 0x0000000000027941 */ /* 0x000fea0003800000 */
.L_x_11945:
[----:B------:R-:W2:Y:S01]  /*2b6d0*/  LDL.64 R2, [R0+0x50] ;  /* 0x0000500000027983 */ /* 0x000ea20000100a00 */
        /* <DEDUP_REMOVED lines=9> */
[----:B-1----:R-:W4:Y:S01]  /*2b770*/  LDL.64 R6, [R0+0x70] ;  /* 0x0000700000067983 */ /* 0x002f220000100a00 */
[C---:B------:R-:W-:Y:S02]  /*2b780*/  R2UR UR9, R5.reuse ;  /* 0x00000000050972ca */ /* 0x040fe400000e0000 */
[----:B------:R-:W-:Y:S01]  /*2b790*/  R2UR UR10, R4 ;  /* 0x00000000040a72ca */ /* 0x000fe200000e0000 */
[----:B0----5:R-:W4:Y:S01]  /*2b7a0*/  LDL.64 R8, [R0+0x60] ;  /* 0x0000600000087983 */ /* 0x021f220000100a00 */
        /* <DEDUP_REMOVED lines=813> */
[----:B------:R-:W2:Y:S01]  /*2ea80*/  LD.E R14, desc[UR6][R8.64] ;  /* 0x00000006080e7980 */ /* 0x000ea2000c101900 */
[----:B------:R-:W-:-:S02]  /*2ea90*/  R2UR UR6, R4 ;  /* 0x00000000040672ca */ /* 0x000fc400000e0000 */
[C---:B------:R-:W-:Y:S01]  /*2eaa0*/  R2UR UR7, R5.reuse ;  /* 0x00000000050772ca */ /* 0x040fe200000e0000 */
[----:B------:R-:W3:Y:S01]  /*2eab0*/  LD.E R24, desc[UR30][R2.64] ;  /* 0x0000001e02187980 */ /* 0x000ee2000c101900 */
[C---:B------:R-:W-:Y:S02]  /*2eac0*/  R2UR UR30, R4.reuse ;  /* 0x00000000041e72ca */ /* 0x040fe400000e0000 */
[C---:B------:R-:W-:Y:S01]  /*2ead0*/  R2UR UR31, R5.reuse ;  /* 0x00000000051f72ca */ /* 0x040fe200000e0000 */
[----:B0-----:R-:W3:Y:S01]  /*2eae0*/  LD.E R25, desc[UR28][R2.64+0x4] ;  /* 0x0000041c02197980 */ /* 0x001ee2000c101900 */
        /* <DEDUP_REMOVED lines=378> */
[----:B------:R0:W-:Y:S01]  /*30290*/  ST.E desc[UR4][R2.64], R24 ;  /* 0x0000001802007985 */ /* 0x0001e2000c101904 */
[----:B------:R-:W-:-:S02]  /*302a0*/  R2UR UR4, R4 ;  /* 0x00000000040472ca */ /* 0x000fc400000e0000 */
[C---:B------:R-:W-:Y:S01]  /*302b0*/  R2UR UR5, R5.reuse ;  /* 0x00000000050572ca */ /* 0x040fe200000e0000 */
[----:B------:R1:W-:Y:S01]  /*302c0*/  ST.E desc[UR6][R2.64+0x4], R25 ;  /* 0x0000041902007985 */ /* 0x0003e2000c101906 */
[----:B------:R-:W-:Y:S02]  /*302d0*/  R2UR UR6, R4 ;  /* 0x00000000040672ca */ /* 0x000fe400000e0000 */
[----:B------:R-:W-:-:S09]  /*302e0*/  R2UR UR7, R5 ;  /* 0x00000000050772ca */ /* 0x000fd200000e0000 */
        /* <DEDUP_REMOVED lines=765> */
[C---:B------:R-:W-:Y:S01]  /*332c0*/  R2UR UR52, R4.reuse ;  /* 0x00000000043472ca */ /* 0x040fe200000e0000 */
        /* <DEDUP_REMOVED lines=350> */
[----:B------:R-:W-:Y:S02]  /*348b0*/  R2UR UR8, R4 ;  /* 0x00000000040872ca */ /* 0x000fe400000e0000 */
[C---:B------:R-:W-:Y:S01]  /*348c0*/  R2UR UR9, R5.reuse ;  /* 0x00000000050972ca */ /* 0x040fe200000e0000 */
        /* <DEDUP_REMOVED lines=1207> */
[----:B------:R-:W-:-:S13]  /*39440*/  R2UR UR5, R5 ;  /* 0x00000000050572ca */ /* 0x000fda00000e0000 */
        /* <DEDUP_REMOVED lines=2689> */
.L_x_11949:
[----:B------:R-:W-:Y:S05]  /*43c60*/  BSYNC B2 ;  /* 0x0000000000027941 */ /* 0x000fea0003800000 */
.L_x_11948:
        /* <DEDUP_REMOVED lines=9> */
[----:B---3--:R-:W-:Y:S01]  /*43d00*/  PRMT R0, R0, 0x654, R3 ;  /* 0x0000065400007816 */ /* 0x008fe20000000003 */
[----:B------:R-:W-:-:S03]  /*43d10*/  IMAD.MOV.U32 R3, RZ, RZ, 0x0 ;  /* 0x00000000ff037424 */ /* 0x000fc600078e00ff */
[----:B------:R0:W-:Y:S02]  /*43d20*/  SYNCS.ARRIVE.TRANS64.RED.A1T0 RZ, [R0+URZ], RZ ;  /* 0x000000ff00ff79a7 */ /* 0x0001e4000810043f */
[----:B0-----:R-:W-:Y:S05]  /*43d30*/  RET.REL.NODEC R2 `(_ZN7cutlass13device_kernelIN5flash11enable_sm90INS1_16FlashAttnFwdSm90INS1_25CollectiveMainloopFwdSm90ILi2EN4cute5tupleIJNS5_1CILi1EEES8_S8_EEENS6_IJNS7_ILi128EEENS7_ILi96EEENS7_ILi64EEEEEELi256ENS_6half_tEfNS_4arch4Sm90ELb0ELb1ELb1ELb1ELb1ELb0ELb0ELb1ELb0ELb1ELb1ELb0EEENS1_21CollectiveEpilogueFwdINS6_IJSA_NS7_ILi256EEESB_EEES9_SE_SG_Li256ELb1ELb1ELb1ELb0EEENS1_36VarlenDynamicPersistentTileSchedulerILi128ELi96ELi256ELi128ELb1ELb1ELb1ELb1ELb0ELb1EEEEEEEEEvNT_6ParamsE) ;  /* 0xfffffbc002b07950 */ /* 0x001fea0003c3ffff */
.L_x_11924:
[----:B0-----:R0:W1:Y:S02]  /*43d40*/  SYNCS.PHASECHK.TRANS64.TRYWAIT P0, [R2+URZ], R3 ;  /* 0x00000003020075a7 */ /* 0x001064000800017f */
[----:B-1----:R-:W-:Y:S05]  /*43d50*/  @!P0 NANOSLEEP.SYNCS 0x989680 ;  /* 0x009896800000895d */ /* 0x002fea0003900000 */
[----:B------:R-:W1:Y:S02]  /*43d60*/  @!P0 SYNCS.PHASECHK.TRANS64 P0, [R2+URZ], R3 ;  /* 0x00000003020085a7 */ /* 0x000e64000800007f */
[----:B-1----:R-:W-:Y:S05]  /*43d70*/  @!P0 BRA `(.L_x_11924) ;  /* 0xfffffffc00f08947 */ /* 0x002fea000383ffff */
[----:B------:R-:W-:Y:S05]  /*43d80*/  BRA `(.L_x_11923) ;  /* 0xfffffe28007c7947 */ /* 0x000fea000383ffff */
.L_x_11947:
[----:B0-----:R0:W1:Y:S02]  /*43d90*/  SYNCS.PHASECHK.TRANS64.TRYWAIT P0, [R8+URZ], R9 ;  /* 0x00000009080075a7 */ /* 0x001064000800017f */
[----:B-1----:R-:W-:Y:S05]  /*43da0*/  @!P0 NANOSLEEP.SYNCS 0x989680 ;  /* 0x009896800000895d */ /* 0x002fea0003900000 */
[----:B------:R-:W1:Y:S02]  /*43db0*/  @!P0 SYNCS.PHASECHK.TRANS64 P0, [R8+URZ], R9 ;  /* 0x00000009080085a7 */ /* 0x000e64000800007f */
[----:B-1----:R-:W-:Y:S05]  /*43dc0*/  @!P0 BRA `(.L_x_11947) ;  /* 0xfffffffc00f08947 */ /* 0x002fea000383ffff */
[----:B------:R-:W-:Y:S05]  /*43dd0*/  BRA `(.L_x_11946) ;  /* 0xfffffe7800387947 */ /* 0x000fea000383ffff */
.L_x_11950:
        /* <DEDUP_REMOVED lines=10> */
.L_x_15772:


//--------------------- .text._ZN7cutlass13device_kernelIN5flash11enable_sm90INS1_16FlashAttnFwdSm90INS1_25CollectiveMainloopFwdSm90ILi2EN4cute5tupleIJNS5_1CILi1EEES8_S8_EEENS6_IJNS7_ILi128EEENS7_ILi96EEENS7_ILi64EEEEEELi256ENS_6half_tEfNS_4arch4Sm90ELb0ELb1ELb1ELb1ELb1ELb1ELb0ELb1ELb0ELb1ELb1ELb0EEENS1_21CollectiveEpilogueFwdINS6_IJSA_NS7_ILi256EEESB_EEES9_SE_SG_Li256ELb1ELb1ELb1ELb0EEENS1_36VarlenDynamicPersistentTileSchedulerILi128ELi96ELi256ELi128ELb1ELb1ELb1ELb1ELb0ELb1EEEEEEEEEvNT_6ParamsE --------------------------
	.section	.text._ZN7cutlass13device_kernelIN5flash11enable_sm90INS1_16FlashAttnFwdSm90INS1_25CollectiveMainloopFwdSm90ILi2EN4cute5tupleIJNS5_1CILi1EEES8_S8_EEENS6_IJNS7_ILi128EEENS7_ILi96EEENS7_ILi64EEEEEELi256ENS_6half_tEfNS_4arch4Sm90ELb0ELb1ELb1ELb1ELb1ELb1ELb0ELb1ELb0ELb1ELb1ELb0EEENS1_21CollectiveEpilogueFwdINS6_IJSA_NS7_ILi256EEESB_EEES9_SE_SG_Li256ELb1ELb1ELb1ELb0EEENS1_36VarlenDynamicPersistentTileSchedulerILi128ELi96ELi256ELi128ELb1ELb1ELb1ELb1ELb0ELb1EEEEEEEEEvNT_6ParamsE,"ax",@progbits
	.align	128
.text._ZN7cutlass13device_kernelIN5flash11enable_sm90INS1_16FlashAttnFwdSm90INS1_25CollectiveMainloopFwdSm90ILi2EN4cute5tupleIJNS5_1CILi1EEES8_S8_EEENS6_IJNS7_ILi128EEENS7_ILi96EEENS7_ILi64EEEEEELi256ENS_6half_tEfNS_4arch4Sm90ELb0ELb1ELb1ELb1ELb1ELb1ELb0ELb1ELb0ELb1ELb1ELb0EEENS1_21CollectiveEpilogueFwdINS6_IJSA_NS7_ILi256EEESB_EEES9_SE_SG_Li256ELb1ELb1ELb1ELb0EEENS1_36VarlenDynamicPersistentTileSchedulerILi128ELi96ELi256ELi128ELb1ELb1ELb1ELb1ELb0ELb1EEEEEEEEEvNT_6ParamsE:
        .type           _ZN7cutlass13device_kernelIN5flash11enable_sm90INS1_16FlashAttnFwdSm90INS1_25CollectiveMainloopFwdSm90ILi2EN4cute5tupleIJNS5_1CILi1EEES8_S8_EEENS6_IJNS7_ILi128EEENS7_ILi96EEENS7_ILi64EEEEEELi256ENS_6half_tEfNS_4arch4Sm90ELb0ELb1ELb1ELb1ELb1ELb1ELb0ELb1ELb0ELb1ELb1ELb0EEENS1_21CollectiveEpilogueFwdINS6_IJSA_NS7_ILi256EEESB_EEES9_SE_SG_Li256ELb1ELb1ELb1ELb0EEENS1_36VarlenDynamicPersistentTileSchedulerILi128ELi96ELi256ELi128ELb1ELb1ELb1ELb1ELb0ELb1EEEEEEEEEvNT_6ParamsE,@function
        .size           _ZN7cutlass13device_kernelIN5flash11enable_sm90INS1_16FlashAttnFwdSm90INS1_25CollectiveMainloopFwdSm90ILi2EN4cute5tupleIJNS5_1CILi1EEES8_S8_EEENS6_IJNS7_ILi128EEENS7_ILi96EEENS7_ILi64EEEEEELi256ENS_6half_tEfNS_4arch4Sm90ELb0ELb1ELb1ELb1ELb1ELb1ELb0ELb1ELb0ELb1ELb1ELb0EEENS1_21CollectiveEpilogueFwdINS6_IJSA_NS7_ILi256EEESB_EEES9_SE_SG_Li256ELb1ELb1ELb1ELb0EEENS1_36VarlenDynamicPersistentTileSchedulerILi128ELi96ELi256ELi128ELb1ELb1ELb1ELb1ELb0ELb1EEEEEEEEEvNT_6ParamsE,(.L_x_15774 - _ZN7cutlass13device_kernelIN5flash11enable_sm90INS1_16FlashAttnFwdSm90INS1_25CollectiveMainloopFwdSm90ILi2EN4cute5tupleIJNS5_1CILi1EEES8_S8_EEENS6_IJNS7_ILi128EEENS7_ILi96EEENS7_ILi64EEEEEELi256ENS_6half_tEfNS_4arch4Sm90ELb0ELb1ELb1ELb1ELb1ELb1ELb0ELb1ELb0ELb1ELb1ELb0EEENS1_21CollectiveEpilogueFwdINS6_IJSA_NS7_ILi256EEESB_EEES9_SE_SG_Li256ELb1ELb1ELb1ELb0EEENS1_36VarlenDynamicPersistentTileSchedulerILi128ELi96ELi256ELi128ELb1ELb1ELb1ELb1ELb0ELb1EEEEEEEEEvNT_6ParamsE)
        .other          _ZN7cutlass13device_kernelIN5flash11enable_sm90INS1_16FlashAttnFwdSm90INS1_25CollectiveMainloopFwdSm90ILi2EN4cute5tupleIJNS5_1CILi1EEES8_S8_EEENS6_IJNS7_ILi128EEENS7_ILi96EEENS7_ILi64EEEEEELi256ENS_6half_tEfNS_4arch4Sm90ELb0ELb1ELb1ELb1ELb1ELb1ELb0ELb1ELb0ELb1ELb1ELb0EEENS1_21CollectiveEpilogueFwdINS6_IJSA_NS7_ILi256EEESB_EEES9_SE_SG_Li256ELb1ELb1ELb1ELb0EEENS1_36VarlenDynamicPersistentTileSchedulerILi128ELi96ELi256ELi128ELb1ELb1ELb1ELb1ELb0ELb1EEEEEEEEEvNT_6ParamsE,@"STO_CUDA_ENTRY STV_DEFAULT"
_ZN7cutlass13device_kernelIN5flash11enable_sm90INS1_16FlashAttnFwdSm90INS1_25CollectiveMainloopFwdSm90ILi2EN4cute5tupleIJNS5_1CILi1EEES8_S8_EEENS6_IJNS7_ILi128EEENS7_ILi96EEENS7_ILi64EEEEEELi256ENS_6half_tEfNS_4arch4Sm90ELb0ELb1ELb1ELb1ELb1ELb1ELb0ELb1ELb0ELb1ELb1ELb0EEENS1_21CollectiveEpilogueFwdINS6_IJSA_NS7_ILi256EEESB_EEES9_SE_SG_Li256ELb1ELb1ELb1ELb0EEENS1_36VarlenDynamicPersistentTileSchedulerILi128ELi96ELi256ELi128ELb1ELb1ELb1ELb1ELb0ELb1EEEEEEEEEvNT_6ParamsE:
        /* <DEDUP_REMOVED lines=23> */
.L_x_11952:
[----:B------:R-:W-:Y:S05]  /*0170*/  BSYNC B0 ;  /* 0x0000000000007941 */ /* 0x000fea0003800000 */
.L_x_11951:
        /* <DEDUP_REMOVED lines=41> */
.L_x_11953:
        /* <DEDUP_REMOVED lines=22> */
.L_x_11954:
        /* <DEDUP_REMOVED lines=18> */
.L_x_11955:
        /* <DEDUP_REMOVED lines=22> */
.L_x_11956:
        /* <DEDUP_REMOVED lines=22> */
.L_x_11957:
        /* <DEDUP_REMOVED lines=8> */
.L_x_11960:
[----:B------:R-:W-:-:S08]  /*09d0*/  NOP ;  /* 0x0000000000007918 */ /* 0x000fd00000000000 */
[----:B------:R-:W0:Y:S02]  /*09e0*/  USETMAXREG.TRY_ALLOC.CTAPOOL UP0, 0xe8 ;  /* 0x000000e8000079c8 */ /* 0x000e240008000600 */
[----:B0-----:R-:W-:-:S13]  /*09f0*/  PLOP3.LUT P0, PT, PT, PT, UP0, 0x80, 0x0 ;  /* 0x000000000000781c */ /* 0x001fda0003f0f008 */
[----:B------:R-:W-:Y:S05]  /*0a00*/  @!P0 BRA `(.L_x_11960) ;  /* 0xfffffffc00f08947 */ /* 0x000fea000383ffff */
[----:B------:R-:W0:Y:S01]  /*0a10*/  S2R R0, SR_TID.X ;  /* 0x0000000000007919 */ /* 0x000e220000002100 */
[----:B------:R-:W1:Y:S01]  /*0a20*/  S2UR UR4, SR_CgaCtaId ;  /* 0x00000000000479c3 */ /* 0x000e620000008800 */
[----:B------:R-:W-:-:S07]  /*0a30*/  MOV R2, 0x400 ;  /* 0x0000040000027802 */ /* 0x000fce0000000f00 */
[----:B------:R-:W-:Y:S06]  /*0a40*/  BAR.ARV 0x8, 0x180 ;  /* 0x0206000000007b1d */ /* 0x000fec0000002000 */
[----:B------:R-:W-:Y:S04]  /*0a50*/  STL.64 [R1+0x1c0], RZ ;  /* 0x0001c0ff01007387 */ /* 0x000fe80000100a00 */
[----:B------:R-:W-:Y:S01]  /*0a60*/  STL [R1+0x1c8], RZ ;  /* 0x0001c8ff01007387 */ /* 0x000fe20000100800 */
[----:B-1----:R-:W-:Y:S01]  /*0a70*/  IMAD.U32 R27, RZ, RZ, UR4 ;  /* 0x00000004ff1b7e24 */ /* 0x002fe2000f8e00ff */
[----:B------:R-:W-:-:S04]  /*0a80*/  ULDC UR4, c[0x0][0xc3c] ;  /* 0x00030f0000047ab9 */ /* 0x000fc80000000800 */
[----:B------:R-:W-:Y:S02]  /*0a90*/  LEA R2, R27, R2, 0x18 ;  /* 0x000000021b027211 */ /* 0x000fe400078ec0ff */
[----:B0-----:R-:W-:-:S04]  /*0aa0*/  SHF.R.U32.HI R0, RZ, 0x7, R0 ;  /* 0x00000007ff007819 */ /* 0x001fc80000011600 */
[----:B------:R-:W-:-:S13]  /*0ab0*/  ISETP.NE.AND P0, PT, R0, 0x1, PT ;  /* 0x000000010000780c */ /* 0x000fda0003f05270 */
[----:B------:R-:W-:Y:S08]  /*0ac0*/  @!P0 BAR.ARV 0x9, 0x100 ;  /* 0x0244000000008b1d */ /* 0x000ff00000002000 */
[----:B------:R-:W-:Y:S06]  /*0ad0*/  BAR.SYNC.DEFER_BLOCKING 0x5, 0x180 ;  /* 0x0146000000007b1d */ /* 0x000fec0000010000 */
[----:B------:R-:W0:Y:S02]  /*0ae0*/  LDS.128 R100, [R2+0x228d0] ;  /* 0x0228d00002647984 */ /* 0x000e240000000c00 */
[----:B------:R-:W-:Y:S06]  /*0af0*/  BAR.ARV 0x4, 0x180 ;  /* 0x0106000000007b1d */ /* 0x000fec0000002000 */
[----:B0-----:R-:W-:-:S13]  /*0b00*/  ISETP.GE.AND P0, PT, R103, UR4, PT ;  /* 0x0000000467007c0c */ /* 0x001fda000bf06270 */
[----:B------:R-:W-:Y:S05]  /*0b10*/  @P0 BRA `(.L_x_11961) ;  /* 0x000002d400ac0947 */ /* 0x000fea0003800000 */
[----:B------:R-:W0:Y:S01]  /*0b20*/  S2R R0, SR_TID.X ;  /* 0x0000000000007919 */ /* 0x000e220000002100 */
[----:B------:R-:W-:Y:S01]  /*0b30*/  MOV R152, RZ ;  /* 0x000000ff00987202 */ /* 0x000fe20000000f00 */
[----:B------:R-:W-:Y:S01]  /*0b40*/  IMAD.MOV.U32 R185, RZ, RZ, RZ ;  /* 0x000000ffffb97224 */ /* 0x000fe200078e00ff */
[----:B------:R-:W-:Y:S01]  /*0b50*/  UMOV UR37, URZ ;  /* 0x0000003f00257c82 */ /* 0x000fe20008000000 */
[----:B0-----:R-:W-:-:S05]  /*0b60*/  VIADD R205, R0, 0xffffff80 ;  /* 0xffffff8000cd7836 */ /* 0x001fca0000000000 */
[----:B------:R-:W-:-:S04]  /*0b70*/  SHF.R.S32.HI R0, RZ, 0x1f, R205 ;  /* 0x0000001fff007819 */ /* 0x000fc800000114cd */
[CC--:B------:R-:W-:Y:S02]  /*0b80*/  LEA.HI R3, R0.reuse, R205.reuse, RZ, 0x7 ;  /* 0x000000cd00037211 */ /* 0x0c0fe400078f38ff */
[----:B------:R-:W-:Y:S02]  /*0b90*/  LEA.HI R8, R0, R205, RZ, 0x4 ;  /* 0x000000cd00087211 */ /* 0x000fe400078f20ff */
[----:B------:R-:W-:Y:S02]  /*0ba0*/  LOP3.LUT R4, R3, 0xffffff80, RZ, 0xc0, !PT ;  /* 0xffffff8003047812 */ /* 0x000fe400078ec0ff */
[----:B------:R-:W-:Y:S02]  /*0bb0*/  SHF.R.S32.HI R12, RZ, 0x7, R3 ;  /* 0x00000007ff0c7819 */ /* 0x000fe40000011403 */
[----:B------:R-:W-:Y:S01]  /*0bc0*/  SHF.R.S32.HI R9, RZ, 0x4, R8 ;  /* 0x00000004ff097819 */ /* 0x000fe20000011408 */
[----:B------:R-:W-:Y:S01]  /*0bd0*/  IMAD.IADD R11, R205, 0x1, -R4 ;  /* 0x00000001cd0b7824 */ /* 0x000fe200078e0a04 */
[----:B------:R-:W-:-:S02]  /*0be0*/  LEA.HI R3, R3, R12, RZ, 0x1 ;  /* 0x0000000c03037211 */ /* 0x000fc400078f08ff */
[----:B------:R-:W-:Y:S02]  /*0bf0*/  LEA.HI R10, R8, R9, RZ, 0x1 ;  /* 0x00000009080a7211 */ /* 0x000fe400078f08ff */
[----:B------:R-:W-:Y:S01]  /*0c00*/  SHF.R.S32.HI R4, RZ, 0x1f, R11 ;  /* 0x0000001fff047819 */ /* 0x000fe2000001140b */
[----:B------:R-:W-:Y:S01]  /*0c10*/  STL [R1+0x428], R11 ;  /* 0x0004280b01007387 */ /* 0x000fe20000100800 */
        /* <DEDUP_REMOVED lines=9> */
[----:B------:R-:W-:Y:S02]  /*0cb0*/  LOP3.LUT R7, R7, 0xfffffff8, RZ, 0xc0, !PT ;  /* 0xfffffff807077812 */ /* 0x000fe400078ec0ff */
[----:B------:R-:W-:Y:S01]  /*0cc0*/  LOP3.LUT R8, R8, 0x3fffff0, RZ, 0xc0, !PT ;  /* 0x03fffff008087812 */ /* 0x000fe200078ec0ff */
[----:B------:R-:W-:Y:S01]  /*0cd0*/  IMAD.IADD R10, R9, 0x1, -R10 ;  /* 0x00000001090a7824 */ /* 0x000fe200078e0a0a */
[-C--:B------:R-:W-:Y:S01]  /*0ce0*/  LEA.HI R188, R0, R205.reuse, RZ, 0x5 ;  /* 0x000000cd00bc7211 */ /* 0x080fe200078f28ff */
[----:B------:R-:W-:Y:S01]  /*0cf0*/  IMAD.IADD R7, R6, 0x1, -R7 ;  /* 0x0000000106077824 */ /* 0x000fe200078e0a07 */
[----:B------:R-:W-:-:S02]  /*0d00*/  LEA.HI R6, R0, R205, RZ, 0x2 ;  /* 0x000000cd00067211 */ /* 0x000fc400078f10ff */
[----:B------:R-:W-:Y:S01]  /*0d10*/  LEA.HI R9, R0, R205, RZ, 0x3 ;  /* 0x000000cd00097211 */ /* 0x000fe200078f18ff */
[----:B------:R-:W-:Y:S01]  /*0d20*/  IMAD R4, R4, 0x10, R7 ;  /* 0x0000001004047824 */ /* 0x000fe200078e0207 */
[----:B------:R-:W-:Y:S01]  /*0d30*/  SHF.R.S32.HI R18, RZ, 0x2, R6 ;  /* 0x00000002ff127819 */ /* 0x000fe20000011406 */
[----:B------:R-:W-:Y:S01]  /*0d40*/  IMAD.IADD R7, R205, 0x1, -R8 ;  /* 0x00000001cd077824 */ /* 0x000fe200078e0a08 */
[----:B------:R-:W-:Y:S01]  /*0d50*/  LOP3.LUT R0, R6, 0xfffffffc, RZ, 0xc0, !PT ;  /* 0xfffffffc06007812 */ /* 0x000fe200078ec0ff */
[----:B------:R-:W-:Y:S01]  /*0d60*/  IMAD R196, R3, 0x40, R4 ;  /* 0x0000004003c47824 */ /* 0x000fe200078e0204 */
[----:B------:R-:W-:Y:S01]  /*0d70*/  SHF.R.S32.HI R3, RZ, 0x1f, R6 ;  /* 0x0000001fff037819 */ /* 0x000fe20000011406 */
[----:B------:R-:W-:Y:S01]  /*0d80*/  VIADD R13, R18, 0x40 ;  /* 0x00000040120d7836 */ /* 0x000fe20000000000 */
[----:B------:R-:W-:Y:S01]  /*0d90*/  LOP3.LUT R8, R9, 0xfffffff8, RZ, 0xc0, !PT ;  /* 0xfffffff809087812 */ /* 0x000fe200078ec0ff */
[----:B------:R-:W-:Y:S01]  /*0da0*/  IMAD.IADD R12, R205, 0x1, -R0 ;  /* 0x00000001cd0c7824 */ /* 0x000fe200078e0a00 */
[----:B------:R-:W-:Y:S01]  /*0db0*/  LEA.HI R3, R3, R18, RZ, 0x3 ;  /* 0x0000001203037211 */ /* 0x000fe200078f18ff */
[----:B------:R-:W-:Y:S01]  /*0dc0*/  IMAD.SHL.U32 R195, R13, 0x40, RZ ;  /* 0x000000400dc37824 */ /* 0x000fe200078e00ff */
[----:B------:R-:W-:Y:S01]  /*0dd0*/  SHF.R.S32.HI R4, RZ, 0x3, R9 ;  /* 0x00000003ff047819 */ /* 0x000fe20000011409 */
[----:B------:R-:W-:Y:S01]  /*0de0*/  IMAD.IADD R205, R205, 0x1, -R8 ;  /* 0x00000001cdcd7824 */ /* 0x000fe200078e0a08 */
[----:B------:R-:W-:Y:S01]  /*0df0*/  SHF.R.S32.HI R4, RZ, 0x1f, R13 ;  /* 0x0000001fff047819 */ /* 0x000fe2000001140d */
[C---:B------:R-:W-:Y:S01]  /*0e00*/  IMAD.SHL.U32 R22, R12.reuse, 0x4, RZ ;  /* 0x000000040c167824 */ /* 0x040fe200078e00ff */
[----:B------:R-:W-:Y:S01]  /*0e10*/  LOP3.LUT R3, R3, 0xfffffff8, RZ, 0xc0, !PT ;  /* 0xfffffff803037812 */ /* 0x000fe200078ec0ff */
[----:B------:R-:W-:Y:S01]  /*0e20*/  IMAD.SHL.U32 R187, R205, 0x8, RZ ;  /* 0x00000008cdbb7824 */ /* 0x000fe200078e00ff */
[----:B------:R-:W-:Y:S01]  /*0e30*/  SHF.R.S32.HI R188, RZ, 0x5, R188 ;  /* 0x00000005ffbc7819 */ /* 0x000fe200000114bc */
[C---:B------:R-:W-:Y:S01]  /*0e40*/  IMAD.SHL.U32 R16, R12.reuse, 0x8, RZ ;  /* 0x000000080c107824 */ /* 0x040fe200078e00ff */
[----:B------:R-:W-:Y:S01]  /*0e50*/  LEA.HI R0, R12, R12, RZ, 0x1 ;  /* 0x0000000c0c007211 */ /* 0x000fe200078f08ff */
[----:B------:R-:W-:Y:S01]  /*0e60*/  IMAD.IADD R3, R18, 0x1, -R3 ;  /* 0x0000000112037824 */ /* 0x000fe200078e0a03 */
[----:B------:R-:W-:Y:S01]  /*0e70*/  LEA.HI R4, R4, R13, RZ, 0x3 ;  /* 0x0000000d04047211 */ /* 0x000fe200078f18ff */
[----:B------:R-:W-:Y:S01]  /*0e80*/  IMAD R7, R188, 0x10, R7 ;  /* 0x00000010bc077824 */ /* 0x000fe200078e0207 */
[----:B------:R-:W-:Y:S01]  /*0e90*/  LOP3.LUT R0, R0, 0x1ffffffe, RZ, 0xc0, !PT ;  /* 0x1ffffffe00007812 */ /* 0x000fe200078ec0ff */
[----:B------:R-:W-:Y:S01]  /*0ea0*/  VIADD R202, R187, 0xc0 ;  /* 0x000000c0bbca7836 */ /* 0x000fe20000000000 */
[----:B------:R-:W-:Y:S01]  /*0eb0*/  IADD3 R186, R22, 0x10, RZ ;  /* 0x0000001016ba7810 */ /* 0x000fe20007ffe0ff */
[----:B------:R-:W-:Y:S01]  /*0ec0*/  IMAD.SHL.U32 R4, R4, 0x40, RZ ;  /* 0x0000004004047824 */ /* 0x000fe200078e00ff */
[----:B------:R-:W-:Y:S01]  /*0ed0*/  LOP3.LUT R195, R195, 0x1c0, RZ, 0xc0, !PT ;  /* 0x000001c0c3c37812 */ /* 0x000fe200078ec0ff */
[----:B------:R-:W-:Y:S01]  /*0ee0*/  IMAD R10, R7, 0x8, R10 ;  /* 0x00000008070a7824 */ /* 0x000fe200078e020a */
[----:B------:R0:W-:Y:S01]  /*0ef0*/  STL [R1+0x41c], R3 ;  /* 0x00041c0301007387 */ /* 0x0001e20000100800 */
[----:B------:R-:W-:Y:S01]  /*0f00*/  SHF.R.S32.HI R7, RZ, 0x1f, R186 ;  /* 0x0000001fff077819 */ /* 0x000fe200000114ba */
[C---:B------:R-:W-:Y:S01]  /*0f10*/  VIADD R200, R187.reuse, 0x80 ;  /* 0x00000080bbc87836 */ /* 0x040fe20000000000 */
[----:B------:R-:W-:Y:S01]  /*0f20*/  SHF.R.U32.HI R6, RZ, 0x3, R195 ;  /* 0x00000003ff067819 */ /* 0x000fe200000116c3 */
[----:B------:R-:W-:Y:S01]  /*0f30*/  STL [R1+0x420], R12 ;  /* 0x0004200c01007387 */ /* 0x000fe20000100800 */
[----:B------:R-:W-:Y:S01]  /*0f40*/  LOP3.LUT R199, R4, 0xfffffe00, RZ, 0xc0, !PT ;  /* 0xfffffe0004c77812 */ /* 0x000fe200078ec0ff */
[----:B------:R-:W-:Y:S01]  /*0f50*/  VIADD R201, R187, 0x40 ;  /* 0x00000040bbc97836 */ /* 0x000fe20000000000 */
[----:B------:R-:W-:Y:S01]  /*0f60*/  LOP3.LUT R5, R5, 0x7ffffffc, RZ, 0xc0, !PT ;  /* 0x7ffffffc05057812 */ /* 0x000fe200078ec0ff */
[----:B------:R1:W-:Y:S01]  /*0f70*/  STL [R1+0x424], R7 ;  /* 0x0004240701007387 */ /* 0x0003e20000100800 */
[----:B------:R-:W-:Y:S01]  /*0f80*/  SHF.R.S32.HI R4, RZ, 0x1f, R200 ;  /* 0x0000001fff047819 */ /* 0x000fe200000114c8 */
[----:B------:R-:W-:Y:S01]  /*0f90*/  IMAD.SHL.U32 R4, R10, 0x8, RZ ;  /* 0x000000080a047824 */ /* 0x000fe200078e00ff */
[----:B0-----:R-:W-:Y:S01]  /*0fa0*/  SHF.R.S32.HI R3, RZ, 0x1f, R187 ;  /* 0x0000001fff037819 */ /* 0x001fe200000114bb */
[----:B------:R-:W-:Y:S01]  /*0fb0*/  IMAD.IADD R3, R12, 0x1, -R0 ;  /* 0x000000010c037824 */ /* 0x000fe200078e0a00 */
[----:B------:R-:W-:Y:S01]  /*0fc0*/  LOP3.LUT R0, R195, 0x38, R16, 0xf8, !PT ;  /* 0x00000038c3007812 */ /* 0x000fe200078ef810 */
[----:B------:R-:W-:Y:S01]  /*0fd0*/  IMAD.IADD R5, R11, 0x1, -R5 ;  /* 0x000000010b057824 */ /* 0x000fe200078e0a05 */
[----:B------:R-:W-:Y:S01]  /*0fe0*/  SHF.R.S32.HI R8, RZ, 0x1f, R201 ;  /* 0x0000001fff087819 */ /* 0x000fe200000114c9 */
[----:B------:R-:W-:Y:S01]  /*0ff0*/  STL [R1+0x438], R4 ;  /* 0x0004380401007387 */ /* 0x000fe20000100800 */
[C---:B------:R-:W-:Y:S01]  /*1000*/  VIADD R19, R16.reuse, 0x20 ;  /* 0x0000002010137836 */ /* 0x040fe20000000000 */
[----:B-1----:R-:W-:Y:S01]  /*1010*/  LOP3.LUT R7, R199, R0, R6, 0xf6, !PT ;  /* 0x00000000c7077212 */ /* 0x002fe200078ef606 */
[----:B------:R-:W-:Y:S01]  /*1020*/  IMAD.SHL.U32 R197, R5, 0x2, RZ ;  /* 0x0000000205c57824 */ /* 0x000fe200078e00ff */
[----:B------:R-:W-:Y:S01]  /*1030*/  SHF.R.S32.HI R5, RZ, 0x1f, R202 ;  /* 0x0000001fff057819 */ /* 0x000fe200000114ca */
[----:B------:R-:W-:Y:S01]  /*1040*/  VIADD R162, R16, 0x40 ;  /* 0x0000004010a27836 */ /* 0x000fe20000000000 */
[----:B------:R-:W-:Y:S01]  /*1050*/  SHF.R.S32.HI R17, RZ, 0x1f, R16 ;  /* 0x0000001fff117819 */ /* 0x000fe20000011410 */
[----:B------:R-:W-:Y:S01]  /*1060*/  IMAD R0, R7, 0x2, R2 ;  /* 0x0000000207007824 */ /* 0x000fe200078e0202 */
        /* <DEDUP_REMOVED lines=13> */
[C---:B0-----:R-:W-:Y:S02]  /*1140*/  VIADD R0, R197.reuse, 0x60 ;  /* 0x00000060c5007836 */ /* 0x041fe40000000000 */
        /* <DEDUP_REMOVED lines=48> */
[----:B0-----:R-:W-:-:S07]  /*1450*/  SHF.R.S32.HI R4, RZ, 0x1f, R211 ;  /* 0x0000001fff047819 */ /* 0x001fce00000114d3 */
.L_x_12209:
[----:B------:R-:W-:Y:S05]  /*1460*/  YIELD ;  /* 0x0000000000007946 */ /* 0x000fea0003800000 */
[----:B------:R-:W-:Y:S01]  /*1470*/  ULDC.64 UR4, c[0x0][0xa28] ;  /* 0x00028a0000047ab9 */ /* 0x000fe20000000a00 */
[----:B-12-4-:R-:W0:Y:S01]  /*1480*/  LDC.64 R4, c[0x0][0xa08] ;  /* 0x00028200ff047b82 */ /* 0x016e220000000a00 */
[----:B------:R-:W-:Y:S01]  /*1490*/  ISETP.NE.U32.AND P1, PT, RZ, UR4, PT ;  /* 0x00000004ff007c0c */ /* 0x000fe2000bf25070 */
[----:B---3--:R-:W-:Y:S02]  /*14a0*/  IMAD.MOV.U32 R10, RZ, RZ, RZ ;  /* 0x000000ffff0a7224 */ /* 0x008fe400078e00ff */
[----:B------:R-:W-:Y:S01]  /*14b0*/  IMAD.MOV.U32 R32, RZ, RZ, RZ ;  /* 0x000000ffff207224 */ /* 0x000fe200078e00ff */
[----:B------:R-:W-:Y:S01]  /*14c0*/  ISETP.NE.AND.EX P1, PT, RZ, UR5, PT, P1 ;  /* 0x00000005ff007c0c */ /* 0x000fe2000bf25310 */
[----:B------:R-:W-:-:S02]  /*14d0*/  ULDC.64 UR4, c[0x0][0xa18] ;  /* 0x0002860000047ab9 */ /* 0x000fc40000000a00 */
        /* <DEDUP_REMOVED lines=35> */
.L_x_11962:
[----:B------:R-:W-:Y:S01]  /*1710*/  ULDC.64 UR4, c[0x0][0xa20] ;  /* 0x0002880000047ab9 */ /* 0x000fe20000000a00 */
[C---:B------:R-:W-:Y:S01]  /*1720*/  LOP3.LUT R3, R102.reuse, 0xff000000, RZ, 0xc0, !PT ;  /* 0xff00000066037812 */ /* 0x040fe200078ec0ff */
[----:B------:R-:W-:Y:S01]  /*1730*/  IMAD.MOV.U32 R208, RZ, RZ, R103 ;  /* 0x000000ffffd07224 */ /* 0x000fe200078e0067 */
[----:B------:R-:W-:Y:S02]  /*1740*/  ISETP.NE.U32.AND P1, PT, RZ, UR4, PT ;  /* 0x00000004ff007c0c */ /* 0x000fe4000bf25070 */
[C---:B------:R-:W-:Y:S02]  /*1750*/  LOP3.LUT R0, R102.reuse, 0xff0000, RZ, 0xc0, !PT ;  /* 0x00ff000066007812 */ /* 0x040fe400078ec0ff */
[----:B------:R-:W-:Y:S02]  /*1760*/  ISETP.NE.AND.EX P1, PT, RZ, UR5, PT, P1 ;  /* 0x00000005ff007c0c */ /* 0x000fe4000bf25310 */
[----:B------:R-:W-:Y:S02]  /*1770*/  SHF.R.U32.HI R3, RZ, 0x8, R3 ;  /* 0x00000008ff037819 */ /* 0x000fe40000011603 */
[----:B------:R-:W-:-:S02]  /*1780*/  LOP3.LUT R153, R102, 0xffff, RZ, 0xc0, !PT ;  /* 0x0000ffff66997812 */ /* 0x000fc400078ec0ff */
[----:B------:R-:W-:-:S07]  /*1790*/  LEA.HI R204, R0, R3, RZ, 0x10 ;  /* 0x0000000300cc7211 */ /* 0x000fce00078f80ff */
[----:B------:R-:W-:Y:S05]  /*17a0*/  @!P1 BRA `(.L_x_11963) ;  /* 0x0000000000109947 */ /* 0x000fea0003800000 */
[----:B------:R-:W0:Y:S02]  /*17b0*/  LDC.64 R4, c[0x0][0xa20] ;  /* 0x00028800ff047b82 */ /* 0x000e240000000a00 */
[----:B0-----:R-:W-:-:S05]  /*17c0*/  IMAD.WIDE R4, R103, 0x4, R4 ;  /* 0x0000000467047825 */ /* 0x001fca00078e0204 */
[----:B------:R0:W5:Y:S01]  /*17d0*/  LDG.E R33, desc[UR42][R4.64] ;  /* 0x0000002a04217981 */ /* 0x000162000c1e1900 */
[----:B------:R-:W-:Y:S05]  /*17e0*/  BRA `(.L_x_11964) ;  /* 0x0000000000107947 */ /* 0x000fea0003800000 */
.L_x_11963:
[----:B------:R-:W-:Y:S05]  /*17f0*/  @!P0 BRA `(.L_x_11964) ;  /* 0x00000000000c8947 */ /* 0x000fea0003800000 */
[----:B------:R-:W2:Y:S04]  /*1800*/  LDG.E R0, desc[UR42][R4.64] ;  /* 0x0000002a04007981 */ /* 0x000ea8000c1e1900 */
[----:B------:R-:W2:Y:S02]  /*1810*/  LDG.E R33, desc[UR42][R4.64+0x4] ;  /* 0x0000042a04217981 */ /* 0x000ea4000c1e1900 */
[----:B--2---:R-:W-:-:S07]  /*1820*/  IMAD.IADD R33, R33, 0x1, -R0 ;  /* 0x0000000121217824 */ /* 0x004fce00078e0a00 */
.L_x_11964:
[----:B------:R-:W-:Y:S01]  /*1830*/  ULDC.64 UR4, c[0x0][0xa10] ;  /* 0x0002840000047ab9 */ /* 0x000fe20000000a00 */
[----:B0-----:R-:W0:Y:S01]  /*1840*/  LDC R4, c[0x0][0x448] ;  /* 0x00011200ff047b82 */ /* 0x001e220000000800 */
[----:B------:R-:W-:-:S04]  /*1850*/  ISETP.NE.U32.AND P0, PT, RZ, UR4, PT ;  /* 0x00000004ff007c0c */ /* 0x000fc8000bf05070 */
[----:B------:R-:W-:Y:S01]  /*1860*/  ISETP.NE.AND.EX P0, PT, RZ, UR5, PT, P0 ;  /* 0x00000005ff007c0c */ /* 0x000fe2000bf05300 */
[----:B------:R-:W-:Y:S02]  /*1870*/  ULDC.64 UR4, c[0x0][0xa30] ;  /* 0x00028c0000047ab9 */ /* 0x000fe40000000a00 */
[----:B------:R-:W-:-:S04]  /*1880*/  ISETP.NE.U32.AND P1, PT, RZ, UR4, PT ;  /* 0x00000004ff007c0c */ /* 0x000fc8000bf25070 */
[----:B------:R-:W-:-:S06]  /*1890*/  ISETP.NE.AND.EX P1, PT, RZ, UR5, PT, P1 ;  /* 0x00000005ff007c0c */ /* 0x000fcc000bf25310 */
[----:B------:R-:W1:Y:S08]  /*18a0*/  @P0 LDC.64 R6, c[0x0][0xa10] ;  /* 0x00028400ff060b82 */ /* 0x000e700000000a00 */
[----:B------:R-:W2:Y:S01]  /*18b0*/  @P1 LDC.64 R8, c[0x0][0xa30] ;  /* 0x00028c00ff081b82 */ /* 0x000ea20000000a00 */
[----:B-1----:R-:W-:-:S05]  /*18c0*/  @P0 IMAD.WIDE R6, R103, 0x4, R6 ;  /* 0x0000000467060825 */ /* 0x002fca00078e0206 */
[----:B------:R-:W3:Y:S04]  /*18d0*/  @P0 LDG.E R0, desc[UR42][R6.64] ;  /* 0x0000002a06000981 */ /* 0x000ee8000c1e1900 */
[----:B------:R-:W3:Y:S01]  /*18e0*/  @P0 LDG.E R3, desc[UR42][R6.64+0x4] ;  /* 0x0000042a06030981 */ /* 0x000ee2000c1e1900 */
[----:B-----5:R-:W-:Y:S02]  /*18f0*/  IMAD.MOV.U32 R44, RZ, RZ, R33 ;  /* 0x000000ffff2c7224 */ /* 0x020fe400078e0021 */
[----:B--2---:R-:W-:-:S05]  /*1900*/  @P1 IMAD.WIDE R8, R103, 0x4, R8 ;  /* 0x0000000467081825 */ /* 0x004fca00078e0208 */
[----:B------:R1:W5:Y:S01]  /*1910*/  @P1 LDG.E R44, desc[UR42][R8.64] ;  /* 0x0000002a082c1981 */ /* 0x000362000c1e1900 */
[----:B0-----:R-:W-:Y:S01]  /*1920*/  ISETP.NE.AND P1, PT, R4, 0x1, PT ;  /* 0x000000010400780c */ /* 0x001fe20003f25270 */
[----:B------:R-:W-:Y:S01]  /*1930*/  IMAD.IADD R13, R33, 0x1, -R10 ;  /* 0x00000001210d7824 */ /* 0x000fe200078e0a0a */
[----:B------:R-:W0:Y:S01]  /*1940*/  LDC.64 R4, c[0x0][0x9e0] ;  /* 0x00027800ff047b82 */ /* 0x000e220000000a00 */
[----:B------:R-:W-:-:S10]  /*1950*/  SHF.L.U32 R203, R101, 0x7, RZ ;  /* 0x0000000765cb7819 */ /* 0x000fd400000006ff */
[----:B------:R-:W2:Y:S08]  /*1960*/  @P1 LDC R12, c[0x0][0x44c] ;  /* 0x00011300ff0c1b82 */ /* 0x000eb00000000800 */
[----:B------:R-:W4:Y:S01]  /*1970*/  @P1 LDC R11, c[0x0][0x450] ;  /* 0x00011400ff0b1b82 */ /* 0x000f220000000800 */
[----:B0-----:R-:W-:Y:S01]  /*1980*/  ISETP.GE.AND P2, PT, R5, 0x1, PT ;  /* 0x000000010500780c */ /* 0x001fe20003f46270 */
[----:B---3--:R-:W-:-:S02]  /*1990*/  @P0 IMAD.IADD R24, R3, 0x1, -R0 ;  /* 0x0000000103180824 */ /* 0x008fc400078e0a00 */
[----:B------:R-:W-:Y:S02]  /*19a0*/  VIADD R3, R203, 0x7f ;  /* 0x0000007fcb037836 */ /* 0x000fe40000000000 */
[----:B------:R-:W-:Y:S02]  /*19b0*/  IMAD.IADD R29, R13, 0x1, R24 ;  /* 0x000000010d1d7824 */ /* 0x000fe400078e0218 */
[----:B--2---:R-:W-:-:S03]  /*19c0*/  @P1 IMAD.HI.U32 R6, R3, R12, RZ ;  /* 0x0000000c03061227 */ /* 0x004fc600078e00ff */
[C---:B------:R-:W-:Y:S01]  /*19d0*/  IADD3 R210, R29.reuse, 0x1, -R28 ;  /* 0x000000011dd27810 */ /* 0x040fe20007ffe81c */
[----:B------:R-:W-:Y:S02]  /*19e0*/  VIADD R0, R29, 0x5f ;  /* 0x0000005f1d007836 */ /* 0x000fe40000000000 */
[----:B------:R-:W-:Y:S01]  /*19f0*/  IMAD.MOV.U32 R7, RZ, RZ, R3 ;  /* 0x000000ffff077224 */ /* 0x000fe200078e0003 */
[----:B----4-:R-:W-:Y:S01]  /*1a00*/  @P1 SHF.R.U32.HI R7, RZ, R11, R6 ;  /* 0x0000000bff071219 */ /* 0x010fe20000011606 */
[----:B------:R-:W-:-:S04]  /*1a10*/  IMAD.HI R0, R0, 0x2aaaaaab, RZ ;  /* 0x2aaaaaab00007827 */ /* 0x000fc800078e02ff */
[----:B-1----:R-:W-:Y:S01]  /*1a20*/  IMAD.IADD R9, R210, 0x1, R7 ;  /* 0x00000001d2097824 */ /* 0x002fe200078e0207 */
        /* <DEDUP_REMOVED lines=15> */
.L_x_11967:
[----:B------:R-:W-:-:S13]  /*1b20*/  ISETP.NE.AND P0, PT, R5, 0x1, PT ;  /* 0x000000010500780c */ /* 0x000fda0003f05270 */
[----:B------:R-:W0:Y:S02]  /*1b30*/  @P0 LDC.64 R6, c[0x0][0x9e8] ;  /* 0x00027a00ff060b82 */ /* 0x000e240000000a00 */
[----:B0-----:R-:W-:-:S05]  /*1b40*/  @P0 IMAD.HI.U32 R6, R0, R6, RZ ;  /* 0x0000000600060227 */ /* 0x001fca00078e00ff */
[----:B------:R-:W-:-:S07]  /*1b50*/  @P0 SHF.R.U32.HI R0, RZ, R7, R6 ;  /* 0x00000007ff000219 */ /* 0x000fce0000011606 */
.L_x_11968:
[----:B------:R-:W-:Y:S05]  /*1b60*/  BSYNC B0 ;  /* 0x0000000000007941 */ /* 0x000fea0003800000 */
.L_x_11966:
[----:B------:R-:W-:-:S05]  /*1b70*/  IMAD R3, R0, R5, R5 ;  /* 0x0000000500037224 */ /* 0x000fca00078e0205 */
[----:B------:R-:W-:-:S07]  /*1b80*/  VIMNMX R4, R4, R3, PT ;  /* 0x0000000304047248 */ /* 0x000fce0003fe0100 */
.L_x_11965:
[----:B------:R-:W0:Y:S01]  /*1b90*/  @P1 LDC R6, c[0x0][0x44c] ;  /* 0x00011300ff061b82 */ /* 0x000e220000000800 */
[----:B------:R-:W-:Y:S01]  /*1ba0*/  VIADD R4, R4, 0x5f ;  /* 0x0000005f04047836 */ /* 0x000fe20000000000 */
[----:B------:R-:W-:Y:S01]  /*1bb0*/  ULDC UR4, c[0x0][0x9dc] ;  /* 0x0002770000047ab9 */ /* 0x000fe20000000800 */
[----:B------:R-:W-:Y:S02]  /*1bc0*/  IMAD.MOV.U32 R0, RZ, RZ, R203 ;  /* 0x000000ffff007224 */ /* 0x000fe400078e00cb */
[----:B------:R-:W-:-:S03]  /*1bd0*/  IMAD.HI R4, R4, 0x2aaaaaab, RZ ;  /* 0x2aaaaaab04047827 */ /* 0x000fc600078e02ff */
[----:B------:R-:W1:Y:S01]  /*1be0*/  @P1 LDC R7, c[0x0][0x450] ;  /* 0x00011400ff071b82 */ /* 0x000e620000000800 */
[----:B------:R-:W-:Y:S01]  /*1bf0*/  IMAD.IADD R207, R29, 0x1, -R28 ;  /* 0x000000011dcf7824 */ /* 0x000fe200078e0a1c */
[----:B------:R-:W-:-:S04]  /*1c00*/  SHF.R.U32.HI R3, RZ, 0x1f, R4 ;  /* 0x0000001fff037819 */ /* 0x000fc80000011604 */
[----:B------:R-:W-:-:S04]  /*1c10*/  LEA.HI.SX32 R3, R4, R3, 0x1c ;  /* 0x0000000304037211 */ /* 0x000fc800078fe2ff */
        /* <DEDUP_REMOVED lines=16> */
.L_x_11971:
[----:B------:R-:W-:-:S13]  /*1d20*/  ISETP.NE.AND P0, PT, R5, 0x1, PT ;  /* 0x000000010500780c */ /* 0x000fda0003f05270 */
[----:B------:R-:W0:Y:S02]  /*1d30*/  @P0 LDC.64 R6, c[0x0][0x9e8] ;  /* 0x00027a00ff060b82 */ /* 0x000e240000000a00 */
[----:B0-----:R-:W-:-:S05]  /*1d40*/  @P0 IMAD.HI.U32 R6, R0, R6, RZ ;  /* 0x0000000600060227 */ /* 0x001fca00078e00ff */
[----:B------:R-:W-:-:S07]  /*1d50*/  @P0 SHF.R.U32.HI R0, RZ, R7, R6 ;  /* 0x00000007ff000219 */ /* 0x000fce0000011606 */
.L_x_11972:
[----:B------:R-:W-:Y:S05]  /*1d60*/  BSYNC B0 ;  /* 0x0000000000007941 */ /* 0x000fea0003800000 */
.L_x_11970:
[----:B------:R-:W-:-:S05]  /*1d70*/  IMAD R0, R0, R5, RZ ;  /* 0x0000000500007224 */ /* 0x000fca00078e02ff */
[----:B------:R-:W-:-:S07]  /*1d80*/  VIMNMX R3, R3, R0, !PT ;  /* 0x0000000003037248 */ /* 0x000fce0007fe0100 */
.L_x_11969:
[----:B------:R-:W-:Y:S01]  /*1d90*/  IMAD.HI R3, R3, 0x2aaaaaab, RZ ;  /* 0x2aaaaaab03037827 */ /* 0x000fe200078e02ff */
[----:B------:R-:W-:Y:S01]  /*1da0*/  BSSY B0, `(.L_x_11973) ;  /* 0x0000028000007945 */ /* 0x000fe20003800000 */
[----:B------:R-:W-:Y:S02]  /*1db0*/  LOP3.LUT R209, R204, 0xff, RZ, 0xc0, !PT ;  /* 0x000000ffccd17812 */ /* 0x000fe400078ec0ff */
[----:B------:R-:W-:Y:S02]  /*1dc0*/  SHF.R.U32.HI R204, RZ, 0x10, R204 ;  /* 0x00000010ffcc7819 */ /* 0x000fe400000116cc */
[----:B------:R-:W-:-:S04]  /*1dd0*/  SHF.R.U32.HI R0, RZ, 0x1f, R3 ;  /* 0x0000001fff007819 */ /* 0x000fc80000011603 */
[----:B------:R-:W-:-:S04]  /*1de0*/  LEA.HI.SX32 R0, R3, R0, 0x1c ;  /* 0x0000000003007211 */ /* 0x000fc800078fe2ff */
[----:B------:R-:W-:Y:S02]  /*1df0*/  VIMNMX R9, RZ, R0, !PT ;  /* 0x00000000ff097248 */ /* 0x000fe40007fe0100 */
[----:B------:R-:W-:Y:S02]  /*1e00*/  MOV R0, RZ ;  /* 0x000000ff00007202 */ /* 0x000fe40000000f00 */
        /* <DEDUP_REMOVED lines=33> */
.L_x_11974:
[----:B------:R-:W-:Y:S05]  /*2020*/  BSYNC B0 ;  /* 0x0000000000007941 */ /* 0x000fea0003800000 */
.L_x_11973:
        /* <DEDUP_REMOVED lines=37> */
.L_x_11977:
[----:B------:R-:W-:Y:S05]  /*2280*/  BSYNC B6 ;  /* 0x0000000000067941 */ /* 0x000fea0003800000 */
.L_x_11976:
        /* <DEDUP_REMOVED lines=20> */
.L_x_11979:
[----:B------:R-:W-:Y:S05]  /*23d0*/  BSYNC B6 ;  /* 0x0000000000067941 */ /* 0x000fea0003800000 */
.L_x_11978:
[----:B------:R-:W2:Y:S01]  /*23e0*/  LDL R21, [R1+0x41c] ;  /* 0x00041c0001157983 */ /* 0x000ea20000100800 */
[----:B------:R-:W0:Y:S01]  /*23f0*/  LDC R3, c[0x0][0x3f4] ;  /* 0x0000fd00ff037b82 */ /* 0x000e220000000800 */
[----:B------:R-:W-:Y:S01]  /*2400*/  ULDC.64 UR4, c[0x0][0x9f8] ;  /* 0x00027e0000047ab9 */ /* 0x000fe20000000a00 */
[----:B------:R-:W-:Y:S01]  /*2410*/  IMAD.IADD R0, R32, 0x1, R33 ;  /* 0x0000000120007824 */ /* 0x000fe200078e0221 */
[----:B------:R-:W-:-:S04]  /*2420*/  ISETP.NE.U32.AND P0, PT, RZ, UR4, PT ;  /* 0x00000004ff007c0c */ /* 0x000fc8000bf05070 */
[----:B------:R-:W-:Y:S02]  /*2430*/  ISETP.NE.AND.EX P0, PT, RZ, UR5, PT, P0 ;  /* 0x00000005ff007c0c */ /* 0x000fe4000bf05300 */
[----:B0-----:R-:W-:-:S04]  /*2440*/  ISETP.GE.AND P1, PT, R16, R3, PT ;  /* 0x000000031000720c */ /* 0x001fc80003f26270 */
[----:B------:R-:W-:-:S05]  /*2450*/  SEL R3, R3, RZ, P1 ;  /* 0x000000ff03037207 */ /* 0x000fca0000800000 */
[----:B------:R-:W-:Y:S02]  /*2460*/  IMAD.IADD R6, R16, 0x1, R3 ;  /* 0x0000000110067824 */ /* 0x000fe400078e0203 */
[----:B------:R-:W-:-:S03]  /*2470*/  IMAD.MOV.U32 R3, RZ, RZ, R103 ;  /* 0x000000ffff037224 */ /* 0x000fc600078e0067 */
[----:B------:R-:W-:Y:S01]  /*2480*/  SHF.R.S32.HI R7, RZ, 0x1f, R6 ;  /* 0x0000001fff077819 */ /* 0x000fe20000011406 */
[----:B--2---:R-:W-:Y:S01]  /*2490*/  IMAD.SHL.U32 R20, R21, 0x40, RZ ;  /* 0x0000004015147824 */ /* 0x004fe200078e00ff */
[----:B------:R-:W-:Y:S06]  /*24a0*/  @!P0 BRA `(.L_x_11980) ;  /* 0x00000000000c8947 */ /* 0x000fec0003800000 */
[----:B------:R-:W0:Y:S02]  /*24b0*/  LDC.64 R4, c[0x0][0x9f8] ;  /* 0x00027e00ff047b82 */ /* 0x000e240000000a00 */
[----:B0-----:R-:W-:-:S05]  /*24c0*/  IMAD.WIDE R4, R103, 0x4, R4 ;  /* 0x0000000467047825 */ /* 0x001fca00078e0204 */
[----:B------:R0:W5:Y:S02]  /*24d0*/  LDG.E R3, desc[UR42][R4.64] ;  /* 0x0000002a04037981 */ /* 0x000164000c1e1900 */
.L_x_11980:
[----:B------:R-:W2:Y:S01]  /*24e0*/  LDL R10, [R1+0x420] ;  /* 0x00042000010a7983 */ /* 0x000ea20000100800 */
[----:B0-----:R-:W0:Y:S01]  /*24f0*/  S2R R4, SR_TID.X ;  /* 0x0000000000047919 */ /* 0x001e220000002100 */
[----:B------:R-:W-:Y:S02]  /*2500*/  LOP3.LUT R20, R20, 0x1c0, RZ, 0xc0, !PT ;  /* 0x000001c014147812 */ /* 0x000fe400078ec0ff */
[----:B------:R-:W-:Y:S02]  /*2510*/  LOP3.LUT P3, RZ, R21, 0x4, RZ, 0xc0, !PT ;  /* 0x0000000415ff7812 */ /* 0x000fe4000786c0ff */
[----:B------:R-:W-:Y:S02]  /*2520*/  LEA.HI R6, R7, R6, RZ, 0x3 ;  /* 0x0000000607067211 */ /* 0x000fe400078f18ff */
[----:B0-----:R-:W-:-:S04]  /*2530*/  SHF.R.U32.HI R4, RZ, 0x7, R4 ;  /* 0x00000007ff047819 */ /* 0x001fc80000011604 */
[----:B------:R-:W-:Y:S02]  /*2540*/  ISETP.NE.AND P0, PT, R4, 0x1, PT ;  /* 0x000000010400780c */ /* 0x000fe40003f05270 */
[----:B------:R-:W-:Y:S02]  /*2550*/  LOP3.LUT R8, R20, 0x18, R16, 0xf8, !PT ;  /* 0x0000001814087812 */ /* 0x000fe400078ef810 */
[----:B------:R-:W-:-:S09]  /*2560*/  SHF.R.U32.HI R21, RZ, 0x3, R20 ;  /* 0x00000003ff157819 */ /* 0x000fd20000011614 */
[----:B------:R-:W-:Y:S05]  /*2570*/  @!P0 WARPSYNC.ALL ;  /* 0x0000000000008948 */ /* 0x000fea0003800000 */
[----:B------:R-:W-:Y:S01]  /*2580*/  ULDC UR4, c[0x0][0x2f4] ;  /* 0x0000bd0000047ab9 */ /* 0x000fe20000000800 */
[----:B------:R-:W-:Y:S01]  /*2590*/  IMAD.MOV.U32 R46, RZ, RZ, 0x20 ;  /* 0x00000020ff2e7424 */ /* 0x000fe200078e00ff */
[----:B------:R-:W-:Y:S01]  /*25a0*/  @!P0 BAR.SYNC.DEFER_BLOCKING 0x9, 0x100 ;  /* 0x0244000000008b1d */ /* 0x000fe20000010000 */
[----:B------:R-:W-:-:S04]  /*25b0*/  ISETP.GE.AND P2, PT, R19, UR4, PT ;  /* 0x0000000413007c0c */ /* 0x000fc8000bf46270 */
[----:B------:R-:W-:Y:S02]  /*25c0*/  SEL R4, RZ, 0xffffffff, P2 ;  /* 0xffffffffff047807 */ /* 0x000fe40001000000 */
[----:B------:R-:W-:Y:S02]  /*25d0*/  LOP3.LUT R47, R8, R21, RZ, 0x3c, !PT ;  /* 0x00000015082f7212 */ /* 0x000fe400078e3cff */
[----:B------:R-:W-:Y:S01]  /*25e0*/  SHF.R.U32.HI R9, RZ, 0x3, R195 ;  /* 0x00000003ff097819 */ /* 0x000fe200000116c3 */
[----:B------:R-:W-:Y:S01]  /*25f0*/  IMAD.SHL.U32 R5, R4, 0x2, RZ ;  /* 0x0000000204057824 */ /* 0x000fe200078e00ff */
[----:B------:R-:W-:Y:S02]  /*2600*/  LOP3.LUT R4, R195, 0x38, R6, 0xf8, !PT ;  /* 0x00000038c3047812 */ /* 0x000fe400078ef806 */
[----:B------:R-:W-:Y:S01]  /*2610*/  ISETP.GE.AND P0, PT, R16, UR4, PT ;  /* 0x0000000410007c0c */ /* 0x000fe2000bf06270 */
[----:B------:R-:W-:Y:S01]  /*2620*/  IMAD R47, R188, 0x200, R47 ;  /* 0x00000200bc2f7824 */ /* 0x000fe200078e022f */
[----:B------:R-:W-:-:S02]  /*2630*/  SEL R46, R46, 0xffffffe0, !P3 ;  /* 0xffffffe02e2e7807 */ /* 0x000fc40005800000 */
[----:B------:R-:W-:Y:S02]  /*2640*/  LOP3.LUT R4, R4, R9, RZ, 0x3c, !PT ;  /* 0x0000000904047212 */ /* 0x000fe400078e3cff */
[----:B------:R-:W-:Y:S01]  /*2650*/  SEL R48, RZ, 0x1, P0 ;  /* 0x00000001ff307807 */ /* 0x000fe20000000000 */
[----:B------:R-:W-:Y:S01]  /*2660*/  IMAD.IADD R50, R46, 0x1, R47 ;  /* 0x000000012e327824 */ /* 0x000fe200078e022f */
[----:B-----5:R-:W-:Y:S01]  /*2670*/  SHF.R.S32.HI R51, RZ, 0x1f, R3 ;  /* 0x0000001fff337819 */ /* 0x020fe20000011403 */
[----:B------:R-:W-:Y:S01]  /*2680*/  IMAD.IADD R53, R199, 0x1, R4 ;  /* 0x00000001c7357824 */ /* 0x000fe200078e0204 */
[----:B------:R-:W-:Y:S02]  /*2690*/  LOP3.LUT R48, R5, 0x2, R48, 0xe2, !PT ;  /* 0x0000000205307812 */ /* 0x000fe400078ee230 */
[----:B------:R-:W-:Y:S01]  /*26a0*/  SHF.R.S32.HI R52, RZ, 0x3, R6 ;  /* 0x00000003ff347819 */ /* 0x000fe20000011406 */
[----:B--2---:R-:W-:-:S07]  /*26b0*/  IMAD R49, R10, 0x40, R18 ;  /* 0x000000400a317824 */ /* 0x004fce00078e0212 */
.L_x_12038:
[----:B------:R-:W0:Y:S01]  /*26c0*/  LDC R61, c[0x0][0x430] ;  /* 0x00010c00ff3d7b82 */ /* 0x000e220000000800 */
[----:B------:R-:W-:Y:S02]  /*26d0*/  VIADD R26, R26, 0xffffffff ;  /* 0xffffffff1a1a7836 */ /* 0x000fe40000000000 */
[----:B------:R-:W-:Y:S02]  /*26e0*/  IMAD.MOV.U32 R60, RZ, RZ, RZ ;  /* 0x000000ffff3c7224 */ /* 0x000fe400078e00ff */
[----:B------:R-:W-:-:S03]  /*26f0*/  IMAD R5, R26, 0x60, R49 ;  /* 0x000000601a057824 */ /* 0x000fc600078e0231 */
[----:B------:R-:W1:Y:S02]  /*2700*/  LDC R62, c[0x0][0x3f4] ;  /* 0x0000fd00ff3e7b82 */ /* 0x000e640000000800 */
[----:B------:R-:W-:Y:S02]  /*2710*/  ISETP.GE.AND P0, PT, R5, R24, PT ;  /* 0x000000180500720c */ /* 0x000fe40003f06270 */
[----:B------:R-:W-:Y:S02]  /*2720*/  IADD3 R12, R0, R5, RZ ;  /* 0x00000005000c7210 */ /* 0x000fe40007ffe0ff */
[----:B------:R-:W-:-:S03]  /*2730*/  ISETP.GT.OR P0, PT, R49, 0x5f, P0 ;  /* 0x0000005f3100780c */ /* 0x000fc60000704670 */
[----:B------:R-:W-:Y:S01]  /*2740*/  IMAD.MOV.U32 R8, RZ, RZ, R12 ;  /* 0x000000ffff087224 */ /* 0x000fe200078e000c */
[----:B0-----:R-:W-:-:S09]  /*2750*/  ISETP.NE.AND P2, PT, R61, 0x1, PT ;  /* 0x000000013d00780c */ /* 0x001fd20003f45270 */
        /* <DEDUP_REMOVED lines=16> */
[----:B------:R-:W-:Y:S05]  /*2860*/  YIELD ;  /* 0x0000000000007946 */ /* 0x000fea0003800000 */
[----:B------:R-:W-:Y:S01]  /*2870*/  IMAD R61, R61, R6, R12 ;  /* 0x000000063d3d7224 */ /* 0x000fe200078e020c */
[----:B------:R-:W-:Y:S01]  /*2880*/  BSSY B0, `(.L_x_11981) ;  /* 0x0000356000007945 */ /* 0x000fe20003800000 */
[----:B------:R-:W-:Y:S01]  /*2890*/  IMAD R6, R152, 0x1800, R47 ;  /* 0x0000180098067824 */ /* 0x000fe200078e022f */
[----:B------:R-:W-:Y:S01]  /*28a0*/  ISETP.GT.AND P2, PT, R26, R25, PT ;  /* 0x000000191a00720c */ /* 0x000fe20003f44270 */
[----:B------:R-:W-:-:S02]  /*28b0*/  IMAD R68, R152, 0x1800, R50 ;  /* 0x0000180098447824 */ /* 0x000fc400078e0232 */
[--C-:B------:R-:W-:Y:S02]  /*28c0*/  IMAD R69, R6, 0x2, R31.reuse ;  /* 0x0000000206457824 */ /* 0x100fe400078e021f */
[----:B------:R-:W-:Y:S01]  /*28d0*/  IMAD R68, R68, 0x2, R31 ;  /* 0x0000000244447824 */ /* 0x000fe200078e021f */
[----:B0-----:R-:W-:Y:S07]  /*28e0*/  @!P0 BRA `(.L_x_11982) ;  /* 0x00000030002c8947 */ /* 0x001fee0003800000 */
[----:B------:R-:W-:Y:S01]  /*28f0*/  SHF.R.S32.HI R64, RZ, 0x1f, R61 ;  /* 0x0000001fff407819 */ /* 0x000fe2000001143d */
[----:B------:R-:W-:Y:S01]  /*2900*/  ULDC.64 UR4, c[0x0][0x300] ;  /* 0x0000c00000047ab9 */ /* 0x000fe20000000a00 */
[----:B------:R-:W0:Y:S01]  /*2910*/  LDC.64 R10, c[0x0][0x3f8] ;  /* 0x0000fe00ff0a7b82 */ /* 0x000e220000000a00 */
[C---:B------:R-:W-:Y:S01]  /*2920*/  IMAD.WIDE.U32 R4, R61.reuse, UR4, RZ ;  /* 0x000000043d047c25 */ /* 0x040fe2000f8e00ff */
[----:B-----5:R-:W-:Y:S01]  /*2930*/  SHF.R.S32.HI R65, RZ, 0x1f, R60 ;  /* 0x0000001fff417819 */ /* 0x020fe2000001143c */
[----:B------:R-:W-:Y:S02]  /*2940*/  ULDC.U8 UR6, c[0x0][0x410] ;  /* 0x0001040000067ab9 */ /* 0x000fe40000000000 */
[----:B------:R-:W-:Y:S01]  /*2950*/  IMAD R6, R64, UR4, RZ ;  /* 0x0000000440067c24 */ /* 0x000fe2000f8e02ff */
[----:B------:R-:W-:Y:S02]  /*2960*/  ISETP.NE.AND P0, PT, RZ, UR6, PT ;  /* 0x00000006ff007c0c */ /* 0x000fe4000bf05270 */
[----:B------:R-:W1:Y:S01]  /*2970*/  LDC.64 R12, c[0x0][0x408] ;  /* 0x00010200ff0c7b82 */ /* 0x000e620000000a00 */
[----:B------:R-:W-:Y:S01]  /*2980*/  IMAD R7, R61, UR5, R6 ;  /* 0x000000053d077c24 */ /* 0x000fe2000f8e0206 */
[----:B------:R-:W-:-:S03]  /*2990*/  ULDC.64 UR4, c[0x0][0x310] ;  /* 0x0000c40000047ab9 */ /* 0x000fc60000000a00 */
[----:B------:R-:W-:Y:S02]  /*29a0*/  IMAD.IADD R5, R5, 0x1, R7 ;  /* 0x0000000105057824 */ /* 0x000fe400078e0207 */
[----:B------:R-:W-:Y:S02]  /*29b0*/  IMAD R7, R65, UR4, RZ ;  /* 0x0000000441077c24 */ /* 0x000fe4000f8e02ff */
[----:B------:R-:W-:-:S04]  /*29c0*/  IMAD.WIDE.U32 R4, R60, UR4, R4 ;  /* 0x000000043c047c25 */ /* 0x000fc8000f8e0004 */
[----:B------:R-:W-:Y:S01]  /*29d0*/  IMAD R7, R60, UR5, R7 ;  /* 0x000000053c077c24 */ /* 0x000fe2000f8e0207 */
[----:B------:R-:W-:Y:S01]  /*29e0*/  ULDC.64 UR4, c[0x0][0x308] ;  /* 0x0000c20000047ab9 */ /* 0x000fe20000000a00 */
[----:B0-----:R-:W-:-:S04]  /*29f0*/  IMAD.WIDE.U32 R14, R26, R10, RZ ;  /* 0x0000000a1a0e7225 */ /* 0x001fc800078e00ff */
[----:B------:R-:W-:Y:S01]  /*2a00*/  IMAD.IADD R5, R5, 0x1, R7 ;  /* 0x0000000105057824 */ /* 0x000fe200078e0207 */
[----:B------:R-:W-:Y:S01]  /*2a10*/  SHF.R.S32.HI R7, RZ, 0x1f, R26 ;  /* 0x0000001fff077819 */ /* 0x000fe2000001141a */
[----:B------:R-:W-:-:S04]  /*2a20*/  IMAD.WIDE.U32 R4, R153, UR4, R4 ;  /* 0x0000000499047c25 */ /* 0x000fc8000f8e0004 */
[----:B------:R-:W-:Y:S01]  /*2a30*/  IMAD R59, R153, UR5, R5 ;  /* 0x00000005993b7c24 */ /* 0x000fe2000f8e0205 */
[----:B------:R-:W-:Y:S01]  /*2a40*/  ULDC.64 UR4, c[0x0][0x2e8] ;  /* 0x0000ba0000047ab9 */ /* 0x000fe20000000a00 */
[C---:B------:R-:W-:Y:S01]  /*2a50*/  IMAD R5, R7.reuse, R10, RZ ;  /* 0x0000000a07057224 */ /* 0x040fe200078e02ff */
[----:B------:R-:W-:Y:S01]  /*2a60*/  LEA R58, P3, R4, UR4, 0x1 ;  /* 0x00000004043a7c11 */ /* 0x000fe2000f8608ff */
[-C--:B-1----:R-:W-:Y:S02]  /*2a70*/  IMAD R7, R7, R12.reuse, RZ ;  /* 0x0000000c07077224 */ /* 0x082fe400078e02ff */
[----:B------:R-:W-:Y:S01]  /*2a80*/  IMAD.WIDE.U32 R54, R26, R12, RZ ;  /* 0x0000000c1a367225 */ /* 0x000fe200078e00ff */
[----:B------:R-:W-:-:S03]  /*2a90*/  LEA.HI.X R59, R4, UR5, R59, 0x1, P3 ;  /* 0x00000005043b7c11 */ /* 0x000fc600098f0c3b */
[C---:B------:R-:W-:Y:S02]  /*2aa0*/  IMAD R5, R26.reuse, R11, R5 ;  /* 0x0000000b1a057224 */ /* 0x040fe400078e0205 */
[----:B------:R-:W-:Y:S02]  /*2ab0*/  IMAD R7, R26, R13, R7 ;  /* 0x0000000d1a077224 */ /* 0x000fe400078e0207 */
[----:B------:R-:W-:Y:S02]  /*2ac0*/  IMAD.IADD R63, R15, 0x1, R5 ;  /* 0x000000010f3f7824 */ /* 0x000fe400078e0205 */
[----:B------:R-:W-:Y:S01]  /*2ad0*/  IMAD.IADD R67, R55, 0x1, R7 ;  /* 0x0000000137437824 */ /* 0x000fe200078e0207 */
[----:B------:R-:W-:Y:S06]  /*2ae0*/  @!P0 BRA `(.L_x_11983) ;  /* 0x0000001400c08947 */ /* 0x000fec0003800000 */
[----:B------:R-:W-:Y:S01]  /*2af0*/  IMAD R66, R26, -0x60, R24 ;  /* 0xffffffa01a427824 */ /* 0x000fe200078e0218 */
[----:B------:R-:W-:Y:S01]  /*2b00*/  BSSY B1, `(.L_x_11984) ;  /* 0x0000036000017945 */ /* 0x000fe20003800000 */
[----:B------:R-:W-:Y:S01]  /*2b10*/  VIADD R32, R18, 0x40 ;  /* 0x0000004012207836 */ /* 0x000fe20000000000 */
[----:B------:R-:W-:Y:S02]  /*2b20*/  CS2R R8, SRZ ;  /* 0x0000000000087805 */ /* 0x000fe4000001ff00 */
[----:B------:R-:W-:Y:S02]  /*2b30*/  CS2R R38, SRZ ;  /* 0x0000000000267805 */ /* 0x000fe4000001ff00 */
[----:B------:R-:W-:Y:S02]  /*2b40*/  VIMNMX R66, R66, 0x60, PT ;  /* 0x0000006042427848 */ /* 0x000fe40003fe0100 */
[----:B------:R-:W-:Y:S02]  /*2b50*/  CS2R R42, SRZ ;  /* 0x00000000002a7805 */ /* 0x000fe4000001ff00 */
[----:B------:R-:W-:-:S02]  /*2b60*/  CS2R R40, SRZ ;  /* 0x0000000000287805 */ /* 0x000fc4000001ff00 */
[----:B------:R-:W-:Y:S02]  /*2b70*/  CS2R R34, SRZ ;  /* 0x0000000000227805 */ /* 0x000fe4000001ff00 */
[-C--:B------:R-:W-:Y:S02]  /*2b80*/  ISETP.GE.AND P0, PT, R18, R66.reuse, PT ;  /* 0x000000421200720c */ /* 0x080fe40003f06270 */
[----:B------:R-:W-:Y:S02]  /*2b90*/  CS2R R56, SRZ ;  /* 0x0000000000387805 */ /* 0x000fe4000001ff00 */
[----:B------:R-:W-:Y:S02]  /*2ba0*/  ISETP.GE.AND P4, PT, R32, R66, PT ;  /* 0x000000422000720c */ /* 0x000fe40003f86270 */
[----:B------:R-:W-:-:S07]  /*2bb0*/  CS2R R32, SRZ ;  /* 0x0000000000207805 */ /* 0x000fce000001ff00 */
[----:B------:R-:W-:Y:S05]  /*2bc0*/  @P0 BRA `(.L_x_11985) ;  /* 0x0000000000a40947 */ /* 0x000fea0003800000 */
[----:B------:R-:W-:Y:S01]  /*2bd0*/  SHF.R.S32.HI R5, RZ, 0x1f, R18 ;  /* 0x0000001fff057819 */ /* 0x000fe20000011412 */
[----:B------:R-:W-:Y:S01]  /*2be0*/  ULDC.64 UR4, c[0x0][0x3e8] ;  /* 0x0000fa0000047ab9 */ /* 0x000fe20000000a00 */
[--C-:B------:R-:W-:Y:S01]  /*2bf0*/  SHF.R.S32.HI R23, RZ, 0x1f, R22.reuse ;  /* 0x0000001fff177819 */ /* 0x100fe20000011416 */
[----:B------:R-:W-:Y:S01]  /*2c00*/  ULDC.64 UR6, c[0x0][0x400] ;  /* 0x0001000000067ab9 */ /* 0x000fe20000000a00 */
[----:B------:R-:W-:Y:S01]  /*2c10*/  CS2R R42, SRZ ;  /* 0x00000000002a7805 */ /* 0x000fe2000001ff00 */
[C---:B------:R-:W-:Y:S01]  /*2c20*/  IMAD R4, R5.reuse, R10, RZ ;  /* 0x0000000a05047224 */ /* 0x040fe200078e02ff */
[----:B------:R-:W-:Y:S01]  /*2c30*/  CS2R R56, SRZ ;  /* 0x0000000000387805 */ /* 0x000fe2000001ff00 */
[-C--:B------:R-:W-:Y:S02]  /*2c40*/  IMAD R5, R5, R12.reuse, RZ ;  /* 0x0000000c05057224 */ /* 0x080fe400078e02ff */
[----:B------:R-:W-:-:S04]  /*2c50*/  IMAD.WIDE.U32 R38, R18, R12, R22 ;  /* 0x0000000c12267225 */ /* 0x000fc800078e0016 */
[C---:B------:R-:W-:Y:S01]  /*2c60*/  IMAD R41, R18.reuse, R13, R5 ;  /* 0x0000000d12297224 */ /* 0x040fe200078e0205 */
[----:B------:R-:W-:Y:S01]  /*2c70*/  SHF.R.S32.HI R5, RZ, 0x1f, R44 ;  /* 0x0000001fff057819 */ /* 0x000fe2000001142c */
[C---:B------:R-:W-:Y:S02]  /*2c80*/  IMAD R7, R18.reuse, R11, R4 ;  /* 0x0000000b12077224 */ /* 0x040fe400078e0204 */
[----:B------:R-:W-:-:S04]  /*2c90*/  IMAD.WIDE.U32 R36, R18, R10, R22 ;  /* 0x0000000a12247225 */ /* 0x000fc800078e0016 */
[----:B------:R-:W-:Y:S01]  /*2ca0*/  IMAD.IADD R39, R39, 0x1, R41 ;  /* 0x0000000127277824 */ /* 0x000fe200078e0229 */
[----:B------:R-:W-:Y:S01]  /*2cb0*/  CS2R R40, SRZ ;  /* 0x0000000000287805 */ /* 0x000fe2000001ff00 */
[----:B------:R-:W-:Y:S02]  /*2cc0*/  IMAD R6, R5, R12, RZ ;  /* 0x0000000c05067224 */ /* 0x000fe400078e02ff */
[----:B------:R-:W-:Y:S02]  /*2cd0*/  IMAD.IADD R37, R37, 0x1, R7 ;  /* 0x0000000125257824 */ /* 0x000fe400078e0207 */
[----:B------:R-:W-:Y:S02]  /*2ce0*/  IMAD R4, R5, R10, RZ ;  /* 0x0000000a05047224 */ /* 0x000fe400078e02ff */
[C---:B------:R-:W-:Y:S02]  /*2cf0*/  IMAD R7, R44.reuse, R13, R6 ;  /* 0x0000000d2c077224 */ /* 0x040fe400078e0206 */
[----:B------:R-:W-:-:S04]  /*2d00*/  IMAD.WIDE.U32 R38, R44, R12, R38 ;  /* 0x0000000c2c267225 */ /* 0x000fc800078e0026 */
[C---:B------:R-:W-:Y:S01]  /*2d10*/  IMAD R5, R44.reuse, R11, R4 ;  /* 0x0000000b2c057224 */ /* 0x040fe200078e0204 */
[----:B------:R-:W-:Y:S01]  /*2d20*/  IADD3 R39, R39, R7, RZ ;  /* 0x0000000727277210 */ /* 0x000fe20007ffe0ff */
[----:B------:R-:W-:-:S04]  /*2d30*/  IMAD.WIDE.U32 R36, R44, R10, R36 ;  /* 0x0000000a2c247225 */ /* 0x000fc800078e0024 */
[----:B------:R-:W-:Y:S02]  /*2d40*/  IMAD.IADD R37, R37, 0x1, R5 ;  /* 0x0000000125257824 */ /* 0x000fe400078e0205 */
[----:B------:R-:W-:Y:S02]  /*2d50*/  IMAD R5, R63, 0x60, RZ ;  /* 0x000000603f057824 */ /* 0x000fe400078e02ff */
[----:B------:R-:W-:-:S04]  /*2d60*/  IMAD.WIDE.U32 R36, R14, 0x60, R36 ;  /* 0x000000600e247825 */ /* 0x000fc800078e0024 */
[----:B------:R-:W-:Y:S01]  /*2d70*/  IMAD R7, R67, 0x60, RZ ;  /* 0x0000006043077824 */ /* 0x000fe200078e02ff */
[----:B------:R-:W-:Y:S01]  /*2d80*/  LEA R4, P3, R36, UR4, 0x1 ;  /* 0x0000000424047c11 */ /* 0x000fe2000f8608ff */
[----:B------:R-:W-:-:S04]  /*2d90*/  IMAD.WIDE.U32 R38, R54, 0x60, R38 ;  /* 0x0000006036267825 */ /* 0x000fc800078e0026 */
[----:B------:R-:W-:Y:S01]  /*2da0*/  IMAD.IADD R5, R37, 0x1, R5 ;  /* 0x0000000125057824 */ /* 0x000fe200078e0205 */
        /* <DEDUP_REMOVED lines=11> */
.L_x_11985:
[----:B------:R-:W-:Y:S05]  /*2e60*/  BSYNC B1 ;  /* 0x0000000000017941 */ /* 0x000fea0003800000 */
.L_x_11984:
[----:B------:R-:W-:Y:S01]  /*2e70*/  BSSY B1, `(.L_x_11986) ;  /* 0x0000035000017945 */ /* 0x000fe20003800000 */
[----:B-----5:R-:W-:Y:S01]  /*2e80*/  IMAD.MOV.U32 R70, RZ, RZ, R38 ;  /* 0x000000ffff467224 */ /* 0x020fe200078e0026 */
[----:B------:R-:W-:Y:S01]  /*2e90*/  CS2R R36, SRZ ;  /* 0x0000000000247805 */ /* 0x000fe2000001ff00 */
[----:B------:R-:W-:Y:S01]  /*2ea0*/  IMAD.MOV.U32 R71, RZ, RZ, R39 ;  /* 0x000000ffff477224 */ /* 0x000fe200078e0027 */
[----:B------:R-:W-:Y:S06]  /*2eb0*/  @P4 BRA `(.L_x_11987) ;  /* 0x0000000000c04947 */ /* 0x000fec0003800000 */
[----:B0-----:R-:W-:Y:S01]  /*2ec0*/  SHF.R.S32.HI R7, RZ, 0x1f, R18 ;  /* 0x0000001fff077819 */ /* 0x001fe20000011412 */
[--C-:B------:R-:W-:Y:S01]  /*2ed0*/  IMAD.MOV.U32 R4, RZ, RZ, R22.reuse ;  /* 0x000000ffff047224 */ /* 0x100fe200078e0016 */
[----:B------:R-:W-:Y:S01]  /*2ee0*/  SHF.R.S32.HI R5, RZ, 0x1f, R22 ;  /* 0x0000001fff057819 */ /* 0x000fe20000011416 */
[C---:B------:R-:W-:Y:S01]  /*2ef0*/  IMAD.SHL.U32 R8, R10.reuse, 0x40, RZ ;  /* 0x000000400a087824 */ /* 0x040fe200078e00ff */
[----:B------:R-:W-:Y:S01]  /*2f00*/  SHF.L.U64.HI R9, R10, 0x6, R11 ;  /* 0x000000060a097819 */ /* 0x000fe2000001020b */
[C---:B------:R-:W-:Y:S01]  /*2f10*/  IMAD R6, R7.reuse, R10, RZ ;  /* 0x0000000a07067224 */ /* 0x040fe200078e02ff */
[----:B------:R-:W-:Y:S01]  /*2f20*/  SHF.R.S32.HI R33, RZ, 0x1f, R44 ;  /* 0x0000001fff217819 */ /* 0x000fe2000001142c */
[----:B------:R-:W-:Y:S01]  /*2f30*/  IMAD R15, R7, R12, RZ ;  /* 0x0000000c070f7224 */ /* 0x000fe200078e02ff */
[----:B------:R-:W-:Y:S01]  /*2f40*/  ULDC.64 UR4, c[0x0][0x3e8] ;  /* 0x0000fa0000047ab9 */ /* 0x000fe20000000a00 */
[C---:B------:R-:W-:Y:S01]  /*2f50*/  IMAD R35, R18.reuse, R11, R6 ;  /* 0x0000000b12237224 */ /* 0x040fe200078e0206 */
[----:B------:R-:W-:Y:S01]  /*2f60*/  ULDC.64 UR6, c[0x0][0x400] ;  /* 0x0001000000067ab9 */ /* 0x000fe20000000a00 */
[----:B------:R-:W-:-:S04]  /*2f70*/  IMAD.WIDE.U32 R6, R18, R10, R4 ;  /* 0x0000000a12067225 */ /* 0x000fc800078e0004 */
[----:B------:R-:W-:-:S04]  /*2f80*/  IMAD.WIDE.U32 R4, R18, R12, R4 ;  /* 0x0000000c12047225 */ /* 0x000fc800078e0004 */
[----:B------:R-:W-:Y:S02]  /*2f90*/  IMAD R37, R18, R13, R15 ;  /* 0x0000000d12257224 */ /* 0x000fe400078e020f */
[----:B------:R-:W-:Y:S01]  /*2fa0*/  IMAD.WIDE.U32 R14, R14, 0x60, R8 ;  /* 0x000000600e0e7825 */ /* 0x000fe200078e0008 */
[----:B------:R-:W-:-:S03]  /*2fb0*/  SHF.L.U64.HI R9, R12, 0x6, R13 ;  /* 0x000000060c097819 */ /* 0x000fc6000001020d */
[----:B------:R-:W-:Y:S02]  /*2fc0*/  IMAD R32, R33, R10, RZ ;  /* 0x0000000a21207224 */ /* 0x000fe400078e02ff */
[----:B------:R-:W-:Y:S01]  /*2fd0*/  IMAD.IADD R7, R7, 0x1, R35 ;  /* 0x0000000107077824 */ /* 0x000fe200078e0223 */
[----:B------:R-:W-:Y:S01]  /*2fe0*/  CS2R R34, SRZ ;  /* 0x0000000000227805 */ /* 0x000fe2000001ff00 */
[----:B------:R-:W-:Y:S01]  /*2ff0*/  IMAD.IADD R5, R5, 0x1, R37 ;  /* 0x0000000105057824 */ /* 0x000fe200078e0225 */
[----:B------:R-:W-:Y:S01]  /*3000*/  CS2R R36, SRZ ;  /* 0x0000000000247805 */ /* 0x000fe2000001ff00 */
[----:B------:R-:W-:Y:S02]  /*3010*/  IMAD.SHL.U32 R8, R12, 0x40, RZ ;  /* 0x000000400c087824 */ /* 0x000fe400078e00ff */
[----:B------:R-:W-:Y:S02]  /*3020*/  IMAD R33, R33, R12, RZ ;  /* 0x0000000c21217224 */ /* 0x000fe400078e02ff */
[----:B------:R-:W-:-:S02]  /*3030*/  IMAD R11, R44, R11, R32 ;  /* 0x0000000b2c0b7224 */ /* 0x000fc400078e0220 */
[----:B------:R-:W-:-:S04]  /*3040*/  IMAD.WIDE.U32 R6, R44, R10, R6 ;  /* 0x0000000a2c067225 */ /* 0x000fc800078e0006 */
[----:B------:R-:W-:Y:S01]  /*3050*/  IMAD.WIDE.U32 R4, R44, R12, R4 ;  /* 0x0000000c2c047225 */ /* 0x000fe200078e0004 */
[----:B------:R-:W-:-:S03]  /*3060*/  IADD3 R10, P3, R6, R14, RZ ;  /* 0x0000000e060a7210 */ /* 0x000fc60007f7e0ff */
[----:B------:R-:W-:-:S04]  /*3070*/  IMAD.WIDE.U32 R8, R54, 0x60, R8 ;  /* 0x0000006036087825 */ /* 0x000fc800078e0008 */
[----:B------:R-:W-:Y:S02]  /*3080*/  IMAD R33, R44, R13, R33 ;  /* 0x0000000d2c217224 */ /* 0x000fe400078e0221 */
[----:B------:R-:W-:Y:S01]  /*3090*/  IMAD.IADD R11, R7, 0x1, R11 ;  /* 0x00000001070b7824 */ /* 0x000fe200078e020b */
[----:B------:R-:W-:Y:S01]  /*30a0*/  IADD3 R7, P5, R4, R8, RZ ;  /* 0x0000000804077210 */ /* 0x000fe20007fbe0ff */
[----:B------:R-:W-:Y:S02]  /*30b0*/  IMAD R63, R63, 0x60, RZ ;  /* 0x000000603f3f7824 */ /* 0x000fe400078e02ff */
[----:B------:R-:W-:Y:S02]  /*30c0*/  IMAD.IADD R33, R5, 0x1, R33 ;  /* 0x0000000105217824 */ /* 0x000fe400078e0221 */
[----:B------:R-:W-:Y:S01]  /*30d0*/  IMAD R8, R67, 0x60, RZ ;  /* 0x0000006043087824 */ /* 0x000fe200078e02ff */
[----:B------:R-:W-:Y:S02]  /*30e0*/  IADD3.X R15, R11, R63, R15, P3, !PT ;  /* 0x0000003f0b0f7210 */ /* 0x000fe40001ffe40f */
[----:B------:R-:W-:-:S02]  /*30f0*/  LEA R4, P3, R10, UR4, 0x1 ;  /* 0x000000040a047c11 */ /* 0x000fc4000f8608ff */
[----:B------:R-:W-:Y:S02]  /*3100*/  IADD3.X R8, R33, R8, R9, P5, !PT ;  /* 0x0000000821087210 */ /* 0x000fe40002ffe409 */
[----:B------:R-:W-:Y:S02]  /*3110*/  CS2R R32, SRZ ;  /* 0x0000000000207805 */ /* 0x000fe4000001ff00 */
[C---:B------:R-:W-:Y:S02]  /*3120*/  LEA R6, P5, R7.reuse, UR6, 0x1 ;  /* 0x0000000607067c11 */ /* 0x040fe4000f8a08ff */
[----:B------:R-:W-:Y:S02]  /*3130*/  LEA.HI.X R5, R10, UR5, R15, 0x1, P3 ;  /* 0x000000050a057c11 */ /* 0x000fe400098f0c0f */
[----:B------:R-:W-:Y:S02]  /*3140*/  LEA.HI.X R7, R7, UR7, R8, 0x1, P5 ;  /* 0x0000000707077c11 */ /* 0x000fe4000a8f0c08 */
[----:B------:R-:W-:-:S02]  /*3150*/  CS2R R8, SRZ ;  /* 0x0000000000087805 */ /* 0x000fc4000001ff00 */
[-C--:B------:R-:W-:Y:S02]  /*3160*/  ISETP.GE.AND P3, PT, R22, R62.reuse, PT ;  /* 0x0000003e1600720c */ /* 0x080fe40003f66270 */
[----:B------:R-:W-:-:S11]  /*3170*/  ISETP.GE.AND P5, PT, R186, R62, PT ;  /* 0x0000003eba00720c */ /* 0x000fd60003fa6270 */
[----:B------:R1:W5:Y:S04]  /*3180*/  @!P3 LDG.E.64 R34, desc[UR42][R4.64] ;  /* 0x0000002a0422b981 */ /* 0x000368000c1e1b00 */
[----:B------:R1:W5:Y:S04]  /*3190*/  @!P5 LDG.E.64 R8, desc[UR42][R4.64+0x20] ;  /* 0x0000202a0408d981 */ /* 0x000368000c1e1b00 */
[----:B------:R1:W5:Y:S04]  /*31a0*/  @!P3 LDG.E.64 R36, desc[UR42][R6.64] ;  /* 0x0000002a0624b981 */ /* 0x000368000c1e1b00 */
[----:B------:R1:W5:Y:S02]  /*31b0*/  @!P5 LDG.E.64 R32, desc[UR42][R6.64+0x20] ;  /* 0x0000202a0620d981 */ /* 0x000364000c1e1b00 */
.L_x_11987:
[----:B------:R-:W-:Y:S05]  /*31c0*/  BSYNC B1 ;  /* 0x0000000000017941 */ /* 0x000fea0003800000 */
.L_x_11986:
[----:B------:R-:W-:Y:S01]  /*31d0*/  ULOP3.LUT UR4, UR36, 0x1, URZ, 0xfc, !UPT ;  /* 0x0000000124047892 */ /* 0x000fe2000f8efc3f */
[----:B01----:R-:W-:Y:S01]  /*31e0*/  IMAD.MOV.U32 R4, RZ, RZ, R42 ;  /* 0x000000ffff047224 */ /* 0x003fe200078e002a */
[----:B------:R-:W-:Y:S01]  /*31f0*/  PRMT R73, R71, 0x5410, R70 ;  /* 0x0000541047497816 */ /* 0x000fe20000000046 */
[----:B------:R-:W-:Y:S01]  /*3200*/  IMAD.MOV.U32 R5, RZ, RZ, R43 ;  /* 0x000000ffff057224 */ /* 0x000fe200078e002b */
[----:B------:R-:W-:Y:S01]  /*3210*/  UISETP.NE.AND UP0, UPT, UR4, 0x3, UPT ;  /* 0x000000030400788c */ /* 0x000fe2000bf05270 */
[----:B------:R-:W-:Y:S02]  /*3220*/  IMAD.MOV.U32 R6, RZ, RZ, R40 ;  /* 0x000000ffff067224 */ /* 0x000fe400078e0028 */
[----:B-----5:R-:W-:Y:S01]  /*3230*/  IMAD.MOV.U32 R7, RZ, RZ, R8 ;  /* 0x000000ffff077224 */ /* 0x020fe200078e0008 */
[----:B------:R-:W-:Y:S01]  /*3240*/  PRMT R79, R4, 0x5410, R5 ;  /* 0x00005410044f7816 */ /* 0x000fe20000000005 */
[----:B------:R-:W-:Y:S01]  /*3250*/  IMAD.MOV.U32 R5, RZ, RZ, R56 ;  /* 0x000000ffff057224 */ /* 0x000fe200078e0038 */
[----:B------:R-:W-:Y:S01]  /*3260*/  PRMT R74, R6, 0x7610, R74 ;  /* 0x00007610064a7816 */ /* 0x000fe2000000004a */
[----:B------:R-:W-:Y:S01]  /*3270*/  IMAD.MOV.U32 R6, RZ, RZ, R57 ;  /* 0x000000ffff067224 */ /* 0x000fe200078e0039 */
[----:B------:R-:W-:-:S02]  /*3280*/  MOV R4, R41 ;  /* 0x0000002900047202 */ /* 0x000fc40000000f00 */
[----:B------:R-:W-:Y:S02]  /*3290*/  PLOP3.LUT P3, PT, PT, PT, UP0, 0x80, 0x0 ;  /* 0x000000000000781c */ /* 0x000fe40003f6f008 */
[----:B------:R-:W-:Y:S01]  /*32a0*/  PRMT R74, R74, 0x5410, R4 ;  /* 0x000054104a4a7816 */ /* 0x000fe20000000004 */
[----:B------:R-:W-:Y:S01]  /*32b0*/  IMAD.MOV.U32 R4, RZ, RZ, R9 ;  /* 0x000000ffff047224 */ /* 0x000fe200078e0009 */
[----:B------:R-:W-:Y:S01]  /*32c0*/  PRMT R80, R5, 0x5410, R6 ;  /* 0x0000541005507816 */ /* 0x000fe20000000006 */
[----:B------:R-:W-:Y:S01]  /*32d0*/  IMAD.MOV.U32 R5, RZ, RZ, R34 ;  /* 0x000000ffff057224 */ /* 0x000fe200078e0022 */
[----:B------:R-:W-:Y:S01]  /*32e0*/  PRMT R67, R7, 0x7610, R67 ;  /* 0x0000761007437816 */ /* 0x000fe20000000043 */
[----:B------:R-:W-:Y:S02]  /*32f0*/  IMAD.MOV.U32 R6, RZ, RZ, R35 ;  /* 0x000000ffff067224 */ /* 0x000fe400078e0023 */
[----:B------:R-:W-:Y:S01]  /*3300*/  IMAD.MOV.U32 R7, RZ, RZ, R37 ;  /* 0x000000ffff077224 */ /* 0x000fe200078e0025 */
[----:B------:R-:W-:Y:S01]  /*3310*/  PRMT R67, R67, 0x5410, R4 ;  /* 0x0000541043437816 */ /* 0x000fe20000000004 */
[----:B------:R-:W-:Y:S01]  /*3320*/  IMAD.MOV.U32 R4, RZ, RZ, R32 ;  /* 0x000000ffff047224 */ /* 0x000fe200078e0020 */
[----:B------:R-:W-:Y:S01]  /*3330*/  PRMT R71, R5, 0x5410, R6 ;  /* 0x0000541005477816 */ /* 0x000fe20000000006 */
[----:B------:R-:W-:-:S02]  /*3340*/  IMAD.MOV.U32 R5, RZ, RZ, R33 ;  /* 0x000000ffff057224 */ /* 0x000fc400078e0021 */
[----:B------:R-:W-:-:S03]  /*3350*/  IMAD.MOV.U32 R6, RZ, RZ, R36 ;  /* 0x000000ffff067224 */ /* 0x000fc600078e0024 */
[----:B------:R-:W-:Y:S02]  /*3360*/  PRMT R70, R4, 0x5410, R5 ;  /* 0x0000541004467816 */ /* 0x000fe40000000005 */
[----:B------:R-:W-:Y:S01]  /*3370*/  PRMT R72, R6, 0x5410, R7 ;  /* 0x0000541006487816 */ /* 0x000fe20000000007 */
[----:B------:R-:W-:Y:S06]  /*3380*/  @!P3 BRA `(.L_x_11988) ;  /* 0x000000000004b947 */ /* 0x000fec0003800000 */
[----:B------:R-:W-:Y:S01]  /*3390*/  BPT.TRAP 0x1 ;  /* 0x000000040000795c */ /* 0x000fe20000300000 */
.L_x_11988:
[----:B------:R-:W-:Y:S01]  /*33a0*/  IMAD R54, R152, 0x8, R2 ;  /* 0x0000000898367824 */ /* 0x000fe200078e0202 */
[----:B------:R-:W-:Y:S01]  /*33b0*/  SHF.L.U32 R55, R185, 0x1f, RZ ;  /* 0x0000001fb9377819 */ /* 0x000fe200000006ff */
[----:B------:R-:W-:Y:S03]  /*33c0*/  BSSY B1, `(.L_x_11989) ;  /* 0x0000003000017945 */ /* 0x000fe60003800000 */
[----:B------:R-:W0:Y:S02]  /*33d0*/  SYNCS.PHASECHK.TRANS64.TRYWAIT P5, [R54+URZ+0x22890], R55 ;  /* 0x02289037360075a7 */ /* 0x000e2400080a017f */
[----:B0-----:R-:W-:Y:S05]  /*33e0*/  @!P5 BRA `(.L_x_11990) ;  /* 0x000002ac0080d947 */ /* 0x001fea0003800000 */
.L_x_12350:
[----:B------:R-:W-:Y:S05]  /*33f0*/  BSYNC B1 ;  /* 0x0000000000017941 */ /* 0x000fea0003800000 */
.L_x_11989:
[----:B------:R-:W-:-:S03]  /*3400*/  UMOV UR4, 0xffffffff ;  /* 0xffffffff00047882 */ /* 0x000fc60000000000 */
[----:B------:R-:W-:Y:S05]  /*3410*/  BRA.DIV UR4, `(.L_x_11991) ;  /* 0x000002ae04887947 */ /* 0x000fea000b800000 */
[----:B------:R1:W2:Y:S04]  /*3420*/  SHFL.IDX PT, R63, R59, RZ, 0x1c1f ;  /* 0x001c1fff3b3f7589 */ /* 0x0002a800000e0000 */
[----:B------:R1:W3:Y:S02]  /*3430*/  SHFL.IDX PT, R14, R58, RZ, 0x1c1f ;  /* 0x001c1fff3a0e7589 */ /* 0x0002e400000e0000 */
.L_x_12354:
[----:B------:R-:W-:Y:S04]  /*3440*/  BSSY B1, `(.L_x_11992) ;  /* 0x000006b000017945 */ /* 0x000fe80003800000 */
[----:B------:R-:W-:Y:S05]  /*3450*/  @P0 BRA `(.L_x_11993) ;  /* 0x0000000400a40947 */ /* 0x000fea0003800000 */
[----:B------:R-:W-:Y:S01]  /*3460*/  LOP3.LUT R4, R48, 0x1, RZ, 0xc0, !PT ;  /* 0x0000000130047812 */ /* 0x000fe200078ec0ff */
[----:B------:R-:W-:Y:S03]  /*3470*/  BSSY B2, `(.L_x_11994) ;  /* 0x0000034000027945 */ /* 0x000fe60003800000 */
[----:B------:R-:W-:-:S13]  /*3480*/  ISETP.NE.U32.AND P0, PT, R4, 0x1, PT ;  /* 0x000000010400780c */ /* 0x000fda0003f05070 */
[----:B------:R-:W-:Y:S05]  /*3490*/  @P0 BRA `(.L_x_11995) ;  /* 0x0000000000c40947 */ /* 0x000fea0003800000 */
[----:B------:R4:W0:Y:S01]  /*34a0*/  LDS.128 R4, [R69] ;  /* 0x0000000045047984 */ /* 0x0008220000000c00 */
[----:B------:R-:W-:Y:S01]  /*34b0*/  ISETP.GE.AND P5, PT, R22, R62, PT ;  /* 0x0000003e1600720c */ /* 0x000fe20003fa6270 */
[----:B------:R-:W-:Y:S01]  /*34c0*/  BSSY B3, `(.L_x_11996) ;  /* 0x000002d000037945 */ /* 0x000fe20003800000 */
[----:B---3--:R-:W-:-:S04]  /*34d0*/  LEA R10, P0, R16, R14, 0x1 ;  /* 0x0000000e100a7211 */ /* 0x008fc800078008ff */
[----:B--2---:R-:W-:-:S07]  /*34e0*/  LEA.HI.X R11, R16, R63, R17, 0x1, P0 ;  /* 0x0000003f100b7211 */ /* 0x004fce00000f0c11 */
        /* <DEDUP_REMOVED lines=18> */
[----:B------:R-:W-:Y:S01]  /*3610*/  FFMA.FTZ R75, R6, R15, R43 ;  /* 0x0000000f064b7223 */ /* 0x000fe2000001002b */
[----:B------:R-:W-:-:S02]  /*3620*/  HADD2.F32 R5, -RZ, R4.H1_H1 ;  /* 0x30000004ff057230 */ /* 0x000fc40000004100 */
[C---:B------:R-:W-:Y:S01]  /*3630*/  FMUL.FTZ R56, R7.reuse, R56 ;  /* 0x0000003807387220 */ /* 0x040fe20000410000 */
[----:B------:R-:W-:Y:S02]  /*3640*/  HADD2.F32 R15, -RZ, R80.H0_H0 ;  /* 0x20000050ff0f7230 */ /* 0x000fe40000004100 */
        /* <DEDUP_REMOVED lines=20> */
.L_x_11997:
[----:B------:R-:W-:Y:S05]  /*3790*/  BSYNC B3 ;  /* 0x0000000000037941 */ /* 0x000fea0003800000 */
.L_x_11996:
[----:B0-----:R4:W-:Y:S02]  /*37a0*/  ST.E.128 desc[UR42][R10.64], R4 ;  /* 0x000000040a007985 */ /* 0x0019e4000c101d2a */
.L_x_11995:
[----:B------:R-:W-:Y:S05]  /*37b0*/  BSYNC B2 ;  /* 0x0000000000027941 */ /* 0x000fea0003800000 */
.L_x_11994:
[----:B------:R-:W-:-:S13]  /*37c0*/  LOP3.LUT P0, RZ, R48, 0x2, RZ, 0xc0, !PT ;  /* 0x0000000230ff7812 */ /* 0x000fda000780c0ff */
[----:B------:R-:W-:Y:S05]  /*37d0*/  @!P0 BRA `(.L_x_11993) ;  /* 0x0000000000c48947 */ /* 0x000fea0003800000 */
[----:B----4-:R4:W0:Y:S01]  /*37e0*/  LDS.128 R4, [R68] ;  /* 0x0000000044047984 */ /* 0x0108220000000c00 */
        /* <DEDUP_REMOVED lines=8> */
[----:B------:R-:W-:Y:S01]  /*3870*/  HADD2.F32 R6, -RZ, R5.H1_H1 ;  /* 0x30000005ff067230 */ /* 0x000fe20000004100 */
[--C-:B------:R-:W-:Y:S01]  /*3880*/  SHF.R.U64 R14, R38, 0x10, R39.reuse ;  /* 0x00000010260e7819 */ /* 0x100fe20000001227 */
[----:B------:R-:W-:Y:S01]  /*3890*/  HADD2.F32 R15, -RZ, R15.H0_H0 ;  /* 0x2000000fff0f7230 */ /* 0x000fe20000004100 */
[----:B------:R-:W-:Y:S01]  /*38a0*/  SHF.R.U32.HI R38, RZ, 0x10, R39 ;  /* 0x00000010ff267819 */ /* 0x000fe20000011627 */
[----:B------:R-:W-:Y:S02]  /*38b0*/  HADD2.F32 R40, -RZ, R40.H0_H0 ;  /* 0x20000028ff287230 */ /* 0x000fe40000004100 */
[--C-:B------:R-:W-:Y:S02]  /*38c0*/  HADD2.F32 R13, -RZ, R7.reuse.H1_H1 ;  /* 0x30000007ff0d7230 */ /* 0x100fe40000004100 */
[----:B------:R-:W-:Y:S01]  /*38d0*/  FMUL.FTZ R42, R6, R15 ;  /* 0x0000000f062a7220 */ /* 0x000fe20000410000 */
[----:B------:R-:W-:-:S02]  /*38e0*/  HADD2.F32 R7, -RZ, R7.H0_H0 ;  /* 0x20000007ff077230 */ /* 0x000fc40000004100 */
[----:B------:R-:W-:Y:S02]  /*38f0*/  HADD2.F32 R5, -RZ, R5.H0_H0 ;  /* 0x20000005ff057230 */ /* 0x000fe40000004100 */
[-C--:B------:R-:W-:Y:S01]  /*3900*/  FMUL.FTZ R56, R13, R40.reuse ;  /* 0x000000280d387220 */ /* 0x080fe20000410000 */
[----:B------:R-:W-:Y:S02]  /*3910*/  HADD2.F32 R14, -RZ, R14.H0_H0 ;  /* 0x2000000eff0e7230 */ /* 0x000fe40000004100 */
[----:B------:R-:W-:Y:S01]  /*3920*/  FMUL.FTZ R40, R7, R40 ;  /* 0x0000002807287220 */ /* 0x000fe20000410000 */
[----:B------:R-:W-:Y:S02]  /*3930*/  HADD2.F32 R38, -RZ, R38.H0_H0 ;  /* 0x20000026ff267230 */ /* 0x000fe40000004100 */
[C---:B------:R-:W-:Y:S01]  /*3940*/  FMUL.FTZ R15, R5.reuse, R15 ;  /* 0x0000000f050f7220 */ /* 0x040fe20000410000 */
[----:B------:R-:W-:Y:S01]  /*3950*/  FFMA.FTZ R42, R5, R14, -R42 ;  /* 0x0000000e052a7223 */ /* 0x000fe2000001082a */
[----:B------:R-:W-:-:S02]  /*3960*/  HADD2.F32 R5, -RZ, R4.H1_H1 ;  /* 0x30000004ff057230 */ /* 0x000fc40000004100 */
[----:B------:R-:W-:Y:S01]  /*3970*/  FFMA.FTZ R43, R13, R38, R40 ;  /* 0x000000260d2b7223 */ /* 0x000fe20000010028 */
[----:B------:R-:W-:Y:S01]  /*3980*/  FFMA.FTZ R41, R6, R14, R15 ;  /* 0x0000000e06297223 */ /* 0x000fe2000001000f */
[----:B------:R-:W-:Y:S02]  /*3990*/  HADD2.F32 R13, -RZ, R74.H0_H0 ;  /* 0x2000004aff0d7230 */ /* 0x000fe40000004100 */
[----:B------:R-:W-:Y:S01]  /*39a0*/  FFMA.FTZ R56, R7, R38, -R56 ;  /* 0x0000002607387223 */ /* 0x000fe20000010838 */
[----:B------:R-:W-:Y:S02]  /*39b0*/  HADD2.F32 R4, -RZ, R4.H0_H0 ;  /* 0x20000004ff047230 */ /* 0x000fe40000004100 */
[----:B------:R-:W-:Y:S02]  /*39c0*/  HADD2.F32 R15, -RZ, R74.H1_H1 ;  /* 0x3000004aff0f7230 */ /* 0x000fe40000004100 */
[----:B------:R-:W-:Y:S01]  /*39d0*/  FMUL.FTZ R39, R5, R13 ;  /* 0x0000000d05277220 */ /* 0x000fe20000410000 */
[----:B------:R-:W-:-:S02]  /*39e0*/  HADD2.F32 R6, -RZ, R12.H1_H1 ;  /* 0x3000000cff067230 */ /* 0x000fc40000004100 */
[----:B------:R-:W-:Y:S01]  /*39f0*/  FMUL.FTZ R14, R4, R13 ;  /* 0x0000000d040e7220 */ /* 0x000fe20000410000 */
[----:B------:R-:W-:Y:S02]  /*3a00*/  HADD2.F32 R12, -RZ, R12.H0_H0 ;  /* 0x2000000cff0c7230 */ /* 0x000fe40000004100 */
[--C-:B------:R-:W-:Y:S02]  /*3a10*/  HADD2.F32 R7, -RZ, R73.reuse.H1_H1 ;  /* 0x30000049ff077230 */ /* 0x100fe40000004100 */
[-C--:B------:R-:W-:Y:S01]  /*3a20*/  FMUL.FTZ R13, R6, R15.reuse ;  /* 0x0000000f060d7220 */ /* 0x080fe20000410000 */
[----:B------:R-:W-:Y:S02]  /*3a30*/  HADD2.F32 R73, -RZ, R73.H0_H0 ;  /* 0x20000049ff497230 */ /* 0x000fe40000004100 */
        /* <DEDUP_REMOVED lines=9> */
.L_x_11999:
[----:B------:R-:W-:Y:S05]  /*3ad0*/  BSYNC B2 ;  /* 0x0000000000027941 */ /* 0x000fea0003800000 */
.L_x_11998:
[----:B0-----:R0:W-:Y:S02]  /*3ae0*/  ST.E.128 desc[UR42][R10.64], R4 ;  /* 0x000000040a007985 */ /* 0x0011e4000c101d2a */
.L_x_11993:
[----:B------:R-:W-:Y:S05]  /*3af0*/  BSYNC B1 ;  /* 0x0000000000017941 */ /* 0x000fea0003800000 */
.L_x_11992:
[----:B------:R-:W-:-:S03]  /*3b00*/  UMOV UR4, 0xffffffff ;  /* 0xffffffff00047882 */ /* 0x000fc60000000000 */
[----:B------:R-:W-:Y:S05]  /*3b10*/  BRA.DIV UR4, `(.L_x_12000) ;  /* 0x000002aa04107947 */ /* 0x000fea000b800000 */
[----:B-1----:R-:W1:Y:S04]  /*3b20*/  SHFL.IDX PT, R59, R59, 0x1, 0x1c1f ;  /* 0x003c1f003b3b7f89 */ /* 0x002e6800000e0000 */
[----:B---3--:R3:W0:Y:S02]  /*3b30*/  SHFL.IDX PT, R14, R58, 0x1, 0x1c1f ;  /* 0x003c1f003a0e7f89 */ /* 0x00862400000e0000 */
.L_x_12358:
[----:B------:R-:W-:Y:S05]  /*3b40*/  @P4 BRA `(.L_x_12001) ;  /* 0x0000002000a44947 */ /* 0x000fea0003800000 */
[----:B0---4-:R-:W-:Y:S01]  /*3b50*/  LOP3.LUT R4, R48, 0x1, RZ, 0xc0, !PT ;  /* 0x0000000130047812 */ /* 0x011fe200078ec0ff */
[----:B------:R-:W-:Y:S03]  /*3b60*/  BSSY B1, `(.L_x_12002) ;  /* 0x0000034000017945 */ /* 0x000fe60003800000 */
[----:B------:R-:W-:-:S13]  /*3b70*/  ISETP.NE.U32.AND P0, PT, R4, 0x1, PT ;  /* 0x000000010400780c */ /* 0x000fda0003f05070 */
[----:B------:R-:W-:Y:S05]  /*3b80*/  @P0 BRA `(.L_x_12003) ;  /* 0x0000000000c40947 */ /* 0x000fea0003800000 */
[----:B------:R0:W4:Y:S01]  /*3b90*/  LDS.128 R4, [R69+0x2000] ;  /* 0x0020000045047984 */ /* 0x0001220000000c00 */
[----:B------:R-:W-:Y:S01]  /*3ba0*/  ISETP.GE.AND P4, PT, R22, R62, PT ;  /* 0x0000003e1600720c */ /* 0x000fe20003f86270 */
[----:B------:R-:W-:Y:S01]  /*3bb0*/  BSSY B2, `(.L_x_12004) ;  /* 0x000002d000027945 */ /* 0x000fe20003800000 */
[----:B------:R-:W-:-:S04]  /*3bc0*/  LEA R10, P0, R16, R14, 0x1 ;  /* 0x0000000e100a7211 */ /* 0x000fc800078008ff */
[----:B-1----:R-:W-:-:S07]  /*3bd0*/  LEA.HI.X R11, R16, R59, R17, 0x1, P0 ;  /* 0x0000003b100b7211 */ /* 0x002fce00000f0c11 */
[----:B0-----:R-:W-:Y:S05]  /*3be0*/  @P4 BRA `(.L_x_12005) ;  /* 0x0000000000a44947 */ /* 0x001fea0003800000 */
[--C-:B------:R-:W-:Y:S01]  /*3bf0*/  SHF.R.U64 R15, R34, 0x10, R35.reuse ;  /* 0x00000010220f7819 */ /* 0x100fe20000001223 */
[----:B----4-:R-:W-:Y:S01]  /*3c00*/  IMAD.MOV.U32 R12, RZ, RZ, R6 ;  /* 0x000000ffff0c7224 */ /* 0x010fe200078e0006 */
[----:B------:R-:W-:Y:S01]  /*3c10*/  SHF.R.U32.HI R34, RZ, 0x10, R35 ;  /* 0x00000010ff227819 */ /* 0x000fe20000011623 */
[----:B------:R-:W-:Y:S01]  /*3c20*/  HADD2.F32 R6, -RZ, R5.H1_H1 ;  /* 0x30000005ff067230 */ /* 0x000fe20000004100 */
        /* <DEDUP_REMOVED lines=13> */
[----:B------:R-:W-:Y:S01]  /*3d00*/  FFMA.FTZ R38, R5, R15, -R38 ;  /* 0x0000000f05267223 */ /* 0x000fe20000010826 */
[----:B------:R-:W-:-:S02]  /*3d10*/  HADD2.F32 R5, -RZ, R4.H1_H1 ;  /* 0x30000004ff057230 */ /* 0x000fc40000004100 */
[-C--:B------:R-:W-:Y:S01]  /*3d20*/  FFMA.FTZ R39, R13, R34.reuse, R36 ;  /* 0x000000220d277223 */ /* 0x080fe20000010024 */
        /* <DEDUP_REMOVED lines=21> */
.L_x_12005:
[----:B------:R-:W-:Y:S05]  /*3e80*/  BSYNC B2 ;  /* 0x0000000000027941 */ /* 0x000fea0003800000 */
.L_x_12004:
[----:B----4-:R0:W-:Y:S02]  /*3e90*/  ST.E.128 desc[UR42][R10.64], R4 ;  /* 0x000000040a007985 */ /* 0x0101e4000c101d2a */
.L_x_12003:
[----:B------:R-:W-:Y:S05]  /*3ea0*/  BSYNC B1 ;  /* 0x0000000000017941 */ /* 0x000fea0003800000 */
.L_x_12002:
[----:B------:R-:W-:-:S13]  /*3eb0*/  LOP3.LUT P0, RZ, R48, 0x2, RZ, 0xc0, !PT ;  /* 0x0000000230ff7812 */ /* 0x000fda000780c0ff */
[----:B------:R-:W-:Y:S05]  /*3ec0*/  @!P0 BRA `(.L_x_12001) ;  /* 0x0000001c00c48947 */ /* 0x000fea0003800000 */
[----:B0-----:R0:W4:Y:S01]  /*3ed0*/  LDS.128 R4, [R68+0x2000] ;  /* 0x0020000044047984 */ /* 0x0011220000000c00 */
[----:B------:R-:W-:Y:S01]  /*3ee0*/  ISETP.GE.AND P4, PT, R186, R62, PT ;  /* 0x0000003eba00720c */ /* 0x000fe20003f86270 */
[----:B------:R-:W-:Y:S01]  /*3ef0*/  BSSY B1, `(.L_x_12006) ;  /* 0x000002d000017945 */ /* 0x000fe20003800000 */
[----:B------:R-:W-:-:S04]  /*3f00*/  LEA R10, P0, R19, R14, 0x1 ;  /* 0x0000000e130a7211 */ /* 0x000fc800078008ff */
[----:B-1----:R-:W-:-:S07]  /*3f10*/  LEA.HI.X R11, R19, R59, R184, 0x1, P0 ;  /* 0x0000003b130b7211 */ /* 0x002fce00000f0cb8 */
[----:B0-----:R-:W-:Y:S05]  /*3f20*/  @P4 BRA `(.L_x_12007) ;  /* 0x0000000000a44947 */ /* 0x001fea0003800000 */
[--C-:B------:R-:W-:Y:S02]  /*3f30*/  SHF.R.U64 R13, R32, 0x10, R33.reuse ;  /* 0x00000010200d7819 */ /* 0x100fe40000001221 */
[----:B------:R-:W-:Y:S02]  /*3f40*/  SHF.R.U32.HI R32, RZ, 0x10, R33 ;  /* 0x00000010ff207819 */ /* 0x000fe40000011621 */
[--C-:B------:R-:W-:Y:S01]  /*3f50*/  SHF.R.U64 R12, R8, 0x10, R9.reuse ;  /* 0x00000010080c7819 */ /* 0x100fe20000001209 */
[----:B------:R-:W-:Y:S01]  /*3f60*/  HADD2.F32 R13, -RZ, R13.H0_H0 ;  /* 0x2000000dff0d7230 */ /* 0x000fe20000004100 */
[----:B------:R-:W-:Y:S01]  /*3f70*/  SHF.R.U32.HI R14, RZ, 0x10, R9 ;  /* 0x00000010ff0e7819 */ /* 0x000fe20000011609 */
[----:B------:R-:W-:Y:S01]  /*3f80*/  HADD2.F32 R32, -RZ, R32.H0_H0 ;  /* 0x20000020ff207230 */ /* 0x000fe20000004100 */
[----:B----4-:R-:W-:Y:S01]  /*3f90*/  MOV R8, R6 ;  /* 0x0000000600087202 */ /* 0x010fe20000000f00 */
[----:B------:R-:W-:Y:S02]  /*3fa0*/  HADD2.F32 R6, -RZ, R5.H1_H1 ;  /* 0x30000005ff067230 */ /* 0x000fe40000004100 */
[----:B------:R-:W-:-:S02]  /*3fb0*/  HADD2.F32 R9, -RZ, R7.H1_H1 ;  /* 0x30000007ff097230 */ /* 0x000fc40000004100 */
[----:B------:R-:W-:Y:S02]  /*3fc0*/  HADD2.F32 R7, -RZ, R7.H0_H0 ;  /* 0x20000007ff077230 */ /* 0x000fe40000004100 */
[-C--:B------:R-:W-:Y:S01]  /*3fd0*/  FMUL.FTZ R34, R6, R13.reuse ;  /* 0x0000000d06227220 */ /* 0x080fe20000410000 */
        /* <DEDUP_REMOVED lines=30> */
.L_x_12007:
[----:B------:R-:W-:Y:S05]  /*41c0*/  BSYNC B1 ;  /* 0x0000000000017941 */ /* 0x000fea0003800000 */
.L_x_12006:
[----:B----4-:R0:W-:Y:S01]  /*41d0*/  ST.E.128 desc[UR42][R10.64], R4 ;  /* 0x000000040a007985 */ /* 0x0101e2000c101d2a */
[----:B------:R-:W-:Y:S05]  /*41e0*/  BRA `(.L_x_12001) ;  /* 0x0000001800fc7947 */ /* 0x000fea0003800000 */
.L_x_11983:
        /* <DEDUP_REMOVED lines=12> */
[----:B------:R-:W-:Y:S02]  /*42b0*/  CS2R R4, SRZ ;  /* 0x0000000000047805 */ /* 0x000fe4000001ff00 */
[----:B------:R-:W-:-:S02]  /*42c0*/  ISETP.GE.OR P0, PT, R16, R62, P0 ;  /* 0x0000003e1000720c */ /* 0x000fc40000706670 */
[----:B------:R-:W-:-:S11]  /*42d0*/  ISETP.GE.OR P3, PT, R16, R62, P3 ;  /* 0x0000003e1000720c */ /* 0x000fd60001f66670 */
[----:B------:R-:W-:Y:S05]  /*42e0*/  @P0 BRA `(.L_x_12009) ;  /* 0x0000000000800947 */ /* 0x000fea0003800000 */
[----:B------:R-:W-:Y:S01]  /*42f0*/  SHF.R.S32.HI R5, RZ, 0x1f, R18 ;  /* 0x0000001fff057819 */ /* 0x000fe20000011412 */
[CC--:B------:R-:W-:Y:S01]  /*4300*/  IMAD.WIDE.U32 R6, R18.reuse, R12.reuse, R16 ;  /* 0x0000000c12067225 */ /* 0x0c0fe200078e0010 */
[----:B------:R-:W-:Y:S01]  /*4310*/  ULDC.64 UR6, c[0x0][0x400] ;  /* 0x0001000000067ab9 */ /* 0x000fe20000000a00 */
[----:B------:R-:W-:Y:S02]  /*4320*/  ULDC.64 UR4, c[0x0][0x3e8] ;  /* 0x0000fa0000047ab9 */ /* 0x000fe40000000a00 */
[C---:B------:R-:W-:Y:S02]  /*4330*/  IMAD R9, R5.reuse, R12, RZ ;  /* 0x0000000c05097224 */ /* 0x040fe400078e02ff */
[-C--:B------:R-:W-:Y:S02]  /*4340*/  IMAD R8, R5, R10.reuse, RZ ;  /* 0x0000000a05087224 */ /* 0x080fe400078e02ff */
[C---:B------:R-:W-:Y:S01]  /*4350*/  IMAD R39, R18.reuse, R13, R9 ;  /* 0x0000000d12277224 */ /* 0x040fe200078e0209 */
[----:B------:R-:W-:Y:S01]  /*4360*/  SHF.R.S32.HI R9, RZ, 0x1f, R44 ;  /* 0x0000001fff097819 */ /* 0x000fe2000001142c */
[----:B------:R-:W-:-:S04]  /*4370*/  IMAD.WIDE.U32 R4, R18, R10, R16 ;  /* 0x0000000a12047225 */ /* 0x000fc800078e0010 */
[-C--:B------:R-:W-:Y:S02]  /*4380*/  IMAD R37, R18, R11.reuse, R8 ;  /* 0x0000000b12257224 */ /* 0x080fe400078e0208 */
[----:B------:R-:W-:Y:S02]  /*4390*/  IMAD R8, R9, R10, RZ ;  /* 0x0000000a09087224 */ /* 0x000fe400078e02ff */
[----:B------:R-:W-:Y:S02]  /*43a0*/  IMAD.IADD R5, R37, 0x1, R5 ;  /* 0x0000000125057824 */ /* 0x000fe400078e0205 */
[----:B------:R-:W-:Y:S02]  /*43b0*/  IMAD.IADD R7, R39, 0x1, R7 ;  /* 0x0000000127077824 */ /* 0x000fe400078e0207 */
[----:B------:R-:W-:Y:S02]  /*43c0*/  IMAD R36, R9, R12, RZ ;  /* 0x0000000c09247224 */ /* 0x000fe400078e02ff */
[----:B------:R-:W-:-:S02]  /*43d0*/  IMAD R9, R44, R11, R8 ;  /* 0x0000000b2c097224 */ /* 0x000fc400078e0208 */
[----:B------:R-:W-:-:S04]  /*43e0*/  IMAD.WIDE.U32 R4, R44, R10, R4 ;  /* 0x0000000a2c047225 */ /* 0x000fc800078e0004 */
[C---:B------:R-:W-:Y:S02]  /*43f0*/  IMAD R37, R44.reuse, R13, R36 ;  /* 0x0000000d2c257224 */ /* 0x040fe400078e0224 */
[----:B------:R-:W-:-:S04]  /*4400*/  IMAD.WIDE.U32 R6, R44, R12, R6 ;  /* 0x0000000c2c067225 */ /* 0x000fc800078e0006 */
[----:B------:R-:W-:Y:S02]  /*4410*/  IMAD.IADD R5, R9, 0x1, R5 ;  /* 0x0000000109057824 */ /* 0x000fe400078e0205 */
        /* <DEDUP_REMOVED lines=10> */
[----:B------:R-:W-:-:S03]  /*44c0*/  LEA.HI.X R37, R6, UR7, R5, 0x1, P4 ;  /* 0x0000000706257c11 */ /* 0x000fc6000a0f0c05 */
[----:B------:R0:W5:Y:S04]  /*44d0*/  LDG.E.128 R4, desc[UR42][R8.64] ;  /* 0x0000002a08047981 */ /* 0x000168000c1e1d00 */
[----:B------:R-:W5:Y:S02]  /*44e0*/  LDG.E.128 R36, desc[UR42][R36.64] ;  /* 0x0000002a24247981 */ /* 0x000f64000c1e1d00 */
.L_x_12009:
[----:B------:R-:W-:Y:S05]  /*44f0*/  BSYNC B1 ;  /* 0x0000000000017941 */ /* 0x000fea0003800000 */
.L_x_12008:
[----:B------:R-:W-:Y:S01]  /*4500*/  BSSY B1, `(.L_x_12010) ;  /* 0x000002d000017945 */ /* 0x000fe20003800000 */
[----:B-----5:R-:W-:Y:S01]  /*4510*/  IMAD.MOV.U32 R56, RZ, RZ, R6 ;  /* 0x000000ffff387224 */ /* 0x020fe200078e0006 */
[----:B------:R-:W-:Y:S01]  /*4520*/  CS2R R40, SRZ ;  /* 0x0000000000287805 */ /* 0x000fe2000001ff00 */
[----:B------:R-:W-:Y:S01]  /*4530*/  IMAD.MOV.U32 R57, RZ, RZ, R7 ;  /* 0x000000ffff397224 */ /* 0x000fe200078e0007 */
[----:B------:R-:W-:Y:S06]  /*4540*/  @P3 BRA `(.L_x_12011) ;  /* 0x0000000000a03947 */ /* 0x000fec0003800000 */
[----:B------:R-:W-:Y:S01]  /*4550*/  SHF.R.S32.HI R35, RZ, 0x1f, R18 ;  /* 0x0000001fff237819 */ /* 0x000fe20000011412 */
[----:B------:R-:W-:Y:S01]  /*4560*/  IMAD.MOV.U32 R40, RZ, RZ, R16 ;  /* 0x000000ffff287224 */ /* 0x000fe200078e0010 */
[----:B0-----:R-:W-:Y:S01]  /*4570*/  SHF.L.U64.HI R9, R10, 0x6, R11 ;  /* 0x000000060a097819 */ /* 0x001fe2000001020b */
[----:B------:R-:W-:Y:S01]  /*4580*/  IMAD.MOV.U32 R41, RZ, RZ, R17 ;  /* 0x000000ffff297224 */ /* 0x000fe200078e0011 */
[----:B------:R-:W-:Y:S01]  /*4590*/  SHF.R.S32.HI R15, RZ, 0x1f, R44 ;  /* 0x0000001fff0f7819 */ /* 0x000fe2000001142c */
[C---:B------:R-:W-:Y:S01]  /*45a0*/  IMAD R55, R35.reuse, R12, RZ ;  /* 0x0000000c23377224 */ /* 0x040fe200078e02ff */
[----:B------:R-:W-:Y:S01]  /*45b0*/  SHF.L.U64.HI R33, R12, 0x6, R13 ;  /* 0x000000060c217819 */ /* 0x000fe2000001020d */
[-C--:B------:R-:W-:Y:S01]  /*45c0*/  IMAD R42, R35, R10.reuse, RZ ;  /* 0x0000000a232a7224 */ /* 0x080fe200078e02ff */
[----:B------:R-:W-:Y:S01]  /*45d0*/  ULDC.64 UR4, c[0x0][0x3e8] ;  /* 0x0000fa0000047ab9 */ /* 0x000fe20000000a00 */
[----:B------:R-:W-:Y:S01]  /*45e0*/  IMAD.SHL.U32 R8, R10, 0x40, RZ ;  /* 0x000000400a087824 */ /* 0x000fe200078e00ff */
[----:B------:R-:W-:Y:S01]  /*45f0*/  ULDC.64 UR6, c[0x0][0x400] ;  /* 0x0001000000067ab9 */ /* 0x000fe20000000a00 */
[----:B------:R-:W-:-:S04]  /*4600*/  IMAD.WIDE.U32 R34, R18, R10, R40 ;  /* 0x0000000a12227225 */ /* 0x000fc800078e0028 */
[----:B------:R-:W-:-:S04]  /*4610*/  IMAD.WIDE.U32 R40, R18, R12, R40 ;  /* 0x0000000c12287225 */ /* 0x000fc800078e0028 */
[C---:B------:R-:W-:Y:S02]  /*4620*/  IMAD R55, R18.reuse, R13, R55 ;  /* 0x0000000d12377224 */ /* 0x040fe400078e0237 */
[----:B------:R-:W-:Y:S02]  /*4630*/  IMAD R43, R18, R11, R42 ;  /* 0x0000000b122b7224 */ /* 0x000fe400078e022a */
[----:B------:R-:W-:Y:S01]  /*4640*/  IMAD.WIDE.U32 R8, R14, 0x60, R8 ;  /* 0x000000600e087825 */ /* 0x000fe200078e0008 */
[----:B------:R-:W-:-:S03]  /*4650*/  IADD3 R41, R55, R41, RZ ;  /* 0x0000002937297210 */ /* 0x000fc60007ffe0ff */
[-C--:B------:R-:W-:Y:S02]  /*4660*/  IMAD R14, R15, R10.reuse, RZ ;  /* 0x0000000a0f0e7224 */ /* 0x080fe400078e02ff */
[----:B------:R-:W-:Y:S02]  /*4670*/  IMAD.IADD R35, R43, 0x1, R35 ;  /* 0x000000012b237824 */ /* 0x000fe400078e0223 */
[----:B------:R-:W-:Y:S02]  /*4680*/  IMAD.SHL.U32 R32, R12, 0x40, RZ ;  /* 0x000000400c207824 */ /* 0x000fe400078e00ff */
[C---:B------:R-:W-:Y:S02]  /*4690*/  IMAD R14, R44.reuse, R11, R14 ;  /* 0x0000000b2c0e7224 */ /* 0x040fe400078e020e */
[----:B------:R-:W-:Y:S02]  /*46a0*/  IMAD R63, R63, 0x60, RZ ;  /* 0x000000603f3f7824 */ /* 0x000fe400078e02ff */
[----:B------:R-:W-:-:S04]  /*46b0*/  IMAD.WIDE.U32 R10, R44, R10, R34 ;  /* 0x0000000a2c0a7225 */ /* 0x000fc800078e0022 */
[----:B------:R-:W-:-:S04]  /*46c0*/  IMAD.WIDE.U32 R32, R54, 0x60, R32 ;  /* 0x0000006036207825 */ /* 0x000fc800078e0020 */
[-C--:B------:R-:W-:Y:S02]  /*46d0*/  IMAD R15, R15, R12.reuse, RZ ;  /* 0x0000000c0f0f7224 */ /* 0x080fe400078e02ff */
[----:B------:R-:W-:Y:S02]  /*46e0*/  IMAD R67, R67, 0x60, RZ ;  /* 0x0000006043437824 */ /* 0x000fe400078e02ff */
[----:B------:R-:W-:-:S04]  /*46f0*/  IMAD.WIDE.U32 R40, R44, R12, R40 ;  /* 0x0000000c2c287225 */ /* 0x000fc800078e0028 */
[----:B------:R-:W-:Y:S01]  /*4700*/  IMAD.IADD R63, R63, 0x1, R9 ;  /* 0x000000013f3f7824 */ /* 0x000fe200078e0209 */
[----:B------:R-:W-:Y:S01]  /*4710*/  IADD3 R9, P0, R8, R10, RZ ;  /* 0x0000000a08097210 */ /* 0x000fe20007f1e0ff */
[----:B------:R-:W-:Y:S01]  /*4720*/  IMAD R15, R44, R13, R15 ;  /* 0x0000000d2c0f7224 */ /* 0x000fe200078e020f */
[----:B------:R-:W-:Y:S01]  /*4730*/  IADD3 R8, P3, R32, R40, RZ ;  /* 0x0000002820087210 */ /* 0x000fe20007f7e0ff */
[----:B------:R-:W-:Y:S01]  /*4740*/  IMAD.IADD R67, R67, 0x1, R33 ;  /* 0x0000000143437824 */ /* 0x000fe200078e0221 */
[----:B------:R-:W-:Y:S02]  /*4750*/  IADD3.X R10, R63, R14, R11, P0, !PT ;  /* 0x0000000e3f0a7210 */ /* 0x000fe400007fe40b */
[----:B------:R-:W-:Y:S02]  /*4760*/  LEA R32, P0, R9, UR4, 0x1 ;  /* 0x0000000409207c11 */ /* 0x000fe4000f8008ff */
[----:B------:R-:W-:Y:S02]  /*4770*/  IADD3.X R41, R67, R15, R41, P3, !PT ;  /* 0x0000000f43297210 */ /* 0x000fe40001ffe429 */
[----:B------:R-:W-:-:S02]  /*4780*/  LEA R40, P3, R8, UR6, 0x1 ;  /* 0x0000000608287c11 */ /* 0x000fc4000f8608ff */
[----:B------:R-:W-:Y:S02]  /*4790*/  LEA.HI.X R33, R9, UR5, R10, 0x1, P0 ;  /* 0x0000000509217c11 */ /* 0x000fe400080f0c0a */
[----:B------:R-:W-:-:S04]  /*47a0*/  LEA.HI.X R41, R8, UR7, R41, 0x1, P3 ;  /* 0x0000000708297c11 */ /* 0x000fc800098f0c29 */
[----:B------:R-:W5:Y:S04]  /*47b0*/  LDG.E.128 R32, desc[UR42][R32.64] ;  /* 0x0000002a20207981 */ /* 0x000f68000c1e1d00 */
[----:B------:R-:W5:Y:S02]  /*47c0*/  LDG.E.128 R40, desc[UR42][R40.64] ;  /* 0x0000002a28287981 */ /* 0x000f64000c1e1d00 */
.L_x_12011:
[----:B------:R-:W-:Y:S05]  /*47d0*/  BSYNC B1 ;  /* 0x0000000000017941 */ /* 0x000fea0003800000 */
.L_x_12010:
[----:B------:R-:W-:Y:S01]  /*47e0*/  ULOP3.LUT UR4, UR36, 0x1, URZ, 0xfc, !UPT ;  /* 0x0000000124047892 */ /* 0x000fe2000f8efc3f */
[----:B0-----:R-:W-:Y:S01]  /*47f0*/  IMAD.MOV.U32 R8, RZ, RZ, R4 ;  /* 0x000000ffff087224 */ /* 0x001fe200078e0004 */
[----:B------:R-:W-:Y:S01]  /*4800*/  PRMT R72, R72, 0x5410, R56 ;  /* 0x0000541048487816 */ /* 0x000fe20000000038 */
[----:B------:R-:W-:Y:S01]  /*4810*/  IMAD.MOV.U32 R9, RZ, RZ, R5 ;  /* 0x000000ffff097224 */ /* 0x000fe200078e0005 */
[----:B------:R-:W-:Y:S01]  /*4820*/  UISETP.NE.AND UP0, UPT, UR4, 0x3, UPT ;  /* 0x000000030400788c */ /* 0x000fe2000bf05270 */
        /* <DEDUP_REMOVED lines=8> */
[----:B-----5:R-:W-:Y:S01]  /*48b0*/  IMAD.MOV.U32 R11, RZ, RZ, R34 ;  /* 0x000000ffff0b7224 */ /* 0x020fe200078e0022 */
[----:B------:R-:W-:-:S02]  /*48c0*/  PLOP3.LUT P3, PT, PT, PT, UP0, 0x80, 0x0 ;  /* 0x000000000000781c */ /* 0x000fc40003f6f008 */
        /* <DEDUP_REMOVED lines=8> */
[----:B------:R-:W-:Y:S02]  /*4950*/  ISETP.GE.AND P4, PT, R16, R62, PT ;  /* 0x0000003e1000720c */ /* 0x000fe40003f86270 */
[----:B------:R-:W-:Y:S01]  /*4960*/  PRMT R68, R68, 0x5410, R8 ;  /* 0x0000541044447816 */ /* 0x000fe20000000008 */
[----:B------:R-:W-:Y:S01]  /*4970*/  IMAD.MOV.U32 R8, RZ, RZ, R42 ;  /* 0x000000ffff087224 */ /* 0x000fe200078e002a */
[----:B------:R-:W-:Y:S01]  /*4980*/  PRMT R69, R9, 0x5410, R10 ;  /* 0x0000541009457816 */ /* 0x000fe2000000000a */
[----:B------:R-:W-:Y:S01]  /*4990*/  IMAD.MOV.U32 R9, RZ, RZ, R43 ;  /* 0x000000ffff097224 */ /* 0x000fe200078e002b */
[----:B------:R-:W-:-:S04]  /*49a0*/  MOV R10, R40 ;  /* 0x00000028000a7202 */ /* 0x000fc80000000f00 */
[----:B------:R-:W-:Y:S02]  /*49b0*/  PRMT R70, R8, 0x5410, R9 ;  /* 0x0000541008467816 */ /* 0x000fe40000000009 */
[----:B------:R-:W-:Y:S01]  /*49c0*/  PRMT R71, R10, 0x5410, R11 ;  /* 0x000054100a477816 */ /* 0x000fe2000000000b */
[----:B------:R-:W-:Y:S06]  /*49d0*/  @!P3 BRA `(.L_x_12012) ;  /* 0x000000000004b947 */ /* 0x000fec0003800000 */
[----:B------:R-:W-:Y:S01]  /*49e0*/  BPT.TRAP 0x1 ;  /* 0x000000040000795c */ /* 0x000fe20000300000 */
.L_x_12012:
[----:B------:R-:W-:Y:S01]  /*49f0*/  IMAD R54, R152, 0x8, R2 ;  /* 0x0000000898367824 */ /* 0x000fe200078e0202 */
[----:B------:R-:W-:Y:S01]  /*4a00*/  SHF.L.U32 R55, R185, 0x1f, RZ ;  /* 0x0000001fb9377819 */ /* 0x000fe200000006ff */
[----:B------:R-:W-:Y:S01]  /*4a10*/  BSSY B1, `(.L_x_12013) ;  /* 0x0000005000017945 */ /* 0x000fe20003800000 */
[----:B------:R-:W-:Y:S02]  /*4a20*/  LOP3.LUT R8, R48, 0x1, RZ, 0xc0, !PT ;  /* 0x0000000130087812 */ /* 0x000fe400078ec0ff */
[----:B------:R-:W0:Y:S02]  /*4a30*/  SYNCS.PHASECHK.TRANS64.TRYWAIT P5, [R54+URZ+0x22890], R55 ;  /* 0x02289037360075a7 */ /* 0x000e2400080a017f */
[----:B------:R-:W-:Y:S01]  /*4a40*/  ISETP.NE.U32.AND P0, PT, R8, 0x1, PT ;  /* 0x000000010800780c */ /* 0x000fe20003f05070 */
[----:B0-----:R-:W-:-:S12]  /*4a50*/  @!P5 BRA `(.L_x_12014) ;  /* 0x000002980088d947 */ /* 0x001fd80003800000 */
.L_x_12359:
[----:B------:R-:W-:Y:S05]  /*4a60*/  BSYNC B1 ;  /* 0x0000000000017941 */ /* 0x000fea0003800000 */
.L_x_12013:
[----:B------:R-:W-:-:S03]  /*4a70*/  UMOV UR4, 0xffffffff ;  /* 0xffffffff00047882 */ /* 0x000fc60000000000 */
[----:B------:R-:W-:Y:S05]  /*4a80*/  BRA.DIV UR4, `(.L_x_12015) ;  /* 0x0000029a04907947 */ /* 0x000fea000b800000 */
[----:B------:R1:W2:Y:S04]  /*4a90*/  SHFL.IDX PT, R63, R59, RZ, 0x1c1f ;  /* 0x001c1fff3b3f7589 */ /* 0x0002a800000e0000 */
[----:B------:R1:W3:Y:S02]  /*4aa0*/  SHFL.IDX PT, R14, R58, RZ, 0x1c1f ;  /* 0x001c1fff3a0e7589 */ /* 0x0002e400000e0000 */
.L_x_12363:
[----:B------:R-:W-:Y:S01]  /*4ab0*/  ISETP.GE.OR P5, PT, R18, R66, P0 ;  /* 0x000000421200720c */ /* 0x000fe200007a6670 */
[----:B------:R-:W-:Y:S01]  /*4ac0*/  BSSY B1, `(.L_x_12016) ;  /* 0x0000073000017945 */ /* 0x000fe20003800000 */
[----:B------:R-:W-:Y:S02]  /*4ad0*/  IMAD.SHL.U32 R67, R62, 0x2, RZ ;  /* 0x000000023e437824 */ /* 0x000fe400078e00ff */
[----:B---3--:R-:W-:-:S09]  /*4ae0*/  IMAD.MOV.U32 R62, RZ, RZ, R14 ;  /* 0x000000ffff3e7224 */ /* 0x008fd200078e000e */
[----:B------:R-:W-:Y:S05]  /*4af0*/  @P5 BRA `(.L_x_12017) ;  /* 0x0000000400bc5947 */ /* 0x000fea0003800000 */
[----:B------:R-:W3:Y:S01]  /*4b00*/  LDC R12, c[0x0][0x2f4] ;  /* 0x0000bd00ff0c7b82 */ /* 0x000ee20000000800 */
[----:B------:R-:W-:Y:S01]  /*4b10*/  IMAD.SHL.U32 R57, R52, 0x8, RZ ;  /* 0x0000000834397824 */ /* 0x000fe200078e00ff */
[----:B------:R-:W-:Y:S01]  /*4b20*/  BSSY B2, `(.L_x_12018) ;  /* 0x000006a000027945 */ /* 0x000fe20003800000 */
[----:B---3--:R-:W-:-:S05]  /*4b30*/  IMAD.IADD R8, R12, 0x1, -R67 ;  /* 0x000000010c087824 */ /* 0x008fca00078e0a43 */
[----:B------:R-:W-:-:S04]  /*4b40*/  SEL R8, R67, R8, !P1 ;  /* 0x0000000843087207 */ /* 0x000fc80004800000 */
[----:B------:R-:W-:-:S04]  /*4b50*/  SHF.R.S32.HI R9, RZ, 0x1f, R8 ;  /* 0x0000001fff097819 */ /* 0x000fc80000011408 */
[----:B------:R-:W-:Y:S02]  /*4b60*/  LEA.HI R9, R9, R8, RZ, 0x4 ;  /* 0x0000000809097211 */ /* 0x000fe400078f20ff */
[----:B------:R-:W-:Y:S01]  /*4b70*/  LOP3.LUT R8, R20, 0x38, R57, 0xf8, !PT ;  /* 0x0000003814087812 */ /* 0x000fe200078ef839 */
[----:B--2---:R-:W-:Y:S01]  /*4b80*/  IMAD.WIDE R56, R57, 0x2, R62 ;  /* 0x0000000239387825 */ /* 0x004fe200078e023e */
[----:B------:R-:W-:-:S05]  /*4b90*/  LEA.HI.SX32 R9, R9, R52, 0x1c ;  /* 0x0000003409097211 */ /* 0x000fca00078fe2ff */
[----:B------:R-:W-:Y:S01]  /*4ba0*/  IMAD.SHL.U32 R73, R9, 0x8, RZ ;  /* 0x0000000809497824 */ /* 0x000fe200078e00ff */
[----:B------:R-:W-:-:S04]  /*4bb0*/  LOP3.LUT R9, R8, R21, RZ, 0x3c, !PT ;  /* 0x0000001508097212 */ /* 0x000fc800078e3cff */
[----:B------:R-:W-:Y:S01]  /*4bc0*/  LOP3.LUT R10, R20, 0x38, R73, 0xf8, !PT ;  /* 0x00000038140a7812 */ /* 0x000fe200078ef849 */
[----:B------:R-:W-:Y:S01]  /*4bd0*/  IMAD R9, R188, 0x200, R9 ;  /* 0x00000200bc097824 */ /* 0x000fe200078e0209 */
[----:B------:R-:W-:Y:S02]  /*4be0*/  ISETP.GE.AND P5, PT, R73, R12, PT ;  /* 0x0000000c4900720c */ /* 0x000fe40003fa6270 */
[----:B------:R-:W-:Y:S01]  /*4bf0*/  LOP3.LUT R11, R10, R21, RZ, 0x3c, !PT ;  /* 0x000000150a0b7212 */ /* 0x000fe200078e3cff */
[----:B------:R-:W-:-:S04]  /*4c00*/  IMAD R9, R152, 0x1800, R9 ;  /* 0x0000180098097824 */ /* 0x000fc800078e0209 */
[----:B------:R-:W-:Y:S02]  /*4c10*/  IMAD R11, R188, 0x200, R11 ;  /* 0x00000200bc0b7824 */ /* 0x000fe400078e020b */
[----:B------:R-:W-:Y:S02]  /*4c20*/  IMAD R9, R9, 0x2, R2 ;  /* 0x0000000209097824 */ /* 0x000fe400078e0202 */
[----:B------:R-:W-:Y:S02]  /*4c30*/  IMAD R11, R152, 0x1800, R11 ;  /* 0x00001800980b7824 */ /* 0x000fe400078e020b */
[----:B------:R-:W-:-:S04]  /*4c40*/  @!P5 IMAD.WIDE R62, R73, 0x2, R62 ;  /* 0x00000002493ed825 */ /* 0x000fc800078e023e */
[----:B------:R-:W-:Y:S02]  /*4c50*/  IMAD R12, R11, 0x2, R2 ;  /* 0x000000020b0c7824 */ /* 0x000fe400078e0202 */
[----:B------:R-:W2:Y:S04]  /*4c60*/  LDS.128 R8, [R9+0x1c400] ;  /* 0x01c4000009087984 */ /* 0x000ea80000000c00 */
[----:B------:R-:W3:Y:S01]  /*4c70*/  LDS.128 R12, [R12+0x1c400] ;  /* 0x01c400000c0c7984 */ /* 0x000ee20000000c00 */
[----:B------:R-:W-:Y:S05]  /*4c80*/  @P4 BRA `(.L_x_12019) ;  /* 0x00000004004c4947 */ /* 0x000fea0003800000 */
[----:B------:R-:W-:Y:S02]  /*4c90*/  SHF.R.U32.HI R75, RZ, 0x10, R37 ;  /* 0x00000010ff4b7819 */ /* 0x000fe40000011625 */
[----:B------:R-:W-:Y:S02]  /*4ca0*/  SHF.R.U64 R73, R4, 0x10, R5 ;  /* 0x0000001004497819 */ /* 0x000fe40000001205 */
[----:B------:R-:W-:Y:S01]  /*4cb0*/  SHF.R.U64 R36, R36, 0x10, R37 ;  /* 0x0000001024247819 */ /* 0x000fe20000001225 */
[----:B--2---:R-:W-:Y:S01]  /*4cc0*/  IMAD.MOV.U32 R37, RZ, RZ, R8 ;  /* 0x000000ffff257224 */ /* 0x004fe200078e0008 */
[----:B------:R-:W-:Y:S01]  /*4cd0*/  SHF.R.U32.HI R76, RZ, 0x10, R5 ;  /* 0x00000010ff4c7819 */ /* 0x000fe20000011605 */
[----:B---3--:R-:W-:Y:S01]  /*4ce0*/  HADD2.F32 R8, -RZ, R13.H1_H1 ;  /* 0x3000000dff087230 */ /* 0x008fe20000004100 */
[--C-:B------:R-:W-:Y:S01]  /*4cf0*/  SHF.R.U64 R4, R6, 0x10, R7.reuse ;  /* 0x0000001006047819 */ /* 0x100fe20000001207 */
[----:B------:R-:W-:Y:S01]  /*4d00*/  HADD2.F32 R6, -RZ, R9.H0_H0 ;  /* 0x20000009ff067230 */ /* 0x000fe20000004100 */
[----:B------:R-:W-:Y:S01]  /*4d10*/  SHF.R.U32.HI R80, RZ, 0x10, R7 ;  /* 0x00000010ff507819 */ /* 0x000fe20000011607 */
[----:B------:R-:W-:Y:S01]  /*4d20*/  HADD2.F32 R75, -RZ, R75.H0_H0 ;  /* 0x2000004bff4b7230 */ /* 0x000fe20000004100 */
[--C-:B------:R-:W-:Y:S01]  /*4d30*/  SHF.R.U64 R5, R38, 0x10, R39.reuse ;  /* 0x0000001026057819 */ /* 0x100fe20000001227 */
[----:B------:R-:W-:Y:S01]  /*4d40*/  HADD2.F32 R7, -RZ, R13.H0_H0 ;  /* 0x2000000dff077230 */ /* 0x000fe20000004100 */
[----:B------:R-:W-:Y:S01]  /*4d50*/  SHF.R.U32.HI R79, RZ, 0x10, R39 ;  /* 0x00000010ff4f7819 */ /* 0x000fe20000011627 */
[----:B------:R-:W-:-:S02]  /*4d60*/  HADD2.F32 R39, -RZ, R77.H1_H1 ;  /* 0x3000004dff277230 */ /* 0x000fc40000004100 */
[----:B------:R-:W-:Y:S01]  /*4d70*/  FMUL.FTZ R78, R8, R75 ;  /* 0x0000004b084e7220 */ /* 0x000fe20000410000 */
[----:B------:R-:W-:Y:S02]  /*4d80*/  HADD2.F32 R9, -RZ, R9.H1_H1 ;  /* 0x30000009ff097230 */ /* 0x000fe40000004100 */
[----:B------:R-:W-:Y:S02]  /*4d90*/  IMAD.MOV.U32 R38, RZ, RZ, R12 ;  /* 0x000000ffff267224 */ /* 0x000fe400078e000c */
        /* <DEDUP_REMOVED lines=10> */
[----:B------:R-:W-:Y:S02]  /*4e40*/  HADD2.F32 R75, -RZ, R81.H1_H1 ;  /* 0x30000051ff4b7230 */ /* 0x000fe40000004100 */
[----:B------:R-:W-:Y:S01]  /*4e50*/  HADD2.F32 R13, -RZ, R15.H0_H0 ;  /* 0x2000000fff0d7230 */ /* 0x000fe20000004100 */
[----:B------:R-:W-:Y:S01]  /*4e60*/  F2FP.F16.F32.PACK_AB R9, R9, R6 ;  /* 0x000000060909723e */ /* 0x000fe200000000ff */
[----:B------:R-:W-:Y:S02]  /*4e70*/  HADD2.F32 R12, -RZ, R11.H0_H0 ;  /* 0x2000000bff0c7230 */ /* 0x000fe40000004100 */
[----:B------:R-:W-:Y:S02]  /*4e80*/  HADD2.F32 R15, -RZ, R15.H1_H1 ;  /* 0x3000000fff0f7230 */ /* 0x000fe40000004100 */
[----:B------:R-:W-:Y:S01]  /*4e90*/  FMUL.FTZ R77, R13, R75 ;  /* 0x0000004b0d4d7220 */ /* 0x000fe20000410000 */
[----:B------:R-:W-:-:S02]  /*4ea0*/  HADD2.F32 R78, -RZ, R79.H0_H0 ;  /* 0x2000004fff4e7230 */ /* 0x000fc40000004100 */
[----:B------:R-:W-:Y:S02]  /*4eb0*/  HADD2.F32 R76, -RZ, R80.H0_H0 ;  /* 0x20000050ff4c7230 */ /* 0x000fe40000004100 */
[C---:B------:R-:W-:Y:S01]  /*4ec0*/  FMUL.FTZ R80, R12.reuse, R75 ;  /* 0x0000004b0c507220 */ /* 0x040fe20000410000 */
[----:B------:R-:W-:Y:S02]  /*4ed0*/  HADD2.F32 R11, -RZ, R11.H1_H1 ;  /* 0x3000000bff0b7230 */ /* 0x000fe40000004100 */
[-C--:B------:R-:W-:Y:S01]  /*4ee0*/  FMUL.FTZ R82, R15, R78.reuse ;  /* 0x0000004e0f527220 */ /* 0x080fe20000410000 */
[-C--:B------:R-:W-:Y:S01]  /*4ef0*/  FFMA.FTZ R77, R12, R39.reuse, -R77 ;  /* 0x000000270c4d7223 */ /* 0x080fe2000001084d */
[----:B------:R-:W-:Y:S01]  /*4f00*/  FFMA.FTZ R80, R13, R39, R80 ;  /* 0x000000270d507223 */ /* 0x000fe20000010050 */
[--C-:B------:R-:W-:Y:S02]  /*4f10*/  HADD2.F32 R13, -RZ, R74.reuse.H0_H0 ;  /* 0x2000004aff0d7230 */ /* 0x100fe40000004100 */
[C---:B------:R-:W-:Y:S01]  /*4f20*/  FMUL.FTZ R78, R11.reuse, R78 ;  /* 0x0000004e0b4e7220 */ /* 0x040fe20000410000 */
[----:B------:R-:W-:Y:S01]  /*4f30*/  FFMA.FTZ R82, R11, R76, -R82 ;  /* 0x0000004c0b527223 */ /* 0x000fe20000010852 */
[----:B------:R-:W-:-:S02]  /*4f40*/  HADD2.F32 R74, -RZ, R74.H1_H1 ;  /* 0x3000004aff4a7230 */ /* 0x000fc40000004100 */
[----:B------:R-:W-:Y:S02]  /*4f50*/  HADD2.F32 R12, -RZ, R38.H0_H0 ;  /* 0x20000026ff0c7230 */ /* 0x000fe40000004100 */
[----:B------:R-:W-:Y:S01]  /*4f60*/  FFMA.FTZ R75, R15, R76, R78 ;  /* 0x0000004c0f4b7223 */ /* 0x000fe2000001004e */
[--C-:B------:R-:W-:Y:S02]  /*4f70*/  HADD2.F32 R11, -RZ, R37.reuse.H0_H0 ;  /* 0x20000025ff0b7230 */ /* 0x100fe40000004100 */
[----:B------:R-:W-:Y:S02]  /*4f80*/  HADD2.F32 R36, -RZ, R36.H0_H0 ;  /* 0x20000024ff247230 */ /* 0x000fe40000004100 */
[-C--:B------:R-:W-:Y:S01]  /*4f90*/  FMUL.FTZ R76, R12, R74.reuse ;  /* 0x0000004a0c4c7220 */ /* 0x080fe20000410000 */
[----:B------:R-:W-:Y:S02]  /*4fa0*/  HADD2.F32 R38, -RZ, R38.H1_H1 ;  /* 0x30000026ff267230 */ /* 0x000fe40000004100 */
[----:B------:R-:W-:Y:S01]  /*4fb0*/  FMUL.FTZ R15, R11, R74 ;  /* 0x0000004a0b0f7220 */ /* 0x000fe20000410000 */
[----:B------:R-:W-:-:S02]  /*4fc0*/  HADD2.F32 R37, -RZ, R37.H1_H1 ;  /* 0x30000025ff257230 */ /* 0x000fc40000004100 */
[-C--:B------:R-:W-:Y:S01]  /*4fd0*/  FFMA.FTZ R76, R11, R13.reuse, -R76 ;  /* 0x0000000d0b4c7223 */ /* 0x080fe2000001084c */
[----:B------:R-:W-:Y:S02]  /*4fe0*/  HADD2.F32 R73, -RZ, R73.H0_H0 ;  /* 0x20000049ff497230 */ /* 0x000fe40000004100 */
[-C--:B------:R-:W-:Y:S01]  /*4ff0*/  FMUL.FTZ R74, R38, R36.reuse ;  /* 0x00000024264a7220 */ /* 0x080fe20000410000 */
[----:B------:R-:W-:Y:S02]  /*5000*/  HADD2.F32 R11, -RZ, R14.H0_H0 ;  /* 0x2000000eff0b7230 */ /* 0x000fe40000004100 */
[C---:B------:R-:W-:Y:S01]  /*5010*/  FMUL.FTZ R39, R37.reuse, R36 ;  /* 0x0000002425277220 */ /* 0x040fe20000410000 */
[----:B------:R-:W-:Y:S01]  /*5020*/  FFMA.FTZ R36, R12, R13, R15 ;  /* 0x0000000d0c247223 */ /* 0x000fe2000001000f */
[----:B------:R-:W-:Y:S02]  /*5030*/  HADD2.F32 R12, -RZ, R72.H1_H1 ;  /* 0x30000048ff0c7230 */ /* 0x000fe40000004100 */
[----:B------:R-:W-:Y:S01]  /*5040*/  FFMA.FTZ R37, R37, R73, -R74 ;  /* 0x0000004925257223 */ /* 0x000fe2000001084a */
[----:B------:R-:W-:-:S02]  /*5050*/  HADD2.F32 R15, -RZ, R5.H0_H0 ;  /* 0x20000005ff0f7230 */ /* 0x000fc40000004100 */
[----:B------:R-:W-:Y:S01]  /*5060*/  FFMA.FTZ R39, R38, R73, R39 ;  /* 0x0000004926277223 */ /* 0x000fe20000010027 */
[----:B------:R-:W-:Y:S01]  /*5070*/  HADD2.F32 R72, -RZ, R72.H0_H0 ;  /* 0x20000048ff487230 */ /* 0x000fe20000004100 */
[----:B------:R-:W-:Y:S01]  /*5080*/  F2FP.F16.F32.PACK_AB R75, R75, R80 ;  /* 0x000000504b4b723e */ /* 0x000fe200000000ff */
[----:B------:R-:W-:Y:S02]  /*5090*/  HADD2.F32 R5, -RZ, R10.H0_H0 ;  /* 0x2000000aff057230 */ /* 0x000fe40000004100 */
[----:B------:R-:W-:Y:S02]  /*50a0*/  HADD2.F32 R14, -RZ, R14.H1_H1 ;  /* 0x3000000eff0e7230 */ /* 0x000fe40000004100 */
[----:B------:R-:W-:Y:S02]  /*50b0*/  HADD2.F32 R10, -RZ, R10.H1_H1 ;  /* 0x3000000aff0a7230 */ /* 0x000fe40000004100 */
[----:B------:R-:W-:Y:S02]  /*50c0*/  HADD2.F32 R13, -RZ, R4.H0_H0 ;  /* 0x20000004ff0d7230 */ /* 0x000fe40000004100 */
[-C--:B------:R-:W-:Y:S01]  /*50d0*/  FMUL.FTZ R4, R11, R72.reuse ;  /* 0x000000480b047220 */ /* 0x080fe20000410000 */
        /* <DEDUP_REMOVED lines=9> */
[----:B------:R-:W-:Y:S01]  /*5170*/  F2FP.F16.F32.PACK_AB R14, R15, R72 ;  /* 0x000000480f0e723e */ /* 0x000fe200000000ff */
[----:B------:R-:W-:Y:S01]  /*5180*/  IMAD.MOV.U32 R15, RZ, RZ, R75 ;  /* 0x000000ffff0f7224 */ /* 0x000fe200078e004b */
[----:B------:R-:W-:Y:S02]  /*5190*/  F2FP.F16.F32.PACK_AB R8, R37, R76 ;  /* 0x0000004c2508723e */ /* 0x000fe400000000ff */
[----:B------:R-:W-:Y:S02]  /*51a0*/  F2FP.F16.F32.PACK_AB R12, R39, R36 ;  /* 0x00000024270c723e */ /* 0x000fe400000000ff */
[----:B------:R-:W-:-:S07]  /*51b0*/  F2FP.F16.F32.PACK_AB R10, R73, R4 ;  /* 0x00000004490a723e */ /* 0x000fce00000000ff */
.L_x_12019:
[----:B------:R-:W-:Y:S05]  /*51c0*/  BSYNC B2 ;  /* 0x0000000000027941 */ /* 0x000fea0003800000 */
.L_x_12018:
[----:B--2---:R4:W-:Y:S04]  /*51d0*/  ST.E.128 desc[UR42][R56.64], R8 ;  /* 0x0000000838007985 */ /* 0x0049e8000c101d2a */
[----:B---3--:R4:W-:Y:S02]  /*51e0*/  @!P5 ST.E.128 desc[UR42][R62.64], R12 ;  /* 0x0000000c3e00d985 */ /* 0x0089e4000c101d2a */
.L_x_12017:
[----:B------:R-:W-:Y:S05]  /*51f0*/  BSYNC B1 ;  /* 0x0000000000017941 */ /* 0x000fea0003800000 */
.L_x_12016:
[----:B------:R-:W-:-:S03]  /*5200*/  UMOV UR4, 0xffffffff ;  /* 0xffffffff00047882 */ /* 0x000fc60000000000 */
[----:B------:R-:W-:Y:S05]  /*5210*/  BRA.DIV UR4, `(.L_x_12020) ;  /* 0x0000029204f47947 */ /* 0x000fea000b800000 */
[----:B-1----:R-:W1:Y:S04]  /*5220*/  SHFL.IDX PT, R59, R59, 0x1, 0x1c1f ;  /* 0x003c1f003b3b7f89 */ /* 0x002e6800000e0000 */
[----:B----4-:R3:W4:Y:S02]  /*5230*/  SHFL.IDX PT, R14, R58, 0x1, 0x1c1f ;  /* 0x003c1f003a0e7f89 */ /* 0x01072400000e0000 */
.L_x_12367:
[----:B------:R-:W-:Y:S01]  /*5240*/  IADD3 R4, R18, 0x40, RZ ;  /* 0x0000004012047810 */ /* 0x000fe20007ffe0ff */
[----:B----4-:R-:W-:Y:S02]  /*5250*/  IMAD.MOV.U32 R12, RZ, RZ, R14 ;  /* 0x000000ffff0c7224 */ /* 0x010fe400078e000e */
[----:B-1----:R-:W-:Y:S01]  /*5260*/  IMAD.MOV.U32 R13, RZ, RZ, R59 ;  /* 0x000000ffff0d7224 */ /* 0x002fe200078e003b */
[----:B------:R-:W-:-:S13]  /*5270*/  ISETP.GE.OR P0, PT, R4, R66, P0 ;  /* 0x000000420400720c */ /* 0x000fda0000706670 */
[----:B------:R-:W-:Y:S05]  /*5280*/  @P0 BRA `(.L_x_12001) ;  /* 0x0000000800d40947 */ /* 0x000fea0003800000 */
[----:B------:R-:W1:Y:S01]  /*5290*/  LDC R36, c[0x0][0x2f4] ;  /* 0x0000bd00ff247b82 */ /* 0x000e620000000800 */
[----:B------:R-:W-:Y:S01]  /*52a0*/  SHF.R.U32.HI R5, RZ, 0x3, R195 ;  /* 0x00000003ff057819 */ /* 0x000fe200000116c3 */
[----:B------:R-:W-:Y:S01]  /*52b0*/  IMAD.SHL.U32 R15, R52, 0x8, RZ ;  /* 0x00000008340f7824 */ /* 0x000fe200078e00ff */
[----:B------:R-:W-:Y:S03]  /*52c0*/  BSSY B1, `(.L_x_12021) ;  /* 0x0000067000017945 */ /* 0x000fe60003800000 */
[----:B------:R-:W-:-:S04]  /*52d0*/  IMAD.WIDE R14, R15, 0x2, R12 ;  /* 0x000000020f0e7825 */ /* 0x000fc800078e020c */
[----:B-1----:R-:W-:-:S05]  /*52e0*/  @P1 IMAD.IADD R67, R36, 0x1, -R67 ;  /* 0x0000000124431824 */ /* 0x002fca00078e0a43 */
[----:B------:R-:W-:-:S04]  /*52f0*/  SHF.R.S32.HI R4, RZ, 0x1f, R67 ;  /* 0x0000001fff047819 */ /* 0x000fc80000011443 */
[----:B------:R-:W-:-:S04]  /*5300*/  LEA.HI R67, R4, R67, RZ, 0x4 ;  /* 0x0000004304437211 */ /* 0x000fc800078f20ff */
[----:B------:R-:W-:-:S05]  /*5310*/  LEA.HI.SX32 R37, R67, R52, 0x1c ;  /* 0x0000003443257211 */ /* 0x000fca00078fe2ff */
[----:B------:R-:W-:-:S05]  /*5320*/  IMAD.SHL.U32 R37, R37, 0x8, RZ ;  /* 0x0000000825257824 */ /* 0x000fca00078e00ff */
[----:B------:R-:W-:-:S04]  /*5330*/  LOP3.LUT R4, R195, 0x38, R37, 0xf8, !PT ;  /* 0x00000038c3047812 */ /* 0x000fc800078ef825 */
[----:B------:R-:W-:Y:S01]  /*5340*/  LOP3.LUT R4, R4, R5, RZ, 0x3c, !PT ;  /* 0x0000000504047212 */ /* 0x000fe200078e3cff */
[----:B------:R-:W-:-:S04]  /*5350*/  IMAD R5, R152, 0x1800, R53 ;  /* 0x0000180098057824 */ /* 0x000fc800078e0235 */
[----:B------:R-:W-:Y:S02]  /*5360*/  IMAD.IADD R7, R199, 0x1, R4 ;  /* 0x00000001c7077824 */ /* 0x000fe400078e0204 */
[----:B------:R-:W-:Y:S02]  /*5370*/  IMAD R5, R5, 0x2, R2 ;  /* 0x0000000205057824 */ /* 0x000fe400078e0202 */
[----:B------:R-:W-:-:S04]  /*5380*/  IMAD R7, R152, 0x1800, R7 ;  /* 0x0000180098077824 */ /* 0x000fc800078e0207 */
[----:B------:R-:W-:Y:S02]  /*5390*/  IMAD R8, R7, 0x2, R2 ;  /* 0x0000000207087824 */ /* 0x000fe400078e0202 */
[----:B------:R-:W1:Y:S04]  /*53a0*/  LDS.128 R4, [R5+0x1c400] ;  /* 0x01c4000005047984 */ /* 0x000e680000000c00 */
[----:B------:R-:W4:Y:S01]  /*53b0*/  LDS.128 R8, [R8+0x1c400] ;  /* 0x01c4000008087984 */ /* 0x000f220000000c00 */
[----:B------:R-:W-:Y:S05]  /*53c0*/  @P4 BRA `(.L_x_12022) ;  /* 0x0000000400584947 */ /* 0x000fea0003800000 */
[----:B------:R-:W-:Y:S01]  /*53d0*/  SHF.R.U64 R62, R40, 0x10, R41 ;  /* 0x00000010283e7819 */ /* 0x000fe20000001229 */
[--C-:B------:R-:W-:Y:S01]  /*53e0*/  HADD2.F32 R39, -RZ, R71.reuse.H1_H1 ;  /* 0x30000047ff277230 */ /* 0x100fe20000004100 */
[----:B--2---:R-:W-:Y:S01]  /*53f0*/  SHF.R.U64 R63, R32, 0x10, R33 ;  /* 0x00000010203f7819 */ /* 0x004fe20000001221 */
[----:B------:R-:W-:Y:S01]  /*5400*/  HADD2.F32 R71, -RZ, R71.H0_H0 ;  /* 0x20000047ff477230 */ /* 0x000fe20000004100 */
[----:B------:R-:W-:Y:S02]  /*5410*/  SHF.R.U32.HI R40, RZ, 0x10, R41 ;  /* 0x00000010ff287819 */ /* 0x000fe40000011629 */
[----:B------:R-:W-:Y:S01]  /*5420*/  SHF.R.U32.HI R38, RZ, 0x10, R33 ;  /* 0x00000010ff267819 */ /* 0x000fe20000011621 */
[----:B----4-:R-:W-:Y:S01]  /*5430*/  IMAD.MOV.U32 R33, RZ, RZ, R8 ;  /* 0x000000ffff217224 */ /* 0x010fe200078e0008 */
[--C-:B------:R-:W-:Y:S01]  /*5440*/  SHF.R.U64 R32, R34, 0x10, R35.reuse ;  /* 0x0000001022207819 */ /* 0x100fe20000001223 */
[----:B------:R-:W-:Y:S01]  /*5450*/  IMAD.MOV.U32 R34, RZ, RZ, R10 ;  /* 0x000000ffff227224 */ /* 0x000fe200078e000a */
[----:B------:R-:W-:Y:S01]  /*5460*/  SHF.R.U32.HI R56, RZ, 0x10, R35 ;  /* 0x00000010ff387819 */ /* 0x000fe20000011623 */
[----:B-1----:R-:W-:Y:S01]  /*5470*/  IMAD.MOV.U32 R8, RZ, RZ, R6 ;  /* 0x000000ffff087224 */ /* 0x002fe200078e0006 */
[--C-:B------:R-:W-:Y:S01]  /*5480*/  SHF.R.U64 R59, R42, 0x10, R43.reuse ;  /* 0x000000102a3b7819 */ /* 0x100fe2000000122b */
[----:B------:R-:W-:Y:S01]  /*5490*/  HADD2.F32 R10, -RZ, R9.H0_H0 ;  /* 0x20000009ff0a7230 */ /* 0x000fe20000004100 */
[----:B------:R-:W-:Y:S01]  /*54a0*/  SHF.R.U32.HI R43, RZ, 0x10, R43 ;  /* 0x00000010ff2b7819 */ /* 0x000fe2000001162b */
[----:B------:R-:W-:-:S02]  /*54b0*/  HADD2.F32 R6, -RZ, R5.H0_H0 ;  /* 0x20000005ff067230 */ /* 0x000fc40000004100 */
[----:B------:R-:W-:Y:S02]  /*54c0*/  HADD2.F32 R9, -RZ, R9.H1_H1 ;  /* 0x30000009ff097230 */ /* 0x000fe40000004100 */
[-C--:B------:R-:W-:Y:S01]  /*54d0*/  FMUL.FTZ R41, R10, R39.reuse ;  /* 0x000000270a297220 */ /* 0x080fe20000410000 */
[----:B------:R-:W-:Y:S02]  /*54e0*/  HADD2.F32 R40, -RZ, R40.H0_H0 ;  /* 0x20000028ff287230 */ /* 0x000fe40000004100 */
[----:B------:R-:W-:Y:S01]  /*54f0*/  FMUL.FTZ R39, R6, R39 ;  /* 0x0000002706277220 */ /* 0x000fe20000410000 */
[----:B------:R-:W-:Y:S02]  /*5500*/  HADD2.F32 R35, -RZ, R69.H1_H1 ;  /* 0x30000045ff237230 */ /* 0x000fe40000004100 */
[----:B------:R-:W-:Y:S02]  /*5510*/  HADD2.F32 R5, -RZ, R5.H1_H1 ;  /* 0x30000005ff057230 */ /* 0x000fe40000004100 */
[----:B------:R-:W-:Y:S01]  /*5520*/  FMUL.FTZ R42, R9, R40 ;  /* 0x00000028092a7220 */ /* 0x000fe20000410000 */
[----:B------:R-:W-:-:S02]  /*5530*/  HADD2.F32 R38, -RZ, R38.H0_H0 ;  /* 0x20000026ff267230 */ /* 0x000fc40000004100 */
[-C--:B------:R-:W-:Y:S01]  /*5540*/  FFMA.FTZ R41, R6, R35.reuse, -R41 ;  /* 0x0000002306297223 */ /* 0x080fe20000010829 */
[----:B------:R-:W-:Y:S01]  /*5550*/  FFMA.FTZ R39, R10, R35, R39 ;  /* 0x000000230a277223 */ /* 0x000fe20000010027 */
[C---:B------:R-:W-:Y:S01]  /*5560*/  FMUL.FTZ R40, R5.reuse, R40 ;  /* 0x0000002805287220 */ /* 0x040fe20000410000 */
[----:B------:R-:W-:Y:S02]  /*5570*/  HADD2.F32 R35, -RZ, R70.H1_H1 ;  /* 0x30000046ff237230 */ /* 0x000fe40000004100 */
[-C--:B------:R-:W-:Y:S01]  /*5580*/  FFMA.FTZ R42, R5, R38.reuse, -R42 ;  /* 0x00000026052a7223 */ /* 0x080fe2000001082a */
[----:B------:R-:W-:Y:S02]  /*5590*/  HADD2.F32 R6, -RZ, R11.H0_H0 ;  /* 0x2000000bff067230 */ /* 0x000fe40000004100 */
[----:B------:R-:W-:Y:S01]  /*55a0*/  FFMA.FTZ R40, R9, R38, R40 ;  /* 0x0000002609287223 */ /* 0x000fe20000010028 */
[----:B------:R-:W-:Y:S02]  /*55b0*/  HADD2.F32 R5, -RZ, R7.H0_H0 ;  /* 0x20000007ff057230 */ /* 0x000fe40000004100 */
[----:B------:R-:W-:-:S02]  /*55c0*/  HADD2.F32 R10, -RZ, R56.H0_H0 ;  /* 0x20000038ff0a7230 */ /* 0x000fc40000004100 */
[-C--:B------:R-:W-:Y:S01]  /*55d0*/  FMUL.FTZ R56, R6, R35.reuse ;  /* 0x0000002306387220 */ /* 0x080fe20000410000 */
[----:B------:R-:W-:Y:S02]  /*55e0*/  HADD2.F32 R9, -RZ, R68.H1_H1 ;  /* 0x30000044ff097230 */ /* 0x000fe40000004100 */
[C---:B------:R-:W-:Y:S01]  /*55f0*/  FMUL.FTZ R35, R5.reuse, R35 ;  /* 0x0000002305237220 */ /* 0x040fe20000410000 */
[----:B------:R-:W-:Y:S01]  /*5600*/  HADD2.F32 R11, -RZ, R11.H1_H1 ;  /* 0x3000000bff0b7230 */ /* 0x000fe20000004100 */
[----:B------:R-:W-:Y:S01]  /*5610*/  F2FP.F16.F32.PACK_AB R39, R40, R39 ;  /* 0x000000272827723e */ /* 0x000fe200000000ff */
[----:B------:R-:W-:Y:S02]  /*5620*/  HADD2.F32 R38, -RZ, R43.H0_H0 ;  /* 0x2000002bff267230 */ /* 0x000fe40000004100 */
[-C--:B------:R-:W-:Y:S01]  /*5630*/  FFMA.FTZ R43, R6, R9.reuse, R35 ;  /* 0x00000009062b7223 */ /* 0x080fe20000010023 */
[----:B------:R-:W-:Y:S02]  /*5640*/  HADD2.F32 R7, -RZ, R7.H1_H1 ;  /* 0x30000007ff077230 */ /* 0x000fe40000004100 */
[----:B------:R-:W-:Y:S01]  /*5650*/  FFMA.FTZ R56, R5, R9, -R56 ;  /* 0x0000000905387223 */ /* 0x000fe20000010838 */
[----:B------:R-:W-:-:S02]  /*5660*/  HADD2.F32 R6, -RZ, R33.H0_H0 ;  /* 0x20000021ff067230 */ /* 0x000fc40000004100 */
[-C--:B---3--:R-:W-:Y:S01]  /*5670*/  FMUL.FTZ R58, R11, R38.reuse ;  /* 0x000000260b3a7220 */ /* 0x088fe20000410000 */
[----:B------:R-:W-:Y:S02]  /*5680*/  HADD2.F32 R9, -RZ, R62.H0_H0 ;  /* 0x2000003eff097230 */ /* 0x000fe40000004100 */
[C---:B------:R-:W-:Y:S01]  /*5690*/  FMUL.FTZ R38, R7.reuse, R38 ;  /* 0x0000002607267220 */ /* 0x040fe20000410000 */
[----:B------:R-:W-:Y:S02]  /*56a0*/  HADD2.F32 R33, -RZ, R33.H1_H1 ;  /* 0x30000021ff217230 */ /* 0x000fe40000004100 */
[-C--:B------:R-:W-:Y:S01]  /*56b0*/  FFMA.FTZ R57, R7, R10.reuse, -R58 ;  /* 0x0000000a07397223 */ /* 0x080fe2000001083a */
[----:B------:R-:W-:Y:S02]  /*56c0*/  HADD2.F32 R69, -RZ, R69.H0_H0 ;  /* 0x20000045ff457230 */ /* 0x000fe40000004100 */
[----:B------:R-:W-:Y:S01]  /*56d0*/  FFMA.FTZ R58, R11, R10, R38 ;  /* 0x0000000a0b3a7223 */ /* 0x000fe20000010026 */
[----:B------:R-:W-:-:S02]  /*56e0*/  HADD2.F32 R5, -RZ, R4.H0_H0 ;  /* 0x20000004ff057230 */ /* 0x000fc40000004100 */
[----:B------:R-:W-:Y:S01]  /*56f0*/  FMUL.FTZ R10, R6, R71 ;  /* 0x00000047060a7220 */ /* 0x000fe20000410000 */
[----:B------:R-:W-:Y:S02]  /*5700*/  HADD2.F32 R4, -RZ, R4.H1_H1 ;  /* 0x30000004ff047230 */ /* 0x000fe40000004100 */
[----:B------:R-:W-:Y:S01]  /*5710*/  FMUL.FTZ R11, R33, R9 ;  /* 0x00000009210b7220 */ /* 0x000fe20000410000 */
[----:B------:R-:W-:Y:S02]  /*5720*/  HADD2.F32 R7, -RZ, R63.H0_H0 ;  /* 0x2000003fff077230 */ /* 0x000fe40000004100 */
[C---:B------:R-:W-:Y:S01]  /*5730*/  FMUL.FTZ R71, R5.reuse, R71 ;  /* 0x0000004705477220 */ /* 0x040fe20000410000 */
[----:B------:R-:W-:Y:S01]  /*5740*/  FFMA.FTZ R10, R5, R69, -R10 ;  /* 0x00000045050a7223 */ /* 0x000fe2000001080a */
[C---:B------:R-:W-:Y:S01]  /*5750*/  FMUL.FTZ R38, R4.reuse, R9 ;  /* 0x0000000904267220 */ /* 0x040fe20000410000 */
[----:B------:R-:W-:Y:S02]  /*5760*/  HADD2.F32 R5, -RZ, R34.H0_H0 ;  /* 0x20000022ff057230 */ /* 0x000fe40000004100 */
[----:B------:R-:W-:Y:S01]  /*5770*/  FFMA.FTZ R11, R4, R7, -R11 ;  /* 0x00000007040b7223 */ /* 0x000fe2000001080b */
[----:B------:R-:W-:-:S02]  /*5780*/  HADD2.F32 R70, -RZ, R70.H0_H0 ;  /* 0x20000046ff467230 */ /* 0x000fc40000004100 */
[----:B------:R-:W-:Y:S01]  /*5790*/  FFMA.FTZ R38, R33, R7, R38 ;  /* 0x0000000721267223 */ /* 0x000fe20000010026 */
[----:B------:R-:W-:Y:S02]  /*57a0*/  HADD2.F32 R9, -RZ, R59.H0_H0 ;  /* 0x2000003bff097230 */ /* 0x000fe40000004100 */
[----:B------:R-:W-:Y:S01]  /*57b0*/  FFMA.FTZ R71, R6, R69, R71 ;  /* 0x0000004506477223 */ /* 0x000fe20000010047 */
[----:B------:R-:W-:Y:S02]  /*57c0*/  HADD2.F32 R4, -RZ, R8.H0_H0 ;  /* 0x20000008ff047230 */ /* 0x000fe40000004100 */
[-C--:B------:R-:W-:Y:S01]  /*57d0*/  FMUL.FTZ R33, R5, R70.reuse ;  /* 0x0000004605217220 */ /* 0x080fe20000410000 */
[----:B------:R-:W-:Y:S01]  /*57e0*/  HADD2.F32 R34, -RZ, R34.H1_H1 ;  /* 0x30000022ff227230 */ /* 0x000fe20000004100 */
[----:B------:R-:W-:Y:S01]  /*57f0*/  F2FP.F16.F32.PACK_AB R43, R58, R43 ;  /* 0x0000002b3a2b723e */ /* 0x000fe200000000ff */
        /* <DEDUP_REMOVED lines=16> */
[----:B------:R-:W-:Y:S01]  /*5900*/  F2FP.F16.F32.PACK_AB R10, R9, R70 ;  /* 0x00000046090a723e */ /* 0x000fe200000000ff */
[----:B------:R-:W-:Y:S01]  /*5910*/  IMAD.MOV.U32 R9, RZ, RZ, R39 ;  /* 0x000000ffff097224 */ /* 0x000fe200078e0027 */
[----:B------:R-:W-:-:S07]  /*5920*/  F2FP.F16.F32.PACK_AB R7, R57, R56 ;  /* 0x000000383907723e */ /* 0x000fce00000000ff */
.L_x_12022:
[----:B------:R-:W-:Y:S05]  /*5930*/  BSYNC B1 ;  /* 0x0000000000017941 */ /* 0x000fea0003800000 */
.L_x_12021:
[----:B-1----:R1:W-:Y:S01]  /*5940*/  ST.E.128 desc[UR42][R14.64], R4 ;  /* 0x000000040e007985 */ /* 0x0023e2000c101d2a */
[----:B------:R-:W-:-:S13]  /*5950*/  ISETP.GE.AND P0, PT, R37, R36, PT ;  /* 0x000000242500720c */ /* 0x000fda0003f06270 */
[----:B------:R-:W-:Y:S05]  /*5960*/  @P0 BRA `(.L_x_12001) ;  /* 0x00000004001c0947 */ /* 0x000fea0003800000 */
[----:B------:R-:W-:-:S05]  /*5970*/  IMAD.WIDE R12, R37, 0x2, R12 ;  /* 0x00000002250c7825 */ /* 0x000fca00078e020c */
[----:B----4-:R4:W-:Y:S01]  /*5980*/  ST.E.128 desc[UR42][R12.64], R8 ;  /* 0x000000080c007985 */ /* 0x0109e2000c101d2a */
[----:B------:R-:W-:Y:S05]  /*5990*/  BRA `(.L_x_12001) ;  /* 0x0000000400107947 */ /* 0x000fea0003800000 */
.L_x_11982:
[----:B------:R-:W-:-:S04]  /*59a0*/  ULOP3.LUT UR4, UR36, 0x1, URZ, 0xfc, !UPT ;  /* 0x0000000124047892 */ /* 0x000fc8000f8efc3f */
[----:B------:R-:W-:-:S06]  /*59b0*/  UISETP.NE.AND UP0, UPT, UR4, 0x3, UPT ;  /* 0x000000030400788c */ /* 0x000fcc000bf05270 */
[----:B------:R-:W-:-:S13]  /*59c0*/  PLOP3.LUT P3, PT, PT, PT, UP0, 0x80, 0x0 ;  /* 0x000000000000781c */ /* 0x000fda0003f6f008 */
[----:B------:R-:W-:Y:S05]  /*59d0*/  @!P3 BRA `(.L_x_12023) ;  /* 0x000000000004b947 */ /* 0x000fea0003800000 */
[----:B------:R-:W-:Y:S01]  /*59e0*/  BPT.TRAP 0x1 ;  /* 0x000000040000795c */ /* 0x000fe20000300000 */
.L_x_12023:
[----:B------:R-:W-:Y:S01]  /*59f0*/  LEA R54, R152, R2, 0x3 ;  /* 0x0000000298367211 */ /* 0x000fe200078e18ff */
[----:B------:R-:W-:Y:S01]  /*5a00*/  BSSY B1, `(.L_x_12024) ;  /* 0x0000005000017945 */ /* 0x000fe20003800000 */
[----:B------:R-:W-:Y:S02]  /*5a10*/  SHF.L.U32 R55, R185, 0x1f, RZ ;  /* 0x0000001fb9377819 */ /* 0x000fe400000006ff */
[----:B------:R-:W-:Y:S02]  /*5a20*/  SHF.R.S32.HI R64, RZ, 0x1f, R61 ;  /* 0x0000001fff407819 */ /* 0x000fe4000001143d */
[----:B------:R-:W0:Y:S02]  /*5a30*/  SYNCS.PHASECHK.TRANS64.TRYWAIT P0, [R54+URZ+0x22890], R55 ;  /* 0x02289037360075a7 */ /* 0x000e24000800017f */
[----:B0-----:R-:W-:Y:S05]  /*5a40*/  @!P0 BRA `(.L_x_12025) ;  /* 0x0000028c00308947 */ /* 0x001fea0003800000 */
.L_x_12368:
[----:B------:R-:W-:Y:S05]  /*5a50*/  BSYNC B1 ;  /* 0x0000000000017941 */ /* 0x000fea0003800000 */
.L_x_12024:
        /* <DEDUP_REMOVED lines=16> */
[C---:B------:R-:W-:Y:S01]  /*5b60*/  IMAD.WIDE.U32 R4, R153.reuse, UR4, R4 ;  /* 0x0000000499047c25 */ /* 0x040fe2000f8e0004 */
[----:B------:R-:W-:Y:S02]  /*5b70*/  UMOV UR4, 0xffffffff ;  /* 0xffffffff00047882 */ /* 0x000fe40000000000 */
[----:B------:R-:W-:Y:S01]  /*5b80*/  ISETP.GE.AND P0, PT, R34, 0x1, PT ;  /* 0x000000012200780c */ /* 0x000fe20003f06270 */
[----:B------:R-:W-:Y:S01]  /*5b90*/  IMAD R5, R153, UR5, R5 ;  /* 0x0000000599057c24 */ /* 0x000fe2000f8e0205 */
[----:B------:R-:W-:-:S04]  /*5ba0*/  LEA R10, P4, R4, UR6, 0x1 ;  /* 0x00000006040a7c11 */ /* 0x000fc8000f8808ff */
[----:B------:R-:W-:Y:S01]  /*5bb0*/  LEA.HI.X R32, R4, UR7, R5, 0x1, P4 ;  /* 0x0000000704207c11 */ /* 0x000fe2000a0f0c05 */
[----:B------:R-:W-:Y:S08]  /*5bc0*/  BRA.DIV UR4, `(.L_x_12026) ;  /* 0x0000028a04e47947 */ /* 0x000ff0000b800000 */
[----:B------:R1:W2:Y:S04]  /*5bd0*/  SHFL.IDX PT, R33, R32, RZ, 0x1c1f ;  /* 0x001c1fff20217589 */ /* 0x0002a800000e0000 */
[----:B------:R1:W3:Y:S02]  /*5be0*/  SHFL.IDX PT, R14, R10, RZ, 0x1c1f ;  /* 0x001c1fff0a0e7589 */ /* 0x0002e400000e0000 */
.L_x_12372:
[----:B------:R-:W-:Y:S04]  /*5bf0*/  BSSY B1, `(.L_x_12027) ;  /* 0x000000d000017945 */ /* 0x000fe80003800000 */
[----:B------:R-:W-:Y:S05]  /*5c00*/  @!P0 BRA `(.L_x_12028) ;  /* 0x00000000002c8947 */ /* 0x000fea0003800000 */
[----:B------:R-:W-:Y:S02]  /*5c10*/  ULDC UR4, c[0x0][0x2f4] ;  /* 0x0000bd0000047ab9 */ /* 0x000fe40000000800 */
[----:B------:R-:W-:Y:S02]  /*5c20*/  ISETP.GE.AND P4, PT, R16, UR4, PT ;  /* 0x0000000410007c0c */ /* 0x000fe4000bf86270 */
[----:B------:R-:W-:-:S11]  /*5c30*/  ISETP.GE.AND P0, PT, R19, UR4, PT ;  /* 0x0000000413007c0c */ /* 0x000fd6000bf06270 */
[----:B------:R-:W4:Y:S01]  /*5c40*/  @!P4 LDS.128 R4, [R69] ;  /* 0x000000004504c984 */ /* 0x000f220000000c00 */
[----:B---3--:R-:W-:-:S04]  /*5c50*/  @!P4 LEA R8, P5, R16, R14, 0x1 ;  /* 0x0000000e1008c211 */ /* 0x008fc800078a08ff */
[----:B--2---:R-:W-:-:S05]  /*5c60*/  @!P4 LEA.HI.X R9, R16, R33, R17, 0x1, P5 ;  /* 0x000000211009c211 */ /* 0x004fca00028f0c11 */
[----:B----4-:R2:W-:Y:S04]  /*5c70*/  @!P4 ST.E.128 desc[UR42][R8.64], R4 ;  /* 0x000000040800c985 */ /* 0x0105e8000c101d2a */
[----:B------:R-:W3:Y:S01]  /*5c80*/  @!P0 LDS.128 R4, [R68] ;  /* 0x0000000044048984 */ /* 0x000ee20000000c00 */
[----:B--2---:R-:W-:-:S04]  /*5c90*/  @!P0 LEA R8, P4, R19, R14, 0x1 ;  /* 0x0000000e13088211 */ /* 0x004fc800078808ff */
[----:B------:R-:W-:-:S05]  /*5ca0*/  @!P0 LEA.HI.X R9, R19, R33, R184, 0x1, P4 ;  /* 0x0000002113098211 */ /* 0x000fca00020f0cb8 */
[----:B---3--:R4:W-:Y:S04]  /*5cb0*/  @!P0 ST.E.128 desc[UR42][R8.64], R4 ;  /* 0x0000000408008985 */ /* 0x0089e8000c101d2a */
.L_x_12028:
[----:B------:R-:W-:Y:S05]  /*5cc0*/  BSYNC B1 ;  /* 0x0000000000017941 */ /* 0x000fea0003800000 */
.L_x_12027:
[----:B------:R-:W-:-:S03]  /*5cd0*/  UMOV UR4, 0xffffffff ;  /* 0xffffffff00047882 */ /* 0x000fc60000000000 */
[----:B------:R-:W-:Y:S05]  /*5ce0*/  BRA.DIV UR4, `(.L_x_12029) ;  /* 0x0000028a04e47947 */ /* 0x000fea000b800000 */
[----:B--2---:R2:W0:Y:S04]  /*5cf0*/  SHFL.IDX PT, R33, R32, 0x1, 0x1c1f ;  /* 0x003c1f0020217f89 */ /* 0x00442800000e0000 */
[----:B---3--:R2:W3:Y:S02]  /*5d00*/  SHFL.IDX PT, R14, R10, 0x1, 0x1c1f ;  /* 0x003c1f000a0e7f89 */ /* 0x0084e400000e0000 */
.L_x_12376:
[----:B------:R-:W-:-:S13]  /*5d10*/  ISETP.GE.AND P0, PT, R34, 0x41, PT ;  /* 0x000000412200780c */ /* 0x000fda0003f06270 */
[----:B------:R-:W-:Y:S05]  /*5d20*/  @!P0 BRA `(.L_x_12001) ;  /* 0x00000000002c8947 */ /* 0x000fea0003800000 */
[----:B------:R-:W-:Y:S02]  /*5d30*/  ULDC UR4, c[0x0][0x2f4] ;  /* 0x0000bd0000047ab9 */ /* 0x000fe40000000800 */
[----:B------:R-:W-:Y:S02]  /*5d40*/  ISETP.GE.AND P5, PT, R16, UR4, PT ;  /* 0x0000000410007c0c */ /* 0x000fe4000bfa6270 */
[----:B------:R-:W-:-:S11]  /*5d50*/  ISETP.GE.AND P0, PT, R19, UR4, PT ;  /* 0x0000000413007c0c */ /* 0x000fd6000bf06270 */
[----:B----4-:R-:W4:Y:S01]  /*5d60*/  @!P5 LDS.128 R4, [R69+0x2000] ;  /* 0x002000004504d984 */ /* 0x010f220000000c00 */
[----:B---3--:R-:W-:-:S04]  /*5d70*/  @!P5 LEA R8, P4, R16, R14, 0x1 ;  /* 0x0000000e1008d211 */ /* 0x008fc800078808ff */
[----:B0-----:R-:W-:-:S05]  /*5d80*/  @!P5 LEA.HI.X R9, R16, R33, R17, 0x1, P4 ;  /* 0x000000211009d211 */ /* 0x001fca00020f0c11 */
[----:B----4-:R0:W-:Y:S04]  /*5d90*/  @!P5 ST.E.128 desc[UR42][R8.64], R4 ;  /* 0x000000040800d985 */ /* 0x0101e8000c101d2a */
[----:B------:R-:W3:Y:S01]  /*5da0*/  @!P0 LDS.128 R4, [R68+0x2000] ;  /* 0x0020000044048984 */ /* 0x000ee20000000c00 */
[----:B0-----:R-:W-:-:S04]  /*5db0*/  @!P0 LEA R8, P4, R19, R14, 0x1 ;  /* 0x0000000e13088211 */ /* 0x001fc800078808ff */
[----:B------:R-:W-:-:S05]  /*5dc0*/  @!P0 LEA.HI.X R9, R19, R33, R184, 0x1, P4 ;  /* 0x0000002113098211 */ /* 0x000fca00020f0cb8 */
[----:B---3--:R0:W-:Y:S04]  /*5dd0*/  @!P0 ST.E.128 desc[UR42][R8.64], R4 ;  /* 0x0000000408008985 */ /* 0x0081e8000c101d2a */
.L_x_12001:
[----:B------:R-:W-:Y:S05]  /*5de0*/  BSYNC B0 ;  /* 0x0000000000007941 */ /* 0x000fea0003800000 */
.L_x_11981:
[----:B01--4-:R-:W0:Y:S01]  /*5df0*/  S2R R4, SR_TID.X ;  /* 0x0000000000047919 */ /* 0x013e220000002100 */
        /* <DEDUP_REMOVED lines=8> */
[----:B0-----:R-:W-:-:S02]  /*5e80*/  SHF.R.U32.HI R5, RZ, 0x7, R4 ;  /* 0x00000007ff057819 */ /* 0x001fc40000011604 */
[----:B------:R-:W-:-:S03]  /*5e90*/  LOP3.LUT P0, RZ, R4, 0x7f, RZ, 0xc0, !PT ;  /* 0x0000007f04ff7812 */ /* 0x000fc6000780c0ff */
[----:B--2---:R-:W-:-:S10]  /*5ea0*/  VIADD R10, R5, 0x8 ;  /* 0x00000008050a7836 */ /* 0x004fd40000000000 */
[----:B------:R-:W-:-:S05]  /*5eb0*/  @!P0 VIADD R4, R54, 0x228a0 ;  /* 0x000228a036048836 */ /* 0x000fca0000000000 */
[----:B------:R-:W-:Y:S01]  /*5ec0*/  @!P0 PRMT R4, RZ, 0x654, R4 ;  /* 0x00000654ff048816 */ /* 0x000fe20000000004 */
[----:B-1----:R0:W-:Y:S06]  /*5ed0*/  BAR.SYNC.DEFER_BLOCKING R10, 0x80 ;  /* 0x0002000a0000751d */ /* 0x0021ec0000010000 */
[----:B------:R0:W-:Y:S01]  /*5ee0*/  @!P0 SYNCS.ARRIVE.TRANS64.RED.A1T0 RZ, [R4+URZ], RZ ;  /* 0x000000ff04ff89a7 */ /* 0x0001e2000810043f */
[----:B------:R-:W-:Y:S05]  /*5ef0*/  @!P3 BRA `(.L_x_12031) ;  /* 0x000000000004b947 */ /* 0x000fea0003800000 */
[----:B------:R-:W-:Y:S01]  /*5f00*/  BPT.TRAP 0x1 ;  /* 0x000000040000795c */ /* 0x000fe20000300000 */
.L_x_12031:
[----:B------:R-:W-:Y:S05]  /*5f10*/  BSYNC B0 ;  /* 0x0000000000007941 */ /* 0x000fea0003800000 */
.L_x_12030:
[----:B------:R-:W1:Y:S01]  /*5f20*/  SYNCS.PHASECHK.TRANS64.TRYWAIT P3, [R54+URZ+0x228b0], R55 ;  /* 0x0228b037360075a7 */ /* 0x000e62000806017f */
[----:B------:R-:W-:Y:S01]  /*5f30*/  ULDC UR38, c[0x0][0x320] ;  /* 0x0000c80000267ab9 */ /* 0x000fe20000000800 */
[----:B------:R-:W-:Y:S04]  /*5f40*/  BSSY B0, `(.L_x_12032) ;  /* 0x0000002000007945 */ /* 0x000fe80003800000 */
[----:B-1----:R-:W-:Y:S05]  /*5f50*/  @!P3 BRA `(.L_x_12033) ;  /* 0x000002880090b947 */ /* 0x002fea0003800000 */
.L_x_12377:
[----:B------:R-:W-:Y:S05]  /*5f60*/  BSYNC B0 ;  /* 0x0000000000007941 */ /* 0x000fea0003800000 */
.L_x_12032:
[----:B------:R-:W-:Y:S01]  /*5f70*/  ULDC.64 UR4, c[0x0][0x328] ;  /* 0x0000ca0000047ab9 */ /* 0x000fe20000000a00 */
[----:B------:R-:W-:Y:S01]  /*5f80*/  IMAD.IADD R66, R66, 0x1, -R18 ;  /* 0x0000000142427824 */ /* 0x000fe200078e0a12 */
[----:B------:R-:W-:Y:S01]  /*5f90*/  ULDC.64 UR6, c[0x0][0x318] ;  /* 0x0000c60000067ab9 */ /* 0x000fe20000000a00 */
[----:B------:R-:W-:Y:S01]  /*5fa0*/  IMAD R64, R64, UR4, RZ ;  /* 0x0000000440407c24 */ /* 0x000fe2000f8e02ff */
[----:B------:R-:W-:Y:S01]  /*5fb0*/  BSSY B0, `(.L_x_12034) ;  /* 0x0000057000007945 */ /* 0x000fe20003800000 */
[----:B0-----:R-:W-:Y:S01]  /*5fc0*/  IMAD.WIDE.U32 R4, R61, UR4, RZ ;  /* 0x000000043d047c25 */ /* 0x001fe2000f8e00ff */
[----:B------:R-:W-:-:S03]  /*5fd0*/  ISETP.GE.AND P3, PT, R66, 0x1, PT ;  /* 0x000000014200780c */ /* 0x000fc60003f66270 */
        /* <DEDUP_REMOVED lines=9> */
[----:B------:R-:W-:Y:S02]  /*6070*/  IMAD.IADD R6, R46, 0x1, R12 ;  /* 0x000000012e067824 */ /* 0x000fe400078e020c */
[----:B------:R-:W-:-:S04]  /*6080*/  IMAD.WIDE.U32 R4, R153, UR4, R4 ;  /* 0x0000000499047c25 */ /* 0x000fc8000f8e0004 */
[----:B------:R-:W-:Y:S01]  /*6090*/  IMAD R5, R153, UR5, R5 ;  /* 0x0000000599057c24 */ /* 0x000fe2000f8e0205 */
[----:B------:R-:W-:Y:S01]  /*60a0*/  LEA R35, P4, R4, UR6, 0x1 ;  /* 0x0000000604237c11 */ /* 0x000fe2000f8808ff */
[--C-:B------:R-:W-:Y:S02]  /*60b0*/  IMAD R12, R12, 0x2, R45.reuse ;  /* 0x000000020c0c7824 */ /* 0x100fe400078e022d */
[----:B------:R-:W-:Y:S01]  /*60c0*/  IMAD R11, R6, 0x2, R45 ;  /* 0x00000002060b7824 */ /* 0x000fe200078e022d */
[----:B------:R-:W-:Y:S01]  /*60d0*/  LEA.HI.X R36, R4, UR7, R5, 0x1, P4 ;  /* 0x0000000704247c11 */ /* 0x000fe2000a0f0c05 */
[----:B------:R0:W2:Y:S04]  /*60e0*/  SHFL.IDX PT, R38, R35, RZ, 0x1c1f ;  /* 0x001c1fff23267589 */ /* 0x0000a800000e0000 */
[----:B------:R0:W4:Y:S01]  /*60f0*/  SHFL.IDX PT, R37, R36, RZ, 0x1c1f ;  /* 0x001c1fff24257589 */ /* 0x00012200000e0000 */
[----:B------:R-:W-:Y:S05]  /*6100*/  @!P3 BRA `(.L_x_12035) ;  /* 0x000000040004b947 */ /* 0x000fea0003800000 */
[----:B------:R-:W-:Y:S02]  /*6110*/  ISETP.GE.AND P3, PT, R16, UR38, PT ;  /* 0x0000002610007c0c */ /* 0x000fe4000bf66270 */
[----:B------:R-:W-:-:S11]  /*6120*/  ISETP.GE.AND P5, PT, R19, UR38, PT ;  /* 0x0000002613007c0c */ /* 0x000fd6000bfa6270 */
[----:B------:R-:W5:Y:S01]  /*6130*/  @!P3 LDS.128 R4, [R12] ;  /* 0x000000000c04b984 */ /* 0x000f620000000c00 */
[----:B--2---:R-:W-:-:S04]  /*6140*/  @!P3 LEA R8, P4, R16, R38, 0x1 ;  /* 0x000000261008b211 */ /* 0x004fc800078808ff */
[----:B----4-:R-:W-:-:S05]  /*6150*/  @!P3 LEA.HI.X R9, R16, R37, R17, 0x1, P4 ;  /* 0x000000251009b211 */ /* 0x010fca00020f0c11 */
[----:B-----5:R2:W-:Y:S01]  /*6160*/  @!P3 ST.E.128 desc[UR42][R8.64], R4 ;  /* 0x000000040800b985 */ /* 0x0205e2000c101d2a */
[----:B------:R-:W-:-:S03]  /*6170*/  ISETP.GE.AND P3, PT, R162, UR38, PT ;  /* 0x00000026a2007c0c */ /* 0x000fc6000bf66270 */
[----:B------:R-:W4:Y:S01]  /*6180*/  @!P5 LDS.128 R4, [R11] ;  /* 0x000000000b04d984 */ /* 0x000f220000000c00 */
[----:B------:R-:W-:Y:S02]  /*6190*/  SEL R13, RZ, 0x3fffc, P3 ;  /* 0x0003fffcff0d7807 */ /* 0x000fe40001800000 */
[----:B------:R-:W-:Y:S02]  /*61a0*/  SEL R32, RZ, 0x4, P3 ;  /* 0x00000004ff207807 */ /* 0x000fe40001800000 */
[----:B------:R-:W-:-:S04]  /*61b0*/  ISETP.GE.AND P3, PT, R16, UR38, PT ;  /* 0x0000002610007c0c */ /* 0x000fc8000bf66270 */
[----:B------:R-:W-:Y:S02]  /*61c0*/  SEL R33, RZ, 0x1, P3 ;  /* 0x00000001ff217807 */ /* 0x000fe40001800000 */
[----:B--2---:R-:W-:-:S04]  /*61d0*/  @!P5 LEA R8, P4, R19, R38, 0x1 ;  /* 0x000000261308d211 */ /* 0x004fc800078808ff */
[----:B------:R-:W-:Y:S02]  /*61e0*/  @!P5 LEA.HI.X R9, R19, R37, R184, 0x1, P4 ;  /* 0x000000251309d211 */ /* 0x000fe400020f0cb8 */
[----:B------:R-:W-:Y:S02]  /*61f0*/  LOP3.LUT P4, RZ, R13, 0x4, RZ, 0xc0, !PT ;  /* 0x000000040dff7812 */ /* 0x000fe4000788c0ff */
[----:B------:R-:W-:-:S04]  /*6200*/  SEL R13, RZ, 0x2, P5 ;  /* 0x00000002ff0d7807 */ /* 0x000fc80002800000 */
[----:B------:R-:W-:Y:S01]  /*6210*/  IADD3 R32, R32, R13, R33 ;  /* 0x0000000d20207210 */ /* 0x000fe20007ffe021 */
[----:B----4-:R2:W-:Y:S06]  /*6220*/  @!P5 ST.E.128 desc[UR42][R8.64], R4 ;  /* 0x000000040800d985 */ /* 0x0105ec000c101d2a */
[----:B------:R-:W4:Y:S01]  /*6230*/  @P4 LDS.128 R4, [R12+0x3000] ;  /* 0x003000000c044984 */ /* 0x000f220000000c00 */
[----:B--2---:R-:W-:-:S04]  /*6240*/  @P4 LEA R8, P5, R162, R38, 0x1 ;  /* 0x00000026a2084211 */ /* 0x004fc800078a08ff */
[----:B------:R-:W-:Y:S02]  /*6250*/  @P4 LEA.HI.X R9, R162, R37, R194, 0x1, P5 ;  /* 0x00000025a2094211 */ /* 0x000fe400028f0cc2 */
[----:B------:R-:W-:-:S04]  /*6260*/  ISETP.GE.AND P5, PT, R161, UR38, PT ;  /* 0x00000026a1007c0c */ /* 0x000fc8000bfa6270 */
[----:B---3--:R-:W-:Y:S02]  /*6270*/  SEL R14, RZ, 0x7fff8, P5 ;  /* 0x0007fff8ff0e7807 */ /* 0x008fe40002800000 */
[----:B------:R-:W-:Y:S01]  /*6280*/  SEL R15, RZ, 0x8, P5 ;  /* 0x00000008ff0f7807 */ /* 0x000fe20002800000 */
[----:B----4-:R2:W-:Y:S01]  /*6290*/  @P4 ST.E.128 desc[UR42][R8.64], R4 ;  /* 0x0000000408004985 */ /* 0x0105e2000c101d2a */
[----:B------:R-:W-:-:S13]  /*62a0*/  LOP3.LUT P4, RZ, R14, 0x8, RZ, 0xc0, !PT ;  /* 0x000000080eff7812 */ /* 0x000fda000788c0ff */
[----:B------:R-:W3:Y:S01]  /*62b0*/  @P4 LDS.128 R4, [R11+0x3000] ;  /* 0x003000000b044984 */ /* 0x000ee20000000c00 */
[----:B--2---:R-:W-:-:S04]  /*62c0*/  @P4 LEA R8, P3, R161, R38, 0x1 ;  /* 0x00000026a1084211 */ /* 0x004fc800078608ff */
[----:B------:R-:W-:Y:S02]  /*62d0*/  @P4 LEA.HI.X R9, R161, R37, R193, 0x1, P3 ;  /* 0x00000025a1094211 */ /* 0x000fe400018f0cc1 */
[----:B------:R-:W-:-:S04]  /*62e0*/  ISETP.GE.AND P3, PT, R160, UR38, PT ;  /* 0x00000026a0007c0c */ /* 0x000fc8000bf66270 */
[----:B------:R-:W-:Y:S02]  /*62f0*/  SEL R14, RZ, 0xffff0, P3 ;  /* 0x000ffff0ff0e7807 */ /* 0x000fe40001800000 */
[----:B------:R-:W-:-:S04]  /*6300*/  SEL R34, RZ, 0x10, P3 ;  /* 0x00000010ff227807 */ /* 0x000fc80001800000 */
[----:B------:R-:W-:Y:S01]  /*6310*/  IADD3 R15, R34, R32, R15 ;  /* 0x00000020220f7210 */ /* 0x000fe20007ffe00f */
[----:B---3--:R2:W-:Y:S01]  /*6320*/  @P4 ST.E.128 desc[UR42][R8.64], R4 ;  /* 0x0000000408004985 */ /* 0x0085e2000c101d2a */
[----:B------:R-:W-:-:S13]  /*6330*/  LOP3.LUT P4, RZ, R14, 0x10, RZ, 0xc0, !PT ;  /* 0x000000100eff7812 */ /* 0x000fda000788c0ff */
[----:B------:R-:W3:Y:S01]  /*6340*/  @P4 LDS.128 R4, [R12+0x6000] ;  /* 0x006000000c044984 */ /* 0x000ee20000000c00 */
[----:B--2---:R-:W-:-:S04]  /*6350*/  @P4 LEA R8, P5, R160, R38, 0x1 ;  /* 0x00000026a0084211 */ /* 0x004fc800078a08ff */
[----:B------:R-:W-:Y:S02]  /*6360*/  @P4 LEA.HI.X R9, R160, R37, R192, 0x1, P5 ;  /* 0x00000025a0094211 */ /* 0x000fe400028f0cc0 */
[----:B------:R-:W-:-:S04]  /*6370*/  ISETP.GE.AND P5, PT, R155, UR38, PT ;  /* 0x000000269b007c0c */ /* 0x000fc8000bfa6270 */
[----:B------:R-:W-:Y:S02]  /*6380*/  SEL R14, RZ, 0x1fffe0, P5 ;  /* 0x001fffe0ff0e7807 */ /* 0x000fe40002800000 */
[----:B------:R-:W-:Y:S02]  /*6390*/  SEL R13, RZ, 0x20, P5 ;  /* 0x00000020ff0d7807 */ /* 0x000fe40002800000 */
[----:B------:R-:W-:-:S04]  /*63a0*/  ISETP.GE.AND P5, PT, R163, UR38, PT ;  /* 0x00000026a3007c0c */ /* 0x000fc8000bfa6270 */
[----:B------:R-:W-:Y:S01]  /*63b0*/  SEL R32, RZ, 0x7fff80, P5 ;  /* 0x007fff80ff207807 */ /* 0x000fe20002800000 */
[----:B---3--:R2:W-:Y:S01]  /*63c0*/  @P4 ST.E.128 desc[UR42][R8.64], R4 ;  /* 0x0000000408004985 */ /* 0x0085e2000c101d2a */
[----:B------:R-:W-:-:S13]  /*63d0*/  LOP3.LUT P4, RZ, R14, 0x20, RZ, 0xc0, !PT ;  /* 0x000000200eff7812 */ /* 0x000fda000788c0ff */
[----:B------:R-:W3:Y:S01]  /*63e0*/  @P4 LDS.128 R4, [R11+0x6000] ;  /* 0x006000000b044984 */ /* 0x000ee20000000c00 */
[----:B--2---:R-:W-:-:S04]  /*63f0*/  @P4 LEA R8, P3, R155, R38, 0x1 ;  /* 0x000000269b084211 */ /* 0x004fc800078608ff */
[----:B------:R-:W-:Y:S02]  /*6400*/  @P4 LEA.HI.X R9, R155, R37, R191, 0x1, P3 ;  /* 0x000000259b094211 */ /* 0x000fe400018f0cbf */
[----:B------:R-:W-:-:S04]  /*6410*/  ISETP.GE.AND P3, PT, R154, UR38, PT ;  /* 0x000000269a007c0c */ /* 0x000fc8000bf66270 */
[----:B------:R-:W-:Y:S01]  /*6420*/  SEL R14, RZ, 0x3fffc0, P3 ;  /* 0x003fffc0ff0e7807 */ /* 0x000fe20001800000 */
[----:B---3--:R2:W-:Y:S03]  /*6430*/  @P4 ST.E.128 desc[UR42][R8.64], R4 ;  /* 0x0000000408004985 */ /* 0x0085e6000c101d2a */
[----:B------:R-:W-:Y:S02]  /*6440*/  LOP3.LUT P4, RZ, R14, 0x40, RZ, 0xc0, !PT ;  /* 0x000000400eff7812 */ /* 0x000fe4000788c0ff */
[----:B------:R-:W-:-:S04]  /*6450*/  SEL R14, RZ, 0x40, P3 ;  /* 0x00000040ff0e7807 */ /* 0x000fc80001800000 */
[----:B------:R-:W-:-:S05]  /*6460*/  IADD3 R13, R14, R15, R13 ;  /* 0x0000000f0e0d7210 */ /* 0x000fca0007ffe00d */
[----:B------:R-:W-:Y:S02]  /*6470*/  IMAD.IADD R13, R13, 0x1, R32 ;  /* 0x000000010d0d7824 */ /* 0x000fe400078e0220 */
[----:B------:R-:W3:Y:S03]  /*6480*/  @P4 LDS.128 R4, [R12+0x9000] ;  /* 0x009000000c044984 */ /* 0x000ee60000000c00 */
[----:B--2---:R-:W-:-:S04]  /*6490*/  PRMT R8, R13, 0x8880, RZ ;  /* 0x000088800d087816 */ /* 0x004fc800000000ff */
[----:B------:R-:W-:Y:S02]  /*64a0*/  ISETP.GT.AND P3, PT, R8, -0x1, PT ;  /* 0xffffffff0800780c */ /* 0x000fe40003f64270 */
[----:B------:R-:W-:-:S04]  /*64b0*/  @P4 LEA R8, P5, R154, R38, 0x1 ;  /* 0x000000269a084211 */ /* 0x000fc800078a08ff */
[----:B------:R-:W-:-:S05]  /*64c0*/  @P4 LEA.HI.X R9, R154, R37, R190, 0x1, P5 ;  /* 0x000000259a094211 */ /* 0x000fca00028f0cbe */
[----:B---3--:R2:W-:Y:S04]  /*64d0*/  @P4 ST.E.128 desc[UR42][R8.64], R4 ;  /* 0x0000000408004985 */ /* 0x0085e8000c101d2a */
[----:B------:R-:W3:Y:S01]  /*64e0*/  @!P3 LDS.128 R4, [R11+0x9000] ;  /* 0x009000000b04b984 */ /* 0x000ee20000000c00 */
[----:B--2---:R-:W-:-:S04]  /*64f0*/  @!P3 LEA R8, P4, R163, R38, 0x1 ;  /* 0x00000026a308b211 */ /* 0x004fc800078808ff */
[----:B------:R-:W-:-:S05]  /*6500*/  @!P3 LEA.HI.X R9, R163, R37, R189, 0x1, P4 ;  /* 0x00000025a309b211 */ /* 0x000fca00020f0cbd */
[----:B---3--:R2:W-:Y:S04]  /*6510*/  @!P3 ST.E.128 desc[UR42][R8.64], R4 ;  /* 0x000000040800b985 */ /* 0x0085e8000c101d2a */
.L_x_12035:
[----:B------:R-:W-:Y:S05]  /*6520*/  BSYNC B0 ;  /* 0x0000000000007941 */ /* 0x000fea0003800000 */
.L_x_12034:
[----:B------:R-:W-:Y:S01]  /*6530*/  ISETP.GE.AND P3, PT, R66, 0x41, PT ;  /* 0x000000414200780c */ /* 0x000fe20003f66270 */
[----:B------:R1:W1:Y:S01]  /*6540*/  SHFL.IDX PT, R13, R36, 0x1, 0x1c1f ;  /* 0x003c1f00240d7f89 */ /* 0x00026200000e0000 */
[----:B------:R-:W-:Y:S03]  /*6550*/  BSSY B0, `(.L_x_12036) ;  /* 0x0000044000007945 */ /* 0x000fe60003800000 */
[----:B0-----:R-:W0:Y:S08]  /*6560*/  SHFL.IDX PT, R35, R35, 0x1, 0x1c1f ;  /* 0x003c1f0023237f89 */ /* 0x001e3000000e0000 */
[----:B------:R-:W-:Y:S05]  /*6570*/  @!P3 BRA `(.L_x_12037) ;  /* 0x000000040004b947 */ /* 0x000fea0003800000 */
[----:B------:R-:W-:Y:S02]  /*6580*/  ISETP.GE.AND P4, PT, R16, UR38, PT ;  /* 0x0000002610007c0c */ /* 0x000fe4000bf86270 */
[----:B------:R-:W-:-:S11]  /*6590*/  ISETP.GE.AND P5, PT, R19, UR38, PT ;  /* 0x0000002613007c0c */ /* 0x000fd6000bfa6270 */
[----:B--2---:R-:W2:Y:S01]  /*65a0*/  @!P4 LDS.128 R4, [R12+0x2000] ;  /* 0x002000000c04c984 */ /* 0x004ea20000000c00 */
[----:B0-----:R-:W-:-:S04]  /*65b0*/  @!P4 LEA R8, P3, R16, R35, 0x1 ;  /* 0x000000231008c211 */ /* 0x001fc800078608ff */
[----:B-1----:R-:W-:Y:S02]  /*65c0*/  @!P4 LEA.HI.X R9, R16, R13, R17, 0x1, P3 ;  /* 0x0000000d1009c211 */ /* 0x002fe400018f0c11 */
[----:B------:R-:W-:-:S04]  /*65d0*/  ISETP.GE.AND P3, PT, R162, UR38, PT ;  /* 0x00000026a2007c0c */ /* 0x000fc8000bf66270 */
[----:B---3--:R-:W-:Y:S02]  /*65e0*/  SEL R14, RZ, 0x3fffc, P3 ;  /* 0x0003fffcff0e7807 */ /* 0x008fe40001800000 */
[----:B------:R-:W-:Y:S02]  /*65f0*/  SEL R33, RZ, 0x4, P3 ;  /* 0x00000004ff217807 */ /* 0x000fe40001800000 */
[----:B------:R-:W-:-:S04]  /*6600*/  ISETP.GE.AND P3, PT, R16, UR38, PT ;  /* 0x0000002610007c0c */ /* 0x000fc8000bf66270 */
[----:B------:R-:W-:Y:S01]  /*6610*/  SEL R34, RZ, 0x1, P3 ;  /* 0x00000001ff227807 */ /* 0x000fe20001800000 */
[----:B--2---:R0:W-:Y:S04]  /*6620*/  @!P4 ST.E.128 desc[UR42][R8.64], R4 ;  /* 0x000000040800c985 */ /* 0x0041e8000c101d2a */
[----:B------:R-:W1:Y:S01]  /*6630*/  @!P5 LDS.128 R4, [R11+0x2000] ;  /* 0x002000000b04d984 */ /* 0x000e620000000c00 */
[----:B0-----:R-:W-:-:S04]  /*6640*/  @!P5 LEA R8, P4, R19, R35, 0x1 ;  /* 0x000000231308d211 */ /* 0x001fc800078808ff */
[----:B------:R-:W-:Y:S02]  /*6650*/  @!P5 LEA.HI.X R9, R19, R13, R184, 0x1, P4 ;  /* 0x0000000d1309d211 */ /* 0x000fe400020f0cb8 */
[----:B------:R-:W-:Y:S02]  /*6660*/  LOP3.LUT P4, RZ, R14, 0x4, RZ, 0xc0, !PT ;  /* 0x000000040eff7812 */ /* 0x000fe4000788c0ff */
[----:B------:R-:W-:-:S04]  /*6670*/  SEL R14, RZ, 0x2, P5 ;  /* 0x00000002ff0e7807 */ /* 0x000fc80002800000 */
[----:B------:R-:W-:Y:S01]  /*6680*/  IADD3 R33, R33, R14, R34 ;  /* 0x0000000e21217210 */ /* 0x000fe20007ffe022 */
[----:B-1----:R0:W-:Y:S06]  /*6690*/  @!P5 ST.E.128 desc[UR42][R8.64], R4 ;  /* 0x000000040800d985 */ /* 0x0021ec000c101d2a */
[----:B------:R-:W1:Y:S01]  /*66a0*/  @P4 LDS.128 R4, [R12+0x5000] ;  /* 0x005000000c044984 */ /* 0x000e620000000c00 */
[----:B0-----:R-:W-:-:S04]  /*66b0*/  @P4 LEA R8, P5, R162, R35, 0x1 ;  /* 0x00000023a2084211 */ /* 0x001fc800078a08ff */
[----:B------:R-:W-:Y:S02]  /*66c0*/  @P4 LEA.HI.X R9, R162, R13, R194, 0x1, P5 ;  /* 0x0000000da2094211 */ /* 0x000fe400028f0cc2 */
[----:B------:R-:W-:-:S04]  /*66d0*/  ISETP.GE.AND P5, PT, R161, UR38, PT ;  /* 0x00000026a1007c0c */ /* 0x000fc8000bfa6270 */
[----:B------:R-:W-:Y:S02]  /*66e0*/  SEL R15, RZ, 0x7fff8, P5 ;  /* 0x0007fff8ff0f7807 */ /* 0x000fe40002800000 */
[----:B------:R-:W-:Y:S01]  /*66f0*/  SEL R32, RZ, 0x8, P5 ;  /* 0x00000008ff207807 */ /* 0x000fe20002800000 */
[----:B-1----:R0:W-:Y:S01]  /*6700*/  @P4 ST.E.128 desc[UR42][R8.64], R4 ;  /* 0x0000000408004985 */ /* 0x0021e2000c101d2a */
[----:B------:R-:W-:-:S13]  /*6710*/  LOP3.LUT P4, RZ, R15, 0x8, RZ, 0xc0, !PT ;  /* 0x000000080fff7812 */ /* 0x000fda000788c0ff */
[----:B------:R-:W1:Y:S01]  /*6720*/  @P4 LDS.128 R4, [R11+0x5000] ;  /* 0x005000000b044984 */ /* 0x000e620000000c00 */
[----:B0-----:R-:W-:-:S04]  /*6730*/  @P4 LEA R8, P3, R161, R35, 0x1 ;  /* 0x00000023a1084211 */ /* 0x001fc800078608ff */
[----:B------:R-:W-:Y:S02]  /*6740*/  @P4 LEA.HI.X R9, R161, R13, R193, 0x1, P3 ;  /* 0x0000000da1094211 */ /* 0x000fe400018f0cc1 */
[----:B------:R-:W-:-:S04]  /*6750*/  ISETP.GE.AND P3, PT, R160, UR38, PT ;  /* 0x00000026a0007c0c */ /* 0x000fc8000bf66270 */
[----:B------:R-:W-:Y:S02]  /*6760*/  SEL R15, RZ, 0xffff0, P3 ;  /* 0x000ffff0ff0f7807 */ /* 0x000fe40001800000 */
[----:B----4-:R-:W-:-:S04]  /*6770*/  SEL R37, RZ, 0x10, P3 ;  /* 0x00000010ff257807 */ /* 0x010fc80001800000 */
[----:B------:R-:W-:Y:S01]  /*6780*/  IADD3 R32, R37, R33, R32 ;  /* 0x0000002125207210 */ /* 0x000fe20007ffe020 */
[----:B-1----:R0:W-:Y:S01]  /*6790*/  @P4 ST.E.128 desc[UR42][R8.64], R4 ;  /* 0x0000000408004985 */ /* 0x0021e2000c101d2a */
[----:B------:R-:W-:-:S13]  /*67a0*/  LOP3.LUT P4, RZ, R15, 0x10, RZ, 0xc0, !PT ;  /* 0x000000100fff7812 */ /* 0x000fda000788c0ff */
[----:B------:R-:W1:Y:S01]  /*67b0*/  @P4 LDS.128 R4, [R12+0x8000] ;  /* 0x008000000c044984 */ /* 0x000e620000000c00 */
[----:B0-----:R-:W-:-:S04]  /*67c0*/  @P4 LEA R8, P5, R160, R35, 0x1 ;  /* 0x00000023a0084211 */ /* 0x001fc800078a08ff */
[----:B------:R-:W-:Y:S02]  /*67d0*/  @P4 LEA.HI.X R9, R160, R13, R192, 0x1, P5 ;  /* 0x0000000da0094211 */ /* 0x000fe400028f0cc0 */
[----:B------:R-:W-:-:S04]  /*67e0*/  ISETP.GE.AND P5, PT, R155, UR38, PT ;  /* 0x000000269b007c0c */ /* 0x000fc8000bfa6270 */
[----:B------:R-:W-:Y:S02]  /*67f0*/  SEL R15, RZ, 0x1fffe0, P5 ;  /* 0x001fffe0ff0f7807 */ /* 0x000fe40002800000 */
[----:B------:R-:W-:Y:S02]  /*6800*/  SEL R14, RZ, 0x20, P5 ;  /* 0x00000020ff0e7807 */ /* 0x000fe40002800000 */
[----:B------:R-:W-:-:S04]  /*6810*/  ISETP.GE.AND P5, PT, R163, UR38, PT ;  /* 0x00000026a3007c0c */ /* 0x000fc8000bfa6270 */
[----:B------:R-:W-:Y:S01]  /*6820*/  SEL R33, RZ, 0x7fff80, P5 ;  /* 0x007fff80ff217807 */ /* 0x000fe20002800000 */
[----:B-1----:R0:W-:Y:S01]  /*6830*/  @P4 ST.E.128 desc[UR42][R8.64], R4 ;  /* 0x0000000408004985 */ /* 0x0021e2000c101d2a */
[----:B------:R-:W-:-:S13]  /*6840*/  LOP3.LUT P4, RZ, R15, 0x20, RZ, 0xc0, !PT ;  /* 0x000000200fff7812 */ /* 0x000fda000788c0ff */
[----:B------:R-:W1:Y:S01]  /*6850*/  @P4 LDS.128 R4, [R11+0x8000] ;  /* 0x008000000b044984 */ /* 0x000e620000000c00 */
[----:B0-----:R-:W-:-:S04]  /*6860*/  @P4 LEA R8, P3, R155, R35, 0x1 ;  /* 0x000000239b084211 */ /* 0x001fc800078608ff */
[----:B------:R-:W-:Y:S02]  /*6870*/  @P4 LEA.HI.X R9, R155, R13, R191, 0x1, P3 ;  /* 0x0000000d9b094211 */ /* 0x000fe400018f0cbf */
[----:B------:R-:W-:-:S04]  /*6880*/  ISETP.GE.AND P3, PT, R154, UR38, PT ;  /* 0x000000269a007c0c */ /* 0x000fc8000bf66270 */
[----:B------:R-:W-:Y:S01]  /*6890*/  SEL R15, RZ, 0x3fffc0, P3 ;  /* 0x003fffc0ff0f7807 */ /* 0x000fe20001800000 */
[----:B-1----:R0:W-:Y:S03]  /*68a0*/  @P4 ST.E.128 desc[UR42][R8.64], R4 ;  /* 0x0000000408004985 */ /* 0x0021e6000c101d2a */
[----:B------:R-:W-:Y:S02]  /*68b0*/  LOP3.LUT P4, RZ, R15, 0x40, RZ, 0xc0, !PT ;  /* 0x000000400fff7812 */ /* 0x000fe4000788c0ff */
[----:B------:R-:W-:-:S04]  /*68c0*/  SEL R15, RZ, 0x40, P3 ;  /* 0x00000040ff0f7807 */ /* 0x000fc80001800000 */
[----:B------:R-:W-:-:S05]  /*68d0*/  IADD3 R14, R15, R32, R14 ;  /* 0x000000200f0e7210 */ /* 0x000fca0007ffe00e */
[----:B------:R-:W-:Y:S02]  /*68e0*/  IMAD.IADD R14, R14, 0x1, R33 ;  /* 0x000000010e0e7824 */ /* 0x000fe400078e0221 */
[----:B------:R-:W1:Y:S03]  /*68f0*/  @P4 LDS.128 R4, [R12+0xb000] ;  /* 0x00b000000c044984 */ /* 0x000e660000000c00 */
[----:B0-----:R-:W-:-:S04]  /*6900*/  PRMT R8, R14, 0x8880, RZ ;  /* 0x000088800e087816 */ /* 0x001fc800000000ff */
[----:B------:R-:W-:Y:S02]  /*6910*/  ISETP.GT.AND P3, PT, R8, -0x1, PT ;  /* 0xffffffff0800780c */ /* 0x000fe40003f64270 */
[----:B------:R-:W-:-:S04]  /*6920*/  @P4 LEA R8, P5, R154, R35, 0x1 ;  /* 0x000000239a084211 */ /* 0x000fc800078a08ff */
[----:B------:R-:W-:-:S05]  /*6930*/  @P4 LEA.HI.X R9, R154, R13, R190, 0x1, P5 ;  /* 0x0000000d9a094211 */ /* 0x000fca00028f0cbe */
[----:B-1----:R0:W-:Y:S04]  /*6940*/  @P4 ST.E.128 desc[UR42][R8.64], R4 ;  /* 0x0000000408004985 */ /* 0x0021e8000c101d2a */
[----:B------:R-:W1:Y:S01]  /*6950*/  @!P3 LDS.128 R4, [R11+0xb000] ;  /* 0x00b000000b04b984 */ /* 0x000e620000000c00 */
[----:B0-----:R-:W-:-:S04]  /*6960*/  @!P3 LEA R8, P4, R163, R35, 0x1 ;  /* 0x00000023a308b211 */ /* 0x001fc800078808ff */
[----:B------:R-:W-:-:S05]  /*6970*/  @!P3 LEA.HI.X R9, R163, R13, R189, 0x1, P4 ;  /* 0x0000000da309b211 */ /* 0x000fca00020f0cbd */
[----:B-1----:R0:W-:Y:S04]  /*6980*/  @!P3 ST.E.128 desc[UR42][R8.64], R4 ;  /* 0x000000040800b985 */ /* 0x0021e8000c101d2a */
.L_x_12037:
[----:B------:R-:W-:Y:S05]  /*6990*/  BSYNC B0 ;  /* 0x0000000000007941 */ /* 0x000fea0003800000 */
.L_x_12036:
[----:B------:R-:W-:Y:S01]  /*69a0*/  @!PT LDS RZ, [RZ] ;  /* 0x00000000fffff984 */ /* 0x000fe20000000800 */
[----:B------:R-:W-:Y:S01]  /*69b0*/  @!PT LDS RZ, [RZ] ;  /* 0x00000000fffff984 */ /* 0x000fe20000000800 */
[----:B------:R-:W-:Y:S01]  /*69c0*/  @!PT LDS RZ, [RZ] ;  /* 0x00000000fffff984 */ /* 0x000fe20000000800 */
[----:B------:R-:W-:Y:S01]  /*69d0*/  @!PT LDS RZ, [RZ] ;  /* 0x00000000fffff984 */ /* 0x000fe20000000800 */
[----:B------:R5:W-:Y:S06]  /*69e0*/  MEMBAR.ALL.CTA ;  /* 0x0000000000007992 */ /* 0x000bec0000008000 */
[----:B-----5:R-:W5:Y:S01]  /*69f0*/  FENCE.VIEW.ASYNC.S ;  /* 0x00000000000073c6 */ /* 0x020f620000000000 */
[----:B-1----:R-:W-:Y:S01]  /*6a00*/  @!P0 VIADD R54, R54, 0x228c0 ;  /* 0x000228c036368836 */ /* 0x002fe20000000000 */
[----:B------:R-:W-:-:S04]  /*6a10*/  IADD3 R152, R152, 0x1, RZ ;  /* 0x0000000198987810 */ /* 0x000fc80007ffe0ff */
[----:B------:R-:W-:Y:S01]  /*6a20*/  @!P0 PRMT R54, RZ, 0x654, R54 ;  /* 0x00000654ff368816 */ /* 0x000fe20000000036 */
[----:B-----5:R1:W-:Y:S06]  /*6a30*/  BAR.SYNC.DEFER_BLOCKING R10, 0x80 ;  /* 0x0002000a0000751d */ /* 0x0203ec0000010000 */
[----:B------:R1:W-:Y:S01]  /*6a40*/  @!P0 SYNCS.ARRIVE.TRANS64.RED.A1T0 RZ, [R54+URZ], RZ ;  /* 0x000000ff36ff89a7 */ /* 0x0003e2000810043f */
[----:B------:R-:W-:-:S04]  /*6a50*/  ISETP.NE.AND P0, PT, R152, 0x2, PT ;  /* 0x000000029800780c */ /* 0x000fc80003f05270 */
[----:B0-2---:R-:W-:Y:S02]  /*6a60*/  SEL R4, RZ, 0x1, P0 ;  /* 0x00000001ff047807 */ /* 0x005fe40000000000 */
[----:B------:R-:W-:Y:S02]  /*6a70*/  SEL R152, R152, RZ, P0 ;  /* 0x000000ff98987207 */ /* 0x000fe40000000000 */
[----:B------:R-:W-:Y:S01]  /*6a80*/  LOP3.LUT R185, R185, R4, RZ, 0x3c, !PT ;  /* 0x00000004b9b97212 */ /* 0x000fe200078e3cff */
[----:B-1----:R-:W-:Y:S06]  /*6a90*/  @P2 BRA `(.L_x_12038) ;  /* 0xffffffbc00082947 */ /* 0x002fec000383ffff */
[----:B------:R-:W0:Y:S01]  /*6aa0*/  S2R R5, SR_TID.X ;  /* 0x0000000000057919 */ /* 0x000e220000002100 */
[----:B------:R-:W-:Y:S02]  /*6ab0*/  PLOP3.LUT P0, PT, PT, PT, PT, 0x8, 0x0 ;  /* 0x000000000000781c */ /* 0x000fe40003f0e170 */
[----:B0-----:R-:W-:-:S04]  /*6ac0*/  SHF.R.U32.HI R5, RZ, 0x7, R5 ;  /* 0x00000007ff057819 */ /* 0x001fc80000011605 */
[----:B------:R-:W-:-:S13]  /*6ad0*/  ISETP.NE.AND P3, PT, R5, 0x1, PT ;  /* 0x000000010500780c */ /* 0x000fda0003f65270 */
[----:B------:R-:W-:Y:S05]  /*6ae0*/  @!P3 WARPSYNC.ALL ;  /* 0x000000000000b948 */ /* 0x000fea0003800000 */
[----:B------:R-:W-:Y:S06]  /*6af0*/  @!P3 BAR.ARV 0x9, 0x100 ;  /* 0x024400000000bb1d */ /* 0x000fec0000002000 */
.L_x_11975:
[----:B------:R-:W0:Y:S01]  /*6b00*/  S2R R3, SR_SWINHI ;  /* 0x0000000000037919 */ /* 0x000e220000002f00 */
[----:B------:R-:W1:Y:S01]  /*6b10*/  LDC R13, c[0x0][0x448] ;  /* 0x00011200ff0d7b82 */ /* 0x000e620000000800 */
[----:B---3--:R-:W-:Y:S01]  /*6b20*/  IMAD.U32 R14, RZ, RZ, UR36 ;  /* 0x00000024ff0e7e24 */ /* 0x008fe2000f8e00ff */
[----:B------:R-:W-:Y:S01]  /*6b30*/  MOV R34, UR44 ;  /* 0x0000002c00227c02 */ /* 0x000fe20008000f00 */
[----:B------:R-:W-:Y:S01]  /*6b40*/  IMAD.MOV.U32 R15, RZ, RZ, 0x80 ;  /* 0x00000080ff0f7424 */ /* 0x000fe200078e00ff */
[----:B------:R-:W-:Y:S01]  /*6b50*/  STL [R1+0x50], R101 ;  /* 0x0000506501007387 */ /* 0x000fe20000100800 */
[----:B------:R-:W-:Y:S02]  /*6b60*/  IMAD.MOV.U32 R26, RZ, RZ, 0x100 ;  /* 0x00000100ff1a7424 */ /* 0x000fe400078e00ff */
[----:B------:R-:W-:Y:S01]  /*6b70*/  IMAD.U32 R24, RZ, RZ, UR36 ;  /* 0x00000024ff187e24 */ /* 0x000fe2000f8e00ff */
[----:B------:R-:W2:Y:S01]  /*6b80*/  LDC R12, c[0x0][0x988] ;  /* 0x00026200ff0c7b82 */ /* 0x000ea20000000800 */
[----:B------:R-:W-:Y:S01]  /*6b90*/  IMAD.MOV.U32 R25, RZ, RZ, 0x80 ;  /* 0x00000080ff197424 */ /* 0x000fe200078e00ff */
[----:B------:R-:W-:Y:S01]  /*6ba0*/  STL.64 [R1+0x28], R14 ;  /* 0x0000280e01007387 */ /* 0x000fe20000100a00 */
[----:B------:R-:W-:-:S02]  /*6bb0*/  IMAD.U32 R39, RZ, RZ, UR44 ;  /* 0x0000002cff277e24 */ /* 0x000fc4000f8e00ff */
[----:B------:R-:W-:Y:S01]  /*6bc0*/  IMAD.U32 R35, RZ, RZ, UR44 ;  /* 0x0000002cff237e24 */ /* 0x000fe2000f8e00ff */
[----:B------:R-:W-:Y:S01]  /*6bd0*/  STL.64 [R1+0x30], R26 ;  /* 0x0000301a01007387 */ /* 0x000fe20000100a00 */
[----:B------:R-:W-:-:S03]  /*6be0*/  IMAD.U32 R72, RZ, RZ, UR44 ;  /* 0x0000002cff487e24 */ /* 0x000fc6000f8e00ff */
[----:B------:R-:W-:Y:S02]  /*6bf0*/  STL.128 [R1], R24 ;  /* 0x0000001801007387 */ /* 0x000fe40000100c00 */
[----:B------:R-:W-:Y:S02]  /*6c00*/  IADD3 R72, P5, R72, 0x50, RZ ;  /* 0x0000005048487810 */ /* 0x000fe40007fbe0ff */
[----:B------:R-:W-:Y:S04]  /*6c10*/  STL.128 [R1+0x1d0], RZ ;  /* 0x0001d0ff01007387 */ /* 0x000fe80000100c00 */
[----:B------:R-:W-:Y:S04]  /*6c20*/  STL.128 [R1+0x1e0], RZ ;  /* 0x0001e0ff01007387 */ /* 0x000fe80000100c00 */
[----:B------:R-:W-:Y:S01]  /*6c30*/  STL.128 [R1+0x200], RZ ;  /* 0x000200ff01007387 */ /* 0x000fe20000100c00 */
[----:B------:R-:W-:-:S02]  /*6c40*/  MOV R4, R2 ;  /* 0x0000000200047202 */ /* 0x000fc40000000f00 */
[----:B0-----:R-:W-:Y:S01]  /*6c50*/  MOV R5, R3 ;  /* 0x0000000300057202 */ /* 0x001fe20000000f00 */
[----:B--2---:R-:W-:Y:S01]  /*6c60*/  STL [R1+0x1f0], R12 ;  /* 0x0001f00c01007387 */ /* 0x004fe20000100800 */
[C---:B------:R-:W-:Y:S02]  /*6c70*/  IADD3 R8, P1, R4.reuse, 0x22830, RZ ;  /* 0x0002283004087810 */ /* 0x040fe40007f3e0ff */
[C---:B------:R-:W-:Y:S01]  /*6c80*/  IADD3 R0, P3, R4.reuse, 0x22850, RZ ;  /* 0x0002285004007810 */ /* 0x040fe20007f7e0ff */
[----:B------:R-:W-:Y:S01]  /*6c90*/  STL.128 [R1+0x210], RZ ;  /* 0x000210ff01007387 */ /* 0x000fe20000100c00 */
[C---:B------:R-:W-:Y:S01]  /*6ca0*/  IADD3 R6, P4, R4.reuse, 0x22860, RZ ;  /* 0x0002286004067810 */ /* 0x040fe20007f9e0ff */
[--C-:B------:R-:W-:Y:S01]  /*6cb0*/  IMAD.X R9, RZ, RZ, R5.reuse, P1 ;  /* 0x000000ffff097224 */ /* 0x100fe200008e0605 */
[----:B-1----:R-:W-:Y:S01]  /*6cc0*/  ISETP.NE.AND P1, PT, R13, 0x1, PT ;  /* 0x000000010d00780c */ /* 0x002fe20003f25270 */
[--C-:B------:R-:W-:Y:S01]  /*6cd0*/  IMAD.X R3, RZ, RZ, R5.reuse, P3 ;  /* 0x000000ffff037224 */ /* 0x100fe200018e0605 */
[----:B------:R-:W-:Y:S01]  /*6ce0*/  IADD3 R10, P2, R4, 0x22840, RZ ;  /* 0x00022840040a7810 */ /* 0x000fe20007f5e0ff */
[--C-:B------:R-:W-:Y:S01]  /*6cf0*/  IMAD.X R7, RZ, RZ, R5.reuse, P4 ;  /* 0x000000ffff077224 */ /* 0x100fe200020e0605 */
[----:B------:R-:W-:Y:S01]  /*6d00*/  STL.64 [R1+0x18], R8 ;  /* 0x0000180801007387 */ /* 0x000fe20000100a00 */
[----:B------:R-:W-:Y:S01]  /*6d10*/  IMAD.MOV.U32 R4, RZ, RZ, R0 ;  /* 0x000000ffff047224 */ /* 0x000fe200078e0000 */
[----:B------:R-:W-:Y:S01]  /*6d20*/  IADD3 R35, P3, R35, 0x200, RZ ;  /* 0x0000020023237810 */ /* 0x000fe20007f7e0ff */
[----:B------:R-:W-:Y:S01]  /*6d30*/  IMAD.X R11, RZ, RZ, R5, P2 ;  /* 0x000000ffff0b7224 */ /* 0x000fe200010e0605 */
[----:B------:R-:W-:Y:S01]  /*6d40*/  STL.128 [R1+0x220], RZ ;  /* 0x000220ff01007387 */ /* 0x000fe20000100c00 */
[----:B------:R-:W-:Y:S01]  /*6d50*/  IMAD.MOV.U32 R5, RZ, RZ, R3 ;  /* 0x000000ffff057224 */ /* 0x000fe200078e0003 */
[----:B------:R-:W-:Y:S01]  /*6d60*/  IADD3 R39, P2, R39, 0x1d0, RZ ;  /* 0x000001d027277810 */ /* 0x000fe20007f5e0ff */
[----:B------:R-:W-:Y:S01]  /*6d70*/  VIADD R3, R203, 0x7f ;  /* 0x0000007fcb037836 */ /* 0x000fe20000000000 */
[----:B------:R-:W-:Y:S01]  /*6d80*/  STL.64 [R1+0x20], R10 ;  /* 0x0000200a01007387 */ /* 0x000fe20000100a00 */
[----:B------:R-:W0:Y:S01]  /*6d90*/  @P1 LDC R0, c[0x0][0x44c] ;  /* 0x00011300ff001b82 */ /* 0x000e220000000800 */
[----:B------:R-:W-:-:S02]  /*6da0*/  IADD3 R34, P4, R34, 0x28, RZ ;  /* 0x0000002822227810 */ /* 0x000fc40007f9e0ff */
[----:B------:R1:W-:Y:S04]  /*6db0*/  STL.128 [R1+0x40], R4 ;  /* 0x0000400401007387 */ /* 0x0003e80000100c00 */
[----:B------:R2:W-:Y:S04]  /*6dc0*/  STL.128 [R1+0x230], RZ ;  /* 0x000230ff01007387 */ /* 0x0005e80000100c00 */
[----:B------:R2:W-:Y:S04]  /*6dd0*/  STL.128 [R1+0x240], RZ ;  /* 0x000240ff01007387 */ /* 0x0005e80000100c00 */
[----:B------:R2:W-:Y:S01]  /*6de0*/  STL.128 [R1+0x250], RZ ;  /* 0x000250ff01007387 */ /* 0x0005e20000100c00 */
[----:B-1----:R-:W1:Y:S03]  /*6df0*/  @P1 LDC R7, c[0x0][0x450] ;  /* 0x00011400ff071b82 */ /* 0x002e660000000800 */
[----:B------:R2:W-:Y:S04]  /*6e00*/  STL.128 [R1+0x260], RZ ;  /* 0x000260ff01007387 */ /* 0x0005e80000100c00 */
[----:B------:R2:W-:Y:S01]  /*6e10*/  STL.128 [R1+0x270], RZ ;  /* 0x000270ff01007387 */ /* 0x0005e20000100c00 */
[----:B0-----:R-:W-:Y:S01]  /*6e20*/  @P1 IMAD.HI.U32 R0, R3, R0, RZ ;  /* 0x0000000003001227 */ /* 0x001fe200078e00ff */
[----:B------:R-:W0:Y:S02]  /*6e30*/  LDC.64 R4, c[0x0][0x9e0] ;  /* 0x00027800ff047b82 */ /* 0x000e240000000a00 */
[----:B------:R2:W-:Y:S04]  /*6e40*/  STL.128 [R1+0x280], RZ ;  /* 0x000280ff01007387 */ /* 0x0005e80000100c00 */
[----:B------:R2:W-:Y:S04]  /*6e50*/  STL.128 [R1+0x290], RZ ;  /* 0x000290ff01007387 */ /* 0x0005e80000100c00 */
[----:B------:R2:W-:Y:S04]  /*6e60*/  STL.128 [R1+0x2a0], RZ ;  /* 0x0002a0ff01007387 */ /* 0x0005e80000100c00 */
[----:B------:R2:W-:Y:S01]  /*6e70*/  STL.128 [R1+0x2b0], RZ ;  /* 0x0002b0ff01007387 */ /* 0x0005e20000100c00 */
[----:B-1----:R-:W-:-:S03]  /*6e80*/  @P1 SHF.R.U32.HI R3, RZ, R7, R0 ;  /* 0x00000007ff031219 */ /* 0x002fc60000011600 */
[----:B------:R2:W-:Y:S04]  /*6e90*/  STL.128 [R1+0x2c0], RZ ;  /* 0x0002c0ff01007387 */ /* 0x0005e80000100c00 */
[----:B------:R2:W-:Y:S01]  /*6ea0*/  STL.128 [R1+0x2d0], RZ ;  /* 0x0002d0ff01007387 */ /* 0x0005e20000100c00 */
[----:B0-----:R-:W-:-:S03]  /*6eb0*/  ISETP.GE.AND P6, PT, R5, 0x1, PT ;  /* 0x000000010500780c */ /* 0x001fc60003fc6270 */
        /* <DEDUP_REMOVED lines=21> */
[----:B------:R-:W0:Y:S01]  /*7010*/  FENCE.VIEW.ASYNC.G ;  /* 0x00000000000073c6 */ /* 0x000e220000000100 */
[----:B------:R-:W-:Y:S05]  /*7020*/  WARPSYNC.ALL ;  /* 0x0000000000007948 */ /* 0x000fea0003800000 */
[----:B0-----:R-:W-:Y:S06]  /*7030*/  BAR.ARV 0xc, 0x180 ;  /* 0x0306000000007b1d */ /* 0x001fec0000002000 */
.L_x_12039:
[----:B------:R-:W-:Y:S02]  /*7040*/  IMAD.IADD R3, R210, 0x1, R3 ;  /* 0x00000001d2037824 */ /* 0x000fe400078e0203 */
[----:B------:R-:W-:Y:S02]  /*7050*/  IMAD.X R46, RZ, RZ, UR45, P2 ;  /* 0x0000002dff2e7e24 */ /* 0x000fe400090e06ff */
[----:B------:R-:W-:Y:S02]  /*7060*/  IMAD.X R45, RZ, RZ, UR45, P3 ;  /* 0x0000002dff2d7e24 */ /* 0x000fe400098e06ff */
[----:B------:R-:W-:Y:S02]  /*7070*/  IMAD.X R43, RZ, RZ, UR45, P4 ;  /* 0x0000002dff2b7e24 */ /* 0x000fe4000a0e06ff */
[----:B------:R-:W-:Y:S02]  /*7080*/  IMAD.X R73, RZ, RZ, UR45, P5 ;  /* 0x0000002dff497e24 */ /* 0x000fe4000a8e06ff */
        /* <DEDUP_REMOVED lines=13> */
.L_x_12042:
[----:B------:R-:W-:-:S13]  /*7160*/  ISETP.NE.AND P0, PT, R5, 0x1, PT ;  /* 0x000000010500780c */ /* 0x000fda0003f05270 */
[----:B------:R-:W0:Y:S02]  /*7170*/  @P0 LDC.64 R6, c[0x0][0x9e8] ;  /* 0x00027a00ff060b82 */ /* 0x000e240000000a00 */
[----:B0-----:R-:W-:-:S05]  /*7180*/  @P0 IMAD.HI.U32 R6, R0, R6, RZ ;  /* 0x0000000600060227 */ /* 0x001fca00078e00ff */
[----:B------:R-:W-:-:S07]  /*7190*/  @P0 SHF.R.U32.HI R0, RZ, R7, R6 ;  /* 0x00000007ff000219 */ /* 0x000fce0000011606 */
.L_x_12043:
[----:B------:R-:W-:Y:S05]  /*71a0*/  BSYNC B0 ;  /* 0x0000000000007941 */ /* 0x000fea0003800000 */
.L_x_12041:
[----:B------:R-:W-:-:S05]  /*71b0*/  IMAD R3, R0, R5, R5 ;  /* 0x0000000500037224 */ /* 0x000fca00078e0205 */
[----:B------:R-:W-:-:S07]  /*71c0*/  VIMNMX R4, R4, R3, PT ;  /* 0x0000000304047248 */ /* 0x000fce0003fe0100 */
.L_x_12040:
[----:B------:R-:W0:Y:S01]  /*71d0*/  @P1 LDC R0, c[0x0][0x44c] ;  /* 0x00011300ff001b82 */ /* 0x000e220000000800 */
[----:B------:R-:W-:Y:S01]  /*71e0*/  VIADD R4, R4, 0x5f ;  /* 0x0000005f04047836 */ /* 0x000fe20000000000 */
[----:B------:R-:W-:-:S03]  /*71f0*/  ULDC UR4, c[0x0][0x9dc] ;  /* 0x0002770000047ab9 */ /* 0x000fc60000000800 */
[----:B------:R-:W-:-:S03]  /*7200*/  IMAD.HI R4, R4, 0x2aaaaaab, RZ ;  /* 0x2aaaaaab04047827 */ /* 0x000fc600078e02ff */
[----:B------:R-:W1:Y:S02]  /*7210*/  @P1 LDC R7, c[0x0][0x450] ;  /* 0x00011400ff071b82 */ /* 0x000e640000000800 */
[----:B------:R-:W-:-:S04]  /*7220*/  SHF.R.U32.HI R3, RZ, 0x1f, R4 ;  /* 0x0000001fff037819 */ /* 0x000fc80000011604 */
[----:B------:R-:W-:-:S04]  /*7230*/  LEA.HI.SX32 R3, R4, R3, 0x1c ;  /* 0x0000000304037211 */ /* 0x000fc800078fe2ff */
[----:B------:R-:W-:Y:S01]  /*7240*/  VIMNMX R11, R30, R3, PT ;  /* 0x000000031e0b7248 */ /* 0x000fe20003fe0100 */
[----:B0-----:R-:W-:-:S04]  /*7250*/  @P1 IMAD.HI.U32 R6, R203, R0, RZ ;  /* 0x00000000cb061227 */ /* 0x001fc800078e00ff */
[----:B------:R-:W-:Y:S01]  /*7260*/  IMAD.MOV.U32 R0, RZ, RZ, R203 ;  /* 0x000000ffff007224 */ /* 0x000fe200078e00cb */
        /* <DEDUP_REMOVED lines=14> */
.L_x_12046:
[----:B------:R-:W-:-:S13]  /*7350*/  ISETP.NE.AND P0, PT, R5, 0x1, PT ;  /* 0x000000010500780c */ /* 0x000fda0003f05270 */
[----:B------:R-:W0:Y:S02]  /*7360*/  @P0 LDC.64 R6, c[0x0][0x9e8] ;  /* 0x00027a00ff060b82 */ /* 0x000e240000000a00 */
[----:B0-----:R-:W-:-:S05]  /*7370*/  @P0 IMAD.HI.U32 R6, R0, R6, RZ ;  /* 0x0000000600060227 */ /* 0x001fca00078e00ff */
[----:B------:R-:W-:-:S07]  /*7380*/  @P0 SHF.R.U32.HI R0, RZ, R7, R6 ;  /* 0x00000007ff000219 */ /* 0x000fce0000011606 */
.L_x_12047:
[----:B------:R-:W-:Y:S05]  /*7390*/  BSYNC B0 ;  /* 0x0000000000007941 */ /* 0x000fea0003800000 */
.L_x_12045:
[----:B------:R-:W-:-:S05]  /*73a0*/  IMAD R0, R0, R5, RZ ;  /* 0x0000000500007224 */ /* 0x000fca00078e02ff */
[----:B------:R-:W-:-:S07]  /*73b0*/  VIMNMX R3, R3, R0, !PT ;  /* 0x0000000003037248 */ /* 0x000fce0007fe0100 */
.L_x_12044:
        /* <DEDUP_REMOVED lines=39> */
.L_x_12049:
[----:B------:R-:W-:Y:S05]  /*7630*/  BSYNC B0 ;  /* 0x0000000000007941 */ /* 0x000fea0003800000 */
.L_x_12048:
[----:B------:R-:W-:Y:S01]  /*7640*/  IMAD R198, R209, R206, R198 ;  /* 0x000000ced1c67224 */ /* 0x000fe200078e02c6 */
[----:B------:R-:W-:-:S04]  /*7650*/  PLOP3.LUT P0, PT, PT, PT, PT, 0x80, 0x0 ;  /* 0x000000000000781c */ /* 0x000fc80003f0f070 */
[----:B------:R-:W-:-:S04]  /*7660*/  VIADDMNMX R206, R198, R206, R11, PT ;  /* 0x000000cec6ce7246 */ /* 0x000fc8000380010b */
[----:B------:R-:W-:-:S13]  /*7670*/  ISETP.GT.AND P1, PT, R206, R198, PT ;  /* 0x000000c6ce00720c */ /* 0x000fda0003f24270 */
[----:B------:R-:W-:Y:S05]  /*7680*/  @!P1 BRA `(.L_x_12050) ;  /* 0x0000019800a89947 */ /* 0x000fea0003800000 */
[----:B------:R0:W-:Y:S01]  /*7690*/  STL.64 [R1+0x58], RZ ;  /* 0x000058ff01007387 */ /* 0x0001e20000100a00 */
[----:B------:R-:W-:Y:S01]  /*76a0*/  IMAD.U32 R32, RZ, RZ, UR44 ;  /* 0x0000002cff207e24 */ /* 0x000fe2000f8e00ff */
[----:B------:R-:W-:Y:S01]  /*76b0*/  MOV R24, UR44 ;  /* 0x0000002c00187c02 */ /* 0x000fe20008000f00 */
[----:B------:R-:W-:Y:S01]  /*76c0*/  IMAD.U32 R40, RZ, RZ, UR44 ;  /* 0x0000002cff287e24 */ /* 0x000fe2000f8e00ff */
[----:B------:R-:W-:Y:S01]  /*76d0*/  UMOV UR4, 0xffffffff ;  /* 0xffffffff00047882 */ /* 0x000fe20000000000 */
[----:B------:R-:W-:Y:S01]  /*76e0*/  IMAD.U32 R33, RZ, RZ, UR44 ;  /* 0x0000002cff217e24 */ /* 0x000fe2000f8e00ff */
[----:B------:R-:W-:Y:S01]  /*76f0*/  IADD3 R32, P0, R32, 0x78, RZ ;  /* 0x0000007820207810 */ /* 0x000fe20007f1e0ff */
[----:B------:R-:W-:Y:S01]  /*7700*/  IMAD.U32 R41, RZ, RZ, UR44 ;  /* 0x0000002cff297e24 */ /* 0x000fe2000f8e00ff */
[----:B------:R-:W-:Y:S02]  /*7710*/  IADD3 R40, P1, R40, 0x70, RZ ;  /* 0x0000007028287810 */ /* 0x000fe40007f3e0ff */
[----:B------:R-:W-:Y:S01]  /*7720*/  IADD3 R33, P2, R33, 0x68, RZ ;  /* 0x0000006821217810 */ /* 0x000fe20007f5e0ff */
[----:B----4-:R-:W-:Y:S01]  /*7730*/  IMAD.X R37, RZ, RZ, UR45, P0 ;  /* 0x0000002dff257e24 */ /* 0x010fe200080e06ff */
[----:B------:R-:W-:Y:S01]  /*7740*/  IADD3 R41, P3, R41, 0x60, RZ ;  /* 0x0000006029297810 */ /* 0x000fe20007f7e0ff */
[----:B------:R-:W-:Y:S01]  /*7750*/  IMAD.X R48, RZ, RZ, UR45, P1 ;  /* 0x0000002dff307e24 */ /* 0x000fe200088e06ff */
[----:B------:R-:W-:Y:S01]  /*7760*/  IADD3 R24, P4, R24, 0x58, RZ ;  /* 0x0000005818187810 */ /* 0x000fe20007f9e0ff */
[----:B------:R-:W-:-:S02]  /*7770*/  IMAD.X R42, RZ, RZ, UR45, P2 ;  /* 0x0000002dff2a7e24 */ /* 0x000fc400090e06ff */
[----:B------:R-:W-:Y:S02]  /*7780*/  IMAD.X R50, RZ, RZ, UR45, P3 ;  /* 0x0000002dff327e24 */ /* 0x000fe400098e06ff */
[----:B------:R-:W-:Y:S01]  /*7790*/  IMAD.X R25, RZ, RZ, UR45, P4 ;  /* 0x0000002dff197e24 */ /* 0x000fe2000a0e06ff */
[----:B0-----:R-:W-:Y:S07]  /*77a0*/  BRA.DIV UR4, `(.L_x_12051) ;  /* 0x0000027204907947 */ /* 0x001fee000b800000 */
[----:B------:R-:W0:Y:S02]  /*77b0*/  S2R R0, SR_TID.X ;  /* 0x0000000000007919 */ /* 0x000e240000002100 */
[C---:B0-----:R-:W-:Y:S02]  /*77c0*/  VIADD R3, R0.reuse, 0xffffff80 ;  /* 0xffffff8000037836 */ /* 0x041fe40000000000 */
[----:B------:R-:W-:-:S05]  /*77d0*/  VIADD R0, R0, 0xffffff80 ;  /* 0xffffff8000007836 */ /* 0x000fca0000000000 */
[----:B------:R-:W-:-:S04]  /*77e0*/  SHF.R.S32.HI R0, RZ, 0x1f, R0 ;  /* 0x0000001fff007819 */ /* 0x000fc80000011400 */
[----:B------:R-:W-:-:S04]  /*77f0*/  LEA.HI R0, R0, R3, RZ, 0x7 ;  /* 0x0000000300007211 */ /* 0x000fc800078f38ff */
[----:B------:R-:W-:-:S05]  /*7800*/  SHF.R.S32.HI R0, RZ, 0x7, R0 ;  /* 0x00000007ff007819 */ /* 0x000fca0000011400 */
[----:B------:R0:W1:Y:S02]  /*7810*/  SHFL.IDX PT, R14, R0, RZ, 0x1f ;  /* 0x00001fff000e7589 */ /* 0x00006400000e0000 */
.L_x_12380:
[----:B01----:R-:W-:Y:S01]  /*7820*/  LEA.HI R0, R14, R14, RZ, 0x1 ;  /* 0x0000000e0e007211 */ /* 0x003fe200078f08ff */
[C---:B------:R-:W-:Y:S01]  /*7830*/  VIADD R26, R2.reuse, 0x18400 ;  /* 0x00018400021a7836 */ /* 0x040fe20000000000 */
[----:B------:R-:W-:Y:S01]  /*7840*/  MOV R6, 0x1 ;  /* 0x0000000100067802 */ /* 0x000fe20000000f00 */
[----:B------:R-:W-:Y:S01]  /*7850*/  VIADD R7, R2, 0x400 ;  /* 0x0000040002077836 */ /* 0x000fe20000000000 */
[----:B------:R-:W-:Y:S01]  /*7860*/  LOP3.LUT R3, R0, 0x1e, RZ, 0xc0, !PT ;  /* 0x0000001e00037812 */ /* 0x000fe200078ec0ff */
[----:B------:R-:W-:Y:S01]  /*7870*/  VIADD R0, R2, 0x1c400 ;  /* 0x0001c40002007836 */ /* 0x000fe20000000000 */
[----:B------:R-:W-:Y:S01]  /*7880*/  STL.128 [R1+0x90], RZ ;  /* 0x000090ff01007387 */ /* 0x000fe20000100c00 */
[----:B------:R-:W-:Y:S01]  /*7890*/  IMAD.MOV.U32 R4, RZ, RZ, 0x1 ;  /* 0x00000001ff047424 */ /* 0x000fe200078e00ff */
[----:B------:R-:W-:Y:S01]  /*78a0*/  SHF.R.U32.HI R7, RZ, 0x4, R7 ;  /* 0x00000004ff077819 */ /* 0x000fe20000011607 */
[----:B------:R-:W-:Y:S01]  /*78b0*/  IMAD.IADD R3, R14, 0x1, -R3 ;  /* 0x000000010e037824 */ /* 0x000fe200078e0a03 */
[----:B------:R-:W-:Y:S01]  /*78c0*/  SHF.R.U32.HI R0, RZ, 0x4, R0 ;  /* 0x00000004ff007819 */ /* 0x000fe20000011600 */
[----:B------:R-:W-:Y:S01]  /*78d0*/  IMAD.MOV.U32 R5, RZ, RZ, RZ ;  /* 0x000000ffff057224 */ /* 0x000fe200078e00ff */
[----:B------:R-:W-:Y:S01]  /*78e0*/  LOP3.LUT R8, R7, 0x3fff, RZ, 0xc0, !PT ;  /* 0x00003fff07087812 */ /* 0x000fe200078ec0ff */
[----:B------:R-:W-:Y:S01]  /*78f0*/  IMAD R3, R3, 0x2000, R26 ;  /* 0x0000200003037824 */ /* 0x000fe200078e021a */
[----:B------:R-:W-:Y:S01]  /*7900*/  LOP3.LUT R0, R0, 0x3fff, RZ, 0xc0, !PT ;  /* 0x00003fff00007812 */ /* 0x000fe200078ec0ff */
[----:B------:R-:W-:Y:S01]  /*7910*/  IMAD.MOV.U32 R7, RZ, RZ, RZ ;  /* 0x000000ffff077224 */ /* 0x000fe200078e00ff */
[----:B------:R-:W-:Y:S01]  /*7920*/  LOP3.LUT R8, R8, 0x3000000, RZ, 0xfc, !PT ;  /* 0x0300000008087812 */ /* 0x000fe200078efcff */
[----:B------:R-:W-:Y:S01]  /*7930*/  IMAD.MOV.U32 R9, RZ, RZ, 0x40000040 ;  /* 0x40000040ff097424 */ /* 0x000fe200078e00ff */
[----:B------:R-:W-:Y:S01]  /*7940*/  SHF.R.U32.HI R3, RZ, 0x4, R3 ;  /* 0x00000004ff037819 */ /* 0x000fe20000011603 */
[----:B------:R-:W-:Y:S01]  /*7950*/  STL.128 [R1+0xa0], RZ ;  /* 0x0000a0ff01007387 */ /* 0x000fe20000100c00 */
[----:B------:R-:W-:Y:S01]  /*7960*/  LOP3.LUT R0, R0, 0x10000, RZ, 0xfc, !PT ;  /* 0x0001000000007812 */ /* 0x000fe200078efcff */
[----:B------:R-:W-:Y:S01]  /*7970*/  IMAD.U32 R38, RZ, RZ, UR44 ;  /* 0x0000002cff267e24 */ /* 0x000fe2000f8e00ff */
[----:B------:R-:W-:Y:S01]  /*7980*/  LOP3.LUT R3, R3, 0x3fff, RZ, 0xc0, !PT ;  /* 0x00003fff03037812 */ /* 0x000fe200078ec0ff */
[----:B------:R0:W-:Y:S01]  /*7990*/  STL.128 [R1+0x60], R4 ;  /* 0x0000600401007387 */ /* 0x0001e20000100c00 */
[----:B------:R-:W-:Y:S01]  /*79a0*/  LOP3.LUT P0, RZ, R26, 0x1bf, RZ, 0xc0, !PT ;  /* 0x000001bf1aff7812 */ /* 0x000fe2000780c0ff */
[----:B------:R-:W-:Y:S01]  /*79b0*/  BSSY B6, `(.L_x_12052) ;  /* 0x000001f000067945 */ /* 0x000fe20003800000 */
[----:B------:R-:W-:Y:S01]  /*79c0*/  LOP3.LUT R3, R3, 0x10000, RZ, 0xfc, !PT ;  /* 0x0001000003037812 */ /* 0x000fe200078efcff */
[----:B------:R1:W-:Y:S01]  /*79d0*/  STL.64 [R1+0x80], R8 ;  /* 0x0000800801007387 */ /* 0x0003e20000100a00 */
[----:B------:R-:W-:-:S03]  /*79e0*/  IADD3 R38, P1, R38, 0x90, RZ ;  /* 0x0000009026267810 */ /* 0x000fc60007f3e0ff */
[----:B------:R1:W-:Y:S02]  /*79f0*/  STL.128 [R1+0xb0], RZ ;  /* 0x0000b0ff01007387 */ /* 0x0003e40000100c00 */
[----:B------:R-:W-:Y:S02]  /*7a00*/  IMAD.X R36, RZ, RZ, UR45, P1 ;  /* 0x0000002dff247e24 */ /* 0x000fe400088e06ff */
[----:B------:R1:W-:Y:S01]  /*7a10*/  STL.128 [R1+0xc0], RZ ;  /* 0x0000c0ff01007387 */ /* 0x0003e20000100c00 */
[----:B0-----:R-:W-:-:S03]  /*7a20*/  IMAD.MOV.U32 R6, RZ, RZ, R0 ;  /* 0x000000ffff067224 */ /* 0x001fc600078e0000 */
[----:B------:R1:W-:Y:S01]  /*7a30*/  STL.128 [R1+0xd0], RZ ;  /* 0x0000d0ff01007387 */ /* 0x0003e20000100c00 */
[----:B------:R-:W-:Y:S02]  /*7a40*/  IMAD.MOV.U32 R7, RZ, RZ, 0x40000040 ;  /* 0x40000040ff077424 */ /* 0x000fe400078e00ff */
[----:B------:R-:W-:Y:S01]  /*7a50*/  IMAD.MOV.U32 R4, RZ, RZ, R3 ;  /* 0x000000ffff047224 */ /* 0x000fe200078e0003 */
[----:B------:R1:W-:Y:S01]  /*7a60*/  STL.128 [R1+0xe0], RZ ;  /* 0x0000e0ff01007387 */ /* 0x0003e20000100c00 */
[----:B------:R-:W-:-:S05]  /*7a70*/  IMAD.MOV.U32 R5, RZ, RZ, 0x40000040 ;  /* 0x40000040ff057424 */ /* 0x000fca00078e00ff */
[----:B------:R1:W-:Y:S01]  /*7a80*/  STL.128 [R1+0x70], R4 ;  /* 0x0000700401007387 */ /* 0x0003e20000100c00 */
[----:B------:R-:W-:Y:S05]  /*7a90*/  @!P0 BRA `(.L_x_12053) ;  /* 0x0000000000408947 */ /* 0x000fea0003800000 */
[----:B------:R-:W-:Y:S01]  /*7aa0*/  MOV R14, 0x0 ;  /* 0x00000000000e7802 */ /* 0x000fe20000000f00 */
[----:B------:R-:W-:Y:S01]  /*7ab0*/  ULDC.64 UR4, c[0x4][0xf0] ;  /* 0x01003c0000047ab9 */ /* 0x000fe20000000a00 */
[----:B------:R-:W-:Y:S01]  /*7ac0*/  ULDC.64 UR6, c[0x4][0xf8] ;  /* 0x01003e0000067ab9 */ /* 0x000fe20000000a00 */
[----:B-1----:R-:W-:Y:S01]  /*7ad0*/  IMAD.U32 R4, RZ, RZ, UR4 ;  /* 0x00000004ff047e24 */ /* 0x002fe2000f8e00ff */
        /* <DEDUP_REMOVED lines=11> */
[----:B0-2--5:R-:W-:Y:S05]  /*7b90*/  CALL.ABS.NOINC R14 ;  /* 0x000000000e007343 */ /* 0x025fea0003c00000 */
.L_x_12053:
[----:B------:R-:W-:Y:S05]  /*7ba0*/  BSYNC B6 ;  /* 0x0000000000067941 */ /* 0x000fea0003800000 */
.L_x_12052:
[----:B-1----:R-:W0:Y:S01]  /*7bb0*/  LDC.64 R6, c[0x0][0x9e0] ;  /* 0x00027800ff067b82 */ /* 0x002e220000000a00 */
[----:B------:R-:W1:Y:S01]  /*7bc0*/  S2R R27, SR_TID.X ;  /* 0x00000000001b7919 */ /* 0x000e620000002100 */
[----:B------:R-:W-:Y:S02]  /*7bd0*/  UIADD3 UR5, UP0, UR44, 0xf0, URZ ;  /* 0x000000f02c057890 */ /* 0x000fe4000ff1e03f */
[----:B------:R-:W-:Y:S01]  /*7be0*/  IMAD.U32 R3, RZ, RZ, UR44 ;  /* 0x0000002cff037e24 */ /* 0x000fe2000f8e00ff */
[----:B------:R-:W-:Y:S01]  /*7bf0*/  STL.64 [R1+0x100], R24 ;  /* 0x0001001801007387 */ /* 0x000fe20000100a00 */
[----:B------:R-:W-:Y:S01]  /*7c00*/  UIADD3.X UR6, URZ, UR45, URZ, UP0, !UPT ;  /* 0x0000002d3f067290 */ /* 0x000fe200087fe43f */
[----:B------:R-:W-:Y:S01]  /*7c10*/  IMAD.U32 R49, RZ, RZ, UR44 ;  /* 0x0000002cff317e24 */ /* 0x000fe2000f8e00ff */
[----:B------:R-:W3:Y:S01]  /*7c20*/  LDC.64 R14, c[0x0][0x9d8] ;  /* 0x00027600ff0e7b82 */ /* 0x000ee20000000a00 */
[----:B------:R-:W-:Y:S01]  /*7c30*/  UIADD3 UR4, UP0, UR44, 0x13c, URZ ;  /* 0x0000013c2c047890 */ /* 0x000fe2000ff1e03f */
[----:B------:R-:W-:Y:S01]  /*7c40*/  IMAD.U32 R4, RZ, RZ, UR5 ;  /* 0x00000005ff047e24 */ /* 0x000fe2000f8e00ff */
[----:B------:R-:W-:Y:S01]  /*7c50*/  STL.64 [R1+0xf0], R196 ;  /* 0x0000f0c401007387 */ /* 0x000fe20000100a00 */
[----:B------:R-:W-:Y:S01]  /*7c60*/  IMAD.U32 R5, RZ, RZ, UR6 ;  /* 0x00000006ff057e24 */ /* 0x000fe2000f8e00ff */
[----:B------:R-:W-:Y:S01]  /*7c70*/  UIADD3.X UR5, URZ, UR45, URZ, UP0, !UPT ;  /* 0x0000002d3f057290 */ /* 0x000fe200087fe43f */
[----:B------:R-:W-:Y:S01]  /*7c80*/  IADD3 R49, P3, R49, 0x108, RZ ;  /* 0x0000010831317810 */ /* 0x000fe20007f7e0ff */
[----:B------:R-:W-:Y:S01]  /*7c90*/  IMAD.U32 R12, RZ, RZ, UR4 ;  /* 0x00000004ff0c7e24 */ /* 0x000fe2000f8e00ff */
[----:B------:R-:W4:Y:S01]  /*7ca0*/  LDC.64 R20, c[0x0][0x9e8] ;  /* 0x00027a00ff147b82 */ /* 0x000f220000000a00 */
[----:B------:R2:W-:Y:S01]  /*7cb0*/  STL.64 [R1+0xf8], R4 ;  /* 0x0000f80401007387 */ /* 0x0005e20000100a00 */
[----:B------:R-:W-:Y:S01]  /*7cc0*/  ULDC UR4, c[0x0][0x3f4] ;  /* 0x0000fd0000047ab9 */ /* 0x000fe20000000800 */
[----:B------:R-:W-:Y:S01]  /*7cd0*/  IMAD.U32 R13, RZ, RZ, UR5 ;  /* 0x00000005ff0d7e24 */ /* 0x000fe2000f8e00ff */
[----:B------:R-:W-:Y:S01]  /*7ce0*/  ISETP.LT.AND P0, PT, RZ, UR4, PT ;  /* 0x00000004ff007c0c */ /* 0x000fe2000bf01270 */
[----:B------:R-:W-:Y:S01]  /*7cf0*/  STL.U8 [R1+0x108], RZ ;  /* 0x000108ff01007387 */ /* 0x000fe20000100000 */
[----:B------:R-:W-:-:S02]  /*7d00*/  IMAD.X R55, RZ, RZ, UR45, P3 ;  /* 0x0000002dff377e24 */ /* 0x000fc400098e06ff */
[----:B------:R-:W4:Y:S01]  /*7d10*/  LDC R10, c[0x0][0x450] ;  /* 0x00011400ff0a7b82 */ /* 0x000f220000000800 */
[----:B0-----:R-:W-:Y:S01]  /*7d20*/  IMAD.MOV.U32 R31, RZ, RZ, R6 ;  /* 0x000000ffff1f7224 */ /* 0x001fe200078e0006 */
[----:B------:R-:W-:Y:S01]  /*7d30*/  STL.64 [R1+0x140], R12 ;  /* 0x0001400c01007387 */ /* 0x000fe20000100a00 */
[----:B--2---:R-:W-:Y:S02]  /*7d40*/  IMAD.MOV.U32 R5, RZ, RZ, R7 ;  /* 0x000000ffff057224 */ /* 0x004fe400078e0007 */
[----:B------:R-:W-:-:S03]  /*7d50*/  IMAD.MOV.U32 R4, RZ, RZ, RZ ;  /* 0x000000ffff047224 */ /* 0x000fc600078e00ff */
[----:B------:R-:W0:Y:S01]  /*7d60*/  LDC.64 R8, c[0x0][0x448] ;  /* 0x00011200ff087b82 */ /* 0x000e220000000a00 */
[----:B---3--:R-:W-:Y:S02]  /*7d70*/  IMAD.MOV.U32 R11, RZ, RZ, R14 ;  /* 0x000000ffff0b7224 */ /* 0x008fe400078e000e */
[----:B-1----:R-:W-:Y:S02]  /*7d80*/  VIADD R0, R27, 0xffffff80 ;  /* 0xffffff801b007836 */ /* 0x002fe40000000000 */
[----:B------:R-:W-:Y:S02]  /*7d90*/  IMAD.MOV.U32 R30, RZ, RZ, R15 ;  /* 0x000000ffff1e7224 */ /* 0x000fe400078e000f */
[----:B------:R-:W-:Y:S01]  /*7da0*/  IMAD.U32 R14, RZ, RZ, UR44 ;  /* 0x0000002cff0e7e24 */ /* 0x000fe2000f8e00ff */
[----:B------:R1:W-:Y:S01]  /*7db0*/  STL [R1+0x10c], R0 ;  /* 0x00010c0001007387 */ /* 0x0003e20000100800 */
[----:B----4-:R-:W-:Y:S02]  /*7dc0*/  IMAD.MOV.U32 R6, RZ, RZ, R20 ;  /* 0x000000ffff067224 */ /* 0x010fe400078e0014 */
[----:B------:R-:W-:Y:S01]  /*7dd0*/  IMAD.MOV.U32 R7, RZ, RZ, R21 ;  /* 0x000000ffff077224 */ /* 0x000fe200078e0015 */
[----:B------:R2:W-:Y:S04]  /*7de0*/  STL.128 [R1+0x110], R28 ;  /* 0x0001101c01007387 */ /* 0x0005e80000100c00 */
[----:B------:R3:W-:Y:S01]  /*7df0*/  STL.128 [R1+0x120], R4 ;  /* 0x0001200401007387 */ /* 0x0007e20000100c00 */
[----:B-1----:R-:W-:-:S03]  /*7e00*/  MOV R0, UR44 ;  /* 0x0000002c00007c02 */ /* 0x002fc60008000f00 */
[----:B0-----:R3:W-:Y:S01]  /*7e10*/  STL.128 [R1+0x130], R8 ;  /* 0x0001300801007387 */ /* 0x0017e20000100c00 */
[----:B--2---:R-:W-:Y:S02]  /*7e20*/  IADD3 R31, P1, R0, 0x140, RZ ;  /* 0x00000140001f7810 */ /* 0x004fe40007f3e0ff */
[----:B------:R-:W-:Y:S02]  /*7e30*/  IADD3 R29, P2, R3, 0x10c, RZ ;  /* 0x0000010c031d7810 */ /* 0x000fe40007f5e0ff */
[----:B------:R-:W-:Y:S01]  /*7e40*/  IADD3 R30, P4, R14, 0xf8, RZ ;  /* 0x000000f80e1e7810 */ /* 0x000fe20007f9e0ff */
[----:B------:R-:W-:Y:S02]  /*7e50*/  IMAD.X R54, RZ, RZ, UR45, P1 ;  /* 0x0000002dff367e24 */ /* 0x000fe400088e06ff */
[----:B------:R-:W-:Y:S02]  /*7e60*/  IMAD.X R47, RZ, RZ, UR45, P2 ;  /* 0x0000002dff2f7e24 */ /* 0x000fe400090e06ff */
[----:B------:R-:W-:Y:S01]  /*7e70*/  IMAD.X R51, RZ, RZ, UR45, P4 ;  /* 0x0000002dff337e24 */ /* 0x000fe2000a0e06ff */
[----:B------:R-:W-:Y:S07]  /*7e80*/  @P0 BRA `(.L_x_12054) ;  /* 0x0000000000400947 */ /* 0x000fee0003800000 */
[----:B------:R-:W-:-:S04]  /*7e90*/  ULEA.HI UR4, UR37, UR37, URZ, 0x1 ;  /* 0x0000002525047291 */ /* 0x000fc8000f8f083f */
[----:B------:R-:W-:-:S04]  /*7ea0*/  ULOP3.LUT UR4, UR4, 0xfffffffe, URZ, 0xc0, !UPT ;  /* 0xfffffffe04047892 */ /* 0x000fc8000f8ec03f */
[----:B------:R-:W-:-:S06]  /*7eb0*/  UIADD3 UR4, UR37, -UR4, URZ ;  /* 0x8000000425047290 */ /* 0x000fcc000fffe03f */
[----:B------:R-:W-:-:S05]  /*7ec0*/  IMAD.U32 R3, RZ, RZ, UR4 ;  /* 0x00000004ff037e24 */ /* 0x000fca000f8e00ff */
[----:B------:R-:W-:-:S04]  /*7ed0*/  SHF.L.U32 R3, R3, 0x1f, RZ ;  /* 0x0000001f03037819 */ /* 0x000fc800000006ff */
[----:B------:R0:W1:Y:S03]  /*7ee0*/  SYNCS.PHASECHK.TRANS64.TRYWAIT P0, [R2+URZ+0x22800], R3 ;  /* 0x02280003020075a7 */ /* 0x000066000800017f */
[----:B-1----:R-:W-:Y:S05]  /*7ef0*/  @!P0 NANOSLEEP.SYNCS 0x989680 ;  /* 0x009896800000895d */ /* 0x002fea0003900000 */
[----:B------:R-:W1:Y:S01]  /*7f00*/  @!P0 SYNCS.PHASECHK.TRANS64 P0, [R2+URZ+0x22800], R3 ;  /* 0x02280003020085a7 */ /* 0x000e62000800007f */
[----:B------:R-:W-:Y:S04]  /*7f10*/  BSSY B0, `(.L_x_12055) ;  /* 0x0000006000007945 */ /* 0x000fe80003800000 */
[----:B-1----:R-:W-:Y:S05]  /*7f20*/  @P0 BRA `(.L_x_12056) ;  /* 0x0000000000100947 */ /* 0x002fea0003800000 */
.L_x_12057:
[----:B-1----:R1:W2:Y:S02]  /*7f30*/  SYNCS.PHASECHK.TRANS64.TRYWAIT P0, [R2+URZ+0x22800], R3 ;  /* 0x02280003020075a7 */ /* 0x0022a4000800017f */
[----:B--2---:R-:W-:Y:S05]  /*7f40*/  @!P0 NANOSLEEP.SYNCS 0x989680 ;  /* 0x009896800000895d */ /* 0x004fea0003900000 */
[----:B------:R-:W2:Y:S02]  /*7f50*/  @!P0 SYNCS.PHASECHK.TRANS64 P0, [R2+URZ+0x22800], R3 ;  /* 0x02280003020085a7 */ /* 0x000ea4000800007f */
[----:B--2---:R-:W-:Y:S05]  /*7f60*/  @!P0 BRA `(.L_x_12057) ;  /* 0xfffffffc00f08947 */ /* 0x004fea000383ffff */
.L_x_12056:
[----:B------:R-:W-:Y:S05]  /*7f70*/  BSYNC B0 ;  /* 0x0000000000007941 */ /* 0x000fea0003800000 */
.L_x_12055:
[----:B------:R-:W-:Y:S05]  /*7f80*/  BRA `(.L_x_12058) ;  /* 0x0000002c00147947 */ /* 0x000fea0003800000 */
.L_x_12054:
[----:B------:R-:W-:Y:S01]  /*7f90*/  LOP3.LUT P0, RZ, R26, 0x3ff, RZ, 0xc0, !PT ;  /* 0x000003ff1aff7812 */ /* 0x000fe2000780c0ff */
[----:B------:R-:W-:Y:S01]  /*7fa0*/  ULDC.64 UR4, c[0x0][0x3f8] ;  /* 0x0000fe0000047ab9 */ /* 0x000fe20000000a00 */
[----:B-----5:R-:W-:Y:S01]  /*7fb0*/  SHF.R.S32.HI R0, RZ, 0x1f, R44 ;  /* 0x0000001fff007819 */ /* 0x020fe2000001142c */
[----:B------:R-:W-:Y:S01]  /*7fc0*/  ULDC.64 UR6, c[0x0][0x408] ;  /* 0x0001020000067ab9 */ /* 0x000fe20000000a00 */
[----:B------:R-:W-:Y:S01]  /*7fd0*/  IMAD.WIDE.U32 R24, R44, UR4, RZ ;  /* 0x000000042c187c25 */ /* 0x000fe2000f8e00ff */
[----:B------:R-:W-:Y:S03]  /*7fe0*/  BSSY B6, `(.L_x_12059) ;  /* 0x0000019000067945 */ /* 0x000fe60003800000 */
[C---:B------:R-:W-:Y:S02]  /*7ff0*/  IMAD R3, R0.reuse, UR4, RZ ;  /* 0x0000000400037c24 */ /* 0x040fe4000f8e02ff */
[----:B---3--:R-:W-:-:S02]  /*8000*/  IMAD R5, R0, UR6, RZ ;  /* 0x0000000600057c24 */ /* 0x008fc4000f8e02ff */
        /* <DEDUP_REMOVED lines=21> */
[----:B0-----:R-:W-:Y:S05]  /*8160*/  CALL.ABS.NOINC R14 ;  /* 0x000000000e007343 */ /* 0x001fea0003c00000 */
.L_x_12060:
[----:B------:R-:W-:Y:S05]  /*8170*/  BSYNC B6 ;  /* 0x0000000000067941 */ /* 0x000fea0003800000 */
.L_x_12059:
        /* <DEDUP_REMOVED lines=39> */
.L_x_12386:
        /* <DEDUP_REMOVED lines=26> */
[----:B------:R-:W-:-:S04]  /*8590*/  @!P3 SHF.L.U64.HI R12, R186, 0x1, R11 ;  /* 0x00000001ba0cb819 */ /* 0x000fc8000001020b */
[----:B------:R-:W-:Y:S01]  /*85a0*/  @!P3 IADD3.X R5, R3, R12, RZ, P0, !PT ;  /* 0x0000000c0305b210 */ /* 0x000fe200007fe4ff */
[----:B------:R-:W-:-:S04]  /*85b0*/  @!P3 IMAD.X R7, R7, 0x1, R12, P1 ;  /* 0x000000010707b824 */ /* 0x000fc800008e060c */
[----:B------:R1:W5:Y:S04]  /*85c0*/  @!P3 LD.E.64 R24, desc[UR42][R4.64] ;  /* 0x0000002a0418b980 */ /* 0x000368000c101b00 */
[----:B------:R1:W5:Y:S02]  /*85d0*/  @!P3 LD.E.64 R20, desc[UR42][R6.64] ;  /* 0x0000002a0614b980 */ /* 0x000364000c101b00 */
.L_x_12065:
[----:B------:R-:W-:Y:S05]  /*85e0*/  BSYNC B1 ;  /* 0x0000000000017941 */ /* 0x000fea0003800000 */
.L_x_12064:
[----:B-1---5:R-:W-:Y:S01]  /*85f0*/  IMAD.MOV.U32 R3, RZ, RZ, R24 ;  /* 0x000000ffff037224 */ /* 0x022fe200078e0018 */
[----:B------:R-:W-:Y:S01]  /*8600*/  UMOV UR4, 0xffffffff ;  /* 0xffffffff00047882 */ /* 0x000fe20000000000 */
[----:B------:R-:W-:Y:S01]  /*8610*/  IMAD.MOV.U32 R4, RZ, RZ, R25 ;  /* 0x000000ffff047224 */ /* 0x000fe200078e0019 */
[----:B----4-:R-:W-:Y:S01]  /*8620*/  CS2R R8, SRZ ;  /* 0x0000000000087805 */ /* 0x010fe2000001ff00 */
[----:B------:R-:W-:Y:S01]  /*8630*/  IMAD.MOV.U32 R5, RZ, RZ, R26 ;  /* 0x000000ffff057224 */ /* 0x000fe200078e001a */
[----:B------:R-:W-:Y:S01]  /*8640*/  PRMT R59, R3, 0x7610, R59 ;  /* 0x00007610033b7816 */ /* 0x000fe2000000003b */
[----:B--2---:R-:W-:Y:S01]  /*8650*/  IMAD.MOV.U32 R6, RZ, RZ, R27 ;  /* 0x000000ffff067224 */ /* 0x004fe200078e001b */
        /* <DEDUP_REMOVED lines=15> */
[----:B------:R1:W0:Y:S02]  /*8750*/  SHFL.IDX PT, R28, R56, 0x1, 0x1c1f ;  /* 0x003c1f00381c7f89 */ /* 0x00022400000e0000 */
.L_x_12392:
[----:B------:R-:W-:Y:S01]  /*8760*/  VIADD R0, R0, 0x40 ;  /* 0x0000004000007836 */ /* 0x000fe20000000000 */
[----:B------:R-:W-:Y:S01]  /*8770*/  BSSY B1, `(.L_x_12067) ;  /* 0x000001e000017945 */ /* 0x000fe20003800000 */
[----:B------:R-:W-:Y:S02]  /*8780*/  CS2R R12, SRZ ;  /* 0x00000000000c7805 */ /* 0x000fe4000001ff00 */
[----:B01----:R-:W-:Y:S02]  /*8790*/  CS2R R10, SRZ ;  /* 0x00000000000a7805 */ /* 0x003fe4000001ff00 */
[----:B------:R-:W-:Y:S02]  /*87a0*/  CS2R R14, SRZ ;  /* 0x00000000000e7805 */ /* 0x000fe4000001ff00 */
[----:B------:R-:W-:-:S13]  /*87b0*/  ISETP.GE.AND P0, PT, R0, R61, PT ;  /* 0x0000003d0000720c */ /* 0x000fda0003f06270 */
[----:B------:R-:W-:Y:S05]  /*87c0*/  @P0 BRA `(.L_x_12068) ;  /* 0x0000000000600947 */ /* 0x000fea0003800000 */
[----:B------:R-:W3:Y:S01]  /*87d0*/  LDL R44, [R1+0x424] ;  /* 0x00042400012c7983 */ /* 0x000ee20000100800 */
[----:B------:R-:W-:Y:S01]  /*87e0*/  ULDC UR4, c[0x0][0x3f4] ;  /* 0x0000fd0000047ab9 */ /* 0x000fe20000000800 */
[----:B----4-:R-:W-:Y:S01]  /*87f0*/  IMAD.MOV.U32 R4, RZ, RZ, R6 ;  /* 0x000000ffff047224 */ /* 0x010fe200078e0006 */
[----:B------:R-:W-:Y:S01]  /*8800*/  ISETP.GE.AND P2, PT, R22, UR4, PT ;  /* 0x0000000416007c0c */ /* 0x000fe2000bf46270 */
[----:B--2---:R-:W-:Y:S01]  /*8810*/  IMAD.MOV.U32 R5, RZ, RZ, R3 ;  /* 0x000000ffff057224 */ /* 0x004fe200078e0003 */
[----:B------:R-:W-:Y:S02]  /*8820*/  ISETP.GE.AND P3, PT, R186, UR4, PT ;  /* 0x00000004ba007c0c */ /* 0x000fe4000bf66270 */
[----:B------:R-:W-:Y:S01]  /*8830*/  CS2R R12, SRZ ;  /* 0x00000000000c7805 */ /* 0x000fe2000001ff00 */
[----:B------:R-:W-:-:S08]  /*8840*/  IMAD.MOV.U32 R8, RZ, RZ, R28 ;  /* 0x000000ffff087224 */ /* 0x000fd000078e001c */
[----:B------:R-:W-:-:S04]  /*8850*/  @!P2 IMAD.WIDE R4, R22, 0x2, R4 ;  /* 0x000000021604a825 */ /* 0x000fc800078e0204 */
[----:B------:R-:W-:Y:S01]  /*8860*/  @!P3 IMAD.SHL.U32 R9, R186, 0x2, RZ ;  /* 0x00000002ba09b824 */ /* 0x000fe200078e00ff */
[----:B------:R0:W5:Y:S01]  /*8870*/  @!P2 LD.E.64 R12, desc[UR42][R4.64] ;  /* 0x0000002a040ca980 */ /* 0x000162000c101b00 */
[----:B------:R-:W-:Y:S02]  /*8880*/  CS2R R14, SRZ ;  /* 0x00000000000e7805 */ /* 0x000fe4000001ff00 */
[----:B------:R-:W-:Y:S02]  /*8890*/  CS2R R10, SRZ ;  /* 0x00000000000a7805 */ /* 0x000fe4000001ff00 */
[-C--:B0-----:R-:W-:Y:S02]  /*88a0*/  @!P3 IADD3 R4, P0, R6, R9.reuse, RZ ;  /* 0x000000090604b210 */ /* 0x081fe40007f1e0ff */
[----:B------:R-:W-:Y:S02]  /*88b0*/  @!P3 IADD3 R6, P1, R28, R9, RZ ;  /* 0x000000091c06b210 */ /* 0x000fe40007f3e0ff */
[----:B---3--:R-:W-:-:S03]  /*88c0*/  MOV R9, R7 ;  /* 0x0000000700097202 */ /* 0x008fc60000000f00 */
[----:B------:R-:W-:Y:S01]  /*88d0*/  @!P2 IMAD.WIDE R56, R22, 0x2, R8 ;  /* 0x000000021638a825 */ /* 0x000fe200078e0208 */
[----:B------:R-:W-:-:S04]  /*88e0*/  CS2R R8, SRZ ;  /* 0x0000000000087805 */ /* 0x000fc8000001ff00 */
[----:B------:R0:W5:Y:S01]  /*88f0*/  @!P2 LD.E.64 R14, desc[UR42][R56.64] ;  /* 0x0000002a380ea980 */ /* 0x000162000c101b00 */
[----:B------:R-:W-:-:S05]  /*8900*/  @!P3 SHF.L.U64.HI R0, R186, 0x1, R44 ;  /* 0x00000001ba00b819 */ /* 0x000fca000001022c */
[--C-:B------:R-:W-:Y:S02]  /*8910*/  @!P3 IMAD.X R5, R3, 0x1, R0.reuse, P0 ;  /* 0x000000010305b824 */ /* 0x100fe400000e0600 */
[----:B------:R-:W-:-:S03]  /*8920*/  @!P3 IMAD.X R7, R7, 0x1, R0, P1 ;  /* 0x000000010707b824 */ /* 0x000fc600008e0600 */
[----:B------:R0:W5:Y:S04]  /*8930*/  @!P3 LD.E.64 R8, desc[UR42][R4.64] ;  /* 0x0000002a0408b980 */ /* 0x000168000c101b00 */
[----:B------:R0:W5:Y:S02]  /*8940*/  @!P3 LD.E.64 R10, desc[UR42][R6.64] ;  /* 0x0000002a060ab980 */ /* 0x000164000c101b00 */
.L_x_12068:
[----:B------:R-:W-:Y:S05]  /*8950*/  BSYNC B1 ;  /* 0x0000000000017941 */ /* 0x000fea0003800000 */
.L_x_12067:
[----:B------:R-:W-:Y:S01]  /*8960*/  ULEA.HI UR4, UR37, UR37, URZ, 0x1 ;  /* 0x0000002525047291 */ /* 0x000fe2000f8f083f */
[----:B------:R-:W-:Y:S03]  /*8970*/  BSSY B1, `(.L_x_12069) ;  /* 0x0000007000017945 */ /* 0x000fe60003800000 */
[----:B------:R-:W-:-:S04]  /*8980*/  ULOP3.LUT UR4, UR4, 0xfffffffe, URZ, 0xc0, !UPT ;  /* 0xfffffffe04047892 */ /* 0x000fc8000f8ec03f */
[----:B------:R-:W-:-:S06]  /*8990*/  UIADD3 UR4, UR37, -UR4, URZ ;  /* 0x8000000425047290 */ /* 0x000fcc000fffe03f */
[----:B--2---:R-:W-:-:S05]  /*89a0*/  IMAD.U32 R3, RZ, RZ, UR4 ;  /* 0x00000004ff037e24 */ /* 0x004fca000f8e00ff */
[----:B------:R-:W-:-:S04]  /*89b0*/  SHF.L.U32 R3, R3, 0x1f, RZ ;  /* 0x0000001f03037819 */ /* 0x000fc800000006ff */
[----:B------:R-:W1:Y:S02]  /*89c0*/  SYNCS.PHASECHK.TRANS64.TRYWAIT P0, [R2+URZ+0x22800], R3 ;  /* 0x02280003020075a7 */ /* 0x000e64000800017f */
[----:B-1----:R-:W-:Y:S05]  /*89d0*/  @!P0 BRA `(.L_x_12070) ;  /* 0x00000264002c8947 */ /* 0x002fea0003800000 */
.L_x_12393:
[----:B------:R-:W-:Y:S05]  /*89e0*/  BSYNC B1 ;  /* 0x0000000000017941 */ /* 0x000fea0003800000 */
.L_x_12069:
[----:B0--3--:R-:W2:Y:S04]  /*89f0*/  LDL R7, [R1+0x41c] ;  /* 0x00041c0001077983 */ /* 0x009ea80000100800 */
[----:B------:R-:W3:Y:S01]  /*8a00*/  LDL R5, [R1+0x50] ;  /* 0x0000500001057983 */ /* 0x000ee20000100800 */
[----:B-----5:R-:W-:Y:S01]  /*8a10*/  IMAD.MOV.U32 R4, RZ, RZ, R9 ;  /* 0x000000ffff047224 */ /* 0x020fe200078e0009 */
[----:B------:R-:W-:Y:S01]  /*8a20*/  BSSY B1, `(.L_x_12071) ;  /* 0x0000079000017945 */ /* 0x000fe20003800000 */
[----:B----4-:R-:W-:-:S05]  /*8a30*/  IMAD.MOV.U32 R6, RZ, RZ, R10 ;  /* 0x000000ffff067224 */ /* 0x010fca00078e000a */
[----:B------:R-:W-:Y:S01]  /*8a40*/  PRMT R28, R6, 0x7610, R28 ;  /* 0x00007610061c7816 */ /* 0x000fe2000000001c */
[----:B------:R-:W-:Y:S02]  /*8a50*/  IMAD.MOV.U32 R6, RZ, RZ, R15 ;  /* 0x000000ffff067224 */ /* 0x000fe400078e000f */
[C---:B--2---:R-:W-:Y:S01]  /*8a60*/  IMAD.SHL.U32 R0, R7.reuse, 0x40, RZ ;  /* 0x0000004007007824 */ /* 0x044fe200078e00ff */
[----:B------:R-:W-:Y:S01]  /*8a70*/  LOP3.LUT P1, RZ, R7, 0x4, RZ, 0xc0, !PT ;  /* 0x0000000407ff7812 */ /* 0x000fe2000782c0ff */
[----:B---3--:R-:W-:-:S03]  /*8a80*/  IMAD R5, R5, -0x80, R61 ;  /* 0xffffff8005057824 */ /* 0x008fc600078e023d */
[----:B-1----:R-:W-:-:S04]  /*8a90*/  LOP3.LUT R3, R0, 0x1c0, RZ, 0xc0, !PT ;  /* 0x000001c000037812 */ /* 0x002fc800078ec0ff */
[----:B------:R-:W-:Y:S02]  /*8aa0*/  LOP3.LUT R0, R3, 0x18, R16, 0xf8, !PT ;  /* 0x0000001803007812 */ /* 0x000fe400078ef810 */
[----:B------:R-:W-:Y:S02]  /*8ab0*/  SHF.R.U32.HI R3, RZ, 0x3, R3 ;  /* 0x00000003ff037819 */ /* 0x000fe40000011603 */
[----:B------:R-:W-:Y:S01]  /*8ac0*/  VIMNMX R57, R5, 0x80, PT ;  /* 0x0000008005397848 */ /* 0x000fe20003fe0100 */
[----:B------:R-:W-:Y:S01]  /*8ad0*/  IMAD.MOV.U32 R5, RZ, RZ, R14 ;  /* 0x000000ffff057224 */ /* 0x000fe200078e000e */
[----:B------:R-:W-:Y:S01]  /*8ae0*/  LOP3.LUT R3, R0, R3, RZ, 0x3c, !PT ;  /* 0x0000000300037212 */ /* 0x000fe200078e3cff */
[----:B------:R-:W-:Y:S01]  /*8af0*/  IMAD.MOV.U32 R0, RZ, RZ, R8 ;  /* 0x000000ffff007224 */ /* 0x000fe200078e0008 */
[----:B------:R-:W-:-:S03]  /*8b00*/  ISETP.GE.AND P0, PT, R18, R57, PT ;  /* 0x000000391200720c */ /* 0x000fc60003f06270 */
[----:B------:R-:W-:Y:S01]  /*8b10*/  IMAD R3, R188, 0x200, R3 ;  /* 0x00000200bc037824 */ /* 0x000fe200078e0203 */
[----:B------:R-:W-:Y:S01]  /*8b20*/  PRMT R0, R0, 0x5410, R4 ;  /* 0x0000541000007816 */ /* 0x000fe20000000004 */
[----:B------:R-:W-:Y:S02]  /*8b30*/  IMAD.MOV.U32 R4, RZ, RZ, R13 ;  /* 0x000000ffff047224 */ /* 0x000fe400078e000d */
[----:B------:R-:W-:Y:S02]  /*8b40*/  IMAD R2, R3, 0x2, R2 ;  /* 0x0000000203027824 */ /* 0x000fe400078e0202 */
[----:B------:R-:W-:Y:S01]  /*8b50*/  IMAD.MOV.U32 R3, RZ, RZ, R12 ;  /* 0x000000ffff037224 */ /* 0x000fe200078e000c */
[----:B------:R-:W-:Y:S01]  /*8b60*/  PRMT R44, R4, 0x7610, R44 ;  /* 0x00007610042c7816 */ /* 0x000fe2000000002c */
[----:B------:R-:W-:Y:S01]  /*8b70*/  IMAD.MOV.U32 R4, RZ, RZ, R11 ;  /* 0x000000ffff047224 */ /* 0x000fe200078e000b */
[C---:B------:R-:W-:Y:S02]  /*8b80*/  IADD3 R7, R2.reuse, 0x18400, RZ ;  /* 0x0001840002077810 */ /* 0x040fe40007ffe0ff */
[----:B------:R-:W-:Y:S01]  /*8b90*/  PRMT R56, R3, 0x7610, R56 ;  /* 0x0000761003387816 */ /* 0x000fe20000000038 */
[----:B------:R-:W-:Y:S01]  /*8ba0*/  VIADD R3, R2, 0x18440 ;  /* 0x0001844002037836 */ /* 0x000fe20000000000 */
[----:B------:R-:W-:Y:S01]  /*8bb0*/  PRMT R28, R28, 0x5410, R4 ;  /* 0x000054101c1c7816 */ /* 0x000fe20000000004 */
[----:B------:R-:W-:Y:S01]  /*8bc0*/  @P1 VIADD R3, R7, 0xffffffc0 ;  /* 0xffffffc007031836 */ /* 0x000fe20000000000 */
[----:B------:R-:W-:-:S02]  /*8bd0*/  PRMT R56, R56, 0x5410, R5 ;  /* 0x0000541038387816 */ /* 0x000fc40000000005 */
[----:B------:R-:W-:Y:S01]  /*8be0*/  PRMT R44, R44, 0x5410, R6 ;  /* 0x000054102c2c7816 */ /* 0x000fe20000000006 */
[----:B------:R-:W-:Y:S06]  /*8bf0*/  @P0 BRA `(.L_x_12072) ;  /* 0x00000004006c0947 */ /* 0x000fec0003800000 */
        /* <DEDUP_REMOVED lines=14> */
[----:B0-----:R-:W-:-:S02]  /*8ce0*/  HADD2.F32 R52, -RZ, R7.H0_H0 ;  /* 0x20000007ff347230 */ /* 0x001fc40000004100 */
        /* <DEDUP_REMOVED lines=13> */
[--C-:B------:R-:W-:Y:S02]  /*8dc0*/  HADD2.F32 R60, -RZ, R70.reuse.H1_H1 ;  /* 0x30000046ff3c7230 */ /* 0x100fe40000004100 */
        /* <DEDUP_REMOVED lines=18> */
.L_x_12074:
[----:B------:R-:W-:Y:S05]  /*8ef0*/  BSYNC B2 ;  /* 0x0000000000027941 */ /* 0x000fea0003800000 */
.L_x_12073:
[----:B------:R-:W-:Y:S05]  /*8f00*/  @P1 BRA `(.L_x_12072) ;  /* 0x0000000000a81947 */ /* 0x000fea0003800000 */
[----:B0-----:R-:W0:Y:S01]  /*8f10*/  LDS.128 R4, [R3] ;  /* 0x0000000003047984 */ /* 0x001e220000000c00 */
        /* <DEDUP_REMOVED lines=11> */
[CC--:B------:R-:W-:Y:S01]  /*8fd0*/  FMUL.FTZ R53, R25.reuse, R52.reuse ;  /* 0x0000003419357220 */ /* 0x0c0fe20000410000 */
[----:B------:R-:W-:Y:S01]  /*8fe0*/  FMUL.FTZ R25, R25, R27 ;  /* 0x0000001b19197220 */ /* 0x000fe20000410000 */
[----:B------:R-:W-:Y:S02]  /*8ff0*/  HADD2.F32 R4, -RZ, R4.H1_H1 ;  /* 0x30000004ff047230 */ /* 0x000fe40000004100 */
[--C-:B------:R-:W-:Y:S02]  /*9000*/  HADD2.F32 R20, -RZ, R6.reuse.H0_H0 ;  /* 0x20000006ff147230 */ /* 0x100fe40000004100 */
[----:B------:R-:W-:Y:S01]  /*9010*/  FFMA.FTZ R62, R24, R52, R25 ;  /* 0x00000034183e7223 */ /* 0x000fe20000010019 */
[----:B------:R-:W-:-:S02]  /*9020*/  HADD2.F32 R21, -RZ, R6.H1_H1 ;  /* 0x30000006ff157230 */ /* 0x000fc40000004100 */
[----:B------:R-:W-:Y:S01]  /*9030*/  FMUL.FTZ R60, R4, R59 ;  /* 0x0000003b043c7220 */ /* 0x000fe20000410000 */
[--C-:B------:R-:W-:Y:S02]  /*9040*/  HADD2.F32 R25, -RZ, R58.reuse.H1_H1 ;  /* 0x3000003aff197230 */ /* 0x100fe40000004100 */
[----:B------:R-:W-:Y:S01]  /*9050*/  FFMA.FTZ R53, R24, R27, -R53 ;  /* 0x0000001b18357223 */ /* 0x000fe20000010835 */
        /* <DEDUP_REMOVED lines=21> */
.L_x_12072:
[----:B------:R-:W-:Y:S05]  /*91b0*/  BSYNC B1 ;  /* 0x0000000000017941 */ /* 0x000fea0003800000 */
.L_x_12071:
        /* <DEDUP_REMOVED lines=50> */
.L_x_12077:
[----:B------:R-:W-:Y:S05]  /*94e0*/  BSYNC B1 ;  /* 0x0000000000017941 */ /* 0x000fea0003800000 */
.L_x_12076:
[----:B------:R-:W-:Y:S05]  /*94f0*/  @P1 BRA `(.L_x_12075) ;  /* 0x0000001400941947 */ /* 0x000fea0003800000 */
[----:B0-----:R-:W0:Y:S01]  /*9500*/  LDS.128 R4, [R3+0x2000] ;  /* 0x0020000003047984 */ /* 0x001e220000000c00 */
        /* <DEDUP_REMOVED lines=16> */
[C---:B------:R-:W-:Y:S01]  /*9610*/  FFMA.FTZ R25, R9.reuse, R14, R21 ;  /* 0x0000000e09197223 */ /* 0x040fe20000010015 */
[----:B------:R-:W-:Y:S02]  /*9620*/  HADD2.F32 R8, -RZ, R6.H1_H1 ;  /* 0x30000006ff087230 */ /* 0x000fe40000004100 */
[C---:B------:R-:W-:Y:S01]  /*9630*/  FMUL.FTZ R15, R4.reuse, R13 ;  /* 0x0000000d040f7220 */ /* 0x040fe20000410000 */
[-C--:B------:R-:W-:Y:S01]  /*9640*/  FMUL.FTZ R21, R4, R11.reuse ;  /* 0x0000000b04157220 */ /* 0x080fe20000410000 */
[--C-:B------:R-:W-:Y:S02]  /*9650*/  HADD2.F32 R6, -RZ, R5.reuse.H0_H0 ;  /* 0x20000005ff067230 */ /* 0x100fe40000004100 */
[----:B------:R-:W-:Y:S01]  /*9660*/  FFMA.FTZ R20, R9, R12, -R20 ;  /* 0x0000000c09147223 */ /* 0x000fe20000010814 */
[----:B------:R-:W-:Y:S02]  /*9670*/  HADD2.F32 R4, -RZ, R0.H1_H1 ;  /* 0x30000000ff047230 */ /* 0x000fe40000004100 */
[----:B------:R-:W-:Y:S01]  /*9680*/  FFMA.FTZ R15, R2, R11, -R15 ;  /* 0x0000000b020f7223 */ /* 0x000fe2000001080f */
[----:B------:R-:W-:-:S02]  /*9690*/  HADD2.F32 R5, -RZ, R5.H1_H1 ;  /* 0x30000005ff057230 */ /* 0x000fc40000004100 */
[----:B------:R-:W-:Y:S01]  /*96a0*/  FFMA.FTZ R2, R2, R13, R21 ;  /* 0x0000000d02027223 */ /* 0x000fe20000010015 */
[----:B------:R-:W-:Y:S02]  /*96b0*/  HADD2.F32 R9, -RZ, R24.H0_H0 ;  /* 0x20000018ff097230 */ /* 0x000fe40000004100 */
[C---:B------:R-:W-:Y:S01]  /*96c0*/  FMUL.FTZ R10, R8.reuse, R28 ;  /* 0x0000001c080a7220 */ /* 0x040fe20000410000 */
[----:B------:R-:W-:Y:S02]  /*96d0*/  HADD2.F32 R0, -RZ, R26.H0_H0 ;  /* 0x2000001aff007230 */ /* 0x000fe40000004100 */
[-C--:B------:R-:W-:Y:S01]  /*96e0*/  FMUL.FTZ R13, R8, R4.reuse ;  /* 0x00000004080d7220 */ /* 0x080fe20000410000 */
[-C--:B------:R-:W-:Y:S01]  /*96f0*/  FMUL.FTZ R11, R5, R9.reuse ;  /* 0x00000009050b7220 */ /* 0x080fe20000410000 */
[----:B------:R-:W-:Y:S01]  /*9700*/  FFMA.FTZ R10, R7, R4, -R10 ;  /* 0x00000004070a7223 */ /* 0x000fe2000001080a */
[----:B------:R-:W-:Y:S01]  /*9710*/  FMUL.FTZ R8, R5, R0 ;  /* 0x0000000005087220 */ /* 0x000fe20000410000 */
[----:B------:R-:W-:Y:S01]  /*9720*/  FFMA.FTZ R13, R7, R28, R13 ;  /* 0x0000001c070d7223 */ /* 0x000fe2000001000d */
[C---:B------:R-:W-:Y:S01]  /*9730*/  FFMA.FTZ R5, R6.reuse, R0, -R11 ;  /* 0x0000000006057223 */ /* 0x040fe2000001080b */
[----:B------:R-:W-:Y:S01]  /*9740*/  F2FP.F16.F32.PACK_AB R7, R25, R20 ;  /* 0x000000141907723e */ /* 0x000fe200000000ff */
[----:B------:R-:W-:Y:S01]  /*9750*/  FFMA.FTZ R8, R6, R9, R8 ;  /* 0x0000000906087223 */ /* 0x000fe20000010008 */
[----:B------:R-:W-:-:S02]  /*9760*/  F2FP.F16.F32.PACK_AB R4, R2, R15 ;  /* 0x0000000f0204723e */ /* 0x000fc400000000ff */
[----:B------:R-:W-:Y:S02]  /*9770*/  F2FP.F16.F32.PACK_AB R6, R13, R10 ;  /* 0x0000000a0d06723e */ /* 0x000fe400000000ff */
[----:B------:R-:W-:-:S05]  /*9780*/  F2FP.F16.F32.PACK_AB R5, R8, R5 ;  /* 0x000000050805723e */ /* 0x000fca00000000ff */
[----:B------:R2:W-:Y:S01]  /*9790*/  STS.128 [R3+0x2000], R4 ;  /* 0x0020000403007388 */ /* 0x0005e20000000c00 */
[----:B------:R-:W-:Y:S05]  /*97a0*/  BRA `(.L_x_12075) ;  /* 0x0000001000e87947 */ /* 0x000fea0003800000 */
.L_x_12062:
        /* <DEDUP_REMOVED lines=40> */
[----:B--2---:R-:W-:-:S06]  /*9a30*/  @!P1 IMAD.X R9, R3, 0x1, R6, P2 ;  /* 0x0000000103099824 */ /* 0x004fcc00010e0606 */
[----:B------:R-:W2:Y:S01]  /*9a40*/  @!P1 LD.E.128 R8, desc[UR42][R8.64] ;  /* 0x0000002a08089980 */ /* 0x000ea2000c101d00 */
[----:B---3--:R-:W-:-:S05]  /*9a50*/  @!P1 IADD3 R4, P2, R14, R7, RZ ;  /* 0x000000070e049210 */ /* 0x008fca0007f5e0ff */
[----:B----4-:R-:W-:-:S06]  /*9a60*/  @!P1 IMAD.X R5, R5, 0x1, R6, P2 ;  /* 0x0000000105059824 */ /* 0x010fcc00010e0606 */
        /* <DEDUP_REMOVED lines=11> */
[----:B------:R-:W-:Y:S01]  /*9b20*/  @!P1 IMAD.MOV.U32 R52, RZ, RZ, R8 ;  /* 0x000000ffff349224 */ /* 0x000fe200078e0008 */
[----:B------:R-:W-:Y:S01]  /*9b30*/  MOV R10, R21 ;  /* 0x00000015000a7202 */ /* 0x000fe20000000f00 */
[----:B------:R-:W-:-:S02]  /*9b40*/  @!P1 IMAD.MOV.U32 R53, RZ, RZ, R9 ;  /* 0x000000ffff359224 */ /* 0x000fc400078e0009 */
[----:B------:R-:W-:Y:S01]  /*9b50*/  IMAD.MOV.U32 R8, RZ, RZ, R52 ;  /* 0x000000ffff087224 */ /* 0x000fe200078e0034 */
[----:B------:R-:W-:Y:S01]  /*9b60*/  PRMT R65, R3, 0x5410, R10 ;  /* 0x0000541003417816 */ /* 0x000fe2000000000a */
[----:B---3--:R-:W-:Y:S01]  /*9b70*/  @!P1 IMAD.MOV.U32 R58, RZ, RZ, R4 ;  /* 0x000000ffff3a9224 */ /* 0x008fe200078e0004 */
[----:B------:R2:W3:Y:S01]  /*9b80*/  SHFL.IDX PT, R3, R27, 0x1, 0x1c1f ;  /* 0x003c1f001b037f89 */ /* 0x0004e200000e0000 */
[----:B------:R-:W-:Y:S02]  /*9b90*/  @!P1 IMAD.MOV.U32 R59, RZ, RZ, R5 ;  /* 0x000000ffff3b9224 */ /* 0x000fe400078e0005 */
[----:B------:R-:W-:Y:S02]  /*9ba0*/  @!P1 IMAD.MOV.U32 R56, RZ, RZ, R6 ;  /* 0x000000ffff389224 */ /* 0x000fe400078e0006 */
        /* <DEDUP_REMOVED lines=8> */
[----:B------:R-:W-:Y:S02]  /*9c30*/  PRMT R28, R8, 0x5410, R9 ;  /* 0x00005410081c7816 */ /* 0x000fe40000000009 */
[----:B------:R-:W-:Y:S02]  /*9c40*/  CS2R R6, SRZ ;  /* 0x0000000000067805 */ /* 0x000fe4000001ff00 */
[----:B012-4-:R-:W-:-:S07]  /*9c50*/  PRMT R66, R4, 0x5410, R5 ;  /* 0x0000541004427816 */ /* 0x017fce0000000005 */
.L_x_12403:
[----:B------:R-:W-:Y:S01]  /*9c60*/  VIADD R0, R0, 0x40 ;  /* 0x0000004000007836 */ /* 0x000fe20000000000 */
[----:B------:R-:W-:Y:S01]  /*9c70*/  BSSY B1, `(.L_x_12079) ;  /* 0x0000012000017945 */ /* 0x000fe20003800000 */
[----:B------:R-:W-:Y:S02]  /*9c80*/  CS2R R4, SRZ ;  /* 0x0000000000047805 */ /* 0x000fe4000001ff00 */
[----:B------:R-:W-:Y:S02]  /*9c90*/  CS2R R10, SRZ ;  /* 0x00000000000a7805 */ /* 0x000fe4000001ff00 */
[----:B------:R-:W-:Y:S02]  /*9ca0*/  CS2R R8, SRZ ;  /* 0x0000000000087805 */ /* 0x000fe4000001ff00 */
[----:B------:R-:W-:-:S13]  /*9cb0*/  ISETP.GE.AND P1, PT, R0, R61, PT ;  /* 0x0000003d0000720c */ /* 0x000fda0003f26270 */
[----:B------:R-:W-:Y:S05]  /*9cc0*/  @P1 BRA `(.L_x_12080) ;  /* 0x0000000000301947 */ /* 0x000fea0003800000 */
        /* <DEDUP_REMOVED lines=8> */
[----:B------:R-:W-:Y:S01]  /*9d50*/  IMAD.X R9, R25, 0x1, R0, P2 ;  /* 0x0000000119097824 */ /* 0x000fe200010e0600 */
[----:B---3--:R-:W-:-:S05]  /*9d60*/  IADD3.X R5, R3, R0, RZ, P1, !PT ;  /* 0x0000000003057210 */ /* 0x008fca0000ffe4ff */
[----:B------:R-:W5:Y:S04]  /*9d70*/  LD.E.128 R8, desc[UR42][R8.64] ;  /* 0x0000002a08087980 */ /* 0x000f68000c101d00 */
[----:B------:R-:W5:Y:S02]  /*9d80*/  LD.E.128 R4, desc[UR42][R4.64] ;  /* 0x0000002a04047980 */ /* 0x000f64000c101d00 */
.L_x_12080:
[----:B------:R-:W-:Y:S05]  /*9d90*/  BSYNC B1 ;  /* 0x0000000000017941 */ /* 0x000fea0003800000 */
.L_x_12079:
[----:B------:R-:W-:Y:S01]  /*9da0*/  ULEA.HI UR4, UR37, UR37, URZ, 0x1 ;  /* 0x0000002525047291 */ /* 0x000fe2000f8f083f */
[----:B------:R-:W-:Y:S03]  /*9db0*/  BSSY B1, `(.L_x_12081) ;  /* 0x0000007000017945 */ /* 0x000fe60003800000 */
[----:B------:R-:W-:-:S04]  /*9dc0*/  ULOP3.LUT UR4, UR4, 0xfffffffe, URZ, 0xc0, !UPT ;  /* 0xfffffffe04047892 */ /* 0x000fc8000f8ec03f */
[----:B------:R-:W-:-:S06]  /*9dd0*/  UIADD3 UR4, UR37, -UR4, URZ ;  /* 0x8000000425047290 */ /* 0x000fcc000fffe03f */
[----:B---3--:R-:W-:-:S05]  /*9de0*/  IMAD.U32 R3, RZ, RZ, UR4 ;  /* 0x00000004ff037e24 */ /* 0x008fca000f8e00ff */
[----:B------:R-:W-:-:S04]  /*9df0*/  SHF.L.U32 R3, R3, 0x1f, RZ ;  /* 0x0000001f03037819 */ /* 0x000fc800000006ff */
[----:B------:R-:W0:Y:S02]  /*9e00*/  SYNCS.PHASECHK.TRANS64.TRYWAIT P1, [R2+URZ+0x22800], R3 ;  /* 0x02280003020075a7 */ /* 0x000e24000802017f */
[----:B0-----:R-:W-:Y:S05]  /*9e10*/  @!P1 BRA `(.L_x_12082) ;  /* 0x00000254008c9947 */ /* 0x001fea0003800000 */
.L_x_12404:
[----:B------:R-:W-:Y:S05]  /*9e20*/  BSYNC B1 ;  /* 0x0000000000017941 */ /* 0x000fea0003800000 */
.L_x_12081:
[----:B------:R-:W2:Y:S01]  /*9e30*/  LDL R0, [R1+0x50] ;  /* 0x0000500001007983 */ /* 0x000ea20000100800 */
[----:B0----5:R-:W-:Y:S01]  /*9e40*/  IMAD.MOV.U32 R3, RZ, RZ, R6 ;  /* 0x000000ffff037224 */ /* 0x021fe200078e0006 */
[----:B------:R-:W-:Y:S01]  /*9e50*/  BSSY B1, `(.L_x_12083) ;  /* 0x0000073000017945 */ /* 0x000fe20003800000 */
[----:B------:R-:W-:Y:S02]  /*9e60*/  IMAD.MOV.U32 R12, RZ, RZ, R7 ;  /* 0x000000ffff0c7224 */ /* 0x000fe400078e0007 */
[----:B------:R-:W-:Y:S02]  /*9e70*/  IMAD.MOV.U32 R13, RZ, RZ, R4 ;  /* 0x000000ffff0d7224 */ /* 0x000fe400078e0004 */
[----:B------:R-:W-:Y:S01]  /*9e80*/  VIADD R14, R18, 0x40 ;  /* 0x00000040120e7836 */ /* 0x000fe20000000000 */
[----:B------:R-:W-:Y:S01]  /*9e90*/  PRMT R44, R3, 0x5410, R12 ;  /* 0x00005410032c7816 */ /* 0x000fe2000000000c */
[----:B------:R-:W-:Y:S02]  /*9ea0*/  IMAD.MOV.U32 R12, RZ, RZ, R5 ;  /* 0x000000ffff0c7224 */ /* 0x000fe400078e0005 */
[----:B------:R-:W-:-:S02]  /*9eb0*/  IMAD.IADD R62, R16, 0x1, R63 ;  /* 0x00000001103e7824 */ /* 0x000fc400078e023f */
[----:B------:R-:W-:-:S03]  /*9ec0*/  IMAD.MOV.U32 R60, RZ, RZ, R9 ;  /* 0x000000ffff3c7224 */ /* 0x000fc600078e0009 */
[----:B------:R-:W-:Y:S01]  /*9ed0*/  LOP3.LUT R62, R62, 0x38, RZ, 0xc0, !PT ;  /* 0x000000383e3e7812 */ /* 0x000fe200078ec0ff */
[----:B--2---:R-:W-:-:S05]  /*9ee0*/  IMAD R0, R0, -0x80, R61 ;  /* 0xffffff8000007824 */ /* 0x004fca00078e023d */
[----:B------:R-:W-:Y:S02]  /*9ef0*/  VIMNMX R3, R0, 0x80, PT ;  /* 0x0000008000037848 */ /* 0x000fe40003fe0100 */
[----:B------:R-:W-:Y:S01]  /*9f00*/  PRMT R0, R13, 0x7610, R0 ;  /* 0x000076100d007816 */ /* 0x000fe20000000000 */
[----:B------:R-:W-:Y:S01]  /*9f10*/  IMAD.MOV.U32 R13, RZ, RZ, R10 ;  /* 0x000000ffff0d7224 */ /* 0x000fe200078e000a */
[-C--:B------:R-:W-:Y:S02]  /*9f20*/  ISETP.GE.OR P1, PT, R18, R3.reuse, P0 ;  /* 0x000000031200720c */ /* 0x080fe40000726670 */
[----:B------:R-:W-:Y:S01]  /*9f30*/  ISETP.GE.OR P0, PT, R14, R3, P0 ;  /* 0x000000030e00720c */ /* 0x000fe20000706670 */
[----:B------:R-:W-:Y:S01]  /*9f40*/  IMAD.MOV.U32 R3, RZ, RZ, R11 ;  /* 0x000000ffff037224 */ /* 0x000fe200078e000b */
[----:B------:R-:W-:-:S04]  /*9f50*/  PRMT R0, R0, 0x5410, R12 ;  /* 0x0000541000007816 */ /* 0x000fc8000000000c */
[----:B------:R-:W-:Y:S01]  /*9f60*/  PRMT R64, R13, 0x5410, R3 ;  /* 0x000054100d407816 */ /* 0x000fe20000000003 */
[----:B------:R-:W-:-:S04]  /*9f70*/  IMAD.MOV.U32 R3, RZ, RZ, R8 ;  /* 0x000000ffff037224 */ /* 0x000fc800078e0008 */
[----:B------:R-:W-:Y:S05]  /*9f80*/  @P1 BRA `(.L_x_12084) ;  /* 0x00000004007c1947 */ /* 0x000fea0003800000 */
[----:B------:R-:W2:Y:S01]  /*9f90*/  LDL R14, [R1+0x41c] ;  /* 0x00041c00010e7983 */ /* 0x000ea20000100800 */
[----:B------:R-:W-:Y:S01]  /*9fa0*/  SHF.R.U32.HI R75, RZ, 0x10, R59 ;  /* 0x00000010ff4b7819 */ /* 0x000fe2000001163b */
[----:B------:R-:W-:Y:S01]  /*9fb0*/  HADD2.F32 R74, -RZ, R74.H0_H0 ;  /* 0x2000004aff4a7230 */ /* 0x000fe20000004100 */
[--C-:B------:R-:W-:Y:S01]  /*9fc0*/  SHF.R.U64 R20, R20, 0x10, R21.reuse ;  /* 0x0000001014147819 */ /* 0x100fe20000001215 */
[--C-:B------:R-:W-:Y:S01]  /*9fd0*/  HADD2.F32 R71, -RZ, R28.reuse.H1_H1 ;  /* 0x3000001cff477230 */ /* 0x100fe20000004100 */
[----:B------:R-:W-:Y:S01]  /*9fe0*/  SHF.R.U32.HI R80, RZ, 0x10, R21 ;  /* 0x00000010ff507819 */ /* 0x000fe20000011615 */
[----:B------:R-:W-:Y:S01]  /*9ff0*/  HADD2.F32 R75, -RZ, R75.H0_H0 ;  /* 0x2000004bff4b7230 */ /* 0x000fe20000004100 */
[----:B------:R-:W-:Y:S01]  /*a000*/  SHF.R.U64 R21, R56, 0x10, R57 ;  /* 0x0000001038157819 */ /* 0x000fe20000001239 */
[----:B------:R-:W-:Y:S01]  /*a010*/  HADD2.F32 R28, -RZ, R28.H0_H0 ;  /* 0x2000001cff1c7230 */ /* 0x000fe20000004100 */
[----:B------:R-:W-:Y:S02]  /*a020*/  SHF.R.U32.HI R76, RZ, 0x10, R53 ;  /* 0x00000010ff4c7819 */ /* 0x000fe40000011635 */
[----:B------:R-:W-:-:S02]  /*a030*/  SHF.R.U32.HI R78, RZ, 0x10, R57 ;  /* 0x00000010ff4e7819 */ /* 0x000fc40000011639 */
[----:B------:R-:W-:Y:S02]  /*a040*/  SHF.R.U64 R52, R52, 0x10, R53 ;  /* 0x0000001034347819 */ /* 0x000fe40000001235 */
[----:B------:R-:W-:-:S05]  /*a050*/  SHF.R.U64 R53, R58, 0x10, R59 ;  /* 0x000000103a357819 */ /* 0x000fca000000123b */
[----:B------:R-:W-:Y:S02]  /*a060*/  HADD2.F32 R53, -RZ, R53.H0_H0 ;  /* 0x20000035ff357230 */ /* 0x000fe40000004100 */
[----:B--2---:R-:W-:-:S05]  /*a070*/  IMAD.SHL.U32 R12, R14, 0x40, RZ ;  /* 0x000000400e0c7824 */ /* 0x004fca00078e00ff */
[----:B------:R-:W-:-:S04]  /*a080*/  LOP3.LUT R25, R12, 0x1c0, RZ, 0xc0, !PT ;  /* 0x000001c00c197812 */ /* 0x000fc800078ec0ff */
[--C-:B------:R-:W-:Y:S02]  /*a090*/  SHF.R.U32.HI R15, RZ, 0x3, R25.reuse ;  /* 0x00000003ff0f7819 */ /* 0x100fe40000011619 */
[----:B------:R-:W-:Y:S02]  /*a0a0*/  LOP3.LUT R12, R25, 0x38, R16, 0xf8, !PT ;  /* 0x00000038190c7812 */ /* 0x000fe400078ef810 */
[----:B------:R-:W-:Y:S02]  /*a0b0*/  LOP3.LUT R25, R15, R62, R25, 0x1e, !PT ;  /* 0x0000003e0f197212 */ /* 0x000fe400078e1e19 */
[----:B------:R-:W-:-:S03]  /*a0c0*/  LOP3.LUT R13, R12, R15, RZ, 0x3c, !PT ;  /* 0x0000000f0c0d7212 */ /* 0x000fc600078e3cff */
[C---:B------:R-:W-:Y:S02]  /*a0d0*/  IMAD R25, R188.reuse, 0x200, R25 ;  /* 0x00000200bc197824 */ /* 0x040fe400078e0219 */
[----:B------:R-:W-:Y:S02]  /*a0e0*/  IMAD R13, R188, 0x200, R13 ;  /* 0x00000200bc0d7824 */ /* 0x000fe400078e020d */
[----:B------:R-:W-:-:S03]  /*a0f0*/  IMAD R63, R25, 0x2, R2 ;  /* 0x00000002193f7824 */ /* 0x000fc600078e0202 */
[----:B------:R-:W-:Y:S02]  /*a100*/  LEA R61, R13, R2, 0x1 ;  /* 0x000000020d3d7211 */ /* 0x000fe400078e08ff */
[----:B------:R-:W0:Y:S04]  /*a110*/  LDS.128 R24, [R63+0x18400] ;  /* 0x018400003f187984 */ /* 0x000e280000000c00 */
[----:B------:R-:W1:Y:S01]  /*a120*/  LDS.128 R12, [R61+0x18400] ;  /* 0x018400003d0c7984 */ /* 0x000e620000000c00 */
[--C-:B0-----:R-:W-:Y:S02]  /*a130*/  HADD2.F32 R67, -RZ, R25.reuse.H0_H0 ;  /* 0x20000019ff437230 */ /* 0x101fe40000004100 */
[----:B------:R-:W-:Y:S02]  /*a140*/  HADD2.F32 R68, -RZ, R25.H1_H1 ;  /* 0x30000019ff447230 */ /* 0x000fe40000004100 */
[----:B-1----:R-:W-:-:S02]  /*a150*/  HADD2.F32 R56, -RZ, R13.H0_H0 ;  /* 0x2000000dff387230 */ /* 0x002fc40000004100 */
[CC--:B------:R-:W-:Y:S01]  /*a160*/  FMUL.FTZ R77, R67.reuse, R74.reuse ;  /* 0x0000004a434d7220 */ /* 0x0c0fe20000410000 */
[-C--:B------:R-:W-:Y:S01]  /*a170*/  FMUL.FTZ R79, R67, R71.reuse ;  /* 0x00000047434f7220 */ /* 0x080fe20000410000 */
[----:B------:R-:W-:Y:S02]  /*a180*/  HADD2.F32 R57, -RZ, R13.H1_H1 ;  /* 0x3000000dff397230 */ /* 0x000fe40000004100 */
[----:B------:R-:W-:Y:S01]  /*a190*/  FFMA.FTZ R77, R56, R71, -R77 ;  /* 0x00000047384d7223 */ /* 0x000fe2000001084d */
[----:B------:R-:W-:Y:S02]  /*a1a0*/  HADD2.F32 R67, -RZ, R76.H0_H0 ;  /* 0x2000004cff437230 */ /* 0x000fe40000004100 */
[----:B------:R-:W-:Y:S01]  /*a1b0*/  FMUL.FTZ R76, R68, R75 ;  /* 0x0000004b444c7220 */ /* 0x000fe20000410000 */
[----:B------:R-:W-:Y:S02]  /*a1c0*/  HADD2.F32 R69, -RZ, R27.H0_H0 ;  /* 0x2000001bff457230 */ /* 0x000fe40000004100 */
[----:B------:R-:W-:Y:S01]  /*a1d0*/  FFMA.FTZ R79, R56, R74, R79 ;  /* 0x0000004a384f7223 */ /* 0x000fe2000001004f */
[----:B------:R-:W-:-:S02]  /*a1e0*/  HADD2.F32 R71, -RZ, R66.H1_H1 ;  /* 0x30000042ff477230 */ /* 0x000fc40000004100 */
[-C--:B------:R-:W-:Y:S01]  /*a1f0*/  FMUL.FTZ R68, R68, R67.reuse ;  /* 0x0000004344447220 */ /* 0x080fe20000410000 */
[----:B------:R-:W-:Y:S02]  /*a200*/  HADD2.F32 R56, -RZ, R65.H1_H1 ;  /* 0x30000041ff387230 */ /* 0x000fe40000004100 */
[----:B------:R-:W-:Y:S01]  /*a210*/  FFMA.FTZ R76, R57, R67, -R76 ;  /* 0x00000043394c7223 */ /* 0x000fe2000001084c */
[----:B------:R-:W-:Y:S02]  /*a220*/  HADD2.F32 R58, -RZ, R15.H0_H0 ;  /* 0x2000000fff3a7230 */ /* 0x000fe40000004100 */
[C---:B------:R-:W-:Y:S01]  /*a230*/  FMUL.FTZ R81, R69.reuse, R71 ;  /* 0x0000004745517220 */ /* 0x040fe20000410000 */
[----:B------:R-:W-:Y:S02]  /*a240*/  HADD2.F32 R67, -RZ, R78.H0_H0 ;  /* 0x2000004eff437230 */ /* 0x000fe40000004100 */
[----:B------:R-:W-:Y:S01]  /*a250*/  FMUL.FTZ R78, R69, R56 ;  /* 0x00000038454e7220 */ /* 0x000fe20000410000 */
[----:B------:R-:W-:-:S02]  /*a260*/  HADD2.F32 R70, -RZ, R27.H1_H1 ;  /* 0x3000001bff467230 */ /* 0x000fc40000004100 */
[C---:B------:R-:W-:Y:S01]  /*a270*/  FFMA.FTZ R81, R58.reuse, R56, -R81 ;  /* 0x000000383a517223 */ /* 0x040fe20000010851 */
[----:B------:R-:W-:Y:S02]  /*a280*/  HADD2.F32 R59, -RZ, R15.H1_H1 ;  /* 0x3000000fff3b7230 */ /* 0x000fe40000004100 */
[----:B------:R-:W-:Y:S01]  /*a290*/  FFMA.FTZ R74, R57, R75, R68 ;  /* 0x0000004b394a7223 */ /* 0x000fe20000010044 */
        /* <DEDUP_REMOVED lines=12> */
[----:B------:R-:W-:-:S02]  /*a360*/  HADD2.F32 R56, -RZ, R65.H0_H0 ;  /* 0x20000041ff387230 */ /* 0x000fc40000004100 */
[----:B------:R-:W-:Y:S01]  /*a370*/  FFMA.FTZ R67, R59, R67, R70 ;  /* 0x000000433b437223 */ /* 0x000fe20000010046 */
[----:B------:R-:W-:Y:S02]  /*a380*/  HADD2.F32 R15, -RZ, R14.H0_H0 ;  /* 0x2000000eff0f7230 */ /* 0x000fe40000004100 */
[C---:B------:R-:W-:Y:S01]  /*a390*/  FFMA.FTZ R68, R13.reuse, R28, -R68 ;  /* 0x0000001c0d447223 */ /* 0x040fe20000010844 */
        /* <DEDUP_REMOVED lines=30> */
.L_x_12084:
[----:B------:R-:W-:Y:S05]  /*a580*/  BSYNC B1 ;  /* 0x0000000000017941 */ /* 0x000fea0003800000 */
.L_x_12083:
[----:B------:R-:W-:Y:S02]  /*a590*/  PRMT R52, R3, 0x7610, R52 ;  /* 0x0000761003347816 */ /* 0x000fe40000000034 */
[----:B------:R-:W-:Y:S01]  /*a5a0*/  PRMT R21, R60, 0x7610, R21 ;  /* 0x000076103c157816 */ /* 0x000fe20000000015 */
[----:B------:R-:W-:Y:S06]  /*a5b0*/  @P0 BRA `(.L_x_12075) ;  /* 0x0000000400640947 */ /* 0x000fec0003800000 */
[----:B------:R-:W2:Y:S01]  /*a5c0*/  LDL R65, [R1+0x430] ;  /* 0x0004300001417983 */ /* 0x000ea20000100800 */
[----:B0-----:R-:W-:-:S04]  /*a5d0*/  SHF.R.U32.HI R12, RZ, 0x3, R195 ;  /* 0x00000003ff0c7819 */ /* 0x001fc800000116c3 */
[----:B------:R-:W-:-:S05]  /*a5e0*/  LOP3.LUT R62, R12, R62, R195, 0x1e, !PT ;  /* 0x0000003e0c3e7212 */ /* 0x000fca00078e1ec3 */
[----:B------:R-:W-:-:S04]  /*a5f0*/  IMAD.IADD R3, R199, 0x1, R62 ;  /* 0x00000001c7037824 */ /* 0x000fc800078e023e */
[----:B------:R-:W-:-:S05]  /*a600*/  IMAD R2, R3, 0x2, R2 ;  /* 0x0000000203027824 */ /* 0x000fca00078e0202 */
[----:B------:R-:W0:Y:S01]  /*a610*/  LDS.128 R24, [R2+0x18400] ;  /* 0x0184000002187984 */ /* 0x000e220000000c00 */
[--C-:B------:R-:W-:Y:S01]  /*a620*/  SHF.R.U32.HI R28, RZ, 0x10, R9.reuse ;  /* 0x00000010ff1c7819 */ /* 0x100fe20000011609 */
[----:B------:R-:W-:Y:S01]  /*a630*/  HADD2.F32 R21, -RZ, R21.H0_H0 ;  /* 0x20000015ff157230 */ /* 0x000fe20000004100 */
[----:B------:R-:W-:Y:S02]  /*a640*/  SHF.R.U64 R60, R8, 0x10, R9 ;  /* 0x00000010083c7819 */ /* 0x000fe40000001209 */
[--C-:B------:R-:W-:Y:S02]  /*a650*/  SHF.R.U64 R59, R10, 0x10, R11.reuse ;  /* 0x000000100a3b7819 */ /* 0x100fe4000000120b */
[----:B------:R-:W-:Y:S01]  /*a660*/  SHF.R.U32.HI R58, RZ, 0x10, R11 ;  /* 0x00000010ff3a7819 */ /* 0x000fe2000001160b */
[----:B------:R-:W-:Y:S01]  /*a670*/  HADD2.F32 R11, -RZ, R0.H1_H1 ;  /* 0x30000000ff0b7230 */ /* 0x000fe20000004100 */
[--C-:B------:R-:W-:Y:S01]  /*a680*/  SHF.R.U32.HI R20, RZ, 0x10, R5.reuse ;  /* 0x00000010ff147819 */ /* 0x100fe20000011605 */
[----:B------:R-:W-:Y:S01]  /*a690*/  HADD2.F32 R28, -RZ, R28.H0_H0 ;  /* 0x2000001cff1c7230 */ /* 0x000fe20000004100 */
[----:B------:R-:W-:-:S02]  /*a6a0*/  SHF.R.U64 R63, R4, 0x10, R5 ;  /* 0x00000010043f7819 */ /* 0x000fc40000001205 */
[--C-:B------:R-:W-:Y:S02]  /*a6b0*/  SHF.R.U64 R62, R6, 0x10, R7.reuse ;  /* 0x00000010063e7819 */ /* 0x100fe40000001207 */
[----:B------:R-:W-:Y:S01]  /*a6c0*/  SHF.R.U32.HI R61, RZ, 0x10, R7 ;  /* 0x00000010ff3d7819 */ /* 0x000fe20000011607 */
[----:B------:R-:W-:Y:S02]  /*a6d0*/  HADD2.F32 R0, -RZ, R0.H0_H0 ;  /* 0x20000000ff007230 */ /* 0x000fe40000004100 */
[--C-:B0-----:R-:W-:Y:S02]  /*a6e0*/  HADD2.F32 R8, -RZ, R25.reuse.H0_H0 ;  /* 0x20000019ff087230 */ /* 0x101fe40000004100 */
[----:B------:R-:W-:-:S03]  /*a6f0*/  HADD2.F32 R25, -RZ, R25.H1_H1 ;  /* 0x30000019ff197230 */ /* 0x000fc60000004100 */
[C---:B------:R-:W-:Y:S01]  /*a700*/  FMUL.FTZ R53, R8.reuse, R21 ;  /* 0x0000001508357220 */ /* 0x040fe20000410000 */
[----:B------:R-:W-:Y:S01]  /*a710*/  FMUL.FTZ R57, R8, R11 ;  /* 0x0000000b08397220 */ /* 0x000fe20000410000 */
[----:B------:R-:W-:Y:S02]  /*a720*/  HADD2.F32 R8, -RZ, R20.H0_H0 ;  /* 0x20000014ff087230 */ /* 0x000fe40000004100 */
[----:B------:R-:W-:Y:S02]  /*a730*/  HADD2.F32 R20, -RZ, R52.H0_H0 ;  /* 0x20000034ff147230 */ /* 0x000fe40000004100 */
[C---:B------:R-:W-:Y:S01]  /*a740*/  FMUL.FTZ R52, R25.reuse, R28 ;  /* 0x0000001c19347220 */ /* 0x040fe20000410000 */
[----:B------:R-:W-:Y:S02]  /*a750*/  HADD2.F32 R7, -RZ, R24.H0_H0 ;  /* 0x20000018ff077230 */ /* 0x000fe40000004100 */
[----:B------:R-:W-:Y:S01]  /*a760*/  FMUL.FTZ R56, R25, R8 ;  /* 0x0000000819387220 */ /* 0x000fe20000410000 */
[----:B------:R-:W-:-:S02]  /*a770*/  HADD2.F32 R9, -RZ, R26.H0_H0 ;  /* 0x2000001aff097230 */ /* 0x000fc40000004100 */
[--C-:B------:R-:W-:Y:S02]  /*a780*/  HADD2.F32 R10, -RZ, R27.reuse.H0_H0 ;  /* 0x2000001bff0a7230 */ /* 0x100fe40000004100 */
[----:B------:R-:W-:Y:S02]  /*a790*/  HADD2.F32 R27, -RZ, R27.H1_H1 ;  /* 0x3000001bff1b7230 */ /* 0x000fe40000004100 */
[----:B------:R-:W-:Y:S02]  /*a7a0*/  HADD2.F32 R24, -RZ, R24.H1_H1 ;  /* 0x30000018ff187230 */ /* 0x000fe40000004100 */
[----:B------:R-:W-:Y:S01]  /*a7b0*/  HADD2.F32 R26, -RZ, R26.H1_H1 ;  /* 0x3000001aff1a7230 */ /* 0x000fe20000004100 */
[----:B--2---:R-:W0:Y:S02]  /*a7c0*/  LDS.128 R12, [R65+0x18400] ;  /* 0x01840000410c7984 */ /* 0x004e240000000c00 */
[--C-:B0-----:R-:W-:Y:S02]  /*a7d0*/  HADD2.F32 R4, -RZ, R13.reuse.H0_H0 ;  /* 0x2000000dff047230 */ /* 0x101fe40000004100 */
[----:B------:R-:W-:-:S02]  /*a7e0*/  HADD2.F32 R13, -RZ, R13.H1_H1 ;  /* 0x3000000dff0d7230 */ /* 0x000fc40000004100 */
[----:B------:R-:W-:Y:S02]  /*a7f0*/  HADD2.F32 R3, -RZ, R12.H0_H0 ;  /* 0x2000000cff037230 */ /* 0x000fe40000004100 */
[C---:B------:R-:W-:Y:S01]  /*a800*/  FFMA.FTZ R53, R4.reuse, R11, -R53 ;  /* 0x0000000b04357223 */ /* 0x040fe20000010835 */
[----:B------:R-:W-:Y:S01]  /*a810*/  FFMA.FTZ R57, R4, R21, R57 ;  /* 0x0000001504397223 */ /* 0x000fe20000010039 */
[----:B------:R-:W-:Y:S01]  /*a820*/  FFMA.FTZ R52, R13, R8, -R52 ;  /* 0x000000080d347223 */ /* 0x000fe20000010834 */
[C---:B------:R-:W-:Y:S01]  /*a830*/  FMUL.FTZ R8, R7.reuse, R20 ;  /* 0x0000001407087220 */ /* 0x040fe20000410000 */
[----:B------:R-:W-:Y:S02]  /*a840*/  HADD2.F32 R4, -RZ, R64.H0_H0 ;  /* 0x20000040ff047230 */ /* 0x000fe40000004100 */
[----:B------:R-:W-:Y:S01]  /*a850*/  FMUL.FTZ R7, R7, R0 ;  /* 0x0000000007077220 */ /* 0x000fe20000410000 */
[----:B------:R-:W-:Y:S01]  /*a860*/  FFMA.FTZ R56, R13, R28, R56 ;  /* 0x0000001c0d387223 */ /* 0x000fe20000010038 */
[----:B------:R-:W-:Y:S01]  /*a870*/  FFMA.FTZ R13, R3, R0, -R8 ;  /* 0x00000000030d7223 */ /* 0x000fe20000010808 */
[----:B------:R-:W-:-:S02]  /*a880*/  HADD2.F32 R5, -RZ, R14.H0_H0 ;  /* 0x2000000eff057230 */ /* 0x000fc40000004100 */
[----:B------:R-:W-:Y:S01]  /*a890*/  FFMA.FTZ R20, R3, R20, R7 ;  /* 0x0000001403147223 */ /* 0x000fe20000010007 */
[--C-:B------:R-:W-:Y:S02]  /*a8a0*/  HADD2.F32 R0, -RZ, R44.reuse.H0_H0 ;  /* 0x2000002cff007230 */ /* 0x100fe40000004100 */
[C---:B------:R-:W-:Y:S01]  /*a8b0*/  FMUL.FTZ R8, R9.reuse, R4 ;  /* 0x0000000409087220 */ /* 0x040fe20000410000 */
[----:B------:R-:W-:Y:S02]  /*a8c0*/  HADD2.F32 R3, -RZ, R44.H1_H1 ;  /* 0x3000002cff037230 */ /* 0x000fe40000004100 */
[----:B------:R-:W-:Y:S02]  /*a8d0*/  HADD2.F32 R7, -RZ, R64.H1_H1 ;  /* 0x30000040ff077230 */ /* 0x000fe40000004100 */
[-C--:B------:R-:W-:Y:S01]  /*a8e0*/  FMUL.FTZ R28, R9, R0.reuse ;  /* 0x00000000091c7220 */ /* 0x080fe20000410000 */
[----:B------:R-:W-:Y:S02]  /*a8f0*/  HADD2.F32 R6, -RZ, R15.H0_H0 ;  /* 0x2000000fff067230 */ /* 0x000fe40000004100 */
[----:B------:R-:W-:Y:S01]  /*a900*/  FFMA.FTZ R21, R5, R0, -R8 ;  /* 0x0000000005157223 */ /* 0x000fe20000010808 */
[----:B------:R-:W-:-:S02]  /*a910*/  HADD2.F32 R8, -RZ, R58.H0_H0 ;  /* 0x2000003aff087230 */ /* 0x000fc40000004100 */
[C---:B------:R-:W-:Y:S01]  /*a920*/  FMUL.FTZ R9, R10.reuse, R7 ;  /* 0x000000070a097220 */ /* 0x040fe20000410000 */
[----:B------:R-:W-:Y:S02]  /*a930*/  HADD2.F32 R0, -RZ, R61.H0_H0 ;  /* 0x2000003dff007230 */ /* 0x000fe40000004100 */
[-C--:B------:R-:W-:Y:S01]  /*a940*/  FMUL.FTZ R44, R10, R3.reuse ;  /* 0x000000030a2c7220 */ /* 0x080fe20000410000 */
        /* <DEDUP_REMOVED lines=8> */
[----:B------:R-:W-:Y:S02]  /*a9d0*/  HADD2.F32 R3, -RZ, R63.H0_H0 ;  /* 0x2000003fff037230 */ /* 0x000fe40000004100 */
[----:B------:R-:W-:Y:S02]  /*a9e0*/  HADD2.F32 R5, -RZ, R62.H0_H0 ;  /* 0x2000003eff057230 */ /* 0x000fe40000004100 */
[C---:B------:R-:W-:Y:S01]  /*a9f0*/  FFMA.FTZ R0, R15.reuse, R0, -R4 ;  /* 0x000000000f007223 */ /* 0x040fe20000010804 */
[----:B------:R-:W-:Y:S02]  /*aa00*/  HADD2.F32 R12, -RZ, R12.H1_H1 ;  /* 0x3000000cff0c7230 */ /* 0x000fe40000004100 */
[----:B------:R-:W-:Y:S01]  /*aa10*/  FFMA.FTZ R27, R15, R8, R6 ;  /* 0x000000080f1b7223 */ /* 0x000fe20000010006 */
[----:B------:R-:W-:-:S02]  /*aa20*/  HADD2.F32 R14, -RZ, R14.H1_H1 ;  /* 0x3000000eff0e7230 */ /* 0x000fc40000004100 */
        /* <DEDUP_REMOVED lines=18> */
.L_x_12075:
[----:B------:R-:W-:Y:S05]  /*ab50*/  BSYNC B0 ;  /* 0x0000000000007941 */ /* 0x000fea0003800000 */
.L_x_12061:
        /* <DEDUP_REMOVED lines=8> */
.L_x_12058:
[----:B------:R-:W4:Y:S01]  /*abe0*/  S2R R0, SR_TID.X ;  /* 0x0000000000007919 */ /* 0x000f220000002100 */
[----:B0123--:R-:W-:Y:S02]  /*abf0*/  IMAD.U32 R4, RZ, RZ, UR44 ;  /* 0x0000002cff047e24 */ /* 0x00ffe4000f8e00ff */
[----:B------:R-:W-:Y:S01]  /*ac00*/  IMAD.U32 R5, RZ, RZ, UR45 ;  /* 0x0000002dff057e24 */ /* 0x000fe2000f8e00ff */
[----:B------:R-:W-:Y:S05]  /*ac10*/  WARPSYNC.ALL ;  /* 0x0000000000007948 */ /* 0x000fea0003800000 */
[----:B------:R-:W-:Y:S01]  /*ac20*/  IMAD.MOV.U32 R6, RZ, RZ, R40 ;  /* 0x000000ffff067224 */ /* 0x000fe200078e0028 */
[----:B------:R-:W-:Y:S01]  /*ac30*/  UIADD3 UR4, UP0, UR44, 0x1cc, URZ ;  /* 0x000001cc2c047890 */ /* 0x000fe2000ff1e03f */
[----:B------:R-:W-:-:S02]  /*ac40*/  IMAD.MOV.U32 R7, RZ, RZ, R48 ;  /* 0x000000ffff077224 */ /* 0x000fc400078e0030 */
[----:B------:R-:W-:Y:S01]  /*ac50*/  IMAD.MOV.U32 R8, RZ, RZ, R41 ;  /* 0x000000ffff087224 */ /* 0x000fe200078e0029 */
[----:B------:R-:W-:Y:S01]  /*ac60*/  UIADD3.X UR5, URZ, UR45, URZ, UP0, !UPT ;  /* 0x0000002d3f057290 */ /* 0x000fe200087fe43f */
[----:B------:R-:W-:Y:S01]  /*ac70*/  IMAD.MOV.U32 R9, RZ, RZ, R50 ;  /* 0x000000ffff097224 */ /* 0x000fe200078e0032 */
[----:B------:R0:W-:Y:S01]  /*ac80*/  STL.128 [R1+0x160], R4 ;  /* 0x0001600401007387 */ /* 0x0001e20000100c00 */
[----:B------:R-:W-:Y:S02]  /*ac90*/  IMAD.MOV.U32 R10, RZ, RZ, R49 ;  /* 0x000000ffff0a7224 */ /* 0x000fe400078e0031 */
[----:B------:R-:W-:Y:S02]  /*aca0*/  IMAD.MOV.U32 R11, RZ, RZ, R55 ;  /* 0x000000ffff0b7224 */ /* 0x000fe400078e0037 */
[----:B------:R-:W-:-:S03]  /*acb0*/  IMAD.U32 R2, RZ, RZ, UR44 ;  /* 0x0000002cff027e24 */ /* 0x000fc6000f8e00ff */
[----:B------:R1:W-:Y:S02]  /*acc0*/  STL.128 [R1+0x150], R8 ;  /* 0x0001500801007387 */ /* 0x0003e40000100c00 */
[----:B------:R-:W-:Y:S02]  /*acd0*/  IADD3 R2, P1, R2, 0x1c0, RZ ;  /* 0x000001c002027810 */ /* 0x000fe40007f3e0ff */
[----:B----4-:R-:W-:Y:S01]  /*ace0*/  SHF.R.U32.HI R3, RZ, 0x7, R0 ;  /* 0x00000007ff037819 */ /* 0x010fe20000011600 */
[----:B------:R-:W-:Y:S02]  /*acf0*/  IMAD.U32 R0, RZ, RZ, UR44 ;  /* 0x0000002cff007e24 */ /* 0x000fe4000f8e00ff */
[----:B0-----:R-:W-:Y:S02]  /*ad00*/  IMAD.MOV.U32 R4, RZ, RZ, R30 ;  /* 0x000000ffff047224 */ /* 0x001fe400078e001e */
[----:B------:R-:W-:Y:S01]  /*ad10*/  IMAD.MOV.U32 R5, RZ, RZ, R51 ;  /* 0x000000ffff057224 */ /* 0x000fe200078e0033 */
[----:B------:R-:W-:Y:S01]  /*ad20*/  IADD3 R0, P0, R0, 0x80, RZ ;  /* 0x0000008000007810 */ /* 0x000fe20007f1e0ff */
[----:B------:R-:W-:Y:S01]  /*ad30*/  IMAD.MOV.U32 R6, RZ, RZ, R35 ;  /* 0x000000ffff067224 */ /* 0x000fe200078e0023 */
[----:B-1----:R-:W-:Y:S01]  /*ad40*/  MOV R10, R39 ;  /* 0x00000027000a7202 */ /* 0x002fe20000000f00 */
[----:B------:R-:W-:-:S02]  /*ad50*/  IMAD.MOV.U32 R7, RZ, RZ, R45 ;  /* 0x000000ffff077224 */ /* 0x000fc400078e002d */
[----:B------:R-:W-:Y:S02]  /*ad60*/  IMAD.MOV.U32 R8, RZ, RZ, R31 ;  /* 0x000000ffff087224 */ /* 0x000fe400078e001f */
[----:B------:R-:W-:Y:S01]  /*ad70*/  IMAD.MOV.U32 R9, RZ, RZ, R54 ;  /* 0x000000ffff097224 */ /* 0x000fe200078e0036 */
[----:B------:R0:W-:Y:S01]  /*ad80*/  STL.128 [R1+0x190], R4 ;  /* 0x0001900401007387 */ /* 0x0001e20000100c00 */
[----:B------:R-:W-:Y:S02]  /*ad90*/  IMAD.MOV.U32 R11, RZ, RZ, R46 ;  /* 0x000000ffff0b7224 */ /* 0x000fe400078e002e */
[----:B------:R-:W-:Y:S02]  /*ada0*/  VIADD R12, R3, 0x8 ;  /* 0x00000008030c7836 */ /* 0x000fe40000000000 */
[----:B------:R-:W-:Y:S01]  /*adb0*/  IMAD.X R3, RZ, RZ, UR45, P1 ;  /* 0x0000002dff037e24 */ /* 0x000fe200088e06ff */
[----:B------:R1:W-:Y:S04]  /*adc0*/  STL.128 [R1+0x180], R8 ;  /* 0x0001800801007387 */ /* 0x0003e80000100c00 */
[----:B------:R-:W-:Y:S01]  /*add0*/  STL.64 [R1+0x148], R2 ;  /* 0x0001480201007387 */ /* 0x000fe20000100a00 */
[----:B0-----:R-:W-:-:S02]  /*ade0*/  IMAD.MOV.U32 R4, RZ, RZ, R34 ;  /* 0x000000ffff047224 */ /* 0x001fc400078e0022 */
[----:B------:R-:W-:Y:S02]  /*adf0*/  IMAD.MOV.U32 R5, RZ, RZ, R43 ;  /* 0x000000ffff057224 */ /* 0x000fe400078e002b */
[----:B------:R-:W-:Y:S02]  /*ae00*/  IMAD.MOV.U32 R6, RZ, RZ, R33 ;  /* 0x000000ffff067224 */ /* 0x000fe400078e0021 */
[----:B------:R-:W-:Y:S02]  /*ae10*/  IMAD.MOV.U32 R7, RZ, RZ, R42 ;  /* 0x000000ffff077224 */ /* 0x000fe400078e002a */
[----:B-1----:R-:W-:Y:S02]  /*ae20*/  IMAD.X R9, RZ, RZ, UR45, P0 ;  /* 0x0000002dff097e24 */ /* 0x002fe400080e06ff */
[----:B------:R-:W-:Y:S01]  /*ae30*/  IMAD.U32 R8, RZ, RZ, UR4 ;  /* 0x00000004ff087e24 */ /* 0x000fe2000f8e00ff */
[----:B------:R0:W-:Y:S01]  /*ae40*/  STL.128 [R1+0x1a0], R4 ;  /* 0x0001a00401007387 */ /* 0x0001e20000100c00 */
[----:B------:R-:W-:-:S02]  /*ae50*/  IMAD.U32 R11, RZ, RZ, UR5 ;  /* 0x00000005ff0b7e24 */ /* 0x000fc4000f8e00ff */
[----:B0-----:R-:W-:Y:S01]  /*ae60*/  IMAD.MOV.U32 R4, RZ, RZ, R38 ;  /* 0x000000ffff047224 */ /* 0x001fe200078e0026 */
[----:B------:R-:W-:Y:S01]  /*ae70*/  MOV R5, R36 ;  /* 0x0000002400057202 */ /* 0x000fe20000000f00 */
[----:B------:R-:W-:Y:S02]  /*ae80*/  IMAD.MOV.U32 R6, RZ, RZ, R0 ;  /* 0x000000ffff067224 */ /* 0x000fe400078e0000 */
[----:B------:R-:W-:Y:S02]  /*ae90*/  IMAD.MOV.U32 R7, RZ, RZ, R9 ;  /* 0x000000ffff077224 */ /* 0x000fe400078e0009 */
[----:B------:R-:W-:-:S03]  /*aea0*/  VIADD R0, R206, 0xffffffff ;  /* 0xffffffffce007836 */ /* 0x000fc60000000000 */
[----:B------:R0:W-:Y:S02]  /*aeb0*/  STL.128 [R1+0x1b0], R4 ;  /* 0x0001b00401007387 */ /* 0x0001e40000100c00 */
[----:B0-----:R-:W-:Y:S02]  /*aec0*/  IMAD.MOV.U32 R4, RZ, RZ, R32 ;  /* 0x000000ffff047224 */ /* 0x001fe400078e0020 */
[----:B------:R-:W-:Y:S02]  /*aed0*/  IMAD.MOV.U32 R5, RZ, RZ, R37 ;  /* 0x000000ffff057224 */ /* 0x000fe400078e0025 */
[----:B------:R-:W-:Y:S02]  /*aee0*/  IMAD.MOV.U32 R6, RZ, RZ, R8 ;  /* 0x000000ffff067224 */ /* 0x000fe400078e0008 */
[----:B------:R-:W-:Y:S02]  /*aef0*/  IMAD.MOV.U32 R7, RZ, RZ, R11 ;  /* 0x000000ffff077224 */ /* 0x000fe400078e000b */
[----:B------:R-:W-:-:S03]  /*af00*/  IMAD.U32 R8, RZ, RZ, UR44 ;  /* 0x0000002cff087e24 */ /* 0x000fc6000f8e00ff */
[----:B------:R0:W-:Y:S01]  /*af10*/  STL.128 [R1+0x170], R4 ;  /* 0x0001700401007387 */ /* 0x0001e20000100c00 */
[----:B------:R-:W-:Y:S01]  /*af20*/  VIADD R8, R8, 0x148 ;  /* 0x0000014808087836 */ /* 0x000fe20000000000 */
[----:B------:R0:W-:Y:S06]  /*af30*/  BAR.SYNC.DEFER_BLOCKING R12, 0x100 ;  /* 0x0004000c0000751d */ /* 0x0001ec0000010000 */
[----:B0----5:R-:W-:Y:S05]  /*af40*/  CALL.REL.NOINC `($_ZN7cutlass13device_kernelIN5flash11enable_sm90INS1_16FlashAttnFwdSm90INS1_25CollectiveMainloopFwdSm90ILi2EN4cute5tupleIJNS5_1CILi1EEES8_S8_EEENS6_IJNS7_ILi128EEENS7_ILi96EEENS7_ILi64EEEEEELi256ENS_6half_tEfNS_4arch4Sm90ELb0ELb1ELb1ELb1ELb1ELb1ELb0ELb1ELb0ELb1ELb1ELb0EEENS1_21CollectiveEpilogueFwdINS6_IJSA_NS7_ILi256EEESB_EEES9_SE_SG_Li256ELb1ELb1ELb1ELb0EEENS1_36VarlenDynamicPersistentTileSchedulerILi128ELi96ELi256ELi128ELb1ELb1ELb1ELb1ELb0ELb1EEEEEEEEEvNT_6ParamsE$_ZZN5flash25CollectiveMainloopFwdSm90ILi2EN4cute5tupleIJNS1_1CILi1EEES4_S4_EEENS2_IJNS3_ILi128EEENS3_ILi96EEENS3_ILi64EEEEEELi256EN7cutlass6half_tEfNSA_4arch4Sm90ELb0ELb1ELb1ELb1ELb1ELb1ELb0ELb1ELb0ELb1ELb1ELb0EE3mmaINS_16FlashAttnFwdSm90ISE_NS_21CollectiveEpilogueFwdINS2_IJS6_NS3_ILi256EEES7_EEES5_SB_SD_Li256ELb1ELb1ELb1ELb0EEENS_36VarlenDynamicPersistentTileSchedulerILi128ELi96ELi256ELi128ELb1ELb1ELb1ELb1ELb0ELb1EEEE13SharedStorageENS1_6TensorINS1_11ArrayEngineIfLm128EEENS1_6LayoutINS2_IJNS2_IJNS3_ILi2EEEST_NS3_ILi32EEEEEES4_S4_EEENS2_IJNS2_IJS4_ST_NS3_ILi4EEEEEENS3_ILi0EEESZ_EEEEEEENS_7SoftmaxILi2ELi0EEEEEbRKNSE_6ParamsENSA_13PipelineAsyncILi2EEES19_RNSA_13PipelineStateILj2EEERT0_RT1_iRiRKNS_16SeqlenInfoQKNewKILb1ELb1EEENS2_IJiiiiEEERT_ENKUliT_T0_T1_E_clIZSF_ISO_S12_S14_EbS17_S19_S19_S1C_S1E_S1G_iS1H_S1L_S1M_S1O_EUlRS1P_iE0_NS3_ILb1EEES1W_EEDaiS1P_S1Q_S1R_) ;  /* 0x0000028c00247944 */ /* 0x021fea0003c00000 */
        /* <DEDUP_REMOVED lines=9> */
[----:B---3--:R-:W-:Y:S02]  /*afe0*/  @P0 SHF.R.U32.HI R0, RZ, R6, R5 ;  /* 0x00000006ff000219 */ /* 0x008fe40000011605 */
[----:B-1----:R-:W-:Y:S02]  /*aff0*/  ISETP.GE.AND P0, PT, R3, 0x1, PT ;  /* 0x000000010300780c */ /* 0x002fe40003f06270 */
[----:B------:R-:W-:Y:S01]  /*b000*/  IADD3 R207, R207, R0, RZ ;  /* 0x00000000cfcf7210 */ /* 0x000fe20007ffe0ff */
[----:B------:R-:W-:-:S04]  /*b010*/  VIADD R0, R206, 0xfffffffe ;  /* 0xfffffffece007836 */ /* 0x000fc80000000000 */
        /* <DEDUP_REMOVED lines=13> */
.L_x_12087:
[----:B------:R-:W-:-:S13]  /*b0f0*/  ISETP.NE.AND P0, PT, R3, 0x1, PT ;  /* 0x000000010300780c */ /* 0x000fda0003f05270 */
[----:B------:R-:W0:Y:S02]  /*b100*/  @P0 LDC.64 R6, c[0x0][0x9e8] ;  /* 0x00027a00ff060b82 */ /* 0x000e240000000a00 */
[----:B0-----:R-:W-:-:S05]  /*b110*/  @P0 IMAD.HI.U32 R6, R5, R6, RZ ;  /* 0x0000000605060227 */ /* 0x001fca00078e00ff */
[----:B------:R-:W-:-:S07]  /*b120*/  @P0 SHF.R.U32.HI R5, RZ, R7, R6 ;  /* 0x00000007ff050219 */ /* 0x000fce0000011606 */
.L_x_12088:
[----:B------:R-:W-:Y:S05]  /*b130*/  BSYNC B0 ;  /* 0x0000000000007941 */ /* 0x000fea0003800000 */
.L_x_12086:
[----:B------:R-:W-:-:S05]  /*b140*/  IMAD R3, R5, R3, R3 ;  /* 0x0000000305037224 */ /* 0x000fca00078e0203 */
[----:B------:R-:W-:-:S07]  /*b150*/  VIMNMX R2, R2, R3, PT ;  /* 0x0000000302027248 */ /* 0x000fce0003fe0100 */
.L_x_12085:
[----:B------:R-:W-:-:S05]  /*b160*/  IMAD.HI R2, R2, 0x2aaaaaab, RZ ;  /* 0x2aaaaaab02027827 */ /* 0x000fca00078e02ff */
[----:B------:R-:W-:-:S04]  /*b170*/  SHF.R.U32.HI R3, RZ, 0x1f, R2 ;  /* 0x0000001fff037819 */ /* 0x000fc80000011602 */
[----:B------:R-:W-:-:S04]  /*b180*/  LEA.HI.SX32 R3, R2, R3, 0x1c ;  /* 0x0000000302037211 */ /* 0x000fc800078fe2ff */
[----:B------:R-:W-:-:S04]  /*b190*/  VIMNMX R3, R198, R3, !PT ;  /* 0x00000003c6037248 */ /* 0x000fc80007fe0100 */
[----:B------:R-:W-:-:S13]  /*b1a0*/  ISETP.GE.AND P0, PT, R0, R3, PT ;  /* 0x000000030000720c */ /* 0x000fda0003f06270 */
[----:B------:R-:W-:Y:S05]  /*b1b0*/  @!P0 BRA `(.L_x_12089) ;  /* 0x0000007400108947 */ /* 0x000fea0003800000 */
.L_x_12118:
[----:B------:R-:W2:Y:S04]  /*b1c0*/  LDL R4, [R1+0x1c0] ;  /* 0x0001c00001047983 */ /* 0x000ea80000100800 */
[----:B0-----:R-:W3:Y:S01]  /*b1d0*/  LDL R2, [R1+0x1c8] ;  /* 0x0001c80001027983 */ /* 0x001ee20000100800 */
[----:B--2---:R-:W-:-:S05]  /*b1e0*/  VIADD R4, R4, 0x1 ;  /* 0x0000000104047836 */ /* 0x004fca0000000000 */
[----:B------:R-:W-:-:S13]  /*b1f0*/  ISETP.NE.AND P0, PT, R4, 0x2, PT ;  /* 0x000000020400780c */ /* 0x000fda0003f05270 */
[----:B------:R0:W5:Y:S04]  /*b200*/  @P0 LDL R6, [R1+0x1c4] ;  /* 0x0001c40001060983 */ /* 0x0001680000100800 */
[----:B------:R-:W2:Y:S01]  /*b210*/  @!P0 LDL R5, [R1+0x1c4] ;  /* 0x0001c40001058983 */ /* 0x000ea20000100800 */
[----:B---3--:R-:W-:Y:S02]  /*b220*/  VIADD R2, R2, 0x1 ;  /* 0x0000000102027836 */ /* 0x008fe40000000000 */
[----:B------:R-:W-:Y:S02]  /*b230*/  IMAD.U32 R8, RZ, RZ, UR44 ;  /* 0x0000002cff087e24 */ /* 0x000fe4000f8e00ff */
[----:B------:R-:W-:Y:S01]  /*b240*/  IMAD.U32 R9, RZ, RZ, UR45 ;  /* 0x0000002dff097e24 */ /* 0x000fe2000f8e00ff */
        /* <DEDUP_REMOVED lines=13> */
.L_x_12091:
[----:B------:R-:W-:Y:S05]  /*b320*/  BSYNC B0 ;  /* 0x0000000000007941 */ /* 0x000fea0003800000 */
.L_x_12090:
[----:B------:R-:W-:Y:S02]  /*b330*/  IMAD.U32 R8, RZ, RZ, UR44 ;  /* 0x0000002cff087e24 */ /* 0x000fe4000f8e00ff */
[----:B------:R-:W-:-:S06]  /*b340*/  IMAD.U32 R9, RZ, RZ, UR45 ;  /* 0x0000002dff097e24 */ /* 0x000fcc000f8e00ff */
[----:B------:R-:W2:Y:S01]  /*b350*/  LD.E.64 R8, desc[UR42][R8.64+0x18] ;  /* 0x0000182a08087980 */ /* 0x000ea2000c101b00 */
[----:B-----5:R-:W-:Y:S01]  /*b360*/  SHF.L.U32 R11, R6, 0x1f, RZ ;  /* 0x0000001f060b7819 */ /* 0x020fe200000006ff */
[----:B------:R-:W-:Y:S02]  /*b370*/  IMAD.U32 R6, RZ, RZ, UR44 ;  /* 0x0000002cff067e24 */ /* 0x000fe4000f8e00ff */
[----:B------:R-:W-:Y:S01]  /*b380*/  IMAD.U32 R7, RZ, RZ, UR45 ;  /* 0x0000002dff077e24 */ /* 0x000fe2000f8e00ff */
        /* <DEDUP_REMOVED lines=10> */
.L_x_12093:
[----:B------:R-:W-:Y:S05]  /*b430*/  BSYNC B0 ;  /* 0x0000000000007941 */ /* 0x000fea0003800000 */
.L_x_12092:
[----:B------:R-:W-:Y:S04]  /*b440*/  BSSY B0, `(.L_x_12094) ;  /* 0x000000a000007945 */ /* 0x000fe80003800000 */
[----:B------:R-:W-:Y:S05]  /*b450*/  @P0 BRA `(.L_x_12095) ;  /* 0x0000000000200947 */ /* 0x000fea0003800000 */
[----:B------:R-:W-:Y:S01]  /*b460*/  MOV R4, UR44 ;  /* 0x0000002c00047c02 */ /* 0x000fe20008000f00 */
[----:B------:R-:W-:-:S06]  /*b470*/  IMAD.U32 R5, RZ, RZ, UR45 ;  /* 0x0000002dff057e24 */ /* 0x000fcc000f8e00ff */
[----:B------:R-:W2:Y:S01]  /*b480*/  LD.E.64 R4, desc[UR42][R4.64+0x18] ;  /* 0x0000182a04047980 */ /* 0x000ea2000c101b00 */
[----:B-----5:R-:W-:Y:S02]  /*b490*/  SHF.L.U32 R9, R13, 0x1f, RZ ;  /* 0x0000001f0d097819 */ /* 0x020fe400000006ff */
[----:B--2---:R-:W-:-:S05]  /*b4a0*/  MOV R7, R4 ;  /* 0x0000000400077202 */ /* 0x004fca0000000f00 */
[----:B------:R-:W-:-:S04]  /*b4b0*/  IMAD R2, R12, 0x8, R7 ;  /* 0x000000080c027824 */ /* 0x000fc800078e0207 */
[----:B------:R-:W0:Y:S02]  /*b4c0*/  SYNCS.PHASECHK.TRANS64.TRYWAIT P0, [R2+URZ], R9 ;  /* 0x00000009020075a7 */ /* 0x000e24000800017f */
[----:B0-----:R-:W-:Y:S05]  /*b4d0*/  @!P0 BRA `(.L_x_12096) ;  /* 0x0000023c00f08947 */ /* 0x001fea0003800000 */
.L_x_12095:
[----:B------:R-:W-:Y:S05]  /*b4e0*/  BSYNC B0 ;  /* 0x0000000000007941 */ /* 0x000fea0003800000 */
.L_x_12094:
[----:B-----5:R-:W2:Y:S04]  /*b4f0*/  LDL R13, [R1+0x1c0] ;  /* 0x0001c000010d7983 */ /* 0x020ea80000100800 */
[----:B------:R-:W2:Y:S01]  /*b500*/  LDL.64 R4, [R1+0x78] ;  /* 0x0000780001047983 */ /* 0x000ea20000100a00 */
[----:B------:R-:W-:Y:S05]  /*b510*/  WARPSYNC.ALL ;  /* 0x0000000000007948 */ /* 0x000fea0003800000 */
[----:B------:R-:W3:Y:S04]  /*b520*/  LDL.64 R14, [R1+0x70] ;  /* 0x00007000010e7983 */ /* 0x000ee80000100a00 */
[----:B------:R-:W4:Y:S04]  /*b530*/  LDL.64 R6, [R1+0x70] ;  /* 0x0000700001067983 */ /* 0x000f280000100a00 */
[----:B0-----:R-:W4:Y:S01]  /*b540*/  LDL.64 R8, [R1+0x70] ;  /* 0x0000700001087983 */ /* 0x001f220000100a00 */
[----:B--2---:R-:W-:-:S03]  /*b550*/  IMAD R4, R13, 0x300, R4 ;  /* 0x000003000d047824 */ /* 0x004fc600078e0204 */
[----:B------:R-:W2:Y:S01]  /*b560*/  LDL.64 R10, [R1+0x70] ;  /* 0x00007000010a7983 */ /* 0x000ea20000100a00 */
[----:B------:R-:W-:Y:S01]  /*b570*/  R2UR UR7, R5 ;  /* 0x00000000050772ca */ /* 0x000fe200000e0000 */
[----:B------:R-:W-:Y:S01]  /*b580*/  WARPGROUP.ARRIVE ;  /* 0x00000000000079c5 */ /* 0x000fe20000000000 */
[C---:B------:R-:W-:Y:S01]  /*b590*/  R2UR UR6, R4.reuse ;  /* 0x00000000040672ca */ /* 0x040fe200000e0000 */
[----:B------:R-:W-:-:S04]  /*b5a0*/  VIADD R12, R4, 0x2 ;  /* 0x00000002040c7836 */ /* 0x000fc80000000000 */
[----:B------:R-:W0:Y:S01]  /*b5b0*/  S2R R20, SR_TID.X ;  /* 0x0000000000147919 */ /* 0x000e220000002100 */
[----:B------:R-:W-:Y:S02]  /*b5c0*/  IMAD.MOV.U32 R13, RZ, RZ, R5 ;  /* 0x000000ffff0d7224 */ /* 0x000fe400078e0005 */
[----:B------:R-:W-:Y:S01]  /*b5d0*/  IMAD.MOV.U32 R2, RZ, RZ, 0x1 ;  /* 0x00000001ff027424 */ /* 0x000fe200078e00ff */
[----:B------:R1:W-:Y:S04]  /*b5e0*/  STL [R1+0x60], RZ ;  /* 0x000060ff01007387 */ /* 0x0003e80000100800 */
[----:B------:R1:W-:Y:S04]  /*b5f0*/  STL [R1+0x60], R2 ;  /* 0x0000600201007387 */ /* 0x0003e80000100800 */
[----:B------:R1:W-:Y:S04]  /*b600*/  STL [R1+0x60], R2 ;  /* 0x0000600201007387 */ /* 0x0003e80000100800 */
[----:B------:R1:W-:Y:S04]  /*b610*/  STL [R1+0x60], R2 ;  /* 0x0000600201007387 */ /* 0x0003e80000100800 */
[----:B------:R1:W-:Y:S01]  /*b620*/  STL [R1+0x60], R2 ;  /* 0x0000600201007387 */ /* 0x0003e20000100800 */
[----:B0-----:R-:W-:-:S02]  /*b630*/  SHF.R.U32.HI R20, RZ, 0x7, R20 ;  /* 0x00000007ff147819 */ /* 0x001fc40000011614 */
[----:B---3--:R-:W-:Y:S02]  /*b640*/  R2UR UR4, R14 ;  /* 0x000000000e0472ca */ /* 0x008fe400000e0000 */
[----:B------:R-:W-:Y:S01]  /*b650*/  R2UR UR5, R15 ;  /* 0x000000000f0572ca */ /* 0x000fe200000e0000 */
[----:B----4-:R-:W-:Y:S02]  /*b660*/  VIADD R6, R6, 0x2 ;  /* 0x0000000206067836 */ /* 0x010fe40000000000 */
        /* <DEDUP_REMOVED lines=17> */
[----:B------:R1:W5:Y:S01]  /*b780*/  LDL R8, [R1+0x1c0] ;  /* 0x0001c00001087983 */ /* 0x0003620000100800 */
[----:B------:R-:W-:Y:S01]  /*b790*/  IADD3 R6, -R20, 0xb, RZ ;  /* 0x0000000b14067810 */ /* 0x000fe20007ffe1ff */
[----:B------:R-:W-:-:S02]  /*b7a0*/  WARPGROUP.DEPBAR.LE gsb0, 0x0 ;  /* 0x00008000000079c5 */ /* 0x000fc40000010000 */
[----:B------:R-:W-:-:S08]  /*b7b0*/  WARPGROUP.ARRIVE ;  /* 0x00000000000079c5 */ /* 0x000fd00000000000 */
[----:B------:R-:W-:Y:S01]  /*b7c0*/  HGMMA.64x96x16.F32 R24, gdesc[UR4], R24, gsb0 ;  /* 0x01600000041879f0 */ /* 0x000fe20008000818 */
[----:B------:R-:W-:Y:S01]  /*b7d0*/  R2UR UR6, R4 ;  /* 0x00000000040672ca */ /* 0x000fe200000e0000 */
[----:B------:R-:W-:Y:S01]  /*b7e0*/  IMAD.U32 R4, RZ, RZ, UR44 ;  /* 0x0000002cff047e24 */ /* 0x000fe2000f8e00ff */
[----:B------:R-:W-:Y:S01]  /*b7f0*/  R2UR UR7, R5 ;  /* 0x00000000050772ca */ /* 0x000fe200000e0000 */
[----:B------:R-:W-:Y:S01]  /*b800*/  IMAD.U32 R5, RZ, RZ, UR45 ;  /* 0x0000002dff057e24 */ /* 0x000fe2000f8e00ff */
[----:B------:R-:W-:Y:S02]  /*b810*/  R2UR UR4, R10 ;  /* 0x000000000a0472ca */ /* 0x000fe400000e0000 */
[----:B------:R-:W-:Y:S01]  /*b820*/  R2UR UR5, R11 ;  /* 0x000000000b0572ca */ /* 0x000fe200000e0000 */
[----:B------:R-:W-:Y:S02]  /*b830*/  WARPGROUP.DEPBAR.LE gsb0, 0x0 ;  /* 0x00008000000079c5 */ /* 0x000fe40000010000 */
[----:B------:R-:W-:-:S10]  /*b840*/  WARPGROUP.ARRIVE ;  /* 0x00000000000079c5 */ /* 0x000fd40000000000 */
[----:B------:R-:W-:Y:S03]  /*b850*/  HGMMA.64x96x16.F32 R24, gdesc[UR4], R24, gsb0 ;  /* 0x01600000041879f0 */ /* 0x000fe60008000818 */
[----:B------:R-:W-:Y:S02]  /*b860*/  WARPGROUP.DEPBAR.LE gsb0, 0x0 ;  /* 0x00008000000079c5 */ /* 0x000fe40000010000 */
[----:B------:R1:W-:Y:S06]  /*b870*/  BAR.ARV R6, 0x100 ;  /* 0x000400060000751d */ /* 0x0003ec0000002000 */
[----:B------:R-:W2:Y:S01]  /*b880*/  LD.E R4, desc[UR42][R4.64] ;  /* 0x0000002a04047980 */ /* 0x000ea2000c101900 */
[----:B------:R-:W-:Y:S01]  /*b890*/  BSSY B0, `(.L_x_12097) ;  /* 0x0000005000007945 */ /* 0x000fe20003800000 */
[----:B--2---:R-:W-:-:S04]  /*b8a0*/  LOP3.LUT R7, R4, 0x1, RZ, 0xfc, !PT ;  /* 0x0000000104077812 */ /* 0x004fc800078efcff */
[----:B------:R-:W-:-:S13]  /*b8b0*/  ISETP.NE.AND P0, PT, R7, 0x3, PT ;  /* 0x000000030700780c */ /* 0x000fda0003f05270 */
[----:B-1----:R-:W-:Y:S05]  /*b8c0*/  @!P0 BRA `(.L_x_12098) ;  /* 0x0000000000048947 */ /* 0x002fea0003800000 */
[----:B------:R-:W-:Y:S01]  /*b8d0*/  BPT.TRAP 0x1 ;  /* 0x000000040000795c */ /* 0x000fe20000300000 */
.L_x_12098:
[----:B------:R-:W-:Y:S05]  /*b8e0*/  BSYNC B0 ;  /* 0x0000000000007941 */ /* 0x000fea0003800000 */
.L_x_12097:
[----:B------:R-:W-:Y:S01]  /*b8f0*/  IMAD.U32 R4, RZ, RZ, UR44 ;  /* 0x0000002cff047e24 */ /* 0x000fe2000f8e00ff */
[----:B------:R-:W-:Y:S01]  /*b900*/  MOV R5, UR45 ;  /* 0x0000002d00057c02 */ /* 0x000fe20008000f00 */
[----:B------:R-:W-:-:S05]  /*b910*/  IMAD.U32 R6, RZ, RZ, UR44 ;  /* 0x0000002cff067e24 */ /* 0x000fca000f8e00ff */
[----:B------:R-:W2:Y:S01]  /*b920*/  LD.E.64 R4, desc[UR42][R4.64+0x20] ;  /* 0x0000202a04047980 */ /* 0x000ea2000c101b00 */
[----:B------:R-:W-:-:S05]  /*b930*/  IMAD.U32 R7, RZ, RZ, UR45 ;  /* 0x0000002dff077e24 */ /* 0x000fca000f8e00ff */
        /* <DEDUP_REMOVED lines=10> */
[----:B0-----:R-:W4:Y:S04]  /*b9e0*/  LDL.128 R8, [R1+0x120] ;  /* 0x0001200001087983 */ /* 0x001f280000100c00 */
[----:B--2---:R-:W2:Y:S04]  /*b9f0*/  LD.E R21, desc[UR42][R4.64] ;  /* 0x0000002a04157980 */ /* 0x004ea8000c101900 */
[----:B------:R-:W2:Y:S01]  /*ba00*/  LDL.128 R4, [R1+0x110] ;  /* 0x0001100001047983 */ /* 0x000ea20000100c00 */
[----:B---3--:R-:W-:-:S02]  /*ba10*/  ISETP.NE.AND P0, PT, R12, 0x1, PT ;  /* 0x000000010c00780c */ /* 0x008fc40003f05270 */
[----:B----4-:R-:W-:Y:S01]  /*ba20*/  ISETP.GE.AND P1, PT, R9, 0x1, PT ;  /* 0x000000010900780c */ /* 0x010fe20003f26270 */
[----:B------:R-:W-:Y:S01]  /*ba30*/  BSSY B0, `(.L_x_12099) ;  /* 0x000009e000007945 */ /* 0x000fe20003800000 */
[-C--:B--2---:R-:W-:Y:S01]  /*ba40*/  FMUL.FTZ R134, R31, R21.reuse ;  /* 0x000000151f867220 */ /* 0x084fe20000410000 */
[-C--:B------:R-:W-:Y:S01]  /*ba50*/  FMUL.FTZ R31, R37, R21.reuse ;  /* 0x00000015251f7220 */ /* 0x080fe20000410000 */
[----:B------:R-:W-:Y:S01]  /*ba60*/  SHF.R.S32.HI R37, RZ, 0x1f, R74 ;  /* 0x0000001fff257819 */ /* 0x000fe2000001144a */
[----:B------:R-:W-:-:S03]  /*ba70*/  FMUL.FTZ R130, R38, R21 ;  /* 0x0000001526827220 */ /* 0x000fc60000410000 */
[----:B------:R-:W-:Y:S01]  /*ba80*/  LEA.HI R38, R37, R74, RZ, 0x7 ;  /* 0x0000004a25267211 */ /* 0x000fe200078f38ff */
[-C--:B------:R-:W-:Y:S01]  /*ba90*/  FMUL.FTZ R128, R39, R21.reuse ;  /* 0x0000001527807220 */ /* 0x080fe20000410000 */
[-C--:B------:R-:W-:Y:S01]  /*baa0*/  FMUL.FTZ R15, R24, R21.reuse ;  /* 0x00000015180f7220 */ /* 0x080fe20000410000 */
[-C--:B------:R-:W-:Y:S01]  /*bab0*/  FMUL.FTZ R24, R25, R21.reuse ;  /* 0x0000001519187220 */ /* 0x080fe20000410000 */
[----:B------:R-:W-:Y:S01]  /*bac0*/  LOP3.LUT R39, R38, 0xffffff80, RZ, 0xc0, !PT ;  /* 0xffffff8026277812 */ /* 0x000fe200078ec0ff */
[-C--:B------:R-:W-:Y:S01]  /*bad0*/  FMUL.FTZ R25, R28, R21.reuse ;  /* 0x000000151c197220 */ /* 0x080fe20000410000 */
[-C--:B------:R-:W-:Y:S01]  /*bae0*/  FMUL.FTZ R28, R32, R21.reuse ;  /* 0x00000015201c7220 */ /* 0x080fe20000410000 */
[-C--:B------:R-:W-:Y:S02]  /*baf0*/  FMUL.FTZ R32, R40, R21.reuse ;  /* 0x0000001528207220 */ /* 0x080fe40000410000 */
[----:B------:R-:W-:Y:S02]  /*bb00*/  IMAD.IADD R40, R74, 0x1, -R39 ;  /* 0x000000014a287824 */ /* 0x000fe400078e0a27 */
[----:B------:R-:W-:-:S03]  /*bb10*/  FMUL.FTZ R126, R42, R21 ;  /* 0x000000152a7e7220 */ /* 0x000fc60000410000 */
[----:B------:R-:W-:Y:S01]  /*bb20*/  SHF.R.S32.HI R39, RZ, 0x1f, R40 ;  /* 0x0000001fff277819 */ /* 0x000fe20000011428 */
[-C--:B------:R-:W-:Y:S01]  /*bb30*/  FMUL.FTZ R20, R27, R21.reuse ;  /* 0x000000151b147220 */ /* 0x080fe20000410000 */
[-C--:B------:R-:W-:Y:S02]  /*bb40*/  FMUL.FTZ R27, R34, R21.reuse ;  /* 0x00000015221b7220 */ /* 0x080fe40000410000 */
[----:B------:R-:W-:Y:S01]  /*bb50*/  LEA.HI R42, R39, R40, RZ, 0x2 ;  /* 0x00000028272a7211 */ /* 0x000fe200078f10ff */
[-C--:B------:R-:W-:Y:S01]  /*bb60*/  FMUL.FTZ R124, R43, R21.reuse ;  /* 0x000000152b7c7220 */ /* 0x080fe20000410000 */
[----:B------:R-:W-:Y:S02]  /*bb70*/  FMUL.FTZ R34, R44, R21 ;  /* 0x000000152c227220 */ /* 0x000fe40000410000 */
[--C-:B------:R-:W-:Y:S02]  /*bb80*/  SHF.R.S32.HI R43, RZ, 0x2, R42.reuse ;  /* 0x00000002ff2b7819 */ /* 0x100fe4000001142a */
[----:B------:R-:W-:-:S02]  /*bb90*/  SHF.R.S32.HI R44, RZ, 0x1f, R42 ;  /* 0x0000001fff2c7819 */ /* 0x000fc4000001142a */
[----:B------:R-:W-:Y:S02]  /*bba0*/  LEA.HI R37, R37, R74, RZ, 0x2 ;  /* 0x0000004a25257211 */ /* 0x000fe400078f10ff */
[----:B------:R-:W-:Y:S01]  /*bbb0*/  LEA.HI R44, R44, R43, RZ, 0x3 ;  /* 0x0000002b2c2c7211 */ /* 0x000fe200078f18ff */
[-C--:B------:R-:W-:Y:S01]  /*bbc0*/  FMUL.FTZ R104, R29, R21.reuse ;  /* 0x000000151d687220 */ /* 0x080fe20000410000 */
[-C--:B------:R-:W-:Y:S01]  /*bbd0*/  FMUL.FTZ R29, R33, R21.reuse ;  /* 0x00000015211d7220 */ /* 0x080fe20000410000 */
[----:B------:R-:W-:Y:S01]  /*bbe0*/  LOP3.LUT R37, R37, 0xfffffffc, RZ, 0xc0, !PT ;  /* 0xfffffffc25257812 */ /* 0x000fe200078ec0ff */
[----:B------:R-:W-:Y:S01]  /*bbf0*/  FMUL.FTZ R33, R41, R21 ;  /* 0x0000001529217220 */ /* 0x000fe20000410000 */
[----:B------:R-:W-:Y:S02]  /*bc00*/  LOP3.LUT R44, R44, 0xfffffff8, RZ, 0xc0, !PT ;  /* 0xfffffff82c2c7812 */ /* 0x000fe400078ec0ff */
[----:B------:R-:W-:Y:S02]  /*bc10*/  SHF.R.S32.HI R41, RZ, 0x7, R38 ;  /* 0x00000007ff297819 */ /* 0x000fe40000011426 */
[----:B------:R-:W-:Y:S01]  /*bc20*/  LEA.HI R39, R39, R40, RZ, 0x5 ;  /* 0x0000002827277211 */ /* 0x000fe200078f28ff */
[----:B------:R-:W-:Y:S01]  /*bc30*/  IMAD.IADD R74, R74, 0x1, -R37 ;  /* 0x000000014a4a7824 */ /* 0x000fe200078e0a25 */
[----:B------:R-:W-:Y:S01]  /*bc40*/  LEA.HI R38, R38, R41, RZ, 0x1 ;  /* 0x0000002926267211 */ /* 0x000fe200078f08ff */
[----:B------:R-:W-:Y:S01]  /*bc50*/  IMAD.IADD R43, R43, 0x1, -R44 ;  /* 0x000000012b2b7824 */ /* 0x000fe200078e0a2c */
[----:B------:R-:W-:Y:S01]  /*bc60*/  SHF.R.S32.HI R44, RZ, 0x5, R39 ;  /* 0x00000005ff2c7819 */ /* 0x000fe20000011427 */
[----:B------:R-:W-:Y:S01]  /*bc70*/  FMUL.FTZ R170, R45, R21 ;  /* 0x000000152daa7220 */ /* 0x000fe20000410000 */
[----:B------:R-:W-:-:S02]  /*bc80*/  LOP3.LUT R38, R38, 0x3fffffe, RZ, 0xc0, !PT ;  /* 0x03fffffe26267812 */ /* 0x000fc400078ec0ff */
[----:B------:R-:W-:Y:S01]  /*bc90*/  LEA.HI R45, R74, R74, RZ, 0x1 ;  /* 0x0000004a4a2d7211 */ /* 0x000fe200078f08ff */
[----:B------:R-:W-:Y:S02]  /*bca0*/  IMAD R44, R73, 0x8, R44 ;  /* 0x00000008492c7824 */ /* 0x000fe400078e022c */
[----:B------:R-:W-:Y:S01]  /*bcb0*/  IMAD.IADD R38, R41, 0x1, -R38 ;  /* 0x0000000129267824 */ /* 0x000fe200078e0a26 */
[----:B------:R-:W-:Y:S01]  /*bcc0*/  LOP3.LUT R45, R45, 0x1ffffffe, RZ, 0xc0, !PT ;  /* 0x1ffffffe2d2d7812 */ /* 0x000fe200078ec0ff */
[----:B------:R-:W-:Y:S02]  /*bcd0*/  IMAD.U32 R43, R44, 0x10, R43 ;  /* 0x000000102c2b7824 */ /* 0x000fe400078e002b */
[----:B------:R-:W-:Y:S02]  /*bce0*/  FMUL.FTZ R116, R54, R21 ;  /* 0x0000001536747220 */ /* 0x000fe40000410000 */
[----:B------:R-:W-:Y:S02]  /*bcf0*/  IMAD.IADD R45, R74, 0x1, -R45 ;  /* 0x000000014a2d7824 */ /* 0x000fe400078e0a2d */
[----:B------:R-:W-:-:S04]  /*bd00*/  IMAD R38, R38, 0x40, R43 ;  /* 0x0000004026267824 */ /* 0x000fc800078e022b */
[----:B------:R-:W-:-:S04]  /*bd10*/  IMAD R54, R45, 0x8, R38 ;  /* 0x000000082d367824 */ /* 0x000fc800078e0226 */
[----:B------:R-:W-:-:S05]  /*bd20*/  @P0 IMAD.HI.U32 R13, R54, R13, RZ ;  /* 0x0000000d360d0227 */ /* 0x000fca00078e00ff */
[----:B------:R-:W-:Y:S02]  /*bd30*/  @P0 SHF.R.U32.HI R54, RZ, R72, R13 ;  /* 0x00000048ff360219 */ /* 0x000fe4000001160d */
[----:B------:R-:W-:Y:S01]  /*bd40*/  LOP3.LUT R13, R42, 0x7ffffffc, RZ, 0xc0, !PT ;  /* 0x7ffffffc2a0d7812 */ /* 0x000fe200078ec0ff */
[----:B------:R-:W-:Y:S02]  /*bd50*/  IMAD.MOV.U32 R41, RZ, RZ, -0x60 ;  /* 0xffffffa0ff297424 */ /* 0x000fe400078e00ff */
        /* <DEDUP_REMOVED lines=32> */
[----:B------:R-:W1:Y:S01]  /*bf60*/  MUFU.TANH R15, R15 ;  /* 0x0000000f000f7308 */ /* 0x000e620000002400 */
[----:B------:R-:W-:Y:S01]  /*bf70*/  IMAD R12, R13, -0x2, R12 ;  /* 0xfffffffe0d0c7824 */ /* 0x000fe200078e020c */
[----:B------:R-:W-:-:S06]  /*bf80*/  LOP3.LUT R13, RZ, R6, RZ, 0x33, !PT ;  /* 0x00000006ff0d7212 */ /* 0x000fcc00078e33ff */
[----:B------:R-:W2:Y:S01]  /*bf90*/  MUFU.TANH R24, R24 ;  /* 0x0000001800187308 */ /* 0x000ea20000002400 */
[----:B------:R-:W-:-:S07]  /*bfa0*/  IADD3 R38, -R4, R12, R5 ;  /* 0x0000000c04267210 */ /* 0x000fce0007ffe105 */
[----:B------:R-:W3:Y:S01]  /*bfb0*/  MUFU.TANH R14, R14 ;  /* 0x0000000e000e7308 */ /* 0x000ee20000002400 */
[----:B------:R-:W-:-:S07]  /*bfc0*/  IADD3 R21, R38, R7, RZ ;  /* 0x0000000726157210 */ /* 0x000fce0007ffe0ff */
        /* <DEDUP_REMOVED lines=61> */
.L_x_12102:
[----:B------:R-:W-:-:S13]  /*c3a0*/  ISETP.NE.AND P0, PT, R9, 0x1, PT ;  /* 0x000000010900780c */ /* 0x000fda0003f05270 */
[----:B------:R-:W-:-:S05]  /*c3b0*/  @P0 IMAD.HI.U32 R12, R8, R10, RZ ;  /* 0x0000000a080c0227 */ /* 0x000fca00078e00ff */
[----:B------:R-:W-:-:S07]  /*c3c0*/  @P0 SHF.R.U32.HI R8, RZ, R11, R12 ;  /* 0x0000000bff080219 */ /* 0x000fce000001160c */
.L_x_12103:
[----:B------:R-:W-:Y:S05]  /*c3d0*/  BSYNC B1 ;  /* 0x0000000000017941 */ /* 0x000fea0003800000 */
.L_x_12101:
[----:B------:R-:W-:-:S05]  /*c3e0*/  IMAD R8, R8, R9, R45 ;  /* 0x0000000908087224 */ /* 0x000fca00078e022d */
[----:B------:R-:W-:Y:S02]  /*c3f0*/  VIMNMX R7, R7, R8, !PT ;  /* 0x0000000807077248 */ /* 0x000fe40007fe0100 */
[----:B------:R-:W-:-:S07]  /*c400*/  VIADDMNMX R6, R8, R9, R6, PT ;  /* 0x0000000908067246 */ /* 0x000fce0003800106 */
.L_x_12100:
[----:B------:R-:W-:Y:S05]  /*c410*/  BSYNC B0 ;  /* 0x0000000000007941 */ /* 0x000fea0003800000 */
.L_x_12099:
[C---:B------:R-:W-:Y:S01]  /*c420*/  ISETP.GE.AND P0, PT, R43.reuse, 0x2, PT ;  /* 0x000000022b00780c */ /* 0x040fe20003f06270 */
[----:B------:R-:W0:Y:S01]  /*c430*/  SHFL.IDX PT, R54, R54, 0x1, 0x1c1f ;  /* 0x003c1f0036367f89 */ /* 0x000e2200000e0000 */
[----:B------:R-:W-:Y:S01]  /*c440*/  ISETP.GE.AND P4, PT, R43, 0xa, PT ;  /* 0x0000000a2b00780c */ /* 0x000fe20003f86270 */
[----:B------:R-:W-:Y:S01]  /*c450*/  BSSY B0, `(.L_x_12104) ;  /* 0x0000086000007945 */ /* 0x000fe20003800000 */
[----:B------:R-:W-:Y:S02]  /*c460*/  ISETP.GT.AND P2, PT, R7, 0x1, !P0 ;  /* 0x000000010700780c */ /* 0x000fe40004744270 */
[----:B------:R-:W-:Y:S02]  /*c470*/  ISETP.GE.AND P1, PT, R43, 0x9, PT ;  /* 0x000000092b00780c */ /* 0x000fe40003f26270 */
[----:B------:R-:W-:Y:S02]  /*c480*/  ISETP.LT.OR P2, PT, R6, 0x2, P2 ;  /* 0x000000020600780c */ /* 0x000fe40001741670 */
[----:B------:R-:W-:-:S02]  /*c490*/  ISETP.GT.AND P3, PT, R7, 0x8, !P1 ;  /* 0x000000080700780c */ /* 0x000fc40004f64270 */
[----:B------:R-:W-:Y:S02]  /*c4a0*/  FSEL R98, R24, -INF , !P2 ;  /* 0xff80000018627808 */ /* 0x000fe40005000000 */
[----:B------:R-:W-:Y:S02]  /*c4b0*/  ISETP.GT.AND P2, PT, R7, 0x9, !P4 ;  /* 0x000000090700780c */ /* 0x000fe40006744270 */
[----:B------:R-:W-:Y:S02]  /*c4c0*/  P2R R24, PR, RZ, 0x10 ;  /* 0x00000010ff187803 */ /* 0x000fe40000000000 */
[----:B------:R-:W-:Y:S02]  /*c4d0*/  ISETP.LT.OR P2, PT, R6, 0xa, P2 ;  /* 0x0000000a0600780c */ /* 0x000fe40001741670 */
[----:B------:R-:W-:Y:S02]  /*c4e0*/  ISETP.GE.AND P4, PT, R43, 0x11, PT ;  /* 0x000000112b00780c */ /* 0x000fe40003f86270 */
[----:B------:R-:W-:-:S02]  /*c4f0*/  FSEL R104, R104, -INF , !P2 ;  /* 0xff80000068687808 */ /* 0x000fc40005000000 */
[C---:B------:R-:W-:Y:S02]  /*c500*/  ISETP.LT.OR P3, PT, R6.reuse, 0x9, P3 ;  /* 0x000000090600780c */ /* 0x040fe40001f61670 */
        /* <DEDUP_REMOVED lines=115> */
.L_x_12107:
[----:B------:R-:W-:-:S13]  /*cc40*/  ISETP.NE.AND P6, PT, R9, 0x1, PT ;  /* 0x000000010900780c */ /* 0x000fda0003fc5270 */
[----:B------:R-:W-:-:S05]  /*cc50*/  @P6 IMAD.HI.U32 R10, R4, R10, RZ ;  /* 0x0000000a040a6227 */ /* 0x000fca00078e00ff */
[----:B------:R-:W-:-:S07]  /*cc60*/  @P6 SHF.R.U32.HI R4, RZ, R11, R10 ;  /* 0x0000000bff046219 */ /* 0x000fce000001160a */
.L_x_12108:
[----:B------:R-:W-:Y:S05]  /*cc70*/  BSYNC B1 ;  /* 0x0000000000017941 */ /* 0x000fea0003800000 */
.L_x_12106:
[----:B------:R-:W-:-:S05]  /*cc80*/  IMAD R4, R4, R9, R45 ;  /* 0x0000000904047224 */ /* 0x000fca00078e022d */
[----:B------:R-:W-:Y:S02]  /*cc90*/  VIADDMNMX R6, R4, R9, R6, PT ;  /* 0x0000000904067246 */ /* 0x000fe40003800106 */
[----:B------:R-:W-:-:S07]  /*cca0*/  VIMNMX R7, R7, R4, !PT ;  /* 0x0000000407077248 */ /* 0x000fce0007fe0100 */
.L_x_12105:
[----:B------:R-:W-:Y:S05]  /*ccb0*/  BSYNC B0 ;  /* 0x0000000000007941 */ /* 0x000fea0003800000 */
.L_x_12104:
[----:B------:R-:W2:Y:S01]  /*ccc0*/  LDL.64 R78, [R1+0x1d0] ;  /* 0x0001d000014e7983 */ /* 0x000ea20000100a00 */
[C---:B------:R-:W-:Y:S02]  /*ccd0*/  ISETP.GT.AND P0, PT, R7.reuse, 0x1, !P0 ;  /* 0x000000010700780c */ /* 0x040fe40004704270 */
[----:B------:R-:W-:Y:S01]  /*cce0*/  ISETP.NE.AND P6, PT, R28, RZ, PT ;  /* 0x000000ff1c00720c */ /* 0x000fe20003fc5270 */
[----:B------:R-:W3:Y:S01]  /*ccf0*/  LDL R80, [R1+0x1f0] ;  /* 0x0001f00001507983 */ /* 0x000ee20000100800 */
[----:B------:R-:W-:Y:S02]  /*cd00*/  ISETP.LT.OR P0, PT, R6, 0x2, P0 ;  /* 0x000000020600780c */ /* 0x000fe40000701670 */
[----:B------:R-:W-:Y:S01]  /*cd10*/  ISETP.GT.AND P1, PT, R7, 0x8, !P1 ;  /* 0x000000080700780c */ /* 0x000fe20004f24270 */
[----:B------:R-:W4:Y:S01]  /*cd20*/  LDL.64 R74, [R1+0x1e0] ;  /* 0x0001e000014a7983 */ /* 0x000f220000100a00 */
[----:B------:R-:W-:Y:S02]  /*cd30*/  FSEL R28, R20, -INF , !P0 ;  /* 0xff800000141c7808 */ /* 0x000fe40004000000 */
[----:B------:R-:W-:Y:S01]  /*cd40*/  ISETP.NE.AND P0, PT, R24, RZ, PT ;  /* 0x000000ff1800720c */ /* 0x000fe20003f05270 */
[----:B------:R-:W4:Y:S01]  /*cd50*/  LDL.64 R60, [R1+0x2d0] ;  /* 0x0002d000013c7983 */ /* 0x000f220000100a00 */
[----:B------:R-:W-:-:S02]  /*cd60*/  ISETP.LT.OR P1, PT, R6, 0x9, P1 ;  /* 0x000000090600780c */ /* 0x000fc40000f21670 */
[----:B------:R-:W-:Y:S01]  /*cd70*/  ISETP.GT.AND P0, PT, R7, 0x9, !P0 ;  /* 0x000000090700780c */ /* 0x000fe20004704270 */
[----:B------:R-:W4:Y:S01]  /*cd80*/  LDL.64 R68, [R1+0x210] ;  /* 0x0002100001447983 */ /* 0x000f220000100a00 */
[----:B------:R-:W-:Y:S02]  /*cd90*/  FSEL R24, R26, -INF , !P1 ;  /* 0xff8000001a187808 */ /* 0x000fe40004800000 */
        /* <DEDUP_REMOVED lines=13> */
[----:B------:R-:W4:Y:S01]  /*ce70*/  LDL R107, [R1+0x28] ;  /* 0x00002800016b7983 */ /* 0x000f220000100800 */
        /* <DEDUP_REMOVED lines=63> */
[----:B------:R-:W-:Y:S02]  /*d270*/  FSEL R110, R110, -INF , !P2 ;  /* 0xff8000006e6e7808 */ /* 0x000fe40005000000 */
[----:B------:R-:W-:Y:S02]  /*d280*/  FMNMX.FTZ R4, R104, R4, !PT ;  /* 0x0000000468047209 */ /* 0x000fe40007810000 */
[----:B------:R-:W-:Y:S02]  /*d290*/  ISETP.NE.AND P6, PT, R15, RZ, PT ;  /* 0x000000ff0f00720c */ /* 0x000fe40003fc5270 */
[----:B------:R-:W-:Y:S01]  /*d2a0*/  FMNMX.FTZ R4, R8, R4, !PT ;  /* 0x0000000408047209 */ /* 0x000fe20007810000 */
        /* <DEDUP_REMOVED lines=33> */
[----:B------:R-:W-:-:S03]  /*d4c0*/  FMNMX.FTZ R5, R120, R5, !PT ;  /* 0x0000000578057209 */ /* 0x000fc60007810000 */
[----:B------:R-:W0:Y:S01]  /*d4d0*/  SHFL.BFLY PT, R9, R4, 0x2, 0x1f ;  /* 0x0c401f0004097f89 */ /* 0x000e2200000e0000 */
[----:B------:R-:W-:Y:S02]  /*d4e0*/  FMNMX.FTZ R5, R116, R5, !PT ;  /* 0x0000000574057209 */ /* 0x000fe40007810000 */
[----:B------:R-:W-:Y:S02]  /*d4f0*/  ISETP.GT.AND P0, PT, R7, 0x48, !P1 ;  /* 0x000000480700780c */ /* 0x000fe40004f04270 */
[----:B------:R-:W-:Y:S02]  /*d500*/  FMNMX.FTZ R5, R90, R5, !PT ;  /* 0x000000055a057209 */ /* 0x000fe40007810000 */
[----:B------:R-:W-:Y:S02]  /*d510*/  ISETP.LT.OR P0, PT, R6, 0x49, P0 ;  /* 0x000000490600780c */ /* 0x000fe40000701670 */
[----:B------:R-:W-:Y:S02]  /*d520*/  FMNMX.FTZ R5, R114, R5, !PT ;  /* 0x0000000572057209 */ /* 0x000fe40007810000 */
[----:B------:R-:W-:-:S02]  /*d530*/  FSEL R112, R112, -INF , !P0 ;  /* 0xff80000070707808 */ /* 0x000fc40004000000 */
[----:B------:R-:W-:-:S04]  /*d540*/  FMNMX.FTZ R5, R94, R5, !PT ;  /* 0x000000055e057209 */ /* 0x000fc80007810000 */
[----:B------:R-:W-:Y:S02]  /*d550*/  FMNMX.FTZ R5, R112, R5, !PT ;  /* 0x0000000570057209 */ /* 0x000fe40007810000 */
[C---:B------:R-:W-:Y:S02]  /*d560*/  ISETP.GT.AND P5, PT, R7.reuse, 0x58, !P5 ;  /* 0x000000580700780c */ /* 0x040fe40006fa4270 */
[----:B------:R-:W-:Y:S02]  /*d570*/  ISETP.LT.OR P4, PT, R6, 0x52, P4 ;  /* 0x000000520600780c */ /* 0x000fe40002781670 */
[----:B------:R-:W-:Y:S02]  /*d580*/  FSEL R108, R108, -INF , !P3 ;  /* 0xff8000006c6c7808 */ /* 0x000fe40005800000 */
[----:B------:R-:W-:Y:S02]  /*d590*/  FMNMX.FTZ R5, R110, R5, !PT ;  /* 0x000000056e057209 */ /* 0x000fe40007810000 */
[----:B------:R-:W-:-:S02]  /*d5a0*/  ISETP.GT.AND P0, PT, R7, 0x59, !P6 ;  /* 0x000000590700780c */ /* 0x000fc40007704270 */
[----:B------:R-:W-:Y:S02]  /*d5b0*/  ISETP.LT.OR P5, PT, R6, 0x59, P5 ;  /* 0x000000590600780c */ /* 0x000fe40002fa1670 */
[----:B------:R-:W-:Y:S02]  /*d5c0*/  FSEL R92, R92, -INF , !P4 ;  /* 0xff8000005c5c7808 */ /* 0x000fe40006000000 */
[----:B------:R-:W-:Y:S02]  /*d5d0*/  FMNMX.FTZ R5, R108, R5, !PT ;  /* 0x000000056c057209 */ /* 0x000fe40007810000 */
[----:B0-----:R-:W-:Y:S02]  /*d5e0*/  FMNMX.FTZ R9, R4, R9, !PT ;  /* 0x0000000904097209 */ /* 0x001fe40007810000 */
[----:B------:R-:W-:Y:S02]  /*d5f0*/  ISETP.LT.OR P0, PT, R6, 0x5a, P0 ;  /* 0x0000005a0600780c */ /* 0x000fe40000701670 */
[----:B------:R-:W-:-:S02]  /*d600*/  FSEL R82, R82, -INF , !P5 ;  /* 0xff80000052527808 */ /* 0x000fc40006800000 */
[----:B------:R-:W-:Y:S01]  /*d610*/  FMNMX.FTZ R5, R92, R5, !PT ;  /* 0x000000055c057209 */ /* 0x000fe20007810000 */
[----:B------:R-:W0:Y:S01]  /*d620*/  SHFL.BFLY PT, R10, R9, 0x1, 0x1f ;  /* 0x0c201f00090a7f89 */ /* 0x000e2200000e0000 */
[----:B------:R-:W-:Y:S02]  /*d630*/  FSEL R58, R58, -INF , !P0 ;  /* 0xff8000003a3a7808 */ /* 0x000fe40004000000 */
[----:B------:R-:W-:-:S04]  /*d640*/  FMNMX.FTZ R5, R82, R5, !PT ;  /* 0x0000000552057209 */ /* 0x000fc80007810000 */
[----:B------:R-:W-:-:S05]  /*d650*/  FMNMX.FTZ R5, R58, R5, !PT ;  /* 0x000000053a057209 */ /* 0x000fca0007810000 */
[----:B------:R1:W-:Y:S04]  /*d660*/  STL.64 [R1+0x1d0], R4 ;  /* 0x0001d00401007387 */ /* 0x0003e80000100a00 */
[----:B------:R-:W3:Y:S01]  /*d670*/  LDL R26, [R1+0x1d4] ;  /* 0x0001d400011a7983 */ /* 0x000ee20000100800 */
[----:B0-----:R-:W-:-:S03]  /*d680*/  FMNMX.FTZ R6, R9, R10, !PT ;  /* 0x0000000a09067209 */ /* 0x001fc60007810000 */
[----:B-1----:R-:W2:Y:S04]  /*d690*/  LDL.64 R4, [R1+0x240] ;  /* 0x0002400001047983 */ /* 0x002ea80000100a00 */
[----:B------:R0:W-:Y:S04]  /*d6a0*/  STL [R1+0x1d0], R6 ;  /* 0x0001d00601007387 */ /* 0x0001e80000100800 */
[----:B------:R-:W4:Y:S04]  /*d6b0*/  LDL R20, [R1+0x1d0] ;  /* 0x0001d00001147983 */ /* 0x000f280000100800 */
[----:B------:R-:W2:Y:S04]  /*d6c0*/  LDL.64 R10, [R1+0x250] ;  /* 0x00025000010a7983 */ /* 0x000ea80000100a00 */
[----:B0-----:R-:W2:Y:S04]  /*d6d0*/  LDL.64 R6, [R1+0x3f8] ;  /* 0x0003f80001067983 */ /* 0x001ea80000100a00 */
[----:B---3--:R-:W0:Y:S01]  /*d6e0*/  SHFL.BFLY PT, R25, R26, 0x2, 0x1f ;  /* 0x0c401f001a197f89 */ /* 0x008e2200000e0000 */
[----:B----4-:R-:W-:Y:S01]  /*d6f0*/  FMUL.FTZ R21, R80, R20 ;  /* 0x0000001450157220 */ /* 0x010fe20000410000 */
[----:B------:R-:W-:-:S04]  /*d700*/  FSETP.NEU.FTZ.AND P0, PT, R20, -INF , PT ;  /* 0xff8000001400780b */ /* 0x000fc80003f1d000 */
[----:B------:R-:W-:Y:S02]  /*d710*/  FSEL R21, R21, RZ, P0 ;  /* 0x000000ff15157208 */ /* 0x000fe40000000000 */
[----:B0-----:R-:W-:Y:S02]  /*d720*/  FMNMX.FTZ R25, R25, R26, !PT ;  /* 0x0000001a19197209 */ /* 0x001fe40007810000 */
[----:B------:R-:W-:Y:S01]  /*d730*/  FSEL R29, R20, RZ, P0 ;  /* 0x000000ff141d7208 */ /* 0x000fe20000000000 */
[-CC-:B------:R-:W-:Y:S01]  /*d740*/  FFMA.FTZ R85, R30, R80.reuse, -R21.reuse ;  /* 0x000000501e557223 */ /* 0x180fe20000010815 */
[-CC-:B------:R-:W-:Y:S01]  /*d750*/  FFMA.FTZ R166, R40, R80.reuse, -R21.reuse ;  /* 0x0000005028a67223 */ /* 0x180fe20000010815 */
[----:B------:R-:W0:Y:S01]  /*d760*/  SHFL.BFLY PT, R30, R25, 0x1, 0x1f ;  /* 0x0c201f00191e7f89 */ /* 0x000e2200000e0000 */
[-CC-:B------:R-:W-:Y:S01]  /*d770*/  FFMA.FTZ R102, R42, R80.reuse, -R21.reuse ;  /* 0x000000502a667223 */ /* 0x180fe20000010815 */
[-C--:B------:R-:W-:Y:S01]  /*d780*/  FFMA.FTZ R100, R52, R80.reuse, -R21 ;  /* 0x0000005034647223 */ /* 0x080fe20000010815 */
[----:B------:R-:W-:Y:S01]  /*d790*/  FADD.FTZ R29, R78, -R29 ;  /* 0x8000001d4e1d7221 */ /* 0x000fe20000010000 */
[----:B------:R-:W3:Y:S04]  /*d7a0*/  LDL.64 R40, [R1+0x2a0] ;  /* 0x0002a00001287983 */ /* 0x000ee80000100a00 */
[----:B------:R-:W4:Y:S04]  /*d7b0*/  LDL.64 R42, [R1+0x2b0] ;  /* 0x0002b000012a7983 */ /* 0x000f280000100a00 */
[----:B------:R-:W2:Y:S01]  /*d7c0*/  LDL.64 R52, [R1+0x330] ;  /* 0x0003300001347983 */ /* 0x000ea20000100a00 */
        /* <DEDUP_REMOVED lines=9> */
[----:B------:R-:W2:Y:S01]  /*d860*/  LDL.64 R26, [R1+0x290] ;  /* 0x00029000011a7983 */ /* 0x000ea20000100a00 */
[----:B0-----:R-:W-:Y:S01]  /*d870*/  FMNMX.FTZ R99, R25, R30, !PT ;  /* 0x0000001e19637209 */ /* 0x001fe20007810000 */
[----:B------:R-:W-:-:S02]  /*d880*/  FMUL.FTZ R106, R29, R80 ;  /* 0x000000501d6a7220 */ /* 0x000fc40000410000 */
[----:B------:R-:W2:Y:S01]  /*d890*/  LDL.64 R8, [R1+0x200] ;  /* 0x0002000001087983 */ /* 0x000ea20000100a00 */
[C---:B------:R-:W-:Y:S01]  /*d8a0*/  FSETP.NEU.FTZ.AND P0, PT, R99.reuse, -INF , PT ;  /* 0xff8000006300780b */ /* 0x040fe20003f1d000 */
[-C--:B------:R-:W-:Y:S02]  /*d8b0*/  FMUL.FTZ R89, R99, R80.reuse ;  /* 0x0000005063597220 */ /* 0x080fe40000410000 */
[----:B------:R-:W2:Y:S03]  /*d8c0*/  LDL.64 R12, [R1+0x260] ;  /* 0x00026000010c7983 */ /* 0x000ea60000100a00 */
[----:B------:R-:W-:Y:S01]  /*d8d0*/  FSEL R89, R89, RZ, P0 ;  /* 0x000000ff59597208 */ /* 0x000fe20000000000 */
[----:B------:R-:W2:Y:S04]  /*d8e0*/  LDL.64 R34, [R1+0x2e0] ;  /* 0x0002e00001227983 */ /* 0x000ea80000100a00 */
[-CC-:B------:R-:W-:Y:S01]  /*d8f0*/  FFMA.FTZ R157, R32, R80.reuse, -R89.reuse ;  /* 0x00000050209d7223 */ /* 0x180fe20000010859 */
[-CC-:B------:R-:W-:Y:S01]  /*d900*/  FFMA.FTZ R66, R28, R80.reuse, -R89.reuse ;  /* 0x000000501c427223 */ /* 0x180fe20000010859 */
[-C--:B------:R-:W-:Y:S01]  /*d910*/  FFMA.FTZ R65, R24, R80.reuse, -R89 ;  /* 0x0000005018417223 */ /* 0x080fe20000010859 */
        /* <DEDUP_REMOVED lines=20> */
[----:B------:R-:W-:-:S02]  /*da60*/  FFMA.FTZ R178, R178, R80, -R21 ;  /* 0x00000050b2b27223 */ /* 0x000fc40000010815 */
[----:B------:R-:W2:Y:S01]  /*da70*/  LDL.64 R20, [R1+0x3a0] ;  /* 0x0003a00001147983 */ /* 0x000ea20000100a00 */
[----:B------:R-:W-:-:S03]  /*da80*/  FFMA.FTZ R95, R90, R80, -R89 ;  /* 0x000000505a5f7223 */ /* 0x000fc60000010859 */
[----:B------:R-:W2:Y:S01]  /*da90*/  LDL.64 R90, [R1+0x3c0] ;  /* 0x0003c000015a7983 */ /* 0x000ea20000100a00 */
[----:B------:R-:W-:-:S05]  /*daa0*/  FSEL R78, R99, RZ, P0 ;  /* 0x000000ff634e7208 */ /* 0x000fca0000000000 */
[----:B------:R-:W-:-:S04]  /*dab0*/  FADD.FTZ R79, R79, -R78 ;  /* 0x8000004e4f4f7221 */ /* 0x000fc80000010000 */
[----:B------:R-:W-:Y:S01]  /*dac0*/  FMUL.FTZ R79, R80, R79 ;  /* 0x0000004f504f7220 */ /* 0x000fe20000410000 */
[----:B------:R-:W-:Y:S01]  /*dad0*/  MUFU.EX2 R156, R156 ;  /* 0x0000009c009c7308 */ /* 0x000fe20000000800 */
[----:B------:R-:W-:-:S07]  /*dae0*/  FFMA.FTZ R159, R134, R80, -R89 ;  /* 0x00000050869f7223 */ /* 0x000fce0000010859 */
[----:B------:R-:W0:Y:S08]  /*daf0*/  MUFU.EX2 R106, R106 ;  /* 0x0000006a006a7308 */ /* 0x000e300000000800 */
[----:B------:R-:W-:Y:S08]  /*db00*/  MUFU.EX2 R157, R157 ;  /* 0x0000009d009d7308 */ /* 0x000ff00000000800 */
[----:B------:R0:W1:Y:S01]  /*db10*/  MUFU.EX2 R105, R79 ;  /* 0x0000004f00697308 */ /* 0x0000620000000800 */
[----:B------:R-:W-:-:S07]  /*db20*/  FFMA.FTZ R64, R64, R80, -R89 ;  /* 0x0000005040407223 */ /* 0x000fce0000010859 */
[----:B------:R-:W1:Y:S08]  /*db30*/  MUFU.EX2 R98, R98 ;  /* 0x0000006200627308 */ /* 0x000e700000000800 */
[----:B------:R-:W1:Y:S01]  /*db40*/  MUFU.EX2 R66, R66 ;  /* 0x0000004200427308 */ /* 0x000e620000000800 */
[----:B------:R-:W-:-:S07]  /*db50*/  FFMA.FTZ R165, R132, R80, -R89 ;  /* 0x0000005084a57223 */ /* 0x000fce0000010859 */
[----:B------:R-:W1:Y:S08]  /*db60*/  MUFU.EX2 R158, R158 ;  /* 0x0000009e009e7308 */ /* 0x000e700000000800 */
[----:B------:R-:W1:Y:S01]  /*db70*/  MUFU.EX2 R65, R65 ;  /* 0x0000004100417308 */ /* 0x000e620000000800 */
[----:B0-----:R-:W-:Y:S01]  /*db80*/  FFMA.FTZ R79, R106, R74, R156 ;  /* 0x0000004a6a4f7223 */ /* 0x001fe2000001009c */
[----:B-1----:R-:W-:-:S06]  /*db90*/  FFMA.FTZ R75, R75, R105, R157 ;  /* 0x000000694b4b7223 */ /* 0x002fcc000001009d */
[----:B------:R-:W0:Y:S01]  /*dba0*/  MUFU.EX2 R104, R104 ;  /* 0x0000006800687308 */ /* 0x000e220000000800 */
[----:B------:R-:W-:-:S07]  /*dbb0*/  FFMA.FTZ R167, R130, R80, -R89 ;  /* 0x0000005082a77223 */ /* 0x000fce0000010859 */
[----:B------:R-:W1:Y:S01]  /*dbc0*/  MUFU.EX2 R159, R159 ;  /* 0x0000009f009f7308 */ /* 0x000e620000000800 */
[----:B------:R-:W-:Y:S01]  /*dbd0*/  FADD.FTZ R79, R98, R79 ;  /* 0x0000004f624f7221 */ /* 0x000fe20000010000 */
[----:B------:R-:W-:-:S06]  /*dbe0*/  FADD.FTZ R74, R66, R75 ;  /* 0x0000004b424a7221 */ /* 0x000fcc0000010000 */
[----:B------:R-:W1:Y:S01]  /*dbf0*/  MUFU.EX2 R103, R103 ;  /* 0x0000006700677308 */ /* 0x000e620000000800 */
[----:B------:R-:W-:-:S07]  /*dc00*/  FFMA.FTZ R59, R128, R80, -R89 ;  /* 0x00000050803b7223 */ /* 0x000fce0000010859 */
[----:B------:R-:W1:Y:S01]  /*dc10*/  MUFU.EX2 R64, R64 ;  /* 0x0000004000407308 */ /* 0x000e620000000800 */
[----:B------:R-:W-:Y:S01]  /*dc20*/  FADD.FTZ R79, R158, R79 ;  /* 0x0000004f9e4f7221 */ /* 0x000fe20000010000 */
[----:B------:R-:W-:-:S06]  /*dc30*/  FADD.FTZ R74, R65, R74 ;  /* 0x0000004a414a7221 */ /* 0x000fcc0000010000 */
[----:B------:R-:W1:Y:S01]  /*dc40*/  MUFU.EX2 R164, R164 ;  /* 0x000000a400a47308 */ /* 0x000e620000000800 */
[----:B------:R-:W-:-:S07]  /*dc50*/  FFMA.FTZ R169, R126, R80, -R89 ;  /* 0x000000507ea97223 */ /* 0x000fce0000010859 */
[----:B------:R-:W1:Y:S01]  /*dc60*/  MUFU.EX2 R165, R165 ;  /* 0x000000a500a57308 */ /* 0x000e620000000800 */
[-CC-:B------:R-:W-:Y:S01]  /*dc70*/  FFMA.FTZ R97, R124, R80.reuse, -R89.reuse ;  /* 0x000000507c617223 */ /* 0x180fe20000010859 */
[-CC-:B------:R-:W-:Y:S01]  /*dc80*/  FFMA.FTZ R171, R122, R80.reuse, -R89.reuse ;  /* 0x000000507aab7223 */ /* 0x180fe20000010859 */
[-CC-:B------:R-:W-:Y:S01]  /*dc90*/  FFMA.FTZ R96, R96, R80.reuse, -R89.reuse ;  /* 0x0000005060607223 */ /* 0x180fe20000010859 */
[-CC-:B------:R-:W-:Y:S01]  /*dca0*/  FFMA.FTZ R173, R118, R80.reuse, -R89.reuse ;  /* 0x0000005076ad7223 */ /* 0x180fe20000010859 */
[----:B------:R-:W-:-:S03]  /*dcb0*/  FFMA.FTZ R78, R120, R80, -R89 ;  /* 0x00000050784e7223 */ /* 0x000fc60000010859 */
        /* <DEDUP_REMOVED lines=10> */
[----:B------:R-:W-:Y:S01]  /*dd60*/  FFMA.FTZ R89, R58, R80, -R89 ;  /* 0x000000503a597223 */ /* 0x000fe20000010859 */
[----:B0-----:R-:W-:Y:S01]  /*dd70*/  FADD.FTZ R80, R104, R79 ;  /* 0x0000004f68507221 */ /* 0x001fe20000010000 */
[----:B-1----:R-:W-:Y:S02]  /*dd80*/  FADD.FTZ R75, R159, R74 ;  /* 0x0000004a9f4b7221 */ /* 0x002fe40000010000 */
[----:B------:R-:W-:Y:S01]  /*dd90*/  MUFU.EX2 R102, R102 ;  /* 0x0000006600667308 */ /* 0x000fe20000000800 */
[----:B------:R-:W-:Y:S01]  /*dda0*/  FADD.FTZ R79, R103, R80 ;  /* 0x00000050674f7221 */ /* 0x000fe20000010000 */
[----:B------:R-:W-:-:S06]  /*ddb0*/  FADD.FTZ R74, R64, R75 ;  /* 0x0000004b404a7221 */ /* 0x000fcc0000010000 */
[----:B------:R-:W-:Y:S08]  /*ddc0*/  MUFU.EX2 R101, R101 ;  /* 0x0000006500657308 */ /* 0x000ff00000000800 */
[----:B------:R-:W0:Y:S01]  /*ddd0*/  MUFU.EX2 R59, R59 ;  /* 0x0000003b003b7308 */ /* 0x000e220000000800 */
[----:B------:R-:W-:Y:S01]  /*dde0*/  FADD.FTZ R79, R164, R79 ;  /* 0x0000004fa44f7221 */ /* 0x000fe20000010000 */
[----:B------:R-:W-:-:S06]  /*ddf0*/  FADD.FTZ R74, R165, R74 ;  /* 0x0000004aa54a7221 */ /* 0x000fcc0000010000 */
[----:B------:R-:W-:Y:S08]  /*de00*/  MUFU.EX2 R168, R168 ;  /* 0x000000a800a87308 */ /* 0x000ff00000000800 */
[----:B------:R-:W1:Y:S01]  /*de10*/  MUFU.EX2 R169, R169 ;  /* 0x000000a900a97308 */ /* 0x000e620000000800 */
[----:B------:R-:W-:Y:S01]  /*de20*/  FADD.FTZ R79, R166, R79 ;  /* 0x0000004fa64f7221 */ /* 0x000fe20000010000 */
[----:B------:R-:W-:-:S06]  /*de30*/  FADD.FTZ R74, R167, R74 ;  /* 0x0000004aa74a7221 */ /* 0x000fcc0000010000 */
[----:B------:R-:W-:Y:S08]  /*de40*/  MUFU.EX2 R100, R100 ;  /* 0x0000006400647308 */ /* 0x000ff00000000800 */
[----:B------:R-:W2:Y:S01]  /*de50*/  MUFU.EX2 R97, R97 ;  /* 0x0000006100617308 */ /* 0x000ea20000000800 */
[----:B0-----:R-:W-:-:S07]  /*de60*/  FADD.FTZ R74, R59, R74 ;  /* 0x0000004a3b4a7221 */ /* 0x001fce0000010000 */
[----:B------:R-:W-:Y:S08]  /*de70*/  MUFU.EX2 R170, R170 ;  /* 0x000000aa00aa7308 */ /* 0x000ff00000000800 */
[----:B------:R-:W0:Y:S01]  /*de80*/  MUFU.EX2 R171, R171 ;  /* 0x000000ab00ab7308 */ /* 0x000e220000000800 */
[----:B-1----:R-:W-:-:S07]  /*de90*/  FADD.FTZ R74, R169, R74 ;  /* 0x0000004aa94a7221 */ /* 0x002fce0000010000 */
        /* <DEDUP_REMOVED lines=13> */
[C---:B------:R-:W-:Y:S01]  /*df70*/  FMUL.FTZ R61, R106.reuse, R61 ;  /* 0x0000003d6a3d7220 */ /* 0x040fe20000410000 */
[C---:B------:R-:W-:Y:S01]  /*df80*/  FMUL.FTZ R60, R106.reuse, R60 ;  /* 0x0000003c6a3c7220 */ /* 0x040fe20000410000 */
[C---:B------:R-:W-:Y:S01]  /*df90*/  FMUL.FTZ R69, R106.reuse, R69 ;  /* 0x000000456a457220 */ /* 0x040fe20000410000 */
[C---:B------:R-:W-:Y:S01]  /*dfa0*/  FMUL.FTZ R68, R106.reuse, R68 ;  /* 0x000000446a447220 */ /* 0x040fe20000410000 */
[C---:B------:R-:W-:Y:S01]  /*dfb0*/  FMUL.FTZ R63, R106.reuse, R63 ;  /* 0x0000003f6a3f7220 */ /* 0x040fe20000410000 */
[C---:B------:R-:W-:Y:S01]  /*dfc0*/  FMUL.FTZ R62, R106.reuse, R62 ;  /* 0x0000003e6a3e7220 */ /* 0x040fe20000410000 */
[C---:B---3--:R-:W-:Y:S01]  /*dfd0*/  FMUL.FTZ R41, R106.reuse, R41 ;  /* 0x000000296a297220 */ /* 0x048fe20000410000 */
[----:B------:R-:W1:Y:S01]  /*dfe0*/  MUFU.EX2 R96, R96 ;  /* 0x0000006000607308 */ /* 0x000e620000000800 */
[C---:B------:R-:W-:Y:S01]  /*dff0*/  FMUL.FTZ R40, R106.reuse, R40 ;  /* 0x000000286a287220 */ /* 0x040fe20000410000 */
[C---:B----4-:R-:W-:Y:S01]  /*e000*/  FMUL.FTZ R43, R106.reuse, R43 ;  /* 0x0000002b6a2b7220 */ /* 0x050fe20000410000 */
[C---:B------:R-:W-:Y:S01]  /*e010*/  FMUL.FTZ R42, R106.reuse, R42 ;  /* 0x0000002a6a2a7220 */ /* 0x040fe20000410000 */
[C---:B------:R-:W-:Y:S01]  /*e020*/  FMUL.FTZ R57, R106.reuse, R57 ;  /* 0x000000396a397220 */ /* 0x040fe20000410000 */
[C---:B------:R-:W-:Y:S01]  /*e030*/  FMUL.FTZ R56, R106.reuse, R56 ;  /* 0x000000386a387220 */ /* 0x040fe20000410000 */
[C---:B--2---:R-:W-:Y:S01]  /*e040*/  FMUL.FTZ R7, R105.reuse, R7 ;  /* 0x0000000769077220 */ /* 0x044fe20000410000 */
[----:B------:R-:W-:Y:S01]  /*e050*/  FMUL.FTZ R6, R105, R6 ;  /* 0x0000000669067220 */ /* 0x000fe20000410000 */
[----:B------:R2:W-:Y:S01]  /*e060*/  MUFU.EX2 R58, R78 ;  /* 0x0000004e003a7308 */ /* 0x0005e20000000800 */
[----:B------:R-:W-:Y:S01]  /*e070*/  FADD.FTZ R74, R97, R74 ;  /* 0x0000004a614a7221 */ /* 0x000fe20000010000 */
[C---:B------:R-:W-:Y:S01]  /*e080*/  FMUL.FTZ R9, R106.reuse, R9 ;  /* 0x000000096a097220 */ /* 0x040fe20000410000 */
[C---:B------:R-:W-:Y:S01]  /*e090*/  FMUL.FTZ R8, R106.reuse, R8 ;  /* 0x000000086a087220 */ /* 0x040fe20000410000 */
[C---:B------:R-:W-:Y:S01]  /*e0a0*/  FMUL.FTZ R71, R106.reuse, R71 ;  /* 0x000000476a477220 */ /* 0x040fe20000410000 */
[C---:B------:R-:W-:Y:S01]  /*e0b0*/  FMUL.FTZ R70, R106.reuse, R70 ;  /* 0x000000466a467220 */ /* 0x040fe20000410000 */
[C---:B------:R-:W-:Y:S01]  /*e0c0*/  FMUL.FTZ R73, R106.reuse, R73 ;  /* 0x000000496a497220 */ /* 0x040fe20000410000 */
[----:B------:R-:W-:Y:S01]  /*e0d0*/  FMUL.FTZ R72, R106, R72 ;  /* 0x000000486a487220 */ /* 0x000fe20000410000 */
[----:B------:R-:W3:Y:S01]  /*e0e0*/  MUFU.EX2 R173, R173 ;  /* 0x000000ad00ad7308 */ /* 0x000ee20000000800 */
[----:B--2---:R-:W-:Y:S01]  /*e0f0*/  FADD.FTZ R78, R102, R79 ;  /* 0x0000004f664e7221 */ /* 0x004fe20000010000 */
[C---:B------:R-:W-:Y:S01]  /*e100*/  FMUL.FTZ R5, R106.reuse, R5 ;  /* 0x000000056a057220 */ /* 0x040fe20000410000 */
[C---:B------:R-:W-:Y:S01]  /*e110*/  FMUL.FTZ R4, R106.reuse, R4 ;  /* 0x000000046a047220 */ /* 0x040fe20000410000 */
[C---:B------:R-:W-:Y:S01]  /*e120*/  FMUL.FTZ R11, R106.reuse, R11 ;  /* 0x0000000b6a0b7220 */ /* 0x040fe20000410000 */
[----:B------:R-:W-:Y:S01]  /*e130*/  FADD.FTZ R75, R101, R78 ;  /* 0x0000004e654b7221 */ /* 0x000fe20000010000 */
[C---:B------:R-:W-:Y:S01]  /*e140*/  FMUL.FTZ R10, R106.reuse, R10 ;  /* 0x0000000a6a0a7220 */ /* 0x040fe20000410000 */
[----:B------:R-:W-:Y:S01]  /*e150*/  FMUL.FTZ R13, R106, R13 ;  /* 0x0000000d6a0d7220 */ /* 0x000fe20000410000 */
[----:B------:R-:W2:Y:S01]  /*e160*/  MUFU.EX2 R175, R175 ;  /* 0x000000af00af7308 */ /* 0x000ea20000000800 */
[----:B------:R-:W-:Y:S01]  /*e170*/  FADD.FTZ R75, R168, R75 ;  /* 0x0000004ba84b7221 */ /* 0x000fe20000010000 */
[----:B0-----:R-:W-:Y:S01]  /*e180*/  FADD.FTZ R79, R171, R74 ;  /* 0x0000004aab4f7221 */ /* 0x001fe20000010000 */
[C---:B------:R-:W-:Y:S01]  /*e190*/  FMUL.FTZ R12, R106.reuse, R12 ;  /* 0x0000000c6a0c7220 */ /* 0x040fe20000410000 */
[----:B------:R-:W-:Y:S01]  /*e1a0*/  FMUL.FTZ R15, R106, R15 ;  /* 0x0000000f6a0f7220 */ /* 0x000fe20000410000 */
[----:B------:R-:W-:Y:S01]  /*e1b0*/  FADD.FTZ R75, R100, R75 ;  /* 0x0000004b644b7221 */ /* 0x000fe20000010000 */
[----:B-1----:R-:W-:Y:S01]  /*e1c0*/  FADD.FTZ R74, R96, R79 ;  /* 0x0000004f604a7221 */ /* 0x002fe20000010000 */
[----:B------:R-:W-:Y:S01]  /*e1d0*/  FMUL.FTZ R14, R106, R14 ;  /* 0x0000000e6a0e7220 */ /* 0x000fe20000410000 */
[----:B------:R-:W0:Y:S01]  /*e1e0*/  MUFU.EX2 R177, R177 ;  /* 0x000000b100b17308 */ /* 0x000e220000000800 */
[----:B------:R-:W-:Y:S01]  /*e1f0*/  FADD.FTZ R75, R170, R75 ;  /* 0x0000004baa4b7221 */ /* 0x000fe20000010000 */
[----:B---3--:R-:W-:Y:S01]  /*e200*/  FADD.FTZ R79, R173, R74 ;  /* 0x0000004aad4f7221 */ /* 0x008fe20000010000 */
[C---:B------:R-:W-:Y:S01]  /*e210*/  FMUL.FTZ R27, R106.reuse, R27 ;  /* 0x0000001b6a1b7220 */ /* 0x040fe20000410000 */
[----:B------:R-:W-:Y:S01]  /*e220*/  FMUL.FTZ R26, R106, R26 ;  /* 0x0000001a6a1a7220 */ /* 0x000fe20000410000 */
[----:B------:R-:W-:Y:S01]  /*e230*/  FADD.FTZ R75, R172, R75 ;  /* 0x0000004bac4b7221 */ /* 0x000fe20000010000 */
[----:B------:R-:W-:Y:S01]  /*e240*/  FADD.FTZ R74, R58, R79 ;  /* 0x0000004f3a4a7221 */ /* 0x000fe20000010000 */
[----:B------:R-:W-:Y:S01]  /*e250*/  FMUL.FTZ R39, R106, R39 ;  /* 0x000000276a277220 */ /* 0x000fe20000410000 */
[----:B------:R-:W1:Y:S01]  /*e260*/  MUFU.EX2 R94, R94 ;  /* 0x0000005e005e7308 */ /* 0x000e620000000800 */
[----:B------:R-:W-:Y:S01]  /*e270*/  FADD.FTZ R75, R88, R75 ;  /* 0x0000004b584b7221 */ /* 0x000fe20000010000 */
[----:B--2---:R-:W-:Y:S01]  /*e280*/  FADD.FTZ R74, R175, R74 ;  /* 0x0000004aaf4a7221 */ /* 0x004fe20000010000 */
[C---:B------:R-:W-:Y:S01]  /*e290*/  FMUL.FTZ R38, R106.reuse, R38 ;  /* 0x000000266a267220 */ /* 0x040fe20000410000 */
[----:B------:R-:W-:Y:S01]  /*e2a0*/  FMUL.FTZ R55, R106, R55 ;  /* 0x000000376a377220 */ /* 0x000fe20000410000 */
[----:B------:R-:W-:-:S03]  /*e2b0*/  FADD.FTZ R78, R174, R75 ;  /* 0x0000004bae4e7221 */ /* 0x000fc60000010000 */
[----:B------:R-:W2:Y:S01]  /*e2c0*/  MUFU.EX2 R179, R179 ;  /* 0x000000b300b37308 */ /* 0x000ea20000000800 */
[----:B------:R-:W-:Y:S01]  /*e2d0*/  FADD.FTZ R75, R87, R78 ;  /* 0x0000004e574b7221 */ /* 0x000fe20000010000 */
[----:B------:R-:W-:Y:S01]  /*e2e0*/  FADD.FTZ R74, R95, R74 ;  /* 0x0000004a5f4a7221 */ /* 0x000fe20000010000 */
[C---:B------:R-:W-:Y:S01]  /*e2f0*/  FMUL.FTZ R54, R106.reuse, R54 ;  /* 0x000000366a367220 */ /* 0x040fe20000410000 */
[----:B------:R-:W-:-:S04]  /*e300*/  FMUL.FTZ R47, R106, R47 ;  /* 0x0000002f6a2f7220 */ /* 0x000fc80000410000 */
[----:B------:R-:W3:Y:S01]  /*e310*/  MUFU.EX2 R93, R93 ;  /* 0x0000005d005d7308 */ /* 0x000ee20000000800 */
[----:B------:R-:W-:Y:S01]  /*e320*/  FADD.FTZ R75, R176, R75 ;  /* 0x0000004bb04b7221 */ /* 0x000fe20000010000 */
[----:B0-----:R-:W-:Y:S01]  /*e330*/  FADD.FTZ R79, R177, R74 ;  /* 0x0000004ab14f7221 */ /* 0x001fe20000010000 */
[C---:B------:R-:W-:Y:S01]  /*e340*/  FMUL.FTZ R46, R106.reuse, R46 ;  /* 0x0000002e6a2e7220 */ /* 0x040fe20000410000 */
[----:B------:R-:W-:-:S04]  /*e350*/  FMUL.FTZ R49, R106, R49 ;  /* 0x000000316a317220 */ /* 0x000fc80000410000 */
[----:B------:R-:W0:Y:S01]  /*e360*/  MUFU.EX2 R181, R181 ;  /* 0x000000b500b57308 */ /* 0x000e220000000800 */
[----:B------:R-:W-:Y:S01]  /*e370*/  FADD.FTZ R75, R86, R75 ;  /* 0x0000004b564b7221 */ /* 0x000fe20000010000 */
[----:B-1----:R-:W-:Y:S01]  /*e380*/  FADD.FTZ R74, R94, R79 ;  /* 0x0000004f5e4a7221 */ /* 0x002fe20000010000 */
[C---:B------:R-:W-:Y:S01]  /*e390*/  FMUL.FTZ R48, R106.reuse, R48 ;  /* 0x000000306a307220 */ /* 0x040fe20000410000 */
[----:B------:R-:W-:-:S04]  /*e3a0*/  FMUL.FTZ R29, R106, R29 ;  /* 0x0000001d6a1d7220 */ /* 0x000fc80000410000 */
[----:B------:R-:W1:Y:S01]  /*e3b0*/  MUFU.EX2 R92, R92 ;  /* 0x0000005c005c7308 */ /* 0x000e620000000800 */
[----:B------:R-:W-:Y:S01]  /*e3c0*/  FADD.FTZ R78, R178, R75 ;  /* 0x0000004bb24e7221 */ /* 0x000fe20000010000 */
[----:B--2---:R-:W-:Y:S01]  /*e3d0*/  FADD.FTZ R74, R179, R74 ;  /* 0x0000004ab34a7221 */ /* 0x004fe20000010000 */
[C---:B------:R-:W-:Y:S01]  /*e3e0*/  FMUL.FTZ R28, R106.reuse, R28 ;  /* 0x0000001c6a1c7220 */ /* 0x040fe20000410000 */
[C---:B------:R-:W-:Y:S01]  /*e3f0*/  FMUL.FTZ R33, R106.reuse, R33 ;  /* 0x000000216a217220 */ /* 0x040fe20000410000 */
[----:B------:R-:W-:Y:S01]  /*e400*/  FMUL.FTZ R32, R106, R32 ;  /* 0x000000206a207220 */ /* 0x000fe20000410000 */
[----:B------:R-:W2:Y:S02]  /*e410*/  LDL.64 R82, [R1+0x3e8] ;  /* 0x0003e80001527983 */ /* 0x000ea40000100a00 */
[----:B------:R-:W4:Y:S01]  /*e420*/  MUFU.EX2 R183, R183 ;  /* 0x000000b700b77308 */ /* 0x000f220000000800 */
[----:B------:R-:W-:Y:S01]  /*e430*/  FADD.FTZ R75, R85, R78 ;  /* 0x0000004e554b7221 */ /* 0x000fe20000010000 */
[----:B---3--:R-:W-:-:S06]  /*e440*/  FADD.FTZ R74, R93, R74 ;  /* 0x0000004a5d4a7221 */ /* 0x008fcc0000010000 */
[----:B------:R-:W3:Y:S01]  /*e450*/  MUFU.EX2 R89, R89 ;  /* 0x0000005900597308 */ /* 0x000ee20000000800 */
[----:B------:R-:W-:Y:S01]  /*e460*/  FADD.FTZ R75, R180, R75 ;  /* 0x0000004bb44b7221 */ /* 0x000fe20000010000 */
[----:B0-----:R-:W-:-:S03]  /*e470*/  FADD.FTZ R79, R181, R74 ;  /* 0x0000004ab54f7221 */ /* 0x001fc60000010000 */
[----:B------:R-:W-:Y:S01]  /*e480*/  FADD.FTZ R75, R84, R75 ;  /* 0x0000004b544b7221 */ /* 0x000fe20000010000 */
[----:B-1----:R-:W-:-:S03]  /*e490*/  FADD.FTZ R74, R92, R79 ;  /* 0x0000004f5c4a7221 */ /* 0x002fc60000010000 */
[----:B------:R-:W-:Y:S01]  /*e4a0*/  FADD.FTZ R78, R182, R75 ;  /* 0x0000004bb64e7221 */ /* 0x000fe20000010000 */
[----:B----4-:R-:W-:Y:S01]  /*e4b0*/  FADD.FTZ R80, R183, R74 ;  /* 0x0000004ab7507221 */ /* 0x010fe20000010000 */
[----:B------:R0:W-:Y:S02]  /*e4c0*/  STL.64 [R1+0x2d0], R60 ;  /* 0x0002d03c01007387 */ /* 0x0001e40000100a00 */
[----:B------:R-:W-:Y:S02]  /*e4d0*/  FADD.FTZ R74, R67, R78 ;  /* 0x0000004e434a7221 */ /* 0x000fe40000010000 */
[----:B------:R1:W-:Y:S01]  /*e4e0*/  STL.64 [R1+0x210], R68 ;  /* 0x0002104401007387 */ /* 0x0003e20000100a00 */
[----:B---3--:R-:W-:-:S03]  /*e4f0*/  FADD.FTZ R75, R89, R80 ;  /* 0x00000050594b7221 */ /* 0x008fc60000010000 */
[----:B------:R3:W-:Y:S01]  /*e500*/  STL.64 [R1+0x280], R62 ;  /* 0x0002803e01007387 */ /* 0x0007e20000100a00 */
[C---:B0-----:R-:W-:Y:S01]  /*e510*/  FMUL.FTZ R61, R106.reuse, R53 ;  /* 0x000000356a3d7220 */ /* 0x041fe20000410000 */
[C---:B------:R-:W-:Y:S02]  /*e520*/  FMUL.FTZ R60, R106.reuse, R52 ;  /* 0x000000346a3c7220 */ /* 0x040fe40000410000 */
[----:B------:R0:W-:Y:S01]  /*e530*/  STL.64 [R1+0x1e0], R74 ;  /* 0x0001e04a01007387 */ /* 0x0001e20000100a00 */
[C---:B-1----:R-:W-:Y:S01]  /*e540*/  FMUL.FTZ R69, R106.reuse, R25 ;  /* 0x000000196a457220 */ /* 0x042fe20000410000 */
[C---:B------:R-:W-:Y:S02]  /*e550*/  FMUL.FTZ R68, R106.reuse, R24 ;  /* 0x000000186a447220 */ /* 0x040fe40000410000 */
[----:B------:R1:W-:Y:S01]  /*e560*/  STL.64 [R1+0x2a0], R40 ;  /* 0x0002a02801007387 */ /* 0x0003e20000100a00 */
[C---:B---3--:R-:W-:Y:S01]  /*e570*/  FMUL.FTZ R63, R106.reuse, R31 ;  /* 0x0000001f6a3f7220 */ /* 0x048fe20000410000 */
[----:B------:R-:W-:-:S02]  /*e580*/  FMUL.FTZ R62, R106, R30 ;  /* 0x0000001e6a3e7220 */ /* 0x000fc40000410000 */
[----:B------:R3:W-:Y:S04]  /*e590*/  STL.64 [R1+0x2b0], R42 ;  /* 0x0002b02a01007387 */ /* 0x0007e80000100a00 */
[----:B------:R4:W-:Y:S01]  /*e5a0*/  STL.64 [R1+0x2c0], R56 ;  /* 0x0002c03801007387 */ /* 0x0009e20000100a00 */
[C---:B0-----:R-:W-:Y:S01]  /*e5b0*/  FMUL.FTZ R75, R106.reuse, R77 ;  /* 0x0000004d6a4b7220 */ /* 0x041fe20000410000 */
[C---:B------:R-:W-:Y:S02]  /*e5c0*/  FMUL.FTZ R74, R106.reuse, R76 ;  /* 0x0000004c6a4a7220 */ /* 0x040fe40000410000 */
[----:B------:R0:W-:Y:S01]  /*e5d0*/  STL.64 [R1+0x330], R60 ;  /* 0x0003303c01007387 */ /* 0x0001e20000100a00 */
[C---:B-1----:R-:W-:Y:S01]  /*e5e0*/  FMUL.FTZ R41, R106.reuse, R35 ;  /* 0x000000236a297220 */ /* 0x042fe20000410000 */
[C---:B------:R-:W-:Y:S01]  /*e5f0*/  FMUL.FTZ R40, R106.reuse, R34 ;  /* 0x000000226a287220 */ /* 0x040fe20000410000 */
[C---:B---3--:R-:W-:Y:S01]  /*e600*/  FMUL.FTZ R43, R106.reuse, R37 ;  /* 0x000000256a2b7220 */ /* 0x048fe20000410000 */
[C---:B------:R-:W-:Y:S01]  /*e610*/  FMUL.FTZ R42, R106.reuse, R36 ;  /* 0x000000246a2a7220 */ /* 0x040fe20000410000 */
[----:B------:R-:W-:Y:S01]  /*e620*/  STL.64 [R1+0x3f8], R6 ;  /* 0x0003f80601007387 */ /* 0x000fe20000100a00 */
[C---:B----4-:R-:W-:Y:S01]  /*e630*/  FMUL.FTZ R57, R106.reuse, R51 ;  /* 0x000000336a397220 */ /* 0x050fe20000410000 */
[----:B------:R-:W-:-:S02]  /*e640*/  FMUL.FTZ R56, R106, R50 ;  /* 0x000000326a387220 */ /* 0x000fc40000410000 */
[----:B------:R1:W-:Y:S01]  /*e650*/  STL.64 [R1+0x200], R8 ;  /* 0x0002000801007387 */ /* 0x0003e20000100a00 */
[C---:B0-----:R-:W-:Y:S01]  /*e660*/  FMUL.FTZ R61, R106.reuse, R45 ;  /* 0x0000002d6a3d7220 */ /* 0x041fe20000410000 */
[C---:B------:R-:W-:Y:S02]  /*e670*/  FMUL.FTZ R60, R106.reuse, R44 ;  /* 0x0000002c6a3c7220 */ /* 0x040fe40000410000 */
        /* <DEDUP_REMOVED lines=20> */
[----:B-1----:R-:W2:Y:S04]  /*e7c0*/  LDL.64 R8, [R1+0x3d0] ;  /* 0x0003d00001087983 */ /* 0x002ea80000100a00 */
[----:B------:R-:W2:Y:S04]  /*e7d0*/  LDL.64 R6, [R1+0x3e0] ;  /* 0x0003e00001067983 */ /* 0x000ea80000100a00 */
[----:B0-----:R-:W2:Y:S04]  /*e7e0*/  LDL.64 R4, [R1+0x208] ;  /* 0x0002080001047983 */ /* 0x001ea80000100a00 */
[----:B---3--:R-:W3:Y:S04]  /*e7f0*/  LDL.64 R10, [R1+0x218] ;  /* 0x00021800010a7983 */ /* 0x008ee80000100a00 */
[----:B----4-:R-:W4:Y:S04]  /*e800*/  LDL.64 R12, [R1+0x228] ;  /* 0x00022800010c7983 */ /* 0x010f280000100a00 */
        /* <DEDUP_REMOVED lines=35> */
[----:B------:R-:W-:Y:S01]  /*ea40*/  FMUL.FTZ R82, R105, R82 ;  /* 0x0000005269527220 */ /* 0x000fe20000410000 */
[----:B------:R-:W-:Y:S01]  /*ea50*/  LOP3.LUT R107, R107, 0x1, RZ, 0xfc, !PT ;  /* 0x000000016b6b7812 */ /* 0x000fe200078efcff */
[----:B------:R0:W-:Y:S04]  /*ea60*/  STL [R1+0x1d4], R99 ;  /* 0x0001d46301007387 */ /* 0x0001e80000100800 */
        /* <DEDUP_REMOVED lines=30> */
[----:B------:R-:W-:Y:S01]  /*ec50*/  FMUL.FTZ R6, R106, R6 ;  /* 0x000000066a067220 */ /* 0x000fe20000410000 */
        /* <DEDUP_REMOVED lines=92> */
[----:B------:R-:W-:Y:S05]  /*f220*/  @!P1 BRA `(.L_x_12110) ;  /* 0x0000000000049947 */ /* 0x000fea0003800000 */
[----:B------:R-:W-:Y:S01]  /*f230*/  BPT.TRAP 0x1 ;  /* 0x000000040000795c */ /* 0x000fe20000300000 */
.L_x_12110:
[----:B------:R-:W-:Y:S05]  /*f240*/  BSYNC B0 ;  /* 0x0000000000007941 */ /* 0x000fea0003800000 */
.L_x_12109:
        /* <DEDUP_REMOVED lines=8> */
.L_x_12112:
[----:B------:R-:W-:Y:S05]  /*f2d0*/  BSYNC B0 ;  /* 0x0000000000007941 */ /* 0x000fea0003800000 */
.L_x_12111:
[----:B------:R-:W-:Y:S04]  /*f2e0*/  BSSY B0, `(.L_x_12113) ;  /* 0x0000004000007945 */ /* 0x000fe80003800000 */
[----:B-1----:R-:W-:Y:S05]  /*f2f0*/  @P0 BRA `(.L_x_12114) ;  /* 0x0000000000080947 */ /* 0x002fea0003800000 */
[----:B------:R-:W1:Y:S02]  /*f300*/  SYNCS.PHASECHK.TRANS64.TRYWAIT P0, [R20+URZ], R21 ;  /* 0x00000015140075a7 */ /* 0x000e64000800017f */
[----:B-1----:R-:W-:Y:S05]  /*f310*/  @!P0 BRA `(.L_x_12115) ;  /* 0x0000020000748947 */ /* 0x002fea0003800000 */
.L_x_12114:
[----:B------:R-:W-:Y:S05]  /*f320*/  BSYNC B0 ;  /* 0x0000000000007941 */ /* 0x000fea0003800000 */
.L_x_12113:
        /* <DEDUP_REMOVED lines=133> */
[----:B------:R-:W-:Y:S02]  /*fb80*/  IMAD.U32 R5, RZ, RZ, UR45 ;  /* 0x0000002dff057e24 */ /* 0x000fe4000f8e00ff */
[----:B0-----:R-:W-:-:S06]  /*fb90*/  IMAD.U32 R4, RZ, RZ, UR44 ;  /* 0x0000002cff047e24 */ /* 0x001fcc000f8e00ff */
        /* <DEDUP_REMOVED lines=213> */
[----:B------:R-:W-:Y:S01]  /*108f0*/  IMAD.MOV.U32 R7, RZ, RZ, R5 ;  /* 0x000000ffff077224 */ /* 0x000fe200078e0005 */
[----:B------:R-:W-:Y:S01]  /*10900*/  IADD3 R6, R4, 0x180, RZ ;  /* 0x0000018004067810 */ /* 0x000fe20007ffe0ff */
        /* <DEDUP_REMOVED lines=451> */
.L_x_12117:
[----:B------:R-:W-:Y:S05]  /*12540*/  BSYNC B0 ;  /* 0x0000000000007941 */ /* 0x000fea0003800000 */
.L_x_12116:
        /* <DEDUP_REMOVED lines=11> */
.L_x_12089:
[----:B0-----:R-:W0:Y:S01]  /*12600*/  LDC R2, c[0x0][0x448] ;  /* 0x00011200ff027b82 */ /* 0x001e220000000800 */
[----:B------:R-:W-:Y:S01]  /*12610*/  VIADD R3, R4, 0x7f ;  /* 0x0000007f04037836 */ /* 0x000fe20000000000 */
[----:B------:R-:W-:-:S06]  /*12620*/  ULDC UR4, c[0x0][0x9dc] ;  /* 0x0002770000047ab9 */ /* 0x000fcc0000000800 */
[----:B------:R-:W1:Y:S01]  /*12630*/  LDC R6, c[0x0][0x9e4] ;  /* 0x00027900ff067b82 */ /* 0x000e620000000800 */
[----:B0-----:R-:W-:-:S13]  /*12640*/  ISETP.NE.AND P0, PT, R2, 0x1, PT ;  /* 0x000000010200780c */ /* 0x001fda0003f05270 */
[----:B------:R-:W0:Y:S08]  /*12650*/  @P0 LDC R2, c[0x0][0x44c] ;  /* 0x00011300ff020b82 */ /* 0x000e300000000800 */
[----:B------:R-:W2:Y:S01]  /*12660*/  @P0 LDC R5, c[0x0][0x450] ;  /* 0x00011400ff050b82 */ /* 0x000ea20000000800 */
[----:B0-----:R-:W-:-:S05]  /*12670*/  @P0 IMAD.HI.U32 R2, R3, R2, RZ ;  /* 0x0000000203020227 */ /* 0x001fca00078e00ff */
[----:B--2---:R-:W-:Y:S02]  /*12680*/  @P0 SHF.R.U32.HI R3, RZ, R5, R2 ;  /* 0x00000005ff030219 */ /* 0x004fe40000011602 */
[----:B-1----:R-:W-:-:S03]  /*12690*/  ISETP.GE.AND P0, PT, R6, 0x1, PT ;  /* 0x000000010600780c */ /* 0x002fc60003f06270 */
[----:B------:R-:W-:-:S04]  /*126a0*/  IMAD.IADD R3, R210, 0x1, R3 ;  /* 0x00000001d2037824 */ /* 0x000fc800078e0203 */
[----:B------:R-:W-:-:S06]  /*126b0*/  VIADD R2, R3, -UR4 ;  /* 0x8000000403027c36 */ /* 0x000fcc0008000000 */
[----:B------:R-:W-:Y:S05]  /*126c0*/  @!P0 BRA `(.L_x_12119) ;  /* 0x0000000000448947 */ /* 0x000fea0003800000 */
        /* <DEDUP_REMOVED lines=10> */
.L_x_12121:
[----:B------:R-:W-:-:S13]  /*12770*/  ISETP.NE.AND P0, PT, R6, 0x1, PT ;  /* 0x000000010600780c */ /* 0x000fda0003f05270 */
[----:B------:R-:W0:Y:S02]  /*12780*/  @P0 LDC.64 R4, c[0x0][0x9e8] ;  /* 0x00027a00ff040b82 */ /* 0x000e240000000a00 */
[----:B0-----:R-:W-:-:S05]  /*12790*/  @P0 IMAD.HI.U32 R4, R3, R4, RZ ;  /* 0x0000000403040227 */ /* 0x001fca00078e00ff */
[----:B------:R-:W-:-:S07]  /*127a0*/  @P0 SHF.R.U32.HI R3, RZ, R5, R4 ;  /* 0x00000005ff030219 */ /* 0x000fce0000011604 */
.L_x_12122:
[----:B------:R-:W-:Y:S05]  /*127b0*/  BSYNC B0 ;  /* 0x0000000000007941 */ /* 0x000fea0003800000 */
.L_x_12120:
[----:B------:R-:W-:-:S05]  /*127c0*/  IMAD R3, R3, R6, RZ ;  /* 0x0000000603037224 */ /* 0x000fca00078e02ff */
[----:B------:R-:W-:-:S07]  /*127d0*/  VIMNMX R2, R2, R3, !PT ;  /* 0x0000000302027248 */ /* 0x000fce0007fe0100 */
.L_x_12119:
[----:B------:R-:W-:-:S04]  /*127e0*/  VIADD R2, R2, 0x5f ;  /* 0x0000005f02027836 */ /* 0x000fc80000000000 */
[----:B------:R-:W-:-:S05]  /*127f0*/  IMAD.HI R2, R2, 0x2aaaaaab, RZ ;  /* 0x2aaaaaab02027827 */ /* 0x000fca00078e02ff */
[----:B------:R-:W-:-:S04]  /*12800*/  SHF.R.U32.HI R3, RZ, 0x1f, R2 ;  /* 0x0000001fff037819 */ /* 0x000fc80000011602 */
[----:B------:R-:W-:-:S04]  /*12810*/  LEA.HI.SX32 R3, R2, R3, 0x1c ;  /* 0x0000000302037211 */ /* 0x000fc800078fe2ff */
[----:B------:R-:W-:-:S04]  /*12820*/  VIMNMX R2, R198, R3, !PT ;  /* 0x00000003c6027248 */ /* 0x000fc80007fe0100 */
[----:B------:R-:W-:-:S13]  /*12830*/  ISETP.GE.AND P0, PT, R0, R2, PT ;  /* 0x000000020000720c */ /* 0x000fda0003f06270 */
[----:B------:R-:W-:Y:S05]  /*12840*/  @!P0 BRA `(.L_x_12123) ;  /* 0x0000006000448947 */ /* 0x000fea0003800000 */
.L_x_12142:
[----:B------:R-:W2:Y:S04]  /*12850*/  LDL R6, [R1+0x1c0] ;  /* 0x0001c00001067983 */ /* 0x000ea80000100800 */
[----:B------:R-:W3:Y:S01]  /*12860*/  LDL R4, [R1+0x1c8] ;  /* 0x0001c80001047983 */ /* 0x000ee20000100800 */
[----:B--2---:R-:W-:-:S05]  /*12870*/  VIADD R6, R6, 0x1 ;  /* 0x0000000106067836 */ /* 0x004fca0000000000 */
[----:B------:R-:W-:-:S13]  /*12880*/  ISETP.NE.AND P0, PT, R6, 0x2, PT ;  /* 0x000000020600780c */ /* 0x000fda0003f05270 */
[----:B0-----:R0:W5:Y:S04]  /*12890*/  @P0 LDL R8, [R1+0x1c4] ;  /* 0x0001c40001080983 */ /* 0x0011680000100800 */
[----:B------:R-:W2:Y:S01]  /*128a0*/  @!P0 LDL R3, [R1+0x1c4] ;  /* 0x0001c40001038983 */ /* 0x000ea20000100800 */
[----:B---3--:R-:W-:Y:S01]  /*128b0*/  VIADD R4, R4, 0x1 ;  /* 0x0000000104047836 */ /* 0x008fe20000000000 */
[----:B------:R-:W-:Y:S01]  /*128c0*/  MOV R11, UR45 ;  /* 0x0000002d000b7c02 */ /* 0x000fe20008000f00 */
        /* <DEDUP_REMOVED lines=14> */
.L_x_12125:
[----:B------:R-:W-:Y:S05]  /*129b0*/  BSYNC B0 ;  /* 0x0000000000007941 */ /* 0x000fea0003800000 */
.L_x_12124:
        /* <DEDUP_REMOVED lines=16> */
.L_x_12127:
[----:B------:R-:W-:Y:S05]  /*12ac0*/  BSYNC B0 ;  /* 0x0000000000007941 */ /* 0x000fea0003800000 */
.L_x_12126:
[----:B------:R-:W-:Y:S04]  /*12ad0*/  BSSY B0, `(.L_x_12128) ;  /* 0x000000a000007945 */ /* 0x000fe80003800000 */
[----:B------:R-:W-:Y:S05]  /*12ae0*/  @P0 BRA `(.L_x_12129) ;  /* 0x0000000000200947 */ /* 0x000fea0003800000 */
[----:B------:R-:W-:Y:S02]  /*12af0*/  IMAD.U32 R4, RZ, RZ, UR44 ;  /* 0x0000002cff047e24 */ /* 0x000fe4000f8e00ff */
[----:B------:R-:W-:-:S06]  /*12b00*/  IMAD.U32 R5, RZ, RZ, UR45 ;  /* 0x0000002dff057e24 */ /* 0x000fcc000f8e00ff */
[----:B------:R-:W2:Y:S01]  /*12b10*/  LD.E.64 R4, desc[UR42][R4.64+0x18] ;  /* 0x0000182a04047980 */ /* 0x000ea2000c101b00 */
[----:B-----5:R-:W-:Y:S02]  /*12b20*/  SHF.L.U32 R6, R11, 0x1f, RZ ;  /* 0x0000001f0b067819 */ /* 0x020fe400000006ff */
[----:B--2---:R-:W-:-:S05]  /*12b30*/  MOV R3, R4 ;  /* 0x0000000400037202 */ /* 0x004fca0000000f00 */
[----:B------:R-:W-:-:S04]  /*12b40*/  IMAD R3, R10, 0x8, R3 ;  /* 0x000000080a037824 */ /* 0x000fc800078e0203 */
[----:B------:R-:W0:Y:S02]  /*12b50*/  SYNCS.PHASECHK.TRANS64.TRYWAIT P0, [R3+URZ], R6 ;  /* 0x00000006030075a7 */ /* 0x000e24000800017f */
[----:B0-----:R-:W-:Y:S05]  /*12b60*/  @!P0 BRA `(.L_x_12130) ;  /* 0x000001c800748947 */ /* 0x001fea0003800000 */
.L_x_12129:
[----:B------:R-:W-:Y:S05]  /*12b70*/  BSYNC B0 ;  /* 0x0000000000007941 */ /* 0x000fea0003800000 */
.L_x_12128:
[----:B------:R-:W1:Y:S01]  /*12b80*/  S2R R4, SR_TID.X ;  /* 0x0000000000047919 */ /* 0x000e620000002100 */
[----:B0-----:R-:W2:Y:S01]  /*12b90*/  LDL R3, [R1+0x1c0] ;  /* 0x0001c00001037983 */ /* 0x001ea20000100800 */
[----:B-1----:R-:W-:-:S03]  /*12ba0*/  SHF.R.U32.HI R7, RZ, 0x7, R4 ;  /* 0x00000007ff077819 */ /* 0x002fc60000011604 */
[----:B------:R-:W2:Y:S01]  /*12bb0*/  LDL.64 R4, [R1+0x78] ;  /* 0x0000780001047983 */ /* 0x000ea20000100a00 */
[----:B------:R-:W-:Y:S05]  /*12bc0*/  WARPSYNC.ALL ;  /* 0x0000000000007948 */ /* 0x000fea0003800000 */
[----:B------:R-:W-:Y:S01]  /*12bd0*/  IADD3 R14, -R7, 0xb, RZ ;  /* 0x0000000b070e7810 */ /* 0x000fe20007ffe1ff */
[----:B------:R-:W3:Y:S04]  /*12be0*/  LDL.64 R12, [R1+0x70] ;  /* 0x00007000010c7983 */ /* 0x000ee80000100a00 */
[----:B------:R-:W4:Y:S04]  /*12bf0*/  LDL.64 R6, [R1+0x70] ;  /* 0x0000700001067983 */ /* 0x000f280000100a00 */
[----:B------:R-:W4:Y:S01]  /*12c00*/  LDL.64 R8, [R1+0x70] ;  /* 0x0000700001087983 */ /* 0x000f220000100a00 */
[----:B--2---:R-:W-:-:S03]  /*12c10*/  IMAD R4, R3, 0x300, R4 ;  /* 0x0000030003047824 */ /* 0x004fc600078e0204 */
[----:B-----5:R-:W2:Y:S01]  /*12c20*/  LDL.64 R10, [R1+0x70] ;  /* 0x00007000010a7983 */ /* 0x020ea20000100a00 */
[----:B------:R-:W-:Y:S01]  /*12c30*/  R2UR UR7, R5 ;  /* 0x00000000050772ca */ /* 0x000fe200000e0000 */
[----:B------:R-:W-:Y:S01]  /*12c40*/  WARPGROUP.ARRIVE ;  /* 0x00000000000079c5 */ /* 0x000fe20000000000 */
[----:B------:R-:W-:Y:S01]  /*12c50*/  R2UR UR6, R4 ;  /* 0x00000000040672ca */ /* 0x000fe200000e0000 */
[----:B------:R-:W-:Y:S01]  /*12c60*/  IMAD.MOV.U32 R3, RZ, RZ, 0x1 ;  /* 0x00000001ff037424 */ /* 0x000fe200078e00ff */
[----:B------:R0:W-:Y:S04]  /*12c70*/  STL [R1+0x60], RZ ;  /* 0x000060ff01007387 */ /* 0x0001e80000100800 */
[----:B------:R0:W-:Y:S04]  /*12c80*/  STL [R1+0x60], R3 ;  /* 0x0000600301007387 */ /* 0x0001e80000100800 */
[----:B------:R0:W-:Y:S04]  /*12c90*/  STL [R1+0x60], R3 ;  /* 0x0000600301007387 */ /* 0x0001e80000100800 */
[----:B------:R0:W-:Y:S04]  /*12ca0*/  STL [R1+0x60], R3 ;  /* 0x0000600301007387 */ /* 0x0001e80000100800 */
[----:B------:R0:W-:Y:S01]  /*12cb0*/  STL [R1+0x60], R3 ;  /* 0x0000600301007387 */ /* 0x0001e20000100800 */
[----:B---3--:R-:W-:Y:S01]  /*12cc0*/  R2UR UR4, R12 ;  /* 0x000000000c0472ca */ /* 0x008fe200000e0000 */
[----:B------:R-:W-:Y:S01]  /*12cd0*/  VIADD R12, R4, 0x2 ;  /* 0x00000002040c7836 */ /* 0x000fe20000000000 */
[----:B------:R-:W-:Y:S01]  /*12ce0*/  R2UR UR5, R13 ;  /* 0x000000000d0572ca */ /* 0x000fe200000e0000 */
[----:B------:R-:W-:-:S02]  /*12cf0*/  IMAD.MOV.U32 R13, RZ, RZ, R5 ;  /* 0x000000ffff0d7224 */ /* 0x000fc400078e0005 */
[----:B----4-:R-:W-:Y:S02]  /*12d00*/  VIADD R6, R6, 0x2 ;  /* 0x0000000206067836 */ /* 0x010fe40000000000 */
[----:B------:R-:W-:Y:S02]  /*12d10*/  VIADD R8, R8, 0x4 ;  /* 0x0000000408087836 */ /* 0x000fe40000000000 */
[----:B--2---:R-:W-:-:S06]  /*12d20*/  VIADD R10, R10, 0x6 ;  /* 0x000000060a0a7836 */ /* 0x004fcc0000000000 */
[----:B------:R-:W-:Y:S01]  /*12d30*/  HGMMA.64x96x16.F32 R24, gdesc[UR4], RZ, !UPT, gsb0 ;  /* 0x01600000041879f0 */ /* 0x000fe2000c0008ff */
[----:B------:R-:W-:Y:S02]  /*12d40*/  R2UR UR6, R12 ;  /* 0x000000000c0672ca */ /* 0x000fe400000e0000 */
[----:B------:R-:W-:Y:S02]  /*12d50*/  R2UR UR7, R13 ;  /* 0x000000000d0772ca */ /* 0x000fe400000e0000 */
[----:B------:R-:W-:Y:S01]  /*12d60*/  R2UR UR4, R6 ;  /* 0x00000000060472ca */ /* 0x000fe200000e0000 */
[C---:B------:R-:W-:Y:S01]  /*12d70*/  VIADD R6, R4.reuse, 0x4 ;  /* 0x0000000404067836 */ /* 0x040fe20000000000 */
[----:B------:R-:W-:Y:S01]  /*12d80*/  R2UR UR5, R7 ;  /* 0x00000000070572ca */ /* 0x000fe200000e0000 */
[----:B------:R-:W-:Y:S01]  /*12d90*/  VIADD R4, R4, 0x6 ;  /* 0x0000000604047836 */ /* 0x000fe20000000000 */
[----:B------:R-:W-:Y:S01]  /*12da0*/  MOV R7, R5 ;  /* 0x0000000500077202 */ /* 0x000fe20000000f00 */
[----:B------:R-:W-:-:S02]  /*12db0*/  WARPGROUP.DEPBAR.LE gsb0, 0x0 ;  /* 0x00008000000079c5 */ /* 0x000fc40000010000 */
[----:B------:R-:W-:-:S08]  /*12dc0*/  WARPGROUP.ARRIVE ;  /* 0x00000000000079c5 */ /* 0x000fd00000000000 */
[----:B------:R-:W-:Y:S01]  /*12dd0*/  HGMMA.64x96x16.F32 R24, gdesc[UR4], R24, gsb0 ;  /* 0x01600000041879f0 */ /* 0x000fe20008000818 */
[----:B------:R-:W-:Y:S02]  /*12de0*/  R2UR UR6, R6 ;  /* 0x00000000060672ca */ /* 0x000fe400000e0000 */
[----:B------:R-:W-:Y:S02]  /*12df0*/  R2UR UR7, R7 ;  /* 0x00000000070772ca */ /* 0x000fe400000e0000 */
[----:B------:R-:W-:Y:S02]  /*12e00*/  R2UR UR4, R8 ;  /* 0x00000000080472ca */ /* 0x000fe400000e0000 */
[----:B------:R-:W-:Y:S01]  /*12e10*/  R2UR UR5, R9 ;  /* 0x00000000090572ca */ /* 0x000fe200000e0000 */
[----:B------:R0:W5:Y:S01]  /*12e20*/  LDL R8, [R1+0x1c0] ;  /* 0x0001c00001087983 */ /* 0x0001620000100800 */
[----:B------:R-:W-:Y:S02]  /*12e30*/  WARPGROUP.DEPBAR.LE gsb0, 0x0 ;  /* 0x00008000000079c5 */ /* 0x000fe40000010000 */
[----:B------:R-:W-:-:S09]  /*12e40*/  WARPGROUP.ARRIVE ;  /* 0x00000000000079c5 */ /* 0x000fd20000000000 */
        /* <DEDUP_REMOVED lines=18> */
.L_x_12132:
[----:B------:R-:W-:Y:S05]  /*12f70*/  BSYNC B0 ;  /* 0x0000000000007941 */ /* 0x000fea0003800000 */
.L_x_12131:
[----:B------:R-:W-:Y:S02]  /*12f80*/  IMAD.U32 R4, RZ, RZ, UR44 ;  /* 0x0000002cff047e24 */ /* 0x000fe4000f8e00ff */
[----:B------:R-:W-:Y:S02]  /*12f90*/  IMAD.U32 R5, RZ, RZ, UR45 ;  /* 0x0000002dff057e24 */ /* 0x000fe4000f8e00ff */
[----:B------:R-:W-:-:S04]  /*12fa0*/  IMAD.U32 R6, RZ, RZ, UR44 ;  /* 0x0000002cff067e24 */ /* 0x000fc8000f8e00ff */
[----:B------:R-:W2:Y:S01]  /*12fb0*/  LD.E.64 R4, desc[UR42][R4.64+0x20] ;  /* 0x0000202a04047980 */ /* 0x000ea2000c101b00 */
[----:B------:R-:W-:-:S05]  /*12fc0*/  IMAD.U32 R7, RZ, RZ, UR45 ;  /* 0x0000002dff077e24 */ /* 0x000fca000f8e00ff */
[----:B------:R-:W3:Y:S01]  /*12fd0*/  LD.E R6, desc[UR42][R6.64+0xc] ;  /* 0x00000c2a06067980 */ /* 0x000ee2000c101900 */
[----:B--2---:R-:W-:-:S05]  /*12fe0*/  MOV R9, R4 ;  /* 0x0000000400097202 */ /* 0x004fca0000000f00 */
[----:B-----5:R-:W-:-:S05]  /*12ff0*/  IMAD R9, R8, 0x8, R9 ;  /* 0x0000000808097824 */ /* 0x020fca00078e0209 */
[----:B---3--:R-:W-:-:S04]  /*13000*/  PRMT R9, R6, 0x654, R9 ;  /* 0x0000065406097816 */ /* 0x008fc80000000009 */
[----:B------:R0:W-:Y:S01]  /*13010*/  SYNCS.ARRIVE.TRANS64.RED.A1T0 RZ, [R9+URZ], RZ ;  /* 0x000000ff09ff79a7 */ /* 0x0001e2000810043f */
[----:B------:R-:W0:Y:S04]  /*13020*/  LDL.64 R4, [R1+0x140] ;  /* 0x0001400001047983 */ /* 0x000e280000100a00 */
[----:B------:R-:W2:Y:S04]  /*13030*/  LDL R116, [R1+0x1f0] ;  /* 0x0001f00001747983 */ /* 0x000ea80000100800 */
[----:B------:R-:W3:Y:S04]  /*13040*/  LDL.64 R80, [R1+0x1e0] ;  /* 0x0001e00001507983 */ /* 0x000ee80000100a00 */
[----:B------:R-:W4:Y:S04]  /*13050*/  LDL.64 R82, [R1+0x3f0] ;  /* 0x0003f00001527983 */ /* 0x000f280000100a00 */
[----:B0-----:R-:W2:Y:S04]  /*13060*/  LD.E R9, desc[UR42][R4.64] ;  /* 0x0000002a04097980 */ /* 0x001ea8000c101900 */
[----:B------:R-:W3:Y:S01]  /*13070*/  LDL.64 R4, [R1+0x1d0] ;  /* 0x0001d00001047983 */ /* 0x000ee20000100a00 */
[-C--:B--2---:R-:W-:Y:S01]  /*13080*/  FMUL.FTZ R10, R24, R9.reuse ;  /* 0x00000009180a7220 */ /* 0x084fe20000410000 */
        /* <DEDUP_REMOVED lines=22> */
[----:B---3--:R-:W-:Y:S01]  /*131f0*/  FMNMX.FTZ R11, R10, R4, !PT ;  /* 0x000000040a0b7209 */ /* 0x008fe20007810000 */
[-C--:B------:R-:W-:Y:S01]  /*13200*/  FMUL.FTZ R20, R30, R9.reuse ;  /* 0x000000091e147220 */ /* 0x080fe20000410000 */
[-C--:B------:R-:W-:Y:S01]  /*13210*/  FMUL.FTZ R96, R46, R9.reuse ;  /* 0x000000092e607220 */ /* 0x080fe20000410000 */
[-C--:B------:R-:W-:Y:S01]  /*13220*/  FMUL.FTZ R46, R56, R9.reuse ;  /* 0x00000009382e7220 */ /* 0x080fe20000410000 */
[-C--:B------:R-:W-:Y:S01]  /*13230*/  FMUL.FTZ R14, R31, R9.reuse ;  /* 0x000000091f0e7220 */ /* 0x080fe20000410000 */
[-C--:B------:R-:W-:Y:S01]  /*13240*/  FMUL.FTZ R176, R57, R9.reuse ;  /* 0x0000000939b07220 */ /* 0x080fe20000410000 */
[----:B------:R-:W-:Y:S01]  /*13250*/  FMUL.FTZ R7, R34, R9 ;  /* 0x0000000922077220 */ /* 0x000fe20000410000 */
        /* <DEDUP_REMOVED lines=29> */
[----:B------:R-:W-:Y:S01]  /*13430*/  FMUL.FTZ R115, R71, R9 ;  /* 0x0000000947737220 */ /* 0x000fe20000410000 */
[----:B------:R-:W3:Y:S02]  /*13440*/  LDL.64 R60, [R1+0x300] ;  /* 0x00030000013c7983 */ /* 0x000ee40000100a00 */
[----:B------:R-:W0:Y:S01]  /*13450*/  MUFU.TANH R78, R78 ;  /* 0x0000004e004e7308 */ /* 0x000e220000002400 */
[----:B-1----:R-:W-:Y:S01]  /*13460*/  FMNMX.FTZ R11, R76, R11, !PT ;  /* 0x0000000b4c0b7209 */ /* 0x002fe20007810000 */
[----:B------:R-:W4:Y:S04]  /*13470*/  LDL.64 R70, [R1+0x230] ;  /* 0x0002300001467983 */ /* 0x000f280000100a00 */
[----:B------:R-:W3:Y:S02]  /*13480*/  LDL.64 R62, [R1+0x310] ;  /* 0x00031000013e7983 */ /* 0x000ee40000100a00 */
[----:B------:R-:W1:Y:S01]  /*13490*/  MUFU.TANH R38, R38 ;  /* 0x0000002600267308 */ /* 0x000e620000002400 */
[----:B--2---:R-:W-:Y:S01]  /*134a0*/  FMNMX.FTZ R11, R36, R11, !PT ;  /* 0x0000000b240b7209 */ /* 0x004fe20007810000 */
[----:B------:R-:W2:Y:S04]  /*134b0*/  LDL.64 R56, [R1+0x320] ;  /* 0x0003200001387983 */ /* 0x000ea80000100a00 */
[----:B------:R-:W2:Y:S02]  /*134c0*/  LDL.64 R54, [R1+0x330] ;  /* 0x0003300001367983 */ /* 0x000ea40000100a00 */
[----:B------:R-:W1:Y:S01]  /*134d0*/  MUFU.TANH R40, R40 ;  /* 0x0000002800287308 */ /* 0x000e620000002400 */
[----:B0-----:R-:W-:Y:S01]  /*134e0*/  FMNMX.FTZ R11, R78, R11, !PT ;  /* 0x0000000b4e0b7209 */ /* 0x001fe20007810000 */
[----:B------:R-:W2:Y:S06]  /*134f0*/  LDL.64 R58, [R1+0x340] ;  /* 0x00034000013a7983 */ /* 0x000eac0000100a00 */
        /* <DEDUP_REMOVED lines=51> */
[----:B------:R-:W-:-:S05]  /*13830*/  FMNMX.FTZ R8, R28, R13, !PT ;  /* 0x0000000d1c087209 */ /* 0x000fca0007810000 */
[----:B------:R-:W1:Y:S02]  /*13840*/  SHFL.BFLY PT, R13, R8, 0x2, 0x1f ;  /* 0x0c401f00080d7f89 */ /* 0x000e6400000e0000 */
[----:B------:R-:W1:Y:S01]  /*13850*/  MUFU.TANH R98, R98 ;  /* 0x0000006200627308 */ /* 0x000e620000002400 */
[----:B0-----:R-:W-:-:S07]  /*13860*/  FMNMX.FTZ R26, R96, R11, !PT ;  /* 0x0000000b601a7209 */ /* 0x001fce0007810000 */
[----:B------:R-:W0:Y:S01]  /*13870*/  MUFU.TANH R106, R106 ;  /* 0x0000006a006a7308 */ /* 0x000e220000002400 */
[----:B-1----:R-:W-:-:S07]  /*13880*/  FMNMX.FTZ R11, R97, R26, !PT ;  /* 0x0000001a610b7209 */ /* 0x002fce0007810000 */
[----:B------:R-:W1:Y:S01]  /*13890*/  MUFU.TANH R107, R107 ;  /* 0x0000006b006b7308 */ /* 0x000e620000002400 */
[----:B------:R-:W-:Y:S02]  /*138a0*/  FMNMX.FTZ R11, R98, R11, !PT ;  /* 0x0000000b620b7209 */ /* 0x000fe40007810000 */
[----:B------:R-:W-:-:S05]  /*138b0*/  FMNMX.FTZ R13, R8, R13, !PT ;  /* 0x0000000d080d7209 */ /* 0x000fca0007810000 */
[----:B------:R-:W1:Y:S01]  /*138c0*/  MUFU.TANH R108, R108 ;  /* 0x0000006c006c7308 */ /* 0x000e620000002400 */
[----:B0-----:R-:W-:Y:S01]  /*138d0*/  FMNMX.FTZ R26, R106, R11, !PT ;  /* 0x0000000b6a1a7209 */ /* 0x001fe20007810000 */
[----:B------:R-:W0:Y:S06]  /*138e0*/  SHFL.BFLY PT, R50, R13, 0x1, 0x1f ;  /* 0x0c201f000d327f89 */ /* 0x000e2c00000e0000 */
[----:B------:R-:W0:Y:S01]  /*138f0*/  MUFU.TANH R109, R109 ;  /* 0x0000006d006d7308 */ /* 0x000e220000002400 */
[----:B-1----:R-:W-:-:S07]  /*13900*/  FMNMX.FTZ R11, R107, R26, !PT ;  /* 0x0000001a6b0b7209 */ /* 0x002fce0007810000 */
[----:B------:R-:W1:Y:S01]  /*13910*/  MUFU.TANH R110, R110 ;  /* 0x0000006e006e7308 */ /* 0x000e620000002400 */
[----:B------:R-:W-:-:S07]  /*13920*/  FMNMX.FTZ R26, R108, R11, !PT ;  /* 0x0000000b6c1a7209 */ /* 0x000fce0007810000 */
[----:B------:R-:W4:Y:S01]  /*13930*/  MUFU.TANH R111, R111 ;  /* 0x0000006f006f7308 */ /* 0x000f220000002400 */
[----:B0-----:R-:W-:-:S07]  /*13940*/  FMNMX.FTZ R11, R109, R26, !PT ;  /* 0x0000001a6d0b7209 */ /* 0x001fce0007810000 */
[----:B------:R-:W0:Y:S01]  /*13950*/  MUFU.TANH R112, R112 ;  /* 0x0000007000707308 */ /* 0x000e220000002400 */
[----:B-1----:R-:W-:-:S07]  /*13960*/  FMNMX.FTZ R26, R110, R11, !PT ;  /* 0x0000000b6e1a7209 */ /* 0x002fce0007810000 */
[----:B------:R-:W1:Y:S01]  /*13970*/  MUFU.TANH R66, R66 ;  /* 0x0000004200427308 */ /* 0x000e620000002400 */
[----:B----4-:R-:W-:-:S07]  /*13980*/  FMNMX.FTZ R9, R111, R26, !PT ;  /* 0x0000001a6f097209 */ /* 0x010fce0007810000 */
[----:B------:R-:W4:Y:S01]  /*13990*/  MUFU.TANH R113, R113 ;  /* 0x0000007100717308 */ /* 0x000f220000002400 */
[----:B0-----:R-:W-:-:S07]  /*139a0*/  FMNMX.FTZ R9, R112, R9, !PT ;  /* 0x0000000970097209 */ /* 0x001fce0007810000 */
[----:B------:R-:W0:Y:S01]  /*139b0*/  MUFU.TANH R114, R114 ;  /* 0x0000007200727308 */ /* 0x000e220000002400 */
[----:B-1----:R-:W-:-:S07]  /*139c0*/  FMNMX.FTZ R26, R66, R9, !PT ;  /* 0x00000009421a7209 */ /* 0x002fce0007810000 */
[----:B------:R-:W1:Y:S01]  /*139d0*/  MUFU.TANH R115, R115 ;  /* 0x0000007300737308 */ /* 0x000e620000002400 */
[----:B----4-:R-:W-:-:S04]  /*139e0*/  FMNMX.FTZ R9, R113, R26, !PT ;  /* 0x0000001a71097209 */ /* 0x010fc80007810000 */
[----:B0-----:R-:W-:-:S04]  /*139f0*/  FMNMX.FTZ R26, R114, R9, !PT ;  /* 0x00000009721a7209 */ /* 0x001fc80007810000 */
[----:B-1----:R-:W-:Y:S02]  /*13a00*/  FMNMX.FTZ R9, R115, R26, !PT ;  /* 0x0000001a73097209 */ /* 0x002fe40007810000 */
[----:B------:R-:W-:Y:S02]  /*13a10*/  FMNMX.FTZ R26, R13, R50, !PT ;  /* 0x000000320d1a7209 */ /* 0x000fe40007810000 */
[----:B------:R-:W4:Y:S04]  /*13a20*/  LDL.64 R50, [R1+0x220] ;  /* 0x0002200001327983 */ /* 0x000f280000100a00 */
[----:B------:R0:W-:Y:S04]  /*13a30*/  STL.64 [R1+0x1d0], R8 ;  /* 0x0001d00801007387 */ /* 0x0001e80000100a00 */
[----:B------:R1:W-:Y:S04]  /*13a40*/  STL [R1+0x1d0], R26 ;  /* 0x0001d01a01007387 */ /* 0x0003e80000100800 */
[----:B------:R-:W3:Y:S04]  /*13a50*/  LDL R21, [R1+0x1d0] ;  /* 0x0001d00001157983 */ /* 0x000ee80000100800 */
[----:B------:R-:W2:Y:S04]  /*13a60*/  LDL R25, [R1+0x1d4] ;  /* 0x0001d40001197983 */ /* 0x000ea80000100800 */
[----:B0-----:R-:W4:Y:S04]  /*13a70*/  LDL.64 R8, [R1+0x3f8] ;  /* 0x0003f80001087983 */ /* 0x001f280000100a00 */
[----:B-1----:R-:W4:Y:S01]  /*13a80*/  LDL.64 R26, [R1+0x280] ;  /* 0x00028000011a7983 */ /* 0x002f220000100a00 */
[----:B---3--:R-:W-:-:S03]  /*13a90*/  FADD.FTZ R11, R4, -R21 ;  /* 0x80000015040b7221 */ /* 0x008fc60000010000 */
[----:B--2---:R-:W0:Y:S02]  /*13aa0*/  SHFL.BFLY PT, R4, R25, 0x2, 0x1f ;  /* 0x0c401f0019047f89 */ /* 0x004e2400000e0000 */
[----:B0-----:R-:W-:-:S05]  /*13ab0*/  FMNMX.FTZ R4, R4, R25, !PT ;  /* 0x0000001904047209 */ /* 0x001fca0007810000 */
[----:B------:R-:W0:Y:S01]  /*13ac0*/  SHFL.BFLY PT, R25, R4, 0x1, 0x1f ;  /* 0x0c201f0004197f89 */ /* 0x000e2200000e0000 */
[----:B------:R-:W-:Y:S01]  /*13ad0*/  FMUL.FTZ R11, R11, R116 ;  /* 0x000000740b0b7220 */ /* 0x000fe20000410000 */
[----:B------:R-:W-:-:S03]  /*13ae0*/  FMUL.FTZ R21, R116, R21 ;  /* 0x0000001574157220 */ /* 0x000fc60000410000 */
[----:B------:R1:W-:Y:S01]  /*13af0*/  MUFU.EX2 R86, R11 ;  /* 0x0000000b00567308 */ /* 0x0003e20000000800 */
[-CC-:B------:R-:W-:Y:S01]  /*13b00*/  FFMA.FTZ R156, R10, R116.reuse, -R21.reuse ;  /* 0x000000740a9c7223 */ /* 0x180fe20000010815 */
[-CC-:B------:R-:W-:Y:S01]  /*13b10*/  FFMA.FTZ R91, R12, R116.reuse, -R21.reuse ;  /* 0x000000740c5b7223 */ /* 0x180fe20000010815 */
[-CC-:B------:R-:W-:Y:S01]  /*13b20*/  FFMA.FTZ R158, R24, R116.reuse, -R21.reuse ;  /* 0x00000074189e7223 */ /* 0x180fe20000010815 */
[-CC-:B------:R-:W-:Y:S01]  /*13b30*/  FFMA.FTZ R105, R72, R116.reuse, -R21.reuse ;  /* 0x0000007448697223 */ /* 0x180fe20000010815 */
[-CC-:B------:R-:W-:Y:S01]  /*13b40*/  FFMA.FTZ R104, R74, R116.reuse, -R21.reuse ;  /* 0x000000744a687223 */ /* 0x180fe20000010815 */
[----:B0-----:R-:W-:Y:S01]  /*13b50*/  FMNMX.FTZ R92, R4, R25, !PT ;  /* 0x00000019045c7209 */ /* 0x001fe20007810000 */
[-CC-:B------:R-:W-:Y:S01]  /*13b60*/  FFMA.FTZ R164, R76, R116.reuse, -R21.reuse ;  /* 0x000000744ca47223 */ /* 0x180fe20000010815 */
[-CC-:B------:R-:W-:Y:S01]  /*13b70*/  FFMA.FTZ R166, R36, R116.reuse, -R21.reuse ;  /* 0x0000007424a67223 */ /* 0x180fe20000010815 */
[-CC-:B------:R-:W-:Y:S01]  /*13b80*/  FFMA.FTZ R103, R78, R116.reuse, -R21.reuse ;  /* 0x000000744e677223 */ /* 0x180fe20000010815 */
[-CC-:B------:R-:W-:Y:S01]  /*13b90*/  FFMA.FTZ R102, R38, R116.reuse, -R21.reuse ;  /* 0x0000007426667223 */ /* 0x180fe20000010815 */
[----:B------:R-:W-:Y:S01]  /*13ba0*/  FADD.FTZ R5, R5, -R92 ;  /* 0x8000005c05057221 */ /* 0x000fe20000010000 */
[-CC-:B------:R-:W-:Y:S01]  /*13bb0*/  FFMA.FTZ R168, R40, R116.reuse, -R21.reuse ;  /* 0x0000007428a87223 */ /* 0x180fe20000010815 */
[-CC-:B------:R-:W-:Y:S01]  /*13bc0*/  FFMA.FTZ R100, R44, R116.reuse, -R21.reuse ;  /* 0x000000742c647223 */ /* 0x180fe20000010815 */
[-CC-:B------:R-:W-:Y:S01]  /*13bd0*/  FFMA.FTZ R170, R170, R116.reuse, -R21.reuse ;  /* 0x00000074aaaa7223 */ /* 0x180fe20000010815 */
[----:B------:R-:W-:Y:S01]  /*13be0*/  FMUL.FTZ R93, R116, R5 ;  /* 0x00000005745d7220 */ /* 0x000fe20000410000 */
        /* <DEDUP_REMOVED lines=16> */
[----:B-1----:R-:W2:Y:S04]  /*13cf0*/  LDL.64 R10, [R1+0x200] ;  /* 0x00020000010a7983 */ /* 0x002ea80000100a00 */
        /* <DEDUP_REMOVED lines=18> */
[----:B------:R-:W3:Y:S01]  /*13e20*/  LDL.64 R20, [R1+0x3b0] ;  /* 0x0003b00001147983 */ /* 0x000ee20000100a00 */
        /* <DEDUP_REMOVED lines=21> */
[----:B------:R-:W3:Y:S04]  /*13f80*/  LDL.64 R84, [R1+0x3c0] ;  /* 0x0003c00001547983 */ /* 0x000ee80000100a00 */
[----:B------:R-:W3:Y:S04]  /*13f90*/  LDL.64 R6, [R1+0x3d0] ;  /* 0x0003d00001067983 */ /* 0x000ee80000100a00 */
[----:B------:R-:W3:Y:S01]  /*13fa0*/  LDL.64 R4, [R1+0x3e0] ;  /* 0x0003e00001047983 */ /* 0x000ee20000100a00 */
[----:B------:R-:W-:Y:S08]  /*13fb0*/  MUFU.EX2 R93, R93 ;  /* 0x0000005d005d7308 */ /* 0x000ff00000000800 */
[----:B------:R-:W0:Y:S08]  /*13fc0*/  MUFU.EX2 R90, R90 ;  /* 0x0000005a005a7308 */ /* 0x000e300000000800 */
[----:B------:R-:W1:Y:S08]  /*13fd0*/  MUFU.EX2 R156, R156 ;  /* 0x0000009c009c7308 */ /* 0x000e700000000800 */
[----:B------:R-:W4:Y:S08]  /*13fe0*/  MUFU.EX2 R157, R157 ;  /* 0x0000009d009d7308 */ /* 0x000f300000000800 */
[----:B------:R-:W4:Y:S08]  /*13ff0*/  MUFU.EX2 R91, R91 ;  /* 0x0000005b005b7308 */ /* 0x000f300000000800 */
[----:B------:R-:W4:Y:S08]  /*14000*/  MUFU.EX2 R159, R159 ;  /* 0x0000009f009f7308 */ /* 0x000f300000000800 */
[----:B------:R-:W4:Y:S01]  /*14010*/  MUFU.EX2 R158, R158 ;  /* 0x0000009e009e7308 */ /* 0x000f220000000800 */
[----:B0-----:R-:W-:Y:S01]  /*14020*/  FFMA.FTZ R66, R81, R93, R90 ;  /* 0x0000005d51427223 */ /* 0x001fe2000001005a */
[----:B-1----:R-:W-:-:S06]  /*14030*/  FFMA.FTZ R80, R86, R80, R156 ;  /* 0x0000005056507223 */ /* 0x002fcc000001009c */
[----:B------:R-:W0:Y:S08]  /*14040*/  MUFU.EX2 R89, R89 ;  /* 0x0000005900597308 */ /* 0x000e300000000800 */
[----:B------:R-:W1:Y:S01]  /*14050*/  MUFU.EX2 R105, R105 ;  /* 0x0000006900697308 */ /* 0x000e620000000800 */
[----:B----4-:R-:W-:Y:S01]  /*14060*/  FADD.FTZ R66, R157, R66 ;  /* 0x000000429d427221 */ /* 0x010fe20000010000 */
[----:B------:R-:W-:-:S06]  /*14070*/  FADD.FTZ R81, R91, R80 ;  /* 0x000000505b517221 */ /* 0x000fcc0000010000 */
[----:B------:R-:W4:Y:S08]  /*14080*/  MUFU.EX2 R88, R88 ;  /* 0x0000005800587308 */ /* 0x000f300000000800 */
[----:B------:R-:W4:Y:S01]  /*14090*/  MUFU.EX2 R104, R104 ;  /* 0x0000006800687308 */ /* 0x000f220000000800 */
[----:B------:R-:W-:Y:S01]  /*140a0*/  FADD.FTZ R106, R159, R66 ;  /* 0x000000429f6a7221 */ /* 0x000fe20000010000 */
[----:B------:R-:W-:-:S06]  /*140b0*/  FADD.FTZ R80, R158, R81 ;  /* 0x000000519e507221 */ /* 0x000fcc0000010000 */
[----:B------:R-:W4:Y:S08]  /*140c0*/  MUFU.EX2 R165, R165 ;  /* 0x000000a500a57308 */ /* 0x000f300000000800 */
[----:B------:R-:W4:Y:S01]  /*140d0*/  MUFU.EX2 R164, R164 ;  /* 0x000000a400a47308 */ /* 0x000f220000000800 */
[----:B0-----:R-:W-:Y:S01]  /*140e0*/  FADD.FTZ R87, R89, R106 ;  /* 0x0000006a59577221 */ /* 0x001fe20000010000 */
[----:B-1----:R-:W-:-:S06]  /*140f0*/  FADD.FTZ R81, R105, R80 ;  /* 0x0000005069517221 */ /* 0x002fcc0000010000 */
[----:B------:R-:W0:Y:S08]  /*14100*/  MUFU.EX2 R167, R167 ;  /* 0x000000a700a77308 */ /* 0x000e300000000800 */
[----:B------:R-:W1:Y:S01]  /*14110*/  MUFU.EX2 R166, R166 ;  /* 0x000000a600a67308 */ /* 0x000e620000000800 */
[----:B----4-:R-:W-:Y:S01]  /*14120*/  FADD.FTZ R80, R88, R87 ;  /* 0x0000005758507221 */ /* 0x010fe20000010000 */
[----:B------:R-:W-:-:S06]  /*14130*/  FADD.FTZ R81, R104, R81 ;  /* 0x0000005168517221 */ /* 0x000fcc0000010000 */
[----:B------:R-:W-:Y:S08]  /*14140*/  MUFU.EX2 R103, R103 ;  /* 0x0000006700677308 */ /* 0x000ff00000000800 */
[----:B------:R-:W4:Y:S01]  /*14150*/  MUFU.EX2 R69, R69 ;  /* 0x0000004500457308 */ /* 0x000f220000000800 */
[----:B------:R-:W-:Y:S01]  /*14160*/  FADD.FTZ R80, R165, R80 ;  /* 0x00000050a5507221 */ /* 0x000fe20000010000 */
[----:B------:R-:W-:-:S06]  /*14170*/  FADD.FTZ R81, R164, R81 ;  /* 0x00000051a4517221 */ /* 0x000fcc0000010000 */
[----:B------:R-:W-:Y:S08]  /*14180*/  MUFU.EX2 R102, R102 ;  /* 0x0000006600667308 */ /* 0x000ff00000000800 */
[----:B------:R-:W4:Y:S01]  /*14190*/  MUFU.EX2 R169, R169 ;  /* 0x000000a900a97308 */ /* 0x000f220000000800 */
        /* <DEDUP_REMOVED lines=8> */
[----:B------:R-:W-:Y:S01]  /*14220*/  FADD.FTZ R106, R169, R106 ;  /* 0x0000006aa96a7221 */ /* 0x000fe20000010000 */
[----:B------:R-:W-:-:S06]  /*14230*/  FADD.FTZ R81, R102, R81 ;  /* 0x0000005166517221 */ /* 0x000fcc0000010000 */
[----:B------:R-:W-:Y:S08]  /*14240*/  MUFU.EX2 R170, R170 ;  /* 0x000000aa00aa7308 */ /* 0x000ff00000000800 */
[----:B------:R-:W4:Y:S01]  /*14250*/  MUFU.EX2 R99, R99 ;  /* 0x0000006300637308 */ /* 0x000f220000000800 */
        /* <DEDUP_REMOVED lines=8> */
[----:B----4-:R-:W-:Y:S01]  /*142e0*/  FADD.FTZ R106, R99, R106 ;  /* 0x0000006a636a7221 */ /* 0x010fe20000010000 */
        /* <DEDUP_REMOVED lines=37> */
[----:B------:R-:W4:Y:S08]  /*14540*/  MUFU.EX2 R182, R182 ;  /* 0x000000b600b67308 */ /* 0x000f300000000800 */
[----:B------:R-:W3:Y:S01]  /*14550*/  MUFU.EX2 R94, R94 ;  /* 0x0000005e005e7308 */ /* 0x000ee20000000800 */
[----:B0-----:R-:W-:Y:S01]  /*14560*/  FADD.FTZ R106, R95, R106 ;  /* 0x0000006a5f6a7221 */ /* 0x001fe20000010000 */
[----:B------:R-:W-:-:S03]  /*14570*/  FADD.FTZ R81, R180, R81 ;  /* 0x00000051b4517221 */ /* 0x000fc60000010000 */
[----:B-1----:R-:W-:Y:S01]  /*14580*/  FADD.FTZ R107, R183, R106 ;  /* 0x0000006ab76b7221 */ /* 0x002fe20000010000 */
[----:B------:R-:W-:Y:S01]  /*14590*/  FADD.FTZ R87, R52, R81 ;  /* 0x0000005134577221 */ /* 0x000fe20000010000 */
[C---:B------:R-:W-:Y:S01]  /*145a0*/  FMUL.FTZ R71, R86.reuse, R71 ;  /* 0x0000004756477220 */ /* 0x040fe20000410000 */
[----:B------:R-:W-:Y:S01]  /*145b0*/  FMUL.FTZ R70, R86, R70 ;  /* 0x0000004656467220 */ /* 0x000fe20000410000 */
[C---:B------:R-:W-:Y:S01]  /*145c0*/  FMUL.FTZ R9, R93.reuse, R9 ;  /* 0x000000095d097220 */ /* 0x040fe20000410000 */
[----:B----4-:R-:W-:Y:S01]  /*145d0*/  FADD.FTZ R80, R182, R87 ;  /* 0x00000057b6507221 */ /* 0x010fe20000010000 */
[----:B------:R-:W-:Y:S01]  /*145e0*/  FMUL.FTZ R8, R93, R8 ;  /* 0x000000085d087220 */ /* 0x000fe20000410000 */
[C---:B--2---:R-:W-:Y:S01]  /*145f0*/  FMUL.FTZ R11, R86.reuse, R11 ;  /* 0x0000000b560b7220 */ /* 0x044fe20000410000 */
[C---:B------:R-:W-:Y:S01]  /*14600*/  FMUL.FTZ R10, R86.reuse, R10 ;  /* 0x0000000a560a7220 */ /* 0x040fe20000410000 */
[C---:B---3--:R-:W-:Y:S01]  /*14610*/  FMUL.FTZ R13, R86.reuse, R13 ;  /* 0x0000000d560d7220 */ /* 0x048fe20000410000 */
[C---:B------:R-:W-:Y:S01]  /*14620*/  FMUL.FTZ R12, R86.reuse, R12 ;  /* 0x0000000c560c7220 */ /* 0x040fe20000410000 */
[----:B------:R-:W-:Y:S01]  /*14630*/  FMUL.FTZ R51, R86, R51 ;  /* 0x0000003356337220 */ /* 0x000fe20000410000 */
[----:B------:R-:W-:Y:S01]  /*14640*/  FADD.FTZ R81, R94, R107 ;  /* 0x0000006b5e517221 */ /* 0x000fe20000010000 */
[----:B------:R-:W-:Y:S01]  /*14650*/  STL.64 [R1+0x230], R70 ;  /* 0x0002304601007387 */ /* 0x000fe20000100a00 */
        /* <DEDUP_REMOVED lines=53> */
[----:B------:R0:W-:Y:S04]  /*149b0*/  STL.64 [R1+0x3f8], R8 ;  /* 0x0003f80801007387 */ /* 0x0001e80000100a00 */
[----:B------:R1:W-:Y:S04]  /*149c0*/  STL.64 [R1+0x200], R10 ;  /* 0x0002000a01007387 */ /* 0x0003e80000100a00 */
        /* <DEDUP_REMOVED lines=23> */
[----:B------:R-:W-:Y:S04]  /*14b40*/  STL.64 [R1+0x390], R70 ;  /* 0x0003904601007387 */ /* 0x000fe80000100a00 */
[----:B------:R4:W-:Y:S04]  /*14b50*/  STL.64 [R1+0x3a0], R14 ;  /* 0x0003a00e01007387 */ /* 0x0009e80000100a00 */
[----:B------:R4:W-:Y:S04]  /*14b60*/  STL.64 [R1+0x3b0], R20 ;  /* 0x0003b01401007387 */ /* 0x0009e80000100a00 */
[----:B0-----:R-:W4:Y:S04]  /*14b70*/  LDL.64 R8, [R1+0x208] ;  /* 0x0002080001087983 */ /* 0x001f280000100a00 */
[----:B-1----:R-:W4:Y:S04]  /*14b80*/  LDL.64 R10, [R1+0x218] ;  /* 0x00021800010a7983 */ /* 0x002f280000100a00 */
[----:B--2---:R-:W2:Y:S04]  /*14b90*/  LDL.64 R12, [R1+0x228] ;  /* 0x00022800010c7983 */ /* 0x004ea80000100a00 */
        /* <DEDUP_REMOVED lines=29> */
[C---:B------:R-:W-:Y:S01]  /*14d70*/  FMUL.FTZ R85, R86.reuse, R85 ;  /* 0x0000005556557220 */ /* 0x040fe20000410000 */
[C---:B------:R-:W-:Y:S01]  /*14d80*/  FMUL.FTZ R84, R86.reuse, R84 ;  /* 0x0000005456547220 */ /* 0x040fe20000410000 */
[C---:B------:R-:W-:Y:S01]  /*14d90*/  FMUL.FTZ R7, R86.reuse, R7 ;  /* 0x0000000756077220 */ /* 0x040fe20000410000 */
[C---:B------:R-:W-:Y:S01]  /*14da0*/  FMUL.FTZ R6, R86.reuse, R6 ;  /* 0x0000000656067220 */ /* 0x040fe20000410000 */
[C---:B------:R-:W-:Y:S01]  /*14db0*/  FMUL.FTZ R87, R86.reuse, R5 ;  /* 0x0000000556577220 */ /* 0x040fe20000410000 */
[----:B------:R-:W-:-:S02]  /*14dc0*/  FMUL.FTZ R86, R86, R4 ;  /* 0x0000000456567220 */ /* 0x000fc40000410000 */
[----:B------:R0:W5:Y:S04]  /*14dd0*/  LDL.64 R4, [R1+0x1c0] ;  /* 0x0001c00001047983 */ /* 0x0001680000100a00 */
[----:B------:R0:W-:Y:S04]  /*14de0*/  STL.64 [R1+0x3c0], R84 ;  /* 0x0003c05401007387 */ /* 0x0001e80000100a00 */
[----:B------:R0:W-:Y:S04]  /*14df0*/  STL.64 [R1+0x3d0], R6 ;  /* 0x0003d00601007387 */ /* 0x0001e80000100a00 */
[----:B------:R0:W-:Y:S04]  /*14e00*/  STL.64 [R1+0x3e0], R86 ;  /* 0x0003e05601007387 */ /* 0x0001e80000100a00 */
[----:B------:R0:W-:Y:S01]  /*14e10*/  STL [R1+0x1d4], R92 ;  /* 0x0001d45c01007387 */ /* 0x0001e20000100800 */
        /* <DEDUP_REMOVED lines=29> */
[C---:B--2---:R-:W-:Y:S01]  /*14ff0*/  FMUL.FTZ R13, R93.reuse, R13 ;  /* 0x0000000d5d0d7220 */ /* 0x044fe20000410000 */
        /* <DEDUP_REMOVED lines=89> */
[----:B------:R-:W-:-:S13]  /*15590*/  ISETP.NE.AND P1, PT, R106, 0x3, PT ;  /* 0x000000036a00780c */ /* 0x000fda0003f25270 */
[----:B0-----:R-:W-:Y:S05]  /*155a0*/  @!P1 BRA `(.L_x_12134) ;  /* 0x0000000000049947 */ /* 0x001fea0003800000 */
[----:B------:R-:W-:Y:S01]  /*155b0*/  BPT.TRAP 0x1 ;  /* 0x000000040000795c */ /* 0x000fe20000300000 */
.L_x_12134:
[----:B------:R-:W-:Y:S05]  /*155c0*/  BSYNC B0 ;  /* 0x0000000000007941 */ /* 0x000fea0003800000 */
.L_x_12133:
        /* <DEDUP_REMOVED lines=8> */
.L_x_12136:
[----:B------:R-:W-:Y:S05]  /*15650*/  BSYNC B0 ;  /* 0x0000000000007941 */ /* 0x000fea0003800000 */
.L_x_12135:
[----:B------:R-:W-:Y:S04]  /*15660*/  BSSY B0, `(.L_x_12137) ;  /* 0x0000004000007945 */ /* 0x000fe80003800000 */
[----:B-1----:R-:W-:Y:S05]  /*15670*/  @P0 BRA `(.L_x_12138) ;  /* 0x0000000000080947 */ /* 0x002fea0003800000 */
[----:B------:R-:W1:Y:S02]  /*15680*/  SYNCS.PHASECHK.TRANS64.TRYWAIT P0, [R4+URZ], R5 ;  /* 0x00000005040075a7 */ /* 0x000e64000800017f */
[----:B-1----:R-:W-:Y:S05]  /*15690*/  @!P0 BRA `(.L_x_12139) ;  /* 0x0000019c00bc8947 */ /* 0x002fea0003800000 */
.L_x_12138:
[----:B------:R-:W-:Y:S05]  /*156a0*/  BSYNC B0 ;  /* 0x0000000000007941 */ /* 0x000fea0003800000 */
.L_x_12137:
[----:B------:R-:W2:Y:S01]  /*156b0*/  S2R R137, SR_TID.X ;  /* 0x0000000000897919 */ /* 0x000ea20000002100 */
[----:B------:R-:W3:Y:S04]  /*156c0*/  LDL R6, [R1+0x200] ;  /* 0x0002000001067983 */ /* 0x000ee80000100800 */
[----:B------:R-:W4:Y:S04]  /*156d0*/  LDL R7, [R1+0x204] ;  /* 0x0002040001077983 */ /* 0x000f280000100800 */
[----:B------:R-:W4:Y:S04]  /*156e0*/  LDL R8, [R1+0x208] ;  /* 0x0002080001087983 */ /* 0x000f280000100800 */
[----:B------:R-:W4:Y:S04]  /*156f0*/  LDL R9, [R1+0x20c] ;  /* 0x00020c0001097983 */ /* 0x000f280000100800 */
[----:B------:R-:W4:Y:S04]  /*15700*/  LDL R10, [R1+0x210] ;  /* 0x00021000010a7983 */ /* 0x000f280000100800 */
[----:B------:R-:W4:Y:S04]  /*15710*/  LDL R11, [R1+0x214] ;  /* 0x00021400010b7983 */ /* 0x000f280000100800 */
[----:B------:R-:W4:Y:S01]  /*15720*/  LDL R12, [R1+0x218] ;  /* 0x00021800010c7983 */ /* 0x000f220000100800 */
[----:B--2---:R-:W-:-:S03]  /*15730*/  SHF.R.U32.HI R140, RZ, 0x7, R137 ;  /* 0x00000007ff8c7819 */ /* 0x004fc60000011689 */
        /* <DEDUP_REMOVED lines=121> */
[----:B01----:R-:W-:Y:S01]  /*15ed0*/  VIADD R4, R140, 0x8 ;  /* 0x000000088c047836 */ /* 0x003fe20000000000 */
[----:B------:R-:W-:Y:S05]  /*15ee0*/  WARPSYNC.ALL ;  /* 0x0000000000007948 */ /* 0x000fea0003800000 */
[----:B------:R0:W-:Y:S01]  /*15ef0*/  BAR.SYNC.DEFER_BLOCKING R4, 0x100 ;  /* 0x000400040000751d */ /* 0x0001e20000010000 */
[----:B------:R-:W-:-:S02]  /*15f00*/  IMAD.U32 R5, RZ, RZ, UR45 ;  /* 0x0000002dff057e24 */ /* 0x000fc4000f8e00ff */
[----:B0-----:R-:W-:-:S06]  /*15f10*/  IMAD.U32 R4, RZ, RZ, UR44 ;  /* 0x0000002cff047e24 */ /* 0x001fcc000f8e00ff */
[----:B------:R-:W2:Y:S04]  /*15f20*/  LD.E.64 R4, desc[UR42][R4.64+0x80] ;  /* 0x0000802a04047980 */ /* 0x000ea8000c101b00 */
[----:B---3--:R0:W-:Y:S04]  /*15f30*/  STL [R1+0x200], R6 ;  /* 0x0002000601007387 */ /* 0x0081e80000100800 */
[----:B----4-:R1:W-:Y:S04]  /*15f40*/  STL [R1+0x204], R7 ;  /* 0x0002040701007387 */ /* 0x0103e80000100800 */
[----:B------:R-:W-:Y:S04]  /*15f50*/  STL [R1+0x208], R8 ;  /* 0x0002080801007387 */ /* 0x000fe80000100800 */
[----:B0-----:R-:W3:Y:S04]  /*15f60*/  LDL R6, [R1+0x68] ;  /* 0x0000680001067983 */ /* 0x001ee80000100800 */
[----:B-1----:R-:W4:Y:S04]  /*15f70*/  LDL R7, [R1+0x1c0] ;  /* 0x0001c00001077983 */ /* 0x002f280000100800 */
        /* <DEDUP_REMOVED lines=158> */
[----:B------:R-:W-:-:S02]  /*16960*/  ISETP.NE.U32.AND P0, PT, R6, RZ, PT ;  /* 0x000000ff0600720c */ /* 0x000fc40003f05070 */
[----:B------:R-:W-:Y:S02]  /*16970*/  R2UR UR7, R5 ;  /* 0x00000000050772ca */ /* 0x000fe400000e0000 */
[----:B------:R-:W-:-:S09]  /*16980*/  R2UR UR6, R4 ;  /* 0x00000000040672ca */ /* 0x000fd200000e0000 */
[----:B------:R-:W-:Y:S01]  /*16990*/  VOTEU.ANY UP0, P0 ;  /* 0x00000000003f7886 */ /* 0x000fe20000000100 */
[----:B------:R-:W-:Y:S01]  /*169a0*/  IMAD.MOV.U32 R7, RZ, RZ, R5 ;  /* 0x000000ffff077224 */ /* 0x000fe200078e0005 */
[----:B------:R-:W-:Y:S01]  /*169b0*/  IADD3 R6, R4, 0x80, RZ ;  /* 0x0000008004067810 */ /* 0x000fe20007ffe0ff */
        /* <DEDUP_REMOVED lines=496> */
.L_x_12141:
[----:B------:R-:W-:Y:S05]  /*188c0*/  BSYNC B0 ;  /* 0x0000000000007941 */ /* 0x000fea0003800000 */
.L_x_12140:
        /* <DEDUP_REMOVED lines=9> */
.L_x_12123:
[----:B------:R-:W-:-:S13]  /*18960*/  ISETP.GE.AND P0, PT, R0, R198, PT ;  /* 0x000000c60000720c */ /* 0x000fda0003f06270 */
[----:B------:R-:W-:Y:S05]  /*18970*/  @!P0 BRA `(.L_x_12143) ;  /* 0x0000007400088947 */ /* 0x000fea0003800000 */
.L_x_12172:
[----:B------:R-:W2:Y:S04]  /*18980*/  LDL R4, [R1+0x1c0] ;  /* 0x0001c00001047983 */ /* 0x000ea80000100800 */
[----:B-1----:R-:W3:Y:S01]  /*18990*/  LDL R2, [R1+0x1c8] ;  /* 0x0001c80001027983 */ /* 0x002ee20000100800 */
[----:B--2---:R-:W-:-:S05]  /*189a0*/  VIADD R4, R4, 0x1 ;  /* 0x0000000104047836 */ /* 0x004fca0000000000 */
[----:B------:R-:W-:-:S13]  /*189b0*/  ISETP.NE.AND P0, PT, R4, 0x2, PT ;  /* 0x000000020400780c */ /* 0x000fda0003f05270 */
[----:B------:R1:W5:Y:S04]  /*189c0*/  @P0 LDL R6, [R1+0x1c4] ;  /* 0x0001c40001060983 */ /* 0x0003680000100800 */
[----:B0-----:R-:W2:Y:S01]  /*189d0*/  @!P0 LDL R3, [R1+0x1c4] ;  /* 0x0001c40001038983 */ /* 0x001ea20000100800 */
        /* <DEDUP_REMOVED lines=11> */
[----:B0-----:R-:W-:-:S02]  /*18a90*/  @!P0 MOV R4, RZ ;  /* 0x000000ff00048202 */ /* 0x001fc40000000f00 */
[----:B--2---:R-:W-:-:S04]  /*18aa0*/  LOP3.LUT R3, R3, 0x1, RZ, 0xfc, !PT ;  /* 0x0000000103037812 */ /* 0x004fc800078efcff */
[----:B------:R-:W-:-:S13]  /*18ab0*/  ISETP.NE.AND P1, PT, R3, 0x3, PT ;  /* 0x000000030300780c */ /* 0x000fda0003f25270 */
[----:B-1----:R-:W-:Y:S05]  /*18ac0*/  @!P1 BRA `(.L_x_12145) ;  /* 0x0000000000049947 */ /* 0x002fea0003800000 */
[----:B------:R-:W-:Y:S01]  /*18ad0*/  BPT.TRAP 0x1 ;  /* 0x000000040000795c */ /* 0x000fe20000300000 */
.L_x_12145:
[----:B------:R-:W-:Y:S05]  /*18ae0*/  BSYNC B0 ;  /* 0x0000000000007941 */ /* 0x000fea0003800000 */
.L_x_12144:
[----:B------:R-:W-:Y:S02]  /*18af0*/  IMAD.U32 R8, RZ, RZ, UR44 ;  /* 0x0000002cff087e24 */ /* 0x000fe4000f8e00ff */
[----:B------:R-:W-:-:S05]  /*18b00*/  IMAD.U32 R9, RZ, RZ, UR45 ;  /* 0x0000002dff097e24 */ /* 0x000fca000f8e00ff */
        /* <DEDUP_REMOVED lines=14> */
.L_x_12147:
[----:B------:R-:W-:Y:S05]  /*18bf0*/  BSYNC B0 ;  /* 0x0000000000007941 */ /* 0x000fea0003800000 */
.L_x_12146:
        /* <DEDUP_REMOVED lines=10> */
.L_x_12149:
[----:B------:R-:W-:Y:S05]  /*18ca0*/  BSYNC B0 ;  /* 0x0000000000007941 */ /* 0x000fea0003800000 */
.L_x_12148:
[----:B-----5:R-:W2:Y:S04]  /*18cb0*/  LDL R11, [R1+0x1c0] ;  /* 0x0001c000010b7983 */ /* 0x020ea80000100800 */
[----:B------:R-:W2:Y:S01]  /*18cc0*/  LDL.64 R2, [R1+0x78] ;  /* 0x0000780001027983 */ /* 0x000ea20000100a00 */
        /* <DEDUP_REMOVED lines=9> */
[----:B------:R-:W-:-:S04]  /*18d60*/  VIADD R10, R2, 0x2 ;  /* 0x00000002020a7836 */ /* 0x000fc80000000000 */
[----:B------:R-:W0:Y:S01]  /*18d70*/  S2R R14, SR_TID.X ;  /* 0x00000000000e7919 */ /* 0x000e220000002100 */
[----:B------:R-:W-:Y:S01]  /*18d80*/  IMAD.MOV.U32 R11, RZ, RZ, R3 ;  /* 0x000000ffff0b7224 */ /* 0x000fe200078e0003 */
[----:B------:R1:W-:Y:S01]  /*18d90*/  STL [R1+0x60], RZ ;  /* 0x000060ff01007387 */ /* 0x0003e20000100800 */
[----:B0-----:R-:W-:Y:S02]  /*18da0*/  SHF.R.U32.HI R14, RZ, 0x7, R14 ;  /* 0x00000007ff0e7819 */ /* 0x001fe4000001160e */
[----:B---3--:R-:W-:Y:S02]  /*18db0*/  R2UR UR4, R12 ;  /* 0x000000000c0472ca */ /* 0x008fe400000e0000 */
[----:B------:R-:W-:Y:S01]  /*18dc0*/  R2UR UR5, R13 ;  /* 0x000000000d0572ca */ /* 0x000fe200000e0000 */
[----:B----4-:R-:W-:Y:S02]  /*18dd0*/  VIADD R4, R4, 0x2 ;  /* 0x0000000204047836 */ /* 0x010fe40000000000 */
[----:B------:R-:W-:-:S02]  /*18de0*/  VIADD R6, R6, 0x4 ;  /* 0x0000000406067836 */ /* 0x000fc40000000000 */
[----:B--2---:R-:W-:-:S08]  /*18df0*/  VIADD R8, R8, 0x6 ;  /* 0x0000000608087836 */ /* 0x004fd00000000000 */
[----:B------:R-:W-:Y:S01]  /*18e00*/  HGMMA.64x96x16.F32 R24, gdesc[UR4], RZ, !UPT, gsb0 ;  /* 0x01600000041879f0 */ /* 0x000fe2000c0008ff */
[----:B------:R-:W-:Y:S02]  /*18e10*/  R2UR UR6, R10 ;  /* 0x000000000a0672ca */ /* 0x000fe400000e0000 */
[----:B------:R-:W-:Y:S02]  /*18e20*/  R2UR UR7, R11 ;  /* 0x000000000b0772ca */ /* 0x000fe400000e0000 */
[----:B------:R-:W-:Y:S01]  /*18e30*/  R2UR UR4, R4 ;  /* 0x00000000040472ca */ /* 0x000fe200000e0000 */
[C---:B------:R-:W-:Y:S01]  /*18e40*/  VIADD R4, R2.reuse, 0x4 ;  /* 0x0000000402047836 */ /* 0x040fe20000000000 */
[----:B------:R-:W-:Y:S01]  /*18e50*/  R2UR UR5, R5 ;  /* 0x00000000050572ca */ /* 0x000fe200000e0000 */
[----:B------:R-:W-:Y:S01]  /*18e60*/  IMAD.MOV.U32 R5, RZ, RZ, R3 ;  /* 0x000000ffff057224 */ /* 0x000fe200078e0003 */
[----:B------:R-:W-:Y:S01]  /*18e70*/  IADD3 R2, R2, 0x6, RZ ;  /* 0x0000000602027810 */ /* 0x000fe20007ffe0ff */
        /* <DEDUP_REMOVED lines=8> */
[----:B------:R-:W-:Y:S02]  /*18f00*/  R2UR UR5, R7 ;  /* 0x00000000070572ca */ /* 0x000fe400000e0000 */
[----:B------:R-:W-:Y:S01]  /*18f10*/  IADD3 R7, -R14, 0xb, RZ ;  /* 0x0000000b0e077810 */ /* 0x000fe20007ffe1ff */
[----:B------:R-:W-:-:S02]  /*18f20*/  WARPGROUP.DEPBAR.LE gsb0, 0x0 ;  /* 0x00008000000079c5 */ /* 0x000fc40000010000 */
[----:B------:R-:W-:-:S08]  /*18f30*/  WARPGROUP.ARRIVE ;  /* 0x00000000000079c5 */ /* 0x000fd00000000000 */
        /* <DEDUP_REMOVED lines=22> */
.L_x_12152:
[----:B------:R-:W-:Y:S05]  /*190a0*/  BSYNC B0 ;  /* 0x0000000000007941 */ /* 0x000fea0003800000 */
.L_x_12151:
        /* <DEDUP_REMOVED lines=16> */
[----:B--2---:R-:W0:Y:S04]  /*191b0*/  LD.E R20, desc[UR42][R4.64] ;  /* 0x0000002a04147980 */ /* 0x004e28000c101900 */
[----:B------:R-:W2:Y:S01]  /*191c0*/  LDL.128 R4, [R1+0x110] ;  /* 0x0001100001047983 */ /* 0x000ea20000100c00 */
[----:B---3--:R-:W-:-:S02]  /*191d0*/  ISETP.NE.AND P0, PT, R12, 0x1, PT ;  /* 0x000000010c00780c */ /* 0x008fc40003f05270 */
[----:B----4-:R-:W-:Y:S01]  /*191e0*/  ISETP.GE.AND P1, PT, R9, 0x1, PT ;  /* 0x000000010900780c */ /* 0x010fe20003f26270 */
[----:B------:R-:W-:Y:S01]  /*191f0*/  BSSY B0, `(.L_x_12153) ;  /* 0x000009e000007945 */ /* 0x000fe20003800000 */
[-C--:B0-----:R-:W-:Y:S01]  /*19200*/  FMUL.FTZ R3, R26, R20.reuse ;  /* 0x000000141a037220 */ /* 0x081fe20000410000 */
[----:B------:R-:W-:Y:S01]  /*19210*/  SHF.R.S32.HI R26, RZ, 0x1f, R73 ;  /* 0x0000001fff1a7819 */ /* 0x000fe20000011449 */
[-C--:B------:R-:W-:Y:S01]  /*19220*/  FMUL.FTZ R121, R34, R20.reuse ;  /* 0x0000001422797220 */ /* 0x080fe20000410000 */
[-C--:B------:R-:W-:Y:S02]  /*19230*/  FMUL.FTZ R125, R30, R20.reuse ;  /* 0x000000141e7d7220 */ /* 0x080fe40000410000 */
[----:B------:R-:W-:Y:S01]  /*19240*/  LEA.HI R34, R26, R73, RZ, 0x7 ;  /* 0x000000491a227211 */ /* 0x000fe200078f38ff */
[----:B------:R-:W-:-:S03]  /*19250*/  FMUL.FTZ R30, R36, R20 ;  /* 0x00000014241e7220 */ /* 0x000fc60000410000 */
[----:B------:R-:W-:Y:S01]  /*19260*/  LOP3.LUT R36, R34, 0xffffff80, RZ, 0xc0, !PT ;  /* 0xffffff8022247812 */ /* 0x000fe200078ec0ff */
[----:B------:R-:W-:-:S04]  /*19270*/  FMUL.FTZ R115, R39, R20 ;  /* 0x0000001427737220 */ /* 0x000fc80000410000 */
[----:B------:R-:W-:Y:S02]  /*19280*/  IMAD.IADD R36, R73, 0x1, -R36 ;  /* 0x0000000149247824 */ /* 0x000fe400078e0a24 */
[-C--:B------:R-:W-:Y:S01]  /*19290*/  FMUL.FTZ R123, R31, R20.reuse ;  /* 0x000000141f7b7220 */ /* 0x080fe20000410000 */
[-C--:B------:R-:W-:Y:S02]  /*192a0*/  FMUL.FTZ R31, R41, R20.reuse ;  /* 0x00000014291f7220 */ /* 0x080fe40000410000 */
        /* <DEDUP_REMOVED lines=12> */
[----:B------:R-:W-:Y:S01]  /*19370*/  FMUL.FTZ R113, R42, R20 ;  /* 0x000000142a717220 */ /* 0x000fe20000410000 */
[----:B------:R-:W-:Y:S02]  /*19380*/  LOP3.LUT R42, R40, 0xfffffffc, RZ, 0xc0, !PT ;  /* 0xfffffffc282a7812 */ /* 0x000fe400078ec0ff */
[----:B------:R-:W-:Y:S02]  /*19390*/  LEA.HI R40, R37, R38, RZ, 0x3 ;  /* 0x0000002625287211 */ /* 0x000fe400078f18ff */
[----:B------:R-:W-:Y:S01]  /*193a0*/  LEA.HI R39, R39, R36, RZ, 0x5 ;  /* 0x0000002427277211 */ /* 0x000fe200078f28ff */
[----:B------:R-:W-:Y:S01]  /*193b0*/  FMUL.FTZ R101, R43, R20 ;  /* 0x000000142b657220 */ /* 0x000fe20000410000 */
[----:B------:R-:W-:Y:S01]  /*193c0*/  SHF.R.S32.HI R37, RZ, 0x7, R34 ;  /* 0x00000007ff257819 */ /* 0x000fe20000011422 */
[----:B------:R-:W-:Y:S01]  /*193d0*/  IMAD.IADD R73, R73, 0x1, -R42 ;  /* 0x0000000149497824 */ /* 0x000fe200078e0a2a */
[----:B------:R-:W-:-:S02]  /*193e0*/  LOP3.LUT R43, R40, 0xfffffff8, RZ, 0xc0, !PT ;  /* 0xfffffff8282b7812 */ /* 0x000fc400078ec0ff */
[----:B------:R-:W-:Y:S02]  /*193f0*/  SHF.R.S32.HI R39, RZ, 0x5, R39 ;  /* 0x00000005ff277819 */ /* 0x000fe40000011427 */
[----:B------:R-:W-:Y:S01]  /*19400*/  LEA.HI R34, R34, R37, RZ, 0x1 ;  /* 0x0000002522227211 */ /* 0x000fe200078f08ff */
[----:B------:R-:W-:Y:S01]  /*19410*/  IMAD.IADD R43, R38, 0x1, -R43 ;  /* 0x00000001262b7824 */ /* 0x000fe200078e0a2b */
[----:B------:R-:W-:Y:S01]  /*19420*/  LEA.HI R38, R73, R73, RZ, 0x1 ;  /* 0x0000004949267211 */ /* 0x000fe200078f08ff */
[----:B------:R-:W-:Y:S01]  /*19430*/  IMAD R72, R72, 0x8, R39 ;  /* 0x0000000848487824 */ /* 0x000fe200078e0227 */
[----:B------:R-:W-:Y:S02]  /*19440*/  LOP3.LUT R34, R34, 0x3fffffe, RZ, 0xc0, !PT ;  /* 0x03fffffe22227812 */ /* 0x000fe400078ec0ff */
[----:B------:R-:W-:Y:S02]  /*19450*/  LOP3.LUT R38, R38, 0x1ffffffe, RZ, 0xc0, !PT ;  /* 0x1ffffffe26267812 */ /* 0x000fe400078ec0ff */
[----:B------:R-:W-:Y:S01]  /*19460*/  LEA R43, R72, R43, 0x4 ;  /* 0x0000002b482b7211 */ /* 0x000fe200078e20ff */
[----:B------:R-:W-:-:S02]  /*19470*/  IMAD.IADD R34, R37, 0x1, -R34 ;  /* 0x0000000125227824 */ /* 0x000fc400078e0a22 */
        /* <DEDUP_REMOVED lines=41> */
[----:B------:R-:W-:Y:S01]  /*19710*/  FMUL.FTZ R69, R69, R20 ;  /* 0x0000001445457220 */ /* 0x000fe20000410000 */
[----:B------:R-:W-:Y:S01]  /*19720*/  IMAD R12, R41, -0x2, R12 ;  /* 0xfffffffe290c7824 */ /* 0x000fe200078e020c */
[----:B------:R-:W1:Y:S01]  /*19730*/  MUFU.TANH R14, R14 ;  /* 0x0000000e000e7308 */ /* 0x000e620000002400 */
[----:B--2---:R-:W-:-:S03]  /*19740*/  LOP3.LUT R13, RZ, R6, RZ, 0x33, !PT ;  /* 0x00000006ff0d7212 */ /* 0x004fc600078e33ff */
        /* <DEDUP_REMOVED lines=65> */
.L_x_12156:
[----:B------:R-:W-:-:S13]  /*19b60*/  ISETP.NE.AND P0, PT, R9, 0x1, PT ;  /* 0x000000010900780c */ /* 0x000fda0003f05270 */
[----:B------:R-:W-:-:S05]  /*19b70*/  @P0 IMAD.HI.U32 R12, R8, R10, RZ ;  /* 0x0000000a080c0227 */ /* 0x000fca00078e00ff */
[----:B------:R-:W-:-:S07]  /*19b80*/  @P0 SHF.R.U32.HI R8, RZ, R11, R12 ;  /* 0x0000000bff080219 */ /* 0x000fce000001160c */
.L_x_12157:
[----:B------:R-:W-:Y:S05]  /*19b90*/  BSYNC B1 ;  /* 0x0000000000017941 */ /* 0x000fea0003800000 */
.L_x_12155:
[----:B------:R-:W-:-:S05]  /*19ba0*/  IMAD R8, R8, R9, R41 ;  /* 0x0000000908087224 */ /* 0x000fca00078e0229 */
[----:B------:R-:W-:Y:S02]  /*19bb0*/  VIMNMX R7, R7, R8, !PT ;  /* 0x0000000807077248 */ /* 0x000fe40007fe0100 */
[----:B------:R-:W-:-:S07]  /*19bc0*/  VIADDMNMX R6, R8, R9, R6, PT ;  /* 0x0000000908067246 */ /* 0x000fce0003800106 */
.L_x_12154:
[----:B------:R-:W-:Y:S05]  /*19bd0*/  BSYNC B0 ;  /* 0x0000000000007941 */ /* 0x000fea0003800000 */
.L_x_12153:
[C---:B------:R-:W-:Y:S01]  /*19be0*/  ISETP.GE.AND P0, PT, R39.reuse, 0x2, PT ;  /* 0x000000022700780c */ /* 0x040fe20003f06270 */
[----:B------:R-:W0:Y:S01]  /*19bf0*/  SHFL.IDX PT, R38, R38, 0x1, 0x1c1f ;  /* 0x003c1f0026267f89 */ /* 0x000e2200000e0000 */
[----:B------:R-:W-:Y:S01]  /*19c00*/  ISETP.GE.AND P4, PT, R39, 0xa, PT ;  /* 0x0000000a2700780c */ /* 0x000fe20003f86270 */
[----:B------:R-:W-:Y:S01]  /*19c10*/  BSSY B0, `(.L_x_12158) ;  /* 0x0000086000007945 */ /* 0x000fe20003800000 */
        /* <DEDUP_REMOVED lines=126> */
.L_x_12161:
[----:B------:R-:W-:-:S13]  /*1a400*/  ISETP.NE.AND P6, PT, R9, 0x1, PT ;  /* 0x000000010900780c */ /* 0x000fda0003fc5270 */
[----:B------:R-:W-:-:S05]  /*1a410*/  @P6 IMAD.HI.U32 R10, R4, R10, RZ ;  /* 0x0000000a040a6227 */ /* 0x000fca00078e00ff */
[----:B------:R-:W-:-:S07]  /*1a420*/  @P6 SHF.R.U32.HI R4, RZ, R11, R10 ;  /* 0x0000000bff046219 */ /* 0x000fce000001160a */
.L_x_12162:
[----:B------:R-:W-:Y:S05]  /*1a430*/  BSYNC B1 ;  /* 0x0000000000017941 */ /* 0x000fea0003800000 */
.L_x_12160:
[----:B------:R-:W-:-:S05]  /*1a440*/  IMAD R4, R4, R9, R41 ;  /* 0x0000000904047224 */ /* 0x000fca00078e0229 */
[----:B------:R-:W-:Y:S02]  /*1a450*/  VIADDMNMX R6, R4, R9, R6, PT ;  /* 0x0000000904067246 */ /* 0x000fe40003800106 */
[----:B------:R-:W-:-:S07]  /*1a460*/  VIMNMX R7, R7, R4, !PT ;  /* 0x0000000407077248 */ /* 0x000fce0007fe0100 */
.L_x_12159:
[----:B------:R-:W-:Y:S05]  /*1a470*/  BSYNC B0 ;  /* 0x0000000000007941 */ /* 0x000fea0003800000 */
.L_x_12158:
        /* <DEDUP_REMOVED lines=29> */
[----:B------:R-:W-:Y:S01]  /*1a650*/  ISETP.NE.AND P0, PT, R27, RZ, PT ;  /* 0x000000ff1b00720c */ /* 0x000fe20003f05270 */
[----:B------:R-:W4:Y:S03]  /*1a660*/  LDL R108, [R1+0x28] ;  /* 0x00002800016c7983 */ /* 0x000f260000100800 */
        /* <DEDUP_REMOVED lines=61> */
[----:B--2---:R-:W-:-:S04]  /*1aa40*/  FMNMX.FTZ R3, R14, R70, !PT ;  /* 0x000000460e037209 */ /* 0x004fc80007810000 */
        /* <DEDUP_REMOVED lines=43> */
[----:B0-----:R-:W-:-:S02]  /*1ad00*/  FMNMX.FTZ R3, R4, R3, !PT ;  /* 0x0000000304037209 */ /* 0x001fc40007810000 */
[----:B------:R-:W-:Y:S02]  /*1ad10*/  FSEL R179, R179, -INF , !P0 ;  /* 0xff800000b3b37808 */ /* 0x000fe40004000000 */
[----:B------:R-:W-:Y:S01]  /*1ad20*/  FMNMX.FTZ R10, R97, R10, !PT ;  /* 0x0000000a610a7209 */ /* 0x000fe20007810000 */
[----:B------:R-:W0:Y:S03]  /*1ad30*/  SHFL.BFLY PT, R38, R3, 0x1, 0x1f ;  /* 0x0c201f0003267f89 */ /* 0x000e2600000e0000 */
[----:B------:R-:W-:Y:S02]  /*1ad40*/  FMNMX.FTZ R10, R179, R10, !PT ;  /* 0x0000000ab30a7209 */ /* 0x000fe40007810000 */
[----:B------:R-:W-:Y:S02]  /*1ad50*/  ISETP.GT.AND P5, PT, R7, 0x58, !P5 ;  /* 0x000000580700780c */ /* 0x000fe40006fa4270 */
[----:B------:R-:W-:-:S02]  /*1ad60*/  ISETP.LT.OR P4, PT, R6, 0x52, P4 ;  /* 0x000000520600780c */ /* 0x000fc40002781670 */
[----:B------:R-:W-:Y:S02]  /*1ad70*/  FSEL R75, R75, -INF , !P3 ;  /* 0xff8000004b4b7808 */ /* 0x000fe40005800000 */
[----:B------:R-:W-:Y:S02]  /*1ad80*/  FMNMX.FTZ R10, R73, R10, !PT ;  /* 0x0000000a490a7209 */ /* 0x000fe40007810000 */
[----:B------:R-:W-:Y:S02]  /*1ad90*/  ISETP.GT.AND P0, PT, R7, 0x59, !P6 ;  /* 0x000000590700780c */ /* 0x000fe40007704270 */
[----:B------:R-:W-:Y:S02]  /*1ada0*/  ISETP.LT.OR P5, PT, R6, 0x59, P5 ;  /* 0x000000590600780c */ /* 0x000fe40002fa1670 */
[----:B------:R-:W-:Y:S02]  /*1adb0*/  FSEL R77, R77, -INF , !P4 ;  /* 0xff8000004d4d7808 */ /* 0x000fe40006000000 */
[----:B------:R-:W-:-:S02]  /*1adc0*/  FMNMX.FTZ R10, R75, R10, !PT ;  /* 0x0000000a4b0a7209 */ /* 0x000fc40007810000 */
[----:B------:R-:W-:Y:S02]  /*1add0*/  ISETP.LT.OR P0, PT, R6, 0x5a, P0 ;  /* 0x0000005a0600780c */ /* 0x000fe40000701670 */
[----:B------:R-:W-:Y:S02]  /*1ade0*/  FSEL R79, R79, -INF , !P5 ;  /* 0xff8000004f4f7808 */ /* 0x000fe40006800000 */
[----:B------:R-:W-:Y:S02]  /*1adf0*/  FMNMX.FTZ R10, R77, R10, !PT ;  /* 0x0000000a4d0a7209 */ /* 0x000fe40007810000 */
[----:B------:R-:W-:Y:S02]  /*1ae00*/  FSEL R95, R95, -INF , !P0 ;  /* 0xff8000005f5f7808 */ /* 0x000fe40004000000 */
[----:B------:R-:W-:Y:S02]  /*1ae10*/  FMNMX.FTZ R10, R79, R10, !PT ;  /* 0x0000000a4f0a7209 */ /* 0x000fe40007810000 */
[----:B0-----:R-:W-:-:S02]  /*1ae20*/  FMNMX.FTZ R6, R3, R38, !PT ;  /* 0x0000002603067209 */ /* 0x001fc40007810000 */
[----:B------:R-:W-:Y:S01]  /*1ae30*/  FMNMX.FTZ R5, R95, R10, !PT ;  /* 0x0000000a5f057209 */ /* 0x000fe20007810000 */
[----:B------:R-:W2:Y:S04]  /*1ae40*/  LDL.64 R38, [R1+0x2c0] ;  /* 0x0002c00001267983 */ /* 0x000ea80000100a00 */
[----:B------:R0:W-:Y:S04]  /*1ae50*/  STL.64 [R1+0x1d0], R4 ;  /* 0x0001d00401007387 */ /* 0x0001e80000100a00 */
[----:B------:R1:W-:Y:S04]  /*1ae60*/  STL [R1+0x1d0], R6 ;  /* 0x0001d00601007387 */ /* 0x0003e80000100800 */
[----:B------:R-:W3:Y:S04]  /*1ae70*/  LDL R26, [R1+0x1d0] ;  /* 0x0001d000011a7983 */ /* 0x000ee80000100800 */
[----:B------:R-:W4:Y:S04]  /*1ae80*/  LDL R27, [R1+0x1d4] ;  /* 0x0001d400011b7983 */ /* 0x000f280000100800 */
[----:B------:R-:W2:Y:S04]  /*1ae90*/  LDL.64 R10, [R1+0x3f8] ;  /* 0x0003f800010a7983 */ /* 0x000ea80000100a00 */
[----:B0-----:R-:W2:Y:S04]  /*1aea0*/  LDL.64 R4, [R1+0x220] ;  /* 0x0002200001047983 */ /* 0x001ea80000100a00 */
[----:B-1----:R-:W2:Y:S01]  /*1aeb0*/  LDL.64 R6, [R1+0x230] ;  /* 0x0002300001067983 */ /* 0x002ea20000100a00 */
[----:B---3--:R-:W-:Y:S01]  /*1aec0*/  FMUL.FTZ R3, R72, R26 ;  /* 0x0000001a48037220 */ /* 0x008fe20000410000 */
[----:B------:R-:W-:-:S04]  /*1aed0*/  FSETP.NEU.FTZ.AND P0, PT, R26, -INF , PT ;  /* 0xff8000001a00780b */ /* 0x000fc80003f1d000 */
[----:B------:R-:W-:-:S05]  /*1aee0*/  FSEL R3, R3, RZ, P0 ;  /* 0x000000ff03037208 */ /* 0x000fca0000000000 */
[----:B------:R-:W-:Y:S02]  /*1aef0*/  FFMA.FTZ R104, R28, R72, -R3 ;  /* 0x000000481c687223 */ /* 0x000fe40000010803 */
[----:B----4-:R-:W0:Y:S02]  /*1af00*/  SHFL.BFLY PT, R28, R27, 0x2, 0x1f ;  /* 0x0c401f001b1c7f89 */ /* 0x010e2400000e0000 */
[----:B0-----:R-:W-:-:S05]  /*1af10*/  FMNMX.FTZ R28, R28, R27, !PT ;  /* 0x0000001b1c1c7209 */ /* 0x001fca0007810000 */
[----:B------:R-:W0:Y:S01]  /*1af20*/  SHFL.BFLY PT, R27, R28, 0x1, 0x1f ;  /* 0x0c201f001c1b7f89 */ /* 0x000e2200000e0000 */
[----:B------:R-:W-:-:S05]  /*1af30*/  FSEL R49, R26, RZ, P0 ;  /* 0x000000ff1a317208 */ /* 0x000fca0000000000 */
[----:B------:R-:W-:Y:S01]  /*1af40*/  FADD.FTZ R49, R70, -R49 ;  /* 0x8000003146317221 */ /* 0x000fe20000010000 */
[-CC-:B------:R-:W-:Y:S01]  /*1af50*/  FFMA.FTZ R89, R36, R72.reuse, -R3.reuse ;  /* 0x0000004824597223 */ /* 0x180fe20000010803 */
[-CC-:B------:R-:W-:Y:S01]  /*1af60*/  FFMA.FTZ R87, R8, R72.reuse, -R3.reuse ;  /* 0x0000004808577223 */ /* 0x180fe20000010803 */
[----:B------:R-:W3:Y:S04]  /*1af70*/  LDL.64 R36, [R1+0x2b0] ;  /* 0x0002b00001247983 */ /* 0x000ee80000100a00 */
[----:B------:R-:W4:Y:S01]  /*1af80*/  LDL.64 R8, [R1+0x240] ;  /* 0x0002400001087983 */ /* 0x000f220000100a00 */
[----:B0-----:R-:W-:Y:S01]  /*1af90*/  FMNMX.FTZ R92, R28, R27, !PT ;  /* 0x0000001b1c5c7209 */ /* 0x001fe20007810000 */
[-CC-:B------:R-:W-:Y:S01]  /*1afa0*/  FFMA.FTZ R156, R14, R72.reuse, -R3.reuse ;  /* 0x000000480e9c7223 */ /* 0x180fe20000010803 */
[-CC-:B------:R-:W-:Y:S01]  /*1afb0*/  FFMA.FTZ R164, R34, R72.reuse, -R3.reuse ;  /* 0x0000004822a47223 */ /* 0x180fe20000010803 */
[-CC-:B------:R-:W-:Y:S01]  /*1afc0*/  FFMA.FTZ R105, R32, R72.reuse, -R3.reuse ;  /* 0x0000004820697223 */ /* 0x180fe20000010803 */
[C---:B------:R-:W-:Y:S01]  /*1afd0*/  FSETP.NEU.FTZ.AND P0, PT, R92.reuse, -INF , PT ;  /* 0xff8000005c00780b */ /* 0x040fe20003f1d000 */
[-C--:B------:R-:W-:Y:S01]  /*1afe0*/  FMUL.FTZ R70, R92, R72.reuse ;  /* 0x000000485c467220 */ /* 0x080fe20000410000 */
[-CC-:B------:R-:W-:Y:S01]  /*1aff0*/  FFMA.FTZ R166, R30, R72.reuse, -R3.reuse ;  /* 0x000000481ea67223 */ /* 0x180fe20000010803 */
[-CC-:B------:R-:W-:Y:S01]  /*1b000*/  FFMA.FTZ R168, R24, R72.reuse, -R3.reuse ;  /* 0x0000004818a87223 */ /* 0x180fe20000010803 */
[-CC-:B------:R-:W-:Y:S01]  /*1b010*/  FFMA.FTZ R103, R12, R72.reuse, -R3.reuse ;  /* 0x000000480c677223 */ /* 0x180fe20000010803 */
[-CC-:B------:R-:W-:Y:S01]  /*1b020*/  FFMA.FTZ R85, R20, R72.reuse, -R3.reuse ;  /* 0x0000004814557223 */ /* 0x180fe20000010803 */
[----:B------:R-:W-:Y:S01]  /*1b030*/  FSEL R70, R70, RZ, P0 ;  /* 0x000000ff46467208 */ /* 0x000fe20000000000 */
[-CC-:B------:R-:W-:Y:S01]  /*1b040*/  FFMA.FTZ R83, R42, R72.reuse, -R3.reuse ;  /* 0x000000482a537223 */ /* 0x180fe20000010803 */
[-CC-:B------:R-:W-:Y:S01]  /*1b050*/  FFMA.FTZ R180, R40, R72.reuse, -R3.reuse ;  /* 0x0000004828b47223 */ /* 0x180fe20000010803 */
[-CC-:B------:R-:W-:Y:S01]  /*1b060*/  FFMA.FTZ R82, R50, R72.reuse, -R3.reuse ;  /* 0x0000004832527223 */ /* 0x180fe20000010803 */
[-C--:B------:R-:W-:Y:S01]  /*1b070*/  FFMA.FTZ R182, R48, R72.reuse, -R3 ;  /* 0x0000004830b67223 */ /* 0x080fe20000010803 */
[-C--:B------:R-:W-:Y:S01]  /*1b080*/  FMUL.FTZ R107, R49, R72.reuse ;  /* 0x00000048316b7220 */ /* 0x080fe20000410000 */
[-CC-:B------:R-:W-:Y:S01]  /*1b090*/  FFMA.FTZ R81, R51, R72.reuse, -R70.reuse ;  /* 0x0000004833517223 */ /* 0x180fe20000010846 */
[-CC-:B------:R-:W-:Y:S01]  /*1b0a0*/  FFMA.FTZ R157, R29, R72.reuse, -R70.reuse ;  /* 0x000000481d9d7223 */ /* 0x180fe20000010846 */
        /* <DEDUP_REMOVED lines=13> */
[----:B------:R-:W-:-:S03]  /*1b180*/  FFMA.FTZ R100, R91, R72, -R70 ;  /* 0x000000485b647223 */ /* 0x000fc60000010846 */
[----:B------:R-:W4:Y:S01]  /*1b190*/  LDL.64 R90, [R1+0x3b0] ;  /* 0x0003b000015a7983 */ /* 0x000f220000100a00 */
[----:B------:R-:W-:Y:S01]  /*1b1a0*/  FSEL R74, R92, RZ, P0 ;  /* 0x000000ff5c4a7208 */ /* 0x000fe20000000000 */
[----:B------:R-:W-:-:S04]  /*1b1b0*/  FFMA.FTZ R171, R93, R72, -R70 ;  /* 0x000000485dab7223 */ /* 0x000fc80000010846 */
[----:B------:R-:W-:-:S04]  /*1b1c0*/  FADD.FTZ R93, R71, -R74 ;  /* 0x8000004a475d7221 */ /* 0x000fc80000010000 */
[----:B------:R-:W-:Y:S01]  /*1b1d0*/  FMUL.FTZ R93, R72, R93 ;  /* 0x0000005d485d7220 */ /* 0x000fe20000410000 */
[----:B------:R-:W-:Y:S01]  /*1b1e0*/  MUFU.EX2 R156, R156 ;  /* 0x0000009c009c7308 */ /* 0x000fe20000000800 */
[-C--:B------:R-:W-:Y:S01]  /*1b1f0*/  FFMA.FTZ R158, R158, R72.reuse, -R3 ;  /* 0x000000489e9e7223 */ /* 0x080fe20000010803 */
[----:B------:R-:W-:-:S06]  /*1b200*/  FFMA.FTZ R159, R125, R72, -R70 ;  /* 0x000000487d9f7223 */ /* 0x000fcc0000010846 */
[----:B------:R-:W0:Y:S01]  /*1b210*/  MUFU.EX2 R107, R107 ;  /* 0x0000006b006b7308 */ /* 0x000e220000000800 */
[-C--:B------:R-:W-:Y:S01]  /*1b220*/  FFMA.FTZ R106, R106, R72.reuse, -R3 ;  /* 0x000000486a6a7223 */ /* 0x080fe20000010803 */
[----:B------:R-:W-:-:S06]  /*1b230*/  FFMA.FTZ R80, R123, R72, -R70 ;  /* 0x000000487b507223 */ /* 0x000fcc0000010846 */
[----:B------:R-:W-:Y:S08]  /*1b240*/  MUFU.EX2 R81, R81 ;  /* 0x0000005100517308 */ /* 0x000ff00000000800 */
[----:B------:R-:W1:Y:S01]  /*1b250*/  MUFU.EX2 R93, R93 ;  /* 0x0000005d005d7308 */ /* 0x000e620000000800 */
[----:B------:R-:W-:-:S07]  /*1b260*/  FFMA.FTZ R165, R121, R72, -R70 ;  /* 0x0000004879a57223 */ /* 0x000fce0000010846 */
[----:B------:R-:W2:Y:S08]  /*1b270*/  MUFU.EX2 R89, R89 ;  /* 0x0000005900597308 */ /* 0x000eb00000000800 */
[----:B------:R-:W2:Y:S01]  /*1b280*/  MUFU.EX2 R157, R157 ;  /* 0x0000009d009d7308 */ /* 0x000ea20000000800 */
[-CC-:B------:R-:W-:Y:S01]  /*1b290*/  FFMA.FTZ R170, R170, R72.reuse, -R3.reuse ;  /* 0x00000048aaaa7223 */ /* 0x180fe20000010803 */
[----:B------:R-:W-:-:S06]  /*1b2a0*/  FFMA.FTZ R88, R88, R72, -R3 ;  /* 0x0000004858587223 */ /* 0x000fcc0000010803 */
[----:B------:R-:W2:Y:S01]  /*1b2b0*/  MUFU.EX2 R158, R158 ;  /* 0x0000009e009e7308 */ /* 0x000ea20000000800 */
[-CC-:B------:R-:W-:Y:S01]  /*1b2c0*/  FFMA.FTZ R172, R172, R72.reuse, -R3.reuse ;  /* 0x00000048acac7223 */ /* 0x180fe20000010803 */
[-CC-:B------:R-:W-:Y:S01]  /*1b2d0*/  FFMA.FTZ R174, R174, R72.reuse, -R3.reuse ;  /* 0x00000048aeae7223 */ /* 0x180fe20000010803 */
[----:B------:R-:W-:-:S05]  /*1b2e0*/  FFMA.FTZ R86, R86, R72, -R3 ;  /* 0x0000004856567223 */ /* 0x000fca0000010803 */
[----:B------:R-:W2:Y:S01]  /*1b2f0*/  MUFU.EX2 R159, R159 ;  /* 0x0000009f009f7308 */ /* 0x000ea20000000800 */
[-CC-:B------:R-:W-:Y:S01]  /*1b300*/  FFMA.FTZ R176, R176, R72.reuse, -R3.reuse ;  /* 0x00000048b0b07223 */ /* 0x180fe20000010803 */
[-CC-:B------:R-:W-:Y:S01]  /*1b310*/  FFMA.FTZ R84, R84, R72.reuse, -R3.reuse ;  /* 0x0000004854547223 */ /* 0x180fe20000010803 */
[-C--:B------:R-:W-:Y:S01]  /*1b320*/  FFMA.FTZ R178, R178, R72.reuse, -R3 ;  /* 0x00000048b2b27223 */ /* 0x080fe20000010803 */
[----:B------:R-:W-:-:S04]  /*1b330*/  FFMA.FTZ R3, R119, R72, -R70 ;  /* 0x0000004877037223 */ /* 0x000fc80000010846 */
        /* <DEDUP_REMOVED lines=18> */
[----:B------:R-:W-:Y:S01]  /*1b460*/  FFMA.FTZ R94, R95, R72, -R70 ;  /* 0x000000485f5e7223 */ /* 0x000fe20000010846 */
[----:B0-----:R-:W-:Y:S01]  /*1b470*/  FFMA.FTZ R66, R107, R66, R156 ;  /* 0x000000426b427223 */ /* 0x001fe2000001009c */
[----:B-1----:R-:W-:Y:S01]  /*1b480*/  FFMA.FTZ R70, R67, R93, R81 ;  /* 0x0000005d43467223 */ /* 0x002fe20000010051 */
[----:B------:R-:W0:Y:S08]  /*1b490*/  MUFU.EX2 R165, R165 ;  /* 0x000000a500a57308 */ /* 0x000e300000000800 */
[----:B------:R-:W1:Y:S01]  /*1b4a0*/  MUFU.EX2 R105, R105 ;  /* 0x0000006900697308 */ /* 0x000e620000000800 */
[----:B--2---:R-:W-:Y:S01]  /*1b4b0*/  FADD.FTZ R67, R89, R66 ;  /* 0x0000004259437221 */ /* 0x004fe20000010000 */
[----:B------:R-:W-:-:S06]  /*1b4c0*/  FADD.FTZ R70, R157, R70 ;  /* 0x000000469d467221 */ /* 0x000fcc0000010000 */
[----:B------:R-:W-:Y:S01]  /*1b4d0*/  MUFU.EX2 R166, R166 ;  /* 0x000000a600a67308 */ /* 0x000fe20000000800 */
[----:B------:R-:W-:Y:S01]  /*1b4e0*/  FADD.FTZ R67, R158, R67 ;  /* 0x000000439e437221 */ /* 0x000fe20000010000 */
[----:B------:R-:W-:-:S06]  /*1b4f0*/  FADD.FTZ R71, R159, R70 ;  /* 0x000000469f477221 */ /* 0x000fcc0000010000 */
[----:B------:R-:W-:Y:S08]  /*1b500*/  MUFU.EX2 R104, R104 ;  /* 0x0000006800687308 */ /* 0x000ff00000000800 */
[----:B------:R-:W2:Y:S01]  /*1b510*/  MUFU.EX2 R3, R3 ;  /* 0x0000000300037308 */ /* 0x000ea20000000800 */
[----:B------:R-:W-:Y:S01]  /*1b520*/  FADD.FTZ R67, R106, R67 ;  /* 0x000000436a437221 */ /* 0x000fe20000010000 */
[----:B------:R-:W-:-:S06]  /*1b530*/  FADD.FTZ R66, R80, R71 ;  /* 0x0000004750427221 */ /* 0x000fcc0000010000 */
[----:B------:R-:W-:Y:S08]  /*1b540*/  MUFU.EX2 R168, R168 ;  /* 0x000000a800a87308 */ /* 0x000ff00000000800 */
[----:B------:R-:W2:Y:S01]  /*1b550*/  MUFU.EX2 R167, R167 ;  /* 0x000000a700a77308 */ /* 0x000ea20000000800 */
[----:B------:R-:W-:Y:S01]  /*1b560*/  FADD.FTZ R70, R164, R67 ;  /* 0x00000043a4467221 */ /* 0x000fe20000010000 */
[----:B0-----:R-:W-:-:S06]  /*1b570*/  FADD.FTZ R66, R165, R66 ;  /* 0x00000042a5427221 */ /* 0x001fcc0000010000 */
[----:B------:R-:W-:Y:S08]  /*1b580*/  MUFU.EX2 R103, R103 ;  /* 0x0000006700677308 */ /* 0x000ff00000000800 */
[----:B------:R-:W0:Y:S01]  /*1b590*/  MUFU.EX2 R102, R102 ;  /* 0x0000006600667308 */ /* 0x000e220000000800 */
[----:B-1----:R-:W-:Y:S01]  /*1b5a0*/  FADD.FTZ R67, R105, R70 ;  /* 0x0000004669437221 */ /* 0x002fe20000010000 */
[----:B--2---:R-:W-:-:S06]  /*1b5b0*/  FADD.FTZ R66, R3, R66 ;  /* 0x0000004203427221 */ /* 0x004fcc0000010000 */
[----:B------:R-:W-:Y:S08]  /*1b5c0*/  MUFU.EX2 R171, R171 ;  /* 0x000000ab00ab7308 */ /* 0x000ff00000000800 */
[----:B------:R-:W1:Y:S01]  /*1b5d0*/  MUFU.EX2 R169, R169 ;  /* 0x000000a900a97308 */ /* 0x000e620000000800 */
        /* <DEDUP_REMOVED lines=8> */
[----:B------:R-:W-:Y:S01]  /*1b660*/  FADD.FTZ R70, R168, R67 ;  /* 0x00000043a8467221 */ /* 0x000fe20000010000 */
[----:B-1----:R-:W-:-:S06]  /*1b670*/  FADD.FTZ R66, R169, R66 ;  /* 0x00000042a9427221 */ /* 0x002fcc0000010000 */
[----:B------:R-:W-:Y:S08]  /*1b680*/  MUFU.EX2 R85, R85 ;  /* 0x0000005500557308 */ /* 0x000ff00000000800 */
[----:B------:R-:W1:Y:S01]  /*1b690*/  MUFU.EX2 R88, R88 ;  /* 0x0000005800587308 */ /* 0x000e620000000800 */
[----:B------:R-:W-:Y:S01]  /*1b6a0*/  FADD.FTZ R67, R103, R70 ;  /* 0x0000004667437221 */ /* 0x000fe20000010000 */
[----:B--2---:R-:W-:-:S06]  /*1b6b0*/  FADD.FTZ R66, R101, R66 ;  /* 0x0000004265427221 */ /* 0x004fcc0000010000 */
[----:B------:R-:W-:Y:S08]  /*1b6c0*/  MUFU.EX2 R83, R83 ;  /* 0x0000005300537308 */ /* 0x000ff00000000800 */
[----:B------:R-:W2:Y:S08]  /*1b6d0*/  MUFU.EX2 R172, R172 ;  /* 0x000000ac00ac7308 */ /* 0x000eb00000000800 */
[----:B------:R-:W3:Y:S01]  /*1b6e0*/  MUFU.EX2 R173, R173 ;  /* 0x000000ad00ad7308 */ /* 0x000ee20000000800 */
[----:B0-----:R-:W-:Y:S01]  /*1b6f0*/  FADD.FTZ R67, R170, R67 ;  /* 0x00000043aa437221 */ /* 0x001fe20000010000 */
[----:B------:R-:W-:-:S06]  /*1b700*/  FADD.FTZ R71, R171, R66 ;  /* 0x00000042ab477221 */ /* 0x000fcc0000010000 */
[----:B------:R-:W-:Y:S08]  /*1b710*/  MUFU.EX2 R180, R180 ;  /* 0x000000b400b47308 */ /* 0x000ff00000000800 */
[----:B------:R-:W0:Y:S01]  /*1b720*/  MUFU.EX2 R99, R99 ;  /* 0x0000006300637308 */ /* 0x000e220000000800 */
[----:B-1----:R-:W-:Y:S01]  /*1b730*/  FADD.FTZ R67, R88, R67 ;  /* 0x0000004358437221 */ /* 0x002fe20000010000 */
[----:B------:R-:W-:-:S06]  /*1b740*/  FADD.FTZ R66, R100, R71 ;  /* 0x0000004764427221 */ /* 0x000fcc0000010000 */
[----:B------:R-:W-:Y:S08]  /*1b750*/  MUFU.EX2 R82, R82 ;  /* 0x0000005200527308 */ /* 0x000ff00000000800 */
[----:B------:R-:W1:Y:S08]  /*1b760*/  MUFU.EX2 R174, R174 ;  /* 0x000000ae00ae7308 */ /* 0x000e700000000800 */
[----:B------:R-:W4:Y:S01]  /*1b770*/  MUFU.EX2 R175, R175 ;  /* 0x000000af00af7308 */ /* 0x000f220000000800 */
[----:B--2---:R-:W-:Y:S01]  /*1b780*/  FADD.FTZ R70, R172, R67 ;  /* 0x00000043ac467221 */ /* 0x004fe20000010000 */
[----:B---3--:R-:W-:-:S06]  /*1b790*/  FADD.FTZ R66, R173, R66 ;  /* 0x00000042ad427221 */ /* 0x008fcc0000010000 */
[----:B------:R-:W-:Y:S08]  /*1b7a0*/  MUFU.EX2 R182, R182 ;  /* 0x000000b600b67308 */ /* 0x000ff00000000800 */
[----:B------:R-:W2:Y:S08]  /*1b7b0*/  MUFU.EX2 R86, R86 ;  /* 0x0000005600567308 */ /* 0x000eb00000000800 */
[----:B------:R-:W3:Y:S01]  /*1b7c0*/  MUFU.EX2 R98, R98 ;  /* 0x0000006200627308 */ /* 0x000ee20000000800 */
[----:B------:R-:W-:Y:S01]  /*1b7d0*/  FADD.FTZ R67, R87, R70 ;  /* 0x0000004657437221 */ /* 0x000fe20000010000 */
[----:B0-----:R-:W-:Y:S01]  /*1b7e0*/  FADD.FTZ R66, R99, R66 ;  /* 0x0000004263427221 */ /* 0x001fe20000010000 */
[C---:B------:R-:W-:Y:S01]  /*1b7f0*/  FMUL.FTZ R63, R107.reuse, R63 ;  /* 0x0000003f6b3f7220 */ /* 0x040fe20000410000 */
[----:B------:R-:W-:-:S04]  /*1b800*/  FMUL.FTZ R62, R107, R62 ;  /* 0x0000003e6b3e7220 */ /* 0x000fc80000410000 */
[----:B------:R-:W0:Y:S08]  /*1b810*/  MUFU.EX2 R176, R176 ;  /* 0x000000b000b07308 */ /* 0x000e300000000800 */
[----:B------:R-:W0:Y:S01]  /*1b820*/  MUFU.EX2 R177, R177 ;  /* 0x000000b100b17308 */ /* 0x000e220000000800 */
[----:B-1----:R-:W-:Y:S01]  /*1b830*/  FADD.FTZ R67, R174, R67 ;  /* 0x00000043ae437221 */ /* 0x002fe20000010000 */
[----:B----4-:R-:W-:Y:S01]  /*1b840*/  FADD.FTZ R71, R175, R66 ;  /* 0x00000042af477221 */ /* 0x010fe20000010000 */
[C---:B------:R-:W-:Y:S01]  /*1b850*/  FMUL.FTZ R65, R107.reuse, R65 ;  /* 0x000000416b417220 */ /* 0x040fe20000410000 */
[----:B------:R-:W-:-:S04]  /*1b860*/  FMUL.FTZ R64, R107, R64 ;  /* 0x000000406b407220 */ /* 0x000fc80000410000 */
[----:B------:R-:W1:Y:S01]  /*1b870*/  MUFU.EX2 R97, R97 ;  /* 0x0000006100617308 */ /* 0x000e620000000800 */
[----:B--2---:R-:W-:Y:S01]  /*1b880*/  FADD.FTZ R67, R86, R67 ;  /* 0x0000004356437221 */ /* 0x004fe20000010000 */
[----:B---3--:R-:W-:Y:S01]  /*1b890*/  FADD.FTZ R66, R98, R71 ;  /* 0x0000004762427221 */ /* 0x008fe20000010000 */
[C---:B------:R-:W-:Y:S01]  /*1b8a0*/  FMUL.FTZ R61, R107.reuse, R61 ;  /* 0x0000003d6b3d7220 */ /* 0x040fe20000410000 */
[----:B------:R-:W-:-:S04]  /*1b8b0*/  FMUL.FTZ R60, R107, R60 ;  /* 0x0000003c6b3c7220 */ /* 0x000fc80000410000 */
[----:B------:R-:W2:Y:S08]  /*1b8c0*/  MUFU.EX2 R84, R84 ;  /* 0x0000005400547308 */ /* 0x000eb00000000800 */
[----:B------:R-:W3:Y:S01]  /*1b8d0*/  MUFU.EX2 R179, R179 ;  /* 0x000000b300b37308 */ /* 0x000ee20000000800 */
[----:B0-----:R-:W-:Y:S01]  /*1b8e0*/  FADD.FTZ R70, R176, R67 ;  /* 0x00000043b0467221 */ /* 0x001fe20000010000 */
[----:B------:R-:W-:Y:S01]  /*1b8f0*/  FADD.FTZ R66, R177, R66 ;  /* 0x00000042b1427221 */ /* 0x000fe20000010000 */
[C---:B------:R-:W-:Y:S01]  /*1b900*/  FMUL.FTZ R37, R107.reuse, R37 ;  /* 0x000000256b257220 */ /* 0x040fe20000410000 */
[C---:B------:R-:W-:Y:S01]  /*1b910*/  FMUL.FTZ R36, R107.reuse, R36 ;  /* 0x000000246b247220 */ /* 0x040fe20000410000 */
[C---:B------:R-:W-:Y:S01]  /*1b920*/  FMUL.FTZ R39, R107.reuse, R39 ;  /* 0x000000276b277220 */ /* 0x040fe20000410000 */
[C---:B------:R-:W-:Y:S01]  /*1b930*/  FMUL.FTZ R38, R107.reuse, R38 ;  /* 0x000000266b267220 */ /* 0x040fe20000410000 */
[----:B------:R-:W-:Y:S01]  /*1b940*/  FMUL.FTZ R69, R107, R69 ;  /* 0x000000456b457220 */ /* 0x000fe20000410000 */
[----:B------:R-:W0:Y:S08]  /*1b950*/  MUFU.EX2 R178, R178 ;  /* 0x000000b200b27308 */ /* 0x000e300000000800 */
[----:B------:R-:W4:Y:S01]  /*1b960*/  MUFU.EX2 R96, R96 ;  /* 0x0000006000607308 */ /* 0x000f220000000800 */
[----:B------:R-:W-:Y:S01]  /*1b970*/  FADD.FTZ R67, R85, R70 ;  /* 0x0000004655437221 */ /* 0x000fe20000010000 */
[----:B-1----:R-:W-:Y:S01]  /*1b980*/  FADD.FTZ R66, R97, R66 ;  /* 0x0000004261427221 */ /* 0x002fe20000010000 */
[----:B------:R-:W-:Y:S01]  /*1b990*/  FMUL.FTZ R68, R107, R68 ;  /* 0x000000446b447220 */ /* 0x000fe20000410000 */
[C---:B------:R-:W-:Y:S01]  /*1b9a0*/  FMUL.FTZ R11, R93.reuse, R11 ;  /* 0x0000000b5d0b7220 */ /* 0x040fe20000410000 */
[----:B------:R-:W-:Y:S01]  /*1b9b0*/  FMUL.FTZ R10, R93, R10 ;  /* 0x0000000a5d0a7220 */ /* 0x000fe20000410000 */
[C---:B------:R-:W-:Y:S01]  /*1b9c0*/  FMUL.FTZ R5, R107.reuse, R5 ;  /* 0x000000056b057220 */ /* 0x040fe20000410000 */
[----:B------:R-:W-:Y:S01]  /*1b9d0*/  FMUL.FTZ R4, R107, R4 ;  /* 0x000000046b047220 */ /* 0x000fe20000410000 */
[----:B------:R-:W1:Y:S01]  /*1b9e0*/  MUFU.EX2 R181, R181 ;  /* 0x000000b500b57308 */ /* 0x000e620000000800 */
[----:B--2---:R-:W-:Y:S01]  /*1b9f0*/  FADD.FTZ R67, R84, R67 ;  /* 0x0000004354437221 */ /* 0x004fe20000010000 */
[----:B---3--:R-:W-:Y:S01]  /*1ba00*/  FADD.FTZ R71, R179, R66 ;  /* 0x00000042b3477221 */ /* 0x008fe20000010000 */
[C---:B------:R-:W-:Y:S01]  /*1ba10*/  FMUL.FTZ R7, R107.reuse, R7 ;  /* 0x000000076b077220 */ /* 0x040fe20000410000 */
[C---:B------:R-:W-:Y:S01]  /*1ba20*/  FMUL.FTZ R6, R107.reuse, R6 ;  /* 0x000000066b067220 */ /* 0x040fe20000410000 */
[C---:B------:R-:W-:Y:S01]  /*1ba30*/  FMUL.FTZ R13, R107.reuse, R13 ;  /* 0x0000000d6b0d7220 */ /* 0x040fe20000410000 */
[C---:B------:R-:W-:Y:S01]  /*1ba40*/  FMUL.FTZ R12, R107.reuse, R12 ;  /* 0x0000000c6b0c7220 */ /* 0x040fe20000410000 */
[C---:B------:R-:W-:Y:S01]  /*1ba50*/  FMUL.FTZ R15, R107.reuse, R15 ;  /* 0x0000000f6b0f7220 */ /* 0x040fe20000410000 */
[----:B------:R-:W2:Y:S01]  /*1ba60*/  MUFU.EX2 R95, R77 ;  /* 0x0000004d005f7308 */ /* 0x000ea20000000800 */
[----:B0-----:R-:W-:Y:S01]  /*1ba70*/  FADD.FTZ R66, R178, R67 ;  /* 0x00000043b2427221 */ /* 0x001fe20000010000 */
[----:B----4-:R-:W-:Y:S01]  /*1ba80*/  FADD.FTZ R70, R96, R71 ;  /* 0x0000004760467221 */ /* 0x010fe20000010000 */
[C---:B------:R-:W-:Y:S01]  /*1ba90*/  FMUL.FTZ R14, R107.reuse, R14 ;  /* 0x0000000e6b0e7220 */ /* 0x040fe20000410000 */
[C---:B------:R-:W-:Y:S01]  /*1baa0*/  FMUL.FTZ R47, R107.reuse, R47 ;  /* 0x0000002f6b2f7220 */ /* 0x040fe20000410000 */
[C---:B------:R-:W-:Y:S01]  /*1bab0*/  FMUL.FTZ R46, R107.reuse, R46 ;  /* 0x0000002e6b2e7220 */ /* 0x040fe20000410000 */
[C---:B------:R-:W-:Y:S01]  /*1bac0*/  FMUL.FTZ R21, R107.reuse, R21 ;  /* 0x000000156b157220 */ /* 0x040fe20000410000 */
[----:B------:R-:W-:Y:S01]  /*1bad0*/  FMUL.FTZ R20, R107, R20 ;  /* 0x000000146b147220 */ /* 0x000fe20000410000 */
[----:B------:R-:W0:Y:S01]  /*1bae0*/  MUFU.EX2 R183, R183 ;  /* 0x000000b700b77308 */ /* 0x000e220000000800 */
[----:B------:R-:W-:Y:S01]  /*1baf0*/  FADD.FTZ R67, R83, R66 ;  /* 0x0000004253437221 */ /* 0x000fe20000010000 */
[----:B-1----:R-:W-:Y:S01]  /*1bb00*/  FADD.FTZ R70, R181, R70 ;  /* 0x00000046b5467221 */ /* 0x002fe20000010000 */
[C---:B------:R-:W-:Y:S01]  /*1bb10*/  FMUL.FTZ R25, R107.reuse, R25 ;  /* 0x000000196b197220 */ /* 0x040fe20000410000 */
[C---:B------:R-:W-:Y:S01]  /*1bb20*/  FMUL.FTZ R24, R107.reuse, R24 ;  /* 0x000000186b187220 */ /* 0x040fe20000410000 */
[C---:B------:R-:W-:Y:S01]  /*1bb30*/  FMUL.FTZ R35, R107.reuse, R35 ;  /* 0x000000236b237220 */ /* 0x040fe20000410000 */
[C---:B------:R-:W-:Y:S01]  /*1bb40*/  FMUL.FTZ R34, R107.reuse, R34 ;  /* 0x000000226b227220 */ /* 0x040fe20000410000 */
[----:B------:R-:W-:Y:S01]  /*1bb50*/  FMUL.FTZ R41, R107, R41 ;  /* 0x000000296b297220 */ /* 0x000fe20000410000 */
[----:B------:R-:W1:Y:S01]  /*1bb60*/  MUFU.EX2 R94, R94 ;  /* 0x0000005e005e7308 */ /* 0x000e620000000800 */
[----:B------:R-:W-:Y:S01]  /*1bb70*/  FADD.FTZ R67, R180, R67 ;  /* 0x00000043b4437221 */ /* 0x000fe20000010000 */
[----:B--2---:R-:W-:Y:S01]  /*1bb80*/  FADD.FTZ R70, R95, R70 ;  /* 0x000000465f467221 */ /* 0x004fe20000010000 */
[----:B------:R2:W-:Y:S02]  /*1bb90*/  STL.64 [R1+0x200], R62 ;  /* 0x0002003e01007387 */ /* 0x0005e40000100a00 */
[----:B------:R-:W-:Y:S01]  /*1bba0*/  FADD.FTZ R67, R82, R67 ;  /* 0x0000004352437221 */ /* 0x000fe20000010000 */
[----:B------:R-:W-:Y:S01]  /*1bbb0*/  FMUL.FTZ R40, R107, R40 ;  /* 0x000000286b287220 */ /* 0x000fe20000410000 */
[----:B------:R-:W-:Y:S01]  /*1bbc0*/  STL.64 [R1+0x210], R64 ;  /* 0x0002104001007387 */ /* 0x000fe20000100a00 */
[----:B0-----:R-:W-:Y:S01]  /*1bbd0*/  FADD.FTZ R71, R183, R70 ;  /* 0x00000046b7477221 */ /* 0x001fe20000010000 */
[----:B------:R-:W-:-:S02]  /*1bbe0*/  FADD.FTZ R66, R182, R67 ;  /* 0x00000043b6427221 */ /* 0x000fc40000010000 */
[----:B------:R-:W-:Y:S01]  /*1bbf0*/  STL.64 [R1+0x280], R60 ;  /* 0x0002803c01007387 */ /* 0x000fe20000100a00 */
[C---:B--2---:R-:W-:Y:S01]  /*1bc00*/  FMUL.FTZ R63, R107.reuse, R9 ;  /* 0x000000096b3f7220 */ /* 0x044fe20000410000 */
[C---:B------:R-:W-:Y:S02]  /*1bc10*/  FMUL.FTZ R62, R107.reuse, R8 ;  /* 0x000000086b3e7220 */ /* 0x040fe40000410000 */
[----:B------:R0:W-:Y:S01]  /*1bc20*/  STL.64 [R1+0x2b0], R36 ;  /* 0x0002b02401007387 */ /* 0x0001e20000100a00 */
[----:B-1----:R-:W-:Y:S01]  /*1bc30*/  FADD.FTZ R67, R94, R71 ;  /* 0x000000475e437221 */ /* 0x002fe20000010000 */
[C---:B------:R-:W-:Y:S01]  /*1bc40*/  FMUL.FTZ R43, R107.reuse, R43 ;  /* 0x0000002b6b2b7220 */ /* 0x040fe20000410000 */
[C---:B------:R-:W-:Y:S01]  /*1bc50*/  FMUL.FTZ R42, R107.reuse, R42 ;  /* 0x0000002a6b2a7220 */ /* 0x040fe20000410000 */
        /* <DEDUP_REMOVED lines=22> */
[----:B------:R-:W-:Y:S04]  /*1bdc0*/  STL.64 [R1+0x1e0], R66 ;  /* 0x0001e04201007387 */ /* 0x000fe80000100a00 */
[----:B------:R-:W-:Y:S04]  /*1bdd0*/  STL.64 [R1+0x3f0], R68 ;  /* 0x0003f04401007387 */ /* 0x000fe80000100a00 */
[----:B------:R0:W-:Y:S04]  /*1bde0*/  STL.64 [R1+0x3f8], R10 ;  /* 0x0003f80a01007387 */ /* 0x0001e80000100a00 */
[----:B------:R-:W-:Y:S04]  /*1bdf0*/  STL.64 [R1+0x220], R4 ;  /* 0x0002200401007387 */ /* 0x000fe80000100a00 */
[----:B------:R1:W-:Y:S04]  /*1be00*/  STL.64 [R1+0x230], R6 ;  /* 0x0002300601007387 */ /* 0x0003e80000100a00 */
[----:B------:R2:W-:Y:S04]  /*1be10*/  STL.64 [R1+0x250], R12 ;  /* 0x0002500c01007387 */ /* 0x0005e80000100a00 */
[----:B------:R3:W-:Y:S04]  /*1be20*/  STL.64 [R1+0x260], R14 ;  /* 0x0002600e01007387 */ /* 0x0007e80000100a00 */
[----:B------:R-:W-:Y:S04]  /*1be30*/  STL.64 [R1+0x270], R46 ;  /* 0x0002702e01007387 */ /* 0x000fe80000100a00 */
        /* <DEDUP_REMOVED lines=15> */
[----:B0-----:R-:W4:Y:S04]  /*1bf30*/  LDL.64 R10, [R1+0x3c0] ;  /* 0x0003c000010a7983 */ /* 0x001f280000100a00 */
[----:B------:R-:W4:Y:S04]  /*1bf40*/  LDL.64 R8, [R1+0x3d0] ;  /* 0x0003d00001087983 */ /* 0x000f280000100a00 */
[----:B-1----:R-:W4:Y:S04]  /*1bf50*/  LDL.64 R6, [R1+0x3e0] ;  /* 0x0003e00001067983 */ /* 0x002f280000100a00 */
[----:B------:R-:W4:Y:S04]  /*1bf60*/  LDL.64 R4, [R1+0x208] ;  /* 0x0002080001047983 */ /* 0x000f280000100a00 */
        /* <DEDUP_REMOVED lines=37> */
[----:B------:R-:W-:-:S03]  /*1c1c0*/  LOP3.LUT R108, R108, 0x1, RZ, 0xfc, !PT ;  /* 0x000000016c6c7812 */ /* 0x000fc600078efcff */
[----:B------:R0:W-:Y:S01]  /*1c1d0*/  STL [R1+0x1d4], R92 ;  /* 0x0001d45c01007387 */ /* 0x0001e20000100800 */
        /* <DEDUP_REMOVED lines=130> */
.L_x_12164:
[----:B------:R-:W-:Y:S05]  /*1ca00*/  BSYNC B0 ;  /* 0x0000000000007941 */ /* 0x000fea0003800000 */
.L_x_12163:
        /* <DEDUP_REMOVED lines=8> */
.L_x_12166:
[----:B------:R-:W-:Y:S05]  /*1ca90*/  BSYNC B0 ;  /* 0x0000000000007941 */ /* 0x000fea0003800000 */
.L_x_12165:
[----:B------:R-:W-:Y:S04]  /*1caa0*/  BSSY B0, `(.L_x_12167) ;  /* 0x0000004000007945 */ /* 0x000fe80003800000 */
[----:B-1----:R-:W-:Y:S05]  /*1cab0*/  @P0 BRA `(.L_x_12168) ;  /* 0x0000000000080947 */ /* 0x002fea0003800000 */
[----:B------:R-:W1:Y:S02]  /*1cac0*/  SYNCS.PHASECHK.TRANS64.TRYWAIT P0, [R26+URZ], R27 ;  /* 0x0000001b1a0075a7 */ /* 0x000e64000800017f */
[----:B-1----:R-:W-:Y:S05]  /*1cad0*/  @!P0 BRA `(.L_x_12169) ;  /* 0x0000012800d48947 */ /* 0x002fea0003800000 */
.L_x_12168:
[----:B------:R-:W-:Y:S05]  /*1cae0*/  BSYNC B0 ;  /* 0x0000000000007941 */ /* 0x000fea0003800000 */
.L_x_12167:
        /* <DEDUP_REMOVED lines=133> */
[----:B------:R-:W-:Y:S01]  /*1d340*/  IMAD.U32 R5, RZ, RZ, UR45 ;  /* 0x0000002dff057e24 */ /* 0x000fe2000f8e00ff */
[----:B0-----:R-:W-:-:S06]  /*1d350*/  MOV R4, UR44 ;  /* 0x0000002c00047c02 */ /* 0x001fcc0008000f00 */
        /* <DEDUP_REMOVED lines=666> */
.L_x_12171:
[----:B------:R-:W-:Y:S05]  /*1fd00*/  BSYNC B0 ;  /* 0x0000000000007941 */ /* 0x000fea0003800000 */
.L_x_12170:
        /* <DEDUP_REMOVED lines=9> */
.L_x_12143:
[----:B------:R-:W2:Y:S01]  /*1fda0*/  LDL R5, [R1+0x1e0] ;  /* 0x0001e00001057983 */ /* 0x000ea20000100800 */
[----:B------:R-:W-:Y:S05]  /*1fdb0*/  WARPSYNC.ALL ;  /* 0x0000000000007948 */ /* 0x000fea0003800000 */
[----:B------:R-:W3:Y:S04]  /*1fdc0*/  LDL R4, [R1+0x1e4] ;  /* 0x0001e40001047983 */ /* 0x000ee80000100800 */
[----:B------:R-:W4:Y:S04]  /*1fdd0*/  LDL.64 R8, [R1+0x210] ;  /* 0x0002100001087983 */ /* 0x000f280000100a00 */
[----:B------:R-:W5:Y:S04]  /*1fde0*/  LDL.64 R6, [R1+0x220] ;  /* 0x0002200001067983 */ /* 0x000f680000100a00 */
[----:B------:R-:W5:Y:S04]  /*1fdf0*/  LDL.64 R10, [R1+0x200] ;  /* 0x00020000010a7983 */ /* 0x000f680000100a00 */
[----:B------:R-:W5:Y:S01]  /*1fe00*/  LDL.64 R114, [R1+0x2a0] ;  /* 0x0002a00001727983 */ /* 0x000f620000100a00 */
[----:B------:R-:W-:Y:S01]  /*1fe10*/  IMAD.MOV.U32 R129, RZ, RZ, -0x800000 ;  /* 0xff800000ff817424 */ /* 0x000fe200078e00ff */
[----:B------:R-:W-:-:S02]  /*1fe20*/  MOV R130, 0xff800000 ;  /* 0xff80000000827802 */ /* 0x000fc40000000f00 */
        /* <DEDUP_REMOVED lines=50> */
[----:B------:R-:W5:Y:S04]  /*20150*/  LDL R126, [R1+0x1c0] ;  /* 0x0001c000017e7983 */ /* 0x000f680000100800 */
[----:B--2---:R-:W2:Y:S02]  /*20160*/  SHFL.BFLY PT, R0, R5, 0x2, 0x1f ;  /* 0x0c401f0005007f89 */ /* 0x004ea400000e0000 */
[----:B--2---:R-:W-:-:S05]  /*20170*/  FADD.FTZ R0, R5, R0 ;  /* 0x0000000005007221 */ /* 0x004fca0000010000 */
[----:B0-----:R-:W1:Y:S02]  /*20180*/  SHFL.BFLY PT, R3, R0, 0x1, 0x1f ;  /* 0x0c201f0000037f89 */ /* 0x001e6400000e0000 */
[----:B-1----:R-:W-:-:S05]  /*20190*/  FADD.FTZ R2, R0, R3 ;  /* 0x0000000300027221 */ /* 0x002fca0000010000 */
[----:B------:R-:W-:Y:S04]  /*201a0*/  STL [R1+0x1e0], R2 ;  /* 0x0001e00201007387 */ /* 0x000fe80000100800 */
[----:B------:R-:W2:Y:S04]  /*201b0*/  LDL R25, [R1+0x1e0] ;  /* 0x0001e00001197983 */ /* 0x000ea80000100800 */
[----:B---3--:R-:W0:Y:S02]  /*201c0*/  SHFL.BFLY PT, R3, R4, 0x2, 0x1f ;  /* 0x0c401f0004037f89 */ /* 0x008e2400000e0000 */
[----:B0-----:R-:W-:-:S02]  /*201d0*/  FADD.FTZ R3, R3, R4 ;  /* 0x0000000403037221 */ /* 0x001fc40000010000 */
[----:B------:R-:W3:Y:S04]  /*201e0*/  LDL.64 R4, [R1+0x230] ;  /* 0x0002300001047983 */ /* 0x000ee80000100a00 */
[----:B------:R-:W0:Y:S02]  /*201f0*/  SHFL.BFLY PT, R128, R3, 0x1, 0x1f ;  /* 0x0c201f0003807f89 */ /* 0x000e2400000e0000 */
[----:B0-----:R-:W-:Y:S02]  /*20200*/  FADD.FTZ R128, R3, R128 ;  /* 0x0000008003807221 */ /* 0x001fe40000010000 */
[----:B------:R-:W3:Y:S03]  /*20210*/  LDL.64 R2, [R1+0x240] ;  /* 0x0002400001027983 */ /* 0x000ee60000100a00 */
[----:B------:R-:W-:-:S13]  /*20220*/  FSETP.NE.FTZ.AND P1, PT, R128, RZ, PT ;  /* 0x000000ff8000720b */ /* 0x000fda0003f35000 */
[----:B------:R-:W3:Y:S04]  /*20230*/  @P1 LDL R20, [R1+0x1f0] ;  /* 0x0001f00001141983 */ /* 0x000ee80000100800 */
[----:B------:R-:W3:Y:S01]  /*20240*/  @P1 LDL R21, [R1+0x1d4] ;  /* 0x0001d40001151983 */ /* 0x000ee20000100800 */
[----:B--2---:R-:W-:-:S13]  /*20250*/  FSETP.NE.FTZ.AND P0, PT, R25, RZ, PT ;  /* 0x000000ff1900720b */ /* 0x004fda0003f15000 */
[----:B------:R-:W2:Y:S04]  /*20260*/  @P0 LDL R12, [R1+0x1f0] ;  /* 0x0001f000010c0983 */ /* 0x000ea80000100800 */
[----:B------:R-:W2:Y:S01]  /*20270*/  @P0 LDL R13, [R1+0x1d0] ;  /* 0x0001d000010d0983 */ /* 0x000ea20000100800 */
[----:B------:R-:W-:Y:S01]  /*20280*/  IMAD.MOV.U32 R0, RZ, RZ, RZ ;  /* 0x000000ffff007224 */ /* 0x000fe200078e00ff */
[----:B------:R-:W0:Y:S08]  /*20290*/  @P0 MUFU.LG2 R14, R25 ;  /* 0x00000019000e0308 */ /* 0x000e300000000c00 */
[----:B------:R-:W-:Y:S08]  /*202a0*/  @P1 MUFU.LG2 R24, R128 ;  /* 0x0000008000181308 */ /* 0x000ff00000000c00 */
[----:B------:R-:W4:Y:S01]  /*202b0*/  @P0 MUFU.RCP R0, R25 ;  /* 0x0000001900000308 */ /* 0x000f220000001000 */
[----:B0-----:R-:W-:Y:S01]  /*202c0*/  @P0 FMUL.FTZ R15, R14, 0.69314718246459960938 ;  /* 0x3f3172180e0f0820 */ /* 0x001fe20000410000 */
[-C--:B----4-:R-:W-:Y:S01]  /*202d0*/  FMUL.FTZ R9, R9, R0.reuse ;  /* 0x0000000009097220 */ /* 0x090fe20000410000 */
[-C--:B------:R-:W-:Y:S01]  /*202e0*/  FMUL.FTZ R8, R8, R0.reuse ;  /* 0x0000000008087220 */ /* 0x080fe20000410000 */
[-C--:B-----5:R-:W-:Y:S01]  /*202f0*/  FMUL.FTZ R7, R7, R0.reuse ;  /* 0x0000000007077220 */ /* 0x0a0fe20000410000 */
[-C--:B------:R-:W-:Y:S01]  /*20300*/  FMUL.FTZ R6, R6, R0.reuse ;  /* 0x0000000006067220 */ /* 0x080fe20000410000 */
[-C--:B---3--:R-:W-:Y:S01]  /*20310*/  FMUL.FTZ R5, R5, R0.reuse ;  /* 0x0000000005057220 */ /* 0x088fe20000410000 */
[-C--:B------:R-:W-:Y:S01]  /*20320*/  FMUL.FTZ R4, R4, R0.reuse ;  /* 0x0000000004047220 */ /* 0x080fe20000410000 */
[-C--:B------:R-:W-:Y:S01]  /*20330*/  FMUL.FTZ R3, R3, R0.reuse ;  /* 0x0000000003037220 */ /* 0x080fe20000410000 */
[----:B------:R-:W-:Y:S01]  /*20340*/  FMUL.FTZ R2, R2, R0 ;  /* 0x0000000002027220 */ /* 0x000fe20000410000 */
[----:B------:R-:W-:Y:S04]  /*20350*/  STL.64 [R1+0x210], R8 ;  /* 0x0002100801007387 */ /* 0x000fe80000100a00 */
[----:B------:R0:W-:Y:S04]  /*20360*/  STL.64 [R1+0x220], R6 ;  /* 0x0002200601007387 */ /* 0x0001e80000100a00 */
[----:B------:R1:W-:Y:S01]  /*20370*/  STL.64 [R1+0x230], R4 ;  /* 0x0002300401007387 */ /* 0x0003e20000100a00 */
[----:B------:R-:W-:-:S03]  /*20380*/  @P1 FMUL.FTZ R20, R20, 0.69314718246459960938 ;  /* 0x3f31721814141820 */ /* 0x000fc60000410000 */
[----:B------:R3:W-:Y:S04]  /*20390*/  STL.64 [R1+0x240], R2 ;  /* 0x0002400201007387 */ /* 0x0007e80000100a00 */
[----:B0-----:R-:W4:Y:S04]  /*203a0*/  LDL.64 R6, [R1+0x3d8] ;  /* 0x0003d80001067983 */ /* 0x001f280000100a00 */
[----:B-1----:R-:W5:Y:S04]  /*203b0*/  LDL.64 R4, [R1+0x3e8] ;  /* 0x0003e80001047983 */ /* 0x002f680000100a00 */
[----:B---3--:R-:W3:Y:S04]  /*203c0*/  LDL.64 R2, [R1+0x3c8] ;  /* 0x0003c80001027983 */ /* 0x008ee80000100a00 */
[----:B------:R-:W5:Y:S01]  /*203d0*/  LDL.64 R8, [R1+0x3f8] ;  /* 0x0003f80001087983 */ /* 0x000f620000100a00 */
[-C--:B------:R-:W-:Y:S01]  /*203e0*/  FMUL.FTZ R11, R11, R0.reuse ;  /* 0x000000000b0b7220 */ /* 0x080fe20000410000 */
[----:B------:R-:W-:-:S05]  /*203f0*/  FMUL.FTZ R10, R10, R0 ;  /* 0x000000000a0a7220 */ /* 0x000fca0000410000 */
[----:B------:R0:W-:Y:S04]  /*20400*/  STL.64 [R1+0x200], R10 ;  /* 0x0002000a01007387 */ /* 0x0001e80000100a00 */
[----:B0-----:R-:W5:Y:S01]  /*20410*/  LDL.64 R10, [R1+0x378] ;  /* 0x00037800010a7983 */ /* 0x001f620000100a00 */
[----:B--2---:R-:W-:-:S04]  /*20420*/  @P0 FMUL.FTZ R12, R12, 0.69314718246459960938 ;  /* 0x3f3172180c0c0820 */ /* 0x004fc80000410000 */
[----:B------:R-:W-:Y:S01]  /*20430*/  @P0 FFMA.FTZ R129, R12, R13, R15 ;  /* 0x0000000d0c810223 */ /* 0x000fe2000001000f */
[----:B------:R-:W-:Y:S01]  /*20440*/  @P1 FMUL.FTZ R13, R24, 0.69314718246459960938 ;  /* 0x3f317218180d1820 */ /* 0x000fe20000410000 */
[----:B------:R-:W2:Y:S03]  /*20450*/  LDL.64 R14, [R1+0x3a8] ;  /* 0x0003a800010e7983 */ /* 0x000ea60000100a00 */
[----:B------:R-:W-:Y:S01]  /*20460*/  @P1 FFMA.FTZ R130, R20, R21, R13 ;  /* 0x0000001514821223 */ /* 0x000fe2000001000d */
[----:B------:R-:W2:Y:S04]  /*20470*/  LDL.64 R24, [R1+0x388] ;  /* 0x0003880001187983 */ /* 0x000ea80000100a00 */
[----:B------:R-:W2:Y:S04]  /*20480*/  LDL.64 R20, [R1+0x398] ;  /* 0x0003980001147983 */ /* 0x000ea80000100a00 */
[----:B------:R-:W2:Y:S01]  /*20490*/  LDL.64 R12, [R1+0x3b8] ;  /* 0x0003b800010c7983 */ /* 0x000ea20000100a00 */
[-C--:B------:R-:W-:Y:S01]  /*204a0*/  FMUL.FTZ R115, R115, R0.reuse ;  /* 0x0000000073737220 */ /* 0x080fe20000410000 */
[----:B------:R-:W-:-:S05]  /*204b0*/  FMUL.FTZ R114, R114, R0 ;  /* 0x0000000072727220 */ /* 0x000fca0000410000 */
[----:B------:R0:W-:Y:S01]  /*204c0*/  STL.64 [R1+0x2a0], R114 ;  /* 0x0002a07201007387 */ /* 0x0001e20000100a00 */
[----:B------:R-:W1:Y:S01]  /*204d0*/  S2R R131, SR_TID.X ;  /* 0x0000000000837919 */ /* 0x000e620000002100 */
[----:B0-----:R-:W-:-:S06]  /*204e0*/  IMAD.MOV.U32 R114, RZ, RZ, RZ ;  /* 0x000000ffff727224 */ /* 0x001fcc00078e00ff */
        /* <DEDUP_REMOVED lines=103> */
[-C--:B-----5:R-:W-:Y:S01]  /*20b60*/  FMUL.FTZ R5, R5, R114.reuse ;  /* 0x0000007205057220 */ /* 0x0a0fe20000410000 */
        /* <DEDUP_REMOVED lines=90> */
.L_x_12174:
[----:B------:R-:W-:Y:S05]  /*21110*/  BSYNC B0 ;  /* 0x0000000000007941 */ /* 0x000fea0003800000 */
.L_x_12173:
[----:B------:R-:W-:-:S12]  /*21120*/  UIADD3 UR37, UR37, 0x1, URZ ;  /* 0x0000000125257890 */ /* 0x000fd8000fffe03f */
.L_x_12050:
[----:B------:R-:W-:Y:S05]  /*21130*/  WARPSYNC.ALL ;  /* 0x0000000000007948 */ /* 0x000fea0003800000 */
[----:B------:R-:W3:Y:S08]  /*21140*/  S2UR UR4, SR_CgaCtaId ;  /* 0x00000000000479c3 */ /* 0x000ef00000008800 */
[----:B------:R-:W-:Y:S01]  /*21150*/  BAR.SYNC.DEFER_BLOCKING 0x5, 0x180 ;  /* 0x0146000000007b1d */ /* 0x000fe20000010000 */
[----:B------:R-:W-:-:S05]  /*21160*/  MOV R2, 0x400 ;  /* 0x0000040000027802 */ /* 0x000fca0000000f00 */
[----:B------:R-:W-:Y:S01]  /*21170*/  BSSY B0, `(.L_x_12175) ;  /* 0x000050c000007945 */ /* 0x000fe20003800000 */
[----:B---3--:R-:W-:-:S05]  /*21180*/  IMAD.U32 R27, RZ, RZ, UR4 ;  /* 0x00000004ff1b7e24 */ /* 0x008fca000f8e00ff */
[----:B------:R-:W-:-:S05]  /*21190*/  LEA R2, R27, R2, 0x18 ;  /* 0x000000021b027211 */ /* 0x000fca00078ec0ff */
[----:B------:R3:W0:Y:S01]  /*211a0*/  LDS.128 R100, [R2+0x228d0] ;  /* 0x0228d00002647984 */ /* 0x0006220000000c00 */
[----:B------:R-:W-:Y:S06]  /*211b0*/  BAR.ARV 0x4, 0x180 ;  /* 0x0106000000007b1d */ /* 0x000fec0000002000 */
[----:B------:R-:W-:Y:S05]  /*211c0*/  @P0 BRA `(.L_x_12176) ;  /* 0x0000004000440947 */ /* 0x000fea0003800000 */
[----:B-1----:R-:W2:Y:S01]  /*211d0*/  LDL R0, [R1+0x438] ;  /* 0x0004380001007983 */ /* 0x002ea20000100800 */
[----:B------:R-:W-:-:S03]  /*211e0*/  ULDC UR4, c[0x0][0xad4] ;  /* 0x0002b50000047ab9 */ /* 0x000fc60000000800 */
[----:B------:R-:W4:Y:S04]  /*211f0*/  LDL.128 R52, [R1+0x200] ;  /* 0x0002000001347983 */ /* 0x000f280000100c00 */
[----:B------:R-:W3:Y:S04]  /*21200*/  LDL.128 R4, [R1+0x210] ;  /* 0x0002100001047983 */ /* 0x000ee80000100c00 */
[----:B------:R-:W3:Y:S04]  /*21210*/  LDL.128 R56, [R1+0x220] ;  /* 0x0002200001387983 */ /* 0x000ee80000100c00 */
[----:B------:R-:W3:Y:S04]  /*21220*/  LDL.128 R32, [R1+0x230] ;  /* 0x0002300001207983 */ /* 0x000ee80000100c00 */
[----:B------:R-:W3:Y:S04]  /*21230*/  LDL.128 R92, [R1+0x240] ;  /* 0x00024000015c7983 */ /* 0x000ee80000100c00 */
[----:B------:R-:W3:Y:S01]  /*21240*/  LDL.128 R72, [R1+0x250] ;  /* 0x0002500001487983 */ /* 0x000ee20000100c00 */
[----:B------:R-:W1:Y:S03]  /*21250*/  S2R R3, SR_SWINHI ;  /* 0x0000000000037919 */ /* 0x000e660000002f00 */
[----:B------:R-:W3:Y:S04]  /*21260*/  LDL.128 R120, [R1+0x260] ;  /* 0x0002600001787983 */ /* 0x000ee80000100c00 */
[----:B-----5:R-:W3:Y:S04]  /*21270*/  LDL.128 R44, [R1+0x2e0] ;  /* 0x0002e000012c7983 */ /* 0x020ee80000100c00 */
[----:B------:R-:W3:Y:S04]  /*21280*/  LDL.128 R40, [R1+0x2d0] ;  /* 0x0002d00001287983 */ /* 0x000ee80000100c00 */
[----:B------:R-:W3:Y:S04]  /*21290*/  LDL.128 R48, [R1+0x2f0] ;  /* 0x0002f00001307983 */ /* 0x000ee80000100c00 */
[----:B------:R-:W3:Y:S04]  /*212a0*/  LDL.128 R60, [R1+0x320] ;  /* 0x00032000013c7983 */ /* 0x000ee80000100c00 */
[----:B------:R-:W3:Y:S04]  /*212b0*/  LDL.128 R68, [R1+0x340] ;  /* 0x0003400001447983 */ /* 0x000ee80000100c00 */
[----:B------:R-:W3:Y:S01]  /*212c0*/  LDL.128 R64, [R1+0x330] ;  /* 0x0003300001407983 */ /* 0x000ee20000100c00 */
[----:B------:R-:W-:-:S02]  /*212d0*/  MOV R20, R2 ;  /* 0x0000000200147202 */ /* 0x000fc40000000f00 */
[----:B-1----:R-:W-:Y:S01]  /*212e0*/  MOV R21, R3 ;  /* 0x0000000300157202 */ /* 0x002fe20000000f00 */
[----:B------:R-:W3:Y:S04]  /*212f0*/  LDL.128 R84, [R1+0x380] ;  /* 0x0003800001547983 */ /* 0x000ee80000100c00 */
[----:B------:R-:W3:Y:S04]  /*21300*/  LDL.128 R88, [R1+0x390] ;  /* 0x0003900001587983 */ /* 0x000ee80000100c00 */
[----:B------:R-:W3:Y:S04]  /*21310*/  LDL.128 R112, [R1+0x3e0] ;  /* 0x0003e00001707983 */ /* 0x000ee80000100c00 */
[----:B------:R-:W3:Y:S01]  /*21320*/  LDL.128 R116, [R1+0x3f0] ;  /* 0x0003f00001747983 */ /* 0x000ee20000100c00 */
[----:B--2---:R-:W-:Y:S01]  /*21330*/  IMAD.WIDE R108, R0, 0x2, R20 ;  /* 0x00000002006c7825 */ /* 0x004fe200078e0214 */
[----:B----4-:R-:W-:-:S02]  /*21340*/  F2FP.F16.F32.PACK_AB R52, R53, R52 ;  /* 0x000000343534723e */ /* 0x010fc400000000ff */
        /* <DEDUP_REMOVED lines=8> */
[C---:B------:R-:W-:Y:S02]  /*213d0*/  IADD3 R13, P3, R108.reuse, 0x8020, RZ ;  /* 0x000080206c0d7810 */ /* 0x040fe40007f7e0ff */
[----:B------:R-:W-:Y:S02]  /*213e0*/  IADD3 R37, P4, R108, 0x4000, RZ ;  /* 0x000040006c257810 */ /* 0x000fe40007f9e0ff */
[----:B------:R-:W-:Y:S02]  /*213f0*/  LOP3.LUT R12, R13, 0x380, RZ, 0xc0, !PT ;  /* 0x000003800d0c7812 */ /* 0x000fe400078ec0ff */
[----:B------:R-:W-:Y:S02]  /*21400*/  LOP3.LUT R8, R9, 0x380, RZ, 0xc0, !PT ;  /* 0x0000038009087812 */ /* 0x000fe400078ec0ff */
[----:B------:R-:W-:-:S02]  /*21410*/  SHF.R.U64 R12, R12, 0x3, RZ ;  /* 0x000000030c0c7819 */ /* 0x000fc400000012ff */
[----:B------:R-:W-:Y:S02]  /*21420*/  SHF.R.U64 R110, R110, 0x3, RZ ;  /* 0x000000036e6e7819 */ /* 0x000fe400000012ff */
[----:B------:R-:W-:Y:S02]  /*21430*/  LOP3.LUT R36, R37, 0x380, RZ, 0xc0, !PT ;  /* 0x0000038025247812 */ /* 0x000fe400078ec0ff */
[----:B------:R-:W-:Y:S01]  /*21440*/  LOP3.LUT R12, R12, R13, RZ, 0x3c, !PT ;  /* 0x0000000d0c0c7212 */ /* 0x000fe200078e3cff */
[--C-:B------:R-:W-:Y:S01]  /*21450*/  IMAD.X R13, RZ, RZ, R109.reuse, P3 ;  /* 0x000000ffff0d7224 */ /* 0x100fe200018e066d */
[----:B------:R-:W-:Y:S02]  /*21460*/  SHF.R.U64 R8, R8, 0x3, RZ ;  /* 0x0000000308087819 */ /* 0x000fe400000012ff */
[----:B------:R-:W-:Y:S02]  /*21470*/  ISETP.NE.AND P3, PT, R204, RZ, PT ;  /* 0x000000ffcc00720c */ /* 0x000fe40003f65270 */
[----:B------:R-:W-:Y:S01]  /*21480*/  LOP3.LUT R110, R110, R111, RZ, 0x3c, !PT ;  /* 0x0000006f6e6e7212 */ /* 0x000fe200078e3cff */
[----:B------:R-:W-:Y:S01]  /*21490*/  IMAD.X R111, RZ, RZ, R109, P2 ;  /* 0x000000ffff6f7224 */ /* 0x000fe200010e066d */
[----:B------:R-:W-:-:S02]  /*214a0*/  SHF.R.U64 R36, R36, 0x3, RZ ;  /* 0x0000000324247819 */ /* 0x000fc400000012ff */
[----:B------:R-:W-:Y:S01]  /*214b0*/  LOP3.LUT R8, R8, R9, RZ, 0x3c, !PT ;  /* 0x0000000908087212 */ /* 0x000fe200078e3cff */
[--C-:B------:R-:W-:Y:S01]  /*214c0*/  IMAD.X R9, RZ, RZ, R109.reuse, P1 ;  /* 0x000000ffff097224 */ /* 0x100fe200008e066d */
[C---:B------:R-:W-:Y:S02]  /*214d0*/  IADD3 R31, P5, R108.reuse, 0x4020, RZ ;  /* 0x000040206c1f7810 */ /* 0x040fe40007fbe0ff */
[----:B------:R-:W-:Y:S02]  /*214e0*/  IADD3 R15, P2, R108, 0x8000, RZ ;  /* 0x000080006c0f7810 */ /* 0x000fe40007f5e0ff */
[----:B------:R-:W-:Y:S01]  /*214f0*/  SEL R204, R204, UR4, P3 ;  /* 0x00000004cccc7c07 */ /* 0x000fe20009800000 */
[----:B------:R-:W-:Y:S05]  /*21500*/  WARPSYNC.ALL ;  /* 0x0000000000007948 */ /* 0x000fea0003800000 */
[C---:B------:R-:W-:Y:S01]  /*21510*/  IADD3 R125, P0, R108.reuse, 0x4040, RZ ;  /* 0x000040406c7d7810 */ /* 0x040fe20007f1e0ff */
[----:B------:R-:W-:Y:S01]  /*21520*/  ULDC.64 UR6, c[0x0][0xc08] ;  /* 0x0003020000067ab9 */ /* 0x000fe20000000a00 */
[----:B------:R-:W-:Y:S01]  /*21530*/  IADD3 R29, P1, R108, 0x4060, RZ ;  /* 0x000040606c1d7810 */ /* 0x000fe20007f3e0ff */
[----:B------:R-:W-:Y:S01]  /*21540*/  ULDC.64 UR4, c[0x0][0xc00] ;  /* 0x0003000000047ab9 */ /* 0x000fe20000000a00 */
[----:B------:R-:W-:Y:S01]  /*21550*/  LOP3.LUT R36, R36, R37, RZ, 0x3c, !PT ;  /* 0x0000002524247212 */ /* 0x000fe200078e3cff */
[----:B------:R-:W-:Y:S01]  /*21560*/  IMAD.X R37, RZ, RZ, R109, P4 ;  /* 0x000000ffff257224 */ /* 0x000fe200020e066d */
[----:B------:R-:W-:-:S02]  /*21570*/  LOP3.LUT R30, R31, 0x380, RZ, 0xc0, !PT ;  /* 0x000003801f1e7812 */ /* 0x000fc400078ec0ff */
[C---:B------:R-:W-:Y:S02]  /*21580*/  IADD3 R11, P4, R108.reuse, 0x8040, RZ ;  /* 0x000080406c0b7810 */ /* 0x040fe40007f9e0ff */
[----:B------:R-:W-:Y:S02]  /*21590*/  LOP3.LUT R14, R15, 0x380, RZ, 0xc0, !PT ;  /* 0x000003800f0e7812 */ /* 0x000fe400078ec0ff */
[----:B------:R-:W-:Y:S02]  /*215a0*/  LOP3.LUT R124, R125, 0x380, RZ, 0xc0, !PT ;  /* 0x000003807d7c7812 */ /* 0x000fe400078ec0ff */
[----:B------:R-:W-:Y:S02]  /*215b0*/  LOP3.LUT R28, R29, 0x380, RZ, 0xc0, !PT ;  /* 0x000003801d1c7812 */ /* 0x000fe400078ec0ff */
[----:B------:R-:W-:Y:S02]  /*215c0*/  LOP3.LUT R39, R108, 0x380, RZ, 0xc0, !PT ;  /* 0x000003806c277812 */ /* 0x000fe400078ec0ff */
[----:B------:R-:W-:-:S02]  /*215d0*/  SHF.R.U64 R30, R30, 0x3, RZ ;  /* 0x000000031e1e7819 */ /* 0x000fc400000012ff */
[----:B0-----:R-:W-:Y:S02]  /*215e0*/  LOP3.LUT R10, R11, 0x380, RZ, 0xc0, !PT ;  /* 0x000003800b0a7812 */ /* 0x001fe400078ec0ff */
[----:B------:R-:W-:Y:S02]  /*215f0*/  SHF.R.U64 R14, R14, 0x3, RZ ;  /* 0x000000030e0e7819 */ /* 0x000fe400000012ff */
[----:B------:R-:W-:Y:S02]  /*21600*/  SHF.R.U64 R124, R124, 0x3, RZ ;  /* 0x000000037c7c7819 */ /* 0x000fe400000012ff */
[----:B------:R-:W-:Y:S02]  /*21610*/  SHF.R.U64 R28, R28, 0x3, RZ ;  /* 0x000000031c1c7819 */ /* 0x000fe400000012ff */
[----:B------:R-:W-:Y:S02]  /*21620*/  SHF.R.U64 R39, R39, 0x3, RZ ;  /* 0x0000000327277819 */ /* 0x000fe400000012ff */
[----:B------:R-:W-:Y:S01]  /*21630*/  LOP3.LUT R30, R30, R31, RZ, 0x3c, !PT ;  /* 0x0000001f1e1e7212 */ /* 0x000fe200078e3cff */
[----:B------:R-:W-:Y:S01]  /*21640*/  IMAD.X R31, RZ, RZ, R109, P5 ;  /* 0x000000ffff1f7224 */ /* 0x000fe200028e066d */
[----:B------:R-:W-:-:S02]  /*21650*/  SHF.R.U64 R10, R10, 0x3, RZ ;  /* 0x000000030a0a7819 */ /* 0x000fc400000012ff */
[----:B------:R-:W-:Y:S01]  /*21660*/  LOP3.LUT R14, R14, R15, RZ, 0x3c, !PT ;  /* 0x0000000f0e0e7212 */ /* 0x000fe200078e3cff */
[--C-:B------:R-:W-:Y:S01]  /*21670*/  IMAD.X R15, RZ, RZ, R109.reuse, P2 ;  /* 0x000000ffff0f7224 */ /* 0x100fe200010e066d */
[----:B------:R-:W-:Y:S01]  /*21680*/  LOP3.LUT R124, R124, R125, RZ, 0x3c, !PT ;  /* 0x0000007d7c7c7212 */ /* 0x000fe200078e3cff */
[--C-:B------:R-:W-:Y:S01]  /*21690*/  IMAD.X R125, RZ, RZ, R109.reuse, P0 ;  /* 0x000000ffff7d7224 */ /* 0x100fe200000e066d */
[----:B------:R-:W-:Y:S01]  /*216a0*/  LOP3.LUT R28, R28, R29, RZ, 0x3c, !PT ;  /* 0x0000001d1c1c7212 */ /* 0x000fe200078e3cff */
[----:B------:R-:W-:Y:S01]  /*216b0*/  IMAD.X R29, RZ, RZ, R109, P1 ;  /* 0x000000ffff1d7224 */ /* 0x000fe200008e066d */
[C---:B------:R-:W-:Y:S02]  /*216c0*/  IADD3 R107, P5, R108.reuse, 0x8060, RZ ;  /* 0x000080606c6b7810 */ /* 0x040fe40007fbe0ff */
[C---:B------:R-:W-:Y:S02]  /*216d0*/  IADD3 R105, P2, R108.reuse, 0xc040, RZ ;  /* 0x0000c0406c697810 */ /* 0x040fe40007f5e0ff */
[----:B------:R-:W-:-:S02]  /*216e0*/  IADD3 R99, P0, R108, 0xc000, RZ ;  /* 0x0000c0006c637810 */ /* 0x000fc40007f1e0ff */
[----:B------:R-:W-:Y:S02]  /*216f0*/  IADD3 R97, P1, R108, 0xc020, RZ ;  /* 0x0000c0206c617810 */ /* 0x000fe40007f3e0ff */
[----:B------:R-:W-:Y:S01]  /*21700*/  LOP3.LUT R38, R39, R108, RZ, 0x3c, !PT ;  /* 0x0000006c27267212 */ /* 0x000fe200078e3cff */
[----:B------:R-:W-:Y:S01]  /*21710*/  IMAD.MOV.U32 R39, RZ, RZ, R109 ;  /* 0x000000ffff277224 */ /* 0x000fe200078e006d */
[----:B------:R-:W-:Y:S02]  /*21720*/  LOP3.LUT R10, R10, R11, RZ, 0x3c, !PT ;  /* 0x0000000b0a0a7212 */ /* 0x000fe400078e3cff */
[----:B------:R-:W-:Y:S02]  /*21730*/  IADD3.X R11, RZ, R109, RZ, P4, !PT ;  /* 0x0000006dff0b7210 */ /* 0x000fe400027fe4ff */
[----:B------:R-:W-:Y:S02]  /*21740*/  LOP3.LUT R106, R107, 0x380, RZ, 0xc0, !PT ;  /* 0x000003806b6a7812 */ /* 0x000fe400078ec0ff */
[----:B------:R-:W-:-:S02]  /*21750*/  LOP3.LUT R104, R105, 0x380, RZ, 0xc0, !PT ;  /* 0x0000038069687812 */ /* 0x000fc400078ec0ff */
[----:B------:R-:W-:Y:S02]  /*21760*/  LOP3.LUT R98, R99, 0x380, RZ, 0xc0, !PT ;  /* 0x0000038063627812 */ /* 0x000fe400078ec0ff */
[----:B------:R-:W-:Y:S02]  /*21770*/  LOP3.LUT R96, R97, 0x380, RZ, 0xc0, !PT ;  /* 0x0000038061607812 */ /* 0x000fe400078ec0ff */
[----:B------:R-:W-:Y:S02]  /*21780*/  F2FP.F16.F32.PACK_AB R53, R55, R54 ;  /* 0x000000363735723e */ /* 0x000fe400000000ff */
[----:B------:R-:W-:Y:S02]  /*21790*/  MOV R76, R38 ;  /* 0x00000026004c7202 */ /* 0x000fe40000000f00 */
[----:B------:R-:W-:Y:S02]  /*217a0*/  MOV R25, R24 ;  /* 0x0000001800197202 */ /* 0x000fe40000000f00 */
[----:B---3--:R-:W-:-:S02]  /*217b0*/  F2FP.F16.F32.PACK_AB R54, R5, R4 ;  /* 0x000000040536723e */ /* 0x008fc400000000ff */
[----:B------:R-:W-:Y:S01]  /*217c0*/  F2FP.F16.F32.PACK_AB R55, R7, R6 ;  /* 0x000000060737723e */ /* 0x000fe200000000ff */
[----:B------:R-:W-:Y:S01]  /*217d0*/  BAR.SYNC.DEFER_BLOCKING 0x1, 0x100 ;  /* 0x0044000000007b1d */ /* 0x000fe20000010000 */
[----:B------:R-:W-:Y:S02]  /*217e0*/  F2FP.F16.F32.PACK_AB R56, R57, R56 ;  /* 0x000000383938723e */ /* 0x000fe400000000ff */
[----:B------:R-:W-:Y:S02]  /*217f0*/  SHF.R.U64 R106, R106, 0x3, RZ ;  /* 0x000000036a6a7819 */ /* 0x000fe400000012ff */
[----:B------:R-:W-:Y:S02]  /*21800*/  SHF.R.U64 R104, R104, 0x3, RZ ;  /* 0x0000000368687819 */ /* 0x000fe400000012ff */
[----:B------:R-:W-:Y:S01]  /*21810*/  MOV R80, R8 ;  /* 0x0000000800507202 */ /* 0x000fe20000000f00 */
[----:B------:R-:W2:Y:S01]  /*21820*/  LDL.128 R4, [R1+0x270] ;  /* 0x0002700001047983 */ /* 0x000ea20000100c00 */
[----:B------:R-:W-:-:S02]  /*21830*/  MOV R124, R124 ;  /* 0x0000007c007c7202 */ /* 0x000fc40000000f00 */
[----:B------:R-:W-:Y:S02]  /*21840*/  MOV R24, R10 ;  /* 0x0000000a00187202 */ /* 0x000fe40000000f00 */
[----:B------:R-:W-:Y:S01]  /*21850*/  F2FP.F16.F32.PACK_AB R57, R59, R58 ;  /* 0x0000003a3b39723e */ /* 0x000fe200000000ff */
[----:B------:R-:W3:Y:S01]  /*21860*/  LDL.128 R8, [R1+0x280] ;  /* 0x0002800001087983 */ /* 0x000ee20000100c00 */
[----:B------:R-:W-:Y:S02]  /*21870*/  SHF.R.U64 R98, R98, 0x3, RZ ;  /* 0x0000000362627819 */ /* 0x000fe400000012ff */
[----:B------:R-:W-:Y:S02]  /*21880*/  SHF.R.U64 R96, R96, 0x3, RZ ;  /* 0x0000000360607819 */ /* 0x000fe400000012ff */
[----:B------:R-:W-:Y:S02]  /*21890*/  MOV R100, R30 ;  /* 0x0000001e00647202 */ /* 0x000fe40000000f00 */
[----:B------:R-:W-:-:S02]  /*218a0*/  MOV R125, R28 ;  /* 0x0000001c007d7202 */ /* 0x000fc40000000f00 */
[----:B------:R-:W-:Y:S01]  /*218b0*/  F2FP.F16.F32.PACK_AB R58, R33, R32 ;  /* 0x00000020213a723e */ /* 0x000fe200000000ff */
[----:B------:R-:W4:Y:S01]  /*218c0*/  LDL.128 R28, [R1+0x2a0] ;  /* 0x0002a000011c7983 */ /* 0x000f220000100c00 */
[----:B------:R-:W-:Y:S02]  /*218d0*/  F2FP.F16.F32.PACK_AB R59, R35, R34 ;  /* 0x00000022233b723e */ /* 0x000fe400000000ff */
[----:B------:R-:W-:Y:S01]  /*218e0*/  MOV R26, R36 ;  /* 0x00000024001a7202 */ /* 0x000fe20000000f00 */
[----:B------:R-:W4:Y:S01]  /*218f0*/  LDL.128 R32, [R1+0x2b0] ;  /* 0x0002b00001207983 */ /* 0x000f220000100c00 */
[----:B------:R-:W-:Y:S02]  /*21900*/  MOV R0, R14 ;  /* 0x0000000e00007202 */ /* 0x000fe40000000f00 */
[----:B------:R-:W-:Y:S01]  /*21910*/  MOV R3, R12 ;  /* 0x0000000c00037202 */ /* 0x000fe20000000f00 */
[----:B------:R-:W4:Y:S01]  /*21920*/  LDL.128 R36, [R1+0x2c0] ;  /* 0x0002c00001247983 */ /* 0x000f220000100c00 */
[----:B------:R-:W-:-:S02]  /*21930*/  F2FP.F16.F32.PACK_AB R92, R93, R92 ;  /* 0x0000005c5d5c723e */ /* 0x000fc400000000ff */
[----:B------:R-:W-:Y:S01]  /*21940*/  F2FP.F16.F32.PACK_AB R93, R95, R94 ;  /* 0x0000005e5f5d723e */ /* 0x000fe200000000ff */
[----:B------:R-:W4:Y:S01]  /*21950*/  LDL.128 R12, [R1+0x290] ;  /* 0x00029000010c7983 */ /* 0x000f220000100c00 */
[----:B------:R-:W-:Y:S01]  /*21960*/  LOP3.LUT R106, R106, R107, RZ, 0x3c, !PT ;  /* 0x0000006b6a6a7212 */ /* 0x000fe200078e3cff */
[--C-:B------:R-:W-:Y:S01]  /*21970*/  IMAD.X R107, RZ, RZ, R109.reuse, P5 ;  /* 0x000000ffff6b7224 */ /* 0x100fe200028e066d */
[----:B------:R-:W-:Y:S01]  /*21980*/  LOP3.LUT R104, R104, R105, RZ, 0x3c, !PT ;  /* 0x0000006968687212 */ /* 0x000fe200078e3cff */
[----:B------:R0:W-:Y:S01]  /*21990*/  STSM.16.M88.4 [R76], R52 ;  /* 0x000000344c007844 */ /* 0x0001e20000000200 */
[----:B------:R-:W-:Y:S01]  /*219a0*/  MOV R110, R110 ;  /* 0x0000006e006e7202 */ /* 0x000fe20000000f00 */
[--C-:B------:R-:W-:Y:S01]  /*219b0*/  IMAD.X R105, RZ, RZ, R109.reuse, P2 ;  /* 0x000000ffff697224 */ /* 0x100fe200010e066d */
[----:B------:R-:W-:Y:S02]  /*219c0*/  F2FP.F16.F32.PACK_AB R94, R73, R72 ;  /* 0x00000048495e723e */ /* 0x000fe400000000ff */
[----:B------:R-:W-:Y:S01]  /*219d0*/  F2FP.F16.F32.PACK_AB R95, R75, R74 ;  /* 0x0000004a4b5f723e */ /* 0x000fe200000000ff */
[----:B------:R1:W-:Y:S01]  /*219e0*/  STSM.16.M88.4 [R80], R56 ;  /* 0x0000003850007844 */ /* 0x0003e20000000200 */
[----:B------:R-:W-:Y:S01]  /*219f0*/  LOP3.LUT R98, R98, R99, RZ, 0x3c, !PT ;  /* 0x0000006362627212 */ /* 0x000fe200078e3cff */
[--C-:B------:R-:W-:Y:S01]  /*21a00*/  IMAD.X R99, RZ, RZ, R109.reuse, P0 ;  /* 0x000000ffff637224 */ /* 0x100fe200000e066d */
[----:B------:R-:W-:Y:S01]  /*21a10*/  LOP3.LUT R96, R96, R97, RZ, 0x3c, !PT ;  /* 0x0000006160607212 */ /* 0x000fe200078e3cff */
[----:B------:R-:W-:Y:S01]  /*21a20*/  IMAD.X R97, RZ, RZ, R109, P1 ;  /* 0x000000ffff617224 */ /* 0x000fe200008e066d */
[----:B------:R-:W-:Y:S01]  /*21a30*/  IADD3 R126, P3, R108, 0xc060, RZ ;  /* 0x0000c0606c7e7810 */ /* 0x000fe20007f7e0ff */
[----:B------:R-:W4:Y:S04]  /*21a40*/  LDL.128 R72, [R1+0x350] ;  /* 0x0003500001487983 */ /* 0x000f280000100c00 */
[----:B0-----:R-:W4:Y:S01]  /*21a50*/  LDL.128 R52, [R1+0x300] ;  /* 0x0003000001347983 */ /* 0x001f220000100c00 */
[----:B------:R-:W-:-:S03]  /*21a60*/  MOV R130, R106 ;  /* 0x0000006a00827202 */ /* 0x000fc60000000f00 */
[----:B------:R-:W4:Y:S01]  /*21a70*/  LDL.128 R76, [R1+0x360] ;  /* 0x00036000014c7983 */ /* 0x000f220000100c00 */
[----:B------:R-:W-:-:S03]  /*21a80*/  MOV R129, R104 ;  /* 0x0000006800817202 */ /* 0x000fc60000000f00 */
[----:B-1----:R-:W4:Y:S01]  /*21a90*/  LDL.128 R56, [R1+0x310] ;  /* 0x0003100001387983 */ /* 0x002f220000100c00 */
[----:B------:R-:W-:-:S03]  /*21aa0*/  MOV R131, R98 ;  /* 0x0000006200837202 */ /* 0x000fc60000000f00 */
[----:B------:R0:W-:Y:S01]  /*21ab0*/  STSM.16.M88.4 [R110], R92 ;  /* 0x0000005c6e007844 */ /* 0x0001e20000000200 */
[----:B------:R-:W-:Y:S01]  /*21ac0*/  MOV R128, R96 ;  /* 0x0000006000807202 */ /* 0x000fe20000000f00 */
[----:B------:R-:W-:Y:S02]  /*21ad0*/  IMAD.X R127, RZ, RZ, R109, P3 ;  /* 0x000000ffff7f7224 */ /* 0x000fe400018e066d */
[----:B------:R-:W4:Y:S04]  /*21ae0*/  LDL.128 R80, [R1+0x370] ;  /* 0x0003700001507983 */ /* 0x000f280000100c00 */
[----:B------:R-:W4:Y:S04]  /*21af0*/  LDL.128 R104, [R1+0x3c0] ;  /* 0x0003c00001687983 */ /* 0x000f280000100c00 */
[----:B------:R-:W4:Y:S04]  /*21b00*/  LDL.128 R96, [R1+0x3b0] ;  /* 0x0003b00001607983 */ /* 0x000f280000100c00 */
[----:B0-----:R-:W4:Y:S04]  /*21b10*/  LDL.128 R92, [R1+0x3a0] ;  /* 0x0003a000015c7983 */ /* 0x001f280000100c00 */
[----:B------:R-:W4:Y:S01]  /*21b20*/  LDL.128 R108, [R1+0x3d0] ;  /* 0x0003d000016c7983 */ /* 0x000f220000100c00 */
[----:B------:R-:W-:-:S02]  /*21b30*/  ISETP.NE.U32.AND P0, PT, RZ, UR6, PT ;  /* 0x00000006ff007c0c */ /* 0x000fc4000bf05070 */
[----:B------:R-:W-:Y:S02]  /*21b40*/  F2FP.F16.F32.PACK_AB R120, R121, R120 ;  /* 0x000000787978723e */ /* 0x000fe400000000ff */
[----:B------:R-:W-:Y:S02]  /*21b50*/  F2FP.F16.F32.PACK_AB R121, R123, R122 ;  /* 0x0000007a7b79723e */ /* 0x000fe400000000ff */
[----:B------:R-:W-:Y:S02]  /*21b60*/  LOP3.LUT R133, R126, 0x380, RZ, 0xc0, !PT ;  /* 0x000003807e857812 */ /* 0x000fe400078ec0ff */
[----:B------:R-:W-:Y:S02]  /*21b70*/  ISETP.NE.AND.EX P0, PT, RZ, UR7, PT, P0 ;  /* 0x00000007ff007c0c */ /* 0x000fe4000bf05300 */
[----:B------:R-:W-:Y:S02]  /*21b80*/  F2FP.F16.F32.PACK_AB R44, R45, R44 ;  /* 0x0000002c2d2c723e */ /* 0x000fe400000000ff */
[----:B------:R-:W-:-:S02]  /*21b90*/  F2FP.F16.F32.PACK_AB R45, R47, R46 ;  /* 0x0000002e2f2d723e */ /* 0x000fc400000000ff */
[----:B------:R-:W-:Y:S02]  /*21ba0*/  SHF.R.U64 R133, R133, 0x3, RZ ;  /* 0x0000000385857819 */ /* 0x000fe400000012ff */
        /* <DEDUP_REMOVED lines=9> */
[----:B------:R-:W-:Y:S02]  /*21c40*/  LOP3.LUT R126, R133, R126, RZ, 0x3c, !PT ;  /* 0x0000007e857e7212 */ /* 0x000fe400078e3cff */
[----:B------:R-:W-:-:S02]  /*21c50*/  F2FP.F16.F32.PACK_AB R85, R87, R86 ;  /* 0x000000565755723e */ /* 0x000fc400000000ff */
[----:B------:R-:W-:Y:S02]  /*21c60*/  F2FP.F16.F32.PACK_AB R86, R89, R88 ;  /* 0x000000585956723e */ /* 0x000fe400000000ff */
[----:B------:R-:W-:Y:S02]  /*21c70*/  F2FP.F16.F32.PACK_AB R87, R91, R90 ;  /* 0x0000005a5b57723e */ /* 0x000fe400000000ff */
[----:B------:R-:W-:Y:S02]  /*21c80*/  F2FP.F16.F32.PACK_AB R112, R113, R112 ;  /* 0x000000707170723e */ /* 0x000fe400000000ff */
[----:B------:R-:W-:Y:S02]  /*21c90*/  F2FP.F16.F32.PACK_AB R113, R115, R114 ;  /* 0x000000727371723e */ /* 0x000fe400000000ff */
[----:B------:R-:W-:Y:S02]  /*21ca0*/  MOV R126, R126 ;  /* 0x0000007e007e7202 */ /* 0x000fe40000000f00 */
[----:B------:R-:W-:-:S02]  /*21cb0*/  F2FP.F16.F32.PACK_AB R114, R117, R116 ;  /* 0x000000747572723e */ /* 0x000fc400000000ff */
[----:B------:R-:W-:Y:S02]  /*21cc0*/  F2FP.F16.F32.PACK_AB R115, R119, R118 ;  /* 0x000000767773723e */ /* 0x000fe400000000ff */
[----:B------:R-:W-:-:S04]  /*21cd0*/  ISETP.NE.U32.AND P1, PT, RZ, UR4, PT ;  /* 0x00000004ff007c0c */ /* 0x000fc8000bf25070 */
[----:B------:R-:W-:Y:S01]  /*21ce0*/  ISETP.NE.AND.EX P1, PT, RZ, UR5, PT, P1 ;  /* 0x00000005ff007c0c */ /* 0x000fe2000bf25310 */
[----:B------:R-:W-:Y:S01]  /*21cf0*/  ULDC UR6, c[0x0][0xa88] ;  /* 0x0002a20000067ab9 */ /* 0x000fe20000000800 */
[----:B--2---:R-:W-:Y:S02]  /*21d00*/  F2FP.F16.F32.PACK_AB R122, R5, R4 ;  /* 0x00000004057a723e */ /* 0x004fe400000000ff */
[----:B------:R-:W-:Y:S01]  /*21d10*/  F2FP.F16.F32.PACK_AB R123, R7, R6 ;  /* 0x00000006077b723e */ /* 0x000fe200000000ff */
[----:B------:R-:W0:Y:S01]  /*21d20*/  LDC.64 R4, c[0x0][0xc00] ;  /* 0x00030000ff047b82 */ /* 0x000e220000000a00 */
[----:B---3--:R-:W-:Y:S02]  /*21d30*/  F2FP.F16.F32.PACK_AB R8, R9, R8 ;  /* 0x000000080908723e */ /* 0x008fe400000000ff */
[----:B------:R-:W-:Y:S01]  /*21d40*/  F2FP.F16.F32.PACK_AB R9, R11, R10 ;  /* 0x0000000a0b09723e */ /* 0x000fe200000000ff */
[----:B------:R-:W-:Y:S04]  /*21d50*/  STSM.16.M88.4 [R25], R120 ;  /* 0x0000007819007844 */ /* 0x000fe80000000200 */
[----:B------:R-:W1:Y:S01]  /*21d60*/  @P0 LDC.64 R6, c[0x0][0xc08] ;  /* 0x00030200ff060b82 */ /* 0x000e620000000a00 */
[----:B----4-:R-:W-:-:S02]  /*21d70*/  F2FP.F16.F32.PACK_AB R28, R29, R28 ;  /* 0x0000001c1d1c723e */ /* 0x010fc400000000ff */
        /* <DEDUP_REMOVED lines=9> */
[----:B------:R2:W-:Y:S04]  /*21e10*/  STSM.16.M88.4 [R26], R8 ;  /* 0x000000081a007844 */ /* 0x0005e80000000200 */
[----:B------:R-:W-:Y:S04]  /*21e20*/  STSM.16.M88.4 [R100], R28 ;  /* 0x0000001c64007844 */ /* 0x000fe80000000200 */
[----:B------:R-:W-:Y:S01]  /*21e30*/  STSM.16.M88.4 [R124], R36 ;  /* 0x000000247c007844 */ /* 0x000fe20000000200 */
        /* <DEDUP_REMOVED lines=13> */
[----:B------:R-:W-:Y:S01]  /*21f10*/  F2FP.F16.F32.PACK_AB R105, R107, R106 ;  /* 0x0000006a6b69723e */ /* 0x000fe200000000ff */
[----:B------:R3:W-:Y:S01]  /*21f20*/  STSM.16.M88.4 [R3], R60 ;  /* 0x0000003c03007844 */ /* 0x0007e20000000200 */
[----:B------:R-:W-:-:S02]  /*21f30*/  F2FP.F16.F32.PACK_AB R92, R93, R92 ;  /* 0x0000005c5d5c723e */ /* 0x000fc400000000ff */
[----:B------:R-:W-:Y:S02]  /*21f40*/  F2FP.F16.F32.PACK_AB R93, R95, R94 ;  /* 0x0000005e5f5d723e */ /* 0x000fe400000000ff */
[----:B------:R-:W-:Y:S02]  /*21f50*/  F2FP.F16.F32.PACK_AB R94, R97, R96 ;  /* 0x00000060615e723e */ /* 0x000fe400000000ff */
[----:B------:R-:W-:Y:S01]  /*21f60*/  F2FP.F16.F32.PACK_AB R95, R99, R98 ;  /* 0x00000062635f723e */ /* 0x000fe200000000ff */
[----:B------:R4:W-:Y:S01]  /*21f70*/  STSM.16.M88.4 [R24], R68 ;  /* 0x0000004418007844 */ /* 0x0009e20000000200 */
[----:B------:R-:W-:Y:S02]  /*21f80*/  F2FP.F16.F32.PACK_AB R106, R109, R108 ;  /* 0x0000006c6d6a723e */ /* 0x000fe400000000ff */
[----:B------:R-:W-:Y:S01]  /*21f90*/  F2FP.F16.F32.PACK_AB R107, R111, R110 ;  /* 0x0000006e6f6b723e */ /* 0x000fe200000000ff */
[----:B------:R4:W-:Y:S01]  /*21fa0*/  STSM.16.M88.4 [R130], R76 ;  /* 0x0000004c82007844 */ /* 0x0009e20000000200 */
[----:B--2---:R-:W-:Y:S01]  /*21fb0*/  IMAD.MOV.U32 R8, RZ, RZ, RZ ;  /* 0x000000ffff087224 */ /* 0x004fe200078e00ff */
[----:B---3--:R-:W2:Y:S02]  /*21fc0*/  LDC R3, c[0x0][0xbe8] ;  /* 0x0002fa00ff037b82 */ /* 0x008ea40000000800 */
[----:B------:R4:W-:Y:S04]  /*21fd0*/  STSM.16.M88.4 [R131], R84 ;  /* 0x0000005483007844 */ /* 0x0009e80000000200 */
[----:B------:R4:W-:Y:S04]  /*21fe0*/  STSM.16.M88.4 [R128], R92 ;  /* 0x0000005c80007844 */ /* 0x0009e80000000200 */
[----:B------:R4:W-:Y:S04]  /*21ff0*/  STSM.16.M88.4 [R129], R104 ;  /* 0x0000006881007844 */ /* 0x0009e80000000200 */
[----:B------:R4:W-:Y:S01]  /*22000*/  STSM.16.M88.4 [R126], R112 ;  /* 0x000000707e007844 */ /* 0x0009e20000000200 */
[----:B------:R-:W-:-:S02]  /*22010*/  IMAD.U32 R0, RZ, RZ, UR6 ;  /* 0x00000006ff007e24 */ /* 0x000fc4000f8e00ff */
[C---:B0-----:R-:W-:Y:S01]  /*22020*/  IMAD.WIDE R4, R208.reuse, 0x4, R4 ;  /* 0x00000004d0047825 */ /* 0x041fe200078e0204 */
[----:B------:R-:W-:Y:S03]  /*22030*/  BAR.SYNC.DEFER_BLOCKING 0x1, 0x100 ;  /* 0x0044000000007b1d */ /* 0x000fe60000010000 */
[----:B-1----:R-:W-:-:S03]  /*22040*/  @P0 IMAD.WIDE R6, R208, 0x4, R6 ;  /* 0x00000004d0060825 */ /* 0x002fc600078e0206 */
[----:B------:R4:W5:Y:S04]  /*22050*/  @P1 LDG.E R8, desc[UR42][R4.64] ;  /* 0x0000002a04081981 */ /* 0x000968000c1e1900 */
[----:B------:R4:W5:Y:S01]  /*22060*/  @P0 LDG.E R0, desc[UR42][R6.64] ;  /* 0x0000002a06000981 */ /* 0x000962000c1e1900 */
[----:B------:R-:W-:Y:S05]  /*22070*/  @P0 BRA `(.L_x_12177) ;  /* 0x0000000000100947 */ /* 0x000fea0003800000 */
[----:B------:R-:W-:Y:S05]  /*22080*/  @!P1 BRA `(.L_x_12177) ;  /* 0x00000000000c9947 */ /* 0x000fea0003800000 */
[----:B----4-:R-:W3:Y:S04]  /*22090*/  LDG.E R7, desc[UR42][R4.64] ;  /* 0x0000002a04077981 */ /* 0x010ee8000c1e1900 */
[----:B-----5:R-:W3:Y:S02]  /*220a0*/  LDG.E R0, desc[UR42][R4.64+0x4] ;  /* 0x0000042a04007981 */ /* 0x020ee4000c1e1900 */
[----:B---3--:R-:W-:-:S07]  /*220b0*/  IMAD.IADD R0, R0, 0x1, -R7 ;  /* 0x0000000100007824 */ /* 0x008fce00078e0a07 */
.L_x_12177:
[----:B----4-:R-:W3:Y:S04]  /*220c0*/  LDL R4, [R1+0x428] ;  /* 0x0004280001047983 */ /* 0x010ee80000100800 */
[----:B------:R-:W4:Y:S01]  /*220d0*/  LDL R28, [R1+0x434] ;  /* 0x00043400011c7983 */ /* 0x000f220000100800 */
[----:B--2--5:R-:W-:Y:S02]  /*220e0*/  IMAD R0, R0, R3, RZ ;  /* 0x0000000300007224 */ /* 0x024fe400078e02ff */
[----:B------:R-:W-:Y:S01]  /*220f0*/  IMAD.IADD R37, R196, 0x1, R203 ;  /* 0x00000001c4257824 */ /* 0x000fe200078e02cb */
[----:B------:R-:W-:Y:S01]  /*22100*/  ISETP.GT.AND P3, PT, R204, 0x1, PT ;  /* 0x00000001cc00780c */ /* 0x000fe20003f64270 */
[----:B------:R-:W-:Y:S01]  /*22110*/  IMAD.MOV.U32 R9, RZ, RZ, 0x9b8 ;  /* 0x000009b8ff097424 */ /* 0x000fe200078e00ff */
[----:B------:R-:W-:Y:S01]  /*22120*/  ISETP.NE.AND P2, PT, R3, 0x1, PT ;  /* 0x000000010300780c */ /* 0x000fe20003f45270 */
[----:B------:R-:W0:Y:S03]  /*22130*/  LDC.64 R24, c[0x0][0xba8] ;  /* 0x0002ea00ff187b82 */ /* 0x000e260000000a00 */
[----:B------:R-:W-:-:S05]  /*22140*/  SEL R9, R9, 0x978, P3 ;  /* 0x0000097809097807 */ /* 0x000fca0001800000 */
[----:B------:R-:W1:Y:S08]  /*22150*/  LDC.64 R6, c[0x0][R9+0x220] ;  /* 0x0000880009067b82 */ /* 0x000e700000000a00 */
[----:B------:R2:W2:Y:S08]  /*22160*/  LDC.64 R12, c[0x0][R9+0x218] ;  /* 0x00008600090c7b82 */ /* 0x0004b00000000a00 */
[----:B------:R2:W2:Y:S01]  /*22170*/  LDC.64 R10, c[0x0][R9+0x210] ;  /* 0x00008400090a7b82 */ /* 0x0004a20000000a00 */
[----:B------:R-:W-:-:S07]  /*22180*/  ISETP.NE.U32.AND P1, PT, RZ, UR4, PT ;  /* 0x00000004ff007c0c */ /* 0x000fce000bf25070 */
[----:B------:R-:W2:Y:S01]  /*22190*/  @P2 LDC R14, c[0x0][0xbec] ;  /* 0x0002fb00ff0e2b82 */ /* 0x000ea20000000800 */
[----:B------:R-:W-:-:S07]  /*221a0*/  ISETP.NE.AND.EX P1, PT, RZ, UR5, PT, P1 ;  /* 0x00000005ff007c0c */ /* 0x000fce000bf25310 */
[----:B------:R-:W2:Y:S01]  /*221b0*/  @P2 LDC R39, c[0x0][0xbf0] ;  /* 0x0002fc00ff272b82 */ /* 0x000ea20000000800 */
[----:B------:R-:W-:Y:S02]  /*221c0*/  SHF.R.S32.HI R26, RZ, 0x1f, R208 ;  /* 0x0000001fff1a7819 */ /* 0x000fe400000114d0 */
[----:B------:R-:W-:Y:S02]  /*221d0*/  SEL R15, R208, RZ, !P1 ;  /* 0x000000ffd00f7207 */ /* 0x000fe40004800000 */
[----:B---3--:R-:W-:-:S03]  /*221e0*/  LOP3.LUT P0, RZ, R4, 0x3, RZ, 0xc0, !PT ;  /* 0x0000000304ff7812 */ /* 0x008fc6000780c0ff */
[----:B0-----:R-:W0:Y:S01]  /*221f0*/  @!P3 LDC R24, c[0x0][0xb50] ;  /* 0x0002d400ff18bb82 */ /* 0x001e220000000800 */
[----:B------:R-:W-:Y:S01]  /*22200*/  ISETP.GE.OR P4, PT, R37, R0, P0 ;  /* 0x000000002500720c */ /* 0x000fe20000786670 */
[----:B----4-:R-:W-:-:S06]  /*22210*/  IMAD.IADD R41, R28, 0x1, R203 ;  /* 0x000000011c297824 */ /* 0x010fcc00078e02cb */
[----:B------:R-:W3:Y:S06]  /*22220*/  @!P3 LDC R25, c[0x0][0xb54] ;  /* 0x0002d500ff19bb82 */ /* 0x000eec0000000800 */
[----:B------:R-:W4:Y:S02]  /*22230*/  @!P4 LDL R31, [R1+0x1e0] ;  /* 0x0001e000011fc983 */ /* 0x000f240000100800 */
[----:B------:R2:W0:Y:S01]  /*22240*/  LDC.64 R4, c[0x0][R9+0x228] ;  /* 0x00008a0009047b82 */ /* 0x0004220000000a00 */
[----:B------:R-:W-:Y:S01]  /*22250*/  SEL R29, R26, RZ, !P1 ;  /* 0x000000ff1a1d7207 */ /* 0x000fe20004800000 */
[----:B-1----:R-:W-:-:S02]  /*22260*/  IMAD R7, R7, R15, RZ ;  /* 0x0000000f07077224 */ /* 0x002fc400078e02ff */
[----:B--2---:R-:W-:-:S04]  /*22270*/  @P2 IMAD.HI.U32 R14, R41, R14, RZ ;  /* 0x0000000e290e2227 */ /* 0x004fc800078e00ff */
[C---:B------:R-:W-:Y:S01]  /*22280*/  IMAD R35, R6.reuse, R29, R7 ;  /* 0x0000001d06237224 */ /* 0x040fe200078e0207 */
[----:B------:R-:W-:Y:S01]  /*22290*/  SEL R29, R209, RZ, P3 ;  /* 0x000000ffd11d7207 */ /* 0x000fe20001800000 */
[----:B------:R-:W-:Y:S01]  /*222a0*/  IMAD.WIDE.U32 R6, R6, R15, RZ ;  /* 0x0000000f06067225 */ /* 0x000fe200078e00ff */
[----:B------:R-:W-:-:S03]  /*222b0*/  SHF.R.S32.HI R9, RZ, 0x1f, R8 ;  /* 0x0000001fff097819 */ /* 0x000fc60000011408 */
[-C--:B------:R-:W-:Y:S02]  /*222c0*/  IMAD R33, R13, R153.reuse, RZ ;  /* 0x000000990d217224 */ /* 0x080fe400078e02ff */
[----:B------:R-:W-:-:S04]  /*222d0*/  IMAD.WIDE.U32 R12, R12, R153, RZ ;  /* 0x000000990c0c7225 */ /* 0x000fc800078e00ff */
[----:B------:R-:W-:Y:S01]  /*222e0*/  IMAD.IADD R35, R7, 0x1, R35 ;  /* 0x0000000107237824 */ /* 0x000fe200078e0223 */
[----:B------:R-:W-:Y:S01]  /*222f0*/  IADD3 R6, P1, P5, R6, R12, R8 ;  /* 0x0000000c06067210 */ /* 0x000fe20007d3e008 */
[----:B------:R-:W-:Y:S01]  /*22300*/  IMAD.MOV.U32 R7, RZ, RZ, R41 ;  /* 0x000000ffff077224 */ /* 0x000fe200078e0029 */
[----:B------:R-:W-:Y:S01]  /*22310*/  @P2 SHF.R.U32.HI R7, RZ, R39, R14 ;  /* 0x00000027ff072219 */ /* 0x000fe2000001160e */
[----:B------:R-:W-:-:S03]  /*22320*/  IMAD.IADD R26, R13, 0x1, R33 ;  /* 0x000000010d1a7824 */ /* 0x000fc600078e0221 */
[----:B------:R-:W-:Y:S02]  /*22330*/  IADD3 R14, -R7, RZ, RZ ;  /* 0x000000ff070e7210 */ /* 0x000fe40007ffe1ff */
[----:B------:R-:W-:Y:S01]  /*22340*/  IADD3.X R12, R35, R26, R9, P1, P5 ;  /* 0x0000001a230c7210 */ /* 0x000fe20000fea409 */
[-C--:B0-----:R-:W-:Y:S02]  /*22350*/  IMAD R13, R5, R29.reuse, RZ ;  /* 0x0000001d050d7224 */ /* 0x081fe400078e02ff */
[----:B------:R-:W-:-:S04]  /*22360*/  IMAD.WIDE.U32 R4, R4, R29, RZ ;  /* 0x0000001d04047225 */ /* 0x000fc800078e00ff */
[----:B------:R-:W-:Y:S01]  /*22370*/  IMAD.IADD R13, R5, 0x1, R13 ;  /* 0x00000001050d7824 */ /* 0x000fe200078e020d */
        /* <DEDUP_REMOVED lines=8> */
[C---:B------:R-:W-:Y:S01]  /*22400*/  LEA R24, P1, R4.reuse, R24, 0x2 ;  /* 0x0000001804187211 */ /* 0x040fe200078210ff */
[----:B------:R-:W-:Y:S02]  /*22410*/  VIADD R7, R37, 0x8 ;  /* 0x0000000825077836 */ /* 0x000fe40000000000 */
[----:B------:R-:W-:Y:S02]  /*22420*/  IMAD.IADD R5, R5, 0x1, R13 ;  /* 0x0000000105057824 */ /* 0x000fe400078e020d */
[----:B------:R-:W-:Y:S01]  /*22430*/  SHFL.IDX PT, R10, R24, RZ, 0x1c1f ;  /* 0x001c1fff180a7589 */ /* 0x000fe200000e0000 */
[----:B------:R-:W-:Y:S02]  /*22440*/  ISETP.GE.OR P0, PT, R7, R0, P0 ;  /* 0x000000000700720c */ /* 0x000fe40000706670 */
[----:B---3--:R-:W-:-:S05]  /*22450*/  LEA.HI.X R25, R4, R25, R5, 0x2, P1 ;  /* 0x0000001904197211 */ /* 0x008fca00008f1405 */
[----:B------:R-:W4:Y:S04]  /*22460*/  SHFL.IDX PT, R11, R25, RZ, 0x1c1f ;  /* 0x001c1fff190b7589 */ /* 0x000f2800000e0000 */
[----:B----4-:R-:W-:Y:S04]  /*22470*/  @!P4 ST.E desc[UR42][R10.64], R31 ;  /* 0x0000001f0a00c985 */ /* 0x010fe8000c10192a */
[----:B------:R-:W2:Y:S04]  /*22480*/  @!P0 LDL R13, [R1+0x1e4] ;  /* 0x0001e400010d8983 */ /* 0x000ea80000100800 */
[----:B------:R-:W-:Y:S04]  /*22490*/  SHFL.IDX PT, R4, R24, 0x1, 0x1c1f ;  /* 0x003c1f0018047f89 */ /* 0x000fe800000e0000 */
[----:B------:R-:W2:Y:S04]  /*224a0*/  SHFL.IDX PT, R5, R25, 0x1, 0x1c1f ;  /* 0x003c1f0019057f89 */ /* 0x000ea800000e0000 */
[----:B--2---:R0:W-:Y:S01]  /*224b0*/  @!P0 ST.E desc[UR42][R4.64], R13 ;  /* 0x0000000d04008985 */ /* 0x0041e2000c10192a */
[----:B------:R-:W-:Y:S05]  /*224c0*/  @P3 BRA `(.L_x_12178) ;  /* 0x0000001000383947 */ /* 0x000fea0003800000 */
[----:B------:R-:W1:Y:S01]  /*224d0*/  S2R R28, SR_TID.X ;  /* 0x00000000001c7919 */ /* 0x000e620000002100 */
[----:B0-----:R-:W0:Y:S01]  /*224e0*/  @P2 LDC R13, c[0x0][0xbec] ;  /* 0x0002fb00ff0d2b82 */ /* 0x001e220000000800 */
[----:B------:R-:W-:Y:S01]  /*224f0*/  ULDC.64 UR4, c[0x0][0xaa0] ;  /* 0x0002a80000047ab9 */ /* 0x000fe20000000a00 */
[C---:B-1----:R-:W-:Y:S02]  /*22500*/  VIADD R88, R28.reuse, 0xffffff80 ;  /* 0xffffff801c587836 */ /* 0x042fe40000000000 */
[----:B------:R-:W-:-:S03]  /*22510*/  VIADD R89, R28, 0xffffff80 ;  /* 0xffffff801c597836 */ /* 0x000fc60000000000 */
[----:B------:R-:W-:-:S04]  /*22520*/  SHF.R.S32.HI R88, RZ, 0x1f, R88 ;  /* 0x0000001fff587819 */ /* 0x000fc80000011458 */
[----:B------:R-:W-:-:S04]  /*22530*/  LEA.HI R88, R88, R89, RZ, 0x3 ;  /* 0x0000005958587211 */ /* 0x000fc800078f18ff */
[----:B------:R-:W-:-:S05]  /*22540*/  SHF.R.S32.HI R88, RZ, 0x3, R88 ;  /* 0x00000003ff587819 */ /* 0x000fca0000011458 */
[----:B------:R-:W-:-:S04]  /*22550*/  IMAD R5, R88, 0x40, R187 ;  /* 0x0000004058057824 */ /* 0x000fc800078e02bb */
[----:B------:R-:W-:-:S03]  /*22560*/  IMAD.WIDE R20, R5, 0x2, R20 ;  /* 0x0000000205147825 */ /* 0x000fc600078e0214 */
[C---:B------:R-:W-:Y:S02]  /*22570*/  IADD3 R29, P0, R20.reuse, 0x1000, RZ ;  /* 0x00001000141d7810 */ /* 0x040fe40007f1e0ff */
[C---:B------:R-:W-:Y:S02]  /*22580*/  IADD3 R33, P1, R20.reuse, 0x2000, RZ ;  /* 0x0000200014217810 */ /* 0x040fe40007f3e0ff */
[C---:B------:R-:W-:Y:S02]  /*22590*/  IADD3 R37, P3, R20.reuse, 0x3000, RZ ;  /* 0x0000300014257810 */ /* 0x040fe40007f7e0ff */
[----:B------:R-:W-:Y:S02]  /*225a0*/  IADD3 R41, P4, R20, 0x4000, RZ ;  /* 0x0000400014297810 */ /* 0x000fe40007f9e0ff */
[----:B------:R-:W-:Y:S02]  /*225b0*/  LOP3.LUT R28, R29, 0x380, RZ, 0xc0, !PT ;  /* 0x000003801d1c7812 */ /* 0x000fe400078ec0ff */
[----:B------:R-:W-:-:S02]  /*225c0*/  LOP3.LUT R32, R33, 0x380, RZ, 0xc0, !PT ;  /* 0x0000038021207812 */ /* 0x000fc400078ec0ff */
[----:B------:R-:W-:Y:S02]  /*225d0*/  LOP3.LUT R36, R37, 0x380, RZ, 0xc0, !PT ;  /* 0x0000038025247812 */ /* 0x000fe400078ec0ff */
[----:B------:R-:W-:Y:S02]  /*225e0*/  LOP3.LUT R40, R41, 0x380, RZ, 0xc0, !PT ;  /* 0x0000038029287812 */ /* 0x000fe400078ec0ff */
[----:B------:R-:W-:Y:S02]  /*225f0*/  SHF.R.U64 R28, R28, 0x3, RZ ;  /* 0x000000031c1c7819 */ /* 0x000fe400000012ff */
[----:B------:R-:W-:Y:S02]  /*22600*/  SHF.R.U64 R32, R32, 0x3, RZ ;  /* 0x0000000320207819 */ /* 0x000fe400000012ff */
[----:B------:R-:W-:Y:S02]  /*22610*/  IADD3 R45, P5, R20, 0x5000, RZ ;  /* 0x00005000142d7810 */ /* 0x000fe40007fbe0ff */
[----:B------:R-:W-:-:S02]  /*22620*/  SHF.R.U64 R36, R36, 0x3, RZ ;  /* 0x0000000324247819 */ /* 0x000fc400000012ff */
[----:B------:R-:W-:Y:S02]  /*22630*/  SHF.R.U64 R40, R40, 0x3, RZ ;  /* 0x0000000328287819 */ /* 0x000fe400000012ff */
[----:B------:R-:W-:Y:S01]  /*22640*/  LOP3.LUT R28, R28, R29, RZ, 0x3c, !PT ;  /* 0x0000001d1c1c7212 */ /* 0x000fe200078e3cff */
[--C-:B------:R-:W-:Y:S01]  /*22650*/  IMAD.X R29, RZ, RZ, R21.reuse, P0 ;  /* 0x000000ffff1d7224 */ /* 0x100fe200000e0615 */
[----:B------:R-:W-:Y:S01]  /*22660*/  LOP3.LUT R32, R32, R33, RZ, 0x3c, !PT ;  /* 0x0000002120207212 */ /* 0x000fe200078e3cff */
[--C-:B------:R-:W-:Y:S01]  /*22670*/  IMAD.X R33, RZ, RZ, R21.reuse, P1 ;  /* 0x000000ffff217224 */ /* 0x100fe200008e0615 */
[----:B------:R-:W-:Y:S02]  /*22680*/  LOP3.LUT R44, R45, 0x380, RZ, 0xc0, !PT ;  /* 0x000003802d2c7812 */ /* 0x000fe400078ec0ff */
[----:B------:R-:W-:Y:S01]  /*22690*/  LOP3.LUT R36, R36, R37, RZ, 0x3c, !PT ;  /* 0x0000002524247212 */ /* 0x000fe200078e3cff */
[--C-:B------:R-:W-:Y:S01]  /*226a0*/  IMAD.X R37, RZ, RZ, R21.reuse, P3 ;  /* 0x000000ffff257224 */ /* 0x100fe200018e0615 */
[----:B------:R-:W-:Y:S01]  /*226b0*/  LOP3.LUT R40, R40, R41, RZ, 0x3c, !PT ;  /* 0x0000002928287212 */ /* 0x000fe200078e3cff */
[----:B------:R-:W-:Y:S01]  /*226c0*/  IMAD.X R41, RZ, RZ, R21, P4 ;  /* 0x000000ffff297224 */ /* 0x000fe200020e0615 */
[C---:B------:R-:W-:Y:S01]  /*226d0*/  IADD3 R49, P0, R20.reuse, 0x6000, RZ ;  /* 0x0000600014317810 */ /* 0x040fe20007f1e0ff */
[----:B------:R-:W-:Y:S01]  /*226e0*/  IMAD R9, R9, UR4, RZ ;  /* 0x0000000409097c24 */ /* 0x000fe2000f8e02ff */
[C---:B------:R-:W-:Y:S01]  /*226f0*/  IADD3 R53, P1, R20.reuse, 0x7000, RZ ;  /* 0x0000700014357810 */ /* 0x040fe20007f3e0ff */
[----:B------:R-:W-:Y:S01]  /*22700*/  IMAD R10, R205, 0x20, R88 ;  /* 0x00000020cd0a7824 */ /* 0x000fe200078e0258 */
[C---:B------:R-:W-:Y:S01]  /*22710*/  IADD3 R57, P3, R20.reuse, 0x8000, RZ ;  /* 0x0000800014397810 */ /* 0x040fe20007f7e0ff */
[----:B------:R-:W5:Y:S01]  /*22720*/  LD.E.128 R28, desc[UR42][R28.64] ;  /* 0x0000002a1c1c7980 */ /* 0x000f62000c101d00 */
[----:B------:R-:W-:-:S02]  /*22730*/  IADD3 R61, P4, R20, 0x9000, RZ ;  /* 0x00009000143d7810 */ /* 0x000fc40007f9e0ff */
[----:B------:R-:W-:Y:S01]  /*22740*/  SHF.R.U64 R44, R44, 0x3, RZ ;  /* 0x000000032c2c7819 */ /* 0x000fe200000012ff */
        /* <DEDUP_REMOVED lines=9> */
[----:B------:R-:W-:-:S02]  /*227e0*/  SHF.R.U64 R48, R48, 0x3, RZ ;  /* 0x0000000330307819 */ /* 0x000fc400000012ff */
[----:B------:R-:W-:Y:S02]  /*227f0*/  IADD3 R65, P5, R20, 0xa000, RZ ;  /* 0x0000a00014417810 */ /* 0x000fe40007fbe0ff */
[----:B------:R-:W-:Y:S02]  /*22800*/  SHF.R.U64 R52, R52, 0x3, RZ ;  /* 0x0000000334347819 */ /* 0x000fe400000012ff */
[----:B------:R-:W-:Y:S01]  /*22810*/  LOP3.LUT R5, R20, 0x380, RZ, 0xc0, !PT ;  /* 0x0000038014057812 */ /* 0x000fe200078ec0ff */
[----:B------:R-:W-:Y:S01]  /*22820*/  IMAD R11, R8, UR5, R9 ;  /* 0x00000005080b7c24 */ /* 0x000fe2000f8e0209 */
[----:B------:R-:W-:Y:S01]  /*22830*/  SHF.R.U64 R56, R56, 0x3, RZ ;  /* 0x0000000338387819 */ /* 0x000fe200000012ff */
[----:B------:R-:W5:Y:S01]  /*22840*/  LD.E.128 R44, desc[UR42][R44.64] ;  /* 0x0000002a2c2c7980 */ /* 0x000f62000c101d00 */
[----:B------:R-:W-:Y:S02]  /*22850*/  SHF.R.U64 R60, R60, 0x3, RZ ;  /* 0x000000033c3c7819 */ /* 0x000fe400000012ff */
[----:B------:R-:W-:Y:S01]  /*22860*/  LOP3.LUT R48, R48, R49, RZ, 0x3c, !PT ;  /* 0x0000003130307212 */ /* 0x000fe200078e3cff */
[----:B------:R-:W-:Y:S01]  /*22870*/  IMAD.X R49, RZ, RZ, R21, P0 ;  /* 0x000000ffff317224 */ /* 0x000fe200000e0615 */
[----:B------:R-:W-:-:S02]  /*22880*/  LOP3.LUT R64, R65, 0x380, RZ, 0xc0, !PT ;  /* 0x0000038041407812 */ /* 0x000fc400078ec0ff */
[----:B------:R-:W-:Y:S01]  /*22890*/  LOP3.LUT R52, R52, R53, RZ, 0x3c, !PT ;  /* 0x0000003534347212 */ /* 0x000fe200078e3cff */
[--C-:B------:R-:W-:Y:S01]  /*228a0*/  IMAD.X R53, RZ, RZ, R21.reuse, P1 ;  /* 0x000000ffff357224 */ /* 0x100fe200008e0615 */
[----:B------:R-:W-:Y:S01]  /*228b0*/  LOP3.LUT R56, R56, R57, RZ, 0x3c, !PT ;  /* 0x0000003938387212 */ /* 0x000fe200078e3cff */
[----:B------:R-:W-:Y:S01]  /*228c0*/  IMAD.X R57, RZ, RZ, R21, P3 ;  /* 0x000000ffff397224 */ /* 0x000fe200018e0615 */
[----:B------:R-:W-:Y:S02]  /*228d0*/  LOP3.LUT R60, R60, R61, RZ, 0x3c, !PT ;  /* 0x0000003d3c3c7212 */ /* 0x000fe400078e3cff */
[----:B------:R-:W-:Y:S01]  /*228e0*/  SHF.R.U64 R5, R5, 0x3, RZ ;  /* 0x0000000305057819 */ /* 0x000fe200000012ff */
[----:B------:R-:W-:Y:S01]  /*228f0*/  IMAD.WIDE.U32 R8, R8, UR4, RZ ;  /* 0x0000000408087c25 */ /* 0x000fe2000f8e00ff */
[----:B------:R-:W-:Y:S01]  /*22900*/  IADD3.X R61, RZ, R21, RZ, P4, !PT ;  /* 0x00000015ff3d7210 */ /* 0x000fe200027fe4ff */
[----:B------:R-:W5:Y:S01]  /*22910*/  LD.E.128 R48, desc[UR42][R48.64] ;  /* 0x0000002a30307980 */ /* 0x000f62000c101d00 */
[C---:B------:R-:W-:Y:S01]  /*22920*/  IADD3 R69, P0, R20.reuse, 0xb000, RZ ;  /* 0x0000b00014457810 */ /* 0x040fe20007f1e0ff */
[----:B------:R-:W-:Y:S01]  /*22930*/  ULDC.64 UR4, c[0x0][0xae8] ;  /* 0x0002ba0000047ab9 */ /* 0x000fe20000000a00 */
[C---:B------:R-:W-:Y:S01]  /*22940*/  IADD3 R73, P1, R20.reuse, 0xc000, RZ ;  /* 0x0000c00014497810 */ /* 0x040fe20007f3e0ff */
[----:B------:R-:W5:Y:S01]  /*22950*/  LD.E.128 R52, desc[UR42][R52.64] ;  /* 0x0000002a34347980 */ /* 0x000f62000c101d00 */
[----:B------:R-:W-:-:S02]  /*22960*/  IADD3 R77, P3, R20, 0xd000, RZ ;  /* 0x0000d000144d7810 */ /* 0x000fc40007f7e0ff */
[----:B------:R-:W-:Y:S01]  /*22970*/  IADD3 R81, P4, R20, 0xe000, RZ ;  /* 0x0000e00014517810 */ /* 0x000fe20007f9e0ff */
[----:B------:R-:W5:Y:S01]  /*22980*/  LD.E.128 R56, desc[UR42][R56.64] ;  /* 0x0000002a38387980 */ /* 0x000f62000c101d00 */
[----:B------:R-:W-:Y:S02]  /*22990*/  SHF.R.U64 R64, R64, 0x3, RZ ;  /* 0x0000000340407819 */ /* 0x000fe400000012ff */
[----:B------:R-:W-:Y:S01]  /*229a0*/  LOP3.LUT R68, R69, 0x380, RZ, 0xc0, !PT ;  /* 0x0000038045447812 */ /* 0x000fe200078ec0ff */
[----:B------:R-:W5:Y:S01]  /*229b0*/  LD.E.128 R60, desc[UR42][R60.64] ;  /* 0x0000002a3c3c7980 */ /* 0x000f62000c101d00 */
[----:B------:R-:W-:Y:S02]  /*229c0*/  LOP3.LUT R72, R73, 0x380, RZ, 0xc0, !PT ;  /* 0x0000038049487812 */ /* 0x000fe400078ec0ff */
[----:B------:R-:W-:Y:S02]  /*229d0*/  LOP3.LUT R76, R77, 0x380, RZ, 0xc0, !PT ;  /* 0x000003804d4c7812 */ /* 0x000fe400078ec0ff */
[----:B------:R-:W-:-:S02]  /*229e0*/  LOP3.LUT R80, R81, 0x380, RZ, 0xc0, !PT ;  /* 0x0000038051507812 */ /* 0x000fc400078ec0ff */
[----:B------:R-:W-:Y:S01]  /*229f0*/  LOP3.LUT R64, R64, R65, RZ, 0x3c, !PT ;  /* 0x0000004140407212 */ /* 0x000fe200078e3cff */
[----:B------:R-:W-:Y:S01]  /*22a00*/  IMAD.X R65, RZ, RZ, R21, P5 ;  /* 0x000000ffff417224 */ /* 0x000fe200028e0615 */
[----:B------:R-:W-:Y:S02]  /*22a10*/  SHF.R.U64 R68, R68, 0x3, RZ ;  /* 0x0000000344447819 */ /* 0x000fe400000012ff */
[----:B------:R-:W-:Y:S02]  /*22a20*/  SHF.R.U64 R72, R72, 0x3, RZ ;  /* 0x0000000348487819 */ /* 0x000fe400000012ff */
[----:B------:R-:W-:Y:S01]  /*22a30*/  SHF.R.U64 R76, R76, 0x3, RZ ;  /* 0x000000034c4c7819 */ /* 0x000fe200000012ff */
[----:B------:R-:W5:Y:S01]  /*22a40*/  LD.E.128 R64, desc[UR42][R64.64] ;  /* 0x0000002a40407980 */ /* 0x000f62000c101d00 */
[----:B------:R-:W-:Y:S02]  /*22a50*/  SHF.R.U64 R80, R80, 0x3, RZ ;  /* 0x0000000350507819 */ /* 0x000fe400000012ff */
[----:B------:R-:W-:-:S02]  /*22a60*/  IADD3 R7, P5, R20, 0xf000, RZ ;  /* 0x0000f00014077810 */ /* 0x000fc40007fbe0ff */
        /* <DEDUP_REMOVED lines=9> */
[--C-:B------:R-:W-:Y:S01]  /*22b00*/  IMAD.X R85, RZ, RZ, R21.reuse, P5 ;  /* 0x000000ffff557224 */ /* 0x100fe200028e0615 */
[----:B------:R-:W-:Y:S01]  /*22b10*/  LOP3.LUT R4, R5, R20, RZ, 0x3c, !PT ;  /* 0x0000001405047212 */ /* 0x000fe200078e3cff */
[----:B------:R-:W-:Y:S01]  /*22b20*/  IMAD.MOV.U32 R5, RZ, RZ, R21 ;  /* 0x000000ffff057224 */ /* 0x000fe200078e0015 */
[----:B------:R-:W-:Y:S01]  /*22b30*/  SHF.R.U64 R6, R6, 0x3, RZ ;  /* 0x0000000306067819 */ /* 0x000fe200000012ff */
[----:B------:R-:W1:Y:S01]  /*22b40*/  @P2 LDC R21, c[0x0][0xbf0] ;  /* 0x0002fc00ff152b82 */ /* 0x000e620000000800 */
[----:B------:R-:W5:Y:S02]  /*22b50*/  LD.E.128 R68, desc[UR42][R68.64] ;  /* 0x0000002a44447980 */ /* 0x000f64000c101d00 */
[----:B------:R-:W-:Y:S01]  /*22b60*/  LOP3.LUT R84, R6, R7, RZ, 0x3c, !PT ;  /* 0x0000000706547212 */ /* 0x000fe200078e3cff */
[----:B------:R-:W-:Y:S01]  /*22b70*/  IMAD.IADD R9, R9, 0x1, R11 ;  /* 0x0000000109097824 */ /* 0x000fe200078e020b */
[----:B------:R-:W5:Y:S01]  /*22b80*/  LD.E.128 R4, desc[UR42][R4.64] ;  /* 0x0000002a04047980 */ /* 0x000f62000c101d00 */
[----:B------:R-:W-:-:S03]  /*22b90*/  IMAD.IADD R20, R203, 0x1, R10 ;  /* 0x00000001cb147824 */ /* 0x000fc600078e020a */
[----:B------:R-:W5:Y:S04]  /*22ba0*/  LD.E.128 R72, desc[UR42][R72.64] ;  /* 0x0000002a48487980 */ /* 0x000f68000c101d00 */
[----:B------:R-:W5:Y:S04]  /*22bb0*/  LD.E.128 R76, desc[UR42][R76.64] ;  /* 0x0000002a4c4c7980 */ /* 0x000f68000c101d00 */
[----:B------:R-:W5:Y:S04]  /*22bc0*/  LD.E.128 R80, desc[UR42][R80.64] ;  /* 0x0000002a50507980 */ /* 0x000f68000c101d00 */
[----:B------:R-:W5:Y:S01]  /*22bd0*/  LD.E.128 R84, desc[UR42][R84.64] ;  /* 0x0000002a54547980 */ /* 0x000f62000c101d00 */
[----:B------:R-:W-:Y:S01]  /*22be0*/  IMAD.WIDE.U32 R8, R153, UR4, R8 ;  /* 0x0000000499087c25 */ /* 0x000fe2000f8e0008 */
[----:B------:R-:W-:Y:S01]  /*22bf0*/  @!PT LDS RZ, [RZ] ;  /* 0x00000000fffff984 */ /* 0x000fe20000000800 */
[----:B------:R-:W-:Y:S01]  /*22c00*/  @!PT LDS RZ, [RZ] ;  /* 0x00000000fffff984 */ /* 0x000fe20000000800 */
[----:B------:R-:W-:Y:S01]  /*22c10*/  @!PT LDS RZ, [RZ] ;  /* 0x00000000fffff984 */ /* 0x000fe20000000800 */
[----:B------:R-:W-:Y:S01]  /*22c20*/  @!PT LDS RZ, [RZ] ;  /* 0x00000000fffff984 */ /* 0x000fe20000000800 */
[----:B------:R2:W-:Y:S06]  /*22c30*/  MEMBAR.ALL.CTA ;  /* 0x0000000000007992 */ /* 0x0005ec0000008000 */
[----:B--2---:R-:W2:Y:S01]  /*22c40*/  FENCE.VIEW.ASYNC.S ;  /* 0x00000000000073c6 */ /* 0x004ea20000000000 */
[----:B------:R-:W-:Y:S01]  /*22c50*/  SHF.R.S32.HI R12, RZ, 0x1f, R15 ;  /* 0x0000001fff0c7819 */ /* 0x000fe2000001140f */
[----:B0-----:R-:W-:-:S04]  /*22c60*/  @P2 IMAD.HI.U32 R10, R20, R13, RZ ;  /* 0x0000000d140a2227 */ /* 0x001fc800078e00ff */
[----:B------:R-:W-:Y:S01]  /*22c70*/  IMAD R9, R153, UR5, R9 ;  /* 0x0000000599097c24 */ /* 0x000fe2000f8e0209 */
[----:B------:R-:W-:Y:S01]  /*22c80*/  ULDC.64 UR4, c[0x0][0xaf0] ;  /* 0x0002bc0000047ab9 */ /* 0x000fe20000000a00 */
[----:B------:R-:W-:Y:S01]  /*22c90*/  IMAD.MOV.U32 R11, RZ, RZ, R20 ;  /* 0x000000ffff0b7224 */ /* 0x000fe200078e0014 */
[----:B-1----:R-:W-:Y:S01]  /*22ca0*/  @P2 SHF.R.U32.HI R11, RZ, R21, R10 ;  /* 0x00000015ff0b2219 */ /* 0x002fe2000001160a */
[----:B------:R-:W-:Y:S02]  /*22cb0*/  IMAD R12, R12, UR4, RZ ;  /* 0x000000040c0c7c24 */ /* 0x000fe4000f8e02ff */
[----:B------:R-:W-:Y:S02]  /*22cc0*/  VIADD R10, R2, 0x22820 ;  /* 0x00022820020a7836 */ /* 0x000fe40000000000 */
[C---:B------:R-:W-:Y:S01]  /*22cd0*/  IMAD R13, R15.reuse, UR5, R12 ;  /* 0x000000050f0d7c24 */ /* 0x040fe2000f8e020c */
[----:B------:R-:W-:Y:S01]  /*22ce0*/  SHF.R.S32.HI R12, RZ, 0x1f, R11 ;  /* 0x0000001fff0c7819 */ /* 0x000fe2000001140b */
[----:B------:R-:W-:Y:S01]  /*22cf0*/  IMAD.WIDE.U32 R8, R15, UR4, R8 ;  /* 0x000000040f087c25 */ /* 0x000fe2000f8e0008 */
[----:B------:R-:W-:-:S03]  /*22d00*/  ULDC.64 UR4, c[0x0][0xae0] ;  /* 0x0002b80000047ab9 */ /* 0x000fc60000000a00 */
[----:B------:R-:W-:Y:S01]  /*22d10*/  IMAD.MOV R14, RZ, RZ, -R11 ;  /* 0x000000ffff0e7224 */ /* 0x000fe200078e0a0b */
[----:B------:R-:W-:Y:S01]  /*22d20*/  PRMT R10, RZ, 0x654, R10 ;  /* 0x00000654ff0a7816 */ /* 0x000fe2000000000a */
[----:B------:R-:W-:Y:S02]  /*22d30*/  IMAD.IADD R9, R9, 0x1, R13 ;  /* 0x0000000109097824 */ /* 0x000fe400078e020d */
[----:B------:R-:W-:Y:S01]  /*22d40*/  IMAD R12, R12, UR4, RZ ;  /* 0x000000040c0c7c24 */ /* 0x000fe2000f8e02ff */
[----:B--2---:R0:W-:Y:S01]  /*22d50*/  SYNCS.ARRIVE.TRANS64.RED.A1T0 RZ, [R10+URZ], RZ ;  /* 0x000000ff0aff79a7 */ /* 0x0041e2000810043f */
[----:B------:R-:W-:Y:S02]  /*22d60*/  IMAD R3, R3, R14, R20 ;  /* 0x0000000e03037224 */ /* 0x000fe400078e0214 */
[C---:B------:R-:W-:Y:S02]  /*22d70*/  IMAD R13, R11.reuse, UR5, R12 ;  /* 0x000000050b0d7c24 */ /* 0x040fe4000f8e020c */
[----:B------:R-:W-:Y:S01]  /*22d80*/  IMAD.WIDE.U32 R8, R11, UR4, R8 ;  /* 0x000000040b087c25 */ /* 0x000fe2000f8e0008 */
[----:B------:R-:W-:Y:S01]  /*22d90*/  ULDC.64 UR4, c[0x0][0xad8] ;  /* 0x0002b60000047ab9 */ /* 0x000fe20000000a00 */
[----:B0-----:R-:W-:-:S03]  /*22da0*/  SHF.R.S32.HI R10, RZ, 0x1f, R3 ;  /* 0x0000001fff0a7819 */ /* 0x001fc60000011403 */
[----:B------:R-:W-:Y:S02]  /*22db0*/  IADD3 R9, R9, R13, RZ ;  /* 0x0000000d09097210 */ /* 0x000fe40007ffe0ff */
        /* <DEDUP_REMOVED lines=11> */
.L_x_12407:
[----:B------:R-:W-:Y:S01]  /*22e70*/  IMAD.IADD R203, R88, 0x1, R203 ;  /* 0x0000000158cb7824 */ /* 0x000fe200078e02cb */
[----:B------:R-:W-:Y:S04]  /*22e80*/  BSSY B1, `(.L_x_12180) ;  /* 0x0000018000017945 */ /* 0x000fe80003800000 */
[----:B------:R-:W-:-:S13]  /*22e90*/  ISETP.GE.AND P0, PT, R203, R0, PT ;  /* 0x00000000cb00720c */ /* 0x000fda0003f06270 */
[----:B------:R-:W-:Y:S05]  /*22ea0*/  @P0 BRA `(.L_x_12181) ;  /* 0x0000000000540947 */ /* 0x000fea0003800000 */
[----:B------:R-:W-:Y:S01]  /*22eb0*/  ULDC UR4, c[0x0][0xac8] ;  /* 0x0002b20000047ab9 */ /* 0x000fe20000000800 */
[----:B------:R-:W-:Y:S02]  /*22ec0*/  SHF.R.S32.HI R12, RZ, 0x1f, R187 ;  /* 0x0000001fff0c7819 */ /* 0x000fe400000114bb */
[----:B------:R-:W-:Y:S02]  /*22ed0*/  ISETP.GE.AND P3, PT, R187, UR4, PT ;  /* 0x00000004bb007c0c */ /* 0x000fe4000bf66270 */
[----:B------:R-:W-:Y:S02]  /*22ee0*/  ISETP.GE.AND P2, PT, R201, UR4, PT ;  /* 0x00000004c9007c0c */ /* 0x000fe4000bf46270 */
[----:B------:R-:W-:Y:S02]  /*22ef0*/  ISETP.GE.AND P1, PT, R200, UR4, PT ;  /* 0x00000004c8007c0c */ /* 0x000fe4000bf26270 */
[----:B------:R-:W-:Y:S02]  /*22f00*/  ISETP.GE.AND P0, PT, R202, UR4, PT ;  /* 0x00000004ca007c0c */ /* 0x000fe4000bf06270 */
[----:B------:R-:W-:-:S02]  /*22f10*/  SHF.R.S32.HI R15, RZ, 0x1f, R201 ;  /* 0x0000001fff0f7819 */ /* 0x000fc400000114c9 */
[----:B------:R-:W-:Y:S02]  /*22f20*/  SHF.R.S32.HI R25, RZ, 0x1f, R200 ;  /* 0x0000001fff197819 */ /* 0x000fe400000114c8 */
[----:B------:R-:W-:Y:S02]  /*22f30*/  SHF.R.S32.HI R24, RZ, 0x1f, R202 ;  /* 0x0000001fff187819 */ /* 0x000fe400000114ca */
[-C--:B--2---:R-:W-:Y:S02]  /*22f40*/  @!P3 LEA R8, P5, R187, R14.reuse, 0x1 ;  /* 0x0000000ebb08b211 */ /* 0x084fe400078a08ff */
[-C--:B------:R-:W-:Y:S02]  /*22f50*/  @!P2 LEA R10, P4, R201, R14.reuse, 0x1 ;  /* 0x0000000ec90aa211 */ /* 0x080fe400078808ff */
[----:B-1----:R-:W-:Y:S02]  /*22f60*/  @!P3 LEA.HI.X R9, R187, R3, R12, 0x1, P5 ;  /* 0x00000003bb09b211 */ /* 0x002fe400028f0c0c */
[----:B------:R-:W-:-:S02]  /*22f70*/  @!P1 LEA R12, P5, R200, R14, 0x1 ;  /* 0x0000000ec80c9211 */ /* 0x000fc400078a08ff */
[-C--:B------:R-:W-:Y:S01]  /*22f80*/  @!P2 LEA.HI.X R11, R201, R3.reuse, R15, 0x1, P4 ;  /* 0x00000003c90ba211 */ /* 0x080fe200020f0c0f */
[----:B-----5:R3:W-:Y:S01]  /*22f90*/  @!P3 ST.E.128 desc[UR42][R8.64], R4 ;  /* 0x000000040800b985 */ /* 0x0207e2000c101d2a */
[----:B------:R-:W-:Y:S02]  /*22fa0*/  @!P0 LEA R14, P4, R202, R14, 0x1 ;  /* 0x0000000eca0e8211 */ /* 0x000fe400078808ff */
[-C--:B------:R-:W-:Y:S01]  /*22fb0*/  @!P1 LEA.HI.X R13, R200, R3.reuse, R25, 0x1, P5 ;  /* 0x00000003c80d9211 */ /* 0x080fe200028f0c19 */
[----:B------:R3:W-:Y:S01]  /*22fc0*/  @!P2 ST.E.128 desc[UR42][R10.64], R40 ;  /* 0x000000280a00a985 */ /* 0x0007e2000c101d2a */
[----:B------:R-:W-:-:S03]  /*22fd0*/  @!P0 LEA.HI.X R15, R202, R3, R24, 0x1, P4 ;  /* 0x00000003ca0f8211 */ /* 0x000fc600020f0c18 */
[----:B------:R3:W-:Y:S04]  /*22fe0*/  @!P1 ST.E.128 desc[UR42][R12.64], R56 ;  /* 0x000000380c009985 */ /* 0x0007e8000c101d2a */
[----:B------:R3:W-:Y:S02]  /*22ff0*/  @!P0 ST.E.128 desc[UR42][R14.64], R72 ;  /* 0x000000480e008985 */ /* 0x0007e4000c101d2a */
.L_x_12181:
[----:B------:R-:W-:Y:S05]  /*23000*/  BSYNC B1 ;  /* 0x0000000000017941 */ /* 0x000fea0003800000 */
.L_x_12180:
[----:B------:R-:W-:-:S03]  /*23010*/  UMOV UR4, 0xffffffff ;  /* 0xffffffff00047882 */ /* 0x000fc60000000000 */
[----:B------:R-:W-:Y:S05]  /*23020*/  BRA.DIV UR4, `(.L_x_12182) ;  /* 0x000000c604c87947 */ /* 0x000fea000b800000 */
[----:B-1----:R1:W4:Y:S04]  /*23030*/  SHFL.IDX PT, R3, R21, 0x1, 0x181f ;  /* 0x00381f0015037f89 */ /* 0x00232800000e0000 */
[----:B--23--:R1:W2:Y:S02]  /*23040*/  SHFL.IDX PT, R14, R20, 0x1, 0x181f ;  /* 0x00381f00140e7f89 */ /* 0x00c2a400000e0000 */
.L_x_12411:
[----:B-----5:R-:W-:Y:S01]  /*23050*/  VIADD R5, R203, 0x20 ;  /* 0x00000020cb057836 */ /* 0x020fe20000000000 */
        /* <DEDUP_REMOVED lines=14> */
[----:B----4-:R-:W-:Y:S02]  /*23140*/  @!P3 LEA.HI.X R5, R187, R3, R8, 0x1, P5 ;  /* 0x00000003bb05b211 */ /* 0x010fe400028f0c08 */
[----:B------:R-:W-:-:S02]  /*23150*/  @!P1 LEA R8, P5, R200, R14, 0x1 ;  /* 0x0000000ec8089211 */ /* 0x000fc400078a08ff */
[-C--:B------:R-:W-:Y:S01]  /*23160*/  @!P2 LEA.HI.X R7, R201, R3.reuse, R10, 0x1, P4 ;  /* 0x00000003c907a211 */ /* 0x080fe200020f0c0a */
[----:B------:R3:W-:Y:S01]  /*23170*/  @!P3 ST.E.128 desc[UR42][R4.64], R28 ;  /* 0x0000001c0400b985 */ /* 0x0007e2000c101d2a */
[----:B------:R-:W-:Y:S02]  /*23180*/  @!P0 LEA R10, P4, R202, R14, 0x1 ;  /* 0x0000000eca0a8211 */ /* 0x000fe400078808ff */
[-C--:B------:R-:W-:Y:S01]  /*23190*/  @!P1 LEA.HI.X R9, R200, R3.reuse, R13, 0x1, P5 ;  /* 0x00000003c8099211 */ /* 0x080fe200028f0c0d */
[----:B------:R3:W-:Y:S01]  /*231a0*/  @!P2 ST.E.128 desc[UR42][R6.64], R44 ;  /* 0x0000002c0600a985 */ /* 0x0007e2000c101d2a */
[----:B------:R-:W-:-:S03]  /*231b0*/  @!P0 LEA.HI.X R11, R202, R3, R12, 0x1, P4 ;  /* 0x00000003ca0b8211 */ /* 0x000fc600020f0c0c */
[----:B------:R3:W-:Y:S04]  /*231c0*/  @!P1 ST.E.128 desc[UR42][R8.64], R60 ;  /* 0x0000003c08009985 */ /* 0x0007e8000c101d2a */
[----:B------:R3:W-:Y:S02]  /*231d0*/  @!P0 ST.E.128 desc[UR42][R10.64], R76 ;  /* 0x0000004c0a008985 */ /* 0x0007e4000c101d2a */
.L_x_12184:
[----:B------:R-:W-:Y:S05]  /*231e0*/  BSYNC B1 ;  /* 0x0000000000017941 */ /* 0x000fea0003800000 */
.L_x_12183:
[----:B------:R-:W-:-:S03]  /*231f0*/  UMOV UR4, 0xffffffff ;  /* 0xffffffff00047882 */ /* 0x000fc60000000000 */
[----:B------:R-:W-:Y:S05]  /*23200*/  BRA.DIV UR4, `(.L_x_12185) ;  /* 0x000000c604987947 */ /* 0x000fea000b800000 */
[----:B----4-:R4:W0:Y:S04]  /*23210*/  SHFL.IDX PT, R3, R21, 0x2, 0x181f ;  /* 0x00581f0015037f89 */ /* 0x01082800000e0000 */
[----:B--2---:R4:W2:Y:S02]  /*23220*/  SHFL.IDX PT, R14, R20, 0x2, 0x181f ;  /* 0x00581f00140e7f89 */ /* 0x0048a400000e0000 */
.L_x_12415:
[----:B---3--:R-:W-:Y:S01]  /*23230*/  VIADD R5, R203, 0x40 ;  /* 0x00000040cb057836 */ /* 0x008fe20000000000 */
        /* <DEDUP_REMOVED lines=14> */
[----:B0-----:R-:W-:Y:S02]  /*23320*/  @!P3 LEA.HI.X R5, R187, R3, R8, 0x1, P5 ;  /* 0x00000003bb05b211 */ /* 0x001fe400028f0c08 */
        /* <DEDUP_REMOVED lines=9> */
.L_x_12187:
[----:B------:R-:W-:Y:S05]  /*233c0*/  BSYNC B1 ;  /* 0x0000000000017941 */ /* 0x000fea0003800000 */
.L_x_12186:
[----:B------:R-:W-:-:S03]  /*233d0*/  UMOV UR4, 0xffffffff ;  /* 0xffffffff00047882 */ /* 0x000fc60000000000 */
[----:B------:R-:W-:Y:S05]  /*233e0*/  BRA.DIV UR4, `(.L_x_12188) ;  /* 0x000000c604687947 */ /* 0x000fea000b800000 */
[----:B0-----:R0:W0:Y:S04]  /*233f0*/  SHFL.IDX PT, R3, R21, 0x3, 0x181f ;  /* 0x00781f0015037f89 */ /* 0x00102800000e0000 */
[----:B--2---:R2:W0:Y:S02]  /*23400*/  SHFL.IDX PT, R14, R20, 0x3, 0x181f ;  /* 0x00781f00140e7f89 */ /* 0x00442400000e0000 */
.L_x_12419:
[----:B---3--:R-:W-:-:S05]  /*23410*/  VIADD R5, R203, 0x60 ;  /* 0x00000060cb057836 */ /* 0x008fca0000000000 */
[----:B------:R-:W-:-:S13]  /*23420*/  ISETP.GE.AND P0, PT, R5, R0, PT ;  /* 0x000000000500720c */ /* 0x000fda0003f06270 */
[----:B------:R-:W-:Y:S05]  /*23430*/  @P0 BRA `(.L_x_12189) ;  /* 0x0000002c007c0947 */ /* 0x000fea0003800000 */
[----:B------:R-:W-:Y:S01]  /*23440*/  ULDC UR4, c[0x0][0xac8] ;  /* 0x0002b20000047ab9 */ /* 0x000fe20000000800 */
[----:B------:R-:W-:Y:S02]  /*23450*/  SHF.R.S32.HI R12, RZ, 0x1f, R187 ;  /* 0x0000001fff0c7819 */ /* 0x000fe400000114bb */
[----:B------:R-:W-:Y:S02]  /*23460*/  ISETP.GE.AND P3, PT, R187, UR4, PT ;  /* 0x00000004bb007c0c */ /* 0x000fe4000bf66270 */
[----:B------:R-:W-:Y:S02]  /*23470*/  ISETP.GE.AND P4, PT, R201, UR4, PT ;  /* 0x00000004c9007c0c */ /* 0x000fe4000bf86270 */
[----:B------:R-:W-:Y:S02]  /*23480*/  ISETP.GE.AND P5, PT, R200, UR4, PT ;  /* 0x00000004c8007c0c */ /* 0x000fe4000bfa6270 */
[----:B------:R-:W-:Y:S02]  /*23490*/  SHF.R.S32.HI R11, RZ, 0x1f, R201 ;  /* 0x0000001fff0b7819 */ /* 0x000fe400000114c9 */
[----:B------:R-:W-:-:S05]  /*234a0*/  SHF.R.S32.HI R10, RZ, 0x1f, R200 ;  /* 0x0000001fff0a7819 */ /* 0x000fca00000114c8 */
[-C--:B0-----:R-:W-:Y:S02]  /*234b0*/  @!P3 LEA R4, P0, R187, R14.reuse, 0x1 ;  /* 0x0000000ebb04b211 */ /* 0x081fe400078008ff */
[-C--:B------:R-:W-:Y:S02]  /*234c0*/  @!P4 LEA R6, P1, R201, R14.reuse, 0x1 ;  /* 0x0000000ec906c211 */ /* 0x080fe400078208ff */
[C---:B------:R-:W-:Y:S02]  /*234d0*/  @!P5 LEA R8, P2, R200.reuse, R14, 0x1 ;  /* 0x0000000ec808d211 */ /* 0x040fe400078408ff */
        /* <DEDUP_REMOVED lines=8> */
[----:B------:R-:W-:Y:S02]  /*23560*/  SHF.R.S32.HI R10, RZ, 0x1f, R202 ;  /* 0x0000001fff0a7819 */ /* 0x000fe400000114ca */
[----:B------:R-:W-:-:S04]  /*23570*/  LEA R14, P0, R202, R14, 0x1 ;  /* 0x0000000eca0e7211 */ /* 0x000fc800078008ff */
[----:B------:R-:W-:-:S05]  /*23580*/  LEA.HI.X R15, R202, R3, R10, 0x1, P0 ;  /* 0x00000003ca0f7211 */ /* 0x000fca00000f0c0a */
[----:B------:R3:W-:Y:S01]  /*23590*/  ST.E.128 desc[UR42][R14.64], R84 ;  /* 0x000000540e007985 */ /* 0x0007e2000c101d2a */
[----:B------:R-:W-:Y:S05]  /*235a0*/  BRA `(.L_x_12189) ;  /* 0x0000002c00207947 */ /* 0x000fea0003800000 */
.L_x_12178:
[----:B------:R-:W1:Y:S01]  /*235b0*/  @P2 LDC R10, c[0x0][0xbec] ;  /* 0x0002fb00ff0a2b82 */ /* 0x000e620000000800 */
[----:B------:R-:W-:Y:S01]  /*235c0*/  ULDC.64 UR4, c[0x0][0xb08] ;  /* 0x0002c20000047ab9 */ /* 0x000fe20000000a00 */
[----:B------:R-:W-:Y:S01]  /*235d0*/  SHF.R.S32.HI R6, RZ, 0x1f, R15 ;  /* 0x0000001fff067819 */ /* 0x000fe2000001140f */
[----:B------:R-:W-:Y:S01]  /*235e0*/  IMAD R9, R9, UR4, RZ ;  /* 0x0000000409097c24 */ /* 0x000fe2000f8e02ff */
[----:B------:R-:W-:Y:S01]  /*235f0*/  ULDC.64 UR6, c[0x0][0xb30] ;  /* 0x0002cc0000067ab9 */ /* 0x000fe20000000a00 */
[C---:B0-----:R-:W-:Y:S01]  /*23600*/  IMAD.WIDE.U32 R4, R8.reuse, UR4, RZ ;  /* 0x0000000408047c25 */ /* 0x041fe2000f8e00ff */
[C---:B------:R-:W-:Y:S02]  /*23610*/  IADD3 R24, R197.reuse, 0x18, RZ ;  /* 0x00000018c5187810 */ /* 0x040fe40007ffe0ff */
[----:B------:R-:W0:Y:S01]  /*23620*/  @P2 LDC R13, c[0x0][0xbf0] ;  /* 0x0002fc00ff0d2b82 */ /* 0x000e220000000800 */
[----:B------:R-:W-:Y:S01]  /*23630*/  IMAD R9, R8, UR5, R9 ;  /* 0x0000000508097c24 */ /* 0x000fe2000f8e0209 */
[----:B------:R-:W-:Y:S01]  /*23640*/  ULDC.64 UR4, c[0x0][0xb38] ;  /* 0x0002ce0000047ab9 */ /* 0x000fe20000000a00 */
[----:B------:R-:W-:Y:S01]  /*23650*/  VIADD R20, R197, 0x8 ;  /* 0x00000008c5147836 */ /* 0x000fe20000000000 */
[----:B------:R-:W-:Y:S01]  /*23660*/  SHF.R.S32.HI R32, RZ, 0x1f, R24 ;  /* 0x0000001fff207819 */ /* 0x000fe20000011418 */
[----:B------:R-:W-:-:S02]  /*23670*/  IMAD.IADD R5, R5, 0x1, R9 ;  /* 0x0000000105057824 */ /* 0x000fc400078e0209 */
[----:B------:R-:W-:Y:S01]  /*23680*/  IMAD.MOV.U32 R9, RZ, RZ, R41 ;  /* 0x000000ffff097224 */ /* 0x000fe200078e0029 */
[----:B------:R-:W-:Y:S01]  /*23690*/  SHF.R.S32.HI R30, RZ, 0x1f, R20 ;  /* 0x0000001fff1e7819 */ /* 0x000fe20000011414 */
[----:B------:R-:W-:-:S04]  /*236a0*/  IMAD.WIDE.U32 R4, R153, UR4, R4 ;  /* 0x0000000499047c25 */ /* 0x000fc8000f8e0004 */
[----:B------:R-:W-:Y:S01]  /*236b0*/  IMAD R5, R153, UR5, R5 ;  /* 0x0000000599057c24 */ /* 0x000fe2000f8e0205 */
[----:B------:R-:W-:Y:S01]  /*236c0*/  ULDC.64 UR4, c[0x0][0xb40] ;  /* 0x0002d00000047ab9 */ /* 0x000fe20000000a00 */
[----:B------:R-:W-:Y:S02]  /*236d0*/  VIADD R21, R197, 0x10 ;  /* 0x00000010c5157836 */ /* 0x000fe40000000000 */
[----:B------:R-:W-:Y:S02]  /*236e0*/  IMAD R6, R6, UR4, RZ ;  /* 0x0000000406067c24 */ /* 0x000fe4000f8e02ff */
[----:B-1----:R-:W-:Y:S01]  /*236f0*/  @P2 IMAD.HI.U32 R10, R41, R10, RZ ;  /* 0x0000000a290a2227 */ /* 0x002fe200078e00ff */
[----:B------:R-:W-:-:S03]  /*23700*/  SHF.R.S32.HI R31, RZ, 0x1f, R21 ;  /* 0x0000001fff1f7819 */ /* 0x000fc60000011415 */
[C---:B------:R-:W-:Y:S01]  /*23710*/  IMAD R11, R15.reuse, UR5, R6 ;  /* 0x000000050f0b7c24 */ /* 0x040fe2000f8e0206 */
[----:B0-----:R-:W-:Y:S01]  /*23720*/  @P2 SHF.R.U32.HI R9, RZ, R13, R10 ;  /* 0x0000000dff092219 */ /* 0x001fe2000001160a */
[----:B------:R-:W-:Y:S01]  /*23730*/  IMAD.WIDE.U32 R4, R15, UR4, R4 ;  /* 0x000000040f047c25 */ /* 0x000fe2000f8e0004 */
[----:B------:R-:W-:Y:S02]  /*23740*/  ULDC.64 UR4, c[0x0][0xb48] ;  /* 0x0002d20000047ab9 */ /* 0x000fe40000000a00 */
[----:B------:R-:W-:Y:S01]  /*23750*/  SHF.R.S32.HI R6, RZ, 0x1f, R9 ;  /* 0x0000001fff067819 */ /* 0x000fe20000011409 */
[----:B------:R-:W-:Y:S02]  /*23760*/  IMAD.IADD R5, R5, 0x1, R11 ;  /* 0x0000000105057824 */ /* 0x000fe400078e020b */
[----:B------:R-:W-:Y:S02]  /*23770*/  IMAD.MOV R8, RZ, RZ, -R9 ;  /* 0x000000ffff087224 */ /* 0x000fe400078e0a09 */
[----:B------:R-:W-:-:S04]  /*23780*/  IMAD.WIDE.U32 R4, R209, UR4, R4 ;  /* 0x00000004d1047c25 */ /* 0x000fc8000f8e0004 */
        /* <DEDUP_REMOVED lines=9> */
[----:B------:R-:W-:Y:S02]  /*23820*/  VIADD R8, R2, 0x22820 ;  /* 0x0002282002087836 */ /* 0x000fe40000000000 */
[C---:B------:R-:W-:Y:S02]  /*23830*/  IMAD R9, R3.reuse, UR5, R6 ;  /* 0x0000000503097c24 */ /* 0x040fe4000f8e0206 */
[----:B------:R-:W-:Y:S01]  /*23840*/  IMAD.WIDE.U32 R4, R3, UR4, R4 ;  /* 0x0000000403047c25 */ /* 0x000fe2000f8e0004 */
[----:B------:R-:W-:Y:S01]  /*23850*/  ULDC.64 UR4, c[0x0][0xb00] ;  /* 0x0002c00000047ab9 */ /* 0x000fe20000000a00 */
[----:B------:R-:W-:-:S02]  /*23860*/  PRMT R8, RZ, 0x654, R8 ;  /* 0x00000654ff087816 */ /* 0x000fc40000000008 */
[----:B------:R-:W-:Y:S01]  /*23870*/  IMAD.IADD R5, R5, 0x1, R9 ;  /* 0x0000000105057824 */ /* 0x000fe200078e0209 */
[C---:B------:R-:W-:Y:S01]  /*23880*/  LEA R3, P0, R4.reuse, UR4, 0x2 ;  /* 0x0000000404037c11 */ /* 0x040fe2000f8010ff */
[C---:B------:R-:W-:Y:S01]  /*23890*/  VIADD R25, R197.reuse, 0x20 ;  /* 0x00000020c5197836 */ /* 0x040fe20000000000 */
[----:B------:R-:W-:Y:S01]  /*238a0*/  UMOV UR4, 0xffffffff ;  /* 0xffffffff00047882 */ /* 0x000fe20000000000 */
[C---:B------:R-:W-:Y:S01]  /*238b0*/  VIADD R26, R197.reuse, 0x28 ;  /* 0x00000028c51a7836 */ /* 0x040fe20000000000 */
[----:B------:R0:W-:Y:S01]  /*238c0*/  SYNCS.ARRIVE.TRANS64.RED.A1T0 RZ, [R8+URZ], RZ ;  /* 0x000000ff08ff79a7 */ /* 0x0001e2000810043f */
[C---:B------:R-:W-:Y:S01]  /*238d0*/  VIADD R28, R197.reuse, 0x30 ;  /* 0x00000030c51c7836 */ /* 0x040fe20000000000 */
[----:B------:R-:W-:Y:S01]  /*238e0*/  LEA.HI.X R4, R4, UR5, R5, 0x2, P0 ;  /* 0x0000000504047c11 */ /* 0x000fe200080f1405 */
[----:B------:R-:W-:Y:S01]  /*238f0*/  VIADD R29, R197, 0x38 ;  /* 0x00000038c51d7836 */ /* 0x000fe20000000000 */
[----:B------:R-:W-:Y:S02]  /*23900*/  SHF.R.S32.HI R33, RZ, 0x1f, R25 ;  /* 0x0000001fff217819 */ /* 0x000fe40000011419 */
[----:B------:R-:W-:-:S02]  /*23910*/  SHF.R.S32.HI R34, RZ, 0x1f, R26 ;  /* 0x0000001fff227819 */ /* 0x000fc4000001141a */
[----:B------:R-:W-:Y:S02]  /*23920*/  SHF.R.S32.HI R35, RZ, 0x1f, R28 ;  /* 0x0000001fff237819 */ /* 0x000fe4000001141c */
[----:B------:R-:W-:Y:S01]  /*23930*/  SHF.R.S32.HI R36, RZ, 0x1f, R29 ;  /* 0x0000001fff247819 */ /* 0x000fe2000001141d */
[----:B0-----:R-:W-:Y:S06]  /*23940*/  BRA.DIV UR4, `(.L_x_12190) ;  /* 0x000000c204587947 */ /* 0x001fec000b800000 */
[----:B------:R0:W1:Y:S04]  /*23950*/  SHFL.IDX PT, R5, R4, RZ, 0x1c1f ;  /* 0x001c1fff04057589 */ /* 0x00006800000e0000 */
[----:B------:R0:W2:Y:S02]  /*23960*/  SHFL.IDX PT, R6, R3, RZ, 0x1c1f ;  /* 0x001c1fff03067589 */ /* 0x0000a400000e0000 */
.L_x_12422:
[----:B------:R-:W-:Y:S01]  /*23970*/  ISETP.GE.AND P0, PT, R37, R0, PT ;  /* 0x000000002500720c */ /* 0x000fe20003f06270 */
[----:B------:R-:W-:-:S12]  /*23980*/  BSSY B1, `(.L_x_12191) ;  /* 0x00000c6000017945 */ /* 0x000fd80003800000 */
[----:B------:R-:W-:Y:S05]  /*23990*/  @P0 BRA `(.L_x_12192) ;  /* 0x0000000c00100947 */ /* 0x000fea0003800000 */
[----:B------:R-:W-:Y:S02]  /*239a0*/  ULDC UR4, c[0x0][0xac8] ;  /* 0x0002b20000047ab9 */ /* 0x000fe40000000800 */
[----:B------:R-:W-:-:S13]  /*239b0*/  ISETP.GE.AND P0, PT, R197, UR4, PT ;  /* 0x00000004c5007c0c */ /* 0x000fda000bf06270 */
[----:B------:R-:W3:Y:S01]  /*239c0*/  @!P0 LDL.64 R10, [R1+0x200] ;  /* 0x00020000010a8983 */ /* 0x000ee20000100a00 */
[----:B------:R-:W-:Y:S01]  /*239d0*/  ISETP.GE.AND P1, PT, R20, UR4, PT ;  /* 0x0000000414007c0c */ /* 0x000fe2000bf26270 */
[----:B--2---:R-:W-:Y:S02]  /*239e0*/  @!P0 IMAD.MOV.U32 R8, RZ, RZ, R6 ;  /* 0x000000ffff088224 */ /* 0x004fe400078e0006 */
[----:B-1----:R-:W-:Y:S02]  /*239f0*/  @!P0 IMAD.MOV.U32 R9, RZ, RZ, R5 ;  /* 0x000000ffff098224 */ /* 0x002fe400078e0005 */
[----:B------:R-:W-:-:S05]  /*23a00*/  @!P0 IMAD.WIDE R8, R197, 0x4, R8 ;  /* 0x00000004c5088825 */ /* 0x000fca00078e0208 */
[----:B---3--:R1:W-:Y:S04]  /*23a10*/  @!P0 ST.E.64 desc[UR42][R8.64], R10 ;  /* 0x0000000a08008985 */ /* 0x0083e8000c101b2a */
[----:B-1----:R-:W2:Y:S01]  /*23a20*/  @!P1 LDL.64 R8, [R1+0x210] ;  /* 0x0002100001089983 */ /* 0x002ea20000100a00 */
[----:B------:R-:W-:Y:S02]  /*23a30*/  ISETP.GE.AND P0, PT, R21, UR4, PT ;  /* 0x0000000415007c0c */ /* 0x000fe4000bf06270 */
[----:B------:R-:W-:-:S04]  /*23a40*/  @!P1 LEA R10, P2, R20, R6, 0x2 ;  /* 0x00000006140a9211 */ /* 0x000fc800078410ff */
[----:B------:R-:W-:-:S05]  /*23a50*/  @!P1 LEA.HI.X R11, R20, R5, R30, 0x2, P2 ;  /* 0x00000005140b9211 */ /* 0x000fca00010f141e */
[----:B--2---:R1:W-:Y:S04]  /*23a60*/  @!P1 ST.E.64 desc[UR42][R10.64], R8 ;  /* 0x000000080a009985 */ /* 0x0043e8000c101b2a */
        /* <DEDUP_REMOVED lines=21> */
[----:B------:R-:W-:Y:S01]  /*23bc0*/  ISETP.GE.AND P1, PT, R29, UR4, PT ;  /* 0x000000041d007c0c */ /* 0x000fe2000bf26270 */
[----:B------:R-:W-:Y:S01]  /*23bd0*/  VIADD R13, R197, 0x40 ;  /* 0x00000040c50d7836 */ /* 0x000fe20000000000 */
[----:B------:R-:W-:-:S04]  /*23be0*/  @!P0 LEA R10, P2, R28, R6, 0x2 ;  /* 0x000000061c0a8211 */ /* 0x000fc800078410ff */
[----:B------:R-:W-:-:S05]  /*23bf0*/  @!P0 LEA.HI.X R11, R28, R5, R35, 0x2, P2 ;  /* 0x000000051c0b8211 */ /* 0x000fca00010f1423 */
[----:B--2---:R1:W-:Y:S04]  /*23c00*/  @!P0 ST.E.64 desc[UR42][R10.64], R8 ;  /* 0x000000080a008985 */ /* 0x0043e8000c101b2a */
[----:B-1----:R-:W2:Y:S01]  /*23c10*/  @!P1 LDL.64 R8, [R1+0x270] ;  /* 0x0002700001089983 */ /* 0x002ea20000100a00 */
[----:B------:R-:W-:Y:S01]  /*23c20*/  ISETP.GE.AND P0, PT, R13, UR4, PT ;  /* 0x000000040d007c0c */ /* 0x000fe2000bf06270 */
[----:B------:R-:W-:Y:S01]  /*23c30*/  VIADD R12, R197, 0x48 ;  /* 0x00000048c50c7836 */ /* 0x000fe20000000000 */
[----:B------:R-:W-:-:S04]  /*23c40*/  @!P1 LEA R10, P2, R29, R6, 0x2 ;  /* 0x000000061d0a9211 */ /* 0x000fc800078410ff */
[----:B------:R-:W-:Y:S01]  /*23c50*/  @!P1 LEA.HI.X R11, R29, R5, R36, 0x2, P2 ;  /* 0x000000051d0b9211 */ /* 0x000fe200010f1424 */
[----:B------:R-:W-:-:S04]  /*23c60*/  VIADD R15, R197, 0x40 ;  /* 0x00000040c50f7836 */ /* 0x000fc80000000000 */
[----:B--2---:R1:W-:Y:S04]  /*23c70*/  @!P1 ST.E.64 desc[UR42][R10.64], R8 ;  /* 0x000000080a009985 */ /* 0x0043e8000c101b2a */
[----:B-1----:R-:W2:Y:S01]  /*23c80*/  @!P0 LDL.64 R8, [R1+0x280] ;  /* 0x0002800001088983 */ /* 0x002ea20000100a00 */
[----:B------:R-:W-:Y:S01]  /*23c90*/  ISETP.GE.AND P1, PT, R12, UR4, PT ;  /* 0x000000040c007c0c */ /* 0x000fe2000bf26270 */
[----:B------:R-:W-:Y:S01]  /*23ca0*/  VIADD R14, R197, 0x50 ;  /* 0x00000050c50e7836 */ /* 0x000fe20000000000 */
[----:B------:R-:W-:Y:S02]  /*23cb0*/  SHF.R.S32.HI R15, RZ, 0x1f, R15 ;  /* 0x0000001fff0f7819 */ /* 0x000fe4000001140f */
        /* <DEDUP_REMOVED lines=17> */
[----:B------:R-:W-:Y:S02]  /*23dd0*/  @!P0 LEA.HI.X R11, R14, R5, R15, 0x2, P2 ;  /* 0x000000050e0b8211 */ /* 0x000fe400010f140f */
[----:B------:R-:W-:-:S04]  /*23de0*/  IADD3 R14, R197, 0x58, RZ ;  /* 0x00000058c50e7810 */ /* 0x000fc80007ffe0ff */
[----:B------:R-:W-:Y:S01]  /*23df0*/  SHF.R.S32.HI R14, RZ, 0x1f, R14 ;  /* 0x0000001fff0e7819 */ /* 0x000fe2000001140e */
[----:B--2---:R1:W-:Y:S04]  /*23e00*/  @!P0 ST.E.64 desc[UR42][R10.64], R8 ;  /* 0x000000080a008985 */ /* 0x0043e8000c101b2a */
[----:B-1----:R-:W2:Y:S01]  /*23e10*/  @!P1 LDL.64 R8, [R1+0x2b0] ;  /* 0x0002b00001089983 */ /* 0x002ea20000100a00 */
[----:B------:R-:W-:Y:S02]  /*23e20*/  ISETP.GE.AND P0, PT, R12, UR4, PT ;  /* 0x000000040c007c0c */ /* 0x000fe4000bf06270 */
[----:B------:R-:W-:-:S04]  /*23e30*/  @!P1 LEA R10, P2, R13, R6, 0x2 ;  /* 0x000000060d0a9211 */ /* 0x000fc800078410ff */
[----:B------:R-:W-:Y:S01]  /*23e40*/  @!P1 LEA.HI.X R11, R13, R5, R14, 0x2, P2 ;  /* 0x000000050d0b9211 */ /* 0x000fe200010f140e */
[----:B------:R-:W-:-:S05]  /*23e50*/  VIADD R13, R197, 0x60 ;  /* 0x00000060c50d7836 */ /* 0x000fca0000000000 */
[----:B------:R-:W-:Y:S01]  /*23e60*/  SHF.R.S32.HI R13, RZ, 0x1f, R13 ;  /* 0x0000001fff0d7819 */ /* 0x000fe2000001140d */
[----:B--2---:R1:W-:Y:S04]  /*23e70*/  @!P1 ST.E.64 desc[UR42][R10.64], R8 ;  /* 0x000000080a009985 */ /* 0x0043e8000c101b2a */
[----:B-1----:R-:W2:Y:S01]  /*23e80*/  @!P0 LDL.64 R8, [R1+0x2c0] ;  /* 0x0002c00001088983 */ /* 0x002ea20000100a00 */
[----:B------:R-:W-:Y:S02]  /*23e90*/  ISETP.GE.AND P1, PT, R229, UR4, PT ;  /* 0x00000004e5007c0c */ /* 0x000fe4000bf26270 */
[----:B------:R-:W-:-:S04]  /*23ea0*/  @!P0 LEA R10, P2, R12, R6, 0x2 ;  /* 0x000000060c0a8211 */ /* 0x000fc800078410ff */
[----:B------:R-:W-:Y:S02]  /*23eb0*/  @!P0 LEA.HI.X R11, R12, R5, R13, 0x2, P2 ;  /* 0x000000050c0b8211 */ /* 0x000fe400010f140d */
[----:B------:R-:W-:-:S03]  /*23ec0*/  SHF.R.S32.HI R12, RZ, 0x1f, R229 ;  /* 0x0000001fff0c7819 */ /* 0x000fc600000114e5 */
        /* <DEDUP_REMOVED lines=110> */
[----:B------:R-:W-:-:S04]  /*245b0*/  @!P1 LEA R10, P0, R211, R6, 0x2 ;  /* 0x00000006d30a9211 */ /* 0x000fc800078010ff */
[----:B------:R-:W-:-:S05]  /*245c0*/  @!P1 LEA.HI.X R11, R211, R5, R12, 0x2, P0 ;  /* 0x00000005d30b9211 */ /* 0x000fca00000f140c */
[----:B--2---:R3:W-:Y:S04]  /*245d0*/  @!P1 ST.E.64 desc[UR42][R10.64], R8 ;  /* 0x000000080a009985 */ /* 0x0047e8000c101b2a */
.L_x_12192:
[----:B------:R-:W-:Y:S05]  /*245e0*/  BSYNC B1 ;  /* 0x0000000000017941 */ /* 0x000fea0003800000 */
.L_x_12191:
[----:B------:R-:W-:-:S03]  /*245f0*/  UMOV UR4, 0xffffffff ;  /* 0xffffffff00047882 */ /* 0x000fc60000000000 */
[----:B------:R-:W-:Y:S05]  /*24600*/  BRA.DIV UR4, `(.L_x_12193) ;  /* 0x000000b604607947 */ /* 0x000fea000b800000 */
[----:B------:R4:W0:Y:S04]  /*24610*/  SHFL.IDX PT, R37, R4, 0x1, 0x1c1f ;  /* 0x003c1f0004257f89 */ /* 0x00082800000e0000 */
[----:B------:R4:W0:Y:S02]  /*24620*/  SHFL.IDX PT, R14, R3, 0x1, 0x1c1f ;  /* 0x003c1f00030e7f89 */ /* 0x00082400000e0000 */
.L_x_12426:
[----:B------:R-:W-:-:S13]  /*24630*/  ISETP.GE.AND P0, PT, R7, R0, PT ;  /* 0x000000000700720c */ /* 0x000fda0003f06270 */
[----:B------:R-:W-:Y:S05]  /*24640*/  @P0 BRA `(.L_x_12189) ;  /* 0x0000001800f80947 */ /* 0x000fea0003800000 */
[----:B------:R-:W5:Y:S02]  /*24650*/  LDC R0, c[0x0][0xac8] ;  /* 0x0002b200ff007b82 */ /* 0x000f640000000800 */
[----:B-----5:R-:W-:-:S13]  /*24660*/  ISETP.GE.AND P0, PT, R197, R0, PT ;  /* 0x00000000c500720c */ /* 0x020fda0003f06270 */
[----:B---3--:R-:W3:Y:S01]  /*24670*/  @!P0 LDL.64 R10, [R1+0x208] ;  /* 0x00020800010a8983 */ /* 0x008ee20000100a00 */
[-C--:B------:R-:W-:Y:S01]  /*24680*/  ISETP.GE.AND P1, PT, R20, R0.reuse, PT ;  /* 0x000000001400720c */ /* 0x080fe20003f26270 */
[----:B0---4-:R-:W-:Y:S02]  /*24690*/  @!P0 IMAD.MOV.U32 R4, RZ, RZ, R14 ;  /* 0x000000ffff048224 */ /* 0x011fe400078e000e */
[----:B-1----:R-:W-:Y:S02]  /*246a0*/  @!P0 IMAD.MOV.U32 R5, RZ, RZ, R37 ;  /* 0x000000ffff058224 */ /* 0x002fe400078e0025 */
[----:B------:R-:W-:Y:S01]  /*246b0*/  @!P0 IMAD.WIDE R4, R197, 0x4, R4 ;  /* 0x00000004c5048825 */ /* 0x000fe200078e0204 */
[----:B------:R-:W-:-:S04]  /*246c0*/  ISETP.GE.AND P2, PT, R21, R0, PT ;  /* 0x000000001500720c */ /* 0x000fc80003f46270 */
[----:B---3--:R0:W-:Y:S04]  /*246d0*/  @!P0 ST.E.64 desc[UR42][R4.64], R10 ;  /* 0x0000000a04008985 */ /* 0x0081e8000c101b2a */
[----:B--2---:R-:W2:Y:S01]  /*246e0*/  @!P1 LDL.64 R6, [R1+0x218] ;  /* 0x0002180001069983 */ /* 0x004ea20000100a00 */
[----:B------:R-:W-:-:S04]  /*246f0*/  @!P1 LEA R8, P0, R20, R14, 0x2 ;  /* 0x0000000e14089211 */ /* 0x000fc800078010ff */
[----:B------:R-:W-:Y:S02]  /*24700*/  @!P1 LEA.HI.X R9, R20, R37, R30, 0x2, P0 ;  /* 0x0000002514099211 */ /* 0x000fe400000f141e */
        /* <DEDUP_REMOVED lines=16> */
[----:B------:R-:W3:Y:S01]  /*24810*/  @!P1 LDL.64 R8, [R1+0x258] ;  /* 0x0002580001089983 */ /* 0x000ee20000100a00 */
[----:B------:R-:W-:Y:S02]  /*24820*/  ISETP.GE.AND P2, PT, R28, R0, PT ;  /* 0x000000001c00720c */ /* 0x000fe40003f46270 */
[----:B--2---:R-:W-:-:S04]  /*24830*/  @!P1 LEA R12, P0, R26, R14, 0x2 ;  /* 0x0000000e1a0c9211 */ /* 0x004fc800078010ff */
[----:B------:R-:W-:-:S05]  /*24840*/  @!P1 LEA.HI.X R13, R26, R37, R34, 0x2, P0 ;  /* 0x000000251a0d9211 */ /* 0x000fca00000f1422 */
[----:B---3--:R2:W-:Y:S04]  /*24850*/  @!P1 ST.E.64 desc[UR42][R12.64], R8 ;  /* 0x000000080c009985 */ /* 0x0085e8000c101b2a */
[----:B0-----:R-:W3:Y:S01]  /*24860*/  @!P2 LDL.64 R4, [R1+0x268] ;  /* 0x000268000104a983 */ /* 0x001ee20000100a00 */
[----:B------:R-:W-:Y:S01]  /*24870*/  ISETP.GE.AND P1, PT, R29, R0, PT ;  /* 0x000000001d00720c */ /* 0x000fe20003f26270 */
[----:B------:R-:W-:Y:S01]  /*24880*/  VIADD R15, R197, 0x40 ;  /* 0x00000040c50f7836 */ /* 0x000fe20000000000 */
[----:B------:R-:W-:-:S04]  /*24890*/  @!P2 LEA R10, P0, R28, R14, 0x2 ;  /* 0x0000000e1c0aa211 */ /* 0x000fc800078010ff */
[----:B------:R-:W-:-:S05]  /*248a0*/  @!P2 LEA.HI.X R11, R28, R37, R35, 0x2, P0 ;  /* 0x000000251c0ba211 */ /* 0x000fca00000f1423 */
[----:B---3--:R0:W-:Y:S04]  /*248b0*/  @!P2 ST.E.64 desc[UR42][R10.64], R4 ;  /* 0x000000040a00a985 */ /* 0x0081e8000c101b2a */
[----:B-1----:R-:W3:Y:S01]  /*248c0*/  @!P1 LDL.64 R6, [R1+0x278] ;  /* 0x0002780001069983 */ /* 0x002ee20000100a00 */
[----:B------:R-:W-:Y:S01]  /*248d0*/  ISETP.GE.AND P2, PT, R15, R0, PT ;  /* 0x000000000f00720c */ /* 0x000fe20003f46270 */
[----:B------:R-:W-:Y:S01]  /*248e0*/  VIADD R3, R197, 0x48 ;  /* 0x00000048c5037836 */ /* 0x000fe20000000000 */
[----:B------:R-:W-:-:S04]  /*248f0*/  @!P1 LEA R20, P0, R29, R14, 0x2 ;  /* 0x0000000e1d149211 */ /* 0x000fc800078010ff */
[----:B------:R-:W-:Y:S01]  /*24900*/  @!P1 LEA.HI.X R21, R29, R37, R36, 0x2, P0 ;  /* 0x000000251d159211 */ /* 0x000fe200000f1424 */
[----:B------:R-:W-:-:S04]  /*24910*/  VIADD R39, R197, 0x40 ;  /* 0x00000040c5277836 */ /* 0x000fc80000000000 */
[----:B---3--:R1:W-:Y:S04]  /*24920*/  @!P1 ST.E.64 desc[UR42][R20.64], R6 ;  /* 0x0000000614009985 */ /* 0x0083e8000c101b2a */
[----:B--2---:R-:W2:Y:S01]  /*24930*/  @!P2 LDL.64 R8, [R1+0x288] ;  /* 0x000288000108a983 */ /* 0x004ea20000100a00 */
[----:B------:R-:W-:Y:S01]  /*24940*/  ISETP.GE.AND P1, PT, R3, R0, PT ;  /* 0x000000000300720c */ /* 0x000fe20003f26270 */
[----:B------:R-:W-:Y:S01]  /*24950*/  VIADD R38, R197, 0x50 ;  /* 0x00000050c5267836 */ /* 0x000fe20000000000 */
[----:B------:R-:W-:Y:S02]  /*24960*/  SHF.R.S32.HI R39, RZ, 0x1f, R39 ;  /* 0x0000001fff277819 */ /* 0x000fe40000011427 */
[----:B------:R-:W-:-:S04]  /*24970*/  @!P2 LEA R12, P0, R15, R14, 0x2 ;  /* 0x0000000e0f0ca211 */ /* 0x000fc800078010ff */
[----:B------:R-:W-:Y:S01]  /*24980*/  @!P2 LEA.HI.X R13, R15, R37, R39, 0x2, P0 ;  /* 0x000000250f0da211 */ /* 0x000fe200000f1427 */
[----:B------:R-:W-:-:S04]  /*24990*/  VIADD R39, R197, 0x48 ;  /* 0x00000048c5277836 */ /* 0x000fc80000000000 */
[----:B--2---:R2:W-:Y:S04]  /*249a0*/  @!P2 ST.E.64 desc[UR42][R12.64], R8 ;  /* 0x000000080c00a985 */ /* 0x0045e8000c101b2a */
[----:B0-----:R-:W3:Y:S01]  /*249b0*/  @!P1 LDL.64 R4, [R1+0x298] ;  /* 0x0002980001049983 */ /* 0x001ee20000100a00 */
[----:B------:R-:W-:Y:S01]  /*249c0*/  ISETP.GE.AND P2, PT, R38, R0, PT ;  /* 0x000000002600720c */ /* 0x000fe20003f46270 */
[----:B------:R-:W-:Y:S01]  /*249d0*/  VIADD R15, R197, 0x58 ;  /* 0x00000058c50f7836 */ /* 0x000fe20000000000 */
[----:B------:R-:W-:Y:S02]  /*249e0*/  SHF.R.S32.HI R39, RZ, 0x1f, R39 ;  /* 0x0000001fff277819 */ /* 0x000fe40000011427 */
[----:B------:R-:W-:-:S04]  /*249f0*/  @!P1 LEA R10, P0, R3, R14, 0x2 ;  /* 0x0000000e030a9211 */ /* 0x000fc800078010ff */
[----:B------:R-:W-:Y:S01]  /*24a00*/  @!P1 LEA.HI.X R11, R3, R37, R39, 0x2, P0 ;  /* 0x00000025030b9211 */ /* 0x000fe200000f1427 */
[----:B------:R-:W-:-:S04]  /*24a10*/  VIADD R39, R197, 0x50 ;  /* 0x00000050c5277836 */ /* 0x000fc80000000000 */
[----:B---3--:R0:W-:Y:S04]  /*24a20*/  @!P1 ST.E.64 desc[UR42][R10.64], R4 ;  /* 0x000000040a009985 */ /* 0x0081e8000c101b2a */
[----:B-1----:R-:W3:Y:S01]  /*24a30*/  @!P2 LDL.64 R6, [R1+0x2a8] ;  /* 0x0002a8000106a983 */ /* 0x002ee20000100a00 */
[----:B------:R-:W-:Y:S01]  /*24a40*/  ISETP.GE.AND P1, PT, R15, R0, PT ;  /* 0x000000000f00720c */ /* 0x000fe20003f26270 */
[----:B------:R-:W-:Y:S01]  /*24a50*/  VIADD R3, R197, 0x60 ;  /* 0x00000060c5037836 */ /* 0x000fe20000000000 */
[----:B------:R-:W-:Y:S02]  /*24a60*/  SHF.R.S32.HI R39, RZ, 0x1f, R39 ;  /* 0x0000001fff277819 */ /* 0x000fe40000011427 */
[----:B------:R-:W-:-:S04]  /*24a70*/  @!P2 LEA R20, P0, R38, R14, 0x2 ;  /* 0x0000000e2614a211 */ /* 0x000fc800078010ff */
[----:B------:R-:W-:Y:S01]  /*24a80*/  @!P2 LEA.HI.X R21, R38, R37, R39, 0x2, P0 ;  /* 0x000000252615a211 */ /* 0x000fe200000f1427 */
[----:B------:R-:W-:-:S04]  /*24a90*/  VIADD R38, R197, 0x58 ;  /* 0x00000058c5267836 */ /* 0x000fc80000000000 */
[----:B--2---:R-:W-:Y:S02]  /*24aa0*/  @!P1 LEA R12, P0, R15, R14, 0x2 ;  /* 0x0000000e0f0c9211 */ /* 0x004fe400078010ff */
[----:B------:R-:W-:Y:S01]  /*24ab0*/  SHF.R.S32.HI R38, RZ, 0x1f, R38 ;  /* 0x0000001fff267819 */ /* 0x000fe20000011426 */
[----:B---3--:R1:W-:Y:S04]  /*24ac0*/  @!P2 ST.E.64 desc[UR42][R20.64], R6 ;  /* 0x000000061400a985 */ /* 0x0083e8000c101b2a */
[----:B------:R-:W2:Y:S01]  /*24ad0*/  @!P1 LDL.64 R8, [R1+0x2b8] ;  /* 0x0002b80001089983 */ /* 0x000ea20000100a00 */
[----:B------:R-:W-:Y:S02]  /*24ae0*/  ISETP.GE.AND P2, PT, R3, R0, PT ;  /* 0x000000000300720c */ /* 0x000fe40003f46270 */
[----:B------:R-:W-:Y:S01]  /*24af0*/  @!P1 LEA.HI.X R13, R15, R37, R38, 0x2, P0 ;  /* 0x000000250f0d9211 */ /* 0x000fe200000f1426 */
[----:B------:R-:W-:-:S05]  /*24b00*/  VIADD R15, R197, 0x60 ;  /* 0x00000060c50f7836 */ /* 0x000fca0000000000 */
[----:B------:R-:W-:Y:S01]  /*24b10*/  SHF.R.S32.HI R15, RZ, 0x1f, R15 ;  /* 0x0000001fff0f7819 */ /* 0x000fe2000001140f */
[----:B--2---:R2:W-:Y:S04]  /*24b20*/  @!P1 ST.E.64 desc[UR42][R12.64], R8 ;  /* 0x000000080c009985 */ /* 0x0045e8000c101b2a */
[----:B0-----:R-:W3:Y:S01]  /*24b30*/  @!P2 LDL.64 R4, [R1+0x2c8] ;  /* 0x0002c8000104a983 */ /* 0x001ee20000100a00 */
[----:B------:R-:W-:Y:S02]  /*24b40*/  ISETP.GE.AND P1, PT, R229, R0, PT ;  /* 0x00000000e500720c */ /* 0x000fe40003f26270 */
[----:B------:R-:W-:-:S04]  /*24b50*/  @!P2 LEA R10, P0, R3, R14, 0x2 ;  /* 0x0000000e030aa211 */ /* 0x000fc800078010ff */
[----:B------:R-:W-:Y:S02]  /*24b60*/  @!P2 LEA.HI.X R11, R3, R37, R15, 0x2, P0 ;  /* 0x00000025030ba211 */ /* 0x000fe400000f140f */
[----:B------:R-:W-:-:S03]  /*24b70*/  SHF.R.S32.HI R3, RZ, 0x1f, R229 ;  /* 0x0000001fff037819 */ /* 0x000fc600000114e5 */
[----:B---3--:R0:W-:Y:S04]  /*24b80*/  @!P2 ST.E.64 desc[UR42][R10.64], R4 ;  /* 0x000000040a00a985 */ /* 0x0081e8000c101b2a */
[----:B-1----:R-:W3:Y:S01]  /*24b90*/  @!P1 LDL.64 R6, [R1+0x2d8] ;  /* 0x0002d80001069983 */ /* 0x002ee20000100a00 */
[----:B------:R-:W-:Y:S02]  /*24ba0*/  ISETP.GE.AND P2, PT, R228, R0, PT ;  /* 0x00000000e400720c */ /* 0x000fe40003f46270 */
[----:B------:R-:W-:-:S04]  /*24bb0*/  @!P1 LEA R20, P0, R229, R14, 0x2 ;  /* 0x0000000ee5149211 */ /* 0x000fc800078010ff */
[----:B------:R-:W-:Y:S02]  /*24bc0*/  @!P1 LEA.HI.X R21, R229, R37, R3, 0x2, P0 ;  /* 0x00000025e5159211 */ /* 0x000fe400000f1403 */
[----:B------:R-:W-:-:S03]  /*24bd0*/  SHF.R.S32.HI R3, RZ, 0x1f, R228 ;  /* 0x0000001fff037819 */ /* 0x000fc600000114e4 */
[----:B---3--:R1:W-:Y:S04]  /*24be0*/  @!P1 ST.E.64 desc[UR42][R20.64], R6 ;  /* 0x0000000614009985 */ /* 0x0083e8000c101b2a */
[----:B--2---:R-:W2:Y:S01]  /*24bf0*/  @!P2 LDL.64 R8, [R1+0x2e8] ;  /* 0x0002e8000108a983 */ /* 0x004ea20000100a00 */
[----:B------:R-:W-:Y:S02]  /*24c00*/  ISETP.GE.AND P1, PT, R227, R0, PT ;  /* 0x00000000e300720c */ /* 0x000fe40003f26270 */
[----:B------:R-:W-:-:S04]  /*24c10*/  @!P2 LEA R12, P0, R228, R14, 0x2 ;  /* 0x0000000ee40ca211 */ /* 0x000fc800078010ff */
[----:B------:R-:W-:Y:S02]  /*24c20*/  @!P2 LEA.HI.X R13, R228, R37, R3, 0x2, P0 ;  /* 0x00000025e40da211 */ /* 0x000fe400000f1403 */
[----:B------:R-:W-:-:S03]  /*24c30*/  SHF.R.S32.HI R3, RZ, 0x1f, R227 ;  /* 0x0000001fff037819 */ /* 0x000fc600000114e3 */
        /* <DEDUP_REMOVED lines=83> */
[----:B------:R-:W-:-:S05]  /*25170*/  SHF.R.S32.HI R3, RZ, 0x1f, R213 ;  /* 0x0000001fff037819 */ /* 0x000fca00000114d5 */
        /* <DEDUP_REMOVED lines=10> */
[----:B------:R-:W-:Y:S02]  /*25220*/  SHF.R.S32.HI R3, RZ, 0x1f, R212 ;  /* 0x0000001fff037819 */ /* 0x000fe400000114d4 */
[----:B------:R-:W-:-:S04]  /*25230*/  LEA R4, P0, R212, R14, 0x2 ;  /* 0x0000000ed4047211 */ /* 0x000fc800078010ff */
[----:B------:R-:W-:-:S05]  /*25240*/  LEA.HI.X R5, R212, R37, R3, 0x2, P0 ;  /* 0x00000025d4057211 */ /* 0x000fca00000f1403 */
[----:B--2---:R1:W-:Y:S04]  /*25250*/  ST.E.64 desc[UR42][R4.64], R6 ;  /* 0x0000000604007985 */ /* 0x0043e8000c101b2a */
.L_x_12195:
[----:B------:R-:W-:Y:S05]  /*25260*/  BSYNC B1 ;  /* 0x0000000000017941 */ /* 0x000fea0003800000 */
.L_x_12194:
[----:B------:R-:W-:Y:S05]  /*25270*/  @P1 BRA `(.L_x_12189) ;  /* 0x0000000c00ec1947 */ /* 0x000fea0003800000 */
[----:B01----:R-:W2:Y:S01]  /*25280*/  LDL.64 R4, [R1+0x3f8] ;  /* 0x0003f80001047983 */ /* 0x003ea20000100a00 */
[----:B------:R-:W-:Y:S02]  /*25290*/  SHF.R.S32.HI R0, RZ, 0x1f, R211 ;  /* 0x0000001fff007819 */ /* 0x000fe400000114d3 */
[----:B------:R-:W-:-:S04]  /*252a0*/  LEA R14, P0, R211, R14, 0x2 ;  /* 0x0000000ed30e7211 */ /* 0x000fc800078010ff */
[----:B------:R-:W-:-:S05]  /*252b0*/  LEA.HI.X R15, R211, R37, R0, 0x2, P0 ;  /* 0x00000025d30f7211 */ /* 0x000fca00000f1400 */
[----:B--2---:R0:W-:Y:S01]  /*252c0*/  ST.E.64 desc[UR42][R14.64], R4 ;  /* 0x000000040e007985 */ /* 0x0041e2000c101b2a */
[----:B------:R-:W-:Y:S05]  /*252d0*/  BRA `(.L_x_12189) ;  /* 0x0000000c00d47947 */ /* 0x000fea0003800000 */
.L_x_12176:
[----:B------:R-:W-:Y:S01]  /*252e0*/  ULDC.64 UR4, c[0x0][0xc08] ;  /* 0x0003020000047ab9 */ /* 0x000fe20000000a00 */
[----:B------:R-:W1:Y:S01]  /*252f0*/  LDC.64 R4, c[0x0][0xc00] ;  /* 0x00030000ff047b82 */ /* 0x000e620000000a00 */
        /* <DEDUP_REMOVED lines=8> */
[----:B------:R-:W-:Y:S01]  /*25380*/  MOV R20, UR4 ;  /* 0x0000000400147c02 */ /* 0x000fe20008000f00 */
[----:B-1----:R-:W-:-:S05]  /*25390*/  IMAD.WIDE R4, R208, 0x4, R4 ;  /* 0x00000004d0047825 */ /* 0x002fca00078e0204 */
[----:B------:R1:W5:Y:S01]  /*253a0*/  @P0 LDG.E R3, desc[UR42][R4.64] ;  /* 0x0000002a04030981 */ /* 0x000362000c1e1900 */
[----:B------:R-:W4:Y:S01]  /*253b0*/  S2R R30, SR_TID.X ;  /* 0x00000000001e7919 */ /* 0x000f220000002100 */
[----:B--2---:R-:W-:-:S05]  /*253c0*/  @P1 IMAD.WIDE R6, R208, 0x4, R6 ;  /* 0x00000004d0061825 */ /* 0x004fca00078e0206 */
[----:B------:R1:W5:Y:S01]  /*253d0*/  @P1 LDG.E R20, desc[UR42][R6.64] ;  /* 0x0000002a06141981 */ /* 0x000362000c1e1900 */
[----:B------:R-:W-:Y:S02]  /*253e0*/  ISETP.NE.AND P2, PT, R204, RZ, PT ;  /* 0x000000ffcc00720c */ /* 0x000fe40003f45270 */
[----:B------:R-:W-:-:S11]  /*253f0*/  SHF.R.S32.HI R28, RZ, 0x1f, R208 ;  /* 0x0000001fff1c7819 */ /* 0x000fd600000114d0 */
[----:B------:R-:W2:Y:S01]  /*25400*/  @!P2 LDC R204, c[0x0][0xad4] ;  /* 0x0002b500ffccab82 */ /* 0x000ea20000000800 */
[----:B----4-:R-:W-:-:S05]  /*25410*/  VIADD R0, R30, 0xffffff80 ;  /* 0xffffff801e007836 */ /* 0x010fca0000000000 */
[----:B------:R-:W-:Y:S02]  /*25420*/  ISETP.GT.AND P3, PT, R0, 0x7f, PT ;  /* 0x0000007f0000780c */ /* 0x000fe40003f64270 */
[----:B--2---:R-:W-:Y:S01]  /*25430*/  ISETP.GT.AND P2, PT, R204, 0x1, PT ;  /* 0x00000001cc00780c */ /* 0x004fe20003f44270 */
[----:B-1----:R-:W-:-:S12]  /*25440*/  @P1 BRA `(.L_x_12196) ;  /* 0x0000000000101947 */ /* 0x002fd80003800000 */
[----:B------:R-:W-:Y:S05]  /*25450*/  @!P0 BRA `(.L_x_12196) ;  /* 0x00000000000c8947 */ /* 0x000fea0003800000 */
[----:B------:R-:W2:Y:S04]  /*25460*/  LDG.E R7, desc[UR42][R4.64] ;  /* 0x0000002a04077981 */ /* 0x000ea8000c1e1900 */
[----:B-----5:R-:W2:Y:S02]  /*25470*/  LDG.E R20, desc[UR42][R4.64+0x4] ;  /* 0x0000042a04147981 */ /* 0x020ea4000c1e1900 */
[----:B--2---:R-:W-:-:S07]  /*25480*/  IMAD.IADD R20, R20, 0x1, -R7 ;  /* 0x0000000114147824 */ /* 0x004fce00078e0a07 */
.L_x_12196:
[----:B------:R-:W-:Y:S01]  /*25490*/  BSSY B1, `(.L_x_12197) ;  /* 0x0000035000017945 */ /* 0x000fe20003800000 */
[----:B------:R-:W-:Y:S02]  /*254a0*/  SEL R29, R208, RZ, !P0 ;  /* 0x000000ffd01d7207 */ /* 0x000fe40004000000 */
[----:B------:R-:W-:Y:S02]  /*254b0*/  SEL R28, R28, RZ, !P0 ;  /* 0x000000ff1c1c7207 */ /* 0x000fe40004000000 */
[----:B-----5:R-:W-:Y:S01]  /*254c0*/  SHF.R.S32.HI R26, RZ, 0x1f, R3 ;  /* 0x0000001fff1a7819 */ /* 0x020fe20000011403 */
[----:B------:R-:W-:Y:S06]  /*254d0*/  @P3 BRA `(.L_x_12198) ;  /* 0x0000000000c03947 */ /* 0x000fec0003800000 */
[----:B------:R-:W1:Y:S01]  /*254e0*/  LDC R33, c[0x0][0xbe8] ;  /* 0x0002fa00ff217b82 */ /* 0x000e620000000800 */
[----:B------:R-:W-:Y:S01]  /*254f0*/  IADD3 R31, R203, -0x80, R30 ;  /* 0xffffff80cb1f7810 */ /* 0x000fe20007ffe01e */
[----:B-1----:R-:W-:-:S05]  /*25500*/  IMAD R0, R20, R33, RZ ;  /* 0x0000002114007224 */ /* 0x002fca00078e02ff */
[----:B------:R-:W-:-:S13]  /*25510*/  ISETP.GE.AND P0, PT, R31, R0, PT ;  /* 0x000000001f00720c */ /* 0x000fda0003f06270 */
[----:B------:R-:W-:Y:S05]  /*25520*/  @P0 BRA `(.L_x_12198) ;  /* 0x0000000000ac0947 */ /* 0x000fea0003800000 */
[----:B------:R-:W-:Y:S01]  /*25530*/  IMAD.MOV.U32 R24, RZ, RZ, 0x9b8 ;  /* 0x000009b8ff187424 */ /* 0x000fe200078e00ff */
[----:B------:R-:W-:Y:S01]  /*25540*/  ISETP.GT.AND P0, PT, R204, 0x1, PT ;  /* 0x00000001cc00780c */ /* 0x000fe20003f04270 */
[----:B------:R-:W1:Y:S01]  /*25550*/  LDC.64 R4, c[0x0][0xba8] ;  /* 0x0002ea00ff047b82 */ /* 0x000e620000000a00 */
[----:B------:R-:W-:Y:S01]  /*25560*/  ISETP.NE.AND P1, PT, R33, 0x1, PT ;  /* 0x000000012100780c */ /* 0x000fe20003f25270 */
[----:B------:R-:W-:Y:S01]  /*25570*/  IMAD.MOV.U32 R21, RZ, RZ, R31 ;  /* 0x000000ffff157224 */ /* 0x000fe200078e001f */
[----:B------:R-:W-:Y:S02]  /*25580*/  SEL R24, R24, 0x978, P0 ;  /* 0x0000097818187807 */ /* 0x000fe40000000000 */
[----:B------:R-:W-:-:S03]  /*25590*/  SEL R209, R209, RZ, P0 ;  /* 0x000000ffd1d17207 */ /* 0x000fc60000000000 */
[----:B0-----:R-:W0:Y:S08]  /*255a0*/  LDC.64 R10, c[0x0][R24+0x220] ;  /* 0x00008800180a7b82 */ /* 0x001e300000000a00 */
[----:B------:R-:W2:Y:S08]  /*255b0*/  LDC.64 R14, c[0x0][R24+0x218] ;  /* 0x00008600180e7b82 */ /* 0x000eb00000000a00 */
[----:B------:R-:W4:Y:S08]  /*255c0*/  LDC.64 R8, c[0x0][R24+0x228] ;  /* 0x00008a0018087b82 */ /* 0x000f300000000a00 */
[----:B------:R-:W5:Y:S08]  /*255d0*/  LDC.64 R6, c[0x0][R24+0x210] ;  /* 0x0000840018067b82 */ /* 0x000f700000000a00 */
[----:B------:R-:W3:Y:S08]  /*255e0*/  @P1 LDC R0, c[0x0][0xbec] ;  /* 0x0002fb00ff001b82 */ /* 0x000ef00000000800 */
[----:B------:R-:W4:Y:S01]  /*255f0*/  @P1 LDC R35, c[0x0][0xbf0] ;  /* 0x0002fc00ff231b82 */ /* 0x000f220000000800 */
[----:B0-----:R-:W-:-:S07]  /*25600*/  IMAD R11, R11, R29, RZ ;  /* 0x0000001d0b0b7224 */ /* 0x001fce00078e02ff */
[----:B-1----:R-:W0:Y:S01]  /*25610*/  @!P0 LDC R4, c[0x0][0xb50] ;  /* 0x0002d400ff048b82 */ /* 0x002e220000000800 */
[----:B------:R-:W-:-:S04]  /*25620*/  IMAD.WIDE.U32 R12, R10, R29, RZ ;  /* 0x0000001d0a0c7225 */ /* 0x000fc800078e00ff */
[----:B------:R-:W-:Y:S02]  /*25630*/  IMAD R11, R10, R28, R11 ;  /* 0x0000001c0a0b7224 */ /* 0x000fe400078e020b */
[----:B---3--:R-:W-:Y:S01]  /*25640*/  @P1 IMAD.HI.U32 R0, R31, R0, RZ ;  /* 0x000000001f001227 */ /* 0x008fe200078e00ff */
[----:B------:R-:W1:Y:S03]  /*25650*/  @!P0 LDC R5, c[0x0][0xb54] ;  /* 0x0002d500ff058b82 */ /* 0x000e660000000800 */
[-C--:B--2---:R-:W-:Y:S02]  /*25660*/  IMAD R25, R15, R153.reuse, RZ ;  /* 0x000000990f197224 */ /* 0x084fe400078e02ff */
[----:B------:R-:W-:Y:S01]  /*25670*/  IMAD.WIDE.U32 R14, R14, R153, RZ ;  /* 0x000000990e0e7225 */ /* 0x000fe200078e00ff */
[----:B----4-:R-:W-:-:S03]  /*25680*/  @P1 SHF.R.U32.HI R21, RZ, R35, R0 ;  /* 0x00000023ff151219 */ /* 0x010fc60000011600 */
[----:B------:R-:W-:Y:S01]  /*25690*/  IMAD.IADD R25, R15, 0x1, R25 ;  /* 0x000000010f197824 */ /* 0x000fe200078e0219 */
[----:B------:R-:W-:Y:S01]  /*256a0*/  IADD3 R14, P1, P3, R12, R14, R3 ;  /* 0x0000000e0c0e7210 */ /* 0x000fe20007b3e003 */
[----:B------:R-:W-:Y:S02]  /*256b0*/  IMAD.IADD R12, R13, 0x1, R11 ;  /* 0x000000010d0c7824 */ /* 0x000fe400078e020b */
[----:B------:R-:W-:Y:S02]  /*256c0*/  IMAD.MOV R0, RZ, RZ, -R21 ;  /* 0x000000ffff007224 */ /* 0x000fe400078e0a15 */
        /* <DEDUP_REMOVED lines=8> */
[-C--:B-----5:R-:W-:Y:S01]  /*25750*/  IMAD R0, R7, R11.reuse, RZ ;  /* 0x0000000b07007224 */ /* 0x0a0fe200078e02ff */
[----:B------:R-:W-:Y:S01]  /*25760*/  SHF.R.S32.HI R13, RZ, 0x1f, R11 ;  /* 0x0000001fff0d7819 */ /* 0x000fe2000001140b */
[----:B------:R-:W-:Y:S02]  /*25770*/  IMAD.MOV.U32 R7, RZ, RZ, -0x800000 ;  /* 0xff800000ff077424 */ /* 0x000fe400078e00ff */
[----:B------:R-:W-:-:S04]  /*25780*/  IMAD.WIDE.U32 R8, R6, R11, R8 ;  /* 0x0000000b06087225 */ /* 0x000fc800078e0008 */
[----:B------:R-:W-:Y:S01]  /*25790*/  IMAD R13, R6, R13, R0 ;  /* 0x0000000d060d7224 */ /* 0x000fe200078e0200 */
[----:B0-----:R-:W-:-:S03]  /*257a0*/  LEA R4, P0, R8, R4, 0x2 ;  /* 0x0000000408047211 */ /* 0x001fc600078010ff */
[----:B------:R-:W-:-:S05]  /*257b0*/  IMAD.IADD R0, R9, 0x1, R13 ;  /* 0x0000000109007824 */ /* 0x000fca00078e020d */
[----:B-1----:R-:W-:-:S05]  /*257c0*/  LEA.HI.X R5, R8, R5, R0, 0x2, P0 ;  /* 0x0000000508057211 */ /* 0x002fca00000f1400 */
[----:B------:R1:W-:Y:S02]  /*257d0*/  STG.E desc[UR42][R4.64], R7 ;  /* 0x0000000704007986 */ /* 0x0003e4000c10192a */
.L_x_12198:
[----:B------:R-:W-:Y:S05]  /*257e0*/  BSYNC B1 ;  /* 0x0000000000017941 */ /* 0x000fea0003800000 */
.L_x_12197:
[----:B------:R-:W-:Y:S05]  /*257f0*/  @P2 BRA `(.L_x_12189) ;  /* 0x00000008008c2947 */ /* 0x000fea0003800000 */
[----:B------:R-:W2:Y:S01]  /*25800*/  LDC R21, c[0x0][0xbe8] ;  /* 0x0002fa00ff157b82 */ /* 0x000ea20000000800 */
[C---:B------:R-:W-:Y:S01]  /*25810*/  VIADD R8, R30.reuse, 0xffffff80 ;  /* 0xffffff801e087836 */ /* 0x040fe20000000000 */
[----:B------:R-:W-:Y:S01]  /*25820*/  ULDC.64 UR4, c[0x0][0xaa0] ;  /* 0x0002a80000047ab9 */ /* 0x000fe20000000a00 */
[----:B0-----:R-:W-:Y:S01]  /*25830*/  VIADD R10, R30, 0xffffff80 ;  /* 0xffffff801e0a7836 */ /* 0x001fe20000000000 */
[----:B------:R-:W-:Y:S01]  /*25840*/  ULDC.64 UR6, c[0x0][0xaf0] ;  /* 0x0002bc0000067ab9 */ /* 0x000fe20000000a00 */
[----:B------:R-:W-:Y:S01]  /*25850*/  IMAD R0, R26, UR4, RZ ;  /* 0x000000041a007c24 */ /* 0x000fe2000f8e02ff */
[----:B------:R-:W-:Y:S01]  /*25860*/  SHF.R.S32.HI R8, RZ, 0x1f, R8 ;  /* 0x0000001fff087819 */ /* 0x000fe20000011408 */
[----:B-1----:R-:W-:-:S03]  /*25870*/  IMAD.WIDE.U32 R4, R3, UR4, RZ ;  /* 0x0000000403047c25 */ /* 0x002fc6000f8e00ff */
[----:B------:R-:W-:Y:S01]  /*25880*/  LEA.HI R8, R8, R10, RZ, 0x3 ;  /* 0x0000000a08087211 */ /* 0x000fe200078f18ff */
[----:B------:R-:W-:Y:S01]  /*25890*/  IMAD R7, R3, UR5, R0 ;  /* 0x0000000503077c24 */ /* 0x000fe2000f8e0200 */
[----:B------:R-:W-:Y:S02]  /*258a0*/  ULDC.64 UR4, c[0x0][0xae8] ;  /* 0x0002ba0000047ab9 */ /* 0x000fe40000000a00 */
[----:B------:R-:W-:Y:S01]  /*258b0*/  SHF.R.S32.HI R8, RZ, 0x3, R8 ;  /* 0x00000003ff087819 */ /* 0x000fe20000011408 */
[----:B------:R-:W-:-:S04]  /*258c0*/  IMAD.IADD R5, R5, 0x1, R7 ;  /* 0x0000000105057824 */ /* 0x000fc800078e0207 */
[----:B------:R-:W-:Y:S02]  /*258d0*/  IMAD R0, R205, 0x20, R8 ;  /* 0x00000020cd007824 */ /* 0x000fe400078e0208 */
[----:B------:R-:W-:Y:S01]  /*258e0*/  IMAD.WIDE.U32 R4, R153, UR4, R4 ;  /* 0x0000000499047c25 */ /* 0x000fe2000f8e0004 */
[----:B--2---:R-:W-:-:S03]  /*258f0*/  ISETP.NE.AND P0, PT, R21, 0x1, PT ;  /* 0x000000011500780c */ /* 0x004fc60003f05270 */
[----:B------:R-:W-:Y:S01]  /*25900*/  IMAD R5, R153, UR5, R5 ;  /* 0x0000000599057c24 */ /* 0x000fe2000f8e0205 */
[----:B------:R-:W-:Y:S01]  /*25910*/  IADD3 R9, R203, R0, RZ ;  /* 0x00000000cb097210 */ /* 0x000fe20007ffe0ff */
[----:B------:R-:W-:Y:S01]  /*25920*/  ULDC.64 UR4, c[0x0][0xae0] ;  /* 0x0002b80000047ab9 */ /* 0x000fe20000000a00 */
[----:B------:R-:W-:-:S04]  /*25930*/  IMAD.WIDE.U32 R4, R29, UR6, R4 ;  /* 0x000000061d047c25 */ /* 0x000fc8000f8e0004 */
[----:B------:R-:W-:-:S03]  /*25940*/  IMAD.MOV.U32 R3, RZ, RZ, R9 ;  /* 0x000000ffff037224 */ /* 0x000fc600078e0009 */
[----:B------:R-:W0:Y:S08]  /*25950*/  @P0 LDC R6, c[0x0][0xbec] ;  /* 0x0002fb00ff060b82 */ /* 0x000e300000000800 */
[----:B------:R-:W1:Y:S01]  /*25960*/  @P0 LDC R11, c[0x0][0xbf0] ;  /* 0x0002fc00ff0b0b82 */ /* 0x000e620000000800 */
[----:B0-----:R-:W-:-:S04]  /*25970*/  @P0 IMAD.HI.U32 R0, R9, R6, RZ ;  /* 0x0000000609000227 */ /* 0x001fc800078e00ff */
[----:B------:R-:W-:Y:S01]  /*25980*/  IMAD R6, R28, UR6, RZ ;  /* 0x000000061c067c24 */ /* 0x000fe2000f8e02ff */
[----:B-1----:R-:W-:-:S03]  /*25990*/  @P0 SHF.R.U32.HI R3, RZ, R11, R0 ;  /* 0x0000000bff030219 */ /* 0x002fc60000011600 */
[----:B------:R-:W-:Y:S01]  /*259a0*/  IMAD R7, R29, UR7, R6 ;  /* 0x000000071d077c24 */ /* 0x000fe2000f8e0206 */
[--C-:B------:R-:W-:Y:S01]  /*259b0*/  SHF.R.S32.HI R0, RZ, 0x1f, R3.reuse ;  /* 0x0000001fff007819 */ /* 0x100fe20000011403 */
[----:B------:R-:W-:Y:S02]  /*259c0*/  IMAD.MOV R6, RZ, RZ, -R3 ;  /* 0x000000ffff067224 */ /* 0x000fe400078e0a03 */
[----:B------:R-:W-:Y:S02]  /*259d0*/  IMAD.IADD R5, R5, 0x1, R7 ;  /* 0x0000000105057824 */ /* 0x000fe400078e0207 */
[----:B------:R-:W-:Y:S02]  /*259e0*/  IMAD R0, R0, UR4, RZ ;  /* 0x0000000400007c24 */ /* 0x000fe4000f8e02ff */
[----:B------:R-:W-:Y:S02]  /*259f0*/  IMAD R7, R21, R6, R9 ;  /* 0x0000000615077224 */ /* 0x000fe400078e0209 */
[----:B------:R-:W-:-:S02]  /*25a00*/  IMAD R9, R3, UR5, R0 ;  /* 0x0000000503097c24 */ /* 0x000fc4000f8e0200 */
[----:B------:R-:W-:Y:S01]  /*25a10*/  IMAD.WIDE.U32 R4, R3, UR4, R4 ;  /* 0x0000000403047c25 */ /* 0x000fe2000f8e0004 */
        /* <DEDUP_REMOVED lines=14> */
.L_x_12429:
[----:B------:R-:W-:Y:S01]  /*25b00*/  IMAD R20, R20, R21, RZ ;  /* 0x0000001514147224 */ /* 0x000fe200078e02ff */
[----:B------:R-:W-:Y:S01]  /*25b10*/  BSSY B1, `(.L_x_12200) ;  /* 0x0000019000017945 */ /* 0x000fe20003800000 */
[----:B------:R-:W-:-:S05]  /*25b20*/  IMAD.IADD R203, R8, 0x1, R203 ;  /* 0x0000000108cb7824 */ /* 0x000fca00078e02cb */
        /* <DEDUP_REMOVED lines=9> */
[----:B------:R-:W-:-:S03]  /*25bc0*/  SHF.R.S32.HI R12, RZ, 0x1f, R200 ;  /* 0x0000001fff0c7819 */ /* 0x000fc600000114c8 */
[-C--:B--2---:R-:W-:Y:S02]  /*25bd0*/  @!P3 LEA R6, P5, R187, R14.reuse, 0x1 ;  /* 0x0000000ebb06b211 */ /* 0x084fe400078a08ff */
[----:B------:R-:W-:Y:S02]  /*25be0*/  @!P2 LEA R8, P4, R201, R14, 0x1 ;  /* 0x0000000ec908a211 */ /* 0x000fe400078808ff */
[----:B-1----:R-:W-:Y:S02]  /*25bf0*/  @!P3 LEA.HI.X R7, R187, R0, R5, 0x1, P5 ;  /* 0x00000000bb07b211 */ /* 0x002fe400028f0c05 */
[----:B------:R-:W-:Y:S02]  /*25c00*/  @!P1 LEA R10, P5, R200, R14, 0x1 ;  /* 0x0000000ec80a9211 */ /* 0x000fe400078a08ff */
[----:B------:R-:W-:Y:S01]  /*25c10*/  @!P2 LEA.HI.X R9, R201, R0, R13, 0x1, P4 ;  /* 0x00000000c909a211 */ /* 0x000fe200020f0c0d */
[----:B------:R4:W-:Y:S01]  /*25c20*/  @!P3 ST.E.128 desc[UR42][R6.64], RZ ;  /* 0x000000ff0600b985 */ /* 0x0009e2000c101d2a */
[----:B------:R-:W-:-:S02]  /*25c30*/  SHF.R.S32.HI R5, RZ, 0x1f, R202 ;  /* 0x0000001fff057819 */ /* 0x000fc400000114ca */
[----:B------:R-:W-:Y:S01]  /*25c40*/  @!P0 LEA R14, P4, R202, R14, 0x1 ;  /* 0x0000000eca0e8211 */ /* 0x000fe200078808ff */
[----:B------:R4:W-:Y:S01]  /*25c50*/  @!P2 ST.E.128 desc[UR42][R8.64], RZ ;  /* 0x000000ff0800a985 */ /* 0x0009e2000c101d2a */
[-C--:B------:R-:W-:Y:S02]  /*25c60*/  @!P1 LEA.HI.X R11, R200, R0.reuse, R12, 0x1, P5 ;  /* 0x00000000c80b9211 */ /* 0x080fe400028f0c0c */
[----:B------:R-:W-:-:S03]  /*25c70*/  @!P0 LEA.HI.X R15, R202, R0, R5, 0x1, P4 ;  /* 0x00000000ca0f8211 */ /* 0x000fc600020f0c05 */
[----:B------:R4:W-:Y:S04]  /*25c80*/  @!P1 ST.E.128 desc[UR42][R10.64], RZ ;  /* 0x000000ff0a009985 */ /* 0x0009e8000c101d2a */
[----:B------:R4:W-:Y:S02]  /*25c90*/  @!P0 ST.E.128 desc[UR42][R14.64], RZ ;  /* 0x000000ff0e008985 */ /* 0x0009e4000c101d2a */
.L_x_12201:
[----:B------:R-:W-:Y:S05]  /*25ca0*/  BSYNC B1 ;  /* 0x0000000000017941 */ /* 0x000fea0003800000 */
.L_x_12200:
[----:B------:R-:W-:-:S03]  /*25cb0*/  UMOV UR4, 0xffffffff ;  /* 0xffffffff00047882 */ /* 0x000fc60000000000 */
[----:B------:R-:W-:Y:S05]  /*25cc0*/  BRA.DIV UR4, `(.L_x_12202) ;  /* 0x000000a2042c7947 */ /* 0x000fea000b800000 */
[----:B-1----:R1:W0:Y:S04]  /*25cd0*/  SHFL.IDX PT, R0, R4, 0x1, 0x181f ;  /* 0x00381f0004007f89 */ /* 0x00222800000e0000 */
[----:B--2-4-:R1:W2:Y:S02]  /*25ce0*/  SHFL.IDX PT, R14, R3, 0x1, 0x181f ;  /* 0x00381f00030e7f89 */ /* 0x0142a400000e0000 */
.L_x_12433:
[----:B------:R-:W-:Y:S01]  /*25cf0*/  VIADD R5, R203, 0x20 ;  /* 0x00000020cb057836 */ /* 0x000fe20000000000 */
        /* <DEDUP_REMOVED lines=13> */
[----:B------:R-:W-:Y:S02]  /*25dd0*/  @!P2 LEA R8, P4, R201, R14, 0x1 ;  /* 0x0000000ec908a211 */ /* 0x000fe400078808ff */
[----:B0-----:R-:W-:Y:S02]  /*25de0*/  @!P3 LEA.HI.X R7, R187, R0, R10, 0x1, P5 ;  /* 0x00000000bb07b211 */ /* 0x001fe400028f0c0a */
[----:B------:R-:W-:-:S02]  /*25df0*/  @!P1 LEA R10, P5, R200, R14, 0x1 ;  /* 0x0000000ec80a9211 */ /* 0x000fc400078a08ff */
[----:B------:R-:W-:Y:S01]  /*25e00*/  @!P2 LEA.HI.X R9, R201, R0, R15, 0x1, P4 ;  /* 0x00000000c909a211 */ /* 0x000fe200020f0c0f */
[----:B------:R4:W-:Y:S01]  /*25e10*/  @!P3 ST.E.128 desc[UR42][R6.64], RZ ;  /* 0x000000ff0600b985 */ /* 0x0009e2000c101d2a */
[----:B------:R-:W-:Y:S02]  /*25e20*/  @!P0 LEA R14, P4, R202, R14, 0x1 ;  /* 0x0000000eca0e8211 */ /* 0x000fe400078808ff */
[-C--:B------:R-:W-:Y:S01]  /*25e30*/  @!P1 LEA.HI.X R11, R200, R0.reuse, R13, 0x1, P5 ;  /* 0x00000000c80b9211 */ /* 0x080fe200028f0c0d */
[----:B------:R4:W-:Y:S01]  /*25e40*/  @!P2 ST.E.128 desc[UR42][R8.64], RZ ;  /* 0x000000ff0800a985 */ /* 0x0009e2000c101d2a */
[----:B------:R-:W-:-:S03]  /*25e50*/  @!P0 LEA.HI.X R15, R202, R0, R12, 0x1, P4 ;  /* 0x00000000ca0f8211 */ /* 0x000fc600020f0c0c */
[----:B------:R4:W-:Y:S04]  /*25e60*/  @!P1 ST.E.128 desc[UR42][R10.64], RZ ;  /* 0x000000ff0a009985 */ /* 0x0009e8000c101d2a */
[----:B------:R4:W-:Y:S02]  /*25e70*/  @!P0 ST.E.128 desc[UR42][R14.64], RZ ;  /* 0x000000ff0e008985 */ /* 0x0009e4000c101d2a */
.L_x_12204:
[----:B------:R-:W-:Y:S05]  /*25e80*/  BSYNC B1 ;  /* 0x0000000000017941 */ /* 0x000fea0003800000 */
.L_x_12203:
[----:B------:R-:W-:-:S03]  /*25e90*/  UMOV UR4, 0xffffffff ;  /* 0xffffffff00047882 */ /* 0x000fc60000000000 */
[----:B------:R-:W-:Y:S05]  /*25ea0*/  BRA.DIV UR4, `(.L_x_12205) ;  /* 0x0000009e04fc7947 */ /* 0x000fea000b800000 */
[----:B0-----:R0:W0:Y:S04]  /*25eb0*/  SHFL.IDX PT, R0, R4, 0x2, 0x181f ;  /* 0x00581f0004007f89 */ /* 0x00102800000e0000 */
[----:B--2-4-:R2:W4:Y:S02]  /*25ec0*/  SHFL.IDX PT, R14, R3, 0x2, 0x181f ;  /* 0x00581f00030e7f89 */ /* 0x01452400000e0000 */
.L_x_12437:
        /* <DEDUP_REMOVED lines=13> */
[-C--:B----4-:R-:W-:Y:S02]  /*25fa0*/  @!P3 LEA R6, P5, R187, R14.reuse, 0x1 ;  /* 0x0000000ebb06b211 */ /* 0x090fe400078a08ff */
        /* <DEDUP_REMOVED lines=11> */
.L_x_12207:
[----:B------:R-:W-:Y:S05]  /*26060*/  BSYNC B1 ;  /* 0x0000000000017941 */ /* 0x000fea0003800000 */
.L_x_12206:
[----:B------:R-:W-:-:S03]  /*26070*/  UMOV UR4, 0xffffffff ;  /* 0xffffffff00047882 */ /* 0x000fc60000000000 */
[----:B------:R-:W-:Y:S05]  /*26080*/  BRA.DIV UR4, `(.L_x_12208) ;  /* 0x0000009e04cc7947 */ /* 0x000fea000b800000 */
[----:B0-----:R0:W0:Y:S04]  /*26090*/  SHFL.IDX PT, R0, R4, 0x3, 0x181f ;  /* 0x00781f0004007f89 */ /* 0x00102800000e0000 */
[----:B----4-:R4:W0:Y:S02]  /*260a0*/  SHFL.IDX PT, R14, R3, 0x3, 0x181f ;  /* 0x00781f00030e7f89 */ /* 0x01082400000e0000 */
.L_x_12441:
[----:B-12-4-:R-:W-:-:S05]  /*260b0*/  VIADD R3, R203, 0x60 ;  /* 0x00000060cb037836 */ /* 0x016fca0000000000 */
        /* <DEDUP_REMOVED lines=11> */
[-C--:B0-----:R-:W-:Y:S02]  /*26170*/  @!P3 LEA R4, P5, R187, R14.reuse, 0x1 ;  /* 0x0000000ebb04b211 */ /* 0x081fe400078a08ff */
[----:B------:R-:W-:Y:S02]  /*26180*/  @!P2 LEA R6, P4, R201, R14, 0x1 ;  /* 0x0000000ec906a211 */ /* 0x000fe400078808ff */
[----:B------:R-:W-:Y:S02]  /*26190*/  @!P3 LEA.HI.X R5, R187, R0, R8, 0x1, P5 ;  /* 0x00000000bb05b211 */ /* 0x000fe400028f0c08 */
        /* <DEDUP_REMOVED lines=9> */
.L_x_12189:
[----:B------:R-:W-:Y:S05]  /*26230*/  BSYNC B0 ;  /* 0x0000000000007941 */ /* 0x000fea0003800000 */
.L_x_12175:
[----:B------:R-:W-:Y:S02]  /*26240*/  ULDC UR4, c[0x0][0xc3c] ;  /* 0x00030f0000047ab9 */ /* 0x000fe40000000800 */
[----:B0-----:R-:W-:-:S13]  /*26250*/  ISETP.GE.AND P0, PT, R103, UR4, PT ;  /* 0x0000000467007c0c */ /* 0x001fda000bf06270 */
[----:B------:R-:W-:Y:S05]  /*26260*/  @!P0 BRA `(.L_x_12209) ;  /* 0xfffffdb0007c8947 */ /* 0x000fea000383ffff */
[----:B------:R-:W-:Y:S05]  /*26270*/  BRA `(.L_x_11961) ;  /* 0x0000007c00d47947 */ /* 0x000fea0003800000 */
.L_x_11959:
        /* <DEDUP_REMOVED lines=16> */
.L_x_12210:
        /* <DEDUP_REMOVED lines=44> */
.L_x_12214:
        /* <DEDUP_REMOVED lines=37> */
.L_x_12212:
        /* <DEDUP_REMOVED lines=13> */
.L_x_12215:
        /* <DEDUP_REMOVED lines=36> */
[----:B------:R-:W-:Y:S01]  /*26ba0*/  IMAD.MOV R10, RZ, RZ, -R2 ;  /* 0x000000ffff0a7224 */ /* 0x000fe200078e0a02 */
[----:B------:R-:W-:Y:S01]  /*26bb0*/  MOV R2, RZ ;  /* 0x000000ff00027202 */ /* 0x000fe20000000f00 */
[----:B------:R-:W-:Y:S01]  /*26bc0*/  IMAD R11, R11, R4, RZ ;  /* 0x000000040b0b7224 */ /* 0x000fe200078e02ff */
[----:B------:R-:W-:-:S03]  /*26bd0*/  IABS R6, R8 ;  /* 0x0000000800067213 */ /* 0x000fc60000000000 */
        /* <DEDUP_REMOVED lines=22> */
.L_x_12216:
        /* <DEDUP_REMOVED lines=34> */
[-C--:B------:R-:W-:Y:S02]  /*26f60*/  IABS R8, R11.reuse ;  /* 0x0000000b00087213 */ /* 0x080fe40000000000 */
[----:B------:R-:W-:Y:S02]  /*26f70*/  IABS R10, R11 ;  /* 0x0000000b000a7213 */ /* 0x000fe40000000000 */
        /* <DEDUP_REMOVED lines=25> */
.L_x_12217:
[----:B------:R-:W-:-:S05]  /*27110*/  LOP3.LUT R17, RZ, R2, RZ, 0x33, !PT ;  /* 0x00000002ff117212 */ /* 0x000fca00078e33ff */
[----:B------:R-:W-:Y:S01]  /*27120*/  IMAD.IADD R17, R0, 0x1, R17 ;  /* 0x0000000100117824 */ /* 0x000fe200078e0211 */
[----:B------:R-:W-:Y:S06]  /*27130*/  BRA `(.L_x_12218) ;  /* 0x00000000000c7947 */ /* 0x000fec0003800000 */
.L_x_12213:
[----:B------:R-:W-:Y:S02]  /*27140*/  IMAD.MOV.U32 R17, RZ, RZ, RZ ;  /* 0x000000ffff117224 */ /* 0x000fe400078e00ff */
[----:B------:R-:W-:Y:S02]  /*27150*/  IMAD.U32 R16, RZ, RZ, UR6 ;  /* 0x00000006ff107e24 */ /* 0x000fe4000f8e00ff */
[----:B------:R-:W-:-:S07]  /*27160*/  IMAD.MOV.U32 R18, RZ, RZ, RZ ;  /* 0x000000ffff127224 */ /* 0x000fce00078e00ff */
.L_x_12218:
[----:B------:R-:W-:-:S13]  /*27170*/  ISETP.NE.AND P0, PT, R7, RZ, PT ;  /* 0x000000ff0700720c */ /* 0x000fda0003f05270 */
[----:B------:R-:W0:Y:S01]  /*27180*/  @!P0 S2R R3, SR_CgaCtaId ;  /* 0x0000000000038919 */ /* 0x000e220000008800 */
[----:B------:R-:W-:-:S04]  /*27190*/  @!P0 MOV R0, 0x400 ;  /* 0x0000040000008802 */ /* 0x000fc80000000f00 */
[----:B0-----:R-:W-:-:S05]  /*271a0*/  @!P0 LEA R0, R3, R0, 0x18 ;  /* 0x0000000003008211 */ /* 0x001fca00078ec0ff */
[----:B------:R0:W-:Y:S01]  /*271b0*/  @!P0 STS.128 [R0+0x228d0], R16 ;  /* 0x0228d01000008388 */ /* 0x0001e20000000c00 */
[----:B------:R-:W-:Y:S06]  /*271c0*/  BAR.ARV 0x5, 0x180 ;  /* 0x0146000000007b1d */ /* 0x000fec0000002000 */
.L_x_12211:
[----:B------:R2:W-:Y:S01]  /*271d0*/  STL [R1+0x420], RZ ;  /* 0x000420ff01007387 */ /* 0x0005e20000100800 */
[----:B------:R-:W-:Y:S01]  /*271e0*/  ULDC UR4, c[0x0][0xc3c] ;  /* 0x00030f0000047ab9 */ /* 0x000fe20000000800 */
[----:B------:R-:W-:Y:S01]  /*271f0*/  IMAD.MOV.U32 R26, RZ, RZ, 0x1 ;  /* 0x00000001ff1a7424 */ /* 0x000fe200078e00ff */
[----:B-1----:R-:W-:Y:S01]  /*27200*/  ISETP.GE.AND P0, PT, R19, UR4, PT ;  /* 0x0000000413007c0c */ /* 0x002fe2000bf06270 */
[----:B------:R-:W-:-:S12]  /*27210*/  IMAD.MOV.U32 R25, RZ, RZ, RZ ;  /* 0x000000ffff197224 */ /* 0x000fd800078e00ff */
[----:B--2---:R-:W-:Y:S05]  /*27220*/  @P0 BRA `(.L_x_12219) ;  /* 0x0000006c000c0947 */ /* 0x004fea0003800000 */
[----:B------:R-:W1:Y:S01]  /*27230*/  S2R R4, SR_TID.X ;  /* 0x0000000000047919 */ /* 0x000e620000002100 */
[----:B------:R-:W2:Y:S01]  /*27240*/  S2UR UR5, SR_CgaCtaId ;  /* 0x00000000000579c3 */ /* 0x000ea20000008800 */
[----:B------:R-:W-:Y:S01]  /*27250*/  UMOV UR4, 0x400 ;  /* 0x0000040000047882 */ /* 0x000fe20000000000 */
[----:B------:R-:W-:Y:S01]  /*27260*/  BSSY B8, `(.L_x_12219) ;  /* 0x00006bf000087945 */ /* 0x000fe20003800000 */
[----:B------:R3:W-:Y:S01]  /*27270*/  STL [R1+0x420], RZ ;  /* 0x000420ff01007387 */ /* 0x0007e20000100800 */
[----:B------:R-:W-:Y:S01]  /*27280*/  IMAD.MOV.U32 R27, RZ, RZ, 0x1 ;  /* 0x00000001ff1b7424 */ /* 0x000fe200078e00ff */
[----:B------:R-:W-:Y:S01]  /*27290*/  CS2R R24, SRZ ;  /* 0x0000000000187805 */ /* 0x000fe2000001ff00 */
[----:B------:R-:W-:Y:S01]  /*272a0*/  IMAD.MOV.U32 R26, RZ, RZ, 0x1 ;  /* 0x00000001ff1a7424 */ /* 0x000fe200078e00ff */
[----:B------:R-:W-:Y:S01]  /*272b0*/  ULDC.64 UR40, c[0x0][0x198] ;  /* 0x0000660000287ab9 */ /* 0x000fe20000000a00 */
[----:B------:R-:W-:Y:S01]  /*272c0*/  ULOP3.LUT UR38, UR36, 0x2, URZ, 0xfc, !UPT ;  /* 0x0000000224267892 */ /* 0x000fe2000f8efc3f */
[----:B------:R-:W-:Y:S01]  /*272d0*/  ULDC UR37, c[0x0][0xc] ;  /* 0x0000030000257ab9 */ /* 0x000fe20000000800 */
[----:B--2---:R-:W-:-:S06]  /*272e0*/  ULEA UR4, UR5, UR4, 0x18 ;  /* 0x0000000405047291 */ /* 0x004fcc000f8ec03f */
[----:B------:R-:W-:Y:S01]  /*272f0*/  IMAD.U32 R22, RZ, RZ, UR4 ;  /* 0x00000004ff167e24 */ /* 0x000fe2000f8e00ff */
[C---:B-1----:R-:W-:Y:S01]  /*27300*/  LOP3.LUT R3, R4.reuse, 0x7f, RZ, 0xc0, !PT ;  /* 0x0000007f04037812 */ /* 0x042fe200078ec0ff */
[----:B0-----:R-:W-:-:S04]  /*27310*/  IMAD.SHL.U32 R0, R4, 0x8, RZ ;  /* 0x0000000804007824 */ /* 0x001fc800078e00ff */
[----:B------:R-:W-:Y:S01]  /*27320*/  IMAD.SHL.U32 R29, R3, 0x8, RZ ;  /* 0x00000008031d7824 */ /* 0x000fe200078e00ff */
[----:B------:R-:W-:Y:S02]  /*27330*/  LOP3.LUT R2, R0, 0x1f8, RZ, 0xc0, !PT ;  /* 0x000001f800027812 */ /* 0x000fe400078ec0ff */
[----:B------:R-:W-:Y:S02]  /*27340*/  SHF.R.U32.HI R3, RZ, 0x3, R3 ;  /* 0x00000003ff037819 */ /* 0x000fe40000011603 */
[----:B------:R-:W-:Y:S02]  /*27350*/  LOP3.LUT R2, R2, 0x38, R4, 0x78, !PT ;  /* 0x0000003802027812 */ /* 0x000fe400078e7804 */
[----:B------:R-:W-:Y:S02]  /*27360*/  LOP3.LUT R0, R0, 0x38, RZ, 0xc0, !PT ;  /* 0x0000003800007812 */ /* 0x000fe400078ec0ff */
[----:B------:R-:W-:Y:S01]  /*27370*/  LOP3.LUT R29, R2, 0x200, R29, 0xf8, !PT ;  /* 0x00000200021d7812 */ /* 0x000fe200078ef81d */
[----:B------:R-:W-:Y:S01]  /*27380*/  IMAD.SHL.U32 R2, R4, 0x10, RZ ;  /* 0x0000001004027824 */ /* 0x000fe200078e00ff */
[----:B------:R-:W-:-:S04]  /*27390*/  LOP3.LUT R4, R0, 0x40, RZ, 0xfc, !PT ;  /* 0x0000004000047812 */ /* 0x000fc800078efcff */
[----:B------:R-:W-:Y:S02]  /*273a0*/  LOP3.LUT R2, R3, 0x70, R2, 0xf8, !PT ;  /* 0x0000007003027812 */ /* 0x000fe400078ef802 */
[C---:B------:R-:W-:Y:S02]  /*273b0*/  LOP3.LUT R3, R0.reuse, 0x80, RZ, 0xfc, !PT ;  /* 0x0000008000037812 */ /* 0x040fe400078efcff */
[----:B------:R-:W-:Y:S01]  /*273c0*/  LOP3.LUT R2, R0, 0xc0, RZ, 0xfc, !PT ;  /* 0x000000c000027812 */ /* 0x000fe200078efcff */
[----:B------:R-:W-:-:S05]  /*273d0*/  IMAD R0, R29, 0x2, R22 ;  /* 0x000000021d007824 */ /* 0x000fca00078e0216 */
[----:B------:R3:W-:Y:S02]  /*273e0*/  STL [R1+0x404], R0 ;  /* 0x0004040001007387 */ /* 0x0007e40000100800 */
.L_x_12338:
[----:B------:R-:W-:Y:S05]  /*273f0*/  YIELD ;  /* 0x0000000000007946 */ /* 0x000fea0003800000 */
[----:B------:R-:W-:Y:S01]  /*27400*/  ULDC.64 UR4, c[0x0][0xa28] ;  /* 0x00028a0000047ab9 */ /* 0x000fe20000000a00 */
[----:B------:R-:W-:Y:S01]  /*27410*/  IMAD.MOV.U32 R31, RZ, RZ, RZ ;  /* 0x000000ffff1f7224 */ /* 0x000fe200078e00ff */
[----:B------:R-:W-:Y:S01]  /*27420*/  ISETP.NE.U32.AND P0, PT, RZ, UR4, PT ;  /* 0x00000004ff007c0c */ /* 0x000fe2000bf05070 */
[----:B0-----:R-:W0:Y:S01]  /*27430*/  LDC.64 R4, c[0x0][0xa00] ;  /* 0x00028000ff047b82 */ /* 0x001e220000000a00 */
[----:B------:R-:W-:Y:S01]  /*27440*/  MOV R8, RZ ;  /* 0x000000ff00087202 */ /* 0x000fe20000000f00 */
        /* <DEDUP_REMOVED lines=16> */
[----:B--2---:R-:W1:Y:S08]  /*27550*/  @P2 LDC.64 R6, c[0x0][0xa18] ;  /* 0x00028600ff062b82 */ /* 0x004e700000000a00 */
[----:B------:R-:W2:Y:S01]  /*27560*/  @P0 LDG.E R8, desc[UR42][R4.64] ;  /* 0x0000002a04080981 */ /* 0x000ea2000c1e1900 */
[----:B------:R-:W-:Y:S01]  /*27570*/  ULDC UR4, c[0x0][0x288] ;  /* 0x0000a20000047ab9 */ /* 0x000fe20000000800 */
[----:B0-----:R-:W-:-:S05]  /*27580*/  IMAD.WIDE R2, R19, 0x4, R2 ;  /* 0x0000000413027825 */ /* 0x001fca00078e0202 */
[----:B------:R-:W5:Y:S01]  /*27590*/  @P1 LDG.E R0, desc[UR42][R2.64] ;  /* 0x0000002a02001981 */ /* 0x000f62000c1e1900 */
[----:B-1----:R-:W-:-:S03]  /*275a0*/  @P2 IMAD.WIDE R6, R19, 0x4, R6 ;  /* 0x0000000413062825 */ /* 0x002fc600078e0206 */
[----:B--2---:R0:W-:Y:S02]  /*275b0*/  STL [R1+0x408], R8 ;  /* 0x0004080801007387 */ /* 0x0041e40000100800 */
[----:B0-----:R-:W-:Y:S01]  /*275c0*/  IMAD.U32 R8, RZ, RZ, UR4 ;  /* 0x00000004ff087e24 */ /* 0x001fe2000f8e00ff */
[----:B------:R-:W-:-:S05]  /*275d0*/  ULDC.64 UR4, c[0x0][0x418] ;  /* 0x0001060000047ab9 */ /* 0x000fca0000000a00 */
        /* <DEDUP_REMOVED lines=12> */
[----:B------:R-:W-:Y:S06]  /*276a0*/  @P2 BRA `(.L_x_12220) ;  /* 0x0000000000142947 */ /* 0x000fec0003800000 */
[----:B------:R-:W-:Y:S05]  /*276b0*/  @!P0 BRA `(.L_x_12220) ;  /* 0x0000000000108947 */ /* 0x000fea0003800000 */
[----:B------:R-:W2:Y:S04]  /*276c0*/  LDG.E R9, desc[UR42][R4.64] ;  /* 0x0000002a04097981 */ /* 0x000ea8000c1e1900 */
[----:B------:R-:W2:Y:S02]  /*276d0*/  LDG.E R6, desc[UR42][R4.64+0x4] ;  /* 0x0000042a04067981 */ /* 0x000ea4000c1e1900 */
[----:B--2---:R-:W-:-:S05]  /*276e0*/  IMAD.IADD R12, R6, 0x1, -R9 ;  /* 0x00000001060c7824 */ /* 0x004fca00078e0a09 */
[----:B------:R1:W-:Y:S02]  /*276f0*/  STL [R1+0x400], R12 ;  /* 0x0004000c01007387 */ /* 0x0003e40000100800 */
.L_x_12220:
        /* <DEDUP_REMOVED lines=13> */
.L_x_12221:
        /* <DEDUP_REMOVED lines=9> */
.L_x_12222:
[----:B--2---:R-:W2:Y:S01]  /*27860*/  @P1 LDG.E R5, desc[UR42][R2.64] ;  /* 0x0000002a02051981 */ /* 0x004ea2000c1e1900 */
[----:B0-----:R-:W0:Y:S03]  /*27870*/  LDC R8, c[0x0][0x448] ;  /* 0x00011200ff087b82 */ /* 0x001e260000000800 */
[----:B------:R3:W2:Y:S01]  /*27880*/  @P1 LDG.E R4, desc[UR42][R2.64+0x4] ;  /* 0x0000042a02041981 */ /* 0x0006a2000c1e1900 */
[----:B------:R-:W-:Y:S02]  /*27890*/  IMAD.SHL.U32 R35, R17, 0x80, RZ ;  /* 0x0000008011237824 */ /* 0x000fe400078e00ff */
[----:B-----5:R-:W-:Y:S02]  /*278a0*/  IMAD.IADD R10, R10, 0x1, -R31 ;  /* 0x000000010a0a7824 */ /* 0x020fe400078e0a1f */
[----:B---3--:R-:W3:Y:S01]  /*278b0*/  LDC.64 R2, c[0x0][0x9e0] ;  /* 0x00027800ff027b82 */ /* 0x008ee20000000a00 */
[----:B0-----:R-:W-:Y:S01]  /*278c0*/  ISETP.NE.AND P2, PT, R8, 0x1, PT ;  /* 0x000000010800780c */ /* 0x001fe20003f45270 */
[----:B------:R-:W-:-:S12]  /*278d0*/  VIADD R8, R35, 0x7f ;  /* 0x0000007f23087836 */ /* 0x000fd80000000000 */
[----:B------:R-:W0:Y:S01]  /*278e0*/  @P2 LDC R9, c[0x0][0x44c] ;  /* 0x00011300ff092b82 */ /* 0x000e220000000800 */
[----:B---3--:R-:W-:-:S07]  /*278f0*/  ISETP.GE.AND P3, PT, R3, 0x1, PT ;  /* 0x000000010300780c */ /* 0x008fce0003f66270 */
[----:B------:R-:W3:Y:S01]  /*27900*/  @P2 LDC R11, c[0x0][0x450] ;  /* 0x00011400ff0b2b82 */ /* 0x000ee20000000800 */
[----:B--2---:R-:W-:Y:S02]  /*27910*/  @P1 IMAD.IADD R7, R4, 0x1, -R5 ;  /* 0x0000000104071824 */ /* 0x004fe400078e0a05 */
[----:B0-----:R-:W-:-:S04]  /*27920*/  @P2 IMAD.HI.U32 R4, R8, R9, RZ ;  /* 0x0000000908042227 */ /* 0x001fc800078e00ff */
[----:B------:R-:W-:Y:S01]  /*27930*/  IMAD.IADD R17, R10, 0x1, R7 ;  /* 0x000000010a117824 */ /* 0x000fe200078e0207 */
[----:B---3--:R-:W-:-:S03]  /*27940*/  @P2 SHF.R.U32.HI R8, RZ, R11, R4 ;  /* 0x0000000bff082219 */ /* 0x008fc60000011604 */
[C---:B------:R-:W-:Y:S01]  /*27950*/  VIADD R4, R17.reuse, 0x5f ;  /* 0x0000005f11047836 */ /* 0x040fe20000000000 */
[----:B------:R-:W-:-:S03]  /*27960*/  IADD3 R9, R17, 0x1, -R12 ;  /* 0x0000000111097810 */ /* 0x000fc60007ffe80c */
[----:B------:R-:W-:-:S04]  /*27970*/  IMAD.HI R4, R4, 0x2aaaaaab, RZ ;  /* 0x2aaaaaab04047827 */ /* 0x000fc800078e02ff */
[----:B------:R-:W-:Y:S01]  /*27980*/  IMAD.IADD R8, R9, 0x1, R8 ;  /* 0x0000000109087824 */ /* 0x000fe200078e0208 */
[----:B------:R-:W-:-:S04]  /*27990*/  SHF.R.U32.HI R5, RZ, 0x1f, R4 ;  /* 0x0000001fff057819 */ /* 0x000fc80000011604 */
[----:B------:R-:W-:Y:S02]  /*279a0*/  LEA.HI.SX32 R20, R4, R5, 0x1c ;  /* 0x0000000504147211 */ /* 0x000fe400078fe2ff */
        /* <DEDUP_REMOVED lines=13> */
.L_x_12225:
[----:B------:R-:W-:-:S13]  /*27a80*/  ISETP.NE.AND P0, PT, R3, 0x1, PT ;  /* 0x000000010300780c */ /* 0x000fda0003f05270 */
[----:B------:R-:W0:Y:S02]  /*27a90*/  @P0 LDC.64 R4, c[0x0][0x9e8] ;  /* 0x00027a00ff040b82 */ /* 0x000e240000000a00 */
[----:B0-----:R-:W-:-:S05]  /*27aa0*/  @P0 IMAD.HI.U32 R4, R11, R4, RZ ;  /* 0x000000040b040227 */ /* 0x001fca00078e00ff */
[----:B------:R-:W-:-:S07]  /*27ab0*/  @P0 SHF.R.U32.HI R11, RZ, R5, R4 ;  /* 0x00000005ff0b0219 */ /* 0x000fce0000011604 */
.L_x_12226:
[----:B------:R-:W-:Y:S05]  /*27ac0*/  BSYNC B0 ;  /* 0x0000000000007941 */ /* 0x000fea0003800000 */
.L_x_12224:
[----:B------:R-:W-:-:S05]  /*27ad0*/  IMAD R11, R11, R3, R3 ;  /* 0x000000030b0b7224 */ /* 0x000fca00078e0203 */
[----:B------:R-:W-:-:S07]  /*27ae0*/  VIMNMX R2, R2, R11, PT ;  /* 0x0000000b02027248 */ /* 0x000fce0003fe0100 */
.L_x_12223:
[----:B------:R-:W0:Y:S01]  /*27af0*/  @P2 LDC R8, c[0x0][0x44c] ;  /* 0x00011300ff082b82 */ /* 0x000e220000000800 */
[----:B------:R-:W-:Y:S01]  /*27b00*/  VIADD R2, R2, 0x5f ;  /* 0x0000005f02027836 */ /* 0x000fe20000000000 */
[----:B------:R-:W-:Y:S01]  /*27b10*/  ULDC UR4, c[0x0][0x9dc] ;  /* 0x0002770000047ab9 */ /* 0x000fe20000000800 */
[----:B------:R-:W-:Y:S02]  /*27b20*/  IMAD.MOV.U32 R5, RZ, RZ, R35 ;  /* 0x000000ffff057224 */ /* 0x000fe400078e0023 */
[----:B------:R-:W-:-:S03]  /*27b30*/  IMAD.HI R2, R2, 0x2aaaaaab, RZ ;  /* 0x2aaaaaab02027827 */ /* 0x000fc600078e02ff */
[----:B------:R-:W2:Y:S01]  /*27b40*/  @P2 LDC R4, c[0x0][0x450] ;  /* 0x00011400ff042b82 */ /* 0x000ea20000000800 */
[----:B0-----:R-:W-:-:S04]  /*27b50*/  @P2 IMAD.HI.U32 R11, R35, R8, RZ ;  /* 0x00000008230b2227 */ /* 0x001fc800078e00ff */
[----:B------:R-:W-:Y:S01]  /*27b60*/  IMAD.IADD R8, R17, 0x1, -R12 ;  /* 0x0000000111087824 */ /* 0x000fe200078e0a0c */
[----:B--2---:R-:W-:Y:S02]  /*27b70*/  @P2 SHF.R.U32.HI R5, RZ, R4, R11 ;  /* 0x00000004ff052219 */ /* 0x004fe4000001160b */
[----:B------:R-:W-:-:S03]  /*27b80*/  SHF.R.U32.HI R11, RZ, 0x1f, R2 ;  /* 0x0000001fff0b7819 */ /* 0x000fc60000011602 */
[----:B-1----:R-:W-:Y:S01]  /*27b90*/  IMAD.IADD R12, R8, 0x1, R5 ;  /* 0x00000001080c7824 */ /* 0x002fe200078e0205 */
[----:B------:R-:W-:-:S03]  /*27ba0*/  LEA.HI.SX32 R11, R2, R11, 0x1c ;  /* 0x0000000b020b7211 */ /* 0x000fc600078fe2ff */
[----:B------:R-:W-:Y:S01]  /*27bb0*/  VIADD R2, R12, -UR4 ;  /* 0x800000040c027c36 */ /* 0x000fe20008000000 */
        /* <DEDUP_REMOVED lines=12> */
.L_x_12229:
[----:B------:R-:W-:-:S13]  /*27c80*/  ISETP.NE.AND P0, PT, R3, 0x1, PT ;  /* 0x000000010300780c */ /* 0x000fda0003f05270 */
[----:B------:R-:W0:Y:S02]  /*27c90*/  @P0 LDC.64 R4, c[0x0][0x9e8] ;  /* 0x00027a00ff040b82 */ /* 0x000e240000000a00 */
[----:B0-----:R-:W-:-:S05]  /*27ca0*/  @P0 IMAD.HI.U32 R4, R12, R4, RZ ;  /* 0x000000040c040227 */ /* 0x001fca00078e00ff */
[----:B------:R-:W-:-:S07]  /*27cb0*/  @P0 SHF.R.U32.HI R12, RZ, R5, R4 ;  /* 0x00000005ff0c0219 */ /* 0x000fce0000011604 */
.L_x_12230:
[----:B------:R-:W-:Y:S05]  /*27cc0*/  BSYNC B0 ;  /* 0x0000000000007941 */ /* 0x000fea0003800000 */
.L_x_12228:
[----:B------:R-:W-:-:S05]  /*27cd0*/  IMAD R3, R12, R3, RZ ;  /* 0x000000030c037224 */ /* 0x000fca00078e02ff */
[----:B------:R-:W-:-:S07]  /*27ce0*/  VIMNMX R2, R2, R3, !PT ;  /* 0x0000000302027248 */ /* 0x000fce0007fe0100 */
.L_x_12227:
[----:B------:R-:W-:Y:S01]  /*27cf0*/  IMAD.HI R2, R2, 0x2aaaaaab, RZ ;  /* 0x2aaaaaab02027827 */ /* 0x000fe200078e02ff */
[----:B------:R-:W-:Y:S01]  /*27d00*/  BSSY B0, `(.L_x_12231) ;  /* 0x0000026000007945 */ /* 0x000fe20003800000 */
[----:B------:R-:W-:Y:S02]  /*27d10*/  LOP3.LUT R30, R6, 0xff, RZ, 0xc0, !PT ;  /* 0x000000ff061e7812 */ /* 0x000fe400078ec0ff */
[----:B------:R-:W-:Y:S01]  /*27d20*/  SHF.R.U32.HI R6, RZ, 0x10, R6 ;  /* 0x00000010ff067819 */ /* 0x000fe20000011606 */
        /* <DEDUP_REMOVED lines=34> */
[----:B------:R-:W-:-:S07]  /*27f50*/  @!P2 LOP3.LUT R14, RZ, R5, RZ, 0x33, !PT ;  /* 0x00000005ff0ea212 */ /* 0x000fce00078e33ff */
.L_x_12232:
[----:B------:R-:W-:Y:S05]  /*27f60*/  BSYNC B0 ;  /* 0x0000000000007941 */ /* 0x000fea0003800000 */
.L_x_12231:
[-C--:B------:R-:W-:Y:S01]  /*27f70*/  IMAD R3, R30, R14.reuse, R4 ;  /* 0x0000000e1e037224 */ /* 0x080fe200078e0204 */
        /* <DEDUP_REMOVED lines=24> */
.L_x_12444:
[----:B-1----:R-:W-:Y:S02]  /*28100*/  ISETP.NE.AND P0, PT, R14, RZ, PT ;  /* 0x000000ff0e00720c */ /* 0x002fe40003f05270 */
[----:B------:R-:W-:-:S11]  /*28110*/  PLOP3.LUT P6, PT, PT, PT, PT, 0x8, 0x0 ;  /* 0x000000000000781c */ /* 0x000fd60003fce170 */
[----:B------:R-:W-:Y:S05]  /*28120*/  @P0 BRA `(.L_x_12236) ;  /* 0x00000000000c0947 */ /* 0x000fea0003800000 */
[----:B------:R-:W-:-:S03]  /*28130*/  UMOV UR4, 0xffffffff ;  /* 0xffffffff00047882 */ /* 0x000fc60000000000 */
[----:B------:R-:W-:Y:S05]  /*28140*/  BRA.DIV UR4, `(.L_x_12237) ;  /* 0x0000008204187947 */ /* 0x000fea000b800000 */
[----:B------:R-:W-:-:S13]  /*28150*/  ELECT P6, URZ, PT ;  /* 0x00000000003f782f */ /* 0x000fda00038c0000 */
.L_x_12236:
        /* <DEDUP_REMOVED lines=9> */
.L_x_12447:
[----:B------:R-:W-:Y:S05]  /*281f0*/  BSYNC B1 ;  /* 0x0000000000017941 */ /* 0x000fea0003800000 */
.L_x_12238:
        /* <DEDUP_REMOVED lines=10> */
.L_x_12448:
[----:B------:R-:W-:Y:S05]  /*282a0*/  BSYNC B2 ;  /* 0x0000000000027941 */ /* 0x000fea0003800000 */
.L_x_12242:
[----:B------:R-:W-:Y:S04]  /*282b0*/  BSSY B2, `(.L_x_12244) ;  /* 0x0000009000027945 */ /* 0x000fe80003800000 */
[----:B------:R-:W-:Y:S05]  /*282c0*/  @P1 BRA `(.L_x_12245) ;  /* 0x00000000001c1947 */ /* 0x000fea0003800000 */
[----:B0-----:R-:W0:Y:S02]  /*282d0*/  S2R R3, SR_TID.X ;  /* 0x0000000000037919 */ /* 0x001e240000002100 */
[----:B0-----:R-:W-:Y:S01]  /*282e0*/  LOP3.LUT R7, R3, 0x1f, RZ, 0xc0, !PT ;  /* 0x0000001f03077812 */ /* 0x001fe200078ec0ff */
[----:B------:R-:W-:-:S03]  /*282f0*/  IMAD.MOV.U32 R3, RZ, RZ, 0x3000 ;  /* 0x00003000ff037424 */ /* 0x000fc600078e00ff */
[----:B------:R-:W-:Y:S01]  /*28300*/  ISETP.NE.AND P0, PT, R7, RZ, PT ;  /* 0x000000ff0700720c */ /* 0x000fe20003f05270 */
[----:B------:R2:W-:-:S12]  /*28310*/  SYNCS.ARRIVE.TRANS64 RZ, [R12+URZ+0x22890], R3 ;  /* 0x022890030cff79a7 */ /* 0x0005d8000800003f */
[----:B--2---:R-:W-:Y:S05]  /*28320*/  @!P0 BRA `(.L_x_12245) ;  /* 0x0000000000048947 */ /* 0x004fea0003800000 */
[----:B------:R-:W-:Y:S01]  /*28330*/  BPT.TRAP 0x1 ;  /* 0x000000040000795c */ /* 0x000fe20000300000 */
.L_x_12245:
[----:B------:R-:W-:Y:S05]  /*28340*/  BSYNC B2 ;  /* 0x0000000000027941 */ /* 0x000fea0003800000 */
.L_x_12244:
[----:B------:R-:W-:Y:S01]  /*28350*/  IMAD.MOV.U32 R7, RZ, RZ, RZ ;  /* 0x000000ffff077224 */ /* 0x000fe200078e00ff */
[----:B------:R-:W-:Y:S01]  /*28360*/  UIADD3 UR4, UP0, UR40, 0x570, URZ ;  /* 0x0000057028047890 */ /* 0x000fe2000ff1e03f */
[----:B0-----:R-:W-:Y:S01]  /*28370*/  IMAD R3, R2, 0x60, R0 ;  /* 0x0000006002037824 */ /* 0x001fe200078e0200 */
        /* <DEDUP_REMOVED lines=9> */
.L_x_12246:
        /* <DEDUP_REMOVED lines=13> */
.L_x_12449:
[----:B------:R-:W-:Y:S05]  /*284e0*/  BSYNC B2 ;  /* 0x0000000000027941 */ /* 0x000fea0003800000 */
.L_x_12247:
[----:B------:R-:W-:Y:S01]  /*284f0*/  BSSY B2, `(.L_x_12249) ;  /* 0x000000b000027945 */ /* 0x000fe20003800000 */
[----:B01----:R-:W-:Y:S02]  /*28500*/  IMAD.MOV.U32 R10, RZ, RZ, 0x0 ;  /* 0x00000000ff0a7424 */ /* 0x003fe400078e00ff */
[----:B------:R-:W-:Y:S01]  /*28510*/  IMAD.MOV.U32 R11, RZ, RZ, 0x12f00000 ;  /* 0x12f00000ff0b7424 */ /* 0x000fe200078e00ff */
[----:B------:R-:W-:Y:S06]  /*28520*/  @P1 BRA `(.L_x_12250) ;  /* 0x00000000001c1947 */ /* 0x000fec0003800000 */
[----:B------:R-:W0:Y:S02]  /*28530*/  S2R R13, SR_TID.X ;  /* 0x00000000000d7919 */ /* 0x000e240000002100 */
[----:B0-----:R-:W-:Y:S02]  /*28540*/  LOP3.LUT R14, R13, 0x1f, RZ, 0xc0, !PT ;  /* 0x0000001f0d0e7812 */ /* 0x001fe400078ec0ff */
[----:B------:R-:W-:Y:S02]  /*28550*/  MOV R13, 0xc000 ;  /* 0x0000c000000d7802 */ /* 0x000fe40000000f00 */
[----:B------:R-:W-:Y:S02]  /*28560*/  ISETP.NE.AND P0, PT, R14, RZ, PT ;  /* 0x000000ff0e00720c */ /* 0x000fe40003f05270 */
[----:B------:R0:W-:Y:S11]  /*28570*/  SYNCS.ARRIVE.TRANS64 RZ, [R12+URZ+0x228b0], R13 ;  /* 0x0228b00d0cff79a7 */ /* 0x0001f6000800003f */
[----:B0-----:R-:W-:Y:S05]  /*28580*/  @!P0 BRA `(.L_x_12250) ;  /* 0x0000000000048947 */ /* 0x001fea0003800000 */
[----:B------:R-:W-:Y:S01]  /*28590*/  BPT.TRAP 0x1 ;  /* 0x000000040000795c */ /* 0x000fe20000300000 */
.L_x_12250:
[----:B------:R-:W-:Y:S05]  /*285a0*/  BSYNC B2 ;  /* 0x0000000000027941 */ /* 0x000fea0003800000 */
.L_x_12249:
        /* <DEDUP_REMOVED lines=9> */
.L_x_12251:
        /* <DEDUP_REMOVED lines=15> */
.L_x_12252:
        /* <DEDUP_REMOVED lines=15> */
.L_x_12253:
        /* <DEDUP_REMOVED lines=15> */
.L_x_12254:
        /* <DEDUP_REMOVED lines=10> */
.L_x_12241:
[----:B------:R-:W-:Y:S05]  /*289b0*/  BSYNC B1 ;  /* 0x0000000000017941 */ /* 0x000fea0003800000 */
.L_x_12240:
        /* <DEDUP_REMOVED lines=9> */
.L_x_12270:
        /* <DEDUP_REMOVED lines=11> */
.L_x_12450:
[----:B------:R-:W-:Y:S05]  /*28b00*/  BSYNC B2 ;  /* 0x0000000000027941 */ /* 0x000fea0003800000 */
.L_x_12257:
        /* <DEDUP_REMOVED lines=9> */
.L_x_12260:
[----:B------:R-:W-:Y:S05]  /*28ba0*/  BSYNC B2 ;  /* 0x0000000000027941 */ /* 0x000fea0003800000 */
.L_x_12259:
        /* <DEDUP_REMOVED lines=11> */
.L_x_12261:
        /* <DEDUP_REMOVED lines=13> */
.L_x_12451:
[----:B------:R-:W-:Y:S05]  /*28d30*/  BSYNC B2 ;  /* 0x0000000000027941 */ /* 0x000fea0003800000 */
.L_x_12262:
        /* <DEDUP_REMOVED lines=11> */
.L_x_12265:
[----:B------:R-:W-:Y:S05]  /*28df0*/  BSYNC B2 ;  /* 0x0000000000027941 */ /* 0x000fea0003800000 */
.L_x_12264:
        /* <DEDUP_REMOVED lines=9> */
.L_x_12266:
        /* <DEDUP_REMOVED lines=15> */
.L_x_12267:
        /* <DEDUP_REMOVED lines=15> */
.L_x_12268:
        /* <DEDUP_REMOVED lines=15> */
.L_x_12269:
        /* <DEDUP_REMOVED lines=10> */
.L_x_12256:
[----:B------:R-:W-:Y:S05]  /*29200*/  BSYNC B1 ;  /* 0x0000000000017941 */ /* 0x000fea0003800000 */
.L_x_12255:
        /* <DEDUP_REMOVED lines=8> */
.L_x_12234:
[----:B------:R-:W-:Y:S05]  /*29290*/  BSYNC B0 ;  /* 0x0000000000007941 */ /* 0x000fea0003800000 */
.L_x_12233:
[----:B------:R-:W1:Y:S01]  /*292a0*/  LDC R0, c[0x0][0x448] ;  /* 0x00011200ff007b82 */ /* 0x000e620000000800 */
[----:B------:R-:W-:Y:S07]  /*292b0*/  @!P0 WARPSYNC.ALL ;  /* 0x0000000000008948 */ /* 0x000fee0003800000 */
[----:B------:R-:W-:Y:S01]  /*292c0*/  @!P0 BAR.SYNC.DEFER_BLOCKING 0xc, 0x180 ;  /* 0x0306000000008b1d */ /* 0x000fe20000010000 */
[----:B-1----:R-:W-:Y:S01]  /*292d0*/  ISETP.NE.AND P1, PT, R0, 0x1, PT ;  /* 0x000000010000780c */ /* 0x002fe20003f25270 */
[----:B------:R-:W-:-:S12]  /*292e0*/  VIADD R0, R35, 0x7f ;  /* 0x0000007f23007836 */ /* 0x000fd80000000000 */
[----:B0-----:R-:W0:Y:S08]  /*292f0*/  @P1 LDC R3, c[0x0][0x44c] ;  /* 0x00011300ff031b82 */ /* 0x001e300000000800 */
[----:B------:R-:W1:Y:S01]  /*29300*/  @P1 LDC R2, c[0x0][0x450] ;  /* 0x00011400ff021b82 */ /* 0x000e620000000800 */
[----:B0-----:R-:W-:-:S05]  /*29310*/  @P1 IMAD.HI.U32 R3, R0, R3, RZ ;  /* 0x0000000300031227 */ /* 0x001fca00078e00ff */
[----:B-1----:R-:W-:Y:S02]  /*29320*/  @P1 SHF.R.U32.HI R0, RZ, R2, R3 ;  /* 0x00000002ff001219 */ /* 0x002fe40000011603 */
[----:B------:R-:W0:Y:S03]  /*29330*/  LDC.64 R2, c[0x0][0x9e0] ;  /* 0x00027800ff027b82 */ /* 0x000e260000000a00 */
[----:B------:R-:W-:Y:S01]  /*29340*/  IMAD.IADD R7, R9, 0x1, R0 ;  /* 0x0000000109077824 */ /* 0x000fe200078e0200 */
[----:B0-----:R-:W-:-:S03]  /*29350*/  ISETP.GE.AND P2, PT, R3, 0x1, PT ;  /* 0x000000010300780c */ /* 0x001fc60003f46270 */
[----:B------:R-:W-:-:S10]  /*29360*/  IMAD.IADD R2, R7, 0x1, R2 ;  /* 0x0000000107027824 */ /* 0x000fd400078e0202 */
        /* <DEDUP_REMOVED lines=12> */
.L_x_12273:
[----:B------:R-:W-:-:S13]  /*29430*/  ISETP.NE.AND P0, PT, R3, 0x1, PT ;  /* 0x000000010300780c */ /* 0x000fda0003f05270 */
[----:B------:R-:W0:Y:S02]  /*29440*/  @P0 LDC.64 R4, c[0x0][0x9e8] ;  /* 0x00027a00ff040b82 */ /* 0x000e240000000a00 */
[----:B0-----:R-:W-:-:S05]  /*29450*/  @P0 IMAD.HI.U32 R4, R0, R4, RZ ;  /* 0x0000000400040227 */ /* 0x001fca00078e00ff */
[----:B------:R-:W-:-:S07]  /*29460*/  @P0 SHF.R.U32.HI R0, RZ, R5, R4 ;  /* 0x00000005ff000219 */ /* 0x000fce0000011604 */
.L_x_12274:
[----:B------:R-:W-:Y:S05]  /*29470*/  BSYNC B0 ;  /* 0x0000000000007941 */ /* 0x000fea0003800000 */
.L_x_12272:
[----:B------:R-:W-:-:S05]  /*29480*/  IMAD R5, R0, R3, R3 ;  /* 0x0000000300057224 */ /* 0x000fca00078e0203 */
[----:B------:R-:W-:-:S07]  /*29490*/  VIMNMX R2, R2, R5, PT ;  /* 0x0000000502027248 */ /* 0x000fce0003fe0100 */
.L_x_12271:
[----:B------:R-:W0:Y:S01]  /*294a0*/  @P1 LDC R4, c[0x0][0x44c] ;  /* 0x00011300ff041b82 */ /* 0x000e220000000800 */
[----:B------:R-:W-:Y:S01]  /*294b0*/  VIADD R2, R2, 0x5f ;  /* 0x0000005f02027836 */ /* 0x000fe20000000000 */
[----:B------:R-:W-:Y:S01]  /*294c0*/  ULDC UR4, c[0x0][0x9dc] ;  /* 0x0002770000047ab9 */ /* 0x000fe20000000800 */
[----:B------:R-:W-:Y:S02]  /*294d0*/  IMAD.MOV.U32 R7, RZ, RZ, R35 ;  /* 0x000000ffff077224 */ /* 0x000fe400078e0023 */
[----:B------:R-:W-:-:S03]  /*294e0*/  IMAD.HI R2, R2, 0x2aaaaaab, RZ ;  /* 0x2aaaaaab02027827 */ /* 0x000fc600078e02ff */
[----:B------:R-:W1:Y:S02]  /*294f0*/  @P1 LDC R0, c[0x0][0x450] ;  /* 0x00011400ff001b82 */ /* 0x000e640000000800 */
[----:B------:R-:W-:-:S04]  /*29500*/  SHF.R.U32.HI R5, RZ, 0x1f, R2 ;  /* 0x0000001fff057819 */ /* 0x000fc80000011602 */
[----:B------:R-:W-:Y:S01]  /*29510*/  LEA.HI.SX32 R5, R2, R5, 0x1c ;  /* 0x0000000502057211 */ /* 0x000fe200078fe2ff */
[----:B0-----:R-:W-:-:S05]  /*29520*/  @P1 IMAD.HI.U32 R9, R35, R4, RZ ;  /* 0x0000000423091227 */ /* 0x001fca00078e00ff */
[----:B-1----:R-:W-:-:S04]  /*29530*/  @P1 SHF.R.U32.HI R7, RZ, R0, R9 ;  /* 0x00000000ff071219 */ /* 0x002fc80000011609 */
[----:B------:R-:W-:Y:S02]  /*29540*/  IADD3 R8, R8, R7, RZ ;  /* 0x0000000708087210 */ /* 0x000fe40007ffe0ff */
[----:B------:R-:W-:-:S03]  /*29550*/  VIMNMX R7, R20, R5, PT ;  /* 0x0000000514077248 */ /* 0x000fc60003fe0100 */
        /* <DEDUP_REMOVED lines=12> */
.L_x_12277:
[----:B------:R-:W-:-:S13]  /*29620*/  ISETP.NE.AND P0, PT, R3, 0x1, PT ;  /* 0x000000010300780c */ /* 0x000fda0003f05270 */
[----:B------:R-:W0:Y:S02]  /*29630*/  @P0 LDC.64 R4, c[0x0][0x9e8] ;  /* 0x00027a00ff040b82 */ /* 0x000e240000000a00 */
[----:B0-----:R-:W-:-:S05]  /*29640*/  @P0 IMAD.HI.U32 R4, R8, R4, RZ ;  /* 0x0000000408040227 */ /* 0x001fca00078e00ff */
[----:B------:R-:W-:-:S07]  /*29650*/  @P0 SHF.R.U32.HI R8, RZ, R5, R4 ;  /* 0x00000005ff080219 */ /* 0x000fce0000011604 */
.L_x_12278:
[----:B------:R-:W-:Y:S05]  /*29660*/  BSYNC B0 ;  /* 0x0000000000007941 */ /* 0x000fea0003800000 */
.L_x_12276:
[----:B------:R-:W-:-:S05]  /*29670*/  IMAD R3, R8, R3, RZ ;  /* 0x0000000308037224 */ /* 0x000fca00078e02ff */
[----:B------:R-:W-:-:S07]  /*29680*/  VIMNMX R0, R0, R3, !PT ;  /* 0x0000000300007248 */ /* 0x000fce0007fe0100 */
.L_x_12275:
[----:B------:R-:W-:Y:S01]  /*29690*/  ISETP.NE.AND P1, PT, R6, RZ, PT ;  /* 0x000000ff0600720c */ /* 0x000fe20003f25270 */
[----:B------:R-:W-:Y:S01]  /*296a0*/  IMAD.HI R0, R0, 0x2aaaaaab, RZ ;  /* 0x2aaaaaab00007827 */ /* 0x000fe200078e02ff */
[----:B------:R-:W-:Y:S04]  /*296b0*/  BSSY B0, `(.L_x_12279) ;  /* 0x0000023000007945 */ /* 0x000fe80003800000 */
[----:B------:R-:W-:-:S04]  /*296c0*/  SHF.R.U32.HI R3, RZ, 0x1f, R0 ;  /* 0x0000001fff037819 */ /* 0x000fc80000011600 */
[----:B------:R-:W-:Y:S01]  /*296d0*/  LEA.HI.SX32 R0, R0, R3, 0x1c ;  /* 0x0000000300007211 */ /* 0x000fe200078fe2ff */
[----:B------:R-:W-:Y:S02]  /*296e0*/  IMAD.MOV.U32 R3, RZ, RZ, RZ ;  /* 0x000000ffff037224 */ /* 0x000fe400078e00ff */
[----:B------:R-:W0:Y:S01]  /*296f0*/  @!P1 LDC R6, c[0x0][0x9f0] ;  /* 0x00027c00ff069b82 */ /* 0x000e220000000800 */
[----:B------:R-:W-:-:S04]  /*29700*/  VIMNMX R0, RZ, R0, !PT ;  /* 0x00000000ff007248 */ /* 0x000fc80007fe0100 */
[----:B------:R-:W-:-:S13]  /*29710*/  ISETP.GT.AND P0, PT, R7, R0, PT ;  /* 0x000000000700720c */ /* 0x000fda0003f04270 */
[----:B------:R-:W-:Y:S05]  /*29720*/  @!P0 BRA `(.L_x_12280) ;  /* 0x00000000006c8947 */ /* 0x000fea0003800000 */
[----:B0-----:R-:W-:Y:S01]  /*29730*/  IABS R4, R6 ;  /* 0x0000000600047213 */ /* 0x001fe20000000000 */
[----:B------:R-:W-:-:S03]  /*29740*/  IMAD.MOV.U32 R2, RZ, RZ, RZ ;  /* 0x000000ffff027224 */ /* 0x000fc600078e00ff */
[----:B------:R-:W0:Y:S08]  /*29750*/  I2F.RP R5, R4 ;  /* 0x0000000400057306 */ /* 0x000e300000209400 */
[----:B0-----:R-:W0:Y:S02]  /*29760*/  MUFU.RCP R5, R5 ;  /* 0x0000000500057308 */ /* 0x001e240000001000 */
[----:B0-----:R-:W-:-:S06]  /*29770*/  VIADD R8, R5, 0xffffffe ;  /* 0x0ffffffe05087836 */ /* 0x001fcc0000000000 */
[----:B------:R-:W0:Y:S02]  /*29780*/  F2I.FTZ.U32.TRUNC.NTZ R3, R8 ;  /* 0x0000000800037305 */ /* 0x000e24000021f000 */
[----:B0-----:R-:W-:-:S04]  /*29790*/  IMAD.MOV R9, RZ, RZ, -R3 ;  /* 0x000000ffff097224 */ /* 0x001fc800078e0a03 */
[----:B------:R-:W-:-:S04]  /*297a0*/  IMAD R9, R9, R4, RZ ;  /* 0x0000000409097224 */ /* 0x000fc800078e02ff */
[----:B------:R-:W-:Y:S01]  /*297b0*/  IMAD.HI.U32 R2, R3, R9, R2 ;  /* 0x0000000903027227 */ /* 0x000fe200078e0002 */
[----:B------:R-:W-:Y:S02]  /*297c0*/  IADD3 R3, R6, -0x1, R7 ;  /* 0xffffffff06037810 */ /* 0x000fe40007ffe007 */
[----:B------:R-:W-:-:S03]  /*297d0*/  IABS R9, R6 ;  /* 0x0000000600097213 */ /* 0x000fc60000000000 */
[----:B------:R-:W-:Y:S02]  /*297e0*/  IMAD.IADD R3, R3, 0x1, -R0 ;  /* 0x0000000103037824 */ /* 0x000fe400078e0a00 */
[----:B------:R-:W-:-:S03]  /*297f0*/  IMAD.MOV R8, RZ, RZ, -R9 ;  /* 0x000000ffff087224 */ /* 0x000fc600078e0a09 */
        /* <DEDUP_REMOVED lines=14> */
.L_x_12280:
[----:B------:R-:W-:Y:S05]  /*298e0*/  BSYNC B0 ;  /* 0x0000000000007941 */ /* 0x000fea0003800000 */
.L_x_12279:
[-C--:B------:R-:W-:Y:S01]  /*298f0*/  IMAD R30, R30, R3.reuse, R0 ;  /* 0x000000031e1e7224 */ /* 0x080fe200078e0200 */
        /* <DEDUP_REMOVED lines=22> */
.L_x_12282:
        /* <DEDUP_REMOVED lines=11> */
[----:B0-----:R-:W-:Y:S02]  /*29b10*/  IMAD.U32 R6, RZ, RZ, UR8 ;  /* 0x00000008ff067e24 */ /* 0x001fe4000f8e00ff */
[----:B------:R-:W-:Y:S02]  /*29b20*/  IMAD.U32 R7, RZ, RZ, UR9 ;  /* 0x00000009ff077e24 */ /* 0x000fe4000f8e00ff */
[----:B------:R-:W-:-:S02]  /*29b30*/  IMAD.U32 R10, RZ, RZ, UR4 ;  /* 0x00000004ff0a7e24 */ /* 0x000fc4000f8e00ff */
[----:B------:R-:W-:Y:S02]  /*29b40*/  IMAD.U32 R11, RZ, RZ, UR5 ;  /* 0x00000005ff0b7e24 */ /* 0x000fe4000f8e00ff */
[----:B------:R-:W-:Y:S02]  /*29b50*/  IMAD.MOV.U32 R8, RZ, RZ, 0x70 ;  /* 0x00000070ff087424 */ /* 0x000fe400078e00ff */
[----:B------:R-:W-:Y:S02]  /*29b60*/  IMAD.MOV.U32 R12, RZ, RZ, 0x1 ;  /* 0x00000001ff0c7424 */ /* 0x000fe400078e00ff */
[----:B------:R-:W-:-:S07]  /*29b70*/  IMAD.MOV.U32 R13, RZ, RZ, RZ ;  /* 0x000000ffff0d7224 */ /* 0x000fce00078e00ff */
[----:B------:R-:W-:-:S07]  /*29b80*/  LEPC R20, `(.L_x_12285) ;  /* 0x000000001014794e */ /* 0x000fce0000000000 */
[----:B-1----:R-:W-:Y:S05]  /*29b90*/  CALL.ABS.NOINC R2 ;  /* 0x0000000002007343 */ /* 0x002fea0003c00000 */
.L_x_12285:
[----:B------:R-:W-:Y:S05]  /*29ba0*/  BSYNC B6 ;  /* 0x0000000000067941 */ /* 0x000fea0003800000 */
.L_x_12284:
        /* <DEDUP_REMOVED lines=9> */
[----:B------:R-:W-:Y:S01]  /*29c40*/  IMAD.U32 R4, RZ, RZ, UR6 ;  /* 0x00000006ff047e24 */ /* 0x000fe2000f8e00ff */
[----:B------:R-:W-:Y:S01]  /*29c50*/  MOV R8, 0x70 ;  /* 0x0000007000087802 */ /* 0x000fe20000000f00 */
[----:B------:R-:W-:Y:S02]  /*29c60*/  IMAD.U32 R5, RZ, RZ, UR7 ;  /* 0x00000007ff057e24 */ /* 0x000fe4000f8e00ff */
[----:B0-----:R-:W-:Y:S02]  /*29c70*/  IMAD.U32 R6, RZ, RZ, UR8 ;  /* 0x00000008ff067e24 */ /* 0x001fe4000f8e00ff */
[----:B------:R-:W-:-:S02]  /*29c80*/  IMAD.U32 R7, RZ, RZ, UR9 ;  /* 0x00000009ff077e24 */ /* 0x000fc4000f8e00ff */
[----:B------:R-:W-:Y:S02]  /*29c90*/  IMAD.U32 R10, RZ, RZ, UR4 ;  /* 0x00000004ff0a7e24 */ /* 0x000fe4000f8e00ff */
[----:B------:R-:W-:Y:S02]  /*29ca0*/  IMAD.U32 R11, RZ, RZ, UR5 ;  /* 0x00000005ff0b7e24 */ /* 0x000fe4000f8e00ff */
[----:B------:R-:W-:Y:S02]  /*29cb0*/  IMAD.MOV.U32 R12, RZ, RZ, 0x1 ;  /* 0x00000001ff0c7424 */ /* 0x000fe400078e00ff */
[----:B-1----:R-:W-:-:S07]  /*29cc0*/  IMAD.MOV.U32 R13, RZ, RZ, RZ ;  /* 0x000000ffff0d7224 */ /* 0x002fce00078e00ff */
[----:B------:R-:W-:-:S07]  /*29cd0*/  LEPC R20, `(.L_x_12288) ;  /* 0x000000001014794e */ /* 0x000fce0000000000 */
[----:B--2---:R-:W-:Y:S05]  /*29ce0*/  CALL.ABS.NOINC R2 ;  /* 0x0000000002007343 */ /* 0x004fea0003c00000 */
.L_x_12288:
        /* <DEDUP_REMOVED lines=15> */
.L_x_12287:
[----:B------:R-:W-:Y:S05]  /*29de0*/  BSYNC B6 ;  /* 0x0000000000067941 */ /* 0x000fea0003800000 */
.L_x_12286:
[----:B------:R-:W1:Y:S01]  /*29df0*/  S2R R2, SR_TID.X ;  /* 0x0000000000027919 */ /* 0x000e620000002100 */
[----:B------:R-:W-:Y:S01]  /*29e00*/  ULDC.64 UR4, c[0x0][0x9f8] ;  /* 0x00027e0000047ab9 */ /* 0x000fe20000000a00 */
[----:B------:R-:W-:Y:S01]  /*29e10*/  IMAD.MOV.U32 R28, RZ, RZ, R19 ;  /* 0x000000ffff1c7224 */ /* 0x000fe200078e0013 */
[----:B------:R-:W-:Y:S01]  /*29e20*/  ISETP.NE.U32.AND P0, PT, RZ, UR4, PT ;  /* 0x00000004ff007c0c */ /* 0x000fe2000bf05070 */
[----:B------:R-:W2:Y:S01]  /*29e30*/  S2R R21, SR_TID.X ;  /* 0x0000000000157919 */ /* 0x000ea20000002100 */
[----:B------:R-:W3:Y:S01]  /*29e40*/  LDC R8, c[0x0][0x430] ;  /* 0x00010c00ff087b82 */ /* 0x000ee20000000800 */
[----:B------:R-:W-:Y:S01]  /*29e50*/  VIADD R0, R32, 0xffffffff ;  /* 0xffffffff20007836 */ /* 0x000fe20000000000 */
[----:B------:R-:W-:Y:S01]  /*29e60*/  ISETP.NE.AND.EX P0, PT, RZ, UR5, PT, P0 ;  /* 0x00000005ff007c0c */ /* 0x000fe2000bf05300 */
[----:B------:R-:W4:Y:S01]  /*29e70*/  S2R R11, SR_TID.X ;  /* 0x00000000000b7919 */ /* 0x000f220000002100 */
[----:B------:R-:W-:Y:S01]  /*29e80*/  IMAD.U32 R9, RZ, RZ, UR38 ;  /* 0x00000026ff097e24 */ /* 0x000fe2000f8e00ff */
[----:B------:R-:W-:Y:S01]  /*29e90*/  ULDC UR4, c[0x0][0x2f4] ;  /* 0x0000bd0000047ab9 */ /* 0x000fe20000000800 */
[----:B------:R-:W-:Y:S01]  /*29ea0*/  LOP3.LUT R23, R23, 0xffffffbf, RZ, 0xc0, !PT ;  /* 0xffffffbf17177812 */ /* 0x000fe200078ec0ff */
[----:B------:R-:W-:Y:S01]  /*29eb0*/  ULDC UR5, c[0x0][0x320] ;  /* 0x0000c80000057ab9 */ /* 0x000fe20000000800 */
[----:B-1----:R-:W-:-:S07]  /*29ec0*/  LOP3.LUT R20, R2, 0x7f, RZ, 0xc0, !PT ;  /* 0x0000007f02147812 */ /* 0x002fce00078ec0ff */
[----:B------:R-:W1:Y:S01]  /*29ed0*/  @P0 LDC.64 R2, c[0x0][0x9f8] ;  /* 0x00027e00ff020b82 */ /* 0x000e620000000a00 */
[----:B------:R-:W-:Y:S01]  /*29ee0*/  SHF.R.U32.HI R33, RZ, 0x3, R20 ;  /* 0x00000003ff217819 */ /* 0x000fe20000011614 */
[----:B-1----:R-:W-:-:S05]  /*29ef0*/  @P0 IMAD.WIDE R2, R19, 0x4, R2 ;  /* 0x0000000413020825 */ /* 0x002fca00078e0202 */
[----:B------:R1:W4:Y:S01]  /*29f00*/  @P0 LDG.E R28, desc[UR42][R2.64] ;  /* 0x0000002a021c0981 */ /* 0x000322000c1e1900 */
[----:B--2---:R-:W-:Y:S01]  /*29f10*/  IMAD.SHL.U32 R20, R21, 0x10, RZ ;  /* 0x0000001015147824 */ /* 0x004fe200078e00ff */
[----:B---3--:R-:W-:Y:S01]  /*29f20*/  ISETP.NE.AND P1, PT, R8, 0x1, PT ;  /* 0x000000010800780c */ /* 0x008fe20003f25270 */
[----:B------:R-:W-:-:S03]  /*29f30*/  IMAD.MOV.U32 R36, RZ, RZ, RZ ;  /* 0x000000ffff247224 */ /* 0x000fc600078e00ff */
[----:B------:R-:W-:-:S05]  /*29f40*/  LOP3.LUT R20, R33, 0x70, R20, 0xf8, !PT ;  /* 0x0000007021147812 */ /* 0x000fca00078ef814 */
[----:B0-----:R-:W-:-:S04]  /*29f50*/  IMAD R6, R0, 0x60, R20 ;  /* 0x0000006000067824 */ /* 0x001fc800078e0214 */
[----:B------:R-:W0:Y:S01]  /*29f60*/  @P1 LDC R10, c[0x0][0x434] ;  /* 0x00010d00ff0a1b82 */ /* 0x000e220000000800 */
[C---:B------:R-:W-:Y:S02]  /*29f70*/  ISETP.GE.AND P0, PT, R6.reuse, R17, PT ;  /* 0x000000110600720c */ /* 0x040fe40003f06270 */
[----:B------:R-:W-:Y:S02]  /*29f80*/  IADD3 R37, R6, R31, RZ ;  /* 0x0000001f06257210 */ /* 0x000fe40007ffe0ff */
[----:B------:R-:W-:-:S03]  /*29f90*/  ISETP.GT.U32.OR P0, PT, R20, 0x5f, P0 ;  /* 0x0000005f1400780c */ /* 0x000fc60000704470 */
[----:B------:R-:W2:Y:S01]  /*29fa0*/  @P1 LDC R4, c[0x0][0x438] ;  /* 0x00010e00ff041b82 */ /* 0x000ea20000000800 */
[----:B------:R-:W-:-:S09]  /*29fb0*/  IMAD.MOV.U32 R6, RZ, RZ, R37 ;  /* 0x000000ffff067224 */ /* 0x000fd200078e0025 */
[----:B-1----:R-:W1:Y:S01]  /*29fc0*/  @!P0 LDC.64 R2, c[0x0][0x428] ;  /* 0x00010a00ff028b82 */ /* 0x002e620000000a00 */
[----:B0-----:R-:W-:-:S05]  /*29fd0*/  @P1 IMAD.HI.U32 R5, R37, R10, RZ ;  /* 0x0000000a25051227 */ /* 0x001fca00078e00ff */
[----:B--2---:R-:W-:-:S04]  /*29fe0*/  @P1 SHF.R.U32.HI R6, RZ, R4, R5 ;  /* 0x00000004ff061219 */ /* 0x004fc80000011605 */
[--C-:B------:R-:W-:Y:S01]  /*29ff0*/  @!P0 SHF.R.S32.HI R5, RZ, 0x1f, R6.reuse ;  /* 0x0000001fff058819 */ /* 0x100fe20000011406 */
[----:B------:R-:W-:Y:S01]  /*2a000*/  @!P0 IMAD.MOV.U32 R4, RZ, RZ, R6 ;  /* 0x000000ffff048224 */ /* 0x000fe200078e0006 */
[----:B------:R-:W-:Y:S01]  /*2a010*/  ISETP.NE.AND P2, PT, R9, 0x3, PT ;  /* 0x000000030900780c */ /* 0x000fe20003f45270 */
[C---:B----4-:R-:W-:Y:S02]  /*2a020*/  IMAD.SHL.U32 R9, R11.reuse, 0x8, RZ ;  /* 0x000000080b097824 */ /* 0x050fe400078e00ff */
[----:B------:R-:W-:-:S03]  /*2a030*/  IMAD.SHL.U32 R33, R11, 0x8, RZ ;  /* 0x000000080b217824 */ /* 0x000fc600078e00ff */
[----:B------:R-:W-:Y:S02]  /*2a040*/  LOP3.LUT R9, R9, 0x38, RZ, 0xc0, !PT ;  /* 0x0000003809097812 */ /* 0x000fe400078ec0ff */
[----:B------:R-:W-:-:S04]  /*2a050*/  LOP3.LUT R33, R33, 0x38, RZ, 0xc0, !PT ;  /* 0x0000003821217812 */ /* 0x000fc800078ec0ff */
[----:B------:R-:W-:Y:S02]  /*2a060*/  LOP3.LUT R11, R33, 0x40, RZ, 0xfc, !PT ;  /* 0x00000040210b7812 */ /* 0x000fe400078efcff */
[----:B------:R-:W-:Y:S02]  /*2a070*/  @P2 LOP3.LUT R23, R23, 0x40, RZ, 0xfc, !PT ;  /* 0x0000004017172812 */ /* 0x000fe400078efcff */
[----:B------:R-:W-:Y:S02]  /*2a080*/  ISETP.GE.AND P4, PT, R11, UR5, PT ;  /* 0x000000050b007c0c */ /* 0x000fe4000bf86270 */
[----:B------:R-:W-:Y:S02]  /*2a090*/  LOP3.LUT R23, R23, 0xfffffffe, RZ, 0xc0, !PT ;  /* 0xfffffffe17177812 */ /* 0x000fe400078ec0ff */
[----:B------:R-:W-:-:S04]  /*2a0a0*/  LOP3.LUT R11, R9, 0x80, RZ, 0xfc, !PT ;  /* 0x00000080090b7812 */ /* 0x000fc800078efcff */
[----:B------:R-:W-:Y:S01]  /*2a0b0*/  ISETP.GE.AND P3, PT, R11, UR5, PT ;  /* 0x000000050b007c0c */ /* 0x000fe2000bf66270 */
[----:B------:R-:W-:Y:S01]  /*2a0c0*/  UMOV UR6, 0xffffffff ;  /* 0xffffffff00067882 */ /* 0x000fe20000000000 */
[----:B------:R-:W-:Y:S01]  /*2a0d0*/  SHF.R.S32.HI R32, RZ, 0x1f, R28 ;  /* 0x0000001fff207819 */ /* 0x000fe2000001141c */
[----:B-1----:R-:W-:-:S04]  /*2a0e0*/  @!P0 IMAD.WIDE.U32 R4, R28, R2, R4 ;  /* 0x000000021c048225 */ /* 0x002fc800078e0004 */
[----:B------:R-:W-:-:S04]  /*2a0f0*/  @!P0 IMAD R7, R32, R2, RZ ;  /* 0x0000000220078224 */ /* 0x000fc800078e02ff */
[----:B------:R-:W-:Y:S02]  /*2a100*/  @!P0 IMAD R7, R28, R3, R7 ;  /* 0x000000031c078224 */ /* 0x000fe400078e0207 */
[----:B------:R-:W0:Y:S02]  /*2a110*/  @!P0 LDC.64 R2, c[0x0][0x418] ;  /* 0x00010600ff028b82 */ /* 0x000e240000000a00 */
[----:B------:R-:W-:Y:S01]  /*2a120*/  @!P0 IMAD.IADD R7, R5, 0x1, R7 ;  /* 0x0000000105078824 */ /* 0x000fe200078e0207 */
[----:B0-----:R-:W-:-:S04]  /*2a130*/  @!P0 LEA R2, P1, R4, R2, 0x2 ;  /* 0x0000000204028211 */ /* 0x001fc800078210ff */
[----:B------:R-:W-:Y:S02]  /*2a140*/  @!P0 LEA.HI.X R3, R4, R3, R7, 0x2, P1 ;  /* 0x0000000304038211 */ /* 0x000fe400008f1407 */
[----:B------:R-:W-:-:S03]  /*2a150*/  ISETP.GE.AND P1, PT, R9, UR4, PT ;  /* 0x0000000409007c0c */ /* 0x000fc6000bf26270 */
[----:B------:R0:W5:Y:S01]  /*2a160*/  @!P0 LDG.E R36, desc[UR42][R2.64] ;  /* 0x0000002a02248981 */ /* 0x000162000c1e1900 */
[C---:B------:R-:W-:Y:S01]  /*2a170*/  ISETP.GE.AND P0, PT, R9.reuse, UR5, PT ;  /* 0x0000000509007c0c */ /* 0x040fe2000bf06270 */
[----:B------:R-:W-:Y:S01]  /*2a180*/  IMAD.MOV R4, RZ, RZ, -R6 ;  /* 0x000000ffff047224 */ /* 0x000fe200078e0a06 */
[----:B------:R-:W-:-:S03]  /*2a190*/  LOP3.LUT R9, R9, 0xc0, RZ, 0xfc, !PT ;  /* 0x000000c009097812 */ /* 0x000fc600078efcff */
[----:B------:R-:W-:-:S04]  /*2a1a0*/  IMAD R37, R8, R4, R37 ;  /* 0x0000000408257224 */ /* 0x000fc800078e0225 */
[----:B------:R-:W-:Y:S02]  /*2a1b0*/  @P1 LOP3.LUT R23, R23, 0x1, RZ, 0xfc, !PT ;  /* 0x0000000117171812 */ /* 0x000fe400078efcff */
[----:B------:R-:W-:Y:S02]  /*2a1c0*/  ISETP.GE.AND P1, PT, R9, UR5, PT ;  /* 0x0000000509007c0c */ /* 0x000fe4000bf26270 */
[----:B------:R-:W-:-:S04]  /*2a1d0*/  LOP3.LUT R23, R23, 0xfffffff7, RZ, 0xc0, !PT ;  /* 0xfffffff717177812 */ /* 0x000fc800078ec0ff */
        /* <DEDUP_REMOVED lines=8> */
.L_x_12454:
[----:B------:R-:W-:Y:S02]  /*2a260*/  SEL R6, RZ, 0x1, P0 ;  /* 0x00000001ff067807 */ /* 0x000fe40000000000 */
[----:B------:R-:W-:Y:S02]  /*2a270*/  ISETP.GT.U32.AND P0, PT, R20, 0x5f, PT ;  /* 0x0000005f1400780c */ /* 0x000fe40003f04070 */
[----:B------:R-:W-:-:S11]  /*2a280*/  LOP3.LUT R23, R23, 0xffffffdf, RZ, 0xc0, !PT ;  /* 0xffffffdf17177812 */ /* 0x000fd600078ec0ff */
[----:B------:R-:W-:Y:S01]  /*2a290*/  @P0 LOP3.LUT R23, R23, 0x20, RZ, 0xfc, !PT ;  /* 0x0000002017170812 */ /* 0x000fe200078efcff */
[----:B------:R-:W-:Y:S06]  /*2a2a0*/  @!P2 BRA `(.L_x_12290) ;  /* 0x000000000004a947 */ /* 0x000fec0003800000 */
[----:B------:R-:W-:Y:S01]  /*2a2b0*/  BPT.TRAP 0x1 ;  /* 0x000000040000795c */ /* 0x000fe20000300000 */
.L_x_12290:
[----:B------:R-:W-:Y:S01]  /*2a2c0*/  IMAD R17, R0, -0x60, R17 ;  /* 0xffffffa000117824 */ /* 0x000fe200078e0211 */
[----:B------:R-:W-:Y:S01]  /*2a2d0*/  SHF.L.U32 R0, R26, 0x1f, RZ ;  /* 0x0000001f1a007819 */ /* 0x000fe200000006ff */
[----:B------:R-:W-:Y:S01]  /*2a2e0*/  IMAD R33, R25, 0x8, R22 ;  /* 0x0000000819217824 */ /* 0x000fe200078e0216 */
[----:B------:R-:W-:Y:S03]  /*2a2f0*/  BSSY B0, `(.L_x_12291) ;  /* 0x0000003000007945 */ /* 0x000fe60003800000 */
[----:B------:R-:W0:Y:S02]  /*2a300*/  SYNCS.PHASECHK.TRANS64.TRYWAIT P0, [R33+URZ+0x22840], R0 ;  /* 0x02284000210075a7 */ /* 0x000e24000800017f */
[----:B0-----:R-:W-:Y:S05]  /*2a310*/  @!P0 BRA `(.L_x_12292) ;  /* 0x0000006000588947 */ /* 0x001fea0003800000 */
.L_x_12455:
[----:B------:R-:W-:Y:S05]  /*2a320*/  BSYNC B0 ;  /* 0x0000000000007941 */ /* 0x000fea0003800000 */
.L_x_12291:
[----:B0-----:R-:W-:Y:S01]  /*2a330*/  SHF.R.S32.HI R0, RZ, 0x1f, R37 ;  /* 0x0000001fff007819 */ /* 0x001fe20000011425 */
[----:B------:R-:W-:Y:S01]  /*2a340*/  ULDC.64 UR4, c[0x0][0x300] ;  /* 0x0000c00000047ab9 */ /* 0x000fe20000000a00 */
[----:B-----5:R-:W-:Y:S01]  /*2a350*/  SHF.R.S32.HI R4, RZ, 0x1f, R36 ;  /* 0x0000001fff047819 */ /* 0x020fe20000011424 */
[----:B------:R-:W-:Y:S01]  /*2a360*/  IMAD.WIDE.U32 R2, R37, UR4, RZ ;  /* 0x0000000425027c25 */ /* 0x000fe2000f8e00ff */
[----:B------:R-:W0:Y:S01]  /*2a370*/  S2R R7, SR_TID.X ;  /* 0x0000000000077919 */ /* 0x000e220000002100 */
[----:B------:R-:W-:Y:S01]  /*2a380*/  ULDC.64 UR6, c[0x0][0x2e8] ;  /* 0x0000ba0000067ab9 */ /* 0x000fe20000000a00 */
[----:B------:R-:W-:Y:S01]  /*2a390*/  LOP3.LUT P2, RZ, R23, 0x1, RZ, 0xc0, !PT ;  /* 0x0000000117ff7812 */ /* 0x000fe2000784c0ff */
[----:B------:R1:W-:Y:S04]  /*2a3a0*/  STL [R1+0x424], R0 ;  /* 0x0004240001007387 */ /* 0x0003e80000100800 */
        /* <DEDUP_REMOVED lines=14> */
[----:B------:R-:W-:Y:S02]  /*2a490*/  UMOV UR4, 0xffffffff ;  /* 0xffffffff00047882 */ /* 0x000fe40000000000 */
[----:B------:R-:W-:Y:S02]  /*2a4a0*/  LEA R0, P0, R2, UR6, 0x1 ;  /* 0x0000000602007c11 */ /* 0x000fe4000f8008ff */
[----:B-1----:R-:W-:Y:S01]  /*2a4b0*/  LOP3.LUT R5, R4, 0x7f, RZ, 0xc0, !PT ;  /* 0x0000007f04057812 */ /* 0x002fe200078ec0ff */
[----:B------:R-:W-:-:S03]  /*2a4c0*/  IMAD R4, R18, UR5, R3 ;  /* 0x0000000512047c24 */ /* 0x000fc6000f8e0203 */
[----:B------:R-:W-:Y:S02]  /*2a4d0*/  SHF.R.U32.HI R5, RZ, 0x3, R5 ;  /* 0x00000003ff057819 */ /* 0x000fe40000011605 */
[----:B------:R-:W-:-:S03]  /*2a4e0*/  LEA.HI.X R4, R2, UR7, R4, 0x1, P0 ;  /* 0x0000000702047c11 */ /* 0x000fc600080f0c04 */
[----:B------:R-:W-:Y:S02]  /*2a4f0*/  IMAD.IADD R17, R17, 0x1, -R5 ;  /* 0x0000000111117824 */ /* 0x000fe400078e0a05 */
[----:B------:R-:W-:-:S03]  /*2a500*/  IMAD R5, R25, 0x1800, R29 ;  /* 0x0000180019057824 */ /* 0x000fc600078e021d */
        /* <DEDUP_REMOVED lines=54> */
.L_x_12469:
[----:B------:R-:W-:-:S13]  /*2a870*/  ISETP.GE.AND P0, PT, R17, 0x51, PT ;  /* 0x000000511100780c */ /* 0x000fda0003f06270 */
[----:B0-----:R-:W-:Y:S01]  /*2a880*/  @P0 LEA R2, P1, R8, R0, 0x1 ;  /* 0x0000000008020211 */ /* 0x001fe200078208ff */
        /* <DEDUP_REMOVED lines=8> */
.L_x_12294:
        /* <DEDUP_REMOVED lines=11> */
.L_x_12295:
[----:B0-----:R0:W5:Y:S01]  /*2a9c0*/  LDL.LU R3, [R1+0x408] ;  /* 0x0004080001037983 */ /* 0x0011620000300800 */
        /* <DEDUP_REMOVED lines=9> */
[----:B------:R-:W-:Y:S01]  /*2aa60*/  SEL R34, RZ, 0x8, P0 ;  /* 0x00000008ff227807 */ /* 0x000fe20000000000 */
[----:B------:R-:W-:Y:S01]  /*2aa70*/  BSSY B6, `(.L_x_12296) ;  /* 0x0000025000067945 */ /* 0x000fe20003800000 */
[----:B------:R-:W-:-:S02]  /*2aa80*/  IADD3 R0, R2, R0, R6 ;  /* 0x0000000002007210 */ /* 0x000fc40007ffe006 */
[----:B------:R-:W-:-:S03]  /*2aa90*/  ISETP.NE.U32.AND P0, PT, RZ, UR4, PT ;  /* 0x00000004ff007c0c */ /* 0x000fc6000bf05070 */
[----:B------:R-:W-:Y:S01]  /*2aaa0*/  IMAD.IADD R34, R0, 0x1, R34 ;  /* 0x0000000100227824 */ /* 0x000fe200078e0222 */
[----:B------:R-:W-:Y:S01]  /*2aab0*/  ISETP.NE.AND.EX P0, PT, RZ, UR5, PT, P0 ;  /* 0x00000005ff007c0c */ /* 0x000fe2000bf05300 */
[----:B------:R-:W-:Y:S01]  /*2aac0*/  VIADD R0, R22, 0x18400 ;  /* 0x0001840016007836 */ /* 0x000fe20000000000 */
[----:B------:R-:W-:Y:S02]  /*2aad0*/  ULDC.64 UR4, c[0x0][0x298] ;  /* 0x0000a60000047ab9 */ /* 0x000fe40000000a00 */
[----:B------:R-:W-:Y:S02]  /*2aae0*/  SEL R2, R19, RZ, !P0 ;  /* 0x000000ff13027207 */ /* 0x000fe40004000000 */
[----:B------:R-:W-:Y:S02]  /*2aaf0*/  LOP3.LUT P1, RZ, R0, 0x3ff, RZ, 0xc0, !PT ;  /* 0x000003ff00ff7812 */ /* 0x000fe4000782c0ff */
[----:B------:R-:W-:Y:S01]  /*2ab00*/  SHF.R.S32.HI R0, RZ, 0x1f, R19 ;  /* 0x0000001fff007819 */ /* 0x000fe20000011413 */
[----:B------:R-:W-:Y:S03]  /*2ab10*/  STL [R1+0x418], R2 ;  /* 0x0004180201007387 */ /* 0x000fe60000100800 */
[----:B------:R-:W-:-:S05]  /*2ab20*/  SEL R0, R0, RZ, !P0 ;  /* 0x000000ff00007207 */ /* 0x000fca0004000000 */
[----:B------:R1:W-:Y:S02]  /*2ab30*/  STL [R1+0x42c], R0 ;  /* 0x00042c0001007387 */ /* 0x0003e40000100800 */
[----:B-1---5:R-:W-:-:S05]  /*2ab40*/  SHF.R.S32.HI R0, RZ, 0x1f, R3 ;  /* 0x0000001fff007819 */ /* 0x022fca0000011403 */
[----:B------:R-:W-:-:S04]  /*2ab50*/  IMAD R0, R0, UR4, RZ ;  /* 0x0000000400007c24 */ /* 0x000fc8000f8e02ff */
[C---:B------:R-:W-:Y:S02]  /*2ab60*/  IMAD R0, R3.reuse, UR5, R0 ;  /* 0x0000000503007c24 */ /* 0x040fe4000f8e0200 */
[----:B------:R-:W-:-:S04]  /*2ab70*/  IMAD.WIDE.U32 R2, R3, UR4, RZ ;  /* 0x0000000403027c25 */ /* 0x000fc8000f8e00ff */
[----:B------:R-:W-:Y:S01]  /*2ab80*/  IMAD.IADD R0, R3, 0x1, R0 ;  /* 0x0000000103007824 */ /* 0x000fe200078e0200 */
[----:B------:R1:W-:Y:S04]  /*2ab90*/  STL.64 [R1+0x410], R2 ;  /* 0x0004100201007387 */ /* 0x0003e80000100a00 */
[----:B------:R1:W-:Y:S01]  /*2aba0*/  STL [R1+0x408], R0 ;  /* 0x0004080001007387 */ /* 0x0003e20000100800 */
[----:B------:R-:W-:Y:S05]  /*2abb0*/  @!P1 BRA `(.L_x_12297) ;  /* 0x0000000000409947 */ /* 0x000fea0003800000 */
[----:B-1----:R-:W-:Y:S01]  /*2abc0*/  MOV R2, 0x0 ;  /* 0x0000000000027802 */ /* 0x002fe20000000f00 */
[----:B------:R-:W-:Y:S01]  /*2abd0*/  ULDC.64 UR4, c[0x4][0xf0] ;  /* 0x01003c0000047ab9 */ /* 0x000fe20000000a00 */
[----:B------:R-:W-:Y:S01]  /*2abe0*/  ULDC.64 UR6, c[0x4][0xf8] ;  /* 0x01003e0000067ab9 */ /* 0x000fe20000000a00 */
[----:B------:R-:W-:Y:S01]  /*2abf0*/  ULDC.64 UR8, c[0x4][0x20] ;  /* 0x0100080000087ab9 */ /* 0x000fe20000000a00 */
[----:B------:R-:W-:Y:S01]  /*2ac00*/  MOV R4, UR4 ;  /* 0x0000000400047c02 */ /* 0x000fe20008000f00 */
[----:B------:R-:W-:Y:S01]  /*2ac10*/  IMAD.U32 R5, RZ, RZ, UR5 ;  /* 0x00000005ff057e24 */ /* 0x000fe2000f8e00ff */
[----:B------:R-:W1:Y:S01]  /*2ac20*/  LDC.64 R2, c[0x4][R2] ;  /* 0x0100000002027b82 */ /* 0x000e620000000a00 */
        /* <DEDUP_REMOVED lines=9> */
.L_x_12297:
[----:B------:R-:W-:Y:S05]  /*2acc0*/  BSYNC B6 ;  /* 0x0000000000067941 */ /* 0x000fea0003800000 */
.L_x_12296:
[----:B------:R-:W2:Y:S01]  /*2acd0*/  LDL.LU R21, [R1+0x408] ;  /* 0x0004080001157983 */ /* 0x000ea20000300800 */
[----:B------:R-:W-:Y:S01]  /*2ace0*/  ULDC.64 UR4, c[0x0][0x2d8] ;  /* 0x0000b60000047ab9 */ /* 0x000fe20000000a00 */
[----:B------:R-:W3:Y:S02]  /*2acf0*/  LDC R7, c[0x0][0x448] ;  /* 0x00011200ff077b82 */ /* 0x000ee40000000800 */
[----:B-1----:R-:W2:Y:S04]  /*2ad00*/  LDL.LU.64 R2, [R1+0x410] ;  /* 0x0004100001027983 */ /* 0x002ea80000300a00 */
[----:B------:R-:W4:Y:S04]  /*2ad10*/  LDL.LU R0, [R1+0x42c] ;  /* 0x00042c0001007983 */ /* 0x000f280000300800 */
[----:B------:R-:W4:Y:S04]  /*2ad20*/  LDL.LU R20, [R1+0x418] ;  /* 0x0004180001147983 */ /* 0x000f280000300800 */
[----:B------:R1:W5:Y:S01]  /*2ad30*/  LDL R8, [R1+0x404] ;  /* 0x0004040001087983 */ /* 0x0003620000100800 */
[----:B---3--:R-:W-:-:S13]  /*2ad40*/  ISETP.NE.AND P0, PT, R7, 0x1, PT ;  /* 0x000000010700780c */ /* 0x008fda0003f05270 */
[----:B------:R-:W3:Y:S01]  /*2ad50*/  @P0 LDC R6, c[0x0][0x44c] ;  /* 0x00011300ff060b82 */ /* 0x000ee20000000800 */
[----:B--2---:R-:W-:Y:S02]  /*2ad60*/  IMAD.MOV.U32 R3, RZ, RZ, R21 ;  /* 0x000000ffff037224 */ /* 0x004fe400078e0015 */
[----:B------:R-:W2:Y:S01]  /*2ad70*/  S2R R21, SR_TID.X ;  /* 0x0000000000157919 */ /* 0x000ea20000002100 */
[----:B------:R-:W-:-:S04]  /*2ad80*/  IMAD.WIDE.U32 R2, R18, UR4, R2 ;  /* 0x0000000412027c25 */ /* 0x000fc8000f8e0002 */
[----:B------:R-:W-:Y:S01]  /*2ad90*/  IMAD R3, R18, UR5, R3 ;  /* 0x0000000512037c24 */ /* 0x000fe2000f8e0203 */
[----:B------:R-:W-:Y:S02]  /*2ada0*/  ULDC.64 UR4, c[0x0][0x2e0] ;  /* 0x0000b80000047ab9 */ /* 0x000fe40000000a00 */
[----:B----4-:R-:W-:Y:S02]  /*2adb0*/  IMAD R0, R0, UR4, RZ ;  /* 0x0000000400007c24 */ /* 0x010fe4000f8e02ff */
[----:B------:R-:W-:-:S04]  /*2adc0*/  IMAD.WIDE.U32 R2, R20, UR4, R2 ;  /* 0x0000000414027c25 */ /* 0x000fc8000f8e0002 */
[----:B------:R-:W-:Y:S01]  /*2add0*/  IMAD R0, R20, UR5, R0 ;  /* 0x0000000514007c24 */ /* 0x000fe2000f8e0200 */
[----:B------:R-:W4:Y:S01]  /*2ade0*/  S2R R10, SR_TID.X ;  /* 0x00000000000a7919 */ /* 0x000f220000002100 */
[----:B------:R-:W-:Y:S02]  /*2adf0*/  ULDC.64 UR4, c[0x0][0x2d0] ;  /* 0x0000b40000047ab9 */ /* 0x000fe40000000a00 */
[----:B------:R-:W-:Y:S01]  /*2ae00*/  IMAD.IADD R3, R3, 0x1, R0 ;  /* 0x0000000103037824 */ /* 0x000fe200078e0200 */
[----:B------:R-:W0:Y:S01]  /*2ae10*/  S2R R20, SR_TID.X ;  /* 0x0000000000147919 */ /* 0x000e220000002100 */
[----:B------:R-:W1:Y:S01]  /*2ae20*/  @P0 LDC R0, c[0x0][0x450] ;  /* 0x00011400ff000b82 */ /* 0x000e620000000800 */
[----:B--2---:R-:W-:-:S04]  /*2ae30*/  LOP3.LUT R21, R21, 0x7f, RZ, 0xc0, !PT ;  /* 0x0000007f15157812 */ /* 0x004fc800078ec0ff */
[----:B------:R-:W-:Y:S01]  /*2ae40*/  SHF.R.U32.HI R21, RZ, 0x3, R21 ;  /* 0x00000003ff157819 */ /* 0x000fe20000011615 */
[----:B0-----:R-:W-:-:S05]  /*2ae50*/  IMAD.SHL.U32 R20, R20, 0x10, RZ ;  /* 0x0000001014147824 */ /* 0x001fca00078e00ff */
[----:B------:R-:W-:-:S05]  /*2ae60*/  LOP3.LUT R20, R21, 0x70, R20, 0xf8, !PT ;  /* 0x0000007015147812 */ /* 0x000fca00078ef814 */
[----:B------:R-:W-:Y:S02]  /*2ae70*/  IMAD.IADD R5, R20, 0x1, R35 ;  /* 0x0000000114057824 */ /* 0x000fe400078e0223 */
[----:B------:R0:W5:Y:S02]  /*2ae80*/  LDL R20, [R1+0x400] ;  /* 0x0004000001147983 */ /* 0x0001640000100800 */
[----:B---3--:R-:W-:-:S04]  /*2ae90*/  @P0 IMAD.HI.U32 R6, R5, R6, RZ ;  /* 0x0000000605060227 */ /* 0x008fc800078e00ff */
[----:B------:R-:W-:Y:S01]  /*2aea0*/  IMAD.MOV.U32 R4, RZ, RZ, R5 ;  /* 0x000000ffff047224 */ /* 0x000fe200078e0005 */
[----:B-1----:R-:W-:-:S05]  /*2aeb0*/  @P0 SHF.R.U32.HI R4, RZ, R0, R6 ;  /* 0x00000000ff040219 */ /* 0x002fca0000011606 */
[----:B------:R-:W-:-:S04]  /*2aec0*/  IMAD.MOV R0, RZ, RZ, -R4 ;  /* 0x000000ffff007224 */ /* 0x000fc800078e0a04 */
[----:B------:R-:W-:Y:S01]  /*2aed0*/  IMAD R0, R7, R0, R5 ;  /* 0x0000000007007224 */ /* 0x000fe200078e0205 */
[----:B------:R-:W-:Y:S01]  /*2aee0*/  SHF.R.S32.HI R5, RZ, 0x1f, R4 ;  /* 0x0000001fff057819 */ /* 0x000fe20000011404 */
[----:B------:R-:W-:-:S04]  /*2aef0*/  IMAD.WIDE.U32 R2, R4, UR4, R2 ;  /* 0x0000000404027c25 */ /* 0x000fc8000f8e0002 */
[----:B------:R-:W-:-:S04]  /*2af00*/  IMAD R5, R5, UR4, RZ ;  /* 0x0000000405057c24 */ /* 0x000fc8000f8e02ff */
[----:B------:R-:W-:Y:S01]  /*2af10*/  IMAD R5, R4, UR5, R5 ;  /* 0x0000000504057c24 */ /* 0x000fe2000f8e0205 */
[----:B------:R-:W-:Y:S01]  /*2af20*/  SHF.R.S32.HI R4, RZ, 0x1f, R0 ;  /* 0x0000001fff047819 */ /* 0x000fe20000011400 */
[----:B------:R-:W-:-:S03]  /*2af30*/  ULDC.64 UR4, c[0x0][0x2c8] ;  /* 0x0000b20000047ab9 */ /* 0x000fc60000000a00 */
[----:B------:R-:W-:Y:S01]  /*2af40*/  IADD3 R3, R3, R5, RZ ;  /* 0x0000000503037210 */ /* 0x000fe20007ffe0ff */
[----:B------:R-:W-:Y:S02]  /*2af50*/  IMAD R4, R4, UR4, RZ ;  /* 0x0000000404047c24 */ /* 0x000fe4000f8e02ff */
[----:B------:R-:W-:-:S04]  /*2af60*/  IMAD.WIDE.U32 R2, R0, UR4, R2 ;  /* 0x0000000400027c25 */ /* 0x000fc8000f8e0002 */
[----:B------:R-:W-:Y:S01]  /*2af70*/  IMAD R4, R0, UR5, R4 ;  /* 0x0000000500047c24 */ /* 0x000fe2000f8e0204 */
[----:B------:R-:W-:Y:S01]  /*2af80*/  ULDC.64 UR4, c[0x0][0x280] ;  /* 0x0000a00000047ab9 */ /* 0x000fe20000000a00 */
[----:B----4-:R-:W-:Y:S01]  /*2af90*/  IMAD.SHL.U32 R9, R10, 0x8, RZ ;  /* 0x000000080a097824 */ /* 0x010fe200078e00ff */
[C---:B------:R-:W-:Y:S01]  /*2afa0*/  LEA R0, P0, R2.reuse, UR4, 0x1 ;  /* 0x0000000402007c11 */ /* 0x040fe2000f8008ff */
[----:B------:R-:W-:Y:S01]  /*2afb0*/  IMAD.IADD R4, R3, 0x1, R4 ;  /* 0x0000000103047824 */ /* 0x000fe200078e0204 */
[----:B------:R-:W-:Y:S02]  /*2afc0*/  ULDC UR4, c[0x0][0x2b8] ;  /* 0x0000ae0000047ab9 */ /* 0x000fe40000000800 */
[----:B------:R-:W-:Y:S02]  /*2afd0*/  LOP3.LUT R9, R9, 0x38, RZ, 0xc0, !PT ;  /* 0x0000003809097812 */ /* 0x000fe400078ec0ff */
[----:B------:R-:W-:Y:S01]  /*2afe0*/  LEA.HI.X R4, R2, UR5, R4, 0x1, P0 ;  /* 0x0000000502047c11 */ /* 0x000fe200080f0c04 */
[----:B------:R-:W-:Y:S01]  /*2aff0*/  UMOV UR5, 0xffffffff ;  /* 0xffffffff00057882 */ /* 0x000fe20000000000 */
[----:B------:R-:W-:-:S02]  /*2b000*/  LOP3.LUT R21, R10, 0x7f, RZ, 0xc0, !PT ;  /* 0x0000007f0a157812 */ /* 0x000fc400078ec0ff */
[----:B------:R-:W-:Y:S02]  /*2b010*/  ISETP.GE.AND P1, PT, R9, UR4, PT ;  /* 0x0000000409007c0c */ /* 0x000fe4000bf26270 */
[----:B------:R-:W-:Y:S01]  /*2b020*/  SHF.R.U32.HI R10, RZ, 0x3, R21 ;  /* 0x00000003ff0a7819 */ /* 0x000fe20000011615 */
[----:B0-----:R-:W-:Y:S10]  /*2b030*/  BRA.DIV UR5, `(.L_x_12298) ;  /* 0x0000005e05247947 */ /* 0x001ff4000b800000 */
        /* <DEDUP_REMOVED lines=53> */
[----:B------:R-:W-:Y:S02]  /*2b390*/  ISETP.GE.AND P0, PT, R6, R5, PT ;  /* 0x000000050600720c */ /* 0x000fe40003f06270 */
[----:B------:R-:W-:Y:S01]  /*2b3a0*/  IADD3 R6, R35, 0x60, RZ ;  /* 0x0000006023067810 */ /* 0x000fe20007ffe0ff */
        /* <DEDUP_REMOVED lines=19> */
.L_x_12486:
        /* <DEDUP_REMOVED lines=10> */
.L_x_12299:
        /* <DEDUP_REMOVED lines=18> */
.L_x_12487:
[----:B------:R-:W-:Y:S05]  /*2b6a0*/  BSYNC B0 ;  /* 0x0000000000007941 */ /* 0x000fea0003800000 */
.L_x_12300:
[----:B------:R-:W-:-:S05]  /*2b6b0*/  IMAD.U32 R0, RZ, RZ, UR38 ;  /* 0x00000026ff007e24 */ /* 0x000fca000f8e00ff */
[----:B------:R-:W-:-:S13]  /*2b6c0*/  ISETP.NE.AND P0, PT, R0, 0x3, PT ;  /* 0x000000030000780c */ /* 0x000fda0003f05270 */
[----:B------:R-:W-:Y:S05]  /*2b6d0*/  @!P0 BRA `(.L_x_12302) ;  /* 0x0000000000048947 */ /* 0x000fea0003800000 */
[----:B------:R-:W-:Y:S01]  /*2b6e0*/  BPT.TRAP 0x1 ;  /* 0x000000040000795c */ /* 0x000fe20000300000 */
.L_x_12302:
[----:B------:R-:W-:Y:S01]  /*2b6f0*/  SHF.L.U32 R0, R26, 0x1f, RZ ;  /* 0x0000001f1a007819 */ /* 0x000fe200000006ff */
[----:B------:R-:W-:Y:S03]  /*2b700*/  BSSY B0, `(.L_x_12303) ;  /* 0x0000003000007945 */ /* 0x000fe60003800000 */
[----:B------:R-:W1:Y:S02]  /*2b710*/  SYNCS.PHASECHK.TRANS64.TRYWAIT P0, [R33+URZ+0x22860], R0 ;  /* 0x02286000210075a7 */ /* 0x000e64000800017f */
[----:B-1----:R-:W-:Y:S05]  /*2b720*/  @!P0 BRA `(.L_x_12304) ;  /* 0x0000006000208947 */ /* 0x002fea0003800000 */
.L_x_12488:
[----:B------:R-:W-:Y:S05]  /*2b730*/  BSYNC B0 ;  /* 0x0000000000007941 */ /* 0x000fea0003800000 */
.L_x_12303:
        /* <DEDUP_REMOVED lines=22> */
[----:B------:R-:W-:Y:S01]  /*2b8a0*/  LOP3.LUT R7, R34, 0x1, RZ, 0xc0, !PT ;  /* 0x0000000122077812 */ /* 0x000fe200078ec0ff */
[----:B------:R-:W-:Y:S01]  /*2b8b0*/  IMAD R4, R4, 0x2, R22 ;  /* 0x0000000204047824 */ /* 0x000fe200078e0216 */
[C---:B------:R-:W-:Y:S01]  /*2b8c0*/  LOP3.LUT P2, RZ, R34.reuse, 0x2, RZ, 0xc0, !PT ;  /* 0x0000000222ff7812 */ /* 0x040fe2000784c0ff */
        /* <DEDUP_REMOVED lines=46> */
[----:B0-----:R-:W-:Y:S02]  /*2bbb0*/  IADD3.X R9, RZ, R3, RZ, P4, !PT ;  /* 0x00000003ff097210 */ /* 0x001fe400027fe4ff */
        /* <DEDUP_REMOVED lines=21> */
.L_x_12502:
[C---:B------:R-:W-:Y:S02]  /*2bd10*/  ISETP.LT.OR P3, PT, R17.reuse, 0x51, P3 ;  /* 0x000000511100780c */ /* 0x040fe40001f61670 */
[C---:B------:R-:W-:Y:S02]  /*2bd20*/  ISETP.LT.OR P2, PT, R17.reuse, 0x51, !P2 ;  /* 0x000000511100780c */ /* 0x040fe40005741670 */
[C---:B------:R-:W-:Y:S02]  /*2bd30*/  ISETP.LT.OR P1, PT, R17.reuse, 0x51, !P1 ;  /* 0x000000511100780c */ /* 0x040fe40004f21670 */
        /* <DEDUP_REMOVED lines=12> */
.L_x_12306:
        /* <DEDUP_REMOVED lines=11> */
.L_x_12307:
[----:B------:R-:W2:Y:S01]  /*2beb0*/  LDL.LU R2, [R1+0x41c] ;  /* 0x00041c0001027983 */ /* 0x000ea20000300800 */
[----:B------:R0:W-:Y:S01]  /*2bec0*/  SYNCS.ARRIVE.TRANS64.A1T0 RZ, [R33+URZ+0x22850], RZ ;  /* 0x022850ff21ff79a7 */ /* 0x0001e2000810003f */
[----:B------:R-:W-:Y:S01]  /*2bed0*/  BSSY B0, `(.L_x_12308) ;  /* 0x00000dc000007945 */ /* 0x000fe20003800000 */
[----:B--2---:R-:W-:-:S05]  /*2bee0*/  VIADD R10, R2, 0xfffffffe ;  /* 0xfffffffe020a7836 */ /* 0x004fca0000000000 */
[----:B------:R-:W-:-:S13]  /*2bef0*/  ISETP.GE.AND P0, PT, R10, R30, PT ;  /* 0x0000001e0a00720c */ /* 0x000fda0003f06270 */
[----:B0-----:R-:W-:Y:S05]  /*2bf00*/  @!P0 BRA `(.L_x_12309) ;  /* 0x0000000c00608947 */ /* 0x001fea0003800000 */
.L_x_12322:
[----:B0-----:R-:W0:Y:S01]  /*2bf10*/  S2R R2, SR_TID.X ;  /* 0x0000000000027919 */ /* 0x001e220000002100 */
[----:B------:R-:W1:Y:S01]  /*2bf20*/  LDC R8, c[0x0][0x430] ;  /* 0x00010c00ff087b82 */ /* 0x000e620000000800 */
[----:B------:R-:W-:Y:S01]  /*2bf30*/  IMAD R9, R10, 0x60, R31 ;  /* 0x000000600a097824 */ /* 0x000fe200078e021f */
[----:B--2---:R-:W2:Y:S01]  /*2bf40*/  S2R R3, SR_TID.X ;  /* 0x0000000000037919 */ /* 0x004ea20000002100 */
        /* <DEDUP_REMOVED lines=11> */
[----:B------:R-:W2:Y:S08]  /*2c000*/  @!P1 LDC.64 R4, c[0x0][0x428] ;  /* 0x00010a00ff049b82 */ /* 0x000eb00000000a00 */
[----:B---3--:R-:W3:Y:S01]  /*2c010*/  @!P1 LDC.64 R6, c[0x0][0x418] ;  /* 0x00010600ff069b82 */ /* 0x008ee20000000a00 */
[----:B-1----:R-:W-:-:S05]  /*2c020*/  @P0 IMAD.HI.U32 R2, R9, R2, RZ ;  /* 0x0000000209020227 */ /* 0x002fca00078e00ff */
[----:B0-----:R-:W-:-:S04]  /*2c030*/  @P0 SHF.R.U32.HI R11, RZ, R3, R2 ;  /* 0x00000003ff0b0219 */ /* 0x001fc80000011602 */
[----:B------:R-:W-:Y:S01]  /*2c040*/  @!P1 SHF.R.S32.HI R3, RZ, 0x1f, R11 ;  /* 0x0000001fff039819 */ /* 0x000fe2000001140b */
[----:B--2---:R-:W-:-:S04]  /*2c050*/  @!P1 IMAD R2, R32, R4, RZ ;  /* 0x0000000420029224 */ /* 0x004fc800078e02ff */
[----:B------:R-:W-:Y:S02]  /*2c060*/  @!P1 IMAD R5, R28, R5, R2 ;  /* 0x000000051c059224 */ /* 0x000fe400078e0202 */
[----:B------:R-:W-:-:S04]  /*2c070*/  @!P1 IMAD.MOV.U32 R2, RZ, RZ, R11 ;  /* 0x000000ffff029224 */ /* 0x000fc800078e000b */
[----:B------:R-:W-:-:S04]  /*2c080*/  @!P1 IMAD.WIDE.U32 R2, R28, R4, R2 ;  /* 0x000000041c029225 */ /* 0x000fc800078e0002 */
[----:B------:R-:W-:Y:S01]  /*2c090*/  @!P1 IMAD.IADD R5, R5, 0x1, R3 ;  /* 0x0000000105059824 */ /* 0x000fe200078e0203 */
[C---:B---3--:R-:W-:Y:S01]  /*2c0a0*/  @!P1 LEA R6, P0, R2.reuse, R6, 0x2 ;  /* 0x0000000602069211 */ /* 0x048fe200078010ff */
[----:B------:R-:W-:Y:S02]  /*2c0b0*/  IMAD.MOV.U32 R4, RZ, RZ, RZ ;  /* 0x000000ffff047224 */ /* 0x000fe400078e00ff */
[----:B------:R-:W-:Y:S01]  /*2c0c0*/  IMAD.U32 R12, RZ, RZ, UR38 ;  /* 0x00000026ff0c7e24 */ /* 0x000fe2000f8e00ff */
[----:B------:R-:W-:Y:S02]  /*2c0d0*/  @!P1 LEA.HI.X R7, R2, R7, R5, 0x2, P0 ;  /* 0x0000000702079211 */ /* 0x000fe400000f1405 */
[----:B------:R-:W-:-:S03]  /*2c0e0*/  ISETP.NE.AND P0, PT, R25, 0x2, PT ;  /* 0x000000021900780c */ /* 0x000fc60003f05270 */
[----:B------:R0:W5:Y:S01]  /*2c0f0*/  @!P1 LDG.E R4, desc[UR42][R6.64] ;  /* 0x0000002a06049981 */ /* 0x000162000c1e1900 */
[----:B------:R-:W-:Y:S02]  /*2c100*/  ISETP.NE.AND P1, PT, R12, 0x3, PT ;  /* 0x000000030c00780c */ /* 0x000fe40003f25270 */
[----:B------:R-:W-:Y:S01]  /*2c110*/  SEL R3, RZ, 0x1, P0 ;  /* 0x00000001ff037807 */ /* 0x000fe20000000000 */
[----:B------:R-:W-:Y:S01]  /*2c120*/  IMAD.MOV R5, RZ, RZ, -R11 ;  /* 0x000000ffff057224 */ /* 0x000fe200078e0a0b */
[----:B------:R-:W-:Y:S05]  /*2c130*/  YIELD ;  /* 0x0000000000007946 */ /* 0x000fea0003800000 */
[----:B------:R-:W-:Y:S01]  /*2c140*/  LOP3.LUT R26, R26, R3, RZ, 0x3c, !PT ;  /* 0x000000031a1a7212 */ /* 0x000fe200078e3cff */
[----:B------:R-:W-:Y:S01]  /*2c150*/  IMAD.MOV.U32 R3, RZ, RZ, R10 ;  /* 0x000000ffff037224 */ /* 0x000fe200078e000a */
[----:B------:R-:W-:Y:S01]  /*2c160*/  SEL R25, R25, RZ, P0 ;  /* 0x000000ff19197207 */ /* 0x000fe20000000000 */
[----:B------:R-:W-:Y:S01]  /*2c170*/  IMAD R5, R8, R5, R9 ;  /* 0x0000000508057224 */ /* 0x000fe200078e0209 */
[----:B------:R-:W-:-:S02]  /*2c180*/  IADD3 R10, R10, -0x1, RZ ;  /* 0xffffffff0a0a7810 */ /* 0x000fc40007ffe0ff */
[----:B------:R-:W-:Y:S01]  /*2c190*/  ISETP.GT.AND P2, PT, R3, R30, PT ;  /* 0x0000001e0300720c */ /* 0x000fe20003f44270 */
[----:B0-----:R-:W-:-:S12]  /*2c1a0*/  @!P1 BRA `(.L_x_12310) ;  /* 0x0000000000049947 */ /* 0x001fd80003800000 */
[----:B------:R-:W-:Y:S01]  /*2c1b0*/  BPT.TRAP 0x1 ;  /* 0x000000040000795c */ /* 0x000fe20000300000 */
.L_x_12310:
[----:B------:R-:W-:Y:S01]  /*2c1c0*/  IMAD R6, R25, 0x8, R22 ;  /* 0x0000000819067824 */ /* 0x000fe200078e0216 */
[----:B------:R-:W-:Y:S01]  /*2c1d0*/  SHF.L.U32 R21, R26, 0x1f, RZ ;  /* 0x0000001f1a157819 */ /* 0x000fe200000006ff */
[----:B------:R-:W-:Y:S01]  /*2c1e0*/  BSSY B1, `(.L_x_12311) ;  /* 0x0000004000017945 */ /* 0x000fe20003800000 */
[----:B------:R-:W-:Y:S02]  /*2c1f0*/  SHF.R.S32.HI R17, RZ, 0x1f, R5 ;  /* 0x0000001fff117819 */ /* 0x000fe40000011405 */
[----:B------:R-:W0:Y:S02]  /*2c200*/  SYNCS.PHASECHK.TRANS64.TRYWAIT P0, [R6+URZ+0x22840], R21 ;  /* 0x02284015060075a7 */ /* 0x000e24000800017f */
[----:B0-----:R-:W-:Y:S05]  /*2c210*/  @!P0 BRA `(.L_x_12312) ;  /* 0x0000005c00c08947 */ /* 0x001fea0003800000 */
.L_x_12503:
[----:B------:R-:W-:Y:S05]  /*2c220*/  BSYNC B1 ;  /* 0x0000000000017941 */ /* 0x000fea0003800000 */
.L_x_12311:
        /* <DEDUP_REMOVED lines=50> */
.L_x_12517:
        /* <DEDUP_REMOVED lines=8> */
.L_x_12314:
        /* <DEDUP_REMOVED lines=11> */
.L_x_12315:
[----:B------:R2:W-:Y:S01]  /*2c680*/  SYNCS.ARRIVE.TRANS64.A1T0 RZ, [R6+URZ+0x22830], RZ ;  /* 0x022830ff06ff79a7 */ /* 0x0005e2000810003f */
[----:B------:R-:W-:Y:S05]  /*2c690*/  @!P3 BRA `(.L_x_12316) ;  /* 0x000000000004b947 */ /* 0x000fea0003800000 */
[----:B------:R-:W-:Y:S01]  /*2c6a0*/  BPT.TRAP 0x1 ;  /* 0x000000040000795c */ /* 0x000fe20000300000 */
.L_x_12316:
[----:B------:R-:W3:Y:S01]  /*2c6b0*/  SYNCS.PHASECHK.TRANS64.TRYWAIT P0, [R6+URZ+0x22860], R21 ;  /* 0x02286015060075a7 */ /* 0x000ee2000800017f */
[----:B------:R-:W-:Y:S04]  /*2c6c0*/  BSSY B1, `(.L_x_12317) ;  /* 0x0000002000017945 */ /* 0x000fe80003800000 */
[----:B---3--:R-:W-:Y:S05]  /*2c6d0*/  @!P0 BRA `(.L_x_12318) ;  /* 0x0000006000488947 */ /* 0x008fea0003800000 */
.L_x_12518:
[----:B------:R-:W-:Y:S05]  /*2c6e0*/  BSYNC B1 ;  /* 0x0000000000017941 */ /* 0x000fea0003800000 */
.L_x_12317:
[----:B------:R-:W-:Y:S01]  /*2c6f0*/  ULDC.64 UR4, c[0x0][0x328] ;  /* 0x0000ca0000047ab9 */ /* 0x000fe20000000a00 */
[----:B------:R-:W-:Y:S01]  /*2c700*/  ULDC.64 UR6, c[0x0][0x318] ;  /* 0x0000c60000067ab9 */ /* 0x000fe20000000a00 */
[----:B------:R-:W-:Y:S01]  /*2c710*/  IMAD R2, R17, UR4, RZ ;  /* 0x0000000411027c24 */ /* 0x000fe2000f8e02ff */
[C---:B------:R-:W-:Y:S02]  /*2c720*/  LOP3.LUT P5, RZ, R23.reuse, 0x10, RZ, 0xc0, !PT ;  /* 0x0000001017ff7812 */ /* 0x040fe400078ac0ff */
        /* <DEDUP_REMOVED lines=16> */
[----:B-1----:R-:W-:-:S04]  /*2c830*/  LEA R8, P0, R2, UR6, 0x1 ;  /* 0x0000000602087c11 */ /* 0x002fc8000f8008ff */
[----:B------:R-:W-:Y:S01]  /*2c840*/  LEA.HI.X R9, R2, UR7, R9, 0x1, P0 ;  /* 0x0000000702097c11 */ /* 0x000fe200080f0c09 */
[----:B------:R-:W-:Y:S08]  /*2c850*/  BRA.DIV UR4, `(.L_x_12319) ;  /* 0x0000005e04fc7947 */ /* 0x000ff0000b800000 */
[----:B------:R-:W1:Y:S01]  /*2c860*/  SHFL.IDX PT, R14, R8, RZ, 0x181f ;  /* 0x00181fff080e7589 */ /* 0x000e6200000e0000 */
[----:B------:R-:W-:-:S03]  /*2c870*/  IMAD R7, R7, 0x2, R22 ;  /* 0x0000000207077824 */ /* 0x000fc600078e0216 */
[----:B------:R-:W4:Y:S04]  /*2c880*/  SHFL.IDX PT, R3, R9, RZ, 0x181f ;  /* 0x00181fff09037589 */ /* 0x000f2800000e0000 */
[----:B------:R-:W-:Y:S04]  /*2c890*/  SHFL.IDX PT, R5, R9, 0x1, 0x181f ;  /* 0x00381f0009057f89 */ /* 0x000fe800000e0000 */
[----:B------:R-:W-:Y:S01]  /*2c8a0*/  SHFL.IDX PT, R17, R9, 0x2, 0x181f ;  /* 0x00581f0009117f89 */ /* 0x000fe200000e0000 */
[----:B-1----:R-:W-:-:S03]  /*2c8b0*/  IADD3 R2, P0, R14, R0, RZ ;  /* 0x000000000e027210 */ /* 0x002fc60007f1e0ff */
[----:B------:R-:W1:Y:S02]  /*2c8c0*/  SHFL.IDX PT, R14, R8, 0x1, 0x181f ;  /* 0x00381f00080e7f89 */ /* 0x000e6400000e0000 */
[----:B----4-:R-:W-:-:S05]  /*2c8d0*/  IMAD.X R3, RZ, RZ, R3, P0 ;  /* 0x000000ffff037224 */ /* 0x010fca00000e0603 */
[----:B------:R-:W-:Y:S04]  /*2c8e0*/  LDGSTS.E.BYPASS.LTC128B.128 [R7+0x400], desc[UR42][R2.64], !P5 ;  /* 0x0040000002077fae */ /* 0x000fe8000e901d6a */
[----:B------:R-:W-:Y:S04]  /*2c8f0*/  LDGSTS.E.BYPASS.LTC128B.128 [R7+0x3400], desc[UR42][R2.64+0x80], !P4 ;  /* 0x0340008002077fae */ /* 0x000fe8000e101d6a */
[----:B------:R-:W-:Y:S04]  /*2c900*/  LDGSTS.E.BYPASS.LTC128B.128 [R7+0x6400], desc[UR42][R2.64+0x100], !P3 ;  /* 0x0640010002077fae */ /* 0x000fe8000d901d6a */
[----:B------:R4:W-:Y:S01]  /*2c910*/  LDGSTS.E.BYPASS.LTC128B.128 [R7+0x9400], desc[UR42][R2.64+0x180], !P1 ;  /* 0x0940018002077fae */ /* 0x0009e2000c901d6a */
[----:B-1----:R-:W-:-:S03]  /*2c920*/  IADD3 R4, P0, R14, R0, RZ ;  /* 0x000000000e047210 */ /* 0x002fc60007f1e0ff */
[----:B------:R-:W4:Y:S01]  /*2c930*/  SHFL.IDX PT, R14, R8, 0x2, 0x181f ;  /* 0x00581f00080e7f89 */ /* 0x000f2200000e0000 */
[----:B------:R-:W-:-:S05]  /*2c940*/  IADD3.X R5, RZ, R5, RZ, P0, !PT ;  /* 0x00000005ff057210 */ /* 0x000fca00007fe4ff */
[----:B------:R-:W-:Y:S04]  /*2c950*/  LDGSTS.E.BYPASS.LTC128B.128 [R7+0xc00], desc[UR42][R4.64], !P5 ;  /* 0x00c0000004077fae */ /* 0x000fe8000e901d6a */
[----:B------:R-:W-:Y:S04]  /*2c960*/  LDGSTS.E.BYPASS.LTC128B.128 [R7+0x3c00], desc[UR42][R4.64+0x80], !P4 ;  /* 0x03c0008004077fae */ /* 0x000fe8000e101d6a */
[----:B------:R-:W-:Y:S04]  /*2c970*/  LDGSTS.E.BYPASS.LTC128B.128 [R7+0x6c00], desc[UR42][R4.64+0x100], !P3 ;  /* 0x06c0010004077fae */ /* 0x000fe8000d901d6a */
[----:B------:R1:W-:Y:S01]  /*2c980*/  LDGSTS.E.BYPASS.LTC128B.128 [R7+0x9c00], desc[UR42][R4.64+0x180], !P1 ;  /* 0x09c0018004077fae */ /* 0x0003e2000c901d6a */
[----:B----4-:R-:W-:-:S03]  /*2c990*/  IADD3 R2, P0, R14, R0, RZ ;  /* 0x000000000e027210 */ /* 0x010fc60007f1e0ff */
[----:B------:R-:W4:Y:S02]  /*2c9a0*/  SHFL.IDX PT, R14, R8, 0x3, 0x181f ;  /* 0x00781f00080e7f89 */ /* 0x000f2400000e0000 */
[----:B------:R-:W-:Y:S02]  /*2c9b0*/  IMAD.X R3, RZ, RZ, R17, P0 ;  /* 0x000000ffff037224 */ /* 0x000fe400000e0611 */
[----:B-1----:R-:W1:Y:S04]  /*2c9c0*/  SHFL.IDX PT, R5, R9, 0x3, 0x181f ;  /* 0x00781f0009057f89 */ /* 0x002e6800000e0000 */
[----:B------:R-:W-:Y:S04]  /*2c9d0*/  SHFL.IDX PT, R17, R9, 0x4, 0x181f ;  /* 0x00981f0009117f89 */ /* 0x000fe800000e0000 */
[----:B------:R-:W-:Y:S04]  /*2c9e0*/  LDGSTS.E.BYPASS.LTC128B.128 [R7+0x1400], desc[UR42][R2.64], !P5 ;  /* 0x0140000002077fae */ /* 0x000fe8000e901d6a */
[----:B------:R-:W-:Y:S04]  /*2c9f0*/  LDGSTS.E.BYPASS.LTC128B.128 [R7+0x4400], desc[UR42][R2.64+0x80], !P4 ;  /* 0x0440008002077fae */ /* 0x000fe8000e101d6a */
[----:B------:R-:W-:Y:S01]  /*2ca00*/  LDGSTS.E.BYPASS.LTC128B.128 [R7+0x7400], desc[UR42][R2.64+0x100], !P3 ;  /* 0x0740010002077fae */ /* 0x000fe2000d901d6a */
[----:B----4-:R-:W-:-:S03]  /*2ca10*/  IADD3 R4, P0, R14, R0, RZ ;  /* 0x000000000e047210 */ /* 0x010fc60007f1e0ff */
[----:B------:R4:W-:Y:S04]  /*2ca20*/  LDGSTS.E.BYPASS.LTC128B.128 [R7+0xa400], desc[UR42][R2.64+0x180], !P1 ;  /* 0x0a40018002077fae */ /* 0x0009e8000c901d6a */
[----:B------:R-:W4:Y:S01]  /*2ca30*/  SHFL.IDX PT, R14, R8, 0x4, 0x181f ;  /* 0x00981f00080e7f89 */ /* 0x000f2200000e0000 */
[----:B-1----:R-:W-:-:S03]  /*2ca40*/  IMAD.X R5, RZ, RZ, R5, P0 ;  /* 0x000000ffff057224 */ /* 0x002fc600000e0605 */
[----:B------:R-:W1:Y:S04]  /*2ca50*/  SHFL.IDX PT, R9, R9, 0x5, 0x181f ;  /* 0x00b81f0009097f89 */ /* 0x000e6800000e0000 */
[----:B------:R0:W-:Y:S04]  /*2ca60*/  LDGSTS.E.BYPASS.LTC128B.128 [R7+0x1c00], desc[UR42][R4.64], !P5 ;  /* 0x01c0000004077fae */ /* 0x0001e8000e901d6a */
[----:B------:R0:W-:Y:S04]  /*2ca70*/  LDGSTS.E.BYPASS.LTC128B.128 [R7+0x4c00], desc[UR42][R4.64+0x80], !P4 ;  /* 0x04c0008004077fae */ /* 0x0001e8000e101d6a */
[----:B------:R0:W-:Y:S04]  /*2ca80*/  LDGSTS.E.BYPASS.LTC128B.128 [R7+0x7c00], desc[UR42][R4.64+0x100], !P3 ;  /* 0x07c0010004077fae */ /* 0x0001e8000d901d6a */
[----:B------:R0:W-:Y:S01]  /*2ca90*/  LDGSTS.E.BYPASS.LTC128B.128 [R7+0xac00], desc[UR42][R4.64+0x180], !P1 ;  /* 0x0ac0018004077fae */ /* 0x0001e2000c901d6a */
[----:B----4-:R-:W-:-:S03]  /*2caa0*/  IADD3 R2, P0, R14, R0, RZ ;  /* 0x000000000e027210 */ /* 0x010fc60007f1e0ff */
[----:B------:R0:W4:Y:S02]  /*2cab0*/  SHFL.IDX PT, R14, R8, 0x5, 0x181f ;  /* 0x00b81f00080e7f89 */ /* 0x00012400000e0000 */
[----:B------:R-:W-:-:S05]  /*2cac0*/  IMAD.X R3, RZ, RZ, R17, P0 ;  /* 0x000000ffff037224 */ /* 0x000fca00000e0611 */
[----:B------:R0:W-:Y:S04]  /*2cad0*/  LDGSTS.E.BYPASS.LTC128B.128 [R7+0x2400], desc[UR42][R2.64], !P5 ;  /* 0x0240000002077fae */ /* 0x0001e8000e901d6a */
[----:B------:R0:W-:Y:S04]  /*2cae0*/  LDGSTS.E.BYPASS.LTC128B.128 [R7+0x5400], desc[UR42][R2.64+0x80], !P4 ;  /* 0x0540008002077fae */ /* 0x0001e8000e101d6a */
[----:B------:R0:W-:Y:S04]  /*2caf0*/  LDGSTS.E.BYPASS.LTC128B.128 [R7+0x8400], desc[UR42][R2.64+0x100], !P3 ;  /* 0x0840010002077fae */ /* 0x0001e8000d901d6a */
[----:B-1----:R0:W-:Y:S02]  /*2cb00*/  LDGSTS.E.BYPASS.LTC128B.128 [R7+0xb400], desc[UR42][R2.64+0x180], !P1 ;  /* 0x0b40018002077fae */ /* 0x0021e4000c901d6a */
.L_x_12532:
[----:B0---4-:R-:W-:-:S05]  /*2cb10*/  IADD3 R2, P0, R14, R0, RZ ;  /* 0x000000000e027210 */ /* 0x011fca0007f1e0ff */
        /* <DEDUP_REMOVED lines=10> */
.L_x_12320:
        /* <DEDUP_REMOVED lines=11> */
.L_x_12321:
[----:B------:R0:W-:Y:S01]  /*2cc70*/  SYNCS.ARRIVE.TRANS64.A1T0 RZ, [R6+URZ+0x22850], RZ ;  /* 0x022850ff06ff79a7 */ /* 0x0001e2000810003f */
[----:B------:R-:W-:Y:S05]  /*2cc80*/  @P2 BRA `(.L_x_12322) ;  /* 0xfffffff000a02947 */ /* 0x000fea000383ffff */
.L_x_12309:
[----:B------:R-:W-:Y:S05]  /*2cc90*/  BSYNC B0 ;  /* 0x0000000000007941 */ /* 0x000fea0003800000 */
.L_x_12308:
[----:B------:R-:W1:Y:S01]  /*2cca0*/  S2R R2, SR_TID.X ;  /* 0x0000000000027919 */ /* 0x000e620000002100 */
[----:B------:R-:W-:Y:S01]  /*2ccb0*/  VIADD R25, R25, 0x1 ;  /* 0x0000000119197836 */ /* 0x000fe20000000000 */
[----:B------:R-:W-:Y:S04]  /*2ccc0*/  BSSY B0, `(.L_x_12323) ;  /* 0x0000012000007945 */ /* 0x000fe80003800000 */
[----:B------:R-:W-:-:S04]  /*2ccd0*/  ISETP.NE.AND P0, PT, R25, 0x2, PT ;  /* 0x000000021900780c */ /* 0x000fc80003f05270 */
[----:B------:R-:W-:Y:S02]  /*2cce0*/  SEL R5, RZ, 0x1, P0 ;  /* 0x00000001ff057807 */ /* 0x000fe40000000000 */
        /* <DEDUP_REMOVED lines=10> */
[----:B------:R-:W1:Y:S02]  /*2cd90*/  S2R R4, SR_LTMASK ;  /* 0x0000000000047919 */ /* 0x000e640000003900 */
[----:B-1----:R-:W-:-:S04]  /*2cda0*/  LOP3.LUT R4, R4, UR4, RZ, 0xc0, !PT ;  /* 0x0000000404047c12 */ /* 0x002fc8000f8ec0ff */
[----:B------:R-:W1:Y:S01]  /*2cdb0*/  POPC R9, R4 ;  /* 0x0000000400097309 */ /* 0x000e620000000000 */
[----:B----4-:R-:W1:Y:S02]  /*2cdc0*/  SHFL.IDX PT, R0, R3, R0, 0x1f ;  /* 0x00001f0003007589 */ /* 0x010e6400000e0000 */
[----:B-1----:R-:W-:-:S07]  /*2cdd0*/  IADD3 R16, R0, UR37, R9 ;  /* 0x0000002500107c10 */ /* 0x002fce000fffe009 */
.L_x_12324:
[----:B------:R-:W-:Y:S05]  /*2cde0*/  BSYNC B0 ;  /* 0x0000000000007941 */ /* 0x000fea0003800000 */
.L_x_12323:
[----:B------:R-:W-:Y:S02]  /*2cdf0*/  LOP3.LUT R26, R26, R5, RZ, 0x3c, !PT ;  /* 0x000000051a1a7212 */ /* 0x000fe400078e3cff */
[----:B------:R-:W-:-:S07]  /*2ce00*/  SEL R25, R25, RZ, P0 ;  /* 0x000000ff19197207 */ /* 0x000fce0000000000 */
.L_x_12283:
[----:B------:R-:W-:Y:S05]  /*2ce10*/  BSYNC B7 ;  /* 0x0000000000077941 */ /* 0x000fea0003800000 */
.L_x_12281:
[----:B------:R-:W-:-:S13]  /*2ce20*/  LOP3.LUT P0, RZ, R23, 0x80, RZ, 0xc0, !PT ;  /* 0x0000008017ff7812 */ /* 0x000fda000780c0ff */
[----:B------:R-:W-:Y:S05]  /*2ce30*/  @!P0 BRA `(.L_x_12325) ;  /* 0x0000000000248947 */ /* 0x000fea0003800000 */
[----:B------:R-:W-:Y:S05]  /*2ce40*/  WARPSYNC.ALL ;  /* 0x0000000000007948 */ /* 0x000fea0003800000 */
[----:B------:R-:W1:Y:S08]  /*2ce50*/  S2UR UR5, SR_CgaCtaId ;  /* 0x00000000000579c3 */ /* 0x000e700000008800 */
[----:B------:R-:W-:Y:S06]  /*2ce60*/  BAR.SYNC.DEFER_BLOCKING 0x5, 0x180 ;  /* 0x0146000000007b1d */ /* 0x000fec0000010000 */
[----:B------:R-:W-:-:S02]  /*2ce70*/  UMOV UR4, 0x400 ;  /* 0x0000040000047882 */ /* 0x000fc40000000000 */
[----:B-1----:R-:W-:-:S06]  /*2ce80*/  ULEA UR4, UR5, UR4, 0x18 ;  /* 0x0000000405047291 */ /* 0x002fcc000f8ec03f */
[----:B------:R-:W-:-:S05]  /*2ce90*/  IMAD.U32 R22, RZ, RZ, UR4 ;  /* 0x00000004ff167e24 */ /* 0x000fca000f8e00ff */
[----:B------:R1:W4:Y:S01]  /*2cea0*/  LDS.128 R16, [R22+0x228d0] ;  /* 0x0228d00016107984 */ /* 0x0003220000000c00 */
[----:B------:R-:W-:Y:S06]  /*2ceb0*/  BAR.ARV 0x4, 0x180 ;  /* 0x0106000000007b1d */ /* 0x000fec0000002000 */
[----:B------:R-:W-:Y:S05]  /*2cec0*/  BRA `(.L_x_12326) ;  /* 0x0000000c00d47947 */ /* 0x000fea0003800000 */
.L_x_12325:
        /* <DEDUP_REMOVED lines=8> */
[----:B------:R-:W1:Y:S08]  /*2cf50*/  @!P1 LDC.64 R2, c[0x0][0xc80] ;  /* 0x00032000ff029b82 */ /* 0x000e700000000a00 */
[----:B------:R-:W4:Y:S01]  /*2cf60*/  @!P1 LDC.64 R4, c[0x0][0xc78] ;  /* 0x00031e00ff049b82 */ /* 0x000f220000000a00 */
[----:B-1----:R-:W-:-:S05]  /*2cf70*/  @!P1 IMAD.WIDE R2, R7, 0x4, R2 ;  /* 0x0000000407029825 */ /* 0x002fca00078e0202 */
[----:B0-23--:R4:W2:Y:S02]  /*2cf80*/  @!P1 LDG.E R6, desc[UR42][R2.64] ;  /* 0x0000002a02069981 */ /* 0x00d8a4000c1e1900 */
[----:B----4-:R-:W-:-:S05]  /*2cf90*/  @!P1 IMAD.WIDE R2, R7, 0x4, R4 ;  /* 0x0000000407029825 */ /* 0x010fca00078e0204 */
        /* <DEDUP_REMOVED lines=30> */
.L_x_12542:
[----:B------:R-:W-:Y:S02]  /*2d180*/  ULDC UR4, c[0x0][0xc38] ;  /* 0x00030e0000047ab9 */ /* 0x000fe40000000800 */
[----:B------:R-:W-:-:S04]  /*2d190*/  IMAD.U32 R5, RZ, RZ, UR4 ;  /* 0x00000004ff057e24 */ /* 0x000fc8000f8e00ff */
[----:B-1----:R-:W-:-:S04]  /*2d1a0*/  IMAD R14, R14, R5, RZ ;  /* 0x000000050e0e7224 */ /* 0x002fc800078e02ff */
[----:B------:R-:W-:-:S05]  /*2d1b0*/  IMAD.IADD R7, R7, 0x1, R14 ;  /* 0x0000000107077824 */ /* 0x000fca00078e020e */
[----:B------:R-:W-:-:S13]  /*2d1c0*/  ISETP.GT.AND P6, PT, R7, R0, PT ;  /* 0x000000000700720c */ /* 0x000fda0003fc4270 */
[----:B------:R-:W-:Y:S05]  /*2d1d0*/  @P6 BRA `(.L_x_12328) ;  /* 0x0000000000a46947 */ /* 0x000fea0003800000 */
.L_x_12331:
        /* <DEDUP_REMOVED lines=34> */
[----:B------:R0:W1:Y:S02]  /*2d400*/  SHFL.IDX PT, R14, R2, 0x1f, 0x1f ;  /* 0x03e01f00020e7f89 */ /* 0x00006400000e0000 */
.L_x_12550:
[----:B------:R-:W-:Y:S02]  /*2d410*/  ULDC UR4, c[0x0][0xc38] ;  /* 0x00030e0000047ab9 */ /* 0x000fe40000000800 */
[----:B------:R-:W-:-:S04]  /*2d420*/  IMAD.U32 R5, RZ, RZ, UR4 ;  /* 0x00000004ff057e24 */ /* 0x000fc8000f8e00ff */
[----:B-1----:R-:W-:-:S04]  /*2d430*/  IMAD R14, R14, R5, RZ ;  /* 0x000000050e0e7224 */ /* 0x002fc800078e02ff */
[----:B------:R-:W-:-:S05]  /*2d440*/  IMAD.IADD R7, R14, 0x1, R7 ;  /* 0x000000010e077824 */ /* 0x000fca00078e0207 */
[----:B------:R-:W-:-:S13]  /*2d450*/  ISETP.GT.AND P6, PT, R7, R0, PT ;  /* 0x000000000700720c */ /* 0x000fda0003fc4270 */
[----:B------:R-:W-:Y:S05]  /*2d460*/  @!P6 BRA `(.L_x_12331) ;  /* 0xfffffffc005ce947 */ /* 0x000fea000383ffff */
.L_x_12328:
        /* <DEDUP_REMOVED lines=10> */
.L_x_12555:
[----:B------:R-:W-:-:S13]  /*2d510*/  ISETP.NE.AND P0, PT, R3, RZ, PT ;  /* 0x000000ff0300720c */ /* 0x000fda0003f05270 */
[----:B------:R-:W-:Y:S05]  /*2d520*/  @!P0 BRA `(.L_x_12333) ;  /* 0x0000000000108947 */ /* 0x000fea0003800000 */
[----:B------:R-:W-:Y:S01]  /*2d530*/  UMOV UR4, 0xffffffff ;  /* 0xffffffff00047882 */ /* 0x000fe20000000000 */
[----:B-1----:R-:W-:Y:S02]  /*2d540*/  VIADD R12, R12, 0xffffffff ;  /* 0xffffffff0c0c7836 */ /* 0x002fe40000000000 */
[----:B------:R-:W-:Y:S05]  /*2d550*/  BRA.DIV UR4, `(.L_x_12334) ;  /* 0x0000006204d47947 */ /* 0x000fea000b800000 */
[----:B------:R4:W1:Y:S02]  /*2d560*/  SHFL.IDX PT, R6, R2, R12, 0x1f ;  /* 0x00001f0c02067589 */ /* 0x00086400000e0000 */
.L_x_12333:
        /* <DEDUP_REMOVED lines=59> */
.L_x_12335:
        /* <DEDUP_REMOVED lines=57> */
[----:B------:R-:W-:Y:S02]  /*2dcb0*/  @!P1 LOP3.LUT R2, RZ, R5, RZ, 0x33, !PT ;  /* 0x00000005ff029212 */ /* 0x000fe400078e33ff */
[----:B------:R-:W-:-:S05]  /*2dcc0*/  IADD3 R5, -R5, RZ, RZ ;  /* 0x000000ff05057210 */ /* 0x000fca0007ffe1ff */
[----:B------:R-:W-:-:S07]  /*2dcd0*/  IMAD R18, R2, R5, R3 ;  /* 0x0000000502127224 */ /* 0x000fce00078e0203 */
.L_x_12336:
[----:B------:R-:W-:-:S05]  /*2dce0*/  LOP3.LUT R2, RZ, R2, RZ, 0x33, !PT ;  /* 0x00000002ff027212 */ /* 0x000fca00078e33ff */
[----:B------:R-:W-:Y:S01]  /*2dcf0*/  IMAD.IADD R17, R17, 0x1, R2 ;  /* 0x0000000111117824 */ /* 0x000fe200078e0202 */
[----:B------:R-:W-:Y:S06]  /*2dd00*/  BRA `(.L_x_12337) ;  /* 0x00000000001c7947 */ /* 0x000fec0003800000 */
.L_x_12329:
[----:B------:R-:W-:Y:S01]  /*2dd10*/  UMOV UR4, URZ ;  /* 0x0000003f00047c82 */ /* 0x000fe20008000000 */
[----:B------:R-:W-:Y:S01]  /*2dd20*/  UMOV UR5, URZ ;  /* 0x0000003f00057c82 */ /* 0x000fe20008000000 */
[----:B------:R-:W-:Y:S01]  /*2dd30*/  ULDC UR6, c[0x0][0xc3c] ;  /* 0x00030f0000067ab9 */ /* 0x000fe20000000800 */
[----:B------:R-:W-:Y:S02]  /*2dd40*/  IMAD.MOV.U32 R16, RZ, RZ, R0 ;  /* 0x000000ffff107224 */ /* 0x000fe400078e0000 */
[----:B------:R-:W-:Y:S02]  /*2dd50*/  IMAD.U32 R17, RZ, RZ, UR4 ;  /* 0x00000004ff117e24 */ /* 0x000fe4000f8e00ff */
[----:B------:R-:W-:Y:S02]  /*2dd60*/  IMAD.U32 R18, RZ, RZ, UR5 ;  /* 0x00000005ff127e24 */ /* 0x000fe4000f8e00ff */
[----:B------:R-:W-:-:S07]  /*2dd70*/  IMAD.U32 R19, RZ, RZ, UR6 ;  /* 0x00000006ff137e24 */ /* 0x000fce000f8e00ff */
.L_x_12337:
        /* <DEDUP_REMOVED lines=10> */
.L_x_12326:
[----:B------:R-:W-:Y:S02]  /*2de20*/  ULDC UR4, c[0x0][0xc3c] ;  /* 0x00030f0000047ab9 */ /* 0x000fe40000000800 */
[----:B----4-:R-:W-:-:S13]  /*2de30*/  ISETP.GE.AND P0, PT, R19, UR4, PT ;  /* 0x0000000413007c0c */ /* 0x010fda000bf06270 */
[----:B------:R-:W-:Y:S05]  /*2de40*/  @!P0 BRA `(.L_x_12338) ;  /* 0xffffff9400688947 */ /* 0x000fea000383ffff */
[----:B------:R-:W-:Y:S05]  /*2de50*/  BSYNC B8 ;  /* 0x0000000000087941 */ /* 0x000fea0003800000 */
.L_x_12219:
[----:B0-----:R-:W4:Y:S01]  /*2de60*/  LDL.LU R0, [R1+0x420] ;  /* 0x0004200001007983 */ /* 0x001f220000300800 */
[----:B------:R-:W-:Y:S01]  /*2de70*/  BSSY B0, `(.L_x_12339) ;  /* 0x000000b000007945 */ /* 0x000fe20003800000 */
[----:B------:R-:W0:Y:S01]  /*2de80*/  S2R R5, SR_CgaCtaId ;  /* 0x0000000000057919 */ /* 0x000e220000008800 */
[----:B----4-:R-:W-:-:S05]  /*2de90*/  VIADD R0, R0, 0x1 ;  /* 0x0000000100007836 */ /* 0x010fca0000000000 */
        /* <DEDUP_REMOVED lines=8> */
.L_x_12558:
[----:B------:R-:W-:Y:S05]  /*2df20*/  BSYNC B0 ;  /* 0x0000000000007941 */ /* 0x000fea0003800000 */
.L_x_12339:
[----:B------:R-:W-:-:S03]  /*2df30*/  UMOV UR4, 0xffffffff ;  /* 0xffffffff00047882 */ /* 0x000fc60000000000 */
[----:B------:R-:W-:Y:S05]  /*2df40*/  BRA.DIV UR4, `(.L_x_12341) ;  /* 0x0000005a04947947 */ /* 0x000fea000b800000 */
[----:B0-----:R-:W0:Y:S02]  /*2df50*/  S2R R0, SR_TID.X ;  /* 0x0000000000007919 */ /* 0x001e240000002100 */
[----:B0-----:R-:W-:-:S04]  /*2df60*/  SHF.R.U32.HI R0, RZ, 0x5, R0 ;  /* 0x00000005ff007819 */ /* 0x001fc80000011600 */
[----:B------:R-:W-:-:S05]  /*2df70*/  LOP3.LUT R0, R0, 0x3, RZ, 0xc0, !PT ;  /* 0x0000000300007812 */ /* 0x000fca00078ec0ff */
[----:B------:R0:W4:Y:S02]  /*2df80*/  SHFL.IDX PT, R14, R0, RZ, 0x1f ;  /* 0x00001fff000e7589 */ /* 0x00012400000e0000 */
.L_x_12561:
[----:B----4-:R-:W-:-:S13]  /*2df90*/  ISETP.NE.AND P0, PT, R14, RZ, PT ;  /* 0x000000ff0e00720c */ /* 0x010fda0003f05270 */
[----:B------:R-:W-:Y:S05]  /*2dfa0*/  @P0 BRA `(.L_x_11961) ;  /* 0x0000000000880947 */ /* 0x000fea0003800000 */
[----:B------:R-:W-:-:S03]  /*2dfb0*/  UMOV UR4, 0xffffffff ;  /* 0xffffffff00047882 */ /* 0x000fc60000000000 */
[----:B------:R-:W-:Y:S05]  /*2dfc0*/  BRA.DIV UR4, `(.L_x_12342) ;  /* 0x0000005a04a87947 */ /* 0x000fea000b800000 */
[----:B------:R-:W-:-:S13]  /*2dfd0*/  ELECT P6, URZ, PT ;  /* 0x00000000003f782f */ /* 0x000fda00038c0000 */
.L_x_12564:
[----:B------:R-:W-:Y:S05]  /*2dfe0*/  @!P6 BRA `(.L_x_11961) ;  /* 0x000000000078e947 */ /* 0x000fea0003800000 */
[----:B------:R-:W-:-:S06]  /*2dff0*/  ULOP3.LUT UR4, UR36, 0x2, URZ, 0xfc, !UPT ;  /* 0x0000000224047892 */ /* 0x000fcc000f8efc3f */
[----:B0-----:R-:W-:-:S05]  /*2e000*/  IMAD.U32 R0, RZ, RZ, UR4 ;  /* 0x00000004ff007e24 */ /* 0x001fca000f8e00ff */
[----:B------:R-:W-:-:S13]  /*2e010*/  ISETP.NE.AND P0, PT, R0, 0x3, PT ;  /* 0x000000030000780c */ /* 0x000fda0003f05270 */
[----:B------:R-:W-:Y:S05]  /*2e020*/  @!P0 BRA `(.L_x_12343) ;  /* 0x0000000000048947 */ /* 0x000fea0003800000 */
[----:B------:R-:W-:Y:S01]  /*2e030*/  BPT.TRAP 0x1 ;  /* 0x000000040000795c */ /* 0x000fe20000300000 */
.L_x_12343:
[C---:B------:R-:W-:Y:S01]  /*2e040*/  IMAD R5, R25.reuse, 0x8, R4 ;  /* 0x0000000819057824 */ /* 0x040fe200078e0204 */
[----:B------:R-:W-:Y:S01]  /*2e050*/  SHF.L.U32 R0, R26, 0x1f, RZ ;  /* 0x0000001f1a007819 */ /* 0x000fe200000006ff */
[----:B------:R-:W-:-:S03]  /*2e060*/  VIADD R25, R25, 0x1 ;  /* 0x0000000119197836 */ /* 0x000fc60000000000 */
[----:B------:R-:W0:Y:S02]  /*2e070*/  SYNCS.PHASECHK.TRANS64.TRYWAIT P1, [R5+URZ+0x22840], R0 ;  /* 0x02284000050075a7 */ /* 0x000e24000802017f */
[----:B------:R-:W-:-:S04]  /*2e080*/  ISETP.NE.AND P2, PT, R25, 0x2, PT ;  /* 0x000000021900780c */ /* 0x000fc80003f45270 */
[----:B------:R-:W-:Y:S01]  /*2e090*/  SEL R3, RZ, 0x1, P2 ;  /* 0x00000001ff037807 */ /* 0x000fe20001000000 */
[----:B0-----:R-:W-:Y:S08]  /*2e0a0*/  @!P1 BRA `(.L_x_12344) ;  /* 0x0000005800909947 */ /* 0x001ff00003800000 */
.L_x_12565:
[----:B------:R-:W-:Y:S02]  /*2e0b0*/  SEL R25, R25, RZ, P2 ;  /* 0x000000ff19197207 */ /* 0x000fe40001000000 */
[----:B------:R-:W-:Y:S01]  /*2e0c0*/  LOP3.LUT R2, R26, R3, RZ, 0x3c, !PT ;  /* 0x000000031a027212 */ /* 0x000fe200078e3cff */
[----:B------:R-:W-:Y:S06]  /*2e0d0*/  @!P0 BRA `(.L_x_12345) ;  /* 0x0000000000048947 */ /* 0x000fec0003800000 */
[----:B------:R-:W-:Y:S01]  /*2e0e0*/  BPT.TRAP 0x1 ;  /* 0x000000040000795c */ /* 0x000fe20000300000 */
.L_x_12345:
[----:B------:R-:W-:Y:S01]  /*2e0f0*/  IMAD R25, R25, 0x8, R4 ;  /* 0x0000000819197824 */ /* 0x000fe200078e0204 */
[----:B------:R-:W-:-:S04]  /*2e100*/  SHF.L.U32 R2, R2, 0x1f, RZ ;  /* 0x0000001f02027819 */ /* 0x000fc800000006ff */
[----:B------:R-:W4:Y:S02]  /*2e110*/  SYNCS.PHASECHK.TRANS64.TRYWAIT P1, [R25+URZ+0x22840], R2 ;  /* 0x02284002190075a7 */ /* 0x000f24000802017f */
[----:B----4-:R-:W-:Y:S05]  /*2e120*/  @!P1 BRA `(.L_x_12346) ;  /* 0x0000005800849947 */ /* 0x010fea0003800000 */
.L_x_12566:
[----:B------:R-:W-:Y:S05]  /*2e130*/  @!P0 BRA `(.L_x_12347) ;  /* 0x0000000000048947 */ /* 0x000fea0003800000 */
[----:B------:R-:W-:Y:S01]  /*2e140*/  BPT.TRAP 0x1 ;  /* 0x000000040000795c */ /* 0x000fe20000300000 */
.L_x_12347:
[----:B------:R-:W5:Y:S02]  /*2e150*/  SYNCS.PHASECHK.TRANS64.TRYWAIT P1, [R5+URZ+0x22860], R0 ;  /* 0x02286000050075a7 */ /* 0x000f64000802017f */
[----:B-----5:R-:W-:Y:S05]  /*2e160*/  @!P1 BRA `(.L_x_12348) ;  /* 0x0000005800889947 */ /* 0x020fea0003800000 */
.L_x_12567:
[----:B------:R-:W-:Y:S05]  /*2e170*/  @!P0 BRA `(.L_x_12349) ;  /* 0x0000000000048947 */ /* 0x000fea0003800000 */
[----:B------:R-:W-:Y:S01]  /*2e180*/  BPT.TRAP 0x1 ;  /* 0x000000040000795c */ /* 0x000fe20000300000 */
.L_x_12349:
[----:B------:R0:W0:Y:S02]  /*2e190*/  SYNCS.PHASECHK.TRANS64.TRYWAIT P0, [R25+URZ+0x22860], R2 ;  /* 0x02286002190075a7 */ /* 0x000024000800017f */
[----:B0-----:R-:W-:Y:S05]  /*2e1a0*/  @!P0 NANOSLEEP.SYNCS 0x989680 ;  /* 0x009896800000895d */ /* 0x001fea0003900000 */
[----:B------:R-:W0:Y:S02]  /*2e1b0*/  @!P0 SYNCS.PHASECHK.TRANS64 P0, [R25+URZ+0x22860], R2 ;  /* 0x02286002190085a7 */ /* 0x000e24000800007f */
[----:B0-----:R-:W-:Y:S05]  /*2e1c0*/  @!P0 BRA `(.L_x_12349) ;  /* 0xfffffffc00f08947 */ /* 0x001fea000383ffff */
.L_x_11961:
[----:B------:R-:W-:Y:S05]  /*2e1d0*/  BSYNC B9 ;  /* 0x0000000000097941 */ /* 0x000fea0003800000 */
.L_x_11958:
[----:B------:R-:W-:Y:S05]  /*2e1e0*/  EXIT ;  /* 0x000000000000794d */ /* 0x000fea0003800000 */
.L_x_11990:
[----:B0-----:R0:W1:Y:S02]  /*2e1f0*/  SYNCS.PHASECHK.TRANS64.TRYWAIT P5, [R54+URZ+0x22890], R55 ;  /* 0x02289037360075a7 */ /* 0x00106400080a017f */
[----:B-1----:R-:W-:Y:S05]  /*2e200*/  @!P5 NANOSLEEP.SYNCS 0x989680 ;  /* 0x009896800000d95d */ /* 0x002fea0003900000 */
[----:B------:R-:W1:Y:S02]  /*2e210*/  @!P5 SYNCS.PHASECHK.TRANS64 P5, [R54+URZ+0x22890], R55 ;  /* 0x022890373600d5a7 */ /* 0x000e6400080a007f */
[----:B-1----:R-:W-:Y:S05]  /*2e220*/  @!P5 BRA `(.L_x_11990) ;  /* 0xfffffffc00f0d947 */ /* 0x002fea000383ffff */
[----:B------:R-:W-:Y:S05]  /*2e230*/  BRA `(.L_x_12350) ;  /* 0xfffffd50006c7947 */ /* 0x000fea000383ffff */
.L_x_11991:
[----:B------:R-:W-:Y:S01]  /*2e240*/  BSSY B1, `(.L_x_12351) ;  /* 0x0000008000017945 */ /* 0x000fe20003800000 */
[----:B------:R-:W-:Y:S01]  /*2e250*/  IMAD.MOV.U32 R13, RZ, RZ, R59 ;  /* 0x000000ffff0d7224 */ /* 0x000fe200078e003b */
[----:B------:R-:W-:Y:S01]  /*2e260*/  MOV R15, 0xffffffff ;  /* 0xffffffff000f7802 */ /* 0x000fe20000000f00 */
[----:B------:R-:W-:Y:S02]  /*2e270*/  IMAD.MOV.U32 R12, RZ, RZ, RZ ;  /* 0x000000ffff0c7224 */ /* 0x000fe400078e00ff */
[----:B------:R-:W-:-:S07]  /*2e280*/  IMAD.MOV.U32 R11, RZ, RZ, 0x1c1f ;  /* 0x00001c1fff0b7424 */ /* 0x000fce00078e00ff */
[----:B0-----:R-:W-:Y:S05]  /*2e290*/  WARPSYNC.COLLECTIVE R15, `(.L_x_12352) ;  /* 0x000000000f087348 */ /* 0x001fea0003c00000 */
[----:B------:R1:W2:Y:S02]  /*2e2a0*/  SHFL.IDX P6, R14, R13, R12, R11 ;  /* 0x0000000c0d0e7389 */ /* 0x0002a400000c000b */
[----:B012---:R-:W-:Y:S01]  /*2e2b0*/  ENDCOLLECTIVE ;  /* 0x000000000000791b */ /* 0x007fe20003800000 */
.L_x_12352:
[----:B------:R-:W-:Y:S05]  /*2e2c0*/  BSYNC B1 ;  /* 0x0000000000017941 */ /* 0x000fea0003800000 */
.L_x_12351:
        /* <DEDUP_REMOVED lines=8> */
.L_x_12353:
[----:B------:R-:W-:Y:S05]  /*2e350*/  BRA `(.L_x_12354) ;  /* 0xfffffd5000387947 */ /* 0x000fea000383ffff */
.L_x_12000:
[----:B------:R-:W-:Y:S01]  /*2e360*/  BSSY B1, `(.L_x_12355) ;  /* 0x0000008000017945 */ /* 0x000fe20003800000 */
[----:B------:R-:W-:Y:S02]  /*2e370*/  IMAD.MOV.U32 R13, RZ, RZ, R59 ;  /* 0x000000ffff0d7224 */ /* 0x000fe400078e003b */
[----:B------:R-:W-:Y:S02]  /*2e380*/  IMAD.MOV.U32 R12, RZ, RZ, 0x1 ;  /* 0x00000001ff0c7424 */ /* 0x000fe400078e00ff */
[----:B0---4-:R-:W-:Y:S02]  /*2e390*/  IMAD.MOV.U32 R11, RZ, RZ, 0x1c1f ;  /* 0x00001c1fff0b7424 */ /* 0x011fe400078e00ff */
[----:B------:R-:W-:-:S07]  /*2e3a0*/  IMAD.MOV.U32 R15, RZ, RZ, -0x1 ;  /* 0xffffffffff0f7424 */ /* 0x000fce00078e00ff */
[----:B-123--:R-:W-:Y:S05]  /*2e3b0*/  WARPSYNC.COLLECTIVE R15, `(.L_x_12356) ;  /* 0x000000000f087348 */ /* 0x00efea0003c00000 */
[----:B---3--:R0:W3:Y:S02]  /*2e3c0*/  SHFL.IDX P6, R14, R13, R12, R11 ;  /* 0x0000000c0d0e7389 */ /* 0x0080e400000c000b */
[----:B0123--:R-:W-:Y:S01]  /*2e3d0*/  ENDCOLLECTIVE ;  /* 0x000000000000791b */ /* 0x00ffe20003800000 */
.L_x_12356:
[----:B------:R-:W-:Y:S05]  /*2e3e0*/  BSYNC B1 ;  /* 0x0000000000017941 */ /* 0x000fea0003800000 */
.L_x_12355:
        /* <DEDUP_REMOVED lines=8> */
.L_x_12357:
[----:B------:R-:W-:Y:S05]  /*2e470*/  BRA `(.L_x_12358) ;  /* 0xfffffd5400b07947 */ /* 0x000fea000383ffff */
.L_x_12014:
[----:B0-----:R0:W1:Y:S02]  /*2e480*/  SYNCS.PHASECHK.TRANS64.TRYWAIT P5, [R54+URZ+0x22890], R55 ;  /* 0x02289037360075a7 */ /* 0x00106400080a017f */
[----:B-1----:R-:W-:Y:S05]  /*2e490*/  @!P5 NANOSLEEP.SYNCS 0x989680 ;  /* 0x009896800000d95d */ /* 0x002fea0003900000 */
[----:B------:R-:W1:Y:S02]  /*2e4a0*/  @!P5 SYNCS.PHASECHK.TRANS64 P5, [R54+URZ+0x22890], R55 ;  /* 0x022890373600d5a7 */ /* 0x000e6400080a007f */
[----:B-1----:R-:W-:Y:S05]  /*2e4b0*/  @!P5 BRA `(.L_x_12014) ;  /* 0xfffffffc00f0d947 */ /* 0x002fea000383ffff */
[----:B------:R-:W-:Y:S05]  /*2e4c0*/  BRA `(.L_x_12359) ;  /* 0xfffffd6400647947 */ /* 0x000fea000383ffff */
.L_x_12015:
        /* <DEDUP_REMOVED lines=8> */
.L_x_12361:
[----:B------:R-:W-:Y:S05]  /*2e550*/  BSYNC B1 ;  /* 0x0000000000017941 */ /* 0x000fea0003800000 */
.L_x_12360:
        /* <DEDUP_REMOVED lines=8> */
.L_x_12362:
[----:B------:R-:W-:Y:S05]  /*2e5e0*/  BRA `(.L_x_12363) ;  /* 0xfffffd6400307947 */ /* 0x000fea000383ffff */
.L_x_12020:
[----:B------:R-:W-:Y:S01]  /*2e5f0*/  BSSY B1, `(.L_x_12364) ;  /* 0x0000008000017945 */ /* 0x000fe20003800000 */
[----:B----4-:R-:W-:Y:S02]  /*2e600*/  IMAD.MOV.U32 R13, RZ, RZ, R59 ;  /* 0x000000ffff0d7224 */ /* 0x010fe400078e003b */
[----:B------:R-:W-:Y:S02]  /*2e610*/  IMAD.MOV.U32 R12, RZ, RZ, 0x1 ;  /* 0x00000001ff0c7424 */ /* 0x000fe400078e00ff */
[----:B------:R-:W-:Y:S02]  /*2e620*/  IMAD.MOV.U32 R11, RZ, RZ, 0x1c1f ;  /* 0x00001c1fff0b7424 */ /* 0x000fe400078e00ff */
[----:B------:R-:W-:-:S07]  /*2e630*/  IMAD.MOV.U32 R15, RZ, RZ, -0x1 ;  /* 0xffffffffff0f7424 */ /* 0x000fce00078e00ff */
[----:B012---:R-:W-:Y:S05]  /*2e640*/  WARPSYNC.COLLECTIVE R15, `(.L_x_12365) ;  /* 0x000000000f087348 */ /* 0x007fea0003c00000 */
[----:B------:R3:W4:Y:S02]  /*2e650*/  SHFL.IDX P6, R14, R13, R12, R11 ;  /* 0x0000000c0d0e7389 */ /* 0x00072400000c000b */
[----:B01234-:R-:W-:Y:S01]  /*2e660*/  ENDCOLLECTIVE ;  /* 0x000000000000791b */ /* 0x01ffe20003800000 */
.L_x_12365:
[----:B------:R-:W-:Y:S05]  /*2e670*/  BSYNC B1 ;  /* 0x0000000000017941 */ /* 0x000fea0003800000 */
.L_x_12364:
        /* <DEDUP_REMOVED lines=8> */
.L_x_12366:
[----:B------:R-:W-:Y:S05]  /*2e700*/  BRA `(.L_x_12367) ;  /* 0xfffffd6800cc7947 */ /* 0x000fea000383ffff */
.L_x_12025:
[----:B0-----:R0:W1:Y:S02]  /*2e710*/  SYNCS.PHASECHK.TRANS64.TRYWAIT P0, [R54+URZ+0x22890], R55 ;  /* 0x02289037360075a7 */ /* 0x001064000800017f */
[----:B-1----:R-:W-:Y:S05]  /*2e720*/  @!P0 NANOSLEEP.SYNCS 0x989680 ;  /* 0x009896800000895d */ /* 0x002fea0003900000 */
[----:B------:R-:W1:Y:S02]  /*2e730*/  @!P0 SYNCS.PHASECHK.TRANS64 P0, [R54+URZ+0x22890], R55 ;  /* 0x02289037360085a7 */ /* 0x000e64000800007f */
[----:B-1----:R-:W-:Y:S05]  /*2e740*/  @!P0 BRA `(.L_x_12025) ;  /* 0xfffffffc00f08947 */ /* 0x002fea000383ffff */
[----:B------:R-:W-:Y:S05]  /*2e750*/  BRA `(.L_x_12368) ;  /* 0xfffffd7000bc7947 */ /* 0x000fea000383ffff */
.L_x_12026:
        /* <DEDUP_REMOVED lines=8> */
.L_x_12370:
[----:B------:R-:W-:Y:S05]  /*2e7e0*/  BSYNC B1 ;  /* 0x0000000000017941 */ /* 0x000fea0003800000 */
.L_x_12369:
        /* <DEDUP_REMOVED lines=8> */
.L_x_12371:
[----:B------:R-:W-:Y:S05]  /*2e870*/  BRA `(.L_x_12372) ;  /* 0xfffffd7000dc7947 */ /* 0x000fea000383ffff */
.L_x_12029:
[----:B------:R-:W-:Y:S01]  /*2e880*/  BSSY B1, `(.L_x_12373) ;  /* 0x0000008000017945 */ /* 0x000fe20003800000 */
[----:B------:R-:W-:Y:S01]  /*2e890*/  IMAD.MOV.U32 R13, RZ, RZ, R32 ;  /* 0x000000ffff0d7224 */ /* 0x000fe200078e0020 */
[----:B------:R-:W-:Y:S01]  /*2e8a0*/  MOV R15, 0xffffffff ;  /* 0xffffffff000f7802 */ /* 0x000fe20000000f00 */
[----:B------:R-:W-:Y:S02]  /*2e8b0*/  IMAD.MOV.U32 R12, RZ, RZ, 0x1 ;  /* 0x00000001ff0c7424 */ /* 0x000fe400078e00ff */
[----:B------:R-:W-:-:S07]  /*2e8c0*/  IMAD.MOV.U32 R11, RZ, RZ, 0x1c1f ;  /* 0x00001c1fff0b7424 */ /* 0x000fce00078e00ff */
[----:B01234-:R-:W-:Y:S05]  /*2e8d0*/  WARPSYNC.COLLECTIVE R15, `(.L_x_12374) ;  /* 0x000000000f087348 */ /* 0x01ffea0003c00000 */
[----:B---3--:R3:W0:Y:S02]  /*2e8e0*/  SHFL.IDX P6, R14, R13, R12, R11 ;  /* 0x0000000c0d0e7389 */ /* 0x00862400000c000b */
[----:B01234-:R-:W-:Y:S01]  /*2e8f0*/  ENDCOLLECTIVE ;  /* 0x000000000000791b */ /* 0x01ffe20003800000 */
.L_x_12374:
[----:B------:R-:W-:Y:S05]  /*2e900*/  BSYNC B1 ;  /* 0x0000000000017941 */ /* 0x000fea0003800000 */
.L_x_12373:
        /* <DEDUP_REMOVED lines=8> */
.L_x_12375:
[----:B------:R-:W-:Y:S05]  /*2e990*/  BRA `(.L_x_12376) ;  /* 0xfffffd7000dc7947 */ /* 0x000fea000383ffff */
.L_x_12033:
[----:B-1----:R1:W2:Y:S02]  /*2e9a0*/  SYNCS.PHASECHK.TRANS64.TRYWAIT P3, [R54+URZ+0x228b0], R55 ;  /* 0x0228b037360075a7 */ /* 0x0022a4000806017f */
[----:B--2---:R-:W-:Y:S05]  /*2e9b0*/  @!P3 NANOSLEEP.SYNCS 0x989680 ;  /* 0x009896800000b95d */ /* 0x004fea0003900000 */
[----:B------:R-:W2:Y:S02]  /*2e9c0*/  @!P3 SYNCS.PHASECHK.TRANS64 P3, [R54+URZ+0x228b0], R55 ;  /* 0x0228b0373600b5a7 */ /* 0x000ea4000806007f */
[----:B--2---:R-:W-:Y:S05]  /*2e9d0*/  @!P3 BRA `(.L_x_12033) ;  /* 0xfffffffc00f0b947 */ /* 0x004fea000383ffff */
[----:B------:R-:W-:Y:S05]  /*2e9e0*/  BRA `(.L_x_12377) ;  /* 0xfffffd74005c7947 */ /* 0x000fea000383ffff */
.L_x_12051:
[----:B------:R-:W0:Y:S01]  /*2e9f0*/  S2R R0, SR_TID.X ;  /* 0x0000000000007919 */ /* 0x000e220000002100 */
[----:B------:R-:W-:Y:S01]  /*2ea00*/  BSSY B0, `(.L_x_12378) ;  /* 0x000000d000007945 */ /* 0x000fe20003800000 */
[----:B------:R-:W-:Y:S02]  /*2ea10*/  IMAD.MOV.U32 R12, RZ, RZ, RZ ;  /* 0x000000ffff0c7224 */ /* 0x000fe400078e00ff */
[----:B------:R-:W-:Y:S02]  /*2ea20*/  IMAD.MOV.U32 R11, RZ, RZ, 0x1f ;  /* 0x0000001fff0b7424 */ /* 0x000fe400078e00ff */
[----:B------:R-:W-:Y:S02]  /*2ea30*/  IMAD.MOV.U32 R15, RZ, RZ, -0x1 ;  /* 0xffffffffff0f7424 */ /* 0x000fe400078e00ff */
[C---:B0-----:R-:W-:Y:S02]  /*2ea40*/  VIADD R3, R0.reuse, 0xffffff80 ;  /* 0xffffff8000037836 */ /* 0x041fe40000000000 */
[----:B------:R-:W-:-:S05]  /*2ea50*/  VIADD R0, R0, 0xffffff80 ;  /* 0xffffff8000007836 */ /* 0x000fca0000000000 */
[----:B------:R-:W-:-:S04]  /*2ea60*/  SHF.R.S32.HI R0, RZ, 0x1f, R0 ;  /* 0x0000001fff007819 */ /* 0x000fc80000011400 */
[----:B------:R-:W-:-:S04]  /*2ea70*/  LEA.HI R0, R0, R3, RZ, 0x7 ;  /* 0x0000000300007211 */ /* 0x000fc800078f38ff */
[----:B------:R-:W-:-:S05]  /*2ea80*/  SHF.R.S32.HI R0, RZ, 0x7, R0 ;  /* 0x00000007ff007819 */ /* 0x000fca0000011400 */
[----:B------:R-:W-:-:S07]  /*2ea90*/  IMAD.MOV.U32 R13, RZ, RZ, R0 ;  /* 0x000000ffff0d7224 */ /* 0x000fce00078e0000 */
[----:B--2--5:R-:W-:Y:S05]  /*2eaa0*/  WARPSYNC.COLLECTIVE R15, `(.L_x_12379) ;  /* 0x000000000f087348 */ /* 0x024fea0003c00000 */
[----:B------:R0:W1:Y:S02]  /*2eab0*/  SHFL.IDX P6, R14, R13, R12, R11 ;  /* 0x0000000c0d0e7389 */ /* 0x00006400000c000b */
[----:B012--5:R-:W-:Y:S01]  /*2eac0*/  ENDCOLLECTIVE ;  /* 0x000000000000791b */ /* 0x027fe20003800000 */
.L_x_12379:
[----:B------:R-:W-:Y:S05]  /*2ead0*/  BSYNC B0 ;  /* 0x0000000000007941 */ /* 0x000fea0003800000 */
.L_x_12378:
[----:B------:R-:W-:Y:S05]  /*2eae0*/  BRA `(.L_x_12380) ;  /* 0xfffffd8c004c7947 */ /* 0x000fea000383ffff */
.L_x_12063:
        /* <DEDUP_REMOVED lines=8> */
.L_x_12382:
[----:B------:R-:W-:Y:S05]  /*2eb70*/  BSYNC B1 ;  /* 0x0000000000017941 */ /* 0x000fea0003800000 */
.L_x_12381:
        /* <DEDUP_REMOVED lines=8> */
.L_x_12383:
[----:B------:R-:W-:Y:S02]  /*2ec00*/  IMAD.MOV.U32 R13, RZ, RZ, R57 ;  /* 0x000000ffff0d7224 */ /* 0x000fe400078e0039 */
[----:B------:R-:W-:-:S07]  /*2ec10*/  IMAD.MOV.U32 R6, RZ, RZ, R14 ;  /* 0x000000ffff067224 */ /* 0x000fce00078e000e */
[----:B------:R-:W-:Y:S05]  /*2ec20*/  WARPSYNC.COLLECTIVE R15, `(.L_x_12384) ;  /* 0x000000000f087348 */ /* 0x000fea0003c00000 */
[----:B------:R0:W1:Y:S02]  /*2ec30*/  SHFL.IDX P6, R14, R13, R12, R11 ;  /* 0x0000000c0d0e7389 */ /* 0x00006400000c000b */
[----:B01----:R-:W-:Y:S01]  /*2ec40*/  ENDCOLLECTIVE ;  /* 0x000000000000791b */ /* 0x003fe20003800000 */
.L_x_12384:
[----:B------:R-:W-:Y:S02]  /*2ec50*/  IMAD.MOV.U32 R13, RZ, RZ, R56 ;  /* 0x000000ffff0d7224 */ /* 0x000fe400078e0038 */
[----:B------:R-:W-:-:S07]  /*2ec60*/  IMAD.MOV.U32 R7, RZ, RZ, R14 ;  /* 0x000000ffff077224 */ /* 0x000fce00078e000e */
[----:B------:R-:W-:Y:S05]  /*2ec70*/  WARPSYNC.COLLECTIVE R15, `(.L_x_12385) ;  /* 0x000000000f087348 */ /* 0x000fea0003c00000 */
[----:B------:R0:W1:Y:S02]  /*2ec80*/  SHFL.IDX P6, R14, R13, R12, R11 ;  /* 0x0000000c0d0e7389 */ /* 0x00006400000c000b */
[----:B01----:R-:W-:Y:S01]  /*2ec90*/  ENDCOLLECTIVE ;  /* 0x000000000000791b */ /* 0x003fe20003800000 */
.L_x_12385:
[----:B------:R-:W-:Y:S01]  /*2eca0*/  IMAD.MOV.U32 R8, RZ, RZ, R14 ;  /* 0x000000ffff087224 */ /* 0x000fe200078e000e */
[----:B------:R-:W-:Y:S06]  /*2ecb0*/  BRA `(.L_x_12386) ;  /* 0xfffffd9400cc7947 */ /* 0x000fec000383ffff */
.L_x_12066:
[----:B------:R-:W-:Y:S01]  /*2ecc0*/  BSSY B1, `(.L_x_12387) ;  /* 0x0000008000017945 */ /* 0x000fe20003800000 */
[----:B------:R-:W-:Y:S01]  /*2ecd0*/  IMAD.MOV.U32 R13, RZ, RZ, R44 ;  /* 0x000000ffff0d7224 */ /* 0x000fe200078e002c */
[----:B------:R-:W-:Y:S01]  /*2ece0*/  MOV R11, 0x1c1f ;  /* 0x00001c1f000b7802 */ /* 0x000fe20000000f00 */
[----:B------:R-:W-:Y:S02]  /*2ecf0*/  IMAD.MOV.U32 R12, RZ, RZ, 0x1 ;  /* 0x00000001ff0c7424 */ /* 0x000fe400078e00ff */
[----:B------:R-:W-:-:S07]  /*2ed00*/  IMAD.MOV.U32 R15, RZ, RZ, -0x1 ;  /* 0xffffffffff0f7424 */ /* 0x000fce00078e00ff */
[----:B0--3--:R-:W-:Y:S05]  /*2ed10*/  WARPSYNC.COLLECTIVE R15, `(.L_x_12388) ;  /* 0x000000000f087348 */ /* 0x009fea0003c00000 */
[----:B------:R1:W2:Y:S02]  /*2ed20*/  SHFL.IDX P6, R14, R13, R12, R11 ;  /* 0x0000000c0d0e7389 */ /* 0x0002a400000c000b */
[----:B0123--:R-:W-:Y:S01]  /*2ed30*/  ENDCOLLECTIVE ;  /* 0x000000000000791b */ /* 0x00ffe20003800000 */
.L_x_12388:
[----:B------:R-:W-:Y:S05]  /*2ed40*/  BSYNC B1 ;  /* 0x0000000000017941 */ /* 0x000fea0003800000 */
.L_x_12387:
        /* <DEDUP_REMOVED lines=8> */
.L_x_12389:
[----:B------:R-:W-:Y:S02]  /*2edd0*/  IMAD.MOV.U32 R13, RZ, RZ, R57 ;  /* 0x000000ffff0d7224 */ /* 0x000fe400078e0039 */
[----:B------:R-:W-:-:S07]  /*2ede0*/  IMAD.MOV.U32 R6, RZ, RZ, R14 ;  /* 0x000000ffff067224 */ /* 0x000fce00078e000e */
[----:B------:R-:W-:Y:S05]  /*2edf0*/  WARPSYNC.COLLECTIVE R15, `(.L_x_12390) ;  /* 0x000000000f087348 */ /* 0x000fea0003c00000 */
[----:B------:R0:W1:Y:S02]  /*2ee00*/  SHFL.IDX P6, R14, R13, R12, R11 ;  /* 0x0000000c0d0e7389 */ /* 0x00006400000c000b */
[----:B01----:R-:W-:Y:S01]  /*2ee10*/  ENDCOLLECTIVE ;  /* 0x000000000000791b */ /* 0x003fe20003800000 */
.L_x_12390:
[----:B------:R-:W-:Y:S02]  /*2ee20*/  IMAD.MOV.U32 R13, RZ, RZ, R56 ;  /* 0x000000ffff0d7224 */ /* 0x000fe400078e0038 */
[----:B------:R-:W-:-:S07]  /*2ee30*/  IMAD.MOV.U32 R7, RZ, RZ, R14 ;  /* 0x000000ffff077224 */ /* 0x000fce00078e000e */
[----:B------:R-:W-:Y:S05]  /*2ee40*/  WARPSYNC.COLLECTIVE R15, `(.L_x_12391) ;  /* 0x000000000f087348 */ /* 0x000fea0003c00000 */
[----:B------:R0:W1:Y:S02]  /*2ee50*/  SHFL.IDX P6, R14, R13, R12, R11 ;  /* 0x0000000c0d0e7389 */ /* 0x00006400000c000b */
[----:B01----:R-:W-:Y:S01]  /*2ee60*/  ENDCOLLECTIVE ;  /* 0x000000000000791b */ /* 0x003fe20003800000 */
.L_x_12391:
[----:B------:R-:W-:Y:S01]  /*2ee70*/  IMAD.MOV.U32 R28, RZ, RZ, R14 ;  /* 0x000000ffff1c7224 */ /* 0x000fe200078e000e */
[----:B------:R-:W-:Y:S06]  /*2ee80*/  BRA `(.L_x_12392) ;  /* 0xfffffd9800347947 */ /* 0x000fec000383ffff */
.L_x_12070:
[----:B-1----:R1:W2:Y:S02]  /*2ee90*/  SYNCS.PHASECHK.TRANS64.TRYWAIT P0, [R2+URZ+0x22800], R3 ;  /* 0x02280003020075a7 */ /* 0x0022a4000800017f */
[----:B--2---:R-:W-:Y:S05]  /*2eea0*/  @!P0 NANOSLEEP.SYNCS 0x989680 ;  /* 0x009896800000895d */ /* 0x004fea0003900000 */
[----:B------:R-:W2:Y:S02]  /*2eeb0*/  @!P0 SYNCS.PHASECHK.TRANS64 P0, [R2+URZ+0x22800], R3 ;  /* 0x02280003020085a7 */ /* 0x000ea4000800007f */
[----:B--2---:R-:W-:Y:S05]  /*2eec0*/  @!P0 BRA `(.L_x_12070) ;  /* 0xfffffffc00f08947 */ /* 0x004fea000383ffff */
[----:B------:R-:W-:Y:S05]  /*2eed0*/  BRA `(.L_x_12393) ;  /* 0xfffffd9800c07947 */ /* 0x000fea000383ffff */
.L_x_12078:
[----:B------:R-:W0:Y:S01]  /*2eee0*/  LDC R63, c[0x0][0x3f4] ;  /* 0x0000fd00ff3f7b82 */ /* 0x000e220000000800 */
        /* <DEDUP_REMOVED lines=8> */
.L_x_12395:
[----:B------:R-:W-:Y:S05]  /*2ef70*/  BSYNC B1 ;  /* 0x0000000000017941 */ /* 0x000fea0003800000 */
.L_x_12394:
        /* <DEDUP_REMOVED lines=10> */
.L_x_12396:
        /* <DEDUP_REMOVED lines=8> */
.L_x_12397:
[----:B------:R-:W-:-:S05]  /*2f0a0*/  @!P1 IADD3 R8, P2, R4, R7, RZ ;  /* 0x0000000704089210 */ /* 0x000fca0007f5e0ff */
[----:B------:R-:W-:Y:S02]  /*2f0b0*/  @!P1 IMAD.X R9, R3, 0x1, R6, P2 ;  /* 0x0000000103099824 */ /* 0x000fe400010e0606 */
[----:B------:R-:W-:Y:S02]  /*2f0c0*/  IMAD.MOV.U32 R13, RZ, RZ, R60 ;  /* 0x000000ffff0d7224 */ /* 0x000fe400078e003c */
[----:B------:R-:W-:-:S07]  /*2f0d0*/  IMAD.MOV.U32 R5, RZ, RZ, R14 ;  /* 0x000000ffff057224 */ /* 0x000fce00078e000e */
[----:B------:R-:W-:Y:S05]  /*2f0e0*/  WARPSYNC.COLLECTIVE R15, `(.L_x_12398) ;  /* 0x000000000f087348 */ /* 0x000fea0003c00000 */
[----:B------:R0:W1:Y:S02]  /*2f0f0*/  SHFL.IDX P6, R14, R13, R12, R11 ;  /* 0x0000000c0d0e7389 */ /* 0x00006400000c000b */
[----:B01----:R-:W-:Y:S01]  /*2f100*/  ENDCOLLECTIVE ;  /* 0x000000000000791b */ /* 0x003fe20003800000 */
.L_x_12398:
[----:B------:R-:W2:Y:S01]  /*2f110*/  @!P1 LD.E.128 R8, desc[UR42][R8.64] ;  /* 0x0000002a08089980 */ /* 0x000ea2000c101d00 */
[----:B------:R-:W-:-:S05]  /*2f120*/  @!P1 IADD3 R4, P2, R14, R7, RZ ;  /* 0x000000070e049210 */ /* 0x000fca0007f5e0ff */
[----:B------:R-:W-:-:S06]  /*2f130*/  @!P1 IMAD.X R5, R5, 0x1, R6, P2 ;  /* 0x0000000105059824 */ /* 0x000fcc00010e0606 */
[----:B------:R-:W5:Y:S01]  /*2f140*/  @!P1 LD.E.128 R4, desc[UR42][R4.64] ;  /* 0x0000002a04049980 */ /* 0x000f62000c101d00 */
[----:B------:R-:W-:Y:S01]  /*2f150*/  CS2R R20, SRZ ;  /* 0x0000000000147805 */ /* 0x000fe2000001ff00 */
[----:B------:R-:W-:Y:S01]  /*2f160*/  IMAD.MOV.U32 R13, RZ, RZ, R27 ;  /* 0x000000ffff0d7224 */ /* 0x000fe200078e001b */
[----:B------:R-:W-:Y:S01]  /*2f170*/  CS2R R58, SRZ ;  /* 0x00000000003a7805 */ /* 0x000fe2000001ff00 */
[----:B------:R-:W-:Y:S01]  /*2f180*/  IMAD.MOV.U32 R12, RZ, RZ, 0x1 ;  /* 0x00000001ff0c7424 */ /* 0x000fe200078e00ff */
[----:B------:R-:W-:Y:S02]  /*2f190*/  CS2R R52, SRZ ;  /* 0x0000000000347805 */ /* 0x000fe4000001ff00 */
[----:B------:R-:W-:Y:S01]  /*2f1a0*/  CS2R R56, SRZ ;  /* 0x0000000000387805 */ /* 0x000fe2000001ff00 */
[----:B--2---:R-:W-:Y:S01]  /*2f1b0*/  @!P1 IMAD.MOV.U32 R21, RZ, RZ, R11 ;  /* 0x000000ffff159224 */ /* 0x004fe200078e000b */
[----:B------:R-:W-:Y:S01]  /*2f1c0*/  @!P1 MOV R20, R10 ;  /* 0x0000000a00149202 */ /* 0x000fe20000000f00 */
[----:B------:R-:W-:-:S02]  /*2f1d0*/  IMAD.MOV.U32 R11, RZ, RZ, 0x1c1f ;  /* 0x00001c1fff0b7424 */ /* 0x000fc400078e00ff */
[----:B------:R-:W-:Y:S02]  /*2f1e0*/  IMAD.MOV.U32 R10, RZ, RZ, R21 ;  /* 0x000000ffff0a7224 */ /* 0x000fe400078e0015 */
[----:B------:R-:W-:-:S07]  /*2f1f0*/  IMAD.MOV.U32 R3, RZ, RZ, R20 ;  /* 0x000000ffff037224 */ /* 0x000fce00078e0014 */
[----:B-----5:R-:W-:Y:S05]  /*2f200*/  WARPSYNC.COLLECTIVE R15, `(.L_x_12399) ;  /* 0x000000000f087348 */ /* 0x020fea0003c00000 */
[----:B------:R0:W1:Y:S02]  /*2f210*/  SHFL.IDX P6, R14, R13, R12, R11 ;  /* 0x0000000c0d0e7389 */ /* 0x00006400000c000b */
[----:B01---5:R-:W-:Y:S01]  /*2f220*/  ENDCOLLECTIVE ;  /* 0x000000000000791b */ /* 0x023fe20003800000 */
.L_x_12399:
[----:B------:R-:W-:Y:S02]  /*2f230*/  @!P1 IMAD.MOV.U32 R52, RZ, RZ, R8 ;  /* 0x000000ffff349224 */ /* 0x000fe400078e0008 */
[----:B------:R-:W-:Y:S01]  /*2f240*/  @!P1 IMAD.MOV.U32 R53, RZ, RZ, R9 ;  /* 0x000000ffff359224 */ /* 0x000fe200078e0009 */
[----:B------:R-:W-:Y:S01]  /*2f250*/  PRMT R65, R3, 0x5410, R10 ;  /* 0x0000541003417816 */ /* 0x000fe2000000000a */
[----:B------:R-:W-:Y:S02]  /*2f260*/  IMAD.MOV.U32 R8, RZ, RZ, R52 ;  /* 0x000000ffff087224 */ /* 0x000fe400078e0034 */
[----:B------:R-:W-:-:S05]  /*2f270*/  IMAD.MOV.U32 R9, RZ, RZ, R53 ;  /* 0x000000ffff097224 */ /* 0x000fca00078e0035 */
[----:B------:R-:W-:Y:S01]  /*2f280*/  PRMT R28, R8, 0x5410, R9 ;  /* 0x00005410081c7816 */ /* 0x000fe20000000009 */
[----:B------:R-:W-:Y:S02]  /*2f290*/  IMAD.MOV.U32 R13, RZ, RZ, R44 ;  /* 0x000000ffff0d7224 */ /* 0x000fe400078e002c */
[----:B------:R-:W-:Y:S02]  /*2f2a0*/  @!P1 IMAD.MOV.U32 R58, RZ, RZ, R4 ;  /* 0x000000ffff3a9224 */ /* 0x000fe400078e0004 */
[----:B------:R-:W-:Y:S02]  /*2f2b0*/  @!P1 IMAD.MOV.U32 R59, RZ, RZ, R5 ;  /* 0x000000ffff3b9224 */ /* 0x000fe400078e0005 */
[----:B------:R-:W-:Y:S02]  /*2f2c0*/  @!P1 IMAD.MOV.U32 R56, RZ, RZ, R6 ;  /* 0x000000ffff389224 */ /* 0x000fe400078e0006 */
[----:B------:R-:W-:Y:S02]  /*2f2d0*/  @!P1 IMAD.MOV.U32 R57, RZ, RZ, R7 ;  /* 0x000000ffff399224 */ /* 0x000fe400078e0007 */
[----:B------:R-:W-:-:S07]  /*2f2e0*/  IMAD.MOV.U32 R3, RZ, RZ, R14 ;  /* 0x000000ffff037224 */ /* 0x000fce00078e000e */
[----:B------:R-:W-:Y:S05]  /*2f2f0*/  WARPSYNC.COLLECTIVE R15, `(.L_x_12400) ;  /* 0x000000000f087348 */ /* 0x000fea0003c00000 */
[----:B------:R0:W1:Y:S02]  /*2f300*/  SHFL.IDX P6, R14, R13, R12, R11 ;  /* 0x0000000c0d0e7389 */ /* 0x00006400000c000b */
[----:B01----:R-:W-:Y:S01]  /*2f310*/  ENDCOLLECTIVE ;  /* 0x000000000000791b */ /* 0x003fe20003800000 */
.L_x_12400:
[----:B------:R-:W-:Y:S02]  /*2f320*/  IMAD.MOV.U32 R6, RZ, RZ, R58 ;  /* 0x000000ffff067224 */ /* 0x000fe400078e003a */
[----:B------:R-:W-:Y:S02]  /*2f330*/  IMAD.MOV.U32 R7, RZ, RZ, R59 ;  /* 0x000000ffff077224 */ /* 0x000fe400078e003b */
[----:B------:R-:W-:Y:S01]  /*2f340*/  IMAD.MOV.U32 R4, RZ, RZ, R56 ;  /* 0x000000ffff047224 */ /* 0x000fe200078e0038 */
[----:B------:R-:W-:Y:S01]  /*2f350*/  PRMT R82, R6, 0x7610, R82 ;  /* 0x0000761006527816 */ /* 0x000fe20000000052 */
[----:B------:R-:W-:Y:S01]  /*2f360*/  IMAD.MOV.U32 R5, RZ, RZ, R57 ;  /* 0x000000ffff057224 */ /* 0x000fe200078e0039 */
[----:B------:R-:W-:Y:S02]  /*2f370*/  PRMT R74, R7, 0x7610, R74 ;  /* 0x00007610074a7816 */ /* 0x000fe4000000004a */
[----:B------:R-:W-:Y:S02]  /*2f380*/  CS2R R6, SRZ ;  /* 0x0000000000067805 */ /* 0x000fe4000001ff00 */
[----:B------:R-:W-:Y:S01]  /*2f390*/  PRMT R66, R4, 0x5410, R5 ;  /* 0x0000541004427816 */ /* 0x000fe20000000005 */
[----:B------:R-:W-:-:S02]  /*2f3a0*/  IMAD.MOV.U32 R13, RZ, RZ, R25 ;  /* 0x000000ffff0d7224 */ /* 0x000fc400078e0019 */
[----:B------:R-:W-:-:S07]  /*2f3b0*/  IMAD.MOV.U32 R24, RZ, RZ, R14 ;  /* 0x000000ffff187224 */ /* 0x000fce00078e000e */
[----:B------:R-:W-:Y:S05]  /*2f3c0*/  WARPSYNC.COLLECTIVE R15, `(.L_x_12401) ;  /* 0x000000000f087348 */ /* 0x000fea0003c00000 */
[----:B------:R0:W1:Y:S02]  /*2f3d0*/  SHFL.IDX P6, R14, R13, R12, R11 ;  /* 0x0000000c0d0e7389 */ /* 0x00006400000c000b */
[----:B01----:R-:W-:Y:S01]  /*2f3e0*/  ENDCOLLECTIVE ;  /* 0x000000000000791b */ /* 0x003fe20003800000 */
.L_x_12401:
[----:B------:R-:W-:Y:S01]  /*2f3f0*/  MOV R13, R60 ;  /* 0x0000003c000d7202 */ /* 0x000fe20000000f00 */
[----:B------:R-:W-:-:S07]  /*2f400*/  IMAD.MOV.U32 R25, RZ, RZ, R14 ;  /* 0x000000ffff197224 */ /* 0x000fce00078e000e */
[----:B------:R-:W-:Y:S05]  /*2f410*/  WARPSYNC.COLLECTIVE R15, `(.L_x_12402) ;  /* 0x000000000f087348 */ /* 0x000fea0003c00000 */
[----:B------:R0:W1:Y:S02]  /*2f420*/  SHFL.IDX P6, R14, R13, R12, R11 ;  /* 0x0000000c0d0e7389 */ /* 0x00006400000c000b */
[----:B01----:R-:W-:Y:S01]  /*2f430*/  ENDCOLLECTIVE ;  /* 0x000000000000791b */ /* 0x003fe20003800000 */
.L_x_12402:
[----:B------:R-:W-:Y:S05]  /*2f440*/  BRA `(.L_x_12403) ;  /* 0xfffffda800047947 */ /* 0x000fea000383ffff */
.L_x_12082:
[----:B0-----:R0:W1:Y:S02]  /*2f450*/  SYNCS.PHASECHK.TRANS64.TRYWAIT P1, [R2+URZ+0x22800], R3 ;  /* 0x02280003020075a7 */ /* 0x001064000802017f */
[----:B-1----:R-:W-:Y:S05]  /*2f460*/  @!P1 NANOSLEEP.SYNCS 0x989680 ;  /* 0x009896800000995d */ /* 0x002fea0003900000 */
[----:B------:R-:W1:Y:S02]  /*2f470*/  @!P1 SYNCS.PHASECHK.TRANS64 P1, [R2+URZ+0x22800], R3 ;  /* 0x02280003020095a7 */ /* 0x000e64000802007f */
[----:B-1----:R-:W-:Y:S05]  /*2f480*/  @!P1 BRA `(.L_x_12082) ;  /* 0xfffffffc00f09947 */ /* 0x002fea000383ffff */
[----:B------:R-:W-:Y:S05]  /*2f490*/  BRA `(.L_x_12404) ;  /* 0xfffffda800607947 */ /* 0x000fea000383ffff */
.L_x_12096:
[----:B0-----:R0:W1:Y:S02]  /*2f4a0*/  SYNCS.PHASECHK.TRANS64.TRYWAIT P0, [R2+URZ], R9 ;  /* 0x00000009020075a7 */ /* 0x001064000800017f */
[----:B-1----:R-:W-:Y:S05]  /*2f4b0*/  @!P0 NANOSLEEP.SYNCS 0x989680 ;  /* 0x009896800000895d */ /* 0x002fea0003900000 */
[----:B------:R-:W1:Y:S02]  /*2f4c0*/  @!P0 SYNCS.PHASECHK.TRANS64 P0, [R2+URZ], R9 ;  /* 0x00000009020085a7 */ /* 0x000e64000800007f */
[----:B-1----:R-:W-:Y:S05]  /*2f4d0*/  @!P0 BRA `(.L_x_12096) ;  /* 0xfffffffc00f08947 */ /* 0x002fea000383ffff */
[----:B------:R-:W-:Y:S05]  /*2f4e0*/  BRA `(.L_x_12095) ;  /* 0xfffffdbc00fc7947 */ /* 0x000fea000383ffff */
.L_x_12115:
[----:B-1----:R1:W2:Y:S02]  /*2f4f0*/  SYNCS.PHASECHK.TRANS64.TRYWAIT P0, [R20+URZ], R21 ;  /* 0x00000015140075a7 */ /* 0x0022a4000800017f */
[----:B--2---:R-:W-:Y:S05]  /*2f500*/  @!P0 NANOSLEEP.SYNCS 0x989680 ;  /* 0x009896800000895d */ /* 0x004fea0003900000 */
[----:B------:R-:W2:Y:S02]  /*2f510*/  @!P0 SYNCS.PHASECHK.TRANS64 P0, [R20+URZ], R21 ;  /* 0x00000015140085a7 */ /* 0x000ea4000800007f */
[----:B--2---:R-:W-:Y:S05]  /*2f520*/  @!P0 BRA `(.L_x_12115) ;  /* 0xfffffffc00f08947 */ /* 0x004fea000383ffff */
[----:B------:R-:W-:Y:S05]  /*2f530*/  BRA `(.L_x_12114) ;  /* 0xfffffdfc00787947 */ /* 0x000fea000383ffff */
.L_x_12130:
[----:B0-----:R0:W1:Y:S02]  /*2f540*/  SYNCS.PHASECHK.TRANS64.TRYWAIT P0, [R3+URZ], R6 ;  /* 0x00000006030075a7 */ /* 0x001064000800017f */
[----:B-1----:R-:W-:Y:S05]  /*2f550*/  @!P0 NANOSLEEP.SYNCS 0x989680 ;  /* 0x009896800000895d */ /* 0x002fea0003900000 */
[----:B------:R-:W1:Y:S02]  /*2f560*/  @!P0 SYNCS.PHASECHK.TRANS64 P0, [R3+URZ], R6 ;  /* 0x00000006030085a7 */ /* 0x000e64000800007f */
[----:B-1----:R-:W-:Y:S05]  /*2f570*/  @!P0 BRA `(.L_x_12130) ;  /* 0xfffffffc00f08947 */ /* 0x002fea000383ffff */
[----:B------:R-:W-:Y:S05]  /*2f580*/  BRA `(.L_x_12129) ;  /* 0xfffffe3400787947 */ /* 0x000fea000383ffff */
.L_x_12139:
[----:B-1----:R1:W2:Y:S02]  /*2f590*/  SYNCS.PHASECHK.TRANS64.TRYWAIT P0, [R4+URZ], R5 ;  /* 0x00000005040075a7 */ /* 0x0022a4000800017f */
[----:B--2---:R-:W-:Y:S05]  /*2f5a0*/  @!P0 NANOSLEEP.SYNCS 0x989680 ;  /* 0x009896800000895d */ /* 0x004fea0003900000 */
[----:B------:R-:W2:Y:S02]  /*2f5b0*/  @!P0 SYNCS.PHASECHK.TRANS64 P0, [R4+URZ], R5 ;  /* 0x00000005040085a7 */ /* 0x000ea4000800007f */
[----:B--2---:R-:W-:Y:S05]  /*2f5c0*/  @!P0 BRA `(.L_x_12139) ;  /* 0xfffffffc00f08947 */ /* 0x004fea000383ffff */
[----:B------:R-:W-:Y:S05]  /*2f5d0*/  BRA `(.L_x_12138) ;  /* 0xfffffe6000307947 */ /* 0x000fea000383ffff */
.L_x_12150:
[----:B0-----:R0:W1:Y:S02]  /*2f5e0*/  SYNCS.PHASECHK.TRANS64.TRYWAIT P0, [R4+URZ], R7 ;  /* 0x00000007040075a7 */ /* 0x001064000800017f */
[----:B-1----:R-:W-:Y:S05]  /*2f5f0*/  @!P0 NANOSLEEP.SYNCS 0x989680 ;  /* 0x009896800000895d */ /* 0x002fea0003900000 */
[----:B------:R-:W1:Y:S02]  /*2f600*/  @!P0 SYNCS.PHASECHK.TRANS64 P0, [R4+URZ], R7 ;  /* 0x00000007040085a7 */ /* 0x000e64000800007f */
[----:B-1----:R-:W-:Y:S05]  /*2f610*/  @!P0 BRA `(.L_x_12150) ;  /* 0xfffffffc00f08947 */ /* 0x002fea000383ffff */
[----:B------:R-:W-:Y:S05]  /*2f620*/  BRA `(.L_x_12149) ;  /* 0xfffffe94009c7947 */ /* 0x000fea000383ffff */
.L_x_12169:
[----:B-1----:R1:W2:Y:S02]  /*2f630*/  SYNCS.PHASECHK.TRANS64.TRYWAIT P0, [R26+URZ], R27 ;  /* 0x0000001b1a0075a7 */ /* 0x0022a4000800017f */
[----:B--2---:R-:W-:Y:S05]  /*2f640*/  @!P0 NANOSLEEP.SYNCS 0x989680 ;  /* 0x009896800000895d */ /* 0x004fea0003900000 */
[----:B------:R-:W2:Y:S02]  /*2f650*/  @!P0 SYNCS.PHASECHK.TRANS64 P0, [R26+URZ], R27 ;  /* 0x0000001b1a0085a7 */ /* 0x000ea4000800007f */
[----:B--2---:R-:W-:Y:S05]  /*2f660*/  @!P0 BRA `(.L_x_12169) ;  /* 0xfffffffc00f08947 */ /* 0x004fea000383ffff */
[----:B------:R-:W-:Y:S05]  /*2f670*/  BRA `(.L_x_12168) ;  /* 0xfffffed400187947 */ /* 0x000fea000383ffff */
.L_x_12179:
[----:B------:R-:W-:Y:S01]  /*2f680*/  IMAD.MOV.U32 R13, RZ, RZ, R21 ;  /* 0x000000ffff0d7224 */ /* 0x000fe200078e0015 */
[----:B------:R-:W-:Y:S01]  /*2f690*/  MOV R15, 0xffffffff ;  /* 0xffffffff000f7802 */ /* 0x000fe20000000f00 */
[----:B------:R-:W-:Y:S02]  /*2f6a0*/  IMAD.MOV.U32 R12, RZ, RZ, RZ ;  /* 0x000000ffff0c7224 */ /* 0x000fe400078e00ff */
[----:B------:R-:W-:-:S07]  /*2f6b0*/  IMAD.MOV.U32 R11, RZ, RZ, 0x181f ;  /* 0x0000181fff0b7424 */ /* 0x000fce00078e00ff */
[----:B-----5:R-:W-:Y:S05]  /*2f6c0*/  WARPSYNC.COLLECTIVE R15, `(.L_x_12405) ;  /* 0x000000000f087348 */ /* 0x020fea0003c00000 */
[----:B------:R0:W1:Y:S02]  /*2f6d0*/  SHFL.IDX P6, R14, R13, R12, R11 ;  /* 0x0000000c0d0e7389 */ /* 0x00006400000c000b */
[----:B01---5:R-:W-:Y:S01]  /*2f6e0*/  ENDCOLLECTIVE ;  /* 0x000000000000791b */ /* 0x023fe20003800000 */
.L_x_12405:
[----:B------:R-:W-:Y:S02]  /*2f6f0*/  IMAD.MOV.U32 R13, RZ, RZ, R20 ;  /* 0x000000ffff0d7224 */ /* 0x000fe400078e0014 */
[----:B------:R-:W-:-:S07]  /*2f700*/  IMAD.MOV.U32 R3, RZ, RZ, R14 ;  /* 0x000000ffff037224 */ /* 0x000fce00078e000e */
[----:B------:R-:W-:Y:S05]  /*2f710*/  WARPSYNC.COLLECTIVE R15, `(.L_x_12406) ;  /* 0x000000000f087348 */ /* 0x000fea0003c00000 */
[----:B------:R0:W1:Y:S02]  /*2f720*/  SHFL.IDX P6, R14, R13, R12, R11 ;  /* 0x0000000c0d0e7389 */ /* 0x00006400000c000b */
[----:B01----:R-:W-:Y:S01]  /*2f730*/  ENDCOLLECTIVE ;  /* 0x000000000000791b */ /* 0x003fe20003800000 */
.L_x_12406:
[----:B------:R-:W-:Y:S05]  /*2f740*/  BRA `(.L_x_12407) ;  /* 0xffffff3400c87947 */ /* 0x000fea000383ffff */
.L_x_12182:
        /* <DEDUP_REMOVED lines=8> */
.L_x_12409:
[----:B------:R-:W-:Y:S05]  /*2f7d0*/  BSYNC B1 ;  /* 0x0000000000017941 */ /* 0x000fea0003800000 */
.L_x_12408:
        /* <DEDUP_REMOVED lines=8> */
.L_x_12410:
[----:B------:R-:W-:Y:S05]  /*2f860*/  BRA `(.L_x_12411) ;  /* 0xffffff3400f87947 */ /* 0x000fea000383ffff */
.L_x_12185:
[----:B------:R-:W-:Y:S01]  /*2f870*/  BSSY B1, `(.L_x_12412) ;  /* 0x0000008000017945 */ /* 0x000fe20003800000 */
[----:B------:R-:W-:Y:S01]  /*2f880*/  IMAD.MOV.U32 R13, RZ, RZ, R21 ;  /* 0x000000ffff0d7224 */ /* 0x000fe200078e0015 */
[----:B---3--:R-:W-:Y:S01]  /*2f890*/  MOV R11, 0x181f ;  /* 0x0000181f000b7802 */ /* 0x008fe20000000f00 */
[----:B------:R-:W-:Y:S02]  /*2f8a0*/  IMAD.MOV.U32 R12, RZ, RZ, 0x2 ;  /* 0x00000002ff0c7424 */ /* 0x000fe400078e00ff */
[----:B------:R-:W-:-:S07]  /*2f8b0*/  IMAD.MOV.U32 R15, RZ, RZ, -0x1 ;  /* 0xffffffffff0f7424 */ /* 0x000fce00078e00ff */
[----:B012-4-:R-:W-:Y:S05]  /*2f8c0*/  WARPSYNC.COLLECTIVE R15, `(.L_x_12413) ;  /* 0x000000000f087348 */ /* 0x017fea0003c00000 */
[----:B--2---:R2:W3:Y:S02]  /*2f8d0*/  SHFL.IDX P6, R14, R13, R12, R11 ;  /* 0x0000000c0d0e7389 */ /* 0x0044e400000c000b */
[----:B01234-:R-:W-:Y:S01]  /*2f8e0*/  ENDCOLLECTIVE ;  /* 0x000000000000791b */ /* 0x01ffe20003800000 */
.L_x_12413:
[----:B------:R-:W-:Y:S05]  /*2f8f0*/  BSYNC B1 ;  /* 0x0000000000017941 */ /* 0x000fea0003800000 */
.L_x_12412:
        /* <DEDUP_REMOVED lines=8> */
.L_x_12414:
[----:B------:R-:W-:Y:S05]  /*2f980*/  BRA `(.L_x_12415) ;  /* 0xffffff3800287947 */ /* 0x000fea000383ffff */
.L_x_12188:
[----:B------:R-:W-:Y:S01]  /*2f990*/  BSSY B1, `(.L_x_12416) ;  /* 0x0000008000017945 */ /* 0x000fe20003800000 */
[----:B------:R-:W-:Y:S02]  /*2f9a0*/  IMAD.MOV.U32 R13, RZ, RZ, R21 ;  /* 0x000000ffff0d7224 */ /* 0x000fe400078e0015 */
[----:B------:R-:W-:Y:S02]  /*2f9b0*/  IMAD.MOV.U32 R12, RZ, RZ, 0x3 ;  /* 0x00000003ff0c7424 */ /* 0x000fe400078e00ff */
[----:B---3--:R-:W-:Y:S02]  /*2f9c0*/  IMAD.MOV.U32 R11, RZ, RZ, 0x181f ;  /* 0x0000181fff0b7424 */ /* 0x008fe400078e00ff */
[----:B------:R-:W-:-:S07]  /*2f9d0*/  IMAD.MOV.U32 R15, RZ, RZ, -0x1 ;  /* 0xffffffffff0f7424 */ /* 0x000fce00078e00ff */
[----:B012-4-:R-:W-:Y:S05]  /*2f9e0*/  WARPSYNC.COLLECTIVE R15, `(.L_x_12417) ;  /* 0x000000000f087348 */ /* 0x017fea0003c00000 */
[----:B--2---:R2:W3:Y:S02]  /*2f9f0*/  SHFL.IDX P6, R14, R13, R12, R11 ;  /* 0x0000000c0d0e7389 */ /* 0x0044e400000c000b */
[----:B01234-:R-:W-:Y:S01]  /*2fa00*/  ENDCOLLECTIVE ;  /* 0x000000000000791b */ /* 0x01ffe20003800000 */
.L_x_12417:
[----:B------:R-:W-:Y:S05]  /*2fa10*/  BSYNC B1 ;  /* 0x0000000000017941 */ /* 0x000fea0003800000 */
.L_x_12416:
        /* <DEDUP_REMOVED lines=8> */
.L_x_12418:
[----:B------:R-:W-:Y:S05]  /*2faa0*/  BRA `(.L_x_12419) ;  /* 0xffffff3800587947 */ /* 0x000fea000383ffff */
.L_x_12190:
[----:B------:R-:W-:Y:S02]  /*2fab0*/  IMAD.MOV.U32 R13, RZ, RZ, R4 ;  /* 0x000000ffff0d7224 */ /* 0x000fe400078e0004 */
[----:B------:R-:W-:Y:S02]  /*2fac0*/  IMAD.MOV.U32 R12, RZ, RZ, RZ ;  /* 0x000000ffff0c7224 */ /* 0x000fe400078e00ff */
[----:B------:R-:W-:Y:S02]  /*2fad0*/  IMAD.MOV.U32 R11, RZ, RZ, 0x1c1f ;  /* 0x00001c1fff0b7424 */ /* 0x000fe400078e00ff */
[----:B------:R-:W-:-:S07]  /*2fae0*/  IMAD.MOV.U32 R15, RZ, RZ, -0x1 ;  /* 0xffffffffff0f7424 */ /* 0x000fce00078e00ff */
[----:B------:R-:W-:Y:S05]  /*2faf0*/  WARPSYNC.COLLECTIVE R15, `(.L_x_12420) ;  /* 0x000000000f087348 */ /* 0x000fea0003c00000 */
[----:B------:R0:W1:Y:S02]  /*2fb00*/  SHFL.IDX P6, R14, R13, R12, R11 ;  /* 0x0000000c0d0e7389 */ /* 0x00006400000c000b */
[----:B01----:R-:W-:Y:S01]  /*2fb10*/  ENDCOLLECTIVE ;  /* 0x000000000000791b */ /* 0x003fe20003800000 */
.L_x_12420:
[----:B------:R-:W-:Y:S02]  /*2fb20*/  IMAD.MOV.U32 R13, RZ, RZ, R3 ;  /* 0x000000ffff0d7224 */ /* 0x000fe400078e0003 */
[----:B------:R-:W-:-:S07]  /*2fb30*/  IMAD.MOV.U32 R5, RZ, RZ, R14 ;  /* 0x000000ffff057224 */ /* 0x000fce00078e000e */
[----:B------:R-:W-:Y:S05]  /*2fb40*/  WARPSYNC.COLLECTIVE R15, `(.L_x_12421) ;  /* 0x000000000f087348 */ /* 0x000fea0003c00000 */
[----:B------:R0:W1:Y:S02]  /*2fb50*/  SHFL.IDX P6, R14, R13, R12, R11 ;  /* 0x0000000c0d0e7389 */ /* 0x00006400000c000b */
[----:B01----:R-:W-:Y:S01]  /*2fb60*/  ENDCOLLECTIVE ;  /* 0x000000000000791b */ /* 0x003fe20003800000 */
.L_x_12421:
[----:B------:R-:W-:Y:S01]  /*2fb70*/  IMAD.MOV.U32 R6, RZ, RZ, R14 ;  /* 0x000000ffff067224 */ /* 0x000fe200078e000e */
[----:B------:R-:W-:Y:S06]  /*2fb80*/  BRA `(.L_x_12422) ;  /* 0xffffff3c00787947 */ /* 0x000fec000383ffff */
.L_x_12193:
[----:B------:R-:W-:Y:S01]  /*2fb90*/  BSSY B1, `(.L_x_12423) ;  /* 0x0000008000017945 */ /* 0x000fe20003800000 */
[----:B------:R-:W-:Y:S02]  /*2fba0*/  IMAD.MOV.U32 R13, RZ, RZ, R4 ;  /* 0x000000ffff0d7224 */ /* 0x000fe400078e0004 */
[----:B------:R-:W-:Y:S02]  /*2fbb0*/  IMAD.MOV.U32 R12, RZ, RZ, 0x1 ;  /* 0x00000001ff0c7424 */ /* 0x000fe400078e00ff */
[----:B---3--:R-:W-:Y:S02]  /*2fbc0*/  IMAD.MOV.U32 R11, RZ, RZ, 0x1c1f ;  /* 0x00001c1fff0b7424 */ /* 0x008fe400078e00ff */
[----:B------:R-:W-:-:S07]  /*2fbd0*/  IMAD.MOV.U32 R15, RZ, RZ, -0x1 ;  /* 0xffffffffff0f7424 */ /* 0x000fce00078e00ff */
[----:B012---:R-:W-:Y:S05]  /*2fbe0*/  WARPSYNC.COLLECTIVE R15, `(.L_x_12424) ;  /* 0x000000000f087348 */ /* 0x007fea0003c00000 */
[----:B------:R3:W4:Y:S02]  /*2fbf0*/  SHFL.IDX P6, R14, R13, R12, R11 ;  /* 0x0000000c0d0e7389 */ /* 0x00072400000c000b */
[----:B01234-:R-:W-:Y:S01]  /*2fc00*/  ENDCOLLECTIVE ;  /* 0x000000000000791b */ /* 0x01ffe20003800000 */
.L_x_12424:
[----:B------:R-:W-:Y:S05]  /*2fc10*/  BSYNC B1 ;  /* 0x0000000000017941 */ /* 0x000fea0003800000 */
.L_x_12423:
        /* <DEDUP_REMOVED lines=8> */
.L_x_12425:
[----:B------:R-:W-:Y:S05]  /*2fca0*/  BRA `(.L_x_12426) ;  /* 0xffffff4800607947 */ /* 0x000fea000383ffff */
.L_x_12199:
[----:B------:R-:W-:Y:S02]  /*2fcb0*/  IMAD.MOV.U32 R13, RZ, RZ, R4 ;  /* 0x000000ffff0d7224 */ /* 0x000fe400078e0004 */
[----:B------:R-:W-:Y:S02]  /*2fcc0*/  IMAD.MOV.U32 R12, RZ, RZ, RZ ;  /* 0x000000ffff0c7224 */ /* 0x000fe400078e00ff */
[----:B------:R-:W-:Y:S02]  /*2fcd0*/  IMAD.MOV.U32 R11, RZ, RZ, 0x181f ;  /* 0x0000181fff0b7424 */ /* 0x000fe400078e00ff */
[----:B------:R-:W-:-:S07]  /*2fce0*/  IMAD.MOV.U32 R15, RZ, RZ, -0x1 ;  /* 0xffffffffff0f7424 */ /* 0x000fce00078e00ff */
[----:B---3--:R-:W-:Y:S05]  /*2fcf0*/  WARPSYNC.COLLECTIVE R15, `(.L_x_12427) ;  /* 0x000000000f087348 */ /* 0x008fea0003c00000 */
[----:B------:R0:W1:Y:S02]  /*2fd00*/  SHFL.IDX P6, R14, R13, R12, R11 ;  /* 0x0000000c0d0e7389 */ /* 0x00006400000c000b */
[----:B01-3--:R-:W-:Y:S01]  /*2fd10*/  ENDCOLLECTIVE ;  /* 0x000000000000791b */ /* 0x00bfe20003800000 */
.L_x_12427:
[----:B------:R-:W-:Y:S02]  /*2fd20*/  IMAD.MOV.U32 R13, RZ, RZ, R3 ;  /* 0x000000ffff0d7224 */ /* 0x000fe400078e0003 */
[----:B------:R-:W-:-:S07]  /*2fd30*/  IMAD.MOV.U32 R0, RZ, RZ, R14 ;  /* 0x000000ffff007224 */ /* 0x000fce00078e000e */
[----:B------:R-:W-:Y:S05]  /*2fd40*/  WARPSYNC.COLLECTIVE R15, `(.L_x_12428) ;  /* 0x000000000f087348 */ /* 0x000fea0003c00000 */
[----:B------:R0:W1:Y:S02]  /*2fd50*/  SHFL.IDX P6, R14, R13, R12, R11 ;  /* 0x0000000c0d0e7389 */ /* 0x00006400000c000b */
[----:B01----:R-:W-:Y:S01]  /*2fd60*/  ENDCOLLECTIVE ;  /* 0x000000000000791b */ /* 0x003fe20003800000 */
.L_x_12428:
[----:B------:R-:W-:Y:S05]  /*2fd70*/  BRA `(.L_x_12429) ;  /* 0xffffff5c00607947 */ /* 0x000fea000383ffff */
.L_x_12202:
[----:B------:R-:W-:Y:S01]  /*2fd80*/  BSSY B1, `(.L_x_12430) ;  /* 0x0000008000017945 */ /* 0x000fe20003800000 */
[----:B------:R-:W-:Y:S02]  /*2fd90*/  IMAD.MOV.U32 R13, RZ, RZ, R4 ;  /* 0x000000ffff0d7224 */ /* 0x000fe400078e0004 */
[----:B------:R-:W-:Y:S02]  /*2fda0*/  IMAD.MOV.U32 R12, RZ, RZ, 0x1 ;  /* 0x00000001ff0c7424 */ /* 0x000fe400078e00ff */
[----:B----4-:R-:W-:Y:S02]  /*2fdb0*/  IMAD.MOV.U32 R11, RZ, RZ, 0x181f ;  /* 0x0000181fff0b7424 */ /* 0x010fe400078e00ff */
[----:B------:R-:W-:-:S07]  /*2fdc0*/  IMAD.MOV.U32 R15, RZ, RZ, -0x1 ;  /* 0xffffffffff0f7424 */ /* 0x000fce00078e00ff */
[----:B0123--:R-:W-:Y:S05]  /*2fdd0*/  WARPSYNC.COLLECTIVE R15, `(.L_x_12431) ;  /* 0x000000000f087348 */ /* 0x00ffea0003c00000 */
[----:B--2---:R2:W4:Y:S02]  /*2fde0*/  SHFL.IDX P6, R14, R13, R12, R11 ;  /* 0x0000000c0d0e7389 */ /* 0x00452400000c000b */
[----:B01234-:R-:W-:Y:S01]  /*2fdf0*/  ENDCOLLECTIVE ;  /* 0x000000000000791b */ /* 0x01ffe20003800000 */
.L_x_12431:
[----:B------:R-:W-:Y:S05]  /*2fe00*/  BSYNC B1 ;  /* 0x0000000000017941 */ /* 0x000fea0003800000 */
.L_x_12430:
        /* <DEDUP_REMOVED lines=8> */
.L_x_12432:
[----:B------:R-:W-:Y:S05]  /*2fe90*/  BRA `(.L_x_12433) ;  /* 0xffffff5c00947947 */ /* 0x000fea000383ffff */
.L_x_12205:
        /* <DEDUP_REMOVED lines=8> */
.L_x_12435:
[----:B------:R-:W-:Y:S05]  /*2ff20*/  BSYNC B1 ;  /* 0x0000000000017941 */ /* 0x000fea0003800000 */
.L_x_12434:
        /* <DEDUP_REMOVED lines=8> */
.L_x_12436:
[----:B------:R-:W-:Y:S05]  /*2ffb0*/  BRA `(.L_x_12437) ;  /* 0xffffff5c00c47947 */ /* 0x000fea000383ffff */
.L_x_12208:
[----:B------:R-:W-:Y:S01]  /*2ffc0*/  BSSY B1, `(.L_x_12438) ;  /* 0x0000008000017945 */ /* 0x000fe20003800000 */
[----:B------:R-:W-:Y:S01]  /*2ffd0*/  MOV R13, R4 ;  /* 0x00000004000d7202 */ /* 0x000fe20000000f00 */
[----:B------:R-:W-:Y:S02]  /*2ffe0*/  IMAD.MOV.U32 R12, RZ, RZ, 0x3 ;  /* 0x00000003ff0c7424 */ /* 0x000fe400078e00ff */
[----:B0-----:R-:W-:Y:S02]  /*2fff0*/  IMAD.MOV.U32 R11, RZ, RZ, 0x181f ;  /* 0x0000181fff0b7424 */ /* 0x001fe400078e00ff */
[----:B------:R-:W-:-:S07]  /*30000*/  IMAD.MOV.U32 R15, RZ, RZ, -0x1 ;  /* 0xffffffffff0f7424 */ /* 0x000fce00078e00ff */
[----:B-1234-:R-:W-:Y:S05]  /*30010*/  WARPSYNC.COLLECTIVE R15, `(.L_x_12439) ;  /* 0x000000000f087348 */ /* 0x01efea0003c00000 */
[----:B----4-:R0:W4:Y:S02]  /*30020*/  SHFL.IDX P6, R14, R13, R12, R11 ;  /* 0x0000000c0d0e7389 */ /* 0x01012400000c000b */
[----:B01234-:R-:W-:Y:S01]  /*30030*/  ENDCOLLECTIVE ;  /* 0x000000000000791b */ /* 0x01ffe20003800000 */
.L_x_12439:
[----:B------:R-:W-:Y:S05]  /*30040*/  BSYNC B1 ;  /* 0x0000000000017941 */ /* 0x000fea0003800000 */
.L_x_12438:
        /* <DEDUP_REMOVED lines=8> */
.L_x_12440:
[----:B------:R-:W-:Y:S05]  /*300d0*/  BRA `(.L_x_12441) ;  /* 0xffffff5c00f47947 */ /* 0x000fea000383ffff */
.L_x_12235:
        /* <DEDUP_REMOVED lines=11> */
.L_x_12443:
[----:B------:R-:W-:Y:S05]  /*30190*/  BSYNC B1 ;  /* 0x0000000000017941 */ /* 0x000fea0003800000 */
.L_x_12442:
[----:B------:R-:W-:Y:S05]  /*301a0*/  BRA `(.L_x_12444) ;  /* 0xffffff7c00d47947 */ /* 0x000fea000383ffff */
.L_x_12237:
[----:B------:R-:W-:Y:S01]  /*301b0*/  BSSY B1, `(.L_x_12445) ;  /* 0x0000006000017945 */ /* 0x000fe20003800000 */
[----:B------:R-:W-:-:S07]  /*301c0*/  IMAD.MOV.U32 R15, RZ, RZ, -0x1 ;  /* 0xffffffffff0f7424 */ /* 0x000fce00078e00ff */
[----:B0-----:R-:W-:Y:S05]  /*301d0*/  WARPSYNC.COLLECTIVE R15, `(.L_x_12446) ;  /* 0x000000000f0c7348 */ /* 0x001fea0003c00000 */
[----:B------:R-:W-:Y:S02]  /*301e0*/  ELECT P6, UR62, PT ;  /* 0x00000000003e782f */ /* 0x000fe400038c0000 */
[----:B------:R-:W-:Y:S01]  /*301f0*/  MOV R14, UR62 ;  /* 0x0000003e000e7c02 */ /* 0x000fe20008000f00 */
[----:B0-----:R-:W-:Y:S10]  /*30200*/  ENDCOLLECTIVE ;  /* 0x000000000000791b */ /* 0x001ff40003800000 */
.L_x_12446:
[----:B------:R-:W-:Y:S05]  /*30210*/  BSYNC B1 ;  /* 0x0000000000017941 */ /* 0x000fea0003800000 */
.L_x_12445:
[----:B------:R-:W-:Y:S05]  /*30220*/  BRA `(.L_x_12236) ;  /* 0xffffff7c00cc7947 */ /* 0x000fea000383ffff */
.L_x_12239:
[----:B0-----:R0:W1:Y:S02]  /*30230*/  SYNCS.PHASECHK.TRANS64.TRYWAIT P0, [R22+URZ+0x22820], R3 ;  /* 0x02282003160075a7 */ /* 0x001064000800017f */
[----:B-1----:R-:W-:Y:S05]  /*30240*/  @!P0 NANOSLEEP.SYNCS 0x989680 ;  /* 0x009896800000895d */ /* 0x002fea0003900000 */
[----:B------:R-:W1:Y:S02]  /*30250*/  @!P0 SYNCS.PHASECHK.TRANS64 P0, [R22+URZ+0x22820], R3 ;  /* 0x02282003160085a7 */ /* 0x000e64000800007f */
[----:B-1----:R-:W-:Y:S05]  /*30260*/  @!P0 BRA `(.L_x_12239) ;  /* 0xfffffffc00f08947 */ /* 0x002fea000383ffff */
[----:B------:R-:W-:Y:S05]  /*30270*/  BRA `(.L_x_12447) ;  /* 0xffffff7c00dc7947 */ /* 0x000fea000383ffff */
.L_x_12243:
[----:B-1----:R1:W2:Y:S02]  /*30280*/  SYNCS.PHASECHK.TRANS64.TRYWAIT P0, [R12+URZ+0x228a0], R10 ;  /* 0x0228a00a0c0075a7 */ /* 0x0022a4000800017f */
[----:B--2---:R-:W-:Y:S05]  /*30290*/  @!P0 NANOSLEEP.SYNCS 0x989680 ;  /* 0x009896800000895d */ /* 0x004fea0003900000 */
[----:B------:R-:W2:Y:S02]  /*302a0*/  @!P0 SYNCS.PHASECHK.TRANS64 P0, [R12+URZ+0x228a0], R10 ;  /* 0x0228a00a0c0085a7 */ /* 0x000ea4000800007f */
[----:B--2---:R-:W-:Y:S05]  /*302b0*/  @!P0 BRA `(.L_x_12243) ;  /* 0xfffffffc00f08947 */ /* 0x004fea000383ffff */
[----:B------:R-:W-:Y:S05]  /*302c0*/  BRA `(.L_x_12448) ;  /* 0xffffff7c00f47947 */ /* 0x000fea000383ffff */
.L_x_12248:
[----:B0-----:R0:W2:Y:S02]  /*302d0*/  SYNCS.PHASECHK.TRANS64.TRYWAIT P0, [R12+URZ+0x228c0], R10 ;  /* 0x0228c00a0c0075a7 */ /* 0x0010a4000800017f */
[----:B--2---:R-:W-:Y:S05]  /*302e0*/  @!P0 NANOSLEEP.SYNCS 0x989680 ;  /* 0x009896800000895d */ /* 0x004fea0003900000 */
[----:B------:R-:W2:Y:S02]  /*302f0*/  @!P0 SYNCS.PHASECHK.TRANS64 P0, [R12+URZ+0x228c0], R10 ;  /* 0x0228c00a0c0085a7 */ /* 0x000ea4000800007f */
[----:B--2---:R-:W-:Y:S05]  /*30300*/  @!P0 BRA `(.L_x_12248) ;  /* 0xfffffffc00f08947 */ /* 0x004fea000383ffff */
[----:B------:R-:W-:Y:S05]  /*30310*/  BRA `(.L_x_12449) ;  /* 0xffffff8000707947 */ /* 0x000fea000383ffff */
.L_x_12258:
[----:B0-----:R0:W1:Y:S02]  /*30320*/  SYNCS.PHASECHK.TRANS64.TRYWAIT P1, [R10+URZ+0x228a0], R2 ;  /* 0x0228a0020a0075a7 */ /* 0x001064000802017f */
[----:B-1----:R-:W-:Y:S05]  /*30330*/  @!P1 NANOSLEEP.SYNCS 0x989680 ;  /* 0x009896800000995d */ /* 0x002fea0003900000 */
[----:B------:R-:W1:Y:S02]  /*30340*/  @!P1 SYNCS.PHASECHK.TRANS64 P1, [R10+URZ+0x228a0], R2 ;  /* 0x0228a0020a0095a7 */ /* 0x000e64000802007f */
[----:B-1----:R-:W-:Y:S05]  /*30350*/  @!P1 BRA `(.L_x_12258) ;  /* 0xfffffffc00f09947 */ /* 0x002fea000383ffff */
[----:B------:R-:W-:Y:S05]  /*30360*/  BRA `(.L_x_12450) ;  /* 0xffffff8400e47947 */ /* 0x000fea000383ffff */
.L_x_12263:
[----:B-1----:R1:W2:Y:S02]  /*30370*/  SYNCS.PHASECHK.TRANS64.TRYWAIT P1, [R10+URZ+0x228c0], R2 ;  /* 0x0228c0020a0075a7 */ /* 0x0022a4000802017f */
[----:B--2---:R-:W-:Y:S05]  /*30380*/  @!P1 NANOSLEEP.SYNCS 0x989680 ;  /* 0x009896800000995d */ /* 0x004fea0003900000 */
[----:B------:R-:W2:Y:S02]  /*30390*/  @!P1 SYNCS.PHASECHK.TRANS64 P1, [R10+URZ+0x228c0], R2 ;  /* 0x0228c0020a0095a7 */ /* 0x000ea4000802007f */
[----:B--2---:R-:W-:Y:S05]  /*303a0*/  @!P1 BRA `(.L_x_12263) ;  /* 0xfffffffc00f09947 */ /* 0x004fea000383ffff */
[----:B------:R-:W-:Y:S05]  /*303b0*/  BRA `(.L_x_12451) ;  /* 0xffffff88005c7947 */ /* 0x000fea000383ffff */
.L_x_12289:
        /* <DEDUP_REMOVED lines=10> */
.L_x_12453:
[----:B------:R-:W-:Y:S05]  /*30460*/  BSYNC B0 ;  /* 0x0000000000007941 */ /* 0x000fea0003800000 */
.L_x_12452:
[----:B------:R-:W-:Y:S05]  /*30470*/  BRA `(.L_x_12454) ;  /* 0xffffff9c00787947 */ /* 0x000fea000383ffff */
.L_x_12292:
[----:B0-----:R0:W1:Y:S02]  /*30480*/  SYNCS.PHASECHK.TRANS64.TRYWAIT P0, [R33+URZ+0x22840], R0 ;  /* 0x02284000210075a7 */ /* 0x001064000800017f */
[----:B-1----:R-:W-:Y:S05]  /*30490*/  @!P0 NANOSLEEP.SYNCS 0x989680 ;  /* 0x009896800000895d */ /* 0x002fea0003900000 */
[----:B------:R-:W1:Y:S02]  /*304a0*/  @!P0 SYNCS.PHASECHK.TRANS64 P0, [R33+URZ+0x22840], R0 ;  /* 0x02284000210085a7 */ /* 0x000e64000800007f */
[----:B-1----:R-:W-:Y:S05]  /*304b0*/  @!P0 BRA `(.L_x_12292) ;  /* 0xfffffffc00f08947 */ /* 0x002fea000383ffff */
[----:B------:R-:W-:Y:S05]  /*304c0*/  BRA `(.L_x_12455) ;  /* 0xffffff9c00947947 */ /* 0x000fea000383ffff */
.L_x_12293:
        /* <DEDUP_REMOVED lines=8> */
.L_x_12457:
[----:B------:R-:W-:Y:S05]  /*30550*/  BSYNC B0 ;  /* 0x0000000000007941 */ /* 0x000fea0003800000 */
.L_x_12456:
        /* <DEDUP_REMOVED lines=9> */
.L_x_12458:
[----:B------:R-:W-:Y:S02]  /*305f0*/  IMAD.MOV.U32 R13, RZ, RZ, R4 ;  /* 0x000000ffff0d7224 */ /* 0x000fe400078e0004 */
[----:B------:R-:W-:Y:S02]  /*30600*/  IMAD.MOV.U32 R12, RZ, RZ, 0x1 ;  /* 0x00000001ff0c7424 */ /* 0x000fe400078e00ff */
[----:B------:R-:W-:-:S07]  /*30610*/  IMAD.MOV.U32 R3, RZ, RZ, R14 ;  /* 0x000000ffff037224 */ /* 0x000fce00078e000e */
[----:B------:R-:W-:Y:S05]  /*30620*/  WARPSYNC.COLLECTIVE R15, `(.L_x_12459) ;  /* 0x000000000f087348 */ /* 0x000fea0003c00000 */
[----:B------:R0:W1:Y:S02]  /*30630*/  SHFL.IDX P6, R14, R13, R12, R11 ;  /* 0x0000000c0d0e7389 */ /* 0x00006400000c000b */
[----:B01----:R-:W-:Y:S01]  /*30640*/  ENDCOLLECTIVE ;  /* 0x000000000000791b */ /* 0x003fe20003800000 */
.L_x_12459:
        /* <DEDUP_REMOVED lines=15> */
.L_x_12460:
[----:B------:R-:W-:Y:S02]  /*30740*/  @P0 IMAD R7, R5, 0x2, R22 ;  /* 0x0000000205070824 */ /* 0x000fe400078e0216 */
[----:B------:R-:W-:Y:S02]  /*30750*/  IMAD.MOV.U32 R13, RZ, RZ, R4 ;  /* 0x000000ffff0d7224 */ /* 0x000fe400078e0004 */
[----:B------:R-:W-:Y:S02]  /*30760*/  IMAD.MOV.U32 R12, RZ, RZ, 0x2 ;  /* 0x00000002ff0c7424 */ /* 0x000fe400078e00ff */
[----:B------:R-:W-:-:S07]  /*30770*/  IMAD.MOV.U32 R3, RZ, RZ, R14 ;  /* 0x000000ffff037224 */ /* 0x000fce00078e000e */
[----:B------:R-:W-:Y:S05]  /*30780*/  WARPSYNC.COLLECTIVE R15, `(.L_x_12461) ;  /* 0x000000000f087348 */ /* 0x000fea0003c00000 */
[----:B------:R0:W1:Y:S02]  /*30790*/  SHFL.IDX P6, R14, R13, R12, R11 ;  /* 0x0000000c0d0e7389 */ /* 0x00006400000c000b */
[----:B01----:R-:W-:Y:S01]  /*307a0*/  ENDCOLLECTIVE ;  /* 0x000000000000791b */ /* 0x003fe20003800000 */
.L_x_12461:
        /* <DEDUP_REMOVED lines=15> */
.L_x_12462:
[----:B------:R-:W-:Y:S02]  /*308a0*/  @P0 IMAD R7, R5, 0x2, R22 ;  /* 0x0000000205070824 */ /* 0x000fe400078e0216 */
[----:B------:R-:W-:Y:S02]  /*308b0*/  IMAD.MOV.U32 R13, RZ, RZ, R4 ;  /* 0x000000ffff0d7224 */ /* 0x000fe400078e0004 */
[----:B------:R-:W-:Y:S02]  /*308c0*/  IMAD.MOV.U32 R12, RZ, RZ, 0x3 ;  /* 0x00000003ff0c7424 */ /* 0x000fe400078e00ff */
[----:B------:R-:W-:-:S07]  /*308d0*/  IMAD.MOV.U32 R3, RZ, RZ, R14 ;  /* 0x000000ffff037224 */ /* 0x000fce00078e000e */
[----:B------:R-:W-:Y:S05]  /*308e0*/  WARPSYNC.COLLECTIVE R15, `(.L_x_12463) ;  /* 0x000000000f087348 */ /* 0x000fea0003c00000 */
[----:B------:R0:W1:Y:S02]  /*308f0*/  SHFL.IDX P6, R14, R13, R12, R11 ;  /* 0x0000000c0d0e7389 */ /* 0x00006400000c000b */
[----:B01----:R-:W-:Y:S01]  /*30900*/  ENDCOLLECTIVE ;  /* 0x000000000000791b */ /* 0x003fe20003800000 */
.L_x_12463:
        /* <DEDUP_REMOVED lines=15> */
.L_x_12464:
[----:B------:R-:W-:Y:S02]  /*30a00*/  @P0 IMAD R7, R5, 0x2, R22 ;  /* 0x0000000205070824 */ /* 0x000fe400078e0216 */
[----:B------:R-:W-:Y:S02]  /*30a10*/  IMAD.MOV.U32 R13, RZ, RZ, R4 ;  /* 0x000000ffff0d7224 */ /* 0x000fe400078e0004 */
[----:B------:R-:W-:Y:S02]  /*30a20*/  IMAD.MOV.U32 R12, RZ, RZ, 0x4 ;  /* 0x00000004ff0c7424 */ /* 0x000fe400078e00ff */
[----:B------:R-:W-:-:S07]  /*30a30*/  IMAD.MOV.U32 R3, RZ, RZ, R14 ;  /* 0x000000ffff037224 */ /* 0x000fce00078e000e */
[----:B------:R-:W-:Y:S05]  /*30a40*/  WARPSYNC.COLLECTIVE R15, `(.L_x_12465) ;  /* 0x000000000f087348 */ /* 0x000fea0003c00000 */
[----:B------:R0:W1:Y:S02]  /*30a50*/  SHFL.IDX P6, R14, R13, R12, R11 ;  /* 0x0000000c0d0e7389 */ /* 0x00006400000c000b */
[----:B01----:R-:W-:Y:S01]  /*30a60*/  ENDCOLLECTIVE ;  /* 0x000000000000791b */ /* 0x003fe20003800000 */
.L_x_12465:
        /* <DEDUP_REMOVED lines=15> */
.L_x_12466:
[----:B------:R-:W-:Y:S02]  /*30b60*/  @P0 IMAD R7, R5, 0x2, R22 ;  /* 0x0000000205070824 */ /* 0x000fe400078e0216 */
[----:B------:R-:W-:Y:S02]  /*30b70*/  IMAD.MOV.U32 R13, RZ, RZ, R4 ;  /* 0x000000ffff0d7224 */ /* 0x000fe400078e0004 */
[----:B------:R-:W-:Y:S02]  /*30b80*/  IMAD.MOV.U32 R12, RZ, RZ, 0x5 ;  /* 0x00000005ff0c7424 */ /* 0x000fe400078e00ff */
[----:B------:R-:W-:-:S07]  /*30b90*/  IMAD.MOV.U32 R3, RZ, RZ, R14 ;  /* 0x000000ffff037224 */ /* 0x000fce00078e000e */
[----:B------:R-:W-:Y:S05]  /*30ba0*/  WARPSYNC.COLLECTIVE R15, `(.L_x_12467) ;  /* 0x000000000f087348 */ /* 0x000fea0003c00000 */
[----:B------:R0:W1:Y:S02]  /*30bb0*/  SHFL.IDX P6, R14, R13, R12, R11 ;  /* 0x0000000c0d0e7389 */ /* 0x00006400000c000b */
[----:B01----:R-:W-:Y:S01]  /*30bc0*/  ENDCOLLECTIVE ;  /* 0x000000000000791b */ /* 0x003fe20003800000 */
.L_x_12467:
        /* <DEDUP_REMOVED lines=14> */
.L_x_12468:
[----:B------:R-:W-:Y:S01]  /*30cb0*/  IMAD.MOV.U32 R0, RZ, RZ, R14 ;  /* 0x000000ffff007224 */ /* 0x000fe200078e000e */
[----:B------:R-:W-:Y:S06]  /*30cc0*/  BRA `(.L_x_12469) ;  /* 0xffffff9800e87947 */ /* 0x000fec000383ffff */
.L_x_12298:
[----:B------:R-:W-:Y:S01]  /*30cd0*/  IMAD.MOV.U32 R13, RZ, RZ, R4 ;  /* 0x000000ffff0d7224 */ /* 0x000fe200078e0004 */
[----:B------:R-:W-:Y:S01]  /*30ce0*/  IADD3 R35, R10, R35, RZ ;  /* 0x000000230a237210 */ /* 0x000fe20007ffe0ff */
        /* <DEDUP_REMOVED lines=8> */
.L_x_12470:
[----:B------:R-:W-:Y:S01]  /*30d70*/  ISETP.GE.AND P0, PT, R35, R5, PT ;  /* 0x000000052300720c */ /* 0x000fe20003f06270 */
[----:B------:R-:W-:Y:S02]  /*30d80*/  IMAD.MOV.U32 R13, RZ, RZ, R0 ;  /* 0x000000ffff0d7224 */ /* 0x000fe400078e0000 */
[----:B------:R-:W-:-:S10]  /*30d90*/  IMAD.MOV.U32 R2, RZ, RZ, R14 ;  /* 0x000000ffff027224 */ /* 0x000fd400078e000e */
[----:B------:R-:W-:Y:S05]  /*30da0*/  WARPSYNC.COLLECTIVE R15, `(.L_x_12471) ;  /* 0x000000000f087348 */ /* 0x000fea0003c00000 */
[----:B------:R0:W1:Y:S02]  /*30db0*/  SHFL.IDX P6, R14, R13, R12, R11 ;  /* 0x0000000c0d0e7389 */ /* 0x00006400000c000b */
[----:B01----:R-:W-:Y:S01]  /*30dc0*/  ENDCOLLECTIVE ;  /* 0x000000000000791b */ /* 0x003fe20003800000 */
.L_x_12471:
[----:B------:R-:W-:Y:S02]  /*30dd0*/  IMAD.MOV.U32 R13, RZ, RZ, R4 ;  /* 0x000000ffff0d7224 */ /* 0x000fe400078e0004 */
[----:B------:R-:W-:Y:S02]  /*30de0*/  IMAD.MOV.U32 R12, RZ, RZ, 0x1 ;  /* 0x00000001ff0c7424 */ /* 0x000fe400078e00ff */
[----:B------:R-:W-:-:S07]  /*30df0*/  IMAD.MOV.U32 R3, RZ, RZ, R14 ;  /* 0x000000ffff037224 */ /* 0x000fce00078e000e */
[----:B------:R-:W-:Y:S05]  /*30e00*/  WARPSYNC.COLLECTIVE R15, `(.L_x_12472) ;  /* 0x000000000f087348 */ /* 0x000fea0003c00000 */
[----:B------:R0:W1:Y:S02]  /*30e10*/  SHFL.IDX P6, R14, R13, R12, R11 ;  /* 0x0000000c0d0e7389 */ /* 0x00006400000c000b */
[----:B01----:R-:W-:Y:S01]  /*30e20*/  ENDCOLLECTIVE ;  /* 0x000000000000791b */ /* 0x003fe20003800000 */
.L_x_12472:
        /* <DEDUP_REMOVED lines=15> */
.L_x_12473:
[----:B------:R-:W-:Y:S02]  /*30f20*/  IMAD.MOV.U32 R13, RZ, RZ, R4 ;  /* 0x000000ffff0d7224 */ /* 0x000fe400078e0004 */
[----:B------:R-:W-:Y:S02]  /*30f30*/  IMAD.MOV.U32 R12, RZ, RZ, 0x2 ;  /* 0x00000002ff0c7424 */ /* 0x000fe400078e00ff */
[----:B------:R-:W-:-:S07]  /*30f40*/  IMAD.MOV.U32 R3, RZ, RZ, R14 ;  /* 0x000000ffff037224 */ /* 0x000fce00078e000e */
[----:B------:R-:W-:Y:S05]  /*30f50*/  WARPSYNC.COLLECTIVE R15, `(.L_x_12474) ;  /* 0x000000000f087348 */ /* 0x000fea0003c00000 */
[----:B------:R0:W1:Y:S02]  /*30f60*/  SHFL.IDX P6, R14, R13, R12, R11 ;  /* 0x0000000c0d0e7389 */ /* 0x00006400000c000b */
[----:B01----:R-:W-:Y:S01]  /*30f70*/  ENDCOLLECTIVE ;  /* 0x000000000000791b */ /* 0x003fe20003800000 */
.L_x_12474:
        /* <DEDUP_REMOVED lines=16> */
.L_x_12475:
[----:B------:R-:W-:Y:S02]  /*31080*/  IMAD.MOV.U32 R13, RZ, RZ, R4 ;  /* 0x000000ffff0d7224 */ /* 0x000fe400078e0004 */
[----:B------:R-:W-:Y:S01]  /*31090*/  IMAD.MOV.U32 R12, RZ, RZ, 0x3 ;  /* 0x00000003ff0c7424 */ /* 0x000fe200078e00ff */
[----:B------:R-:W-:-:S07]  /*310a0*/  MOV R3, R14 ;  /* 0x0000000e00037202 */ /* 0x000fce0000000f00 */
[----:B------:R-:W-:Y:S05]  /*310b0*/  WARPSYNC.COLLECTIVE R15, `(.L_x_12476) ;  /* 0x000000000f087348 */ /* 0x000fea0003c00000 */
[----:B------:R0:W1:Y:S02]  /*310c0*/  SHFL.IDX P6, R14, R13, R12, R11 ;  /* 0x0000000c0d0e7389 */ /* 0x00006400000c000b */
[----:B01----:R-:W-:Y:S01]  /*310d0*/  ENDCOLLECTIVE ;  /* 0x000000000000791b */ /* 0x003fe20003800000 */
.L_x_12476:
        /* <DEDUP_REMOVED lines=16> */
.L_x_12477:
[----:B------:R-:W-:Y:S02]  /*311e0*/  IMAD.MOV.U32 R13, RZ, RZ, R4 ;  /* 0x000000ffff0d7224 */ /* 0x000fe400078e0004 */
[----:B------:R-:W-:Y:S02]  /*311f0*/  IMAD.MOV.U32 R12, RZ, RZ, 0x4 ;  /* 0x00000004ff0c7424 */ /* 0x000fe400078e00ff */
[----:B------:R-:W-:-:S07]  /*31200*/  IMAD.MOV.U32 R3, RZ, RZ, R14 ;  /* 0x000000ffff037224 */ /* 0x000fce00078e000e */
[----:B------:R-:W-:Y:S05]  /*31210*/  WARPSYNC.COLLECTIVE R15, `(.L_x_12478) ;  /* 0x000000000f087348 */ /* 0x000fea0003c00000 */
[----:B------:R0:W1:Y:S02]  /*31220*/  SHFL.IDX P6, R14, R13, R12, R11 ;  /* 0x0000000c0d0e7389 */ /* 0x00006400000c000b */
[----:B01----:R-:W-:Y:S01]  /*31230*/  ENDCOLLECTIVE ;  /* 0x000000000000791b */ /* 0x003fe20003800000 */
.L_x_12478:
        /* <DEDUP_REMOVED lines=16> */
.L_x_12479:
[----:B------:R-:W-:Y:S02]  /*31340*/  IMAD.MOV.U32 R13, RZ, RZ, R4 ;  /* 0x000000ffff0d7224 */ /* 0x000fe400078e0004 */
[----:B------:R-:W-:Y:S01]  /*31350*/  IMAD.MOV.U32 R12, RZ, RZ, 0x5 ;  /* 0x00000005ff0c7424 */ /* 0x000fe200078e00ff */
[----:B------:R-:W-:-:S07]  /*31360*/  MOV R3, R14 ;  /* 0x0000000e00037202 */ /* 0x000fce0000000f00 */
[----:B------:R-:W-:Y:S05]  /*31370*/  WARPSYNC.COLLECTIVE R15, `(.L_x_12480) ;  /* 0x000000000f087348 */ /* 0x000fea0003c00000 */
[----:B------:R0:W1:Y:S02]  /*31380*/  SHFL.IDX P6, R14, R13, R12, R11 ;  /* 0x0000000c0d0e7389 */ /* 0x00006400000c000b */
[----:B01----:R-:W-:Y:S01]  /*31390*/  ENDCOLLECTIVE ;  /* 0x000000000000791b */ /* 0x003fe20003800000 */
.L_x_12480:
        /* <DEDUP_REMOVED lines=16> */
.L_x_12481:
[----:B------:R-:W-:Y:S02]  /*314a0*/  IMAD.MOV.U32 R13, RZ, RZ, R4 ;  /* 0x000000ffff0d7224 */ /* 0x000fe400078e0004 */
[----:B------:R-:W-:Y:S02]  /*314b0*/  IMAD.MOV.U32 R12, RZ, RZ, 0x6 ;  /* 0x00000006ff0c7424 */ /* 0x000fe400078e00ff */
[----:B------:R-:W-:-:S07]  /*314c0*/  IMAD.MOV.U32 R3, RZ, RZ, R14 ;  /* 0x000000ffff037224 */ /* 0x000fce00078e000e */
[----:B------:R-:W-:Y:S05]  /*314d0*/  WARPSYNC.COLLECTIVE R15, `(.L_x_12482) ;  /* 0x000000000f087348 */ /* 0x000fea0003c00000 */
[----:B------:R0:W1:Y:S02]  /*314e0*/  SHFL.IDX P6, R14, R13, R12, R11 ;  /* 0x0000000c0d0e7389 */ /* 0x00006400000c000b */
[----:B01----:R-:W-:Y:S01]  /*314f0*/  ENDCOLLECTIVE ;  /* 0x000000000000791b */ /* 0x003fe20003800000 */
.L_x_12482:
        /* <DEDUP_REMOVED lines=16> */
.L_x_12483:
[----:B------:R-:W-:Y:S02]  /*31600*/  IMAD.MOV.U32 R13, RZ, RZ, R4 ;  /* 0x000000ffff0d7224 */ /* 0x000fe400078e0004 */
[----:B------:R-:W-:Y:S01]  /*31610*/  IMAD.MOV.U32 R12, RZ, RZ, 0x7 ;  /* 0x00000007ff0c7424 */ /* 0x000fe200078e00ff */
[----:B------:R-:W-:-:S07]  /*31620*/  MOV R3, R14 ;  /* 0x0000000e00037202 */ /* 0x000fce0000000f00 */
[----:B------:R-:W-:Y:S05]  /*31630*/  WARPSYNC.COLLECTIVE R15, `(.L_x_12484) ;  /* 0x000000000f087348 */ /* 0x000fea0003c00000 */
[----:B------:R0:W1:Y:S02]  /*31640*/  SHFL.IDX P6, R14, R13, R12, R11 ;  /* 0x0000000c0d0e7389 */ /* 0x00006400000c000b */
[----:B01----:R-:W-:Y:S01]  /*31650*/  ENDCOLLECTIVE ;  /* 0x000000000000791b */ /* 0x003fe20003800000 */
.L_x_12484:
        /* <DEDUP_REMOVED lines=14> */
.L_x_12485:
[----:B------:R-:W-:Y:S01]  /*31740*/  IMAD.MOV.U32 R0, RZ, RZ, R14 ;  /* 0x000000ffff007224 */ /* 0x000fe200078e000e */
[----:B------:R-:W-:Y:S06]  /*31750*/  BRA `(.L_x_12486) ;  /* 0xffffff9c00607947 */ /* 0x000fec000383ffff */
.L_x_12301:
[----:B0-----:R0:W1:Y:S02]  /*31760*/  SYNCS.PHASECHK.TRANS64.TRYWAIT P0, [R22+URZ+0x22820], R3 ;  /* 0x02282003160075a7 */ /* 0x001064000800017f */
[----:B-1----:R-:W-:Y:S05]  /*31770*/  @!P0 NANOSLEEP.SYNCS 0x989680 ;  /* 0x009896800000895d */ /* 0x002fea0003900000 */
[----:B------:R-:W1:Y:S02]  /*31780*/  @!P0 SYNCS.PHASECHK.TRANS64 P0, [R22+URZ+0x22820], R3 ;  /* 0x02282003160085a7 */ /* 0x000e64000800007f */
[----:B-1----:R-:W-:Y:S05]  /*31790*/  @!P0 BRA `(.L_x_12301) ;  /* 0xfffffffc00f08947 */ /* 0x002fea000383ffff */
[----:B------:R-:W-:Y:S05]  /*317a0*/  BRA `(.L_x_12487) ;  /* 0xffffff9c00bc7947 */ /* 0x000fea000383ffff */
.L_x_12304:
[----:B-1----:R1:W2:Y:S02]  /*317b0*/  SYNCS.PHASECHK.TRANS64.TRYWAIT P0, [R33+URZ+0x22860], R0 ;  /* 0x02286000210075a7 */ /* 0x0022a4000800017f */
[----:B--2---:R-:W-:Y:S05]  /*317c0*/  @!P0 NANOSLEEP.SYNCS 0x989680 ;  /* 0x009896800000895d */ /* 0x004fea0003900000 */
[----:B------:R-:W2:Y:S02]  /*317d0*/  @!P0 SYNCS.PHASECHK.TRANS64 P0, [R33+URZ+0x22860], R0 ;  /* 0x02286000210085a7 */ /* 0x000ea4000800007f */
[----:B--2---:R-:W-:Y:S05]  /*317e0*/  @!P0 BRA `(.L_x_12304) ;  /* 0xfffffffc00f08947 */ /* 0x004fea000383ffff */
[----:B------:R-:W-:Y:S05]  /*317f0*/  BRA `(.L_x_12488) ;  /* 0xffffff9c00cc7947 */ /* 0x000fea000383ffff */
.L_x_12305:
        /* <DEDUP_REMOVED lines=8> */
.L_x_12490:
[----:B------:R-:W-:Y:S05]  /*31880*/  BSYNC B0 ;  /* 0x0000000000007941 */ /* 0x000fea0003800000 */
.L_x_12489:
[----:B------:R-:W0:Y:S01]  /*31890*/  S2R R7, SR_TID.X ;  /* 0x0000000000077919 */ /* 0x000e220000002100 */
[----:B------:R-:W-:Y:S01]  /*318a0*/  IMAD.MOV.U32 R13, RZ, RZ, R5 ;  /* 0x000000ffff0d7224 */ /* 0x000fe200078e0005 */
[----:B------:R-:W-:Y:S01]  /*318b0*/  MOV R11, 0x181f ;  /* 0x0000181f000b7802 */ /* 0x000fe20000000f00 */
[----:B------:R-:W-:Y:S01]  /*318c0*/  IMAD.MOV.U32 R12, RZ, RZ, RZ ;  /* 0x000000ffff0c7224 */ /* 0x000fe200078e00ff */
[C---:B------:R-:W-:Y:S01]  /*318d0*/  LOP3.LUT P2, RZ, R34.reuse, 0x2, RZ, 0xc0, !PT ;  /* 0x0000000222ff7812 */ /* 0x040fe2000784c0ff */
[----:B------:R-:W-:Y:S01]  /*318e0*/  IMAD.MOV.U32 R15, RZ, RZ, -0x1 ;  /* 0xffffffffff0f7424 */ /* 0x000fe200078e00ff */
[----:B------:R-:W-:Y:S01]  /*318f0*/  LOP3.LUT P1, RZ, R34, 0x4, RZ, 0xc0, !PT ;  /* 0x0000000422ff7812 */ /* 0x000fe2000782c0ff */
[----:B------:R-:W-:Y:S02]  /*31900*/  IMAD.MOV.U32 R3, RZ, RZ, R14 ;  /* 0x000000ffff037224 */ /* 0x000fe400078e000e */
[----:B------:R-:W-:-:S10]  /*31910*/  IMAD R4, R4, 0x2, R22 ;  /* 0x0000000204047824 */ /* 0x000fd400078e0216 */
[----:B0-----:R-:W-:Y:S05]  /*31920*/  WARPSYNC.COLLECTIVE R15, `(.L_x_12491) ;  /* 0x000000000f087348 */ /* 0x001fea0003c00000 */
[----:B------:R1:W2:Y:S02]  /*31930*/  SHFL.IDX P6, R14, R13, R12, R11 ;  /* 0x0000000c0d0e7389 */ /* 0x0002a400000c000b */
[----:B012---:R-:W-:Y:S01]  /*31940*/  ENDCOLLECTIVE ;  /* 0x000000000000791b */ /* 0x007fe20003800000 */
.L_x_12491:
        /* <DEDUP_REMOVED lines=12> */
.L_x_12492:
        /* <DEDUP_REMOVED lines=17> */
.L_x_12493:
[----:B------:R-:W-:Y:S02]  /*31b20*/  IMAD.MOV.U32 R13, RZ, RZ, R6 ;  /* 0x000000ffff0d7224 */ /* 0x000fe400078e0006 */
[----:B------:R-:W-:Y:S01]  /*31b30*/  IMAD.MOV.U32 R12, RZ, RZ, 0x2 ;  /* 0x00000002ff0c7424 */ /* 0x000fe200078e00ff */
[----:B------:R-:W-:-:S13]  /*31b40*/  IADD3 R2, P4, R14, R0, RZ ;  /* 0x000000000e027210 */ /* 0x000fda0007f9e0ff */
[----:B------:R-:W-:Y:S05]  /*31b50*/  WARPSYNC.COLLECTIVE R15, `(.L_x_12494) ;  /* 0x000000000f087348 */ /* 0x000fea0003c00000 */
[----:B------:R0:W1:Y:S02]  /*31b60*/  SHFL.IDX P6, R14, R13, R12, R11 ;  /* 0x0000000c0d0e7389 */ /* 0x00006400000c000b */
[----:B01----:R-:W-:Y:S01]  /*31b70*/  ENDCOLLECTIVE ;  /* 0x000000000000791b */ /* 0x003fe20003800000 */
.L_x_12494:
[----:B------:R-:W-:Y:S01]  /*31b80*/  IMAD.X R3, RZ, RZ, R3, P4 ;  /* 0x000000ffff037224 */ /* 0x000fe200020e0603 */
[----:B------:R-:W-:Y:S02]  /*31b90*/  ISETP.LT.OR P4, PT, R17, 0x11, P3 ;  /* 0x000000111100780c */ /* 0x000fe40001f81670 */
[----:B------:R-:W-:-:S11]  /*31ba0*/  MOV R13, R5 ;  /* 0x00000005000d7202 */ /* 0x000fd60000000f00 */
        /* <DEDUP_REMOVED lines=14> */
.L_x_12495:
[----:B------:R-:W-:Y:S02]  /*31c90*/  IMAD.MOV.U32 R13, RZ, RZ, R6 ;  /* 0x000000ffff0d7224 */ /* 0x000fe400078e0006 */
[----:B------:R-:W-:Y:S01]  /*31ca0*/  IMAD.MOV.U32 R12, RZ, RZ, 0x3 ;  /* 0x00000003ff0c7424 */ /* 0x000fe200078e00ff */
[----:B------:R-:W-:-:S13]  /*31cb0*/  IADD3 R2, P4, R14, R0, RZ ;  /* 0x000000000e027210 */ /* 0x000fda0007f9e0ff */
[----:B------:R-:W-:Y:S05]  /*31cc0*/  WARPSYNC.COLLECTIVE R15, `(.L_x_12496) ;  /* 0x000000000f087348 */ /* 0x000fea0003c00000 */
[----:B------:R0:W1:Y:S02]  /*31cd0*/  SHFL.IDX P6, R14, R13, R12, R11 ;  /* 0x0000000c0d0e7389 */ /* 0x00006400000c000b */
[----:B01----:R-:W-:Y:S01]  /*31ce0*/  ENDCOLLECTIVE ;  /* 0x000000000000791b */ /* 0x003fe20003800000 */
.L_x_12496:
        /* <DEDUP_REMOVED lines=17> */
.L_x_12497:
[----:B------:R-:W-:Y:S02]  /*31e00*/  IMAD.MOV.U32 R13, RZ, RZ, R6 ;  /* 0x000000ffff0d7224 */ /* 0x000fe400078e0006 */
[----:B------:R-:W-:Y:S01]  /*31e10*/  IMAD.MOV.U32 R12, RZ, RZ, 0x4 ;  /* 0x00000004ff0c7424 */ /* 0x000fe200078e00ff */
[----:B------:R-:W-:-:S13]  /*31e20*/  IADD3 R2, P4, R14, R0, RZ ;  /* 0x000000000e027210 */ /* 0x000fda0007f9e0ff */
[----:B------:R-:W-:Y:S05]  /*31e30*/  WARPSYNC.COLLECTIVE R15, `(.L_x_12498) ;  /* 0x000000000f087348 */ /* 0x000fea0003c00000 */
[----:B------:R0:W1:Y:S02]  /*31e40*/  SHFL.IDX P6, R14, R13, R12, R11 ;  /* 0x0000000c0d0e7389 */ /* 0x00006400000c000b */
[----:B01----:R-:W-:Y:S01]  /*31e50*/  ENDCOLLECTIVE ;  /* 0x000000000000791b */ /* 0x003fe20003800000 */
.L_x_12498:
        /* <DEDUP_REMOVED lines=17> */
.L_x_12499:
[----:B------:R-:W-:Y:S02]  /*31f70*/  IMAD.MOV.U32 R13, RZ, RZ, R6 ;  /* 0x000000ffff0d7224 */ /* 0x000fe400078e0006 */
[----:B------:R-:W-:Y:S01]  /*31f80*/  IMAD.MOV.U32 R12, RZ, RZ, 0x5 ;  /* 0x00000005ff0c7424 */ /* 0x000fe200078e00ff */
[----:B------:R-:W-:-:S13]  /*31f90*/  IADD3 R2, P4, R14, R0, RZ ;  /* 0x000000000e027210 */ /* 0x000fda0007f9e0ff */
[----:B------:R-:W-:Y:S05]  /*31fa0*/  WARPSYNC.COLLECTIVE R15, `(.L_x_12500) ;  /* 0x000000000f087348 */ /* 0x000fea0003c00000 */
[----:B------:R0:W1:Y:S02]  /*31fb0*/  SHFL.IDX P6, R14, R13, R12, R11 ;  /* 0x0000000c0d0e7389 */ /* 0x00006400000c000b */
[----:B01----:R-:W-:Y:S01]  /*31fc0*/  ENDCOLLECTIVE ;  /* 0x000000000000791b */ /* 0x003fe20003800000 */
.L_x_12500:
        /* <DEDUP_REMOVED lines=12> */
.L_x_12501:
        /* <DEDUP_REMOVED lines=9> */
.L_x_12312:
[----:B0-----:R0:W1:Y:S02]  /*32120*/  SYNCS.PHASECHK.TRANS64.TRYWAIT P0, [R6+URZ+0x22840], R21 ;  /* 0x02284015060075a7 */ /* 0x001064000800017f */
[----:B-1----:R-:W-:Y:S05]  /*32130*/  @!P0 NANOSLEEP.SYNCS 0x989680 ;  /* 0x009896800000895d */ /* 0x002fea0003900000 */
[----:B------:R-:W1:Y:S02]  /*32140*/  @!P0 SYNCS.PHASECHK.TRANS64 P0, [R6+URZ+0x22840], R21 ;  /* 0x02284015060085a7 */ /* 0x000e64000800007f */
[----:B-1----:R-:W-:Y:S05]  /*32150*/  @!P0 BRA `(.L_x_12312) ;  /* 0xfffffffc00f08947 */ /* 0x002fea000383ffff */
[----:B------:R-:W-:Y:S05]  /*32160*/  BRA `(.L_x_12503) ;  /* 0xffffffa0002c7947 */ /* 0x000fea000383ffff */
.L_x_12313:
        /* <DEDUP_REMOVED lines=8> */
.L_x_12505:
[----:B------:R-:W-:Y:S05]  /*321f0*/  BSYNC B1 ;  /* 0x0000000000017941 */ /* 0x000fea0003800000 */
.L_x_12504:
        /* <DEDUP_REMOVED lines=9> */
.L_x_12506:
[----:B------:R-:W-:Y:S01]  /*32290*/  MOV R13, R9 ;  /* 0x00000009000d7202 */ /* 0x000fe20000000f00 */
[----:B------:R-:W-:Y:S02]  /*322a0*/  IMAD.MOV.U32 R12, RZ, RZ, 0x1 ;  /* 0x00000001ff0c7424 */ /* 0x000fe400078e00ff */
[----:B------:R-:W-:-:S07]  /*322b0*/  IMAD.MOV.U32 R2, RZ, RZ, R14 ;  /* 0x000000ffff027224 */ /* 0x000fce00078e000e */
[----:B------:R-:W-:Y:S05]  /*322c0*/  WARPSYNC.COLLECTIVE R15, `(.L_x_12507) ;  /* 0x000000000f087348 */ /* 0x000fea0003c00000 */
[----:B------:R0:W1:Y:S02]  /*322d0*/  SHFL.IDX P6, R14, R13, R12, R11 ;  /* 0x0000000c0d0e7389 */ /* 0x00006400000c000b */
[----:B01----:R-:W-:Y:S01]  /*322e0*/  ENDCOLLECTIVE ;  /* 0x000000000000791b */ /* 0x003fe20003800000 */
.L_x_12507:
        /* <DEDUP_REMOVED lines=11> */
.L_x_12508:
[----:B------:R-:W-:Y:S02]  /*323a0*/  IMAD.MOV.U32 R13, RZ, RZ, R9 ;  /* 0x000000ffff0d7224 */ /* 0x000fe400078e0009 */
[----:B------:R-:W-:Y:S02]  /*323b0*/  IMAD.MOV.U32 R12, RZ, RZ, 0x2 ;  /* 0x00000002ff0c7424 */ /* 0x000fe400078e00ff */
[----:B------:R-:W-:-:S07]  /*323c0*/  IMAD.MOV.U32 R2, RZ, RZ, R14 ;  /* 0x000000ffff027224 */ /* 0x000fce00078e000e */
[----:B------:R-:W-:Y:S05]  /*323d0*/  WARPSYNC.COLLECTIVE R15, `(.L_x_12509) ;  /* 0x000000000f087348 */ /* 0x000fea0003c00000 */
[----:B------:R0:W1:Y:S02]  /*323e0*/  SHFL.IDX P6, R14, R13, R12, R11 ;  /* 0x0000000c0d0e7389 */ /* 0x00006400000c000b */
[----:B01----:R-:W-:Y:S01]  /*323f0*/  ENDCOLLECTIVE ;  /* 0x000000000000791b */ /* 0x003fe20003800000 */
.L_x_12509:
        /* <DEDUP_REMOVED lines=11> */
.L_x_12510:
[----:B------:R-:W-:Y:S02]  /*324b0*/  IMAD.MOV.U32 R13, RZ, RZ, R9 ;  /* 0x000000ffff0d7224 */ /* 0x000fe400078e0009 */
[----:B------:R-:W-:Y:S02]  /*324c0*/  IMAD.MOV.U32 R12, RZ, RZ, 0x3 ;  /* 0x00000003ff0c7424 */ /* 0x000fe400078e00ff */
[----:B------:R-:W-:-:S07]  /*324d0*/  IMAD.MOV.U32 R2, RZ, RZ, R14 ;  /* 0x000000ffff027224 */ /* 0x000fce00078e000e */
[----:B------:R-:W-:Y:S05]  /*324e0*/  WARPSYNC.COLLECTIVE R15, `(.L_x_12511) ;  /* 0x000000000f087348 */ /* 0x000fea0003c00000 */
[----:B------:R0:W1:Y:S02]  /*324f0*/  SHFL.IDX P6, R14, R13, R12, R11 ;  /* 0x0000000c0d0e7389 */ /* 0x00006400000c000b */
[----:B01----:R-:W-:Y:S01]  /*32500*/  ENDCOLLECTIVE ;  /* 0x000000000000791b */ /* 0x003fe20003800000 */
.L_x_12511:
        /* <DEDUP_REMOVED lines=11> */
.L_x_12512:
[----:B------:R-:W-:Y:S02]  /*325c0*/  IMAD.MOV.U32 R13, RZ, RZ, R9 ;  /* 0x000000ffff0d7224 */ /* 0x000fe400078e0009 */
[----:B------:R-:W-:Y:S02]  /*325d0*/  IMAD.MOV.U32 R12, RZ, RZ, 0x4 ;  /* 0x00000004ff0c7424 */ /* 0x000fe400078e00ff */
[----:B------:R-:W-:-:S07]  /*325e0*/  IMAD.MOV.U32 R2, RZ, RZ, R14 ;  /* 0x000000ffff027224 */ /* 0x000fce00078e000e */
[----:B------:R-:W-:Y:S05]  /*325f0*/  WARPSYNC.COLLECTIVE R15, `(.L_x_12513) ;  /* 0x000000000f087348 */ /* 0x000fea0003c00000 */
[----:B------:R0:W1:Y:S02]  /*32600*/  SHFL.IDX P6, R14, R13, R12, R11 ;  /* 0x0000000c0d0e7389 */ /* 0x00006400000c000b */
[----:B01----:R-:W-:Y:S01]  /*32610*/  ENDCOLLECTIVE ;  /* 0x000000000000791b */ /* 0x003fe20003800000 */
.L_x_12513:
        /* <DEDUP_REMOVED lines=11> */
.L_x_12514:
[----:B------:R-:W-:Y:S02]  /*326d0*/  IMAD.MOV.U32 R13, RZ, RZ, R9 ;  /* 0x000000ffff0d7224 */ /* 0x000fe400078e0009 */
[----:B------:R-:W-:Y:S02]  /*326e0*/  IMAD.MOV.U32 R12, RZ, RZ, 0x5 ;  /* 0x00000005ff0c7424 */ /* 0x000fe400078e00ff */
[----:B------:R-:W-:-:S07]  /*326f0*/  IMAD.MOV.U32 R2, RZ, RZ, R14 ;  /* 0x000000ffff027224 */ /* 0x000fce00078e000e */
[----:B------:R-:W-:Y:S05]  /*32700*/  WARPSYNC.COLLECTIVE R15, `(.L_x_12515) ;  /* 0x000000000f087348 */ /* 0x000fea0003c00000 */
[----:B------:R0:W1:Y:S02]  /*32710*/  SHFL.IDX P6, R14, R13, R12, R11 ;  /* 0x0000000c0d0e7389 */ /* 0x00006400000c000b */
[----:B01----:R-:W-:Y:S01]  /*32720*/  ENDCOLLECTIVE ;  /* 0x000000000000791b */ /* 0x003fe20003800000 */
.L_x_12515:
        /* <DEDUP_REMOVED lines=11> */
.L_x_12516:
[----:B------:R-:W-:Y:S01]  /*327e0*/  MOV R2, R14 ;  /* 0x0000000e00027202 */ /* 0x000fe20000000f00 */
[----:B------:R-:W-:Y:S06]  /*327f0*/  BRA `(.L_x_12517) ;  /* 0xffffff9c00547947 */ /* 0x000fec000383ffff */
.L_x_12318:
[----:B---3--:R3:W4:Y:S02]  /*32800*/  SYNCS.PHASECHK.TRANS64.TRYWAIT P0, [R6+URZ+0x22860], R21 ;  /* 0x02286015060075a7 */ /* 0x008724000800017f */
[----:B----4-:R-:W-:Y:S05]  /*32810*/  @!P0 NANOSLEEP.SYNCS 0x989680 ;  /* 0x009896800000895d */ /* 0x010fea0003900000 */
[----:B------:R-:W4:Y:S02]  /*32820*/  @!P0 SYNCS.PHASECHK.TRANS64 P0, [R6+URZ+0x22860], R21 ;  /* 0x02286015060085a7 */ /* 0x000f24000800007f */
[----:B----4-:R-:W-:Y:S05]  /*32830*/  @!P0 BRA `(.L_x_12318) ;  /* 0xfffffffc00f08947 */ /* 0x010fea000383ffff */
[----:B------:R-:W-:Y:S05]  /*32840*/  BRA `(.L_x_12518) ;  /* 0xffffff9c00a47947 */ /* 0x000fea000383ffff */
.L_x_12319:
        /* <DEDUP_REMOVED lines=8> */
.L_x_12520:
[----:B------:R-:W-:Y:S05]  /*328d0*/  BSYNC B1 ;  /* 0x0000000000017941 */ /* 0x000fea0003800000 */
.L_x_12519:
        /* <DEDUP_REMOVED lines=9> */
.L_x_12521:
[----:B------:R-:W-:Y:S02]  /*32970*/  IMAD.MOV.U32 R13, RZ, RZ, R9 ;  /* 0x000000ffff0d7224 */ /* 0x000fe400078e0009 */
[----:B------:R-:W-:Y:S01]  /*32980*/  IMAD.MOV.U32 R12, RZ, RZ, 0x1 ;  /* 0x00000001ff0c7424 */ /* 0x000fe200078e00ff */
[----:B------:R-:W-:-:S13]  /*32990*/  IADD3 R2, P0, R14, R0, RZ ;  /* 0x000000000e027210 */ /* 0x000fda0007f1e0ff */
[----:B------:R-:W-:Y:S05]  /*329a0*/  WARPSYNC.COLLECTIVE R15, `(.L_x_12522) ;  /* 0x000000000f087348 */ /* 0x000fea0003c00000 */
[----:B------:R0:W1:Y:S02]  /*329b0*/  SHFL.IDX P6, R14, R13, R12, R11 ;  /* 0x0000000c0d0e7389 */ /* 0x00006400000c000b */
[----:B01----:R-:W-:Y:S01]  /*329c0*/  ENDCOLLECTIVE ;  /* 0x000000000000791b */ /* 0x003fe20003800000 */
.L_x_12522:
        /* <DEDUP_REMOVED lines=13> */
.L_x_12523:
[----:B------:R-:W-:Y:S02]  /*32aa0*/  IMAD.MOV.U32 R13, RZ, RZ, R9 ;  /* 0x000000ffff0d7224 */ /* 0x000fe400078e0009 */
[----:B------:R-:W-:Y:S01]  /*32ab0*/  IMAD.MOV.U32 R12, RZ, RZ, 0x2 ;  /* 0x00000002ff0c7424 */ /* 0x000fe200078e00ff */
[----:B------:R-:W-:-:S13]  /*32ac0*/  IADD3 R2, P0, R14, R0, RZ ;  /* 0x000000000e027210 */ /* 0x000fda0007f1e0ff */
[----:B------:R-:W-:Y:S05]  /*32ad0*/  WARPSYNC.COLLECTIVE R15, `(.L_x_12524) ;  /* 0x000000000f087348 */ /* 0x000fea0003c00000 */
[----:B------:R0:W1:Y:S02]  /*32ae0*/  SHFL.IDX P6, R14, R13, R12, R11 ;  /* 0x0000000c0d0e7389 */ /* 0x00006400000c000b */
[----:B01----:R-:W-:Y:S01]  /*32af0*/  ENDCOLLECTIVE ;  /* 0x000000000000791b */ /* 0x003fe20003800000 */
.L_x_12524:
        /* <DEDUP_REMOVED lines=13> */
.L_x_12525:
[----:B------:R-:W-:Y:S02]  /*32bd0*/  IMAD.MOV.U32 R13, RZ, RZ, R9 ;  /* 0x000000ffff0d7224 */ /* 0x000fe400078e0009 */
[----:B------:R-:W-:Y:S01]  /*32be0*/  IMAD.MOV.U32 R12, RZ, RZ, 0x3 ;  /* 0x00000003ff0c7424 */ /* 0x000fe200078e00ff */
[----:B------:R-:W-:-:S13]  /*32bf0*/  IADD3 R2, P0, R14, R0, RZ ;  /* 0x000000000e027210 */ /* 0x000fda0007f1e0ff */
[----:B------:R-:W-:Y:S05]  /*32c00*/  WARPSYNC.COLLECTIVE R15, `(.L_x_12526) ;  /* 0x000000000f087348 */ /* 0x000fea0003c00000 */
[----:B------:R0:W1:Y:S02]  /*32c10*/  SHFL.IDX P6, R14, R13, R12, R11 ;  /* 0x0000000c0d0e7389 */ /* 0x00006400000c000b */
[----:B01----:R-:W-:Y:S01]  /*32c20*/  ENDCOLLECTIVE ;  /* 0x000000000000791b */ /* 0x003fe20003800000 */
.L_x_12526:
        /* <DEDUP_REMOVED lines=13> */
.L_x_12527:
[----:B------:R-:W-:Y:S01]  /*32d00*/  IMAD.MOV.U32 R13, RZ, RZ, R9 ;  /* 0x000000ffff0d7224 */ /* 0x000fe200078e0009 */
[----:B------:R-:W-:Y:S02]  /*32d10*/  MOV R12, 0x4 ;  /* 0x00000004000c7802 */ /* 0x000fe40000000f00 */
[----:B------:R-:W-:-:S13]  /*32d20*/  IADD3 R2, P0, R14, R0, RZ ;  /* 0x000000000e027210 */ /* 0x000fda0007f1e0ff */
[----:B------:R-:W-:Y:S05]  /*32d30*/  WARPSYNC.COLLECTIVE R15, `(.L_x_12528) ;  /* 0x000000000f087348 */ /* 0x000fea0003c00000 */
[----:B------:R0:W1:Y:S02]  /*32d40*/  SHFL.IDX P6, R14, R13, R12, R11 ;  /* 0x0000000c0d0e7389 */ /* 0x00006400000c000b */
[----:B01----:R-:W-:Y:S01]  /*32d50*/  ENDCOLLECTIVE ;  /* 0x000000000000791b */ /* 0x003fe20003800000 */
.L_x_12528:
        /* <DEDUP_REMOVED lines=13> */
.L_x_12529:
[----:B------:R-:W-:Y:S02]  /*32e30*/  IMAD.MOV.U32 R13, RZ, RZ, R9 ;  /* 0x000000ffff0d7224 */ /* 0x000fe400078e0009 */
[----:B------:R-:W-:Y:S01]  /*32e40*/  IMAD.MOV.U32 R12, RZ, RZ, 0x5 ;  /* 0x00000005ff0c7424 */ /* 0x000fe200078e00ff */
[----:B------:R-:W-:-:S13]  /*32e50*/  IADD3 R2, P0, R14, R0, RZ ;  /* 0x000000000e027210 */ /* 0x000fda0007f1e0ff */
[----:B------:R-:W-:Y:S05]  /*32e60*/  WARPSYNC.COLLECTIVE R15, `(.L_x_12530) ;  /* 0x000000000f087348 */ /* 0x000fea0003c00000 */
[----:B------:R0:W1:Y:S02]  /*32e70*/  SHFL.IDX P6, R14, R13, R12, R11 ;  /* 0x0000000c0d0e7389 */ /* 0x00006400000c000b */
[----:B01----:R-:W-:Y:S01]  /*32e80*/  ENDCOLLECTIVE ;  /* 0x000000000000791b */ /* 0x003fe20003800000 */
.L_x_12530:
        /* <DEDUP_REMOVED lines=13> */
.L_x_12531:
[----:B------:R-:W-:Y:S05]  /*32f60*/  BRA `(.L_x_12532) ;  /* 0xffffff9800e87947 */ /* 0x000fea000383ffff */
.L_x_12327:
        /* <DEDUP_REMOVED lines=8> */
.L_x_12534:
[----:B------:R-:W-:Y:S05]  /*32ff0*/  BSYNC B0 ;  /* 0x0000000000007941 */ /* 0x000fea0003800000 */
.L_x_12533:
        /* <DEDUP_REMOVED lines=9> */
.L_x_12535:
        /* <DEDUP_REMOVED lines=24> */
.L_x_12536:
[----:B------:R-:W-:Y:S01]  /*33210*/  IMAD.MOV.U32 R12, RZ, RZ, 0x2 ;  /* 0x00000002ff0c7424 */ /* 0x000fe200078e00ff */
[----:B------:R-:W-:-:S05]  /*33220*/  SEL R14, R14, RZ, P1 ;  /* 0x000000ff0e0e7207 */ /* 0x000fca0000800000 */
[----:B------:R-:W-:-:S04]  /*33230*/  IMAD.IADD R5, R13, 0x1, R14 ;  /* 0x000000010d057824 */ /* 0x000fc800078e020e */
[----:B------:R-:W-:-:S07]  /*33240*/  IMAD.MOV.U32 R13, RZ, RZ, R5 ;  /* 0x000000ffff0d7224 */ /* 0x000fce00078e0005 */
[----:B------:R-:W-:Y:S05]  /*33250*/  WARPSYNC.COLLECTIVE R15, `(.L_x_12537) ;  /* 0x000000000f087348 */ /* 0x000fea0003c00000 */
[----:B------:R0:W1:Y:S02]  /*33260*/  SHFL.UP P6, R14, R13, R12, R11 ;  /* 0x0400000c0d0e7389 */ /* 0x00006400000c000b */
[----:B01----:R-:W-:Y:S01]  /*33270*/  ENDCOLLECTIVE ;  /* 0x000000000000791b */ /* 0x003fe20003800000 */
.L_x_12537:
[----:B------:R-:W-:Y:S01]  /*33280*/  IMAD.MOV.U32 R12, RZ, RZ, 0x4 ;  /* 0x00000004ff0c7424 */ /* 0x000fe200078e00ff */
[----:B------:R-:W-:-:S05]  /*33290*/  SEL R2, R14, RZ, P2 ;  /* 0x000000ff0e027207 */ /* 0x000fca0001000000 */
[----:B------:R-:W-:-:S05]  /*332a0*/  IMAD.IADD R2, R5, 0x1, R2 ;  /* 0x0000000105027824 */ /* 0x000fca00078e0202 */
[----:B------:R-:W-:-:S07]  /*332b0*/  MOV R13, R2 ;  /* 0x00000002000d7202 */ /* 0x000fce0000000f00 */
[----:B------:R-:W-:Y:S05]  /*332c0*/  WARPSYNC.COLLECTIVE R15, `(.L_x_12538) ;  /* 0x000000000f087348 */ /* 0x000fea0003c00000 */
[----:B------:R0:W1:Y:S02]  /*332d0*/  SHFL.UP P6, R14, R13, R12, R11 ;  /* 0x0400000c0d0e7389 */ /* 0x00006400000c000b */
[----:B01----:R-:W-:Y:S01]  /*332e0*/  ENDCOLLECTIVE ;  /* 0x000000000000791b */ /* 0x003fe20003800000 */
.L_x_12538:
[----:B------:R-:W-:Y:S01]  /*332f0*/  IMAD.MOV.U32 R12, RZ, RZ, 0x8 ;  /* 0x00000008ff0c7424 */ /* 0x000fe200078e00ff */
[----:B------:R-:W-:-:S05]  /*33300*/  SEL R3, R14, RZ, P3 ;  /* 0x000000ff0e037207 */ /* 0x000fca0001800000 */
[----:B------:R-:W-:-:S04]  /*33310*/  IMAD.IADD R3, R2, 0x1, R3 ;  /* 0x0000000102037824 */ /* 0x000fc800078e0203 */
[----:B------:R-:W-:-:S07]  /*33320*/  IMAD.MOV.U32 R13, RZ, RZ, R3 ;  /* 0x000000ffff0d7224 */ /* 0x000fce00078e0003 */
[----:B------:R-:W-:Y:S05]  /*33330*/  WARPSYNC.COLLECTIVE R15, `(.L_x_12539) ;  /* 0x000000000f087348 */ /* 0x000fea0003c00000 */
[----:B------:R0:W1:Y:S02]  /*33340*/  SHFL.UP P6, R14, R13, R12, R11 ;  /* 0x0400000c0d0e7389 */ /* 0x00006400000c000b */
[----:B01----:R-:W-:Y:S01]  /*33350*/  ENDCOLLECTIVE ;  /* 0x000000000000791b */ /* 0x003fe20003800000 */
.L_x_12539:
[----:B------:R-:W-:Y:S01]  /*33360*/  IMAD.MOV.U32 R12, RZ, RZ, 0x10 ;  /* 0x00000010ff0c7424 */ /* 0x000fe200078e00ff */
[----:B------:R-:W-:-:S05]  /*33370*/  SEL R14, R14, RZ, P4 ;  /* 0x000000ff0e0e7207 */ /* 0x000fca0002000000 */
[----:B------:R-:W-:-:S04]  /*33380*/  IMAD.IADD R5, R3, 0x1, R14 ;  /* 0x0000000103057824 */ /* 0x000fc800078e020e */
[----:B------:R-:W-:-:S07]  /*33390*/  IMAD.MOV.U32 R13, RZ, RZ, R5 ;  /* 0x000000ffff0d7224 */ /* 0x000fce00078e0005 */
[----:B------:R-:W-:Y:S05]  /*333a0*/  WARPSYNC.COLLECTIVE R15, `(.L_x_12540) ;  /* 0x000000000f087348 */ /* 0x000fea0003c00000 */
[----:B------:R0:W1:Y:S02]  /*333b0*/  SHFL.UP P6, R14, R13, R12, R11 ;  /* 0x0400000c0d0e7389 */ /* 0x00006400000c000b */
[----:B01----:R-:W-:Y:S01]  /*333c0*/  ENDCOLLECTIVE ;  /* 0x000000000000791b */ /* 0x003fe20003800000 */
.L_x_12540:
        /* <DEDUP_REMOVED lines=8> */
.L_x_12541:
[----:B------:R-:W-:Y:S05]  /*33450*/  BRA `(.L_x_12542) ;  /* 0xffffff9c00487947 */ /* 0x000fea000383ffff */
.L_x_12330:
[----:B------:R-:W-:Y:S01]  /*33460*/  BSSY B0, `(.L_x_12543) ;  /* 0x0000007000007945 */ /* 0x000fe20003800000 */
[----:B------:R-:W-:Y:S01]  /*33470*/  IMAD.MOV.U32 R12, RZ, RZ, 0x1 ;  /* 0x00000001ff0c7424 */ /* 0x000fe200078e00ff */
[----:B------:R-:W-:Y:S01]  /*33480*/  MOV R11, RZ ;  /* 0x000000ff000b7202 */ /* 0x000fe20000000f00 */
[----:B------:R-:W-:-:S07]  /*33490*/  IMAD.MOV.U32 R15, RZ, RZ, -0x1 ;  /* 0xffffffffff0f7424 */ /* 0x000fce00078e00ff */
[----:B------:R-:W-:Y:S05]  /*334a0*/  WARPSYNC.COLLECTIVE R15, `(.L_x_12544) ;  /* 0x000000000f087348 */ /* 0x000fea0003c00000 */
[----:B------:R0:W1:Y:S02]  /*334b0*/  SHFL.UP P6, R14, R13, R12, R11 ;  /* 0x0400000c0d0e7389 */ /* 0x00006400000c000b */
[----:B01----:R-:W-:Y:S01]  /*334c0*/  ENDCOLLECTIVE ;  /* 0x000000000000791b */ /* 0x003fe20003800000 */
.L_x_12544:
[----:B------:R-:W-:Y:S05]  /*334d0*/  BSYNC B0 ;  /* 0x0000000000007941 */ /* 0x000fea0003800000 */
.L_x_12543:
        /* <DEDUP_REMOVED lines=8> */
.L_x_12545:
[----:B------:R-:W-:Y:S01]  /*33560*/  IMAD.MOV.U32 R12, RZ, RZ, 0x4 ;  /* 0x00000004ff0c7424 */ /* 0x000fe200078e00ff */
[----:B------:R-:W-:-:S05]  /*33570*/  SEL R2, R14, RZ, P2 ;  /* 0x000000ff0e027207 */ /* 0x000fca0001000000 */
[----:B------:R-:W-:-:S04]  /*33580*/  IMAD.IADD R2, R13, 0x1, R2 ;  /* 0x000000010d027824 */ /* 0x000fc800078e0202 */
[----:B------:R-:W-:-:S07]  /*33590*/  IMAD.MOV.U32 R13, RZ, RZ, R2 ;  /* 0x000000ffff0d7224 */ /* 0x000fce00078e0002 */
[----:B------:R-:W-:Y:S05]  /*335a0*/  WARPSYNC.COLLECTIVE R15, `(.L_x_12546) ;  /* 0x000000000f087348 */ /* 0x000fea0003c00000 */
[----:B------:R0:W1:Y:S02]  /*335b0*/  SHFL.UP P6, R14, R13, R12, R11 ;  /* 0x0400000c0d0e7389 */ /* 0x00006400000c000b */
[----:B01----:R-:W-:Y:S01]  /*335c0*/  ENDCOLLECTIVE ;  /* 0x000000000000791b */ /* 0x003fe20003800000 */
.L_x_12546:
[----:B------:R-:W-:Y:S01]  /*335d0*/  IMAD.MOV.U32 R12, RZ, RZ, 0x8 ;  /* 0x00000008ff0c7424 */ /* 0x000fe200078e00ff */
[----:B------:R-:W-:-:S05]  /*335e0*/  SEL R3, R14, RZ, P3 ;  /* 0x000000ff0e037207 */ /* 0x000fca0001800000 */
[----:B------:R-:W-:-:S04]  /*335f0*/  IMAD.IADD R3, R2, 0x1, R3 ;  /* 0x0000000102037824 */ /* 0x000fc800078e0203 */
[----:B------:R-:W-:-:S07]  /*33600*/  IMAD.MOV.U32 R13, RZ, RZ, R3 ;  /* 0x000000ffff0d7224 */ /* 0x000fce00078e0003 */
[----:B------:R-:W-:Y:S05]  /*33610*/  WARPSYNC.COLLECTIVE R15, `(.L_x_12547) ;  /* 0x000000000f087348 */ /* 0x000fea0003c00000 */
[----:B------:R0:W1:Y:S02]  /*33620*/  SHFL.UP P6, R14, R13, R12, R11 ;  /* 0x0400000c0d0e7389 */ /* 0x00006400000c000b */
[----:B01----:R-:W-:Y:S01]  /*33630*/  ENDCOLLECTIVE ;  /* 0x000000000000791b */ /* 0x003fe20003800000 */
.L_x_12547:
[----:B------:R-:W-:Y:S02]  /*33640*/  MOV R12, 0x10 ;  /* 0x00000010000c7802 */ /* 0x000fe40000000f00 */
[----:B------:R-:W-:-:S05]  /*33650*/  SEL R14, R14, RZ, P4 ;  /* 0x000000ff0e0e7207 */ /* 0x000fca0002000000 */
[----:B------:R-:W-:-:S04]  /*33660*/  IMAD.IADD R5, R3, 0x1, R14 ;  /* 0x0000000103057824 */ /* 0x000fc800078e020e */
[----:B------:R-:W-:-:S07]  /*33670*/  IMAD.MOV.U32 R13, RZ, RZ, R5 ;  /* 0x000000ffff0d7224 */ /* 0x000fce00078e0005 */
[----:B------:R-:W-:Y:S05]  /*33680*/  WARPSYNC.COLLECTIVE R15, `(.L_x_12548) ;  /* 0x000000000f087348 */ /* 0x000fea0003c00000 */
[----:B------:R0:W1:Y:S02]  /*33690*/  SHFL.UP P6, R14, R13, R12, R11 ;  /* 0x0400000c0d0e7389 */ /* 0x00006400000c000b */
[----:B01----:R-:W-:Y:S01]  /*336a0*/  ENDCOLLECTIVE ;  /* 0x000000000000791b */ /* 0x003fe20003800000 */
.L_x_12548:
        /* <DEDUP_REMOVED lines=8> */
.L_x_12549:
[----:B------:R-:W-:Y:S05]  /*33730*/  BRA `(.L_x_12550) ;  /* 0xffffff9c00347947 */ /* 0x000fea000383ffff */
.L_x_12332:
[----:B------:R-:W-:Y:S01]  /*33740*/  BSSY B0, `(.L_x_12551) ;  /* 0x0000006000007945 */ /* 0x000fe20003800000 */
[----:B------:R-:W-:Y:S01]  /*33750*/  PLOP3.LUT P6, PT, P6, PT, PT, 0x8, 0x0 ;  /* 0x000000000000781c */ /* 0x000fe200037ce170 */
[----:B------:R-:W-:-:S12]  /*33760*/  IMAD.MOV.U32 R15, RZ, RZ, -0x1 ;  /* 0xffffffffff0f7424 */ /* 0x000fd800078e00ff */
[----:B0-----:R-:W-:Y:S05]  /*33770*/  WARPSYNC.COLLECTIVE R15, `(.L_x_12552) ;  /* 0x000000000f087348 */ /* 0x001fea0003c00000 */
[----:B------:R-:W-:Y:S01]  /*33780*/  VOTE.ANY R14, PT, P6 ;  /* 0x00000000000e7806 */ /* 0x000fe200030e0100 */
[----:B0-----:R-:W-:Y:S06]  /*33790*/  ENDCOLLECTIVE ;  /* 0x000000000000791b */ /* 0x001fec0003800000 */
.L_x_12552:
[----:B------:R-:W-:Y:S05]  /*337a0*/  BSYNC B0 ;  /* 0x0000000000007941 */ /* 0x000fea0003800000 */
.L_x_12551:
        /* <DEDUP_REMOVED lines=8> */
.L_x_12553:
[----:B------:R-:W-:Y:S02]  /*33830*/  IMAD.IADD R19, R12, 0x1, R19 ;  /* 0x000000010c137824 */ /* 0x000fe400078e0213 */
[----:B------:R-:W-:Y:S02]  /*33840*/  IMAD.MOV.U32 R13, RZ, RZ, R4 ;  /* 0x000000ffff0d7224 */ /* 0x000fe400078e0004 */
[----:B------:R-:W-:-:S07]  /*33850*/  IMAD.MOV.U32 R17, RZ, RZ, R14 ;  /* 0x000000ffff117224 */ /* 0x000fce00078e000e */
[----:B------:R-:W-:Y:S05]  /*33860*/  WARPSYNC.COLLECTIVE R15, `(.L_x_12554) ;  /* 0x000000000f087348 */ /* 0x000fea0003c00000 */
[----:B------:R0:W1:Y:S02]  /*33870*/  SHFL.IDX P6, R14, R13, R12, R11 ;  /* 0x0000000c0d0e7389 */ /* 0x00006400000c000b */
[----:B01----:R-:W-:Y:S01]  /*33880*/  ENDCOLLECTIVE ;  /* 0x000000000000791b */ /* 0x003fe20003800000 */
.L_x_12554:
[----:B------:R-:W-:Y:S01]  /*33890*/  IMAD.MOV.U32 R4, RZ, RZ, R14 ;  /* 0x000000ffff047224 */ /* 0x000fe200078e000e */
[----:B------:R-:W-:Y:S06]  /*338a0*/  BRA `(.L_x_12555) ;  /* 0xffffff9c00187947 */ /* 0x000fec000383ffff */
.L_x_12334:
[----:B------:R-:W-:Y:S01]  /*338b0*/  BSSY B0, `(.L_x_12556) ;  /* 0x0000007000007945 */ /* 0x000fe20003800000 */
[----:B------:R-:W-:Y:S01]  /*338c0*/  MOV R13, R2 ;  /* 0x00000002000d7202 */ /* 0x000fe20000000f00 */
[----:B------:R-:W-:Y:S02]  /*338d0*/  IMAD.MOV.U32 R11, RZ, RZ, 0x1f ;  /* 0x0000001fff0b7424 */ /* 0x000fe400078e00ff */
[----:B------:R-:W-:-:S07]  /*338e0*/  IMAD.MOV.U32 R15, RZ, RZ, -0x1 ;  /* 0xffffffffff0f7424 */ /* 0x000fce00078e00ff */
[----:B0-23--:R-:W-:Y:S05]  /*338f0*/  WARPSYNC.COLLECTIVE R15, `(.L_x_12557) ;  /* 0x000000000f087348 */ /* 0x00dfea0003c00000 */
[----:B------:R1:W4:Y:S02]  /*33900*/  SHFL.IDX P6, R14, R13, R12, R11 ;  /* 0x0000000c0d0e7389 */ /* 0x00032400000c000b */
[----:B01234-:R-:W-:Y:S01]  /*33910*/  ENDCOLLECTIVE ;  /* 0x000000000000791b */ /* 0x01ffe20003800000 */
.L_x_12557:
[----:B------:R-:W-:Y:S05]  /*33920*/  BSYNC B0 ;  /* 0x0000000000007941 */ /* 0x000fea0003800000 */
.L_x_12556:
[----:B------:R-:W-:Y:S01]  /*33930*/  IMAD.MOV.U32 R6, RZ, RZ, R14 ;  /* 0x000000ffff067224 */ /* 0x000fe200078e000e */
[----:B------:R-:W-:Y:S06]  /*33940*/  BRA `(.L_x_12333) ;  /* 0xffffff9c00087947 */ /* 0x000fec000383ffff */
.L_x_12340:
[----:B0-----:R0:W4:Y:S02]  /*33950*/  SYNCS.PHASECHK.TRANS64.TRYWAIT P0, [R4+URZ+0x22820], R0 ;  /* 0x02282000040075a7 */ /* 0x001124000800017f */
[----:B----4-:R-:W-:Y:S05]  /*33960*/  @!P0 NANOSLEEP.SYNCS 0x989680 ;  /* 0x009896800000895d */ /* 0x010fea0003900000 */
[----:B------:R-:W4:Y:S02]  /*33970*/  @!P0 SYNCS.PHASECHK.TRANS64 P0, [R4+URZ+0x22820], R0 ;  /* 0x02282000040085a7 */ /* 0x000f24000800007f */
[----:B----4-:R-:W-:Y:S05]  /*33980*/  @!P0 BRA `(.L_x_12340) ;  /* 0xfffffffc00f08947 */ /* 0x010fea000383ffff */
[----:B------:R-:W-:Y:S05]  /*33990*/  BRA `(.L_x_12558) ;  /* 0xffffffa400607947 */ /* 0x000fea000383ffff */
.L_x_12341:
        /* <DEDUP_REMOVED lines=11> */
.L_x_12560:
[----:B------:R-:W-:Y:S05]  /*33a50*/  BSYNC B0 ;  /* 0x0000000000007941 */ /* 0x000fea0003800000 */
.L_x_12559:
[----:B------:R-:W-:Y:S05]  /*33a60*/  BRA `(.L_x_12561) ;  /* 0xffffffa400487947 */ /* 0x000fea000383ffff */
.L_x_12342:
[----:B------:R-:W-:Y:S01]  /*33a70*/  BSSY B0, `(.L_x_12562) ;  /* 0x0000006000007945 */ /* 0x000fe20003800000 */
[----:B------:R-:W-:-:S07]  /*33a80*/  IMAD.MOV.U32 R15, RZ, RZ, -0x1 ;  /* 0xffffffffff0f7424 */ /* 0x000fce00078e00ff */
[----:B0123--:R-:W-:Y:S05]  /*33a90*/  WARPSYNC.COLLECTIVE R15, `(.L_x_12563) ;  /* 0x000000000f0c7348 */ /* 0x00ffea0003c00000 */
[----:B------:R-:W-:Y:S02]  /*33aa0*/  ELECT P6, UR62, PT ;  /* 0x00000000003e782f */ /* 0x000fe400038c0000 */
[----:B------:R-:W-:Y:S01]  /*33ab0*/  MOV R14, UR62 ;  /* 0x0000003e000e7c02 */ /* 0x000fe20008000f00 */
[----:B0123--:R-:W-:Y:S10]  /*33ac0*/  ENDCOLLECTIVE ;  /* 0x000000000000791b */ /* 0x00fff40003800000 */
.L_x_12563:
[----:B------:R-:W-:Y:S05]  /*33ad0*/  BSYNC B0 ;  /* 0x0000000000007941 */ /* 0x000fea0003800000 */
.L_x_12562:
[----:B------:R-:W-:Y:S05]  /*33ae0*/  BRA `(.L_x_12564) ;  /* 0xffffffa4003c7947 */ /* 0x000fea000383ffff */
.L_x_12344:
[----:B0-----:R0:W4:Y:S02]  /*33af0*/  SYNCS.PHASECHK.TRANS64.TRYWAIT P1, [R5+URZ+0x22840], R0 ;  /* 0x02284000050075a7 */ /* 0x001124000802017f */
[----:B----4-:R-:W-:Y:S05]  /*33b00*/  @!P1 NANOSLEEP.SYNCS 0x989680 ;  /* 0x009896800000995d */ /* 0x010fea0003900000 */
[----:B------:R-:W4:Y:S02]  /*33b10*/  @!P1 SYNCS.PHASECHK.TRANS64 P1, [R5+URZ+0x22840], R0 ;  /* 0x02284000050095a7 */ /* 0x000f24000802007f */
[----:B----4-:R-:W-:Y:S05]  /*33b20*/  @!P1 BRA `(.L_x_12344) ;  /* 0xfffffffc00f09947 */ /* 0x010fea000383ffff */
[----:B------:R-:W-:Y:S05]  /*33b30*/  BRA `(.L_x_12565) ;  /* 0xffffffa4005c7947 */ /* 0x000fea000383ffff */
.L_x_12346:
[----:B----4-:R4:W0:Y:S02]  /*33b40*/  SYNCS.PHASECHK.TRANS64.TRYWAIT P1, [R25+URZ+0x22840], R2 ;  /* 0x02284002190075a7 */ /* 0x010824000802017f */
[----:B0-----:R-:W-:Y:S05]  /*33b50*/  @!P1 NANOSLEEP.SYNCS 0x989680 ;  /* 0x009896800000995d */ /* 0x001fea0003900000 */
[----:B------:R-:W0:Y:S02]  /*33b60*/  @!P1 SYNCS.PHASECHK.TRANS64 P1, [R25+URZ+0x22840], R2 ;  /* 0x02284002190095a7 */ /* 0x000e24000802007f */
[----:B0-----:R-:W-:Y:S05]  /*33b70*/  @!P1 BRA `(.L_x_12346) ;  /* 0xfffffffc00f09947 */ /* 0x001fea000383ffff */
[----:B------:R-:W-:Y:S05]  /*33b80*/  BRA `(.L_x_12566) ;  /* 0xffffffa400687947 */ /* 0x000fea000383ffff */
.L_x_12348:
[----:B------:R0:W0:Y:S02]  /*33b90*/  SYNCS.PHASECHK.TRANS64.TRYWAIT P1, [R5+URZ+0x22860], R0 ;  /* 0x02286000050075a7 */ /* 0x000024000802017f */
[----:B0-----:R-:W-:Y:S05]  /*33ba0*/  @!P1 NANOSLEEP.SYNCS 0x989680 ;  /* 0x009896800000995d */ /* 0x001fea0003900000 */
[----:B------:R-:W0:Y:S02]  /*33bb0*/  @!P1 SYNCS.PHASECHK.TRANS64 P1, [R5+URZ+0x22860], R0 ;  /* 0x02286000050095a7 */ /* 0x000e24000802007f */
[----:B0-----:R-:W-:Y:S05]  /*33bc0*/  @!P1 BRA `(.L_x_12348) ;  /* 0xfffffffc00f09947 */ /* 0x001fea000383ffff */
[----:B------:R-:W-:Y:S05]  /*33bd0*/  BRA `(.L_x_12567) ;  /* 0xffffffa400647947 */ /* 0x000fea000383ffff */
        .type           $_ZN7cutlass13device_kernelIN5flash11enable_sm90INS1_16FlashAttnFwdSm90INS1_25CollectiveMainloopFwdSm90ILi2EN4cute5tupleIJNS5_1CILi1EEES8_S8_EEENS6_IJNS7_ILi128EEENS7_ILi96EEENS7_ILi64EEEEEELi256ENS_6half_tEfNS_4arch4Sm90ELb0ELb1ELb1ELb1ELb1ELb1ELb0ELb1ELb0ELb1ELb1ELb0EEENS1_21CollectiveEpilogueFwdINS6_IJSA_NS7_ILi256EEESB_EEES9_SE_SG_Li256ELb1ELb1ELb1ELb0EEENS1_36VarlenDynamicPersistentTileSchedulerILi128ELi96ELi256ELi128ELb1ELb1ELb1ELb1ELb0ELb1EEEEEEEEEvNT_6ParamsE$_ZZN5flash25CollectiveMainloopFwdSm90ILi2EN4cute5tupleIJNS1_1CILi1EEES4_S4_EEENS2_IJNS3_ILi128EEENS3_ILi96EEENS3_ILi64EEEEEELi256EN7cutlass6half_tEfNSA_4arch4Sm90ELb0ELb1ELb1ELb1ELb1ELb1ELb0ELb1ELb0ELb1ELb1ELb0EE3mmaINS_16FlashAttnFwdSm90ISE_NS_21CollectiveEpilogueFwdINS2_IJS6_NS3_ILi256EEES7_EEES5_SB_SD_Li256ELb1ELb1ELb1ELb0EEENS_36VarlenDynamicPersistentTileSchedulerILi128ELi96ELi256ELi128ELb1ELb1ELb1ELb1ELb0ELb1EEEE13SharedStorageENS1_6TensorINS1_11ArrayEngineIfLm128EEENS1_6LayoutINS2_IJNS2_IJNS3_ILi2EEEST_NS3_ILi32EEEEEES4_S4_EEENS2_IJNS2_IJS4_ST_NS3_ILi4EEEEEENS3_ILi0EEESZ_EEEEEEENS_7SoftmaxILi2ELi0EEEEEbRKNSE_6ParamsENSA_13PipelineAsyncILi2EEES19_RNSA_13PipelineStateILj2EEERT0_RT1_iRiRKNS_16SeqlenInfoQKNewKILb1ELb1EEENS2_IJiiiiEEERT_ENKUliT_T0_T1_E_clIZSF_ISO_S12_S14_EbS17_S19_S19_S1C_S1E_S1G_iS1H_S1L_S1M_S1O_EUlRS1P_iE0_NS3_ILb1EEES1W_EEDaiS1P_S1Q_S1R_,@function
        .size           $_ZN7cutlass13device_kernelIN5flash11enable_sm90INS1_16FlashAttnFwdSm90INS1_25CollectiveMainloopFwdSm90ILi2EN4cute5tupleIJNS5_1CILi1EEES8_S8_EEENS6_IJNS7_ILi128EEENS7_ILi96EEENS7_ILi64EEEEEELi256ENS_6half_tEfNS_4arch4Sm90ELb0ELb1ELb1ELb1ELb1ELb1ELb0ELb1ELb0ELb1ELb1ELb0EEENS1_21CollectiveEpilogueFwdINS6_IJSA_NS7_ILi256EEESB_EEES9_SE_SG_Li256ELb1ELb1ELb1ELb0EEENS1_36VarlenDynamicPersistentTileSchedulerILi128ELi96ELi256ELi128ELb1ELb1ELb1ELb1ELb0ELb1EEEEEEEEEvNT_6ParamsE$_ZZN5flash25CollectiveMainloopFwdSm90ILi2EN4cute5tupleIJNS1_1CILi1EEES4_S4_EEENS2_IJNS3_ILi128EEENS3_ILi96EEENS3_ILi64EEEEEELi256EN7cutlass6half_tEfNSA_4arch4Sm90ELb0ELb1ELb1ELb1ELb1ELb1ELb0ELb1ELb0ELb1ELb1ELb0EE3mmaINS_16FlashAttnFwdSm90ISE_NS_21CollectiveEpilogueFwdINS2_IJS6_NS3_ILi256EEES7_EEES5_SB_SD_Li256ELb1ELb1ELb1ELb0EEENS_36VarlenDynamicPersistentTileSchedulerILi128ELi96ELi256ELi128ELb1ELb1ELb1ELb1ELb0ELb1EEEE13SharedStorageENS1_6TensorINS1_11ArrayEngineIfLm128EEENS1_6LayoutINS2_IJNS2_IJNS3_ILi2EEEST_NS3_ILi32EEEEEES4_S4_EEENS2_IJNS2_IJS4_ST_NS3_ILi4EEEEEENS3_ILi0EEESZ_EEEEEEENS_7SoftmaxILi2ELi0EEEEEbRKNSE_6ParamsENSA_13PipelineAsyncILi2EEES19_RNSA_13PipelineStateILj2EEERT0_RT1_iRiRKNS_16SeqlenInfoQKNewKILb1ELb1EEENS2_IJiiiiEEERT_ENKUliT_T0_T1_E_clIZSF_ISO_S12_S14_EbS17_S19_S19_S1C_S1E_S1G_iS1H_S1L_S1M_S1O_EUlRS1P_iE0_NS3_ILb1EEES1W_EEDaiS1P_S1Q_S1R_,(.L_x_15774 - $_ZN7cutlass13device_kernelIN5flash11enable_sm90INS1_16FlashAttnFwdSm90INS1_25CollectiveMainloopFwdSm90ILi2EN4cute5tupleIJNS5_1CILi1EEES8_S8_EEENS6_IJNS7_ILi128EEENS7_ILi96EEENS7_ILi64EEEEEELi256ENS_6half_tEfNS_4arch4Sm90ELb0ELb1ELb1ELb1ELb1ELb1ELb0ELb1ELb0ELb1ELb1ELb0EEENS1_21CollectiveEpilogueFwdINS6_IJSA_NS7_ILi256EEESB_EEES9_SE_SG_Li256ELb1ELb1ELb1ELb0EEENS1_36VarlenDynamicPersistentTileSchedulerILi128ELi96ELi256ELi128ELb1ELb1ELb1ELb1ELb0ELb1EEEEEEEEEvNT_6ParamsE$_ZZN5flash25CollectiveMainloopFwdSm90ILi2EN4cute5tupleIJNS1_1CILi1EEES4_S4_EEENS2_IJNS3_ILi128EEENS3_ILi96EEENS3_ILi64EEEEEELi256EN7cutlass6half_tEfNSA_4arch4Sm90ELb0ELb1ELb1ELb1ELb1ELb1ELb0ELb1ELb0ELb1ELb1ELb0EE3mmaINS_16FlashAttnFwdSm90ISE_NS_21CollectiveEpilogueFwdINS2_IJS6_NS3_ILi256EEES7_EEES5_SB_SD_Li256ELb1ELb1ELb1ELb0EEENS_36VarlenDynamicPersistentTileSchedulerILi128ELi96ELi256ELi128ELb1ELb1ELb1ELb1ELb0ELb1EEEE13SharedStorageENS1_6TensorINS1_11ArrayEngineIfLm128EEENS1_6LayoutINS2_IJNS2_IJNS3_ILi2EEEST_NS3_ILi32EEEEEES4_S4_EEENS2_IJNS2_IJS4_ST_NS3_ILi4EEEEEENS3_ILi0EEESZ_EEEEEEENS_7SoftmaxILi2ELi0EEEEEbRKNSE_6ParamsENSA_13PipelineAsyncILi2EEES19_RNSA_13PipelineStateILj2EEERT0_RT1_iRiRKNS_16SeqlenInfoQKNewKILb1ELb1EEENS2_IJiiiiEEERT_ENKUliT_T0_T1_E_clIZSF_ISO_S12_S14_EbS17_S19_S19_S1C_S1E_S1G_iS1H_S1L_S1M_S1O_EUlRS1P_iE0_NS3_ILb1EEES1W_EEDaiS1P_S1Q_S1R_)
$_ZN7cutlass13device_kernelIN5flash11enable_sm90INS1_16FlashAttnFwdSm90INS1_25CollectiveMainloopFwdSm90ILi2EN4cute5tupleIJNS5_1CILi1EEES8_S8_EEENS6_IJNS7_ILi128EEENS7_ILi96EEENS7_ILi64EEEEEELi256ENS_6half_tEfNS_4arch4Sm90ELb0ELb1ELb1ELb1ELb1ELb1ELb0ELb1ELb0ELb1ELb1ELb0EEENS1_21CollectiveEpilogueFwdINS6_IJSA_NS7_ILi256EEESB_EEES9_SE_SG_Li256ELb1ELb1ELb1ELb0EEENS1_36VarlenDynamicPersistentTileSchedulerILi128ELi96ELi256ELi128ELb1ELb1ELb1ELb1ELb0ELb1EEEEEEEEEvNT_6ParamsE$_ZZN5flash25CollectiveMainloopFwdSm90ILi2EN4cute5tupleIJNS1_1CILi1EEES4_S4_EEENS2_IJNS3_ILi128EEENS3_ILi96EEENS3_ILi64EEEEEELi256EN7cutlass6half_tEfNSA_4arch4Sm90ELb0ELb1ELb1ELb1ELb1ELb1ELb0ELb1ELb0ELb1ELb1ELb0EE3mmaINS_16FlashAttnFwdSm90ISE_NS_21CollectiveEpilogueFwdINS2_IJS6_NS3_ILi256EEES7_EEES5_SB_SD_Li256ELb1ELb1ELb1ELb0EEENS_36VarlenDynamicPersistentTileSchedulerILi128ELi96ELi256ELi128ELb1ELb1ELb1ELb1ELb0ELb1EEEE13SharedStorageENS1_6TensorINS1_11ArrayEngineIfLm128EEENS1_6LayoutINS2_IJNS2_IJNS3_ILi2EEEST_NS3_ILi32EEEEEES4_S4_EEENS2_IJNS2_IJS4_ST_NS3_ILi4EEEEEENS3_ILi0EEESZ_EEEEEEENS_7SoftmaxILi2ELi0EEEEEbRKNSE_6ParamsENSA_13PipelineAsyncILi2EEES19_RNSA_13PipelineStateILj2EEERT0_RT1_iRiRKNS_16SeqlenInfoQKNewKILb1ELb1EEENS2_IJiiiiEEERT_ENKUliT_T0_T1_E_clIZSF_ISO_S12_S14_EbS17_S19_S19_S1C_S1E_S1G_iS1H_S1L_S1M_S1O_EUlRS1P_iE0_NS3_ILb1EEES1W_EEDaiS1P_S1Q_S1R_:
[----:B------:R-:W-:Y:S01]  /*33be0*/  R2UR UR5, R8 ;  /* 0x00000000080572ca */ /* 0x000fe200000e0000 */
[----:B------:R-:W-:-:S12]  /*33bf0*/  ULDC UR4, c[0x0][0x20] ;  /* 0x0000080000047ab9 */ /* 0x000fd80000000800 */
[----:B------:R-:W-:-:S09]  /*33c00*/  UIADD3 UR4, -UR4, UR5, URZ ;  /* 0x0000000504047290 */ /* 0x000fd2000fffe13f */
[----:B------:R-:W2:Y:S04]  /*33c10*/  LDL.64 R6, [UR4+0x18] ;  /* 0x00001804ff067983 */ /* 0x000ea80008100a00 */
[----:B------:R-:W3:Y:S01]  /*33c20*/  LDL.64 R2, [UR4] ;  /* 0x00000004ff027983 */ /* 0x000ee20008100a00 */
[----:B------:R-:W-:-:S03]  /*33c30*/  ULDC.64 UR6, c[0x0][0x208] ;  /* 0x0000820000067ab9 */ /* 0x000fc60000000a00 */
[----:B--2---:R-:W2:Y:S04]  /*33c40*/  LD.E R4, desc[UR6][R6.64] ;  /* 0x0000000606047980 */ /* 0x004ea8000c101900 */
[----:B---3--:R0:W5:Y:S04]  /*33c50*/  LD.E R10, desc[UR6][R2.64] ;  /* 0x00000006020a7980 */ /* 0x008168000c101900 */
[----:B------:R0:W5:Y:S01]  /*33c60*/  LD.E R11, desc[UR6][R2.64+0x4] ;  /* 0x00000406020b7980 */ /* 0x000162000c101900 */
[----:B------:R-:W-:Y:S01]  /*33c70*/  BSSY B0, `(.L_x_12568) ;  /* 0x0000007000007945 */ /* 0x000fe20003800000 */
[----:B------:R-:W-:Y:S01]  /*33c80*/  IMAD.MOV.U32 R5, RZ, RZ, R47 ;  /* 0x000000ffff057224 */ /* 0x000fe200078e002f */
[----:B--2---:R-:W-:-:S04]  /*33c90*/  LOP3.LUT R4, R4, 0x1, RZ, 0xfc, !PT ;  /* 0x0000000104047812 */ /* 0x004fc800078efcff */
[----:B------:R-:W-:Y:S01]  /*33ca0*/  ISETP.NE.AND P0, PT, R4, 0x3, PT ;  /* 0x000000030400780c */ /* 0x000fe20003f05270 */
[----:B------:R-:W-:-:S12]  /*33cb0*/  IMAD.MOV.U32 R4, RZ, RZ, R29 ;  /* 0x000000ffff047224 */ /* 0x000fd800078e001d */
[----:B0-----:R-:W-:Y:S05]  /*33cc0*/  @!P0 BRA `(.L_x_12569) ;  /* 0x0000000000048947 */ /* 0x001fea0003800000 */
[----:B------:R-:W-:Y:S01]  /*33cd0*/  BPT.TRAP 0x1 ;  /* 0x000000040000795c */ /* 0x000fe20000300000 */
.L_x_12569:
[----:B------:R-:W-:Y:S05]  /*33ce0*/  BSYNC B0 ;  /* 0x0000000000007941 */ /* 0x000fea0003800000 */
.L_x_12568:
[----:B------:R-:W2:Y:S01]  /*33cf0*/  LD.E.64 R8, desc[UR6][R6.64+0x18] ;  /* 0x0000180606087980 */ /* 0x000ea2000c101b00 */
[----:B-----5:R-:W-:Y:S02]  /*33d00*/  SHF.L.U32 R13, R11, 0x1f, RZ ;  /* 0x0000001f0b0d7819 */ /* 0x020fe400000006ff */
[----:B--2---:R-:W-:-:S05]  /*33d10*/  MOV R9, R8 ;  /* 0x0000000800097202 */ /* 0x004fca0000000f00 */
[----:B------:R-:W-:-:S04]  /*33d20*/  IMAD R10, R10, 0x8, R9 ;  /* 0x000000080a0a7824 */ /* 0x000fc800078e0209 */
[----:B------:R0:W1:Y:S01]  /*33d30*/  SYNCS.PHASECHK.TRANS64.TRYWAIT P0, [R10+URZ], R13 ;  /* 0x0000000d0a0075a7 */ /* 0x000062000800017f */
[----:B------:R-:W2:Y:S04]  /*33d40*/  LD.E R11, desc[UR6][R6.64] ;  /* 0x00000006060b7980 */ /* 0x000ea8000c101900 */
[----:B------:R0:W5:Y:S04]  /*33d50*/  LD.E R8, desc[UR6][R2.64] ;  /* 0x0000000602087980 */ /* 0x000168000c101900 */
[----:B------:R0:W5:Y:S01]  /*33d60*/  LD.E R9, desc[UR6][R2.64+0x4] ;  /* 0x0000040602097980 */ /* 0x000162000c101900 */
[----:B------:R-:W-:Y:S01]  /*33d70*/  BSSY B0, `(.L_x_12570) ;  /* 0x0000005000007945 */ /* 0x000fe20003800000 */
[----:B--2---:R-:W-:-:S04]  /*33d80*/  LOP3.LUT R11, R11, 0x1, RZ, 0xfc, !PT ;  /* 0x000000010b0b7812 */ /* 0x004fc800078efcff */
[----:B------:R-:W-:-:S13]  /*33d90*/  ISETP.NE.AND P1, PT, R11, 0x3, PT ;  /* 0x000000030b00780c */ /* 0x000fda0003f25270 */
[----:B01----:R-:W-:Y:S05]  /*33da0*/  @!P1 BRA `(.L_x_12571) ;  /* 0x0000000000049947 */ /* 0x003fea0003800000 */
[----:B------:R-:W-:Y:S01]  /*33db0*/  BPT.TRAP 0x1 ;  /* 0x000000040000795c */ /* 0x000fe20000300000 */
.L_x_12571:
[----:B------:R-:W-:Y:S05]  /*33dc0*/  BSYNC B0 ;  /* 0x0000000000007941 */ /* 0x000fea0003800000 */
.L_x_12570:
        /* <DEDUP_REMOVED lines=8> */
.L_x_12573:
[----:B------:R-:W-:Y:S05]  /*33e50*/  BSYNC B0 ;  /* 0x0000000000007941 */ /* 0x000fea0003800000 */
.L_x_12572:
[----:B------:R-:W2:Y:S04]  /*33e60*/  LDL.64 R10, [UR4] ;  /* 0x00000004ff0a7983 */ /* 0x000ea80008100a00 */
[----:B------:R-:W3:Y:S04]  /*33e70*/  LDL.64 R2, [UR4+0x28] ;  /* 0x00002804ff027983 */ /* 0x000ee80008100a00 */
[----:B0----5:R-:W4:Y:S04]  /*33e80*/  LDL.64 R8, [UR4+0x20] ;  /* 0x00002004ff087983 */ /* 0x021f280008100a00 */
[----:B------:R-:W4:Y:S04]  /*33e90*/  LDL.64 R6, [UR4+0x8] ;  /* 0x00000804ff067983 */ /* 0x000f280008100a00 */
[----:B--2---:R-:W2:Y:S04]  /*33ea0*/  LD.E R13, desc[UR6][R10.64] ;  /* 0x000000060a0d7980 */ /* 0x004ea8000c101900 */
[----:B---3--:R-:W2:Y:S01]  /*33eb0*/  LD.E.64 R2, desc[UR6][R2.64] ;  /* 0x0000000602027980 */ /* 0x008ea2000c101b00 */
[----:B------:R-:W-:Y:S05]  /*33ec0*/  WARPSYNC.ALL ;  /* 0x0000000000007948 */ /* 0x000fea0003800000 */
[----:B----4-:R-:W-:Y:S04]  /*33ed0*/  ST.E desc[UR6][R6.64], RZ ;  /* 0x000000ff06007985 */ /* 0x010fe8000c101906 */
[----:B------:R-:W3:Y:S01]  /*33ee0*/  LD.E.64 R10, desc[UR6][R8.64] ;  /* 0x00000006080a7980 */ /* 0x000ee2000c101b00 */
[----:B--2---:R-:W-:Y:S01]  /*33ef0*/  IMAD R2, R13, 0x300, R2 ;  /* 0x000003000d027824 */ /* 0x004fe200078e0202 */
[----:B------:R-:W-:Y:S01]  /*33f00*/  R2UR UR11, R3 ;  /* 0x00000000030b72ca */ /* 0x000fe200000e0000 */
[----:B------:R-:W-:Y:S01]  /*33f10*/  WARPGROUP.ARRIVE ;  /* 0x00000000000079c5 */ /* 0x000fe20000000000 */
[----:B------:R-:W-:-:S02]  /*33f20*/  IMAD.MOV.U32 R14, RZ, RZ, 0x1 ;  /* 0x00000001ff0e7424 */ /* 0x000fc400078e00ff */
[----:B------:R-:W-:Y:S02]  /*33f30*/  R2UR UR10, R2 ;  /* 0x00000000020a72ca */ /* 0x000fe400000e0000 */
[----:B---3--:R-:W-:Y:S02]  /*33f40*/  R2UR UR8, R10 ;  /* 0x000000000a0872ca */ /* 0x008fe400000e0000 */
[----:B------:R-:W-:-:S13]  /*33f50*/  R2UR UR9, R11 ;  /* 0x000000000b0972ca */ /* 0x000fda00000e0000 */
[----:B------:R-:W-:Y:S03]  /*33f60*/  HGMMA.64x96x16.F32 R24, gdesc[UR8], RZ, !UPT, gsb0 ;  /* 0x01600000081879f0 */ /* 0x000fe6000c0008ff */
[----:B------:R-:W-:Y:S02]  /*33f70*/  WARPGROUP.DEPBAR.LE gsb0, 0x0 ;  /* 0x00008000000079c5 */ /* 0x000fe40000010000 */
[----:B------:R-:W-:Y:S04]  /*33f80*/  ST.E desc[UR6][R6.64], R14 ;  /* 0x0000000e06007985 */ /* 0x000fe8000c101906 */
[----:B------:R-:W2:Y:S01]  /*33f90*/  LD.E.64 R10, desc[UR6][R8.64] ;  /* 0x00000006080a7980 */ /* 0x000ea2000c101b00 */
[----:B------:R-:W-:Y:S01]  /*33fa0*/  IMAD.MOV.U32 R13, RZ, RZ, R3 ;  /* 0x000000ffff0d7224 */ /* 0x000fe200078e0003 */
[----:B------:R-:W-:Y:S01]  /*33fb0*/  IADD3 R12, R2, 0x2, RZ ;  /* 0x00000002020c7810 */ /* 0x000fe20007ffe0ff */
[----:B------:R-:W-:-:S03]  /*33fc0*/  WARPGROUP.ARRIVE ;  /* 0x00000000000079c5 */ /* 0x000fc60000000000 */
        /* <DEDUP_REMOVED lines=11> */
[----:B------:R-:W-:-:S03]  /*34080*/  IMAD.MOV.U32 R13, RZ, RZ, R3 ;  /* 0x000000ffff0d7224 */ /* 0x000fc600078e0003 */
        /* <DEDUP_REMOVED lines=11> */
[----:B------:R-:W-:-:S03]  /*34140*/  WARPGROUP.ARRIVE ;  /* 0x00000000000079c5 */ /* 0x000fc60000000000 */
[----:B------:R-:W-:Y:S01]  /*34150*/  R2UR UR10, R2 ;  /* 0x00000000020a72ca */ /* 0x000fe200000e0000 */
[----:B--2---:R-:W-:Y:S01]  /*34160*/  VIADD R8, R8, 0x6 ;  /* 0x0000000608087836 */ /* 0x004fe20000000000 */
[----:B------:R-:W-:-:S04]  /*34170*/  R2UR UR9, R9 ;  /* 0x00000000090972ca */ /* 0x000fc800000e0000 */
[----:B------:R-:W-:-:S13]  /*34180*/  R2UR UR8, R8 ;  /* 0x00000000080872ca */ /* 0x000fda00000e0000 */
[----:B------:R-:W-:Y:S03]  /*34190*/  HGMMA.64x96x16.F32 R24, gdesc[UR8], R24, gsb0 ;  /* 0x01600000081879f0 */ /* 0x000fe60008000818 */
[----:B------:R-:W-:Y:S02]  /*341a0*/  WARPGROUP.DEPBAR.LE gsb0, 0x0 ;  /* 0x00008000000079c5 */ /* 0x000fe40000010000 */
[----:B------:R0:W-:Y:S04]  /*341b0*/  ST.E desc[UR6][R6.64], R14 ;  /* 0x0000000e06007985 */ /* 0x0001e8000c101906 */
[----:B------:R-:W2:Y:S04]  /*341c0*/  LDL.64 R2, [UR4+0x18] ;  /* 0x00001804ff027983 */ /* 0x000ea80008100a00 */
[----:B0-----:R-:W3:Y:S01]  /*341d0*/  LDL.64 R6, [UR4] ;  /* 0x00000004ff067983 */ /* 0x001ee20008100a00 */
[----:B------:R-:W0:Y:S02]  /*341e0*/  S2R R8, SR_TID.X ;  /* 0x0000000000087919 */ /* 0x000e240000002100 */
[----:B0-----:R-:W-:-:S04]  /*341f0*/  SHF.R.U32.HI R9, RZ, 0x7, R8 ;  /* 0x00000007ff097819 */ /* 0x001fc80000011608 */
[----:B------:R-:W-:-:S05]  /*34200*/  IADD3 R9, -R9, 0xb, RZ ;  /* 0x0000000b09097810 */ /* 0x000fca0007ffe1ff */
[----:B------:R0:W-:Y:S06]  /*34210*/  BAR.ARV R9, 0x100 ;  /* 0x000400090000751d */ /* 0x0001ec0000002000 */
[----:B--2---:R-:W2:Y:S04]  /*34220*/  LD.E R11, desc[UR6][R2.64] ;  /* 0x00000006020b7980 */ /* 0x004ea8000c101900 */
[----:B---3--:R0:W5:Y:S01]  /*34230*/  LD.E R10, desc[UR6][R6.64] ;  /* 0x00000006060a7980 */ /* 0x008162000c101900 */
[----:B------:R-:W-:Y:S01]  /*34240*/  BSSY B0, `(.L_x_12575) ;  /* 0x0000005000007945 */ /* 0x000fe20003800000 */
[----:B--2---:R-:W-:-:S04]  /*34250*/  LOP3.LUT R11, R11, 0x1, RZ, 0xfc, !PT ;  /* 0x000000010b0b7812 */ /* 0x004fc800078efcff */
[----:B------:R-:W-:-:S13]  /*34260*/  ISETP.NE.AND P0, PT, R11, 0x3, PT ;  /* 0x000000030b00780c */ /* 0x000fda0003f05270 */
[----:B0-----:R-:W-:Y:S05]  /*34270*/  @!P0 BRA `(.L_x_12576) ;  /* 0x0000000000048947 */ /* 0x001fea0003800000 */
[----:B------:R-:W-:Y:S01]  /*34280*/  BPT.TRAP 0x1 ;  /* 0x000000040000795c */ /* 0x000fe20000300000 */
.L_x_12576:
[----:B------:R-:W-:Y:S05]  /*34290*/  BSYNC B0 ;  /* 0x0000000000007941 */ /* 0x000fea0003800000 */
.L_x_12575:
[----:B------:R-:W2:Y:S04]  /*342a0*/  LD.E.64 R6, desc[UR6][R2.64+0x20] ;  /* 0x0000200602067980 */ /* 0x000ea8000c101b00 */
[----:B------:R-:W3:Y:S01]  /*342b0*/  LD.E R9, desc[UR6][R2.64+0xc] ;  /* 0x00000c0602097980 */ /* 0x000ee2000c101900 */
[----:B--2---:R-:W-:-:S05]  /*342c0*/  MOV R7, R6 ;  /* 0x0000000600077202 */ /* 0x004fca0000000f00 */
[----:B-----5:R-:W-:-:S05]  /*342d0*/  IMAD R10, R10, 0x8, R7 ;  /* 0x000000080a0a7824 */ /* 0x020fca00078e0207 */
[----:B---3--:R-:W-:-:S04]  /*342e0*/  PRMT R9, R9, 0x654, R10 ;  /* 0x0000065409097816 */ /* 0x008fc8000000000a */
[----:B------:R0:W-:Y:S01]  /*342f0*/  SYNCS.ARRIVE.TRANS64.RED.A1T0 RZ, [R9+URZ], RZ ;  /* 0x000000ff09ff79a7 */ /* 0x0001e2000810043f */
[----:B------:R-:W2:Y:S04]  /*34300*/  LDL.64 R2, [UR4+0x38] ;  /* 0x00003804ff027983 */ /* 0x000ea80008100a00 */
[----:B------:R-:W3:Y:S04]  /*34310*/  LD.E R6, desc[UR6][R4.64+0x24] ;  /* 0x0000240604067980 */ /* 0x000ee8000c101900 */
[----:B------:R-:W4:Y:S04]  /*34320*/  LD.E R80, desc[UR6][R4.64] ;  /* 0x0000000604507980 */ /* 0x000f28000c101900 */
[----:B------:R1:W4:Y:S04]  /*34330*/  LD.E R82, desc[UR6][R72.64] ;  /* 0x0000000648527980 */ /* 0x000328000c101900 */
[----:B------:R-:W4:Y:S04]  /*34340*/  LD.E R10, desc[UR6][R4.64+0x8] ;  /* 0x00000806040a7980 */ /* 0x000f28000c101900 */
[----:B------:R-:W4:Y:S04]  /*34350*/  LD.E R77, desc[UR6][R4.64+0xc] ;  /* 0x00000c06044d7980 */ /* 0x000f28000c101900 */
[----:B------:R-:W4:Y:S04]  /*34360*/  LD.E R7, desc[UR6][R4.64+0x4] ;  /* 0x0000040604077980 */ /* 0x000f28000c101900 */
[----:B------:R-:W4:Y:S04]  /*34370*/  LD.E R76, desc[UR6][R4.64+0x10] ;  /* 0x00001006044c7980 */ /* 0x000f28000c101900 */
[----:B------:R-:W4:Y:S04]  /*34380*/  LD.E R75, desc[UR6][R4.64+0x14] ;  /* 0x00001406044b7980 */ /* 0x000f28000c101900 */
[----:B--2---:R-:W2:Y:S01]  /*34390*/  LD.E.64 R2, desc[UR6][R2.64] ;  /* 0x0000000602027980 */ /* 0x004ea2000c101b00 */
[----:B---3--:R-:W-:-:S03]  /*343a0*/  ISETP.NE.AND P0, PT, R6, 0x1, PT ;  /* 0x000000010600780c */ /* 0x008fc60003f05270 */
[----:B------:R-:W3:Y:S10]  /*343b0*/  LD.E R6, desc[UR6][R4.64+0x18] ;  /* 0x0000180604067980 */ /* 0x000ef4000c101900 */
[----:B------:R-:W4:Y:S04]  /*343c0*/  @P0 LD.E R78, desc[UR6][R4.64+0x28] ;  /* 0x00002806044e0980 */ /* 0x000f28000c101900 */
[----:B------:R-:W4:Y:S04]  /*343d0*/  @P0 LD.E R79, desc[UR6][R4.64+0x2c] ;  /* 0x00002c06044f0980 */ /* 0x000f28000c101900 */
[----:B--2---:R-:W2:Y:S01]  /*343e0*/  LD.E R74, desc[UR6][R2.64] ;  /* 0x00000006024a7980 */ /* 0x004ea2000c101900 */
[----:B---3--:R-:W-:Y:S01]  /*343f0*/  ISETP.GE.AND P1, PT, R6, 0x1, PT ;  /* 0x000000010600780c */ /* 0x008fe20003f26270 */
[----:B------:R-:W-:Y:S01]  /*34400*/  BSSY B0, `(.L_x_12577) ;  /* 0x00000a8000007945 */ /* 0x000fe20003800000 */
[----:B----4-:R-:W-:-:S02]  /*34410*/  IMAD R75, R0, -0x60, R75 ;  /* 0xffffffa0004b7824 */ /* 0x010fc400078e024b */
[-C--:B--2---:R-:W-:Y:S01]  /*34420*/  FMUL.FTZ R12, R31, R74.reuse ;  /* 0x0000004a1f0c7220 */ /* 0x084fe20000410000 */
[-C--:B------:R-:W-:Y:S01]  /*34430*/  FMUL.FTZ R31, R32, R74.reuse ;  /* 0x0000004a201f7220 */ /* 0x080fe20000410000 */
[-C--:B------:R-:W-:Y:S01]  /*34440*/  FMUL.FTZ R32, R33, R74.reuse ;  /* 0x0000004a21207220 */ /* 0x080fe20000410000 */
[-C--:B------:R-:W-:Y:S01]  /*34450*/  FMUL.FTZ R33, R36, R74.reuse ;  /* 0x0000004a24217220 */ /* 0x080fe20000410000 */
        /* <DEDUP_REMOVED lines=8> */
[----:B------:R-:W-:-:S02]  /*344e0*/  FMUL.FTZ R48, R53, R74 ;  /* 0x0000004a35307220 */ /* 0x000fc40000410000 */
[----:B------:R-:W-:Y:S01]  /*344f0*/  LOP3.LUT R53, R46, 0xffffff80, RZ, 0xc0, !PT ;  /* 0xffffff802e357812 */ /* 0x000fe200078ec0ff */
[-C--:B------:R-:W-:Y:S01]  /*34500*/  FMUL.FTZ R11, R30, R74.reuse ;  /* 0x0000004a1e0b7220 */ /* 0x080fe20000410000 */
[-C--:B------:R-:W-:Y:S01]  /*34510*/  FMUL.FTZ R30, R54, R74.reuse ;  /* 0x0000004a361e7220 */ /* 0x080fe20000410000 */
[-C--:B------:R-:W-:Y:S02]  /*34520*/  FMUL.FTZ R2, R24, R74.reuse ;  /* 0x0000004a18027220 */ /* 0x080fe40000410000 */
[----:B------:R-:W-:Y:S02]  /*34530*/  IMAD.IADD R54, R80, 0x1, -R53 ;  /* 0x0000000150367824 */ /* 0x000fe400078e0a35 */
[----:B------:R-:W-:Y:S01]  /*34540*/  FMUL.FTZ R24, R42, R74 ;  /* 0x0000004a2a187220 */ /* 0x000fe20000410000 */
[----:B------:R-:W-:Y:S01]  /*34550*/  LEA.HI R42, R45, R80, RZ, 0x2 ;  /* 0x000000502d2a7211 */ /* 0x000fe200078f10ff */
[-C--:B------:R-:W-:Y:S01]  /*34560*/  FMUL.FTZ R81, R29, R74.reuse ;  /* 0x0000004a1d517220 */ /* 0x080fe20000410000 */
[----:B------:R-:W-:Y:S01]  /*34570*/  SHF.R.S32.HI R45, RZ, 0x1f, R54 ;  /* 0x0000001fff2d7819 */ /* 0x000fe20000011436 */
[-C--:B------:R-:W-:Y:S01]  /*34580*/  FMUL.FTZ R14, R35, R74.reuse ;  /* 0x0000004a230e7220 */ /* 0x080fe20000410000 */
[-C--:B------:R-:W-:Y:S01]  /*34590*/  FMUL.FTZ R29, R55, R74.reuse ;  /* 0x0000004a371d7220 */ /* 0x080fe20000410000 */
[----:B------:R-:W-:Y:S01]  /*345a0*/  FMUL.FTZ R35, R40, R74 ;  /* 0x0000004a28237220 */ /* 0x000fe20000410000 */
[----:B------:R-:W-:Y:S01]  /*345b0*/  LEA.HI R55, R45, R54, RZ, 0x2 ;  /* 0x000000362d377211 */ /* 0x000fe200078f10ff */
[-C--:B-1----:R-:W-:Y:S01]  /*345c0*/  FMUL.FTZ R73, R28, R74.reuse ;  /* 0x0000004a1c497220 */ /* 0x082fe20000410000 */
[-C--:B------:R-:W-:Y:S01]  /*345d0*/  FMUL.FTZ R40, R44, R74.reuse ;  /* 0x0000004a2c287220 */ /* 0x080fe20000410000 */
[-C--:B------:R-:W-:Y:S01]  /*345e0*/  FMUL.FTZ R44, R49, R74.reuse ;  /* 0x0000004a312c7220 */ /* 0x080fe20000410000 */
[-C--:B------:R-:W-:Y:S01]  /*345f0*/  FMUL.FTZ R28, R50, R74.reuse ;  /* 0x0000004a321c7220 */ /* 0x080fe20000410000 */
[----:B------:R-:W-:Y:S01]  /*34600*/  LOP3.LUT R53, R42, 0xfffffffc, RZ, 0xc0, !PT ;  /* 0xfffffffc2a357812 */ /* 0x000fe200078ec0ff */
[-C--:B------:R-:W-:Y:S01]  /*34610*/  FMUL.FTZ R49, R56, R74.reuse ;  /* 0x0000004a38317220 */ /* 0x080fe20000410000 */
[----:B------:R-:W-:Y:S01]  /*34620*/  FMUL.FTZ R50, R57, R74 ;  /* 0x0000004a39327220 */ /* 0x000fe20000410000 */
[----:B------:R-:W-:-:S02]  /*34630*/  SHF.R.S32.HI R57, RZ, 0x2, R55 ;  /* 0x00000002ff397819 */ /* 0x000fc40000011437 */
[----:B------:R-:W-:Y:S01]  /*34640*/  SHF.R.S32.HI R56, RZ, 0x1f, R55 ;  /* 0x0000001fff387819 */ /* 0x000fe20000011437 */
[----:B------:R-:W-:Y:S01]  /*34650*/  IMAD.IADD R80, R80, 0x1, -R53 ;  /* 0x0000000150507824 */ /* 0x000fe200078e0a35 */
[----:B------:R-:W-:Y:S01]  /*34660*/  LEA.HI R53, R45, R54, RZ, 0x5 ;  /* 0x000000362d357211 */ /* 0x000fe200078f28ff */
[-C--:B------:R-:W-:Y:S01]  /*34670*/  FMUL.FTZ R13, R34, R74.reuse ;  /* 0x0000004a220d7220 */ /* 0x080fe20000410000 */
[----:B------:R-:W-:Y:S01]  /*34680*/  LEA.HI R56, R56, R57, RZ, 0x3 ;  /* 0x0000003938387211 */ /* 0x000fe200078f18ff */
[-C--:B------:R-:W-:Y:S01]  /*34690*/  FMUL.FTZ R34, R37, R74.reuse ;  /* 0x0000004a25227220 */ /* 0x080fe20000410000 */
[-C--:B------:R-:W-:Y:S01]  /*346a0*/  FMUL.FTZ R20, R38, R74.reuse ;  /* 0x0000004a26147220 */ /* 0x080fe20000410000 */
[----:B------:R-:W-:Y:S01]  /*346b0*/  SHF.R.S32.HI R45, RZ, 0x7, R46 ;  /* 0x00000007ff2d7819 */ /* 0x000fe2000001142e */
[-C--:B------:R-:W-:Y:S01]  /*346c0*/  FMUL.FTZ R37, R58, R74.reuse ;  /* 0x0000004a3a257220 */ /* 0x080fe20000410000 */
[-C--:B------:R-:W-:Y:S01]  /*346d0*/  FMUL.FTZ R38, R59, R74.reuse ;  /* 0x0000004a3b267220 */ /* 0x080fe20000410000 */
[----:B------:R-:W-:Y:S01]  /*346e0*/  SHF.R.S32.HI R59, RZ, 0x5, R53 ;  /* 0x00000005ff3b7819 */ /* 0x000fe20000011435 */
[-C--:B------:R-:W-:Y:S01]  /*346f0*/  FMUL.FTZ R72, R25, R74.reuse ;  /* 0x0000004a19487220 */ /* 0x080fe20000410000 */
[----:B------:R-:W-:Y:S01]  /*34700*/  LOP3.LUT R58, R56, 0xfffffff8, RZ, 0xc0, !PT ;  /* 0xfffffff8383a7812 */ /* 0x000fe200078ec0ff */
[-C--:B------:R-:W-:Y:S01]  /*34710*/  FMUL.FTZ R25, R47, R74.reuse ;  /* 0x0000004a2f197220 */ /* 0x080fe20000410000 */
[----:B------:R-:W-:Y:S01]  /*34720*/  LEA.HI R46, R46, R45, RZ, 0x1 ;  /* 0x0000002d2e2e7211 */ /* 0x000fe200078f08ff */
[-C--:B------:R-:W-:Y:S01]  /*34730*/  FMUL.FTZ R47, R52, R74.reuse ;  /* 0x0000004a342f7220 */ /* 0x080fe20000410000 */
[----:B------:R-:W-:Y:S01]  /*34740*/  FMUL.FTZ R52, R61, R74 ;  /* 0x0000004a3d347220 */ /* 0x000fe20000410000 */
[----:B------:R-:W-:Y:S01]  /*34750*/  IMAD R61, R82, 0x8, R59 ;  /* 0x00000008523d7824 */ /* 0x000fe200078e023b */
[----:B------:R-:W-:Y:S01]  /*34760*/  LOP3.LUT R46, R46, 0x3fffffe, RZ, 0xc0, !PT ;  /* 0x03fffffe2e2e7812 */ /* 0x000fe200078ec0ff */
[----:B------:R-:W-:Y:S01]  /*34770*/  IMAD.IADD R58, R57, 0x1, -R58 ;  /* 0x00000001393a7824 */ /* 0x000fe200078e0a3a */
[----:B------:R-:W-:-:S03]  /*34780*/  LEA.HI R59, R80, R80, RZ, 0x1 ;  /* 0x00000050503b7211 */ /* 0x000fc600078f08ff */
[----:B------:R-:W-:Y:S01]  /*34790*/  IMAD.IADD R46, R45, 0x1, -R46 ;  /* 0x000000012d2e7824 */ /* 0x000fe200078e0a2e */
[----:B------:R-:W-:Y:S02]  /*347a0*/  LOP3.LUT R59, R59, 0x1ffffffe, RZ, 0xc0, !PT ;  /* 0x1ffffffe3b3b7812 */ /* 0x000fe400078ec0ff */
[----:B------:R-:W-:-:S03]  /*347b0*/  LEA R57, R61, R58, 0x4 ;  /* 0x0000003a3d397211 */ /* 0x000fc600078e20ff */
[----:B------:R-:W-:Y:S02]  /*347c0*/  IMAD.IADD R59, R80, 0x1, -R59 ;  /* 0x00000001503b7824 */ /* 0x000fe400078e0a3b */
[----:B------:R-:W-:-:S04]  /*347d0*/  IMAD R46, R46, 0x40, R57 ;  /* 0x000000402e2e7824 */ /* 0x000fc800078e0239 */
[----:B------:R-:W-:-:S04]  /*347e0*/  IMAD R61, R59, 0x8, R46 ;  /* 0x000000083b3d7824 */ /* 0x000fc800078e022e */
[----:B------:R-:W-:-:S04]  /*347f0*/  @P0 IMAD.HI.U32 R78, R61, R78, RZ ;  /* 0x0000004e3d4e0227 */ /* 0x000fc800078e00ff */
[-C--:B------:R-:W-:Y:S01]  /*34800*/  FMUL.FTZ R57, R69, R74.reuse ;  /* 0x0000004a45397220 */ /* 0x080fe20000410000 */
[----:B------:R-:W-:Y:S02]  /*34810*/  @P0 SHF.R.U32.HI R61, RZ, R79, R78 ;  /* 0x0000004fff3d0219 */ /* 0x000fe4000001164e */
[----:B------:R-:W-:Y:S01]  /*34820*/  LOP3.LUT R55, R55, 0x7ffffffc, RZ, 0xc0, !PT ;  /* 0x7ffffffc37377812 */ /* 0x000fe200078ec0ff */
[-C--:B------:R-:W-:Y:S02]  /*34830*/  FMUL.FTZ R53, R64, R74.reuse ;  /* 0x0000004a40357220 */ /* 0x080fe40000410000 */
[----:B------:R-:W1:Y:S01]  /*34840*/  SHFL.IDX PT, R69, R61, RZ, 0x1c1f ;  /* 0x001c1fff3d457589 */ /* 0x000e6200000e0000 */
[----:B------:R-:W-:Y:S02]  /*34850*/  IMAD R64, R0, -0x60, R10 ;  /* 0xffffffa000407824 */ /* 0x000fe400078e020a */
[-C--:B0-----:R-:W-:Y:S01]  /*34860*/  FMUL.FTZ R9, R27, R74.reuse ;  /* 0x0000004a1b097220 */ /* 0x081fe20000410000 */
[-C--:B------:R-:W-:Y:S01]  /*34870*/  FMUL.FTZ R42, R63, R74.reuse ;  /* 0x0000004a3f2a7220 */ /* 0x080fe20000410000 */
[-C--:B------:R-:W-:Y:S01]  /*34880*/  FMUL.FTZ R15, R39, R74.reuse ;  /* 0x0000004a270f7220 */ /* 0x080fe20000410000 */
[----:B------:R-:W-:Y:S01]  /*34890*/  FMUL.FTZ R27, R51, R74 ;  /* 0x0000004a331b7220 */ /* 0x000fe20000410000 */
[----:B------:R-:W-:-:S02]  /*348a0*/  IMAD.IADD R63, R54, 0x1, -R55 ;  /* 0x00000001363f7824 */ /* 0x000fc400078e0a37 */
        /* <DEDUP_REMOVED lines=8> */
[----:B------:R-:W-:Y:S01]  /*34930*/  VIADD R60, R64, 0x1 ;  /* 0x00000001403c7836 */ /* 0x000fe20000000000 */
[----:B------:R-:W0:Y:S03]  /*34940*/  MUFU.TANH R2, R2 ;  /* 0x0000000200027308 */ /* 0x000e260000002400 */
[----:B------:R-:W-:Y:S01]  /*34950*/  IMAD R60, R63, -0x2, R60 ;  /* 0xfffffffe3f3c7824 */ /* 0x000fe200078e023c */
[----:B------:R-:W-:-:S04]  /*34960*/  LOP3.LUT R62, RZ, R77, RZ, 0x33, !PT ;  /* 0x0000004dff3e7212 */ /* 0x000fc800078e33ff */
[----:B------:R-:W2:Y:S01]  /*34970*/  MUFU.TANH R72, R72 ;  /* 0x0000004800487308 */ /* 0x000ea20000002400 */
[----:B------:R-:W-:-:S07]  /*34980*/  IMAD.IADD R59, R60, 0x1, -R7 ;  /* 0x000000013c3b7824 */ /* 0x000fce00078e0a07 */
[----:B------:R-:W3:Y:S01]  /*34990*/  MUFU.TANH R3, R3 ;  /* 0x0000000300037308 */ /* 0x000ee20000002400 */
[----:B------:R-:W-:-:S07]  /*349a0*/  IMAD.SHL.U32 R65, R63, 0x2, RZ ;  /* 0x000000023f417824 */ /* 0x000fce00078e00ff */
        /* <DEDUP_REMOVED lines=47> */
[----:B------:R-:W-:Y:S01]  /*34ca0*/  IMAD.IADD R62, R59, 0x1, R62 ;  /* 0x000000013b3e7824 */ /* 0x000fe200078e023e */
[----:B-1----:R-:W-:Y:S01]  /*34cb0*/  VIADDMNMX R67, R69, R76, R63, PT ;  /* 0x0000004c45437246 */ /* 0x002fe2000380013f */
[----:B------:R-:W-:-:S02]  /*34cc0*/  IMAD R65, R0, -0x60, -R65 ;  /* 0xffffffa000417824 */ /* 0x000fc400078e0a41 */
        /* <DEDUP_REMOVED lines=10> */
[----:B------:R-:W2:Y:S04]  /*34d70*/  LD.E R59, desc[UR6][R4.64+0x1c] ;  /* 0x00001c06043b7980 */ /* 0x000ea8000c101900 */
[----:B------:R-:W3:Y:S01]  /*34d80*/  LD.E R69, desc[UR6][R4.64+0x20] ;  /* 0x0000200604457980 */ /* 0x000ee2000c101900 */
[----:B--2---:R-:W-:-:S05]  /*34d90*/  IMAD.HI.U32 R0, R0, R59, RZ ;  /* 0x0000003b00007227 */ /* 0x004fca00078e00ff */
[----:B---3--:R-:W-:-:S07]  /*34da0*/  SHF.R.U32.HI R0, RZ, R69, R0 ;  /* 0x00000045ff007219 */ /* 0x008fce0000011600 */
.L_x_12582:
[----:B------:R-:W-:Y:S05]  /*34db0*/  BSYNC B2 ;  /* 0x0000000000027941 */ /* 0x000fea0003800000 */
.L_x_12581:
[----:B------:R-:W-:Y:S01]  /*34dc0*/  LOP3.LUT R0, RZ, R0, RZ, 0x33, !PT ;  /* 0x00000000ff007212 */ /* 0x000fe200078e33ff */
[----:B------:R-:W-:Y:S06]  /*34dd0*/  BRA `(.L_x_12583) ;  /* 0x0000000000187947 */ /* 0x000fec0003800000 */
.L_x_12580:
[----:B------:R-:W-:-:S13]  /*34de0*/  ISETP.NE.AND P0, PT, R6, 0x1, PT ;  /* 0x000000010600780c */ /* 0x000fda0003f05270 */
[----:B------:R-:W-:Y:S05]  /*34df0*/  @!P0 BRA `(.L_x_12583) ;  /* 0x0000000000108947 */ /* 0x000fea0003800000 */
[----:B------:R-:W2:Y:S04]  /*34e00*/  LD.E R59, desc[UR6][R4.64+0x1c] ;  /* 0x00001c06043b7980 */ /* 0x000ea8000c101900 */
[----:B------:R-:W3:Y:S01]  /*34e10*/  LD.E R69, desc[UR6][R4.64+0x20] ;  /* 0x0000200604457980 */ /* 0x000ee2000c101900 */
[----:B--2---:R-:W-:-:S05]  /*34e20*/  IMAD.HI.U32 R0, R0, R59, RZ ;  /* 0x0000003b00007227 */ /* 0x004fca00078e00ff */
[----:B---3--:R-:W-:-:S07]  /*34e30*/  SHF.R.U32.HI R0, RZ, R69, R0 ;  /* 0x00000045ff007219 */ /* 0x008fce0000011600 */
.L_x_12583:
[----:B------:R-:W-:Y:S05]  /*34e40*/  BSYNC B1 ;  /* 0x0000000000017941 */ /* 0x000fea0003800000 */
.L_x_12579:
[----:B------:R-:W-:-:S05]  /*34e50*/  IMAD R59, R6, R0, R65 ;  /* 0x00000000063b7224 */ /* 0x000fca00078e0241 */
[----:B------:R-:W-:Y:S02]  /*34e60*/  VIMNMX R60, R60, R59, !PT ;  /* 0x0000003b3c3c7248 */ /* 0x000fe40007fe0100 */
[----:B------:R-:W-:-:S07]  /*34e70*/  VIADDMNMX R67, R59, R6, R67, PT ;  /* 0x000000063b437246 */ /* 0x000fce0003800143 */
.L_x_12578:
[----:B------:R-:W-:Y:S05]  /*34e80*/  BSYNC B0 ;  /* 0x0000000000007941 */ /* 0x000fea0003800000 */
.L_x_12577:
[C---:B------:R-:W-:Y:S01]  /*34e90*/  ISETP.GE.AND P0, PT, R75.reuse, 0x2, PT ;  /* 0x000000024b00780c */ /* 0x040fe20003f06270 */
[----:B------:R-:W1:Y:S01]  /*34ea0*/  SHFL.IDX PT, R61, R61, 0x1, 0x1c1f ;  /* 0x003c1f003d3d7f89 */ /* 0x000e6200000e0000 */
[C---:B------:R-:W-:Y:S01]  /*34eb0*/  ISETP.GE.AND P4, PT, R75.reuse, 0xa, PT ;  /* 0x0000000a4b00780c */ /* 0x040fe20003f86270 */
        /* <DEDUP_REMOVED lines=88> */
[----:B-1----:R-:W-:-:S02]  /*35440*/  VIADDMNMX R63, R61, R76, R63, PT ;  /* 0x0000004c3d3f7246 */ /* 0x002fc4000380013f */
        /* <DEDUP_REMOVED lines=40> */
.L_x_12589:
[----:B------:R-:W-:Y:S05]  /*356d0*/  BSYNC B2 ;  /* 0x0000000000027941 */ /* 0x000fea0003800000 */
.L_x_12588:
[----:B------:R-:W-:Y:S01]  /*356e0*/  LOP3.LUT R7, RZ, R7, RZ, 0x33, !PT ;  /* 0x00000007ff077212 */ /* 0x000fe200078e33ff */
[----:B------:R-:W-:Y:S06]  /*356f0*/  BRA `(.L_x_12590) ;  /* 0x0000000000187947 */ /* 0x000fec0003800000 */
.L_x_12587:
[----:B------:R-:W-:-:S13]  /*35700*/  ISETP.NE.AND P6, PT, R6, 0x1, PT ;  /* 0x000000010600780c */ /* 0x000fda0003fc5270 */
[----:B------:R-:W-:Y:S05]  /*35710*/  @!P6 BRA `(.L_x_12590) ;  /* 0x000000000010e947 */ /* 0x000fea0003800000 */
[----:B------:R-:W2:Y:S04]  /*35720*/  LD.E R2, desc[UR6][R4.64+0x1c] ;  /* 0x00001c0604027980 */ /* 0x000ea8000c101900 */
[----:B------:R-:W3:Y:S01]  /*35730*/  LD.E R10, desc[UR6][R4.64+0x20] ;  /* 0x00002006040a7980 */ /* 0x000ee2000c101900 */
[----:B--2---:R-:W-:-:S05]  /*35740*/  IMAD.HI.U32 R7, R7, R2, RZ ;  /* 0x0000000207077227 */ /* 0x004fca00078e00ff */
[----:B---3--:R-:W-:-:S07]  /*35750*/  SHF.R.U32.HI R7, RZ, R10, R7 ;  /* 0x0000000aff077219 */ /* 0x008fce0000011607 */
.L_x_12590:
[----:B------:R-:W-:Y:S05]  /*35760*/  BSYNC B1 ;  /* 0x0000000000017941 */ /* 0x000fea0003800000 */
.L_x_12586:
[----:B------:R-:W-:-:S05]  /*35770*/  IMAD R7, R6, R7, R65 ;  /* 0x0000000706077224 */ /* 0x000fca00078e0241 */
[----:B------:R-:W-:Y:S02]  /*35780*/  VIADDMNMX R63, R7, R6, R63, PT ;  /* 0x00000006073f7246 */ /* 0x000fe4000380013f */
[----:B------:R-:W-:-:S07]  /*35790*/  VIMNMX R58, R58, R7, !PT ;  /* 0x000000073a3a7248 */ /* 0x000fce0007fe0100 */
.L_x_12585:
[----:B------:R-:W-:Y:S05]  /*357a0*/  BSYNC B0 ;  /* 0x0000000000007941 */ /* 0x000fea0003800000 */
.L_x_12584:
        /* <DEDUP_REMOVED lines=68> */
[C---:B------:R-:W-:Y:S02]  /*35bf0*/  ISETP.GT.AND P0, PT, R58.reuse, RZ, !P6 ;  /* 0x000000ff3a00720c */ /* 0x040fe40007704270 */
[C---:B------:R-:W-:Y:S02]  /*35c00*/  ISETP.GT.AND P2, PT, R58.reuse, 0x49, !P2 ;  /* 0x000000493a00780c */ /* 0x040fe40005744270 */
[----:B------:R-:W-:Y:S02]  /*35c10*/  ISETP.LT.OR P0, PT, R63, 0x1, P0 ;  /* 0x000000013f00780c */ /* 0x000fe40000701670 */
[----:B------:R-:W-:Y:S02]  /*35c20*/  ISETP.GT.AND P3, PT, R58, 0x50, !P3 ;  /* 0x000000503a00780c */ /* 0x000fe40005f64270 */
[----:B------:R-:W-:-:S02]  /*35c30*/  FSEL R4, R3, -INF , !P0 ;  /* 0xff80000003047808 */ /* 0x000fc40004000000 */
[----:B------:R-:W2:Y:S01]  /*35c40*/  LDL.64 R2, [UR4+0x40] ;  /* 0x00004004ff027983 */ /* 0x000ea20008100a00 */
[----:B------:R-:W-:Y:S02]  /*35c50*/  ISETP.GT.AND P4, PT, R58, 0x51, !P4 ;  /* 0x000000513a00780c */ /* 0x000fe40006784270 */
[----:B------:R-:W-:Y:S02]  /*35c60*/  FMNMX.FTZ R6, R4, R9, !PT ;  /* 0x0000000904067209 */ /* 0x000fe40007810000 */
[----:B------:R-:W-:Y:S02]  /*35c70*/  ISETP.NE.AND P6, PT, R75, RZ, PT ;  /* 0x000000ff4b00720c */ /* 0x000fe40003fc5270 */
        /* <DEDUP_REMOVED lines=20> */
[----:B------:R-:W-:Y:S02]  /*35dc0*/  ISETP.LT.OR P3, PT, R63, 0x51, P3 ;  /* 0x000000513f00780c */ /* 0x000fe40001f61670 */
[----:B------:R-:W-:Y:S02]  /*35dd0*/  FSEL R42, R42, -INF , !P2 ;  /* 0xff8000002a2a7808 */ /* 0x000fe40005000000 */
[----:B------:R-:W-:Y:S02]  /*35de0*/  FMNMX.FTZ R5, R39, R6, !PT ;  /* 0x0000000627057209 */ /* 0x000fe40007810000 */
[----:B------:R-:W-:-:S02]  /*35df0*/  ISETP.GT.AND P5, PT, R58, 0x58, !P5 ;  /* 0x000000583a00780c */ /* 0x000fc40006fa4270 */
[----:B------:R-:W-:Y:S02]  /*35e00*/  ISETP.LT.OR P4, PT, R63, 0x52, P4 ;  /* 0x000000523f00780c */ /* 0x000fe40002781670 */
[----:B------:R-:W-:Y:S02]  /*35e10*/  FSEL R45, R45, -INF , !P3 ;  /* 0xff8000002d2d7808 */ /* 0x000fe40005800000 */
[----:B------:R-:W-:Y:S02]  /*35e20*/  FMNMX.FTZ R6, R42, R5, !PT ;  /* 0x000000052a067209 */ /* 0x000fe40007810000 */
[----:B------:R-:W-:Y:S02]  /*35e30*/  ISETP.GT.AND P0, PT, R58, 0x59, !P6 ;  /* 0x000000593a00780c */ /* 0x000fe40007704270 */
[----:B------:R-:W-:Y:S02]  /*35e40*/  ISETP.LT.OR P5, PT, R63, 0x59, P5 ;  /* 0x000000593f00780c */ /* 0x000fe40002fa1670 */
[----:B------:R-:W-:-:S02]  /*35e50*/  FSEL R46, R46, -INF , !P4 ;  /* 0xff8000002e2e7808 */ /* 0x000fc40006000000 */
[----:B------:R-:W-:Y:S02]  /*35e60*/  FMNMX.FTZ R5, R45, R6, !PT ;  /* 0x000000062d057209 */ /* 0x000fe40007810000 */
[----:B------:R-:W-:Y:S02]  /*35e70*/  ISETP.LT.OR P0, PT, R63, 0x5a, P0 ;  /* 0x0000005a3f00780c */ /* 0x000fe40000701670 */
[----:B------:R-:W-:Y:S02]  /*35e80*/  FSEL R54, R54, -INF , !P5 ;  /* 0xff80000036367808 */ /* 0x000fe40006800000 */
[----:B------:R-:W-:Y:S02]  /*35e90*/  FMNMX.FTZ R5, R46, R5, !PT ;  /* 0x000000052e057209 */ /* 0x000fe40007810000 */
[----:B------:R-:W-:Y:S02]  /*35ea0*/  FSEL R55, R55, -INF , !P0 ;  /* 0xff80000037377808 */ /* 0x000fe40004000000 */
        /* <DEDUP_REMOVED lines=38> */
[----:B------:R-:W2:Y:S04]  /*36110*/  LDL.64 R6, [UR4+0x40] ;  /* 0x00004004ff067983 */ /* 0x000ea80008100a00 */
[----:B--2---:R-:W2:Y:S04]  /*36120*/  LD.E R10, desc[UR6][R6.64+0x20] ;  /* 0x00002006060a7980 */ /* 0x004ea8000c101900 */
[----:B------:R-:W2:Y:S04]  /*36130*/  LD.E R65, desc[UR6][R6.64] ;  /* 0x0000000606417980 */ /* 0x000ea8000c101900 */
[----:B------:R-:W0:Y:S01]  /*36140*/  LD.E R67, desc[UR6][R6.64+0x4] ;  /* 0x0000040606437980 */ /* 0x000e22000c101900 */
[C---:B--2---:R-:W-:Y:S01]  /*36150*/  FMUL.FTZ R58, R65.reuse, R10 ;  /* 0x0000000a413a7220 */ /* 0x044fe20000410000 */
[----:B------:R-:W-:Y:S01]  /*36160*/  FSETP.NEU.FTZ.AND P0, PT, R65, -INF , PT ;  /* 0xff8000004100780b */ /* 0x000fe20003f1d000 */
[----:B0-----:R-:W-:-:S03]  /*36170*/  FMUL.FTZ R3, R10, R67 ;  /* 0x000000430a037220 */ /* 0x001fc60000410000 */
[----:B------:R-:W-:Y:S02]  /*36180*/  FSEL R65, R58, RZ, P0 ;  /* 0x000000ff3a417208 */ /* 0x000fe40000000000 */
[----:B------:R-:W-:-:S04]  /*36190*/  FSETP.NEU.FTZ.AND P0, PT, R67, -INF , PT ;  /* 0xff8000004300780b */ /* 0x000fc80003f1d000 */
[----:B------:R-:W-:Y:S01]  /*361a0*/  FSEL R3, R3, RZ, P0 ;  /* 0x000000ff03037208 */ /* 0x000fe20000000000 */
[-CC-:B------:R-:W-:Y:S01]  /*361b0*/  FFMA.FTZ R164, R59, R10.reuse, -R65.reuse ;  /* 0x0000000a3ba47223 */ /* 0x180fe20000010841 */
[-CC-:B------:R-:W-:Y:S01]  /*361c0*/  FFMA.FTZ R59, R72, R10.reuse, -R65.reuse ;  /* 0x0000000a483b7223 */ /* 0x180fe20000010841 */
[-C--:B------:R-:W-:Y:S02]  /*361d0*/  FFMA.FTZ R182, R0, R10.reuse, -R65 ;  /* 0x0000000a00b67223 */ /* 0x080fe40000010841 */
[-CC-:B------:R-:W-:Y:S01]  /*361e0*/  FFMA.FTZ R165, R4, R10.reuse, -R3.reuse ;  /* 0x0000000a04a57223 */ /* 0x180fe20000010803 */
[-C--:B------:R-:W-:Y:S01]  /*361f0*/  FFMA.FTZ R0, R9, R10.reuse, -R3 ;  /* 0x0000000a09007223 */ /* 0x080fe20000010803 */
[-C--:B------:R-:W-:Y:S01]  /*36200*/  FFMA.FTZ R166, R73, R10.reuse, -R65 ;  /* 0x0000000a49a67223 */ /* 0x080fe20000010841 */
[-C--:B------:R-:W-:Y:S01]  /*36210*/  FFMA.FTZ R167, R11, R10.reuse, -R3 ;  /* 0x0000000a0ba77223 */ /* 0x080fe20000010803 */
        /* <DEDUP_REMOVED lines=9> */
[----:B------:R-:W2:Y:S01]  /*362b0*/  MUFU.EX2 R166, R166 ;  /* 0x000000a600a67308 */ /* 0x000ea20000000800 */
[----:B------:R-:W-:-:S07]  /*362c0*/  FFMA.FTZ R14, R14, R10, -R3 ;  /* 0x0000000a0e0e7223 */ /* 0x000fce0000010803 */
[----:B------:R-:W3:Y:S01]  /*362d0*/  MUFU.EX2 R167, R167 ;  /* 0x000000a700a77308 */ /* 0x000ee20000000800 */
[-C--:B------:R-:W-:Y:S01]  /*362e0*/  FFMA.FTZ R158, R33, R10.reuse, -R65 ;  /* 0x0000000a219e7223 */ /* 0x080fe20000010841 */
[----:B------:R-:W-:-:S06]  /*362f0*/  FFMA.FTZ R159, R20, R10, -R3 ;  /* 0x0000000a149f7223 */ /* 0x000fcc0000010803 */
[----:B------:R-:W4:Y:S08]  /*36300*/  MUFU.EX2 R61, R61 ;  /* 0x0000003d003d7308 */ /* 0x000f300000000800 */
[----:B------:R-:W4:Y:S01]  /*36310*/  MUFU.EX2 R12, R12 ;  /* 0x0000000c000c7308 */ /* 0x000f220000000800 */
[----:B0-----:R-:W-:Y:S01]  /*36320*/  FADD.FTZ R5, R164, R59 ;  /* 0x0000003ba4057221 */ /* 0x001fe20000010000 */
[----:B-1----:R-:W-:-:S06]  /*36330*/  FADD.FTZ R2, R165, R0 ;  /* 0x00000000a5027221 */ /* 0x002fcc0000010000 */
[----:B------:R-:W0:Y:S01]  /*36340*/  MUFU.EX2 R156, R156 ;  /* 0x0000009c009c7308 */ /* 0x000e220000000800 */
[-C--:B------:R-:W-:Y:S01]  /*36350*/  FFMA.FTZ R33, R34, R10.reuse, -R65 ;  /* 0x0000000a22217223 */ /* 0x080fe20000010841 */
[----:B------:R-:W-:-:S06]  /*36360*/  FFMA.FTZ R20, R15, R10, -R3 ;  /* 0x0000000a0f147223 */ /* 0x000fcc0000010803 */
[----:B------:R-:W1:Y:S01]  /*36370*/  MUFU.EX2 R157, R157 ;  /* 0x0000009d009d7308 */ /* 0x000e620000000800 */
[----:B--2---:R-:W-:Y:S01]  /*36380*/  FADD.FTZ R4, R166, R5 ;  /* 0x00000005a6047221 */ /* 0x004fe20000010000 */
[----:B---3--:R-:W-:-:S06]  /*36390*/  FADD.FTZ R5, R167, R2 ;  /* 0x00000002a7057221 */ /* 0x008fcc0000010000 */
[----:B------:R-:W2:Y:S01]  /*363a0*/  MUFU.EX2 R31, R31 ;  /* 0x0000001f001f7308 */ /* 0x000ea20000000800 */
[-C--:B------:R-:W-:Y:S01]  /*363b0*/  FFMA.FTZ R168, R35, R10.reuse, -R65 ;  /* 0x0000000a23a87223 */ /* 0x080fe20000010841 */
[----:B------:R-:W-:-:S06]  /*363c0*/  FFMA.FTZ R169, R24, R10, -R3 ;  /* 0x0000000a18a97223 */ /* 0x000fcc0000010803 */
[----:B------:R-:W3:Y:S01]  /*363d0*/  MUFU.EX2 R14, R14 ;  /* 0x0000000e000e7308 */ /* 0x000ee20000000800 */
[----:B----4-:R-:W-:Y:S01]  /*363e0*/  FADD.FTZ R9, R61, R4 ;  /* 0x000000043d097221 */ /* 0x010fe20000010000 */
[----:B------:R-:W-:-:S06]  /*363f0*/  FADD.FTZ R2, R12, R5 ;  /* 0x000000050c027221 */ /* 0x000fcc0000010000 */
[----:B------:R-:W4:Y:S01]  /*36400*/  MUFU.EX2 R158, R158 ;  /* 0x0000009e009e7308 */ /* 0x000f220000000800 */
[-C--:B------:R-:W-:Y:S01]  /*36410*/  FFMA.FTZ R35, R36, R10.reuse, -R65 ;  /* 0x0000000a24237223 */ /* 0x080fe20000010841 */
[----:B------:R-:W-:-:S06]  /*36420*/  FFMA.FTZ R24, R21, R10, -R3 ;  /* 0x0000000a15187223 */ /* 0x000fcc0000010803 */
        /* <DEDUP_REMOVED lines=83> */
[----:B------:R-:W-:Y:S01]  /*36960*/  FFMA.FTZ R3, R55, R10, -R3 ;  /* 0x0000000a37037223 */ /* 0x000fe20000010803 */
[----:B----4-:R-:W-:Y:S01]  /*36970*/  FADD.FTZ R4, R178, R9 ;  /* 0x00000009b2047221 */ /* 0x010fe20000010000 */
[----:B------:R-:W-:-:S05]  /*36980*/  FADD.FTZ R5, R179, R2 ;  /* 0x00000002b3057221 */ /* 0x000fca0000010000 */
[----:B------:R-:W4:Y:S08]  /*36990*/  MUFU.EX2 R53, R53 ;  /* 0x0000003500357308 */ /* 0x000f300000000800 */
[----:B------:R-:W4:Y:S01]  /*369a0*/  MUFU.EX2 R46, R46 ;  /* 0x0000002e002e7308 */ /* 0x000f220000000800 */
[----:B0-----:R-:W-:Y:S01]  /*369b0*/  FADD.FTZ R9, R51, R4 ;  /* 0x0000000433097221 */ /* 0x001fe20000010000 */
[----:B-1----:R-:W-:-:S06]  /*369c0*/  FADD.FTZ R2, R42, R5 ;  /* 0x000000052a027221 */ /* 0x002fcc0000010000 */
[----:B------:R-:W0:Y:S08]  /*369d0*/  MUFU.EX2 R182, R182 ;  /* 0x000000b600b67308 */ /* 0x000e300000000800 */
[----:B------:R-:W1:Y:S01]  /*369e0*/  MUFU.EX2 R54, R54 ;  /* 0x0000003600367308 */ /* 0x000e620000000800 */
[----:B--2---:R-:W-:Y:S01]  /*369f0*/  FADD.FTZ R4, R180, R9 ;  /* 0x00000009b4047221 */ /* 0x004fe20000010000 */
[----:B---3--:R-:W-:-:S06]  /*36a00*/  FADD.FTZ R5, R45, R2 ;  /* 0x000000022d057221 */ /* 0x008fcc0000010000 */
[----:B------:R-:W2:Y:S08]  /*36a10*/  MUFU.EX2 R57, R57 ;  /* 0x0000003900397308 */ /* 0x000eb00000000800 */
[----:B------:R-:W3:Y:S01]  /*36a20*/  MUFU.EX2 R183, R3 ;  /* 0x0000000300b77308 */ /* 0x000ee20000000800 */
[----:B----4-:R-:W-:Y:S01]  /*36a30*/  FADD.FTZ R9, R53, R4 ;  /* 0x0000000435097221 */ /* 0x010fe20000010000 */
[----:B------:R-:W-:-:S03]  /*36a40*/  FADD.FTZ R5, R46, R5 ;  /* 0x000000052e057221 */ /* 0x000fc60000010000 */
[----:B0-----:R-:W-:Y:S01]  /*36a50*/  FADD.FTZ R2, R182, R9 ;  /* 0x00000009b6027221 */ /* 0x001fe20000010000 */
[----:B-1----:R-:W-:-:S03]  /*36a60*/  FADD.FTZ R4, R54, R5 ;  /* 0x0000000536047221 */ /* 0x002fc60000010000 */
[----:B--2---:R-:W-:Y:S01]  /*36a70*/  FADD.FTZ R9, R57, R2 ;  /* 0x0000000239097221 */ /* 0x004fe20000010000 */
[----:B---3--:R-:W-:-:S04]  /*36a80*/  FADD.FTZ R11, R183, R4 ;  /* 0x00000004b70b7221 */ /* 0x008fc80000010000 */
[----:B------:R0:W-:Y:S04]  /*36a90*/  ST.E desc[UR6][R6.64+0x10], R9 ;  /* 0x0000100906007985 */ /* 0x0001e8000c101906 */
[----:B------:R0:W-:Y:S04]  /*36aa0*/  ST.E desc[UR6][R6.64+0x14], R11 ;  /* 0x0000140b06007985 */ /* 0x0001e8000c101906 */
[----:B------:R-:W2:Y:S04]  /*36ab0*/  LDL.64 R2, [UR4+0x58] ;  /* 0x00005804ff027983 */ /* 0x000ea80008100a00 */
[----:B------:R-:W3:Y:S04]  /*36ac0*/  LDL.64 R4, [UR4] ;  /* 0x00000004ff047983 */ /* 0x000ee80008100a00 */
[----:B--2---:R-:W2:Y:S04]  /*36ad0*/  LD.E R15, desc[UR6][R2.64] ;  /* 0x00000006020f7980 */ /* 0x004ea8000c101900 */
[----:B---3--:R0:W5:Y:S04]  /*36ae0*/  LD.E R10, desc[UR6][R4.64] ;  /* 0x00000006040a7980 */ /* 0x008168000c101900 */
[----:B------:R0:W5:Y:S01]  /*36af0*/  LD.E R13, desc[UR6][R4.64+0x4] ;  /* 0x00000406040d7980 */ /* 0x000162000c101900 */
        /* <DEDUP_REMOVED lines=27> */
[----:B0-----:R-:W-:Y:S05]  /*36cb0*/  @!P0 BRA `(.L_x_12592) ;  /* 0x0000000000048947 */ /* 0x001fea0003800000 */
[----:B------:R-:W-:Y:S01]  /*36cc0*/  BPT.TRAP 0x1 ;  /* 0x000000040000795c */ /* 0x000fe20000300000 */
.L_x_12592:
[----:B------:R-:W-:Y:S05]  /*36cd0*/  BSYNC B0 ;  /* 0x0000000000007941 */ /* 0x000fea0003800000 */
.L_x_12591:
        /* <DEDUP_REMOVED lines=13> */
.L_x_12594:
[----:B------:R-:W-:Y:S05]  /*36db0*/  BSYNC B0 ;  /* 0x0000000000007941 */ /* 0x000fea0003800000 */
.L_x_12593:
        /* <DEDUP_REMOVED lines=8> */
.L_x_12596:
[----:B------:R-:W-:Y:S05]  /*36e40*/  BSYNC B0 ;  /* 0x0000000000007941 */ /* 0x000fea0003800000 */
.L_x_12595:
[----:B------:R-:W2:Y:S04]  /*36e50*/  LDL.64 R4, [UR4] ;  /* 0x00000004ff047983 */ /* 0x000ea80008100a00 */
[----:B0----5:R-:W3:Y:S04]  /*36e60*/  LDL.64 R6, [UR4+0x70] ;  /* 0x00007004ff067983 */ /* 0x021ee80008100a00 */
[----:B------:R-:W4:Y:S01]  /*36e70*/  LDL.64 R2, [UR4+0x50] ;  /* 0x00005004ff027983 */ /* 0x000f220008100a00 */
[----:B------:R-:W-:Y:S01]  /*36e80*/  LEA.HI R8, R8, 0x8, RZ, 0x19 ;  /* 0x0000000808087811 */ /* 0x000fe200078fc8ff */
[----:B------:R-:W-:Y:S05]  /*36e90*/  WARPSYNC.ALL ;  /* 0x0000000000007948 */ /* 0x000fea0003800000 */
[----:B------:R0:W-:Y:S06]  /*36ea0*/  BAR.SYNC.DEFER_BLOCKING R8, 0x100 ;  /* 0x000400080000751d */ /* 0x0001ec0000010000 */
[----:B--2---:R-:W2:Y:S04]  /*36eb0*/  LD.E R9, desc[UR6][R4.64] ;  /* 0x0000000604097980 */ /* 0x004ea8000c101900 */
[----:B----4-:R-:W4:Y:S04]  /*36ec0*/  LD.E R15, desc[UR6][R2.64] ;  /* 0x00000006020f7980 */ /* 0x010f28000c101900 */
[----:B---3--:R-:W2:Y:S04]  /*36ed0*/  LD.E.64 R4, desc[UR6][R6.64] ;  /* 0x0000000606047980 */ /* 0x008ea8000c101b00 */
[----:B------:R-:W3:Y:S04]  /*36ee0*/  LD.E R21, desc[UR6][R2.64+0x4] ;  /* 0x0000040602157980 */ /* 0x000ee8000c101900 */
[----:B------:R-:W3:Y:S04]  /*36ef0*/  LD.E R25, desc[UR6][R2.64+0x8] ;  /* 0x0000080602197980 */ /* 0x000ee8000c101900 */
[----:B------:R-:W3:Y:S04]  /*36f00*/  LD.E R27, desc[UR6][R2.64+0xc] ;  /* 0x00000c06021b7980 */ /* 0x000ee8000c101900 */
[----:B------:R-:W3:Y:S04]  /*36f10*/  LDL.64 R6, [UR4+0x60] ;  /* 0x00006004ff067983 */ /* 0x000ee80008100a00 */
[----:B------:R-:W3:Y:S04]  /*36f20*/  LD.E R0, desc[UR6][R2.64+0x10] ;  /* 0x0000100602007980 */ /* 0x000ee8000c101900 */
[----:B0-----:R-:W3:Y:S04]  /*36f30*/  LD.E R8, desc[UR6][R2.64+0x14] ;  /* 0x0000140602087980 */ /* 0x001ee8000c101900 */
        /* <DEDUP_REMOVED lines=67> */
[----:B----4-:R0:W-:Y:S01]  /*37370*/  ST.E desc[UR6][R2.64], R15 ;  /* 0x0000000f02007985 */ /* 0x0101e2000c101906 */
[----:B--2---:R-:W-:-:S03]  /*37380*/  IMAD R4, R9, 0xc00, R4 ;  /* 0x00000c0009047824 */ /* 0x004fc600078e0204 */
[----:B------:R-:W2:Y:S04]  /*37390*/  LD.E R87, desc[UR6][R2.64+0x138] ;  /* 0x0001380602577980 */ /* 0x000ea8000c101900 */
[----:B---3--:R1:W-:Y:S04]  /*373a0*/  ST.E desc[UR6][R2.64+0x4], R21 ;  /* 0x0000041502007985 */ /* 0x0083e8000c101906 */
[----:B------:R3:W-:Y:S04]  /*373b0*/  ST.E desc[UR6][R2.64+0x8], R25 ;  /* 0x0000081902007985 */ /* 0x0007e8000c101906 */
[----:B------:R4:W-:Y:S04]  /*373c0*/  ST.E desc[UR6][R2.64+0xc], R27 ;  /* 0x00000c1b02007985 */ /* 0x0009e8000c101906 */
[----:B------:R-:W2:Y:S04]  /*373d0*/  LD.E R9, desc[UR6][R2.64+0x18] ;  /* 0x0000180602097980 */ /* 0x000ea8000c101900 */
[----:B0-----:R-:W2:Y:S04]  /*373e0*/  LD.E R15, desc[UR6][R2.64+0x30] ;  /* 0x00003006020f7980 */ /* 0x001ea8000c101900 */
[----:B-1----:R-:W2:Y:S04]  /*373f0*/  LD.E R21, desc[UR6][R2.64+0x38] ;  /* 0x0000380602157980 */ /* 0x002ea8000c101900 */
        /* <DEDUP_REMOVED lines=76> */
[----:B------:R-:W-:Y:S04]  /*378c0*/  ST.E desc[UR6][R2.64+0x38], R21 ;  /* 0x0000381502007985 */ /* 0x000fe8000c101906 */
        /* <DEDUP_REMOVED lines=100> */
[----:B------:R-:W-:Y:S01]  /*37f10*/  ST.E desc[UR6][R6.64], RZ ;  /* 0x000000ff06007985 */ /* 0x000fe2000c101906 */
[----:B0-----:R-:W-:-:S06]  /*37f20*/  WARPGROUP.ARRIVE ;  /* 0x00000000000079c5 */ /* 0x001fcc0000000000 */
[----:B------:R-:W-:Y:S01]  /*37f30*/  HGMMA.64x256x16.F32 R24, R164, gdesc[UR8].tnspB, RZ, !UPT, gsb0 ;  /* 0x43e00008a4187df0 */ /* 0x000fe2000c0008ff */
[----:B------:R-:W-:Y:S02]  /*37f40*/  IMAD.MOV.U32 R0, RZ, RZ, 0x1 ;  /* 0x00000001ff007424 */ /* 0x000fe400078e00ff */
[----:B------:R-:W-:Y:S02]  /*37f50*/  WARPGROUP.DEPBAR.LE gsb0, 0x0 ;  /* 0x00008000000079c5 */ /* 0x000fe40000010000 */
        /* <DEDUP_REMOVED lines=128> */
[----:B------:R-:W-:Y:S04]  /*38760*/  ST.E desc[UR6][R6.64], R0 ;  /* 0x0000000006007985 */ /* 0x000fe8000c101906 */
[----:B0-----:R-:W4:Y:S04]  /*38770*/  LD.E R24, desc[UR6][R2.64] ;  /* 0x0000000602187980 */ /* 0x001f28000c101900 */
[----:B-1----:R-:W4:Y:S04]  /*38780*/  LD.E R25, desc[UR6][R2.64+0x4] ;  /* 0x0000040602197980 */ /* 0x002f28000c101900 */
[----:B--2---:R-:W2:Y:S04]  /*38790*/  LD.E R26, desc[UR6][R2.64+0x8] ;  /* 0x00000806021a7980 */ /* 0x004ea8000c101900 */
[----:B---3--:R-:W2:Y:S04]  /*387a0*/  LD.E R27, desc[UR6][R2.64+0xc] ;  /* 0x00000c06021b7980 */ /* 0x008ea8000c101900 */
        /* <DEDUP_REMOVED lines=124> */
[----:B------:R-:W-:Y:S01]  /*38f70*/  IMAD.MOV.U32 R9, RZ, RZ, R5 ;  /* 0x000000ffff097224 */ /* 0x000fe200078e0005 */
[----:B------:R-:W-:-:S04]  /*38f80*/  IADD3 R8, R4, 0x80, RZ ;  /* 0x0000008004087810 */ /* 0x000fc80007ffe0ff */
[----:B------:R-:W-:Y:S02]  /*38f90*/  R2UR UR10, R8 ;  /* 0x00000000080a72ca */ /* 0x000fe400000e0000 */
[----:B------:R-:W-:Y:S01]  /*38fa0*/  R2UR UR11, R9 ;  /* 0x00000000090b72ca */ /* 0x000fe200000e0000 */
[----:B--2---:R-:W-:-:S12]  /*38fb0*/  WARPGROUP.ARRIVE ;  /* 0x00000000000079c5 */ /* 0x004fd80000000000 */
[----:B------:R-:W-:Y:S03]  /*38fc0*/  HGMMA.64x256x16.F32 R24, R156, gdesc[UR8].tnspB, R24, gsb0 ;  /* 0x43e000089c187df0 */ /* 0x000fe60008000818 */
        /* <DEDUP_REMOVED lines=1052> */
[----:B------:R-:W-:Y:S01]  /*3d190*/  R2UR UR10, R4 ;  /* 0x00000000040a72ca */ /* 0x000fe200000e0000 */
[----:B--2---:R-:W-:-:S12]  /*3d1a0*/  WARPGROUP.ARRIVE ;  /* 0x00000000000079c5 */ /* 0x004fd80000000000 */
        /* <DEDUP_REMOVED lines=131> */
[----:B------:R-:W2:Y:S04]  /*3d9e0*/  LD.E R4, desc[UR6][R2.64] ;  /* 0x0000000602047980 */ /* 0x000ea8000c101900 */
[----:B------:R-:W3:Y:S04]  /*3d9f0*/  LD.E R5, desc[UR6][R2.64+0x4] ;  /* 0x0000040602057980 */ /* 0x000ee8000c101900 */
[----:B0-----:R-:W4:Y:S04]  /*3da00*/  LD.E R0, desc[UR6][R2.64+0x1fc] ;  /* 0x0001fc0602007980 */ /* 0x001f28000c101900 */
        /* <DEDUP_REMOVED lines=126> */
[----:B--2---:R-:W-:Y:S04]  /*3e1f0*/  ST.E desc[UR6][R2.64], R4 ;  /* 0x0000000402007985 */ /* 0x004fe8000c101906 */
[----:B---3--:R-:W-:Y:S04]  /*3e200*/  ST.E desc[UR6][R2.64+0x4], R5 ;  /* 0x0000040502007985 */ /* 0x008fe8000c101906 */
        /* <DEDUP_REMOVED lines=125> */
[----:B0-----:R-:W2:Y:S04]  /*3e9e0*/  LDL.64 R6, [UR4+0x58] ;  /* 0x00005804ff067983 */ /* 0x001ea80008100a00 */
[----:B------:R-:W3:Y:S04]  /*3e9f0*/  LDL.64 R4, [UR4] ;  /* 0x00000004ff047983 */ /* 0x000ee80008100a00 */
[----:B--2---:R-:W2:Y:S04]  /*3ea00*/  LD.E R0, desc[UR6][R6.64] ;  /* 0x0000000606007980 */ /* 0x004ea8000c101900 */
[----:B---3--:R1:W5:Y:S01]  /*3ea10*/  LD.E R4, desc[UR6][R4.64] ;  /* 0x0000000604047980 */ /* 0x008362000c101900 */
[----:B------:R-:W-:Y:S01]  /*3ea20*/  BSSY B0, `(.L_x_12598) ;  /* 0x0000005000007945 */ /* 0x000fe20003800000 */
[----:B--2---:R-:W-:-:S04]  /*3ea30*/  LOP3.LUT R0, R0, 0x1, RZ, 0xfc, !PT ;  /* 0x0000000100007812 */ /* 0x004fc800078efcff */
[----:B------:R-:W-:-:S13]  /*3ea40*/  ISETP.NE.AND P0, PT, R0, 0x3, PT ;  /* 0x000000030000780c */ /* 0x000fda0003f05270 */
[----:B-1----:R-:W-:Y:S05]  /*3ea50*/  @!P0 BRA `(.L_x_12599) ;  /* 0x0000000000048947 */ /* 0x002fea0003800000 */
[----:B------:R-:W-:Y:S01]  /*3ea60*/  BPT.TRAP 0x1 ;  /* 0x000000040000795c */ /* 0x000fe20000300000 */
.L_x_12599:
[----:B------:R-:W-:Y:S05]  /*3ea70*/  BSYNC B0 ;  /* 0x0000000000007941 */ /* 0x000fea0003800000 */
.L_x_12598:
        /* <DEDUP_REMOVED lines=9> */
[----:B0-----:R-:W-:Y:S05]  /*3eb10*/  RET.REL.NODEC R2 `(_ZN7cutlass13device_kernelIN5flash11enable_sm90INS1_16FlashAttnFwdSm90INS1_25CollectiveMainloopFwdSm90ILi2EN4cute5tupleIJNS5_1CILi1EEES8_S8_EEENS6_IJNS7_ILi128EEENS7_ILi96EEENS7_ILi64EEEEEELi256ENS_6half_tEfNS_4arch4Sm90ELb0ELb1ELb1ELb1ELb1ELb1ELb0ELb1ELb0ELb1ELb1ELb0EEENS1_21CollectiveEpilogueFwdINS6_IJSA_NS7_ILi256EEESB_EEES9_SE_SG_Li256ELb1ELb1ELb1ELb0EEENS1_36VarlenDynamicPersistentTileSchedulerILi128ELi96ELi256ELi128ELb1ELb1ELb1ELb1ELb0ELb1EEEEEEEEEvNT_6ParamsE) ;  /* 0xfffffc1402387950 */ /* 0x001fea0003c3ffff */
.L_x_12574:
[----:B0-----:R0:W1:Y:S02]  /*3eb20*/  SYNCS.PHASECHK.TRANS64.TRYWAIT P0, [R8+URZ], R9 ;  /* 0x00000009080075a7 */ /* 0x001064000800017f */
[----:B-1----:R-:W-:Y:S05]  /*3eb30*/  @!P0 NANOSLEEP.SYNCS 0x989680 ;  /* 0x009896800000895d */ /* 0x002fea0003900000 */
[----:B------:R-:W1:Y:S02]  /*3eb40*/  @!P0 SYNCS.PHASECHK.TRANS64 P0, [R8+URZ], R9 ;  /* 0x00000009080085a7 */ /* 0x000e64000800007f */
[----:B-1----:R-:W-:Y:S05]  /*3eb50*/  @!P0 BRA `(.L_x_12574) ;  /* 0xfffffffc00f08947 */ /* 0x002fea000383ffff */
[----:B------:R-:W-:Y:S05]  /*3eb60*/  BRA `(.L_x_12573) ;  /* 0xffffff5000b87947 */ /* 0x000fea000383ffff */
.L_x_12597:
[----:B0-----:R0:W1:Y:S02]  /*3eb70*/  SYNCS.PHASECHK.TRANS64.TRYWAIT P0, [R0+URZ], R7 ;  /* 0x00000007000075a7 */ /* 0x001064000800017f */
[----:B-1----:R-:W-:Y:S05]  /*3eb80*/  @!P0 NANOSLEEP.SYNCS 0x989680 ;  /* 0x009896800000895d */ /* 0x002fea0003900000 */
[----:B------:R-:W1:Y:S02]  /*3eb90*/  @!P0 SYNCS.PHASECHK.TRANS64 P0, [R0+URZ], R7 ;  /* 0x00000007000085a7 */ /* 0x000e64000800007f */
[----:B-1----:R-:W-:Y:S05]  /*3eba0*/  @!P0 BRA `(.L_x_12597) ;  /* 0xfffffffc00f08947 */ /* 0x002fea000383ffff */
[----:B------:R-:W-:Y:S05]  /*3ebb0*/  BRA `(.L_x_12596) ;  /* 0xffffff8000a07947 */ /* 0x000fea000383ffff */
.L_x_12600:
        /* <DEDUP_REMOVED lines=12> */
.L_x_15774:


//--------------------- .text._ZN7cutlass13device_kernelIN5flash11enable_sm90INS1_16FlashAttnFwdSm90INS1_25CollectiveMainloopFwdSm90ILi2EN4cute5tupleIJNS5_1CILi1EEES8_S8_EEENS6_IJNS7_ILi128EEENS7_ILi96EEENS7_ILi64EEEEEELi256ENS_6half_tEfNS_4arch4Sm90ELb0ELb1ELb1ELb1ELb1ELb0ELb1ELb1ELb0ELb1ELb1ELb0EEENS1_21CollectiveEpilogueFwdINS6_IJSA_NS7_ILi256EEESB_EEES9_SE_SG_Li256ELb1ELb1ELb1ELb0EEENS1_36VarlenDynamicPersistentTileSchedulerILi128ELi96ELi256ELi128ELb1ELb1ELb1ELb1ELb0ELb1EEEEEEEEEvNT_6ParamsE --------------------------
	.section	.text._ZN7cutlass13device_kernelIN5flash11enable_sm90INS1_16FlashAttnFwdSm90INS1_25CollectiveMainloopFwdSm90ILi2EN4cute5tupleIJNS5_1CILi1EEES8_S8_EEENS6_IJNS7_ILi128EEENS7_ILi96EEENS7_ILi64EEEEEELi256ENS_6half_tEfNS_4arch4Sm90ELb0ELb1ELb1ELb1ELb1ELb0ELb1ELb1ELb0ELb1ELb1ELb0EEENS1_21CollectiveEpilogueFwdINS6_IJSA_NS7_ILi256EEESB_EEES9_SE_SG_Li256ELb1ELb1ELb1ELb0EEENS1_36VarlenDynamicPersistentTileSchedulerILi128ELi96ELi256ELi128ELb1ELb1ELb1ELb1ELb0ELb1EEEEEEEEEvNT_6ParamsE,"ax",@progbits
	.align	128
.text._ZN7cutlass13device_kernelIN5flash11enable_sm90INS1_16FlashAttnFwdSm90INS1_25CollectiveMainloopFwdSm90ILi2EN4cute5tupleIJNS5_1CILi1EEES8_S8_EEENS6_IJNS7_ILi128EEENS7_ILi96EEENS7_ILi64EEEEEELi256ENS_6half_tEfNS_4arch4Sm90ELb0ELb1ELb1ELb1ELb1ELb0ELb1ELb1ELb0ELb1ELb1ELb0EEENS1_21CollectiveEpilogueFwdINS6_IJSA_NS7_ILi256EEESB_EEES9_SE_SG_Li256ELb1ELb1ELb1ELb0EEENS1_36VarlenDynamicPersistentTileSchedulerILi128ELi96ELi256ELi128ELb1ELb1ELb1ELb1ELb0ELb1EEEEEEEEEvNT_6ParamsE:
        .type           _ZN7cutlass13device_kernelIN5flash11enable_sm90INS1_16FlashAttnFwdSm90INS1_25CollectiveMainloopFwdSm90ILi2EN4cute5tupleIJNS5_1CILi1EEES8_S8_EEENS6_IJNS7_ILi128EEENS7_ILi96EEENS7_ILi64EEEEEELi256ENS_6half_tEfNS_4arch4Sm90ELb0ELb1ELb1ELb1ELb1ELb0ELb1ELb1ELb0ELb1ELb1ELb0EEENS1_21CollectiveEpilogueFwdINS6_IJSA_NS7_ILi256EEESB_EEES9_SE_SG_Li256ELb1ELb1ELb1ELb0EEENS1_36VarlenDynamicPersistentTileSchedulerILi128ELi96ELi256ELi128ELb1ELb1ELb1ELb1ELb0ELb1EEEEEEEEEvNT_6ParamsE,@function
        .size           _ZN7cutlass13device_kernelIN5flash11enable_sm90INS1_16FlashAttnFwdSm90INS1_25CollectiveMainloopFwdSm90ILi2EN4cute5tupleIJNS5_1CILi1EEES8_S8_EEENS6_IJNS7_ILi128EEENS7_ILi96EEENS7_ILi64EEEEEELi256ENS_6half_tEfNS_4arch4Sm90ELb0ELb1ELb1ELb1ELb1ELb0ELb1ELb1ELb0ELb1ELb1ELb0EEENS1_21CollectiveEpilogueFwdINS6_IJSA_NS7_ILi256EEESB_EEES9_SE_SG_Li256ELb1ELb1ELb1ELb0EEENS1_36VarlenDynamicPersistentTileSchedulerILi128ELi96ELi256ELi128ELb1ELb1ELb1ELb1ELb0ELb1EEEEEEEEEvNT_6ParamsE,(.L_x_15776 - _ZN7cutlass13device_kernelIN5flash11enable_sm90INS1_16FlashAttnFwdSm90INS1_25CollectiveMainloopFwdSm90ILi2EN4cute5tupleIJNS5_1CILi1EEES8_S8_EEENS6_IJNS7_ILi128EEENS7_ILi96EEENS7_ILi64EEEEEELi256ENS_6half_tEfNS_4arch4Sm90ELb0ELb1ELb1ELb1ELb1ELb0ELb1ELb1ELb0ELb1ELb1ELb0EEENS1_21CollectiveEpilogueFwdINS6_IJSA_NS7_ILi256EEESB_EEES9_SE_SG_Li256ELb1ELb1ELb1ELb0EEENS1_36VarlenDynamicPersistentTileSchedulerILi128ELi96ELi256ELi128ELb1ELb1ELb1ELb1ELb0ELb1EEEEEEEEEvNT_6ParamsE)
        .other          _ZN7cutlass13device_kernelIN5flash11enable_sm90INS1_16FlashAttnFwdSm90INS1_25CollectiveMainloopFwdSm90ILi2EN4cute5tupleIJNS5_1CILi1EEES8_S8_EEENS6_IJNS7_ILi128EEENS7_ILi96EEENS7_ILi64EEEEEELi256ENS_6half_tEfNS_4arch4Sm90ELb0ELb1ELb1ELb1ELb1ELb0ELb1ELb1ELb0ELb1ELb1ELb0EEENS1_21CollectiveEpilogueFwdINS6_IJSA_NS7_ILi256EEESB_EEES9_SE_SG_Li256ELb1ELb1ELb1ELb0EEENS1_36VarlenDynamicPersistentTileSchedulerILi128ELi96ELi256ELi128ELb1ELb1ELb1ELb1ELb0ELb1EEEEEEEEEvNT_6ParamsE,@"STO_CUDA_ENTRY STV_DEFAULT"
_ZN7cutlass13device_kernelIN5flash11enable_sm90INS1_16FlashAttnFwdSm90INS1_25CollectiveMainloopFwdSm90ILi2EN4cute5tupleIJNS5_1CILi1EEES8_S8_EEENS6_IJNS7_ILi128EEENS7_ILi96EEENS7_ILi64EEEEEELi256ENS_6half_tEfNS_4arch4Sm90ELb0ELb1ELb1ELb1ELb1ELb0ELb1ELb1ELb0ELb1ELb1ELb0EEENS1_21CollectiveEpilogueFwdINS6_IJSA_NS7_ILi256EEESB_EEES9_SE_SG_Li256ELb1ELb1ELb1ELb0EEENS1_36VarlenDynamicPersistentTileSchedulerILi128ELi96ELi256ELi128ELb1ELb1ELb1ELb1ELb0ELb1EEEEEEEEEvNT_6ParamsE:
        /* <DEDUP_REMOVED lines=47> */
.L_x_12601:
        /* <DEDUP_REMOVED lines=22> */
.L_x_12602:
        /* <DEDUP_REMOVED lines=18> */
.L_x_12603:
        /* <DEDUP_REMOVED lines=22> */
.L_x_12604:
        /* <DEDUP_REMOVED lines=23> */
.L_x_12605:
[----:B------:R-:W-:Y:S01]  /*0840*/  UISETP.NE.AND UP0, UPT, UR9, URZ, UPT ;  /* 0x0000003f0900728c */ /* 0x000fe2000bf05270 */
[----:B------:R-:W-:Y:S01]  /*0850*/  NOP ;  /* 0x0000000000007918 */ /* 0x000fe20000000000 */
[----:B0-----:R-:W-:Y:S01]  /*0860*/  UMOV UR4, 0x1 ;  /* 0x0000000100047882 */ /* 0x001fe20000000000 */
[----:B------:R-:W-:Y:S01]  /*0870*/  ULDC UR5, c[0x0][0x20] ;  /* 0x0000080000057ab9 */ /* 0x000fe20000000800 */
[----:B------:R-:W-:Y:S01]  /*0880*/  USEL UR4, UR4, 0x2, !UP0 ;  /* 0x0000000204047887 */ /* 0x000fe2000c000000 */
[----:B-1234-:R-:W-:Y:S01]  /*0890*/  BAR.SYNC.DEFER_BLOCKING 0x0 ;  /* 0x0000000000007b1d */ /* 0x01efe20000010000 */
[----:B------:R-:W-:Y:S02]  /*08a0*/  PLOP3.LUT P1, PT, PT, PT, UP0, 0x80, 0x0 ;  /* 0x000000000000781c */ /* 0x000fe40003f2f008 */
[----:B------:R-:W-:Y:S02]  /*08b0*/  IADD3 R16, P0, R1, UR5, RZ ;  /* 0x0000000501107c10 */ /* 0x000fe4000ff1e0ff */
[----:B------:R-:W-:Y:S01]  /*08c0*/  IMAD.U32 R2, RZ, RZ, UR4 ;  /* 0x00000004ff027e24 */ /* 0x000fe2000f8e00ff */
[----:B------:R-:W-:Y:S01]  /*08d0*/  ULDC UR6, c[0x0][0x24] ;  /* 0x0000090000067ab9 */ /* 0x000fe20000000800 */
[----:B------:R-:W-:Y:S01]  /*08e0*/  ULDC.64 UR36, c[0x0][0x208] ;  /* 0x0000820000247ab9 */ /* 0x000fe20000000a00 */
[----:B------:R-:W-:-:S02]  /*08f0*/  IMAD.X R17, RZ, RZ, UR6, P0 ;  /* 0x00000006ff117e24 */ /* 0x000fc400080e06ff */
[----:B------:R0:W-:Y:S04]  /*0900*/  STL [R1+0x4c8], R2 ;  /* 0x0004c80201007387 */ /* 0x0001e80000100800 */
[----:B------:R-:W-:Y:S05]  /*0910*/  @!P1 BRA `(.L_x_12606) ;  /* 0x0000024800849947 */ /* 0x000fea0003800000 */
.L_x_12607:
        /* <DEDUP_REMOVED lines=12> */
[----:B------:R-:W-:Y:S04]  /*09e0*/  STL [R1+0x200], RZ ;  /* 0x000200ff01007387 */ /* 0x000fe80000100800 */
[----:B------:R-:W-:Y:S01]  /*09f0*/  STL [R1+0x204], RZ ;  /* 0x000204ff01007387 */ /* 0x000fe20000100800 */
[----:B-1----:R-:W-:-:S04]  /*0a00*/  SHF.R.U32.HI R0, RZ, 0x7, R0 ;  /* 0x00000007ff007819 */ /* 0x002fc80000011600 */
[----:B------:R-:W-:Y:S02]  /*0a10*/  ISETP.NE.AND P0, PT, R0, 0x1, PT ;  /* 0x000000010000780c */ /* 0x000fe40003f05270 */
[----:B------:R-:W-:-:S04]  /*0a20*/  MOV R0, 0x400 ;  /* 0x0000040000007802 */ /* 0x000fc80000000f00 */
[----:B0-----:R-:W-:-:S07]  /*0a30*/  LEA R0, R7, R0, 0x18 ;  /* 0x0000000007007211 */ /* 0x001fce00078ec0ff */
[----:B------:R-:W-:Y:S08]  /*0a40*/  @!P0 BAR.ARV 0x9, 0x100 ;  /* 0x0244000000008b1d */ /* 0x000ff00000002000 */
[----:B------:R-:W-:Y:S06]  /*0a50*/  BAR.SYNC.DEFER_BLOCKING 0x5, 0x180 ;  /* 0x0146000000007b1d */ /* 0x000fec0000010000 */
[----:B------:R0:W1:Y:S02]  /*0a60*/  LDS.128 R12, [R0+0x324d0] ;  /* 0x0324d000000c7984 */ /* 0x0000640000000c00 */
[----:B------:R-:W-:Y:S06]  /*0a70*/  BAR.ARV 0x4, 0x180 ;  /* 0x0106000000007b1d */ /* 0x000fec0000002000 */
[----:B0-----:R-:W-:-:S05]  /*0a80*/  IADD3 R0, P2, R16, 0x204, RZ ;  /* 0x0000020410007810 */ /* 0x001fca0007f5e0ff */
[----:B------:R0:W-:Y:S02]  /*0a90*/  STL [R1+0x4c0], R0 ;  /* 0x0004c00001007387 */ /* 0x0001e40000100800 */
[----:B0-----:R-:W-:-:S05]  /*0aa0*/  IMAD.X R0, RZ, RZ, R17, P2 ;  /* 0x000000ffff007224 */ /* 0x001fca00010e0611 */
[----:B------:R0:W-:Y:S01]  /*0ab0*/  STL [R1+0x4bc], R0 ;  /* 0x0004bc0001007387 */ /* 0x0001e20000100800 */
[----:B-1----:R-:W-:-:S13]  /*0ac0*/  ISETP.GE.AND P0, PT, R15, UR4, PT ;  /* 0x000000040f007c0c */ /* 0x002fda000bf06270 */
[----:B0-----:R-:W-:Y:S05]  /*0ad0*/  @P0 EXIT ;  /* 0x000000000000094d */ /* 0x001fea0003800000 */
[----:B------:R-:W0:Y:S01]  /*0ae0*/  S2R R2, SR_TID.X ;  /* 0x0000000000027919 */ /* 0x000e220000002100 */
[----:B------:R-:W-:Y:S02]  /*0af0*/  R2UR UR5, R13 ;  /* 0x000000000d0572ca */ /* 0x000fe400000e0000 */
[----:B------:R-:W-:Y:S02]  /*0b00*/  R2UR UR6, R14 ;  /* 0x000000000e0672ca */ /* 0x000fe400000e0000 */
[----:B------:R-:W-:Y:S01]  /*0b10*/  R2UR UR7, R15 ;  /* 0x000000000f0772ca */ /* 0x000fe200000e0000 */
[----:B0-----:R-:W-:-:S05]  /*0b20*/  VIADD R217, R2, 0xffffff80 ;  /* 0xffffff8002d97836 */ /* 0x001fca0000000000 */
[----:B------:R-:W-:-:S04]  /*0b30*/  SHF.R.S32.HI R0, RZ, 0x1f, R217 ;  /* 0x0000001fff007819 */ /* 0x000fc800000114d9 */
[CC--:B------:R-:W-:Y:S02]  /*0b40*/  LEA.HI R2, R0.reuse, R217.reuse, RZ, 0x7 ;  /* 0x000000d900027211 */ /* 0x0c0fe400078f38ff */
[-C--:B------:R-:W-:Y:S02]  /*0b50*/  LEA.HI R5, R0, R217.reuse, RZ, 0x4 ;  /* 0x000000d900057211 */ /* 0x080fe400078f20ff */
[----:B------:R-:W-:Y:S02]  /*0b60*/  LOP3.LUT R4, R2, 0xffffff80, RZ, 0xc0, !PT ;  /* 0xffffff8002047812 */ /* 0x000fe400078ec0ff */
[----:B------:R-:W-:Y:S02]  /*0b70*/  SHF.R.S32.HI R10, RZ, 0x4, R5 ;  /* 0x00000004ff0a7819 */ /* 0x000fe40000011405 */
[----:B------:R-:W-:Y:S01]  /*0b80*/  LOP3.LUT R8, R5, 0x3fffff0, RZ, 0xc0, !PT ;  /* 0x03fffff005087812 */ /* 0x000fe200078ec0ff */
[----:B------:R-:W-:Y:S01]  /*0b90*/  IMAD.IADD R12, R217, 0x1, -R4 ;  /* 0x00000001d90c7824 */ /* 0x000fe200078e0a04 */
[----:B------:R-:W-:-:S02]  /*0ba0*/  LEA.HI R4, R0, R217, RZ, 0x5 ;  /* 0x000000d900047211 */ /* 0x000fc400078f28ff */
[----:B------:R-:W-:Y:S01]  /*0bb0*/  LEA.HI R9, R5, R10, RZ, 0x1 ;  /* 0x0000000a05097211 */ /* 0x000fe200078f08ff */
[----:B------:R-:W-:Y:S01]  /*0bc0*/  IMAD.IADD R8, R217, 0x1, -R8 ;  /* 0x00000001d9087824 */ /* 0x000fe200078e0a08 */
[----:B------:R-:W-:Y:S01]  /*0bd0*/  SHF.R.S32.HI R3, RZ, 0x1f, R12 ;  /* 0x0000001fff037819 */ /* 0x000fe2000001140c */
[----:B------:R-:W-:Y:S01]  /*0be0*/  IMAD.SHL.U32 R6, R4, 0x20, RZ ;  /* 0x0000002004067824 */ /* 0x000fe200078e00ff */
[----:B------:R-:W-:Y:S01]  /*0bf0*/  LOP3.LUT R9, R9, 0x1ffffffe, RZ, 0xc0, !PT ;  /* 0x1ffffffe09097812 */ /* 0x000fe200078ec0ff */
[----:B------:R-:W-:Y:S01]  /*0c00*/  STL [R1+0x4b8], R12 ;  /* 0x0004b80c01007387 */ /* 0x000fe20000100800 */
[----:B------:R-:W-:Y:S02]  /*0c10*/  LEA.HI R4, R3, R12, RZ, 0x2 ;  /* 0x0000000c03047211 */ /* 0x000fe400078f10ff */
[----:B------:R-:W-:Y:S01]  /*0c20*/  LOP3.LUT R11, R6, 0xfffffc00, RZ, 0xc0, !PT ;  /* 0xfffffc00060b7812 */ /* 0x000fe200078ec0ff */
[----:B------:R-:W-:Y:S01]  /*0c30*/  IMAD.IADD R9, R10, 0x1, -R9 ;  /* 0x000000010a097824 */ /* 0x000fe200078e0a09 */
[----:B------:R-:W-:-:S02]  /*0c40*/  SHF.R.S32.HI R5, RZ, 0x2, R4 ;  /* 0x00000002ff057819 */ /* 0x000fc40000011404 */
[----:B------:R-:W-:Y:S01]  /*0c50*/  SHF.R.S32.HI R6, RZ, 0x1f, R4 ;  /* 0x0000001fff067819 */ /* 0x000fe20000011404 */
[----:B------:R-:W-:Y:S01]  /*0c60*/  IMAD R8, R8, 0x40, R11 ;  /* 0x0000004008087824 */ /* 0x000fe200078e020b */
[----:B------:R-:W-:Y:S02]  /*0c70*/  LOP3.LUT R4, R4, 0x7ffffffc, RZ, 0xc0, !PT ;  /* 0x7ffffffc04047812 */ /* 0x000fe400078ec0ff */
[----:B------:R-:W-:Y:S01]  /*0c80*/  LEA.HI R11, R0, R217, RZ, 0x2 ;  /* 0x000000d9000b7211 */ /* 0x000fe200078f10ff */
[----:B------:R-:W-:Y:S01]  /*0c90*/  IMAD R8, R9, 0x8, R8 ;  /* 0x0000000809087824 */ /* 0x000fe200078e0208 */
[----:B------:R-:W-:Y:S01]  /*0ca0*/  LEA.HI R6, R6, R5, RZ, 0x3 ;  /* 0x0000000506067211 */ /* 0x000fe200078f18ff */
[----:B------:R-:W-:Y:S01]  /*0cb0*/  IMAD.IADD R4, R12, 0x1, -R4 ;  /* 0x000000010c047824 */ /* 0x000fe200078e0a04 */
[----:B------:R-:W-:Y:S02]  /*0cc0*/  LOP3.LUT R10, R11, 0xfffffffc, RZ, 0xc0, !PT ;  /* 0xfffffffc0b0a7812 */ /* 0x000fe400078ec0ff */
[----:B------:R-:W-:Y:S01]  /*0cd0*/  SHF.R.S32.HI R11, RZ, 0x7, R2 ;  /* 0x00000007ff0b7819 */ /* 0x000fe20000011402 */
[----:B------:R-:W-:Y:S01]  /*0ce0*/  IMAD.SHL.U32 R179, R4, 0x2, RZ ;  /* 0x0000000204b37824 */ /* 0x000fe200078e00ff */
[----:B------:R-:W-:Y:S01]  /*0cf0*/  LOP3.LUT R6, R6, 0xfffffff8, RZ, 0xc0, !PT ;  /* 0xfffffff806067812 */ /* 0x000fe200078ec0ff */
[----:B------:R0:W-:Y:S01]  /*0d00*/  STL [R1+0x4d0], R8 ;  /* 0x0004d00801007387 */ /* 0x0001e20000100800 */
[----:B------:R-:W-:Y:S01]  /*0d10*/  LEA.HI R3, R3, R12, RZ, 0x5 ;  /* 0x0000000c03037211 */ /* 0x000fe200078f28ff */
[----:B------:R-:W-:Y:S01]  /*0d20*/  VIADD R210, R179, 0x18 ;  /* 0x00000018b3d27836 */ /* 0x000fe20000000000 */
[----:B------:R-:W-:Y:S01]  /*0d30*/  LEA.HI R2, R2, R11, RZ, 0x1 ;  /* 0x0000000b02027211 */ /* 0x000fe200078f08ff */
[----:B------:R-:W-:Y:S01]  /*0d40*/  IMAD.IADD R6, R5, 0x1, -R6 ;  /* 0x0000000105067824 */ /* 0x000fe200078e0a06 */
[----:B------:R-:W-:Y:S01]  /*0d50*/  LEA.HI R0, R0, R217, RZ, 0x3 ;  /* 0x000000d900007211 */ /* 0x000fe200078f18ff */
[C---:B------:R-:W-:Y:S01]  /*0d60*/  VIADD R212, R179.reuse, 0x8 ;  /* 0x00000008b3d47836 */ /* 0x040fe20000000000 */
[----:B------:R-:W-:Y:S01]  /*0d70*/  SHF.R.S32.HI R3, RZ, 0x5, R3 ;  /* 0x00000005ff037819 */ /* 0x000fe20000011403 */
[C---:B------:R-:W-:Y:S01]  /*0d80*/  VIADD R211, R179.reuse, 0x10 ;  /* 0x00000010b3d37836 */ /* 0x040fe20000000000 */
[----:B------:R-:W-:Y:S01]  /*0d90*/  LOP3.LUT R2, R2, 0x3fffffe, RZ, 0xc0, !PT ;  /* 0x03fffffe02027812 */ /* 0x000fe200078ec0ff */
[----:B------:R-:W-:Y:S01]  /*0da0*/  VIADD R207, R179, 0x30 ;  /* 0x00000030b3cf7836 */ /* 0x000fe20000000000 */
[----:B0-----:R-:W-:Y:S01]  /*0db0*/  LOP3.LUT R8, R0, 0xfffffff8, RZ, 0xc0, !PT ;  /* 0xfffffff800087812 */ /* 0x001fe200078ec0ff */
[----:B------:R-:W-:Y:S01]  /*0dc0*/  IMAD R3, R3, 0x10, R6 ;  /* 0x0000001003037824 */ /* 0x000fe200078e0206 */
[----:B------:R-:W-:Y:S01]  /*0dd0*/  SHF.R.S32.HI R215, RZ, 0x3, R0 ;  /* 0x00000003ffd77819 */ /* 0x000fe20000011400 */
[----:B------:R-:W-:Y:S01]  /*0de0*/  IMAD.IADD R2, R11, 0x1, -R2 ;  /* 0x000000010b027824 */ /* 0x000fe200078e0a02 */
[----:B------:R-:W-:Y:S01]  /*0df0*/  SHF.R.S32.HI R0, RZ, 0x1f, R210 ;  /* 0x0000001fff007819 */ /* 0x000fe200000114d2 */
[C---:B------:R-:W-:Y:S01]  /*0e00*/  VIADD R209, R179.reuse, 0x20 ;  /* 0x00000020b3d17836 */ /* 0x040fe20000000000 */
[----:B------:R-:W-:Y:S01]  /*0e10*/  STL [R1+0x4c4], R11 ;  /* 0x0004c40b01007387 */ /* 0x000fe20000100800 */
[----:B------:R-:W-:Y:S01]  /*0e20*/  IMAD R178, R2, 0x40, R3 ;  /* 0x0000004002b27824 */ /* 0x000fe200078e0203 */
[----:B------:R-:W-:Y:S01]  /*0e30*/  SHF.R.S32.HI R3, RZ, 0x1f, R212 ;  /* 0x0000001fff037819 */ /* 0x000fe200000114d4 */
[C---:B------:R-:W-:Y:S01]  /*0e40*/  VIADD R208, R179.reuse, 0x28 ;  /* 0x00000028b3d07836 */ /* 0x040fe20000000000 */
[----:B------:R0:W-:Y:S01]  /*0e50*/  STL [R1+0x4a4], R0 ;  /* 0x0004a40001007387 */ /* 0x0001e20000100800 */
[----:B------:R-:W-:Y:S01]  /*0e60*/  SHF.R.S32.HI R2, RZ, 0x1f, R211 ;  /* 0x0000001fff027819 */ /* 0x000fe200000114d3 */
[----:B------:R-:W-:-:S02]  /*0e70*/  VIADD R204, R179, 0x48 ;  /* 0x00000048b3cc7836 */ /* 0x000fc40000000000 */
[----:B------:R1:W-:Y:S01]  /*0e80*/  STL [R1+0x4ac], R3 ;  /* 0x0004ac0301007387 */ /* 0x0003e20000100800 */
[C---:B------:R-:W-:Y:S02]  /*0e90*/  VIADD R206, R179.reuse, 0x38 ;  /* 0x00000038b3ce7836 */ /* 0x040fe40000000000 */
[C---:B------:R-:W-:Y:S01]  /*0ea0*/  VIADD R205, R179.reuse, 0x40 ;  /* 0x00000040b3cd7836 */ /* 0x040fe20000000000 */
[----:B------:R2:W-:Y:S01]  /*0eb0*/  STL [R1+0x4a8], R2 ;  /* 0x0004a80201007387 */ /* 0x0005e20000100800 */
[C---:B------:R-:W-:Y:S01]  /*0ec0*/  VIADD R201, R179.reuse, 0x60 ;  /* 0x00000060b3c97836 */ /* 0x040fe20000000000 */
[----:B0-----:R-:W-:Y:S01]  /*0ed0*/  SHF.R.S32.HI R0, RZ, 0x1f, R207 ;  /* 0x0000001fff007819 */ /* 0x001fe200000114cf */
[C---:B------:R-:W-:Y:S02]  /*0ee0*/  VIADD R203, R179.reuse, 0x50 ;  /* 0x00000050b3cb7836 */ /* 0x040fe40000000000 */
[C---:B------:R-:W-:Y:S01]  /*0ef0*/  VIADD R202, R179.reuse, 0x58 ;  /* 0x00000058b3ca7836 */ /* 0x040fe20000000000 */
[----:B-1----:R-:W-:Y:S01]  /*0f00*/  SHF.R.S32.HI R3, RZ, 0x1f, R209 ;  /* 0x0000001fff037819 */ /* 0x002fe200000114d1 */
[----:B------:R0:W-:Y:S01]  /*0f10*/  STL [R1+0x498], R0 ;  /* 0x0004980001007387 */ /* 0x0001e20000100800 */
[----:B------:R-:W-:Y:S01]  /*0f20*/  VIADD R198, R179, 0x78 ;  /* 0x00000078b3c67836 */ /* 0x000fe20000000000 */
[----:B--2---:R-:W-:-:S02]  /*0f30*/  SHF.R.S32.HI R2, RZ, 0x1f, R208 ;  /* 0x0000001fff027819 */ /* 0x004fc400000114d0 */
        /* <DEDUP_REMOVED lines=13> */
[----:B------:R-:W-:Y:S02]  /*1010*/  IMAD.IADD R10, R217, 0x1, -R10 ;  /* 0x00000001d90a7824 */ /* 0x000fe400078e0a0a */
[C---:B------:R-:W-:Y:S01]  /*1020*/  VIADD R194, R179.reuse, 0x98 ;  /* 0x00000098b3c27836 */ /* 0x040fe20000000000 */
[----:B------:R2:W-:Y:S01]  /*1030*/  STL [R1+0x490], R2 ;  /* 0x0004900201007387 */ /* 0x0005e20000100800 */
[C---:B------:R-:W-:Y:S01]  /*1040*/  VIADD R193, R179.reuse, 0xa0 ;  /* 0x000000a0b3c17836 */ /* 0x040fe20000000000 */
[----:B0-----:R-:W-:Y:S01]  /*1050*/  SHF.R.S32.HI R0, RZ, 0x1f, R201 ;  /* 0x0000001fff007819 */ /* 0x001fe200000114c9 */
[C---:B------:R-:W-:Y:S01]  /*1060*/  VIADD R189, R179.reuse, 0xc0 ;  /* 0x000000c0b3bd7836 */ /* 0x040fe20000000000 */
[----:B------:R-:W-:Y:S01]  /*1070*/  LEA.HI R5, R10, R10, RZ, 0x1 ;  /* 0x0000000a0a057211 */ /* 0x000fe200078f08ff */
[C---:B------:R-:W-:Y:S01]  /*1080*/  VIADD R191, R179.reuse, 0xb0 ;  /* 0x000000b0b3bf7836 */ /* 0x040fe20000000000 */
[----:B-1----:R-:W-:Y:S01]  /*1090*/  SHF.R.S32.HI R3, RZ, 0x1f, R203 ;  /* 0x0000001fff037819 */ /* 0x002fe200000114cb */
[----:B------:R0:W-:Y:S01]  /*10a0*/  STL [R1+0x480], R0 ;  /* 0x0004800001007387 */ /* 0x0001e20000100800 */
[----:B------:R-:W-:Y:S01]  /*10b0*/  VIADD R190, R179, 0xb8 ;  /* 0x000000b8b3be7836 */ /* 0x000fe20000000000 */
[----:B------:R-:W-:Y:S01]  /*10c0*/  LOP3.LUT R5, R5, 0x1ffffffe, RZ, 0xc0, !PT ;  /* 0x1ffffffe05057812 */ /* 0x000fe200078ec0ff */
[C---:B------:R-:W-:Y:S01]  /*10d0*/  VIADD R186, R179.reuse, 0xd8 ;  /* 0x000000d8b3ba7836 */ /* 0x040fe20000000000 */
[----:B--2---:R-:W-:Y:S01]  /*10e0*/  SHF.R.S32.HI R2, RZ, 0x1f, R202 ;  /* 0x0000001fff027819 */ /* 0x004fe200000114ca */
[----:B------:R1:W-:Y:S01]  /*10f0*/  STL [R1+0x488], R3 ;  /* 0x0004880301007387 */ /* 0x0003e20000100800 */
[----:B------:R-:W-:-:S02]  /*1100*/  VIADD R188, R179, 0xc8 ;  /* 0x000000c8b3bc7836 */ /* 0x000fc40000000000 */
[----:B------:R-:W-:Y:S01]  /*1110*/  VIADD R187, R179, 0xd0 ;  /* 0x000000d0b3bb7836 */ /* 0x000fe20000000000 */
[----:B------:R2:W-:Y:S01]  /*1120*/  STL [R1+0x484], R2 ;  /* 0x0004840201007387 */ /* 0x0005e20000100800 */
[----:B0-----:R-:W-:Y:S01]  /*1130*/  SHF.R.S32.HI R0, RZ, 0x1f, R198 ;  /* 0x0000001fff007819 */ /* 0x001fe200000114c6 */
[----:B------:R-:W-:Y:S02]  /*1140*/  IMAD.IADD R5, R10, 0x1, -R5 ;  /* 0x000000010a057824 */ /* 0x000fe400078e0a05 */
[----:B------:R-:W-:Y:S02]  /*1150*/  IMAD.IADD R225, R217, 0x1, -R8 ;  /* 0x00000001d9e17824 */ /* 0x000fe400078e0a08 */
[----:B------:R0:W-:Y:S01]  /*1160*/  STL [R1+0x474], R0 ;  /* 0x0004740001007387 */ /* 0x0001e20000100800 */
[----:B-1----:R-:W-:Y:S01]  /*1170*/  SHF.R.S32.HI R3, RZ, 0x1f, R200 ;  /* 0x0000001fff037819 */ /* 0x002fe200000114c8 */
[----:B------:R-:W-:Y:S01]  /*1180*/  IMAD.SHL.U32 R22, R225, 0x8, RZ ;  /* 0x00000008e1167824 */ /* 0x000fe200078e00ff */
[----:B--2---:R-:W-:Y:S01]  /*1190*/  SHF.R.S32.HI R2, RZ, 0x1f, R199 ;  /* 0x0000001fff027819 */ /* 0x004fe200000114c7 */
[----:B------:R-:W-:-:S02]  /*11a0*/  VIADD R185, R179, 0xe0 ;  /* 0x000000e0b3b97836 */ /* 0x000fc40000000000 */
[----:B------:R1:W-:Y:S01]  /*11b0*/  STL [R1+0x47c], R3 ;  /* 0x00047c0301007387 */ /* 0x0003e20000100800 */
[C---:B------:R-:W-:Y:S01]  /*11c0*/  VIADD R176, R22.reuse, 0x40 ;  /* 0x0000004016b07836 */ /* 0x040fe20000000000 */
[----:B------:R-:W-:Y:S01]  /*11d0*/  SHF.R.S32.HI R183, RZ, 0x1f, R22 ;  /* 0x0000001fffb77819 */ /* 0x000fe20000011416 */
[C---:B------:R-:W-:Y:S01]  /*11e0*/  VIADD R23, R22.reuse, 0x80 ;  /* 0x0000008016177836 */ /* 0x040fe20000000000 */
[----:B0-----:R-:W-:Y:S01]  /*11f0*/  SHF.R.S32.HI R0, RZ, 0x1f, R195 ;  /* 0x0000001fff007819 */ /* 0x001fe200000114c3 */
[----:B------:R0:W-:Y:S01]  /*1200*/  STL [R1+0x478], R2 ;  /* 0x0004780201007387 */ /* 0x0001e20000100800 */
[----:B------:R-:W-:Y:S01]  /*1210*/  VIADD R177, R22, 0xc0 ;  /* 0x000000c016b17836 */ /* 0x000fe20000000000 */
[----:B------:R-:W-:Y:S01]  /*1220*/  SHF.R.S32.HI R182, RZ, 0x1f, R176 ;  /* 0x0000001fffb67819 */ /* 0x000fe200000114b0 */
[C---:B------:R-:W-:Y:S01]  /*1230*/  VIADD R184, R179.reuse, 0xe8 ;  /* 0x000000e8b3b87836 */ /* 0x040fe20000000000 */
[----:B------:R2:W-:Y:S01]  /*1240*/  STL [R1+0x468], R0 ;  /* 0x0004680001007387 */ /* 0x0005e20000100800 */
[----:B-1----:R-:W-:Y:S01]  /*1250*/  SHF.R.S32.HI R3, RZ, 0x1f, R197 ;  /* 0x0000001fff037819 */ /* 0x002fe200000114c5 */
[C---:B------:R-:W-:Y:S01]  /*1260*/  VIADD R214, R179.reuse, 0xf0 ;  /* 0x000000f0b3d67836 */ /* 0x040fe20000000000 */
[----:B------:R-:W-:Y:S01]  /*1270*/  SHF.R.S32.HI R181, RZ, 0x1f, R23 ;  /* 0x0000001fffb57819 */ /* 0x000fe20000011417 */
[----:B------:R-:W-:Y:S01]  /*1280*/  VIADD R213, R179, 0xf8 ;  /* 0x000000f8b3d57836 */ /* 0x000fe20000000000 */
[----:B------:R-:W-:Y:S01]  /*1290*/  SHF.R.S32.HI R180, RZ, 0x1f, R177 ;  /* 0x0000001fffb47819 */ /* 0x000fe200000114b1 */
[----:B------:R1:W-:Y:S01]  /*12a0*/  STL [R1+0x470], R3 ;  /* 0x0004700301007387 */ /* 0x0003e20000100800 */
[----:B0-----:R-:W-:-:S02]  /*12b0*/  SHF.R.S32.HI R2, RZ, 0x1f, R196 ;  /* 0x0000001fff027819 */ /* 0x001fc400000114c4 */
[----:B------:R-:W-:Y:S02]  /*12c0*/  SHF.R.S32.HI R229, RZ, 0x1f, R185 ;  /* 0x0000001fffe57819 */ /* 0x000fe400000114b9 */
[----:B--2---:R-:W-:Y:S01]  /*12d0*/  SHF.R.S32.HI R0, RZ, 0x1f, R192 ;  /* 0x0000001fff007819 */ /* 0x004fe200000114c0 */
[----:B------:R0:W-:Y:S01]  /*12e0*/  STL [R1+0x46c], R2 ;  /* 0x00046c0201007387 */ /* 0x0001e20000100800 */
[----:B------:R-:W-:Y:S02]  /*12f0*/  SHF.R.S32.HI R228, RZ, 0x1f, R184 ;  /* 0x0000001fffe47819 */ /* 0x000fe400000114b8 */
[----:B------:R-:W-:Y:S01]  /*1300*/  SHF.R.S32.HI R227, RZ, 0x1f, R214 ;  /* 0x0000001fffe37819 */ /* 0x000fe200000114d6 */
[----:B------:R2:W-:Y:S01]  /*1310*/  STL [R1+0x45c], R0 ;  /* 0x00045c0001007387 */ /* 0x0005e20000100800 */
[----:B-1----:R-:W-:Y:S02]  /*1320*/  SHF.R.S32.HI R3, RZ, 0x1f, R194 ;  /* 0x0000001fff037819 */ /* 0x002fe400000114c2 */
[----:B------:R-:W-:-:S02]  /*1330*/  SHF.R.S32.HI R226, RZ, 0x1f, R213 ;  /* 0x0000001fffe27819 */ /* 0x000fc400000114d5 */
[----:B0-----:R-:W-:Y:S01]  /*1340*/  SHF.R.S32.HI R2, RZ, 0x1f, R193 ;  /* 0x0000001fff027819 */ /* 0x001fe200000114c1 */
[----:B------:R0:W-:Y:S01]  /*1350*/  STL [R1+0x464], R3 ;  /* 0x0004640301007387 */ /* 0x0001e20000100800 */
[----:B--2---:R-:W-:-:S03]  /*1360*/  SHF.R.S32.HI R0, RZ, 0x1f, R189 ;  /* 0x0000001fff007819 */ /* 0x004fc600000114bd */
[----:B------:R1:W-:Y:S04]  /*1370*/  STL [R1+0x460], R2 ;  /* 0x0004600201007387 */ /* 0x0003e80000100800 */
[----:B------:R2:W-:Y:S01]  /*1380*/  STL [R1+0x450], R0 ;  /* 0x0004500001007387 */ /* 0x0005e20000100800 */
[----:B0-----:R-:W-:Y:S02]  /*1390*/  SHF.R.S32.HI R3, RZ, 0x1f, R191 ;  /* 0x0000001fff037819 */ /* 0x001fe400000114bf */
[----:B-1----:R-:W-:-:S03]  /*13a0*/  SHF.R.S32.HI R2, RZ, 0x1f, R190 ;  /* 0x0000001fff027819 */ /* 0x002fc600000114be */
[----:B------:R0:W-:Y:S01]  /*13b0*/  STL [R1+0x458], R3 ;  /* 0x0004580301007387 */ /* 0x0001e20000100800 */
[----:B--2---:R-:W-:-:S03]  /*13c0*/  SHF.R.S32.HI R0, RZ, 0x1f, R186 ;  /* 0x0000001fff007819 */ /* 0x004fc600000114ba */
[----:B------:R1:W-:Y:S04]  /*13d0*/  STL [R1+0x454], R2 ;  /* 0x0004540201007387 */ /* 0x0003e80000100800 */
[----:B------:R2:W-:Y:S01]  /*13e0*/  STL [R1+0x444], R0 ;  /* 0x0004440001007387 */ /* 0x0005e20000100800 */
[----:B0-----:R-:W-:Y:S02]  /*13f0*/  SHF.R.S32.HI R3, RZ, 0x1f, R188 ;  /* 0x0000001fff037819 */ /* 0x001fe400000114bc */
[----:B-1----:R-:W-:-:S03]  /*1400*/  SHF.R.S32.HI R2, RZ, 0x1f, R187 ;  /* 0x0000001fff027819 */ /* 0x002fc600000114bb */
[----:B------:R0:W-:Y:S01]  /*1410*/  STL [R1+0x44c], R3 ;  /* 0x00044c0301007387 */ /* 0x0001e20000100800 */
[----:B--2---:R-:W-:-:S03]  /*1420*/  IMAD R0, R5, 0x8, R178 ;  /* 0x0000000805007824 */ /* 0x004fc600078e02b2 */
[----:B------:R0:W-:Y:S04]  /*1430*/  STL [R1+0x448], R2 ;  /* 0x0004480201007387 */ /* 0x0001e80000100800 */
[----:B------:R0:W-:Y:S02]  /*1440*/  STL [R1+0x4cc], R0 ;  /* 0x0004cc0001007387 */ /* 0x0001e40000100800 */
.L_x_12738:
        /* <DEDUP_REMOVED lines=12> */
[----:B01-3--:R-:W-:Y:S02]  /*1510*/  IMAD.U32 R2, RZ, RZ, UR8 ;  /* 0x00000008ff027e24 */ /* 0x00bfe4000f8e00ff */
[----:B------:R-:W-:Y:S01]  /*1520*/  IMAD.U32 R3, RZ, RZ, UR9 ;  /* 0x00000009ff037e24 */ /* 0x000fe2000f8e00ff */
[----:B------:R-:W-:Y:S02]  /*1530*/  @UP1 ULDC.64 UR8, c[0x0][0xb10] ;  /* 0x0002c40000081ab9 */ /* 0x000fe40000000a00 */
[----:B------:R-:W-:Y:S02]  /*1540*/  @UP1 UIMAD.WIDE UR8, UR7, 0x4, UR8 ;  /* 0x00000004070818a5 */ /* 0x000fe4000f8e0208 */
[----:B--2---:R-:W2:Y:S04]  /*1550*/  @P0 LDG.E R2, desc[UR36][R2.64] ;  /* 0x0000002402020981 */ /* 0x004ea8000c1e1900 */
[----:B------:R-:W-:-:S02]  /*1560*/  IMAD.U32 R4, RZ, RZ, UR8 ;  /* 0x00000008ff047e24 */ /* 0x000fc4000f8e00ff */
[----:B------:R-:W-:Y:S01]  /*1570*/  IMAD.U32 R5, RZ, RZ, UR9 ;  /* 0x00000009ff057e24 */ /* 0x000fe2000f8e00ff */
[----:B------:R-:W-:-:S04]  /*1580*/  ULDC.64 UR8, c[0x0][0x418] ;  /* 0x0001060000087ab9 */ /* 0x000fc80000000a00 */
[----:B------:R-:W3:Y:S01]  /*1590*/  @P2 LDG.E R4, desc[UR36][R4.64] ;  /* 0x0000002404042981 */ /* 0x000ee2000c1e1900 */
[----:B------:R-:W-:Y:S01]  /*15a0*/  UISETP.NE.U32.AND UP0, UPT, UR8, URZ, UPT ;  /* 0x0000003f0800728c */ /* 0x000fe2000bf05070 */
[----:B------:R-:W-:Y:S01]  /*15b0*/  ISETP.NE.U32.AND P1, PT, RZ, UR10, PT ;  /* 0x0000000aff007c0c */ /* 0x000fe2000bf25070 */
[----:B------:R-:W-:Y:S01]  /*15c0*/  UMOV UR4, URZ ;  /* 0x0000003f00047c82 */ /* 0x000fe20008000000 */
[----:B------:R-:W-:Y:S01]  /*15d0*/  ULDC UR8, c[0x0][0x424] ;  /* 0x0001090000087ab9 */ /* 0x000fe20000000800 */
[----:B------:R-:W-:Y:S01]  /*15e0*/  UISETP.NE.AND.EX UP0, UPT, UR9, URZ, UPT, UP0 ;  /* 0x0000003f0900728c */ /* 0x000fe2000bf05300 */
[----:B------:R-:W-:Y:S01]  /*15f0*/  ISETP.NE.AND.EX P1, PT, RZ, UR11, PT, P1 ;  /* 0x0000000bff007c0c */ /* 0x000fe2000bf25310 */
[----:B------:R-:W-:Y:S01]  /*1600*/  ULDC UR44, c[0x0][0x288] ;  /* 0x0000a200002c7ab9 */ /* 0x000fe20000000800 */
[----:B------:R-:W-:Y:S02]  /*1610*/  ULOP3.LUT UR60, UR6, 0xffff, URZ, 0xc0, !UPT ;  /* 0x0000ffff063c7892 */ /* 0x000fe4000f8ec03f */
[----:B------:R-:W-:-:S04]  /*1620*/  USEL UR8, UR8, 0x1, UP0 ;  /* 0x0000000108087887 */ /* 0x000fc80008000000 */
[----:B------:R-:W-:Y:S01]  /*1630*/  UIMAD UR45, UR8, UR45, URZ ;  /* 0x0000002d082d72a4 */ /* 0x000fe2000f8e023f */
[----:B--2---:R-:W-:Y:S02]  /*1640*/  @P0 R2UR UR4, R2 ;  /* 0x00000000020402ca */ /* 0x004fe400000e0000 */
        /* <DEDUP_REMOVED lines=15> */
.L_x_12608:
[----:B------:R-:W-:Y:S01]  /*1740*/  IMAD.U32 R216, RZ, RZ, UR7 ;  /* 0x00000007ffd87e24 */ /* 0x000fe2000f8e00ff */
[----:B------:R-:W-:Y:S06]  /*1750*/  @!P1 BRA `(.L_x_12609) ;  /* 0x00000000001c9947 */ /* 0x000fec0003800000 */
[----:B------:R-:W-:Y:S02]  /*1760*/  ULDC.64 UR8, c[0x0][0xb18] ;  /* 0x0002c60000087ab9 */ /* 0x000fe40000000a00 */
[----:B------:R-:W-:-:S06]  /*1770*/  UIMAD.WIDE UR8, UR7, 0x4, UR8 ;  /* 0x00000004070878a5 */ /* 0x000fcc000f8e0208 */
[----:B------:R-:W-:Y:S02]  /*1780*/  IMAD.U32 R2, RZ, RZ, UR8 ;  /* 0x00000008ff027e24 */ /* 0x000fe4000f8e00ff */
[----:B------:R-:W-:-:S05]  /*1790*/  IMAD.U32 R3, RZ, RZ, UR9 ;  /* 0x00000009ff037e24 */ /* 0x000fca000f8e00ff */
[----:B------:R-:W2:Y:S02]  /*17a0*/  LDG.E R2, desc[UR36][R2.64] ;  /* 0x0000002402027981 */ /* 0x000ea4000c1e1900 */
[----:B--2---:R-:W-:Y:S01]  /*17b0*/  R2UR UR45, R2 ;  /* 0x00000000022d72ca */ /* 0x004fe200000e0000 */
[----:B------:R-:W-:-:S14]  /*17c0*/  BRA `(.L_x_12610) ;  /* 0x0000000000347947 */ /* 0x000fdc0003800000 */
.L_x_12609:
        /* <DEDUP_REMOVED lines=13> */
.L_x_12610:
        /* <DEDUP_REMOVED lines=8> */
[----:B------:R-:W3:Y:S01]  /*1920*/  S2R R3, SR_SWINHI ;  /* 0x0000000000037919 */ /* 0x000ee20000002f00 */
[----:B------:R-:W-:Y:S01]  /*1930*/  ULDC UR4, c[0x0][0x448] ;  /* 0x0001120000047ab9 */ /* 0x000fe20000000800 */
[----:B------:R-:W-:Y:S01]  /*1940*/  IMAD.MOV.U32 R20, RZ, RZ, 0x100 ;  /* 0x00000100ff147424 */ /* 0x000fe200078e00ff */
[----:B------:R-:W-:Y:S01]  /*1950*/  UISETP.NE.AND UP1, UPT, UR4, 0x1, UPT ;  /* 0x000000010400788c */ /* 0x000fe2000bf25270 */
[----:B------:R-:W-:Y:S01]  /*1960*/  IMAD.U32 R14, RZ, RZ, UR5 ;  /* 0x00000005ff0e7e24 */ /* 0x000fe2000f8e00ff */
[----:B------:R-:W-:Y:S01]  /*1970*/  USHF.L.U32 UR58, UR5, 0x7, URZ ;  /* 0x00000007053a7899 */ /* 0x000fe2000800063f */
[----:B------:R-:W-:Y:S01]  /*1980*/  STL.128 [R1+0x210], RZ ;  /* 0x000210ff01007387 */ /* 0x000fe20000100c00 */
[----:B------:R-:W-:Y:S01]  /*1990*/  ULOP3.LUT UR8, UR6, 0xff000000, URZ, 0xc0, !UPT ;  /* 0xff00000006087892 */ /* 0x000fe2000f8ec03f */
[----:B------:R-:W-:-:S02]  /*19a0*/  ULDC.64 UR4, c[0x0][0xad8] ;  /* 0x0002b60000047ab9 */ /* 0x000fc40000000a00 */
[----:B------:R-:W-:Y:S01]  /*19b0*/  STL [R1+0x50], R14 ;  /* 0x0000500e01007387 */ /* 0x000fe20000100800 */
[----:B------:R-:W-:Y:S02]  /*19c0*/  UISETP.GE.AND UP0, UPT, UR5, 0x1, UPT ;  /* 0x000000010500788c */ /* 0x000fe4000bf06270 */
[----:B------:R-:W-:Y:S01]  /*19d0*/  UIADD3 UR9, UR58, 0x7f, URZ ;  /* 0x0000007f3a097890 */ /* 0x000fe2000fffe03f */
[----:B------:R-:W-:Y:S01]  /*19e0*/  STL.128 [R1+0x220], RZ ;  /* 0x000220ff01007387 */ /* 0x000fe20000100c00 */
[----:B------:R-:W-:Y:S01]  /*19f0*/  ULOP3.LUT UR59, UR6, 0xff0000, URZ, 0xc0, !UPT ;  /* 0x00ff0000063b7892 */ /* 0x000fe2000f8ec03f */
[----:B------:R-:W-:Y:S02]  /*1a00*/  @UP1 ULDC UR10, c[0x0][0x450] ;  /* 0x00011400000a1ab9 */ /* 0x000fe40000000800 */
[----:B0-----:R-:W-:Y:S01]  /*1a10*/  STL [R1+0x230], R8 ;  /* 0x0002300801007387 */ /* 0x001fe20000100800 */
[----:B------:R-:W-:Y:S01]  /*1a20*/  @UP1 ULDC UR6, c[0x0][0x44c] ;  /* 0x0001130000061ab9 */ /* 0x000fe20000000800 */
[----:B------:R-:W-:-:S02]  /*1a30*/  UIADD3 UR38, UR45, 0x1, -UR44 ;  /* 0x000000012d267890 */ /* 0x000fc4000fffe82c */
[----:B------:R-:W-:Y:S01]  /*1a40*/  STL.128 [R1+0x240], RZ ;  /* 0x000240ff01007387 */ /* 0x000fe20000100c00 */
[----:B------:R-:W-:Y:S02]  /*1a50*/  USHF.R.U32.HI UR8, URZ, 0x8, UR8 ;  /* 0x000000083f087899 */ /* 0x000fe40008011608 */
[----:B------:R-:W-:Y:S01]  /*1a60*/  UP2UR UR39, UPR, URZ, 0x2 ;  /* 0x000000023f277883 */ /* 0x000fe20008000000 */
[----:B------:R-:W-:Y:S01]  /*1a70*/  STL.128 [R1+0x250], RZ ;  /* 0x000250ff01007387 */ /* 0x000fe20000100c00 */
[----:B------:R-:W-:Y:S01]  /*1a80*/  UP2UR UR41, UPR, URZ, 0x1 ;  /* 0x000000013f297883 */ /* 0x000fe20008000000 */
[----:B-1----:R-:W-:Y:S01]  /*1a90*/  LEA R72, R21, R72, 0x18 ;  /* 0x0000004815487211 */ /* 0x002fe200078ec0ff */
[----:B------:R-:W-:Y:S01]  /*1aa0*/  ULEA.HI UR59, UR59, UR8, URZ, 0x10 ;  /* 0x000000083b3b7291 */ /* 0x000fe2000f8f803f */
[----:B------:R-:W-:Y:S02]  /*1ab0*/  STL.64 [R1+0x30], R20 ;  /* 0x0000301401007387 */ /* 0x000fe40000100a00 */
[----:B------:R-:W-:-:S02]  /*1ac0*/  MOV R26, R72 ;  /* 0x00000048001a7202 */ /* 0x000fc40000000f00 */
[----:B---3--:R-:W-:Y:S01]  /*1ad0*/  MOV R27, R3 ;  /* 0x00000003001b7202 */ /* 0x008fe20000000f00 */
[----:B------:R-:W-:Y:S01]  /*1ae0*/  STL.128 [R1+0x260], RZ ;  /* 0x000260ff01007387 */ /* 0x000fe20000100c00 */
[C---:B------:R-:W-:Y:S02]  /*1af0*/  IADD3 R2, P2, R26.reuse, 0x32450, RZ ;  /* 0x000324501a027810 */ /* 0x040fe40007f5e0ff */
[C---:B------:R-:W-:Y:S01]  /*1b00*/  IADD3 R10, P0, R26.reuse, 0x32430, RZ ;  /* 0x000324301a0a7810 */ /* 0x040fe20007f1e0ff */
[----:B------:R-:W-:Y:S01]  /*1b10*/  STL.128 [R1+0x270], RZ ;  /* 0x000270ff01007387 */ /* 0x000fe20000100c00 */
[----:B------:R-:W-:Y:S01]  /*1b20*/  IADD3 R12, P1, R26, 0x32440, RZ ;  /* 0x000324401a0c7810 */ /* 0x000fe20007f3e0ff */
[--C-:B------:R-:W-:Y:S01]  /*1b30*/  IMAD.X R9, RZ, RZ, R27.reuse, P2 ;  /* 0x000000ffff097224 */ /* 0x100fe200010e061b */
[C---:B------:R-:W-:Y:S01]  /*1b40*/  IADD3 R36, P2, R16.reuse, 0x28, RZ ;  /* 0x0000002810247810 */ /* 0x040fe20007f5e0ff */
[--C-:B------:R-:W-:Y:S01]  /*1b50*/  IMAD.X R11, RZ, RZ, R27.reuse, P0 ;  /* 0x000000ffff0b7224 */ /* 0x100fe200000e061b */
[----:B------:R-:W-:Y:S01]  /*1b60*/  STL.128 [R1+0x280], RZ ;  /* 0x000280ff01007387 */ /* 0x000fe20000100c00 */
[----:B------:R-:W-:Y:S01]  /*1b70*/  IMAD.X R13, RZ, RZ, R27, P1 ;  /* 0x000000ffff0d7224 */ /* 0x000fe200008e061b */
[C---:B------:R-:W-:Y:S01]  /*1b80*/  IADD3 R35, P0, R16.reuse, 0x210, RZ ;  /* 0x0000021010237810 */ /* 0x040fe20007f1e0ff */
[----:B------:R-:W-:Y:S01]  /*1b90*/  IMAD.X R47, RZ, RZ, R17, P2 ;  /* 0x000000ffff2f7224 */ /* 0x000fe200010e0611 */
[----:B------:R-:W-:Y:S01]  /*1ba0*/  STL.64 [R1+0x18], R10 ;  /* 0x0000180a01007387 */ /* 0x000fe20000100a00 */
[----:B------:R-:W-:-:S02]  /*1bb0*/  IADD3 R34, P1, R16, 0x240, RZ ;  /* 0x0000024010227810 */ /* 0x000fc40007f3e0ff */
[--C-:B------:R-:W-:Y:S01]  /*1bc0*/  IMAD.X R44, RZ, RZ, R17.reuse, P0 ;  /* 0x000000ffff2c7224 */ /* 0x100fe200000e0611 */
[----:B------:R-:W-:Y:S02]  /*1bd0*/  STL.64 [R1+0x20], R12 ;  /* 0x0000200c01007387 */ /* 0x000fe40000100a00 */
[----:B------:R-:W-:Y:S02]  /*1be0*/  IMAD.X R45, RZ, RZ, R17, P1 ;  /* 0x000000ffff2d7224 */ /* 0x000fe400008e0611 */
        /* <DEDUP_REMOVED lines=30> */
[----:B------:R-:W-:-:S05]  /*1dd0*/  IADD3 R0, P3, R26, 0x32460, RZ ;  /* 0x000324601a007810 */ /* 0x000fca0007f7e0ff */
[----:B------:R-:W-:Y:S01]  /*1de0*/  IMAD.X R3, RZ, RZ, R27, P3 ;  /* 0x000000ffff037224 */ /* 0x000fe200018e061b */
[----:B------:R-:W-:-:S05]  /*1df0*/  PLOP3.LUT P3, PT, PT, PT, UP0, 0x40, 0x0 ;  /* 0x000000000000781c */ /* 0x000fca0003f6e808 */
[----:B------:R-:W-:Y:S02]  /*1e00*/  IMAD.U32 R4, RZ, RZ, UR7 ;  /* 0x00000007ff047e24 */ /* 0x000fe4000f8e00ff */
[----:B------:R-:W-:Y:S01]  /*1e10*/  IMAD.U32 R18, RZ, RZ, UR7 ;  /* 0x00000007ff127e24 */ /* 0x000fe2000f8e00ff */
[----:B------:R-:W-:Y:S02]  /*1e20*/  UIMAD.WIDE.U32 UR6, UR9, UR6, URZ ;  /* 0x00000006090672a5 */ /* 0x000fe4000f8e003f */
[----:B------:R0:W-:Y:S02]  /*1e30*/  STL.128 [R1], R4 ;  /* 0x0000000401007387 */ /* 0x0001e40000100c00 */
[----:B------:R-:W-:Y:S02]  /*1e40*/  @UP1 USHF.R.U32.HI UR9, URZ, UR10, UR7 ;  /* 0x0000000a3f091299 */ /* 0x000fe40008011607 */
[----:B------:R1:W-:Y:S02]  /*1e50*/  STL.64 [R1+0x28], R18 ;  /* 0x0000281201007387 */ /* 0x0003e40000100a00 */
[----:B------:R-:W-:-:S04]  /*1e60*/  UIADD3 UR9, UR38, UR9, URZ ;  /* 0x0000000926097290 */ /* 0x000fc8000fffe03f */
[----:B------:R-:W-:Y:S01]  /*1e70*/  UIADD3 UR4, UR9, UR4, URZ ;  /* 0x0000000409047290 */ /* 0x000fe2000fffe03f */
[----:B0-----:R-:W-:Y:S02]  /*1e80*/  IMAD.MOV.U32 R4, RZ, RZ, R2 ;  /* 0x000000ffff047224 */ /* 0x001fe400078e0002 */
[----:B------:R-:W-:Y:S02]  /*1e90*/  IMAD.MOV.U32 R5, RZ, RZ, R9 ;  /* 0x000000ffff057224 */ /* 0x000fe400078e0009 */
[----:B------:R-:W-:Y:S02]  /*1ea0*/  IMAD.MOV.U32 R6, RZ, RZ, R0 ;  /* 0x000000ffff067224 */ /* 0x000fe400078e0000 */
[----:B------:R-:W-:-:S05]  /*1eb0*/  IMAD.MOV.U32 R7, RZ, RZ, R3 ;  /* 0x000000ffff077224 */ /* 0x000fca00078e0003 */
[----:B------:R1:W-:Y:S01]  /*1ec0*/  STL.128 [R1+0x40], R4 ;  /* 0x0000400401007387 */ /* 0x0003e20000100c00 */
        /* <DEDUP_REMOVED lines=11> */
.L_x_12612:
[----:B------:R-:W-:-:S11]  /*1f80*/  UISETP.NE.AND UP0, UPT, UR5, 0x1, UPT ;  /* 0x000000010500788c */ /* 0x000fd6000bf05270 */
[----:B------:R-:W-:Y:S02]  /*1f90*/  @UP0 ULDC.64 UR10, c[0x0][0xae0] ;  /* 0x0002b800000a0ab9 */ /* 0x000fe40000000a00 */
[----:B------:R-:W-:-:S04]  /*1fa0*/  UIMAD.WIDE.U32 UR6, UR8, UR10, URZ ;  /* 0x0000000a080672a5 */ /* 0x000fc8000f8e003f */
[----:B------:R-:W-:-:S12]  /*1fb0*/  @UP0 USHF.R.U32.HI UR8, URZ, UR11, UR7 ;  /* 0x0000000b3f080299 */ /* 0x000fd80008011607 */
.L_x_12613:
[----:B------:R-:W-:-:S04]  /*1fc0*/  UIMAD UR8, UR8, UR5, UR5 ;  /* 0x00000005080872a4 */ /* 0x000fc8000f8e0205 */
[----:B------:R-:W-:-:S04]  /*1fd0*/  UISETP.LT.AND UP0, UPT, UR4, UR8, UPT ;  /* 0x000000080400728c */ /* 0x000fc8000bf01270 */
[----:B------:R-:W-:-:S12]  /*1fe0*/  USEL UR4, UR4, UR8, UP0 ;  /* 0x0000000804047287 */ /* 0x000fd80008000000 */
.L_x_12611:
        /* <DEDUP_REMOVED lines=33> */
.L_x_12615:
[----:B------:R-:W-:-:S11]  /*2200*/  UISETP.NE.AND UP0, UPT, UR5, 0x1, UPT ;  /* 0x000000010500788c */ /* 0x000fd6000bf05270 */
[----:B------:R-:W-:Y:S02]  /*2210*/  @UP0 ULDC.64 UR12, c[0x0][0xae0] ;  /* 0x0002b800000c0ab9 */ /* 0x000fe40000000a00 */
[----:B------:R-:W-:-:S04]  /*2220*/  UIMAD.WIDE.U32 UR8, UR7, UR12, URZ ;  /* 0x0000000c070872a5 */ /* 0x000fc8000f8e003f */
[----:B------:R-:W-:-:S12]  /*2230*/  @UP0 USHF.R.U32.HI UR7, URZ, UR13, UR9 ;  /* 0x0000000d3f070299 */ /* 0x000fd80008011609 */
.L_x_12616:
[----:B------:R-:W-:-:S04]  /*2240*/  UIMAD UR5, UR7, UR5, URZ ;  /* 0x00000005070572a4 */ /* 0x000fc8000f8e023f */
[----:B------:R-:W-:-:S04]  /*2250*/  UISETP.LT.AND UP0, UPT, UR10, UR5, UPT ;  /* 0x000000050a00728c */ /* 0x000fc8000bf01270 */
[----:B------:R-:W-:-:S12]  /*2260*/  USEL UR10, UR10, UR5, !UP0 ;  /* 0x000000050a0a7287 */ /* 0x000fd8000c000000 */
.L_x_12614:
        /* <DEDUP_REMOVED lines=15> */
[----:B------:R-:W-:Y:S02]  /*2360*/  IMAD.U32 R3, RZ, RZ, UR10 ;  /* 0x0000000aff037e24 */ /* 0x000fe4000f8e00ff */
[----:B------:R-:W-:-:S03]  /*2370*/  UIADD3 UR7, -UR40, UR4, URZ ;  /* 0x0000000428077290 */ /* 0x000fc6000fffe13f */
[-C--:B------:R-:W-:Y:S01]  /*2380*/  IABS R0, R3.reuse ;  /* 0x0000000300007213 */ /* 0x080fe20000000000 */
[----:B------:R-:W-:Y:S01]  /*2390*/  UMOV UR4, URZ ;  /* 0x0000003f00047c82 */ /* 0x000fe20008000000 */
[----:B-1----:R-:W-:Y:S01]  /*23a0*/  IABS R5, R3 ;  /* 0x0000000300057213 */ /* 0x002fe20000000000 */
        /* <DEDUP_REMOVED lines=28> */
.L_x_12617:
        /* <DEDUP_REMOVED lines=9> */
[----:B------:R-:W2:Y:S01]  /*2600*/  LDL R2, [R1+0x4c4] ;  /* 0x0004c40001027983 */ /* 0x000ea20000100800 */
[----:B------:R-:W-:Y:S01]  /*2610*/  VIADD R8, R72, 0x400 ;  /* 0x0000040048087836 */ /* 0x000fe20000000000 */
[----:B-1----:R-:W-:Y:S01]  /*2620*/  IADD3 R18, P5, R16, 0x58, RZ ;  /* 0x0000005810127810 */ /* 0x002fe20007fbe0ff */
[----:B------:R-:W-:Y:S01]  /*2630*/  IMAD.MOV.U32 R4, RZ, RZ, 0x1 ;  /* 0x00000001ff047424 */ /* 0x000fe200078e00ff */
[----:B------:R-:W-:Y:S01]  /*2640*/  STL.64 [R1+0x58], RZ ;  /* 0x000058ff01007387 */ /* 0x000fe20000100a00 */
[----:B------:R-:W-:Y:S01]  /*2650*/  IMAD.MOV.U32 R5, RZ, RZ, RZ ;  /* 0x000000ffff057224 */ /* 0x000fe200078e00ff */
[----:B------:R-:W-:Y:S01]  /*2660*/  SHF.R.U32.HI R8, RZ, 0x4, R8 ;  /* 0x00000004ff087819 */ /* 0x000fe20000011608 */
[----:B------:R-:W-:Y:S01]  /*2670*/  IMAD.MOV.U32 R6, RZ, RZ, 0x1 ;  /* 0x00000001ff067424 */ /* 0x000fe200078e00ff */
[----:B------:R-:W-:Y:S01]  /*2680*/  STL.128 [R1+0x90], RZ ;  /* 0x000090ff01007387 */ /* 0x000fe20000100c00 */
[----:B------:R-:W-:Y:S01]  /*2690*/  IMAD.MOV.U32 R7, RZ, RZ, RZ ;  /* 0x000000ffff077224 */ /* 0x000fe200078e00ff */
[----:B------:R-:W-:Y:S01]  /*26a0*/  LOP3.LUT R8, R8, 0x3fff, RZ, 0xc0, !PT ;  /* 0x00003fff08087812 */ /* 0x000fe200078ec0ff */
[----:B------:R-:W-:Y:S01]  /*26b0*/  IMAD.MOV.U32 R10, RZ, RZ, 0x1 ;  /* 0x00000001ff0a7424 */ /* 0x000fe200078e00ff */
[----:B------:R-:W-:Y:S01]  /*26c0*/  STL.128 [R1+0xa0], RZ ;  /* 0x0000a0ff01007387 */ /* 0x000fe20000100c00 */
[----:B------:R-:W-:Y:S01]  /*26d0*/  IMAD.MOV.U32 R11, RZ, RZ, RZ ;  /* 0x000000ffff0b7224 */ /* 0x000fe200078e00ff */
[C---:B------:R-:W-:Y:S01]  /*26e0*/  IADD3 R42, P6, R16.reuse, 0x60, RZ ;  /* 0x00000060102a7810 */ /* 0x040fe20007fde0ff */
[----:B------:R-:W-:Y:S01]  /*26f0*/  IMAD.X R19, RZ, RZ, R17, P5 ;  /* 0x000000ffff137224 */ /* 0x000fe200028e0611 */
[----:B------:R0:W-:Y:S01]  /*2700*/  STL.128 [R1+0x60], R4 ;  /* 0x0000600401007387 */ /* 0x0001e20000100c00 */
[----:B------:R-:W-:-:S02]  /*2710*/  IADD3 R41, P1, R16, 0x68, RZ ;  /* 0x0000006810297810 */ /* 0x000fc40007f3e0ff */
[C---:B------:R-:W-:Y:S01]  /*2720*/  IADD3 R40, P2, R16.reuse, 0x70, RZ ;  /* 0x0000007010287810 */ /* 0x040fe20007f5e0ff */
[----:B------:R-:W-:Y:S01]  /*2730*/  STL.64 [R1+0x70], R10 ;  /* 0x0000700a01007387 */ /* 0x000fe20000100a00 */
[--C-:B------:R-:W-:Y:S01]  /*2740*/  IMAD.X R43, RZ, RZ, R17.reuse, P6 ;  /* 0x000000ffff2b7224 */ /* 0x100fe200030e0611 */
[C---:B------:R-:W-:Y:S01]  /*2750*/  IADD3 R39, P3, R16.reuse, 0x78, RZ ;  /* 0x0000007810277810 */ /* 0x040fe20007f7e0ff */
[--C-:B------:R-:W-:Y:S01]  /*2760*/  IMAD.X R56, RZ, RZ, R17.reuse, P1 ;  /* 0x000000ffff387224 */ /* 0x100fe200008e0611 */
[----:B------:R-:W-:Y:S01]  /*2770*/  STL.128 [R1+0xb0], RZ ;  /* 0x0000b0ff01007387 */ /* 0x000fe20000100c00 */
[--C-:B------:R-:W-:Y:S01]  /*2780*/  IMAD.X R55, RZ, RZ, R17.reuse, P2 ;  /* 0x000000ffff377224 */ /* 0x100fe200010e0611 */
[C---:B------:R-:W-:Y:S01]  /*2790*/  IADD3 R38, P4, R16.reuse, 0x80, RZ ;  /* 0x0000008010267810 */ /* 0x040fe20007f9e0ff */
[----:B------:R-:W-:Y:S01]  /*27a0*/  IMAD.X R54, RZ, RZ, R17, P3 ;  /* 0x000000ffff367224 */ /* 0x000fe200018e0611 */
[----:B------:R-:W-:Y:S01]  /*27b0*/  STL.128 [R1+0xc0], RZ ;  /* 0x0000c0ff01007387 */ /* 0x000fe20000100c00 */
[----:B------:R-:W-:-:S02]  /*27c0*/  IADD3 R32, P5, R16, 0x88, RZ ;  /* 0x0000008810207810 */ /* 0x000fc40007fbe0ff */
[----:B------:R-:W-:Y:S01]  /*27d0*/  IADD3 R37, P6, R16, 0x90, RZ ;  /* 0x0000009010257810 */ /* 0x000fe20007fde0ff */
[----:B0-----:R-:W-:Y:S01]  /*27e0*/  IMAD.MOV.U32 R5, RZ, RZ, 0x40000040 ;  /* 0x40000040ff057424 */ /* 0x001fe200078e00ff */
[C---:B------:R-:W-:Y:S01]  /*27f0*/  LOP3.LUT R6, R8.reuse, 0x3000000, RZ, 0xfc, !PT ;  /* 0x0300000008067812 */ /* 0x040fe200078efcff */
[----:B------:R-:W-:Y:S01]  /*2800*/  IMAD.MOV.U32 R7, RZ, RZ, 0x40000040 ;  /* 0x40000040ff077424 */ /* 0x000fe200078e00ff */
[----:B------:R-:W-:Y:S01]  /*2810*/  LOP3.LUT R8, R8, 0x10000, RZ, 0xfc, !PT ;  /* 0x0001000008087812 */ /* 0x000fe200078efcff */
[----:B------:R-:W-:Y:S01]  /*2820*/  STL.128 [R1+0xd0], RZ ;  /* 0x0000d0ff01007387 */ /* 0x000fe20000100c00 */
[C---:B------:R-:W-:Y:S01]  /*2830*/  IADD3 R50, P1, R16.reuse, 0xf0, RZ ;  /* 0x000000f010327810 */ /* 0x040fe20007f3e0ff */
[--C-:B------:R-:W-:Y:S01]  /*2840*/  IMAD.X R53, RZ, RZ, R17.reuse, P4 ;  /* 0x000000ffff357224 */ /* 0x100fe200020e0611 */
[----:B------:R-:W-:Y:S01]  /*2850*/  IADD3 R48, P2, R16, 0xf8, RZ ;  /* 0x000000f810307810 */ /* 0x000fe20007f5e0ff */
[----:B------:R-:W-:Y:S01]  /*2860*/  STL.128 [R1+0xe0], RZ ;  /* 0x0000e0ff01007387 */ /* 0x000fe20000100c00 */
[----:B------:R-:W-:-:S02]  /*2870*/  IMAD.X R33, RZ, RZ, R17, P5 ;  /* 0x000000ffff217224 */ /* 0x000fc400028e0611 */
[--C-:B------:R-:W-:Y:S02]  /*2880*/  IMAD.X R52, RZ, RZ, R17.reuse, P6 ;  /* 0x000000ffff347224 */ /* 0x100fe400030e0611 */
[--C-:B------:R-:W-:Y:S02]  /*2890*/  IMAD.X R51, RZ, RZ, R17.reuse, P1 ;  /* 0x000000ffff337224 */ /* 0x100fe400008e0611 */
[----:B------:R-:W-:Y:S01]  /*28a0*/  IMAD.X R49, RZ, RZ, R17, P2 ;  /* 0x000000ffff317224 */ /* 0x000fe200010e0611 */
[----:B--2---:R-:W0:Y:S02]  /*28b0*/  SHFL.IDX PT, R0, R2, RZ, 0x1f ;  /* 0x00001fff02007589 */ /* 0x004e2400000e0000 */
[----:B0-----:R-:W-:-:S04]  /*28c0*/  LEA.HI R2, R0, R0, RZ, 0x1 ;  /* 0x0000000000027211 */ /* 0x001fc800078f08ff */
[----:B------:R-:W-:Y:S01]  /*28d0*/  LOP3.LUT R3, R2, 0x7fffe, RZ, 0xc0, !PT ;  /* 0x0007fffe02037812 */ /* 0x000fe200078ec0ff */
[----:B------:R-:W-:-:S04]  /*28e0*/  VIADD R2, R72, 0x1c400 ;  /* 0x0001c40048027836 */ /* 0x000fc80000000000 */
[----:B------:R-:W-:Y:S01]  /*28f0*/  IMAD.IADD R0, R0, 0x1, -R3 ;  /* 0x0000000100007824 */ /* 0x000fe200078e0a03 */
[----:B------:R-:W-:Y:S01]  /*2900*/  SHF.R.U32.HI R2, RZ, 0x4, R2 ;  /* 0x00000004ff027819 */ /* 0x000fe20000011602 */
[----:B------:R-:W-:-:S03]  /*2910*/  VIADD R3, R72, 0x18400 ;  /* 0x0001840048037836 */ /* 0x000fc60000000000 */
[----:B------:R-:W-:Y:S01]  /*2920*/  LOP3.LUT R2, R2, 0x3fff, RZ, 0xc0, !PT ;  /* 0x00003fff02027812 */ /* 0x000fe200078ec0ff */
[----:B------:R-:W-:Y:S01]  /*2930*/  IMAD R0, R0, 0x2000, R3 ;  /* 0x0000200000007824 */ /* 0x000fe200078e0203 */
[----:B------:R-:W-:Y:S02]  /*2940*/  LOP3.LUT P0, RZ, R3, 0x1bf, RZ, 0xc0, !PT ;  /* 0x000001bf03ff7812 */ /* 0x000fe4000780c0ff */
[----:B------:R-:W-:Y:S01]  /*2950*/  LOP3.LUT R4, R2, 0x10000, RZ, 0xfc, !PT ;  /* 0x0001000002047812 */ /* 0x000fe200078efcff */
[----:B------:R-:W-:Y:S01]  /*2960*/  VIADD R3, R0, 0xa000 ;  /* 0x0000a00000037836 */ /* 0x000fe20000000000 */
[----:B------:R-:W-:-:S03]  /*2970*/  SHF.R.U32.HI R0, RZ, 0x4, R0 ;  /* 0x00000004ff007819 */ /* 0x000fc60000011600 */
[----:B------:R0:W-:Y:S01]  /*2980*/  STL.128 [R1+0x80], R4 ;  /* 0x0000800401007387 */ /* 0x0001e20000100c00 */
[----:B------:R-:W-:Y:S02]  /*2990*/  SHF.R.U32.HI R3, RZ, 0x4, R3 ;  /* 0x00000004ff037819 */ /* 0x000fe40000011603 */
[----:B------:R-:W-:Y:S02]  /*29a0*/  LOP3.LUT R0, R0, 0x3fff, RZ, 0xc0, !PT ;  /* 0x00003fff00007812 */ /* 0x000fe400078ec0ff */
[----:B------:R-:W-:Y:S02]  /*29b0*/  LOP3.LUT R3, R3, 0x3fff, RZ, 0xc0, !PT ;  /* 0x00003fff03037812 */ /* 0x000fe400078ec0ff */
[----:B------:R-:W-:Y:S02]  /*29c0*/  LOP3.LUT R2, R0, 0x10000, RZ, 0xfc, !PT ;  /* 0x0001000000027812 */ /* 0x000fe400078efcff */
[----:B------:R-:W-:Y:S01]  /*29d0*/  LOP3.LUT R0, R3, 0x10000, RZ, 0xfc, !PT ;  /* 0x0001000003007812 */ /* 0x000fe200078efcff */
[----:B------:R-:W-:-:S05]  /*29e0*/  IMAD.MOV.U32 R3, RZ, RZ, 0x40000040 ;  /* 0x40000040ff037424 */ /* 0x000fca00078e00ff */
[----:B------:R1:W-:Y:S01]  /*29f0*/  STL.64 [R1+0x78], R2 ;  /* 0x0000780201007387 */ /* 0x0003e20000100a00 */
[----:B0-----:R-:W-:Y:S02]  /*2a00*/  IMAD.MOV.U32 R6, RZ, RZ, R8 ;  /* 0x000000ffff067224 */ /* 0x001fe400078e0008 */
[----:B------:R-:W-:-:S05]  /*2a10*/  IMAD.MOV.U32 R4, RZ, RZ, R0 ;  /* 0x000000ffff047224 */ /* 0x000fca00078e0000 */
[----:B------:R1:W-:Y:S01]  /*2a20*/  STL.128 [R1+0xf0], R4 ;  /* 0x0000f00401007387 */ /* 0x0003e20000100c00 */
[----:B------:R-:W-:Y:S05]  /*2a30*/  @!P0 BRA `(.L_x_12619) ;  /* 0x0000000000408947 */ /* 0x000fea0003800000 */
[----:B-1----:R-:W-:Y:S01]  /*2a40*/  MOV R2, 0x0 ;  /* 0x0000000000027802 */ /* 0x002fe20000000f00 */
        /* <DEDUP_REMOVED lines=15> */
.L_x_12619:
[----:B------:R-:W2:Y:S01]  /*2b40*/  LDL R46, [R1+0x204] ;  /* 0x00020400012e7983 */ /* 0x000ea20000100800 */
[----:B------:R-:W0:Y:S01]  /*2b50*/  LDC.64 R10, c[0x0][0xad0] ;  /* 0x0002b400ff0a7b82 */ /* 0x000e220000000a00 */
[C---:B------:R-:W-:Y:S01]  /*2b60*/  IADD3 R24, P0, R16.reuse, 0x100, RZ ;  /* 0x0000010010187810 */ /* 0x040fe20007f1e0ff */
[----:B------:R-:W-:Y:S01]  /*2b70*/  IMAD.U32 R13, RZ, RZ, UR45 ;  /* 0x0000002dff0d7e24 */ /* 0x000fe2000f8e00ff */
[----:B------:R-:W3:Y:S01]  /*2b80*/  S2R R57, SR_TID.X ;  /* 0x0000000000397919 */ /* 0x000ee20000002100 */
[----:B------:R-:W-:Y:S01]  /*2b90*/  IMAD.U32 R12, RZ, RZ, UR44 ;  /* 0x0000002cff0c7e24 */ /* 0x000fe2000f8e00ff */
[----:B------:R-:W-:Y:S01]  /*2ba0*/  BSSY B0, `(.L_x_12620) ;  /* 0x000001f000007945 */ /* 0x000fe20003800000 */
[--C-:B------:R-:W-:Y:S01]  /*2bb0*/  IMAD.X R25, RZ, RZ, R17.reuse, P0 ;  /* 0x000000ffff197224 */ /* 0x100fe200000e0611 */
[----:B------:R-:W-:Y:S01]  /*2bc0*/  IADD3 R20, P0, R16, 0x14c, RZ ;  /* 0x0000014c10147810 */ /* 0x000fe20007f1e0ff */
[----:B-1----:R-:W1:Y:S01]  /*2bd0*/  LDC.64 R2, c[0x0][0xad8] ;  /* 0x0002b600ff027b82 */ /* 0x002e620000000a00 */
[----:B------:R-:W-:Y:S01]  /*2be0*/  IMAD.MOV.U32 R28, RZ, RZ, RZ ;  /* 0x000000ffff1c7224 */ /* 0x000fe200078e00ff */
[----:B------:R4:W-:Y:S02]  /*2bf0*/  STL.64 [R1+0x110], R18 ;  /* 0x0001101201007387 */ /* 0x0009e40000100a00 */
[----:B------:R-:W-:-:S02]  /*2c00*/  IMAD.X R21, RZ, RZ, R17, P0 ;  /* 0x000000ffff157224 */ /* 0x000fc400000e0611 */
[----:B------:R4:W-:Y:S02]  /*2c10*/  STL.64 [R1+0x108], R24 ;  /* 0x0001081801007387 */ /* 0x0009e40000100a00 */
[----:B------:R-:W5:Y:S02]  /*2c20*/  LDC.64 R8, c[0x0][0xae0] ;  /* 0x0002b800ff087b82 */ /* 0x000f640000000a00 */
[----:B------:R4:W-:Y:S04]  /*2c30*/  STL.64 [R1+0x150], R20 ;  /* 0x0001501401007387 */ /* 0x0009e80000100a00 */
[----:B------:R4:W-:Y:S02]  /*2c40*/  STL.64 [R1+0x100], R178 ;  /* 0x000100b201007387 */ /* 0x0009e40000100a00 */
[----:B------:R-:W4:Y:S01]  /*2c50*/  LDC R6, c[0x0][0x450] ;  /* 0x00011400ff067b82 */ /* 0x000f220000000800 */
[----:B0-----:R-:W-:Y:S01]  /*2c60*/  IMAD.MOV.U32 R14, RZ, RZ, R11 ;  /* 0x000000ffff0e7224 */ /* 0x001fe200078e000b */
[----:B------:R0:W-:Y:S01]  /*2c70*/  STL.U8 [R1+0x118], RZ ;  /* 0x000118ff01007387 */ /* 0x0001e20000100000 */
[----:B------:R-:W-:-:S05]  /*2c80*/  IMAD.MOV.U32 R7, RZ, RZ, R10 ;  /* 0x000000ffff077224 */ /* 0x000fca00078e000a */
[----:B------:R-:W4:Y:S01]  /*2c90*/  LDC.64 R4, c[0x0][0x448] ;  /* 0x00011200ff047b82 */ /* 0x000f220000000a00 */
[----:B-1----:R-:W-:Y:S02]  /*2ca0*/  IMAD.MOV.U32 R15, RZ, RZ, R2 ;  /* 0x000000ffff0f7224 */ /* 0x002fe400078e0002 */
[----:B------:R-:W-:Y:S02]  /*2cb0*/  IMAD.MOV.U32 R29, RZ, RZ, R3 ;  /* 0x000000ffff1d7224 */ /* 0x000fe400078e0003 */
[----:B---3--:R-:W-:Y:S01]  /*2cc0*/  VIADD R217, R57, 0xffffff80 ;  /* 0xffffff8039d97836 */ /* 0x008fe20000000000 */
[----:B------:R0:W-:Y:S01]  /*2cd0*/  STL.128 [R1+0x120], R12 ;  /* 0x0001200c01007387 */ /* 0x0001e20000100c00 */
[----:B-----5:R-:W-:Y:S02]  /*2ce0*/  IMAD.MOV.U32 R30, RZ, RZ, R8 ;  /* 0x000000ffff1e7224 */ /* 0x020fe400078e0008 */
[----:B------:R-:W-:Y:S01]  /*2cf0*/  IMAD.MOV.U32 R31, RZ, RZ, R9 ;  /* 0x000000ffff1f7224 */ /* 0x000fe200078e0009 */
[----:B------:R0:W-:Y:S04]  /*2d00*/  STL [R1+0x11c], R217 ;  /* 0x00011cd901007387 */ /* 0x0001e80000100800 */
[----:B------:R0:W-:Y:S04]  /*2d10*/  STL.128 [R1+0x130], R28 ;  /* 0x0001301c01007387 */ /* 0x0001e80000100c00 */
[----:B----4-:R0:W-:Y:S01]  /*2d20*/  STL.128 [R1+0x140], R4 ;  /* 0x0001400401007387 */ /* 0x0101e20000100c00 */
[----:B--2---:R-:W-:-:S04]  /*2d30*/  LEA.HI R0, R46, R46, RZ, 0x1 ;  /* 0x0000002e2e007211 */ /* 0x004fc800078f08ff */
[----:B------:R-:W-:-:S05]  /*2d40*/  LOP3.LUT R11, R0, 0xfffffffe, RZ, 0xc0, !PT ;  /* 0xfffffffe000b7812 */ /* 0x000fca00078ec0ff */
[----:B------:R-:W-:-:S05]  /*2d50*/  IMAD.IADD R0, R46, 0x1, -R11 ;  /* 0x000000012e007824 */ /* 0x000fca00078e0a0b */
[----:B------:R-:W-:-:S04]  /*2d60*/  SHF.L.U32 R11, R0, 0x1f, RZ ;  /* 0x0000001f000b7819 */ /* 0x000fc800000006ff */
[----:B------:R-:W1:Y:S02]  /*2d70*/  SYNCS.PHASECHK.TRANS64.TRYWAIT P0, [R72+URZ+0x32400], R11 ;  /* 0x0324000b480075a7 */ /* 0x000e64000800017f */
[----:B01----:R-:W-:Y:S05]  /*2d80*/  @!P0 BRA `(.L_x_12621) ;  /* 0x00000294009c8947 */ /* 0x003fea0003800000 */
.L_x_12839:
[----:B------:R-:W-:Y:S05]  /*2d90*/  BSYNC B0 ;  /* 0x0000000000007941 */ /* 0x000fea0003800000 */
.L_x_12620:
[----:B------:R-:W2:Y:S04]  /*2da0*/  LDL R4, [R1+0x4bc] ;  /* 0x0004bc0001047983 */ /* 0x000ea80000100800 */
[----:B------:R-:W3:Y:S04]  /*2db0*/  LDL R0, [R1+0x4c0] ;  /* 0x0004c00001007983 */ /* 0x000ee80000100800 */
[----:B------:R-:W4:Y:S04]  /*2dc0*/  LDL.64 R28, [R1+0x4b0] ;  /* 0x0004b000011c7983 */ /* 0x000f280000100a00 */
[----:B------:R-:W4:Y:S04]  /*2dd0*/  LDL R20, [R1] ;  /* 0x0000000001147983 */ /* 0x000f280000100800 */
[----:B0-----:R0:W5:Y:S01]  /*2de0*/  LDL.64 R10, [R1+0x1f8] ;  /* 0x0001f800010a7983 */ /* 0x0011620000100a00 */
[C---:B------:R-:W-:Y:S01]  /*2df0*/  IADD3 R14, P0, R16.reuse, 0x118, RZ ;  /* 0x00000118100e7810 */ /* 0x040fe20007f1e0ff */
[----:B------:R-:W-:Y:S01]  /*2e00*/  IMAD.MOV.U32 R12, RZ, RZ, R42 ;  /* 0x000000ffff0c7224 */ /* 0x000fe200078e002a */
[----:B------:R-:W-:Y:S05]  /*2e10*/  WARPSYNC.ALL ;  /* 0x0000000000007948 */ /* 0x000fea0003800000 */
[----:B------:R-:W-:Y:S01]  /*2e20*/  IMAD.X R15, RZ, RZ, R17, P0 ;  /* 0x000000ffff0f7224 */ /* 0x000fe200000e0611 */
[----:B------:R-:W-:Y:S01]  /*2e30*/  IADD3 R18, P0, R16, 0x150, RZ ;  /* 0x0000015010127810 */ /* 0x000fe20007f1e0ff */
[----:B------:R-:W-:Y:S01]  /*2e40*/  IMAD.MOV.U32 R13, RZ, RZ, R43 ;  /* 0x000000ffff0d7224 */ /* 0x000fe200078e002b */
[----:B------:R-:W1:Y:S01]  /*2e50*/  S2R R21, SR_TID.X ;  /* 0x0000000000157919 */ /* 0x000e620000002100 */
[----:B------:R-:W-:Y:S01]  /*2e60*/  IMAD.MOV.U32 R24, RZ, RZ, R38 ;  /* 0x000000ffff187224 */ /* 0x000fe200078e0026 */
[----:B------:R-:W-:Y:S01]  /*2e70*/  BSSY B0, `(.L_x_12622) ;  /* 0x0000033000007945 */ /* 0x000fe20003800000 */
[----:B------:R-:W-:Y:S01]  /*2e80*/  IMAD.X R19, RZ, RZ, R17, P0 ;  /* 0x000000ffff137224 */ /* 0x000fe200000e0611 */
[----:B------:R0:W-:Y:S01]  /*2e90*/  STL.128 [R1+0x160], R12 ;  /* 0x0001600c01007387 */ /* 0x0001e20000100c00 */
[----:B------:R-:W-:-:S03]  /*2ea0*/  IMAD.MOV.U32 R25, RZ, RZ, R53 ;  /* 0x000000ffff197224 */ /* 0x000fc600078e0035 */
[----:B------:R-:W-:Y:S04]  /*2eb0*/  STL.64 [R1+0x1f0], R32 ;  /* 0x0001f02001007387 */ /* 0x000fe80000100a00 */
[----:B------:R-:W-:Y:S01]  /*2ec0*/  STL.128 [R1+0x180], R24 ;  /* 0x0001801801007387 */ /* 0x000fe20000100c00 */
[----:B0-----:R-:W-:Y:S02]  /*2ed0*/  IMAD.MOV.U32 R14, RZ, RZ, R36 ;  /* 0x000000ffff0e7224 */ /* 0x001fe400078e0024 */
[----:B------:R-:W-:Y:S01]  /*2ee0*/  IMAD.MOV.U32 R15, RZ, RZ, R47 ;  /* 0x000000ffff0f7224 */ /* 0x000fe200078e002f */
[----:B-1----:R-:W-:Y:S01]  /*2ef0*/  SHF.R.U32.HI R21, RZ, 0x7, R21 ;  /* 0x00000007ff157819 */ /* 0x002fe20000011615 */
[----:B--2---:R-:W-:Y:S02]  /*2f00*/  IMAD.MOV.U32 R13, RZ, RZ, R4 ;  /* 0x000000ffff0d7224 */ /* 0x004fe400078e0004 */
[----:B---3--:R-:W-:Y:S01]  /*2f10*/  IMAD.MOV.U32 R12, RZ, RZ, R0 ;  /* 0x000000ffff0c7224 */ /* 0x008fe200078e0000 */
[C---:B------:R-:W-:Y:S01]  /*2f20*/  IADD3 R0, P1, R16.reuse, 0x208, RZ ;  /* 0x0000020810007810 */ /* 0x040fe20007f3e0ff */
[----:B----4-:R-:W-:Y:S04]  /*2f30*/  STL.64 [R1+0x158], R28 ;  /* 0x0001581c01007387 */ /* 0x010fe80000100a00 */
[----:B------:R-:W-:Y:S01]  /*2f40*/  IMAD.X R7, RZ, RZ, R17, P1 ;  /* 0x000000ffff077224 */ /* 0x000fe200008e0611 */
[----:B------:R-:W-:Y:S01]  /*2f50*/  IADD3 R4, P1, R16, 0x108, RZ ;  /* 0x0000010810047810 */ /* 0x000fe20007f3e0ff */
[----:B------:R0:W-:Y:S02]  /*2f60*/  STL.128 [R1+0x190], R12 ;  /* 0x0001900c01007387 */ /* 0x0001e40000100c00 */
[----:B0-----:R-:W-:-:S02]  /*2f70*/  IMAD.MOV.U32 R12, RZ, RZ, R40 ;  /* 0x000000ffff0c7224 */ /* 0x001fc400078e0028 */
[----:B------:R-:W-:Y:S02]  /*2f80*/  IMAD.MOV.U32 R13, RZ, RZ, R55 ;  /* 0x000000ffff0d7224 */ /* 0x000fe400078e0037 */
[----:B------:R-:W-:Y:S02]  /*2f90*/  IMAD.MOV.U32 R14, RZ, RZ, R50 ;  /* 0x000000ffff0e7224 */ /* 0x000fe400078e0032 */
[----:B------:R-:W-:-:S05]  /*2fa0*/  IMAD.MOV.U32 R15, RZ, RZ, R51 ;  /* 0x000000ffff0f7224 */ /* 0x000fca00078e0033 */
[----:B------:R0:W-:Y:S02]  /*2fb0*/  STL.128 [R1+0x1a0], R12 ;  /* 0x0001a00c01007387 */ /* 0x0001e40000100c00 */
[----:B0-----:R-:W-:Y:S02]  /*2fc0*/  IMAD.MOV.U32 R12, RZ, RZ, R48 ;  /* 0x000000ffff0c7224 */ /* 0x001fe400078e0030 */
[----:B------:R-:W-:Y:S02]  /*2fd0*/  IMAD.MOV.U32 R13, RZ, RZ, R49 ;  /* 0x000000ffff0d7224 */ /* 0x000fe400078e0031 */
[----:B------:R-:W-:Y:S01]  /*2fe0*/  IMAD.MOV.U32 R14, RZ, RZ, R0 ;  /* 0x000000ffff0e7224 */ /* 0x000fe200078e0000 */
[----:B------:R-:W-:Y:S01]  /*2ff0*/  LOP3.LUT R0, R20, 0x1, RZ, 0xfc, !PT ;  /* 0x0000000114007812 */ /* 0x000fe200078efcff */
[----:B------:R-:W-:Y:S02]  /*3000*/  IMAD.MOV.U32 R15, RZ, RZ, R7 ;  /* 0x000000ffff0f7224 */ /* 0x000fe400078e0007 */
[----:B------:R-:W-:Y:S01]  /*3010*/  IMAD.X R7, RZ, RZ, R17, P1 ;  /* 0x000000ffff077224 */ /* 0x000fe200008e0611 */
[----:B------:R-:W-:-:S02]  /*3020*/  ISETP.NE.AND P1, PT, R0, 0x3, PT ;  /* 0x000000030000780c */ /* 0x000fc40003f25270 */
[----:B------:R0:W-:Y:S02]  /*3030*/  STL.128 [R1+0x1b0], R12 ;  /* 0x0001b00c01007387 */ /* 0x0001e40000100c00 */
[----:B0-----:R-:W-:Y:S02]  /*3040*/  IMAD.MOV.U32 R14, RZ, RZ, R35 ;  /* 0x000000ffff0e7224 */ /* 0x001fe400078e0023 */
[----:B------:R-:W-:Y:S02]  /*3050*/  IMAD.MOV.U32 R15, RZ, RZ, R44 ;  /* 0x000000ffff0f7224 */ /* 0x000fe400078e002c */
[----:B------:R-:W-:Y:S02]  /*3060*/  IMAD.MOV.U32 R12, RZ, RZ, R18 ;  /* 0x000000ffff0c7224 */ /* 0x000fe400078e0012 */
[----:B------:R-:W-:Y:S02]  /*3070*/  IMAD.MOV.U32 R13, RZ, RZ, R19 ;  /* 0x000000ffff0d7224 */ /* 0x000fe400078e0013 */
[----:B------:R-:W-:-:S02]  /*3080*/  IMAD.MOV.U32 R18, RZ, RZ, R39 ;  /* 0x000000ffff127224 */ /* 0x000fc400078e0027 */
[----:B------:R-:W-:Y:S01]  /*3090*/  IMAD.MOV.U32 R19, RZ, RZ, R54 ;  /* 0x000000ffff137224 */ /* 0x000fe200078e0036 */
[----:B------:R0:W-:Y:S04]  /*30a0*/  STL.128 [R1+0x1c0], R12 ;  /* 0x0001c00c01007387 */ /* 0x0001e80000100c00 */
[----:B------:R-:W-:Y:S01]  /*30b0*/  STL.128 [R1+0x170], R16 ;  /* 0x0001701001007387 */ /* 0x000fe20000100c00 */
[----:B0-----:R-:W-:Y:S02]  /*30c0*/  IMAD.MOV.U32 R14, RZ, RZ, R34 ;  /* 0x000000ffff0e7224 */ /* 0x001fe400078e0022 */
[----:B------:R-:W-:Y:S02]  /*30d0*/  IMAD.MOV.U32 R15, RZ, RZ, R45 ;  /* 0x000000ffff0f7224 */ /* 0x000fe400078e002d */
[----:B------:R-:W-:-:S02]  /*30e0*/  IMAD.MOV.U32 R12, RZ, RZ, R4 ;  /* 0x000000ffff0c7224 */ /* 0x000fc400078e0004 */
[----:B------:R-:W-:Y:S02]  /*30f0*/  IMAD.MOV.U32 R13, RZ, RZ, R7 ;  /* 0x000000ffff0d7224 */ /* 0x000fe400078e0007 */
[----:B------:R-:W-:-:S03]  /*3100*/  VIADD R4, R21, 0x8 ;  /* 0x0000000815047836 */ /* 0x000fc60000000000 */
[----:B------:R0:W-:Y:S02]  /*3110*/  STL.128 [R1+0x1d0], R12 ;  /* 0x0001d00c01007387 */ /* 0x0001e40000100c00 */
[----:B0-----:R-:W-:Y:S02]  /*3120*/  IMAD.MOV.U32 R12, RZ, RZ, R41 ;  /* 0x000000ffff0c7224 */ /* 0x001fe400078e0029 */
[----:B------:R-:W-:Y:S02]  /*3130*/  IMAD.MOV.U32 R13, RZ, RZ, R56 ;  /* 0x000000ffff0d7224 */ /* 0x000fe400078e0038 */
[----:B------:R-:W-:Y:S02]  /*3140*/  IMAD.MOV.U32 R14, RZ, RZ, R37 ;  /* 0x000000ffff0e7224 */ /* 0x000fe400078e0025 */
[----:B------:R-:W-:-:S05]  /*3150*/  IMAD.MOV.U32 R15, RZ, RZ, R52 ;  /* 0x000000ffff0f7224 */ /* 0x000fca00078e0034 */
[----:B------:R0:W-:Y:S01]  /*3160*/  STL.128 [R1+0x1e0], R12 ;  /* 0x0001e00c01007387 */ /* 0x0001e20000100c00 */
[----:B------:R0:W-:Y:S06]  /*3170*/  BAR.SYNC.DEFER_BLOCKING R4, 0x100 ;  /* 0x000400040000751d */ /* 0x0001ec0000010000 */
[----:B------:R-:W-:Y:S05]  /*3180*/  @!P1 BRA `(.L_x_12623) ;  /* 0x0000000000049947 */ /* 0x000fea0003800000 */
[----:B------:R-:W-:Y:S01]  /*3190*/  BPT.TRAP 0x1 ;  /* 0x000000040000795c */ /* 0x000fe20000300000 */
.L_x_12623:
[----:B------:R-:W-:Y:S05]  /*31a0*/  BSYNC B0 ;  /* 0x0000000000007941 */ /* 0x000fea0003800000 */
.L_x_12622:
        /* <DEDUP_REMOVED lines=8> */
.L_x_12625:
[----:B------:R-:W-:Y:S05]  /*3230*/  BSYNC B0 ;  /* 0x0000000000007941 */ /* 0x000fea0003800000 */
.L_x_12624:
[----:B------:R-:W-:Y:S04]  /*3240*/  BSSY B0, `(.L_x_12626) ;  /* 0x0000004000007945 */ /* 0x000fe80003800000 */
[----:B-1----:R-:W-:Y:S05]  /*3250*/  @P0 BRA `(.L_x_12627) ;  /* 0x0000000000080947 */ /* 0x002fea0003800000 */
[----:B------:R-:W1:Y:S02]  /*3260*/  SYNCS.PHASECHK.TRANS64.TRYWAIT P0, [R10+URZ], R11 ;  /* 0x0000000b0a0075a7 */ /* 0x000e64000800017f */
[----:B-1----:R-:W-:Y:S05]  /*3270*/  @!P0 BRA `(.L_x_12628) ;  /* 0x0000029000748947 */ /* 0x002fea0003800000 */
.L_x_12627:
[----:B------:R-:W-:Y:S05]  /*3280*/  BSYNC B0 ;  /* 0x0000000000007941 */ /* 0x000fea0003800000 */
.L_x_12626:
[----:B------:R-:W2:Y:S04]  /*3290*/  LDL R21, [R1+0x1f8] ;  /* 0x0001f80001157983 */ /* 0x000ea80000100800 */
[----:B01----:R-:W2:Y:S01]  /*32a0*/  LDL.64 R10, [R1+0x80] ;  /* 0x00008000010a7983 */ /* 0x003ea20000100a00 */
[----:B------:R-:W-:Y:S05]  /*32b0*/  WARPSYNC.ALL ;  /* 0x0000000000007948 */ /* 0x000fea0003800000 */
[----:B------:R-:W3:Y:S04]  /*32c0*/  LDL.64 R24, [R1+0x78] ;  /* 0x0000780001187983 */ /* 0x000ee80000100a00 */
[----:B------:R-:W4:Y:S04]  /*32d0*/  LDL.64 R12, [R1+0x78] ;  /* 0x00007800010c7983 */ /* 0x000f280000100a00 */
[----:B------:R-:W5:Y:S01]  /*32e0*/  LDL.64 R14, [R1+0x78] ;  /* 0x00007800010e7983 */ /* 0x000f620000100a00 */
[----:B--2---:R-:W-:-:S03]  /*32f0*/  IMAD R10, R21, 0x300, R10 ;  /* 0x00000300150a7824 */ /* 0x004fc600078e020a */
[----:B------:R-:W2:Y:S01]  /*3300*/  LDL.64 R18, [R1+0x78] ;  /* 0x0000780001127983 */ /* 0x000ea20000100a00 */
[----:B------:R-:W-:Y:S02]  /*3310*/  R2UR UR7, R11 ;  /* 0x000000000b0772ca */ /* 0x000fe400000e0000 */
[C---:B------:R-:W-:Y:S01]  /*3320*/  R2UR UR6, R10.reuse ;  /* 0x000000000a0672ca */ /* 0x040fe200000e0000 */
[----:B------:R-:W2:Y:S01]  /*3330*/  LDL R7, [R1+0x204] ;  /* 0x0002040001077983 */ /* 0x000ea20000100800 */
[----:B------:R-:W-:Y:S01]  /*3340*/  VIADD R20, R10, 0x2 ;  /* 0x000000020a147836 */ /* 0x000fe20000000000 */
[----:B------:R-:W-:Y:S01]  /*3350*/  BSSY B0, `(.L_x_12629) ;  /* 0x000002e000007945 */ /* 0x000fe20003800000 */
[----:B------:R-:W-:Y:S01]  /*3360*/  IMAD.MOV.U32 R21, RZ, RZ, R11 ;  /* 0x000000ffff157224 */ /* 0x000fe200078e000b */
[----:B------:R0:W-:Y:S01]  /*3370*/  STL [R1+0x60], RZ ;  /* 0x000060ff01007387 */ /* 0x0001e20000100800 */
[----:B---3--:R-:W-:Y:S02]  /*3380*/  R2UR UR4, R24 ;  /* 0x00000000180472ca */ /* 0x008fe400000e0000 */
[----:B------:R-:W-:-:S02]  /*3390*/  R2UR UR5, R25 ;  /* 0x00000000190572ca */ /* 0x000fc400000e0000 */
[----:B------:R-:W-:Y:S01]  /*33a0*/  WARPGROUP.ARRIVE ;  /* 0x00000000000079c5 */ /* 0x000fe20000000000 */
[----:B----4-:R-:W-:Y:S02]  /*33b0*/  VIADD R12, R12, 0x2 ;  /* 0x000000020c0c7836 */ /* 0x010fe40000000000 */
[----:B-----5:R-:W-:Y:S02]  /*33c0*/  VIADD R14, R14, 0x4 ;  /* 0x000000040e0e7836 */ /* 0x020fe40000000000 */
[----:B--2---:R-:W-:-:S06]  /*33d0*/  VIADD R18, R18, 0x6 ;  /* 0x0000000612127836 */ /* 0x004fcc0000000000 */
[----:B------:R-:W-:Y:S01]  /*33e0*/  HGMMA.64x96x16.F32 R24, gdesc[UR4], RZ, !UPT, gsb0 ;  /* 0x01600000041879f0 */ /* 0x000fe2000c0008ff */
[----:B------:R-:W-:Y:S02]  /*33f0*/  R2UR UR6, R20 ;  /* 0x00000000140672ca */ /* 0x000fe400000e0000 */
[----:B------:R-:W-:Y:S02]  /*3400*/  R2UR UR7, R21 ;  /* 0x00000000150772ca */ /* 0x000fe400000e0000 */
[----:B------:R-:W-:Y:S01]  /*3410*/  R2UR UR4, R12 ;  /* 0x000000000c0472ca */ /* 0x000fe200000e0000 */
[C---:B------:R-:W-:Y:S01]  /*3420*/  VIADD R12, R10.reuse, 0x4 ;  /* 0x000000040a0c7836 */ /* 0x040fe20000000000 */
[----:B------:R-:W-:Y:S01]  /*3430*/  R2UR UR5, R13 ;  /* 0x000000000d0572ca */ /* 0x000fe200000e0000 */
[----:B------:R-:W-:Y:S01]  /*3440*/  IMAD.MOV.U32 R13, RZ, RZ, R11 ;  /* 0x000000ffff0d7224 */ /* 0x000fe200078e000b */
[----:B------:R-:W-:Y:S01]  /*3450*/  LEA.HI R0, R7, R7, RZ, 0x1 ;  /* 0x0000000707007211 */ /* 0x000fe200078f08ff */
        /* <DEDUP_REMOVED lines=25> */
[----:B------:R-:W-:Y:S03]  /*35f0*/  HGMMA.64x96x16.F32 R24, gdesc[UR4], R24, gsb0 ;  /* 0x01600000041879f0 */ /* 0x000fe60008000818 */
[----:B------:R-:W-:Y:S02]  /*3600*/  WARPGROUP.DEPBAR.LE gsb0, 0x0 ;  /* 0x00008000000079c5 */ /* 0x000fe40000010000 */
[----:B------:R-:W1:Y:S02]  /*3610*/  SYNCS.PHASECHK.TRANS64.TRYWAIT P0, [R72+URZ+0x32410], R7 ;  /* 0x03241007480075a7 */ /* 0x000e64000800017f */
[----:B01----:R-:W-:Y:S05]  /*3620*/  @!P0 BRA `(.L_x_12630) ;  /* 0x0000028c009c8947 */ /* 0x003fea0003800000 */
.L_x_12840:
[----:B------:R-:W-:Y:S05]  /*3630*/  BSYNC B0 ;  /* 0x0000000000007941 */ /* 0x000fea0003800000 */
.L_x_12629:
[----:B0-----:R-:W2:Y:S04]  /*3640*/  LDL R7, [R1+0x28] ;  /* 0x0000280001077983 */ /* 0x001ea80000100800 */
[----:B------:R0:W5:Y:S01]  /*3650*/  LDL.64 R10, [R1+0x1f8] ;  /* 0x0001f800010a7983 */ /* 0x0001620000100a00 */
[----:B------:R-:W-:Y:S01]  /*3660*/  BSSY B0, `(.L_x_12631) ;  /* 0x0000005000007945 */ /* 0x000fe20003800000 */
[----:B--2---:R-:W-:-:S04]  /*3670*/  LOP3.LUT R7, R7, 0x1, RZ, 0xfc, !PT ;  /* 0x0000000107077812 */ /* 0x004fc800078efcff */
[----:B------:R-:W-:-:S13]  /*3680*/  ISETP.NE.AND P1, PT, R7, 0x3, PT ;  /* 0x000000030700780c */ /* 0x000fda0003f25270 */
[----:B0-----:R-:W-:Y:S05]  /*3690*/  @!P1 BRA `(.L_x_12632) ;  /* 0x0000000000049947 */ /* 0x001fea0003800000 */
[----:B------:R-:W-:Y:S01]  /*36a0*/  BPT.TRAP 0x1 ;  /* 0x000000040000795c */ /* 0x000fe20000300000 */
.L_x_12632:
[----:B------:R-:W-:Y:S05]  /*36b0*/  BSYNC B0 ;  /* 0x0000000000007941 */ /* 0x000fea0003800000 */
.L_x_12631:
        /* <DEDUP_REMOVED lines=8> */
.L_x_12634:
[----:B------:R-:W-:Y:S05]  /*3740*/  BSYNC B0 ;  /* 0x0000000000007941 */ /* 0x000fea0003800000 */
.L_x_12633:
[----:B------:R-:W-:Y:S04]  /*3750*/  BSSY B0, `(.L_x_12635) ;  /* 0x0000004000007945 */ /* 0x000fe80003800000 */
[----:B-1----:R-:W-:Y:S05]  /*3760*/  @P0 BRA `(.L_x_12636) ;  /* 0x0000000000080947 */ /* 0x002fea0003800000 */
[----:B------:R-:W1:Y:S02]  /*3770*/  SYNCS.PHASECHK.TRANS64.TRYWAIT P0, [R10+URZ], R11 ;  /* 0x0000000b0a0075a7 */ /* 0x000e64000800017f */
[----:B-1----:R-:W-:Y:S05]  /*3780*/  @!P0 BRA `(.L_x_12637) ;  /* 0x0000028c00588947 */ /* 0x002fea0003800000 */
.L_x_12636:
[----:B------:R-:W-:Y:S05]  /*3790*/  BSYNC B0 ;  /* 0x0000000000007941 */ /* 0x000fea0003800000 */
.L_x_12635:
[----:B------:R-:W2:Y:S04]  /*37a0*/  LDL R73, [R1+0x1f8] ;  /* 0x0001f80001497983 */ /* 0x000ea80000100800 */
[----:B01----:R-:W2:Y:S04]  /*37b0*/  LDL.64 R10, [R1+0xf8] ;  /* 0x0000f800010a7983 */ /* 0x003ea80000100a00 */
[----:B------:R-:W3:Y:S04]  /*37c0*/  LDL R7, [R1+0x70] ;  /* 0x0000700001077983 */ /* 0x000ee80000100800 */
[----:B------:R-:W4:Y:S04]  /*37d0*/  LDL.64 R12, [R1+0xf0] ;  /* 0x0000f000010c7983 */ /* 0x000f280000100a00 */
[----:B------:R-:W4:Y:S04]  /*37e0*/  LDL.64 R20, [R1+0xf0] ;  /* 0x0000f00001147983 */ /* 0x000f280000100a00 */
[----:B------:R-:W4:Y:S04]  /*37f0*/  LDL.64 R18, [R1+0xf0] ;  /* 0x0000f00001127983 */ /* 0x000f280000100a00 */
[----:B------:R-:W4:Y:S01]  /*3800*/  LDL.64 R14, [R1+0xf0] ;  /* 0x0000f000010e7983 */ /* 0x000f220000100a00 */
[----:B------:R-:W-:Y:S05]  /*3810*/  WARPSYNC.ALL ;  /* 0x0000000000007948 */ /* 0x000fea0003800000 */
[----:B------:R-:W-:Y:S01]  /*3820*/  WARPGROUP.ARRIVE ;  /* 0x00000000000079c5 */ /* 0x000fe20000000000 */
[----:B------:R0:W5:Y:S01]  /*3830*/  LDL R74, [R1+0xc] ;  /* 0x00000c00014a7983 */ /* 0x0001620000100800 */
[----:B--2---:R-:W-:Y:S01]  /*3840*/  IMAD R10, R73, 0xc00, R10 ;  /* 0x00000c00490a7824 */ /* 0x004fe200078e020a */
[----:B------:R-:W-:-:S02]  /*3850*/  R2UR UR7, R11 ;  /* 0x000000000b0772ca */ /* 0x000fc400000e0000 */
[----:B---3--:R-:W-:Y:S02]  /*3860*/  ISETP.NE.U32.AND P0, PT, R7, RZ, PT ;  /* 0x000000ff0700720c */ /* 0x008fe40003f05070 */
[----:B------:R-:W-:Y:S02]  /*3870*/  R2UR UR6, R10 ;  /* 0x000000000a0672ca */ /* 0x000fe400000e0000 */
[----:B----4-:R-:W-:Y:S02]  /*3880*/  R2UR UR4, R12 ;  /* 0x000000000c0472ca */ /* 0x010fe400000e0000 */
[----:B------:R-:W-:Y:S01]  /*3890*/  R2UR UR5, R13 ;  /* 0x000000000d0572ca */ /* 0x000fe200000e0000 */
[----:B------:R-:W-:Y:S01]  /*38a0*/  VIADD R72, R10, 0x2 ;  /* 0x000000020a487836 */ /* 0x000fe20000000000 */
[----:B------:R-:W2:Y:S01]  /*38b0*/  LDL.64 R12, [R1+0xf0] ;  /* 0x0000f000010c7983 */ /* 0x000ea20000100a00 */
[----:B------:R-:W-:Y:S02]  /*38c0*/  VIADD R20, R20, 0x2 ;  /* 0x0000000214147836 */ /* 0x000fe40000000000 */
[----:B------:R-:W-:Y:S01]  /*38d0*/  IMAD.MOV.U32 R73, RZ, RZ, R11 ;  /* 0x000000ffff497224 */ /* 0x000fe200078e000b */
[----:B------:R0:W5:Y:S01]  /*38e0*/  LDL R7, [R1+0x1f8] ;  /* 0x0001f80001077983 */ /* 0x0001620000100800 */
[----:B------:R-:W-:-:S06]  /*38f0*/  VOTEU.ANY UP0, P0 ;  /* 0x00000000003f7886 */ /* 0x000fcc0000000100 */
[----:B------:R-:W-:Y:S01]  /*3900*/  HGMMA.64x96x16.F32 R24, gdesc[UR4], R24, UP0, gsb0 ;  /* 0x01600000041879f0 */ /* 0x000fe2000b800818 */
[----:B------:R-:W-:Y:S02]  /*3910*/  R2UR UR6, R72 ;  /* 0x00000000480672ca */ /* 0x000fe400000e0000 */
[----:B------:R-:W-:Y:S02]  /*3920*/  R2UR UR7, R73 ;  /* 0x00000000490772ca */ /* 0x000fe400000e0000 */
[----:B------:R-:W-:Y:S02]  /*3930*/  R2UR UR4, R20 ;  /* 0x00000000140472ca */ /* 0x000fe400000e0000 */
[----:B------:R-:W-:Y:S02]  /*3940*/  R2UR UR5, R21 ;  /* 0x00000000150572ca */ /* 0x000fe400000e0000 */
[----:B------:R-:W3:Y:S01]  /*3950*/  LDL.64 R20, [R1+0xf0] ;  /* 0x0000f00001147983 */ /* 0x000ee20000100a00 */
[----:B------:R-:W-:-:S02]  /*3960*/  VIADD R18, R18, 0x4 ;  /* 0x0000000412127836 */ /* 0x000fc40000000000 */
[----:B------:R-:W-:Y:S02]  /*3970*/  VIADD R72, R10, 0x4 ;  /* 0x000000040a487836 */ /* 0x000fe40000000000 */
[----:B------:R-:W-:Y:S01]  /*3980*/  IMAD.MOV.U32 R73, RZ, RZ, R11 ;  /* 0x000000ffff497224 */ /* 0x000fe200078e000b */
[----:B------:R-:W-:Y:S02]  /*3990*/  WARPGROUP.DEPBAR.LE gsb0, 0x0 ;  /* 0x00008000000079c5 */ /* 0x000fe40000010000 */
[----:B------:R-:W-:-:S06]  /*39a0*/  WARPGROUP.ARRIVE ;  /* 0x00000000000079c5 */ /* 0x000fcc0000000000 */
[----:B------:R-:W-:Y:S01]  /*39b0*/  HGMMA.64x96x16.F32 R24, gdesc[UR4], R24, gsb0 ;  /* 0x01600000041879f0 */ /* 0x000fe20008000818 */
[----:B------:R-:W-:Y:S02]  /*39c0*/  R2UR UR6, R72 ;  /* 0x00000000480672ca */ /* 0x000fe400000e0000 */
[----:B------:R-:W-:Y:S02]  /*39d0*/  R2UR UR7, R73 ;  /* 0x00000000490772ca */ /* 0x000fe400000e0000 */
[----:B------:R-:W-:Y:S02]  /*39e0*/  R2UR UR4, R18 ;  /* 0x00000000120472ca */ /* 0x000fe400000e0000 */
[----:B------:R-:W-:Y:S02]  /*39f0*/  R2UR UR5, R19 ;  /* 0x00000000130572ca */ /* 0x000fe400000e0000 */
[----:B------:R-:W4:Y:S01]  /*3a00*/  LDL.64 R18, [R1+0xf0] ;  /* 0x0000f00001127983 */ /* 0x000f220000100a00 */
        /* <DEDUP_REMOVED lines=12> */
[----:B------:R-:W-:Y:S01]  /*3ad0*/  IMAD.MOV.U32 R73, RZ, RZ, R11 ;  /* 0x000000ffff497224 */ /* 0x000fe200078e000b */
[----:B------:R-:W-:Y:S02]  /*3ae0*/  WARPGROUP.DEPBAR.LE gsb0, 0x0 ;  /* 0x00008000000079c5 */ /* 0x000fe40000010000 */
[----:B------:R-:W-:-:S06]  /*3af0*/  WARPGROUP.ARRIVE ;  /* 0x00000000000079c5 */ /* 0x000fcc0000000000 */
[----:B------:R-:W-:Y:S01]  /*3b00*/  HGMMA.64x96x16.F32 R24, gdesc[UR4], R24, gsb0 ;  /* 0x01600000041879f0 */ /* 0x000fe20008000818 */
[----:B--2---:R-:W-:Y:S01]  /*3b10*/  VIADD R12, R12, 0x400 ;  /* 0x000004000c0c7836 */ /* 0x004fe20000000000 */
[----:B------:R-:W-:Y:S02]  /*3b20*/  R2UR UR6, R72 ;  /* 0x00000000480672ca */ /* 0x000fe400000e0000 */
[----:B------:R-:W-:Y:S02]  /*3b30*/  R2UR UR7, R73 ;  /* 0x00000000490772ca */ /* 0x000fe400000e0000 */
[----:B------:R-:W-:Y:S02]  /*3b40*/  R2UR UR4, R12 ;  /* 0x000000000c0472ca */ /* 0x000fe400000e0000 */
[----:B------:R-:W-:Y:S02]  /*3b50*/  R2UR UR5, R13 ;  /* 0x000000000d0572ca */ /* 0x000fe400000e0000 */
[----:B------:R-:W2:Y:S01]  /*3b60*/  LDL.64 R12, [R1+0xf0] ;  /* 0x0000f000010c7983 */ /* 0x000ea20000100a00 */
[----:B---3--:R-:W-:-:S02]  /*3b70*/  VIADD R20, R20, 0x402 ;  /* 0x0000040214147836 */ /* 0x008fc40000000000 */
[----:B------:R-:W-:Y:S01]  /*3b80*/  VIADD R72, R10, 0x302 ;  /* 0x000003020a487836 */ /* 0x000fe20000000000 */
[----:B------:R-:W-:Y:S02]  /*3b90*/  WARPGROUP.DEPBAR.LE gsb0, 0x0 ;  /* 0x00008000000079c5 */ /* 0x000fe40000010000 */
[----:B------:R-:W-:-:S06]  /*3ba0*/  WARPGROUP.ARRIVE ;  /* 0x00000000000079c5 */ /* 0x000fcc0000000000 */
[----:B------:R-:W-:Y:S01]  /*3bb0*/  HGMMA.64x96x16.F32 R24, gdesc[UR4], R24, gsb0 ;  /* 0x01600000041879f0 */ /* 0x000fe20008000818 */
[----:B------:R-:W-:Y:S01]  /*3bc0*/  IMAD.MOV.U32 R73, RZ, RZ, R11 ;  /* 0x000000ffff497224 */ /* 0x000fe200078e000b */
[----:B------:R-:W-:Y:S02]  /*3bd0*/  R2UR UR6, R72 ;  /* 0x00000000480672ca */ /* 0x000fe400000e0000 */
[----:B------:R-:W-:Y:S02]  /*3be0*/  R2UR UR4, R20 ;  /* 0x00000000140472ca */ /* 0x000fe400000e0000 */
[----:B------:R-:W-:Y:S02]  /*3bf0*/  R2UR UR7, R73 ;  /* 0x00000000490772ca */ /* 0x000fe400000e0000 */
[----:B------:R-:W-:Y:S02]  /*3c00*/  R2UR UR5, R21 ;  /* 0x00000000150572ca */ /* 0x000fe400000e0000 */
[----:B------:R-:W3:Y:S01]  /*3c10*/  LDL.64 R20, [R1+0xf0] ;  /* 0x0000f00001147983 */ /* 0x000ee20000100a00 */
[----:B----4-:R-:W-:-:S02]  /*3c20*/  VIADD R18, R18, 0x404 ;  /* 0x0000040412127836 */ /* 0x010fc40000000000 */
        /* <DEDUP_REMOVED lines=9> */
[----:B------:R-:W4:Y:S01]  /*3cc0*/  LDL.64 R18, [R1+0xf0] ;  /* 0x0000f00001127983 */ /* 0x000f220000100a00 */
[----:B------:R-:W-:-:S02]  /*3cd0*/  VIADD R14, R14, 0x406 ;  /* 0x000004060e0e7836 */ /* 0x000fc40000000000 */
        /* <DEDUP_REMOVED lines=10> */
[----:B--2---:R-:W-:-:S02]  /*3d80*/  VIADD R12, R12, 0x800 ;  /* 0x000008000c0c7836 */ /* 0x004fc40000000000 */
        /* <DEDUP_REMOVED lines=50> */
[----:B------:R-:W-:Y:S01]  /*40b0*/  R2UR UR4, R12 ;  /* 0x000000000c0472ca */ /* 0x000fe200000e0000 */
[----:B------:R-:W2:Y:S01]  /*40c0*/  LDL R72, [R1] ;  /* 0x0000000001487983 */ /* 0x000ea20000100800 */
[----:B------:R-:W-:Y:S02]  /*40d0*/  R2UR UR7, R73 ;  /* 0x00000000490772ca */ /* 0x000fe400000e0000 */
[----:B------:R-:W-:Y:S01]  /*40e0*/  R2UR UR5, R13 ;  /* 0x000000000d0572ca */ /* 0x000fe200000e0000 */
[----:B---3--:R-:W-:Y:S02]  /*40f0*/  VIADD R20, R20, 0xc02 ;  /* 0x00000c0214147836 */ /* 0x008fe40000000000 */
        /* <DEDUP_REMOVED lines=9> */
[----:B----4-:R-:W-:Y:S02]  /*4190*/  VIADD R18, R18, 0xc04 ;  /* 0x00000c0412127836 */ /* 0x010fe40000000000 */
        /* <DEDUP_REMOVED lines=39> */
[----:B------:R-:W-:Y:S02]  /*4410*/  ISETP.NE.AND P0, PT, R72, 0x3, PT ;  /* 0x000000034800780c */ /* 0x000fe40003f05270 */
[----:B-1----:R-:W-:-:S04]  /*4420*/  SHF.R.U32.HI R75, RZ, 0x7, R75 ;  /* 0x00000007ff4b7819 */ /* 0x002fc8000001164b */
[----:B------:R-:W-:Y:S01]  /*4430*/  IADD3 R10, -R75, 0xb, RZ ;  /* 0x0000000b4b0a7810 */ /* 0x000fe20007ffe1ff */
[----:B------:R-:W-:Y:S01]  /*4440*/  BSSY B0, `(.L_x_12638) ;  /* 0x0000005000007945 */ /* 0x000fe20003800000 */
[----:B------:R-:W-:-:S03]  /*4450*/  WARPGROUP.DEPBAR.LE gsb0, 0x0 ;  /* 0x00008000000079c5 */ /* 0x000fc60000010000 */
[----:B------:R0:W-:Y:S06]  /*4460*/  BAR.ARV R10, 0x100 ;  /* 0x0004000a0000751d */ /* 0x0001ec0000002000 */
[----:B------:R-:W-:Y:S05]  /*4470*/  @!P0 BRA `(.L_x_12639) ;  /* 0x0000000000048947 */ /* 0x000fea0003800000 */
[----:B------:R-:W-:Y:S01]  /*4480*/  BPT.TRAP 0x1 ;  /* 0x000000040000795c */ /* 0x000fe20000300000 */
.L_x_12639:
[----:B------:R-:W-:Y:S05]  /*4490*/  BSYNC B0 ;  /* 0x0000000000007941 */ /* 0x000fea0003800000 */
.L_x_12638:
[----:B0-----:R-:W2:Y:S02]  /*44a0*/  LDL.64 R10, [R1+0x20] ;  /* 0x00002000010a7983 */ /* 0x001ea40000100a00 */
        /* <DEDUP_REMOVED lines=8> */
[----:B------:R-:W4:Y:S04]  /*4530*/  LDL.128 R12, [R1+0x120] ;  /* 0x00012000010c7983 */ /* 0x000f280000100c00 */
[----:B------:R-:W3:Y:S04]  /*4540*/  LDL.128 R72, [R1+0x130] ;  /* 0x0001300001487983 */ /* 0x000ee80000100c00 */
[----:B--2---:R-:W2:Y:S04]  /*4550*/  LD.E R20, desc[UR36][R10.64] ;  /* 0x000000240a147980 */ /* 0x004ea8000c101900 */
[----:B------:R-:W4:Y:S01]  /*4560*/  LDL.64 R10, [R1+0x140] ;  /* 0x00014000010a7983 */ /* 0x000f220000100a00 */
[----:B------:R-:W-:-:S02]  /*4570*/  UMOV UR4, 0xffffffa0 ;  /* 0xffffffa000047882 */ /* 0x000fc40000000000 */
[----:B------:R-:W-:Y:S01]  /*4580*/  UIMAD UR4, UR43, UR4, 0x60 ;  /* 0x000000602b0474a4 */ /* 0x000fe2000f8e0204 */
[----:B---3--:R-:W-:-:S05]  /*4590*/  ISETP.GE.AND P1, PT, R73, 0x1, PT ;  /* 0x000000014900780c */ /* 0x008fca0003f26270 */
[----:B------:R-:W-:Y:S01]  /*45a0*/  VIADD R72, R72, UR4 ;  /* 0x0000000448487c36 */ /* 0x000fe20008000000 */
[----:B------:R-:W-:Y:S01]  /*45b0*/  BSSY B0, `(.L_x_12640) ;  /* 0x00000a2000007945 */ /* 0x000fe20003800000 */
[-C--:B--2---:R-:W-:Y:S01]  /*45c0*/  FMUL.FTZ R80, R34, R20.reuse ;  /* 0x0000001422507220 */ /* 0x084fe20000410000 */
[----:B------:R-:W-:Y:S01]  /*45d0*/  SHF.R.S32.HI R34, RZ, 0x1f, R77 ;  /* 0x0000001fff227819 */ /* 0x000fe2000001144d */
[-C--:B0-----:R-:W-:Y:S01]  /*45e0*/  FMUL.FTZ R7, R26, R20.reuse ;  /* 0x000000141a077220 */ /* 0x081fe20000410000 */
[-C--:B------:R-:W-:Y:S02]  /*45f0*/  FMUL.FTZ R26, R33, R20.reuse ;  /* 0x00000014211a7220 */ /* 0x080fe40000410000 */
[----:B------:R-:W-:Y:S01]  /*4600*/  LEA.HI R33, R34, R77, RZ, 0x7 ;  /* 0x0000004d22217211 */ /* 0x000fe200078f38ff */
[----:B------:R-:W-:-:S03]  /*4610*/  FMUL.FTZ R149, R36, R20 ;  /* 0x0000001424957220 */ /* 0x000fc60000410000 */
[----:B------:R-:W-:Y:S01]  /*4620*/  LOP3.LUT R36, R33, 0xffffff80, RZ, 0xc0, !PT ;  /* 0xffffff8021247812 */ /* 0x000fe200078ec0ff */
[----:B------:R-:W-:-:S04]  /*4630*/  FMUL.FTZ R138, R35, R20 ;  /* 0x00000014238a7220 */ /* 0x000fc80000410000 */
[----:B------:R-:W-:Y:S02]  /*4640*/  IMAD.IADD R36, R77, 0x1, -R36 ;  /* 0x000000014d247824 */ /* 0x000fe400078e0a24 */
[----:B------:R-:W-:-:S03]  /*4650*/  FMUL.FTZ R82, R38, R20 ;  /* 0x0000001426527220 */ /* 0x000fc60000410000 */
[----:B------:R-:W-:Y:S01]  /*4660*/  SHF.R.S32.HI R35, RZ, 0x1f, R36 ;  /* 0x0000001fff237819 */ /* 0x000fe20000011424 */
[----:B------:R-:W-:-:S03]  /*4670*/  FMUL.FTZ R19, R27, R20 ;  /* 0x000000141b137220 */ /* 0x000fc60000410000 */
[----:B------:R-:W-:Y:S01]  /*4680*/  LEA.HI R38, R35, R36, RZ, 0x2 ;  /* 0x0000002423267211 */ /* 0x000fe200078f10ff */
[-C--:B------:R-:W-:Y:S01]  /*4690*/  FMUL.FTZ R27, R37, R20.reuse ;  /* 0x00000014251b7220 */ /* 0x080fe20000410000 */
[-C--:B------:R-:W-:Y:S01]  /*46a0*/  FMUL.FTZ R147, R40, R20.reuse ;  /* 0x0000001428937220 */ /* 0x080fe20000410000 */
[----:B------:R-:W-:Y:S02]  /*46b0*/  LEA.HI R34, R34, R77, RZ, 0x2 ;  /* 0x0000004d22227211 */ /* 0x000fe400078f10ff */
        /* <DEDUP_REMOVED lines=18> */
[----:B----4-:R-:W-:Y:S01]  /*47e0*/  IMAD R41, R76, 0x8, R41 ;  /* 0x000000084c297824 */ /* 0x010fe200078e0229 */
[----:B------:R-:W-:Y:S01]  /*47f0*/  ISETP.NE.AND P0, PT, R10, 0x1, PT ;  /* 0x000000010a00780c */ /* 0x000fe20003f05270 */
        /* <DEDUP_REMOVED lines=10> */
[----:B------:R-:W0:Y:S01]  /*48a0*/  SHFL.IDX PT, R41, R10, RZ, 0x1c1f ;  /* 0x001c1fff0a297589 */ /* 0x000e2200000e0000 */
[----:B------:R-:W-:Y:S02]  /*48b0*/  IMAD R21, R40, -0x60, R13 ;  /* 0xffffffa028157824 */ /* 0x000fe400078e020d */
[-C--:B------:R-:W-:Y:S01]  /*48c0*/  FMUL.FTZ R135, R29, R20.reuse ;  /* 0x000000141d877220 */ /* 0x080fe20000410000 */
        /* <DEDUP_REMOVED lines=34> */
[----:B------:R-:W-:Y:S01]  /*4af0*/  FMUL.FTZ R44, R71, R20 ;  /* 0x00000014472c7220 */ /* 0x000fe20000410000 */
[----:B------:R-:W1:Y:S01]  /*4b00*/  MUFU.TANH R18, R18 ;  /* 0x0000001200127308 */ /* 0x000e620000002400 */
[----:B------:R-:W-:Y:S02]  /*4b10*/  IMAD R33, R36, -0x2, R33 ;  /* 0xfffffffe24217824 */ /* 0x000fe400078e0221 */
[----:B------:R-:W-:Y:S02]  /*4b20*/  VIADD R21, R21, 0x60 ;  /* 0x0000006015157836 */ /* 0x000fe40000000000 */
[----:B------:R-:W-:-:S03]  /*4b30*/  IMAD.IADD R20, R33, 0x1, -R12 ;  /* 0x0000000121147824 */ /* 0x000fc600078e0a0c */
[----:B------:R-:W2:Y:S01]  /*4b40*/  MUFU.TANH R24, R24 ;  /* 0x0000001800187308 */ /* 0x000ea20000002400 */
[----:B------:R-:W-:-:S07]  /*4b50*/  LOP3.LUT R33, RZ, R14, RZ, 0x33, !PT ;  /* 0x0000000eff217212 */ /* 0x000fce00078e33ff */
        /* <DEDUP_REMOVED lines=48> */
[----:B------:R-:W-:-:S02]  /*4e60*/  IMAD.U32 R43, RZ, RZ, UR4 ;  /* 0x00000004ff2b7e24 */ /* 0x000fc4000f8e00ff */
[----:B------:R-:W-:Y:S01]  /*4e70*/  IMAD.IADD R40, R20, 0x1, R33 ;  /* 0x0000000114287824 */ /* 0x000fe200078e0221 */
[----:B0-----:R-:W-:Y:S01]  /*4e80*/  VIADDMNMX R14, R41, R45, R38, PT ;  /* 0x0000002d290e7246 */ /* 0x001fe20003800126 */
[----:B------:R-:W-:Y:S02]  /*4e90*/  IMAD R42, R36, -0x2, R43 ;  /* 0xfffffffe242a7824 */ /* 0x000fe400078e022b */
        /* <DEDUP_REMOVED lines=12> */
.L_x_12643:
[----:B------:R-:W-:-:S13]  /*4f60*/  ISETP.NE.AND P0, PT, R73, 0x1, PT ;  /* 0x000000014900780c */ /* 0x000fda0003f05270 */
[----:B------:R-:W-:-:S05]  /*4f70*/  @P0 IMAD.HI.U32 R36, R15, R74, RZ ;  /* 0x0000004a0f240227 */ /* 0x000fca00078e00ff */
[----:B------:R-:W-:-:S07]  /*4f80*/  @P0 SHF.R.U32.HI R15, RZ, R75, R36 ;  /* 0x0000004bff0f0219 */ /* 0x000fce0000011624 */
.L_x_12644:
[----:B------:R-:W-:Y:S05]  /*4f90*/  BSYNC B1 ;  /* 0x0000000000017941 */ /* 0x000fea0003800000 */
.L_x_12642:
[----:B------:R-:W-:-:S05]  /*4fa0*/  IMAD R15, R15, R73, R42 ;  /* 0x000000490f0f7224 */ /* 0x000fca00078e022a */
[----:B------:R-:W-:Y:S02]  /*4fb0*/  VIMNMX R20, R20, R15, !PT ;  /* 0x0000000f14147248 */ /* 0x000fe40007fe0100 */
[----:B------:R-:W-:-:S07]  /*4fc0*/  VIADDMNMX R14, R15, R73, R14, PT ;  /* 0x000000490f0e7246 */ /* 0x000fce000380010e */
.L_x_12641:
[----:B------:R-:W-:Y:S05]  /*4fd0*/  BSYNC B0 ;  /* 0x0000000000007941 */ /* 0x000fea0003800000 */
.L_x_12640:
        /* <DEDUP_REMOVED lines=130> */
.L_x_12648:
[----:B------:R-:W-:-:S13]  /*5800*/  ISETP.NE.AND P6, PT, R73, 0x1, PT ;  /* 0x000000014900780c */ /* 0x000fda0003fc5270 */
[----:B------:R-:W-:-:S05]  /*5810*/  @P6 IMAD.HI.U32 R74, R12, R74, RZ ;  /* 0x0000004a0c4a6227 */ /* 0x000fca00078e00ff */
[----:B------:R-:W-:-:S07]  /*5820*/  @P6 SHF.R.U32.HI R12, RZ, R75, R74 ;  /* 0x0000004bff0c6219 */ /* 0x000fce000001164a */
.L_x_12649:
[----:B------:R-:W-:Y:S05]  /*5830*/  BSYNC B1 ;  /* 0x0000000000017941 */ /* 0x000fea0003800000 */
.L_x_12647:
[----:B------:R-:W-:-:S05]  /*5840*/  IMAD R13, R12, R73, R42 ;  /* 0x000000490c0d7224 */ /* 0x000fca00078e022a */
[----:B------:R-:W-:Y:S02]  /*5850*/  VIADDMNMX R14, R13, R73, R14, PT ;  /* 0x000000490d0e7246 */ /* 0x000fe4000380010e */
[----:B------:R-:W-:-:S07]  /*5860*/  VIMNMX R18, R18, R13, !PT ;  /* 0x0000000d12127248 */ /* 0x000fce0007fe0100 */
.L_x_12646:
[----:B------:R-:W-:Y:S05]  /*5870*/  BSYNC B0 ;  /* 0x0000000000007941 */ /* 0x000fea0003800000 */
.L_x_12645:
        /* <DEDUP_REMOVED lines=22> */
[----:B------:R-:W4:Y:S01]  /*59e0*/  LDL R68, [R1+0x264] ;  /* 0x0002640001447983 */ /* 0x000f220000100800 */
[----:B------:R-:W-:Y:S02]  /*59f0*/  FMNMX.FTZ R10, R153, R10, !PT ;  /* 0x0000000a990a7209 */ /* 0x000fe40007810000 */
[----:B------:R-:W-:Y:S01]  /*5a00*/  ISETP.LT.OR P0, PT, R14, 0x11, P0 ;  /* 0x000000110e00780c */ /* 0x000fe20000701670 */
[----:B------:R-:W4:Y:S01]  /*5a10*/  LDL R70, [R1+0x268] ;  /* 0x0002680001467983 */ /* 0x000f220000100800 */
[----:B------:R-:W-:-:S02]  /*5a20*/  FMNMX.FTZ R10, R135, R10, !PT ;  /* 0x0000000a870a7209 */ /* 0x000fc40007810000 */
[----:B------:R-:W-:Y:S01]  /*5a30*/  FSEL R80, R80, -INF , !P0 ;  /* 0xff80000050507808 */ /* 0x000fe20004000000 */
[----:B------:R-:W4:Y:S01]  /*5a40*/  LDL R38, [R1+0x274] ;  /* 0x0002740001267983 */ /* 0x000f220000100800 */
[----:B------:R-:W-:Y:S02]  /*5a50*/  ISETP.GT.AND P0, PT, R18, 0x11, !P1 ;  /* 0x000000111200780c */ /* 0x000fe40004f04270 */
[----:B------:R-:W-:Y:S01]  /*5a60*/  ISETP.NE.AND P1, PT, R58, RZ, PT ;  /* 0x000000ff3a00720c */ /* 0x000fe20003f25270 */
[----:B------:R-:W4:Y:S01]  /*5a70*/  LDL R48, [R1+0x280] ;  /* 0x0002800001307983 */ /* 0x000f220000100800 */
[----:B------:R-:W-:Y:S02]  /*5a80*/  ISETP.LT.OR P0, PT, R14, 0x12, P0 ;  /* 0x000000120e00780c */ /* 0x000fe40000701670 */
[----:B------:R-:W-:Y:S01]  /*5a90*/  FMNMX.FTZ R10, R151, R10, !PT ;  /* 0x0000000a970a7209 */ /* 0x000fe20007810000 */
[----:B------:R-:W4:Y:S01]  /*5aa0*/  LDL R58, [R1+0x250] ;  /* 0x00025000013a7983 */ /* 0x000f220000100800 */
[----:B------:R-:W-:-:S02]  /*5ab0*/  FSEL R138, R138, -INF , !P0 ;  /* 0xff8000008a8a7808 */ /* 0x000fc40004000000 */
[----:B------:R-:W-:Y:S01]  /*5ac0*/  ISETP.GT.AND P0, PT, R18, 0x18, !P6 ;  /* 0x000000181200780c */ /* 0x000fe20007704270 */
[----:B------:R-:W4:Y:S01]  /*5ad0*/  LDL R46, [R1+0x28c] ;  /* 0x00028c00012e7983 */ /* 0x000f220000100800 */
[----:B------:R-:W-:Y:S02]  /*5ae0*/  ISETP.NE.AND P6, PT, R24, RZ, PT ;  /* 0x000000ff1800720c */ /* 0x000fe40003fc5270 */
[----:B------:R-:W-:Y:S01]  /*5af0*/  ISETP.LT.OR P0, PT, R14, 0x19, P0 ;  /* 0x000000190e00780c */ /* 0x000fe20000701670 */
[----:B------:R-:W4:Y:S01]  /*5b00*/  LDL.64 R24, [R1+0x88] ;  /* 0x0000880001187983 */ /* 0x000f220000100a00 */
[----:B------:R-:W-:Y:S02]  /*5b10*/  FMNMX.FTZ R10, R43, R10, !PT ;  /* 0x0000000a2b0a7209 */ /* 0x000fe40007810000 */
[----:B------:R-:W-:Y:S01]  /*5b20*/  FSEL R82, R82, -INF , !P0 ;  /* 0xff80000052527808 */ /* 0x000fe20004000000 */
[----:B------:R-:W4:Y:S01]  /*5b30*/  LDL R42, [R1+0x290] ;  /* 0x00029000012a7983 */ /* 0x000f220000100800 */
[----:B------:R-:W-:-:S02]  /*5b40*/  ISETP.NE.AND P0, PT, R50, RZ, PT ;  /* 0x000000ff3200720c */ /* 0x000fc40003f05270 */
[----:B------:R-:W-:Y:S01]  /*5b50*/  FMNMX.FTZ R10, R149, R10, !PT ;  /* 0x0000000a950a7209 */ /* 0x000fe20007810000 */
[----:B------:R-:W4:Y:S01]  /*5b60*/  LDL R50, [R1+0x27c] ;  /* 0x00027c0001327983 */ /* 0x000f220000100800 */
[----:B------:R-:W-:Y:S02]  /*5b70*/  ISETP.GT.AND P0, PT, R18, 0x19, !P0 ;  /* 0x000000191200780c */ /* 0x000fe40004704270 */
[----:B------:R-:W-:Y:S01]  /*5b80*/  FMNMX.FTZ R10, R47, R10, !PT ;  /* 0x0000000a2f0a7209 */ /* 0x000fe20007810000 */
[----:B------:R-:W4:Y:S01]  /*5b90*/  LDL R129, [R1+0x2a4] ;  /* 0x0002a40001817983 */ /* 0x000f220000100800 */
[----:B------:R-:W-:Y:S02]  /*5ba0*/  ISETP.LT.OR P0, PT, R14, 0x1a, P0 ;  /* 0x0000001a0e00780c */ /* 0x000fe40000701670 */
[----:B------:R-:W-:Y:S01]  /*5bb0*/  FMNMX.FTZ R10, R147, R10, !PT ;  /* 0x0000000a930a7209 */ /* 0x000fe20007810000 */
        /* <DEDUP_REMOVED lines=34> */
[----:B------:R-:W-:Y:S02]  /*5de0*/  ISETP.NE.AND P0, PT, R54, RZ, PT ;  /* 0x000000ff3600720c */ /* 0x000fe40003f05270 */
[C---:B------:R-:W-:Y:S01]  /*5df0*/  ISETP.GT.AND P2, PT, R18.reuse, 0x49, !P2 ;  /* 0x000000491200780c */ /* 0x040fe20005744270 */
[----:B------:R-:W4:Y:S01]  /*5e00*/  LDL R54, [R1+0x26c] ;  /* 0x00026c0001367983 */ /* 0x000f220000100800 */
[----:B------:R-:W-:-:S02]  /*5e10*/  ISETP.GT.AND P0, PT, R18, 0x29, !P0 ;  /* 0x000000291200780c */ /* 0x000fc40004704270 */
[----:B------:R-:W-:Y:S01]  /*5e20*/  FMNMX.FTZ R10, R39, R10, !PT ;  /* 0x0000000a270a7209 */ /* 0x000fe20007810000 */
[----:B------:R-:W4:Y:S01]  /*5e30*/  LDL R119, [R1+0x2d4] ;  /* 0x0002d40001777983 */ /* 0x000f220000100800 */
[----:B------:R-:W-:Y:S02]  /*5e40*/  ISETP.LT.OR P0, PT, R14, 0x2a, P0 ;  /* 0x0000002a0e00780c */ /* 0x000fe40000701670 */
[----:B------:R-:W-:Y:S01]  /*5e50*/  ISETP.GT.AND P3, PT, R18, 0x50, !P3 ;  /* 0x000000501200780c */ /* 0x000fe20005f64270 */
[----:B------:R-:W4:Y:S01]  /*5e60*/  LDL R118, [R1+0x2d8] ;  /* 0x0002d80001767983 */ /* 0x000f220000100800 */
[----:B------:R-:W-:Y:S02]  /*5e70*/  FSEL R86, R86, -INF , !P0 ;  /* 0xff80000056567808 */ /* 0x000fe40004000000 */
[----:B------:R-:W-:Y:S01]  /*5e80*/  ISETP.NE.AND P0, PT, R29, RZ, PT ;  /* 0x000000ff1d00720c */ /* 0x000fe20003f05270 */
[----:B------:R-:W4:Y:S01]  /*5e90*/  LDL R117, [R1+0x2dc] ;  /* 0x0002dc0001757983 */ /* 0x000f220000100800 */
[----:B------:R-:W-:-:S02]  /*5ea0*/  ISETP.LT.OR P2, PT, R14, 0x4a, P2 ;  /* 0x0000004a0e00780c */ /* 0x000fc40001741670 */
[----:B------:R-:W-:Y:S01]  /*5eb0*/  ISETP.GT.AND P0, PT, R18, 0x30, !P0 ;  /* 0x000000301200780c */ /* 0x000fe20004704270 */
[----:B------:R-:W4:Y:S01]  /*5ec0*/  LDL R29, [R1+0x230] ;  /* 0x00023000011d7983 */ /* 0x000f220000100800 */
[----:B------:R-:W-:Y:S02]  /*5ed0*/  FMNMX.FTZ R10, R21, R10, !PT ;  /* 0x0000000a150a7209 */ /* 0x000fe40007810000 */
[----:B------:R-:W-:Y:S01]  /*5ee0*/  ISETP.LT.OR P0, PT, R14, 0x31, P0 ;  /* 0x000000310e00780c */ /* 0x000fe20000701670 */
[----:B------:R-:W4:Y:S01]  /*5ef0*/  LDL R116, [R1+0x2e0] ;  /* 0x0002e00001747983 */ /* 0x000f220000100800 */
[----:B------:R-:W-:Y:S02]  /*5f00*/  ISETP.GT.AND P4, PT, R18, 0x51, !P4 ;  /* 0x000000511200780c */ /* 0x000fe40006784270 */
[----:B------:R-:W-:Y:S01]  /*5f10*/  FSEL R174, R174, -INF , !P0 ;  /* 0xff800000aeae7808 */ /* 0x000fe20004000000 */
[----:B------:R-:W4:Y:S01]  /*5f20*/  LDL R115, [R1+0x2e8] ;  /* 0x0002e80001737983 */ /* 0x000f220000100800 */
[----:B------:R-:W-:-:S02]  /*5f30*/  ISETP.NE.AND P0, PT, R30, RZ, PT ;  /* 0x000000ff1e00720c */ /* 0x000fc40003f05270 */
[----:B------:R-:W-:Y:S01]  /*5f40*/  ISETP.LT.OR P3, PT, R14, 0x51, P3 ;  /* 0x000000510e00780c */ /* 0x000fe20001f61670 */
[----:B------:R-:W4:Y:S01]  /*5f50*/  LDL R30, [R1+0x278] ;  /* 0x00027800011e7983 */ /* 0x000f220000100800 */
[----:B------:R-:W-:Y:S02]  /*5f60*/  ISETP.GT.AND P0, PT, R18, 0x31, !P0 ;  /* 0x000000311200780c */ /* 0x000fe40004704270 */
[----:B------:R-:W-:Y:S01]  /*5f70*/  FSEL R94, R94, -INF , !P2 ;  /* 0xff8000005e5e7808 */ /* 0x000fe20005000000 */
[----:B------:R-:W4:Y:S01]  /*5f80*/  LDL R114, [R1+0x2ec] ;  /* 0x0002ec0001727983 */ /* 0x000f220000100800 */
[----:B------:R-:W-:Y:S02]  /*5f90*/  ISETP.LT.OR P0, PT, R14, 0x32, P0 ;  /* 0x000000320e00780c */ /* 0x000fe40000701670 */
[----:B------:R-:W-:Y:S01]  /*5fa0*/  FMNMX.FTZ R10, R37, R10, !PT ;  /* 0x0000000a250a7209 */ /* 0x000fe20007810000 */
[----:B------:R-:W4:Y:S01]  /*5fb0*/  LDL R113, [R1+0x2f0] ;  /* 0x0002f00001717983 */ /* 0x000f220000100800 */
[----:B------:R-:W-:-:S02]  /*5fc0*/  FSEL R88, R88, -INF , !P0 ;  /* 0xff80000058587808 */ /* 0x000fc40004000000 */
[----:B------:R-:W-:Y:S01]  /*5fd0*/  ISETP.NE.AND P0, PT, R56, RZ, PT ;  /* 0x000000ff3800720c */ /* 0x000fe20003f05270 */
[----:B------:R-:W4:Y:S01]  /*5fe0*/  LDL R112, [R1+0x2f4] ;  /* 0x0002f40001707983 */ /* 0x000f220000100800 */
[C---:B------:R-:W-:Y:S02]  /*5ff0*/  ISETP.GT.AND P5, PT, R18.reuse, 0x58, !P5 ;  /* 0x000000581200780c */ /* 0x040fe40006fa4270 */
[----:B------:R-:W-:Y:S01]  /*6000*/  ISETP.GT.AND P0, PT, R18, 0x38, !P0 ;  /* 0x000000381200780c */ /* 0x000fe20004704270 */
[----:B------:R-:W4:Y:S01]  /*6010*/  LDL R56, [R1+0x24c] ;  /* 0x00024c0001387983 */ /* 0x000f220000100800 */
[C---:B------:R-:W-:Y:S02]  /*6020*/  ISETP.LT.OR P4, PT, R14.reuse, 0x52, P4 ;  /* 0x000000520e00780c */ /* 0x040fe40002781670 */
[----:B------:R-:W-:Y:S01]  /*6030*/  ISETP.LT.OR P0, PT, R14, 0x39, P0 ;  /* 0x000000390e00780c */ /* 0x000fe20000701670 */
[----:B------:R-:W4:Y:S01]  /*6040*/  LDL R111, [R1+0x2f8] ;  /* 0x0002f800016f7983 */ /* 0x000f220000100800 */
[----:B------:R-:W-:-:S02]  /*6050*/  FSEL R76, R76, -INF , !P3 ;  /* 0xff8000004c4c7808 */ /* 0x000fc40005800000 */
[----:B------:R-:W-:Y:S01]  /*6060*/  FSEL R218, R218, -INF , !P0 ;  /* 0xff800000dada7808 */ /* 0x000fe20004000000 */
[----:B------:R-:W4:Y:S01]  /*6070*/  LDL R110, [R1+0x2fc] ;  /* 0x0002fc00016e7983 */ /* 0x000f220000100800 */
[----:B------:R-:W-:Y:S02]  /*6080*/  ISETP.NE.AND P0, PT, R31, RZ, PT ;  /* 0x000000ff1f00720c */ /* 0x000fe40003f05270 */
[----:B------:R-:W-:Y:S01]  /*6090*/  FMNMX.FTZ R10, R35, R10, !PT ;  /* 0x0000000a230a7209 */ /* 0x000fe20007810000 */
[----:B------:R-:W4:Y:S01]  /*60a0*/  LDL R31, [R1+0x298] ;  /* 0x00029800011f7983 */ /* 0x000f220000100800 */
[----:B------:R-:W-:Y:S02]  /*60b0*/  ISETP.GT.AND P0, PT, R18, 0x39, !P0 ;  /* 0x000000391200780c */ /* 0x000fe40004704270 */
[C---:B------:R-:W-:Y:S01]  /*60c0*/  ISETP.LT.OR P5, PT, R14.reuse, 0x59, P5 ;  /* 0x000000590e00780c */ /* 0x040fe20002fa1670 */
[----:B------:R-:W4:Y:S01]  /*60d0*/  LDL R109, [R1+0x304] ;  /* 0x00030400016d7983 */ /* 0x000f220000100800 */
[----:B------:R-:W-:-:S02]  /*60e0*/  ISETP.LT.OR P0, PT, R14, 0x3a, P0 ;  /* 0x0000003a0e00780c */ /* 0x000fc40000701670 */
[----:B------:R-:W-:Y:S01]  /*60f0*/  FSEL R74, R34, -INF , !P4 ;  /* 0xff800000224a7808 */ /* 0x000fe20006000000 */
        /* <DEDUP_REMOVED lines=10> */
[----:B------:R-:W-:Y:S02]  /*61a0*/  ISETP.GT.AND P0, PT, R18, RZ, !P6 ;  /* 0x000000ff1200720c */ /* 0x000fe40007704270 */
[C---:B------:R-:W-:Y:S01]  /*61b0*/  ISETP.LT.OR P1, PT, R14.reuse, 0x49, P1 ;  /* 0x000000490e00780c */ /* 0x040fe20000f21670 */
[----:B------:R-:W4:Y:S01]  /*61c0*/  LDL R105, [R1+0x314] ;  /* 0x0003140001697983 */ /* 0x000f220000100800 */
[----:B------:R-:W-:Y:S02]  /*61d0*/  ISETP.LT.OR P0, PT, R14, 0x1, P0 ;  /* 0x000000010e00780c */ /* 0x000fe40000701670 */
[----:B------:R-:W-:Y:S01]  /*61e0*/  FSEL R168, R168, -INF , !P1 ;  /* 0xff800000a8a87808 */ /* 0x000fe20004800000 */
        /* <DEDUP_REMOVED lines=14> */
[----:B------:R-:W-:Y:S01]  /*62d0*/  ISETP.NE.AND P6, PT, R32, RZ, PT ;  /* 0x000000ff2000720c */ /* 0x000fe20003fc5270 */
[----:B------:R-:W4:Y:S01]  /*62e0*/  LDL R100, [R1+0x32c] ;  /* 0x00032c0001647983 */ /* 0x000f220000100800 */
[----:B------:R-:W-:Y:S02]  /*62f0*/  FMNMX.FTZ R7, R138, R7, !PT ;  /* 0x000000078a077209 */ /* 0x000fe40007810000 */
[----:B------:R-:W-:Y:S01]  /*6300*/  ISETP.GT.AND P6, PT, R18, 0x59, !P6 ;  /* 0x000000591200780c */ /* 0x000fe200077c4270 */
[----:B------:R-:W4:Y:S01]  /*6310*/  LDL R32, [R1+0x244] ;  /* 0x0002440001207983 */ /* 0x000f220000100800 */
[----:B------:R-:W-:-:S02]  /*6320*/  FMNMX.FTZ R7, R82, R7, !PT ;  /* 0x0000000752077209 */ /* 0x000fc40007810000 */
[----:B------:R-:W-:Y:S01]  /*6330*/  FMNMX.FTZ R10, R15, R10, !PT ;  /* 0x0000000a0f0a7209 */ /* 0x000fe20007810000 */
[----:B------:R-:W4:Y:S01]  /*6340*/  LDL R99, [R1+0x330] ;  /* 0x0003300001637983 */ /* 0x000f220000100800 */
[----:B------:R-:W-:Y:S02]  /*6350*/  FMNMX.FTZ R7, R132, R7, !PT ;  /* 0x0000000784077209 */ /* 0x000fe40007810000 */
[----:B------:R-:W-:Y:S01]  /*6360*/  ISETP.LT.OR P6, PT, R14, 0x5a, P6 ;  /* 0x0000005a0e00780c */ /* 0x000fe200037c1670 */
[----:B------:R-:W4:Y:S01]  /*6370*/  LDL R98, [R1+0x334] ;  /* 0x0003340001627983 */ /* 0x000f220000100800 */
[----:B------:R-:W-:Y:S02]  /*6380*/  FMNMX.FTZ R7, R136, R7, !PT ;  /* 0x0000000788077209 */ /* 0x000fe40007810000 */
[----:B------:R-:W-:Y:S01]  /*6390*/  FSEL R72, R11, -INF , !P5 ;  /* 0xff8000000b487808 */ /* 0x000fe20006800000 */
[----:B------:R-:W4:Y:S01]  /*63a0*/  LDL R97, [R1+0x33c] ;  /* 0x00033c0001617983 */ /* 0x000f220000100800 */
[----:B------:R-:W-:-:S02]  /*63b0*/  FMNMX.FTZ R7, R84, R7, !PT ;  /* 0x0000000754077209 */ /* 0x000fc40007810000 */
[----:B------:R-:W-:Y:S01]  /*63c0*/  FMNMX.FTZ R10, R33, R10, !PT ;  /* 0x0000000a210a7209 */ /* 0x000fe20007810000 */
[----:B------:R-:W4:Y:S01]  /*63d0*/  LDL R96, [R1+0x340] ;  /* 0x0003400001607983 */ /* 0x000f220000100800 */
[----:B------:R-:W-:Y:S02]  /*63e0*/  FMNMX.FTZ R7, R134, R7, !PT ;  /* 0x0000000786077209 */ /* 0x000fe40007810000 */
[----:B------:R-:W-:Y:S01]  /*63f0*/  FSEL R44, R44, -INF , !P6 ;  /* 0xff8000002c2c7808 */ /* 0x000fe20007000000 */
[----:B------:R-:W0:Y:S01]  /*6400*/  SHFL.BFLY PT, R13, R10, 0x2, 0x1f ;  /* 0x0c401f000a0d7f89 */ /* 0x000e2200000e0000 */
[----:B------:R-:W-:-:S03]  /*6410*/  FMNMX.FTZ R7, R86, R7, !PT ;  /* 0x0000000756077209 */ /* 0x000fc60007810000 */
[----:B------:R-:W4:Y:S01]  /*6420*/  LDL R95, [R1+0x344] ;  /* 0x00034400015f7983 */ /* 0x000f220000100800 */
        /* <DEDUP_REMOVED lines=23> */
[----:B------:R-:W4:Y:S04]  /*65a0*/  LDL R71, [R1+0x3b4] ;  /* 0x0003b40001477983 */ /* 0x000f280000100800 */
[----:B------:R-:W-:Y:S04]  /*65b0*/  STL.64 [R1+0x210], R10 ;  /* 0x0002100a01007387 */ /* 0x000fe80000100a00 */
[----:B------:R-:W4:Y:S01]  /*65c0*/  LDL R14, [R1+0x214] ;  /* 0x00021400010e7983 */ /* 0x000f220000100800 */
[----:B0-----:R-:W-:-:S03]  /*65d0*/  FMNMX.FTZ R7, R10, R13, !PT ;  /* 0x0000000d0a077209 */ /* 0x001fc60007810000 */
[----:B---3--:R-:W-:Y:S04]  /*65e0*/  STL [R1+0x248], R40 ;  /* 0x0002482801007387 */ /* 0x008fe80000100800 */
[----:B------:R-:W0:Y:S04]  /*65f0*/  SHFL.BFLY PT, R12, R7, 0x1, 0x1f ;  /* 0x0c201f00070c7f89 */ /* 0x000e2800000e0000 */
[----:B--2---:R1:W-:Y:S04]  /*6600*/  STL [R1+0x284], R36 ;  /* 0x0002842401007387 */ /* 0x0043e80000100800 */
[----:B----4-:R-:W-:Y:S04]  /*6610*/  STL [R1+0x258], R62 ;  /* 0x0002583e01007387 */ /* 0x010fe80000100800 */
[----:B------:R2:W-:Y:S04]  /*6620*/  STL [R1+0x240], R26 ;  /* 0x0002401a01007387 */ /* 0x0005e80000100800 */
[----:B-1----:R-:W3:Y:S04]  /*6630*/  LDL R36, [R1+0x38c] ;  /* 0x00038c0001247983 */ /* 0x002ee80000100800 */
[----:B------:R-:W-:Y:S01]  /*6640*/  STL [R1+0x25c], R64 ;  /* 0x00025c4001007387 */ /* 0x000fe20000100800 */
[----:B0-----:R-:W-:-:S03]  /*6650*/  FMNMX.FTZ R12, R7, R12, !PT ;  /* 0x0000000c070c7209 */ /* 0x001fc60007810000 */
[----:B--2---:R-:W2:Y:S04]  /*6660*/  LDL R26, [R1+0x2a0] ;  /* 0x0002a000011a7983 */ /* 0x004ea80000100800 */
[----:B------:R-:W-:Y:S04]  /*6670*/  STL [R1+0x210], R12 ;  /* 0x0002100c01007387 */ /* 0x000fe80000100800 */
[----:B------:R-:W4:Y:S04]  /*6680*/  LDL R18, [R1+0x210] ;  /* 0x0002100001127983 */ /* 0x000f280000100800 */
        /* <DEDUP_REMOVED lines=10> */
[----:B0-----:R-:W2:Y:S04]  /*6730*/  LDL R27, [R1+0x418] ;  /* 0x00041800011b7983 */ /* 0x001ea80000100800 */
[----:B------:R-:W-:Y:S04]  /*6740*/  STL [R1+0x270], R52 ;  /* 0x0002703401007387 */ /* 0x000fe80000100800 */
[----:B------:R-:W2:Y:S04]  /*6750*/  LDL R40, [R1+0x2b4] ;  /* 0x0002b40001287983 */ /* 0x000ea80000100800 */
[----:B------:R-:W2:Y:S04]  /*6760*/  LDL R38, [R1+0x31c] ;  /* 0x00031c0001267983 */ /* 0x000ea80000100800 */
[----:B------:R0:W-:Y:S04]  /*6770*/  STL [R1+0x288], R28 ;  /* 0x0002881c01007387 */ /* 0x0001e80000100800 */
[----:B------:R-:W2:Y:S04]  /*6780*/  LDL R70, [R1+0x3b8] ;  /* 0x0003b80001467983 */ /* 0x000ea80000100800 */
[----:B------:R-:W2:Y:S04]  /*6790*/  LDL R69, [R1+0x3bc] ;  /* 0x0003bc0001457983 */ /* 0x000ea80000100800 */
[----:B0-----:R-:W2:Y:S04]  /*67a0*/  LDL R28, [R1+0x3a8] ;  /* 0x0003a800011c7983 */ /* 0x001ea80000100800 */
[----:B------:R-:W-:Y:S04]  /*67b0*/  STL [R1+0x26c], R54 ;  /* 0x00026c3601007387 */ /* 0x000fe80000100800 */
[----:B------:R-:W2:Y:S04]  /*67c0*/  LDL R68, [R1+0x3c0] ;  /* 0x0003c00001447983 */ /* 0x000ea80000100800 */
[----:B------:R-:W2:Y:S04]  /*67d0*/  LDL R67, [R1+0x3c8] ;  /* 0x0003c80001437983 */ /* 0x000ea80000100800 */
[----:B------:R-:W2:Y:S04]  /*67e0*/  LDL R66, [R1+0x3cc] ;  /* 0x0003cc0001427983 */ /* 0x000ea80000100800 */
[----:B------:R-:W2:Y:S04]  /*67f0*/  LDL R65, [R1+0x3d0] ;  /* 0x0003d00001417983 */ /* 0x000ea80000100800 */
[----:B------:R-:W2:Y:S04]  /*6800*/  LDL R64, [R1+0x3d4] ;  /* 0x0003d40001407983 */ /* 0x000ea80000100800 */
[----:B------:R0:W-:Y:S04]  /*6810*/  STL [R1+0x278], R30 ;  /* 0x0002781e01007387 */ /* 0x0001e80000100800 */
[----:B------:R-:W2:Y:S04]  /*6820*/  LDL R63, [R1+0x3d8] ;  /* 0x0003d800013f7983 */ /* 0x000ea80000100800 */
[----:B------:R-:W2:Y:S04]  /*6830*/  LDL R62, [R1+0x3dc] ;  /* 0x0003dc00013e7983 */ /* 0x000ea80000100800 */
[----:B0-----:R-:W2:Y:S04]  /*6840*/  LDL R30, [R1+0x338] ;  /* 0x00033800011e7983 */ /* 0x001ea80000100800 */
[----:B------:R0:W-:Y:S04]  /*6850*/  STL [R1+0x24c], R56 ;  /* 0x00024c3801007387 */ /* 0x0001e80000100800 */
[----:B------:R-:W2:Y:S04]  /*6860*/  LDL R61, [R1+0x3e4] ;  /* 0x0003e400013d7983 */ /* 0x000ea80000100800 */
[----:B------:R-:W2:Y:S04]  /*6870*/  LDL R58, [R1+0x3f0] ;  /* 0x0003f000013a7983 */ /* 0x000ea80000100800 */
[----:B------:R1:W-:Y:S04]  /*6880*/  STL [R1+0x298], R31 ;  /* 0x0002981f01007387 */ /* 0x0003e80000100800 */
[----:B0-----:R-:W2:Y:S04]  /*6890*/  LDL R56, [R1+0x3f8] ;  /* 0x0003f80001387983 */ /* 0x001ea80000100800 */
[----:B------:R-:W2:Y:S04]  /*68a0*/  LDL R54, [R1+0x404] ;  /* 0x0004040001367983 */ /* 0x000ea80000100800 */
[----:B------:R0:W-:Y:S04]  /*68b0*/  STL [R1+0x294], R34 ;  /* 0x0002942201007387 */ /* 0x0001e80000100800 */
[----:B-1----:R-:W2:Y:S04]  /*68c0*/  LDL R31, [R1+0x3e0] ;  /* 0x0003e000011f7983 */ /* 0x002ea80000100800 */
[----:B------:R-:W2:Y:S04]  /*68d0*/  LDL R52, [R1+0x40c] ;  /* 0x00040c0001347983 */ /* 0x000ea80000100800 */
[----:B0-----:R-:W3:Y:S04]  /*68e0*/  LDL R34, [R1+0x3fc] ;  /* 0x0003fc0001227983 */ /* 0x001ee80000100800 */
[----:B------:R-:W2:Y:S04]  /*68f0*/  LDL R50, [R1+0x414] ;  /* 0x0004140001327983 */ /* 0x000ea80000100800 */
[----:B------:R-:W2:Y:S04]  /*6900*/  LDL R48, [R1+0x420] ;  /* 0x0004200001307983 */ /* 0x000ea80000100800 */
[----:B------:R0:W-:Y:S04]  /*6910*/  STL [R1+0x254], R60 ;  /* 0x0002543c01007387 */ /* 0x0001e80000100800 */
[----:B------:R-:W2:Y:S04]  /*6920*/  LDL R46, [R1+0x428] ;  /* 0x00042800012e7983 */ /* 0x000ea80000100800 */
[----:B------:R-:W2:Y:S04]  /*6930*/  LDL R42, [R1+0x438] ;  /* 0x00043800012a7983 */ /* 0x000ea80000100800 */
[----:B0-----:R-:W2:Y:S04]  /*6940*/  LDL R60, [R1+0x3e8] ;  /* 0x0003e800013c7983 */ /* 0x001ea80000100800 */
[----:B------:R-:W0:Y:S02]  /*6950*/  SHFL.BFLY PT, R7, R14, 0x2, 0x1f ;  /* 0x0c401f000e077f89 */ /* 0x000e2400000e0000 */
[----:B0-----:R-:W-:-:S05]  /*6960*/  FMNMX.FTZ R7, R7, R14, !PT ;  /* 0x0000000e07077209 */ /* 0x001fca0007810000 */
[----:B------:R-:W0:Y:S01]  /*6970*/  SHFL.BFLY PT, R10, R7, 0x1, 0x1f ;  /* 0x0c201f00070a7f89 */ /* 0x000e2200000e0000 */
[----:B------:R0:W-:Y:S01]  /*6980*/  BAR.SYNC.DEFER_BLOCKING R4, 0x100 ;  /* 0x000400040000751d */ /* 0x0001e20000010000 */
[----:B----4-:R-:W-:Y:S01]  /*6990*/  FMUL.FTZ R11, R29, R18 ;  /* 0x000000121d0b7220 */ /* 0x010fe20000410000 */
[----:B------:R-:W-:-:S04]  /*69a0*/  FSETP.NEU.FTZ.AND P0, PT, R18, -INF , PT ;  /* 0xff8000001200780b */ /* 0x000fc80003f1d000 */
[----:B------:R-:W-:Y:S02]  /*69b0*/  FSEL R12, R11, RZ, P0 ;  /* 0x000000ff0b0c7208 */ /* 0x000fe40000000000 */
[----:B0-----:R-:W-:-:S03]  /*69c0*/  FMNMX.FTZ R4, R7, R10, !PT ;  /* 0x0000000a07047209 */ /* 0x001fc60007810000 */
[-CC-:B------:R-:W-:Y:S01]  /*69d0*/  FFMA.FTZ R20, R39, R29.reuse, -R12.reuse ;  /* 0x0000001d27147223 */ /* 0x180fe2000001080c */
[C---:B------:R-:W-:Y:S01]  /*69e0*/  FSETP.NEU.FTZ.AND P0, PT, R4.reuse, -INF , PT ;  /* 0xff8000000400780b */ /* 0x040fe20003f1d000 */
[-C--:B------:R-:W-:Y:S01]  /*69f0*/  FMUL.FTZ R7, R4, R29.reuse ;  /* 0x0000001d04077220 */ /* 0x080fe20000410000 */
[-CC-:B------:R-:W-:Y:S02]  /*6a00*/  FFMA.FTZ R10, R35, R29.reuse, -R12.reuse ;  /* 0x0000001d230a7223 */ /* 0x180fe4000001080c */
[----:B------:R-:W4:Y:S02]  /*6a10*/  LDL R35, [R1+0x3c4] ;  /* 0x0003c40001237983 */ /* 0x000f240000100800 */
[----:B------:R-:W-:Y:S01]  /*6a20*/  FSEL R39, R7, RZ, P0 ;  /* 0x000000ff07277208 */ /* 0x000fe20000000000 */
[-C--:B------:R-:W-:Y:S02]  /*6a30*/  FFMA.FTZ R7, R37, R29.reuse, -R12 ;  /* 0x0000001d25077223 */ /* 0x080fe4000001080c */
[----:B------:R-:W4:Y:S02]  /*6a40*/  LDL R37, [R1+0x354] ;  /* 0x0003540001257983 */ /* 0x000f240000100800 */
[----:B------:R-:W-:Y:S01]  /*6a50*/  FFMA.FTZ R18, R44, R29, -R39 ;  /* 0x0000001d2c127223 */ /* 0x000fe20000010827 */
[----:B------:R-:W-:-:S02]  /*6a60*/  IMAD R44, R45, 0xc00, R24 ;  /* 0x00000c002d2c7824 */ /* 0x000fc400078e0218 */
        /* <DEDUP_REMOVED lines=20> */
[----:B------:R-:W4:Y:S01]  /*6bb0*/  LDL R24, [R1+0x300] ;  /* 0x0003000001187983 */ /* 0x000f220000100800 */
        /* <DEDUP_REMOVED lines=24> */
[----:B------:R-:W4:Y:S04]  /*6d40*/  LDL R45, [R1+0x42c] ;  /* 0x00042c00012d7983 */ /* 0x000f280000100800 */
[----:B------:R-:W4:Y:S04]  /*6d50*/  LDL R29, [R1+0x370] ;  /* 0x00037000011d7983 */ /* 0x000f280000100800 */
        /* <DEDUP_REMOVED lines=25> */
[----:B------:R-:W-:Y:S08]  /*6ef0*/  MUFU.EX2 R152, R152 ;  /* 0x0000009800987308 */ /* 0x000ff00000000800 */
[----:B------:R-:W0:Y:S08]  /*6f00*/  MUFU.EX2 R130, R130 ;  /* 0x0000008200827308 */ /* 0x000e300000000800 */
[----:B------:R-:W1:Y:S08]  /*6f10*/  MUFU.EX2 R153, R153 ;  /* 0x0000009900997308 */ /* 0x000e700000000800 */
[----:B------:R-:W2:Y:S01]  /*6f20*/  MUFU.EX2 R135, R135 ;  /* 0x0000008700877308 */ /* 0x000ea20000000800 */
[----:B---3--:R0:W-:Y:S07]  /*6f30*/  STL [R1+0x3fc], R34 ;  /* 0x0003fc2201007387 */ /* 0x0081ee0000100800 */
[----:B------:R-:W-:Y:S08]  /*6f40*/  MUFU.EX2 R143, R143 ;  /* 0x0000008f008f7308 */ /* 0x000ff00000000800 */
[----:B------:R-:W3:Y:S01]  /*6f50*/  MUFU.EX2 R142, R142 ;  /* 0x0000008e008e7308 */ /* 0x000ee20000000800 */
[----:B0-----:R-:W-:-:S07]  /*6f60*/  FADD.FTZ R34, R152, R130 ;  /* 0x0000008298227221 */ /* 0x001fce0000010000 */
[----:B------:R-:W-:Y:S08]  /*6f70*/  MUFU.EX2 R151, R151 ;  /* 0x0000009700977308 */ /* 0x000ff00000000800 */
[----:B------:R-:W0:Y:S01]  /*6f80*/  MUFU.EX2 R141, R141 ;  /* 0x0000008d008d7308 */ /* 0x000e220000000800 */
[----:B-1----:R-:W-:-:S07]  /*6f90*/  FADD.FTZ R34, R153, R34 ;  /* 0x0000002299227221 */ /* 0x002fce0000010000 */
[----:B------:R-:W-:Y:S01]  /*6fa0*/  MUFU.EX2 R150, R150 ;  /* 0x0000009600967308 */ /* 0x000fe20000000800 */
[----:B------:R2:W-:Y:S07]  /*6fb0*/  STL [R1+0x38c], R36 ;  /* 0x00038c2401007387 */ /* 0x0005ee0000100800 */
[----:B------:R-:W1:Y:S01]  /*6fc0*/  MUFU.EX2 R140, R140 ;  /* 0x0000008c008c7308 */ /* 0x000e620000000800 */
[----:B--2---:R-:W-:-:S07]  /*6fd0*/  FADD.FTZ R36, R135, R34 ;  /* 0x0000002287247221 */ /* 0x004fce0000010000 */
[----:B------:R-:W-:Y:S01]  /*6fe0*/  MUFU.EX2 R149, R149 ;  /* 0x0000009500957308 */ /* 0x000fe20000000800 */
[----:B---3--:R-:W-:-:S07]  /*6ff0*/  FADD.FTZ R34, R143, R142 ;  /* 0x0000008e8f227221 */ /* 0x008fce0000010000 */
[----:B------:R-:W2:Y:S01]  /*7000*/  MUFU.EX2 R139, R139 ;  /* 0x0000008b008b7308 */ /* 0x000ea20000000800 */
[----:B------:R3:W-:Y:S07]  /*7010*/  STL [R1+0x3e0], R31 ;  /* 0x0003e01f01007387 */ /* 0x0007ee0000100800 */
[----:B------:R-:W2:Y:S01]  /*7020*/  MUFU.EX2 R148, R148 ;  /* 0x0000009400947308 */ /* 0x000ea20000000800 */
[----:B------:R0:W-:Y:S07]  /*7030*/  STL [R1+0x418], R27 ;  /* 0x0004181b01007387 */ /* 0x0001ee0000100800 */
[----:B------:R-:W2:Y:S01]  /*7040*/  MUFU.EX2 R138, R138 ;  /* 0x0000008a008a7308 */ /* 0x000ea20000000800 */
[----:B---3--:R-:W-:-:S02]  /*7050*/  IMAD.MOV.U32 R31, RZ, RZ, R25 ;  /* 0x000000ffff1f7224 */ /* 0x008fc400078e0019 */
[----:B0-----:R-:W-:-:S05]  /*7060*/  IMAD.MOV.U32 R27, RZ, RZ, R25 ;  /* 0x000000ffff1b7224 */ /* 0x001fca00078e0019 */
[----:B------:R-:W0:Y:S01]  /*7070*/  MUFU.EX2 R147, R147 ;  /* 0x0000009300937308 */ /* 0x000e220000000800 */
[----:B------:R3:W-:Y:S07]  /*7080*/  STL [R1+0x3a8], R28 ;  /* 0x0003a81c01007387 */ /* 0x0007ee0000100800 */
[----:B------:R-:W-:Y:S01]  /*7090*/  MUFU.EX2 R137, R137 ;  /* 0x0000008900897308 */ /* 0x000fe20000000800 */
[----:B------:R1:W-:Y:S01]  /*70a0*/  STL [R1+0x2a0], R26 ;  /* 0x0002a01a01007387 */ /* 0x0003e20000100800 */
[----:B------:R-:W-:Y:S01]  /*70b0*/  R2UR UR15, R31 ;  /* 0x000000001f0f72ca */ /* 0x000fe200000e0000 */
[----:B---3--:R-:W-:-:S05]  /*70c0*/  VIADD R28, R44, 0x180 ;  /* 0x000001802c1c7836 */ /* 0x008fca0000000000 */
[----:B------:R-:W3:Y:S01]  /*70d0*/  MUFU.EX2 R146, R146 ;  /* 0x0000009200927308 */ /* 0x000ee20000000800 */
[----:B------:R-:W-:Y:S01]  /*70e0*/  R2UR UR11, R27 ;  /* 0x000000001b0b72ca */ /* 0x000fe200000e0000 */
[----:B-1----:R-:W-:-:S06]  /*70f0*/  VIADD R26, R44, 0x80 ;  /* 0x000000802c1a7836 */ /* 0x002fcc0000000000 */
[----:B------:R-:W1:Y:S01]  /*7100*/  MUFU.EX2 R132, R132 ;  /* 0x0000008400847308 */ /* 0x000e620000000800 */
[----:B----4-:R4:W-:Y:S04]  /*7110*/  STL [R1+0x3c4], R35 ;  /* 0x0003c42301007387 */ /* 0x0109e80000100800 */
[----:B------:R2:W-:Y:S01]  /*7120*/  STL [R1+0x354], R37 ;  /* 0x0003542501007387 */ /* 0x0005e20000100800 */
[----:B----4-:R-:W-:Y:S01]  /*7130*/  FADD.FTZ R35, R141, R34 ;  /* 0x000000228d237221 */ /* 0x010fe20000010000 */
[----:B--2---:R-:W-:-:S03]  /*7140*/  FADD.FTZ R37, R151, R36 ;  /* 0x0000002497257221 */ /* 0x004fc60000010000 */
[----:B------:R-:W-:Y:S01]  /*7150*/  FADD.FTZ R34, R140, R35 ;  /* 0x000000238c227221 */ /* 0x000fe20000010000 */
[----:B------:R-:W-:Y:S01]  /*7160*/  FADD.FTZ R36, R150, R37 ;  /* 0x0000002596247221 */ /* 0x000fe20000010000 */
[----:B------:R-:W2:Y:S02]  /*7170*/  MUFU.EX2 R145, R145 ;  /* 0x0000009100917308 */ /* 0x000ea40000000800 */
[----:B------:R-:W-:Y:S01]  /*7180*/  FADD.FTZ R27, R139, R34 ;  /* 0x000000228b1b7221 */ /* 0x000fe20000010000 */
[----:B------:R-:W-:Y:S01]  /*7190*/  FADD.FTZ R31, R149, R36 ;  /* 0x00000024951f7221 */ /* 0x000fe20000010000 */
[----:B------:R-:W-:-:S04]  /*71a0*/  R2UR UR18, R28 ;  /* 0x000000001c1272ca */ /* 0x000fc800000e0000 */
[----:B------:R-:W4:Y:S01]  /*71b0*/  MUFU.EX2 R136, R136 ;  /* 0x0000008800887308 */ /* 0x000f220000000800 */
[----:B------:R-:W-:Y:S01]  /*71c0*/  R2UR UR10, R26 ;  /* 0x000000001a0a72ca */ /* 0x000fe200000e0000 */
[----:B------:R-:W-:Y:S01]  /*71d0*/  FADD.FTZ R28, R148, R31 ;  /* 0x0000001f941c7221 */ /* 0x000fe20000010000 */
[----:B------:R3:W-:Y:S01]  /*71e0*/  STL [R1+0x300], R24 ;  /* 0x0003001801007387 */ /* 0x0007e20000100800 */
[----:B------:R-:W-:-:S04]  /*71f0*/  FADD.FTZ R26, R138, R27 ;  /* 0x0000001b8a1a7221 */ /* 0x000fc80000010000 */
[----:B------:R-:W4:Y:S01]  /*7200*/  MUFU.EX2 R133, R133 ;  /* 0x0000008500857308 */ /* 0x000f220000000800 */
[----:B------:R-:W-:Y:S01]  /*7210*/  R2UR UR23, R25 ;  /* 0x00000000191772ca */ /* 0x000fe200000e0000 */
[----:B0-----:R-:W-:Y:S01]  /*7220*/  FADD.FTZ R27, R147, R28 ;  /* 0x0000001c931b7221 */ /* 0x001fe20000010000 */
[----:B---3--:R-:W-:-:S05]  /*7230*/  VIADD R24, R44, 0x200 ;  /* 0x000002002c187836 */ /* 0x008fca0000000000 */
[----:B------:R-:W0:Y:S01]  /*7240*/  MUFU.EX2 R134, R134 ;  /* 0x0000008600867308 */ /* 0x000e220000000800 */
[----:B------:R-:W-:Y:S01]  /*7250*/  R2UR UR22, R24 ;  /* 0x00000000181672ca */ /* 0x000fe200000e0000 */
[----:B------:R-:W-:Y:S01]  /*7260*/  FADD.FTZ R24, R146, R27 ;  /* 0x0000001b92187221 */ /* 0x000fe20000010000 */
[----:B------:R3:W-:Y:S04]  /*7270*/  STL [R1+0x42c], R45 ;  /* 0x00042c2d01007387 */ /* 0x0007e80000100800 */
[----:B------:R1:W-:Y:S04]  /*7280*/  STL [R1+0x370], R29 ;  /* 0x0003701d01007387 */ /* 0x0003e80000100800 */
[----:B------:R2:W-:Y:S01]  /*7290*/  STL [R1+0x434], R33 ;  /* 0x0004342101007387 */ /* 0x0005e20000100800 */
[----:B---3--:R-:W-:-:S02]  /*72a0*/  IMAD.MOV.U32 R45, RZ, RZ, R25 ;  /* 0x000000ffff2d7224 */ /* 0x008fc400078e0019 */
[--C-:B-1----:R-:W-:Y:S02]  /*72b0*/  IMAD.MOV.U32 R29, RZ, RZ, R25.reuse ;  /* 0x000000ffff1d7224 */ /* 0x102fe400078e0019 */
[----:B--2---:R-:W-:Y:S02]  /*72c0*/  IMAD.MOV.U32 R33, RZ, RZ, R25 ;  /* 0x000000ffff217224 */ /* 0x004fe400078e0019 */
[----:B------:R-:W-:Y:S01]  /*72d0*/  FADD.FTZ R25, R137, R26 ;  /* 0x0000001a89197221 */ /* 0x000fe20000010000 */
[----:B------:R-:W1:Y:S03]  /*72e0*/  MUFU.EX2 R144, R144 ;  /* 0x0000009000907308 */ /* 0x000e660000000800 */
[----:B------:R-:W-:Y:S01]  /*72f0*/  FADD.FTZ R25, R132, R25 ;  /* 0x0000001984197221 */ /* 0x000fe20000010000 */
[----:B------:R-:W-:-:S04]  /*7300*/  FADD.FTZ R219, R145, R24 ;  /* 0x0000001891db7221 */ /* 0x000fc80000010000 */
[----:B------:R-:W2:Y:S01]  /*7310*/  MUFU.EX2 R131, R131 ;  /* 0x0000008300837308 */ /* 0x000ea20000000800 */
[----:B----4-:R-:W-:Y:S01]  /*7320*/  FADD.FTZ R24, R136, R25 ;  /* 0x0000001988187221 */ /* 0x010fe20000010000 */
[----:B------:R3:W-:Y:S01]  /*7330*/  STL [R1+0x2cc], R32 ;  /* 0x0002cc2001007387 */ /* 0x0007e20000100800 */
[----:B------:R-:W-:Y:S02]  /*7340*/  R2UR UR6, R44 ;  /* 0x000000002c0672ca */ /* 0x000fe400000e0000 */
[----:B------:R-:W-:Y:S01]  /*7350*/  FADD.FTZ R25, R133, R24 ;  /* 0x0000001885197221 */ /* 0x000fe20000010000 */
[----:B------:R4:W-:Y:S01]  /*7360*/  STL [R1+0x338], R30 ;  /* 0x0003381e01007387 */ /* 0x0009e20000100800 */
[----:B------:R-:W-:Y:S02]  /*7370*/  R2UR UR7, R45 ;  /* 0x000000002d0772ca */ /* 0x000fe400000e0000 */
[----:B------:R-:W-:Y:S01]  /*7380*/  F2FP.F16.F32.PACK_AB R154, R135, R153 ;  /* 0x00000099879a723e */ /* 0x000fe200000000ff */
[----:B0-----:R-:W-:Y:S01]  /*7390*/  FADD.FTZ R220, R134, R25 ;  /* 0x0000001986dc7221 */ /* 0x001fe20000010000 */
[----:B---3--:R-:W-:Y:S01]  /*73a0*/  VIADD R32, R44, 0x280 ;  /* 0x000002802c207836 */ /* 0x008fe20000000000 */
[----:B------:R-:W-:Y:S01]  /*73b0*/  F2FP.F16.F32.PACK_AB R152, R130, R152 ;  /* 0x000000988298723e */ /* 0x000fe200000000ff */
[----:B----4-:R-:W-:Y:S01]  /*73c0*/  VIADD R30, R44, 0x100 ;  /* 0x000001002c1e7836 */ /* 0x010fe20000000000 */
[----:B------:R-:W-:-:S02]  /*73d0*/  F2FP.F16.F32.PACK_AB R153, R142, R143 ;  /* 0x0000008f8e99723e */ /* 0x000fc400000000ff */
[----:B------:R-:W-:Y:S01]  /*73e0*/  F2FP.F16.F32.PACK_AB R155, R140, R141 ;  /* 0x0000008d8c9b723e */ /* 0x000fe200000000ff */
[----:B------:R-:W-:Y:S01]  /*73f0*/  STL [R1+0x2a4], R129 ;  /* 0x0002a48101007387 */ /* 0x000fe20000100800 */
[----:B------:R-:W-:Y:S01]  /*7400*/  R2UR UR14, R30 ;  /* 0x000000001e0e72ca */ /* 0x000fe200000e0000 */
[----:B-1----:R-:W-:Y:S01]  /*7410*/  FADD.FTZ R219, R144, R219 ;  /* 0x000000db90db7221 */ /* 0x002fe20000010000 */
[----:B------:R-:W-:Y:S01]  /*7420*/  R2UR UR19, R29 ;  /* 0x000000001d1372ca */ /* 0x000fe200000e0000 */
[----:B------:R-:W-:Y:S01]  /*7430*/  STL [R1+0x2a8], R128 ;  /* 0x0002a88001007387 */ /* 0x000fe20000100800 */
[----:B------:R-:W-:Y:S01]  /*7440*/  R2UR UR26, R32 ;  /* 0x00000000201a72ca */ /* 0x000fe200000e0000 */
[----:B--2---:R-:W-:Y:S01]  /*7450*/  FADD.FTZ R220, R131, R220 ;  /* 0x000000dc83dc7221 */ /* 0x004fe20000010000 */
[----:B------:R-:W-:Y:S01]  /*7460*/  R2UR UR27, R33 ;  /* 0x00000000211b72ca */ /* 0x000fe200000e0000 */
[----:B------:R-:W-:Y:S01]  /*7470*/  STL [R1+0x2ac], R127 ;  /* 0x0002ac7f01007387 */ /* 0x000fe20000100800 */
[----:B------:R-:W-:-:S02]  /*7480*/  F2FP.F16.F32.PACK_AB R156, R150, R151 ;  /* 0x00000097969c723e */ /* 0x000fc400000000ff */
[----:B------:R-:W-:Y:S01]  /*7490*/  F2FP.F16.F32.PACK_AB R158, R148, R149 ;  /* 0x00000095949e723e */ /* 0x000fe200000000ff */
[----:B------:R-:W-:Y:S01]  /*74a0*/  STL [R1+0x2b0], R126 ;  /* 0x0002b07e01007387 */ /* 0x000fe20000100800 */
[----:B------:R-:W-:Y:S02]  /*74b0*/  F2FP.F16.F32.PACK_AB R160, R146, R147 ;  /* 0x0000009392a0723e */ /* 0x000fe400000000ff */
[----:B------:R-:W-:Y:S01]  /*74c0*/  F2FP.F16.F32.PACK_AB R162, R144, R145 ;  /* 0x0000009190a2723e */ /* 0x000fe200000000ff */
[----:B------:R-:W-:Y:S01]  /*74d0*/  STL [R1+0x2b4], R40 ;  /* 0x0002b42801007387 */ /* 0x000fe20000100800 */
[----:B------:R-:W-:Y:S02]  /*74e0*/  F2FP.F16.F32.PACK_AB R157, R138, R139 ;  /* 0x0000008b8a9d723e */ /* 0x000fe400000000ff */
[----:B------:R-:W-:Y:S01]  /*74f0*/  F2FP.F16.F32.PACK_AB R159, R132, R137 ;  /* 0x00000089849f723e */ /* 0x000fe200000000ff */
[----:B------:R-:W-:Y:S01]  /*7500*/  STL [R1+0x2b8], R125 ;  /* 0x0002b87d01007387 */ /* 0x000fe20000100800 */
[----:B------:R-:W-:-:S02]  /*7510*/  F2FP.F16.F32.PACK_AB R161, R133, R136 ;  /* 0x0000008885a1723e */ /* 0x000fc400000000ff */
[----:B------:R-:W-:Y:S01]  /*7520*/  F2FP.F16.F32.PACK_AB R163, R131, R134 ;  /* 0x0000008683a3723e */ /* 0x000fe200000000ff */
        /* <DEDUP_REMOVED lines=85> */
[----:B------:R-:W-:Y:S03]  /*7a80*/  HGMMA.64x256x16.F32 R24, R152, gdesc[UR4].tnspB, RZ, !UPT, gsb0 ;  /* 0x43e0000498187df0 */ /* 0x000fe6000c0008ff */
        /* <DEDUP_REMOVED lines=43> */
[----:B0-----:R-:W-:-:S02]  /*7d40*/  F2FP.F16.F32.PACK_AB R154, R173, R172 ;  /* 0x000000acad9a723e */ /* 0x001fc400000000ff */
[----:B-1----:R-:W-:Y:S01]  /*7d50*/  F2FP.F16.F32.PACK_AB R155, R169, R218 ;  /* 0x000000daa99b723e */ /* 0x002fe200000000ff */
        /* <DEDUP_REMOVED lines=36> */
[----:B------:R-:W-:Y:S01]  /*7fa0*/  FADD.FTZ R157, R153, R220 ;  /* 0x000000dc999d7221 */ /* 0x000fe20000010000 */
[----:B------:R-:W-:Y:S02]  /*7fb0*/  F2FP.F16.F32.PACK_AB R152, R171, R152 ;  /* 0x00000098ab98723e */ /* 0x000fe400000000ff */
[----:B------:R-:W-:Y:S01]  /*7fc0*/  F2FP.F16.F32.PACK_AB R153, R175, R153 ;  /* 0x00000099af99723e */ /* 0x000fe200000000ff */
[----:B------:R-:W-:Y:S01]  /*7fd0*/  MUFU.EX2 R164, R164 ;  /* 0x000000a400a47308 */ /* 0x000fe20000000800 */
[----:B------:R-:W-:Y:S01]  /*7fe0*/  FADD.FTZ R156, R171, R156 ;  /* 0x0000009cab9c7221 */ /* 0x000fe20000010000 */
[----:B------:R-:W-:-:S06]  /*7ff0*/  FADD.FTZ R157, R175, R157 ;  /* 0x0000009daf9d7221 */ /* 0x000fcc0000010000 */
[----:B------:R-:W-:Y:S08]  /*8000*/  MUFU.EX2 R20, R20 ;  /* 0x0000001400147308 */ /* 0x000ff00000000800 */
[----:B------:R-:W-:Y:S08]  /*8010*/  MUFU.EX2 R167, R167 ;  /* 0x000000a700a77308 */ /* 0x000ff00000000800 */
[----:B------:R-:W0:Y:S08]  /*8020*/  MUFU.EX2 R21, R21 ;  /* 0x0000001500157308 */ /* 0x000e300000000800 */
[----:B------:R-:W-:Y:S08]  /*8030*/  MUFU.EX2 R168, R168 ;  /* 0x000000a800a87308 */ /* 0x000ff00000000800 */
[----:B------:R-:W1:Y:S01]  /*8040*/  MUFU.EX2 R19, R19 ;  /* 0x0000001300137308 */ /* 0x000e620000000800 */
        /* <DEDUP_REMOVED lines=48> */
[----:B------:R-:W2:Y:S08]  /*8350*/  MUFU.EX2 R152, R165 ;  /* 0x000000a500987308 */ /* 0x000eb00000000800 */
[----:B------:R-:W3:Y:S01]  /*8360*/  MUFU.EX2 R153, R166 ;  /* 0x000000a600997308 */ /* 0x000ee20000000800 */
[----:B0-----:R-:W-:Y:S02]  /*8370*/  F2FP.F16.F32.PACK_AB R154, R21, R20 ;  /* 0x00000014159a723e */ /* 0x001fe400000000ff */
[----:B-1----:R-:W-:Y:S01]  /*8380*/  F2FP.F16.F32.PACK_AB R155, R19, R168 ;  /* 0x000000a8139b723e */ /* 0x002fe200000000ff */
[----:B------:R-:W-:Y:S01]  /*8390*/  STL.128 [R1+0x240], R24 ;  /* 0x0002401801007387 */ /* 0x000fe20000100c00 */
[----:B--2---:R-:W-:Y:S01]  /*83a0*/  FADD.FTZ R156, R152, R156 ;  /* 0x0000009c989c7221 */ /* 0x004fe20000010000 */
[----:B------:R-:W-:-:S02]  /*83b0*/  F2FP.F16.F32.PACK_AB R152, R164, R152 ;  /* 0x00000098a498723e */ /* 0x000fc400000000ff */
[----:B------:R-:W-:Y:S01]  /*83c0*/  STL.128 [R1+0x250], R28 ;  /* 0x0002501c01007387 */ /* 0x000fe20000100c00 */
[----:B---3--:R-:W-:Y:S01]  /*83d0*/  FADD.FTZ R157, R153, R157 ;  /* 0x0000009d999d7221 */ /* 0x008fe20000010000 */
[----:B------:R-:W-:Y:S02]  /*83e0*/  F2FP.F16.F32.PACK_AB R153, R167, R153 ;  /* 0x00000099a799723e */ /* 0x000fe400000000ff */
        /* <DEDUP_REMOVED lines=39> */
[----:B------:R-:W-:-:S04]  /*8660*/  FADD.FTZ R19, R7, R156 ;  /* 0x0000009c07137221 */ /* 0x000fc80000010000 */
[C---:B------:R-:W-:Y:S01]  /*8670*/  FADD.FTZ R19, R10.reuse, R19 ;  /* 0x000000130a137221 */ /* 0x040fe20000010000 */
[----:B------:R-:W-:Y:S02]  /*8680*/  WARPGROUP.DEPBAR.LE gsb0, 0x0 ;  /* 0x00008000000079c5 */ /* 0x000fe40000010000 */
[----:B------:R-:W-:Y:S02]  /*8690*/  F2FP.F16.F32.PACK_AB R152, R10, R7 ;  /* 0x000000070a98723e */ /* 0x000fe400000000ff */
[----:B------:R-:W-:Y:S02]  /*86a0*/  F2FP.F16.F32.PACK_AB R153, R14, R13 ;  /* 0x0000000d0e99723e */ /* 0x000fe400000000ff */
        /* <DEDUP_REMOVED lines=34> */
[----:B------:R-:W-:-:S03]  /*88d0*/  FADD.FTZ R7, R14, R20 ;  /* 0x000000140e077221 */ /* 0x000fc60000010000 */
[----:B------:R1:W5:Y:S01]  /*88e0*/  LDL R10, [R1+0x1f8] ;  /* 0x0001f800010a7983 */ /* 0x0003620000100800 */
        /* <DEDUP_REMOVED lines=38> */
[----:B0-----:R-:W4:Y:S04]  /*8b50*/  LDL R24, [R1+0x24c] ;  /* 0x00024c0001187983 */ /* 0x001f280000100800 */
        /* <DEDUP_REMOVED lines=125> */
[----:B------:R-:W-:Y:S01]  /*9330*/  FADD.FTZ R19, R11, R19 ;  /* 0x000000130b137221 */ /* 0x000fe20000010000 */
[----:B------:R-:W-:-:S02]  /*9340*/  FADD.FTZ R7, R15, R7 ;  /* 0x000000070f077221 */ /* 0x000fc40000010000 */
[----:B------:R0:W-:Y:S01]  /*9350*/  STL [R1+0x68], RZ ;  /* 0x000068ff01007387 */ /* 0x0001e20000100800 */
[----:B------:R-:W-:Y:S01]  /*9360*/  FADD.FTZ R12, R12, R19 ;  /* 0x000000130c0c7221 */ /* 0x000fe20000010000 */
[----:B------:R-:W-:Y:S02]  /*9370*/  FADD.FTZ R13, R18, R7 ;  /* 0x00000007120d7221 */ /* 0x000fe40000010000 */
[----:B------:R0:W-:Y:S04]  /*9380*/  STL [R1+0x68], R0 ;  /* 0x0000680001007387 */ /* 0x0001e80000100800 */
[----:B------:R0:W-:Y:S04]  /*9390*/  STL [R1+0x68], R0 ;  /* 0x0000680001007387 */ /* 0x0001e80000100800 */
[----:B------:R0:W-:Y:S04]  /*93a0*/  STL [R1+0x68], R0 ;  /* 0x0000680001007387 */ /* 0x0001e80000100800 */
[----:B------:R0:W-:Y:S04]  /*93b0*/  STL [R1+0x68], R0 ;  /* 0x0000680001007387 */ /* 0x0001e80000100800 */
[----:B------:R0:W-:Y:S04]  /*93c0*/  STL [R1+0x68], R0 ;  /* 0x0000680001007387 */ /* 0x0001e80000100800 */
[----:B------:R0:W-:Y:S04]  /*93d0*/  STL [R1+0x68], R0 ;  /* 0x0000680001007387 */ /* 0x0001e80000100800 */
[----:B------:R0:W-:Y:S04]  /*93e0*/  STL [R1+0x214], R4 ;  /* 0x0002140401007387 */ /* 0x0001e80000100800 */
        /* <DEDUP_REMOVED lines=134> */
.L_x_12651:
[----:B------:R-:W-:Y:S05]  /*9c50*/  BSYNC B0 ;  /* 0x0000000000007941 */ /* 0x000fea0003800000 */
.L_x_12650:
        /* <DEDUP_REMOVED lines=31> */
.L_x_12654:
[----:B------:R-:W-:-:S13]  /*9e50*/  ISETP.NE.AND P0, PT, R3, 0x1, PT ;  /* 0x000000010300780c */ /* 0x000fda0003f05270 */
[----:B------:R-:W-:-:S05]  /*9e60*/  @P0 IMAD.HI.U32 R8, R4, R8, RZ ;  /* 0x0000000804080227 */ /* 0x000fca00078e00ff */
[----:B------:R-:W-:-:S07]  /*9e70*/  @P0 SHF.R.U32.HI R4, RZ, R9, R8 ;  /* 0x00000009ff040219 */ /* 0x000fce0000011608 */
.L_x_12655:
[----:B------:R-:W-:Y:S05]  /*9e80*/  BSYNC B0 ;  /* 0x0000000000007941 */ /* 0x000fea0003800000 */
.L_x_12653:
[----:B------:R-:W-:-:S05]  /*9e90*/  IMAD R3, R4, R3, R3 ;  /* 0x0000000304037224 */ /* 0x000fca00078e0203 */
[----:B------:R-:W-:-:S07]  /*9ea0*/  VIMNMX R2, R2, R3, PT ;  /* 0x0000000302027248 */ /* 0x000fce0003fe0100 */
.L_x_12652:
        /* <DEDUP_REMOVED lines=8> */
.L_x_12659:
[C---:B------:R-:W-:Y:S01]  /*9f30*/  IADD3 R2, P0, R16.reuse, 0x50, RZ ;  /* 0x0000005010027810 */ /* 0x040fe20007f1e0ff */
[C---:B------:R-:W-:Y:S01]  /*9f40*/  VIADD R0, R16.reuse, 0x158 ;  /* 0x0000015810007836 */ /* 0x040fe20000000000 */
[----:B------:R-:W-:Y:S02]  /*9f50*/  IADD3 R24, P1, R16, 0x11c, RZ ;  /* 0x0000011c10187810 */ /* 0x000fe40007f3e0ff */
[----:B------:R-:W-:Y:S01]  /*9f60*/  MOV R218, 0x9fa0 ;  /* 0x00009fa000da7802 */ /* 0x000fe20000000f00 */
[--C-:B------:R-:W-:Y:S02]  /*9f70*/  IMAD.X R3, RZ, RZ, R17.reuse, P0 ;  /* 0x000000ffff037224 */ /* 0x100fe400000e0611 */
[----:B------:R-:W-:-:S08]  /*9f80*/  IMAD.X R25, RZ, RZ, R17, P1 ;  /* 0x000000ffff197224 */ /* 0x000fd000008e0611 */
[----:B------:R-:W-:Y:S05]  /*9f90*/  CALL.REL.NOINC `($_ZN7cutlass13device_kernelIN5flash11enable_sm90INS1_16FlashAttnFwdSm90INS1_25CollectiveMainloopFwdSm90ILi2EN4cute5tupleIJNS5_1CILi1EEES8_S8_EEENS6_IJNS7_ILi128EEENS7_ILi96EEENS7_ILi64EEEEEELi256ENS_6half_tEfNS_4arch4Sm90ELb0ELb1ELb1ELb1ELb1ELb0ELb1ELb1ELb0ELb1ELb1ELb0EEENS1_21CollectiveEpilogueFwdINS6_IJSA_NS7_ILi256EEESB_EEES9_SE_SG_Li256ELb1ELb1ELb1ELb0EEENS1_36VarlenDynamicPersistentTileSchedulerILi128ELi96ELi256ELi128ELb1ELb1ELb1ELb1ELb0ELb1EEEEEEEEEvNT_6ParamsE$_ZZN5flash25CollectiveMainloopFwdSm90ILi2EN4cute5tupleIJNS1_1CILi1EEES4_S4_EEENS2_IJNS3_ILi128EEENS3_ILi96EEENS3_ILi64EEEEEELi256EN7cutlass6half_tEfNSA_4arch4Sm90ELb0ELb1ELb1ELb1ELb1ELb0ELb1ELb1ELb0ELb1ELb1ELb0EE3mmaINS_16FlashAttnFwdSm90ISE_NS_21CollectiveEpilogueFwdINS2_IJS6_NS3_ILi256EEES7_EEES5_SB_SD_Li256ELb1ELb1ELb1ELb0EEENS_36VarlenDynamicPersistentTileSchedulerILi128ELi96ELi256ELi128ELb1ELb1ELb1ELb1ELb0ELb1EEEE13SharedStorageENS1_6TensorINS1_11ArrayEngineIfLm128EEENS1_6LayoutINS2_IJNS2_IJNS3_ILi2EEEST_NS3_ILi32EEEEEES4_S4_EEENS2_IJNS2_IJS4_ST_NS3_ILi4EEEEEENS3_ILi0EEESZ_EEEEEEENS_7SoftmaxILi2ELi0EEEEEbRKNSE_6ParamsENSA_13PipelineAsyncILi2EEES19_RNSA_13PipelineStateILj2EEERT0_RT1_iRiRKNS_16SeqlenInfoQKNewKILb1ELb0EEENS2_IJiiiiEEERT_ENKUliT_T0_T1_E_clIZSF_ISO_S12_S14_EbS17_S19_S19_S1C_S1E_S1G_iS1H_S1L_S1M_S1O_EUlRS1P_iE1_NS3_ILb0EEENS3_ILb1EEEEEDaiS1P_S1Q_S1R_) ;  /* 0x0000026800847944 */ /* 0x000fea0003c00000 */
[C---:B------:R-:W-:Y:S01]  /*9fa0*/  ISETP.GT.AND P0, PT, R10.reuse, R11, PT ;  /* 0x0000000b0a00720c */ /* 0x040fe20003f04270 */
[----:B------:R-:W-:-:S12]  /*9fb0*/  VIADD R10, R10, 0xffffffff ;  /* 0xffffffff0a0a7836 */ /* 0x000fd80000000000 */
[----:B------:R-:W-:Y:S05]  /*9fc0*/  @P0 BRA `(.L_x_12659) ;  /* 0xfffffffc00d80947 */ /* 0x000fea000383ffff */
[----:B------:R-:W-:Y:S05]  /*9fd0*/  BSYNC B0 ;  /* 0x0000000000007941 */ /* 0x000fea0003800000 */
.L_x_12658:
[----:B------:R-:W2:Y:S02]  /*9fe0*/  LDL R0, [R1+0x50] ;  /* 0x0000500001007983 */ /* 0x000ea40000100800 */
[----:B--2---:R-:W-:-:S07]  /*9ff0*/  IMAD.SHL.U32 R0, R0, 0x80, RZ ;  /* 0x0000008000007824 */ /* 0x004fce00078e00ff */
.L_x_12657:
[----:B------:R-:W-:Y:S05]  /*a000*/  BSYNC B1 ;  /* 0x0000000000017941 */ /* 0x000fea0003800000 */
.L_x_12656:
        /* <DEDUP_REMOVED lines=26> */
.L_x_12662:
[----:B------:R-:W-:Y:S02]  /*a1b0*/  ULDC UR4, c[0x0][0xadc] ;  /* 0x0002b70000047ab9 */ /* 0x000fe40000000800 */
[----:B------:R-:W-:-:S05]  /*a1c0*/  IMAD.U32 R5, RZ, RZ, UR4 ;  /* 0x00000004ff057e24 */ /* 0x000fca000f8e00ff */
[----:B------:R-:W-:-:S13]  /*a1d0*/  ISETP.NE.AND P0, PT, R5, 0x1, PT ;  /* 0x000000010500780c */ /* 0x000fda0003f05270 */
[----:B------:R-:W0:Y:S02]  /*a1e0*/  @P0 LDC.64 R6, c[0x0][0xae0] ;  /* 0x0002b800ff060b82 */ /* 0x000e240000000a00 */
[----:B0-----:R-:W-:-:S05]  /*a1f0*/  @P0 IMAD.HI.U32 R4, R0, R6, RZ ;  /* 0x0000000600040227 */ /* 0x001fca00078e00ff */
[----:B------:R-:W-:-:S07]  /*a200*/  @P0 SHF.R.U32.HI R0, RZ, R7, R4 ;  /* 0x00000007ff000219 */ /* 0x000fce0000011604 */
.L_x_12663:
[----:B------:R-:W-:Y:S05]  /*a210*/  BSYNC B0 ;  /* 0x0000000000007941 */ /* 0x000fea0003800000 */
.L_x_12661:
[----:B------:R-:W-:-:S05]  /*a220*/  IMAD R3, R0, R5, RZ ;  /* 0x0000000500037224 */ /* 0x000fca00078e02ff */
[----:B------:R-:W-:-:S07]  /*a230*/  VIMNMX R2, R2, R3, !PT ;  /* 0x0000000302027248 */ /* 0x000fce0007fe0100 */
.L_x_12660:
[----:B------:R-:W-:-:S04]  /*a240*/  VIADD R2, R2, 0x5f ;  /* 0x0000005f02027836 */ /* 0x000fc80000000000 */
[----:B------:R-:W-:-:S05]  /*a250*/  IMAD.HI R2, R2, 0x2aaaaaab, RZ ;  /* 0x2aaaaaab02027827 */ /* 0x000fca00078e02ff */
[----:B------:R-:W-:-:S04]  /*a260*/  SHF.R.U32.HI R3, RZ, 0x1f, R2 ;  /* 0x0000001fff037819 */ /* 0x000fc80000011602 */
[----:B------:R-:W-:-:S04]  /*a270*/  LEA.HI.SX32 R2, R2, R3, 0x1c ;  /* 0x0000000302027211 */ /* 0x000fc800078fe2ff */
[----:B------:R-:W-:-:S04]  /*a280*/  VIMNMX R2, R2, UR40, !PT ;  /* 0x0000002802027c48 */ /* 0x000fc8000ffe0100 */
[----:B------:R-:W-:-:S13]  /*a290*/  ISETP.GE.AND P0, PT, R10, R2, PT ;  /* 0x000000020a00720c */ /* 0x000fda0003f06270 */
[----:B------:R-:W-:Y:S05]  /*a2a0*/  @!P0 BRA `(.L_x_12664) ;  /* 0x0000009c00ac8947 */ /* 0x000fea0003800000 */
.L_x_12683:
        /* <DEDUP_REMOVED lines=20> */
.L_x_12666:
[----:B------:R-:W-:Y:S05]  /*a3f0*/  BSYNC B0 ;  /* 0x0000000000007941 */ /* 0x000fea0003800000 */
.L_x_12665:
[----:B------:R-:W2:Y:S01]  /*a400*/  LDL.64 R8, [R1+0x18] ;  /* 0x0000180001087983 */ /* 0x000ea20000100a00 */
[----:B-----5:R-:W-:Y:S02]  /*a410*/  SHF.L.U32 R5, R6, 0x1f, RZ ;  /* 0x0000001f06057819 */ /* 0x020fe400000006ff */
[----:B--2---:R-:W-:-:S05]  /*a420*/  MOV R3, R8 ;  /* 0x0000000800037202 */ /* 0x004fca0000000f00 */
[----:B------:R-:W-:-:S04]  /*a430*/  IMAD R4, R4, 0x8, R3 ;  /* 0x0000000804047824 */ /* 0x000fc800078e0203 */
[----:B------:R1:W2:Y:S01]  /*a440*/  SYNCS.PHASECHK.TRANS64.TRYWAIT P0, [R4+URZ], R5 ;  /* 0x00000005040075a7 */ /* 0x0002a2000800017f */
[----:B0-----:R1:W5:Y:S01]  /*a450*/  LDL.64 R6, [R1+0x1f8] ;  /* 0x0001f80001067983 */ /* 0x0013620000100a00 */
[----:B------:R-:W-:Y:S04]  /*a460*/  BSSY B0, `(.L_x_12667) ;  /* 0x0000003000007945 */ /* 0x000fe80003800000 */
[----:B------:R-:W-:Y:S05]  /*a470*/  @!P1 BRA `(.L_x_12668) ;  /* 0x0000000000049947 */ /* 0x000fea0003800000 */
[----:B------:R-:W-:Y:S01]  /*a480*/  BPT.TRAP 0x1 ;  /* 0x000000040000795c */ /* 0x000fe20000300000 */
.L_x_12668:
[----:B------:R-:W-:Y:S05]  /*a490*/  BSYNC B0 ;  /* 0x0000000000007941 */ /* 0x000fea0003800000 */
.L_x_12667:
[----:B------:R-:W-:Y:S04]  /*a4a0*/  BSSY B0, `(.L_x_12669) ;  /* 0x0000006000007945 */ /* 0x000fe80003800000 */
[----:B--2---:R-:W-:Y:S05]  /*a4b0*/  @P0 BRA `(.L_x_12670) ;  /* 0x0000000000100947 */ /* 0x004fea0003800000 */
[----:B-----5:R-:W-:Y:S01]  /*a4c0*/  IMAD R6, R6, 0x8, R3 ;  /* 0x0000000806067824 */ /* 0x020fe200078e0203 */
[----:B------:R-:W-:-:S04]  /*a4d0*/  SHF.L.U32 R7, R7, 0x1f, RZ ;  /* 0x0000001f07077819 */ /* 0x000fc800000006ff */
[----:B------:R-:W0:Y:S02]  /*a4e0*/  SYNCS.PHASECHK.TRANS64.TRYWAIT P0, [R6+URZ], R7 ;  /* 0x00000007060075a7 */ /* 0x000e24000800017f */
[----:B0-----:R-:W-:Y:S05]  /*a4f0*/  @!P0 BRA `(.L_x_12671) ;  /* 0x0000022000108947 */ /* 0x001fea0003800000 */
.L_x_12670:
[----:B------:R-:W-:Y:S05]  /*a500*/  BSYNC B0 ;  /* 0x0000000000007941 */ /* 0x000fea0003800000 */
.L_x_12669:
[----:B------:R-:W2:Y:S04]  /*a510*/  LDL R3, [R1+0x1f8] ;  /* 0x0001f80001037983 */ /* 0x000ea80000100800 */
[----:B-1----:R-:W2:Y:S01]  /*a520*/  LDL.64 R4, [R1+0x80] ;  /* 0x0000800001047983 */ /* 0x002ea20000100a00 */
[----:B------:R-:W-:Y:S05]  /*a530*/  WARPSYNC.ALL ;  /* 0x0000000000007948 */ /* 0x000fea0003800000 */
[----:B0----5:R-:W3:Y:S04]  /*a540*/  LDL.64 R6, [R1+0x78] ;  /* 0x0000780001067983 */ /* 0x021ee80000100a00 */
[----:B------:R-:W4:Y:S04]  /*a550*/  LDL.64 R8, [R1+0x78] ;  /* 0x0000780001087983 */ /* 0x000f280000100a00 */
[----:B------:R-:W4:Y:S01]  /*a560*/  LDL.64 R12, [R1+0x78] ;  /* 0x00007800010c7983 */ /* 0x000f220000100a00 */
[----:B--2---:R-:W-:Y:S01]  /*a570*/  IMAD R4, R3, 0x300, R4 ;  /* 0x0000030003047824 */ /* 0x004fe200078e0204 */
[----:B------:R-:W-:-:S02]  /*a580*/  R2UR UR7, R5 ;  /* 0x00000000050772ca */ /* 0x000fc400000e0000 */
[----:B------:R-:W2:Y:S01]  /*a590*/  LDL.64 R14, [R1+0x78] ;  /* 0x00007800010e7983 */ /* 0x000ea20000100a00 */
        /* <DEDUP_REMOVED lines=10> */
[----:B---3--:R-:W-:Y:S02]  /*a640*/  R2UR UR4, R6 ;  /* 0x00000000060472ca */ /* 0x008fe400000e0000 */
        /* <DEDUP_REMOVED lines=9> */
[----:B------:R-:W3:Y:S01]  /*a6e0*/  LD.E R3, desc[UR36][R16.64+0x28] ;  /* 0x0000282410037980 */ /* 0x000ee2000c101900 */
        /* <DEDUP_REMOVED lines=13> */
[----:B--2---:R-:W-:Y:S01]  /*a7c0*/  VIADD R14, R14, 0x6 ;  /* 0x000000060e0e7836 */ /* 0x004fe20000000000 */
        /* <DEDUP_REMOVED lines=8> */
[----:B---3--:R-:W-:-:S04]  /*a850*/  LOP3.LUT R3, R3, 0x1, RZ, 0xfc, !PT ;  /* 0x0000000103037812 */ /* 0x008fc800078efcff */
[----:B------:R-:W-:Y:S01]  /*a860*/  ISETP.NE.AND P0, PT, R3, 0x3, PT ;  /* 0x000000030300780c */ /* 0x000fe20003f05270 */
[----:B------:R-:W-:-:S12]  /*a870*/  WARPGROUP.DEPBAR.LE gsb0, 0x0 ;  /* 0x00008000000079c5 */ /* 0x000fd80000010000 */
[----:B0-----:R-:W-:Y:S05]  /*a880*/  @!P0 BRA `(.L_x_12673) ;  /* 0x0000000000048947 */ /* 0x001fea0003800000 */
[----:B------:R-:W-:Y:S01]  /*a890*/  BPT.TRAP 0x1 ;  /* 0x000000040000795c */ /* 0x000fe20000300000 */
.L_x_12673:
[----:B------:R-:W-:Y:S05]  /*a8a0*/  BSYNC B0 ;  /* 0x0000000000007941 */ /* 0x000fea0003800000 */
.L_x_12672:
[----:B------:R-:W2:Y:S01]  /*a8b0*/  LD.E.64 R4, desc[UR36][R16.64+0x40] ;  /* 0x0000402410047980 */ /* 0x000ea2000c101b00 */
[----:B-----5:R-:W-:Y:S02]  /*a8c0*/  SHF.L.U32 R7, R7, 0x1f, RZ ;  /* 0x0000001f07077819 */ /* 0x020fe400000006ff */
[----:B--2---:R-:W-:-:S05]  /*a8d0*/  MOV R3, R4 ;  /* 0x0000000400037202 */ /* 0x004fca0000000f00 */
[----:B------:R-:W-:-:S04]  /*a8e0*/  IMAD R3, R6, 0x8, R3 ;  /* 0x0000000806037824 */ /* 0x000fc800078e0203 */
[----:B------:R0:W1:Y:S01]  /*a8f0*/  SYNCS.PHASECHK.TRANS64.TRYWAIT P0, [R3+URZ], R7 ;  /* 0x00000007030075a7 */ /* 0x000062000800017f */
[----:B------:R-:W2:Y:S01]  /*a900*/  LD.E R4, desc[UR36][R16.64+0x28] ;  /* 0x0000282410047980 */ /* 0x000ea2000c101900 */
[----:B------:R-:W-:Y:S01]  /*a910*/  BSSY B0, `(.L_x_12674) ;  /* 0x0000005000007945 */ /* 0x000fe20003800000 */
[----:B--2---:R-:W-:-:S04]  /*a920*/  LOP3.LUT R4, R4, 0x1, RZ, 0xfc, !PT ;  /* 0x0000000104047812 */ /* 0x004fc800078efcff */
[----:B------:R-:W-:-:S13]  /*a930*/  ISETP.NE.AND P1, PT, R4, 0x3, PT ;  /* 0x000000030400780c */ /* 0x000fda0003f25270 */
[----:B01----:R-:W-:Y:S05]  /*a940*/  @!P1 BRA `(.L_x_12675) ;  /* 0x0000000000049947 */ /* 0x003fea0003800000 */
[----:B------:R-:W-:Y:S01]  /*a950*/  BPT.TRAP 0x1 ;  /* 0x000000040000795c */ /* 0x000fe20000300000 */
.L_x_12675:
[----:B------:R-:W-:Y:S05]  /*a960*/  BSYNC B0 ;  /* 0x0000000000007941 */ /* 0x000fea0003800000 */
.L_x_12674:
[----:B------:R-:W-:Y:S04]  /*a970*/  BSSY B0, `(.L_x_12676) ;  /* 0x0000007000007945 */ /* 0x000fe80003800000 */
[----:B------:R-:W-:Y:S05]  /*a980*/  @P0 BRA `(.L_x_12677) ;  /* 0x0000000000140947 */ /* 0x000fea0003800000 */
[----:B------:R-:W2:Y:S02]  /*a990*/  LD.E.64 R4, desc[UR36][R16.64+0x40] ;  /* 0x0000402410047980 */ /* 0x000ea4000c101b00 */
[----:B--2---:R-:W-:-:S05]  /*a9a0*/  MOV R5, R4 ;  /* 0x0000000400057202 */ /* 0x004fca0000000f00 */
[----:B------:R-:W-:-:S04]  /*a9b0*/  IMAD R6, R6, 0x8, R5 ;  /* 0x0000000806067824 */ /* 0x000fc800078e0205 */
[----:B------:R-:W0:Y:S02]  /*a9c0*/  SYNCS.PHASECHK.TRANS64.TRYWAIT P0, [R6+URZ], R7 ;  /* 0x00000007060075a7 */ /* 0x000e24000800017f */
[----:B0-----:R-:W-:Y:S05]  /*a9d0*/  @!P0 BRA `(.L_x_12678) ;  /* 0x0000021800ec8947 */ /* 0x001fea0003800000 */
.L_x_12677:
[----:B------:R-:W-:Y:S05]  /*a9e0*/  BSYNC B0 ;  /* 0x0000000000007941 */ /* 0x000fea0003800000 */
.L_x_12676:
[----:B------:R-:W2:Y:S04]  /*a9f0*/  LDL R11, [R1+0x1f8] ;  /* 0x0001f800010b7983 */ /* 0x000ea80000100800 */
[----:B------:R-:W2:Y:S04]  /*aa00*/  LDL.64 R4, [R1+0xf8] ;  /* 0x0000f80001047983 */ /* 0x000ea80000100a00 */
[----:B------:R-:W3:Y:S04]  /*aa10*/  LDL R3, [R1+0x70] ;  /* 0x0000700001037983 */ /* 0x000ee80000100800 */
[----:B0-----:R-:W4:Y:S04]  /*aa20*/  LDL.64 R6, [R1+0xf0] ;  /* 0x0000f00001067983 */ /* 0x001f280000100a00 */
[----:B------:R-:W4:Y:S04]  /*aa30*/  LDL.64 R14, [R1+0xf0] ;  /* 0x0000f000010e7983 */ /* 0x000f280000100a00 */
[----:B------:R-:W4:Y:S04]  /*aa40*/  LDL.64 R12, [R1+0xf0] ;  /* 0x0000f000010c7983 */ /* 0x000f280000100a00 */
[----:B------:R-:W4:Y:S01]  /*aa50*/  LDL.64 R8, [R1+0xf0] ;  /* 0x0000f00001087983 */ /* 0x000f220000100a00 */
[----:B------:R-:W-:Y:S05]  /*aa60*/  WARPSYNC.ALL ;  /* 0x0000000000007948 */ /* 0x000fea0003800000 */
[----:B------:R-:W-:Y:S01]  /*aa70*/  WARPGROUP.ARRIVE ;  /* 0x00000000000079c5 */ /* 0x000fe20000000000 */
[----:B--2---:R-:W-:Y:S01]  /*aa80*/  IMAD R4, R11, 0xc00, R4 ;  /* 0x00000c000b047824 */ /* 0x004fe200078e0204 */
[----:B------:R-:W-:Y:S01]  /*aa90*/  R2UR UR7, R5 ;  /* 0x00000000050772ca */ /* 0x000fe200000e0000 */
[----:B------:R-:W-:Y:S01]  /*aaa0*/  IMAD.MOV.U32 R19, RZ, RZ, R5 ;  /* 0x000000ffff137224 */ /* 0x000fe200078e0005 */
[----:B------:R-:W2:Y:S01]  /*aab0*/  LDL R11, [R1] ;  /* 0x00000000010b7983 */ /* 0x000ea20000100800 */
[----:B---3--:R-:W-:-:S02]  /*aac0*/  ISETP.NE.U32.AND P0, PT, R3, RZ, PT ;  /* 0x000000ff0300720c */ /* 0x008fc40003f05070 */
[----:B------:R-:W-:Y:S02]  /*aad0*/  R2UR UR6, R4 ;  /* 0x00000000040672ca */ /* 0x000fe400000e0000 */
[----:B----4-:R-:W-:Y:S02]  /*aae0*/  R2UR UR4, R6 ;  /* 0x00000000060472ca */ /* 0x010fe400000e0000 */
[----:B------:R-:W-:Y:S01]  /*aaf0*/  R2UR UR5, R7 ;  /* 0x00000000070572ca */ /* 0x000fe200000e0000 */
[----:B------:R-:W-:Y:S01]  /*ab00*/  VIADD R18, R4, 0x2 ;  /* 0x0000000204127836 */ /* 0x000fe20000000000 */
[----:B------:R-:W3:Y:S01]  /*ab10*/  LDL.64 R6, [R1+0xf0] ;  /* 0x0000f00001067983 */ /* 0x000ee20000100a00 */
[----:B------:R-:W-:Y:S02]  /*ab20*/  VIADD R14, R14, 0x2 ;  /* 0x000000020e0e7836 */ /* 0x000fe40000000000 */
[----:B------:R-:W-:Y:S02]  /*ab30*/  VIADD R12, R12, 0x4 ;  /* 0x000000040c0c7836 */ /* 0x000fe40000000000 */
[----:B------:R-:W-:Y:S01]  /*ab40*/  VOTEU.ANY UP0, P0 ;  /* 0x00000000003f7886 */ /* 0x000fe20000000100 */
[----:B------:R0:W5:Y:S05]  /*ab50*/  LDL R3, [R1+0x1f8] ;  /* 0x0001f80001037983 */ /* 0x00016a0000100800 */
[----:B------:R-:W-:Y:S01]  /*ab60*/  HGMMA.64x96x16.F32 R24, gdesc[UR4], R24, UP0, gsb0 ;  /* 0x01600000041879f0 */ /* 0x000fe2000b800818 */
[----:B------:R-:W-:-:S02]  /*ab70*/  R2UR UR6, R18 ;  /* 0x00000000120672ca */ /* 0x000fc400000e0000 */
[----:B------:R-:W-:Y:S02]  /*ab80*/  R2UR UR7, R19 ;  /* 0x00000000130772ca */ /* 0x000fe400000e0000 */
[----:B------:R-:W-:Y:S02]  /*ab90*/  R2UR UR4, R14 ;  /* 0x000000000e0472ca */ /* 0x000fe400000e0000 */
[----:B------:R-:W-:Y:S02]  /*aba0*/  R2UR UR5, R15 ;  /* 0x000000000f0572ca */ /* 0x000fe400000e0000 */
[----:B------:R-:W4:Y:S01]  /*abb0*/  LDL.64 R14, [R1+0xf0] ;  /* 0x0000f000010e7983 */ /* 0x000f220000100a00 */
        /* <DEDUP_REMOVED lines=8> */
[----:B------:R-:W-:Y:S02]  /*ac40*/  R2UR UR5, R13 ;  /* 0x000000000d0572ca */ /* 0x000fe400000e0000 */
[----:B------:R-:W2:Y:S01]  /*ac50*/  LDL.64 R12, [R1+0xf0] ;  /* 0x0000f000010c7983 */ /* 0x000ea20000100a00 */
        /* <DEDUP_REMOVED lines=12> */
[----:B------:R-:W-:Y:S01]  /*ad20*/  IMAD.MOV.U32 R19, RZ, RZ, R5 ;  /* 0x000000ffff137224 */ /* 0x000fe200078e0005 */
[----:B------:R-:W-:Y:S02]  /*ad30*/  WARPGROUP.DEPBAR.LE gsb0, 0x0 ;  /* 0x00008000000079c5 */ /* 0x000fe40000010000 */
[----:B------:R-:W-:-:S06]  /*ad40*/  WARPGROUP.ARRIVE ;  /* 0x00000000000079c5 */ /* 0x000fcc0000000000 */
[----:B------:R-:W-:Y:S01]  /*ad50*/  HGMMA.64x96x16.F32 R24, gdesc[UR4], R24, gsb0 ;  /* 0x01600000041879f0 */ /* 0x000fe20008000818 */
[----:B---3--:R-:W-:Y:S01]  /*ad60*/  VIADD R6, R6, 0x400 ;  /* 0x0000040006067836 */ /* 0x008fe20000000000 */
        /* <DEDUP_REMOVED lines=91> */
[----:B------:R-:W-:Y:S01]  /*b320*/  R2UR UR5, R7 ;  /* 0x00000000070572ca */ /* 0x000fe200000e0000 */
[----:B----4-:R-:W-:Y:S01]  /*b330*/  VIADD R14, R14, 0xc02 ;  /* 0x00000c020e0e7836 */ /* 0x010fe20000000000 */
[----:B------:R0:W5:Y:S01]  /*b340*/  LDL R18, [R1+0xc] ;  /* 0x00000c0001127983 */ /* 0x0001620000100800 */
        /* <DEDUP_REMOVED lines=9> */
[----:B--2---:R-:W-:Y:S02]  /*b3e0*/  VIADD R12, R12, 0xc04 ;  /* 0x00000c040c0c7836 */ /* 0x004fe40000000000 */
        /* <DEDUP_REMOVED lines=47> */
.L_x_12680:
[----:B------:R-:W-:Y:S05]  /*b6e0*/  BSYNC B0 ;  /* 0x0000000000007941 */ /* 0x000fea0003800000 */
.L_x_12679:
[----:B0-----:R-:W2:Y:S02]  /*b6f0*/  LDL.64 R4, [R1+0x20] ;  /* 0x0000200001047983 */ /* 0x001ea40000100a00 */
[----:B--2---:R-:W-:-:S05]  /*b700*/  MOV R4, R4 ;  /* 0x0000000400047202 */ /* 0x004fca0000000f00 */
[----:B-----5:R-:W-:-:S05]  /*b710*/  IMAD R3, R3, 0x8, R4 ;  /* 0x0000000803037824 */ /* 0x020fca00078e0204 */
[----:B------:R-:W-:-:S04]  /*b720*/  PRMT R3, R18, 0x654, R3 ;  /* 0x0000065412037816 */ /* 0x000fc80000000003 */
[----:B------:R0:W-:Y:S01]  /*b730*/  SYNCS.ARRIVE.TRANS64.RED.A1T0 RZ, [R3+URZ], RZ ;  /* 0x000000ff03ff79a7 */ /* 0x0001e2000810043f */
[----:B------:R-:W2:Y:S04]  /*b740*/  LD.E.64 R4, desc[UR36][R16.64+0x150] ;  /* 0x0001502410047980 */ /* 0x000ea8000c101b00 */
[----:B--2---:R-:W2:Y:S04]  /*b750*/  LD.E R6, desc[UR36][R4.64] ;  /* 0x0000002404067980 */ /* 0x004ea8000c101900 */
[----:B------:R-:W3:Y:S01]  /*b760*/  LDL.64 R4, [R1+0x210] ;  /* 0x0002100001047983 */ /* 0x000ee20000100a00 */
[-C--:B--2---:R-:W-:Y:S01]  /*b770*/  FMUL.FTZ R11, R24, R6.reuse ;  /* 0x00000006180b7220 */ /* 0x084fe20000410000 */
[-C--:B------:R-:W-:Y:S01]  /*b780*/  FMUL.FTZ R14, R25, R6.reuse ;  /* 0x00000006190e7220 */ /* 0x080fe20000410000 */
[-C--:B------:R-:W-:Y:S01]  /*b790*/  FMUL.FTZ R18, R28, R6.reuse ;  /* 0x000000061c127220 */ /* 0x080fe20000410000 */
[-C--:B------:R-:W-:Y:S01]  /*b7a0*/  FMUL.FTZ R21, R29, R6.reuse ;  /* 0x000000061d157220 */ /* 0x080fe20000410000 */
[-C--:B0-----:R-:W-:Y:S01]  /*b7b0*/  FMUL.FTZ R3, R27, R6.reuse ;  /* 0x000000061b037220 */ /* 0x081fe20000410000 */
        /* <DEDUP_REMOVED lines=18> */
[----:B---3--:R-:W-:Y:S01]  /*b8e0*/  FMNMX.FTZ R7, R11, R4, !PT ;  /* 0x000000040b077209 */ /* 0x008fe20007810000 */
        /* <DEDUP_REMOVED lines=36> */
[----:B------:R-:W3:Y:S02]  /*bb30*/  LDL R25, [R1+0x230] ;  /* 0x0002300001197983 */ /* 0x000ee40000100800 */
        /* <DEDUP_REMOVED lines=56> */
[----:B------:R-:W1:Y:S02]  /*bec0*/  SHFL.BFLY PT, R9, R8, 0x2, 0x1f ;  /* 0x0c401f0008097f89 */ /* 0x000e6400000e0000 */
[----:B------:R-:W4:Y:S01]  /*bed0*/  MUFU.TANH R46, R46 ;  /* 0x0000002e002e7308 */ /* 0x000f220000002400 */
[----:B--2---:R-:W-:-:S07]  /*bee0*/  FMNMX.FTZ R7, R42, R7, !PT ;  /* 0x000000072a077209 */ /* 0x004fce0007810000 */
[----:B------:R-:W2:Y:S01]  /*bef0*/  MUFU.TANH R48, R48 ;  /* 0x0000003000307308 */ /* 0x000ea20000002400 */
[----:B0-----:R-:W-:-:S07]  /*bf00*/  FMNMX.FTZ R7, R44, R7, !PT ;  /* 0x000000072c077209 */ /* 0x001fce0007810000 */
[----:B------:R-:W0:Y:S01]  /*bf10*/  MUFU.TANH R50, R50 ;  /* 0x0000003200327308 */ /* 0x000e220000002400 */
[----:B----4-:R-:W-:Y:S02]  /*bf20*/  FMNMX.FTZ R7, R46, R7, !PT ;  /* 0x000000072e077209 */ /* 0x010fe40007810000 */
[----:B-1----:R-:W-:-:S05]  /*bf30*/  FMNMX.FTZ R13, R8, R9, !PT ;  /* 0x00000009080d7209 */ /* 0x002fca0007810000 */
[----:B------:R-:W1:Y:S01]  /*bf40*/  MUFU.TANH R52, R52 ;  /* 0x0000003400347308 */ /* 0x000e620000002400 */
[----:B--2---:R-:W-:Y:S01]  /*bf50*/  FMNMX.FTZ R7, R48, R7, !PT ;  /* 0x0000000730077209 */ /* 0x004fe20007810000 */
[----:B------:R-:W2:Y:S06]  /*bf60*/  SHFL.BFLY PT, R20, R13, 0x1, 0x1f ;  /* 0x0c201f000d147f89 */ /* 0x000eac00000e0000 */
[----:B------:R-:W4:Y:S01]  /*bf70*/  MUFU.TANH R54, R54 ;  /* 0x0000003600367308 */ /* 0x000f220000002400 */
[----:B0-----:R-:W-:-:S07]  /*bf80*/  FMNMX.FTZ R7, R50, R7, !PT ;  /* 0x0000000732077209 */ /* 0x001fce0007810000 */
[----:B------:R-:W0:Y:S01]  /*bf90*/  MUFU.TANH R56, R56 ;  /* 0x0000003800387308 */ /* 0x000e220000002400 */
[----:B-1----:R-:W-:-:S07]  /*bfa0*/  FMNMX.FTZ R7, R52, R7, !PT ;  /* 0x0000000734077209 */ /* 0x002fce0007810000 */
[----:B------:R-:W1:Y:S01]  /*bfb0*/  MUFU.TANH R58, R58 ;  /* 0x0000003a003a7308 */ /* 0x000e620000002400 */
[----:B----4-:R-:W-:Y:S02]  /*bfc0*/  FMNMX.FTZ R7, R54, R7, !PT ;  /* 0x0000000736077209 */ /* 0x010fe40007810000 */
[----:B--2---:R-:W-:-:S05]  /*bfd0*/  FMNMX.FTZ R20, R13, R20, !PT ;  /* 0x000000140d147209 */ /* 0x004fca0007810000 */
        /* <DEDUP_REMOVED lines=11> */
[----:B--2---:R-:W-:-:S04]  /*c090*/  FMNMX.FTZ R7, R66, R7, !PT ;  /* 0x0000000742077209 */ /* 0x004fc80007810000 */
[----:B0-----:R-:W-:-:S04]  /*c0a0*/  FMNMX.FTZ R7, R68, R7, !PT ;  /* 0x0000000744077209 */ /* 0x001fc80007810000 */
[----:B-1----:R-:W-:Y:S02]  /*c0b0*/  FMNMX.FTZ R9, R70, R7, !PT ;  /* 0x0000000746097209 */ /* 0x002fe40007810000 */
[----:B------:R-:W2:Y:S04]  /*c0c0*/  LDL.64 R6, [R1+0x220] ;  /* 0x0002200001067983 */ /* 0x000ea80000100a00 */
[----:B------:R-:W-:Y:S04]  /*c0d0*/  STL.64 [R1+0x210], R8 ;  /* 0x0002100801007387 */ /* 0x000fe80000100a00 */
[----:B------:R-:W-:Y:S04]  /*c0e0*/  STL [R1+0x210], R20 ;  /* 0x0002101401007387 */ /* 0x000fe80000100800 */
[----:B------:R-:W4:Y:S04]  /*c0f0*/  LDL R24, [R1+0x210] ;  /* 0x0002100001187983 */ /* 0x000f280000100800 */
[----:B------:R-:W2:Y:S01]  /*c100*/  LDL R19, [R1+0x214] ;  /* 0x0002140001137983 */ /* 0x000ea20000100800 */
[----:B----4-:R-:W-:-:S04]  /*c110*/  FADD.FTZ R4, R4, -R24 ;  /* 0x8000001804047221 */ /* 0x010fc80000010000 */
[----:B---3--:R-:W-:-:S04]  /*c120*/  FMUL.FTZ R4, R4, R25 ;  /* 0x0000001904047220 */ /* 0x008fc80000410000 */
[----:B------:R2:W-:Y:S02]  /*c130*/  MUFU.EX2 R13, R4 ;  /* 0x00000004000d7308 */ /* 0x0005e40000000800 */
[----:B--2---:R-:W0:Y:S02]  /*c140*/  SHFL.BFLY PT, R4, R19, 0x2, 0x1f ;  /* 0x0c401f0013047f89 */ /* 0x004e2400000e0000 */
[----:B0-----:R-:W-:-:S05]  /*c150*/  FMNMX.FTZ R4, R4, R19, !PT ;  /* 0x0000001304047209 */ /* 0x001fca0007810000 */
[----:B------:R-:W0:Y:S01]  /*c160*/  SHFL.BFLY PT, R9, R4, 0x1, 0x1f ;  /* 0x0c201f0004097f89 */ /* 0x000e2200000e0000 */
[----:B------:R-:W-:-:S04]  /*c170*/  FMUL.FTZ R24, R25, R24 ;  /* 0x0000001819187220 */ /* 0x000fc80000410000 */
        /* <DEDUP_REMOVED lines=30> */
[----:B------:R-:W-:Y:S01]  /*c360*/  MUFU.EX2 R152, R152 ;  /* 0x0000009800987308 */ /* 0x000fe20000000800 */
[-CC-:B------:R-:W-:Y:S01]  /*c370*/  FFMA.FTZ R35, R26, R25.reuse, -R5.reuse ;  /* 0x000000191a237223 */ /* 0x180fe20000010805 */
[----:B------:R-:W-:-:S06]  /*c380*/  FFMA.FTZ R155, R72, R25, -R5 ;  /* 0x00000019489b7223 */ /* 0x000fcc0000010805 */
[----:B------:R-:W-:Y:S08]  /*c390*/  MUFU.EX2 R24, R4 ;  /* 0x0000000400187308 */ /* 0x000ff00000000800 */
[----:B------:R-:W0:Y:S01]  /*c3a0*/  MUFU.EX2 R37, R37 ;  /* 0x0000002500257308 */ /* 0x000e220000000800 */
[----:B------:R-:W-:-:S07]  /*c3b0*/  FFMA.FTZ R33, R74, R25, -R5 ;  /* 0x000000194a217223 */ /* 0x000fce0000010805 */
[----:B------:R-:W-:Y:S08]  /*c3c0*/  MUFU.EX2 R15, R15 ;  /* 0x0000000f000f7308 */ /* 0x000ff00000000800 */
[----:B------:R-:W1:Y:S01]  /*c3d0*/  MUFU.EX2 R153, R153 ;  /* 0x0000009900997308 */ /* 0x000e620000000800 */
[----:B------:R-:W-:-:S07]  /*c3e0*/  FFMA.FTZ R157, R76, R25, -R5 ;  /* 0x000000194c9d7223 */ /* 0x000fce0000010805 */
[----:B------:R-:W-:Y:S08]  /*c3f0*/  MUFU.EX2 R154, R154 ;  /* 0x0000009a009a7308 */ /* 0x000ff00000000800 */
[----:B------:R-:W2:Y:S01]  /*c400*/  MUFU.EX2 R35, R35 ;  /* 0x0000002300237308 */ /* 0x000ea20000000800 */
[----:B0-----:R-:W-:Y:S01]  /*c410*/  FFMA.FTZ R4, R7, R24, R37 ;  /* 0x0000001807047223 */ /* 0x001fe20000010025 */
[----:B------:R-:W-:-:S06]  /*c420*/  FFMA.FTZ R6, R13, R6, R152 ;  /* 0x000000060d067223 */ /* 0x000fcc0000010098 */
        /* <DEDUP_REMOVED lines=105> */
[----:B------:R-:W-:Y:S01]  /*cac0*/  STL [R1+0x214], R8 ;  /* 0x0002140801007387 */ /* 0x000fe20000100800 */
[----:B---3--:R-:W-:-:S05]  /*cad0*/  FADD.FTZ R5, R11, R6 ;  /* 0x000000060b057221 */ /* 0x008fca0000010000 */
[----:B------:R0:W-:Y:S04]  /*cae0*/  STL.64 [R1+0x220], R4 ;  /* 0x0002200401007387 */ /* 0x0001e80000100a00 */
[----:B------:R-:W2:Y:S01]  /*caf0*/  LD.E R12, desc[UR36][R16.64+0x240] ;  /* 0x00024024100c7980 */ /* 0x000ea2000c101900 */
[----:B------:R-:W-:-:S05]  /*cb00*/  IADD3 R6, P0, R16, 0x240, RZ ;  /* 0x0000024010067810 */ /* 0x000fca0007f1e0ff */
[----:B0-----:R-:W-:Y:S01]  /*cb10*/  IMAD.X R5, RZ, RZ, R17, P0 ;  /* 0x000000ffff057224 */ /* 0x001fe200000e0611 */
[----:B------:R-:W-:Y:S01]  /*cb20*/  LOP3.LUT R4, R6, 0x4, RZ, 0xfc, !PT ;  /* 0x0000000406047812 */ /* 0x000fe200078efcff */
[----:B--2---:R-:W-:-:S05]  /*cb30*/  FMUL.FTZ R7, R13, R12 ;  /* 0x0000000c0d077220 */ /* 0x004fca0000410000 */
[----:B------:R-:W-:Y:S04]  /*cb40*/  ST.E desc[UR36][R16.64+0x240], R7 ;  /* 0x0002400710007985 */ /* 0x000fe8000c101924 */
[----:B------:R-:W2:Y:S02]  /*cb50*/  LD.E R12, desc[UR36][R4.64] ;  /* 0x00000024040c7980 */ /* 0x000ea4000c101900 */
[----:B--2---:R-:W-:-:S05]  /*cb60*/  FMUL.FTZ R9, R13, R12 ;  /* 0x0000000c0d097220 */ /* 0x004fca0000410000 */
[----:B------:R0:W-:Y:S04]  /*cb70*/  ST.E desc[UR36][R4.64], R9 ;  /* 0x0000000904007985 */ /* 0x0001e8000c101924 */
[----:B------:R-:W0:Y:S04]  /*cb80*/  LD.E R118, desc[UR36][R16.64+0x254] ;  /* 0x0002542410767980 */ /* 0x000e28000c101900 */
[----:B------:R-:W2:Y:S04]  /*cb90*/  LD.E R8, desc[UR36][R16.64+0x434] ;  /* 0x0004342410087980 */ /* 0x000ea8000c101900 */
[----:B------:R-:W3:Y:S04]  /*cba0*/  LD.E R132, desc[UR36][R16.64+0x290] ;  /* 0x0002902410847980 */ /* 0x000ee8000c101900 */
[----:B------:R-:W4:Y:S04]  /*cbb0*/  LD.E R116, desc[UR36][R16.64+0x250] ;  /* 0x0002502410747980 */ /* 0x000f28000c101900 */
        /* <DEDUP_REMOVED lines=58> */
[C---:B0-----:R-:W-:Y:S01]  /*cf60*/  FMUL.FTZ R9, R13.reuse, R118 ;  /* 0x000000760d097220 */ /* 0x041fe20000410000 */
[----:B--2---:R-:W-:-:S04]  /*cf70*/  FMUL.FTZ R45, R13, R8 ;  /* 0x000000080d2d7220 */ /* 0x004fc80000410000 */
[----:B------:R3:W-:Y:S04]  /*cf80*/  ST.E desc[UR36][R16.64+0x254], R9 ;  /* 0x0002540910007985 */ /* 0x0007e8000c101924 */
[----:B------:R0:W-:Y:S01]  /*cf90*/  ST.E desc[UR36][R16.64+0x434], R45 ;  /* 0x0004342d10007985 */ /* 0x0001e2000c101924 */
[C---:B----4-:R-:W-:Y:S01]  /*cfa0*/  FMUL.FTZ R7, R13.reuse, R116 ;  /* 0x000000740d077220 */ /* 0x050fe20000410000 */
[C---:B---3--:R-:W-:Y:S01]  /*cfb0*/  FMUL.FTZ R9, R13.reuse, R132 ;  /* 0x000000840d097220 */ /* 0x048fe20000410000 */
[C---:B------:R-:W-:Y:S01]  /*cfc0*/  FMUL.FTZ R25, R13.reuse, R120 ;  /* 0x000000780d197220 */ /* 0x040fe20000410000 */
[----:B------:R-:W-:-:S03]  /*cfd0*/  FMUL.FTZ R27, R13, R122 ;  /* 0x0000007a0d1b7220 */ /* 0x000fc60000410000 */
[----:B------:R1:W-:Y:S01]  /*cfe0*/  ST.E desc[UR36][R16.64+0x290], R9 ;  /* 0x0002900910007985 */ /* 0x0003e2000c101924 */
[C---:B------:R-:W-:Y:S01]  /*cff0*/  FMUL.FTZ R39, R13.reuse, R124 ;  /* 0x0000007c0d277220 */ /* 0x040fe20000410000 */
[C---:B------:R-:W-:Y:S01]  /*d000*/  FMUL.FTZ R41, R13.reuse, R126 ;  /* 0x0000007e0d297220 */ /* 0x040fe20000410000 */
[C---:B------:R-:W-:Y:S01]  /*d010*/  FMUL.FTZ R43, R13.reuse, R128 ;  /* 0x000000800d2b7220 */ /* 0x040fe20000410000 */
[C---:B0-----:R-:W-:Y:S01]  /*d020*/  FMUL.FTZ R45, R13.reuse, R134 ;  /* 0x000000860d2d7220 */ /* 0x041fe20000410000 */
[C---:B------:R-:W-:Y:S01]  /*d030*/  FMUL.FTZ R47, R13.reuse, R136 ;  /* 0x000000880d2f7220 */ /* 0x040fe20000410000 */
        /* <DEDUP_REMOVED lines=13> */
[C---:B0-----:R-:W-:Y:S01]  /*d110*/  FMUL.FTZ R41, R13.reuse, R146 ;  /* 0x000000920d297220 */ /* 0x041fe20000410000 */
[C---:B-1----:R-:W-:Y:S02]  /*d120*/  FMUL.FTZ R43, R13.reuse, R148 ;  /* 0x000000940d2b7220 */ /* 0x042fe40000410000 */
[----:B------:R0:W-:Y:S01]  /*d130*/  ST.E desc[UR36][R16.64+0x2e0], R9 ;  /* 0x0002e00910007985 */ /* 0x0001e2000c101924 */
[C---:B--2---:R-:W-:Y:S01]  /*d140*/  FMUL.FTZ R45, R13.reuse, R114 ;  /* 0x000000720d2d7220 */ /* 0x044fe20000410000 */
[C---:B---3--:R-:W-:Y:S02]  /*d150*/  FMUL.FTZ R47, R13.reuse, R112 ;  /* 0x000000700d2f7220 */ /* 0x048fe40000410000 */
[----:B------:R1:W-:Y:S01]  /*d160*/  ST.E desc[UR36][R16.64+0x284], R7 ;  /* 0x0002840710007985 */ /* 0x0003e2000c101924 */
[----:B0-----:R-:W-:-:S03]  /*d170*/  FMUL.FTZ R9, R13, R92 ;  /* 0x0000005c0d097220 */ /* 0x001fc60000410000 */
[----:B------:R0:W-:Y:S01]  /*d180*/  ST.E desc[UR36][R16.64+0x2b0], R25 ;  /* 0x0002b01910007985 */ /* 0x0001e2000c101924 */
[----:B------:R-:W-:-:S03]  /*d190*/  FMUL.FTZ R49, R13, R138 ;  /* 0x0000008a0d317220 */ /* 0x000fc60000410000 */
[----:B------:R2:W-:Y:S01]  /*d1a0*/  ST.E desc[UR36][R16.64+0x2b4], R27 ;  /* 0x0002b41b10007985 */ /* 0x0005e2000c101924 */
[----:B-1----:R-:W-:-:S03]  /*d1b0*/  FMUL.FTZ R7, R13, R150 ;  /* 0x000000960d077220 */ /* 0x002fc60000410000 */
[----:B------:R1:W-:Y:S04]  /*d1c0*/  ST.E desc[UR36][R16.64+0x2c0], R39 ;  /* 0x0002c02710007985 */ /* 0x0003e8000c101924 */
[----:B------:R3:W-:Y:S01]  /*d1d0*/  ST.E desc[UR36][R16.64+0x2c4], R41 ;  /* 0x0002c42910007985 */ /* 0x0007e2000c101924 */
[----:B0-----:R-:W-:-:S03]  /*d1e0*/  FMUL.FTZ R25, R13, R110 ;  /* 0x0000006e0d197220 */ /* 0x001fc60000410000 */
[----:B------:R0:W-:Y:S01]  /*d1f0*/  ST.E desc[UR36][R16.64+0x2d0], R43 ;  /* 0x0002d02b10007985 */ /* 0x0001e2000c101924 */
[----:B--2---:R-:W-:-:S03]  /*d200*/  FMUL.FTZ R27, R13, R102 ;  /* 0x000000660d1b7220 */ /* 0x004fc60000410000 */
[----:B------:R2:W-:Y:S01]  /*d210*/  ST.E desc[UR36][R16.64+0x2f0], R45 ;  /* 0x0002f02d10007985 */ /* 0x0005e2000c101924 */
[----:B-1----:R-:W-:-:S03]  /*d220*/  FMUL.FTZ R39, R13, R108 ;  /* 0x0000006c0d277220 */ /* 0x002fc60000410000 */
[----:B------:R1:W-:Y:S01]  /*d230*/  ST.E desc[UR36][R16.64+0x2f4], R47 ;  /* 0x0002f42f10007985 */ /* 0x0003e2000c101924 */
[C---:B---3--:R-:W-:Y:S01]  /*d240*/  FMUL.FTZ R41, R13.reuse, R106 ;  /* 0x0000006a0d297220 */ /* 0x048fe20000410000 */
[C---:B0-----:R-:W-:Y:S02]  /*d250*/  FMUL.FTZ R43, R13.reuse, R104 ;  /* 0x000000680d2b7220 */ /* 0x041fe40000410000 */
[----:B------:R0:W-:Y:S01]  /*d260*/  ST.E desc[UR36][R16.64+0x330], R9 ;  /* 0x0003300910007985 */ /* 0x0001e2000c101924 */
[C---:B--2---:R-:W-:Y:S01]  /*d270*/  FMUL.FTZ R45, R13.reuse, R98 ;  /* 0x000000620d2d7220 */ /* 0x044fe20000410000 */
[C---:B-1----:R-:W-:Y:S02]  /*d280*/  FMUL.FTZ R47, R13.reuse, R96 ;  /* 0x000000600d2f7220 */ /* 0x042fe40000410000 */
[----:B------:R1:W-:Y:S01]  /*d290*/  ST.E desc[UR36][R16.64+0x2a4], R49 ;  /* 0x0002a43110007985 */ /* 0x0003e2000c101924 */
[----:B0-----:R-:W-:-:S03]  /*d2a0*/  FMUL.FTZ R9, R13, R72 ;  /* 0x000000480d097220 */ /* 0x001fc60000410000 */
[----:B------:R0:W-:Y:S04]  /*d2b0*/  ST.E desc[UR36][R16.64+0x2d4], R7 ;  /* 0x0002d40710007985 */ /* 0x0001e8000c101924 */
        /* <DEDUP_REMOVED lines=10> */
[----:B---3--:R-:W-:-:S03]  /*d360*/  FMUL.FTZ R39, R13, R88 ;  /* 0x000000580d277220 */ /* 0x008fc60000410000 */
[----:B------:R3:W-:Y:S01]  /*d370*/  ST.E desc[UR36][R16.64+0x340], R47 ;  /* 0x0003402f10007985 */ /* 0x0007e2000c101924 */
[C---:B0-----:R-:W-:Y:S01]  /*d380*/  FMUL.FTZ R41, R13.reuse, R86 ;  /* 0x000000560d297220 */ /* 0x041fe20000410000 */
[C---:B--2---:R-:W-:Y:S02]  /*d390*/  FMUL.FTZ R43, R13.reuse, R84 ;  /* 0x000000540d2b7220 */ /* 0x044fe40000410000 */
[----:B------:R0:W-:Y:S01]  /*d3a0*/  ST.E desc[UR36][R16.64+0x380], R9 ;  /* 0x0003800910007985 */ /* 0x0001e2000c101924 */
[C---:B-1----:R-:W-:Y:S01]  /*d3b0*/  FMUL.FTZ R45, R13.reuse, R78 ;  /* 0x0000004e0d2d7220 */ /* 0x042fe20000410000 */
[C---:B---3--:R-:W-:Y:S02]  /*d3c0*/  FMUL.FTZ R47, R13.reuse, R76 ;  /* 0x0000004c0d2f7220 */ /* 0x048fe40000410000 */
        /* <DEDUP_REMOVED lines=22> */
[----:B------:R0:W-:Y:S01]  /*d530*/  ST.E desc[UR36][R16.64+0x394], R49 ;  /* 0x0003943110007985 */ /* 0x0001e2000c101924 */
[----:B------:R-:W-:-:S03]  /*d540*/  FMUL.FTZ R51, R13, R51 ;  /* 0x000000330d337220 */ /* 0x000fc60000410000 */
[----:B------:R2:W-:Y:S01]  /*d550*/  ST.E desc[UR36][R16.64+0x3a0], R25 ;  /* 0x0003a01910007985 */ /* 0x0005e2000c101924 */
[----:B------:R-:W-:Y:S01]  /*d560*/  LOP3.LUT R8, R6, 0x8, RZ, 0xfc, !PT ;  /* 0x0000000806087812 */ /* 0x000fe200078efcff */
[C---:B-1----:R-:W-:Y:S02]  /*d570*/  FMUL.FTZ R7, R13.reuse, R60 ;  /* 0x0000003c0d077220 */ /* 0x042fe40000410000 */
        /* <DEDUP_REMOVED lines=14> */
[C---:B---3--:R-:W-:Y:S01]  /*d660*/  FMUL.FTZ R47, R13.reuse, R26 ;  /* 0x0000001a0d2f7220 */ /* 0x048fe20000410000 */
[----:B------:R-:W-:Y:S01]  /*d670*/  FMUL.FTZ R13, R13, R38 ;  /* 0x000000260d0d7220 */ /* 0x000fe20000410000 */
[--C-:B0-----:R-:W-:Y:S01]  /*d680*/  IMAD.MOV.U32 R9, RZ, RZ, R5.reuse ;  /* 0x000000ffff097224 */ /* 0x101fe200078e0005 */
[----:B------:R-:W-:Y:S04]  /*d690*/  ST.E desc[UR36][R16.64+0x2e4], R51 ;  /* 0x0002e43310007985 */ /* 0x000fe8000c101924 */
[----:B------:R0:W-:Y:S04]  /*d6a0*/  ST.E desc[UR36][R16.64+0x3c4], R7 ;  /* 0x0003c40710007985 */ /* 0x0001e8000c101924 */
[----:B------:R-:W-:Y:S04]  /*d6b0*/  ST.E desc[UR36][R16.64+0x3e4], R49 ;  /* 0x0003e43110007985 */ /* 0x000fe8000c101924 */
[----:B------:R1:W-:Y:S04]  /*d6c0*/  ST.E desc[UR36][R16.64+0x3f0], R25 ;  /* 0x0003f01910007985 */ /* 0x0003e8000c101924 */
[----:B------:R2:W-:Y:S04]  /*d6d0*/  ST.E desc[UR36][R16.64+0x3f4], R27 ;  /* 0x0003f41b10007985 */ /* 0x0005e8000c101924 */
[----:B------:R-:W-:Y:S04]  /*d6e0*/  ST.E desc[UR36][R16.64+0x400], R39 ;  /* 0x0004002710007985 */ /* 0x000fe8000c101924 */
[----:B------:R3:W-:Y:S04]  /*d6f0*/  ST.E desc[UR36][R16.64+0x404], R41 ;  /* 0x0004042910007985 */ /* 0x0007e8000c101924 */
[----:B------:R-:W-:Y:S04]  /*d700*/  ST.E desc[UR36][R16.64+0x410], R43 ;  /* 0x0004102b10007985 */ /* 0x000fe8000c101924 */
[----:B------:R-:W-:Y:S04]  /*d710*/  ST.E desc[UR36][R16.64+0x420], R45 ;  /* 0x0004202d10007985 */ /* 0x000fe8000c101924 */
[----:B------:R4:W-:Y:S04]  /*d720*/  ST.E desc[UR36][R16.64+0x424], R47 ;  /* 0x0004242f10007985 */ /* 0x0009e8000c101924 */
[----:B------:R4:W-:Y:S04]  /*d730*/  ST.E desc[UR36][R16.64+0x430], R13 ;  /* 0x0004300d10007985 */ /* 0x0009e8000c101924 */
[----:B0-----:R-:W1:Y:S01]  /*d740*/  LD.E R7, desc[UR36][R8.64] ;  /* 0x0000002408077980 */ /* 0x001e62000c101900 */
[----:B------:R-:W-:Y:S01]  /*d750*/  LOP3.LUT R6, R6, 0xc, RZ, 0xfc, !PT ;  /* 0x0000000c06067812 */ /* 0x000fe200078efcff */
[----:B-1----:R-:W-:Y:S01]  /*d760*/  FMUL.FTZ R25, R24, R7 ;  /* 0x0000000718197220 */ /* 0x002fe20000410000 */
[----:B------:R-:W-:-:S04]  /*d770*/  IMAD.MOV.U32 R7, RZ, RZ, R5 ;  /* 0x000000ffff077224 */ /* 0x000fc800078e0005 */
[----:B------:R0:W-:Y:S04]  /*d780*/  ST.E desc[UR36][R8.64], R25 ;  /* 0x0000001908007985 */ /* 0x0001e8000c101924 */
[----:B--2---:R-:W2:Y:S01]  /*d790*/  LD.E R27, desc[UR36][R6.64] ;  /* 0x00000024061b7980 */ /* 0x004ea2000c101900 */
[----:B------:R-:W1:Y:S01]  /*d7a0*/  S2R R116, SR_TID.X ;  /* 0x0000000000747919 */ /* 0x000e620000002100 */
[----:B--2---:R-:W-:-:S05]  /*d7b0*/  FMUL.FTZ R27, R24, R27 ;  /* 0x0000001b181b7220 */ /* 0x004fca0000410000 */
[----:B------:R2:W-:Y:S04]  /*d7c0*/  ST.E desc[UR36][R6.64], R27 ;  /* 0x0000001b06007985 */ /* 0x0005e8000c101924 */
        /* <DEDUP_REMOVED lines=54> */
[----:B---3--:R-:W3:Y:S04]  /*db30*/  LD.E R41, desc[UR36][R16.64+0x3fc] ;  /* 0x0003fc2410297980 */ /* 0x008ee8000c101900 */
[----:B----4-:R-:W4:Y:S04]  /*db40*/  LD.E R47, desc[UR36][R16.64+0x408] ;  /* 0x00040824102f7980 */ /* 0x010f28000c101900 */
[----:B------:R-:W4:Y:S04]  /*db50*/  LD.E R45, desc[UR36][R16.64+0x40c] ;  /* 0x00040c24102d7980 */ /* 0x000f28000c101900 */
[----:B------:R-:W4:Y:S04]  /*db60*/  LD.E R43, desc[UR36][R16.64+0x418] ;  /* 0x00041824102b7980 */ /* 0x000f28000c101900 */
[----:B------:R-:W4:Y:S04]  /*db70*/  LD.E R39, desc[UR36][R16.64+0x41c] ;  /* 0x00041c2410277980 */ /* 0x000f28000c101900 */
[----:B------:R-:W4:Y:S04]  /*db80*/  LD.E R13, desc[UR36][R16.64+0x428] ;  /* 0x00042824100d7980 */ /* 0x000f28000c101900 */
[----:B0-----:R-:W4:Y:S04]  /*db90*/  LD.E R25, desc[UR36][R16.64+0x42c] ;  /* 0x00042c2410197980 */ /* 0x001f28000c101900 */
[----:B--2---:R-:W2:Y:S01]  /*dba0*/  LD.E R27, desc[UR36][R16.64+0x438] ;  /* 0x00043824101b7980 */ /* 0x004ea2000c101900 */
[----:B-1----:R-:W-:Y:S01]  /*dbb0*/  SHF.R.U32.HI R116, RZ, 0x7, R116 ;  /* 0x00000007ff747819 */ /* 0x002fe20000011674 */
[C---:B------:R-:W-:Y:S01]  /*dbc0*/  FMUL.FTZ R119, R24.reuse, R119 ;  /* 0x0000007718777220 */ /* 0x040fe20000410000 */
[C---:B------:R-:W-:Y:S01]  /*dbd0*/  FMUL.FTZ R51, R24.reuse, R51 ;  /* 0x0000003318337220 */ /* 0x040fe20000410000 */
[C---:B------:R-:W-:Y:S01]  /*dbe0*/  FMUL.FTZ R55, R24.reuse, R55 ;  /* 0x0000003718377220 */ /* 0x040fe20000410000 */
[C---:B------:R-:W-:Y:S01]  /*dbf0*/  FMUL.FTZ R53, R24.reuse, R53 ;  /* 0x0000003518357220 */ /* 0x040fe20000410000 */
[C---:B------:R-:W-:Y:S01]  /*dc00*/  FMUL.FTZ R26, R24.reuse, R26 ;  /* 0x0000001a181a7220 */ /* 0x040fe20000410000 */
        /* <DEDUP_REMOVED lines=9> */
[C---:B------:R-:W-:Y:S01]  /*dca0*/  FMUL.FTZ R129, R24.reuse, R129 ;  /* 0x0000008118817220 */ /* 0x040fe20000410000 */
[C---:B------:R-:W-:Y:S01]  /*dcb0*/  FMUL.FTZ R131, R24.reuse, R131 ;  /* 0x0000008318837220 */ /* 0x040fe20000410000 */
[----:B------:R-:W-:Y:S01]  /*dcc0*/  FMUL.FTZ R133, R24, R133 ;  /* 0x0000008518857220 */ /* 0x000fe20000410000 */
[----:B0-----:R-:W-:Y:S02]  /*dcd0*/  VIADD R26, R116, 0x8 ;  /* 0x00000008741a7836 */ /* 0x001fe40000000000 */
        /* <DEDUP_REMOVED lines=43> */
[C---:B----4-:R-:W-:Y:S01]  /*df90*/  FMUL.FTZ R47, R24.reuse, R47 ;  /* 0x0000002f182f7220 */ /* 0x050fe20000410000 */
[C---:B------:R-:W-:Y:S01]  /*dfa0*/  FMUL.FTZ R45, R24.reuse, R45 ;  /* 0x0000002d182d7220 */ /* 0x040fe20000410000 */
[C---:B------:R-:W-:Y:S01]  /*dfb0*/  FMUL.FTZ R43, R24.reuse, R43 ;  /* 0x0000002b182b7220 */ /* 0x040fe20000410000 */
[C---:B------:R-:W-:Y:S01]  /*dfc0*/  FMUL.FTZ R39, R24.reuse, R39 ;  /* 0x0000002718277220 */ /* 0x040fe20000410000 */
[C---:B------:R-:W-:Y:S01]  /*dfd0*/  FMUL.FTZ R51, R24.reuse, R13 ;  /* 0x0000000d18337220 */ /* 0x040fe20000410000 */
[C---:B------:R-:W-:Y:S01]  /*dfe0*/  FMUL.FTZ R53, R24.reuse, R25 ;  /* 0x0000001918357220 */ /* 0x040fe20000410000 */
[----:B--2---:R-:W-:Y:S01]  /*dff0*/  FMUL.FTZ R55, R24, R27 ;  /* 0x0000001b18377220 */ /* 0x004fe20000410000 */
        /* <DEDUP_REMOVED lines=53> */
[----:B------:R1:W-:Y:S04]  /*e350*/  ST.E desc[UR36][R16.64+0x41c], R39 ;  /* 0x00041c2710007985 */ /* 0x0003e8000c101924 */
[----:B------:R-:W-:Y:S04]  /*e360*/  ST.E desc[UR36][R16.64+0x428], R51 ;  /* 0x0004283310007985 */ /* 0x000fe8000c101924 */
[----:B------:R-:W-:Y:S04]  /*e370*/  ST.E desc[UR36][R16.64+0x42c], R53 ;  /* 0x00042c3510007985 */ /* 0x000fe8000c101924 */
[----:B------:R-:W-:Y:S01]  /*e380*/  ST.E desc[UR36][R16.64+0x438], R55 ;  /* 0x0004383710007985 */ /* 0x000fe2000c101924 */
[----:B------:R2:W-:Y:S06]  /*e390*/  BAR.SYNC.DEFER_BLOCKING R26, 0x100 ;  /* 0x0004001a0000751d */ /* 0x0005ec0000010000 */
[----:B------:R-:W3:Y:S04]  /*e3a0*/  LDL R24, [R1+0x1f8] ;  /* 0x0001f80001187983 */ /* 0x000ee80000100800 */
[----:B0-----:R-:W4:Y:S04]  /*e3b0*/  LD.E R45, desc[UR36][R16.64+0x240] ;  /* 0x00024024102d7980 */ /* 0x001f28000c101900 */
[----:B------:R-:W3:Y:S04]  /*e3c0*/  LD.E.64 R12, desc[UR36][R16.64+0x88] ;  /* 0x00008824100c7980 */ /* 0x000ee8000c101b00 */
[----:B----4-:R0:W-:Y:S04]  /*e3d0*/  ST.E desc[UR36][R16.64+0x240], R45 ;  /* 0x0002402d10007985 */ /* 0x0101e8000c101924 */
[----:B------:R-:W4:Y:S04]  /*e3e0*/  LD.E R25, desc[UR36][R4.64] ;  /* 0x0000002404197980 */ /* 0x000f28000c101900 */
[----:B----4-:R4:W-:Y:S04]  /*e3f0*/  ST.E desc[UR36][R4.64], R25 ;  /* 0x0000001904007985 */ /* 0x0109e8000c101924 */
[----:B------:R-:W2:Y:S04]  /*e400*/  LD.E R27, desc[UR36][R8.64] ;  /* 0x00000024081b7980 */ /* 0x000ea8000c101900 */
[----:B--2---:R2:W-:Y:S04]  /*e410*/  ST.E desc[UR36][R8.64], R27 ;  /* 0x0000001b08007985 */ /* 0x0045e8000c101924 */
[----:B-1----:R-:W3:Y:S04]  /*e420*/  LD.E R39, desc[UR36][R6.64] ;  /* 0x0000002406277980 */ /* 0x002ee8000c101900 */
[----:B---3--:R1:W-:Y:S04]  /*e430*/  ST.E desc[UR36][R6.64], R39 ;  /* 0x0000002706007985 */ /* 0x0083e8000c101924 */
[----:B------:R-:W3:Y:S04]  /*e440*/  LD.E R41, desc[UR36][R16.64+0x250] ;  /* 0x0002502410297980 */ /* 0x000ee8000c101900 */
[----:B------:R-:W3:Y:S04]  /*e450*/  LD.E R43, desc[UR36][R16.64+0x254] ;  /* 0x00025424102b7980 */ /* 0x000ee8000c101900 */
        /* <DEDUP_REMOVED lines=16> */
[----:B--2---:R-:W2:Y:S04]  /*e560*/  LD.E R27, desc[UR36][R16.64+0x298] ;  /* 0x00029824101b7980 */ /* 0x004ea8000c101900 */
        /* <DEDUP_REMOVED lines=121> */
[----:B------:R0:W-:Y:S04]  /*ed00*/  ST.E desc[UR36][R16.64+0x290], R25 ;  /* 0x0002901910007985 */ /* 0x0001e8000c101924 */
[----:B------:R-:W-:Y:S04]  /*ed10*/  ST.E desc[UR36][R16.64+0x294], R26 ;  /* 0x0002941a10007985 */ /* 0x000fe8000c101924 */
[----:B--2---:R1:W-:Y:S04]  /*ed20*/  ST.E desc[UR36][R16.64+0x298], R27 ;  /* 0x0002981b10007985 */ /* 0x0043e8000c101924 */
[----:B------:R2:W-:Y:S04]  /*ed30*/  ST.E desc[UR36][R16.64+0x29c], R38 ;  /* 0x00029c2610007985 */ /* 0x0005e8000c101924 */
[----:B------:R2:W-:Y:S04]  /*ed40*/  ST.E desc[UR36][R16.64+0x2a0], R39 ;  /* 0x0002a02710007985 */ /* 0x0005e8000c101924 */
        /* <DEDUP_REMOVED lines=103> */
[----:B0-----:R-:W4:Y:S01]  /*f3c0*/  LDL R25, [R1+0x68] ;  /* 0x0000680001197983 */ /* 0x001f220000100800 */
[----:B------:R-:W-:-:S02]  /*f3d0*/  IMAD R12, R24, 0xc00, R12 ;  /* 0x00000c00180c7824 */ /* 0x000fc400078e020c */
[----:B-1----:R-:W-:Y:S01]  /*f3e0*/  IMAD.MOV.U32 R27, RZ, RZ, R13 ;  /* 0x000000ffff1b7224 */ /* 0x002fe200078e000d */
[----:B------:R-:W-:Y:S01]  /*f3f0*/  F2FP.F16.F32.PACK_AB R153, R153, R37 ;  /* 0x000000259999723e */ /* 0x000fe200000000ff */
[----:B------:R-:W-:Y:S01]  /*f400*/  VIADD R24, R12, 0x80 ;  /* 0x000000800c187836 */ /* 0x000fe20000000000 */
[----:B------:R-:W-:Y:S01]  /*f410*/  F2FP.F16.F32.PACK_AB R154, R36, R154 ;  /* 0x0000009a249a723e */ /* 0x000fe200000000ff */
[----:B------:R-:W-:Y:S01]  /*f420*/  VIADD R26, R12, 0x100 ;  /* 0x000001000c1a7836 */ /* 0x000fe20000000000 */
[----:B------:R-:W-:Y:S01]  /*f430*/  R2UR UR15, R27 ;  /* 0x000000001b0f72ca */ /* 0x000fe200000e0000 */
[----:B------:R-:W4:Y:S01]  /*f440*/  LD.E R36, desc[UR36][R16.64+0x270] ;  /* 0x0002702410247980 */ /* 0x000f22000c101900 */
[----:B------:R-:W-:Y:S02]  /*f450*/  R2UR UR10, R24 ;  /* 0x00000000180a72ca */ /* 0x000fe400000e0000 */
[----:B------:R-:W-:Y:S01]  /*f460*/  R2UR UR14, R26 ;  /* 0x000000001a0e72ca */ /* 0x000fe200000e0000 */
[----:B------:R-:W4:Y:S01]  /*f470*/  LD.E R24, desc[UR36][R16.64+0x240] ;  /* 0x0002402410187980 */ /* 0x000f22000c101900 */
[----:B------:R-:W-:-:S02]  /*f480*/  F2FP.F16.F32.PACK_AB R155, R155, R35 ;  /* 0x000000239b9b723e */ /* 0x000fc400000000ff */
[----:B------:R-:W-:Y:S01]  /*f490*/  F2FP.F16.F32.PACK_AB R156, R156, R34 ;  /* 0x000000229c9c723e */ /* 0x000fe200000000ff */
[----:B------:R-:W4:Y:S01]  /*f4a0*/  LD.E R35, desc[UR36][R16.64+0x26c] ;  /* 0x00026c2410237980 */ /* 0x000f22000c101900 */
[----:B------:R-:W-:Y:S02]  /*f4b0*/  F2FP.F16.F32.PACK_AB R157, R157, R33 ;  /* 0x000000219d9d723e */ /* 0x000fe400000000ff */
[----:B------:R-:W-:Y:S01]  /*f4c0*/  F2FP.F16.F32.PACK_AB R158, R158, R32 ;  /* 0x000000209e9e723e */ /* 0x000fe200000000ff */
[----:B------:R-:W4:Y:S01]  /*f4d0*/  LD.E R33, desc[UR36][R16.64+0x264] ;  /* 0x0002642410217980 */ /* 0x000f22000c101900 */
[----:B------:R-:W-:Y:S02]  /*f4e0*/  F2FP.F16.F32.PACK_AB R159, R159, R31 ;  /* 0x0000001f9f9f723e */ /* 0x000fe400000000ff */
[----:B------:R-:W-:Y:S01]  /*f4f0*/  F2FP.F16.F32.PACK_AB R160, R160, R30 ;  /* 0x0000001ea0a0723e */ /* 0x000fe200000000ff */
[----:B------:R-:W4:Y:S01]  /*f500*/  LD.E R31, desc[UR36][R16.64+0x25c] ;  /* 0x00025c24101f7980 */ /* 0x000f22000c101900 */
[----:B------:R-:W-:-:S02]  /*f510*/  F2FP.F16.F32.PACK_AB R161, R161, R29 ;  /* 0x0000001da1a1723e */ /* 0x000fc400000000ff */
[----:B------:R-:W-:Y:S01]  /*f520*/  F2FP.F16.F32.PACK_AB R162, R162, R28 ;  /* 0x0000001ca2a2723e */ /* 0x000fe200000000ff */
[----:B------:R-:W4:Y:S04]  /*f530*/  LD.E R29, desc[UR36][R16.64+0x254] ;  /* 0x00025424101d7980 */ /* 0x000f28000c101900 */
[----:B------:R-:W4:Y:S04]  /*f540*/  LD.E R28, desc[UR36][R16.64+0x250] ;  /* 0x00025024101c7980 */ /* 0x000f28000c101900 */
[----:B------:R-:W4:Y:S04]  /*f550*/  LD.E R30, desc[UR36][R16.64+0x258] ;  /* 0x00025824101e7980 */ /* 0x000f28000c101900 */
[----:B------:R-:W4:Y:S04]  /*f560*/  LD.E R32, desc[UR36][R16.64+0x260] ;  /* 0x0002602410207980 */ /* 0x000f28000c101900 */
[----:B------:R-:W4:Y:S04]  /*f570*/  LD.E R34, desc[UR36][R16.64+0x268] ;  /* 0x0002682410227980 */ /* 0x000f28000c101900 */
        /* <DEDUP_REMOVED lines=8> */
[----:B---3--:R-:W2:Y:S04]  /*f600*/  LD.E R45, desc[UR36][R16.64+0x294] ;  /* 0x00029424102d7980 */ /* 0x008ea8000c101900 */
        /* <DEDUP_REMOVED lines=54> */
[----:B------:R-:W-:Y:S01]  /*f970*/  ISETP.NE.U32.AND P0, PT, R25, RZ, PT ;  /* 0x000000ff1900720c */ /* 0x000fe20003f05070 */
[----:B------:R-:W-:-:S02]  /*f980*/  IMAD.MOV.U32 R25, RZ, RZ, R13 ;  /* 0x000000ffff197224 */ /* 0x000fc400078e000d */
[----:B------:R-:W2:Y:S03]  /*f990*/  LD.E R100, desc[UR36][R16.64+0x370] ;  /* 0x0003702410647980 */ /* 0x000ea6000c101900 */
        /* <DEDUP_REMOVED lines=56> */
[----:B------:R-:W-:Y:S02]  /*fd20*/  R2UR UR7, R13 ;  /* 0x000000000d0772ca */ /* 0x000fe400000e0000 */
[----:B------:R-:W-:Y:S01]  /*fd30*/  F2FP.F16.F32.PACK_AB R152, R15, R152 ;  /* 0x000000980f98723e */ /* 0x000fe200000000ff */
[----:B------:R-:W-:-:S03]  /*fd40*/  VOTEU.ANY UP0, P0 ;  /* 0x00000000003f7886 */ /* 0x000fc60000000100 */
[----:B--2---:R-:W-:-:S07]  /*fd50*/  WARPGROUP.ARRIVE ;  /* 0x00000000000079c5 */ /* 0x004fce0000000000 */
[----:B------:R-:W-:Y:S01]  /*fd60*/  HGMMA.64x256x16.F32 R24, R152, gdesc[UR4].tnspB, R24, UP0, gsb0 ;  /* 0x43e0000498187df0 */ /* 0x000fe2000b800818 */
[----:B------:R-:W-:Y:S02]  /*fd70*/  F2FP.F16.F32.PACK_AB R163, R14, R163 ;  /* 0x000000a30ea3723e */ /* 0x000fe400000000ff */
        /* <DEDUP_REMOVED lines=131> */
[----:B------:R-:W-:Y:S01]  /*105b0*/  STL [R1+0x68], R0 ;  /* 0x0000680001007387 */ /* 0x000fe20000100800 */
[----:B------:R-:W-:Y:S02]  /*105c0*/  VIADD R14, R12, 0x180 ;  /* 0x000001800c0e7836 */ /* 0x000fe40000000000 */
[----:B------:R-:W-:-:S03]  /*105d0*/  IMAD.MOV.U32 R15, RZ, RZ, R13 ;  /* 0x000000ffff0f7224 */ /* 0x000fc600078e000d */
[----:B------:R-:W-:Y:S02]  /*105e0*/  R2UR UR6, R14 ;  /* 0x000000000e0672ca */ /* 0x000fe400000e0000 */
[----:B------:R-:W-:Y:S02]  /*105f0*/  R2UR UR7, R15 ;  /* 0x000000000f0772ca */ /* 0x000fe400000e0000 */
[----:B------:R-:W-:Y:S02]  /*10600*/  F2FP.F16.F32.PACK_AB R152, R223, R222 ;  /* 0x000000dedf98723e */ /* 0x000fe400000000ff */
[----:B------:R-:W-:Y:S02]  /*10610*/  F2FP.F16.F32.PACK_AB R153, R221, R220 ;  /* 0x000000dcdd99723e */ /* 0x000fe400000000ff */
[----:B------:R-:W-:Y:S02]  /*10620*/  F2FP.F16.F32.PACK_AB R154, R219, R218 ;  /* 0x000000dadb9a723e */ /* 0x000fe400000000ff */
[----:B------:R-:W-:Y:S01]  /*10630*/  F2FP.F16.F32.PACK_AB R155, R175, R174 ;  /* 0x000000aeaf9b723e */ /* 0x000fe200000000ff */
[----:B------:R-:W-:-:S02]  /*10640*/  WARPGROUP.DEPBAR.LE gsb0, 0x0 ;  /* 0x00008000000079c5 */ /* 0x000fc40000010000 */
        /* <DEDUP_REMOVED lines=132> */
[----:B------:R-:W-:Y:S01]  /*10e90*/  IMAD.MOV.U32 R15, RZ, RZ, R13 ;  /* 0x000000ffff0f7224 */ /* 0x000fe200078e000d */
        /* <DEDUP_REMOVED lines=131> */
[----:B------:R-:W-:Y:S01]  /*116d0*/  R2UR UR6, R14 ;  /* 0x000000000e0672ca */ /* 0x000fe200000e0000 */
[----:B------:R-:W-:Y:S01]  /*116e0*/  STL [R1+0x68], R0 ;  /* 0x0000680001007387 */ /* 0x000fe20000100800 */
[----:B------:R-:W-:Y:S01]  /*116f0*/  R2UR UR7, R15 ;  /* 0x000000000f0772ca */ /* 0x000fe200000e0000 */
[----:B------:R-:W-:Y:S01]  /*11700*/  VIADD R12, R12, 0x280 ;  /* 0x000002800c0c7836 */ /* 0x000fe20000000000 */
[----:B------:R-:W-:Y:S02]  /*11710*/  WARPGROUP.DEPBAR.LE gsb0, 0x0 ;  /* 0x00008000000079c5 */ /* 0x000fe40000010000 */
[----:B------:R-:W-:Y:S01]  /*11720*/  ST.E desc[UR36][R16.64+0x240], R24 ;  /* 0x0002401810007985 */ /* 0x000fe2000c101924 */
[----:B------:R-:W-:Y:S02]  /*11730*/  F2FP.F16.F32.PACK_AB R152, R173, R172 ;  /* 0x000000acad98723e */ /* 0x000fe400000000ff */
[----:B------:R-:W-:Y:S01]  /*11740*/  F2FP.F16.F32.PACK_AB R153, R171, R170 ;  /* 0x000000aaab99723e */ /* 0x000fe200000000ff */
[----:B------:R-:W-:Y:S01]  /*11750*/  ST.E desc[UR36][R4.64], R25 ;  /* 0x0000001904007985 */ /* 0x000fe2000c101924 */
[----:B------:R-:W-:-:S02]  /*11760*/  F2FP.F16.F32.PACK_AB R154, R168, R169 ;  /* 0x000000a9a89a723e */ /* 0x000fc400000000ff */
[----:B------:R-:W-:Y:S01]  /*11770*/  F2FP.F16.F32.PACK_AB R155, R167, R166 ;  /* 0x000000a6a79b723e */ /* 0x000fe200000000ff */
        /* <DEDUP_REMOVED lines=266> */
[----:B------:R-:W-:Y:S02]  /*12820*/  STL [R1+0x68], R0 ;  /* 0x0000680001007387 */ /* 0x000fe40000100800 */
        /* <DEDUP_REMOVED lines=129> */
[----:B------:R0:W-:Y:S04]  /*13040*/  STL [R1+0x68], R0 ;  /* 0x0000680001007387 */ /* 0x0001e80000100800 */
[----:B------:R-:W2:Y:S04]  /*13050*/  LD.E R3, desc[UR36][R16.64+0x240] ;  /* 0x0002402410037980 */ /* 0x000ea8000c101900 */
[----:B--2---:R1:W-:Y:S04]  /*13060*/  ST.E desc[UR36][R16.64+0x240], R3 ;  /* 0x0002400310007985 */ /* 0x0043e8000c101924 */
[----:B------:R-:W2:Y:S04]  /*13070*/  LD.E R11, desc[UR36][R4.64] ;  /* 0x00000024040b7980 */ /* 0x000ea8000c101900 */
[----:B--2---:R2:W-:Y:S04]  /*13080*/  ST.E desc[UR36][R4.64], R11 ;  /* 0x0000000b04007985 */ /* 0x0045e8000c101924 */
[----:B------:R-:W3:Y:S04]  /*13090*/  LD.E R13, desc[UR36][R8.64] ;  /* 0x00000024080d7980 */ /* 0x000ee8000c101900 */
[----:B---3--:R3:W-:Y:S04]  /*130a0*/  ST.E desc[UR36][R8.64], R13 ;  /* 0x0000000d08007985 */ /* 0x0087e8000c101924 */
[----:B------:R-:W4:Y:S04]  /*130b0*/  LD.E R15, desc[UR36][R6.64] ;  /* 0x00000024060f7980 */ /* 0x000f28000c101900 */
[----:B----4-:R4:W-:Y:S04]  /*130c0*/  ST.E desc[UR36][R6.64], R15 ;  /* 0x0000000f06007985 */ /* 0x0109e8000c101924 */
[----:B0-----:R-:W4:Y:S04]  /*130d0*/  LD.E R0, desc[UR36][R16.64+0x3b0] ;  /* 0x0003b02410007980 */ /* 0x001f28000c101900 */
        /* <DEDUP_REMOVED lines=124> */
[----:B0-----:R-:W4:Y:S04]  /*138a0*/  LD.E R0, desc[UR36][R16.64+0x28] ;  /* 0x0000282410007980 */ /* 0x001f28000c101900 */
[----:B------:R-:W-:Y:S04]  /*138b0*/  ST.E desc[UR36][R16.64+0x250], R19 ;  /* 0x0002501310007985 */ /* 0x000fe8000c101924 */
[----:B------:R-:W-:Y:S04]  /*138c0*/  ST.E desc[UR36][R16.64+0x254], R21 ;  /* 0x0002541510007985 */ /* 0x000fe8000c101924 */
[----:B------:R-:W-:Y:S04]  /*138d0*/  ST.E desc[UR36][R16.64+0x258], R25 ;  /* 0x0002581910007985 */ /* 0x000fe8000c101924 */
[----:B------:R-:W-:Y:S04]  /*138e0*/  ST.E desc[UR36][R16.64+0x25c], R27 ;  /* 0x00025c1b10007985 */ /* 0x000fe8000c101924 */
[----:B------:R0:W-:Y:S04]  /*138f0*/  ST.E desc[UR36][R16.64+0x260], R3 ;  /* 0x0002600310007985 */ /* 0x0001e8000c101924 */
[----:B------:R1:W-:Y:S04]  /*13900*/  ST.E desc[UR36][R16.64+0x264], R29 ;  /* 0x0002641d10007985 */ /* 0x0003e8000c101924 */
[----:B--2---:R1:W-:Y:S04]  /*13910*/  ST.E desc[UR36][R16.64+0x268], R5 ;  /* 0x0002680510007985 */ /* 0x0043e8000c101924 */
[----:B------:R1:W-:Y:S04]  /*13920*/  ST.E desc[UR36][R16.64+0x26c], R11 ;  /* 0x00026c0b10007985 */ /* 0x0003e8000c101924 */
[----:B---3--:R1:W-:Y:S04]  /*13930*/  ST.E desc[UR36][R16.64+0x270], R9 ;  /* 0x0002700910007985 */ /* 0x0083e8000c101924 */
        /* <DEDUP_REMOVED lines=114> */
[----:B0-----:R1:W5:Y:S01]  /*14060*/  LDL R3, [R1+0x1f8] ;  /* 0x0001f80001037983 */ /* 0x0013620000100800 */
[----:B------:R-:W-:-:S04]  /*14070*/  LOP3.LUT R0, R0, 0x1, RZ, 0xfc, !PT ;  /* 0x0000000100007812 */ /* 0x000fc800078efcff */
[----:B------:R-:W-:Y:S01]  /*14080*/  ISETP.NE.AND P0, PT, R0, 0x3, PT ;  /* 0x000000030000780c */ /* 0x000fe20003f05270 */
[----:B------:R-:W-:-:S12]  /*14090*/  BSSY B0, `(.L_x_12681) ;  /* 0x0000003000007945 */ /* 0x000fd80003800000 */
[----:B-1----:R-:W-:Y:S05]  /*140a0*/  @!P0 BRA `(.L_x_12682) ;  /* 0x0000000000048947 */ /* 0x002fea0003800000 */
[----:B------:R-:W-:Y:S01]  /*140b0*/  BPT.TRAP 0x1 ;  /* 0x000000040000795c */ /* 0x000fe20000300000 */
.L_x_12682:
[----:B------:R-:W-:Y:S05]  /*140c0*/  BSYNC B0 ;  /* 0x0000000000007941 */ /* 0x000fea0003800000 */
.L_x_12681:
[----:B------:R-:W2:Y:S04]  /*140d0*/  LD.E.64 R4, desc[UR36][R16.64+0x48] ;  /* 0x0000482410047980 */ /* 0x000ea8000c101b00 */
[----:B------:R-:W3:Y:S01]  /*140e0*/  LD.E R0, desc[UR36][R16.64+0x34] ;  /* 0x0000342410007980 */ /* 0x000ee2000c101900 */
[C---:B------:R-:W-:Y:S01]  /*140f0*/  ISETP.GT.AND P0, PT, R10.reuse, R2, PT ;  /* 0x000000020a00720c */ /* 0x040fe20003f04270 */
[----:B------:R-:W-:Y:S01]  /*14100*/  VIADD R10, R10, 0xffffffff ;  /* 0xffffffff0a0a7836 */ /* 0x000fe20000000000 */
[----:B--2---:R-:W-:-:S05]  /*14110*/  MOV R4, R4 ;  /* 0x0000000400047202 */ /* 0x004fca0000000f00 */
[----:B-----5:R-:W-:-:S05]  /*14120*/  IMAD R3, R3, 0x8, R4 ;  /* 0x0000000803037824 */ /* 0x020fca00078e0204 */
[----:B---3--:R-:W-:-:S04]  /*14130*/  PRMT R0, R0, 0x654, R3 ;  /* 0x0000065400007816 */ /* 0x008fc80000000003 */
[----:B------:R0:W-:Y:S01]  /*14140*/  SYNCS.ARRIVE.TRANS64.RED.A1T0 RZ, [R0+URZ], RZ ;  /* 0x000000ff00ff79a7 */ /* 0x0001e2000810043f */
[----:B------:R-:W-:Y:S05]  /*14150*/  @P0 BRA `(.L_x_12683) ;  /* 0xffffff6000540947 */ /* 0x000fea000383ffff */
.L_x_12664:
[----:B------:R-:W-:-:S13]  /*14160*/  ISETP.GE.AND P0, PT, R10, UR40, PT ;  /* 0x000000280a007c0c */ /* 0x000fda000bf06270 */
[----:B------:R-:W-:Y:S05]  /*14170*/  @!P0 BRA `(.L_x_12684) ;  /* 0x000000b000988947 */ /* 0x000fea0003800000 */
[----:B------:R1:W5:Y:S01]  /*14180*/  LDL.64 R2, [R1+0x158] ;  /* 0x0001580001027983 */ /* 0x0003620000100a00 */
[----:B------:R-:W-:-:S05]  /*14190*/  IADD3 R4, P0, R16, 0x28, RZ ;  /* 0x0000002810047810 */ /* 0x000fca0007f1e0ff */
[----:B------:R-:W-:-:S08]  /*141a0*/  IMAD.X R5, RZ, RZ, R17, P0 ;  /* 0x000000ffff057224 */ /* 0x000fd000000e0611 */
.L_x_12713:
[----:B--2--5:R-:W2:Y:S04]  /*141b0*/  LD.E R7, desc[UR36][R2.64] ;  /* 0x0000002402077980 */ /* 0x024ea8000c101900 */
[----:B0-----:R-:W3:Y:S01]  /*141c0*/  LD.E R0, desc[UR36][R2.64+0x8] ;  /* 0x0000082402007980 */ /* 0x001ee2000c101900 */
        /* <DEDUP_REMOVED lines=10> */
[----:B------:R-:W2:Y:S01]  /*14270*/  LDL R0, [R1] ;  /* 0x0000000001007983 */ /* 0x000ea20000100800 */
[----:B------:R-:W-:Y:S05]  /*14280*/  YIELD ;  /* 0x0000000000007946 */ /* 0x000fea0003800000 */
[----:B------:R-:W-:Y:S01]  /*14290*/  BSSY B0, `(.L_x_12685) ;  /* 0x0000006000007945 */ /* 0x000fe20003800000 */
[----:B---3--:R-:W-:Y:S01]  /*142a0*/  @!P0 IMAD.MOV.U32 R7, RZ, RZ, RZ ;  /* 0x000000ffff078224 */ /* 0x008fe200078e00ff */
[----:B--2---:R-:W-:-:S04]  /*142b0*/  LOP3.LUT R0, R0, 0x1, RZ, 0xfc, !PT ;  /* 0x0000000100007812 */ /* 0x004fc800078efcff */
[----:B------:R-:W-:-:S13]  /*142c0*/  ISETP.NE.AND P1, PT, R0, 0x3, PT ;  /* 0x000000030000780c */ /* 0x000fda0003f25270 */
[----:B0-----:R-:W-:Y:S05]  /*142d0*/  @!P1 BRA `(.L_x_12686) ;  /* 0x0000000000049947 */ /* 0x001fea0003800000 */
[----:B------:R-:W-:Y:S01]  /*142e0*/  BPT.TRAP 0x1 ;  /* 0x000000040000795c */ /* 0x000fe20000300000 */
.L_x_12686:
[----:B------:R-:W-:Y:S05]  /*142f0*/  BSYNC B0 ;  /* 0x0000000000007941 */ /* 0x000fea0003800000 */
.L_x_12685:
[----:B------:R-:W2:Y:S01]  /*14300*/  LDL.64 R8, [R1+0x18] ;  /* 0x0000180001087983 */ /* 0x000ea20000100a00 */
[----:B-----5:R-:W-:Y:S02]  /*14310*/  SHF.L.U32 R12, R11, 0x1f, RZ ;  /* 0x0000001f0b0c7819 */ /* 0x020fe400000006ff */
[----:B--2---:R-:W-:-:S05]  /*14320*/  MOV R8, R8 ;  /* 0x0000000800087202 */ /* 0x004fca0000000f00 */
[----:B------:R-:W-:-:S04]  /*14330*/  IMAD R7, R7, 0x8, R8 ;  /* 0x0000000807077824 */ /* 0x000fc800078e0208 */
[----:B------:R0:W2:Y:S01]  /*14340*/  SYNCS.PHASECHK.TRANS64.TRYWAIT P0, [R7+URZ], R12 ;  /* 0x0000000c070075a7 */ /* 0x0000a2000800017f */
[----:B------:R0:W5:Y:S04]  /*14350*/  LD.E R0, desc[UR36][R2.64] ;  /* 0x0000002402007980 */ /* 0x000168000c101900 */
[----:B------:R0:W5:Y:S01]  /*14360*/  LD.E R6, desc[UR36][R2.64+0x4] ;  /* 0x0000042402067980 */ /* 0x000162000c101900 */
[----:B------:R-:W-:Y:S04]  /*14370*/  BSSY B0, `(.L_x_12687) ;  /* 0x0000003000007945 */ /* 0x000fe80003800000 */
[----:B------:R-:W-:Y:S05]  /*14380*/  @!P1 BRA `(.L_x_12688) ;  /* 0x0000000000049947 */ /* 0x000fea0003800000 */
[----:B------:R-:W-:Y:S01]  /*14390*/  BPT.TRAP 0x1 ;  /* 0x000000040000795c */ /* 0x000fe20000300000 */
.L_x_12688:
[----:B------:R-:W-:Y:S05]  /*143a0*/  BSYNC B0 ;  /* 0x0000000000007941 */ /* 0x000fea0003800000 */
.L_x_12687:
[----:B------:R-:W-:Y:S04]  /*143b0*/  BSSY B0, `(.L_x_12689) ;  /* 0x0000006000007945 */ /* 0x000fe80003800000 */
[----:B--2---:R-:W-:Y:S05]  /*143c0*/  @P0 BRA `(.L_x_12690) ;  /* 0x0000000000100947 */ /* 0x004fea0003800000 */
[----:B-----5:R-:W-:Y:S01]  /*143d0*/  IMAD R0, R0, 0x8, R8 ;  /* 0x0000000800007824 */ /* 0x020fe200078e0208 */
[----:B0-----:R-:W-:-:S04]  /*143e0*/  SHF.L.U32 R7, R6, 0x1f, RZ ;  /* 0x0000001f06077819 */ /* 0x001fc800000006ff */
[----:B------:R-:W0:Y:S02]  /*143f0*/  SYNCS.PHASECHK.TRANS64.TRYWAIT P0, [R0+URZ], R7 ;  /* 0x00000007000075a7 */ /* 0x000e24000800017f */
[----:B0-----:R-:W-:Y:S05]  /*14400*/  @!P0 BRA `(.L_x_12691) ;  /* 0x0000018000748947 */ /* 0x001fea0003800000 */
.L_x_12690:
[----:B------:R-:W-:Y:S05]  /*14410*/  BSYNC B0 ;  /* 0x0000000000007941 */ /* 0x000fea0003800000 */
.L_x_12689:
[----:B------:R-:W2:Y:S04]  /*14420*/  LD.E R11, desc[UR36][R2.64] ;  /* 0x00000024020b7980 */ /* 0x000ea8000c101900 */
[----:B------:R-:W2:Y:S01]  /*14430*/  LDL.64 R14, [R1+0x80] ;  /* 0x00008000010e7983 */ /* 0x000ea20000100a00 */
[----:B------:R-:W-:Y:S05]  /*14440*/  WARPSYNC.ALL ;  /* 0x0000000000007948 */ /* 0x000fea0003800000 */
[----:B------:R-:W3:Y:S04]  /*14450*/  LDL.64 R18, [R1+0x78] ;  /* 0x0000780001127983 */ /* 0x000ee80000100a00 */
[----:B0----5:R-:W4:Y:S04]  /*14460*/  LDL.64 R6, [R1+0x78] ;  /* 0x0000780001067983 */ /* 0x021f280000100a00 */
[----:B------:R-:W4:Y:S01]  /*14470*/  LDL.64 R8, [R1+0x78] ;  /* 0x0000780001087983 */ /* 0x000f220000100a00 */
[----:B--2---:R-:W-:Y:S01]  /*14480*/  IMAD R14, R11, 0x300, R14 ;  /* 0x000003000b0e7824 */ /* 0x004fe200078e020e */
[----:B------:R-:W-:-:S02]  /*14490*/  R2UR UR7, R15 ;  /* 0x000000000f0772ca */ /* 0x000fc400000e0000 */
[----:B------:R-:W2:Y:S01]  /*144a0*/  LDL.64 R12, [R1+0x78] ;  /* 0x00007800010c7983 */ /* 0x000ea20000100a00 */
        /* <DEDUP_REMOVED lines=26> */
[--C-:B------:R-:W-:Y:S01]  /*14650*/  IMAD.MOV.U32 R7, RZ, RZ, R15.reuse ;  /* 0x000000ffff077224 */ /* 0x100fe200078e000f */
[----:B------:R-:W-:Y:S01]  /*14660*/  HGMMA.64x96x16.F32 R24, gdesc[UR4], R24, gsb0 ;  /* 0x01600000041879f0 */ /* 0x000fe20008000818 */
[----:B------:R-:W-:Y:S01]  /*14670*/  R2UR UR4, R8 ;  /* 0x00000000080472ca */ /* 0x000fe200000e0000 */
[----:B--2---:R-:W-:Y:S01]  /*14680*/  VIADD R12, R12, 0x6 ;  /* 0x000000060c0c7836 */ /* 0x004fe20000000000 */
[----:B------:R-:W-:Y:S01]  /*14690*/  R2UR UR6, R6 ;  /* 0x00000000060672ca */ /* 0x000fe200000e0000 */
[----:B------:R-:W-:Y:S01]  /*146a0*/  VIADD R6, R14, 0x6 ;  /* 0x000000060e067836 */ /* 0x000fe20000000000 */
[----:B------:R-:W-:Y:S01]  /*146b0*/  R2UR UR7, R7 ;  /* 0x00000000070772ca */ /* 0x000fe200000e0000 */
[----:B------:R-:W-:Y:S01]  /*146c0*/  IMAD.MOV.U32 R7, RZ, RZ, R15 ;  /* 0x000000ffff077224 */ /* 0x000fe200078e000f */
        /* <DEDUP_REMOVED lines=14> */
[----:B0-----:R-:W-:Y:S05]  /*147b0*/  @!P0 BRA `(.L_x_12693) ;  /* 0x0000000000048947 */ /* 0x001fea0003800000 */
[----:B------:R-:W-:Y:S01]  /*147c0*/  BPT.TRAP 0x1 ;  /* 0x000000040000795c */ /* 0x000fe20000300000 */
.L_x_12693:
[----:B------:R-:W-:Y:S05]  /*147d0*/  BSYNC B0 ;  /* 0x0000000000007941 */ /* 0x000fea0003800000 */
.L_x_12692:
        /* <DEDUP_REMOVED lines=11> */
[----:B0-2---:R-:W-:Y:S05]  /*14890*/  @!P1 BRA `(.L_x_12695) ;  /* 0x0000000000049947 */ /* 0x005fea0003800000 */
[----:B------:R-:W-:Y:S01]  /*148a0*/  BPT.TRAP 0x1 ;  /* 0x000000040000795c */ /* 0x000fe20000300000 */
.L_x_12695:
[----:B------:R-:W-:Y:S05]  /*148b0*/  BSYNC B0 ;  /* 0x0000000000007941 */ /* 0x000fea0003800000 */
.L_x_12694:
        /* <DEDUP_REMOVED lines=8> */
.L_x_12697:
[----:B------:R-:W-:Y:S05]  /*14940*/  BSYNC B0 ;  /* 0x0000000000007941 */ /* 0x000fea0003800000 */
.L_x_12696:
[----:B------:R-:W2:Y:S04]  /*14950*/  LD.E R19, desc[UR36][R2.64] ;  /* 0x0000002402137980 */ /* 0x000ea8000c101900 */
[----:B------:R-:W2:Y:S04]  /*14960*/  LDL.64 R4, [R1+0xf8] ;  /* 0x0000f80001047983 */ /* 0x000ea80000100a00 */
[----:B------:R-:W3:Y:S04]  /*14970*/  LDL R11, [R1+0x70] ;  /* 0x00007000010b7983 */ /* 0x000ee80000100800 */
[----:B0----5:R-:W4:Y:S04]  /*14980*/  LDL.64 R6, [R1+0xf0] ;  /* 0x0000f00001067983 */ /* 0x021f280000100a00 */
[----:B------:R-:W4:Y:S04]  /*14990*/  LDL.64 R14, [R1+0xf0] ;  /* 0x0000f000010e7983 */ /* 0x000f280000100a00 */
[----:B------:R-:W4:Y:S04]  /*149a0*/  LDL.64 R12, [R1+0xf0] ;  /* 0x0000f000010c7983 */ /* 0x000f280000100a00 */
[----:B------:R-:W4:Y:S01]  /*149b0*/  LDL.64 R8, [R1+0xf0] ;  /* 0x0000f00001087983 */ /* 0x000f220000100a00 */
[----:B------:R-:W-:Y:S05]  /*149c0*/  WARPSYNC.ALL ;  /* 0x0000000000007948 */ /* 0x000fea0003800000 */
[----:B------:R-:W-:Y:S01]  /*149d0*/  WARPGROUP.ARRIVE ;  /* 0x00000000000079c5 */ /* 0x000fe20000000000 */
[----:B--2---:R-:W-:Y:S01]  /*149e0*/  IMAD R4, R19, 0xc00, R4 ;  /* 0x00000c0013047824 */ /* 0x004fe200078e0204 */
[----:B------:R-:W-:-:S02]  /*149f0*/  R2UR UR7, R5 ;  /* 0x00000000050772ca */ /* 0x000fc400000e0000 */
[----:B---3--:R-:W-:Y:S02]  /*14a00*/  ISETP.NE.U32.AND P0, PT, R11, RZ, PT ;  /* 0x000000ff0b00720c */ /* 0x008fe40003f05070 */
[----:B------:R-:W-:Y:S02]  /*14a10*/  R2UR UR6, R4 ;  /* 0x00000000040672ca */ /* 0x000fe400000e0000 */
[----:B----4-:R-:W-:Y:S02]  /*14a20*/  R2UR UR4, R6 ;  /* 0x00000000060472ca */ /* 0x010fe400000e0000 */
[----:B------:R-:W-:Y:S02]  /*14a30*/  R2UR UR5, R7 ;  /* 0x00000000070572ca */ /* 0x000fe400000e0000 */
[----:B------:R-:W2:Y:S05]  /*14a40*/  LDL.64 R6, [R1+0xf0] ;  /* 0x0000f00001067983 */ /* 0x000eaa0000100a00 */
        /* <DEDUP_REMOVED lines=150> */
[----:B------:R-:W-:Y:S01]  /*153b0*/  VIADD R8, R8, 0xc06 ;  /* 0x00000c0608087836 */ /* 0x000fe20000000000 */
[----:B------:R-:W0:Y:S01]  /*153c0*/  S2R R20, SR_TID.X ;  /* 0x0000000000147919 */ /* 0x000e220000002100 */
[----:B------:R-:W-:Y:S01]  /*153d0*/  VIADD R4, R4, 0x906 ;  /* 0x0000090604047836 */ /* 0x000fe20000000000 */
[----:B------:R2:W-:Y:S01]  /*153e0*/  STL [R1+0x70], R0 ;  /* 0x0000700001007387 */ /* 0x0005e20000100800 */
[----:B------:R-:W-:-:S02]  /*153f0*/  WARPGROUP.DEPBAR.LE gsb0, 0x0 ;  /* 0x00008000000079c5 */ /* 0x000fc40000010000 */
[----:B------:R-:W-:Y:S01]  /*15400*/  WARPGROUP.ARRIVE ;  /* 0x00000000000079c5 */ /* 0x000fe20000000000 */
[----:B------:R2:W5:Y:S05]  /*15410*/  LDL R7, [R1+0xc] ;  /* 0x00000c0001077983 */ /* 0x00056a0000100800 */
[----:B------:R-:W-:Y:S01]  /*15420*/  HGMMA.64x96x16.F32 R24, gdesc[UR4], R24, gsb0 ;  /* 0x01600000041879f0 */ /* 0x000fe20008000818 */
[----:B------:R-:W-:Y:S02]  /*15430*/  R2UR UR4, R8 ;  /* 0x00000000080472ca */ /* 0x000fe400000e0000 */
[----:B------:R-:W-:Y:S02]  /*15440*/  R2UR UR5, R9 ;  /* 0x00000000090572ca */ /* 0x000fe400000e0000 */
[----:B------:R-:W-:-:S02]  /*15450*/  R2UR UR6, R4 ;  /* 0x00000000040672ca */ /* 0x000fc400000e0000 */
[----:B------:R-:W-:Y:S01]  /*15460*/  R2UR UR7, R5 ;  /* 0x00000000050772ca */ /* 0x000fe200000e0000 */
[----:B------:R-:W3:Y:S04]  /*15470*/  LDL R4, [R1] ;  /* 0x0000000001047983 */ /* 0x000ee80000100800 */
[----:B------:R2:W-:Y:S01]  /*15480*/  STL [R1+0x70], R0 ;  /* 0x0000700001007387 */ /* 0x0005e20000100800 */
[----:B------:R-:W-:Y:S02]  /*15490*/  WARPGROUP.DEPBAR.LE gsb0, 0x0 ;  /* 0x00008000000079c5 */ /* 0x000fe40000010000 */
[----:B------:R-:W-:-:S06]  /*154a0*/  WARPGROUP.ARRIVE ;  /* 0x00000000000079c5 */ /* 0x000fcc0000000000 */
[----:B------:R-:W-:Y:S01]  /*154b0*/  HGMMA.64x96x16.F32 R24, gdesc[UR4], R24, gsb0 ;  /* 0x01600000041879f0 */ /* 0x000fe20008000818 */
[----:B------:R2:W-:Y:S01]  /*154c0*/  STL [R1+0x70], R0 ;  /* 0x0000700001007387 */ /* 0x0005e20000100800 */
[----:B0-----:R-:W-:-:S03]  /*154d0*/  SHF.R.U32.HI R20, RZ, 0x7, R20 ;  /* 0x00000007ff147819 */ /* 0x001fc60000011614 */
[----:B------:R2:W-:Y:S04]  /*154e0*/  STL [R1+0x70], R0 ;  /* 0x0000700001007387 */ /* 0x0005e80000100800 */
[----:B------:R2:W-:Y:S04]  /*154f0*/  STL [R1+0x70], R0 ;  /* 0x0000700001007387 */ /* 0x0005e80000100800 */
[----:B------:R2:W-:Y:S04]  /*15500*/  STL [R1+0x70], R0 ;  /* 0x0000700001007387 */ /* 0x0005e80000100800 */
[----:B------:R2:W-:Y:S01]  /*15510*/  STL [R1+0x70], R0 ;  /* 0x0000700001007387 */ /* 0x0005e20000100800 */
[----:B------:R-:W-:-:S03]  /*15520*/  IADD3 R5, -R20, 0xb, RZ ;  /* 0x0000000b14057810 */ /* 0x000fc60007ffe1ff */
        /* <DEDUP_REMOVED lines=11> */
[----:B------:R2:W5:Y:S01]  /*155e0*/  LD.E R6, desc[UR36][R2.64] ;  /* 0x0000002402067980 */ /* 0x000562000c101900 */
[----:B------:R-:W-:Y:S01]  /*155f0*/  BSSY B0, `(.L_x_12699) ;  /* 0x0000005000007945 */ /* 0x000fe20003800000 */
[----:B---3--:R-:W-:-:S04]  /*15600*/  LOP3.LUT R4, R4, 0x1, RZ, 0xfc, !PT ;  /* 0x0000000104047812 */ /* 0x008fc800078efcff */
[----:B------:R-:W-:-:S13]  /*15610*/  ISETP.NE.AND P0, PT, R4, 0x3, PT ;  /* 0x000000030400780c */ /* 0x000fda0003f05270 */
[----:B--2---:R-:W-:Y:S05]  /*15620*/  @!P0 BRA `(.L_x_12700) ;  /* 0x0000000000048947 */ /* 0x004fea0003800000 */
[----:B------:R-:W-:Y:S01]  /*15630*/  BPT.TRAP 0x1 ;  /* 0x000000040000795c */ /* 0x000fe20000300000 */
.L_x_12700:
[----:B------:R-:W-:Y:S05]  /*15640*/  BSYNC B0 ;  /* 0x0000000000007941 */ /* 0x000fea0003800000 */
.L_x_12699:
[----:B------:R-:W2:Y:S02]  /*15650*/  LDL.64 R4, [R1+0x20] ;  /* 0x0000200001047983 */ /* 0x000ea40000100a00 */
[----:B--2---:R-:W-:-:S05]  /*15660*/  MOV R5, R4 ;  /* 0x0000000400057202 */ /* 0x004fca0000000f00 */
[----:B-----5:R-:W-:-:S05]  /*15670*/  IMAD R6, R6, 0x8, R5 ;  /* 0x0000000806067824 */ /* 0x020fca00078e0205 */
[----:B------:R-:W-:-:S04]  /*15680*/  PRMT R6, R7, 0x654, R6 ;  /* 0x0000065407067816 */ /* 0x000fc80000000006 */
[----:B------:R0:W-:Y:S01]  /*15690*/  SYNCS.ARRIVE.TRANS64.RED.A1T0 RZ, [R6+URZ], RZ ;  /* 0x000000ff06ff79a7 */ /* 0x0001e2000810043f */
[----:B------:R-:W2:Y:S04]  /*156a0*/  LD.E.64 R4, desc[UR36][R16.64+0x150] ;  /* 0x0001502410047980 */ /* 0x000ea8000c101b00 */
[----:B------:R-:W3:Y:S04]  /*156b0*/  LDL R73, [R1+0x11c] ;  /* 0x00011c0001497983 */ /* 0x000ee80000100800 */
[----:B------:R-:W4:Y:S04]  /*156c0*/  LDL R72, [R1+0x50] ;  /* 0x0000500001487983 */ /* 0x000f280000100800 */
[----:B------:R-:W3:Y:S04]  /*156d0*/  LDL.64 R8, [R1+0x140] ;  /* 0x0001400001087983 */ /* 0x000ee80000100a00 */
[----:B------:R-:W4:Y:S04]  /*156e0*/  LDL R21, [R1+0x148] ;  /* 0x0001480001157983 */ /* 0x000f280000100800 */
[----:B------:R-:W4:Y:S04]  /*156f0*/  LDL.128 R12, [R1+0x130] ;  /* 0x00013000010c7983 */ /* 0x000f280000100c00 */
[----:B--2---:R-:W2:Y:S04]  /*15700*/  LD.E R20, desc[UR36][R4.64] ;  /* 0x0000002404147980 */ /* 0x004ea8000c101900 */
[----:B0-----:R-:W2:Y:S01]  /*15710*/  LDL.128 R4, [R1+0x120] ;  /* 0x0001200001047983 */ /* 0x001ea20000100c00 */
[----:B---3--:R-:W-:-:S02]  /*15720*/  ISETP.NE.AND P0, PT, R8, 0x1, PT ;  /* 0x000000010800780c */ /* 0x008fc40003f05270 */
[----:B----4-:R-:W-:Y:S01]  /*15730*/  ISETP.GE.AND P1, PT, R13, 0x1, PT ;  /* 0x000000010d00780c */ /* 0x010fe20003f26270 */
[----:B------:R-:W-:Y:S01]  /*15740*/  BSSY B0, `(.L_x_12701) ;  /* 0x000009e000007945 */ /* 0x000fe20003800000 */
[-C--:B--2---:R-:W-:Y:S01]  /*15750*/  FMUL.FTZ R77, R36, R20.reuse ;  /* 0x00000014244d7220 */ /* 0x084fe20000410000 */
[-C--:B------:R-:W-:Y:S01]  /*15760*/  FMUL.FTZ R36, R50, R20.reuse ;  /* 0x0000001432247220 */ /* 0x080fe20000410000 */
[-C--:B------:R-:W-:Y:S01]  /*15770*/  FMUL.FTZ R50, R56, R20.reuse ;  /* 0x0000001438327220 */ /* 0x080fe20000410000 */
[-C--:B------:R-:W-:Y:S01]  /*15780*/  FMUL.FTZ R18, R26, R20.reuse ;  /* 0x000000141a127220 */ /* 0x080fe20000410000 */
[----:B------:R-:W-:Y:S01]  /*15790*/  SHF.R.S32.HI R56, RZ, 0x1f, R73 ;  /* 0x0000001fff387819 */ /* 0x000fe20000011449 */
        /* <DEDUP_REMOVED lines=22> */
[-C--:B------:R-:W-:Y:S01]  /*15900*/  FMUL.FTZ R54, R60, R20.reuse ;  /* 0x000000143c367220 */ /* 0x080fe20000410000 */
[----:B------:R-:W-:Y:S01]  /*15910*/  FMUL.FTZ R46, R48, R20 ;  /* 0x00000014302e7220 */ /* 0x000fe20000410000 */
[----:B------:R-:W-:Y:S01]  /*15920*/  LEA.HI R60, R53, R58, RZ, 0x2 ;  /* 0x0000003a353c7211 */ /* 0x000fe200078f10ff */
[-C--:B------:R-:W-:Y:S01]  /*15930*/  FMUL.FTZ R48, R52, R20.reuse ;  /* 0x0000001434307220 */ /* 0x080fe20000410000 */
[-C--:B------:R-:W-:Y:S01]  /*15940*/  FMUL.FTZ R78, R37, R20.reuse ;  /* 0x00000014254e7220 */ /* 0x080fe20000410000 */
[-C--:B------:R-:W-:Y:S01]  /*15950*/  FMUL.FTZ R52, R57, R20.reuse ;  /* 0x0000001439347220 */ /* 0x080fe20000410000 */
[-C--:B------:R-:W-:Y:S01]  /*15960*/  FMUL.FTZ R19, R27, R20.reuse ;  /* 0x000000141b137220 */ /* 0x080fe20000410000 */
[-C--:B------:R-:W-:Y:S01]  /*15970*/  FMUL.FTZ R37, R59, R20.reuse ;  /* 0x000000143b257220 */ /* 0x080fe20000410000 */
[----:B------:R-:W-:Y:S01]  /*15980*/  LEA.HI R57, R56, R73, RZ, 0x2 ;  /* 0x0000004938397211 */ /* 0x000fe200078f10ff */
[-C--:B------:R-:W-:Y:S01]  /*15990*/  FMUL.FTZ R27, R31, R20.reuse ;  /* 0x000000141f1b7220 */ /* 0x080fe20000410000 */
[--C-:B------:R-:W-:Y:S01]  /*159a0*/  SHF.R.S32.HI R59, RZ, 0x2, R60.reuse ;  /* 0x00000002ff3b7819 */ /* 0x100fe2000001143c */
[-C--:B------:R-:W-:Y:S01]  /*159b0*/  FMUL.FTZ R31, R39, R20.reuse ;  /* 0x00000014271f7220 */ /* 0x080fe20000410000 */
[----:B------:R-:W-:Y:S01]  /*159c0*/  SHF.R.S32.HI R56, RZ, 0x1f, R60 ;  /* 0x0000001fff387819 */ /* 0x000fe2000001143c */
[----:B------:R-:W-:Y:S01]  /*159d0*/  FMUL.FTZ R39, R62, R20 ;  /* 0x000000143e277220 */ /* 0x000fe20000410000 */
[----:B------:R-:W-:-:S02]  /*159e0*/  LOP3.LUT R62, R57, 0xfffffffc, RZ, 0xc0, !PT ;  /* 0xfffffffc393e7812 */ /* 0x000fc400078ec0ff */
[----:B------:R-:W-:Y:S02]  /*159f0*/  LEA.HI R57, R56, R59, RZ, 0x3 ;  /* 0x0000003b38397211 */ /* 0x000fe400078f18ff */
[----:B------:R-:W-:Y:S02]  /*15a00*/  SHF.R.S32.HI R56, RZ, 0x7, R51 ;  /* 0x00000007ff387819 */ /* 0x000fe40000011433 */
[----:B------:R-:W-:Y:S01]  /*15a10*/  LEA.HI R53, R53, R58, RZ, 0x5 ;  /* 0x0000003a35357211 */ /* 0x000fe200078f28ff */
[----:B------:R-:W-:Y:S02]  /*15a20*/  IMAD.IADD R73, R73, 0x1, -R62 ;  /* 0x0000000149497824 */ /* 0x000fe400078e0a3e */
[-C--:B------:R-:W-:Y:S01]  /*15a30*/  FMUL.FTZ R75, R32, R20.reuse ;  /* 0x00000014204b7220 */ /* 0x080fe20000410000 */
[----:B------:R-:W-:Y:S01]  /*15a40*/  LOP3.LUT R62, R57, 0xfffffff8, RZ, 0xc0, !PT ;  /* 0xfffffff8393e7812 */ /* 0x000fe200078ec0ff */
[----:B------:R-:W-:Y:S01]  /*15a50*/  FMUL.FTZ R32, R42, R20 ;  /* 0x000000142a207220 */ /* 0x000fe20000410000 */
[----:B------:R-:W-:-:S02]  /*15a60*/  LEA.HI R51, R51, R56, RZ, 0x1 ;  /* 0x0000003833337211 */ /* 0x000fc400078f08ff */
[----:B------:R-:W-:Y:S01]  /*15a70*/  SHF.R.S32.HI R53, RZ, 0x5, R53 ;  /* 0x00000005ff357819 */ /* 0x000fe20000011435 */
[-C--:B------:R-:W-:Y:S01]  /*15a80*/  FMUL.FTZ R42, R55, R20.reuse ;  /* 0x00000014372a7220 */ /* 0x080fe20000410000 */
[-C--:B------:R-:W-:Y:S01]  /*15a90*/  FMUL.FTZ R55, R61, R20.reuse ;  /* 0x000000143d377220 */ /* 0x080fe20000410000 */
[----:B------:R-:W-:Y:S01]  /*15aa0*/  LOP3.LUT R51, R51, 0x3fffffe, RZ, 0xc0, !PT ;  /* 0x03fffffe33337812 */ /* 0x000fe200078ec0ff */
[----:B------:R-:W-:Y:S01]  /*15ab0*/  IMAD.IADD R62, R59, 0x1, -R62 ;  /* 0x000000013b3e7824 */ /* 0x000fe200078e0a3e */
[----:B------:R-:W-:Y:S01]  /*15ac0*/  LEA.HI R61, R73, R73, RZ, 0x1 ;  /* 0x00000049493d7211 */ /* 0x000fe200078f08ff */
[----:B------:R-:W-:Y:S02]  /*15ad0*/  IMAD R53, R72, 0x8, R53 ;  /* 0x0000000848357824 */ /* 0x000fe400078e0235 */
[----:B------:R-:W-:Y:S01]  /*15ae0*/  FMUL.FTZ R57, R64, R20 ;  /* 0x0000001440397220 */ /* 0x000fe20000410000 */
[----:B------:R-:W-:Y:S01]  /*15af0*/  IMAD.IADD R56, R56, 0x1, -R51 ;  /* 0x0000000138387824 */ /* 0x000fe200078e0a33 */
[----:B------:R-:W-:Y:S01]  /*15b00*/  LOP3.LUT R64, R61, 0x1ffffffe, RZ, 0xc0, !PT ;  /* 0x1ffffffe3d407812 */ /* 0x000fe200078ec0ff */
[----:B------:R-:W-:-:S04]  /*15b10*/  IMAD.U32 R53, R53, 0x10, R62 ;  /* 0x0000001035357824 */ /* 0x000fc800078e003e */
[----:B------:R-:W-:Y:S02]  /*15b20*/  IMAD.IADD R64, R73, 0x1, -R64 ;  /* 0x0000000149407824 */ /* 0x000fe400078e0a40 */
[----:B------:R-:W-:-:S04]  /*15b30*/  IMAD R53, R56, 0x40, R53 ;  /* 0x0000004038357824 */ /* 0x000fc800078e0235 */
[----:B------:R-:W-:-:S04]  /*15b40*/  IMAD R8, R64, 0x8, R53 ;  /* 0x0000000840087824 */ /* 0x000fc800078e0235 */
[----:B------:R-:W-:Y:S01]  /*15b50*/  @P0 IMAD.HI.U32 R56, R8, R9, RZ ;  /* 0x0000000908380227 */ /* 0x000fe200078e00ff */
[----:B------:R-:W-:-:S04]  /*15b60*/  LOP3.LUT R9, R60, 0x7ffffffc, RZ, 0xc0, !PT ;  /* 0x7ffffffc3c097812 */ /* 0x000fc800078ec0ff */
[----:B------:R-:W-:Y:S01]  /*15b70*/  @P0 SHF.R.U32.HI R8, RZ, R21, R56 ;  /* 0x00000015ff080219 */ /* 0x000fe20000011638 */
[----:B------:R-:W-:Y:S02]  /*15b80*/  IMAD.MOV.U32 R21, RZ, RZ, -0x60 ;  /* 0xffffffa0ff157424 */ /* 0x000fe400078e00ff */
[----:B------:R-:W-:Y:S02]  /*15b90*/  IMAD.IADD R58, R58, 0x1, -R9 ;  /* 0x000000013a3a7824 */ /* 0x000fe400078e0a09 */
        /* <DEDUP_REMOVED lines=15> */
[----:B------:R-:W-:Y:S02]  /*15c90*/  IADD3 R20, -R4, R58, R5 ;  /* 0x0000003a04147210 */ /* 0x000fe40007ffe105 */
[----:B------:R-:W-:-:S05]  /*15ca0*/  LOP3.LUT R61, RZ, R6, RZ, 0x33, !PT ;  /* 0x00000006ff3d7212 */ /* 0x000fca00078e33ff */
        /* <DEDUP_REMOVED lines=64> */
.L_x_12704:
[----:B------:R-:W-:-:S13]  /*160b0*/  ISETP.NE.AND P0, PT, R13, 0x1, PT ;  /* 0x000000010d00780c */ /* 0x000fda0003f05270 */
[----:B------:R-:W-:-:S05]  /*160c0*/  @P0 IMAD.HI.U32 R20, R12, R14, RZ ;  /* 0x0000000e0c140227 */ /* 0x000fca00078e00ff */
[----:B------:R-:W-:-:S07]  /*160d0*/  @P0 SHF.R.U32.HI R12, RZ, R15, R20 ;  /* 0x0000000fff0c0219 */ /* 0x000fce0000011614 */
.L_x_12705:
[----:B------:R-:W-:Y:S05]  /*160e0*/  BSYNC B1 ;  /* 0x0000000000017941 */ /* 0x000fea0003800000 */
.L_x_12703:
[----:B------:R-:W-:-:S05]  /*160f0*/  IMAD R12, R12, R13, R73 ;  /* 0x0000000d0c0c7224 */ /* 0x000fca00078e0249 */
[----:B------:R-:W-:Y:S02]  /*16100*/  VIMNMX R7, R7, R12, !PT ;  /* 0x0000000c07077248 */ /* 0x000fe40007fe0100 */
[----:B------:R-:W-:-:S07]  /*16110*/  VIADDMNMX R6, R12, R13, R6, PT ;  /* 0x0000000d0c067246 */ /* 0x000fce0003800106 */
.L_x_12702:
[----:B------:R-:W-:Y:S05]  /*16120*/  BSYNC B0 ;  /* 0x0000000000007941 */ /* 0x000fea0003800000 */
.L_x_12701:
[C---:B------:R-:W-:Y:S01]  /*16130*/  ISETP.GE.AND P0, PT, R71.reuse, 0x9, PT ;  /* 0x000000094700780c */ /* 0x040fe20003f06270 */
[----:B------:R-:W0:Y:S01]  /*16140*/  SHFL.IDX PT, R8, R8, 0x1, 0x1c1f ;  /* 0x003c1f0008087f89 */ /* 0x000e2200000e0000 */
[----:B------:R-:W-:Y:S01]  /*16150*/  ISETP.GE.AND P1, PT, R71, 0x2, PT ;  /* 0x000000024700780c */ /* 0x000fe20003f26270 */
[----:B------:R-:W-:Y:S01]  /*16160*/  BSSY B0, `(.L_x_12706) ;  /* 0x0000086000007945 */ /* 0x000fe20003800000 */
[----:B------:R-:W-:Y:S02]  /*16170*/  P2R R81, PR, RZ, 0x1 ;  /* 0x00000001ff517803 */ /* 0x000fe40000000000 */
[----:B------:R-:W-:Y:S02]  /*16180*/  ISETP.GT.AND P0, PT, R7, 0x8, !P0 ;  /* 0x000000080700780c */ /* 0x000fe40004704270 */
[----:B------:R-:W-:Y:S02]  /*16190*/  P2R R61, PR, RZ, 0x2 ;  /* 0x00000002ff3d7803 */ /* 0x000fe40000000000 */
[----:B------:R-:W-:-:S02]  /*161a0*/  ISETP.LT.OR P0, PT, R6, 0x9, P0 ;  /* 0x000000090600780c */ /* 0x000fc40000701670 */
[----:B------:R-:W-:Y:S02]  /*161b0*/  ISETP.GT.AND P1, PT, R7, 0x1, !P1 ;  /* 0x000000010700780c */ /* 0x000fe40004f24270 */
[----:B------:R-:W-:Y:S02]  /*161c0*/  ISETP.GE.AND P2, PT, R71, 0x11, PT ;  /* 0x000000114700780c */ /* 0x000fe40003f46270 */
[----:B------:R-:W-:Y:S02]  /*161d0*/  FSEL R154, R25, -INF , !P0 ;  /* 0xff800000199a7808 */ /* 0x000fe40004000000 */
[----:B------:R-:W-:Y:S02]  /*161e0*/  ISETP.LT.OR P1, PT, R6, 0x2, P1 ;  /* 0x000000020600780c */ /* 0x000fe40000f21670 */
[----:B------:R-:W-:Y:S02]  /*161f0*/  ISETP.GT.AND P0, PT, R7, 0x10, !P2 ;  /* 0x000000100700780c */ /* 0x000fe40005704270 */
[----:B------:R-:W-:-:S02]  /*16200*/  ISETP.GE.AND P3, PT, R71, 0xa, PT ;  /* 0x0000000a4700780c */ /* 0x000fc40003f66270 */
[----:B------:R-:W-:Y:S01]  /*16210*/  FSEL R82, R24, -INF , !P1 ;  /* 0xff80000018527808 */ /* 0x000fe20004800000 */
[----:B0-----:R-:W-:Y:S01]  /*16220*/  IMAD.IADD R12, R65, 0x1, R8 ;  /* 0x00000001410c7824 */ /* 0x001fe200078e0208 */
[----:B------:R-:W-:Y:S02]  /*16230*/  P2R R85, PR, RZ, 0x4 ;  /* 0x00000004ff557803 */ /* 0x000fe40000000000 */
[----:B------:R-:W-:Y:S02]  /*16240*/  ISETP.LT.OR P0, PT, R6, 0x11, P0 ;  /* 0x000000110600780c */ /* 0x000fe40000701670 */
[----:B------:R-:W-:Y:S02]  /*16250*/  ISETP.GT.AND P1, PT, R7, 0x9, !P3 ;  /* 0x000000090700780c */ /* 0x000fe40005f24270 */
[----:B------:R-:W-:Y:S02]  /*16260*/  ISETP.GE.AND P2, PT, R71, 0x12, PT ;  /* 0x000000124700780c */ /* 0x000fe40003f46270 */
[----:B------:R-:W-:-:S02]  /*16270*/  FSEL R24, R75, -INF , !P0 ;  /* 0xff8000004b187808 */ /* 0x000fc40004000000 */
        /* <DEDUP_REMOVED lines=64> */
[----:B------:R-:W-:Y:S02]  /*16680*/  P2R R25, PR, RZ, 0x4 ;  /* 0x00000004ff197803 */ /* 0x000fe40000000000 */
[----:B------:R-:W-:-:S02]  /*16690*/  FSEL R52, R52, -INF , !P0 ;  /* 0xff80000034347808 */ /* 0x000fc40004000000 */
        /* <DEDUP_REMOVED lines=43> */
.L_x_12709:
[----:B------:R-:W-:-:S13]  /*16950*/  ISETP.NE.AND P6, PT, R13, 0x1, PT ;  /* 0x000000010d00780c */ /* 0x000fda0003fc5270 */
[----:B------:R-:W-:-:S05]  /*16960*/  @P6 IMAD.HI.U32 R14, R4, R14, RZ ;  /* 0x0000000e040e6227 */ /* 0x000fca00078e00ff */
[----:B------:R-:W-:-:S07]  /*16970*/  @P6 SHF.R.U32.HI R4, RZ, R15, R14 ;  /* 0x0000000fff046219 */ /* 0x000fce000001160e */
.L_x_12710:
[----:B------:R-:W-:Y:S05]  /*16980*/  BSYNC B1 ;  /* 0x0000000000017941 */ /* 0x000fea0003800000 */
.L_x_12708:
[----:B------:R-:W-:-:S05]  /*16990*/  IMAD R4, R4, R13, R73 ;  /* 0x0000000d04047224 */ /* 0x000fca00078e0249 */
[----:B------:R-:W-:Y:S02]  /*169a0*/  VIADDMNMX R12, R4, R13, R12, PT ;  /* 0x0000000d040c7246 */ /* 0x000fe4000380010c */
[----:B------:R-:W-:-:S07]  /*169b0*/  VIMNMX R11, R11, R4, !PT ;  /* 0x000000040b0b7248 */ /* 0x000fce0007fe0100 */
.L_x_12707:
[----:B------:R-:W-:Y:S05]  /*169c0*/  BSYNC B0 ;  /* 0x0000000000007941 */ /* 0x000fea0003800000 */
.L_x_12706:
[----:B------:R-:W2:Y:S01]  /*169d0*/  LDL.64 R6, [R1+0x210] ;  /* 0x0002100001067983 */ /* 0x000ea20000100a00 */
        /* <DEDUP_REMOVED lines=33> */
[C---:B------:R-:W-:Y:S01]  /*16bf0*/  ISETP.GT.AND P0, PT, R11.reuse, 0x48, !P0 ;  /* 0x000000480b00780c */ /* 0x040fe20004704270 */
[----:B------:R-:W3:Y:S01]  /*16c00*/  LDL R86, [R1+0x230] ;  /* 0x0002300001567983 */ /* 0x000ee20000100800 */
        /* <DEDUP_REMOVED lines=35> */
[----:B------:R-:W-:Y:S02]  /*16e40*/  ISETP.NE.AND P5, PT, R93, RZ, PT ;  /* 0x000000ff5d00720c */ /* 0x000fe40003fa5270 */
        /* <DEDUP_REMOVED lines=35> */
[----:B------:R-:W0:Y:S01]  /*17080*/  SHFL.BFLY PT, R13, R8, 0x2, 0x1f ;  /* 0x0c401f00080d7f89 */ /* 0x000e2200000e0000 */
[----:B------:R-:W-:-:S04]  /*17090*/  FMNMX.FTZ R4, R18, R5, !PT ;  /* 0x0000000512047209 */ /* 0x000fc80007810000 */
[----:B------:R-:W-:-:S04]  /*170a0*/  FMNMX.FTZ R5, R19, R4, !PT ;  /* 0x0000000413057209 */ /* 0x000fc80007810000 */
[----:B------:R-:W-:Y:S02]  /*170b0*/  FMNMX.FTZ R5, R38, R5, !PT ;  /* 0x0000000526057209 */ /* 0x000fe40007810000 */
[C---:B------:R-:W-:Y:S02]  /*170c0*/  ISETP.GT.AND P5, PT, R11.reuse, 0x41, !P5 ;  /* 0x000000410b00780c */ /* 0x040fe40006fa4270 */
[----:B------:R-:W-:Y:S02]  /*170d0*/  FMNMX.FTZ R5, R40, R5, !PT ;  /* 0x0000000528057209 */ /* 0x000fe40007810000 */
[----:B------:R-:W-:Y:S02]  /*170e0*/  ISETP.LT.OR P5, PT, R12, 0x42, P5 ;  /* 0x000000420c00780c */ /* 0x000fe40002fa1670 */
[----:B------:R-:W-:Y:S02]  /*170f0*/  FMNMX.FTZ R4, R42, R5, !PT ;  /* 0x000000052a047209 */ /* 0x000fe40007810000 */
[----:B------:R-:W-:-:S02]  /*17100*/  ISETP.GT.AND P1, PT, R11, 0x49, !P1 ;  /* 0x000000490b00780c */ /* 0x000fc40004f24270 */
[----:B------:R-:W-:Y:S02]  /*17110*/  ISETP.LT.OR P0, PT, R12, 0x49, P0 ;  /* 0x000000490c00780c */ /* 0x000fe40000701670 */
[----:B------:R-:W-:Y:S02]  /*17120*/  FSEL R59, R37, -INF , !P5 ;  /* 0xff800000253b7808 */ /* 0x000fe40006800000 */
[----:B------:R-:W-:Y:S02]  /*17130*/  FMNMX.FTZ R4, R43, R4, !PT ;  /* 0x000000042b047209 */ /* 0x000fe40007810000 */
[----:B------:R-:W-:Y:S02]  /*17140*/  ISETP.GT.AND P2, PT, R11, 0x50, !P2 ;  /* 0x000000500b00780c */ /* 0x000fe40005744270 */
[----:B0-----:R-:W-:Y:S02]  /*17150*/  FMNMX.FTZ R13, R8, R13, !PT ;  /* 0x0000000d080d7209 */ /* 0x001fe40007810000 */
[----:B------:R-:W-:-:S02]  /*17160*/  ISETP.LT.OR P1, PT, R12, 0x4a, P1 ;  /* 0x0000004a0c00780c */ /* 0x000fc40000f21670 */
[----:B------:R-:W-:Y:S02]  /*17170*/  FSEL R39, R39, -INF , !P0 ;  /* 0xff80000027277808 */ /* 0x000fe40004000000 */
[----:B------:R-:W-:Y:S01]  /*17180*/  FMNMX.FTZ R4, R59, R4, !PT ;  /* 0x000000043b047209 */ /* 0x000fe20007810000 */
[----:B------:R-:W0:Y:S01]  /*17190*/  SHFL.BFLY PT, R14, R13, 0x1, 0x1f ;  /* 0x0c201f000d0e7f89 */ /* 0x000e2200000e0000 */
        /* <DEDUP_REMOVED lines=8> */
[----:B------:R-:W-:Y:S02]  /*17220*/  ISETP.GT.AND P0, PT, R11, 0x59, !P6 ;  /* 0x000000590b00780c */ /* 0x000fe40007704270 */
[----:B------:R-:W-:-:S02]  /*17230*/  ISETP.LT.OR P4, PT, R12, 0x59, P4 ;  /* 0x000000590c00780c */ /* 0x000fc40002781670 */
[----:B------:R-:W-:Y:S02]  /*17240*/  FSEL R53, R53, -INF , !P3 ;  /* 0xff80000035357808 */ /* 0x000fe40005800000 */
[----:B------:R-:W-:Y:S02]  /*17250*/  FMNMX.FTZ R4, R51, R4, !PT ;  /* 0x0000000433047209 */ /* 0x000fe40007810000 */
[----:B------:R-:W-:Y:S02]  /*17260*/  ISETP.LT.OR P0, PT, R12, 0x5a, P0 ;  /* 0x0000005a0c00780c */ /* 0x000fe40000701670 */
[----:B------:R-:W-:Y:S02]  /*17270*/  FSEL R61, R9, -INF , !P4 ;  /* 0xff800000093d7808 */ /* 0x000fe40006000000 */
[----:B------:R-:W-:Y:S02]  /*17280*/  FMNMX.FTZ R4, R53, R4, !PT ;  /* 0x0000000435047209 */ /* 0x000fe40007810000 */
[----:B-1----:R-:W-:-:S02]  /*17290*/  FSEL R63, R21, -INF , !P0 ;  /* 0xff800000153f7808 */ /* 0x002fc40004000000 */
[----:B------:R-:W-:-:S04]  /*172a0*/  FMNMX.FTZ R4, R61, R4, !PT ;  /* 0x000000043d047209 */ /* 0x000fc80007810000 */
[----:B------:R-:W-:Y:S02]  /*172b0*/  FMNMX.FTZ R9, R63, R4, !PT ;  /* 0x000000043f097209 */ /* 0x000fe40007810000 */
[----:B0-----:R-:W-:Y:S01]  /*172c0*/  FMNMX.FTZ R12, R13, R14, !PT ;  /* 0x0000000e0d0c7209 */ /* 0x001fe20007810000 */
[----:B------:R-:W2:Y:S04]  /*172d0*/  LDL.64 R4, [R1+0x220] ;  /* 0x0002200001047983 */ /* 0x000ea80000100a00 */
[----:B------:R-:W-:Y:S04]  /*172e0*/  STL.64 [R1+0x210], R8 ;  /* 0x0002100801007387 */ /* 0x000fe80000100a00 */
[----:B------:R-:W4:Y:S04]  /*172f0*/  LDL R13, [R1+0x214] ;  /* 0x00021400010d7983 */ /* 0x000f280000100800 */
[----:B------:R-:W-:Y:S04]  /*17300*/  STL [R1+0x210], R12 ;  /* 0x0002100c01007387 */ /* 0x000fe80000100800 */
[----:B------:R-:W3:Y:S04]  /*17310*/  LDL R14, [R1+0x210] ;  /* 0x00021000010e7983 */ /* 0x000ee80000100800 */
[----:B----4-:R-:W0:Y:S02]  /*17320*/  SHFL.BFLY PT, R8, R13, 0x2, 0x1f ;  /* 0x0c401f000d087f89 */ /* 0x010e2400000e0000 */
[----:B0-----:R-:W-:-:S05]  /*17330*/  FMNMX.FTZ R8, R8, R13, !PT ;  /* 0x0000000d08087209 */ /* 0x001fca0007810000 */
[----:B------:R-:W0:Y:S01]  /*17340*/  SHFL.BFLY PT, R9, R8, 0x1, 0x1f ;  /* 0x0c201f0008097f89 */ /* 0x000e2200000e0000 */
[----:B---3--:R-:W-:Y:S01]  /*17350*/  FSETP.NEU.FTZ.AND P0, PT, R14, -INF , PT ;  /* 0xff8000000e00780b */ /* 0x008fe20003f1d000 */
[----:B------:R-:W-:-:S03]  /*17360*/  FMUL.FTZ R11, R86, R14 ;  /* 0x0000000e560b7220 */ /* 0x000fc60000410000 */
[----:B------:R-:W-:Y:S02]  /*17370*/  FSEL R13, R14, RZ, P0 ;  /* 0x000000ff0e0d7208 */ /* 0x000fe40000000000 */
[----:B------:R-:W-:-:S03]  /*17380*/  FSEL R11, R11, RZ, P0 ;  /* 0x000000ff0b0b7208 */ /* 0x000fc60000000000 */
[----:B------:R-:W-:Y:S01]  /*17390*/  FADD.FTZ R13, R6, -R13 ;  /* 0x8000000d060d7221 */ /* 0x000fe20000010000 */
[----:B0-----:R-:W-:-:S04]  /*173a0*/  FMNMX.FTZ R8, R8, R9, !PT ;  /* 0x0000000908087209 */ /* 0x001fc80007810000 */
[C---:B------:R-:W-:Y:S01]  /*173b0*/  FSETP.NEU.FTZ.AND P0, PT, R8.reuse, -INF , PT ;  /* 0xff8000000800780b */ /* 0x040fe20003f1d000 */
[----:B------:R-:W-:-:S03]  /*173c0*/  FMUL.FTZ R6, R8, R86 ;  /* 0x0000005608067220 */ /* 0x000fc60000410000 */
[----:B------:R-:W-:Y:S02]  /*173d0*/  FSEL R12, R8, RZ, P0 ;  /* 0x000000ff080c7208 */ /* 0x000fe40000000000 */
[----:B------:R-:W-:Y:S01]  /*173e0*/  FSEL R6, R6, RZ, P0 ;  /* 0x000000ff06067208 */ /* 0x000fe20000000000 */
[-CC-:B------:R-:W-:Y:S01]  /*173f0*/  FFMA.FTZ R152, R152, R86.reuse, -R11.reuse ;  /* 0x0000005698987223 */ /* 0x180fe2000001080b */
[-C--:B------:R-:W-:Y:S01]  /*17400*/  FMUL.FTZ R13, R13, R86.reuse ;  /* 0x000000560d0d7220 */ /* 0x080fe20000410000 */
[----:B------:R-:W-:Y:S02]  /*17410*/  FADD.FTZ R7, R7, -R12 ;  /* 0x8000000c07077221 */ /* 0x000fe40000010000 */
[-CC-:B------:R-:W-:Y:S01]  /*17420*/  FFMA.FTZ R32, R84, R86.reuse, -R6.reuse ;  /* 0x0000005654207223 */ /* 0x180fe20000010806 */
[-CC-:B------:R-:W-:Y:S01]  /*17430*/  FFMA.FTZ R15, R82, R86.reuse, -R11.reuse ;  /* 0x00000056520f7223 */ /* 0x180fe2000001080b */
[----:B------:R-:W-:Y:S01]  /*17440*/  FMUL.FTZ R7, R86, R7 ;  /* 0x0000000756077220 */ /* 0x000fe20000410000 */
[-CC-:B------:R-:W-:Y:S01]  /*17450*/  FFMA.FTZ R153, R57, R86.reuse, -R6.reuse ;  /* 0x0000005639997223 */ /* 0x180fe20000010806 */
[----:B------:R-:W-:Y:S01]  /*17460*/  MUFU.EX2 R152, R152 ;  /* 0x0000009800987308 */ /* 0x000fe20000000800 */
[-C--:B------:R-:W-:Y:S01]  /*17470*/  FFMA.FTZ R154, R154, R86.reuse, -R11 ;  /* 0x000000569a9a7223 */ /* 0x080fe2000001080b */
[----:B------:R-:W-:-:S06]  /*17480*/  FFMA.FTZ R31, R26, R86, -R6 ;  /* 0x000000561a1f7223 */ /* 0x000fcc0000010806 */
[----:B------:R-:W2:Y:S01]  /*17490*/  MUFU.EX2 R13, R13 ;  /* 0x0000000d000d7308 */ /* 0x000ea20000000800 */
[-C--:B------:R-:W-:Y:S01]  /*174a0*/  FFMA.FTZ R37, R74, R86.reuse, -R11 ;  /* 0x000000564a257223 */ /* 0x080fe2000001080b */
[----:B------:R-:W-:-:S06]  /*174b0*/  FFMA.FTZ R155, R55, R86, -R6 ;  /* 0x00000056379b7223 */ /* 0x000fcc0000010806 */
[----:B------:R-:W-:Y:S08]  /*174c0*/  MUFU.EX2 R32, R32 ;  /* 0x0000002000207308 */ /* 0x000ff00000000800 */
[----:B------:R-:W0:Y:S01]  /*174d0*/  MUFU.EX2 R12, R7 ;  /* 0x00000007000c7308 */ /* 0x000e220000000800 */
[----:B------:R-:W-:-:S07]  /*174e0*/  FFMA.FTZ R36, R24, R86, -R11 ;  /* 0x0000005618247223 */ /* 0x000fce000001080b */
[----:B------:R-:W1:Y:S01]  /*174f0*/  MUFU.EX2 R15, R15 ;  /* 0x0000000f000f7308 */ /* 0x000e620000000800 */
[----:B------:R-:W-:-:S07]  /*17500*/  FFMA.FTZ R30, R28, R86, -R6 ;  /* 0x000000561c1e7223 */ /* 0x000fce0000010806 */
[----:B------:R-:W3:Y:S01]  /*17510*/  MUFU.EX2 R153, R153 ;  /* 0x0000009900997308 */ /* 0x000ee20000000800 */
[----:B------:R-:W-:-:S07]  /*17520*/  FFMA.FTZ R156, R76, R86, -R11 ;  /* 0x000000564c9c7223 */ /* 0x000fce000001080b */
[----:B------:R-:W4:Y:S01]  /*17530*/  MUFU.EX2 R154, R154 ;  /* 0x0000009a009a7308 */ /* 0x000f220000000800 */
[----:B------:R-:W-:-:S07]  /*17540*/  FFMA.FTZ R157, R29, R86, -R6 ;  /* 0x000000561d9d7223 */ /* 0x000fce0000010806 */
[----:B------:R-:W4:Y:S01]  /*17550*/  MUFU.EX2 R31, R31 ;  /* 0x0000001f001f7308 */ /* 0x000f220000000800 */
[----:B------:R-:W-:Y:S01]  /*17560*/  FFMA.FTZ R14, R18, R86, -R6 ;  /* 0x00000056120e7223 */ /* 0x000fe20000010806 */
[----:B--2---:R-:W-:-:S06]  /*17570*/  FFMA.FTZ R4, R13, R4, R152 ;  /* 0x000000040d047223 */ /* 0x004fcc0000010098 */
[----:B------:R-:W2:Y:S01]  /*17580*/  MUFU.EX2 R37, R37 ;  /* 0x0000002500257308 */ /* 0x000ea20000000800 */
[----:B------:R-:W-:Y:S01]  /*17590*/  FFMA.FTZ R35, R56, R86, -R11 ;  /* 0x0000005638237223 */ /* 0x000fe2000001080b */
[----:B0-----:R-:W-:-:S06]  /*175a0*/  FFMA.FTZ R18, R5, R12, R32 ;  /* 0x0000000c05127223 */ /* 0x001fcc0000010020 */
[----:B------:R-:W0:Y:S01]  /*175b0*/  MUFU.EX2 R155, R155 ;  /* 0x0000009b009b7308 */ /* 0x000e220000000800 */
[----:B------:R-:W-:Y:S01]  /*175c0*/  FFMA.FTZ R29, R25, R86, -R6 ;  /* 0x00000056191d7223 */ /* 0x000fe20000010806 */
[----:B-1----:R-:W-:-:S06]  /*175d0*/  FADD.FTZ R5, R15, R4 ;  /* 0x000000040f057221 */ /* 0x002fcc0000010000 */
[----:B------:R-:W1:Y:S01]  /*175e0*/  MUFU.EX2 R36, R36 ;  /* 0x0000002400247308 */ /* 0x000e620000000800 */
[----:B------:R-:W-:Y:S01]  /*175f0*/  FFMA.FTZ R158, R78, R86, -R11 ;  /* 0x000000564e9e7223 */ /* 0x000fe2000001080b */
[----:B---3--:R-:W-:-:S06]  /*17600*/  FADD.FTZ R18, R153, R18 ;  /* 0x0000001299127221 */ /* 0x008fcc0000010000 */
[----:B------:R-:W3:Y:S01]  /*17610*/  MUFU.EX2 R30, R30 ;  /* 0x0000001e001e7308 */ /* 0x000ee20000000800 */
[----:B------:R-:W-:Y:S01]  /*17620*/  FFMA.FTZ R159, R49, R86, -R6 ;  /* 0x00000056319f7223 */ /* 0x000fe20000010806 */
[----:B----4-:R-:W-:-:S06]  /*17630*/  FADD.FTZ R4, R154, R5 ;  /* 0x000000059a047221 */ /* 0x010fcc0000010000 */
[----:B------:R-:W4:Y:S01]  /*17640*/  MUFU.EX2 R156, R156 ;  /* 0x0000009c009c7308 */ /* 0x000f220000000800 */
[----:B------:R-:W-:Y:S01]  /*17650*/  FFMA.FTZ R34, R58, R86, -R11 ;  /* 0x000000563a227223 */ /* 0x000fe2000001080b */
[----:B------:R-:W-:-:S06]  /*17660*/  FADD.FTZ R18, R31, R18 ;  /* 0x000000121f127221 */ /* 0x000fcc0000010000 */
[----:B------:R-:W4:Y:S01]  /*17670*/  MUFU.EX2 R157, R157 ;  /* 0x0000009d009d7308 */ /* 0x000f220000000800 */
[----:B------:R-:W-:Y:S01]  /*17680*/  FFMA.FTZ R28, R27, R86, -R6 ;  /* 0x000000561b1c7223 */ /* 0x000fe20000010806 */
[----:B--2---:R-:W-:-:S06]  /*17690*/  FADD.FTZ R5, R37, R4 ;  /* 0x0000000425057221 */ /* 0x004fcc0000010000 */
[----:B------:R-:W2:Y:S01]  /*176a0*/  MUFU.EX2 R35, R35 ;  /* 0x0000002300237308 */ /* 0x000ea20000000800 */
[----:B------:R-:W-:Y:S01]  /*176b0*/  FFMA.FTZ R160, R80, R86, -R11 ;  /* 0x0000005650a07223 */ /* 0x000fe2000001080b */
[----:B0-----:R-:W-:-:S06]  /*176c0*/  FADD.FTZ R7, R155, R18 ;  /* 0x000000129b077221 */ /* 0x001fcc0000010000 */
        /* <DEDUP_REMOVED lines=13> */
[----:B--2---:R-:W-:Y:S01]  /*177a0*/  FADD.FTZ R5, R35, R18 ;  /* 0x0000001223057221 */ /* 0x004fe20000010000 */
[----:B------:R-:W-:-:S06]  /*177b0*/  FFMA.FTZ R223, R46, R86, -R11 ;  /* 0x000000562edf7223 */ /* 0x000fcc000001080b */
[----:B------:R-:W2:Y:S01]  /*177c0*/  MUFU.EX2 R160, R160 ;  /* 0x000000a000a07308 */ /* 0x000ea20000000800 */
[----:B0-----:R-:W-:Y:S01]  /*177d0*/  FADD.FTZ R4, R29, R4 ;  /* 0x000000041d047221 */ /* 0x001fe20000010000 */
[----:B------:R-:W-:-:S06]  /*177e0*/  FFMA.FTZ R219, R19, R86, -R6 ;  /* 0x0000005613db7223 */ /* 0x000fcc0000010806 */
[----:B------:R-:W0:Y:S01]  /*177f0*/  MUFU.EX2 R161, R161 ;  /* 0x000000a100a17308 */ /* 0x000e220000000800 */
[----:B-1----:R-:W-:Y:S01]  /*17800*/  FADD.FTZ R5, R158, R5 ;  /* 0x000000059e057221 */ /* 0x002fe20000010000 */
[----:B------:R-:W-:-:S06]  /*17810*/  FFMA.FTZ R224, R62, R86, -R11 ;  /* 0x000000563ee07223 */ /* 0x000fcc000001080b */
[----:B------:R-:W1:Y:S01]  /*17820*/  MUFU.EX2 R33, R33 ;  /* 0x0000002100217308 */ /* 0x000e620000000800 */
[----:B---3--:R-:W-:Y:S01]  /*17830*/  FADD.FTZ R7, R159, R4 ;  /* 0x000000049f077221 */ /* 0x008fe20000010000 */
[----:B------:R-:W-:-:S06]  /*17840*/  FFMA.FTZ R220, R38, R86, -R6 ;  /* 0x0000005626dc7223 */ /* 0x000fcc0000010806 */
[----:B------:R-:W3:Y:S01]  /*17850*/  MUFU.EX2 R163, R163 ;  /* 0x000000a300a37308 */ /* 0x000ee20000000800 */
[----:B----4-:R-:W-:Y:S01]  /*17860*/  FADD.FTZ R5, R34, R5 ;  /* 0x0000000522057221 */ /* 0x010fe20000010000 */
[----:B------:R-:W-:-:S06]  /*17870*/  FFMA.FTZ R221, R48, R86, -R11 ;  /* 0x0000005630dd7223 */ /* 0x000fcc000001080b */
[----:B------:R-:W4:Y:S01]  /*17880*/  MUFU.EX2 R162, R162 ;  /* 0x000000a200a27308 */ /* 0x000f220000000800 */
[----:B------:R-:W-:Y:S01]  /*17890*/  FADD.FTZ R4, R28, R7 ;  /* 0x000000071c047221 */ /* 0x000fe20000010000 */
[----:B------:R-:W-:-:S06]  /*178a0*/  FFMA.FTZ R175, R40, R86, -R6 ;  /* 0x0000005628af7223 */ /* 0x000fcc0000010806 */
        /* <DEDUP_REMOVED lines=52> */
[----:B------:R-:W-:Y:S01]  /*17bf0*/  FADD.FTZ R4, R170, R5 ;  /* 0x00000005aa047221 */ /* 0x000fe20000010000 */
[----:B------:R-:W-:-:S06]  /*17c00*/  FFMA.FTZ R18, R63, R86, -R6 ;  /* 0x000000563f127223 */ /* 0x000fcc0000010806 */
[----:B------:R-:W4:Y:S01]  /*17c10*/  MUFU.EX2 R19, R19 ;  /* 0x0000001300137308 */ /* 0x000f220000000800 */
[----:B--2---:R-:W-:Y:S01]  /*17c20*/  FADD.FTZ R6, R172, R7 ;  /* 0x00000007ac067221 */ /* 0x004fe20000010000 */
[----:B0-----:R-:W-:-:S06]  /*17c30*/  FADD.FTZ R5, R167, R4 ;  /* 0x00000004a7057221 */ /* 0x001fcc0000010000 */
[----:B------:R-:W0:Y:S08]  /*17c40*/  MUFU.EX2 R166, R166 ;  /* 0x000000a600a67308 */ /* 0x000e300000000800 */
[----:B------:R-:W2:Y:S01]  /*17c50*/  MUFU.EX2 R20, R20 ;  /* 0x0000001400147308 */ /* 0x000ea20000000800 */
[----:B-1----:R-:W-:Y:S01]  /*17c60*/  FADD.FTZ R6, R171, R6 ;  /* 0x00000006ab067221 */ /* 0x002fe20000010000 */
[----:B---3--:R-:W-:-:S06]  /*17c70*/  FADD.FTZ R4, R168, R5 ;  /* 0x00000005a8047221 */ /* 0x008fcc0000010000 */
[----:B------:R-:W1:Y:S08]  /*17c80*/  MUFU.EX2 R164, R164 ;  /* 0x000000a400a47308 */ /* 0x000e700000000800 */
[----:B------:R-:W3:Y:S01]  /*17c90*/  MUFU.EX2 R11, R11 ;  /* 0x0000000b000b7308 */ /* 0x000ee20000000800 */
[----:B----4-:R-:W-:Y:S01]  /*17ca0*/  FADD.FTZ R5, R165, R6 ;  /* 0x00000006a5057221 */ /* 0x010fe20000010000 */
[----:B------:R-:W-:-:S06]  /*17cb0*/  FADD.FTZ R7, R19, R4 ;  /* 0x0000000413077221 */ /* 0x000fcc0000010000 */
[----:B------:R-:W4:Y:S08]  /*17cc0*/  MUFU.EX2 R21, R21 ;  /* 0x0000001500157308 */ /* 0x000f300000000800 */
[----:B------:R-:W4:Y:S01]  /*17cd0*/  MUFU.EX2 R18, R18 ;  /* 0x0000001200127308 */ /* 0x000f220000000800 */
[----:B0-----:R-:W-:Y:S01]  /*17ce0*/  FADD.FTZ R5, R166, R5 ;  /* 0x00000005a6057221 */ /* 0x001fe20000010000 */
[----:B--2---:R-:W-:-:S03]  /*17cf0*/  FADD.FTZ R4, R20, R7 ;  /* 0x0000000714047221 */ /* 0x004fc60000010000 */
[----:B-1----:R-:W-:Y:S01]  /*17d00*/  FADD.FTZ R6, R164, R5 ;  /* 0x00000005a4067221 */ /* 0x002fe20000010000 */
[----:B---3--:R-:W-:-:S03]  /*17d10*/  FADD.FTZ R5, R11, R4 ;  /* 0x000000040b057221 */ /* 0x008fc60000010000 */
[----:B----4-:R-:W-:Y:S01]  /*17d20*/  FADD.FTZ R4, R21, R6 ;  /* 0x0000000615047221 */ /* 0x010fe20000010000 */
[----:B------:R-:W-:Y:S01]  /*17d30*/  STL [R1+0x214], R8 ;  /* 0x0002140801007387 */ /* 0x000fe20000100800 */
[----:B------:R-:W-:-:S05]  /*17d40*/  FADD.FTZ R5, R18, R5 ;  /* 0x0000000512057221 */ /* 0x000fca0000010000 */
        /* <DEDUP_REMOVED lines=85> */
[----:B------:R0:W-:Y:S01]  /*182a0*/  ST.E desc[UR36][R16.64+0x250], R7 ;  /* 0x0002500710007985 */ /* 0x0001e2000c101924 */
[----:B-1----:R-:W-:-:S03]  /*182b0*/  FMUL.FTZ R9, R13, R114 ;  /* 0x000000720d097220 */ /* 0x002fc60000410000 */
[----:B------:R1:W-:Y:S04]  /*182c0*/  ST.E desc[UR36][R16.64+0x260], R25 ;  /* 0x0002601910007985 */ /* 0x0003e8000c101924 */
[----:B------:R2:W-:Y:S01]  /*182d0*/  ST.E desc[UR36][R16.64+0x264], R27 ;  /* 0x0002641b10007985 */ /* 0x0005e2000c101924 */
[----:B------:R-:W-:-:S03]  /*182e0*/  FMUL.FTZ R47, R13, R138 ;  /* 0x0000008a0d2f7220 */ /* 0x000fc60000410000 */
[----:B------:R3:W-:Y:S01]  /*182f0*/  ST.E desc[UR36][R16.64+0x270], R39 ;  /* 0x0002702710007985 */ /* 0x0007e2000c101924 */
[----:B0-----:R-:W-:-:S03]  /*18300*/  FMUL.FTZ R7, R13, R132 ;  /* 0x000000840d077220 */ /* 0x001fc60000410000 */
[----:B------:R0:W-:Y:S01]  /*18310*/  ST.E desc[UR36][R16.64+0x274], R41 ;  /* 0x0002742910007985 */ /* 0x0001e2000c101924 */
[----:B-1----:R-:W-:-:S03]  /*18320*/  FMUL.FTZ R25, R13, R142 ;  /* 0x0000008e0d197220 */ /* 0x002fc60000410000 */
[----:B------:R1:W-:Y:S01]  /*18330*/  ST.E desc[UR36][R16.64+0x280], R43 ;  /* 0x0002802b10007985 */ /* 0x0003e2000c101924 */
[----:B--2---:R-:W-:-:S03]  /*18340*/  FMUL.FTZ R27, R13, R144 ;  /* 0x000000900d1b7220 */ /* 0x004fc60000410000 */
[----:B------:R2:W-:Y:S01]  /*18350*/  ST.E desc[UR36][R16.64+0x294], R45 ;  /* 0x0002942d10007985 */ /* 0x0005e2000c101924 */
[C---:B---3--:R-:W-:Y:S01]  /*18360*/  FMUL.FTZ R39, R13.reuse, R146 ;  /* 0x000000920d277220 */ /* 0x048fe20000410000 */
[C---:B0-----:R-:W-:Y:S02]  /*18370*/  FMUL.FTZ R41, R13.reuse, R148 ;  /* 0x000000940d297220 */ /* 0x041fe40000410000 */
[----:B------:R0:W-:Y:S01]  /*18380*/  ST.E desc[UR36][R16.64+0x2f0], R9 ;  /* 0x0002f00910007985 */ /* 0x0001e2000c101924 */
[C---:B-1----:R-:W-:Y:S01]  /*18390*/  FMUL.FTZ R43, R13.reuse, R150 ;  /* 0x000000960d2b7220 */ /* 0x042fe20000410000 */
[C---:B--2---:R-:W-:Y:S02]  /*183a0*/  FMUL.FTZ R45, R13.reuse, R112 ;  /* 0x000000700d2d7220 */ /* 0x044fe40000410000 */
[----:B------:R1:W-:Y:S01]  /*183b0*/  ST.E desc[UR36][R16.64+0x284], R7 ;  /* 0x0002840710007985 */ /* 0x0003e2000c101924 */
[----:B0-----:R-:W-:-:S03]  /*183c0*/  FMUL.FTZ R9, R13, R92 ;  /* 0x0000005c0d097220 */ /* 0x001fc60000410000 */
[----:B------:R-:W-:Y:S01]  /*183d0*/  ST.E desc[UR36][R16.64+0x2a0], R47 ;  /* 0x0002a02f10007985 */ /* 0x000fe2000c101924 */
[----:B------:R-:W-:-:S03]  /*183e0*/  FMUL.FTZ R49, R13, R140 ;  /* 0x0000008c0d317220 */ /* 0x000fc60000410000 */
        /* <DEDUP_REMOVED lines=10> */
[C---:B---3--:R-:W-:Y:S02]  /*18490*/  FMUL.FTZ R41, R13.reuse, R106 ;  /* 0x0000006a0d297220 */ /* 0x048fe40000410000 */
[----:B------:R2:W-:Y:S01]  /*184a0*/  ST.E desc[UR36][R16.64+0x330], R9 ;  /* 0x0003300910007985 */ /* 0x0005e2000c101924 */
[C---:B0-----:R-:W-:Y:S01]  /*184b0*/  FMUL.FTZ R43, R13.reuse, R104 ;  /* 0x000000680d2b7220 */ /* 0x041fe20000410000 */
[C---:B------:R-:W-:Y:S01]  /*184c0*/  FMUL.FTZ R47, R13.reuse, R96 ;  /* 0x000000600d2f7220 */ /* 0x040fe20000410000 */
[C---:B-1----:R-:W-:Y:S01]  /*184d0*/  FMUL.FTZ R45, R13.reuse, R98 ;  /* 0x000000620d2d7220 */ /* 0x042fe20000410000 */
[----:B------:R0:W-:Y:S01]  /*184e0*/  ST.E desc[UR36][R16.64+0x2a4], R49 ;  /* 0x0002a43110007985 */ /* 0x0001e2000c101924 */
[----:B--2---:R-:W-:-:S03]  /*184f0*/  FMUL.FTZ R9, R13, R72 ;  /* 0x000000480d097220 */ /* 0x004fc60000410000 */
[----:B------:R1:W-:Y:S04]  /*18500*/  ST.E desc[UR36][R16.64+0x2e4], R7 ;  /* 0x0002e40710007985 */ /* 0x0003e8000c101924 */
[----:B------:R2:W-:Y:S01]  /*18510*/  ST.E desc[UR36][R16.64+0x300], R25 ;  /* 0x0003001910007985 */ /* 0x0005e2000c101924 */
[----:B0-----:R-:W-:-:S03]  /*18520*/  FMUL.FTZ R49, R13, R94 ;  /* 0x0000005e0d317220 */ /* 0x001fc60000410000 */
[----:B------:R0:W-:Y:S04]  /*18530*/  ST.E desc[UR36][R16.64+0x304], R27 ;  /* 0x0003041b10007985 */ /* 0x0001e8000c101924 */
[----:B------:R3:W-:Y:S01]  /*18540*/  ST.E desc[UR36][R16.64+0x310], R39 ;  /* 0x0003102710007985 */ /* 0x0007e2000c101924 */
[----:B-1----:R-:W-:-:S03]  /*18550*/  FMUL.FTZ R7, R13, R100 ;  /* 0x000000640d077220 */ /* 0x002fc60000410000 */
[----:B------:R1:W-:Y:S01]  /*18560*/  ST.E desc[UR36][R16.64+0x314], R41 ;  /* 0x0003142910007985 */ /* 0x0003e2000c101924 */
[----:B--2---:R-:W-:-:S03]  /*18570*/  FMUL.FTZ R25, R13, R90 ;  /* 0x0000005a0d197220 */ /* 0x004fc60000410000 */
[----:B------:R2:W-:Y:S01]  /*18580*/  ST.E desc[UR36][R16.64+0x320], R43 ;  /* 0x0003202b10007985 */ /* 0x0005e2000c101924 */
[----:B0-----:R-:W-:-:S03]  /*18590*/  FMUL.FTZ R27, R13, R82 ;  /* 0x000000520d1b7220 */ /* 0x001fc60000410000 */
[----:B------:R0:W-:Y:S01]  /*185a0*/  ST.E desc[UR36][R16.64+0x334], R45 ;  /* 0x0003342d10007985 */ /* 0x0001e2000c101924 */
[----:B---3--:R-:W-:-:S03]  /*185b0*/  FMUL.FTZ R39, R13, R88 ;  /* 0x000000580d277220 */ /* 0x008fc60000410000 */
[----:B------:R3:W-:Y:S01]  /*185c0*/  ST.E desc[UR36][R16.64+0x340], R47 ;  /* 0x0003402f10007985 */ /* 0x0007e2000c101924 */
[C---:B-1----:R-:W-:Y:S01]  /*185d0*/  FMUL.FTZ R41, R13.reuse, R86 ;  /* 0x000000560d297220 */ /* 0x042fe20000410000 */
[C---:B--2---:R-:W-:Y:S02]  /*185e0*/  FMUL.FTZ R43, R13.reuse, R84 ;  /* 0x000000540d2b7220 */ /* 0x044fe40000410000 */
[----:B------:R1:W-:Y:S01]  /*185f0*/  ST.E desc[UR36][R16.64+0x380], R9 ;  /* 0x0003800910007985 */ /* 0x0003e2000c101924 */
[C---:B0-----:R-:W-:Y:S01]  /*18600*/  FMUL.FTZ R45, R13.reuse, R78 ;  /* 0x0000004e0d2d7220 */ /* 0x041fe20000410000 */
[C---:B---3--:R-:W-:Y:S02]  /*18610*/  FMUL.FTZ R47, R13.reuse, R76 ;  /* 0x0000004c0d2f7220 */ /* 0x048fe40000410000 */
[----:B------:R0:W-:Y:S01]  /*18620*/  ST.E desc[UR36][R16.64+0x324], R7 ;  /* 0x0003240710007985 */ /* 0x0001e2000c101924 */
[----:B-1----:R-:W-:-:S03]  /*18630*/  FMUL.FTZ R9, R13, R52 ;  /* 0x000000340d097220 */ /* 0x002fc60000410000 */
        /* <DEDUP_REMOVED lines=20> */
[----:B------:R1:W-:Y:S01]  /*18780*/  ST.E desc[UR36][R16.64+0x394], R49 ;  /* 0x0003943110007985 */ /* 0x0003e2000c101924 */
[C---:B------:R-:W-:Y:S01]  /*18790*/  FMUL.FTZ R51, R13.reuse, R51 ;  /* 0x000000330d337220 */ /* 0x040fe20000410000 */
[C---:B------:R-:W-:Y:S02]  /*187a0*/  FMUL.FTZ R53, R13.reuse, R53 ;  /* 0x000000350d357220 */ /* 0x040fe40000410000 */
[----:B------:R2:W-:Y:S01]  /*187b0*/  ST.E desc[UR36][R16.64+0x3a0], R25 ;  /* 0x0003a01910007985 */ /* 0x0005e2000c101924 */
[----:B------:R-:W-:Y:S01]  /*187c0*/  LOP3.LUT R8, R6, 0x8, RZ, 0xfc, !PT ;  /* 0x0000000806087812 */ /* 0x000fe200078efcff */
[C---:B0-----:R-:W-:Y:S02]  /*187d0*/  FMUL.FTZ R7, R13.reuse, R60 ;  /* 0x0000003c0d077220 */ /* 0x041fe40000410000 */
        /* <DEDUP_REMOVED lines=14> */
[C---:B---3--:R-:W-:Y:S01]  /*188c0*/  FMUL.FTZ R47, R13.reuse, R26 ;  /* 0x0000001a0d2f7220 */ /* 0x048fe20000410000 */
[----:B------:R-:W-:Y:S01]  /*188d0*/  FMUL.FTZ R13, R13, R38 ;  /* 0x000000260d0d7220 */ /* 0x000fe20000410000 */
[--C-:B-1----:R-:W-:Y:S01]  /*188e0*/  IMAD.MOV.U32 R9, RZ, RZ, R5.reuse ;  /* 0x000000ffff097224 */ /* 0x102fe200078e0005 */
[----:B------:R-:W-:Y:S04]  /*188f0*/  ST.E desc[UR36][R16.64+0x2d4], R51 ;  /* 0x0002d43310007985 */ /* 0x000fe8000c101924 */
        /* <DEDUP_REMOVED lines=203> */
[----:B------:R1:W-:Y:S04]  /*195b0*/  ST.E desc[UR36][R16.64+0x418], R43 ;  /* 0x0004182b10007985 */ /* 0x0003e8000c101924 */
[----:B------:R2:W-:Y:S04]  /*195c0*/  ST.E desc[UR36][R16.64+0x41c], R39 ;  /* 0x00041c2710007985 */ /* 0x0005e8000c101924 */
[----:B------:R-:W-:Y:S04]  /*195d0*/  ST.E desc[UR36][R16.64+0x428], R51 ;  /* 0x0004283310007985 */ /* 0x000fe8000c101924 */
[----:B------:R3:W-:Y:S04]  /*195e0*/  ST.E desc[UR36][R16.64+0x42c], R25 ;  /* 0x00042c1910007985 */ /* 0x0007e8000c101924 */
[----:B------:R4:W-:Y:S01]  /*195f0*/  ST.E desc[UR36][R16.64+0x438], R27 ;  /* 0x0004381b10007985 */ /* 0x0009e2000c101924 */
[----:B------:R4:W-:Y:S06]  /*19600*/  BAR.SYNC.DEFER_BLOCKING R26, 0x100 ;  /* 0x0004001a0000751d */ /* 0x0009ec0000010000 */
[----:B0-----:R-:W2:Y:S04]  /*19610*/  LD.E R41, desc[UR36][R16.64+0x240] ;  /* 0x0002402410297980 */ /* 0x001ea8000c101900 */
[----:B------:R-:W4:Y:S04]  /*19620*/  LD.E R24, desc[UR36][R2.64] ;  /* 0x0000002402187980 */ /* 0x000f28000c101900 */
[----:B------:R-:W4:Y:S04]  /*19630*/  LD.E.64 R12, desc[UR36][R16.64+0x88] ;  /* 0x00008824100c7980 */ /* 0x000f28000c101b00 */
[----:B--2---:R0:W-:Y:S04]  /*19640*/  ST.E desc[UR36][R16.64+0x240], R41 ;  /* 0x0002402910007985 */ /* 0x0041e8000c101924 */
[----:B-1----:R-:W2:Y:S04]  /*19650*/  LD.E R43, desc[UR36][R4.64] ;  /* 0x00000024042b7980 */ /* 0x002ea8000c101900 */
[----:B--2---:R1:W-:Y:S04]  /*19660*/  ST.E desc[UR36][R4.64], R43 ;  /* 0x0000002b04007985 */ /* 0x0043e8000c101924 */
[----:B------:R-:W2:Y:S04]  /*19670*/  LD.E R39, desc[UR36][R8.64] ;  /* 0x0000002408277980 */ /* 0x000ea8000c101900 */
[----:B--2---:R2:W-:Y:S04]  /*19680*/  ST.E desc[UR36][R8.64], R39 ;  /* 0x0000002708007985 */ /* 0x0045e8000c101924 */
[----:B---3--:R-:W3:Y:S04]  /*19690*/  LD.E R25, desc[UR36][R6.64] ;  /* 0x0000002406197980 */ /* 0x008ee8000c101900 */
[----:B---3--:R3:W-:Y:S04]  /*196a0*/  ST.E desc[UR36][R6.64], R25 ;  /* 0x0000001906007985 */ /* 0x0087e8000c101924 */
[----:B----4-:R-:W4:Y:S04]  /*196b0*/  LD.E R27, desc[UR36][R16.64+0x250] ;  /* 0x00025024101b7980 */ /* 0x010f28000c101900 */
[----:B------:R-:W4:Y:S04]  /*196c0*/  LD.E R45, desc[UR36][R16.64+0x254] ;  /* 0x00025424102d7980 */ /* 0x000f28000c101900 */
[----:B------:R-:W4:Y:S04]  /*196d0*/  LD.E R47, desc[UR36][R16.64+0x258] ;  /* 0x00025824102f7980 */ /* 0x000f28000c101900 */
[----:B0-----:R-:W4:Y:S04]  /*196e0*/  LD.E R41, desc[UR36][R16.64+0x25c] ;  /* 0x00025c2410297980 */ /* 0x001f28000c101900 */
[----:B------:R-:W4:Y:S04]  /*196f0*/  LD.E R49, desc[UR36][R16.64+0x260] ;  /* 0x0002602410317980 */ /* 0x000f28000c101900 */
[----:B------:R-:W4:Y:S04]  /*19700*/  LD.E R51, desc[UR36][R16.64+0x264] ;  /* 0x0002642410337980 */ /* 0x000f28000c101900 */
        /* <DEDUP_REMOVED lines=69> */
[----:B----4-:R0:W-:Y:S04]  /*19b60*/  ST.E desc[UR36][R16.64+0x250], R27 ;  /* 0x0002501b10007985 */ /* 0x0101e8000c101924 */
[----:B------:R-:W-:Y:S04]  /*19b70*/  ST.E desc[UR36][R16.64+0x254], R45 ;  /* 0x0002542d10007985 */ /* 0x000fe8000c101924 */
[----:B------:R-:W-:Y:S04]  /*19b80*/  ST.E desc[UR36][R16.64+0x258], R47 ;  /* 0x0002582f10007985 */ /* 0x000fe8000c101924 */
[----:B------:R-:W-:Y:S04]  /*19b90*/  ST.E desc[UR36][R16.64+0x25c], R41 ;  /* 0x00025c2910007985 */ /* 0x000fe8000c101924 */
[----:B------:R-:W-:Y:S04]  /*19ba0*/  ST.E desc[UR36][R16.64+0x260], R49 ;  /* 0x0002603110007985 */ /* 0x000fe8000c101924 */
[----:B------:R-:W-:Y:S04]  /*19bb0*/  ST.E desc[UR36][R16.64+0x264], R51 ;  /* 0x0002643310007985 */ /* 0x000fe8000c101924 */
[----:B------:R-:W-:Y:S04]  /*19bc0*/  ST.E desc[UR36][R16.64+0x268], R43 ;  /* 0x0002682b10007985 */ /* 0x000fe8000c101924 */
[----:B------:R-:W-:Y:S04]  /*19bd0*/  ST.E desc[UR36][R16.64+0x26c], R53 ;  /* 0x00026c3510007985 */ /* 0x000fe8000c101924 */
        /* <DEDUP_REMOVED lines=8> */
[----:B0-----:R-:W3:Y:S04]  /*19c60*/  LD.E R27, desc[UR36][R16.64+0x298] ;  /* 0x00029824101b7980 */ /* 0x001ee8000c101900 */
[----:B-1----:R-:W3:Y:S04]  /*19c70*/  LD.E R39, desc[UR36][R16.64+0x2a0] ;  /* 0x0002a02410277980 */ /* 0x002ee8000c101900 */
[----:B------:R-:W3:Y:S04]  /*19c80*/  LD.E R41, desc[UR36][R16.64+0x2a8] ;  /* 0x0002a82410297980 */ /* 0x000ee8000c101900 */
[----:B------:R-:W3:Y:S04]  /*19c90*/  LD.E R43, desc[UR36][R16.64+0x2b0] ;  /* 0x0002b024102b7980 */ /* 0x000ee8000c101900 */
[----:B------:R-:W3:Y:S04]  /*19ca0*/  LD.E R45, desc[UR36][R16.64+0x2b8] ;  /* 0x0002b824102d7980 */ /* 0x000ee8000c101900 */
[----:B------:R-:W3:Y:S04]  /*19cb0*/  LD.E R47, desc[UR36][R16.64+0x2c0] ;  /* 0x0002c024102f7980 */ /* 0x000ee8000c101900 */
[----:B------:R-:W3:Y:S04]  /*19cc0*/  LD.E R49, desc[UR36][R16.64+0x2c8] ;  /* 0x0002c82410317980 */ /* 0x000ee8000c101900 */
[----:B------:R-:W3:Y:S04]  /*19cd0*/  LD.E R51, desc[UR36][R16.64+0x2d0] ;  /* 0x0002d02410337980 */ /* 0x000ee8000c101900 */
[----:B------:R-:W3:Y:S04]  /*19ce0*/  LD.E R53, desc[UR36][R16.64+0x2d8] ;  /* 0x0002d82410357980 */ /* 0x000ee8000c101900 */
[----:B--2---:R-:W2:Y:S04]  /*19cf0*/  LD.E R55, desc[UR36][R16.64+0x2e0] ;  /* 0x0002e02410377980 */ /* 0x004ea8000c101900 */
        /* <DEDUP_REMOVED lines=39> */
[----:B---3--:R0:W-:Y:S04]  /*19f70*/  ST.E desc[UR36][R16.64+0x290], R25 ;  /* 0x0002901910007985 */ /* 0x0081e8000c101924 */
        /* <DEDUP_REMOVED lines=34> */
[----:B--2---:R2:W-:Y:S04]  /*1a1a0*/  ST.E desc[UR36][R16.64+0x2e0], R55 ;  /* 0x0002e03710007985 */ /* 0x0045e8000c101924 */
        /* <DEDUP_REMOVED lines=101> */
[----:B------:R-:W4:Y:S04]  /*1a800*/  LD.E R38, desc[UR36][R16.64+0x278] ;  /* 0x0002782410267980 */ /* 0x000f28000c101900 */
        /* <DEDUP_REMOVED lines=16> */
[----:B--2---:R-:W3:Y:S04]  /*1a910*/  LD.E R55, desc[UR36][R16.64+0x2bc] ;  /* 0x0002bc2410377980 */ /* 0x004ee8000c101900 */
[----:B------:R-:W3:Y:S04]  /*1a920*/  LD.E R56, desc[UR36][R16.64+0x2c0] ;  /* 0x0002c02410387980 */ /* 0x000ee8000c101900 */
[----:B----4-:R-:W3:Y:S04]  /*1a930*/  LD.E R57, desc[UR36][R16.64+0x2c4] ;  /* 0x0002c42410397980 */ /* 0x010ee8000c101900 */
        /* <DEDUP_REMOVED lines=42> */
[----:B------:R-:W-:Y:S01]  /*1abe0*/  ISETP.NE.U32.AND P0, PT, R25, RZ, PT ;  /* 0x000000ff1900720c */ /* 0x000fe20003f05070 */
[----:B------:R-:W-:-:S02]  /*1abf0*/  IMAD.MOV.U32 R25, RZ, RZ, R13 ;  /* 0x000000ffff197224 */ /* 0x000fc400078e000d */
[----:B------:R-:W3:Y:S03]  /*1ac00*/  LD.E R100, desc[UR36][R16.64+0x370] ;  /* 0x0003702410647980 */ /* 0x000ee6000c101900 */
        /* <DEDUP_REMOVED lines=55> */
[----:B------:R-:W-:-:S02]  /*1af80*/  R2UR UR6, R12 ;  /* 0x000000000c0672ca */ /* 0x000fc400000e0000 */
[----:B------:R-:W-:Y:S02]  /*1af90*/  R2UR UR7, R13 ;  /* 0x000000000d0772ca */ /* 0x000fe400000e0000 */
[----:B------:R-:W-:Y:S01]  /*1afa0*/  F2FP.F16.F32.PACK_AB R152, R15, R152 ;  /* 0x000000980f98723e */ /* 0x000fe200000000ff */
[----:B------:R-:W-:-:S03]  /*1afb0*/  VOTEU.ANY UP0, P0 ;  /* 0x00000000003f7886 */ /* 0x000fc60000000100 */
[----:B---3--:R-:W-:-:S07]  /*1afc0*/  WARPGROUP.ARRIVE ;  /* 0x00000000000079c5 */ /* 0x008fce0000000000 */
        /* <DEDUP_REMOVED lines=687> */
[----:B------:R0:W-:Y:S04]  /*1dac0*/  ST.E desc[UR36][R4.64], R25 ;  /* 0x0000001904007985 */ /* 0x0001e8000c101924 */
[----:B------:R-:W-:Y:S04]  /*1dad0*/  ST.E desc[UR36][R8.64], R26 ;  /* 0x0000001a08007985 */ /* 0x000fe8000c101924 */
[----:B------:R1:W-:Y:S04]  /*1dae0*/  ST.E desc[UR36][R6.64], R27 ;  /* 0x0000001b06007985 */ /* 0x0003e8000c101924 */
[----:B------:R-:W-:Y:S04]  /*1daf0*/  ST.E desc[UR36][R16.64+0x250], R28 ;  /* 0x0002501c10007985 */ /* 0x000fe8000c101924 */
        /* <DEDUP_REMOVED lines=123> */
[----:B------:R-:W-:Y:S04]  /*1e2b0*/  STL [R1+0x68], R0 ;  /* 0x0000680001007387 */ /* 0x000fe80000100800 */
[----:B------:R-:W3:Y:S04]  /*1e2c0*/  LD.E R11, desc[UR36][R16.64+0x240] ;  /* 0x00024024100b7980 */ /* 0x000ee8000c101900 */
[----:B---3--:R3:W-:Y:S04]  /*1e2d0*/  ST.E desc[UR36][R16.64+0x240], R11 ;  /* 0x0002400b10007985 */ /* 0x0087e8000c101924 */
[----:B------:R-:W4:Y:S04]  /*1e2e0*/  LD.E R13, desc[UR36][R4.64] ;  /* 0x00000024040d7980 */ /* 0x000f28000c101900 */
[----:B----4-:R4:W-:Y:S04]  /*1e2f0*/  ST.E desc[UR36][R4.64], R13 ;  /* 0x0000000d04007985 */ /* 0x0109e8000c101924 */
[----:B------:R-:W2:Y:S04]  /*1e300*/  LD.E R15, desc[UR36][R8.64] ;  /* 0x00000024080f7980 */ /* 0x000ea8000c101900 */
[----:B--2---:R2:W-:Y:S04]  /*1e310*/  ST.E desc[UR36][R8.64], R15 ;  /* 0x0000000f08007985 */ /* 0x0045e8000c101924 */
[----:B------:R-:W3:Y:S04]  /*1e320*/  LD.E R19, desc[UR36][R6.64] ;  /* 0x0000002406137980 */ /* 0x000ee8000c101900 */
[----:B---3--:R3:W-:Y:S04]  /*1e330*/  ST.E desc[UR36][R6.64], R19 ;  /* 0x0000001306007985 */ /* 0x0087e8000c101924 */
[----:B------:R-:W3:Y:S04]  /*1e340*/  LD.E R21, desc[UR36][R16.64+0x250] ;  /* 0x0002502410157980 */ /* 0x000ee8000c101900 */
[----:B0-----:R-:W3:Y:S04]  /*1e350*/  LD.E R25, desc[UR36][R16.64+0x254] ;  /* 0x0002542410197980 */ /* 0x001ee8000c101900 */
[----:B-1----:R-:W3:Y:S04]  /*1e360*/  LD.E R27, desc[UR36][R16.64+0x258] ;  /* 0x00025824101b7980 */ /* 0x002ee8000c101900 */
[----:B------:R-:W3:Y:S04]  /*1e370*/  LD.E R29, desc[UR36][R16.64+0x25c] ;  /* 0x00025c24101d7980 */ /* 0x000ee8000c101900 */
[----:B------:R-:W3:Y:S04]  /*1e380*/  LD.E R11, desc[UR36][R16.64+0x260] ;  /* 0x00026024100b7980 */ /* 0x000ee8000c101900 */
[----:B------:R-:W3:Y:S04]  /*1e390*/  LD.E R31, desc[UR36][R16.64+0x264] ;  /* 0x00026424101f7980 */ /* 0x000ee8000c101900 */
[----:B----4-:R-:W4:Y:S04]  /*1e3a0*/  LD.E R5, desc[UR36][R16.64+0x268] ;  /* 0x0002682410057980 */ /* 0x010f28000c101900 */
[----:B------:R-:W4:Y:S04]  /*1e3b0*/  LD.E R13, desc[UR36][R16.64+0x26c] ;  /* 0x00026c24100d7980 */ /* 0x000f28000c101900 */
        /* <DEDUP_REMOVED lines=116> */
[----:B------:R-:W-:Y:S04]  /*1eb00*/  ST.E desc[UR36][R16.64+0x250], R21 ;  /* 0x0002501510007985 */ /* 0x000fe8000c101924 */
[----:B------:R-:W-:Y:S04]  /*1eb10*/  ST.E desc[UR36][R16.64+0x254], R25 ;  /* 0x0002541910007985 */ /* 0x000fe8000c101924 */
[----:B------:R-:W-:Y:S04]  /*1eb20*/  ST.E desc[UR36][R16.64+0x258], R27 ;  /* 0x0002581b10007985 */ /* 0x000fe8000c101924 */
[----:B------:R-:W-:Y:S04]  /*1eb30*/  ST.E desc[UR36][R16.64+0x25c], R29 ;  /* 0x00025c1d10007985 */ /* 0x000fe8000c101924 */
[----:B------:R-:W-:Y:S04]  /*1eb40*/  ST.E desc[UR36][R16.64+0x260], R11 ;  /* 0x0002600b10007985 */ /* 0x000fe8000c101924 */
[----:B------:R-:W-:Y:S04]  /*1eb50*/  ST.E desc[UR36][R16.64+0x264], R31 ;  /* 0x0002641f10007985 */ /* 0x000fe8000c101924 */
[----:B----4-:R-:W-:Y:S04]  /*1eb60*/  ST.E desc[UR36][R16.64+0x268], R5 ;  /* 0x0002680510007985 */ /* 0x010fe8000c101924 */
        /* <DEDUP_REMOVED lines=125> */
.L_x_12712:
[----:B------:R-:W-:Y:S05]  /*1f340*/  BSYNC B0 ;  /* 0x0000000000007941 */ /* 0x000fea0003800000 */
.L_x_12711:
        /* <DEDUP_REMOVED lines=9> */
.L_x_12684:
[----:B0-----:R-:W0:Y:S01]  /*1f3e0*/  S2R R0, SR_TID.X ;  /* 0x0000000000007919 */ /* 0x001e220000002100 */
[----:B------:R-:W-:Y:S05]  /*1f3f0*/  WARPSYNC.ALL ;  /* 0x0000000000007948 */ /* 0x000fea0003800000 */
[----:B0-----:R-:W-:-:S04]  /*1f400*/  SHF.R.U32.HI R0, RZ, 0x7, R0 ;  /* 0x00000007ff007819 */ /* 0x001fc80000011600 */
[----:B------:R-:W-:Y:S01]  /*1f410*/  IADD3 R141, -R0, 0xb, RZ ;  /* 0x0000000b008d7810 */ /* 0x000fe20007ffe1ff */
[----:B------:R-:W3:Y:S04]  /*1f420*/  LDL R5, [R1+0x220] ;  /* 0x0002200001057983 */ /* 0x000ee80000100800 */
[----:B------:R-:W4:Y:S04]  /*1f430*/  LDL R8, [R1+0x224] ;  /* 0x0002240001087983 */ /* 0x000f280000100800 */
[----:B------:R-:W5:Y:S04]  /*1f440*/  LDL R135, [R1+0x1f8] ;  /* 0x0001f80001877983 */ /* 0x000f680000100800 */
[----:B------:R-:W2:Y:S01]  /*1f450*/  LDL.64 R122, [R1+0x290] ;  /* 0x00029000017a7983 */ /* 0x000ea20000100a00 */
[----:B------:R-:W-:-:S02]  /*1f460*/  IMAD.MOV.U32 R140, RZ, RZ, -0x800000 ;  /* 0xff800000ff8c7424 */ /* 0x000fc400078e00ff */
[----:B------:R-:W-:Y:S01]  /*1f470*/  IMAD.MOV.U32 R138, RZ, RZ, -0x800000 ;  /* 0xff800000ff8a7424 */ /* 0x000fe200078e00ff */
[----:B------:R-:W2:Y:S01]  /*1f480*/  LDL.64 R132, [R1+0x240] ;  /* 0x0002400001847983 */ /* 0x000ea20000100a00 */
[----:B------:R-:W-:-:S03]  /*1f490*/  IMAD.MOV.U32 R137, RZ, RZ, RZ ;  /* 0x000000ffff897224 */ /* 0x000fc600078e00ff */
        /* <DEDUP_REMOVED lines=58> */
[----:B------:R-:W2:Y:S04]  /*1f840*/  LDL R136, [R1+0x200] ;  /* 0x0002000001887983 */ /* 0x000ea80000100800 */
[----:B---3--:R-:W0:Y:S02]  /*1f850*/  SHFL.BFLY PT, R0, R5, 0x2, 0x1f ;  /* 0x0c401f0005007f89 */ /* 0x008e2400000e0000 */
[----:B0-----:R-:W-:-:S05]  /*1f860*/  FADD.FTZ R0, R5, R0 ;  /* 0x0000000005007221 */ /* 0x001fca0000010000 */
[----:B------:R-:W0:Y:S02]  /*1f870*/  SHFL.BFLY PT, R3, R0, 0x1, 0x1f ;  /* 0x0c201f0000037f89 */ /* 0x000e2400000e0000 */
[----:B0-----:R-:W-:-:S05]  /*1f880*/  FADD.FTZ R2, R0, R3 ;  /* 0x0000000300027221 */ /* 0x001fca0000010000 */
[----:B------:R-:W-:Y:S04]  /*1f890*/  STL [R1+0x220], R2 ;  /* 0x0002200201007387 */ /* 0x000fe80000100800 */
[----:B------:R-:W3:Y:S04]  /*1f8a0*/  LDL R134, [R1+0x220] ;  /* 0x0002200001867983 */ /* 0x000ee80000100800 */
[----:B----4-:R-:W0:Y:S02]  /*1f8b0*/  SHFL.BFLY PT, R3, R8, 0x2, 0x1f ;  /* 0x0c401f0008037f89 */ /* 0x010e2400000e0000 */
[----:B0-----:R-:W-:Y:S01]  /*1f8c0*/  FADD.FTZ R3, R3, R8 ;  /* 0x0000000803037221 */ /* 0x001fe20000010000 */
[----:B-----5:R-:W-:Y:S01]  /*1f8d0*/  VIADD R135, R135, 0x1 ;  /* 0x0000000187877836 */ /* 0x020fe20000000000 */
[----:B------:R-:W4:Y:S04]  /*1f8e0*/  LDL.64 R8, [R1+0x3f8] ;  /* 0x0003f80001087983 */ /* 0x000f280000100a00 */
[----:B------:R-:W0:Y:S02]  /*1f8f0*/  SHFL.BFLY PT, R4, R3, 0x1, 0x1f ;  /* 0x0c201f0003047f89 */ /* 0x000e2400000e0000 */
[----:B0-----:R-:W-:Y:S01]  /*1f900*/  FADD.FTZ R139, R3, R4 ;  /* 0x00000004038b7221 */ /* 0x001fe20000010000 */
[----:B------:R0:W-:Y:S08]  /*1f910*/  BAR.ARV R141, 0x100 ;  /* 0x0004008d0000751d */ /* 0x0001f00000002000 */
[----:B------:R-:W-:Y:S06]  /*1f920*/  BAR.ARV 0x8, 0x180 ;  /* 0x0206000000007b1d */ /* 0x000fec0000002000 */
[----:B------:R-:W-:-:S13]  /*1f930*/  FSETP.NE.FTZ.AND P1, PT, R139, RZ, PT ;  /* 0x000000ff8b00720b */ /* 0x000fda0003f35000 */
[----:B------:R-:W5:Y:S04]  /*1f940*/  @P1 LDL R6, [R1+0x230] ;  /* 0x0002300001061983 */ /* 0x000f680000100800 */
[----:B--2---:R-:W2:Y:S01]  /*1f950*/  @P1 LDL R7, [R1+0x214] ;  /* 0x0002140001071983 */ /* 0x004ea20000100800 */
[----:B---3--:R-:W-:-:S13]  /*1f960*/  FSETP.NE.FTZ.AND P0, PT, R134, RZ, PT ;  /* 0x000000ff8600720b */ /* 0x008fda0003f15000 */
[----:B------:R-:W3:Y:S04]  /*1f970*/  @P0 LDL R4, [R1+0x230] ;  /* 0x0002300001040983 */ /* 0x000ee80000100800 */
[----:B------:R-:W4:Y:S01]  /*1f980*/  @P0 LDL R5, [R1+0x210] ;  /* 0x0002100001050983 */ /* 0x000f220000100800 */
[----:B------:R-:W1:Y:S08]  /*1f990*/  @P0 MUFU.LG2 R0, R134 ;  /* 0x0000008600000308 */ /* 0x000e700000000c00 */
[----:B------:R-:W0:Y:S01]  /*1f9a0*/  @P1 MUFU.LG2 R2, R139 ;  /* 0x0000008b00021308 */ /* 0x000e220000000c00 */
[----:B-1----:R-:W-:-:S02]  /*1f9b0*/  @P0 FMUL.FTZ R3, R0, 0.69314718246459960938 ;  /* 0x3f31721800030820 */ /* 0x002fc40000410000 */
[----:B------:R-:W2:Y:S05]  /*1f9c0*/  LDL R0, [R1+0x204] ;  /* 0x0002040001007983 */ /* 0x000eaa0000100800 */
[----:B------:R1:W1:Y:S01]  /*1f9d0*/  @P0 MUFU.RCP R137, R134 ;  /* 0x0000008600890308 */ /* 0x0002620000001000 */
[----:B-----5:R-:W-:Y:S01]  /*1f9e0*/  @P1 FMUL.FTZ R6, R6, 0.69314718246459960938 ;  /* 0x3f31721806061820 */ /* 0x020fe20000410000 */
[----:B---3--:R-:W-:-:S04]  /*1f9f0*/  @P0 FMUL.FTZ R4, R4, 0.69314718246459960938 ;  /* 0x3f31721804040820 */ /* 0x008fc80000410000 */
[----:B----4-:R-:W-:Y:S01]  /*1fa00*/  @P0 FFMA.FTZ R140, R4, R5, R3 ;  /* 0x00000005048c0223 */ /* 0x010fe20000010003 */
[----:B0-----:R-:W-:Y:S01]  /*1fa10*/  @P1 FMUL.FTZ R3, R2, 0.69314718246459960938 ;  /* 0x3f31721802031820 */ /* 0x001fe20000410000 */
[----:B------:R-:W3:Y:S03]  /*1fa20*/  LDL.64 R4, [R1+0x408] ;  /* 0x0004080001047983 */ /* 0x000ee60000100a00 */
[----:B--2---:R-:W-:Y:S02]  /*1fa30*/  @P1 FFMA.FTZ R138, R6, R7, R3 ;  /* 0x00000007068a1223 */ /* 0x004fe40000010003 */
[----:B------:R-:W2:Y:S04]  /*1fa40*/  LDL.64 R2, [R1+0x428] ;  /* 0x0004280001027983 */ /* 0x000ea80000100a00 */
[----:B------:R-:W4:Y:S01]  /*1fa50*/  LDL.64 R6, [R1+0x438] ;  /* 0x0004380001067983 */ /* 0x000f220000100a00 */
[----:B------:R-:W-:-:S13]  /*1fa60*/  ISETP.NE.AND P0, PT, R135, 0x2, PT ;  /* 0x000000028700780c */ /* 0x000fda0003f05270 */
[----:B-1----:R-:W5:Y:S01]  /*1fa70*/  @!P0 LDL R134, [R1+0x1fc] ;  /* 0x0001fc0001868983 */ /* 0x002f620000100800 */
[-C--:B------:R-:W-:Y:S01]  /*1fa80*/  FMUL.FTZ R123, R123, R137.reuse ;  /* 0x000000897b7b7220 */ /* 0x080fe20000410000 */
[----:B------:R-:W-:-:S05]  /*1fa90*/  FMUL.FTZ R122, R122, R137 ;  /* 0x000000897a7a7220 */ /* 0x000fca0000410000 */
[----:B------:R0:W-:Y:S02]  /*1faa0*/  STL.64 [R1+0x290], R122 ;  /* 0x0002907a01007387 */ /* 0x0001e40000100a00 */
        /* <DEDUP_REMOVED lines=124> */
[----:B------:R0:W-:Y:S04]  /*20270*/  STL [R1+0x224], R139 ;  /* 0x0002248b01007387 */ /* 0x0001e80000100800 */
[----:B------:R0:W-:Y:S04]  /*20280*/  STL.64 [R1+0x240], R132 ;  /* 0x0002408401007387 */ /* 0x0001e80000100a00 */
[----:B------:R0:W-:Y:S04]  /*20290*/  STL.64 [R1+0x250], R130 ;  /* 0x0002508201007387 */ /* 0x0001e80000100a00 */
[----:B------:R0:W-:Y:S04]  /*202a0*/  STL.64 [R1+0x260], R128 ;  /* 0x0002608001007387 */ /* 0x0001e80000100a00 */
[----:B------:R0:W-:Y:S04]  /*202b0*/  STL.64 [R1+0x270], R126 ;  /* 0x0002707e01007387 */ /* 0x0001e80000100a00 */
[----:B------:R0:W-:Y:S04]  /*202c0*/  STL.64 [R1+0x280], R124 ;  /* 0x0002807c01007387 */ /* 0x0001e80000100a00 */
[----:B------:R0:W-:Y:S04]  /*202d0*/  STL [R1+0x220], R140 ;  /* 0x0002208c01007387 */ /* 0x0001e80000100800 */
        /* <DEDUP_REMOVED lines=26> */
[-C--:B--2---:R-:W-:Y:S01]  /*20480*/  FMUL.FTZ R3, R3, R122.reuse ;  /* 0x0000007a03037220 */ /* 0x084fe20000410000 */
[-C--:B------:R-:W-:Y:S01]  /*20490*/  FMUL.FTZ R2, R2, R122.reuse ;  /* 0x0000007a02027220 */ /* 0x080fe20000410000 */
[-C--:B----4-:R-:W-:Y:S01]  /*204a0*/  FMUL.FTZ R7, R7, R122.reuse ;  /* 0x0000007a07077220 */ /* 0x090fe20000410000 */
        /* <DEDUP_REMOVED lines=38> */
[----:B-----5:R-:W-:-:S03]  /*20710*/  @!P0 LOP3.LUT R134, R134, 0x1, RZ, 0x3c, !PT ;  /* 0x0000000186868812 */ /* 0x020fc600078e3cff */
[----:B------:R0:W-:Y:S04]  /*20720*/  STL [R1+0x1f8], R135 ;  /* 0x0001f88701007387 */ /* 0x0001e80000100800 */
[----:B------:R0:W-:Y:S04]  /*20730*/  @!P0 STL [R1+0x1fc], R134 ;  /* 0x0001fc8601008387 */ /* 0x0001e80000100800 */
[----:B------:R0:W-:Y:S01]  /*20740*/  @!P0 STL [R1+0x1f8], RZ ;  /* 0x0001f8ff01008387 */ /* 0x0001e20000100800 */
[----:B------:R-:W-:-:S13]  /*20750*/  PLOP3.LUT P0, PT, PT, PT, PT, 0x8, 0x0 ;  /* 0x000000000000781c */ /* 0x000fda0003f0e170 */
.L_x_12618:
[----:B01----:R-:W0:Y:S01]  /*20760*/  S2R R7, SR_CgaCtaId ;  /* 0x0000000000077919 */ /* 0x003e220000008800 */
        /* <DEDUP_REMOVED lines=10> */
[----:B------:R-:W2:Y:S01]  /*20810*/  LDL R4, [R1+0x4d0] ;  /* 0x0004d00001047983 */ /* 0x000ea20000100800 */
[----:B------:R-:W-:Y:S01]  /*20820*/  R2UR UR4, R216 ;  /* 0x00000000d80472ca */ /* 0x000fe200000e0000 */
[----:B------:R-:W-:Y:S01]  /*20830*/  ULDC.64 UR8, c[0x0][0xd00] ;  /* 0x0003400000087ab9 */ /* 0x000fe20000000a00 */
[----:B------:R-:W-:Y:S01]  /*20840*/  ULDC.64 UR10, c[0x0][0xd00] ;  /* 0x00034000000a7ab9 */ /* 0x000fe20000000a00 */
[----:B------:R-:W3:Y:S04]  /*20850*/  LDL.128 R8, [R1+0x240] ;  /* 0x0002400001087983 */ /* 0x000ee80000100c00 */
[----:B------:R-:W4:Y:S04]  /*20860*/  LDL.128 R12, [R1+0x260] ;  /* 0x00026000010c7983 */ /* 0x000f280000100c00 */
[----:B------:R-:W4:Y:S04]  /*20870*/  LDL.128 R28, [R1+0x250] ;  /* 0x00025000011c7983 */ /* 0x000f280000100c00 */
[----:B------:R-:W4:Y:S01]  /*20880*/  LDL.128 R24, [R1+0x270] ;  /* 0x0002700001187983 */ /* 0x000f220000100c00 */
[----:B------:R-:W0:Y:S03]  /*20890*/  S2R R5, SR_SWINHI ;  /* 0x0000000000057919 */ /* 0x000e260000002f00 */
[----:B------:R-:W4:Y:S04]  /*208a0*/  LDL.128 R124, [R1+0x280] ;  /* 0x00028000017c7983 */ /* 0x000f280000100c00 */
[----:B------:R-:W4:Y:S04]  /*208b0*/  LDL.128 R116, [R1+0x2a0] ;  /* 0x0002a00001747983 */ /* 0x000f280000100c00 */
[----:B------:R-:W4:Y:S04]  /*208c0*/  LDL.128 R120, [R1+0x290] ;  /* 0x0002900001787983 */ /* 0x000f280000100c00 */
[----:B------:R-:W4:Y:S04]  /*208d0*/  LDL.128 R108, [R1+0x2c0] ;  /* 0x0002c000016c7983 */ /* 0x000f280000100c00 */
[----:B------:R-:W4:Y:S04]  /*208e0*/  LDL.128 R112, [R1+0x2b0] ;  /* 0x0002b00001707983 */ /* 0x000f280000100c00 */
[----:B------:R-:W4:Y:S04]  /*208f0*/  LDL.128 R100, [R1+0x2e0] ;  /* 0x0002e00001647983 */ /* 0x000f280000100c00 */
[----:B------:R-:W4:Y:S01]  /*20900*/  LDL.128 R104, [R1+0x2d0] ;  /* 0x0002d00001687983 */ /* 0x000f220000100c00 */
[----:B------:R-:W-:-:S02]  /*20910*/  MOV R2, R0 ;  /* 0x0000000000027202 */ /* 0x000fc40000000f00 */
[----:B0-----:R-:W-:Y:S01]  /*20920*/  MOV R3, R5 ;  /* 0x0000000500037202 */ /* 0x001fe20000000f00 */
        /* <DEDUP_REMOVED lines=16> */
[----:B--2---:R-:W-:-:S03]  /*20a30*/  IMAD.WIDE R4, R4, 0x2, R2 ;  /* 0x0000000204047825 */ /* 0x004fc600078e0202 */
[C---:B------:R-:W-:Y:S02]  /*20a40*/  IADD3 R33, P1, R4.reuse, 0x20, RZ ;  /* 0x0000002004217810 */ /* 0x040fe40007f3e0ff */
[----:B------:R-:W-:Y:S02]  /*20a50*/  LOP3.LUT R35, R4, 0x380, RZ, 0xc0, !PT ;  /* 0x0000038004237812 */ /* 0x000fe400078ec0ff */
[----:B------:R-:W-:Y:S02]  /*20a60*/  LOP3.LUT R32, R33, 0x380, RZ, 0xc0, !PT ;  /* 0x0000038021207812 */ /* 0x000fe400078ec0ff */
[----:B------:R-:W-:Y:S02]  /*20a70*/  SHF.R.U64 R35, R35, 0x3, RZ ;  /* 0x0000000323237819 */ /* 0x000fe400000012ff */
[----:B------:R-:W-:Y:S02]  /*20a80*/  SHF.R.U64 R32, R32, 0x3, RZ ;  /* 0x0000000320207819 */ /* 0x000fe400000012ff */
[----:B------:R-:W-:Y:S01]  /*20a90*/  LOP3.LUT R34, R35, R4, RZ, 0x3c, !PT ;  /* 0x0000000423227212 */ /* 0x000fe200078e3cff */
[--C-:B------:R-:W-:Y:S01]  /*20aa0*/  IMAD.MOV.U32 R35, RZ, RZ, R5.reuse ;  /* 0x000000ffff237224 */ /* 0x100fe200078e0005 */
[----:B------:R-:W-:Y:S01]  /*20ab0*/  LOP3.LUT R32, R32, R33, RZ, 0x3c, !PT ;  /* 0x0000002120207212 */ /* 0x000fe200078e3cff */
[----:B------:R-:W-:Y:S01]  /*20ac0*/  IMAD.X R33, RZ, RZ, R5, P1 ;  /* 0x000000ffff217224 */ /* 0x000fe200008e0605 */
[----:B---3--:R-:W-:-:S02]  /*20ad0*/  F2FP.F16.F32.PACK_AB R8, R9, R8 ;  /* 0x000000080908723e */ /* 0x008fc400000000ff */
[----:B------:R-:W-:Y:S02]  /*20ae0*/  F2FP.F16.F32.PACK_AB R9, R11, R10 ;  /* 0x0000000a0b09723e */ /* 0x000fe400000000ff */
[----:B----4-:R-:W-:Y:S02]  /*20af0*/  F2FP.F16.F32.PACK_AB R12, R13, R12 ;  /* 0x0000000c0d0c723e */ /* 0x010fe400000000ff */
[----:B------:R-:W-:Y:S02]  /*20b00*/  MOV R34, R34 ;  /* 0x0000002200227202 */ /* 0x000fe40000000f00 */
[----:B------:R-:W-:Y:S02]  /*20b10*/  F2FP.F16.F32.PACK_AB R10, R29, R28 ;  /* 0x0000001c1d0a723e */ /* 0x000fe400000000ff */
[----:B------:R-:W-:Y:S01]  /*20b20*/  F2FP.F16.F32.PACK_AB R11, R31, R30 ;  /* 0x0000001e1f0b723e */ /* 0x000fe200000000ff */
[----:B------:R-:W-:Y:S01]  /*20b30*/  BAR.SYNC.DEFER_BLOCKING 0x1, 0x100 ;  /* 0x0044000000007b1d */ /* 0x000fe20000010000 */
[----:B------:R-:W-:-:S02]  /*20b40*/  F2FP.F16.F32.PACK_AB R13, R15, R14 ;  /* 0x0000000e0f0d723e */ /* 0x000fc400000000ff */
[----:B------:R-:W-:Y:S02]  /*20b50*/  MOV R6, R32 ;  /* 0x0000002000067202 */ /* 0x000fe40000000f00 */
[----:B------:R-:W-:Y:S02]  /*20b60*/  F2FP.F16.F32.PACK_AB R14, R25, R24 ;  /* 0x00000018190e723e */ /* 0x000fe400000000ff */
[----:B------:R-:W-:Y:S01]  /*20b70*/  F2FP.F16.F32.PACK_AB R15, R27, R26 ;  /* 0x0000001a1b0f723e */ /* 0x000fe200000000ff */
[----:B------:R-:W2:Y:S04]  /*20b80*/  LDL.128 R28, [R1+0x400] ;  /* 0x00040000011c7983 */ /* 0x000ea80000100c00 */
[----:B------:R-:W3:Y:S04]  /*20b90*/  LDL.128 R24, [R1+0x410] ;  /* 0x0004100001187983 */ /* 0x000ee80000100c00 */
[----:B------:R0:W-:Y:S04]  /*20ba0*/  STSM.16.M88.4 [R34], R8 ;  /* 0x0000000822007844 */ /* 0x0001e80000000200 */
[----:B------:R1:W-:Y:S04]  /*20bb0*/  STSM.16.M88.4 [R6], R12 ;  /* 0x0000000c06007844 */ /* 0x0003e80000000200 */
[----:B0-----:R-:W4:Y:S04]  /*20bc0*/  LDL.128 R32, [R1+0x3f0] ;  /* 0x0003f00001207983 */ /* 0x001f280000100c00 */
[----:B-1----:R-:W4:Y:S04]  /*20bd0*/  LDL.128 R12, [R1+0x420] ;  /* 0x00042000010c7983 */ /* 0x002f280000100c00 */
[----:B------:R-:W4:Y:S01]  /*20be0*/  LDL.128 R8, [R1+0x430] ;  /* 0x0004300001087983 */ /* 0x000f220000100c00 */
[----:B------:R-:W-:-:S02]  /*20bf0*/  IADD3 R139, P0, R4, 0x40, RZ ;  /* 0x00000040048b7810 */ /* 0x000fc40007f1e0ff */
[C---:B------:R-:W-:Y:S02]  /*20c00*/  IADD3 R141, P4, R4.reuse, 0x60, RZ ;  /* 0x00000060048d7810 */ /* 0x040fe40007f9e0ff */
[C---:B------:R-:W-:Y:S02]  /*20c10*/  IADD3 R19, P3, R4.reuse, 0x4000, RZ ;  /* 0x0000400004137810 */ /* 0x040fe40007f7e0ff */
[C---:B------:R-:W-:Y:S02]  /*20c20*/  IADD3 R21, P6, R4.reuse, 0x4020, RZ ;  /* 0x0000402004157810 */ /* 0x040fe40007fde0ff */
[----:B------:R-:W-:Y:S02]  /*20c30*/  LOP3.LUT R138, R139, 0x380, RZ, 0xc0, !PT ;  /* 0x000003808b8a7812 */ /* 0x000fe400078ec0ff */
[----:B------:R-:W-:Y:S02]  /*20c40*/  IADD3 R129, P5, R4, 0x4040, RZ ;  /* 0x0000404004817810 */ /* 0x000fe40007fbe0ff */
[----:B------:R-:W-:-:S02]  /*20c50*/  LOP3.LUT R140, R141, 0x380, RZ, 0xc0, !PT ;  /* 0x000003808d8c7812 */ /* 0x000fc400078ec0ff */
[----:B------:R-:W-:Y:S02]  /*20c60*/  IADD3 R131, P2, R4, 0x4060, RZ ;  /* 0x0000406004837810 */ /* 0x000fe40007f5e0ff */
[----:B------:R-:W-:Y:S02]  /*20c70*/  LOP3.LUT R18, R19, 0x380, RZ, 0xc0, !PT ;  /* 0x0000038013127812 */ /* 0x000fe400078ec0ff */
[----:B------:R-:W-:Y:S02]  /*20c80*/  LOP3.LUT R20, R21, 0x380, RZ, 0xc0, !PT ;  /* 0x0000038015147812 */ /* 0x000fe400078ec0ff */
[----:B------:R-:W-:Y:S02]  /*20c90*/  SHF.R.U64 R138, R138, 0x3, RZ ;  /* 0x000000038a8a7819 */ /* 0x000fe400000012ff */
[----:B------:R-:W-:Y:S02]  /*20ca0*/  LOP3.LUT R128, R129, 0x380, RZ, 0xc0, !PT ;  /* 0x0000038081807812 */ /* 0x000fe400078ec0ff */
[----:B------:R-:W-:-:S02]  /*20cb0*/  IADD3 R133, P1, R4, 0x8000, RZ ;  /* 0x0000800004857810 */ /* 0x000fc40007f3e0ff */
[----:B------:R-:W-:Y:S02]  /*20cc0*/  SHF.R.U64 R140, R140, 0x3, RZ ;  /* 0x000000038c8c7819 */ /* 0x000fe400000012ff */
[----:B------:R-:W-:Y:S02]  /*20cd0*/  LOP3.LUT R130, R131, 0x380, RZ, 0xc0, !PT ;  /* 0x0000038083827812 */ /* 0x000fe400078ec0ff */
[----:B------:R-:W-:Y:S02]  /*20ce0*/  SHF.R.U64 R18, R18, 0x3, RZ ;  /* 0x0000000312127819 */ /* 0x000fe400000012ff */
[----:B------:R-:W-:Y:S02]  /*20cf0*/  SHF.R.U64 R20, R20, 0x3, RZ ;  /* 0x0000000314147819 */ /* 0x000fe400000012ff */
[----:B------:R-:W-:Y:S01]  /*20d00*/  LOP3.LUT R138, R138, R139, RZ, 0x3c, !PT ;  /* 0x0000008b8a8a7212 */ /* 0x000fe200078e3cff */
[----:B------:R-:W-:Y:S01]  /*20d10*/  IMAD.X R139, RZ, RZ, R5, P0 ;  /* 0x000000ffff8b7224 */ /* 0x000fe200000e0605 */
[----:B------:R-:W-:-:S02]  /*20d20*/  SHF.R.U64 R128, R128, 0x3, RZ ;  /* 0x0000000380807819 */ /* 0x000fc400000012ff */
[----:B------:R-:W-:Y:S02]  /*20d30*/  LOP3.LUT R132, R133, 0x380, RZ, 0xc0, !PT ;  /* 0x0000038085847812 */ /* 0x000fe400078ec0ff */
[----:B------:R-:W-:Y:S01]  /*20d40*/  LOP3.LUT R140, R140, R141, RZ, 0x3c, !PT ;  /* 0x0000008d8c8c7212 */ /* 0x000fe200078e3cff */
[--C-:B------:R-:W-:Y:S01]  /*20d50*/  IMAD.X R141, RZ, RZ, R5.reuse, P4 ;  /* 0x000000ffff8d7224 */ /* 0x100fe200020e0605 */
[----:B------:R-:W-:Y:S02]  /*20d60*/  SHF.R.U64 R130, R130, 0x3, RZ ;  /* 0x0000000382827819 */ /* 0x000fe400000012ff */
        /* <DEDUP_REMOVED lines=8> */
[----:B------:R-:W-:Y:S02]  /*20df0*/  SHF.R.U64 R132, R132, 0x3, RZ ;  /* 0x0000000384847819 */ /* 0x000fe400000012ff */
[----:B------:R-:W-:Y:S02]  /*20e00*/  IADD3 R135, P3, R4, 0x8060, RZ ;  /* 0x0000806004877810 */ /* 0x000fe40007f7e0ff */
[----:B------:R-:W-:Y:S01]  /*20e10*/  LOP3.LUT R130, R130, R131, RZ, 0x3c, !PT ;  /* 0x0000008382827212 */ /* 0x000fe200078e3cff */
[----:B------:R-:W-:Y:S01]  /*20e20*/  IMAD.X R131, RZ, RZ, R5, P2 ;  /* 0x000000ffff837224 */ /* 0x000fe200010e0605 */
[----:B------:R-:W-:Y:S02]  /*20e30*/  IADD3 R137, P6, R4, 0xc000, RZ ;  /* 0x0000c00004897810 */ /* 0x000fe40007fde0ff */
[----:B------:R-:W-:-:S02]  /*20e40*/  LOP3.LUT R142, R143, 0x380, RZ, 0xc0, !PT ;  /* 0x000003808f8e7812 */ /* 0x000fc400078ec0ff */
[C---:B------:R-:W-:Y:S02]  /*20e50*/  IADD3 R147, P5, R4.reuse, 0xc020, RZ ;  /* 0x0000c02004937810 */ /* 0x040fe40007fbe0ff */
[----:B------:R-:W-:Y:S02]  /*20e60*/  LOP3.LUT R144, R145, 0x380, RZ, 0xc0, !PT ;  /* 0x0000038091907812 */ /* 0x000fe400078ec0ff */
[----:B------:R-:W-:Y:S02]  /*20e70*/  IADD3 R149, P2, R4, 0xc040, RZ ;  /* 0x0000c04004957810 */ /* 0x000fe40007f5e0ff */
[----:B------:R-:W-:Y:S01]  /*20e80*/  LOP3.LUT R132, R132, R133, RZ, 0x3c, !PT ;  /* 0x0000008584847212 */ /* 0x000fe200078e3cff */
[----:B------:R-:W-:Y:S01]  /*20e90*/  IMAD.X R133, RZ, RZ, R5, P1 ;  /* 0x000000ffff857224 */ /* 0x000fe200008e0605 */
[----:B------:R-:W-:Y:S02]  /*20ea0*/  LOP3.LUT R134, R135, 0x380, RZ, 0xc0, !PT ;  /* 0x0000038087867812 */ /* 0x000fe400078ec0ff */
[----:B------:R-:W-:-:S02]  /*20eb0*/  LOP3.LUT R136, R137, 0x380, RZ, 0xc0, !PT ;  /* 0x0000038089887812 */ /* 0x000fc400078ec0ff */
[----:B------:R-:W-:Y:S02]  /*20ec0*/  SHF.R.U64 R142, R142, 0x3, RZ ;  /* 0x000000038e8e7819 */ /* 0x000fe400000012ff */
[----:B------:R-:W-:Y:S02]  /*20ed0*/  LOP3.LUT R146, R147, 0x380, RZ, 0xc0, !PT ;  /* 0x0000038093927812 */ /* 0x000fe400078ec0ff */
[----:B------:R-:W-:Y:S02]  /*20ee0*/  IADD3 R4, P1, R4, 0xc060, RZ ;  /* 0x0000c06004047810 */ /* 0x000fe40007f3e0ff */
[----:B------:R-:W-:Y:S02]  /*20ef0*/  SHF.R.U64 R144, R144, 0x3, RZ ;  /* 0x0000000390907819 */ /* 0x000fe400000012ff */
[----:B------:R-:W-:Y:S02]  /*20f00*/  LOP3.LUT R148, R149, 0x380, RZ, 0xc0, !PT ;  /* 0x0000038095947812 */ /* 0x000fe400078ec0ff */
[----:B------:R-:W-:-:S02]  /*20f10*/  F2FP.F16.F32.PACK_AB R124, R125, R124 ;  /* 0x0000007c7d7c723e */ /* 0x000fc400000000ff */
[----:B------:R-:W-:Y:S02]  /*20f20*/  SHF.R.U64 R134, R134, 0x3, RZ ;  /* 0x0000000386867819 */ /* 0x000fe400000012ff */
[----:B------:R-:W-:Y:S02]  /*20f30*/  F2FP.F16.F32.PACK_AB R125, R127, R126 ;  /* 0x0000007e7f7d723e */ /* 0x000fe400000000ff */
[----:B------:R-:W-:Y:S02]  /*20f40*/  F2FP.F16.F32.PACK_AB R116, R117, R116 ;  /* 0x000000747574723e */ /* 0x000fe400000000ff */
[----:B------:R-:W-:Y:S02]  /*20f50*/  SHF.R.U64 R136, R136, 0x3, RZ ;  /* 0x0000000388887819 */ /* 0x000fe400000012ff */
[----:B------:R-:W-:Y:S02]  /*20f60*/  MOV R138, R138 ;  /* 0x0000008a008a7202 */ /* 0x000fe40000000f00 */
[----:B------:R-:W-:-:S02]  /*20f70*/  F2FP.F16.F32.PACK_AB R126, R121, R120 ;  /* 0x00000078797e723e */ /* 0x000fc400000000ff */
[----:B------:R-:W-:Y:S02]  /*20f80*/  F2FP.F16.F32.PACK_AB R127, R123, R122 ;  /* 0x0000007a7b7f723e */ /* 0x000fe400000000ff */
[----:B------:R-:W-:Y:S02]  /*20f90*/  F2FP.F16.F32.PACK_AB R117, R119, R118 ;  /* 0x000000767775723e */ /* 0x000fe400000000ff */
[----:B------:R-:W-:Y:S02]  /*20fa0*/  F2FP.F16.F32.PACK_AB R108, R109, R108 ;  /* 0x0000006c6d6c723e */ /* 0x000fe400000000ff */
[----:B------:R-:W-:Y:S01]  /*20fb0*/  LOP3.LUT R142, R142, R143, RZ, 0x3c, !PT ;  /* 0x0000008f8e8e7212 */ /* 0x000fe200078e3cff */
[----:B------:R-:W-:Y:S01]  /*20fc0*/  IMAD.X R143, RZ, RZ, R5, P0 ;  /* 0x000000ffff8f7224 */ /* 0x000fe200000e0605 */
[----:B------:R-:W-:Y:S02]  /*20fd0*/  SHF.R.U64 R146, R146, 0x3, RZ ;  /* 0x0000000392927819 */ /* 0x000fe400000012ff */
[----:B------:R-:W-:-:S02]  /*20fe0*/  MOV R140, R140 ;  /* 0x0000008c008c7202 */ /* 0x000fc40000000f00 */
[----:B------:R-:W-:Y:S02]  /*20ff0*/  LOP3.LUT R6, R4, 0x380, RZ, 0xc0, !PT ;  /* 0x0000038004067812 */ /* 0x000fe400078ec0ff */
[----:B------:R-:W-:Y:S02]  /*21000*/  F2FP.F16.F32.PACK_AB R118, R113, R112 ;  /* 0x000000707176723e */ /* 0x000fe400000000ff */
[----:B------:R-:W-:Y:S02]  /*21010*/  F2FP.F16.F32.PACK_AB R119, R115, R114 ;  /* 0x000000727377723e */ /* 0x000fe400000000ff */
[----:B------:R-:W-:Y:S02]  /*21020*/  F2FP.F16.F32.PACK_AB R109, R111, R110 ;  /* 0x0000006e6f6d723e */ /* 0x000fe400000000ff */
[----:B------:R-:W-:Y:S02]  /*21030*/  F2FP.F16.F32.PACK_AB R100, R101, R100 ;  /* 0x000000646564723e */ /* 0x000fe400000000ff */
[----:B------:R-:W-:Y:S01]  /*21040*/  LOP3.LUT R144, R144, R145, RZ, 0x3c, !PT ;  /* 0x0000009190907212 */ /* 0x000fe200078e3cff */
[----:B------:R-:W-:Y:S01]  /*21050*/  IMAD.X R145, RZ, RZ, R5, P4 ;  /* 0x000000ffff917224 */ /* 0x000fe200020e0605 */
[----:B------:R-:W-:-:S02]  /*21060*/  SHF.R.U64 R148, R148, 0x3, RZ ;  /* 0x0000000394947819 */ /* 0x000fc400000012ff */
[----:B------:R-:W-:Y:S02]  /*21070*/  MOV R18, R18 ;  /* 0x0000001200127202 */ /* 0x000fe40000000f00 */
[----:B------:R-:W-:Y:S02]  /*21080*/  F2FP.F16.F32.PACK_AB R110, R105, R104 ;  /* 0x00000068696e723e */ /* 0x000fe400000000ff */
[----:B------:R-:W-:Y:S02]  /*21090*/  F2FP.F16.F32.PACK_AB R111, R107, R106 ;  /* 0x0000006a6b6f723e */ /* 0x000fe400000000ff */
[----:B------:R-:W-:Y:S02]  /*210a0*/  F2FP.F16.F32.PACK_AB R101, R103, R102 ;  /* 0x000000666765723e */ /* 0x000fe400000000ff */
[----:B------:R-:W-:Y:S02]  /*210b0*/  F2FP.F16.F32.PACK_AB R92, R93, R92 ;  /* 0x0000005c5d5c723e */ /* 0x000fe400000000ff */
[----:B------:R-:W-:Y:S01]  /*210c0*/  LOP3.LUT R134, R134, R135, RZ, 0x3c, !PT ;  /* 0x0000008786867212 */ /* 0x000fe200078e3cff */
[----:B------:R-:W-:Y:S01]  /*210d0*/  IMAD.X R135, RZ, RZ, R5, P3 ;  /* 0x000000ffff877224 */ /* 0x000fe200018e0605 */
[----:B------:R-:W-:-:S02]  /*210e0*/  MOV R20, R20 ;  /* 0x0000001400147202 */ /* 0x000fc40000000f00 */
[----:B------:R-:W-:Y:S02]  /*210f0*/  F2FP.F16.F32.PACK_AB R102, R97, R96 ;  /* 0x000000606166723e */ /* 0x000fe400000000ff */
[----:B------:R-:W-:Y:S02]  /*21100*/  F2FP.F16.F32.PACK_AB R103, R99, R98 ;  /* 0x000000626367723e */ /* 0x000fe400000000ff */
[----:B------:R-:W-:Y:S02]  /*21110*/  F2FP.F16.F32.PACK_AB R93, R95, R94 ;  /* 0x0000005e5f5d723e */ /* 0x000fe400000000ff */
[----:B------:R-:W-:Y:S01]  /*21120*/  F2FP.F16.F32.PACK_AB R84, R85, R84 ;  /* 0x000000545554723e */ /* 0x000fe200000000ff */
[----:B------:R-:W-:Y:S01]  /*21130*/  STSM.16.M88.4 [R138], R124 ;  /* 0x0000007c8a007844 */ /* 0x000fe20000000200 */
        /* <DEDUP_REMOVED lines=10> */
[----:B------:R-:W-:Y:S01]  /*211e0*/  SHF.R.U64 R6, R6, 0x3, RZ ;  /* 0x0000000306067819 */ /* 0x000fe200000012ff */
[----:B------:R-:W-:Y:S01]  /*211f0*/  UIMAD.WIDE UR8, UR4, 0x4, UR8 ;  /* 0x00000004040878a5 */ /* 0x000fe2000f8e0208 */
[----:B------:R-:W-:-:S02]  /*21200*/  MOV R130, R130 ;  /* 0x0000008200827202 */ /* 0x000fc40000000f00 */
[----:B------:R-:W-:Y:S02]  /*21210*/  F2FP.F16.F32.PACK_AB R86, R81, R80 ;  /* 0x000000505156723e */ /* 0x000fe400000000ff */
[----:B------:R-:W-:Y:S02]  /*21220*/  F2FP.F16.F32.PACK_AB R87, R83, R82 ;  /* 0x000000525357723e */ /* 0x000fe400000000ff */
[----:B------:R-:W-:Y:S02]  /*21230*/  F2FP.F16.F32.PACK_AB R77, R79, R78 ;  /* 0x0000004e4f4d723e */ /* 0x000fe400000000ff */
[----:B------:R-:W-:Y:S01]  /*21240*/  F2FP.F16.F32.PACK_AB R68, R69, R68 ;  /* 0x000000444544723e */ /* 0x000fe200000000ff */
[----:B------:R0:W-:Y:S01]  /*21250*/  STSM.16.M88.4 [R18], R108 ;  /* 0x0000006c12007844 */ /* 0x0001e20000000200 */
[----:B------:R-:W-:Y:S01]  /*21260*/  LOP3.LUT R148, R148, R149, RZ, 0x3c, !PT ;  /* 0x0000009594947212 */ /* 0x000fe200078e3cff */
[----:B------:R-:W-:Y:S01]  /*21270*/  IMAD.X R149, RZ, RZ, R5, P2 ;  /* 0x000000ffff957224 */ /* 0x000fe200010e0605 */
[----:B------:R-:W-:-:S02]  /*21280*/  MOV R132, R132 ;  /* 0x0000008400847202 */ /* 0x000fc40000000f00 */
[----:B------:R-:W-:Y:S02]  /*21290*/  F2FP.F16.F32.PACK_AB R78, R73, R72 ;  /* 0x00000048494e723e */ /* 0x000fe400000000ff */
[----:B------:R-:W-:Y:S02]  /*212a0*/  F2FP.F16.F32.PACK_AB R79, R75, R74 ;  /* 0x0000004a4b4f723e */ /* 0x000fe400000000ff */
[----:B------:R-:W-:Y:S02]  /*212b0*/  F2FP.F16.F32.PACK_AB R69, R71, R70 ;  /* 0x000000464745723e */ /* 0x000fe400000000ff */
[----:B------:R-:W-:Y:S01]  /*212c0*/  F2FP.F16.F32.PACK_AB R60, R61, R60 ;  /* 0x0000003c3d3c723e */ /* 0x000fe200000000ff */
[----:B------:R-:W-:Y:S01]  /*212d0*/  IMAD.X R5, RZ, RZ, R5, P1 ;  /* 0x000000ffff057224 */ /* 0x000fe200008e0605 */
[----:B------:R-:W-:Y:S01]  /*212e0*/  MOV R142, R142 ;  /* 0x0000008e008e7202 */ /* 0x000fe20000000f00 */
[----:B------:R-:W-:Y:S01]  /*212f0*/  STSM.16.M88.4 [R20], R100 ;  /* 0x0000006414007844 */ /* 0x000fe20000000200 */
[----:B------:R-:W-:Y:S01]  /*21300*/  F2FP.F16.F32.PACK_AB R70, R65, R64 ;  /* 0x000000404146723e */ /* 0x000fe200000000ff */
[----:B0-----:R-:W0:Y:S01]  /*21310*/  LDC R18, c[0x0][0xce8] ;  /* 0x00033a00ff127b82 */ /* 0x001e220000000800 */
[----:B------:R-:W-:-:S02]  /*21320*/  F2FP.F16.F32.PACK_AB R71, R67, R66 ;  /* 0x000000424347723e */ /* 0x000fc400000000ff */
[----:B------:R-:W-:Y:S02]  /*21330*/  F2FP.F16.F32.PACK_AB R61, R63, R62 ;  /* 0x0000003e3f3d723e */ /* 0x000fe400000000ff */
[----:B------:R-:W-:Y:S01]  /*21340*/  F2FP.F16.F32.PACK_AB R52, R53, R52 ;  /* 0x000000343534723e */ /* 0x000fe200000000ff */
[----:B------:R-:W-:Y:S01]  /*21350*/  STSM.16.M88.4 [R128], R92 ;  /* 0x0000005c80007844 */ /* 0x000fe20000000200 */
[----:B------:R-:W-:Y:S02]  /*21360*/  MOV R144, R144 ;  /* 0x0000009000907202 */ /* 0x000fe40000000f00 */
[----:B------:R-:W-:Y:S02]  /*21370*/  F2FP.F16.F32.PACK_AB R62, R57, R56 ;  /* 0x00000038393e723e */ /* 0x000fe400000000ff */
[----:B------:R-:W-:Y:S02]  /*21380*/  F2FP.F16.F32.PACK_AB R63, R59, R58 ;  /* 0x0000003a3b3f723e */ /* 0x000fe400000000ff */
[----:B------:R-:W-:-:S02]  /*21390*/  F2FP.F16.F32.PACK_AB R53, R55, R54 ;  /* 0x000000363735723e */ /* 0x000fc400000000ff */
[----:B------:R-:W-:Y:S01]  /*213a0*/  F2FP.F16.F32.PACK_AB R44, R45, R44 ;  /* 0x0000002c2d2c723e */ /* 0x000fe200000000ff */
[----:B------:R-:W-:Y:S01]  /*213b0*/  STSM.16.M88.4 [R130], R84 ;  /* 0x0000005482007844 */ /* 0x000fe20000000200 */
[----:B------:R-:W-:Y:S02]  /*213c0*/  LOP3.LUT R4, R6, R4, RZ, 0x3c, !PT ;  /* 0x0000000406047212 */ /* 0x000fe400078e3cff */
[----:B------:R-:W-:Y:S02]  /*213d0*/  MOV R134, R134 ;  /* 0x0000008600867202 */ /* 0x000fe40000000f00 */
        /* <DEDUP_REMOVED lines=8> */
[----:B------:R-:W-:Y:S01]  /*21460*/  F2FP.F16.F32.PACK_AB R37, R39, R38 ;  /* 0x000000262725723e */ /* 0x000fe200000000ff */
[----:B------:R-:W-:Y:S01]  /*21470*/  STSM.16.M88.4 [R142], R68 ;  /* 0x000000448e007844 */ /* 0x000fe20000000200 */
[----:B------:R-:W-:-:S02]  /*21480*/  MOV R146, R146 ;  /* 0x0000009200927202 */ /* 0x000fc40000000f00 */
[----:B------:R-:W-:Y:S01]  /*21490*/  MOV R148, R148 ;  /* 0x0000009400947202 */ /* 0x000fe20000000f00 */
[----:B------:R-:W-:Y:S01]  /*214a0*/  STSM.16.M88.4 [R144], R60 ;  /* 0x0000003c90007844 */ /* 0x000fe20000000200 */
[----:B------:R-:W-:-:S03]  /*214b0*/  MOV R4, R4 ;  /* 0x0000000400047202 */ /* 0x000fc60000000f00 */
[----:B------:R-:W-:Y:S04]  /*214c0*/  STSM.16.M88.4 [R134], R52 ;  /* 0x0000003486007844 */ /* 0x000fe80000000200 */
[----:B------:R-:W-:Y:S01]  /*214d0*/  STSM.16.M88.4 [R136], R44 ;  /* 0x0000002c88007844 */ /* 0x000fe20000000200 */
[----:B------:R-:W-:Y:S02]  /*214e0*/  ISETP.NE.U32.AND P1, PT, RZ, UR10, PT ;  /* 0x0000000aff007c0c */ /* 0x000fe4000bf25070 */
[----:B--2---:R-:W-:Y:S02]  /*214f0*/  F2FP.F16.F32.PACK_AB R28, R29, R28 ;  /* 0x0000001c1d1c723e */ /* 0x004fe400000000ff */
[----:B------:R-:W-:Y:S02]  /*21500*/  F2FP.F16.F32.PACK_AB R29, R31, R30 ;  /* 0x0000001e1f1d723e */ /* 0x000fe400000000ff */
[----:B---3--:R-:W-:-:S02]  /*21510*/  F2FP.F16.F32.PACK_AB R30, R25, R24 ;  /* 0x00000018191e723e */ /* 0x008fc400000000ff */
[----:B------:R-:W-:Y:S02]  /*21520*/  F2FP.F16.F32.PACK_AB R31, R27, R26 ;  /* 0x0000001a1b1f723e */ /* 0x000fe400000000ff */
[----:B------:R-:W-:Y:S02]  /*21530*/  ISETP.NE.AND.EX P1, PT, RZ, UR11, PT, P1 ;  /* 0x0000000bff007c0c */ /* 0x000fe4000bf25310 */
[----:B----4-:R-:W-:Y:S02]  /*21540*/  F2FP.F16.F32.PACK_AB R38, R33, R32 ;  /* 0x000000202126723e */ /* 0x010fe400000000ff */
[----:B------:R-:W-:Y:S02]  /*21550*/  F2FP.F16.F32.PACK_AB R39, R35, R34 ;  /* 0x000000222327723e */ /* 0x000fe400000000ff */
[----:B------:R-:W-:Y:S02]  /*21560*/  F2FP.F16.F32.PACK_AB R12, R13, R12 ;  /* 0x0000000c0d0c723e */ /* 0x000fe400000000ff */
[----:B------:R-:W-:-:S02]  /*21570*/  F2FP.F16.F32.PACK_AB R13, R15, R14 ;  /* 0x0000000e0f0d723e */ /* 0x000fc400000000ff */
[----:B------:R-:W-:Y:S01]  /*21580*/  F2FP.F16.F32.PACK_AB R14, R9, R8 ;  /* 0x00000008090e723e */ /* 0x000fe200000000ff */
[----:B------:R-:W-:Y:S01]  /*21590*/  IMAD.U32 R8, RZ, RZ, UR8 ;  /* 0x00000008ff087e24 */ /* 0x000fe2000f8e00ff */
[----:B------:R-:W-:Y:S01]  /*215a0*/  F2FP.F16.F32.PACK_AB R15, R11, R10 ;  /* 0x0000000a0b0f723e */ /* 0x000fe200000000ff */
[----:B------:R-:W-:Y:S01]  /*215b0*/  IMAD.U32 R9, RZ, RZ, UR9 ;  /* 0x00000009ff097e24 */ /* 0x000fe2000f8e00ff */
[----:B------:R-:W-:Y:S01]  /*215c0*/  ULDC.64 UR8, c[0x0][0xd08] ;  /* 0x0003420000087ab9 */ /* 0x000fe20000000a00 */
[----:B------:R-:W-:Y:S01]  /*215d0*/  STSM.16.M88.4 [R146], R36 ;  /* 0x0000002492007844 */ /* 0x000fe20000000200 */
[----:B------:R-:W-:-:S03]  /*215e0*/  UISETP.NE.U32.AND UP0, UPT, UR8, URZ, UPT ;  /* 0x0000003f0800728c */ /* 0x000fc6000bf05070 */
[----:B------:R-:W-:Y:S01]  /*215f0*/  STSM.16.M88.4 [R148], R28 ;  /* 0x0000001c94007844 */ /* 0x000fe20000000200 */
[----:B------:R-:W-:-:S03]  /*21600*/  UISETP.NE.AND.EX UP0, UPT, UR9, URZ, UPT, UP0 ;  /* 0x0000003f0900728c */ /* 0x000fc6000bf05300 */
[----:B------:R1:W-:Y:S01]  /*21610*/  STSM.16.M88.4 [R4], R12 ;  /* 0x0000000c04007844 */ /* 0x0003e20000000200 */
[----:B------:R-:W-:Y:S02]  /*21620*/  BAR.SYNC.DEFER_BLOCKING 0x1, 0x100 ;  /* 0x0044000000007b1d */ /* 0x000fe40000010000 */
[----:B------:R-:W-:-:S05]  /*21630*/  PLOP3.LUT P0, PT, PT, PT, UP0, 0x80, 0x0 ;  /* 0x000000000000781c */ /* 0x000fca0003f0f008 */
[----:B------:R-:W-:Y:S02]  /*21640*/  @UP0 ULDC.64 UR8, c[0x0][0xd08] ;  /* 0x0003420000080ab9 */ /* 0x000fe40000000a00 */
[----:B------:R-:W-:-:S03]  /*21650*/  @UP0 UIMAD.WIDE UR8, UR4, 0x4, UR8 ;  /* 0x00000004040808a5 */ /* 0x000fc6000f8e0208 */
[----:B------:R-:W-:Y:S02]  /*21660*/  ULDC UR4, c[0x0][0xb88] ;  /* 0x0002e20000047ab9 */ /* 0x000fe40000000800 */
[----:B------:R-:W-:Y:S01]  /*21670*/  IMAD.U32 R11, RZ, RZ, UR4 ;  /* 0x00000004ff0b7e24 */ /* 0x000fe2000f8e00ff */
[----:B------:R2:W5:Y:S01]  /*21680*/  @P1 LDG.E R10, desc[UR36][R8.64] ;  /* 0x00000024080a1981 */ /* 0x000562000c1e1900 */
[----:B-1----:R-:W-:Y:S01]  /*21690*/  IMAD.U32 R4, RZ, RZ, UR8 ;  /* 0x00000008ff047e24 */ /* 0x002fe2000f8e00ff */
[----:B------:R-:W-:Y:S01]  /*216a0*/  UISETP.NE.AND UP0, UPT, UR59, URZ, UPT ;  /* 0x0000003f3b00728c */ /* 0x000fe2000bf05270 */
[----:B------:R-:W-:Y:S01]  /*216b0*/  IMAD.U32 R5, RZ, RZ, UR9 ;  /* 0x00000009ff057e24 */ /* 0x000fe2000f8e00ff */
[----:B------:R-:W-:-:S04]  /*216c0*/  ULDC UR4, c[0x0][0xbd4] ;  /* 0x0002f50000047ab9 */ /* 0x000fc80000000800 */
[----:B------:R2:W5:Y:S01]  /*216d0*/  @P0 LDG.E R11, desc[UR36][R4.64] ;  /* 0x00000024040b0981 */ /* 0x000562000c1e1900 */
[----:B------:R-:W-:Y:S01]  /*216e0*/  USEL UR4, UR59, UR4, UP0 ;  /* 0x000000043b047287 */ /* 0x000fe20008000000 */
[----:B0-----:R-:W-:Y:S11]  /*216f0*/  @P0 BRA `(.L_x_12716) ;  /* 0x0000000000100947 */ /* 0x001ff60003800000 */
[----:B------:R-:W-:Y:S05]  /*21700*/  @!P1 BRA `(.L_x_12716) ;  /* 0x00000000000c9947 */ /* 0x000fea0003800000 */
[----:B--2---:R-:W2:Y:S04]  /*21710*/  LDG.E R4, desc[UR36][R8.64] ;  /* 0x0000002408047981 */ /* 0x004ea8000c1e1900 */
[----:B-----5:R-:W2:Y:S02]  /*21720*/  LDG.E R11, desc[UR36][R8.64+0x4] ;  /* 0x00000424080b7981 */ /* 0x020ea4000c1e1900 */
[----:B--2---:R-:W-:-:S07]  /*21730*/  IMAD.IADD R11, R11, 0x1, -R4 ;  /* 0x000000010b0b7824 */ /* 0x004fce00078e0a04 */
.L_x_12716:
[----:B--2---:R-:W2:Y:S04]  /*21740*/  LDL R4, [R1+0x4b8] ;  /* 0x0004b80001047983 */ /* 0x004ea80000100800 */
[----:B------:R-:W3:Y:S01]  /*21750*/  LDL R8, [R1+0x4cc] ;  /* 0x0004cc0001087983 */ /* 0x000ee20000100800 */
[----:B-----5:R-:W-:Y:S01]  /*21760*/  IMAD R6, R11, R18, RZ ;  /* 0x000000120b067224 */ /* 0x020fe200078e02ff */
[----:B------:R-:W-:Y:S01]  /*21770*/  R2UR UR8, R216 ;  /* 0x00000000d80872ca */ /* 0x000fe200000e0000 */
        /* <DEDUP_REMOVED lines=243> */
.L_x_12719:
[----:B------:R-:W-:Y:S05]  /*226b0*/  BSYNC B1 ;  /* 0x0000000000017941 */ /* 0x000fea0003800000 */
.L_x_12718:
        /* <DEDUP_REMOVED lines=21> */
.L_x_12721:
[----:B------:R-:W-:Y:S05]  /*22810*/  BSYNC B1 ;  /* 0x0000000000017941 */ /* 0x000fea0003800000 */
.L_x_12720:
        /* <DEDUP_REMOVED lines=21> */
.L_x_12723:
[----:B------:R-:W-:Y:S05]  /*22970*/  BSYNC B1 ;  /* 0x0000000000017941 */ /* 0x000fea0003800000 */
.L_x_12722:
        /* <DEDUP_REMOVED lines=24> */
.L_x_12717:
        /* <DEDUP_REMOVED lines=236> */
.L_x_12726:
[----:B------:R-:W-:Y:S05]  /*239c0*/  BSYNC B1 ;  /* 0x0000000000017941 */ /* 0x000fea0003800000 */
.L_x_12725:
[----:B--23--:R4:W2:Y:S04]  /*239d0*/  SHFL.IDX PT, R11, R6, 0x1, 0x1c1f ;  /* 0x003c1f00060b7f89 */ /* 0x00c8a800000e0000 */
[----:B0-----:R4:W0:Y:S01]  /*239e0*/  SHFL.IDX PT, R10, R0, 0x1, 0x1c1f ;  /* 0x003c1f00000a7f89 */ /* 0x00182200000e0000 */
[----:B------:R-:W-:Y:S05]  /*239f0*/  @P0 BRA `(.L_x_12724) ;  /* 0x0000001800340947 */ /* 0x000fea0003800000 */
[----:B-1--4-:R-:W1:Y:S02]  /*23a00*/  LDC R0, c[0x0][0xbc8] ;  /* 0x0002f200ff007b82 */ /* 0x012e640000000800 */
[----:B-1----:R-:W-:-:S13]  /*23a10*/  ISETP.GE.AND P0, PT, R179, R0, PT ;  /* 0x00000000b300720c */ /* 0x002fda0003f06270 */
[----:B------:R-:W3:Y:S01]  /*23a20*/  @!P0 LDL.64 R18, [R1+0x248] ;  /* 0x0002480001128983 */ /* 0x000ee20000100a00 */
[-C--:B------:R-:W-:Y:S01]  /*23a30*/  ISETP.GE.AND P1, PT, R212, R0.reuse, PT ;  /* 0x00000000d400720c */ /* 0x080fe20003f26270 */
[----:B0-2---:R-:W-:Y:S01]  /*23a40*/  @!P0 IMAD.WIDE R2, R179, 0x4, R10 ;  /* 0x00000004b3028825 */ /* 0x005fe200078e020a */
[----:B------:R-:W-:-:S04]  /*23a50*/  ISETP.GE.AND P2, PT, R211, R0, PT ;  /* 0x00000000d300720c */ /* 0x000fc80003f46270 */
[----:B---3--:R0:W-:Y:S07]  /*23a60*/  @!P0 ST.E.64 desc[UR36][R2.64], R18 ;  /* 0x0000001202008985 */ /* 0x0081ee000c101b24 */
        /* <DEDUP_REMOVED lines=151> */
.L_x_12728:
[----:B------:R-:W-:Y:S05]  /*243e0*/  BSYNC B1 ;  /* 0x0000000000017941 */ /* 0x000fea0003800000 */
.L_x_12727:
[----:B------:R-:W-:Y:S05]  /*243f0*/  @P1 BRA `(.L_x_12724) ;  /* 0x0000000c00b41947 */ /* 0x000fea0003800000 */
[----:B01----:R-:W2:Y:S01]  /*24400*/  LDL.64 R4, [R1+0x438] ;  /* 0x0004380001047983 */ /* 0x003ea20000100a00 */
[----:B------:R-:W-:-:S04]  /*24410*/  LEA R2, P0, R213, R10, 0x2 ;  /* 0x0000000ad5027211 */ /* 0x000fc800078010ff */
[----:B------:R-:W-:-:S05]  /*24420*/  LEA.HI.X R3, R213, R11, R226, 0x2, P0 ;  /* 0x0000000bd5037211 */ /* 0x000fca00000f14e2 */
[----:B--2---:R0:W-:Y:S01]  /*24430*/  ST.E.64 desc[UR36][R2.64], R4 ;  /* 0x0000000402007985 */ /* 0x0041e2000c101b24 */
[----:B------:R-:W-:Y:S05]  /*24440*/  BRA `(.L_x_12724) ;  /* 0x0000000c00a07947 */ /* 0x000fea0003800000 */
.L_x_12715:
[----:B------:R-:W-:Y:S01]  /*24450*/  R2UR UR4, R216 ;  /* 0x00000000d80472ca */ /* 0x000fe200000e0000 */
[----:B------:R-:W-:Y:S02]  /*24460*/  ULDC.64 UR8, c[0x0][0xd00] ;  /* 0x0003400000087ab9 */ /* 0x000fe40000000a00 */
[----:B------:R-:W-:-:S04]  /*24470*/  UISETP.NE.U32.AND UP0, UPT, UR8, URZ, UPT ;  /* 0x0000003f0800728c */ /* 0x000fc8000bf05070 */
        /* <DEDUP_REMOVED lines=11> */
[----:B------:R-:W-:Y:S02]  /*24530*/  @UP1 ULDC.64 UR8, c[0x0][0xd08] ;  /* 0x0003420000081ab9 */ /* 0x000fe40000000a00 */
[----:B------:R-:W-:-:S03]  /*24540*/  @UP1 UIMAD.WIDE UR8, UR4, 0x4, UR8 ;  /* 0x00000004040818a5 */ /* 0x000fc6000f8e0208 */
[----:B------:R-:W-:Y:S02]  /*24550*/  ULDC UR4, c[0x0][0xb88] ;  /* 0x0002e20000047ab9 */ /* 0x000fe40000000800 */
[----:B------:R-:W-:Y:S02]  /*24560*/  IMAD.U32 R0, RZ, RZ, UR4 ;  /* 0x00000004ff007e24 */ /* 0x000fe4000f8e00ff */
        /* <DEDUP_REMOVED lines=13> */
.L_x_12729:
[----:B------:R-:W-:Y:S01]  /*24640*/  R2UR UR8, R216 ;  /* 0x00000000d80872ca */ /* 0x000fe200000e0000 */
[----:B------:R-:W-:Y:S01]  /*24650*/  USHF.R.S32.HI UR20, URZ, 0x1f, UR4 ;  /* 0x0000001f3f147899 */ /* 0x000fe20008011404 */
[----:B------:R-:W-:Y:S11]  /*24660*/  BSSY B1, `(.L_x_12730) ;  /* 0x000003a000017945 */ /* 0x000ff60003800000 */
[----:B------:R-:W-:-:S02]  /*24670*/  USHF.R.S32.HI UR21, URZ, 0x1f, UR8 ;  /* 0x0000001f3f157899 */ /* 0x000fc40008011408 */
        /* <DEDUP_REMOVED lines=38> */
[----:B------:R-:W-:Y:S01]  /*248e0*/  ULDC.64 UR10, c[0x0][UR18+0x210] ;  /* 0x00008400120a7abb */ /* 0x000fe20008000a00 */
[----:B------:R-:W-:Y:S01]  /*248f0*/  ULDC.64 UR12, c[0x0][0xca8] ;  /* 0x00032a00000c7ab9 */ /* 0x000fe20000000a00 */
[----:B------:R-:W-:Y:S01]  /*24900*/  @!UP0 ULDC UR12, c[0x0][0xc50] ;  /* 0x00031400000c8ab9 */ /* 0x000fe20000000800 */
[--C-:B------:R-:W-:Y:S01]  /*24910*/  IMAD.MOV R9, RZ, RZ, -R5.reuse ;  /* 0x000000ffff097224 */ /* 0x100fe200078e0a05 */
[----:B------:R-:W-:Y:S01]  /*24920*/  IADD3 R2, P0, P1, R5, UR16, R2 ;  /* 0x0000001005027c10 */ /* 0x000fe2000f91e002 */
[----:B------:R-:W-:Y:S01]  /*24930*/  @!UP0 ULDC UR13, c[0x0][0xc54] ;  /* 0x00031500000d8ab9 */ /* 0x000fe20000000800 */
[----:B------:R-:W-:Y:S01]  /*24940*/  SHF.R.S32.HI R5, RZ, 0x1f, R5 ;  /* 0x0000001fff057819 */ /* 0x000fe20000011405 */
[----:B------:R-:W-:-:S03]  /*24950*/  IMAD R9, R11, R9, R4 ;  /* 0x000000090b097224 */ /* 0x000fc600078e0204 */
[----:B------:R-:W-:Y:S01]  /*24960*/  IADD3.X R3, R5, UR9, R6, P0, P1 ;  /* 0x0000000905037c10 */ /* 0x000fe200087e2406 */
        /* <DEDUP_REMOVED lines=9> */
.L_x_12731:
[----:B------:R-:W-:Y:S05]  /*24a00*/  BSYNC B1 ;  /* 0x0000000000017941 */ /* 0x000fea0003800000 */
.L_x_12730:
        /* <DEDUP_REMOVED lines=11> */
[----:B------:R-:W-:Y:S01]  /*24ac0*/  ULDC.64 UR12, c[0x0][0xbe8] ;  /* 0x0002fa00000c7ab9 */ /* 0x000fe20000000a00 */
[----:B------:R-:W-:Y:S01]  /*24ad0*/  UIADD3 UR11, UR11, UR9, URZ ;  /* 0x000000090b0b7290 */ /* 0x000fe2000fffe03f */
[----:B0-----:R-:W-:-:S03]  /*24ae0*/  IMAD.MOV.U32 R5, RZ, RZ, R6 ;  /* 0x000000ffff057224 */ /* 0x001fc600078e0006 */
        /* <DEDUP_REMOVED lines=59> */
.L_x_12733:
[----:B------:R-:W-:Y:S05]  /*24ea0*/  BSYNC B1 ;  /* 0x0000000000017941 */ /* 0x000fea0003800000 */
.L_x_12732:
        /* <DEDUP_REMOVED lines=21> */
.L_x_12735:
[----:B------:R-:W-:Y:S05]  /*25000*/  BSYNC B1 ;  /* 0x0000000000017941 */ /* 0x000fea0003800000 */
.L_x_12734:
        /* <DEDUP_REMOVED lines=21> */
.L_x_12737:
[----:B------:R-:W-:Y:S05]  /*25160*/  BSYNC B1 ;  /* 0x0000000000017941 */ /* 0x000fea0003800000 */
.L_x_12736:
[----:B0-----:R-:W-:Y:S01]  /*25170*/  VIADD R0, R6, 0x60 ;  /* 0x0000006006007836 */ /* 0x001fe20000000000 */
[----:B--2-4-:R-:W2:Y:S04]  /*25180*/  SHFL.IDX PT, R5, R5, 0x3, 0x181f ;  /* 0x00781f0005057f89 */ /* 0x014ea800000e0000 */
[----:B------:R-:W-:Y:S01]  /*25190*/  ISETP.GE.AND P0, PT, R0, R13, PT ;  /* 0x0000000d0000720c */ /* 0x000fe20003f06270 */
[----:B-1-3--:R1:W3:-:S12]  /*251a0*/  SHFL.IDX PT, R2, R4, 0x3, 0x181f ;  /* 0x00781f0004027f89 */ /* 0x00a2d800000e0000 */
[----:B-1----:R-:W-:Y:S05]  /*251b0*/  @P0 BRA `(.L_x_12724) ;  /* 0x0000000000440947 */ /* 0x002fea0003800000 */
[----:B------:R-:W-:Y:S02]  /*251c0*/  ULDC UR4, c[0x0][0xbc8] ;  /* 0x0002f20000047ab9 */ /* 0x000fe40000000800 */
[----:B------:R-:W-:Y:S02]  /*251d0*/  ISETP.GE.AND P3, PT, R22, UR4, PT ;  /* 0x0000000416007c0c */ /* 0x000fe4000bf66270 */
[----:B------:R-:W-:Y:S02]  /*251e0*/  ISETP.GE.AND P2, PT, R176, UR4, PT ;  /* 0x00000004b0007c0c */ /* 0x000fe4000bf46270 */
[----:B------:R-:W-:Y:S02]  /*251f0*/  ISETP.GE.AND P1, PT, R23, UR4, PT ;  /* 0x0000000417007c0c */ /* 0x000fe4000bf26270 */
[----:B------:R-:W-:-:S07]  /*25200*/  ISETP.GE.AND P0, PT, R177, UR4, PT ;  /* 0x00000004b1007c0c */ /* 0x000fce000bf06270 */
[-C--:B---3--:R-:W-:Y:S02]  /*25210*/  @!P3 LEA R8, P6, R22, R2.reuse, 0x1 ;  /* 0x000000021608b211 */ /* 0x088fe400078c08ff */
[-C--:B------:R-:W-:Y:S02]  /*25220*/  @!P2 LEA R10, P5, R176, R2.reuse, 0x1 ;  /* 0x00000002b00aa211 */ /* 0x080fe400078a08ff */
[-C--:B------:R-:W-:Y:S02]  /*25230*/  @!P1 LEA R12, P4, R23, R2.reuse, 0x1 ;  /* 0x00000002170c9211 */ /* 0x080fe400078808ff */
[-C--:B--2---:R-:W-:Y:S02]  /*25240*/  @!P3 LEA.HI.X R9, R22, R5.reuse, R183, 0x1, P6 ;  /* 0x000000051609b211 */ /* 0x084fe400030f0cb7 */
        /* <DEDUP_REMOVED lines=8> */
.L_x_12724:
[----:B------:R-:W-:Y:S05]  /*252d0*/  BSYNC B0 ;  /* 0x0000000000007941 */ /* 0x000fea0003800000 */
.L_x_12714:
[----:B------:R-:W-:Y:S02]  /*252e0*/  ULDC UR4, c[0x0][0xd3c] ;  /* 0x00034f0000047ab9 */ /* 0x000fe40000000800 */
[----:B------:R-:W-:-:S06]  /*252f0*/  UISETP.GE.AND UP0, UPT, UR7, UR4, UPT ;  /* 0x000000040700728c */ /* 0x000fcc000bf06270 */
[----:B------:R-:W-:-:S13]  /*25300*/  PLOP3.LUT P0, PT, PT, PT, UP0, 0x80, 0x0 ;  /* 0x000000000000781c */ /* 0x000fda0003f0f008 */
[----:B------:R-:W-:Y:S05]  /*25310*/  @!P0 BRA `(.L_x_12738) ;  /* 0xfffffdc0004c8947 */ /* 0x000fea000383ffff */
[----:B------:R-:W-:Y:S05]  /*25320*/  EXIT ;  /* 0x000000000000794d */ /* 0x000fea0003800000 */
.L_x_12606:
        /* <DEDUP_REMOVED lines=16> */
.L_x_12739:
        /* <DEDUP_REMOVED lines=44> */
.L_x_12743:
        /* <DEDUP_REMOVED lines=35> */
.L_x_12741:
        /* <DEDUP_REMOVED lines=13> */
.L_x_12744:
        /* <DEDUP_REMOVED lines=62> */
.L_x_12745:
        /* <DEDUP_REMOVED lines=61> */
.L_x_12746:
[----:B------:R-:W-:-:S05]  /*261a0*/  LOP3.LUT R17, RZ, R2, RZ, 0x33, !PT ;  /* 0x00000002ff117212 */ /* 0x000fca00078e33ff */
[----:B------:R-:W-:Y:S01]  /*261b0*/  IMAD.IADD R17, R0, 0x1, R17 ;  /* 0x0000000100117824 */ /* 0x000fe200078e0211 */
[----:B------:R-:W-:Y:S06]  /*261c0*/  BRA `(.L_x_12747) ;  /* 0x0000000000147947 */ /* 0x000fec0003800000 */
.L_x_12742:
[----:B------:R-:W-:Y:S01]  /*261d0*/  ULDC UR4, c[0x0][0xd3c] ;  /* 0x00034f0000047ab9 */ /* 0x000fe20000000800 */
[----:B------:R-:W-:Y:S02]  /*261e0*/  IMAD.MOV.U32 R17, RZ, RZ, RZ ;  /* 0x000000ffff117224 */ /* 0x000fe400078e00ff */
[----:B------:R-:W-:Y:S02]  /*261f0*/  IMAD.U32 R16, RZ, RZ, UR6 ;  /* 0x00000006ff107e24 */ /* 0x000fe4000f8e00ff */
[----:B------:R-:W-:Y:S02]  /*26200*/  IMAD.MOV.U32 R18, RZ, RZ, RZ ;  /* 0x000000ffff127224 */ /* 0x000fe400078e00ff */
[----:B------:R-:W-:-:S07]  /*26210*/  IMAD.U32 R19, RZ, RZ, UR4 ;  /* 0x00000004ff137e24 */ /* 0x000fce000f8e00ff */
.L_x_12747:
[----:B------:R-:W-:-:S13]  /*26220*/  ISETP.NE.AND P0, PT, R7, RZ, PT ;  /* 0x000000ff0700720c */ /* 0x000fda0003f05270 */
[----:B------:R-:W0:Y:S01]  /*26230*/  @!P0 S2R R3, SR_CgaCtaId ;  /* 0x0000000000038919 */ /* 0x000e220000008800 */
[----:B------:R-:W-:-:S04]  /*26240*/  @!P0 MOV R0, 0x400 ;  /* 0x0000040000008802 */ /* 0x000fc80000000f00 */
[----:B0-----:R-:W-:-:S05]  /*26250*/  @!P0 LEA R0, R3, R0, 0x18 ;  /* 0x0000000003008211 */ /* 0x001fca00078ec0ff */
[----:B------:R0:W-:Y:S01]  /*26260*/  @!P0 STS.128 [R0+0x324d0], R16 ;  /* 0x0324d01000008388 */ /* 0x0001e20000000c00 */
[----:B------:R-:W-:Y:S06]  /*26270*/  BAR.ARV 0x5, 0x180 ;  /* 0x0146000000007b1d */ /* 0x000fec0000002000 */
.L_x_12740:
        /* <DEDUP_REMOVED lines=32> */
.L_x_12825:
        /* <DEDUP_REMOVED lines=31> */
[----:B0-23--:R-:W-:Y:S06]  /*26670*/  @P1 BRA `(.L_x_12749) ;  /* 0x0000000000181947 */ /* 0x00dfec0003800000 */
[----:B------:R-:W-:Y:S02]  /*26680*/  ULDC UR4, c[0x0][0x288] ;  /* 0x0000a20000047ab9 */ /* 0x000fe40000000800 */
[----:B-----5:R-:W-:Y:S01]  /*26690*/  IMAD.U32 R37, RZ, RZ, UR4 ;  /* 0x00000004ff257e24 */ /* 0x020fe2000f8e00ff */
[----:B------:R-:W-:Y:S06]  /*266a0*/  @!P2 BRA `(.L_x_12749) ;  /* 0x00000000000ca947 */ /* 0x000fec0003800000 */
[----:B------:R-:W2:Y:S04]  /*266b0*/  LDG.E R4, desc[UR36][R2.64] ;  /* 0x0000002402047981 */ /* 0x000ea8000c1e1900 */
[----:B------:R-:W2:Y:S02]  /*266c0*/  LDG.E R37, desc[UR36][R2.64+0x4] ;  /* 0x0000042402257981 */ /* 0x000ea4000c1e1900 */
[----:B--2---:R-:W-:-:S07]  /*266d0*/  IMAD.IADD R37, R37, 0x1, -R4 ;  /* 0x0000000125257824 */ /* 0x004fce00078e0a04 */
.L_x_12749:
        /* <DEDUP_REMOVED lines=8> */
.L_x_12750:
        /* <DEDUP_REMOVED lines=9> */
.L_x_12751:
[----:B0-----:R-:W0:Y:S01]  /*267f0*/  LDC R2, c[0x0][0x448] ;  /* 0x00011200ff027b82 */ /* 0x001e220000000800 */
[----:B------:R-:W-:Y:S01]  /*26800*/  IMAD.SHL.U32 R36, R17, 0x80, RZ ;  /* 0x0000008011247824 */ /* 0x000fe200078e00ff */
[----:B------:R-:W-:Y:S01]  /*26810*/  LOP3.LUT R23, R23, 0xfffeffff, RZ, 0xc0, !PT ;  /* 0xfffeffff17177812 */ /* 0x000fe200078ec0ff */
[----:B-----5:R-:W-:Y:S02]  /*26820*/  IMAD.IADD R17, R0, 0x1, -R31 ;  /* 0x0000000100117824 */ /* 0x020fe400078e0a1f */
[----:B------:R-:W-:Y:S01]  /*26830*/  VIADD R4, R36, 0x7f ;  /* 0x0000007f24047836 */ /* 0x000fe20000000000 */
[----:B0-----:R-:W-:Y:S02]  /*26840*/  ISETP.NE.AND P2, PT, R2, 0x1, PT ;  /* 0x000000010200780c */ /* 0x001fe40003f45270 */
[----:B------:R-:W0:Y:S11]  /*26850*/  LDC.64 R2, c[0x0][0xad8] ;  /* 0x0002b600ff027b82 */ /* 0x000e360000000a00 */
[----:B------:R-:W1:Y:S01]  /*26860*/  @P2 LDC R5, c[0x0][0x44c] ;  /* 0x00011300ff052b82 */ /* 0x000e620000000800 */
[----:B------:R-:W-:-:S07]  /*26870*/  @P2 LOP3.LUT R23, R23, 0x10000, RZ, 0xfc, !PT ;  /* 0x0001000017172812 */ /* 0x000fce00078efcff */
[----:B------:R-:W2:Y:S01]  /*26880*/  @P2 LDC R6, c[0x0][0x450] ;  /* 0x00011400ff062b82 */ /* 0x000ea20000000800 */
[----:B0-----:R-:W-:Y:S01]  /*26890*/  ISETP.GE.AND P1, PT, R3, 0x1, PT ;  /* 0x000000010300780c */ /* 0x001fe20003f26270 */
[----:B-1----:R-:W-:-:S05]  /*268a0*/  @P2 IMAD.HI.U32 R5, R4, R5, RZ ;  /* 0x0000000504052227 */ /* 0x002fca00078e00ff */
[----:B--2---:R-:W-:Y:S02]  /*268b0*/  @P2 SHF.R.U32.HI R4, RZ, R6, R5 ;  /* 0x00000006ff042219 */ /* 0x004fe40000011605 */
[----:B------:R-:W-:-:S05]  /*268c0*/  IADD3 R5, R17, 0x1, -R37 ;  /* 0x0000000111057810 */ /* 0x000fca0007ffe825 */
        /* <DEDUP_REMOVED lines=14> */
.L_x_12754:
[----:B------:R-:W-:-:S13]  /*269b0*/  ISETP.NE.AND P0, PT, R3, 0x1, PT ;  /* 0x000000010300780c */ /* 0x000fda0003f05270 */
[----:B------:R-:W0:Y:S02]  /*269c0*/  @P0 LDC.64 R4, c[0x0][0xae0] ;  /* 0x0002b800ff040b82 */ /* 0x000e240000000a00 */
[----:B0-----:R-:W-:-:S05]  /*269d0*/  @P0 IMAD.HI.U32 R4, R0, R4, RZ ;  /* 0x0000000400040227 */ /* 0x001fca00078e00ff */
[----:B------:R-:W-:-:S07]  /*269e0*/  @P0 SHF.R.U32.HI R0, RZ, R5, R4 ;  /* 0x00000005ff000219 */ /* 0x000fce0000011604 */
.L_x_12755:
[----:B------:R-:W-:Y:S05]  /*269f0*/  BSYNC B0 ;  /* 0x0000000000007941 */ /* 0x000fea0003800000 */
.L_x_12753:
[----:B------:R-:W-:-:S05]  /*26a00*/  IMAD R5, R0, R3, R3 ;  /* 0x0000000300057224 */ /* 0x000fca00078e0203 */
[----:B------:R-:W-:-:S07]  /*26a10*/  VIMNMX R2, R2, R5, PT ;  /* 0x0000000502027248 */ /* 0x000fce0003fe0100 */
.L_x_12752:
[----:B------:R-:W0:Y:S01]  /*26a20*/  @P2 LDC R5, c[0x0][0x44c] ;  /* 0x00011300ff052b82 */ /* 0x000e220000000800 */
[----:B------:R-:W-:Y:S01]  /*26a30*/  VIADD R2, R2, 0x5f ;  /* 0x0000005f02027836 */ /* 0x000fe20000000000 */
[----:B------:R-:W-:Y:S01]  /*26a40*/  ULDC UR4, c[0x0][0xad4] ;  /* 0x0002b50000047ab9 */ /* 0x000fe20000000800 */
[----:B------:R-:W-:-:S05]  /*26a50*/  IMAD.MOV.U32 R0, RZ, RZ, R36 ;  /* 0x000000ffff007224 */ /* 0x000fca00078e0024 */
[----:B------:R-:W1:Y:S01]  /*26a60*/  @P2 LDC R7, c[0x0][0x450] ;  /* 0x00011400ff072b82 */ /* 0x000e620000000800 */
[----:B0-----:R-:W-:-:S05]  /*26a70*/  @P2 IMAD.HI.U32 R4, R36, R5, RZ ;  /* 0x0000000524042227 */ /* 0x001fca00078e00ff */
[----:B-1----:R-:W-:Y:S01]  /*26a80*/  @P2 SHF.R.U32.HI R0, RZ, R7, R4 ;  /* 0x00000007ff002219 */ /* 0x002fe20000011604 */
[----:B------:R-:W-:-:S04]  /*26a90*/  IMAD.HI R4, R2, 0x2aaaaaab, RZ ;  /* 0x2aaaaaab02047827 */ /* 0x000fc800078e02ff */
[----:B------:R-:W-:Y:S01]  /*26aa0*/  VIADD R2, R17, 0x5f ;  /* 0x0000005f11027836 */ /* 0x000fe20000000000 */
[----:B------:R-:W-:-:S03]  /*26ab0*/  SHF.R.U32.HI R5, RZ, 0x1f, R4 ;  /* 0x0000001fff057819 */ /* 0x000fc60000011604 */
[----:B------:R-:W-:Y:S01]  /*26ac0*/  IMAD.HI R2, R2, 0x2aaaaaab, RZ ;  /* 0x2aaaaaab02027827 */ /* 0x000fe200078e02ff */
[----:B------:R-:W-:-:S04]  /*26ad0*/  LEA.HI.SX32 R4, R4, R5, 0x1c ;  /* 0x0000000504047211 */ /* 0x000fc800078fe2ff */
[----:B------:R-:W-:-:S04]  /*26ae0*/  SHF.R.U32.HI R5, RZ, 0x1f, R2 ;  /* 0x0000001fff057819 */ /* 0x000fc80000011602 */
[----:B------:R-:W-:Y:S02]  /*26af0*/  LEA.HI.SX32 R5, R2, R5, 0x1c ;  /* 0x0000000502057211 */ /* 0x000fe400078fe2ff */
[----:B------:R-:W-:Y:S02]  /*26b00*/  IADD3 R2, R0, R17, -R37 ;  /* 0x0000001100027210 */ /* 0x000fe40007ffe825 */
        /* <DEDUP_REMOVED lines=13> */
.L_x_12758:
[----:B------:R-:W-:-:S13]  /*26be0*/  ISETP.NE.AND P0, PT, R3, 0x1, PT ;  /* 0x000000010300780c */ /* 0x000fda0003f05270 */
[----:B------:R-:W0:Y:S02]  /*26bf0*/  @P0 LDC.64 R4, c[0x0][0xae0] ;  /* 0x0002b800ff040b82 */ /* 0x000e240000000a00 */
[----:B0-----:R-:W-:-:S05]  /*26c00*/  @P0 IMAD.HI.U32 R4, R2, R4, RZ ;  /* 0x0000000402040227 */ /* 0x001fca00078e00ff */
[----:B------:R-:W-:-:S07]  /*26c10*/  @P0 SHF.R.U32.HI R2, RZ, R5, R4 ;  /* 0x00000005ff020219 */ /* 0x000fce0000011604 */
.L_x_12759:
[----:B------:R-:W-:Y:S05]  /*26c20*/  BSYNC B0 ;  /* 0x0000000000007941 */ /* 0x000fea0003800000 */
.L_x_12757:
[----:B------:R-:W-:-:S05]  /*26c30*/  IMAD R3, R2, R3, RZ ;  /* 0x0000000302037224 */ /* 0x000fca00078e02ff */
[----:B------:R-:W-:-:S07]  /*26c40*/  VIMNMX R0, R0, R3, !PT ;  /* 0x0000000300007248 */ /* 0x000fce0007fe0100 */
.L_x_12756:
        /* <DEDUP_REMOVED lines=17> */
[----:B0-----:R-:W-:-:S04]  /*26d60*/  IABS R4, R0 ;  /* 0x0000000000047213 */ /* 0x001fc80000000000 */
[----:B------:R-:W0:Y:S08]  /*26d70*/  I2F.RP R6, R4 ;  /* 0x0000000400067306 */ /* 0x000e300000209400 */
        /* <DEDUP_REMOVED lines=8> */
[----:B------:R-:W-:-:S05]  /*26e00*/  IADD3 R3, R0, -0x1, R7 ;  /* 0xffffffff00037810 */ /* 0x000fca0007ffe007 */
[----:B------:R-:W-:-:S05]  /*26e10*/  IMAD.IADD R3, R3, 0x1, -R30 ;  /* 0x0000000103037824 */ /* 0x000fca00078e0a1e */
[----:B------:R-:W-:Y:S02]  /*26e20*/  LOP3.LUT R9, R3, R0, RZ, 0x3c, !PT ;  /* 0x0000000003097212 */ /* 0x000fe400078e3cff */
[----:B------:R-:W-:Y:S02]  /*26e30*/  IABS R3, R3 ;  /* 0x0000000300037213 */ /* 0x000fe40000000000 */
[----:B------:R-:W-:-:S03]  /*26e40*/  ISETP.GE.AND P2, PT, R9, RZ, PT ;  /* 0x000000ff0900720c */ /* 0x000fc60003f46270 */
        /* <DEDUP_REMOVED lines=11> */
.L_x_12761:
[----:B------:R-:W-:Y:S05]  /*26f00*/  BSYNC B0 ;  /* 0x0000000000007941 */ /* 0x000fea0003800000 */
.L_x_12760:
        /* <DEDUP_REMOVED lines=23> */
.L_x_12763:
        /* <DEDUP_REMOVED lines=20> */
.L_x_12766:
[----:B------:R-:W-:Y:S05]  /*271c0*/  BSYNC B6 ;  /* 0x0000000000067941 */ /* 0x000fea0003800000 */
.L_x_12765:
        /* <DEDUP_REMOVED lines=20> */
.L_x_12769:
        /* <DEDUP_REMOVED lines=15> */
.L_x_12768:
[----:B------:R-:W-:Y:S05]  /*27400*/  BSYNC B6 ;  /* 0x0000000000067941 */ /* 0x000fea0003800000 */
.L_x_12767:
        /* <DEDUP_REMOVED lines=39> */
.L_x_12843:
        /* <DEDUP_REMOVED lines=21> */
[----:B------:R-:W-:Y:S01]  /*277d0*/  IMAD.MOV R5, RZ, RZ, -R7 ;  /* 0x000000ffff057224 */ /* 0x000fe200078e0a07 */
[----:B0-----:R-:W-:-:S04]  /*277e0*/  @!P0 LEA R2, P1, R4, R2, 0x2 ;  /* 0x0000000204028211 */ /* 0x001fc800078210ff */
[----:B------:R-:W-:-:S05]  /*277f0*/  @!P0 LEA.HI.X R3, R4, R3, R8, 0x2, P1 ;  /* 0x0000000304038211 */ /* 0x000fca00008f1408 */
[----:B------:R0:W5:Y:S01]  /*27800*/  @!P0 LDG.E R35, desc[UR36][R2.64] ;  /* 0x0000002402238981 */ /* 0x000162000c1e1900 */
[----:B------:R-:W-:Y:S01]  /*27810*/  IMAD.U32 R4, RZ, RZ, UR38 ;  /* 0x00000026ff047e24 */ /* 0x000fe2000f8e00ff */
[----:B------:R-:W-:Y:S02]  /*27820*/  ISETP.GT.U32.AND P1, PT, R20, 0x5f, PT ;  /* 0x0000005f1400780c */ /* 0x000fe40003f24070 */
[----:B------:R-:W-:Y:S02]  /*27830*/  LOP3.LUT R23, R23, 0xfffffbff, RZ, 0xc0, !PT ;  /* 0xfffffbff17177812 */ /* 0x000fe400078ec0ff */
[----:B------:R-:W-:Y:S02]  /*27840*/  ISETP.NE.AND P0, PT, R4, 0x3, PT ;  /* 0x000000030400780c */ /* 0x000fe40003f05270 */
[----:B------:R-:W-:Y:S01]  /*27850*/  LOP3.LUT R18, R18, 0xffff, RZ, 0xc0, !PT ;  /* 0x0000ffff12127812 */ /* 0x000fe200078ec0ff */
[----:B0-----:R-:W-:-:S05]  /*27860*/  IMAD R2, R9, R5, R6 ;  /* 0x0000000509027224 */ /* 0x001fca00078e0206 */
[----:B------:R0:W-:Y:S05]  /*27870*/  STL [R1+0x440], R2 ;  /* 0x0004400201007387 */ /* 0x0001ea0000100800 */
[----:B------:R-:W-:-:S04]  /*27880*/  @P0 LOP3.LUT R23, R23, 0x400, RZ, 0xfc, !PT ;  /* 0x0000040017170812 */ /* 0x000fc800078efcff */
[----:B------:R-:W-:Y:S02]  /*27890*/  LOP3.LUT R23, R23, 0xffffffdf, RZ, 0xc0, !PT ;  /* 0xffffffdf17177812 */ /* 0x000fe400078ec0ff */
[----:B0-----:R-:W-:Y:S02]  /*278a0*/  SEL R2, RZ, 0x1, P2 ;  /* 0x00000001ff027807 */ /* 0x001fe40001000000 */
[----:B------:R-:W-:-:S03]  /*278b0*/  @P1 LOP3.LUT R23, R23, 0x20, RZ, 0xfc, !PT ;  /* 0x0000002017171812 */ /* 0x000fc600078efcff */
[----:B------:R0:W-:Y:S01]  /*278c0*/  STL [R1+0x478], R2 ;  /* 0x0004780201007387 */ /* 0x0001e20000100800 */
[----:B------:R-:W-:Y:S05]  /*278d0*/  @!P0 BRA `(.L_x_12771) ;  /* 0x0000000000048947 */ /* 0x000fea0003800000 */
[----:B------:R-:W-:Y:S01]  /*278e0*/  BPT.TRAP 0x1 ;  /* 0x000000040000795c */ /* 0x000fe20000300000 */
.L_x_12771:
[----:B------:R-:W-:Y:S01]  /*278f0*/  IMAD R25, R0, -0x60, R17 ;  /* 0xffffffa000197824 */ /* 0x000fe200078e0211 */
[----:B------:R-:W-:Y:S01]  /*27900*/  SHF.L.U32 R0, R27, 0x1f, RZ ;  /* 0x0000001f1b007819 */ /* 0x000fe200000006ff */
[----:B------:R-:W-:Y:S01]  /*27910*/  IMAD R17, R24, 0x8, R22 ;  /* 0x0000000818117824 */ /* 0x000fe200078e0216 */
[----:B------:R-:W-:Y:S03]  /*27920*/  BSSY B0, `(.L_x_12772) ;  /* 0x0000003000007945 */ /* 0x000fe60003800000 */
[----:B------:R-:W1:Y:S02]  /*27930*/  SYNCS.PHASECHK.TRANS64.TRYWAIT P0, [R17+URZ+0x32440], R0 ;  /* 0x03244000110075a7 */ /* 0x000e64000800017f */
[----:B-1----:R-:W-:Y:S05]  /*27940*/  @!P0 BRA `(.L_x_12773) ;  /* 0x0000004c007c8947 */ /* 0x002fea0003800000 */
.L_x_12844:
[----:B------:R-:W-:Y:S05]  /*27950*/  BSYNC B0 ;  /* 0x0000000000007941 */ /* 0x000fea0003800000 */
.L_x_12772:
[----:B0-----:R-:W1:Y:S01]  /*27960*/  LDL R2, [R1+0x440] ;  /* 0x0004400001027983 */ /* 0x001e620000100800 */
[----:B------:R-:W-:Y:S01]  /*27970*/  ULDC.64 UR4, c[0x0][0x300] ;  /* 0x0000c00000047ab9 */ /* 0x000fe20000000a00 */
[----:B-----5:R-:W-:Y:S01]  /*27980*/  SHF.R.S32.HI R4, RZ, 0x1f, R35 ;  /* 0x0000001fff047819 */ /* 0x020fe20000011423 */
[----:B------:R-:W-:Y:S01]  /*27990*/  ULDC.64 UR6, c[0x0][0x2e8] ;  /* 0x0000ba0000067ab9 */ /* 0x000fe20000000a00 */
[----:B------:R-:W-:-:S03]  /*279a0*/  LOP3.LUT R23, R23, 0xfffffffd, RZ, 0xc0, !PT ;  /* 0xfffffffd17177812 */ /* 0x000fc600078ec0ff */
[----:B------:R-:W-:Y:S01]  /*279b0*/  STL [R1+0x460], R4 ;  /* 0x0004600401007387 */ /* 0x000fe20000100800 */
[----:B-1----:R-:W-:-:S05]  /*279c0*/  SHF.R.S32.HI R0, RZ, 0x1f, R2 ;  /* 0x0000001fff007819 */ /* 0x002fca0000011402 */
        /* <DEDUP_REMOVED lines=81> */
.L_x_12858:
        /* <DEDUP_REMOVED lines=10> */
.L_x_12775:
        /* <DEDUP_REMOVED lines=10> */
.L_x_12776:
        /* <DEDUP_REMOVED lines=31> */
.L_x_12778:
[----:B------:R-:W-:Y:S05]  /*28210*/  BSYNC B6 ;  /* 0x0000000000067941 */ /* 0x000fea0003800000 */
.L_x_12777:
[----:B------:R-:W3:Y:S01]  /*28220*/  LDL R20, [R1+0x450] ;  /* 0x0004500001147983 */ /* 0x000ee20000100800 */
[----:B------:R-:W-:Y:S01]  /*28230*/  IMAD.MOV.U32 R21, RZ, RZ, R34 ;  /* 0x000000ffff157224 */ /* 0x000fe200078e0022 */
[----:B------:R-:W-:Y:S01]  /*28240*/  ULDC.64 UR4, c[0x0][0x298] ;  /* 0x0000a60000047ab9 */ /* 0x000fe20000000a00 */
[----:B0-----:R-:W0:Y:S01]  /*28250*/  LDC R5, c[0x0][0x448] ;  /* 0x00011200ff057b82 */ /* 0x001e220000000800 */
[----:B------:R-:W4:Y:S01]  /*28260*/  S2R R2, SR_TID.X ;  /* 0x0000000000027919 */ /* 0x000f220000002100 */
[----:B------:R-:W5:Y:S01]  /*28270*/  S2R R34, SR_TID.X ;  /* 0x0000000000227919 */ /* 0x000f620000002100 */
[----:B----4-:R-:W-:-:S04]  /*28280*/  LOP3.LUT R2, R2, 0x7f, RZ, 0xc0, !PT ;  /* 0x0000007f02027812 */ /* 0x010fc800078ec0ff */
[----:B--2---:R-:W-:Y:S02]  /*28290*/  SHF.R.U32.HI R0, RZ, 0x3, R2 ;  /* 0x00000003ff007819 */ /* 0x004fe40000011602 */
[----:B------:R-:W2:Y:S01]  /*282a0*/  LDC R2, c[0x0][0x448] ;  /* 0x00011200ff027b82 */ /* 0x000ea20000000800 */
[----:B---3--:R-:W-:Y:S02]  /*282b0*/  IMAD.MOV.U32 R4, RZ, RZ, R20 ;  /* 0x000000ffff047224 */ /* 0x008fe400078e0014 */
[----:B------:R-:W3:Y:S01]  /*282c0*/  LDL R20, [R1+0x448] ;  /* 0x0004480001147983 */ /* 0x000ee20000100800 */
[----:B--2---:R-:W-:Y:S01]  /*282d0*/  ISETP.NE.AND P6, PT, R2, 0x1, PT ;  /* 0x000000010200780c */ /* 0x004fe20003fc5270 */
[----:B-----5:R-:W-:Y:S02]  /*282e0*/  IMAD.SHL.U32 R34, R34, 0x10, RZ ;  /* 0x0000001022227824 */ /* 0x020fe400078e00ff */
[----:B------:R-:W-:Y:S01]  /*282f0*/  IMAD R4, R4, UR4, RZ ;  /* 0x0000000404047c24 */ /* 0x000fe2000f8e02ff */
[----:B------:R-:W2:Y:S02]  /*28300*/  S2R R6, SR_TID.X ;  /* 0x0000000000067919 */ /* 0x000ea40000002100 */
[----:B------:R-:W-:Y:S01]  /*28310*/  LOP3.LUT R34, R0, 0x70, R34, 0xf8, !PT ;  /* 0x0000007000227812 */ /* 0x000fe200078ef822 */
[----:B------:R-:W-:-:S04]  /*28320*/  IMAD R4, R33, UR5, R4 ;  /* 0x0000000521047c24 */ /* 0x000fc8000f8e0204 */
[----:B------:R-:W-:Y:S02]  /*28330*/  IMAD.IADD R34, R34, 0x1, R36 ;  /* 0x0000000122227824 */ /* 0x000fe400078e0224 */
[----:B------:R-:W4:Y:S02]  /*28340*/  @P6 LDC R3, c[0x0][0x44c] ;  /* 0x00011300ff036b82 */ /* 0x000f240000000800 */
[----:B------:R-:W-:-:S06]  /*28350*/  IMAD.MOV.U32 R0, RZ, RZ, R34 ;  /* 0x000000ffff007224 */ /* 0x000fcc00078e0022 */
[----:B------:R-:W5:Y:S01]  /*28360*/  @P6 LDC R2, c[0x0][0x450] ;  /* 0x00011400ff026b82 */ /* 0x000f620000000800 */
[----:B----4-:R-:W-:-:S05]  /*28370*/  @P6 IMAD.HI.U32 R3, R34, R3, RZ ;  /* 0x0000000322036227 */ /* 0x010fca00078e00ff */
[----:B-----5:R-:W-:Y:S01]  /*28380*/  @P6 SHF.R.U32.HI R0, RZ, R2, R3 ;  /* 0x00000002ff006219 */ /* 0x020fe20000011603 */
[----:B------:R-:W-:Y:S01]  /*28390*/  IMAD.WIDE.U32 R2, R33, UR4, RZ ;  /* 0x0000000421027c25 */ /* 0x000fe2000f8e00ff */
[----:B------:R-:W-:-:S03]  /*283a0*/  ULDC.64 UR4, c[0x0][0x2d8] ;  /* 0x0000b60000047ab9 */ /* 0x000fc60000000a00 */
[----:B------:R-:W-:Y:S02]  /*283b0*/  IMAD.IADD R3, R3, 0x1, R4 ;  /* 0x0000000103037824 */ /* 0x000fe400078e0204 */
[----:B------:R-:W-:-:S04]  /*283c0*/  IMAD.WIDE.U32 R2, R18, UR4, R2 ;  /* 0x0000000412027c25 */ /* 0x000fc8000f8e0002 */
[----:B------:R-:W-:Y:S01]  /*283d0*/  IMAD R3, R18, UR5, R3 ;  /* 0x0000000512037c24 */ /* 0x000fe2000f8e0203 */
[----:B------:R-:W-:Y:S02]  /*283e0*/  ULDC.64 UR4, c[0x0][0x2e0] ;  /* 0x0000b80000047ab9 */ /* 0x000fe40000000a00 */
[----:B------:R-:W-:Y:S01]  /*283f0*/  IMAD R4, R21, UR4, RZ ;  /* 0x0000000415047c24 */ /* 0x000fe2000f8e02ff */
[----:B--2---:R-:W-:-:S04]  /*28400*/  LOP3.LUT R21, R6, 0x7f, RZ, 0xc0, !PT ;  /* 0x0000007f06157812 */ /* 0x004fc800078ec0ff */
[----:B------:R-:W-:Y:S01]  /*28410*/  SHF.R.U32.HI R21, RZ, 0x3, R21 ;  /* 0x00000003ff157819 */ /* 0x000fe20000011615 */
[C---:B---3--:R-:W-:Y:S02]  /*28420*/  IMAD R4, R20.reuse, UR5, R4 ;  /* 0x0000000514047c24 */ /* 0x048fe4000f8e0204 */
[----:B------:R-:W-:Y:S01]  /*28430*/  IMAD.WIDE.U32 R2, R20, UR4, R2 ;  /* 0x0000000414027c25 */ /* 0x000fe2000f8e0002 */
[----:B------:R-:W-:-:S03]  /*28440*/  ULDC.64 UR4, c[0x0][0x2d0] ;  /* 0x0000b40000047ab9 */ /* 0x000fc60000000a00 */
[----:B------:R-:W-:Y:S01]  /*28450*/  IMAD.IADD R3, R3, 0x1, R4 ;  /* 0x0000000103037824 */ /* 0x000fe200078e0204 */
[----:B------:R-:W-:Y:S01]  /*28460*/  SHF.R.S32.HI R4, RZ, 0x1f, R0 ;  /* 0x0000001fff047819 */ /* 0x000fe20000011400 */
[----:B------:R-:W-:Y:S02]  /*28470*/  IMAD.SHL.U32 R20, R6, 0x8, RZ ;  /* 0x0000000806147824 */ /* 0x000fe400078e00ff */
[----:B------:R-:W-:-:S03]  /*28480*/  IMAD.WIDE.U32 R2, R0, UR4, R2 ;  /* 0x0000000400027c25 */ /* 0x000fc6000f8e0002 */
[----:B------:R-:W-:Y:S01]  /*28490*/  LOP3.LUT R20, R20, 0x38, RZ, 0xc0, !PT ;  /* 0x0000003814147812 */ /* 0x000fe200078ec0ff */
[----:B------:R-:W-:-:S04]  /*284a0*/  IMAD R4, R4, UR4, RZ ;  /* 0x0000000404047c24 */ /* 0x000fc8000f8e02ff */
[----:B------:R-:W-:Y:S01]  /*284b0*/  IMAD R4, R0, UR5, R4 ;  /* 0x0000000500047c24 */ /* 0x000fe2000f8e0204 */
[----:B------:R-:W-:Y:S01]  /*284c0*/  ULDC.64 UR4, c[0x0][0x2c8] ;  /* 0x0000b20000047ab9 */ /* 0x000fe20000000a00 */
[----:B------:R-:W-:Y:S02]  /*284d0*/  IMAD.MOV R0, RZ, RZ, -R0 ;  /* 0x000000ffff007224 */ /* 0x000fe400078e0a00 */
[----:B------:R-:W-:Y:S02]  /*284e0*/  IMAD.IADD R3, R3, 0x1, R4 ;  /* 0x0000000103037824 */ /* 0x000fe400078e0204 */
[----:B0-----:R-:W-:-:S04]  /*284f0*/  IMAD R0, R5, R0, R34 ;  /* 0x0000000005007224 */ /* 0x001fc800078e0222 */
[----:B------:R-:W-:Y:S01]  /*28500*/  IMAD.WIDE.U32 R2, R0, UR4, R2 ;  /* 0x0000000400027c25 */ /* 0x000fe2000f8e0002 */
[----:B------:R-:W-:-:S05]  /*28510*/  SHF.R.S32.HI R4, RZ, 0x1f, R0 ;  /* 0x0000001fff047819 */ /* 0x000fca0000011400 */
[----:B------:R-:W-:-:S04]  /*28520*/  IMAD R4, R4, UR4, RZ ;  /* 0x0000000404047c24 */ /* 0x000fc8000f8e02ff */
        /* <DEDUP_REMOVED lines=10> */
[----:B------:R-:W-:Y:S01]  /*285d0*/  IMAD R37, R37, R5, RZ ;  /* 0x0000000525257224 */ /* 0x000fe200078e02ff */
[----:B------:R-:W-:Y:S01]  /*285e0*/  LOP3.LUT R23, R23, 0xffffdfff, RZ, 0xc0, !PT ;  /* 0xffffdfff17177812 */ /* 0x000fe200078ec0ff */
[----:B------:R-:W-:Y:S01]  /*285f0*/  IMAD.IADD R36, R21, 0x1, R36 ;  /* 0x0000000115247824 */ /* 0x000fe200078e0224 */
[----:B------:R-:W2:Y:S04]  /*28600*/  SHFL.IDX PT, R2, R4, RZ, 0x181f ;  /* 0x00181fff04027589 */ /* 0x000ea800000e0000 */
[----:B------:R-:W-:Y:S01]  /*28610*/  ISETP.GE.AND P6, PT, R36, R37, PT ;  /* 0x000000252400720c */ /* 0x000fe20003fc6270 */
[----:B------:R-:W3:Y:S04]  /*28620*/  SHFL.IDX PT, R11, R0, 0x1, 0x181f ;  /* 0x00381f00000b7f89 */ /* 0x000ee800000e0000 */
[----:B------:R-:W4:Y:S04]  /*28630*/  SHFL.IDX PT, R6, R4, 0x1, 0x181f ;  /* 0x00381f0004067f89 */ /* 0x000f2800000e0000 */
[----:B------:R-:W5:Y:S04]  /*28640*/  SHFL.IDX PT, R8, R0, 0x2, 0x181f ;  /* 0x00581f0000087f89 */ /* 0x000f6800000e0000 */
[----:B------:R-:W1:Y:S01]  /*28650*/  SHFL.IDX PT, R5, R4, 0x2, 0x181f ;  /* 0x00581f0004057f89 */ /* 0x000e6200000e0000 */
[----:B------:R-:W-:-:S02]  /*28660*/  @P6 LOP3.LUT R23, R23, 0x2000, RZ, 0xfc, !PT ;  /* 0x0000200017176812 */ /* 0x000fc400078efcff */
[----:B0-----:R-:W-:Y:S01]  /*28670*/  @!P6 LEA R3, P1, R20, R3, 0x1 ;  /* 0x000000031403e211 */ /* 0x001fe200078208ff */
[----:B------:R-:W0:Y:S01]  /*28680*/  SHFL.IDX PT, R9, R0, 0x3, 0x181f ;  /* 0x00781f0000097f89 */ /* 0x000e2200000e0000 */
[----:B------:R-:W-:-:S03]  /*28690*/  LOP3.LUT R23, R23, 0xffffefff, RZ, 0xc0, !PT ;  /* 0xffffefff17177812 */ /* 0x000fc600078ec0ff */
[----:B--2---:R-:W-:Y:S02]  /*286a0*/  @!P6 IMAD.X R7, RZ, RZ, R2, P1 ;  /* 0x000000ffff07e224 */ /* 0x004fe400008e0602 */
[----:B------:R-:W-:-:S05]  /*286b0*/  VIADD R2, R36, 0x10 ;  /* 0x0000001024027836 */ /* 0x000fca0000000000 */
[----:B------:R-:W-:Y:S01]  /*286c0*/  ISETP.GE.AND P5, PT, R2, R37, PT ;  /* 0x000000250200720c */ /* 0x000fe20003fa6270 */
[----:B------:R-:W-:-:S05]  /*286d0*/  VIADD R2, R36, 0x20 ;  /* 0x0000002024027836 */ /* 0x000fca0000000000 */
[----:B------:R-:W-:Y:S01]  /*286e0*/  ISETP.GE.AND P3, PT, R2, R37, PT ;  /* 0x000000250200720c */ /* 0x000fe20003f66270 */
[----:B------:R-:W-:-:S05]  /*286f0*/  VIADD R2, R36, 0x30 ;  /* 0x0000003024027836 */ /* 0x000fca0000000000 */
[----:B------:R-:W-:Y:S01]  /*28700*/  ISETP.GE.AND P2, PT, R2, R37, PT ;  /* 0x000000250200720c */ /* 0x000fe20003f46270 */
[----:B------:R-:W-:Y:S01]  /*28710*/  VIADD R2, R36, 0x40 ;  /* 0x0000004024027836 */ /* 0x000fe20000000000 */
[----:B---3--:R-:W-:Y:S02]  /*28720*/  @!P5 LEA R11, P1, R20, R11, 0x1 ;  /* 0x0000000b140bd211 */ /* 0x008fe400078208ff */
[----:B------:R-:W-:Y:S02]  /*28730*/  @P5 LOP3.LUT R23, R23, 0x1000, RZ, 0xfc, !PT ;  /* 0x0000100017175812 */ /* 0x000fe400078efcff */
[----:B------:R-:W-:Y:S01]  /*28740*/  ISETP.GE.AND P4, PT, R2, R37, PT ;  /* 0x000000250200720c */ /* 0x000fe20003f86270 */
[----:B----4-:R-:W-:Y:S01]  /*28750*/  @!P5 IMAD.X R6, RZ, RZ, R6, P1 ;  /* 0x000000ffff06d224 */ /* 0x010fe200008e0606 */
[----:B------:R-:W2:Y:S01]  /*28760*/  SHFL.IDX PT, R2, R4, 0x3, 0x181f ;  /* 0x00781f0004027f89 */ /* 0x000ea200000e0000 */
[----:B-----5:R-:W-:Y:S02]  /*28770*/  @!P3 LEA R8, P1, R20, R8, 0x1 ;  /* 0x000000081408b211 */ /* 0x020fe400078208ff */
[----:B------:R-:W-:-:S03]  /*28780*/  LOP3.LUT R23, R23, 0xfffff7ff, RZ, 0xc0, !PT ;  /* 0xfffff7ff17177812 */ /* 0x000fc600078ec0ff */
[----:B-1----:R-:W-:Y:S01]  /*28790*/  @!P3 IMAD.X R5, RZ, RZ, R5, P1 ;  /* 0x000000ffff05b224 */ /* 0x002fe200008e0605 */
[----:B0-----:R-:W-:Y:S02]  /*287a0*/  @!P2 LEA R12, P1, R20, R9, 0x1 ;  /* 0x00000009140ca211 */ /* 0x001fe400078208ff */
[----:B------:R-:W0:Y:S01]  /*287b0*/  SHFL.IDX PT, R9, R0, 0x4, 0x181f ;  /* 0x00981f0000097f89 */ /* 0x000e2200000e0000 */
[----:B------:R-:W-:-:S04]  /*287c0*/  @P3 LOP3.LUT R23, R23, 0x800, RZ, 0xfc, !PT ;  /* 0x0000080017173812 */ /* 0x000fc800078efcff */
[----:B------:R-:W-:-:S04]  /*287d0*/  LOP3.LUT R23, R23, 0xfffffdff, RZ, 0xc0, !PT ;  /* 0xfffffdff17177812 */ /* 0x000fc800078ec0ff */
[----:B------:R-:W-:-:S04]  /*287e0*/  @P2 LOP3.LUT R23, R23, 0x200, RZ, 0xfc, !PT ;  /* 0x0000020017172812 */ /* 0x000fc800078efcff */
[----:B------:R-:W-:Y:S01]  /*287f0*/  LOP3.LUT R23, R23, 0xfffffeff, RZ, 0xc0, !PT ;  /* 0xfffffeff17177812 */ /* 0x000fe200078ec0ff */
[----:B--2---:R-:W-:Y:S02]  /*28800*/  @!P2 IMAD.X R10, RZ, RZ, R2, P1 ;  /* 0x000000ffff0aa224 */ /* 0x004fe400008e0602 */
[----:B------:R-:W1:Y:S01]  /*28810*/  SHFL.IDX PT, R2, R4, 0x4, 0x181f ;  /* 0x00981f0004027f89 */ /* 0x000e6200000e0000 */
[----:B------:R-:W-:-:S04]  /*28820*/  @P4 LOP3.LUT R23, R23, 0x100, RZ, 0xfc, !PT ;  /* 0x0000010017174812 */ /* 0x000fc800078efcff */
[----:B------:R-:W-:Y:S02]  /*28830*/  LOP3.LUT R23, R23, 0xffffff7f, RZ, 0xc0, !PT ;  /* 0xffffff7f17177812 */ /* 0x000fe400078ec0ff */
[----:B0-----:R-:W-:-:S05]  /*28840*/  @!P4 LEA R13, P1, R20, R9, 0x1 ;  /* 0x00000009140dc211 */ /* 0x001fca00078208ff */
[----:B-1----:R-:W-:Y:S02]  /*28850*/  @!P4 IMAD.X R9, RZ, RZ, R2, P1 ;  /* 0x000000ffff09c224 */ /* 0x002fe400008e0602 */
[----:B------:R-:W-:Y:S02]  /*28860*/  @!P6 IMAD.MOV.U32 R2, RZ, RZ, R3 ;  /* 0x000000ffff02e224 */ /* 0x000fe400078e0003 */
[----:B------:R-:W-:Y:S02]  /*28870*/  @!P6 IMAD.MOV.U32 R3, RZ, RZ, R7 ;  /* 0x000000ffff03e224 */ /* 0x000fe400078e0007 */
[----:B------:R-:W0:Y:S04]  /*28880*/  SHFL.IDX PT, R7, R0, 0x5, 0x181f ;  /* 0x00b81f0000077f89 */ /* 0x000e2800000e0000 */
[----:B------:R1:W-:Y:S02]  /*28890*/  @!P6 LDGSTS.E.BYPASS.LTC128B.128 [R26+0x18400], desc[UR36][R2.64], !P0 ;  /* 0x18400000021aefae */ /* 0x0003e4000c101d64 */
[----:B-1----:R-:W-:-:S02]  /*288a0*/  @!P5 IMAD.MOV.U32 R2, RZ, RZ, R11 ;  /* 0x000000ffff02d224 */ /* 0x002fc400078e000b */
[----:B------:R-:W-:Y:S02]  /*288b0*/  @!P5 IMAD.MOV.U32 R3, RZ, RZ, R6 ;  /* 0x000000ffff03d224 */ /* 0x000fe400078e0006 */
[----:B------:R-:W1:Y:S04]  /*288c0*/  SHFL.IDX PT, R6, R4, 0x5, 0x181f ;  /* 0x00b81f0004067f89 */ /* 0x000e6800000e0000 */
[----:B------:R2:W-:Y:S02]  /*288d0*/  @!P5 LDGSTS.E.BYPASS.LTC128B.128 [R26+0x18c00], desc[UR36][R2.64], !P0 ;  /* 0x18c00000021adfae */ /* 0x0005e4000c101d64 */
[----:B--2---:R-:W-:Y:S02]  /*288e0*/  @!P3 IMAD.MOV.U32 R2, RZ, RZ, R8 ;  /* 0x000000ffff02b224 */ /* 0x004fe400078e0008 */
[----:B------:R-:W-:-:S02]  /*288f0*/  @!P3 IMAD.MOV.U32 R3, RZ, RZ, R5 ;  /* 0x000000ffff03b224 */ /* 0x000fc400078e0005 */
[----:B------:R-:W2:Y:S04]  /*28900*/  SHFL.IDX PT, R5, R0, 0x6, 0x181f ;  /* 0x00d81f0000057f89 */ /* 0x000ea800000e0000 */
[----:B------:R3:W-:Y:S04]  /*28910*/  @!P3 LDGSTS.E.BYPASS.LTC128B.128 [R26+0x19400], desc[UR36][R2.64], !P0 ;  /* 0x19400000021abfae */ /* 0x0007e8000c101d64 */
[----:B------:R-:W-:Y:S01]  /*28920*/  SHFL.IDX PT, R0, R0, 0x7, 0x181f ;  /* 0x00f81f0000007f89 */ /* 0x000fe200000e0000 */
[----:B---3--:R-:W-:Y:S02]  /*28930*/  VIADD R2, R36, 0x50 ;  /* 0x0000005024027836 */ /* 0x008fe40000000000 */
[----:B------:R-:W-:-:S03]  /*28940*/  @!P2 IMAD.MOV.U32 R3, RZ, RZ, R10 ;  /* 0x000000ffff03a224 */ /* 0x000fc600078e000a */
[----:B------:R-:W-:Y:S01]  /*28950*/  ISETP.GE.AND P3, PT, R2, R37, PT ;  /* 0x000000250200720c */ /* 0x000fe20003f66270 */
[----:B------:R-:W-:-:S05]  /*28960*/  @!P2 IMAD.MOV.U32 R2, RZ, RZ, R12 ;  /* 0x000000ffff02a224 */ /* 0x000fca00078e000c */
[----:B------:R3:W-:Y:S07]  /*28970*/  @!P2 LDGSTS.E.BYPASS.LTC128B.128 [R26+0x19c00], desc[UR36][R2.64], !P0 ;  /* 0x19c00000021aafae */ /* 0x0007ee000c101d64 */
[----:B0-----:R-:W-:Y:S02]  /*28980*/  @!P3 LEA R7, P1, R20, R7, 0x1 ;  /* 0x000000071407b211 */ /* 0x001fe400078208ff */
[----:B------:R-:W-:Y:S01]  /*28990*/  @P3 LOP3.LUT R23, R23, 0x80, RZ, 0xfc, !PT ;  /* 0x0000008017173812 */ /* 0x000fe200078efcff */
[----:B---3--:R-:W0:Y:S01]  /*289a0*/  SHFL.IDX PT, R2, R4, 0x6, 0x181f ;  /* 0x00d81f0004027f89 */ /* 0x008e2200000e0000 */
[----:B------:R-:W-:-:S02]  /*289b0*/  VIADD R3, R36, 0x60 ;  /* 0x0000006024037836 */ /* 0x000fc40000000000 */
[----:B------:R-:W-:Y:S01]  /*289c0*/  LOP3.LUT R23, R23, 0xffffffbf, RZ, 0xc0, !PT ;  /* 0xffffffbf17177812 */ /* 0x000fe200078ec0ff */
[----:B-1----:R-:W-:Y:S01]  /*289d0*/  @!P3 IMAD.X R6, RZ, RZ, R6, P1 ;  /* 0x000000ffff06b224 */ /* 0x002fe200008e0606 */
[----:B------:R-:W1:Y:S01]  /*289e0*/  SHFL.IDX PT, R4, R4, 0x7, 0x181f ;  /* 0x00f81f0004047f89 */ /* 0x000e6200000e0000 */
[----:B------:R-:W-:Y:S01]  /*289f0*/  ISETP.GE.AND P2, PT, R3, R37, PT ;  /* 0x000000250300720c */ /* 0x000fe20003f46270 */
[----:B------:R-:W-:-:S12]  /*28a00*/  @!P4 IMAD.MOV.U32 R3, RZ, RZ, R9 ;  /* 0x000000ffff03c224 */ /* 0x000fd800078e0009 */
[----:B--2---:R-:W-:Y:S02]  /*28a10*/  @!P2 LEA R5, P1, R20, R5, 0x1 ;  /* 0x000000051405a211 */ /* 0x004fe400078208ff */
[----:B------:R-:W-:-:S03]  /*28a20*/  @P2 LOP3.LUT R23, R23, 0x40, RZ, 0xfc, !PT ;  /* 0x0000004017172812 */ /* 0x000fc600078efcff */
[----:B0-----:R-:W-:Y:S02]  /*28a30*/  @!P2 IMAD.X R8, RZ, RZ, R2, P1 ;  /* 0x000000ffff08a224 */ /* 0x001fe400008e0602 */
[----:B------:R-:W-:-:S05]  /*28a40*/  @!P4 IMAD.MOV.U32 R2, RZ, RZ, R13 ;  /* 0x000000ffff02c224 */ /* 0x000fca00078e000d */
[----:B------:R0:W-:Y:S02]  /*28a50*/  @!P4 LDGSTS.E.BYPASS.LTC128B.128 [R26+0x1a400], desc[UR36][R2.64], !P0 ;  /* 0x1a400000021acfae */ /* 0x0001e4000c101d64 */
[----:B0-----:R-:W-:Y:S02]  /*28a60*/  @!P3 IMAD.MOV.U32 R2, RZ, RZ, R7 ;  /* 0x000000ffff02b224 */ /* 0x001fe400078e0007 */
[----:B------:R-:W-:-:S05]  /*28a70*/  @!P3 IMAD.MOV.U32 R3, RZ, RZ, R6 ;  /* 0x000000ffff03b224 */ /* 0x000fca00078e0006 */
[----:B------:R0:W-:Y:S02]  /*28a80*/  @!P3 LDGSTS.E.BYPASS.LTC128B.128 [R26+0x1ac00], desc[UR36][R2.64], !P0 ;  /* 0x1ac00000021abfae */ /* 0x0001e4000c101d64 */
[----:B0-----:R-:W-:Y:S02]  /*28a90*/  @!P2 IMAD.MOV.U32 R2, RZ, RZ, R5 ;  /* 0x000000ffff02a224 */ /* 0x001fe400078e0005 */
[----:B------:R-:W-:-:S05]  /*28aa0*/  @!P2 IMAD.MOV.U32 R3, RZ, RZ, R8 ;  /* 0x000000ffff03a224 */ /* 0x000fca00078e0008 */
[----:B-1----:R0:W-:Y:S02]  /*28ab0*/  @!P2 LDGSTS.E.BYPASS.LTC128B.128 [R26+0x1b400], desc[UR36][R2.64], !P0 ;  /* 0x1b400000021aafae */ /* 0x0021e4000c101d64 */
.L_x_12875:
        /* <DEDUP_REMOVED lines=12> */
.L_x_12780:
        /* <DEDUP_REMOVED lines=28> */
.L_x_12782:
[----:B------:R-:W-:Y:S05]  /*28d40*/  BSYNC B6 ;  /* 0x0000000000067941 */ /* 0x000fea0003800000 */
.L_x_12781:
        /* <DEDUP_REMOVED lines=143> */
.L_x_12893:
        /* <DEDUP_REMOVED lines=12> */
.L_x_12785:
[----:B------:R-:W-:Y:S05]  /*29700*/  BSYNC B0 ;  /* 0x0000000000007941 */ /* 0x000fea0003800000 */
.L_x_12784:
[----:B------:R-:W-:Y:S01]  /*29710*/  NOP ;  /* 0x0000000000007918 */ /* 0x000fe20000000000 */
[----:B------:R-:W-:-:S13]  /*29720*/  PLOP3.LUT P0, PT, PT, PT, PT, 0x80, 0x0 ;  /* 0x000000000000781c */ /* 0x000fda0003f0f070 */
.L_x_12786:
        /* <DEDUP_REMOVED lines=18> */
.L_x_12894:
[----:B------:R-:W-:Y:S05]  /*29850*/  BSYNC B0 ;  /* 0x0000000000007941 */ /* 0x000fea0003800000 */
.L_x_12787:
[----:B------:R-:W-:-:S13]  /*29860*/  LOP3.LUT P0, RZ, R23, 0x400, RZ, 0xc0, !PT ;  /* 0x0000040017ff7812 */ /* 0x000fda000780c0ff */
[----:B------:R-:W-:Y:S05]  /*29870*/  @!P0 BRA `(.L_x_12789) ;  /* 0x0000000000048947 */ /* 0x000fea0003800000 */
[----:B------:R-:W-:Y:S01]  /*29880*/  BPT.TRAP 0x1 ;  /* 0x000000040000795c */ /* 0x000fe20000300000 */
.L_x_12789:
[----:B------:R-:W-:Y:S01]  /*29890*/  SHF.L.U32 R0, R27, 0x1f, RZ ;  /* 0x0000001f1b007819 */ /* 0x000fe200000006ff */
[----:B------:R-:W-:Y:S03]  /*298a0*/  BSSY B0, `(.L_x_12790) ;  /* 0x0000003000007945 */ /* 0x000fe60003800000 */
[----:B------:R-:W1:Y:S02]  /*298b0*/  SYNCS.PHASECHK.TRANS64.TRYWAIT P0, [R17+URZ+0x32460], R0 ;  /* 0x03246000110075a7 */ /* 0x000e64000800017f */
[----:B-1----:R-:W-:Y:S05]  /*298c0*/  @!P0 BRA `(.L_x_12791) ;  /* 0x0000004c00348947 */ /* 0x002fea0003800000 */
.L_x_12895:
[----:B------:R-:W-:Y:S05]  /*298d0*/  BSYNC B0 ;  /* 0x0000000000007941 */ /* 0x000fea0003800000 */
.L_x_12790:
[----:B0-----:R-:W1:Y:S01]  /*298e0*/  LDL.LU R3, [R1+0x45c] ;  /* 0x00045c0001037983 */ /* 0x001e620000300800 */
[----:B------:R-:W-:Y:S01]  /*298f0*/  ULDC.64 UR4, c[0x0][0x328] ;  /* 0x0000ca0000047ab9 */ /* 0x000fe20000000a00 */
[----:B------:R-:W-:Y:S02]  /*29900*/  ULDC.64 UR6, c[0x0][0x318] ;  /* 0x0000c60000067ab9 */ /* 0x000fe40000000a00 */
[----:B------:R-:W2:Y:S04]  /*29910*/  LDL.LU R2, [R1+0x440] ;  /* 0x0004400001027983 */ /* 0x000ea80000300800 */
[----:B------:R-:W3:Y:S04]  /*29920*/  LDL.LU R6, [R1+0x460] ;  /* 0x0004600001067983 */ /* 0x000ee80000300800 */
[----:B------:R-:W4:Y:S01]  /*29930*/  LDL.LU R4, [R1+0x478] ;  /* 0x0004780001047983 */ /* 0x000f220000300800 */
[----:B------:R-:W-:-:S02]  /*29940*/  LOP3.LUT P3, RZ, R23, 0x10, RZ, 0xc0, !PT ;  /* 0x0000001017ff7812 */ /* 0x000fc4000786c0ff */
[C---:B------:R-:W-:Y:S02]  /*29950*/  LOP3.LUT P2, RZ, R23.reuse, 0x8, RZ, 0xc0, !PT ;  /* 0x0000000817ff7812 */ /* 0x040fe4000784c0ff */
[C---:B------:R-:W-:Y:S02]  /*29960*/  LOP3.LUT P1, RZ, R23.reuse, 0x4, RZ, 0xc0, !PT ;  /* 0x0000000417ff7812 */ /* 0x040fe4000782c0ff */
[----:B------:R-:W-:Y:S02]  /*29970*/  LOP3.LUT P4, RZ, R23, 0x1, RZ, 0xc0, !PT ;  /* 0x0000000117ff7812 */ /* 0x000fe4000788c0ff */
[----:B------:R-:W-:Y:S01]  /*29980*/  SEL R7, RZ, 0x8, P1 ;  /* 0x00000008ff077807 */ /* 0x000fe20000800000 */
[----:B-1----:R-:W-:-:S04]  /*29990*/  IMAD R0, R3, UR4, RZ ;  /* 0x0000000403007c24 */ /* 0x002fc8000f8e02ff */
[C---:B--2---:R-:W-:Y:S02]  /*299a0*/  IMAD R5, R2.reuse, UR5, R0 ;  /* 0x0000000502057c24 */ /* 0x044fe4000f8e0200 */
[----:B------:R-:W-:Y:S01]  /*299b0*/  IMAD.WIDE.U32 R2, R2, UR4, RZ ;  /* 0x0000000402027c25 */ /* 0x000fe2000f8e00ff */
[----:B------:R-:W-:-:S03]  /*299c0*/  ULDC.64 UR4, c[0x0][0x338] ;  /* 0x0000ce0000047ab9 */ /* 0x000fc60000000a00 */
[----:B------:R-:W-:Y:S02]  /*299d0*/  IMAD.IADD R3, R3, 0x1, R5 ;  /* 0x0000000103037824 */ /* 0x000fe400078e0205 */
[----:B---3--:R-:W-:Y:S02]  /*299e0*/  IMAD R0, R6, UR4, RZ ;  /* 0x0000000406007c24 */ /* 0x008fe4000f8e02ff */
[----:B------:R-:W-:-:S04]  /*299f0*/  IMAD.WIDE.U32 R2, R35, UR4, R2 ;  /* 0x0000000423027c25 */ /* 0x000fc8000f8e0002 */
[----:B------:R-:W-:Y:S01]  /*29a00*/  IMAD R5, R35, UR5, R0 ;  /* 0x0000000523057c24 */ /* 0x000fe2000f8e0200 */
[----:B------:R-:W-:Y:S01]  /*29a10*/  ULDC.64 UR4, c[0x0][0x330] ;  /* 0x0000cc0000047ab9 */ /* 0x000fe20000000a00 */
[----:B------:R-:W-:Y:S02]  /*29a20*/  SEL R0, RZ, 0x2, P3 ;  /* 0x00000002ff007807 */ /* 0x000fe40001800000 */
        /* <DEDUP_REMOVED lines=81> */
.L_x_12909:
        /* <DEDUP_REMOVED lines=15> */
.L_x_12793:
        /* <DEDUP_REMOVED lines=10> */
.L_x_12794:
[----:B0-----:R-:W2:Y:S01]  /*2a0d0*/  LDL.LU R2, [R1+0x458] ;  /* 0x0004580001027983 */ /* 0x001ea20000300800 */
[----:B------:R0:W-:Y:S01]  /*2a0e0*/  SYNCS.ARRIVE.TRANS64.A1T0 RZ, [R17+URZ+0x32450], RZ ;  /* 0x032450ff11ff79a7 */ /* 0x0001e2000810003f */
[----:B------:R-:W-:Y:S01]  /*2a0f0*/  BSSY B0, `(.L_x_12795) ;  /* 0x00000d8000007945 */ /* 0x000fe20003800000 */
[----:B--2---:R-:W-:-:S05]  /*2a100*/  VIADD R21, R2, 0xfffffffe ;  /* 0xfffffffe02157836 */ /* 0x004fca0000000000 */
[----:B------:R-:W-:-:S13]  /*2a110*/  ISETP.GE.AND P0, PT, R21, R30, PT ;  /* 0x0000001e1500720c */ /* 0x000fda0003f06270 */
[----:B0-----:R-:W-:Y:S05]  /*2a120*/  @!P0 BRA `(.L_x_12796) ;  /* 0x0000000c00508947 */ /* 0x001fea0003800000 */
.L_x_12809:
        /* <DEDUP_REMOVED lines=12> */
[----:B-1----:R-:W1:Y:S01]  /*2a1f0*/  @!P2 LDC.64 R4, c[0x0][0x428] ;  /* 0x00010a00ff04ab82 */ /* 0x002e620000000a00 */
[----:B0-----:R-:W-:-:S13]  /*2a200*/  ISETP.NE.AND P0, PT, R3, 0x1, PT ;  /* 0x000000010300780c */ /* 0x001fda0003f05270 */
[----:B------:R-:W0:Y:S08]  /*2a210*/  @P0 LDC R3, c[0x0][0x434] ;  /* 0x00010d00ff030b82 */ /* 0x000e300000000800 */
[----:B--2---:R-:W2:Y:S01]  /*2a220*/  @P0 LDC R7, c[0x0][0x438] ;  /* 0x00010e00ff070b82 */ /* 0x004ea20000000800 */
[----:B0-----:R-:W-:-:S05]  /*2a230*/  @P0 IMAD.HI.U32 R2, R8, R3, RZ ;  /* 0x0000000308020227 */ /* 0x001fca00078e00ff */
[----:B--2---:R-:W-:Y:S01]  /*2a240*/  @P0 SHF.R.U32.HI R9, RZ, R7, R2 ;  /* 0x00000007ff090219 */ /* 0x004fe20000011602 */
[----:B-1----:R-:W-:Y:S01]  /*2a250*/  @!P2 IMAD R2, R32, R4, RZ ;  /* 0x000000042002a224 */ /* 0x002fe200078e02ff */
        /* <DEDUP_REMOVED lines=21> */
[----:B------:R-:W-:-:S12]  /*2a3b0*/  @!P1 BRA `(.L_x_12797) ;  /* 0x0000000000049947 */ /* 0x000fd80003800000 */
[----:B------:R-:W-:Y:S01]  /*2a3c0*/  BPT.TRAP 0x1 ;  /* 0x000000040000795c */ /* 0x000fe20000300000 */
.L_x_12797:
[----:B------:R-:W-:Y:S01]  /*2a3d0*/  IMAD R10, R24, 0x8, R22 ;  /* 0x00000008180a7824 */ /* 0x000fe200078e0216 */
[----:B------:R-:W-:Y:S01]  /*2a3e0*/  SHF.L.U32 R20, R27, 0x1f, RZ ;  /* 0x0000001f1b147819 */ /* 0x000fe200000006ff */
[----:B------:R-:W-:Y:S01]  /*2a3f0*/  BSSY B1, `(.L_x_12798) ;  /* 0x0000004000017945 */ /* 0x000fe20003800000 */
[----:B------:R-:W-:Y:S02]  /*2a400*/  SHF.R.S32.HI R9, RZ, 0x1f, R5 ;  /* 0x0000001fff097819 */ /* 0x000fe40000011405 */
[----:B------:R-:W1:Y:S02]  /*2a410*/  SYNCS.PHASECHK.TRANS64.TRYWAIT P0, [R10+URZ+0x32440], R20 ;  /* 0x032440140a0075a7 */ /* 0x000e64000800017f */
[----:B-1----:R-:W-:Y:S05]  /*2a420*/  @!P0 BRA `(.L_x_12799) ;  /* 0x0000004800b08947 */ /* 0x002fea0003800000 */
.L_x_12910:
[----:B------:R-:W-:Y:S05]  /*2a430*/  BSYNC B1 ;  /* 0x0000000000017941 */ /* 0x000fea0003800000 */
.L_x_12798:
        /* <DEDUP_REMOVED lines=49> */
.L_x_12924:
        /* <DEDUP_REMOVED lines=8> */
.L_x_12801:
        /* <DEDUP_REMOVED lines=10> */
.L_x_12802:
[----:B------:R2:W-:Y:S01]  /*2a870*/  SYNCS.ARRIVE.TRANS64.A1T0 RZ, [R10+URZ+0x32430], RZ ;  /* 0x032430ff0aff79a7 */ /* 0x0005e2000810003f */
[----:B------:R-:W-:Y:S05]  /*2a880*/  @!P3 BRA `(.L_x_12803) ;  /* 0x000000000004b947 */ /* 0x000fea0003800000 */
[----:B------:R-:W-:Y:S01]  /*2a890*/  BPT.TRAP 0x1 ;  /* 0x000000040000795c */ /* 0x000fe20000300000 */
.L_x_12803:
[----:B------:R-:W3:Y:S01]  /*2a8a0*/  SYNCS.PHASECHK.TRANS64.TRYWAIT P0, [R10+URZ+0x32460], R20 ;  /* 0x032460140a0075a7 */ /* 0x000ee2000800017f */
[----:B------:R-:W-:Y:S04]  /*2a8b0*/  BSSY B1, `(.L_x_12804) ;  /* 0x0000002000017945 */ /* 0x000fe80003800000 */
[----:B---3--:R-:W-:Y:S05]  /*2a8c0*/  @!P0 BRA `(.L_x_12805) ;  /* 0x0000004c003c8947 */ /* 0x008fea0003800000 */
.L_x_12925:
[----:B------:R-:W-:Y:S05]  /*2a8d0*/  BSYNC B1 ;  /* 0x0000000000017941 */ /* 0x000fea0003800000 */
.L_x_12804:
        /* <DEDUP_REMOVED lines=66> */
.L_x_12939:
        /* <DEDUP_REMOVED lines=11> */
.L_x_12807:
        /* <DEDUP_REMOVED lines=10> */
.L_x_12808:
[----:B------:R1:W-:Y:S01]  /*2ae50*/  SYNCS.ARRIVE.TRANS64.A1T0 RZ, [R10+URZ+0x32450], RZ ;  /* 0x032450ff0aff79a7 */ /* 0x0003e2000810003f */
[----:B------:R-:W-:Y:S05]  /*2ae60*/  @P2 BRA `(.L_x_12809) ;  /* 0xfffffff000b02947 */ /* 0x000fea000383ffff */
.L_x_12796:
[----:B------:R-:W-:Y:S05]  /*2ae70*/  BSYNC B0 ;  /* 0x0000000000007941 */ /* 0x000fea0003800000 */
.L_x_12795:
        /* <DEDUP_REMOVED lines=20> */
.L_x_12811:
[----:B------:R-:W-:Y:S05]  /*2afc0*/  BSYNC B0 ;  /* 0x0000000000007941 */ /* 0x000fea0003800000 */
.L_x_12810:
[----:B------:R-:W-:Y:S02]  /*2afd0*/  SEL R24, R24, RZ, P0 ;  /* 0x000000ff18187207 */ /* 0x000fe40000000000 */
[----:B------:R-:W-:-:S07]  /*2afe0*/  LOP3.LUT R27, R27, R0, RZ, 0x3c, !PT ;  /* 0x000000001b1b7212 */ /* 0x000fce00078e3cff */
.L_x_12764:
[----:B------:R-:W-:Y:S05]  /*2aff0*/  BSYNC B7 ;  /* 0x0000000000077941 */ /* 0x000fea0003800000 */
.L_x_12762:
        /* <DEDUP_REMOVED lines=8> */
[----:B------:R3:W4:Y:S01]  /*2b080*/  LDS.128 R16, [R22+0x324d0] ;  /* 0x0324d00016107984 */ /* 0x0007220000000c00 */
[----:B------:R-:W-:Y:S06]  /*2b090*/  BAR.ARV 0x4, 0x180 ;  /* 0x0106000000007b1d */ /* 0x000fec0000002000 */
[----:B------:R-:W-:Y:S05]  /*2b0a0*/  BRA `(.L_x_12813) ;  /* 0x0000000c00d47947 */ /* 0x000fea0003800000 */
.L_x_12812:
        /* <DEDUP_REMOVED lines=43> */
.L_x_12949:
[----:B------:R-:W-:Y:S02]  /*2b360*/  ULDC UR4, c[0x0][0xd38] ;  /* 0x00034e0000047ab9 */ /* 0x000fe40000000800 */
[----:B------:R-:W-:-:S04]  /*2b370*/  IMAD.U32 R5, RZ, RZ, UR4 ;  /* 0x00000004ff057e24 */ /* 0x000fc8000f8e00ff */
[----:B---3--:R-:W-:-:S04]  /*2b380*/  IMAD R14, R14, R5, RZ ;  /* 0x000000050e0e7224 */ /* 0x008fc800078e02ff */
[----:B------:R-:W-:-:S05]  /*2b390*/  IMAD.IADD R7, R7, 0x1, R14 ;  /* 0x0000000107077824 */ /* 0x000fca00078e020e */
[----:B------:R-:W-:-:S13]  /*2b3a0*/  ISETP.GT.AND P6, PT, R7, R0, PT ;  /* 0x000000000700720c */ /* 0x000fda0003fc4270 */
[----:B------:R-:W-:Y:S05]  /*2b3b0*/  @P6 BRA `(.L_x_12815) ;  /* 0x0000000000a46947 */ /* 0x000fea0003800000 */
.L_x_12818:
        /* <DEDUP_REMOVED lines=35> */
.L_x_12957:
[----:B------:R-:W-:Y:S02]  /*2b5f0*/  ULDC UR4, c[0x0][0xd38] ;  /* 0x00034e0000047ab9 */ /* 0x000fe40000000800 */
[----:B------:R-:W-:-:S04]  /*2b600*/  IMAD.U32 R5, RZ, RZ, UR4 ;  /* 0x00000004ff057e24 */ /* 0x000fc8000f8e00ff */
[----:B---3--:R-:W-:-:S04]  /*2b610*/  IMAD R14, R14, R5, RZ ;  /* 0x000000050e0e7224 */ /* 0x008fc800078e02ff */
[----:B------:R-:W-:-:S05]  /*2b620*/  IMAD.IADD R7, R14, 0x1, R7 ;  /* 0x000000010e077824 */ /* 0x000fca00078e0207 */
[----:B------:R-:W-:-:S13]  /*2b630*/  ISETP.GT.AND P6, PT, R7, R0, PT ;  /* 0x000000000700720c */ /* 0x000fda0003fc4270 */
[----:B------:R-:W-:Y:S05]  /*2b640*/  @!P6 BRA `(.L_x_12818) ;  /* 0xfffffffc005ce947 */ /* 0x000fea000383ffff */
.L_x_12815:
[----:B------:R-:W-:Y:S01]  /*2b650*/  IMAD.IADD R7, R7, 0x1, -R14 ;  /* 0x0000000107077824 */ /* 0x000fe200078e0a0e */
[----:B------:R-:W-:-:S03]  /*2b660*/  UMOV UR4, 0xffffffff ;  /* 0xffffffff00047882 */ /* 0x000fc60000000000 */
[----:B------:R-:W-:-:S05]  /*2b670*/  IMAD R3, R2, R5, R7 ;  /* 0x0000000502037224 */ /* 0x000fca00078e0207 */
[----:B------:R-:W-:Y:S01]  /*2b680*/  ISETP.GT.AND P6, PT, R3, R0, PT ;  /* 0x000000000300720c */ /* 0x000fe20003fc4270 */
[----:B------:R-:W-:-:S12]  /*2b690*/  BRA.DIV UR4, `(.L_x_12819) ;  /* 0x0000004e049c7947 */ /* 0x000fd8000b800000 */
[----:B------:R-:W-:-:S04]  /*2b6a0*/  VOTE.ANY R3, PT, !P6 ;  /* 0x0000000000037806 */ /* 0x000fc800070e0100 */
[----:B------:R-:W3:Y:S02]  /*2b6b0*/  POPC R12, R3 ;  /* 0x00000003000c7309 */ /* 0x000ee40000000000 */
[----:B---3--:R3:W4:Y:S01]  /*2b6c0*/  SHFL.IDX PT, R17, R17, R12, 0x1f ;  /* 0x00001f0c11117589 */ /* 0x00872200000e0000 */
[----:B------:R-:W-:-:S03]  /*2b6d0*/  IMAD.IADD R19, R12, 0x1, R19 ;  /* 0x000000010c137824 */ /* 0x000fc600078e0213 */
[----:B------:R3:W0:Y:S04]  /*2b6e0*/  SHFL.IDX PT, R4, R4, R12, 0x1f ;  /* 0x00001f0c04047589 */ /* 0x00062800000e0000 */
.L_x_12962:
[----:B------:R-:W-:-:S13]  /*2b6f0*/  ISETP.NE.AND P0, PT, R3, RZ, PT ;  /* 0x000000ff0300720c */ /* 0x000fda0003f05270 */
[----:B------:R-:W-:Y:S05]  /*2b700*/  @!P0 BRA `(.L_x_12820) ;  /* 0x0000000000108947 */ /* 0x000fea0003800000 */
[----:B------:R-:W-:Y:S01]  /*2b710*/  UMOV UR4, 0xffffffff ;  /* 0xffffffff00047882 */ /* 0x000fe20000000000 */
[----:B---3--:R-:W-:Y:S02]  /*2b720*/  VIADD R12, R12, 0xffffffff ;  /* 0xffffffff0c0c7836 */ /* 0x008fe40000000000 */
[----:B------:R-:W-:Y:S05]  /*2b730*/  BRA.DIV UR4, `(.L_x_12821) ;  /* 0x0000004e04d07947 */ /* 0x000fea000b800000 */
[----:B------:R3:W0:Y:S02]  /*2b740*/  SHFL.IDX PT, R6, R2, R12, 0x1f ;  /* 0x00001f0c02067589 */ /* 0x00062400000e0000 */
.L_x_12820:
[----:B0-----:R-:W-:Y:S01]  /*2b750*/  ISETP.NE.AND P0, PT, R4, 0x1, PT ;  /* 0x000000010400780c */ /* 0x001fe20003f05270 */
[----:B------:R-:W-:-:S04]  /*2b760*/  IMAD R16, R6, R5, R7 ;  /* 0x0000000506107224 */ /* 0x000fc800078e0207 */
[----:B------:R-:W-:-:S08]  /*2b770*/  IMAD.IADD R0, R0, 0x1, -R16 ;  /* 0x0000000100007824 */ /* 0x000fd000078e0a10 */
[----:B------:R-:W-:Y:S05]  /*2b780*/  @!P0 BRA `(.L_x_12822) ;  /* 0x0000000000dc8947 */ /* 0x000fea0003800000 */
[-C--:B----4-:R-:W-:Y:S02]  /*2b790*/  IABS R6, R17.reuse ;  /* 0x0000001100067213 */ /* 0x090fe40000000000 */
[----:B------:R-:W-:Y:S02]  /*2b7a0*/  IABS R5, R4 ;  /* 0x0000000400057213 */ /* 0x000fe40000000000 */
[----:B------:R-:W0:Y:S08]  /*2b7b0*/  I2F.RP R7, R6 ;  /* 0x0000000600077306 */ /* 0x000e300000209400 */
[----:B------:R-:W4:Y:S08]  /*2b7c0*/  I2F.RP R8, R5 ;  /* 0x0000000500087306 */ /* 0x000f300000209400 */
[----:B0-----:R-:W3:Y:S08]  /*2b7d0*/  MUFU.RCP R7, R7 ;  /* 0x0000000700077308 */ /* 0x001ef00000001000 */
[----:B----4-:R-:W-:Y:S01]  /*2b7e0*/  MUFU.RCP R8, R8 ;  /* 0x0000000800087308 */ /* 0x010fe20000001000 */
[----:B---3--:R-:W-:Y:S01]  /*2b7f0*/  VIADD R2, R7, 0xffffffe ;  /* 0x0ffffffe07027836 */ /* 0x008fe20000000000 */
[----:B------:R-:W-:-:S06]  /*2b800*/  IABS R7, R17 ;  /* 0x0000001100077213 */ /* 0x000fcc0000000000 */
[----:B------:R0:W3:Y:S02]  /*2b810*/  F2I.FTZ.U32.TRUNC.NTZ R3, R2 ;  /* 0x0000000200037305 */ /* 0x0000e4000021f000 */
[----:B0-----:R-:W-:Y:S02]  /*2b820*/  IMAD.MOV.U32 R2, RZ, RZ, RZ ;  /* 0x000000ffff027224 */ /* 0x001fe400078e00ff */
[----:B---3--:R-:W-:-:S04]  /*2b830*/  IMAD.MOV R9, RZ, RZ, -R3 ;  /* 0x000000ffff097224 */ /* 0x008fc800078e0a03 */
        /* <DEDUP_REMOVED lines=44> */
.L_x_12822:
[----:B---3--:R-:W0:Y:S02]  /*2bb00*/  LDC.64 R2, c[0x0][0xd90] ;  /* 0x00036400ff027b82 */ /* 0x008e240000000a00 */
[----:B0-----:R-:W-:-:S05]  /*2bb10*/  IMAD.WIDE R2, R19, 0x4, R2 ;  /* 0x0000000413027825 */ /* 0x001fca00078e0202 */
[----:B------:R0:W4:Y:S02]  /*2bb20*/  LDG.E R6, desc[UR36][R2.64] ;  /* 0x0000002402067981 */ /* 0x000124000c1e1900 */
[----:B0-----:R-:W-:Y:S02]  /*2bb30*/  IMAD.MOV.U32 R2, RZ, RZ, RZ ;  /* 0x000000ffff027224 */ /* 0x001fe400078e00ff */
[----:B----4-:R-:W-:-:S05]  /*2bb40*/  IMAD R7, R17, R6, RZ ;  /* 0x0000000611077224 */ /* 0x010fca00078e02ff */
        /* <DEDUP_REMOVED lines=55> */
.L_x_12823:
[----:B------:R-:W-:-:S05]  /*2bec0*/  LOP3.LUT R2, RZ, R2, RZ, 0x33, !PT ;  /* 0x00000002ff027212 */ /* 0x000fca00078e33ff */
[----:B------:R-:W-:Y:S01]  /*2bed0*/  IMAD.IADD R17, R17, 0x1, R2 ;  /* 0x0000000111117824 */ /* 0x000fe200078e0202 */
[----:B------:R-:W-:Y:S06]  /*2bee0*/  BRA `(.L_x_12824) ;  /* 0x00000000001c7947 */ /* 0x000fec0003800000 */
.L_x_12816:
[----:B------:R-:W-:Y:S01]  /*2bef0*/  UMOV UR4, URZ ;  /* 0x0000003f00047c82 */ /* 0x000fe20008000000 */
[----:B------:R-:W-:Y:S01]  /*2bf00*/  UMOV UR5, URZ ;  /* 0x0000003f00057c82 */ /* 0x000fe20008000000 */
[----:B------:R-:W-:Y:S01]  /*2bf10*/  ULDC UR6, c[0x0][0xd3c] ;  /* 0x00034f0000067ab9 */ /* 0x000fe20000000800 */
[----:B------:R-:W-:Y:S02]  /*2bf20*/  IMAD.MOV.U32 R16, RZ, RZ, R0 ;  /* 0x000000ffff107224 */ /* 0x000fe400078e0000 */
[----:B------:R-:W-:Y:S02]  /*2bf30*/  IMAD.U32 R17, RZ, RZ, UR4 ;  /* 0x00000004ff117e24 */ /* 0x000fe4000f8e00ff */
[----:B------:R-:W-:Y:S02]  /*2bf40*/  IMAD.U32 R18, RZ, RZ, UR5 ;  /* 0x00000005ff127e24 */ /* 0x000fe4000f8e00ff */
[----:B------:R-:W-:-:S07]  /*2bf50*/  IMAD.U32 R19, RZ, RZ, UR6 ;  /* 0x00000006ff137e24 */ /* 0x000fce000f8e00ff */
.L_x_12824:
        /* <DEDUP_REMOVED lines=10> */
.L_x_12813:
[----:B------:R-:W-:Y:S02]  /*2c000*/  ULDC UR4, c[0x0][0xd3c] ;  /* 0x00034f0000047ab9 */ /* 0x000fe40000000800 */
[----:B----4-:R-:W-:-:S13]  /*2c010*/  ISETP.GE.AND P0, PT, R19, UR4, PT ;  /* 0x0000000413007c0c */ /* 0x010fda000bf06270 */
[----:B------:R-:W-:Y:S05]  /*2c020*/  @!P0 BRA `(.L_x_12825) ;  /* 0xffffffa400148947 */ /* 0x000fea000383ffff */
[----:B------:R-:W-:Y:S05]  /*2c030*/  BSYNC B8 ;  /* 0x0000000000087941 */ /* 0x000fea0003800000 */
.L_x_12748:
        /* <DEDUP_REMOVED lines=12> */
.L_x_12965:
[----:B------:R-:W-:Y:S05]  /*2c100*/  BSYNC B0 ;  /* 0x0000000000007941 */ /* 0x000fea0003800000 */
.L_x_12826:
[----:B------:R-:W-:-:S03]  /*2c110*/  UMOV UR4, 0xffffffff ;  /* 0xffffffff00047882 */ /* 0x000fc60000000000 */
[----:B------:R-:W-:Y:S05]  /*2c120*/  BRA.DIV UR4, `(.L_x_12828) ;  /* 0x0000004604907947 */ /* 0x000fea000b800000 */
[----:B0-----:R-:W0:Y:S02]  /*2c130*/  S2R R0, SR_TID.X ;  /* 0x0000000000007919 */ /* 0x001e240000002100 */
[----:B0-----:R-:W-:-:S04]  /*2c140*/  SHF.R.U32.HI R0, RZ, 0x5, R0 ;  /* 0x00000005ff007819 */ /* 0x001fc80000011600 */
[----:B------:R-:W-:-:S05]  /*2c150*/  LOP3.LUT R0, R0, 0x3, RZ, 0xc0, !PT ;  /* 0x0000000300007812 */ /* 0x000fca00078ec0ff */
[----:B------:R0:W4:Y:S02]  /*2c160*/  SHFL.IDX PT, R14, R0, RZ, 0x1f ;  /* 0x00001fff000e7589 */ /* 0x00012400000e0000 */
.L_x_12968:
[----:B----4-:R-:W-:Y:S01]  /*2c170*/  ISETP.NE.AND P0, PT, R14, RZ, PT ;  /* 0x000000ff0e00720c */ /* 0x010fe20003f05270 */
[----:B------:R-:W-:-:S12]  /*2c180*/  BSSY B0, `(.L_x_12829) ;  /* 0x0000026000007945 */ /* 0x000fd80003800000 */
[----:B------:R-:W-:Y:S05]  /*2c190*/  @P0 BRA `(.L_x_12830) ;  /* 0x0000000000900947 */ /* 0x000fea0003800000 */
[----:B------:R-:W-:-:S03]  /*2c1a0*/  UMOV UR4, 0xffffffff ;  /* 0xffffffff00047882 */ /* 0x000fc60000000000 */
[----:B------:R-:W-:Y:S05]  /*2c1b0*/  BRA.DIV UR4, `(.L_x_12831) ;  /* 0x0000004604a07947 */ /* 0x000fea000b800000 */
[----:B------:R-:W-:-:S13]  /*2c1c0*/  ELECT P6, URZ, PT ;  /* 0x00000000003f782f */ /* 0x000fda00038c0000 */
.L_x_12971:
[----:B------:R-:W-:Y:S05]  /*2c1d0*/  @!P6 BRA `(.L_x_12830) ;  /* 0x000000000080e947 */ /* 0x000fea0003800000 */
[----:B0-----:R-:W4:Y:S02]  /*2c1e0*/  LDL R0, [R1+0x4c8] ;  /* 0x0004c80001007983 */ /* 0x001f240000100800 */
[----:B----4-:R-:W-:-:S13]  /*2c1f0*/  R2UR UR4, R0 ;  /* 0x00000000000472ca */ /* 0x010fda00000e0000 */
[----:B------:R-:W-:-:S06]  /*2c200*/  ULOP3.LUT UR4, UR4, 0x2, URZ, 0xfc, !UPT ;  /* 0x0000000204047892 */ /* 0x000fcc000f8efc3f */
[----:B------:R-:W-:-:S05]  /*2c210*/  IMAD.U32 R0, RZ, RZ, UR4 ;  /* 0x00000004ff007e24 */ /* 0x000fca000f8e00ff */
[----:B------:R-:W-:-:S13]  /*2c220*/  ISETP.NE.AND P0, PT, R0, 0x3, PT ;  /* 0x000000030000780c */ /* 0x000fda0003f05270 */
[----:B------:R-:W-:Y:S05]  /*2c230*/  @!P0 BRA `(.L_x_12832) ;  /* 0x0000000000048947 */ /* 0x000fea0003800000 */
[----:B------:R-:W-:Y:S01]  /*2c240*/  BPT.TRAP 0x1 ;  /* 0x000000040000795c */ /* 0x000fe20000300000 */
.L_x_12832:
[C---:B------:R-:W-:Y:S01]  /*2c250*/  IMAD R3, R24.reuse, 0x8, R5 ;  /* 0x0000000818037824 */ /* 0x040fe200078e0205 */
[----:B------:R-:W-:Y:S01]  /*2c260*/  SHF.L.U32 R2, R27, 0x1f, RZ ;  /* 0x0000001f1b027819 */ /* 0x000fe200000006ff */
[----:B------:R-:W-:-:S03]  /*2c270*/  VIADD R24, R24, 0x1 ;  /* 0x0000000118187836 */ /* 0x000fc60000000000 */
[----:B------:R-:W0:Y:S02]  /*2c280*/  SYNCS.PHASECHK.TRANS64.TRYWAIT P1, [R3+URZ+0x32440], R2 ;  /* 0x03244002030075a7 */ /* 0x000e24000802017f */
[----:B------:R-:W-:-:S04]  /*2c290*/  ISETP.NE.AND P2, PT, R24, 0x2, PT ;  /* 0x000000021800780c */ /* 0x000fc80003f45270 */
[----:B------:R-:W-:Y:S01]  /*2c2a0*/  SEL R0, RZ, 0x1, P2 ;  /* 0x00000001ff007807 */ /* 0x000fe20001000000 */
[----:B0-----:R-:W-:Y:S08]  /*2c2b0*/  @!P1 BRA `(.L_x_12833) ;  /* 0x0000004400809947 */ /* 0x001ff00003800000 */
.L_x_12972:
[----:B------:R-:W-:Y:S02]  /*2c2c0*/  SEL R24, R24, RZ, P2 ;  /* 0x000000ff18187207 */ /* 0x000fe40001000000 */
[----:B------:R-:W-:Y:S01]  /*2c2d0*/  LOP3.LUT R0, R27, R0, RZ, 0x3c, !PT ;  /* 0x000000001b007212 */ /* 0x000fe200078e3cff */
[----:B------:R-:W-:Y:S06]  /*2c2e0*/  @!P0 BRA `(.L_x_12834) ;  /* 0x0000000000048947 */ /* 0x000fec0003800000 */
[----:B------:R-:W-:Y:S01]  /*2c2f0*/  BPT.TRAP 0x1 ;  /* 0x000000040000795c */ /* 0x000fe20000300000 */
.L_x_12834:
[----:B------:R-:W-:Y:S01]  /*2c300*/  IMAD R5, R24, 0x8, R5 ;  /* 0x0000000818057824 */ /* 0x000fe200078e0205 */
[----:B------:R-:W-:-:S04]  /*2c310*/  SHF.L.U32 R0, R0, 0x1f, RZ ;  /* 0x0000001f00007819 */ /* 0x000fc800000006ff */
[----:B------:R-:W4:Y:S02]  /*2c320*/  SYNCS.PHASECHK.TRANS64.TRYWAIT P1, [R5+URZ+0x32440], R0 ;  /* 0x03244000050075a7 */ /* 0x000f24000802017f */
[----:B----4-:R-:W-:Y:S05]  /*2c330*/  @!P1 BRA `(.L_x_12835) ;  /* 0x0000004400749947 */ /* 0x010fea0003800000 */
.L_x_12973:
[----:B------:R-:W-:Y:S05]  /*2c340*/  @!P0 BRA `(.L_x_12836) ;  /* 0x0000000000048947 */ /* 0x000fea0003800000 */
[----:B------:R-:W-:Y:S01]  /*2c350*/  BPT.TRAP 0x1 ;  /* 0x000000040000795c */ /* 0x000fe20000300000 */
.L_x_12836:
[----:B------:R-:W5:Y:S02]  /*2c360*/  SYNCS.PHASECHK.TRANS64.TRYWAIT P1, [R3+URZ+0x32460], R2 ;  /* 0x03246002030075a7 */ /* 0x000f64000802017f */
[----:B-----5:R-:W-:Y:S05]  /*2c370*/  @!P1 BRA `(.L_x_12837) ;  /* 0x0000004400789947 */ /* 0x020fea0003800000 */
.L_x_12974:
[----:B------:R-:W-:Y:S05]  /*2c380*/  @!P0 BRA `(.L_x_12838) ;  /* 0x0000000000048947 */ /* 0x000fea0003800000 */
[----:B------:R-:W-:Y:S01]  /*2c390*/  BPT.TRAP 0x1 ;  /* 0x000000040000795c */ /* 0x000fe20000300000 */
.L_x_12838:
[----:B------:R0:W0:Y:S02]  /*2c3a0*/  SYNCS.PHASECHK.TRANS64.TRYWAIT P0, [R5+URZ+0x32460], R0 ;  /* 0x03246000050075a7 */ /* 0x000024000800017f */
[----:B0-----:R-:W-:Y:S05]  /*2c3b0*/  @!P0 NANOSLEEP.SYNCS 0x989680 ;  /* 0x009896800000895d */ /* 0x001fea0003900000 */
[----:B------:R-:W0:Y:S02]  /*2c3c0*/  @!P0 SYNCS.PHASECHK.TRANS64 P0, [R5+URZ+0x32460], R0 ;  /* 0x03246000050085a7 */ /* 0x000e24000800007f */
[----:B0-----:R-:W-:Y:S05]  /*2c3d0*/  @!P0 BRA `(.L_x_12838) ;  /* 0xfffffffc00f08947 */ /* 0x001fea000383ffff */
.L_x_12830:
[----:B------:R-:W-:Y:S05]  /*2c3e0*/  BSYNC B0 ;  /* 0x0000000000007941 */ /* 0x000fea0003800000 */
.L_x_12829:
[----:B------:R-:W-:Y:S05]  /*2c3f0*/  EXIT ;  /* 0x000000000000794d */ /* 0x000fea0003800000 */
.L_x_12621:
[----:B0-----:R0:W1:Y:S02]  /*2c400*/  SYNCS.PHASECHK.TRANS64.TRYWAIT P0, [R72+URZ+0x32400], R11 ;  /* 0x0324000b480075a7 */ /* 0x001064000800017f */
[----:B-1----:R-:W-:Y:S05]  /*2c410*/  @!P0 NANOSLEEP.SYNCS 0x989680 ;  /* 0x009896800000895d */ /* 0x002fea0003900000 */
[----:B------:R-:W1:Y:S02]  /*2c420*/  @!P0 SYNCS.PHASECHK.TRANS64 P0, [R72+URZ+0x32400], R11 ;  /* 0x0324000b480085a7 */ /* 0x000e64000800007f */
[----:B-1----:R-:W-:Y:S05]  /*2c430*/  @!P0 BRA `(.L_x_12621) ;  /* 0xfffffffc00f08947 */ /* 0x002fea000383ffff */
[----:B------:R-:W-:Y:S05]  /*2c440*/  BRA `(.L_x_12839) ;  /* 0xfffffd6800507947 */ /* 0x000fea000383ffff */
.L_x_12628:
[----:B-1----:R1:W2:Y:S02]  /*2c450*/  SYNCS.PHASECHK.TRANS64.TRYWAIT P0, [R10+URZ], R11 ;  /* 0x0000000b0a0075a7 */ /* 0x0022a4000800017f */
[----:B--2---:R-:W-:Y:S05]  /*2c460*/  @!P0 NANOSLEEP.SYNCS 0x989680 ;  /* 0x009896800000895d */ /* 0x004fea0003900000 */
[----:B------:R-:W2:Y:S02]  /*2c470*/  @!P0 SYNCS.PHASECHK.TRANS64 P0, [R10+URZ], R11 ;  /* 0x0000000b0a0085a7 */ /* 0x000ea4000800007f */
[----:B--2---:R-:W-:Y:S05]  /*2c480*/  @!P0 BRA `(.L_x_12628) ;  /* 0xfffffffc00f08947 */ /* 0x004fea000383ffff */
[----:B------:R-:W-:Y:S05]  /*2c490*/  BRA `(.L_x_12627) ;  /* 0xfffffd6c00787947 */ /* 0x000fea000383ffff */
.L_x_12630:
[----:B0-----:R0:W1:Y:S02]  /*2c4a0*/  SYNCS.PHASECHK.TRANS64.TRYWAIT P0, [R72+URZ+0x32410], R7 ;  /* 0x03241007480075a7 */ /* 0x001064000800017f */
[----:B-1----:R-:W-:Y:S05]  /*2c4b0*/  @!P0 NANOSLEEP.SYNCS 0x989680 ;  /* 0x009896800000895d */ /* 0x002fea0003900000 */
[----:B------:R-:W1:Y:S02]  /*2c4c0*/  @!P0 SYNCS.PHASECHK.TRANS64 P0, [R72+URZ+0x32410], R7 ;  /* 0x03241007480085a7 */ /* 0x000e64000800007f */
[----:B-1----:R-:W-:Y:S05]  /*2c4d0*/  @!P0 BRA `(.L_x_12630) ;  /* 0xfffffffc00f08947 */ /* 0x002fea000383ffff */
[----:B------:R-:W-:Y:S05]  /*2c4e0*/  BRA `(.L_x_12840) ;  /* 0xfffffd7000507947 */ /* 0x000fea000383ffff */
.L_x_12637:
[----:B-1----:R1:W2:Y:S02]  /*2c4f0*/  SYNCS.PHASECHK.TRANS64.TRYWAIT P0, [R10+URZ], R11 ;  /* 0x0000000b0a0075a7 */ /* 0x0022a4000800017f */
[----:B--2---:R-:W-:Y:S05]  /*2c500*/  @!P0 NANOSLEEP.SYNCS 0x989680 ;  /* 0x009896800000895d */ /* 0x004fea0003900000 */
[----:B------:R-:W2:Y:S02]  /*2c510*/  @!P0 SYNCS.PHASECHK.TRANS64 P0, [R10+URZ], R11 ;  /* 0x0000000b0a0085a7 */ /* 0x000ea4000800007f */
[----:B--2---:R-:W-:Y:S05]  /*2c520*/  @!P0 BRA `(.L_x_12637) ;  /* 0xfffffffc00f08947 */ /* 0x004fea000383ffff */
[----:B------:R-:W-:Y:S05]  /*2c530*/  BRA `(.L_x_12636) ;  /* 0xfffffd7000947947 */ /* 0x000fea000383ffff */
.L_x_12671:
[----:B0-----:R0:W2:Y:S02]  /*2c540*/  SYNCS.PHASECHK.TRANS64.TRYWAIT P0, [R6+URZ], R7 ;  /* 0x00000007060075a7 */ /* 0x0010a4000800017f */
[----:B--2---:R-:W-:Y:S05]  /*2c550*/  @!P0 NANOSLEEP.SYNCS 0x989680 ;  /* 0x009896800000895d */ /* 0x004fea0003900000 */
[----:B------:R-:W2:Y:S02]  /*2c560*/  @!P0 SYNCS.PHASECHK.TRANS64 P0, [R6+URZ], R7 ;  /* 0x00000007060085a7 */ /* 0x000ea4000800007f */
[----:B--2---:R-:W-:Y:S05]  /*2c570*/  @!P0 BRA `(.L_x_12671) ;  /* 0xfffffffc00f08947 */ /* 0x004fea000383ffff */
[----:B------:R-:W-:Y:S05]  /*2c580*/  BRA `(.L_x_12670) ;  /* 0xfffffddc00dc7947 */ /* 0x000fea000383ffff */
.L_x_12678:
[----:B0-----:R0:W1:Y:S02]  /*2c590*/  SYNCS.PHASECHK.TRANS64.TRYWAIT P0, [R6+URZ], R7 ;  /* 0x00000007060075a7 */ /* 0x001064000800017f */
[----:B-1----:R-:W-:Y:S05]  /*2c5a0*/  @!P0 NANOSLEEP.SYNCS 0x989680 ;  /* 0x009896800000895d */ /* 0x002fea0003900000 */
[----:B------:R-:W1:Y:S02]  /*2c5b0*/  @!P0 SYNCS.PHASECHK.TRANS64 P0, [R6+URZ], R7 ;  /* 0x00000007060085a7 */ /* 0x000e64000800007f */
[----:B-1----:R-:W-:Y:S05]  /*2c5c0*/  @!P0 BRA `(.L_x_12678) ;  /* 0xfffffffc00f08947 */ /* 0x002fea000383ffff */
[----:B------:R-:W-:Y:S05]  /*2c5d0*/  BRA `(.L_x_12677) ;  /* 0xfffffde400007947 */ /* 0x000fea000383ffff */
.L_x_12691:
[----:B0-----:R0:W2:Y:S02]  /*2c5e0*/  SYNCS.PHASECHK.TRANS64.TRYWAIT P0, [R0+URZ], R7 ;  /* 0x00000007000075a7 */ /* 0x0010a4000800017f */
[----:B--2---:R-:W-:Y:S05]  /*2c5f0*/  @!P0 NANOSLEEP.SYNCS 0x989680 ;  /* 0x009896800000895d */ /* 0x004fea0003900000 */
[----:B------:R-:W2:Y:S02]  /*2c600*/  @!P0 SYNCS.PHASECHK.TRANS64 P0, [R0+URZ], R7 ;  /* 0x00000007000085a7 */ /* 0x000ea4000800007f */
[----:B--2---:R-:W-:Y:S05]  /*2c610*/  @!P0 BRA `(.L_x_12691) ;  /* 0xfffffffc00f08947 */ /* 0x004fea000383ffff */
[----:B------:R-:W-:Y:S05]  /*2c620*/  BRA `(.L_x_12690) ;  /* 0xfffffe7c00787947 */ /* 0x000fea000383ffff */
.L_x_12698:
[----:B0-----:R0:W2:Y:S02]  /*2c630*/  SYNCS.PHASECHK.TRANS64.TRYWAIT P0, [R6+URZ], R7 ;  /* 0x00000007060075a7 */ /* 0x0010a4000800017f */
[----:B--2---:R-:W-:Y:S05]  /*2c640*/  @!P0 NANOSLEEP.SYNCS 0x989680 ;  /* 0x009896800000895d */ /* 0x004fea0003900000 */
[----:B------:R-:W2:Y:S02]  /*2c650*/  @!P0 SYNCS.PHASECHK.TRANS64 P0, [R6+URZ], R7 ;  /* 0x00000007060085a7 */ /* 0x000ea4000800007f */
[----:B--2---:R-:W-:Y:S05]  /*2c660*/  @!P0 BRA `(.L_x_12698) ;  /* 0xfffffffc00f08947 */ /* 0x004fea000383ffff */
[----:B------:R-:W-:Y:S05]  /*2c670*/  BRA `(.L_x_12697) ;  /* 0xfffffe8000b07947 */ /* 0x000fea000383ffff */
.L_x_12770:
        /* <DEDUP_REMOVED lines=10> */
.L_x_12842:
[----:B------:R-:W-:Y:S05]  /*2c720*/  BSYNC B0 ;  /* 0x0000000000007941 */ /* 0x000fea0003800000 */
.L_x_12841:
[----:B------:R-:W-:Y:S05]  /*2c730*/  BRA `(.L_x_12843) ;  /* 0xffffffac00d07947 */ /* 0x000fea000383ffff */
.L_x_12773:
[----:B-1----:R1:W2:Y:S02]  /*2c740*/  SYNCS.PHASECHK.TRANS64.TRYWAIT P0, [R17+URZ+0x32440], R0 ;  /* 0x03244000110075a7 */ /* 0x0022a4000800017f */
[----:B--2---:R-:W-:Y:S05]  /*2c750*/  @!P0 NANOSLEEP.SYNCS 0x989680 ;  /* 0x009896800000895d */ /* 0x004fea0003900000 */
[----:B------:R-:W2:Y:S02]  /*2c760*/  @!P0 SYNCS.PHASECHK.TRANS64 P0, [R17+URZ+0x32440], R0 ;  /* 0x03244000110085a7 */ /* 0x000ea4000800007f */
[----:B--2---:R-:W-:Y:S05]  /*2c770*/  @!P0 BRA `(.L_x_12773) ;  /* 0xfffffffc00f08947 */ /* 0x004fea000383ffff */
[----:B------:R-:W-:Y:S05]  /*2c780*/  BRA `(.L_x_12844) ;  /* 0xffffffb000707947 */ /* 0x000fea000383ffff */
.L_x_12774:
        /* <DEDUP_REMOVED lines=8> */
.L_x_12846:
[----:B------:R-:W-:Y:S05]  /*2c810*/  BSYNC B0 ;  /* 0x0000000000007941 */ /* 0x000fea0003800000 */
.L_x_12845:
        /* <DEDUP_REMOVED lines=9> */
.L_x_12847:
[----:B------:R-:W-:Y:S02]  /*2c8b0*/  IMAD.MOV.U32 R13, RZ, RZ, R4 ;  /* 0x000000ffff0d7224 */ /* 0x000fe400078e0004 */
[----:B------:R-:W-:Y:S02]  /*2c8c0*/  IMAD.MOV.U32 R12, RZ, RZ, 0x1 ;  /* 0x00000001ff0c7424 */ /* 0x000fe400078e00ff */
[----:B------:R-:W-:-:S07]  /*2c8d0*/  IMAD.MOV.U32 R3, RZ, RZ, R14 ;  /* 0x000000ffff037224 */ /* 0x000fce00078e000e */
[----:B------:R-:W-:Y:S05]  /*2c8e0*/  WARPSYNC.COLLECTIVE R15, `(.L_x_12848) ;  /* 0x000000000f087348 */ /* 0x000fea0003c00000 */
[----:B------:R0:W1:Y:S02]  /*2c8f0*/  SHFL.IDX P6, R14, R13, R12, R11 ;  /* 0x0000000c0d0e7389 */ /* 0x00006400000c000b */
[----:B01----:R-:W-:Y:S01]  /*2c900*/  ENDCOLLECTIVE ;  /* 0x000000000000791b */ /* 0x003fe20003800000 */
.L_x_12848:
        /* <DEDUP_REMOVED lines=15> */
.L_x_12849:
[----:B------:R-:W-:Y:S02]  /*2ca00*/  @P0 IMAD R6, R5, 0x2, R22 ;  /* 0x0000000205060824 */ /* 0x000fe400078e0216 */
[----:B------:R-:W-:Y:S02]  /*2ca10*/  IMAD.MOV.U32 R13, RZ, RZ, R4 ;  /* 0x000000ffff0d7224 */ /* 0x000fe400078e0004 */
[----:B------:R-:W-:Y:S02]  /*2ca20*/  IMAD.MOV.U32 R12, RZ, RZ, 0x2 ;  /* 0x00000002ff0c7424 */ /* 0x000fe400078e00ff */
[----:B------:R-:W-:-:S07]  /*2ca30*/  IMAD.MOV.U32 R3, RZ, RZ, R14 ;  /* 0x000000ffff037224 */ /* 0x000fce00078e000e */
[----:B------:R-:W-:Y:S05]  /*2ca40*/  WARPSYNC.COLLECTIVE R15, `(.L_x_12850) ;  /* 0x000000000f087348 */ /* 0x000fea0003c00000 */
[----:B------:R0:W1:Y:S02]  /*2ca50*/  SHFL.IDX P6, R14, R13, R12, R11 ;  /* 0x0000000c0d0e7389 */ /* 0x00006400000c000b */
[----:B01----:R-:W-:Y:S01]  /*2ca60*/  ENDCOLLECTIVE ;  /* 0x000000000000791b */ /* 0x003fe20003800000 */
.L_x_12850:
        /* <DEDUP_REMOVED lines=15> */
.L_x_12851:
[----:B------:R-:W-:Y:S02]  /*2cb60*/  @P0 IMAD R6, R5, 0x2, R22 ;  /* 0x0000000205060824 */ /* 0x000fe400078e0216 */
[----:B------:R-:W-:Y:S02]  /*2cb70*/  IMAD.MOV.U32 R13, RZ, RZ, R4 ;  /* 0x000000ffff0d7224 */ /* 0x000fe400078e0004 */
[----:B------:R-:W-:Y:S02]  /*2cb80*/  IMAD.MOV.U32 R12, RZ, RZ, 0x3 ;  /* 0x00000003ff0c7424 */ /* 0x000fe400078e00ff */
[----:B------:R-:W-:-:S07]  /*2cb90*/  IMAD.MOV.U32 R3, RZ, RZ, R14 ;  /* 0x000000ffff037224 */ /* 0x000fce00078e000e */
[----:B------:R-:W-:Y:S05]  /*2cba0*/  WARPSYNC.COLLECTIVE R15, `(.L_x_12852) ;  /* 0x000000000f087348 */ /* 0x000fea0003c00000 */
[----:B------:R0:W1:Y:S02]  /*2cbb0*/  SHFL.IDX P6, R14, R13, R12, R11 ;  /* 0x0000000c0d0e7389 */ /* 0x00006400000c000b */
[----:B01----:R-:W-:Y:S01]  /*2cbc0*/  ENDCOLLECTIVE ;  /* 0x000000000000791b */ /* 0x003fe20003800000 */
.L_x_12852:
        /* <DEDUP_REMOVED lines=15> */
.L_x_12853:
[----:B------:R-:W-:Y:S02]  /*2ccc0*/  @P0 IMAD R6, R5, 0x2, R22 ;  /* 0x0000000205060824 */ /* 0x000fe400078e0216 */
[----:B------:R-:W-:Y:S02]  /*2ccd0*/  IMAD.MOV.U32 R13, RZ, RZ, R4 ;  /* 0x000000ffff0d7224 */ /* 0x000fe400078e0004 */
[----:B------:R-:W-:Y:S02]  /*2cce0*/  IMAD.MOV.U32 R12, RZ, RZ, 0x4 ;  /* 0x00000004ff0c7424 */ /* 0x000fe400078e00ff */
[----:B------:R-:W-:-:S07]  /*2ccf0*/  IMAD.MOV.U32 R3, RZ, RZ, R14 ;  /* 0x000000ffff037224 */ /* 0x000fce00078e000e */
[----:B------:R-:W-:Y:S05]  /*2cd00*/  WARPSYNC.COLLECTIVE R15, `(.L_x_12854) ;  /* 0x000000000f087348 */ /* 0x000fea0003c00000 */
[----:B------:R0:W1:Y:S02]  /*2cd10*/  SHFL.IDX P6, R14, R13, R12, R11 ;  /* 0x0000000c0d0e7389 */ /* 0x00006400000c000b */
[----:B01----:R-:W-:Y:S01]  /*2cd20*/  ENDCOLLECTIVE ;  /* 0x000000000000791b */ /* 0x003fe20003800000 */
.L_x_12854:
        /* <DEDUP_REMOVED lines=15> */
.L_x_12855:
[----:B------:R-:W-:Y:S02]  /*2ce20*/  @P0 IMAD R6, R5, 0x2, R22 ;  /* 0x0000000205060824 */ /* 0x000fe400078e0216 */
[----:B------:R-:W-:Y:S02]  /*2ce30*/  IMAD.MOV.U32 R13, RZ, RZ, R4 ;  /* 0x000000ffff0d7224 */ /* 0x000fe400078e0004 */
[----:B------:R-:W-:Y:S02]  /*2ce40*/  IMAD.MOV.U32 R12, RZ, RZ, 0x5 ;  /* 0x00000005ff0c7424 */ /* 0x000fe400078e00ff */
[----:B------:R-:W-:-:S07]  /*2ce50*/  IMAD.MOV.U32 R3, RZ, RZ, R14 ;  /* 0x000000ffff037224 */ /* 0x000fce00078e000e */
[----:B------:R-:W-:Y:S05]  /*2ce60*/  WARPSYNC.COLLECTIVE R15, `(.L_x_12856) ;  /* 0x000000000f087348 */ /* 0x000fea0003c00000 */
[----:B------:R0:W1:Y:S02]  /*2ce70*/  SHFL.IDX P6, R14, R13, R12, R11 ;  /* 0x0000000c0d0e7389 */ /* 0x00006400000c000b */
[----:B01----:R-:W-:Y:S01]  /*2ce80*/  ENDCOLLECTIVE ;  /* 0x000000000000791b */ /* 0x003fe20003800000 */
.L_x_12856:
        /* <DEDUP_REMOVED lines=10> */
.L_x_12857:
[----:B------:R-:W-:Y:S01]  /*2cf30*/  @!PT LDS RZ, [RZ] ;  /* 0x00000000fffff984 */ /* 0x000fe20000000800 */
[----:B------:R-:W-:Y:S01]  /*2cf40*/  @!PT LDS RZ, [RZ] ;  /* 0x00000000fffff984 */ /* 0x000fe20000000800 */
[----:B------:R-:W-:Y:S01]  /*2cf50*/  @!PT LDS RZ, [RZ] ;  /* 0x00000000fffff984 */ /* 0x000fe20000000800 */
[----:B------:R1:W-:Y:S01]  /*2cf60*/  @P0 LDGSTS.E.BYPASS.LTC128B.128 [R6+0x1e400], desc[UR36][R2.64], !P2 ;  /* 0x1e40000002060fae */ /* 0x0003e2000d101d64 */
[----:B------:R-:W-:Y:S01]  /*2cf70*/  IMAD.MOV.U32 R0, RZ, RZ, R14 ;  /* 0x000000ffff007224 */ /* 0x000fe200078e000e */
[----:B------:R-:W-:Y:S06]  /*2cf80*/  BRA `(.L_x_12858) ;  /* 0xffffffac00d47947 */ /* 0x000fec000383ffff */
.L_x_12779:
[----:B------:R-:W-:Y:S01]  /*2cf90*/  IMAD.MOV.U32 R13, RZ, RZ, R4 ;  /* 0x000000ffff0d7224 */ /* 0x000fe200078e0004 */
[----:B------:R-:W-:Y:S01]  /*2cfa0*/  LOP3.LUT R23, R23, 0xffffdfff, RZ, 0xc0, !PT ;  /* 0xffffdfff17177812 */ /* 0x000fe200078ec0ff */
        /* <DEDUP_REMOVED lines=8> */
.L_x_12859:
        /* <DEDUP_REMOVED lines=8> */
.L_x_12860:
[----:B------:R-:W-:Y:S02]  /*2d0b0*/  IMAD.MOV.U32 R13, RZ, RZ, R4 ;  /* 0x000000ffff0d7224 */ /* 0x000fe400078e0004 */
[----:B------:R-:W-:Y:S02]  /*2d0c0*/  IMAD.MOV.U32 R12, RZ, RZ, 0x1 ;  /* 0x00000001ff0c7424 */ /* 0x000fe400078e00ff */
[----:B------:R-:W-:-:S07]  /*2d0d0*/  IMAD.MOV.U32 R3, RZ, RZ, R14 ;  /* 0x000000ffff037224 */ /* 0x000fce00078e000e */
[----:B------:R-:W-:Y:S05]  /*2d0e0*/  WARPSYNC.COLLECTIVE R15, `(.L_x_12861) ;  /* 0x000000000f087348 */ /* 0x000fea0003c00000 */
[----:B------:R0:W1:Y:S02]  /*2d0f0*/  SHFL.IDX P6, R14, R13, R12, R11 ;  /* 0x0000000c0d0e7389 */ /* 0x00006400000c000b */
[----:B01----:R-:W-:Y:S01]  /*2d100*/  ENDCOLLECTIVE ;  /* 0x000000000000791b */ /* 0x003fe20003800000 */
.L_x_12861:
        /* <DEDUP_REMOVED lines=13> */
.L_x_12862:
[----:B------:R-:W-:-:S05]  /*2d1e0*/  VIADD R2, R36, 0x10 ;  /* 0x0000001024027836 */ /* 0x000fca0000000000 */
[----:B------:R-:W-:Y:S01]  /*2d1f0*/  ISETP.GE.AND P2, PT, R2, R37, PT ;  /* 0x000000250200720c */ /* 0x000fe20003f46270 */
[----:B------:R-:W-:Y:S02]  /*2d200*/  IMAD.MOV.U32 R13, RZ, RZ, R4 ;  /* 0x000000ffff0d7224 */ /* 0x000fe400078e0004 */
[----:B------:R-:W-:-:S10]  /*2d210*/  IMAD.MOV.U32 R12, RZ, RZ, 0x2 ;  /* 0x00000002ff0c7424 */ /* 0x000fd400078e00ff */
[----:B------:R-:W-:Y:S01]  /*2d220*/  @P2 LOP3.LUT R23, R23, 0x1000, RZ, 0xfc, !PT ;  /* 0x0000100017172812 */ /* 0x000fe200078efcff */
[----:B------:R-:W-:-:S03]  /*2d230*/  IMAD.MOV.U32 R11, RZ, RZ, R14 ;  /* 0x000000ffff0b7224 */ /* 0x000fc600078e000e */
[----:B------:R-:W-:Y:S02]  /*2d240*/  LOP3.LUT R23, R23, 0xfffff7ff, RZ, 0xc0, !PT ;  /* 0xfffff7ff17177812 */ /* 0x000fe400078ec0ff */
[----:B------:R-:W-:-:S05]  /*2d250*/  @!P2 LEA R11, P1, R20, R11, 0x1 ;  /* 0x0000000b140ba211 */ /* 0x000fca00078208ff */
[----:B------:R-:W-:Y:S02]  /*2d260*/  @!P2 IMAD.MOV.U32 R2, RZ, RZ, R11 ;  /* 0x000000ffff02a224 */ /* 0x000fe400078e000b */
[----:B------:R-:W-:Y:S02]  /*2d270*/  IMAD.MOV.U32 R11, RZ, RZ, 0x181f ;  /* 0x0000181fff0b7424 */ /* 0x000fe400078e00ff */
[----:B------:R-:W-:-:S07]  /*2d280*/  @!P2 IMAD.X R6, RZ, RZ, R6, P1 ;  /* 0x000000ffff06a224 */ /* 0x000fce00008e0606 */
[----:B------:R-:W-:Y:S05]  /*2d290*/  WARPSYNC.COLLECTIVE R15, `(.L_x_12863) ;  /* 0x000000000f087348 */ /* 0x000fea0003c00000 */
[----:B------:R0:W1:Y:S02]  /*2d2a0*/  SHFL.IDX P6, R14, R13, R12, R11 ;  /* 0x0000000c0d0e7389 */ /* 0x00006400000c000b */
[----:B01----:R-:W-:Y:S01]  /*2d2b0*/  ENDCOLLECTIVE ;  /* 0x000000000000791b */ /* 0x003fe20003800000 */
.L_x_12863:
[----:B------:R-:W-:-:S05]  /*2d2c0*/  @!P2 IMAD.MOV.U32 R3, RZ, RZ, R6 ;  /* 0x000000ffff03a224 */ /* 0x000fca00078e0006 */
        /* <DEDUP_REMOVED lines=11> */
.L_x_12864:
        /* <DEDUP_REMOVED lines=8> */
.L_x_12865:
        /* <DEDUP_REMOVED lines=15> */
.L_x_12866:
[----:B------:R-:W-:Y:S01]  /*2d4f0*/  @P2 LOP3.LUT R23, R23, 0x200, RZ, 0xfc, !PT ;  /* 0x0000020017172812 */ /* 0x000fe200078efcff */
[----:B------:R-:W-:-:S03]  /*2d500*/  IMAD.MOV.U32 R13, RZ, RZ, R4 ;  /* 0x000000ffff0d7224 */ /* 0x000fc600078e0004 */
[----:B------:R-:W-:Y:S01]  /*2d510*/  LOP3.LUT R23, R23, 0xfffffeff, RZ, 0xc0, !PT ;  /* 0xfffffeff17177812 */ /* 0x000fe200078ec0ff */
        /* <DEDUP_REMOVED lines=9> */
.L_x_12867:
        /* <DEDUP_REMOVED lines=11> */
.L_x_12868:
[----:B------:R-:W-:-:S04]  /*2d660*/  @P2 LOP3.LUT R23, R23, 0x100, RZ, 0xfc, !PT ;  /* 0x0000010017172812 */ /* 0x000fc800078efcff */
[----:B------:R-:W-:Y:S01]  /*2d670*/  LOP3.LUT R23, R23, 0xffffff7f, RZ, 0xc0, !PT ;  /* 0xffffff7f17177812 */ /* 0x000fe200078ec0ff */
[----:B------:R-:W-:Y:S02]  /*2d680*/  IMAD.MOV.U32 R12, RZ, RZ, 0x5 ;  /* 0x00000005ff0c7424 */ /* 0x000fe400078e00ff */
[----:B------:R-:W-:-:S05]  /*2d690*/  IMAD.MOV.U32 R9, RZ, RZ, R14 ;  /* 0x000000ffff097224 */ /* 0x000fca00078e000e */
[----:B------:R-:W-:-:S05]  /*2d6a0*/  @!P2 LEA R13, P1, R20, R9, 0x1 ;  /* 0x00000009140da211 */ /* 0x000fca00078208ff */
[----:B------:R-:W-:Y:S02]  /*2d6b0*/  @!P2 IMAD.X R9, RZ, RZ, R2, P1 ;  /* 0x000000ffff09a224 */ /* 0x000fe400008e0602 */
[----:B------:R-:W-:Y:S02]  /*2d6c0*/  @!P2 IMAD.MOV.U32 R2, RZ, RZ, R13 ;  /* 0x000000ffff02a224 */ /* 0x000fe400078e000d */
[----:B------:R-:W-:Y:S02]  /*2d6d0*/  IMAD.MOV.U32 R13, RZ, RZ, R4 ;  /* 0x000000ffff0d7224 */ /* 0x000fe400078e0004 */
[----:B------:R-:W-:-:S07]  /*2d6e0*/  @!P2 IMAD.MOV.U32 R3, RZ, RZ, R9 ;  /* 0x000000ffff03a224 */ /* 0x000fce00078e0009 */
[----:B------:R-:W-:Y:S05]  /*2d6f0*/  WARPSYNC.COLLECTIVE R15, `(.L_x_12869) ;  /* 0x000000000f087348 */ /* 0x000fea0003c00000 */
[----:B------:R0:W1:Y:S02]  /*2d700*/  SHFL.IDX P6, R14, R13, R12, R11 ;  /* 0x0000000c0d0e7389 */ /* 0x00006400000c000b */
[----:B01----:R-:W-:Y:S01]  /*2d710*/  ENDCOLLECTIVE ;  /* 0x000000000000791b */ /* 0x003fe20003800000 */
.L_x_12869:
        /* <DEDUP_REMOVED lines=11> */
.L_x_12870:
        /* <DEDUP_REMOVED lines=8> */
.L_x_12871:
[----:B------:R-:W-:-:S05]  /*2d850*/  @!P2 LEA R7, P1, R20, R7, 0x1 ;  /* 0x000000071407a211 */ /* 0x000fca00078208ff */
[----:B------:R-:W-:Y:S02]  /*2d860*/  @!P2 IMAD.X R6, RZ, RZ, R6, P1 ;  /* 0x000000ffff06a224 */ /* 0x000fe400008e0606 */
[----:B------:R-:W-:Y:S02]  /*2d870*/  @!P2 IMAD.MOV.U32 R2, RZ, RZ, R7 ;  /* 0x000000ffff02a224 */ /* 0x000fe400078e0007 */
[----:B------:R-:W-:Y:S02]  /*2d880*/  @!P2 IMAD.MOV.U32 R3, RZ, RZ, R6 ;  /* 0x000000ffff03a224 */ /* 0x000fe400078e0006 */
[----:B------:R-:W-:Y:S02]  /*2d890*/  IMAD.MOV.U32 R13, RZ, RZ, R0 ;  /* 0x000000ffff0d7224 */ /* 0x000fe400078e0000 */
[----:B------:R-:W-:Y:S01]  /*2d8a0*/  VIADD R6, R36, 0x60 ;  /* 0x0000006024067836 */ /* 0x000fe20000000000 */
[----:B------:R-:W-:Y:S01]  /*2d8b0*/  @!PT LDS RZ, [RZ] ;  /* 0x00000000fffff984 */ /* 0x000fe20000000800 */
[----:B------:R-:W-:Y:S01]  /*2d8c0*/  @!PT LDS RZ, [RZ] ;  /* 0x00000000fffff984 */ /* 0x000fe20000000800 */
[----:B------:R-:W-:Y:S01]  /*2d8d0*/  @!PT LDS RZ, [RZ] ;  /* 0x00000000fffff984 */ /* 0x000fe20000000800 */
[----:B------:R0:W-:Y:S04]  /*2d8e0*/  @!P2 LDGSTS.E.BYPASS.LTC128B.128 [R26+0x1ac00], desc[UR36][R2.64], !P0 ;  /* 0x1ac00000021aafae */ /* 0x0001e8000c101d64 */
[----:B------:R-:W-:Y:S01]  /*2d8f0*/  ISETP.GE.AND P2, PT, R6, R37, PT ;  /* 0x000000250600720c */ /* 0x000fe20003f46270 */
[----:B0-----:R-:W-:-:S12]  /*2d900*/  IMAD.MOV.U32 R2, RZ, RZ, R14 ;  /* 0x000000ffff027224 */ /* 0x001fd800078e000e */
[----:B------:R-:W-:Y:S05]  /*2d910*/  WARPSYNC.COLLECTIVE R15, `(.L_x_12872) ;  /* 0x000000000f087348 */ /* 0x000fea0003c00000 */
[----:B------:R0:W1:Y:S02]  /*2d920*/  SHFL.IDX P6, R14, R13, R12, R11 ;  /* 0x0000000c0d0e7389 */ /* 0x00006400000c000b */
[----:B01----:R-:W-:Y:S01]  /*2d930*/  ENDCOLLECTIVE ;  /* 0x000000000000791b */ /* 0x003fe20003800000 */
.L_x_12872:
[----:B------:R-:W-:Y:S01]  /*2d940*/  @P2 LOP3.LUT R23, R23, 0x40, RZ, 0xfc, !PT ;  /* 0x0000004017172812 */ /* 0x000fe200078efcff */
[----:B------:R-:W-:Y:S02]  /*2d950*/  IMAD.MOV.U32 R13, RZ, RZ, R4 ;  /* 0x000000ffff0d7224 */ /* 0x000fe400078e0004 */
[----:B------:R-:W-:Y:S02]  /*2d960*/  IMAD.MOV.U32 R12, RZ, RZ, 0x7 ;  /* 0x00000007ff0c7424 */ /* 0x000fe400078e00ff */
[----:B------:R-:W-:-:S07]  /*2d970*/  IMAD.MOV.U32 R5, RZ, RZ, R14 ;  /* 0x000000ffff057224 */ /* 0x000fce00078e000e */
[----:B------:R-:W-:Y:S05]  /*2d980*/  WARPSYNC.COLLECTIVE R15, `(.L_x_12873) ;  /* 0x000000000f087348 */ /* 0x000fea0003c00000 */
[----:B------:R0:W1:Y:S02]  /*2d990*/  SHFL.IDX P6, R14, R13, R12, R11 ;  /* 0x0000000c0d0e7389 */ /* 0x00006400000c000b */
[----:B01----:R-:W-:Y:S01]  /*2d9a0*/  ENDCOLLECTIVE ;  /* 0x000000000000791b */ /* 0x003fe20003800000 */
.L_x_12873:
        /* <DEDUP_REMOVED lines=13> */
.L_x_12874:
[----:B------:R-:W-:Y:S01]  /*2da80*/  IMAD.MOV.U32 R0, RZ, RZ, R14 ;  /* 0x000000ffff007224 */ /* 0x000fe200078e000e */
[----:B------:R-:W-:Y:S06]  /*2da90*/  BRA `(.L_x_12875) ;  /* 0xffffffb000087947 */ /* 0x000fec000383ffff */
.L_x_12783:
        /* <DEDUP_REMOVED lines=8> */
.L_x_12877:
[----:B------:R-:W-:Y:S05]  /*2db20*/  BSYNC B0 ;  /* 0x0000000000007941 */ /* 0x000fea0003800000 */
.L_x_12876:
        /* <DEDUP_REMOVED lines=9> */
.L_x_12878:
[----:B------:R-:W-:Y:S02]  /*2dbc0*/  IMAD.MOV.U32 R13, RZ, RZ, R4 ;  /* 0x000000ffff0d7224 */ /* 0x000fe400078e0004 */
[----:B------:R-:W-:Y:S01]  /*2dbd0*/  IMAD.MOV.U32 R12, RZ, RZ, 0x1 ;  /* 0x00000001ff0c7424 */ /* 0x000fe200078e00ff */
[----:B------:R-:W-:-:S13]  /*2dbe0*/  @!P5 LEA R5, P0, R8, R14, 0x1 ;  /* 0x0000000e0805d211 */ /* 0x000fda00078008ff */
[----:B------:R-:W-:Y:S05]  /*2dbf0*/  WARPSYNC.COLLECTIVE R15, `(.L_x_12879) ;  /* 0x000000000f087348 */ /* 0x000fea0003c00000 */
[----:B------:R0:W1:Y:S02]  /*2dc00*/  SHFL.IDX P6, R14, R13, R12, R11 ;  /* 0x0000000c0d0e7389 */ /* 0x00006400000c000b */
[----:B01----:R-:W-:Y:S01]  /*2dc10*/  ENDCOLLECTIVE ;  /* 0x000000000000791b */ /* 0x003fe20003800000 */
.L_x_12879:
        /* <DEDUP_REMOVED lines=15> */
.L_x_12880:
        /* <DEDUP_REMOVED lines=17> */
.L_x_12881:
[----:B------:R-:W-:Y:S02]  /*2de20*/  IMAD.MOV.U32 R13, RZ, RZ, R0 ;  /* 0x000000ffff0d7224 */ /* 0x000fe400078e0000 */
[----:B------:R-:W-:-:S07]  /*2de30*/  IMAD.MOV.U32 R5, RZ, RZ, R14 ;  /* 0x000000ffff057224 */ /* 0x000fce00078e000e */
[----:B------:R-:W-:Y:S05]  /*2de40*/  WARPSYNC.COLLECTIVE R15, `(.L_x_12882) ;  /* 0x000000000f087348 */ /* 0x000fea0003c00000 */
[----:B------:R0:W1:Y:S02]  /*2de50*/  SHFL.IDX P6, R14, R13, R12, R11 ;  /* 0x0000000c0d0e7389 */ /* 0x00006400000c000b */
[----:B01----:R-:W-:Y:S01]  /*2de60*/  ENDCOLLECTIVE ;  /* 0x000000000000791b */ /* 0x003fe20003800000 */
.L_x_12882:
[----:B------:R-:W-:Y:S02]  /*2de70*/  IMAD.MOV.U32 R13, RZ, RZ, R4 ;  /* 0x000000ffff0d7224 */ /* 0x000fe400078e0004 */
[----:B------:R-:W-:Y:S01]  /*2de80*/  IMAD.MOV.U32 R12, RZ, RZ, 0x3 ;  /* 0x00000003ff0c7424 */ /* 0x000fe200078e00ff */
[----:B------:R-:W-:-:S13]  /*2de90*/  @!P5 LEA R6, P0, R8, R14, 0x1 ;  /* 0x0000000e0806d211 */ /* 0x000fda00078008ff */
[----:B------:R-:W-:Y:S05]  /*2dea0*/  WARPSYNC.COLLECTIVE R15, `(.L_x_12883) ;  /* 0x000000000f087348 */ /* 0x000fea0003c00000 */
[----:B------:R0:W1:Y:S02]  /*2deb0*/  SHFL.IDX P6, R14, R13, R12, R11 ;  /* 0x0000000c0d0e7389 */ /* 0x00006400000c000b */
[----:B01----:R-:W-:Y:S01]  /*2dec0*/  ENDCOLLECTIVE ;  /* 0x000000000000791b */ /* 0x003fe20003800000 */
.L_x_12883:
        /* <DEDUP_REMOVED lines=16> */
.L_x_12884:
        /* <DEDUP_REMOVED lines=17> */
.L_x_12885:
[----:B------:R-:W-:Y:S02]  /*2e0e0*/  IMAD.MOV.U32 R13, RZ, RZ, R0 ;  /* 0x000000ffff0d7224 */ /* 0x000fe400078e0000 */
[----:B------:R-:W-:-:S07]  /*2e0f0*/  IMAD.MOV.U32 R5, RZ, RZ, R14 ;  /* 0x000000ffff057224 */ /* 0x000fce00078e000e */
[----:B------:R-:W-:Y:S05]  /*2e100*/  WARPSYNC.COLLECTIVE R15, `(.L_x_12886) ;  /* 0x000000000f087348 */ /* 0x000fea0003c00000 */
[----:B------:R0:W1:Y:S02]  /*2e110*/  SHFL.IDX P6, R14, R13, R12, R11 ;  /* 0x0000000c0d0e7389 */ /* 0x00006400000c000b */
[----:B01----:R-:W-:Y:S01]  /*2e120*/  ENDCOLLECTIVE ;  /* 0x000000000000791b */ /* 0x003fe20003800000 */
.L_x_12886:
[----:B------:R-:W-:Y:S02]  /*2e130*/  IMAD.MOV.U32 R13, RZ, RZ, R4 ;  /* 0x000000ffff0d7224 */ /* 0x000fe400078e0004 */
[----:B------:R-:W-:Y:S01]  /*2e140*/  IMAD.MOV.U32 R12, RZ, RZ, 0x5 ;  /* 0x00000005ff0c7424 */ /* 0x000fe200078e00ff */
[----:B------:R-:W-:-:S13]  /*2e150*/  @!P5 LEA R6, P0, R8, R14, 0x1 ;  /* 0x0000000e0806d211 */ /* 0x000fda00078008ff */
[----:B------:R-:W-:Y:S05]  /*2e160*/  WARPSYNC.COLLECTIVE R15, `(.L_x_12887) ;  /* 0x000000000f087348 */ /* 0x000fea0003c00000 */
[----:B------:R0:W1:Y:S02]  /*2e170*/  SHFL.IDX P6, R14, R13, R12, R11 ;  /* 0x0000000c0d0e7389 */ /* 0x00006400000c000b */
[----:B01----:R-:W-:Y:S01]  /*2e180*/  ENDCOLLECTIVE ;  /* 0x000000000000791b */ /* 0x003fe20003800000 */
.L_x_12887:
        /* <DEDUP_REMOVED lines=16> */
.L_x_12888:
        /* <DEDUP_REMOVED lines=17> */
.L_x_12889:
[----:B------:R-:W-:Y:S02]  /*2e3a0*/  IMAD.MOV.U32 R13, RZ, RZ, R0 ;  /* 0x000000ffff0d7224 */ /* 0x000fe400078e0000 */
[----:B------:R-:W-:-:S07]  /*2e3b0*/  IMAD.MOV.U32 R5, RZ, RZ, R14 ;  /* 0x000000ffff057224 */ /* 0x000fce00078e000e */
[----:B------:R-:W-:Y:S05]  /*2e3c0*/  WARPSYNC.COLLECTIVE R15, `(.L_x_12890) ;  /* 0x000000000f087348 */ /* 0x000fea0003c00000 */
[----:B------:R0:W1:Y:S02]  /*2e3d0*/  SHFL.IDX P6, R14, R13, R12, R11 ;  /* 0x0000000c0d0e7389 */ /* 0x00006400000c000b */
[----:B01----:R-:W-:Y:S01]  /*2e3e0*/  ENDCOLLECTIVE ;  /* 0x000000000000791b */ /* 0x003fe20003800000 */
.L_x_12890:
[----:B------:R-:W-:Y:S02]  /*2e3f0*/  IMAD.MOV.U32 R13, RZ, RZ, R4 ;  /* 0x000000ffff0d7224 */ /* 0x000fe400078e0004 */
[----:B------:R-:W-:Y:S01]  /*2e400*/  IMAD.MOV.U32 R12, RZ, RZ, 0x7 ;  /* 0x00000007ff0c7424 */ /* 0x000fe200078e00ff */
[----:B------:R-:W-:-:S13]  /*2e410*/  @!P5 LEA R6, P0, R8, R14, 0x1 ;  /* 0x0000000e0806d211 */ /* 0x000fda00078008ff */
[----:B------:R-:W-:Y:S05]  /*2e420*/  WARPSYNC.COLLECTIVE R15, `(.L_x_12891) ;  /* 0x000000000f087348 */ /* 0x000fea0003c00000 */
[----:B------:R0:W1:Y:S02]  /*2e430*/  SHFL.IDX P6, R14, R13, R12, R11 ;  /* 0x0000000c0d0e7389 */ /* 0x00006400000c000b */
[----:B01----:R-:W-:Y:S01]  /*2e440*/  ENDCOLLECTIVE ;  /* 0x000000000000791b */ /* 0x003fe20003800000 */
.L_x_12891:
        /* <DEDUP_REMOVED lines=15> */
.L_x_12892:
[----:B------:R-:W-:Y:S05]  /*2e540*/  BRA `(.L_x_12893) ;  /* 0xffffffb0003c7947 */ /* 0x000fea000383ffff */
.L_x_12788:
[----:B0-----:R0:W1:Y:S02]  /*2e550*/  SYNCS.PHASECHK.TRANS64.TRYWAIT P0, [R22+URZ+0x32420], R3 ;  /* 0x03242003160075a7 */ /* 0x001064000800017f */
[----:B-1----:R-:W-:Y:S05]  /*2e560*/  @!P0 NANOSLEEP.SYNCS 0x989680 ;  /* 0x009896800000895d */ /* 0x002fea0003900000 */
[----:B------:R-:W1:Y:S02]  /*2e570*/  @!P0 SYNCS.PHASECHK.TRANS64 P0, [R22+URZ+0x32420], R3 ;  /* 0x03242003160085a7 */ /* 0x000e64000800007f */
[----:B-1----:R-:W-:Y:S05]  /*2e580*/  @!P0 BRA `(.L_x_12788) ;  /* 0xfffffffc00f08947 */ /* 0x002fea000383ffff */
[----:B------:R-:W-:Y:S05]  /*2e590*/  BRA `(.L_x_12894) ;  /* 0xffffffb000ac7947 */ /* 0x000fea000383ffff */
.L_x_12791:
[----:B-1----:R1:W2:Y:S02]  /*2e5a0*/  SYNCS.PHASECHK.TRANS64.TRYWAIT P0, [R17+URZ+0x32460], R0 ;  /* 0x03246000110075a7 */ /* 0x0022a4000800017f */
[----:B--2---:R-:W-:Y:S05]  /*2e5b0*/  @!P0 NANOSLEEP.SYNCS 0x989680 ;  /* 0x009896800000895d */ /* 0x004fea0003900000 */
[----:B------:R-:W2:Y:S02]  /*2e5c0*/  @!P0 SYNCS.PHASECHK.TRANS64 P0, [R17+URZ+0x32460], R0 ;  /* 0x03246000110085a7 */ /* 0x000ea4000800007f */
[----:B--2---:R-:W-:Y:S05]  /*2e5d0*/  @!P0 BRA `(.L_x_12791) ;  /* 0xfffffffc00f08947 */ /* 0x004fea000383ffff */
[----:B------:R-:W-:Y:S05]  /*2e5e0*/  BRA `(.L_x_12895) ;  /* 0xffffffb000b87947 */ /* 0x000fea000383ffff */
.L_x_12792:
        /* <DEDUP_REMOVED lines=8> */
.L_x_12897:
[----:B------:R-:W-:Y:S05]  /*2e670*/  BSYNC B0 ;  /* 0x0000000000007941 */ /* 0x000fea0003800000 */
.L_x_12896:
        /* <DEDUP_REMOVED lines=13> */
.L_x_12898:
        /* <DEDUP_REMOVED lines=9> */
.L_x_12899:
        /* <DEDUP_REMOVED lines=17> */
.L_x_12900:
[----:B------:R-:W-:Y:S02]  /*2e8f0*/  IMAD.MOV.U32 R13, RZ, RZ, R6 ;  /* 0x000000ffff0d7224 */ /* 0x000fe400078e0006 */
[----:B------:R-:W-:Y:S01]  /*2e900*/  IMAD.MOV.U32 R12, RZ, RZ, 0x2 ;  /* 0x00000002ff0c7424 */ /* 0x000fe200078e00ff */
[----:B------:R-:W-:-:S13]  /*2e910*/  IADD3 R2, P3, R14, R0, RZ ;  /* 0x000000000e027210 */ /* 0x000fda0007f7e0ff */
[----:B------:R-:W-:Y:S05]  /*2e920*/  WARPSYNC.COLLECTIVE R15, `(.L_x_12901) ;  /* 0x000000000f087348 */ /* 0x000fea0003c00000 */
[----:B------:R0:W1:Y:S02]  /*2e930*/  SHFL.IDX P6, R14, R13, R12, R11 ;  /* 0x0000000c0d0e7389 */ /* 0x00006400000c000b */
[----:B01----:R-:W-:Y:S01]  /*2e940*/  ENDCOLLECTIVE ;  /* 0x000000000000791b */ /* 0x003fe20003800000 */
.L_x_12901:
        /* <DEDUP_REMOVED lines=17> */
.L_x_12902:
[----:B------:R-:W-:Y:S02]  /*2ea60*/  IMAD.MOV.U32 R13, RZ, RZ, R6 ;  /* 0x000000ffff0d7224 */ /* 0x000fe400078e0006 */
[----:B------:R-:W-:Y:S01]  /*2ea70*/  IMAD.MOV.U32 R12, RZ, RZ, 0x3 ;  /* 0x00000003ff0c7424 */ /* 0x000fe200078e00ff */
[----:B------:R-:W-:-:S13]  /*2ea80*/  IADD3 R2, P3, R14, R0, RZ ;  /* 0x000000000e027210 */ /* 0x000fda0007f7e0ff */
[----:B------:R-:W-:Y:S05]  /*2ea90*/  WARPSYNC.COLLECTIVE R15, `(.L_x_12903) ;  /* 0x000000000f087348 */ /* 0x000fea0003c00000 */
[----:B------:R0:W1:Y:S02]  /*2eaa0*/  SHFL.IDX P6, R14, R13, R12, R11 ;  /* 0x0000000c0d0e7389 */ /* 0x00006400000c000b */
[----:B01----:R-:W-:Y:S01]  /*2eab0*/  ENDCOLLECTIVE ;  /* 0x000000000000791b */ /* 0x003fe20003800000 */
.L_x_12903:
        /* <DEDUP_REMOVED lines=17> */
.L_x_12904:
[----:B------:R-:W-:Y:S02]  /*2ebd0*/  IMAD.MOV.U32 R13, RZ, RZ, R6 ;  /* 0x000000ffff0d7224 */ /* 0x000fe400078e0006 */
[----:B------:R-:W-:Y:S01]  /*2ebe0*/  IMAD.MOV.U32 R12, RZ, RZ, 0x4 ;  /* 0x00000004ff0c7424 */ /* 0x000fe200078e00ff */
[----:B------:R-:W-:-:S13]  /*2ebf0*/  IADD3 R2, P3, R14, R0, RZ ;  /* 0x000000000e027210 */ /* 0x000fda0007f7e0ff */
[----:B------:R-:W-:Y:S05]  /*2ec00*/  WARPSYNC.COLLECTIVE R15, `(.L_x_12905) ;  /* 0x000000000f087348 */ /* 0x000fea0003c00000 */
[----:B------:R0:W1:Y:S02]  /*2ec10*/  SHFL.IDX P6, R14, R13, R12, R11 ;  /* 0x0000000c0d0e7389 */ /* 0x00006400000c000b */
[----:B01----:R-:W-:Y:S01]  /*2ec20*/  ENDCOLLECTIVE ;  /* 0x000000000000791b */ /* 0x003fe20003800000 */
.L_x_12905:
        /* <DEDUP_REMOVED lines=17> */
.L_x_12906:
[----:B------:R-:W-:Y:S02]  /*2ed40*/  IMAD.MOV.U32 R13, RZ, RZ, R6 ;  /* 0x000000ffff0d7224 */ /* 0x000fe400078e0006 */
[----:B------:R-:W-:Y:S01]  /*2ed50*/  IMAD.MOV.U32 R12, RZ, RZ, 0x5 ;  /* 0x00000005ff0c7424 */ /* 0x000fe200078e00ff */
[----:B------:R-:W-:-:S13]  /*2ed60*/  IADD3 R2, P3, R14, R0, RZ ;  /* 0x000000000e027210 */ /* 0x000fda0007f7e0ff */
[----:B------:R-:W-:Y:S05]  /*2ed70*/  WARPSYNC.COLLECTIVE R15, `(.L_x_12907) ;  /* 0x000000000f087348 */ /* 0x000fea0003c00000 */
[----:B------:R0:W1:Y:S02]  /*2ed80*/  SHFL.IDX P6, R14, R13, R12, R11 ;  /* 0x0000000c0d0e7389 */ /* 0x00006400000c000b */
[----:B01----:R-:W-:Y:S01]  /*2ed90*/  ENDCOLLECTIVE ;  /* 0x000000000000791b */ /* 0x003fe20003800000 */
.L_x_12907:
        /* <DEDUP_REMOVED lines=12> */
.L_x_12908:
        /* <DEDUP_REMOVED lines=9> */
.L_x_12799:
[----:B-1----:R1:W2:Y:S02]  /*2eef0*/  SYNCS.PHASECHK.TRANS64.TRYWAIT P0, [R10+URZ+0x32440], R20 ;  /* 0x032440140a0075a7 */ /* 0x0022a4000800017f */
[----:B--2---:R-:W-:Y:S05]  /*2ef00*/  @!P0 NANOSLEEP.SYNCS 0x989680 ;  /* 0x009896800000895d */ /* 0x004fea0003900000 */
[----:B------:R-:W2:Y:S02]  /*2ef10*/  @!P0 SYNCS.PHASECHK.TRANS64 P0, [R10+URZ+0x32440], R20 ;  /* 0x032440140a0085a7 */ /* 0x000ea4000800007f */
[----:B--2---:R-:W-:Y:S05]  /*2ef20*/  @!P0 BRA `(.L_x_12799) ;  /* 0xfffffffc00f08947 */ /* 0x004fea000383ffff */
[----:B------:R-:W-:Y:S05]  /*2ef30*/  BRA `(.L_x_12910) ;  /* 0xffffffb4003c7947 */ /* 0x000fea000383ffff */
.L_x_12800:
        /* <DEDUP_REMOVED lines=8> */
.L_x_12912:
[----:B------:R-:W-:Y:S05]  /*2efc0*/  BSYNC B1 ;  /* 0x0000000000017941 */ /* 0x000fea0003800000 */
.L_x_12911:
        /* <DEDUP_REMOVED lines=9> */
.L_x_12913:
[----:B------:R-:W-:Y:S02]  /*2f060*/  IMAD.MOV.U32 R13, RZ, RZ, R8 ;  /* 0x000000ffff0d7224 */ /* 0x000fe400078e0008 */
[----:B------:R-:W-:Y:S02]  /*2f070*/  IMAD.MOV.U32 R12, RZ, RZ, 0x1 ;  /* 0x00000001ff0c7424 */ /* 0x000fe400078e00ff */
[----:B------:R-:W-:-:S07]  /*2f080*/  IMAD.MOV.U32 R2, RZ, RZ, R14 ;  /* 0x000000ffff027224 */ /* 0x000fce00078e000e */
[----:B------:R-:W-:Y:S05]  /*2f090*/  WARPSYNC.COLLECTIVE R15, `(.L_x_12914) ;  /* 0x000000000f087348 */ /* 0x000fea0003c00000 */
[----:B------:R0:W1:Y:S02]  /*2f0a0*/  SHFL.IDX P6, R14, R13, R12, R11 ;  /* 0x0000000c0d0e7389 */ /* 0x00006400000c000b */
[----:B01----:R-:W-:Y:S01]  /*2f0b0*/  ENDCOLLECTIVE ;  /* 0x000000000000791b */ /* 0x003fe20003800000 */
.L_x_12914:
        /* <DEDUP_REMOVED lines=11> */
.L_x_12915:
[----:B------:R-:W-:Y:S02]  /*2f170*/  IMAD.MOV.U32 R13, RZ, RZ, R8 ;  /* 0x000000ffff0d7224 */ /* 0x000fe400078e0008 */
[----:B------:R-:W-:Y:S02]  /*2f180*/  IMAD.MOV.U32 R12, RZ, RZ, 0x2 ;  /* 0x00000002ff0c7424 */ /* 0x000fe400078e00ff */
[----:B------:R-:W-:-:S07]  /*2f190*/  IMAD.MOV.U32 R2, RZ, RZ, R14 ;  /* 0x000000ffff027224 */ /* 0x000fce00078e000e */
[----:B------:R-:W-:Y:S05]  /*2f1a0*/  WARPSYNC.COLLECTIVE R15, `(.L_x_12916) ;  /* 0x000000000f087348 */ /* 0x000fea0003c00000 */
[----:B------:R0:W1:Y:S02]  /*2f1b0*/  SHFL.IDX P6, R14, R13, R12, R11 ;  /* 0x0000000c0d0e7389 */ /* 0x00006400000c000b */
[----:B01----:R-:W-:Y:S01]  /*2f1c0*/  ENDCOLLECTIVE ;  /* 0x000000000000791b */ /* 0x003fe20003800000 */
.L_x_12916:
        /* <DEDUP_REMOVED lines=11> */
.L_x_12917:
[----:B------:R-:W-:Y:S02]  /*2f280*/  IMAD.MOV.U32 R13, RZ, RZ, R8 ;  /* 0x000000ffff0d7224 */ /* 0x000fe400078e0008 */
[----:B------:R-:W-:Y:S02]  /*2f290*/  IMAD.MOV.U32 R12, RZ, RZ, 0x3 ;  /* 0x00000003ff0c7424 */ /* 0x000fe400078e00ff */
[----:B------:R-:W-:-:S07]  /*2f2a0*/  IMAD.MOV.U32 R2, RZ, RZ, R14 ;  /* 0x000000ffff027224 */ /* 0x000fce00078e000e */
[----:B------:R-:W-:Y:S05]  /*2f2b0*/  WARPSYNC.COLLECTIVE R15, `(.L_x_12918) ;  /* 0x000000000f087348 */ /* 0x000fea0003c00000 */
[----:B------:R0:W1:Y:S02]  /*2f2c0*/  SHFL.IDX P6, R14, R13, R12, R11 ;  /* 0x0000000c0d0e7389 */ /* 0x00006400000c000b */
[----:B01----:R-:W-:Y:S01]  /*2f2d0*/  ENDCOLLECTIVE ;  /* 0x000000000000791b */ /* 0x003fe20003800000 */
.L_x_12918:
        /* <DEDUP_REMOVED lines=11> */
.L_x_12919:
[----:B------:R-:W-:Y:S02]  /*2f390*/  IMAD.MOV.U32 R13, RZ, RZ, R8 ;  /* 0x000000ffff0d7224 */ /* 0x000fe400078e0008 */
[----:B------:R-:W-:Y:S02]  /*2f3a0*/  IMAD.MOV.U32 R12, RZ, RZ, 0x4 ;  /* 0x00000004ff0c7424 */ /* 0x000fe400078e00ff */
[----:B------:R-:W-:-:S07]  /*2f3b0*/  IMAD.MOV.U32 R2, RZ, RZ, R14 ;  /* 0x000000ffff027224 */ /* 0x000fce00078e000e */
[----:B------:R-:W-:Y:S05]  /*2f3c0*/  WARPSYNC.COLLECTIVE R15, `(.L_x_12920) ;  /* 0x000000000f087348 */ /* 0x000fea0003c00000 */
[----:B------:R0:W1:Y:S02]  /*2f3d0*/  SHFL.IDX P6, R14, R13, R12, R11 ;  /* 0x0000000c0d0e7389 */ /* 0x00006400000c000b */
[----:B01----:R-:W-:Y:S01]  /*2f3e0*/  ENDCOLLECTIVE ;  /* 0x000000000000791b */ /* 0x003fe20003800000 */
.L_x_12920:
        /* <DEDUP_REMOVED lines=11> */
.L_x_12921:
[----:B------:R-:W-:Y:S02]  /*2f4a0*/  IMAD.MOV.U32 R13, RZ, RZ, R8 ;  /* 0x000000ffff0d7224 */ /* 0x000fe400078e0008 */
[----:B------:R-:W-:Y:S02]  /*2f4b0*/  IMAD.MOV.U32 R12, RZ, RZ, 0x5 ;  /* 0x00000005ff0c7424 */ /* 0x000fe400078e00ff */
[----:B------:R-:W-:-:S07]  /*2f4c0*/  IMAD.MOV.U32 R2, RZ, RZ, R14 ;  /* 0x000000ffff027224 */ /* 0x000fce00078e000e */
[----:B------:R-:W-:Y:S05]  /*2f4d0*/  WARPSYNC.COLLECTIVE R15, `(.L_x_12922) ;  /* 0x000000000f087348 */ /* 0x000fea0003c00000 */
[----:B------:R0:W1:Y:S02]  /*2f4e0*/  SHFL.IDX P6, R14, R13, R12, R11 ;  /* 0x0000000c0d0e7389 */ /* 0x00006400000c000b */
[----:B01----:R-:W-:Y:S01]  /*2f4f0*/  ENDCOLLECTIVE ;  /* 0x000000000000791b */ /* 0x003fe20003800000 */
.L_x_12922:
        /* <DEDUP_REMOVED lines=11> */
.L_x_12923:
[----:B------:R-:W-:Y:S05]  /*2f5b0*/  BRA `(.L_x_12924) ;  /* 0xffffffb000647947 */ /* 0x000fea000383ffff */
.L_x_12805:
[----:B---3--:R3:W4:Y:S02]  /*2f5c0*/  SYNCS.PHASECHK.TRANS64.TRYWAIT P0, [R10+URZ+0x32460], R20 ;  /* 0x032460140a0075a7 */ /* 0x008724000800017f */
[----:B----4-:R-:W-:Y:S05]  /*2f5d0*/  @!P0 NANOSLEEP.SYNCS 0x989680 ;  /* 0x009896800000895d */ /* 0x010fea0003900000 */
[----:B------:R-:W4:Y:S02]  /*2f5e0*/  @!P0 SYNCS.PHASECHK.TRANS64 P0, [R10+URZ+0x32460], R20 ;  /* 0x032460140a0085a7 */ /* 0x000f24000800007f */
[----:B----4-:R-:W-:Y:S05]  /*2f5f0*/  @!P0 BRA `(.L_x_12805) ;  /* 0xfffffffc00f08947 */ /* 0x010fea000383ffff */
[----:B------:R-:W-:Y:S05]  /*2f600*/  BRA `(.L_x_12925) ;  /* 0xffffffb000b07947 */ /* 0x000fea000383ffff */
.L_x_12806:
        /* <DEDUP_REMOVED lines=8> */
.L_x_12927:
[----:B------:R-:W-:Y:S05]  /*2f690*/  BSYNC B1 ;  /* 0x0000000000017941 */ /* 0x000fea0003800000 */
.L_x_12926:
        /* <DEDUP_REMOVED lines=9> */
.L_x_12928:
[----:B------:R-:W-:Y:S02]  /*2f730*/  IMAD.MOV.U32 R13, RZ, RZ, R25 ;  /* 0x000000ffff0d7224 */ /* 0x000fe400078e0019 */
[----:B------:R-:W-:Y:S01]  /*2f740*/  IMAD.MOV.U32 R12, RZ, RZ, 0x1 ;  /* 0x00000001ff0c7424 */ /* 0x000fe200078e00ff */
[----:B------:R-:W-:-:S13]  /*2f750*/  IADD3 R2, P0, R14, R0, RZ ;  /* 0x000000000e027210 */ /* 0x000fda0007f1e0ff */
[----:B------:R-:W-:Y:S05]  /*2f760*/  WARPSYNC.COLLECTIVE R15, `(.L_x_12929) ;  /* 0x000000000f087348 */ /* 0x000fea0003c00000 */
[----:B------:R0:W1:Y:S02]  /*2f770*/  SHFL.IDX P6, R14, R13, R12, R11 ;  /* 0x0000000c0d0e7389 */ /* 0x00006400000c000b */
[----:B01----:R-:W-:Y:S01]  /*2f780*/  ENDCOLLECTIVE ;  /* 0x000000000000791b */ /* 0x003fe20003800000 */
.L_x_12929:
        /* <DEDUP_REMOVED lines=13> */
.L_x_12930:
[----:B------:R-:W-:Y:S02]  /*2f860*/  IMAD.MOV.U32 R13, RZ, RZ, R25 ;  /* 0x000000ffff0d7224 */ /* 0x000fe400078e0019 */
[----:B------:R-:W-:Y:S01]  /*2f870*/  IMAD.MOV.U32 R12, RZ, RZ, 0x2 ;  /* 0x00000002ff0c7424 */ /* 0x000fe200078e00ff */
[----:B------:R-:W-:-:S13]  /*2f880*/  IADD3 R2, P0, R14, R0, RZ ;  /* 0x000000000e027210 */ /* 0x000fda0007f1e0ff */
[----:B------:R-:W-:Y:S05]  /*2f890*/  WARPSYNC.COLLECTIVE R15, `(.L_x_12931) ;  /* 0x000000000f087348 */ /* 0x000fea0003c00000 */
[----:B------:R0:W1:Y:S02]  /*2f8a0*/  SHFL.IDX P6, R14, R13, R12, R11 ;  /* 0x0000000c0d0e7389 */ /* 0x00006400000c000b */
[----:B01----:R-:W-:Y:S01]  /*2f8b0*/  ENDCOLLECTIVE ;  /* 0x000000000000791b */ /* 0x003fe20003800000 */
.L_x_12931:
        /* <DEDUP_REMOVED lines=13> */
.L_x_12932:
[----:B------:R-:W-:Y:S02]  /*2f990*/  IMAD.MOV.U32 R13, RZ, RZ, R25 ;  /* 0x000000ffff0d7224 */ /* 0x000fe400078e0019 */
[----:B------:R-:W-:Y:S02]  /*2f9a0*/  IMAD.MOV.U32 R12, RZ, RZ, 0x3 ;  /* 0x00000003ff0c7424 */ /* 0x000fe400078e00ff */
[----:B------:R-:W-:-:S07]  /*2f9b0*/  IMAD.MOV.U32 R8, RZ, RZ, R14 ;  /* 0x000000ffff087224 */ /* 0x000fce00078e000e */
[----:B------:R-:W-:Y:S05]  /*2f9c0*/  WARPSYNC.COLLECTIVE R15, `(.L_x_12933) ;  /* 0x000000000f087348 */ /* 0x000fea0003c00000 */
[----:B------:R0:W1:Y:S02]  /*2f9d0*/  SHFL.IDX P6, R14, R13, R12, R11 ;  /* 0x0000000c0d0e7389 */ /* 0x00006400000c000b */
[----:B01----:R-:W-:Y:S01]  /*2f9e0*/  ENDCOLLECTIVE ;  /* 0x000000000000791b */ /* 0x003fe20003800000 */
.L_x_12933:
        /* <DEDUP_REMOVED lines=14> */
.L_x_12934:
[----:B------:R-:W-:Y:S02]  /*2fad0*/  IMAD.MOV.U32 R13, RZ, RZ, R25 ;  /* 0x000000ffff0d7224 */ /* 0x000fe400078e0019 */
[----:B------:R-:W-:Y:S01]  /*2fae0*/  IMAD.MOV.U32 R12, RZ, RZ, 0x4 ;  /* 0x00000004ff0c7424 */ /* 0x000fe200078e00ff */
[----:B------:R-:W-:-:S13]  /*2faf0*/  IADD3 R2, P0, R14, R0, RZ ;  /* 0x000000000e027210 */ /* 0x000fda0007f1e0ff */
[----:B------:R-:W-:Y:S05]  /*2fb00*/  WARPSYNC.COLLECTIVE R15, `(.L_x_12935) ;  /* 0x000000000f087348 */ /* 0x000fea0003c00000 */
[----:B------:R0:W1:Y:S02]  /*2fb10*/  SHFL.IDX P6, R14, R13, R12, R11 ;  /* 0x0000000c0d0e7389 */ /* 0x00006400000c000b */
[----:B01----:R-:W-:Y:S01]  /*2fb20*/  ENDCOLLECTIVE ;  /* 0x000000000000791b */ /* 0x003fe20003800000 */
.L_x_12935:
        /* <DEDUP_REMOVED lines=13> */
.L_x_12936:
[----:B------:R-:W-:Y:S02]  /*2fc00*/  IMAD.MOV.U32 R13, RZ, RZ, R25 ;  /* 0x000000ffff0d7224 */ /* 0x000fe400078e0019 */
[----:B------:R-:W-:Y:S01]  /*2fc10*/  IMAD.MOV.U32 R12, RZ, RZ, 0x5 ;  /* 0x00000005ff0c7424 */ /* 0x000fe200078e00ff */
[----:B------:R-:W-:-:S13]  /*2fc20*/  IADD3 R2, P0, R14, R0, RZ ;  /* 0x000000000e027210 */ /* 0x000fda0007f1e0ff */
[----:B------:R-:W-:Y:S05]  /*2fc30*/  WARPSYNC.COLLECTIVE R15, `(.L_x_12937) ;  /* 0x000000000f087348 */ /* 0x000fea0003c00000 */
[----:B------:R0:W1:Y:S02]  /*2fc40*/  SHFL.IDX P6, R14, R13, R12, R11 ;  /* 0x0000000c0d0e7389 */ /* 0x00006400000c000b */
[----:B01----:R-:W-:Y:S01]  /*2fc50*/  ENDCOLLECTIVE ;  /* 0x000000000000791b */ /* 0x003fe20003800000 */
.L_x_12937:
        /* <DEDUP_REMOVED lines=13> */
.L_x_12938:
[----:B------:R-:W-:Y:S05]  /*2fd30*/  BRA `(.L_x_12939) ;  /* 0xffffffac00f07947 */ /* 0x000fea000383ffff */
.L_x_12814:
        /* <DEDUP_REMOVED lines=8> */
.L_x_12941:
[----:B------:R-:W-:Y:S05]  /*2fdc0*/  BSYNC B0 ;  /* 0x0000000000007941 */ /* 0x000fea0003800000 */
.L_x_12940:
        /* <DEDUP_REMOVED lines=9> */
.L_x_12942:
        /* <DEDUP_REMOVED lines=24> */
.L_x_12943:
[----:B------:R-:W-:Y:S01]  /*2ffe0*/  IMAD.MOV.U32 R12, RZ, RZ, 0x2 ;  /* 0x00000002ff0c7424 */ /* 0x000fe200078e00ff */
[----:B------:R-:W-:-:S05]  /*2fff0*/  SEL R14, R14, RZ, P1 ;  /* 0x000000ff0e0e7207 */ /* 0x000fca0000800000 */
[----:B------:R-:W-:-:S04]  /*30000*/  IMAD.IADD R5, R13, 0x1, R14 ;  /* 0x000000010d057824 */ /* 0x000fc800078e020e */
[----:B------:R-:W-:-:S07]  /*30010*/  IMAD.MOV.U32 R13, RZ, RZ, R5 ;  /* 0x000000ffff0d7224 */ /* 0x000fce00078e0005 */
[----:B------:R-:W-:Y:S05]  /*30020*/  WARPSYNC.COLLECTIVE R15, `(.L_x_12944) ;  /* 0x000000000f087348 */ /* 0x000fea0003c00000 */
[----:B------:R0:W1:Y:S02]  /*30030*/  SHFL.UP P6, R14, R13, R12, R11 ;  /* 0x0400000c0d0e7389 */ /* 0x00006400000c000b */
[----:B01----:R-:W-:Y:S01]  /*30040*/  ENDCOLLECTIVE ;  /* 0x000000000000791b */ /* 0x003fe20003800000 */
.L_x_12944:
[----:B------:R-:W-:Y:S01]  /*30050*/  IMAD.MOV.U32 R12, RZ, RZ, 0x4 ;  /* 0x00000004ff0c7424 */ /* 0x000fe200078e00ff */
[----:B------:R-:W-:-:S05]  /*30060*/  SEL R2, R14, RZ, P2 ;  /* 0x000000ff0e027207 */ /* 0x000fca0001000000 */
[----:B------:R-:W-:-:S04]  /*30070*/  IMAD.IADD R2, R5, 0x1, R2 ;  /* 0x0000000105027824 */ /* 0x000fc800078e0202 */
[----:B------:R-:W-:-:S07]  /*30080*/  IMAD.MOV.U32 R13, RZ, RZ, R2 ;  /* 0x000000ffff0d7224 */ /* 0x000fce00078e0002 */
[----:B------:R-:W-:Y:S05]  /*30090*/  WARPSYNC.COLLECTIVE R15, `(.L_x_12945) ;  /* 0x000000000f087348 */ /* 0x000fea0003c00000 */
[----:B------:R0:W1:Y:S02]  /*300a0*/  SHFL.UP P6, R14, R13, R12, R11 ;  /* 0x0400000c0d0e7389 */ /* 0x00006400000c000b */
[----:B01----:R-:W-:Y:S01]  /*300b0*/  ENDCOLLECTIVE ;  /* 0x000000000000791b */ /* 0x003fe20003800000 */
.L_x_12945:
[----:B------:R-:W-:Y:S01]  /*300c0*/  IMAD.MOV.U32 R12, RZ, RZ, 0x8 ;  /* 0x00000008ff0c7424 */ /* 0x000fe200078e00ff */
[----:B------:R-:W-:-:S05]  /*300d0*/  SEL R3, R14, RZ, P3 ;  /* 0x000000ff0e037207 */ /* 0x000fca0001800000 */
[----:B------:R-:W-:-:S04]  /*300e0*/  IMAD.IADD R3, R2, 0x1, R3 ;  /* 0x0000000102037824 */ /* 0x000fc800078e0203 */
[----:B------:R-:W-:-:S07]  /*300f0*/  IMAD.MOV.U32 R13, RZ, RZ, R3 ;  /* 0x000000ffff0d7224 */ /* 0x000fce00078e0003 */
[----:B------:R-:W-:Y:S05]  /*30100*/  WARPSYNC.COLLECTIVE R15, `(.L_x_12946) ;  /* 0x000000000f087348 */ /* 0x000fea0003c00000 */
[----:B------:R0:W1:Y:S02]  /*30110*/  SHFL.UP P6, R14, R13, R12, R11 ;  /* 0x0400000c0d0e7389 */ /* 0x00006400000c000b */
[----:B01----:R-:W-:Y:S01]  /*30120*/  ENDCOLLECTIVE ;  /* 0x000000000000791b */ /* 0x003fe20003800000 */
.L_x_12946:
[----:B------:R-:W-:Y:S01]  /*30130*/  IMAD.MOV.U32 R12, RZ, RZ, 0x10 ;  /* 0x00000010ff0c7424 */ /* 0x000fe200078e00ff */
[----:B------:R-:W-:-:S05]  /*30140*/  SEL R14, R14, RZ, P4 ;  /* 0x000000ff0e0e7207 */ /* 0x000fca0002000000 */
[----:B------:R-:W-:-:S04]  /*30150*/  IMAD.IADD R5, R3, 0x1, R14 ;  /* 0x0000000103057824 */ /* 0x000fc800078e020e */
[----:B------:R-:W-:-:S07]  /*30160*/  IMAD.MOV.U32 R13, RZ, RZ, R5 ;  /* 0x000000ffff0d7224 */ /* 0x000fce00078e0005 */
[----:B------:R-:W-:Y:S05]  /*30170*/  WARPSYNC.COLLECTIVE R15, `(.L_x_12947) ;  /* 0x000000000f087348 */ /* 0x000fea0003c00000 */
[----:B------:R0:W1:Y:S02]  /*30180*/  SHFL.UP P6, R14, R13, R12, R11 ;  /* 0x0400000c0d0e7389 */ /* 0x00006400000c000b */
[----:B01----:R-:W-:Y:S01]  /*30190*/  ENDCOLLECTIVE ;  /* 0x000000000000791b */ /* 0x003fe20003800000 */
.L_x_12947:
        /* <DEDUP_REMOVED lines=8> */
.L_x_12948:
[----:B------:R-:W-:Y:S05]  /*30220*/  BRA `(.L_x_12949) ;  /* 0xffffffb0004c7947 */ /* 0x000fea000383ffff */
.L_x_12817:
[----:B------:R-:W-:Y:S01]  /*30230*/  BSSY B0, `(.L_x_12950) ;  /* 0x0000007000007945 */ /* 0x000fe20003800000 */
[----:B------:R-:W-:Y:S02]  /*30240*/  IMAD.MOV.U32 R12, RZ, RZ, 0x1 ;  /* 0x00000001ff0c7424 */ /* 0x000fe400078e00ff */
[----:B------:R-:W-:Y:S02]  /*30250*/  IMAD.MOV.U32 R11, RZ, RZ, RZ ;  /* 0x000000ffff0b7224 */ /* 0x000fe400078e00ff */
[----:B------:R-:W-:-:S07]  /*30260*/  IMAD.MOV.U32 R15, RZ, RZ, -0x1 ;  /* 0xffffffffff0f7424 */ /* 0x000fce00078e00ff */
[----:B-12---:R-:W-:Y:S05]  /*30270*/  WARPSYNC.COLLECTIVE R15, `(.L_x_12951) ;  /* 0x000000000f087348 */ /* 0x006fea0003c00000 */
[----:B------:R0:W3:Y:S02]  /*30280*/  SHFL.UP P6, R14, R13, R12, R11 ;  /* 0x0400000c0d0e7389 */ /* 0x0000e400000c000b */
[----:B0123--:R-:W-:Y:S01]  /*30290*/  ENDCOLLECTIVE ;  /* 0x000000000000791b */ /* 0x00ffe20003800000 */
.L_x_12951:
[----:B------:R-:W-:Y:S05]  /*302a0*/  BSYNC B0 ;  /* 0x0000000000007941 */ /* 0x000fea0003800000 */
.L_x_12950:
        /* <DEDUP_REMOVED lines=8> */
.L_x_12952:
[----:B------:R-:W-:Y:S01]  /*30330*/  IMAD.MOV.U32 R12, RZ, RZ, 0x4 ;  /* 0x00000004ff0c7424 */ /* 0x000fe200078e00ff */
[----:B------:R-:W-:-:S05]  /*30340*/  SEL R2, R14, RZ, P2 ;  /* 0x000000ff0e027207 */ /* 0x000fca0001000000 */
[----:B------:R-:W-:-:S04]  /*30350*/  IMAD.IADD R2, R13, 0x1, R2 ;  /* 0x000000010d027824 */ /* 0x000fc800078e0202 */
[----:B------:R-:W-:-:S07]  /*30360*/  IMAD.MOV.U32 R13, RZ, RZ, R2 ;  /* 0x000000ffff0d7224 */ /* 0x000fce00078e0002 */
[----:B------:R-:W-:Y:S05]  /*30370*/  WARPSYNC.COLLECTIVE R15, `(.L_x_12953) ;  /* 0x000000000f087348 */ /* 0x000fea0003c00000 */
[----:B------:R0:W1:Y:S02]  /*30380*/  SHFL.UP P6, R14, R13, R12, R11 ;  /* 0x0400000c0d0e7389 */ /* 0x00006400000c000b */
[----:B01----:R-:W-:Y:S01]  /*30390*/  ENDCOLLECTIVE ;  /* 0x000000000000791b */ /* 0x003fe20003800000 */
.L_x_12953:
[----:B------:R-:W-:Y:S01]  /*303a0*/  IMAD.MOV.U32 R12, RZ, RZ, 0x8 ;  /* 0x00000008ff0c7424 */ /* 0x000fe200078e00ff */
[----:B------:R-:W-:-:S05]  /*303b0*/  SEL R3, R14, RZ, P3 ;  /* 0x000000ff0e037207 */ /* 0x000fca0001800000 */
[----:B------:R-:W-:-:S04]  /*303c0*/  IMAD.IADD R3, R2, 0x1, R3 ;  /* 0x0000000102037824 */ /* 0x000fc800078e0203 */
[----:B------:R-:W-:-:S07]  /*303d0*/  IMAD.MOV.U32 R13, RZ, RZ, R3 ;  /* 0x000000ffff0d7224 */ /* 0x000fce00078e0003 */
[----:B------:R-:W-:Y:S05]  /*303e0*/  WARPSYNC.COLLECTIVE R15, `(.L_x_12954) ;  /* 0x000000000f087348 */ /* 0x000fea0003c00000 */
[----:B------:R0:W1:Y:S02]  /*303f0*/  SHFL.UP P6, R14, R13, R12, R11 ;  /* 0x0400000c0d0e7389 */ /* 0x00006400000c000b */
[----:B01----:R-:W-:Y:S01]  /*30400*/  ENDCOLLECTIVE ;  /* 0x000000000000791b */ /* 0x003fe20003800000 */
.L_x_12954:
[----:B------:R-:W-:Y:S01]  /*30410*/  IMAD.MOV.U32 R12, RZ, RZ, 0x10 ;  /* 0x00000010ff0c7424 */ /* 0x000fe200078e00ff */
[----:B------:R-:W-:-:S05]  /*30420*/  SEL R14, R14, RZ, P4 ;  /* 0x000000ff0e0e7207 */ /* 0x000fca0002000000 */
[----:B------:R-:W-:-:S04]  /*30430*/  IMAD.IADD R5, R3, 0x1, R14 ;  /* 0x0000000103057824 */ /* 0x000fc800078e020e */
[----:B------:R-:W-:-:S07]  /*30440*/  IMAD.MOV.U32 R13, RZ, RZ, R5 ;  /* 0x000000ffff0d7224 */ /* 0x000fce00078e0005 */
[----:B------:R-:W-:Y:S05]  /*30450*/  WARPSYNC.COLLECTIVE R15, `(.L_x_12955) ;  /* 0x000000000f087348 */ /* 0x000fea0003c00000 */
[----:B------:R0:W1:Y:S02]  /*30460*/  SHFL.UP P6, R14, R13, R12, R11 ;  /* 0x0400000c0d0e7389 */ /* 0x00006400000c000b */
[----:B01----:R-:W-:Y:S01]  /*30470*/  ENDCOLLECTIVE ;  /* 0x000000000000791b */ /* 0x003fe20003800000 */
.L_x_12955:
        /* <DEDUP_REMOVED lines=8> */
.L_x_12956:
[----:B------:R-:W-:Y:S05]  /*30500*/  BRA `(.L_x_12957) ;  /* 0xffffffb000387947 */ /* 0x000fea000383ffff */
.L_x_12819:
[----:B------:R-:W-:Y:S01]  /*30510*/  BSSY B0, `(.L_x_12958) ;  /* 0x0000006000007945 */ /* 0x000fe20003800000 */
[----:B------:R-:W-:Y:S01]  /*30520*/  PLOP3.LUT P6, PT, P6, PT, PT, 0x8, 0x0 ;  /* 0x000000000000781c */ /* 0x000fe200037ce170 */
[----:B------:R-:W-:-:S12]  /*30530*/  IMAD.MOV.U32 R15, RZ, RZ, -0x1 ;  /* 0xffffffffff0f7424 */ /* 0x000fd800078e00ff */
[----:B012---:R-:W-:Y:S05]  /*30540*/  WARPSYNC.COLLECTIVE R15, `(.L_x_12959) ;  /* 0x000000000f087348 */ /* 0x007fea0003c00000 */
[----:B------:R-:W-:Y:S01]  /*30550*/  VOTE.ANY R14, PT, P6 ;  /* 0x00000000000e7806 */ /* 0x000fe200030e0100 */
[----:B012---:R-:W-:Y:S06]  /*30560*/  ENDCOLLECTIVE ;  /* 0x000000000000791b */ /* 0x007fec0003800000 */
.L_x_12959:
[----:B------:R-:W-:Y:S05]  /*30570*/  BSYNC B0 ;  /* 0x0000000000007941 */ /* 0x000fea0003800000 */
.L_x_12958:
        /* <DEDUP_REMOVED lines=8> */
.L_x_12960:
[----:B------:R-:W-:Y:S02]  /*30600*/  IMAD.IADD R19, R12, 0x1, R19 ;  /* 0x000000010c137824 */ /* 0x000fe400078e0213 */
[----:B------:R-:W-:Y:S02]  /*30610*/  IMAD.MOV.U32 R13, RZ, RZ, R4 ;  /* 0x000000ffff0d7224 */ /* 0x000fe400078e0004 */
[----:B------:R-:W-:-:S07]  /*30620*/  IMAD.MOV.U32 R17, RZ, RZ, R14 ;  /* 0x000000ffff117224 */ /* 0x000fce00078e000e */
[----:B------:R-:W-:Y:S05]  /*30630*/  WARPSYNC.COLLECTIVE R15, `(.L_x_12961) ;  /* 0x000000000f087348 */ /* 0x000fea0003c00000 */
[----:B------:R0:W1:Y:S02]  /*30640*/  SHFL.IDX P6, R14, R13, R12, R11 ;  /* 0x0000000c0d0e7389 */ /* 0x00006400000c000b */
[----:B01----:R-:W-:Y:S01]  /*30650*/  ENDCOLLECTIVE ;  /* 0x000000000000791b */ /* 0x003fe20003800000 */
.L_x_12961:
[----:B------:R-:W-:Y:S01]  /*30660*/  IMAD.MOV.U32 R4, RZ, RZ, R14 ;  /* 0x000000ffff047224 */ /* 0x000fe200078e000e */
[----:B------:R-:W-:Y:S06]  /*30670*/  BRA `(.L_x_12962) ;  /* 0xffffffb0001c7947 */ /* 0x000fec000383ffff */
.L_x_12821:
[----:B------:R-:W-:Y:S01]  /*30680*/  BSSY B0, `(.L_x_12963) ;  /* 0x0000007000007945 */ /* 0x000fe20003800000 */
[----:B------:R-:W-:Y:S02]  /*30690*/  IMAD.MOV.U32 R13, RZ, RZ, R2 ;  /* 0x000000ffff0d7224 */ /* 0x000fe400078e0002 */
[----:B------:R-:W-:Y:S02]  /*306a0*/  IMAD.MOV.U32 R11, RZ, RZ, 0x1f ;  /* 0x0000001fff0b7424 */ /* 0x000fe400078e00ff */
[----:B------:R-:W-:-:S07]  /*306b0*/  IMAD.MOV.U32 R15, RZ, RZ, -0x1 ;  /* 0xffffffffff0f7424 */ /* 0x000fce00078e00ff */
[----:B012-4-:R-:W-:Y:S05]  /*306c0*/  WARPSYNC.COLLECTIVE R15, `(.L_x_12964) ;  /* 0x000000000f087348 */ /* 0x017fea0003c00000 */
[----:B------:R3:W0:Y:S02]  /*306d0*/  SHFL.IDX P6, R14, R13, R12, R11 ;  /* 0x0000000c0d0e7389 */ /* 0x00062400000c000b */
[----:B01234-:R-:W-:Y:S01]  /*306e0*/  ENDCOLLECTIVE ;  /* 0x000000000000791b */ /* 0x01ffe20003800000 */
.L_x_12964:
[----:B------:R-:W-:Y:S05]  /*306f0*/  BSYNC B0 ;  /* 0x0000000000007941 */ /* 0x000fea0003800000 */
.L_x_12963:
[----:B------:R-:W-:Y:S01]  /*30700*/  IMAD.MOV.U32 R6, RZ, RZ, R14 ;  /* 0x000000ffff067224 */ /* 0x000fe200078e000e */
[----:B------:R-:W-:Y:S06]  /*30710*/  BRA `(.L_x_12820) ;  /* 0xffffffb0000c7947 */ /* 0x000fec000383ffff */
.L_x_12827:
[----:B0-----:R0:W4:Y:S02]  /*30720*/  SYNCS.PHASECHK.TRANS64.TRYWAIT P0, [R5+URZ+0x32420], R0 ;  /* 0x03242000050075a7 */ /* 0x001124000800017f */
[----:B----4-:R-:W-:Y:S05]  /*30730*/  @!P0 NANOSLEEP.SYNCS 0x989680 ;  /* 0x009896800000895d */ /* 0x010fea0003900000 */
[----:B------:R-:W4:Y:S02]  /*30740*/  @!P0 SYNCS.PHASECHK.TRANS64 P0, [R5+URZ+0x32420], R0 ;  /* 0x03242000050085a7 */ /* 0x000f24000800007f */
[----:B----4-:R-:W-:Y:S05]  /*30750*/  @!P0 BRA `(.L_x_12827) ;  /* 0xfffffffc00f08947 */ /* 0x010fea000383ffff */
[----:B------:R-:W-:Y:S05]  /*30760*/  BRA `(.L_x_12965) ;  /* 0xffffffb800647947 */ /* 0x000fea000383ffff */
.L_x_12828:
        /* <DEDUP_REMOVED lines=11> */
.L_x_12967:
[----:B------:R-:W-:Y:S05]  /*30820*/  BSYNC B0 ;  /* 0x0000000000007941 */ /* 0x000fea0003800000 */
.L_x_12966:
[----:B------:R-:W-:Y:S05]  /*30830*/  BRA `(.L_x_12968) ;  /* 0xffffffb8004c7947 */ /* 0x000fea000383ffff */
.L_x_12831:
[----:B------:R-:W-:Y:S01]  /*30840*/  BSSY B1, `(.L_x_12969) ;  /* 0x0000006000017945 */ /* 0x000fe20003800000 */
[----:B------:R-:W-:-:S07]  /*30850*/  IMAD.MOV.U32 R15, RZ, RZ, -0x1 ;  /* 0xffffffffff0f7424 */ /* 0x000fce00078e00ff */
[----:B0123--:R-:W-:Y:S05]  /*30860*/  WARPSYNC.COLLECTIVE R15, `(.L_x_12970) ;  /* 0x000000000f0c7348 */ /* 0x00ffea0003c00000 */
[----:B------:R-:W-:Y:S02]  /*30870*/  ELECT P6, UR62, PT ;  /* 0x00000000003e782f */ /* 0x000fe400038c0000 */
[----:B------:R-:W-:Y:S01]  /*30880*/  MOV R14, UR62 ;  /* 0x0000003e000e7c02 */ /* 0x000fe20008000f00 */
[----:B0123--:R-:W-:Y:S10]  /*30890*/  ENDCOLLECTIVE ;  /* 0x000000000000791b */ /* 0x00fff40003800000 */
.L_x_12970:
[----:B------:R-:W-:Y:S05]  /*308a0*/  BSYNC B1 ;  /* 0x0000000000017941 */ /* 0x000fea0003800000 */
.L_x_12969:
[----:B------:R-:W-:Y:S05]  /*308b0*/  BRA `(.L_x_12971) ;  /* 0xffffffb800447947 */ /* 0x000fea000383ffff */
.L_x_12833:
[----:B0-----:R0:W4:Y:S02]  /*308c0*/  SYNCS.PHASECHK.TRANS64.TRYWAIT P1, [R3+URZ+0x32440], R2 ;  /* 0x03244002030075a7 */ /* 0x001124000802017f */
[----:B----4-:R-:W-:Y:S05]  /*308d0*/  @!P1 NANOSLEEP.SYNCS 0x989680 ;  /* 0x009896800000995d */ /* 0x010fea0003900000 */
[----:B------:R-:W4:Y:S02]  /*308e0*/  @!P1 SYNCS.PHASECHK.TRANS64 P1, [R3+URZ+0x32440], R2 ;  /* 0x03244002030095a7 */ /* 0x000f24000802007f */
[----:B----4-:R-:W-:Y:S05]  /*308f0*/  @!P1 BRA `(.L_x_12833) ;  /* 0xfffffffc00f09947 */ /* 0x010fea000383ffff */
[----:B------:R-:W-:Y:S05]  /*30900*/  BRA `(.L_x_12972) ;  /* 0xffffffb8006c7947 */ /* 0x000fea000383ffff */
.L_x_12835:
[----:B----4-:R4:W0:Y:S02]  /*30910*/  SYNCS.PHASECHK.TRANS64.TRYWAIT P1, [R5+URZ+0x32440], R0 ;  /* 0x03244000050075a7 */ /* 0x010824000802017f */
[----:B0-----:R-:W-:Y:S05]  /*30920*/  @!P1 NANOSLEEP.SYNCS 0x989680 ;  /* 0x009896800000995d */ /* 0x001fea0003900000 */
[----:B------:R-:W0:Y:S02]  /*30930*/  @!P1 SYNCS.PHASECHK.TRANS64 P1, [R5+URZ+0x32440], R0 ;  /* 0x03244000050095a7 */ /* 0x000e24000802007f */
[----:B0-----:R-:W-:Y:S05]  /*30940*/  @!P1 BRA `(.L_x_12835) ;  /* 0xfffffffc00f09947 */ /* 0x001fea000383ffff */
[----:B------:R-:W-:Y:S05]  /*30950*/  BRA `(.L_x_12973) ;  /* 0xffffffb800787947 */ /* 0x000fea000383ffff */
.L_x_12837:
[----:B------:R0:W0:Y:S02]  /*30960*/  SYNCS.PHASECHK.TRANS64.TRYWAIT P1, [R3+URZ+0x32460], R2 ;  /* 0x03246002030075a7 */ /* 0x000024000802017f */
[----:B0-----:R-:W-:Y:S05]  /*30970*/  @!P1 NANOSLEEP.SYNCS 0x989680 ;  /* 0x009896800000995d */ /* 0x001fea0003900000 */
[----:B------:R-:W0:Y:S02]  /*30980*/  @!P1 SYNCS.PHASECHK.TRANS64 P1, [R3+URZ+0x32460], R2 ;  /* 0x03246002030095a7 */ /* 0x000e24000802007f */
[----:B0-----:R-:W-:Y:S05]  /*30990*/  @!P1 BRA `(.L_x_12837) ;  /* 0xfffffffc00f09947 */ /* 0x001fea000383ffff */
[----:B------:R-:W-:Y:S05]  /*309a0*/  BRA `(.L_x_12974) ;  /* 0xffffffb800747947 */ /* 0x000fea000383ffff */
        .type           $_ZN7cutlass13device_kernelIN5flash11enable_sm90INS1_16FlashAttnFwdSm90INS1_25CollectiveMainloopFwdSm90ILi2EN4cute5tupleIJNS5_1CILi1EEES8_S8_EEENS6_IJNS7_ILi128EEENS7_ILi96EEENS7_ILi64EEEEEELi256ENS_6half_tEfNS_4arch4Sm90ELb0ELb1ELb1ELb1ELb1ELb0ELb1ELb1ELb0ELb1ELb1ELb0EEENS1_21CollectiveEpilogueFwdINS6_IJSA_NS7_ILi256EEESB_EEES9_SE_SG_Li256ELb1ELb1ELb1ELb0EEENS1_36VarlenDynamicPersistentTileSchedulerILi128ELi96ELi256ELi128ELb1ELb1ELb1ELb1ELb0ELb1EEEEEEEEEvNT_6ParamsE$_ZZN5flash25CollectiveMainloopFwdSm90ILi2EN4cute5tupleIJNS1_1CILi1EEES4_S4_EEENS2_IJNS3_ILi128EEENS3_ILi96EEENS3_ILi64EEEEEELi256EN7cutlass6half_tEfNSA_4arch4Sm90ELb0ELb1ELb1ELb1ELb1ELb0ELb1ELb1ELb0ELb1ELb1ELb0EE3mmaINS_16FlashAttnFwdSm90ISE_NS_21CollectiveEpilogueFwdINS2_IJS6_NS3_ILi256EEES7_EEES5_SB_SD_Li256ELb1ELb1ELb1ELb0EEENS_36VarlenDynamicPersistentTileSchedulerILi128ELi96ELi256ELi128ELb1ELb1ELb1ELb1ELb0ELb1EEEE13SharedStorageENS1_6TensorINS1_11ArrayEngineIfLm128EEENS1_6LayoutINS2_IJNS2_IJNS3_ILi2EEEST_NS3_ILi32EEEEEES4_S4_EEENS2_IJNS2_IJS4_ST_NS3_ILi4EEEEEENS3_ILi0EEESZ_EEEEEEENS_7SoftmaxILi2ELi0EEEEEbRKNSE_6ParamsENSA_13PipelineAsyncILi2EEES19_RNSA_13PipelineStateILj2EEERT0_RT1_iRiRKNS_16SeqlenInfoQKNewKILb1ELb0EEENS2_IJiiiiEEERT_ENKUliT_T0_T1_E_clIZSF_ISO_S12_S14_EbS17_S19_S19_S1C_S1E_S1G_iS1H_S1L_S1M_S1O_EUlRS1P_iE1_NS3_ILb0EEENS3_ILb1EEEEEDaiS1P_S1Q_S1R_,@function
        .size           $_ZN7cutlass13device_kernelIN5flash11enable_sm90INS1_16FlashAttnFwdSm90INS1_25CollectiveMainloopFwdSm90ILi2EN4cute5tupleIJNS5_1CILi1EEES8_S8_EEENS6_IJNS7_ILi128EEENS7_ILi96EEENS7_ILi64EEEEEELi256ENS_6half_tEfNS_4arch4Sm90ELb0ELb1ELb1ELb1ELb1ELb0ELb1ELb1ELb0ELb1ELb1ELb0EEENS1_21CollectiveEpilogueFwdINS6_IJSA_NS7_ILi256EEESB_EEES9_SE_SG_Li256ELb1ELb1ELb1ELb0EEENS1_36VarlenDynamicPersistentTileSchedulerILi128ELi96ELi256ELi128ELb1ELb1ELb1ELb1ELb0ELb1EEEEEEEEEvNT_6ParamsE$_ZZN5flash25CollectiveMainloopFwdSm90ILi2EN4cute5tupleIJNS1_1CILi1EEES4_S4_EEENS2_IJNS3_ILi128EEENS3_ILi96EEENS3_ILi64EEEEEELi256EN7cutlass6half_tEfNSA_4arch4Sm90ELb0ELb1ELb1ELb1ELb1ELb0ELb1ELb1ELb0ELb1ELb1ELb0EE3mmaINS_16FlashAttnFwdSm90ISE_NS_21CollectiveEpilogueFwdINS2_IJS6_NS3_ILi256EEES7_EEES5_SB_SD_Li256ELb1ELb1ELb1ELb0EEENS_36VarlenDynamicPersistentTileSchedulerILi128ELi96ELi256ELi128ELb1ELb1ELb1ELb1ELb0ELb1EEEE13SharedStorageENS1_6TensorINS1_11ArrayEngineIfLm128EEENS1_6LayoutINS2_IJNS2_IJNS3_ILi2EEEST_NS3_ILi32EEEEEES4_S4_EEENS2_IJNS2_IJS4_ST_NS3_ILi4EEEEEENS3_ILi0EEESZ_EEEEEEENS_7SoftmaxILi2ELi0EEEEEbRKNSE_6ParamsENSA_13PipelineAsyncILi2EEES19_RNSA_13PipelineStateILj2EEERT0_RT1_iRiRKNS_16SeqlenInfoQKNewKILb1ELb0EEENS2_IJiiiiEEERT_ENKUliT_T0_T1_E_clIZSF_ISO_S12_S14_EbS17_S19_S19_S1C_S1E_S1G_iS1H_S1L_S1M_S1O_EUlRS1P_iE1_NS3_ILb0EEENS3_ILb1EEEEEDaiS1P_S1Q_S1R_,(.L_x_15776 - $_ZN7cutlass13device_kernelIN5flash11enable_sm90INS1_16FlashAttnFwdSm90INS1_25CollectiveMainloopFwdSm90ILi2EN4cute5tupleIJNS5_1CILi1EEES8_S8_EEENS6_IJNS7_ILi128EEENS7_ILi96EEENS7_ILi64EEEEEELi256ENS_6half_tEfNS_4arch4Sm90ELb0ELb1ELb1ELb1ELb1ELb0ELb1ELb1ELb0ELb1ELb1ELb0EEENS1_21CollectiveEpilogueFwdINS6_IJSA_NS7_ILi256EEESB_EEES9_SE_SG_Li256ELb1ELb1ELb1ELb0EEENS1_36VarlenDynamicPersistentTileSchedulerILi128ELi96ELi256ELi128ELb1ELb1ELb1ELb1ELb0ELb1EEEEEEEEEvNT_6ParamsE$_ZZN5flash25CollectiveMainloopFwdSm90ILi2EN4cute5tupleIJNS1_1CILi1EEES4_S4_EEENS2_IJNS3_ILi128EEENS3_ILi96EEENS3_ILi64EEEEEELi256EN7cutlass6half_tEfNSA_4arch4Sm90ELb0ELb1ELb1ELb1ELb1ELb0ELb1ELb1ELb0ELb1ELb1ELb0EE3mmaINS_16FlashAttnFwdSm90ISE_NS_21CollectiveEpilogueFwdINS2_IJS6_NS3_ILi256EEES7_EEES5_SB_SD_Li256ELb1ELb1ELb1ELb0EEENS_36VarlenDynamicPersistentTileSchedulerILi128ELi96ELi256ELi128ELb1ELb1ELb1ELb1ELb0ELb1EEEE13SharedStorageENS1_6TensorINS1_11ArrayEngineIfLm128EEENS1_6LayoutINS2_IJNS2_IJNS3_ILi2EEEST_NS3_ILi32EEEEEES4_S4_EEENS2_IJNS2_IJS4_ST_NS3_ILi4EEEEEENS3_ILi0EEESZ_EEEEEEENS_7SoftmaxILi2ELi0EEEEEbRKNSE_6ParamsENSA_13PipelineAsyncILi2EEES19_RNSA_13PipelineStateILj2EEERT0_RT1_iRiRKNS_16SeqlenInfoQKNewKILb1ELb0EEENS2_IJiiiiEEERT_ENKUliT_T0_T1_E_clIZSF_ISO_S12_S14_EbS17_S19_S19_S1C_S1E_S1G_iS1H_S1L_S1M_S1O_EUlRS1P_iE1_NS3_ILb0EEENS3_ILb1EEEEEDaiS1P_S1Q_S1R_)
$_ZN7cutlass13device_kernelIN5flash11enable_sm90INS1_16FlashAttnFwdSm90INS1_25CollectiveMainloopFwdSm90ILi2EN4cute5tupleIJNS5_1CILi1EEES8_S8_EEENS6_IJNS7_ILi128EEENS7_ILi96EEENS7_ILi64EEEEEELi256ENS_6half_tEfNS_4arch4Sm90ELb0ELb1ELb1ELb1ELb1ELb0ELb1ELb1ELb0ELb1ELb1ELb0EEENS1_21CollectiveEpilogueFwdINS6_IJSA_NS7_ILi256EEESB_EEES9_SE_SG_Li256ELb1ELb1ELb1ELb0EEENS1_36VarlenDynamicPersistentTileSchedulerILi128ELi96ELi256ELi128ELb1ELb1ELb1ELb1ELb0ELb1EEEEEEEEEvNT_6ParamsE$_ZZN5flash25CollectiveMainloopFwdSm90ILi2EN4cute5tupleIJNS1_1CILi1EEES4_S4_EEENS2_IJNS3_ILi128EEENS3_ILi96EEENS3_ILi64EEEEEELi256EN7cutlass6half_tEfNSA_4arch4Sm90ELb0ELb1ELb1ELb1ELb1ELb0ELb1ELb1ELb0ELb1ELb1ELb0EE3mmaINS_16FlashAttnFwdSm90ISE_NS_21CollectiveEpilogueFwdINS2_IJS6_NS3_ILi256EEES7_EEES5_SB_SD_Li256ELb1ELb1ELb1ELb0EEENS_36VarlenDynamicPersistentTileSchedulerILi128ELi96ELi256ELi128ELb1ELb1ELb1ELb1ELb0ELb1EEEE13SharedStorageENS1_6TensorINS1_11ArrayEngineIfLm128EEENS1_6LayoutINS2_IJNS2_IJNS3_ILi2EEEST_NS3_ILi32EEEEEES4_S4_EEENS2_IJNS2_IJS4_ST_NS3_ILi4EEEEEENS3_ILi0EEESZ_EEEEEEENS_7SoftmaxILi2ELi0EEEEEbRKNSE_6ParamsENSA_13PipelineAsyncILi2EEES19_RNSA_13PipelineStateILj2EEERT0_RT1_iRiRKNS_16SeqlenInfoQKNewKILb1ELb0EEENS2_IJiiiiEEERT_ENKUliT_T0_T1_E_clIZSF_ISO_S12_S14_EbS17_S19_S19_S1C_S1E_S1G_iS1H_S1L_S1M_S1O_EUlRS1P_iE1_NS3_ILb0EEENS3_ILb1EEEEEDaiS1P_S1Q_S1R_:
        /* <DEDUP_REMOVED lines=48> */
.L_x_12976:
[----:B------:R-:W-:Y:S05]  /*30cb0*/  BSYNC B2 ;  /* 0x0000000000027941 */ /* 0x000fea0003800000 */
.L_x_12975:
        /* <DEDUP_REMOVED lines=17> */
.L_x_12978:
[----:B------:R-:W-:Y:S05]  /*30dd0*/  BSYNC B2 ;  /* 0x0000000000027941 */ /* 0x000fea0003800000 */
.L_x_12977:
        /* <DEDUP_REMOVED lines=10> */
.L_x_12980:
[----:B------:R-:W-:Y:S05]  /*30e80*/  BSYNC B2 ;  /* 0x0000000000027941 */ /* 0x000fea0003800000 */
.L_x_12979:
        /* <DEDUP_REMOVED lines=20> */
[----:B------:R-:W-:Y:S02]  /*30fd0*/  R2UR UR8, R4 ;  /* 0x00000000040872ca */ /* 0x000fe400000e0000 */
[----:B------:R-:W-:-:S02]  /*30fe0*/  R2UR UR6, R6 ;  /* 0x00000000060672ca */ /* 0x000fc400000e0000 */
[C---:B------:R-:W-:Y:S02]  /*30ff0*/  R2UR UR9, R5.reuse ;  /* 0x00000000050972ca */ /* 0x040fe400000e0000 */
[----:B------:R-:W-:Y:S02]  /*31000*/  R2UR UR10, R4 ;  /* 0x00000000040a72ca */ /* 0x000fe400000e0000 */
[----:B------:R-:W-:Y:S02]  /*31010*/  R2UR UR11, R5 ;  /* 0x00000000050b72ca */ /* 0x000fe400000e0000 */
[----:B---3--:R-:W-:Y:S01]  /*31020*/  R2UR UR4, R12 ;  /* 0x000000000c0472ca */ /* 0x008fe200000e0000 */
[----:B------:R-:W-:Y:S01]  /*31030*/  IMAD.MOV.U32 R12, RZ, RZ, 0x1 ;  /* 0x00000001ff0c7424 */ /* 0x000fe200078e00ff */
        /* <DEDUP_REMOVED lines=65> */
.L_x_12983:
[----:B------:R-:W-:Y:S05]  /*31450*/  BSYNC B2 ;  /* 0x0000000000027941 */ /* 0x000fea0003800000 */
.L_x_12982:
        /* <DEDUP_REMOVED lines=17> */
.L_x_12985:
[----:B------:R-:W-:Y:S05]  /*31570*/  BSYNC B2 ;  /* 0x0000000000027941 */ /* 0x000fea0003800000 */
.L_x_12984:
        /* <DEDUP_REMOVED lines=10> */
.L_x_12987:
[----:B------:R-:W-:Y:S05]  /*31620*/  BSYNC B2 ;  /* 0x0000000000027941 */ /* 0x000fea0003800000 */
.L_x_12986:
        /* <DEDUP_REMOVED lines=29> */
[----:B------:R-:W-:Y:S03]  /*31800*/  HGMMA.64x96x16.F32 R24, gdesc[UR4], R24, UP0, gsb0 ;  /* 0x01600000041879f0 */ /* 0x000fe6000b800818 */
        /* <DEDUP_REMOVED lines=238> */
[----:B------:R0:W-:Y:S01]  /*326f0*/  ST.E desc[UR8][R14.64], R12 ;  /* 0x0000000c0e007985 */ /* 0x0001e2000c101908 */
[----:B------:R-:W1:Y:S01]  /*32700*/  S2R R6, SR_TID.X ;  /* 0x0000000000067919 */ /* 0x000e620000002100 */
[----:B------:R-:W-:Y:S02]  /*32710*/  R2UR UR4, R4 ;  /* 0x00000000040472ca */ /* 0x000fe400000e0000 */
[----:B------:R-:W-:Y:S01]  /*32720*/  R2UR UR5, R5 ;  /* 0x00000000050572ca */ /* 0x000fe200000e0000 */
[----:B------:R-:W2:Y:S04]  /*32730*/  LDL.64 R18, [R0] ;  /* 0x0000000000127983 */ /* 0x000ea80000100a00 */
[----:B0-----:R-:W3:Y:S01]  /*32740*/  LDL.64 R14, [R0+0x18] ;  /* 0x00001800000e7983 */ /* 0x001ee20000100a00 */
[----:B-1----:R-:W-:-:S04]  /*32750*/  SHF.R.U32.HI R7, RZ, 0x7, R6 ;  /* 0x00000007ff077819 */ /* 0x002fc80000011606 */
[----:B------:R-:W-:-:S05]  /*32760*/  IADD3 R7, -R7, 0xb, RZ ;  /* 0x0000000b07077810 */ /* 0x000fca0007ffe1ff */
[----:B------:R0:W-:Y:S06]  /*32770*/  BAR.ARV R7, 0x100 ;  /* 0x000400070000751d */ /* 0x0001ec0000002000 */
[----:B---3--:R-:W3:Y:S01]  /*32780*/  LD.E R20, desc[UR4][R14.64] ;  /* 0x000000040e147980 */ /* 0x008ee2000c101900 */
[----:B------:R-:W-:Y:S02]  /*32790*/  R2UR UR4, R4 ;  /* 0x00000000040472ca */ /* 0x000fe400000e0000 */
[----:B------:R-:W-:Y:S01]  /*327a0*/  R2UR UR5, R5 ;  /* 0x00000000050572ca */ /* 0x000fe200000e0000 */
[----:B------:R-:W-:-:S12]  /*327b0*/  BSSY B2, `(.L_x_12989) ;  /* 0x0000006000027945 */ /* 0x000fd80003800000 */
[----:B--2---:R0:W5:Y:S01]  /*327c0*/  LD.E R13, desc[UR4][R18.64] ;  /* 0x00000004120d7980 */ /* 0x004162000c101900 */
[----:B---3--:R-:W-:-:S04]  /*327d0*/  LOP3.LUT R20, R20, 0x1, RZ, 0xfc, !PT ;  /* 0x0000000114147812 */ /* 0x008fc800078efcff */
[----:B------:R-:W-:-:S13]  /*327e0*/  ISETP.NE.AND P0, PT, R20, 0x3, PT ;  /* 0x000000031400780c */ /* 0x000fda0003f05270 */
[----:B0-----:R-:W-:Y:S05]  /*327f0*/  @!P0 BRA `(.L_x_12990) ;  /* 0x0000000000048947 */ /* 0x001fea0003800000 */
[----:B------:R-:W-:Y:S01]  /*32800*/  BPT.TRAP 0x1 ;  /* 0x000000040000795c */ /* 0x000fe20000300000 */
.L_x_12990:
[----:B------:R-:W-:Y:S05]  /*32810*/  BSYNC B2 ;  /* 0x0000000000027941 */ /* 0x000fea0003800000 */
.L_x_12989:
        /* <DEDUP_REMOVED lines=30> */
[----:B------:R-:W4:Y:S04]  /*32a00*/  LD.E R7, desc[UR6][R8.64+0x4] ;  /* 0x0000040608077980 */ /* 0x000f28000c101900 */
[----:B------:R-:W4:Y:S04]  /*32a10*/  LD.E R73, desc[UR10][R8.64+0xc] ;  /* 0x00000c0a08497980 */ /* 0x000f28000c101900 */
[----:B------:R-:W4:Y:S04]  /*32a20*/  LD.E R74, desc[UR8][R8.64+0x10] ;  /* 0x00001008084a7980 */ /* 0x000f28000c101900 */
[----:B------:R-:W4:Y:S04]  /*32a30*/  LD.E R75, desc[UR12][R8.64+0x14] ;  /* 0x0000140c084b7980 */ /* 0x000f28000c101900 */
[----:B--2---:R-:W2:Y:S01]  /*32a40*/  LD.E R72, desc[UR4][R14.64] ;  /* 0x000000040e487980 */ /* 0x004ea2000c101900 */
[----:B------:R-:W-:-:S02]  /*32a50*/  @P0 R2UR UR4, R4 ;  /* 0x00000000040402ca */ /* 0x000fc400000e0000 */
[----:B------:R-:W-:-:S13]  /*32a60*/  @P0 R2UR UR5, R5 ;  /* 0x00000000050502ca */ /* 0x000fda00000e0000 */
[----:B------:R-:W2:Y:S01]  /*32a70*/  @P0 LD.E R76, desc[UR4][R8.64+0x28] ;  /* 0x00002804084c0980 */ /* 0x000ea2000c101900 */
[----:B------:R-:W-:Y:S02]  /*32a80*/  R2UR UR4, R4 ;  /* 0x00000000040472ca */ /* 0x000fe400000e0000 */
[----:B------:R-:W-:-:S13]  /*32a90*/  R2UR UR5, R5 ;  /* 0x00000000050572ca */ /* 0x000fda00000e0000 */
[----:B------:R-:W2:Y:S01]  /*32aa0*/  LD.E R14, desc[UR4][R8.64+0x8] ;  /* 0x00000804080e7980 */ /* 0x000ea2000c101900 */
[----:B---3--:R-:W-:Y:S01]  /*32ab0*/  ISETP.GE.AND P1, PT, R3, 0x1, PT ;  /* 0x000000010300780c */ /* 0x008fe20003f26270 */
[----:B------:R-:W-:Y:S01]  /*32ac0*/  BSSY B2, `(.L_x_12991) ;  /* 0x00000ae000027945 */ /* 0x000fe20003800000 */
[----:B----4-:R-:W-:Y:S02]  /*32ad0*/  IMAD R75, R10, -0x60, R75 ;  /* 0xffffffa00a4b7824 */ /* 0x010fe400078e024b */
[-C--:B--2---:R-:W-:Y:S01]  /*32ae0*/  FMUL.FTZ R13, R24, R72.reuse ;  /* 0x00000048180d7220 */ /* 0x084fe20000410000 */
        /* <DEDUP_REMOVED lines=15> */
[----:B------:R-:W-:Y:S01]  /*32be0*/  LEA.HI R54, R54, R79, RZ, 0x2 ;  /* 0x0000004f36367211 */ /* 0x000fe200078f10ff */
[-C--:B0-----:R-:W-:Y:S01]  /*32bf0*/  FMUL.FTZ R2, R26, R72.reuse ;  /* 0x000000481a027220 */ /* 0x081fe20000410000 */
[----:B------:R-:W-:Y:S01]  /*32c00*/  SHF.R.S32.HI R57, RZ, 0x1f, R56 ;  /* 0x0000001fff397819 */ /* 0x000fe20000011438 */
[-C--:B------:R-:W-:Y:S01]  /*32c10*/  FMUL.FTZ R26, R42, R72.reuse ;  /* 0x000000482a1a7220 */ /* 0x080fe20000410000 */
[-C--:B------:R-:W-:Y:S01]  /*32c20*/  FMUL.FTZ R18, R30, R72.reuse ;  /* 0x000000481e127220 */ /* 0x080fe20000410000 */
[-C--:B------:R-:W-:Y:S01]  /*32c30*/  FMUL.FTZ R42, R58, R72.reuse ;  /* 0x000000483a2a7220 */ /* 0x080fe20000410000 */
[-C--:B------:R-:W-:Y:S01]  /*32c40*/  FMUL.FTZ R30, R46, R72.reuse ;  /* 0x000000482e1e7220 */ /* 0x080fe20000410000 */
[----:B------:R-:W-:Y:S01]  /*32c50*/  LOP3.LUT R54, R54, 0xfffffffc, RZ, 0xc0, !PT ;  /* 0xfffffffc36367812 */ /* 0x000fe200078ec0ff */
[----:B------:R-:W-:Y:S01]  /*32c60*/  FMUL.FTZ R81, R40, R72 ;  /* 0x0000004828517220 */ /* 0x000fe20000410000 */
[----:B------:R-:W-:Y:S01]  /*32c70*/  LEA.HI R58, R57, R56, RZ, 0x2 ;  /* 0x00000038393a7211 */ /* 0x000fe200078f10ff */
[-C--:B------:R-:W-:Y:S01]  /*32c80*/  FMUL.FTZ R46, R48, R72.reuse ;  /* 0x00000048302e7220 */ /* 0x080fe20000410000 */
[-C--:B------:R-:W-:Y:S01]  /*32c90*/  FMUL.FTZ R48, R52, R72.reuse ;  /* 0x0000004834307220 */ /* 0x080fe20000410000 */
[-C--:B------:R-:W-:Y:S01]  /*32ca0*/  FMUL.FTZ R40, R59, R72.reuse ;  /* 0x000000483b287220 */ /* 0x080fe20000410000 */
[----:B------:R-:W-:Y:S01]  /*32cb0*/  FMUL.FTZ R52, R60, R72 ;  /* 0x000000483c347220 */ /* 0x000fe20000410000 */
[----:B------:R-:W-:Y:S01]  /*32cc0*/  LEA.HI R59, R57, R56, RZ, 0x5 ;  /* 0x00000038393b7211 */ /* 0x000fe200078f28ff */
[----:B------:R-:W-:Y:S01]  /*32cd0*/  IMAD.IADD R79, R79, 0x1, -R54 ;  /* 0x000000014f4f7824 */ /* 0x000fe200078e0a36 */
[----:B------:R-:W-:-:S02]  /*32ce0*/  SHF.R.S32.HI R57, RZ, 0x2, R58 ;  /* 0x00000002ff397819 */ /* 0x000fc4000001143a */
[----:B------:R-:W-:Y:S02]  /*32cf0*/  SHF.R.S32.HI R60, RZ, 0x1f, R58 ;  /* 0x0000001fff3c7819 */ /* 0x000fe4000001143a */
[----:B------:R-:W-:Y:S02]  /*32d00*/  SHF.R.S32.HI R54, RZ, 0x7, R55 ;  /* 0x00000007ff367819 */ /* 0x000fe40000011437 */
[----:B------:R-:W-:Y:S01]  /*32d10*/  LEA.HI R60, R60, R57, RZ, 0x3 ;  /* 0x000000393c3c7211 */ /* 0x000fe200078f18ff */
[-C--:B------:R-:W-:Y:S01]  /*32d20*/  FMUL.FTZ R19, R31, R72.reuse ;  /* 0x000000481f137220 */ /* 0x080fe20000410000 */
[----:B------:R-:W-:Y:S01]  /*32d30*/  SHF.R.S32.HI R59, RZ, 0x5, R59 ;  /* 0x00000005ff3b7819 */ /* 0x000fe2000001143b */
[----:B------:R-:W-:Y:S01]  /*32d40*/  FMUL.FTZ R31, R47, R72 ;  /* 0x000000482f1f7220 */ /* 0x000fe20000410000 */
[----:B------:R-:W-:Y:S01]  /*32d50*/  LEA.HI R55, R55, R54, RZ, 0x1 ;  /* 0x0000003637377211 */ /* 0x000fe200078f08ff */
[-C--:B------:R-:W-:Y:S01]  /*32d60*/  FMUL.FTZ R47, R49, R72.reuse ;  /* 0x00000048312f7220 */ /* 0x080fe20000410000 */
[----:B------:R-:W-:Y:S01]  /*32d70*/  LOP3.LUT R60, R60, 0xfffffff8, RZ, 0xc0, !PT ;  /* 0xfffffff83c3c7812 */ /* 0x000fe200078ec0ff */
[-C--:B------:R-:W-:Y:S01]  /*32d80*/  FMUL.FTZ R49, R53, R72.reuse ;  /* 0x0000004835317220 */ /* 0x080fe20000410000 */
[----:B------:R-:W-:Y:S01]  /*32d90*/  FMUL.FTZ R53, R61, R72 ;  /* 0x000000483d357220 */ /* 0x000fe20000410000 */
[----:B------:R-:W-:Y:S01]  /*32da0*/  LOP3.LUT R55, R55, 0x3fffffe, RZ, 0xc0, !PT ;  /* 0x03fffffe37377812 */ /* 0x000fe200078ec0ff */
[----:B------:R-:W-:Y:S01]  /*32db0*/  IMAD R61, R80, 0x8, R59 ;  /* 0x00000008503d7824 */ /* 0x000fe200078e023b */
[----:B------:R-:W-:Y:S01]  /*32dc0*/  LEA.HI R59, R79, R79, RZ, 0x1 ;  /* 0x0000004f4f3b7211 */ /* 0x000fe200078f08ff */
[----:B------:R-:W-:-:S02]  /*32dd0*/  IMAD.IADD R60, R57, 0x1, -R60 ;  /* 0x00000001393c7824 */ /* 0x000fc400078e0a3c */
[----:B------:R-:W-:Y:S01]  /*32de0*/  IMAD.IADD R55, R54, 0x1, -R55 ;  /* 0x0000000136377824 */ /* 0x000fe200078e0a37 */
[----:B------:R-:W-:Y:S01]  /*32df0*/  LOP3.LUT R54, R59, 0x1ffffffe, RZ, 0xc0, !PT ;  /* 0x1ffffffe3b367812 */ /* 0x000fe200078ec0ff */
[----:B------:R-:W-:Y:S02]  /*32e00*/  IMAD.U32 R60, R61, 0x10, R60 ;  /* 0x000000103d3c7824 */ /* 0x000fe400078e003c */
[-C--:B------:R-:W-:Y:S01]  /*32e10*/  FMUL.FTZ R82, R45, R72.reuse ;  /* 0x000000482d527220 */ /* 0x080fe20000410000 */
[-C--:B------:R-:W-:Y:S01]  /*32e20*/  FMUL.FTZ R45, R63, R72.reuse ;  /* 0x000000483f2d7220 */ /* 0x080fe20000410000 */
[----:B------:R-:W-:Y:S01]  /*32e30*/  FMUL.FTZ R63, R65, R72 ;  /* 0x00000048413f7220 */ /* 0x000fe20000410000 */
        /* <DEDUP_REMOVED lines=101> */
.L_x_12996:
[----:B------:R-:W-:Y:S05]  /*33490*/  BSYNC B4 ;  /* 0x0000000000047941 */ /* 0x000fea0003800000 */
.L_x_12995:
[----:B------:R-:W-:Y:S01]  /*334a0*/  LOP3.LUT R58, RZ, R58, RZ, 0x33, !PT ;  /* 0x0000003aff3a7212 */ /* 0x000fe200078e33ff */
[----:B------:R-:W-:Y:S06]  /*334b0*/  BRA `(.L_x_12997) ;  /* 0x0000000000287947 */ /* 0x000fec0003800000 */
.L_x_12994:
        /* <DEDUP_REMOVED lines=10> */
.L_x_12997:
[----:B------:R-:W-:Y:S05]  /*33560*/  BSYNC B3 ;  /* 0x0000000000037941 */ /* 0x000fea0003800000 */
.L_x_12993:
[----:B------:R-:W-:-:S05]  /*33570*/  IMAD R59, R3, R58, R67 ;  /* 0x0000003a033b7224 */ /* 0x000fca00078e0243 */
[----:B------:R-:W-:Y:S02]  /*33580*/  VIMNMX R66, R66, R59, !PT ;  /* 0x0000003b42427248 */ /* 0x000fe40007fe0100 */
[----:B------:R-:W-:-:S07]  /*33590*/  VIADDMNMX R64, R59, R3, R64, PT ;  /* 0x000000033b407246 */ /* 0x000fce0003800140 */
.L_x_12992:
[----:B------:R-:W-:Y:S05]  /*335a0*/  BSYNC B2 ;  /* 0x0000000000027941 */ /* 0x000fea0003800000 */
.L_x_12991:
        /* <DEDUP_REMOVED lines=136> */
.L_x_13003:
[----:B------:R-:W-:Y:S05]  /*33e30*/  BSYNC B4 ;  /* 0x0000000000047941 */ /* 0x000fea0003800000 */
.L_x_13002:
[----:B------:R-:W-:Y:S01]  /*33e40*/  LOP3.LUT R14, RZ, R14, RZ, 0x33, !PT ;  /* 0x0000000eff0e7212 */ /* 0x000fe200078e33ff */
[----:B------:R-:W-:Y:S06]  /*33e50*/  BRA `(.L_x_13004) ;  /* 0x0000000000287947 */ /* 0x000fec0003800000 */
.L_x_13001:
        /* <DEDUP_REMOVED lines=10> */
.L_x_13004:
[----:B------:R-:W-:Y:S05]  /*33f00*/  BSYNC B3 ;  /* 0x0000000000037941 */ /* 0x000fea0003800000 */
.L_x_13000:
[----:B------:R-:W-:-:S05]  /*33f10*/  IMAD R7, R3, R14, R67 ;  /* 0x0000000e03077224 */ /* 0x000fca00078e0243 */
[----:B------:R-:W-:Y:S02]  /*33f20*/  VIADDMNMX R74, R7, R3, R74, PT ;  /* 0x00000003074a7246 */ /* 0x000fe4000380014a */
[----:B------:R-:W-:-:S07]  /*33f30*/  VIMNMX R72, R72, R7, !PT ;  /* 0x0000000748487248 */ /* 0x000fce0007fe0100 */
.L_x_12999:
[----:B------:R-:W-:Y:S05]  /*33f40*/  BSYNC B2 ;  /* 0x0000000000027941 */ /* 0x000fea0003800000 */
.L_x_12998:
[----:B------:R-:W-:Y:S02]  /*33f50*/  ISETP.GT.AND P0, PT, R72, 0x1, !P0 ;  /* 0x000000014800780c */ /* 0x000fe40004704270 */
[----:B------:R-:W-:Y:S02]  /*33f60*/  ISETP.NE.AND P6, PT, R71, RZ, PT ;  /* 0x000000ff4700720c */ /* 0x000fe40003fc5270 */
[----:B------:R-:W-:Y:S02]  /*33f70*/  ISETP.LT.OR P0, PT, R74, 0x2, P0 ;  /* 0x000000024a00780c */ /* 0x000fe40000701670 */
[----:B------:R-:W-:Y:S02]  /*33f80*/  ISETP.GT.AND P1, PT, R72, 0x8, !P1 ;  /* 0x000000084800780c */ /* 0x000fe40004f24270 */
[----:B------:R-:W-:Y:S02]  /*33f90*/  FSEL R71, R15, -INF , !P0 ;  /* 0xff8000000f477808 */ /* 0x000fe40004000000 */
[----:B------:R-:W2:Y:S01]  /*33fa0*/  LDL.64 R14, [R0+0x70] ;  /* 0x00007000000e7983 */ /* 0x000ea20000100a00 */
[----:B------:R-:W-:-:S02]  /*33fb0*/  ISETP.NE.AND P0, PT, R70, RZ, PT ;  /* 0x000000ff4600720c */ /* 0x000fc40003f05270 */
[----:B------:R-:W-:Y:S02]  /*33fc0*/  ISETP.LT.OR P1, PT, R74, 0x9, P1 ;  /* 0x000000094a00780c */ /* 0x000fe40000f21670 */
        /* <DEDUP_REMOVED lines=66> */
[----:B------:R-:W-:Y:S01]  /*343f0*/  ISETP.GT.AND P1, PT, R72, 0x48, !P1 ;  /* 0x000000484800780c */ /* 0x000fe20004f24270 */
        /* <DEDUP_REMOVED lines=9> */
[C---:B------:R-:W-:Y:S02]  /*34490*/  ISETP.LT.OR P2, PT, R74.reuse, 0x4a, P2 ;  /* 0x0000004a4a00780c */ /* 0x040fe40001741670 */
[----:B------:R-:W-:Y:S02]  /*344a0*/  FSEL R43, R43, -INF , !P1 ;  /* 0xff8000002b2b7808 */ /* 0x000fe40004800000 */
[----:B------:R-:W-:-:S02]  /*344b0*/  ISETP.LT.OR P3, PT, R74, 0x51, P3 ;  /* 0x000000514a00780c */ /* 0x000fc40001f61670 */
[----:B------:R-:W-:Y:S02]  /*344c0*/  FSEL R45, R45, -INF , !P2 ;  /* 0xff8000002d2d7808 */ /* 0x000fe40005000000 */
[----:B------:R-:W-:Y:S02]  /*344d0*/  ISETP.LT.OR P4, PT, R74, 0x52, P4 ;  /* 0x000000524a00780c */ /* 0x000fe40002781670 */
[----:B------:R-:W-:Y:S02]  /*344e0*/  FSEL R54, R54, -INF , !P3 ;  /* 0xff80000036367808 */ /* 0x000fe40005800000 */
        /* <DEDUP_REMOVED lines=97> */
[----:B------:R-:W-:Y:S01]  /*34b00*/  FMUL.FTZ R44, R9, R74 ;  /* 0x0000004a092c7220 */ /* 0x000fe20000410000 */
[----:B------:R-:W-:-:S04]  /*34b10*/  FFMA.FTZ R30, R29, R9, -R14 ;  /* 0x000000091d1e7223 */ /* 0x000fc8000001080e */
[----:B------:R-:W-:Y:S01]  /*34b20*/  FSEL R44, R44, RZ, P0 ;  /* 0x000000ff2c2c7208 */ /* 0x000fe20000000000 */
[-CC-:B------:R-:W-:Y:S01]  /*34b30*/  FFMA.FTZ R29, R28, R9.reuse, -R14.reuse ;  /* 0x000000091c1d7223 */ /* 0x180fe2000001080e */
[----:B------:R-:W-:-:S03]  /*34b40*/  FFMA.FTZ R172, R37, R9, -R14 ;  /* 0x0000000925ac7223 */ /* 0x000fc6000001080e */
[-C--:B------:R-:W-:Y:S01]  /*34b50*/  FFMA.FTZ R28, R26, R9.reuse, -R44 ;  /* 0x000000091a1c7223 */ /* 0x080fe2000001082c */
[-C--:B------:R-:W-:Y:S01]  /*34b60*/  FFMA.FTZ R40, R78, R9.reuse, -R14 ;  /* 0x000000094e287223 */ /* 0x080fe2000001080e */
[-C--:B------:R-:W-:Y:S01]  /*34b70*/  FFMA.FTZ R173, R71, R9.reuse, -R44 ;  /* 0x0000000947ad7223 */ /* 0x080fe2000001082c */
[----:B------:R-:W4:Y:S01]  /*34b80*/  MUFU.EX2 R172, R172 ;  /* 0x000000ac00ac7308 */ /* 0x000f220000000800 */
[-C--:B------:R-:W-:Y:S01]  /*34b90*/  FFMA.FTZ R39, R58, R9.reuse, -R14 ;  /* 0x000000093a277223 */ /* 0x080fe2000001080e */
[----:B------:R-:W-:-:S06]  /*34ba0*/  FFMA.FTZ R27, R18, R9, -R44 ;  /* 0x00000009121b7223 */ /* 0x000fcc000001082c */
[----:B------:R-:W0:Y:S01]  /*34bb0*/  MUFU.EX2 R28, R28 ;  /* 0x0000001c001c7308 */ /* 0x000e220000000800 */
[-C--:B------:R-:W-:Y:S01]  /*34bc0*/  FFMA.FTZ R174, R59, R9.reuse, -R14 ;  /* 0x000000093bae7223 */ /* 0x080fe2000001080e */
[----:B------:R-:W-:-:S06]  /*34bd0*/  FFMA.FTZ R175, R70, R9, -R44 ;  /* 0x0000000946af7223 */ /* 0x000fcc000001082c */
[----:B------:R-:W1:Y:S01]  /*34be0*/  MUFU.EX2 R40, R40 ;  /* 0x0000002800287308 */ /* 0x000e620000000800 */
[-C--:B------:R-:W-:Y:S01]  /*34bf0*/  FFMA.FTZ R38, R32, R9.reuse, -R14 ;  /* 0x0000000920267223 */ /* 0x080fe2000001080e */
[----:B------:R-:W-:-:S06]  /*34c00*/  FFMA.FTZ R26, R64, R9, -R44 ;  /* 0x00000009401a7223 */ /* 0x000fcc000001082c */
[----:B------:R-:W2:Y:S01]  /*34c10*/  MUFU.EX2 R173, R173 ;  /* 0x000000ad00ad7308 */ /* 0x000ea20000000800 */
[-C--:B------:R-:W-:Y:S01]  /*34c20*/  FFMA.FTZ R152, R61, R9.reuse, -R14 ;  /* 0x000000093d987223 */ /* 0x080fe2000001080e */
[----:B------:R-:W-:-:S06]  /*34c30*/  FFMA.FTZ R153, R69, R9, -R44 ;  /* 0x0000000945997223 */ /* 0x000fcc000001082c */
[----:B------:R-:W3:Y:S01]  /*34c40*/  MUFU.EX2 R39, R39 ;  /* 0x0000002700277308 */ /* 0x000ee20000000800 */
[----:B------:R-:W-:-:S07]  /*34c50*/  FFMA.FTZ R37, R36, R9, -R14 ;  /* 0x0000000924257223 */ /* 0x000fce000001080e */
[----:B------:R-:W3:Y:S01]  /*34c60*/  MUFU.EX2 R27, R27 ;  /* 0x0000001b001b7308 */ /* 0x000ee20000000800 */
        /* <DEDUP_REMOVED lines=14> */
[-CC-:B------:R-:W-:Y:S01]  /*34d50*/  FFMA.FTZ R168, R41, R9.reuse, -R14.reuse ;  /* 0x0000000929a87223 */ /* 0x180fe2000001080e */
[-C--:B------:R-:W-:Y:S01]  /*34d60*/  FFMA.FTZ R170, R13, R9.reuse, -R14 ;  /* 0x000000090daa7223 */ /* 0x080fe2000001080e */
[----:B----4-:R-:W-:Y:S01]  /*34d70*/  FADD.FTZ R73, R172, R73 ;  /* 0x00000049ac497221 */ /* 0x010fe20000010000 */
[----:B------:R-:W4:Y:S01]  /*34d80*/  MUFU.EX2 R38, R38 ;  /* 0x0000002600267308 */ /* 0x000f220000000800 */
[----:B0-----:R-:W-:Y:S01]  /*34d90*/  FADD.FTZ R14, R28, R15 ;  /* 0x0000000f1c0e7221 */ /* 0x001fe20000010000 */
[----:B------:R-:W-:Y:S01]  /*34da0*/  FFMA.FTZ R25, R24, R9, -R44 ;  /* 0x0000000918197223 */ /* 0x000fe2000001082c */
[----:B-1----:R-:W-:-:S05]  /*34db0*/  FADD.FTZ R18, R40, R73 ;  /* 0x0000004928127221 */ /* 0x002fca0000010000 */
[----:B------:R-:W0:Y:S01]  /*34dc0*/  MUFU.EX2 R26, R26 ;  /* 0x0000001a001a7308 */ /* 0x000e220000000800 */
[----:B--2---:R-:W-:Y:S01]  /*34dd0*/  FADD.FTZ R14, R173, R14 ;  /* 0x0000000ead0e7221 */ /* 0x004fe20000010000 */
[----:B------:R-:W-:Y:S01]  /*34de0*/  FFMA.FTZ R155, R68, R9, -R44 ;  /* 0x00000009449b7223 */ /* 0x000fe2000001082c */
[----:B---3--:R-:W-:-:S05]  /*34df0*/  FADD.FTZ R13, R39, R18 ;  /* 0x00000012270d7221 */ /* 0x008fca0000010000 */
[----:B------:R-:W1:Y:S01]  /*34e00*/  MUFU.EX2 R152, R152 ;  /* 0x0000009800987308 */ /* 0x000e620000000800 */
[----:B------:R-:W-:Y:S01]  /*34e10*/  FADD.FTZ R14, R27, R14 ;  /* 0x0000000e1b0e7221 */ /* 0x000fe20000010000 */
[----:B------:R-:W-:-:S06]  /*34e20*/  FFMA.FTZ R24, R20, R9, -R44 ;  /* 0x0000000914187223 */ /* 0x000fcc000001082c */
[----:B------:R-:W2:Y:S01]  /*34e30*/  MUFU.EX2 R153, R153 ;  /* 0x0000009900997308 */ /* 0x000ea20000000800 */
[----:B------:R-:W-:Y:S01]  /*34e40*/  FADD.FTZ R13, R174, R13 ;  /* 0x0000000dae0d7221 */ /* 0x000fe20000010000 */
        /* <DEDUP_REMOVED lines=10> */
[----:B-1----:R-:W-:Y:S01]  /*34ef0*/  FADD.FTZ R42, R152, R13 ;  /* 0x0000000d982a7221 */ /* 0x002fe20000010000 */
[----:B--2---:R-:W-:-:S05]  /*34f00*/  FADD.FTZ R14, R153, R14 ;  /* 0x0000000e990e7221 */ /* 0x004fca0000010000 */
        /* <DEDUP_REMOVED lines=75> */
[----:B------:R-:W-:-:S03]  /*353c0*/  FADD.FTZ R42, R169, R42 ;  /* 0x0000002aa92a7221 */ /* 0x000fc60000010000 */
[----:B0-----:R-:W-:Y:S01]  /*353d0*/  FADD.FTZ R9, R29, R44 ;  /* 0x0000002c1d097221 */ /* 0x001fe20000010000 */
[----:B----4-:R-:W-:-:S03]  /*353e0*/  FADD.FTZ R42, R13, R42 ;  /* 0x0000002a0d2a7221 */ /* 0x010fc60000010000 */
[----:B-1----:R-:W-:Y:S01]  /*353f0*/  FADD.FTZ R9, R170, R9 ;  /* 0x00000009aa097221 */ /* 0x002fe20000010000 */
[----:B--2---:R-:W-:-:S04]  /*35400*/  FADD.FTZ R41, R171, R42 ;  /* 0x0000002aab297221 */ /* 0x004fc80000010000 */
[----:B------:R-:W-:Y:S04]  /*35410*/  ST.E desc[UR4][R2.64+0x10], R9 ;  /* 0x0000100902007985 */ /* 0x000fe8000c101904 */
[----:B------:R0:W-:Y:S04]  /*35420*/  ST.E desc[UR6][R2.64+0x14], R41 ;  /* 0x0000142902007985 */ /* 0x0001e8000c101906 */
[----:B0-----:R-:W2:Y:S01]  /*35430*/  LDL.64 R2, [R0+0x80] ;  /* 0x0000800000027983 */ /* 0x001ea20000100a00 */
        /* <DEDUP_REMOVED lines=100> */
[----:B------:R-:W3:Y:S04]  /*35a80*/  LD.E R90, desc[UR14][R2.64+0x6c] ;  /* 0x00006c0e025a7980 */ /* 0x000ee8000c101900 */
[----:B0-----:R-:W4:Y:S01]  /*35a90*/  LD.E R91, desc[UR12][R2.64+0x68] ;  /* 0x0000680c025b7980 */ /* 0x001f22000c101900 */
[C---:B------:R-:W-:Y:S01]  /*35aa0*/  FMUL.FTZ R83, R8.reuse, R83 ;  /* 0x0000005308537220 */ /* 0x040fe20000410000 */
[C---:B------:R-:W-:Y:S02]  /*35ab0*/  FMUL.FTZ R79, R8.reuse, R79 ;  /* 0x0000004f084f7220 */ /* 0x040fe40000410000 */
[----:B------:R0:W-:Y:S04]  /*35ac0*/  ST.E desc[UR4][R2.64+0x44], R85 ;  /* 0x0000445502007985 */ /* 0x0001e8000c101904 */
[----:B-1----:R-:W3:Y:S01]  /*35ad0*/  LD.E R89, desc[UR24][R2.64+0x78] ;  /* 0x0000781802597980 */ /* 0x002ee2000c101900 */
[----:B------:R-:W-:-:S03]  /*35ae0*/  FMUL.FTZ R81, R8, R81 ;  /* 0x0000005108517220 */ /* 0x000fc60000410000 */
[----:B------:R1:W-:Y:S04]  /*35af0*/  ST.E desc[UR6][R2.64+0x50], R87 ;  /* 0x0000505702007985 */ /* 0x0003e8000c101906 */
[----:B0-----:R-:W3:Y:S04]  /*35b00*/  LD.E R85, desc[UR26][R2.64+0x7c] ;  /* 0x00007c1a02557980 */ /* 0x001ee8000c101900 */
[----:B------:R-:W3:Y:S01]  /*35b10*/  LD.E R88, desc[UR16][R2.64+0x88] ;  /* 0x0000881002587980 */ /* 0x000ee2000c101900 */
[----:B------:R-:W-:-:S03]  /*35b20*/  FMUL.FTZ R77, R8, R77 ;  /* 0x0000004d084d7220 */ /* 0x000fc60000410000 */
[----:B-1----:R-:W3:Y:S04]  /*35b30*/  LD.E R87, desc[UR18][R2.64+0x8c] ;  /* 0x00008c1202577980 */ /* 0x002ee8000c101900 */
[----:B------:R-:W3:Y:S04]  /*35b40*/  LD.E R86, desc[UR20][R2.64+0x98] ;  /* 0x0000981402567980 */ /* 0x000ee8000c101900 */
[----:B------:R0:W-:Y:S04]  /*35b50*/  ST.E desc[UR8][R2.64+0x40], R83 ;  /* 0x0000405302007985 */ /* 0x0001e8000c101908 */
[----:B------:R-:W3:Y:S01]  /*35b60*/  LD.E R84, desc[UR6][R2.64+0x9c] ;  /* 0x00009c0602547980 */ /* 0x000ee2000c101900 */
[----:B------:R-:W-:-:S03]  /*35b70*/  FMUL.FTZ R73, R8, R73 ;  /* 0x0000004908497220 */ /* 0x000fc60000410000 */
[----:B------:R1:W-:Y:S04]  /*35b80*/  ST.E desc[UR4][R2.64+0x30], R79 ;  /* 0x0000304f02007985 */ /* 0x0003e8000c101904 */
[----:B0-----:R-:W3:Y:S01]  /*35b90*/  LD.E R83, desc[UR10][R2.64+0xa8] ;  /* 0x0000a80a02537980 */ /* 0x001ee2000c101900 */
[----:B------:R-:W-:-:S03]  /*35ba0*/  FMUL.FTZ R75, R8, R75 ;  /* 0x0000004b084b7220 */ /* 0x000fc60000410000 */
[----:B------:R0:W-:Y:S04]  /*35bb0*/  ST.E desc[UR6][R2.64+0x34], R81 ;  /* 0x0000345102007985 */ /* 0x0001e8000c101906 */
[----:B-1----:R-:W3:Y:S04]  /*35bc0*/  LD.E R79, desc[UR12][R2.64+0xac] ;  /* 0x0000ac0c024f7980 */ /* 0x002ee8000c101900 */
[----:B------:R-:W3:Y:S04]  /*35bd0*/  LD.E R82, desc[UR14][R2.64+0xb8] ;  /* 0x0000b80e02527980 */ /* 0x000ee8000c101900 */
[----:B0-----:R-:W3:Y:S04]  /*35be0*/  LD.E R81, desc[UR16][R2.64+0xbc] ;  /* 0x0000bc1002517980 */ /* 0x001ee8000c101900 */
[----:B------:R-:W3:Y:S01]  /*35bf0*/  LD.E R80, desc[UR18][R2.64+0xc8] ;  /* 0x0000c81202507980 */ /* 0x000ee2000c101900 */
[----:B------:R-:W-:-:S03]  /*35c00*/  FMUL.FTZ R71, R8, R71 ;  /* 0x0000004708477220 */ /* 0x000fc60000410000 */
[----:B------:R0:W-:Y:S04]  /*35c10*/  ST.E desc[UR10][R2.64+0x24], R77 ;  /* 0x0000244d02007985 */ /* 0x0001e8000c10190a */
[----:B------:R-:W3:Y:S01]  /*35c20*/  LD.E R78, desc[UR20][R2.64+0xcc] ;  /* 0x0000cc14024e7980 */ /* 0x000ee2000c101900 */
[----:B------:R-:W-:-:S03]  /*35c30*/  FMUL.FTZ R69, R8, R69 ;  /* 0x0000004508457220 */ /* 0x000fc60000410000 */
[----:B------:R1:W-:Y:S04]  /*35c40*/  ST.E desc[UR6][R2.64+0x14], R73 ;  /* 0x0000144902007985 */ /* 0x0003e8000c101906 */
[----:B0-----:R-:W3:Y:S04]  /*35c50*/  LD.E R77, desc[UR22][R2.64+0xd8] ;  /* 0x0000d816024d7980 */ /* 0x001ee8000c101900 */
[----:B------:R-:W3:Y:S01]  /*35c60*/  LD.E R76, desc[UR24][R2.64+0xdc] ;  /* 0x0000dc18024c7980 */ /* 0x000ee2000c101900 */
[----:B------:R-:W-:-:S03]  /*35c70*/  FMUL.FTZ R67, R8, R67 ;  /* 0x0000004308437220 */ /* 0x000fc60000410000 */
[----:B------:R0:W-:Y:S04]  /*35c80*/  ST.E desc[UR8][R2.64+0x20], R75 ;  /* 0x0000204b02007985 */ /* 0x0001e8000c101908 */
[----:B-1----:R-:W3:Y:S04]  /*35c90*/  LD.E R73, desc[UR10][R2.64+0xe8] ;  /* 0x0000e80a02497980 */ /* 0x002ee8000c101900 */
[----:B------:R-:W3:Y:S04]  /*35ca0*/  LD.E R74, desc[UR14][R2.64+0xf8] ;  /* 0x0000f80e024a7980 */ /* 0x000ee8000c101900 */
[----:B0-----:R-:W3:Y:S01]  /*35cb0*/  LD.E R75, desc[UR12][R2.64+0xec] ;  /* 0x0000ec0c024b7980 */ /* 0x001ee2000c101900 */
[----:B------:R-:W-:-:S03]  /*35cc0*/  FMUL.FTZ R63, R8, R63 ;  /* 0x0000003f083f7220 */ /* 0x000fc60000410000 */
[----:B------:R-:W3:Y:S01]  /*35cd0*/  LD.E R72, desc[UR16][R2.64+0xfc] ;  /* 0x0000fc1002487980 */ /* 0x000ee2000c101900 */
[----:B------:R-:W-:-:S03]  /*35ce0*/  FMUL.FTZ R65, R8, R65 ;  /* 0x0000004108417220 */ /* 0x000fc60000410000 */
[----:B------:R0:W-:Y:S04]  /*35cf0*/  ST.E desc[UR4][R2.64+0x10], R71 ;  /* 0x0000104702007985 */ /* 0x0001e8000c101904 */
[----:B------:R-:W3:Y:S04]  /*35d00*/  LD.E R70, desc[UR18][R2.64+0x108] ;  /* 0x0001081202467980 */ /* 0x000ee8000c101900 */
[----:B------:R1:W-:Y:S04]  /*35d10*/  ST.E desc[UR6][R2.64+0x4], R69 ;  /* 0x0000044502007985 */ /* 0x0003e8000c101906 */
[----:B0-----:R-:W3:Y:S01]  /*35d20*/  LD.E R71, desc[UR20][R2.64+0x10c] ;  /* 0x00010c1402477980 */ /* 0x001ee2000c101900 */
[----:B------:R-:W-:-:S03]  /*35d30*/  FMUL.FTZ R61, R8, R61 ;  /* 0x0000003d083d7220 */ /* 0x000fc60000410000 */
[----:B------:R0:W-:Y:S04]  /*35d40*/  ST.E desc[UR4][R2.64], R67 ;  /* 0x0000004302007985 */ /* 0x0001e8000c101904 */
[----:B-1----:R-:W3:Y:S04]  /*35d50*/  LD.E R69, desc[UR12][R2.64+0x118] ;  /* 0x0001180c02457980 */ /* 0x002ee8000c101900 */
[----:B------:R-:W3:Y:S04]  /*35d60*/  LD.E R68, desc[UR22][R2.64+0x128] ;  /* 0x0001281602447980 */ /* 0x000ee8000c101900 */
[----:B0-----:R-:W3:Y:S01]  /*35d70*/  LD.E R67, desc[UR14][R2.64+0x11c] ;  /* 0x00011c0e02437980 */ /* 0x001ee2000c101900 */
[----:B------:R-:W-:-:S03]  /*35d80*/  FMUL.FTZ R59, R8, R59 ;  /* 0x0000003b083b7220 */ /* 0x000fc60000410000 */
[----:B------:R0:W-:Y:S04]  /*35d90*/  ST.E desc[UR8][R2.64+0x74], R63 ;  /* 0x0000743f02007985 */ /* 0x0001e8000c101908 */
[----:B------:R-:W3:Y:S04]  /*35da0*/  LD.E R66, desc[UR16][R2.64+0x12c] ;  /* 0x00012c1002427980 */ /* 0x000ee8000c101900 */
[----:B------:R1:W-:Y:S04]  /*35db0*/  ST.E desc[UR10][R2.64+0x80], R65 ;  /* 0x0000804102007985 */ /* 0x0003e8000c10190a */
[----:B0-----:R-:W3:Y:S01]  /*35dc0*/  LD.E R63, desc[UR18][R2.64+0x138] ;  /* 0x00013812023f7980 */ /* 0x001ee2000c101900 */
[----:B------:R-:W-:-:S03]  /*35dd0*/  FMUL.FTZ R57, R8, R57 ;  /* 0x0000003908397220 */ /* 0x000fc60000410000 */
[----:B------:R-:W3:Y:S04]  /*35de0*/  LD.E R64, desc[UR24][R2.64+0x148] ;  /* 0x0001481802407980 */ /* 0x000ee8000c101900 */
[----:B-1----:R-:W3:Y:S04]  /*35df0*/  LD.E R65, desc[UR20][R2.64+0x13c] ;  /* 0x00013c1402417980 */ /* 0x002ee8000c101900 */
[----:B------:R0:W-:Y:S04]  /*35e00*/  ST.E desc[UR6][R2.64+0x70], R61 ;  /* 0x0000703d02007985 */ /* 0x0001e8000c101906 */
[----:B------:R-:W3:Y:S01]  /*35e10*/  LD.E R62, desc[UR6][R2.64+0x14c] ;  /* 0x00014c06023e7980 */ /* 0x000ee2000c101900 */
[----:B------:R-:W-:-:S03]  /*35e20*/  FMUL.FTZ R55, R8, R55 ;  /* 0x0000003708377220 */ /* 0x000fc60000410000 */
[----:B------:R-:W3:Y:S04]  /*35e30*/  LD.E R60, desc[UR12][R2.64+0x15c] ;  /* 0x00015c0c023c7980 */ /* 0x000ee8000c101900 */
[----:B0-----:R-:W3:Y:S04]  /*35e40*/  LD.E R61, desc[UR8][R2.64+0x158] ;  /* 0x00015808023d7980 */ /* 0x001ee8000c101900 */
[----:B------:R0:W-:Y:S04]  /*35e50*/  ST.E desc[UR4][R2.64+0x64], R59 ;  /* 0x0000643b02007985 */ /* 0x0001e8000c101904 */
[----:B------:R-:W3:Y:S01]  /*35e60*/  LD.E R56, desc[UR14][R2.64+0x168] ;  /* 0x0001680e02387980 */ /* 0x000ee2000c101900 */
[----:B------:R-:W-:-:S03]  /*35e70*/  FMUL.FTZ R53, R8, R53 ;  /* 0x0000003508357220 */ /* 0x000fc60000410000 */
[----:B------:R1:W-:Y:S04]  /*35e80*/  ST.E desc[UR4][R2.64+0x84], R57 ;  /* 0x0000843902007985 */ /* 0x0003e8000c101904 */
[----:B0-----:R-:W3:Y:S04]  /*35e90*/  LD.E R59, desc[UR16][R2.64+0x16c] ;  /* 0x00016c10023b7980 */ /* 0x001ee8000c101900 */
[----:B------:R-:W3:Y:S01]  /*35ea0*/  LD.E R58, desc[UR18][R2.64+0x178] ;  /* 0x00017812023a7980 */ /* 0x000ee2000c101900 */
[----:B------:R-:W-:-:S03]  /*35eb0*/  FMUL.FTZ R51, R8, R51 ;  /* 0x0000003308337220 */ /* 0x000fc60000410000 */
[----:B-1----:R-:W3:Y:S04]  /*35ec0*/  LD.E R57, desc[UR20][R2.64+0x17c] ;  /* 0x00017c1402397980 */ /* 0x002ee8000c101900 */
[----:B------:R0:W-:Y:S01]  /*35ed0*/  ST.E desc[UR8][R2.64+0xa0], R55 ;  /* 0x0000a03702007985 */ /* 0x0001e2000c101908 */
[----:B------:R-:W-:-:S03]  /*35ee0*/  FMUL.FTZ R47, R8, R47 ;  /* 0x0000002f082f7220 */ /* 0x000fc60000410000 */
[----:B------:R-:W3:Y:S01]  /*35ef0*/  LD.E R54, desc[UR24][R2.64+0x18c] ;  /* 0x00018c1802367980 */ /* 0x000ee2000c101900 */
[----:B------:R-:W-:-:S03]  /*35f00*/  FMUL.FTZ R45, R8, R45 ;  /* 0x0000002d082d7220 */ /* 0x000fc60000410000 */
[----:B------:R1:W-:Y:S04]  /*35f10*/  ST.E desc[UR6][R2.64+0x94], R53 ;  /* 0x0000943502007985 */ /* 0x0003e8000c101906 */
[----:B0-----:R-:W3:Y:S01]  /*35f20*/  LD.E R55, desc[UR22][R2.64+0x188] ;  /* 0x0001881602377980 */ /* 0x001ee2000c101900 */
[----:B------:R-:W-:-:S03]  /*35f30*/  FMUL.FTZ R46, R8, R49 ;  /* 0x00000031082e7220 */ /* 0x000fc60000410000 */
[----:B------:R-:W3:Y:S01]  /*35f40*/  LD.E R50, desc[UR26][R2.64+0x198] ;  /* 0x0001981a02327980 */ /* 0x000ee2000c101900 */
[----:B------:R-:W-:-:S03]  /*35f50*/  FMUL.FTZ R44, R8, R44 ;  /* 0x0000002c082c7220 */ /* 0x000fc60000410000 */
[----:B-1----:R-:W3:Y:S01]  /*35f60*/  LD.E R53, desc[UR12][R2.64+0x19c] ;  /* 0x00019c0c02357980 */ /* 0x002ee2000c101900 */
[----:B------:R-:W-:-:S03]  /*35f70*/  FMUL.FTZ R9, R8, R9 ;  /* 0x0000000908097220 */ /* 0x000fc60000410000 */
[----:B------:R0:W-:Y:S04]  /*35f80*/  ST.E desc[UR4][R2.64+0x90], R51 ;  /* 0x0000903302007985 */ /* 0x0001e8000c101904 */
[----:B------:R-:W3:Y:S01]  /*35f90*/  LD.E R52, desc[UR14][R2.64+0x1a8] ;  /* 0x0001a80e02347980 */ /* 0x000ee2000c101900 */
[----:B------:R-:W-:-:S03]  /*35fa0*/  FMUL.FTZ R43, R8, R43 ;  /* 0x0000002b082b7220 */ /* 0x000fc60000410000 */
[----:B------:R-:W3:Y:S04]  /*35fb0*/  LD.E R49, desc[UR4][R2.64+0x1b8] ;  /* 0x0001b80402317980 */ /* 0x000ee8000c101900 */
[----:B0-----:R-:W3:Y:S01]  /*35fc0*/  LD.E R51, desc[UR16][R2.64+0x1ac] ;  /* 0x0001ac1002337980 */ /* 0x001ee2000c101900 */
[C---:B------:R-:W-:Y:S01]  /*35fd0*/  FMUL.FTZ R42, R8.reuse, R42 ;  /* 0x0000002a082a7220 */ /* 0x040fe20000410000 */
[C---:B------:R-:W-:Y:S02]  /*35fe0*/  FMUL.FTZ R41, R8.reuse, R41 ;  /* 0x0000002908297220 */ /* 0x040fe40000410000 */
[----:B------:R0:W-:Y:S04]  /*35ff0*/  ST.E desc[UR8][R2.64+0xb4], R47 ;  /* 0x0000b42f02007985 */ /* 0x0001e8000c101908 */
[----:B------:R-:W3:Y:S04]  /*36000*/  LD.E R48, desc[UR6][R2.64+0x1bc] ;  /* 0x0001bc0602307980 */ /* 0x000ee8000c101900 */
        /* <DEDUP_REMOVED lines=14> */
[----:B-1----:R-:W3:Y:S01]  /*360f0*/  LD.E R41, desc[UR22][R2.64+0x1fc] ;  /* 0x0001fc1602297980 */ /* 0x002ee2000c101900 */
[C---:B------:R-:W-:Y:S01]  /*36100*/  FMUL.FTZ R136, R8.reuse, R136 ;  /* 0x0000008808887220 */ /* 0x040fe20000410000 */
[C---:B------:R-:W-:Y:S01]  /*36110*/  FMUL.FTZ R138, R8.reuse, R138 ;  /* 0x0000008a088a7220 */ /* 0x040fe20000410000 */
[C---:B------:R-:W-:Y:S01]  /*36120*/  FMUL.FTZ R137, R8.reuse, R137 ;  /* 0x0000008908897220 */ /* 0x040fe20000410000 */
[C---:B------:R-:W-:Y:S01]  /*36130*/  FMUL.FTZ R135, R8.reuse, R135 ;  /* 0x0000008708877220 */ /* 0x040fe20000410000 */
[C---:B------:R-:W-:Y:S01]  /*36140*/  FMUL.FTZ R134, R8.reuse, R134 ;  /* 0x0000008608867220 */ /* 0x040fe20000410000 */
[----:B------:R-:W-:Y:S01]  /*36150*/  ST.E desc[UR4][R2.64+0xe4], R136 ;  /* 0x0000e48802007985 */ /* 0x000fe2000c101904 */
[C---:B------:R-:W-:Y:S01]  /*36160*/  FMUL.FTZ R133, R8.reuse, R133 ;  /* 0x0000008508857220 */ /* 0x040fe20000410000 */
[C---:B------:R-:W-:Y:S01]  /*36170*/  FMUL.FTZ R132, R8.reuse, R132 ;  /* 0x0000008408847220 */ /* 0x040fe20000410000 */
[C---:B------:R-:W-:Y:S01]  /*36180*/  FMUL.FTZ R131, R8.reuse, R131 ;  /* 0x0000008308837220 */ /* 0x040fe20000410000 */
        /* <DEDUP_REMOVED lines=33> */
[----:B------:R-:W-:Y:S04]  /*363a0*/  ST.E desc[UR16][R2.64+0x170], R122 ;  /* 0x0001707a02007985 */ /* 0x000fe8000c101910 */
[----:B------:R-:W-:Y:S04]  /*363b0*/  ST.E desc[UR6][R2.64+0x174], R120 ;  /* 0x0001747802007985 */ /* 0x000fe8000c101906 */
[----:B------:R0:W-:Y:S01]  /*363c0*/  ST.E desc[UR8][R2.64+0x180], R119 ;  /* 0x0001807702007985 */ /* 0x0001e2000c101908 */
[----:B------:R-:W-:-:S03]  /*363d0*/  FMUL.FTZ R113, R8, R113 ;  /* 0x0000007108717220 */ /* 0x000fc60000410000 */
[----:B------:R-:W-:Y:S04]  /*363e0*/  ST.E desc[UR4][R2.64+0x184], R118 ;  /* 0x0001847602007985 */ /* 0x000fe8000c101904 */
[----:B------:R-:W-:Y:S04]  /*363f0*/  ST.E desc[UR10][R2.64+0x190], R114 ;  /* 0x0001907202007985 */ /* 0x000fe8000c10190a */
[----:B------:R1:W-:Y:S01]  /*36400*/  ST.E desc[UR12][R2.64+0x194], R117 ;  /* 0x0001947502007985 */ /* 0x0003e2000c10190c */
[----:B------:R-:W-:-:S03]  /*36410*/  FMUL.FTZ R111, R8, R111 ;  /* 0x0000006f086f7220 */ /* 0x000fc60000410000 */
[----:B------:R-:W-:Y:S01]  /*36420*/  ST.E desc[UR14][R2.64+0x1a0], R116 ;  /* 0x0001a07402007985 */ /* 0x000fe2000c10190e */
[----:B0-----:R-:W-:-:S03]  /*36430*/  FMUL.FTZ R119, R8, R110 ;  /* 0x0000006e08777220 */ /* 0x001fc60000410000 */
[----:B------:R0:W-:Y:S01]  /*36440*/  ST.E desc[UR16][R2.64+0x1a4], R115 ;  /* 0x0001a47302007985 */ /* 0x0001e2000c101910 */
[----:B-1----:R-:W-:-:S03]  /*36450*/  FMUL.FTZ R117, R8, R112 ;  /* 0x0000007008757220 */ /* 0x002fc60000410000 */
[----:B------:R1:W-:Y:S01]  /*36460*/  ST.E desc[UR6][R2.64+0x1b0], R113 ;  /* 0x0001b07102007985 */ /* 0x0003e2000c101906 */
[C---:B------:R-:W-:Y:S01]  /*36470*/  FMUL.FTZ R109, R8.reuse, R109 ;  /* 0x0000006d086d7220 */ /* 0x040fe20000410000 */
[C---:B------:R-:W-:Y:S01]  /*36480*/  FMUL.FTZ R107, R8.reuse, R107 ;  /* 0x0000006b086b7220 */ /* 0x040fe20000410000 */
[C---:B0-----:R-:W-:Y:S01]  /*36490*/  FMUL.FTZ R115, R8.reuse, R108 ;  /* 0x0000006c08737220 */ /* 0x041fe20000410000 */
[----:B------:R-:W-:Y:S01]  /*364a0*/  ST.E desc[UR4][R2.64+0x1b4], R117 ;  /* 0x0001b47502007985 */ /* 0x000fe2000c101904 */
[----:B------:R-:W-:-:S03]  /*364b0*/  FMUL.FTZ R105, R8, R105 ;  /* 0x0000006908697220 */ /* 0x000fc60000410000 */
[----:B------:R-:W-:Y:S01]  /*364c0*/  ST.E desc[UR8][R2.64+0x1c0], R115 ;  /* 0x0001c07302007985 */ /* 0x000fe2000c101908 */
[----:B-1----:R-:W-:-:S03]  /*364d0*/  FMUL.FTZ R113, R8, R106 ;  /* 0x0000006a08717220 */ /* 0x002fc60000410000 */
[----:B------:R0:W-:Y:S01]  /*364e0*/  ST.E desc[UR10][R2.64+0x1c4], R111 ;  /* 0x0001c46f02007985 */ /* 0x0001e2000c10190a */
[----:B------:R-:W-:-:S03]  /*364f0*/  FMUL.FTZ R103, R7, R103 ;  /* 0x0000006707677220 */ /* 0x000fc60000410000 */
[----:B------:R-:W-:Y:S04]  /*36500*/  ST.E desc[UR12][R2.64+0x1d0], R119 ;  /* 0x0001d07702007985 */ /* 0x000fe8000c10190c */
[----:B------:R1:W-:Y:S01]  /*36510*/  ST.E desc[UR14][R2.64+0x1d4], R109 ;  /* 0x0001d46d02007985 */ /* 0x0003e2000c10190e */
[----:B0-----:R-:W-:-:S03]  /*36520*/  FMUL.FTZ R111, R8, R102 ;  /* 0x00000066086f7220 */ /* 0x001fc60000410000 */
[----:B------:R0:W-:Y:S01]  /*36530*/  ST.E desc[UR6][R2.64+0x1e0], R107 ;  /* 0x0001e06b02007985 */ /* 0x0001e2000c101906 */
[----:B------:R-:W-:-:S03]  /*36540*/  FMUL.FTZ R101, R7, R101 ;  /* 0x0000006507657220 */ /* 0x000fc60000410000 */
[----:B------:R-:W-:Y:S01]  /*36550*/  ST.E desc[UR16][R2.64+0x1e4], R113 ;  /* 0x0001e47102007985 */ /* 0x000fe2000c101910 */
[----:B-1----:R-:W-:-:S03]  /*36560*/  FMUL.FTZ R109, R7, R104 ;  /* 0x00000068076d7220 */ /* 0x002fc60000410000 */
[----:B------:R1:W-:Y:S01]  /*36570*/  ST.E desc[UR4][R2.64+0x1f0], R105 ;  /* 0x0001f06902007985 */ /* 0x0003e2000c101904 */
[----:B------:R-:W-:-:S03]  /*36580*/  FMUL.FTZ R99, R7, R99 ;  /* 0x0000006307637220 */ /* 0x000fc60000410000 */
[----:B------:R-:W-:Y:S01]  /*36590*/  ST.E desc[UR8][R2.64+0x1f4], R111 ;  /* 0x0001f46f02007985 */ /* 0x000fe2000c101908 */
[----:B0-----:R-:W-:-:S03]  /*365a0*/  FMUL.FTZ R107, R7, R100 ;  /* 0x00000064076b7220 */ /* 0x001fc60000410000 */
[----:B------:R-:W-:Y:S01]  /*365b0*/  ST.E desc[UR10][R2.64+0x8], R109 ;  /* 0x0000086d02007985 */ /* 0x000fe2000c10190a */
[----:B------:R-:W-:-:S03]  /*365c0*/  FMUL.FTZ R97, R7, R97 ;  /* 0x0000006107617220 */ /* 0x000fc60000410000 */
[----:B------:R0:W-:Y:S01]  /*365d0*/  ST.E desc[UR12][R2.64+0xc], R103 ;  /* 0x00000c6702007985 */ /* 0x0001e2000c10190c */
[C---:B-1----:R-:W-:Y:S01]  /*365e0*/  FMUL.FTZ R105, R7.reuse, R96 ;  /* 0x0000006007697220 */ /* 0x042fe20000410000 */
[C---:B------:R-:W-:Y:S02]  /*365f0*/  FMUL.FTZ R95, R7.reuse, R95 ;  /* 0x0000005f075f7220 */ /* 0x040fe40000410000 */
[----:B------:R1:W-:Y:S01]  /*36600*/  ST.E desc[UR6][R2.64+0x18], R101 ;  /* 0x0000186502007985 */ /* 0x0003e2000c101906 */
[----:B--2---:R-:W-:-:S03]  /*36610*/  FMUL.FTZ R93, R7, R93 ;  /* 0x0000005d075d7220 */ /* 0x004fc60000410000 */
[----:B------:R2:W-:Y:S01]  /*36620*/  ST.E desc[UR14][R2.64+0x1c], R99 ;  /* 0x00001c6302007985 */ /* 0x0005e2000c10190e */
[----:B0-----:R-:W-:-:S03]  /*36630*/  FMUL.FTZ R103, R7, R98 ;  /* 0x0000006207677220 */ /* 0x001fc60000410000 */
[----:B------:R-:W-:Y:S01]  /*36640*/  ST.E desc[UR16][R2.64+0x28], R107 ;  /* 0x0000286b02007985 */ /* 0x000fe2000c101910 */
[----:B-1----:R-:W-:-:S03]  /*36650*/  FMUL.FTZ R101, R7, R94 ;  /* 0x0000005e07657220 */ /* 0x002fc60000410000 */
[----:B------:R-:W-:Y:S01]  /*36660*/  ST.E desc[UR4][R2.64+0x2c], R103 ;  /* 0x00002c6702007985 */ /* 0x000fe2000c101904 */
[----:B--2---:R-:W-:-:S03]  /*36670*/  FMUL.FTZ R99, R7, R92 ;  /* 0x0000005c07637220 */ /* 0x004fc60000410000 */
[----:B------:R-:W-:Y:S01]  /*36680*/  ST.E desc[UR8][R2.64+0x38], R105 ;  /* 0x0000386902007985 */ /* 0x000fe2000c101908 */
[----:B----4-:R-:W-:-:S03]  /*36690*/  FMUL.FTZ R91, R7, R91 ;  /* 0x0000005b075b7220 */ /* 0x010fc60000410000 */
[----:B------:R0:W-:Y:S01]  /*366a0*/  ST.E desc[UR10][R2.64+0x3c], R97 ;  /* 0x00003c6102007985 */ /* 0x0001e2000c10190a */
[----:B---3--:R-:W-:-:S03]  /*366b0*/  FMUL.FTZ R89, R7, R89 ;  /* 0x0000005907597220 */ /* 0x008fc60000410000 */
[----:B------:R1:W-:Y:S01]  /*366c0*/  ST.E desc[UR6][R2.64+0x48], R95 ;  /* 0x0000485f02007985 */ /* 0x0003e2000c101906 */
[----:B------:R-:W-:-:S03]  /*366d0*/  FMUL.FTZ R85, R7, R85 ;  /* 0x0000005507557220 */ /* 0x000fc60000410000 */
[----:B------:R-:W-:Y:S01]  /*366e0*/  ST.E desc[UR12][R2.64+0x4c], R99 ;  /* 0x00004c6302007985 */ /* 0x000fe2000c10190c */
[----:B0-----:R-:W-:-:S03]  /*366f0*/  FMUL.FTZ R97, R7, R90 ;  /* 0x0000005a07617220 */ /* 0x001fc60000410000 */
[----:B------:R-:W-:Y:S01]  /*36700*/  ST.E desc[UR14][R2.64+0x58], R101 ;  /* 0x0000586502007985 */ /* 0x000fe2000c10190e */
[----:B------:R-:W-:-:S03]  /*36710*/  FMUL.FTZ R87, R7, R87 ;  /* 0x0000005707577220 */ /* 0x000fc60000410000 */
[----:B------:R0:W-:Y:S01]  /*36720*/  ST.E desc[UR16][R2.64+0x5c], R93 ;  /* 0x00005c5d02007985 */ /* 0x0001e2000c101910 */
[----:B-1----:R-:W-:-:S03]  /*36730*/  FMUL.FTZ R95, R7, R86 ;  /* 0x00000056075f7220 */ /* 0x002fc60000410000 */
[----:B------:R1:W-:Y:S01]  /*36740*/  ST.E desc[UR4][R2.64+0x68], R91 ;  /* 0x0000685b02007985 */ /* 0x0003e2000c101904 */
[----:B------:R-:W-:-:S03]  /*36750*/  FMUL.FTZ R83, R7, R83 ;  /* 0x0000005307537220 */ /* 0x000fc60000410000 */
[----:B------:R-:W-:Y:S01]  /*36760*/  ST.E desc[UR8][R2.64+0x6c], R97 ;  /* 0x00006c6102007985 */ /* 0x000fe2000c101908 */
[----:B0-----:R-:W-:-:S03]  /*36770*/  FMUL.FTZ R93, R7, R88 ;  /* 0x00000058075d7220 */ /* 0x001fc60000410000 */
[----:B------:R0:W-:Y:S01]  /*36780*/  ST.E desc[UR6][R2.64+0x78], R89 ;  /* 0x0000785902007985 */ /* 0x0001e2000c101906 */
[C---:B------:R-:W-:Y:S01]  /*36790*/  FMUL.FTZ R79, R7.reuse, R79 ;  /* 0x0000004f074f7220 */ /* 0x040fe20000410000 */
[C---:B-1----:R-:W-:Y:S02]  /*367a0*/  FMUL.FTZ R91, R7.reuse, R84 ;  /* 0x00000054075b7220 */ /* 0x042fe40000410000 */
[----:B------:R1:W-:Y:S01]  /*367b0*/  ST.E desc[UR10][R2.64+0x7c], R85 ;  /* 0x00007c5502007985 */ /* 0x0003e2000c10190a */
[----:B------:R-:W-:-:S03]  /*367c0*/  FMUL.FTZ R81, R7, R81 ;  /* 0x0000005107517220 */ /* 0x000fc60000410000 */
[----:B------:R-:W-:Y:S04]  /*367d0*/  ST.E desc[UR12][R2.64+0x88], R93 ;  /* 0x0000885d02007985 */ /* 0x000fe8000c10190c */
[----:B------:R2:W-:Y:S01]  /*367e0*/  ST.E desc[UR14][R2.64+0x8c], R87 ;  /* 0x00008c5702007985 */ /* 0x0005e2000c10190e */
[C---:B0-----:R-:W-:Y:S01]  /*367f0*/  FMUL.FTZ R89, R7.reuse, R78 ;  /* 0x0000004e07597220 */ /* 0x041fe20000410000 */
[C---:B-1----:R-:W-:Y:S02]  /*36800*/  FMUL.FTZ R85, R7.reuse, R82 ;  /* 0x0000005207557220 */ /* 0x042fe40000410000 */
[----:B------:R-:W-:Y:S01]  /*36810*/  ST.E desc[UR16][R2.64+0x98], R95 ;  /* 0x0000985f02007985 */ /* 0x000fe2000c101910 */
[----:B------:R-:W-:-:S03]  /*36820*/  FMUL.FTZ R77, R7, R77 ;  /* 0x0000004d074d7220 */ /* 0x000fc60000410000 */
[----:B------:R-:W-:Y:S01]  /*36830*/  ST.E desc[UR4][R2.64+0x9c], R91 ;  /* 0x00009c5b02007985 */ /* 0x000fe2000c101904 */
[----:B--2---:R-:W-:-:S03]  /*36840*/  FMUL.FTZ R87, R7, R80 ;  /* 0x0000005007577220 */ /* 0x004fc60000410000 */
[----:B------:R-:W-:Y:S01]  /*36850*/  ST.E desc[UR6][R2.64+0xa8], R83 ;  /* 0x0000a85302007985 */ /* 0x000fe2000c101906 */
[----:B------:R-:W-:-:S03]  /*36860*/  FMUL.FTZ R73, R7, R73 ;  /* 0x0000004907497220 */ /* 0x000fc60000410000 */
[----:B------:R0:W-:Y:S01]  /*36870*/  ST.E desc[UR8][R2.64+0xac], R79 ;  /* 0x0000ac4f02007985 */ /* 0x0001e2000c101908 */
[----:B------:R-:W-:-:S03]  /*36880*/  FMUL.FTZ R75, R7, R75 ;  /* 0x0000004b074b7220 */ /* 0x000fc60000410000 */
[----:B------:R-:W-:Y:S04]  /*36890*/  ST.E desc[UR10][R2.64+0xb8], R85 ;  /* 0x0000b85502007985 */ /* 0x000fe8000c10190a */
[----:B------:R1:W-:Y:S01]  /*368a0*/  ST.E desc[UR12][R2.64+0xbc], R81 ;  /* 0x0000bc5102007985 */ /* 0x0003e2000c10190c */
[----:B0-----:R-:W-:-:S03]  /*368b0*/  FMUL.FTZ R79, R7, R76 ;  /* 0x0000004c074f7220 */ /* 0x001fc60000410000 */
[----:B------:R-:W-:Y:S01]  /*368c0*/  ST.E desc[UR14][R2.64+0xc8], R87 ;  /* 0x0000c85702007985 */ /* 0x000fe2000c10190e */
[----:B------:R-:W-:-:S03]  /*368d0*/  FMUL.FTZ R83, R7, R70 ;  /* 0x0000004607537220 */ /* 0x000fc60000410000 */
[----:B------:R-:W-:Y:S01]  /*368e0*/  ST.E desc[UR4][R2.64+0xcc], R89 ;  /* 0x0000cc5902007985 */ /* 0x000fe2000c101904 */
[----:B-1----:R-:W-:-:S03]  /*368f0*/  FMUL.FTZ R81, R7, R74 ;  /* 0x0000004a07517220 */ /* 0x002fc60000410000 */
[----:B------:R0:W-:Y:S01]  /*36900*/  ST.E desc[UR16][R2.64+0xd8], R77 ;  /* 0x0000d84d02007985 */ /* 0x0001e2000c101910 */
[----:B------:R-:W-:-:S03]  /*36910*/  FMUL.FTZ R71, R7, R71 ;  /* 0x0000004707477220 */ /* 0x000fc60000410000 */
[----:B------:R-:W-:Y:S01]  /*36920*/  ST.E desc[UR6][R2.64+0xdc], R79 ;  /* 0x0000dc4f02007985 */ /* 0x000fe2000c101906 */
[----:B------:R-:W-:-:S03]  /*36930*/  FMUL.FTZ R69, R7, R69 ;  /* 0x0000004507457220 */ /* 0x000fc60000410000 */
[----:B------:R1:W-:Y:S01]  /*36940*/  ST.E desc[UR8][R2.64+0xe8], R73 ;  /* 0x0000e84902007985 */ /* 0x0003e2000c101908 */
[----:B0-----:R-:W-:-:S03]  /*36950*/  FMUL.FTZ R77, R7, R72 ;  /* 0x00000048074d7220 */ /* 0x001fc60000410000 */
[----:B------:R0:W-:Y:S01]  /*36960*/  ST.E desc[UR10][R2.64+0xec], R75 ;  /* 0x0000ec4b02007985 */ /* 0x0001e2000c10190a */
[----:B------:R-:W-:-:S03]  /*36970*/  FMUL.FTZ R67, R7, R67 ;  /* 0x0000004307437220 */ /* 0x000fc60000410000 */
[----:B------:R-:W-:Y:S04]  /*36980*/  ST.E desc[UR12][R2.64+0xf8], R81 ;  /* 0x0000f85102007985 */ /* 0x000fe8000c10190c */
[----:B------:R-:W-:Y:S01]  /*36990*/  ST.E desc[UR4][R2.64+0xfc], R77 ;  /* 0x0000fc4d02007985 */ /* 0x000fe2000c101904 */
[----:B-1----:R-:W-:-:S03]  /*369a0*/  FMUL.FTZ R73, R7, R68 ;  /* 0x0000004407497220 */ /* 0x002fc60000410000 */
[----:B------:R-:W-:Y:S01]  /*369b0*/  ST.E desc[UR14][R2.64+0x108], R83 ;  /* 0x0001085302007985 */ /* 0x000fe2000c10190e */
[----:B------:R-:W-:-:S03]  /*369c0*/  FMUL.FTZ R63, R7, R63 ;  /* 0x0000003f073f7220 */ /* 0x000fc60000410000 */
[----:B------:R1:W-:Y:S01]  /*369d0*/  ST.E desc[UR16][R2.64+0x10c], R71 ;  /* 0x00010c4702007985 */ /* 0x0003e2000c101910 */
[C---:B------:R-:W-:Y:S01]  /*369e0*/  FMUL.FTZ R65, R7.reuse, R65 ;  /* 0x0000004107417220 */ /* 0x040fe20000410000 */
[C---:B0-----:R-:W-:Y:S02]  /*369f0*/  FMUL.FTZ R75, R7.reuse, R64 ;  /* 0x00000040074b7220 */ /* 0x041fe40000410000 */
[----:B------:R-:W-:Y:S01]  /*36a00*/  ST.E desc[UR6][R2.64+0x118], R69 ;  /* 0x0001184502007985 */ /* 0x000fe2000c101906 */
[----:B------:R-:W-:-:S03]  /*36a10*/  FMUL.FTZ R61, R7, R61 ;  /* 0x0000003d073d7220 */ /* 0x000fc60000410000 */
[----:B------:R0:W-:Y:S01]  /*36a20*/  ST.E desc[UR8][R2.64+0x11c], R67 ;  /* 0x00011c4302007985 */ /* 0x0001e2000c101908 */
[----:B-1----:R-:W-:-:S03]  /*36a30*/  FMUL.FTZ R71, R7, R66 ;  /* 0x0000004207477220 */ /* 0x002fc60000410000 */
[----:B------:R-:W-:Y:S04]  /*36a40*/  ST.E desc[UR10][R2.64+0x128], R73 ;  /* 0x0001284902007985 */ /* 0x000fe8000c10190a */
[----:B------:R-:W-:Y:S01]  /*36a50*/  ST.E desc[UR4][R2.64+0x12c], R71 ;  /* 0x00012c4702007985 */ /* 0x000fe2000c101904 */
[----:B0-----:R-:W-:-:S03]  /*36a60*/  FMUL.FTZ R67, R7, R62 ;  /* 0x0000003e07437220 */ /* 0x001fc60000410000 */
[----:B------:R0:W-:Y:S01]  /*36a70*/  ST.E desc[UR12][R2.64+0x138], R63 ;  /* 0x0001383f02007985 */ /* 0x0001e2000c10190c */
[----:B------:R-:W-:-:S03]  /*36a80*/  FMUL.FTZ R59, R7, R59 ;  /* 0x0000003b073b7220 */ /* 0x000fc60000410000 */
[----:B------:R1:W-:Y:S01]  /*36a90*/  ST.E desc[UR14][R2.64+0x13c], R65 ;  /* 0x00013c4102007985 */ /* 0x0003e2000c10190e */
[C---:B------:R-:W-:Y:S01]  /*36aa0*/  FMUL.FTZ R69, R7.reuse, R58 ;  /* 0x0000003a07457220 */ /* 0x040fe20000410000 */
[C---:B------:R-:W-:Y:S02]  /*36ab0*/  FMUL.FTZ R57, R7.reuse, R57 ;  /* 0x0000003907397220 */ /* 0x040fe40000410000 */
[----:B------:R-:W-:Y:S01]  /*36ac0*/  ST.E desc[UR16][R2.64+0x148], R75 ;  /* 0x0001484b02007985 */ /* 0x000fe2000c101910 */
[----:B0-----:R-:W-:-:S03]  /*36ad0*/  FMUL.FTZ R63, R7, R60 ;  /* 0x0000003c073f7220 */ /* 0x001fc60000410000 */
[----:B------:R-:W-:Y:S01]  /*36ae0*/  ST.E desc[UR6][R2.64+0x14c], R67 ;  /* 0x00014c4302007985 */ /* 0x000fe2000c101906 */
[----:B-1----:R-:W-:-:S03]  /*36af0*/  FMUL.FTZ R65, R7, R56 ;  /* 0x0000003807417220 */ /* 0x002fc60000410000 */
        /* <DEDUP_REMOVED lines=17> */
[C---:B-1----:R-:W-:Y:S01]  /*36c10*/  FMUL.FTZ R55, R7.reuse, R48 ;  /* 0x0000003007377220 */ /* 0x042fe20000410000 */
[C---:B------:R-:W-:Y:S02]  /*36c20*/  FMUL.FTZ R45, R7.reuse, R45 ;  /* 0x0000002d072d7220 */ /* 0x040fe40000410000 */
[----:B------:R0:W-:Y:S04]  /*36c30*/  ST.E desc[UR10][R2.64+0x19c], R53 ;  /* 0x00019c3502007985 */ /* 0x0001e8000c10190a */
[----:B------:R-:W-:Y:S04]  /*36c40*/  ST.E desc[UR12][R2.64+0x1a8], R61 ;  /* 0x0001a83d02007985 */ /* 0x000fe8000c10190c */
[----:B------:R1:W-:Y:S01]  /*36c50*/  ST.E desc[UR14][R2.64+0x1ac], R51 ;  /* 0x0001ac3302007985 */ /* 0x0003e2000c10190e */
[----:B------:R-:W-:-:S03]  /*36c60*/  FMUL.FTZ R43, R7, R43 ;  /* 0x0000002b072b7220 */ /* 0x000fc60000410000 */
[----:B------:R2:W-:Y:S01]  /*36c70*/  ST.E desc[UR6][R2.64+0x1b8], R49 ;  /* 0x0001b83102007985 */ /* 0x0005e2000c101906 */
[----:B0-----:R-:W-:-:S03]  /*36c80*/  FMUL.FTZ R53, R7, R9 ;  /* 0x0000000907357220 */ /* 0x001fc60000410000 */
[----:B------:R0:W-:Y:S01]  /*36c90*/  ST.E desc[UR16][R2.64+0x1bc], R55 ;  /* 0x0001bc3702007985 */ /* 0x0001e2000c101910 */
[----:B-1----:R-:W-:-:S03]  /*36ca0*/  FMUL.FTZ R51, R7, R46 ;  /* 0x0000002e07337220 */ /* 0x002fc60000410000 */
[----:B------:R-:W-:Y:S01]  /*36cb0*/  ST.E desc[UR4][R2.64+0x1c8], R47 ;  /* 0x0001c82f02007985 */ /* 0x000fe2000c101904 */
[----:B--2---:R-:W-:-:S03]  /*36cc0*/  FMUL.FTZ R49, R7, R44 ;  /* 0x0000002c07317220 */ /* 0x004fc60000410000 */
[----:B------:R-:W-:Y:S01]  /*36cd0*/  ST.E desc[UR8][R2.64+0x1cc], R45 ;  /* 0x0001cc2d02007985 */ /* 0x000fe2000c101908 */
[C---:B------:R-:W-:Y:S01]  /*36ce0*/  FMUL.FTZ R41, R7.reuse, R41 ;  /* 0x0000002907297220 */ /* 0x040fe20000410000 */
[----:B0-----:R-:W-:Y:S02]  /*36cf0*/  FMUL.FTZ R55, R7, R42 ;  /* 0x0000002a07377220 */ /* 0x001fe40000410000 */
[----:B------:R-:W-:Y:S04]  /*36d00*/  ST.E desc[UR10][R2.64+0x1d8], R51 ;  /* 0x0001d83302007985 */ /* 0x000fe8000c10190a */
[----:B------:R-:W-:Y:S04]  /*36d10*/  ST.E desc[UR6][R2.64+0x1dc], R49 ;  /* 0x0001dc3102007985 */ /* 0x000fe8000c101906 */
[----:B------:R-:W-:Y:S04]  /*36d20*/  ST.E desc[UR12][R2.64+0x1e8], R53 ;  /* 0x0001e83502007985 */ /* 0x000fe8000c10190c */
[----:B------:R-:W-:Y:S04]  /*36d30*/  ST.E desc[UR14][R2.64+0x1ec], R43 ;  /* 0x0001ec2b02007985 */ /* 0x000fe8000c10190e */
[----:B------:R-:W-:Y:S04]  /*36d40*/  ST.E desc[UR16][R2.64+0x1f8], R55 ;  /* 0x0001f83702007985 */ /* 0x000fe8000c101910 */
[----:B------:R0:W-:Y:S01]  /*36d50*/  ST.E desc[UR18][R2.64+0x1fc], R41 ;  /* 0x0001fc2902007985 */ /* 0x0001e2000c101912 */
[----:B------:R-:W-:-:S03]  /*36d60*/  LEA.HI R42, R6, 0x8, RZ, 0x19 ;  /* 0x00000008062a7811 */ /* 0x000fc600078fc8ff */
[----:B------:R-:W2:Y:S02]  /*36d70*/  LDL.64 R8, [R0] ;  /* 0x0000000000087983 */ /* 0x000ea40000100a00 */
[----:B------:R1:W-:Y:S06]  /*36d80*/  BAR.SYNC.DEFER_BLOCKING R42, 0x100 ;  /* 0x0004002a0000751d */ /* 0x0003ec0000010000 */
[----:B0-----:R-:W3:Y:S01]  /*36d90*/  LDL.64 R2, [R0+0x80] ;  /* 0x0000800000027983 */ /* 0x001ee20000100a00 */
[C---:B------:R-:W-:Y:S02]  /*36da0*/  R2UR UR28, R4.reuse ;  /* 0x00000000041c72ca */ /* 0x040fe400000e0000 */
[----:B------:R-:W-:Y:S01]  /*36db0*/  R2UR UR29, R5 ;  /* 0x00000000051d72ca */ /* 0x000fe200000e0000 */
[----:B------:R-:W4:Y:S04]  /*36dc0*/  LDL.64 R6, [R0+0x98] ;  /* 0x0000980000067983 */ /* 0x000f280000100a00 */
[----:B--2---:R-:W2:Y:S04]  /*36dd0*/  LD.E R41, desc[UR6][R8.64] ;  /* 0x0000000608297980 */ /* 0x004ea8000c101900 */
[----:B------:R-:W2:Y:S04]  /*36de0*/  LDL.64 R8, [R0+0x88] ;  /* 0x0000880000087983 */ /* 0x000ea80000100a00 */
[----:B---3--:R-:W3:Y:S04]  /*36df0*/  LD.E R45, desc[UR4][R2.64] ;  /* 0x00000004022d7980 */ /* 0x008ee8000c101900 */
        /* <DEDUP_REMOVED lines=64> */
[----:B----4-:R-:W4:Y:S04]  /*37200*/  LD.E.64 R6, desc[UR4][R6.64] ;  /* 0x0000000406067980 */ /* 0x010f28000c101b00 */
[----:B---3--:R-:W-:Y:S04]  /*37210*/  ST.E desc[UR8][R2.64], R45 ;  /* 0x0000002d02007985 */ /* 0x008fe8000c101908 */
        /* <DEDUP_REMOVED lines=64> */
[----:B0-----:R-:W3:Y:S04]  /*37620*/  LD.E R43, desc[UR28][R2.64+0x104] ;  /* 0x0001041c022b7980 */ /* 0x001ee8000c101900 */
[----:B---3--:R0:W-:Y:S04]  /*37630*/  ST.E desc[UR4][R2.64+0x104], R43 ;  /* 0x0001042b02007985 */ /* 0x0081e8000c101904 */
[----:B------:R-:W3:Y:S04]  /*37640*/  LD.E R45, desc[UR6][R2.64+0x108] ;  /* 0x00010806022d7980 */ /* 0x000ee8000c101900 */
[----:B-1----:R-:W4:Y:S04]  /*37650*/  LD.E R47, desc[UR8][R2.64+0x10c] ;  /* 0x00010c08022f7980 */ /* 0x002f28000c101900 */
        /* <DEDUP_REMOVED lines=60> */
[----:B---3--:R-:W-:Y:S04]  /*37a20*/  ST.E desc[UR4][R2.64+0x108], R45 ;  /* 0x0001082d02007985 */ /* 0x008fe8000c101904 */
[----:B----4-:R-:W-:Y:S04]  /*37a30*/  ST.E desc[UR6][R2.64+0x10c], R47 ;  /* 0x00010c2f02007985 */ /* 0x010fe8000c101906 */
[----:B--2---:R-:W-:Y:S04]  /*37a40*/  ST.E desc[UR8][R2.64+0x110], R49 ;  /* 0x0001103102007985 */ /* 0x004fe8000c101908 */
        /* <DEDUP_REMOVED lines=59> */
[----:B0-----:R-:W4:Y:S01]  /*37e00*/  LD.E R43, desc[UR28][R8.64] ;  /* 0x0000001c082b7980 */ /* 0x001f22000c101900 */
        /* <DEDUP_REMOVED lines=22> */
[----:B------:R-:W-:Y:S01]  /*37f70*/  IMAD R6, R41, 0xc00, R6 ;  /* 0x00000c0029067824 */ /* 0x000fe200078e0206 */
[----:B------:R-:W-:Y:S01]  /*37f80*/  F2FP.F16.F32.PACK_AB R172, R40, R172 ;  /* 0x000000ac28ac723e */ /* 0x000fe200000000ff */
[----:B------:R-:W4:Y:S01]  /*37f90*/  LD.E R41, desc[UR30][R2.64+0x44] ;  /* 0x0000441e02297980 */ /* 0x000f22000c101900 */
[----:B------:R-:W-:Y:S02]  /*37fa0*/  F2FP.F16.F32.PACK_AB R174, R174, R39 ;  /* 0x00000027aeae723e */ /* 0x000fe400000000ff */
[----:B------:R-:W-:Y:S01]  /*37fb0*/  F2FP.F16.F32.PACK_AB R152, R152, R38 ;  /* 0x000000269898723e */ /* 0x000fe200000000ff */
        /* <DEDUP_REMOVED lines=77> */
[----:B------:R-:W-:-:S03]  /*38490*/  ISETP.NE.U32.AND P0, PT, R43, RZ, PT ;  /* 0x000000ff2b00720c */ /* 0x000fc60003f05070 */
        /* <DEDUP_REMOVED lines=65> */
[----:B------:R-:W-:Y:S01]  /*388b0*/  R2UR UR7, R7 ;  /* 0x00000000070772ca */ /* 0x000fe200000e0000 */
[----:B------:R-:W-:Y:S01]  /*388c0*/  VOTEU.ANY UP0, P0 ;  /* 0x00000000003f7886 */ /* 0x000fe20000000100 */
        /* <DEDUP_REMOVED lines=52> */
[----:B------:R-:W-:Y:S02]  /*38c10*/  R2UR UR4, R4 ;  /* 0x00000000040472ca */ /* 0x000fe400000e0000 */
        /* <DEDUP_REMOVED lines=721> */
[----:B------:R-:W-:Y:S01]  /*3b930*/  F2FP.F16.F32.PACK_AB R167, R167, R15 ;  /* 0x0000000fa7a7723e */ /* 0x000fe200000000ff */
[----:B------:R-:W-:Y:S01]  /*3b940*/  IMAD.MOV.U32 R15, RZ, RZ, R7 ;  /* 0x000000ffff0f7224 */ /* 0x000fe200078e0007 */
[----:B------:R-:W-:Y:S01]  /*3b950*/  F2FP.F16.F32.PACK_AB R169, R169, R14 ;  /* 0x0000000ea9a9723e */ /* 0x000fe200000000ff */
[----:B------:R-:W-:-:S03]  /*3b960*/  VIADD R14, R6, 0x80 ;  /* 0x00000080060e7836 */ /* 0x000fc60000000000 */
        /* <DEDUP_REMOVED lines=3117> */
[----:B------:R-:W-:Y:S02]  /*47c40*/  F2FP.F16.F32.PACK_AB R171, R171, R13 ;  /* 0x0000000dabab723e */ /* 0x000fe400000000ff */
        /* <DEDUP_REMOVED lines=1158> */
[----:B0-----:R-:W1:Y:S01]  /*4c4b0*/  LDL.64 R8, [R0+0x40] ;  /* 0x0000400000087983 */ /* 0x001e620000100a00 */
[----:B------:R-:W-:-:S02]  /*4c4c0*/  R2UR UR4, R4 ;  /* 0x00000000040472ca */ /* 0x000fc400000e0000 */
[----:B------:R-:W-:Y:S01]  /*4c4d0*/  R2UR UR5, R5 ;  /* 0x00000000050572ca */ /* 0x000fe200000e0000 */
[----:B------:R-:W3:-:S12]  /*4c4e0*/  LDL.64 R6, [R0] ;  /* 0x0000000000067983 */ /* 0x000ed80000100a00 */
[----:B-1----:R-:W4:Y:S01]  /*4c4f0*/  LD.E R12, desc[UR4][R8.64] ;  /* 0x00000004080c7980 */ /* 0x002f22000c101900 */
[----:B------:R-:W-:Y:S02]  /*4c500*/  R2UR UR4, R4 ;  /* 0x00000000040472ca */ /* 0x000fe400000e0000 */
[----:B------:R-:W-:Y:S01]  /*4c510*/  R2UR UR5, R5 ;  /* 0x00000000050572ca */ /* 0x000fe200000e0000 */
[----:B------:R-:W-:-:S12]  /*4c520*/  BSSY B2, `(.L_x_13005) ;  /* 0x0000006000027945 */ /* 0x000fd80003800000 */
[----:B---3--:R2:W5:Y:S01]  /*4c530*/  LD.E R6, desc[UR4][R6.64] ;  /* 0x0000000406067980 */ /* 0x008562000c101900 */
[----:B----4-:R-:W-:-:S04]  /*4c540*/  LOP3.LUT R12, R12, 0x1, RZ, 0xfc, !PT ;  /* 0x000000010c0c7812 */ /* 0x010fc800078efcff */
[----:B------:R-:W-:-:S13]  /*4c550*/  ISETP.NE.AND P0, PT, R12, 0x3, PT ;  /* 0x000000030c00780c */ /* 0x000fda0003f05270 */
[----:B--2---:R-:W-:Y:S05]  /*4c560*/  @!P0 BRA `(.L_x_13006) ;  /* 0x0000000000048947 */ /* 0x004fea0003800000 */
[----:B------:R-:W-:Y:S01]  /*4c570*/  BPT.TRAP 0x1 ;  /* 0x000000040000795c */ /* 0x000fe20000300000 */
.L_x_13006:
[----:B------:R-:W-:Y:S05]  /*4c580*/  BSYNC B2 ;  /* 0x0000000000027941 */ /* 0x000fea0003800000 */
.L_x_13005:
        /* <DEDUP_REMOVED lines=11> */
[----:B0-----:R-:W-:Y:S05]  /*4c640*/  RET.REL.NODEC R218 `(_ZN7cutlass13device_kernelIN5flash11enable_sm90INS1_16FlashAttnFwdSm90INS1_25CollectiveMainloopFwdSm90ILi2EN4cute5tupleIJNS5_1CILi1EEES8_S8_EEENS6_IJNS7_ILi128EEENS7_ILi96EEENS7_ILi64EEEEEELi256ENS_6half_tEfNS_4arch4Sm90ELb0ELb1ELb1ELb1ELb1ELb0ELb1ELb1ELb0ELb1ELb1ELb0EEENS1_21CollectiveEpilogueFwdINS6_IJSA_NS7_ILi256EEESB_EEES9_SE_SG_Li256ELb1ELb1ELb1ELb0EEENS1_36VarlenDynamicPersistentTileSchedulerILi128ELi96ELi256ELi128ELb1ELb1ELb1ELb1ELb0ELb1EEEEEEEEEvNT_6ParamsE) ;  /* 0xfffffb38da6c7950 */ /* 0x001fea0003c3ffff */
.L_x_12981:
[----:B0-----:R0:W1:Y:S02]  /*4c650*/  SYNCS.PHASECHK.TRANS64.TRYWAIT P0, [R6+URZ], R7 ;  /* 0x00000007060075a7 */ /* 0x001064000800017f */
[----:B-1----:R-:W-:Y:S05]  /*4c660*/  @!P0 NANOSLEEP.SYNCS 0x989680 ;  /* 0x009896800000895d */ /* 0x002fea0003900000 */
[----:B------:R-:W1:Y:S02]  /*4c670*/  @!P0 SYNCS.PHASECHK.TRANS64 P0, [R6+URZ], R7 ;  /* 0x00000007060085a7 */ /* 0x000e64000800007f */
[----:B-1----:R-:W-:Y:S05]  /*4c680*/  @!P0 BRA `(.L_x_12981) ;  /* 0xfffffffc00f08947 */ /* 0x002fea000383ffff */
[----:B------:R-:W-:Y:S05]  /*4c690*/  BRA `(.L_x_12980) ;  /* 0xfffffe4400f87947 */ /* 0x000fea000383ffff */
.L_x_12988:
[----:B0-----:R0:W1:Y:S02]  /*4c6a0*/  SYNCS.PHASECHK.TRANS64.TRYWAIT P0, [R18+URZ], R19 ;  /* 0x00000013120075a7 */ /* 0x001064000800017f */
[----:B-1----:R-:W-:Y:S05]  /*4c6b0*/  @!P0 NANOSLEEP.SYNCS 0x989680 ;  /* 0x009896800000895d */ /* 0x002fea0003900000 */
[----:B------:R-:W1:Y:S02]  /*4c6c0*/  @!P0 SYNCS.PHASECHK.TRANS64 P0, [R18+URZ], R19 ;  /* 0x00000013120085a7 */ /* 0x000e64000800007f */
[----:B-1----:R-:W-:Y:S05]  /*4c6d0*/  @!P0 BRA `(.L_x_12988) ;  /* 0xfffffffc00f08947 */ /* 0x002fea000383ffff */
[----:B------:R-:W-:Y:S05]  /*4c6e0*/  BRA `(.L_x_12987) ;  /* 0xfffffe4c00cc7947 */ /* 0x000fea000383ffff */
.L_x_13007:
        /* <DEDUP_REMOVED lines=9> */
.L_x_15776:


//--------------------- .text._ZN7cutlass13device_kernelIN5flash11enable_sm90INS1_16FlashAttnFwdSm90INS1_25CollectiveMainloopFwdSm90ILi2EN4cute5tupleIJNS5_1CILi1EEES8_S8_EEENS6_IJNS7_ILi128EEENS7_ILi96EEENS7_ILi64EEEEEELi256ENS_6half_tEfNS_4arch4Sm90ELb0ELb1ELb1ELb1ELb1ELb1ELb1ELb1ELb0ELb1ELb1ELb0EEENS1_21CollectiveEpilogueFwdINS6_IJSA_NS7_ILi256EEESB_EEES9_SE_SG_Li256ELb1ELb1ELb1ELb0EEENS1_36VarlenDynamicPersistentTileSchedulerILi128ELi96ELi256ELi128ELb1ELb1ELb1ELb1ELb0ELb1EEEEEEEEEvNT_6ParamsE --------------------------
	.section	.text._ZN7cutlass13device_kernelIN5flash11enable_sm90INS1_16FlashAttnFwdSm90INS1_25CollectiveMainloopFwdSm90ILi2EN4cute5tupleIJNS5_1CILi1EEES8_S8_EEENS6_IJNS7_ILi128EEENS7_ILi96EEENS7_ILi64EEEEEELi256ENS_6half_tEfNS_4arch4Sm90ELb0ELb1ELb1ELb1ELb1ELb1ELb1ELb1ELb0ELb1ELb1ELb0EEENS1_21CollectiveEpilogueFwdINS6_IJSA_NS7_ILi256EEESB_EEES9_SE_SG_Li256ELb1ELb1ELb1ELb0EEENS1_36VarlenDynamicPersistentTileSchedulerILi128ELi96ELi256ELi128ELb1ELb1ELb1ELb1ELb0ELb1EEEEEEEEEvNT_6ParamsE,"ax",@progbits
	.align	128
.text._ZN7cutlass13device_kernelIN5flash11enable_sm90INS1_16FlashAttnFwdSm90INS1_25CollectiveMainloopFwdSm90ILi2EN4cute5tupleIJNS5_1CILi1EEES8_S8_EEENS6_IJNS7_ILi128EEENS7_ILi96EEENS7_ILi64EEEEEELi256ENS_6half_tEfNS_4arch4Sm90ELb0ELb1ELb1ELb1ELb1ELb1ELb1ELb1ELb0ELb1ELb1ELb0EEENS1_21CollectiveEpilogueFwdINS6_IJSA_NS7_ILi256EEESB_EEES9_SE_SG_Li256ELb1ELb1ELb1ELb0EEENS1_36VarlenDynamicPersistentTileSchedulerILi128ELi96ELi256ELi128ELb1ELb1ELb1ELb1ELb0ELb1EEEEEEEEEvNT_6ParamsE:
        .type           _ZN7cutlass13device_kernelIN5flash11enable_sm90INS1_16FlashAttnFwdSm90INS1_25CollectiveMainloopFwdSm90ILi2EN4cute5tupleIJNS5_1CILi1EEES8_S8_EEENS6_IJNS7_ILi128EEENS7_ILi96EEENS7_ILi64EEEEEELi256ENS_6half_tEfNS_4arch4Sm90ELb0ELb1ELb1ELb1ELb1ELb1ELb1ELb1ELb0ELb1ELb1ELb0EEENS1_21CollectiveEpilogueFwdINS6_IJSA_NS7_ILi256EEESB_EEES9_SE_SG_Li256ELb1ELb1ELb1ELb0EEENS1_36VarlenDynamicPersistentTileSchedulerILi128ELi96ELi256ELi128ELb1ELb1ELb1ELb1ELb0ELb1EEEEEEEEEvNT_6ParamsE,@function
        .size           _ZN7cutlass13device_kernelIN5flash11enable_sm90INS1_16FlashAttnFwdSm90INS1_25CollectiveMainloopFwdSm90ILi2EN4cute5tupleIJNS5_1CILi1EEES8_S8_EEENS6_IJNS7_ILi128EEENS7_ILi96EEENS7_ILi64EEEEEELi256ENS_6half_tEfNS_4arch4Sm90ELb0ELb1ELb1ELb1ELb1ELb1ELb1ELb1ELb0ELb1ELb1ELb0EEENS1_21CollectiveEpilogueFwdINS6_IJSA_NS7_ILi256EEESB_EEES9_SE_SG_Li256ELb1ELb1ELb1ELb0EEENS1_36VarlenDynamicPersistentTileSchedulerILi128ELi96ELi256ELi128ELb1ELb1ELb1ELb1ELb0ELb1EEEEEEEEEvNT_6ParamsE,(.L_x_15778 - _ZN7cutlass13device_kernelIN5flash11enable_sm90INS1_16FlashAttnFwdSm90INS1_25CollectiveMainloopFwdSm90ILi2EN4cute5tupleIJNS5_1CILi1EEES8_S8_EEENS6_IJNS7_ILi128EEENS7_ILi96EEENS7_ILi64EEEEEELi256ENS_6half_tEfNS_4arch4Sm90ELb0ELb1ELb1ELb1ELb1ELb1ELb1ELb1ELb0ELb1ELb1ELb0EEENS1_21CollectiveEpilogueFwdINS6_IJSA_NS7_ILi256EEESB_EEES9_SE_SG_Li256ELb1ELb1ELb1ELb0EEENS1_36VarlenDynamicPersistentTileSchedulerILi128ELi96ELi256ELi128ELb1ELb1ELb1ELb1ELb0ELb1EEEEEEEEEvNT_6ParamsE)
        .other          _ZN7cutlass13device_kernelIN5flash11enable_sm90INS1_16FlashAttnFwdSm90INS1_25CollectiveMainloopFwdSm90ILi2EN4cute5tupleIJNS5_1CILi1EEES8_S8_EEENS6_IJNS7_ILi128EEENS7_ILi96EEENS7_ILi64EEEEEELi256ENS_6half_tEfNS_4arch4Sm90ELb0ELb1ELb1ELb1ELb1ELb1ELb1ELb1ELb0ELb1ELb1ELb0EEENS1_21CollectiveEpilogueFwdINS6_IJSA_NS7_ILi256EEESB_EEES9_SE_SG_Li256ELb1ELb1ELb1ELb0EEENS1_36VarlenDynamicPersistentTileSchedulerILi128ELi96ELi256ELi128ELb1ELb1ELb1ELb1ELb0ELb1EEEEEEEEEvNT_6ParamsE,@"STO_CUDA_ENTRY STV_DEFAULT"
_ZN7cutlass13device_kernelIN5flash11enable_sm90INS1_16FlashAttnFwdSm90INS1_25CollectiveMainloopFwdSm90ILi2EN4cute5tupleIJNS5_1CILi1EEES8_S8_EEENS6_IJNS7_ILi128EEENS7_ILi96EEENS7_ILi64EEEEEELi256ENS_6half_tEfNS_4arch4Sm90ELb0ELb1ELb1ELb1ELb1ELb1ELb1ELb1ELb0ELb1ELb1ELb0EEENS1_21CollectiveEpilogueFwdINS6_IJSA_NS7_ILi256EEESB_EEES9_SE_SG_Li256ELb1ELb1ELb1ELb0EEENS1_36VarlenDynamicPersistentTileSchedulerILi128ELi96ELi256ELi128ELb1ELb1ELb1ELb1ELb0ELb1EEEEEEEEEvNT_6ParamsE:
        /* <DEDUP_REMOVED lines=23> */
.L_x_13009:
[----:B------:R-:W-:Y:S05]  /*0170*/  BSYNC B0 ;  /* 0x0000000000007941 */ /* 0x000fea0003800000 */
.L_x_13008:
        /* <DEDUP_REMOVED lines=43> */
.L_x_13010:
        /* <DEDUP_REMOVED lines=22> */
.L_x_13011:
        /* <DEDUP_REMOVED lines=18> */
.L_x_13012:
        /* <DEDUP_REMOVED lines=22> */
.L_x_13013:
        /* <DEDUP_REMOVED lines=22> */
.L_x_13014:
[----:B------:R-:W-:Y:S01]  /*0970*/  PLOP3.LUT P0, PT, PT, PT, UP0, 0x80, 0x0 ;  /* 0x000000000000781c */ /* 0x000fe20003f0f008 */
[----:B------:R-:W-:Y:S01]  /*0980*/  UMOV UR38, 0x1 ;  /* 0x0000000100267882 */ /* 0x000fe20000000000 */
[----:B------:R-:W-:Y:S01]  /*0990*/  NOP ;  /* 0x0000000000007918 */ /* 0x000fe20000000000 */
[----:B------:R-:W-:Y:S01]  /*09a0*/  USEL UR38, UR38, 0x2, !UP0 ;  /* 0x0000000226267887 */ /* 0x000fe2000c000000 */
[----:B------:R-:W-:Y:S01]  /*09b0*/  BSSY B9, `(.L_x_13015) ;  /* 0x0003a17000097945 */ /* 0x000fe20003800000 */
[----:B------:R-:W-:Y:S01]  /*09c0*/  ULDC.64 UR44, c[0x0][0x208] ;  /* 0x00008200002c7ab9 */ /* 0x000fe20000000a00 */
[----:B------:R-:W-:Y:S02]  /*09d0*/  IMAD.U32 R16, RZ, RZ, UR37 ;  /* 0x00000025ff107e24 */ /* 0x000fe4000f8e00ff */
[----:B------:R-:W-:Y:S01]  /*09e0*/  IMAD.U32 R17, RZ, RZ, UR36 ;  /* 0x00000024ff117e24 */ /* 0x000fe2000f8e00ff */
[----:B0123--:R-:W-:Y:S06]  /*09f0*/  BAR.SYNC.DEFER_BLOCKING 0x0 ;  /* 0x0000000000007b1d */ /* 0x00ffec0000010000 */
[----:B------:R-:W-:Y:S05]  /*0a00*/  @!P0 BRA `(.L_x_13016) ;  /* 0x0000031400848947 */ /* 0x000fea0003800000 */
.L_x_13017:
[----:B------:R-:W-:-:S08]  /*0a10*/  NOP ;  /* 0x0000000000007918 */ /* 0x000fd00000000000 */
[----:B------:R-:W0:Y:S02]  /*0a20*/  USETMAXREG.TRY_ALLOC.CTAPOOL UP0, 0xe8 ;  /* 0x000000e8000079c8 */ /* 0x000e240008000600 */
[----:B0-----:R-:W-:-:S13]  /*0a30*/  PLOP3.LUT P0, PT, PT, PT, UP0, 0x80, 0x0 ;  /* 0x000000000000781c */ /* 0x001fda0003f0f008 */
[----:B------:R-:W-:Y:S05]  /*0a40*/  @!P0 BRA `(.L_x_13017) ;  /* 0xfffffffc00f08947 */ /* 0x000fea000383ffff */
[----:B------:R-:W0:Y:S01]  /*0a50*/  S2R R0, SR_TID.X ;  /* 0x0000000000007919 */ /* 0x000e220000002100 */
[----:B------:R-:W1:Y:S01]  /*0a60*/  S2UR UR4, SR_CgaCtaId ;  /* 0x00000000000479c3 */ /* 0x000e620000008800 */
[----:B------:R-:W-:Y:S01]  /*0a70*/  MOV R2, 0x400 ;  /* 0x0000040000027802 */ /* 0x000fe20000000f00 */
[----:B------:R-:W-:-:S06]  /*0a80*/  UIADD3 URZ, UP0, UR37, 0x1f8, URZ ;  /* 0x000001f8253f7890 */ /* 0x000fcc000ff1e03f */
[----:B------:R-:W-:Y:S06]  /*0a90*/  BAR.ARV 0x8, 0x180 ;  /* 0x0206000000007b1d */ /* 0x000fec0000002000 */
[----:B------:R-:W-:Y:S01]  /*0aa0*/  UIADD3 URZ, UP1, UR37, 0x204, URZ ;  /* 0x00000204253f7890 */ /* 0x000fe2000ff3e03f */
[----:B------:R-:W-:Y:S01]  /*0ab0*/  STL.64 [R1+0x1f8], RZ ;  /* 0x0001f8ff01007387 */ /* 0x000fe20000100a00 */
[----:B------:R-:W-:Y:S02]  /*0ac0*/  UIADD3.X UR39, URZ, UR36, URZ, UP0, !UPT ;  /* 0x000000243f277290 */ /* 0x000fe400087fe43f */
[----:B------:R-:W-:Y:S01]  /*0ad0*/  UIADD3.X UR40, URZ, UR36, URZ, UP1, !UPT ;  /* 0x000000243f287290 */ /* 0x000fe20008ffe43f */
[----:B------:R-:W-:Y:S04]  /*0ae0*/  STL [R1+0x200], RZ ;  /* 0x000200ff01007387 */ /* 0x000fe80000100800 */
        /* <DEDUP_REMOVED lines=13> */
[----:B------:R-:W-:Y:S02]  /*0bc0*/  IMAD.MOV.U32 R153, RZ, RZ, RZ ;  /* 0x000000ffff997224 */ /* 0x000fe400078e00ff */
[----:B------:R-:W-:Y:S02]  /*0bd0*/  IMAD.MOV.U32 R159, RZ, RZ, RZ ;  /* 0x000000ffff9f7224 */ /* 0x000fe400078e00ff */
[----:B0-----:R-:W-:-:S05]  /*0be0*/  VIADD R11, R0, 0xffffff80 ;  /* 0xffffff80000b7836 */ /* 0x001fca0000000000 */
[----:B------:R-:W-:Y:S01]  /*0bf0*/  SHF.R.S32.HI R0, RZ, 0x1f, R11 ;  /* 0x0000001fff007819 */ /* 0x000fe2000001140b */
[----:B------:R-:W-:Y:S03]  /*0c00*/  STL [R1+0x4a0], R11 ;  /* 0x0004a00b01007387 */ /* 0x000fe60000100800 */
[CC--:B------:R-:W-:Y:S02]  /*0c10*/  LEA.HI R3, R0.reuse, R11.reuse, RZ, 0x7 ;  /* 0x0000000b00037211 */ /* 0x0c0fe400078f38ff */
[----:B------:R-:W-:Y:S02]  /*0c20*/  LEA.HI R8, R0, R11, RZ, 0x4 ;  /* 0x0000000b00087211 */ /* 0x000fe400078f20ff */
[----:B------:R-:W-:Y:S02]  /*0c30*/  LOP3.LUT R4, R3, 0xffffff80, RZ, 0xc0, !PT ;  /* 0xffffff8003047812 */ /* 0x000fe400078ec0ff */
[----:B------:R-:W-:-:S02]  /*0c40*/  SHF.R.S32.HI R12, RZ, 0x7, R3 ;  /* 0x00000007ff0c7819 */ /* 0x000fc40000011403 */
[----:B------:R-:W-:Y:S01]  /*0c50*/  SHF.R.S32.HI R9, RZ, 0x4, R8 ;  /* 0x00000004ff097819 */ /* 0x000fe20000011408 */
[----:B------:R-:W-:Y:S01]  /*0c60*/  IMAD.IADD R10, R11, 0x1, -R4 ;  /* 0x000000010b0a7824 */ /* 0x000fe200078e0a04 */
[----:B------:R-:W-:Y:S01]  /*0c70*/  LEA.HI R3, R3, R12, RZ, 0x1 ;  /* 0x0000000c03037211 */ /* 0x000fe200078f08ff */
[----:B------:R-:W-:Y:S01]  /*0c80*/  STL [R1+0x51c], R12 ;  /* 0x00051c0c01007387 */ /* 0x000fe20000100800 */
[----:B------:R-:W-:Y:S02]  /*0c90*/  LEA.HI R203, R0, R11, RZ, 0x5 ;  /* 0x0000000b00cb7211 */ /* 0x000fe400078f28ff */
[----:B------:R-:W-:Y:S01]  /*0ca0*/  SHF.R.S32.HI R4, RZ, 0x1f, R10 ;  /* 0x0000001fff047819 */ /* 0x000fe2000001140a */
[----:B------:R-:W-:Y:S01]  /*0cb0*/  STL [R1+0x518], R10 ;  /* 0x0005180a01007387 */ /* 0x000fe20000100800 */
[----:B------:R-:W-:Y:S02]  /*0cc0*/  LOP3.LUT R3, R3, 0x3fffffe, RZ, 0xc0, !PT ;  /* 0x03fffffe03037812 */ /* 0x000fe400078ec0ff */
[----:B------:R-:W-:-:S02]  /*0cd0*/  LEA.HI R5, R4, R10, RZ, 0x2 ;  /* 0x0000000a04057211 */ /* 0x000fc400078f10ff */
[----:B------:R-:W-:Y:S01]  /*0ce0*/  LEA.HI R4, R4, R10, RZ, 0x5 ;  /* 0x0000000a04047211 */ /* 0x000fe200078f28ff */
[----:B------:R-:W-:Y:S01]  /*0cf0*/  IMAD.IADD R3, R12, 0x1, -R3 ;  /* 0x000000010c037824 */ /* 0x000fe200078e0a03 */
[--C-:B------:R-:W-:Y:S02]  /*0d00*/  SHF.R.S32.HI R6, RZ, 0x2, R5.reuse ;  /* 0x00000002ff067819 */ /* 0x100fe40000011405 */
[----:B------:R-:W-:Y:S02]  /*0d10*/  SHF.R.S32.HI R7, RZ, 0x1f, R5 ;  /* 0x0000001fff077819 */ /* 0x000fe40000011405 */
[----:B------:R-:W-:Y:S02]  /*0d20*/  SHF.R.S32.HI R4, RZ, 0x5, R4 ;  /* 0x00000005ff047819 */ /* 0x000fe40000011404 */
[----:B------:R-:W-:Y:S02]  /*0d30*/  LEA.HI R7, R7, R6, RZ, 0x3 ;  /* 0x0000000607077211 */ /* 0x000fe400078f18ff */
[----:B------:R-:W-:-:S02]  /*0d40*/  SHF.R.S32.HI R203, RZ, 0x5, R203 ;  /* 0x00000005ffcb7819 */ /* 0x000fc400000114cb */
[----:B------:R-:W-:Y:S02]  /*0d50*/  LOP3.LUT R7, R7, 0xfffffff8, RZ, 0xc0, !PT ;  /* 0xfffffff807077812 */ /* 0x000fe400078ec0ff */
[----:B------:R-:W-:-:S03]  /*0d60*/  LOP3.LUT R5, R5, 0x7ffffffc, RZ, 0xc0, !PT ;  /* 0x7ffffffc05057812 */ /* 0x000fc600078ec0ff */
[----:B------:R-:W-:Y:S01]  /*0d70*/  IMAD.IADD R7, R6, 0x1, -R7 ;  /* 0x0000000106077824 */ /* 0x000fe200078e0a07 */
[----:B------:R-:W-:Y:S01]  /*0d80*/  LOP3.LUT R6, R8, 0x3fffff0, RZ, 0xc0, !PT ;  /* 0x03fffff008067812 */ /* 0x000fe200078ec0ff */
[----:B------:R-:W-:Y:S01]  /*0d90*/  IMAD.IADD R5, R10, 0x1, -R5 ;  /* 0x000000010a057824 */ /* 0x000fe200078e0a05 */
[----:B------:R-:W-:Y:S01]  /*0da0*/  LEA.HI R8, R8, R9, RZ, 0x1 ;  /* 0x0000000908087211 */ /* 0x000fe200078f08ff */
[----:B------:R-:W-:Y:S02]  /*0db0*/  IMAD R4, R4, 0x10, R7 ;  /* 0x0000001004047824 */ /* 0x000fe400078e0207 */
[----:B------:R-:W-:Y:S01]  /*0dc0*/  IMAD.IADD R6, R11, 0x1, -R6 ;  /* 0x000000010b067824 */ /* 0x000fe200078e0a06 */
[----:B------:R-:W-:Y:S01]  /*0dd0*/  LOP3.LUT R8, R8, 0x1ffffffe, RZ, 0xc0, !PT ;  /* 0x1ffffffe08087812 */ /* 0x000fe200078ec0ff */
[----:B------:R-:W-:Y:S01]  /*0de0*/  IMAD R204, R3, 0x40, R4 ;  /* 0x0000004003cc7824 */ /* 0x000fe200078e0204 */
[CC--:B------:R-:W-:Y:S01]  /*0df0*/  LEA.HI R3, R0.reuse, R11.reuse, RZ, 0x2 ;  /* 0x0000000b00037211 */ /* 0x0c0fe200078f10ff */
[----:B------:R-:W-:Y:S01]  /*0e00*/  IMAD.SHL.U32 R205, R5, 0x2, RZ ;  /* 0x0000000205cd7824 */ /* 0x000fe200078e00ff */
[----:B------:R-:W-:Y:S01]  /*0e10*/  LEA.HI R0, R0, R11, RZ, 0x3 ;  /* 0x0000000b00007211 */ /* 0x000fe200078f18ff */
[----:B------:R-:W-:Y:S01]  /*0e20*/  IMAD.IADD R8, R9, 0x1, -R8 ;  /* 0x0000000109087824 */ /* 0x000fe200078e0a08 */
[--C-:B------:R-:W-:Y:S01]  /*0e30*/  SHF.R.S32.HI R158, RZ, 0x2, R3.reuse ;  /* 0x00000002ff9e7819 */ /* 0x100fe20000011403 */
[----:B------:R-:W-:Y:S01]  /*0e40*/  IMAD R9, R203, 0x10, R6 ;  /* 0x00000010cb097824 */ /* 0x000fe200078e0206 */
[----:B------:R-:W-:Y:S01]  /*0e50*/  SHF.R.S32.HI R4, RZ, 0x3, R0 ;  /* 0x00000003ff047819 */ /* 0x000fe20000011400 */
[----:B------:R-:W-:Y:S01]  /*0e60*/  VIADD R28, R205, 0x40 ;  /* 0x00000040cd1c7836 */ /* 0x000fe20000000000 */
[----:B------:R-:W-:Y:S01]  /*0e70*/  SHF.R.S32.HI R7, RZ, 0x1f, R3 ;  /* 0x0000001fff077819 */ /* 0x000fe20000011403 */
[----:B------:R-:W-:Y:S01]  /*0e80*/  VIADD R175, R158, 0x40 ;  /* 0x000000409eaf7836 */ /* 0x000fe20000000000 */
[----:B------:R-:W-:Y:S01]  /*0e90*/  LOP3.LUT R3, R3, 0xfffffffc, RZ, 0xc0, !PT ;  /* 0xfffffffc03037812 */ /* 0x000fe200078ec0ff */
[----:B------:R0:W-:Y:S01]  /*0ea0*/  STL [R1+0x49c], R4 ;  /* 0x00049c0401007387 */ /* 0x0001e20000100800 */
[----:B------:R-:W-:Y:S01]  /*0eb0*/  LOP3.LUT R0, R0, 0xfffffff8, RZ, 0xc0, !PT ;  /* 0xfffffff800007812 */ /* 0x000fe200078ec0ff */
[----:B------:R-:W-:Y:S01]  /*0ec0*/  IMAD.SHL.U32 R206, R175, 0x40, RZ ;  /* 0x00000040afce7824 */ /* 0x000fe200078e00ff */
[----:B------:R-:W-:Y:S01]  /*0ed0*/  IADD3 R3, R11, -R3, RZ ;  /* 0x800000030b037210 */ /* 0x000fe20007ffe0ff */
[----:B------:R-:W-:Y:S01]  /*0ee0*/  VIADD R25, R205, 0x50 ;  /* 0x00000050cd197836 */ /* 0x000fe20000000000 */
[----:B------:R-:W-:Y:S01]  /*0ef0*/  LEA.HI R7, R7, R158, RZ, 0x3 ;  /* 0x0000009e07077211 */ /* 0x000fe200078f18ff */
[----:B------:R-:W-:Y:S01]  /*0f00*/  IMAD.IADD R6, R11, 0x1, -R0 ;  /* 0x000000010b067824 */ /* 0x000fe200078e0a00 */
[C---:B------:R-:W-:Y:S01]  /*0f10*/  LEA.HI R0, R3.reuse, R3, RZ, 0x1 ;  /* 0x0000000303007211 */ /* 0x040fe200078f08ff */
[C---:B------:R-:W-:Y:S01]  /*0f20*/  IMAD.SHL.U32 R22, R3.reuse, 0x8, RZ ;  /* 0x0000000803167824 */ /* 0x040fe200078e00ff */
[----:B------:R-:W-:Y:S01]  /*0f30*/  LOP3.LUT R206, R206, 0x1c0, RZ, 0xc0, !PT ;  /* 0x000001c0cece7812 */ /* 0x000fe200078ec0ff */
[----:B------:R1:W-:Y:S01]  /*0f40*/  STL [R1+0x4a4], R3 ;  /* 0x0004a40301007387 */ /* 0x0003e20000100800 */
[----:B0-----:R-:W-:Y:S01]  /*0f50*/  SHF.R.S32.HI R4, RZ, 0x1f, R175 ;  /* 0x0000001fff047819 */ /* 0x001fe200000114af */
[----:B------:R-:W-:Y:S01]  /*0f60*/  IMAD.SHL.U32 R154, R3, 0x4, RZ ;  /* 0x00000004039a7824 */ /* 0x000fe200078e00ff */
[----:B------:R-:W-:Y:S01]  /*0f70*/  LOP3.LUT R0, R0, 0x1ffffffe, RZ, 0xc0, !PT ;  /* 0x1ffffffe00007812 */ /* 0x000fe200078ec0ff */
[----:B------:R0:W-:Y:S01]  /*0f80*/  STL [R1+0x4ac], R6 ;  /* 0x0004ac0601007387 */ /* 0x0001e20000100800 */
[----:B------:R-:W-:Y:S01]  /*0f90*/  LEA.HI R4, R4, R175, RZ, 0x3 ;  /* 0x000000af04047211 */ /* 0x000fe200078f18ff */
[----:B------:R-:W-:Y:S01]  /*0fa0*/  IMAD.SHL.U32 R198, R6, 0x8, RZ ;  /* 0x0000000806c67824 */ /* 0x000fe200078e00ff */
[----:B------:R-:W-:Y:S01]  /*0fb0*/  LOP3.LUT R7, R7, 0xfffffff8, RZ, 0xc0, !PT ;  /* 0xfffffff807077812 */ /* 0x000fe200078ec0ff */
[C---:B------:R-:W-:Y:S01]  /*0fc0*/  VIADD R20, R205.reuse, 0x68 ;  /* 0x00000068cd147836 */ /* 0x040fe20000000000 */
[----:B------:R-:W-:Y:S01]  /*0fd0*/  SHF.R.U32.HI R207, RZ, 0x3, R206 ;  /* 0x00000003ffcf7819 */ /* 0x000fe200000116ce */
[----:B------:R-:W-:Y:S01]  /*0fe0*/  IMAD.SHL.U32 R4, R4, 0x40, RZ ;  /* 0x0000004004047824 */ /* 0x000fe200078e00ff */
[----:B------:R-:W-:Y:S01]  /*0ff0*/  IADD3 R18, R205, 0x78, RZ ;  /* 0x00000078cd127810 */ /* 0x000fe20007ffe0ff */
[----:B-1----:R-:W-:Y:S01]  /*1000*/  IMAD.IADD R3, R3, 0x1, -R0 ;  /* 0x0000000103037824 */ /* 0x002fe200078e0a00 */
[----:B------:R-:W-:Y:S01]  /*1010*/  LOP3.LUT R0, R206, 0x38, R22, 0xf8, !PT ;  /* 0x00000038ce007812 */ /* 0x000fe200078ef816 */
[----:B0-----:R-:W-:Y:S01]  /*1020*/  IMAD.IADD R6, R158, 0x1, -R7 ;  /* 0x000000019e067824 */ /* 0x001fe200078e0a07 */
[----:B------:R-:W-:Y:S01]  /*1030*/  LOP3.LUT R208, R4, 0xfffffe00, RZ, 0xc0, !PT ;  /* 0xfffffe0004d07812 */ /* 0x000fe200078ec0ff */
[C---:B------:R-:W-:Y:S01]  /*1040*/  VIADD R15, R205.reuse, 0x80 ;  /* 0x00000080cd0f7836 */ /* 0x040fe20000000000 */
[----:B------:R0:W-:Y:S01]  /*1050*/  STL [R1+0x46c], R18 ;  /* 0x00046c1201007387 */ /* 0x0001e20000100800 */
[----:B------:R-:W-:Y:S01]  /*1060*/  VIADD R12, R205, 0x98 ;  /* 0x00000098cd0c7836 */ /* 0x000fe20000000000 */
[----:B------:R-:W-:Y:S01]  /*1070*/  LOP3.LUT R7, R208, R0, R207, 0xf6, !PT ;  /* 0x00000000d0077212 */ /* 0x000fe200078ef6cf */
[----:B------:R-:W-:Y:S01]  /*1080*/  VIADD R164, R154, 0x10 ;  /* 0x000000109aa47836 */ /* 0x000fe20000000000 */
[----:B------:R1:W-:Y:S01]  /*1090*/  STL [R1+0x498], R6 ;  /* 0x0004980601007387 */ /* 0x0003e20000100800 */
[----:B------:R-:W-:Y:S01]  /*10a0*/  IMAD R8, R9, 0x8, R8 ;  /* 0x0000000809087824 */ /* 0x000fe200078e0208 */
[----:B------:R-:W-:Y:S01]  /*10b0*/  IADD3 R199, R198, 0x80, RZ ;  /* 0x00000080c6c77810 */ /* 0x000fe20007ffe0ff */
[----:B------:R-:W-:Y:S01]  /*10c0*/  IMAD R0, R7, 0x2, R2 ;  /* 0x0000000207007824 */ /* 0x000fe200078e0202 */
[----:B------:R-:W-:Y:S01]  /*10d0*/  SHF.R.S32.HI R7, RZ, 0x1f, R28 ;  /* 0x0000001fff077819 */ /* 0x000fe2000001141c */
[C---:B------:R-:W-:Y:S01]  /*10e0*/  VIADD R9, R205.reuse, 0xb0 ;  /* 0x000000b0cd097836 */ /* 0x040fe20000000000 */
[----:B0-----:R-:W-:Y:S01]  /*10f0*/  SHF.R.S32.HI R18, RZ, 0x1f, R18 ;  /* 0x0000001fff127819 */ /* 0x001fe20000011412 */
[----:B------:R-:W-:Y:S01]  /*1100*/  IMAD.SHL.U32 R4, R8, 0x8, RZ ;  /* 0x0000000808047824 */ /* 0x000fe200078e00ff */
        /* <DEDUP_REMOVED lines=16> */
[----:B------:R-:W-:Y:S01]  /*1210*/  STL [R1+0x444], R5 ;  /* 0x0004440501007387 */ /* 0x000fe20000100800 */
[C---:B------:R-:W-:Y:S01]  /*1220*/  VIADD R19, R205.reuse, 0x70 ;  /* 0x00000070cd137836 */ /* 0x040fe20000000000 */
[----:B------:R-:W-:Y:S01]  /*1230*/  SHF.R.S32.HI R213, RZ, 0x1f, R199 ;  /* 0x0000001fffd57819 */ /* 0x000fe200000114c7 */
[C---:B-1----:R-:W-:Y:S01]  /*1240*/  VIADD R6, R205.reuse, 0xc0 ;  /* 0x000000c0cd067836 */ /* 0x042fe20000000000 */
[----:B------:R0:W-:Y:S01]  /*1250*/  STL [R1+0x504], R7 ;  /* 0x0005040701007387 */ /* 0x0001e20000100800 */
[----:B------:R-:W-:-:S02]  /*1260*/  VIADD R14, R205, 0x88 ;  /* 0x00000088cd0e7836 */ /* 0x000fc40000000000 */
[C---:B------:R-:W-:Y:S01]  /*1270*/  VIADD R13, R205.reuse, 0x90 ;  /* 0x00000090cd0d7836 */ /* 0x040fe20000000000 */
[----:B------:R1:W-:Y:S01]  /*1280*/  STL [R1+0x524], R4 ;  /* 0x0005240401007387 */ /* 0x0003e20000100800 */
[C---:B------:R-:W-:Y:S02]  /*1290*/  VIADD R11, R205.reuse, 0xa0 ;  /* 0x000000a0cd0b7836 */ /* 0x040fe40000000000 */
[C---:B------:R-:W-:Y:S01]  /*12a0*/  VIADD R10, R205.reuse, 0xa8 ;  /* 0x000000a8cd0a7836 */ /* 0x040fe20000000000 */
[----:B------:R-:W-:Y:S01]  /*12b0*/  STL [R1+0x44c], R8 ;  /* 0x00044c0801007387 */ /* 0x000fe20000100800 */
[C---:B------:R-:W-:Y:S01]  /*12c0*/  VIADD R0, R205.reuse, 0xf8 ;  /* 0x000000f8cd007836 */ /* 0x040fe20000000000 */
[----:B0-----:R-:W-:Y:S01]  /*12d0*/  SHF.R.S32.HI R7, RZ, 0x1f, R20 ;  /* 0x0000001fff077819 */ /* 0x001fe20000011414 */
[C---:B------:R-:W-:Y:S01]  /*12e0*/  VIADD R227, R205.reuse, 0xe0 ;  /* 0x000000e0cde37836 */ /* 0x040fe20000000000 */
[----:B------:R-:W-:Y:S01]  /*12f0*/  STL [R1+0x448], R6 ;  /* 0x0004480601007387 */ /* 0x000fe20000100800 */
[----:B------:R-:W-:-:S02]  /*1300*/  VIADD R220, R205, 0xe8 ;  /* 0x000000e8cddc7836 */ /* 0x000fc40000000000 */
[C---:B-1----:R-:W-:Y:S01]  /*1310*/  VIADD R4, R205.reuse, 0xf0 ;  /* 0x000000f0cd047836 */ /* 0x042fe20000000000 */
[----:B------:R0:W-:Y:S01]  /*1320*/  STL [R1+0x4f8], R7 ;  /* 0x0004f80701007387 */ /* 0x0001e20000100800 */
[C---:B------:R-:W-:Y:S02]  /*1330*/  VIADD R152, R22.reuse, 0x20 ;  /* 0x0000002016987836 */ /* 0x040fe40000000000 */
        /* <DEDUP_REMOVED lines=10> */
[----:B------:R-:W-:Y:S01]  /*13e0*/  VIADD R173, R22, 0xe0 ;  /* 0x000000e016ad7836 */ /* 0x000fe20000000000 */
[----:B------:R-:W-:Y:S01]  /*13f0*/  SHF.R.S32.HI R197, RZ, 0x1f, R172 ;  /* 0x0000001fffc57819 */ /* 0x000fe200000114ac */
[C---:B------:R-:W-:Y:S01]  /*1400*/  VIADD R200, R198.reuse, 0x40 ;  /* 0x00000040c6c87836 */ /* 0x040fe20000000000 */
[----:B------:R2:W-:Y:S01]  /*1410*/  STL [R1+0x4ec], R7 ;  /* 0x0004ec0701007387 */ /* 0x0005e20000100800 */
[----:B------:R-:W-:Y:S01]  /*1420*/  VIADD R201, R198, 0xc0 ;  /* 0x000000c0c6c97836 */ /* 0x000fe20000000000 */
[----:B-1----:R-:W-:Y:S01]  /*1430*/  SHF.R.S32.HI R29, RZ, 0x1f, R29 ;  /* 0x0000001fff1d7819 */ /* 0x002fe2000001141d */
[----:B------:R-:W-:Y:S01]  /*1440*/  VIADD R218, R205, 0x30 ;  /* 0x00000030cdda7836 */ /* 0x000fe20000000000 */
[----:B------:R1:W-:Y:S01]  /*1450*/  STL [R1+0x47c], R24 ;  /* 0x00047c1801007387 */ /* 0x0003e20000100800 */
[----:B------:R-:W-:-:S02]  /*1460*/  SHF.R.S32.HI R196, RZ, 0x1f, R167 ;  /* 0x0000001fffc47819 */ /* 0x000fc400000114a7 */
[----:B0-----:R-:W-:Y:S01]  /*1470*/  SHF.R.S32.HI R26, RZ, 0x1f, R26 ;  /* 0x0000001fff1a7819 */ /* 0x001fe2000001141a */
[----:B------:R0:W-:Y:S01]  /*1480*/  STL [R1+0x478], R21 ;  /* 0x0004781501007387 */ /* 0x0001e20000100800 */
[----:B------:R-:W-:Y:S02]  /*1490*/  SHF.R.S32.HI R195, RZ, 0x1f, R166 ;  /* 0x0000001fffc37819 */ /* 0x000fe400000114a6 */
[----:B--2---:R-:W-:Y:S01]  /*14a0*/  SHF.R.S32.HI R7, RZ, 0x1f, R12 ;  /* 0x0000001fff077819 */ /* 0x004fe2000001140c */
[----:B------:R2:W-:Y:S01]  /*14b0*/  STL [R1+0x470], R19 ;  /* 0x0004701301007387 */ /* 0x0005e20000100800 */
[----:B------:R-:W-:Y:S02]  /*14c0*/  SHF.R.S32.HI R194, RZ, 0x1f, R165 ;  /* 0x0000001fffc27819 */ /* 0x000fe400000114a5 */
[----:B-1----:R-:W-:Y:S01]  /*14d0*/  SHF.R.S32.HI R24, RZ, 0x1f, R24 ;  /* 0x0000001fff187819 */ /* 0x002fe20000011418 */
        /* <DEDUP_REMOVED lines=11> */
[----:B------:R-:W-:Y:S01]  /*1590*/  SHF.R.S32.HI R8, RZ, 0x1f, R6 ;  /* 0x0000001fff087819 */ /* 0x000fe20000011406 */
[----:B------:R3:W-:Y:S01]  /*15a0*/  STL [R1+0x4d4], R7 ;  /* 0x0004d40701007387 */ /* 0x0007e20000100800 */
[----:B------:R-:W-:Y:S02]  /*15b0*/  SHF.R.S32.HI R6, RZ, 0x1f, R229 ;  /* 0x0000001fff067819 */ /* 0x000fe400000114e5 */
[----:B0-----:R-:W-:Y:S01]  /*15c0*/  SHF.R.S32.HI R14, RZ, 0x1f, R14 ;  /* 0x0000001fff0e7819 */ /* 0x001fe2000001140e */
[----:B------:R0:W-:Y:S01]  /*15d0*/  STL [R1+0x454], R10 ;  /* 0x0004540a01007387 */ /* 0x0001e20000100800 */
[----:B--2---:R-:W-:Y:S02]  /*15e0*/  SHF.R.S32.HI R13, RZ, 0x1f, R13 ;  /* 0x0000001fff0d7819 */ /* 0x004fe4000001140d */
[----:B-1----:R-:W-:Y:S01]  /*15f0*/  SHF.R.S32.HI R11, RZ, 0x1f, R11 ;  /* 0x0000001fff0b7819 */ /* 0x002fe2000001140b */
[----:B------:R-:W-:Y:S01]  /*1600*/  STL [R1+0x490], R0 ;  /* 0x0004900001007387 */ /* 0x000fe20000100800 */
[----:B------:R-:W-:-:S02]  /*1610*/  SHF.R.S32.HI R212, RZ, 0x1f, R201 ;  /* 0x0000001fffd47819 */ /* 0x000fc400000114c9 */
[----:B---3--:R-:W-:Y:S01]  /*1620*/  SHF.R.S32.HI R7, RZ, 0x1f, R5 ;  /* 0x0000001fff077819 */ /* 0x008fe20000011405 */
[----:B------:R1:W-:Y:S01]  /*1630*/  STL [R1+0x4c4], R6 ;  /* 0x0004c40601007387 */ /* 0x0003e20000100800 */
[----:B------:R-:W-:Y:S02]  /*1640*/  SHF.R.S32.HI R5, RZ, 0x1f, R228 ;  /* 0x0000001fff057819 */ /* 0x000fe400000114e4 */
[----:B0-----:R-:W-:Y:S01]  /*1650*/  SHF.R.S32.HI R10, RZ, 0x1f, R10 ;  /* 0x0000001fff0a7819 */ /* 0x001fe2000001140a */
[----:B------:R0:W-:Y:S04]  /*1660*/  STL [R1+0x4c8], R7 ;  /* 0x0004c80701007387 */ /* 0x0001e80000100800 */
[----:B------:R2:W-:Y:S01]  /*1670*/  STL [R1+0x4c0], R5 ;  /* 0x0004c00501007387 */ /* 0x0005e20000100800 */
[----:B-1----:R-:W-:-:S03]  /*1680*/  SHF.R.S32.HI R6, RZ, 0x1f, R220 ;  /* 0x0000001fff067819 */ /* 0x002fc600000114dc */
[----:B------:R1:W-:Y:S01]  /*1690*/  STL [R1+0x488], R28 ;  /* 0x0004881c01007387 */ /* 0x0003e20000100800 */
[----:B0-----:R-:W-:-:S03]  /*16a0*/  SHF.R.S32.HI R7, RZ, 0x1f, R227 ;  /* 0x0000001fff077819 */ /* 0x001fc600000114e3 */
[----:B------:R1:W-:Y:S01]  /*16b0*/  STL [R1+0x480], R25 ;  /* 0x0004801901007387 */ /* 0x0003e20000100800 */
[----:B--2---:R-:W-:Y:S02]  /*16c0*/  SHF.R.S32.HI R5, RZ, 0x1f, R4 ;  /* 0x0000001fff057819 */ /* 0x004fe40000011404 */
[----:B------:R-:W-:Y:S01]  /*16d0*/  SHF.R.S32.HI R4, RZ, 0x1f, R0 ;  /* 0x0000001fff047819 */ /* 0x000fe20000011400 */
[----:B------:R1:W-:Y:S01]  /*16e0*/  STL [R1+0x474], R20 ;  /* 0x0004741401007387 */ /* 0x0003e20000100800 */
[----:B------:R-:W-:-:S03]  /*16f0*/  LEA R0, R3, R204, 0x3 ;  /* 0x000000cc03007211 */ /* 0x000fc600078e18ff */
        /* <DEDUP_REMOVED lines=18> */
[----:B------:R1:W-:Y:S02]  /*1820*/  STL [R1+0x4b0], R4 ;  /* 0x0004b00401007387 */ /* 0x0003e40000100800 */
.L_x_13261:
[----:B------:R-:W-:Y:S05]  /*1830*/  YIELD ;  /* 0x0000000000007946 */ /* 0x000fea0003800000 */
[----:B------:R-:W-:Y:S01]  /*1840*/  ULDC.64 UR4, c[0x0][0xb20] ;  /* 0x0002c80000047ab9 */ /* 0x000fe20000000a00 */
[----:B012---:R-:W0:Y:S01]  /*1850*/  LDC.64 R4, c[0x0][0xb00] ;  /* 0x0002c000ff047b82 */ /* 0x007e220000000a00 */
[----:B------:R-:W-:Y:S01]  /*1860*/  ISETP.NE.U32.AND P1, PT, RZ, UR4, PT ;  /* 0x00000004ff007c0c */ /* 0x000fe2000bf25070 */
[----:B----4-:R-:W-:Y:S02]  /*1870*/  IMAD.MOV.U32 R10, RZ, RZ, RZ ;  /* 0x000000ffff0a7224 */ /* 0x010fe400078e00ff */
[----:B------:R-:W-:Y:S01]  /*1880*/  IMAD.MOV.U32 R30, RZ, RZ, RZ ;  /* 0x000000ffff1e7224 */ /* 0x000fe200078e00ff */
[----:B------:R-:W-:Y:S01]  /*1890*/  ISETP.NE.AND.EX P1, PT, RZ, UR5, PT, P1 ;  /* 0x00000005ff007c0c */ /* 0x000fe2000bf25310 */
[----:B------:R-:W-:-:S02]  /*18a0*/  ULDC.64 UR4, c[0x0][0xb10] ;  /* 0x0002c40000047ab9 */ /* 0x000fc40000000a00 */
[----:B------:R-:W-:-:S04]  /*18b0*/  ISETP.NE.U32.AND P2, PT, RZ, UR4, PT ;  /* 0x00000004ff007c0c */ /* 0x000fc8000bf45070 */
[----:B------:R-:W-:Y:S01]  /*18c0*/  ISETP.NE.AND.EX P2, PT, RZ, UR5, PT, P2 ;  /* 0x00000005ff007c0c */ /* 0x000fe2000bf45320 */
[----:B------:R-:W-:Y:S02]  /*18d0*/  ULDC.64 UR4, c[0x0][0xb00] ;  /* 0x0002c00000047ab9 */ /* 0x000fe40000000a00 */
[----:B------:R-:W-:-:S03]  /*18e0*/  ISETP.NE.U32.AND P0, PT, RZ, UR4, PT ;  /* 0x00000004ff007c0c */ /* 0x000fc6000bf05070 */
[----:B---3--:R-:W1:Y:S01]  /*18f0*/  @P1 LDC.64 R6, c[0x0][0xb20] ;  /* 0x0002c800ff061b82 */ /* 0x008e620000000a00 */
        /* <DEDUP_REMOVED lines=30> */
.L_x_13019:
        /* <DEDUP_REMOVED lines=14> */
.L_x_13020:
[----:B------:R-:W-:Y:S05]  /*1bc0*/  @!P0 BRA `(.L_x_13021) ;  /* 0x00000000000c8947 */ /* 0x000fea0003800000 */
[----:B------:R-:W2:Y:S04]  /*1bd0*/  LDG.E R0, desc[UR44][R4.64] ;  /* 0x0000002c04007981 */ /* 0x000ea8000c1e1900 */
[----:B------:R-:W2:Y:S02]  /*1be0*/  LDG.E R31, desc[UR44][R4.64+0x4] ;  /* 0x0000042c041f7981 */ /* 0x000ea4000c1e1900 */
[----:B--2---:R-:W-:-:S07]  /*1bf0*/  IMAD.IADD R31, R31, 0x1, -R0 ;  /* 0x000000011f1f7824 */ /* 0x004fce00078e0a00 */
.L_x_13021:
[----:B------:R-:W-:Y:S02]  /*1c00*/  ULDC.64 UR4, c[0x0][0xb08] ;  /* 0x0002c20000047ab9 */ /* 0x000fe40000000a00 */
[----:B------:R-:W-:-:S04]  /*1c10*/  ISETP.NE.U32.AND P0, PT, RZ, UR4, PT ;  /* 0x00000004ff007c0c */ /* 0x000fc8000bf05070 */
[----:B------:R-:W-:Y:S01]  /*1c20*/  ISETP.NE.AND.EX P0, PT, RZ, UR5, PT, P0 ;  /* 0x00000005ff007c0c */ /* 0x000fe2000bf05300 */
[----:B------:R-:W-:Y:S02]  /*1c30*/  ULDC.64 UR4, c[0x0][0xb28] ;  /* 0x0002ca0000047ab9 */ /* 0x000fe40000000a00 */
[----:B------:R-:W-:-:S04]  /*1c40*/  ISETP.NE.U32.AND P1, PT, RZ, UR4, PT ;  /* 0x00000004ff007c0c */ /* 0x000fc8000bf25070 */
[----:B------:R-:W-:-:S06]  /*1c50*/  ISETP.NE.AND.EX P1, PT, RZ, UR5, PT, P1 ;  /* 0x00000005ff007c0c */ /* 0x000fcc000bf25310 */
[----:B------:R-:W1:Y:S08]  /*1c60*/  @P0 LDC.64 R8, c[0x0][0xb08] ;  /* 0x0002c200ff080b82 */ /* 0x000e700000000a00 */
[----:B0-----:R-:W0:Y:S01]  /*1c70*/  @P1 LDC.64 R4, c[0x0][0xb28] ;  /* 0x0002ca00ff041b82 */ /* 0x001e220000000a00 */
[----:B-1----:R-:W-:-:S05]  /*1c80*/  @P0 IMAD.WIDE R8, R99, 0x4, R8 ;  /* 0x0000000463080825 */ /* 0x002fca00078e0208 */
[----:B------:R-:W2:Y:S04]  /*1c90*/  @P0 LDG.E R0, desc[UR44][R8.64] ;  /* 0x0000002c08000981 */ /* 0x000ea8000c1e1900 */
[----:B------:R-:W2:Y:S01]  /*1ca0*/  @P0 LDG.E R3, desc[UR44][R8.64+0x4] ;  /* 0x0000042c08030981 */ /* 0x000ea2000c1e1900 */
[----:B0-----:R-:W-:Y:S02]  /*1cb0*/  @P1 IMAD.WIDE R6, R99, 0x4, R4 ;  /* 0x0000000463061825 */ /* 0x001fe400078e0204 */
[----:B------:R-:W0:Y:S02]  /*1cc0*/  LDC R4, c[0x0][0x448] ;  /* 0x00011200ff047b82 */ /* 0x000e240000000800 */
[----:B-----5:R-:W-:-:S06]  /*1cd0*/  IMAD.MOV.U32 R44, RZ, RZ, R31 ;  /* 0x000000ffff2c7224 */ /* 0x020fcc00078e001f */
[----:B------:R1:W5:Y:S01]  /*1ce0*/  @P1 LDG.E R44, desc[UR44][R6.64] ;  /* 0x0000002c062c1981 */ /* 0x000362000c1e1900 */
[----:B------:R-:W-:Y:S02]  /*1cf0*/  IMAD.SHL.U32 R209, R97, 0x80, RZ ;  /* 0x0000008061d17824 */ /* 0x000fe400078e00ff */
[----:B------:R-:W-:Y:S01]  /*1d00*/  IMAD.IADD R13, R31, 0x1, -R10 ;  /* 0x000000011f0d7824 */ /* 0x000fe200078e0a0a */
[----:B0-----:R-:W-:Y:S02]  /*1d10*/  ISETP.NE.AND P1, PT, R4, 0x1, PT ;  /* 0x000000010400780c */ /* 0x001fe40003f25270 */
[----:B------:R-:W0:Y:S11]  /*1d20*/  LDC.64 R4, c[0x0][0xad8] ;  /* 0x0002b600ff047b82 */ /* 0x000e360000000a00 */
        /* <DEDUP_REMOVED lines=8> */
[----:B------:R-:W-:Y:S01]  /*1db0*/  VIADD R0, R29, 0x5f ;  /* 0x0000005f1d007836 */ /* 0x000fe20000000000 */
[----:B---3--:R-:W-:-:S03]  /*1dc0*/  @P1 SHF.R.U32.HI R3, RZ, R11, R6 ;  /* 0x0000000bff031219 */ /* 0x008fc60000011606 */
        /* <DEDUP_REMOVED lines=17> */
.L_x_13024:
[----:B------:R-:W-:-:S13]  /*1ee0*/  ISETP.NE.AND P0, PT, R5, 0x1, PT ;  /* 0x000000010500780c */ /* 0x000fda0003f05270 */
[----:B------:R-:W0:Y:S02]  /*1ef0*/  @P0 LDC.64 R6, c[0x0][0xae0] ;  /* 0x0002b800ff060b82 */ /* 0x000e240000000a00 */
[----:B0-----:R-:W-:-:S05]  /*1f00*/  @P0 IMAD.HI.U32 R6, R0, R6, RZ ;  /* 0x0000000600060227 */ /* 0x001fca00078e00ff */
[----:B------:R-:W-:-:S07]  /*1f10*/  @P0 SHF.R.U32.HI R0, RZ, R7, R6 ;  /* 0x00000007ff000219 */ /* 0x000fce0000011606 */
.L_x_13025:
[----:B------:R-:W-:Y:S05]  /*1f20*/  BSYNC B0 ;  /* 0x0000000000007941 */ /* 0x000fea0003800000 */
.L_x_13023:
[----:B------:R-:W-:-:S05]  /*1f30*/  IMAD R3, R0, R5, R5 ;  /* 0x0000000500037224 */ /* 0x000fca00078e0205 */
[----:B------:R-:W-:-:S07]  /*1f40*/  VIMNMX R4, R4, R3, PT ;  /* 0x0000000304047248 */ /* 0x000fce0003fe0100 */
.L_x_13022:
        /* <DEDUP_REMOVED lines=25> */
.L_x_13028:
[----:B------:R-:W-:-:S13]  /*20e0*/  ISETP.NE.AND P0, PT, R5, 0x1, PT ;  /* 0x000000010500780c */ /* 0x000fda0003f05270 */
[----:B------:R-:W0:Y:S02]  /*20f0*/  @P0 LDC.64 R6, c[0x0][0xae0] ;  /* 0x0002b800ff060b82 */ /* 0x000e240000000a00 */
[----:B0-----:R-:W-:-:S05]  /*2100*/  @P0 IMAD.HI.U32 R6, R0, R6, RZ ;  /* 0x0000000600060227 */ /* 0x001fca00078e00ff */
[----:B------:R-:W-:-:S07]  /*2110*/  @P0 SHF.R.U32.HI R0, RZ, R7, R6 ;  /* 0x00000007ff000219 */ /* 0x000fce0000011606 */
.L_x_13029:
[----:B------:R-:W-:Y:S05]  /*2120*/  BSYNC B0 ;  /* 0x0000000000007941 */ /* 0x000fea0003800000 */
.L_x_13027:
[----:B------:R-:W-:-:S05]  /*2130*/  IMAD R0, R0, R5, RZ ;  /* 0x0000000500007224 */ /* 0x000fca00078e02ff */
[----:B------:R-:W-:-:S07]  /*2140*/  VIMNMX R3, R3, R0, !PT ;  /* 0x0000000003037248 */ /* 0x000fce0007fe0100 */
.L_x_13026:
[----:B------:R-:W-:Y:S01]  /*2150*/  IMAD.HI R3, R3, 0x2aaaaaab, RZ ;  /* 0x2aaaaaab03037827 */ /* 0x000fe200078e02ff */
[----:B------:R-:W-:Y:S01]  /*2160*/  BSSY B0, `(.L_x_13030) ;  /* 0x0000028000007945 */ /* 0x000fe20003800000 */
[----:B------:R-:W-:Y:S02]  /*2170*/  LOP3.LUT R219, R210, 0xff, RZ, 0xc0, !PT ;  /* 0x000000ffd2db7812 */ /* 0x000fe400078ec0ff */
[----:B------:R-:W-:Y:S02]  /*2180*/  SHF.R.U32.HI R210, RZ, 0x10, R210 ;  /* 0x00000010ffd27819 */ /* 0x000fe400000116d2 */
[----:B------:R-:W-:-:S04]  /*2190*/  SHF.R.U32.HI R0, RZ, 0x1f, R3 ;  /* 0x0000001fff007819 */ /* 0x000fc80000011603 */
[----:B------:R-:W-:-:S04]  /*21a0*/  LEA.HI.SX32 R0, R3, R0, 0x1c ;  /* 0x0000000003007211 */ /* 0x000fc800078fe2ff */
[----:B------:R-:W-:Y:S01]  /*21b0*/  VIMNMX R9, RZ, R0, !PT ;  /* 0x00000000ff097248 */ /* 0x000fe20007fe0100 */
[----:B------:R-:W-:-:S03]  /*21c0*/  IMAD.MOV.U32 R0, RZ, RZ, RZ ;  /* 0x000000ffff007224 */ /* 0x000fc600078e00ff */
        /* <DEDUP_REMOVED lines=33> */
.L_x_13031:
[----:B------:R-:W-:Y:S05]  /*23e0*/  BSYNC B0 ;  /* 0x0000000000007941 */ /* 0x000fea0003800000 */
.L_x_13030:
        /* <DEDUP_REMOVED lines=37> */
.L_x_13034:
[----:B------:R-:W-:Y:S05]  /*2640*/  BSYNC B6 ;  /* 0x0000000000067941 */ /* 0x000fea0003800000 */
.L_x_13033:
        /* <DEDUP_REMOVED lines=20> */
.L_x_13036:
[----:B------:R-:W-:Y:S05]  /*2790*/  BSYNC B6 ;  /* 0x0000000000067941 */ /* 0x000fea0003800000 */
.L_x_13035:
[----:B------:R-:W-:Y:S01]  /*27a0*/  ULDC.64 UR4, c[0x0][0xaf0] ;  /* 0x0002bc0000047ab9 */ /* 0x000fe20000000a00 */
[----:B------:R-:W2:Y:S01]  /*27b0*/  LDL R34, [R1+0x498] ;  /* 0x0004980001227983 */ /* 0x000ea20000100800 */
[----:B------:R-:W-:Y:S01]  /*27c0*/  ISETP.NE.U32.AND P0, PT, RZ, UR4, PT ;  /* 0x00000004ff007c0c */ /* 0x000fe2000bf05070 */
[----:B------:R-:W-:Y:S02]  /*27d0*/  IMAD.MOV.U32 R0, RZ, RZ, R99 ;  /* 0x000000ffff007224 */ /* 0x000fe400078e0063 */
[----:B------:R-:W3:Y:S01]  /*27e0*/  LDL R32, [R1+0x4a4] ;  /* 0x0004a40001207983 */ /* 0x000ee20000100800 */
[----:B------:R-:W-:Y:S01]  /*27f0*/  ISETP.NE.AND.EX P0, PT, RZ, UR5, PT, P0 ;  /* 0x00000005ff007c0c */ /* 0x000fe2000bf05300 */
[----:B------:R-:W-:Y:S01]  /*2800*/  ULDC UR8, c[0x0][0x320] ;  /* 0x0000c80000087ab9 */ /* 0x000fe20000000800 */
[----:B------:R-:W-:Y:S01]  /*2810*/  SHF.R.S32.HI R3, RZ, 0x1f, R158 ;  /* 0x0000001fff037819 */ /* 0x000fe2000001149e */
[----:B------:R-:W0:Y:S01]  /*2820*/  S2R R33, SR_TID.X ;  /* 0x0000000000217919 */ /* 0x000e220000002100 */
[----:B------:R-:W1:Y:S01]  /*2830*/  LDC R11, c[0x0][0x3f4] ;  /* 0x0000fd00ff0b7b82 */ /* 0x000e620000000800 */
[----:B------:R-:W-:Y:S01]  /*2840*/  ULDC.64 UR4, c[0x0][0x3f8] ;  /* 0x0000fe0000047ab9 */ /* 0x000fe20000000a00 */
[----:B------:R-:W-:Y:S01]  /*2850*/  SHF.R.S32.HI R155, RZ, 0x1f, R154 ;  /* 0x0000001fff9b7819 */ /* 0x000fe2000001149a */
[----:B------:R-:W-:-:S06]  /*2860*/  ULDC.64 UR6, c[0x0][0x408] ;  /* 0x0001020000067ab9 */ /* 0x000fcc0000000a00 */
[----:B------:R-:W4:Y:S02]  /*2870*/  @P0 LDC.64 R4, c[0x0][0xaf0] ;  /* 0x0002bc00ff040b82 */ /* 0x000f240000000a00 */
[----:B----4-:R-:W-:-:S05]  /*2880*/  @P0 IMAD.WIDE R4, R99, 0x4, R4 ;  /* 0x0000000463040825 */ /* 0x010fca00078e0204 */
[----:B------:R4:W3:Y:S01]  /*2890*/  @P0 LDG.E R0, desc[UR44][R4.64] ;  /* 0x0000002c04000981 */ /* 0x0008e2000c1e1900 */
[----:B------:R-:W-:Y:S01]  /*28a0*/  ISETP.GE.AND P1, PT, R152, UR8, PT ;  /* 0x0000000898007c0c */ /* 0x000fe2000bf26270 */
[C---:B------:R-:W-:Y:S01]  /*28b0*/  IMAD R7, R3.reuse, UR4, RZ ;  /* 0x0000000403077c24 */ /* 0x040fe2000f8e02ff */
[----:B0-----:R-:W-:Y:S01]  /*28c0*/  SHF.R.U32.HI R33, RZ, 0x7, R33 ;  /* 0x00000007ff217819 */ /* 0x001fe20000011621 */
[----:B------:R-:W-:Y:S01]  /*28d0*/  IMAD R9, R3, UR6, RZ ;  /* 0x0000000603097c24 */ /* 0x000fe2000f8e02ff */
[----:B------:R-:W-:Y:S01]  /*28e0*/  SEL R3, RZ, 0xffffffff, P1 ;  /* 0xffffffffff037807 */ /* 0x000fe20000800000 */
[----:B------:R-:W-:Y:S01]  /*28f0*/  IMAD.WIDE.U32 R18, R158, UR4, R154 ;  /* 0x000000049e127c25 */ /* 0x000fe2000f8e009a */
[----:B------:R-:W-:Y:S02]  /*2900*/  ISETP.GE.AND P0, PT, R22, UR8, PT ;  /* 0x0000000816007c0c */ /* 0x000fe4000bf06270 */
[----:B------:R-:W-:Y:S01]  /*2910*/  ISETP.NE.AND P6, PT, R33, 0x1, PT ;  /* 0x000000012100780c */ /* 0x000fe20003fc5270 */
[C---:B------:R-:W-:Y:S01]  /*2920*/  IMAD R7, R158.reuse, UR5, R7 ;  /* 0x000000059e077c24 */ /* 0x040fe2000f8e0207 */
[----:B----4-:R-:W-:Y:S01]  /*2930*/  SEL R4, RZ, 0x1, P0 ;  /* 0x00000001ff047807 */ /* 0x010fe20000000000 */
[----:B------:R-:W-:Y:S01]  /*2940*/  IMAD.WIDE.U32 R20, R158, UR4, R22 ;  /* 0x000000049e147c25 */ /* 0x000fe2000f8e0016 */
[----:B------:R-:W-:-:S02]  /*2950*/  ISETP.GE.AND P0, PT, R172, UR8, PT ;  /* 0x00000008ac007c0c */ /* 0x000fc4000bf06270 */
[----:B------:R-:W-:Y:S01]  /*2960*/  ISETP.GE.AND P1, PT, R167, UR8, PT ;  /* 0x00000008a7007c0c */ /* 0x000fe2000bf26270 */
[----:B------:R-:W-:Y:S01]  /*2970*/  IMAD.SHL.U32 R5, R3, 0x2, RZ ;  /* 0x0000000203057824 */ /* 0x000fe200078e00ff */
[----:B------:R-:W-:Y:S01]  /*2980*/  ISETP.GE.AND P2, PT, R173, UR8, PT ;  /* 0x00000008ad007c0c */ /* 0x000fe2000bf46270 */
[----:B------:R-:W-:Y:S01]  /*2990*/  IMAD.IADD R3, R30, 0x1, R31 ;  /* 0x000000011e037824 */ /* 0x000fe200078e021f */
[----:B------:R-:W-:Y:S01]  /*29a0*/  SEL R6, RZ, 0x8, P1 ;  /* 0x00000008ff067807 */ /* 0x000fe20000800000 */
[----:B------:R-:W-:Y:S01]  /*29b0*/  IMAD.IADD R19, R19, 0x1, R7 ;  /* 0x0000000113137824 */ /* 0x000fe200078e0207 */
[----:B------:R-:W-:Y:S01]  /*29c0*/  LOP3.LUT R4, R5, 0x2, R4, 0xe2, !PT ;  /* 0x0000000205047812 */ /* 0x000fe200078ee204 */
[----:B------:R-:W-:Y:S01]  /*29d0*/  IMAD.IADD R21, R7, 0x1, R21 ;  /* 0x0000000107157824 */ /* 0x000fe200078e0215 */
[----:B-----5:R-:W-:Y:S01]  /*29e0*/  SHF.R.S32.HI R7, RZ, 0x1f, R44 ;  /* 0x0000001fff077819 */ /* 0x020fe2000001142c */
[----:B------:R-:W-:Y:S01]  /*29f0*/  IMAD.WIDE.U32 R24, R158, UR6, R154 ;  /* 0x000000069e187c25 */ /* 0x000fe2000f8e009a */
[----:B------:R-:W-:-:S02]  /*2a00*/  SEL R5, RZ, 0x4, P0 ;  /* 0x00000004ff057807 */ /* 0x000fc40000000000 */
[----:B------:R-:W-:Y:S01]  /*2a10*/  ISETP.GE.AND P0, PT, R166, UR8, PT ;  /* 0x00000008a6007c0c */ /* 0x000fe2000bf06270 */
[C---:B------:R-:W-:Y:S01]  /*2a20*/  IMAD R9, R158.reuse, UR7, R9 ;  /* 0x000000079e097c24 */ /* 0x040fe2000f8e0209 */
[----:B------:R-:W-:Y:S01]  /*2a30*/  ISETP.GE.AND P1, PT, R165, UR8, PT ;  /* 0x00000008a5007c0c */ /* 0x000fe2000bf26270 */
[----:B------:R-:W-:Y:S01]  /*2a40*/  IMAD.WIDE.U32 R30, R158, UR6, R22 ;  /* 0x000000069e1e7c25 */ /* 0x000fe2000f8e0016 */
[----:B------:R-:W-:Y:S02]  /*2a50*/  LOP3.LUT R4, R6, R4, R5, 0xfe, !PT ;  /* 0x0000000406047212 */ /* 0x000fe400078efe05 */
[----:B------:R-:W-:Y:S01]  /*2a60*/  SEL R5, RZ, 0x10, P0 ;  /* 0x00000010ff057807 */ /* 0x000fe20000000000 */
[----:B------:R-:W-:Y:S01]  /*2a70*/  IMAD.IADD R25, R25, 0x1, R9 ;  /* 0x0000000119197824 */ /* 0x000fe200078e0209 */
[----:B------:R-:W-:Y:S01]  /*2a80*/  SEL R6, RZ, 0x20, P1 ;  /* 0x00000020ff067807 */ /* 0x000fe20000800000 */
[----:B------:R-:W-:Y:S01]  /*2a90*/  IMAD.IADD R31, R9, 0x1, R31 ;  /* 0x00000001091f7824 */ /* 0x000fe200078e021f */
[----:B------:R-:W-:Y:S01]  /*2aa0*/  ISETP.GE.AND P0, PT, R174, UR8, PT ;  /* 0x00000008ae007c0c */ /* 0x000fe2000bf06270 */
[C---:B------:R-:W-:Y:S01]  /*2ab0*/  IMAD R9, R7.reuse, UR4, RZ ;  /* 0x0000000407097c24 */ /* 0x040fe2000f8e02ff */
[----:B-1----:R-:W-:Y:S01]  /*2ac0*/  ISETP.GE.AND P1, PT, R22, R11, PT ;  /* 0x0000000b1600720c */ /* 0x002fe20003f26270 */
[----:B------:R-:W-:Y:S01]  /*2ad0*/  IMAD R7, R7, UR6, RZ ;  /* 0x0000000607077c24 */ /* 0x000fe2000f8e02ff */
[----:B------:R-:W-:Y:S01]  /*2ae0*/  LOP3.LUT R4, R6, R4, R5, 0xfe, !PT ;  /* 0x0000000406047212 */ /* 0x000fe200078efe05 */
[C---:B------:R-:W-:Y:S01]  /*2af0*/  IMAD R9, R44.reuse, UR5, R9 ;  /* 0x000000052c097c24 */ /* 0x040fe2000f8e0209 */
[----:B------:R-:W-:Y:S01]  /*2b00*/  SEL R51, RZ, 0x40, P0 ;  /* 0x00000040ff337807 */ /* 0x000fe20000000000 */
[----:B------:R-:W-:Y:S01]  /*2b10*/  IMAD.WIDE.U32 R18, R44, UR4, R18 ;  /* 0x000000042c127c25 */ /* 0x000fe2000f8e0012 */
[----:B------:R-:W-:-:S03]  /*2b20*/  SEL R5, RZ, 0x7fff80, P2 ;  /* 0x007fff80ff057807 */ /* 0x000fc60001000000 */
[----:B------:R-:W-:Y:S01]  /*2b30*/  IMAD.WIDE.U32 R20, R44, UR4, R20 ;  /* 0x000000042c147c25 */ /* 0x000fe2000f8e0014 */
[----:B------:R-:W-:-:S03]  /*2b40*/  LOP3.LUT R51, R5, R4, R51, 0xfe, !PT ;  /* 0x0000000405337212 */ /* 0x000fc600078efe33 */
[C---:B------:R-:W-:Y:S01]  /*2b50*/  IMAD R63, R44.reuse, UR7, R7 ;  /* 0x000000072c3f7c24 */ /* 0x040fe2000f8e0207 */
[----:B------:R-:W-:Y:S01]  /*2b60*/  SEL R7, R11, RZ, P1 ;  /* 0x000000ff0b077207 */ /* 0x000fe20000800000 */
[----:B------:R-:W-:Y:S01]  /*2b70*/  IMAD.WIDE.U32 R24, R44, UR6, R24 ;  /* 0x000000062c187c25 */ /* 0x000fe2000f8e0018 */
[----:B------:R-:W-:-:S03]  /*2b80*/  PRMT R68, R51, 0x8880, RZ ;  /* 0x0000888033447816 */ /* 0x000fc600000000ff */
[----:B------:R-:W-:Y:S01]  /*2b90*/  IMAD.WIDE.U32 R30, R44, UR6, R30 ;  /* 0x000000062c1e7c25 */ /* 0x000fe2000f8e001e */
[----:B------:R-:W-:Y:S05]  /*2ba0*/  @!P6 WARPSYNC.ALL ;  /* 0x000000000000e948 */ /* 0x000fea0003800000 */
[----:B------:R-:W-:Y:S01]  /*2bb0*/  ULDC UR4, c[0x0][0x2f4] ;  /* 0x0000bd0000047ab9 */ /* 0x000fe20000000800 */
[----:B------:R-:W-:Y:S01]  /*2bc0*/  IMAD.IADD R7, R22, 0x1, R7 ;  /* 0x0000000116077824 */ /* 0x000fe200078e0207 */
[----:B------:R-:W-:Y:S01]  /*2bd0*/  ISETP.GE.AND P3, PT, R152, UR4, PT ;  /* 0x0000000498007c0c */ /* 0x000fe2000bf66270 */
[----:B------:R-:W-:Y:S01]  /*2be0*/  IMAD.MOV.U32 R55, RZ, RZ, 0x20 ;  /* 0x00000020ff377424 */ /* 0x000fe200078e00ff */
[----:B------:R-:W-:Y:S01]  /*2bf0*/  ISETP.GE.AND P0, PT, R22, UR4, PT ;  /* 0x0000000416007c0c */ /* 0x000fe2000bf06270 */
[----:B------:R-:W-:Y:S01]  /*2c00*/  IMAD.U32 R58, RZ, RZ, UR38 ;  /* 0x00000026ff3a7e24 */ /* 0x000fe2000f8e00ff */
[----:B------:R-:W-:Y:S01]  /*2c10*/  SEL R6, RZ, 0xffffffff, P3 ;  /* 0xffffffffff067807 */ /* 0x000fe20001800000 */
[----:B------:R-:W-:Y:S01]  /*2c20*/  IMAD.IADD R62, R25, 0x1, R63 ;  /* 0x00000001193e7824 */ /* 0x000fe200078e023f */
[----:B------:R-:W-:Y:S01]  /*2c30*/  SHF.R.S32.HI R4, RZ, 0x1f, R7 ;  /* 0x0000001fff047819 */ /* 0x000fe20000011407 */
[----:B------:R-:W-:Y:S01]  /*2c40*/  VIADD R54, R33, 0x8 ;  /* 0x0000000821367836 */ /* 0x000fe20000000000 */
[----:B------:R-:W-:Y:S01]  /*2c50*/  SHF.L.U32 R11, R6, 0x1, RZ ;  /* 0x00000001060b7819 */ /* 0x000fe200000006ff */
[----:B------:R-:W-:Y:S01]  /*2c60*/  IMAD.IADD R60, R19, 0x1, R9 ;  /* 0x00000001133c7824 */ /* 0x000fe200078e0209 */
[----:B------:R-:W-:Y:S01]  /*2c70*/  LEA.HI R7, R4, R7, RZ, 0x3 ;  /* 0x0000000704077211 */ /* 0x000fe200078f18ff */
[----:B------:R-:W-:Y:S01]  /*2c80*/  IMAD.IADD R61, R9, 0x1, R21 ;  /* 0x00000001093d7824 */ /* 0x000fe200078e0215 */
[----:B------:R-:W-:Y:S01]  /*2c90*/  SEL R52, RZ, 0x1, P0 ;  /* 0x00000001ff347807 */ /* 0x000fe20000000000 */
[----:B------:R-:W-:Y:S01]  /*2ca0*/  IMAD.IADD R63, R63, 0x1, R31 ;  /* 0x000000013f3f7824 */ /* 0x000fe200078e021f */
[----:B------:R-:W-:-:S02]  /*2cb0*/  LOP3.LUT R58, R58, 0x1, RZ, 0xfc, !PT ;  /* 0x000000013a3a7812 */ /* 0x000fc400078efcff */
[----:B------:R-:W-:Y:S02]  /*2cc0*/  LOP3.LUT R52, R11, 0x2, R52, 0xe2, !PT ;  /* 0x000000020b347812 */ /* 0x000fe400078ee234 */
[----:B------:R-:W-:Y:S02]  /*2cd0*/  SHF.R.S32.HI R65, RZ, 0x3, R7 ;  /* 0x00000003ff417819 */ /* 0x000fe40000011407 */
[----:B------:R-:W-:Y:S01]  /*2ce0*/  PRMT R68, R68, 0x7710, RZ ;  /* 0x0000771044447816 */ /* 0x000fe200000000ff */
[C---:B--2---:R-:W-:Y:S01]  /*2cf0*/  IMAD.SHL.U32 R50, R34.reuse, 0x40, RZ ;  /* 0x0000004022327824 */ /* 0x044fe200078e00ff */
[----:B------:R-:W-:Y:S01]  /*2d00*/  @!P6 BAR.SYNC.DEFER_BLOCKING 0x9, 0x100 ;  /* 0x024400000000eb1d */ /* 0x000fe20000010000 */
[----:B------:R-:W-:Y:S01]  /*2d10*/  LOP3.LUT P0, RZ, R34, 0x4, RZ, 0xc0, !PT ;  /* 0x0000000422ff7812 */ /* 0x000fe2000780c0ff */
[----:B---3--:R-:W-:Y:S02]  /*2d20*/  IMAD R57, R32, 0x40, R158 ;  /* 0x0000004020397824 */ /* 0x008fe400078e029e */
[----:B------:R-:W-:-:S02]  /*2d30*/  LOP3.LUT R50, R50, 0x1c0, RZ, 0xc0, !PT ;  /* 0x000001c032327812 */ /* 0x000fc400078ec0ff */
[----:B------:R-:W-:Y:S02]  /*2d40*/  SEL R55, R55, 0xffffffe0, !P0 ;  /* 0xffffffe037377807 */ /* 0x000fe40004000000 */
[----:B------:R-:W-:Y:S02]  /*2d50*/  SHF.R.U32.HI R53, RZ, 0x3, R50 ;  /* 0x00000003ff357819 */ /* 0x000fe40000011632 */
[C---:B------:R-:W-:Y:S02]  /*2d60*/  LOP3.LUT R6, R50.reuse, 0x18, R22, 0xf8, !PT ;  /* 0x0000001832067812 */ /* 0x040fe400078ef816 */
[----:B------:R-:W-:Y:S02]  /*2d70*/  LOP3.LUT R4, R50, 0x38, R7, 0xf8, !PT ;  /* 0x0000003832047812 */ /* 0x000fe400078ef807 */
[-C--:B------:R-:W-:Y:S02]  /*2d80*/  LOP3.LUT R6, R6, R53.reuse, RZ, 0x3c, !PT ;  /* 0x0000003506067212 */ /* 0x080fe400078e3cff */
[----:B------:R-:W-:-:S03]  /*2d90*/  LOP3.LUT R4, R4, R53, RZ, 0x3c, !PT ;  /* 0x0000003504047212 */ /* 0x000fc600078e3cff */
[C---:B------:R-:W-:Y:S01]  /*2da0*/  IMAD R56, R203.reuse, 0x200, R6 ;  /* 0x00000200cb387824 */ /* 0x040fe200078e0206 */
[----:B------:R-:W-:Y:S01]  /*2db0*/  LOP3.LUT R6, R206, 0x38, R7, 0xf8, !PT ;  /* 0x00000038ce067812 */ /* 0x000fe200078ef807 */
[----:B------:R-:W-:Y:S02]  /*2dc0*/  IMAD R66, R203, 0x200, R4 ;  /* 0x00000200cb427824 */ /* 0x000fe400078e0204 */
[----:B------:R-:W-:Y:S01]  /*2dd0*/  IMAD.IADD R59, R55, 0x1, R56 ;  /* 0x00000001373b7824 */ /* 0x000fe200078e0238 */
[----:B------:R-:W-:-:S05]  /*2de0*/  LOP3.LUT R67, R6, R207, RZ, 0x3c, !PT ;  /* 0x000000cf06437212 */ /* 0x000fca00078e3cff */
[----:B------:R-:W-:Y:S01]  /*2df0*/  IMAD.IADD R67, R208, 0x1, R67 ;  /* 0x00000001d0437824 */ /* 0x000fe200078e0243 */
[----:B------:R-:W-:-:S07]  /*2e00*/  SHF.R.S32.HI R64, RZ, 0x1f, R0 ;  /* 0x0000001fff407819 */ /* 0x000fce0000011400 */
.L_x_13092:
[----:B------:R-:W0:Y:S01]  /*2e10*/  LDC R75, c[0x0][0x430] ;  /* 0x00010c00ff4b7b82 */ /* 0x000e220000000800 */
[----:B------:R-:W-:Y:S01]  /*2e20*/  VIADD R48, R48, 0xffffffff ;  /* 0xffffffff30307836 */ /* 0x000fe20000000000 */
[----:B------:R-:W-:-:S03]  /*2e30*/  MOV R74, RZ ;  /* 0x000000ff004a7202 */ /* 0x000fc60000000f00 */
        /* <DEDUP_REMOVED lines=26> */
[C---:B------:R-:W-:Y:S01]  /*2fe0*/  IMAD R84, R153.reuse, 0x1800, R56 ;  /* 0x0000180099547824 */ /* 0x040fe200078e0238 */
        /* <DEDUP_REMOVED lines=44> */
[----:B------:R-:W-:Y:S02]  /*32b0*/  CS2R R72, SRZ ;  /* 0x0000000000487805 */ /* 0x000fe4000001ff00 */
[----:B------:R-:W-:-:S13]  /*32c0*/  ISETP.GE.AND P0, PT, R158, R78, PT ;  /* 0x0000004e9e00720c */ /* 0x000fda0003f06270 */
[----:B------:R-:W-:Y:S05]  /*32d0*/  @P0 BRA `(.L_x_13041) ;  /* 0x0000000000680947 */ /* 0x000fea0003800000 */
[----:B------:R-:W-:Y:S01]  /*32e0*/  IMAD.MOV.U32 R4, RZ, RZ, R18 ;  /* 0x000000ffff047224 */ /* 0x000fe200078e0012 */
[----:B------:R-:W-:Y:S01]  /*32f0*/  ULDC.64 UR4, c[0x0][0x3e8] ;  /* 0x0000fa0000047ab9 */ /* 0x000fe20000000a00 */
[----:B------:R-:W-:Y:S01]  /*3300*/  IMAD.MOV.U32 R5, RZ, RZ, R60 ;  /* 0x000000ffff057224 */ /* 0x000fe200078e003c */
[----:B------:R-:W-:Y:S01]  /*3310*/  ISETP.GE.AND P4, PT, R164, R81, PT ;  /* 0x00000051a400720c */ /* 0x000fe20003f86270 */
[----:B------:R-:W-:Y:S01]  /*3320*/  IMAD R33, R69, 0x60, RZ ;  /* 0x0000006045217824 */ /* 0x000fe200078e02ff */
[----:B------:R-:W-:Y:S01]  /*3330*/  CS2R R42, SRZ ;  /* 0x00000000002a7805 */ /* 0x000fe2000001ff00 */
[----:B------:R-:W-:Y:S01]  /*3340*/  IMAD.WIDE.U32 R6, R14, 0x60, R4 ;  /* 0x000000600e067825 */ /* 0x000fe200078e0004 */
[----:B------:R-:W-:Y:S02]  /*3350*/  CS2R R38, SRZ ;  /* 0x0000000000267805 */ /* 0x000fe4000001ff00 */
[----:B------:R-:W-:Y:S02]  /*3360*/  CS2R R72, SRZ ;  /* 0x0000000000487805 */ /* 0x000fe4000001ff00 */
[----:B------:R-:W-:Y:S01]  /*3370*/  CS2R R40, SRZ ;  /* 0x0000000000287805 */ /* 0x000fe2000001ff00 */
[----:B------:R-:W-:Y:S01]  /*3380*/  IMAD.IADD R5, R7, 0x1, R33 ;  /* 0x0000000107057824 */ /* 0x000fe200078e0221 */
[----:B------:R-:W-:Y:S01]  /*3390*/  LEA R4, P3, R6, UR4, 0x1 ;  /* 0x0000000406047c11 */ /* 0x000fe2000f8608ff */
[----:B------:R-:W-:-:S02]  /*33a0*/  IMAD.MOV.U32 R32, RZ, RZ, R24 ;  /* 0x000000ffff207224 */ /* 0x000fc400078e0018 */
[----:B------:R-:W-:Y:S01]  /*33b0*/  IMAD.MOV.U32 R33, RZ, RZ, R62 ;  /* 0x000000ffff217224 */ /* 0x000fe200078e003e */
[----:B------:R-:W-:Y:S01]  /*33c0*/  LEA.HI.X R5, R6, UR5, R5, 0x1, P3 ;  /* 0x0000000506057c11 */ /* 0x000fe200098f0c05 */
[----:B------:R-:W-:Y:S01]  /*33d0*/  IMAD R7, R82, 0x60, RZ ;  /* 0x0000006052077824 */ /* 0x000fe200078e02ff */
[----:B------:R-:W-:Y:S01]  /*33e0*/  ISETP.GE.AND P3, PT, R154, R81, PT ;  /* 0x000000519a00720c */ /* 0x000fe20003f66270 */
[----:B------:R-:W-:Y:S01]  /*33f0*/  IMAD.WIDE.U32 R32, R70, 0x60, R32 ;  /* 0x0000006046207825 */ /* 0x000fe200078e0020 */
[----:B------:R-:W-:Y:S01]  /*3400*/  ULDC.64 UR4, c[0x0][0x400] ;  /* 0x0001000000047ab9 */ /* 0x000fe20000000a00 */
[----:B------:R0:W5:Y:S02]  /*3410*/  @!P4 LDG.E.64 R38, desc[UR44][R4.64+0x20] ;  /* 0x0000202c0426c981 */ /* 0x000164000c1e1b00 */
[----:B------:R-:W-:Y:S01]  /*3420*/  IMAD.IADD R7, R33, 0x1, R7 ;  /* 0x0000000121077824 */ /* 0x000fe200078e0207 */
[----:B------:R-:W-:-:S04]  /*3430*/  LEA R6, P5, R32, UR4, 0x1 ;  /* 0x0000000420067c11 */ /* 0x000fc8000f8a08ff */
[----:B------:R-:W-:-:S03]  /*3440*/  LEA.HI.X R7, R32, UR5, R7, 0x1, P5 ;  /* 0x0000000520077c11 */ /* 0x000fc6000a8f0c07 */
[----:B------:R0:W5:Y:S04]  /*3450*/  @!P3 LDG.E.64 R42, desc[UR44][R4.64] ;  /* 0x0000002c042ab981 */ /* 0x000168000c1e1b00 */
[----:B------:R0:W5:Y:S04]  /*3460*/  @!P3 LDG.E.64 R72, desc[UR44][R6.64] ;  /* 0x0000002c0648b981 */ /* 0x000168000c1e1b00 */
[----:B------:R0:W5:Y:S02]  /*3470*/  @!P4 LDG.E.64 R40, desc[UR44][R6.64+0x20] ;  /* 0x0000202c0628c981 */ /* 0x000164000c1e1b00 */
.L_x_13041:
[----:B------:R-:W-:Y:S05]  /*3480*/  BSYNC B1 ;  /* 0x0000000000017941 */ /* 0x000fea0003800000 */
.L_x_13040:
[----:B------:R-:W-:Y:S01]  /*3490*/  ISETP.GE.AND P4, PT, R175, R78, PT ;  /* 0x0000004eaf00720c */ /* 0x000fe20003f86270 */
[----:B------:R-:W-:Y:S01]  /*34a0*/  BSSY B1, `(.L_x_13042) ;  /* 0x0000023000017945 */ /* 0x000fe20003800000 */
[----:B------:R-:W-:Y:S02]  /*34b0*/  CS2R R34, SRZ ;  /* 0x0000000000227805 */ /* 0x000fe4000001ff00 */
[----:B------:R-:W-:Y:S01]  /*34c0*/  CS2R R32, SRZ ;  /* 0x0000000000207805 */ /* 0x000fe2000001ff00 */
[----:B-----5:R-:W-:Y:S01]  /*34d0*/  IMAD.MOV.U32 R85, RZ, RZ, R38 ;  /* 0x000000ffff557224 */ /* 0x020fe200078e0026 */
[----:B------:R-:W-:Y:S01]  /*34e0*/  CS2R R36, SRZ ;  /* 0x0000000000247805 */ /* 0x000fe2000001ff00 */
[----:B------:R-:W-:-:S06]  /*34f0*/  IMAD.MOV.U32 R86, RZ, RZ, R39 ;  /* 0x000000ffff567224 */ /* 0x000fcc00078e0027 */
[----:B------:R-:W-:Y:S05]  /*3500*/  @P4 BRA `(.L_x_13043) ;  /* 0x0000000000704947 */ /* 0x000fea0003800000 */
[C---:B0-----:R-:W-:Y:S01]  /*3510*/  SHF.L.U64.HI R5, R10.reuse, 0x6, R11 ;  /* 0x000000060a057819 */ /* 0x041fe2000001020b */
[----:B------:R-:W-:Y:S01]  /*3520*/  IMAD.SHL.U32 R4, R10, 0x40, RZ ;  /* 0x000000400a047824 */ /* 0x000fe200078e00ff */
[C---:B------:R-:W-:Y:S01]  /*3530*/  SHF.L.U64.HI R7, R12.reuse, 0x6, R13 ;  /* 0x000000060c077819 */ /* 0x040fe2000001020d */
[----:B------:R-:W-:Y:S01]  /*3540*/  IMAD R69, R69, 0x60, RZ ;  /* 0x0000006045457824 */ /* 0x000fe200078e02ff */
[----:B------:R-:W-:Y:S01]  /*3550*/  SHF.L.U32 R6, R12, 0x6, RZ ;  /* 0x000000060c067819 */ /* 0x000fe200000006ff */
[----:B------:R-:W-:Y:S01]  /*3560*/  IMAD.WIDE.U32 R4, R14, 0x60, R4 ;  /* 0x000000600e047825 */ /* 0x000fe200078e0004 */
[----:B------:R-:W-:Y:S01]  /*3570*/  ULDC.64 UR4, c[0x0][0x3e8] ;  /* 0x0000fa0000047ab9 */ /* 0x000fe20000000a00 */
[----:B------:R-:W-:Y:S01]  /*3580*/  ULDC.64 UR6, c[0x0][0x400] ;  /* 0x0001000000067ab9 */ /* 0x000fe20000000a00 */
[----:B------:R-:W-:Y:S01]  /*3590*/  CS2R R34, SRZ ;  /* 0x0000000000227805 */ /* 0x000fe2000001ff00 */
[----:B------:R-:W-:Y:S01]  /*35a0*/  IMAD.WIDE.U32 R6, R70, 0x60, R6 ;  /* 0x0000006046067825 */ /* 0x000fe200078e0006 */
[----:B------:R-:W-:-:S02]  /*35b0*/  IADD3 R9, P3, R18, R4, RZ ;  /* 0x0000000412097210 */ /* 0x000fc40007f7e0ff */
[----:B------:R-:W-:Y:S02]  /*35c0*/  CS2R R36, SRZ ;  /* 0x0000000000247805 */ /* 0x000fe4000001ff00 */
[----:B------:R-:W-:Y:S01]  /*35d0*/  CS2R R32, SRZ ;  /* 0x0000000000207805 */ /* 0x000fe2000001ff00 */
[----:B------:R-:W-:Y:S01]  /*35e0*/  IMAD R11, R82, 0x60, RZ ;  /* 0x00000060520b7824 */ /* 0x000fe200078e02ff */
[----:B------:R-:W-:Y:S02]  /*35f0*/  IADD3 R8, P5, R24, R6, RZ ;  /* 0x0000000618087210 */ /* 0x000fe40007fbe0ff */
[----:B------:R-:W-:Y:S02]  /*3600*/  IADD3.X R10, R60, R69, R5, P3, !PT ;  /* 0x000000453c0a7210 */ /* 0x000fe40001ffe405 */
[----:B------:R-:W-:Y:S02]  /*3610*/  IADD3.X R7, R62, R11, R7, P5, !PT ;  /* 0x0000000b3e077210 */ /* 0x000fe40002ffe407 */
[----:B------:R-:W-:-:S02]  /*3620*/  LEA R4, P3, R9, UR4, 0x1 ;  /* 0x0000000409047c11 */ /* 0x000fc4000f8608ff */
[C---:B------:R-:W-:Y:S02]  /*3630*/  LEA R6, P5, R8.reuse, UR6, 0x1 ;  /* 0x0000000608067c11 */ /* 0x040fe4000f8a08ff */
        /* <DEDUP_REMOVED lines=9> */
.L_x_13043:
[----:B------:R-:W-:Y:S05]  /*36d0*/  BSYNC B1 ;  /* 0x0000000000017941 */ /* 0x000fea0003800000 */
.L_x_13042:
[----:B01----:R-:W-:Y:S01]  /*36e0*/  IMAD.MOV.U32 R4, RZ, RZ, R42 ;  /* 0x000000ffff047224 */ /* 0x003fe200078e002a */
[----:B------:R-:W-:Y:S01]  /*36f0*/  ISETP.NE.AND P3, PT, R58, 0x3, PT ;  /* 0x000000033a00780c */ /* 0x000fe20003f65270 */
[----:B------:R-:W-:Y:S01]  /*3700*/  IMAD.MOV.U32 R5, RZ, RZ, R43 ;  /* 0x000000ffff057224 */ /* 0x000fe200078e002b */
[----:B------:R-:W-:Y:S01]  /*3710*/  PRMT R88, R86, 0x5410, R85 ;  /* 0x0000541056587816 */ /* 0x000fe20000000055 */
[----:B------:R-:W-:Y:S02]  /*3720*/  IMAD.MOV.U32 R6, RZ, RZ, R72 ;  /* 0x000000ffff067224 */ /* 0x000fe400078e0048 */
[----:B------:R-:W-:Y:S01]  /*3730*/  IMAD.MOV.U32 R7, RZ, RZ, R73 ;  /* 0x000000ffff077224 */ /* 0x000fe200078e0049 */
[----:B------:R-:W-:Y:S01]  /*3740*/  PRMT R94, R4, 0x5410, R5 ;  /* 0x00005410045e7816 */ /* 0x000fe20000000005 */
[----:B------:R-:W-:Y:S02]  /*3750*/  IMAD.MOV.U32 R4, RZ, RZ, R40 ;  /* 0x000000ffff047224 */ /* 0x000fe400078e0028 */
[----:B------:R-:W-:Y:S01]  /*3760*/  IMAD.MOV.U32 R5, RZ, RZ, R41 ;  /* 0x000000ffff057224 */ /* 0x000fe200078e0029 */
[----:B------:R-:W-:Y:S01]  /*3770*/  PRMT R95, R6, 0x5410, R7 ;  /* 0x00005410065f7816 */ /* 0x000fe20000000007 */
[----:B-----5:R-:W-:-:S02]  /*3780*/  IMAD.MOV.U32 R6, RZ, RZ, R34 ;  /* 0x000000ffff067224 */ /* 0x020fc400078e0022 */
        /* <DEDUP_REMOVED lines=14> */
.L_x_13044:
[----:B------:R-:W-:Y:S01]  /*3870*/  IMAD R69, R153, 0x8, R2 ;  /* 0x0000000899457824 */ /* 0x000fe200078e0202 */
[----:B------:R-:W-:Y:S01]  /*3880*/  SHF.L.U32 R82, R159, 0x1f, RZ ;  /* 0x0000001f9f527819 */ /* 0x000fe200000006ff */
[----:B------:R-:W-:Y:S03]  /*3890*/  BSSY B1, `(.L_x_13045) ;  /* 0x0000003000017945 */ /* 0x000fe60003800000 */
[----:B------:R-:W0:Y:S02]  /*38a0*/  SYNCS.PHASECHK.TRANS64.TRYWAIT P5, [R69+URZ+0x32490], R82 ;  /* 0x03249052450075a7 */ /* 0x000e2400080a017f */
[----:B0-----:R-:W-:Y:S05]  /*38b0*/  @!P5 BRA `(.L_x_13046) ;  /* 0x0000037000a0d947 */ /* 0x001fea0003800000 */
.L_x_13408:
[----:B------:R-:W-:Y:S05]  /*38c0*/  BSYNC B1 ;  /* 0x0000000000017941 */ /* 0x000fea0003800000 */
.L_x_13045:
[----:B------:R-:W-:-:S03]  /*38d0*/  UMOV UR4, 0xffffffff ;  /* 0xffffffff00047882 */ /* 0x000fc60000000000 */
[----:B------:R-:W-:Y:S05]  /*38e0*/  BRA.DIV UR4, `(.L_x_13047) ;  /* 0x0000037204a87947 */ /* 0x000fea000b800000 */
[----:B------:R1:W2:Y:S04]  /*38f0*/  SHFL.IDX PT, R71, R80, RZ, 0x1c1f ;  /* 0x001c1fff50477589 */ /* 0x0002a800000e0000 */
[----:B------:R1:W3:Y:S02]  /*3900*/  SHFL.IDX PT, R14, R79, RZ, 0x1c1f ;  /* 0x001c1fff4f0e7589 */ /* 0x0002e400000e0000 */
.L_x_13412:
        /* <DEDUP_REMOVED lines=53> */
.L_x_13053:
[----:B------:R-:W-:Y:S05]  /*3c60*/  BSYNC B3 ;  /* 0x0000000000037941 */ /* 0x000fea0003800000 */
.L_x_13052:
[----:B0-----:R4:W-:Y:S02]  /*3c70*/  ST.E.128 desc[UR44][R10.64], R4 ;  /* 0x000000040a007985 */ /* 0x0019e4000c101d2c */
.L_x_13051:
[----:B------:R-:W-:Y:S05]  /*3c80*/  BSYNC B2 ;  /* 0x0000000000027941 */ /* 0x000fea0003800000 */
.L_x_13050:
        /* <DEDUP_REMOVED lines=8> */
[----:B------:R-:W-:Y:S01]  /*3d10*/  SHF.R.U64 R15, R40, 0x10, R41 ;  /* 0x00000010280f7819 */ /* 0x000fe20000001229 */
[----:B0-----:R-:W-:Y:S01]  /*3d20*/  HADD2.F32 R13, -RZ, R7.H1_H1 ;  /* 0x30000007ff0d7230 */ /* 0x001fe20000004100 */
[----:B------:R-:W-:Y:S01]  /*3d30*/  MOV R12, R6 ;  /* 0x00000006000c7202 */ /* 0x000fe20000000f00 */
[----:B------:R-:W-:Y:S01]  /*3d40*/  HADD2.F32 R6, -RZ, R5.H1_H1 ;  /* 0x30000005ff067230 */ /* 0x000fe20000004100 */
[----:B------:R-:W-:Y:S01]  /*3d50*/  SHF.R.U64 R14, R38, 0x10, R39 ;  /* 0x00000010260e7819 */ /* 0x000fe20000001227 */
[----:B------:R-:W-:Y:S01]  /*3d60*/  HADD2.F32 R15, -RZ, R15.H0_H0 ;  /* 0x2000000fff0f7230 */ /* 0x000fe20000004100 */
[----:B------:R-:W-:Y:S01]  /*3d70*/  SHF.R.U32.HI R40, RZ, 0x10, R41 ;  /* 0x00000010ff287819 */ /* 0x000fe20000011629 */
[----:B------:R-:W-:Y:S01]  /*3d80*/  HADD2.F32 R5, -RZ, R5.H0_H0 ;  /* 0x20000005ff057230 */ /* 0x000fe20000004100 */
[----:B------:R-:W-:Y:S01]  /*3d90*/  SHF.R.U32.HI R38, RZ, 0x10, R39 ;  /* 0x00000010ff267819 */ /* 0x000fe20000011627 */
[----:B------:R-:W-:Y:S02]  /*3da0*/  HADD2.F32 R14, -RZ, R14.H0_H0 ;  /* 0x2000000eff0e7230 */ /* 0x000fe40000004100 */
[----:B------:R-:W-:Y:S01]  /*3db0*/  FMUL.FTZ R42, R6, R15 ;  /* 0x0000000f062a7220 */ /* 0x000fe20000410000 */
[----:B------:R-:W-:-:S02]  /*3dc0*/  HADD2.F32 R40, -RZ, R40.H0_H0 ;  /* 0x20000028ff287230 */ /* 0x000fc40000004100 */
[C---:B------:R-:W-:Y:S01]  /*3dd0*/  FMUL.FTZ R15, R5.reuse, R15 ;  /* 0x0000000f050f7220 */ /* 0x040fe20000410000 */
[----:B------:R-:W-:Y:S02]  /*3de0*/  HADD2.F32 R7, -RZ, R7.H0_H0 ;  /* 0x20000007ff077230 */ /* 0x000fe40000004100 */
[-C--:B------:R-:W-:Y:S01]  /*3df0*/  FFMA.FTZ R42, R5, R14.reuse, -R42 ;  /* 0x0000000e052a7223 */ /* 0x080fe2000001082a */
[----:B------:R-:W-:Y:S02]  /*3e00*/  HADD2.F32 R38, -RZ, R38.H0_H0 ;  /* 0x20000026ff267230 */ /* 0x000fe40000004100 */
[----:B------:R-:W-:Y:S01]  /*3e10*/  FFMA.FTZ R39, R6, R14, R15 ;  /* 0x0000000e06277223 */ /* 0x000fe2000001000f */
[-C--:B------:R-:W-:Y:S01]  /*3e20*/  FMUL.FTZ R72, R13, R40.reuse ;  /* 0x000000280d487220 */ /* 0x080fe20000410000 */
[--C-:B------:R-:W-:Y:S02]  /*3e30*/  HADD2.F32 R14, -RZ, R89.reuse.H0_H0 ;  /* 0x20000059ff0e7230 */ /* 0x100fe40000004100 */
[----:B------:R-:W-:Y:S01]  /*3e40*/  FMUL.FTZ R40, R7, R40 ;  /* 0x0000002807287220 */ /* 0x000fe20000410000 */
[----:B------:R-:W-:-:S02]  /*3e50*/  HADD2.F32 R89, -RZ, R89.H1_H1 ;  /* 0x30000059ff597230 */ /* 0x000fc40000004100 */
[-C--:B------:R-:W-:Y:S01]  /*3e60*/  FFMA.FTZ R72, R7, R38.reuse, -R72 ;  /* 0x0000002607487223 */ /* 0x080fe20000010848 */
[----:B------:R-:W-:Y:S02]  /*3e70*/  HADD2.F32 R5, -RZ, R4.H1_H1 ;  /* 0x30000004ff057230 */ /* 0x000fe40000004100 */
[----:B------:R-:W-:Y:S01]  /*3e80*/  FFMA.FTZ R43, R13, R38, R40 ;  /* 0x000000260d2b7223 */ /* 0x000fe20000010028 */
[----:B------:R-:W-:Y:S02]  /*3e90*/  HADD2.F32 R6, -RZ, R12.H1_H1 ;  /* 0x3000000cff067230 */ /* 0x000fe40000004100 */
[----:B------:R-:W-:Y:S02]  /*3ea0*/  HADD2.F32 R4, -RZ, R4.H0_H0 ;  /* 0x20000004ff047230 */ /* 0x000fe40000004100 */
[----:B------:R-:W-:Y:S01]  /*3eb0*/  FMUL.FTZ R15, R5, R14 ;  /* 0x0000000e050f7220 */ /* 0x000fe20000410000 */
[----:B------:R-:W-:Y:S02]  /*3ec0*/  HADD2.F32 R12, -RZ, R12.H0_H0 ;  /* 0x2000000cff0c7230 */ /* 0x000fe40000004100 */
[----:B------:R-:W-:Y:S01]  /*3ed0*/  FMUL.FTZ R41, R6, R89 ;  /* 0x0000005906297220 */ /* 0x000fe20000410000 */
[----:B------:R-:W-:-:S02]  /*3ee0*/  HADD2.F32 R7, -RZ, R88.H1_H1 ;  /* 0x30000058ff077230 */ /* 0x000fc40000004100 */
[----:B------:R-:W-:Y:S01]  /*3ef0*/  FMUL.FTZ R14, R4, R14 ;  /* 0x0000000e040e7220 */ /* 0x000fe20000410000 */
[----:B------:R-:W-:Y:S02]  /*3f00*/  HADD2.F32 R13, -RZ, R88.H0_H0 ;  /* 0x20000058ff0d7230 */ /* 0x000fe40000004100 */
        /* <DEDUP_REMOVED lines=8> */
[----:B------:R-:W-:-:S07]  /*3f90*/  F2FP.F16.F32.PACK_AB R6, R6, R41 ;  /* 0x000000290606723e */ /* 0x000fce00000000ff */
.L_x_13055:
[----:B------:R-:W-:Y:S05]  /*3fa0*/  BSYNC B2 ;  /* 0x0000000000027941 */ /* 0x000fea0003800000 */
.L_x_13054:
[----:B0-----:R0:W-:Y:S02]  /*3fb0*/  ST.E.128 desc[UR44][R10.64], R4 ;  /* 0x000000040a007985 */ /* 0x0011e4000c101d2c */
.L_x_13049:
[----:B------:R-:W-:Y:S05]  /*3fc0*/  BSYNC B1 ;  /* 0x0000000000017941 */ /* 0x000fea0003800000 */
.L_x_13048:
[----:B------:R-:W-:-:S03]  /*3fd0*/  UMOV UR4, 0xffffffff ;  /* 0xffffffff00047882 */ /* 0x000fc60000000000 */
[----:B------:R-:W-:Y:S05]  /*3fe0*/  BRA.DIV UR4, `(.L_x_13056) ;  /* 0x0000036e04307947 */ /* 0x000fea000b800000 */
[----:B------:R0:W0:Y:S04]  /*3ff0*/  SHFL.IDX PT, R39, R80, 0x1, 0x1c1f ;  /* 0x003c1f0050277f89 */ /* 0x00002800000e0000 */
[----:B---3--:R3:W0:Y:S02]  /*4000*/  SHFL.IDX PT, R14, R79, 0x1, 0x1c1f ;  /* 0x003c1f004f0e7f89 */ /* 0x00862400000e0000 */
.L_x_13416:
        /* <DEDUP_REMOVED lines=9> */
[----:B------:R-:W-:-:S07]  /*40a0*/  LEA.HI.X R11, R22, R39, R23, 0x1, P0 ;  /* 0x00000027160b7211 */ /* 0x000fce00000f0c17 */
[----:B0-----:R-:W-:Y:S05]  /*40b0*/  @P4 BRA `(.L_x_13061) ;  /* 0x0000000000a44947 */ /* 0x001fea0003800000 */
[--C-:B------:R-:W-:Y:S01]  /*40c0*/  SHF.R.U64 R15, R34, 0x10, R35.reuse ;  /* 0x00000010220f7819 */ /* 0x100fe20000001223 */
[----:B----4-:R-:W-:Y:S01]  /*40d0*/  IMAD.MOV.U32 R12, RZ, RZ, R6 ;  /* 0x000000ffff0c7224 */ /* 0x010fe200078e0006 */
        /* <DEDUP_REMOVED lines=39> */
.L_x_13061:
[----:B------:R-:W-:Y:S05]  /*4350*/  BSYNC B2 ;  /* 0x0000000000027941 */ /* 0x000fea0003800000 */
.L_x_13060:
[----:B----4-:R0:W-:Y:S02]  /*4360*/  ST.E.128 desc[UR44][R10.64], R4 ;  /* 0x000000040a007985 */ /* 0x0101e4000c101d2c */
.L_x_13059:
[----:B------:R-:W-:Y:S05]  /*4370*/  BSYNC B1 ;  /* 0x0000000000017941 */ /* 0x000fea0003800000 */
.L_x_13058:
[----:B------:R-:W-:-:S13]  /*4380*/  LOP3.LUT P0, RZ, R52, 0x2, RZ, 0xc0, !PT ;  /* 0x0000000234ff7812 */ /* 0x000fda000780c0ff */
[----:B------:R-:W-:Y:S05]  /*4390*/  @!P0 BRA `(.L_x_13057) ;  /* 0x0000001c00088947 */ /* 0x000fea0003800000 */
[----:B0-----:R0:W4:Y:S01]  /*43a0*/  LDS.128 R4, [R83+0x2000] ;  /* 0x0020000053047984 */ /* 0x0011220000000c00 */
[----:B------:R-:W-:Y:S01]  /*43b0*/  ISETP.GE.AND P4, PT, R164, R81, PT ;  /* 0x00000051a400720c */ /* 0x000fe20003f86270 */
[----:B------:R-:W-:Y:S01]  /*43c0*/  BSSY B1, `(.L_x_13062) ;  /* 0x000002d000017945 */ /* 0x000fe20003800000 */
[----:B------:R-:W-:-:S04]  /*43d0*/  LEA R10, P0, R152, R14, 0x1 ;  /* 0x0000000e980a7211 */ /* 0x000fc800078008ff */
[----:B------:R-:W-:-:S07]  /*43e0*/  LEA.HI.X R11, R152, R39, R157, 0x1, P0 ;  /* 0x00000027980b7211 */ /* 0x000fce00000f0c9d */
[----:B0-----:R-:W-:Y:S05]  /*43f0*/  @P4 BRA `(.L_x_13063) ;  /* 0x0000000000a44947 */ /* 0x001fea0003800000 */
[----:B------:R-:W-:Y:S02]  /*4400*/  SHF.R.U64 R13, R32, 0x10, R33 ;  /* 0x00000010200d7819 */ /* 0x000fe40000001221 */
[----:B------:R-:W-:Y:S01]  /*4410*/  SHF.R.U64 R12, R8, 0x10, R9 ;  /* 0x00000010080c7819 */ /* 0x000fe20000001209 */
[----:B----4-:R-:W-:Y:S01]  /*4420*/  IMAD.MOV.U32 R8, RZ, RZ, R6 ;  /* 0x000000ffff087224 */ /* 0x010fe200078e0006 */
        /* <DEDUP_REMOVED lines=38> */
.L_x_13063:
[----:B------:R-:W-:Y:S05]  /*4690*/  BSYNC B1 ;  /* 0x0000000000017941 */ /* 0x000fea0003800000 */
.L_x_13062:
[----:B----4-:R0:W-:Y:S01]  /*46a0*/  ST.E.128 desc[UR44][R10.64], R4 ;  /* 0x000000040a007985 */ /* 0x0101e2000c101d2c */
[----:B------:R-:W-:Y:S05]  /*46b0*/  BRA `(.L_x_13057) ;  /* 0x0000001800407947 */ /* 0x000fea0003800000 */
.L_x_13039:
[----:B------:R-:W-:-:S05]  /*46c0*/  IMAD R78, R48, -0x60, R26 ;  /* 0xffffffa0304e7824 */ /* 0x000fca00078e021a */
[----:B------:R-:W-:-:S04]  /*46d0*/  VIMNMX R78, R78, 0x60, PT ;  /* 0x000000604e4e7848 */ /* 0x000fc80003fe0100 */
[----:B------:R-:W-:-:S04]  /*46e0*/  ISETP.GE.AND P0, PT, R158, R78, PT ;  /* 0x0000004e9e00720c */ /* 0x000fc80003f06270 */
[----:B------:R-:W-:-:S13]  /*46f0*/  ISETP.GE.OR P0, PT, R22, R81, P0 ;  /* 0x000000511600720c */ /* 0x000fda0000706670 */
[----:B------:R-:W0:Y:S01]  /*4700*/  @!P0 LDC.64 R36, c[0x0][0x3e8] ;  /* 0x0000fa00ff248b82 */ /* 0x000e220000000a00 */
[----:B------:R-:W-:Y:S02]  /*4710*/  @!P0 IMAD.MOV.U32 R4, RZ, RZ, R20 ;  /* 0x000000ffff048224 */ /* 0x000fe400078e0014 */
[----:B------:R-:W-:Y:S02]  /*4720*/  @!P0 IMAD.MOV.U32 R5, RZ, RZ, R61 ;  /* 0x000000ffff058224 */ /* 0x000fe400078e003d */
[----:B------:R-:W-:Y:S02]  /*4730*/  @!P0 IMAD R33, R69, 0x60, RZ ;  /* 0x0000006045218824 */ /* 0x000fe400078e02ff */
[----:B------:R-:W-:Y:S01]  /*4740*/  @!P0 IMAD.WIDE.U32 R6, R14, 0x60, R4 ;  /* 0x000000600e068825 */ /* 0x000fe200078e0004 */
[----:B------:R-:W1:Y:S03]  /*4750*/  @!P0 LDC.64 R8, c[0x0][0x400] ;  /* 0x00010000ff088b82 */ /* 0x000e660000000a00 */
[----:B------:R-:W-:-:S02]  /*4760*/  @!P0 IMAD.MOV.U32 R4, RZ, RZ, R30 ;  /* 0x000000ffff048224 */ /* 0x000fc400078e001e */
[----:B------:R-:W-:Y:S02]  /*4770*/  @!P0 IMAD.MOV.U32 R5, RZ, RZ, R63 ;  /* 0x000000ffff058224 */ /* 0x000fe400078e003f */
[----:B------:R-:W-:Y:S02]  /*4780*/  @!P0 IMAD R35, R82, 0x60, RZ ;  /* 0x0000006052238824 */ /* 0x000fe400078e02ff */
[----:B------:R-:W-:-:S04]  /*4790*/  @!P0 IMAD.WIDE.U32 R4, R70, 0x60, R4 ;  /* 0x0000006046048825 */ /* 0x000fc800078e0004 */
[----:B------:R-:W-:Y:S01]  /*47a0*/  @!P0 IMAD.IADD R7, R33, 0x1, R7 ;  /* 0x0000000121078824 */ /* 0x000fe200078e0207 */
[----:B------:R-:W-:Y:S01]  /*47b0*/  CS2R R32, SRZ ;  /* 0x0000000000207805 */ /* 0x000fe2000001ff00 */
[----:B------:R-:W-:Y:S01]  /*47c0*/  @!P0 IMAD.IADD R5, R35, 0x1, R5 ;  /* 0x0000000123058824 */ /* 0x000fe200078e0205 */
[C---:B0-----:R-:W-:Y:S02]  /*47d0*/  @!P0 LEA R36, P3, R6.reuse, R36, 0x1 ;  /* 0x0000002406248211 */ /* 0x041fe400078608ff */
[----:B------:R-:W-:Y:S02]  /*47e0*/  CS2R R34, SRZ ;  /* 0x0000000000227805 */ /* 0x000fe4000001ff00 */
[----:B------:R-:W-:Y:S02]  /*47f0*/  @!P0 LEA.HI.X R37, R6, R37, R7, 0x1, P3 ;  /* 0x0000002506258211 */ /* 0x000fe400018f0c07 */
[----:B------:R-:W-:Y:S02]  /*4800*/  CS2R R6, SRZ ;  /* 0x0000000000067805 */ /* 0x000fe4000001ff00 */
[----:B-1----:R-:W-:-:S04]  /*4810*/  @!P0 LEA R8, P4, R4, R8, 0x1 ;  /* 0x0000000804088211 */ /* 0x002fc800078808ff */
[----:B------:R-:W-:Y:S02]  /*4820*/  @!P0 LEA.HI.X R9, R4, R9, R5, 0x1, P4 ;  /* 0x0000000904098211 */ /* 0x000fe400020f0c05 */
[----:B------:R-:W-:-:S03]  /*4830*/  CS2R R4, SRZ ;  /* 0x0000000000047805 */ /* 0x000fc6000001ff00 */
[----:B------:R-:W5:Y:S04]  /*4840*/  @!P0 LDG.E.128 R32, desc[UR44][R8.64] ;  /* 0x0000002c08208981 */ /* 0x000f68000c1e1d00 */
[----:B------:R0:W5:Y:S01]  /*4850*/  @!P0 LDG.E.128 R4, desc[UR44][R36.64] ;  /* 0x0000002c24048981 */ /* 0x000162000c1e1d00 */
[----:B------:R-:W-:-:S04]  /*4860*/  ISETP.GE.AND P0, PT, R175, R78, PT ;  /* 0x0000004eaf00720c */ /* 0x000fc80003f06270 */
[----:B------:R-:W-:Y:S01]  /*4870*/  ISETP.GE.OR P0, PT, R22, R81, P0 ;  /* 0x000000511600720c */ /* 0x000fe20000706670 */
[----:B------:R-:W-:Y:S01]  /*4880*/  BSSY B1, `(.L_x_13064) ;  /* 0x000001a000017945 */ /* 0x000fe20003800000 */
[----:B------:R-:W-:Y:S02]  /*4890*/  CS2R R38, SRZ ;  /* 0x0000000000267805 */ /* 0x000fe4000001ff00 */
[----:B------:R-:W-:Y:S02]  /*48a0*/  CS2R R42, SRZ ;  /* 0x00000000002a7805 */ /* 0x000fe4000001ff00 */
[----:B------:R-:W-:Y:S02]  /*48b0*/  CS2R R40, SRZ ;  /* 0x0000000000287805 */ /* 0x000fe4000001ff00 */
[----:B0-----:R-:W-:-:S05]  /*48c0*/  CS2R R36, SRZ ;  /* 0x0000000000247805 */ /* 0x001fca000001ff00 */
[----:B------:R-:W-:Y:S05]  /*48d0*/  @P0 BRA `(.L_x_13065) ;  /* 0x0000000000500947 */ /* 0x000fea0003800000 */
[C---:B------:R-:W-:Y:S01]  /*48e0*/  SHF.L.U64.HI R9, R10.reuse, 0x6, R11 ;  /* 0x000000060a097819 */ /* 0x040fe2000001020b */
[----:B------:R-:W-:Y:S01]  /*48f0*/  IMAD.SHL.U32 R8, R10, 0x40, RZ ;  /* 0x000000400a087824 */ /* 0x000fe200078e00ff */
[C---:B------:R-:W-:Y:S01]  /*4900*/  SHF.L.U64.HI R11, R12.reuse, 0x6, R13 ;  /* 0x000000060c0b7819 */ /* 0x040fe2000001020d */
[----:B------:R-:W-:Y:S01]  /*4910*/  IMAD.SHL.U32 R10, R12, 0x40, RZ ;  /* 0x000000400c0a7824 */ /* 0x000fe200078e00ff */
[----:B------:R-:W-:Y:S01]  /*4920*/  ULDC.64 UR4, c[0x0][0x3e8] ;  /* 0x0000fa0000047ab9 */ /* 0x000fe20000000a00 */
[----:B------:R-:W-:Y:S01]  /*4930*/  IMAD.WIDE.U32 R8, R14, 0x60, R8 ;  /* 0x000000600e087825 */ /* 0x000fe200078e0008 */
[----:B------:R-:W-:-:S03]  /*4940*/  ULDC.64 UR6, c[0x0][0x400] ;  /* 0x0001000000067ab9 */ /* 0x000fc60000000a00 */
[----:B------:R-:W-:Y:S01]  /*4950*/  IMAD.WIDE.U32 R10, R70, 0x60, R10 ;  /* 0x00000060460a7825 */ /* 0x000fe200078e000a */
[----:B------:R-:W-:-:S03]  /*4960*/  IADD3 R12, P0, R20, R8, RZ ;  /* 0x00000008140c7210 */ /* 0x000fc60007f1e0ff */
[----:B------:R-:W-:Y:S01]  /*4970*/  IMAD R69, R69, 0x60, RZ ;  /* 0x0000006045457824 */ /* 0x000fe200078e02ff */
[----:B------:R-:W-:Y:S01]  /*4980*/  IADD3 R8, P3, R30, R10, RZ ;  /* 0x0000000a1e087210 */ /* 0x000fe20007f7e0ff */
[----:B------:R-:W-:-:S03]  /*4990*/  IMAD R82, R82, 0x60, RZ ;  /* 0x0000006052527824 */ /* 0x000fc600078e02ff */
[----:B------:R-:W-:Y:S02]  /*49a0*/  IADD3.X R9, R61, R69, R9, P0, !PT ;  /* 0x000000453d097210 */ /* 0x000fe400007fe409 */
[----:B------:R-:W-:Y:S02]  /*49b0*/  IADD3.X R11, R63, R82, R11, P3, !PT ;  /* 0x000000523f0b7210 */ /* 0x000fe40001ffe40b */
[----:B------:R-:W-:Y:S02]  /*49c0*/  LEA R36, P0, R12, UR4, 0x1 ;  /* 0x000000040c247c11 */ /* 0x000fe4000f8008ff */
[----:B------:R-:W-:Y:S02]  /*49d0*/  LEA R40, P3, R8, UR6, 0x1 ;  /* 0x0000000608287c11 */ /* 0x000fe4000f8608ff */
[----:B------:R-:W-:Y:S02]  /*49e0*/  LEA.HI.X R37, R12, UR5, R9, 0x1, P0 ;  /* 0x000000050c257c11 */ /* 0x000fe400080f0c09 */
[----:B------:R-:W-:-:S04]  /*49f0*/  LEA.HI.X R41, R8, UR7, R11, 0x1, P3 ;  /* 0x0000000708297c11 */ /* 0x000fc800098f0c0b */
[----:B------:R-:W5:Y:S04]  /*4a00*/  LDG.E.128 R36, desc[UR44][R36.64] ;  /* 0x0000002c24247981 */ /* 0x000f68000c1e1d00 */
[----:B------:R-:W5:Y:S02]  /*4a10*/  LDG.E.128 R40, desc[UR44][R40.64] ;  /* 0x0000002c28287981 */ /* 0x000f64000c1e1d00 */
.L_x_13065:
[----:B------:R-:W-:Y:S05]  /*4a20*/  BSYNC B1 ;  /* 0x0000000000017941 */ /* 0x000fea0003800000 */
.L_x_13064:
[----:B-----5:R-:W-:Y:S01]  /*4a30*/  IMAD.MOV.U32 R8, RZ, RZ, R38 ;  /* 0x000000ffff087224 */ /* 0x020fe200078e0026 */
[----:B------:R-:W-:Y:S01]  /*4a40*/  ISETP.NE.AND P3, PT, R58, 0x3, PT ;  /* 0x000000033a00780c */ /* 0x000fe20003f65270 */
[----:B------:R-:W-:Y:S01]  /*4a50*/  IMAD.MOV.U32 R9, RZ, RZ, R39 ;  /* 0x000000ffff097224 */ /* 0x000fe200078e0027 */
[----:B------:R-:W-:Y:S01]  /*4a60*/  ISETP.GE.AND P4, PT, R22, R81, PT ;  /* 0x000000511600720c */ /* 0x000fe20003f86270 */
        /* <DEDUP_REMOVED lines=9> */
[----:B------:R-:W-:Y:S01]  /*4b00*/  PRMT R84, R84, 0x5410, R8 ;  /* 0x0000541054547816 */ /* 0x000fe20000000008 */
[----:B------:R-:W-:Y:S01]  /*4b10*/  IMAD.MOV.U32 R8, RZ, RZ, R6 ;  /* 0x000000ffff087224 */ /* 0x000fe200078e0006 */
        /* <DEDUP_REMOVED lines=18> */
.L_x_13066:
[----:B------:R-:W-:Y:S01]  /*4c40*/  IMAD R69, R153, 0x8, R2 ;  /* 0x0000000899457824 */ /* 0x000fe200078e0202 */
[----:B------:R-:W-:Y:S01]  /*4c50*/  SHF.L.U32 R82, R159, 0x1f, RZ ;  /* 0x0000001f9f527819 */ /* 0x000fe200000006ff */
[----:B------:R-:W-:Y:S01]  /*4c60*/  BSSY B1, `(.L_x_13067) ;  /* 0x0000005000017945 */ /* 0x000fe20003800000 */
[----:B------:R-:W-:Y:S02]  /*4c70*/  LOP3.LUT R8, R52, 0x1, RZ, 0xc0, !PT ;  /* 0x0000000134087812 */ /* 0x000fe400078ec0ff */
[----:B------:R-:W0:Y:S02]  /*4c80*/  SYNCS.PHASECHK.TRANS64.TRYWAIT P5, [R69+URZ+0x32490], R82 ;  /* 0x03249052450075a7 */ /* 0x000e2400080a017f */
[----:B------:R-:W-:Y:S01]  /*4c90*/  ISETP.NE.U32.AND P0, PT, R8, 0x1, PT ;  /* 0x000000010800780c */ /* 0x000fe20003f05070 */
[----:B0-----:R-:W-:-:S12]  /*4ca0*/  @!P5 BRA `(.L_x_13068) ;  /* 0x000003600048d947 */ /* 0x001fd80003800000 */
.L_x_13417:
[----:B------:R-:W-:Y:S05]  /*4cb0*/  BSYNC B1 ;  /* 0x0000000000017941 */ /* 0x000fea0003800000 */
.L_x_13067:
[----:B------:R-:W-:-:S03]  /*4cc0*/  UMOV UR4, 0xffffffff ;  /* 0xffffffff00047882 */ /* 0x000fc60000000000 */
[----:B------:R-:W-:Y:S05]  /*4cd0*/  BRA.DIV UR4, `(.L_x_13069) ;  /* 0x0000036204507947 */ /* 0x000fea000b800000 */
[----:B------:R1:W2:Y:S04]  /*4ce0*/  SHFL.IDX PT, R73, R80, RZ, 0x1c1f ;  /* 0x001c1fff50497589 */ /* 0x0002a800000e0000 */
[----:B------:R1:W3:Y:S02]  /*4cf0*/  SHFL.IDX PT, R72, R79, RZ, 0x1c1f ;  /* 0x001c1fff4f487589 */ /* 0x0002e400000e0000 */
.L_x_13421:
[----:B------:R-:W-:Y:S01]  /*4d00*/  ISETP.GE.OR P5, PT, R158, R78, P0 ;  /* 0x0000004e9e00720c */ /* 0x000fe200007a6670 */
[----:B------:R-:W-:Y:S01]  /*4d10*/  BSSY B1, `(.L_x_13070) ;  /* 0x000006f000017945 */ /* 0x000fe20003800000 */
[----:B------:R-:W-:-:S11]  /*4d20*/  IMAD.SHL.U32 R81, R81, 0x2, RZ ;  /* 0x0000000251517824 */ /* 0x000fd600078e00ff */
[----:B------:R-:W-:Y:S05]  /*4d30*/  @P5 BRA `(.L_x_13071) ;  /* 0x0000000400b05947 */ /* 0x000fea0003800000 */
[----:B------:R-:W4:Y:S01]  /*4d40*/  LDC R10, c[0x0][0x2f4] ;  /* 0x0000bd00ff0a7b82 */ /* 0x000f220000000800 */
[----:B------:R-:W-:Y:S01]  /*4d50*/  SHF.L.U32 R71, R65, 0x3, RZ ;  /* 0x0000000341477819 */ /* 0x000fe200000006ff */
[----:B------:R-:W-:Y:S04]  /*4d60*/  BSSY B2, `(.L_x_13072) ;  /* 0x0000067000027945 */ /* 0x000fe80003800000 */
[----:B--23--:R-:W-:-:S04]  /*4d70*/  IMAD.WIDE R70, R71, 0x2, R72 ;  /* 0x0000000247467825 */ /* 0x00cfc800078e0248 */
[----:B----4-:R-:W-:-:S05]  /*4d80*/  IMAD.IADD R8, R10, 0x1, -R81 ;  /* 0x000000010a087824 */ /* 0x010fca00078e0a51 */
[----:B------:R-:W-:-:S04]  /*4d90*/  SEL R8, R81, R8, !P1 ;  /* 0x0000000851087207 */ /* 0x000fc80004800000 */
[----:B------:R-:W-:-:S04]  /*4da0*/  SHF.R.S32.HI R9, RZ, 0x1f, R8 ;  /* 0x0000001fff097819 */ /* 0x000fc80000011408 */
[----:B------:R-:W-:Y:S01]  /*4db0*/  LEA.HI R8, R9, R8, RZ, 0x4 ;  /* 0x0000000809087211 */ /* 0x000fe200078f20ff */
[----:B------:R-:W-:-:S03]  /*4dc0*/  IMAD R9, R153, 0x1800, R66 ;  /* 0x0000180099097824 */ /* 0x000fc600078e0242 */
[----:B------:R-:W-:Y:S01]  /*4dd0*/  LEA.HI.SX32 R8, R8, R65, 0x1c ;  /* 0x0000004108087211 */ /* 0x000fe200078fe2ff */
[----:B------:R-:W-:-:S04]  /*4de0*/  IMAD R9, R9, 0x2, R2 ;  /* 0x0000000209097824 */ /* 0x000fc800078e0202 */
[----:B------:R-:W-:-:S05]  /*4df0*/  IMAD.SHL.U32 R89, R8, 0x8, RZ ;  /* 0x0000000808597824 */ /* 0x000fca00078e00ff */
[----:B------:R-:W-:Y:S02]  /*4e00*/  LOP3.LUT R8, R50, 0x38, R89, 0xf8, !PT ;  /* 0x0000003832087812 */ /* 0x000fe400078ef859 */
[----:B------:R-:W-:Y:S02]  /*4e10*/  ISETP.GE.AND P5, PT, R89, R10, PT ;  /* 0x0000000a5900720c */ /* 0x000fe40003fa6270 */
[----:B------:R-:W-:-:S05]  /*4e20*/  LOP3.LUT R8, R8, R53, RZ, 0x3c, !PT ;  /* 0x0000003508087212 */ /* 0x000fca00078e3cff */
[----:B------:R-:W-:-:S04]  /*4e30*/  IMAD R8, R203, 0x200, R8 ;  /* 0x00000200cb087824 */ /* 0x000fc800078e0208 */
[----:B------:R-:W-:Y:S02]  /*4e40*/  IMAD R11, R153, 0x1800, R8 ;  /* 0x00001800990b7824 */ /* 0x000fe400078e0208 */
[----:B------:R-:W-:-:S04]  /*4e50*/  @!P5 IMAD.WIDE R72, R89, 0x2, R72 ;  /* 0x000000025948d825 */ /* 0x000fc800078e0248 */
[----:B------:R-:W-:Y:S02]  /*4e60*/  IMAD R12, R11, 0x2, R2 ;  /* 0x000000020b0c7824 */ /* 0x000fe400078e0202 */
[----:B------:R-:W2:Y:S04]  /*4e70*/  LDS.128 R8, [R9+0x1c400] ;  /* 0x01c4000009087984 */ /* 0x000ea80000000c00 */
[----:B------:R-:W3:Y:S01]  /*4e80*/  LDS.128 R12, [R12+0x1c400] ;  /* 0x01c400000c0c7984 */ /* 0x000ee20000000c00 */
[----:B------:R-:W-:Y:S05]  /*4e90*/  @P4 BRA `(.L_x_13073) ;  /* 0x00000004004c4947 */ /* 0x000fea0003800000 */
[----:B------:R-:W-:Y:S01]  /*4ea0*/  SHF.R.U32.HI R91, RZ, 0x10, R33 ;  /* 0x00000010ff5b7819 */ /* 0x000fe20000011621 */
[----:B---3--:R-:W-:Y:S01]  /*4eb0*/  IMAD.MOV.U32 R89, RZ, RZ, R15 ;  /* 0x000000ffff597224 */ /* 0x008fe200078e000f */
[--C-:B------:R-:W-:Y:S01]  /*4ec0*/  SHF.R.U64 R4, R4, 0x10, R5.reuse ;  /* 0x0000001004047819 */ /* 0x100fe20000001205 */
[----:B------:R-:W-:Y:S01]  /*4ed0*/  HADD2.F32 R92, -RZ, R92.H0_H0 ;  /* 0x2000005cff5c7230 */ /* 0x000fe20000004100 */
[----:B------:R-:W-:Y:S01]  /*4ee0*/  SHF.R.U32.HI R90, RZ, 0x10, R5 ;  /* 0x00000010ff5a7819 */ /* 0x000fe20000011605 */
[----:B------:R-:W-:Y:S01]  /*4ef0*/  HADD2.F32 R15, -RZ, R13.H0_H0 ;  /* 0x2000000dff0f7230 */ /* 0x000fe20000004100 */
[----:B------:R-:W-:Y:S01]  /*4f00*/  SHF.R.U64 R32, R32, 0x10, R33 ;  /* 0x0000001020207819 */ /* 0x000fe20000001221 */
[----:B------:R-:W-:Y:S01]  /*4f10*/  HADD2.F32 R91, -RZ, R91.H0_H0 ;  /* 0x2000005bff5b7230 */ /* 0x000fe20000004100 */
[--C-:B------:R-:W-:Y:S01]  /*4f20*/  SHF.R.U64 R5, R6, 0x10, R7.reuse ;  /* 0x0000001006057819 */ /* 0x100fe20000001207 */
[----:B------:R-:W-:Y:S01]  /*4f30*/  HADD2.F32 R13, -RZ, R13.H1_H1 ;  /* 0x3000000dff0d7230 */ /* 0x000fe20000004100 */
[----:B------:R-:W-:Y:S01]  /*4f40*/  SHF.R.U32.HI R33, RZ, 0x10, R7 ;  /* 0x00000010ff217819 */ /* 0x000fe20000011607 */
[--C-:B--2---:R-:W-:Y:S01]  /*4f50*/  HADD2.F32 R7, -RZ, R9.reuse.H0_H0 ;  /* 0x20000009ff077230 */ /* 0x104fe20000004100 */
[----:B------:R-:W-:Y:S01]  /*4f60*/  SHF.R.U64 R6, R34, 0x10, R35 ;  /* 0x0000001022067819 */ /* 0x000fe20000001223 */
[----:B------:R-:W-:-:S02]  /*4f70*/  HADD2.F32 R34, -RZ, R9.H1_H1 ;  /* 0x30000009ff227230 */ /* 0x000fc40000004100 */
[-C--:B------:R-:W-:Y:S01]  /*4f80*/  FMUL.FTZ R94, R15, R92.reuse ;  /* 0x0000005c0f5e7220 */ /* 0x080fe20000410000 */
[----:B------:R-:W-:Y:S02]  /*4f90*/  HADD2.F32 R88, -RZ, R88.H0_H0 ;  /* 0x20000058ff587230 */ /* 0x000fe40000004100 */
[----:B------:R-:W-:Y:S01]  /*4fa0*/  FMUL.FTZ R92, R7, R92 ;  /* 0x0000005c075c7220 */ /* 0x000fe20000410000 */
[----:B------:R-:W-:Y:S01]  /*4fb0*/  HADD2.F32 R90, -RZ, R90.H0_H0 ;  /* 0x2000005aff5a7230 */ /* 0x000fe20000004100 */
[----:B------:R-:W-:Y:S01]  /*4fc0*/  SHF.R.U32.HI R35, RZ, 0x10, R35 ;  /* 0x00000010ff237819 */ /* 0x000fe20000011623 */
[-C--:B------:R-:W-:Y:S01]  /*4fd0*/  FMUL.FTZ R96, R34, R91.reuse ;  /* 0x0000005b22607220 */ /* 0x080fe20000410000 */
[----:B------:R-:W-:Y:S01]  /*4fe0*/  FMUL.FTZ R93, R13, R91 ;  /* 0x0000005b0d5d7220 */ /* 0x000fe20000410000 */
[-C--:B------:R-:W-:Y:S01]  /*4ff0*/  FFMA.FTZ R7, R7, R88.reuse, -R94 ;  /* 0x0000005807077223 */ /* 0x080fe2000001085e */
[----:B------:R-:W-:Y:S01]  /*5000*/  FFMA.FTZ R9, R15, R88, R92 ;  /* 0x000000580f097223 */ /* 0x000fe2000001005c */
[----:B------:R-:W-:Y:S01]  /*5010*/  FFMA.FTZ R88, R13, R90, R96 ;  /* 0x0000005a0d587223 */ /* 0x000fe20000010060 */
[----:B------:R-:W-:-:S02]  /*5020*/  HADD2.F32 R94, -RZ, R98.H0_H0 ;  /* 0x20000062ff5e7230 */ /* 0x000fc40000004100 */
[----:B------:R-:W-:Y:S01]  /*5030*/  FFMA.FTZ R34, R34, R90, -R93 ;  /* 0x0000005a22227223 */ /* 0x000fe2000001085d */
[--C-:B------:R-:W-:Y:S02]  /*5040*/  HADD2.F32 R15, -RZ, R89.reuse.H0_H0 ;  /* 0x20000059ff0f7230 */ /* 0x100fe40000004100 */
[----:B------:R-:W-:Y:S01]  /*5050*/  HADD2.F32 R89, -RZ, R89.H1_H1 ;  /* 0x30000059ff597230 */ /* 0x000fe20000004100 */
[----:B------:R-:W-:Y:S01]  /*5060*/  F2FP.F16.F32.PACK_AB R88, R88, R9 ;  /* 0x000000095858723e */ /* 0x000fe200000000ff */
[----:B------:R-:W-:Y:S02]  /*5070*/  HADD2.F32 R13, -RZ, R11.H0_H0 ;  /* 0x2000000bff0d7230 */ /* 0x000fe40000004100 */
[----:B------:R-:W-:Y:S01]  /*5080*/  FMUL.FTZ R96, R15, R94 ;  /* 0x0000005e0f607220 */ /* 0x000fe20000410000 */
[----:B------:R-:W-:Y:S01]  /*5090*/  HADD2.F32 R35, -RZ, R35.H0_H0 ;  /* 0x20000023ff237230 */ /* 0x000fe20000004100 */
[----:B------:R-:W-:Y:S01]  /*50a0*/  F2FP.F16.F32.PACK_AB R7, R34, R7 ;  /* 0x000000072207723e */ /* 0x000fe200000000ff */
[----:B------:R-:W-:-:S02]  /*50b0*/  HADD2.F32 R90, -RZ, R11.H1_H1 ;  /* 0x3000000bff5a7230 */ /* 0x000fc40000004100 */
[----:B------:R-:W-:Y:S01]  /*50c0*/  FMUL.FTZ R94, R13, R94 ;  /* 0x0000005e0d5e7220 */ /* 0x000fe20000410000 */
[----:B------:R-:W-:Y:S02]  /*50d0*/  HADD2.F32 R92, -RZ, R95.H0_H0 ;  /* 0x2000005fff5c7230 */ /* 0x000fe40000004100 */
        /* <DEDUP_REMOVED lines=11> */
[----:B------:R-:W-:Y:S02]  /*5190*/  HADD2.F32 R32, -RZ, R12.H0_H0 ;  /* 0x2000000cff207230 */ /* 0x000fe40000004100 */
[----:B------:R-:W-:Y:S02]  /*51a0*/  HADD2.F32 R15, -RZ, R8.H0_H0 ;  /* 0x20000008ff0f7230 */ /* 0x000fe40000004100 */
[----:B------:R-:W-:Y:S02]  /*51b0*/  HADD2.F32 R33, -RZ, R95.H1_H1 ;  /* 0x3000005fff217230 */ /* 0x000fe40000004100 */
[-C--:B------:R-:W-:Y:S01]  /*51c0*/  FMUL.FTZ R4, R32, R89.reuse ;  /* 0x0000005920047220 */ /* 0x080fe20000410000 */
[----:B------:R-:W-:Y:S02]  /*51d0*/  HADD2.F32 R12, -RZ, R12.H1_H1 ;  /* 0x3000000cff0c7230 */ /* 0x000fe40000004100 */
[----:B------:R-:W-:Y:S01]  /*51e0*/  FMUL.FTZ R93, R15, R89 ;  /* 0x000000590f5d7220 */ /* 0x000fe20000410000 */
[----:B------:R-:W-:-:S02]  /*51f0*/  HADD2.F32 R8, -RZ, R8.H1_H1 ;  /* 0x30000008ff087230 */ /* 0x000fc40000004100 */
[-C--:B------:R-:W-:Y:S01]  /*5200*/  FFMA.FTZ R89, R15, R33.reuse, -R4 ;  /* 0x000000210f597223 */ /* 0x080fe20000010804 */
[--C-:B------:R-:W-:Y:S02]  /*5210*/  HADD2.F32 R15, -RZ, R87.reuse.H1_H1 ;  /* 0x30000057ff0f7230 */ /* 0x100fe40000004100 */
[----:B------:R-:W-:Y:S01]  /*5220*/  FFMA.FTZ R93, R32, R33, R93 ;  /* 0x00000021205d7223 */ /* 0x000fe2000001005d */
        /* <DEDUP_REMOVED lines=13> */
[----:B------:R-:W-:Y:S01]  /*5300*/  FMUL.FTZ R91, R14, R33 ;  /* 0x000000210e5b7220 */ /* 0x000fe20000410000 */
[----:B------:R-:W-:Y:S01]  /*5310*/  FFMA.FTZ R35, R4, R15, -R35 ;  /* 0x0000000f04237223 */ /* 0x000fe20000010823 */
[----:B------:R-:W-:Y:S01]  /*5320*/  FMUL.FTZ R33, R10, R33 ;  /* 0x000000210a217220 */ /* 0x000fe20000410000 */
[----:B------:R-:W-:Y:S01]  /*5330*/  FFMA.FTZ R87, R6, R15, R87 ;  /* 0x0000000f06577223 */ /* 0x000fe20000010057 */
[----:B------:R-:W-:Y:S01]  /*5340*/  FFMA.FTZ R10, R10, R5, -R91 ;  /* 0x000000050a0a7223 */ /* 0x000fe2000001085b */
[----:B------:R-:W-:Y:S01]  /*5350*/  F2FP.F16.F32.PACK_AB R15, R92, R13 ;  /* 0x0000000d5c0f723e */ /* 0x000fe200000000ff */
[----:B------:R-:W-:Y:S01]  /*5360*/  FFMA.FTZ R14, R14, R5, R33 ;  /* 0x000000050e0e7223 */ /* 0x000fe20000010021 */
[----:B------:R-:W-:Y:S01]  /*5370*/  F2FP.F16.F32.PACK_AB R8, R8, R89 ;  /* 0x000000590808723e */ /* 0x000fe200000000ff */
[----:B------:R-:W-:Y:S01]  /*5380*/  IMAD.MOV.U32 R9, RZ, RZ, R7 ;  /* 0x000000ffff097224 */ /* 0x000fe200078e0007 */
[----:B------:R-:W-:Y:S01]  /*5390*/  F2FP.F16.F32.PACK_AB R12, R12, R93 ;  /* 0x0000005d0c0c723e */ /* 0x000fe200000000ff */
[----:B------:R-:W-:Y:S01]  /*53a0*/  IMAD.MOV.U32 R13, RZ, RZ, R88 ;  /* 0x000000ffff0d7224 */ /* 0x000fe200078e0058 */
[----:B------:R-:W-:-:S02]  /*53b0*/  F2FP.F16.F32.PACK_AB R10, R10, R35 ;  /* 0x000000230a0a723e */ /* 0x000fc400000000ff */
[----:B------:R-:W-:-:S07]  /*53c0*/  F2FP.F16.F32.PACK_AB R14, R14, R87 ;  /* 0x000000570e0e723e */ /* 0x000fce00000000ff */
.L_x_13073:
[----:B------:R-:W-:Y:S05]  /*53d0*/  BSYNC B2 ;  /* 0x0000000000027941 */ /* 0x000fea0003800000 */
.L_x_13072:
[----:B--2---:R4:W-:Y:S04]  /*53e0*/  ST.E.128 desc[UR44][R70.64], R8 ;  /* 0x0000000846007985 */ /* 0x0049e8000c101d2c */
[----:B---3--:R4:W-:Y:S02]  /*53f0*/  @!P5 ST.E.128 desc[UR44][R72.64], R12 ;  /* 0x0000000c4800d985 */ /* 0x0089e4000c101d2c */
.L_x_13071:
[----:B------:R-:W-:Y:S05]  /*5400*/  BSYNC B1 ;  /* 0x0000000000017941 */ /* 0x000fea0003800000 */
.L_x_13070:
[----:B------:R-:W-:-:S03]  /*5410*/  UMOV UR4, 0xffffffff ;  /* 0xffffffff00047882 */ /* 0x000fc60000000000 */
[----:B------:R-:W-:Y:S05]  /*5420*/  BRA.DIV UR4, `(.L_x_13074) ;  /* 0x0000035a04c87947 */ /* 0x000fea000b800000 */
[----:B-1----:R-:W1:Y:S04]  /*5430*/  SHFL.IDX PT, R80, R80, 0x1, 0x1c1f ;  /* 0x003c1f0050507f89 */ /* 0x002e6800000e0000 */
[----:B----4-:R4:W0:Y:S02]  /*5440*/  SHFL.IDX PT, R14, R79, 0x1, 0x1c1f ;  /* 0x003c1f004f0e7f89 */ /* 0x01082400000e0000 */
.L_x_13425:
[----:B------:R-:W-:Y:S01]  /*5450*/  ISETP.GE.OR P0, PT, R175, R78, P0 ;  /* 0x0000004eaf00720c */ /* 0x000fe20000706670 */
[----:B0-----:R-:W-:Y:S02]  /*5460*/  IMAD.MOV.U32 R12, RZ, RZ, R14 ;  /* 0x000000ffff0c7224 */ /* 0x001fe400078e000e */
[----:B-1----:R-:W-:-:S10]  /*5470*/  IMAD.MOV.U32 R13, RZ, RZ, R80 ;  /* 0x000000ffff0d7224 */ /* 0x002fd400078e0050 */
[----:B------:R-:W-:Y:S05]  /*5480*/  @P0 BRA `(.L_x_13057) ;  /* 0x0000000800cc0947 */ /* 0x000fea0003800000 */
[----:B------:R-:W0:Y:S01]  /*5490*/  LDC R32, c[0x0][0x2f4] ;  /* 0x0000bd00ff207b82 */ /* 0x000e220000000800 */
[----:B------:R-:W-:Y:S01]  /*54a0*/  IMAD.SHL.U32 R15, R65, 0x8, RZ ;  /* 0x00000008410f7824 */ /* 0x000fe200078e00ff */
[----:B------:R-:W-:Y:S03]  /*54b0*/  BSSY B1, `(.L_x_13075) ;  /* 0x0000068000017945 */ /* 0x000fe60003800000 */
[----:B------:R-:W-:-:S04]  /*54c0*/  IMAD.WIDE R14, R15, 0x2, R12 ;  /* 0x000000020f0e7825 */ /* 0x000fc800078e020c */
[----:B0-----:R-:W-:-:S05]  /*54d0*/  @P1 IMAD.IADD R81, R32, 0x1, -R81 ;  /* 0x0000000120511824 */ /* 0x001fca00078e0a51 */
[----:B------:R-:W-:-:S04]  /*54e0*/  SHF.R.S32.HI R4, RZ, 0x1f, R81 ;  /* 0x0000001fff047819 */ /* 0x000fc80000011451 */
[----:B------:R-:W-:-:S04]  /*54f0*/  LEA.HI R4, R4, R81, RZ, 0x4 ;  /* 0x0000005104047211 */ /* 0x000fc800078f20ff */
[----:B------:R-:W-:-:S05]  /*5500*/  LEA.HI.SX32 R4, R4, R65, 0x1c ;  /* 0x0000004104047211 */ /* 0x000fca00078fe2ff */
[----:B------:R-:W-:-:S05]  /*5510*/  IMAD.SHL.U32 R33, R4, 0x8, RZ ;  /* 0x0000000804217824 */ /* 0x000fca00078e00ff */
[----:B------:R-:W-:-:S04]  /*5520*/  LOP3.LUT R4, R206, 0x38, R33, 0xf8, !PT ;  /* 0x00000038ce047812 */ /* 0x000fc800078ef821 */
[----:B------:R-:W-:-:S05]  /*5530*/  LOP3.LUT R5, R4, R207, RZ, 0x3c, !PT ;  /* 0x000000cf04057212 */ /* 0x000fca00078e3cff */
[----:B------:R-:W-:Y:S02]  /*5540*/  IMAD.IADD R4, R208, 0x1, R5 ;  /* 0x00000001d0047824 */ /* 0x000fe400078e0205 */
[C---:B------:R-:W-:Y:S02]  /*5550*/  IMAD R5, R153.reuse, 0x1800, R67 ;  /* 0x0000180099057824 */ /* 0x040fe400078e0243 */
[----:B------:R-:W-:Y:S02]  /*5560*/  IMAD R7, R153, 0x1800, R4 ;  /* 0x0000180099077824 */ /* 0x000fe400078e0204 */
[--C-:B------:R-:W-:Y:S02]  /*5570*/  IMAD R5, R5, 0x2, R2.reuse ;  /* 0x0000000205057824 */ /* 0x100fe400078e0202 */
[----:B------:R-:W-:-:S04]  /*5580*/  IMAD R8, R7, 0x2, R2 ;  /* 0x0000000207087824 */ /* 0x000fc800078e0202 */
[----:B------:R-:W0:Y:S04]  /*5590*/  LDS.128 R4, [R5+0x1c400] ;  /* 0x01c4000005047984 */ /* 0x000e280000000c00 */
[----:B------:R-:W1:Y:S01]  /*55a0*/  LDS.128 R8, [R8+0x1c400] ;  /* 0x01c4000008087984 */ /* 0x000e620000000c00 */
[----:B------:R-:W-:Y:S05]  /*55b0*/  @P4 BRA `(.L_x_13076) ;  /* 0x00000004005c4947 */ /* 0x000fea0003800000 */
[----:B------:R-:W-:Y:S01]  /*55c0*/  SHF.R.U64 R34, R38, 0x10, R39 ;  /* 0x0000001026227819 */ /* 0x000fe20000001227 */
[----:B0-----:R-:W-:Y:S01]  /*55d0*/  IMAD.MOV.U32 R38, RZ, RZ, R4 ;  /* 0x000000ffff267224 */ /* 0x001fe200078e0004 */
[----:B------:R-:W-:Y:S01]  /*55e0*/  SHF.R.U32.HI R70, RZ, 0x10, R41 ;  /* 0x00000010ff467819 */ /* 0x000fe20000011629 */
[----:B-1----:R-:W-:Y:S01]  /*55f0*/  IMAD.MOV.U32 R4, RZ, RZ, R9 ;  /* 0x000000ffff047224 */ /* 0x002fe200078e0009 */
[----:B------:R-:W-:Y:S01]  /*5600*/  SHF.R.U64 R36, R36, 0x10, R37 ;  /* 0x0000001024247819 */ /* 0x000fe20000001225 */
[----:B------:R-:W-:Y:S01]  /*5610*/  IMAD.MOV.U32 R9, RZ, RZ, R7 ;  /* 0x000000ffff097224 */ /* 0x000fe200078e0007 */
[----:B---3--:R-:W-:Y:S01]  /*5620*/  SHF.R.U32.HI R72, RZ, 0x10, R37 ;  /* 0x00000010ff487819 */ /* 0x008fe20000011625 */
[----:B------:R-:W-:Y:S01]  /*5630*/  HADD2.F32 R70, -RZ, R70.H0_H0 ;  /* 0x20000046ff467230 */ /* 0x000fe20000004100 */
[----:B------:R-:W-:Y:S01]  /*5640*/  SHF.R.U64 R37, R40, 0x10, R41 ;  /* 0x0000001028257819 */ /* 0x000fe20000001229 */
[----:B------:R-:W-:Y:S01]  /*5650*/  IMAD.MOV.U32 R40, RZ, RZ, R11 ;  /* 0x000000ffff287224 */ /* 0x000fe200078e000b */
[----:B--2---:R-:W-:Y:S01]  /*5660*/  SHF.R.U32.HI R73, RZ, 0x10, R39 ;  /* 0x00000010ff497819 */ /* 0x004fe20000011627 */
[----:B------:R-:W-:Y:S01]  /*5670*/  IMAD.MOV.U32 R39, RZ, RZ, R8 ;  /* 0x000000ffff277224 */ /* 0x000fe200078e0008 */
[--C-:B------:R-:W-:Y:S01]  /*5680*/  SHF.R.U64 R35, R42, 0x10, R43.reuse ;  /* 0x000000102a237819 */ /* 0x100fe2000000122b */
[----:B------:R-:W-:Y:S01]  /*5690*/  HADD2.F32 R8, -RZ, R4.H0_H0 ;  /* 0x20000004ff087230 */ /* 0x000fe20000004100 */
[----:B------:R-:W-:Y:S01]  /*56a0*/  SHF.R.U32.HI R71, RZ, 0x10, R43 ;  /* 0x00000010ff477819 */ /* 0x000fe2000001162b */
[----:B------:R-:W-:-:S02]  /*56b0*/  HADD2.F32 R43, -RZ, R86.H1_H1 ;  /* 0x30000056ff2b7230 */ /* 0x000fc40000004100 */
[----:B------:R-:W-:Y:S02]  /*56c0*/  HADD2.F32 R11, -RZ, R4.H1_H1 ;  /* 0x30000004ff0b7230 */ /* 0x000fe40000004100 */
[--C-:B------:R-:W-:Y:S02]  /*56d0*/  HADD2.F32 R4, -RZ, R5.reuse.H0_H0 ;  /* 0x20000005ff047230 */ /* 0x100fe40000004100 */
[----:B------:R-:W-:Y:S02]  /*56e0*/  HADD2.F32 R7, -RZ, R5.H1_H1 ;  /* 0x30000005ff077230 */ /* 0x000fe40000004100 */
[-C--:B------:R-:W-:Y:S01]  /*56f0*/  FMUL.FTZ R5, R8, R43.reuse ;  /* 0x0000002b08057220 */ /* 0x080fe20000410000 */
[----:B------:R-:W-:Y:S02]  /*5700*/  HADD2.F32 R41, -RZ, R86.H0_H0 ;  /* 0x20000056ff297230 */ /* 0x000fe40000004100 */
[----:B------:R-:W-:Y:S01]  /*5710*/  FMUL.FTZ R43, R4, R43 ;  /* 0x0000002b042b7220 */ /* 0x000fe20000410000 */
[----:B------:R-:W-:-:S02]  /*5720*/  HADD2.F32 R42, -RZ, R72.H0_H0 ;  /* 0x20000048ff2a7230 */ /* 0x000fc40000004100 */
[-C--:B------:R-:W-:Y:S01]  /*5730*/  FMUL.FTZ R72, R11, R70.reuse ;  /* 0x000000460b487220 */ /* 0x080fe20000410000 */
[----:B------:R-:W-:Y:S01]  /*5740*/  FMUL.FTZ R70, R7, R70 ;  /* 0x0000004607467220 */ /* 0x000fe20000410000 */
[-C--:B------:R-:W-:Y:S01]  /*5750*/  FFMA.FTZ R4, R4, R41.reuse, -R5 ;  /* 0x0000002904047223 */ /* 0x080fe20000010805 */
[----:B------:R-:W-:Y:S01]  /*5760*/  FFMA.FTZ R5, R8, R41, R43 ;  /* 0x0000002908057223 */ /* 0x000fe2000001002b */
[----:B------:R-:W-:Y:S02]  /*5770*/  HADD2.F32 R41, -RZ, R40.H0_H0 ;  /* 0x20000028ff297230 */ /* 0x000fe40000004100 */
[-C--:B------:R-:W-:Y:S01]  /*5780*/  FFMA.FTZ R8, R11, R42.reuse, R70 ;  /* 0x0000002a0b087223 */ /* 0x080fe20000010046 */
[----:B------:R-:W-:Y:S02]  /*5790*/  HADD2.F32 R70, -RZ, R85.H0_H0 ;  /* 0x20000055ff467230 */ /* 0x000fe40000004100 */
[----:B------:R-:W-:Y:S01]  /*57a0*/  FFMA.FTZ R7, R7, R42, -R72 ;  /* 0x0000002a07077223 */ /* 0x000fe20000010848 */
[----:B------:R-:W-:-:S02]  /*57b0*/  HADD2.F32 R11, -RZ, R9.H0_H0 ;  /* 0x20000009ff0b7230 */ /* 0x000fc40000004100 */
[----:B------:R-:W-:Y:S02]  /*57c0*/  HADD2.F32 R40, -RZ, R40.H1_H1 ;  /* 0x30000028ff287230 */ /* 0x000fe40000004100 */
[-C--:B------:R-:W-:Y:S01]  /*57d0*/  FMUL.FTZ R72, R41, R70.reuse ;  /* 0x0000004629487220 */ /* 0x080fe20000410000 */
[----:B------:R-:W-:Y:S02]  /*57e0*/  HADD2.F32 R71, -RZ, R71.H0_H0 ;  /* 0x20000047ff477230 */ /* 0x000fe40000004100 */
[----:B------:R-:W-:Y:S01]  /*57f0*/  FMUL.FTZ R70, R11, R70 ;  /* 0x000000460b467220 */ /* 0x000fe20000410000 */
[----:B------:R-:W-:Y:S01]  /*5800*/  HADD2.F32 R9, -RZ, R9.H1_H1 ;  /* 0x30000009ff097230 */ /* 0x000fe20000004100 */
[----:B------:R-:W-:Y:S01]  /*5810*/  F2FP.F16.F32.PACK_AB R7, R7, R4 ;  /* 0x000000040707723e */ /* 0x000fe200000000ff */
[----:B------:R-:W-:Y:S02]  /*5820*/  HADD2.F32 R42, -RZ, R83.H1_H1 ;  /* 0x30000053ff2a7230 */ /* 0x000fe40000004100 */
[----:B------:R-:W-:Y:S01]  /*5830*/  FMUL.FTZ R80, R40, R71 ;  /* 0x0000004728507220 */ /* 0x000fe20000410000 */
[----:B------:R-:W-:-:S02]  /*5840*/  HADD2.F32 R43, -RZ, R73.H0_H0 ;  /* 0x20000049ff2b7230 */ /* 0x000fc40000004100 */
[----:B----4-:R-:W-:Y:S01]  /*5850*/  FMUL.FTZ R79, R9, R71 ;  /* 0x00000047094f7220 */ /* 0x010fe20000410000 */
[----:B------:R-:W-:Y:S02]  /*5860*/  HADD2.F32 R37, -RZ, R37.H0_H0 ;  /* 0x20000025ff257230 */ /* 0x000fe40000004100 */
[-C--:B------:R-:W-:Y:S01]  /*5870*/  FFMA.FTZ R71, R11, R42.reuse, -R72 ;  /* 0x0000002a0b477223 */ /* 0x080fe20000010848 */
[----:B------:R-:W-:Y:S01]  /*5880*/  FFMA.FTZ R73, R41, R42, R70 ;  /* 0x0000002a29497223 */ /* 0x000fe20000010046 */
[-C--:B------:R-:W-:Y:S01]  /*5890*/  FFMA.FTZ R80, R9, R43.reuse, -R80 ;  /* 0x0000002b09507223 */ /* 0x080fe20000010850 */
[----:B------:R-:W-:Y:S02]  /*58a0*/  HADD2.F32 R42, -RZ, R85.H1_H1 ;  /* 0x30000055ff2a7230 */ /* 0x000fe40000004100 */
        /* <DEDUP_REMOVED lines=14> */
[----:B------:R-:W-:-:S02]  /*5990*/  HADD2.F32 R11, -RZ, R10.H0_H0 ;  /* 0x2000000aff0b7230 */ /* 0x000fc40000004100 */
[----:B------:R-:W-:Y:S02]  /*59a0*/  HADD2.F32 R84, -RZ, R84.H1_H1 ;  /* 0x30000054ff547230 */ /* 0x000fe40000004100 */
[-C--:B------:R-:W-:Y:S01]  /*59b0*/  FFMA.FTZ R41, R38, R36.reuse, -R41 ;  /* 0x0000002426297223 */ /* 0x080fe20000010829 */
[----:B------:R-:W-:Y:S02]  /*59c0*/  HADD2.F32 R37, -RZ, R35.H0_H0 ;  /* 0x20000023ff257230 */ /* 0x000fe40000004100 */
[----:B------:R-:W-:Y:S01]  /*59d0*/  FFMA.FTZ R39, R39, R36, R72 ;  /* 0x0000002427277223 */ /* 0x000fe20000010048 */
[----:B------:R-:W-:Y:S02]  /*59e0*/  HADD2.F32 R9, -RZ, R6.H0_H0 ;  /* 0x20000006ff097230 */ /* 0x000fe40000004100 */
[----:B------:R-:W-:Y:S01]  /*59f0*/  HADD2.F32 R10, -RZ, R10.H1_H1 ;  /* 0x3000000aff0a7230 */ /* 0x000fe20000004100 */
[----:B------:R-:W-:Y:S01]  /*5a00*/  F2FP.F16.F32.PACK_AB R4, R41, R70 ;  /* 0x000000462904723e */ /* 0x000fe200000000ff */
[----:B------:R-:W-:-:S02]  /*5a10*/  HADD2.F32 R6, -RZ, R6.H1_H1 ;  /* 0x30000006ff067230 */ /* 0x000fc40000004100 */
[----:B------:R-:W-:Y:S02]  /*5a20*/  HADD2.F32 R35, -RZ, R34.H0_H0 ;  /* 0x20000022ff237230 */ /* 0x000fe40000004100 */
[-C--:B------:R-:W-:Y:S01]  /*5a30*/  FMUL.FTZ R34, R11, R84.reuse ;  /* 0x000000540b227220 */ /* 0x080fe20000410000 */
[----:B------:R-:W-:Y:S02]  /*5a40*/  HADD2.F32 R36, -RZ, R83.H0_H0 ;  /* 0x20000053ff247230 */ /* 0x000fe40000004100 */
[-C--:B------:R-:W-:Y:S01]  /*5a50*/  FMUL.FTZ R43, R10, R37.reuse ;  /* 0x000000250a2b7220 */ /* 0x080fe20000410000 */
[C---:B------:R-:W-:Y:S01]  /*5a60*/  FMUL.FTZ R84, R9.reuse, R84 ;  /* 0x0000005409547220 */ /* 0x040fe20000410000 */
[C---:B------:R-:W-:Y:S01]  /*5a70*/  FMUL.FTZ R37, R6.reuse, R37 ;  /* 0x0000002506257220 */ /* 0x040fe20000410000 */
[-C--:B------:R-:W-:Y:S02]  /*5a80*/  FFMA.FTZ R34, R9, R36.reuse, -R34 ;  /* 0x0000002409227223 */ /* 0x080fe40000010822 */
[----:B------:R-:W-:Y:S01]  /*5a90*/  FFMA.FTZ R84, R11, R36, R84 ;  /* 0x000000240b547223 */ /* 0x000fe20000010054 */
[-C--:B------:R-:W-:Y:S01]  /*5aa0*/  FFMA.FTZ R43, R6, R35.reuse, -R43 ;  /* 0x00000023062b7223 */ /* 0x080fe2000001082b */
[----:B------:R-:W-:Y:S01]  /*5ab0*/  FFMA.FTZ R37, R10, R35, R37 ;  /* 0x000000230a257223 */ /* 0x000fe20000010025 */
[----:B------:R-:W-:-:S02]  /*5ac0*/  F2FP.F16.F32.PACK_AB R9, R8, R5 ;  /* 0x000000050809723e */ /* 0x000fc400000000ff */
[----:B------:R-:W-:Y:S01]  /*5ad0*/  MOV R5, R7 ;  /* 0x0000000700057202 */ /* 0x000fe20000000f00 */
[----:B------:R-:W-:Y:S01]  /*5ae0*/  IMAD.MOV.U32 R7, RZ, RZ, R71 ;  /* 0x000000ffff077224 */ /* 0x000fe200078e0047 */
[----:B------:R-:W-:Y:S02]  /*5af0*/  F2FP.F16.F32.PACK_AB R11, R86, R73 ;  /* 0x00000049560b723e */ /* 0x000fe400000000ff */
[----:B------:R-:W-:Y:S02]  /*5b00*/  F2FP.F16.F32.PACK_AB R8, R39, R42 ;  /* 0x0000002a2708723e */ /* 0x000fe400000000ff */
[----:B------:R-:W-:Y:S02]  /*5b10*/  F2FP.F16.F32.PACK_AB R6, R43, R34 ;  /* 0x000000222b06723e */ /* 0x000fe400000000ff */
[----:B------:R-:W-:-:S07]  /*5b20*/  F2FP.F16.F32.PACK_AB R10, R37, R84 ;  /* 0x00000054250a723e */ /* 0x000fce00000000ff */
.L_x_13076:
[----:B------:R-:W-:Y:S05]  /*5b30*/  BSYNC B1 ;  /* 0x0000000000017941 */ /* 0x000fea0003800000 */
.L_x_13075:
[----:B0-----:R0:W-:Y:S01]  /*5b40*/  ST.E.128 desc[UR44][R14.64], R4 ;  /* 0x000000040e007985 */ /* 0x0011e2000c101d2c */
[----:B------:R-:W-:-:S13]  /*5b50*/  ISETP.GE.AND P0, PT, R33, R32, PT ;  /* 0x000000202100720c */ /* 0x000fda0003f06270 */
[----:B------:R-:W-:Y:S05]  /*5b60*/  @P0 BRA `(.L_x_13057) ;  /* 0x0000000400140947 */ /* 0x000fea0003800000 */
[----:B------:R-:W-:-:S05]  /*5b70*/  IMAD.WIDE R12, R33, 0x2, R12 ;  /* 0x00000002210c7825 */ /* 0x000fca00078e020c */
[----:B-1----:R1:W-:Y:S01]  /*5b80*/  ST.E.128 desc[UR44][R12.64], R8 ;  /* 0x000000080c007985 */ /* 0x0023e2000c101d2c */
[----:B------:R-:W-:Y:S05]  /*5b90*/  BRA `(.L_x_13057) ;  /* 0x0000000400087947 */ /* 0x000fea0003800000 */
.L_x_13038:
[----:B------:R-:W-:-:S13]  /*5ba0*/  ISETP.NE.AND P3, PT, R58, 0x3, PT ;  /* 0x000000033a00780c */ /* 0x000fda0003f65270 */
[----:B------:R-:W-:Y:S05]  /*5bb0*/  @!P3 BRA `(.L_x_13077) ;  /* 0x000000000004b947 */ /* 0x000fea0003800000 */
[----:B------:R-:W-:Y:S01]  /*5bc0*/  BPT.TRAP 0x1 ;  /* 0x000000040000795c */ /* 0x000fe20000300000 */
.L_x_13077:
[----:B------:R-:W-:Y:S01]  /*5bd0*/  IMAD R69, R153, 0x8, R2 ;  /* 0x0000000899457824 */ /* 0x000fe200078e0202 */
[----:B------:R-:W-:Y:S01]  /*5be0*/  SHF.L.U32 R82, R159, 0x1f, RZ ;  /* 0x0000001f9f527819 */ /* 0x000fe200000006ff */
[----:B------:R-:W-:Y:S01]  /*5bf0*/  BSSY B1, `(.L_x_13078) ;  /* 0x0000004000017945 */ /* 0x000fe20003800000 */
[----:B------:R-:W-:Y:S02]  /*5c00*/  SHF.R.S32.HI R76, RZ, 0x1f, R75 ;  /* 0x0000001fff4c7819 */ /* 0x000fe4000001144b */
[----:B------:R-:W0:Y:S02]  /*5c10*/  SYNCS.PHASECHK.TRANS64.TRYWAIT P0, [R69+URZ+0x32490], R82 ;  /* 0x03249052450075a7 */ /* 0x000e24000800017f */
[----:B0-----:R-:W-:Y:S05]  /*5c20*/  @!P0 BRA `(.L_x_13079) ;  /* 0x0000035400108947 */ /* 0x001fea0003800000 */
.L_x_13426:
[----:B------:R-:W-:Y:S05]  /*5c30*/  BSYNC B1 ;  /* 0x0000000000017941 */ /* 0x000fea0003800000 */
.L_x_13078:
        /* <DEDUP_REMOVED lines=25> */
.L_x_13430:
        /* <DEDUP_REMOVED lines=13> */
.L_x_13082:
[----:B------:R-:W-:Y:S05]  /*5ea0*/  BSYNC B1 ;  /* 0x0000000000017941 */ /* 0x000fea0003800000 */
.L_x_13081:
[----:B------:R-:W-:-:S03]  /*5eb0*/  UMOV UR4, 0xffffffff ;  /* 0xffffffff00047882 */ /* 0x000fc60000000000 */
[----:B------:R-:W-:Y:S05]  /*5ec0*/  BRA.DIV UR4, `(.L_x_13083) ;  /* 0x0000035204c47947 */ /* 0x000fea000b800000 */
[----:B--2---:R2:W0:Y:S04]  /*5ed0*/  SHFL.IDX PT, R33, R32, 0x1, 0x1c1f ;  /* 0x003c1f0020217f89 */ /* 0x00442800000e0000 */
[----:B---3--:R2:W3:Y:S02]  /*5ee0*/  SHFL.IDX PT, R14, R10, 0x1, 0x1c1f ;  /* 0x003c1f000a0e7f89 */ /* 0x0084e400000e0000 */
.L_x_13434:
        /* <DEDUP_REMOVED lines=13> */
.L_x_13057:
[----:B------:R-:W-:Y:S05]  /*5fc0*/  BSYNC B0 ;  /* 0x0000000000007941 */ /* 0x000fea0003800000 */
.L_x_13037:
[----:B0---4-:R-:W0:Y:S01]  /*5fd0*/  S2R R4, SR_TID.X ;  /* 0x0000000000047919 */ /* 0x011e220000002100 */
        /* <DEDUP_REMOVED lines=8> */
[----:B----4-:R4:W-:Y:S01]  /*6060*/  BAR.SYNC.DEFER_BLOCKING R54, 0x80 ;  /* 0x000200360000751d */ /* 0x0109e20000010000 */
[----:B0-----:R-:W-:-:S13]  /*6070*/  LOP3.LUT P0, RZ, R4, 0x7f, RZ, 0xc0, !PT ;  /* 0x0000007f04ff7812 */ /* 0x001fda000780c0ff */
[----:B------:R-:W-:-:S05]  /*6080*/  @!P0 VIADD R4, R69, 0x324a0 ;  /* 0x000324a045048836 */ /* 0x000fca0000000000 */
[----:B------:R-:W-:-:S04]  /*6090*/  @!P0 PRMT R4, RZ, 0x654, R4 ;  /* 0x00000654ff048816 */ /* 0x000fc80000000004 */
[----:B------:R4:W-:Y:S01]  /*60a0*/  @!P0 SYNCS.ARRIVE.TRANS64.RED.A1T0 RZ, [R4+URZ], RZ ;  /* 0x000000ff04ff89a7 */ /* 0x0009e2000810043f */
[----:B------:R-:W-:Y:S05]  /*60b0*/  @!P3 BRA `(.L_x_13085) ;  /* 0x000000000004b947 */ /* 0x000fea0003800000 */
[----:B------:R-:W-:Y:S01]  /*60c0*/  BPT.TRAP 0x1 ;  /* 0x000000040000795c */ /* 0x000fe20000300000 */
.L_x_13085:
[----:B------:R-:W-:Y:S05]  /*60d0*/  BSYNC B0 ;  /* 0x0000000000007941 */ /* 0x000fea0003800000 */
.L_x_13084:
[----:B------:R-:W0:Y:S01]  /*60e0*/  SYNCS.PHASECHK.TRANS64.TRYWAIT P3, [R69+URZ+0x324b0], R82 ;  /* 0x0324b052450075a7 */ /* 0x000e22000806017f */
[----:B------:R-:W-:Y:S04]  /*60f0*/  BSSY B0, `(.L_x_13086) ;  /* 0x0000002000007945 */ /* 0x000fe80003800000 */
[----:B0-----:R-:W-:Y:S05]  /*6100*/  @!P3 BRA `(.L_x_13087) ;  /* 0x00000350007cb947 */ /* 0x001fea0003800000 */
.L_x_13435:
[----:B------:R-:W-:Y:S05]  /*6110*/  BSYNC B0 ;  /* 0x0000000000007941 */ /* 0x000fea0003800000 */
.L_x_13086:
[----:B------:R-:W-:Y:S01]  /*6120*/  ULDC.64 UR4, c[0x0][0x328] ;  /* 0x0000ca0000047ab9 */ /* 0x000fe20000000a00 */
[----:B------:R-:W-:Y:S01]  /*6130*/  IMAD.IADD R78, R78, 0x1, -R158 ;  /* 0x000000014e4e7824 */ /* 0x000fe200078e0a9e */
[----:B------:R-:W-:Y:S01]  /*6140*/  ULDC.64 UR6, c[0x0][0x318] ;  /* 0x0000c60000067ab9 */ /* 0x000fe20000000a00 */
[----:B------:R-:W-:Y:S01]  /*6150*/  IMAD R76, R76, UR4, RZ ;  /* 0x000000044c4c7c24 */ /* 0x000fe2000f8e02ff */
[----:B------:R-:W-:Y:S01]  /*6160*/  BSSY B0, `(.L_x_13088) ;  /* 0x0000040000007945 */ /* 0x000fe20003800000 */
[----:B----4-:R-:W-:Y:S01]  /*6170*/  IMAD.WIDE.U32 R4, R75, UR4, RZ ;  /* 0x000000044b047c25 */ /* 0x010fe2000f8e00ff */
[----:B------:R-:W-:-:S03]  /*6180*/  ISETP.GE.AND P3, PT, R78, 0x1, PT ;  /* 0x000000014e00780c */ /* 0x000fc60003f66270 */
[----:B------:R-:W-:Y:S01]  /*6190*/  IMAD R75, R75, UR5, R76 ;  /* 0x000000054b4b7c24 */ /* 0x000fe2000f8e024c */
[----:B------:R-:W-:Y:S01]  /*61a0*/  ULDC.64 UR4, c[0x0][0x338] ;  /* 0x0000ce0000047ab9 */ /* 0x000fe20000000a00 */
[----:B-1----:R-:W-:Y:S02]  /*61b0*/  IMAD R11, R153, 0x6000, R56 ;  /* 0x00006000990b7824 */ /* 0x002fe400078e0238 */
        /* <DEDUP_REMOVED lines=8> */
[C---:B------:R-:W-:Y:S01]  /*6240*/  LEA R13, P4, R4.reuse, UR6, 0x1 ;  /* 0x00000006040d7c11 */ /* 0x040fe2000f8808ff */
[----:B------:R-:W-:Y:S02]  /*6250*/  IMAD.IADD R5, R55, 0x1, R11 ;  /* 0x0000000137057824 */ /* 0x000fe400078e020b */
[--C-:B------:R-:W-:Y:S01]  /*6260*/  IMAD R11, R11, 0x2, R46.reuse ;  /* 0x000000020b0b7824 */ /* 0x100fe200078e022e */
[----:B---3--:R-:W-:Y:S01]  /*6270*/  LEA.HI.X R14, R4, UR7, R7, 0x1, P4 ;  /* 0x00000007040e7c11 */ /* 0x008fe2000a0f0c07 */
[----:B------:R0:W1:Y:S01]  /*6280*/  SHFL.IDX PT, R33, R13, RZ, 0x1c1f ;  /* 0x001c1fff0d217589 */ /* 0x00006200000e0000 */
[----:B--2---:R-:W-:-:S03]  /*6290*/  IMAD R10, R5, 0x2, R46 ;  /* 0x00000002050a7824 */ /* 0x004fc600078e022e */
[----:B------:R0:W2:Y:S01]  /*62a0*/  SHFL.IDX PT, R15, R14, RZ, 0x1c1f ;  /* 0x001c1fff0e0f7589 */ /* 0x0000a200000e0000 */
[----:B------:R-:W-:Y:S05]  /*62b0*/  @!P3 BRA `(.L_x_13089) ;  /* 0x0000000000a8b947 */ /* 0x000fea0003800000 */
[C---:B------:R-:W-:Y:S02]  /*62c0*/  LOP3.LUT R4, R68.reuse, 0x1, RZ, 0xc0, !PT ;  /* 0x0000000144047812 */ /* 0x040fe400078ec0ff */
[----:B------:R-:W-:Y:S02]  /*62d0*/  LOP3.LUT P3, RZ, R68, 0x2, RZ, 0xc0, !PT ;  /* 0x0000000244ff7812 */ /* 0x000fe4000786c0ff */
[----:B------:R-:W-:Y:S02]  /*62e0*/  ISETP.NE.U32.AND P4, PT, R4, 0x1, PT ;  /* 0x000000010400780c */ /* 0x000fe40003f85070 */
[----:B------:R-:W-:-:S11]  /*62f0*/  PRMT R12, R51, 0x8880, RZ ;  /* 0x00008880330c7816 */ /* 0x000fd600000000ff */
[----:B------:R-:W3:Y:S01]  /*6300*/  @!P4 LDS.128 R4, [R11] ;  /* 0x000000000b04c984 */ /* 0x000ee20000000c00 */
[----:B-1----:R-:W-:-:S04]  /*6310*/  @!P4 LEA R8, P5, R22, R33, 0x1 ;  /* 0x000000211608c211 */ /* 0x002fc800078a08ff */
[----:B--2---:R-:W-:-:S05]  /*6320*/  @!P4 LEA.HI.X R9, R22, R15, R23, 0x1, P5 ;  /* 0x0000000f1609c211 */ /* 0x004fca00028f0c17 */
[----:B---3--:R1:W-:Y:S01]  /*6330*/  @!P4 ST.E.128 desc[UR44][R8.64], R4 ;  /* 0x000000040800c985 */ /* 0x0083e2000c101d2c */
[----:B------:R-:W-:-:S03]  /*6340*/  LOP3.LUT P4, RZ, R68, 0x4, RZ, 0xc0, !PT ;  /* 0x0000000444ff7812 */ /* 0x000fc6000788c0ff */
[----:B------:R-:W2:Y:S01]  /*6350*/  @P3 LDS.128 R4, [R10] ;  /* 0x000000000a043984 */ /* 0x000ea20000000c00 */
[----:B-1----:R-:W-:-:S04]  /*6360*/  @P3 LEA R8, P5, R152, R33, 0x1 ;  /* 0x0000002198083211 */ /* 0x002fc800078a08ff */
[----:B------:R-:W-:-:S05]  /*6370*/  @P3 LEA.HI.X R9, R152, R15, R157, 0x1, P5 ;  /* 0x0000000f98093211 */ /* 0x000fca00028f0c9d */
[----:B--2---:R1:W-:Y:S01]  /*6380*/  @P3 ST.E.128 desc[UR44][R8.64], R4 ;  /* 0x0000000408003985 */ /* 0x0043e2000c101d2c */
[----:B------:R-:W-:-:S03]  /*6390*/  LOP3.LUT P3, RZ, R68, 0x8, RZ, 0xc0, !PT ;  /* 0x0000000844ff7812 */ /* 0x000fc6000786c0ff */
[----:B------:R-:W2:Y:S01]  /*63a0*/  @P4 LDS.128 R4, [R11+0x3000] ;  /* 0x003000000b044984 */ /* 0x000ea20000000c00 */
        /* <DEDUP_REMOVED lines=18> */
[----:B------:R-:W-:-:S03]  /*64d0*/  ISETP.GT.AND P3, PT, R12, -0x1, PT ;  /* 0xffffffff0c00780c */ /* 0x000fc60003f64270 */
[----:B------:R-:W2:Y:S01]  /*64e0*/  @P4 LDS.128 R4, [R11+0x9000] ;  /* 0x009000000b044984 */ /* 0x000ea20000000c00 */
[----:B-1----:R-:W-:-:S04]  /*64f0*/  @P4 LEA R8, P5, R174, R33, 0x1 ;  /* 0x00000021ae084211 */ /* 0x002fc800078a08ff */
[----:B------:R-:W-:-:S05]  /*6500*/  @P4 LEA.HI.X R9, R174, R15, R193, 0x1, P5 ;  /* 0x0000000fae094211 */ /* 0x000fca00028f0cc1 */
[----:B--2---:R1:W-:Y:S04]  /*6510*/  @P4 ST.E.128 desc[UR44][R8.64], R4 ;  /* 0x0000000408004985 */ /* 0x0043e8000c101d2c */
[----:B------:R-:W2:Y:S01]  /*6520*/  @!P3 LDS.128 R4, [R10+0x9000] ;  /* 0x009000000a04b984 */ /* 0x000ea20000000c00 */
[----:B-1----:R-:W-:-:S04]  /*6530*/  @!P3 LEA R8, P4, R173, R33, 0x1 ;  /* 0x00000021ad08b211 */ /* 0x002fc800078808ff */
[----:B------:R-:W-:-:S05]  /*6540*/  @!P3 LEA.HI.X R9, R173, R15, R192, 0x1, P4 ;  /* 0x0000000fad09b211 */ /* 0x000fca00020f0cc0 */
[----:B--2---:R3:W-:Y:S04]  /*6550*/  @!P3 ST.E.128 desc[UR44][R8.64], R4 ;  /* 0x000000040800b985 */ /* 0x0047e8000c101d2c */
.L_x_13089:
[----:B------:R-:W-:Y:S05]  /*6560*/  BSYNC B0 ;  /* 0x0000000000007941 */ /* 0x000fea0003800000 */
.L_x_13088:
[----:B------:R-:W-:Y:S01]  /*6570*/  ISETP.GE.AND P3, PT, R78, 0x41, PT ;  /* 0x000000414e00780c */ /* 0x000fe20003f66270 */
[----:B--2---:R2:W4:Y:S01]  /*6580*/  SHFL.IDX PT, R15, R14, 0x1, 0x1c1f ;  /* 0x003c1f000e0f7f89 */ /* 0x00452200000e0000 */
[----:B------:R-:W-:Y:S03]  /*6590*/  BSSY B0, `(.L_x_13090) ;  /* 0x000002d000007945 */ /* 0x000fe60003800000 */
[----:B0-----:R-:W0:Y:S08]  /*65a0*/  SHFL.IDX PT, R13, R13, 0x1, 0x1c1f ;  /* 0x003c1f000d0d7f89 */ /* 0x001e3000000e0000 */
[----:B--2---:R-:W-:Y:S05]  /*65b0*/  @!P3 BRA `(.L_x_13091) ;  /* 0x0000000000a8b947 */ /* 0x004fea0003800000 */
[C---:B---3--:R-:W-:Y:S02]  /*65c0*/  LOP3.LUT R4, R68.reuse, 0x1, RZ, 0xc0, !PT ;  /* 0x0000000144047812 */ /* 0x048fe400078ec0ff */
[----:B------:R-:W-:Y:S02]  /*65d0*/  LOP3.LUT P4, RZ, R68, 0x2, RZ, 0xc0, !PT ;  /* 0x0000000244ff7812 */ /* 0x000fe4000788c0ff */
[----:B------:R-:W-:Y:S02]  /*65e0*/  ISETP.NE.U32.AND P5, PT, R4, 0x1, PT ;  /* 0x000000010400780c */ /* 0x000fe40003fa5070 */
[----:B------:R-:W-:-:S11]  /*65f0*/  PRMT R12, R51, 0x8880, RZ ;  /* 0x00008880330c7816 */ /* 0x000fd600000000ff */
[----:B------:R-:W2:Y:S01]  /*6600*/  @!P5 LDS.128 R4, [R11+0x2000] ;  /* 0x002000000b04d984 */ /* 0x000ea20000000c00 */
[----:B0-----:R-:W-:-:S04]  /*6610*/  @!P5 LEA R8, P3, R22, R13, 0x1 ;  /* 0x0000000d1608d211 */ /* 0x001fc800078608ff */
[----:B----4-:R-:W-:Y:S02]  /*6620*/  @!P5 LEA.HI.X R9, R22, R15, R23, 0x1, P3 ;  /* 0x0000000f1609d211 */ /* 0x010fe400018f0c17 */
[----:B------:R-:W-:-:S03]  /*6630*/  LOP3.LUT P3, RZ, R68, 0x4, RZ, 0xc0, !PT ;  /* 0x0000000444ff7812 */ /* 0x000fc6000786c0ff */
[----:B--2---:R0:W-:Y:S04]  /*6640*/  @!P5 ST.E.128 desc[UR44][R8.64], R4 ;  /* 0x000000040800d985 */ /* 0x0041e8000c101d2c */
[----:B------:R-:W2:Y:S01]  /*6650*/  @P4 LDS.128 R4, [R10+0x2000] ;  /* 0x002000000a044984 */ /* 0x000ea20000000c00 */
[----:B0-----:R-:W-:-:S04]  /*6660*/  @P4 LEA R8, P5, R152, R13, 0x1 ;  /* 0x0000000d98084211 */ /* 0x001fc800078a08ff */
[----:B------:R-:W-:-:S05]  /*6670*/  @P4 LEA.HI.X R9, R152, R15, R157, 0x1, P5 ;  /* 0x0000000f98094211 */ /* 0x000fca00028f0c9d */
[----:B--2---:R0:W-:Y:S01]  /*6680*/  @P4 ST.E.128 desc[UR44][R8.64], R4 ;  /* 0x0000000408004985 */ /* 0x0041e2000c101d2c */
[----:B------:R-:W-:-:S03]  /*6690*/  LOP3.LUT P4, RZ, R68, 0x8, RZ, 0xc0, !PT ;  /* 0x0000000844ff7812 */ /* 0x000fc6000788c0ff */
        /* <DEDUP_REMOVED lines=19> */
[----:B------:R-:W-:-:S03]  /*67d0*/  ISETP.GT.AND P4, PT, R12, -0x1, PT ;  /* 0xffffffff0c00780c */ /* 0x000fc60003f84270 */
[----:B------:R-:W2:Y:S01]  /*67e0*/  @P3 LDS.128 R4, [R11+0xb000] ;  /* 0x00b000000b043984 */ /* 0x000ea20000000c00 */
[----:B0-----:R-:W-:-:S04]  /*67f0*/  @P3 LEA R8, P5, R174, R13, 0x1 ;  /* 0x0000000dae083211 */ /* 0x001fc800078a08ff */
[----:B------:R-:W-:-:S05]  /*6800*/  @P3 LEA.HI.X R9, R174, R15, R193, 0x1, P5 ;  /* 0x0000000fae093211 */ /* 0x000fca00028f0cc1 */
[----:B--2---:R0:W-:Y:S04]  /*6810*/  @P3 ST.E.128 desc[UR44][R8.64], R4 ;  /* 0x0000000408003985 */ /* 0x0041e8000c101d2c */
[----:B------:R-:W2:Y:S01]  /*6820*/  @!P4 LDS.128 R4, [R10+0xb000] ;  /* 0x00b000000a04c984 */ /* 0x000ea20000000c00 */
[----:B0-----:R-:W-:-:S04]  /*6830*/  @!P4 LEA R8, P3, R173, R13, 0x1 ;  /* 0x0000000dad08c211 */ /* 0x001fc800078608ff */
[----:B------:R-:W-:-:S05]  /*6840*/  @!P4 LEA.HI.X R9, R173, R15, R192, 0x1, P3 ;  /* 0x0000000fad09c211 */ /* 0x000fca00018f0cc0 */
[----:B--2---:R2:W-:Y:S04]  /*6850*/  @!P4 ST.E.128 desc[UR44][R8.64], R4 ;  /* 0x000000040800c985 */ /* 0x0045e8000c101d2c */
.L_x_13091:
[----:B------:R-:W-:Y:S05]  /*6860*/  BSYNC B0 ;  /* 0x0000000000007941 */ /* 0x000fea0003800000 */
.L_x_13090:
[----:B------:R-:W-:Y:S01]  /*6870*/  @!PT LDS RZ, [RZ] ;  /* 0x00000000fffff984 */ /* 0x000fe20000000800 */
[----:B------:R-:W-:Y:S01]  /*6880*/  @!PT LDS RZ, [RZ] ;  /* 0x00000000fffff984 */ /* 0x000fe20000000800 */
[----:B------:R-:W-:Y:S01]  /*6890*/  @!PT LDS RZ, [RZ] ;  /* 0x00000000fffff984 */ /* 0x000fe20000000800 */
[----:B------:R-:W-:Y:S01]  /*68a0*/  @!PT LDS RZ, [RZ] ;  /* 0x00000000fffff984 */ /* 0x000fe20000000800 */
[----:B------:R5:W-:Y:S06]  /*68b0*/  MEMBAR.ALL.CTA ;  /* 0x0000000000007992 */ /* 0x000bec0000008000 */
[----:B-----5:R-:W5:Y:S01]  /*68c0*/  FENCE.VIEW.ASYNC.S ;  /* 0x00000000000073c6 */ /* 0x020f620000000000 */
[----:B------:R-:W-:Y:S02]  /*68d0*/  @!P0 VIADD R69, R69, 0x324c0 ;  /* 0x000324c045458836 */ /* 0x000fe40000000000 */
[----:B------:R-:W-:-:S03]  /*68e0*/  VIADD R153, R153, 0x1 ;  /* 0x0000000199997836 */ /* 0x000fc60000000000 */
[----:B------:R-:W-:Y:S01]  /*68f0*/  @!P0 PRMT R69, RZ, 0x654, R69 ;  /* 0x00000654ff458816 */ /* 0x000fe20000000045 */
[----:B-----5:R0:W-:Y:S06]  /*6900*/  BAR.SYNC.DEFER_BLOCKING R54, 0x80 ;  /* 0x000200360000751d */ /* 0x0201ec0000010000 */
[----:B------:R0:W-:Y:S01]  /*6910*/  @!P0 SYNCS.ARRIVE.TRANS64.RED.A1T0 RZ, [R69+URZ], RZ ;  /* 0x000000ff45ff89a7 */ /* 0x0001e2000810043f */
[----:B------:R-:W-:-:S04]  /*6920*/  ISETP.NE.AND P0, PT, R153, 0x2, PT ;  /* 0x000000029900780c */ /* 0x000fc80003f05270 */
[----:B--23--:R-:W-:Y:S02]  /*6930*/  SEL R4, RZ, 0x1, P0 ;  /* 0x00000001ff047807 */ /* 0x00cfe40000000000 */
[----:B------:R-:W-:Y:S02]  /*6940*/  SEL R153, R153, RZ, P0 ;  /* 0x000000ff99997207 */ /* 0x000fe40000000000 */
[----:B------:R-:W-:Y:S01]  /*6950*/  LOP3.LUT R159, R159, R4, RZ, 0x3c, !PT ;  /* 0x000000049f9f7212 */ /* 0x000fe200078e3cff */
[----:B0-----:R-:W-:Y:S06]  /*6960*/  @P2 BRA `(.L_x_13092) ;  /* 0xffffffc400282947 */ /* 0x001fec000383ffff */
[----:B------:R-:W0:Y:S01]  /*6970*/  S2R R5, SR_TID.X ;  /* 0x0000000000057919 */ /* 0x000e220000002100 */
[----:B------:R-:W-:Y:S02]  /*6980*/  PLOP3.LUT P0, PT, PT, PT, PT, 0x8, 0x0 ;  /* 0x000000000000781c */ /* 0x000fe40003f0e170 */
[----:B0-----:R-:W-:-:S04]  /*6990*/  SHF.R.U32.HI R5, RZ, 0x7, R5 ;  /* 0x00000007ff057819 */ /* 0x001fc80000011605 */
[----:B------:R-:W-:-:S13]  /*69a0*/  ISETP.NE.AND P3, PT, R5, 0x1, PT ;  /* 0x000000010500780c */ /* 0x000fda0003f65270 */
[----:B------:R-:W-:Y:S05]  /*69b0*/  @!P3 WARPSYNC.ALL ;  /* 0x000000000000b948 */ /* 0x000fea0003800000 */
[----:B------:R-:W-:Y:S06]  /*69c0*/  @!P3 BAR.ARV 0x9, 0x100 ;  /* 0x024400000000bb1d */ /* 0x000fec0000002000 */
.L_x_13032:
[----:B------:R-:W0:Y:S01]  /*69d0*/  S2R R3, SR_SWINHI ;  /* 0x0000000000037919 */ /* 0x000e220000002f00 */
[----:B------:R-:W2:Y:S01]  /*69e0*/  LDC R13, c[0x0][0x448] ;  /* 0x00011200ff0d7b82 */ /* 0x000ea20000000800 */
[----:B------:R-:W-:Y:S01]  /*69f0*/  IMAD.U32 R6, RZ, RZ, UR38 ;  /* 0x00000026ff067e24 */ /* 0x000fe2000f8e00ff */
[----:B------:R-:W-:Y:S01]  /*6a00*/  MOV R26, 0x100 ;  /* 0x00000100001a7802 */ /* 0x000fe20000000f00 */
[----:B------:R-:W-:Y:S01]  /*6a10*/  IMAD.MOV.U32 R7, RZ, RZ, 0x80 ;  /* 0x00000080ff077424 */ /* 0x000fe200078e00ff */
[----:B------:R-:W-:Y:S01]  /*6a20*/  STL [R1+0x50], R97 ;  /* 0x0000506101007387 */ /* 0x000fe20000100800 */
[----:B------:R-:W-:Y:S02]  /*6a30*/  IMAD.U32 R24, RZ, RZ, UR38 ;  /* 0x00000026ff187e24 */ /* 0x000fe4000f8e00ff */
[----:B------:R-:W-:Y:S01]  /*6a40*/  IMAD.MOV.U32 R25, RZ, RZ, 0x80 ;  /* 0x00000080ff197424 */ /* 0x000fe200078e00ff */
[----:B------:R-:W3:Y:S01]  /*6a50*/  LDC R14, c[0x0][0xa80] ;  /* 0x0002a000ff0e7b82 */ /* 0x000ee20000000800 */
[----:B------:R1:W-:Y:S01]  /*6a60*/  STL.64 [R1+0x28], R6 ;  /* 0x0000280601007387 */ /* 0x0003e20000100a00 */
[----:B------:R-:W-:-:S03]  /*6a70*/  IMAD.U32 R72, RZ, RZ, UR37 ;  /* 0x00000025ff487e24 */ /* 0x000fc6000f8e00ff */
[----:B------:R-:W-:Y:S04]  /*6a80*/  STL.64 [R1+0x30], R26 ;  /* 0x0000301a01007387 */ /* 0x000fe80000100a00 */
[----:B------:R-:W-:Y:S04]  /*6a90*/  STL.128 [R1], R24 ;  /* 0x0000001801007387 */ /* 0x000fe80000100c00 */
[----:B------:R-:W-:Y:S04]  /*6aa0*/  STL.128 [R1+0x210], RZ ;  /* 0x000210ff01007387 */ /* 0x000fe80000100c00 */
[----:B------:R-:W-:Y:S04]  /*6ab0*/  STL.128 [R1+0x220], RZ ;  /* 0x000220ff01007387 */ /* 0x000fe80000100c00 */
[----:B------:R-:W-:Y:S01]  /*6ac0*/  STL.128 [R1+0x240], RZ ;  /* 0x000240ff01007387 */ /* 0x000fe20000100c00 */
[----:B------:R-:W-:-:S02]  /*6ad0*/  MOV R4, R2 ;  /* 0x0000000200047202 */ /* 0x000fc40000000f00 */
[----:B0-----:R-:W-:Y:S01]  /*6ae0*/  MOV R5, R3 ;  /* 0x0000000300057202 */ /* 0x001fe20000000f00 */
[----:B---3--:R-:W-:Y:S01]  /*6af0*/  STL [R1+0x230], R14 ;  /* 0x0002300e01007387 */ /* 0x008fe20000100800 */
[C---:B------:R-:W-:Y:S02]  /*6b00*/  IADD3 R8, P1, R4.reuse, 0x32430, RZ ;  /* 0x0003243004087810 */ /* 0x040fe40007f3e0ff */
[C---:B------:R-:W-:Y:S01]  /*6b10*/  IADD3 R3, P3, R4.reuse, 0x32450, RZ ;  /* 0x0003245004037810 */ /* 0x040fe20007f7e0ff */
[----:B------:R-:W-:Y:S01]  /*6b20*/  STL.128 [R1+0x250], RZ ;  /* 0x000250ff01007387 */ /* 0x000fe20000100c00 */
[C---:B------:R-:W-:Y:S01]  /*6b30*/  IADD3 R0, P4, R4.reuse, 0x32460, RZ ;  /* 0x0003246004007810 */ /* 0x040fe20007f9e0ff */
[--C-:B------:R-:W-:Y:S01]  /*6b40*/  IMAD.X R9, RZ, RZ, R5.reuse, P1 ;  /* 0x000000ffff097224 */ /* 0x100fe200008e0605 */
[----:B--2---:R-:W-:Y:S01]  /*6b50*/  ISETP.NE.AND P1, PT, R13, 0x1, PT ;  /* 0x000000010d00780c */ /* 0x004fe20003f25270 */
[--C-:B------:R-:W-:Y:S01]  /*6b60*/  IMAD.X R12, RZ, RZ, R5.reuse, P3 ;  /* 0x000000ffff0c7224 */ /* 0x100fe200018e0605 */
[----:B------:R-:W-:Y:S01]  /*6b70*/  IADD3 R10, P2, R4, 0x32440, RZ ;  /* 0x00032440040a7810 */ /* 0x000fe20007f5e0ff */
[----:B-1----:R-:W-:Y:S01]  /*6b80*/  IMAD.X R7, RZ, RZ, R5, P4 ;  /* 0x000000ffff077224 */ /* 0x002fe200020e0605 */
[----:B------:R-:W-:Y:S01]  /*6b90*/  STL.64 [R1+0x18], R8 ;  /* 0x0000180801007387 */ /* 0x000fe20000100a00 */
[----:B------:R-:W-:Y:S01]  /*6ba0*/  IMAD.MOV.U32 R4, RZ, RZ, R3 ;  /* 0x000000ffff047224 */ /* 0x000fe200078e0003 */
[----:B------:R-:W-:Y:S01]  /*6bb0*/  IADD3 R72, P3, R72, 0x50, RZ ;  /* 0x0000005048487810 */ /* 0x000fe20007f7e0ff */
[----:B------:R-:W-:Y:S01]  /*6bc0*/  IMAD.X R11, RZ, RZ, R5, P2 ;  /* 0x000000ffff0b7224 */ /* 0x000fe200010e0605 */
[----:B------:R-:W-:Y:S01]  /*6bd0*/  STL.128 [R1+0x260], RZ ;  /* 0x000260ff01007387 */ /* 0x000fe20000100c00 */
[----:B------:R-:W-:-:S02]  /*6be0*/  IMAD.MOV.U32 R5, RZ, RZ, R12 ;  /* 0x000000ffff057224 */ /* 0x000fc400078e000c */
[----:B------:R-:W-:Y:S01]  /*6bf0*/  IMAD.MOV.U32 R6, RZ, RZ, R0 ;  /* 0x000000ffff067224 */ /* 0x000fe200078e0000 */
[----:B------:R-:W-:Y:S01]  /*6c00*/  STL.64 [R1+0x20], R10 ;  /* 0x0000200a01007387 */ /* 0x000fe20000100a00 */
[----:B------:R-:W0:Y:S01]  /*6c10*/  @P1 LDC R3, c[0x0][0x44c] ;  /* 0x00011300ff031b82 */ /* 0x000e220000000800 */
[----:B------:R-:W-:Y:S02]  /*6c20*/  VIADD R0, R209, 0x7f ;  /* 0x0000007fd1007836 */ /* 0x000fe40000000000 */
        /* <DEDUP_REMOVED lines=16> */
[----:B------:R-:W-:Y:S01]  /*6d30*/  IMAD.IADD R3, R225, 0x1, R0 ;  /* 0x00000001e1037824 */ /* 0x000fe200078e0200 */
[----:B0-----:R-:W-:Y:S02]  /*6d40*/  ISETP.GE.AND P2, PT, R5, 0x1, PT ;  /* 0x000000010500780c */ /* 0x001fe40003f46270 */
        /* <DEDUP_REMOVED lines=24> */
.L_x_13093:
        /* <DEDUP_REMOVED lines=14> */
.L_x_13096:
[----:B------:R-:W-:-:S13]  /*6fb0*/  ISETP.NE.AND P0, PT, R5, 0x1, PT ;  /* 0x000000010500780c */ /* 0x000fda0003f05270 */
[----:B------:R-:W0:Y:S02]  /*6fc0*/  @P0 LDC.64 R6, c[0x0][0xae0] ;  /* 0x0002b800ff060b82 */ /* 0x000e240000000a00 */
[----:B0-----:R-:W-:-:S05]  /*6fd0*/  @P0 IMAD.HI.U32 R6, R0, R6, RZ ;  /* 0x0000000600060227 */ /* 0x001fca00078e00ff */
[----:B------:R-:W-:-:S07]  /*6fe0*/  @P0 SHF.R.U32.HI R0, RZ, R7, R6 ;  /* 0x00000007ff000219 */ /* 0x000fce0000011606 */
.L_x_13097:
[----:B------:R-:W-:Y:S05]  /*6ff0*/  BSYNC B0 ;  /* 0x0000000000007941 */ /* 0x000fea0003800000 */
.L_x_13095:
[----:B------:R-:W-:-:S05]  /*7000*/  IMAD R3, R0, R5, R5 ;  /* 0x0000000500037224 */ /* 0x000fca00078e0205 */
[----:B------:R-:W-:-:S07]  /*7010*/  VIMNMX R4, R4, R3, PT ;  /* 0x0000000304047248 */ /* 0x000fce0003fe0100 */
.L_x_13094:
[----:B------:R-:W0:Y:S01]  /*7020*/  @P1 LDC R0, c[0x0][0x44c] ;  /* 0x00011300ff001b82 */ /* 0x000e220000000800 */
[----:B------:R-:W-:Y:S01]  /*7030*/  IADD3 R4, R4, 0x5f, RZ ;  /* 0x0000005f04047810 */ /* 0x000fe20007ffe0ff */
[----:B------:R-:W-:-:S04]  /*7040*/  ULDC UR4, c[0x0][0xad4] ;  /* 0x0002b50000047ab9 */ /* 0x000fc80000000800 */
[----:B------:R-:W-:Y:S02]  /*7050*/  IMAD.HI R4, R4, 0x2aaaaaab, RZ ;  /* 0x2aaaaaab04047827 */ /* 0x000fe400078e02ff */
[----:B------:R-:W1:Y:S03]  /*7060*/  @P1 LDC R7, c[0x0][0x450] ;  /* 0x00011400ff071b82 */ /* 0x000e660000000800 */
        /* <DEDUP_REMOVED lines=19> */
.L_x_13100:
[----:B------:R-:W-:-:S13]  /*71a0*/  ISETP.NE.AND P0, PT, R5, 0x1, PT ;  /* 0x000000010500780c */ /* 0x000fda0003f05270 */
[----:B------:R-:W0:Y:S02]  /*71b0*/  @P0 LDC.64 R6, c[0x0][0xae0] ;  /* 0x0002b800ff060b82 */ /* 0x000e240000000a00 */
[----:B0-----:R-:W-:-:S05]  /*71c0*/  @P0 IMAD.HI.U32 R6, R0, R6, RZ ;  /* 0x0000000600060227 */ /* 0x001fca00078e00ff */
[----:B------:R-:W-:-:S07]  /*71d0*/  @P0 SHF.R.U32.HI R0, RZ, R7, R6 ;  /* 0x00000007ff000219 */ /* 0x000fce0000011606 */
.L_x_13101:
[----:B------:R-:W-:Y:S05]  /*71e0*/  BSYNC B0 ;  /* 0x0000000000007941 */ /* 0x000fea0003800000 */
.L_x_13099:
[----:B------:R-:W-:-:S05]  /*71f0*/  IMAD R0, R0, R5, RZ ;  /* 0x0000000500007224 */ /* 0x000fca00078e02ff */
[----:B------:R-:W-:-:S07]  /*7200*/  VIMNMX R3, R3, R0, !PT ;  /* 0x0000000003037248 */ /* 0x000fce0007fe0100 */
.L_x_13098:
        /* <DEDUP_REMOVED lines=39> */
.L_x_13103:
[----:B------:R-:W-:Y:S05]  /*7480*/  BSYNC B0 ;  /* 0x0000000000007941 */ /* 0x000fea0003800000 */
.L_x_13102:
        /* <DEDUP_REMOVED lines=11> */
[----:B------:R-:W-:Y:S02]  /*7540*/  IADD3 R32, P0, R32, 0x88, RZ ;  /* 0x0000008820207810 */ /* 0x000fe40007f1e0ff */
[----:B------:R-:W-:Y:S02]  /*7550*/  IADD3 R19, P1, R19, 0x78, RZ ;  /* 0x0000007813137810 */ /* 0x000fe40007f3e0ff */
[----:B------:R-:W-:Y:S01]  /*7560*/  IADD3 R24, P2, R24, 0x58, RZ ;  /* 0x0000005818187810 */ /* 0x000fe20007f5e0ff */
[----:B------:R-:W-:Y:S01]  /*7570*/  IMAD.X R33, RZ, RZ, UR36, P0 ;  /* 0x00000024ff217e24 */ /* 0x000fe200080e06ff */
[----:B------:R-:W-:Y:S01]  /*7580*/  IADD3 R37, P3, R37, 0x60, RZ ;  /* 0x0000006025257810 */ /* 0x000fe20007f7e0ff */
[----:B------:R-:W-:-:S02]  /*7590*/  IMAD.X R18, RZ, RZ, UR36, P1 ;  /* 0x00000024ff127e24 */ /* 0x000fc400088e06ff */
[----:B------:R-:W-:Y:S02]  /*75a0*/  IMAD.X R25, RZ, RZ, UR36, P2 ;  /* 0x00000024ff197e24 */ /* 0x000fe400090e06ff */
[----:B------:R-:W-:Y:S01]  /*75b0*/  IMAD.X R46, RZ, RZ, UR36, P3 ;  /* 0x00000024ff2e7e24 */ /* 0x000fe200098e06ff */
[----:B0-----:R-:W-:Y:S07]  /*75c0*/  BRA.DIV UR4, `(.L_x_13105) ;  /* 0x0000033e04607947 */ /* 0x001fee000b800000 */
[----:B------:R-:W3:Y:S04]  /*75d0*/  LDL R0, [R1+0x51c] ;  /* 0x00051c0001007983 */ /* 0x000ee80000100800 */
[----:B---3--:R0:W1:Y:S02]  /*75e0*/  SHFL.IDX PT, R14, R0, RZ, 0x1f ;  /* 0x00001fff000e7589 */ /* 0x00806400000e0000 */
.L_x_13438:
[----:B01----:R-:W-:Y:S01]  /*75f0*/  LEA.HI R0, R14, R14, RZ, 0x1 ;  /* 0x0000000e0e007211 */ /* 0x003fe200078f08ff */
[C---:B------:R-:W-:Y:S01]  /*7600*/  VIADD R26, R2.reuse, 0x18400 ;  /* 0x00018400021a7836 */ /* 0x040fe20000000000 */
[----:B------:R-:W-:Y:S01]  /*7610*/  STL.128 [R1+0x90], RZ ;  /* 0x000090ff01007387 */ /* 0x000fe20000100c00 */
[----:B------:R-:W-:Y:S01]  /*7620*/  VIADD R10, R2, 0x400 ;  /* 0x00000400020a7836 */ /* 0x000fe20000000000 */
[----:B------:R-:W-:Y:S01]  /*7630*/  LOP3.LUT R3, R0, 0x7fffe, RZ, 0xc0, !PT ;  /* 0x0007fffe00037812 */ /* 0x000fe200078ec0ff */
[----:B------:R-:W-:Y:S01]  /*7640*/  IMAD.MOV.U32 R4, RZ, RZ, 0x1 ;  /* 0x00000001ff047424 */ /* 0x000fe200078e00ff */
[----:B------:R-:W-:Y:S01]  /*7650*/  STL.128 [R1+0xa0], RZ ;  /* 0x0000a0ff01007387 */ /* 0x000fe20000100c00 */
[----:B------:R-:W-:Y:S01]  /*7660*/  IMAD.MOV.U32 R5, RZ, RZ, RZ ;  /* 0x000000ffff057224 */ /* 0x000fe200078e00ff */
[----:B------:R-:W-:Y:S01]  /*7670*/  SHF.R.U32.HI R10, RZ, 0x4, R10 ;  /* 0x00000004ff0a7819 */ /* 0x000fe2000001160a */
[----:B------:R-:W-:Y:S01]  /*7680*/  IMAD.IADD R11, R14, 0x1, -R3 ;  /* 0x000000010e0b7824 */ /* 0x000fe200078e0a03 */
[----:B------:R-:W-:Y:S01]  /*7690*/  STL.128 [R1+0xb0], RZ ;  /* 0x0000b0ff01007387 */ /* 0x000fe20000100c00 */
[----:B------:R-:W-:Y:S01]  /*76a0*/  VIADD R3, R2, 0x1c400 ;  /* 0x0001c40002037836 */ /* 0x000fe20000000000 */
[----:B------:R-:W-:Y:S01]  /*76b0*/  LOP3.LUT R10, R10, 0x3fff, RZ, 0xc0, !PT ;  /* 0x00003fff0a0a7812 */ /* 0x000fe200078ec0ff */
[----:B------:R-:W-:Y:S01]  /*76c0*/  IMAD.MOV.U32 R6, RZ, RZ, 0x1 ;  /* 0x00000001ff067424 */ /* 0x000fe200078e00ff */
[----:B------:R-:W-:Y:S01]  /*76d0*/  LEA R0, R11, R26, 0xd ;  /* 0x0000001a0b007211 */ /* 0x000fe200078e68ff */
[----:B------:R-:W-:Y:S01]  /*76e0*/  IMAD.MOV.U32 R7, RZ, RZ, RZ ;  /* 0x000000ffff077224 */ /* 0x000fe200078e00ff */
[----:B------:R-:W-:Y:S01]  /*76f0*/  SHF.R.U32.HI R3, RZ, 0x4, R3 ;  /* 0x00000004ff037819 */ /* 0x000fe20000011603 */
[----:B------:R-:W-:Y:S01]  /*7700*/  IMAD.MOV.U32 R8, RZ, RZ, 0x1 ;  /* 0x00000001ff087424 */ /* 0x000fe200078e00ff */
[----:B------:R-:W-:Y:S01]  /*7710*/  STL.128 [R1+0xc0], RZ ;  /* 0x0000c0ff01007387 */ /* 0x000fe20000100c00 */
[----:B------:R-:W-:Y:S01]  /*7720*/  VIADD R11, R0, 0xa000 ;  /* 0x0000a000000b7836 */ /* 0x000fe20000000000 */
[----:B------:R-:W-:Y:S01]  /*7730*/  LOP3.LUT R3, R3, 0x3fff, RZ, 0xc0, !PT ;  /* 0x00003fff03037812 */ /* 0x000fe200078ec0ff */
[----:B------:R-:W-:Y:S01]  /*7740*/  IMAD.MOV.U32 R9, RZ, RZ, RZ ;  /* 0x000000ffff097224 */ /* 0x000fe200078e00ff */
[----:B------:R-:W-:Y:S01]  /*7750*/  SHF.R.U32.HI R0, RZ, 0x4, R0 ;  /* 0x00000004ff007819 */ /* 0x000fe20000011600 */
[----:B------:R0:W-:Y:S01]  /*7760*/  STL.128 [R1+0x60], R4 ;  /* 0x0000600401007387 */ /* 0x0001e20000100c00 */
[----:B------:R-:W-:Y:S01]  /*7770*/  SHF.R.U32.HI R11, RZ, 0x4, R11 ;  /* 0x00000004ff0b7819 */ /* 0x000fe2000001160b */
[----:B------:R-:W-:Y:S01]  /*7780*/  IMAD.U32 R34, RZ, RZ, UR37 ;  /* 0x00000025ff227e24 */ /* 0x000fe2000f8e00ff */
[----:B------:R-:W-:Y:S01]  /*7790*/  LOP3.LUT R3, R3, 0x10000, RZ, 0xfc, !PT ;  /* 0x0001000003037812 */ /* 0x000fe200078efcff */
[----:B------:R1:W-:Y:S01]  /*77a0*/  STL.64 [R1+0x70], R8 ;  /* 0x0000700801007387 */ /* 0x0003e20000100a00 */
[----:B------:R-:W-:Y:S01]  /*77b0*/  LOP3.LUT R11, R11, 0x3fff, RZ, 0xc0, !PT ;  /* 0x00003fff0b0b7812 */ /* 0x000fe200078ec0ff */
[----:B------:R-:W-:Y:S01]  /*77c0*/  IMAD.U32 R38, RZ, RZ, UR37 ;  /* 0x00000025ff267e24 */ /* 0x000fe2000f8e00ff */
[----:B------:R-:W-:Y:S01]  /*77d0*/  LOP3.LUT R0, R0, 0x3fff, RZ, 0xc0, !PT ;  /* 0x00003fff00007812 */ /* 0x000fe200078ec0ff */
[----:B------:R-:W-:Y:S01]  /*77e0*/  STL.128 [R1+0xd0], RZ ;  /* 0x0000d0ff01007387 */ /* 0x000fe20000100c00 */
[----:B------:R-:W-:Y:S01]  /*77f0*/  LOP3.LUT R11, R11, 0x10000, RZ, 0xfc, !PT ;  /* 0x000100000b0b7812 */ /* 0x000fe200078efcff */
[----:B------:R-:W-:Y:S01]  /*7800*/  IMAD.U32 R39, RZ, RZ, UR37 ;  /* 0x00000025ff277e24 */ /* 0x000fe2000f8e00ff */
[----:B------:R-:W-:Y:S01]  /*7810*/  LOP3.LUT P0, RZ, R26, 0x1bf, RZ, 0xc0, !PT ;  /* 0x000001bf1aff7812 */ /* 0x000fe2000780c0ff */
[----:B------:R-:W-:Y:S01]  /*7820*/  STL.128 [R1+0xe0], RZ ;  /* 0x0000e0ff01007387 */ /* 0x000fe20000100c00 */
[----:B------:R-:W-:Y:S01]  /*7830*/  IADD3 R34, P5, R34, 0x68, RZ ;  /* 0x0000006822227810 */ /* 0x000fe20007fbe0ff */
[----:B------:R-:W-:Y:S01]  /*7840*/  IMAD.U32 R45, RZ, RZ, UR37 ;  /* 0x00000025ff2d7e24 */ /* 0x000fe2000f8e00ff */
[----:B------:R-:W-:Y:S01]  /*7850*/  IADD3 R38, P4, R38, 0x70, RZ ;  /* 0x0000007026267810 */ /* 0x000fe20007f9e0ff */
[----:B0-----:R-:W-:Y:S01]  /*7860*/  IMAD.MOV.U32 R4, RZ, RZ, R3 ;  /* 0x000000ffff047224 */ /* 0x001fe200078e0003 */
[C---:B------:R-:W-:Y:S01]  /*7870*/  LOP3.LUT R6, R10.reuse, 0x3000000, RZ, 0xfc, !PT ;  /* 0x030000000a067812 */ /* 0x040fe200078efcff */
[----:B------:R-:W-:Y:S01]  /*7880*/  IMAD.MOV.U32 R5, RZ, RZ, 0x40000040 ;  /* 0x40000040ff057424 */ /* 0x000fe200078e00ff */
[----:B------:R-:W-:Y:S01]  /*7890*/  LOP3.LUT R10, R10, 0x10000, RZ, 0xfc, !PT ;  /* 0x000100000a0a7812 */ /* 0x000fe200078efcff */
[----:B------:R-:W-:Y:S01]  /*78a0*/  IMAD.MOV.U32 R7, RZ, RZ, 0x40000040 ;  /* 0x40000040ff077424 */ /* 0x000fe200078e00ff */
[----:B-1----:R-:W-:Y:S01]  /*78b0*/  LOP3.LUT R8, R0, 0x10000, RZ, 0xfc, !PT ;  /* 0x0001000000087812 */ /* 0x002fe200078efcff */
[----:B------:R-:W-:Y:S01]  /*78c0*/  IMAD.MOV.U32 R9, RZ, RZ, 0x40000040 ;  /* 0x40000040ff097424 */ /* 0x000fe200078e00ff */
[----:B------:R-:W-:Y:S01]  /*78d0*/  IADD3 R39, P3, R39, 0x80, RZ ;  /* 0x0000008027277810 */ /* 0x000fe20007f7e0ff */
[----:B------:R-:W-:Y:S01]  /*78e0*/  IMAD.U32 R35, RZ, RZ, UR37 ;  /* 0x00000025ff237e24 */ /* 0x000fe2000f8e00ff */
[----:B------:R0:W-:Y:S01]  /*78f0*/  STL.128 [R1+0x80], R4 ;  /* 0x0000800401007387 */ /* 0x0001e20000100c00 */
[----:B------:R-:W-:Y:S01]  /*7900*/  IMAD.U32 R41, RZ, RZ, UR37 ;  /* 0x00000025ff297e24 */ /* 0x000fe2000f8e00ff */
[----:B------:R-:W-:Y:S01]  /*7910*/  IADD3 R45, P1, R45, 0xf0, RZ ;  /* 0x000000f02d2d7810 */ /* 0x000fe20007f3e0ff */
[----:B------:R-:W-:Y:S01]  /*7920*/  IMAD.X R42, RZ, RZ, UR36, P5 ;  /* 0x00000024ff2a7e24 */ /* 0x000fe2000a8e06ff */
[----:B------:R1:W-:Y:S01]  /*7930*/  STL.64 [R1+0x78], R8 ;  /* 0x0000780801007387 */ /* 0x0003e20000100a00 */
[----:B------:R-:W-:Y:S01]  /*7940*/  IADD3 R35, P5, R35, 0xf8, RZ ;  /* 0x000000f823237810 */ /* 0x000fe20007fbe0ff */
[----:B------:R-:W-:Y:S01]  /*7950*/  BSSY B6, `(.L_x_13106) ;  /* 0x000001b000067945 */ /* 0x000fe20003800000 */
[----:B------:R-:W-:Y:S01]  /*7960*/  IADD3 R41, P2, R41, 0x90, RZ ;  /* 0x0000009029297810 */ /* 0x000fe20007f5e0ff */
[----:B------:R-:W-:-:S02]  /*7970*/  IMAD.X R48, RZ, RZ, UR36, P4 ;  /* 0x00000024ff307e24 */ /* 0x000fc4000a0e06ff */
[----:B------:R-:W-:Y:S01]  /*7980*/  IMAD.X R49, RZ, RZ, UR36, P3 ;  /* 0x00000024ff317e24 */ /* 0x000fe200098e06ff */
[----:B------:R-:W-:Y:S01]  /*7990*/  IADD3.X R40, RZ, UR36, RZ, P2, !PT ;  /* 0x00000024ff287c10 */ /* 0x000fe200097fe4ff */
[----:B------:R-:W-:Y:S02]  /*79a0*/  IMAD.X R47, RZ, RZ, UR36, P1 ;  /* 0x00000024ff2f7e24 */ /* 0x000fe400088e06ff */
[----:B------:R-:W-:Y:S02]  /*79b0*/  IMAD.X R36, RZ, RZ, UR36, P5 ;  /* 0x00000024ff247e24 */ /* 0x000fe4000a8e06ff */
[----:B0-----:R-:W-:Y:S02]  /*79c0*/  IMAD.MOV.U32 R6, RZ, RZ, R10 ;  /* 0x000000ffff067224 */ /* 0x001fe400078e000a */
[----:B------:R-:W-:-:S05]  /*79d0*/  IMAD.MOV.U32 R4, RZ, RZ, R11 ;  /* 0x000000ffff047224 */ /* 0x000fca00078e000b */
[----:B------:R1:W-:Y:S01]  /*79e0*/  STL.128 [R1+0xf0], R4 ;  /* 0x0000f00401007387 */ /* 0x0003e20000100c00 */
[----:B------:R-:W-:Y:S05]  /*79f0*/  @!P0 BRA `(.L_x_13107) ;  /* 0x0000000000408947 */ /* 0x000fea0003800000 */
[----:B------:R-:W-:Y:S01]  /*7a00*/  MOV R14, 0x0 ;  /* 0x00000000000e7802 */ /* 0x000fe20000000f00 */
[----:B------:R-:W-:Y:S01]  /*7a10*/  ULDC.64 UR4, c[0x4][0xf0] ;  /* 0x01003c0000047ab9 */ /* 0x000fe20000000a00 */
[----:B------:R-:W-:Y:S01]  /*7a20*/  ULDC.64 UR6, c[0x4][0xf8] ;  /* 0x01003e0000067ab9 */ /* 0x000fe20000000a00 */
[----:B-1----:R-:W-:Y:S02]  /*7a30*/  IMAD.U32 R4, RZ, RZ, UR4 ;  /* 0x00000004ff047e24 */ /* 0x002fe4000f8e00ff */
[----:B------:R-:W-:Y:S01]  /*7a40*/  IMAD.U32 R5, RZ, RZ, UR5 ;  /* 0x00000005ff057e24 */ /* 0x000fe2000f8e00ff */
[----:B----4-:R-:W0:Y:S01]  /*7a50*/  LDC.64 R14, c[0x4][R14] ;  /* 0x010000000e0e7b82 */ /* 0x010e220000000a00 */
        /* <DEDUP_REMOVED lines=9> */
[----:B0-2--5:R-:W-:Y:S05]  /*7af0*/  CALL.ABS.NOINC R14 ;  /* 0x000000000e007343 */ /* 0x025fea0003c00000 */
.L_x_13107:
[----:B------:R-:W-:Y:S05]  /*7b00*/  BSYNC B6 ;  /* 0x0000000000067941 */ /* 0x000fea0003800000 */
.L_x_13106:
[----:B------:R-:W0:Y:S01]  /*7b10*/  LDC.64 R10, c[0x0][0xad0] ;  /* 0x0002b400ff0a7b82 */ /* 0x000e220000000a00 */
[----:B------:R-:W3:Y:S01]  /*7b20*/  S2R R27, SR_TID.X ;  /* 0x00000000001b7919 */ /* 0x000ee20000002100 */
[----:B------:R-:W-:Y:S02]  /*7b30*/  UIADD3 UR5, UP0, UR37, 0x100, URZ ;  /* 0x0000010025057890 */ /* 0x000fe4000ff1e03f */
[----:B------:R-:W-:Y:S01]  /*7b40*/  IMAD.U32 R54, RZ, RZ, UR37 ;  /* 0x00000025ff367e24 */ /* 0x000fe2000f8e00ff */
[----:B------:R-:W-:Y:S01]  /*7b50*/  STL.64 [R1+0x110], R24 ;  /* 0x0001101801007387 */ /* 0x000fe20000100a00 */
[----:B------:R-:W-:Y:S01]  /*7b60*/  UIADD3.X UR6, URZ, UR36, URZ, UP0, !UPT ;  /* 0x000000243f067290 */ /* 0x000fe200087fe43f */
[----:B------:R-:W-:Y:S01]  /*7b70*/  IMAD.U32 R3, RZ, RZ, UR37 ;  /* 0x00000025ff037e24 */ /* 0x000fe2000f8e00ff */
[----:B----4-:R-:W4:Y:S01]  /*7b80*/  LDC.64 R14, c[0x0][0xad8] ;  /* 0x0002b600ff0e7b82 */ /* 0x010f220000000a00 */
[----:B------:R-:W-:Y:S01]  /*7b90*/  UIADD3 UR4, UP0, UR37, 0x14c, URZ ;  /* 0x0000014c25047890 */ /* 0x000fe2000ff1e03f */
[----:B-1----:R-:W-:Y:S01]  /*7ba0*/  IMAD.U32 R8, RZ, RZ, UR5 ;  /* 0x00000005ff087e24 */ /* 0x002fe2000f8e00ff */
[----:B------:R-:W-:Y:S01]  /*7bb0*/  STL.64 [R1+0x100], R204 ;  /* 0x000100cc01007387 */ /* 0x000fe20000100a00 */
[----:B------:R-:W-:Y:S01]  /*7bc0*/  IMAD.U32 R9, RZ, RZ, UR6 ;  /* 0x00000006ff097e24 */ /* 0x000fe2000f8e00ff */
[----:B------:R-:W-:Y:S01]  /*7bd0*/  UIADD3.X UR5, URZ, UR36, URZ, UP0, !UPT ;  /* 0x000000243f057290 */ /* 0x000fe200087fe43f */
[----:B------:R-:W-:Y:S01]  /*7be0*/  IMAD.U32 R43, RZ, RZ, UR37 ;  /* 0x00000025ff2b7e24 */ /* 0x000fe2000f8e00ff */
[----:B------:R-:W-:Y:S01]  /*7bf0*/  STL.U8 [R1+0x118], RZ ;  /* 0x000118ff01007387 */ /* 0x000fe20000100000 */
[----:B------:R-:W1:Y:S01]  /*7c00*/  LDC.64 R20, c[0x0][0xae0] ;  /* 0x0002b800ff147b82 */ /* 0x000e620000000a00 */
[----:B------:R-:W-:Y:S01]  /*7c10*/  IMAD.U32 R12, RZ, RZ, UR4 ;  /* 0x00000004ff0c7e24 */ /* 0x000fe2000f8e00ff */
[----:B------:R-:W-:Y:S01]  /*7c20*/  ULDC UR4, c[0x0][0x3f4] ;  /* 0x0000fd0000047ab9 */ /* 0x000fe20000000800 */
[----:B------:R2:W-:Y:S01]  /*7c30*/  STL.64 [R1+0x108], R8 ;  /* 0x0001080801007387 */ /* 0x0005e20000100a00 */
[----:B------:R-:W-:Y:S01]  /*7c40*/  IMAD.U32 R13, RZ, RZ, UR5 ;  /* 0x00000005ff0d7e24 */ /* 0x000fe2000f8e00ff */
[----:B------:R-:W-:-:S02]  /*7c50*/  ISETP.LT.AND P0, PT, RZ, UR4, PT ;  /* 0x00000004ff007c0c */ /* 0x000fc4000bf01270 */
[----:B------:R-:W-:Y:S01]  /*7c60*/  IADD3 R54, P2, R54, 0x118, RZ ;  /* 0x0000011836367810 */ /* 0x000fe20007f5e0ff */
[----:B------:R-:W1:Y:S01]  /*7c70*/  LDC R6, c[0x0][0x450] ;  /* 0x00011400ff067b82 */ /* 0x000e620000000800 */
[----:B0-----:R-:W-:Y:S01]  /*7c80*/  IMAD.MOV.U32 R30, RZ, RZ, R11 ;  /* 0x000000ffff1e7224 */ /* 0x001fe200078e000b */
[----:B------:R-:W-:Y:S01]  /*7c90*/  MOV R7, R10 ;  /* 0x0000000a00077202 */ /* 0x000fe20000000f00 */
[----:B------:R-:W-:Y:S01]  /*7ca0*/  STL.64 [R1+0x150], R12 ;  /* 0x0001500c01007387 */ /* 0x000fe20000100a00 */
[----:B------:R-:W-:Y:S01]  /*7cb0*/  IADD3 R43, P4, R43, 0x150, RZ ;  /* 0x000001502b2b7810 */ /* 0x000fe20007f9e0ff */
[----:B------:R-:W-:Y:S02]  /*7cc0*/  IMAD.X R55, RZ, RZ, UR36, P2 ;  /* 0x00000024ff377e24 */ /* 0x000fe400090e06ff */
[----:B--2---:R-:W-:Y:S01]  /*7cd0*/  IMAD.MOV.U32 R8, RZ, RZ, RZ ;  /* 0x000000ffff087224 */ /* 0x004fe200078e00ff */
[----:B------:R-:W0:Y:S01]  /*7ce0*/  LDC.64 R4, c[0x0][0x448] ;  /* 0x00011200ff047b82 */ /* 0x000e220000000a00 */
[----:B----4-:R-:W-:-:S02]  /*7cf0*/  IMAD.MOV.U32 R9, RZ, RZ, R15 ;  /* 0x000000ffff097224 */ /* 0x010fc400078e000f */
[----:B---3--:R-:W-:Y:S02]  /*7d00*/  VIADD R0, R27, 0xffffff80 ;  /* 0xffffff801b007836 */ /* 0x008fe40000000000 */
[----:B------:R-:W-:Y:S02]  /*7d10*/  IMAD.MOV.U32 R31, RZ, RZ, R14 ;  /* 0x000000ffff1f7224 */ /* 0x000fe400078e000e */
[----:B------:R-:W-:Y:S01]  /*7d20*/  IMAD.X R51, RZ, RZ, UR36, P4 ;  /* 0x00000024ff337e24 */ /* 0x000fe2000a0e06ff */
[----:B------:R-:W-:Y:S01]  /*7d30*/  STL [R1+0x4a0], R0 ;  /* 0x0004a00001007387 */ /* 0x000fe20000100800 */
[----:B-1----:R-:W-:Y:S02]  /*7d40*/  IMAD.MOV.U32 R10, RZ, RZ, R20 ;  /* 0x000000ffff0a7224 */ /* 0x002fe400078e0014 */
[----:B------:R-:W-:Y:S01]  /*7d50*/  IMAD.MOV.U32 R11, RZ, RZ, R21 ;  /* 0x000000ffff0b7224 */ /* 0x000fe200078e0015 */
[----:B------:R1:W-:Y:S04]  /*7d60*/  STL [R1+0x11c], R0 ;  /* 0x00011c0001007387 */ /* 0x0003e80000100800 */
[----:B------:R-:W-:Y:S04]  /*7d70*/  STL.128 [R1+0x130], R8 ;  /* 0x0001300801007387 */ /* 0x000fe80000100c00 */
[----:B------:R2:W-:Y:S01]  /*7d80*/  STL.128 [R1+0x120], R28 ;  /* 0x0001201c01007387 */ /* 0x0005e20000100c00 */
[----:B-1----:R-:W-:-:S03]  /*7d90*/  IMAD.U32 R0, RZ, RZ, UR37 ;  /* 0x00000025ff007e24 */ /* 0x002fc6000f8e00ff */
[----:B0-----:R0:W-:Y:S02]  /*7da0*/  STL.128 [R1+0x140], R4 ;  /* 0x0001400401007387 */ /* 0x0011e40000100c00 */
[----:B--2---:R-:W-:Y:S02]  /*7db0*/  IADD3 R29, P1, R0, 0x11c, RZ ;  /* 0x0000011c001d7810 */ /* 0x004fe40007f3e0ff */
[----:B------:R-:W-:-:S03]  /*7dc0*/  IADD3 R30, P3, R3, 0x108, RZ ;  /* 0x00000108031e7810 */ /* 0x000fc60007f7e0ff */
[----:B------:R-:W-:Y:S02]  /*7dd0*/  IMAD.X R31, RZ, RZ, UR36, P1 ;  /* 0x00000024ff1f7e24 */ /* 0x000fe400088e06ff */
[----:B------:R-:W-:Y:S01]  /*7de0*/  IMAD.X R50, RZ, RZ, UR36, P3 ;  /* 0x00000024ff327e24 */ /* 0x000fe200098e06ff */
[----:B------:R-:W-:Y:S07]  /*7df0*/  @P0 BRA `(.L_x_13108) ;  /* 0x0000000000400947 */ /* 0x000fee0003800000 */
        /* <DEDUP_REMOVED lines=10> */
.L_x_13111:
[----:B--2---:R2:W3:Y:S02]  /*7ea0*/  SYNCS.PHASECHK.TRANS64.TRYWAIT P0, [R2+URZ+0x32400], R3 ;  /* 0x03240003020075a7 */ /* 0x0044e4000800017f */
[----:B---3--:R-:W-:Y:S05]  /*7eb0*/  @!P0 NANOSLEEP.SYNCS 0x989680 ;  /* 0x009896800000895d */ /* 0x008fea0003900000 */
[----:B------:R-:W3:Y:S02]  /*7ec0*/  @!P0 SYNCS.PHASECHK.TRANS64 P0, [R2+URZ+0x32400], R3 ;  /* 0x03240003020085a7 */ /* 0x000ee4000800007f */
[----:B---3--:R-:W-:Y:S05]  /*7ed0*/  @!P0 BRA `(.L_x_13111) ;  /* 0xfffffffc00f08947 */ /* 0x008fea000383ffff */
.L_x_13110:
[----:B------:R-:W-:Y:S05]  /*7ee0*/  BSYNC B0 ;  /* 0x0000000000007941 */ /* 0x000fea0003800000 */
.L_x_13109:
[----:B------:R-:W-:Y:S05]  /*7ef0*/  BRA `(.L_x_13112) ;  /* 0x0000002c00007947 */ /* 0x000fea0003800000 */
.L_x_13108:
[----:B------:R-:W-:Y:S01]  /*7f00*/  LOP3.LUT P0, RZ, R26, 0x3ff, RZ, 0xc0, !PT ;  /* 0x000003ff1aff7812 */ /* 0x000fe2000780c0ff */
[----:B------:R-:W-:Y:S01]  /*7f10*/  ULDC.64 UR6, c[0x0][0x408] ;  /* 0x0001020000067ab9 */ /* 0x000fe20000000a00 */
[----:B-----5:R-:W-:Y:S01]  /*7f20*/  SHF.R.S32.HI R0, RZ, 0x1f, R44 ;  /* 0x0000001fff007819 */ /* 0x020fe2000001142c */
[----:B------:R-:W-:Y:S01]  /*7f30*/  ULDC.64 UR4, c[0x0][0x3f8] ;  /* 0x0000fe0000047ab9 */ /* 0x000fe20000000a00 */
[----:B------:R-:W-:Y:S01]  /*7f40*/  IMAD.WIDE.U32 R26, R44, UR6, RZ ;  /* 0x000000062c1a7c25 */ /* 0x000fe2000f8e00ff */
[----:B------:R-:W-:Y:S03]  /*7f50*/  BSSY B6, `(.L_x_13113) ;  /* 0x0000019000067945 */ /* 0x000fe60003800000 */
[C---:B0-----:R-:W-:Y:S02]  /*7f60*/  IMAD R5, R0.reuse, UR6, RZ ;  /* 0x0000000600057c24 */ /* 0x041fe4000f8e02ff */
[----:B------:R-:W-:-:S02]  /*7f70*/  IMAD R3, R0, UR4, RZ ;  /* 0x0000000400037c24 */ /* 0x000fc4000f8e02ff */
[C---:B------:R-:W-:Y:S02]  /*7f80*/  IMAD R5, R44.reuse, UR7, R5 ;  /* 0x000000072c057c24 */ /* 0x040fe4000f8e0205 */
[----:B------:R-:W-:-:S03]  /*7f90*/  IMAD.WIDE.U32 R24, R44, UR4, RZ ;  /* 0x000000042c187c25 */ /* 0x000fc6000f8e00ff */
[----:B------:R-:W-:Y:S01]  /*7fa0*/  IADD3 R57, R5, R27, RZ ;  /* 0x0000001b05397210 */ /* 0x000fe20007ffe0ff */
[----:B------:R-:W-:-:S04]  /*7fb0*/  IMAD R3, R44, UR5, R3 ;  /* 0x000000052c037c24 */ /* 0x000fc8000f8e0203 */
        /* <DEDUP_REMOVED lines=18> */
.L_x_13114:
[----:B------:R-:W-:Y:S05]  /*80e0*/  BSYNC B6 ;  /* 0x0000000000067941 */ /* 0x000fea0003800000 */
.L_x_13113:
        /* <DEDUP_REMOVED lines=39> */
.L_x_13444:
        /* <DEDUP_REMOVED lines=10> */
[----:B-1----:R-:W-:Y:S01]  /*8400*/  MOV R5, R3 ;  /* 0x0000000300057202 */ /* 0x002fe20000000f00 */
[----:B--2---:R-:W-:Y:S01]  /*8410*/  IMAD.MOV.U32 R4, RZ, RZ, R6 ;  /* 0x000000ffff047224 */ /* 0x004fe200078e0006 */
[----:B------:R-:W-:Y:S02]  /*8420*/  ISETP.GE.AND P2, PT, R154, UR4, PT ;  /* 0x000000049a007c0c */ /* 0x000fe4000bf46270 */
[----:B------:R-:W-:Y:S02]  /*8430*/  CS2R R52, SRZ ;  /* 0x0000000000347805 */ /* 0x000fe4000001ff00 */
[----:B------:R-:W-:-:S09]  /*8440*/  ISETP.GE.AND P3, PT, R164, UR4, PT ;  /* 0x00000004a4007c0c */ /* 0x000fd2000bf66270 */
        /* <DEDUP_REMOVED lines=16> */
.L_x_13119:
[----:B------:R-:W-:Y:S05]  /*8550*/  BSYNC B1 ;  /* 0x0000000000017941 */ /* 0x000fea0003800000 */
.L_x_13118:
[----:B-1---5:R-:W-:Y:S01]  /*8560*/  IMAD.MOV.U32 R3, RZ, RZ, R24 ;  /* 0x000000ffff037224 */ /* 0x022fe200078e0018 */
[----:B------:R-:W-:Y:S01]  /*8570*/  UMOV UR4, 0xffffffff ;  /* 0xffffffff00047882 */ /* 0x000fe20000000000 */
[----:B------:R-:W-:Y:S01]  /*8580*/  IMAD.MOV.U32 R4, RZ, RZ, R25 ;  /* 0x000000ffff047224 */ /* 0x000fe200078e0019 */
[----:B------:R-:W-:Y:S01]  /*8590*/  CS2R R20, SRZ ;  /* 0x0000000000147805 */ /* 0x000fe2000001ff00 */
[----:B------:R-:W-:Y:S02]  /*85a0*/  IMAD.MOV.U32 R5, RZ, RZ, R52 ;  /* 0x000000ffff057224 */ /* 0x000fe400078e0034 */
        /* <DEDUP_REMOVED lines=9> */
[----:B------:R-:W-:-:S04]  /*8640*/  PRMT R63, R63, 0x5410, R5 ;  /* 0x000054103f3f7816 */ /* 0x000fc80000000005 */
[----:B------:R-:W-:Y:S01]  /*8650*/  PRMT R69, R3, 0x5410, R6 ;  /* 0x0000541003457816 */ /* 0x000fe20000000006 */
[----:B------:R-:W-:Y:S06]  /*8660*/  BRA.DIV UR4, `(.L_x_13120) ;  /* 0x0000032e04d47947 */ /* 0x000fec000b800000 */
[----:B------:R1:W2:Y:S04]  /*8670*/  SHFL.IDX PT, R3, R44, 0x1, 0x1c1f ;  /* 0x003c1f002c037f89 */ /* 0x0002a800000e0000 */
[----:B------:R1:W0:Y:S04]  /*8680*/  SHFL.IDX PT, R6, R10, 0x1, 0x1c1f ;  /* 0x003c1f000a067f89 */ /* 0x00022800000e0000 */
[----:B---3--:R1:W3:Y:S04]  /*8690*/  SHFL.IDX PT, R7, R59, 0x1, 0x1c1f ;  /* 0x003c1f003b077f89 */ /* 0x0082e800000e0000 */
[----:B------:R1:W0:Y:S02]  /*86a0*/  SHFL.IDX PT, R14, R58, 0x1, 0x1c1f ;  /* 0x003c1f003a0e7f89 */ /* 0x00022400000e0000 */
.L_x_13450:
[----:B------:R-:W5:Y:S01]  /*86b0*/  LDL R5, [R1+0x204] ;  /* 0x0002040001057983 */ /* 0x000f620000100800 */
[----:B------:R-:W-:Y:S01]  /*86c0*/  VIADD R0, R0, 0x40 ;  /* 0x0000004000007836 */ /* 0x000fe20000000000 */
[----:B------:R-:W-:Y:S01]  /*86d0*/  BSSY B1, `(.L_x_13121) ;  /* 0x0000022000017945 */ /* 0x000fe20003800000 */
[----:B01----:R-:W-:Y:S02]  /*86e0*/  CS2R R10, SRZ ;  /* 0x00000000000a7805 */ /* 0x003fe4000001ff00 */
        /* <DEDUP_REMOVED lines=10> */
[----:B------:R-:W-:Y:S01]  /*8790*/  IMAD.MOV.U32 R4, RZ, RZ, R6 ;  /* 0x000000ffff047224 */ /* 0x000fe200078e0006 */
[----:B------:R-:W-:Y:S01]  /*87a0*/  ISETP.GE.AND P2, PT, R154, UR4, PT ;  /* 0x000000049a007c0c */ /* 0x000fe2000bf46270 */
[----:B--2---:R-:W-:Y:S01]  /*87b0*/  IMAD.MOV.U32 R5, RZ, RZ, R3 ;  /* 0x000000ffff057224 */ /* 0x004fe200078e0003 */
[----:B------:R-:W-:Y:S02]  /*87c0*/  ISETP.GE.AND P3, PT, R164, UR4, PT ;  /* 0x00000004a4007c0c */ /* 0x000fe4000bf66270 */
[----:B------:R-:W-:Y:S01]  /*87d0*/  CS2R R10, SRZ ;  /* 0x00000000000a7805 */ /* 0x000fe2000001ff00 */
[----:B------:R-:W-:-:S08]  /*87e0*/  IMAD.MOV.U32 R8, RZ, RZ, R14 ;  /* 0x000000ffff087224 */ /* 0x000fd000078e000e */
[----:B------:R-:W-:Y:S02]  /*87f0*/  @!P2 IMAD.WIDE R4, R154, 0x2, R4 ;  /* 0x000000029a04a825 */ /* 0x000fe400078e0204 */
[----:B------:R-:W-:-:S03]  /*8800*/  @!P3 SHF.L.U32 R9, R164, 0x1, RZ ;  /* 0x00000001a409b819 */ /* 0x000fc600000006ff */
[----:B------:R0:W5:Y:S01]  /*8810*/  @!P2 LD.E.64 R10, desc[UR44][R4.64] ;  /* 0x0000002c040aa980 */ /* 0x000162000c101b00 */
[----:B------:R-:W-:Y:S02]  /*8820*/  CS2R R12, SRZ ;  /* 0x00000000000c7805 */ /* 0x000fe4000001ff00 */
[----:B------:R-:W-:Y:S02]  /*8830*/  CS2R R20, SRZ ;  /* 0x0000000000147805 */ /* 0x000fe4000001ff00 */
[-C--:B0-----:R-:W-:Y:S02]  /*8840*/  @!P3 IADD3 R4, P0, R6, R9.reuse, RZ ;  /* 0x000000090604b210 */ /* 0x081fe40007f1e0ff */
[----:B------:R-:W-:Y:S01]  /*8850*/  @!P3 IADD3 R6, P1, R14, R9, RZ ;  /* 0x000000090e06b210 */ /* 0x000fe20007f3e0ff */
[----:B---3--:R-:W-:Y:S01]  /*8860*/  IMAD.MOV.U32 R9, RZ, RZ, R7 ;  /* 0x000000ffff097224 */ /* 0x008fe200078e0007 */
        /* <DEDUP_REMOVED lines=8> */
.L_x_13122:
[----:B------:R-:W-:Y:S05]  /*88f0*/  BSYNC B1 ;  /* 0x0000000000017941 */ /* 0x000fea0003800000 */
.L_x_13121:
[----:B------:R-:W1:Y:S01]  /*8900*/  SYNCS.PHASECHK.TRANS64.TRYWAIT P0, [R2+URZ+0x32400], R59 ;  /* 0x0324003b020075a7 */ /* 0x000e62000800017f */
[----:B------:R-:W-:Y:S04]  /*8910*/  BSSY B1, `(.L_x_13123) ;  /* 0x0000002000017945 */ /* 0x000fe80003800000 */
[----:B-1----:R-:W-:Y:S05]  /*8920*/  @!P0 BRA `(.L_x_13124) ;  /* 0x0000032c00948947 */ /* 0x002fea0003800000 */
.L_x_13451:
[----:B------:R-:W-:Y:S05]  /*8930*/  BSYNC B1 ;  /* 0x0000000000017941 */ /* 0x000fea0003800000 */
.L_x_13123:
[----:B0--3--:R-:W3:Y:S04]  /*8940*/  LDL R7, [R1+0x498] ;  /* 0x0004980001077983 */ /* 0x009ee80000100800 */
[----:B------:R-:W4:Y:S01]  /*8950*/  LDL R14, [R1+0x50] ;  /* 0x00005000010e7983 */ /* 0x000f220000100800 */
[----:B-----5:R-:W-:Y:S01]  /*8960*/  IMAD.MOV.U32 R4, RZ, RZ, R20 ;  /* 0x000000ffff047224 */ /* 0x020fe200078e0014 */
[----:B------:R-:W-:Y:S01]  /*8970*/  BSSY B1, `(.L_x_13125) ;  /* 0x0000079000017945 */ /* 0x000fe20003800000 */
[----:B------:R-:W-:Y:S02]  /*8980*/  IMAD.MOV.U32 R5, RZ, RZ, R21 ;  /* 0x000000ffff057224 */ /* 0x000fe400078e0015 */
[----:B------:R-:W-:-:S05]  /*8990*/  IMAD.MOV.U32 R6, RZ, RZ, R10 ;  /* 0x000000ffff067224 */ /* 0x000fca00078e000a */
[----:B------:R-:W-:Y:S01]  /*89a0*/  PRMT R70, R6, 0x7610, R70 ;  /* 0x0000761006467816 */ /* 0x000fe20000000046 */
[----:B------:R-:W-:-:S05]  /*89b0*/  IMAD.MOV.U32 R6, RZ, RZ, R8 ;  /* 0x000000ffff067224 */ /* 0x000fca00078e0008 */
[----:B------:R-:W-:Y:S01]  /*89c0*/  PRMT R28, R6, 0x7610, R28 ;  /* 0x00007610061c7816 */ /* 0x000fe2000000001c */
[----:B------:R-:W-:Y:S02]  /*89d0*/  IMAD.MOV.U32 R6, RZ, RZ, R13 ;  /* 0x000000ffff067224 */ /* 0x000fe400078e000d */
[C---:B---3--:R-:W-:Y:S01]  /*89e0*/  IMAD.SHL.U32 R0, R7.reuse, 0x40, RZ ;  /* 0x0000004007007824 */ /* 0x048fe200078e00ff */
[----:B------:R-:W-:Y:S01]  /*89f0*/  LOP3.LUT P1, RZ, R7, 0x4, RZ, 0xc0, !PT ;  /* 0x0000000407ff7812 */ /* 0x000fe2000782c0ff */
[----:B----4-:R-:W-:-:S03]  /*8a00*/  IMAD R15, R14, -0x80, R61 ;  /* 0xffffff800e0f7824 */ /* 0x010fc600078e023d */
[----:B--2---:R-:W-:-:S04]  /*8a10*/  LOP3.LUT R3, R0, 0x1c0, RZ, 0xc0, !PT ;  /* 0x000001c000037812 */ /* 0x004fc800078ec0ff */
[----:B------:R-:W-:Y:S02]  /*8a20*/  LOP3.LUT R0, R3, 0x18, R22, 0xf8, !PT ;  /* 0x0000001803007812 */ /* 0x000fe400078ef816 */
[----:B------:R-:W-:Y:S02]  /*8a30*/  SHF.R.U32.HI R3, RZ, 0x3, R3 ;  /* 0x00000003ff037819 */ /* 0x000fe40000011603 */
[----:B------:R-:W-:Y:S02]  /*8a40*/  VIMNMX R15, R15, 0x80, PT ;  /* 0x000000800f0f7848 */ /* 0x000fe40003fe0100 */
[----:B------:R-:W-:Y:S02]  /*8a50*/  LOP3.LUT R0, R0, R3, RZ, 0x3c, !PT ;  /* 0x0000000300007212 */ /* 0x000fe400078e3cff */
[----:B------:R-:W-:Y:S02]  /*8a60*/  ISETP.GE.AND P0, PT, R158, R15, PT ;  /* 0x0000000f9e00720c */ /* 0x000fe40003f06270 */
[----:B------:R-:W-:Y:S01]  /*8a70*/  PRMT R3, R4, 0x5410, R5 ;  /* 0x0000541004037816 */ /* 0x000fe20000000005 */
[----:B------:R-:W-:-:S02]  /*8a80*/  IMAD R5, R203, 0x200, R0 ;  /* 0x00000200cb057824 */ /* 0x000fc400078e0200 */
[----:B------:R-:W-:Y:S02]  /*8a90*/  IMAD.MOV.U32 R4, RZ, RZ, R11 ;  /* 0x000000ffff047224 */ /* 0x000fe400078e000b */
[----:B------:R-:W-:Y:S02]  /*8aa0*/  IMAD R14, R5, 0x2, R2 ;  /* 0x00000002050e7824 */ /* 0x000fe400078e0202 */
[----:B------:R-:W-:Y:S01]  /*8ab0*/  IMAD.MOV.U32 R5, RZ, RZ, R12 ;  /* 0x000000ffff057224 */ /* 0x000fe200078e000c */
[----:B------:R-:W-:Y:S01]  /*8ac0*/  PRMT R44, R4, 0x7610, R44 ;  /* 0x00007610042c7816 */ /* 0x000fe2000000002c */
[----:B------:R-:W-:Y:S01]  /*8ad0*/  IMAD.MOV.U32 R4, RZ, RZ, R9 ;  /* 0x000000ffff047224 */ /* 0x000fe200078e0009 */
[C---:B------:R-:W-:Y:S01]  /*8ae0*/  IADD3 R0, R14.reuse, 0x18440, RZ ;  /* 0x000184400e007810 */ /* 0x040fe20007ffe0ff */
[----:B------:R-:W-:Y:S01]  /*8af0*/  VIADD R7, R14, 0x18400 ;  /* 0x000184000e077836 */ /* 0x000fe20000000000 */
[----:B------:R-:W-:Y:S02]  /*8b00*/  PRMT R70, R70, 0x5410, R5 ;  /* 0x0000541046467816 */ /* 0x000fe40000000005 */
[----:B------:R-:W-:Y:S01]  /*8b10*/  PRMT R28, R28, 0x5410, R4 ;  /* 0x000054101c1c7816 */ /* 0x000fe20000000004 */
[----:B------:R-:W-:Y:S01]  /*8b20*/  @P1 VIADD R0, R7, 0xffffffc0 ;  /* 0xffffffc007001836 */ /* 0x000fe20000000000 */
        /* <DEDUP_REMOVED lines=9> */
[--C-:B------:R-:W-:Y:S01]  /*8bc0*/  HADD2.F32 R61, -RZ, R63.reuse.H1_H1 ;  /* 0x3000003fff3d7230 */ /* 0x100fe20000004100 */
[----:B-1----:R-:W-:Y:S01]  /*8bd0*/  SHF.R.U32.HI R59, RZ, 0x10, R53 ;  /* 0x00000010ff3b7819 */ /* 0x002fe20000011635 */
        /* <DEDUP_REMOVED lines=9> */
[CC--:B------:R-:W-:Y:S01]  /*8c70*/  FMUL.FTZ R63, R57.reuse, R62.reuse ;  /* 0x0000003e393f7220 */ /* 0x0c0fe20000410000 */
[----:B------:R-:W-:Y:S01]  /*8c80*/  FMUL.FTZ R57, R57, R59 ;  /* 0x0000003b39397220 */ /* 0x000fe20000410000 */
        /* <DEDUP_REMOVED lines=27> */
.L_x_13128:
[----:B------:R-:W-:Y:S05]  /*8e40*/  BSYNC B2 ;  /* 0x0000000000027941 */ /* 0x000fea0003800000 */
.L_x_13127:
[----:B------:R-:W-:Y:S05]  /*8e50*/  @P1 BRA `(.L_x_13126) ;  /* 0x0000000000a81947 */ /* 0x000fea0003800000 */
[----:B0-----:R-:W0:Y:S01]  /*8e60*/  LDS.128 R4, [R0] ;  /* 0x0000000000047984 */ /* 0x001e220000000c00 */
        /* <DEDUP_REMOVED lines=13> */
[-C--:B-1----:R-:W-:Y:S01]  /*8f40*/  FMUL.FTZ R59, R27, R57.reuse ;  /* 0x000000391b3b7220 */ /* 0x082fe20000410000 */
        /* <DEDUP_REMOVED lines=27> */
.L_x_13126:
[----:B------:R-:W-:Y:S05]  /*9100*/  BSYNC B1 ;  /* 0x0000000000017941 */ /* 0x000fea0003800000 */
.L_x_13125:
[----:B------:R-:W-:-:S13]  /*9110*/  ISETP.GE.AND P0, PT, R175, R15, PT ;  /* 0x0000000faf00720c */ /* 0x000fda0003f06270 */
[----:B------:R-:W-:Y:S05]  /*9120*/  @P0 BRA `(.L_x_13129) ;  /* 0x0000001800500947 */ /* 0x000fea0003800000 */
[----:B0-2---:R-:W0:Y:S01]  /*9130*/  LDC R5, c[0x0][0x3f4] ;  /* 0x0000fd00ff057b82 */ /* 0x005e220000000800 */
        /* <DEDUP_REMOVED lines=17> */
[----:B------:R-:W-:Y:S01]  /*9250*/  FMUL.FTZ R13, R13, R24 ;  /* 0x000000180d0d7220 */ /* 0x000fe20000410000 */
[----:B------:R-:W-:Y:S02]  /*9260*/  HADD2.F32 R4, -RZ, R4.H1_H1 ;  /* 0x30000004ff047230 */ /* 0x000fe40000004100 */
[--C-:B------:R-:W-:Y:S02]  /*9270*/  HADD2.F32 R10, -RZ, R6.reuse.H0_H0 ;  /* 0x20000006ff0a7230 */ /* 0x100fe40000004100 */
[----:B------:R-:W-:Y:S01]  /*9280*/  FFMA.FTZ R26, R12, R26, R13 ;  /* 0x0000001a0c1a7223 */ /* 0x000fe2000001000d */
[----:B------:R-:W-:-:S02]  /*9290*/  HADD2.F32 R11, -RZ, R6.H1_H1 ;  /* 0x30000006ff0b7230 */ /* 0x000fc40000004100 */
[----:B------:R-:W-:Y:S01]  /*92a0*/  FFMA.FTZ R27, R12, R24, -R27 ;  /* 0x000000180c1b7223 */ /* 0x000fe2000001081b */
[--C-:B------:R-:W-:Y:S02]  /*92b0*/  HADD2.F32 R13, -RZ, R44.reuse.H1_H1 ;  /* 0x3000002cff0d7230 */ /* 0x100fe40000004100 */
[C---:B------:R-:W-:Y:S01]  /*92c0*/  FMUL.FTZ R52, R4.reuse, R25 ;  /* 0x0000001904347220 */ /* 0x040fe20000410000 */
        /* <DEDUP_REMOVED lines=21> */
.L_x_13131:
[----:B------:R-:W-:Y:S05]  /*9420*/  BSYNC B1 ;  /* 0x0000000000017941 */ /* 0x000fea0003800000 */
.L_x_13130:
[----:B------:R-:W-:Y:S05]  /*9430*/  @P1 BRA `(.L_x_13129) ;  /* 0x00000014008c1947 */ /* 0x000fea0003800000 */
[----:B0-----:R-:W0:Y:S01]  /*9440*/  LDS.128 R4, [R0+0x2000] ;  /* 0x0020000000047984 */ /* 0x001e220000000c00 */
        /* <DEDUP_REMOVED lines=18> */
[C---:B------:R-:W-:Y:S01]  /*9570*/  FMUL.FTZ R20, R4.reuse, R14 ;  /* 0x0000000e04147220 */ /* 0x040fe20000410000 */
[-C--:B------:R-:W-:Y:S01]  /*9580*/  FMUL.FTZ R24, R4, R12.reuse ;  /* 0x0000000c04187220 */ /* 0x080fe20000410000 */
[----:B------:R-:W-:Y:S02]  /*9590*/  HADD2.F32 R6, -RZ, R5.H0_H0 ;  /* 0x20000005ff067230 */ /* 0x000fe40000004100 */
        /* <DEDUP_REMOVED lines=19> */
[----:B------:R3:W-:Y:S01]  /*96d0*/  STS.128 [R0+0x2000], R4 ;  /* 0x0020000400007388 */ /* 0x0007e20000000c00 */
[----:B------:R-:W-:Y:S05]  /*96e0*/  BRA `(.L_x_13129) ;  /* 0x0000001000e07947 */ /* 0x000fea0003800000 */
.L_x_13116:
        /* <DEDUP_REMOVED lines=40> */
[----:B--2---:R-:W-:Y:S01]  /*9970*/  @!P1 IMAD.X R9, R4, 0x1, R21, P2 ;  /* 0x0000000104099824 */ /* 0x004fe200010e0615 */
[----:B---3--:R-:W-:-:S05]  /*9980*/  @!P1 IADD3 R4, P2, R14, R7, RZ ;  /* 0x000000070e049210 */ /* 0x008fca0007f5e0ff */
[----:B----4-:R-:W-:Y:S01]  /*9990*/  @!P1 IMAD.X R5, R6, 0x1, R21, P2 ;  /* 0x0000000106059824 */ /* 0x010fe200010e0615 */
[----:B------:R-:W2:Y:S05]  /*99a0*/  @!P1 LD.E.128 R8, desc[UR44][R8.64] ;  /* 0x0000002c08089980 */ /* 0x000eaa000c101d00 */
[----:B------:R-:W3:Y:S01]  /*99b0*/  @!P1 LD.E.128 R4, desc[UR44][R4.64] ;  /* 0x0000002c04049980 */ /* 0x000ee2000c101d00 */
[----:B------:R-:W-:Y:S02]  /*99c0*/  CS2R R56, SRZ ;  /* 0x0000000000387805 */ /* 0x000fe4000001ff00 */
[----:B------:R-:W-:Y:S02]  /*99d0*/  CS2R R58, SRZ ;  /* 0x00000000003a7805 */ /* 0x000fe4000001ff00 */
[----:B------:R-:W-:Y:S01]  /*99e0*/  CS2R R20, SRZ ;  /* 0x0000000000147805 */ /* 0x000fe2000001ff00 */
[----:B------:R0:W1:Y:S01]  /*99f0*/  SHFL.IDX PT, R25, R44, 0x1, 0x1c1f ;  /* 0x003c1f002c197f89 */ /* 0x00006200000e0000 */
[----:B------:R-:W-:-:S03]  /*9a00*/  CS2R R52, SRZ ;  /* 0x0000000000347805 */ /* 0x000fc6000001ff00 */
[----:B------:R-:W4:Y:S04]  /*9a10*/  SHFL.IDX PT, R24, R24, 0x1, 0x1c1f ;  /* 0x003c1f0018187f89 */ /* 0x000f2800000e0000 */
[----:B------:R0:W0:Y:S04]  /*9a20*/  SHFL.IDX PT, R14, R60, 0x1, 0x1c1f ;  /* 0x003c1f003c0e7f89 */ /* 0x00002800000e0000 */
[----:B------:R-:W0:Y:S01]  /*9a30*/  SHFL.IDX PT, R26, R26, 0x1, 0x1c1f ;  /* 0x003c1f001a1a7f89 */ /* 0x000e2200000e0000 */
[----:B--2---:R-:W-:Y:S02]  /*9a40*/  @!P1 IMAD.MOV.U32 R20, RZ, RZ, R10 ;  /* 0x000000ffff149224 */ /* 0x004fe400078e000a */
[----:B------:R-:W-:-:S02]  /*9a50*/  @!P1 IMAD.MOV.U32 R21, RZ, RZ, R11 ;  /* 0x000000ffff159224 */ /* 0x000fc400078e000b */
[----:B------:R-:W-:Y:S02]  /*9a60*/  @!P1 IMAD.MOV.U32 R52, RZ, RZ, R8 ;  /* 0x000000ffff349224 */ /* 0x000fe400078e0008 */
[----:B---3--:R-:W-:Y:S02]  /*9a70*/  @!P1 IMAD.MOV.U32 R56, RZ, RZ, R6 ;  /* 0x000000ffff389224 */ /* 0x008fe400078e0006 */
[----:B------:R-:W-:Y:S02]  /*9a80*/  @!P1 IMAD.MOV.U32 R58, RZ, RZ, R4 ;  /* 0x000000ffff3a9224 */ /* 0x000fe400078e0004 */
[----:B------:R-:W-:Y:S02]  /*9a90*/  @!P1 IMAD.MOV.U32 R59, RZ, RZ, R5 ;  /* 0x000000ffff3b9224 */ /* 0x000fe400078e0005 */
[----:B------:R-:W-:Y:S02]  /*9aa0*/  @!P1 IMAD.MOV.U32 R53, RZ, RZ, R9 ;  /* 0x000000ffff359224 */ /* 0x000fe400078e0009 */
[----:B------:R-:W-:-:S02]  /*9ab0*/  @!P1 IMAD.MOV.U32 R57, RZ, RZ, R7 ;  /* 0x000000ffff399224 */ /* 0x000fc400078e0007 */
[----:B------:R-:W-:Y:S01]  /*9ac0*/  IMAD.MOV.U32 R4, RZ, RZ, R56 ;  /* 0x000000ffff047224 */ /* 0x000fe200078e0038 */
[----:B------:R-:W-:Y:S01]  /*9ad0*/  MOV R9, R53 ;  /* 0x0000003500097202 */ /* 0x000fe20000000f00 */
[----:B------:R-:W-:Y:S02]  /*9ae0*/  IMAD.MOV.U32 R6, RZ, RZ, R58 ;  /* 0x000000ffff067224 */ /* 0x000fe400078e003a */
        /* <DEDUP_REMOVED lines=8> */
[----:B------:R-:W-:-:S02]  /*9b70*/  PRMT R65, R10, 0x5410, R11 ;  /* 0x000054100a417816 */ /* 0x000fc4000000000b */
[----:B------:R-:W-:Y:S02]  /*9b80*/  PRMT R28, R8, 0x5410, R9 ;  /* 0x00005410081c7816 */ /* 0x000fe40000000009 */
[----:B01--4-:R-:W-:-:S07]  /*9b90*/  PRMT R77, R5, 0x7610, R77 ;  /* 0x00007610054d7816 */ /* 0x013fce000000004d */
.L_x_13461:
        /* <DEDUP_REMOVED lines=24> */
.L_x_13134:
[----:B------:R-:W-:Y:S05]  /*9d20*/  BSYNC B1 ;  /* 0x0000000000017941 */ /* 0x000fea0003800000 */
.L_x_13133:
[----:B------:R-:W0:Y:S01]  /*9d30*/  SYNCS.PHASECHK.TRANS64.TRYWAIT P1, [R2+URZ+0x32400], R13 ;  /* 0x0324000d020075a7 */ /* 0x000e22000802017f */
[----:B------:R-:W-:Y:S04]  /*9d40*/  BSSY B1, `(.L_x_13135) ;  /* 0x0000002000017945 */ /* 0x000fe80003800000 */
[----:B0-----:R-:W-:Y:S05]  /*9d50*/  @!P1 BRA `(.L_x_13136) ;  /* 0x0000031c00f89947 */ /* 0x001fea0003800000 */
.L_x_13462:
[----:B------:R-:W-:Y:S05]  /*9d60*/  BSYNC B1 ;  /* 0x0000000000017941 */ /* 0x000fea0003800000 */
.L_x_13135:
[----:B------:R-:W2:Y:S01]  /*9d70*/  LDL R14, [R1+0x50] ;  /* 0x00005000010e7983 */ /* 0x000ea20000100800 */
[----:B-----5:R-:W-:Y:S01]  /*9d80*/  IMAD.MOV.U32 R0, RZ, RZ, R6 ;  /* 0x000000ffff007224 */ /* 0x020fe200078e0006 */
[----:B------:R-:W-:Y:S01]  /*9d90*/  BSSY B1, `(.L_x_13137) ;  /* 0x0000072000017945 */ /* 0x000fe20003800000 */
[----:B------:R-:W-:Y:S02]  /*9da0*/  IMAD.MOV.U32 R12, RZ, RZ, R7 ;  /* 0x000000ffff0c7224 */ /* 0x000fe400078e0007 */
[----:B0-----:R-:W-:Y:S02]  /*9db0*/  IMAD.MOV.U32 R13, RZ, RZ, R4 ;  /* 0x000000ffff0d7224 */ /* 0x001fe400078e0004 */
[----:B------:R-:W-:Y:S01]  /*9dc0*/  IMAD.IADD R61, R22, 0x1, R27 ;  /* 0x00000001163d7824 */ /* 0x000fe200078e021b */
[----:B------:R-:W-:Y:S01]  /*9dd0*/  PRMT R0, R0, 0x5410, R12 ;  /* 0x0000541000007816 */ /* 0x000fe2000000000c */
[----:B------:R-:W-:Y:S01]  /*9de0*/  IMAD.MOV.U32 R60, RZ, RZ, R9 ;  /* 0x000000ffff3c7224 */ /* 0x000fe200078e0009 */
[----:B------:R-:W-:Y:S01]  /*9df0*/  PRMT R44, R13, 0x7610, R44 ;  /* 0x000076100d2c7816 */ /* 0x000fe2000000002c */
[----:B------:R-:W-:Y:S01]  /*9e00*/  IMAD.MOV.U32 R13, RZ, RZ, R10 ;  /* 0x000000ffff0d7224 */ /* 0x000fe200078e000a */
[----:B------:R-:W-:-:S02]  /*9e10*/  MOV R12, R5 ;  /* 0x00000005000c7202 */ /* 0x000fc40000000f00 */
        /* <DEDUP_REMOVED lines=10> */
[----:B------:R-:W2:Y:S01]  /*9ec0*/  LDL R15, [R1+0x498] ;  /* 0x00049800010f7983 */ /* 0x000ea20000100800 */
[--C-:B------:R-:W-:Y:S01]  /*9ed0*/  SHF.R.U64 R52, R52, 0x10, R53.reuse ;  /* 0x0000001034347819 */ /* 0x100fe20000001235 */
[----:B------:R-:W-:Y:S01]  /*9ee0*/  HADD2.F32 R76, -RZ, R76.H0_H0 ;  /* 0x2000004cff4c7230 */ /* 0x000fe20000004100 */
[----:B------:R-:W-:Y:S01]  /*9ef0*/  SHF.R.U32.HI R71, RZ, 0x10, R53 ;  /* 0x00000010ff477819 */ /* 0x000fe20000011635 */
[--C-:B------:R-:W-:Y:S01]  /*9f00*/  HADD2.F32 R74, -RZ, R28.reuse.H1_H1 ;  /* 0x3000001cff4a7230 */ /* 0x100fe20000004100 */
[--C-:B------:R-:W-:Y:S01]  /*9f10*/  SHF.R.U64 R53, R58, 0x10, R59.reuse ;  /* 0x000000103a357819 */ /* 0x100fe2000000123b */
[----:B------:R-:W-:Y:S01]  /*9f20*/  HADD2.F32 R28, -RZ, R28.H0_H0 ;  /* 0x2000001cff1c7230 */ /* 0x000fe20000004100 */
[----:B------:R-:W-:Y:S01]  /*9f30*/  SHF.R.U32.HI R75, RZ, 0x10, R59 ;  /* 0x00000010ff4b7819 */ /* 0x000fe2000001163b */
[----:B------:R-:W-:Y:S01]  /*9f40*/  HADD2.F32 R71, -RZ, R71.H0_H0 ;  /* 0x20000047ff477230 */ /* 0x000fe20000004100 */
[--C-:B------:R-:W-:Y:S01]  /*9f50*/  SHF.R.U64 R20, R20, 0x10, R21.reuse ;  /* 0x0000001014147819 */ /* 0x100fe20000001215 */
[----:B------:R-:W-:Y:S01]  /*9f60*/  HADD2.F32 R53, -RZ, R53.H0_H0 ;  /* 0x20000035ff357230 */ /* 0x000fe20000004100 */
[----:B------:R-:W-:Y:S01]  /*9f70*/  SHF.R.U32.HI R81, RZ, 0x10, R21 ;  /* 0x00000010ff517819 */ /* 0x000fe20000011615 */
[----:B------:R-:W-:Y:S01]  /*9f80*/  HADD2.F32 R75, -RZ, R75.H0_H0 ;  /* 0x2000004bff4b7230 */ /* 0x000fe20000004100 */
[----:B------:R-:W-:-:S02]  /*9f90*/  SHF.R.U64 R21, R56, 0x10, R57 ;  /* 0x0000001038157819 */ /* 0x000fc40000001239 */
[----:B------:R-:W-:Y:S01]  /*9fa0*/  SHF.R.U32.HI R79, RZ, 0x10, R57 ;  /* 0x00000010ff4f7819 */ /* 0x000fe20000011639 */
[----:B--2---:R-:W-:-:S05]  /*9fb0*/  IMAD.SHL.U32 R12, R15, 0x40, RZ ;  /* 0x000000400f0c7824 */ /* 0x004fca00078e00ff */
[----:B------:R-:W-:-:S04]  /*9fc0*/  LOP3.LUT R24, R12, 0x1c0, RZ, 0xc0, !PT ;  /* 0x000001c00c187812 */ /* 0x000fc800078ec0ff */
[----:B------:R-:W-:Y:S02]  /*9fd0*/  LOP3.LUT R12, R24, 0x38, R22, 0xf8, !PT ;  /* 0x00000038180c7812 */ /* 0x000fe400078ef816 */
[----:B------:R-:W-:-:S04]  /*9fe0*/  SHF.R.U32.HI R15, RZ, 0x3, R24 ;  /* 0x00000003ff0f7819 */ /* 0x000fc80000011618 */
[----:B------:R-:W-:Y:S02]  /*9ff0*/  LOP3.LUT R12, R12, R15, RZ, 0x3c, !PT ;  /* 0x0000000f0c0c7212 */ /* 0x000fe400078e3cff */
[----:B------:R-:W-:-:S03]  /*a000*/  LOP3.LUT R24, R15, R61, R24, 0x1e, !PT ;  /* 0x0000003d0f187212 */ /* 0x000fc600078e1e18 */
[C---:B------:R-:W-:Y:S02]  /*a010*/  IMAD R13, R203.reuse, 0x200, R12 ;  /* 0x00000200cb0d7824 */ /* 0x040fe400078e020c */
        /* <DEDUP_REMOVED lines=19> */
[----:B------:R-:W-:Y:S01]  /*a150*/  FMUL.FTZ R57, R67, R71 ;  /* 0x0000004743397220 */ /* 0x000fe20000410000 */
[C---:B------:R-:W-:Y:S01]  /*a160*/  FMUL.FTZ R82, R69.reuse, R78 ;  /* 0x0000004e45527220 */ /* 0x040fe20000410000 */
[----:B------:R-:W-:Y:S02]  /*a170*/  HADD2.F32 R70, -RZ, R27.H1_H1 ;  /* 0x3000001bff467230 */ /* 0x000fe40000004100 */
[-C--:B------:R-:W-:Y:S01]  /*a180*/  FMUL.FTZ R69, R69, R74.reuse ;  /* 0x0000004a45457220 */ /* 0x080fe20000410000 */
[----:B------:R-:W-:Y:S02]  /*a190*/  HADD2.F32 R67, -RZ, R79.H0_H0 ;  /* 0x2000004fff437230 */ /* 0x000fe40000004100 */
[----:B------:R-:W-:Y:S01]  /*a1a0*/  FFMA.FTZ R80, R58, R75, R57 ;  /* 0x0000004b3a507223 */ /* 0x000fe20000010039 */
[----:B------:R-:W-:Y:S01]  /*a1b0*/  FFMA.FTZ R82, R59, R74, -R82 ;  /* 0x0000004a3b527223 */ /* 0x000fe20000010852 */
[----:B------:R-:W-:-:S02]  /*a1c0*/  HADD2.F32 R57, -RZ, R81.H0_H0 ;  /* 0x20000051ff397230 */ /* 0x000fc40000004100 */
[----:B------:R-:W-:Y:S01]  /*a1d0*/  FFMA.FTZ R69, R59, R78, R69 ;  /* 0x0000004e3b457223 */ /* 0x000fe20000010045 */
[----:B------:R-:W-:Y:S01]  /*a1e0*/  FFMA.FTZ R76, R58, R71, -R77 ;  /* 0x000000473a4c7223 */ /* 0x000fe2000001084d */
[C---:B------:R-:W-:Y:S01]  /*a1f0*/  FMUL.FTZ R59, R70.reuse, R67 ;  /* 0x00000043463b7220 */ /* 0x040fe20000410000 */
[----:B------:R-:W-:Y:S02]  /*a200*/  HADD2.F32 R27, -RZ, R24.H0_H0 ;  /* 0x20000018ff1b7230 */ /* 0x000fe40000004100 */
[-C--:B------:R-:W-:Y:S01]  /*a210*/  FMUL.FTZ R75, R70, R57.reuse ;  /* 0x00000039464b7220 */ /* 0x080fe20000410000 */
[----:B------:R-:W-:Y:S02]  /*a220*/  HADD2.F32 R58, -RZ, R83.H1_H1 ;  /* 0x30000053ff3a7230 */ /* 0x000fe40000004100 */
[C---:B------:R-:W-:Y:S01]  /*a230*/  FFMA.FTZ R71, R66.reuse, R57, -R59 ;  /* 0x0000003942477223 */ /* 0x040fe2000001083b */
[----:B------:R-:W-:Y:S02]  /*a240*/  HADD2.F32 R56, -RZ, R12.H0_H0 ;  /* 0x2000000cff387230 */ /* 0x000fe40000004100 */
[----:B------:R-:W-:Y:S01]  /*a250*/  FFMA.FTZ R70, R66, R67, R75 ;  /* 0x0000004342467223 */ /* 0x000fe2000001004b */
[----:B------:R-:W-:-:S02]  /*a260*/  HADD2.F32 R68, -RZ, R26.H0_H0 ;  /* 0x2000001aff447230 */ /* 0x000fc40000004100 */
[C---:B------:R-:W-:Y:S01]  /*a270*/  FMUL.FTZ R59, R27.reuse, R58 ;  /* 0x0000003a1b3b7220 */ /* 0x040fe20000410000 */
[----:B------:R-:W-:Y:S02]  /*a280*/  HADD2.F32 R57, -RZ, R83.H0_H0 ;  /* 0x20000053ff397230 */ /* 0x000fe40000004100 */
[-C--:B------:R-:W-:Y:S01]  /*a290*/  FMUL.FTZ R27, R27, R28.reuse ;  /* 0x0000001c1b1b7220 */ /* 0x080fe20000410000 */
[----:B------:R-:W-:Y:S02]  /*a2a0*/  HADD2.F32 R65, -RZ, R65.H0_H0 ;  /* 0x20000041ff417230 */ /* 0x000fe40000004100 */
[----:B------:R-:W-:Y:S01]  /*a2b0*/  FFMA.FTZ R28, R56, R28, -R59 ;  /* 0x0000001c381c7223 */ /* 0x000fe2000001083b */
[----:B------:R-:W-:Y:S02]  /*a2c0*/  HADD2.F32 R13, -RZ, R14.H0_H0 ;  /* 0x2000000eff0d7230 */ /* 0x000fe40000004100 */
[----:B------:R-:W-:Y:S01]  /*a2d0*/  FMUL.FTZ R66, R68, R57 ;  /* 0x0000003944427220 */ /* 0x000fe20000410000 */
[----:B------:R-:W-:-:S02]  /*a2e0*/  HADD2.F32 R24, -RZ, R24.H1_H1 ;  /* 0x30000018ff187230 */ /* 0x000fc40000004100 */
[----:B------:R-:W-:Y:S01]  /*a2f0*/  FFMA.FTZ R56, R56, R58, R27 ;  /* 0x0000003a38387223 */ /* 0x000fe2000001001b */
        /* <DEDUP_REMOVED lines=27> */
.L_x_13138:
[----:B------:R-:W-:Y:S05]  /*a4b0*/  BSYNC B1 ;  /* 0x0000000000017941 */ /* 0x000fea0003800000 */
.L_x_13137:
[----:B------:R-:W-:Y:S02]  /*a4c0*/  PRMT R53, R3, 0x7610, R53 ;  /* 0x0000761003357816 */ /* 0x000fe40000000035 */
[----:B------:R-:W-:Y:S01]  /*a4d0*/  PRMT R28, R60, 0x7610, R28 ;  /* 0x000076103c1c7816 */ /* 0x000fe2000000001c */
[----:B------:R-:W-:Y:S06]  /*a4e0*/  @P0 BRA `(.L_x_13129) ;  /* 0x0000000400600947 */ /* 0x000fec0003800000 */
[----:B------:R-:W2:Y:S01]  /*a4f0*/  LDL R68, [R1+0x514] ;  /* 0x0005140001447983 */ /* 0x000ea20000100800 */
[----:B------:R-:W-:Y:S01]  /*a500*/  LOP3.LUT R61, R207, R61, R206, 0x1e, !PT ;  /* 0x0000003dcf3d7212 */ /* 0x000fe200078e1ece */
[----:B------:R-:W-:Y:S01]  /*a510*/  HADD2.F32 R28, -RZ, R28.H0_H0 ;  /* 0x2000001cff1c7230 */ /* 0x000fe20000004100 */
[--C-:B0-----:R-:W-:Y:S01]  /*a520*/  SHF.R.U64 R63, R8, 0x10, R9.reuse ;  /* 0x00000010083f7819 */ /* 0x101fe20000001209 */
[--C-:B------:R-:W-:Y:S01]  /*a530*/  HADD2.F32 R20, -RZ, R64.reuse.H1_H1 ;  /* 0x30000040ff147230 */ /* 0x100fe20000004100 */
[----:B------:R-:W-:Y:S01]  /*a540*/  SHF.R.U32.HI R52, RZ, 0x10, R9 ;  /* 0x00000010ff347819 */ /* 0x000fe20000011609 */
[----:B------:R-:W-:Y:S01]  /*a550*/  IMAD.IADD R3, R208, 0x1, R61 ;  /* 0x00000001d0037824 */ /* 0x000fe200078e023d */
[--C-:B------:R-:W-:Y:S01]  /*a560*/  SHF.R.U64 R67, R4, 0x10, R5.reuse ;  /* 0x0000001004437819 */ /* 0x100fe20000001205 */
[----:B------:R-:W-:Y:S01]  /*a570*/  HADD2.F32 R64, -RZ, R64.H0_H0 ;  /* 0x20000040ff407230 */ /* 0x000fe20000004100 */
[----:B------:R-:W-:Y:S01]  /*a580*/  SHF.R.U32.HI R21, RZ, 0x10, R5 ;  /* 0x00000010ff157819 */ /* 0x000fe20000011605 */
[----:B------:R-:W-:Y:S01]  /*a590*/  IMAD R3, R3, 0x2, R2 ;  /* 0x0000000203037824 */ /* 0x000fe200078e0202 */
[--C-:B------:R-:W-:Y:S01]  /*a5a0*/  SHF.R.U64 R62, R10, 0x10, R11.reuse ;  /* 0x000000100a3e7819 */ /* 0x100fe2000000120b */
[----:B------:R-:W-:Y:S01]  /*a5b0*/  HADD2.F32 R52, -RZ, R52.H0_H0 ;  /* 0x20000034ff347230 */ /* 0x000fe20000004100 */
[----:B------:R-:W-:-:S02]  /*a5c0*/  SHF.R.U32.HI R61, RZ, 0x10, R11 ;  /* 0x00000010ff3d7819 */ /* 0x000fc4000001160b */
[----:B------:R-:W0:Y:S01]  /*a5d0*/  LDS.128 R24, [R3+0x18400] ;  /* 0x0184000003187984 */ /* 0x000e220000000c00 */
[--C-:B------:R-:W-:Y:S02]  /*a5e0*/  SHF.R.U32.HI R65, RZ, 0x10, R7.reuse ;  /* 0x00000010ff417819 */ /* 0x100fe40000011607 */
[----:B------:R-:W-:Y:S01]  /*a5f0*/  SHF.R.U64 R66, R6, 0x10, R7 ;  /* 0x0000001006427819 */ /* 0x000fe20000001207 */
[--C-:B0-----:R-:W-:Y:S02]  /*a600*/  HADD2.F32 R9, -RZ, R25.reuse.H0_H0 ;  /* 0x20000019ff097230 */ /* 0x101fe40000004100 */
[----:B------:R-:W-:Y:S02]  /*a610*/  HADD2.F32 R25, -RZ, R25.H1_H1 ;  /* 0x30000019ff197230 */ /* 0x000fe40000004100 */
[----:B------:R-:W-:Y:S02]  /*a620*/  HADD2.F32 R8, -RZ, R24.H0_H0 ;  /* 0x20000018ff087230 */ /* 0x000fe40000004100 */
[C---:B------:R-:W-:Y:S01]  /*a630*/  FMUL.FTZ R56, R9.reuse, R28 ;  /* 0x0000001c09387220 */ /* 0x040fe20000410000 */
[----:B------:R-:W-:Y:S01]  /*a640*/  FMUL.FTZ R58, R9, R20 ;  /* 0x00000014093a7220 */ /* 0x000fe20000410000 */
[----:B------:R-:W-:-:S02]  /*a650*/  HADD2.F32 R9, -RZ, R53.H0_H0 ;  /* 0x20000035ff097230 */ /* 0x000fc40000004100 */
[----:B------:R-:W-:Y:S01]  /*a660*/  FMUL.FTZ R60, R25, R52 ;  /* 0x00000034193c7220 */ /* 0x000fe20000410000 */
[--C-:B------:R-:W-:Y:S02]  /*a670*/  HADD2.F32 R11, -RZ, R27.reuse.H0_H0 ;  /* 0x2000001bff0b7230 */ /* 0x100fe40000004100 */
[----:B------:R-:W-:Y:S02]  /*a680*/  HADD2.F32 R10, -RZ, R26.H0_H0 ;  /* 0x2000001aff0a7230 */ /* 0x000fe40000004100 */
[----:B------:R-:W-:Y:S02]  /*a690*/  HADD2.F32 R27, -RZ, R27.H1_H1 ;  /* 0x3000001bff1b7230 */ /* 0x000fe40000004100 */
[----:B------:R-:W-:Y:S02]  /*a6a0*/  HADD2.F32 R24, -RZ, R24.H1_H1 ;  /* 0x30000018ff187230 */ /* 0x000fe40000004100 */
[----:B------:R-:W-:Y:S01]  /*a6b0*/  HADD2.F32 R26, -RZ, R26.H1_H1 ;  /* 0x3000001aff1a7230 */ /* 0x000fe20000004100 */
[----:B--2---:R-:W0:Y:S02]  /*a6c0*/  LDS.128 R12, [R68+0x18400] ;  /* 0x01840000440c7984 */ /* 0x004e240000000c00 */
[----:B0-----:R-:W-:-:S02]  /*a6d0*/  HADD2.F32 R5, -RZ, R13.H0_H0 ;  /* 0x2000000dff057230 */ /* 0x001fc40000004100 */
[----:B------:R-:W-:Y:S02]  /*a6e0*/  HADD2.F32 R4, -RZ, R12.H0_H0 ;  /* 0x2000000cff047230 */ /* 0x000fe40000004100 */
[----:B------:R-:W-:Y:S02]  /*a6f0*/  HADD2.F32 R13, -RZ, R13.H1_H1 ;  /* 0x3000000dff0d7230 */ /* 0x000fe40000004100 */
[C---:B------:R-:W-:Y:S01]  /*a700*/  FFMA.FTZ R56, R5.reuse, R20, -R56 ;  /* 0x0000001405387223 */ /* 0x040fe20000010838 */
[----:B------:R-:W-:Y:S02]  /*a710*/  HADD2.F32 R20, -RZ, R21.H0_H0 ;  /* 0x20000015ff147230 */ /* 0x000fe40000004100 */
[----:B------:R-:W-:Y:S01]  /*a720*/  FFMA.FTZ R58, R5, R28, R58 ;  /* 0x0000001c053a7223 */ /* 0x000fe2000001003a */
[--C-:B------:R-:W-:Y:S02]  /*a730*/  HADD2.F32 R5, -RZ, R44.reuse.H0_H0 ;  /* 0x2000002cff057230 */ /* 0x100fe40000004100 */
[----:B------:R-:W-:-:S02]  /*a740*/  HADD2.F32 R21, -RZ, R44.H1_H1 ;  /* 0x3000002cff157230 */ /* 0x000fc40000004100 */
[-C--:B------:R-:W-:Y:S01]  /*a750*/  FMUL.FTZ R28, R25, R20.reuse ;  /* 0x00000014191c7220 */ /* 0x080fe20000410000 */
[C---:B------:R-:W-:Y:S01]  /*a760*/  FMUL.FTZ R25, R8.reuse, R9 ;  /* 0x0000000908197220 */ /* 0x040fe20000410000 */
[-C--:B------:R-:W-:Y:S01]  /*a770*/  FMUL.FTZ R8, R8, R5.reuse ;  /* 0x0000000508087220 */ /* 0x080fe20000410000 */
[C---:B------:R-:W-:Y:S01]  /*a780*/  FFMA.FTZ R53, R13.reuse, R20, -R60 ;  /* 0x000000140d357223 */ /* 0x040fe2000001083c */
[----:B------:R-:W-:Y:S01]  /*a790*/  FFMA.FTZ R57, R13, R52, R28 ;  /* 0x000000340d397223 */ /* 0x000fe2000001001c */
[C---:B------:R-:W-:Y:S01]  /*a7a0*/  FFMA.FTZ R25, R4.reuse, R5, -R25 ;  /* 0x0000000504197223 */ /* 0x040fe20000010819 */
[--C-:B------:R-:W-:Y:S02]  /*a7b0*/  HADD2.F32 R5, -RZ, R0.reuse.H0_H0 ;  /* 0x20000000ff057230 */ /* 0x100fe40000004100 */
[----:B------:R-:W-:Y:S01]  /*a7c0*/  FFMA.FTZ R13, R4, R9, R8 ;  /* 0x00000009040d7223 */ /* 0x000fe20000010008 */
[----:B------:R-:W-:Y:S02]  /*a7d0*/  HADD2.F32 R0, -RZ, R0.H1_H1 ;  /* 0x30000000ff007230 */ /* 0x000fe40000004100 */
[----:B------:R-:W-:Y:S01]  /*a7e0*/  FMUL.FTZ R20, R11, R64 ;  /* 0x000000400b147220 */ /* 0x000fe20000410000 */
[----:B------:R-:W-:-:S02]  /*a7f0*/  HADD2.F32 R6, -RZ, R14.H0_H0 ;  /* 0x2000000eff067230 */ /* 0x000fc40000004100 */
[C---:B------:R-:W-:Y:S01]  /*a800*/  FMUL.FTZ R9, R10.reuse, R21 ;  /* 0x000000150a097220 */ /* 0x040fe20000410000 */
[----:B------:R-:W-:Y:S02]  /*a810*/  HADD2.F32 R7, -RZ, R15.H0_H0 ;  /* 0x2000000fff077230 */ /* 0x000fe40000004100 */
[-C--:B------:R-:W-:Y:S01]  /*a820*/  FMUL.FTZ R59, R10, R5.reuse ;  /* 0x000000050a3b7220 */ /* 0x080fe20000410000 */
[----:B------:R-:W-:Y:S02]  /*a830*/  HADD2.F32 R8, -RZ, R61.H0_H0 ;  /* 0x2000003dff087230 */ /* 0x000fe40000004100 */
[----:B------:R-:W-:Y:S01]  /*a840*/  FMUL.FTZ R11, R11, R0 ;  /* 0x000000000b0b7220 */ /* 0x000fe20000410000 */
[----:B------:R-:W-:Y:S02]  /*a850*/  HADD2.F32 R4, -RZ, R65.H0_H0 ;  /* 0x20000041ff047230 */ /* 0x000fe40000004100 */
[----:B------:R-:W-:Y:S01]  /*a860*/  FFMA.FTZ R10, R6, R5, -R9 ;  /* 0x00000005060a7223 */ /* 0x000fe20000010809 */
        /* <DEDUP_REMOVED lines=32> */
.L_x_13129:
[----:B------:R-:W-:Y:S05]  /*aa70*/  BSYNC B0 ;  /* 0x0000000000007941 */ /* 0x000fea0003800000 */
.L_x_13115:
        /* <DEDUP_REMOVED lines=8> */
.L_x_13112:
[----:B--23--:R-:W2:Y:S01]  /*ab00*/  S2R R0, SR_TID.X ;  /* 0x0000000000007919 */ /* 0x00cea20000002100 */
[----:B------:R-:W-:Y:S01]  /*ab10*/  IMAD.U32 R20, RZ, RZ, UR37 ;  /* 0x00000025ff147e24 */ /* 0x000fe2000f8e00ff */
[----:B------:R-:W-:Y:S05]  /*ab20*/  WARPSYNC.ALL ;  /* 0x0000000000007948 */ /* 0x000fea0003800000 */
[----:B-1--4-:R-:W1:Y:S01]  /*ab30*/  S2R R3, SR_SWINHI ;  /* 0x0000000000037919 */ /* 0x012e620000002f00 */
[----:B0-----:R-:W-:Y:S01]  /*ab40*/  IMAD.U32 R14, RZ, RZ, UR37 ;  /* 0x00000025ff0e7e24 */ /* 0x001fe2000f8e00ff */
[----:B------:R-:W-:Y:S01]  /*ab50*/  IADD3 R20, P0, R20, 0x240, RZ ;  /* 0x0000024014147810 */ /* 0x000fe20007f1e0ff */
[----:B------:R-:W-:-:S03]  /*ab60*/  IMAD.U32 R12, RZ, RZ, UR37 ;  /* 0x00000025ff0c7e24 */ /* 0x000fc6000f8e00ff */
[----:B------:R-:W-:Y:S01]  /*ab70*/  IADD3 R14, P2, R14, 0x28, RZ ;  /* 0x000000280e0e7810 */ /* 0x000fe20007f5e0ff */
[----:B------:R-:W-:Y:S02]  /*ab80*/  VIADD R12, R12, 0x1f8 ;  /* 0x000001f80c0c7836 */ /* 0x000fe40000000000 */
[----:B------:R-:W-:Y:S02]  /*ab90*/  IMAD.X R21, RZ, RZ, UR36, P0 ;  /* 0x00000024ff157e24 */ /* 0x000fe400080e06ff */
[----:B------:R-:W-:Y:S01]  /*aba0*/  IMAD.X R15, RZ, RZ, UR36, P2 ;  /* 0x00000024ff0f7e24 */ /* 0x000fe200090e06ff */
[----:B--2---:R-:W-:Y:S01]  /*abb0*/  SHF.R.U32.HI R4, RZ, 0x7, R0 ;  /* 0x00000007ff047819 */ /* 0x004fe20000011600 */
[----:B------:R-:W-:-:S03]  /*abc0*/  IMAD.U32 R0, RZ, RZ, UR37 ;  /* 0x00000025ff007e24 */ /* 0x000fc6000f8e00ff */
[----:B------:R-:W-:Y:S02]  /*abd0*/  IADD3 R4, R4, 0x8, RZ ;  /* 0x0000000804047810 */ /* 0x000fe40007ffe0ff */
[----:B------:R-:W-:Y:S02]  /*abe0*/  IADD3 R0, P1, R0, 0x210, RZ ;  /* 0x0000021000007810 */ /* 0x000fe40007f3e0ff */
[----:B------:R-:W-:Y:S02]  /*abf0*/  MOV R10, R2 ;  /* 0x00000002000a7202 */ /* 0x000fe40000000f00 */
[----:B-1----:R-:W-:Y:S01]  /*ac00*/  MOV R11, R3 ;  /* 0x00000003000b7202 */ /* 0x002fe20000000f00 */
[----:B------:R-:W-:Y:S01]  /*ac10*/  IMAD.X R3, RZ, RZ, UR36, P1 ;  /* 0x00000024ff037e24 */ /* 0x000fe200088e06ff */
[----:B------:R0:W-:Y:S01]  /*ac20*/  BAR.SYNC.DEFER_BLOCKING R4, 0x100 ;  /* 0x000400040000751d */ /* 0x0001e20000010000 */
[----:B------:R-:W-:Y:S01]  /*ac30*/  IMAD.MOV.U32 R5, RZ, RZ, R46 ;  /* 0x000000ffff057224 */ /* 0x000fe200078e002e */
[----:B------:R-:W-:Y:S01]  /*ac40*/  UIADD3 UR6, UR37, 0x204, URZ ;  /* 0x0000020425067890 */ /* 0x000fe2000fffe03f */
[----:B------:R-:W-:Y:S01]  /*ac50*/  IMAD.MOV.U32 R6, RZ, RZ, R54 ;  /* 0x000000ffff067224 */ /* 0x000fe200078e0036 */
[----:B------:R-:W-:Y:S01]  /*ac60*/  UIADD3 UR4, UP0, UR37, 0x208, URZ ;  /* 0x0000020825047890 */ /* 0x000fe2000ff1e03f */
[----:B------:R-:W-:Y:S01]  /*ac70*/  IMAD.MOV.U32 R7, RZ, RZ, R55 ;  /* 0x000000ffff077224 */ /* 0x000fe200078e0037 */
[-C--:B------:R-:W-:Y:S01]  /*ac80*/  LOP3.LUT R19, R19, R18.reuse, RZ, 0x3c, !PT ;  /* 0x0000001213137212 */ /* 0x080fe200078e3cff */
[----:B------:R-:W-:Y:S01]  /*ac90*/  IMAD.MOV.U32 R8, RZ, RZ, R39 ;  /* 0x000000ffff087224 */ /* 0x000fe200078e0027 */
[----:B------:R-:W-:Y:S01]  /*aca0*/  UIADD3.X UR5, URZ, UR36, URZ, UP0, !UPT ;  /* 0x000000243f057290 */ /* 0x000fe200087fe43f */
[----:B0-----:R-:W-:Y:S01]  /*acb0*/  IMAD.MOV.U32 R4, RZ, RZ, R37 ;  /* 0x000000ffff047224 */ /* 0x001fe200078e0025 */
[C---:B------:R-:W-:Y:S01]  /*acc0*/  LOP3.LUT R18, R19.reuse, R18, RZ, 0x3c, !PT ;  /* 0x0000001213127212 */ /* 0x040fe200078e3cff */
[----:B------:R-:W-:Y:S01]  /*acd0*/  IMAD.MOV.U32 R9, RZ, RZ, R49 ;  /* 0x000000ffff097224 */ /* 0x000fe200078e0031 */
[----:B------:R-:W-:Y:S01]  /*ace0*/  STL.64 [R1+0x1f0], R32 ;  /* 0x0001f02001007387 */ /* 0x000fe20000100a00 */
[----:B------:R-:W-:Y:S01]  /*acf0*/  IMAD.U32 R2, RZ, RZ, UR4 ;  /* 0x00000004ff027e24 */ /* 0x000fe2000f8e00ff */
[----:B------:R-:W-:Y:S01]  /*ad00*/  LOP3.LUT R19, R19, R18, RZ, 0x3c, !PT ;  /* 0x0000001213137212 */ /* 0x000fe200078e3cff */
[----:B------:R-:W-:Y:S01]  /*ad10*/  IMAD.U32 R13, RZ, RZ, UR39 ;  /* 0x00000027ff0d7e24 */ /* 0x000fe2000f8e00ff */
[----:B------:R0:W-:Y:S01]  /*ad20*/  STL.128 [R1+0x160], R4 ;  /* 0x0001600401007387 */ /* 0x0001e20000100c00 */
[----:B------:R-:W-:-:S03]  /*ad30*/  MOV R222, 0xafb0 ;  /* 0x0000afb000de7802 */ /* 0x000fc60000000f00 */
[----:B------:R1:W-:Y:S04]  /*ad40*/  STL.128 [R1+0x180], R8 ;  /* 0x0001800801007387 */ /* 0x0003e80000100c00 */
[----:B------:R-:W-:Y:S04]  /*ad50*/  STL.128 [R1+0x170], R16 ;  /* 0x0001701001007387 */ /* 0x000fe80000100c00 */
[----:B------:R-:W-:Y:S01]  /*ad60*/  STL.64 [R1+0x158], R12 ;  /* 0x0001580c01007387 */ /* 0x000fe20000100a00 */
[----:B0-----:R-:W-:Y:S02]  /*ad70*/  IMAD.MOV.U32 R4, RZ, RZ, R38 ;  /* 0x000000ffff047224 */ /* 0x001fe400078e0026 */
[----:B------:R-:W-:-:S02]  /*ad80*/  IMAD.MOV.U32 R5, RZ, RZ, R48 ;  /* 0x000000ffff057224 */ /* 0x000fc400078e0030 */
[----:B------:R-:W-:Y:S02]  /*ad90*/  IMAD.MOV.U32 R6, RZ, RZ, R45 ;  /* 0x000000ffff067224 */ /* 0x000fe400078e002d */
[----:B------:R-:W-:Y:S02]  /*ada0*/  IMAD.MOV.U32 R7, RZ, RZ, R47 ;  /* 0x000000ffff077224 */ /* 0x000fe400078e002f */
[----:B-1----:R-:W-:Y:S01]  /*adb0*/  IMAD.U32 R9, RZ, RZ, UR5 ;  /* 0x00000005ff097e24 */ /* 0x002fe2000f8e00ff */
[----:B------:R-:W-:Y:S02]  /*adc0*/  UIADD3 UR5, UR37, 0x158, URZ ;  /* 0x0000015825057890 */ /* 0x000fe4000fffe03f */
[----:B------:R0:W-:Y:S02]  /*add0*/  STL.128 [R1+0x1a0], R4 ;  /* 0x0001a00401007387 */ /* 0x0001e40000100c00 */
[----:B0-----:R-:W-:Y:S01]  /*ade0*/  IMAD.MOV.U32 R4, RZ, RZ, R43 ;  /* 0x000000ffff047224 */ /* 0x001fe200078e002b */
[----:B------:R-:W-:Y:S01]  /*adf0*/  MOV R6, R0 ;  /* 0x0000000000067202 */ /* 0x000fe20000000f00 */
[----:B------:R-:W-:-:S02]  /*ae00*/  IMAD.MOV.U32 R5, RZ, RZ, R51 ;  /* 0x000000ffff057224 */ /* 0x000fc400078e0033 */
[----:B------:R-:W-:Y:S02]  /*ae10*/  IMAD.MOV.U32 R7, RZ, RZ, R3 ;  /* 0x000000ffff077224 */ /* 0x000fe400078e0003 */
[----:B------:R-:W-:Y:S02]  /*ae20*/  IMAD.U32 R0, RZ, RZ, UR6 ;  /* 0x00000006ff007e24 */ /* 0x000fe4000f8e00ff */
[----:B------:R-:W-:Y:S01]  /*ae30*/  IMAD.U32 R3, RZ, RZ, UR40 ;  /* 0x00000028ff037e24 */ /* 0x000fe2000f8e00ff */
[----:B------:R0:W-:Y:S02]  /*ae40*/  STL.128 [R1+0x1c0], R4 ;  /* 0x0001c00401007387 */ /* 0x0001e40000100c00 */
[----:B0-----:R-:W-:Y:S02]  /*ae50*/  IMAD.MOV.U32 R4, RZ, RZ, R30 ;  /* 0x000000ffff047224 */ /* 0x001fe400078e001e */
[----:B------:R-:W-:Y:S02]  /*ae60*/  IMAD.MOV.U32 R5, RZ, RZ, R50 ;  /* 0x000000ffff057224 */ /* 0x000fe400078e0032 */
[----:B------:R-:W-:-:S02]  /*ae70*/  IMAD.MOV.U32 R6, RZ, RZ, R20 ;  /* 0x000000ffff067224 */ /* 0x000fc400078e0014 */
[----:B------:R-:W-:-:S05]  /*ae80*/  IMAD.MOV.U32 R7, RZ, RZ, R21 ;  /* 0x000000ffff077224 */ /* 0x000fca00078e0015 */
[----:B------:R0:W-:Y:S02]  /*ae90*/  STL.128 [R1+0x1d0], R4 ;  /* 0x0001d00401007387 */ /* 0x0001e40000100c00 */
[----:B0-----:R-:W-:Y:S02]  /*aea0*/  IMAD.MOV.U32 R4, RZ, RZ, R34 ;  /* 0x000000ffff047224 */ /* 0x001fe400078e0022 */
[----:B------:R-:W-:Y:S02]  /*aeb0*/  IMAD.MOV.U32 R5, RZ, RZ, R42 ;  /* 0x000000ffff057224 */ /* 0x000fe400078e002a */
[----:B------:R-:W-:Y:S02]  /*aec0*/  IMAD.MOV.U32 R6, RZ, RZ, R41 ;  /* 0x000000ffff067224 */ /* 0x000fe400078e0029 */
[----:B------:R-:W-:-:S05]  /*aed0*/  IMAD.MOV.U32 R7, RZ, RZ, R40 ;  /* 0x000000ffff077224 */ /* 0x000fca00078e0028 */
[----:B------:R0:W-:Y:S02]  /*aee0*/  STL.128 [R1+0x1e0], R4 ;  /* 0x0001e00401007387 */ /* 0x0001e40000100c00 */
        /* <DEDUP_REMOVED lines=11> */
[----:B0----5:R-:W-:Y:S05]  /*afa0*/  CALL.REL.NOINC `($_ZN7cutlass13device_kernelIN5flash11enable_sm90INS1_16FlashAttnFwdSm90INS1_25CollectiveMainloopFwdSm90ILi2EN4cute5tupleIJNS5_1CILi1EEES8_S8_EEENS6_IJNS7_ILi128EEENS7_ILi96EEENS7_ILi64EEEEEELi256ENS_6half_tEfNS_4arch4Sm90ELb0ELb1ELb1ELb1ELb1ELb1ELb1ELb1ELb0ELb1ELb1ELb0EEENS1_21CollectiveEpilogueFwdINS6_IJSA_NS7_ILi256EEESB_EEES9_SE_SG_Li256ELb1ELb1ELb1ELb0EEENS1_36VarlenDynamicPersistentTileSchedulerILi128ELi96ELi256ELi128ELb1ELb1ELb1ELb1ELb0ELb1EEEEEEEEEvNT_6ParamsE$_ZZN5flash25CollectiveMainloopFwdSm90ILi2EN4cute5tupleIJNS1_1CILi1EEES4_S4_EEENS2_IJNS3_ILi128EEENS3_ILi96EEENS3_ILi64EEEEEELi256EN7cutlass6half_tEfNSA_4arch4Sm90ELb0ELb1ELb1ELb1ELb1ELb1ELb1ELb1ELb0ELb1ELb1ELb0EE3mmaINS_16FlashAttnFwdSm90ISE_NS_21CollectiveEpilogueFwdINS2_IJS6_NS3_ILi256EEES7_EEES5_SB_SD_Li256ELb1ELb1ELb1ELb0EEENS_36VarlenDynamicPersistentTileSchedulerILi128ELi96ELi256ELi128ELb1ELb1ELb1ELb1ELb0ELb1EEEE13SharedStorageENS1_6TensorINS1_11ArrayEngineIfLm128EEENS1_6LayoutINS2_IJNS2_IJNS3_ILi2EEEST_NS3_ILi32EEEEEES4_S4_EEENS2_IJNS2_IJS4_ST_NS3_ILi4EEEEEENS3_ILi0EEESZ_EEEEEEENS_7SoftmaxILi2ELi0EEEEEbRKNSE_6ParamsENSA_13PipelineAsyncILi2EEES19_RNSA_13PipelineStateILj2EEERT0_RT1_iRiRKNS_16SeqlenInfoQKNewKILb1ELb1EEENS2_IJiiiiEEERT_ENKUliT_T0_T1_E_clIZSF_ISO_S12_S14_EbS17_S19_S19_S1C_S1E_S1G_iS1H_S1L_S1M_S1O_EUlRS1P_iE0_NS3_ILb1EEES1W_EEDaiS1P_S1Q_S1R_) ;  /* 0x0000036000ac7944 */ /* 0x021fea0003c00000 */
        /* <DEDUP_REMOVED lines=10> */
[----:B-1----:R-:W-:-:S03]  /*b050*/  ISETP.GE.AND P0, PT, R3, 0x1, PT ;  /* 0x000000010300780c */ /* 0x002fc60003f06270 */
[----:B------:R-:W-:Y:S02]  /*b060*/  IMAD.IADD R217, R217, 0x1, R0 ;  /* 0x00000001d9d97824 */ /* 0x000fe400078e0200 */
[----:B------:R-:W-:Y:S02]  /*b070*/  VIADD R0, R215, 0xfffffffe ;  /* 0xfffffffed7007836 */ /* 0x000fe40000000000 */
        /* <DEDUP_REMOVED lines=13> */
.L_x_13141:
[----:B------:R-:W-:-:S13]  /*b150*/  ISETP.NE.AND P0, PT, R3, 0x1, PT ;  /* 0x000000010300780c */ /* 0x000fda0003f05270 */
[----:B------:R-:W0:Y:S02]  /*b160*/  @P0 LDC.64 R6, c[0x0][0xae0] ;  /* 0x0002b800ff060b82 */ /* 0x000e240000000a00 */
[----:B0-----:R-:W-:-:S05]  /*b170*/  @P0 IMAD.HI.U32 R6, R5, R6, RZ ;  /* 0x0000000605060227 */ /* 0x001fca00078e00ff */
[----:B------:R-:W-:-:S07]  /*b180*/  @P0 SHF.R.U32.HI R5, RZ, R7, R6 ;  /* 0x00000007ff050219 */ /* 0x000fce0000011606 */
.L_x_13142:
[----:B------:R-:W-:Y:S05]  /*b190*/  BSYNC B0 ;  /* 0x0000000000007941 */ /* 0x000fea0003800000 */
.L_x_13140:
[----:B------:R-:W-:-:S05]  /*b1a0*/  IMAD R3, R5, R3, R3 ;  /* 0x0000000305037224 */ /* 0x000fca00078e0203 */
[----:B------:R-:W-:-:S07]  /*b1b0*/  VIMNMX R2, R2, R3, PT ;  /* 0x0000000302027248 */ /* 0x000fce0003fe0100 */
.L_x_13139:
[----:B------:R-:W-:-:S05]  /*b1c0*/  IMAD.HI R2, R2, 0x2aaaaaab, RZ ;  /* 0x2aaaaaab02027827 */ /* 0x000fca00078e02ff */
[----:B------:R-:W-:-:S04]  /*b1d0*/  SHF.R.U32.HI R3, RZ, 0x1f, R2 ;  /* 0x0000001fff037819 */ /* 0x000fc80000011602 */
[----:B------:R-:W-:-:S04]  /*b1e0*/  LEA.HI.SX32 R3, R2, R3, 0x1c ;  /* 0x0000000302037211 */ /* 0x000fc800078fe2ff */
[----:B------:R-:W-:-:S04]  /*b1f0*/  VIMNMX R3, R202, R3, !PT ;  /* 0x00000003ca037248 */ /* 0x000fc80007fe0100 */
[----:B------:R-:W-:-:S13]  /*b200*/  ISETP.GE.AND P0, PT, R0, R3, PT ;  /* 0x000000030000720c */ /* 0x000fda0003f06270 */
[----:B------:R-:W-:Y:S05]  /*b210*/  @!P0 BRA `(.L_x_13143) ;  /* 0x000000b000948947 */ /* 0x000fea0003800000 */
.L_x_13172:
[----:B------:R-:W2:Y:S04]  /*b220*/  LDL R4, [R1+0x1f8] ;  /* 0x0001f80001047983 */ /* 0x000ea80000100800 */
[----:B0-----:R-:W3:Y:S01]  /*b230*/  LDL R2, [R1+0x200] ;  /* 0x0002000001027983 */ /* 0x001ee20000100800 */
        /* <DEDUP_REMOVED lines=18> */
.L_x_13145:
[----:B------:R-:W-:Y:S05]  /*b360*/  BSYNC B0 ;  /* 0x0000000000007941 */ /* 0x000fea0003800000 */
.L_x_13144:
[----:B------:R-:W2:Y:S01]  /*b370*/  LD.E.64 R8, desc[UR44][R16.64+0x18] ;  /* 0x0000182c10087980 */ /* 0x000ea2000c101b00 */
[----:B-----5:R-:W-:Y:S02]  /*b380*/  SHF.L.U32 R5, R6, 0x1f, RZ ;  /* 0x0000001f06057819 */ /* 0x020fe400000006ff */
[----:B--2---:R-:W-:-:S04]  /*b390*/  MOV R9, R8 ;  /* 0x0000000800097202 */ /* 0x004fc80000000f00 */
[----:B------:R-:W-:-:S04]  /*b3a0*/  LEA R4, R4, R9, 0x3 ;  /* 0x0000000904047211 */ /* 0x000fc800078e18ff */
        /* <DEDUP_REMOVED lines=8> */
.L_x_13147:
[----:B------:R-:W-:Y:S05]  /*b430*/  BSYNC B0 ;  /* 0x0000000000007941 */ /* 0x000fea0003800000 */
.L_x_13146:
        /* <DEDUP_REMOVED lines=8> */
.L_x_13149:
[----:B------:R-:W-:Y:S05]  /*b4c0*/  BSYNC B0 ;  /* 0x0000000000007941 */ /* 0x000fea0003800000 */
.L_x_13148:
[----:B------:R-:W2:Y:S04]  /*b4d0*/  LDL R15, [R1+0x1f8] ;  /* 0x0001f800010f7983 */ /* 0x000ea80000100800 */
[----:B------:R-:W2:Y:S01]  /*b4e0*/  LDL.64 R4, [R1+0x80] ;  /* 0x0000800001047983 */ /* 0x000ea20000100a00 */
[----:B------:R-:W-:Y:S05]  /*b4f0*/  WARPSYNC.ALL ;  /* 0x0000000000007948 */ /* 0x000fea0003800000 */
[----:B------:R1:W-:Y:S04]  /*b500*/  STL [R1+0x60], RZ ;  /* 0x000060ff01007387 */ /* 0x0003e80000100800 */
[----:B0----5:R-:W3:Y:S01]  /*b510*/  LD.E.64 R6, desc[UR44][R16.64+0x78] ;  /* 0x0000782c10067980 */ /* 0x021ee2000c101b00 */
[----:B------:R-:W-:-:S05]  /*b520*/  IMAD.MOV.U32 R2, RZ, RZ, 0x1 ;  /* 0x00000001ff027424 */ /* 0x000fca00078e00ff */
[----:B------:R1:W-:Y:S04]  /*b530*/  STL [R1+0x60], R2 ;  /* 0x0000600201007387 */ /* 0x0003e80000100800 */
[----:B------:R-:W4:Y:S04]  /*b540*/  LD.E.64 R8, desc[UR44][R16.64+0x78] ;  /* 0x0000782c10087980 */ /* 0x000f28000c101b00 */
[----:B------:R1:W-:Y:S04]  /*b550*/  STL [R1+0x60], R2 ;  /* 0x0000600201007387 */ /* 0x0003e80000100800 */
[----:B------:R-:W4:Y:S01]  /*b560*/  LD.E.64 R10, desc[UR44][R16.64+0x78] ;  /* 0x0000782c100a7980 */ /* 0x000f22000c101b00 */
[----:B--2---:R-:W-:Y:S01]  /*b570*/  IMAD R4, R15, 0x300, R4 ;  /* 0x000003000f047824 */ /* 0x004fe200078e0204 */
[----:B------:R-:W-:-:S02]  /*b580*/  R2UR UR7, R5 ;  /* 0x00000000050772ca */ /* 0x000fc400000e0000 */
[----:B------:R1:W-:Y:S02]  /*b590*/  STL [R1+0x60], R2 ;  /* 0x0000600201007387 */ /* 0x0003e40000100800 */
[----:B------:R-:W-:Y:S02]  /*b5a0*/  R2UR UR6, R4 ;  /* 0x00000000040672ca */ /* 0x000fe400000e0000 */
[----:B------:R-:W2:Y:S01]  /*b5b0*/  LD.E.64 R12, desc[UR44][R16.64+0x78] ;  /* 0x0000782c100c7980 */ /* 0x000ea2000c101b00 */
[----:B------:R-:W-:-:S03]  /*b5c0*/  WARPGROUP.ARRIVE ;  /* 0x00000000000079c5 */ /* 0x000fc60000000000 */
[----:B------:R1:W-:Y:S01]  /*b5d0*/  STL [R1+0x60], R2 ;  /* 0x0000600201007387 */ /* 0x0003e20000100800 */
[----:B------:R-:W-:Y:S02]  /*b5e0*/  VIADD R14, R4, 0x2 ;  /* 0x00000002040e7836 */ /* 0x000fe40000000000 */
[----:B------:R-:W-:Y:S01]  /*b5f0*/  IMAD.MOV.U32 R15, RZ, RZ, R5 ;  /* 0x000000ffff0f7224 */ /* 0x000fe200078e0005 */
[----:B---3--:R-:W-:Y:S02]  /*b600*/  R2UR UR4, R6 ;  /* 0x00000000060472ca */ /* 0x008fe400000e0000 */
[----:B------:R-:W-:Y:S02]  /*b610*/  R2UR UR5, R7 ;  /* 0x00000000070572ca */ /* 0x000fe400000e0000 */
[----:B------:R1:W5:Y:S11]  /*b620*/  LDL.64 R6, [R1+0x1f8] ;  /* 0x0001f80001067983 */ /* 0x0003760000100a00 */
[----:B------:R-:W-:Y:S01]  /*b630*/  HGMMA.64x96x16.F32 R24, gdesc[UR4], RZ, !UPT, gsb0 ;  /* 0x01600000041879f0 */ /* 0x000fe2000c0008ff */
[----:B----4-:R-:W-:Y:S01]  /*b640*/  VIADD R8, R8, 0x2 ;  /* 0x0000000208087836 */ /* 0x010fe20000000000 */
        /* <DEDUP_REMOVED lines=31> */
[----:B-1----:R-:W-:Y:S05]  /*b840*/  @!P0 BRA `(.L_x_13152) ;  /* 0x0000000000048947 */ /* 0x002fea0003800000 */
[----:B------:R-:W-:Y:S01]  /*b850*/  BPT.TRAP 0x1 ;  /* 0x000000040000795c */ /* 0x000fe20000300000 */
.L_x_13152:
[----:B------:R-:W-:Y:S05]  /*b860*/  BSYNC B0 ;  /* 0x0000000000007941 */ /* 0x000fea0003800000 */
.L_x_13151:
        /* <DEDUP_REMOVED lines=11> */
.L_x_13154:
[----:B------:R-:W-:Y:S05]  /*b920*/  BSYNC B0 ;  /* 0x0000000000007941 */ /* 0x000fea0003800000 */
.L_x_13153:
[----:B------:R-:W-:Y:S04]  /*b930*/  BSSY B0, `(.L_x_13155) ;  /* 0x0000007000007945 */ /* 0x000fe80003800000 */
[----:B------:R-:W-:Y:S05]  /*b940*/  @P0 BRA `(.L_x_13156) ;  /* 0x0000000000140947 */ /* 0x000fea0003800000 */
[----:B------:R-:W2:Y:S02]  /*b950*/  LD.E.64 R4, desc[UR44][R16.64+0x40] ;  /* 0x0000402c10047980 */ /* 0x000ea4000c101b00 */
[----:B--2---:R-:W-:-:S05]  /*b960*/  MOV R5, R4 ;  /* 0x0000000400057202 */ /* 0x004fca0000000f00 */
[----:B------:R-:W-:-:S04]  /*b970*/  IMAD R6, R6, 0x8, R5 ;  /* 0x0000000806067824 */ /* 0x000fc800078e0205 */
[----:B------:R-:W0:Y:S02]  /*b980*/  SYNCS.PHASECHK.TRANS64.TRYWAIT P0, [R6+URZ], R7 ;  /* 0x00000007060075a7 */ /* 0x000e24000800017f */
[----:B0-----:R-:W-:Y:S05]  /*b990*/  @!P0 BRA `(.L_x_13157) ;  /* 0x0000030400108947 */ /* 0x001fea0003800000 */
.L_x_13156:
[----:B------:R-:W-:Y:S05]  /*b9a0*/  BSYNC B0 ;  /* 0x0000000000007941 */ /* 0x000fea0003800000 */
.L_x_13155:
        /* <DEDUP_REMOVED lines=29> */
[----:B------:R-:W-:Y:S01]  /*bb80*/  VIADD R10, R10, 0x4 ;  /* 0x000000040a0a7836 */ /* 0x000fe20000000000 */
[----:B------:R-:W-:Y:S01]  /*bb90*/  IADD3 R14, R4, 0x4, RZ ;  /* 0x00000004040e7810 */ /* 0x000fe20007ffe0ff */
[----:B------:R-:W-:Y:S01]  /*bba0*/  IMAD.MOV.U32 R15, RZ, RZ, R5 ;  /* 0x000000ffff0f7224 */ /* 0x000fe200078e0005 */
[----:B------:R-:W-:Y:S02]  /*bbb0*/  R2UR UR5, R11 ;  /* 0x000000000b0572ca */ /* 0x000fe400000e0000 */
[----:B------:R-:W-:Y:S02]  /*bbc0*/  R2UR UR6, R14 ;  /* 0x000000000e0672ca */ /* 0x000fe400000e0000 */
[----:B------:R-:W-:Y:S02]  /*bbd0*/  R2UR UR7, R15 ;  /* 0x000000000f0772ca */ /* 0x000fe400000e0000 */
[----:B------:R-:W-:-:S02]  /*bbe0*/  R2UR UR4, R10 ;  /* 0x000000000a0472ca */ /* 0x000fc400000e0000 */
[----:B------:R-:W4:Y:S01]  /*bbf0*/  LDL.64 R10, [R1+0xf0] ;  /* 0x0000f000010a7983 */ /* 0x000f220000100a00 */
[----:B------:R-:W-:Y:S01]  /*bc00*/  VIADD R8, R8, 0x6 ;  /* 0x0000000608087836 */ /* 0x000fe20000000000 */
[----:B------:R-:W-:Y:S02]  /*bc10*/  WARPGROUP.DEPBAR.LE gsb0, 0x0 ;  /* 0x00008000000079c5 */ /* 0x000fe40000010000 */
[----:B------:R-:W-:-:S07]  /*bc20*/  WARPGROUP.ARRIVE ;  /* 0x00000000000079c5 */ /* 0x000fce0000000000 */
[----:B------:R-:W-:Y:S01]  /*bc30*/  HGMMA.64x96x16.F32 R24, gdesc[UR4], R24, gsb0 ;  /* 0x01600000041879f0 */ /* 0x000fe20008000818 */
[----:B------:R-:W-:Y:S02]  /*bc40*/  VIADD R14, R4, 0x6 ;  /* 0x00000006040e7836 */ /* 0x000fe40000000000 */
        /* <DEDUP_REMOVED lines=10> */
[----:B--2---:R-:W-:Y:S02]  /*bcf0*/  VIADD R6, R6, 0x400 ;  /* 0x0000040006067836 */ /* 0x004fe40000000000 */
[----:B------:R-:W-:Y:S01]  /*bd00*/  IMAD.MOV.U32 R15, RZ, RZ, R5 ;  /* 0x000000ffff0f7224 */ /* 0x000fe200078e0005 */
[----:B------:R-:W-:Y:S02]  /*bd10*/  R2UR UR6, R14 ;  /* 0x000000000e0672ca */ /* 0x000fe400000e0000 */
[----:B------:R-:W-:Y:S02]  /*bd20*/  R2UR UR4, R6 ;  /* 0x00000000060472ca */ /* 0x000fe400000e0000 */
[----:B------:R-:W-:Y:S02]  /*bd30*/  R2UR UR7, R15 ;  /* 0x000000000f0772ca */ /* 0x000fe400000e0000 */
[----:B------:R-:W-:-:S02]  /*bd40*/  R2UR UR5, R7 ;  /* 0x00000000070572ca */ /* 0x000fc400000e0000 */
[----:B------:R-:W2:Y:S01]  /*bd50*/  LDL.64 R6, [R1+0xf0] ;  /* 0x0000f00001067983 */ /* 0x000ea20000100a00 */
[----:B---3--:R-:W-:Y:S01]  /*bd60*/  VIADD R12, R12, 0x402 ;  /* 0x000004020c0c7836 */ /* 0x008fe20000000000 */
        /* <DEDUP_REMOVED lines=9> */
[----:B------:R-:W3:Y:S01]  /*be00*/  LDL.64 R12, [R1+0xf0] ;  /* 0x0000f000010c7983 */ /* 0x000ee20000100a00 */
[----:B----4-:R-:W-:Y:S01]  /*be10*/  VIADD R10, R10, 0x404 ;  /* 0x000004040a0a7836 */ /* 0x010fe20000000000 */
        /* <DEDUP_REMOVED lines=25> */
[----:B------:R-:W-:Y:S01]  /*bfb0*/  IMAD.MOV.U32 R15, RZ, RZ, R5 ;  /* 0x000000ffff0f7224 */ /* 0x000fe200078e0005 */
[----:B--2---:R-:W-:Y:S02]  /*bfc0*/  IADD3 R6, R6, 0x800, RZ ;  /* 0x0000080006067810 */ /* 0x004fe40007ffe0ff */
        /* <DEDUP_REMOVED lines=38> */
[----:B--2---:R-:W-:Y:S01]  /*c230*/  VIADD R6, R6, 0xc00 ;  /* 0x00000c0006067836 */ /* 0x004fe20000000000 */
        /* <DEDUP_REMOVED lines=8> */
[----:B------:R-:W-:Y:S01]  /*c2c0*/  R2UR UR5, R7 ;  /* 0x00000000070572ca */ /* 0x000fe200000e0000 */
[----:B---3--:R-:W-:Y:S01]  /*c2d0*/  VIADD R12, R12, 0xc02 ;  /* 0x00000c020c0c7836 */ /* 0x008fe20000000000 */
[----:B------:R-:W-:Y:S01]  /*c2e0*/  MOV R7, R5 ;  /* 0x0000000500077202 */ /* 0x000fe20000000f00 */
        /* <DEDUP_REMOVED lines=15> */
[----:B------:R-:W-:Y:S01]  /*c3e0*/  R2UR UR7, R7 ;  /* 0x00000000070772ca */ /* 0x000fe200000e0000 */
[----:B------:R-:W-:Y:S01]  /*c3f0*/  VIADD R8, R8, 0xc06 ;  /* 0x00000c0608087836 */ /* 0x000fe20000000000 */
[----:B------:R-:W-:Y:S01]  /*c400*/  R2UR UR4, R10 ;  /* 0x000000000a0472ca */ /* 0x000fe200000e0000 */
[----:B------:R-:W-:Y:S01]  /*c410*/  VIADD R4, R4, 0x906 ;  /* 0x0000090604047836 */ /* 0x000fe20000000000 */
[----:B------:R-:W-:Y:S01]  /*c420*/  R2UR UR5, R11 ;  /* 0x000000000b0572ca */ /* 0x000fe200000e0000 */
[----:B------:R-:W0:Y:S01]  /*c430*/  S2R R18, SR_TID.X ;  /* 0x0000000000127919 */ /* 0x000e220000002100 */
[----:B------:R1:W-:Y:S01]  /*c440*/  STL [R1+0x70], R2 ;  /* 0x0000700201007387 */ /* 0x0003e20000100800 */
[----:B------:R-:W-:-:S02]  /*c450*/  WARPGROUP.DEPBAR.LE gsb0, 0x0 ;  /* 0x00008000000079c5 */ /* 0x000fc40000010000 */
[----:B------:R-:W-:Y:S01]  /*c460*/  WARPGROUP.ARRIVE ;  /* 0x00000000000079c5 */ /* 0x000fe20000000000 */
[----:B------:R1:W5:Y:S07]  /*c470*/  LDL R6, [R1+0x1f8] ;  /* 0x0001f80001067983 */ /* 0x00036e0000100800 */
[----:B------:R-:W-:Y:S01]  /*c480*/  HGMMA.64x96x16.F32 R24, gdesc[UR4], R24, gsb0 ;  /* 0x01600000041879f0 */ /* 0x000fe20008000818 */
[----:B------:R-:W-:Y:S02]  /*c490*/  R2UR UR4, R8 ;  /* 0x00000000080472ca */ /* 0x000fe400000e0000 */
[----:B------:R-:W-:-:S02]  /*c4a0*/  R2UR UR5, R9 ;  /* 0x00000000090572ca */ /* 0x000fc400000e0000 */
[----:B------:R-:W-:Y:S02]  /*c4b0*/  R2UR UR6, R4 ;  /* 0x00000000040672ca */ /* 0x000fe400000e0000 */
[----:B------:R-:W-:Y:S01]  /*c4c0*/  R2UR UR7, R5 ;  /* 0x00000000050772ca */ /* 0x000fe200000e0000 */
[----:B------:R1:W-:Y:S04]  /*c4d0*/  STL [R1+0x70], R2 ;  /* 0x0000700201007387 */ /* 0x0003e80000100800 */
        /* <DEDUP_REMOVED lines=21> */
[----:B------:R-:W2:Y:S01]  /*c630*/  LD.E R4, desc[UR44][R16.64] ;  /* 0x0000002c10047980 */ /* 0x000ea2000c101900 */
[----:B------:R-:W-:Y:S01]  /*c640*/  BSSY B0, `(.L_x_13158) ;  /* 0x0000005000007945 */ /* 0x000fe20003800000 */
[----:B--2---:R-:W-:-:S04]  /*c650*/  LOP3.LUT R4, R4, 0x1, RZ, 0xfc, !PT ;  /* 0x0000000104047812 */ /* 0x004fc800078efcff */
[----:B------:R-:W-:-:S13]  /*c660*/  ISETP.NE.AND P0, PT, R4, 0x3, PT ;  /* 0x000000030400780c */ /* 0x000fda0003f05270 */
[----:B-1----:R-:W-:Y:S05]  /*c670*/  @!P0 BRA `(.L_x_13159) ;  /* 0x0000000000048947 */ /* 0x002fea0003800000 */
[----:B------:R-:W-:Y:S01]  /*c680*/  BPT.TRAP 0x1 ;  /* 0x000000040000795c */ /* 0x000fe20000300000 */
.L_x_13159:
[----:B------:R-:W-:Y:S05]  /*c690*/  BSYNC B0 ;  /* 0x0000000000007941 */ /* 0x000fea0003800000 */
.L_x_13158:
        /* <DEDUP_REMOVED lines=27> */
[----:B------:R-:W-:-:S03]  /*c850*/  FMUL.FTZ R79, R50, R19 ;  /* 0x00000013324f7220 */ /* 0x000fc60000410000 */
[----:B------:R-:W-:Y:S01]  /*c860*/  LOP3.LUT R50, R49, 0xffffff80, RZ, 0xc0, !PT ;  /* 0xffffff8031327812 */ /* 0x000fe200078ec0ff */
        /* <DEDUP_REMOVED lines=16> */
[-C--:B------:R-:W-:Y:S01]  /*c970*/  FMUL.FTZ R44, R52, R19.reuse ;  /* 0x00000013342c7220 */ /* 0x080fe20000410000 */
[----:B------:R-:W-:Y:S01]  /*c980*/  FMUL.FTZ R76, R56, R19 ;  /* 0x00000013384c7220 */ /* 0x000fe20000410000 */
[----:B------:R-:W-:-:S02]  /*c990*/  LEA.HI R52, R36, R73, RZ, 0x2 ;  /* 0x0000004924347211 */ /* 0x000fc400078f10ff */
[--C-:B------:R-:W-:Y:S02]  /*c9a0*/  SHF.R.S32.HI R56, RZ, 0x2, R54.reuse ;  /* 0x00000002ff387819 */ /* 0x100fe40000011436 */
[----:B------:R-:W-:Y:S02]  /*c9b0*/  SHF.R.S32.HI R47, RZ, 0x1f, R54 ;  /* 0x0000001fff2f7819 */ /* 0x000fe40000011436 */
[----:B------:R-:W-:Y:S02]  /*c9c0*/  LOP3.LUT R52, R52, 0xfffffffc, RZ, 0xc0, !PT ;  /* 0xfffffffc34347812 */ /* 0x000fe400078ec0ff */
        /* <DEDUP_REMOVED lines=10> */
[-C--:B------:R-:W-:Y:S01]  /*ca70*/  FMUL.FTZ R78, R57, R19.reuse ;  /* 0x00000013394e7220 */ /* 0x080fe20000410000 */
        /* <DEDUP_REMOVED lines=13> */
[----:B------:R-:W-:Y:S01]  /*cb50*/  IMAD.MOV.U32 R21, RZ, RZ, -0x60 ;  /* 0xffffffa0ff157424 */ /* 0x000fe200078e00ff */
[----:B------:R-:W-:Y:S01]  /*cb60*/  IADD3 R50, R50, -R13, RZ ;  /* 0x8000000d32327210 */ /* 0x000fe20007ffe0ff */
[----:B------:R-:W-:Y:S02]  /*cb70*/  FMUL.FTZ R14, R24, R19 ;  /* 0x00000013180e7220 */ /* 0x000fe40000410000 */
[----:B------:R-:W0:Y:S01]  /*cb80*/  SHFL.IDX PT, R54, R84, RZ, 0x1c1f ;  /* 0x001c1fff54367589 */ /* 0x000e2200000e0000 */
[----:B------:R-:W-:Y:S02]  /*cb90*/  IMAD R21, R0, R21, 0x1 ;  /* 0x0000000100157424 */ /* 0x000fe400078e0215 */
[-C--:B------:R-:W-:Y:S01]  /*cba0*/  FMUL.FTZ R24, R28, R19.reuse ;  /* 0x000000131c187220 */ /* 0x080fe20000410000 */
[-C--:B------:R-:W-:Y:S01]  /*cbb0*/  FMUL.FTZ R28, R33, R19.reuse ;  /* 0x00000013211c7220 */ /* 0x080fe20000410000 */
[-C--:B------:R-:W-:Y:S01]  /*cbc0*/  FMUL.FTZ R74, R42, R19.reuse ;  /* 0x000000132a4a7220 */ /* 0x080fe20000410000 */
        /* <DEDUP_REMOVED lines=84> */
.L_x_13163:
[----:B------:R-:W-:-:S13]  /*d110*/  ISETP.NE.AND P0, PT, R9, 0x1, PT ;  /* 0x000000010900780c */ /* 0x000fda0003f05270 */
[----:B------:R-:W-:-:S05]  /*d120*/  @P0 IMAD.HI.U32 R50, R8, R10, RZ ;  /* 0x0000000a08320227 */ /* 0x000fca00078e00ff */
[----:B------:R-:W-:-:S07]  /*d130*/  @P0 SHF.R.U32.HI R8, RZ, R11, R50 ;  /* 0x0000000bff080219 */ /* 0x000fce0000011632 */
.L_x_13164:
[----:B------:R-:W-:Y:S05]  /*d140*/  BSYNC B1 ;  /* 0x0000000000017941 */ /* 0x000fea0003800000 */
.L_x_13162:
[----:B------:R-:W-:-:S05]  /*d150*/  IMAD R8, R8, R9, R71 ;  /* 0x0000000908087224 */ /* 0x000fca00078e0247 */
[----:B------:R-:W-:Y:S02]  /*d160*/  VIMNMX R7, R7, R8, !PT ;  /* 0x0000000807077248 */ /* 0x000fe40007fe0100 */
[----:B------:R-:W-:-:S07]  /*d170*/  VIADDMNMX R6, R8, R9, R6, PT ;  /* 0x0000000908067246 */ /* 0x000fce0003800106 */
.L_x_13161:
[----:B------:R-:W-:Y:S05]  /*d180*/  BSYNC B0 ;  /* 0x0000000000007941 */ /* 0x000fea0003800000 */
.L_x_13160:
[C---:B------:R-:W-:Y:S01]  /*d190*/  ISETP.GE.AND P0, PT, R69.reuse, 0x2, PT ;  /* 0x000000024500780c */ /* 0x040fe20003f06270 */
[----:B------:R-:W0:Y:S01]  /*d1a0*/  SHFL.IDX PT, R84, R84, 0x1, 0x1c1f ;  /* 0x003c1f0054547f89 */ /* 0x000e2200000e0000 */
[----:B------:R-:W-:Y:S01]  /*d1b0*/  ISETP.GE.AND P2, PT, R69, 0xa, PT ;  /* 0x0000000a4500780c */ /* 0x000fe20003f46270 */
[----:B------:R-:W-:Y:S01]  /*d1c0*/  BSSY B0, `(.L_x_13165) ;  /* 0x0000086000007945 */ /* 0x000fe20003800000 */
[----:B------:R-:W-:Y:S02]  /*d1d0*/  P2R R8, PR, RZ, 0x1 ;  /* 0x00000001ff087803 */ /* 0x000fe40000000000 */
[----:B------:R-:W-:Y:S02]  /*d1e0*/  ISETP.GT.AND P0, PT, R7, 0x1, !P0 ;  /* 0x000000010700780c */ /* 0x000fe40004704270 */
[----:B------:R-:W-:Y:S02]  /*d1f0*/  ISETP.GE.AND P1, PT, R69, 0x9, PT ;  /* 0x000000094500780c */ /* 0x000fe40003f26270 */
[----:B------:R-:W-:-:S02]  /*d200*/  ISETP.LT.OR P0, PT, R6, 0x2, P0 ;  /* 0x000000020600780c */ /* 0x000fc40000701670 */
[----:B------:R-:W-:Y:S02]  /*d210*/  P2R R19, PR, RZ, 0x2 ;  /* 0x00000002ff137803 */ /* 0x000fe40000000000 */
[----:B------:R-:W-:Y:S02]  /*d220*/  FSEL R82, R20, -INF , !P0 ;  /* 0xff80000014527808 */ /* 0x000fe40004000000 */
[C---:B------:R-:W-:Y:S02]  /*d230*/  ISETP.GT.AND P0, PT, R7.reuse, 0x9, !P2 ;  /* 0x000000090700780c */ /* 0x040fe40005704270 */
[----:B------:R-:W-:Y:S02]  /*d240*/  P2R R73, PR, RZ, 0x4 ;  /* 0x00000004ff497803 */ /* 0x000fe40000000000 */
[----:B------:R-:W-:Y:S02]  /*d250*/  ISETP.LT.OR P0, PT, R6, 0xa, P0 ;  /* 0x0000000a0600780c */ /* 0x000fe40000701670 */
[----:B------:R-:W-:-:S02]  /*d260*/  ISETP.GT.AND P1, PT, R7, 0x8, !P1 ;  /* 0x000000080700780c */ /* 0x000fc40004f24270 */
[----:B------:R-:W-:Y:S02]  /*d270*/  ISETP.GE.AND P2, PT, R69, 0x11, PT ;  /* 0x000000114500780c */ /* 0x000fe40003f46270 */
[----:B------:R-:W-:Y:S02]  /*d280*/  FSEL R80, R80, -INF , !P0 ;  /* 0xff80000050507808 */ /* 0x000fe40004000000 */
[----:B------:R-:W-:Y:S02]  /*d290*/  ISETP.LT.OR P1, PT, R6, 0x9, P1 ;  /* 0x000000090600780c */ /* 0x000fe40000f21670 */
[----:B------:R-:W-:Y:S02]  /*d2a0*/  ISETP.GT.AND P0, PT, R7, 0x10, !P2 ;  /* 0x000000100700780c */ /* 0x000fe40005704270 */
[----:B------:R-:W-:Y:S02]  /*d2b0*/  FSEL R162, R24, -INF , !P1 ;  /* 0xff80000018a27808 */ /* 0x000fe40004800000 */
        /* <DEDUP_REMOVED lines=66> */
[----:B------:R-:W-:-:S02]  /*d6e0*/  P2R R83, PR, RZ, 0x4 ;  /* 0x00000004ff537803 */ /* 0x000fc40000000000 */
        /* <DEDUP_REMOVED lines=17> */
[----:B0-----:R-:W-:Y:S01]  /*d800*/  IMAD.IADD R59, R67, 0x1, R84 ;  /* 0x00000001433b7824 */ /* 0x001fe200078e0254 */
[----:B------:R-:W-:-:S04]  /*d810*/  ISETP.GE.AND P4, PT, R69, 0x59, PT ;  /* 0x000000594500780c */ /* 0x000fc80003f86270 */
[----:B------:R-:W-:-:S04]  /*d820*/  ISETP.GT.AND P5, PT, R7, 0x58, !P4 ;  /* 0x000000580700780c */ /* 0x000fc800067a4270 */
[----:B------:R-:W-:-:S04]  /*d830*/  ISETP.LT.OR P5, PT, R6, 0x59, P5 ;  /* 0x000000590600780c */ /* 0x000fc80002fa1670 */
[----:B------:R-:W-:Y:S02]  /*d840*/  FSEL R24, R61, -INF , !P5 ;  /* 0xff8000003d187808 */ /* 0x000fe40006800000 */
[----:B------:R-:W-:-:S04]  /*d850*/  ISETP.GE.AND P5, PT, R69, 0x1, PT ;  /* 0x000000014500780c */ /* 0x000fc80003fa6270 */
        /* <DEDUP_REMOVED lines=21> */
.L_x_13168:
[----:B------:R-:W-:-:S13]  /*d9b0*/  ISETP.NE.AND P6, PT, R9, 0x1, PT ;  /* 0x000000010900780c */ /* 0x000fda0003fc5270 */
[----:B------:R-:W-:-:S05]  /*d9c0*/  @P6 IMAD.HI.U32 R10, R4, R10, RZ ;  /* 0x0000000a040a6227 */ /* 0x000fca00078e00ff */
[----:B------:R-:W-:-:S07]  /*d9d0*/  @P6 SHF.R.U32.HI R4, RZ, R11, R10 ;  /* 0x0000000bff046219 */ /* 0x000fce000001160a */
.L_x_13169:
[----:B------:R-:W-:Y:S05]  /*d9e0*/  BSYNC B1 ;  /* 0x0000000000017941 */ /* 0x000fea0003800000 */
.L_x_13167:
[----:B------:R-:W-:-:S05]  /*d9f0*/  IMAD R4, R4, R9, R71 ;  /* 0x0000000904047224 */ /* 0x000fca00078e0247 */
[----:B------:R-:W-:Y:S02]  /*da00*/  VIADDMNMX R14, R4, R9, R14, PT ;  /* 0x00000009040e7246 */ /* 0x000fe4000380010e */
[----:B------:R-:W-:-:S07]  /*da10*/  VIMNMX R59, R59, R4, !PT ;  /* 0x000000043b3b7248 */ /* 0x000fce0007fe0100 */
.L_x_13166:
[----:B------:R-:W-:Y:S05]  /*da20*/  BSYNC B0 ;  /* 0x0000000000007941 */ /* 0x000fea0003800000 */
.L_x_13165:
        /* <DEDUP_REMOVED lines=38> */
[----:B------:R-:W3:Y:S03]  /*dc90*/  LDL R74, [R1+0x230] ;  /* 0x00023000014a7983 */ /* 0x000ee60000100800 */
        /* <DEDUP_REMOVED lines=34> */
[----:B--2---:R-:W-:Y:S02]  /*dec0*/  FMNMX.FTZ R4, R160, R6, !PT ;  /* 0x00000006a0047209 */ /* 0x004fe40007810000 */
[----:B------:R-:W-:-:S02]  /*ded0*/  FSEL R15, R55, -INF , !P5 ;  /* 0xff800000370f7808 */ /* 0x000fc40006800000 */
[----:B------:R-:W-:Y:S02]  /*dee0*/  FMNMX.FTZ R4, R82, R4, !PT ;  /* 0x0000000452047209 */ /* 0x000fe40007810000 */
[C---:B------:R-:W-:Y:S02]  /*def0*/  ISETP.GT.AND P1, PT, R59.reuse, 0x49, !P1 ;  /* 0x000000493b00780c */ /* 0x040fe40004f24270 */
[----:B------:R-:W-:Y:S02]  /*df00*/  FMNMX.FTZ R4, R162, R4, !PT ;  /* 0x00000004a2047209 */ /* 0x000fe40007810000 */
[C---:B------:R-:W-:Y:S02]  /*df10*/  ISETP.GT.AND P2, PT, R59.reuse, 0x50, !P2 ;  /* 0x000000503b00780c */ /* 0x040fe40005744270 */
[----:B------:R-:W-:Y:S02]  /*df20*/  FMNMX.FTZ R4, R80, R4, !PT ;  /* 0x0000000450047209 */ /* 0x000fe40007810000 */
[----:B------:R-:W-:-:S02]  /*df30*/  ISETP.GT.AND P3, PT, R59, 0x51, !P3 ;  /* 0x000000513b00780c */ /* 0x000fc40005f64270 */
        /* <DEDUP_REMOVED lines=13> */
[----:B------:R-:W-:-:S04]  /*e010*/  FMNMX.FTZ R5, R70, R5, !PT ;  /* 0x0000000546057209 */ /* 0x000fc80007810000 */
[----:B------:R-:W-:Y:S02]  /*e020*/  FMNMX.FTZ R9, R72, R5, !PT ;  /* 0x0000000548097209 */ /* 0x000fe40007810000 */
        /* <DEDUP_REMOVED lines=22> */
[----:B------:R-:W-:-:S02]  /*e190*/  ISETP.LT.OR P0, PT, R14, 0x49, P0 ;  /* 0x000000490e00780c */ /* 0x000fc40000701670 */
[----:B------:R-:W-:Y:S01]  /*e1a0*/  FMNMX.FTZ R4, R18, R5, !PT ;  /* 0x0000000512047209 */ /* 0x000fe20007810000 */
[----:B------:R-:W0:Y:S01]  /*e1b0*/  SHFL.BFLY PT, R9, R8, 0x2, 0x1f ;  /* 0x0c401f0008097f89 */ /* 0x000e2200000e0000 */
[C---:B------:R-:W-:Y:S02]  /*e1c0*/  ISETP.LT.OR P1, PT, R14.reuse, 0x4a, P1 ;  /* 0x0000004a0e00780c */ /* 0x040fe40000f21670 */
[----:B------:R-:W-:Y:S02]  /*e1d0*/  FSEL R55, R35, -INF , !P0 ;  /* 0xff80000023377808 */ /* 0x000fe40004000000 */
[----:B------:R-:W-:Y:S02]  /*e1e0*/  FMNMX.FTZ R4, R15, R4, !PT ;  /* 0x000000040f047209 */ /* 0x000fe40007810000 */
[----:B------:R-:W-:Y:S02]  /*e1f0*/  ISETP.LT.OR P2, PT, R14, 0x51, P2 ;  /* 0x000000510e00780c */ /* 0x000fe40001741670 */
[----:B------:R-:W-:-:S02]  /*e200*/  FSEL R53, R36, -INF , !P1 ;  /* 0xff80000024357808 */ /* 0x000fc40004800000 */
        /* <DEDUP_REMOVED lines=15> */
[----:B------:R-:W-:-:S05]  /*e300*/  FMNMX.FTZ R9, R59, R4, !PT ;  /* 0x000000043b097209 */ /* 0x000fca0007810000 */
[----:B------:R-:W-:Y:S04]  /*e310*/  STL.64 [R1+0x210], R8 ;  /* 0x0002100801007387 */ /* 0x000fe80000100a00 */
[----:B------:R-:W2:Y:S04]  /*e320*/  LDL R12, [R1+0x214] ;  /* 0x00021400010c7983 */ /* 0x000ea80000100800 */
[----:B------:R-:W0:Y:S02]  /*e330*/  SHFL.BFLY PT, R5, R10, 0x1, 0x1f ;  /* 0x0c201f000a057f89 */ /* 0x000e2400000e0000 */
[----:B0-----:R-:W-:-:S02]  /*e340*/  FMNMX.FTZ R10, R10, R5, !PT ;  /* 0x000000050a0a7209 */ /* 0x001fc40007810000 */
[----:B------:R-:W4:Y:S04]  /*e350*/  LDL.64 R4, [R1+0x220] ;  /* 0x0002200001047983 */ /* 0x000f280000100a00 */
[----:B------:R-:W-:Y:S04]  /*e360*/  STL [R1+0x210], R10 ;  /* 0x0002100a01007387 */ /* 0x000fe80000100800 */
[----:B------:R-:W3:Y:S04]  /*e370*/  LDL R14, [R1+0x210] ;  /* 0x00021000010e7983 */ /* 0x000ee80000100800 */
[----:B--2---:R-:W0:Y:S02]  /*e380*/  SHFL.BFLY PT, R9, R12, 0x2, 0x1f ;  /* 0x0c401f000c097f89 */ /* 0x004e2400000e0000 */
        /* <DEDUP_REMOVED lines=37> */
[-C--:B------:R-:W-:Y:S01]  /*e5e0*/  FMUL.FTZ R11, R61, R74.reuse ;  /* 0x0000004a3d0b7220 */ /* 0x080fe20000410000 */
[----:B------:R-:W-:-:S02]  /*e5f0*/  FFMA.FTZ R32, R32, R74, -R6 ;  /* 0x0000004a20207223 */ /* 0x000fc40000010806 */
[----:B------:R-:W-:Y:S01]  /*e600*/  FMUL.FTZ R7, R74, R7 ;  /* 0x000000074a077220 */ /* 0x000fe20000410000 */
[-CC-:B------:R-:W-:Y:S01]  /*e610*/  FFMA.FTZ R161, R29, R74.reuse, -R6.reuse ;  /* 0x0000004a1da17223 */ /* 0x180fe20000010806 */
[----:B------:R-:W-:Y:S01]  /*e620*/  MUFU.EX2 R160, R160 ;  /* 0x000000a000a07308 */ /* 0x000fe20000000800 */
[----:B------:R-:W-:-:S07]  /*e630*/  FFMA.FTZ R31, R31, R74, -R6 ;  /* 0x0000004a1f1f7223 */ /* 0x000fce0000010806 */
[----:B------:R-:W4:Y:S01]  /*e640*/  MUFU.EX2 R11, R11 ;  /* 0x0000000b000b7308 */ /* 0x000f220000000800 */
[----:B------:R-:W-:-:S07]  /*e650*/  FFMA.FTZ R163, R40, R74, -R6 ;  /* 0x0000004a28a37223 */ /* 0x000fce0000010806 */
[----:B------:R-:W-:Y:S08]  /*e660*/  MUFU.EX2 R32, R32 ;  /* 0x0000002000207308 */ /* 0x000ff00000000800 */
[----:B------:R-:W0:Y:S01]  /*e670*/  MUFU.EX2 R10, R7 ;  /* 0x00000007000a7308 */ /* 0x000e220000000800 */
[----:B------:R-:W-:-:S07]  /*e680*/  FFMA.FTZ R30, R41, R74, -R6 ;  /* 0x0000004a291e7223 */ /* 0x000fce0000010806 */
[----:B------:R-:W1:Y:S08]  /*e690*/  MUFU.EX2 R13, R13 ;  /* 0x0000000d000d7308 */ /* 0x000e700000000800 */
[----:B------:R-:W2:Y:S01]  /*e6a0*/  MUFU.EX2 R161, R161 ;  /* 0x000000a100a17308 */ /* 0x000ea20000000800 */
[----:B------:R-:W-:-:S07]  /*e6b0*/  FFMA.FTZ R169, R42, R74, -R6 ;  /* 0x0000004a2aa97223 */ /* 0x000fce0000010806 */
[----:B------:R-:W3:Y:S08]  /*e6c0*/  MUFU.EX2 R162, R162 ;  /* 0x000000a200a27308 */ /* 0x000ef00000000800 */
[----:B------:R-:W3:Y:S01]  /*e6d0*/  MUFU.EX2 R31, R31 ;  /* 0x0000001f001f7308 */ /* 0x000ee20000000800 */
[----:B----4-:R-:W-:Y:S01]  /*e6e0*/  FFMA.FTZ R4, R11, R4, R160 ;  /* 0x000000040b047223 */ /* 0x010fe200000100a0 */
[----:B0-----:R-:W-:-:S06]  /*e6f0*/  FFMA.FTZ R14, R5, R10, R32 ;  /* 0x0000000a050e7223 */ /* 0x001fcc0000010020 */
        /* <DEDUP_REMOVED lines=105> */
[----:B------:R-:W-:Y:S01]  /*ed90*/  STL [R1+0x214], R8 ;  /* 0x0002140801007387 */ /* 0x000fe20000100800 */
[----:B------:R-:W-:-:S05]  /*eda0*/  FADD.FTZ R5, R15, R6 ;  /* 0x000000060f057221 */ /* 0x000fca0000010000 */
[----:B------:R0:W-:Y:S04]  /*edb0*/  STL.64 [R1+0x220], R4 ;  /* 0x0002200401007387 */ /* 0x0001e80000100a00 */
[----:B------:R-:W2:Y:S01]  /*edc0*/  LD.E R6, desc[UR44][R16.64+0x240] ;  /* 0x0002402c10067980 */ /* 0x000ea2000c101900 */
[----:B------:R-:W-:-:S04]  /*edd0*/  UIADD3 UR4, UP0, UR37, 0x240, URZ ;  /* 0x0000024025047890 */ /* 0x000fc8000ff1e03f */
[----:B------:R-:W-:Y:S02]  /*ede0*/  ULOP3.LUT UR5, UR4, 0x4, URZ, 0xfc, !UPT ;  /* 0x0000000404057892 */ /* 0x000fe4000f8efc3f */
[----:B------:R-:W-:-:S04]  /*edf0*/  UIADD3.X UR6, URZ, UR36, URZ, UP0, !UPT ;  /* 0x000000243f067290 */ /* 0x000fc800087fe43f */
[----:B0-----:R-:W-:Y:S02]  /*ee00*/  IMAD.U32 R4, RZ, RZ, UR5 ;  /* 0x00000005ff047e24 */ /* 0x001fe4000f8e00ff */
[----:B------:R-:W-:Y:S02]  /*ee10*/  IMAD.U32 R5, RZ, RZ, UR6 ;  /* 0x00000006ff057e24 */ /* 0x000fe4000f8e00ff */
        /* <DEDUP_REMOVED lines=67> */
[----:B------:R-:W-:Y:S01]  /*f250*/  ULOP3.LUT UR5, UR4, 0x8, URZ, 0xfc, !UPT ;  /* 0x0000000804057892 */ /* 0x000fe2000f8efc3f */
[C---:B0-----:R-:W-:Y:S01]  /*f260*/  FMUL.FTZ R9, R11.reuse, R150 ;  /* 0x000000960b097220 */ /* 0x041fe20000410000 */
[----:B--2---:R-:W-:-:S04]  /*f270*/  FMUL.FTZ R45, R11, R226 ;  /* 0x000000e20b2d7220 */ /* 0x004fc80000410000 */
[----:B------:R0:W-:Y:S01]  /*f280*/  ST.E desc[UR44][R16.64+0x254], R9 ;  /* 0x0002540910007985 */ /* 0x0001e2000c10192c */
[C---:B---3--:R-:W-:Y:S01]  /*f290*/  FMUL.FTZ R7, R11.reuse, R148 ;  /* 0x000000940b077220 */ /* 0x048fe20000410000 */
[C---:B----4-:R-:W-:Y:S01]  /*f2a0*/  FMUL.FTZ R25, R11.reuse, R146 ;  /* 0x000000920b197220 */ /* 0x050fe20000410000 */
[C---:B------:R-:W-:Y:S01]  /*f2b0*/  FMUL.FTZ R27, R11.reuse, R144 ;  /* 0x000000900b1b7220 */ /* 0x040fe20000410000 */
[C---:B------:R-:W-:Y:S01]  /*f2c0*/  FMUL.FTZ R39, R11.reuse, R142 ;  /* 0x0000008e0b277220 */ /* 0x040fe20000410000 */
[----:B------:R-:W-:Y:S01]  /*f2d0*/  ST.E desc[UR44][R16.64+0x434], R45 ;  /* 0x0004342d10007985 */ /* 0x000fe2000c10192c */
[----:B0-----:R-:W-:-:S03]  /*f2e0*/  FMUL.FTZ R9, R11, R134 ;  /* 0x000000860b097220 */ /* 0x001fc60000410000 */
[----:B------:R0:W-:Y:S01]  /*f2f0*/  ST.E desc[UR44][R16.64+0x250], R7 ;  /* 0x0002500710007985 */ /* 0x0001e2000c10192c */
[----:B------:R-:W-:-:S03]  /*f300*/  FMUL.FTZ R41, R11, R138 ;  /* 0x0000008a0b297220 */ /* 0x000fc60000410000 */
[----:B------:R1:W-:Y:S01]  /*f310*/  ST.E desc[UR44][R16.64+0x260], R25 ;  /* 0x0002601910007985 */ /* 0x0003e2000c10192c */
[----:B------:R-:W-:-:S03]  /*f320*/  FMUL.FTZ R43, R11, R140 ;  /* 0x0000008c0b2b7220 */ /* 0x000fc60000410000 */
[----:B------:R2:W-:Y:S04]  /*f330*/  ST.E desc[UR44][R16.64+0x264], R27 ;  /* 0x0002641b10007985 */ /* 0x0005e8000c10192c */
[----:B------:R3:W-:Y:S01]  /*f340*/  ST.E desc[UR44][R16.64+0x270], R39 ;  /* 0x0002702710007985 */ /* 0x0007e2000c10192c */
[C---:B0-----:R-:W-:Y:S01]  /*f350*/  FMUL.FTZ R7, R11.reuse, R136 ;  /* 0x000000880b077220 */ /* 0x041fe20000410000 */
[C---:B------:R-:W-:Y:S02]  /*f360*/  FMUL.FTZ R45, R11.reuse, R120 ;  /* 0x000000780b2d7220 */ /* 0x040fe40000410000 */
[----:B------:R0:W-:Y:S01]  /*f370*/  ST.E desc[UR44][R16.64+0x290], R9 ;  /* 0x0002900910007985 */ /* 0x0001e2000c10192c */
[C---:B------:R-:W-:Y:S01]  /*f380*/  FMUL.FTZ R47, R11.reuse, R130 ;  /* 0x000000820b2f7220 */ /* 0x040fe20000410000 */
[C---:B-1----:R-:W-:Y:S01]  /*f390*/  FMUL.FTZ R25, R11.reuse, R132 ;  /* 0x000000840b197220 */ /* 0x042fe20000410000 */
[C---:B--2---:R-:W-:Y:S01]  /*f3a0*/  FMUL.FTZ R27, R11.reuse, R128 ;  /* 0x000000800b1b7220 */ /* 0x044fe20000410000 */
[C---:B---3--:R-:W-:Y:S01]  /*f3b0*/  FMUL.FTZ R39, R11.reuse, R126 ;  /* 0x0000007e0b277220 */ /* 0x048fe20000410000 */
[----:B------:R1:W-:Y:S01]  /*f3c0*/  ST.E desc[UR44][R16.64+0x274], R41 ;  /* 0x0002742910007985 */ /* 0x0003e2000c10192c */
[----:B0-----:R-:W-:-:S03]  /*f3d0*/  FMUL.FTZ R9, R11, R118 ;  /* 0x000000760b097220 */ /* 0x001fc60000410000 */
[----:B------:R0:W-:Y:S04]  /*f3e0*/  ST.E desc[UR44][R16.64+0x280], R43 ;  /* 0x0002802b10007985 */ /* 0x0001e8000c10192c */
[----:B------:R2:W-:Y:S04]  /*f3f0*/  ST.E desc[UR44][R16.64+0x284], R7 ;  /* 0x0002840710007985 */ /* 0x0005e8000c10192c */
[----:B------:R3:W-:Y:S01]  /*f400*/  ST.E desc[UR44][R16.64+0x294], R45 ;  /* 0x0002942d10007985 */ /* 0x0007e2000c10192c */
[----:B-1----:R-:W-:-:S03]  /*f410*/  FMUL.FTZ R41, R11, R110 ;  /* 0x0000006e0b297220 */ /* 0x002fc60000410000 */
[----:B------:R1:W-:Y:S01]  /*f420*/  ST.E desc[UR44][R16.64+0x2a0], R47 ;  /* 0x0002a02f10007985 */ /* 0x0003e2000c10192c */
[----:B0-----:R-:W-:-:S03]  /*f430*/  FMUL.FTZ R43, R11, R122 ;  /* 0x0000007a0b2b7220 */ /* 0x001fc60000410000 */
[----:B------:R0:W-:Y:S01]  /*f440*/  ST.E desc[UR44][R16.64+0x2a4], R25 ;  /* 0x0002a41910007985 */ /* 0x0001e2000c10192c */
[----:B--2---:R-:W-:-:S03]  /*f450*/  FMUL.FTZ R7, R11, R124 ;  /* 0x0000007c0b077220 */ /* 0x004fc60000410000 */
[----:B------:R2:W-:Y:S01]  /*f460*/  ST.E desc[UR44][R16.64+0x2b0], R27 ;  /* 0x0002b01b10007985 */ /* 0x0005e2000c10192c */
[----:B---3--:R-:W-:-:S03]  /*f470*/  FMUL.FTZ R45, R11, R100 ;  /* 0x000000640b2d7220 */ /* 0x008fc60000410000 */
[----:B------:R3:W-:Y:S01]  /*f480*/  ST.E desc[UR44][R16.64+0x2b4], R39 ;  /* 0x0002b42710007985 */ /* 0x0007e2000c10192c */
[C---:B-1----:R-:W-:Y:S01]  /*f490*/  FMUL.FTZ R47, R11.reuse, R112 ;  /* 0x000000700b2f7220 */ /* 0x042fe20000410000 */
[C---:B0-----:R-:W-:Y:S02]  /*f4a0*/  FMUL.FTZ R25, R11.reuse, R116 ;  /* 0x000000740b197220 */ /* 0x041fe40000410000 */
[----:B------:R0:W-:Y:S01]  /*f4b0*/  ST.E desc[UR44][R16.64+0x2d4], R9 ;  /* 0x0002d40910007985 */ /* 0x0001e2000c10192c */
[C---:B--2---:R-:W-:Y:S01]  /*f4c0*/  FMUL.FTZ R27, R11.reuse, R114 ;  /* 0x000000720b1b7220 */ /* 0x044fe20000410000 */
        /* <DEDUP_REMOVED lines=60> */
[----:B------:R1:W-:Y:S01]  /*f890*/  ST.E desc[UR44][R16.64+0x3b4], R43 ;  /* 0x0003b42b10007985 */ /* 0x0003e2000c10192c */
[----:B------:R-:W-:-:S03]  /*f8a0*/  FMUL.FTZ R49, R11, R8 ;  /* 0x000000080b317220 */ /* 0x000fc60000410000 */
        /* <DEDUP_REMOVED lines=8> */
[----:B------:R-:W-:Y:S02]  /*f930*/  IMAD.U32 R8, RZ, RZ, UR5 ;  /* 0x00000005ff087e24 */ /* 0x000fe4000f8e00ff */
[C---:B0-----:R-:W-:Y:S01]  /*f940*/  FMUL.FTZ R39, R11.reuse, R44 ;  /* 0x0000002c0b277220 */ /* 0x041fe20000410000 */
[----:B------:R0:W-:Y:S01]  /*f950*/  ST.E desc[UR44][R16.64+0x3e4], R9 ;  /* 0x0003e40910007985 */ /* 0x0001e2000c10192c */
[C---:B--2---:R-:W-:Y:S01]  /*f960*/  FMUL.FTZ R45, R11.reuse, R26 ;  /* 0x0000001a0b2d7220 */ /* 0x044fe20000410000 */
[C---:B-1----:R-:W-:Y:S01]  /*f970*/  FMUL.FTZ R47, R11.reuse, R6 ;  /* 0x000000060b2f7220 */ /* 0x042fe20000410000 */
[----:B------:R-:W-:Y:S01]  /*f980*/  FMUL.FTZ R11, R11, R24 ;  /* 0x000000180b0b7220 */ /* 0x000fe20000410000 */
[----:B0-----:R-:W-:Y:S01]  /*f990*/  IMAD.U32 R9, RZ, RZ, UR6 ;  /* 0x00000006ff097e24 */ /* 0x001fe2000f8e00ff */
[----:B------:R-:W-:Y:S04]  /*f9a0*/  ST.E desc[UR44][R16.64+0x3d0], R7 ;  /* 0x0003d00710007985 */ /* 0x000fe8000c10192c */
[----:B------:R0:W-:Y:S04]  /*f9b0*/  ST.E desc[UR44][R16.64+0x3f0], R25 ;  /* 0x0003f01910007985 */ /* 0x0001e8000c10192c */
[----:B------:R1:W-:Y:S04]  /*f9c0*/  ST.E desc[UR44][R16.64+0x3f4], R27 ;  /* 0x0003f41b10007985 */ /* 0x0003e8000c10192c */
[----:B------:R-:W-:Y:S04]  /*f9d0*/  ST.E desc[UR44][R16.64+0x400], R41 ;  /* 0x0004002910007985 */ /* 0x000fe8000c10192c */
[----:B------:R-:W-:Y:S04]  /*f9e0*/  ST.E desc[UR44][R16.64+0x404], R43 ;  /* 0x0004042b10007985 */ /* 0x000fe8000c10192c */
[----:B------:R-:W-:Y:S04]  /*f9f0*/  ST.E desc[UR44][R16.64+0x410], R39 ;  /* 0x0004102710007985 */ /* 0x000fe8000c10192c */
[----:B------:R-:W-:Y:S04]  /*fa00*/  ST.E desc[UR44][R16.64+0x414], R45 ;  /* 0x0004142d10007985 */ /* 0x000fe8000c10192c */
[----:B------:R2:W-:Y:S04]  /*fa10*/  ST.E desc[UR44][R16.64+0x420], R47 ;  /* 0x0004202f10007985 */ /* 0x0005e8000c10192c */
[----:B------:R3:W-:Y:S04]  /*fa20*/  ST.E desc[UR44][R16.64+0x424], R49 ;  /* 0x0004243110007985 */ /* 0x0007e8000c10192c */
[----:B------:R-:W-:Y:S04]  /*fa30*/  ST.E desc[UR44][R16.64+0x430], R11 ;  /* 0x0004300b10007985 */ /* 0x000fe8000c10192c */
[----:B0-----:R-:W4:Y:S01]  /*fa40*/  LD.E R25, desc[UR44][R8.64] ;  /* 0x0000002c08197980 */ /* 0x001f22000c101900 */
[----:B------:R-:W-:Y:S01]  /*fa50*/  ULOP3.LUT UR4, UR4, 0xc, URZ, 0xfc, !UPT ;  /* 0x0000000c04047892 */ /* 0x000fe2000f8efc3f */
[----:B------:R-:W-:-:S05]  /*fa60*/  IMAD.U32 R7, RZ, RZ, UR6 ;  /* 0x00000006ff077e24 */ /* 0x000fca000f8e00ff */
[----:B------:R-:W-:Y:S02]  /*fa70*/  IMAD.U32 R6, RZ, RZ, UR4 ;  /* 0x00000004ff067e24 */ /* 0x000fe4000f8e00ff */
[----:B----4-:R-:W-:-:S05]  /*fa80*/  FMUL.FTZ R25, R10, R25 ;  /* 0x000000190a197220 */ /* 0x010fca0000410000 */
[----:B------:R-:W-:Y:S04]  /*fa90*/  ST.E desc[UR44][R8.64], R25 ;  /* 0x0000001908007985 */ /* 0x000fe8000c10192c */
[----:B-1----:R-:W4:Y:S02]  /*faa0*/  LD.E R27, desc[UR44][R6.64] ;  /* 0x0000002c061b7980 */ /* 0x002f24000c101900 */
[----:B----4-:R-:W-:-:S05]  /*fab0*/  FMUL.FTZ R27, R10, R27 ;  /* 0x0000001b0a1b7220 */ /* 0x010fca0000410000 */
[----:B------:R0:W-:Y:S04]  /*fac0*/  ST.E desc[UR44][R6.64], R27 ;  /* 0x0000001b06007985 */ /* 0x0001e8000c10192c */
        /* <DEDUP_REMOVED lines=22> */
[----:B--2---:R-:W2:Y:S04]  /*fc30*/  LD.E R47, desc[UR44][R16.64+0x3ac] ;  /* 0x0003ac2c102f7980 */ /* 0x004ea8000c101900 */
        /* <DEDUP_REMOVED lines=38> */
[----:B------:R-:W3:Y:S01]  /*fea0*/  LD.E R25, desc[UR44][R16.64+0x438] ;  /* 0x0004382c10197980 */ /* 0x000ee2000c101900 */
[C---:B----4-:R-:W-:Y:S01]  /*feb0*/  FMUL.FTZ R53, R10.reuse, R53 ;  /* 0x000000350a357220 */ /* 0x050fe20000410000 */
[----:B------:R-:W-:-:S04]  /*fec0*/  FMUL.FTZ R93, R10, R93 ;  /* 0x0000005d0a5d7220 */ /* 0x000fc80000410000 */
        /* <DEDUP_REMOVED lines=22> */
[C---:B---3--:R-:W-:Y:S01]  /*10030*/  FMUL.FTZ R49, R10.reuse, R49 ;  /* 0x000000310a317220 */ /* 0x048fe20000410000 */
[C---:B0-----:R-:W-:Y:S01]  /*10040*/  FMUL.FTZ R53, R10.reuse, R46 ;  /* 0x0000002e0a357220 */ /* 0x041fe20000410000 */
[C---:B------:R-:W-:Y:S01]  /*10050*/  FMUL.FTZ R45, R10.reuse, R45 ;  /* 0x0000002d0a2d7220 */ /* 0x040fe20000410000 */
[C---:B------:R-:W-:Y:S01]  /*10060*/  FMUL.FTZ R43, R10.reuse, R43 ;  /* 0x0000002b0a2b7220 */ /* 0x040fe20000410000 */
        /* <DEDUP_REMOVED lines=9> */
[----:B0-----:R-:W-:-:S03]  /*10100*/  FMUL.FTZ R93, R10, R86 ;  /* 0x000000560a5d7220 */ /* 0x001fc60000410000 */
[----:B------:R0:W-:Y:S01]  /*10110*/  ST.E desc[UR44][R16.64+0x2ac], R83 ;  /* 0x0002ac5310007985 */ /* 0x0001e2000c10192c */
[----:B------:R-:W-:-:S03]  /*10120*/  FMUL.FTZ R99, R10, R82 ;  /* 0x000000520a637220 */ /* 0x000fc60000410000 */
[----:B------:R-:W-:Y:S01]  /*10130*/  ST.E desc[UR44][R16.64+0x2b8], R81 ;  /* 0x0002b85110007985 */ /* 0x000fe2000c10192c */
[----:B------:R-:W-:-:S03]  /*10140*/  FMUL.FTZ R101, R10, R84 ;  /* 0x000000540a657220 */ /* 0x000fc60000410000 */
[----:B------:R3:W-:Y:S01]  /*10150*/  ST.E desc[UR44][R16.64+0x2bc], R77 ;  /* 0x0002bc4d10007985 */ /* 0x0007e2000c10192c */
[----:B-1----:R-:W-:-:S03]  /*10160*/  FMUL.FTZ R87, R10, R80 ;  /* 0x000000500a577220 */ /* 0x002fc60000410000 */
[----:B------:R1:W-:Y:S01]  /*10170*/  ST.E desc[UR44][R16.64+0x2cc], R79 ;  /* 0x0002cc4f10007985 */ /* 0x0003e2000c10192c */
[----:B--2---:R-:W-:-:S03]  /*10180*/  FMUL.FTZ R89, R10, R78 ;  /* 0x0000004e0a597220 */ /* 0x004fc60000410000 */
[----:B------:R-:W-:Y:S01]  /*10190*/  ST.E desc[UR44][R16.64+0x2ec], R75 ;  /* 0x0002ec4b10007985 */ /* 0x000fe2000c10192c */
[----:B0-----:R-:W-:-:S03]  /*101a0*/  FMUL.FTZ R83, R10, R76 ;  /* 0x0000004c0a537220 */ /* 0x001fc60000410000 */
[----:B------:R0:W-:Y:S01]  /*101b0*/  ST.E desc[UR44][R16.64+0x2fc], R73 ;  /* 0x0002fc4910007985 */ /* 0x0001e2000c10192c */
[----:B------:R-:W-:-:S03]  /*101c0*/  FMUL.FTZ R85, R10, R72 ;  /* 0x000000480a557220 */ /* 0x000fc60000410000 */
[----:B------:R-:W-:Y:S01]  /*101d0*/  ST.E desc[UR44][R16.64+0x308], R71 ;  /* 0x0003084710007985 */ /* 0x000fe2000c10192c */
[----:B------:R-:W-:-:S03]  /*101e0*/  FMUL.FTZ R91, R10, R74 ;  /* 0x0000004a0a5b7220 */ /* 0x000fc60000410000 */
[----:B------:R2:W-:Y:S01]  /*101f0*/  ST.E desc[UR44][R16.64+0x30c], R67 ;  /* 0x00030c4310007985 */ /* 0x0005e2000c10192c */
[----:B---3--:R-:W-:-:S03]  /*10200*/  FMUL.FTZ R77, R10, R70 ;  /* 0x000000460a4d7220 */ /* 0x008fc60000410000 */
[----:B------:R3:W-:Y:S01]  /*10210*/  ST.E desc[UR44][R16.64+0x31c], R69 ;  /* 0x00031c4510007985 */ /* 0x0007e2000c10192c */
[----:B-1----:R-:W-:-:S03]  /*10220*/  FMUL.FTZ R79, R10, R68 ;  /* 0x000000440a4f7220 */ /* 0x002fc60000410000 */
[----:B------:R-:W-:Y:S01]  /*10230*/  ST.E desc[UR44][R16.64+0x33c], R65 ;  /* 0x00033c4110007985 */ /* 0x000fe2000c10192c */
[----:B0-----:R-:W-:-:S03]  /*10240*/  FMUL.FTZ R73, R10, R66 ;  /* 0x000000420a497220 */ /* 0x001fc60000410000 */
[----:B------:R0:W-:Y:S01]  /*10250*/  ST.E desc[UR44][R16.64+0x34c], R63 ;  /* 0x00034c3f10007985 */ /* 0x0001e2000c10192c */
[----:B------:R-:W-:-:S03]  /*10260*/  FMUL.FTZ R75, R10, R62 ;  /* 0x0000003e0a4b7220 */ /* 0x000fc60000410000 */
[----:B------:R-:W-:Y:S01]  /*10270*/  ST.E desc[UR44][R16.64+0x358], R61 ;  /* 0x0003583d10007985 */ /* 0x000fe2000c10192c */
[----:B------:R-:W-:-:S03]  /*10280*/  FMUL.FTZ R81, R10, R64 ;  /* 0x000000400a517220 */ /* 0x000fc60000410000 */
[----:B------:R1:W-:Y:S01]  /*10290*/  ST.E desc[UR44][R16.64+0x35c], R57 ;  /* 0x00035c3910007985 */ /* 0x0003e2000c10192c */
[----:B--2---:R-:W-:-:S03]  /*102a0*/  FMUL.FTZ R67, R10, R60 ;  /* 0x0000003c0a437220 */ /* 0x004fc60000410000 */
[----:B------:R2:W-:Y:S01]  /*102b0*/  ST.E desc[UR44][R16.64+0x36c], R59 ;  /* 0x00036c3b10007985 */ /* 0x0005e2000c10192c */
[----:B---3--:R-:W-:-:S03]  /*102c0*/  FMUL.FTZ R69, R10, R58 ;  /* 0x0000003a0a457220 */ /* 0x008fc60000410000 */
[----:B------:R3:W-:Y:S01]  /*102d0*/  ST.E desc[UR44][R16.64+0x38c], R55 ;  /* 0x00038c3710007985 */ /* 0x0007e2000c10192c */
[----:B0-----:R-:W-:-:S03]  /*102e0*/  FMUL.FTZ R63, R10, R56 ;  /* 0x000000380a3f7220 */ /* 0x001fc60000410000 */
[----:B------:R-:W-:Y:S01]  /*102f0*/  ST.E desc[UR44][R16.64+0x3a8], R51 ;  /* 0x0003a83310007985 */ /* 0x000fe2000c10192c */
[----:B------:R-:W-:-:S03]  /*10300*/  FMUL.FTZ R65, R10, R52 ;  /* 0x000000340a417220 */ /* 0x000fc60000410000 */
[----:B------:R0:W-:Y:S01]  /*10310*/  ST.E desc[UR44][R16.64+0x3ac], R47 ;  /* 0x0003ac2f10007985 */ /* 0x0001e2000c10192c */
[----:B------:R-:W-:-:S03]  /*10320*/  FMUL.FTZ R71, R10, R54 ;  /* 0x000000360a477220 */ /* 0x000fc60000410000 */
[----:B------:R4:W-:Y:S01]  /*10330*/  ST.E desc[UR44][R16.64+0x3bc], R49 ;  /* 0x0003bc3110007985 */ /* 0x0009e2000c10192c */
[----:B-1----:R-:W-:-:S03]  /*10340*/  FMUL.FTZ R57, R10, R50 ;  /* 0x000000320a397220 */ /* 0x002fc60000410000 */
[----:B------:R-:W-:Y:S01]  /*10350*/  ST.E desc[UR44][R16.64+0x3cc], R53 ;  /* 0x0003cc3510007985 */ /* 0x000fe2000c10192c */
[----:B--2---:R-:W-:-:S03]  /*10360*/  FMUL.FTZ R59, R10, R48 ;  /* 0x000000300a3b7220 */ /* 0x004fc60000410000 */
[----:B------:R-:W-:Y:S01]  /*10370*/  ST.E desc[UR44][R16.64+0x3dc], R45 ;  /* 0x0003dc2d10007985 */ /* 0x000fe2000c10192c */
[----:B---3--:R-:W-:-:S03]  /*10380*/  FMUL.FTZ R55, R10, R42 ;  /* 0x0000002a0a377220 */ /* 0x008fc60000410000 */
[----:B------:R1:W-:Y:S01]  /*10390*/  ST.E desc[UR44][R16.64+0x3ec], R43 ;  /* 0x0003ec2b10007985 */ /* 0x0003e2000c10192c */
[C---:B------:R-:W-:Y:S01]  /*103a0*/  FMUL.FTZ R61, R10.reuse, R44 ;  /* 0x0000002c0a3d7220 */ /* 0x040fe20000410000 */
[C---:B------:R-:W-:Y:S01]  /*103b0*/  FMUL.FTZ R41, R10.reuse, R41 ;  /* 0x000000290a297220 */ /* 0x040fe20000410000 */
[C---:B------:R-:W-:Y:S01]  /*103c0*/  FMUL.FTZ R27, R10.reuse, R27 ;  /* 0x0000001b0a1b7220 */ /* 0x040fe20000410000 */
[C---:B0-----:R-:W-:Y:S01]  /*103d0*/  FMUL.FTZ R47, R10.reuse, R40 ;  /* 0x000000280a2f7220 */ /* 0x041fe20000410000 */
[C---:B------:R-:W-:Y:S01]  /*103e0*/  FMUL.FTZ R39, R10.reuse, R39 ;  /* 0x000000270a277220 */ /* 0x040fe20000410000 */
[C---:B----4-:R-:W-:Y:S01]  /*103f0*/  FMUL.FTZ R49, R10.reuse, R38 ;  /* 0x000000260a317220 */ /* 0x050fe20000410000 */
[C---:B-1----:R-:W-:Y:S01]  /*10400*/  FMUL.FTZ R43, R10.reuse, R26 ;  /* 0x0000001a0a2b7220 */ /* 0x042fe20000410000 */
[----:B------:R-:W-:Y:S02]  /*10410*/  VIADD R26, R103, 0x8 ;  /* 0x00000008671a7836 */ /* 0x000fe40000000000 */
[C---:B------:R-:W-:Y:S01]  /*10420*/  FMUL.FTZ R45, R10.reuse, R11 ;  /* 0x0000000b0a2d7220 */ /* 0x040fe20000410000 */
[C---:B------:R-:W-:Y:S01]  /*10430*/  FMUL.FTZ R51, R10.reuse, R24 ;  /* 0x000000180a337220 */ /* 0x040fe20000410000 */
        /* <DEDUP_REMOVED lines=33> */
[----:B------:R3:W-:Y:S04]  /*10650*/  ST.E desc[UR44][R16.64+0x428], R45 ;  /* 0x0004282d10007985 */ /* 0x0007e8000c10192c */
[----:B------:R-:W-:Y:S04]  /*10660*/  ST.E desc[UR44][R16.64+0x42c], R51 ;  /* 0x00042c3310007985 */ /* 0x000fe8000c10192c */
[----:B------:R-:W-:Y:S01]  /*10670*/  ST.E desc[UR44][R16.64+0x438], R53 ;  /* 0x0004383510007985 */ /* 0x000fe2000c10192c */
[----:B------:R4:W-:Y:S06]  /*10680*/  BAR.SYNC.DEFER_BLOCKING R26, 0x100 ;  /* 0x0004001a0000751d */ /* 0x0009ec0000010000 */
[----:B------:R-:W4:Y:S04]  /*10690*/  LDL R24, [R1+0x1f8] ;  /* 0x0001f80001187983 */ /* 0x000f280000100800 */
[----:B0-----:R-:W2:Y:S04]  /*106a0*/  LD.E R47, desc[UR44][R16.64+0x240] ;  /* 0x0002402c102f7980 */ /* 0x001ea8000c101900 */
[----:B------:R-:W4:Y:S04]  /*106b0*/  LD.E.64 R10, desc[UR44][R16.64+0x88] ;  /* 0x0000882c100a7980 */ /* 0x000f28000c101b00 */
[----:B--2---:R0:W-:Y:S04]  /*106c0*/  ST.E desc[UR44][R16.64+0x240], R47 ;  /* 0x0002402f10007985 */ /* 0x0041e8000c10192c */
[----:B------:R-:W2:Y:S04]  /*106d0*/  LD.E R25, desc[UR44][R4.64] ;  /* 0x0000002c04197980 */ /* 0x000ea8000c101900 */
[----:B--2---:R2:W-:Y:S04]  /*106e0*/  ST.E desc[UR44][R4.64], R25 ;  /* 0x0000001904007985 */ /* 0x0045e8000c10192c */
[----:B------:R-:W3:Y:S04]  /*106f0*/  LD.E R27, desc[UR44][R8.64] ;  /* 0x0000002c081b7980 */ /* 0x000ee8000c101900 */
[----:B---3--:R3:W-:Y:S04]  /*10700*/  ST.E desc[UR44][R8.64], R27 ;  /* 0x0000001b08007985 */ /* 0x0087e8000c10192c */
[----:B-1----:R-:W4:Y:S04]  /*10710*/  LD.E R39, desc[UR44][R6.64] ;  /* 0x0000002c06277980 */ /* 0x002f28000c101900 */
[----:B----4-:R1:W-:Y:S04]  /*10720*/  ST.E desc[UR44][R6.64], R39 ;  /* 0x0000002706007985 */ /* 0x0103e8000c10192c */
        /* <DEDUP_REMOVED lines=18> */
[----:B---3--:R-:W3:Y:S04]  /*10850*/  LD.E R27, desc[UR44][R16.64+0x298] ;  /* 0x0002982c101b7980 */ /* 0x008ee8000c101900 */
[----:B------:R-:W3:Y:S04]  /*10860*/  LD.E R38, desc[UR44][R16.64+0x29c] ;  /* 0x00029c2c10267980 */ /* 0x000ee8000c101900 */
        /* <DEDUP_REMOVED lines=73> */
[----:B----4-:R-:W4:Y:S04]  /*10d00*/  LD.E R45, desc[UR44][R16.64+0x2b8] ;  /* 0x0002b82c102d7980 */ /* 0x010f28000c101900 */
        /* <DEDUP_REMOVED lines=46> */
[----:B------:R0:W-:Y:S04]  /*10ff0*/  ST.E desc[UR44][R16.64+0x290], R25 ;  /* 0x0002901910007985 */ /* 0x0001e8000c10192c */
[----:B------:R-:W-:Y:S04]  /*11000*/  ST.E desc[UR44][R16.64+0x294], R26 ;  /* 0x0002941a10007985 */ /* 0x000fe8000c10192c */
[----:B---3--:R1:W-:Y:S04]  /*11010*/  ST.E desc[UR44][R16.64+0x298], R27 ;  /* 0x0002981b10007985 */ /* 0x0083e8000c10192c */
        /* <DEDUP_REMOVED lines=105> */
[----:B0-----:R-:W2:Y:S01]  /*116b0*/  LDL R25, [R1+0x68] ;  /* 0x0000680001197983 */ /* 0x001ea20000100800 */
[----:B------:R-:W-:-:S02]  /*116c0*/  IMAD R10, R24, 0xc00, R10 ;  /* 0x00000c00180a7824 */ /* 0x000fc400078e020a */
[----:B-1----:R-:W-:Y:S01]  /*116d0*/  IMAD.MOV.U32 R27, RZ, RZ, R11 ;  /* 0x000000ffff1b7224 */ /* 0x002fe200078e000b */
[----:B------:R-:W-:Y:S01]  /*116e0*/  F2FP.F16.F32.PACK_AB R162, R37, R162 ;  /* 0x000000a225a2723e */ /* 0x000fe200000000ff */
[----:B------:R-:W-:Y:S01]  /*116f0*/  VIADD R24, R10, 0x80 ;  /* 0x000000800a187836 */ /* 0x000fe20000000000 */
[----:B------:R-:W-:Y:S01]  /*11700*/  F2FP.F16.F32.PACK_AB R168, R168, R36 ;  /* 0x00000024a8a8723e */ /* 0x000fe200000000ff */
[----:B------:R-:W-:Y:S01]  /*11710*/  VIADD R26, R10, 0x100 ;  /* 0x000001000a1a7836 */ /* 0x000fe20000000000 */
[----:B------:R-:W-:Y:S01]  /*11720*/  R2UR UR15, R27 ;  /* 0x000000001b0f72ca */ /* 0x000fe200000e0000 */
[----:B------:R-:W2:Y:S01]  /*11730*/  LD.E R36, desc[UR44][R16.64+0x270] ;  /* 0x0002702c10247980 */ /* 0x000ea2000c101900 */
[----:B------:R-:W-:Y:S02]  /*11740*/  R2UR UR10, R24 ;  /* 0x00000000180a72ca */ /* 0x000fe400000e0000 */
[----:B------:R-:W-:Y:S01]  /*11750*/  R2UR UR14, R26 ;  /* 0x000000001a0e72ca */ /* 0x000fe200000e0000 */
[----:B------:R-:W2:Y:S01]  /*11760*/  LD.E R24, desc[UR44][R16.64+0x240] ;  /* 0x0002402c10187980 */ /* 0x000ea2000c101900 */
[----:B------:R-:W-:-:S02]  /*11770*/  F2FP.F16.F32.PACK_AB R170, R170, R35 ;  /* 0x00000023aaaa723e */ /* 0x000fc400000000ff */
[----:B------:R-:W-:Y:S01]  /*11780*/  F2FP.F16.F32.PACK_AB R176, R176, R34 ;  /* 0x00000022b0b0723e */ /* 0x000fe200000000ff */
[----:B------:R-:W2:Y:S01]  /*11790*/  LD.E R35, desc[UR44][R16.64+0x26c] ;  /* 0x00026c2c10237980 */ /* 0x000ea2000c101900 */
[----:B------:R-:W-:Y:S02]  /*117a0*/  F2FP.F16.F32.PACK_AB R178, R178, R33 ;  /* 0x00000021b2b2723e */ /* 0x000fe400000000ff */
[----:B------:R-:W-:Y:S01]  /*117b0*/  F2FP.F16.F32.PACK_AB R161, R161, R32 ;  /* 0x00000020a1a1723e */ /* 0x000fe200000000ff */
[----:B------:R-:W2:Y:S01]  /*117c0*/  LD.E R33, desc[UR44][R16.64+0x264] ;  /* 0x0002642c10217980 */ /* 0x000ea2000c101900 */
[----:B------:R-:W-:Y:S02]  /*117d0*/  F2FP.F16.F32.PACK_AB R163, R163, R31 ;  /* 0x0000001fa3a3723e */ /* 0x000fe400000000ff */
[----:B------:R-:W-:Y:S01]  /*117e0*/  F2FP.F16.F32.PACK_AB R169, R169, R30 ;  /* 0x0000001ea9a9723e */ /* 0x000fe200000000ff */
[----:B------:R-:W2:Y:S01]  /*117f0*/  LD.E R31, desc[UR44][R16.64+0x25c] ;  /* 0x00025c2c101f7980 */ /* 0x000ea2000c101900 */
[----:B------:R-:W-:-:S02]  /*11800*/  F2FP.F16.F32.PACK_AB R171, R171, R29 ;  /* 0x0000001dabab723e */ /* 0x000fc400000000ff */
[----:B------:R-:W-:Y:S01]  /*11810*/  F2FP.F16.F32.PACK_AB R177, R177, R28 ;  /* 0x0000001cb1b1723e */ /* 0x000fe200000000ff */
        /* <DEDUP_REMOVED lines=68> */
[----:B------:R-:W-:-:S03]  /*11c60*/  ISETP.NE.U32.AND P0, PT, R25, RZ, PT ;  /* 0x000000ff1900720c */ /* 0x000fc60003f05070 */
[----:B------:R-:W3:Y:S01]  /*11c70*/  LD.E R100, desc[UR44][R16.64+0x370] ;  /* 0x0003702c10647980 */ /* 0x000ee2000c101900 */
[----:B------:R-:W-:-:S03]  /*11c80*/  MOV R25, R11 ;  /* 0x0000000b00197202 */ /* 0x000fc60000000f00 */
        /* <DEDUP_REMOVED lines=876> */
[----:B--2---:R-:W-:Y:S04]  /*15350*/  ST.E desc[UR44][R16.64+0x240], R11 ;  /* 0x0002400b10007985 */ /* 0x004fe8000c10192c */
[----:B------:R-:W2:Y:S04]  /*15360*/  LD.E R13, desc[UR44][R4.64] ;  /* 0x0000002c040d7980 */ /* 0x000ea8000c101900 */
[----:B--2---:R1:W-:Y:S04]  /*15370*/  ST.E desc[UR44][R4.64], R13 ;  /* 0x0000000d04007985 */ /* 0x0043e8000c10192c */
[----:B------:R-:W2:Y:S04]  /*15380*/  LD.E R15, desc[UR44][R8.64] ;  /* 0x0000002c080f7980 */ /* 0x000ea8000c101900 */
[----:B--2---:R-:W-:Y:S04]  /*15390*/  ST.E desc[UR44][R8.64], R15 ;  /* 0x0000000f08007985 */ /* 0x004fe8000c10192c */
[----:B------:R-:W2:Y:S04]  /*153a0*/  LD.E R19, desc[UR44][R6.64] ;  /* 0x0000002c06137980 */ /* 0x000ea8000c101900 */
[----:B--2---:R2:W-:Y:S04]  /*153b0*/  ST.E desc[UR44][R6.64], R19 ;  /* 0x0000001306007985 */ /* 0x0045e8000c10192c */
[----:B0-----:R-:W3:Y:S04]  /*153c0*/  LD.E R2, desc[UR44][R16.64+0x250] ;  /* 0x0002502c10027980 */ /* 0x001ee8000c101900 */
        /* <DEDUP_REMOVED lines=124> */
[----:B0-----:R-:W3:Y:S04]  /*15b90*/  LD.E R2, desc[UR44][R16.64+0x28] ;  /* 0x0000282c10027980 */ /* 0x001ee8000c101900 */
[----:B----4-:R-:W-:Y:S04]  /*15ba0*/  ST.E desc[UR44][R16.64+0x254], R4 ;  /* 0x0002540410007985 */ /* 0x010fe8000c10192c */
        /* <DEDUP_REMOVED lines=123> */
[----:B---3--:R-:W-:-:S04]  /*16360*/  LOP3.LUT R2, R2, 0x1, RZ, 0xfc, !PT ;  /* 0x0000000102027812 */ /* 0x008fc800078efcff */
[----:B------:R-:W-:Y:S01]  /*16370*/  ISETP.NE.AND P0, PT, R2, 0x3, PT ;  /* 0x000000030200780c */ /* 0x000fe20003f05270 */
[----:B------:R-:W-:-:S12]  /*16380*/  BSSY B0, `(.L_x_13170) ;  /* 0x0000003000007945 */ /* 0x000fd80003800000 */
[----:B-1----:R-:W-:Y:S05]  /*16390*/  @!P0 BRA `(.L_x_13171) ;  /* 0x0000000000048947 */ /* 0x002fea0003800000 */
[----:B------:R-:W-:Y:S01]  /*163a0*/  BPT.TRAP 0x1 ;  /* 0x000000040000795c */ /* 0x000fe20000300000 */
.L_x_13171:
[----:B------:R-:W-:Y:S05]  /*163b0*/  BSYNC B0 ;  /* 0x0000000000007941 */ /* 0x000fea0003800000 */
.L_x_13170:
        /* <DEDUP_REMOVED lines=11> */
.L_x_13143:
        /* <DEDUP_REMOVED lines=23> */
.L_x_13175:
[----:B------:R-:W-:-:S13]  /*165e0*/  ISETP.NE.AND P0, PT, R7, 0x1, PT ;  /* 0x000000010700780c */ /* 0x000fda0003f05270 */
[----:B------:R-:W0:Y:S02]  /*165f0*/  @P0 LDC.64 R8, c[0x0][0xae0] ;  /* 0x0002b800ff080b82 */ /* 0x000e240000000a00 */
[----:B0-----:R-:W-:-:S05]  /*16600*/  @P0 IMAD.HI.U32 R6, R4, R8, RZ ;  /* 0x0000000804060227 */ /* 0x001fca00078e00ff */
[----:B------:R-:W-:-:S07]  /*16610*/  @P0 SHF.R.U32.HI R4, RZ, R9, R6 ;  /* 0x00000009ff040219 */ /* 0x000fce0000011606 */
.L_x_13176:
[----:B------:R-:W-:Y:S05]  /*16620*/  BSYNC B0 ;  /* 0x0000000000007941 */ /* 0x000fea0003800000 */
.L_x_13174:
[----:B------:R-:W-:-:S05]  /*16630*/  IMAD R3, R4, R7, RZ ;  /* 0x0000000704037224 */ /* 0x000fca00078e02ff */
[----:B------:R-:W-:-:S07]  /*16640*/  VIMNMX R2, R2, R3, !PT ;  /* 0x0000000302027248 */ /* 0x000fce0007fe0100 */
.L_x_13173:
[----:B------:R-:W-:Y:S01]  /*16650*/  VIADD R2, R2, 0x5f ;  /* 0x0000005f02027836 */ /* 0x000fe20000000000 */
[----:B------:R-:W-:-:S03]  /*16660*/  UIADD3 UR4, UP0, UR37, 0x28, URZ ;  /* 0x0000002825047890 */ /* 0x000fc6000ff1e03f */
[----:B------:R-:W-:Y:S01]  /*16670*/  IMAD.HI R2, R2, 0x2aaaaaab, RZ ;  /* 0x2aaaaaab02027827 */ /* 0x000fe200078e02ff */
[----:B------:R-:W-:-:S03]  /*16680*/  UIADD3.X UR5, URZ, UR36, URZ, UP0, !UPT ;  /* 0x000000243f057290 */ /* 0x000fc600087fe43f */
[----:B------:R-:W-:Y:S01]  /*16690*/  IMAD.U32 R6, RZ, RZ, UR4 ;  /* 0x00000004ff067e24 */ /* 0x000fe2000f8e00ff */
[----:B------:R-:W-:Y:S02]  /*166a0*/  SHF.R.U32.HI R3, RZ, 0x1f, R2 ;  /* 0x0000001fff037819 */ /* 0x000fe40000011602 */
[----:B------:R-:W-:Y:S02]  /*166b0*/  IMAD.U32 R7, RZ, RZ, UR5 ;  /* 0x00000005ff077e24 */ /* 0x000fe4000f8e00ff */
[----:B------:R-:W-:-:S04]  /*166c0*/  LEA.HI.SX32 R3, R2, R3, 0x1c ;  /* 0x0000000302037211 */ /* 0x000fc800078fe2ff */
[----:B------:R-:W-:-:S04]  /*166d0*/  VIMNMX R4, R202, R3, !PT ;  /* 0x00000003ca047248 */ /* 0x000fc80007fe0100 */
[----:B------:R-:W-:-:S13]  /*166e0*/  ISETP.GE.AND P0, PT, R0, R4, PT ;  /* 0x000000040000720c */ /* 0x000fda0003f06270 */
[----:B------:R-:W-:Y:S05]  /*166f0*/  @!P0 BRA `(.L_x_13177) ;  /* 0x000000a0000c8947 */ /* 0x000fea0003800000 */
[----:B------:R0:W5:Y:S02]  /*16700*/  LDL.64 R2, [R1+0x158] ;  /* 0x0001580001027983 */ /* 0x0001640000100a00 */
.L_x_13196:
[----:B-1---5:R-:W2:Y:S04]  /*16710*/  LD.E R5, desc[UR44][R2.64] ;  /* 0x0000002c02057980 */ /* 0x022ea8000c101900 */
[----:B------:R-:W3:Y:S01]  /*16720*/  LD.E R8, desc[UR44][R2.64+0x8] ;  /* 0x0000082c02087980 */ /* 0x000ee2000c101900 */
[----:B--2---:R-:W-:-:S05]  /*16730*/  VIADD R5, R5, 0x1 ;  /* 0x0000000105057836 */ /* 0x004fca0000000000 */
[----:B------:R-:W-:-:S13]  /*16740*/  ISETP.NE.AND P0, PT, R5, 0x2, PT ;  /* 0x000000020500780c */ /* 0x000fda0003f05270 */
[----:B------:R1:W5:Y:S04]  /*16750*/  @P0 LD.E R11, desc[UR44][R2.64+0x4] ;  /* 0x0000042c020b0980 */ /* 0x000368000c101900 */
[----:B------:R-:W2:Y:S01]  /*16760*/  @!P0 LD.E R10, desc[UR44][R2.64+0x4] ;  /* 0x0000042c020a8980 */ /* 0x000ea2000c101900 */
[----:B---3--:R-:W-:-:S03]  /*16770*/  IADD3 R9, R8, 0x1, RZ ;  /* 0x0000000108097810 */ /* 0x008fc60007ffe0ff */
        /* <DEDUP_REMOVED lines=14> */
.L_x_13179:
[----:B------:R-:W-:Y:S05]  /*16860*/  BSYNC B0 ;  /* 0x0000000000007941 */ /* 0x000fea0003800000 */
.L_x_13178:
        /* <DEDUP_REMOVED lines=13> */
.L_x_13181:
[----:B------:R-:W-:Y:S05]  /*16940*/  BSYNC B0 ;  /* 0x0000000000007941 */ /* 0x000fea0003800000 */
.L_x_13180:
        /* <DEDUP_REMOVED lines=8> */
.L_x_13183:
[----:B------:R-:W-:Y:S05]  /*169d0*/  BSYNC B0 ;  /* 0x0000000000007941 */ /* 0x000fea0003800000 */
.L_x_13182:
[----:B------:R-:W2:Y:S04]  /*169e0*/  LD.E R25, desc[UR44][R2.64] ;  /* 0x0000002c02197980 */ /* 0x000ea8000c101900 */
[----:B------:R-:W2:Y:S01]  /*169f0*/  LDL.64 R14, [R1+0x80] ;  /* 0x00008000010e7983 */ /* 0x000ea20000100a00 */
[----:B------:R-:W-:Y:S05]  /*16a00*/  WARPSYNC.ALL ;  /* 0x0000000000007948 */ /* 0x000fea0003800000 */
[----:B------:R3:W-:Y:S04]  /*16a10*/  STL [R1+0x60], RZ ;  /* 0x000060ff01007387 */ /* 0x0007e80000100800 */
[----:B------:R-:W4:Y:S01]  /*16a20*/  LD.E.64 R20, desc[UR44][R16.64+0x78] ;  /* 0x0000782c10147980 */ /* 0x000f22000c101b00 */
[----:B------:R-:W-:-:S05]  /*16a30*/  IMAD.MOV.U32 R5, RZ, RZ, 0x1 ;  /* 0x00000001ff057424 */ /* 0x000fca00078e00ff */
[----:B------:R3:W-:Y:S04]  /*16a40*/  STL [R1+0x60], R5 ;  /* 0x0000600501007387 */ /* 0x0007e80000100800 */
[----:B------:R-:W3:Y:S04]  /*16a50*/  LD.E.64 R8, desc[UR44][R16.64+0x78] ;  /* 0x0000782c10087980 */ /* 0x000ee8000c101b00 */
[----:B------:R0:W-:Y:S04]  /*16a60*/  STL [R1+0x60], R5 ;  /* 0x0000600501007387 */ /* 0x0001e80000100800 */
[----:B-1---5:R-:W3:Y:S01]  /*16a70*/  LD.E.64 R10, desc[UR44][R16.64+0x78] ;  /* 0x0000782c100a7980 */ /* 0x022ee2000c101b00 */
        /* <DEDUP_REMOVED lines=49> */
.L_x_13186:
[----:B------:R-:W-:Y:S05]  /*16d90*/  BSYNC B0 ;  /* 0x0000000000007941 */ /* 0x000fea0003800000 */
.L_x_13185:
        /* <DEDUP_REMOVED lines=13> */
.L_x_13188:
[----:B------:R-:W-:Y:S05]  /*16e70*/  BSYNC B0 ;  /* 0x0000000000007941 */ /* 0x000fea0003800000 */
.L_x_13187:
        /* <DEDUP_REMOVED lines=8> */
.L_x_13190:
[----:B------:R-:W-:Y:S05]  /*16f00*/  BSYNC B0 ;  /* 0x0000000000007941 */ /* 0x000fea0003800000 */
.L_x_13189:
        /* <DEDUP_REMOVED lines=18> */
[----:B------:R-:W-:Y:S01]  /*17030*/  VIADD R14, R14, 0x2 ;  /* 0x000000020e0e7836 */ /* 0x000fe20000000000 */
[----:B------:R-:W-:Y:S01]  /*17040*/  IADD3 R20, R6, 0x2, RZ ;  /* 0x0000000206147810 */ /* 0x000fe20007ffe0ff */
[----:B------:R-:W-:Y:S01]  /*17050*/  IMAD.MOV.U32 R21, RZ, RZ, R7 ;  /* 0x000000ffff157224 */ /* 0x000fe200078e0007 */
[----:B------:R-:W-:Y:S02]  /*17060*/  R2UR UR5, R15 ;  /* 0x000000000f0572ca */ /* 0x000fe400000e0000 */
[----:B------:R-:W-:Y:S02]  /*17070*/  R2UR UR6, R20 ;  /* 0x00000000140672ca */ /* 0x000fe400000e0000 */
[----:B------:R-:W-:Y:S02]  /*17080*/  R2UR UR7, R21 ;  /* 0x00000000150772ca */ /* 0x000fe400000e0000 */
[----:B------:R-:W-:-:S02]  /*17090*/  R2UR UR4, R14 ;  /* 0x000000000e0472ca */ /* 0x000fc400000e0000 */
[----:B------:R-:W3:Y:S01]  /*170a0*/  LDL.64 R14, [R1+0xf0] ;  /* 0x0000f000010e7983 */ /* 0x000ee20000100a00 */
        /* <DEDUP_REMOVED lines=60> */
[----:B------:R-:W-:Y:S02]  /*17470*/  IADD3 R10, R10, 0x406, RZ ;  /* 0x000004060a0a7810 */ /* 0x000fe40007ffe0ff */
        /* <DEDUP_REMOVED lines=53> */
[----:B------:R-:W-:Y:S01]  /*177d0*/  VIADD R20, R6, 0x900 ;  /* 0x0000090006147836 */ /* 0x000fe20000000000 */
[----:B------:R-:W-:Y:S02]  /*177e0*/  MOV R21, R7 ;  /* 0x0000000700157202 */ /* 0x000fe40000000f00 */
        /* <DEDUP_REMOVED lines=33> */
[----:B------:R-:W0:Y:S01]  /*17a00*/  S2R R72, SR_TID.X ;  /* 0x0000000000487919 */ /* 0x000e220000002100 */
[----:B------:R1:W-:Y:S04]  /*17a10*/  STL [R1+0x70], R5 ;  /* 0x0000700501007387 */ /* 0x0003e80000100800 */
[----:B------:R1:W-:Y:S01]  /*17a20*/  STL [R1+0x70], R5 ;  /* 0x0000700501007387 */ /* 0x0003e20000100800 */
[----:B------:R-:W-:-:S02]  /*17a30*/  WARPGROUP.DEPBAR.LE gsb0, 0x0 ;  /* 0x00008000000079c5 */ /* 0x000fc40000010000 */
        /* <DEDUP_REMOVED lines=27> */
.L_x_13193:
[----:B------:R-:W-:Y:S05]  /*17bf0*/  BSYNC B0 ;  /* 0x0000000000007941 */ /* 0x000fea0003800000 */
.L_x_13192:
[----:B------:R-:W2:Y:S04]  /*17c00*/  LD.E.64 R6, desc[UR44][R18.64+0x20] ;  /* 0x0000202c12067980 */ /* 0x000ea8000c101b00 */
[----:B------:R-:W3:Y:S01]  /*17c10*/  LD.E R9, desc[UR44][R18.64+0xc] ;  /* 0x00000c2c12097980 */ /* 0x000ee2000c101900 */
[----:B--2---:R-:W-:-:S05]  /*17c20*/  MOV R7, R6 ;  /* 0x0000000600077202 */ /* 0x004fca0000000f00 */
[----:B-----5:R-:W-:-:S05]  /*17c30*/  IMAD R8, R8, 0x8, R7 ;  /* 0x0000000808087824 */ /* 0x020fca00078e0207 */
[----:B---3--:R-:W-:-:S04]  /*17c40*/  PRMT R8, R9, 0x654, R8 ;  /* 0x0000065409087816 */ /* 0x008fc80000000008 */
[----:B------:R0:W-:Y:S01]  /*17c50*/  SYNCS.ARRIVE.TRANS64.RED.A1T0 RZ, [R8+URZ], RZ ;  /* 0x000000ff08ff79a7 */ /* 0x0001e2000810043f */
[----:B------:R-:W2:Y:S04]  /*17c60*/  LDL.64 R6, [R1+0x150] ;  /* 0x0001500001067983 */ /* 0x000ea80000100a00 */
[----:B--2---:R-:W2:Y:S04]  /*17c70*/  LD.E R12, desc[UR44][R6.64] ;  /* 0x0000002c060c7980 */ /* 0x004ea8000c101900 */
[----:B------:R-:W3:Y:S01]  /*17c80*/  LD.E.64 R6, desc[UR44][R16.64+0x210] ;  /* 0x0002102c10067980 */ /* 0x000ee2000c101b00 */
[----:B------:R-:W-:-:S04]  /*17c90*/  UIADD3 UR4, UP0, UR37, 0x210, URZ ;  /* 0x0000021025047890 */ /* 0x000fc8000ff1e03f */
[----:B------:R-:W-:Y:S02]  /*17ca0*/  ULOP3.LUT UR4, UR4, 0x4, URZ, 0xfc, !UPT ;  /* 0x0000000404047892 */ /* 0x000fe4000f8efc3f */
[----:B------:R-:W-:Y:S01]  /*17cb0*/  UIADD3.X UR5, URZ, UR36, URZ, UP0, !UPT ;  /* 0x000000243f057290 */ /* 0x000fe200087fe43f */
        /* <DEDUP_REMOVED lines=23> */
[----:B---3--:R-:W-:Y:S01]  /*17e30*/  FMNMX.FTZ R13, R11, R6, !PT ;  /* 0x000000060b0d7209 */ /* 0x008fe20007810000 */
[-C--:B------:R-:W-:Y:S01]  /*17e40*/  FMUL.FTZ R47, R49, R12.reuse ;  /* 0x0000000c312f7220 */ /* 0x080fe20000410000 */
[-C--:B0-----:R-:W-:Y:S01]  /*17e50*/  FMUL.FTZ R8, R26, R12.reuse ;  /* 0x0000000c1a087220 */ /* 0x081fe20000410000 */
        /* <DEDUP_REMOVED lines=68> */
[-C--:B------:R-:W-:Y:S01]  /*182a0*/  FMUL.FTZ R52, R59, R12.reuse ;  /* 0x0000000c3b347220 */ /* 0x080fe20000410000 */
[----:B------:R-:W-:-:S05]  /*182b0*/  FMUL.FTZ R59, R66, R12 ;  /* 0x0000000c423b7220 */ /* 0x000fca0000410000 */
        /* <DEDUP_REMOVED lines=12> */
[----:B------:R-:W-:-:S06]  /*18380*/  FMUL.FTZ R54, R62, R12 ;  /* 0x0000000c3e367220 */ /* 0x000fcc0000410000 */
        /* <DEDUP_REMOVED lines=8> */
[----:B0-----:R-:W-:Y:S01]  /*18410*/  FMNMX.FTZ R62, R38, R13, !PT ;  /* 0x0000000d263e7209 */ /* 0x001fe20007810000 */
[----:B------:R-:W-:Y:S06]  /*18420*/  ST.E desc[UR44][R16.64+0x210], R25 ;  /* 0x0002101910007985 */ /* 0x000fec000c10192c */
[----:B------:R-:W0:Y:S01]  /*18430*/  MUFU.TANH R42, R42 ;  /* 0x0000002a002a7308 */ /* 0x000e220000002400 */
[----:B-1----:R-:W-:-:S07]  /*18440*/  FMNMX.FTZ R13, R39, R62, !PT ;  /* 0x0000003e270d7209 */ /* 0x002fce0007810000 */
[----:B------:R-:W1:Y:S01]  /*18450*/  MUFU.TANH R41, R41 ;  /* 0x0000002900297308 */ /* 0x000e620000002400 */
[----:B---3--:R-:W-:Y:S02]  /*18460*/  FMNMX.FTZ R13, R40, R13, !PT ;  /* 0x0000000d280d7209 */ /* 0x008fe40007810000 */
[----:B--2---:R-:W-:-:S05]  /*18470*/  FMNMX.FTZ R68, R25, R68, !PT ;  /* 0x0000004419447209 */ /* 0x004fca0007810000 */
[----:B------:R-:W2:Y:S01]  /*18480*/  MUFU.TANH R43, R43 ;  /* 0x0000002b002b7308 */ /* 0x000ea20000002400 */
[----:B0-----:R-:W-:Y:S01]  /*18490*/  FMNMX.FTZ R62, R42, R13, !PT ;  /* 0x0000000d2a3e7209 */ /* 0x001fe20007810000 */
[----:B------:R-:W0:Y:S06]  /*184a0*/  SHFL.BFLY PT, R33, R68, 0x1, 0x1f ;  /* 0x0c201f0044217f89 */ /* 0x000e2c00000e0000 */
[----:B------:R-:W3:Y:S01]  /*184b0*/  MUFU.TANH R44, R44 ;  /* 0x0000002c002c7308 */ /* 0x000ee20000002400 */
[----:B-1----:R-:W-:-:S07]  /*184c0*/  FMNMX.FTZ R62, R41, R62, !PT ;  /* 0x0000003e293e7209 */ /* 0x002fce0007810000 */
[----:B------:R-:W1:Y:S01]  /*184d0*/  MUFU.TANH R45, R45 ;  /* 0x0000002d002d7308 */ /* 0x000e620000002400 */
[----:B--2---:R-:W-:Y:S01]  /*184e0*/  FMNMX.FTZ R13, R43, R62, !PT ;  /* 0x0000003e2b0d7209 */ /* 0x004fe20007810000 */
[----:B------:R-:W-:-:S06]  /*184f0*/  FMUL.FTZ R62, R70, R12 ;  /* 0x0000000c463e7220 */ /* 0x000fcc0000410000 */
[----:B------:R-:W2:Y:S01]  /*18500*/  MUFU.TANH R52, R52 ;  /* 0x0000003400347308 */ /* 0x000ea20000002400 */
[----:B---3--:R-:W-:Y:S02]  /*18510*/  FMNMX.FTZ R66, R44, R13, !PT ;  /* 0x0000000d2c427209 */ /* 0x008fe40007810000 */
[----:B0-----:R-:W-:-:S05]  /*18520*/  FMNMX.FTZ R33, R68, R33, !PT ;  /* 0x0000002144217209 */ /* 0x001fca0007810000 */
        /* <DEDUP_REMOVED lines=12> */
[----:B------:R-:W-:-:S03]  /*185f0*/  IMAD.U32 R12, RZ, RZ, UR4 ;  /* 0x00000004ff0c7e24 */ /* 0x000fc6000f8e00ff */
[----:B-1----:R-:W-:Y:S01]  /*18600*/  FMNMX.FTZ R66, R62, R13, !PT ;  /* 0x0000000d3e427209 */ /* 0x002fe20007810000 */
[----:B------:R-:W-:-:S03]  /*18610*/  IMAD.U32 R13, RZ, RZ, UR5 ;  /* 0x00000005ff0d7e24 */ /* 0x000fc6000f8e00ff */
[----:B--2---:R-:W-:-:S05]  /*18620*/  FMNMX.FTZ R31, R63, R66, !PT ;  /* 0x000000423f1f7209 */ /* 0x004fca0007810000 */
        /* <DEDUP_REMOVED lines=11> */
[----:B------:R-:W4:Y:S04]  /*186e0*/  LD.E R68, desc[UR44][R16.64+0x224] ;  /* 0x0002242c10447980 */ /* 0x000f28000c101900 */
[----:B------:R-:W4:Y:S01]  /*186f0*/  LD.E R66, desc[UR44][R16.64+0x240] ;  /* 0x0002402c10427980 */ /* 0x000f22000c101900 */
[----:B------:R-:W-:Y:S01]  /*18700*/  FADD.FTZ R74, R7, -R70 ;  /* 0x80000046074a7221 */ /* 0x000fe20000010000 */
[----:B------:R-:W-:-:S04]  /*18710*/  UIADD3 UR4, UP0, UR37, 0x240, URZ ;  /* 0x0000024025047890 */ /* 0x000fc8000ff1e03f */
[----:B------:R-:W-:Y:S02]  /*18720*/  ULOP3.LUT UR6, UR4, 0x4, URZ, 0xfc, !UPT ;  /* 0x0000000404067892 */ /* 0x000fe4000f8efc3f */
[----:B------:R-:W-:Y:S01]  /*18730*/  UIADD3.X UR5, URZ, UR36, URZ, UP0, !UPT ;  /* 0x000000243f057290 */ /* 0x000fe200087fe43f */
[----:B--2---:R-:W-:-:S04]  /*18740*/  FADD.FTZ R6, R6, -R69 ;  /* 0x8000004506067221 */ /* 0x004fc80000010000 */
[-C--:B---3--:R-:W-:Y:S01]  /*18750*/  FMUL.FTZ R6, R6, R65.reuse ;  /* 0x0000004106067220 */ /* 0x088fe20000410000 */
[----:B0-----:R-:W-:-:S03]  /*18760*/  FMUL.FTZ R12, R69, R65 ;  /* 0x00000041450c7220 */ /* 0x001fc60000410000 */
[----:B------:R0:W-:Y:S01]  /*18770*/  MUFU.EX2 R7, R6 ;  /* 0x0000000600077308 */ /* 0x0001e20000000800 */
[-CC-:B------:R-:W-:Y:S01]  /*18780*/  FFMA.FTZ R160, R11, R65.reuse, -R12.reuse ;  /* 0x000000410ba07223 */ /* 0x180fe2000001080c */
[-CC-:B------:R-:W-:Y:S01]  /*18790*/  FFMA.FTZ R176, R36, R65.reuse, -R12.reuse ;  /* 0x0000004124b07223 */ /* 0x180fe2000001080c */
[----:B------:R-:W-:Y:S01]  /*187a0*/  FMUL.FTZ R25, R65, R74 ;  /* 0x0000004a41197220 */ /* 0x000fe20000410000 */
[-C--:B0-----:R-:W-:Y:S01]  /*187b0*/  FMUL.FTZ R6, R70, R65.reuse ;  /* 0x0000004146067220 */ /* 0x081fe20000410000 */
[----:B------:R-:W-:-:S03]  /*187c0*/  FFMA.FTZ R37, R10, R65, -R12 ;  /* 0x000000410a257223 */ /* 0x000fc6000001080c */
[-CC-:B------:R-:W-:Y:S01]  /*187d0*/  FFMA.FTZ R36, R8, R65.reuse, -R6.reuse ;  /* 0x0000004108247223 */ /* 0x180fe20000010806 */
[-C--:B------:R-:W-:Y:S01]  /*187e0*/  FFMA.FTZ R161, R9, R65.reuse, -R6 ;  /* 0x0000004109a17223 */ /* 0x080fe20000010806 */
[----:B------:R-:W4:Y:S01]  /*187f0*/  MUFU.EX2 R160, R160 ;  /* 0x000000a000a07308 */ /* 0x000f220000000800 */
[-CC-:B------:R-:W-:Y:S01]  /*18800*/  FFMA.FTZ R168, R29, R65.reuse, -R12.reuse ;  /* 0x000000411da87223 */ /* 0x180fe2000001080c */
[-CC-:B------:R-:W-:Y:S01]  /*18810*/  FFMA.FTZ R35, R15, R65.reuse, -R12.reuse ;  /* 0x000000410f237223 */ /* 0x180fe2000001080c */
[-C--:B------:R-:W-:Y:S01]  /*18820*/  FFMA.FTZ R29, R34, R65.reuse, -R12 ;  /* 0x00000041221d7223 */ /* 0x080fe2000001080c */
[----:B------:R-:W-:-:S04]  /*18830*/  FFMA.FTZ R34, R14, R65, -R6 ;  /* 0x000000410e227223 */ /* 0x000fc80000010806 */
[----:B------:R-:W-:Y:S01]  /*18840*/  MUFU.EX2 R25, R25 ;  /* 0x0000001900197308 */ /* 0x000fe20000000800 */
[-C--:B------:R-:W-:Y:S01]  /*18850*/  FFMA.FTZ R162, R20, R65.reuse, -R12 ;  /* 0x0000004114a27223 */ /* 0x080fe2000001080c */
[----:B------:R-:W-:-:S06]  /*18860*/  FFMA.FTZ R163, R18, R65, -R6 ;  /* 0x0000004112a37223 */ /* 0x000fcc0000010806 */
[----:B------:R-:W0:Y:S01]  /*18870*/  MUFU.EX2 R36, R36 ;  /* 0x0000002400247308 */ /* 0x000e220000000800 */
[----:B------:R-:W-:-:S07]  /*18880*/  FFMA.FTZ R170, R32, R65, -R12 ;  /* 0x0000004120aa7223 */ /* 0x000fce000001080c */
[----:B------:R-:W1:Y:S01]  /*18890*/  MUFU.EX2 R37, R37 ;  /* 0x0000002500257308 */ /* 0x000e620000000800 */
[-C--:B------:R-:W-:Y:S01]  /*188a0*/  FFMA.FTZ R33, R21, R65.reuse, -R12 ;  /* 0x0000004115217223 */ /* 0x080fe2000001080c */
[----:B------:R-:W-:-:S06]  /*188b0*/  FFMA.FTZ R32, R19, R65, -R6 ;  /* 0x0000004113207223 */ /* 0x000fcc0000010806 */
[----:B------:R-:W2:Y:S01]  /*188c0*/  MUFU.EX2 R161, R161 ;  /* 0x000000a100a17308 */ /* 0x000ea20000000800 */
[----:B------:R-:W-:-:S07]  /*188d0*/  FFMA.FTZ R169, R24, R65, -R6 ;  /* 0x0000004118a97223 */ /* 0x000fce0000010806 */
[----:B------:R-:W3:Y:S08]  /*188e0*/  MUFU.EX2 R35, R35 ;  /* 0x0000002300237308 */ /* 0x000ef00000000800 */
[----:B------:R-:W3:Y:S01]  /*188f0*/  MUFU.EX2 R34, R34 ;  /* 0x0000002200227308 */ /* 0x000ee20000000800 */
[----:B----4-:R-:W-:Y:S01]  /*18900*/  FFMA.FTZ R8, R7, R67, R160 ;  /* 0x0000004307087223 */ /* 0x010fe200000100a0 */
[----:B------:R-:W-:Y:S01]  /*18910*/  FFMA.FTZ R31, R30, R65, -R12 ;  /* 0x000000411e1f7223 */ /* 0x000fe2000001080c */
[----:B0-----:R-:W-:-:S05]  /*18920*/  FFMA.FTZ R68, R25, R68, R36 ;  /* 0x0000004419447223 */ /* 0x001fca0000010024 */
        /* <DEDUP_REMOVED lines=21> */
[-C--:B------:R-:W-:Y:S01]  /*18a80*/  FFMA.FTZ R15, R72, R65.reuse, -R12 ;  /* 0x00000041480f7223 */ /* 0x080fe2000001080c */
[----:B------:R-:W-:-:S06]  /*18a90*/  FFMA.FTZ R179, R39, R65, -R6 ;  /* 0x0000004127b37223 */ /* 0x000fcc0000010806 */
[----:B------:R-:W2:Y:S01]  /*18aa0*/  MUFU.EX2 R171, R171 ;  /* 0x000000ab00ab7308 */ /* 0x000ea20000000800 */
[----:B---3--:R-:W-:Y:S01]  /*18ab0*/  FADD.FTZ R10, R168, R11 ;  /* 0x0000000ba80a7221 */ /* 0x008fe20000010000 */
[----:B------:R-:W-:-:S06]  /*18ac0*/  FADD.FTZ R9, R169, R8 ;  /* 0x00000008a9097221 */ /* 0x000fcc0000010000 */
[----:B------:R-:W3:Y:S01]  /*18ad0*/  MUFU.EX2 R29, R29 ;  /* 0x0000001d001d7308 */ /* 0x000ee20000000800 */
[-C--:B------:R-:W-:Y:S01]  /*18ae0*/  FFMA.FTZ R178, R73, R65.reuse, -R12 ;  /* 0x0000004149b27223 */ /* 0x080fe2000001080c */
[----:B------:R-:W-:-:S06]  /*18af0*/  FFMA.FTZ R14, R40, R65, -R6 ;  /* 0x00000041280e7223 */ /* 0x000fcc0000010806 */
[----:B------:R-:W3:Y:S01]  /*18b00*/  MUFU.EX2 R28, R28 ;  /* 0x0000001c001c7308 */ /* 0x000ee20000000800 */
[----:B0-----:R-:W-:Y:S01]  /*18b10*/  FADD.FTZ R11, R31, R10 ;  /* 0x0000000a1f0b7221 */ /* 0x001fe20000010000 */
[----:B----4-:R-:W-:-:S06]  /*18b20*/  FADD.FTZ R8, R30, R9 ;  /* 0x000000091e087221 */ /* 0x010fcc0000010000 */
[----:B------:R-:W0:Y:S01]  /*18b30*/  MUFU.EX2 R176, R176 ;  /* 0x000000b000b07308 */ /* 0x000e220000000800 */
[-C--:B------:R-:W-:Y:S01]  /*18b40*/  FFMA.FTZ R225, R46, R65.reuse, -R12 ;  /* 0x000000412ee17223 */ /* 0x080fe2000001080c */
[----:B------:R-:W-:-:S06]  /*18b50*/  FFMA.FTZ R223, R42, R65, -R6 ;  /* 0x000000412adf7223 */ /* 0x000fcc0000010806 */
        /* <DEDUP_REMOVED lines=82> */
[----:B--2---:R-:W-:Y:S01]  /*19080*/  FADD.FTZ R8, R18, R11 ;  /* 0x0000000b12087221 */ /* 0x004fe20000010000 */
[----:B------:R-:W-:Y:S01]  /*19090*/  FMUL.FTZ R27, R7, R66 ;  /* 0x00000042071b7220 */ /* 0x000fe20000410000 */
[----:B------:R-:W-:Y:S02]  /*190a0*/  IMAD.U32 R10, RZ, RZ, UR6 ;  /* 0x00000006ff0a7e24 */ /* 0x000fe4000f8e00ff */
[----:B---3--:R-:W-:Y:S01]  /*190b0*/  FADD.FTZ R9, R21, R6 ;  /* 0x0000000615097221 */ /* 0x008fe20000010000 */
[----:B------:R-:W-:Y:S01]  /*190c0*/  IMAD.U32 R11, RZ, RZ, UR5 ;  /* 0x00000005ff0b7e24 */ /* 0x000fe2000f8e00ff */
[----:B------:R-:W-:Y:S01]  /*190d0*/  ST.E desc[UR44][R16.64+0x240], R27 ;  /* 0x0002401b10007985 */ /* 0x000fe2000c10192c */
[----:B------:R-:W-:-:S03]  /*190e0*/  FADD.FTZ R13, R19, R8 ;  /* 0x00000008130d7221 */ /* 0x000fc60000010000 */
[----:B------:R-:W-:Y:S04]  /*190f0*/  ST.E desc[UR44][R16.64+0x220], R9 ;  /* 0x0002200910007985 */ /* 0x000fe8000c10192c */
[----:B------:R0:W-:Y:S04]  /*19100*/  ST.E desc[UR44][R16.64+0x224], R13 ;  /* 0x0002240d10007985 */ /* 0x0001e8000c10192c */
[----:B------:R-:W2:Y:S02]  /*19110*/  LD.E R6, desc[UR44][R10.64] ;  /* 0x0000002c0a067980 */ /* 0x000ea4000c101900 */
[----:B--2---:R-:W-:-:S05]  /*19120*/  FMUL.FTZ R39, R7, R6 ;  /* 0x0000000607277220 */ /* 0x004fca0000410000 */
[----:B------:R1:W-:Y:S04]  /*19130*/  ST.E desc[UR44][R10.64], R39 ;  /* 0x000000270a007985 */ /* 0x0003e8000c10192c */
[----:B------:R-:W0:Y:S04]  /*19140*/  LD.E R148, desc[UR44][R16.64+0x250] ;  /* 0x0002502c10947980 */ /* 0x000e28000c101900 */
[----:B------:R-:W2:Y:S04]  /*19150*/  LD.E R150, desc[UR44][R16.64+0x434] ;  /* 0x0004342c10967980 */ /* 0x000ea8000c101900 */
[----:B------:R-:W3:Y:S04]  /*19160*/  LD.E R146, desc[UR44][R16.64+0x254] ;  /* 0x0002542c10927980 */ /* 0x000ee8000c101900 */
[----:B------:R-:W1:Y:S04]  /*19170*/  LD.E R144, desc[UR44][R16.64+0x260] ;  /* 0x0002602c10907980 */ /* 0x000e68000c101900 */
        /* <DEDUP_REMOVED lines=62> */
[----:B---3--:R-:W-:-:S03]  /*19560*/  FMUL.FTZ R27, R7, R146 ;  /* 0x00000092071b7220 */ /* 0x008fc60000410000 */
[----:B------:R2:W-:Y:S01]  /*19570*/  ST.E desc[UR44][R16.64+0x434], R9 ;  /* 0x0004340910007985 */ /* 0x0005e2000c10192c */
[C---:B-1----:R-:W-:Y:S01]  /*19580*/  FMUL.FTZ R39, R7.reuse, R144 ;  /* 0x0000009007277220 */ /* 0x042fe20000410000 */
[C---:B----4-:R-:W-:Y:S01]  /*19590*/  FMUL.FTZ R41, R7.reuse, R142 ;  /* 0x0000008e07297220 */ /* 0x050fe20000410000 */
[C---:B------:R-:W-:Y:S01]  /*195a0*/  FMUL.FTZ R43, R7.reuse, R128 ;  /* 0x00000080072b7220 */ /* 0x040fe20000410000 */
[C---:B0-----:R-:W-:Y:S01]  /*195b0*/  FMUL.FTZ R13, R7.reuse, R134 ;  /* 0x00000086070d7220 */ /* 0x041fe20000410000 */
[C---:B--2---:R-:W-:Y:S01]  /*195c0*/  FMUL.FTZ R9, R7.reuse, R136 ;  /* 0x0000008807097220 */ /* 0x044fe20000410000 */
        /* <DEDUP_REMOVED lines=29> */
[C---:B-1----:R-:W-:Y:S01]  /*197a0*/  FMUL.FTZ R41, R7.reuse, R112 ;  /* 0x0000007007297220 */ /* 0x042fe20000410000 */
[C---:B--2---:R-:W-:Y:S01]  /*197b0*/  FMUL.FTZ R43, R7.reuse, R106 ;  /* 0x0000006a072b7220 */ /* 0x044fe20000410000 */
[C---:B---3--:R-:W-:Y:S01]  /*197c0*/  FMUL.FTZ R13, R7.reuse, R102 ;  /* 0x00000066070d7220 */ /* 0x048fe20000410000 */
[C---:B0-----:R-:W-:Y:S01]  /*197d0*/  FMUL.FTZ R9, R7.reuse, R104 ;  /* 0x0000006807097220 */ /* 0x041fe20000410000 */
        /* <DEDUP_REMOVED lines=54> */
[----:B------:R0:W-:Y:S01]  /*19b40*/  ST.E desc[UR44][R16.64+0x3a4], R27 ;  /* 0x0003a41b10007985 */ /* 0x0001e2000c10192c */
        /* <DEDUP_REMOVED lines=16> */
[----:B------:R-:W-:Y:S02]  /*19c50*/  IMAD.U32 R8, RZ, RZ, UR6 ;  /* 0x00000006ff087e24 */ /* 0x000fe4000f8e00ff */
[----:B---3--:R-:W-:Y:S01]  /*19c60*/  FMUL.FTZ R13, R7, R24 ;  /* 0x00000018070d7220 */ /* 0x008fe20000410000 */
[----:B0-----:R-:W-:Y:S01]  /*19c70*/  IMAD.U32 R9, RZ, RZ, UR5 ;  /* 0x00000005ff097e24 */ /* 0x001fe2000f8e00ff */
[----:B------:R0:W-:Y:S04]  /*19c80*/  ST.E desc[UR44][R16.64+0x3f0], R27 ;  /* 0x0003f01b10007985 */ /* 0x0001e8000c10192c */
        /* <DEDUP_REMOVED lines=8> */
[----:B------:R-:W0:Y:S01]  /*19d10*/  LD.E R12, desc[UR44][R8.64] ;  /* 0x0000002c080c7980 */ /* 0x000e22000c101900 */
[----:B------:R-:W-:Y:S01]  /*19d20*/  ULOP3.LUT UR4, UR4, 0xc, URZ, 0xfc, !UPT ;  /* 0x0000000c04047892 */ /* 0x000fe2000f8efc3f */
[----:B------:R-:W-:-:S05]  /*19d30*/  MOV R7, UR5 ;  /* 0x0000000500077c02 */ /* 0x000fca0008000f00 */
[----:B------:R-:W-:Y:S02]  /*19d40*/  IMAD.U32 R6, RZ, RZ, UR4 ;  /* 0x00000004ff067e24 */ /* 0x000fe4000f8e00ff */
[----:B0-----:R-:W-:-:S05]  /*19d50*/  FMUL.FTZ R27, R25, R12 ;  /* 0x0000000c191b7220 */ /* 0x001fca0000410000 */
[----:B------:R0:W-:Y:S04]  /*19d60*/  ST.E desc[UR44][R8.64], R27 ;  /* 0x0000001b08007985 */ /* 0x0001e8000c10192c */
[----:B------:R-:W1:Y:S02]  /*19d70*/  LD.E R12, desc[UR44][R6.64] ;  /* 0x0000002c060c7980 */ /* 0x000e64000c101900 */
[----:B-1----:R-:W-:-:S05]  /*19d80*/  FMUL.FTZ R13, R25, R12 ;  /* 0x0000000c190d7220 */ /* 0x002fca0000410000 */
[----:B------:R1:W-:Y:S04]  /*19d90*/  ST.E desc[UR44][R6.64], R13 ;  /* 0x0000000d06007985 */ /* 0x0003e8000c10192c */
        /* <DEDUP_REMOVED lines=60> */
[----:B-1----:R-:W2:Y:S04]  /*1a160*/  LD.E R13, desc[UR44][R16.64+0x42c] ;  /* 0x00042c2c100d7980 */ /* 0x002ea8000c101900 */
[----:B------:R-:W2:Y:S01]  /*1a170*/  LD.E R24, desc[UR44][R16.64+0x438] ;  /* 0x0004382c10187980 */ /* 0x000ea2000c101900 */
[C---:B---3--:R-:W-:Y:S01]  /*1a180*/  FMUL.FTZ R93, R25.reuse, R93 ;  /* 0x0000005d195d7220 */ /* 0x048fe20000410000 */
        /* <DEDUP_REMOVED lines=76> */
[C---:B------:R-:W-:Y:S01]  /*1a650*/  FMUL.FTZ R55, R25.reuse, R42 ;  /* 0x0000002a19377220 */ /* 0x040fe20000410000 */
[C---:B------:R-:W-:Y:S01]  /*1a660*/  FMUL.FTZ R61, R25.reuse, R44 ;  /* 0x0000002c193d7220 */ /* 0x040fe20000410000 */
[C---:B------:R-:W-:Y:S01]  /*1a670*/  FMUL.FTZ R41, R25.reuse, R41 ;  /* 0x0000002919297220 */ /* 0x040fe20000410000 */
[C---:B------:R-:W-:Y:S01]  /*1a680*/  FMUL.FTZ R27, R25.reuse, R27 ;  /* 0x0000001b191b7220 */ /* 0x040fe20000410000 */
[C---:B---3--:R-:W-:Y:S01]  /*1a690*/  FMUL.FTZ R47, R25.reuse, R40 ;  /* 0x00000028192f7220 */ /* 0x048fe20000410000 */
[C---:B------:R-:W-:Y:S01]  /*1a6a0*/  FMUL.FTZ R39, R25.reuse, R39 ;  /* 0x0000002719277220 */ /* 0x040fe20000410000 */
[C---:B-1----:R-:W-:Y:S01]  /*1a6b0*/  FMUL.FTZ R49, R25.reuse, R38 ;  /* 0x0000002619317220 */ /* 0x042fe20000410000 */
[----:B0-----:R-:W-:Y:S01]  /*1a6c0*/  FMUL.FTZ R43, R25, R26 ;  /* 0x0000001a192b7220 */ /* 0x001fe20000410000 */
        /* <DEDUP_REMOVED lines=49> */
[----:B------:R-:W3:Y:S04]  /*1a9e0*/  LD.E R43, desc[UR44][R6.64] ;  /* 0x0000002c062b7980 */ /* 0x000ee8000c101900 */
[----:B---3--:R3:W-:Y:S04]  /*1a9f0*/  ST.E desc[UR44][R6.64], R43 ;  /* 0x0000002b06007985 */ /* 0x0087e8000c10192c */
[----:B------:R-:W4:Y:S04]  /*1aa00*/  LD.E R25, desc[UR44][R16.64+0x250] ;  /* 0x0002502c10197980 */ /* 0x000f28000c101900 */
        /* <DEDUP_REMOVED lines=76> */
[----:B------:R-:W-:Y:S04]  /*1aed0*/  ST.E desc[UR44][R16.64+0x258], R47 ;  /* 0x0002582f10007985 */ /* 0x000fe8000c10192c */
[----:B------:R1:W-:Y:S04]  /*1aee0*/  ST.E desc[UR44][R16.64+0x25c], R27 ;  /* 0x00025c1b10007985 */ /* 0x0003e8000c10192c */
[----:B------:R-:W-:Y:S04]  /*1aef0*/  ST.E desc[UR44][R16.64+0x260], R49 ;  /* 0x0002603110007985 */ /* 0x000fe8000c10192c */
[----:B------:R-:W-:Y:S04]  /*1af00*/  ST.E desc[UR44][R16.64+0x264], R51 ;  /* 0x0002643310007985 */ /* 0x000fe8000c10192c */
[----:B------:R1:W-:Y:S04]  /*1af10*/  ST.E desc[UR44][R16.64+0x268], R39 ;  /* 0x0002682710007985 */ /* 0x0003e8000c10192c */
[----:B------:R-:W-:Y:S04]  /*1af20*/  ST.E desc[UR44][R16.64+0x26c], R53 ;  /* 0x00026c3510007985 */ /* 0x000fe8000c10192c */
[----:B--2---:R2:W-:Y:S04]  /*1af30*/  ST.E desc[UR44][R16.64+0x270], R41 ;  /* 0x0002702910007985 */ /* 0x0045e8000c10192c */
[----:B------:R-:W-:Y:S04]  /*1af40*/  ST.E desc[UR44][R16.64+0x274], R55 ;  /* 0x0002743710007985 */ /* 0x000fe8000c10192c */
[----:B---3--:R3:W-:Y:S04]  /*1af50*/  ST.E desc[UR44][R16.64+0x278], R43 ;  /* 0x0002782b10007985 */ /* 0x0087e8000c10192c */
[----:B------:R3:W-:Y:S04]  /*1af60*/  ST.E desc[UR44][R16.64+0x27c], R57 ;  /* 0x00027c3910007985 */ /* 0x0007e8000c10192c */
[----:B------:R3:W-:Y:S04]  /*1af70*/  ST.E desc[UR44][R16.64+0x280], R59 ;  /* 0x0002803b10007985 */ /* 0x0007e8000c10192c */
[----:B------:R3:W-:Y:S04]  /*1af80*/  ST.E desc[UR44][R16.64+0x284], R61 ;  /* 0x0002843d10007985 */ /* 0x0007e8000c10192c */
[----:B------:R3:W-:Y:S04]  /*1af90*/  ST.E desc[UR44][R16.64+0x288], R63 ;  /* 0x0002883f10007985 */ /* 0x0007e8000c10192c */
[----:B------:R3:W-:Y:S04]  /*1afa0*/  ST.E desc[UR44][R16.64+0x28c], R65 ;  /* 0x00028c4110007985 */ /* 0x0007e8000c10192c */
[----:B0-----:R-:W4:Y:S04]  /*1afb0*/  LD.E R25, desc[UR44][R16.64+0x290] ;  /* 0x0002902c10197980 */ /* 0x001f28000c101900 */
[----:B-1----:R-:W4:Y:S04]  /*1afc0*/  LD.E R27, desc[UR44][R16.64+0x298] ;  /* 0x0002982c101b7980 */ /* 0x002f28000c101900 */
        /* <DEDUP_REMOVED lines=76> */
[----:B--2---:R2:W-:Y:S04]  /*1b490*/  ST.E desc[UR44][R16.64+0x2a8], R41 ;  /* 0x0002a82910007985 */ /* 0x0045e8000c10192c */
[----:B---3--:R3:W-:Y:S04]  /*1b4a0*/  ST.E desc[UR44][R16.64+0x2b0], R43 ;  /* 0x0002b02b10007985 */ /* 0x0087e8000c10192c */
        /* <DEDUP_REMOVED lines=77> */
[----:B0-----:R-:W3:Y:S01]  /*1b980*/  LDL R25, [R1+0x68] ;  /* 0x0000680001197983 */ /* 0x001ee20000100800 */
[----:B------:R-:W-:-:S02]  /*1b990*/  IMAD R12, R24, 0xc00, R12 ;  /* 0x00000c00180c7824 */ /* 0x000fc400078e020c */
[----:B-1----:R-:W-:Y:S01]  /*1b9a0*/  IMAD.MOV.U32 R27, RZ, RZ, R13 ;  /* 0x000000ffff1b7224 */ /* 0x002fe200078e000d */
[----:B------:R-:W-:Y:S01]  /*1b9b0*/  F2FP.F16.F32.PACK_AB R160, R37, R160 ;  /* 0x000000a025a0723e */ /* 0x000fe200000000ff */
[C---:B------:R-:W-:Y:S01]  /*1b9c0*/  VIADD R24, R12.reuse, 0x80 ;  /* 0x000000800c187836 */ /* 0x040fe20000000000 */
[----:B------:R-:W-:Y:S01]  /*1b9d0*/  F2FP.F16.F32.PACK_AB R161, R161, R36 ;  /* 0x00000024a1a1723e */ /* 0x000fe200000000ff */
[----:B------:R-:W-:Y:S01]  /*1b9e0*/  VIADD R26, R12, 0x100 ;  /* 0x000001000c1a7836 */ /* 0x000fe20000000000 */
[----:B------:R-:W-:Y:S01]  /*1b9f0*/  R2UR UR15, R27 ;  /* 0x000000001b0f72ca */ /* 0x000fe200000e0000 */
[----:B------:R-:W3:Y:S01]  /*1ba00*/  LD.E R36, desc[UR44][R16.64+0x270] ;  /* 0x0002702c10247980 */ /* 0x000ee2000c101900 */
[----:B------:R-:W-:Y:S02]  /*1ba10*/  R2UR UR10, R24 ;  /* 0x00000000180a72ca */ /* 0x000fe400000e0000 */
[----:B------:R-:W-:Y:S01]  /*1ba20*/  R2UR UR14, R26 ;  /* 0x000000001a0e72ca */ /* 0x000fe200000e0000 */
[----:B------:R-:W3:Y:S01]  /*1ba30*/  LD.E R24, desc[UR44][R16.64+0x240] ;  /* 0x0002402c10187980 */ /* 0x000ee2000c101900 */
[----:B------:R-:W-:-:S02]  /*1ba40*/  F2FP.F16.F32.PACK_AB R162, R162, R35 ;  /* 0x00000023a2a2723e */ /* 0x000fc400000000ff */
[----:B------:R-:W-:Y:S01]  /*1ba50*/  F2FP.F16.F32.PACK_AB R163, R163, R34 ;  /* 0x00000022a3a3723e */ /* 0x000fe200000000ff */
[----:B------:R-:W3:Y:S01]  /*1ba60*/  LD.E R35, desc[UR44][R16.64+0x26c] ;  /* 0x00026c2c10237980 */ /* 0x000ee2000c101900 */
[----:B------:R-:W-:Y:S02]  /*1ba70*/  F2FP.F16.F32.PACK_AB R168, R168, R33 ;  /* 0x00000021a8a8723e */ /* 0x000fe400000000ff */
[----:B------:R-:W-:Y:S01]  /*1ba80*/  F2FP.F16.F32.PACK_AB R169, R169, R32 ;  /* 0x00000020a9a9723e */ /* 0x000fe200000000ff */
[----:B------:R-:W3:Y:S01]  /*1ba90*/  LD.E R33, desc[UR44][R16.64+0x264] ;  /* 0x0002642c10217980 */ /* 0x000ee2000c101900 */
[----:B------:R-:W-:Y:S02]  /*1baa0*/  F2FP.F16.F32.PACK_AB R170, R170, R31 ;  /* 0x0000001faaaa723e */ /* 0x000fe400000000ff */
[----:B------:R-:W-:Y:S01]  /*1bab0*/  F2FP.F16.F32.PACK_AB R171, R171, R30 ;  /* 0x0000001eabab723e */ /* 0x000fe200000000ff */
[----:B------:R-:W3:Y:S01]  /*1bac0*/  LD.E R31, desc[UR44][R16.64+0x25c] ;  /* 0x00025c2c101f7980 */ /* 0x000ee2000c101900 */
[----:B------:R-:W-:-:S02]  /*1bad0*/  F2FP.F16.F32.PACK_AB R176, R176, R29 ;  /* 0x0000001db0b0723e */ /* 0x000fc400000000ff */
[----:B------:R-:W-:Y:S01]  /*1bae0*/  F2FP.F16.F32.PACK_AB R177, R177, R28 ;  /* 0x0000001cb1b1723e */ /* 0x000fe200000000ff */
        /* <DEDUP_REMOVED lines=9> */
[----:B--2---:R-:W4:Y:S04]  /*1bb80*/  LD.E R41, desc[UR44][R16.64+0x284] ;  /* 0x0002842c10297980 */ /* 0x004f28000c101900 */
[----:B------:R-:W4:Y:S04]  /*1bb90*/  LD.E R42, desc[UR44][R16.64+0x288] ;  /* 0x0002882c102a7980 */ /* 0x000f28000c101900 */
[----:B---3--:R-:W4:Y:S04]  /*1bba0*/  LD.E R43, desc[UR44][R16.64+0x28c] ;  /* 0x00028c2c102b7980 */ /* 0x008f28000c101900 */
        /* <DEDUP_REMOVED lines=56> */
[----:B------:R-:W-:Y:S01]  /*1bf30*/  ISETP.NE.U32.AND P0, PT, R25, RZ, PT ;  /* 0x000000ff1900720c */ /* 0x000fe20003f05070 */
[----:B------:R-:W-:-:S02]  /*1bf40*/  IMAD.MOV.U32 R25, RZ, RZ, R13 ;  /* 0x000000ffff197224 */ /* 0x000fc400078e000d */
[----:B------:R-:W4:Y:S03]  /*1bf50*/  LD.E R100, desc[UR44][R16.64+0x370] ;  /* 0x0003702c10647980 */ /* 0x000f26000c101900 */
        /* <DEDUP_REMOVED lines=57> */
[----:B------:R-:W-:Y:S01]  /*1c2f0*/  VOTEU.ANY UP0, P0 ;  /* 0x00000000003f7886 */ /* 0x000fe20000000100 */
[----:B----4-:R-:W-:-:S11]  /*1c300*/  WARPGROUP.ARRIVE ;  /* 0x00000000000079c5 */ /* 0x010fd60000000000 */
[----:B------:R-:W-:Y:S01]  /*1c310*/  HGMMA.64x256x16.F32 R24, R160, gdesc[UR4].tnspB, R24, UP0, gsb0 ;  /* 0x43e00004a0187df0 */ /* 0x000fe2000b800818 */
[----:B------:R-:W-:Y:S02]  /*1c320*/  F2FP.F16.F32.PACK_AB R178, R178, R15 ;  /* 0x0000000fb2b2723e */ /* 0x000fe400000000ff */
[----:B------:R-:W-:Y:S01]  /*1c330*/  F2FP.F16.F32.PACK_AB R179, R14, R179 ;  /* 0x000000b30eb3723e */ /* 0x000fe200000000ff */
        /* <DEDUP_REMOVED lines=816> */
[----:B--2---:R-:W-:Y:S04]  /*1f640*/  ST.E desc[UR44][R10.64], R15 ;  /* 0x0000000f0a007985 */ /* 0x004fe8000c10192c */
[----:B------:R-:W2:Y:S04]  /*1f650*/  LD.E R19, desc[UR44][R8.64] ;  /* 0x0000002c08137980 */ /* 0x000ea8000c101900 */
[----:B--2---:R1:W-:Y:S04]  /*1f660*/  ST.E desc[UR44][R8.64], R19 ;  /* 0x0000001308007985 */ /* 0x0043e8000c10192c */
[----:B------:R-:W2:Y:S04]  /*1f670*/  LD.E R21, desc[UR44][R6.64] ;  /* 0x0000002c06157980 */ /* 0x000ea8000c101900 */
[----:B--2---:R2:W-:Y:S04]  /*1f680*/  ST.E desc[UR44][R6.64], R21 ;  /* 0x0000001506007985 */ /* 0x0045e8000c10192c */
[----:B0-----:R-:W3:Y:S04]  /*1f690*/  LD.E R5, desc[UR44][R16.64+0x250] ;  /* 0x0002502c10057980 */ /* 0x001ee8000c101900 */
[----:B-1----:R-:W4:Y:S04]  /*1f6a0*/  LD.E R8, desc[UR44][R16.64+0x25c] ;  /* 0x00025c2c10087980 */ /* 0x002f28000c101900 */
[----:B--2---:R-:W2:Y:S04]  /*1f6b0*/  LD.E R6, desc[UR44][R16.64+0x254] ;  /* 0x0002542c10067980 */ /* 0x004ea8000c101900 */
        /* <DEDUP_REMOVED lines=121> */
[----:B---3--:R-:W-:Y:S04]  /*1fe50*/  ST.E desc[UR44][R16.64+0x250], R5 ;  /* 0x0002500510007985 */ /* 0x008fe8000c10192c */
[----:B--2---:R-:W-:Y:S04]  /*1fe60*/  ST.E desc[UR44][R16.64+0x254], R6 ;  /* 0x0002540610007985 */ /* 0x004fe8000c10192c */
        /* <DEDUP_REMOVED lines=130> */
.L_x_13195:
[----:B------:R-:W-:Y:S05]  /*20690*/  BSYNC B0 ;  /* 0x0000000000007941 */ /* 0x000fea0003800000 */
.L_x_13194:
        /* <DEDUP_REMOVED lines=9> */
.L_x_13177:
[----:B------:R-:W-:-:S13]  /*20730*/  ISETP.GE.AND P0, PT, R0, R202, PT ;  /* 0x000000ca0000720c */ /* 0x000fda0003f06270 */
[----:B------:R-:W-:Y:S05]  /*20740*/  @!P0 BRA `(.L_x_13197) ;  /* 0x000000b000d08947 */ /* 0x000fea0003800000 */
[----:B------:R0:W5:Y:S02]  /*20750*/  LDL.64 R2, [R1+0x158] ;  /* 0x0001580001027983 */ /* 0x0001640000100a00 */
.L_x_13226:
        /* <DEDUP_REMOVED lines=21> */
.L_x_13199:
[----:B------:R-:W-:Y:S05]  /*208b0*/  BSYNC B0 ;  /* 0x0000000000007941 */ /* 0x000fea0003800000 */
.L_x_13198:
        /* <DEDUP_REMOVED lines=13> */
.L_x_13201:
[----:B------:R-:W-:Y:S05]  /*20990*/  BSYNC B0 ;  /* 0x0000000000007941 */ /* 0x000fea0003800000 */
.L_x_13200:
[----:B------:R-:W-:Y:S04]  /*209a0*/  BSSY B0, `(.L_x_13202) ;  /* 0x0000008000007945 */ /* 0x000fe80003800000 */
[----:B------:R-:W-:Y:S05]  /*209b0*/  @P0 BRA `(.L_x_13203) ;  /* 0x0000000000180947 */ /* 0x000fea0003800000 */
[----:B------:R-:W2:Y:S01]  /*209c0*/  LD.E.64 R4, desc[UR44][R18.64+0x18] ;  /* 0x0000182c12047980 */ /* 0x000ea2000c101b00 */
[----:B-----5:R-:W-:Y:S02]  /*209d0*/  SHF.L.U32 R9, R9, 0x1f, RZ ;  /* 0x0000001f09097819 */ /* 0x020fe400000006ff */
[----:B--2---:R-:W-:-:S04]  /*209e0*/  MOV R5, R4 ;  /* 0x0000000400057202 */ /* 0x004fc80000000f00 */
[----:B------:R-:W-:-:S04]  /*209f0*/  LEA R8, R8, R5, 0x3 ;  /* 0x0000000508087211 */ /* 0x000fc800078e18ff */
[----:B------:R-:W1:Y:S02]  /*20a00*/  SYNCS.PHASECHK.TRANS64.TRYWAIT P0, [R8+URZ], R9 ;  /* 0x00000009080075a7 */ /* 0x000e64000800017f */
[----:B-1----:R-:W-:Y:S05]  /*20a10*/  @!P0 BRA `(.L_x_13204) ;  /* 0x000001b4002c8947 */ /* 0x002fea0003800000 */
.L_x_13203:
[----:B------:R-:W-:Y:S05]  /*20a20*/  BSYNC B0 ;  /* 0x0000000000007941 */ /* 0x000fea0003800000 */
.L_x_13202:
[----:B------:R-:W2:Y:S04]  /*20a30*/  LD.E R5, desc[UR44][R2.64] ;  /* 0x0000002c02057980 */ /* 0x000ea8000c101900 */
[----:B------:R-:W2:Y:S01]  /*20a40*/  LDL.64 R14, [R1+0x80] ;  /* 0x00008000010e7983 */ /* 0x000ea20000100a00 */
[----:B------:R-:W-:Y:S05]  /*20a50*/  WARPSYNC.ALL ;  /* 0x0000000000007948 */ /* 0x000fea0003800000 */
[----:B------:R3:W-:Y:S04]  /*20a60*/  STL [R1+0x60], RZ ;  /* 0x000060ff01007387 */ /* 0x0007e80000100800 */
[----:B------:R-:W4:Y:S01]  /*20a70*/  LD.E.64 R20, desc[UR44][R16.64+0x78] ;  /* 0x0000782c10147980 */ /* 0x000f22000c101b00 */
[----:B------:R-:W-:-:S05]  /*20a80*/  IMAD.MOV.U32 R4, RZ, RZ, 0x1 ;  /* 0x00000001ff047424 */ /* 0x000fca00078e00ff */
[----:B------:R3:W-:Y:S04]  /*20a90*/  STL [R1+0x60], R4 ;  /* 0x0000600401007387 */ /* 0x0007e80000100800 */
[----:B-1---5:R-:W3:Y:S04]  /*20aa0*/  LD.E.64 R8, desc[UR44][R16.64+0x78] ;  /* 0x0000782c10087980 */ /* 0x022ee8000c101b00 */
        /* <DEDUP_REMOVED lines=51> */
.L_x_13206:
[----:B------:R-:W-:Y:S05]  /*20de0*/  BSYNC B0 ;  /* 0x0000000000007941 */ /* 0x000fea0003800000 */
.L_x_13205:
        /* <DEDUP_REMOVED lines=13> */
.L_x_13208:
[----:B------:R-:W-:Y:S05]  /*20ec0*/  BSYNC B0 ;  /* 0x0000000000007941 */ /* 0x000fea0003800000 */
.L_x_13207:
        /* <DEDUP_REMOVED lines=8> */
.L_x_13210:
[----:B------:R-:W-:Y:S05]  /*20f50*/  BSYNC B0 ;  /* 0x0000000000007941 */ /* 0x000fea0003800000 */
.L_x_13209:
        /* <DEDUP_REMOVED lines=177> */
[----:B------:R2:W-:Y:S01]  /*21a70*/  STL [R1+0x70], R4 ;  /* 0x0000700401007387 */ /* 0x0005e20000100800 */
[----:B------:R-:W-:-:S02]  /*21a80*/  WARPGROUP.DEPBAR.LE gsb0, 0x0 ;  /* 0x00008000000079c5 */ /* 0x000fc40000010000 */
[----:B------:R-:W-:-:S06]  /*21a90*/  WARPGROUP.ARRIVE ;  /* 0x00000000000079c5 */ /* 0x000fcc0000000000 */
[----:B------:R-:W-:Y:S01]  /*21aa0*/  HGMMA.64x96x16.F32 R24, gdesc[UR4], R24, gsb0 ;  /* 0x01600000041879f0 */ /* 0x000fe20008000818 */
[----:B------:R2:W-:Y:S01]  /*21ab0*/  STL [R1+0x70], R4 ;  /* 0x0000700401007387 */ /* 0x0005e20000100800 */
[----:B-1----:R-:W-:-:S03]  /*21ac0*/  SHF.R.U32.HI R103, RZ, 0x7, R72 ;  /* 0x00000007ff677819 */ /* 0x002fc60000011648 */
        /* <DEDUP_REMOVED lines=16> */
[----:B------:R-:W3:Y:S04]  /*21bd0*/  LD.E R6, desc[UR44][R18.64] ;  /* 0x0000002c12067980 */ /* 0x000ee8000c101900 */
[----:B------:R2:W5:Y:S01]  /*21be0*/  LD.E R5, desc[UR44][R2.64] ;  /* 0x0000002c02057980 */ /* 0x000562000c101900 */
[----:B------:R-:W-:Y:S01]  /*21bf0*/  BSSY B0, `(.L_x_13212) ;  /* 0x0000005000007945 */ /* 0x000fe20003800000 */
[----:B---3--:R-:W-:-:S04]  /*21c00*/  LOP3.LUT R6, R6, 0x1, RZ, 0xfc, !PT ;  /* 0x0000000106067812 */ /* 0x008fc800078efcff */
[----:B------:R-:W-:-:S13]  /*21c10*/  ISETP.NE.AND P0, PT, R6, 0x3, PT ;  /* 0x000000030600780c */ /* 0x000fda0003f05270 */
[----:B--2---:R-:W-:Y:S05]  /*21c20*/  @!P0 BRA `(.L_x_13213) ;  /* 0x0000000000048947 */ /* 0x004fea0003800000 */
[----:B------:R-:W-:Y:S01]  /*21c30*/  BPT.TRAP 0x1 ;  /* 0x000000040000795c */ /* 0x000fe20000300000 */
.L_x_13213:
[----:B------:R-:W-:Y:S05]  /*21c40*/  BSYNC B0 ;  /* 0x0000000000007941 */ /* 0x000fea0003800000 */
.L_x_13212:
        /* <DEDUP_REMOVED lines=19> */
[-C--:B------:R-:W-:Y:S01]  /*21d80*/  FMUL.FTZ R77, R33, R20.reuse ;  /* 0x00000014214d7220 */ /* 0x080fe20000410000 */
[----:B------:R-:W-:-:S02]  /*21d90*/  FMUL.FTZ R33, R47, R20 ;  /* 0x000000142f217220 */ /* 0x000fc40000410000 */
[----:B------:R-:W-:Y:S01]  /*21da0*/  LEA.HI R47, R39, R74, RZ, 0x7 ;  /* 0x0000004a272f7211 */ /* 0x000fe200078f38ff */
[-C--:B------:R-:W-:Y:S01]  /*21db0*/  FMUL.FTZ R79, R37, R20.reuse ;  /* 0x00000014254f7220 */ /* 0x080fe20000410000 */
[-C--:B------:R-:W-:Y:S01]  /*21dc0*/  FMUL.FTZ R37, R55, R20.reuse ;  /* 0x0000001437257220 */ /* 0x080fe20000410000 */
[-C--:B-1----:R-:W-:Y:S01]  /*21dd0*/  FMUL.FTZ R5, R24, R20.reuse ;  /* 0x0000001418057220 */ /* 0x082fe20000410000 */
[----:B------:R-:W-:Y:S01]  /*21de0*/  LOP3.LUT R55, R47, 0xffffff80, RZ, 0xc0, !PT ;  /* 0xffffff802f377812 */ /* 0x000fe200078ec0ff */
        /* <DEDUP_REMOVED lines=29> */
[--C-:B------:R-:W-:Y:S01]  /*21fc0*/  SHF.R.S32.HI R58, RZ, 0x2, R59.reuse ;  /* 0x00000002ff3a7819 */ /* 0x100fe2000001143b */
[----:B------:R-:W-:Y:S01]  /*21fd0*/  FMUL.FTZ R54, R61, R20 ;  /* 0x000000143d367220 */ /* 0x000fe20000410000 */
[----:B------:R-:W-:-:S02]  /*21fe0*/  SHF.R.S32.HI R55, RZ, 0x1f, R59 ;  /* 0x0000001fff377819 */ /* 0x000fc4000001143b */
[----:B------:R-:W-:Y:S02]  /*21ff0*/  LOP3.LUT R61, R48, 0xfffffffc, RZ, 0xc0, !PT ;  /* 0xfffffffc303d7812 */ /* 0x000fe400078ec0ff */
[----:B------:R-:W-:Y:S02]  /*22000*/  LEA.HI R55, R55, R58, RZ, 0x3 ;  /* 0x0000003a37377211 */ /* 0x000fe400078f18ff */
[----:B------:R-:W-:Y:S01]  /*22010*/  SHF.R.S32.HI R48, RZ, 0x7, R47 ;  /* 0x00000007ff307819 */ /* 0x000fe2000001142f */
[----:B------:R-:W-:Y:S01]  /*22020*/  IMAD.IADD R74, R74, 0x1, -R61 ;  /* 0x000000014a4a7824 */ /* 0x000fe200078e0a3d */
[----:B------:R-:W-:Y:S02]  /*22030*/  LOP3.LUT R61, R55, 0xfffffff8, RZ, 0xc0, !PT ;  /* 0xfffffff8373d7812 */ /* 0x000fe400078ec0ff */
[----:B------:R-:W-:Y:S02]  /*22040*/  LEA.HI R57, R57, R56, RZ, 0x5 ;  /* 0x0000003839397211 */ /* 0x000fe400078f28ff */
[----:B------:R-:W-:Y:S01]  /*22050*/  LEA.HI R47, R47, R48, RZ, 0x1 ;  /* 0x000000302f2f7211 */ /* 0x000fe200078f08ff */
[----:B------:R-:W-:-:S02]  /*22060*/  IMAD.IADD R61, R58, 0x1, -R61 ;  /* 0x000000013a3d7824 */ /* 0x000fc400078e0a3d */
[-C--:B------:R-:W-:Y:S01]  /*22070*/  FMUL.FTZ R78, R36, R20.reuse ;  /* 0x00000014244e7220 */ /* 0x080fe20000410000 */
[----:B------:R-:W-:Y:S01]  /*22080*/  SHF.R.S32.HI R58, RZ, 0x5, R57 ;  /* 0x00000005ff3a7819 */ /* 0x000fe20000011439 */
[-C--:B------:R-:W-:Y:S01]  /*22090*/  FMUL.FTZ R36, R50, R20.reuse ;  /* 0x0000001432247220 */ /* 0x080fe20000410000 */
[-C--:B------:R-:W-:Y:S01]  /*220a0*/  FMUL.FTZ R50, R53, R20.reuse ;  /* 0x0000001435327220 */ /* 0x080fe20000410000 */
[----:B------:R-:W-:Y:S01]  /*220b0*/  LOP3.LUT R47, R47, 0x3fffffe, RZ, 0xc0, !PT ;  /* 0x03fffffe2f2f7812 */ /* 0x000fe200078ec0ff */
[----:B------:R-:W-:Y:S01]  /*220c0*/  FMUL.FTZ R53, R60, R20 ;  /* 0x000000143c357220 */ /* 0x000fe20000410000 */
        /* <DEDUP_REMOVED lines=11> */
[----:B------:R-:W-:Y:S02]  /*22180*/  @P0 SHF.R.U32.HI R6, RZ, R72, R61 ;  /* 0x00000048ff060219 */ /* 0x000fe4000001163d */
[----:B------:R-:W-:Y:S01]  /*22190*/  LOP3.LUT R59, R59, 0x7ffffffc, RZ, 0xc0, !PT ;  /* 0x7ffffffc3b3b7812 */ /* 0x000fe200078ec0ff */
[----:B------:R-:W-:Y:S02]  /*221a0*/  IMAD.MOV.U32 R61, RZ, RZ, -0x60 ;  /* 0xffffffa0ff3d7424 */ /* 0x000fe400078e00ff */
[----:B------:R-:W1:Y:S01]  /*221b0*/  SHFL.IDX PT, R64, R6, RZ, 0x1c1f ;  /* 0x001c1fff06407589 */ /* 0x000e6200000e0000 */
[-C--:B------:R-:W-:Y:S01]  /*221c0*/  FMUL.FTZ R80, R40, R20.reuse ;  /* 0x0000001428507220 */ /* 0x080fe20000410000 */
[----:B------:R-:W-:Y:S01]  /*221d0*/  IADD3 R59, R56, -R59, RZ ;  /* 0x8000003b383b7210 */ /* 0x000fe20007ffe0ff */
        /* <DEDUP_REMOVED lines=9> */
[----:B------:R-:W-:Y:S01]  /*22270*/  FMUL.FTZ R20, R71, R20 ;  /* 0x0000001447147220 */ /* 0x000fe20000410000 */
[----:B------:R-:W2:Y:S01]  /*22280*/  MUFU.TANH R5, R5 ;  /* 0x0000000500057308 */ /* 0x000ea20000002400 */
[----:B------:R-:W-:Y:S01]  /*22290*/  IMAD R59, R59, -0x2, R60 ;  /* 0xfffffffe3b3b7824 */ /* 0x000fe200078e023c */
[----:B------:R-:W-:-:S06]  /*222a0*/  LOP3.LUT R61, RZ, R10, RZ, 0x33, !PT ;  /* 0x0000000aff3d7212 */ /* 0x000fcc00078e33ff */
[----:B------:R-:W3:Y:S01]  /*222b0*/  MUFU.TANH R21, R21 ;  /* 0x0000001500157308 */ /* 0x000ee20000002400 */
[----:B------:R-:W-:-:S07]  /*222c0*/  IADD3 R60, -R8, R59, R9 ;  /* 0x0000003b083c7210 */ /* 0x000fce0007ffe109 */
        /* <DEDUP_REMOVED lines=47> */
[----:B------:R-:W-:Y:S02]  /*225c0*/  IMAD.IADD R61, R60, 0x1, R61 ;  /* 0x000000013c3d7824 */ /* 0x000fe400078e023d */
[----:B------:R-:W-:Y:S02]  /*225d0*/  IMAD R63, R0, -0x60, R12 ;  /* 0xffffffa0003f7824 */ /* 0x000fe400078e020c */
[----:B------:R-:W-:Y:S02]  /*225e0*/  VIADD R66, R59, 0xffffffff ;  /* 0xffffffff3b427836 */ /* 0x000fe40000000000 */
        /* <DEDUP_REMOVED lines=13> */
.L_x_13217:
[----:B------:R-:W-:-:S13]  /*226c0*/  ISETP.NE.AND P0, PT, R13, 0x1, PT ;  /* 0x000000010d00780c */ /* 0x000fda0003f05270 */
[----:B------:R-:W-:-:S05]  /*226d0*/  @P0 IMAD.HI.U32 R60, R10, R14, RZ ;  /* 0x0000000e0a3c0227 */ /* 0x000fca00078e00ff */
[----:B------:R-:W-:-:S07]  /*226e0*/  @P0 SHF.R.U32.HI R10, RZ, R15, R60 ;  /* 0x0000000fff0a0219 */ /* 0x000fce000001163c */
.L_x_13218:
[----:B------:R-:W-:Y:S05]  /*226f0*/  BSYNC B1 ;  /* 0x0000000000017941 */ /* 0x000fea0003800000 */
.L_x_13216:
[----:B------:R-:W-:-:S05]  /*22700*/  IMAD R10, R10, R13, R66 ;  /* 0x0000000d0a0a7224 */ /* 0x000fca00078e0242 */
[----:B------:R-:W-:Y:S02]  /*22710*/  VIMNMX R59, R59, R10, !PT ;  /* 0x0000000a3b3b7248 */ /* 0x000fe40007fe0100 */
[----:B------:R-:W-:-:S07]  /*22720*/  VIADDMNMX R12, R10, R13, R12, PT ;  /* 0x0000000d0a0c7246 */ /* 0x000fce000380010c */
.L_x_13215:
[----:B------:R-:W-:Y:S05]  /*22730*/  BSYNC B0 ;  /* 0x0000000000007941 */ /* 0x000fea0003800000 */
.L_x_13214:
[C---:B------:R-:W-:Y:S01]  /*22740*/  ISETP.GE.AND P0, PT, R63.reuse, 0x2, PT ;  /* 0x000000023f00780c */ /* 0x040fe20003f06270 */
[----:B------:R-:W1:Y:S01]  /*22750*/  SHFL.IDX PT, R6, R6, 0x1, 0x1c1f ;  /* 0x003c1f0006067f89 */ /* 0x000e6200000e0000 */
        /* <DEDUP_REMOVED lines=12> */
[----:B------:R-:W-:Y:S01]  /*22820*/  ISETP.GE.AND P2, PT, R63, 0x11, PT ;  /* 0x000000113f00780c */ /* 0x000fe20003f46270 */
[----:B-1----:R-:W-:Y:S01]  /*22830*/  IMAD.IADD R64, R61, 0x1, R6 ;  /* 0x000000013d407824 */ /* 0x002fe200078e0206 */
[----:B0-----:R-:W-:Y:S02]  /*22840*/  FSEL R75, R75, -INF , !P0 ;  /* 0xff8000004b4b7808 */ /* 0x001fe40004000000 */
        /* <DEDUP_REMOVED lines=113> */
.L_x_13222:
[----:B------:R-:W-:-:S13]  /*22f60*/  ISETP.NE.AND P6, PT, R13, 0x1, PT ;  /* 0x000000010d00780c */ /* 0x000fda0003fc5270 */
[----:B------:R-:W-:-:S05]  /*22f70*/  @P6 IMAD.HI.U32 R14, R8, R14, RZ ;  /* 0x0000000e080e6227 */ /* 0x000fca00078e00ff */
[----:B------:R-:W-:-:S07]  /*22f80*/  @P6 SHF.R.U32.HI R8, RZ, R15, R14 ;  /* 0x0000000fff086219 */ /* 0x000fce000001160e */
.L_x_13223:
[----:B------:R-:W-:Y:S05]  /*22f90*/  BSYNC B1 ;  /* 0x0000000000017941 */ /* 0x000fea0003800000 */
.L_x_13221:
[----:B------:R-:W-:-:S05]  /*22fa0*/  IMAD R7, R8, R13, R66 ;  /* 0x0000000d08077224 */ /* 0x000fca00078e0242 */
[----:B------:R-:W-:Y:S02]  /*22fb0*/  VIADDMNMX R12, R7, R13, R12, PT ;  /* 0x0000000d070c7246 */ /* 0x000fe4000380010c */
[----:B------:R-:W-:-:S07]  /*22fc0*/  VIMNMX R64, R64, R7, !PT ;  /* 0x0000000740407248 */ /* 0x000fce0007fe0100 */
.L_x_13220:
[----:B------:R-:W-:Y:S05]  /*22fd0*/  BSYNC B0 ;  /* 0x0000000000007941 */ /* 0x000fea0003800000 */
.L_x_13219:
[----:B------:R-:W2:Y:S01]  /*22fe0*/  LD.E.64 R6, desc[UR44][R16.64+0x210] ;  /* 0x0002102c10067980 */ /* 0x000ea2000c101b00 */
        /* <DEDUP_REMOVED lines=74> */
[----:B------:R-:W-:Y:S02]  /*23490*/  ISETP.GT.AND P1, PT, R64, 0x49, !P1 ;  /* 0x000000494000780c */ /* 0x000fe40004f24270 */
        /* <DEDUP_REMOVED lines=40> */
[----:B------:R-:W-:-:S04]  /*23720*/  FMNMX.FTZ R9, R38, R9, !PT ;  /* 0x0000000926097209 */ /* 0x000fc80007810000 */
[----:B------:R-:W-:Y:S02]  /*23730*/  FMNMX.FTZ R9, R18, R9, !PT ;  /* 0x0000000912097209 */ /* 0x000fe40007810000 */
[----:B------:R-:W-:Y:S02]  /*23740*/  ISETP.LT.OR P0, PT, R12, 0x49, P0 ;  /* 0x000000490c00780c */ /* 0x000fe40000701670 */
[----:B------:R-:W-:Y:S02]  /*23750*/  FMNMX.FTZ R8, R42, R9, !PT ;  /* 0x000000092a087209 */ /* 0x000fe40007810000 */
[----:B0-----:R-:W-:Y:S02]  /*23760*/  FMNMX.FTZ R32, R19, R32, !PT ;  /* 0x0000002013207209 */ /* 0x001fe40007810000 */
[----:B------:R-:W-:Y:S02]  /*23770*/  ISETP.LT.OR P1, PT, R12, 0x4a, P1 ;  /* 0x0000004a0c00780c */ /* 0x000fe40000f21670 */
[----:B------:R-:W-:Y:S01]  /*23780*/  FSEL R40, R40, -INF , !P0 ;  /* 0xff80000028287808 */ /* 0x000fe20004000000 */
[----:B------:R-:W0:Y:S01]  /*23790*/  SHFL.BFLY PT, R29, R32, 0x1, 0x1f ;  /* 0x0c201f00201d7f89 */ /* 0x000e2200000e0000 */
[----:B------:R-:W-:-:S02]  /*237a0*/  FMNMX.FTZ R9, R41, R8, !PT ;  /* 0x0000000829097209 */ /* 0x000fc40007810000 */
[----:B------:R-:W-:Y:S02]  /*237b0*/  ISETP.LT.OR P2, PT, R12, 0x51, P2 ;  /* 0x000000510c00780c */ /* 0x000fe40001741670 */
[----:B------:R-:W-:Y:S02]  /*237c0*/  FSEL R39, R39, -INF , !P1 ;  /* 0xff80000027277808 */ /* 0x000fe40004800000 */
[----:B------:R-:W-:Y:S02]  /*237d0*/  FMNMX.FTZ R8, R40, R9, !PT ;  /* 0x0000000928087209 */ /* 0x000fe40007810000 */
[----:B------:R-:W-:Y:S02]  /*237e0*/  ISETP.GT.AND P4, PT, R64, 0x58, !P4 ;  /* 0x000000584000780c */ /* 0x000fe40006784270 */
[----:B------:R-:W-:Y:S02]  /*237f0*/  ISETP.LT.OR P3, PT, R12, 0x52, P3 ;  /* 0x000000520c00780c */ /* 0x000fe40001f61670 */
[----:B------:R-:W-:-:S02]  /*23800*/  FSEL R47, R47, -INF , !P2 ;  /* 0xff8000002f2f7808 */ /* 0x000fc40005000000 */
[----:B------:R-:W-:Y:S02]  /*23810*/  FMNMX.FTZ R8, R39, R8, !PT ;  /* 0x0000000827087209 */ /* 0x000fe40007810000 */
[----:B------:R-:W-:Y:S02]  /*23820*/  ISETP.GT.AND P0, PT, R64, 0x59, !P6 ;  /* 0x000000594000780c */ /* 0x000fe40007704270 */
[----:B------:R-:W-:Y:S02]  /*23830*/  ISETP.LT.OR P4, PT, R12, 0x59, P4 ;  /* 0x000000590c00780c */ /* 0x000fe40002781670 */
[----:B------:R-:W-:Y:S02]  /*23840*/  FSEL R48, R48, -INF , !P3 ;  /* 0xff80000030307808 */ /* 0x000fe40005800000 */
[----:B------:R-:W-:Y:S01]  /*23850*/  FMNMX.FTZ R9, R47, R8, !PT ;  /* 0x000000082f097209 */ /* 0x000fe20007810000 */
[----:B------:R-:W-:Y:S01]  /*23860*/  UIADD3 UR4, UP0, UR37, 0x210, URZ ;  /* 0x0000021025047890 */ /* 0x000fe2000ff1e03f */
[----:B------:R-:W-:-:S02]  /*23870*/  ISETP.LT.OR P0, PT, R12, 0x5a, P0 ;  /* 0x0000005a0c00780c */ /* 0x000fc40000701670 */
[----:B------:R-:W-:Y:S02]  /*23880*/  FSEL R56, R56, -INF , !P4 ;  /* 0xff80000038387808 */ /* 0x000fe40006000000 */
[----:B------:R-:W-:Y:S01]  /*23890*/  FMNMX.FTZ R9, R48, R9, !PT ;  /* 0x0000000930097209 */ /* 0x000fe20007810000 */
[----:B------:R-:W-:Y:S02]  /*238a0*/  ULOP3.LUT UR4, UR4, 0x4, URZ, 0xfc, !UPT ;  /* 0x0000000404047892 */ /* 0x000fe4000f8efc3f */
[----:B------:R-:W-:Y:S01]  /*238b0*/  UIADD3.X UR5, URZ, UR36, URZ, UP0, !UPT ;  /* 0x000000243f057290 */ /* 0x000fe200087fe43f */
[----:B------:R-:W-:Y:S02]  /*238c0*/  FSEL R64, R20, -INF , !P0 ;  /* 0xff80000014407808 */ /* 0x000fe40004000000 */
[----:B------:R-:W-:Y:S01]  /*238d0*/  FMNMX.FTZ R15, R56, R9, !PT ;  /* 0x00000009380f7209 */ /* 0x000fe20007810000 */
[----:B------:R-:W-:Y:S01]  /*238e0*/  IMAD.U32 R8, RZ, RZ, UR4 ;  /* 0x00000004ff087e24 */ /* 0x000fe2000f8e00ff */
[----:B0-----:R-:W-:Y:S01]  /*238f0*/  FMNMX.FTZ R29, R32, R29, !PT ;  /* 0x0000001d201d7209 */ /* 0x001fe20007810000 */
[----:B------:R-:W-:Y:S01]  /*23900*/  IMAD.U32 R9, RZ, RZ, UR5 ;  /* 0x00000005ff097e24 */ /* 0x000fe2000f8e00ff */
[----:B------:R-:W-:Y:S01]  /*23910*/  FMNMX.FTZ R15, R64, R15, !PT ;  /* 0x0000000f400f7209 */ /* 0x000fe20007810000 */
        /* <DEDUP_REMOVED lines=14> */
[----:B------:R-:W-:-:S04]  /*23a00*/  FSETP.NEU.FTZ.AND P1, PT, R20, -INF , PT ;  /* 0xff8000001400780b */ /* 0x000fc80003f3d000 */
[----:B------:R-:W-:-:S05]  /*23a10*/  FSEL R32, R20, RZ, P1 ;  /* 0x000000ff14207208 */ /* 0x000fca0000800000 */
[----:B------:R-:W-:Y:S01]  /*23a20*/  FADD.FTZ R32, R7, -R32 ;  /* 0x8000002007207221 */ /* 0x000fe20000010000 */
[----:B------:R-:W-:-:S04]  /*23a30*/  UIADD3 UR4, UP0, UR37, 0x240, URZ ;  /* 0x0000024025047890 */ /* 0x000fc8000ff1e03f */
[----:B------:R-:W-:Y:S02]  /*23a40*/  ULOP3.LUT UR6, UR4, 0x4, URZ, 0xfc, !UPT ;  /* 0x0000000404067892 */ /* 0x000fe4000f8efc3f */
[----:B------:R-:W-:Y:S01]  /*23a50*/  UIADD3.X UR5, URZ, UR36, URZ, UP0, !UPT ;  /* 0x000000243f057290 */ /* 0x000fe200087fe43f */
[C---:B--2---:R-:W-:Y:S01]  /*23a60*/  FSETP.NEU.FTZ.AND P0, PT, R70.reuse, -INF , PT ;  /* 0xff8000004600780b */ /* 0x044fe20003f1d000 */
[----:B---3--:R-:W-:-:S05]  /*23a70*/  FMUL.FTZ R7, R70, R67 ;  /* 0x0000004346077220 */ /* 0x008fca0000410000 */
[----:B0-----:R-:W-:Y:S01]  /*23a80*/  FSEL R8, R7, RZ, P0 ;  /* 0x000000ff07087208 */ /* 0x001fe20000000000 */
[----:B------:R-:W-:-:S04]  /*23a90*/  FMUL.FTZ R7, R20, R67 ;  /* 0x0000004314077220 */ /* 0x000fc80000410000 */
[-CC-:B------:R-:W-:Y:S01]  /*23aa0*/  FFMA.FTZ R20, R5, R67.reuse, -R8.reuse ;  /* 0x0000004305147223 */ /* 0x180fe20000010808 */
        /* <DEDUP_REMOVED lines=24> */
[----:B------:R-:W-:Y:S01]  /*23c30*/  FSEL R8, R7, RZ, P1 ;  /* 0x000000ff07087208 */ /* 0x000fe20000800000 */
[----:B------:R-:W-:Y:S01]  /*23c40*/  FADD.FTZ R6, R6, -R5 ;  /* 0x8000000506067221 */ /* 0x000fe20000010000 */
[----:B------:R-:W-:-:S03]  /*23c50*/  FMUL.FTZ R12, R67, R32 ;  /* 0x00000020430c7220 */ /* 0x000fc60000410000 */
[-CC-:B------:R-:W-:Y:S01]  /*23c60*/  FFMA.FTZ R36, R14, R67.reuse, -R8.reuse ;  /* 0x000000430e247223 */ /* 0x180fe20000010808 */
[-C--:B------:R-:W-:Y:S01]  /*23c70*/  FMUL.FTZ R6, R6, R67.reuse ;  /* 0x0000004306067220 */ /* 0x080fe20000410000 */
        /* <DEDUP_REMOVED lines=119> */
[C---:B------:R-:W-:Y:S01]  /*243f0*/  FMUL.FTZ R25, R7.reuse, R66 ;  /* 0x0000004207197220 */ /* 0x040fe20000410000 */
[----:B------:R-:W-:Y:S02]  /*24400*/  IMAD.U32 R10, RZ, RZ, UR6 ;  /* 0x00000006ff0a7e24 */ /* 0x000fe4000f8e00ff */
[----:B---3--:R-:W-:Y:S02]  /*24410*/  FADD.FTZ R9, R20, R9 ;  /* 0x0000000914097221 */ /* 0x008fe40000010000 */
[----:B------:R-:W-:Y:S01]  /*24420*/  ST.E desc[UR44][R16.64+0x240], R25 ;  /* 0x0002401910007985 */ /* 0x000fe2000c10192c */
[----:B------:R-:W-:Y:S01]  /*24430*/  FADD.FTZ R13, R18, R11 ;  /* 0x0000000b120d7221 */ /* 0x000fe20000010000 */
[----:B------:R-:W-:Y:S02]  /*24440*/  IMAD.U32 R11, RZ, RZ, UR5 ;  /* 0x00000005ff0b7e24 */ /* 0x000fe4000f8e00ff */
        /* <DEDUP_REMOVED lines=8> */
[----:B------:R-:W4:Y:S04]  /*244d0*/  LD.E R146, desc[UR44][R16.64+0x260] ;  /* 0x0002602c10927980 */ /* 0x000f28000c101900 */
        /* <DEDUP_REMOVED lines=64> */
[C---:B----4-:R-:W-:Y:S01]  /*248e0*/  FMUL.FTZ R25, R7.reuse, R146 ;  /* 0x0000009207197220 */ /* 0x050fe20000410000 */
[C---:B-1----:R-:W-:Y:S01]  /*248f0*/  FMUL.FTZ R27, R7.reuse, R144 ;  /* 0x00000090071b7220 */ /* 0x042fe20000410000 */
        /* <DEDUP_REMOVED lines=111> */
[----:B------:R1:W-:Y:S04]  /*24ff0*/  ST.E desc[UR44][R16.64+0x3f4], R27 ;  /* 0x0003f41b10007985 */ /* 0x0003e8000c10192c */
[----:B------:R-:W-:Y:S04]  /*25000*/  ST.E desc[UR44][R16.64+0x400], R41 ;  /* 0x0004002910007985 */ /* 0x000fe8000c10192c */
[----:B------:R-:W-:Y:S04]  /*25010*/  ST.E desc[UR44][R16.64+0x404], R43 ;  /* 0x0004042b10007985 */ /* 0x000fe8000c10192c */
[----:B------:R-:W-:Y:S04]  /*25020*/  ST.E desc[UR44][R16.64+0x410], R39 ;  /* 0x0004102710007985 */ /* 0x000fe8000c10192c */
[----:B------:R-:W-:Y:S04]  /*25030*/  ST.E desc[UR44][R16.64+0x414], R13 ;  /* 0x0004140d10007985 */ /* 0x000fe8000c10192c */
[----:B------:R-:W-:Y:S04]  /*25040*/  ST.E desc[UR44][R16.64+0x420], R45 ;  /* 0x0004202d10007985 */ /* 0x000fe8000c10192c */
[----:B------:R2:W-:Y:S04]  /*25050*/  ST.E desc[UR44][R16.64+0x424], R47 ;  /* 0x0004242f10007985 */ /* 0x0005e8000c10192c */
[----:B------:R3:W-:Y:S04]  /*25060*/  ST.E desc[UR44][R16.64+0x430], R49 ;  /* 0x0004303110007985 */ /* 0x0007e8000c10192c */
        /* <DEDUP_REMOVED lines=155> */
[C---:B0-----:R-:W-:Y:S01]  /*25a20*/  FMUL.FTZ R43, R12.reuse, R26 ;  /* 0x0000001a0c2b7220 */ /* 0x041fe20000410000 */
        /* <DEDUP_REMOVED lines=304> */
[----:B------:R-:W-:Y:S01]  /*26d30*/  IADD3 R24, R12, 0x80, RZ ;  /* 0x000000800c187810 */ /* 0x000fe20007ffe0ff */
[----:B------:R-:W3:Y:S01]  /*26d40*/  LD.E R37, desc[UR44][R16.64+0x274] ;  /* 0x0002742c10257980 */ /* 0x000ee2000c101900 */
[----:B------:R-:W-:Y:S02]  /*26d50*/  R2UR UR15, R27 ;  /* 0x000000001b0f72ca */ /* 0x000fe400000e0000 */
[----:B------:R-:W-:Y:S01]  /*26d60*/  R2UR UR10, R24 ;  /* 0x00000000180a72ca */ /* 0x000fe200000e0000 */
[----:B------:R-:W3:Y:S01]  /*26d70*/  LD.E R38, desc[UR44][R16.64+0x278] ;  /* 0x0002782c10267980 */ /* 0x000ee2000c101900 */
[----:B------:R-:W-:Y:S02]  /*26d80*/  R2UR UR14, R26 ;  /* 0x000000001a0e72ca */ /* 0x000fe400000e0000 */
[----:B------:R-:W-:Y:S01]  /*26d90*/  F2FP.F16.F32.PACK_AB R161, R161, R36 ;  /* 0x00000024a1a1723e */ /* 0x000fe200000000ff */
        /* <DEDUP_REMOVED lines=962> */
[----:B--2---:R-:W-:Y:S04]  /*2a9c0*/  ST.E desc[UR44][R8.64], R19 ;  /* 0x0000001308007985 */ /* 0x004fe8000c10192c */
[----:B------:R-:W2:Y:S04]  /*2a9d0*/  LD.E R21, desc[UR44][R6.64] ;  /* 0x0000002c06157980 */ /* 0x000ea8000c101900 */
[----:B--2---:R1:W-:Y:S04]  /*2a9e0*/  ST.E desc[UR44][R6.64], R21 ;  /* 0x0000001506007985 */ /* 0x0043e8000c10192c */
[----:B0-----:R-:W2:Y:S04]  /*2a9f0*/  LD.E R4, desc[UR44][R16.64+0x250] ;  /* 0x0002502c10047980 */ /* 0x001ea8000c101900 */
[----:B------:R-:W3:Y:S04]  /*2aa00*/  LD.E R5, desc[UR44][R16.64+0x254] ;  /* 0x0002542c10057980 */ /* 0x000ee8000c101900 */
        /* <DEDUP_REMOVED lines=122> */
[----:B--2---:R-:W-:Y:S04]  /*2b1b0*/  ST.E desc[UR44][R16.64+0x250], R4 ;  /* 0x0002500410007985 */ /* 0x004fe8000c10192c */
[----:B---3--:R-:W-:Y:S04]  /*2b1c0*/  ST.E desc[UR44][R16.64+0x254], R5 ;  /* 0x0002540510007985 */ /* 0x008fe8000c10192c */
[----:B----4-:R-:W-:Y:S04]  /*2b1d0*/  ST.E desc[UR44][R16.64+0x258], R6 ;  /* 0x0002580610007985 */ /* 0x010fe8000c10192c */
        /* <DEDUP_REMOVED lines=122> */
[----:B------:R1:W5:Y:S04]  /*2b980*/  LD.E R4, desc[UR44][R2.64] ;  /* 0x0000002c02047980 */ /* 0x000368000c101900 */
[----:B--2---:R-:W2:Y:S01]  /*2b990*/  LD.E R5, desc[UR44][R6.64] ;  /* 0x0000002c06057980 */ /* 0x004ea2000c101900 */
[----:B------:R-:W-:Y:S01]  /*2b9a0*/  BSSY B0, `(.L_x_13224) ;  /* 0x0000005000007945 */ /* 0x000fe20003800000 */
[----:B--2---:R-:W-:-:S04]  /*2b9b0*/  LOP3.LUT R5, R5, 0x1, RZ, 0xfc, !PT ;  /* 0x0000000105057812 */ /* 0x004fc800078efcff */
[----:B------:R-:W-:-:S13]  /*2b9c0*/  ISETP.NE.AND P0, PT, R5, 0x3, PT ;  /* 0x000000030500780c */ /* 0x000fda0003f05270 */
[----:B-1----:R-:W-:Y:S05]  /*2b9d0*/  @!P0 BRA `(.L_x_13225) ;  /* 0x0000000000048947 */ /* 0x002fea0003800000 */
[----:B------:R-:W-:Y:S01]  /*2b9e0*/  BPT.TRAP 0x1 ;  /* 0x000000040000795c */ /* 0x000fe20000300000 */
.L_x_13225:
[----:B------:R-:W-:Y:S05]  /*2b9f0*/  BSYNC B0 ;  /* 0x0000000000007941 */ /* 0x000fea0003800000 */
.L_x_13224:
        /* <DEDUP_REMOVED lines=9> */
.L_x_13197:
[----:B------:R-:W3:Y:S01]  /*2ba90*/  LDL R7, [R1+0x220] ;  /* 0x0002200001077983 */ /* 0x000ee20000100800 */
[----:B------:R-:W-:Y:S05]  /*2baa0*/  WARPSYNC.ALL ;  /* 0x0000000000007948 */ /* 0x000fea0003800000 */
[----:B-1----:R-:W4:Y:S04]  /*2bab0*/  LDL R5, [R1+0x224] ;  /* 0x0002240001057983 */ /* 0x002f280000100800 */
[----:B------:R-:W5:Y:S04]  /*2bac0*/  LDL.64 R18, [R1+0x240] ;  /* 0x0002400001127983 */ /* 0x000f680000100a00 */
[----:B------:R-:W5:Y:S04]  /*2bad0*/  LDL.64 R20, [R1+0x250] ;  /* 0x0002500001147983 */ /* 0x000f680000100a00 */
[----:B------:R-:W5:Y:S04]  /*2bae0*/  LDL.64 R14, [R1+0x260] ;  /* 0x00026000010e7983 */ /* 0x000f680000100a00 */
[----:B------:R-:W5:Y:S04]  /*2baf0*/  LDL.64 R12, [R1+0x270] ;  /* 0x00027000010c7983 */ /* 0x000f680000100a00 */
[----:B------:R-:W5:Y:S04]  /*2bb00*/  LDL.64 R10, [R1+0x280] ;  /* 0x00028000010a7983 */ /* 0x000f680000100a00 */
[----:B------:R-:W5:Y:S04]  /*2bb10*/  LDL.64 R8, [R1+0x290] ;  /* 0x0002900001087983 */ /* 0x000f680000100a00 */
[----:B------:R-:W5:Y:S01]  /*2bb20*/  LDL R121, [R1+0x1f8] ;  /* 0x0001f80001797983 */ /* 0x000f620000100800 */
[----:B------:R-:W-:-:S03]  /*2bb30*/  IMAD.MOV.U32 R116, RZ, RZ, RZ ;  /* 0x000000ffff747224 */ /* 0x000fc600078e00ff */
[----:B------:R-:W5:Y:S01]  /*2bb40*/  LDL.64 R104, [R1+0x320] ;  /* 0x0003200001687983 */ /* 0x000f620000100a00 */
[----:B------:R-:W-:Y:S02]  /*2bb50*/  IMAD.MOV.U32 R117, RZ, RZ, -0x800000 ;  /* 0xff800000ff757424 */ /* 0x000fe400078e00ff */
[----:B------:R-:W-:Y:S01]  /*2bb60*/  IMAD.MOV.U32 R118, RZ, RZ, -0x800000 ;  /* 0xff800000ff767424 */ /* 0x000fe200078e00ff */
        /* <DEDUP_REMOVED lines=43> */
[----:B---3--:R-:W0:Y:S02]  /*2be20*/  SHFL.BFLY PT, R0, R7, 0x2, 0x1f ;  /* 0x0c401f0007007f89 */ /* 0x008e2400000e0000 */
[----:B0-----:R-:W-:-:S02]  /*2be30*/  FADD.FTZ R2, R7, R0 ;  /* 0x0000000007027221 */ /* 0x001fc40000010000 */
[----:B------:R-:W3:Y:S04]  /*2be40*/  LDL.64 R6, [R1+0x2c0] ;  /* 0x0002c00001067983 */ /* 0x000ee80000100a00 */
[----:B------:R-:W2:Y:S02]  /*2be50*/  SHFL.BFLY PT, R3, R2, 0x1, 0x1f ;  /* 0x0c201f0002037f89 */ /* 0x000ea400000e0000 */
[----:B--2---:R-:W-:-:S05]  /*2be60*/  FADD.FTZ R4, R2, R3 ;  /* 0x0000000302047221 */ /* 0x004fca0000010000 */
[----:B------:R-:W-:Y:S04]  /*2be70*/  STL [R1+0x220], R4 ;  /* 0x0002200401007387 */ /* 0x000fe80000100800 */
[----:B------:R-:W2:Y:S04]  /*2be80*/  LDL R30, [R1+0x220] ;  /* 0x00022000011e7983 */ /* 0x000ea80000100800 */
[----:B----4-:R-:W0:Y:S02]  /*2be90*/  SHFL.BFLY PT, R0, R5, 0x2, 0x1f ;  /* 0x0c401f0005007f89 */ /* 0x010e2400000e0000 */
[----:B0-----:R-:W-:-:S02]  /*2bea0*/  FADD.FTZ R3, R0, R5 ;  /* 0x0000000500037221 */ /* 0x001fc40000010000 */
[----:B------:R-:W4:Y:S04]  /*2beb0*/  LDL.64 R4, [R1+0x2b0] ;  /* 0x0002b00001047983 */ /* 0x000f280000100a00 */
[----:B------:R-:W0:Y:S02]  /*2bec0*/  SHFL.BFLY PT, R0, R3, 0x1, 0x1f ;  /* 0x0c201f0003007f89 */ /* 0x000e2400000e0000 */
[----:B0-----:R-:W-:Y:S02]  /*2bed0*/  FADD.FTZ R0, R3, R0 ;  /* 0x0000000003007221 */ /* 0x001fe40000010000 */
[----:B------:R-:W3:Y:S03]  /*2bee0*/  LDL.64 R2, [R1+0x2a0] ;  /* 0x0002a00001027983 */ /* 0x000ee60000100a00 */
[----:B------:R-:W-:-:S13]  /*2bef0*/  FSETP.NE.FTZ.AND P1, PT, R0, RZ, PT ;  /* 0x000000ff0000720b */ /* 0x000fda0003f35000 */
[----:B------:R-:W4:Y:S04]  /*2bf00*/  @P1 LDL R28, [R1+0x230] ;  /* 0x00023000011c1983 */ /* 0x000f280000100800 */
[----:B------:R-:W4:Y:S01]  /*2bf10*/  @P1 LDL R29, [R1+0x214] ;  /* 0x00021400011d1983 */ /* 0x000f220000100800 */
[----:B--2---:R-:W-:-:S13]  /*2bf20*/  FSETP.NE.FTZ.AND P0, PT, R30, RZ, PT ;  /* 0x000000ff1e00720b */ /* 0x004fda0003f15000 */
[----:B------:R-:W2:Y:S04]  /*2bf30*/  @P0 LDL R24, [R1+0x230] ;  /* 0x0002300001180983 */ /* 0x000ea80000100800 */
[----:B------:R-:W2:Y:S01]  /*2bf40*/  @P0 LDL R25, [R1+0x210] ;  /* 0x0002100001190983 */ /* 0x000ea20000100800 */
[----:B------:R-:W0:Y:S08]  /*2bf50*/  @P1 MUFU.LG2 R27, R0 ;  /* 0x00000000001b1308 */ /* 0x000e300000000c00 */
[----:B------:R-:W1:Y:S08]  /*2bf60*/  @P0 MUFU.LG2 R26, R30 ;  /* 0x0000001e001a0308 */ /* 0x000e700000000c00 */
[----:B------:R-:W1:Y:S01]  /*2bf70*/  @P0 MUFU.RCP R116, R30 ;  /* 0x0000001e00740308 */ /* 0x000e620000001000 */
[----:B0-----:R-:W-:Y:S01]  /*2bf80*/  @P1 FMUL.FTZ R31, R27, 0.69314718246459960938 ;  /* 0x3f3172181b1f1820 */ /* 0x001fe20000410000 */
[----:B-----5:R-:W-:-:S02]  /*2bf90*/  VIADD R121, R121, 0x1 ;  /* 0x0000000179797836 */ /* 0x020fc40000000000 */
[----:B-1----:R-:W-:Y:S01]  /*2bfa0*/  @P0 FMUL.FTZ R27, R26, 0.69314718246459960938 ;  /* 0x3f3172181a1b0820 */ /* 0x002fe20000410000 */
        /* <DEDUP_REMOVED lines=17> */
[----:B------:R-:W-:Y:S01]  /*2c0c0*/  FMUL.FTZ R6, R6, R116 ;  /* 0x0000007406067220 */ /* 0x000fe20000410000 */
[----:B------:R-:W-:Y:S01]  /*2c0d0*/  STL.64 [R1+0x240], R18 ;  /* 0x0002401201007387 */ /* 0x000fe20000100a00 */
[----:B------:R-:W-:-:S03]  /*2c0e0*/  @P1 FMUL.FTZ R28, R28, 0.69314718246459960938 ;  /* 0x3f3172181c1c1820 */ /* 0x000fc60000410000 */
[----:B------:R-:W-:Y:S01]  /*2c0f0*/  STL.64 [R1+0x250], R20 ;  /* 0x0002501401007387 */ /* 0x000fe20000100a00 */
[----:B------:R-:W-:-:S03]  /*2c100*/  @P1 FFMA.FTZ R118, R28, R29, R31 ;  /* 0x0000001d1c761223 */ /* 0x000fc6000001001f */
[----:B------:R-:W-:Y:S04]  /*2c110*/  STL.64 [R1+0x260], R14 ;  /* 0x0002600e01007387 */ /* 0x000fe80000100a00 */
[----:B------:R0:W-:Y:S04]  /*2c120*/  STL.64 [R1+0x270], R12 ;  /* 0x0002700c01007387 */ /* 0x0001e80000100a00 */
[----:B------:R-:W-:Y:S04]  /*2c130*/  STL.64 [R1+0x280], R10 ;  /* 0x0002800a01007387 */ /* 0x000fe80000100a00 */
[----:B------:R1:W-:Y:S04]  /*2c140*/  STL.64 [R1+0x290], R8 ;  /* 0x0002900801007387 */ /* 0x0003e80000100a00 */
[----:B------:R-:W-:Y:S04]  /*2c150*/  STL.64 [R1+0x2a0], R2 ;  /* 0x0002a00201007387 */ /* 0x000fe80000100a00 */
[----:B------:R3:W-:Y:S04]  /*2c160*/  STL.64 [R1+0x2b0], R4 ;  /* 0x0002b00401007387 */ /* 0x0007e80000100a00 */
[----:B------:R4:W-:Y:S04]  /*2c170*/  STL.64 [R1+0x2c0], R6 ;  /* 0x0002c00601007387 */ /* 0x0009e80000100a00 */
[----:B------:R-:W5:Y:S04]  /*2c180*/  LDL.64 R30, [R1+0x388] ;  /* 0x00038800011e7983 */ /* 0x000f680000100a00 */
[----:B------:R-:W5:Y:S04]  /*2c190*/  LDL.64 R28, [R1+0x398] ;  /* 0x00039800011c7983 */ /* 0x000f680000100a00 */
[----:B0-----:R-:W5:Y:S04]  /*2c1a0*/  LDL.64 R12, [R1+0x3a8] ;  /* 0x0003a800010c7983 */ /* 0x001f680000100a00 */
[----:B------:R-:W5:Y:S04]  /*2c1b0*/  LDL.64 R20, [R1+0x3c8] ;  /* 0x0003c80001147983 */ /* 0x000f680000100a00 */
[----:B------:R-:W5:Y:S04]  /*2c1c0*/  LDL.64 R18, [R1+0x3d8] ;  /* 0x0003d80001127983 */ /* 0x000f680000100a00 */
[----:B------:R-:W5:Y:S04]  /*2c1d0*/  LDL.64 R14, [R1+0x3e8] ;  /* 0x0003e800010e7983 */ /* 0x000f680000100a00 */
[----:B-1----:R-:W5:Y:S04]  /*2c1e0*/  LDL.64 R8, [R1+0x3f8] ;  /* 0x0003f80001087983 */ /* 0x002f680000100a00 */
[----:B---3--:R-:W3:Y:S04]  /*2c1f0*/  LDL.64 R4, [R1+0x408] ;  /* 0x0004080001047983 */ /* 0x008ee80000100a00 */
[----:B------:R-:W3:Y:S04]  /*2c200*/  LDL.64 R10, [R1+0x418] ;  /* 0x00041800010a7983 */ /* 0x000ee80000100a00 */
[----:B------:R-:W3:Y:S04]  /*2c210*/  LDL.64 R2, [R1+0x428] ;  /* 0x0004280001027983 */ /* 0x000ee80000100a00 */
[----:B----4-:R-:W4:Y:S01]  /*2c220*/  LDL.64 R6, [R1+0x438] ;  /* 0x0004380001067983 */ /* 0x010f220000100a00 */
[----:B--2---:R-:W-:-:S04]  /*2c230*/  @P0 FMUL.FTZ R24, R24, 0.69314718246459960938 ;  /* 0x3f31721818180820 */ /* 0x004fc80000410000 */
[----:B------:R-:W-:Y:S02]  /*2c240*/  @P0 FFMA.FTZ R117, R24, R25, R27 ;  /* 0x0000001918750223 */ /* 0x000fe4000001001b */
[----:B------:R-:W2:Y:S04]  /*2c250*/  LDL.64 R26, [R1+0x358] ;  /* 0x00035800011a7983 */ /* 0x000ea80000100a00 */
[----:B------:R-:W2:Y:S01]  /*2c260*/  LDL.64 R24, [R1+0x3b8] ;  /* 0x0003b80001187983 */ /* 0x000ea20000100a00 */
[----:B------:R-:W-:-:S13]  /*2c270*/  ISETP.NE.AND P0, PT, R121, 0x2, PT ;  /* 0x000000027900780c */ /* 0x000fda0003f05270 */
[----:B------:R-:W2:Y:S01]  /*2c280*/  @!P0 LDL R120, [R1+0x1fc] ;  /* 0x0001fc0001788983 */ /* 0x000ea20000100800 */
[----:B------:R-:W0:Y:S01]  /*2c290*/  S2R R123, SR_TID.X ;  /* 0x00000000007b7919 */ /* 0x000e220000002100 */
[-C--:B------:R-:W-:Y:S01]  /*2c2a0*/  FMUL.FTZ R105, R105, R116.reuse ;  /* 0x0000007469697220 */ /* 0x080fe20000410000 */
[----:B------:R-:W-:-:S05]  /*2c2b0*/  FMUL.FTZ R104, R104, R116 ;  /* 0x0000007468687220 */ /* 0x000fca0000410000 */
[----:B------:R1:W-:Y:S02]  /*2c2c0*/  STL.64 [R1+0x320], R104 ;  /* 0x0003206801007387 */ /* 0x0003e40000100a00 */
[----:B-1----:R-:W-:-:S06]  /*2c2d0*/  IMAD.MOV.U32 R104, RZ, RZ, RZ ;  /* 0x000000ffff687224 */ /* 0x002fcc00078e00ff */
[----:B------:R-:W1:Y:S01]  /*2c2e0*/  @P1 MUFU.RCP R104, R0 ;  /* 0x0000000000681308 */ /* 0x000e620000001000 */
[----:B------:R4:W-:Y:S01]  /*2c2f0*/  STL [R1+0x224], R0 ;  /* 0x0002240001007387 */ /* 0x0009e20000100800 */
[-C--:B------:R-:W-:Y:S01]  /*2c300*/  FMUL.FTZ R115, R115, R116.reuse ;  /* 0x0000007473737220 */ /* 0x080fe20000410000 */
[----:B0-----:R-:W-:Y:S01]  /*2c310*/  SHF.R.U32.HI R123, RZ, 0x7, R123 ;  /* 0x00000007ff7b7819 */ /* 0x001fe2000001167b */
        /* <DEDUP_REMOVED lines=102> */
[-C--:B----4-:R-:W-:Y:S01]  /*2c980*/  FMUL.FTZ R7, R7, R104.reuse ;  /* 0x0000006807077220 */ /* 0x090fe20000410000 */
[-C--:B------:R-:W-:Y:S01]  /*2c990*/  FMUL.FTZ R6, R6, R104.reuse ;  /* 0x0000006806067220 */ /* 0x080fe20000410000 */
[----:B------:R-:W-:Y:S01]  /*2c9a0*/  VIADD R122, R122, 0x1 ;  /* 0x000000017a7a7836 */ /* 0x000fe20000000000 */
[----:B------:R-:W-:Y:S01]  /*2c9b0*/  IADD3 R0, R119, 0x1, RZ ;  /* 0x0000000177007810 */ /* 0x000fe20007ffe0ff */
        /* <DEDUP_REMOVED lines=34> */
[-C--:B--2---:R-:W-:Y:S01]  /*2cbe0*/  FMUL.FTZ R27, R27, R104.reuse ;  /* 0x000000681b1b7220 */ /* 0x084fe20000410000 */
        /* <DEDUP_REMOVED lines=27> */
[----:B------:R-:W-:-:S03]  /*2cda0*/  @!P0 LOP3.LUT R120, R120, 0x1, RZ, 0x3c, !PT ;  /* 0x0000000178788812 */ /* 0x000fc600078e3cff */
[----:B------:R0:W-:Y:S04]  /*2cdb0*/  STL [R1+0x1f8], R121 ;  /* 0x0001f87901007387 */ /* 0x0001e80000100800 */
[----:B------:R0:W-:Y:S04]  /*2cdc0*/  @!P0 STL [R1+0x1fc], R120 ;  /* 0x0001fc7801008387 */ /* 0x0001e80000100800 */
[----:B------:R0:W-:Y:S01]  /*2cdd0*/  @!P0 STL [R1+0x1f8], RZ ;  /* 0x0001f8ff01008387 */ /* 0x0001e20000100800 */
[----:B------:R0:W-:Y:S08]  /*2cde0*/  BAR.ARV R105, 0x100 ;  /* 0x000400690000751d */ /* 0x0001f00000002000 */
[----:B------:R-:W-:Y:S06]  /*2cdf0*/  BAR.ARV 0x8, 0x180 ;  /* 0x0206000000007b1d */ /* 0x000fec0000002000 */
[----:B------:R-:W-:-:S13]  /*2ce00*/  PLOP3.LUT P0, PT, PT, PT, PT, 0x8, 0x0 ;  /* 0x000000000000781c */ /* 0x000fda0003f0e170 */
.L_x_13104:
[----:B------:R-:W-:Y:S05]  /*2ce10*/  WARPSYNC.ALL ;  /* 0x0000000000007948 */ /* 0x000fea0003800000 */
[----:B------:R-:W1:Y:S08]  /*2ce20*/  S2UR UR4, SR_CgaCtaId ;  /* 0x00000000000479c3 */ /* 0x000e700000008800 */
[----:B------:R-:W-:Y:S01]  /*2ce30*/  BAR.SYNC.DEFER_BLOCKING 0x5, 0x180 ;  /* 0x0146000000007b1d */ /* 0x000fe20000010000 */
[----:B0-----:R-:W-:-:S05]  /*2ce40*/  MOV R2, 0x400 ;  /* 0x0000040000027802 */ /* 0x001fca0000000f00 */
[----:B------:R-:W-:Y:S01]  /*2ce50*/  BSSY B0, `(.L_x_13227) ;  /* 0x0000518000007945 */ /* 0x000fe20003800000 */
[----:B-1----:R-:W-:-:S05]  /*2ce60*/  IMAD.U32 R27, RZ, RZ, UR4 ;  /* 0x00000004ff1b7e24 */ /* 0x002fca000f8e00ff */
[----:B------:R-:W-:-:S05]  /*2ce70*/  LEA R2, R27, R2, 0x18 ;  /* 0x000000021b027211 */ /* 0x000fca00078ec0ff */
[----:B------:R0:W1:Y:S01]  /*2ce80*/  LDS.128 R96, [R2+0x324d0] ;  /* 0x0324d00002607984 */ /* 0x0000620000000c00 */
[----:B------:R-:W-:Y:S06]  /*2ce90*/  BAR.ARV 0x4, 0x180 ;  /* 0x0106000000007b1d */ /* 0x000fec0000002000 */
[----:B------:R-:W-:Y:S05]  /*2cea0*/  @P0 BRA `(.L_x_13228) ;  /* 0x0000004000c00947 */ /* 0x000fea0003800000 */
[----:B------:R-:W3:Y:S01]  /*2ceb0*/  LDL R0, [R1+0x524] ;  /* 0x0005240001007983 */ /* 0x000ee20000100800 */
[----:B------:R-:W-:-:S03]  /*2cec0*/  ULDC UR4, c[0x0][0xbd4] ;  /* 0x0002f50000047ab9 */ /* 0x000fc60000000800 */
[----:B------:R-:W2:Y:S04]  /*2ced0*/  LDL.128 R56, [R1+0x240] ;  /* 0x0002400001387983 */ /* 0x000ea80000100c00 */
[----:B------:R-:W2:Y:S04]  /*2cee0*/  LDL.128 R52, [R1+0x260] ;  /* 0x0002600001347983 */ /* 0x000ea80000100c00 */
[----:B------:R-:W2:Y:S04]  /*2cef0*/  LDL.128 R8, [R1+0x250] ;  /* 0x0002500001087983 */ /* 0x000ea80000100c00 */
[----:B------:R-:W2:Y:S04]  /*2cf00*/  LDL.128 R4, [R1+0x270] ;  /* 0x0002700001047983 */ /* 0x000ea80000100c00 */
[----:B-----5:R-:W2:Y:S04]  /*2cf10*/  LDL.128 R44, [R1+0x280] ;  /* 0x00028000012c7983 */ /* 0x020ea80000100c00 */
[----:B------:R-:W2:Y:S04]  /*2cf20*/  LDL.128 R48, [R1+0x290] ;  /* 0x0002900001307983 */ /* 0x000ea80000100c00 */
[----:B------:R-:W2:Y:S04]  /*2cf30*/  LDL.128 R88, [R1+0x2a0] ;  /* 0x0002a00001587983 */ /* 0x000ea80000100c00 */
[----:B------:R-:W2:Y:S01]  /*2cf40*/  LDL.128 R40, [R1+0x2b0] ;  /* 0x0002b00001287983 */ /* 0x000ea20000100c00 */
[----:B------:R-:W4:Y:S03]  /*2cf50*/  S2R R3, SR_SWINHI ;  /* 0x0000000000037919 */ /* 0x000f260000002f00 */
[----:B------:R-:W2:Y:S04]  /*2cf60*/  LDL.128 R112, [R1+0x2c0] ;  /* 0x0002c00001707983 */ /* 0x000ea80000100c00 */
[----:B------:R-:W2:Y:S04]  /*2cf70*/  LDL.128 R116, [R1+0x2d0] ;  /* 0x0002d00001747983 */ /* 0x000ea80000100c00 */
[----:B------:R-:W2:Y:S04]  /*2cf80*/  LDL.128 R84, [R1+0x340] ;  /* 0x0003400001547983 */ /* 0x000ea80000100c00 */
[----:B------:R-:W2:Y:S04]  /*2cf90*/  LDL.128 R76, [R1+0x360] ;  /* 0x00036000014c7983 */ /* 0x000ea80000100c00 */
[----:B------:R-:W2:Y:S04]  /*2cfa0*/  LDL.128 R80, [R1+0x350] ;  /* 0x0003500001507983 */ /* 0x000ea80000100c00 */
[----:B------:R-:W2:Y:S04]  /*2cfb0*/  LDL.128 R68, [R1+0x380] ;  /* 0x0003800001447983 */ /* 0x000ea80000100c00 */
[----:B------:R-:W2:Y:S01]  /*2cfc0*/  LDL.128 R72, [R1+0x370] ;  /* 0x0003700001487983 */ /* 0x000ea20000100c00 */
[----:B------:R-:W-:-:S02]  /*2cfd0*/  MOV R18, R2 ;  /* 0x0000000200127202 */ /* 0x000fc40000000f00 */
[----:B----4-:R-:W-:Y:S01]  /*2cfe0*/  MOV R19, R3 ;  /* 0x0000000300137202 */ /* 0x010fe20000000f00 */
[----:B------:R-:W4:Y:S04]  /*2cff0*/  LDL.128 R64, [R1+0x390] ;  /* 0x0003900001407983 */ /* 0x000f280000100c00 */
[----:B------:R-:W4:Y:S04]  /*2d000*/  LDL.128 R104, [R1+0x420] ;  /* 0x0004200001687983 */ /* 0x000f280000100c00 */
[----:B------:R-:W4:Y:S01]  /*2d010*/  LDL.128 R108, [R1+0x430] ;  /* 0x00043000016c7983 */ /* 0x000f220000100c00 */
[----:B---3--:R-:W-:-:S03]  /*2d020*/  IMAD.WIDE R100, R0, 0x2, R18 ;  /* 0x0000000200647825 */ /* 0x008fc600078e0212 */
[----:B------:R-:W-:-:S04]  /*2d030*/  IADD3 R123, P0, R100, 0x4040, RZ ;  /* 0x00004040647b7810 */ /* 0x000fc80007f1e0ff */
[----:B------:R-:W-:-:S04]  /*2d040*/  LOP3.LUT R122, R123, 0x380, RZ, 0xc0, !PT ;  /* 0x000003807b7a7812 */ /* 0x000fc800078ec0ff */
[----:B------:R-:W-:-:S04]  /*2d050*/  SHF.R.U64 R122, R122, 0x3, RZ ;  /* 0x000000037a7a7819 */ /* 0x000fc800000012ff */
[----:B------:R-:W-:Y:S01]  /*2d060*/  LOP3.LUT R122, R122, R123, RZ, 0x3c, !PT ;  /* 0x0000007b7a7a7212 */ /* 0x000fe200078e3cff */
[----:B------:R-:W-:Y:S01]  /*2d070*/  IMAD.X R123, RZ, RZ, R101, P0 ;  /* 0x000000ffff7b7224 */ /* 0x000fe200000e0665 */
[C---:B------:R-:W-:Y:S02]  /*2d080*/  IADD3 R15, P0, R100.reuse, 0xc000, RZ ;  /* 0x0000c000640f7810 */ /* 0x040fe40007f1e0ff */
[C---:B------:R-:W-:Y:S02]  /*2d090*/  IADD3 R13, P1, R100.reuse, 0x20, RZ ;  /* 0x00000020640d7810 */ /* 0x040fe40007f3e0ff */
[----:B------:R-:W-:Y:S02]  /*2d0a0*/  IADD3 R103, P2, R100, 0x40, RZ ;  /* 0x0000004064677810 */ /* 0x000fe40007f5e0ff */
[----:B------:R-:W-:Y:S02]  /*2d0b0*/  LOP3.LUT R14, R15, 0x380, RZ, 0xc0, !PT ;  /* 0x000003800f0e7812 */ /* 0x000fe400078ec0ff */
[----:B------:R-:W-:-:S02]  /*2d0c0*/  LOP3.LUT R12, R13, 0x380, RZ, 0xc0, !PT ;  /* 0x000003800d0c7812 */ /* 0x000fc400078ec0ff */
[----:B------:R-:W-:Y:S02]  /*2d0d0*/  LOP3.LUT R102, R103, 0x380, RZ, 0xc0, !PT ;  /* 0x0000038067667812 */ /* 0x000fe400078ec0ff */
[C---:B------:R-:W-:Y:S02]  /*2d0e0*/  IADD3 R39, P4, R100.reuse, 0x4000, RZ ;  /* 0x0000400064277810 */ /* 0x040fe40007f9e0ff */
[C---:B------:R-:W-:Y:S02]  /*2d0f0*/  IADD3 R25, P3, R100.reuse, 0x60, RZ ;  /* 0x0000006064197810 */ /* 0x040fe40007f7e0ff */
[----:B------:R-:W-:Y:S02]  /*2d100*/  IADD3 R37, P5, R100, 0x4020, RZ ;  /* 0x0000402064257810 */ /* 0x000fe40007fbe0ff */
[----:B------:R-:W-:Y:S02]  /*2d110*/  SHF.R.U64 R14, R14, 0x3, RZ ;  /* 0x000000030e0e7819 */ /* 0x000fe400000012ff */
[----:B------:R-:W-:-:S02]  /*2d120*/  SHF.R.U64 R12, R12, 0x3, RZ ;  /* 0x000000030c0c7819 */ /* 0x000fc400000012ff */
[----:B------:R-:W-:Y:S02]  /*2d130*/  SHF.R.U64 R102, R102, 0x3, RZ ;  /* 0x0000000366667819 */ /* 0x000fe400000012ff */
[----:B------:R-:W-:Y:S02]  /*2d140*/  LOP3.LUT R38, R39, 0x380, RZ, 0xc0, !PT ;  /* 0x0000038027267812 */ /* 0x000fe400078ec0ff */
[----:B------:R-:W-:Y:S02]  /*2d150*/  LOP3.LUT R24, R25, 0x380, RZ, 0xc0, !PT ;  /* 0x0000038019187812 */ /* 0x000fe400078ec0ff */
[----:B------:R-:W-:Y:S02]  /*2d160*/  LOP3.LUT R36, R37, 0x380, RZ, 0xc0, !PT ;  /* 0x0000038025247812 */ /* 0x000fe400078ec0ff */
[----:B------:R-:W-:Y:S01]  /*2d170*/  LOP3.LUT R14, R14, R15, RZ, 0x3c, !PT ;  /* 0x0000000f0e0e7212 */ /* 0x000fe200078e3cff */
[--C-:B------:R-:W-:Y:S01]  /*2d180*/  IMAD.X R15, RZ, RZ, R101.reuse, P0 ;  /* 0x000000ffff0f7224 */ /* 0x100fe200000e0665 */
[----:B------:R-:W-:Y:S01]  /*2d190*/  LOP3.LUT R12, R12, R13, RZ, 0x3c, !PT ;  /* 0x0000000d0c0c7212 */ /* 0x000fe200078e3cff */
[--C-:B------:R-:W-:Y:S01]  /*2d1a0*/  IMAD.X R13, RZ, RZ, R101.reuse, P1 ;  /* 0x000000ffff0d7224 */ /* 0x100fe200008e0665 */
[----:B------:R-:W-:Y:S01]  /*2d1b0*/  LOP3.LUT R102, R102, R103, RZ, 0x3c, !PT ;  /* 0x0000006766667212 */ /* 0x000fe200078e3cff */
[----:B------:R-:W-:Y:S01]  /*2d1c0*/  IMAD.X R103, RZ, RZ, R101, P2 ;  /* 0x000000ffff677224 */ /* 0x000fe200010e0665 */
[----:B------:R-:W-:-:S02]  /*2d1d0*/  ISETP.NE.AND P0, PT, R210, RZ, PT ;  /* 0x000000ffd200720c */ /* 0x000fc40003f05270 */
[----:B------:R-:W-:Y:S02]  /*2d1e0*/  SHF.R.U64 R38, R38, 0x3, RZ ;  /* 0x0000000326267819 */ /* 0x000fe400000012ff */
[----:B------:R-:W-:Y:S02]  /*2d1f0*/  SHF.R.U64 R24, R24, 0x3, RZ ;  /* 0x0000000318187819 */ /* 0x000fe400000012ff */
[----:B------:R-:W-:Y:S02]  /*2d200*/  SHF.R.U64 R36, R36, 0x3, RZ ;  /* 0x0000000324247819 */ /* 0x000fe400000012ff */
[C---:B------:R-:W-:Y:S02]  /*2d210*/  IADD3 R35, P1, R100.reuse, 0x4060, RZ ;  /* 0x0000406064237810 */ /* 0x040fe40007f3e0ff */
[----:B------:R-:W-:Y:S02]  /*2d220*/  IADD3 R33, P2, R100, 0x8000, RZ ;  /* 0x0000800064217810 */ /* 0x000fe40007f5e0ff */
[----:B------:R-:W-:Y:S01]  /*2d230*/  SEL R210, R210, UR4, P0 ;  /* 0x00000004d2d27c07 */ /* 0x000fe20008000000 */
[----:B------:R-:W-:Y:S05]  /*2d240*/  WARPSYNC.ALL ;  /* 0x0000000000007948 */ /* 0x000fea0003800000 */
[----:B------:R-:W-:Y:S01]  /*2d250*/  LOP3.LUT R38, R38, R39, RZ, 0x3c, !PT ;  /* 0x0000002726267212 */ /* 0x000fe200078e3cff */
[--C-:B------:R-:W-:Y:S01]  /*2d260*/  IMAD.X R39, RZ, RZ, R101.reuse, P4 ;  /* 0x000000ffff277224 */ /* 0x100fe200020e0665 */
[----:B------:R-:W-:Y:S01]  /*2d270*/  LOP3.LUT R24, R24, R25, RZ, 0x3c, !PT ;  /* 0x0000001918187212 */ /* 0x000fe200078e3cff */
[--C-:B------:R-:W-:Y:S01]  /*2d280*/  IMAD.X R25, RZ, RZ, R101.reuse, P3 ;  /* 0x000000ffff197224 */ /* 0x100fe200018e0665 */
[----:B------:R-:W-:Y:S01]  /*2d290*/  LOP3.LUT R36, R36, R37, RZ, 0x3c, !PT ;  /* 0x0000002524247212 */ /* 0x000fe200078e3cff */
[----:B------:R-:W-:Y:S01]  /*2d2a0*/  IMAD.X R37, RZ, RZ, R101, P5 ;  /* 0x000000ffff257224 */ /* 0x000fe200028e0665 */
[----:B------:R-:W-:Y:S01]  /*2d2b0*/  LOP3.LUT R34, R35, 0x380, RZ, 0xc0, !PT ;  /* 0x0000038023227812 */ /* 0x000fe200078ec0ff */
[----:B------:R-:W-:Y:S01]  /*2d2c0*/  ULDC.64 UR6, c[0x0][0xd08] ;  /* 0x0003420000067ab9 */ /* 0x000fe20000000a00 */
[----:B------:R-:W-:Y:S01]  /*2d2d0*/  LOP3.LUT R32, R33, 0x380, RZ, 0xc0, !PT ;  /* 0x0000038021207812 */ /* 0x000fe200078ec0ff */
[----:B------:R-:W-:Y:S01]  /*2d2e0*/  ULDC.64 UR4, c[0x0][0xd00] ;  /* 0x0003400000047ab9 */ /* 0x000fe20000000a00 */
[----:B------:R-:W-:-:S02]  /*2d2f0*/  IADD3 R21, P4, R100, 0x8040, RZ ;  /* 0x0000804064157810 */ /* 0x000fc40007f9e0ff */
[C---:B------:R-:W-:Y:S02]  /*2d300*/  IADD3 R31, P3, R100.reuse, 0x8020, RZ ;  /* 0x00008020641f7810 */ /* 0x040fe40007f7e0ff */
[----:B------:R-:W-:Y:S02]  /*2d310*/  IADD3 R29, P5, R100, 0x8060, RZ ;  /* 0x00008060641d7810 */ /* 0x000fe40007fbe0ff */
[----:B------:R-:W-:Y:S02]  /*2d320*/  SHF.R.U64 R34, R34, 0x3, RZ ;  /* 0x0000000322227819 */ /* 0x000fe400000012ff */
[----:B------:R-:W-:Y:S02]  /*2d330*/  SHF.R.U64 R32, R32, 0x3, RZ ;  /* 0x0000000320207819 */ /* 0x000fe400000012ff */
[----:B------:R-:W-:Y:S02]  /*2d340*/  LOP3.LUT R20, R21, 0x380, RZ, 0xc0, !PT ;  /* 0x0000038015147812 */ /* 0x000fe400078ec0ff */
[----:B------:R-:W-:-:S02]  /*2d350*/  LOP3.LUT R61, R100, 0x380, RZ, 0xc0, !PT ;  /* 0x00000380643d7812 */ /* 0x000fc400078ec0ff */
[----:B------:R-:W-:Y:S02]  /*2d360*/  LOP3.LUT R30, R31, 0x380, RZ, 0xc0, !PT ;  /* 0x000003801f1e7812 */ /* 0x000fe400078ec0ff */
[----:B------:R-:W-:Y:S02]  /*2d370*/  LOP3.LUT R28, R29, 0x380, RZ, 0xc0, !PT ;  /* 0x000003801d1c7812 */ /* 0x000fe400078ec0ff */
[----:B------:R-:W-:Y:S01]  /*2d380*/  LOP3.LUT R34, R34, R35, RZ, 0x3c, !PT ;  /* 0x0000002322227212 */ /* 0x000fe200078e3cff */
[--C-:B------:R-:W-:Y:S01]  /*2d390*/  IMAD.X R35, RZ, RZ, R101.reuse, P1 ;  /* 0x000000ffff237224 */ /* 0x100fe200008e0665 */
[----:B------:R-:W-:Y:S01]  /*2d3a0*/  LOP3.LUT R32, R32, R33, RZ, 0x3c, !PT ;  /* 0x0000002120207212 */ /* 0x000fe200078e3cff */
[----:B------:R-:W-:Y:S01]  /*2d3b0*/  IMAD.X R33, RZ, RZ, R101, P2 ;  /* 0x000000ffff217224 */ /* 0x000fe200010e0665 */
[----:B------:R-:W-:Y:S02]  /*2d3c0*/  SHF.R.U64 R20, R20, 0x3, RZ ;  /* 0x0000000314147819 */ /* 0x000fe400000012ff */
[----:B------:R-:W-:-:S02]  /*2d3d0*/  SHF.R.U64 R61, R61, 0x3, RZ ;  /* 0x000000033d3d7819 */ /* 0x000fc400000012ff */
[----:B------:R-:W-:Y:S02]  /*2d3e0*/  SHF.R.U64 R30, R30, 0x3, RZ ;  /* 0x000000031e1e7819 */ /* 0x000fe400000012ff */
[C---:B------:R-:W-:Y:S02]  /*2d3f0*/  IADD3 R95, P1, R100.reuse, 0xc020, RZ ;  /* 0x0000c020645f7810 */ /* 0x040fe40007f3e0ff */
[----:B------:R-:W-:Y:S02]  /*2d400*/  IADD3 R93, P2, R100, 0xc040, RZ ;  /* 0x0000c040645d7810 */ /* 0x000fe40007f5e0ff */
[----:B------:R-:W-:Y:S02]  /*2d410*/  SHF.R.U64 R28, R28, 0x3, RZ ;  /* 0x000000031c1c7819 */ /* 0x000fe400000012ff */
[----:B------:R-:W-:Y:S01]  /*2d420*/  LOP3.LUT R20, R20, R21, RZ, 0x3c, !PT ;  /* 0x0000001514147212 */ /* 0x000fe200078e3cff */
[--C-:B------:R-:W-:Y:S01]  /*2d430*/  IMAD.X R21, RZ, RZ, R101.reuse, P4 ;  /* 0x000000ffff157224 */ /* 0x100fe200020e0665 */
[----:B------:R-:W-:Y:S01]  /*2d440*/  LOP3.LUT R60, R61, R100, RZ, 0x3c, !PT ;  /* 0x000000643d3c7212 */ /* 0x000fe200078e3cff */
[--C-:B------:R-:W-:Y:S01]  /*2d450*/  IMAD.MOV.U32 R61, RZ, RZ, R101.reuse ;  /* 0x000000ffff3d7224 */ /* 0x100fe200078e0065 */
[----:B------:R-:W-:Y:S01]  /*2d460*/  LOP3.LUT R30, R30, R31, RZ, 0x3c, !PT ;  /* 0x0000001f1e1e7212 */ /* 0x000fe200078e3cff */
[----:B------:R-:W-:Y:S01]  /*2d470*/  IMAD.X R31, RZ, RZ, R101, P3 ;  /* 0x000000ffff1f7224 */ /* 0x000fe200018e0665 */
[----:B------:R-:W-:-:S02]  /*2d480*/  LOP3.LUT R94, R95, 0x380, RZ, 0xc0, !PT ;  /* 0x000003805f5e7812 */ /* 0x000fc400078ec0ff */
[----:B------:R-:W-:Y:S02]  /*2d490*/  LOP3.LUT R92, R93, 0x380, RZ, 0xc0, !PT ;  /* 0x000003805d5c7812 */ /* 0x000fe400078ec0ff */
[----:B------:R-:W-:Y:S01]  /*2d4a0*/  LOP3.LUT R28, R28, R29, RZ, 0x3c, !PT ;  /* 0x0000001d1c1c7212 */ /* 0x000fe200078e3cff */
[----:B------:R-:W-:Y:S01]  /*2d4b0*/  IMAD.X R29, RZ, RZ, R101, P5 ;  /* 0x000000ffff1d7224 */ /* 0x000fe200028e0665 */
[----:B--2---:R-:W-:Y:S02]  /*2d4c0*/  F2FP.F16.F32.PACK_AB R56, R57, R56 ;  /* 0x000000383938723e */ /* 0x004fe400000000ff */
[----:B------:R-:W-:Y:S02]  /*2d4d0*/  SHF.R.U64 R94, R94, 0x3, RZ ;  /* 0x000000035e5e7819 */ /* 0x000fe400000012ff */
[----:B------:R-:W-:Y:S02]  /*2d4e0*/  SHF.R.U64 R92, R92, 0x3, RZ ;  /* 0x000000035c5c7819 */ /* 0x000fe400000012ff */
[----:B------:R-:W-:-:S02]  /*2d4f0*/  F2FP.F16.F32.PACK_AB R57, R59, R58 ;  /* 0x0000003a3b39723e */ /* 0x000fc400000000ff */
[----:B------:R-:W-:Y:S02]  /*2d500*/  F2FP.F16.F32.PACK_AB R52, R53, R52 ;  /* 0x000000343534723e */ /* 0x000fe400000000ff */
[----:B------:R-:W-:Y:S02]  /*2d510*/  MOV R61, R60 ;  /* 0x0000003c003d7202 */ /* 0x000fe40000000f00 */
[----:B------:R-:W-:Y:S02]  /*2d520*/  MOV R26, R38 ;  /* 0x00000026001a7202 */ /* 0x000fe40000000f00 */
[----:B-1----:R-:W-:Y:S02]  /*2d530*/  MOV R96, R36 ;  /* 0x0000002400607202 */ /* 0x002fe40000000f00 */
[----:B------:R-:W-:Y:S01]  /*2d540*/  MOV R20, R20 ;  /* 0x0000001400147202 */ /* 0x000fe20000000f00 */
[----:B------:R-:W2:Y:S01]  /*2d550*/  LDL.128 R36, [R1+0x2e0] ;  /* 0x0002e00001247983 */ /* 0x000ea20000100c00 */
[----:B------:R-:W-:-:S02]  /*2d560*/  F2FP.F16.F32.PACK_AB R58, R9, R8 ;  /* 0x00000008093a723e */ /* 0x000fc400000000ff */
[----:B------:R-:W-:Y:S01]  /*2d570*/  F2FP.F16.F32.PACK_AB R59, R11, R10 ;  /* 0x0000000a0b3b723e */ /* 0x000fe200000000ff */
[----:B------:R-:W-:Y:S01]  /*2d580*/  BAR.SYNC.DEFER_BLOCKING 0x1, 0x100 ;  /* 0x0044000000007b1d */ /* 0x000fe20000010000 */
[----:B------:R-:W-:Y:S02]  /*2d590*/  F2FP.F16.F32.PACK_AB R53, R55, R54 ;  /* 0x000000363735723e */ /* 0x000fe400000000ff */
[----:B------:R-:W-:Y:S02]  /*2d5a0*/  MOV R60, R12 ;  /* 0x0000000c003c7202 */ /* 0x000fe40000000f00 */
[----:B------:R-:W-:Y:S02]  /*2d5b0*/  MOV R3, R30 ;  /* 0x0000001e00037202 */ /* 0x000fe40000000f00 */
[----:B------:R-:W-:Y:S01]  /*2d5c0*/  MOV R21, R28 ;  /* 0x0000001c00157202 */ /* 0x000fe20000000f00 */
[----:B------:R-:W3:Y:S01]  /*2d5d0*/  LDL.128 R8, [R1+0x320] ;  /* 0x0003200001087983 */ /* 0x000ee20000100c00 */
[----:B------:R-:W-:-:S02]  /*2d5e0*/  F2FP.F16.F32.PACK_AB R54, R5, R4 ;  /* 0x000000040536723e */ /* 0x000fc400000000ff */
[----:B------:R-:W-:Y:S01]  /*2d5f0*/  F2FP.F16.F32.PACK_AB R55, R7, R6 ;  /* 0x000000060737723e */ /* 0x000fe200000000ff */
[----:B------:R-:W3:Y:S01]  /*2d600*/  LDL.128 R28, [R1+0x300] ;  /* 0x00030000011c7983 */ /* 0x000ee20000100c00 */
[----:B------:R-:W-:Y:S02]  /*2d610*/  F2FP.F16.F32.PACK_AB R44, R45, R44 ;  /* 0x0000002c2d2c723e */ /* 0x000fe400000000ff */
[----:B------:R-:W-:Y:S01]  /*2d620*/  MOV R122, R122 ;  /* 0x0000007a007a7202 */ /* 0x000fe20000000f00 */
[----:B------:R-:W3:Y:S01]  /*2d630*/  LDL.128 R4, [R1+0x2f0] ;  /* 0x0002f00001047983 */ /* 0x000ee20000100c00 */
[----:B------:R-:W-:Y:S02]  /*2d640*/  F2FP.F16.F32.PACK_AB R45, R47, R46 ;  /* 0x0000002e2f2d723e */ /* 0x000fe400000000ff */
        /* <DEDUP_REMOVED lines=8> */
[----:B------:R-:W-:Y:S01]  /*2d6d0*/  F2FP.F16.F32.PACK_AB R46, R49, R48 ;  /* 0x00000030312e723e */ /* 0x000fe200000000ff */
[----:B------:R-:W3:Y:S01]  /*2d6e0*/  LDL.128 R32, [R1+0x310] ;  /* 0x0003100001207983 */ /* 0x000ee20000100c00 */
[----:B------:R-:W-:Y:S02]  /*2d6f0*/  F2FP.F16.F32.PACK_AB R47, R51, R50 ;  /* 0x00000032332f723e */ /* 0x000fe400000000ff */
[----:B------:R-:W-:Y:S01]  /*2d700*/  MOV R24, R14 ;  /* 0x0000000e00187202 */ /* 0x000fe20000000f00 */
[----:B------:R1:W-:Y:S01]  /*2d710*/  STSM.16.M88.4 [R61], R56 ;  /* 0x000000383d007844 */ /* 0x0003e20000000200 */
[----:B------:R-:W-:-:S03]  /*2d720*/  IADD3 R120, P0, R100, 0xc060, RZ ;  /* 0x0000c06064787810 */ /* 0x000fc60007f1e0ff */
[----:B------:R-:W3:Y:S01]  /*2d730*/  LDL.128 R12, [R1+0x330] ;  /* 0x00033000010c7983 */ /* 0x000ee20000100c00 */
[----:B------:R-:W-:-:S03]  /*2d740*/  F2FP.F16.F32.PACK_AB R88, R89, R88 ;  /* 0x000000585958723e */ /* 0x000fc600000000ff */
[----:B------:R0:W-:Y:S01]  /*2d750*/  STSM.16.M88.4 [R60], R52 ;  /* 0x000000343c007844 */ /* 0x0001e20000000200 */
[----:B------:R-:W-:Y:S02]  /*2d760*/  MOV R124, R94 ;  /* 0x0000005e007c7202 */ /* 0x000fe40000000f00 */
[----:B------:R-:W-:Y:S01]  /*2d770*/  MOV R125, R92 ;  /* 0x0000005c007d7202 */ /* 0x000fe20000000f00 */
[----:B------:R4:W-:Y:S01]  /*2d780*/  STSM.16.M88.4 [R102], R44 ;  /* 0x0000002c66007844 */ /* 0x0009e20000000200 */
[----:B------:R-:W-:Y:S02]  /*2d790*/  F2FP.F16.F32.PACK_AB R89, R91, R90 ;  /* 0x0000005a5b59723e */ /* 0x000fe400000000ff */
[----:B------:R-:W-:Y:S01]  /*2d7a0*/  F2FP.F16.F32.PACK_AB R90, R41, R40 ;  /* 0x00000028295a723e */ /* 0x000fe200000000ff */
[----:B-1----:R-:W3:Y:S01]  /*2d7b0*/  LDL.128 R56, [R1+0x3b0] ;  /* 0x0003b00001387983 */ /* 0x002ee20000100c00 */
[----:B------:R-:W-:Y:S02]  /*2d7c0*/  F2FP.F16.F32.PACK_AB R91, R43, R42 ;  /* 0x0000002a2b5b723e */ /* 0x000fe400000000ff */
[----:B------:R-:W-:Y:S01]  /*2d7d0*/  IADD3.X R121, RZ, R101, RZ, P0, !PT ;  /* 0x00000065ff797210 */ /* 0x000fe200007fe4ff */
[----:B------:R-:W3:Y:S04]  /*2d7e0*/  LDL.128 R48, [R1+0x3d0] ;  /* 0x0003d00001307983 */ /* 0x000ee80000100c00 */
[----:B0-----:R-:W3:Y:S04]  /*2d7f0*/  LDL.128 R60, [R1+0x3a0] ;  /* 0x0003a000013c7983 */ /* 0x001ee80000100c00 */
[----:B------:R-:W3:Y:S04]  /*2d800*/  LDL.128 R52, [R1+0x3c0] ;  /* 0x0003c00001347983 */ /* 0x000ee80000100c00 */
[----:B----4-:R-:W4:Y:S04]  /*2d810*/  LDL.128 R44, [R1+0x3e0] ;  /* 0x0003e000012c7983 */ /* 0x010f280000100c00 */
[----:B------:R-:W4:Y:S04]  /*2d820*/  LDL.128 R92, [R1+0x400] ;  /* 0x00040000015c7983 */ /* 0x000f280000100c00 */
[----:B------:R-:W4:Y:S04]  /*2d830*/  LDL.128 R40, [R1+0x3f0] ;  /* 0x0003f00001287983 */ /* 0x000f280000100c00 */
[----:B------:R-:W4:Y:S01]  /*2d840*/  LDL.128 R100, [R1+0x410] ;  /* 0x0004100001647983 */ /* 0x000f220000100c00 */
[----:B------:R-:W-:-:S02]  /*2d850*/  F2FP.F16.F32.PACK_AB R112, R113, R112 ;  /* 0x000000707170723e */ /* 0x000fc400000000ff */
[----:B------:R-:W-:Y:S02]  /*2d860*/  LOP3.LUT R113, R120, 0x380, RZ, 0xc0, !PT ;  /* 0x0000038078717812 */ /* 0x000fe400078ec0ff */
[----:B------:R-:W-:Y:S02]  /*2d870*/  ISETP.NE.U32.AND P0, PT, RZ, UR6, PT ;  /* 0x00000006ff007c0c */ /* 0x000fe4000bf05070 */
[----:B------:R-:W-:Y:S02]  /*2d880*/  SHF.R.U64 R113, R113, 0x3, RZ ;  /* 0x0000000371717819 */ /* 0x000fe400000012ff */
[----:B------:R-:W-:Y:S02]  /*2d890*/  ISETP.NE.AND.EX P0, PT, RZ, UR7, PT, P0 ;  /* 0x00000007ff007c0c */ /* 0x000fe4000bf05300 */
[----:B------:R-:W-:Y:S02]  /*2d8a0*/  LOP3.LUT R120, R113, R120, RZ, 0x3c, !PT ;  /* 0x0000007871787212 */ /* 0x000fe400078e3cff */
[----:B------:R-:W-:-:S02]  /*2d8b0*/  F2FP.F16.F32.PACK_AB R113, R115, R114 ;  /* 0x000000727371723e */ /* 0x000fc400000000ff */
[----:B------:R-:W-:Y:S02]  /*2d8c0*/  F2FP.F16.F32.PACK_AB R114, R117, R116 ;  /* 0x000000747572723e */ /* 0x000fe400000000ff */
[----:B------:R-:W-:Y:S02]  /*2d8d0*/  F2FP.F16.F32.PACK_AB R115, R119, R118 ;  /* 0x000000767773723e */ /* 0x000fe400000000ff */
[----:B------:R-:W-:Y:S01]  /*2d8e0*/  F2FP.F16.F32.PACK_AB R84, R85, R84 ;  /* 0x000000545554723e */ /* 0x000fe200000000ff */
[----:B------:R-:W-:Y:S01]  /*2d8f0*/  STSM.16.M88.4 [R25], R88 ;  /* 0x0000005819007844 */ /* 0x000fe20000000200 */
[----:B------:R-:W-:Y:S02]  /*2d900*/  F2FP.F16.F32.PACK_AB R85, R87, R86 ;  /* 0x000000565755723e */ /* 0x000fe400000000ff */
[----:B------:R-:W-:Y:S01]  /*2d910*/  F2FP.F16.F32.PACK_AB R76, R77, R76 ;  /* 0x0000004c4d4c723e */ /* 0x000fe200000000ff */
        /* <DEDUP_REMOVED lines=19> */
[----:B------:R-:W-:Y:S02]  /*2da50*/  F2FP.F16.F32.PACK_AB R37, R39, R38 ;  /* 0x000000262725723e */ /* 0x000fe400000000ff */
[----:B---3--:R-:W-:Y:S02]  /*2da60*/  F2FP.F16.F32.PACK_AB R8, R9, R8 ;  /* 0x000000080908723e */ /* 0x008fe400000000ff */
[----:B------:R-:W-:Y:S02]  /*2da70*/  F2FP.F16.F32.PACK_AB R9, R11, R10 ;  /* 0x0000000a0b09723e */ /* 0x000fe400000000ff */
[----:B------:R-:W-:-:S02]  /*2da80*/  F2FP.F16.F32.PACK_AB R28, R29, R28 ;  /* 0x0000001c1d1c723e */ /* 0x000fc400000000ff */
[----:B------:R-:W-:Y:S02]  /*2da90*/  F2FP.F16.F32.PACK_AB R29, R31, R30 ;  /* 0x0000001e1f1d723e */ /* 0x000fe400000000ff */
[----:B------:R-:W-:Y:S02]  /*2daa0*/  F2FP.F16.F32.PACK_AB R38, R5, R4 ;  /* 0x000000040526723e */ /* 0x000fe400000000ff */
[----:B------:R-:W-:Y:S01]  /*2dab0*/  F2FP.F16.F32.PACK_AB R39, R7, R6 ;  /* 0x000000060727723e */ /* 0x000fe200000000ff */
[----:B------:R-:W0:Y:S04]  /*2dac0*/  LDC.64 R4, c[0x0][0xd00] ;  /* 0x00034000ff047b82 */ /* 0x000e280000000a00 */
[----:B------:R-:W-:Y:S04]  /*2dad0*/  STSM.16.M88.4 [R96], R36 ;  /* 0x0000002460007844 */ /* 0x000fe80000000200 */
[----:B------:R-:W1:Y:S01]  /*2dae0*/  @P0 LDC.64 R6, c[0x0][0xd08] ;  /* 0x00034200ff060b82 */ /* 0x000e620000000a00 */
[----:B------:R-:W-:-:S02]  /*2daf0*/  F2FP.F16.F32.PACK_AB R30, R33, R32 ;  /* 0x00000020211e723e */ /* 0x000fc400000000ff */
[----:B------:R-:W-:Y:S02]  /*2db00*/  F2FP.F16.F32.PACK_AB R31, R35, R34 ;  /* 0x00000022231f723e */ /* 0x000fe400000000ff */
[----:B------:R-:W-:Y:S02]  /*2db10*/  F2FP.F16.F32.PACK_AB R10, R13, R12 ;  /* 0x0000000c0d0a723e */ /* 0x000fe400000000ff */
[----:B------:R-:W-:Y:S01]  /*2db20*/  F2FP.F16.F32.PACK_AB R11, R15, R14 ;  /* 0x0000000e0f0b723e */ /* 0x000fe200000000ff */
[----:B------:R-:W-:Y:S04]  /*2db30*/  STSM.16.M88.4 [R122], R28 ;  /* 0x0000001c7a007844 */ /* 0x000fe80000000200 */
[----:B------:R2:W-:Y:S04]  /*2db40*/  STSM.16.M88.4 [R123], R8 ;  /* 0x000000087b007844 */ /* 0x0005e80000000200 */
[----:B------:R3:W-:Y:S04]  /*2db50*/  STSM.16.M88.4 [R0], R84 ;  /* 0x0000005400007844 */ /* 0x0007e80000000200 */
[----:B------:R0:W-:Y:S01]  /*2db60*/  STSM.16.M88.4 [R3], R76 ;  /* 0x0000004c03007844 */ /* 0x0001e20000000200 */
[----:B------:R-:W-:-:S02]  /*2db70*/  F2FP.F16.F32.PACK_AB R60, R61, R60 ;  /* 0x0000003c3d3c723e */ /* 0x000fc400000000ff */
[----:B------:R-:W-:Y:S02]  /*2db80*/  F2FP.F16.F32.PACK_AB R61, R63, R62 ;  /* 0x0000003e3f3d723e */ /* 0x000fe400000000ff */
[----:B------:R-:W-:Y:S02]  /*2db90*/  F2FP.F16.F32.PACK_AB R52, R53, R52 ;  /* 0x000000343534723e */ /* 0x000fe400000000ff */
[----:B------:R-:W-:Y:S02]  /*2dba0*/  F2FP.F16.F32.PACK_AB R62, R57, R56 ;  /* 0x00000038393e723e */ /* 0x000fe400000000ff */
[----:B------:R-:W-:Y:S02]  /*2dbb0*/  F2FP.F16.F32.PACK_AB R63, R59, R58 ;  /* 0x0000003a3b3f723e */ /* 0x000fe400000000ff */
[----:B------:R-:W-:Y:S02]  /*2dbc0*/  F2FP.F16.F32.PACK_AB R53, R55, R54 ;  /* 0x000000363735723e */ /* 0x000fe400000000ff */
[----:B----4-:R-:W-:-:S02]  /*2dbd0*/  F2FP.F16.F32.PACK_AB R44, R45, R44 ;  /* 0x0000002c2d2c723e */ /* 0x010fc400000000ff */
[----:B------:R-:W-:Y:S01]  /*2dbe0*/  F2FP.F16.F32.PACK_AB R92, R93, R92 ;  /* 0x0000005c5d5c723e */ /* 0x000fe200000000ff */
[----:B--2---:R-:W-:Y:S01]  /*2dbf0*/  IMAD.MOV.U32 R8, RZ, RZ, RZ ;  /* 0x000000ffff087224 */ /* 0x004fe200078e00ff */
[----:B------:R-:W-:Y:S01]  /*2dc00*/  F2FP.F16.F32.PACK_AB R54, R49, R48 ;  /* 0x000000303136723e */ /* 0x000fe200000000ff */
[----:B---3--:R-:W-:Y:S01]  /*2dc10*/  IMAD.U32 R0, RZ, RZ, UR6 ;  /* 0x00000006ff007e24 */ /* 0x008fe2000f8e00ff */
[----:B------:R-:W-:Y:S01]  /*2dc20*/  F2FP.F16.F32.PACK_AB R55, R51, R50 ;  /* 0x000000323337723e */ /* 0x000fe200000000ff */
[----:B0-----:R-:W-:Y:S01]  /*2dc30*/  IMAD.WIDE R4, R211, 0x4, R4 ;  /* 0x00000004d3047825 */ /* 0x001fe200078e0204 */
[----:B------:R-:W-:Y:S01]  /*2dc40*/  F2FP.F16.F32.PACK_AB R45, R47, R46 ;  /* 0x0000002e2f2d723e */ /* 0x000fe200000000ff */
[----:B------:R-:W0:Y:S01]  /*2dc50*/  LDC R3, c[0x0][0xce8] ;  /* 0x00033a00ff037b82 */ /* 0x000e220000000800 */
[----:B------:R-:W-:Y:S02]  /*2dc60*/  F2FP.F16.F32.PACK_AB R46, R41, R40 ;  /* 0x00000028292e723e */ /* 0x000fe400000000ff */
[----:B------:R-:W-:-:S02]  /*2dc70*/  F2FP.F16.F32.PACK_AB R47, R43, R42 ;  /* 0x0000002a2b2f723e */ /* 0x000fc400000000ff */
[----:B------:R-:W-:Y:S01]  /*2dc80*/  F2FP.F16.F32.PACK_AB R93, R95, R94 ;  /* 0x0000005e5f5d723e */ /* 0x000fe200000000ff */
[----:B------:R2:W-:Y:S01]  /*2dc90*/  STSM.16.M88.4 [R20], R68 ;  /* 0x0000004414007844 */ /* 0x0005e20000000200 */
[----:B------:R-:W-:Y:S02]  /*2dca0*/  F2FP.F16.F32.PACK_AB R94, R101, R100 ;  /* 0x00000064655e723e */ /* 0x000fe400000000ff */
[----:B------:R-:W-:Y:S01]  /*2dcb0*/  F2FP.F16.F32.PACK_AB R95, R103, R102 ;  /* 0x00000066675f723e */ /* 0x000fe200000000ff */
[----:B------:R2:W-:Y:S04]  /*2dcc0*/  STSM.16.M88.4 [R21], R60 ;  /* 0x0000003c15007844 */ /* 0x0005e80000000200 */
[----:B------:R2:W-:Y:S04]  /*2dcd0*/  STSM.16.M88.4 [R24], R52 ;  /* 0x0000003418007844 */ /* 0x0005e80000000200 */
[----:B------:R2:W-:Y:S04]  /*2dce0*/  STSM.16.M88.4 [R124], R44 ;  /* 0x0000002c7c007844 */ /* 0x0005e80000000200 */
[----:B------:R2:W-:Y:S04]  /*2dcf0*/  STSM.16.M88.4 [R125], R92 ;  /* 0x0000005c7d007844 */ /* 0x0005e80000000200 */
[----:B------:R2:W-:Y:S01]  /*2dd00*/  STSM.16.M88.4 [R120], R104 ;  /* 0x0000006878007844 */ /* 0x0005e20000000200 */
[----:B------:R-:W-:Y:S01]  /*2dd10*/  BAR.SYNC.DEFER_BLOCKING 0x1, 0x100 ;  /* 0x0044000000007b1d */ /* 0x000fe20000010000 */
[----:B-1----:R-:W-:-:S05]  /*2dd20*/  @P0 IMAD.WIDE R6, R211, 0x4, R6 ;  /* 0x00000004d3060825 */ /* 0x002fca00078e0206 */
[----:B------:R2:W5:Y:S04]  /*2dd30*/  @P1 LDG.E R8, desc[UR44][R4.64] ;  /* 0x0000002c04081981 */ /* 0x000568000c1e1900 */
[----:B------:R2:W5:Y:S01]  /*2dd40*/  @P0 LDG.E R0, desc[UR44][R6.64] ;  /* 0x0000002c06000981 */ /* 0x000562000c1e1900 */
[----:B------:R-:W-:Y:S05]  /*2dd50*/  @P0 BRA `(.L_x_13229) ;  /* 0x0000000000100947 */ /* 0x000fea0003800000 */
[----:B------:R-:W-:Y:S05]  /*2dd60*/  @!P1 BRA `(.L_x_13229) ;  /* 0x00000000000c9947 */ /* 0x000fea0003800000 */
[----:B--2---:R-:W2:Y:S04]  /*2dd70*/  LDG.E R7, desc[UR44][R4.64] ;  /* 0x0000002c04077981 */ /* 0x004ea8000c1e1900 */
[----:B-----5:R-:W2:Y:S02]  /*2dd80*/  LDG.E R0, desc[UR44][R4.64+0x4] ;  /* 0x0000042c04007981 */ /* 0x020ea4000c1e1900 */
[----:B--2---:R-:W-:-:S07]  /*2dd90*/  IMAD.IADD R0, R0, 0x1, -R7 ;  /* 0x0000000100007824 */ /* 0x004fce00078e0a07 */
.L_x_13229:
[----:B--2---:R-:W2:Y:S04]  /*2dda0*/  LDL R4, [R1+0x518] ;  /* 0x0005180001047983 */ /* 0x004ea80000100800 */
[----:B------:R-:W3:Y:S01]  /*2ddb0*/  LDL R28, [R1+0x520] ;  /* 0x00052000011c7983 */ /* 0x000ee20000100800 */
[----:B0----5:R-:W-:Y:S02]  /*2ddc0*/  IMAD R0, R0, R3, RZ ;  /* 0x0000000300007224 */ /* 0x021fe400078e02ff */
[----:B------:R-:W-:Y:S01]  /*2ddd0*/  IMAD.IADD R33, R204, 0x1, R209 ;  /* 0x00000001cc217824 */ /* 0x000fe200078e02d1 */
[----:B------:R-:W-:Y:S01]  /*2dde0*/  ISETP.GT.AND P3, PT, R210, 0x1, PT ;  /* 0x00000001d200780c */ /* 0x000fe20003f64270 */
[----:B------:R-:W-:Y:S01]  /*2ddf0*/  IMAD.MOV.U32 R9, RZ, RZ, 0xab8 ;  /* 0x00000ab8ff097424 */ /* 0x000fe200078e00ff */
[----:B------:R-:W-:Y:S01]  /*2de00*/  ISETP.NE.AND P2, PT, R3, 0x1, PT ;  /* 0x000000010300780c */ /* 0x000fe20003f45270 */
[----:B------:R-:W0:Y:S03]  /*2de10*/  LDC.64 R20, c[0x0][0xca8] ;  /* 0x00032a00ff147b82 */ /* 0x000e260000000a00 */
[----:B------:R-:W-:-:S05]  /*2de20*/  SEL R9, R9, 0xa78, P3 ;  /* 0x00000a7809097807 */ /* 0x000fca0001800000 */
[----:B------:R-:W1:Y:S08]  /*2de30*/  LDC.64 R6, c[0x0][R9+0x220] ;  /* 0x0000880009067b82 */ /* 0x000e700000000a00 */
[----:B------:R-:W4:Y:S08]  /*2de40*/  LDC.64 R10, c[0x0][R9+0x218] ;  /* 0x00008600090a7b82 */ /* 0x000f300000000a00 */
[----:B------:R4:W4:Y:S01]  /*2de50*/  LDC.64 R14, c[0x0][R9+0x228] ;  /* 0x00008a00090e7b82 */ /* 0x0009220000000a00 */
[----:B------:R-:W-:-:S07]  /*2de60*/  ISETP.NE.U32.AND P1, PT, RZ, UR4, PT ;  /* 0x00000004ff007c0c */ /* 0x000fce000bf25070 */
[----:B------:R-:W4:Y:S01]  /*2de70*/  @P2 LDC R13, c[0x0][0xcec] ;  /* 0x00033b00ff0d2b82 */ /* 0x000f220000000800 */
[----:B------:R-:W-:-:S07]  /*2de80*/  ISETP.NE.AND.EX P1, PT, RZ, UR5, PT, P1 ;  /* 0x00000005ff007c0c */ /* 0x000fce000bf25310 */
[----:B------:R-:W4:Y:S01]  /*2de90*/  @P2 LDC R26, c[0x0][0xcf0] ;  /* 0x00033c00ff1a2b82 */ /* 0x000f220000000800 */
[----:B------:R-:W-:Y:S02]  /*2dea0*/  SHF.R.S32.HI R24, RZ, 0x1f, R211 ;  /* 0x0000001fff187819 */ /* 0x000fe400000114d3 */
[----:B------:R-:W-:Y:S02]  /*2deb0*/  SEL R12, R211, RZ, !P1 ;  /* 0x000000ffd30c7207 */ /* 0x000fe40004800000 */
[----:B--2---:R-:W-:-:S03]  /*2dec0*/  LOP3.LUT P0, RZ, R4, 0x3, RZ, 0xc0, !PT ;  /* 0x0000000304ff7812 */ /* 0x004fc6000780c0ff */
[----:B0-----:R-:W0:Y:S01]  /*2ded0*/  @!P3 LDC R20, c[0x0][0xc50] ;  /* 0x00031400ff14bb82 */ /* 0x001e220000000800 */
[----:B------:R-:W-:Y:S01]  /*2dee0*/  ISETP.GE.OR P4, PT, R33, R0, P0 ;  /* 0x000000002100720c */ /* 0x000fe20000786670 */
[----:B---3--:R-:W-:-:S06]  /*2def0*/  IMAD.IADD R28, R28, 0x1, R209 ;  /* 0x000000011c1c7824 */ /* 0x008fcc00078e02d1 */
[----:B------:R-:W2:Y:S06]  /*2df00*/  @!P3 LDC R21, c[0x0][0xc54] ;  /* 0x00031500ff15bb82 */ /* 0x000eac0000000800 */
[----:B------:R-:W3:Y:S02]  /*2df10*/  @!P4 LDL R29, [R1+0x220] ;  /* 0x00022000011dc983 */ /* 0x000ee40000100800 */
[----:B------:R4:W0:Y:S01]  /*2df20*/  LDC.64 R4, c[0x0][R9+0x210] ;  /* 0x0000840009047b82 */ /* 0x0008220000000a00 */
[----:B------:R-:W-:Y:S01]  /*2df30*/  SEL R25, R24, RZ, !P1 ;  /* 0x000000ff18197207 */ /* 0x000fe20004800000 */
[----:B-1----:R-:W-:-:S02]  /*2df40*/  IMAD R7, R7, R12, RZ ;  /* 0x0000000c07077224 */ /* 0x002fc400078e02ff */
[-C--:B----4-:R-:W-:Y:S02]  /*2df50*/  IMAD R31, R11, R156.reuse, RZ ;  /* 0x0000009c0b1f7224 */ /* 0x090fe400078e02ff */
[----:B------:R-:W-:Y:S01]  /*2df60*/  IMAD R35, R6, R25, R7 ;  /* 0x0000001906237224 */ /* 0x000fe200078e0207 */
[----:B------:R-:W-:Y:S01]  /*2df70*/  SEL R25, R219, RZ, P3 ;  /* 0x000000ffdb197207 */ /* 0x000fe20001800000 */
[----:B------:R-:W-:Y:S01]  /*2df80*/  IMAD.WIDE.U32 R10, R10, R156, RZ ;  /* 0x0000009c0a0a7225 */ /* 0x000fe200078e00ff */
[----:B------:R-:W-:-:S03]  /*2df90*/  SHF.R.S32.HI R9, RZ, 0x1f, R8 ;  /* 0x0000001fff097819 */ /* 0x000fc60000011408 */
[----:B------:R-:W-:-:S04]  /*2dfa0*/  IMAD.WIDE.U32 R6, R6, R12, RZ ;  /* 0x0000000c06067225 */ /* 0x000fc800078e00ff */
[----:B------:R-:W-:Y:S01]  /*2dfb0*/  @P2 IMAD.HI.U32 R13, R28, R13, RZ ;  /* 0x0000000d1c0d2227 */ /* 0x000fe200078e00ff */
[----:B------:R-:W-:-:S03]  /*2dfc0*/  IADD3 R6, P1, P5, R6, R10, R8 ;  /* 0x0000000a06067210 */ /* 0x000fc60007d3e008 */
[----:B------:R-:W-:Y:S02]  /*2dfd0*/  IMAD.IADD R24, R11, 0x1, R31 ;  /* 0x000000010b187824 */ /* 0x000fe400078e021f */
[----:B------:R-:W-:Y:S02]  /*2dfe0*/  IMAD.IADD R11, R7, 0x1, R35 ;  /* 0x00000001070b7824 */ /* 0x000fe400078e0223 */
[----:B------:R-:W-:Y:S01]  /*2dff0*/  IMAD.MOV.U32 R7, RZ, RZ, R28 ;  /* 0x000000ffff077224 */ /* 0x000fe200078e001c */
[----:B------:R-:W-:Y:S01]  /*2e000*/  @P2 SHF.R.U32.HI R7, RZ, R26, R13 ;  /* 0x0000001aff072219 */ /* 0x000fe2000001160d */
[-C--:B------:R-:W-:Y:S01]  /*2e010*/  IMAD R31, R15, R25.reuse, RZ ;  /* 0x000000190f1f7224 */ /* 0x080fe200078e02ff */
[----:B------:R-:W-:Y:S01]  /*2e020*/  IADD3.X R11, R11, R24, R9, P1, P5 ;  /* 0x000000180b0b7210 */ /* 0x000fe20000fea409 */
[----:B------:R-:W-:-:S04]  /*2e030*/  IMAD.WIDE.U32 R14, R14, R25, RZ ;  /* 0x000000190e0e7225 */ /* 0x000fc800078e00ff */
[----:B------:R-:W-:Y:S01]  /*2e040*/  IMAD.MOV R10, RZ, RZ, -R7 ;  /* 0x000000ffff0a7224 */ /* 0x000fe200078e0a07 */
[----:B------:R-:W-:Y:S01]  /*2e050*/  IADD3 R14, P1, P5, R7, R6, R14 ;  /* 0x00000006070e7210 */ /* 0x000fe20007d3e00e */
[----:B------:R-:W-:Y:S01]  /*2e060*/  IMAD.IADD R31, R15, 0x1, R31 ;  /* 0x000000010f1f7824 */ /* 0x000fe200078e021f */
[----:B------:R-:W-:Y:S01]  /*2e070*/  SHF.R.S32.HI R6, RZ, 0x1f, R7 ;  /* 0x0000001fff067819 */ /* 0x000fe20000011407 */
[----:B------:R-:W-:-:S03]  /*2e080*/  IMAD R7, R3, R10, R28 ;  /* 0x0000000a03077224 */ /* 0x000fc600078e021c */
[----:B------:R-:W-:Y:S02]  /*2e090*/  IADD3.X R15, R6, R11, R31, P1, P5 ;  /* 0x0000000b060f7210 */ /* 0x000fe40000fea41f */
[----:B------:R-:W-:Y:S01]  /*2e0a0*/  SHF.R.S32.HI R11, RZ, 0x1f, R7 ;  /* 0x0000001fff0b7819 */ /* 0x000fe20000011407 */
[-C--:B0-----:R-:W-:Y:S02]  /*2e0b0*/  IMAD R5, R5, R7.reuse, RZ ;  /* 0x0000000705057224 */ /* 0x081fe400078e02ff */
[----:B------:R-:W-:-:S04]  /*2e0c0*/  IMAD.WIDE.U32 R14, R4, R7, R14 ;  /* 0x00000007040e7225 */ /* 0x000fc800078e000e */
[----:B------:R-:W-:Y:S01]  /*2e0d0*/  IMAD R5, R4, R11, R5 ;  /* 0x0000000b04057224 */ /* 0x000fe200078e0205 */
[C---:B------:R-:W-:Y:S01]  /*2e0e0*/  LEA R20, P1, R14.reuse, R20, 0x2 ;  /* 0x000000140e147211 */ /* 0x040fe200078210ff */
[----:B------:R-:W-:Y:S02]  /*2e0f0*/  VIADD R7, R33, 0x8 ;  /* 0x0000000821077836 */ /* 0x000fe40000000000 */
[----:B------:R-:W-:Y:S02]  /*2e100*/  IMAD.IADD R4, R15, 0x1, R5 ;  /* 0x000000010f047824 */ /* 0x000fe400078e0205 */
[----:B------:R-:W-:Y:S01]  /*2e110*/  SHFL.IDX PT, R10, R20, RZ, 0x1c1f ;  /* 0x001c1fff140a7589 */ /* 0x000fe200000e0000 */
[----:B------:R-:W-:Y:S02]  /*2e120*/  ISETP.GE.OR P0, PT, R7, R0, P0 ;  /* 0x000000000700720c */ /* 0x000fe40000706670 */
[----:B--2---:R-:W-:-:S05]  /*2e130*/  LEA.HI.X R21, R14, R21, R4, 0x2, P1 ;  /* 0x000000150e157211 */ /* 0x004fca00008f1404 */
[----:B------:R-:W3:Y:S04]  /*2e140*/  SHFL.IDX PT, R11, R21, RZ, 0x1c1f ;  /* 0x001c1fff150b7589 */ /* 0x000ee800000e0000 */
[----:B---3--:R-:W-:Y:S04]  /*2e150*/  @!P4 ST.E desc[UR44][R10.64], R29 ;  /* 0x0000001d0a00c985 */ /* 0x008fe8000c10192c */
[----:B------:R-:W2:Y:S04]  /*2e160*/  @!P0 LDL R13, [R1+0x224] ;  /* 0x00022400010d8983 */ /* 0x000ea80000100800 */
[----:B------:R-:W-:Y:S04]  /*2e170*/  SHFL.IDX PT, R4, R20, 0x1, 0x1c1f ;  /* 0x003c1f0014047f89 */ /* 0x000fe800000e0000 */
[----:B------:R-:W2:Y:S04]  /*2e180*/  SHFL.IDX PT, R5, R21, 0x1, 0x1c1f ;  /* 0x003c1f0015057f89 */ /* 0x000ea800000e0000 */
[----:B--2---:R0:W-:Y:S01]  /*2e190*/  @!P0 ST.E desc[UR44][R4.64], R13 ;  /* 0x0000000d04008985 */ /* 0x0041e2000c10192c */
[----:B------:R-:W-:Y:S05]  /*2e1a0*/  @P3 BRA `(.L_x_13230) ;  /* 0x0000000c00e83947 */ /* 0x000fea0003800000 */
[----:B------:R-:W2:Y:S01]  /*2e1b0*/  LDL R88, [R1+0x49c] ;  /* 0x00049c0001587983 */ /* 0x000ea20000100800 */
[----:B------:R-:W1:Y:S01]  /*2e1c0*/  @P2 LDC R14, c[0x0][0xcec] ;  /* 0x00033b00ff0e2b82 */ /* 0x000e620000000800 */
[----:B------:R-:W-:Y:S02]  /*2e1d0*/  ULDC.64 UR4, c[0x0][0xba0] ;  /* 0x0002e80000047ab9 */ /* 0x000fe40000000a00 */
[----:B------:R-:W3:Y:S01]  /*2e1e0*/  LDL R89, [R1+0x4ac] ;  /* 0x0004ac0001597983 */ /* 0x000ee20000100800 */
[----:B------:R-:W-:-:S04]  /*2e1f0*/  IMAD R9, R9, UR4, RZ ;  /* 0x0000000409097c24 */ /* 0x000fc8000f8e02ff */
[C---:B------:R-:W-:Y:S02]  /*2e200*/  IMAD R11, R8.reuse, UR5, R9 ;  /* 0x00000005080b7c24 */ /* 0x040fe4000f8e0209 */
[----:B------:R-:W-:Y:S01]  /*2e210*/  IMAD.WIDE.U32 R8, R8, UR4, RZ ;  /* 0x0000000408087c25 */ /* 0x000fe2000f8e00ff */
[----:B------:R-:W-:-:S03]  /*2e220*/  ULDC.64 UR4, c[0x0][0xbe8] ;  /* 0x0002fa0000047ab9 */ /* 0x000fc60000000a00 */
[----:B------:R-:W-:Y:S01]  /*2e230*/  IMAD.IADD R9, R9, 0x1, R11 ;  /* 0x0000000109097824 */ /* 0x000fe200078e020b */
[----:B0-----:R-:W-:Y:S01]  /*2e240*/  SHF.R.S32.HI R13, RZ, 0x1f, R12 ;  /* 0x0000001fff0d7819 */ /* 0x001fe2000001140c */
[----:B------:R-:W-:-:S04]  /*2e250*/  IMAD.WIDE.U32 R8, R156, UR4, R8 ;  /* 0x000000049c087c25 */ /* 0x000fc8000f8e0008 */
[----:B------:R-:W-:Y:S01]  /*2e260*/  IMAD R9, R156, UR5, R9 ;  /* 0x000000059c097c24 */ /* 0x000fe2000f8e0209 */
[----:B------:R-:W-:Y:S02]  /*2e270*/  ULDC.64 UR4, c[0x0][0xbf0] ;  /* 0x0002fc0000047ab9 */ /* 0x000fe40000000a00 */
[----:B------:R-:W-:Y:S02]  /*2e280*/  IMAD R13, R13, UR4, RZ ;  /* 0x000000040d0d7c24 */ /* 0x000fe4000f8e02ff */
[----:B------:R-:W-:-:S04]  /*2e290*/  IMAD.WIDE.U32 R8, R12, UR4, R8 ;  /* 0x000000040c087c25 */ /* 0x000fc8000f8e0008 */
[----:B------:R-:W-:Y:S01]  /*2e2a0*/  IMAD R13, R12, UR5, R13 ;  /* 0x000000050c0d7c24 */ /* 0x000fe2000f8e020d */
[----:B------:R-:W-:-:S03]  /*2e2b0*/  ULDC.64 UR4, c[0x0][0xbe0] ;  /* 0x0002f80000047ab9 */ /* 0x000fc60000000a00 */
[----:B------:R-:W-:Y:S02]  /*2e2c0*/  IMAD.IADD R9, R9, 0x1, R13 ;  /* 0x0000000109097824 */ /* 0x000fe400078e020d */
[----:B--2---:R-:W-:-:S04]  /*2e2d0*/  IMAD R5, R88, 0x40, R198 ;  /* 0x0000004058057824 */ /* 0x004fc800078e02c6 */
        /* <DEDUP_REMOVED lines=20> */
[----:B---3--:R-:W-:Y:S01]  /*2e420*/  IMAD R10, R89, 0x20, R88 ;  /* 0x00000020590a7824 */ /* 0x008fe200078e0258 */
[----:B------:R-:W-:Y:S01]  /*2e430*/  LOP3.LUT R40, R40, R41, RZ, 0x3c, !PT ;  /* 0x0000002928287212 */ /* 0x000fe200078e3cff */
[----:B------:R-:W-:Y:S01]  /*2e440*/  IMAD.X R41, RZ, RZ, R19, P4 ;  /* 0x000000ffff297224 */ /* 0x000fe200020e0613 */
[----:B------:R-:W-:Y:S01]  /*2e450*/  IADD3.X R37, RZ, R19, RZ, P3, !PT ;  /* 0x00000013ff257210 */ /* 0x000fe20001ffe4ff */
[----:B------:R-:W5:Y:S01]  /*2e460*/  LD.E.128 R28, desc[UR44][R28.64] ;  /* 0x0000002c1c1c7980 */ /* 0x000f62000c101d00 */
[----:B------:R-:W-:-:S02]  /*2e470*/  IADD3 R49, P0, R18, 0x6000, RZ ;  /* 0x0000600012317810 */ /* 0x000fc40007f1e0ff */
[C---:B------:R-:W-:Y:S01]  /*2e480*/  IADD3 R53, P1, R18.reuse, 0x7000, RZ ;  /* 0x0000700012357810 */ /* 0x040fe20007f3e0ff */
[----:B------:R-:W5:Y:S01]  /*2e490*/  LD.E.128 R32, desc[UR44][R32.64] ;  /* 0x0000002c20207980 */ /* 0x000f62000c101d00 */
[C---:B------:R-:W-:Y:S02]  /*2e4a0*/  IADD3 R57, P3, R18.reuse, 0x8000, RZ ;  /* 0x0000800012397810 */ /* 0x040fe40007f7e0ff */
[----:B------:R-:W-:Y:S01]  /*2e4b0*/  IADD3 R61, P4, R18, 0x9000, RZ ;  /* 0x00009000123d7810 */ /* 0x000fe20007f9e0ff */
[----:B------:R-:W5:Y:S01]  /*2e4c0*/  LD.E.128 R36, desc[UR44][R36.64] ;  /* 0x0000002c24247980 */ /* 0x000f62000c101d00 */
[----:B------:R-:W-:Y:S02]  /*2e4d0*/  SHF.R.U64 R44, R44, 0x3, RZ ;  /* 0x000000032c2c7819 */ /* 0x000fe400000012ff */
[----:B------:R-:W-:Y:S01]  /*2e4e0*/  LOP3.LUT R48, R49, 0x380, RZ, 0xc0, !PT ;  /* 0x0000038031307812 */ /* 0x000fe200078ec0ff */
[----:B------:R-:W5:Y:S01]  /*2e4f0*/  LD.E.128 R40, desc[UR44][R40.64] ;  /* 0x0000002c28287980 */ /* 0x000f62000c101d00 */
[----:B------:R-:W-:-:S02]  /*2e500*/  LOP3.LUT R52, R53, 0x380, RZ, 0xc0, !PT ;  /* 0x0000038035347812 */ /* 0x000fc400078ec0ff */
[----:B------:R-:W-:Y:S02]  /*2e510*/  LOP3.LUT R56, R57, 0x380, RZ, 0xc0, !PT ;  /* 0x0000038039387812 */ /* 0x000fe400078ec0ff */
[----:B------:R-:W-:Y:S02]  /*2e520*/  LOP3.LUT R60, R61, 0x380, RZ, 0xc0, !PT ;  /* 0x000003803d3c7812 */ /* 0x000fe400078ec0ff */
[----:B------:R-:W-:Y:S01]  /*2e530*/  LOP3.LUT R44, R44, R45, RZ, 0x3c, !PT ;  /* 0x0000002d2c2c7212 */ /* 0x000fe200078e3cff */
[----:B------:R-:W-:Y:S01]  /*2e540*/  IMAD.X R45, RZ, RZ, R19, P5 ;  /* 0x000000ffff2d7224 */ /* 0x000fe200028e0613 */
[----:B------:R-:W-:Y:S02]  /*2e550*/  SHF.R.U64 R48, R48, 0x3, RZ ;  /* 0x0000000330307819 */ /* 0x000fe400000012ff */
[----:B------:R-:W-:Y:S02]  /*2e560*/  IADD3 R65, P5, R18, 0xa000, RZ ;  /* 0x0000a00012417810 */ /* 0x000fe40007fbe0ff */
[----:B------:R-:W-:Y:S01]  /*2e570*/  SHF.R.U64 R52, R52, 0x3, RZ ;  /* 0x0000000334347819 */ /* 0x000fe200000012ff */
[----:B------:R-:W5:Y:S01]  /*2e580*/  LD.E.128 R44, desc[UR44][R44.64] ;  /* 0x0000002c2c2c7980 */ /* 0x000f62000c101d00 */
[----:B------:R-:W-:-:S02]  /*2e590*/  SHF.R.U64 R56, R56, 0x3, RZ ;  /* 0x0000000338387819 */ /* 0x000fc400000012ff */
[----:B------:R-:W-:Y:S02]  /*2e5a0*/  SHF.R.U64 R60, R60, 0x3, RZ ;  /* 0x000000033c3c7819 */ /* 0x000fe400000012ff */
[----:B------:R-:W-:Y:S01]  /*2e5b0*/  LOP3.LUT R48, R48, R49, RZ, 0x3c, !PT ;  /* 0x0000003130307212 */ /* 0x000fe200078e3cff */
[--C-:B------:R-:W-:Y:S01]  /*2e5c0*/  IMAD.X R49, RZ, RZ, R19.reuse, P0 ;  /* 0x000000ffff317224 */ /* 0x100fe200000e0613 */
[----:B------:R-:W-:Y:S02]  /*2e5d0*/  LOP3.LUT R64, R65, 0x380, RZ, 0xc0, !PT ;  /* 0x0000038041407812 */ /* 0x000fe400078ec0ff */
        /* <DEDUP_REMOVED lines=41> */
[----:B------:R-:W5:Y:S01]  /*2e870*/  LD.E.128 R68, desc[UR44][R68.64] ;  /* 0x0000002c44447980 */ /* 0x000f62000c101d00 */
[----:B------:R-:W0:Y:S01]  /*2e880*/  @P2 LDC R19, c[0x0][0xcf0] ;  /* 0x00033c00ff132b82 */ /* 0x000e220000000800 */
[----:B------:R-:W-:-:S02]  /*2e890*/  SHF.R.U64 R6, R6, 0x3, RZ ;  /* 0x0000000306067819 */ /* 0x000fc400000012ff */
[----:B------:R-:W5:Y:S02]  /*2e8a0*/  LD.E.128 R72, desc[UR44][R72.64] ;  /* 0x0000002c48487980 */ /* 0x000f64000c101d00 */
[----:B------:R-:W-:Y:S02]  /*2e8b0*/  LOP3.LUT R84, R6, R7, RZ, 0x3c, !PT ;  /* 0x0000000706547212 */ /* 0x000fe400078e3cff */
[----:B------:R-:W5:Y:S01]  /*2e8c0*/  LD.E.128 R4, desc[UR44][R4.64] ;  /* 0x0000002c04047980 */ /* 0x000f62000c101d00 */
[----:B------:R-:W-:-:S03]  /*2e8d0*/  IMAD.IADD R15, R209, 0x1, R10 ;  /* 0x00000001d10f7824 */ /* 0x000fc600078e020a */
        /* <DEDUP_REMOVED lines=8> */
[----:B--2---:R-:W2:Y:S01]  /*2e960*/  FENCE.VIEW.ASYNC.S ;  /* 0x00000000000073c6 */ /* 0x004ea20000000000 */
[----:B-1----:R-:W-:Y:S01]  /*2e970*/  @P2 IMAD.HI.U32 R10, R15, R14, RZ ;  /* 0x0000000e0f0a2227 */ /* 0x002fe200078e00ff */
[----:B------:R-:W-:-:S04]  /*2e980*/  MOV R11, R15 ;  /* 0x0000000f000b7202 */ /* 0x000fc80000000f00 */
[----:B0-----:R-:W-:Y:S01]  /*2e990*/  @P2 SHF.R.U32.HI R11, RZ, R19, R10 ;  /* 0x00000013ff0b2219 */ /* 0x001fe2000001160a */
[----:B------:R-:W-:-:S03]  /*2e9a0*/  VIADD R10, R2, 0x32420 ;  /* 0x00032420020a7836 */ /* 0x000fc60000000000 */
[--C-:B------:R-:W-:Y:S01]  /*2e9b0*/  SHF.R.S32.HI R12, RZ, 0x1f, R11.reuse ;  /* 0x0000001fff0c7819 */ /* 0x100fe2000001140b */
[----:B------:R-:W-:Y:S01]  /*2e9c0*/  IMAD.MOV R14, RZ, RZ, -R11 ;  /* 0x000000ffff0e7224 */ /* 0x000fe200078e0a0b */
[----:B------:R-:W-:-:S03]  /*2e9d0*/  PRMT R10, RZ, 0x654, R10 ;  /* 0x00000654ff0a7816 */ /* 0x000fc6000000000a */
[----:B------:R-:W-:Y:S02]  /*2e9e0*/  IMAD R3, R3, R14, R15 ;  /* 0x0000000e03037224 */ /* 0x000fe400078e020f */
[----:B------:R-:W-:Y:S02]  /*2e9f0*/  IMAD R12, R12, UR4, RZ ;  /* 0x000000040c0c7c24 */ /* 0x000fe4000f8e02ff */
[C---:B------:R-:W-:Y:S01]  /*2ea00*/  IMAD.WIDE.U32 R8, R11.reuse, UR4, R8 ;  /* 0x000000040b087c25 */ /* 0x040fe2000f8e0008 */
[----:B--2---:R0:W-:Y:S03]  /*2ea10*/  SYNCS.ARRIVE.TRANS64.RED.A1T0 RZ, [R10+URZ], RZ ;  /* 0x000000ff0aff79a7 */ /* 0x0041e6000810043f */
[----:B------:R-:W-:Y:S01]  /*2ea20*/  IMAD R13, R11, UR5, R12 ;  /* 0x000000050b0d7c24 */ /* 0x000fe2000f8e020c */
[----:B------:R-:W-:Y:S01]  /*2ea30*/  ULDC.64 UR4, c[0x0][0xbd8] ;  /* 0x0002f60000047ab9 */ /* 0x000fe20000000a00 */
[----:B0-----:R-:W-:-:S02]  /*2ea40*/  SHF.R.S32.HI R10, RZ, 0x1f, R3 ;  /* 0x0000001fff0a7819 */ /* 0x001fc40000011403 */
[----:B------:R-:W-:-:S03]  /*2ea50*/  IMAD.IADD R9, R9, 0x1, R13 ;  /* 0x0000000109097824 */ /* 0x000fc600078e020d */
        /* <DEDUP_REMOVED lines=11> */
.L_x_13465:
[----:B------:R-:W-:Y:S01]  /*2eb10*/  IMAD.IADD R209, R88, 0x1, R209 ;  /* 0x0000000158d17824 */ /* 0x000fe200078e02d1 */
[----:B------:R-:W-:Y:S04]  /*2eb20*/  BSSY B1, `(.L_x_13232) ;  /* 0x0000014000017945 */ /* 0x000fe80003800000 */
[----:B------:R-:W-:-:S13]  /*2eb30*/  ISETP.GE.AND P0, PT, R209, R0, PT ;  /* 0x00000000d100720c */ /* 0x000fda0003f06270 */
[----:B------:R-:W-:Y:S05]  /*2eb40*/  @P0 BRA `(.L_x_13233) ;  /* 0x0000000000440947 */ /* 0x000fea0003800000 */
[----:B------:R-:W-:Y:S02]  /*2eb50*/  ULDC UR4, c[0x0][0xbc8] ;  /* 0x0002f20000047ab9 */ /* 0x000fe40000000800 */
[----:B------:R-:W-:Y:S02]  /*2eb60*/  ISETP.GE.AND P3, PT, R198, UR4, PT ;  /* 0x00000004c6007c0c */ /* 0x000fe4000bf66270 */
[----:B------:R-:W-:Y:S02]  /*2eb70*/  ISETP.GE.AND P2, PT, R200, UR4, PT ;  /* 0x00000004c8007c0c */ /* 0x000fe4000bf46270 */
[----:B------:R-:W-:Y:S02]  /*2eb80*/  ISETP.GE.AND P1, PT, R199, UR4, PT ;  /* 0x00000004c7007c0c */ /* 0x000fe4000bf26270 */
[----:B------:R-:W-:-:S07]  /*2eb90*/  ISETP.GE.AND P0, PT, R201, UR4, PT ;  /* 0x00000004c9007c0c */ /* 0x000fce000bf06270 */
[-C--:B--2---:R-:W-:Y:S02]  /*2eba0*/  @!P3 LEA R8, P5, R198, R14.reuse, 0x1 ;  /* 0x0000000ec608b211 */ /* 0x084fe400078a08ff */
[-C--:B------:R-:W-:Y:S02]  /*2ebb0*/  @!P2 LEA R10, P4, R200, R14.reuse, 0x1 ;  /* 0x0000000ec80aa211 */ /* 0x080fe400078808ff */
[-C--:B-1----:R-:W-:Y:S02]  /*2ebc0*/  @!P3 LEA.HI.X R9, R198, R3.reuse, R216, 0x1, P5 ;  /* 0x00000003c609b211 */ /* 0x082fe400028f0cd8 */
[-C--:B------:R-:W-:Y:S02]  /*2ebd0*/  @!P1 LEA R12, P5, R199, R14.reuse, 0x1 ;  /* 0x0000000ec70c9211 */ /* 0x080fe400078a08ff */
[----:B------:R-:W-:Y:S01]  /*2ebe0*/  @!P2 LEA.HI.X R11, R200, R3, R214, 0x1, P4 ;  /* 0x00000003c80ba211 */ /* 0x000fe200020f0cd6 */
[----:B-----5:R3:W-:Y:S01]  /*2ebf0*/  @!P3 ST.E.128 desc[UR44][R8.64], R4 ;  /* 0x000000040800b985 */ /* 0x0207e2000c101d2c */
[----:B------:R-:W-:-:S02]  /*2ec00*/  @!P0 LEA R14, P4, R201, R14, 0x1 ;  /* 0x0000000ec90e8211 */ /* 0x000fc400078808ff */
[-C--:B------:R-:W-:Y:S01]  /*2ec10*/  @!P1 LEA.HI.X R13, R199, R3.reuse, R213, 0x1, P5 ;  /* 0x00000003c70d9211 */ /* 0x080fe200028f0cd5 */
[----:B------:R3:W-:Y:S01]  /*2ec20*/  @!P2 ST.E.128 desc[UR44][R10.64], R40 ;  /* 0x000000280a00a985 */ /* 0x0007e2000c101d2c */
[----:B------:R-:W-:-:S03]  /*2ec30*/  @!P0 LEA.HI.X R15, R201, R3, R212, 0x1, P4 ;  /* 0x00000003c90f8211 */ /* 0x000fc600020f0cd4 */
[----:B------:R3:W-:Y:S04]  /*2ec40*/  @!P1 ST.E.128 desc[UR44][R12.64], R56 ;  /* 0x000000380c009985 */ /* 0x0007e8000c101d2c */
[----:B------:R3:W-:Y:S02]  /*2ec50*/  @!P0 ST.E.128 desc[UR44][R14.64], R72 ;  /* 0x000000480e008985 */ /* 0x0007e4000c101d2c */
.L_x_13233:
[----:B------:R-:W-:Y:S05]  /*2ec60*/  BSYNC B1 ;  /* 0x0000000000017941 */ /* 0x000fea0003800000 */
.L_x_13232:
[----:B------:R-:W-:-:S03]  /*2ec70*/  UMOV UR4, 0xffffffff ;  /* 0xffffffff00047882 */ /* 0x000fc60000000000 */
[----:B------:R-:W-:Y:S05]  /*2ec80*/  BRA.DIV UR4, `(.L_x_13234) ;  /* 0x000000d204ec7947 */ /* 0x000fea000b800000 */
[----:B-1----:R1:W4:Y:S04]  /*2ec90*/  SHFL.IDX PT, R3, R19, 0x1, 0x181f ;  /* 0x00381f0013037f89 */ /* 0x00232800000e0000 */
[----:B--23--:R1:W2:Y:S02]  /*2eca0*/  SHFL.IDX PT, R14, R18, 0x1, 0x181f ;  /* 0x00381f00120e7f89 */ /* 0x00c2a400000e0000 */
.L_x_13469:
[----:B-----5:R-:W-:Y:S01]  /*2ecb0*/  VIADD R5, R209, 0x20 ;  /* 0x00000020d1057836 */ /* 0x020fe20000000000 */
        /* <DEDUP_REMOVED lines=10> */
[-C--:B----4-:R-:W-:Y:S02]  /*2ed60*/  @!P3 LEA.HI.X R5, R198, R3.reuse, R216, 0x1, P5 ;  /* 0x00000003c605b211 */ /* 0x090fe400028f0cd8 */
[-C--:B------:R-:W-:Y:S02]  /*2ed70*/  @!P1 LEA R8, P5, R199, R14.reuse, 0x1 ;  /* 0x0000000ec7089211 */ /* 0x080fe400078a08ff */
        /* <DEDUP_REMOVED lines=8> */
.L_x_13236:
[----:B------:R-:W-:Y:S05]  /*2ee00*/  BSYNC B1 ;  /* 0x0000000000017941 */ /* 0x000fea0003800000 */
.L_x_13235:
[----:B------:R-:W-:-:S03]  /*2ee10*/  UMOV UR4, 0xffffffff ;  /* 0xffffffff00047882 */ /* 0x000fc60000000000 */
[----:B------:R-:W-:Y:S05]  /*2ee20*/  BRA.DIV UR4, `(.L_x_13237) ;  /* 0x000000d204cc7947 */ /* 0x000fea000b800000 */
[----:B----4-:R4:W0:Y:S04]  /*2ee30*/  SHFL.IDX PT, R3, R19, 0x2, 0x181f ;  /* 0x00581f0013037f89 */ /* 0x01082800000e0000 */
[----:B--2---:R4:W2:Y:S02]  /*2ee40*/  SHFL.IDX PT, R14, R18, 0x2, 0x181f ;  /* 0x00581f00120e7f89 */ /* 0x0048a400000e0000 */
.L_x_13473:
[----:B---3--:R-:W-:Y:S01]  /*2ee50*/  VIADD R5, R209, 0x40 ;  /* 0x00000040d1057836 */ /* 0x008fe20000000000 */
        /* <DEDUP_REMOVED lines=10> */
[-C--:B0-----:R-:W-:Y:S02]  /*2ef00*/  @!P3 LEA.HI.X R5, R198, R3.reuse, R216, 0x1, P5 ;  /* 0x00000003c605b211 */ /* 0x081fe400028f0cd8 */
        /* <DEDUP_REMOVED lines=9> */
.L_x_13239:
[----:B------:R-:W-:Y:S05]  /*2efa0*/  BSYNC B1 ;  /* 0x0000000000017941 */ /* 0x000fea0003800000 */
.L_x_13238:
[----:B------:R-:W-:-:S03]  /*2efb0*/  UMOV UR4, 0xffffffff ;  /* 0xffffffff00047882 */ /* 0x000fc60000000000 */
[----:B------:R-:W-:Y:S05]  /*2efc0*/  BRA.DIV UR4, `(.L_x_13240) ;  /* 0x000000d204ac7947 */ /* 0x000fea000b800000 */
[----:B0-----:R0:W0:Y:S04]  /*2efd0*/  SHFL.IDX PT, R3, R19, 0x3, 0x181f ;  /* 0x00781f0013037f89 */ /* 0x00102800000e0000 */
[----:B--2---:R2:W0:Y:S02]  /*2efe0*/  SHFL.IDX PT, R14, R18, 0x3, 0x181f ;  /* 0x00781f00120e7f89 */ /* 0x00442400000e0000 */
.L_x_13477:
[----:B---3--:R-:W-:-:S05]  /*2eff0*/  VIADD R5, R209, 0x60 ;  /* 0x00000060d1057836 */ /* 0x008fca0000000000 */
[----:B------:R-:W-:-:S13]  /*2f000*/  ISETP.GE.AND P0, PT, R5, R0, PT ;  /* 0x000000000500720c */ /* 0x000fda0003f06270 */
[----:B------:R-:W-:Y:S05]  /*2f010*/  @P0 BRA `(.L_x_13241) ;  /* 0x0000002c00ec0947 */ /* 0x000fea0003800000 */
[----:B------:R-:W-:Y:S02]  /*2f020*/  ULDC UR4, c[0x0][0xbc8] ;  /* 0x0002f20000047ab9 */ /* 0x000fe40000000800 */
[----:B------:R-:W-:Y:S02]  /*2f030*/  ISETP.GE.AND P3, PT, R198, UR4, PT ;  /* 0x00000004c6007c0c */ /* 0x000fe4000bf66270 */
[----:B------:R-:W-:Y:S02]  /*2f040*/  ISETP.GE.AND P4, PT, R200, UR4, PT ;  /* 0x00000004c8007c0c */ /* 0x000fe4000bf86270 */
[----:B------:R-:W-:-:S09]  /*2f050*/  ISETP.GE.AND P5, PT, R199, UR4, PT ;  /* 0x00000004c7007c0c */ /* 0x000fd2000bfa6270 */
        /* <DEDUP_REMOVED lines=11> */
[----:B------:R-:W-:-:S04]  /*2f110*/  LEA R14, P0, R201, R14, 0x1 ;  /* 0x0000000ec90e7211 */ /* 0x000fc800078008ff */
[----:B------:R-:W-:-:S05]  /*2f120*/  LEA.HI.X R15, R201, R3, R212, 0x1, P0 ;  /* 0x00000003c90f7211 */ /* 0x000fca00000f0cd4 */
[----:B------:R3:W-:Y:S01]  /*2f130*/  ST.E.128 desc[UR44][R14.64], R84 ;  /* 0x000000540e007985 */ /* 0x0007e2000c101d2c */
[----:B------:R-:W-:Y:S05]  /*2f140*/  BRA `(.L_x_13241) ;  /* 0x0000002c00a07947 */ /* 0x000fea0003800000 */
.L_x_13230:
[----:B0-----:R-:W0:Y:S01]  /*2f150*/  @P2 LDC R13, c[0x0][0xcec] ;  /* 0x00033b00ff0d2b82 */ /* 0x001e220000000800 */
[----:B------:R-:W-:Y:S01]  /*2f160*/  ULDC.64 UR4, c[0x0][0xc08] ;  /* 0x0003020000047ab9 */ /* 0x000fe20000000a00 */
[----:B------:R-:W-:Y:S01]  /*2f170*/  ULDC.64 UR6, c[0x0][0xc30] ;  /* 0x00030c0000067ab9 */ /* 0x000fe20000000a00 */
[----:B------:R-:W-:Y:S01]  /*2f180*/  IMAD R9, R9, UR4, RZ ;  /* 0x0000000409097c24 */ /* 0x000fe2000f8e02ff */
[C---:B------:R-:W-:Y:S01]  /*2f190*/  IADD3 R18, R205.reuse, 0x8, RZ ;  /* 0x00000008cd127810 */ /* 0x040fe20007ffe0ff */
[C---:B------:R-:W-:Y:S01]  /*2f1a0*/  IMAD.WIDE.U32 R4, R8.reuse, UR4, RZ ;  /* 0x0000000408047c25 */ /* 0x040fe2000f8e00ff */
[----:B------:R-:W-:Y:S02]  /*2f1b0*/  SHF.R.S32.HI R25, RZ, 0x1f, R218 ;  /* 0x0000001fff197819 */ /* 0x000fe400000114da */
[----:B------:R-:W1:Y:S01]  /*2f1c0*/  @P2 LDC R6, c[0x0][0xcf0] ;  /* 0x00033c00ff062b82 */ /* 0x000e620000000800 */
[----:B------:R-:W-:Y:S01]  /*2f1d0*/  IMAD R9, R8, UR5, R9 ;  /* 0x0000000508097c24 */ /* 0x000fe2000f8e0209 */
[----:B------:R-:W-:Y:S01]  /*2f1e0*/  ULDC.64 UR4, c[0x0][0xc38] ;  /* 0x00030e0000047ab9 */ /* 0x000fe20000000a00 */
[----:B------:R-:W-:Y:S01]  /*2f1f0*/  VIADD R19, R205, 0x10 ;  /* 0x00000010cd137836 */ /* 0x000fe20000000000 */
[----:B------:R-:W-:Y:S01]  /*2f200*/  SHF.R.S32.HI R26, RZ, 0x1f, R18 ;  /* 0x0000001fff1a7819 */ /* 0x000fe20000011412 */
[----:B------:R-:W-:Y:S01]  /*2f210*/  IMAD.IADD R5, R5, 0x1, R9 ;  /* 0x0000000105057824 */ /* 0x000fe200078e0209 */
[----:B------:R-:W-:Y:S01]  /*2f220*/  SHF.R.S32.HI R9, RZ, 0x1f, R12 ;  /* 0x0000001fff097819 */ /* 0x000fe2000001140c */
[----:B------:R-:W-:-:S02]  /*2f230*/  VIADD R20, R205, 0x18 ;  /* 0x00000018cd147836 */ /* 0x000fc40000000000 */
[----:B------:R-:W-:-:S03]  /*2f240*/  IMAD.WIDE.U32 R4, R156, UR4, R4 ;  /* 0x000000049c047c25 */ /* 0x000fc6000f8e0004 */
[----:B------:R-:W-:Y:S01]  /*2f250*/  SHF.R.S32.HI R29, RZ, 0x1f, R20 ;  /* 0x0000001fff1d7819 */ /* 0x000fe20000011414 */
[----:B------:R-:W-:Y:S01]  /*2f260*/  IMAD R5, R156, UR5, R5 ;  /* 0x000000059c057c24 */ /* 0x000fe2000f8e0205 */
[----:B------:R-:W-:Y:S01]  /*2f270*/  ULDC.64 UR4, c[0x0][0xc40] ;  /* 0x0003100000047ab9 */ /* 0x000fe20000000a00 */
[----:B------:R-:W-:Y:S02]  /*2f280*/  VIADD R21, R205, 0x20 ;  /* 0x00000020cd157836 */ /* 0x000fe40000000000 */
[----:B------:R-:W-:Y:S02]  /*2f290*/  IMAD R9, R9, UR4, RZ ;  /* 0x0000000409097c24 */ /* 0x000fe4000f8e02ff */
[----:B0-----:R-:W-:Y:S01]  /*2f2a0*/  @P2 IMAD.HI.U32 R13, R28, R13, RZ ;  /* 0x0000000d1c0d2227 */ /* 0x001fe200078e00ff */
[----:B------:R-:W-:-:S03]  /*2f2b0*/  SHF.R.S32.HI R30, RZ, 0x1f, R21 ;  /* 0x0000001fff1e7819 */ /* 0x000fc60000011415 */
[C---:B------:R-:W-:Y:S02]  /*2f2c0*/  IMAD R11, R12.reuse, UR5, R9 ;  /* 0x000000050c0b7c24 */ /* 0x040fe4000f8e0209 */
[----:B------:R-:W-:Y:S01]  /*2f2d0*/  IMAD.WIDE.U32 R4, R12, UR4, R4 ;  /* 0x000000040c047c25 */ /* 0x000fe2000f8e0004 */
[----:B------:R-:W-:-:S03]  /*2f2e0*/  ULDC.64 UR4, c[0x0][0xc48] ;  /* 0x0003120000047ab9 */ /* 0x000fc60000000a00 */
[----:B------:R-:W-:Y:S01]  /*2f2f0*/  IMAD.MOV.U32 R9, RZ, RZ, R28 ;  /* 0x000000ffff097224 */ /* 0x000fe200078e001c */
[----:B-1----:R-:W-:Y:S01]  /*2f300*/  @P2 SHF.R.U32.HI R9, RZ, R6, R13 ;  /* 0x00000006ff092219 */ /* 0x002fe2000001160d */
[----:B------:R-:W-:Y:S02]  /*2f310*/  IMAD.IADD R5, R5, 0x1, R11 ;  /* 0x0000000105057824 */ /* 0x000fe400078e020b */
[----:B------:R-:W-:Y:S01]  /*2f320*/  VIADD R24, R205, 0x28 ;  /* 0x00000028cd187836 */ /* 0x000fe20000000000 */
[--C-:B------:R-:W-:Y:S01]  /*2f330*/  SHF.R.S32.HI R6, RZ, 0x1f, R9.reuse ;  /* 0x0000001fff067819 */ /* 0x100fe20000011409 */
[----:B------:R-:W-:Y:S02]  /*2f340*/  IMAD.MOV R8, RZ, RZ, -R9 ;  /* 0x000000ffff087224 */ /* 0x000fe400078e0a09 */
[----:B------:R-:W-:Y:S01]  /*2f350*/  IMAD.WIDE.U32 R4, R219, UR4, R4 ;  /* 0x00000004db047c25 */ /* 0x000fe2000f8e0004 */
[----:B------:R-:W-:-:S03]  /*2f360*/  SHF.R.S32.HI R31, RZ, 0x1f, R24 ;  /* 0x0000001fff1f7819 */ /* 0x000fc60000011418 */
        /* <DEDUP_REMOVED lines=17> */
[----:B------:R-:W-:Y:S01]  /*2f480*/  UMOV UR4, 0xffffffff ;  /* 0xffffffff00047882 */ /* 0x000fe20000000000 */
[----:B------:R0:W-:Y:S02]  /*2f490*/  SYNCS.ARRIVE.TRANS64.RED.A1T0 RZ, [R8+URZ], RZ ;  /* 0x000000ff08ff79a7 */ /* 0x0001e4000810043f */
[----:B------:R-:W-:Y:S01]  /*2f4a0*/  LEA.HI.X R4, R4, UR5, R5, 0x2, P0 ;  /* 0x0000000504047c11 */ /* 0x000fe200080f1405 */
[----:B------:R-:W-:Y:S08]  /*2f4b0*/  BRA.DIV UR4, `(.L_x_13242) ;  /* 0x000000ce04b87947 */ /* 0x000ff0000b800000 */
[----:B------:R1:W2:Y:S04]  /*2f4c0*/  SHFL.IDX PT, R5, R4, RZ, 0x1c1f ;  /* 0x001c1fff04057589 */ /* 0x0002a800000e0000 */
[----:B------:R1:W3:Y:S02]  /*2f4d0*/  SHFL.IDX PT, R6, R3, RZ, 0x1c1f ;  /* 0x001c1fff03067589 */ /* 0x0002e400000e0000 */
.L_x_13480:
[----:B------:R-:W-:Y:S01]  /*2f4e0*/  ISETP.GE.AND P0, PT, R33, R0, PT ;  /* 0x000000002100720c */ /* 0x000fe20003f06270 */
[----:B------:R-:W-:-:S12]  /*2f4f0*/  BSSY B1, `(.L_x_13243) ;  /* 0x00000d2000017945 */ /* 0x000fd80003800000 */
[----:B------:R-:W-:Y:S05]  /*2f500*/  @P0 BRA `(.L_x_13244) ;  /* 0x0000000c00400947 */ /* 0x000fea0003800000 */
[----:B------:R-:W-:Y:S01]  /*2f510*/  ULDC UR4, c[0x0][0xbc8] ;  /* 0x0002f20000047ab9 */ /* 0x000fe20000000800 */
[----:B------:R-:W4:Y:S01]  /*2f520*/  LDL R15, [R1+0x48c] ;  /* 0x00048c00010f7983 */ /* 0x000f220000100800 */
[----:B------:R-:W-:-:S03]  /*2f530*/  ISETP.GE.AND P0, PT, R205, UR4, PT ;  /* 0x00000004cd007c0c */ /* 0x000fc6000bf06270 */
[----:B------:R-:W5:Y:S04]  /*2f540*/  LDL R36, [R1+0x488] ;  /* 0x0004880001247983 */ /* 0x000f680000100800 */
[----:B------:R-:W5:Y:S04]  /*2f550*/  LDL R39, [R1+0x510] ;  /* 0x0005100001277983 */ /* 0x000f680000100800 */
[----:B------:R-:W5:Y:S04]  /*2f560*/  LDL R32, [R1+0x484] ;  /* 0x0004840001207983 */ /* 0x000f680000100800 */
[----:B------:R-:W4:Y:S01]  /*2f570*/  @!P0 LDL.64 R10, [R1+0x240] ;  /* 0x00024000010a8983 */ /* 0x000f220000100a00 */
[----:B------:R-:W-:Y:S01]  /*2f580*/  ISETP.GE.AND P1, PT, R18, UR4, PT ;  /* 0x0000000412007c0c */ /* 0x000fe2000bf26270 */
[----:B0--3--:R-:W-:-:S02]  /*2f590*/  @!P0 IMAD.MOV.U32 R8, RZ, RZ, R6 ;  /* 0x000000ffff088224 */ /* 0x009fc400078e0006 */
[----:B--2---:R-:W-:Y:S01]  /*2f5a0*/  @!P0 IMAD.MOV.U32 R9, RZ, RZ, R5 ;  /* 0x000000ffff098224 */ /* 0x004fe200078e0005 */
[----:B------:R-:W2:Y:S01]  /*2f5b0*/  LDL R37, [R1+0x50c] ;  /* 0x00050c0001257983 */ /* 0x000ea20000100800 */
[----:B------:R-:W-:-:S03]  /*2f5c0*/  @!P0 IMAD.WIDE R8, R205, 0x4, R8 ;  /* 0x00000004cd088825 */ /* 0x000fc600078e0208 */
[----:B------:R-:W3:Y:S04]  /*2f5d0*/  LDL R12, [R1+0x480] ;  /* 0x00048000010c7983 */ /* 0x000ee80000100800 */
[----:B------:R-:W3:Y:S04]  /*2f5e0*/  LDL R38, [R1+0x508] ;  /* 0x0005080001267983 */ /* 0x000ee80000100800 */
[----:B------:R-:W3:Y:S04]  /*2f5f0*/  LDL R13, [R1+0x47c] ;  /* 0x00047c00010d7983 */ /* 0x000ee80000100800 */
[----:B------:R-:W3:Y:S04]  /*2f600*/  LDL R34, [R1+0x504] ;  /* 0x0005040001227983 */ /* 0x000ee80000100800 */
[----:B------:R-:W3:Y:S04]  /*2f610*/  LDL R14, [R1+0x478] ;  /* 0x00047800010e7983 */ /* 0x000ee80000100800 */
[----:B------:R-:W3:Y:S04]  /*2f620*/  LDL R35, [R1+0x500] ;  /* 0x0005000001237983 */ /* 0x000ee80000100800 */
[----:B------:R-:W3:Y:S04]  /*2f630*/  LDL R33, [R1+0x4fc] ;  /* 0x0004fc0001217983 */ /* 0x000ee80000100800 */
[----:B----4-:R0:W-:Y:S04]  /*2f640*/  @!P0 ST.E.64 desc[UR44][R8.64], R10 ;  /* 0x0000000a08008985 */ /* 0x0101e8000c101b2c */
[----:B0-----:R-:W4:Y:S01]  /*2f650*/  @!P1 LDL.64 R8, [R1+0x250] ;  /* 0x0002500001089983 */ /* 0x001f220000100a00 */
[----:B------:R-:W-:-:S02]  /*2f660*/  ISETP.GE.AND P0, PT, R19, UR4, PT ;  /* 0x0000000413007c0c */ /* 0x000fc4000bf06270 */
[----:B------:R-:W-:-:S04]  /*2f670*/  @!P1 LEA R10, P2, R18, R6, 0x2 ;  /* 0x00000006120a9211 */ /* 0x000fc800078410ff */
[----:B------:R-:W-:-:S05]  /*2f680*/  @!P1 LEA.HI.X R11, R18, R5, R26, 0x2, P2 ;  /* 0x00000005120b9211 */ /* 0x000fca00010f141a */
[----:B----4-:R0:W-:Y:S04]  /*2f690*/  @!P1 ST.E.64 desc[UR44][R10.64], R8 ;  /* 0x000000080a009985 */ /* 0x0101e8000c101b2c */
[----:B0-----:R-:W4:Y:S01]  /*2f6a0*/  @!P0 LDL.64 R8, [R1+0x260] ;  /* 0x0002600001088983 */ /* 0x001f220000100a00 */
[----:B------:R-:W-:Y:S02]  /*2f6b0*/  ISETP.GE.AND P1, PT, R20, UR4, PT ;  /* 0x0000000414007c0c */ /* 0x000fe4000bf26270 */
        /* <DEDUP_REMOVED lines=24> */
[----:B-----5:R-:W-:Y:S02]  /*2f840*/  ISETP.GE.AND P0, PT, R36, UR4, PT ;  /* 0x0000000424007c0c */ /* 0x020fe4000bf06270 */
[----:B------:R-:W-:-:S04]  /*2f850*/  @!P1 LEA R10, P2, R15, R6, 0x2 ;  /* 0x000000060f0a9211 */ /* 0x000fc800078410ff */
[----:B------:R-:W-:Y:S02]  /*2f860*/  @!P1 LEA.HI.X R11, R15, R5, R39, 0x2, P2 ;  /* 0x000000050f0b9211 */ /* 0x000fe400010f1427 */
[----:B------:R-:W5:Y:S04]  /*2f870*/  LDL R15, [R1+0x474] ;  /* 0x00047400010f7983 */ /* 0x000f680000100800 */
[----:B------:R-:W5:Y:S04]  /*2f880*/  LDL R39, [R1+0x4e0] ;  /* 0x0004e00001277983 */ /* 0x000f680000100800 */
[----:B----4-:R0:W-:Y:S04]  /*2f890*/  @!P1 ST.E.64 desc[UR44][R10.64], R8 ;  /* 0x000000080a009985 */ /* 0x0101e8000c101b2c */
[----:B0-----:R-:W4:Y:S01]  /*2f8a0*/  @!P0 LDL.64 R8, [R1+0x2c0] ;  /* 0x0002c00001088983 */ /* 0x001f220000100a00 */
[----:B------:R-:W-:-:S02]  /*2f8b0*/  ISETP.GE.AND P1, PT, R32, UR4, PT ;  /* 0x0000000420007c0c */ /* 0x000fc4000bf26270 */
[----:B------:R-:W-:-:S04]  /*2f8c0*/  @!P0 LEA R10, P2, R36, R6, 0x2 ;  /* 0x00000006240a8211 */ /* 0x000fc800078410ff */
[----:B--2---:R-:W-:Y:S02]  /*2f8d0*/  @!P0 LEA.HI.X R11, R36, R5, R37, 0x2, P2 ;  /* 0x00000005240b8211 */ /* 0x004fe400010f1425 */
[----:B------:R-:W2:Y:S04]  /*2f8e0*/  LDL R37, [R1+0x470] ;  /* 0x0004700001257983 */ /* 0x000ea80000100800 */
[----:B------:R-:W2:Y:S04]  /*2f8f0*/  LDL R36, [R1+0x4f8] ;  /* 0x0004f80001247983 */ /* 0x000ea80000100800 */
[----:B----4-:R0:W-:Y:S04]  /*2f900*/  @!P0 ST.E.64 desc[UR44][R10.64], R8 ;  /* 0x000000080a008985 */ /* 0x0101e8000c101b2c */
[----:B0-----:R-:W4:Y:S01]  /*2f910*/  @!P1 LDL.64 R8, [R1+0x2d0] ;  /* 0x0002d00001089983 */ /* 0x001f220000100a00 */
[----:B---3--:R-:W-:-:S02]  /*2f920*/  ISETP.GE.AND P0, PT, R12, UR4, PT ;  /* 0x000000040c007c0c */ /* 0x008fc4000bf06270 */
[----:B------:R-:W-:-:S04]  /*2f930*/  @!P1 LEA R10, P2, R32, R6, 0x2 ;  /* 0x00000006200a9211 */ /* 0x000fc800078410ff */
[----:B------:R-:W-:Y:S02]  /*2f940*/  @!P1 LEA.HI.X R11, R32, R5, R38, 0x2, P2 ;  /* 0x00000005200b9211 */ /* 0x000fe400010f1426 */
[----:B------:R-:W3:Y:S04]  /*2f950*/  LDL R32, [R1+0x46c] ;  /* 0x00046c0001207983 */ /* 0x000ee80000100800 */
[----:B------:R-:W3:Y:S04]  /*2f960*/  LDL R38, [R1+0x4f4] ;  /* 0x0004f40001267983 */ /* 0x000ee80000100800 */
[----:B----4-:R0:W-:Y:S04]  /*2f970*/  @!P1 ST.E.64 desc[UR44][R10.64], R8 ;  /* 0x000000080a009985 */ /* 0x0101e8000c101b2c */
[----:B0-----:R-:W4:Y:S01]  /*2f980*/  @!P0 LDL.64 R8, [R1+0x2e0] ;  /* 0x0002e00001088983 */ /* 0x001f220000100a00 */
[----:B------:R-:W-:-:S02]  /*2f990*/  ISETP.GE.AND P1, PT, R13, UR4, PT ;  /* 0x000000040d007c0c */ /* 0x000fc4000bf26270 */
        /* <DEDUP_REMOVED lines=13> */
[----:B-----5:R-:W-:-:S02]  /*2fa70*/  ISETP.GE.AND P1, PT, R15, UR4, PT ;  /* 0x000000040f007c0c */ /* 0x020fc4000bf26270 */
[----:B------:R-:W-:-:S04]  /*2fa80*/  @!P0 LEA R10, P2, R14, R6, 0x2 ;  /* 0x000000060e0a8211 */ /* 0x000fc800078410ff */
[----:B------:R-:W-:Y:S02]  /*2fa90*/  @!P0 LEA.HI.X R11, R14, R5, R33, 0x2, P2 ;  /* 0x000000050e0b8211 */ /* 0x000fe400010f1421 */
[----:B------:R-:W5:Y:S04]  /*2faa0*/  LDL R14, [R1+0x460] ;  /* 0x00046000010e7983 */ /* 0x000f680000100800 */
[----:B------:R-:W5:Y:S04]  /*2fab0*/  LDL R33, [R1+0x4e8] ;  /* 0x0004e80001217983 */ /* 0x000f680000100800 */
[----:B----4-:R0:W-:Y:S04]  /*2fac0*/  @!P0 ST.E.64 desc[UR44][R10.64], R8 ;  /* 0x000000080a008985 */ /* 0x0101e8000c101b2c */
[----:B0-----:R-:W4:Y:S01]  /*2fad0*/  @!P1 LDL.64 R8, [R1+0x310] ;  /* 0x0003100001089983 */ /* 0x001f220000100a00 */
[----:B--2---:R-:W-:-:S02]  /*2fae0*/  ISETP.GE.AND P0, PT, R37, UR4, PT ;  /* 0x0000000425007c0c */ /* 0x004fc4000bf06270 */
[----:B------:R-:W-:-:S04]  /*2faf0*/  @!P1 LEA R10, P2, R15, R6, 0x2 ;  /* 0x000000060f0a9211 */ /* 0x000fc800078410ff */
[----:B------:R-:W-:Y:S02]  /*2fb00*/  @!P1 LEA.HI.X R11, R15, R5, R36, 0x2, P2 ;  /* 0x000000050f0b9211 */ /* 0x000fe400010f1424 */
        /* <DEDUP_REMOVED lines=43> */
[----:B----4-:R0:W-:Y:S04]  /*2fdc0*/  @!P1 ST.E.64 desc[UR44][R10.64], R8 ;  /* 0x000000080a009985 */ /* 0x0101e8000c101b2c */
[----:B0-----:R-:W4:Y:S01]  /*2fdd0*/  @!P0 LDL.64 R8, [R1+0x380] ;  /* 0x0003800001088983 */ /* 0x001f220000100a00 */
[----:B------:R-:W-:-:S02]  /*2fde0*/  ISETP.GE.AND P1, PT, R34, UR4, PT ;  /* 0x0000000422007c0c */ /* 0x000fc4000bf26270 */
        /* <DEDUP_REMOVED lines=14> */
[----:B-----5:R-:W-:Y:S02]  /*2fed0*/  @!P0 LEA.HI.X R11, R32, R5, R33, 0x2, P2 ;  /* 0x00000005200b8211 */ /* 0x020fe400010f1421 */
        /* <DEDUP_REMOVED lines=11> */
[----:B------:R-:W-:-:S02]  /*2ff90*/  ISETP.GE.AND P1, PT, R36, UR4, PT ;  /* 0x0000000424007c0c */ /* 0x000fc4000bf26270 */
[----:B------:R-:W-:-:S04]  /*2ffa0*/  @!P0 LEA R10, P2, R13, R6, 0x2 ;  /* 0x000000060d0a8211 */ /* 0x000fc800078410ff */
[----:B---3--:R-:W-:Y:S02]  /*2ffb0*/  @!P0 LEA.HI.X R11, R13, R5, R15, 0x2, P2 ;  /* 0x000000050d0b8211 */ /* 0x008fe400010f140f */
        /* <DEDUP_REMOVED lines=21> */
[----:B-----5:R-:W-:-:S05]  /*30110*/  @!P0 LEA.HI.X R11, R227, R5, R33, 0x2, P2 ;  /* 0x00000005e30b8211 */ /* 0x020fca00010f1421 */
[----:B----4-:R0:W-:Y:S04]  /*30120*/  @!P0 ST.E.64 desc[UR44][R10.64], R8 ;  /* 0x000000080a008985 */ /* 0x0101e8000c101b2c */
[----:B0-----:R-:W4:Y:S01]  /*30130*/  @!P1 LDL.64 R8, [R1+0x410] ;  /* 0x0004100001089983 */ /* 0x001f220000100a00 */
[----:B--2---:R-:W-:Y:S02]  /*30140*/  ISETP.GE.AND P0, PT, R14, UR4, PT ;  /* 0x000000040e007c0c */ /* 0x004fe4000bf06270 */
[----:B------:R-:W-:-:S04]  /*30150*/  @!P1 LEA R10, P2, R220, R6, 0x2 ;  /* 0x00000006dc0a9211 */ /* 0x000fc800078410ff */
[----:B------:R-:W-:-:S05]  /*30160*/  @!P1 LEA.HI.X R11, R220, R5, R32, 0x2, P2 ;  /* 0x00000005dc0b9211 */ /* 0x000fca00010f1420 */
[----:B----4-:R0:W-:Y:S04]  /*30170*/  @!P1 ST.E.64 desc[UR44][R10.64], R8 ;  /* 0x000000080a009985 */ /* 0x0101e8000c101b2c */
[----:B0-----:R-:W2:Y:S01]  /*30180*/  @!P0 LDL.64 R8, [R1+0x420] ;  /* 0x0004200001088983 */ /* 0x001ea20000100a00 */
[----:B------:R-:W-:Y:S02]  /*30190*/  ISETP.GE.AND P1, PT, R12, UR4, PT ;  /* 0x000000040c007c0c */ /* 0x000fe4000bf26270 */
[----:B------:R-:W-:-:S04]  /*301a0*/  @!P0 LEA R10, P2, R14, R6, 0x2 ;  /* 0x000000060e0a8211 */ /* 0x000fc800078410ff */
[----:B---3--:R-:W-:-:S05]  /*301b0*/  @!P0 LEA.HI.X R11, R14, R5, R15, 0x2, P2 ;  /* 0x000000050e0b8211 */ /* 0x008fca00010f140f */
[----:B--2---:R0:W-:Y:S04]  /*301c0*/  @!P0 ST.E.64 desc[UR44][R10.64], R8 ;  /* 0x000000080a008985 */ /* 0x0041e8000c101b2c */
[----:B0-----:R-:W2:Y:S01]  /*301d0*/  @!P1 LDL.64 R8, [R1+0x430] ;  /* 0x0004300001089983 */ /* 0x001ea20000100a00 */
[----:B------:R-:W-:-:S04]  /*301e0*/  @!P1 LEA R10, P0, R12, R6, 0x2 ;  /* 0x000000060c0a9211 */ /* 0x000fc800078010ff */
[----:B------:R-:W-:-:S05]  /*301f0*/  @!P1 LEA.HI.X R11, R12, R5, R13, 0x2, P0 ;  /* 0x000000050c0b9211 */ /* 0x000fca00000f140d */
[----:B--2---:R4:W-:Y:S04]  /*30200*/  @!P1 ST.E.64 desc[UR44][R10.64], R8 ;  /* 0x000000080a009985 */ /* 0x0049e8000c101b2c */
.L_x_13244:
[----:B------:R-:W-:Y:S05]  /*30210*/  BSYNC B1 ;  /* 0x0000000000017941 */ /* 0x000fea0003800000 */
.L_x_13243:
[----:B------:R-:W-:-:S03]  /*30220*/  UMOV UR4, 0xffffffff ;  /* 0xffffffff00047882 */ /* 0x000fc60000000000 */
[----:B------:R-:W-:Y:S05]  /*30230*/  BRA.DIV UR4, `(.L_x_13245) ;  /* 0x000000c204907947 */ /* 0x000fea000b800000 */
[----:B------:R0:W0:Y:S04]  /*30240*/  SHFL.IDX PT, R33, R4, 0x1, 0x1c1f ;  /* 0x003c1f0004217f89 */ /* 0x00002800000e0000 */
[----:B------:R0:W0:Y:S02]  /*30250*/  SHFL.IDX PT, R14, R3, 0x1, 0x1c1f ;  /* 0x003c1f00030e7f89 */ /* 0x00002400000e0000 */
.L_x_13484:
[----:B------:R-:W-:-:S13]  /*30260*/  ISETP.GE.AND P0, PT, R7, R0, PT ;  /* 0x000000000700720c */ /* 0x000fda0003f06270 */
[----:B------:R-:W-:Y:S05]  /*30270*/  @P0 BRA `(.L_x_13241) ;  /* 0x0000001c00540947 */ /* 0x000fea0003800000 */
[----:B01----:R-:W0:Y:S01]  /*30280*/  LDC R3, c[0x0][0xbc8] ;  /* 0x0002f200ff037b82 */ /* 0x003e220000000800 */
[----:B------:R-:W5:Y:S04]  /*30290*/  LDL R68, [R1+0x48c] ;  /* 0x00048c0001447983 */ /* 0x000f680000100800 */
[----:B------:R-:W5:Y:S04]  /*302a0*/  LDL R65, [R1+0x488] ;  /* 0x0004880001417983 */ /* 0x000f680000100800 */
[----:B------:R-:W5:Y:S04]  /*302b0*/  LDL R69, [R1+0x510] ;  /* 0x0005100001457983 */ /* 0x000f680000100800 */
[----:B------:R-:W5:Y:S04]  /*302c0*/  LDL R63, [R1+0x484] ;  /* 0x00048400013f7983 */ /* 0x000f680000100800 */
[----:B------:R-:W5:Y:S04]  /*302d0*/  LDL R61, [R1+0x50c] ;  /* 0x00050c00013d7983 */ /* 0x000f680000100800 */
[----:B------:R-:W5:Y:S01]  /*302e0*/  LDL R60, [R1+0x508] ;  /* 0x00050800013c7983 */ /* 0x000f620000100800 */
[----:B0-----:R-:W-:-:S03]  /*302f0*/  ISETP.GE.AND P0, PT, R205, R3, PT ;  /* 0x00000003cd00720c */ /* 0x001fc60003f06270 */
[----:B------:R-:W5:Y:S04]  /*30300*/  LDL R67, [R1+0x480] ;  /* 0x0004800001437983 */ /* 0x000f680000100800 */
[----:B------:R-:W5:Y:S04]  /*30310*/  LDL R59, [R1+0x470] ;  /* 0x00047000013b7983 */ /* 0x000f680000100800 */
[----:B------:R-:W5:Y:S04]  /*30320*/  LDL R57, [R1+0x504] ;  /* 0x0005040001397983 */ /* 0x000f680000100800 */
[----:B---3--:R-:W3:Y:S01]  /*30330*/  @!P0 LDL.64 R6, [R1+0x248] ;  /* 0x0002480001068983 */ /* 0x008ee20000100a00 */
[----:B------:R-:W-:Y:S01]  /*30340*/  ISETP.GE.AND P1, PT, R18, R3, PT ;  /* 0x000000031200720c */ /* 0x000fe20003f26270 */
[----:B------:R-:W-:-:S02]  /*30350*/  @!P0 IMAD.MOV.U32 R4, RZ, RZ, R14 ;  /* 0x000000ffff048224 */ /* 0x000fc400078e000e */
[----:B--2---:R-:W-:Y:S01]  /*30360*/  @!P0 IMAD.MOV.U32 R5, RZ, RZ, R33 ;  /* 0x000000ffff058224 */ /* 0x004fe200078e0021 */
[----:B------:R-:W2:Y:S01]  /*30370*/  LDL R66, [R1+0x47c] ;  /* 0x00047c0001427983 */ /* 0x000ea20000100800 */
[----:B------:R-:W-:Y:S01]  /*30380*/  @!P0 IMAD.WIDE R4, R205, 0x4, R4 ;  /* 0x00000004cd048825 */ /* 0x000fe200078e0204 */
[----:B------:R-:W-:Y:S02]  /*30390*/  ISETP.GE.AND P2, PT, R19, R3, PT ;  /* 0x000000031300720c */ /* 0x000fe40003f46270 */
        /* <DEDUP_REMOVED lines=28> */
[----:B---3--:R0:W-:Y:S04]  /*30560*/  @!P0 ST.E.64 desc[UR44][R4.64], R6 ;  /* 0x0000000604008985 */ /* 0x0081e8000c101b2c */
[----:B0-----:R-:W3:Y:S01]  /*30570*/  @!P1 LDL.64 R4, [R1+0x258] ;  /* 0x0002580001049983 */ /* 0x001ee20000100a00 */
[----:B------:R-:W-:-:S04]  /*30580*/  @!P1 LEA R6, P0, R18, R14, 0x2 ;  /* 0x0000000e12069211 */ /* 0x000fc800078010ff */
[----:B------:R-:W-:Y:S02]  /*30590*/  @!P1 LEA.HI.X R7, R18, R33, R26, 0x2, P0 ;  /* 0x0000002112079211 */ /* 0x000fe400000f141a */
[----:B----4-:R-:W-:-:S03]  /*305a0*/  @!P2 LEA R10, P0, R19, R14, 0x2 ;  /* 0x0000000e130aa211 */ /* 0x010fc600078010ff */
[----:B---3--:R0:W-:Y:S04]  /*305b0*/  @!P1 ST.E.64 desc[UR44][R6.64], R4 ;  /* 0x0000000406009985 */ /* 0x0081e8000c101b2c */
[----:B------:R-:W3:Y:S01]  /*305c0*/  @!P2 LDL.64 R8, [R1+0x268] ;  /* 0x000268000108a983 */ /* 0x000ee20000100a00 */
[----:B------:R-:W-:Y:S02]  /*305d0*/  ISETP.GE.AND P1, PT, R20, R3, PT ;  /* 0x000000031400720c */ /* 0x000fe40003f26270 */
[----:B------:R-:W-:-:S05]  /*305e0*/  @!P2 LEA.HI.X R11, R19, R33, R28, 0x2, P0 ;  /* 0x00000021130ba211 */ /* 0x000fca00000f141c */
[----:B---3--:R1:W-:Y:S06]  /*305f0*/  @!P2 ST.E.64 desc[UR44][R10.64], R8 ;  /* 0x000000080a00a985 */ /* 0x0083ec000c101b2c */
        /* <DEDUP_REMOVED lines=10> */
[----:B------:R-:W4:Y:S01]  /*306a0*/  @!P1 LDL.64 R6, [R1+0x298] ;  /* 0x0002980001069983 */ /* 0x000f220000100a00 */
[----:B------:R-:W-:Y:S02]  /*306b0*/  ISETP.GE.AND P2, PT, R218, R3, PT ;  /* 0x00000003da00720c */ /* 0x000fe40003f46270 */
[----:B-1----:R-:W-:-:S04]  /*306c0*/  @!P1 LEA R10, P0, R24, R14, 0x2 ;  /* 0x0000000e180a9211 */ /* 0x002fc800078010ff */
[----:B------:R-:W-:-:S05]  /*306d0*/  @!P1 LEA.HI.X R11, R24, R33, R31, 0x2, P0 ;  /* 0x00000021180b9211 */ /* 0x000fca00000f141f */
[----:B----4-:R1:W-:Y:S04]  /*306e0*/  @!P1 ST.E.64 desc[UR44][R10.64], R6 ;  /* 0x000000060a009985 */ /* 0x0103e8000c101b2c */
[----:B------:R-:W4:Y:S01]  /*306f0*/  @!P2 LDL.64 R8, [R1+0x2a8] ;  /* 0x0002a8000108a983 */ /* 0x000f220000100a00 */
[----:B-----5:R-:W-:Y:S02]  /*30700*/  ISETP.GE.AND P1, PT, R68, R3, PT ;  /* 0x000000034400720c */ /* 0x020fe40003f26270 */
[----:B---3--:R-:W-:-:S04]  /*30710*/  @!P2 LEA R12, P0, R218, R14, 0x2 ;  /* 0x0000000eda0ca211 */ /* 0x008fc800078010ff */
[----:B------:R-:W-:-:S05]  /*30720*/  @!P2 LEA.HI.X R13, R218, R33, R25, 0x2, P0 ;  /* 0x00000021da0da211 */ /* 0x000fca00000f1419 */
[----:B----4-:R3:W-:Y:S04]  /*30730*/  @!P2 ST.E.64 desc[UR44][R12.64], R8 ;  /* 0x000000080c00a985 */ /* 0x0107e8000c101b2c */
[----:B0-----:R-:W4:Y:S01]  /*30740*/  @!P1 LDL.64 R4, [R1+0x2b8] ;  /* 0x0002b80001049983 */ /* 0x001f220000100a00 */
[----:B------:R-:W-:Y:S02]  /*30750*/  ISETP.GE.AND P2, PT, R65, R3, PT ;  /* 0x000000034100720c */ /* 0x000fe40003f46270 */
[----:B------:R-:W-:-:S04]  /*30760*/  @!P1 LEA R18, P0, R68, R14, 0x2 ;  /* 0x0000000e44129211 */ /* 0x000fc800078010ff */
[----:B------:R-:W-:Y:S01]  /*30770*/  @!P1 LEA.HI.X R19, R68, R33, R69, 0x2, P0 ;  /* 0x0000002144139211 */ /* 0x000fe200000f1445 */
[----:B------:R-:W-:-:S04]  /*30780*/  IMAD.MOV.U32 R68, RZ, RZ, R61 ;  /* 0x000000ffff447224 */ /* 0x000fc800078e003d */
[----:B----4-:R0:W-:Y:S04]  /*30790*/  @!P1 ST.E.64 desc[UR44][R18.64], R4 ;  /* 0x0000000412009985 */ /* 0x0101e8000c101b2c */
[----:B-1----:R-:W4:Y:S01]  /*307a0*/  @!P2 LDL.64 R6, [R1+0x2c8] ;  /* 0x0002c8000106a983 */ /* 0x002f220000100a00 */
[----:B------:R-:W-:Y:S02]  /*307b0*/  ISETP.GE.AND P1, PT, R63, R3, PT ;  /* 0x000000033f00720c */ /* 0x000fe40003f26270 */
[----:B------:R-:W-:-:S04]  /*307c0*/  @!P2 LEA R10, P0, R65, R14, 0x2 ;  /* 0x0000000e410aa211 */ /* 0x000fc800078010ff */
[----:B------:R-:W-:Y:S01]  /*307d0*/  @!P2 LEA.HI.X R11, R65, R33, R68, 0x2, P0 ;  /* 0x00000021410ba211 */ /* 0x000fe200000f1444 */
[----:B------:R-:W-:-:S04]  /*307e0*/  IMAD.MOV.U32 R61, RZ, RZ, R60 ;  /* 0x000000ffff3d7224 */ /* 0x000fc800078e003c */
[----:B----4-:R1:W-:Y:S04]  /*307f0*/  @!P2 ST.E.64 desc[UR44][R10.64], R6 ;  /* 0x000000060a00a985 */ /* 0x0103e8000c101b2c */
[----:B---3--:R-:W3:Y:S01]  /*30800*/  @!P1 LDL.64 R8, [R1+0x2d8] ;  /* 0x0002d80001089983 */ /* 0x008ee20000100a00 */
[----:B------:R-:W-:Y:S01]  /*30810*/  ISETP.GE.AND P2, PT, R67, R3, PT ;  /* 0x000000034300720c */ /* 0x000fe20003f46270 */
[----:B------:R-:W-:Y:S01]  /*30820*/  IMAD.MOV.U32 R65, RZ, RZ, R61 ;  /* 0x000000ffff417224 */ /* 0x000fe200078e003d */
[----:B------:R-:W-:-:S04]  /*30830*/  @!P1 LEA R12, P0, R63, R14, 0x2 ;  /* 0x0000000e3f0c9211 */ /* 0x000fc800078010ff */
[----:B------:R-:W-:Y:S01]  /*30840*/  @!P1 LEA.HI.X R13, R63, R33, R65, 0x2, P0 ;  /* 0x000000213f0d9211 */ /* 0x000fe200000f1441 */
[----:B------:R-:W-:Y:S02]  /*30850*/  IMAD.MOV.U32 R60, RZ, RZ, R59 ;  /* 0x000000ffff3c7224 */ /* 0x000fe400078e003b */
[----:B------:R-:W-:Y:S02]  /*30860*/  IMAD.MOV.U32 R59, RZ, RZ, R57 ;  /* 0x000000ffff3b7224 */ /* 0x000fe400078e0039 */
[----:B---3--:R3:W-:Y:S04]  /*30870*/  @!P1 ST.E.64 desc[UR44][R12.64], R8 ;  /* 0x000000080c009985 */ /* 0x0087e8000c101b2c */
[----:B0-----:R-:W4:Y:S01]  /*30880*/  @!P2 LDL.64 R4, [R1+0x2e8] ;  /* 0x0002e8000104a983 */ /* 0x001f220000100a00 */
[----:B------:R-:W-:Y:S01]  /*30890*/  IMAD.MOV.U32 R61, RZ, RZ, R59 ;  /* 0x000000ffff3d7224 */ /* 0x000fe200078e003b */
[----:B--2---:R-:W-:-:S02]  /*308a0*/  ISETP.GE.AND P1, PT, R66, R3, PT ;  /* 0x000000034200720c */ /* 0x004fc40003f26270 */
[----:B------:R-:W-:Y:S01]  /*308b0*/  @!P2 LEA R18, P0, R67, R14, 0x2 ;  /* 0x0000000e4312a211 */ /* 0x000fe200078010ff */
[----:B------:R-:W-:-:S05]  /*308c0*/  IMAD.MOV.U32 R68, RZ, RZ, R61 ;  /* 0x000000ffff447224 */ /* 0x000fca00078e003d */
[----:B------:R-:W-:Y:S01]  /*308d0*/  @!P2 LEA.HI.X R19, R67, R33, R68, 0x2, P0 ;  /* 0x000000214313a211 */ /* 0x000fe200000f1444 */
[----:B------:R-:W-:-:S04]  /*308e0*/  IMAD.MOV.U32 R57, RZ, RZ, R56 ;  /* 0x000000ffff397224 */ /* 0x000fc800078e0038 */
[----:B------:R-:W-:Y:S01]  /*308f0*/  IMAD.MOV.U32 R59, RZ, RZ, R57 ;  /* 0x000000ffff3b7224 */ /* 0x000fe200078e0039 */
[----:B----4-:R0:W-:Y:S04]  /*30900*/  @!P2 ST.E.64 desc[UR44][R18.64], R4 ;  /* 0x000000041200a985 */ /* 0x0101e8000c101b2c */
[----:B-1----:R-:W2:Y:S01]  /*30910*/  @!P1 LDL.64 R6, [R1+0x2f8] ;  /* 0x0002f80001069983 */ /* 0x002ea20000100a00 */
[----:B------:R-:W-:Y:S01]  /*30920*/  IMAD.MOV.U32 R65, RZ, RZ, R59 ;  /* 0x000000ffff417224 */ /* 0x000fe200078e003b */
[----:B------:R-:W-:Y:S02]  /*30930*/  ISETP.GE.AND P2, PT, R64, R3, PT ;  /* 0x000000034000720c */ /* 0x000fe40003f46270 */
[----:B------:R-:W-:Y:S01]  /*30940*/  @!P1 LEA R10, P0, R66, R14, 0x2 ;  /* 0x0000000e420a9211 */ /* 0x000fe200078010ff */
[----:B------:R-:W-:-:S05]  /*30950*/  IMAD.MOV.U32 R67, RZ, RZ, R65 ;  /* 0x000000ffff437224 */ /* 0x000fca00078e0041 */
[----:B------:R-:W-:Y:S01]  /*30960*/  @!P1 LEA.HI.X R11, R66, R33, R67, 0x2, P0 ;  /* 0x00000021420b9211 */ /* 0x000fe200000f1443 */
[----:B------:R-:W-:Y:S02]  /*30970*/  IMAD.MOV.U32 R56, RZ, RZ, R55 ;  /* 0x000000ffff387224 */ /* 0x000fe400078e0037 */
[----:B------:R-:W-:-:S04]  /*30980*/  IMAD.MOV.U32 R55, RZ, RZ, R54 ;  /* 0x000000ffff377224 */ /* 0x000fc800078e0036 */
[----:B------:R-:W-:Y:S01]  /*30990*/  IMAD.MOV.U32 R57, RZ, RZ, R55 ;  /* 0x000000ffff397224 */ /* 0x000fe200078e0037 */
[----:B--2---:R1:W-:Y:S04]  /*309a0*/  @!P1 ST.E.64 desc[UR44][R10.64], R6 ;  /* 0x000000060a009985 */ /* 0x0043e8000c101b2c */
[----:B---3--:R-:W2:Y:S01]  /*309b0*/  @!P2 LDL.64 R8, [R1+0x308] ;  /* 0x000308000108a983 */ /* 0x008ea20000100a00 */
[----:B------:R-:W-:Y:S01]  /*309c0*/  IMAD.MOV.U32 R63, RZ, RZ, R57 ;  /* 0x000000ffff3f7224 */ /* 0x000fe200078e0039 */
[----:B------:R-:W-:Y:S02]  /*309d0*/  ISETP.GE.AND P1, PT, R62, R3, PT ;  /* 0x000000033e00720c */ /* 0x000fe40003f26270 */
[C---:B------:R-:W-:Y:S01]  /*309e0*/  @!P2 LEA R12, P0, R64.reuse, R14, 0x2 ;  /* 0x0000000e400ca211 */ /* 0x040fe200078010ff */
[----:B------:R-:W-:Y:S01]  /*309f0*/  IMAD.MOV.U32 R54, RZ, RZ, R53 ;  /* 0x000000ffff367224 */ /* 0x000fe200078e0035 */
[----:B------:R-:W-:Y:S01]  /*30a00*/  MOV R65, R63 ;  /* 0x0000003f00417202 */ /* 0x000fe20000000f00 */
[----:B------:R-:W3:Y:S03]  /*30a10*/  LDL R57, [R1+0x4f4] ;  /* 0x0004f40001397983 */ /* 0x000ee60000100800 */
[----:B------:R-:W-:-:S02]  /*30a20*/  @!P2 LEA.HI.X R13, R64, R33, R65, 0x2, P0 ;  /* 0x00000021400da211 */ /* 0x000fc400000f1441 */
[----:B------:R-:W-:-:S05]  /*30a30*/  MOV R53, R52 ;  /* 0x0000003400357202 */ /* 0x000fca0000000f00 */
[----:B------:R-:W-:Y:S01]  /*30a40*/  IMAD.MOV.U32 R55, RZ, RZ, R53 ;  /* 0x000000ffff377224 */ /* 0x000fe200078e0035 */
[----:B--2---:R2:W-:Y:S04]  /*30a50*/  @!P2 ST.E.64 desc[UR44][R12.64], R8 ;  /* 0x000000080c00a985 */ /* 0x0045e8000c101b2c */
[----:B0-----:R-:W4:Y:S01]  /*30a60*/  @!P1 LDL.64 R4, [R1+0x318] ;  /* 0x0003180001049983 */ /* 0x001f220000100a00 */
[----:B------:R-:W-:Y:S01]  /*30a70*/  IMAD.MOV.U32 R61, RZ, RZ, R55 ;  /* 0x000000ffff3d7224 */ /* 0x000fe200078e0037 */
[----:B------:R-:W-:Y:S02]  /*30a80*/  ISETP.GE.AND P2, PT, R60, R3, PT ;  /* 0x000000033c00720c */ /* 0x000fe40003f46270 */
[C---:B------:R-:W-:Y:S01]  /*30a90*/  @!P1 LEA R18, P0, R62.reuse, R14, 0x2 ;  /* 0x0000000e3e129211 */ /* 0x040fe200078010ff */
[----:B------:R-:W-:Y:S01]  /*30aa0*/  IMAD.MOV.U32 R63, RZ, RZ, R61 ;  /* 0x000000ffff3f7224 */ /* 0x000fe200078e003d */
[----:B------:R-:W5:Y:S04]  /*30ab0*/  LDL R55, [R1+0x4e8] ;  /* 0x0004e80001377983 */ /* 0x000f680000100800 */
[----:B------:R-:W-:-:S05]  /*30ac0*/  @!P1 LEA.HI.X R19, R62, R33, R63, 0x2, P0 ;  /* 0x000000213e139211 */ /* 0x000fca00000f143f */
[----:B----4-:R0:W-:Y:S04]  /*30ad0*/  @!P1 ST.E.64 desc[UR44][R18.64], R4 ;  /* 0x0000000412009985 */ /* 0x0101e8000c101b2c */
[----:B-1----:R-:W4:Y:S01]  /*30ae0*/  @!P2 LDL.64 R6, [R1+0x328] ;  /* 0x000328000106a983 */ /* 0x002f220000100a00 */
[----:B------:R-:W-:Y:S01]  /*30af0*/  ISETP.GE.AND P1, PT, R58, R3, PT ;  /* 0x000000033a00720c */ /* 0x000fe20003f26270 */
[----:B---3--:R-:W-:Y:S01]  /*30b00*/  IMAD.MOV.U32 R61, RZ, RZ, R57 ;  /* 0x000000ffff3d7224 */ /* 0x008fe200078e0039 */
[----:B------:R-:W-:-:S04]  /*30b10*/  @!P2 LEA R10, P0, R60, R14, 0x2 ;  /* 0x0000000e3c0aa211 */ /* 0x000fc800078010ff */
[----:B------:R-:W-:Y:S01]  /*30b20*/  @!P2 LEA.HI.X R11, R60, R33, R61, 0x2, P0 ;  /* 0x000000213c0ba211 */ /* 0x000fe200000f143d */
[----:B------:R-:W-:-:S04]  /*30b30*/  IMAD.MOV.U32 R53, RZ, RZ, R48 ;  /* 0x000000ffff357224 */ /* 0x000fc800078e0030 */
[----:B----4-:R1:W-:Y:S04]  /*30b40*/  @!P2 ST.E.64 desc[UR44][R10.64], R6 ;  /* 0x000000060a00a985 */ /* 0x0103e8000c101b2c */
[----:B--2---:R-:W2:Y:S01]  /*30b50*/  @!P1 LDL.64 R8, [R1+0x338] ;  /* 0x0003380001089983 */ /* 0x004ea20000100a00 */
[----:B------:R-:W-:Y:S01]  /*30b60*/  ISETP.GE.AND P2, PT, R56, R3, PT ;  /* 0x000000033800720c */ /* 0x000fe20003f46270 */
[----:B------:R-:W-:Y:S01]  /*30b70*/  IMAD.MOV.U32 R59, RZ, RZ, R53 ;  /* 0x000000ffff3b7224 */ /* 0x000fe200078e0035 */
[----:B------:R-:W-:-:S04]  /*30b80*/  @!P1 LEA R12, P0, R58, R14, 0x2 ;  /* 0x0000000e3a0c9211 */ /* 0x000fc800078010ff */
[----:B------:R-:W-:Y:S01]  /*30b90*/  @!P1 LEA.HI.X R13, R58, R33, R59, 0x2, P0 ;  /* 0x000000213a0d9211 */ /* 0x000fe200000f143b */
[----:B------:R-:W-:-:S04]  /*30ba0*/  IMAD.MOV.U32 R57, RZ, RZ, R51 ;  /* 0x000000ffff397224 */ /* 0x000fc800078e0033 */
[----:B--2---:R2:W-:Y:S04]  /*30bb0*/  @!P1 ST.E.64 desc[UR44][R12.64], R8 ;  /* 0x000000080c009985 */ /* 0x0045e8000c101b2c */
[----:B0-----:R-:W3:Y:S01]  /*30bc0*/  @!P2 LDL.64 R4, [R1+0x348] ;  /* 0x000348000104a983 */ /* 0x001ee20000100a00 */
[----:B------:R-:W-:Y:S02]  /*30bd0*/  ISETP.GE.AND P1, PT, R54, R3, PT ;  /* 0x000000033600720c */ /* 0x000fe40003f26270 */
[----:B------:R-:W-:-:S04]  /*30be0*/  @!P2 LEA R18, P0, R56, R14, 0x2 ;  /* 0x0000000e3812a211 */ /* 0x000fc800078010ff */
[----:B------:R-:W-:Y:S01]  /*30bf0*/  @!P2 LEA.HI.X R19, R56, R33, R57, 0x2, P0 ;  /* 0x000000213813a211 */ /* 0x000fe200000f1439 */
[----:B------:R-:W-:-:S04]  /*30c00*/  IMAD.MOV.U32 R52, RZ, RZ, R43 ;  /* 0x000000ffff347224 */ /* 0x000fc800078e002b */
[----:B---3--:R0:W-:Y:S04]  /*30c10*/  @!P2 ST.E.64 desc[UR44][R18.64], R4 ;  /* 0x000000041200a985 */ /* 0x0081e8000c101b2c */
[----:B-1----:R-:W3:Y:S01]  /*30c20*/  @!P1 LDL.64 R6, [R1+0x358] ;  /* 0x0003580001069983 */ /* 0x002ee20000100a00 */
[----:B------:R-:W-:Y:S01]  /*30c30*/  ISETP.GE.AND P2, PT, R52, R3, PT ;  /* 0x000000033400720c */ /* 0x000fe20003f46270 */
[----:B------:R-:W-:Y:S01]  /*30c40*/  IMAD.MOV.U32 R48, RZ, RZ, R47 ;  /* 0x000000ffff307224 */ /* 0x000fe200078e002f */
[C---:B------:R-:W-:Y:S01]  /*30c50*/  @!P1 LEA R10, P0, R54.reuse, R14, 0x2 ;  /* 0x0000000e360a9211 */ /* 0x040fe200078010ff */
[----:B------:R-:W4:Y:S03]  /*30c60*/  LDL R47, [R1+0x4e4] ;  /* 0x0004e400012f7983 */ /* 0x000f260000100800 */
[----:B-----5:R-:W-:-:S05]  /*30c70*/  @!P1 LEA.HI.X R11, R54, R33, R55, 0x2, P0 ;  /* 0x00000021360b9211 */ /* 0x020fca00000f1437 */
[----:B---3--:R1:W-:Y:S04]  /*30c80*/  @!P1 ST.E.64 desc[UR44][R10.64], R6 ;  /* 0x000000060a009985 */ /* 0x0083e8000c101b2c */
[----:B--2---:R-:W2:Y:S01]  /*30c90*/  @!P2 LDL.64 R8, [R1+0x368] ;  /* 0x000368000108a983 */ /* 0x004ea20000100a00 */
[----:B------:R-:W-:Y:S01]  /*30ca0*/  ISETP.GE.AND P1, PT, R50, R3, PT ;  /* 0x000000033200720c */ /* 0x000fe20003f26270 */
[----:B----4-:R-:W-:Y:S01]  /*30cb0*/  IMAD.MOV.U32 R53, RZ, RZ, R47 ;  /* 0x000000ffff357224 */ /* 0x010fe200078e002f */
[C---:B------:R-:W-:Y:S01]  /*30cc0*/  @!P2 LEA R12, P0, R52.reuse, R14, 0x2 ;  /* 0x0000000e340ca211 */ /* 0x040fe200078010ff */
[----:B------:R-:W-:Y:S01]  /*30cd0*/  IMAD.MOV.U32 R51, RZ, RZ, R44 ;  /* 0x000000ffff337224 */ /* 0x000fe200078e002c */
[----:B------:R-:W3:Y:S02]  /*30ce0*/  LDL R47, [R1+0x4d8] ;  /* 0x0004d800012f7983 */ /* 0x000ee40000100800 */
[----:B------:R-:W-:-:S02]  /*30cf0*/  @!P2 LEA.HI.X R13, R52, R33, R53, 0x2, P0 ;  /* 0x00000021340da211 */ /* 0x000fc400000f1435 */
[----:B------:R-:W4:Y:S04]  /*30d00*/  LDL R44, [R1+0x450] ;  /* 0x00045000012c7983 */ /* 0x000f280000100800 */
[----:B--2---:R2:W-:Y:S04]  /*30d10*/  @!P2 ST.E.64 desc[UR44][R12.64], R8 ;  /* 0x000000080c00a985 */ /* 0x0045e8000c101b2c */
[----:B0-----:R-:W5:Y:S01]  /*30d20*/  @!P1 LDL.64 R4, [R1+0x378] ;  /* 0x0003780001049983 */ /* 0x001f620000100a00 */
[----:B------:R-:W-:Y:S02]  /*30d30*/  ISETP.GE.AND P2, PT, R48, R3, PT ;  /* 0x000000033000720c */ /* 0x000fe40003f46270 */
[----:B------:R-:W-:-:S04]  /*30d40*/  @!P1 LEA R18, P0, R50, R14, 0x2 ;  /* 0x0000000e32129211 */ /* 0x000fc800078010ff */
[----:B------:R-:W-:-:S05]  /*30d50*/  @!P1 LEA.HI.X R19, R50, R33, R51, 0x2, P0 ;  /* 0x0000002132139211 */ /* 0x000fca00000f1433 */
[----:B-----5:R0:W-:Y:S04]  /*30d60*/  @!P1 ST.E.64 desc[UR44][R18.64], R4 ;  /* 0x0000000412009985 */ /* 0x0201e8000c101b2c */
[----:B-1----:R-:W5:Y:S01]  /*30d70*/  @!P2 LDL.64 R6, [R1+0x388] ;  /* 0x000388000106a983 */ /* 0x002f620000100a00 */
[----:B------:R-:W-:Y:S02]  /*30d80*/  ISETP.GE.AND P1, PT, R46, R3, PT ;  /* 0x000000032e00720c */ /* 0x000fe40003f26270 */
[----:B------:R-:W-:-:S04]  /*30d90*/  @!P2 LEA R10, P0, R48, R14, 0x2 ;  /* 0x0000000e300aa211 */ /* 0x000fc800078010ff */
[----:B------:R-:W-:-:S05]  /*30da0*/  @!P2 LEA.HI.X R11, R48, R33, R49, 0x2, P0 ;  /* 0x00000021300ba211 */ /* 0x000fca00000f1431 */
[----:B-----5:R1:W-:Y:S04]  /*30db0*/  @!P2 ST.E.64 desc[UR44][R10.64], R6 ;  /* 0x000000060a00a985 */ /* 0x0203e8000c101b2c */
[----:B--2---:R-:W2:Y:S01]  /*30dc0*/  @!P1 LDL.64 R8, [R1+0x398] ;  /* 0x0003980001089983 */ /* 0x004ea20000100a00 */
[----:B----4-:R-:W-:Y:S02]  /*30dd0*/  ISETP.GE.AND P2, PT, R44, R3, PT ;  /* 0x000000032c00720c */ /* 0x010fe40003f46270 */
[----:B------:R-:W-:-:S04]  /*30de0*/  @!P1 LEA R12, P0, R46, R14, 0x2 ;  /* 0x0000000e2e0c9211 */ /* 0x000fc800078010ff */
[----:B---3--:R-:W-:-:S05]  /*30df0*/  @!P1 LEA.HI.X R13, R46, R33, R47, 0x2, P0 ;  /* 0x000000212e0d9211 */ /* 0x008fca00000f142f */
[----:B--2---:R2:W-:Y:S04]  /*30e00*/  @!P1 ST.E.64 desc[UR44][R12.64], R8 ;  /* 0x000000080c009985 */ /* 0x0045e8000c101b2c */
[----:B0-----:R-:W3:Y:S01]  /*30e10*/  @!P2 LDL.64 R4, [R1+0x3a8] ;  /* 0x0003a8000104a983 */ /* 0x001ee20000100a00 */
[----:B------:R-:W-:Y:S02]  /*30e20*/  ISETP.GE.AND P1, PT, R42, R3, PT ;  /* 0x000000032a00720c */ /* 0x000fe40003f26270 */
[----:B------:R-:W-:-:S04]  /*30e30*/  @!P2 LEA R18, P0, R44, R14, 0x2 ;  /* 0x0000000e2c12a211 */ /* 0x000fc800078010ff */
[----:B------:R-:W-:Y:S01]  /*30e40*/  @!P2 LEA.HI.X R19, R44, R33, R45, 0x2, P0 ;  /* 0x000000212c13a211 */ /* 0x000fe200000f142d */
[----:B------:R-:W-:Y:S02]  /*30e50*/  IMAD.MOV.U32 R43, RZ, RZ, R32 ;  /* 0x000000ffff2b7224 */ /* 0x000fe400078e0020 */
[----:B------:R-:W4:Y:S04]  /*30e60*/  LDL R32, [R1+0x490] ;  /* 0x0004900001207983 */ /* 0x000f280000100800 */
[----:B---3--:R0:W-:Y:S04]  /*30e70*/  @!P2 ST.E.64 desc[UR44][R18.64], R4 ;  /* 0x000000041200a985 */ /* 0x0081e8000c101b2c */
[----:B-1----:R-:W3:Y:S01]  /*30e80*/  @!P1 LDL.64 R6, [R1+0x3b8] ;  /* 0x0003b80001069983 */ /* 0x002ee20000100a00 */
[----:B------:R-:W-:-:S02]  /*30e90*/  ISETP.GE.AND P2, PT, R40, R3, PT ;  /* 0x000000032800720c */ /* 0x000fc40003f46270 */
        /* <DEDUP_REMOVED lines=26> */
[----:B------:R-:W-:-:S07]  /*31040*/  @!P2 LEA.HI.X R19, R227, R33, R35, 0x2, P0 ;  /* 0x00000021e313a211 */ /* 0x000fce00000f1423 */
[C---:B-1----:R-:W-:Y:S01]  /*31050*/  @!P1 LEA R10, P0, R220.reuse, R14, 0x2 ;  /* 0x0000000edc0a9211 */ /* 0x042fe200078010ff */
[----:B---3--:R2:W-:Y:S04]  /*31060*/  @!P2 ST.E.64 desc[UR44][R18.64], R4 ;  /* 0x000000041200a985 */ /* 0x0085e8000c101b2c */
[----:B------:R-:W3:Y:S01]  /*31070*/  @!P1 LDL.64 R6, [R1+0x418] ;  /* 0x0004180001069983 */ /* 0x000ee20000100a00 */
[----:B------:R-:W-:Y:S02]  /*31080*/  @!P1 LEA.HI.X R11, R220, R33, R34, 0x2, P0 ;  /* 0x00000021dc0b9211 */ /* 0x000fe400000f1422 */
[-C--:B------:R-:W-:Y:S01]  /*31090*/  ISETP.GE.AND P0, PT, R15, R3.reuse, PT ;  /* 0x000000030f00720c */ /* 0x080fe20003f06270 */
[----:B------:R-:W-:Y:S02]  /*310a0*/  BSSY B1, `(.L_x_13246) ;  /* 0x0000009000017945 */ /* 0x000fe40003800000 */
[----:B---3--:R2:W-:Y:S01]  /*310b0*/  @!P1 ST.E.64 desc[UR44][R10.64], R6 ;  /* 0x000000060a009985 */ /* 0x0085e2000c101b2c */
[----:B----4-:R-:W-:-:S09]  /*310c0*/  ISETP.GE.AND P1, PT, R32, R3, PT ;  /* 0x000000032000720c */ /* 0x010fd20003f26270 */
[----:B------:R-:W-:Y:S05]  /*310d0*/  @P0 BRA `(.L_x_13247) ;  /* 0x0000000000140947 */ /* 0x000fea0003800000 */
[----:B------:R-:W3:Y:S04]  /*310e0*/  LDL R34, [R1+0x4b4] ;  /* 0x0004b40001227983 */ /* 0x000ee80000100800 */
[----:B--2---:R-:W2:Y:S01]  /*310f0*/  LDL.64 R6, [R1+0x428] ;  /* 0x0004280001067983 */ /* 0x004ea20000100a00 */
[----:B------:R-:W-:-:S04]  /*31100*/  LEA R4, P0, R15, R14, 0x2 ;  /* 0x0000000e0f047211 */ /* 0x000fc800078010ff */
[----:B---3--:R-:W-:-:S05]  /*31110*/  LEA.HI.X R5, R15, R33, R34, 0x2, P0 ;  /* 0x000000210f057211 */ /* 0x008fca00000f1422 */
[----:B--2---:R0:W-:Y:S04]  /*31120*/  ST.E.64 desc[UR44][R4.64], R6 ;  /* 0x0000000604007985 */ /* 0x0041e8000c101b2c */
.L_x_13247:
[----:B------:R-:W-:Y:S05]  /*31130*/  BSYNC B1 ;  /* 0x0000000000017941 */ /* 0x000fea0003800000 */
.L_x_13246:
[----:B------:R-:W-:Y:S05]  /*31140*/  @P1 BRA `(.L_x_13241) ;  /* 0x0000000c00a01947 */ /* 0x000fea0003800000 */
[----:B------:R-:W3:Y:S04]  /*31150*/  LDL R0, [R1+0x4b0] ;  /* 0x0004b00001007983 */ /* 0x000ee80000100800 */
[----:B0-2---:R-:W2:Y:S01]  /*31160*/  LDL.64 R4, [R1+0x438] ;  /* 0x0004380001047983 */ /* 0x005ea20000100a00 */
[----:B------:R-:W-:-:S04]  /*31170*/  LEA R14, P0, R32, R14, 0x2 ;  /* 0x0000000e200e7211 */ /* 0x000fc800078010ff */
[----:B---3--:R-:W-:-:S05]  /*31180*/  LEA.HI.X R15, R32, R33, R0, 0x2, P0 ;  /* 0x00000021200f7211 */ /* 0x008fca00000f1400 */
[----:B--2---:R0:W-:Y:S01]  /*31190*/  ST.E.64 desc[UR44][R14.64], R4 ;  /* 0x000000040e007985 */ /* 0x0041e2000c101b2c */
[----:B------:R-:W-:Y:S05]  /*311a0*/  BRA `(.L_x_13241) ;  /* 0x0000000c00887947 */ /* 0x000fea0003800000 */
.L_x_13228:
        /* <DEDUP_REMOVED lines=17> */
[----:B------:R-:W-:-:S11]  /*312c0*/  SHF.R.S32.HI R26, RZ, 0x1f, R211 ;  /* 0x0000001fff1a7819 */ /* 0x000fd600000114d3 */
[----:B------:R-:W4:Y:S02]  /*312d0*/  @!P2 LDC R210, c[0x0][0xbd4] ;  /* 0x0002f500ffd2ab82 */ /* 0x000f240000000800 */
[----:B----4-:R-:W-:Y:S02]  /*312e0*/  ISETP.GT.AND P2, PT, R210, 0x1, PT ;  /* 0x00000001d200780c */ /* 0x010fe40003f44270 */
[----:B--2---:R-:W-:Y:S01]  /*312f0*/  ISETP.GT.AND P3, PT, R0, 0x7f, PT ;  /* 0x0000007f0000780c */ /* 0x004fe20003f64270 */
[----:B---3--:R-:W-:-:S12]  /*31300*/  @P1 BRA `(.L_x_13248) ;  /* 0x0000000000101947 */ /* 0x008fd80003800000 */
[----:B------:R-:W-:Y:S05]  /*31310*/  @!P0 BRA `(.L_x_13248) ;  /* 0x00000000000c8947 */ /* 0x000fea0003800000 */
[----:B------:R-:W2:Y:S04]  /*31320*/  LDG.E R7, desc[UR44][R4.64] ;  /* 0x0000002c04077981 */ /* 0x000ea8000c1e1900 */
[----:B-----5:R-:W2:Y:S02]  /*31330*/  LDG.E R18, desc[UR44][R4.64+0x4] ;  /* 0x0000042c04127981 */ /* 0x020ea4000c1e1900 */
[----:B--2---:R-:W-:-:S07]  /*31340*/  IMAD.IADD R18, R18, 0x1, -R7 ;  /* 0x0000000112127824 */ /* 0x004fce00078e0a07 */
.L_x_13248:
[----:B------:R-:W-:Y:S01]  /*31350*/  BSSY B1, `(.L_x_13249) ;  /* 0x0000036000017945 */ /* 0x000fe20003800000 */
[----:B------:R-:W-:Y:S02]  /*31360*/  SEL R29, R211, RZ, !P0 ;  /* 0x000000ffd31d7207 */ /* 0x000fe40004000000 */
[----:B------:R-:W-:Y:S02]  /*31370*/  SEL R26, R26, RZ, !P0 ;  /* 0x000000ff1a1a7207 */ /* 0x000fe40004000000 */
[----:B-----5:R-:W-:Y:S01]  /*31380*/  SHF.R.S32.HI R24, RZ, 0x1f, R3 ;  /* 0x0000001fff187819 */ /* 0x020fe20000011403 */
[----:B------:R-:W-:Y:S06]  /*31390*/  @P3 BRA `(.L_x_13250) ;  /* 0x0000000000c43947 */ /* 0x000fec0003800000 */
[----:B------:R-:W2:Y:S01]  /*313a0*/  S2R R4, SR_TID.X ;  /* 0x0000000000047919 */ /* 0x000ea20000002100 */
[----:B------:R-:W3:Y:S02]  /*313b0*/  LDC R33, c[0x0][0xce8] ;  /* 0x00033a00ff217b82 */ /* 0x000ee40000000800 */
[----:B---3--:R-:W-:Y:S01]  /*313c0*/  IMAD R0, R18, R33, RZ ;  /* 0x0000002112007224 */ /* 0x008fe200078e02ff */
[----:B--2---:R-:W-:-:S04]  /*313d0*/  IADD3 R31, R209, -0x80, R4 ;  /* 0xffffff80d11f7810 */ /* 0x004fc80007ffe004 */
        /* <DEDUP_REMOVED lines=38> */
[----:B------:R-:W-:Y:S02]  /*31640*/  IMAD.MOV.U32 R7, RZ, RZ, -0x800000 ;  /* 0xff800000ff077424 */ /* 0x000fe400078e00ff */
[----:B------:R-:W-:-:S04]  /*31650*/  IMAD.WIDE.U32 R8, R6, R11, R8 ;  /* 0x0000000b06087225 */ /* 0x000fc800078e0008 */
[----:B------:R-:W-:Y:S01]  /*31660*/  IMAD R13, R6, R13, R0 ;  /* 0x0000000d060d7224 */ /* 0x000fe200078e0200 */
[----:B0-----:R-:W-:-:S03]  /*31670*/  LEA R4, P0, R8, R4, 0x2 ;  /* 0x0000000408047211 */ /* 0x001fc600078010ff */
[----:B------:R-:W-:-:S05]  /*31680*/  IMAD.IADD R0, R9, 0x1, R13 ;  /* 0x0000000109007824 */ /* 0x000fca00078e020d */
[----:B--2---:R-:W-:-:S05]  /*31690*/  LEA.HI.X R5, R8, R5, R0, 0x2, P0 ;  /* 0x0000000508057211 */ /* 0x004fca00000f1400 */
[----:B------:R2:W-:Y:S02]  /*316a0*/  STG.E desc[UR44][R4.64], R7 ;  /* 0x0000000704007986 */ /* 0x0005e4000c10192c */
.L_x_13250:
[----:B------:R-:W-:Y:S05]  /*316b0*/  BSYNC B1 ;  /* 0x0000000000017941 */ /* 0x000fea0003800000 */
.L_x_13249:
[----:B------:R-:W-:Y:S05]  /*316c0*/  @P2 BRA `(.L_x_13241) ;  /* 0x0000000800402947 */ /* 0x000fea0003800000 */
[----:B------:R-:W3:Y:S01]  /*316d0*/  LDL R9, [R1+0x4ac] ;  /* 0x0004ac0001097983 */ /* 0x000ee20000100800 */
[----:B------:R-:W4:Y:S01]  /*316e0*/  LDC R19, c[0x0][0xce8] ;  /* 0x00033a00ff137b82 */ /* 0x000f220000000800 */
[----:B------:R-:W-:Y:S01]  /*316f0*/  ULDC.64 UR4, c[0x0][0xba0] ;  /* 0x0002e80000047ab9 */ /* 0x000fe20000000a00 */
[----:B------:R-:W-:Y:S01]  /*31700*/  ULDC.64 UR6, c[0x0][0xbf0] ;  /* 0x0002fc0000067ab9 */ /* 0x000fe20000000a00 */
[----:B------:R-:W3:Y:S01]  /*31710*/  LDL R8, [R1+0x49c] ;  /* 0x00049c0001087983 */ /* 0x000ee20000100800 */
[----:B------:R-:W-:Y:S02]  /*31720*/  IMAD R0, R24, UR4, RZ ;  /* 0x0000000418007c24 */ /* 0x000fe4000f8e02ff */
[----:B--2---:R-:W-:-:S04]  /*31730*/  IMAD.WIDE.U32 R4, R3, UR4, RZ ;  /* 0x0000000403047c25 */ /* 0x004fc8000f8e00ff */
[----:B------:R-:W-:Y:S01]  /*31740*/  IMAD R7, R3, UR5, R0 ;  /* 0x0000000503077c24 */ /* 0x000fe2000f8e0200 */
[----:B------:R-:W-:-:S04]  /*31750*/  ULDC.64 UR4, c[0x0][0xbe8] ;  /* 0x0002fa0000047ab9 */ /* 0x000fc80000000a00 */
[----:B------:R-:W-:-:S03]  /*31760*/  IADD3 R5, R5, R7, RZ ;  /* 0x0000000705057210 */ /* 0x000fc60007ffe0ff */
[----:B------:R-:W-:Y:S01]  /*31770*/  IMAD.WIDE.U32 R4, R156, UR4, R4 ;  /* 0x000000049c047c25 */ /* 0x000fe2000f8e0004 */
[----:B----4-:R-:W-:-:S03]  /*31780*/  ISETP.NE.AND P0, PT, R19, 0x1, PT ;  /* 0x000000011300780c */ /* 0x010fc60003f05270 */
[----:B------:R-:W-:Y:S01]  /*31790*/  IMAD R5, R156, UR5, R5 ;  /* 0x000000059c057c24 */ /* 0x000fe2000f8e0205 */
[----:B------:R-:W-:Y:S01]  /*317a0*/  ULDC.64 UR4, c[0x0][0xbe0] ;  /* 0x0002f80000047ab9 */ /* 0x000fe20000000a00 */
[----:B------:R-:W-:-:S08]  /*317b0*/  IMAD.WIDE.U32 R4, R29, UR6, R4 ;  /* 0x000000061d047c25 */ /* 0x000fd0000f8e0004 */
[----:B------:R-:W2:Y:S08]  /*317c0*/  @P0 LDC R6, c[0x0][0xcec] ;  /* 0x00033b00ff060b82 */ /* 0x000eb00000000800 */
[----:B------:R-:W4:Y:S01]  /*317d0*/  @P0 LDC R11, c[0x0][0xcf0] ;  /* 0x00033c00ff0b0b82 */ /* 0x000f220000000800 */
[----:B---3--:R-:W-:-:S04]  /*317e0*/  IMAD R0, R9, 0x20, R8 ;  /* 0x0000002009007824 */ /* 0x008fc800078e0208 */
[----:B------:R-:W-:-:S04]  /*317f0*/  IMAD.IADD R9, R209, 0x1, R0 ;  /* 0x00000001d1097824 */ /* 0x000fc800078e0200 */
[----:B--2---:R-:W-:-:S04]  /*31800*/  @P0 IMAD.HI.U32 R0, R9, R6, RZ ;  /* 0x0000000609000227 */ /* 0x004fc800078e00ff */
[----:B------:R-:W-:Y:S01]  /*31810*/  IMAD.MOV.U32 R3, RZ, RZ, R9 ;  /* 0x000000ffff037224 */ /* 0x000fe200078e0009 */
[----:B----4-:R-:W-:Y:S01]  /*31820*/  @P0 SHF.R.U32.HI R3, RZ, R11, R0 ;  /* 0x0000000bff030219 */ /* 0x010fe20000011600 */
[----:B------:R-:W-:-:S03]  /*31830*/  IMAD R6, R26, UR6, RZ ;  /* 0x000000061a067c24 */ /* 0x000fc6000f8e02ff */
[--C-:B------:R-:W-:Y:S01]  /*31840*/  SHF.R.S32.HI R0, RZ, 0x1f, R3.reuse ;  /* 0x0000001fff007819 */ /* 0x100fe20000011403 */
[----:B------:R-:W-:Y:S02]  /*31850*/  IMAD R7, R29, UR7, R6 ;  /* 0x000000071d077c24 */ /* 0x000fe4000f8e0206 */
        /* <DEDUP_REMOVED lines=18> */
[----:B------:R2:W3:Y:S04]  /*31980*/  SHFL.IDX PT, R3, R4, RZ, 0x181f ;  /* 0x00181fff04037589 */ /* 0x0004e800000e0000 */
[----:B------:R2:W4:Y:S02]  /*31990*/  SHFL.IDX PT, R14, R0, RZ, 0x181f ;  /* 0x00181fff000e7589 */ /* 0x00052400000e0000 */
.L_x_13487:
[----:B------:R-:W-:Y:S01]  /*319a0*/  IMAD R18, R18, R19, RZ ;  /* 0x0000001312127224 */ /* 0x000fe200078e02ff */
[----:B------:R-:W-:Y:S01]  /*319b0*/  BSSY B1, `(.L_x_13252) ;  /* 0x0000015000017945 */ /* 0x000fe20003800000 */
[----:B------:R-:W-:-:S05]  /*319c0*/  IMAD.IADD R209, R8, 0x1, R209 ;  /* 0x0000000108d17824 */ /* 0x000fca00078e02d1 */
[----:B------:R-:W-:-:S13]  /*319d0*/  ISETP.GE.AND P0, PT, R209, R18, PT ;  /* 0x00000012d100720c */ /* 0x000fda0003f06270 */
[----:B------:R-:W-:Y:S05]  /*319e0*/  @P0 BRA `(.L_x_13253) ;  /* 0x0000000000440947 */ /* 0x000fea0003800000 */
[----:B------:R-:W-:Y:S02]  /*319f0*/  ULDC UR4, c[0x0][0xbc8] ;  /* 0x0002f20000047ab9 */ /* 0x000fe40000000800 */
[----:B------:R-:W-:Y:S02]  /*31a00*/  ISETP.GE.AND P3, PT, R198, UR4, PT ;  /* 0x00000004c6007c0c */ /* 0x000fe4000bf66270 */
[----:B------:R-:W-:Y:S02]  /*31a10*/  ISETP.GE.AND P2, PT, R200, UR4, PT ;  /* 0x00000004c8007c0c */ /* 0x000fe4000bf46270 */
[----:B------:R-:W-:Y:S02]  /*31a20*/  ISETP.GE.AND P1, PT, R199, UR4, PT ;  /* 0x00000004c7007c0c */ /* 0x000fe4000bf26270 */
[----:B------:R-:W-:-:S07]  /*31a30*/  ISETP.GE.AND P0, PT, R201, UR4, PT ;  /* 0x00000004c9007c0c */ /* 0x000fce000bf06270 */
[-C--:B----4-:R-:W-:Y:S02]  /*31a40*/  @!P3 LEA R6, P5, R198, R14.reuse, 0x1 ;  /* 0x0000000ec606b211 */ /* 0x090fe400078a08ff */
[-C--:B------:R-:W-:Y:S02]  /*31a50*/  @!P2 LEA R8, P4, R200, R14.reuse, 0x1 ;  /* 0x0000000ec808a211 */ /* 0x080fe400078808ff */
[-C--:B---3--:R-:W-:Y:S02]  /*31a60*/  @!P3 LEA.HI.X R7, R198, R3.reuse, R216, 0x1, P5 ;  /* 0x00000003c607b211 */ /* 0x088fe400028f0cd8 */
[-C--:B------:R-:W-:Y:S02]  /*31a70*/  @!P1 LEA R10, P5, R199, R14.reuse, 0x1 ;  /* 0x0000000ec70a9211 */ /* 0x080fe400078a08ff */
        /* <DEDUP_REMOVED lines=8> */
.L_x_13253:
[----:B------:R-:W-:Y:S05]  /*31b00*/  BSYNC B1 ;  /* 0x0000000000017941 */ /* 0x000fea0003800000 */
.L_x_13252:
[----:B------:R-:W-:-:S03]  /*31b10*/  UMOV UR4, 0xffffffff ;  /* 0xffffffff00047882 */ /* 0x000fc60000000000 */
[----:B------:R-:W-:Y:S05]  /*31b20*/  BRA.DIV UR4, `(.L_x_13254) ;  /* 0x000000aa04d07947 */ /* 0x000fea000b800000 */
[----:B---3--:R3:W0:Y:S04]  /*31b30*/  SHFL.IDX PT, R3, R4, 0x1, 0x181f ;  /* 0x00381f0004037f89 */ /* 0x00862800000e0000 */
[----:B----4-:R3:W4:Y:S02]  /*31b40*/  SHFL.IDX PT, R14, R0, 0x1, 0x181f ;  /* 0x00381f00000e7f89 */ /* 0x01072400000e0000 */
.L_x_13491:
[----:B------:R-:W-:Y:S01]  /*31b50*/  VIADD R5, R209, 0x20 ;  /* 0x00000020d1057836 */ /* 0x000fe20000000000 */
        /* <DEDUP_REMOVED lines=10> */
[-C--:B0-----:R-:W-:Y:S02]  /*31c00*/  @!P3 LEA.HI.X R7, R198, R3.reuse, R216, 0x1, P5 ;  /* 0x00000003c607b211 */ /* 0x081fe400028f0cd8 */
        /* <DEDUP_REMOVED lines=9> */
.L_x_13256:
[----:B------:R-:W-:Y:S05]  /*31ca0*/  BSYNC B1 ;  /* 0x0000000000017941 */ /* 0x000fea0003800000 */
.L_x_13255:
[----:B------:R-:W-:-:S03]  /*31cb0*/  UMOV UR4, 0xffffffff ;  /* 0xffffffff00047882 */ /* 0x000fc60000000000 */
[----:B------:R-:W-:Y:S05]  /*31cc0*/  BRA.DIV UR4, `(.L_x_13257) ;  /* 0x000000aa04b07947 */ /* 0x000fea000b800000 */
[----:B0-----:R0:W0:Y:S04]  /*31cd0*/  SHFL.IDX PT, R3, R4, 0x2, 0x181f ;  /* 0x00581f0004037f89 */ /* 0x00102800000e0000 */
[----:B----4-:R4:W0:Y:S02]  /*31ce0*/  SHFL.IDX PT, R14, R0, 0x2, 0x181f ;  /* 0x00581f00000e7f89 */ /* 0x01082400000e0000 */
.L_x_13495:
        /* <DEDUP_REMOVED lines=11> */
[-C--:B------:R-:W-:Y:S02]  /*31da0*/  @!P3 LEA.HI.X R7, R198, R3.reuse, R216, 0x1, P5 ;  /* 0x00000003c607b211 */ /* 0x080fe400028f0cd8 */
        /* <DEDUP_REMOVED lines=9> */
.L_x_13259:
[----:B------:R-:W-:Y:S05]  /*31e40*/  BSYNC B1 ;  /* 0x0000000000017941 */ /* 0x000fea0003800000 */
.L_x_13258:
[----:B------:R-:W-:-:S03]  /*31e50*/  UMOV UR4, 0xffffffff ;  /* 0xffffffff00047882 */ /* 0x000fc60000000000 */
[----:B------:R-:W-:Y:S05]  /*31e60*/  BRA.DIV UR4, `(.L_x_13260) ;  /* 0x000000aa04907947 */ /* 0x000fea000b800000 */
[----:B0-----:R0:W0:Y:S04]  /*31e70*/  SHFL.IDX PT, R3, R4, 0x3, 0x181f ;  /* 0x00781f0004037f89 */ /* 0x00102800000e0000 */
[----:B------:R0:W0:Y:S02]  /*31e80*/  SHFL.IDX PT, R14, R0, 0x3, 0x181f ;  /* 0x00781f00000e7f89 */ /* 0x00002400000e0000 */
.L_x_13499:
[----:B0-234-:R-:W-:-:S05]  /*31e90*/  VIADD R0, R209, 0x60 ;  /* 0x00000060d1007836 */ /* 0x01dfca0000000000 */
[----:B------:R-:W-:-:S13]  /*31ea0*/  ISETP.GE.AND P0, PT, R0, R18, PT ;  /* 0x000000120000720c */ /* 0x000fda0003f06270 */
[----:B------:R-:W-:Y:S05]  /*31eb0*/  @P0 BRA `(.L_x_13241) ;  /* 0x0000000000440947 */ /* 0x000fea0003800000 */
[----:B------:R-:W-:Y:S02]  /*31ec0*/  ULDC UR4, c[0x0][0xbc8] ;  /* 0x0002f20000047ab9 */ /* 0x000fe40000000800 */
[----:B------:R-:W-:Y:S02]  /*31ed0*/  ISETP.GE.AND P3, PT, R198, UR4, PT ;  /* 0x00000004c6007c0c */ /* 0x000fe4000bf66270 */
[----:B------:R-:W-:Y:S02]  /*31ee0*/  ISETP.GE.AND P2, PT, R200, UR4, PT ;  /* 0x00000004c8007c0c */ /* 0x000fe4000bf46270 */
[----:B------:R-:W-:Y:S02]  /*31ef0*/  ISETP.GE.AND P1, PT, R199, UR4, PT ;  /* 0x00000004c7007c0c */ /* 0x000fe4000bf26270 */
[----:B------:R-:W-:-:S07]  /*31f00*/  ISETP.GE.AND P0, PT, R201, UR4, PT ;  /* 0x00000004c9007c0c */ /* 0x000fce000bf06270 */
[-C--:B------:R-:W-:Y:S02]  /*31f10*/  @!P3 LEA R4, P5, R198, R14.reuse, 0x1 ;  /* 0x0000000ec604b211 */ /* 0x080fe400078a08ff */
        /* <DEDUP_REMOVED lines=11> */
.L_x_13241:
[----:B------:R-:W-:Y:S05]  /*31fd0*/  BSYNC B0 ;  /* 0x0000000000007941 */ /* 0x000fea0003800000 */
.L_x_13227:
[----:B------:R-:W-:Y:S02]  /*31fe0*/  ULDC UR4, c[0x0][0xd3c] ;  /* 0x00034f0000047ab9 */ /* 0x000fe40000000800 */
[----:B-1----:R-:W-:-:S13]  /*31ff0*/  ISETP.GE.AND P0, PT, R99, UR4, PT ;  /* 0x0000000463007c0c */ /* 0x002fda000bf06270 */
[----:B------:R-:W-:Y:S05]  /*32000*/  @!P0 BRA `(.L_x_13261) ;  /* 0xfffffcf800088947 */ /* 0x000fea000383ffff */
[----:B------:R-:W-:Y:S05]  /*32010*/  BRA `(.L_x_13018) ;  /* 0x0000008800c07947 */ /* 0x000fea0003800000 */
.L_x_13016:
        /* <DEDUP_REMOVED lines=16> */
.L_x_13262:
        /* <DEDUP_REMOVED lines=44> */
.L_x_13266:
        /* <DEDUP_REMOVED lines=37> */
.L_x_13264:
        /* <DEDUP_REMOVED lines=13> */
.L_x_13267:
        /* <DEDUP_REMOVED lines=11> */
[----:B0-----:R-:W-:-:S02]  /*327b0*/  IADD3 R2, R6, 0xffffffe, RZ ;  /* 0x0ffffffe06027810 */ /* 0x001fc40007ffe0ff */
[----:B------:R-:W-:-:S05]  /*327c0*/  IABS R6, R5 ;  /* 0x0000000500067213 */ /* 0x000fca0000000000 */
        /* <DEDUP_REMOVED lines=49> */
.L_x_13268:
        /* <DEDUP_REMOVED lines=61> */
.L_x_13269:
[----:B------:R-:W-:-:S05]  /*32eb0*/  LOP3.LUT R17, RZ, R2, RZ, 0x33, !PT ;  /* 0x00000002ff117212 */ /* 0x000fca00078e33ff */
[----:B------:R-:W-:Y:S01]  /*32ec0*/  IMAD.IADD R17, R0, 0x1, R17 ;  /* 0x0000000100117824 */ /* 0x000fe200078e0211 */
[----:B------:R-:W-:Y:S06]  /*32ed0*/  BRA `(.L_x_13270) ;  /* 0x00000000000c7947 */ /* 0x000fec0003800000 */
.L_x_13265:
[----:B------:R-:W-:Y:S02]  /*32ee0*/  IMAD.MOV.U32 R17, RZ, RZ, RZ ;  /* 0x000000ffff117224 */ /* 0x000fe400078e00ff */
[----:B------:R-:W-:Y:S02]  /*32ef0*/  IMAD.U32 R16, RZ, RZ, UR6 ;  /* 0x00000006ff107e24 */ /* 0x000fe4000f8e00ff */
[----:B------:R-:W-:-:S07]  /*32f00*/  IMAD.MOV.U32 R18, RZ, RZ, RZ ;  /* 0x000000ffff127224 */ /* 0x000fce00078e00ff */
.L_x_13270:
[----:B------:R-:W-:-:S13]  /*32f10*/  ISETP.NE.AND P0, PT, R7, RZ, PT ;  /* 0x000000ff0700720c */ /* 0x000fda0003f05270 */
[----:B------:R-:W0:Y:S01]  /*32f20*/  @!P0 S2R R3, SR_CgaCtaId ;  /* 0x0000000000038919 */ /* 0x000e220000008800 */
[----:B------:R-:W-:-:S04]  /*32f30*/  @!P0 MOV R0, 0x400 ;  /* 0x0000040000008802 */ /* 0x000fc80000000f00 */
[----:B0-----:R-:W-:-:S05]  /*32f40*/  @!P0 LEA R0, R3, R0, 0x18 ;  /* 0x0000000003008211 */ /* 0x001fca00078ec0ff */
[----:B------:R1:W-:Y:S01]  /*32f50*/  @!P0 STS.128 [R0+0x324d0], R16 ;  /* 0x0324d01000008388 */ /* 0x0003e20000000c00 */
[----:B------:R-:W-:Y:S06]  /*32f60*/  BAR.ARV 0x5, 0x180 ;  /* 0x0146000000007b1d */ /* 0x000fec0000002000 */
.L_x_13263:
        /* <DEDUP_REMOVED lines=19> */
[C---:B0-----:R-:W-:Y:S01]  /*330a0*/  LOP3.LUT R4, R5.reuse, 0x7f, RZ, 0xc0, !PT ;  /* 0x0000007f05047812 */ /* 0x041fe200078ec0ff */
[----:B-1----:R-:W-:-:S04]  /*330b0*/  IMAD.SHL.U32 R0, R5, 0x8, RZ ;  /* 0x0000000805007824 */ /* 0x002fc800078e00ff */
[----:B------:R-:W-:Y:S01]  /*330c0*/  IMAD.SHL.U32 R30, R4, 0x8, RZ ;  /* 0x00000008041e7824 */ /* 0x000fe200078e00ff */
[C---:B------:R-:W-:Y:S02]  /*330d0*/  LOP3.LUT R2, R0.reuse, 0x1f8, RZ, 0xc0, !PT ;  /* 0x000001f800027812 */ /* 0x040fe400078ec0ff */
[----:B------:R-:W-:Y:S02]  /*330e0*/  LOP3.LUT R0, R0, 0x38, RZ, 0xc0, !PT ;  /* 0x0000003800007812 */ /* 0x000fe400078ec0ff */
[----:B------:R-:W-:Y:S02]  /*330f0*/  LOP3.LUT R3, R2, 0x38, R5, 0x78, !PT ;  /* 0x0000003802037812 */ /* 0x000fe400078e7805 */
[----:B------:R-:W-:Y:S02]  /*33100*/  SHF.L.U32 R2, R5, 0x4, RZ ;  /* 0x0000000405027819 */ /* 0x000fe400000006ff */
[----:B------:R-:W-:Y:S02]  /*33110*/  LOP3.LUT R30, R3, 0x200, R30, 0xf8, !PT ;  /* 0x00000200031e7812 */ /* 0x000fe400078ef81e */
[----:B------:R-:W-:-:S03]  /*33120*/  SHF.R.U32.HI R3, RZ, 0x3, R4 ;  /* 0x00000003ff037819 */ /* 0x000fc60000011604 */
[----:B------:R-:W-:Y:S01]  /*33130*/  IMAD R26, R30, 0x2, R23 ;  /* 0x000000021e1a7824 */ /* 0x000fe200078e0217 */
[----:B------:R-:W-:Y:S02]  /*33140*/  LOP3.LUT R2, R3, 0x70, R2, 0xf8, !PT ;  /* 0x0000007003027812 */ /* 0x000fe400078ef802 */
[C---:B------:R-:W-:Y:S02]  /*33150*/  LOP3.LUT R3, R0.reuse, 0x40, RZ, 0xfc, !PT ;  /* 0x0000004000037812 */ /* 0x040fe400078efcff */
[C---:B------:R-:W-:Y:S02]  /*33160*/  LOP3.LUT R2, R0.reuse, 0x80, RZ, 0xfc, !PT ;  /* 0x0000008000027812 */ /* 0x040fe400078efcff */
[----:B---3--:R-:W-:-:S07]  /*33170*/  LOP3.LUT R0, R0, 0xc0, RZ, 0xfc, !PT ;  /* 0x000000c000007812 */ /* 0x008fce00078efcff */
.L_x_13396:
[----:B------:R-:W-:Y:S05]  /*33180*/  YIELD ;  /* 0x0000000000007946 */ /* 0x000fea0003800000 */
[----:B------:R-:W-:Y:S01]  /*33190*/  ULDC.64 UR4, c[0x0][0xb20] ;  /* 0x0002c80000047ab9 */ /* 0x000fe20000000a00 */
[----:B------:R-:W-:Y:S01]  /*331a0*/  IMAD.MOV.U32 R33, RZ, RZ, RZ ;  /* 0x000000ffff217224 */ /* 0x000fe200078e00ff */
[----:B------:R-:W-:Y:S01]  /*331b0*/  ISETP.NE.U32.AND P0, PT, RZ, UR4, PT ;  /* 0x00000004ff007c0c */ /* 0x000fe2000bf05070 */
[----:B------:R-:W0:Y:S01]  /*331c0*/  LDC.64 R4, c[0x0][0xaf8] ;  /* 0x0002be00ff047b82 */ /* 0x000e220000000a00 */
[----:B------:R-:W-:Y:S02]  /*331d0*/  ULDC.64 UR6, c[0x0][0xb08] ;  /* 0x0002c20000067ab9 */ /* 0x000fe40000000a00 */
[----:B------:R-:W-:Y:S01]  /*331e0*/  ISETP.NE.AND.EX P0, PT, RZ, UR5, PT, P0 ;  /* 0x00000005ff007c0c */ /* 0x000fe2000bf05300 */
[----:B------:R-:W-:-:S12]  /*331f0*/  ULDC.64 UR4, c[0x0][0xb10] ;  /* 0x0002c40000047ab9 */ /* 0x000fd80000000a00 */
[----:B-1----:R-:W1:Y:S02]  /*33200*/  @P0 LDC.64 R2, c[0x0][0xb20] ;  /* 0x0002c800ff020b82 */ /* 0x002e640000000a00 */
[----:B-1----:R-:W-:-:S05]  /*33210*/  @P0 IMAD.WIDE R2, R19, 0x4, R2 ;  /* 0x0000000413020825 */ /* 0x002fca00078e0202 */
[----:B------:R1:W5:Y:S01]  /*33220*/  @P0 LDG.E R33, desc[UR44][R2.64] ;  /* 0x0000002c02210981 */ /* 0x000362000c1e1900 */
[----:B------:R-:W-:Y:S01]  /*33230*/  ISETP.NE.U32.AND P0, PT, RZ, UR4, PT ;  /* 0x00000004ff007c0c */ /* 0x000fe2000bf05070 */
[----:B------:R-:W-:Y:S01]  /*33240*/  IMAD.MOV.U32 R37, RZ, RZ, RZ ;  /* 0x000000ffff257224 */ /* 0x000fe200078e00ff */
[----:B------:R-:W-:Y:S01]  /*33250*/  ISETP.NE.U32.AND P1, PT, RZ, UR6, PT ;  /* 0x00000006ff007c0c */ /* 0x000fe2000bf25070 */
[----:B------:R-:W-:Y:S01]  /*33260*/  IMAD.MOV.U32 R0, RZ, RZ, RZ ;  /* 0x000000ffff007224 */ /* 0x000fe200078e00ff */
[----:B------:R-:W-:Y:S01]  /*33270*/  ISETP.NE.AND.EX P2, PT, RZ, UR5, PT, P0 ;  /* 0x00000005ff007c0c */ /* 0x000fe2000bf45300 */
[----:B------:R-:W-:Y:S01]  /*33280*/  ULDC.64 UR4, c[0x0][0xaf8] ;  /* 0x0002be0000047ab9 */ /* 0x000fe20000000a00 */
[----:B------:R-:W-:Y:S01]  /*33290*/  ISETP.NE.AND.EX P1, PT, RZ, UR7, PT, P1 ;  /* 0x00000007ff007c0c */ /* 0x000fe2000bf25310 */
[----:B0-----:R-:W-:Y:S01]  /*332a0*/  IMAD.WIDE R4, R19, 0x4, R4 ;  /* 0x0000000413047825 */ /* 0x001fe200078e0204 */
[----:B------:R-:W-:Y:S01]  /*332b0*/  ISETP.NE.U32.AND P0, PT, RZ, UR4, PT ;  /* 0x00000004ff007c0c */ /* 0x000fe2000bf05070 */
[----:B-1----:R-:W0:Y:S08]  /*332c0*/  LDC.64 R2, c[0x0][0xb08] ;  /* 0x0002c200ff027b82 */ /* 0x002e300000000a00 */
[----:B--23--:R-:W1:Y:S01]  /*332d0*/  @P2 LDC.64 R6, c[0x0][0xb10] ;  /* 0x0002c400ff062b82 */ /* 0x00ce620000000a00 */
        /* <DEDUP_REMOVED lines=17> */
[----:B--2---:R0:W-:Y:S01]  /*333f0*/  STL [R1+0x440], R8 ;  /* 0x0004400801007387 */ /* 0x0041e20000100800 */
[----:B------:R-:W-:Y:S02]  /*33400*/  IMAD.MOV.U32 R12, RZ, RZ, R8 ;  /* 0x000000ffff0c7224 */ /* 0x000fe400078e0008 */
[----:B0-----:R-:W-:Y:S01]  /*33410*/  IMAD.U32 R8, RZ, RZ, UR4 ;  /* 0x00000004ff087e24 */ /* 0x001fe2000f8e00ff */
[----:B----4-:R-:W-:Y:S06]  /*33420*/  @P2 BRA `(.L_x_13272) ;  /* 0x0000000000142947 */ /* 0x010fec0003800000 */
[----:B------:R-:W-:Y:S05]  /*33430*/  @!P0 BRA `(.L_x_13272) ;  /* 0x0000000000108947 */ /* 0x000fea0003800000 */
[----:B------:R-:W2:Y:S04]  /*33440*/  LDG.E R9, desc[UR44][R4.64] ;  /* 0x0000002c04097981 */ /* 0x000ea8000c1e1900 */
[----:B------:R-:W2:Y:S02]  /*33450*/  LDG.E R6, desc[UR44][R4.64+0x4] ;  /* 0x0000042c04067981 */ /* 0x000ea4000c1e1900 */
[----:B--2---:R-:W-:-:S05]  /*33460*/  IMAD.IADD R12, R6, 0x1, -R9 ;  /* 0x00000001060c7824 */ /* 0x004fca00078e0a09 */
[----:B------:R0:W-:Y:S02]  /*33470*/  STL [R1+0x440], R12 ;  /* 0x0004400c01007387 */ /* 0x0001e40000100800 */
.L_x_13272:
        /* <DEDUP_REMOVED lines=13> */
.L_x_13273:
        /* <DEDUP_REMOVED lines=9> */
.L_x_13274:
[----:B-1----:R-:W2:Y:S01]  /*335e0*/  @P1 LDG.E R5, desc[UR44][R2.64] ;  /* 0x0000002c02051981 */ /* 0x002ea2000c1e1900 */
[----:B------:R-:W1:Y:S03]  /*335f0*/  LDC R9, c[0x0][0x448] ;  /* 0x00011200ff097b82 */ /* 0x000e660000000800 */
[----:B------:R3:W2:Y:S01]  /*33600*/  @P1 LDG.E R4, desc[UR44][R2.64+0x4] ;  /* 0x0000042c02041981 */ /* 0x0006a2000c1e1900 */
[----:B------:R-:W-:-:S04]  /*33610*/  IMAD.SHL.U32 R35, R17, 0x80, RZ ;  /* 0x0000008011237824 */ /* 0x000fc800078e00ff */
[----:B---3--:R-:W3:Y:S01]  /*33620*/  LDC.64 R2, c[0x0][0xad8] ;  /* 0x0002b600ff027b82 */ /* 0x008ee20000000a00 */
[----:B-1----:R-:W-:-:S13]  /*33630*/  ISETP.NE.AND P2, PT, R9, 0x1, PT ;  /* 0x000000010900780c */ /* 0x002fda0003f45270 */
[----:B------:R-:W1:Y:S01]  /*33640*/  @P2 LDC R10, c[0x0][0x44c] ;  /* 0x00011300ff0a2b82 */ /* 0x000e620000000800 */
[----:B---3--:R-:W-:-:S07]  /*33650*/  ISETP.GE.AND P3, PT, R3, 0x1, PT ;  /* 0x000000010300780c */ /* 0x008fce0003f66270 */
[----:B------:R-:W3:Y:S01]  /*33660*/  @P2 LDC R9, c[0x0][0x450] ;  /* 0x00011400ff092b82 */ /* 0x000ee20000000800 */
[----:B--2---:R-:W-:Y:S02]  /*33670*/  @P1 IMAD.IADD R7, R4, 0x1, -R5 ;  /* 0x0000000104071824 */ /* 0x004fe400078e0a05 */
[----:B------:R-:W-:-:S04]  /*33680*/  VIADD R5, R35, 0x7f ;  /* 0x0000007f23057836 */ /* 0x000fc80000000000 */
[----:B-1----:R-:W-:-:S05]  /*33690*/  @P2 IMAD.HI.U32 R4, R5, R10, RZ ;  /* 0x0000000a05042227 */ /* 0x002fca00078e00ff */
[----:B---3--:R-:W-:Y:S02]  /*336a0*/  @P2 SHF.R.U32.HI R5, RZ, R9, R4 ;  /* 0x00000009ff052219 */ /* 0x008fe40000011604 */
[----:B-----5:R-:W-:-:S05]  /*336b0*/  IADD3 R9, -R33, R8, RZ ;  /* 0x0000000821097210 */ /* 0x020fca0007ffe1ff */
[----:B------:R-:W-:-:S04]  /*336c0*/  IMAD.IADD R17, R9, 0x1, R7 ;  /* 0x0000000109117824 */ /* 0x000fc800078e0207 */
[C---:B------:R-:W-:Y:S01]  /*336d0*/  VIADD R4, R17.reuse, 0x5f ;  /* 0x0000005f11047836 */ /* 0x040fe20000000000 */
        /* <DEDUP_REMOVED lines=18> */
.L_x_13277:
[----:B------:R-:W-:-:S13]  /*33800*/  ISETP.NE.AND P0, PT, R3, 0x1, PT ;  /* 0x000000010300780c */ /* 0x000fda0003f05270 */
[----:B------:R-:W1:Y:S02]  /*33810*/  @P0 LDC.64 R4, c[0x0][0xae0] ;  /* 0x0002b800ff040b82 */ /* 0x000e640000000a00 */
[----:B-1----:R-:W-:-:S05]  /*33820*/  @P0 IMAD.HI.U32 R4, R11, R4, RZ ;  /* 0x000000040b040227 */ /* 0x002fca00078e00ff */
[----:B------:R-:W-:-:S07]  /*33830*/  @P0 SHF.R.U32.HI R11, RZ, R5, R4 ;  /* 0x00000005ff0b0219 */ /* 0x000fce0000011604 */
.L_x_13278:
[----:B------:R-:W-:Y:S05]  /*33840*/  BSYNC B0 ;  /* 0x0000000000007941 */ /* 0x000fea0003800000 */
.L_x_13276:
[----:B------:R-:W-:-:S05]  /*33850*/  IMAD R11, R11, R3, R3 ;  /* 0x000000030b0b7224 */ /* 0x000fca00078e0203 */
[----:B------:R-:W-:-:S07]  /*33860*/  VIMNMX R2, R2, R11, PT ;  /* 0x0000000b02027248 */ /* 0x000fce0003fe0100 */
.L_x_13275:
[----:B------:R-:W1:Y:S01]  /*33870*/  @P2 LDC R8, c[0x0][0x44c] ;  /* 0x00011300ff082b82 */ /* 0x000e620000000800 */
[----:B------:R-:W-:Y:S01]  /*33880*/  VIADD R2, R2, 0x5f ;  /* 0x0000005f02027836 */ /* 0x000fe20000000000 */
[----:B------:R-:W-:Y:S01]  /*33890*/  ULDC UR4, c[0x0][0xad4] ;  /* 0x0002b50000047ab9 */ /* 0x000fe20000000800 */
[----:B------:R-:W-:Y:S02]  /*338a0*/  IMAD.MOV.U32 R5, RZ, RZ, R35 ;  /* 0x000000ffff057224 */ /* 0x000fe400078e0023 */
[----:B------:R-:W-:-:S03]  /*338b0*/  IMAD.HI R2, R2, 0x2aaaaaab, RZ ;  /* 0x2aaaaaab02027827 */ /* 0x000fc600078e02ff */
[----:B------:R-:W2:Y:S01]  /*338c0*/  @P2 LDC R4, c[0x0][0x450] ;  /* 0x00011400ff042b82 */ /* 0x000ea20000000800 */
[----:B-1----:R-:W-:-:S04]  /*338d0*/  @P2 IMAD.HI.U32 R11, R35, R8, RZ ;  /* 0x00000008230b2227 */ /* 0x002fc800078e00ff */
[----:B------:R-:W-:Y:S01]  /*338e0*/  IMAD.IADD R8, R17, 0x1, -R12 ;  /* 0x0000000111087824 */ /* 0x000fe200078e0a0c */
[----:B--2---:R-:W-:Y:S02]  /*338f0*/  @P2 SHF.R.U32.HI R5, RZ, R4, R11 ;  /* 0x00000004ff052219 */ /* 0x004fe4000001160b */
[----:B------:R-:W-:-:S03]  /*33900*/  SHF.R.U32.HI R11, RZ, 0x1f, R2 ;  /* 0x0000001fff0b7819 */ /* 0x000fc60000011602 */
[----:B0-----:R-:W-:Y:S01]  /*33910*/  IMAD.IADD R12, R8, 0x1, R5 ;  /* 0x00000001080c7824 */ /* 0x001fe200078e0205 */
        /* <DEDUP_REMOVED lines=14> */
.L_x_13281:
[----:B------:R-:W-:-:S13]  /*33a00*/  ISETP.NE.AND P0, PT, R3, 0x1, PT ;  /* 0x000000010300780c */ /* 0x000fda0003f05270 */
[----:B------:R-:W0:Y:S02]  /*33a10*/  @P0 LDC.64 R4, c[0x0][0xae0] ;  /* 0x0002b800ff040b82 */ /* 0x000e240000000a00 */
[----:B0-----:R-:W-:-:S05]  /*33a20*/  @P0 IMAD.HI.U32 R4, R12, R4, RZ ;  /* 0x000000040c040227 */ /* 0x001fca00078e00ff */
[----:B------:R-:W-:-:S07]  /*33a30*/  @P0 SHF.R.U32.HI R12, RZ, R5, R4 ;  /* 0x00000005ff0c0219 */ /* 0x000fce0000011604 */
.L_x_13282:
[----:B------:R-:W-:Y:S05]  /*33a40*/  BSYNC B0 ;  /* 0x0000000000007941 */ /* 0x000fea0003800000 */
.L_x_13280:
[----:B------:R-:W-:-:S05]  /*33a50*/  IMAD R3, R12, R3, RZ ;  /* 0x000000030c037224 */ /* 0x000fca00078e02ff */
[----:B------:R-:W-:-:S07]  /*33a60*/  VIMNMX R2, R2, R3, !PT ;  /* 0x0000000302027248 */ /* 0x000fce0007fe0100 */
.L_x_13279:
        /* <DEDUP_REMOVED lines=39> */
.L_x_13284:
[----:B------:R-:W-:Y:S05]  /*33ce0*/  BSYNC B0 ;  /* 0x0000000000007941 */ /* 0x000fea0003800000 */
.L_x_13283:
[-C--:B------:R-:W-:Y:S01]  /*33cf0*/  IMAD R4, R32, R14.reuse, R4 ;  /* 0x0000000e20047224 */ /* 0x080fe200078e0204 */
[----:B------:R-:W-:Y:S04]  /*33d00*/  BSSY B0, `(.L_x_13285) ;  /* 0x0000131000007945 */ /* 0x000fe80003800000 */
        /* <DEDUP_REMOVED lines=23> */
.L_x_13502:
[----:B-1----:R-:W-:Y:S02]  /*33e80*/  ISETP.NE.AND P0, PT, R14, RZ, PT ;  /* 0x000000ff0e00720c */ /* 0x002fe40003f05270 */
[----:B------:R-:W-:-:S11]  /*33e90*/  PLOP3.LUT P6, PT, PT, PT, PT, 0x8, 0x0 ;  /* 0x000000000000781c */ /* 0x000fd60003fce170 */
[----:B------:R-:W-:Y:S05]  /*33ea0*/  @P0 BRA `(.L_x_13288) ;  /* 0x00000000000c0947 */ /* 0x000fea0003800000 */
[----:B------:R-:W-:-:S03]  /*33eb0*/  UMOV UR4, 0xffffffff ;  /* 0xffffffff00047882 */ /* 0x000fc60000000000 */
[----:B------:R-:W-:Y:S05]  /*33ec0*/  BRA.DIV UR4, `(.L_x_13289) ;  /* 0x0000008a04f47947 */ /* 0x000fea000b800000 */
[----:B------:R-:W-:-:S13]  /*33ed0*/  ELECT P6, URZ, PT ;  /* 0x00000000003f782f */ /* 0x000fda00038c0000 */
.L_x_13288:
        /* <DEDUP_REMOVED lines=9> */
.L_x_13505:
[----:B------:R-:W-:Y:S05]  /*33f70*/  BSYNC B1 ;  /* 0x0000000000017941 */ /* 0x000fea0003800000 */
.L_x_13290:
[----:B------:R-:W-:Y:S04]  /*33f80*/  BSSY B1, `(.L_x_13292) ;  /* 0x000007b000017945 */ /* 0x000fe80003800000 */
[----:B------:R-:W-:Y:S05]  /*33f90*/  @!P6 BRA `(.L_x_13293) ;  /* 0x0000000400e4e947 */ /* 0x000fea0003800000 */
[----:B------:R-:W1:Y:S01]  /*33fa0*/  S2R R3, SR_TID.X ;  /* 0x0000000000037919 */ /* 0x000e620000002100 */
[----:B------:R-:W-:Y:S01]  /*33fb0*/  SHF.L.U32 R7, R28, 0x1f, RZ ;  /* 0x0000001f1c077819 */ /* 0x000fe200000006ff */
[----:B------:R-:W-:Y:S01]  /*33fc0*/  BSSY B2, `(.L_x_13294) ;  /* 0x0000006000027945 */ /* 0x000fe20003800000 */
[----:B-1----:R-:W-:Y:S01]  /*33fd0*/  LOP3.LUT R9, R3, 0x7f, RZ, 0xc0, !PT ;  /* 0x0000007f03097812 */ /* 0x002fe200078ec0ff */
[----:B------:R-:W-:-:S03]  /*33fe0*/  IMAD R3, R24, 0x8, R23 ;  /* 0x0000000818037824 */ /* 0x000fc600078e0217 */
[----:B------:R-:W-:Y:S01]  /*33ff0*/  ISETP.NE.AND P1, PT, R9, RZ, PT ;  /* 0x000000ff0900720c */ /* 0x000fe20003f25270 */
[----:B------:R-:W1:Y:S02]  /*34000*/  SYNCS.PHASECHK.TRANS64.TRYWAIT P0, [R3+URZ+0x324a0], R7 ;  /* 0x0324a007030075a7 */ /* 0x000e64000800017f */
[----:B-1----:R-:W-:Y:S10]  /*34010*/  @!P0 BRA `(.L_x_13295) ;  /* 0x0000008800d48947 */ /* 0x002ff40003800000 */
.L_x_13506:
[----:B------:R-:W-:Y:S05]  /*34020*/  BSYNC B2 ;  /* 0x0000000000027941 */ /* 0x000fea0003800000 */
.L_x_13294:
[----:B------:R-:W-:Y:S04]  /*34030*/  BSSY B2, `(.L_x_13296) ;  /* 0x0000009000027945 */ /* 0x000fe80003800000 */
[----:B------:R-:W-:Y:S05]  /*34040*/  @P1 BRA `(.L_x_13297) ;  /* 0x00000000001c1947 */ /* 0x000fea0003800000 */
[----:B------:R-:W2:Y:S02]  /*34050*/  S2R R9, SR_TID.X ;  /* 0x0000000000097919 */ /* 0x000ea40000002100 */
[----:B--2---:R-:W-:Y:S01]  /*34060*/  LOP3.LUT R11, R9, 0x1f, RZ, 0xc0, !PT ;  /* 0x0000001f090b7812 */ /* 0x004fe200078ec0ff */
[----:B------:R-:W-:-:S03]  /*34070*/  IMAD.MOV.U32 R9, RZ, RZ, 0x3000 ;  /* 0x00003000ff097424 */ /* 0x000fc600078e00ff */
[----:B------:R-:W-:Y:S01]  /*34080*/  ISETP.NE.AND P0, PT, R11, RZ, PT ;  /* 0x000000ff0b00720c */ /* 0x000fe20003f05270 */
[----:B------:R2:W-:-:S12]  /*34090*/  SYNCS.ARRIVE.TRANS64 RZ, [R3+URZ+0x32490], R9 ;  /* 0x0324900903ff79a7 */ /* 0x0005d8000800003f */
[----:B--2---:R-:W-:Y:S05]  /*340a0*/  @!P0 BRA `(.L_x_13297) ;  /* 0x0000000000048947 */ /* 0x004fea0003800000 */
[----:B------:R-:W-:Y:S01]  /*340b0*/  BPT.TRAP 0x1 ;  /* 0x000000040000795c */ /* 0x000fe20000300000 */
.L_x_13297:
[----:B------:R-:W-:Y:S05]  /*340c0*/  BSYNC B2 ;  /* 0x0000000000027941 */ /* 0x000fea0003800000 */
.L_x_13296:
        /* <DEDUP_REMOVED lines=10> */
[----:B0-----:R-:W-:Y:S01]  /*34170*/  VIADD R12, R3, 0x32490 ;  /* 0x00032490030c7836 */ /* 0x001fe20000000000 */
[----:B------:R-:W-:-:S09]  /*34180*/  UMOV UR7, 0x12f00000 ;  /* 0x12f0000000077882 */ /* 0x000fd20000000000 */
.L_x_13298:
        /* <DEDUP_REMOVED lines=13> */
.L_x_13507:
[----:B------:R-:W-:Y:S05]  /*34260*/  BSYNC B2 ;  /* 0x0000000000027941 */ /* 0x000fea0003800000 */
.L_x_13299:
[----:B------:R-:W-:Y:S01]  /*34270*/  BSSY B2, `(.L_x_13301) ;  /* 0x000000b000027945 */ /* 0x000fe20003800000 */
[----:B------:R-:W-:Y:S02]  /*34280*/  IMAD.MOV.U32 R12, RZ, RZ, 0x0 ;  /* 0x00000000ff0c7424 */ /* 0x000fe400078e00ff */
[----:B------:R-:W-:Y:S01]  /*34290*/  IMAD.MOV.U32 R13, RZ, RZ, 0x12f00000 ;  /* 0x12f00000ff0d7424 */ /* 0x000fe200078e00ff */
[----:B------:R-:W-:Y:S06]  /*342a0*/  @P1 BRA `(.L_x_13302) ;  /* 0x00000000001c1947 */ /* 0x000fec0003800000 */
[----:B------:R-:W2:Y:S01]  /*342b0*/  S2R R11, SR_TID.X ;  /* 0x00000000000b7919 */ /* 0x000ea20000002100 */
[----:B01----:R-:W-:-:S04]  /*342c0*/  MOV R7, 0xc000 ;  /* 0x0000c00000077802 */ /* 0x003fc80000000f00 */
[----:B------:R3:W-:Y:S01]  /*342d0*/  SYNCS.ARRIVE.TRANS64 RZ, [R3+URZ+0x324b0], R7 ;  /* 0x0324b00703ff79a7 */ /* 0x0007e2000800003f */
[----:B--2---:R-:W-:-:S04]  /*342e0*/  LOP3.LUT R11, R11, 0x1f, RZ, 0xc0, !PT ;  /* 0x0000001f0b0b7812 */ /* 0x004fc800078ec0ff */
[----:B------:R-:W-:-:S13]  /*342f0*/  ISETP.NE.AND P0, PT, R11, RZ, PT ;  /* 0x000000ff0b00720c */ /* 0x000fda0003f05270 */
[----:B---3--:R-:W-:Y:S05]  /*34300*/  @!P0 BRA `(.L_x_13302) ;  /* 0x0000000000048947 */ /* 0x008fea0003800000 */
[----:B------:R-:W-:Y:S01]  /*34310*/  BPT.TRAP 0x1 ;  /* 0x000000040000795c */ /* 0x000fe20000300000 */
.L_x_13302:
[----:B------:R-:W-:Y:S05]  /*34320*/  BSYNC B2 ;  /* 0x0000000000027941 */ /* 0x000fea0003800000 */
.L_x_13301:
        /* <DEDUP_REMOVED lines=9> */
.L_x_13303:
        /* <DEDUP_REMOVED lines=15> */
.L_x_13304:
        /* <DEDUP_REMOVED lines=15> */
.L_x_13305:
        /* <DEDUP_REMOVED lines=15> */
.L_x_13306:
        /* <DEDUP_REMOVED lines=10> */
.L_x_13293:
[----:B------:R-:W-:Y:S05]  /*34730*/  BSYNC B1 ;  /* 0x0000000000017941 */ /* 0x000fea0003800000 */
.L_x_13292:
        /* <DEDUP_REMOVED lines=9> */
.L_x_13322:
[----:B------:R-:W-:Y:S05]  /*347d0*/  YIELD ;  /* 0x0000000000007946 */ /* 0x000fea0003800000 */
[----:B------:R-:W-:Y:S04]  /*347e0*/  BSSY B1, `(.L_x_13307) ;  /* 0x000007a000017945 */ /* 0x000fe80003800000 */
[----:B------:R-:W-:Y:S05]  /*347f0*/  @!P6 BRA `(.L_x_13308) ;  /* 0x0000000400e0e947 */ /* 0x000fea0003800000 */
[----:B------:R-:W1:Y:S01]  /*34800*/  S2R R2, SR_TID.X ;  /* 0x0000000000027919 */ /* 0x000e620000002100 */
[----:B------:R-:W-:Y:S01]  /*34810*/  IMAD R9, R24, 0x8, R23 ;  /* 0x0000000818097824 */ /* 0x000fe200078e0217 */
[----:B------:R-:W-:Y:S01]  /*34820*/  BSSY B2, `(.L_x_13309) ;  /* 0x0000006000027945 */ /* 0x000fe20003800000 */
[----:B-1----:R-:W-:Y:S02]  /*34830*/  LOP3.LUT R3, R2, 0x7f, RZ, 0xc0, !PT ;  /* 0x0000007f02037812 */ /* 0x002fe400078ec0ff */
[----:B------:R-:W-:Y:S02]  /*34840*/  SHF.L.U32 R2, R28, 0x1f, RZ ;  /* 0x0000001f1c027819 */ /* 0x000fe400000006ff */
[----:B------:R-:W-:Y:S02]  /*34850*/  ISETP.NE.AND P2, PT, R3, RZ, PT ;  /* 0x000000ff0300720c */ /* 0x000fe40003f45270 */
[----:B------:R-:W1:Y:S02]  /*34860*/  SYNCS.PHASECHK.TRANS64.TRYWAIT P1, [R9+URZ+0x324a0], R2 ;  /* 0x0324a002090075a7 */ /* 0x000e64000802017f */
[----:B-1----:R-:W-:Y:S09]  /*34870*/  @!P1 BRA `(.L_x_13310) ;  /* 0x0000008000e49947 */ /* 0x002ff20003800000 */
.L_x_13508:
[----:B------:R-:W-:Y:S05]  /*34880*/  BSYNC B2 ;  /* 0x0000000000027941 */ /* 0x000fea0003800000 */
.L_x_13309:
        /* <DEDUP_REMOVED lines=9> */
.L_x_13312:
[----:B------:R-:W-:Y:S05]  /*34920*/  BSYNC B2 ;  /* 0x0000000000027941 */ /* 0x000fea0003800000 */
.L_x_13311:
        /* <DEDUP_REMOVED lines=11> */
.L_x_13313:
        /* <DEDUP_REMOVED lines=13> */
.L_x_13509:
[----:B------:R-:W-:Y:S05]  /*34ab0*/  BSYNC B2 ;  /* 0x0000000000027941 */ /* 0x000fea0003800000 */
.L_x_13314:
        /* <DEDUP_REMOVED lines=11> */
.L_x_13317:
[----:B------:R-:W-:Y:S05]  /*34b70*/  BSYNC B2 ;  /* 0x0000000000027941 */ /* 0x000fea0003800000 */
.L_x_13316:
[----:B------:R-:W-:Y:S01]  /*34b80*/  R2UR UR6, R2 ;  /* 0x00000000020672ca */ /* 0x000fe200000e0000 */
[----:B------:R-:W-:Y:S01]  /*34b90*/  UIADD3 UR4, UP0, UR42, 0x670, URZ ;  /* 0x000006702a047890 */ /* 0x000fe2000ff1e03f */
[----:B------:R-:W-:Y:S01]  /*34ba0*/  R2UR UR7, R3 ;  /* 0x00000000030772ca */ /* 0x000fe200000e0000 */
[----:B------:R-:W-:Y:S01]  /*34bb0*/  VIADD R9, R9, 0x324b0 ;  /* 0x000324b009097836 */ /* 0x000fe20000000000 */
[----:B------:R-:W-:Y:S01]  /*34bc0*/  R2UR UR10, R7 ;  /* 0x00000000070a72ca */ /* 0x000fe200000e0000 */
[----:B------:R-:W-:Y:S01]  /*34bd0*/  IMAD R7, R24, 0xc000, R23 ;  /* 0x0000c00018077824 */ /* 0x000fe200078e0217 */
[----:B------:R-:W-:Y:S01]  /*34be0*/  PLOP3.LUT P1, PT, PT, PT, PT, 0x80, 0x0 ;  /* 0x000000000000781c */ /* 0x000fe20003f2f070 */
[----:B------:R-:W-:-:S03]  /*34bf0*/  UIADD3.X UR5, URZ, UR43, URZ, UP0, !UPT ;  /* 0x0000002b3f057290 */ /* 0x000fc600087fe43f */
[----:B------:R-:W-:-:S09]  /*34c00*/  IADD3 R13, R7, 0x400, RZ ;  /* 0x00000400070d7810 */ /* 0x000fd20007ffe0ff */
.L_x_13318:
        /* <DEDUP_REMOVED lines=15> */
.L_x_13319:
        /* <DEDUP_REMOVED lines=15> */
.L_x_13320:
        /* <DEDUP_REMOVED lines=15> */
.L_x_13321:
        /* <DEDUP_REMOVED lines=10> */
.L_x_13308:
[----:B------:R-:W-:Y:S05]  /*34f80*/  BSYNC B1 ;  /* 0x0000000000017941 */ /* 0x000fea0003800000 */
.L_x_13307:
        /* <DEDUP_REMOVED lines=8> */
.L_x_13286:
[----:B------:R-:W-:Y:S05]  /*35010*/  BSYNC B0 ;  /* 0x0000000000007941 */ /* 0x000fea0003800000 */
.L_x_13285:
[----:B------:R-:W1:Y:S01]  /*35020*/  LDC R0, c[0x0][0x448] ;  /* 0x00011200ff007b82 */ /* 0x000e620000000800 */
[----:B------:R-:W-:Y:S01]  /*35030*/  VIADD R5, R35, 0x7f ;  /* 0x0000007f23057836 */ /* 0x000fe20000000000 */
[----:B------:R-:W-:Y:S06]  /*35040*/  @!P0 WARPSYNC.ALL ;  /* 0x0000000000008948 */ /* 0x000fec0003800000 */
[----:B------:R-:W-:Y:S01]  /*35050*/  @!P0 BAR.SYNC.DEFER_BLOCKING 0xc, 0x180 ;  /* 0x0306000000008b1d */ /* 0x000fe20000010000 */
[----:B-1----:R-:W-:-:S13]  /*35060*/  ISETP.NE.AND P1, PT, R0, 0x1, PT ;  /* 0x000000010000780c */ /* 0x002fda0003f25270 */
[----:B------:R-:W1:Y:S08]  /*35070*/  @P1 LDC R0, c[0x0][0x44c] ;  /* 0x00011300ff001b82 */ /* 0x000e700000000800 */
[----:B------:R-:W2:Y:S01]  /*35080*/  @P1 LDC R3, c[0x0][0x450] ;  /* 0x00011400ff031b82 */ /* 0x000ea20000000800 */
[----:B-1----:R-:W-:-:S05]  /*35090*/  @P1 IMAD.HI.U32 R0, R5, R0, RZ ;  /* 0x0000000005001227 */ /* 0x002fca00078e00ff */
[----:B--2---:R-:W-:Y:S02]  /*350a0*/  @P1 SHF.R.U32.HI R5, RZ, R3, R0 ;  /* 0x00000003ff051219 */ /* 0x004fe40000011600 */
[----:B------:R-:W1:Y:S03]  /*350b0*/  LDC.64 R2, c[0x0][0xad8] ;  /* 0x0002b600ff027b82 */ /* 0x000e660000000a00 */
[----:B------:R-:W-:Y:S01]  /*350c0*/  IMAD.IADD R7, R10, 0x1, R5 ;  /* 0x000000010a077824 */ /* 0x000fe200078e0205 */
[----:B-1----:R-:W-:-:S03]  /*350d0*/  ISETP.GE.AND P2, PT, R3, 0x1, PT ;  /* 0x000000010300780c */ /* 0x002fc60003f46270 */
        /* <DEDUP_REMOVED lines=13> */
.L_x_13325:
[----:B------:R-:W-:-:S13]  /*351b0*/  ISETP.NE.AND P0, PT, R3, 0x1, PT ;  /* 0x000000010300780c */ /* 0x000fda0003f05270 */
[----:B------:R-:W1:Y:S02]  /*351c0*/  @P0 LDC.64 R4, c[0x0][0xae0] ;  /* 0x0002b800ff040b82 */ /* 0x000e640000000a00 */
[----:B-1----:R-:W-:-:S05]  /*351d0*/  @P0 IMAD.HI.U32 R4, R0, R4, RZ ;  /* 0x0000000400040227 */ /* 0x002fca00078e00ff */
[----:B------:R-:W-:-:S07]  /*351e0*/  @P0 SHF.R.U32.HI R0, RZ, R5, R4 ;  /* 0x00000005ff000219 */ /* 0x000fce0000011604 */
.L_x_13326:
[----:B------:R-:W-:Y:S05]  /*351f0*/  BSYNC B0 ;  /* 0x0000000000007941 */ /* 0x000fea0003800000 */
.L_x_13324:
[----:B------:R-:W-:-:S05]  /*35200*/  IMAD R5, R0, R3, R3 ;  /* 0x0000000300057224 */ /* 0x000fca00078e0203 */
[----:B------:R-:W-:-:S07]  /*35210*/  VIMNMX R2, R2, R5, PT ;  /* 0x0000000502027248 */ /* 0x000fce0003fe0100 */
.L_x_13323:
[----:B------:R-:W1:Y:S01]  /*35220*/  @P1 LDC R4, c[0x0][0x44c] ;  /* 0x00011300ff041b82 */ /* 0x000e620000000800 */
[----:B------:R-:W-:Y:S01]  /*35230*/  VIADD R2, R2, 0x5f ;  /* 0x0000005f02027836 */ /* 0x000fe20000000000 */
[----:B------:R-:W-:Y:S01]  /*35240*/  ULDC UR4, c[0x0][0xad4] ;  /* 0x0002b50000047ab9 */ /* 0x000fe20000000800 */
[----:B------:R-:W-:Y:S02]  /*35250*/  IMAD.MOV.U32 R7, RZ, RZ, R35 ;  /* 0x000000ffff077224 */ /* 0x000fe400078e0023 */
[----:B------:R-:W-:-:S03]  /*35260*/  IMAD.HI R2, R2, 0x2aaaaaab, RZ ;  /* 0x2aaaaaab02027827 */ /* 0x000fc600078e02ff */
[----:B------:R-:W2:Y:S02]  /*35270*/  @P1 LDC R0, c[0x0][0x450] ;  /* 0x00011400ff001b82 */ /* 0x000ea40000000800 */
[----:B------:R-:W-:-:S04]  /*35280*/  SHF.R.U32.HI R5, RZ, 0x1f, R2 ;  /* 0x0000001fff057819 */ /* 0x000fc80000011602 */
[----:B------:R-:W-:Y:S01]  /*35290*/  LEA.HI.SX32 R5, R2, R5, 0x1c ;  /* 0x0000000502057211 */ /* 0x000fe200078fe2ff */
[----:B-1----:R-:W-:-:S05]  /*352a0*/  @P1 IMAD.HI.U32 R9, R35, R4, RZ ;  /* 0x0000000423091227 */ /* 0x002fca00078e00ff */
[----:B--2---:R-:W-:-:S05]  /*352b0*/  @P1 SHF.R.U32.HI R7, RZ, R0, R9 ;  /* 0x00000000ff071219 */ /* 0x004fca0000011609 */
[----:B------:R-:W-:Y:S01]  /*352c0*/  IMAD.IADD R8, R8, 0x1, R7 ;  /* 0x0000000108087824 */ /* 0x000fe200078e0207 */
        /* <DEDUP_REMOVED lines=13> */
.L_x_13329:
[----:B------:R-:W-:-:S13]  /*353a0*/  ISETP.NE.AND P0, PT, R3, 0x1, PT ;  /* 0x000000010300780c */ /* 0x000fda0003f05270 */
[----:B------:R-:W1:Y:S02]  /*353b0*/  @P0 LDC.64 R4, c[0x0][0xae0] ;  /* 0x0002b800ff040b82 */ /* 0x000e640000000a00 */
[----:B-1----:R-:W-:-:S05]  /*353c0*/  @P0 IMAD.HI.U32 R4, R8, R4, RZ ;  /* 0x0000000408040227 */ /* 0x002fca00078e00ff */
[----:B------:R-:W-:-:S07]  /*353d0*/  @P0 SHF.R.U32.HI R8, RZ, R5, R4 ;  /* 0x00000005ff080219 */ /* 0x000fce0000011604 */
.L_x_13330:
[----:B------:R-:W-:Y:S05]  /*353e0*/  BSYNC B0 ;  /* 0x0000000000007941 */ /* 0x000fea0003800000 */
.L_x_13328:
[----:B------:R-:W-:-:S05]  /*353f0*/  IMAD R3, R8, R3, RZ ;  /* 0x0000000308037224 */ /* 0x000fca00078e02ff */
[----:B------:R-:W-:-:S07]  /*35400*/  VIMNMX R0, R0, R3, !PT ;  /* 0x0000000300007248 */ /* 0x000fce0007fe0100 */
.L_x_13327:
[----:B------:R-:W-:Y:S01]  /*35410*/  ISETP.NE.AND P1, PT, R6, RZ, PT ;  /* 0x000000ff0600720c */ /* 0x000fe20003f25270 */
[----:B------:R-:W-:Y:S01]  /*35420*/  IMAD.HI R0, R0, 0x2aaaaaab, RZ ;  /* 0x2aaaaaab00007827 */ /* 0x000fe200078e02ff */
[----:B------:R-:W-:Y:S04]  /*35430*/  BSSY B0, `(.L_x_13331) ;  /* 0x0000023000007945 */ /* 0x000fe80003800000 */
[----:B------:R-:W-:-:S04]  /*35440*/  SHF.R.U32.HI R3, RZ, 0x1f, R0 ;  /* 0x0000001fff037819 */ /* 0x000fc80000011600 */
[----:B------:R-:W-:Y:S01]  /*35450*/  LEA.HI.SX32 R0, R0, R3, 0x1c ;  /* 0x0000000300007211 */ /* 0x000fe200078fe2ff */
[----:B------:R-:W-:Y:S02]  /*35460*/  IMAD.MOV.U32 R3, RZ, RZ, RZ ;  /* 0x000000ffff037224 */ /* 0x000fe400078e00ff */
[----:B------:R-:W1:Y:S01]  /*35470*/  @!P1 LDC R6, c[0x0][0xae8] ;  /* 0x0002ba00ff069b82 */ /* 0x000e620000000800 */
[----:B------:R-:W-:-:S04]  /*35480*/  VIMNMX R0, RZ, R0, !PT ;  /* 0x00000000ff007248 */ /* 0x000fc80007fe0100 */
[----:B------:R-:W-:-:S13]  /*35490*/  ISETP.GT.AND P0, PT, R7, R0, PT ;  /* 0x000000000700720c */ /* 0x000fda0003f04270 */
[----:B------:R-:W-:Y:S05]  /*354a0*/  @!P0 BRA `(.L_x_13332) ;  /* 0x00000000006c8947 */ /* 0x000fea0003800000 */
[----:B-1----:R-:W-:Y:S01]  /*354b0*/  IABS R4, R6 ;  /* 0x0000000600047213 */ /* 0x002fe20000000000 */
[----:B------:R-:W-:-:S03]  /*354c0*/  IMAD.MOV.U32 R2, RZ, RZ, RZ ;  /* 0x000000ffff027224 */ /* 0x000fc600078e00ff */
[----:B------:R-:W1:Y:S08]  /*354d0*/  I2F.RP R5, R4 ;  /* 0x0000000400057306 */ /* 0x000e700000209400 */
[----:B-1----:R-:W1:Y:S02]  /*354e0*/  MUFU.RCP R5, R5 ;  /* 0x0000000500057308 */ /* 0x002e640000001000 */
[----:B-1----:R-:W-:-:S06]  /*354f0*/  VIADD R8, R5, 0xffffffe ;  /* 0x0ffffffe05087836 */ /* 0x002fcc0000000000 */
[----:B------:R-:W1:Y:S02]  /*35500*/  F2I.FTZ.U32.TRUNC.NTZ R3, R8 ;  /* 0x0000000800037305 */ /* 0x000e64000021f000 */
[----:B-1----:R-:W-:-:S05]  /*35510*/  IADD3 R9, RZ, -R3, RZ ;  /* 0x80000003ff097210 */ /* 0x002fca0007ffe0ff */
        /* <DEDUP_REMOVED lines=20> */
.L_x_13332:
[----:B------:R-:W-:Y:S05]  /*35660*/  BSYNC B0 ;  /* 0x0000000000007941 */ /* 0x000fea0003800000 */
.L_x_13331:
        /* <DEDUP_REMOVED lines=23> */
.L_x_13334:
        /* <DEDUP_REMOVED lines=9> */
[----:B0-----:R-:W-:Y:S01]  /*35870*/  MOV R12, 0x1 ;  /* 0x00000001000c7802 */ /* 0x001fe20000000f00 */
[----:B------:R-:W0:Y:S01]  /*35880*/  LDC.64 R2, c[0x4][R2] ;  /* 0x0100000002027b82 */ /* 0x000e220000000a00 */
[----:B------:R-:W-:Y:S02]  /*35890*/  IMAD.U32 R5, RZ, RZ, UR7 ;  /* 0x00000007ff057e24 */ /* 0x000fe4000f8e00ff */
[----:B-1----:R-:W-:Y:S02]  /*358a0*/  IMAD.U32 R6, RZ, RZ, UR8 ;  /* 0x00000008ff067e24 */ /* 0x002fe4000f8e00ff */
[----:B------:R-:W-:-:S02]  /*358b0*/  IMAD.U32 R7, RZ, RZ, UR9 ;  /* 0x00000009ff077e24 */ /* 0x000fc4000f8e00ff */
[----:B------:R-:W-:Y:S02]  /*358c0*/  IMAD.U32 R10, RZ, RZ, UR4 ;  /* 0x00000004ff0a7e24 */ /* 0x000fe4000f8e00ff */
[----:B------:R-:W-:Y:S02]  /*358d0*/  IMAD.U32 R11, RZ, RZ, UR5 ;  /* 0x00000005ff0b7e24 */ /* 0x000fe4000f8e00ff */
[----:B------:R-:W-:Y:S02]  /*358e0*/  IMAD.MOV.U32 R8, RZ, RZ, 0x70 ;  /* 0x00000070ff087424 */ /* 0x000fe400078e00ff */
[----:B------:R-:W-:-:S07]  /*358f0*/  IMAD.MOV.U32 R13, RZ, RZ, RZ ;  /* 0x000000ffff0d7224 */ /* 0x000fce00078e00ff */
[----:B------:R-:W-:-:S07]  /*35900*/  LEPC R20, `(.L_x_13337) ;  /* 0x000000001014794e */ /* 0x000fce0000000000 */
[----:B0-----:R-:W-:Y:S05]  /*35910*/  CALL.ABS.NOINC R2 ;  /* 0x0000000002007343 */ /* 0x001fea0003c00000 */
.L_x_13337:
[----:B------:R-:W-:Y:S05]  /*35920*/  BSYNC B6 ;  /* 0x0000000000067941 */ /* 0x000fea0003800000 */
.L_x_13336:
        /* <DEDUP_REMOVED lines=9> */
[----:B------:R-:W-:Y:S02]  /*359c0*/  IMAD.U32 R4, RZ, RZ, UR6 ;  /* 0x00000006ff047e24 */ /* 0x000fe4000f8e00ff */
[----:B------:R-:W-:Y:S02]  /*359d0*/  IMAD.U32 R5, RZ, RZ, UR7 ;  /* 0x00000007ff057e24 */ /* 0x000fe4000f8e00ff */
[----:B-1----:R-:W-:Y:S02]  /*359e0*/  IMAD.U32 R6, RZ, RZ, UR8 ;  /* 0x00000008ff067e24 */ /* 0x002fe4000f8e00ff */
[----:B------:R-:W-:-:S02]  /*359f0*/  IMAD.U32 R7, RZ, RZ, UR9 ;  /* 0x00000009ff077e24 */ /* 0x000fc4000f8e00ff */
[----:B------:R-:W-:Y:S02]  /*35a00*/  IMAD.U32 R10, RZ, RZ, UR4 ;  /* 0x00000004ff0a7e24 */ /* 0x000fe4000f8e00ff */
[----:B------:R-:W-:Y:S02]  /*35a10*/  IMAD.U32 R11, RZ, RZ, UR5 ;  /* 0x00000005ff0b7e24 */ /* 0x000fe4000f8e00ff */
[----:B------:R-:W-:Y:S02]  /*35a20*/  IMAD.MOV.U32 R8, RZ, RZ, 0x70 ;  /* 0x00000070ff087424 */ /* 0x000fe400078e00ff */
[----:B0-----:R-:W-:Y:S02]  /*35a30*/  IMAD.MOV.U32 R12, RZ, RZ, 0x1 ;  /* 0x00000001ff0c7424 */ /* 0x001fe400078e00ff */
[----:B--2---:R-:W-:-:S07]  /*35a40*/  IMAD.MOV.U32 R13, RZ, RZ, RZ ;  /* 0x000000ffff0d7224 */ /* 0x004fce00078e00ff */
[----:B------:R-:W-:-:S07]  /*35a50*/  LEPC R20, `(.L_x_13340) ;  /* 0x000000001014794e */ /* 0x000fce0000000000 */
[----:B---3--:R-:W-:Y:S05]  /*35a60*/  CALL.ABS.NOINC R2 ;  /* 0x0000000002007343 */ /* 0x008fea0003c00000 */
.L_x_13340:
        /* <DEDUP_REMOVED lines=15> */
.L_x_13339:
[----:B------:R-:W-:Y:S05]  /*35b60*/  BSYNC B6 ;  /* 0x0000000000067941 */ /* 0x000fea0003800000 */
.L_x_13338:
[----:B------:R-:W2:Y:S01]  /*35b70*/  S2R R2, SR_TID.X ;  /* 0x0000000000027919 */ /* 0x000ea20000002100 */
[----:B------:R-:W-:Y:S01]  /*35b80*/  ULDC.64 UR4, c[0x0][0xaf0] ;  /* 0x0002bc0000047ab9 */ /* 0x000fe20000000a00 */
[----:B------:R-:W-:Y:S01]  /*35b90*/  IMAD.MOV.U32 R29, RZ, RZ, R19 ;  /* 0x000000ffff1d7224 */ /* 0x000fe200078e0013 */
[----:B------:R-:W-:Y:S01]  /*35ba0*/  ISETP.NE.U32.AND P0, PT, RZ, UR4, PT ;  /* 0x00000004ff007c0c */ /* 0x000fe2000bf05070 */
[----:B------:R-:W3:Y:S01]  /*35bb0*/  S2R R21, SR_TID.X ;  /* 0x0000000000157919 */ /* 0x000ee20000002100 */
[----:B------:R-:W4:Y:S01]  /*35bc0*/  LDC R9, c[0x0][0x430] ;  /* 0x00010c00ff097b82 */ /* 0x000f220000000800 */
[----:B------:R-:W-:Y:S01]  /*35bd0*/  VIADD R0, R31, 0xffffffff ;  /* 0xffffffff1f007836 */ /* 0x000fe20000000000 */
[----:B------:R-:W-:Y:S01]  /*35be0*/  ISETP.NE.AND.EX P0, PT, RZ, UR5, PT, P0 ;  /* 0x00000005ff007c0c */ /* 0x000fe2000bf05300 */
[----:B------:R-:W-:Y:S01]  /*35bf0*/  IMAD.MOV.U32 R10, RZ, RZ, RZ ;  /* 0x000000ffff0a7224 */ /* 0x000fe200078e00ff */
[----:B------:R-:W5:Y:S01]  /*35c00*/  S2R R11, SR_TID.X ;  /* 0x00000000000b7919 */ /* 0x000f620000002100 */
[----:B------:R-:W-:Y:S01]  /*35c10*/  ULDC UR4, c[0x0][0x2f4] ;  /* 0x0000bd0000047ab9 */ /* 0x000fe20000000800 */
[----:B------:R-:W-:Y:S01]  /*35c20*/  LOP3.LUT R22, R22, 0xfffff7ff, RZ, 0xc0, !PT ;  /* 0xfffff7ff16167812 */ /* 0x000fe200078ec0ff */
[----:B------:R-:W-:Y:S01]  /*35c30*/  ULDC UR5, c[0x0][0x320] ;  /* 0x0000c80000057ab9 */ /* 0x000fe20000000800 */
[----:B--2---:R-:W-:-:S07]  /*35c40*/  LOP3.LUT R20, R2, 0x7f, RZ, 0xc0, !PT ;  /* 0x0000007f02147812 */ /* 0x004fce00078ec0ff */
[----:B------:R-:W2:Y:S01]  /*35c50*/  @P0 LDC.64 R2, c[0x0][0xaf0] ;  /* 0x0002bc00ff020b82 */ /* 0x000ea20000000a00 */
[----:B------:R-:W-:Y:S01]  /*35c60*/  SHF.R.U32.HI R34, RZ, 0x3, R20 ;  /* 0x00000003ff227819 */ /* 0x000fe20000011614 */
[----:B--2---:R-:W-:-:S05]  /*35c70*/  @P0 IMAD.WIDE R2, R19, 0x4, R2 ;  /* 0x0000000413020825 */ /* 0x004fca00078e0202 */
[----:B------:R2:W5:Y:S01]  /*35c80*/  @P0 LDG.E R29, desc[UR44][R2.64] ;  /* 0x0000002c021d0981 */ /* 0x000562000c1e1900 */
[----:B---3--:R-:W-:Y:S01]  /*35c90*/  IMAD.SHL.U32 R20, R21, 0x10, RZ ;  /* 0x0000001015147824 */ /* 0x008fe200078e00ff */
[----:B----4-:R-:W-:-:S04]  /*35ca0*/  ISETP.NE.AND P1, PT, R9, 0x1, PT ;  /* 0x000000010900780c */ /* 0x010fc80003f25270 */
[----:B------:R-:W-:-:S05]  /*35cb0*/  LOP3.LUT R20, R34, 0x70, R20, 0xf8, !PT ;  /* 0x0000007022147812 */ /* 0x000fca00078ef814 */
[----:B-1----:R-:W-:-:S04]  /*35cc0*/  IMAD R6, R0, 0x60, R20 ;  /* 0x0000006000067824 */ /* 0x002fc800078e0214 */
[----:B------:R-:W1:Y:S01]  /*35cd0*/  @P1 LDC R5, c[0x0][0x434] ;  /* 0x00010d00ff051b82 */ /* 0x000e620000000800 */
[C---:B------:R-:W-:Y:S01]  /*35ce0*/  ISETP.GE.AND P0, PT, R6.reuse, R17, PT ;  /* 0x000000110600720c */ /* 0x040fe20003f06270 */
[----:B------:R-:W-:-:S03]  /*35cf0*/  IMAD.IADD R6, R6, 0x1, R33 ;  /* 0x0000000106067824 */ /* 0x000fc600078e0221 */
[----:B------:R-:W-:Y:S01]  /*35d00*/  ISETP.GT.U32.OR P0, PT, R20, 0x5f, P0 ;  /* 0x0000005f1400780c */ /* 0x000fe20000704470 */
[----:B------:R-:W-:Y:S02]  /*35d10*/  IMAD.MOV.U32 R7, RZ, RZ, R6 ;  /* 0x000000ffff077224 */ /* 0x000fe400078e0006 */
[----:B------:R-:W3:Y:S10]  /*35d20*/  @P1 LDC R4, c[0x0][0x438] ;  /* 0x00010e00ff041b82 */ /* 0x000ef40000000800 */
[----:B--2---:R-:W2:Y:S01]  /*35d30*/  @!P0 LDC.64 R2, c[0x0][0x428] ;  /* 0x00010a00ff028b82 */ /* 0x004ea20000000a00 */
[----:B-1----:R-:W-:-:S05]  /*35d40*/  @P1 IMAD.HI.U32 R5, R6, R5, RZ ;  /* 0x0000000506051227 */ /* 0x002fca00078e00ff */
[----:B---3--:R-:W-:-:S04]  /*35d50*/  @P1 SHF.R.U32.HI R7, RZ, R4, R5 ;  /* 0x00000004ff071219 */ /* 0x008fc80000011605 */
[--C-:B------:R-:W-:Y:S01]  /*35d60*/  @!P0 SHF.R.S32.HI R5, RZ, 0x1f, R7.reuse ;  /* 0x0000001fff058819 */ /* 0x100fe20000011407 */
[----:B------:R-:W-:Y:S01]  /*35d70*/  @!P0 IMAD.MOV.U32 R4, RZ, RZ, R7 ;  /* 0x000000ffff048224 */ /* 0x000fe200078e0007 */
[----:B-----5:R-:W-:-:S03]  /*35d80*/  SHF.R.S32.HI R34, RZ, 0x1f, R29 ;  /* 0x0000001fff227819 */ /* 0x020fc6000001141d */
[----:B--2---:R-:W-:-:S04]  /*35d90*/  @!P0 IMAD.WIDE.U32 R4, R29, R2, R4 ;  /* 0x000000021d048225 */ /* 0x004fc800078e0004 */
[----:B------:R-:W-:-:S04]  /*35da0*/  @!P0 IMAD R8, R34, R2, RZ ;  /* 0x0000000222088224 */ /* 0x000fc800078e02ff */
[----:B------:R-:W-:Y:S02]  /*35db0*/  @!P0 IMAD R8, R29, R3, R8 ;  /* 0x000000031d088224 */ /* 0x000fe400078e0208 */
[----:B------:R-:W1:Y:S02]  /*35dc0*/  @!P0 LDC.64 R2, c[0x0][0x418] ;  /* 0x00010600ff028b82 */ /* 0x000e640000000a00 */
[----:B------:R-:W-:Y:S01]  /*35dd0*/  @!P0 IMAD.IADD R8, R5, 0x1, R8 ;  /* 0x0000000105088824 */ /* 0x000fe200078e0208 */
[----:B-1----:R-:W-:-:S04]  /*35de0*/  @!P0 LEA R2, P1, R4, R2, 0x2 ;  /* 0x0000000204028211 */ /* 0x002fc800078210ff */
[----:B------:R-:W-:-:S05]  /*35df0*/  @!P0 LEA.HI.X R3, R4, R3, R8, 0x2, P1 ;  /* 0x0000000304038211 */ /* 0x000fca00008f1408 */
[----:B------:R1:W2:Y:S01]  /*35e00*/  @!P0 LDG.E R10, desc[UR44][R2.64] ;  /* 0x0000002c020a8981 */ /* 0x0002a2000c1e1900 */
[----:B------:R-:W-:Y:S01]  /*35e10*/  IMAD.SHL.U32 R31, R11, 0x8, RZ ;  /* 0x000000080b1f7824 */ /* 0x000fe200078e00ff */
[----:B------:R-:W-:Y:S01]  /*35e20*/  UMOV UR6, 0xffffffff ;  /* 0xffffffff00067882 */ /* 0x000fe20000000000 */
[----:B------:R-:W-:-:S03]  /*35e30*/  IMAD.MOV R4, RZ, RZ, -R7 ;  /* 0x000000ffff047224 */ /* 0x000fc600078e0a07 */
[----:B------:R-:W-:Y:S01]  /*35e40*/  LOP3.LUT R31, R31, 0x38, RZ, 0xc0, !PT ;  /* 0x000000381f1f7812 */ /* 0x000fe200078ec0ff */
[----:B-1----:R-:W-:Y:S02]  /*35e50*/  IMAD.U32 R2, RZ, RZ, UR40 ;  /* 0x00000028ff027e24 */ /* 0x002fe4000f8e00ff */
[----:B------:R-:W-:-:S03]  /*35e60*/  IMAD R3, R9, R4, R6 ;  /* 0x0000000409037224 */ /* 0x000fc600078e0206 */
[----:B------:R-:W-:Y:S02]  /*35e70*/  ISETP.NE.AND P2, PT, R2, 0x3, PT ;  /* 0x000000030200780c */ /* 0x000fe40003f45270 */
[----:B------:R-:W-:Y:S11]  /*35e80*/  STL [R1+0x448], R3 ;  /* 0x0004480301007387 */ /* 0x000ff60000100800 */
[----:B------:R-:W-:-:S04]  /*35e90*/  @P2 LOP3.LUT R22, R22, 0x800, RZ, 0xfc, !PT ;  /* 0x0000080016162812 */ /* 0x000fc800078efcff */
[----:B------:R-:W-:Y:S01]  /*35ea0*/  LOP3.LUT R22, R22, 0xfffffffd, RZ, 0xc0, !PT ;  /* 0xfffffffd16167812 */ /* 0x000fe200078ec0ff */
[----:B--2---:R1:W-:Y:S02]  /*35eb0*/  STL [R1+0x444], R10 ;  /* 0x0004440a01007387 */ /* 0x0043e40000100800 */
[----:B-1----:R-:W-:Y:S01]  /*35ec0*/  IMAD.SHL.U32 R10, R11, 0x8, RZ ;  /* 0x000000080b0a7824 */ /* 0x002fe200078e00ff */
[----:B------:R-:W-:-:S04]  /*35ed0*/  LOP3.LUT R11, R31, 0x40, RZ, 0xfc, !PT ;  /* 0x000000401f0b7812 */ /* 0x000fc800078efcff */
[----:B------:R-:W-:Y:S02]  /*35ee0*/  LOP3.LUT R10, R10, 0x38, RZ, 0xc0, !PT ;  /* 0x000000380a0a7812 */ /* 0x000fe400078ec0ff */
[----:B------:R-:W-:Y:S02]  /*35ef0*/  ISETP.GE.AND P4, PT, R11, UR5, PT ;  /* 0x000000050b007c0c */ /* 0x000fe4000bf86270 */
[C---:B------:R-:W-:Y:S02]  /*35f00*/  ISETP.GE.AND P1, PT, R10.reuse, UR4, PT ;  /* 0x000000040a007c0c */ /* 0x040fe4000bf26270 */
[C---:B------:R-:W-:Y:S02]  /*35f10*/  LOP3.LUT R11, R10.reuse, 0x80, RZ, 0xfc, !PT ;  /* 0x000000800a0b7812 */ /* 0x040fe400078efcff */
[----:B------:R-:W-:Y:S02]  /*35f20*/  ISETP.GE.AND P0, PT, R10, UR5, PT ;  /* 0x000000050a007c0c */ /* 0x000fe4000bf06270 */
[----:B------:R-:W-:-:S02]  /*35f30*/  ISETP.GE.AND P3, PT, R11, UR5, PT ;  /* 0x000000050b007c0c */ /* 0x000fc4000bf66270 */
[----:B------:R-:W-:-:S05]  /*35f40*/  LOP3.LUT R10, R10, 0xc0, RZ, 0xfc, !PT ;  /* 0x000000c00a0a7812 */ /* 0x000fca00078efcff */
        /* <DEDUP_REMOVED lines=10> */
[----:B------:R-:W-:Y:S06]  /*35ff0*/  BRA.DIV UR6, `(.L_x_13341) ;  /* 0x0000006e062c7947 */ /* 0x000fec000b800000 */
.L_x_13512:
[----:B------:R-:W-:Y:S02]  /*36000*/  SEL R2, RZ, 0x1, P0 ;  /* 0x00000001ff027807 */ /* 0x000fe40000000000 */
[----:B------:R-:W-:Y:S02]  /*36010*/  ISETP.GT.U32.AND P0, PT, R20, 0x5f, PT ;  /* 0x0000005f1400780c */ /* 0x000fe40003f04070 */
[----:B------:R-:W-:Y:S01]  /*36020*/  LOP3.LUT R22, R22, 0xffffffdf, RZ, 0xc0, !PT ;  /* 0xffffffdf16167812 */ /* 0x000fe200078ec0ff */
[----:B------:R1:W-:Y:S10]  /*36030*/  STL [R1+0x49c], R2 ;  /* 0x00049c0201007387 */ /* 0x0003f40000100800 */
[----:B------:R-:W-:Y:S01]  /*36040*/  @P0 LOP3.LUT R22, R22, 0x20, RZ, 0xfc, !PT ;  /* 0x0000002016160812 */ /* 0x000fe200078efcff */
[----:B-1----:R-:W-:Y:S06]  /*36050*/  @!P2 BRA `(.L_x_13342) ;  /* 0x000000000004a947 */ /* 0x002fec0003800000 */
[----:B------:R-:W-:Y:S01]  /*36060*/  BPT.TRAP 0x1 ;  /* 0x000000040000795c */ /* 0x000fe20000300000 */
.L_x_13342:
[----:B------:R-:W-:Y:S01]  /*36070*/  IMAD R31, R0, -0x60, R17 ;  /* 0xffffffa0001f7824 */ /* 0x000fe200078e0211 */
[----:B------:R-:W-:Y:S01]  /*36080*/  SHF.L.U32 R0, R27, 0x1f, RZ ;  /* 0x0000001f1b007819 */ /* 0x000fe200000006ff */
[----:B------:R-:W-:Y:S01]  /*36090*/  IMAD R17, R25, 0x8, R23 ;  /* 0x0000000819117824 */ /* 0x000fe200078e0217 */
[----:B------:R-:W-:Y:S03]  /*360a0*/  BSSY B0, `(.L_x_13343) ;  /* 0x0000003000007945 */ /* 0x000fe60003800000 */
[----:B------:R-:W1:Y:S02]  /*360b0*/  SYNCS.PHASECHK.TRANS64.TRYWAIT P0, [R17+URZ+0x32440], R0 ;  /* 0x03244000110075a7 */ /* 0x000e64000800017f */
[----:B-1----:R-:W-:Y:S05]  /*360c0*/  @!P0 BRA `(.L_x_13344) ;  /* 0x0000006c00288947 */ /* 0x002fea0003800000 */
.L_x_13513:
[----:B------:R-:W-:Y:S05]  /*360d0*/  BSYNC B0 ;  /* 0x0000000000007941 */ /* 0x000fea0003800000 */
.L_x_13343:
[----:B------:R-:W1:Y:S01]  /*360e0*/  LDL R2, [R1+0x448] ;  /* 0x0004480001027983 */ /* 0x000e620000100800 */
[----:B------:R-:W-:Y:S01]  /*360f0*/  ULDC.64 UR4, c[0x0][0x300] ;  /* 0x0000c00000047ab9 */ /* 0x000fe20000000a00 */
[----:B------:R-:W-:Y:S02]  /*36100*/  ULDC.64 UR6, c[0x0][0x2e8] ;  /* 0x0000ba0000067ab9 */ /* 0x000fe40000000a00 */
[----:B------:R-:W2:Y:S01]  /*36110*/  LDL R4, [R1+0x444] ;  /* 0x0004440001047983 */ /* 0x000ea20000100800 */
[----:B------:R-:W-:Y:S01]  /*36120*/  LOP3.LUT P2, RZ, R22, 0x2, RZ, 0xc0, !PT ;  /* 0x0000000216ff7812 */ /* 0x000fe2000784c0ff */
[----:B------:R-:W3:Y:S02]  /*36130*/  S2R R6, SR_TID.X ;  /* 0x0000000000067919 */ /* 0x000ee40000002100 */
[----:B---3--:R-:W-:-:S05]  /*36140*/  IMAD.SHL.U32 R7, R6, 0x8, RZ ;  /* 0x0000000806077824 */ /* 0x008fca00078e00ff */
[----:B------:R-:W-:Y:S02]  /*36150*/  LOP3.LUT R7, R7, 0x38, RZ, 0xc0, !PT ;  /* 0x0000003807077812 */ /* 0x000fe400078ec0ff */
[----:B-1----:R-:W-:Y:S02]  /*36160*/  SHF.R.S32.HI R0, RZ, 0x1f, R2 ;  /* 0x0000001fff007819 */ /* 0x002fe40000011402 */
[----:B--2---:R-:W-:-:S03]  /*36170*/  SHF.R.S32.HI R5, RZ, 0x1f, R4 ;  /* 0x0000001fff057819 */ /* 0x004fc60000011404 */
[----:B------:R1:W-:Y:S04]  /*36180*/  STL [R1+0x484], R0 ;  /* 0x0004840001007387 */ /* 0x0003e80000100800 */
[----:B------:R2:W-:Y:S01]  /*36190*/  STL [R1+0x488], R5 ;  /* 0x0004880501007387 */ /* 0x0005e20000100800 */
[----:B-1----:R-:W-:-:S04]  /*361a0*/  IMAD R0, R0, UR4, RZ ;  /* 0x0000000400007c24 */ /* 0x002fc8000f8e02ff */
[C---:B------:R-:W-:Y:S02]  /*361b0*/  IMAD R0, R2.reuse, UR5, R0 ;  /* 0x0000000502007c24 */ /* 0x040fe4000f8e0200 */
[----:B------:R-:W-:Y:S01]  /*361c0*/  IMAD.WIDE.U32 R2, R2, UR4, RZ ;  /* 0x0000000402027c25 */ /* 0x000fe2000f8e00ff */
[----:B------:R-:W-:-:S04]  /*361d0*/  ULDC.64 UR4, c[0x0][0x310] ;  /* 0x0000c40000047ab9 */ /* 0x000fc80000000a00 */
[----:B------:R-:W-:Y:S01]  /*361e0*/  IADD3 R3, R3, R0, RZ ;  /* 0x0000000003037210 */ /* 0x000fe20007ffe0ff */
[----:B------:R-:W-:-:S04]  /*361f0*/  IMAD R0, R5, UR4, RZ ;  /* 0x0000000405007c24 */ /* 0x000fc8000f8e02ff */
[C---:B------:R-:W-:Y:S02]  /*36200*/  IMAD R0, R4.reuse, UR5, R0 ;  /* 0x0000000504007c24 */ /* 0x040fe4000f8e0200 */
[----:B------:R-:W-:Y:S01]  /*36210*/  IMAD.WIDE.U32 R2, R4, UR4, R2 ;  /* 0x0000000404027c25 */ /* 0x000fe2000f8e0002 */
[----:B------:R-:W-:Y:S01]  /*36220*/  ULDC.64 UR4, c[0x0][0x308] ;  /* 0x0000c20000047ab9 */ /* 0x000fe20000000a00 */
[----:B------:R-:W2:Y:S02]  /*36230*/  S2R R4, SR_TID.X ;  /* 0x0000000000047919 */ /* 0x000ea40000002100 */
[----:B------:R-:W-:Y:S02]  /*36240*/  IMAD.IADD R3, R3, 0x1, R0 ;  /* 0x0000000103037824 */ /* 0x000fe400078e0200 */
[----:B------:R-:W-:Y:S01]  /*36250*/  IMAD.WIDE.U32 R2, R18, UR4, R2 ;  /* 0x0000000412027c25 */ /* 0x000fe2000f8e0002 */
[----:B------:R-:W-:Y:S02]  /*36260*/  UMOV UR4, 0xffffffff ;  /* 0xffffffff00047882 */ /* 0x000fe40000000000 */
[----:B------:R-:W-:-:S02]  /*36270*/  LEA R0, P0, R2, UR6, 0x1 ;  /* 0x0000000602007c11 */ /* 0x000fc4000f8008ff */
[----:B--2---:R-:W-:Y:S01]  /*36280*/  LOP3.LUT R5, R4, 0x7f, RZ, 0xc0, !PT ;  /* 0x0000007f04057812 */ /* 0x004fe200078ec0ff */
[----:B------:R-:W-:-:S03]  /*36290*/  IMAD R4, R18, UR5, R3 ;  /* 0x0000000512047c24 */ /* 0x000fc6000f8e0203 */
[----:B------:R-:W-:Y:S02]  /*362a0*/  SHF.R.U32.HI R5, RZ, 0x3, R5 ;  /* 0x00000003ff057819 */ /* 0x000fe40000011605 */
[----:B------:R-:W-:-:S03]  /*362b0*/  LEA.HI.X R4, R2, UR7, R4, 0x1, P0 ;  /* 0x0000000702047c11 */ /* 0x000fc600080f0c04 */
[----:B------:R-:W-:Y:S02]  /*362c0*/  IMAD.IADD R31, R31, 0x1, -R5 ;  /* 0x000000011f1f7824 */ /* 0x000fe400078e0a05 */
[----:B------:R-:W-:-:S03]  /*362d0*/  IMAD R5, R25, 0x1800, R30 ;  /* 0x0000180019057824 */ /* 0x000fc600078e021e */
[----:B------:R-:W-:Y:S01]  /*362e0*/  ISETP.GE.AND P0, PT, R31, 0x1, PT ;  /* 0x000000011f00780c */ /* 0x000fe20003f06270 */
[----:B------:R-:W-:-:S12]  /*362f0*/  BRA.DIV UR4, `(.L_x_13345) ;  /* 0x0000006a04b07947 */ /* 0x000fd8000b800000 */
[----:B------:R-:W1:Y:S01]  /*36300*/  SHFL.IDX PT, R3, R0, RZ, 0x181f ;  /* 0x00181fff00037589 */ /* 0x000e6200000e0000 */
[----:B------:R-:W-:-:S03]  /*36310*/  @P0 IMAD R6, R5, 0x2, R23 ;  /* 0x0000000205060824 */ /* 0x000fc600078e0217 */
[----:B------:R-:W2:Y:S01]  /*36320*/  SHFL.IDX PT, R2, R4, RZ, 0x181f ;  /* 0x00181fff04027589 */ /* 0x000ea200000e0000 */
[----:B-1----:R-:W-:-:S05]  /*36330*/  @P0 LEA R3, P1, R7, R3, 0x1 ;  /* 0x0000000307030211 */ /* 0x002fca00078208ff */
[----:B--2---:R-:W-:-:S05]  /*36340*/  @P0 IMAD.X R2, RZ, RZ, R2, P1 ;  /* 0x000000ffff020224 */ /* 0x004fca00008e0602 */
[----:B------:R-:W-:-:S04]  /*36350*/  @P0 LOP3.LUT R3, R3, R2, RZ, 0x3c, !PT ;  /* 0x0000000203030212 */ /* 0x000fc800078e3cff */
[----:B------:R-:W-:-:S04]  /*36360*/  @P0 LOP3.LUT R2, R3, R2, RZ, 0x3c, !PT ;  /* 0x0000000203020212 */ /* 0x000fc800078e3cff */
[----:B------:R-:W-:-:S05]  /*36370*/  @P0 LOP3.LUT R3, R3, R2, RZ, 0x3c, !PT ;  /* 0x0000000203030212 */ /* 0x000fca00078e3cff */
[----:B------:R-:W-:Y:S01]  /*36380*/  @!PT LDS RZ, [RZ] ;  /* 0x00000000fffff984 */ /* 0x000fe20000000800 */
[----:B------:R1:W-:Y:S01]  /*36390*/  @P0 LDGSTS.E.BYPASS.LTC128B.128 [R6+0x1c400], desc[UR44][R2.64], !P2 ;  /* 0x1c40000002060fae */ /* 0x0003e2000d101d6c */
[----:B------:R-:W-:-:S03]  /*363a0*/  ISETP.GE.AND P0, PT, R31, 0x11, PT ;  /* 0x000000111f00780c */ /* 0x000fc60003f06270 */
[----:B-1----:R-:W1:Y:S10]  /*363b0*/  SHFL.IDX PT, R3, R0, 0x1, 0x181f ;  /* 0x00381f0000037f89 */ /* 0x002e7400000e0000 */
[----:B------:R-:W-:Y:S01]  /*363c0*/  @P0 IMAD R6, R5, 0x2, R23 ;  /* 0x0000000205060824 */ /* 0x000fe200078e0217 */
[----:B------:R-:W2:Y:S01]  /*363d0*/  SHFL.IDX PT, R2, R4, 0x1, 0x181f ;  /* 0x00381f0004027f89 */ /* 0x000ea200000e0000 */
[----:B-1----:R-:W-:-:S05]  /*363e0*/  @P0 LEA R3, P1, R7, R3, 0x1 ;  /* 0x0000000307030211 */ /* 0x002fca00078208ff */
[----:B--2---:R-:W-:-:S05]  /*363f0*/  @P0 IMAD.X R2, RZ, RZ, R2, P1 ;  /* 0x000000ffff020224 */ /* 0x004fca00008e0602 */
[----:B------:R-:W-:-:S04]  /*36400*/  @P0 LOP3.LUT R3, R3, R2, RZ, 0x3c, !PT ;  /* 0x0000000203030212 */ /* 0x000fc800078e3cff */
[----:B------:R-:W-:-:S04]  /*36410*/  @P0 LOP3.LUT R2, R3, R2, RZ, 0x3c, !PT ;  /* 0x0000000203020212 */ /* 0x000fc800078e3cff */
[----:B------:R-:W-:-:S05]  /*36420*/  @P0 LOP3.LUT R3, R3, R2, RZ, 0x3c, !PT ;  /* 0x0000000203030212 */ /* 0x000fca00078e3cff */
        /* <DEDUP_REMOVED lines=24> */
[----:B------:R-:W2:Y:S04]  /*365b0*/  SHFL.IDX PT, R2, R4, 0x4, 0x181f ;  /* 0x00981f0004027f89 */ /* 0x000ea800000e0000 */
[----:B------:R-:W3:Y:S04]  /*365c0*/  SHFL.IDX PT, R4, R4, 0x5, 0x181f ;  /* 0x00b81f0004047f89 */ /* 0x000ee800000e0000 */
[----:B------:R-:W4:Y:S01]  /*365d0*/  SHFL.IDX PT, R0, R0, 0x5, 0x181f ;  /* 0x00b81f0000007f89 */ /* 0x000f2200000e0000 */
[----:B-1----:R-:W-:-:S05]  /*365e0*/  @P0 LEA R3, P1, R7, R3, 0x1 ;  /* 0x0000000307030211 */ /* 0x002fca00078208ff */
[----:B--2---:R-:W-:-:S05]  /*365f0*/  @P0 IMAD.X R2, RZ, RZ, R2, P1 ;  /* 0x000000ffff020224 */ /* 0x004fca00008e0602 */
[----:B------:R-:W-:-:S04]  /*36600*/  @P0 LOP3.LUT R3, R3, R2, RZ, 0x3c, !PT ;  /* 0x0000000203030212 */ /* 0x000fc800078e3cff */
[----:B------:R-:W-:-:S04]  /*36610*/  @P0 LOP3.LUT R2, R3, R2, RZ, 0x3c, !PT ;  /* 0x0000000203020212 */ /* 0x000fc800078e3cff */
[----:B------:R-:W-:-:S05]  /*36620*/  @P0 LOP3.LUT R3, R3, R2, RZ, 0x3c, !PT ;  /* 0x0000000203030212 */ /* 0x000fca00078e3cff */
[----:B---34-:R1:W-:Y:S02]  /*36630*/  @P0 LDGSTS.E.BYPASS.LTC128B.128 [R6+0x1e400], desc[UR44][R2.64], !P2 ;  /* 0x1e40000002060fae */ /* 0x0183e4000d101d6c */
.L_x_13527:
[----:B------:R-:W-:-:S13]  /*36640*/  ISETP.GE.AND P0, PT, R31, 0x51, PT ;  /* 0x000000511f00780c */ /* 0x000fda0003f06270 */
[----:B-12---:R-:W-:Y:S01]  /*36650*/  @P0 LEA R2, P1, R7, R0, 0x1 ;  /* 0x0000000007020211 */ /* 0x006fe200078208ff */
        /* <DEDUP_REMOVED lines=8> */
.L_x_13346:
        /* <DEDUP_REMOVED lines=11> */
.L_x_13347:
[----:B------:R2:W-:Y:S02]  /*36790*/  SYNCS.ARRIVE.TRANS64.A1T0 RZ, [R17+URZ+0x32430], RZ ;  /* 0x032430ff11ff79a7 */ /* 0x0005e4000810003f */
[----:B------:R-:W-:Y:S05]  /*367a0*/  WARPSYNC.ALL ;  /* 0x0000000000007948 */ /* 0x000fea0003800000 */
[----:B------:R-:W-:Y:S01]  /*367b0*/  ULDC.64 UR4, c[0x0][0xaf8] ;  /* 0x0002be0000047ab9 */ /* 0x000fe20000000a00 */
[----:B------:R-:W-:Y:S01]  /*367c0*/  IADD3 R0, R23, 0x18400, RZ ;  /* 0x0001840017007810 */ /* 0x000fe20007ffe0ff */
[----:B------:R-:W-:Y:S01]  /*367d0*/  BSSY B6, `(.L_x_13348) ;  /* 0x000001d000067945 */ /* 0x000fe20003800000 */
[----:B------:R-:W-:Y:S01]  /*367e0*/  BAR.SYNC.DEFER_BLOCKING 0x8, 0x180 ;  /* 0x0206000000007b1d */ /* 0x000fe20000010000 */
[----:B------:R-:W-:Y:S02]  /*367f0*/  ISETP.NE.U32.AND P0, PT, RZ, UR4, PT ;  /* 0x00000004ff007c0c */ /* 0x000fe4000bf05070 */
[----:B------:R-:W-:-:S02]  /*36800*/  LOP3.LUT P1, RZ, R0, 0x3ff, RZ, 0xc0, !PT ;  /* 0x000003ff00ff7812 */ /* 0x000fc4000782c0ff */
[----:B------:R-:W-:Y:S02]  /*36810*/  ISETP.NE.AND.EX P0, PT, RZ, UR5, PT, P0 ;  /* 0x00000005ff007c0c */ /* 0x000fe4000bf05300 */
[----:B------:R-:W-:Y:S02]  /*36820*/  SHF.R.S32.HI R0, RZ, 0x1f, R19 ;  /* 0x0000001fff007819 */ /* 0x000fe40000011413 */
[----:B-1----:R-:W-:Y:S02]  /*36830*/  SEL R2, R19, RZ, !P0 ;  /* 0x000000ff13027207 */ /* 0x002fe40004000000 */
[----:B------:R-:W-:-:S03]  /*36840*/  SEL R0, R0, RZ, !P0 ;  /* 0x000000ff00007207 */ /* 0x000fc60004000000 */
[----:B------:R-:W-:Y:S04]  /*36850*/  STL [R1+0x44c], R2 ;  /* 0x00044c0201007387 */ /* 0x000fe80000100800 */
[----:B------:R1:W-:Y:S02]  /*36860*/  STL [R1+0x474], R0 ;  /* 0x0004740001007387 */ /* 0x0003e40000100800 */
[----:B-1----:R-:W-:-:S05]  /*36870*/  SHF.R.S32.HI R0, RZ, 0x1f, R37 ;  /* 0x0000001fff007819 */ /* 0x002fca0000011425 */
[----:B------:R1:W-:Y:S01]  /*36880*/  STL [R1+0x468], R0 ;  /* 0x0004680001007387 */ /* 0x0003e20000100800 */
[----:B------:R-:W-:Y:S05]  /*36890*/  @!P1 BRA `(.L_x_13349) ;  /* 0x0000000000409947 */ /* 0x000fea0003800000 */
[----:B------:R-:W-:Y:S01]  /*368a0*/  MOV R2, 0x0 ;  /* 0x0000000000027802 */ /* 0x000fe20000000f00 */
[----:B------:R-:W-:Y:S01]  /*368b0*/  ULDC.64 UR4, c[0x4][0xf0] ;  /* 0x01003c0000047ab9 */ /* 0x000fe20000000a00 */
[----:B------:R-:W-:Y:S01]  /*368c0*/  ULDC.64 UR6, c[0x4][0xf8] ;  /* 0x01003e0000067ab9 */ /* 0x000fe20000000a00 */
[----:B------:R-:W-:Y:S01]  /*368d0*/  ULDC.64 UR8, c[0x4][0x20] ;  /* 0x0100080000087ab9 */ /* 0x000fe20000000a00 */
[----:B------:R-:W-:Y:S02]  /*368e0*/  IMAD.U32 R4, RZ, RZ, UR4 ;  /* 0x00000004ff047e24 */ /* 0x000fe4000f8e00ff */
[----:B------:R-:W3:Y:S01]  /*368f0*/  LDC.64 R2, c[0x4][R2] ;  /* 0x0100000002027b82 */ /* 0x000ee20000000a00 */
[----:B------:R-:W-:Y:S02]  /*36900*/  IMAD.U32 R5, RZ, RZ, UR5 ;  /* 0x00000005ff057e24 */ /* 0x000fe4000f8e00ff */
[----:B------:R-:W-:Y:S02]  /*36910*/  IMAD.U32 R6, RZ, RZ, UR6 ;  /* 0x00000006ff067e24 */ /* 0x000fe4000f8e00ff */
[----:B------:R-:W-:-:S02]  /*36920*/  IMAD.U32 R7, RZ, RZ, UR7 ;  /* 0x00000007ff077e24 */ /* 0x000fc4000f8e00ff */
[----:B------:R-:W-:Y:S02]  /*36930*/  IMAD.U32 R10, RZ, RZ, UR8 ;  /* 0x00000008ff0a7e24 */ /* 0x000fe4000f8e00ff */
[----:B------:R-:W-:Y:S02]  /*36940*/  IMAD.U32 R11, RZ, RZ, UR9 ;  /* 0x00000009ff0b7e24 */ /* 0x000fe4000f8e00ff */
[----:B------:R-:W-:Y:S02]  /*36950*/  IMAD.MOV.U32 R8, RZ, RZ, 0x70 ;  /* 0x00000070ff087424 */ /* 0x000fe400078e00ff */
[----:B0-----:R-:W-:Y:S02]  /*36960*/  IMAD.MOV.U32 R12, RZ, RZ, 0x1 ;  /* 0x00000001ff0c7424 */ /* 0x001fe400078e00ff */
[----:B------:R-:W-:-:S07]  /*36970*/  IMAD.MOV.U32 R13, RZ, RZ, RZ ;  /* 0x000000ffff0d7224 */ /* 0x000fce00078e00ff */
[----:B------:R-:W-:-:S07]  /*36980*/  LEPC R20, `(.L_x_13349) ;  /* 0x000000001014794e */ /* 0x000fce0000000000 */
[----:B-123--:R-:W-:Y:S05]  /*36990*/  CALL.ABS.NOINC R2 ;  /* 0x0000000002007343 */ /* 0x00efea0003c00000 */
.L_x_13349:
[----:B------:R-:W-:Y:S05]  /*369a0*/  BSYNC B6 ;  /* 0x0000000000067941 */ /* 0x000fea0003800000 */
.L_x_13348:
[----:B-1----:R-:W3:Y:S01]  /*369b0*/  LDL R0, [R1+0x468] ;  /* 0x0004680001007983 */ /* 0x002ee20000100800 */
[----:B------:R-:W1:Y:S01]  /*369c0*/  LDC R6, c[0x0][0x448] ;  /* 0x00011200ff067b82 */ /* 0x000e620000000800 */
[----:B------:R-:W-:Y:S02]  /*369d0*/  ULDC.64 UR4, c[0x0][0x298] ;  /* 0x0000a60000047ab9 */ /* 0x000fe40000000a00 */
[----:B------:R-:W4:Y:S04]  /*369e0*/  LDL R21, [R1+0x474] ;  /* 0x0004740001157983 */ /* 0x000f280000100800 */
[----:B------:R-:W2:Y:S04]  /*369f0*/  LDL R20, [R1+0x44c] ;  /* 0x00044c0001147983 */ /* 0x000ea80000100800 */
[----:B------:R0:W5:Y:S01]  /*36a00*/  LDL R9, [R1+0x440] ;  /* 0x0004400001097983 */ /* 0x0001620000100800 */
[----:B------:R-:W0:Y:S01]  /*36a10*/  S2R R2, SR_TID.X ;  /* 0x0000000000027919 */ /* 0x000e220000002100 */
[----:B------:R-:W0:Y:S01]  /*36a20*/  S2R R5, SR_TID.X ;  /* 0x0000000000057919 */ /* 0x000e220000002100 */
[----:B-1----:R-:W-:-:S13]  /*36a30*/  ISETP.NE.AND P0, PT, R6, 0x1, PT ;  /* 0x000000010600780c */ /* 0x002fda0003f05270 */
[----:B------:R-:W1:Y:S01]  /*36a40*/  @P0 LDC R3, c[0x0][0x44c] ;  /* 0x00011300ff030b82 */ /* 0x000e620000000800 */
[----:B0-----:R-:W-:-:S04]  /*36a50*/  LOP3.LUT R2, R2, 0x7f, RZ, 0xc0, !PT ;  /* 0x0000007f02027812 */ /* 0x001fc800078ec0ff */
[----:B------:R-:W-:Y:S01]  /*36a60*/  SHF.R.U32.HI R2, RZ, 0x3, R2 ;  /* 0x00000003ff027819 */ /* 0x000fe20000011602 */
[----:B------:R-:W-:-:S05]  /*36a70*/  IMAD.SHL.U32 R7, R5, 0x8, RZ ;  /* 0x0000000805077824 */ /* 0x000fca00078e00ff */
[----:B------:R-:W-:Y:S01]  /*36a80*/  LOP3.LUT R7, R7, 0x38, RZ, 0xc0, !PT ;  /* 0x0000003807077812 */ /* 0x000fe200078ec0ff */
[----:B---3--:R-:W-:Y:S02]  /*36a90*/  IMAD.MOV.U32 R4, RZ, RZ, R0 ;  /* 0x000000ffff047224 */ /* 0x008fe400078e0000 */
[----:B------:R-:W0:Y:S02]  /*36aa0*/  S2R R0, SR_TID.X ;  /* 0x0000000000007919 */ /* 0x000e240000002100 */
[----:B------:R-:W-:-:S04]  /*36ab0*/  IMAD R4, R4, UR4, RZ ;  /* 0x0000000404047c24 */ /* 0x000fc8000f8e02ff */
[----:B------:R-:W-:Y:S02]  /*36ac0*/  IMAD R4, R37, UR5, R4 ;  /* 0x0000000525047c24 */ /* 0x000fe4000f8e0204 */
[----:B0-----:R-:W-:-:S05]  /*36ad0*/  IMAD.SHL.U32 R0, R0, 0x10, RZ ;  /* 0x0000001000007824 */ /* 0x001fca00078e00ff */
[----:B------:R-:W-:Y:S02]  /*36ae0*/  LOP3.LUT R0, R2, 0x70, R0, 0xf8, !PT ;  /* 0x0000007002007812 */ /* 0x000fe400078ef800 */
[----:B------:R-:W0:Y:S03]  /*36af0*/  @P0 LDC R2, c[0x0][0x450] ;  /* 0x00011400ff020b82 */ /* 0x000e260000000800 */
[----:B------:R-:W-:-:S04]  /*36b00*/  IMAD.IADD R36, R0, 0x1, R35 ;  /* 0x0000000100247824 */ /* 0x000fc800078e0223 */
[----:B-1----:R-:W-:-:S04]  /*36b10*/  @P0 IMAD.HI.U32 R3, R36, R3, RZ ;  /* 0x0000000324030227 */ /* 0x002fc800078e00ff */
[----:B------:R-:W-:Y:S01]  /*36b20*/  IMAD.MOV.U32 R0, RZ, RZ, R36 ;  /* 0x000000ffff007224 */ /* 0x000fe200078e0024 */
[----:B0-----:R-:W-:Y:S01]  /*36b30*/  @P0 SHF.R.U32.HI R0, RZ, R2, R3 ;  /* 0x00000002ff000219 */ /* 0x001fe20000011603 */
[----:B------:R-:W-:Y:S01]  /*36b40*/  IMAD.WIDE.U32 R2, R37, UR4, RZ ;  /* 0x0000000425027c25 */ /* 0x000fe2000f8e00ff */
[----:B------:R-:W-:-:S03]  /*36b50*/  ULDC.64 UR4, c[0x0][0x2d8] ;  /* 0x0000b60000047ab9 */ /* 0x000fc60000000a00 */
[----:B------:R-:W-:Y:S02]  /*36b60*/  IMAD.IADD R3, R3, 0x1, R4 ;  /* 0x0000000103037824 */ /* 0x000fe400078e0204 */
[----:B------:R-:W-:-:S04]  /*36b70*/  IMAD.WIDE.U32 R2, R18, UR4, R2 ;  /* 0x0000000412027c25 */ /* 0x000fc8000f8e0002 */
[----:B------:R-:W-:Y:S01]  /*36b80*/  IMAD R3, R18, UR5, R3 ;  /* 0x0000000512037c24 */ /* 0x000fe2000f8e0203 */
[----:B------:R-:W-:Y:S02]  /*36b90*/  ULDC.64 UR4, c[0x0][0x2e0] ;  /* 0x0000b80000047ab9 */ /* 0x000fe40000000a00 */
[----:B----4-:R-:W-:Y:S02]  /*36ba0*/  IMAD R4, R21, UR4, RZ ;  /* 0x0000000415047c24 */ /* 0x010fe4000f8e02ff */
[----:B--2---:R-:W-:-:S04]  /*36bb0*/  IMAD.WIDE.U32 R2, R20, UR4, R2 ;  /* 0x0000000414027c25 */ /* 0x004fc8000f8e0002 */
[----:B------:R-:W-:Y:S01]  /*36bc0*/  IMAD R4, R20, UR5, R4 ;  /* 0x0000000514047c24 */ /* 0x000fe2000f8e0204 */
[----:B------:R-:W-:-:S03]  /*36bd0*/  ULDC.64 UR4, c[0x0][0x2d0] ;  /* 0x0000b40000047ab9 */ /* 0x000fc60000000a00 */
[----:B------:R-:W-:Y:S01]  /*36be0*/  IMAD.IADD R3, R3, 0x1, R4 ;  /* 0x0000000103037824 */ /* 0x000fe200078e0204 */
[----:B------:R-:W-:Y:S01]  /*36bf0*/  SHF.R.S32.HI R4, RZ, 0x1f, R0 ;  /* 0x0000001fff047819 */ /* 0x000fe20000011400 */
[----:B------:R-:W-:-:S04]  /*36c00*/  IMAD.WIDE.U32 R2, R0, UR4, R2 ;  /* 0x0000000400027c25 */ /* 0x000fc8000f8e0002 */
[----:B------:R-:W-:-:S04]  /*36c10*/  IMAD R4, R4, UR4, RZ ;  /* 0x0000000404047c24 */ /* 0x000fc8000f8e02ff */
[----:B------:R-:W-:Y:S01]  /*36c20*/  IMAD R4, R0, UR5, R4 ;  /* 0x0000000500047c24 */ /* 0x000fe2000f8e0204 */
[----:B------:R-:W-:Y:S01]  /*36c30*/  ULDC.64 UR4, c[0x0][0x2c8] ;  /* 0x0000b20000047ab9 */ /* 0x000fe20000000a00 */
[----:B------:R-:W-:-:S03]  /*36c40*/  IMAD.MOV R0, RZ, RZ, -R0 ;  /* 0x000000ffff007224 */ /* 0x000fc600078e0a00 */
[----:B------:R-:W-:Y:S01]  /*36c50*/  IADD3 R3, R3, R4, RZ ;  /* 0x0000000403037210 */ /* 0x000fe20007ffe0ff */
[----:B------:R-:W-:-:S04]  /*36c60*/  IMAD R0, R6, R0, R36 ;  /* 0x0000000006007224 */ /* 0x000fc800078e0224 */
[----:B------:R-:W-:Y:S01]  /*36c70*/  IMAD.WIDE.U32 R2, R0, UR4, R2 ;  /* 0x0000000400027c25 */ /* 0x000fe2000f8e0002 */
[----:B------:R-:W-:-:S05]  /*36c80*/  SHF.R.S32.HI R4, RZ, 0x1f, R0 ;  /* 0x0000001fff047819 */ /* 0x000fca0000011400 */
        /* <DEDUP_REMOVED lines=19> */
[----:B------:R2:W-:Y:S04]  /*36dc0*/  STL [R1+0x458], R6 ;  /* 0x0004580601007387 */ /* 0x0005e80000100800 */
[----:B------:R-:W-:Y:S05]  /*36dd0*/  STL [R1+0x464], R8 ;  /* 0x0004640801007387 */ /* 0x000fea0000100800 */
        /* <DEDUP_REMOVED lines=10> */
[----:B0-----:R-:W0:Y:S04]  /*36e80*/  SHFL.IDX PT, R5, R0, 0x1, 0x181f ;  /* 0x00381f0000057f89 */ /* 0x001e2800000e0000 */
[----:B------:R-:W1:Y:S01]  /*36e90*/  SHFL.IDX PT, R4, R3, 0x1, 0x181f ;  /* 0x00381f0003047f89 */ /* 0x000e6200000e0000 */
        /* <DEDUP_REMOVED lines=59> */
.L_x_13544:
[----:B0-2---:R-:W-:-:S04]  /*37250*/  IADD3 R4, R35, 0x70, RZ ;  /* 0x0000007023047810 */ /* 0x005fc80007ffe0ff */
        /* <DEDUP_REMOVED lines=10> */
.L_x_13351:
        /* <DEDUP_REMOVED lines=28> */
.L_x_13353:
[----:B------:R-:W-:Y:S05]  /*374c0*/  BSYNC B6 ;  /* 0x0000000000067941 */ /* 0x000fea0003800000 */
.L_x_13352:
        /* <DEDUP_REMOVED lines=23> */
[----:B------:R-:W-:Y:S02]  /*37640*/  IMAD.SHL.U32 R20, R8, 0x8, RZ ;  /* 0x0000000808147824 */ /* 0x000fe400078e00ff */
[----:B------:R-:W-:Y:S02]  /*37650*/  IMAD.IADD R3, R3, 0x1, R0 ;  /* 0x0000000103037824 */ /* 0x000fe400078e0200 */
[----:B------:R-:W1:Y:S01]  /*37660*/  @P0 LDC R0, c[0x0][0x44c] ;  /* 0x00011300ff000b82 */ /* 0x000e620000000800 */
[----:B------:R-:W-:-:S04]  /*37670*/  LOP3.LUT R20, R20, 0x38, RZ, 0xc0, !PT ;  /* 0x0000003814147812 */ /* 0x000fc800078ec0ff */
[C---:B------:R-:W-:Y:S02]  /*37680*/  LOP3.LUT R10, R20.reuse, 0x40, RZ, 0xfc, !PT ;  /* 0x00000040140a7812 */ /* 0x040fe400078efcff */
[C---:B------:R-:W-:Y:S02]  /*37690*/  LOP3.LUT R9, R20.reuse, 0x80, RZ, 0xfc, !PT ;  /* 0x0000008014097812 */ /* 0x040fe400078efcff */
[----:B------:R-:W-:Y:S01]  /*376a0*/  LOP3.LUT R8, R20, 0xc0, RZ, 0xfc, !PT ;  /* 0x000000c014087812 */ /* 0x000fe200078efcff */
[----:B-1----:R-:W-:-:S05]  /*376b0*/  @P0 IMAD.HI.U32 R0, R36, R0, RZ ;  /* 0x0000000024000227 */ /* 0x002fca00078e00ff */
[----:B0-----:R-:W-:-:S04]  /*376c0*/  @P0 SHF.R.U32.HI R4, RZ, R5, R0 ;  /* 0x00000005ff040219 */ /* 0x001fc80000011600 */
        /* <DEDUP_REMOVED lines=14> */
[----:B------:R-:W-:Y:S01]  /*377b0*/  ULDC UR4, c[0x0][0x3b8] ;  /* 0x0000ee0000047ab9 */ /* 0x000fe20000000800 */
[----:B------:R-:W-:Y:S02]  /*377c0*/  IADD3 R0, R3, R0, RZ ;  /* 0x0000000003007210 */ /* 0x000fe40007ffe0ff */
        /* <DEDUP_REMOVED lines=11> */
[----:B------:R-:W5:Y:S04]  /*37880*/  LDL.LU R8, [R1+0x45c] ;  /* 0x00045c0001087983 */ /* 0x000f680000300800 */
[----:B------:R-:W-:Y:S01]  /*37890*/  SHFL.IDX PT, R2, R0, RZ, 0x181f ;  /* 0x00181fff00027589 */ /* 0x000fe200000e0000 */
[----:B--2---:R-:W-:-:S02]  /*378a0*/  IMAD R5, R11, R6, RZ ;  /* 0x000000060b057224 */ /* 0x004fc400078e02ff */
[----:B---3--:R-:W-:Y:S02]  /*378b0*/  IMAD.MOV.U32 R11, RZ, RZ, R3 ;  /* 0x000000ffff0b7224 */ /* 0x008fe400078e0003 */
[----:B------:R-:W0:Y:S01]  /*378c0*/  SHFL.IDX PT, R3, R4, RZ, 0x181f ;  /* 0x00181fff04037589 */ /* 0x000e2200000e0000 */
[----:B------:R-:W-:-:S13]  /*378d0*/  ISETP.GE.AND P0, PT, R35, R5, PT ;  /* 0x000000052300720c */ /* 0x000fda0003f06270 */
[----:B0-----:R-:W-:-:S05]  /*378e0*/  @!P0 LEA R3, P6, R7, R3, 0x1 ;  /* 0x0000000307038211 */ /* 0x001fca00078c08ff */
[----:B------:R-:W-:-:S05]  /*378f0*/  @!P0 IMAD.X R2, RZ, RZ, R2, P6 ;  /* 0x000000ffff028224 */ /* 0x000fca00030e0602 */
[----:B------:R-:W-:-:S04]  /*37900*/  @!P0 LOP3.LUT R3, R3, R2, RZ, 0x3c, !PT ;  /* 0x0000000203038212 */ /* 0x000fc800078e3cff */
[----:B------:R-:W-:-:S04]  /*37910*/  @!P0 LOP3.LUT R2, R3, R2, RZ, 0x3c, !PT ;  /* 0x0000000203028212 */ /* 0x000fc800078e3cff */
[----:B------:R-:W-:-:S05]  /*37920*/  @!P0 LOP3.LUT R3, R3, R2, RZ, 0x3c, !PT ;  /* 0x0000000203038212 */ /* 0x000fca00078e3cff */
[----:B------:R-:W-:Y:S01]  /*37930*/  @!PT LDS RZ, [RZ] ;  /* 0x00000000fffff984 */ /* 0x000fe20000000800 */
[----:B------:R-:W-:Y:S04]  /*37940*/  @!P0 LDGSTS.E.BYPASS.LTC128B.128 [R26+0x22400], desc[UR44][R2.64], !P4 ;  /* 0x22400000021a8fae */ /* 0x000fe8000e101d6c */
[----:B------:R-:W-:Y:S04]  /*37950*/  @!P0 LDGSTS.E.BYPASS.LTC128B.128 [R26+0x26400], desc[UR44][R2.64+0x80], !P3 ;  /* 0x26400080021a8fae */ /* 0x000fe8000d901d6c */
[----:B------:R-:W-:Y:S04]  /*37960*/  @!P0 LDGSTS.E.BYPASS.LTC128B.128 [R26+0x2a400], desc[UR44][R2.64+0x100], !P2 ;  /* 0x2a400100021a8fae */ /* 0x000fe8000d101d6c */
[----:B------:R0:W-:Y:S01]  /*37970*/  @!P0 LDGSTS.E.BYPASS.LTC128B.128 [R26+0x2e400], desc[UR44][R2.64+0x180], !P1 ;  /* 0x2e400180021a8fae */ /* 0x0001e2000c901d6c */
[----:B----4-:R-:W-:Y:S01]  /*37980*/  ISETP.GE.AND P0, PT, R10, R5, PT ;  /* 0x000000050a00720c */ /* 0x010fe20003f06270 */
[----:B-----5:R-:W-:-:S02]  /*37990*/  IMAD.MOV.U32 R10, RZ, RZ, R9 ;  /* 0x000000ffff0a7224 */ /* 0x020fc400078e0009 */
[----:B------:R-:W2:Y:S04]  /*379a0*/  LDL.LU R9, [R1+0x46c] ;  /* 0x00046c0001097983 */ /* 0x000ea80000300800 */
[----:B0-----:R-:W0:Y:S04]  /*379b0*/  SHFL.IDX PT, R2, R4, 0x1, 0x181f ;  /* 0x00381f0004027f89 */ /* 0x001e2800000e0000 */
[----:B------:R-:W1:Y:S02]  /*379c0*/  SHFL.IDX PT, R6, R0, 0x1, 0x181f ;  /* 0x00381f0000067f89 */ /* 0x000e6400000e0000 */
[----:B0-----:R-:W-:-:S05]  /*379d0*/  @!P0 LEA R2, P6, R7, R2, 0x1 ;  /* 0x0000000207028211 */ /* 0x001fca00078c08ff */
[----:B-1----:R-:W-:-:S05]  /*379e0*/  @!P0 IMAD.X R3, RZ, RZ, R6, P6 ;  /* 0x000000ffff038224 */ /* 0x002fca00030e0606 */
[----:B------:R-:W-:Y:S04]  /*379f0*/  @!P0 LDGSTS.E.BYPASS.LTC128B.128 [R26+0x22c00], desc[UR44][R2.64], !P4 ;  /* 0x22c00000021a8fae */ /* 0x000fe8000e101d6c */
[----:B------:R-:W-:Y:S04]  /*37a00*/  @!P0 LDGSTS.E.BYPASS.LTC128B.128 [R26+0x26c00], desc[UR44][R2.64+0x80], !P3 ;  /* 0x26c00080021a8fae */ /* 0x000fe8000d901d6c */
[----:B------:R-:W-:Y:S04]  /*37a10*/  @!P0 LDGSTS.E.BYPASS.LTC128B.128 [R26+0x2ac00], desc[UR44][R2.64+0x100], !P2 ;  /* 0x2ac00100021a8fae */ /* 0x000fe8000d101d6c */
[----:B------:R0:W-:Y:S01]  /*37a20*/  @!P0 LDGSTS.E.BYPASS.LTC128B.128 [R26+0x2ec00], desc[UR44][R2.64+0x180], !P1 ;  /* 0x2ec00180021a8fae */ /* 0x0001e2000c901d6c */
[----:B------:R-:W-:-:S03]  /*37a30*/  ISETP.GE.AND P0, PT, R8, R5, PT ;  /* 0x000000050800720c */ /* 0x000fc60003f06270 */
[----:B------:R-:W3:Y:S04]  /*37a40*/  LDL.LU R8, [R1+0x470] ;  /* 0x0004700001087983 */ /* 0x000ee80000300800 */
[----:B0-----:R-:W0:Y:S04]  /*37a50*/  SHFL.IDX PT, R2, R4, 0x2, 0x181f ;  /* 0x00581f0004027f89 */ /* 0x001e2800000e0000 */
[----:B------:R-:W1:Y:S02]  /*37a60*/  SHFL.IDX PT, R6, R0, 0x2, 0x181f ;  /* 0x00581f0000067f89 */ /* 0x000e6400000e0000 */
[----:B0-----:R-:W-:-:S05]  /*37a70*/  @!P0 LEA R2, P6, R7, R2, 0x1 ;  /* 0x0000000207028211 */ /* 0x001fca00078c08ff */
[----:B-1----:R-:W-:-:S05]  /*37a80*/  @!P0 IMAD.X R3, RZ, RZ, R6, P6 ;  /* 0x000000ffff038224 */ /* 0x002fca00030e0606 */
        /* <DEDUP_REMOVED lines=42> */
.L_x_13562:
        /* <DEDUP_REMOVED lines=13> */
.L_x_13356:
[----:B------:R-:W-:Y:S05]  /*37e00*/  BSYNC B0 ;  /* 0x0000000000007941 */ /* 0x000fea0003800000 */
.L_x_13355:
[----:B------:R-:W-:Y:S01]  /*37e10*/  NOP ;  /* 0x0000000000007918 */ /* 0x000fe20000000000 */
[----:B------:R-:W-:-:S13]  /*37e20*/  PLOP3.LUT P0, PT, PT, PT, PT, 0x80, 0x0 ;  /* 0x000000000000781c */ /* 0x000fda0003f0f070 */
.L_x_13357:
        /* <DEDUP_REMOVED lines=18> */
.L_x_13563:
[----:B------:R-:W-:Y:S05]  /*37f50*/  BSYNC B0 ;  /* 0x0000000000007941 */ /* 0x000fea0003800000 */
.L_x_13358:
[----:B------:R-:W-:-:S05]  /*37f60*/  IMAD.U32 R2, RZ, RZ, UR40 ;  /* 0x00000028ff027e24 */ /* 0x000fca000f8e00ff */
[----:B------:R-:W-:-:S13]  /*37f70*/  ISETP.NE.AND P0, PT, R2, 0x3, PT ;  /* 0x000000030200780c */ /* 0x000fda0003f05270 */
[----:B------:R-:W-:Y:S05]  /*37f80*/  @!P0 BRA `(.L_x_13360) ;  /* 0x0000000000048947 */ /* 0x000fea0003800000 */
[----:B------:R-:W-:Y:S01]  /*37f90*/  BPT.TRAP 0x1 ;  /* 0x000000040000795c */ /* 0x000fe20000300000 */
.L_x_13360:
[----:B0-----:R-:W-:Y:S01]  /*37fa0*/  SHF.L.U32 R0, R27, 0x1f, RZ ;  /* 0x0000001f1b007819 */ /* 0x001fe200000006ff */
[----:B------:R-:W-:Y:S03]  /*37fb0*/  BSSY B0, `(.L_x_13361) ;  /* 0x0000003000007945 */ /* 0x000fe60003800000 */
[----:B------:R-:W0:Y:S02]  /*37fc0*/  SYNCS.PHASECHK.TRANS64.TRYWAIT P0, [R17+URZ+0x32460], R0 ;  /* 0x03246000110075a7 */ /* 0x000e24000800017f */
[----:B0-----:R-:W-:Y:S05]  /*37fd0*/  @!P0 BRA `(.L_x_13362) ;  /* 0x0000006c009c8947 */ /* 0x001fea0003800000 */
.L_x_13564:
[----:B------:R-:W-:Y:S05]  /*37fe0*/  BSYNC B0 ;  /* 0x0000000000007941 */ /* 0x000fea0003800000 */
.L_x_13361:
[----:B------:R-:W0:Y:S01]  /*37ff0*/  LDL.LU R3, [R1+0x484] ;  /* 0x0004840001037983 */ /* 0x000e220000300800 */
[----:B------:R-:W-:Y:S01]  /*38000*/  ULDC.64 UR4, c[0x0][0x328] ;  /* 0x0000ca0000047ab9 */ /* 0x000fe20000000a00 */
[----:B------:R-:W-:Y:S02]  /*38010*/  ULDC.64 UR6, c[0x0][0x318] ;  /* 0x0000c60000067ab9 */ /* 0x000fe40000000a00 */
[----:B------:R-:W3:Y:S04]  /*38020*/  LDL.LU R2, [R1+0x448] ;  /* 0x0004480001027983 */ /* 0x000ee80000300800 */
[----:B------:R-:W4:Y:S04]  /*38030*/  LDL.LU R7, [R1+0x488] ;  /* 0x0004880001077983 */ /* 0x000f280000300800 */
[----:B--2---:R-:W2:Y:S04]  /*38040*/  LDL.LU R6, [R1+0x444] ;  /* 0x0004440001067983 */ /* 0x004ea80000300800 */
[----:B------:R-:W5:Y:S01]  /*38050*/  LDL.LU R4, [R1+0x49c] ;  /* 0x00049c0001047983 */ /* 0x000f620000300800 */
[----:B------:R-:W-:-:S02]  /*38060*/  LOP3.LUT P3, RZ, R22, 0x10, RZ, 0xc0, !PT ;  /* 0x0000001016ff7812 */ /* 0x000fc4000786c0ff */
[C---:B------:R-:W-:Y:S02]  /*38070*/  LOP3.LUT P2, RZ, R22.reuse, 0x8, RZ, 0xc0, !PT ;  /* 0x0000000816ff7812 */ /* 0x040fe4000784c0ff */
[C---:B------:R-:W-:Y:S02]  /*38080*/  LOP3.LUT P1, RZ, R22.reuse, 0x4, RZ, 0xc0, !PT ;  /* 0x0000000416ff7812 */ /* 0x040fe4000782c0ff */
[----:B------:R-:W-:Y:S01]  /*38090*/  LOP3.LUT P4, RZ, R22, 0x1, RZ, 0xc0, !PT ;  /* 0x0000000116ff7812 */ /* 0x000fe2000788c0ff */
[----:B0-----:R-:W-:-:S04]  /*380a0*/  IMAD R0, R3, UR4, RZ ;  /* 0x0000000403007c24 */ /* 0x001fc8000f8e02ff */
[C---:B---3--:R-:W-:Y:S02]  /*380b0*/  IMAD R5, R2.reuse, UR5, R0 ;  /* 0x0000000502057c24 */ /* 0x048fe4000f8e0200 */
[----:B------:R-:W-:Y:S01]  /*380c0*/  IMAD.WIDE.U32 R2, R2, UR4, RZ ;  /* 0x0000000402027c25 */ /* 0x000fe2000f8e00ff */
[----:B------:R-:W-:-:S03]  /*380d0*/  ULDC.64 UR4, c[0x0][0x338] ;  /* 0x0000ce0000047ab9 */ /* 0x000fc60000000a00 */
[----:B------:R-:W-:Y:S02]  /*380e0*/  IMAD.IADD R3, R3, 0x1, R5 ;  /* 0x0000000103037824 */ /* 0x000fe400078e0205 */
[----:B----4-:R-:W-:Y:S01]  /*380f0*/  IMAD R0, R7, UR4, RZ ;  /* 0x0000000407007c24 */ /* 0x010fe2000f8e02ff */
[----:B------:R-:W-:Y:S01]  /*38100*/  SEL R7, RZ, 0x8, P1 ;  /* 0x00000008ff077807 */ /* 0x000fe20000800000 */
[----:B--2---:R-:W-:-:S04]  /*38110*/  IMAD.WIDE.U32 R2, R6, UR4, R2 ;  /* 0x0000000406027c25 */ /* 0x004fc8000f8e0002 */
[----:B------:R-:W-:Y:S01]  /*38120*/  IMAD R5, R6, UR5, R0 ;  /* 0x0000000506057c24 */ /* 0x000fe2000f8e0200 */
[----:B------:R-:W-:Y:S01]  /*38130*/  ULDC.64 UR4, c[0x0][0x330] ;  /* 0x0000cc0000047ab9 */ /* 0x000fe20000000a00 */
[----:B------:R-:W-:-:S03]  /*38140*/  SEL R0, RZ, 0x2, P3 ;  /* 0x00000002ff007807 */ /* 0x000fc60001800000 */
[----:B------:R-:W-:-:S03]  /*38150*/  IADD3 R3, R3, R5, RZ ;  /* 0x0000000503037210 */ /* 0x000fc60007ffe0ff */
[----:B------:R-:W-:Y:S01]  /*38160*/  IMAD.WIDE.U32 R2, R18, UR4, R2 ;  /* 0x0000000412027c25 */ /* 0x000fe2000f8e0002 */
[----:B------:R-:W-:-:S03]  /*38170*/  UMOV UR4, 0xffffffff ;  /* 0xffffffff00047882 */ /* 0x000fc60000000000 */
[----:B------:R-:W-:Y:S01]  /*38180*/  IMAD R3, R18, UR5, R3 ;  /* 0x0000000512037c24 */ /* 0x000fe2000f8e0203 */
[----:B------:R-:W-:-:S04]  /*38190*/  LEA R5, P0, R2, UR6, 0x1 ;  /* 0x0000000602057c11 */ /* 0x000fc8000f8008ff */
[----:B------:R-:W-:Y:S02]  /*381a0*/  LEA.HI.X R6, R2, UR7, R3, 0x1, P0 ;  /* 0x0000000702067c11 */ /* 0x000fe400080f0c03 */
[----:B------:R-:W-:-:S04]  /*381b0*/  SEL R3, RZ, 0x4, P2 ;  /* 0x00000004ff037807 */ /* 0x000fc80001000000 */
[----:B-----5:R-:W-:Y:S01]  /*381c0*/  IADD3 R0, R3, R0, R4 ;  /* 0x0000000003007210 */ /* 0x020fe20007ffe004 */
        /* <DEDUP_REMOVED lines=73> */
.L_x_13578:
        /* <DEDUP_REMOVED lines=15> */
.L_x_13364:
        /* <DEDUP_REMOVED lines=11> */
.L_x_13365:
[----:B------:R-:W2:Y:S01]  /*38800*/  LDL.LU R2, [R1+0x47c] ;  /* 0x00047c0001027983 */ /* 0x000ea20000300800 */
[----:B------:R0:W-:Y:S01]  /*38810*/  SYNCS.ARRIVE.TRANS64.A1T0 RZ, [R17+URZ+0x32450], RZ ;  /* 0x032450ff11ff79a7 */ /* 0x0001e2000810003f */
[----:B------:R-:W-:Y:S01]  /*38820*/  BSSY B0, `(.L_x_13366) ;  /* 0x00000dc000007945 */ /* 0x000fe20003800000 */
[----:B--2---:R-:W-:-:S05]  /*38830*/  VIADD R10, R2, 0xfffffffe ;  /* 0xfffffffe020a7836 */ /* 0x004fca0000000000 */
[----:B------:R-:W-:-:S13]  /*38840*/  ISETP.GE.AND P0, PT, R10, R32, PT ;  /* 0x000000200a00720c */ /* 0x000fda0003f06270 */
[----:B0-----:R-:W-:Y:S05]  /*38850*/  @!P0 BRA `(.L_x_13367) ;  /* 0x0000000c00608947 */ /* 0x001fea0003800000 */
.L_x_13380:
        /* <DEDUP_REMOVED lines=24> */
[----:B------:R-:W-:Y:S01]  /*389e0*/  IMAD.MOV.U32 R4, RZ, RZ, RZ ;  /* 0x000000ffff047224 */ /* 0x000fe200078e00ff */
[----:B------:R-:W-:Y:S02]  /*389f0*/  @!P1 IADD3 R5, R5, R3, RZ ;  /* 0x0000000305059210 */ /* 0x000fe40007ffe0ff */
[----:B---3--:R-:W-:Y:S01]  /*38a00*/  @!P1 LEA R6, P0, R2, R6, 0x2 ;  /* 0x0000000602069211 */ /* 0x008fe200078010ff */
[----:B------:R-:W-:-:S03]  /*38a10*/  IMAD.U32 R12, RZ, RZ, UR40 ;  /* 0x00000028ff0c7e24 */ /* 0x000fc6000f8e00ff */
[----:B------:R-:W-:Y:S02]  /*38a20*/  @!P1 LEA.HI.X R7, R2, R7, R5, 0x2, P0 ;  /* 0x0000000702079211 */ /* 0x000fe400000f1405 */
[----:B------:R-:W-:-:S03]  /*38a30*/  ISETP.NE.AND P0, PT, R25, 0x2, PT ;  /* 0x000000021900780c */ /* 0x000fc60003f05270 */
[----:B------:R0:W5:Y:S01]  /*38a40*/  @!P1 LDG.E R4, desc[UR44][R6.64] ;  /* 0x0000002c06049981 */ /* 0x000162000c1e1900 */
[----:B------:R-:W-:Y:S01]  /*38a50*/  ISETP.NE.AND P1, PT, R12, 0x3, PT ;  /* 0x000000030c00780c */ /* 0x000fe20003f25270 */
[----:B------:R-:W-:Y:S01]  /*38a60*/  IMAD.MOV.U32 R3, RZ, RZ, R10 ;  /* 0x000000ffff037224 */ /* 0x000fe200078e000a */
[----:B------:R-:W-:Y:S01]  /*38a70*/  SEL R2, RZ, 0x1, P0 ;  /* 0x00000001ff027807 */ /* 0x000fe20000000000 */
[----:B------:R-:W-:Y:S01]  /*38a80*/  IMAD.MOV R5, RZ, RZ, -R11 ;  /* 0x000000ffff057224 */ /* 0x000fe200078e0a0b */
[----:B------:R-:W-:Y:S05]  /*38a90*/  YIELD ;  /* 0x0000000000007946 */ /* 0x000fea0003800000 */
[----:B------:R-:W-:Y:S01]  /*38aa0*/  SEL R25, R25, RZ, P0 ;  /* 0x000000ff19197207 */ /* 0x000fe20000000000 */
[----:B------:R-:W-:Y:S01]  /*38ab0*/  IMAD R5, R8, R5, R9 ;  /* 0x0000000508057224 */ /* 0x000fe200078e0209 */
[----:B------:R-:W-:Y:S01]  /*38ac0*/  LOP3.LUT R27, R27, R2, RZ, 0x3c, !PT ;  /* 0x000000021b1b7212 */ /* 0x000fe200078e3cff */
[----:B------:R-:W-:Y:S01]  /*38ad0*/  VIADD R10, R10, 0xffffffff ;  /* 0xffffffff0a0a7836 */ /* 0x000fe20000000000 */
[----:B------:R-:W-:Y:S01]  /*38ae0*/  ISETP.GT.AND P2, PT, R3, R32, PT ;  /* 0x000000200300720c */ /* 0x000fe20003f44270 */
[----:B0-----:R-:W-:-:S12]  /*38af0*/  @!P1 BRA `(.L_x_13368) ;  /* 0x0000000000049947 */ /* 0x001fd80003800000 */
[----:B------:R-:W-:Y:S01]  /*38b00*/  BPT.TRAP 0x1 ;  /* 0x000000040000795c */ /* 0x000fe20000300000 */
.L_x_13368:
[----:B------:R-:W-:Y:S01]  /*38b10*/  IMAD R6, R25, 0x8, R23 ;  /* 0x0000000819067824 */ /* 0x000fe200078e0217 */
[----:B------:R-:W-:Y:S01]  /*38b20*/  SHF.L.U32 R21, R27, 0x1f, RZ ;  /* 0x0000001f1b157819 */ /* 0x000fe200000006ff */
[----:B------:R-:W-:Y:S01]  /*38b30*/  BSSY B1, `(.L_x_13369) ;  /* 0x0000004000017945 */ /* 0x000fe20003800000 */
[----:B------:R-:W-:Y:S02]  /*38b40*/  SHF.R.S32.HI R17, RZ, 0x1f, R5 ;  /* 0x0000001fff117819 */ /* 0x000fe40000011405 */
[----:B------:R-:W0:Y:S02]  /*38b50*/  SYNCS.PHASECHK.TRANS64.TRYWAIT P0, [R6+URZ+0x32440], R21 ;  /* 0x03244015060075a7 */ /* 0x000e24000800017f */
[----:B0-----:R-:W-:Y:S05]  /*38b60*/  @!P0 BRA `(.L_x_13370) ;  /* 0x0000006c000c8947 */ /* 0x001fea0003800000 */
.L_x_13579:
[----:B------:R-:W-:Y:S05]  /*38b70*/  BSYNC B1 ;  /* 0x0000000000017941 */ /* 0x000fea0003800000 */
.L_x_13369:
        /* <DEDUP_REMOVED lines=50> */
.L_x_13593:
        /* <DEDUP_REMOVED lines=8> */
.L_x_13372:
[----:B------:R-:W-:Y:S02]  /*38f20*/  PLOP3.LUT P1, PT, P1, P0, PT, 0xa2, 0x0 ;  /* 0x000000000000781c */ /* 0x000fe40000f21472 */
[----:B------:R-:W-:-:S08]  /*38f30*/  @P0 R2UR P1, UR4, R6 ;  /* 0x00000000060402ca */ /* 0x000fd00000020000 */
[----:B------:R-:W-:-:S05]  /*38f40*/  @P0 PLOP3.LUT P0, PT, P1, PT, PT, 0x80, 0x0 ;  /* 0x000000000000081c */ /* 0x000fca0000f0f070 */
[----:B------:R-:W-:Y:S01]  /*38f50*/  @!P1 SYNCS.ARRIVE.TRANS64.RED.A0T1 RZ, [UR4+0x32430], RZ ;  /* 0x032430ffffff99a7 */ /* 0x000fe20008200404 */
[----:B------:R-:W-:Y:S07]  /*38f60*/  @!P1 ARRIVES.LDGSTSBAR.64.TRANSCNT [UR4+0x32430] ;  /* 0x03243000ff0099b0 */ /* 0x000fee0008000a84 */
[----:B------:R-:W-:Y:S05]  /*38f70*/  @P0 BRA.U.ANY `(.L_x_13372) ;  /* 0xfffffffd00e80947 */ /* 0x000fea000393ffff */
[----:B------:R-:W-:Y:S01]  /*38f80*/  NOP ;  /* 0x0000000000007918 */ /* 0x000fe20000000000 */
[----:B--2---:R-:W-:-:S04]  /*38f90*/  MOV R2, UR40 ;  /* 0x0000002800027c02 */ /* 0x004fc80008000f00 */
[----:B------:R-:W-:-:S13]  /*38fa0*/  ISETP.NE.AND P3, PT, R2, 0x3, PT ;  /* 0x000000030200780c */ /* 0x000fda0003f65270 */
[----:B------:R-:W-:Y:S05]  /*38fb0*/  @!P3 BRA `(.L_x_13373) ;  /* 0x000000000004b947 */ /* 0x000fea0003800000 */
[----:B------:R-:W-:Y:S01]  /*38fc0*/  BPT.TRAP 0x1 ;  /* 0x000000040000795c */ /* 0x000fe20000300000 */
.L_x_13373:
[----:B------:R2:W-:Y:S01]  /*38fd0*/  SYNCS.ARRIVE.TRANS64.A1T0 RZ, [R6+URZ+0x32430], RZ ;  /* 0x032430ff06ff79a7 */ /* 0x0005e2000810003f */
[----:B------:R-:W-:Y:S05]  /*38fe0*/  @!P3 BRA `(.L_x_13374) ;  /* 0x000000000004b947 */ /* 0x000fea0003800000 */
[----:B------:R-:W-:Y:S01]  /*38ff0*/  BPT.TRAP 0x1 ;  /* 0x000000040000795c */ /* 0x000fe20000300000 */
.L_x_13374:
[----:B------:R-:W3:Y:S01]  /*39000*/  SYNCS.PHASECHK.TRANS64.TRYWAIT P0, [R6+URZ+0x32460], R21 ;  /* 0x03246015060075a7 */ /* 0x000ee2000800017f */
[----:B------:R-:W-:Y:S04]  /*39010*/  BSSY B1, `(.L_x_13375) ;  /* 0x0000002000017945 */ /* 0x000fe80003800000 */
[----:B---3--:R-:W-:Y:S05]  /*39020*/  @!P0 BRA `(.L_x_13376) ;  /* 0x0000006c00948947 */ /* 0x008fea0003800000 */
.L_x_13594:
[----:B------:R-:W-:Y:S05]  /*39030*/  BSYNC B1 ;  /* 0x0000000000017941 */ /* 0x000fea0003800000 */
.L_x_13375:
[----:B------:R-:W-:Y:S01]  /*39040*/  ULDC.64 UR4, c[0x0][0x328] ;  /* 0x0000ca0000047ab9 */ /* 0x000fe20000000a00 */
[----:B------:R-:W-:Y:S01]  /*39050*/  ULDC.64 UR6, c[0x0][0x318] ;  /* 0x0000c60000067ab9 */ /* 0x000fe20000000a00 */
[----:B------:R-:W-:Y:S01]  /*39060*/  IMAD R2, R17, UR4, RZ ;  /* 0x0000000411027c24 */ /* 0x000fe2000f8e02ff */
[C---:B------:R-:W-:Y:S01]  /*39070*/  LOP3.LUT P5, RZ, R22.reuse, 0x1, RZ, 0xc0, !PT ;  /* 0x0000000116ff7812 */ /* 0x040fe200078ac0ff */
[----:B-1----:R-:W-:Y:S01]  /*39080*/  IMAD R8, R25, 0x6000, R30 ;  /* 0x0000600019087824 */ /* 0x002fe200078e021e */
[C---:B------:R-:W-:Y:S01]  /*39090*/  LOP3.LUT P4, RZ, R22.reuse, 0x10, RZ, 0xc0, !PT ;  /* 0x0000001016ff7812 */ /* 0x040fe2000788c0ff */
[C---:B------:R-:W-:Y:S01]  /*390a0*/  IMAD R7, R5.reuse, UR5, R2 ;  /* 0x0000000505077c24 */ /* 0x040fe2000f8e0202 */
[C---:B------:R-:W-:Y:S01]  /*390b0*/  LOP3.LUT P3, RZ, R22.reuse, 0x8, RZ, 0xc0, !PT ;  /* 0x0000000816ff7812 */ /* 0x040fe2000786c0ff */
        /* <DEDUP_REMOVED lines=28> */
[----:B------:R-:W4:Y:S02]  /*39280*/  SHFL.IDX PT, R14, R7, 0x2, 0x181f ;  /* 0x00581f00070e7f89 */ /* 0x000f2400000e0000 */
[----:B------:R-:W-:-:S05]  /*39290*/  IMAD.X R5, RZ, RZ, R5, P0 ;  /* 0x000000ffff057224 */ /* 0x000fca00000e0605 */
[----:B------:R-:W-:Y:S04]  /*392a0*/  LDGSTS.E.BYPASS.LTC128B.128 [R8+0xc00], desc[UR44][R4.64], !P5 ;  /* 0x00c0000004087fae */ /* 0x000fe8000e901d6c */
[----:B------:R-:W-:Y:S04]  /*392b0*/  LDGSTS.E.BYPASS.LTC128B.128 [R8+0x3c00], desc[UR44][R4.64+0x80], !P4 ;  /* 0x03c0008004087fae */ /* 0x000fe8000e101d6c */
[----:B------:R-:W-:Y:S04]  /*392c0*/  LDGSTS.E.BYPASS.LTC128B.128 [R8+0x6c00], desc[UR44][R4.64+0x100], !P3 ;  /* 0x06c0010004087fae */ /* 0x000fe8000d901d6c */
[----:B------:R1:W-:Y:S01]  /*392d0*/  LDGSTS.E.BYPASS.LTC128B.128 [R8+0x9c00], desc[UR44][R4.64+0x180], !P1 ;  /* 0x09c0018004087fae */ /* 0x0003e2000c901d6c */
[----:B----4-:R-:W-:-:S03]  /*392e0*/  IADD3 R2, P0, R14, R0, RZ ;  /* 0x000000000e027210 */ /* 0x010fc60007f1e0ff */
[----:B------:R-:W4:Y:S02]  /*392f0*/  SHFL.IDX PT, R14, R7, 0x3, 0x181f ;  /* 0x00781f00070e7f89 */ /* 0x000f2400000e0000 */
[----:B------:R-:W-:Y:S02]  /*39300*/  IMAD.X R3, RZ, RZ, R17, P0 ;  /* 0x000000ffff037224 */ /* 0x000fe400000e0611 */
[----:B------:R-:W-:Y:S04]  /*39310*/  SHFL.IDX PT, R17, R9, 0x4, 0x181f ;  /* 0x00981f0009117f89 */ /* 0x000fe800000e0000 */
[----:B-1----:R-:W1:Y:S04]  /*39320*/  SHFL.IDX PT, R5, R9, 0x3, 0x181f ;  /* 0x00781f0009057f89 */ /* 0x002e6800000e0000 */
        /* <DEDUP_REMOVED lines=19> */
.L_x_13608:
        /* <DEDUP_REMOVED lines=11> */
.L_x_13378:
        /* <DEDUP_REMOVED lines=11> */
.L_x_13379:
[----:B------:R0:W-:Y:S01]  /*395c0*/  SYNCS.ARRIVE.TRANS64.A1T0 RZ, [R6+URZ+0x32450], RZ ;  /* 0x032450ff06ff79a7 */ /* 0x0001e2000810003f */
[----:B------:R-:W-:Y:S05]  /*395d0*/  @P2 BRA `(.L_x_13380) ;  /* 0xfffffff000a02947 */ /* 0x000fea000383ffff */
.L_x_13367:
[----:B------:R-:W-:Y:S05]  /*395e0*/  BSYNC B0 ;  /* 0x0000000000007941 */ /* 0x000fea0003800000 */
.L_x_13366:
        /* <DEDUP_REMOVED lines=20> */
.L_x_13382:
[----:B------:R-:W-:Y:S05]  /*39730*/  BSYNC B0 ;  /* 0x0000000000007941 */ /* 0x000fea0003800000 */
.L_x_13381:
[----:B------:R-:W-:Y:S02]  /*39740*/  LOP3.LUT R27, R27, R0, RZ, 0x3c, !PT ;  /* 0x000000001b1b7212 */ /* 0x000fe400078e3cff */
[----:B------:R-:W-:-:S07]  /*39750*/  SEL R25, R25, RZ, P0 ;  /* 0x000000ff19197207 */ /* 0x000fce0000000000 */
.L_x_13335:
[----:B------:R-:W-:Y:S05]  /*39760*/  BSYNC B7 ;  /* 0x0000000000077941 */ /* 0x000fea0003800000 */
.L_x_13333:
        /* <DEDUP_REMOVED lines=8> */
[----:B------:R4:W0:Y:S01]  /*397f0*/  LDS.128 R16, [R23+0x324d0] ;  /* 0x0324d00017107984 */ /* 0x0008220000000c00 */
[----:B------:R-:W-:Y:S06]  /*39800*/  BAR.ARV 0x4, 0x180 ;  /* 0x0106000000007b1d */ /* 0x000fec0000002000 */
[----:B------:R-:W-:Y:S05]  /*39810*/  BRA `(.L_x_13384) ;  /* 0x0000000c00d47947 */ /* 0x000fea0003800000 */
.L_x_13383:
        /* <DEDUP_REMOVED lines=9> */
[----:B------:R-:W5:Y:S01]  /*398b0*/  @!P1 LDC.64 R4, c[0x0][0xd78] ;  /* 0x00035e00ff049b82 */ /* 0x000f620000000a00 */
[----:B----4-:R-:W-:-:S05]  /*398c0*/  @!P1 IMAD.WIDE R2, R7, 0x4, R2 ;  /* 0x0000000407029825 */ /* 0x010fca00078e0202 */
[----:B0123--:R5:W2:Y:S02]  /*398d0*/  @!P1 LDG.E R6, desc[UR44][R2.64] ;  /* 0x0000002c02069981 */ /* 0x00faa4000c1e1900 */
[----:B-----5:R-:W-:-:S05]  /*398e0*/  @!P1 IMAD.WIDE R2, R7, 0x4, R4 ;  /* 0x0000000407029825 */ /* 0x020fca00078e0204 */
        /* <DEDUP_REMOVED lines=30> */
.L_x_13618:
[----:B------:R-:W-:Y:S02]  /*39ad0*/  ULDC UR4, c[0x0][0xd38] ;  /* 0x00034e0000047ab9 */ /* 0x000fe40000000800 */
[----:B------:R-:W-:-:S04]  /*39ae0*/  IMAD.U32 R5, RZ, RZ, UR4 ;  /* 0x00000004ff057e24 */ /* 0x000fc8000f8e00ff */
[----:B-1----:R-:W-:-:S04]  /*39af0*/  IMAD R14, R14, R5, RZ ;  /* 0x000000050e0e7224 */ /* 0x002fc800078e02ff */
[----:B------:R-:W-:-:S05]  /*39b00*/  IMAD.IADD R7, R7, 0x1, R14 ;  /* 0x0000000107077824 */ /* 0x000fca00078e020e */
[----:B------:R-:W-:-:S13]  /*39b10*/  ISETP.GT.AND P6, PT, R7, R0, PT ;  /* 0x000000000700720c */ /* 0x000fda0003fc4270 */
[----:B------:R-:W-:Y:S05]  /*39b20*/  @P6 BRA `(.L_x_13386) ;  /* 0x0000000000a46947 */ /* 0x000fea0003800000 */
.L_x_13389:
        /* <DEDUP_REMOVED lines=35> */
.L_x_13626:
[----:B------:R-:W-:Y:S02]  /*39d60*/  ULDC UR4, c[0x0][0xd38] ;  /* 0x00034e0000047ab9 */ /* 0x000fe40000000800 */
[----:B------:R-:W-:-:S04]  /*39d70*/  IMAD.U32 R5, RZ, RZ, UR4 ;  /* 0x00000004ff057e24 */ /* 0x000fc8000f8e00ff */
[----:B-1----:R-:W-:-:S04]  /*39d80*/  IMAD R14, R14, R5, RZ ;  /* 0x000000050e0e7224 */ /* 0x002fc800078e02ff */
[----:B------:R-:W-:-:S05]  /*39d90*/  IMAD.IADD R7, R14, 0x1, R7 ;  /* 0x000000010e077824 */ /* 0x000fca00078e0207 */
[----:B------:R-:W-:-:S13]  /*39da0*/  ISETP.GT.AND P6, PT, R7, R0, PT ;  /* 0x000000000700720c */ /* 0x000fda0003fc4270 */
[----:B------:R-:W-:Y:S05]  /*39db0*/  @!P6 BRA `(.L_x_13389) ;  /* 0xfffffffc005ce947 */ /* 0x000fea000383ffff */
.L_x_13386:
        /* <DEDUP_REMOVED lines=10> */
.L_x_13631:
[----:B------:R-:W-:-:S13]  /*39e60*/  ISETP.NE.AND P0, PT, R3, RZ, PT ;  /* 0x000000ff0300720c */ /* 0x000fda0003f05270 */
[----:B------:R-:W-:Y:S05]  /*39e70*/  @!P0 BRA `(.L_x_13391) ;  /* 0x0000000000108947 */ /* 0x000fea0003800000 */
[----:B------:R-:W-:Y:S01]  /*39e80*/  UMOV UR4, 0xffffffff ;  /* 0xffffffff00047882 */ /* 0x000fe20000000000 */
[----:B-1----:R-:W-:Y:S02]  /*39e90*/  VIADD R12, R12, 0xffffffff ;  /* 0xffffffff0c0c7836 */ /* 0x002fe40000000000 */
[----:B------:R-:W-:Y:S05]  /*39ea0*/  BRA.DIV UR4, `(.L_x_13392) ;  /* 0x0000007204207947 */ /* 0x000fea000b800000 */
[----:B------:R4:W1:Y:S02]  /*39eb0*/  SHFL.IDX PT, R6, R2, R12, 0x1f ;  /* 0x00001f0c02067589 */ /* 0x00086400000e0000 */
.L_x_13391:
        /* <DEDUP_REMOVED lines=59> */
.L_x_13393:
        /* <DEDUP_REMOVED lines=60> */
.L_x_13394:
[----:B------:R-:W-:-:S05]  /*3a630*/  LOP3.LUT R2, RZ, R2, RZ, 0x33, !PT ;  /* 0x00000002ff027212 */ /* 0x000fca00078e33ff */
[----:B------:R-:W-:Y:S01]  /*3a640*/  IMAD.IADD R17, R17, 0x1, R2 ;  /* 0x0000000111117824 */ /* 0x000fe200078e0202 */
[----:B------:R-:W-:Y:S06]  /*3a650*/  BRA `(.L_x_13395) ;  /* 0x00000000001c7947 */ /* 0x000fec0003800000 */
.L_x_13387:
[----:B------:R-:W-:Y:S01]  /*3a660*/  UMOV UR4, URZ ;  /* 0x0000003f00047c82 */ /* 0x000fe20008000000 */
[----:B------:R-:W-:Y:S01]  /*3a670*/  UMOV UR5, URZ ;  /* 0x0000003f00057c82 */ /* 0x000fe20008000000 */
[----:B------:R-:W-:Y:S01]  /*3a680*/  ULDC UR6, c[0x0][0xd3c] ;  /* 0x00034f0000067ab9 */ /* 0x000fe20000000800 */
[----:B------:R-:W-:Y:S02]  /*3a690*/  IMAD.MOV.U32 R16, RZ, RZ, R0 ;  /* 0x000000ffff107224 */ /* 0x000fe400078e0000 */
[----:B------:R-:W-:Y:S02]  /*3a6a0*/  IMAD.U32 R17, RZ, RZ, UR4 ;  /* 0x00000004ff117e24 */ /* 0x000fe4000f8e00ff */
[----:B------:R-:W-:Y:S02]  /*3a6b0*/  IMAD.U32 R18, RZ, RZ, UR5 ;  /* 0x00000005ff127e24 */ /* 0x000fe4000f8e00ff */
[----:B------:R-:W-:-:S07]  /*3a6c0*/  IMAD.U32 R19, RZ, RZ, UR6 ;  /* 0x00000006ff137e24 */ /* 0x000fce000f8e00ff */
.L_x_13395:
        /* <DEDUP_REMOVED lines=10> */
.L_x_13384:
[----:B------:R-:W-:Y:S02]  /*3a770*/  ULDC UR4, c[0x0][0xd3c] ;  /* 0x00034f0000047ab9 */ /* 0x000fe40000000800 */
[----:B0-----:R-:W-:-:S13]  /*3a780*/  ISETP.GE.AND P0, PT, R19, UR4, PT ;  /* 0x0000000413007c0c */ /* 0x001fda000bf06270 */
[----:B------:R-:W-:Y:S05]  /*3a790*/  @!P0 BRA `(.L_x_13396) ;  /* 0xffffff8800788947 */ /* 0x000fea000383ffff */
[----:B------:R-:W-:Y:S05]  /*3a7a0*/  BSYNC B8 ;  /* 0x0000000000087941 */ /* 0x000fea0003800000 */
.L_x_13271:
[----:B-1----:R-:W5:Y:S01]  /*3a7b0*/  LDL.LU R0, [R1+0x480] ;  /* 0x0004800001007983 */ /* 0x002f620000300800 */
[----:B------:R-:W-:Y:S01]  /*3a7c0*/  BSSY B0, `(.L_x_13397) ;  /* 0x000000b000007945 */ /* 0x000fe20003800000 */
[----:B------:R-:W0:Y:S01]  /*3a7d0*/  S2R R5, SR_CgaCtaId ;  /* 0x0000000000057919 */ /* 0x000e220000008800 */
[----:B-----5:R-:W-:-:S04]  /*3a7e0*/  IADD3 R0, R0, 0x1, RZ ;  /* 0x0000000100007810 */ /* 0x020fc80007ffe0ff */
        /* <DEDUP_REMOVED lines=8> */
.L_x_13634:
[----:B------:R-:W-:Y:S05]  /*3a870*/  BSYNC B0 ;  /* 0x0000000000007941 */ /* 0x000fea0003800000 */
.L_x_13397:
[----:B------:R-:W-:-:S03]  /*3a880*/  UMOV UR4, 0xffffffff ;  /* 0xffffffff00047882 */ /* 0x000fc60000000000 */
[----:B------:R-:W-:Y:S05]  /*3a890*/  BRA.DIV UR4, `(.L_x_13399) ;  /* 0x0000006604e07947 */ /* 0x000fea000b800000 */
[----:B0-----:R-:W0:Y:S02]  /*3a8a0*/  S2R R0, SR_TID.X ;  /* 0x0000000000007919 */ /* 0x001e240000002100 */
[----:B0-----:R-:W-:-:S04]  /*3a8b0*/  SHF.R.U32.HI R0, RZ, 0x5, R0 ;  /* 0x00000005ff007819 */ /* 0x001fc80000011600 */
[----:B------:R-:W-:-:S05]  /*3a8c0*/  LOP3.LUT R0, R0, 0x3, RZ, 0xc0, !PT ;  /* 0x0000000300007812 */ /* 0x000fca00078ec0ff */
[----:B------:R0:W1:Y:S02]  /*3a8d0*/  SHFL.IDX PT, R14, R0, RZ, 0x1f ;  /* 0x00001fff000e7589 */ /* 0x00006400000e0000 */
.L_x_13637:
[----:B-1----:R-:W-:-:S13]  /*3a8e0*/  ISETP.NE.AND P0, PT, R14, RZ, PT ;  /* 0x000000ff0e00720c */ /* 0x002fda0003f05270 */
[----:B------:R-:W-:Y:S05]  /*3a8f0*/  @P0 BRA `(.L_x_13018) ;  /* 0x0000000000880947 */ /* 0x000fea0003800000 */
[----:B------:R-:W-:-:S03]  /*3a900*/  UMOV UR4, 0xffffffff ;  /* 0xffffffff00047882 */ /* 0x000fc60000000000 */
[----:B------:R-:W-:Y:S05]  /*3a910*/  BRA.DIV UR4, `(.L_x_13400) ;  /* 0x0000006604f47947 */ /* 0x000fea000b800000 */
[----:B------:R-:W-:-:S13]  /*3a920*/  ELECT P6, URZ, PT ;  /* 0x00000000003f782f */ /* 0x000fda00038c0000 */
.L_x_13640:
[----:B------:R-:W-:Y:S05]  /*3a930*/  @!P6 BRA `(.L_x_13018) ;  /* 0x000000000078e947 */ /* 0x000fea0003800000 */
[----:B------:R-:W-:-:S06]  /*3a940*/  ULOP3.LUT UR4, UR38, 0x2, URZ, 0xfc, !UPT ;  /* 0x0000000226047892 */ /* 0x000fcc000f8efc3f */
[----:B0-----:R-:W-:-:S05]  /*3a950*/  IMAD.U32 R0, RZ, RZ, UR4 ;  /* 0x00000004ff007e24 */ /* 0x001fca000f8e00ff */
[----:B------:R-:W-:-:S13]  /*3a960*/  ISETP.NE.AND P0, PT, R0, 0x3, PT ;  /* 0x000000030000780c */ /* 0x000fda0003f05270 */
[----:B------:R-:W-:Y:S05]  /*3a970*/  @!P0 BRA `(.L_x_13401) ;  /* 0x0000000000048947 */ /* 0x000fea0003800000 */
[----:B------:R-:W-:Y:S01]  /*3a980*/  BPT.TRAP 0x1 ;  /* 0x000000040000795c */ /* 0x000fe20000300000 */
.L_x_13401:
[----:B------:R-:W-:Y:S01]  /*3a990*/  IMAD R3, R25, 0x8, R5 ;  /* 0x0000000819037824 */ /* 0x000fe200078e0205 */
[----:B------:R-:W-:Y:S01]  /*3a9a0*/  SHF.L.U32 R2, R27, 0x1f, RZ ;  /* 0x0000001f1b027819 */ /* 0x000fe200000006ff */
[----:B------:R-:W-:-:S03]  /*3a9b0*/  VIADD R25, R25, 0x1 ;  /* 0x0000000119197836 */ /* 0x000fc60000000000 */
[----:B------:R-:W0:Y:S02]  /*3a9c0*/  SYNCS.PHASECHK.TRANS64.TRYWAIT P1, [R3+URZ+0x32440], R2 ;  /* 0x03244002030075a7 */ /* 0x000e24000802017f */
[----:B------:R-:W-:-:S04]  /*3a9d0*/  ISETP.NE.AND P2, PT, R25, 0x2, PT ;  /* 0x000000021900780c */ /* 0x000fc80003f45270 */
[----:B------:R-:W-:Y:S01]  /*3a9e0*/  SEL R0, RZ, 0x1, P2 ;  /* 0x00000001ff007807 */ /* 0x000fe20001000000 */
[----:B0-----:R-:W-:Y:S08]  /*3a9f0*/  @!P1 BRA `(.L_x_13402) ;  /* 0x0000006400dc9947 */ /* 0x001ff00003800000 */
.L_x_13641:
[----:B------:R-:W-:Y:S02]  /*3aa00*/  SEL R25, R25, RZ, P2 ;  /* 0x000000ff19197207 */ /* 0x000fe40001000000 */
[----:B------:R-:W-:Y:S01]  /*3aa10*/  LOP3.LUT R0, R27, R0, RZ, 0x3c, !PT ;  /* 0x000000001b007212 */ /* 0x000fe200078e3cff */
[----:B------:R-:W-:Y:S06]  /*3aa20*/  @!P0 BRA `(.L_x_13403) ;  /* 0x0000000000048947 */ /* 0x000fec0003800000 */
[----:B------:R-:W-:Y:S01]  /*3aa30*/  BPT.TRAP 0x1 ;  /* 0x000000040000795c */ /* 0x000fe20000300000 */
.L_x_13403:
[----:B------:R-:W-:Y:S01]  /*3aa40*/  IMAD R25, R25, 0x8, R5 ;  /* 0x0000000819197824 */ /* 0x000fe200078e0205 */
[----:B------:R-:W-:-:S04]  /*3aa50*/  SHF.L.U32 R0, R0, 0x1f, RZ ;  /* 0x0000001f00007819 */ /* 0x000fc800000006ff */
[----:B------:R-:W1:Y:S02]  /*3aa60*/  SYNCS.PHASECHK.TRANS64.TRYWAIT P1, [R25+URZ+0x32440], R0 ;  /* 0x03244000190075a7 */ /* 0x000e64000802017f */
[----:B-1----:R-:W-:Y:S05]  /*3aa70*/  @!P1 BRA `(.L_x_13404) ;  /* 0x0000006400d09947 */ /* 0x002fea0003800000 */
.L_x_13642:
[----:B------:R-:W-:Y:S05]  /*3aa80*/  @!P0 BRA `(.L_x_13405) ;  /* 0x0000000000048947 */ /* 0x000fea0003800000 */
[----:B------:R-:W-:Y:S01]  /*3aa90*/  BPT.TRAP 0x1 ;  /* 0x000000040000795c */ /* 0x000fe20000300000 */
.L_x_13405:
[----:B------:R-:W5:Y:S02]  /*3aaa0*/  SYNCS.PHASECHK.TRANS64.TRYWAIT P1, [R3+URZ+0x32460], R2 ;  /* 0x03246002030075a7 */ /* 0x000f64000802017f */
[----:B-----5:R-:W-:Y:S05]  /*3aab0*/  @!P1 BRA `(.L_x_13406) ;  /* 0x0000006400d49947 */ /* 0x020fea0003800000 */
.L_x_13643:
[----:B------:R-:W-:Y:S05]  /*3aac0*/  @!P0 BRA `(.L_x_13407) ;  /* 0x0000000000048947 */ /* 0x000fea0003800000 */
[----:B------:R-:W-:Y:S01]  /*3aad0*/  BPT.TRAP 0x1 ;  /* 0x000000040000795c */ /* 0x000fe20000300000 */
.L_x_13407:
[----:B------:R0:W0:Y:S02]  /*3aae0*/  SYNCS.PHASECHK.TRANS64.TRYWAIT P0, [R25+URZ+0x32460], R0 ;  /* 0x03246000190075a7 */ /* 0x000024000800017f */
[----:B0-----:R-:W-:Y:S05]  /*3aaf0*/  @!P0 NANOSLEEP.SYNCS 0x989680 ;  /* 0x009896800000895d */ /* 0x001fea0003900000 */
[----:B------:R-:W0:Y:S02]  /*3ab00*/  @!P0 SYNCS.PHASECHK.TRANS64 P0, [R25+URZ+0x32460], R0 ;  /* 0x03246000190085a7 */ /* 0x000e24000800007f */
[----:B0-----:R-:W-:Y:S05]  /*3ab10*/  @!P0 BRA `(.L_x_13407) ;  /* 0xfffffffc00f08947 */ /* 0x001fea000383ffff */
.L_x_13018:
[----:B------:R-:W-:Y:S05]  /*3ab20*/  BSYNC B9 ;  /* 0x0000000000097941 */ /* 0x000fea0003800000 */
.L_x_13015:
[----:B------:R-:W-:Y:S05]  /*3ab30*/  EXIT ;  /* 0x000000000000794d */ /* 0x000fea0003800000 */
.L_x_13046:
[----:B0-----:R0:W1:Y:S02]  /*3ab40*/  SYNCS.PHASECHK.TRANS64.TRYWAIT P5, [R69+URZ+0x32490], R82 ;  /* 0x03249052450075a7 */ /* 0x00106400080a017f */
[----:B-1----:R-:W-:Y:S05]  /*3ab50*/  @!P5 NANOSLEEP.SYNCS 0x989680 ;  /* 0x009896800000d95d */ /* 0x002fea0003900000 */
[----:B------:R-:W1:Y:S02]  /*3ab60*/  @!P5 SYNCS.PHASECHK.TRANS64 P5, [R69+URZ+0x32490], R82 ;  /* 0x032490524500d5a7 */ /* 0x000e6400080a007f */
[----:B-1----:R-:W-:Y:S05]  /*3ab70*/  @!P5 BRA `(.L_x_13046) ;  /* 0xfffffffc00f0d947 */ /* 0x002fea000383ffff */
[----:B------:R-:W-:Y:S05]  /*3ab80*/  BRA `(.L_x_13408) ;  /* 0xfffffc8c004c7947 */ /* 0x000fea000383ffff */
.L_x_13047:
        /* <DEDUP_REMOVED lines=8> */
.L_x_13410:
[----:B------:R-:W-:Y:S05]  /*3ac10*/  BSYNC B1 ;  /* 0x0000000000017941 */ /* 0x000fea0003800000 */
.L_x_13409:
        /* <DEDUP_REMOVED lines=8> */
.L_x_13411:
[----:B------:R-:W-:Y:S05]  /*3aca0*/  BRA `(.L_x_13412) ;  /* 0xfffffc8c00187947 */ /* 0x000fea000383ffff */
.L_x_13056:
[----:B------:R-:W-:Y:S01]  /*3acb0*/  BSSY B1, `(.L_x_13413) ;  /* 0x0000008000017945 */ /* 0x000fe20003800000 */
[----:B------:R-:W-:Y:S01]  /*3acc0*/  IMAD.MOV.U32 R13, RZ, RZ, R80 ;  /* 0x000000ffff0d7224 */ /* 0x000fe200078e0050 */
[----:B0---4-:R-:W-:Y:S01]  /*3acd0*/  MOV R11, 0x1c1f ;  /* 0x00001c1f000b7802 */ /* 0x011fe20000000f00 */
[----:B------:R-:W-:Y:S02]  /*3ace0*/  IMAD.MOV.U32 R12, RZ, RZ, 0x1 ;  /* 0x00000001ff0c7424 */ /* 0x000fe400078e00ff */
[----:B------:R-:W-:-:S07]  /*3acf0*/  IMAD.MOV.U32 R15, RZ, RZ, -0x1 ;  /* 0xffffffffff0f7424 */ /* 0x000fce00078e00ff */
[----:B-123--:R-:W-:Y:S05]  /*3ad00*/  WARPSYNC.COLLECTIVE R15, `(.L_x_13414) ;  /* 0x000000000f087348 */ /* 0x00efea0003c00000 */
[----:B---3--:R0:W3:Y:S02]  /*3ad10*/  SHFL.IDX P6, R14, R13, R12, R11 ;  /* 0x0000000c0d0e7389 */ /* 0x0080e400000c000b */
[----:B0123--:R-:W-:Y:S01]  /*3ad20*/  ENDCOLLECTIVE ;  /* 0x000000000000791b */ /* 0x00ffe20003800000 */
.L_x_13414:
[----:B------:R-:W-:Y:S05]  /*3ad30*/  BSYNC B1 ;  /* 0x0000000000017941 */ /* 0x000fea0003800000 */
.L_x_13413:
        /* <DEDUP_REMOVED lines=8> */
.L_x_13415:
[----:B------:R-:W-:Y:S05]  /*3adc0*/  BRA `(.L_x_13416) ;  /* 0xfffffc9000907947 */ /* 0x000fea000383ffff */
.L_x_13068:
[----:B0-----:R0:W1:Y:S02]  /*3add0*/  SYNCS.PHASECHK.TRANS64.TRYWAIT P5, [R69+URZ+0x32490], R82 ;  /* 0x03249052450075a7 */ /* 0x00106400080a017f */
[----:B-1----:R-:W-:Y:S05]  /*3ade0*/  @!P5 NANOSLEEP.SYNCS 0x989680 ;  /* 0x009896800000d95d */ /* 0x002fea0003900000 */
[----:B------:R-:W1:Y:S02]  /*3adf0*/  @!P5 SYNCS.PHASECHK.TRANS64 P5, [R69+URZ+0x32490], R82 ;  /* 0x032490524500d5a7 */ /* 0x000e6400080a007f */
[----:B-1----:R-:W-:Y:S05]  /*3ae00*/  @!P5 BRA `(.L_x_13068) ;  /* 0xfffffffc00f0d947 */ /* 0x002fea000383ffff */
[----:B------:R-:W-:Y:S05]  /*3ae10*/  BRA `(.L_x_13417) ;  /* 0xfffffc9c00a47947 */ /* 0x000fea000383ffff */
.L_x_13069:
        /* <DEDUP_REMOVED lines=8> */
.L_x_13419:
[----:B------:R-:W-:Y:S05]  /*3aea0*/  BSYNC B1 ;  /* 0x0000000000017941 */ /* 0x000fea0003800000 */
.L_x_13418:
        /* <DEDUP_REMOVED lines=8> */
.L_x_13420:
[----:B------:R-:W-:Y:S01]  /*3af30*/  IMAD.MOV.U32 R72, RZ, RZ, R14 ;  /* 0x000000ffff487224 */ /* 0x000fe200078e000e */
[----:B------:R-:W-:Y:S06]  /*3af40*/  BRA `(.L_x_13421) ;  /* 0xfffffc9c006c7947 */ /* 0x000fec000383ffff */
.L_x_13074:
[----:B------:R-:W-:Y:S01]  /*3af50*/  BSSY B1, `(.L_x_13422) ;  /* 0x0000008000017945 */ /* 0x000fe20003800000 */
[----:B----4-:R-:W-:Y:S01]  /*3af60*/  MOV R13, R80 ;  /* 0x00000050000d7202 */ /* 0x010fe20000000f00 */
[----:B------:R-:W-:Y:S02]  /*3af70*/  IMAD.MOV.U32 R12, RZ, RZ, 0x1 ;  /* 0x00000001ff0c7424 */ /* 0x000fe400078e00ff */
[----:B------:R-:W-:Y:S02]  /*3af80*/  IMAD.MOV.U32 R11, RZ, RZ, 0x1c1f ;  /* 0x00001c1fff0b7424 */ /* 0x000fe400078e00ff */
[----:B------:R-:W-:-:S07]  /*3af90*/  IMAD.MOV.U32 R15, RZ, RZ, -0x1 ;  /* 0xffffffffff0f7424 */ /* 0x000fce00078e00ff */
[----:B0123--:R-:W-:Y:S05]  /*3afa0*/  WARPSYNC.COLLECTIVE R15, `(.L_x_13423) ;  /* 0x000000000f087348 */ /* 0x00ffea0003c00000 */
[----:B------:R4:W0:Y:S02]  /*3afb0*/  SHFL.IDX P6, R14, R13, R12, R11 ;  /* 0x0000000c0d0e7389 */ /* 0x00082400000c000b */
[----:B01234-:R-:W-:Y:S01]  /*3afc0*/  ENDCOLLECTIVE ;  /* 0x000000000000791b */ /* 0x01ffe20003800000 */
.L_x_13423:
[----:B------:R-:W-:Y:S05]  /*3afd0*/  BSYNC B1 ;  /* 0x0000000000017941 */ /* 0x000fea0003800000 */
.L_x_13422:
        /* <DEDUP_REMOVED lines=8> */
.L_x_13424:
[----:B------:R-:W-:Y:S05]  /*3b060*/  BRA `(.L_x_13425) ;  /* 0xfffffca000f87947 */ /* 0x000fea000383ffff */
.L_x_13079:
[----:B0-----:R0:W1:Y:S02]  /*3b070*/  SYNCS.PHASECHK.TRANS64.TRYWAIT P0, [R69+URZ+0x32490], R82 ;  /* 0x03249052450075a7 */ /* 0x001064000800017f */
[----:B-1----:R-:W-:Y:S05]  /*3b080*/  @!P0 NANOSLEEP.SYNCS 0x989680 ;  /* 0x009896800000895d */ /* 0x002fea0003900000 */
[----:B------:R-:W1:Y:S02]  /*3b090*/  @!P0 SYNCS.PHASECHK.TRANS64 P0, [R69+URZ+0x32490], R82 ;  /* 0x03249052450085a7 */ /* 0x000e64000800007f */
[----:B-1----:R-:W-:Y:S05]  /*3b0a0*/  @!P0 BRA `(.L_x_13079) ;  /* 0xfffffffc00f08947 */ /* 0x002fea000383ffff */
[----:B------:R-:W-:Y:S05]  /*3b0b0*/  BRA `(.L_x_13426) ;  /* 0xfffffca800dc7947 */ /* 0x000fea000383ffff */
.L_x_13080:
        /* <DEDUP_REMOVED lines=8> */
.L_x_13428:
[----:B------:R-:W-:Y:S05]  /*3b140*/  BSYNC B1 ;  /* 0x0000000000017941 */ /* 0x000fea0003800000 */
.L_x_13427:
        /* <DEDUP_REMOVED lines=8> */
.L_x_13429:
[----:B------:R-:W-:Y:S05]  /*3b1d0*/  BRA `(.L_x_13430) ;  /* 0xfffffca800fc7947 */ /* 0x000fea000383ffff */
.L_x_13083:
[----:B------:R-:W-:Y:S01]  /*3b1e0*/  BSSY B1, `(.L_x_13431) ;  /* 0x0000008000017945 */ /* 0x000fe20003800000 */
[----:B------:R-:W-:Y:S02]  /*3b1f0*/  IMAD.MOV.U32 R13, RZ, RZ, R32 ;  /* 0x000000ffff0d7224 */ /* 0x000fe400078e0020 */
[----:B------:R-:W-:Y:S02]  /*3b200*/  IMAD.MOV.U32 R12, RZ, RZ, 0x1 ;  /* 0x00000001ff0c7424 */ /* 0x000fe400078e00ff */
[----:B------:R-:W-:Y:S02]  /*3b210*/  IMAD.MOV.U32 R11, RZ, RZ, 0x1c1f ;  /* 0x00001c1fff0b7424 */ /* 0x000fe400078e00ff */
[----:B------:R-:W-:-:S07]  /*3b220*/  IMAD.MOV.U32 R15, RZ, RZ, -0x1 ;  /* 0xffffffffff0f7424 */ /* 0x000fce00078e00ff */
[----:B01234-:R-:W-:Y:S05]  /*3b230*/  WARPSYNC.COLLECTIVE R15, `(.L_x_13432) ;  /* 0x000000000f087348 */ /* 0x01ffea0003c00000 */
[----:B---3--:R3:W0:Y:S02]  /*3b240*/  SHFL.IDX P6, R14, R13, R12, R11 ;  /* 0x0000000c0d0e7389 */ /* 0x00862400000c000b */
[----:B01234-:R-:W-:Y:S01]  /*3b250*/  ENDCOLLECTIVE ;  /* 0x000000000000791b */ /* 0x01ffe20003800000 */
.L_x_13432:
[----:B------:R-:W-:Y:S05]  /*3b260*/  BSYNC B1 ;  /* 0x0000000000017941 */ /* 0x000fea0003800000 */
.L_x_13431:
        /* <DEDUP_REMOVED lines=8> */
.L_x_13433:
[----:B------:R-:W-:Y:S05]  /*3b2f0*/  BRA `(.L_x_13434) ;  /* 0xfffffca800fc7947 */ /* 0x000fea000383ffff */
.L_x_13087:
[----:B------:R0:W0:Y:S02]  /*3b300*/  SYNCS.PHASECHK.TRANS64.TRYWAIT P3, [R69+URZ+0x324b0], R82 ;  /* 0x0324b052450075a7 */ /* 0x000024000806017f */
[----:B0-----:R-:W-:Y:S05]  /*3b310*/  @!P3 NANOSLEEP.SYNCS 0x989680 ;  /* 0x009896800000b95d */ /* 0x001fea0003900000 */
[----:B------:R-:W0:Y:S02]  /*3b320*/  @!P3 SYNCS.PHASECHK.TRANS64 P3, [R69+URZ+0x324b0], R82 ;  /* 0x0324b0524500b5a7 */ /* 0x000e24000806007f */
[----:B0-----:R-:W-:Y:S05]  /*3b330*/  @!P3 BRA `(.L_x_13087) ;  /* 0xfffffffc00f0b947 */ /* 0x001fea000383ffff */
[----:B------:R-:W-:Y:S05]  /*3b340*/  BRA `(.L_x_13435) ;  /* 0xfffffcac00707947 */ /* 0x000fea000383ffff */
.L_x_13105:
[----:B------:R0:W5:Y:S01]  /*3b350*/  LDL R13, [R1+0x51c] ;  /* 0x00051c00010d7983 */ /* 0x0001620000100800 */
[----:B------:R-:W-:Y:S01]  /*3b360*/  BSSY B0, `(.L_x_13436) ;  /* 0x0000007000007945 */ /* 0x000fe20003800000 */
[----:B------:R-:W-:Y:S02]  /*3b370*/  IMAD.MOV.U32 R12, RZ, RZ, RZ ;  /* 0x000000ffff0c7224 */ /* 0x000fe400078e00ff */
[----:B------:R-:W-:Y:S02]  /*3b380*/  IMAD.MOV.U32 R11, RZ, RZ, 0x1f ;  /* 0x0000001fff0b7424 */ /* 0x000fe400078e00ff */
[----:B----4-:R-:W-:-:S07]  /*3b390*/  IMAD.MOV.U32 R15, RZ, RZ, -0x1 ;  /* 0xffffffffff0f7424 */ /* 0x010fce00078e00ff */
[----:B0-2--5:R-:W-:Y:S05]  /*3b3a0*/  WARPSYNC.COLLECTIVE R15, `(.L_x_13437) ;  /* 0x000000000f087348 */ /* 0x025fea0003c00000 */
[----:B-----5:R1:W3:Y:S02]  /*3b3b0*/  SHFL.IDX P6, R14, R13, R12, R11 ;  /* 0x0000000c0d0e7389 */ /* 0x0202e400000c000b */
[----:B0123--:R-:W-:Y:S01]  /*3b3c0*/  ENDCOLLECTIVE ;  /* 0x000000000000791b */ /* 0x00ffe20003800000 */
.L_x_13437:
[----:B------:R-:W-:Y:S05]  /*3b3d0*/  BSYNC B0 ;  /* 0x0000000000007941 */ /* 0x000fea0003800000 */
.L_x_13436:
[----:B------:R-:W-:Y:S05]  /*3b3e0*/  BRA `(.L_x_13438) ;  /* 0xfffffcc000807947 */ /* 0x000fea000383ffff */
.L_x_13117:
        /* <DEDUP_REMOVED lines=8> */
.L_x_13440:
[----:B------:R-:W-:Y:S05]  /*3b470*/  BSYNC B1 ;  /* 0x0000000000017941 */ /* 0x000fea0003800000 */
.L_x_13439:
        /* <DEDUP_REMOVED lines=8> */
.L_x_13441:
[----:B------:R-:W-:Y:S02]  /*3b500*/  IMAD.MOV.U32 R13, RZ, RZ, R59 ;  /* 0x000000ffff0d7224 */ /* 0x000fe400078e003b */
[----:B------:R-:W-:-:S07]  /*3b510*/  IMAD.MOV.U32 R6, RZ, RZ, R14 ;  /* 0x000000ffff067224 */ /* 0x000fce00078e000e */
[----:B------:R-:W-:Y:S05]  /*3b520*/  WARPSYNC.COLLECTIVE R15, `(.L_x_13442) ;  /* 0x000000000f087348 */ /* 0x000fea0003c00000 */
[----:B------:R0:W1:Y:S02]  /*3b530*/  SHFL.IDX P6, R14, R13, R12, R11 ;  /* 0x0000000c0d0e7389 */ /* 0x00006400000c000b */
[----:B01----:R-:W-:Y:S01]  /*3b540*/  ENDCOLLECTIVE ;  /* 0x000000000000791b */ /* 0x003fe20003800000 */
.L_x_13442:
[----:B------:R-:W-:Y:S02]  /*3b550*/  IMAD.MOV.U32 R13, RZ, RZ, R58 ;  /* 0x000000ffff0d7224 */ /* 0x000fe400078e003a */
[----:B------:R-:W-:-:S07]  /*3b560*/  IMAD.MOV.U32 R7, RZ, RZ, R14 ;  /* 0x000000ffff077224 */ /* 0x000fce00078e000e */
[----:B------:R-:W-:Y:S05]  /*3b570*/  WARPSYNC.COLLECTIVE R15, `(.L_x_13443) ;  /* 0x000000000f087348 */ /* 0x000fea0003c00000 */
[----:B------:R0:W1:Y:S02]  /*3b580*/  SHFL.IDX P6, R14, R13, R12, R11 ;  /* 0x0000000c0d0e7389 */ /* 0x00006400000c000b */
[----:B01----:R-:W-:Y:S01]  /*3b590*/  ENDCOLLECTIVE ;  /* 0x000000000000791b */ /* 0x003fe20003800000 */
.L_x_13443:
[----:B------:R-:W-:Y:S01]  /*3b5a0*/  IMAD.MOV.U32 R8, RZ, RZ, R14 ;  /* 0x000000ffff087224 */ /* 0x000fe200078e000e */
[----:B------:R-:W-:Y:S06]  /*3b5b0*/  BRA `(.L_x_13444) ;  /* 0xfffffccc00687947 */ /* 0x000fec000383ffff */
.L_x_13120:
[----:B------:R-:W-:Y:S01]  /*3b5c0*/  BSSY B1, `(.L_x_13445) ;  /* 0x0000008000017945 */ /* 0x000fe20003800000 */
[----:B------:R-:W-:Y:S02]  /*3b5d0*/  IMAD.MOV.U32 R13, RZ, RZ, R44 ;  /* 0x000000ffff0d7224 */ /* 0x000fe400078e002c */
[----:B------:R-:W-:Y:S02]  /*3b5e0*/  IMAD.MOV.U32 R12, RZ, RZ, 0x1 ;  /* 0x00000001ff0c7424 */ /* 0x000fe400078e00ff */
[----:B------:R-:W-:Y:S02]  /*3b5f0*/  IMAD.MOV.U32 R11, RZ, RZ, 0x1c1f ;  /* 0x00001c1fff0b7424 */ /* 0x000fe400078e00ff */
[----:B------:R-:W-:-:S07]  /*3b600*/  IMAD.MOV.U32 R15, RZ, RZ, -0x1 ;  /* 0xffffffffff0f7424 */ /* 0x000fce00078e00ff */
[----:B0--34-:R-:W-:Y:S05]  /*3b610*/  WARPSYNC.COLLECTIVE R15, `(.L_x_13446) ;  /* 0x000000000f087348 */ /* 0x019fea0003c00000 */
[----:B------:R1:W2:Y:S02]  /*3b620*/  SHFL.IDX P6, R14, R13, R12, R11 ;  /* 0x0000000c0d0e7389 */ /* 0x0002a400000c000b */
[----:B01234-:R-:W-:Y:S01]  /*3b630*/  ENDCOLLECTIVE ;  /* 0x000000000000791b */ /* 0x01ffe20003800000 */
.L_x_13446:
[----:B------:R-:W-:Y:S05]  /*3b640*/  BSYNC B1 ;  /* 0x0000000000017941 */ /* 0x000fea0003800000 */
.L_x_13445:
        /* <DEDUP_REMOVED lines=8> */
.L_x_13447:
[----:B------:R-:W-:Y:S02]  /*3b6d0*/  IMAD.MOV.U32 R13, RZ, RZ, R59 ;  /* 0x000000ffff0d7224 */ /* 0x000fe400078e003b */
[----:B------:R-:W-:-:S07]  /*3b6e0*/  IMAD.MOV.U32 R6, RZ, RZ, R14 ;  /* 0x000000ffff067224 */ /* 0x000fce00078e000e */
[----:B------:R-:W-:Y:S05]  /*3b6f0*/  WARPSYNC.COLLECTIVE R15, `(.L_x_13448) ;  /* 0x000000000f087348 */ /* 0x000fea0003c00000 */
[----:B------:R0:W1:Y:S02]  /*3b700*/  SHFL.IDX P6, R14, R13, R12, R11 ;  /* 0x0000000c0d0e7389 */ /* 0x00006400000c000b */
[----:B01----:R-:W-:Y:S01]  /*3b710*/  ENDCOLLECTIVE ;  /* 0x000000000000791b */ /* 0x003fe20003800000 */
.L_x_13448:
[----:B------:R-:W-:Y:S02]  /*3b720*/  IMAD.MOV.U32 R13, RZ, RZ, R58 ;  /* 0x000000ffff0d7224 */ /* 0x000fe400078e003a */
[----:B------:R-:W-:-:S07]  /*3b730*/  IMAD.MOV.U32 R7, RZ, RZ, R14 ;  /* 0x000000ffff077224 */ /* 0x000fce00078e000e */
[----:B------:R-:W-:Y:S05]  /*3b740*/  WARPSYNC.COLLECTIVE R15, `(.L_x_13449) ;  /* 0x000000000f087348 */ /* 0x000fea0003c00000 */
[----:B------:R0:W1:Y:S02]  /*3b750*/  SHFL.IDX P6, R14, R13, R12, R11 ;  /* 0x0000000c0d0e7389 */ /* 0x00006400000c000b */
[----:B01----:R-:W-:Y:S01]  /*3b760*/  ENDCOLLECTIVE ;  /* 0x000000000000791b */ /* 0x003fe20003800000 */
.L_x_13449:
[----:B------:R-:W-:Y:S05]  /*3b770*/  BRA `(.L_x_13450) ;  /* 0xfffffccc00cc7947 */ /* 0x000fea000383ffff */
.L_x_13124:
[----:B-1----:R1:W4:Y:S02]  /*3b780*/  SYNCS.PHASECHK.TRANS64.TRYWAIT P0, [R2+URZ+0x32400], R59 ;  /* 0x0324003b020075a7 */ /* 0x002324000800017f */
[----:B----4-:R-:W-:Y:S05]  /*3b790*/  @!P0 NANOSLEEP.SYNCS 0x989680 ;  /* 0x009896800000895d */ /* 0x010fea0003900000 */
[----:B------:R-:W4:Y:S02]  /*3b7a0*/  @!P0 SYNCS.PHASECHK.TRANS64 P0, [R2+URZ+0x32400], R59 ;  /* 0x0324003b020085a7 */ /* 0x000f24000800007f */
[----:B----4-:R-:W-:Y:S05]  /*3b7b0*/  @!P0 BRA `(.L_x_13124) ;  /* 0xfffffffc00f08947 */ /* 0x010fea000383ffff */
[----:B------:R-:W-:Y:S05]  /*3b7c0*/  BRA `(.L_x_13451) ;  /* 0xfffffcd000587947 */ /* 0x000fea000383ffff */
.L_x_13132:
        /* <DEDUP_REMOVED lines=9> */
.L_x_13453:
[----:B------:R-:W-:Y:S05]  /*3b860*/  BSYNC B1 ;  /* 0x0000000000017941 */ /* 0x000fea0003800000 */
.L_x_13452:
        /* <DEDUP_REMOVED lines=10> */
.L_x_13454:
        /* <DEDUP_REMOVED lines=8> */
.L_x_13455:
[----:B------:R-:W-:-:S05]  /*3b990*/  @!P1 IADD3 R8, P2, R5, R7, RZ ;  /* 0x0000000705089210 */ /* 0x000fca0007f5e0ff */
[----:B------:R-:W-:Y:S02]  /*3b9a0*/  @!P1 IMAD.X R9, R4, 0x1, R21, P2 ;  /* 0x0000000104099824 */ /* 0x000fe400010e0615 */
[----:B------:R-:W-:Y:S01]  /*3b9b0*/  IMAD.MOV.U32 R13, RZ, RZ, R60 ;  /* 0x000000ffff0d7224 */ /* 0x000fe200078e003c */
[----:B------:R-:W-:-:S07]  /*3b9c0*/  MOV R6, R14 ;  /* 0x0000000e00067202 */ /* 0x000fce0000000f00 */
[----:B------:R-:W-:Y:S05]  /*3b9d0*/  WARPSYNC.COLLECTIVE R15, `(.L_x_13456) ;  /* 0x000000000f087348 */ /* 0x000fea0003c00000 */
[----:B------:R0:W1:Y:S02]  /*3b9e0*/  SHFL.IDX P6, R14, R13, R12, R11 ;  /* 0x0000000c0d0e7389 */ /* 0x00006400000c000b */
[----:B01----:R-:W-:Y:S01]  /*3b9f0*/  ENDCOLLECTIVE ;  /* 0x000000000000791b */ /* 0x003fe20003800000 */
.L_x_13456:
        /* <DEDUP_REMOVED lines=10> */
[----:B--2---:R-:W-:Y:S02]  /*3baa0*/  @!P1 IMAD.MOV.U32 R20, RZ, RZ, R10 ;  /* 0x000000ffff149224 */ /* 0x004fe400078e000a */
[----:B------:R-:W-:-:S02]  /*3bab0*/  @!P1 IMAD.MOV.U32 R21, RZ, RZ, R11 ;  /* 0x000000ffff159224 */ /* 0x000fc400078e000b */
[----:B------:R-:W-:Y:S02]  /*3bac0*/  IMAD.MOV.U32 R10, RZ, RZ, R20 ;  /* 0x000000ffff0a7224 */ /* 0x000fe400078e0014 */
[----:B------:R-:W-:Y:S02]  /*3bad0*/  IMAD.MOV.U32 R11, RZ, RZ, R21 ;  /* 0x000000ffff0b7224 */ /* 0x000fe400078e0015 */
[----:B------:R-:W-:Y:S02]  /*3bae0*/  @!P1 IMAD.MOV.U32 R52, RZ, RZ, R8 ;  /* 0x000000ffff349224 */ /* 0x000fe400078e0008 */
[----:B------:R-:W-:Y:S01]  /*3baf0*/  @!P1 IMAD.MOV.U32 R53, RZ, RZ, R9 ;  /* 0x000000ffff359224 */ /* 0x000fe200078e0009 */
[----:B------:R-:W-:Y:S01]  /*3bb00*/  PRMT R65, R10, 0x5410, R11 ;  /* 0x000054100a417816 */ /* 0x000fe2000000000b */
[----:B------:R-:W-:Y:S02]  /*3bb10*/  IMAD.MOV.U32 R11, RZ, RZ, 0x1c1f ;  /* 0x00001c1fff0b7424 */ /* 0x000fe400078e00ff */
[----:B------:R-:W-:-:S02]  /*3bb20*/  IMAD.MOV.U32 R8, RZ, RZ, R52 ;  /* 0x000000ffff087224 */ /* 0x000fc400078e0034 */
[----:B------:R-:W-:-:S07]  /*3bb30*/  IMAD.MOV.U32 R9, RZ, RZ, R53 ;  /* 0x000000ffff097224 */ /* 0x000fce00078e0035 */
[----:B-----5:R-:W-:Y:S05]  /*3bb40*/  WARPSYNC.COLLECTIVE R15, `(.L_x_13457) ;  /* 0x000000000f087348 */ /* 0x020fea0003c00000 */
[----:B------:R0:W1:Y:S02]  /*3bb50*/  SHFL.IDX P6, R14, R13, R12, R11 ;  /* 0x0000000c0d0e7389 */ /* 0x00006400000c000b */
[----:B01---5:R-:W-:Y:S01]  /*3bb60*/  ENDCOLLECTIVE ;  /* 0x000000000000791b */ /* 0x023fe20003800000 */
.L_x_13457:
[----:B------:R-:W-:Y:S01]  /*3bb70*/  @!P1 IMAD.MOV.U32 R56, RZ, RZ, R6 ;  /* 0x000000ffff389224 */ /* 0x000fe200078e0006 */
[----:B------:R-:W-:Y:S01]  /*3bb80*/  PRMT R28, R8, 0x5410, R9 ;  /* 0x00005410081c7816 */ /* 0x000fe20000000009 */
[----:B------:R-:W-:Y:S02]  /*3bb90*/  @!P1 IMAD.MOV.U32 R58, RZ, RZ, R4 ;  /* 0x000000ffff3a9224 */ /* 0x000fe400078e0004 */
[----:B------:R-:W-:Y:S02]  /*3bba0*/  @!P1 IMAD.MOV.U32 R59, RZ, RZ, R5 ;  /* 0x000000ffff3b9224 */ /* 0x000fe400078e0005 */
[----:B------:R-:W-:Y:S02]  /*3bbb0*/  @!P1 IMAD.MOV.U32 R57, RZ, RZ, R7 ;  /* 0x000000ffff399224 */ /* 0x000fe400078e0007 */
[----:B------:R-:W-:Y:S02]  /*3bbc0*/  IMAD.MOV.U32 R4, RZ, RZ, R56 ;  /* 0x000000ffff047224 */ /* 0x000fe400078e0038 */
[----:B------:R-:W-:-:S02]  /*3bbd0*/  IMAD.MOV.U32 R13, RZ, RZ, R44 ;  /* 0x000000ffff0d7224 */ /* 0x000fc400078e002c */
[----:B------:R-:W-:Y:S02]  /*3bbe0*/  IMAD.MOV.U32 R6, RZ, RZ, R58 ;  /* 0x000000ffff067224 */ /* 0x000fe400078e003a */
[----:B------:R-:W-:Y:S02]  /*3bbf0*/  IMAD.MOV.U32 R7, RZ, RZ, R59 ;  /* 0x000000ffff077224 */ /* 0x000fe400078e003b */
[----:B------:R-:W-:Y:S01]  /*3bc00*/  IMAD.MOV.U32 R5, RZ, RZ, R57 ;  /* 0x000000ffff057224 */ /* 0x000fe200078e0039 */
[----:B------:R-:W-:Y:S02]  /*3bc10*/  PRMT R83, R4, 0x5410, R6 ;  /* 0x0000541004537816 */ /* 0x000fe40000000006 */
[----:B------:R-:W-:Y:S01]  /*3bc20*/  PRMT R76, R7, 0x7610, R76 ;  /* 0x00007610074c7816 */ /* 0x000fe2000000004c */
[----:B------:R-:W-:Y:S01]  /*3bc30*/  IMAD.MOV.U32 R24, RZ, RZ, R14 ;  /* 0x000000ffff187224 */ /* 0x000fe200078e000e */
[----:B------:R-:W-:-:S07]  /*3bc40*/  PRMT R77, R5, 0x7610, R77 ;  /* 0x00007610054d7816 */ /* 0x000fce000000004d */
[----:B------:R-:W-:Y:S05]  /*3bc50*/  WARPSYNC.COLLECTIVE R15, `(.L_x_13458) ;  /* 0x000000000f087348 */ /* 0x000fea0003c00000 */
[----:B------:R0:W1:Y:S02]  /*3bc60*/  SHFL.IDX P6, R14, R13, R12, R11 ;  /* 0x0000000c0d0e7389 */ /* 0x00006400000c000b */
[----:B01----:R-:W-:Y:S01]  /*3bc70*/  ENDCOLLECTIVE ;  /* 0x000000000000791b */ /* 0x003fe20003800000 */
.L_x_13458:
[----:B------:R-:W-:Y:S02]  /*3bc80*/  CS2R R6, SRZ ;  /* 0x0000000000067805 */ /* 0x000fe4000001ff00 */
[----:B------:R-:W-:Y:S01]  /*3bc90*/  MOV R13, R26 ;  /* 0x0000001a000d7202 */ /* 0x000fe20000000f00 */
[----:B------:R-:W-:-:S07]  /*3bca0*/  IMAD.MOV.U32 R25, RZ, RZ, R14 ;  /* 0x000000ffff197224 */ /* 0x000fce00078e000e */
[----:B------:R-:W-:Y:S05]  /*3bcb0*/  WARPSYNC.COLLECTIVE R15, `(.L_x_13459) ;  /* 0x000000000f087348 */ /* 0x000fea0003c00000 */
[----:B------:R0:W1:Y:S02]  /*3bcc0*/  SHFL.IDX P6, R14, R13, R12, R11 ;  /* 0x0000000c0d0e7389 */ /* 0x00006400000c000b */
[----:B01----:R-:W-:Y:S01]  /*3bcd0*/  ENDCOLLECTIVE ;  /* 0x000000000000791b */ /* 0x003fe20003800000 */
.L_x_13459:
[----:B------:R-:W-:Y:S02]  /*3bce0*/  IMAD.MOV.U32 R13, RZ, RZ, R60 ;  /* 0x000000ffff0d7224 */ /* 0x000fe400078e003c */
[----:B------:R-:W-:-:S07]  /*3bcf0*/  IMAD.MOV.U32 R26, RZ, RZ, R14 ;  /* 0x000000ffff1a7224 */ /* 0x000fce00078e000e */
[----:B------:R-:W-:Y:S05]  /*3bd00*/  WARPSYNC.COLLECTIVE R15, `(.L_x_13460) ;  /* 0x000000000f087348 */ /* 0x000fea0003c00000 */
[----:B------:R0:W1:Y:S02]  /*3bd10*/  SHFL.IDX P6, R14, R13, R12, R11 ;  /* 0x0000000c0d0e7389 */ /* 0x00006400000c000b */
[----:B01----:R-:W-:Y:S01]  /*3bd20*/  ENDCOLLECTIVE ;  /* 0x000000000000791b */ /* 0x003fe20003800000 */
.L_x_13460:
[----:B------:R-:W-:Y:S05]  /*3bd30*/  BRA `(.L_x_13461) ;  /* 0xfffffcdc00987947 */ /* 0x000fea000383ffff */
.L_x_13136:
[----:B0-----:R0:W1:Y:S02]  /*3bd40*/  SYNCS.PHASECHK.TRANS64.TRYWAIT P1, [R2+URZ+0x32400], R13 ;  /* 0x0324000d020075a7 */ /* 0x001064000802017f */
[----:B-1----:R-:W-:Y:S05]  /*3bd50*/  @!P1 NANOSLEEP.SYNCS 0x989680 ;  /* 0x009896800000995d */ /* 0x002fea0003900000 */
[----:B------:R-:W1:Y:S02]  /*3bd60*/  @!P1 SYNCS.PHASECHK.TRANS64 P1, [R2+URZ+0x32400], R13 ;  /* 0x0324000d020095a7 */ /* 0x000e64000802007f */
[----:B-1----:R-:W-:Y:S05]  /*3bd70*/  @!P1 BRA `(.L_x_13136) ;  /* 0xfffffffc00f09947 */ /* 0x002fea000383ffff */
[----:B------:R-:W-:Y:S05]  /*3bd80*/  BRA `(.L_x_13462) ;  /* 0xfffffcdc00f47947 */ /* 0x000fea000383ffff */
.L_x_13150:
[----:B0-----:R0:W1:Y:S02]  /*3bd90*/  SYNCS.PHASECHK.TRANS64.TRYWAIT P0, [R2+URZ], R7 ;  /* 0x00000007020075a7 */ /* 0x001064000800017f */
[----:B-1----:R-:W-:Y:S05]  /*3bda0*/  @!P0 NANOSLEEP.SYNCS 0x989680 ;  /* 0x009896800000895d */ /* 0x002fea0003900000 */
[----:B------:R-:W1:Y:S02]  /*3bdb0*/  @!P0 SYNCS.PHASECHK.TRANS64 P0, [R2+URZ], R7 ;  /* 0x00000007020085a7 */ /* 0x000e64000800007f */
[----:B-1----:R-:W-:Y:S05]  /*3bdc0*/  @!P0 BRA `(.L_x_13150) ;  /* 0xfffffffc00f08947 */ /* 0x002fea000383ffff */
[----:B------:R-:W-:Y:S05]  /*3bdd0*/  BRA `(.L_x_13149) ;  /* 0xfffffcf400b87947 */ /* 0x000fea000383ffff */
.L_x_13157:
[----:B0-----:R0:W1:Y:S02]  /*3bde0*/  SYNCS.PHASECHK.TRANS64.TRYWAIT P0, [R6+URZ], R7 ;  /* 0x00000007060075a7 */ /* 0x001064000800017f */
[----:B-1----:R-:W-:Y:S05]  /*3bdf0*/  @!P0 NANOSLEEP.SYNCS 0x989680 ;  /* 0x009896800000895d */ /* 0x002fea0003900000 */
[----:B------:R-:W1:Y:S02]  /*3be00*/  @!P0 SYNCS.PHASECHK.TRANS64 P0, [R6+URZ], R7 ;  /* 0x00000007060085a7 */ /* 0x000e64000800007f */
[----:B-1----:R-:W-:Y:S05]  /*3be10*/  @!P0 BRA `(.L_x_13157) ;  /* 0xfffffffc00f08947 */ /* 0x002fea000383ffff */
[----:B------:R-:W-:Y:S05]  /*3be20*/  BRA `(.L_x_13156) ;  /* 0xfffffcf800dc7947 */ /* 0x000fea000383ffff */
.L_x_13184:
[----:B-1----:R1:W2:Y:S02]  /*3be30*/  SYNCS.PHASECHK.TRANS64.TRYWAIT P0, [R10+URZ], R11 ;  /* 0x0000000b0a0075a7 */ /* 0x0022a4000800017f */
[----:B--2---:R-:W-:Y:S05]  /*3be40*/  @!P0 NANOSLEEP.SYNCS 0x989680 ;  /* 0x009896800000895d */ /* 0x004fea0003900000 */
[----:B------:R-:W2:Y:S02]  /*3be50*/  @!P0 SYNCS.PHASECHK.TRANS64 P0, [R10+URZ], R11 ;  /* 0x0000000b0a0085a7 */ /* 0x000ea4000800007f */
[----:B--2---:R-:W-:Y:S05]  /*3be60*/  @!P0 BRA `(.L_x_13184) ;  /* 0xfffffffc00f08947 */ /* 0x004fea000383ffff */
[----:B------:R-:W-:Y:S05]  /*3be70*/  BRA `(.L_x_13183) ;  /* 0xfffffda800d47947 */ /* 0x000fea000383ffff */
.L_x_13191:
[----:B0-----:R0:W1:Y:S02]  /*3be80*/  SYNCS.PHASECHK.TRANS64.TRYWAIT P0, [R8+URZ], R9 ;  /* 0x00000009080075a7 */ /* 0x001064000800017f */
[----:B-1----:R-:W-:Y:S05]  /*3be90*/  @!P0 NANOSLEEP.SYNCS 0x989680 ;  /* 0x009896800000895d */ /* 0x002fea0003900000 */
[----:B------:R-:W1:Y:S02]  /*3bea0*/  @!P0 SYNCS.PHASECHK.TRANS64 P0, [R8+URZ], R9 ;  /* 0x00000009080085a7 */ /* 0x000e64000800007f */
[----:B-1----:R-:W-:Y:S05]  /*3beb0*/  @!P0 BRA `(.L_x_13191) ;  /* 0xfffffffc00f08947 */ /* 0x002fea000383ffff */
[----:B------:R-:W-:Y:S05]  /*3bec0*/  BRA `(.L_x_13190) ;  /* 0xfffffdb0000c7947 */ /* 0x000fea000383ffff */
.L_x_13204:
[----:B-1----:R1:W2:Y:S02]  /*3bed0*/  SYNCS.PHASECHK.TRANS64.TRYWAIT P0, [R8+URZ], R9 ;  /* 0x00000009080075a7 */ /* 0x0022a4000800017f */
[----:B--2---:R-:W-:Y:S05]  /*3bee0*/  @!P0 NANOSLEEP.SYNCS 0x989680 ;  /* 0x009896800000895d */ /* 0x004fea0003900000 */
[----:B------:R-:W2:Y:S02]  /*3bef0*/  @!P0 SYNCS.PHASECHK.TRANS64 P0, [R8+URZ], R9 ;  /* 0x00000009080085a7 */ /* 0x000ea4000800007f */
[----:B--2---:R-:W-:Y:S05]  /*3bf00*/  @!P0 BRA `(.L_x_13204) ;  /* 0xfffffffc00f08947 */ /* 0x004fea000383ffff */
[----:B------:R-:W-:Y:S05]  /*3bf10*/  BRA `(.L_x_13203) ;  /* 0xfffffe4800c07947 */ /* 0x000fea000383ffff */
.L_x_13211:
[----:B-1----:R1:W2:Y:S02]  /*3bf20*/  SYNCS.PHASECHK.TRANS64.TRYWAIT P0, [R8+URZ], R9 ;  /* 0x00000009080075a7 */ /* 0x0022a4000800017f */
[----:B--2---:R-:W-:Y:S05]  /*3bf30*/  @!P0 NANOSLEEP.SYNCS 0x989680 ;  /* 0x009896800000895d */ /* 0x004fea0003900000 */
[----:B------:R-:W2:Y:S02]  /*3bf40*/  @!P0 SYNCS.PHASECHK.TRANS64 P0, [R8+URZ], R9 ;  /* 0x00000009080085a7 */ /* 0x000ea4000800007f */
[----:B--2---:R-:W-:Y:S05]  /*3bf50*/  @!P0 BRA `(.L_x_13211) ;  /* 0xfffffffc00f08947 */ /* 0x004fea000383ffff */
[----:B------:R-:W-:Y:S05]  /*3bf60*/  BRA `(.L_x_13210) ;  /* 0xfffffe4c00f87947 */ /* 0x000fea000383ffff */
.L_x_13231:
[----:B------:R-:W-:Y:S02]  /*3bf70*/  IMAD.MOV.U32 R13, RZ, RZ, R19 ;  /* 0x000000ffff0d7224 */ /* 0x000fe400078e0013 */
[----:B------:R-:W-:Y:S02]  /*3bf80*/  IMAD.MOV.U32 R12, RZ, RZ, RZ ;  /* 0x000000ffff0c7224 */ /* 0x000fe400078e00ff */
[----:B------:R-:W-:Y:S02]  /*3bf90*/  IMAD.MOV.U32 R11, RZ, RZ, 0x181f ;  /* 0x0000181fff0b7424 */ /* 0x000fe400078e00ff */
[----:B------:R-:W-:-:S07]  /*3bfa0*/  IMAD.MOV.U32 R15, RZ, RZ, -0x1 ;  /* 0xffffffffff0f7424 */ /* 0x000fce00078e00ff */
[----:B-----5:R-:W-:Y:S05]  /*3bfb0*/  WARPSYNC.COLLECTIVE R15, `(.L_x_13463) ;  /* 0x000000000f087348 */ /* 0x020fea0003c00000 */
[----:B------:R0:W1:Y:S02]  /*3bfc0*/  SHFL.IDX P6, R14, R13, R12, R11 ;  /* 0x0000000c0d0e7389 */ /* 0x00006400000c000b */
[----:B01---5:R-:W-:Y:S01]  /*3bfd0*/  ENDCOLLECTIVE ;  /* 0x000000000000791b */ /* 0x023fe20003800000 */
.L_x_13463:
[----:B------:R-:W-:Y:S01]  /*3bfe0*/  IMAD.MOV.U32 R13, RZ, RZ, R18 ;  /* 0x000000ffff0d7224 */ /* 0x000fe200078e0012 */
[----:B------:R-:W-:-:S07]  /*3bff0*/  MOV R3, R14 ;  /* 0x0000000e00037202 */ /* 0x000fce0000000f00 */
[----:B------:R-:W-:Y:S05]  /*3c000*/  WARPSYNC.COLLECTIVE R15, `(.L_x_13464) ;  /* 0x000000000f087348 */ /* 0x000fea0003c00000 */
[----:B------:R0:W1:Y:S02]  /*3c010*/  SHFL.IDX P6, R14, R13, R12, R11 ;  /* 0x0000000c0d0e7389 */ /* 0x00006400000c000b */
[----:B01----:R-:W-:Y:S01]  /*3c020*/  ENDCOLLECTIVE ;  /* 0x000000000000791b */ /* 0x003fe20003800000 */
.L_x_13464:
[----:B------:R-:W-:Y:S05]  /*3c030*/  BRA `(.L_x_13465) ;  /* 0xffffff2800b47947 */ /* 0x000fea000383ffff */
.L_x_13234:
        /* <DEDUP_REMOVED lines=8> */
.L_x_13467:
[----:B------:R-:W-:Y:S05]  /*3c0c0*/  BSYNC B1 ;  /* 0x0000000000017941 */ /* 0x000fea0003800000 */
.L_x_13466:
        /* <DEDUP_REMOVED lines=8> */
.L_x_13468:
[----:B------:R-:W-:Y:S05]  /*3c150*/  BRA `(.L_x_13469) ;  /* 0xffffff2800d47947 */ /* 0x000fea000383ffff */
.L_x_13237:
        /* <DEDUP_REMOVED lines=8> */
.L_x_13471:
[----:B------:R-:W-:Y:S05]  /*3c1e0*/  BSYNC B1 ;  /* 0x0000000000017941 */ /* 0x000fea0003800000 */
.L_x_13470:
        /* <DEDUP_REMOVED lines=8> */
.L_x_13472:
[----:B------:R-:W-:Y:S05]  /*3c270*/  BRA `(.L_x_13473) ;  /* 0xffffff2800f47947 */ /* 0x000fea000383ffff */
.L_x_13240:
        /* <DEDUP_REMOVED lines=8> */
.L_x_13475:
[----:B------:R-:W-:Y:S05]  /*3c300*/  BSYNC B1 ;  /* 0x0000000000017941 */ /* 0x000fea0003800000 */
.L_x_13474:
        /* <DEDUP_REMOVED lines=8> */
.L_x_13476:
[----:B------:R-:W-:Y:S05]  /*3c390*/  BRA `(.L_x_13477) ;  /* 0xffffff2c00147947 */ /* 0x000fea000383ffff */
.L_x_13242:
[----:B------:R-:W-:Y:S02]  /*3c3a0*/  IMAD.MOV.U32 R13, RZ, RZ, R4 ;  /* 0x000000ffff0d7224 */ /* 0x000fe400078e0004 */
[----:B------:R-:W-:Y:S02]  /*3c3b0*/  IMAD.MOV.U32 R12, RZ, RZ, RZ ;  /* 0x000000ffff0c7224 */ /* 0x000fe400078e00ff */
[----:B------:R-:W-:Y:S02]  /*3c3c0*/  IMAD.MOV.U32 R11, RZ, RZ, 0x1c1f ;  /* 0x00001c1fff0b7424 */ /* 0x000fe400078e00ff */
[----:B------:R-:W-:-:S07]  /*3c3d0*/  IMAD.MOV.U32 R15, RZ, RZ, -0x1 ;  /* 0xffffffffff0f7424 */ /* 0x000fce00078e00ff */
[----:B0-----:R-:W-:Y:S05]  /*3c3e0*/  WARPSYNC.COLLECTIVE R15, `(.L_x_13478) ;  /* 0x000000000f087348 */ /* 0x001fea0003c00000 */
[----:B------:R1:W2:Y:S02]  /*3c3f0*/  SHFL.IDX P6, R14, R13, R12, R11 ;  /* 0x0000000c0d0e7389 */ /* 0x0002a400000c000b */
[----:B012---:R-:W-:Y:S01]  /*3c400*/  ENDCOLLECTIVE ;  /* 0x000000000000791b */ /* 0x007fe20003800000 */
.L_x_13478:
[----:B------:R-:W-:Y:S01]  /*3c410*/  MOV R13, R3 ;  /* 0x00000003000d7202 */ /* 0x000fe20000000f00 */
[----:B------:R-:W-:-:S07]  /*3c420*/  IMAD.MOV.U32 R5, RZ, RZ, R14 ;  /* 0x000000ffff057224 */ /* 0x000fce00078e000e */
[----:B------:R-:W-:Y:S05]  /*3c430*/  WARPSYNC.COLLECTIVE R15, `(.L_x_13479) ;  /* 0x000000000f087348 */ /* 0x000fea0003c00000 */
[----:B------:R0:W1:Y:S02]  /*3c440*/  SHFL.IDX P6, R14, R13, R12, R11 ;  /* 0x0000000c0d0e7389 */ /* 0x00006400000c000b */
[----:B01----:R-:W-:Y:S01]  /*3c450*/  ENDCOLLECTIVE ;  /* 0x000000000000791b */ /* 0x003fe20003800000 */
.L_x_13479:
[----:B------:R-:W-:Y:S01]  /*3c460*/  IMAD.MOV.U32 R6, RZ, RZ, R14 ;  /* 0x000000ffff067224 */ /* 0x000fe200078e000e */
[----:B------:R-:W-:Y:S06]  /*3c470*/  BRA `(.L_x_13480) ;  /* 0xffffff3000187947 */ /* 0x000fec000383ffff */
.L_x_13245:
[----:B------:R-:W-:Y:S01]  /*3c480*/  BSSY B1, `(.L_x_13481) ;  /* 0x0000008000017945 */ /* 0x000fe20003800000 */
[----:B------:R-:W-:Y:S02]  /*3c490*/  IMAD.MOV.U32 R13, RZ, RZ, R4 ;  /* 0x000000ffff0d7224 */ /* 0x000fe400078e0004 */
[----:B------:R-:W-:Y:S02]  /*3c4a0*/  IMAD.MOV.U32 R12, RZ, RZ, 0x1 ;  /* 0x00000001ff0c7424 */ /* 0x000fe400078e00ff */
[----:B----4-:R-:W-:Y:S02]  /*3c4b0*/  IMAD.MOV.U32 R11, RZ, RZ, 0x1c1f ;  /* 0x00001c1fff0b7424 */ /* 0x010fe400078e00ff */
[----:B------:R-:W-:-:S07]  /*3c4c0*/  IMAD.MOV.U32 R15, RZ, RZ, -0x1 ;  /* 0xffffffffff0f7424 */ /* 0x000fce00078e00ff */
[----:B0123--:R-:W-:Y:S05]  /*3c4d0*/  WARPSYNC.COLLECTIVE R15, `(.L_x_13482) ;  /* 0x000000000f087348 */ /* 0x00ffea0003c00000 */
[----:B------:R4:W0:Y:S02]  /*3c4e0*/  SHFL.IDX P6, R14, R13, R12, R11 ;  /* 0x0000000c0d0e7389 */ /* 0x00082400000c000b */
[----:B01234-:R-:W-:Y:S01]  /*3c4f0*/  ENDCOLLECTIVE ;  /* 0x000000000000791b */ /* 0x01ffe20003800000 */
.L_x_13482:
[----:B------:R-:W-:Y:S05]  /*3c500*/  BSYNC B1 ;  /* 0x0000000000017941 */ /* 0x000fea0003800000 */
.L_x_13481:
        /* <DEDUP_REMOVED lines=8> */
.L_x_13483:
[----:B------:R-:W-:Y:S05]  /*3c590*/  BRA `(.L_x_13484) ;  /* 0xffffff3c00307947 */ /* 0x000fea000383ffff */
.L_x_13251:
[----:B------:R-:W-:Y:S02]  /*3c5a0*/  IMAD.MOV.U32 R13, RZ, RZ, R4 ;  /* 0x000000ffff0d7224 */ /* 0x000fe400078e0004 */
[----:B------:R-:W-:Y:S02]  /*3c5b0*/  IMAD.MOV.U32 R12, RZ, RZ, RZ ;  /* 0x000000ffff0c7224 */ /* 0x000fe400078e00ff */
[----:B------:R-:W-:Y:S02]  /*3c5c0*/  IMAD.MOV.U32 R11, RZ, RZ, 0x181f ;  /* 0x0000181fff0b7424 */ /* 0x000fe400078e00ff */
[----:B------:R-:W-:-:S07]  /*3c5d0*/  IMAD.MOV.U32 R15, RZ, RZ, -0x1 ;  /* 0xffffffffff0f7424 */ /* 0x000fce00078e00ff */
[----:B01----:R-:W-:Y:S05]  /*3c5e0*/  WARPSYNC.COLLECTIVE R15, `(.L_x_13485) ;  /* 0x000000000f087348 */ /* 0x003fea0003c00000 */
[----:B------:R2:W3:Y:S02]  /*3c5f0*/  SHFL.IDX P6, R14, R13, R12, R11 ;  /* 0x0000000c0d0e7389 */ /* 0x0004e400000c000b */
[----:B0123--:R-:W-:Y:S01]  /*3c600*/  ENDCOLLECTIVE ;  /* 0x000000000000791b */ /* 0x00ffe20003800000 */
.L_x_13485:
[----:B------:R-:W-:Y:S01]  /*3c610*/  MOV R13, R0 ;  /* 0x00000000000d7202 */ /* 0x000fe20000000f00 */
[----:B------:R-:W-:-:S07]  /*3c620*/  IMAD.MOV.U32 R3, RZ, RZ, R14 ;  /* 0x000000ffff037224 */ /* 0x000fce00078e000e */
[----:B------:R-:W-:Y:S05]  /*3c630*/  WARPSYNC.COLLECTIVE R15, `(.L_x_13486) ;  /* 0x000000000f087348 */ /* 0x000fea0003c00000 */
[----:B------:R0:W1:Y:S02]  /*3c640*/  SHFL.IDX P6, R14, R13, R12, R11 ;  /* 0x0000000c0d0e7389 */ /* 0x00006400000c000b */
[----:B01----:R-:W-:Y:S01]  /*3c650*/  ENDCOLLECTIVE ;  /* 0x000000000000791b */ /* 0x003fe20003800000 */
.L_x_13486:
[----:B------:R-:W-:Y:S05]  /*3c660*/  BRA `(.L_x_13487) ;  /* 0xffffff5000cc7947 */ /* 0x000fea000383ffff */
.L_x_13254:
[----:B------:R-:W-:Y:S01]  /*3c670*/  BSSY B1, `(.L_x_13488) ;  /* 0x0000008000017945 */ /* 0x000fe20003800000 */
[----:B------:R-:W-:Y:S02]  /*3c680*/  IMAD.MOV.U32 R13, RZ, RZ, R4 ;  /* 0x000000ffff0d7224 */ /* 0x000fe400078e0004 */
[----:B------:R-:W-:Y:S02]  /*3c690*/  IMAD.MOV.U32 R12, RZ, RZ, 0x1 ;  /* 0x00000001ff0c7424 */ /* 0x000fe400078e00ff */
[----:B---3--:R-:W-:Y:S02]  /*3c6a0*/  IMAD.MOV.U32 R11, RZ, RZ, 0x181f ;  /* 0x0000181fff0b7424 */ /* 0x008fe400078e00ff */
[----:B------:R-:W-:-:S07]  /*3c6b0*/  IMAD.MOV.U32 R15, RZ, RZ, -0x1 ;  /* 0xffffffffff0f7424 */ /* 0x000fce00078e00ff */
[----:B012-4-:R-:W-:Y:S05]  /*3c6c0*/  WARPSYNC.COLLECTIVE R15, `(.L_x_13489) ;  /* 0x000000000f087348 */ /* 0x017fea0003c00000 */
[----:B----4-:R3:W4:Y:S02]  /*3c6d0*/  SHFL.IDX P6, R14, R13, R12, R11 ;  /* 0x0000000c0d0e7389 */ /* 0x01072400000c000b */
[----:B01234-:R-:W-:Y:S01]  /*3c6e0*/  ENDCOLLECTIVE ;  /* 0x000000000000791b */ /* 0x01ffe20003800000 */
.L_x_13489:
[----:B------:R-:W-:Y:S05]  /*3c6f0*/  BSYNC B1 ;  /* 0x0000000000017941 */ /* 0x000fea0003800000 */
.L_x_13488:
        /* <DEDUP_REMOVED lines=8> */
.L_x_13490:
[----:B------:R-:W-:Y:S05]  /*3c780*/  BRA `(.L_x_13491) ;  /* 0xffffff5000f07947 */ /* 0x000fea000383ffff */
.L_x_13257:
[----:B------:R-:W-:Y:S01]  /*3c790*/  BSSY B1, `(.L_x_13492) ;  /* 0x0000008000017945 */ /* 0x000fe20003800000 */
[----:B------:R-:W-:Y:S02]  /*3c7a0*/  IMAD.MOV.U32 R13, RZ, RZ, R4 ;  /* 0x000000ffff0d7224 */ /* 0x000fe400078e0004 */
[----:B------:R-:W-:Y:S02]  /*3c7b0*/  IMAD.MOV.U32 R12, RZ, RZ, 0x2 ;  /* 0x00000002ff0c7424 */ /* 0x000fe400078e00ff */
[----:B0-----:R-:W-:Y:S02]  /*3c7c0*/  IMAD.MOV.U32 R11, RZ, RZ, 0x181f ;  /* 0x0000181fff0b7424 */ /* 0x001fe400078e00ff */
[----:B------:R-:W-:-:S07]  /*3c7d0*/  IMAD.MOV.U32 R15, RZ, RZ, -0x1 ;  /* 0xffffffffff0f7424 */ /* 0x000fce00078e00ff */
[----:B-1234-:R-:W-:Y:S05]  /*3c7e0*/  WARPSYNC.COLLECTIVE R15, `(.L_x_13493) ;  /* 0x000000000f087348 */ /* 0x01efea0003c00000 */
[----:B----4-:R0:W4:Y:S02]  /*3c7f0*/  SHFL.IDX P6, R14, R13, R12, R11 ;  /* 0x0000000c0d0e7389 */ /* 0x01012400000c000b */
[----:B01234-:R-:W-:Y:S01]  /*3c800*/  ENDCOLLECTIVE ;  /* 0x000000000000791b */ /* 0x01ffe20003800000 */
.L_x_13493:
[----:B------:R-:W-:Y:S05]  /*3c810*/  BSYNC B1 ;  /* 0x0000000000017941 */ /* 0x000fea0003800000 */
.L_x_13492:
        /* <DEDUP_REMOVED lines=8> */
.L_x_13494:
[----:B------:R-:W-:Y:S05]  /*3c8a0*/  BRA `(.L_x_13495) ;  /* 0xffffff5400107947 */ /* 0x000fea000383ffff */
.L_x_13260:
        /* <DEDUP_REMOVED lines=8> */
.L_x_13497:
[----:B------:R-:W-:Y:S05]  /*3c930*/  BSYNC B1 ;  /* 0x0000000000017941 */ /* 0x000fea0003800000 */
.L_x_13496:
        /* <DEDUP_REMOVED lines=8> */
.L_x_13498:
[----:B------:R-:W-:Y:S05]  /*3c9c0*/  BRA `(.L_x_13499) ;  /* 0xffffff5400307947 */ /* 0x000fea000383ffff */
.L_x_13287:
        /* <DEDUP_REMOVED lines=11> */
.L_x_13501:
[----:B------:R-:W-:Y:S05]  /*3ca80*/  BSYNC B1 ;  /* 0x0000000000017941 */ /* 0x000fea0003800000 */
.L_x_13500:
[----:B------:R-:W-:Y:S05]  /*3ca90*/  BRA `(.L_x_13502) ;  /* 0xffffff7000f87947 */ /* 0x000fea000383ffff */
.L_x_13289:
[----:B------:R-:W-:Y:S01]  /*3caa0*/  BSSY B1, `(.L_x_13503) ;  /* 0x0000006000017945 */ /* 0x000fe20003800000 */
[----:B------:R-:W-:-:S07]  /*3cab0*/  MOV R15, 0xffffffff ;  /* 0xffffffff000f7802 */ /* 0x000fce0000000f00 */
[----:B0-----:R-:W-:Y:S05]  /*3cac0*/  WARPSYNC.COLLECTIVE R15, `(.L_x_13504) ;  /* 0x000000000f0c7348 */ /* 0x001fea0003c00000 */
[----:B------:R-:W-:Y:S02]  /*3cad0*/  ELECT P6, UR62, PT ;  /* 0x00000000003e782f */ /* 0x000fe400038c0000 */
[----:B------:R-:W-:Y:S01]  /*3cae0*/  MOV R14, UR62 ;  /* 0x0000003e000e7c02 */ /* 0x000fe20008000f00 */
[----:B0-----:R-:W-:Y:S10]  /*3caf0*/  ENDCOLLECTIVE ;  /* 0x000000000000791b */ /* 0x001ff40003800000 */
.L_x_13504:
[----:B------:R-:W-:Y:S05]  /*3cb00*/  BSYNC B1 ;  /* 0x0000000000017941 */ /* 0x000fea0003800000 */
.L_x_13503:
[----:B------:R-:W-:Y:S05]  /*3cb10*/  BRA `(.L_x_13288) ;  /* 0xffffff7000f07947 */ /* 0x000fea000383ffff */
.L_x_13291:
[----:B0-----:R0:W1:Y:S02]  /*3cb20*/  SYNCS.PHASECHK.TRANS64.TRYWAIT P0, [R23+URZ+0x32420], R12 ;  /* 0x0324200c170075a7 */ /* 0x001064000800017f */
[----:B-1----:R-:W-:Y:S05]  /*3cb30*/  @!P0 NANOSLEEP.SYNCS 0x989680 ;  /* 0x009896800000895d */ /* 0x002fea0003900000 */
[----:B------:R-:W1:Y:S02]  /*3cb40*/  @!P0 SYNCS.PHASECHK.TRANS64 P0, [R23+URZ+0x32420], R12 ;  /* 0x0324200c170085a7 */ /* 0x000e64000800007f */
[----:B-1----:R-:W-:Y:S05]  /*3cb50*/  @!P0 BRA `(.L_x_13291) ;  /* 0xfffffffc00f08947 */ /* 0x002fea000383ffff */
[----:B------:R-:W-:Y:S05]  /*3cb60*/  BRA `(.L_x_13505) ;  /* 0xffffff7400007947 */ /* 0x000fea000383ffff */
.L_x_13295:
[----:B-1----:R1:W2:Y:S02]  /*3cb70*/  SYNCS.PHASECHK.TRANS64.TRYWAIT P0, [R3+URZ+0x324a0], R7 ;  /* 0x0324a007030075a7 */ /* 0x0022a4000800017f */
[----:B--2---:R-:W-:Y:S05]  /*3cb80*/  @!P0 NANOSLEEP.SYNCS 0x989680 ;  /* 0x009896800000895d */ /* 0x004fea0003900000 */
[----:B------:R-:W2:Y:S02]  /*3cb90*/  @!P0 SYNCS.PHASECHK.TRANS64 P0, [R3+URZ+0x324a0], R7 ;  /* 0x0324a007030085a7 */ /* 0x000ea4000800007f */
[----:B--2---:R-:W-:Y:S05]  /*3cba0*/  @!P0 BRA `(.L_x_13295) ;  /* 0xfffffffc00f08947 */ /* 0x004fea000383ffff */
[----:B------:R-:W-:Y:S05]  /*3cbb0*/  BRA `(.L_x_13506) ;  /* 0xffffff7400187947 */ /* 0x000fea000383ffff */
.L_x_13300:
[----:B0-----:R0:W2:Y:S02]  /*3cbc0*/  SYNCS.PHASECHK.TRANS64.TRYWAIT P0, [R3+URZ+0x324c0], R7 ;  /* 0x0324c007030075a7 */ /* 0x0010a4000800017f */
[----:B--2---:R-:W-:Y:S05]  /*3cbd0*/  @!P0 NANOSLEEP.SYNCS 0x989680 ;  /* 0x009896800000895d */ /* 0x004fea0003900000 */
[----:B------:R-:W2:Y:S02]  /*3cbe0*/  @!P0 SYNCS.PHASECHK.TRANS64 P0, [R3+URZ+0x324c0], R7 ;  /* 0x0324c007030085a7 */ /* 0x000ea4000800007f */
[----:B--2---:R-:W-:Y:S05]  /*3cbf0*/  @!P0 BRA `(.L_x_13300) ;  /* 0xfffffffc00f08947 */ /* 0x004fea000383ffff */
[----:B------:R-:W-:Y:S05]  /*3cc00*/  BRA `(.L_x_13507) ;  /* 0xffffff7400947947 */ /* 0x000fea000383ffff */
.L_x_13310:
[----:B-1----:R1:W2:Y:S02]  /*3cc10*/  SYNCS.PHASECHK.TRANS64.TRYWAIT P1, [R9+URZ+0x324a0], R2 ;  /* 0x0324a002090075a7 */ /* 0x0022a4000802017f */
[----:B--2---:R-:W-:Y:S05]  /*3cc20*/  @!P1 NANOSLEEP.SYNCS 0x989680 ;  /* 0x009896800000995d */ /* 0x004fea0003900000 */
[----:B------:R-:W2:Y:S02]  /*3cc30*/  @!P1 SYNCS.PHASECHK.TRANS64 P1, [R9+URZ+0x324a0], R2 ;  /* 0x0324a002090095a7 */ /* 0x000ea4000802007f */
[----:B--2---:R-:W-:Y:S05]  /*3cc40*/  @!P1 BRA `(.L_x_13310) ;  /* 0xfffffffc00f09947 */ /* 0x004fea000383ffff */
[----:B------:R-:W-:Y:S05]  /*3cc50*/  BRA `(.L_x_13508) ;  /* 0xffffff7c00087947 */ /* 0x000fea000383ffff */
.L_x_13315:
[----:B0-----:R0:W2:Y:S02]  /*3cc60*/  SYNCS.PHASECHK.TRANS64.TRYWAIT P1, [R9+URZ+0x324c0], R2 ;  /* 0x0324c002090075a7 */ /* 0x0010a4000802017f */
[----:B--2---:R-:W-:Y:S05]  /*3cc70*/  @!P1 NANOSLEEP.SYNCS 0x989680 ;  /* 0x009896800000995d */ /* 0x004fea0003900000 */
[----:B------:R-:W2:Y:S02]  /*3cc80*/  @!P1 SYNCS.PHASECHK.TRANS64 P1, [R9+URZ+0x324c0], R2 ;  /* 0x0324c002090095a7 */ /* 0x000ea4000802007f */
[----:B--2---:R-:W-:Y:S05]  /*3cc90*/  @!P1 BRA `(.L_x_13315) ;  /* 0xfffffffc00f09947 */ /* 0x004fea000383ffff */
[----:B------:R-:W-:Y:S05]  /*3cca0*/  BRA `(.L_x_13509) ;  /* 0xffffff7c00807947 */ /* 0x000fea000383ffff */
.L_x_13341:
[----:B------:R-:W-:Y:S01]  /*3ccb0*/  SHF.R.U32.HI R10, RZ, 0x5, R21 ;  /* 0x00000005ff0a7819 */ /* 0x000fe20000011615 */
[----:B------:R-:W-:Y:S01]  /*3ccc0*/  BSSY B0, `(.L_x_13510) ;  /* 0x0000009000007945 */ /* 0x000fe20003800000 */
[----:B0-----:R-:W-:Y:S02]  /*3ccd0*/  IMAD.MOV.U32 R12, RZ, RZ, RZ ;  /* 0x000000ffff0c7224 */ /* 0x001fe400078e00ff */
[----:B------:R-:W-:Y:S01]  /*3cce0*/  LOP3.LUT R10, R10, 0x3, RZ, 0xc0, !PT ;  /* 0x000000030a0a7812 */ /* 0x000fe200078ec0ff */
[----:B------:R-:W-:Y:S02]  /*3ccf0*/  IMAD.MOV.U32 R11, RZ, RZ, 0x1f ;  /* 0x0000001fff0b7424 */ /* 0x000fe400078e00ff */
[----:B------:R-:W-:Y:S02]  /*3cd00*/  IMAD.MOV.U32 R15, RZ, RZ, -0x1 ;  /* 0xffffffffff0f7424 */ /* 0x000fe400078e00ff */
[----:B------:R-:W-:-:S07]  /*3cd10*/  IMAD.MOV.U32 R13, RZ, RZ, R10 ;  /* 0x000000ffff0d7224 */ /* 0x000fce00078e000a */
[----:B------:R-:W-:Y:S05]  /*3cd20*/  WARPSYNC.COLLECTIVE R15, `(.L_x_13511) ;  /* 0x000000000f087348 */ /* 0x000fea0003c00000 */
[----:B------:R0:W1:Y:S02]  /*3cd30*/  SHFL.IDX P6, R14, R13, R12, R11 ;  /* 0x0000000c0d0e7389 */ /* 0x00006400000c000b */
[----:B01----:R-:W-:Y:S01]  /*3cd40*/  ENDCOLLECTIVE ;  /* 0x000000000000791b */ /* 0x003fe20003800000 */
.L_x_13511:
[----:B------:R-:W-:Y:S05]  /*3cd50*/  BSYNC B0 ;  /* 0x0000000000007941 */ /* 0x000fea0003800000 */
.L_x_13510:
[----:B------:R-:W-:Y:S05]  /*3cd60*/  BRA `(.L_x_13512) ;  /* 0xffffff9000a47947 */ /* 0x000fea000383ffff */
.L_x_13344:
[----:B-1----:R1:W2:Y:S02]  /*3cd70*/  SYNCS.PHASECHK.TRANS64.TRYWAIT P0, [R17+URZ+0x32440], R0 ;  /* 0x03244000110075a7 */ /* 0x0022a4000800017f */
[----:B--2---:R-:W-:Y:S05]  /*3cd80*/  @!P0 NANOSLEEP.SYNCS 0x989680 ;  /* 0x009896800000895d */ /* 0x004fea0003900000 */
[----:B------:R-:W2:Y:S02]  /*3cd90*/  @!P0 SYNCS.PHASECHK.TRANS64 P0, [R17+URZ+0x32440], R0 ;  /* 0x03244000110085a7 */ /* 0x000ea4000800007f */
[----:B--2---:R-:W-:Y:S05]  /*3cda0*/  @!P0 BRA `(.L_x_13344) ;  /* 0xfffffffc00f08947 */ /* 0x004fea000383ffff */
[----:B------:R-:W-:Y:S05]  /*3cdb0*/  BRA `(.L_x_13513) ;  /* 0xffffff9000c47947 */ /* 0x000fea000383ffff */
.L_x_13345:
[----:B------:R-:W-:Y:S01]  /*3cdc0*/  BSSY B0, `(.L_x_13514) ;  /* 0x0000008000007945 */ /* 0x000fe20003800000 */
[----:B------:R-:W-:Y:S02]  /*3cdd0*/  IMAD.MOV.U32 R13, RZ, RZ, R4 ;  /* 0x000000ffff0d7224 */ /* 0x000fe400078e0004 */
[----:B0-----:R-:W-:Y:S02]  /*3cde0*/  IMAD.MOV.U32 R12, RZ, RZ, RZ ;  /* 0x000000ffff0c7224 */ /* 0x001fe400078e00ff */
[----:B------:R-:W-:Y:S02]  /*3cdf0*/  IMAD.MOV.U32 R11, RZ, RZ, 0x181f ;  /* 0x0000181fff0b7424 */ /* 0x000fe400078e00ff */
[----:B------:R-:W-:-:S07]  /*3ce00*/  IMAD.MOV.U32 R15, RZ, RZ, -0x1 ;  /* 0xffffffffff0f7424 */ /* 0x000fce00078e00ff */
[----:B------:R-:W-:Y:S05]  /*3ce10*/  WARPSYNC.COLLECTIVE R15, `(.L_x_13515) ;  /* 0x000000000f087348 */ /* 0x000fea0003c00000 */
[----:B------:R0:W1:Y:S02]  /*3ce20*/  SHFL.IDX P6, R14, R13, R12, R11 ;  /* 0x0000000c0d0e7389 */ /* 0x00006400000c000b */
[----:B01----:R-:W-:Y:S01]  /*3ce30*/  ENDCOLLECTIVE ;  /* 0x000000000000791b */ /* 0x003fe20003800000 */
.L_x_13515:
[----:B------:R-:W-:Y:S05]  /*3ce40*/  BSYNC B0 ;  /* 0x0000000000007941 */ /* 0x000fea0003800000 */
.L_x_13514:
[----:B------:R-:W-:Y:S01]  /*3ce50*/  IMAD.MOV.U32 R13, RZ, RZ, R0 ;  /* 0x000000ffff0d7224 */ /* 0x000fe200078e0000 */
[----:B------:R-:W-:Y:S01]  /*3ce60*/  @P0 LEA R6, R5, R23, 0x1 ;  /* 0x0000001705060211 */ /* 0x000fe200078e08ff */
[----:B------:R-:W-:Y:S02]  /*3ce70*/  IMAD.MOV.U32 R12, RZ, RZ, RZ ;  /* 0x000000ffff0c7224 */ /* 0x000fe400078e00ff */
[----:B------:R-:W-:Y:S02]  /*3ce80*/  IMAD.MOV.U32 R11, RZ, RZ, 0x181f ;  /* 0x0000181fff0b7424 */ /* 0x000fe400078e00ff */
[----:B------:R-:W-:Y:S02]  /*3ce90*/  IMAD.MOV.U32 R15, RZ, RZ, -0x1 ;  /* 0xffffffffff0f7424 */ /* 0x000fe400078e00ff */
[----:B------:R-:W-:-:S07]  /*3cea0*/  IMAD.MOV.U32 R2, RZ, RZ, R14 ;  /* 0x000000ffff027224 */ /* 0x000fce00078e000e */
[----:B------:R-:W-:Y:S05]  /*3ceb0*/  WARPSYNC.COLLECTIVE R15, `(.L_x_13516) ;  /* 0x000000000f087348 */ /* 0x000fea0003c00000 */
[----:B------:R0:W1:Y:S02]  /*3cec0*/  SHFL.IDX P6, R14, R13, R12, R11 ;  /* 0x0000000c0d0e7389 */ /* 0x00006400000c000b */
[----:B01----:R-:W-:Y:S01]  /*3ced0*/  ENDCOLLECTIVE ;  /* 0x000000000000791b */ /* 0x003fe20003800000 */
.L_x_13516:
[----:B------:R-:W-:Y:S02]  /*3cee0*/  IMAD.MOV.U32 R13, RZ, RZ, R4 ;  /* 0x000000ffff0d7224 */ /* 0x000fe400078e0004 */
[----:B------:R-:W-:Y:S02]  /*3cef0*/  IMAD.MOV.U32 R12, RZ, RZ, 0x1 ;  /* 0x00000001ff0c7424 */ /* 0x000fe400078e00ff */
[----:B------:R-:W-:-:S07]  /*3cf00*/  IMAD.MOV.U32 R3, RZ, RZ, R14 ;  /* 0x000000ffff037224 */ /* 0x000fce00078e000e */
[----:B------:R-:W-:Y:S05]  /*3cf10*/  WARPSYNC.COLLECTIVE R15, `(.L_x_13517) ;  /* 0x000000000f087348 */ /* 0x000fea0003c00000 */
[----:B------:R0:W1:Y:S02]  /*3cf20*/  SHFL.IDX P6, R14, R13, R12, R11 ;  /* 0x0000000c0d0e7389 */ /* 0x00006400000c000b */
[----:B01----:R-:W-:Y:S01]  /*3cf30*/  ENDCOLLECTIVE ;  /* 0x000000000000791b */ /* 0x003fe20003800000 */
.L_x_13517:
        /* <DEDUP_REMOVED lines=15> */
.L_x_13518:
[----:B------:R-:W-:Y:S02]  /*3d030*/  @P0 IMAD R6, R5, 0x2, R23 ;  /* 0x0000000205060824 */ /* 0x000fe400078e0217 */
[----:B------:R-:W-:Y:S02]  /*3d040*/  IMAD.MOV.U32 R13, RZ, RZ, R4 ;  /* 0x000000ffff0d7224 */ /* 0x000fe400078e0004 */
[----:B------:R-:W-:Y:S02]  /*3d050*/  IMAD.MOV.U32 R12, RZ, RZ, 0x2 ;  /* 0x00000002ff0c7424 */ /* 0x000fe400078e00ff */
[----:B------:R-:W-:-:S07]  /*3d060*/  IMAD.MOV.U32 R3, RZ, RZ, R14 ;  /* 0x000000ffff037224 */ /* 0x000fce00078e000e */
[----:B------:R-:W-:Y:S05]  /*3d070*/  WARPSYNC.COLLECTIVE R15, `(.L_x_13519) ;  /* 0x000000000f087348 */ /* 0x000fea0003c00000 */
[----:B------:R0:W1:Y:S02]  /*3d080*/  SHFL.IDX P6, R14, R13, R12, R11 ;  /* 0x0000000c0d0e7389 */ /* 0x00006400000c000b */
[----:B01----:R-:W-:Y:S01]  /*3d090*/  ENDCOLLECTIVE ;  /* 0x000000000000791b */ /* 0x003fe20003800000 */
.L_x_13519:
        /* <DEDUP_REMOVED lines=15> */
.L_x_13520:
[----:B------:R-:W-:Y:S02]  /*3d190*/  @P0 IMAD R6, R5, 0x2, R23 ;  /* 0x0000000205060824 */ /* 0x000fe400078e0217 */
[----:B------:R-:W-:Y:S01]  /*3d1a0*/  IMAD.MOV.U32 R13, RZ, RZ, R4 ;  /* 0x000000ffff0d7224 */ /* 0x000fe200078e0004 */
[----:B------:R-:W-:Y:S01]  /*3d1b0*/  MOV R12, 0x3 ;  /* 0x00000003000c7802 */ /* 0x000fe20000000f00 */
[----:B------:R-:W-:-:S07]  /*3d1c0*/  IMAD.MOV.U32 R3, RZ, RZ, R14 ;  /* 0x000000ffff037224 */ /* 0x000fce00078e000e */
[----:B------:R-:W-:Y:S05]  /*3d1d0*/  WARPSYNC.COLLECTIVE R15, `(.L_x_13521) ;  /* 0x000000000f087348 */ /* 0x000fea0003c00000 */
[----:B------:R0:W1:Y:S02]  /*3d1e0*/  SHFL.IDX P6, R14, R13, R12, R11 ;  /* 0x0000000c0d0e7389 */ /* 0x00006400000c000b */
[----:B01----:R-:W-:Y:S01]  /*3d1f0*/  ENDCOLLECTIVE ;  /* 0x000000000000791b */ /* 0x003fe20003800000 */
.L_x_13521:
        /* <DEDUP_REMOVED lines=15> */
.L_x_13522:
[----:B------:R-:W-:Y:S02]  /*3d2f0*/  @P0 IMAD R6, R5, 0x2, R23 ;  /* 0x0000000205060824 */ /* 0x000fe400078e0217 */
[----:B------:R-:W-:Y:S02]  /*3d300*/  IMAD.MOV.U32 R13, RZ, RZ, R4 ;  /* 0x000000ffff0d7224 */ /* 0x000fe400078e0004 */
[----:B------:R-:W-:Y:S02]  /*3d310*/  IMAD.MOV.U32 R12, RZ, RZ, 0x4 ;  /* 0x00000004ff0c7424 */ /* 0x000fe400078e00ff */
[----:B------:R-:W-:-:S07]  /*3d320*/  IMAD.MOV.U32 R3, RZ, RZ, R14 ;  /* 0x000000ffff037224 */ /* 0x000fce00078e000e */
[----:B------:R-:W-:Y:S05]  /*3d330*/  WARPSYNC.COLLECTIVE R15, `(.L_x_13523) ;  /* 0x000000000f087348 */ /* 0x000fea0003c00000 */
[----:B------:R0:W1:Y:S02]  /*3d340*/  SHFL.IDX P6, R14, R13, R12, R11 ;  /* 0x0000000c0d0e7389 */ /* 0x00006400000c000b */
[----:B01----:R-:W-:Y:S01]  /*3d350*/  ENDCOLLECTIVE ;  /* 0x000000000000791b */ /* 0x003fe20003800000 */
.L_x_13523:
        /* <DEDUP_REMOVED lines=15> */
.L_x_13524:
[----:B------:R-:W-:Y:S02]  /*3d450*/  @P0 IMAD R6, R5, 0x2, R23 ;  /* 0x0000000205060824 */ /* 0x000fe400078e0217 */
[----:B------:R-:W-:Y:S02]  /*3d460*/  IMAD.MOV.U32 R13, RZ, RZ, R4 ;  /* 0x000000ffff0d7224 */ /* 0x000fe400078e0004 */
[----:B------:R-:W-:Y:S02]  /*3d470*/  IMAD.MOV.U32 R12, RZ, RZ, 0x5 ;  /* 0x00000005ff0c7424 */ /* 0x000fe400078e00ff */
[----:B------:R-:W-:-:S07]  /*3d480*/  IMAD.MOV.U32 R3, RZ, RZ, R14 ;  /* 0x000000ffff037224 */ /* 0x000fce00078e000e */
[----:B------:R-:W-:Y:S05]  /*3d490*/  WARPSYNC.COLLECTIVE R15, `(.L_x_13525) ;  /* 0x000000000f087348 */ /* 0x000fea0003c00000 */
[----:B------:R0:W1:Y:S02]  /*3d4a0*/  SHFL.IDX P6, R14, R13, R12, R11 ;  /* 0x0000000c0d0e7389 */ /* 0x00006400000c000b */
[----:B01----:R-:W-:Y:S01]  /*3d4b0*/  ENDCOLLECTIVE ;  /* 0x000000000000791b */ /* 0x003fe20003800000 */
.L_x_13525:
[----:B------:R-:W-:-:S05]  /*3d4c0*/  @P0 LEA R3, P1, R7, R3, 0x1 ;  /* 0x0000000307030211 */ /* 0x000fca00078208ff */
[----:B------:R-:W-:-:S05]  /*3d4d0*/  @P0 IMAD.X R2, RZ, RZ, R2, P1 ;  /* 0x000000ffff020224 */ /* 0x000fca00008e0602 */
[----:B------:R-:W-:Y:S02]  /*3d4e0*/  @P0 LOP3.LUT R3, R3, R2, RZ, 0x3c, !PT ;  /* 0x0000000203030212 */ /* 0x000fe400078e3cff */
[----:B------:R-:W-:Y:S02]  /*3d4f0*/  MOV R13, R0 ;  /* 0x00000000000d7202 */ /* 0x000fe40000000f00 */
[----:B------:R-:W-:-:S04]  /*3d500*/  @P0 LOP3.LUT R2, R3, R2, RZ, 0x3c, !PT ;  /* 0x0000000203020212 */ /* 0x000fc800078e3cff */
[----:B------:R-:W-:Y:S01]  /*3d510*/  @P0 LOP3.LUT R3, R3, R2, RZ, 0x3c, !PT ;  /* 0x0000000203030212 */ /* 0x000fe200078e3cff */
[----:B------:R-:W-:-:S07]  /*3d520*/  IMAD.MOV.U32 R4, RZ, RZ, R14 ;  /* 0x000000ffff047224 */ /* 0x000fce00078e000e */
[----:B------:R-:W-:Y:S05]  /*3d530*/  WARPSYNC.COLLECTIVE R15, `(.L_x_13526) ;  /* 0x000000000f087348 */ /* 0x000fea0003c00000 */
[----:B------:R0:W1:Y:S02]  /*3d540*/  SHFL.IDX P6, R14, R13, R12, R11 ;  /* 0x0000000c0d0e7389 */ /* 0x00006400000c000b */
[----:B01----:R-:W-:Y:S01]  /*3d550*/  ENDCOLLECTIVE ;  /* 0x000000000000791b */ /* 0x003fe20003800000 */
.L_x_13526:
[----:B------:R-:W-:Y:S01]  /*3d560*/  @!PT LDS RZ, [RZ] ;  /* 0x00000000fffff984 */ /* 0x000fe20000000800 */
[----:B------:R-:W-:Y:S01]  /*3d570*/  @!PT LDS RZ, [RZ] ;  /* 0x00000000fffff984 */ /* 0x000fe20000000800 */
[----:B------:R-:W-:Y:S01]  /*3d580*/  @!PT LDS RZ, [RZ] ;  /* 0x00000000fffff984 */ /* 0x000fe20000000800 */
[----:B------:R2:W-:Y:S01]  /*3d590*/  @P0 LDGSTS.E.BYPASS.LTC128B.128 [R6+0x1e400], desc[UR44][R2.64], !P2 ;  /* 0x1e40000002060fae */ /* 0x0005e2000d101d6c */
[----:B------:R-:W-:Y:S01]  /*3d5a0*/  IMAD.MOV.U32 R0, RZ, RZ, R14 ;  /* 0x000000ffff007224 */ /* 0x000fe200078e000e */
[----:B------:R-:W-:Y:S06]  /*3d5b0*/  BRA `(.L_x_13527) ;  /* 0xffffff9000207947 */ /* 0x000fec000383ffff */
.L_x_13350:
        /* <DEDUP_REMOVED lines=9> */
.L_x_13528:
[C---:B------:R-:W-:Y:S01]  /*3d650*/  VIADD R6, R35.reuse, 0x20 ;  /* 0x0000002023067836 */ /* 0x040fe20000000000 */
[C---:B------:R-:W-:Y:S01]  /*3d660*/  ISETP.GE.AND P0, PT, R35.reuse, R2, PT ;  /* 0x000000022300720c */ /* 0x040fe20003f06270 */
[C---:B------:R-:W-:Y:S01]  /*3d670*/  VIADD R8, R35.reuse, 0x40 ;  /* 0x0000004023087836 */ /* 0x040fe20000000000 */
[----:B------:R-:W-:Y:S02]  /*3d680*/  IADD3 R10, R35, 0x10, RZ ;  /* 0x00000010230a7810 */ /* 0x000fe40007ffe0ff */
        /* <DEDUP_REMOVED lines=8> */
.L_x_13529:
[----:B------:R-:W-:Y:S02]  /*3d710*/  IMAD.MOV.U32 R13, RZ, RZ, R3 ;  /* 0x000000ffff0d7224 */ /* 0x000fe400078e0003 */
[----:B------:R-:W-:Y:S02]  /*3d720*/  IMAD.MOV.U32 R12, RZ, RZ, 0x1 ;  /* 0x00000001ff0c7424 */ /* 0x000fe400078e00ff */
[----:B------:R-:W-:-:S07]  /*3d730*/  IMAD.MOV.U32 R5, RZ, RZ, R14 ;  /* 0x000000ffff057224 */ /* 0x000fce00078e000e */
[----:B------:R-:W-:Y:S05]  /*3d740*/  WARPSYNC.COLLECTIVE R15, `(.L_x_13530) ;  /* 0x000000000f087348 */ /* 0x000fea0003c00000 */
[----:B------:R0:W1:Y:S02]  /*3d750*/  SHFL.IDX P6, R14, R13, R12, R11 ;  /* 0x0000000c0d0e7389 */ /* 0x00006400000c000b */
[----:B01----:R-:W-:Y:S01]  /*3d760*/  ENDCOLLECTIVE ;  /* 0x000000000000791b */ /* 0x003fe20003800000 */
.L_x_13530:
        /* <DEDUP_REMOVED lines=15> */
.L_x_13531:
[----:B------:R-:W-:Y:S02]  /*3d860*/  IMAD.MOV.U32 R13, RZ, RZ, R3 ;  /* 0x000000ffff0d7224 */ /* 0x000fe400078e0003 */
[----:B------:R-:W-:Y:S02]  /*3d870*/  IMAD.MOV.U32 R12, RZ, RZ, 0x2 ;  /* 0x00000002ff0c7424 */ /* 0x000fe400078e00ff */
[----:B------:R-:W-:-:S07]  /*3d880*/  IMAD.MOV.U32 R5, RZ, RZ, R14 ;  /* 0x000000ffff057224 */ /* 0x000fce00078e000e */
[----:B------:R-:W-:Y:S05]  /*3d890*/  WARPSYNC.COLLECTIVE R15, `(.L_x_13532) ;  /* 0x000000000f087348 */ /* 0x000fea0003c00000 */
[----:B------:R0:W1:Y:S02]  /*3d8a0*/  SHFL.IDX P6, R14, R13, R12, R11 ;  /* 0x0000000c0d0e7389 */ /* 0x00006400000c000b */
[----:B01----:R-:W-:Y:S01]  /*3d8b0*/  ENDCOLLECTIVE ;  /* 0x000000000000791b */ /* 0x003fe20003800000 */
.L_x_13532:
        /* <DEDUP_REMOVED lines=11> */
[----:B------:R-:W-:-:S05]  /*3d970*/  VIADD R6, R35, 0x30 ;  /* 0x0000003023067836 */ /* 0x000fca0000000000 */
[----:B------:R1:W-:Y:S01]  /*3d980*/  STL [R1+0x460], R6 ;  /* 0x0004600601007387 */ /* 0x0003e20000100800 */
[----:B0-----:R-:W-:-:S07]  /*3d990*/  IMAD.MOV.U32 R4, RZ, RZ, R14 ;  /* 0x000000ffff047224 */ /* 0x001fce00078e000e */
[----:B-1----:R-:W-:Y:S05]  /*3d9a0*/  WARPSYNC.COLLECTIVE R15, `(.L_x_13533) ;  /* 0x000000000f087348 */ /* 0x002fea0003c00000 */
[----:B------:R0:W2:Y:S02]  /*3d9b0*/  SHFL.IDX P6, R14, R13, R12, R11 ;  /* 0x0000000c0d0e7389 */ /* 0x0000a400000c000b */
[----:B012---:R-:W-:Y:S01]  /*3d9c0*/  ENDCOLLECTIVE ;  /* 0x000000000000791b */ /* 0x007fe20003800000 */
.L_x_13533:
[----:B------:R-:W-:Y:S02]  /*3d9d0*/  IMAD.MOV.U32 R13, RZ, RZ, R3 ;  /* 0x000000ffff0d7224 */ /* 0x000fe400078e0003 */
[----:B------:R-:W-:Y:S02]  /*3d9e0*/  IMAD.MOV.U32 R12, RZ, RZ, 0x3 ;  /* 0x00000003ff0c7424 */ /* 0x000fe400078e00ff */
[----:B------:R-:W-:-:S07]  /*3d9f0*/  IMAD.MOV.U32 R5, RZ, RZ, R14 ;  /* 0x000000ffff057224 */ /* 0x000fce00078e000e */
[----:B------:R-:W-:Y:S05]  /*3da00*/  WARPSYNC.COLLECTIVE R15, `(.L_x_13534) ;  /* 0x000000000f087348 */ /* 0x000fea0003c00000 */
[----:B------:R0:W1:Y:S02]  /*3da10*/  SHFL.IDX P6, R14, R13, R12, R11 ;  /* 0x0000000c0d0e7389 */ /* 0x00006400000c000b */
[----:B01----:R-:W-:Y:S01]  /*3da20*/  ENDCOLLECTIVE ;  /* 0x000000000000791b */ /* 0x003fe20003800000 */
.L_x_13534:
        /* <DEDUP_REMOVED lines=15> */
.L_x_13535:
[----:B------:R-:W-:Y:S01]  /*3db20*/  MOV R13, R3 ;  /* 0x00000003000d7202 */ /* 0x000fe20000000f00 */
[----:B------:R-:W-:Y:S02]  /*3db30*/  IMAD.MOV.U32 R12, RZ, RZ, 0x4 ;  /* 0x00000004ff0c7424 */ /* 0x000fe400078e00ff */
[----:B------:R-:W-:-:S07]  /*3db40*/  IMAD.MOV.U32 R5, RZ, RZ, R14 ;  /* 0x000000ffff057224 */ /* 0x000fce00078e000e */
[----:B------:R-:W-:Y:S05]  /*3db50*/  WARPSYNC.COLLECTIVE R15, `(.L_x_13536) ;  /* 0x000000000f087348 */ /* 0x000fea0003c00000 */
[----:B------:R0:W1:Y:S02]  /*3db60*/  SHFL.IDX P6, R14, R13, R12, R11 ;  /* 0x0000000c0d0e7389 */ /* 0x00006400000c000b */
[----:B01----:R-:W-:Y:S01]  /*3db70*/  ENDCOLLECTIVE ;  /* 0x000000000000791b */ /* 0x003fe20003800000 */
.L_x_13536:
        /* <DEDUP_REMOVED lines=10> */
.L_x_13537:
        /* <DEDUP_REMOVED lines=8> */
[----:B------:R-:W-:Y:S02]  /*3dca0*/  IMAD.MOV.U32 R12, RZ, RZ, 0x5 ;  /* 0x00000005ff0c7424 */ /* 0x000fe400078e00ff */
[----:B0-----:R-:W-:-:S07]  /*3dcb0*/  IMAD.MOV.U32 R4, RZ, RZ, R14 ;  /* 0x000000ffff047224 */ /* 0x001fce00078e000e */
[----:B-1----:R-:W-:Y:S05]  /*3dcc0*/  WARPSYNC.COLLECTIVE R15, `(.L_x_13538) ;  /* 0x000000000f087348 */ /* 0x002fea0003c00000 */
[----:B------:R0:W2:Y:S02]  /*3dcd0*/  SHFL.IDX P6, R14, R13, R12, R11 ;  /* 0x0000000c0d0e7389 */ /* 0x0000a400000c000b */
[----:B012---:R-:W-:Y:S01]  /*3dce0*/  ENDCOLLECTIVE ;  /* 0x000000000000791b */ /* 0x007fe20003800000 */
.L_x_13538:
        /* <DEDUP_REMOVED lines=10> */
.L_x_13539:
        /* <DEDUP_REMOVED lines=13> */
.L_x_13540:
[----:B------:R-:W-:-:S05]  /*3de60*/  @!P0 LEA R5, P2, R7, R4, 0x1 ;  /* 0x0000000407058211 */ /* 0x000fca00078408ff */
[----:B------:R-:W-:-:S05]  /*3de70*/  @!P0 IMAD.X R4, RZ, RZ, R6, P2 ;  /* 0x000000ffff048224 */ /* 0x000fca00010e0606 */
[----:B------:R-:W-:Y:S01]  /*3de80*/  @!P0 LOP3.LUT R5, R5, R4, RZ, 0x3c, !PT ;  /* 0x0000000405058212 */ /* 0x000fe200078e3cff */
[----:B------:R-:W-:-:S03]  /*3de90*/  IMAD.MOV.U32 R13, RZ, RZ, R0 ;  /* 0x000000ffff0d7224 */ /* 0x000fc600078e0000 */
[----:B------:R-:W-:-:S04]  /*3dea0*/  @!P0 LOP3.LUT R4, R5, R4, RZ, 0x3c, !PT ;  /* 0x0000000405048212 */ /* 0x000fc800078e3cff */
[----:B------:R-:W-:Y:S02]  /*3deb0*/  @!P0 LOP3.LUT R5, R5, R4, RZ, 0x3c, !PT ;  /* 0x0000000405058212 */ /* 0x000fe400078e3cff */
[----:B------:R-:W-:-:S07]  /*3dec0*/  MOV R6, R14 ;  /* 0x0000000e00067202 */ /* 0x000fce0000000f00 */
[----:B------:R-:W-:Y:S05]  /*3ded0*/  WARPSYNC.COLLECTIVE R15, `(.L_x_13541) ;  /* 0x000000000f087348 */ /* 0x000fea0003c00000 */
[----:B------:R0:W1:Y:S02]  /*3dee0*/  SHFL.IDX P6, R14, R13, R12, R11 ;  /* 0x0000000c0d0e7389 */ /* 0x00006400000c000b */
[----:B01----:R-:W-:Y:S01]  /*3def0*/  ENDCOLLECTIVE ;  /* 0x000000000000791b */ /* 0x003fe20003800000 */
.L_x_13541:
        /* <DEDUP_REMOVED lines=11> */
.L_x_13542:
        /* <DEDUP_REMOVED lines=10> */
.L_x_13543:
[----:B------:R-:W-:Y:S01]  /*3e050*/  @!PT LDS RZ, [RZ] ;  /* 0x00000000fffff984 */ /* 0x000fe20000000800 */
[----:B------:R-:W-:Y:S01]  /*3e060*/  @!PT LDS RZ, [RZ] ;  /* 0x00000000fffff984 */ /* 0x000fe20000000800 */
[----:B------:R-:W-:Y:S01]  /*3e070*/  @!PT LDS RZ, [RZ] ;  /* 0x00000000fffff984 */ /* 0x000fe20000000800 */
[----:B------:R0:W-:Y:S01]  /*3e080*/  @!P0 LDGSTS.E.BYPASS.LTC128B.128 [R26+0x1b400], desc[UR44][R4.64], !P1 ;  /* 0x1b400000041a8fae */ /* 0x0001e2000c901d6c */
[----:B------:R-:W-:Y:S01]  /*3e090*/  IMAD.MOV.U32 R0, RZ, RZ, R14 ;  /* 0x000000ffff007224 */ /* 0x000fe200078e000e */
[----:B------:R-:W-:Y:S06]  /*3e0a0*/  BRA `(.L_x_13544) ;  /* 0xffffff9000687947 */ /* 0x000fec000383ffff */
.L_x_13354:
[----:B------:R-:W2:Y:S04]  /*3e0b0*/  LDL.LU R14, [R1+0x440] ;  /* 0x00044000010e7983 */ /* 0x000ea80000300800 */
[----:B------:R-:W3:Y:S04]  /*3e0c0*/  LDL.LU R13, [R1+0x458] ;  /* 0x00045800010d7983 */ /* 0x000ee80000300800 */
[----:B------:R-:W4:Y:S04]  /*3e0d0*/  LDL.LU R12, [R1+0x45c] ;  /* 0x00045c00010c7983 */ /* 0x000f280000300800 */
[----:B------:R-:W5:Y:S04]  /*3e0e0*/  LDL.LU R11, [R1+0x460] ;  /* 0x00046000010b7983 */ /* 0x000f680000300800 */
[----:B------:R-:W5:Y:S04]  /*3e0f0*/  LDL.LU R10, [R1+0x464] ;  /* 0x00046400010a7983 */ /* 0x000f680000300800 */
[----:B------:R-:W5:Y:S04]  /*3e100*/  LDL.LU R9, [R1+0x46c] ;  /* 0x00046c0001097983 */ /* 0x000f680000300800 */
[----:B------:R-:W5:Y:S01]  /*3e110*/  LDL.LU R8, [R1+0x470] ;  /* 0x0004700001087983 */ /* 0x000f620000300800 */
[----:B------:R-:W-:Y:S01]  /*3e120*/  LOP3.LUT R22, R22, 0xfffffbff, RZ, 0xc0, !PT ;  /* 0xfffffbff16167812 */ /* 0x000fe200078ec0ff */
[----:B------:R-:W-:Y:S01]  /*3e130*/  BSSY B0, `(.L_x_13545) ;  /* 0x0000019000007945 */ /* 0x000fe20003800000 */
[----:B------:R-:W-:-:S02]  /*3e140*/  IMAD.MOV.U32 R15, RZ, RZ, -0x1 ;  /* 0xffffffffff0f7424 */ /* 0x000fc400078e00ff */
[----:B--2---:R-:W-:-:S05]  /*3e150*/  IMAD R5, R14, R6, RZ ;  /* 0x000000060e057224 */ /* 0x004fca00078e02ff */
[-C--:B------:R-:W-:Y:S02]  /*3e160*/  ISETP.GE.AND P0, PT, R35, R5.reuse, PT ;  /* 0x000000052300720c */ /* 0x080fe40003f06270 */
[-C--:B---3--:R-:W-:Y:S01]  /*3e170*/  ISETP.GE.AND P6, PT, R13, R5.reuse, PT ;  /* 0x000000050d00720c */ /* 0x088fe20003fc6270 */
[----:B------:R-:W-:Y:S01]  /*3e180*/  IMAD.MOV.U32 R13, RZ, RZ, R0 ;  /* 0x000000ffff0d7224 */ /* 0x000fe200078e0000 */
[----:B----4-:R-:W-:Y:S01]  /*3e190*/  ISETP.GE.AND P5, PT, R12, R5, PT ;  /* 0x000000050c00720c */ /* 0x010fe20003fa6270 */
[----:B------:R-:W-:-:S08]  /*3e1a0*/  IMAD.MOV.U32 R12, RZ, RZ, RZ ;  /* 0x000000ffff0c7224 */ /* 0x000fd000078e00ff */
[----:B------:R-:W-:Y:S02]  /*3e1b0*/  @P0 LOP3.LUT R22, R22, 0x400, RZ, 0xfc, !PT ;  /* 0x0000040016160812 */ /* 0x000fe400078efcff */
[----:B-----5:R-:W-:Y:S01]  /*3e1c0*/  ISETP.GE.AND P0, PT, R11, R5, PT ;  /* 0x000000050b00720c */ /* 0x020fe20003f06270 */
        /* <DEDUP_REMOVED lines=8> */
[----:B------:R-:W-:Y:S02]  /*3e250*/  @P0 LOP3.LUT R22, R22, 0x80, RZ, 0xfc, !PT ;  /* 0x0000008016160812 */ /* 0x000fe400078efcff */
[----:B------:R-:W-:Y:S02]  /*3e260*/  ISETP.GE.AND P0, PT, R8, R5, PT ;  /* 0x000000050800720c */ /* 0x000fe40003f06270 */
[----:B------:R-:W-:-:S04]  /*3e270*/  LOP3.LUT R22, R22, 0xffffffbf, RZ, 0xc0, !PT ;  /* 0xffffffbf16167812 */ /* 0x000fc800078ec0ff */
[----:B------:R-:W-:-:S07]  /*3e280*/  @P6 LOP3.LUT R22, R22, 0x40, RZ, 0xfc, !PT ;  /* 0x0000004016166812 */ /* 0x000fce00078efcff */
[----:B------:R-:W-:Y:S05]  /*3e290*/  WARPSYNC.COLLECTIVE R15, `(.L_x_13546) ;  /* 0x000000000f087348 */ /* 0x000fea0003c00000 */
[----:B------:R0:W1:Y:S02]  /*3e2a0*/  SHFL.IDX P6, R14, R13, R12, R11 ;  /* 0x0000000c0d0e7389 */ /* 0x00006400000c000b */
[----:B01----:R-:W-:Y:S01]  /*3e2b0*/  ENDCOLLECTIVE ;  /* 0x000000000000791b */ /* 0x003fe20003800000 */
.L_x_13546:
[----:B------:R-:W-:Y:S05]  /*3e2c0*/  BSYNC B0 ;  /* 0x0000000000007941 */ /* 0x000fea0003800000 */
.L_x_13545:
[----:B------:R-:W-:Y:S01]  /*3e2d0*/  IMAD.MOV.U32 R13, RZ, RZ, R4 ;  /* 0x000000ffff0d7224 */ /* 0x000fe200078e0004 */
[----:B------:R-:W-:Y:S01]  /*3e2e0*/  MOV R12, RZ ;  /* 0x000000ff000c7202 */ /* 0x000fe20000000f00 */
[----:B------:R-:W-:Y:S01]  /*3e2f0*/  IMAD.MOV.U32 R11, RZ, RZ, 0x181f ;  /* 0x0000181fff0b7424 */ /* 0x000fe200078e00ff */
[----:B------:R-:W-:Y:S01]  /*3e300*/  LOP3.LUT R22, R22, 0xffdfffff, RZ, 0xc0, !PT ;  /* 0xffdfffff16167812 */ /* 0x000fe200078ec0ff */
[----:B------:R-:W-:Y:S02]  /*3e310*/  IMAD.MOV.U32 R15, RZ, RZ, -0x1 ;  /* 0xffffffffff0f7424 */ /* 0x000fe400078e00ff */
[----:B------:R-:W-:Y:S01]  /*3e320*/  IMAD.MOV.U32 R2, RZ, RZ, R14 ;  /* 0x000000ffff027224 */ /* 0x000fe200078e000e */
[----:B------:R-:W-:-:S07]  /*3e330*/  @P5 LOP3.LUT R22, R22, 0x200000, RZ, 0xfc, !PT ;  /* 0x0020000016165812 */ /* 0x000fce00078efcff */
[----:B------:R-:W-:Y:S05]  /*3e340*/  WARPSYNC.COLLECTIVE R15, `(.L_x_13547) ;  /* 0x000000000f087348 */ /* 0x000fea0003c00000 */
[----:B------:R0:W1:Y:S02]  /*3e350*/  SHFL.IDX P6, R14, R13, R12, R11 ;  /* 0x0000000c0d0e7389 */ /* 0x00006400000c000b */
[----:B01----:R-:W-:Y:S01]  /*3e360*/  ENDCOLLECTIVE ;  /* 0x000000000000791b */ /* 0x003fe20003800000 */
.L_x_13547:
[C---:B------:R-:W-:Y:S02]  /*3e370*/  LOP3.LUT P5, RZ, R22.reuse, 0x200, RZ, 0xc0, !PT ;  /* 0x0000020016ff7812 */ /* 0x040fe400078ac0ff */
[----:B------:R-:W-:-:S04]  /*3e380*/  LOP3.LUT R22, R22, 0xffefffff, RZ, 0xc0, !PT ;  /* 0xffefffff16167812 */ /* 0x000fc800078ec0ff */
[----:B------:R-:W-:-:S04]  /*3e390*/  @P0 LOP3.LUT R22, R22, 0x100000, RZ, 0xfc, !PT ;  /* 0x0010000016160812 */ /* 0x000fc800078efcff */
[----:B------:R-:W-:Y:S01]  /*3e3a0*/  LOP3.LUT P0, RZ, R22, 0x400, RZ, 0xc0, !PT ;  /* 0x0000040016ff7812 */ /* 0x000fe2000780c0ff */
[----:B------:R-:W-:Y:S02]  /*3e3b0*/  IMAD.MOV.U32 R13, RZ, RZ, R0 ;  /* 0x000000ffff0d7224 */ /* 0x000fe400078e0000 */
[----:B------:R-:W-:Y:S02]  /*3e3c0*/  IMAD.MOV.U32 R12, RZ, RZ, 0x1 ;  /* 0x00000001ff0c7424 */ /* 0x000fe400078e00ff */
[----:B------:R-:W-:-:S08]  /*3e3d0*/  IMAD.MOV.U32 R3, RZ, RZ, R14 ;  /* 0x000000ffff037224 */ /* 0x000fd000078e000e */
[----:B------:R-:W-:-:S05]  /*3e3e0*/  @!P0 LEA R3, P6, R7, R3, 0x1 ;  /* 0x0000000307038211 */ /* 0x000fca00078c08ff */
[----:B------:R-:W-:-:S05]  /*3e3f0*/  @!P0 IMAD.X R2, RZ, RZ, R2, P6 ;  /* 0x000000ffff028224 */ /* 0x000fca00030e0602 */
[----:B------:R-:W-:-:S07]  /*3e400*/  @!P0 LOP3.LUT R3, R3, R2, RZ, 0x3c, !PT ;  /* 0x0000000203038212 */ /* 0x000fce00078e3cff */
[----:B------:R-:W-:Y:S05]  /*3e410*/  WARPSYNC.COLLECTIVE R15, `(.L_x_13548) ;  /* 0x000000000f087348 */ /* 0x000fea0003c00000 */
[----:B------:R0:W1:Y:S02]  /*3e420*/  SHFL.IDX P6, R14, R13, R12, R11 ;  /* 0x0000000c0d0e7389 */ /* 0x00006400000c000b */
[----:B01----:R-:W-:Y:S01]  /*3e430*/  ENDCOLLECTIVE ;  /* 0x000000000000791b */ /* 0x003fe20003800000 */
.L_x_13548:
        /* <DEDUP_REMOVED lines=15> */
.L_x_13549:
        /* <DEDUP_REMOVED lines=12> */
.L_x_13550:
        /* <DEDUP_REMOVED lines=12> */
.L_x_13551:
        /* <DEDUP_REMOVED lines=12> */
.L_x_13552:
        /* <DEDUP_REMOVED lines=12> */
.L_x_13553:
        /* <DEDUP_REMOVED lines=12> */
.L_x_13554:
        /* <DEDUP_REMOVED lines=12> */
.L_x_13555:
        /* <DEDUP_REMOVED lines=12> */
.L_x_13556:
[----:B------:R-:W-:Y:S01]  /*3ea70*/  @!PT LDS RZ, [RZ] ;  /* 0x00000000fffff984 */ /* 0x000fe20000000800 */
[----:B------:R-:W-:Y:S01]  /*3ea80*/  @!PT LDS RZ, [RZ] ;  /* 0x00000000fffff984 */ /* 0x000fe20000000800 */
[----:B------:R-:W-:Y:S01]  /*3ea90*/  @!PT LDS RZ, [RZ] ;  /* 0x00000000fffff984 */ /* 0x000fe20000000800 */
[----:B------:R0:W-:Y:S04]  /*3eaa0*/  @!P0 LDGSTS.E.BYPASS.LTC128B.128 [R26+0x28400], desc[UR44][R2.64+0x80], !P3 ;  /* 0x28400080021a8fae */ /* 0x0001e8000d901d6c */
[----:B------:R0:W-:Y:S04]  /*3eab0*/  @!P0 LDGSTS.E.BYPASS.LTC128B.128 [R26+0x2c400], desc[UR44][R2.64+0x100], !P2 ;  /* 0x2c400100021a8fae */ /* 0x0001e8000d101d6c */
[----:B------:R0:W-:Y:S01]  /*3eac0*/  @!P0 LDGSTS.E.BYPASS.LTC128B.128 [R26+0x30400], desc[UR44][R2.64+0x180], !P1 ;  /* 0x30400180021a8fae */ /* 0x0001e2000c901d6c */
[----:B------:R-:W-:Y:S02]  /*3ead0*/  LOP3.LUT P0, RZ, R22, 0x100000, RZ, 0xc0, !PT ;  /* 0x0010000016ff7812 */ /* 0x000fe4000780c0ff */
[----:B------:R-:W-:Y:S01]  /*3eae0*/  MOV R13, R4 ;  /* 0x00000004000d7202 */ /* 0x000fe20000000f00 */
[----:B------:R-:W-:-:S10]  /*3eaf0*/  IMAD.MOV.U32 R6, RZ, RZ, R14 ;  /* 0x000000ffff067224 */ /* 0x000fd400078e000e */
[----:B0-----:R-:W-:Y:S05]  /*3eb00*/  WARPSYNC.COLLECTIVE R15, `(.L_x_13557) ;  /* 0x000000000f087348 */ /* 0x001fea0003c00000 */
[----:B------:R1:W2:Y:S02]  /*3eb10*/  SHFL.IDX P6, R14, R13, R12, R11 ;  /* 0x0000000c0d0e7389 */ /* 0x0002a400000c000b */
[----:B012---:R-:W-:Y:S01]  /*3eb20*/  ENDCOLLECTIVE ;  /* 0x000000000000791b */ /* 0x007fe20003800000 */
.L_x_13557:
        /* <DEDUP_REMOVED lines=12> */
.L_x_13558:
[----:B------:R-:W-:Y:S01]  /*3ebf0*/  @!PT LDS RZ, [RZ] ;  /* 0x00000000fffff984 */ /* 0x000fe20000000800 */
[----:B------:R-:W-:Y:S01]  /*3ec00*/  @!PT LDS RZ, [RZ] ;  /* 0x00000000fffff984 */ /* 0x000fe20000000800 */
[----:B------:R-:W-:Y:S01]  /*3ec10*/  @!PT LDS RZ, [RZ] ;  /* 0x00000000fffff984 */ /* 0x000fe20000000800 */
[----:B------:R0:W-:Y:S04]  /*3ec20*/  @!P5 LDGSTS.E.BYPASS.LTC128B.128 [R26+0x28c00], desc[UR44][R2.64+0x80], !P3 ;  /* 0x28c00080021adfae */ /* 0x0001e8000d901d6c */
[----:B------:R0:W-:Y:S04]  /*3ec30*/  @!P5 LDGSTS.E.BYPASS.LTC128B.128 [R26+0x2cc00], desc[UR44][R2.64+0x100], !P2 ;  /* 0x2cc00100021adfae */ /* 0x0001e8000d101d6c */
[----:B------:R0:W-:Y:S01]  /*3ec40*/  @!P5 LDGSTS.E.BYPASS.LTC128B.128 [R26+0x30c00], desc[UR44][R2.64+0x180], !P1 ;  /* 0x30c00180021adfae */ /* 0x0001e2000c901d6c */
[----:B------:R-:W-:Y:S02]  /*3ec50*/  IMAD.MOV.U32 R13, RZ, RZ, R4 ;  /* 0x000000ffff0d7224 */ /* 0x000fe400078e0004 */
[----:B------:R-:W-:-:S07]  /*3ec60*/  IMAD.MOV.U32 R6, RZ, RZ, R14 ;  /* 0x000000ffff067224 */ /* 0x000fce00078e000e */
[----:B0-----:R-:W-:Y:S05]  /*3ec70*/  WARPSYNC.COLLECTIVE R15, `(.L_x_13559) ;  /* 0x000000000f087348 */ /* 0x001fea0003c00000 */
[----:B------:R1:W2:Y:S02]  /*3ec80*/  SHFL.IDX P6, R14, R13, R12, R11 ;  /* 0x0000000c0d0e7389 */ /* 0x0002a400000c000b */
[----:B012---:R-:W-:Y:S01]  /*3ec90*/  ENDCOLLECTIVE ;  /* 0x000000000000791b */ /* 0x007fe20003800000 */
.L_x_13559:
[----:B------:R-:W-:Y:S02]  /*3eca0*/  IMAD.MOV.U32 R13, RZ, RZ, R0 ;  /* 0x000000ffff0d7224 */ /* 0x000fe400078e0000 */
[----:B------:R-:W-:Y:S02]  /*3ecb0*/  IMAD.MOV.U32 R12, RZ, RZ, 0x7 ;  /* 0x00000007ff0c7424 */ /* 0x000fe400078e00ff */
[----:B------:R-:W-:-:S07]  /*3ecc0*/  IMAD.MOV.U32 R2, RZ, RZ, R14 ;  /* 0x000000ffff027224 */ /* 0x000fce00078e000e */
[----:B------:R-:W-:Y:S05]  /*3ecd0*/  WARPSYNC.COLLECTIVE R15, `(.L_x_13560) ;  /* 0x000000000f087348 */ /* 0x000fea0003c00000 */
[----:B------:R0:W1:Y:S02]  /*3ece0*/  SHFL.IDX P6, R14, R13, R12, R11 ;  /* 0x0000000c0d0e7389 */ /* 0x00006400000c000b */
[----:B01----:R-:W-:Y:S01]  /*3ecf0*/  ENDCOLLECTIVE ;  /* 0x000000000000791b */ /* 0x003fe20003800000 */
.L_x_13560:
        /* <DEDUP_REMOVED lines=14> */
.L_x_13561:
[----:B------:R-:W-:Y:S01]  /*3ede0*/  IMAD.MOV.U32 R2, RZ, RZ, R14 ;  /* 0x000000ffff027224 */ /* 0x000fe200078e000e */
[----:B------:R-:W-:Y:S06]  /*3edf0*/  BRA `(.L_x_13562) ;  /* 0xffffff8c00cc7947 */ /* 0x000fec000383ffff */
.L_x_13359:
[----:B0-----:R0:W1:Y:S02]  /*3ee00*/  SYNCS.PHASECHK.TRANS64.TRYWAIT P0, [R23+URZ+0x32420], R0 ;  /* 0x03242000170075a7 */ /* 0x001064000800017f */
[----:B-1----:R-:W-:Y:S05]  /*3ee10*/  @!P0 NANOSLEEP.SYNCS 0x989680 ;  /* 0x009896800000895d */ /* 0x002fea0003900000 */
[----:B------:R-:W1:Y:S02]  /*3ee20*/  @!P0 SYNCS.PHASECHK.TRANS64 P0, [R23+URZ+0x32420], R0 ;  /* 0x03242000170085a7 */ /* 0x000e64000800007f */
[----:B-1----:R-:W-:Y:S05]  /*3ee30*/  @!P0 BRA `(.L_x_13359) ;  /* 0xfffffffc00f08947 */ /* 0x002fea000383ffff */
[----:B------:R-:W-:Y:S05]  /*3ee40*/  BRA `(.L_x_13563) ;  /* 0xffffff9000407947 */ /* 0x000fea000383ffff */
.L_x_13362:
[----:B0-----:R0:W1:Y:S02]  /*3ee50*/  SYNCS.PHASECHK.TRANS64.TRYWAIT P0, [R17+URZ+0x32460], R0 ;  /* 0x03246000110075a7 */ /* 0x001064000800017f */
[----:B-1----:R-:W-:Y:S05]  /*3ee60*/  @!P0 NANOSLEEP.SYNCS 0x989680 ;  /* 0x009896800000895d */ /* 0x002fea0003900000 */
[----:B------:R-:W1:Y:S02]  /*3ee70*/  @!P0 SYNCS.PHASECHK.TRANS64 P0, [R17+URZ+0x32460], R0 ;  /* 0x03246000110085a7 */ /* 0x000e64000800007f */
[----:B-1----:R-:W-:Y:S05]  /*3ee80*/  @!P0 BRA `(.L_x_13362) ;  /* 0xfffffffc00f08947 */ /* 0x002fea000383ffff */
[----:B------:R-:W-:Y:S05]  /*3ee90*/  BRA `(.L_x_13564) ;  /* 0xffffff9000507947 */ /* 0x000fea000383ffff */
.L_x_13363:
        /* <DEDUP_REMOVED lines=8> */
.L_x_13566:
[----:B------:R-:W-:Y:S05]  /*3ef20*/  BSYNC B0 ;  /* 0x0000000000007941 */ /* 0x000fea0003800000 */
.L_x_13565:
        /* <DEDUP_REMOVED lines=13> */
.L_x_13567:
        /* <DEDUP_REMOVED lines=9> */
.L_x_13568:
        /* <DEDUP_REMOVED lines=17> */
.L_x_13569:
[----:B------:R-:W-:Y:S01]  /*3f1a0*/  MOV R13, R6 ;  /* 0x00000006000d7202 */ /* 0x000fe20000000f00 */
[----:B------:R-:W-:Y:S01]  /*3f1b0*/  IMAD.MOV.U32 R12, RZ, RZ, 0x2 ;  /* 0x00000002ff0c7424 */ /* 0x000fe200078e00ff */
[----:B------:R-:W-:-:S13]  /*3f1c0*/  IADD3 R2, P3, R14, R0, RZ ;  /* 0x000000000e027210 */ /* 0x000fda0007f7e0ff */
[----:B------:R-:W-:Y:S05]  /*3f1d0*/  WARPSYNC.COLLECTIVE R15, `(.L_x_13570) ;  /* 0x000000000f087348 */ /* 0x000fea0003c00000 */
[----:B------:R0:W1:Y:S02]  /*3f1e0*/  SHFL.IDX P6, R14, R13, R12, R11 ;  /* 0x0000000c0d0e7389 */ /* 0x00006400000c000b */
[----:B01----:R-:W-:Y:S01]  /*3f1f0*/  ENDCOLLECTIVE ;  /* 0x000000000000791b */ /* 0x003fe20003800000 */
.L_x_13570:
        /* <DEDUP_REMOVED lines=17> */
.L_x_13571:
[----:B------:R-:W-:Y:S02]  /*3f310*/  IMAD.MOV.U32 R13, RZ, RZ, R6 ;  /* 0x000000ffff0d7224 */ /* 0x000fe400078e0006 */
[----:B------:R-:W-:Y:S01]  /*3f320*/  IMAD.MOV.U32 R12, RZ, RZ, 0x3 ;  /* 0x00000003ff0c7424 */ /* 0x000fe200078e00ff */
[----:B------:R-:W-:-:S13]  /*3f330*/  IADD3 R2, P3, R14, R0, RZ ;  /* 0x000000000e027210 */ /* 0x000fda0007f7e0ff */
[----:B------:R-:W-:Y:S05]  /*3f340*/  WARPSYNC.COLLECTIVE R15, `(.L_x_13572) ;  /* 0x000000000f087348 */ /* 0x000fea0003c00000 */
[----:B------:R0:W1:Y:S02]  /*3f350*/  SHFL.IDX P6, R14, R13, R12, R11 ;  /* 0x0000000c0d0e7389 */ /* 0x00006400000c000b */
[----:B01----:R-:W-:Y:S01]  /*3f360*/  ENDCOLLECTIVE ;  /* 0x000000000000791b */ /* 0x003fe20003800000 */
.L_x_13572:
        /* <DEDUP_REMOVED lines=17> */
.L_x_13573:
[----:B------:R-:W-:Y:S02]  /*3f480*/  IMAD.MOV.U32 R13, RZ, RZ, R6 ;  /* 0x000000ffff0d7224 */ /* 0x000fe400078e0006 */
[----:B------:R-:W-:Y:S01]  /*3f490*/  IMAD.MOV.U32 R12, RZ, RZ, 0x4 ;  /* 0x00000004ff0c7424 */ /* 0x000fe200078e00ff */
[----:B------:R-:W-:-:S13]  /*3f4a0*/  IADD3 R2, P3, R14, R0, RZ ;  /* 0x000000000e027210 */ /* 0x000fda0007f7e0ff */
[----:B------:R-:W-:Y:S05]  /*3f4b0*/  WARPSYNC.COLLECTIVE R15, `(.L_x_13574) ;  /* 0x000000000f087348 */ /* 0x000fea0003c00000 */
[----:B------:R0:W1:Y:S02]  /*3f4c0*/  SHFL.IDX P6, R14, R13, R12, R11 ;  /* 0x0000000c0d0e7389 */ /* 0x00006400000c000b */
[----:B01----:R-:W-:Y:S01]  /*3f4d0*/  ENDCOLLECTIVE ;  /* 0x000000000000791b */ /* 0x003fe20003800000 */
.L_x_13574:
        /* <DEDUP_REMOVED lines=17> */
.L_x_13575:
[----:B------:R-:W-:Y:S01]  /*3f5f0*/  IMAD.MOV.U32 R13, RZ, RZ, R6 ;  /* 0x000000ffff0d7224 */ /* 0x000fe200078e0006 */
[----:B------:R-:W-:Y:S02]  /*3f600*/  MOV R12, 0x5 ;  /* 0x00000005000c7802 */ /* 0x000fe40000000f00 */
[----:B------:R-:W-:-:S13]  /*3f610*/  IADD3 R2, P3, R14, R0, RZ ;  /* 0x000000000e027210 */ /* 0x000fda0007f7e0ff */
[----:B------:R-:W-:Y:S05]  /*3f620*/  WARPSYNC.COLLECTIVE R15, `(.L_x_13576) ;  /* 0x000000000f087348 */ /* 0x000fea0003c00000 */
[----:B------:R0:W1:Y:S02]  /*3f630*/  SHFL.IDX P6, R14, R13, R12, R11 ;  /* 0x0000000c0d0e7389 */ /* 0x00006400000c000b */
[----:B01----:R-:W-:Y:S01]  /*3f640*/  ENDCOLLECTIVE ;  /* 0x000000000000791b */ /* 0x003fe20003800000 */
.L_x_13576:
        /* <DEDUP_REMOVED lines=12> */
.L_x_13577:
        /* <DEDUP_REMOVED lines=9> */
.L_x_13370:
[----:B0-----:R0:W1:Y:S02]  /*3f7a0*/  SYNCS.PHASECHK.TRANS64.TRYWAIT P0, [R6+URZ+0x32440], R21 ;  /* 0x03244015060075a7 */ /* 0x001064000800017f */
[----:B-1----:R-:W-:Y:S05]  /*3f7b0*/  @!P0 NANOSLEEP.SYNCS 0x989680 ;  /* 0x009896800000895d */ /* 0x002fea0003900000 */
[----:B------:R-:W1:Y:S02]  /*3f7c0*/  @!P0 SYNCS.PHASECHK.TRANS64 P0, [R6+URZ+0x32440], R21 ;  /* 0x03244015060085a7 */ /* 0x000e64000800007f */
[----:B-1----:R-:W-:Y:S05]  /*3f7d0*/  @!P0 BRA `(.L_x_13370) ;  /* 0xfffffffc00f08947 */ /* 0x002fea000383ffff */
[----:B------:R-:W-:Y:S05]  /*3f7e0*/  BRA `(.L_x_13579) ;  /* 0xffffff9000e07947 */ /* 0x000fea000383ffff */
.L_x_13371:
        /* <DEDUP_REMOVED lines=8> */
.L_x_13581:
[----:B------:R-:W-:Y:S05]  /*3f870*/  BSYNC B1 ;  /* 0x0000000000017941 */ /* 0x000fea0003800000 */
.L_x_13580:
        /* <DEDUP_REMOVED lines=9> */
.L_x_13582:
[----:B------:R-:W-:Y:S01]  /*3f910*/  IMAD.MOV.U32 R13, RZ, RZ, R9 ;  /* 0x000000ffff0d7224 */ /* 0x000fe200078e0009 */
[----:B------:R-:W-:Y:S01]  /*3f920*/  MOV R12, 0x1 ;  /* 0x00000001000c7802 */ /* 0x000fe20000000f00 */
[----:B------:R-:W-:-:S07]  /*3f930*/  IMAD.MOV.U32 R2, RZ, RZ, R14 ;  /* 0x000000ffff027224 */ /* 0x000fce00078e000e */
[----:B------:R-:W-:Y:S05]  /*3f940*/  WARPSYNC.COLLECTIVE R15, `(.L_x_13583) ;  /* 0x000000000f087348 */ /* 0x000fea0003c00000 */
[----:B------:R0:W1:Y:S02]  /*3f950*/  SHFL.IDX P6, R14, R13, R12, R11 ;  /* 0x0000000c0d0e7389 */ /* 0x00006400000c000b */
[----:B01----:R-:W-:Y:S01]  /*3f960*/  ENDCOLLECTIVE ;  /* 0x000000000000791b */ /* 0x003fe20003800000 */
.L_x_13583:
        /* <DEDUP_REMOVED lines=11> */
.L_x_13584:
[----:B------:R-:W-:Y:S02]  /*3fa20*/  IMAD.MOV.U32 R13, RZ, RZ, R9 ;  /* 0x000000ffff0d7224 */ /* 0x000fe400078e0009 */
[----:B------:R-:W-:Y:S02]  /*3fa30*/  IMAD.MOV.U32 R12, RZ, RZ, 0x2 ;  /* 0x00000002ff0c7424 */ /* 0x000fe400078e00ff */
[----:B------:R-:W-:-:S07]  /*3fa40*/  IMAD.MOV.U32 R2, RZ, RZ, R14 ;  /* 0x000000ffff027224 */ /* 0x000fce00078e000e */
[----:B------:R-:W-:Y:S05]  /*3fa50*/  WARPSYNC.COLLECTIVE R15, `(.L_x_13585) ;  /* 0x000000000f087348 */ /* 0x000fea0003c00000 */
[----:B------:R0:W1:Y:S02]  /*3fa60*/  SHFL.IDX P6, R14, R13, R12, R11 ;  /* 0x0000000c0d0e7389 */ /* 0x00006400000c000b */
[----:B01----:R-:W-:Y:S01]  /*3fa70*/  ENDCOLLECTIVE ;  /* 0x000000000000791b */ /* 0x003fe20003800000 */
.L_x_13585:
        /* <DEDUP_REMOVED lines=11> */
.L_x_13586:
[----:B------:R-:W-:Y:S02]  /*3fb30*/  IMAD.MOV.U32 R13, RZ, RZ, R9 ;  /* 0x000000ffff0d7224 */ /* 0x000fe400078e0009 */
[----:B------:R-:W-:Y:S02]  /*3fb40*/  IMAD.MOV.U32 R12, RZ, RZ, 0x3 ;  /* 0x00000003ff0c7424 */ /* 0x000fe400078e00ff */
[----:B------:R-:W-:-:S07]  /*3fb50*/  IMAD.MOV.U32 R2, RZ, RZ, R14 ;  /* 0x000000ffff027224 */ /* 0x000fce00078e000e */
[----:B------:R-:W-:Y:S05]  /*3fb60*/  WARPSYNC.COLLECTIVE R15, `(.L_x_13587) ;  /* 0x000000000f087348 */ /* 0x000fea0003c00000 */
[----:B------:R0:W1:Y:S02]  /*3fb70*/  SHFL.IDX P6, R14, R13, R12, R11 ;  /* 0x0000000c0d0e7389 */ /* 0x00006400000c000b */
[----:B01----:R-:W-:Y:S01]  /*3fb80*/  ENDCOLLECTIVE ;  /* 0x000000000000791b */ /* 0x003fe20003800000 */
.L_x_13587:
        /* <DEDUP_REMOVED lines=11> */
.L_x_13588:
[----:B------:R-:W-:Y:S02]  /*3fc40*/  IMAD.MOV.U32 R13, RZ, RZ, R9 ;  /* 0x000000ffff0d7224 */ /* 0x000fe400078e0009 */
[----:B------:R-:W-:Y:S02]  /*3fc50*/  IMAD.MOV.U32 R12, RZ, RZ, 0x4 ;  /* 0x00000004ff0c7424 */ /* 0x000fe400078e00ff */
[----:B------:R-:W-:-:S07]  /*3fc60*/  IMAD.MOV.U32 R2, RZ, RZ, R14 ;  /* 0x000000ffff027224 */ /* 0x000fce00078e000e */
[----:B------:R-:W-:Y:S05]  /*3fc70*/  WARPSYNC.COLLECTIVE R15, `(.L_x_13589) ;  /* 0x000000000f087348 */ /* 0x000fea0003c00000 */
[----:B------:R0:W1:Y:S02]  /*3fc80*/  SHFL.IDX P6, R14, R13, R12, R11 ;  /* 0x0000000c0d0e7389 */ /* 0x00006400000c000b */
[----:B01----:R-:W-:Y:S01]  /*3fc90*/  ENDCOLLECTIVE ;  /* 0x000000000000791b */ /* 0x003fe20003800000 */
.L_x_13589:
        /* <DEDUP_REMOVED lines=11> */
.L_x_13590:
[----:B------:R-:W-:Y:S02]  /*3fd50*/  IMAD.MOV.U32 R13, RZ, RZ, R9 ;  /* 0x000000ffff0d7224 */ /* 0x000fe400078e0009 */
[----:B------:R-:W-:Y:S02]  /*3fd60*/  IMAD.MOV.U32 R12, RZ, RZ, 0x5 ;  /* 0x00000005ff0c7424 */ /* 0x000fe400078e00ff */
[----:B------:R-:W-:-:S07]  /*3fd70*/  IMAD.MOV.U32 R2, RZ, RZ, R14 ;  /* 0x000000ffff027224 */ /* 0x000fce00078e000e */
[----:B------:R-:W-:Y:S05]  /*3fd80*/  WARPSYNC.COLLECTIVE R15, `(.L_x_13591) ;  /* 0x000000000f087348 */ /* 0x000fea0003c00000 */
[----:B------:R0:W1:Y:S02]  /*3fd90*/  SHFL.IDX P6, R14, R13, R12, R11 ;  /* 0x0000000c0d0e7389 */ /* 0x00006400000c000b */
[----:B01----:R-:W-:Y:S01]  /*3fda0*/  ENDCOLLECTIVE ;  /* 0x000000000000791b */ /* 0x003fe20003800000 */
.L_x_13591:
        /* <DEDUP_REMOVED lines=11> */
.L_x_13592:
[----:B------:R-:W-:Y:S01]  /*3fe60*/  IMAD.MOV.U32 R2, RZ, RZ, R14 ;  /* 0x000000ffff027224 */ /* 0x000fe200078e000e */
[----:B------:R-:W-:Y:S06]  /*3fe70*/  BRA `(.L_x_13593) ;  /* 0xffffff9000087947 */ /* 0x000fec000383ffff */
.L_x_13376:
[----:B---3--:R3:W4:Y:S02]  /*3fe80*/  SYNCS.PHASECHK.TRANS64.TRYWAIT P0, [R6+URZ+0x32460], R21 ;  /* 0x03246015060075a7 */ /* 0x008724000800017f */
[----:B----4-:R-:W-:Y:S05]  /*3fe90*/  @!P0 NANOSLEEP.SYNCS 0x989680 ;  /* 0x009896800000895d */ /* 0x010fea0003900000 */
[----:B------:R-:W4:Y:S02]  /*3fea0*/  @!P0 SYNCS.PHASECHK.TRANS64 P0, [R6+URZ+0x32460], R21 ;  /* 0x03246015060085a7 */ /* 0x000f24000800007f */
[----:B----4-:R-:W-:Y:S05]  /*3feb0*/  @!P0 BRA `(.L_x_13376) ;  /* 0xfffffffc00f08947 */ /* 0x010fea000383ffff */
[----:B------:R-:W-:Y:S05]  /*3fec0*/  BRA `(.L_x_13594) ;  /* 0xffffff9000587947 */ /* 0x000fea000383ffff */
.L_x_13377:
        /* <DEDUP_REMOVED lines=8> */
.L_x_13596:
[----:B------:R-:W-:Y:S05]  /*3ff50*/  BSYNC B1 ;  /* 0x0000000000017941 */ /* 0x000fea0003800000 */
.L_x_13595:
        /* <DEDUP_REMOVED lines=9> */
.L_x_13597:
[----:B------:R-:W-:Y:S02]  /*3fff0*/  IMAD.MOV.U32 R13, RZ, RZ, R9 ;  /* 0x000000ffff0d7224 */ /* 0x000fe400078e0009 */
[----:B------:R-:W-:Y:S01]  /*40000*/  IMAD.MOV.U32 R12, RZ, RZ, 0x1 ;  /* 0x00000001ff0c7424 */ /* 0x000fe200078e00ff */
[----:B------:R-:W-:-:S13]  /*40010*/  IADD3 R2, P0, R14, R0, RZ ;  /* 0x000000000e027210 */ /* 0x000fda0007f1e0ff */
[----:B------:R-:W-:Y:S05]  /*40020*/  WARPSYNC.COLLECTIVE R15, `(.L_x_13598) ;  /* 0x000000000f087348 */ /* 0x000fea0003c00000 */
[----:B------:R0:W1:Y:S02]  /*40030*/  SHFL.IDX P6, R14, R13, R12, R11 ;  /* 0x0000000c0d0e7389 */ /* 0x00006400000c000b */
[----:B01----:R-:W-:Y:S01]  /*40040*/  ENDCOLLECTIVE ;  /* 0x000000000000791b */ /* 0x003fe20003800000 */
.L_x_13598:
        /* <DEDUP_REMOVED lines=13> */
.L_x_13599:
[----:B------:R-:W-:Y:S02]  /*40120*/  IMAD.MOV.U32 R13, RZ, RZ, R9 ;  /* 0x000000ffff0d7224 */ /* 0x000fe400078e0009 */
[----:B------:R-:W-:Y:S01]  /*40130*/  IMAD.MOV.U32 R12, RZ, RZ, 0x2 ;  /* 0x00000002ff0c7424 */ /* 0x000fe200078e00ff */
[----:B------:R-:W-:-:S13]  /*40140*/  IADD3 R2, P0, R14, R0, RZ ;  /* 0x000000000e027210 */ /* 0x000fda0007f1e0ff */
[----:B------:R-:W-:Y:S05]  /*40150*/  WARPSYNC.COLLECTIVE R15, `(.L_x_13600) ;  /* 0x000000000f087348 */ /* 0x000fea0003c00000 */
[----:B------:R0:W1:Y:S02]  /*40160*/  SHFL.IDX P6, R14, R13, R12, R11 ;  /* 0x0000000c0d0e7389 */ /* 0x00006400000c000b */
[----:B01----:R-:W-:Y:S01]  /*40170*/  ENDCOLLECTIVE ;  /* 0x000000000000791b */ /* 0x003fe20003800000 */
.L_x_13600:
        /* <DEDUP_REMOVED lines=13> */
.L_x_13601:
[----:B------:R-:W-:Y:S02]  /*40250*/  IMAD.MOV.U32 R13, RZ, RZ, R9 ;  /* 0x000000ffff0d7224 */ /* 0x000fe400078e0009 */
[----:B------:R-:W-:Y:S01]  /*40260*/  IMAD.MOV.U32 R12, RZ, RZ, 0x3 ;  /* 0x00000003ff0c7424 */ /* 0x000fe200078e00ff */
[----:B------:R-:W-:-:S13]  /*40270*/  IADD3 R2, P0, R14, R0, RZ ;  /* 0x000000000e027210 */ /* 0x000fda0007f1e0ff */
[----:B------:R-:W-:Y:S05]  /*40280*/  WARPSYNC.COLLECTIVE R15, `(.L_x_13602) ;  /* 0x000000000f087348 */ /* 0x000fea0003c00000 */
[----:B------:R0:W1:Y:S02]  /*40290*/  SHFL.IDX P6, R14, R13, R12, R11 ;  /* 0x0000000c0d0e7389 */ /* 0x00006400000c000b */
[----:B01----:R-:W-:Y:S01]  /*402a0*/  ENDCOLLECTIVE ;  /* 0x000000000000791b */ /* 0x003fe20003800000 */
.L_x_13602:
        /* <DEDUP_REMOVED lines=13> */
.L_x_13603:
[----:B------:R-:W-:Y:S02]  /*40380*/  IMAD.MOV.U32 R13, RZ, RZ, R9 ;  /* 0x000000ffff0d7224 */ /* 0x000fe400078e0009 */
[----:B------:R-:W-:Y:S01]  /*40390*/  IMAD.MOV.U32 R12, RZ, RZ, 0x4 ;  /* 0x00000004ff0c7424 */ /* 0x000fe200078e00ff */
[----:B------:R-:W-:-:S13]  /*403a0*/  IADD3 R2, P0, R14, R0, RZ ;  /* 0x000000000e027210 */ /* 0x000fda0007f1e0ff */
[----:B------:R-:W-:Y:S05]  /*403b0*/  WARPSYNC.COLLECTIVE R15, `(.L_x_13604) ;  /* 0x000000000f087348 */ /* 0x000fea0003c00000 */
[----:B------:R0:W1:Y:S02]  /*403c0*/  SHFL.IDX P6, R14, R13, R12, R11 ;  /* 0x0000000c0d0e7389 */ /* 0x00006400000c000b */
[----:B01----:R-:W-:Y:S01]  /*403d0*/  ENDCOLLECTIVE ;  /* 0x000000000000791b */ /* 0x003fe20003800000 */
.L_x_13604:
        /* <DEDUP_REMOVED lines=13> */
.L_x_13605:
[----:B------:R-:W-:Y:S02]  /*404b0*/  IMAD.MOV.U32 R13, RZ, RZ, R9 ;  /* 0x000000ffff0d7224 */ /* 0x000fe400078e0009 */
[----:B------:R-:W-:Y:S01]  /*404c0*/  IMAD.MOV.U32 R12, RZ, RZ, 0x5 ;  /* 0x00000005ff0c7424 */ /* 0x000fe200078e00ff */
[----:B------:R-:W-:-:S13]  /*404d0*/  IADD3 R2, P0, R14, R0, RZ ;  /* 0x000000000e027210 */ /* 0x000fda0007f1e0ff */
[----:B------:R-:W-:Y:S05]  /*404e0*/  WARPSYNC.COLLECTIVE R15, `(.L_x_13606) ;  /* 0x000000000f087348 */ /* 0x000fea0003c00000 */
[----:B------:R0:W1:Y:S02]  /*404f0*/  SHFL.IDX P6, R14, R13, R12, R11 ;  /* 0x0000000c0d0e7389 */ /* 0x00006400000c000b */
[----:B01----:R-:W-:Y:S01]  /*40500*/  ENDCOLLECTIVE ;  /* 0x000000000000791b */ /* 0x003fe20003800000 */
.L_x_13606:
        /* <DEDUP_REMOVED lines=13> */
.L_x_13607:
[----:B------:R-:W-:Y:S05]  /*405e0*/  BRA `(.L_x_13608) ;  /* 0xffffff8c009c7947 */ /* 0x000fea000383ffff */
.L_x_13385:
[----:B------:R-:W-:Y:S01]  /*405f0*/  BSSY B0, `(.L_x_13609) ;  /* 0x0000008000007945 */ /* 0x000fe20003800000 */
[----:B------:R-:W-:Y:S01]  /*40600*/  IMAD.MOV.U32 R13, RZ, RZ, R16 ;  /* 0x000000ffff0d7224 */ /* 0x000fe200078e0010 */
[----:B0-----:R-:W-:Y:S01]  /*40610*/  MOV R12, RZ ;  /* 0x000000ff000c7202 */ /* 0x001fe20000000f00 */
[----:B------:R-:W-:Y:S02]  /*40620*/  IMAD.MOV.U32 R11, RZ, RZ, 0x1f ;  /* 0x0000001fff0b7424 */ /* 0x000fe400078e00ff */
[----:B------:R-:W-:-:S07]  /*40630*/  IMAD.MOV.U32 R15, RZ, RZ, -0x1 ;  /* 0xffffffffff0f7424 */ /* 0x000fce00078e00ff */
[----:B-123--:R-:W-:Y:S05]  /*40640*/  WARPSYNC.COLLECTIVE R15, `(.L_x_13610) ;  /* 0x000000000f087348 */ /* 0x00efea0003c00000 */
[----:B------:R0:W4:Y:S02]  /*40650*/  SHFL.IDX P6, R14, R13, R12, R11 ;  /* 0x0000000c0d0e7389 */ /* 0x00012400000c000b */
[----:B01234-:R-:W-:Y:S01]  /*40660*/  ENDCOLLECTIVE ;  /* 0x000000000000791b */ /* 0x01ffe20003800000 */
.L_x_13610:
[----:B------:R-:W-:Y:S05]  /*40670*/  BSYNC B0 ;  /* 0x0000000000007941 */ /* 0x000fea0003800000 */
.L_x_13609:
        /* <DEDUP_REMOVED lines=9> */
.L_x_13611:
        /* <DEDUP_REMOVED lines=24> */
.L_x_13612:
[----:B------:R-:W-:Y:S01]  /*40890*/  IMAD.MOV.U32 R12, RZ, RZ, 0x2 ;  /* 0x00000002ff0c7424 */ /* 0x000fe200078e00ff */
[----:B------:R-:W-:-:S05]  /*408a0*/  SEL R14, R14, RZ, P1 ;  /* 0x000000ff0e0e7207 */ /* 0x000fca0000800000 */
[----:B------:R-:W-:-:S05]  /*408b0*/  IMAD.IADD R5, R13, 0x1, R14 ;  /* 0x000000010d057824 */ /* 0x000fca00078e020e */
[----:B------:R-:W-:-:S07]  /*408c0*/  MOV R13, R5 ;  /* 0x00000005000d7202 */ /* 0x000fce0000000f00 */
[----:B------:R-:W-:Y:S05]  /*408d0*/  WARPSYNC.COLLECTIVE R15, `(.L_x_13613) ;  /* 0x000000000f087348 */ /* 0x000fea0003c00000 */
[----:B------:R0:W1:Y:S02]  /*408e0*/  SHFL.UP P6, R14, R13, R12, R11 ;  /* 0x0400000c0d0e7389 */ /* 0x00006400000c000b */
[----:B01----:R-:W-:Y:S01]  /*408f0*/  ENDCOLLECTIVE ;  /* 0x000000000000791b */ /* 0x003fe20003800000 */
.L_x_13613:
[----:B------:R-:W-:Y:S01]  /*40900*/  IMAD.MOV.U32 R12, RZ, RZ, 0x4 ;  /* 0x00000004ff0c7424 */ /* 0x000fe200078e00ff */
[----:B------:R-:W-:-:S05]  /*40910*/  SEL R2, R14, RZ, P2 ;  /* 0x000000ff0e027207 */ /* 0x000fca0001000000 */
[----:B------:R-:W-:-:S04]  /*40920*/  IMAD.IADD R2, R5, 0x1, R2 ;  /* 0x0000000105027824 */ /* 0x000fc800078e0202 */
[----:B------:R-:W-:-:S07]  /*40930*/  IMAD.MOV.U32 R13, RZ, RZ, R2 ;  /* 0x000000ffff0d7224 */ /* 0x000fce00078e0002 */
[----:B------:R-:W-:Y:S05]  /*40940*/  WARPSYNC.COLLECTIVE R15, `(.L_x_13614) ;  /* 0x000000000f087348 */ /* 0x000fea0003c00000 */
[----:B------:R0:W1:Y:S02]  /*40950*/  SHFL.UP P6, R14, R13, R12, R11 ;  /* 0x0400000c0d0e7389 */ /* 0x00006400000c000b */
[----:B01----:R-:W-:Y:S01]  /*40960*/  ENDCOLLECTIVE ;  /* 0x000000000000791b */ /* 0x003fe20003800000 */
.L_x_13614:
[----:B------:R-:W-:Y:S01]  /*40970*/  IMAD.MOV.U32 R12, RZ, RZ, 0x8 ;  /* 0x00000008ff0c7424 */ /* 0x000fe200078e00ff */
[----:B------:R-:W-:-:S05]  /*40980*/  SEL R3, R14, RZ, P3 ;  /* 0x000000ff0e037207 */ /* 0x000fca0001800000 */
[----:B------:R-:W-:-:S04]  /*40990*/  IMAD.IADD R3, R2, 0x1, R3 ;  /* 0x0000000102037824 */ /* 0x000fc800078e0203 */
[----:B------:R-:W-:-:S07]  /*409a0*/  IMAD.MOV.U32 R13, RZ, RZ, R3 ;  /* 0x000000ffff0d7224 */ /* 0x000fce00078e0003 */
[----:B------:R-:W-:Y:S05]  /*409b0*/  WARPSYNC.COLLECTIVE R15, `(.L_x_13615) ;  /* 0x000000000f087348 */ /* 0x000fea0003c00000 */
[----:B------:R0:W1:Y:S02]  /*409c0*/  SHFL.UP P6, R14, R13, R12, R11 ;  /* 0x0400000c0d0e7389 */ /* 0x00006400000c000b */
[----:B01----:R-:W-:Y:S01]  /*409d0*/  ENDCOLLECTIVE ;  /* 0x000000000000791b */ /* 0x003fe20003800000 */
.L_x_13615:
[----:B------:R-:W-:Y:S01]  /*409e0*/  IMAD.MOV.U32 R12, RZ, RZ, 0x10 ;  /* 0x00000010ff0c7424 */ /* 0x000fe200078e00ff */
[----:B------:R-:W-:-:S05]  /*409f0*/  SEL R14, R14, RZ, P4 ;  /* 0x000000ff0e0e7207 */ /* 0x000fca0002000000 */
[----:B------:R-:W-:-:S04]  /*40a00*/  IMAD.IADD R5, R3, 0x1, R14 ;  /* 0x0000000103057824 */ /* 0x000fc800078e020e */
[----:B------:R-:W-:-:S07]  /*40a10*/  IMAD.MOV.U32 R13, RZ, RZ, R5 ;  /* 0x000000ffff0d7224 */ /* 0x000fce00078e0005 */
[----:B------:R-:W-:Y:S05]  /*40a20*/  WARPSYNC.COLLECTIVE R15, `(.L_x_13616) ;  /* 0x000000000f087348 */ /* 0x000fea0003c00000 */
[----:B------:R0:W1:Y:S02]  /*40a30*/  SHFL.UP P6, R14, R13, R12, R11 ;  /* 0x0400000c0d0e7389 */ /* 0x00006400000c000b */
[----:B01----:R-:W-:Y:S01]  /*40a40*/  ENDCOLLECTIVE ;  /* 0x000000000000791b */ /* 0x003fe20003800000 */
.L_x_13616:
        /* <DEDUP_REMOVED lines=8> */
.L_x_13617:
[----:B------:R-:W-:Y:S05]  /*40ad0*/  BRA `(.L_x_13618) ;  /* 0xffffff8c00fc7947 */ /* 0x000fea000383ffff */
.L_x_13388:
[----:B------:R-:W-:Y:S01]  /*40ae0*/  BSSY B0, `(.L_x_13619) ;  /* 0x0000007000007945 */ /* 0x000fe20003800000 */
[----:B------:R-:W-:Y:S01]  /*40af0*/  MOV R12, 0x1 ;  /* 0x00000001000c7802 */ /* 0x000fe20000000f00 */
[----:B------:R-:W-:Y:S02]  /*40b00*/  IMAD.MOV.U32 R11, RZ, RZ, RZ ;  /* 0x000000ffff0b7224 */ /* 0x000fe400078e00ff */
[----:B------:R-:W-:-:S07]  /*40b10*/  IMAD.MOV.U32 R15, RZ, RZ, -0x1 ;  /* 0xffffffffff0f7424 */ /* 0x000fce00078e00ff */
[----:B------:R-:W-:Y:S05]  /*40b20*/  WARPSYNC.COLLECTIVE R15, `(.L_x_13620) ;  /* 0x000000000f087348 */ /* 0x000fea0003c00000 */
[----:B------:R0:W1:Y:S02]  /*40b30*/  SHFL.UP P6, R14, R13, R12, R11 ;  /* 0x0400000c0d0e7389 */ /* 0x00006400000c000b */
[----:B01----:R-:W-:Y:S01]  /*40b40*/  ENDCOLLECTIVE ;  /* 0x000000000000791b */ /* 0x003fe20003800000 */
.L_x_13620:
[----:B------:R-:W-:Y:S05]  /*40b50*/  BSYNC B0 ;  /* 0x0000000000007941 */ /* 0x000fea0003800000 */
.L_x_13619:
        /* <DEDUP_REMOVED lines=8> */
.L_x_13621:
[----:B------:R-:W-:Y:S01]  /*40be0*/  IMAD.MOV.U32 R12, RZ, RZ, 0x4 ;  /* 0x00000004ff0c7424 */ /* 0x000fe200078e00ff */
[----:B------:R-:W-:-:S05]  /*40bf0*/  SEL R2, R14, RZ, P2 ;  /* 0x000000ff0e027207 */ /* 0x000fca0001000000 */
[----:B------:R-:W-:-:S04]  /*40c00*/  IMAD.IADD R2, R13, 0x1, R2 ;  /* 0x000000010d027824 */ /* 0x000fc800078e0202 */
[----:B------:R-:W-:-:S07]  /*40c10*/  IMAD.MOV.U32 R13, RZ, RZ, R2 ;  /* 0x000000ffff0d7224 */ /* 0x000fce00078e0002 */
[----:B------:R-:W-:Y:S05]  /*40c20*/  WARPSYNC.COLLECTIVE R15, `(.L_x_13622) ;  /* 0x000000000f087348 */ /* 0x000fea0003c00000 */
[----:B------:R0:W1:Y:S02]  /*40c30*/  SHFL.UP P6, R14, R13, R12, R11 ;  /* 0x0400000c0d0e7389 */ /* 0x00006400000c000b */
[----:B01----:R-:W-:Y:S01]  /*40c40*/  ENDCOLLECTIVE ;  /* 0x000000000000791b */ /* 0x003fe20003800000 */
.L_x_13622:
[----:B------:R-:W-:Y:S01]  /*40c50*/  IMAD.MOV.U32 R12, RZ, RZ, 0x8 ;  /* 0x00000008ff0c7424 */ /* 0x000fe200078e00ff */
[----:B------:R-:W-:-:S05]  /*40c60*/  SEL R3, R14, RZ, P3 ;  /* 0x000000ff0e037207 */ /* 0x000fca0001800000 */
[----:B------:R-:W-:-:S04]  /*40c70*/  IMAD.IADD R3, R2, 0x1, R3 ;  /* 0x0000000102037824 */ /* 0x000fc800078e0203 */
[----:B------:R-:W-:-:S07]  /*40c80*/  IMAD.MOV.U32 R13, RZ, RZ, R3 ;  /* 0x000000ffff0d7224 */ /* 0x000fce00078e0003 */
[----:B------:R-:W-:Y:S05]  /*40c90*/  WARPSYNC.COLLECTIVE R15, `(.L_x_13623) ;  /* 0x000000000f087348 */ /* 0x000fea0003c00000 */
[----:B------:R0:W1:Y:S02]  /*40ca0*/  SHFL.UP P6, R14, R13, R12, R11 ;  /* 0x0400000c0d0e7389 */ /* 0x00006400000c000b */
[----:B01----:R-:W-:Y:S01]  /*40cb0*/  ENDCOLLECTIVE ;  /* 0x000000000000791b */ /* 0x003fe20003800000 */
.L_x_13623:
[----:B------:R-:W-:Y:S01]  /*40cc0*/  IMAD.MOV.U32 R12, RZ, RZ, 0x10 ;  /* 0x00000010ff0c7424 */ /* 0x000fe200078e00ff */
[----:B------:R-:W-:-:S05]  /*40cd0*/  SEL R14, R14, RZ, P4 ;  /* 0x000000ff0e0e7207 */ /* 0x000fca0002000000 */
[----:B------:R-:W-:-:S04]  /*40ce0*/  IMAD.IADD R5, R3, 0x1, R14 ;  /* 0x0000000103057824 */ /* 0x000fc800078e020e */
[----:B------:R-:W-:-:S07]  /*40cf0*/  IMAD.MOV.U32 R13, RZ, RZ, R5 ;  /* 0x000000ffff0d7224 */ /* 0x000fce00078e0005 */
[----:B------:R-:W-:Y:S05]  /*40d00*/  WARPSYNC.COLLECTIVE R15, `(.L_x_13624) ;  /* 0x000000000f087348 */ /* 0x000fea0003c00000 */
[----:B------:R0:W1:Y:S02]  /*40d10*/  SHFL.UP P6, R14, R13, R12, R11 ;  /* 0x0400000c0d0e7389 */ /* 0x00006400000c000b */
[----:B01----:R-:W-:Y:S01]  /*40d20*/  ENDCOLLECTIVE ;  /* 0x000000000000791b */ /* 0x003fe20003800000 */
.L_x_13624:
        /* <DEDUP_REMOVED lines=8> */
.L_x_13625:
[----:B------:R-:W-:Y:S05]  /*40db0*/  BRA `(.L_x_13626) ;  /* 0xffffff8c00e87947 */ /* 0x000fea000383ffff */
.L_x_13390:
[----:B------:R-:W-:Y:S01]  /*40dc0*/  BSSY B0, `(.L_x_13627) ;  /* 0x0000006000007945 */ /* 0x000fe20003800000 */
[----:B------:R-:W-:Y:S01]  /*40dd0*/  PLOP3.LUT P6, PT, P6, PT, PT, 0x8, 0x0 ;  /* 0x000000000000781c */ /* 0x000fe200037ce170 */
[----:B------:R-:W-:-:S12]  /*40de0*/  IMAD.MOV.U32 R15, RZ, RZ, -0x1 ;  /* 0xffffffffff0f7424 */ /* 0x000fd800078e00ff */
[----:B0-----:R-:W-:Y:S05]  /*40df0*/  WARPSYNC.COLLECTIVE R15, `(.L_x_13628) ;  /* 0x000000000f087348 */ /* 0x001fea0003c00000 */
[----:B------:R-:W-:Y:S01]  /*40e00*/  VOTE.ANY R14, PT, P6 ;  /* 0x00000000000e7806 */ /* 0x000fe200030e0100 */
[----:B0-----:R-:W-:Y:S06]  /*40e10*/  ENDCOLLECTIVE ;  /* 0x000000000000791b */ /* 0x001fec0003800000 */
.L_x_13628:
[----:B------:R-:W-:Y:S05]  /*40e20*/  BSYNC B0 ;  /* 0x0000000000007941 */ /* 0x000fea0003800000 */
.L_x_13627:
        /* <DEDUP_REMOVED lines=8> */
.L_x_13629:
[----:B------:R-:W-:Y:S02]  /*40eb0*/  IMAD.IADD R19, R12, 0x1, R19 ;  /* 0x000000010c137824 */ /* 0x000fe400078e0213 */
[----:B------:R-:W-:Y:S02]  /*40ec0*/  IMAD.MOV.U32 R13, RZ, RZ, R4 ;  /* 0x000000ffff0d7224 */ /* 0x000fe400078e0004 */
[----:B------:R-:W-:-:S07]  /*40ed0*/  IMAD.MOV.U32 R17, RZ, RZ, R14 ;  /* 0x000000ffff117224 */ /* 0x000fce00078e000e */
[----:B------:R-:W-:Y:S05]  /*40ee0*/  WARPSYNC.COLLECTIVE R15, `(.L_x_13630) ;  /* 0x000000000f087348 */ /* 0x000fea0003c00000 */
[----:B------:R0:W1:Y:S02]  /*40ef0*/  SHFL.IDX P6, R14, R13, R12, R11 ;  /* 0x0000000c0d0e7389 */ /* 0x00006400000c000b */
[----:B01----:R-:W-:Y:S01]  /*40f00*/  ENDCOLLECTIVE ;  /* 0x000000000000791b */ /* 0x003fe20003800000 */
.L_x_13630:
[----:B------:R-:W-:Y:S01]  /*40f10*/  IMAD.MOV.U32 R4, RZ, RZ, R14 ;  /* 0x000000ffff047224 */ /* 0x000fe200078e000e */
[----:B------:R-:W-:Y:S06]  /*40f20*/  BRA `(.L_x_13631) ;  /* 0xffffff8c00cc7947 */ /* 0x000fec000383ffff */
.L_x_13392:
[----:B------:R-:W-:Y:S01]  /*40f30*/  BSSY B0, `(.L_x_13632) ;  /* 0x0000007000007945 */ /* 0x000fe20003800000 */
[----:B------:R-:W-:Y:S02]  /*40f40*/  IMAD.MOV.U32 R13, RZ, RZ, R2 ;  /* 0x000000ffff0d7224 */ /* 0x000fe400078e0002 */
[----:B------:R-:W-:Y:S02]  /*40f50*/  IMAD.MOV.U32 R11, RZ, RZ, 0x1f ;  /* 0x0000001fff0b7424 */ /* 0x000fe400078e00ff */
[----:B------:R-:W-:-:S07]  /*40f60*/  IMAD.MOV.U32 R15, RZ, RZ, -0x1 ;  /* 0xffffffffff0f7424 */ /* 0x000fce00078e00ff */
[----:B0-23--:R-:W-:Y:S05]  /*40f70*/  WARPSYNC.COLLECTIVE R15, `(.L_x_13633) ;  /* 0x000000000f087348 */ /* 0x00dfea0003c00000 */
[----:B------:R1:W4:Y:S02]  /*40f80*/  SHFL.IDX P6, R14, R13, R12, R11 ;  /* 0x0000000c0d0e7389 */ /* 0x00032400000c000b */
[----:B01234-:R-:W-:Y:S01]  /*40f90*/  ENDCOLLECTIVE ;  /* 0x000000000000791b */ /* 0x01ffe20003800000 */
.L_x_13633:
[----:B------:R-:W-:Y:S05]  /*40fa0*/  BSYNC B0 ;  /* 0x0000000000007941 */ /* 0x000fea0003800000 */
.L_x_13632:
[----:B------:R-:W-:Y:S01]  /*40fb0*/  MOV R6, R14 ;  /* 0x0000000e00067202 */ /* 0x000fe20000000f00 */
[----:B------:R-:W-:Y:S06]  /*40fc0*/  BRA `(.L_x_13391) ;  /* 0xffffff8c00bc7947 */ /* 0x000fec000383ffff */
.L_x_13398:
[----:B0-----:R0:W1:Y:S02]  /*40fd0*/  SYNCS.PHASECHK.TRANS64.TRYWAIT P0, [R5+URZ+0x32420], R0 ;  /* 0x03242000050075a7 */ /* 0x001064000800017f */
[----:B-1----:R-:W-:Y:S05]  /*40fe0*/  @!P0 NANOSLEEP.SYNCS 0x989680 ;  /* 0x009896800000895d */ /* 0x002fea0003900000 */
[----:B------:R-:W1:Y:S02]  /*40ff0*/  @!P0 SYNCS.PHASECHK.TRANS64 P0, [R5+URZ+0x32420], R0 ;  /* 0x03242000050085a7 */ /* 0x000e64000800007f */
[----:B-1----:R-:W-:Y:S05]  /*41000*/  @!P0 BRA `(.L_x_13398) ;  /* 0xfffffffc00f08947 */ /* 0x002fea000383ffff */
[----:B------:R-:W-:Y:S05]  /*41010*/  BRA `(.L_x_13634) ;  /* 0xffffff9800147947 */ /* 0x000fea000383ffff */
.L_x_13399:
        /* <DEDUP_REMOVED lines=11> */
.L_x_13636:
[----:B------:R-:W-:Y:S05]  /*410d0*/  BSYNC B0 ;  /* 0x0000000000007941 */ /* 0x000fea0003800000 */
.L_x_13635:
[----:B------:R-:W-:Y:S05]  /*410e0*/  BRA `(.L_x_13637) ;  /* 0xffffff9400fc7947 */ /* 0x000fea000383ffff */
.L_x_13400:
[----:B------:R-:W-:Y:S01]  /*410f0*/  BSSY B0, `(.L_x_13638) ;  /* 0x0000006000007945 */ /* 0x000fe20003800000 */
[----:B------:R-:W-:-:S07]  /*41100*/  IMAD.MOV.U32 R15, RZ, RZ, -0x1 ;  /* 0xffffffffff0f7424 */ /* 0x000fce00078e00ff */
[----:B0-234-:R-:W-:Y:S05]  /*41110*/  WARPSYNC.COLLECTIVE R15, `(.L_x_13639) ;  /* 0x000000000f0c7348 */ /* 0x01dfea0003c00000 */
[----:B------:R-:W-:Y:S02]  /*41120*/  ELECT P6, UR62, PT ;  /* 0x00000000003e782f */ /* 0x000fe400038c0000 */
[----:B------:R-:W-:Y:S01]  /*41130*/  MOV R14, UR62 ;  /* 0x0000003e000e7c02 */ /* 0x000fe20008000f00 */
[----:B0-234-:R-:W-:Y:S10]  /*41140*/  ENDCOLLECTIVE ;  /* 0x000000000000791b */ /* 0x01dff40003800000 */
.L_x_13639:
[----:B------:R-:W-:Y:S05]  /*41150*/  BSYNC B0 ;  /* 0x0000000000007941 */ /* 0x000fea0003800000 */
.L_x_13638:
[----:B------:R-:W-:Y:S05]  /*41160*/  BRA `(.L_x_13640) ;  /* 0xffffff9400f07947 */ /* 0x000fea000383ffff */
.L_x_13402:
[----:B0-----:R0:W1:Y:S02]  /*41170*/  SYNCS.PHASECHK.TRANS64.TRYWAIT P1, [R3+URZ+0x32440], R2 ;  /* 0x03244002030075a7 */ /* 0x001064000802017f */
[----:B-1----:R-:W-:Y:S05]  /*41180*/  @!P1 NANOSLEEP.SYNCS 0x989680 ;  /* 0x009896800000995d */ /* 0x002fea0003900000 */
[----:B------:R-:W1:Y:S02]  /*41190*/  @!P1 SYNCS.PHASECHK.TRANS64 P1, [R3+URZ+0x32440], R2 ;  /* 0x03244002030095a7 */ /* 0x000e64000802007f */
[----:B-1----:R-:W-:Y:S05]  /*411a0*/  @!P1 BRA `(.L_x_13402) ;  /* 0xfffffffc00f09947 */ /* 0x002fea000383ffff */
[----:B------:R-:W-:Y:S05]  /*411b0*/  BRA `(.L_x_13641) ;  /* 0xffffff9800107947 */ /* 0x000fea000383ffff */
.L_x_13404:
[----:B-1----:R1:W0:Y:S02]  /*411c0*/  SYNCS.PHASECHK.TRANS64.TRYWAIT P1, [R25+URZ+0x32440], R0 ;  /* 0x03244000190075a7 */ /* 0x002224000802017f */
[----:B0-----:R-:W-:Y:S05]  /*411d0*/  @!P1 NANOSLEEP.SYNCS 0x989680 ;  /* 0x009896800000995d */ /* 0x001fea0003900000 */
[----:B------:R-:W0:Y:S02]  /*411e0*/  @!P1 SYNCS.PHASECHK.TRANS64 P1, [R25+URZ+0x32440], R0 ;  /* 0x03244000190095a7 */ /* 0x000e24000802007f */
[----:B0-----:R-:W-:Y:S05]  /*411f0*/  @!P1 BRA `(.L_x_13404) ;  /* 0xfffffffc00f09947 */ /* 0x001fea000383ffff */
[----:B------:R-:W-:Y:S05]  /*41200*/  BRA `(.L_x_13642) ;  /* 0xffffff98001c7947 */ /* 0x000fea000383ffff */
.L_x_13406:
[----:B------:R0:W0:Y:S02]  /*41210*/  SYNCS.PHASECHK.TRANS64.TRYWAIT P1, [R3+URZ+0x32460], R2 ;  /* 0x03246002030075a7 */ /* 0x000024000802017f */
[----:B0-----:R-:W-:Y:S05]  /*41220*/  @!P1 NANOSLEEP.SYNCS 0x989680 ;  /* 0x009896800000995d */ /* 0x001fea0003900000 */
[----:B------:R-:W0:Y:S02]  /*41230*/  @!P1 SYNCS.PHASECHK.TRANS64 P1, [R3+URZ+0x32460], R2 ;  /* 0x03246002030095a7 */ /* 0x000e24000802007f */
[----:B0-----:R-:W-:Y:S05]  /*41240*/  @!P1 BRA `(.L_x_13406) ;  /* 0xfffffffc00f09947 */ /* 0x001fea000383ffff */
[----:B------:R-:W-:Y:S05]  /*41250*/  BRA `(.L_x_13643) ;  /* 0xffffff9800187947 */ /* 0x000fea000383ffff */
        .type           $_ZN7cutlass13device_kernelIN5flash11enable_sm90INS1_16FlashAttnFwdSm90INS1_25CollectiveMainloopFwdSm90ILi2EN4cute5tupleIJNS5_1CILi1EEES8_S8_EEENS6_IJNS7_ILi128EEENS7_ILi96EEENS7_ILi64EEEEEELi256ENS_6half_tEfNS_4arch4Sm90ELb0ELb1ELb1ELb1ELb1ELb1ELb1ELb1ELb0ELb1ELb1ELb0EEENS1_21CollectiveEpilogueFwdINS6_IJSA_NS7_ILi256EEESB_EEES9_SE_SG_Li256ELb1ELb1ELb1ELb0EEENS1_36VarlenDynamicPersistentTileSchedulerILi128ELi96ELi256ELi128ELb1ELb1ELb1ELb1ELb0ELb1EEEEEEEEEvNT_6ParamsE$_ZZN5flash25CollectiveMainloopFwdSm90ILi2EN4cute5tupleIJNS1_1CILi1EEES4_S4_EEENS2_IJNS3_ILi128EEENS3_ILi96EEENS3_ILi64EEEEEELi256EN7cutlass6half_tEfNSA_4arch4Sm90ELb0ELb1ELb1ELb1ELb1ELb1ELb1ELb1ELb0ELb1ELb1ELb0EE3mmaINS_16FlashAttnFwdSm90ISE_NS_21CollectiveEpilogueFwdINS2_IJS6_NS3_ILi256EEES7_EEES5_SB_SD_Li256ELb1ELb1ELb1ELb0EEENS_36VarlenDynamicPersistentTileSchedulerILi128ELi96ELi256ELi128ELb1ELb1ELb1ELb1ELb0ELb1EEEE13SharedStorageENS1_6TensorINS1_11ArrayEngineIfLm128EEENS1_6LayoutINS2_IJNS2_IJNS3_ILi2EEEST_NS3_ILi32EEEEEES4_S4_EEENS2_IJNS2_IJS4_ST_NS3_ILi4EEEEEENS3_ILi0EEESZ_EEEEEEENS_7SoftmaxILi2ELi0EEEEEbRKNSE_6ParamsENSA_13PipelineAsyncILi2EEES19_RNSA_13PipelineStateILj2EEERT0_RT1_iRiRKNS_16SeqlenInfoQKNewKILb1ELb1EEENS2_IJiiiiEEERT_ENKUliT_T0_T1_E_clIZSF_ISO_S12_S14_EbS17_S19_S19_S1C_S1E_S1G_iS1H_S1L_S1M_S1O_EUlRS1P_iE0_NS3_ILb1EEES1W_EEDaiS1P_S1Q_S1R_,@function
        .size           $_ZN7cutlass13device_kernelIN5flash11enable_sm90INS1_16FlashAttnFwdSm90INS1_25CollectiveMainloopFwdSm90ILi2EN4cute5tupleIJNS5_1CILi1EEES8_S8_EEENS6_IJNS7_ILi128EEENS7_ILi96EEENS7_ILi64EEEEEELi256ENS_6half_tEfNS_4arch4Sm90ELb0ELb1ELb1ELb1ELb1ELb1ELb1ELb1ELb0ELb1ELb1ELb0EEENS1_21CollectiveEpilogueFwdINS6_IJSA_NS7_ILi256EEESB_EEES9_SE_SG_Li256ELb1ELb1ELb1ELb0EEENS1_36VarlenDynamicPersistentTileSchedulerILi128ELi96ELi256ELi128ELb1ELb1ELb1ELb1ELb0ELb1EEEEEEEEEvNT_6ParamsE$_ZZN5flash25CollectiveMainloopFwdSm90ILi2EN4cute5tupleIJNS1_1CILi1EEES4_S4_EEENS2_IJNS3_ILi128EEENS3_ILi96EEENS3_ILi64EEEEEELi256EN7cutlass6half_tEfNSA_4arch4Sm90ELb0ELb1ELb1ELb1ELb1ELb1ELb1ELb1ELb0ELb1ELb1ELb0EE3mmaINS_16FlashAttnFwdSm90ISE_NS_21CollectiveEpilogueFwdINS2_IJS6_NS3_ILi256EEES7_EEES5_SB_SD_Li256ELb1ELb1ELb1ELb0EEENS_36VarlenDynamicPersistentTileSchedulerILi128ELi96ELi256ELi128ELb1ELb1ELb1ELb1ELb0ELb1EEEE13SharedStorageENS1_6TensorINS1_11ArrayEngineIfLm128EEENS1_6LayoutINS2_IJNS2_IJNS3_ILi2EEEST_NS3_ILi32EEEEEES4_S4_EEENS2_IJNS2_IJS4_ST_NS3_ILi4EEEEEENS3_ILi0EEESZ_EEEEEEENS_7SoftmaxILi2ELi0EEEEEbRKNSE_6ParamsENSA_13PipelineAsyncILi2EEES19_RNSA_13PipelineStateILj2EEERT0_RT1_iRiRKNS_16SeqlenInfoQKNewKILb1ELb1EEENS2_IJiiiiEEERT_ENKUliT_T0_T1_E_clIZSF_ISO_S12_S14_EbS17_S19_S19_S1C_S1E_S1G_iS1H_S1L_S1M_S1O_EUlRS1P_iE0_NS3_ILb1EEES1W_EEDaiS1P_S1Q_S1R_,(.L_x_15778 - $_ZN7cutlass13device_kernelIN5flash11enable_sm90INS1_16FlashAttnFwdSm90INS1_25CollectiveMainloopFwdSm90ILi2EN4cute5tupleIJNS5_1CILi1EEES8_S8_EEENS6_IJNS7_ILi128EEENS7_ILi96EEENS7_ILi64EEEEEELi256ENS_6half_tEfNS_4arch4Sm90ELb0ELb1ELb1ELb1ELb1ELb1ELb1ELb1ELb0ELb1ELb1ELb0EEENS1_21CollectiveEpilogueFwdINS6_IJSA_NS7_ILi256EEESB_EEES9_SE_SG_Li256ELb1ELb1ELb1ELb0EEENS1_36VarlenDynamicPersistentTileSchedulerILi128ELi96ELi256ELi128ELb1ELb1ELb1ELb1ELb0ELb1EEEEEEEEEvNT_6ParamsE$_ZZN5flash25CollectiveMainloopFwdSm90ILi2EN4cute5tupleIJNS1_1CILi1EEES4_S4_EEENS2_IJNS3_ILi128EEENS3_ILi96EEENS3_ILi64EEEEEELi256EN7cutlass6half_tEfNSA_4arch4Sm90ELb0ELb1ELb1ELb1ELb1ELb1ELb1ELb1ELb0ELb1ELb1ELb0EE3mmaINS_16FlashAttnFwdSm90ISE_NS_21CollectiveEpilogueFwdINS2_IJS6_NS3_ILi256EEES7_EEES5_SB_SD_Li256ELb1ELb1ELb1ELb0EEENS_36VarlenDynamicPersistentTileSchedulerILi128ELi96ELi256ELi128ELb1ELb1ELb1ELb1ELb0ELb1EEEE13SharedStorageENS1_6TensorINS1_11ArrayEngineIfLm128EEENS1_6LayoutINS2_IJNS2_IJNS3_ILi2EEEST_NS3_ILi32EEEEEES4_S4_EEENS2_IJNS2_IJS4_ST_NS3_ILi4EEEEEENS3_ILi0EEESZ_EEEEEEENS_7SoftmaxILi2ELi0EEEEEbRKNSE_6ParamsENSA_13PipelineAsyncILi2EEES19_RNSA_13PipelineStateILj2EEERT0_RT1_iRiRKNS_16SeqlenInfoQKNewKILb1ELb1EEENS2_IJiiiiEEERT_ENKUliT_T0_T1_E_clIZSF_ISO_S12_S14_EbS17_S19_S19_S1C_S1E_S1G_iS1H_S1L_S1M_S1O_EUlRS1P_iE0_NS3_ILb1EEES1W_EEDaiS1P_S1Q_S1R_)
$_ZN7cutlass13device_kernelIN5flash11enable_sm90INS1_16FlashAttnFwdSm90INS1_25CollectiveMainloopFwdSm90ILi2EN4cute5tupleIJNS5_1CILi1EEES8_S8_EEENS6_IJNS7_ILi128EEENS7_ILi96EEENS7_ILi64EEEEEELi256ENS_6half_tEfNS_4arch4Sm90ELb0ELb1ELb1ELb1ELb1ELb1ELb1ELb1ELb0ELb1ELb1ELb0EEENS1_21CollectiveEpilogueFwdINS6_IJSA_NS7_ILi256EEESB_EEES9_SE_SG_Li256ELb1ELb1ELb1ELb0EEENS1_36VarlenDynamicPersistentTileSchedulerILi128ELi96ELi256ELi128ELb1ELb1ELb1ELb1ELb0ELb1EEEEEEEEEvNT_6ParamsE$_ZZN5flash25CollectiveMainloopFwdSm90ILi2EN4cute5tupleIJNS1_1CILi1EEES4_S4_EEENS2_IJNS3_ILi128EEENS3_ILi96EEENS3_ILi64EEEEEELi256EN7cutlass6half_tEfNSA_4arch4Sm90ELb0ELb1ELb1ELb1ELb1ELb1ELb1ELb1ELb0ELb1ELb1ELb0EE3mmaINS_16FlashAttnFwdSm90ISE_NS_21CollectiveEpilogueFwdINS2_IJS6_NS3_ILi256EEES7_EEES5_SB_SD_Li256ELb1ELb1ELb1ELb0EEENS_36VarlenDynamicPersistentTileSchedulerILi128ELi96ELi256ELi128ELb1ELb1ELb1ELb1ELb0ELb1EEEE13SharedStorageENS1_6TensorINS1_11ArrayEngineIfLm128EEENS1_6LayoutINS2_IJNS2_IJNS3_ILi2EEEST_NS3_ILi32EEEEEES4_S4_EEENS2_IJNS2_IJS4_ST_NS3_ILi4EEEEEENS3_ILi0EEESZ_EEEEEEENS_7SoftmaxILi2ELi0EEEEEbRKNSE_6ParamsENSA_13PipelineAsyncILi2EEES19_RNSA_13PipelineStateILj2EEERT0_RT1_iRiRKNS_16SeqlenInfoQKNewKILb1ELb1EEENS2_IJiiiiEEERT_ENKUliT_T0_T1_E_clIZSF_ISO_S12_S14_EbS17_S19_S19_S1C_S1E_S1G_iS1H_S1L_S1M_S1O_EUlRS1P_iE0_NS3_ILb1EEES1W_EEDaiS1P_S1Q_S1R_:
[----:B------:R-:W-:Y:S02]  /*41260*/  ULDC UR4, c[0x0][0x20] ;  /* 0x0000080000047ab9 */ /* 0x000fe40000000800 */
        /* <DEDUP_REMOVED lines=14> */
.L_x_13645:
[----:B------:R-:W-:Y:S05]  /*41350*/  BSYNC B0 ;  /* 0x0000000000007941 */ /* 0x000fea0003800000 */
.L_x_13644:
        /* <DEDUP_REMOVED lines=13> */
.L_x_13647:
[----:B------:R-:W-:Y:S05]  /*41430*/  BSYNC B0 ;  /* 0x0000000000007941 */ /* 0x000fea0003800000 */
.L_x_13646:
        /* <DEDUP_REMOVED lines=8> */
.L_x_13649:
[----:B------:R-:W-:Y:S05]  /*414c0*/  BSYNC B0 ;  /* 0x0000000000007941 */ /* 0x000fea0003800000 */
.L_x_13648:
[----:B------:R-:W2:Y:S04]  /*414d0*/  LDL.64 R6, [UR4] ;  /* 0x00000004ff067983 */ /* 0x000ea80008100a00 */
[----:B------:R-:W3:Y:S04]  /*414e0*/  LDL.64 R2, [UR4+0x28] ;  /* 0x00002804ff027983 */ /* 0x000ee80008100a00 */
[----:B0----5:R-:W4:Y:S04]  /*414f0*/  LDL.64 R8, [UR4+0x20] ;  /* 0x00002004ff087983 */ /* 0x021f280008100a00 */
[----:B--2---:R-:W2:Y:S04]  /*41500*/  LD.E R13, desc[UR6][R6.64] ;  /* 0x00000006060d7980 */ /* 0x004ea8000c101900 */
[----:B---3--:R-:W2:Y:S04]  /*41510*/  LD.E.64 R2, desc[UR6][R2.64] ;  /* 0x0000000602027980 */ /* 0x008ea8000c101b00 */
[----:B------:R-:W3:Y:S01]  /*41520*/  LDL.64 R6, [UR4+0x8] ;  /* 0x00000804ff067983 */ /* 0x000ee20008100a00 */
[----:B------:R-:W-:Y:S05]  /*41530*/  WARPSYNC.ALL ;  /* 0x0000000000007948 */ /* 0x000fea0003800000 */
[----:B---3--:R0:W-:Y:S04]  /*41540*/  ST.E desc[UR6][R6.64], RZ ;  /* 0x000000ff06007985 */ /* 0x0081e8000c101906 */
[----:B----4-:R-:W3:Y:S01]  /*41550*/  LD.E.64 R10, desc[UR6][R8.64] ;  /* 0x00000006080a7980 */ /* 0x010ee2000c101b00 */
        /* <DEDUP_REMOVED lines=24> */
[----:B------:R-:W-:Y:S01]  /*416e0*/  MOV R13, R3 ;  /* 0x00000003000d7202 */ /* 0x000fe20000000f00 */
        /* <DEDUP_REMOVED lines=21> */
[----:B--2---:R-:W2:Y:S04]  /*41840*/  LD.E R10, desc[UR6][R2.64] ;  /* 0x00000006020a7980 */ /* 0x004ea8000c101900 */
[----:B------:R-:W3:Y:S01]  /*41850*/  LDL.64 R2, [UR4+0x30] ;  /* 0x00003004ff027983 */ /* 0x000ee20008100a00 */
        /* <DEDUP_REMOVED lines=8> */
.L_x_13678:
[----:B------:R-:W-:Y:S05]  /*418e0*/  BSYNC B0 ;  /* 0x0000000000007941 */ /* 0x000fea0003800000 */
.L_x_13651:
[----:B------:R-:W0:Y:S04]  /*418f0*/  LDL.64 R2, [UR4+0x40] ;  /* 0x00004004ff027983 */ /* 0x000e280008100a00 */
[----:B------:R-:W2:Y:S04]  /*41900*/  LDL.64 R6, [UR4] ;  /* 0x00000004ff067983 */ /* 0x000ea80008100a00 */
[----:B0-----:R-:W3:Y:S04]  /*41910*/  LD.E R8, desc[UR6][R2.64] ;  /* 0x0000000602087980 */ /* 0x001ee8000c101900 */
[----:B--2---:R0:W5:Y:S04]  /*41920*/  LD.E R10, desc[UR6][R6.64] ;  /* 0x00000006060a7980 */ /* 0x004168000c101900 */
[----:B------:R0:W5:Y:S01]  /*41930*/  LD.E R11, desc[UR6][R6.64+0x4] ;  /* 0x00000406060b7980 */ /* 0x000162000c101900 */
[----:B------:R-:W-:Y:S01]  /*41940*/  BSSY B0, `(.L_x_13653) ;  /* 0x0000005000007945 */ /* 0x000fe20003800000 */
[----:B---3--:R-:W-:-:S04]  /*41950*/  LOP3.LUT R8, R8, 0x1, RZ, 0xfc, !PT ;  /* 0x0000000108087812 */ /* 0x008fc800078efcff */
[----:B------:R-:W-:-:S13]  /*41960*/  ISETP.NE.AND P0, PT, R8, 0x3, PT ;  /* 0x000000030800780c */ /* 0x000fda0003f05270 */
[----:B0-----:R-:W-:Y:S05]  /*41970*/  @!P0 BRA `(.L_x_13654) ;  /* 0x0000000000048947 */ /* 0x001fea0003800000 */
[----:B------:R-:W-:Y:S01]  /*41980*/  BPT.TRAP 0x1 ;  /* 0x000000040000795c */ /* 0x000fe20000300000 */
.L_x_13654:
[----:B------:R-:W-:Y:S05]  /*41990*/  BSYNC B0 ;  /* 0x0000000000007941 */ /* 0x000fea0003800000 */
.L_x_13653:
        /* <DEDUP_REMOVED lines=13> */
.L_x_13656:
[----:B------:R-:W-:Y:S05]  /*41a70*/  BSYNC B0 ;  /* 0x0000000000007941 */ /* 0x000fea0003800000 */
.L_x_13655:
        /* <DEDUP_REMOVED lines=8> */
.L_x_13658:
[----:B------:R-:W-:Y:S05]  /*41b00*/  BSYNC B0 ;  /* 0x0000000000007941 */ /* 0x000fea0003800000 */
.L_x_13657:
[----:B------:R-:W2:Y:S04]  /*41b10*/  LDL.64 R2, [UR4] ;  /* 0x00000004ff027983 */ /* 0x000ea80008100a00 */
[----:B------:R-:W3:Y:S04]  /*41b20*/  LDL.64 R10, [UR4+0x58] ;  /* 0x00005804ff0a7983 */ /* 0x000ee80008100a00 */
[----:B------:R-:W4:Y:S04]  /*41b30*/  LDL.64 R6, [UR4+0x48] ;  /* 0x00004804ff067983 */ /* 0x000f280008100a00 */
[----:B0----5:R-:W3:Y:S04]  /*41b40*/  LDL.64 R8, [UR4+0x50] ;  /* 0x00005004ff087983 */ /* 0x021ee80008100a00 */
[----:B--2---:R-:W2:Y:S04]  /*41b50*/  LD.E R13, desc[UR6][R2.64] ;  /* 0x00000006020d7980 */ /* 0x004ea8000c101900 */
[----:B----4-:R-:W4:Y:S04]  /*41b60*/  LD.E R12, desc[UR6][R6.64] ;  /* 0x00000006060c7980 */ /* 0x010f28000c101900 */
[----:B---3--:R-:W2:Y:S04]  /*41b70*/  LD.E.64 R2, desc[UR6][R10.64] ;  /* 0x000000060a027980 */ /* 0x008ea8000c101b00 */
[----:B------:R-:W3:Y:S01]  /*41b80*/  LD.E.64 R10, desc[UR6][R8.64] ;  /* 0x00000006080a7980 */ /* 0x000ee2000c101b00 */
[----:B------:R-:W-:Y:S05]  /*41b90*/  WARPSYNC.ALL ;  /* 0x0000000000007948 */ /* 0x000fea0003800000 */
[----:B------:R-:W-:Y:S01]  /*41ba0*/  WARPGROUP.ARRIVE ;  /* 0x00000000000079c5 */ /* 0x000fe20000000000 */
[----:B----4-:R-:W-:Y:S01]  /*41bb0*/  ISETP.NE.U32.AND P0, PT, R12, RZ, PT ;  /* 0x000000ff0c00720c */ /* 0x010fe20003f05070 */
[----:B--2---:R-:W-:Y:S01]  /*41bc0*/  IMAD R2, R13, 0xc00, R2 ;  /* 0x00000c000d027824 */ /* 0x004fe200078e0202 */
[----:B------:R-:W-:-:S04]  /*41bd0*/  R2UR UR11, R3 ;  /* 0x00000000030b72ca */ /* 0x000fc800000e0000 */
[----:B------:R-:W-:Y:S02]  /*41be0*/  R2UR UR10, R2 ;  /* 0x00000000020a72ca */ /* 0x000fe400000e0000 */
[----:B---3--:R-:W-:Y:S02]  /*41bf0*/  R2UR UR8, R10 ;  /* 0x000000000a0872ca */ /* 0x008fe400000e0000 */
[----:B------:R-:W-:-:S03]  /*41c00*/  R2UR UR9, R11 ;  /* 0x000000000b0972ca */ /* 0x000fc600000e0000 */
[----:B------:R-:W-:-:S10]  /*41c10*/  VOTEU.ANY UP0, P0 ;  /* 0x00000000003f7886 */ /* 0x000fd40000000100 */
[----:B------:R-:W-:Y:S03]  /*41c20*/  HGMMA.64x96x16.F32 R24, gdesc[UR8], R24, UP0, gsb0 ;  /* 0x01600000081879f0 */ /* 0x000fe6000b800818 */
[----:B------:R-:W-:Y:S02]  /*41c30*/  WARPGROUP.DEPBAR.LE gsb0, 0x0 ;  /* 0x00008000000079c5 */ /* 0x000fe40000010000 */
[----:B------:R-:W-:Y:S04]  /*41c40*/  ST.E desc[UR6][R6.64], R221 ;  /* 0x000000dd06007985 */ /* 0x000fe8000c101906 */
[----:B------:R-:W2:Y:S01]  /*41c50*/  LD.E.64 R10, desc[UR6][R8.64] ;  /* 0x00000006080a7980 */ /* 0x000ea2000c101b00 */
[----:B------:R-:W-:-:S02]  /*41c60*/  VIADD R12, R2, 0x2 ;  /* 0x00000002020c7836 */ /* 0x000fc40000000000 */
[----:B------:R-:W-:-:S03]  /*41c70*/  IMAD.MOV.U32 R13, RZ, RZ, R3 ;  /* 0x000000ffff0d7224 */ /* 0x000fc600078e0003 */
[----:B------:R-:W-:Y:S02]  /*41c80*/  R2UR UR10, R12 ;  /* 0x000000000c0a72ca */ /* 0x000fe400000e0000 */
[----:B------:R-:W-:Y:S01]  /*41c90*/  R2UR UR11, R13 ;  /* 0x000000000d0b72ca */ /* 0x000fe200000e0000 */
[----:B------:R-:W-:Y:S01]  /*41ca0*/  WARPGROUP.ARRIVE ;  /* 0x00000000000079c5 */ /* 0x000fe20000000000 */
[----:B--2---:R-:W-:Y:S01]  /*41cb0*/  VIADD R10, R10, 0x2 ;  /* 0x000000020a0a7836 */ /* 0x004fe20000000000 */
[----:B------:R-:W-:-:S04]  /*41cc0*/  R2UR UR9, R11 ;  /* 0x000000000b0972ca */ /* 0x000fc800000e0000 */
[----:B------:R-:W-:-:S13]  /*41cd0*/  R2UR UR8, R10 ;  /* 0x000000000a0872ca */ /* 0x000fda00000e0000 */
[----:B------:R-:W-:Y:S03]  /*41ce0*/  HGMMA.64x96x16.F32 R24, gdesc[UR8], R24, gsb0 ;  /* 0x01600000081879f0 */ /* 0x000fe60008000818 */
        /* <DEDUP_REMOVED lines=32> */
[----:B--2---:R-:W-:Y:S02]  /*41ef0*/  IADD3 R10, R10, 0x400, RZ ;  /* 0x000004000a0a7810 */ /* 0x004fe40007ffe0ff */
[----:B------:R-:W-:Y:S02]  /*41f00*/  R2UR UR9, R11 ;  /* 0x000000000b0972ca */ /* 0x000fe400000e0000 */
        /* <DEDUP_REMOVED lines=54> */
[----:B------:R-:W-:-:S04]  /*42270*/  MOV R13, R3 ;  /* 0x00000003000d7202 */ /* 0x000fc80000000f00 */
        /* <DEDUP_REMOVED lines=70> */
[----:B------:R-:W-:-:S02]  /*426e0*/  IADD3 R2, R2, 0x906, RZ ;  /* 0x0000090602027810 */ /* 0x000fc40007ffe0ff */
        /* <DEDUP_REMOVED lines=22> */
.L_x_13661:
[----:B------:R-:W-:Y:S05]  /*42850*/  BSYNC B0 ;  /* 0x0000000000007941 */ /* 0x000fea0003800000 */
.L_x_13660:
        /* <DEDUP_REMOVED lines=10> */
[----:B0-----:R-:W4:Y:S04]  /*42900*/  LD.E R8, desc[UR6][R4.64+0x8] ;  /* 0x0000080604087980 */ /* 0x001f28000c101900 */
        /* <DEDUP_REMOVED lines=23> */
[----:B------:R-:W-:Y:S01]  /*42a80*/  LEA.HI R29, R29, R82, RZ, 0x2 ;  /* 0x000000521d1d7211 */ /* 0x000fe200078f10ff */
[-C--:B------:R-:W-:Y:S01]  /*42a90*/  FMUL.FTZ R35, R37, R76.reuse ;  /* 0x0000004c25237220 */ /* 0x080fe20000410000 */
[-C--:B------:R-:W-:Y:S01]  /*42aa0*/  FMUL.FTZ R37, R41, R76.reuse ;  /* 0x0000004c29257220 */ /* 0x080fe20000410000 */
[----:B------:R-:W-:Y:S01]  /*42ab0*/  SHF.R.S32.HI R33, RZ, 0x1f, R44 ;  /* 0x0000001fff217819 */ /* 0x000fe2000001142c */
[-C--:B-1----:R-:W-:Y:S01]  /*42ac0*/  FMUL.FTZ R72, R25, R76.reuse ;  /* 0x0000004c19487220 */ /* 0x082fe20000410000 */
[-C--:B------:R-:W-:Y:S01]  /*42ad0*/  FMUL.FTZ R41, R49, R76.reuse ;  /* 0x0000004c31297220 */ /* 0x080fe20000410000 */
[----:B------:R-:W-:Y:S01]  /*42ae0*/  FMUL.FTZ R25, R50, R76 ;  /* 0x0000004c32197220 */ /* 0x000fe20000410000 */
[----:B------:R-:W-:-:S02]  /*42af0*/  LOP3.LUT R49, R29, 0xfffffffc, RZ, 0xc0, !PT ;  /* 0xfffffffc1d317812 */ /* 0x000fc400078ec0ff */
[----:B------:R-:W-:Y:S01]  /*42b00*/  LEA.HI R50, R33, R44, RZ, 0x2 ;  /* 0x0000002c21327211 */ /* 0x000fe200078f10ff */
[-C--:B------:R-:W-:Y:S01]  /*42b10*/  FMUL.FTZ R2, R24, R76.reuse ;  /* 0x0000004c18027220 */ /* 0x080fe20000410000 */
[-C--:B------:R-:W-:Y:S01]  /*42b20*/  FMUL.FTZ R18, R42, R76.reuse ;  /* 0x0000004c2a127220 */ /* 0x080fe20000410000 */
[-C--:B------:R-:W-:Y:S01]  /*42b30*/  FMUL.FTZ R24, R51, R76.reuse ;  /* 0x0000004c33187220 */ /* 0x080fe20000410000 */
[----:B------:R-:W-:Y:S01]  /*42b40*/  FMUL.FTZ R42, R52, R76 ;  /* 0x0000004c342a7220 */ /* 0x000fe20000410000 */
[----:B------:R-:W-:Y:S01]  /*42b50*/  IMAD.IADD R82, R82, 0x1, -R49 ;  /* 0x0000000152527824 */ /* 0x000fe200078e0a31 */
[--C-:B------:R-:W-:Y:S02]  /*42b60*/  SHF.R.S32.HI R52, RZ, 0x2, R50.reuse ;  /* 0x00000002ff347819 */ /* 0x100fe40000011432 */
[----:B------:R-:W-:Y:S02]  /*42b70*/  SHF.R.S32.HI R51, RZ, 0x1f, R50 ;  /* 0x0000001fff337819 */ /* 0x000fe40000011432 */
[----:B------:R-:W-:-:S02]  /*42b80*/  LEA.HI R49, R33, R44, RZ, 0x5 ;  /* 0x0000002c21317211 */ /* 0x000fc400078f28ff */
[----:B------:R-:W-:Y:S01]  /*42b90*/  SHF.R.S32.HI R33, RZ, 0x7, R32 ;  /* 0x00000007ff217819 */ /* 0x000fe20000011420 */
[----:B------:R-:W-:Y:S01]  /*42ba0*/  FMUL.FTZ R9, R27, R76 ;  /* 0x0000004c1b097220 */ /* 0x000fe20000410000 */
[----:B------:R-:W-:Y:S01]  /*42bb0*/  LEA.HI R51, R51, R52, RZ, 0x3 ;  /* 0x0000003433337211 */ /* 0x000fe200078f18ff */
[-C--:B------:R-:W-:Y:S01]  /*42bc0*/  FMUL.FTZ R27, R54, R76.reuse ;  /* 0x0000004c361b7220 */ /* 0x080fe20000410000 */
[-C--:B------:R-:W-:Y:S01]  /*42bd0*/  FMUL.FTZ R19, R43, R76.reuse ;  /* 0x0000004c2b137220 */ /* 0x080fe20000410000 */
[----:B------:R-:W-:Y:S01]  /*42be0*/  SHF.R.S32.HI R54, RZ, 0x5, R49 ;  /* 0x00000005ff367819 */ /* 0x000fe20000011431 */
[-C--:B------:R-:W-:Y:S01]  /*42bf0*/  FMUL.FTZ R43, R53, R76.reuse ;  /* 0x0000004c352b7220 */ /* 0x080fe20000410000 */
        /* <DEDUP_REMOVED lines=17> */
[----:B------:R-:W-:Y:S01]  /*42d10*/  FMUL.FTZ R73, R28, R76 ;  /* 0x0000004c1c497220 */ /* 0x000fe20000410000 */
[----:B------:R-:W-:Y:S01]  /*42d20*/  @P0 SHF.R.U32.HI R54, RZ, R80, R79 ;  /* 0x00000050ff360219 */ /* 0x000fe2000001164f */
[-C--:B------:R-:W-:Y:S01]  /*42d30*/  FMUL.FTZ R26, R55, R76.reuse ;  /* 0x0000004c371a7220 */ /* 0x080fe20000410000 */
[-C--:B------:R-:W-:Y:S01]  /*42d40*/  FMUL.FTZ R28, R62, R76.reuse ;  /* 0x0000004c3e1c7220 */ /* 0x080fe20000410000 */
[----:B------:R-:W-:Y:S01]  /*42d50*/  LOP3.LUT R55, R50, 0x7ffffffc, RZ, 0xc0, !PT ;  /* 0x7ffffffc32377812 */ /* 0x000fe200078ec0ff */
[-C--:B------:R-:W-:Y:S01]  /*42d60*/  FMUL.FTZ R20, R47, R76.reuse ;  /* 0x0000004c2f147220 */ /* 0x080fe20000410000 */
[----:B------:R-:W0:Y:S01]  /*42d70*/  SHFL.IDX PT, R62, R54, RZ, 0x1c1f ;  /* 0x001c1fff363e7589 */ /* 0x000e2200000e0000 */
        /* <DEDUP_REMOVED lines=24> */
[----:B------:R-:W1:Y:S03]  /*42f00*/  MUFU.TANH R2, R2 ;  /* 0x0000000200027308 */ /* 0x000e660000002400 */
        /* <DEDUP_REMOVED lines=52> */
[C---:B------:R-:W-:Y:S01]  /*43250*/  IADD3 R56, R58.reuse, R77, RZ ;  /* 0x0000004d3a387210 */ /* 0x040fe20007ffe0ff */
[----:B------:R-:W-:-:S02]  /*43260*/  IMAD.IADD R57, R58, 0x1, R57 ;  /* 0x000000013a397824 */ /* 0x000fc400078e0239 */
[----:B------:R-:W-:Y:S01]  /*43270*/  IMAD R55, R0, -0x60, -R59 ;  /* 0xffffffa000377824 */ /* 0x000fe200078e0a3b */
[----:B0-----:R-:W-:Y:S01]  /*43280*/  VIADDMNMX R59, R62, R56, R67, PT ;  /* 0x000000383e3b7246 */ /* 0x001fe20003800143 */
        /* <DEDUP_REMOVED lines=14> */
.L_x_13667:
[----:B------:R-:W-:Y:S05]  /*43370*/  BSYNC B2 ;  /* 0x0000000000027941 */ /* 0x000fea0003800000 */
.L_x_13666:
[----:B------:R-:W-:Y:S01]  /*43380*/  LOP3.LUT R0, RZ, R0, RZ, 0x33, !PT ;  /* 0x00000000ff007212 */ /* 0x000fe200078e33ff */
[----:B------:R-:W-:Y:S06]  /*43390*/  BRA `(.L_x_13668) ;  /* 0x0000000000187947 */ /* 0x000fec0003800000 */
.L_x_13665:
[----:B------:R-:W-:-:S13]  /*433a0*/  ISETP.NE.AND P0, PT, R6, 0x1, PT ;  /* 0x000000010600780c */ /* 0x000fda0003f05270 */
[----:B------:R-:W-:Y:S05]  /*433b0*/  @!P0 BRA `(.L_x_13668) ;  /* 0x0000000000108947 */ /* 0x000fea0003800000 */
[----:B------:R-:W2:Y:S04]  /*433c0*/  LD.E R61, desc[UR6][R4.64+0x1c] ;  /* 0x00001c06043d7980 */ /* 0x000ea8000c101900 */
[----:B------:R-:W3:Y:S01]  /*433d0*/  LD.E R63, desc[UR6][R4.64+0x20] ;  /* 0x00002006043f7980 */ /* 0x000ee2000c101900 */
[----:B--2---:R-:W-:-:S05]  /*433e0*/  IMAD.HI.U32 R0, R0, R61, RZ ;  /* 0x0000003d00007227 */ /* 0x004fca00078e00ff */
[----:B---3--:R-:W-:-:S07]  /*433f0*/  SHF.R.U32.HI R0, RZ, R63, R0 ;  /* 0x0000003fff007219 */ /* 0x008fce0000011600 */
.L_x_13668:
[----:B------:R-:W-:Y:S05]  /*43400*/  BSYNC B1 ;  /* 0x0000000000017941 */ /* 0x000fea0003800000 */
.L_x_13664:
[----:B------:R-:W-:-:S05]  /*43410*/  IMAD R61, R6, R0, R55 ;  /* 0x00000000063d7224 */ /* 0x000fca00078e0237 */
[----:B------:R-:W-:Y:S02]  /*43420*/  VIMNMX R58, R58, R61, !PT ;  /* 0x0000003d3a3a7248 */ /* 0x000fe40007fe0100 */
[----:B------:R-:W-:-:S07]  /*43430*/  VIADDMNMX R59, R61, R6, R59, PT ;  /* 0x000000063d3b7246 */ /* 0x000fce000380013b */
.L_x_13663:
[----:B------:R-:W-:Y:S05]  /*43440*/  BSYNC B0 ;  /* 0x0000000000007941 */ /* 0x000fea0003800000 */
.L_x_13662:
[C---:B------:R-:W-:Y:S01]  /*43450*/  ISETP.GE.AND P0, PT, R75.reuse, 0x2, PT ;  /* 0x000000024b00780c */ /* 0x040fe20003f06270 */
[----:B------:R-:W0:Y:S01]  /*43460*/  SHFL.IDX PT, R54, R54, 0x1, 0x1c1f ;  /* 0x003c1f0036367f89 */ /* 0x000e2200000e0000 */
        /* <DEDUP_REMOVED lines=89> */
[----:B0-----:R-:W-:-:S02]  /*43a00*/  VIADDMNMX R67, R54, R56, R67, PT ;  /* 0x0000003836437246 */ /* 0x001fc40003800143 */
        /* <DEDUP_REMOVED lines=40> */
.L_x_13674:
[----:B------:R-:W-:Y:S05]  /*43c90*/  BSYNC B2 ;  /* 0x0000000000027941 */ /* 0x000fea0003800000 */
.L_x_13673:
[----:B------:R-:W-:Y:S01]  /*43ca0*/  LOP3.LUT R7, RZ, R7, RZ, 0x33, !PT ;  /* 0x00000007ff077212 */ /* 0x000fe200078e33ff */
[----:B------:R-:W-:Y:S06]  /*43cb0*/  BRA `(.L_x_13675) ;  /* 0x0000000000187947 */ /* 0x000fec0003800000 */
.L_x_13672:
[----:B------:R-:W-:-:S13]  /*43cc0*/  ISETP.NE.AND P6, PT, R6, 0x1, PT ;  /* 0x000000010600780c */ /* 0x000fda0003fc5270 */
[----:B------:R-:W-:Y:S05]  /*43cd0*/  @!P6 BRA `(.L_x_13675) ;  /* 0x000000000010e947 */ /* 0x000fea0003800000 */
[----:B------:R-:W2:Y:S04]  /*43ce0*/  LD.E R8, desc[UR6][R4.64+0x1c] ;  /* 0x00001c0604087980 */ /* 0x000ea8000c101900 */
[----:B------:R-:W3:Y:S01]  /*43cf0*/  LD.E R34, desc[UR6][R4.64+0x20] ;  /* 0x0000200604227980 */ /* 0x000ee2000c101900 */
[----:B--2---:R-:W-:-:S05]  /*43d00*/  IMAD.HI.U32 R7, R7, R8, RZ ;  /* 0x0000000807077227 */ /* 0x004fca00078e00ff */
[----:B---3--:R-:W-:-:S07]  /*43d10*/  SHF.R.U32.HI R7, RZ, R34, R7 ;  /* 0x00000022ff077219 */ /* 0x008fce0000011607 */
.L_x_13675:
[----:B------:R-:W-:Y:S05]  /*43d20*/  BSYNC B1 ;  /* 0x0000000000017941 */ /* 0x000fea0003800000 */
.L_x_13671:
[----:B------:R-:W-:-:S05]  /*43d30*/  IMAD R7, R6, R7, R55 ;  /* 0x0000000706077224 */ /* 0x000fca00078e0237 */
[----:B------:R-:W-:Y:S02]  /*43d40*/  VIADDMNMX R67, R7, R6, R67, PT ;  /* 0x0000000607437246 */ /* 0x000fe40003800143 */
[----:B------:R-:W-:-:S07]  /*43d50*/  VIMNMX R2, R2, R7, !PT ;  /* 0x0000000702027248 */ /* 0x000fce0007fe0100 */
.L_x_13670:
[----:B------:R-:W-:Y:S05]  /*43d60*/  BSYNC B0 ;  /* 0x0000000000007941 */ /* 0x000fea0003800000 */
.L_x_13669:
[----:B------:R-:W2:Y:S01]  /*43d70*/  LDL.64 R4, [UR4+0x70] ;  /* 0x00007004ff047983 */ /* 0x000ea20008100a00 */
        /* <DEDUP_REMOVED lines=113> */
[----:B--2---:R0:W-:Y:S04]  /*44490*/  ST.E desc[UR6][R4.64+0x4], R15 ;  /* 0x0000040f04007985 */ /* 0x0041e8000c101906 */
        /* <DEDUP_REMOVED lines=23> */
[----:B0-----:R-:W-:-:S05]  /*44610*/  FMNMX.FTZ R15, R53, R2, !PT ;  /* 0x00000002350f7209 */ /* 0x001fca0007810000 */
[----:B------:R-:W0:Y:S02]  /*44620*/  SHFL.BFLY PT, R2, R15, 0x2, 0x1f ;  /* 0x0c401f000f027f89 */ /* 0x000e2400000e0000 */
[----:B0-----:R-:W-:-:S05]  /*44630*/  FMNMX.FTZ R19, R15, R2, !PT ;  /* 0x000000020f137209 */ /* 0x001fca0007810000 */
[----:B------:R-:W0:Y:S04]  /*44640*/  SHFL.BFLY PT, R2, R19, 0x1, 0x1f ;  /* 0x0c201f0013027f89 */ /* 0x000e2800000e0000 */
[----:B------:R-:W-:Y:S01]  /*44650*/  ST.E desc[UR6][R4.64], R15 ;  /* 0x0000000f04007985 */ /* 0x000fe2000c101906 */
[----:B0-----:R-:W-:-:S05]  /*44660*/  FMNMX.FTZ R21, R19, R2, !PT ;  /* 0x0000000213157209 */ /* 0x001fca0007810000 */
[----:B------:R-:W-:Y:S04]  /*44670*/  ST.E desc[UR6][R4.64], R21 ;  /* 0x0000001504007985 */ /* 0x000fe8000c101906 */
[----:B--2---:R-:W0:Y:S02]  /*44680*/  SHFL.BFLY PT, R3, R20, 0x2, 0x1f ;  /* 0x0c401f0014037f89 */ /* 0x004e2400000e0000 */
[----:B0-----:R-:W-:-:S05]  /*44690*/  FMNMX.FTZ R24, R20, R3, !PT ;  /* 0x0000000314187209 */ /* 0x001fca0007810000 */
[----:B------:R-:W0:Y:S02]  /*446a0*/  SHFL.BFLY PT, R3, R24, 0x1, 0x1f ;  /* 0x0c201f0018037f89 */ /* 0x000e2400000e0000 */
[----:B0-----:R-:W-:-:S05]  /*446b0*/  FMNMX.FTZ R25, R24, R3, !PT ;  /* 0x0000000318197209 */ /* 0x001fca0007810000 */
        /* <DEDUP_REMOVED lines=48> */
[----:B------:R-:W4:Y:S01]  /*449c0*/  MUFU.EX2 R178, R178 ;  /* 0x000000b200b27308 */ /* 0x000f220000000800 */
[----:B------:R-:W-:-:S07]  /*449d0*/  FFMA.FTZ R169, R13, R67, -R4 ;  /* 0x000000430da97223 */ /* 0x000fce0000010804 */
[----:B------:R-:W4:Y:S01]  /*449e0*/  MUFU.EX2 R179, R179 ;  /* 0x000000b300b37308 */ /* 0x000f220000000800 */
[-CC-:B------:R-:W-:Y:S01]  /*449f0*/  FFMA.FTZ R13, R12, R67.reuse, -R4.reuse ;  /* 0x000000430c0d7223 */ /* 0x180fe20000010804 */
[----:B------:R-:W-:Y:S01]  /*44a00*/  FFMA.FTZ R12, R8, R67, -R4 ;  /* 0x00000043080c7223 */ /* 0x000fe20000010804 */
[----:B0-----:R-:W-:-:S05]  /*44a10*/  FADD.FTZ R0, R34, R176 ;  /* 0x000000b022007221 */ /* 0x001fca0000010000 */
[----:B------:R-:W0:Y:S01]  /*44a20*/  MUFU.EX2 R32, R32 ;  /* 0x0000002000207308 */ /* 0x000e220000000800 */
[----:B-1----:R-:W-:Y:S01]  /*44a30*/  FADD.FTZ R8, R20, R177 ;  /* 0x000000b114087221 */ /* 0x002fe20000010000 */
[----:B------:R-:W-:-:S06]  /*44a40*/  FFMA.FTZ R163, R58, R67, -R4 ;  /* 0x000000433aa37223 */ /* 0x000fcc0000010804 */
[----:B------:R-:W1:Y:S01]  /*44a50*/  MUFU.EX2 R18, R18 ;  /* 0x0000001200127308 */ /* 0x000e620000000800 */
[----:B--2---:R-:W-:Y:S01]  /*44a60*/  FADD.FTZ R5, R33, R0 ;  /* 0x0000000021057221 */ /* 0x004fe20000010000 */
[----:B---3--:R-:W-:-:S06]  /*44a70*/  FADD.FTZ R8, R19, R8 ;  /* 0x0000000813087221 */ /* 0x008fcc0000010000 */
[----:B------:R-:W2:Y:S01]  /*44a80*/  MUFU.EX2 R160, R160 ;  /* 0x000000a000a07308 */ /* 0x000ea20000000800 */
[----:B------:R-:W-:-:S07]  /*44a90*/  FFMA.FTZ R14, R11, R67, -R4 ;  /* 0x000000430b0e7223 */ /* 0x000fce0000010804 */
[----:B------:R-:W3:Y:S01]  /*44aa0*/  MUFU.EX2 R161, R161 ;  /* 0x000000a100a17308 */ /* 0x000ee20000000800 */
[----:B------:R-:W-:Y:S01]  /*44ab0*/  FFMA.FTZ R11, R9, R67, -R4 ;  /* 0x00000043090b7223 */ /* 0x000fe20000010804 */
[----:B----4-:R-:W-:-:S06]  /*44ac0*/  FADD.FTZ R5, R178, R5 ;  /* 0x00000005b2057221 */ /* 0x010fcc0000010000 */
[----:B------:R-:W4:Y:S01]  /*44ad0*/  MUFU.EX2 R31, R31 ;  /* 0x0000001f001f7308 */ /* 0x000f220000000800 */
[----:B------:R-:W-:-:S07]  /*44ae0*/  FADD.FTZ R9, R179, R8 ;  /* 0x00000008b3097221 */ /* 0x000fce0000010000 */
        /* <DEDUP_REMOVED lines=16> */
[----:B0-----:R-:W-:-:S06]  /*44bf0*/  FADD.FTZ R5, R162, R5 ;  /* 0x00000005a2057221 */ /* 0x001fcc0000010000 */
[----:B------:R-:W0:Y:S01]  /*44c00*/  MUFU.EX2 R29, R29 ;  /* 0x0000001d001d7308 */ /* 0x000e220000000800 */
[----:B-1----:R-:W-:Y:S01]  /*44c10*/  FADD.FTZ R7, R163, R0 ;  /* 0x00000000a3077221 */ /* 0x002fe20000010000 */
[----:B------:R-:W-:-:S06]  /*44c20*/  FFMA.FTZ R181, R56, R67, -R4 ;  /* 0x0000004338b57223 */ /* 0x000fcc0000010804 */
        /* <DEDUP_REMOVED lines=16> */
[----:B------:R-:W2:Y:S08]  /*44d30*/  MUFU.EX2 R27, R27 ;  /* 0x0000001b001b7308 */ /* 0x000eb00000000800 */
        /* <DEDUP_REMOVED lines=49> */
[----:B------:R-:W-:Y:S04]  /*45050*/  ST.E desc[UR6][R2.64+0x10], R35 ;  /* 0x0000102302007985 */ /* 0x000fe8000c101906 */
[----:B------:R0:W-:Y:S04]  /*45060*/  ST.E desc[UR6][R2.64+0x14], R37 ;  /* 0x0000142502007985 */ /* 0x0001e8000c101906 */
[----:B------:R-:W2:Y:S04]  /*45070*/  LDL.64 R4, [UR4] ;  /* 0x00000004ff047983 */ /* 0x000ea80008100a00 */
[----:B------:R-:W3:Y:S04]  /*45080*/  LDL.64 R6, [UR4+0x98] ;  /* 0x00009804ff067983 */ /* 0x000ee80008100a00 */
[----:B0-----:R-:W4:Y:S01]  /*45090*/  LDL.64 R2, [UR4+0x80] ;  /* 0x00008004ff027983 */ /* 0x001f220008100a00 */
[----:B------:R-:W-:-:S05]  /*450a0*/  LEA.HI R74, R74, 0x8, RZ, 0x19 ;  /* 0x000000084a4a7811 */ /* 0x000fca00078fc8ff */
[----:B------:R0:W-:Y:S06]  /*450b0*/  BAR.SYNC.DEFER_BLOCKING R74, 0x100 ;  /* 0x0004004a0000751d */ /* 0x0001ec0000010000 */
[----:B--2---:R-:W2:Y:S04]  /*450c0*/  LD.E R39, desc[UR6][R4.64] ;  /* 0x0000000604277980 */ /* 0x004ea8000c101900 */
[----:B----4-:R-:W4:Y:S04]  /*450d0*/  LD.E R41, desc[UR6][R2.64] ;  /* 0x0000000602297980 */ /* 0x010f28000c101900 */
[----:B---3--:R-:W2:Y:S04]  /*450e0*/  LD.E.64 R4, desc[UR6][R6.64] ;  /* 0x0000000606047980 */ /* 0x008ea8000c101b00 */
        /* <DEDUP_REMOVED lines=27> */
[----:B------:R-:W3:Y:S04]  /*452a0*/  LDL.64 R6, [UR4+0x88] ;  /* 0x00008804ff067983 */ /* 0x000ee80008100a00 */
        /* <DEDUP_REMOVED lines=45> */
[----:B----4-:R-:W-:Y:S01]  /*45580*/  ST.E desc[UR6][R2.64], R41 ;  /* 0x0000002902007985 */ /* 0x010fe2000c101906 */
[----:B--2---:R-:W-:-:S03]  /*45590*/  IMAD R4, R39, 0xc00, R4 ;  /* 0x00000c0027047824 */ /* 0x004fc600078e0204 */
[----:B------:R-:W2:Y:S04]  /*455a0*/  LD.E R109, desc[UR6][R2.64+0x198] ;  /* 0x00019806026d7980 */ /* 0x000ea8000c101900 */
[----:B---3--:R-:W-:Y:S04]  /*455b0*/  ST.E desc[UR6][R2.64+0x4], R43 ;  /* 0x0000042b02007985 */ /* 0x008fe8000c101906 */
        /* <DEDUP_REMOVED lines=81> */
[----:B------:R-:W-:Y:S02]  /*45ad0*/  R2UR UR11, R5 ;  /* 0x00000000050b72ca */ /* 0x000fe400000e0000 */
[----:B------:R-:W-:Y:S02]  /*45ae0*/  F2FP.F16.F32.PACK_AB R176, R176, R34 ;  /* 0x00000022b0b0723e */ /* 0x000fe400000000ff */
[----:B------:R-:W-:Y:S02]  /*45af0*/  F2FP.F16.F32.PACK_AB R178, R178, R33 ;  /* 0x00000021b2b2723e */ /* 0x000fe400000000ff */
[----:B------:R-:W-:Y:S02]  /*45b00*/  F2FP.F16.F32.PACK_AB R177, R177, R20 ;  /* 0x00000014b1b1723e */ /* 0x000fe400000000ff */
[----:B------:R-:W-:Y:S01]  /*45b10*/  F2FP.F16.F32.PACK_AB R179, R179, R19 ;  /* 0x00000013b3b3723e */ /* 0x000fe200000000ff */
[----:B------:R-:W-:Y:S01]  /*45b20*/  ST.E desc[UR6][R2.64+0x74], R36 ;  /* 0x0000742402007985 */ /* 0x000fe2000c101906 */
[----:B------:R-:W-:-:S02]  /*45b30*/  F2FP.F16.F32.PACK_AB R160, R160, R32 ;  /* 0x00000020a0a0723e */ /* 0x000fc400000000ff */
[----:B------:R-:W-:Y:S01]  /*45b40*/  F2FP.F16.F32.PACK_AB R162, R162, R31 ;  /* 0x0000001fa2a2723e */ /* 0x000fe200000000ff */
[----:B------:R-:W-:Y:S01]  /*45b50*/  ST.E desc[UR6][R2.64+0x7c], R38 ;  /* 0x00007c2602007985 */ /* 0x000fe2000c101906 */
[----:B------:R-:W-:Y:S02]  /*45b60*/  F2FP.F16.F32.PACK_AB R168, R168, R30 ;  /* 0x0000001ea8a8723e */ /* 0x000fe400000000ff */
[----:B------:R-:W-:Y:S01]  /*45b70*/  F2FP.F16.F32.PACK_AB R170, R170, R29 ;  /* 0x0000001daaaa723e */ /* 0x000fe200000000ff */
[----:B------:R-:W-:Y:S01]  /*45b80*/  ST.E desc[UR6][R2.64+0x84], R40 ;  /* 0x0000842802007985 */ /* 0x000fe2000c101906 */
[----:B------:R-:W-:Y:S02]  /*45b90*/  F2FP.F16.F32.PACK_AB R180, R180, R28 ;  /* 0x0000001cb4b4723e */ /* 0x000fe400000000ff */
[----:B------:R-:W-:Y:S01]  /*45ba0*/  F2FP.F16.F32.PACK_AB R182, R182, R27 ;  /* 0x0000001bb6b6723e */ /* 0x000fe200000000ff */
[----:B------:R-:W-:Y:S01]  /*45bb0*/  ST.E desc[UR6][R2.64+0x8c], R42 ;  /* 0x00008c2a02007985 */ /* 0x000fe2000c101906 */
[----:B------:R-:W-:-:S02]  /*45bc0*/  F2FP.F16.F32.PACK_AB R184, R184, R26 ;  /* 0x0000001ab8b8723e */ /* 0x000fc400000000ff */
[----:B------:R-:W-:Y:S01]  /*45bd0*/  F2FP.F16.F32.PACK_AB R186, R186, R25 ;  /* 0x00000019baba723e */ /* 0x000fe200000000ff */
[----:B------:R-:W-:Y:S01]  /*45be0*/  ST.E desc[UR6][R2.64+0x94], R44 ;  /* 0x0000942c02007985 */ /* 0x000fe2000c101906 */
[----:B------:R-:W-:-:S03]  /*45bf0*/  F2FP.F16.F32.PACK_AB R188, R188, R24 ;  /* 0x00000018bcbc723e */ /* 0x000fc600000000ff */
        /* <DEDUP_REMOVED lines=97> */
[----:B------:R-:W-:Y:S03]  /*46210*/  HGMMA.64x256x16.F32 R24, R176, gdesc[UR8].tnspB, RZ, !UPT, gsb0 ;  /* 0x43e00008b0187df0 */ /* 0x000fe6000c0008ff */
        /* <DEDUP_REMOVED lines=264> */
[----:B------:R-:W-:Y:S02]  /*472a0*/  F2FP.F16.F32.PACK_AB R161, R161, R18 ;  /* 0x00000012a1a1723e */ /* 0x000fe400000000ff */
[----:B------:R-:W-:-:S04]  /*472b0*/  F2FP.F16.F32.PACK_AB R163, R163, R15 ;  /* 0x0000000fa3a3723e */ /* 0x000fc800000000ff */
[----:B--2---:R-:W-:-:S06]  /*472c0*/  WARPGROUP.ARRIVE ;  /* 0x00000000000079c5 */ /* 0x004fcc0000000000 */
        /* <DEDUP_REMOVED lines=795> */
[----:B------:R-:W-:-:S04]  /*4a480*/  F2FP.F16.F32.PACK_AB R185, R185, R10 ;  /* 0x0000000ab9b9723e */ /* 0x000fc800000000ff */
[----:B--2---:R-:W-:-:S07]  /*4a490*/  WARPGROUP.ARRIVE ;  /* 0x00000000000079c5 */ /* 0x004fce0000000000 */
        /* <DEDUP_REMOVED lines=263> */
[----:B------:R-:W-:-:S04]  /*4b510*/  F2FP.F16.F32.PACK_AB R191, R191, R0 ;  /* 0x00000000bfbf723e */ /* 0x000fc800000000ff */
[----:B--2---:R-:W-:-:S06]  /*4b520*/  WARPGROUP.ARRIVE ;  /* 0x00000000000079c5 */ /* 0x004fcc0000000000 */
        /* <DEDUP_REMOVED lines=261> */
[----:B----4-:R0:W-:Y:S04]  /*4c580*/  ST.E desc[UR6][R2.64+0x4], R5 ;  /* 0x0000040502007985 */ /* 0x0101e8000c101906 */
        /* <DEDUP_REMOVED lines=125> */
[----:B0-----:R-:W3:Y:S04]  /*4cd60*/  LDL.64 R4, [UR4+0x40] ;  /* 0x00004004ff047983 */ /* 0x001ee80008100a00 */
[----:B-1----:R-:W4:Y:S04]  /*4cd70*/  LDL.64 R6, [UR4] ;  /* 0x00000004ff067983 */ /* 0x002f280008100a00 */
[----:B---3--:R-:W3:Y:S04]  /*4cd80*/  LD.E R0, desc[UR6][R4.64] ;  /* 0x0000000604007980 */ /* 0x008ee8000c101900 */
[----:B----4-:R2:W5:Y:S01]  /*4cd90*/  LD.E R6, desc[UR6][R6.64] ;  /* 0x0000000606067980 */ /* 0x010562000c101900 */
[----:B------:R-:W-:Y:S01]  /*4cda0*/  BSSY B0, `(.L_x_13676) ;  /* 0x0000005000007945 */ /* 0x000fe20003800000 */
[----:B---3--:R-:W-:-:S04]  /*4cdb0*/  LOP3.LUT R0, R0, 0x1, RZ, 0xfc, !PT ;  /* 0x0000000100007812 */ /* 0x008fc800078efcff */
[----:B------:R-:W-:-:S13]  /*4cdc0*/  ISETP.NE.AND P0, PT, R0, 0x3, PT ;  /* 0x000000030000780c */ /* 0x000fda0003f05270 */
[----:B--2---:R-:W-:Y:S05]  /*4cdd0*/  @!P0 BRA `(.L_x_13677) ;  /* 0x0000000000048947 */ /* 0x004fea0003800000 */
[----:B------:R-:W-:Y:S01]  /*4cde0*/  BPT.TRAP 0x1 ;  /* 0x000000040000795c */ /* 0x000fe20000300000 */
.L_x_13677:
[----:B------:R-:W-:Y:S05]  /*4cdf0*/  BSYNC B0 ;  /* 0x0000000000007941 */ /* 0x000fea0003800000 */
.L_x_13676:
[----:B------:R-:W2:Y:S04]  /*4ce00*/  LD.E.64 R2, desc[UR6][R4.64+0x20] ;  /* 0x0000200604027980 */ /* 0x000ea8000c101b00 */
[----:B------:R-:W3:Y:S01]  /*4ce10*/  LD.E R0, desc[UR6][R4.64+0xc] ;  /* 0x00000c0604007980 */ /* 0x000ee2000c101900 */
[----:B------:R-:W-:Y:S01]  /*4ce20*/  IMAD.MOV.U32 R223, RZ, RZ, 0x0 ;  /* 0x00000000ffdf7424 */ /* 0x000fe200078e00ff */
[----:B--2---:R-:W-:-:S05]  /*4ce30*/  MOV R3, R2 ;  /* 0x0000000200037202 */ /* 0x004fca0000000f00 */
[----:B-----5:R-:W-:-:S05]  /*4ce40*/  IMAD R3, R6, 0x8, R3 ;  /* 0x0000000806037824 */ /* 0x020fca00078e0203 */
[----:B---3--:R-:W-:-:S04]  /*4ce50*/  PRMT R0, R0, 0x654, R3 ;  /* 0x0000065400007816 */ /* 0x008fc80000000003 */
[----:B------:R0:W-:Y:S02]  /*4ce60*/  SYNCS.ARRIVE.TRANS64.RED.A1T0 RZ, [R0+URZ], RZ ;  /* 0x000000ff00ff79a7 */ /* 0x0001e4000810043f */
[----:B0-----:R-:W-:Y:S05]  /*4ce70*/  RET.REL.NODEC R222 `(_ZN7cutlass13device_kernelIN5flash11enable_sm90INS1_16FlashAttnFwdSm90INS1_25CollectiveMainloopFwdSm90ILi2EN4cute5tupleIJNS5_1CILi1EEES8_S8_EEENS6_IJNS7_ILi128EEENS7_ILi96EEENS7_ILi64EEEEEELi256ENS_6half_tEfNS_4arch4Sm90ELb0ELb1ELb1ELb1ELb1ELb1ELb1ELb1ELb0ELb1ELb1ELb0EEENS1_21CollectiveEpilogueFwdINS6_IJSA_NS7_ILi256EEESB_EEES9_SE_SG_Li256ELb1ELb1ELb1ELb0EEENS1_36VarlenDynamicPersistentTileSchedulerILi128ELi96ELi256ELi128ELb1ELb1ELb1ELb1ELb0ELb1EEEEEEEEEvNT_6ParamsE) ;  /* 0xfffffb30de607950 */ /* 0x001fea0003c3ffff */
.L_x_13650:
[----:B0-----:R0:W1:Y:S02]  /*4ce80*/  SYNCS.PHASECHK.TRANS64.TRYWAIT P0, [R8+URZ], R9 ;  /* 0x00000009080075a7 */ /* 0x001064000800017f */
[----:B-1----:R-:W-:Y:S05]  /*4ce90*/  @!P0 NANOSLEEP.SYNCS 0x989680 ;  /* 0x009896800000895d */ /* 0x002fea0003900000 */
[----:B------:R-:W1:Y:S02]  /*4cea0*/  @!P0 SYNCS.PHASECHK.TRANS64 P0, [R8+URZ], R9 ;  /* 0x00000009080085a7 */ /* 0x000e64000800007f */
[----:B-1----:R-:W-:Y:S05]  /*4ceb0*/  @!P0 BRA `(.L_x_13650) ;  /* 0xfffffffc00f08947 */ /* 0x002fea000383ffff */
[----:B------:R-:W-:Y:S05]  /*4cec0*/  BRA `(.L_x_13649) ;  /* 0xffffff44007c7947 */ /* 0x000fea000383ffff */
.L_x_13652:
[----:B0-----:R0:W1:Y:S02]  /*4ced0*/  SYNCS.PHASECHK.TRANS64.TRYWAIT P0, [R8+URZ+0x32410], R9 ;  /* 0x03241009080075a7 */ /* 0x001064000800017f */
[----:B-1----:R-:W-:Y:S05]  /*4cee0*/  @!P0 NANOSLEEP.SYNCS 0x989680 ;  /* 0x009896800000895d */ /* 0x002fea0003900000 */
[----:B------:R-:W1:Y:S02]  /*4cef0*/  @!P0 SYNCS.PHASECHK.TRANS64 P0, [R8+URZ+0x32410], R9 ;  /* 0x03241009080085a7 */ /* 0x000e64000800007f */
[----:B-1----:R-:W-:Y:S05]  /*4cf00*/  @!P0 BRA `(.L_x_13652) ;  /* 0xfffffffc00f08947 */ /* 0x002fea000383ffff */
[----:B------:R-:W-:Y:S05]  /*4cf10*/  BRA `(.L_x_13678) ;  /* 0xffffff4800707947 */ /* 0x000fea000383ffff */
.L_x_13659:
[----:B0-----:R0:W1:Y:S02]  /*4cf20*/  SYNCS.PHASECHK.TRANS64.TRYWAIT P0, [R8+URZ], R9 ;  /* 0x00000009080075a7 */ /* 0x001064000800017f */
[----:B-1----:R-:W-:Y:S05]  /*4cf30*/  @!P0 NANOSLEEP.SYNCS 0x989680 ;  /* 0x009896800000895d */ /* 0x002fea0003900000 */
[----:B------:R-:W1:Y:S02]  /*4cf40*/  @!P0 SYNCS.PHASECHK.TRANS64 P0, [R8+URZ], R9 ;  /* 0x00000009080085a7 */ /* 0x000e64000800007f */
[----:B-1----:R-:W-:Y:S05]  /*4cf50*/  @!P0 BRA `(.L_x_13659) ;  /* 0xfffffffc00f08947 */ /* 0x002fea000383ffff */
[----:B------:R-:W-:Y:S05]  /*4cf60*/  BRA `(.L_x_13658) ;  /* 0xffffff4800e47947 */ /* 0x000fea000383ffff */
.L_x_13679:
        /* <DEDUP_REMOVED lines=9> */
.L_x_15778:


//--------------------- .text._ZN7cutlass13device_kernelIN5flash11enable_sm90INS1_16FlashAttnFwdSm90INS1_25CollectiveMainloopFwdSm90ILi2EN4cute5tupleIJNS5_1CILi1EEES8_S8_EEENS6_IJNS7_ILi128EEENS7_ILi96EEENS7_ILi64EEEEEELi256ENS_6half_tEfNS_4arch4Sm90ELb1ELb0ELb1ELb0ELb1ELb0ELb0ELb1ELb0ELb1ELb1ELb0EEENS1_21CollectiveEpilogueFwdINS6_IJSA_NS7_ILi256EEESB_EEES9_SE_SG_Li256ELb0ELb1ELb1ELb0EEENS1_19SingleTileSchedulerILb0ELb1ELb1ELi128EEEEEEEEEvNT_6ParamsE --------------------------
	.section	.text._ZN7cutlass13device_kernelIN5flash11enable_sm90INS1_16FlashAttnFwdSm90INS1_25CollectiveMainloopFwdSm90ILi2EN4cute5tupleIJNS5_1CILi1EEES8_S8_EEENS6_IJNS7_ILi128EEENS7_ILi96EEENS7_ILi64EEEEEELi256ENS_6half_tEfNS_4arch4Sm90ELb1ELb0ELb1ELb0ELb1ELb0ELb0ELb1ELb0ELb1ELb1ELb0EEENS1_21CollectiveEpilogueFwdINS6_IJSA_NS7_ILi256EEESB_EEES9_SE_SG_Li256ELb0ELb1ELb1ELb0EEENS1_19SingleTileSchedulerILb0ELb1ELb1ELi128EEEEEEEEEvNT_6ParamsE,"ax",@progbits
	.align	128
.text._ZN7cutlass13device_kernelIN5flash11enable_sm90INS1_16FlashAttnFwdSm90INS1_25CollectiveMainloopFwdSm90ILi2EN4cute5tupleIJNS5_1CILi1EEES8_S8_EEENS6_IJNS7_ILi128EEENS7_ILi96EEENS7_ILi64EEEEEELi256ENS_6half_tEfNS_4arch4Sm90ELb1ELb0ELb1ELb0ELb1ELb0ELb0ELb1ELb0ELb1ELb1ELb0EEENS1_21CollectiveEpilogueFwdINS6_IJSA_NS7_ILi256EEESB_EEES9_SE_SG_Li256ELb0ELb1ELb1ELb0EEENS1_19SingleTileSchedulerILb0ELb1ELb1ELi128EEEEEEEEEvNT_6ParamsE:
        .type           _ZN7cutlass13device_kernelIN5flash11enable_sm90INS1_16FlashAttnFwdSm90INS1_25CollectiveMainloopFwdSm90ILi2EN4cute5tupleIJNS5_1CILi1EEES8_S8_EEENS6_IJNS7_ILi128EEENS7_ILi96EEENS7_ILi64EEEEEELi256ENS_6half_tEfNS_4arch4Sm90ELb1ELb0ELb1ELb0ELb1ELb0ELb0ELb1ELb0ELb1ELb1ELb0EEENS1_21CollectiveEpilogueFwdINS6_IJSA_NS7_ILi256EEESB_EEES9_SE_SG_Li256ELb0ELb1ELb1ELb0EEENS1_19SingleTileSchedulerILb0ELb1ELb1ELi128EEEEEEEEEvNT_6ParamsE,@function
        .size           _ZN7cutlass13device_kernelIN5flash11enable_sm90INS1_16FlashAttnFwdSm90INS1_25CollectiveMainloopFwdSm90ILi2EN4cute5tupleIJNS5_1CILi1EEES8_S8_EEENS6_IJNS7_ILi128EEENS7_ILi96EEENS7_ILi64EEEEEELi256ENS_6half_tEfNS_4arch4Sm90ELb1ELb0ELb1ELb0ELb1ELb0ELb0ELb1ELb0ELb1ELb1ELb0EEENS1_21CollectiveEpilogueFwdINS6_IJSA_NS7_ILi256EEESB_EEES9_SE_SG_Li256ELb0ELb1ELb1ELb0EEENS1_19SingleTileSchedulerILb0ELb1ELb1ELi128EEEEEEEEEvNT_6ParamsE,(.L_x_15780 - _ZN7cutlass13device_kernelIN5flash11enable_sm90INS1_16FlashAttnFwdSm90INS1_25CollectiveMainloopFwdSm90ILi2EN4cute5tupleIJNS5_1CILi1EEES8_S8_EEENS6_IJNS7_ILi128EEENS7_ILi96EEENS7_ILi64EEEEEELi256ENS_6half_tEfNS_4arch4Sm90ELb1ELb0ELb1ELb0ELb1ELb0ELb0ELb1ELb0ELb1ELb1ELb0EEENS1_21CollectiveEpilogueFwdINS6_IJSA_NS7_ILi256EEESB_EEES9_SE_SG_Li256ELb0ELb1ELb1ELb0EEENS1_19SingleTileSchedulerILb0ELb1ELb1ELi128EEEEEEEEEvNT_6ParamsE)
        .other          _ZN7cutlass13device_kernelIN5flash11enable_sm90INS1_16FlashAttnFwdSm90INS1_25CollectiveMainloopFwdSm90ILi2EN4cute5tupleIJNS5_1CILi1EEES8_S8_EEENS6_IJNS7_ILi128EEENS7_ILi96EEENS7_ILi64EEEEEELi256ENS_6half_tEfNS_4arch4Sm90ELb1ELb0ELb1ELb0ELb1ELb0ELb0ELb1ELb0ELb1ELb1ELb0EEENS1_21CollectiveEpilogueFwdINS6_IJSA_NS7_ILi256EEESB_EEES9_SE_SG_Li256ELb0ELb1ELb1ELb0EEENS1_19SingleTileSchedulerILb0ELb1ELb1ELi128EEEEEEEEEvNT_6ParamsE,@"STO_CUDA_ENTRY STV_DEFAULT"
_ZN7cutlass13device_kernelIN5flash11enable_sm90INS1_16FlashAttnFwdSm90INS1_25CollectiveMainloopFwdSm90ILi2EN4cute5tupleIJNS5_1CILi1EEES8_S8_EEENS6_IJNS7_ILi128EEENS7_ILi96EEENS7_ILi64EEEEEELi256ENS_6half_tEfNS_4arch4Sm90ELb1ELb0ELb1ELb0ELb1ELb0ELb0ELb1ELb0ELb1ELb1ELb0EEENS1_21CollectiveEpilogueFwdINS6_IJSA_NS7_ILi256EEESB_EEES9_SE_SG_Li256ELb0ELb1ELb1ELb0EEENS1_19SingleTileSchedulerILb0ELb1ELb1ELi128EEEEEEEEEvNT_6ParamsE:
        /* <DEDUP_REMOVED lines=44> */
.L_x_13680:
        /* <DEDUP_REMOVED lines=22> */
.L_x_13681:
        /* <DEDUP_REMOVED lines=18> */
.L_x_13682:
        /* <DEDUP_REMOVED lines=22> */
.L_x_13683:
        /* <DEDUP_REMOVED lines=23> */
.L_x_13684:
        /* <DEDUP_REMOVED lines=9> */
.L_x_13687:
        /* <DEDUP_REMOVED lines=20> */
[----:B------:R-:W0:Y:S01]  /*09e0*/  S2UR UR45, SR_CTAID.X ;  /* 0x00000000002d79c3 */ /* 0x000e220000002500 */
[----:B------:R-:W-:Y:S01]  /*09f0*/  ULDC UR4, c[0x0][0x448] ;  /* 0x0001120000047ab9 */ /* 0x000fe20000000800 */
[----:B------:R-:W-:Y:S01]  /*0a00*/  ULDC UR40, c[0x0][0x424] ;  /* 0x0001090000287ab9 */ /* 0x000fe20000000800 */
[----:B------:R-:W-:Y:S01]  /*0a10*/  UISETP.NE.AND UP1, UPT, UR4, 0x1, UPT ;  /* 0x000000010400788c */ /* 0x000fe2000bf25270 */
[----:B------:R-:W-:Y:S02]  /*0a20*/  ULDC UR44, c[0x0][0x2f0] ;  /* 0x0000bc00002c7ab9 */ /* 0x000fe40000000800 */
[----:B------:R-:W-:Y:S01]  /*0a30*/  ULDC.64 UR4, c[0x0][0x418] ;  /* 0x0001060000047ab9 */ /* 0x000fe20000000a00 */
[----:B------:R-:W-:Y:S01]  /*0a40*/  ULDC UR7, c[0x0][0x288] ;  /* 0x0000a20000077ab9 */ /* 0x000fe20000000800 */
[----:B------:R-:W-:Y:S02]  /*0a50*/  UISETP.NE.U32.AND UP0, UPT, UR4, URZ, UPT ;  /* 0x0000003f0400728c */ /* 0x000fe4000bf05070 */
[----:B------:R-:W-:-:S02]  /*0a60*/  UP2UR UR43, UPR, URZ, 0x2 ;  /* 0x000000023f2b7883 */ /* 0x000fc40008000000 */
[----:B------:R-:W-:Y:S02]  /*0a70*/  UISETP.NE.AND.EX UP0, UPT, UR5, URZ, UPT, UP0 ;  /* 0x0000003f0500728c */ /* 0x000fe4000bf05300 */
[----:B------:R-:W-:Y:S01]  /*0a80*/  @UP1 ULDC UR4, c[0x0][0x44c] ;  /* 0x0001130000041ab9 */ /* 0x000fe20000000800 */
[----:B------:R-:W-:Y:S01]  /*0a90*/  @UP1 ULDC UR8, c[0x0][0x450] ;  /* 0x0001140000081ab9 */ /* 0x000fe20000000800 */
[----:B------:R-:W-:Y:S02]  /*0aa0*/  USEL UR40, UR40, 0x1, UP0 ;  /* 0x0000000128287887 */ /* 0x000fe40008000000 */
[----:B------:R-:W-:Y:S02]  /*0ab0*/  USHF.R.U32.HI UR10, URZ, 0x10, UR41 ;  /* 0x000000103f0a7899 */ /* 0x000fe40008011629 */
[----:B------:R-:W-:Y:S02]  /*0ac0*/  UIMAD UR44, UR40, UR44, URZ ;  /* 0x0000002c282c72a4 */ /* 0x000fe4000f8e023f */
[----:B------:R-:W-:-:S02]  /*0ad0*/  ULOP3.LUT UR41, UR41, 0xffff, URZ, 0xc0, !UPT ;  /* 0x0000ffff29297892 */ /* 0x000fc4000f8ec03f */
[----:B0-----:R-:W-:-:S04]  /*0ae0*/  USHF.L.U32 UR45, UR45, 0x7, URZ ;  /* 0x000000072d2d7899 */ /* 0x001fc8000800063f */
[----:B------:R-:W-:-:S04]  /*0af0*/  UIADD3 UR6, UR45, 0x7f, URZ ;  /* 0x0000007f2d067890 */ /* 0x000fc8000fffe03f */
[----:B------:R-:W-:Y:S02]  /*0b00*/  UIMAD.WIDE.U32 UR4, UR6, UR4, URZ ;  /* 0x00000004060472a5 */ /* 0x000fe4000f8e003f */
[----:B------:R-:W-:Y:S02]  /*0b10*/  UIADD3 UR4, UR44, 0x5f, URZ ;  /* 0x0000005f2c047890 */ /* 0x000fe4000fffe03f */
[----:B------:R-:W-:Y:S02]  /*0b20*/  @UP1 USHF.R.U32.HI UR6, URZ, UR8, UR5 ;  /* 0x000000083f061299 */ /* 0x000fe40008011605 */
[----:B------:R-:W-:-:S04]  /*0b30*/  UIADD3 UR5, UR44, 0x60, -UR7 ;  /* 0x000000602c057890 */ /* 0x000fc8000fffe807 */
[----:B------:R-:W-:Y:S02]  /*0b40*/  UIADD3 UR6, UR5, UR6, URZ ;  /* 0x0000000605067290 */ /* 0x000fe4000fffe03f */
[----:B------:R-:W-:Y:S02]  /*0b50*/  UIMAD.WIDE UR4, UR4, 0x2aaaaaab, URZ ;  /* 0x2aaaaaab040478a5 */ /* 0x000fe4000f8e023f */
[----:B------:R-:W-:Y:S02]  /*0b60*/  UIMAD.WIDE UR6, UR6, 0x2aaaaaab, URZ ;  /* 0x2aaaaaab060678a5 */ /* 0x000fe4000f8e023f */
[----:B------:R-:W-:Y:S02]  /*0b70*/  USHF.R.U32.HI UR4, URZ, 0x1f, UR5 ;  /* 0x0000001f3f047899 */ /* 0x000fe40008011605 */
[----:B------:R-:W-:Y:S02]  /*0b80*/  USHF.R.U32.HI UR6, URZ, 0x1f, UR7 ;  /* 0x0000001f3f067899 */ /* 0x000fe40008011607 */
[----:B------:R-:W-:-:S02]  /*0b90*/  ULEA.HI.SX32 UR4, UR5, UR4, 0x1c ;  /* 0x0000000405047291 */ /* 0x000fc4000f8fe23f */
[----:B------:R-:W-:-:S04]  /*0ba0*/  ULEA.HI.SX32 UR6, UR7, UR6, 0x1c ;  /* 0x0000000607067291 */ /* 0x000fc8000f8fe23f */
[----:B------:R-:W-:-:S04]  /*0bb0*/  UISETP.LT.AND UP0, UPT, UR4, UR6, UPT ;  /* 0x000000060400728c */ /* 0x000fc8000bf01270 */
[----:B------:R-:W-:Y:S02]  /*0bc0*/  USEL UR9, UR4, UR6, UP0 ;  /* 0x0000000604097287 */ /* 0x000fe40008000000 */
[----:B------:R-:W-:Y:S02]  /*0bd0*/  UISETP.NE.AND UP0, UPT, UR10, URZ, UPT ;  /* 0x0000003f0a00728c */ /* 0x000fe4000bf05270 */
[----:B------:R-:W-:Y:S01]  /*0be0*/  UISETP.GE.AND UP1, UPT, UR9, 0x1, UPT ;  /* 0x000000010900788c */ /* 0x000fe2000bf26270 */
[----:B------:R-:W-:-:S05]  /*0bf0*/  UMOV UR4, URZ ;  /* 0x0000003f00047c82 */ /* 0x000fca0008000000 */
[----:B------:R-:W-:-:S03]  /*0c00*/  PLOP3.LUT P0, PT, PT, PT, UP1, 0x80, 0x0 ;  /* 0x000000000000781c */ /* 0x000fc60003f0f018 */
[----:B------:R-:W-:-:S10]  /*0c10*/  @!UP0 ULDC UR10, c[0x0][0x9f0] ;  /* 0x00027c00000a8ab9 */ /* 0x000fd40000000800 */
        /* <DEDUP_REMOVED lines=34> */
.L_x_13689:
[----:B------:R-:W-:Y:S02]  /*0e40*/  UIMAD UR41, UR41, UR4, URZ ;  /* 0x00000004292972a4 */ /* 0x000fe4000f8e023f */
[----:B------:R-:W-:Y:S01]  /*0e50*/  IMAD.U32 R3, RZ, RZ, UR4 ;  /* 0x00000004ff037e24 */ /* 0x000fe2000f8e00ff */
[----:B------:R-:W-:Y:S01]  /*0e60*/  MOV R0, UR9 ;  /* 0x0000000900007c02 */ /* 0x000fe20008000f00 */
[----:B------:R-:W-:Y:S01]  /*0e70*/  VIADD R16, R16, 0xffffff80 ;  /* 0xffffff8010107836 */ /* 0x000fe20000000000 */
[----:B------:R-:W-:Y:S01]  /*0e80*/  PLOP3.LUT P0, PT, PT, PT, PT, 0x80, 0x0 ;  /* 0x000000000000781c */ /* 0x000fe20003f0f070 */
[----:B------:R-:W-:Y:S01]  /*0e90*/  IMAD.MOV.U32 R4, RZ, RZ, RZ ;  /* 0x000000ffff047224 */ /* 0x000fe200078e00ff */
[----:B------:R-:W-:Y:S02]  /*0ea0*/  VIADDMNMX R0, R3, UR41, R0, PT ;  /* 0x0000002903007c46 */ /* 0x000fe4000b800100 */
[----:B------:R-:W-:Y:S02]  /*0eb0*/  CS2R R150, SRZ ;  /* 0x0000000000967805 */ /* 0x000fe4000001ff00 */
[----:B------:R-:W-:-:S02]  /*0ec0*/  MOV R3, RZ ;  /* 0x000000ff00037202 */ /* 0x000fc40000000f00 */
        /* <DEDUP_REMOVED lines=101> */
.L_x_13691:
[----:B------:R-:W-:Y:S01]  /*1520*/  SHF.L.U32 R10, RZ, 0x1f, RZ ;  /* 0x0000001fff0a7819 */ /* 0x000fe200000006ff */
[----:B------:R-:W-:-:S03]  /*1530*/  VIADD R3, R2, 0x8 ;  /* 0x0000000802037836 */ /* 0x000fc60000000000 */
[----:B------:R-:W0:Y:S02]  /*1540*/  SYNCS.PHASECHK.TRANS64.TRYWAIT P0, [UR42+0x22800], R10 ;  /* 0x0228000aff0075a7 */ /* 0x000e24000800016a */
[----:B0-----:R-:W-:Y:S05]  /*1550*/  @!P0 BRA `(.L_x_13692) ;  /* 0x000000d800808947 */ /* 0x001fea0003800000 */
.L_x_13776:
[----:B------:R-:W-:Y:S05]  /*1560*/  WARPSYNC.ALL ;  /* 0x0000000000007948 */ /* 0x000fea0003800000 */
[----:B------:R-:W-:Y:S01]  /*1570*/  ULOP3.LUT UR4, UR39, 0x1, URZ, 0xfc, !UPT ;  /* 0x0000000127047892 */ /* 0x000fe2000f8efc3f */
[----:B------:R1:W-:Y:S03]  /*1580*/  BAR.SYNC.DEFER_BLOCKING R3, 0x100 ;  /* 0x000400030000751d */ /* 0x0003e60000010000 */
[----:B------:R-:W-:-:S06]  /*1590*/  UISETP.NE.AND UP0, UPT, UR4, 0x3, UPT ;  /* 0x000000030400788c */ /* 0x000fcc000bf05270 */
[----:B------:R-:W-:-:S13]  /*15a0*/  PLOP3.LUT P0, PT, PT, PT, UP0, 0x80, 0x0 ;  /* 0x000000000000781c */ /* 0x000fda0003f0f008 */
[----:B-1----:R-:W-:Y:S05]  /*15b0*/  @!P0 BRA `(.L_x_13693) ;  /* 0x0000000000048947 */ /* 0x002fea0003800000 */
[----:B------:R-:W-:Y:S01]  /*15c0*/  BPT.TRAP 0x1 ;  /* 0x000000040000795c */ /* 0x000fe20000300000 */
.L_x_13693:
[----:B------:R1:W2:Y:S01]  /*15d0*/  SYNCS.PHASECHK.TRANS64.TRYWAIT P1, [UR42+0x22830], R10 ;  /* 0x0228300aff0075a7 */ /* 0x0002a2000802016a */
[----:B------:R-:W-:Y:S05]  /*15e0*/  @!P0 BRA `(.L_x_13694) ;  /* 0x0000000000048947 */ /* 0x000fea0003800000 */
[----:B------:R-:W-:Y:S01]  /*15f0*/  BPT.TRAP 0x1 ;  /* 0x000000040000795c */ /* 0x000fe20000300000 */
.L_x_13694:
[----:B--2---:R-:W-:Y:S05]  /*1600*/  @P1 BRA `(.L_x_13695) ;  /* 0x0000000000081947 */ /* 0x004fea0003800000 */
[----:B------:R-:W2:Y:S02]  /*1610*/  SYNCS.PHASECHK.TRANS64.TRYWAIT P1, [UR42+0x22830], R10 ;  /* 0x0228300aff0075a7 */ /* 0x000ea4000802016a */
[----:B--2---:R-:W-:Y:S05]  /*1620*/  @!P1 BRA `(.L_x_13696) ;  /* 0x000000d800649947 */ /* 0x004fea0003800000 */
.L_x_13695:
        /* <DEDUP_REMOVED lines=38> */
.L_x_13697:
[----:B------:R-:W-:Y:S01]  /*1890*/  LOP3.LUT R7, R18, 0xffffff80, RZ, 0xc0, !PT ;  /* 0xffffff8012077812 */ /* 0x000fe200078ec0ff */
[----:B------:R-:W-:Y:S01]  /*18a0*/  UISETP.NE.AND UP0, UPT, UR43, URZ, UPT ;  /* 0x0000003f2b00728c */ /* 0x000fe2000bf05270 */
[----:B------:R-:W-:Y:S01]  /*18b0*/  LEA.HI R17, R17, R16, RZ, 0x2 ;  /* 0x0000001011117211 */ /* 0x000fe200078f10ff */
[----:B------:R-:W-:Y:S01]  /*18c0*/  ULDC UR5, c[0x0][0x9d8] ;  /* 0x0002760000057ab9 */ /* 0x000fe20000000800 */
[----:B------:R-:W-:Y:S01]  /*18d0*/  IADD3 R7, R16, -R7, RZ ;  /* 0x8000000710077210 */ /* 0x000fe20007ffe0ff */
[----:B------:R-:W-:Y:S01]  /*18e0*/  FMUL.FTZ R24, R24, UR5 ;  /* 0x0000000518187c20 */ /* 0x000fe20008410000 */
[----:B------:R-:W-:Y:S01]  /*18f0*/  LOP3.LUT R17, R17, 0xfffffffc, RZ, 0xc0, !PT ;  /* 0xfffffffc11117812 */ /* 0x000fe200078ec0ff */
[----:B------:R-:W-:Y:S01]  /*1900*/  FMUL.FTZ R25, R25, UR5 ;  /* 0x0000000519197c20 */ /* 0x000fe20008410000 */
[----:B------:R-:W-:Y:S01]  /*1910*/  SHF.R.S32.HI R6, RZ, 0x1f, R7 ;  /* 0x0000001fff067819 */ /* 0x000fe20000011407 */
[----:B------:R-:W-:Y:S01]  /*1920*/  ULDC UR14, c[0x0][0x288] ;  /* 0x0000a200000e7ab9 */ /* 0x000fe20000000800 */
[----:B------:R-:W-:Y:S01]  /*1930*/  LEA.HI R12, R19, R19, RZ, 0x1 ;  /* 0x00000013130c7211 */ /* 0x000fe200078f08ff */
[----:B------:R-:W-:Y:S01]  /*1940*/  IMAD.IADD R17, R16, 0x1, -R17 ;  /* 0x0000000110117824 */ /* 0x000fe200078e0a11 */
[CC--:B------:R-:W-:Y:S01]  /*1950*/  LEA.HI R8, R6.reuse, R7.reuse, RZ, 0x2 ;  /* 0x0000000706087211 */ /* 0x0c0fe200078f10ff */
[----:B------:R-:W-:Y:S01]  /*1960*/  @UP0 ULDC UR4, c[0x0][0x44c] ;  /* 0x0001130000040ab9 */ /* 0x000fe20000000800 */
[----:B------:R-:W-:Y:S01]  /*1970*/  LEA.HI R9, R6, R7, RZ, 0x5 ;  /* 0x0000000706097211 */ /* 0x000fe200078f28ff */
[----:B------:R-:W2:Y:S01]  /*1980*/  MUFU.TANH R24, R24 ;  /* 0x0000001800187308 */ /* 0x000ea20000002400 */
[--C-:B------:R-:W-:Y:S01]  /*1990*/  SHF.R.S32.HI R6, RZ, 0x2, R8.reuse ;  /* 0x00000002ff067819 */ /* 0x100fe20000011408 */
[----:B------:R-:W-:Y:S01]  /*19a0*/  FMUL.FTZ R28, R28, UR5 ;  /* 0x000000051c1c7c20 */ /* 0x000fe20008410000 */
[----:B------:R-:W-:Y:S01]  /*19b0*/  SHF.R.S32.HI R11, RZ, 0x1f, R8 ;  /* 0x0000001fff0b7819 */ /* 0x000fe20000011408 */
[----:B------:R-:W-:Y:S01]  /*19c0*/  FMUL.FTZ R29, R29, UR5 ;  /* 0x000000051d1d7c20 */ /* 0x000fe20008410000 */
[----:B------:R-:W-:Y:S01]  /*19d0*/  SHF.R.S32.HI R9, RZ, 0x5, R9 ;  /* 0x00000005ff097819 */ /* 0x000fe20000011409 */
[----:B------:R-:W-:Y:S01]  /*19e0*/  FMUL.FTZ R32, R32, UR5 ;  /* 0x0000000520207c20 */ /* 0x000fe20008410000 */
[-C--:B------:R-:W-:Y:S01]  /*19f0*/  LEA.HI R11, R11, R6.reuse, RZ, 0x3 ;  /* 0x000000060b0b7211 */ /* 0x080fe200078f18ff */
[----:B------:R-:W4:Y:S01]  /*1a00*/  MUFU.TANH R14, R25 ;  /* 0x00000019000e7308 */ /* 0x000f220000002400 */
[----:B------:R-:W-:Y:S01]  /*1a10*/  LEA R13, R9, UR45, 0x4 ;  /* 0x0000002d090d7c11 */ /* 0x000fe2000f8e20ff */
[----:B------:R-:W-:Y:S01]  /*1a20*/  FMUL.FTZ R33, R33, UR5 ;  /* 0x0000000521217c20 */ /* 0x000fe20008410000 */
[----:B------:R-:W-:Y:S01]  /*1a30*/  LOP3.LUT R11, R11, 0xfffffff8, RZ, 0xc0, !PT ;  /* 0xfffffff80b0b7812 */ /* 0x000fe200078ec0ff */
[----:B------:R-:W-:Y:S01]  /*1a40*/  FMUL.FTZ R36, R36, UR5 ;  /* 0x0000000524247c20 */ /* 0x000fe20008410000 */
[----:B------:R-:W-:Y:S01]  /*1a50*/  LOP3.LUT R12, R12, 0x3fffffe, RZ, 0xc0, !PT ;  /* 0x03fffffe0c0c7812 */ /* 0x000fe200078ec0ff */
[----:B------:R-:W-:Y:S01]  /*1a60*/  FMUL.FTZ R37, R37, UR5 ;  /* 0x0000000525257c20 */ /* 0x000fe20008410000 */
[----:B------:R-:W-:Y:S01]  /*1a70*/  LEA.HI R9, R17, R17, RZ, 0x1 ;  /* 0x0000001111097211 */ /* 0x000fe200078f08ff */
[----:B------:R-:W5:Y:S01]  /*1a80*/  MUFU.TANH R15, R28 ;  /* 0x0000001c000f7308 */ /* 0x000f620000002400 */
[----:B------:R-:W-:Y:S01]  /*1a90*/  IADD3 R11, R13, R6, -R11 ;  /* 0x000000060d0b7210 */ /* 0x000fe20007ffe80b */
[----:B------:R-:W-:Y:S01]  /*1aa0*/  IMAD.IADD R12, R19, 0x1, -R12 ;  /* 0x00000001130c7824 */ /* 0x000fe200078e0a0c */
[----:B------:R-:W-:Y:S01]  /*1ab0*/  LOP3.LUT R6, R9, 0x1ffffffe, RZ, 0xc0, !PT ;  /* 0x1ffffffe09067812 */ /* 0x000fe200078ec0ff */
[----:B------:R-:W-:Y:S01]  /*1ac0*/  FMUL.FTZ R40, R40, UR5 ;  /* 0x0000000528287c20 */ /* 0x000fe20008410000 */
[----:B------:R-:W-:Y:S01]  /*1ad0*/  PLOP3.LUT P1, PT, PT, PT, UP0, 0x80, 0x0 ;  /* 0x000000000000781c */ /* 0x000fe20003f2f008 */
[----:B------:R-:W-:Y:S01]  /*1ae0*/  IMAD R11, R12, 0x40, R11 ;  /* 0x000000400c0b7824 */ /* 0x000fe200078e020b */
[----:B------:R-:W-:Y:S01]  /*1af0*/  IADD3 R6, R17, -R6, RZ ;  /* 0x8000000611067210 */ /* 0x000fe20007ffe0ff */
[----:B------:R-:W1:Y:S01]  /*1b00*/  MUFU.TANH R29, R29 ;  /* 0x0000001d001d7308 */ /* 0x000e620000002400 */
[----:B------:R-:W-:Y:S01]  /*1b10*/  PLOP3.LUT P2, PT, PT, PT, UP0, 0x80, 0x0 ;  /* 0x000000000000781c */ /* 0x000fe20003f4f008 */
[----:B------:R-:W-:Y:S01]  /*1b20*/  FMUL.FTZ R41, R41, UR5 ;  /* 0x0000000529297c20 */ /* 0x000fe20008410000 */
[----:B------:R-:W-:Y:S01]  /*1b30*/  LOP3.LUT R8, R8, 0x7ffffffc, RZ, 0xc0, !PT ;  /* 0x7ffffffc08087812 */ /* 0x000fe200078ec0ff */
[----:B------:R-:W-:-:S02]  /*1b40*/  IMAD R6, R6, 0x8, R11 ;  /* 0x0000000806067824 */ /* 0x000fc400078e020b */
[----:B------:R-:W-:Y:S01]  /*1b50*/  FMUL.FTZ R44, R44, UR5 ;  /* 0x000000052c2c7c20 */ /* 0x000fe20008410000 */
[----:B------:R-:W-:Y:S01]  /*1b60*/  FMUL.FTZ R45, R45, UR5 ;  /* 0x000000052d2d7c20 */ /* 0x000fe20008410000 */
[----:B------:R-:W-:Y:S01]  /*1b70*/  FMUL.FTZ R48, R48, UR5 ;  /* 0x0000000530307c20 */ /* 0x000fe20008410000 */
[----:B------:R-:W-:Y:S01]  /*1b80*/  IMAD.IADD R7, R7, 0x1, -R8 ;  /* 0x0000000107077824 */ /* 0x000fe200078e0a08 */
[----:B------:R-:W-:Y:S01]  /*1b90*/  MOV R9, R6 ;  /* 0x0000000600097202 */ /* 0x000fe20000000f00 */
[----:B------:R-:W-:Y:S01]  /*1ba0*/  @P1 IMAD.HI.U32 R11, R6, UR4, RZ ;  /* 0x00000004060b1c27 */ /* 0x000fe2000f8e00ff */
[----:B------:R-:W-:Y:S01]  /*1bb0*/  @UP0 ULDC UR4, c[0x0][0x450] ;  /* 0x0001140000040ab9 */ /* 0x000fe20000000800 */
[----:B------:R-:W3:Y:S02]  /*1bc0*/  MUFU.TANH R32, R32 ;  /* 0x0000002000207308 */ /* 0x000ee40000002400 */
[----:B------:R-:W-:Y:S01]  /*1bd0*/  FMUL.FTZ R49, R49, UR5 ;  /* 0x0000000531317c20 */ /* 0x000fe20008410000 */
[----:B------:R-:W-:Y:S01]  /*1be0*/  FMUL.FTZ R52, R52, UR5 ;  /* 0x0000000534347c20 */ /* 0x000fe20008410000 */
[----:B------:R-:W-:Y:S01]  /*1bf0*/  @P2 SHF.R.U32.HI R9, RZ, UR4, R11 ;  /* 0x00000004ff092c19 */ /* 0x000fe2000801160b */
[----:B------:R-:W-:Y:S01]  /*1c00*/  UIMAD UR4, UR46, -0x60, UR44 ;  /* 0xffffffa02e0478a4 */ /* 0x000fe2000f8e022c */
[----:B------:R-:W-:Y:S01]  /*1c10*/  MOV R11, UR14 ;  /* 0x0000000e000b7c02 */ /* 0x000fe20008000f00 */
[----:B------:R-:W-:Y:S01]  /*1c20*/  FMUL.FTZ R53, R53, UR5 ;  /* 0x0000000535357c20 */ /* 0x000fe20008410000 */
[----:B------:R-:W-:Y:S01]  /*1c30*/  FMUL.FTZ R4, R26, UR5 ;  /* 0x000000051a047c20 */ /* 0x000fe20008410000 */
[----:B------:R-:W2:Y:S01]  /*1c40*/  SHFL.IDX PT, R12, R9, RZ, 0x1c1f ;  /* 0x001c1fff090c7589 */ /* 0x000ea200000e0000 */
[----:B------:R-:W-:Y:S01]  /*1c50*/  UIADD3 UR4, UR4, 0x60, URZ ;  /* 0x0000006004047890 */ /* 0x000fe2000fffe03f */
[----:B------:R-:W3:Y:S01]  /*1c60*/  MUFU.TANH R33, R33 ;  /* 0x0000002100217308 */ /* 0x000ee20000002400 */
[----:B------:R-:W-:Y:S01]  /*1c70*/  FMUL.FTZ R56, R56, UR5 ;  /* 0x0000000538387c20 */ /* 0x000fe20008410000 */
[----:B0-----:R-:W-:Y:S01]  /*1c80*/  FMUL.FTZ R5, R27, UR5 ;  /* 0x000000051b057c20 */ /* 0x001fe20008410000 */
[----:B------:R-:W-:Y:S01]  /*1c90*/  FMUL.FTZ R57, R57, UR5 ;  /* 0x0000000539397c20 */ /* 0x000fe20008410000 */
[----:B------:R-:W-:Y:S01]  /*1ca0*/  FMUL.FTZ R60, R60, UR5 ;  /* 0x000000053c3c7c20 */ /* 0x000fe20008410000 */
[----:B------:R-:W-:-:S02]  /*1cb0*/  IMAD.U32 R8, RZ, RZ, UR4 ;  /* 0x00000004ff087e24 */ /* 0x000fc4000f8e00ff */
[----:B------:R-:W-:Y:S01]  /*1cc0*/  FMUL.FTZ R30, R30, UR5 ;  /* 0x000000051e1e7c20 */ /* 0x000fe20008410000 */
[----:B------:R-:W-:Y:S01]  /*1cd0*/  FMUL.FTZ R61, R61, UR5 ;  /* 0x000000053d3d7c20 */ /* 0x000fe20008410000 */
[----:B------:R-:W0:Y:S01]  /*1ce0*/  MUFU.TANH R36, R36 ;  /* 0x0000002400247308 */ /* 0x000e220000002400 */
[----:B------:R-:W-:Y:S02]  /*1cf0*/  IMAD R8, R7, -0x2, R8 ;  /* 0xfffffffe07087824 */ /* 0x000fe400078e0208 */
[----:B------:R-:W-:Y:S01]  /*1d00*/  FMUL.FTZ R31, R31, UR5 ;  /* 0x000000051f1f7c20 */ /* 0x000fe20008410000 */
[----:B------:R-:W-:Y:S01]  /*1d10*/  FMUL.FTZ R64, R64, UR5 ;  /* 0x0000000540407c20 */ /* 0x000fe20008410000 */
[----:B------:R-:W-:Y:S01]  /*1d20*/  FMUL.FTZ R65, R65, UR5 ;  /* 0x0000000541417c20 */ /* 0x000fe20008410000 */
[----:B------:R-:W-:Y:S01]  /*1d30*/  FMUL.FTZ R68, R68, UR5 ;  /* 0x0000000544447c20 */ /* 0x000fe20008410000 */
[----:B------:R-:W-:Y:S01]  /*1d40*/  IADD3 R11, R8, 0x1, -R11 ;  /* 0x00000001080b7810 */ /* 0x000fe20007ffe80b */
[----:B------:R-:W-:Y:S01]  /*1d50*/  FMUL.FTZ R34, R34, UR5 ;  /* 0x0000000522227c20 */ /* 0x000fe20008410000 */
[----:B------:R-:W0:Y:S01]  /*1d60*/  MUFU.TANH R37, R37 ;  /* 0x0000002500257308 */ /* 0x000e220000002400 */
[----:B------:R-:W-:Y:S01]  /*1d70*/  FMUL.FTZ R69, R69, UR5 ;  /* 0x0000000545457c20 */ /* 0x000fe20008410000 */
[----:B------:R-:W-:Y:S01]  /*1d80*/  FMUL.FTZ R35, R35, UR5 ;  /* 0x0000000523237c20 */ /* 0x000fe20008410000 */
[----:B------:R-:W0:Y:S01]  /*1d90*/  SHFL.IDX PT, R9, R9, 0x1, 0x1c1f ;  /* 0x003c1f0009097f89 */ /* 0x000e2200000e0000 */
[----:B------:R-:W-:Y:S01]  /*1da0*/  FMUL.FTZ R38, R38, UR5 ;  /* 0x0000000526267c20 */ /* 0x000fe20008410000 */
[----:B------:R-:W-:Y:S01]  /*1db0*/  ULDC UR7, c[0x0][0x988] ;  /* 0x0002620000077ab9 */ /* 0x000fe20000000800 */
[----:B--2---:R-:W-:Y:S01]  /*1dc0*/  VIADDMNMX R12, R12, R11, R8, PT ;  /* 0x0000000b0c0c7246 */ /* 0x004fe20003800108 */
[----:B------:R-:W-:Y:S01]  /*1dd0*/  FMUL.FTZ R39, R39, UR5 ;  /* 0x0000000527277c20 */ /* 0x000fe20008410000 */
[----:B------:R-:W2:Y:S01]  /*1de0*/  MUFU.TANH R40, R40 ;  /* 0x0000002800287308 */ /* 0x000ea20000002400 */
[----:B------:R-:W-:Y:S01]  /*1df0*/  FMUL.FTZ R42, R42, UR5 ;  /* 0x000000052a2a7c20 */ /* 0x000fe20008410000 */
[C---:B------:R-:W-:Y:S01]  /*1e00*/  ISETP.GT.AND P1, PT, R12.reuse, RZ, PT ;  /* 0x000000ff0c00720c */ /* 0x040fe20003f24270 */
[----:B------:R-:W-:Y:S01]  /*1e10*/  FMUL.FTZ R43, R43, UR5 ;  /* 0x000000052b2b7c20 */ /* 0x000fe20008410000 */
[----:B------:R-:W-:Y:S01]  /*1e20*/  ISETP.GT.AND P2, PT, R12, 0x1, PT ;  /* 0x000000010c00780c */ /* 0x000fe20003f44270 */
[----:B------:R-:W-:Y:S01]  /*1e30*/  FMUL.FTZ R46, R46, UR5 ;  /* 0x000000052e2e7c20 */ /* 0x000fe20008410000 */
[----:B------:R-:W-:Y:S01]  /*1e40*/  ISETP.GT.AND P3, PT, R12, 0x8, PT ;  /* 0x000000080c00780c */ /* 0x000fe20003f64270 */
[----:B------:R-:W-:Y:S01]  /*1e50*/  FMUL.FTZ R47, R47, UR5 ;  /* 0x000000052f2f7c20 */ /* 0x000fe20008410000 */
[----:B------:R-:W-:Y:S01]  /*1e60*/  FSEL R13, R24, -INF , P1 ;  /* 0xff800000180d7808 */ /* 0x000fe20000800000 */
[----:B------:R-:W2:Y:S01]  /*1e70*/  MUFU.TANH R41, R41 ;  /* 0x0000002900297308 */ /* 0x000ea20000002400 */
[----:B----4-:R-:W-:Y:S01]  /*1e80*/  FSEL R14, R14, -INF , P2 ;  /* 0xff8000000e0e7808 */ /* 0x010fe20001000000 */
[----:B------:R-:W-:Y:S01]  /*1e90*/  FMUL.FTZ R50, R50, UR5 ;  /* 0x0000000532327c20 */ /* 0x000fe20008410000 */
[----:B------:R-:W-:Y:S01]  /*1ea0*/  ISETP.GT.AND P1, PT, R12, 0x9, PT ;  /* 0x000000090c00780c */ /* 0x000fe20003f24270 */
[----:B------:R-:W-:Y:S01]  /*1eb0*/  FMUL.FTZ R51, R51, UR5 ;  /* 0x0000000533337c20 */ /* 0x000fe20008410000 */
[----:B-----5:R-:W-:Y:S01]  /*1ec0*/  FSEL R15, R15, -INF , P3 ;  /* 0xff8000000f0f7808 */ /* 0x020fe20001800000 */
[----:B------:R-:W-:Y:S01]  /*1ed0*/  FMUL.FTZ R54, R54, UR5 ;  /* 0x0000000536367c20 */ /* 0x000fe20008410000 */
[----:B------:R-:W-:Y:S01]  /*1ee0*/  FMNMX.FTZ R18, R13, R14, !PT ;  /* 0x0000000e0d127209 */ /* 0x000fe20007810000 */
[----:B------:R-:W4:Y:S01]  /*1ef0*/  MUFU.TANH R44, R44 ;  /* 0x0000002c002c7308 */ /* 0x000f220000002400 */
[----:B------:R-:W-:Y:S01]  /*1f00*/  ISETP.GT.AND P2, PT, R12, 0x10, PT ;  /* 0x000000100c00780c */ /* 0x000fe20003f44270 */
[----:B------:R-:W-:Y:S01]  /*1f10*/  FMUL.FTZ R55, R55, UR5 ;  /* 0x0000000537377c20 */ /* 0x000fe20008410000 */
[----:B-1----:R-:W-:Y:S01]  /*1f20*/  FSEL R16, R29, -INF , P1 ;  /* 0xff8000001d107808 */ /* 0x002fe20000800000 */
        /* <DEDUP_REMOVED lines=11> */
[----:B------:R-:W-:Y:S01]  /*1fe0*/  FSEL R18, R33, -INF , P1 ;  /* 0xff80000021127808 */ /* 0x000fe20000800000 */
[----:B------:R-:W3:Y:S01]  /*1ff0*/  MUFU.TANH R48, R48 ;  /* 0x0000003000307308 */ /* 0x000ee20000002400 */
        /* <DEDUP_REMOVED lines=8> */
[----:B------:R-:W-:Y:S01]  /*2080*/  ISETP.GT.AND P2, PT, R12, 0x20, PT ;  /* 0x000000200c00780c */ /* 0x000fe20003f44270 */
[----:B------:R-:W-:Y:S01]  /*2090*/  UIADD3 UR4, UR42, 0x22840, URZ ;  /* 0x000228402a047890 */ /* 0x000fe2000fffe03f */
[----:B------:R-:W-:-:S02]  /*20a0*/  FSEL R20, R37, -INF , P1 ;  /* 0xff80000025147808 */ /* 0x000fc40000800000 */
[----:B------:R-:W-:Y:S01]  /*20b0*/  FMNMX.FTZ R23, R19, R22, !PT ;  /* 0x0000001613177209 */ /* 0x000fe20007810000 */
[----:B------:R-:W-:Y:S01]  /*20c0*/  UPRMT UR4, UR25, 0x654, UR4 ;  /* 0x0000065419047896 */ /* 0x000fe20008000004 */
[----:B------:R-:W-:Y:S01]  /*20d0*/  ISETP.GT.AND P1, PT, R12, 0x21, PT ;  /* 0x000000210c00780c */ /* 0x000fe20003f24270 */
[----:B------:R-:W5:Y:S01]  /*20e0*/  MUFU.TANH R52, R52 ;  /* 0x0000003400347308 */ /* 0x000f620000002400 */
[----:B--2---:R-:W-:Y:S02]  /*20f0*/  FSEL R21, R40, -INF , P2 ;  /* 0xff80000028157808 */ /* 0x004fe40001000000 */
[----:B------:R-:W-:Y:S02]  /*2100*/  FMNMX.FTZ R24, R20, R23, !PT ;  /* 0x0000001714187209 */ /* 0x000fe40007810000 */
[C---:B------:R-:W-:Y:S02]  /*2110*/  ISETP.GT.AND P2, PT, R12.reuse, 0x28, PT ;  /* 0x000000280c00780c */ /* 0x040fe40003f44270 */
[----:B------:R-:W-:Y:S01]  /*2120*/  FSEL R22, R41, -INF , P1 ;  /* 0xff80000029167808 */ /* 0x000fe20000800000 */
[----:B------:R-:W2:Y:S01]  /*2130*/  MUFU.TANH R53, R53 ;  /* 0x0000003500357308 */ /* 0x000ea20000002400 */
[----:B------:R-:W-:Y:S01]  /*2140*/  FMNMX.FTZ R25, R21, R24, !PT ;  /* 0x0000001815197209 */ /* 0x000fe20007810000 */
[----:B------:R-:W-:Y:S01]  /*2150*/  SYNCS.ARRIVE.TRANS64.RED.A1T0 RZ, [UR4], RZ ;  /* 0x000000ffffff79a7 */ /* 0x000fe20008100404 */
[----:B------:R-:W-:-:S02]  /*2160*/  ISETP.GT.AND P1, PT, R12, 0x29, PT ;  /* 0x000000290c00780c */ /* 0x000fc40003f24270 */
[----:B----4-:R-:W-:Y:S02]  /*2170*/  FSEL R23, R44, -INF , P2 ;  /* 0xff8000002c177808 */ /* 0x010fe40001000000 */
[----:B------:R-:W-:Y:S01]  /*2180*/  FMNMX.FTZ R26, R22, R25, !PT ;  /* 0x00000019161a7209 */ /* 0x000fe20007810000 */
[----:B------:R-:W4:Y:S01]  /*2190*/  MUFU.TANH R56, R56 ;  /* 0x0000003800387308 */ /* 0x000f220000002400 */
[C---:B------:R-:W-:Y:S02]  /*21a0*/  ISETP.GT.AND P2, PT, R12.reuse, 0x30, PT ;  /* 0x000000300c00780c */ /* 0x040fe40003f44270 */
[----:B-1----:R-:W-:Y:S02]  /*21b0*/  FSEL R24, R45, -INF , P1 ;  /* 0xff8000002d187808 */ /* 0x002fe40000800000 */
[----:B------:R-:W-:Y:S02]  /*21c0*/  FMNMX.FTZ R27, R23, R26, !PT ;  /* 0x0000001a171b7209 */ /* 0x000fe40007810000 */
[----:B------:R-:W-:Y:S01]  /*21d0*/  ISETP.GT.AND P1, PT, R12, 0x31, PT ;  /* 0x000000310c00780c */ /* 0x000fe20003f24270 */
[----:B------:R-:W1:Y:S01]  /*21e0*/  MUFU.TANH R57, R57 ;  /* 0x0000003900397308 */ /* 0x000e620000002400 */
[----:B---3--:R-:W-:-:S02]  /*21f0*/  FSEL R25, R48, -INF , P2 ;  /* 0xff80000030197808 */ /* 0x008fc40001000000 */
[----:B------:R-:W-:Y:S02]  /*2200*/  FMNMX.FTZ R28, R24, R27, !PT ;  /* 0x0000001b181c7209 */ /* 0x000fe40007810000 */
[C---:B------:R-:W-:Y:S02]  /*2210*/  ISETP.GT.AND P2, PT, R12.reuse, 0x38, PT ;  /* 0x000000380c00780c */ /* 0x040fe40003f44270 */
[----:B0-----:R-:W-:Y:S01]  /*2220*/  FSEL R26, R49, -INF , P1 ;  /* 0xff800000311a7808 */ /* 0x001fe20000800000 */
[----:B------:R0:W-:Y:S01]  /*2230*/  MUFU.TANH R72, R30 ;  /* 0x0000001e00487308 */ /* 0x0001e20000002400 */
[----:B------:R-:W-:Y:S02]  /*2240*/  FMNMX.FTZ R29, R25, R28, !PT ;  /* 0x0000001c191d7209 */ /* 0x000fe40007810000 */
[----:B------:R-:W-:Y:S02]  /*2250*/  ISETP.GT.AND P1, PT, R12, 0x39, PT ;  /* 0x000000390c00780c */ /* 0x000fe40003f24270 */
[----:B-----5:R-:W-:-:S02]  /*2260*/  FSEL R27, R52, -INF , P2 ;  /* 0xff800000341b7808 */ /* 0x020fc40001000000 */
[----:B------:R-:W-:Y:S01]  /*2270*/  ISETP.GT.AND P2, PT, R12, 0x40, PT ;  /* 0x000000400c00780c */ /* 0x000fe20003f44270 */
[----:B------:R-:W3:Y:S01]  /*2280*/  MUFU.TANH R60, R60 ;  /* 0x0000003c003c7308 */ /* 0x000ee20000002400 */
[----:B0-----:R-:W-:Y:S02]  /*2290*/  FMNMX.FTZ R30, R26, R29, !PT ;  /* 0x0000001d1a1e7209 */ /* 0x001fe40007810000 */
[----:B--2---:R-:W-:Y:S02]  /*22a0*/  FSEL R28, R53, -INF , P1 ;  /* 0xff800000351c7808 */ /* 0x004fe40000800000 */
[----:B------:R-:W-:Y:S02]  /*22b0*/  ISETP.GT.AND P1, PT, R12, 0x41, PT ;  /* 0x000000410c00780c */ /* 0x000fe40003f24270 */
[----:B----4-:R-:W-:Y:S01]  /*22c0*/  FSEL R29, R56, -INF , P2 ;  /* 0xff800000381d7808 */ /* 0x010fe20001000000 */
[----:B------:R0:W-:Y:S01]  /*22d0*/  MUFU.TANH R73, R31 ;  /* 0x0000001f00497308 */ /* 0x0001e20000002400 */
[----:B------:R-:W-:-:S02]  /*22e0*/  ISETP.GT.AND P2, PT, R12, 0x48, PT ;  /* 0x000000480c00780c */ /* 0x000fc40003f44270 */
[----:B------:R-:W-:-:S04]  /*22f0*/  VIADDMNMX R9, R9, R11, R8, PT ;  /* 0x0000000b09097246 */ /* 0x000fc80003800108 */
[----:B------:R-:W-:Y:S01]  /*2300*/  ISETP.GT.AND P3, PT, R9, 0x8, PT ;  /* 0x000000080900780c */ /* 0x000fe20003f64270 */
[----:B------:R-:W2:Y:S01]  /*2310*/  MUFU.TANH R61, R61 ;  /* 0x0000003d003d7308 */ /* 0x000ea20000002400 */
[----:B0-----:R-:W-:Y:S02]  /*2320*/  FMNMX.FTZ R31, R27, R30, !PT ;  /* 0x0000001e1b1f7209 */ /* 0x001fe40007810000 */
[----:B-1----:R-:W-:Y:S02]  /*2330*/  FSEL R30, R57, -INF , P1 ;  /* 0xff800000391e7808 */ /* 0x002fe40000800000 */
[----:B------:R-:W-:Y:S02]  /*2340*/  FMNMX.FTZ R32, R28, R31, !PT ;  /* 0x0000001f1c207209 */ /* 0x000fe40007810000 */
[----:B------:R-:W-:Y:S01]  /*2350*/  ISETP.GT.AND P1, PT, R12, 0x49, PT ;  /* 0x000000490c00780c */ /* 0x000fe20003f24270 */
[----:B------:R-:W0:Y:S01]  /*2360*/  MUFU.TANH R64, R64 ;  /* 0x0000004000407308 */ /* 0x000e220000002400 */
[----:B------:R-:W-:-:S02]  /*2370*/  FMNMX.FTZ R33, R29, R32, !PT ;  /* 0x000000201d217209 */ /* 0x000fc40007810000 */
[----:B---3--:R-:W-:Y:S02]  /*2380*/  FSEL R31, R60, -INF , P2 ;  /* 0xff8000003c1f7808 */ /* 0x008fe40001000000 */
[C---:B------:R-:W-:Y:S02]  /*2390*/  ISETP.GT.AND P2, PT, R12.reuse, 0x50, PT ;  /* 0x000000500c00780c */ /* 0x040fe40003f44270 */
[----:B------:R-:W-:Y:S01]  /*23a0*/  ISETP.GT.AND P4, PT, R9, 0x9, PT ;  /* 0x000000090900780c */ /* 0x000fe20003f84270 */
[----:B------:R-:W1:Y:S01]  /*23b0*/  MUFU.TANH R65, R65 ;  /* 0x0000004100417308 */ /* 0x000e620000002400 */
[----:B--2---:R-:W-:Y:S02]  /*23c0*/  FSEL R32, R61, -INF , P1 ;  /* 0xff8000003d207808 */ /* 0x004fe40000800000 */
[----:B------:R-:W-:Y:S02]  /*23d0*/  ISETP.GT.AND P1, PT, R12, 0x51, PT ;  /* 0x000000510c00780c */ /* 0x000fe40003f24270 */
[----:B------:R-:W-:-:S03]  /*23e0*/  FSEL R11, R72, -INF , P3 ;  /* 0xff800000480b7808 */ /* 0x000fc60001800000 */
[----:B------:R2:W-:Y:S08]  /*23f0*/  MUFU.TANH R74, R34 ;  /* 0x00000022004a7308 */ /* 0x0005f00000002400 */
[----:B------:R-:W3:Y:S01]  /*2400*/  MUFU.TANH R68, R68 ;  /* 0x0000004400447308 */ /* 0x000ee20000002400 */
[----:B--2---:R-:W-:Y:S02]  /*2410*/  FMNMX.FTZ R34, R30, R33, !PT ;  /* 0x000000211e227209 */ /* 0x004fe40007810000 */
[----:B0-----:R-:W-:-:S02]  /*2420*/  FSEL R33, R64, -INF , P2 ;  /* 0xff80000040217808 */ /* 0x001fc40001000000 */
[----:B------:R-:W-:-:S03]  /*2430*/  ISETP.GT.AND P2, PT, R12, 0x58, PT ;  /* 0x000000580c00780c */ /* 0x000fc60003f44270 */
[----:B------:R0:W-:Y:S08]  /*2440*/  MUFU.TANH R75, R35 ;  /* 0x00000023004b7308 */ /* 0x0001f00000002400 */
[----:B------:R-:W2:Y:S01]  /*2450*/  MUFU.TANH R69, R69 ;  /* 0x0000004500457308 */ /* 0x000ea20000002400 */
[----:B0-----:R-:W-:Y:S02]  /*2460*/  FMNMX.FTZ R35, R31, R34, !PT ;  /* 0x000000221f237209 */ /* 0x001fe40007810000 */
[----:B-1----:R-:W-:-:S02]  /*2470*/  FSEL R34, R65, -INF , P1 ;  /* 0xff80000041227808 */ /* 0x002fc40000800000 */
[----:B------:R-:W-:Y:S02]  /*2480*/  FMNMX.FTZ R36, R32, R35, !PT ;  /* 0x0000002320247209 */ /* 0x000fe40007810000 */
[----:B------:R-:W-:Y:S01]  /*2490*/  ISETP.GT.AND P1, PT, R12, 0x59, PT ;  /* 0x000000590c00780c */ /* 0x000fe20003f24270 */
[----:B------:R-:W0:Y:S01]  /*24a0*/  MUFU.TANH R4, R4 ;  /* 0x0000000400047308 */ /* 0x000e220000002400 */
[----:B------:R-:W-:Y:S02]  /*24b0*/  FMNMX.FTZ R35, R33, R36, !PT ;  /* 0x0000002421237209 */ /* 0x000fe40007810000 */
[----:B---3--:R-:W-:Y:S02]  /*24c0*/  FSEL R12, R68, -INF , P2 ;  /* 0xff800000440c7808 */ /* 0x008fe40001000000 */
[----:B------:R-:W-:Y:S02]  /*24d0*/  FMNMX.FTZ R37, R34, R35, !PT ;  /* 0x0000002322257209 */ /* 0x000fe40007810000 */
[----:B------:R-:W-:Y:S01]  /*24e0*/  ISETP.GT.AND P2, PT, R9, 0x1, PT ;  /* 0x000000010900780c */ /* 0x000fe20003f44270 */
[----:B------:R-:W1:Y:S01]  /*24f0*/  MUFU.TANH R5, R5 ;  /* 0x0000000500057308 */ /* 0x000e620000002400 */
[----:B--2---:R-:W-:-:S02]  /*2500*/  FSEL R35, R69, -INF , P1 ;  /* 0xff80000045237808 */ /* 0x004fc40000800000 */
[----:B------:R-:W-:Y:S02]  /*2510*/  FMNMX.FTZ R36, R12, R37, !PT ;  /* 0x000000250c247209 */ /* 0x000fe40007810000 */
[----:B------:R-:W-:Y:S02]  /*2520*/  ISETP.GT.AND P1, PT, R9, RZ, PT ;  /* 0x000000ff0900720c */ /* 0x000fe40003f24270 */
[----:B------:R-:W-:Y:S01]  /*2530*/  FMNMX.FTZ R36, R35, R36, !PT ;  /* 0x0000002423247209 */ /* 0x000fe20007810000 */
[----:B------:R2:W3:Y:S01]  /*2540*/  MUFU.TANH R76, R38 ;  /* 0x00000026004c7308 */ /* 0x0004e20000002400 */
[----:B0-----:R-:W-:Y:S02]  /*2550*/  FSEL R4, R4, -INF , P1 ;  /* 0xff80000004047808 */ /* 0x001fe40000800000 */
[----:B------:R-:W-:Y:S01]  /*2560*/  ISETP.GT.AND P1, PT, R9, 0x10, PT ;  /* 0x000000100900780c */ /* 0x000fe20003f24270 */
[----:B------:R-:W0:Y:S04]  /*2570*/  SHFL.BFLY PT, R37, R36, 0x2, 0x1f ;  /* 0x0c401f0024257f89 */ /* 0x000e2800000e0000 */
[----:B------:R4:W5:Y:S01]  /*2580*/  MUFU.TANH R77, R39 ;  /* 0x00000027004d7308 */ /* 0x0009620000002400 */
[----:B-1----:R-:W-:-:S04]  /*2590*/  FSEL R5, R5, -INF , P2 ;  /* 0xff80000005057808 */ /* 0x002fc80001000000 */
[----:B--2---:R-:W-:-:S03]  /*25a0*/  FMNMX.FTZ R38, R4, R5, !PT ;  /* 0x0000000504267209 */ /* 0x004fc60007810000 */
[----:B------:R1:W2:Y:S01]  /*25b0*/  MUFU.TANH R78, R42 ;  /* 0x0000002a004e7308 */ /* 0x0002a20000002400 */
[----:B----4-:R-:W-:-:S07]  /*25c0*/  FMNMX.FTZ R39, R11, R38, !PT ;  /* 0x000000260b277209 */ /* 0x010fce0007810000 */
[----:B------:R4:W2:Y:S01]  /*25d0*/  MUFU.TANH R79, R43 ;  /* 0x0000002b004f7308 */ /* 0x0008a20000002400 */
[----:B0-----:R-:W-:-:S07]  /*25e0*/  FMNMX.FTZ R37, R36, R37, !PT ;  /* 0x0000002524257209 */ /* 0x001fce0007810000 */
[----:B------:R-:W0:Y:S01]  /*25f0*/  MUFU.TANH R46, R46 ;  /* 0x0000002e002e7308 */ /* 0x000e220000002400 */
[----:B------:R-:W3:Y:S07]  /*2600*/  SHFL.BFLY PT, R36, R37, 0x1, 0x1f ;  /* 0x0c201f0025247f89 */ /* 0x000eee00000e0000 */
[----:B------:R-:W0:Y:S08]  /*2610*/  MUFU.TANH R47, R47 ;  /* 0x0000002f002f7308 */ /* 0x000e300000002400 */
[----:B------:R-:W0:Y:S08]  /*2620*/  MUFU.TANH R50, R50 ;  /* 0x0000003200327308 */ /* 0x000e300000002400 */
[----:B------:R-:W0:Y:S01]  /*2630*/  MUFU.TANH R48, R51 ;  /* 0x0000003300307308 */ /* 0x000e220000002400 */
[----:B---3--:R-:W-:-:S02]  /*2640*/  FMNMX.FTZ R8, R37, R36, !PT ;  /* 0x0000002425087209 */ /* 0x008fc40007810000 */
[----:B------:R-:W-:Y:S02]  /*2650*/  FSEL R37, R74, -INF , P1 ;  /* 0xff8000004a257808 */ /* 0x000fe40000800000 */
[C---:B------:R-:W-:Y:S01]  /*2660*/  FSETP.NEU.FTZ.AND P2, PT, R8.reuse, -INF , PT ;  /* 0xff8000000800780b */ /* 0x040fe20003f5d000 */
[----:B------:R-:W-:Y:S01]  /*2670*/  FMUL.FTZ R36, R8, UR7 ;  /* 0x0000000708247c20 */ /* 0x000fe20008410000 */
[----:B------:R-:W-:Y:S01]  /*2680*/  ISETP.GT.AND P1, PT, R9, 0x18, PT ;  /* 0x000000180900780c */ /* 0x000fe20003f24270 */
[----:B------:R-:W3:Y:S03]  /*2690*/  MUFU.TANH R54, R54 ;  /* 0x0000003600367308 */ /* 0x000ee60000002400 */
[----:B------:R-:W-:Y:S02]  /*26a0*/  FSEL R49, R36, RZ, P2 ;  /* 0x000000ff24317208 */ /* 0x000fe40001000000 */
[----:B------:R-:W-:-:S02]  /*26b0*/  FSEL R36, R73, -INF , P4 ;  /* 0xff80000049247808 */ /* 0x000fc40002000000 */
[----:B------:R-:W-:Y:S01]  /*26c0*/  ISETP.GT.AND P2, PT, R9, 0x11, PT ;  /* 0x000000110900780c */ /* 0x000fe20003f44270 */
[--C-:B-1----:R-:W-:Y:S01]  /*26d0*/  FFMA.FTZ R42, R13, UR7, -R49.reuse ;  /* 0x000000070d2a7c23 */ /* 0x102fe20008010831 */
[----:B------:R-:W-:Y:S01]  /*26e0*/  FMNMX.FTZ R38, R36, R39, !PT ;  /* 0x0000002724267209 */ /* 0x000fe20007810000 */
[--C-:B----4-:R-:W-:Y:S01]  /*26f0*/  FFMA.FTZ R43, R14, UR7, -R49.reuse ;  /* 0x000000070e2b7c23 */ /* 0x110fe20008010831 */
[----:B------:R-:W-:Y:S01]  /*2700*/  FSEL R13, R75, -INF , P2 ;  /* 0xff8000004b0d7808 */ /* 0x000fe20001000000 */
[----:B------:R1:W-:Y:S01]  /*2710*/  MUFU.EX2 R168, R42 ;  /* 0x0000002a00a87308 */ /* 0x0003e20000000800 */
[----:B------:R-:W-:Y:S01]  /*2720*/  FMNMX.FTZ R40, R37, R38, !PT ;  /* 0x0000002625287209 */ /* 0x000fe20007810000 */
[--C-:B------:R-:W-:Y:S01]  /*2730*/  FFMA.FTZ R44, R15, UR7, -R49.reuse ;  /* 0x000000070f2c7c23 */ /* 0x100fe20008010831 */
[----:B------:R-:W-:Y:S01]  /*2740*/  ISETP.GT.AND P2, PT, R9, 0x19, PT ;  /* 0x000000190900780c */ /* 0x000fe20003f44270 */
[--C-:B------:R-:W-:Y:S01]  /*2750*/  FFMA.FTZ R45, R16, UR7, -R49.reuse ;  /* 0x00000007102d7c23 */ /* 0x100fe20008010831 */
[----:B------:R-:W-:Y:S01]  /*2760*/  FSEL R38, R76, -INF , P1 ;  /* 0xff8000004c267808 */ /* 0x000fe20000800000 */
[--C-:B------:R-:W-:Y:S01]  /*2770*/  FFMA.FTZ R52, R21, UR7, -R49.reuse ;  /* 0x0000000715347c23 */ /* 0x100fe20008010831 */
[----:B------:R-:W-:Y:S01]  /*2780*/  FMNMX.FTZ R39, R13, R40, !PT ;  /* 0x000000280d277209 */ /* 0x000fe20007810000 */
[----:B------:R-:W4:Y:S01]  /*2790*/  MUFU.TANH R55, R55 ;  /* 0x0000003700377308 */ /* 0x000f220000002400 */
[----:B------:R-:W-:Y:S01]  /*27a0*/  ISETP.GT.AND P1, PT, R9, 0x20, PT ;  /* 0x000000200900780c */ /* 0x000fe20003f24270 */
[--C-:B------:R-:W-:Y:S01]  /*27b0*/  FFMA.FTZ R23, R23, UR7, -R49.reuse ;  /* 0x0000000717177c23 */ /* 0x100fe20008010831 */
[----:B-----5:R-:W-:Y:S01]  /*27c0*/  FSEL R14, R77, -INF , P2 ;  /* 0xff8000004d0e7808 */ /* 0x020fe20001000000 */
[--C-:B------:R-:W-:Y:S01]  /*27d0*/  FFMA.FTZ R25, R25, UR7, -R49.reuse ;  /* 0x0000000719197c23 */ /* 0x100fe20008010831 */
[----:B------:R-:W-:Y:S01]  /*27e0*/  FMNMX.FTZ R41, R38, R39, !PT ;  /* 0x0000002726297209 */ /* 0x000fe20007810000 */
[--C-:B------:R-:W-:Y:S01]  /*27f0*/  FFMA.FTZ R26, R26, UR7, -R49.reuse ;  /* 0x000000071a1a7c23 */ /* 0x100fe20008010831 */
[----:B------:R-:W-:Y:S01]  /*2800*/  ISETP.GT.AND P2, PT, R9, 0x21, PT ;  /* 0x000000210900780c */ /* 0x000fe20003f44270 */
[----:B------:R5:W-:Y:S01]  /*2810*/  MUFU.EX2 R51, R43 ;  /* 0x0000002b00337308 */ /* 0x000be20000000800 */
[----:B--2---:R-:W-:Y:S01]  /*2820*/  FSEL R39, R78, -INF , P1 ;  /* 0xff8000004e277808 */ /* 0x004fe20000800000 */
[--C-:B------:R-:W-:Y:S01]  /*2830*/  FFMA.FTZ R27, R27, UR7, -R49.reuse ;  /* 0x000000071b1b7c23 */ /* 0x100fe20008010831 */
[----:B------:R-:W-:Y:S01]  /*2840*/  FMNMX.FTZ R40, R14, R41, !PT ;  /* 0x000000290e287209 */ /* 0x000fe20007810000 */
[--C-:B------:R-:W-:Y:S01]  /*2850*/  FFMA.FTZ R28, R28, UR7, -R49.reuse ;  /* 0x000000071c1c7c23 */ /* 0x100fe20008010831 */
[----:B------:R-:W-:Y:S01]  /*2860*/  ISETP.GT.AND P1, PT, R9, 0x28, PT ;  /* 0x000000280900780c */ /* 0x000fe20003f24270 */
[--C-:B------:R-:W-:Y:S01]  /*2870*/  FFMA.FTZ R29, R29, UR7, -R49.reuse ;  /* 0x000000071d1d7c23 */ /* 0x100fe20008010831 */
[----:B------:R-:W-:Y:S01]  /*2880*/  FSEL R15, R79, -INF , P2 ;  /* 0xff8000004f0f7808 */ /* 0x000fe20001000000 */
[----:B------:R-:W-:Y:S01]  /*2890*/  MUFU.TANH R58, R58 ;  /* 0x0000003a003a7308 */ /* 0x000fe20000002400 */
[----:B-1----:R-:W-:Y:S01]  /*28a0*/  FMNMX.FTZ R42, R39, R40, !PT ;  /* 0x00000028272a7209 */ /* 0x002fe20007810000 */
[--C-:B------:R-:W-:Y:S01]  /*28b0*/  FFMA.FTZ R30, R30, UR7, -R49.reuse ;  /* 0x000000071e1e7c23 */ /* 0x100fe20008010831 */
[----:B------:R-:W-:Y:S01]  /*28c0*/  ISETP.GT.AND P2, PT, R9, 0x29, PT ;  /* 0x000000290900780c */ /* 0x000fe20003f44270 */
[--C-:B------:R-:W-:Y:S01]  /*28d0*/  FFMA.FTZ R31, R31, UR7, -R49.reuse ;  /* 0x000000071f1f7c23 */ /* 0x100fe20008010831 */
[----:B0-----:R-:W-:Y:S01]  /*28e0*/  FSEL R40, R46, -INF , P1 ;  /* 0xff8000002e287808 */ /* 0x001fe20000800000 */
[--C-:B------:R-:W-:Y:S01]  /*28f0*/  FFMA.FTZ R46, R17, UR7, -R49.reuse ;  /* 0x00000007112e7c23 */ /* 0x100fe20008010831 */
[----:B------:R-:W-:Y:S01]  /*2900*/  FMNMX.FTZ R41, R15, R42, !PT ;  /* 0x0000002a0f297209 */ /* 0x000fe20007810000 */
[----:B------:R-:W0:Y:S01]  /*2910*/  MUFU.TANH R59, R59 ;  /* 0x0000003b003b7308 */ /* 0x000e220000002400 */
[----:B------:R-:W-:Y:S01]  /*2920*/  ISETP.GT.AND P1, PT, R9, 0x30, PT ;  /* 0x000000300900780c */ /* 0x000fe20003f24270 */
[--C-:B------:R-:W-:Y:S01]  /*2930*/  FFMA.FTZ R32, R32, UR7, -R49.reuse ;  /* 0x0000000720207c23 */ /* 0x100fe20008010831 */
[----:B------:R-:W-:Y:S01]  /*2940*/  FSEL R16, R47, -INF , P2 ;  /* 0xff8000002f107808 */ /* 0x000fe20001000000 */
[--C-:B------:R-:W-:Y:S01]  /*2950*/  FFMA.FTZ R47, R18, UR7, -R49.reuse ;  /* 0x00000007122f7c23 */ /* 0x100fe20008010831 */
[----:B-----5:R-:W-:Y:S01]  /*2960*/  FMNMX.FTZ R43, R40, R41, !PT ;  /* 0x00000029282b7209 */ /* 0x020fe20007810000 */
[--C-:B------:R-:W-:Y:S01]  /*2970*/  FFMA.FTZ R33, R33, UR7, -R49.reuse ;  /* 0x0000000721217c23 */ /* 0x100fe20008010831 */
[C---:B------:R-:W-:Y:S01]  /*2980*/  ISETP.GT.AND P2, PT, R9.reuse, 0x31, PT ;  /* 0x000000310900780c */ /* 0x040fe20003f44270 */
[----:B------:R1:W-:Y:S01]  /*2990*/  MUFU.EX2 R170, R44 ;  /* 0x0000002c00aa7308 */ /* 0x0003e20000000800 */
[----:B------:R-:W-:Y:S01]  /*29a0*/  FSEL R41, R50, -INF , P1 ;  /* 0xff80000032297808 */ /* 0x000fe20000800000 */
        /* <DEDUP_REMOVED lines=10> */
[----:B------:R-:W-:Y:S01]  /*2a50*/  FFMA.FTZ R35, R35, UR7, -R49 ;  /* 0x0000000723237c23 */ /* 0x000fe20008010831 */
[----:B---3--:R-:W-:-:S02]  /*2a60*/  FSEL R42, R54, -INF , P1 ;  /* 0xff800000362a7808 */ /* 0x008fc40000800000 */
[----:B------:R-:W-:Y:S01]  /*2a70*/  FMNMX.FTZ R43, R17, R44, !PT ;  /* 0x0000002c112b7209 */ /* 0x000fe20007810000 */
[----:B------:R-:W1:Y:S01]  /*2a80*/  MUFU.TANH R63, R63 ;  /* 0x0000003f003f7308 */ /* 0x000e620000002400 */
[----:B------:R-:W-:Y:S02]  /*2a90*/  ISETP.GT.AND P1, PT, R9, 0x40, PT ;  /* 0x000000400900780c */ /* 0x000fe40003f24270 */
[----:B----4-:R-:W-:Y:S02]  /*2aa0*/  FSEL R18, R55, -INF , P2 ;  /* 0xff80000037127808 */ /* 0x010fe40001000000 */
[----:B------:R-:W-:-:S03]  /*2ab0*/  ISETP.GT.AND P2, PT, R9, 0x41, PT ;  /* 0x000000410900780c */ /* 0x000fc60003f44270 */
[----:B------:R2:W-:Y:S01]  /*2ac0*/  MUFU.EX2 R53, R45 ;  /* 0x0000002d00357308 */ /* 0x0005e20000000800 */
[----:B0-----:R-:W-:Y:S02]  /*2ad0*/  FSEL R19, R59, -INF , P2 ;  /* 0xff8000003b137808 */ /* 0x001fe40001000000 */
[----:B------:R-:W-:-:S05]  /*2ae0*/  ISETP.GT.AND P2, PT, R9, 0x49, PT ;  /* 0x000000490900780c */ /* 0x000fca0003f44270 */
[----:B------:R-:W-:Y:S01]  /*2af0*/  MUFU.TANH R66, R66 ;  /* 0x0000004200427308 */ /* 0x000fe20000002400 */
[----:B--2---:R-:W-:Y:S02]  /*2b00*/  FMNMX.FTZ R45, R42, R43, !PT ;  /* 0x0000002b2a2d7209 */ /* 0x004fe40007810000 */
[----:B------:R-:W-:Y:S02]  /*2b10*/  FSEL R43, R58, -INF , P1 ;  /* 0xff8000003a2b7808 */ /* 0x000fe40000800000 */
[----:B------:R-:W-:Y:S02]  /*2b20*/  FMNMX.FTZ R44, R18, R45, !PT ;  /* 0x0000002d122c7209 */ /* 0x000fe40007810000 */
[----:B------:R-:W-:Y:S01]  /*2b30*/  ISETP.GT.AND P1, PT, R9, 0x48, PT ;  /* 0x000000480900780c */ /* 0x000fe20003f24270 */
[----:B------:R-:W0:Y:S01]  /*2b40*/  MUFU.TANH R67, R67 ;  /* 0x0000004300437308 */ /* 0x000e220000002400 */
[----:B-1----:R-:W-:Y:S02]  /*2b50*/  FSEL R20, R63, -INF , P2 ;  /* 0xff8000003f147808 */ /* 0x002fe40001000000 */
[----:B------:R-:W-:-:S05]  /*2b60*/  ISETP.GT.AND P2, PT, R9, 0x51, PT ;  /* 0x000000510900780c */ /* 0x000fca0003f44270 */
[----:B------:R1:W-:Y:S08]  /*2b70*/  MUFU.EX2 R164, R46 ;  /* 0x0000002e00a47308 */ /* 0x0003f00000000800 */
[----:B------:R-:W2:Y:S01]  /*2b80*/  MUFU.TANH R70, R70 ;  /* 0x0000004600467308 */ /* 0x000ea20000002400 */
[----:B-1----:R-:W-:Y:S02]  /*2b90*/  FMNMX.FTZ R46, R43, R44, !PT ;  /* 0x0000002c2b2e7209 */ /* 0x002fe40007810000 */
[----:B------:R-:W-:-:S02]  /*2ba0*/  FSEL R44, R62, -INF , P1 ;  /* 0xff8000003e2c7808 */ /* 0x000fc40000800000 */
[----:B------:R-:W-:Y:S02]  /*2bb0*/  FMNMX.FTZ R45, R19, R46, !PT ;  /* 0x0000002e132d7209 */ /* 0x000fe40007810000 */
[----:B------:R-:W-:Y:S01]  /*2bc0*/  ISETP.GT.AND P1, PT, R9, 0x50, PT ;  /* 0x000000500900780c */ /* 0x000fe20003f24270 */
[----:B------:R-:W1:Y:S01]  /*2bd0*/  MUFU.TANH R71, R71 ;  /* 0x0000004700477308 */ /* 0x000e620000002400 */
[----:B0-----:R-:W-:Y:S02]  /*2be0*/  FSEL R21, R67, -INF , P2 ;  /* 0xff80000043157808 */ /* 0x001fe40001000000 */
[----:B------:R-:W-:-:S05]  /*2bf0*/  ISETP.GT.AND P2, PT, R9, 0x59, PT ;  /* 0x000000590900780c */ /* 0x000fca0003f44270 */
[----:B------:R0:W-:Y:S08]  /*2c00*/  MUFU.EX2 R55, R47 ;  /* 0x0000002f00377308 */ /* 0x0001f00000000800 */
[----:B------:R3:W-:Y:S01]  /*2c10*/  MUFU.EX2 R166, R48 ;  /* 0x0000003000a67308 */ /* 0x0007e20000000800 */
[----:B0-----:R-:W-:Y:S02]  /*2c20*/  FMNMX.FTZ R47, R44, R45, !PT ;  /* 0x0000002d2c2f7209 */ /* 0x001fe40007810000 */
[----:B------:R-:W-:-:S02]  /*2c30*/  FSEL R45, R66, -INF , P1 ;  /* 0xff800000422d7808 */ /* 0x000fc40000800000 */
[----:B------:R-:W-:Y:S01]  /*2c40*/  FMNMX.FTZ R46, R20, R47, !PT ;  /* 0x0000002f142e7209 */ /* 0x000fe20007810000 */
[--C-:B------:R-:W-:Y:S01]  /*2c50*/  FFMA.FTZ R47, R22, UR7, -R49.reuse ;  /* 0x00000007162f7c23 */ /* 0x100fe20008010831 */
[----:B------:R-:W-:Y:S01]  /*2c60*/  ISETP.GT.AND P1, PT, R9, 0x58, PT ;  /* 0x000000580900780c */ /* 0x000fe20003f24270 */
[----:B------:R-:W-:Y:S01]  /*2c70*/  MUFU.EX2 R57, R50 ;  /* 0x0000003200397308 */ /* 0x000fe20000000800 */
[----:B---3--:R-:W-:Y:S02]  /*2c80*/  FMNMX.FTZ R48, R45, R46, !PT ;  /* 0x0000002e2d307209 */ /* 0x008fe40007810000 */
[----:B--2---:R-:W-:Y:S02]  /*2c90*/  FSEL R46, R70, -INF , P1 ;  /* 0xff800000462e7808 */ /* 0x004fe40000800000 */
[----:B------:R-:W-:Y:S01]  /*2ca0*/  FMNMX.FTZ R9, R21, R48, !PT ;  /* 0x0000003015097209 */ /* 0x000fe20007810000 */
[----:B------:R-:W-:Y:S01]  /*2cb0*/  FFMA.FTZ R48, R24, UR7, -R49 ;  /* 0x0000000718307c23 */ /* 0x000fe20008010831 */
[----:B-1----:R-:W-:Y:S01]  /*2cc0*/  FSEL R22, R71, -INF , P2 ;  /* 0xff80000047167808 */ /* 0x002fe20001000000 */
[----:B------:R-:W-:Y:S01]  /*2cd0*/  MUFU.EX2 R52, R52 ;  /* 0x0000003400347308 */ /* 0x000fe20000000800 */
[----:B------:R-:W-:-:S04]  /*2ce0*/  FMNMX.FTZ R9, R46, R9, !PT ;  /* 0x000000092e097209 */ /* 0x000fc80007810000 */
[----:B------:R-:W-:-:S03]  /*2cf0*/  FMNMX.FTZ R9, R22, R9, !PT ;  /* 0x0000000916097209 */ /* 0x000fc60007810000 */
[----:B------:R-:W0:Y:S02]  /*2d00*/  MUFU.EX2 R47, R47 ;  /* 0x0000002f002f7308 */ /* 0x000e240000000800 */
[----:B------:R-:W1:Y:S06]  /*2d10*/  SHFL.BFLY PT, R24, R9, 0x2, 0x1f ;  /* 0x0c401f0009187f89 */ /* 0x000e6c00000e0000 */
[----:B------:R-:W-:Y:S08]  /*2d20*/  MUFU.EX2 R23, R23 ;  /* 0x0000001700177308 */ /* 0x000ff00000000800 */
[----:B------:R-:W2:Y:S01]  /*2d30*/  MUFU.EX2 R48, R48 ;  /* 0x0000003000307308 */ /* 0x000ea20000000800 */
[----:B0-----:R-:W-:-:S07]  /*2d40*/  F2FP.F16.F32.PACK_AB R160, R47, R52 ;  /* 0x000000342fa0723e */ /* 0x001fce00000000ff */
[----:B------:R-:W-:Y:S01]  /*2d50*/  MUFU.EX2 R25, R25 ;  /* 0x0000001900197308 */ /* 0x000fe20000000800 */
[----:B-1----:R-:W-:-:S05]  /*2d60*/  FMNMX.FTZ R24, R9, R24, !PT ;  /* 0x0000001809187209 */ /* 0x002fca0007810000 */
[----:B------:R-:W0:Y:S02]  /*2d70*/  SHFL.BFLY PT, R9, R24, 0x1, 0x1f ;  /* 0x0c201f0018097f89 */ /* 0x000e2400000e0000 */
[----:B------:R-:W1:Y:S01]  /*2d80*/  MUFU.EX2 R26, R26 ;  /* 0x0000001a001a7308 */ /* 0x000e620000000800 */
[----:B--2---:R-:W-:-:S07]  /*2d90*/  F2FP.F16.F32.PACK_AB R162, R48, R23 ;  /* 0x0000001730a2723e */ /* 0x004fce00000000ff */
[----:B------:R-:W-:Y:S08]  /*2da0*/  MUFU.EX2 R27, R27 ;  /* 0x0000001b001b7308 */ /* 0x000ff00000000800 */
[----:B------:R-:W2:Y:S01]  /*2db0*/  MUFU.EX2 R28, R28 ;  /* 0x0000001c001c7308 */ /* 0x000ea20000000800 */
[----:B-1----:R-:W-:Y:S02]  /*2dc0*/  F2FP.F16.F32.PACK_AB R156, R26, R25 ;  /* 0x000000191a9c723e */ /* 0x002fe400000000ff */
[----:B0-----:R-:W-:-:S05]  /*2dd0*/  FMNMX.FTZ R9, R24, R9, !PT ;  /* 0x0000000918097209 */ /* 0x001fca0007810000 */
[----:B------:R-:W-:Y:S01]  /*2de0*/  MUFU.EX2 R29, R29 ;  /* 0x0000001d001d7308 */ /* 0x000fe20000000800 */
[C---:B------:R-:W-:Y:S01]  /*2df0*/  FSETP.NEU.FTZ.AND P1, PT, R9.reuse, -INF , PT ;  /* 0xff8000000900780b */ /* 0x040fe20003f3d000 */
[----:B------:R-:W-:-:S06]  /*2e00*/  FMUL.FTZ R24, R9, UR7 ;  /* 0x0000000709187c20 */ /* 0x000fcc0008410000 */
[----:B------:R-:W0:Y:S01]  /*2e10*/  MUFU.EX2 R30, R30 ;  /* 0x0000001e001e7308 */ /* 0x000e220000000800 */
[----:B------:R-:W-:Y:S02]  /*2e20*/  FSEL R24, R24, RZ, P1 ;  /* 0x000000ff18187208 */ /* 0x000fe40000800000 */
[----:B--2---:R-:W-:-:S03]  /*2e30*/  F2FP.F16.F32.PACK_AB R158, R28, R27 ;  /* 0x0000001b1c9e723e */ /* 0x004fc600000000ff */
        /* <DEDUP_REMOVED lines=26> */
[----:B------:R-:W-:Y:S01]  /*2fe0*/  FFMA.FTZ R22, R22, UR7, -R24 ;  /* 0x0000000716167c23 */ /* 0x000fe20008010818 */
[----:B0-----:R-:W-:-:S03]  /*2ff0*/  F2FP.F16.F32.PACK_AB R152, R30, R29 ;  /* 0x0000001d1e98723e */ /* 0x001fc600000000ff */
[----:B------:R-:W0:Y:S01]  /*3000*/  MUFU.EX2 R36, R36 ;  /* 0x0000002400247308 */ /* 0x000e220000000800 */
[----:B-1----:R-:W-:Y:S01]  /*3010*/  FADD.FTZ R56, R4, R5 ;  /* 0x0000000504387221 */ /* 0x002fe20000010000 */
[----:B------:R-:W-:-:S06]  /*3020*/  F2FP.F16.F32.PACK_AB R169, R5, R4 ;  /* 0x0000000405a9723e */ /* 0x000fcc00000000ff */
[----:B------:R-:W-:Y:S08]  /*3030*/  MUFU.EX2 R37, R37 ;  /* 0x0000002500257308 */ /* 0x000ff00000000800 */
[----:B------:R1:W2:Y:S01]  /*3040*/  MUFU.EX2 R50, R13 ;  /* 0x0000000d00327308 */ /* 0x0002a20000000800 */
[----:B0-----:R-:W-:-:S07]  /*3050*/  F2FP.F16.F32.PACK_AB R171, R36, R11 ;  /* 0x0000000b24ab723e */ /* 0x001fce00000000ff */
[----:B------:R-:W-:Y:S01]  /*3060*/  MUFU.EX2 R38, R38 ;  /* 0x0000002600267308 */ /* 0x000fe20000000800 */
[----:B-1----:R-:W-:Y:S01]  /*3070*/  FADD.FTZ R13, R168, R51 ;  /* 0x00000033a80d7221 */ /* 0x002fe20000010000 */
[----:B------:R-:W-:-:S03]  /*3080*/  F2FP.F16.F32.PACK_AB R168, R51, R168 ;  /* 0x000000a833a8723e */ /* 0x000fc600000000ff */
[----:B------:R-:W-:Y:S01]  /*3090*/  FADD.FTZ R58, R170, R13 ;  /* 0x0000000daa3a7221 */ /* 0x000fe20000010000 */
[----:B------:R-:W-:Y:S01]  /*30a0*/  FADD.FTZ R13, R11, R56 ;  /* 0x000000380b0d7221 */ /* 0x000fe20000010000 */
[----:B------:R-:W-:Y:S01]  /*30b0*/  F2FP.F16.F32.PACK_AB R170, R53, R170 ;  /* 0x000000aa35aa723e */ /* 0x000fe200000000ff */
[----:B------:R0:W-:Y:S01]  /*30c0*/  MUFU.EX2 R54, R15 ;  /* 0x0000000f00367308 */ /* 0x0001e20000000800 */
[----:B--2---:R-:W-:-:S07]  /*30d0*/  F2FP.F16.F32.PACK_AB R165, R50, R37 ;  /* 0x0000002532a5723e */ /* 0x004fce00000000ff */
[----:B------:R-:W-:Y:S01]  /*30e0*/  MUFU.EX2 R167, R14 ;  /* 0x0000000e00a77308 */ /* 0x000fe20000000800 */
[----:B0-----:R-:W-:-:S04]  /*30f0*/  FADD.FTZ R15, R53, R58 ;  /* 0x0000003a350f7221 */ /* 0x001fc80000010000 */
[----:B------:R-:W-:Y:S01]  /*3100*/  FADD.FTZ R56, R164, R15 ;  /* 0x0000000fa4387221 */ /* 0x000fe20000010000 */
[C---:B------:R-:W-:Y:S02]  /*3110*/  F2FP.F16.F32.PACK_AB R164, R55.reuse, R164 ;  /* 0x000000a437a4723e */ /* 0x040fe400000000ff */
[----:B------:R0:W-:Y:S01]  /*3120*/  MUFU.EX2 R163, R16 ;  /* 0x0000001000a37308 */ /* 0x0001e20000000800 */
[----:B------:R-:W-:-:S07]  /*3130*/  FADD.FTZ R15, R55, R56 ;  /* 0x00000038370f7221 */ /* 0x000fce0000010000 */
[----:B------:R-:W1:Y:S01]  /*3140*/  MUFU.EX2 R39, R39 ;  /* 0x0000002700277308 */ /* 0x000e620000000800 */
[----:B0-----:R-:W-:-:S04]  /*3150*/  FADD.FTZ R16, R36, R13 ;  /* 0x0000000d24107221 */ /* 0x001fc80000010000 */
[----:B------:R-:W-:Y:S01]  /*3160*/  FADD.FTZ R13, R37, R16 ;  /* 0x00000010250d7221 */ /* 0x000fe20000010000 */
[----:B------:R-:W-:Y:S01]  /*3170*/  FADD.FTZ R16, R166, R15 ;  /* 0x0000000fa6107221 */ /* 0x000fe20000010000 */
[----:B------:R-:W-:Y:S01]  /*3180*/  F2FP.F16.F32.PACK_AB R166, R57, R166 ;  /* 0x000000a639a6723e */ /* 0x000fe200000000ff */
[----:B------:R-:W0:Y:S01]  /*3190*/  MUFU.EX2 R40, R40 ;  /* 0x0000002800287308 */ /* 0x000e220000000800 */
[----:B------:R-:W-:-:S07]  /*31a0*/  FADD.FTZ R13, R50, R13 ;  /* 0x0000000d320d7221 */ /* 0x000fce0000010000 */
[----:B------:R2:W-:Y:S01]  /*31b0*/  MUFU.EX2 R159, R18 ;  /* 0x00000012009f7308 */ /* 0x0005e20000000800 */
[----:B-1----:R-:W-:-:S07]  /*31c0*/  F2FP.F16.F32.PACK_AB R161, R54, R39 ;  /* 0x0000002736a1723e */ /* 0x002fce00000000ff */
[----:B------:R-:W1:Y:S01]  /*31d0*/  MUFU.EX2 R41, R41 ;  /* 0x0000002900297308 */ /* 0x000e620000000800 */
[----:B--2---:R-:W-:Y:S01]  /*31e0*/  FADD.FTZ R18, R38, R13 ;  /* 0x0000000d26127221 */ /* 0x004fe20000010000 */
[----:B------:R-:W-:-:S03]  /*31f0*/  FADD.FTZ R13, R57, R16 ;  /* 0x00000010390d7221 */ /* 0x000fc60000010000 */
[C---:B------:R-:W-:Y:S01]  /*3200*/  FADD.FTZ R18, R167.reuse, R18 ;  /* 0x00000012a7127221 */ /* 0x040fe20000010000 */
[----:B------:R-:W-:Y:S01]  /*3210*/  FADD.FTZ R24, R52, R13 ;  /* 0x0000000d34187221 */ /* 0x000fe20000010000 */
[----:B------:R-:W-:Y:S01]  /*3220*/  F2FP.F16.F32.PACK_AB R167, R167, R38 ;  /* 0x00000026a7a7723e */ /* 0x000fe200000000ff */
[----:B------:R-:W2:Y:S01]  /*3230*/  MUFU.EX2 R14, R17 ;  /* 0x00000011000e7308 */ /* 0x000ea20000000800 */
[----:B------:R-:W-:Y:S01]  /*3240*/  FADD.FTZ R13, R39, R18 ;  /* 0x00000012270d7221 */ /* 0x000fe20000010000 */
[----:B------:R-:W-:-:S03]  /*3250*/  FADD.FTZ R24, R47, R24 ;  /* 0x000000182f187221 */ /* 0x000fc60000010000 */
[----:B------:R-:W-:Y:S01]  /*3260*/  FADD.FTZ R13, R54, R13 ;  /* 0x0000000d360d7221 */ /* 0x000fe20000010000 */
[----:B------:R-:W-:Y:S02]  /*3270*/  FADD.FTZ R5, R23, R24 ;  /* 0x0000001817057221 */ /* 0x000fe40000010000 */
[----:B------:R-:W3:Y:S01]  /*3280*/  MUFU.EX2 R42, R42 ;  /* 0x0000002a002a7308 */ /* 0x000ee20000000800 */
[----:B0-----:R-:W-:Y:S01]  /*3290*/  FADD.FTZ R4, R40, R13 ;  /* 0x0000000d28047221 */ /* 0x001fe20000010000 */
[----:B------:R-:W-:-:S03]  /*32a0*/  FADD.FTZ R18, R48, R5 ;  /* 0x0000000530127221 */ /* 0x000fc60000010000 */
[----:B------:R-:W-:Y:S01]  /*32b0*/  FADD.FTZ R4, R163, R4 ;  /* 0x00000004a3047221 */ /* 0x000fe20000010000 */
[----:B------:R-:W-:Y:S01]  /*32c0*/  FADD.FTZ R5, R25, R18 ;  /* 0x0000001219057221 */ /* 0x000fe20000010000 */
[----:B------:R-:W-:Y:S01]  /*32d0*/  F2FP.F16.F32.PACK_AB R163, R163, R40 ;  /* 0x00000028a3a3723e */ /* 0x000fe200000000ff */
[----:B------:R-:W0:Y:S01]  /*32e0*/  MUFU.EX2 R43, R43 ;  /* 0x0000002b002b7308 */ /* 0x000e220000000800 */
[----:B-1----:R-:W-:Y:S01]  /*32f0*/  FADD.FTZ R11, R41, R4 ;  /* 0x00000004290b7221 */ /* 0x002fe20000010000 */
[----:B------:R-:W-:Y:S01]  /*3300*/  FADD.FTZ R4, R26, R5 ;  /* 0x000000051a047221 */ /* 0x000fe20000010000 */
[C---:B--2---:R-:W-:Y:S02]  /*3310*/  F2FP.F16.F32.PACK_AB R157, R14.reuse, R41 ;  /* 0x000000290e9d723e */ /* 0x044fe400000000ff */
[----:B------:R-:W-:Y:S01]  /*3320*/  FADD.FTZ R11, R14, R11 ;  /* 0x0000000b0e0b7221 */ /* 0x000fe20000010000 */
[----:B------:R-:W-:Y:S02]  /*3330*/  FADD.FTZ R5, R27, R4 ;  /* 0x000000041b057221 */ /* 0x000fe40000010000 */
[----:B------:R-:W1:Y:S01]  /*3340*/  MUFU.EX2 R16, R19 ;  /* 0x0000001300107308 */ /* 0x000e620000000800 */
[----:B---3--:R-:W-:-:S04]  /*3350*/  FADD.FTZ R18, R42, R11 ;  /* 0x0000000b2a127221 */ /* 0x008fc80000010000 */
[C---:B------:R-:W-:Y:S01]  /*3360*/  FADD.FTZ R18, R159.reuse, R18 ;  /* 0x000000129f127221 */ /* 0x040fe20000010000 */
[----:B------:R-:W-:Y:S02]  /*3370*/  F2FP.F16.F32.PACK_AB R159, R159, R42 ;  /* 0x0000002a9f9f723e */ /* 0x000fe400000000ff */
[----:B------:R-:W2:Y:S01]  /*3380*/  MUFU.EX2 R44, R44 ;  /* 0x0000002c002c7308 */ /* 0x000ea20000000800 */
[----:B0-----:R-:W-:-:S07]  /*3390*/  FADD.FTZ R11, R43, R18 ;  /* 0x000000122b0b7221 */ /* 0x001fce0000010000 */
[----:B------:R-:W-:Y:S01]  /*33a0*/  MUFU.EX2 R31, R31 ;  /* 0x0000001f001f7308 */ /* 0x000fe20000000800 */
[C---:B-1----:R-:W-:Y:S01]  /*33b0*/  FADD.FTZ R11, R16.reuse, R11 ;  /* 0x0000000b100b7221 */ /* 0x042fe20000010000 */
[----:B------:R-:W-:-:S06]  /*33c0*/  F2FP.F16.F32.PACK_AB R153, R16, R43 ;  /* 0x0000002b1099723e */ /* 0x000fcc00000000ff */
[----:B------:R0:W1:Y:S01]  /*33d0*/  MUFU.EX2 R155, R20 ;  /* 0x00000014009b7308 */ /* 0x0000620000000800 */
[----:B--2---:R-:W-:-:S07]  /*33e0*/  FADD.FTZ R14, R44, R11 ;  /* 0x0000000b2c0e7221 */ /* 0x004fce0000010000 */
[----:B------:R-:W2:Y:S01]  /*33f0*/  MUFU.EX2 R32, R32 ;  /* 0x0000002000207308 */ /* 0x000ea20000000800 */
[----:B0-----:R-:W-:-:S04]  /*3400*/  FADD.FTZ R20, R28, R5 ;  /* 0x000000051c147221 */ /* 0x001fc80000010000 */
[----:B------:R-:W-:-:S03]  /*3410*/  FADD.FTZ R5, R29, R20 ;  /* 0x000000141d057221 */ /* 0x000fc60000010000 */
[----:B------:R-:W0:Y:S01]  /*3420*/  MUFU.EX2 R45, R45 ;  /* 0x0000002d002d7308 */ /* 0x000e220000000800 */
[----:B------:R-:W-:Y:S01]  /*3430*/  FADD.FTZ R18, R30, R5 ;  /* 0x000000051e127221 */ /* 0x000fe20000010000 */
[C---:B-1----:R-:W-:Y:S01]  /*3440*/  FADD.FTZ R14, R155.reuse, R14 ;  /* 0x0000000e9b0e7221 */ /* 0x042fe20000010000 */
[----:B------:R-:W-:Y:S02]  /*3450*/  F2FP.F16.F32.PACK_AB R155, R155, R44 ;  /* 0x0000002c9b9b723e */ /* 0x000fe400000000ff */
[----:B------:R-:W-:-:S03]  /*3460*/  FADD.FTZ R5, R31, R18 ;  /* 0x000000121f057221 */ /* 0x000fc60000010000 */
        /* <DEDUP_REMOVED lines=23> */
.L_x_13698:
[----:B------:R0:W1:Y:S01]  /*35e0*/  SYNCS.PHASECHK.TRANS64.TRYWAIT P1, [UR42+0x22850], R10 ;  /* 0x0228500aff0075a7 */ /* 0x000062000802016a */
[----:B------:R-:W-:Y:S05]  /*35f0*/  @!P0 BRA `(.L_x_13699) ;  /* 0x0000000000048947 */ /* 0x000fea0003800000 */
[----:B------:R-:W-:Y:S01]  /*3600*/  BPT.TRAP 0x1 ;  /* 0x000000040000795c */ /* 0x000fe20000300000 */
.L_x_13699:
[----:B-1----:R-:W-:Y:S05]  /*3610*/  @P1 BRA `(.L_x_13700) ;  /* 0x0000000000081947 */ /* 0x002fea0003800000 */
[----:B------:R-:W1:Y:S02]  /*3620*/  SYNCS.PHASECHK.TRANS64.TRYWAIT P1, [UR42+0x22850], R10 ;  /* 0x0228500aff0075a7 */ /* 0x000e64000802016a */
[----:B-1----:R-:W-:Y:S05]  /*3630*/  @!P1 BRA `(.L_x_13701) ;  /* 0x000000b800789947 */ /* 0x002fea0003800000 */
.L_x_13700:
        /* <DEDUP_REMOVED lines=45> */
[----:B--2---:R-:W-:Y:S05]  /*3910*/  @!P0 BRA `(.L_x_13702) ;  /* 0x0000000000048947 */ /* 0x004fea0003800000 */
[----:B------:R-:W-:Y:S01]  /*3920*/  BPT.TRAP 0x1 ;  /* 0x000000040000795c */ /* 0x000fe20000300000 */
.L_x_13702:
[----:B------:R-:W2:Y:S01]  /*3930*/  S2UR UR4, SR_CTAID.X ;  /* 0x00000000000479c3 */ /* 0x000ea20000002500 */
[----:B------:R-:W-:Y:S02]  /*3940*/  UISETP.NE.AND UP0, UPT, UR43, URZ, UPT ;  /* 0x0000003f2b00728c */ /* 0x000fe4000bf05270 */
[----:B------:R-:W-:-:S09]  /*3950*/  UIADD3 UR27, UR46, -0x2, URZ ;  /* 0xfffffffe2e1b7890 */ /* 0x000fd2000fffe03f */
[----:B------:R-:W-:Y:S01]  /*3960*/  @UP0 ULDC UR11, c[0x0][0x450] ;  /* 0x00011400000b0ab9 */ /* 0x000fe20000000800 */
[----:B--2---:R-:W-:-:S03]  /*3970*/  USHF.L.U32 UR10, UR4, 0x7, URZ ;  /* 0x00000007040a7899 */ /* 0x004fc6000800063f */
[----:B------:R-:W-:Y:S02]  /*3980*/  @UP0 ULDC UR4, c[0x0][0x44c] ;  /* 0x0001130000040ab9 */ /* 0x000fe40000000800 */
[----:B------:R-:W-:-:S04]  /*3990*/  UIMAD.WIDE.U32 UR4, UR10, UR4, URZ ;  /* 0x000000040a0472a5 */ /* 0x000fc8000f8e003f */
[----:B------:R-:W-:-:S04]  /*39a0*/  @UP0 USHF.R.U32.HI UR10, URZ, UR11, UR5 ;  /* 0x0000000b3f0a0299 */ /* 0x000fc80008011605 */
[----:B------:R-:W-:Y:S02]  /*39b0*/  UIADD3 UR4, UR10, -UR14, UR44 ;  /* 0x8000000e0a047290 */ /* 0x000fe4000fffe02c */
[----:B------:R-:W-:Y:S02]  /*39c0*/  UIADD3 UR10, UR42, 0x22860, URZ ;  /* 0x000228602a0a7890 */ /* 0x000fe4000fffe03f */
[----:B------:R-:W-:Y:S02]  /*39d0*/  UIMAD.WIDE UR4, UR4, 0x2aaaaaab, URZ ;  /* 0x2aaaaaab040478a5 */ /* 0x000fe4000f8e023f */
[----:B------:R-:W-:Y:S02]  /*39e0*/  UPRMT UR10, UR25, 0x654, UR10 ;  /* 0x00000654190a7896 */ /* 0x000fe4000800000a */
[----:B------:R-:W-:-:S04]  /*39f0*/  USHF.R.U32.HI UR4, URZ, 0x1f, UR5 ;  /* 0x0000001f3f047899 */ /* 0x000fc80008011605 */
[----:B------:R-:W-:-:S03]  /*3a00*/  ULEA.HI.SX32 UR4, UR5, UR4, 0x1c ;  /* 0x0000000405047291 */ /* 0x000fc6000f8fe23f */
[----:B------:R-:W-:Y:S01]  /*3a10*/  SYNCS.ARRIVE.TRANS64.RED.A1T0 RZ, [UR10], RZ ;  /* 0x000000ffffff79a7 */ /* 0x000fe2000810040a */
[----:B------:R-:W-:Y:S01]  /*3a20*/  UISETP.LT.AND UP0, UPT, UR41, UR4, UPT ;  /* 0x000000042900728c */ /* 0x000fe2000bf01270 */
[----:B------:R-:W-:-:S03]  /*3a30*/  UMOV UR5, URZ ;  /* 0x0000003f00057c82 */ /* 0x000fc60008000000 */
[----:B------:R-:W-:-:S03]  /*3a40*/  USEL UR26, UR41, UR4, !UP0 ;  /* 0x00000004291a7287 */ /* 0x000fc6000c000000 */
[----:B------:R-:W-:Y:S01]  /*3a50*/  UMOV UR4, URZ ;  /* 0x0000003f00047c82 */ /* 0x000fe20008000000 */
[----:B------:R-:W-:-:S06]  /*3a60*/  UISETP.GE.AND UP0, UPT, UR27, UR26, UPT ;  /* 0x0000001a1b00728c */ /* 0x000fcc000bf06270 */
[----:B------:R-:W-:-:S13]  /*3a70*/  PLOP3.LUT P1, PT, PT, PT, UP0, 0x80, 0x0 ;  /* 0x000000000000781c */ /* 0x000fda0003f2f008 */
[----:B------:R-:W-:Y:S05]  /*3a80*/  @!P1 BRA `(.L_x_13703) ;  /* 0x0000002800ac9947 */ /* 0x000fea0003800000 */
[----:B------:R-:W-:Y:S01]  /*3a90*/  IMAD.MOV.U32 R12, RZ, RZ, R9 ;  /* 0x000000ffff0c7224 */ /* 0x000fe200078e0009 */
[----:B------:R-:W-:Y:S01]  /*3aa0*/  UMOV UR5, URZ ;  /* 0x0000003f00057c82 */ /* 0x000fe20008000000 */
[----:B-1----:R-:W-:Y:S01]  /*3ab0*/  IMAD.MOV.U32 R11, RZ, RZ, R8 ;  /* 0x000000ffff0b7224 */ /* 0x002fe200078e0008 */
[----:B------:R-:W-:Y:S01]  /*3ac0*/  UMOV UR4, URZ ;  /* 0x0000003f00047c82 */ /* 0x000fe20008000000 */
[----:B------:R-:W-:Y:S01]  /*3ad0*/  ULDC UR29, c[0x0][0x288] ;  /* 0x0000a200001d7ab9 */ /* 0x000fe20000000800 */
[----:B------:R-:W-:Y:S01]  /*3ae0*/  ULDC UR30, c[0x0][0x2f0] ;  /* 0x0000bc00001e7ab9 */ /* 0x000fe20000000800 */
[----:B------:R-:W-:Y:S01]  /*3af0*/  ULDC UR31, c[0x0][0x9d8] ;  /* 0x00027600001f7ab9 */ /* 0x000fe20000000800 */
[----:B------:R-:W-:-:S05]  /*3b00*/  ULDC UR7, c[0x0][0x988] ;  /* 0x0002620000077ab9 */ /* 0x000fca0000000800 */
.L_x_13714:
[----:B------:R-:W-:-:S04]  /*3b10*/  UIADD3 UR4, UR4, 0x1, URZ ;  /* 0x0000000104047890 */ /* 0x000fc8000fffe03f */
[----:B------:R-:W-:-:S04]  /*3b20*/  UISETP.NE.AND UP0, UPT, UR4, 0x2, UPT ;  /* 0x000000020400788c */ /* 0x000fc8000bf05270 */
[----:B------:R-:W-:Y:S02]  /*3b30*/  USEL UR10, URZ, 0x1, UP0 ;  /* 0x000000013f0a7887 */ /* 0x000fe40008000000 */
[----:B------:R-:W-:Y:S02]  /*3b40*/  USEL UR4, UR4, URZ, UP0 ;  /* 0x0000003f04047287 */ /* 0x000fe40008000000 */
[----:B------:R-:W-:Y:S01]  /*3b50*/  ULOP3.LUT UR5, UR5, UR10, URZ, 0x3c, !UPT ;  /* 0x0000000a05057292 */ /* 0x000fe2000f8e3c3f */
[----:B------:R-:W-:Y:S11]  /*3b60*/  @!P0 BRA `(.L_x_13704) ;  /* 0x0000000000048947 */ /* 0x000ff60003800000 */
[----:B------:R-:W-:Y:S01]  /*3b70*/  BPT.TRAP 0x1 ;  /* 0x000000040000795c */ /* 0x000fe20000300000 */
.L_x_13704:
[----:B------:R-:W-:Y:S01]  /*3b80*/  ULEA UR28, UR4, UR42, 0x3 ;  /* 0x0000002a041c7291 */ /* 0x000fe2000f8e183f */
[----:B0-----:R-:W-:-:S04]  /*3b90*/  MOV R10, UR5 ;  /* 0x00000005000a7c02 */ /* 0x001fc80008000f00 */
[----:B------:R-:W-:-:S04]  /*3ba0*/  SHF.L.U32 R10, R10, 0x1f, RZ ;  /* 0x0000001f0a0a7819 */ /* 0x000fc800000006ff */
[----:B------:R0:W1:Y:S01]  /*3bb0*/  SYNCS.PHASECHK.TRANS64.TRYWAIT P1, [UR28+0x22830], R10 ;  /* 0x0228300aff0075a7 */ /* 0x000062000802015c */
[----:B------:R-:W-:Y:S05]  /*3bc0*/  @!P0 BRA `(.L_x_13705) ;  /* 0x0000000000048947 */ /* 0x000fea0003800000 */
[----:B------:R-:W-:Y:S01]  /*3bd0*/  BPT.TRAP 0x1 ;  /* 0x000000040000795c */ /* 0x000fe20000300000 */
.L_x_13705:
[----:B-1----:R-:W-:Y:S05]  /*3be0*/  @P1 BRA `(.L_x_13706) ;  /* 0x0000000000081947 */ /* 0x002fea0003800000 */
[----:B------:R-:W1:Y:S02]  /*3bf0*/  SYNCS.PHASECHK.TRANS64.TRYWAIT P1, [UR28+0x22830], R10 ;  /* 0x0228300aff0075a7 */ /* 0x000e64000802015c */
[----:B-1----:R-:W-:Y:S05]  /*3c00*/  @!P1 BRA `(.L_x_13707) ;  /* 0x000000b4001c9947 */ /* 0x002fea0003800000 */
.L_x_13706:
[----:B------:R-:W-:Y:S01]  /*3c10*/  UIMAD UR10, UR4, 0x300, UR6 ;  /* 0x00000300040a78a4 */ /* 0x000fe2000f8e0206 */
[----:B------:R-:W-:Y:S01]  /*3c20*/  WARPGROUP.ARRIVE ;  /* 0x00000000000079c5 */ /* 0x000fe20000000000 */
[----:B------:R-:W-:Y:S01]  /*3c30*/  UMOV UR11, 0x40000040 ;  /* 0x40000040000b7882 */ /* 0x000fe20000000000 */
[----:B------:R-:W-:Y:S01]  /*3c40*/  UMOV UR15, 0x40000040 ;  /* 0x40000040000f7882 */ /* 0x000fe20000000000 */
[----:B------:R-:W-:Y:S01]  /*3c50*/  UIADD3 UR14, UR10, 0x2, URZ ;  /* 0x000000020a0e7890 */ /* 0x000fe2000fffe03f */
[----:B------:R-:W-:Y:S01]  /*3c60*/  IADD3 R0, -R2, 0xb, RZ ;  /* 0x0000000b02007810 */ /* 0x000fe20007ffe1ff */
        /* <DEDUP_REMOVED lines=18> */
.L_x_13708:
[----:B------:R-:W-:Y:S01]  /*3d90*/  UISETP.NE.AND UP0, UPT, UR43, URZ, UPT ;  /* 0x0000003f2b00728c */ /* 0x000fe2000bf05270 */
[----:B-1----:R-:W-:Y:S02]  /*3da0*/  IMAD.MOV.U32 R9, RZ, RZ, R6 ;  /* 0x000000ffff097224 */ /* 0x002fe400078e0006 */
[----:B------:R-:W-:Y:S01]  /*3db0*/  FMUL.FTZ R8, R154, UR31 ;  /* 0x0000001f9a087c20 */ /* 0x000fe20008410000 */
[----:B------:R-:W-:Y:S02]  /*3dc0*/  IMAD.MOV.U32 R22, RZ, RZ, -0x2 ;  /* 0xfffffffeff167424 */ /* 0x000fe400078e00ff */
[----:B------:R-:W-:Y:S01]  /*3dd0*/  FMUL.FTZ R14, R155, UR31 ;  /* 0x0000001f9b0e7c20 */ /* 0x000fe20008410000 */
[----:B------:R-:W-:Y:S01]  /*3de0*/  FMUL.FTZ R155, R167, UR31 ;  /* 0x0000001fa79b7c20 */ /* 0x000fe20008410000 */
[----:B------:R-:W-:Y:S01]  /*3df0*/  PLOP3.LUT P1, PT, PT, PT, UP0, 0x80, 0x0 ;  /* 0x000000000000781c */ /* 0x000fe20003f2f008 */
[----:B------:R-:W-:Y:S01]  /*3e00*/  FMUL.FTZ R16, R158, UR31 ;  /* 0x0000001f9e107c20 */ /* 0x000fe20008410000 */
[----:B------:R-:W-:Y:S01]  /*3e10*/  PLOP3.LUT P2, PT, PT, PT, UP0, 0x80, 0x0 ;  /* 0x000000000000781c */ /* 0x000fe20003f4f008 */
[----:B------:R-:W1:Y:S01]  /*3e20*/  MUFU.TANH R8, R8 ;  /* 0x0000000800087308 */ /* 0x000e620000002400 */
[----:B------:R-:W-:Y:S01]  /*3e30*/  MOV R20, UR30 ;  /* 0x0000001e00147c02 */ /* 0x000fe20008000f00 */
[----:B------:R-:W-:Y:S01]  /*3e40*/  @UP0 ULDC UR10, c[0x0][0x44c] ;  /* 0x00011300000a0ab9 */ /* 0x000fe20000000800 */
[----:B------:R-:W-:Y:S01]  /*3e50*/  FMUL.FTZ R15, R159, UR31 ;  /* 0x0000001f9f0f7c20 */ /* 0x000fe20008410000 */
[----:B------:R-:W-:Y:S01]  /*3e60*/  FMUL.FTZ R162, R162, UR31 ;  /* 0x0000001fa2a27c20 */ /* 0x000fe20008410000 */
[----:B------:R-:W-:Y:S01]  /*3e70*/  FMUL.FTZ R203, R157, UR31 ;  /* 0x0000001f9dcb7c20 */ /* 0x000fe20008410000 */
[----:B------:R-:W-:Y:S01]  /*3e80*/  FMUL.FTZ R158, R163, UR31 ;  /* 0x0000001fa39e7c20 */ /* 0x000fe20008410000 */
[----:B------:R-:W-:Y:S01]  /*3e90*/  FMUL.FTZ R157, R166, UR31 ;  /* 0x0000001fa69d7c20 */ /* 0x000fe20008410000 */
[----:B------:R-:W3:Y:S01]  /*3ea0*/  MUFU.TANH R14, R14 ;  /* 0x0000000e000e7308 */ /* 0x000ee20000002400 */
        /* <DEDUP_REMOVED lines=8> */
[----:B------:R-:W-:Y:S01]  /*3f30*/  MUFU.TANH R16, R16 ;  /* 0x0000001000107308 */ /* 0x000fe20000002400 */
[----:B------:R-:W-:Y:S01]  /*3f40*/  UIMAD UR10, UR27, -0x60, UR10 ;  /* 0xffffffa01b0a78a4 */ /* 0x000fe2000f8e020a */
[----:B------:R-:W-:Y:S01]  /*3f50*/  FMUL.FTZ R201, R153, UR31 ;  /* 0x0000001f99c97c20 */ /* 0x000fe20008410000 */
[----:B------:R-:W4:Y:S01]  /*3f60*/  SHFL.IDX PT, R18, R9, 0x1, 0x1c1f ;  /* 0x003c1f0009127f89 */ /* 0x000f2200000e0000 */
[----:B------:R-:W-:Y:S01]  /*3f70*/  FMUL.FTZ R163, R165, UR31 ;  /* 0x0000001fa5a37c20 */ /* 0x000fe20008410000 */
[----:B------:R-:W-:Y:S01]  /*3f80*/  FMUL.FTZ R171, R171, UR31 ;  /* 0x0000001fabab7c20 */ /* 0x000fe20008410000 */
[----:B------:R-:W-:Y:S01]  /*3f90*/  FMUL.FTZ R200, R152, UR31 ;  /* 0x0000001f98c87c20 */ /* 0x000fe20008410000 */
[----:B------:R-:W-:Y:S01]  /*3fa0*/  IMAD R167, R7, R22, UR10 ;  /* 0x0000000a07a77e24 */ /* 0x000fe2000f8e0216 */
[----:B------:R-:W5:Y:S01]  /*3fb0*/  MUFU.TANH R15, R15 ;  /* 0x0000000f000f7308 */ /* 0x000f620000002400 */
[----:B------:R-:W-:Y:S01]  /*3fc0*/  FMUL.FTZ R152, R175, UR31 ;  /* 0x0000001faf987c20 */ /* 0x000fe20008410000 */
[----:B------:R-:W-:Y:S01]  /*3fd0*/  FMUL.FTZ R178, R178, UR31 ;  /* 0x0000001fb2b27c20 */ /* 0x000fe20008410000 */
[----:B------:R-:W-:-:S02]  /*3fe0*/  IMAD R167, R20, UR40, R167 ;  /* 0x0000002814a77c24 */ /* 0x000fc4000f8e02a7 */
        /* <DEDUP_REMOVED lines=15> */
[----:B----4-:R-:W-:Y:S01]  /*40e0*/  IADD3 R13, R18, -UR29, R167 ;  /* 0x8000001d120d7c10 */ /* 0x010fe2000fffe0a7 */
[----:B------:R-:W-:Y:S01]  /*40f0*/  FMUL.FTZ R164, R169, UR31 ;  /* 0x0000001fa9a47c20 */ /* 0x000fe20008410000 */
[----:B------:R-:W-:Y:S01]  /*4100*/  FMUL.FTZ R169, R172, UR31 ;  /* 0x0000001faca97c20 */ /* 0x000fe20008410000 */
[----:B------:R-:W-:Y:S01]  /*4110*/  FMUL.FTZ R175, R177, UR31 ;  /* 0x0000001fb1af7c20 */ /* 0x000fe20008410000 */
[C---:B------:R-:W-:Y:S01]  /*4120*/  ISETP.GT.AND P1, PT, R13.reuse, RZ, PT ;  /* 0x000000ff0d00720c */ /* 0x040fe20003f24270 */
[----:B------:R3:W-:Y:S01]  /*4130*/  MUFU.TANH R156, R170 ;  /* 0x000000aa009c7308 */ /* 0x0007e20000002400 */
[----:B------:R-:W-:Y:S01]  /*4140*/  ISETP.GT.AND P2, PT, R13, 0x1, PT ;  /* 0x000000010d00780c */ /* 0x000fe20003f44270 */
[----:B------:R-:W-:Y:S01]  /*4150*/  FMUL.FTZ R177, R181, UR31 ;  /* 0x0000001fb5b17c20 */ /* 0x000fe20008410000 */
[----:B-1----:R-:W-:Y:S01]  /*4160*/  FSEL R168, R8, -INF , P1 ;  /* 0xff80000008a87808 */ /* 0x002fe20000800000 */
[----:B------:R-:W-:Y:S01]  /*4170*/  FMUL.FTZ R160, R160, UR31 ;  /* 0x0000001fa0a07c20 */ /* 0x000fe20008410000 */
[----:B------:R-:W-:Y:S01]  /*4180*/  ISETP.GT.AND P1, PT, R13, 0x8, PT ;  /* 0x000000080d00780c */ /* 0x000fe20003f24270 */
[----:B------:R-:W-:Y:S01]  /*4190*/  FMUL.FTZ R173, R173, UR31 ;  /* 0x0000001fadad7c20 */ /* 0x000fe20008410000 */
[----:B------:R-:W-:Y:S01]  /*41a0*/  FMNMX.FTZ R17, R168, R12, !PT ;  /* 0x0000000ca8117209 */ /* 0x000fe20007810000 */
[----:B------:R-:W1:Y:S01]  /*41b0*/  MUFU.TANH R157, R157 ;  /* 0x0000009d009d7308 */ /* 0x000e620000002400 */
[----:B---3--:R-:W-:Y:S01]  /*41c0*/  FSEL R170, R14, -INF , P2 ;  /* 0xff8000000eaa7808 */ /* 0x008fe20001000000 */
[----:B------:R-:W-:Y:S01]  /*41d0*/  UIADD3 UR10, UR28, 0x22840, URZ ;  /* 0x000228401c0a7890 */ /* 0x000fe2000fffe03f */
[----:B------:R-:W-:-:S02]  /*41e0*/  ISETP.GT.AND P2, PT, R13, 0x9, PT ;  /* 0x000000090d00780c */ /* 0x000fc40003f44270 */
[----:B------:R-:W-:Y:S01]  /*41f0*/  FMNMX.FTZ R17, R170, R17, !PT ;  /* 0x00000011aa117209 */ /* 0x000fe20007810000 */
[----:B------:R-:W-:Y:S01]  /*4200*/  UPRMT UR10, UR25, 0x654, UR10 ;  /* 0x00000654190a7896 */ /* 0x000fe2000800000a */
[----:B-----5:R-:W-:Y:S01]  /*4210*/  FSEL R165, R15, -INF , P2 ;  /* 0xff8000000fa57808 */ /* 0x020fe20001000000 */
[----:B------:R3:W-:Y:S01]  /*4220*/  MUFU.TANH R153, R174 ;  /* 0x000000ae00997308 */ /* 0x0007e20000002400 */
[----:B------:R-:W-:-:S04]  /*4230*/  ISETP.GT.AND P2, PT, R13, 0x11, PT ;  /* 0x000000110d00780c */ /* 0x000fc80003f44270 */
[----:B0-----:R-:W-:Y:S02]  /*4240*/  FSEL R158, R158, -INF , P2 ;  /* 0xff8000009e9e7808 */ /* 0x001fe40001000000 */
[C---:B------:R-:W-:Y:S01]  /*4250*/  ISETP.GT.AND P2, PT, R13.reuse, 0x19, PT ;  /* 0x000000190d00780c */ /* 0x040fe20003f44270 */
[----:B------:R-:W0:Y:S01]  /*4260*/  MUFU.TANH R155, R155 ;  /* 0x0000009b009b7308 */ /* 0x000e220000002400 */
[----:B---3--:R-:W-:Y:S01]  /*4270*/  FSEL R174, R16, -INF , P1 ;  /* 0xff80000010ae7808 */ /* 0x008fe20000800000 */
[----:B------:R-:W-:Y:S01]  /*4280*/  SYNCS.ARRIVE.TRANS64.RED.A1T0 RZ, [UR10], RZ ;  /* 0x000000ffffff79a7 */ /* 0x000fe2000810040a */
[----:B------:R-:W-:Y:S02]  /*4290*/  ISETP.GT.AND P1, PT, R13, 0x10, PT ;  /* 0x000000100d00780c */ /* 0x000fe40003f24270 */
[----:B------:R-:W-:Y:S02]  /*42a0*/  FMNMX.FTZ R8, R174, R17, !PT ;  /* 0x00000011ae087209 */ /* 0x000fe40007810000 */
[----:B------:R-:W-:Y:S01]  /*42b0*/  FSEL R162, R162, -INF , P1 ;  /* 0xff800000a2a27808 */ /* 0x000fe20000800000 */
[----:B------:R-:W3:Y:S01]  /*42c0*/  MUFU.TANH R154, R171 ;  /* 0x000000ab009a7308 */ /* 0x000ee20000002400 */
[----:B------:R-:W-:-:S02]  /*42d0*/  FMNMX.FTZ R15, R165, R8, !PT ;  /* 0x00000008a50f7209 */ /* 0x000fc40007810000 */
[----:B------:R-:W-:Y:S02]  /*42e0*/  ISETP.GT.AND P1, PT, R13, 0x18, PT ;  /* 0x000000180d00780c */ /* 0x000fe40003f24270 */
[----:B------:R-:W-:Y:S02]  /*42f0*/  FMNMX.FTZ R15, R162, R15, !PT ;  /* 0x0000000fa20f7209 */ /* 0x000fe40007810000 */
[----:B-1----:R-:W-:Y:S01]  /*4300*/  FSEL R157, R157, -INF , P1 ;  /* 0xff8000009d9d7808 */ /* 0x002fe20000800000 */
[----:B------:R-:W1:Y:S01]  /*4310*/  MUFU.TANH R152, R152 ;  /* 0x0000009800987308 */ /* 0x000e620000002400 */
[----:B------:R-:W-:Y:S02]  /*4320*/  FMNMX.FTZ R8, R158, R15, !PT ;  /* 0x0000000f9e087209 */ /* 0x000fe40007810000 */
[----:B------:R-:W-:Y:S02]  /*4330*/  ISETP.GT.AND P1, PT, R13, 0x20, PT ;  /* 0x000000200d00780c */ /* 0x000fe40003f24270 */
[----:B0-----:R-:W-:-:S02]  /*4340*/  FSEL R155, R155, -INF , P2 ;  /* 0xff8000009b9b7808 */ /* 0x001fc40001000000 */
[----:B------:R-:W-:Y:S01]  /*4350*/  FMNMX.FTZ R8, R157, R8, !PT ;  /* 0x000000089d087209 */ /* 0x000fe20007810000 */
[----:B------:R-:W0:Y:S01]  /*4360*/  MUFU.TANH R23, R178 ;  /* 0x000000b200177308 */ /* 0x000e220000002400 */
[----:B------:R-:W-:Y:S02]  /*4370*/  ISETP.GT.AND P2, PT, R13, 0x21, PT ;  /* 0x000000210d00780c */ /* 0x000fe40003f44270 */
[----:B------:R-:W-:Y:S02]  /*4380*/  FSEL R156, R156, -INF , P1 ;  /* 0xff8000009c9c7808 */ /* 0x000fe40000800000 */
[----:B------:R-:W-:Y:S02]  /*4390*/  FMNMX.FTZ R15, R155, R8, !PT ;  /* 0x000000089b0f7209 */ /* 0x000fe40007810000 */
[----:B------:R-:W-:Y:S01]  /*43a0*/  ISETP.GT.AND P1, PT, R13, 0x28, PT ;  /* 0x000000280d00780c */ /* 0x000fe20003f24270 */
[----:B------:R4:W5:Y:S01]  /*43b0*/  MUFU.TANH R22, R179 ;  /* 0x000000b300167308 */ /* 0x0009620000002400 */
[----:B---3--:R-:W-:-:S02]  /*43c0*/  FSEL R154, R154, -INF , P2 ;  /* 0xff8000009a9a7808 */ /* 0x008fc40001000000 */
[----:B------:R-:W-:Y:S02]  /*43d0*/  FMNMX.FTZ R15, R156, R15, !PT ;  /* 0x0000000f9c0f7209 */ /* 0x000fe40007810000 */
[----:B------:R-:W-:Y:S02]  /*43e0*/  ISETP.GT.AND P2, PT, R13, 0x29, PT ;  /* 0x000000290d00780c */ /* 0x000fe40003f44270 */
[----:B------:R-:W-:Y:S01]  /*43f0*/  FSEL R153, R153, -INF , P1 ;  /* 0xff80000099997808 */ /* 0x000fe20000800000 */
[----:B------:R3:W2:Y:S01]  /*4400*/  MUFU.TANH R21, R182 ;  /* 0x000000b600157308 */ /* 0x0006a20000002400 */
[----:B------:R-:W-:Y:S01]  /*4410*/  FMNMX.FTZ R8, R154, R15, !PT ;  /* 0x0000000f9a087209 */ /* 0x000fe20007810000 */
[----:B----4-:R-:W-:Y:S01]  /*4420*/  FMUL.FTZ R179, R184, UR31 ;  /* 0x0000001fb8b37c20 */ /* 0x010fe20008410000 */
[----:B------:R-:W-:Y:S01]  /*4430*/  ISETP.GT.AND P1, PT, R13, 0x30, PT ;  /* 0x000000300d00780c */ /* 0x000fe20003f24270 */
[----:B------:R-:W-:Y:S01]  /*4440*/  FMUL.FTZ R184, R189, UR31 ;  /* 0x0000001fbdb87c20 */ /* 0x000fe20008410000 */
[----:B-1----:R-:W-:Y:S01]  /*4450*/  FSEL R152, R152, -INF , P2 ;  /* 0xff80000098987808 */ /* 0x002fe20001000000 */
[----:B------:R-:W-:Y:S01]  /*4460*/  FMUL.FTZ R189, R193, UR31 ;  /* 0x0000001fc1bd7c20 */ /* 0x000fe20008410000 */
[----:B------:R-:W-:Y:S01]  /*4470*/  FMNMX.FTZ R15, R153, R8, !PT ;  /* 0x00000008990f7209 */ /* 0x000fe20007810000 */
[----:B------:R1:W4:Y:S01]  /*4480*/  MUFU.TANH R20, R183 ;  /* 0x000000b700147308 */ /* 0x0003220000002400 */
[----:B------:R-:W-:Y:S01]  /*4490*/  ISETP.GT.AND P2, PT, R13, 0x31, PT ;  /* 0x000000310d00780c */ /* 0x000fe20003f44270 */
[----:B---3--:R-:W-:Y:S01]  /*44a0*/  FMUL.FTZ R182, R192, UR31 ;  /* 0x0000001fc0b67c20 */ /* 0x008fe20008410000 */
[----:B0-----:R-:W-:-:S02]  /*44b0*/  FSEL R23, R23, -INF , P1 ;  /* 0xff80000017177808 */ /* 0x001fc40000800000 */
[----:B------:R-:W-:Y:S02]  /*44c0*/  FMNMX.FTZ R8, R152, R15, !PT ;  /* 0x0000000f98087209 */ /* 0x000fe40007810000 */
[----:B------:R-:W-:Y:S01]  /*44d0*/  ISETP.GT.AND P1, PT, R13, 0x38, PT ;  /* 0x000000380d00780c */ /* 0x000fe20003f24270 */
[----:B------:R0:W3:Y:S01]  /*44e0*/  MUFU.TANH R19, R186 ;  /* 0x000000ba00137308 */ /* 0x0000e20000002400 */
[----:B-----5:R-:W-:Y:S01]  /*44f0*/  FSEL R22, R22, -INF , P2 ;  /* 0xff80000016167808 */ /* 0x020fe20001000000 */
[----:B-1----:R-:W-:Y:S01]  /*4500*/  FMUL.FTZ R183, R196, UR31 ;  /* 0x0000001fc4b77c20 */ /* 0x002fe20008410000 */
[----:B------:R-:W-:Y:S02]  /*4510*/  FMNMX.FTZ R15, R23, R8, !PT ;  /* 0x00000008170f7209 */ /* 0x000fe40007810000 */
[----:B------:R-:W-:Y:S02]  /*4520*/  ISETP.GT.AND P2, PT, R13, 0x39, PT ;  /* 0x000000390d00780c */ /* 0x000fe40003f44270 */
[----:B--2---:R-:W-:Y:S01]  /*4530*/  FSEL R21, R21, -INF , P1 ;  /* 0xff80000015157808 */ /* 0x004fe20000800000 */
[----:B------:R-:W1:Y:S01]  /*4540*/  MUFU.TANH R17, R187 ;  /* 0x000000bb00117308 */ /* 0x000e620000002400 */
[----:B------:R-:W-:Y:S01]  /*4550*/  FMNMX.FTZ R8, R22, R15, !PT ;  /* 0x0000000f16087209 */ /* 0x000fe20007810000 */
[----:B0-----:R-:W0:Y:S01]  /*4560*/  SHFL.IDX PT, R186, R9, RZ, 0x1c1f ;  /* 0x001c1fff09ba7589 */ /* 0x001e2200000e0000 */
[----:B------:R-:W-:-:S02]  /*4570*/  ISETP.GT.AND P1, PT, R13, 0x40, PT ;  /* 0x000000400d00780c */ /* 0x000fc40003f24270 */
[----:B----4-:R-:W-:Y:S02]  /*4580*/  FSEL R20, R20, -INF , P2 ;  /* 0xff80000014147808 */ /* 0x010fe40001000000 */
[----:B------:R-:W-:Y:S01]  /*4590*/  FMNMX.FTZ R15, R21, R8, !PT ;  /* 0x00000008150f7209 */ /* 0x000fe20007810000 */
[----:B------:R-:W2:Y:S01]  /*45a0*/  MUFU.TANH R18, R190 ;  /* 0x000000be00127308 */ /* 0x000ea20000002400 */
[----:B------:R-:W-:Y:S02]  /*45b0*/  ISETP.GT.AND P2, PT, R13, 0x41, PT ;  /* 0x000000410d00780c */ /* 0x000fe40003f44270 */
[----:B---3--:R-:W-:Y:S02]  /*45c0*/  FSEL R19, R19, -INF , P1 ;  /* 0xff80000013137808 */ /* 0x008fe40000800000 */
[----:B------:R-:W-:Y:S02]  /*45d0*/  FMNMX.FTZ R8, R20, R15, !PT ;  /* 0x0000000f14087209 */ /* 0x000fe40007810000 */
[----:B------:R-:W-:Y:S01]  /*45e0*/  ISETP.GT.AND P1, PT, R13, 0x48, PT ;  /* 0x000000480d00780c */ /* 0x000fe20003f24270 */
[----:B------:R-:W3:Y:S01]  /*45f0*/  MUFU.TANH R191, R191 ;  /* 0x000000bf00bf7308 */ /* 0x000ee20000002400 */
[----:B-1----:R-:W-:-:S02]  /*4600*/  FSEL R17, R17, -INF , P2 ;  /* 0xff80000011117808 */ /* 0x002fc40001000000 */
[----:B------:R-:W-:Y:S02]  /*4610*/  FMNMX.FTZ R8, R19, R8, !PT ;  /* 0x0000000813087209 */ /* 0x000fe40007810000 */
[----:B------:R-:W-:Y:S02]  /*4620*/  ISETP.GT.AND P2, PT, R13, 0x49, PT ;  /* 0x000000490d00780c */ /* 0x000fe40003f44270 */
[----:B------:R-:W-:Y:S01]  /*4630*/  FMNMX.FTZ R15, R17, R8, !PT ;  /* 0x00000008110f7209 */ /* 0x000fe20007810000 */
[----:B------:R-:W1:Y:S01]  /*4640*/  MUFU.TANH R16, R194 ;  /* 0x000000c200107308 */ /* 0x000e620000002400 */
[----:B--2---:R-:W-:Y:S02]  /*4650*/  FSEL R18, R18, -INF , P1 ;  /* 0xff80000012127808 */ /* 0x004fe40000800000 */
[----:B------:R-:W-:Y:S02]  /*4660*/  ISETP.GT.AND P1, PT, R13, 0x50, PT ;  /* 0x000000500d00780c */ /* 0x000fe40003f24270 */
[----:B------:R-:W-:-:S02]  /*4670*/  FMNMX.FTZ R15, R18, R15, !PT ;  /* 0x0000000f120f7209 */ /* 0x000fc40007810000 */
[----:B0-----:R-:W-:Y:S01]  /*4680*/  IADD3 R181, R186, -UR29, R167 ;  /* 0x8000001dbab57c10 */ /* 0x001fe2000fffe0a7 */
[----:B------:R-:W0:Y:S01]  /*4690*/  MUFU.TANH R14, R195 ;  /* 0x000000c3000e7308 */ /* 0x000e220000002400 */
[----:B---3--:R-:W-:Y:S02]  /*46a0*/  FSEL R8, R191, -INF , P2 ;  /* 0xff800000bf087808 */ /* 0x008fe40001000000 */
[----:B------:R-:W-:Y:S02]  /*46b0*/  ISETP.GT.AND P2, PT, R13, 0x51, PT ;  /* 0x000000510d00780c */ /* 0x000fe40003f44270 */
[----:B------:R-:W-:Y:S02]  /*46c0*/  FMNMX.FTZ R15, R8, R15, !PT ;  /* 0x0000000f080f7209 */ /* 0x000fe40007810000 */
[----:B------:R-:W-:Y:S01]  /*46d0*/  ISETP.GT.AND P3, PT, R181, 0x18, PT ;  /* 0x00000018b500780c */ /* 0x000fe20003f64270 */
[----:B------:R-:W2:Y:S01]  /*46e0*/  MUFU.TANH R198, R198 ;  /* 0x000000c600c67308 */ /* 0x000ea20000002400 */
[----:B-1----:R-:W-:-:S02]  /*46f0*/  FSEL R16, R16, -INF , P1 ;  /* 0xff80000010107808 */ /* 0x002fc40000800000 */
[----:B------:R-:W-:Y:S02]  /*4700*/  ISETP.GT.AND P1, PT, R13, 0x58, PT ;  /* 0x000000580d00780c */ /* 0x000fe40003f24270 */
[----:B------:R-:W-:-:S03]  /*4710*/  FMNMX.FTZ R171, R16, R15, !PT ;  /* 0x0000000f10ab7209 */ /* 0x000fc60007810000 */
[----:B------:R-:W1:Y:S01]  /*4720*/  MUFU.TANH R199, R199 ;  /* 0x000000c700c77308 */ /* 0x000e620000002400 */
[----:B0-----:R-:W-:Y:S02]  /*4730*/  FSEL R14, R14, -INF , P2 ;  /* 0xff8000000e0e7808 */ /* 0x001fe40001000000 */
[----:B------:R-:W-:Y:S02]  /*4740*/  ISETP.GT.AND P2, PT, R13, 0x59, PT ;  /* 0x000000590d00780c */ /* 0x000fe40003f44270 */
[----:B------:R-:W-:-:S03]  /*4750*/  FMNMX.FTZ R172, R14, R171, !PT ;  /* 0x000000ab0eac7209 */ /* 0x000fc60007810000 */
[----:B------:R-:W0:Y:S01]  /*4760*/  MUFU.TANH R200, R200 ;  /* 0x000000c800c87308 */ /* 0x000e220000002400 */
[----:B--2---:R-:W-:Y:S02]  /*4770*/  FSEL R15, R198, -INF , P1 ;  /* 0xff800000c60f7808 */ /* 0x004fe40000800000 */
[----:B------:R-:W-:Y:S02]  /*4780*/  ISETP.GT.AND P1, PT, R181, RZ, PT ;  /* 0x000000ffb500720c */ /* 0x000fe40003f24270 */
[----:B------:R-:W-:Y:S01]  /*4790*/  FMNMX.FTZ R178, R15, R172, !PT ;  /* 0x000000ac0fb27209 */ /* 0x000fe20007810000 */
[----:B------:R-:W-:Y:S01]  /*47a0*/  FMUL.FTZ R172, R176, UR31 ;  /* 0x0000001fb0ac7c20 */ /* 0x000fe20008410000 */
[----:B------:R-:W-:Y:S01]  /*47b0*/  FMUL.FTZ R176, R180, UR31 ;  /* 0x0000001fb4b07c20 */ /* 0x000fe20008410000 */
[----:B------:R-:W2:Y:S01]  /*47c0*/  MUFU.TANH R201, R201 ;  /* 0x000000c900c97308 */ /* 0x000ea20000002400 */
[----:B-1----:R-:W-:Y:S01]  /*47d0*/  FSEL R13, R199, -INF , P2 ;  /* 0xff800000c70d7808 */ /* 0x002fe20001000000 */
[----:B------:R-:W-:Y:S01]  /*47e0*/  FMUL.FTZ R180, R185, UR31 ;  /* 0x0000001fb9b47c20 */ /* 0x000fe20008410000 */
[----:B------:R-:W-:Y:S01]  /*47f0*/  ISETP.GT.AND P2, PT, R181, 0x1, PT ;  /* 0x00000001b500780c */ /* 0x000fe20003f44270 */
[----:B------:R-:W-:Y:S01]  /*4800*/  FMUL.FTZ R185, R197, UR31 ;  /* 0x0000001fc5b97c20 */ /* 0x000fe20008410000 */
[----:B------:R-:W-:-:S03]  /*4810*/  FMNMX.FTZ R178, R13, R178, !PT ;  /* 0x000000b20db27209 */ /* 0x000fc60007810000 */
[----:B------:R-:W1:Y:S01]  /*4820*/  MUFU.TANH R202, R202 ;  /* 0x000000ca00ca7308 */ /* 0x000e620000002400 */
[----:B0-----:R-:W-:Y:S01]  /*4830*/  FSEL R200, R200, -INF , P1 ;  /* 0xff800000c8c87808 */ /* 0x001fe20000800000 */
[----:B------:R-:W0:Y:S01]  /*4840*/  SHFL.BFLY PT, R171, R178, 0x2, 0x1f ;  /* 0x0c401f00b2ab7f89 */ /* 0x000e2200000e0000 */
[----:B------:R-:W-:Y:S02]  /*4850*/  ISETP.GT.AND P1, PT, R181, 0x8, PT ;  /* 0x00000008b500780c */ /* 0x000fe40003f24270 */
[----:B------:R-:W-:-:S03]  /*4860*/  FMNMX.FTZ R186, R200, R11, !PT ;  /* 0x0000000bc8ba7209 */ /* 0x000fc60007810000 */
[----:B------:R-:W3:Y:S01]  /*4870*/  MUFU.TANH R203, R203 ;  /* 0x000000cb00cb7308 */ /* 0x000ee20000002400 */
[----:B--2---:R-:W-:Y:S02]  /*4880*/  FSEL R201, R201, -INF , P2 ;  /* 0xff800000c9c97808 */ /* 0x004fe40001000000 */
[----:B------:R-:W-:Y:S02]  /*4890*/  ISETP.GT.AND P2, PT, R181, 0x9, PT ;  /* 0x00000009b500780c */ /* 0x000fe40003f44270 */
[----:B------:R-:W-:-:S03]  /*48a0*/  FMNMX.FTZ R167, R201, R186, !PT ;  /* 0x000000bac9a77209 */ /* 0x000fc60007810000 */
[----:B------:R-:W2:Y:S01]  /*48b0*/  MUFU.TANH R160, R160 ;  /* 0x000000a000a07308 */ /* 0x000ea20000002400 */
[----:B-1----:R-:W-:Y:S02]  /*48c0*/  FSEL R202, R202, -INF , P1 ;  /* 0xff800000caca7808 */ /* 0x002fe40000800000 */
[----:B------:R-:W-:Y:S02]  /*48d0*/  ISETP.GT.AND P1, PT, R181, 0x10, PT ;  /* 0x00000010b500780c */ /* 0x000fe40003f24270 */
[----:B------:R-:W-:-:S03]  /*48e0*/  FMNMX.FTZ R186, R202, R167, !PT ;  /* 0x000000a7caba7209 */ /* 0x000fc60007810000 */
[----:B------:R-:W1:Y:S01]  /*48f0*/  MUFU.TANH R159, R159 ;  /* 0x0000009f009f7308 */ /* 0x000e620000002400 */
[----:B---3--:R-:W-:Y:S02]  /*4900*/  FSEL R203, R203, -INF , P2 ;  /* 0xff800000cbcb7808 */ /* 0x008fe40001000000 */
[----:B0-----:R-:W-:Y:S01]  /*4910*/  FMNMX.FTZ R171, R178, R171, !PT ;  /* 0x000000abb2ab7209 */ /* 0x001fe20007810000 */
[----:B------:R-:W-:Y:S01]  /*4920*/  FMUL.FTZ R178, R188, UR31 ;  /* 0x0000001fbcb27c20 */ /* 0x000fe20008410000 */
[----:B------:R-:W-:-:S03]  /*4930*/  ISETP.GT.AND P2, PT, R181, 0x11, PT ;  /* 0x00000011b500780c */ /* 0x000fc60003f44270 */
[----:B------:R-:W0:Y:S01]  /*4940*/  SHFL.BFLY PT, R190, R171, 0x1, 0x1f ;  /* 0x0c201f00abbe7f89 */ /* 0x000e2200000e0000 */
[----:B------:R-:W3:Y:S01]  /*4950*/  MUFU.TANH R161, R161 ;  /* 0x000000a100a17308 */ /* 0x000ee20000002400 */
[----:B--2---:R-:W-:-:S07]  /*4960*/  FSEL R160, R160, -INF , P1 ;  /* 0xff800000a0a07808 */ /* 0x004fce0000800000 */
[----:B------:R-:W2:Y:S01]  /*4970*/  MUFU.TANH R163, R163 ;  /* 0x000000a300a37308 */ /* 0x000ea20000002400 */
[----:B-1----:R-:W-:Y:S02]  /*4980*/  FSEL R167, R159, -INF , P2 ;  /* 0xff8000009fa77808 */ /* 0x002fe40001000000 */
[----:B------:R-:W-:-:S05]  /*4990*/  ISETP.GT.AND P2, PT, R181, 0x19, PT ;  /* 0x00000019b500780c */ /* 0x000fca0003f44270 */
[----:B------:R-:W1:Y:S01]  /*49a0*/  MUFU.TANH R166, R166 ;  /* 0x000000a600a67308 */ /* 0x000e620000002400 */
[----:B---3--:R-:W-:Y:S02]  /*49b0*/  FSEL R161, R161, -INF , P3 ;  /* 0xff800000a1a17808 */ /* 0x008fe40001800000 */
[----:B------:R-:W-:Y:S02]  /*49c0*/  ISETP.GT.AND P3, PT, R181, 0x20, PT ;  /* 0x00000020b500780c */ /* 0x000fe40003f64270 */
[----:B0-----:R-:W-:-:S03]  /*49d0*/  FMNMX.FTZ R9, R171, R190, !PT ;  /* 0x000000beab097209 */ /* 0x001fc60007810000 */
[----:B------:R-:W0:Y:S01]  /*49e0*/  MUFU.TANH R164, R164 ;  /* 0x000000a400a47308 */ /* 0x000e220000002400 */
[----:B------:R-:W-:Y:S02]  /*49f0*/  FMNMX.FTZ R171, R203, R186, !PT ;  /* 0x000000bacbab7209 */ /* 0x000fe40007810000 */
[----:B--2---:R-:W-:Y:S01]  /*4a00*/  FSEL R163, R163, -INF , P2 ;  /* 0xff800000a3a37808 */ /* 0x004fe20001000000 */
[C---:B------:R-:W-:Y:S01]  /*4a10*/  FMUL.FTZ R187, R9.reuse, UR7 ;  /* 0x0000000709bb7c20 */ /* 0x040fe20008410000 */
[----:B------:R-:W-:Y:S02]  /*4a20*/  FMNMX.FTZ R186, R160, R171, !PT ;  /* 0x000000aba0ba7209 */ /* 0x000fe40007810000 */
[----:B------:R-:W-:Y:S01]  /*4a30*/  FSETP.NEU.FTZ.AND P1, PT, R9, -INF , PT ;  /* 0xff8000000900780b */ /* 0x000fe20003f3d000 */
[----:B------:R-:W2:Y:S01]  /*4a40*/  MUFU.TANH R169, R169 ;  /* 0x000000a900a97308 */ /* 0x000ea20000002400 */
[----:B------:R-:W-:Y:S02]  /*4a50*/  FMNMX.FTZ R186, R167, R186, !PT ;  /* 0x000000baa7ba7209 */ /* 0x000fe40007810000 */
[----:B------:R-:W-:-:S02]  /*4a60*/  ISETP.GT.AND P2, PT, R181, 0x21, PT ;  /* 0x00000021b500780c */ /* 0x000fc40003f44270 */
[----:B------:R-:W-:Y:S02]  /*4a70*/  FMNMX.FTZ R186, R161, R186, !PT ;  /* 0x000000baa1ba7209 */ /* 0x000fe40007810000 */
[----:B-1----:R-:W-:Y:S01]  /*4a80*/  FSEL R166, R166, -INF , P3 ;  /* 0xff800000a6a67808 */ /* 0x002fe20001800000 */
[----:B------:R-:W1:Y:S01]  /*4a90*/  MUFU.TANH R173, R173 ;  /* 0x000000ad00ad7308 */ /* 0x000e620000002400 */
[----:B------:R-:W-:Y:S02]  /*4aa0*/  FMNMX.FTZ R171, R163, R186, !PT ;  /* 0x000000baa3ab7209 */ /* 0x000fe40007810000 */
[----:B------:R-:W-:Y:S02]  /*4ab0*/  FSEL R159, R187, RZ, P1 ;  /* 0x000000ffbb9f7208 */ /* 0x000fe40000800000 */
[C---:B------:R-:W-:Y:S02]  /*4ac0*/  ISETP.GT.AND P3, PT, R181.reuse, 0x28, PT ;  /* 0x00000028b500780c */ /* 0x040fe40003f64270 */
[----:B0-----:R-:W-:Y:S01]  /*4ad0*/  FSEL R164, R164, -INF , P2 ;  /* 0xff800000a4a47808 */ /* 0x001fe20001000000 */
[----:B------:R-:W0:Y:S01]  /*4ae0*/  MUFU.TANH R172, R172 ;  /* 0x000000ac00ac7308 */ /* 0x000e220000002400 */
        /* <DEDUP_REMOVED lines=10> */
[----:B-1----:R-:W-:Y:S01]  /*4b90*/  FSEL R173, R173, -INF , P2 ;  /* 0xff800000adad7808 */ /* 0x002fe20001000000 */
[--C-:B------:R-:W-:Y:S01]  /*4ba0*/  FFMA.FTZ R23, R23, UR7, -R159.reuse ;  /* 0x0000000717177c23 */ /* 0x100fe2000801089f */
[----:B------:R-:W-:Y:S01]  /*4bb0*/  FMNMX.FTZ R174, R170, R171, !PT ;  /* 0x000000abaaae7209 */ /* 0x000fe20007810000 */
[--C-:B------:R-:W-:Y:S01]  /*4bc0*/  FFMA.FTZ R22, R22, UR7, -R159.reuse ;  /* 0x0000000716167c23 */ /* 0x100fe2000801089f */
[----:B------:R-:W-:Y:S01]  /*4bd0*/  ISETP.GT.AND P2, PT, R181, 0x31, PT ;  /* 0x00000031b500780c */ /* 0x000fe20003f44270 */
[----:B------:R-:W1:Y:S01]  /*4be0*/  MUFU.TANH R176, R176 ;  /* 0x000000b000b07308 */ /* 0x000e620000002400 */
[----:B0-----:R-:W-:Y:S01]  /*4bf0*/  FSEL R172, R172, -INF , P3 ;  /* 0xff800000acac7808 */ /* 0x001fe20001800000 */
[--C-:B------:R-:W-:Y:S01]  /*4c00*/  FFMA.FTZ R21, R21, UR7, -R159.reuse ;  /* 0x0000000715157c23 */ /* 0x100fe2000801089f */
[----:B------:R-:W-:Y:S01]  /*4c10*/  FMNMX.FTZ R187, R173, R174, !PT ;  /* 0x000000aeadbb7209 */ /* 0x000fe20007810000 */
[--C-:B------:R-:W-:Y:S01]  /*4c20*/  FFMA.FTZ R20, R20, UR7, -R159.reuse ;  /* 0x0000000714147c23 */ /* 0x100fe2000801089f */
[----:B------:R-:W-:Y:S01]  /*4c30*/  ISETP.GT.AND P3, PT, R181, 0x38, PT ;  /* 0x00000038b500780c */ /* 0x000fe20003f64270 */
[--C-:B------:R-:W-:Y:S01]  /*4c40*/  FFMA.FTZ R19, R19, UR7, -R159.reuse ;  /* 0x0000000713137c23 */ /* 0x100fe2000801089f */
[----:B------:R-:W-:Y:S01]  /*4c50*/  FMNMX.FTZ R187, R172, R187, !PT ;  /* 0x000000bbacbb7209 */ /* 0x000fe20007810000 */
[----:B------:R-:W0:Y:S01]  /*4c60*/  MUFU.TANH R177, R177 ;  /* 0x000000b100b17308 */ /* 0x000e220000002400 */
[----:B--2---:R-:W-:Y:S01]  /*4c70*/  FSEL R174, R175, -INF , P2 ;  /* 0xff800000afae7808 */ /* 0x004fe20001000000 */
[--C-:B------:R-:W-:Y:S01]  /*4c80*/  FFMA.FTZ R175, R165, UR7, -R159.reuse ;  /* 0x00000007a5af7c23 */ /* 0x100fe2000801089f */
[----:B------:R-:W-:Y:S01]  /*4c90*/  ISETP.GT.AND P2, PT, R181, 0x39, PT ;  /* 0x00000039b500780c */ /* 0x000fe20003f44270 */
[--C-:B------:R-:W-:Y:S01]  /*4ca0*/  FFMA.FTZ R16, R16, UR7, -R159.reuse ;  /* 0x0000000710107c23 */ /* 0x100fe2000801089f */
[----:B------:R-:W-:-:S03]  /*4cb0*/  FFMA.FTZ R13, R13, UR7, -R159 ;  /* 0x000000070d0d7c23 */ /* 0x000fc6000801089f */
[----:B------:R-:W2:Y:S01]  /*4cc0*/  MUFU.TANH R179, R179 ;  /* 0x000000b300b37308 */ /* 0x000ea20000002400 */
[----:B-1----:R-:W-:Y:S02]  /*4cd0*/  FSEL R165, R176, -INF , P3 ;  /* 0xff800000b0a57808 */ /* 0x002fe40001800000 */
[----:B------:R-:W-:-:S05]  /*4ce0*/  ISETP.GT.AND P3, PT, R181, 0x40, PT ;  /* 0x00000040b500780c */ /* 0x000fca0003f64270 */
[----:B------:R-:W1:Y:S01]  /*4cf0*/  MUFU.TANH R180, R180 ;  /* 0x000000b400b47308 */ /* 0x000e620000002400 */
[----:B0-----:R-:W-:Y:S02]  /*4d00*/  FSEL R177, R177, -INF , P2 ;  /* 0xff800000b1b17808 */ /* 0x001fe40001000000 */
[----:B------:R-:W-:-:S05]  /*4d10*/  ISETP.GT.AND P2, PT, R181, 0x41, PT ;  /* 0x00000041b500780c */ /* 0x000fca0003f44270 */
[----:B------:R-:W-:Y:S01]  /*4d20*/  MUFU.TANH R178, R178 ;  /* 0x000000b200b27308 */ /* 0x000fe20000002400 */
[----:B--2---:R-:W-:Y:S02]  /*4d30*/  FSEL R179, R179, -INF , P3 ;  /* 0xff800000b3b37808 */ /* 0x004fe40001800000 */
[----:B------:R-:W-:-:S05]  /*4d40*/  ISETP.GT.AND P3, PT, R181, 0x48, PT ;  /* 0x00000048b500780c */ /* 0x000fca0003f64270 */
[----:B------:R0:W-:Y:S01]  /*4d50*/  MUFU.EX2 R169, R186 ;  /* 0x000000ba00a97308 */ /* 0x0001e20000000800 */
[----:B-1----:R-:W-:Y:S02]  /*4d60*/  FSEL R180, R180, -INF , P2 ;  /* 0xff800000b4b47808 */ /* 0x002fe40001000000 */
[----:B------:R-:W-:-:S05]  /*4d70*/  ISETP.GT.AND P2, PT, R181, 0x49, PT ;  /* 0x00000049b500780c */ /* 0x000fca0003f44270 */
[----:B------:R-:W1:Y:S01]  /*4d80*/  MUFU.TANH R184, R184 ;  /* 0x000000b800b87308 */ /* 0x000e620000002400 */
[----:B0-----:R-:W-:-:S04]  /*4d90*/  FMNMX.FTZ R186, R174, R187, !PT ;  /* 0x000000bbaeba7209 */ /* 0x001fc80007810000 */
[----:B------:R-:W-:-:S03]  /*4da0*/  FMNMX.FTZ R186, R165, R186, !PT ;  /* 0x000000baa5ba7209 */ /* 0x000fc60007810000 */
[----:B------:R-:W0:Y:S01]  /*4db0*/  MUFU.TANH R182, R182 ;  /* 0x000000b600b67308 */ /* 0x000e220000002400 */
[----:B------:R-:W-:-:S04]  /*4dc0*/  FMNMX.FTZ R186, R177, R186, !PT ;  /* 0x000000bab1ba7209 */ /* 0x000fc80007810000 */
[----:B------:R-:W-:Y:S01]  /*4dd0*/  FMNMX.FTZ R187, R179, R186, !PT ;  /* 0x000000bab3bb7209 */ /* 0x000fe20007810000 */
[----:B------:R-:W-:Y:S02]  /*4de0*/  FFMA.FTZ R186, R155, UR7, -R159 ;  /* 0x000000079bba7c23 */ /* 0x000fe4000801089f */
[----:B------:R-:W2:Y:S01]  /*4df0*/  MUFU.TANH R189, R189 ;  /* 0x000000bd00bd7308 */ /* 0x000ea20000002400 */
[----:B------:R-:W-:Y:S02]  /*4e00*/  FMNMX.FTZ R187, R180, R187, !PT ;  /* 0x000000bbb4bb7209 */ /* 0x000fe40007810000 */
[----:B-1----:R-:W-:Y:S02]  /*4e10*/  FSEL R184, R184, -INF , P2 ;  /* 0xff800000b8b87808 */ /* 0x002fe40001000000 */
[----:B------:R-:W-:-:S03]  /*4e20*/  ISETP.GT.AND P2, PT, R181, 0x51, PT ;  /* 0x00000051b500780c */ /* 0x000fc60003f44270 */
[----:B------:R1:W-:Y:S08]  /*4e30*/  MUFU.EX2 R176, R175 ;  /* 0x000000af00b07308 */ /* 0x0003f00000000800 */
[----:B------:R-:W3:Y:S01]  /*4e40*/  MUFU.TANH R183, R183 ;  /* 0x000000b700b77308 */ /* 0x000ee20000002400 */
[--C-:B-1----:R-:W-:Y:S01]  /*4e50*/  FFMA.FTZ R175, R158, UR7, -R159.reuse ;  /* 0x000000079eaf7c23 */ /* 0x102fe2000801089f */
[----:B------:R-:W-:Y:S01]  /*4e60*/  FSEL R158, R178, -INF , P3 ;  /* 0xff800000b29e7808 */ /* 0x000fe20001800000 */
[----:B------:R-:W-:Y:S01]  /*4e70*/  FFMA.FTZ R178, R157, UR7, -R159 ;  /* 0x000000079db27c23 */ /* 0x000fe2000801089f */
[----:B------:R-:W-:-:S02]  /*4e80*/  ISETP.GT.AND P3, PT, R181, 0x50, PT ;  /* 0x00000050b500780c */ /* 0x000fc40003f64270 */
[----:B------:R-:W-:Y:S02]  /*4e90*/  FMNMX.FTZ R187, R158, R187, !PT ;  /* 0x000000bb9ebb7209 */ /* 0x000fe40007810000 */
[----:B------:R-:W1:Y:S01]  /*4ea0*/  MUFU.TANH R185, R185 ;  /* 0x000000b900b97308 */ /* 0x000e620000002400 */
[----:B0-----:R-:W-:Y:S02]  /*4eb0*/  FSEL R157, R182, -INF , P3 ;  /* 0xff800000b69d7808 */ /* 0x001fe40001800000 */
[----:B------:R-:W-:Y:S02]  /*4ec0*/  FMNMX.FTZ R182, R184, R187, !PT ;  /* 0x000000bbb8b67209 */ /* 0x000fe40007810000 */
[----:B------:R-:W-:Y:S02]  /*4ed0*/  ISETP.GT.AND P3, PT, R181, 0x58, PT ;  /* 0x00000058b500780c */ /* 0x000fe40003f64270 */
[----:B--2---:R-:W-:Y:S01]  /*4ee0*/  FSEL R189, R189, -INF , P2 ;  /* 0xff800000bdbd7808 */ /* 0x004fe20001000000 */
[----:B------:R0:W-:Y:S01]  /*4ef0*/  MUFU.EX2 R171, R188 ;  /* 0x000000bc00ab7308 */ /* 0x0001e20000000800 */
[----:B------:R-:W-:-:S02]  /*4f00*/  FMNMX.FTZ R182, R157, R182, !PT ;  /* 0x000000b69db67209 */ /* 0x000fc40007810000 */
[----:B------:R-:W-:Y:S02]  /*4f10*/  ISETP.GT.AND P2, PT, R181, 0x59, PT ;  /* 0x00000059b500780c */ /* 0x000fe40003f44270 */
[----:B---3--:R-:W-:Y:S01]  /*4f20*/  FSEL R155, R183, -INF , P3 ;  /* 0xff800000b79b7808 */ /* 0x008fe20001800000 */
[--C-:B------:R-:W-:Y:S01]  /*4f30*/  FFMA.FTZ R183, R156, UR7, -R159.reuse ;  /* 0x000000079cb77c23 */ /* 0x100fe2000801089f */
[----:B------:R-:W-:Y:S01]  /*4f40*/  FMNMX.FTZ R182, R189, R182, !PT ;  /* 0x000000b6bdb67209 */ /* 0x000fe20007810000 */
[----:B------:R2:W-:Y:S01]  /*4f50*/  MUFU.EX2 R181, R186 ;  /* 0x000000ba00b57308 */ /* 0x0005e20000000800 */
[----:B-1----:R-:W-:Y:S01]  /*4f60*/  FSEL R190, R185, -INF , P2 ;  /* 0xff800000b9be7808 */ /* 0x002fe20001000000 */
[--C-:B0-----:R-:W-:Y:S01]  /*4f70*/  FFMA.FTZ R188, R154, UR7, -R159.reuse ;  /* 0x000000079abc7c23 */ /* 0x101fe2000801089f */
[----:B------:R-:W-:Y:S01]  /*4f80*/  FMNMX.FTZ R185, R155, R182, !PT ;  /* 0x000000b69bb97209 */ /* 0x000fe20007810000 */
[----:B------:R-:W-:Y:S01]  /*4f90*/  FFMA.FTZ R182, R153, UR7, -R159 ;  /* 0x0000000799b67c23 */ /* 0x000fe2000801089f */
[----:B------:R-:W-:-:S02]  /*4fa0*/  FSEL R153, R9, RZ, P1 ;  /* 0x000000ff09997208 */ /* 0x000fc40000800000 */
[----:B------:R-:W-:Y:S01]  /*4fb0*/  FMNMX.FTZ R156, R190, R185, !PT ;  /* 0x000000b9be9c7209 */ /* 0x000fe20007810000 */
[--C-:B------:R-:W-:Y:S01]  /*4fc0*/  FFMA.FTZ R185, R152, UR7, -R159.reuse ;  /* 0x0000000798b97c23 */ /* 0x100fe2000801089f */
[--C-:B--2---:R-:W-:Y:S01]  /*4fd0*/  FFMA.FTZ R186, R17, UR7, -R159.reuse ;  /* 0x0000000711ba7c23 */ /* 0x104fe2000801089f */
[--C-:B------:R-:W-:Y:S01]  /*4fe0*/  FFMA.FTZ R17, R18, UR7, -R159.reuse ;  /* 0x0000000712117c23 */ /* 0x100fe2000801089f */
[----:B------:R-:W-:Y:S01]  /*4ff0*/  FFMA.FTZ R18, R8, UR7, -R159 ;  /* 0x0000000708127c23 */ /* 0x000fe2000801089f */
[----:B------:R-:W0:Y:S01]  /*5000*/  SHFL.BFLY PT, R187, R156, 0x2, 0x1f ;  /* 0x0c401f009cbb7f89 */ /* 0x000e2200000e0000 */
[----:B------:R-:W-:Y:S01]  /*5010*/  FADD.FTZ R153, -R153, R12 ;  /* 0x0000000c99997221 */ /* 0x000fe20000010100 */
[----:B------:R-:W-:Y:S03]  /*5020*/  MUFU.EX2 R168, R168 ;  /* 0x000000a800a87308 */ /* 0x000fe60000000800 */
[----:B------:R-:W-:-:S05]  /*5030*/  FMUL.FTZ R153, R153, UR7 ;  /* 0x0000000799997c20 */ /* 0x000fca0008410000 */
        /* <DEDUP_REMOVED lines=8> */
[----:B0-----:R-:W-:Y:S01]  /*50c0*/  FMNMX.FTZ R8, R187, R152, !PT ;  /* 0x00000098bb087209 */ /* 0x001fe20007810000 */
[--C-:B------:R-:W-:Y:S01]  /*50d0*/  FFMA.FTZ R187, R14, UR7, -R159.reuse ;  /* 0x000000070ebb7c23 */ /* 0x100fe2000801089f */
[----:B------:R-:W-:-:S02]  /*50e0*/  FFMA.FTZ R14, R15, UR7, -R159 ;  /* 0x000000070f0e7c23 */ /* 0x000fc4000801089f */
[C---:B------:R-:W-:Y:S01]  /*50f0*/  FSETP.NEU.FTZ.AND P2, PT, R8.reuse, -INF , PT ;  /* 0xff8000000800780b */ /* 0x040fe20003f5d000 */
[C---:B------:R-:W-:Y:S02]  /*5100*/  FMUL.FTZ R152, R8.reuse, UR7 ;  /* 0x0000000708987c20 */ /* 0x040fe40008410000 */
[----:B------:R-:W-:Y:S01]  /*5110*/  MUFU.EX2 R185, R185 ;  /* 0x000000b900b97308 */ /* 0x000fe20000000800 */
[----:B------:R-:W-:Y:S02]  /*5120*/  FSEL R12, R8, RZ, P2 ;  /* 0x000000ff080c7208 */ /* 0x000fe40001000000 */
[----:B------:R-:W-:-:S03]  /*5130*/  FSEL R152, R152, RZ, P2 ;  /* 0x000000ff98987208 */ /* 0x000fc60001000000 */
[----:B------:R-:W-:Y:S02]  /*5140*/  FADD.FTZ R12, -R12, R11 ;  /* 0x0000000b0c0c7221 */ /* 0x000fe40000010100 */
        /* <DEDUP_REMOVED lines=22> */
[----:B------:R-:W-:-:S02]  /*52b0*/  FFMA.FTZ R190, R190, UR7, -R152 ;  /* 0x00000007bebe7c23 */ /* 0x000fc40008010898 */
[----:B------:R-:W1:Y:S08]  /*52c0*/  MUFU.EX2 R11, R153 ;  /* 0x00000099000b7308 */ /* 0x000e700000000800 */
        /* <DEDUP_REMOVED lines=9> */
[----:B-1----:R-:W-:Y:S01]  /*5360*/  FFMA.FTZ R4, R11, R5, R168 ;  /* 0x000000050b047223 */ /* 0x002fe200000100a8 */
[-C--:B------:R-:W-:Y:S01]  /*5370*/  FMUL.FTZ R36, R36, R12.reuse ;  /* 0x0000000c24247220 */ /* 0x080fe20000410000 */
[-C--:B------:R-:W-:Y:S01]  /*5380*/  FMUL.FTZ R37, R37, R12.reuse ;  /* 0x0000000c25257220 */ /* 0x080fe20000410000 */
[-C--:B------:R-:W-:Y:S01]  /*5390*/  FMUL.FTZ R40, R40, R12.reuse ;  /* 0x0000000c28287220 */ /* 0x080fe20000410000 */
[----:B------:R-:W-:Y:S01]  /*53a0*/  FADD.FTZ R174, R169, R4 ;  /* 0x00000004a9ae7221 */ /* 0x000fe20000010000 */
[--C-:B------:R-:W-:Y:S01]  /*53b0*/  FFMA.FTZ R4, R179, UR7, -R152.reuse ;  /* 0x00000007b3047c23 */ /* 0x100fe20008010898 */
[----:B------:R-:W-:Y:S01]  /*53c0*/  FFMA.FTZ R179, R184, UR7, -R152 ;  /* 0x00000007b8b37c23 */ /* 0x000fe20008010898 */
[----:B------:R-:W1:Y:S01]  /*53d0*/  MUFU.EX2 R191, R191 ;  /* 0x000000bf00bf7308 */ /* 0x000e620000000800 */
[----:B--2---:R-:W-:Y:S01]  /*53e0*/  FADD.FTZ R165, R154, R165 ;  /* 0x000000a59aa57221 */ /* 0x004fe20000010000 */
[----:B------:R-:W-:Y:S01]  /*53f0*/  FADD.FTZ R153, R171, R174 ;  /* 0x000000aeab997221 */ /* 0x000fe20000010000 */
[--C-:B------:R-:W-:Y:S01]  /*5400*/  FFMA.FTZ R174, R158, UR7, -R152.reuse ;  /* 0x000000079eae7c23 */ /* 0x100fe20008010898 */
[----:B------:R-:W-:Y:S01]  /*5410*/  FFMA.FTZ R184, R155, UR7, -R152 ;  /* 0x000000079bb87c23 */ /* 0x000fe20008010898 */
[-C--:B------:R-:W-:Y:S01]  /*5420*/  FMUL.FTZ R41, R41, R12.reuse ;  /* 0x0000000c29297220 */ /* 0x080fe20000410000 */
[----:B------:R-:W-:Y:S01]  /*5430*/  FADD.FTZ R153, R176, R153 ;  /* 0x00000099b0997221 */ /* 0x000fe20000010000 */
[-C--:B------:R-:W-:Y:S01]  /*5440*/  FMUL.FTZ R44, R44, R12.reuse ;  /* 0x0000000c2c2c7220 */ /* 0x080fe20000410000 */
[----:B------:R-:W2:Y:S01]  /*5450*/  MUFU.EX2 R160, R160 ;  /* 0x000000a000a07308 */ /* 0x000ea20000000800 */
[----:B0-----:R-:W-:Y:S01]  /*5460*/  FADD.FTZ R194, R156, R165 ;  /* 0x000000a59cc27221 */ /* 0x001fe20000010000 */
[----:B------:R-:W-:Y:S01]  /*5470*/  FADD.FTZ R196, R162, R153 ;  /* 0x00000099a2c47221 */ /* 0x000fe20000010000 */
[-C--:B------:R-:W-:Y:S01]  /*5480*/  FMUL.FTZ R45, R45, R12.reuse ;  /* 0x0000000c2d2d7220 */ /* 0x080fe20000410000 */
[-C--:B------:R-:W-:Y:S01]  /*5490*/  FMUL.FTZ R48, R48, R12.reuse ;  /* 0x0000000c30307220 */ /* 0x080fe20000410000 */
[-C--:B------:R-:W-:Y:S01]  /*54a0*/  FMUL.FTZ R49, R49, R12.reuse ;  /* 0x0000000c31317220 */ /* 0x080fe20000410000 */
[----:B------:R-:W-:Y:S01]  /*54b0*/  FADD.FTZ R153, R175, R196 ;  /* 0x000000c4af997221 */ /* 0x000fe20000010000 */
[----:B------:R-:W-:Y:S01]  /*54c0*/  FMUL.FTZ R52, R52, R12 ;  /* 0x0000000c34347220 */ /* 0x000fe20000410000 */
[----:B------:R-:W0:Y:S01]  /*54d0*/  MUFU.EX2 R167, R167 ;  /* 0x000000a700a77308 */ /* 0x000e220000000800 */
[----:B-1----:R-:W-:Y:S01]  /*54e0*/  FADD.FTZ R165, R191, R194 ;  /* 0x000000c2bfa57221 */ /* 0x002fe20000010000 */
[----:B------:R-:W-:Y:S01]  /*54f0*/  FADD.FTZ R158, R178, R153 ;  /* 0x00000099b29e7221 */ /* 0x000fe20000010000 */
[----:B------:R-:W-:Y:S01]  /*5500*/  F2FP.F16.F32.PACK_AB R153, R169, R168 ;  /* 0x000000a8a999723e */ /* 0x000fe200000000ff */
[-C--:B------:R-:W-:Y:S01]  /*5510*/  FMUL.FTZ R53, R53, R12.reuse ;  /* 0x0000000c35357220 */ /* 0x080fe20000410000 */
[----:B------:R-:W-:Y:S01]  /*5520*/  F2FP.F16.F32.PACK_AB R169, R188, R183 ;  /* 0x000000b7bca9723e */ /* 0x000fe200000000ff */
[----:B------:R-:W-:Y:S01]  /*5530*/  FADD.FTZ R158, R181, R158 ;  /* 0x0000009eb59e7221 */ /* 0x000fe20000010000 */
[-C--:B------:R-:W-:Y:S01]  /*5540*/  FMUL.FTZ R56, R56, R12.reuse ;  /* 0x0000000c38387220 */ /* 0x080fe20000410000 */
[----:B------:R-:W1:Y:S01]  /*5550*/  MUFU.EX2 R161, R161 ;  /* 0x000000a100a17308 */ /* 0x000e620000000800 */
[----:B--2---:R-:W-:Y:S01]  /*5560*/  FADD.FTZ R194, R160, R165 ;  /* 0x000000a5a0c27221 */ /* 0x004fe20000010000 */
[----:B------:R-:W-:Y:S01]  /*5570*/  FFMA.FTZ R165, R157, UR7, -R152 ;  /* 0x000000079da57c23 */ /* 0x000fe20008010898 */
[----:B------:R-:W-:Y:S01]  /*5580*/  FADD.FTZ R157, R183, R158 ;  /* 0x0000009eb79d7221 */ /* 0x000fe20000010000 */
[----:B------:R-:W-:Y:S01]  /*5590*/  F2FP.F16.F32.PACK_AB R152, R154, R15 ;  /* 0x0000000f9a98723e */ /* 0x000fe200000000ff */
[----:B------:R-:W-:Y:S01]  /*55a0*/  FMUL.FTZ R57, R57, R12 ;  /* 0x0000000c39397220 */ /* 0x000fe20000410000 */
[----:B------:R-:W-:Y:S01]  /*55b0*/  F2FP.F16.F32.PACK_AB R154, R191, R156 ;  /* 0x0000009cbf9a723e */ /* 0x000fe200000000ff */
[----:B------:R-:W-:Y:S01]  /*55c0*/  FADD.FTZ R157, R188, R157 ;  /* 0x0000009dbc9d7221 */ /* 0x000fe20000010000 */
[----:B------:R-:W2:Y:S01]  /*55d0*/  MUFU.EX2 R192, R192 ;  /* 0x000000c000c07308 */ /* 0x000ea20000000800 */
[C---:B0-----:R-:W-:Y:S01]  /*55e0*/  FADD.FTZ R194, R167.reuse, R194 ;  /* 0x000000c2a7c27221 */ /* 0x041fe20000010000 */
[----:B------:R-:W-:Y:S01]  /*55f0*/  F2FP.F16.F32.PACK_AB R156, R167, R160 ;  /* 0x000000a0a79c723e */ /* 0x000fe200000000ff */
[----:B------:R-:W-:Y:S01]  /*5600*/  FADD.FTZ R168, R182, R157 ;  /* 0x0000009db6a87221 */ /* 0x000fe20000010000 */
[-C--:B------:R-:W-:Y:S01]  /*5610*/  FMUL.FTZ R60, R60, R12.reuse ;  /* 0x0000000c3c3c7220 */ /* 0x080fe20000410000 */
[-C--:B------:R-:W-:Y:S01]  /*5620*/  FMUL.FTZ R61, R61, R12.reuse ;  /* 0x0000000c3d3d7220 */ /* 0x080fe20000410000 */
[-C--:B------:R-:W-:Y:S01]  /*5630*/  FMUL.FTZ R64, R64, R12.reuse ;  /* 0x0000000c40407220 */ /* 0x080fe20000410000 */
[----:B------:R-:W-:Y:S01]  /*5640*/  FADD.FTZ R168, R185, R168 ;  /* 0x000000a8b9a87221 */ /* 0x000fe20000010000 */
        /* <DEDUP_REMOVED lines=27> */
[----:B------:R-:W-:Y:S01]  /*5800*/  FMUL.FTZ R101, R101, R12 ;  /* 0x0000000c65657220 */ /* 0x000fe20000410000 */
[----:B------:R-:W-:Y:S01]  /*5810*/  F2FP.F16.F32.PACK_AB R171, R185, R182 ;  /* 0x000000b6b9ab723e */ /* 0x000fe200000000ff */
[-C--:B------:R-:W-:Y:S01]  /*5820*/  FMUL.FTZ R104, R104, R12.reuse ;  /* 0x0000000c68687220 */ /* 0x080fe20000410000 */
[-C--:B------:R-:W-:Y:S01]  /*5830*/  FMUL.FTZ R105, R105, R12.reuse ;  /* 0x0000000c69697220 */ /* 0x080fe20000410000 */
[-C--:B------:R-:W-:Y:S01]  /*5840*/  FMUL.FTZ R108, R108, R12.reuse ;  /* 0x0000000c6c6c7220 */ /* 0x080fe20000410000 */
[----:B------:R-:W1:Y:S01]  /*5850*/  MUFU.EX2 R166, R166 ;  /* 0x000000a600a67308 */ /* 0x000e620000000800 */
[----:B--2---:R-:W-:Y:S01]  /*5860*/  FADD.FTZ R158, R170, R159 ;  /* 0x0000009faa9e7221 */ /* 0x004fe20000010000 */
[----:B------:R-:W-:Y:S01]  /*5870*/  FADD.FTZ R159, R23, R168 ;  /* 0x000000a8179f7221 */ /* 0x000fe20000010000 */
[----:B------:R-:W-:Y:S01]  /*5880*/  F2FP.F16.F32.PACK_AB R168, R164, R163 ;  /* 0x000000a3a4a8723e */ /* 0x000fe200000000ff */
[-C--:B------:R-:W-:Y:S01]  /*5890*/  FMUL.FTZ R109, R109, R12.reuse ;  /* 0x0000000c6d6d7220 */ /* 0x080fe20000410000 */
[-C--:B------:R-:W-:Y:S01]  /*58a0*/  FMUL.FTZ R112, R112, R12.reuse ;  /* 0x0000000c70707220 */ /* 0x080fe20000410000 */
[-C--:B------:R-:W-:Y:S01]  /*58b0*/  FMUL.FTZ R113, R113, R12.reuse ;  /* 0x0000000c71717220 */ /* 0x080fe20000410000 */
[-C--:B------:R-:W-:Y:S01]  /*58c0*/  FMUL.FTZ R116, R116, R12.reuse ;  /* 0x0000000c74747220 */ /* 0x080fe20000410000 */
[----:B------:R-:W2:Y:S01]  /*58d0*/  MUFU.EX2 R193, R193 ;  /* 0x000000c100c17308 */ /* 0x000ea20000000800 */
[----:B0-----:R-:W-:Y:S01]  /*58e0*/  FADD.FTZ R157, R173, R158 ;  /* 0x0000009ead9d7221 */ /* 0x001fe20000010000 */
[----:B------:R-:W-:Y:S01]  /*58f0*/  F2FP.F16.F32.PACK_AB R158, R192, R161 ;  /* 0x000000a1c09e723e */ /* 0x000fe200000000ff */
[----:B------:R-:W-:Y:S01]  /*5900*/  FMUL.FTZ R117, R117, R12 ;  /* 0x0000000c75757220 */ /* 0x000fe20000410000 */
[----:B------:R-:W-:Y:S01]  /*5910*/  F2FP.F16.F32.PACK_AB R170, R173, R170 ;  /* 0x000000aaadaa723e */ /* 0x000fe200000000ff */
[-C--:B------:R-:W-:Y:S01]  /*5920*/  FMUL.FTZ R120, R120, R12.reuse ;  /* 0x0000000c78787220 */ /* 0x080fe20000410000 */
[-C--:B------:R-:W-:Y:S01]  /*5930*/  FMUL.FTZ R121, R121, R12.reuse ;  /* 0x0000000c79797220 */ /* 0x080fe20000410000 */
[----:B------:R-:W-:Y:S01]  /*5940*/  FMUL.FTZ R124, R124, R12 ;  /* 0x0000000c7c7c7220 */ /* 0x000fe20000410000 */
[----:B------:R-:W0:Y:S01]  /*5950*/  MUFU.EX2 R22, R22 ;  /* 0x0000001600167308 */ /* 0x000e220000000800 */
[----:B-1----:R-:W-:Y:S01]  /*5960*/  FADD.FTZ R160, R166, R157 ;  /* 0x0000009da6a07221 */ /* 0x002fe20000010000 */
[----:B------:R-:W-:Y:S01]  /*5970*/  F2FP.F16.F32.PACK_AB R157, R175, R162 ;  /* 0x000000a2af9d723e */ /* 0x000fe200000000ff */
[-C--:B------:R-:W-:Y:S01]  /*5980*/  FMUL.FTZ R125, R125, R12.reuse ;  /* 0x0000000c7d7d7220 */ /* 0x080fe20000410000 */
[-C--:B------:R-:W-:Y:S01]  /*5990*/  FMUL.FTZ R128, R128, R12.reuse ;  /* 0x0000000c80807220 */ /* 0x080fe20000410000 */
        /* <DEDUP_REMOVED lines=10> */
[----:B------:R-:W-:Y:S01]  /*5a40*/  FMUL.FTZ R144, R144, R12 ;  /* 0x0000000c90907220 */ /* 0x000fe20000410000 */
[----:B------:R-:W2:Y:S01]  /*5a50*/  MUFU.EX2 R21, R21 ;  /* 0x0000001500157308 */ /* 0x000ea20000000800 */
[----:B0-----:R-:W-:Y:S01]  /*5a60*/  FADD.FTZ R160, R22, R159 ;  /* 0x0000009f16a07221 */ /* 0x001fe20000010000 */
[----:B------:R-:W-:Y:S01]  /*5a70*/  F2FP.F16.F32.PACK_AB R159, R181, R178 ;  /* 0x000000b2b59f723e */ /* 0x000fe200000000ff */
[-C--:B------:R-:W-:Y:S01]  /*5a80*/  FMUL.FTZ R145, R145, R12.reuse ;  /* 0x0000000c91917220 */ /* 0x080fe20000410000 */
[-C--:B------:R-:W-:Y:S01]  /*5a90*/  FMUL.FTZ R148, R148, R12.reuse ;  /* 0x0000000c94947220 */ /* 0x080fe20000410000 */
        /* <DEDUP_REMOVED lines=20> */
[C---:B0-----:R-:W-:Y:S01]  /*5be0*/  FADD.FTZ R163, R5.reuse, R162 ;  /* 0x000000a205a37221 */ /* 0x041fe20000010000 */
[----:B------:R-:W-:Y:S01]  /*5bf0*/  F2FP.F16.F32.PACK_AB R166, R5, R172 ;  /* 0x000000ac05a6723e */ /* 0x000fe200000000ff */
[-C--:B------:R-:W-:Y:S01]  /*5c00*/  FMUL.FTZ R54, R54, R11.reuse ;  /* 0x0000000b36367220 */ /* 0x080fe20000410000 */
[-C--:B------:R-:W-:Y:S01]  /*5c10*/  FMUL.FTZ R55, R55, R11.reuse ;  /* 0x0000000b37377220 */ /* 0x080fe20000410000 */
[-C--:B------:R-:W-:Y:S01]  /*5c20*/  FMUL.FTZ R58, R58, R11.reuse ;  /* 0x0000000b3a3a7220 */ /* 0x080fe20000410000 */
[-C--:B------:R-:W-:Y:S01]  /*5c30*/  FMUL.FTZ R59, R59, R11.reuse ;  /* 0x0000000b3b3b7220 */ /* 0x080fe20000410000 */
[----:B------:R-:W-:Y:S01]  /*5c40*/  FMUL.FTZ R62, R62, R11 ;  /* 0x0000000b3e3e7220 */ /* 0x000fe20000410000 */
[----:B------:R-:W0:Y:S01]  /*5c50*/  MUFU.EX2 R19, R19 ;  /* 0x0000001300137308 */ /* 0x000e220000000800 */
        /* <DEDUP_REMOVED lines=23> */
[----:B------:R-:W-:Y:S01]  /*5dd0*/  MUFU.EX2 R174, R174 ;  /* 0x000000ae00ae7308 */ /* 0x000fe20000000800 */
[----:B-1----:R-:W-:Y:S01]  /*5de0*/  FADD.FTZ R163, R177, R162 ;  /* 0x000000a2b1a37221 */ /* 0x002fe20000010000 */
        /* <DEDUP_REMOVED lines=30> */
[----:B------:R0:W3:Y:S01]  /*5fd0*/  MUFU.EX2 R15, R165 ;  /* 0x000000a5000f7308 */ /* 0x0000e20000000800 */
[----:B-1----:R-:W-:Y:S01]  /*5fe0*/  F2FP.F16.F32.PACK_AB R162, R179, R174 ;  /* 0x000000aeb3a2723e */ /* 0x002fe200000000ff */
[-C--:B------:R-:W-:Y:S01]  /*5ff0*/  FMUL.FTZ R143, R143, R11.reuse ;  /* 0x0000000b8f8f7220 */ /* 0x080fe20000410000 */
[-C--:B------:R-:W-:Y:S01]  /*6000*/  FMUL.FTZ R146, R146, R11.reuse ;  /* 0x0000000b92927220 */ /* 0x080fe20000410000 */
[-C--:B------:R-:W-:Y:S01]  /*6010*/  FMUL.FTZ R147, R147, R11.reuse ;  /* 0x0000000b93937220 */ /* 0x080fe20000410000 */
[-C--:B------:R-:W-:Y:S01]  /*6020*/  FMUL.FTZ R150, R150, R11.reuse ;  /* 0x0000000b96967220 */ /* 0x080fe20000410000 */
[----:B------:R-:W-:-:S02]  /*6030*/  FMUL.FTZ R151, R151, R11 ;  /* 0x0000000b97977220 */ /* 0x000fc40000410000 */
[----:B------:R-:W1:Y:S01]  /*6040*/  MUFU.EX2 R16, R16 ;  /* 0x0000001000107308 */ /* 0x000e620000000800 */
[----:B0-----:R-:W-:Y:S01]  /*6050*/  F2FP.F16.F32.PACK_AB R165, R22, R23 ;  /* 0x0000001716a5723e */ /* 0x001fe200000000ff */
[----:B------:R-:W-:Y:S01]  /*6060*/  FADD.FTZ R22, R174, R163 ;  /* 0x000000a3ae167221 */ /* 0x000fe20000010000 */
[C---:B--2---:R-:W-:Y:S01]  /*6070*/  FADD.FTZ R5, R18.reuse, R5 ;  /* 0x0000000512057221 */ /* 0x044fe20000010000 */
[----:B------:R-:W-:Y:S02]  /*6080*/  F2FP.F16.F32.PACK_AB R163, R18, R17 ;  /* 0x0000001112a3723e */ /* 0x000fe400000000ff */
[----:B------:R-:W-:Y:S02]  /*6090*/  FADD.FTZ R22, R179, R22 ;  /* 0x00000016b3167221 */ /* 0x000fe40000010000 */
[----:B------:R-:W0:Y:S02]  /*60a0*/  MUFU.EX2 R176, R189 ;  /* 0x000000bd00b07308 */ /* 0x000e240000000800 */
[----:B---3--:R-:W-:-:S06]  /*60b0*/  FADD.FTZ R21, R15, R22 ;  /* 0x000000160f157221 */ /* 0x008fcc0000010000 */
[----:B------:R-:W2:Y:S01]  /*60c0*/  MUFU.EX2 R187, R187 ;  /* 0x000000bb00bb7308 */ /* 0x000ea20000000800 */
[----:B-1----:R-:W-:-:S07]  /*60d0*/  FADD.FTZ R4, R16, R5 ;  /* 0x0000000510047221 */ /* 0x002fce0000010000 */
[----:B------:R-:W1:Y:S01]  /*60e0*/  MUFU.EX2 R184, R184 ;  /* 0x000000b800b87308 */ /* 0x000e620000000800 */
[C---:B0-----:R-:W-:Y:S01]  /*60f0*/  FADD.FTZ R21, R176.reuse, R21 ;  /* 0x00000015b0157221 */ /* 0x041fe20000010000 */
[----:B------:R-:W-:-:S06]  /*6100*/  F2FP.F16.F32.PACK_AB R172, R176, R15 ;  /* 0x0000000fb0ac723e */ /* 0x000fcc00000000ff */
[----:B------:R-:W0:Y:S01]  /*6110*/  MUFU.EX2 R14, R14 ;  /* 0x0000000e000e7308 */ /* 0x000e220000000800 */
[C---:B--2---:R-:W-:Y:S01]  /*6120*/  FADD.FTZ R5, R187.reuse, R4 ;  /* 0x00000004bb057221 */ /* 0x044fe20000010000 */
[----:B------:R-:W-:-:S06]  /*6130*/  F2FP.F16.F32.PACK_AB R173, R187, R16 ;  /* 0x00000010bbad723e */ /* 0x000fcc00000000ff */
[----:B------:R-:W2:Y:S01]  /*6140*/  MUFU.EX2 R175, R190 ;  /* 0x000000be00af7308 */ /* 0x000ea20000000800 */
[----:B-1----:R-:W-:-:S07]  /*6150*/  FADD.FTZ R4, R184, R21 ;  /* 0x00000015b8047221 */ /* 0x002fce0000010000 */
[----:B------:R-:W1:Y:S01]  /*6160*/  MUFU.EX2 R13, R13 ;  /* 0x0000000d000d7308 */ /* 0x000e620000000800 */
[----:B0-----:R-:W-:Y:S01]  /*6170*/  FADD.FTZ R16, R14, R5 ;  /* 0x000000050e107221 */ /* 0x001fe20000010000 */
[C---:B--2---:R-:W-:Y:S01]  /*6180*/  FADD.FTZ R4, R175.reuse, R4 ;  /* 0x00000004af047221 */ /* 0x044fe20000010000 */
[----:B------:R-:W-:Y:S02]  /*6190*/  F2FP.F16.F32.PACK_AB R174, R175, R184 ;  /* 0x000000b8afae723e */ /* 0x000fe400000000ff */
[C---:B-1----:R-:W-:Y:S01]  /*61a0*/  FADD.FTZ R5, R13.reuse, R16 ;  /* 0x000000100d057221 */ /* 0x042fe20000010000 */
[----:B------:R-:W-:Y:S01]  /*61b0*/  F2FP.F16.F32.PACK_AB R175, R13, R14 ;  /* 0x0000000e0daf723e */ /* 0x000fe200000000ff */
[----:B------:R-:W-:Y:S06]  /*61c0*/  @!P0 BRA `(.L_x_13709) ;  /* 0x0000000000048947 */ /* 0x000fec0003800000 */
[----:B------:R-:W-:Y:S01]  /*61d0*/  BPT.TRAP 0x1 ;  /* 0x000000040000795c */ /* 0x000fe20000300000 */
.L_x_13709:
[----:B------:R0:W1:Y:S01]  /*61e0*/  SYNCS.PHASECHK.TRANS64.TRYWAIT P1, [UR28+0x22850], R10 ;  /* 0x0228500aff0075a7 */ /* 0x000062000802015c */
[----:B------:R-:W-:Y:S05]  /*61f0*/  @!P0 BRA `(.L_x_13710) ;  /* 0x0000000000048947 */ /* 0x000fea0003800000 */
[----:B------:R-:W-:Y:S01]  /*6200*/  BPT.TRAP 0x1 ;  /* 0x000000040000795c */ /* 0x000fe20000300000 */
.L_x_13710:
[----:B-1----:R-:W-:Y:S05]  /*6210*/  @P1 BRA `(.L_x_13711) ;  /* 0x0000000000081947 */ /* 0x002fea0003800000 */
[----:B------:R-:W1:Y:S02]  /*6220*/  SYNCS.PHASECHK.TRANS64.TRYWAIT P1, [UR28+0x22850], R10 ;  /* 0x0228500aff0075a7 */ /* 0x000e64000802015c */
[----:B-1----:R-:W-:Y:S05]  /*6230*/  @!P1 BRA `(.L_x_13712) ;  /* 0x0000008c00a89947 */ /* 0x002fea0003800000 */
.L_x_13711:
        /* <DEDUP_REMOVED lines=39> */
.L_x_13713:
[----:B------:R-:W-:Y:S01]  /*64b0*/  UISETP.GT.AND UP0, UPT, UR27, UR26, UPT ;  /* 0x0000001a1b00728c */ /* 0x000fe2000bf04270 */
[----:B------:R-:W-:Y:S01]  /*64c0*/  IMAD.MOV.U32 R12, RZ, RZ, R9 ;  /* 0x000000ffff0c7224 */ /* 0x000fe200078e0009 */
[----:B------:R-:W-:Y:S01]  /*64d0*/  UIADD3 UR28, UR28, 0x22860, URZ ;  /* 0x000228601c1c7890 */ /* 0x000fe2000fffe03f */
[----:B-1----:R-:W-:Y:S01]  /*64e0*/  IMAD.MOV.U32 R11, RZ, RZ, R8 ;  /* 0x000000ffff0b7224 */ /* 0x002fe200078e0008 */
[----:B------:R-:W-:Y:S02]  /*64f0*/  UIADD3 UR27, UR27, -0x1, URZ ;  /* 0xffffffff1b1b7890 */ /* 0x000fe4000fffe03f */
[----:B------:R-:W-:Y:S01]  /*6500*/  PLOP3.LUT P1, PT, PT, PT, UP0, 0x80, 0x0 ;  /* 0x000000000000781c */ /* 0x000fe20003f2f008 */
[----:B------:R-:W-:-:S09]  /*6510*/  UPRMT UR28, UR25, 0x654, UR28 ;  /* 0x00000654191c7896 */ /* 0x000fd2000800001c */
[----:B------:R-:W-:Y:S03]  /*6520*/  SYNCS.ARRIVE.TRANS64.RED.A1T0 RZ, [UR28], RZ ;  /* 0x000000ffffff79a7 */ /* 0x000fe6000810041c */
[----:B------:R-:W-:Y:S05]  /*6530*/  @P1 BRA `(.L_x_13714) ;  /* 0xffffffd400741947 */ /* 0x000fea000383ffff */
.L_x_13703:
[----:B------:R-:W-:-:S06]  /*6540*/  UISETP.GE.AND UP0, UPT, UR27, UR41, UPT ;  /* 0x000000291b00728c */ /* 0x000fcc000bf06270 */
[----:B------:R-:W-:-:S13]  /*6550*/  PLOP3.LUT P1, PT, PT, PT, UP0, 0x80, 0x0 ;  /* 0x000000000000781c */ /* 0x000fda0003f2f008 */
[----:B------:R-:W-:Y:S05]  /*6560*/  @!P1 BRA `(.L_x_13715) ;  /* 0x0000002000b89947 */ /* 0x000fea0003800000 */
[----:B01----:R-:W-:Y:S01]  /*6570*/  MOV R10, R9 ;  /* 0x00000009000a7202 */ /* 0x003fe20000000f00 */
[----:B------:R-:W-:Y:S01]  /*6580*/  IMAD.MOV.U32 R21, RZ, RZ, R8 ;  /* 0x000000ffff157224 */ /* 0x000fe200078e0008 */
[----:B------:R-:W-:Y:S01]  /*6590*/  ULDC UR28, c[0x0][0x9d8] ;  /* 0x00027600001c7ab9 */ /* 0x000fe20000000800 */
[----:B------:R-:W-:-:S05]  /*65a0*/  ULDC UR7, c[0x0][0x988] ;  /* 0x0002620000077ab9 */ /* 0x000fca0000000800 */
.L_x_13726:
[----:B------:R-:W-:-:S04]  /*65b0*/  UIADD3 UR4, UR4, 0x1, URZ ;  /* 0x0000000104047890 */ /* 0x000fc8000fffe03f */
[----:B------:R-:W-:-:S04]  /*65c0*/  UISETP.NE.AND UP0, UPT, UR4, 0x2, UPT ;  /* 0x000000020400788c */ /* 0x000fc8000bf05270 */
[----:B------:R-:W-:Y:S02]  /*65d0*/  USEL UR10, URZ, 0x1, UP0 ;  /* 0x000000013f0a7887 */ /* 0x000fe40008000000 */
[----:B------:R-:W-:Y:S02]  /*65e0*/  USEL UR4, UR4, URZ, UP0 ;  /* 0x0000003f04047287 */ /* 0x000fe40008000000 */
[----:B------:R-:W-:Y:S01]  /*65f0*/  ULOP3.LUT UR5, UR5, UR10, URZ, 0x3c, !UPT ;  /* 0x0000000a05057292 */ /* 0x000fe2000f8e3c3f */
[----:B01----:R-:W-:Y:S11]  /*6600*/  @!P0 BRA `(.L_x_13716) ;  /* 0x0000000000048947 */ /* 0x003ff60003800000 */
[----:B------:R-:W-:Y:S01]  /*6610*/  BPT.TRAP 0x1 ;  /* 0x000000040000795c */ /* 0x000fe20000300000 */
.L_x_13716:
[----:B------:R-:W-:Y:S01]  /*6620*/  ULEA UR26, UR4, UR42, 0x3 ;  /* 0x0000002a041a7291 */ /* 0x000fe2000f8e183f */
[----:B------:R-:W-:-:S05]  /*6630*/  IMAD.U32 R6, RZ, RZ, UR5 ;  /* 0x00000005ff067e24 */ /* 0x000fca000f8e00ff */
[----:B------:R-:W-:-:S04]  /*6640*/  SHF.L.U32 R6, R6, 0x1f, RZ ;  /* 0x0000001f06067819 */ /* 0x000fc800000006ff */
[----:B------:R0:W1:Y:S01]  /*6650*/  SYNCS.PHASECHK.TRANS64.TRYWAIT P1, [UR26+0x22830], R6 ;  /* 0x02283006ff0075a7 */ /* 0x000062000802015a */
[----:B------:R-:W-:Y:S05]  /*6660*/  @!P0 BRA `(.L_x_13717) ;  /* 0x0000000000048947 */ /* 0x000fea0003800000 */
[----:B------:R-:W-:Y:S01]  /*6670*/  BPT.TRAP 0x1 ;  /* 0x000000040000795c */ /* 0x000fe20000300000 */
.L_x_13717:
[----:B-1----:R-:W-:Y:S05]  /*6680*/  @P1 BRA `(.L_x_13718) ;  /* 0x0000000000081947 */ /* 0x002fea0003800000 */
[----:B------:R-:W1:Y:S02]  /*6690*/  SYNCS.PHASECHK.TRANS64.TRYWAIT P1, [UR26+0x22830], R6 ;  /* 0x02283006ff0075a7 */ /* 0x000e64000802015a */
[----:B-1----:R-:W-:Y:S05]  /*66a0*/  @!P1 BRA `(.L_x_13719) ;  /* 0x0000008800a49947 */ /* 0x002fea0003800000 */
.L_x_13718:
[----:B------:R-:W-:Y:S01]  /*66b0*/  UIMAD UR10, UR4, 0x300, UR6 ;  /* 0x00000300040a78a4 */ /* 0x000fe2000f8e0206 */
[----:B------:R-:W-:Y:S01]  /*66c0*/  WARPGROUP.ARRIVE ;  /* 0x00000000000079c5 */ /* 0x000fe20000000000 */
[----:B------:R-:W-:Y:S01]  /*66d0*/  UMOV UR11, 0x40000040 ;  /* 0x40000040000b7882 */ /* 0x000fe20000000000 */
[----:B------:R-:W-:Y:S01]  /*66e0*/  UMOV UR15, 0x40000040 ;  /* 0x40000040000f7882 */ /* 0x000fe20000000000 */
[----:B------:R-:W-:Y:S02]  /*66f0*/  UIADD3 UR14, UR10, 0x2, URZ ;  /* 0x000000020a0e7890 */ /* 0x000fe4000fffe03f */
        /* <DEDUP_REMOVED lines=18> */
.L_x_13720:
[----:B------:R-:W-:Y:S01]  /*6820*/  FMUL.FTZ R22, R152, UR28 ;  /* 0x0000001c98167c20 */ /* 0x000fe20008410000 */
[----:B------:R-:W-:Y:S01]  /*6830*/  FMUL.FTZ R9, R153, UR28 ;  /* 0x0000001c99097c20 */ /* 0x000fe20008410000 */
[----:B------:R-:W-:Y:S01]  /*6840*/  FMUL.FTZ R152, R156, UR28 ;  /* 0x0000001c9c987c20 */ /* 0x000fe20008410000 */
[----:B------:R-:W-:Y:S01]  /*6850*/  FMUL.FTZ R23, R157, UR28 ;  /* 0x0000001c9d177c20 */ /* 0x000fe20008410000 */
[----:B-1----:R-:W-:Y:S01]  /*6860*/  FMUL.FTZ R7, R154, UR28 ;  /* 0x0000001c9a077c20 */ /* 0x002fe20008410000 */
        /* <DEDUP_REMOVED lines=51> */
[----:B------:R-:W-:-:S04]  /*6ba0*/  UIADD3 UR10, UR26, 0x22840, URZ ;  /* 0x000228401a0a7890 */ /* 0x000fc8000fffe03f */
[----:B------:R-:W-:Y:S02]  /*6bb0*/  UPRMT UR10, UR25, 0x654, UR10 ;  /* 0x00000654190a7896 */ /* 0x000fe4000800000a */
[----:B------:R-:W3:Y:S01]  /*6bc0*/  MUFU.TANH R201, R201 ;  /* 0x000000c900c97308 */ /* 0x000ee20000002400 */
[----:B----4-:R-:W-:-:S06]  /*6bd0*/  FMNMX.FTZ R155, R153, R8, !PT ;  /* 0x00000008999b7209 */ /* 0x010fcc0007810000 */
[----:B------:R-:W-:Y:S01]  /*6be0*/  SYNCS.ARRIVE.TRANS64.RED.A1T0 RZ, [UR10], RZ ;  /* 0x000000ffffff79a7 */ /* 0x000fe2000810040a */
[----:B------:R-:W4:Y:S01]  /*6bf0*/  MUFU.TANH R202, R202 ;  /* 0x000000ca00ca7308 */ /* 0x000f220000002400 */
[----:B-1----:R-:W-:-:S07]  /*6c00*/  FMNMX.FTZ R8, R200, R155, !PT ;  /* 0x0000009bc8087209 */ /* 0x002fce0007810000 */
[----:B------:R-:W1:Y:S01]  /*6c10*/  MUFU.TANH R169, R169 ;  /* 0x000000a900a97308 */ /* 0x000e620000002400 */
[----:B---3--:R-:W-:-:S07]  /*6c20*/  FMNMX.FTZ R155, R201, R8, !PT ;  /* 0x00000008c99b7209 */ /* 0x008fce0007810000 */
[----:B------:R-:W3:Y:S01]  /*6c30*/  MUFU.TANH R171, R171 ;  /* 0x000000ab00ab7308 */ /* 0x000ee20000002400 */
[----:B----4-:R-:W-:-:S07]  /*6c40*/  FMNMX.FTZ R8, R202, R155, !PT ;  /* 0x0000009bca087209 */ /* 0x010fce0007810000 */
        /* <DEDUP_REMOVED lines=17> */
[----:B----4-:R-:W-:Y:S01]  /*6d60*/  FMNMX.FTZ R8, R206, R155, !PT ;  /* 0x0000009bce087209 */ /* 0x010fe20007810000 */
[----:B------:R-:W-:-:S06]  /*6d70*/  FMUL.FTZ R155, R175, UR28 ;  /* 0x0000001caf9b7c20 */ /* 0x000fcc0008410000 */
        /* <DEDUP_REMOVED lines=9> */
[----:B---3--:R-:W-:Y:S01]  /*6e10*/  FMNMX.FTZ R159, R192, R157, !PT ;  /* 0x0000009dc09f7209 */ /* 0x008fe20007810000 */
[----:B------:R-:W-:-:S06]  /*6e20*/  FMUL.FTZ R157, R179, UR28 ;  /* 0x0000001cb39d7c20 */ /* 0x000fcc0008410000 */
[----:B------:R-:W3:Y:S01]  /*6e30*/  MUFU.TANH R11, R11 ;  /* 0x0000000b000b7308 */ /* 0x000ee20000002400 */
[----:B----4-:R-:W-:Y:S01]  /*6e40*/  FMNMX.FTZ R8, R188, R159, !PT ;  /* 0x0000009fbc087209 */ /* 0x010fe20007810000 */
[----:B------:R-:W-:-:S04]  /*6e50*/  FMUL.FTZ R159, R183, UR28 ;  /* 0x0000001cb79f7c20 */ /* 0x000fc80008410000 */
[----:B------:R-:W4:Y:S02]  /*6e60*/  SHFL.BFLY PT, R163, R8, 0x2, 0x1f ;  /* 0x0c401f0008a37f89 */ /* 0x000f2400000e0000 */
[----:B------:R-:W5:Y:S08]  /*6e70*/  MUFU.TANH R12, R12 ;  /* 0x0000000c000c7308 */ /* 0x000f700000002400 */
[----:B------:R-:W0:Y:S08]  /*6e80*/  MUFU.TANH R13, R13 ;  /* 0x0000000d000d7308 */ /* 0x000e300000002400 */
[----:B------:R-:W2:Y:S01]  /*6e90*/  MUFU.TANH R14, R14 ;  /* 0x0000000e000e7308 */ /* 0x000ea20000002400 */
[----:B----4-:R-:W-:Y:S01]  /*6ea0*/  FMNMX.FTZ R168, R8, R163, !PT ;  /* 0x000000a308a87209 */ /* 0x010fe20007810000 */
[----:B------:R-:W-:-:S06]  /*6eb0*/  FMUL.FTZ R163, R191, UR28 ;  /* 0x0000001cbfa37c20 */ /* 0x000fcc0008410000 */
[----:B------:R-:W4:Y:S01]  /*6ec0*/  MUFU.TANH R15, R15 ;  /* 0x0000000f000f7308 */ /* 0x000f220000002400 */
[----:B------:R-:W1:Y:S07]  /*6ed0*/  SHFL.BFLY PT, R173, R168, 0x1, 0x1f ;  /* 0x0c201f00a8ad7f89 */ /* 0x000e6e00000e0000 */
[----:B------:R-:W4:Y:S08]  /*6ee0*/  MUFU.TANH R16, R16 ;  /* 0x0000001000107308 */ /* 0x000f300000002400 */
[----:B------:R-:W4:Y:S08]  /*6ef0*/  MUFU.TANH R17, R17 ;  /* 0x0000001100117308 */ /* 0x000f300000002400 */
[----:B------:R-:W4:Y:S01]  /*6f00*/  MUFU.TANH R18, R18 ;  /* 0x0000001200127308 */ /* 0x000f220000002400 */
[----:B-1----:R-:W-:-:S02]  /*6f10*/  FMNMX.FTZ R8, R168, R173, !PT ;  /* 0x000000ada8087209 */ /* 0x002fc40007810000 */
[----:B------:R-:W-:-:S03]  /*6f20*/  FMNMX.FTZ R168, R7, R10, !PT ;  /* 0x0000000a07a87209 */ /* 0x000fc60007810000 */
[C---:B------:R-:W-:Y:S01]  /*6f30*/  FMUL.FTZ R186, R8.reuse, UR7 ;  /* 0x0000000708ba7c20 */ /* 0x040fe20008410000 */
[----:B---3--:R-:W-:Y:S01]  /*6f40*/  FMNMX.FTZ R173, R11, R168, !PT ;  /* 0x000000a80bad7209 */ /* 0x008fe20007810000 */
[----:B------:R-:W1:Y:S01]  /*6f50*/  MUFU.TANH R19, R19 ;  /* 0x0000001300137308 */ /* 0x000e620000002400 */
[----:B------:R-:W-:Y:S01]  /*6f60*/  FADD.FTZ R21, -R8, R21 ;  /* 0x0000001508157221 */ /* 0x000fe20000010100 */
        /* <DEDUP_REMOVED lines=9> */
[----:B--2---:R-:W-:Y:S01]  /*7000*/  FMNMX.FTZ R22, R14, R9, !PT ;  /* 0x000000090e167209 */ /* 0x004fe20007810000 */
[--C-:B------:R-:W-:Y:S01]  /*7010*/  FFMA.FTZ R180, R172, UR7, -R186.reuse ;  /* 0x00000007acb47c23 */ /* 0x100fe200080108ba */
[--C-:B------:R-:W-:Y:S01]  /*7020*/  FFMA.FTZ R170, R152, UR7, -R186.reuse ;  /* 0x0000000798aa7c23 */ /* 0x100fe200080108ba */
[--C-:B------:R-:W-:Y:S01]  /*7030*/  FFMA.FTZ R177, R153, UR7, -R186.reuse ;  /* 0x0000000799b17c23 */ /* 0x100fe200080108ba */
[----:B----4-:R-:W-:Y:S01]  /*7040*/  FMNMX.FTZ R9, R15, R22, !PT ;  /* 0x000000160f097209 */ /* 0x010fe20007810000 */
[----:B------:R-:W2:Y:S01]  /*7050*/  MUFU.TANH R155, R155 ;  /* 0x0000009b009b7308 */ /* 0x000ea20000002400 */
[--C-:B------:R-:W-:Y:S01]  /*7060*/  FFMA.FTZ R179, R181, UR7, -R186.reuse ;  /* 0x00000007b5b37c23 */ /* 0x100fe200080108ba */
[--C-:B------:R-:W-:Y:S01]  /*7070*/  FFMA.FTZ R172, R189, UR7, -R186.reuse ;  /* 0x00000007bdac7c23 */ /* 0x100fe200080108ba */
[----:B------:R-:W-:Y:S01]  /*7080*/  FMNMX.FTZ R22, R16, R9, !PT ;  /* 0x0000000910167209 */ /* 0x000fe20007810000 */
        /* <DEDUP_REMOVED lines=11> */
[----:B-1----:R-:W-:Y:S01]  /*7140*/  FMNMX.FTZ R9, R19, R22, !PT ;  /* 0x0000001613097209 */ /* 0x002fe20007810000 */
[----:B------:R-:W1:Y:S01]  /*7150*/  MUFU.TANH R157, R157 ;  /* 0x0000009d009d7308 */ /* 0x000e620000002400 */
[----:B------:R-:W-:Y:S01]  /*7160*/  FFMA.FTZ R189, R188, UR7, -R186 ;  /* 0x00000007bcbd7c23 */ /* 0x000fe200080108ba */
[----:B------:R-:W-:Y:S01]  /*7170*/  FMUL.FTZ R21, R21, UR7 ;  /* 0x0000000715157c20 */ /* 0x000fe20008410000 */
[----:B0-----:R-:W-:-:S04]  /*7180*/  FMNMX.FTZ R22, R20, R9, !PT ;  /* 0x0000000914167209 */ /* 0x001fc80007810000 */
[----:B--2---:R-:W-:Y:S01]  /*7190*/  FMNMX.FTZ R9, R155, R22, !PT ;  /* 0x000000169b097209 */ /* 0x004fe20007810000 */
[----:B------:R-:W0:Y:S03]  /*71a0*/  MUFU.TANH R158, R158 ;  /* 0x0000009e009e7308 */ /* 0x000e260000002400 */
[----:B---3--:R-:W-:-:S05]  /*71b0*/  FMNMX.FTZ R22, R156, R9, !PT ;  /* 0x000000099c167209 */ /* 0x008fca0007810000 */
        /* <DEDUP_REMOVED lines=18> */
[----:B------:R2:W-:Y:S01]  /*72e0*/  MUFU.EX2 R168, R175 ;  /* 0x000000af00a87308 */ /* 0x0005e20000000800 */
[----:B-1----:R-:W-:-:S07]  /*72f0*/  FMNMX.FTZ R22, R166, R9, !PT ;  /* 0x00000009a6167209 */ /* 0x002fce0007810000 */
[----:B------:R-:W1:Y:S01]  /*7300*/  MUFU.EX2 R21, R21 ;  /* 0x0000001500157308 */ /* 0x000e620000000800 */
[----:B0-----:R-:W-:Y:S01]  /*7310*/  FMNMX.FTZ R9, R167, R22, !PT ;  /* 0x00000016a7097209 */ /* 0x001fe20007810000 */
[--C-:B--2---:R-:W-:Y:S01]  /*7320*/  FFMA.FTZ R175, R200, UR7, -R186.reuse ;  /* 0x00000007c8af7c23 */ /* 0x104fe200080108ba */
[----:B------:R-:W-:-:S03]  /*7330*/  FFMA.FTZ R22, R204, UR7, -R186 ;  /* 0x00000007cc167c23 */ /* 0x000fc600080108ba */
[----:B------:R-:W0:Y:S02]  /*7340*/  SHFL.BFLY PT, R154, R9, 0x2, 0x1f ;  /* 0x0c401f00099a7f89 */ /* 0x000e2400000e0000 */
[----:B------:R-:W2:Y:S08]  /*7350*/  MUFU.EX2 R187, R187 ;  /* 0x000000bb00bb7308 */ /* 0x000eb00000000800 */
[----:B------:R-:W3:Y:S01]  /*7360*/  MUFU.EX2 R170, R170 ;  /* 0x000000aa00aa7308 */ /* 0x000ee20000000800 */
[-C--:B-1----:R-:W-:Y:S01]  /*7370*/  FMUL.FTZ R24, R24, R21.reuse ;  /* 0x0000001518187220 */ /* 0x082fe20000410000 */
        /* <DEDUP_REMOVED lines=12> */
[----:B0-----:R-:W-:Y:S01]  /*7440*/  FMNMX.FTZ R169, R9, R154, !PT ;  /* 0x0000009a09a97209 */ /* 0x001fe20007810000 */
[--C-:B------:R-:W-:Y:S01]  /*7450*/  FFMA.FTZ R154, R185, UR7, -R186.reuse ;  /* 0x00000007b99a7c23 */ /* 0x100fe200080108ba */
[----:B------:R-:W-:Y:S01]  /*7460*/  FFMA.FTZ R185, R193, UR7, -R186 ;  /* 0x00000007c1b97c23 */ /* 0x000fe200080108ba */
[----:B------:R-:W0:Y:S01]  /*7470*/  MUFU.EX2 R176, R176 ;  /* 0x000000b000b07308 */ /* 0x000e220000000800 */
[-C--:B------:R-:W-:Y:S01]  /*7480*/  FMUL.FTZ R48, R48, R21.reuse ;  /* 0x0000001530307220 */ /* 0x080fe20000410000 */
[----:B------:R-:W4:Y:S01]  /*7490*/  SHFL.BFLY PT, R174, R169, 0x1, 0x1f ;  /* 0x0c201f00a9ae7f89 */ /* 0x000f2200000e0000 */
        /* <DEDUP_REMOVED lines=23> */
[----:B----4-:R-:W-:Y:S01]  /*7610*/  FMNMX.FTZ R9, R169, R174, !PT ;  /* 0x000000aea9097209 */ /* 0x010fe20007810000 */
        /* <DEDUP_REMOVED lines=19> */
[----:B------:R-:W-:Y:S01]  /*7750*/  FFMA.FTZ R156, R21, R4, R168 ;  /* 0x00000004159c7223 */ /* 0x000fe200000100a8 */
[--C-:B------:R-:W-:Y:S01]  /*7760*/  FFMA.FTZ R13, R18, UR7, -R186.reuse ;  /* 0x00000007120d7c23 */ /* 0x100fe200080108ba */
[----:B------:R-:W-:Y:S01]  /*7770*/  FFMA.FTZ R18, R19, UR7, -R186 ;  /* 0x0000000713127c23 */ /* 0x000fe200080108ba */
[----:B------:R-:W4:Y:S01]  /*7780*/  MUFU.EX2 R169, R169 ;  /* 0x000000a900a97308 */ /* 0x000f220000000800 */
[----:B--2---:R-:W-:Y:S01]  /*7790*/  FADD.FTZ R19, R187, R156 ;  /* 0x0000009cbb137221 */ /* 0x004fe20000010000 */
[--C-:B------:R-:W-:Y:S01]  /*77a0*/  FFMA.FTZ R4, R158, UR7, -R186.reuse ;  /* 0x000000079e047c23 */ /* 0x100fe200080108ba */
[--C-:B------:R-:W-:Y:S01]  /*77b0*/  FFMA.FTZ R15, R20, UR7, -R186.reuse ;  /* 0x00000007140f7c23 */ /* 0x100fe200080108ba */
[--C-:B------:R-:W-:Y:S01]  /*77c0*/  FFMA.FTZ R20, R155, UR7, -R186.reuse ;  /* 0x000000079b147c23 */ /* 0x100fe200080108ba */
[----:B---3--:R-:W-:Y:S01]  /*77d0*/  FADD.FTZ R158, R170, R19 ;  /* 0x00000013aa9e7221 */ /* 0x008fe20000010000 */
[--C-:B------:R-:W-:Y:S01]  /*77e0*/  FFMA.FTZ R190, R157, UR7, -R186.reuse ;  /* 0x000000079dbe7c23 */ /* 0x100fe200080108ba */
[----:B------:R-:W-:Y:S01]  /*77f0*/  FFMA.FTZ R159, R159, UR7, -R186 ;  /* 0x000000079f9f7c23 */ /* 0x000fe200080108ba */
[----:B------:R-:W2:Y:S01]  /*7800*/  MUFU.EX2 R188, R188 ;  /* 0x000000bc00bc7308 */ /* 0x000ea20000000800 */
[----:B-1----:R-:W-:Y:S01]  /*7810*/  FADD.FTZ R19, R191, R158 ;  /* 0x0000009ebf137221 */ /* 0x002fe20000010000 */
[--C-:B------:R-:W-:Y:S01]  /*7820*/  FFMA.FTZ R155, R162, UR7, -R186.reuse ;  /* 0x00000007a29b7c23 */ /* 0x100fe200080108ba */
[--C-:B------:R-:W-:Y:S01]  /*7830*/  FFMA.FTZ R163, R163, UR7, -R186.reuse ;  /* 0x00000007a3a37c23 */ /* 0x100fe200080108ba */
[----:B------:R-:W-:Y:S01]  /*7840*/  FFMA.FTZ R193, R166, UR7, -R186 ;  /* 0x00000007a6c17c23 */ /* 0x000fe200080108ba */
[----:B0-----:R-:W-:Y:S01]  /*7850*/  FADD.FTZ R158, R176, R19 ;  /* 0x00000013b09e7221 */ /* 0x001fe20000010000 */
[----:B-----5:R-:W-:Y:S01]  /*7860*/  F2FP.F16.F32.PACK_AB R166, R184, R175 ;  /* 0x000000afb8a6723e */ /* 0x020fe200000000ff */
[----:B------:R-:W-:Y:S01]  /*7870*/  FMUL.FTZ R100, R100, R21 ;  /* 0x0000001564647220 */ /* 0x000fe20000410000 */
[----:B------:R-:W0:Y:S01]  /*7880*/  MUFU.EX2 R171, R171 ;  /* 0x000000ab00ab7308 */ /* 0x000e220000000800 */
[----:B----4-:R-:W-:Y:S01]  /*7890*/  FFMA.FTZ R5, R10, R5, R169 ;  /* 0x000000050a057223 */ /* 0x010fe200000100a9 */
[----:B------:R-:W-:Y:S01]  /*78a0*/  FADD.FTZ R158, R177, R158 ;  /* 0x0000009eb19e7221 */ /* 0x000fe20000010000 */
[----:B------:R-:W-:Y:S01]  /*78b0*/  F2FP.F16.F32.PACK_AB R168, R187, R168 ;  /* 0x000000a8bba8723e */ /* 0x000fe200000000ff */
[----:B------:R-:W-:Y:S01]  /*78c0*/  FMUL.FTZ R101, R101, R21 ;  /* 0x0000001565657220 */ /* 0x000fe20000410000 */
[----:B------:R-:W-:Y:S01]  /*78d0*/  F2FP.F16.F32.PACK_AB R170, R191, R170 ;  /* 0x000000aabfaa723e */ /* 0x000fe200000000ff */
[----:B------:R-:W-:Y:S01]  /*78e0*/  FADD.FTZ R157, R175, R158 ;  /* 0x0000009eaf9d7221 */ /* 0x000fe20000010000 */
[----:B------:R-:W-:Y:S01]  /*78f0*/  FFMA.FTZ R158, R165, UR7, -R186 ;  /* 0x00000007a59e7c23 */ /* 0x000fe200080108ba */
        /* <DEDUP_REMOVED lines=17> */
[----:B-1----:R-:W-:Y:S01]  /*7a10*/  FADD.FTZ R156, R12, R5 ;  /* 0x000000050c9c7221 */ /* 0x002fe20000010000 */
[----:B------:R-:W-:Y:S01]  /*7a20*/  FFMA.FTZ R5, R160, UR7, -R186 ;  /* 0x00000007a0057c23 */ /* 0x000fe200080108ba */
[----:B------:R-:W-:Y:S01]  /*7a30*/  F2FP.F16.F32.PACK_AB R171, R12, R171 ;  /* 0x000000ab0cab723e */ /* 0x000fe200000000ff */
        /* <DEDUP_REMOVED lines=15> */
[--C-:B------:R-:W-:Y:S01]  /*7b30*/  FFMA.FTZ R19, R164, UR7, -R186.reuse ;  /* 0x00000007a4137c23 */ /* 0x100fe200080108ba */
[----:B------:R-:W-:Y:S01]  /*7b40*/  F2FP.F16.F32.PACK_AB R164, R177, R176 ;  /* 0x000000b0b1a4723e */ /* 0x000fe200000000ff */
[-C--:B------:R-:W-:Y:S01]  /*7b50*/  FMUL.FTZ R145, R145, R21.reuse ;  /* 0x0000001591917220 */ /* 0x080fe20000410000 */
[-C--:B------:R-:W-:Y:S01]  /*7b60*/  FMUL.FTZ R148, R148, R21.reuse ;  /* 0x0000001594947220 */ /* 0x080fe20000410000 */
[----:B------:R-:W-:Y:S01]  /*7b70*/  FMUL.FTZ R149, R149, R21 ;  /* 0x0000001595957220 */ /* 0x000fe20000410000 */
        /* <DEDUP_REMOVED lines=41> */
[----:B-1----:R-:W-:Y:S01]  /*7e10*/  FFMA.FTZ R192, R161, UR7, -R186 ;  /* 0x00000007a1c07c23 */ /* 0x002fe200080108ba */
[----:B------:R-:W-:Y:S01]  /*7e20*/  FADD.FTZ R161, R11, R156 ;  /* 0x0000009c0ba17221 */ /* 0x000fe20000010000 */
[----:B------:R-:W-:Y:S01]  /*7e30*/  FADD.FTZ R156, R184, R157 ;  /* 0x0000009db89c7221 */ /* 0x000fe20000010000 */
[----:B------:R-:W-:Y:S01]  /*7e40*/  FFMA.FTZ R186, R167, UR7, -R186 ;  /* 0x00000007a7ba7c23 */ /* 0x000fe200080108ba */
[C---:B--2---:R-:W-:Y:S01]  /*7e50*/  F2FP.F16.F32.PACK_AB R167, R16.reuse, R11 ;  /* 0x0000000b10a7723e */ /* 0x044fe200000000ff */
[----:B------:R-:W-:Y:S01]  /*7e60*/  FADD.FTZ R160, R16, R161 ;  /* 0x000000a110a07221 */ /* 0x000fe20000010000 */
[----:B------:R-:W-:Y:S01]  /*7e70*/  FADD.FTZ R157, R173, R156 ;  /* 0x0000009cad9d7221 */ /* 0x000fe20000010000 */
[----:B------:R-:W1:Y:S01]  /*7e80*/  MUFU.EX2 R180, R180 ;  /* 0x000000b400b47308 */ /* 0x000e620000000800 */
[-C--:B------:R-:W-:Y:S01]  /*7e90*/  FMUL.FTZ R95, R95, R10.reuse ;  /* 0x0000000a5f5f7220 */ /* 0x080fe20000410000 */
[----:B0-----:R-:W-:Y:S01]  /*7ea0*/  FADD.FTZ R161, R13, R160 ;  /* 0x000000a00da17221 */ /* 0x001fe20000010000 */
[----:B---3--:R-:W-:Y:S01]  /*7eb0*/  FADD.FTZ R156, R178, R157 ;  /* 0x0000009db29c7221 */ /* 0x008fe20000010000 */
[-C--:B------:R-:W-:Y:S01]  /*7ec0*/  FMUL.FTZ R98, R98, R10.reuse ;  /* 0x0000000a62627220 */ /* 0x080fe20000410000 */
[-C--:B------:R-:W-:Y:S01]  /*7ed0*/  FMUL.FTZ R99, R99, R10.reuse ;  /* 0x0000000a63637220 */ /* 0x080fe20000410000 */
[----:B----4-:R-:W-:Y:S01]  /*7ee0*/  FADD.FTZ R160, R18, R161 ;  /* 0x000000a112a07221 */ /* 0x010fe20000010000 */
[----:B-----5:R-:W-:Y:S01]  /*7ef0*/  FADD.FTZ R157, R153, R156 ;  /* 0x0000009c999d7221 */ /* 0x020fe20000010000 */
[----:B------:R-:W0:Y:S01]  /*7f00*/  MUFU.EX2 R20, R20 ;  /* 0x0000001400147308 */ /* 0x000e220000000800 */
[-C--:B------:R-:W-:Y:S01]  /*7f10*/  FMUL.FTZ R102, R102, R10.reuse ;  /* 0x0000000a66667220 */ /* 0x080fe20000410000 */
[----:B------:R-:W-:Y:S01]  /*7f20*/  FADD.FTZ R161, R15, R160 ;  /* 0x000000a00fa17221 */ /* 0x000fe20000010000 */
[-C--:B------:R-:W-:Y:S01]  /*7f30*/  FMUL.FTZ R103, R103, R10.reuse ;  /* 0x0000000a67677220 */ /* 0x080fe20000410000 */
[-C--:B------:R-:W-:Y:S01]  /*7f40*/  FMUL.FTZ R106, R106, R10.reuse ;  /* 0x0000000a6a6a7220 */ /* 0x080fe20000410000 */
[-C--:B------:R-:W-:Y:S01]  /*7f50*/  FMUL.FTZ R107, R107, R10.reuse ;  /* 0x0000000a6b6b7220 */ /* 0x080fe20000410000 */
[-C--:B------:R-:W-:Y:S01]  /*7f60*/  FMUL.FTZ R110, R110, R10.reuse ;  /* 0x0000000a6e6e7220 */ /* 0x080fe20000410000 */
[-C--:B------:R-:W-:Y:S01]  /*7f70*/  FMUL.FTZ R111, R111, R10.reuse ;  /* 0x0000000a6f6f7220 */ /* 0x080fe20000410000 */
[----:B------:R-:W2:Y:S01]  /*7f80*/  MUFU.EX2 R23, R23 ;  /* 0x0000001700177308 */ /* 0x000ea20000000800 */
        /* <DEDUP_REMOVED lines=25> */
[----:B------:R-:W-:Y:S01]  /*8120*/  F2FP.F16.F32.PACK_AB R160, R178, R173 ;  /* 0x000000adb2a0723e */ /* 0x000fe200000000ff */
[-C--:B------:R-:W-:Y:S01]  /*8130*/  FMUL.FTZ R146, R146, R10.reuse ;  /* 0x0000000a92927220 */ /* 0x080fe20000410000 */
[-C--:B------:R-:W-:Y:S01]  /*8140*/  FMUL.FTZ R147, R147, R10.reuse ;  /* 0x0000000a93937220 */ /* 0x080fe20000410000 */
[-C--:B------:R-:W-:Y:S01]  /*8150*/  FMUL.FTZ R150, R150, R10.reuse ;  /* 0x0000000a96967220 */ /* 0x080fe20000410000 */
[----:B------:R-:W-:-:S02]  /*8160*/  FMUL.FTZ R151, R151, R10 ;  /* 0x0000000a97977220 */ /* 0x000fc40000410000 */
[----:B------:R-:W1:Y:S01]  /*8170*/  MUFU.EX2 R22, R22 ;  /* 0x0000001600167308 */ /* 0x000e620000000800 */
[C---:B0-----:R-:W-:Y:S01]  /*8180*/  FADD.FTZ R157, R182.reuse, R157 ;  /* 0x0000009db69d7221 */ /* 0x041fe20000010000 */
[----:B------:R-:W-:-:S06]  /*8190*/  F2FP.F16.F32.PACK_AB R156, R182, R23 ;  /* 0x00000017b69c723e */ /* 0x000fcc00000000ff */
[----:B------:R-:W0:Y:S01]  /*81a0*/  MUFU.EX2 R4, R4 ;  /* 0x0000000400047308 */ /* 0x000e220000000800 */
[----:B--2---:R-:W-:-:S07]  /*81b0*/  FADD.FTZ R7, R190, R7 ;  /* 0x00000007be077221 */ /* 0x004fce0000010000 */
[----:B------:R-:W2:Y:S01]  /*81c0*/  MUFU.EX2 R179, R179 ;  /* 0x000000b300b37308 */ /* 0x000ea20000000800 */
[----:B-1----:R-:W-:Y:S01]  /*81d0*/  FADD.FTZ R14, R22, R157 ;  /* 0x0000009d160e7221 */ /* 0x002fe20000010000 */
        /* <DEDUP_REMOVED lines=20> */
[----:B------:R2:W3:Y:S01]  /*8320*/  MUFU.EX2 R12, R163 ;  /* 0x000000a3000c7308 */ /* 0x0004e20000000800 */
[----:B-1----:R-:W-:-:S07]  /*8330*/  FADD.FTZ R7, R155, R16 ;  /* 0x000000109b077221 */ /* 0x002fce0000010000 */
[----:B------:R-:W1:Y:S01]  /*8340*/  MUFU.EX2 R172, R172 ;  /* 0x000000ac00ac7308 */ /* 0x000e620000000800 */
[C---:B0-----:R-:W-:Y:S01]  /*8350*/  FADD.FTZ R11, R183.reuse, R18 ;  /* 0x00000012b70b7221 */ /* 0x041fe20000010000 */
[----:B--2---:R-:W-:Y:S02]  /*8360*/  F2FP.F16.F32.PACK_AB R163, R20, R15 ;  /* 0x0000000f14a3723e */ /* 0x004fe400000000ff */
[----:B------:R-:W-:-:S04]  /*8370*/  F2FP.F16.F32.PACK_AB R154, R183, R154 ;  /* 0x0000009ab79a723e */ /* 0x000fc800000000ff */
[----:B------:R-:W0:Y:S01]  /*8380*/  MUFU.EX2 R19, R19 ;  /* 0x0000001300137308 */ /* 0x000e220000000800 */
[C---:B---3--:R-:W-:Y:S01]  /*8390*/  FADD.FTZ R4, R12.reuse, R7 ;  /* 0x000000070c047221 */ /* 0x048fe20000010000 */
[----:B------:R-:W-:-:S06]  /*83a0*/  F2FP.F16.F32.PACK_AB R155, R12, R155 ;  /* 0x0000009b0c9b723e */ /* 0x000fcc00000000ff */
[----:B------:R-:W2:Y:S01]  /*83b0*/  MUFU.EX2 R185, R185 ;  /* 0x000000b900b97308 */ /* 0x000ea20000000800 */
[----:B-1----:R-:W-:-:S07]  /*83c0*/  FADD.FTZ R16, R172, R11 ;  /* 0x0000000bac107221 */ /* 0x002fce0000010000 */
[----:B------:R1:W3:Y:S01]  /*83d0*/  MUFU.EX2 R14, R158 ;  /* 0x0000009e000e7308 */ /* 0x0002e20000000800 */
[----:B0-----:R-:W-:-:S07]  /*83e0*/  FADD.FTZ R5, R19, R4 ;  /* 0x0000000413057221 */ /* 0x001fce0000010000 */
[----:B------:R-:W0:Y:S01]  /*83f0*/  MUFU.EX2 R175, R193 ;  /* 0x000000c100af7308 */ /* 0x000e220000000800 */
[----:B--2---:R-:W-:Y:S01]  /*8400*/  FADD.FTZ R7, R185, R16 ;  /* 0x00000010b9077221 */ /* 0x004fe20000010000 */
[----:B-1----:R-:W-:Y:S02]  /*8410*/  F2FP.F16.F32.PACK_AB R158, R179, R22 ;  /* 0x00000016b39e723e */ /* 0x002fe400000000ff */
[----:B------:R-:W-:Y:S01]  /*8420*/  F2FP.F16.F32.PACK_AB R172, R185, R172 ;  /* 0x000000acb9ac723e */ /* 0x000fe200000000ff */
[----:B------:R-:W-:-:S03]  /*8430*/  FADD.FTZ R12, R174, R7 ;  /* 0x00000007ae0c7221 */ /* 0x000fc60000010000 */
[----:B------:R-:W1:Y:S01]  /*8440*/  MUFU.EX2 R189, R189 ;  /* 0x000000bd00bd7308 */ /* 0x000e620000000800 */
[C---:B---3--:R-:W-:Y:S01]  /*8450*/  FADD.FTZ R4, R14.reuse, R5 ;  /* 0x000000050e047221 */ /* 0x048fe20000010000 */
[----:B------:R-:W-:-:S06]  /*8460*/  F2FP.F16.F32.PACK_AB R173, R14, R19 ;  /* 0x000000130ead723e */ /* 0x000fcc00000000ff */
[----:B------:R-:W2:Y:S01]  /*8470*/  MUFU.EX2 R186, R186 ;  /* 0x000000ba00ba7308 */ /* 0x000ea20000000800 */
[----:B0-----:R-:W-:Y:S01]  /*8480*/  FADD.FTZ R5, R175, R4 ;  /* 0x00000004af057221 */ /* 0x001fe20000010000 */
[C---:B-1----:R-:W-:Y:S01]  /*8490*/  FADD.FTZ R4, R189.reuse, R12 ;  /* 0x0000000cbd047221 */ /* 0x042fe20000010000 */
[----:B------:R-:W-:Y:S02]  /*84a0*/  F2FP.F16.F32.PACK_AB R174, R189, R174 ;  /* 0x000000aebdae723e */ /* 0x000fe400000000ff */
[C---:B--2---:R-:W-:Y:S01]  /*84b0*/  FADD.FTZ R5, R186.reuse, R5 ;  /* 0x00000005ba057221 */ /* 0x044fe20000010000 */
[----:B------:R-:W-:Y:S01]  /*84c0*/  F2FP.F16.F32.PACK_AB R175, R186, R175 ;  /* 0x000000afbaaf723e */ /* 0x000fe200000000ff */
[----:B------:R-:W-:Y:S06]  /*84d0*/  @!P0 BRA `(.L_x_13721) ;  /* 0x0000000000048947 */ /* 0x000fec0003800000 */
[----:B------:R-:W-:Y:S01]  /*84e0*/  BPT.TRAP 0x1 ;  /* 0x000000040000795c */ /* 0x000fe20000300000 */
.L_x_13721:
[----:B------:R0:W1:Y:S01]  /*84f0*/  SYNCS.PHASECHK.TRANS64.TRYWAIT P1, [UR26+0x22850], R6 ;  /* 0x02285006ff0075a7 */ /* 0x000062000802015a */
[----:B------:R-:W-:Y:S05]  /*8500*/  @!P0 BRA `(.L_x_13722) ;  /* 0x0000000000048947 */ /* 0x000fea0003800000 */
[----:B------:R-:W-:Y:S01]  /*8510*/  BPT.TRAP 0x1 ;  /* 0x000000040000795c */ /* 0x000fe20000300000 */
.L_x_13722:
[----:B-1----:R-:W-:Y:S05]  /*8520*/  @P1 BRA `(.L_x_13723) ;  /* 0x0000000000081947 */ /* 0x002fea0003800000 */
[----:B------:R-:W1:Y:S02]  /*8530*/  SYNCS.PHASECHK.TRANS64.TRYWAIT P1, [UR26+0x22850], R6 ;  /* 0x02285006ff0075a7 */ /* 0x000e64000802015a */
[----:B-1----:R-:W-:Y:S05]  /*8540*/  @!P1 BRA `(.L_x_13724) ;  /* 0x0000006c00149947 */ /* 0x002fea0003800000 */
.L_x_13723:
        /* <DEDUP_REMOVED lines=39> */
.L_x_13725:
[----:B------:R-:W-:Y:S01]  /*87c0*/  UISETP.GT.AND UP0, UPT, UR27, UR41, UPT ;  /* 0x000000291b00728c */ /* 0x000fe2000bf04270 */
[----:B------:R-:W-:Y:S01]  /*87d0*/  MOV R10, R9 ;  /* 0x00000009000a7202 */ /* 0x000fe20000000f00 */
[----:B------:R-:W-:Y:S01]  /*87e0*/  UIADD3 UR26, UR26, 0x22860, URZ ;  /* 0x000228601a1a7890 */ /* 0x000fe2000fffe03f */
[----:B------:R-:W-:Y:S01]  /*87f0*/  IMAD.MOV.U32 R21, RZ, RZ, R8 ;  /* 0x000000ffff157224 */ /* 0x000fe200078e0008 */
[----:B------:R-:W-:Y:S02]  /*8800*/  UIADD3 UR27, UR27, -0x1, URZ ;  /* 0xffffffff1b1b7890 */ /* 0x000fe4000fffe03f */
[----:B------:R-:W-:Y:S01]  /*8810*/  PLOP3.LUT P1, PT, PT, PT, UP0, 0x80, 0x0 ;  /* 0x000000000000781c */ /* 0x000fe20003f2f008 */
[----:B------:R-:W-:-:S09]  /*8820*/  UPRMT UR26, UR25, 0x654, UR26 ;  /* 0x00000654191a7896 */ /* 0x000fd2000800001a */
[----:B------:R-:W-:Y:S03]  /*8830*/  SYNCS.ARRIVE.TRANS64.RED.A1T0 RZ, [UR26], RZ ;  /* 0x000000ffffff79a7 */ /* 0x000fe6000810041a */
[----:B------:R-:W-:Y:S05]  /*8840*/  @P1 BRA `(.L_x_13726) ;  /* 0xffffffdc00581947 */ /* 0x000fea000383ffff */
.L_x_13715:
[----:B------:R-:W2:Y:S01]  /*8850*/  SHFL.BFLY PT, R3, R4, 0x2, 0x1f ;  /* 0x0c401f0004037f89 */ /* 0x000ea200000e0000 */
[----:B------:R-:W-:-:S03]  /*8860*/  PLOP3.LUT P0, PT, PT, PT, PT, 0x8, 0x0 ;  /* 0x000000000000781c */ /* 0x000fc60003f0e170 */
[----:B01----:R-:W0:Y:S01]  /*8870*/  SHFL.BFLY PT, R6, R5, 0x2, 0x1f ;  /* 0x0c401f0005067f89 */ /* 0x003e2200000e0000 */
[----:B--2---:R-:W-:Y:S01]  /*8880*/  FADD.FTZ R3, R3, R4 ;  /* 0x0000000403037221 */ /* 0x004fe20000010000 */
[----:B------:R-:W-:Y:S02]  /*8890*/  IMAD.MOV.U32 R4, RZ, RZ, -0x800000 ;  /* 0xff800000ff047424 */ /* 0x000fe400078e00ff */
[----:B0-----:R-:W-:Y:S02]  /*88a0*/  FADD.FTZ R6, R6, R5 ;  /* 0x0000000506067221 */ /* 0x001fe40000010000 */
[----:B------:R-:W0:Y:S01]  /*88b0*/  SHFL.BFLY PT, R0, R3, 0x1, 0x1f ;  /* 0x0c201f0003007f89 */ /* 0x000e2200000e0000 */
[----:B------:R-:W-:-:S03]  /*88c0*/  IMAD.U32 R5, RZ, RZ, UR7 ;  /* 0x00000007ff057e24 */ /* 0x000fc6000f8e00ff */
[----:B------:R-:W1:Y:S01]  /*88d0*/  SHFL.BFLY PT, R7, R6, 0x1, 0x1f ;  /* 0x0c201f0006077f89 */ /* 0x000e6200000e0000 */
[----:B0-----:R-:W-:Y:S01]  /*88e0*/  FADD.FTZ R11, R3, R0 ;  /* 0x00000000030b7221 */ /* 0x001fe20000010000 */
[----:B------:R-:W-:Y:S02]  /*88f0*/  IADD3 R3, -R2, 0xb, RZ ;  /* 0x0000000b02037810 */ /* 0x000fe40007ffe1ff */
[----:B------:R-:W-:Y:S01]  /*8900*/  MOV R0, RZ ;  /* 0x000000ff00007202 */ /* 0x000fe20000000f00 */
[----:B-1----:R-:W-:Y:S02]  /*8910*/  FADD.FTZ R12, R6, R7 ;  /* 0x00000007060c7221 */ /* 0x002fe40000010000 */
[----:B------:R0:W-:Y:S08]  /*8920*/  BAR.ARV R3, 0x100 ;  /* 0x000400030000751d */ /* 0x0001f00000002000 */
[----:B------:R-:W-:Y:S06]  /*8930*/  BAR.ARV 0x8, 0x180 ;  /* 0x0206000000007b1d */ /* 0x000fec0000002000 */
[----:B------:R-:W-:Y:S01]  /*8940*/  FSETP.NE.FTZ.AND P1, PT, R11, RZ, PT ;  /* 0x000000ff0b00720b */ /* 0x000fe20003f35000 */
[----:B------:R-:W-:Y:S01]  /*8950*/  IMAD.MOV.U32 R7, RZ, RZ, RZ ;  /* 0x000000ffff077224 */ /* 0x000fe200078e00ff */
[----:B------:R-:W-:Y:S01]  /*8960*/  FSETP.NE.FTZ.AND P2, PT, R12, RZ, PT ;  /* 0x000000ff0c00720b */ /* 0x000fe20003f55000 */
[----:B0-----:R-:W-:-:S10]  /*8970*/  IMAD.MOV.U32 R3, RZ, RZ, -0x800000 ;  /* 0xff800000ff037424 */ /* 0x001fd400078e00ff */
[----:B------:R-:W0:Y:S01]  /*8980*/  @P1 MUFU.RCP R7, R11 ;  /* 0x0000000b00071308 */ /* 0x000e220000001000 */
[----:B------:R-:W-:-:S07]  /*8990*/  @P1 FMUL.FTZ R5, R5, 0.69314718246459960938 ;  /* 0x3f31721805051820 */ /* 0x000fce0000410000 */
[----:B------:R-:W1:Y:S08]  /*89a0*/  @P1 MUFU.LG2 R10, R11 ;  /* 0x0000000b000a1308 */ /* 0x000e700000000c00 */
[----:B------:R-:W2:Y:S01]  /*89b0*/  @P2 MUFU.LG2 R2, R12 ;  /* 0x0000000c00022308 */ /* 0x000ea20000000c00 */
[-C--:B0-----:R-:W-:Y:S01]  /*89c0*/  FMUL.FTZ R24, R24, R7.reuse ;  /* 0x0000000718187220 */ /* 0x081fe20000410000 */
[-C--:B------:R-:W-:Y:S01]  /*89d0*/  FMUL.FTZ R25, R25, R7.reuse ;  /* 0x0000000719197220 */ /* 0x080fe20000410000 */
[-C--:B------:R-:W-:Y:S01]  /*89e0*/  FMUL.FTZ R28, R28, R7.reuse ;  /* 0x000000071c1c7220 */ /* 0x080fe20000410000 */
[-C--:B------:R-:W-:Y:S01]  /*89f0*/  FMUL.FTZ R29, R29, R7.reuse ;  /* 0x000000071d1d7220 */ /* 0x080fe20000410000 */
[-C--:B------:R-:W-:Y:S01]  /*8a00*/  FMUL.FTZ R32, R32, R7.reuse ;  /* 0x0000000720207220 */ /* 0x080fe20000410000 */
[-C--:B------:R-:W-:Y:S01]  /*8a10*/  FMUL.FTZ R33, R33, R7.reuse ;  /* 0x0000000721217220 */ /* 0x080fe20000410000 */
[-C--:B------:R-:W-:Y:S01]  /*8a20*/  FMUL.FTZ R36, R36, R7.reuse ;  /* 0x0000000724247220 */ /* 0x080fe20000410000 */
        /* <DEDUP_REMOVED lines=59> */
[----:B-1----:R-:W-:Y:S01]  /*8de0*/  @P1 FMUL.FTZ R10, R10, 0.69314718246459960938 ;  /* 0x3f3172180a0a1820 */ /* 0x002fe20000410000 */
[----:B--2---:R-:W-:Y:S01]  /*8df0*/  @P2 FMUL.FTZ R2, R2, 0.69314718246459960938 ;  /* 0x3f31721802022820 */ /* 0x004fe20000410000 */
[-C--:B0-----:R-:W-:Y:S01]  /*8e00*/  FMUL.FTZ R26, R26, R0.reuse ;  /* 0x000000001a1a7220 */ /* 0x081fe20000410000 */
        /* <DEDUP_REMOVED lines=66> */
.L_x_13690:
[----:B------:R-:W-:Y:S05]  /*9230*/  @P0 BRA `(.L_x_13727) ;  /* 0x00000020004c0947 */ /* 0x000fea0003800000 */
[----:B------:R-:W0:Y:S01]  /*9240*/  S2R R0, SR_TID.X ;  /* 0x0000000000007919 */ /* 0x000e220000002100 */
        /* <DEDUP_REMOVED lines=16> */
[----:B0-----:R-:W-:Y:S01]  /*9350*/  VIADD R5, R0, 0xffffff80 ;  /* 0xffffff8000057836 */ /* 0x001fe20000000000 */
[----:B---3--:R-:W-:-:S06]  /*9360*/  USHF.R.S32.HI UR10, URZ, 0x1f, UR12 ;  /* 0x0000001f3f0a7899 */ /* 0x008fcc000801140c */
[----:B------:R-:W1:Y:S01]  /*9370*/  LDC R23, c[0x0][0xc50] ;  /* 0x00031400ff177b82 */ /* 0x000e620000000800 */
[----:B------:R-:W-:-:S04]  /*9380*/  SHF.R.S32.HI R2, RZ, 0x1f, R5 ;  /* 0x0000001fff027819 */ /* 0x000fc80000011405 */
[----:B------:R-:W-:-:S03]  /*9390*/  LEA.HI R6, R2, R5, RZ, 0x7 ;  /* 0x0000000502067211 */ /* 0x000fc600078f38ff */
[----:B------:R-:W0:Y:S01]  /*93a0*/  @P0 LDC R14, c[0x0][0xbec] ;  /* 0x0002fb00ff0e0b82 */ /* 0x000e220000000800 */
[----:B------:R-:W-:Y:S02]  /*93b0*/  LEA.HI R13, R2, R5, RZ, 0x2 ;  /* 0x00000005020d7211 */ /* 0x000fe400078f10ff */
[C---:B------:R-:W-:Y:S02]  /*93c0*/  LOP3.LUT R0, R6.reuse, 0xffffff80, RZ, 0xc0, !PT ;  /* 0xffffff8006007812 */ /* 0x040fe400078ec0ff */
[----:B------:R-:W-:Y:S02]  /*93d0*/  SHF.R.S32.HI R7, RZ, 0x7, R6 ;  /* 0x00000007ff077819 */ /* 0x000fe40000011406 */
[----:B------:R-:W-:Y:S01]  /*93e0*/  IADD3 R0, R5, -R0, RZ ;  /* 0x8000000005007210 */ /* 0x000fe20007ffe0ff */
[----:B------:R-:W3:Y:S01]  /*93f0*/  LDC.64 R20, c[0x0][0xb40] ;  /* 0x0002d000ff147b82 */ /* 0x000ee20000000a00 */
[----:B------:R-:W-:Y:S02]  /*9400*/  LEA.HI R2, R6, R7, RZ, 0x1 ;  /* 0x0000000706027211 */ /* 0x000fe400078f08ff */
[----:B------:R-:W-:-:S02]  /*9410*/  SHF.R.S32.HI R9, RZ, 0x1f, R0 ;  /* 0x0000001fff097819 */ /* 0x000fc40000011400 */
[----:B------:R-:W-:Y:S02]  /*9420*/  LOP3.LUT R6, R13, 0xfffffffc, RZ, 0xc0, !PT ;  /* 0xfffffffc0d067812 */ /* 0x000fe400078ec0ff */
[CC--:B------:R-:W-:Y:S01]  /*9430*/  LEA.HI R10, R9.reuse, R0.reuse, RZ, 0x2 ;  /* 0x00000000090a7211 */ /* 0x0c0fe200078f10ff */
[----:B------:R-:W5:Y:S01]  /*9440*/  @P0 LDC R152, c[0x0][0xbec] ;  /* 0x0002fb00ff980b82 */ /* 0x000f620000000800 */
[----:B------:R-:W-:Y:S01]  /*9450*/  LEA.HI R9, R9, R0, RZ, 0x5 ;  /* 0x0000000009097211 */ /* 0x000fe200078f28ff */
[----:B------:R-:W-:Y:S01]  /*9460*/  IMAD.IADD R13, R5, 0x1, -R6 ;  /* 0x00000001050d7824 */ /* 0x000fe200078e0a06 */
[--C-:B------:R-:W-:Y:S02]  /*9470*/  SHF.R.S32.HI R11, RZ, 0x2, R10.reuse ;  /* 0x00000002ff0b7819 */ /* 0x100fe4000001140a */
[----:B------:R-:W-:Y:S02]  /*9480*/  SHF.R.S32.HI R12, RZ, 0x1f, R10 ;  /* 0x0000001fff0c7819 */ /* 0x000fe4000001140a */
[----:B------:R-:W-:Y:S01]  /*9490*/  LEA.HI R6, R13, R13, RZ, 0x1 ;  /* 0x0000000d0d067211 */ /* 0x000fe200078f08ff */
[----:B------:R-:W5:Y:S01]  /*94a0*/  @P0 LDC R17, c[0x0][0xbf0] ;  /* 0x0002fc00ff110b82 */ /* 0x000f620000000800 */
[----:B------:R-:W-:-:S02]  /*94b0*/  LEA.HI R12, R12, R11, RZ, 0x3 ;  /* 0x0000000b0c0c7211 */ /* 0x000fc400078f18ff */
[----:B------:R-:W-:Y:S02]  /*94c0*/  LOP3.LUT R2, R2, 0x3fffffe, RZ, 0xc0, !PT ;  /* 0x03fffffe02027812 */ /* 0x000fe400078ec0ff */
[----:B------:R-:W-:-:S03]  /*94d0*/  LOP3.LUT R12, R12, 0xfffffff8, RZ, 0xc0, !PT ;  /* 0xfffffff80c0c7812 */ /* 0x000fc600078ec0ff */
[----:B------:R-:W-:Y:S01]  /*94e0*/  IMAD.IADD R2, R7, 0x1, -R2 ;  /* 0x0000000107027824 */ /* 0x000fe200078e0a02 */
[----:B------:R-:W-:Y:S01]  /*94f0*/  IADD3 R5, R11, -R12, RZ ;  /* 0x8000000c0b057210 */ /* 0x000fe20007ffe0ff */
[----:B------:R-:W5:Y:S01]  /*9500*/  @P0 LDC R153, c[0x0][0xbf0] ;  /* 0x0002fc00ff990b82 */ /* 0x000f620000000800 */
[----:B------:R-:W-:Y:S01]  /*9510*/  LOP3.LUT R12, R6, 0x1ffffffe, RZ, 0xc0, !PT ;  /* 0x1ffffffe060c7812 */ /* 0x000fe200078ec0ff */
[----:B------:R-:W-:Y:S01]  /*9520*/  IMAD.U32 R7, RZ, RZ, UR5 ;  /* 0x00000005ff077e24 */ /* 0x000fe2000f8e00ff */
[----:B------:R-:W-:Y:S01]  /*9530*/  SHF.R.S32.HI R6, RZ, 0x5, R9 ;  /* 0x00000005ff067819 */ /* 0x000fe20000011409 */
[----:B------:R-:W-:Y:S01]  /*9540*/  IMAD.U32 R7, RZ, RZ, UR6 ;  /* 0x00000006ff077e24 */ /* 0x000fe2000f8e00ff */
[----:B------:R-:W-:Y:S01]  /*9550*/  UIMAD UR6, UR38, UR9, UR7 ;  /* 0x00000009260672a4 */ /* 0x000fe2000f8e0207 */
[----:B------:R-:W-:Y:S02]  /*9560*/  IMAD.IADD R16, R13, 0x1, -R12 ;  /* 0x000000010d107824 */ /* 0x000fe400078e0a0c */
[----:B------:R-:W-:Y:S01]  /*9570*/  IMAD R5, R6, 0x10, R5 ;  /* 0x0000001006057824 */ /* 0x000fe200078e0205 */
[----:B------:R-:W-:Y:S01]  /*9580*/  MOV R6, UR4 ;  /* 0x0000000400067c02 */ /* 0x000fe20008000f00 */
[----:B------:R-:W-:Y:S01]  /*9590*/  UIMAD.WIDE.U32 UR4, UR38, UR8, URZ ;  /* 0x00000008260472a5 */ /* 0x000fe2000f8e003f */
[----:B----4-:R-:W-:-:S02]  /*95a0*/  IMAD R12, R18, UR10, RZ ;  /* 0x0000000a120c7c24 */ /* 0x010fc4000f8e02ff */
[----:B------:R-:W-:Y:S01]  /*95b0*/  LEA R9, R2, R5, 0x6 ;  /* 0x0000000502097211 */ /* 0x000fe200078e30ff */
[----:B------:R-:W-:Y:S01]  /*95c0*/  UIADD3 UR6, UR5, UR6, URZ ;  /* 0x0000000605067290 */ /* 0x000fe2000fffe03f */
[----:B------:R-:W-:Y:S01]  /*95d0*/  IMAD R15, R19, UR12, R12 ;  /* 0x0000000c130f7c24 */ /* 0x000fe2000f8e020c */
[----:B------:R-:W-:Y:S01]  /*95e0*/  MOV R12, UR4 ;  /* 0x00000004000c7c02 */ /* 0x000fe20008000f00 */
[----:B------:R-:W-:Y:S01]  /*95f0*/  IMAD.WIDE.U32 R6, R18, UR12, R6 ;  /* 0x0000000c12067c25 */ /* 0x000fe2000f8e0006 */
[----:B------:R-:W-:-:S03]  /*9600*/  ULDC.64 UR8, c[0x0][0xb28] ;  /* 0x0002ca0000087ab9 */ /* 0x000fc60000000a00 */
[----:B------:R-:W-:Y:S01]  /*9610*/  IMAD R2, R16, 0x8, R9 ;  /* 0x0000000810027824 */ /* 0x000fe200078e0209 */
[----:B------:R-:W-:Y:S01]  /*9620*/  IADD3 R16, RZ, -UR38, RZ ;  /* 0x80000026ff107c10 */ /* 0x000fe2000fffe0ff */
[----:B------:R-:W-:Y:S01]  /*9630*/  IMAD.U32 R13, RZ, RZ, UR5 ;  /* 0x00000005ff0d7e24 */ /* 0x000fe2000f8e00ff */
[----:B------:R-:W-:Y:S01]  /*9640*/  ULDC.64 UR4, c[0x0][0xbe0] ;  /* 0x0002f80000047ab9 */ /* 0x000fe20000000a00 */
[----:B--2---:R-:W-:Y:S02]  /*9650*/  IMAD R5, R22, 0x80, R2 ;  /* 0x0000008016057824 */ /* 0x004fe400078e0202 */
[----:B-1----:R-:W-:Y:S02]  /*9660*/  IMAD R23, R23, R16, UR11 ;  /* 0x0000000b17177e24 */ /* 0x002fe4000f8e0210 */
[----:B0-----:R-:W-:-:S03]  /*9670*/  @P0 IMAD.HI.U32 R2, R5, R14, RZ ;  /* 0x0000000e05020227 */ /* 0x001fc600078e00ff */
[----:B------:R-:W-:Y:S01]  /*9680*/  SHF.R.S32.HI R16, RZ, 0x1f, R23 ;  /* 0x0000001fff107819 */ /* 0x000fe20000011417 */
[----:B------:R-:W-:Y:S01]  /*9690*/  IMAD.U32 R13, RZ, RZ, UR6 ;  /* 0x00000006ff0d7e24 */ /* 0x000fe2000f8e00ff */
[----:B------:R-:W-:Y:S01]  /*96a0*/  ULDC.64 UR6, c[0x0][0xb48] ;  /* 0x0002d20000067ab9 */ /* 0x000fe20000000a00 */
[----:B------:R-:W-:Y:S01]  /*96b0*/  IMAD.IADD R7, R7, 0x1, R15 ;  /* 0x0000000107077824 */ /* 0x000fe200078e020f */
[----:B------:R-:W-:Y:S01]  /*96c0*/  MOV R15, R5 ;  /* 0x00000005000f7202 */ /* 0x000fe20000000f00 */
[----:B---3--:R-:W-:Y:S02]  /*96d0*/  IMAD R14, R20, UR10, RZ ;  /* 0x0000000a140e7c24 */ /* 0x008fe4000f8e02ff */
[----:B-----5:R-:W-:-:S04]  /*96e0*/  @P0 IMAD.HI.U32 R152, R5, R152, RZ ;  /* 0x0000009805980227 */ /* 0x020fc800078e00ff */
[----:B------:R-:W-:Y:S01]  /*96f0*/  IMAD.MOV.U32 R11, RZ, RZ, R5 ;  /* 0x000000ffff0b7224 */ /* 0x000fe200078e0005 */
[----:B------:R-:W-:Y:S01]  /*9700*/  @P0 SHF.R.U32.HI R11, RZ, R17, R2 ;  /* 0x00000011ff0b0219 */ /* 0x000fe20000011602 */
        /* <DEDUP_REMOVED lines=72> */
[----:B------:R-:W-:Y:S01]  /*9b90*/  VIADD R19, R0, 0x28 ;  /* 0x0000002800137836 */ /* 0x000fe20000000000 */
        /* <DEDUP_REMOVED lines=16> */
[C---:B------:R-:W-:Y:S02]  /*9ca0*/  IADD3 R4, R0.reuse, 0x38, RZ ;  /* 0x0000003800047810 */ /* 0x040fe40007ffe0ff */
[----:B------:R-:W-:Y:S01]  /*9cb0*/  IADD3 R22, R0, 0x50, RZ ;  /* 0x0000005000167810 */ /* 0x000fe20007ffe0ff */
        /* <DEDUP_REMOVED lines=66> */
[----:B------:R-:W-:-:S02]  /*a0e0*/  @!P2 LOP3.LUT R3, R3, 0xfffffffe, RZ, 0xc0, !PT ;  /* 0xfffffffe0303a812 */ /* 0x000fc400078ec0ff */
[----:B------:R-:W-:Y:S01]  /*a0f0*/  @!P3 LEA.HI R22, R22, R22, RZ, 0x1 ;  /* 0x000000161616b211 */ /* 0x000fe200078f08ff */
[----:B------:R1:W-:Y:S01]  /*a100*/  @!P0 ST.E.64 desc[UR36][R12.64], R72 ;  /* 0x000000480c008985 */ /* 0x0003e2000c101b24 */
[----:B--2---:R-:W-:Y:S01]  /*a110*/  @!P6 LOP3.LUT R15, R4, 0xfffffffe, RZ, 0xc0, !PT ;  /* 0xfffffffe040fe812 */ /* 0x004fe200078ec0ff */
        /* <DEDUP_REMOVED lines=9> */
[C---:B------:R-:W-:Y:S01]  /*a1b0*/  VIADD R3, R0.reuse, 0xa0 ;  /* 0x000000a000037836 */ /* 0x040fe20000000000 */
[----:B------:R0:W-:Y:S01]  /*a1c0*/  @!P2 ST.E.64 desc[UR36][R10.64], R76 ;  /* 0x0000004c0a00a985 */ /* 0x0001e2000c101b24 */
[--C-:B-1----:R-:W-:Y:S01]  /*a1d0*/  @!P6 IMAD.WIDE R12, R15, 0x4, R6.reuse ;  /* 0x000000040f0ce825 */ /* 0x102fe200078e0206 */
[----:B------:R-:W-:Y:S02]  /*a1e0*/  IADD3 R20, R0, 0xb0, RZ ;  /* 0x000000b000147810 */ /* 0x000fe40007ffe0ff */
[----:B------:R-:W-:Y:S01]  /*a1f0*/  ISETP.GE.AND P2, PT, R3, UR4, PT ;  /* 0x0000000403007c0c */ /* 0x000fe2000bf46270 */
        /* <DEDUP_REMOVED lines=25> */
[----:B--2---:R-:W-:Y:S01]  /*a390*/  @!P2 IMAD.WIDE R14, R3, 0x4, R6 ;  /* 0x00000004030ea825 */ /* 0x004fe200078e0206 */
[----:B---3--:R-:W-:Y:S01]  /*a3a0*/  @!P3 LOP3.LUT R17, R4, 0xfffffffe, RZ, 0xc0, !PT ;  /* 0xfffffffe0411b812 */ /* 0x008fe200078ec0ff */
[----:B------:R1:W-:Y:S01]  /*a3b0*/  @!P1 ST.E.64 desc[UR36][R12.64], R100 ;  /* 0x000000640c009985 */ /* 0x0003e2000c101b24 */
[----:B----4-:R-:W-:Y:S01]  /*a3c0*/  @!P4 LOP3.LUT R19, R20, 0xfffffffe, RZ, 0xc0, !PT ;  /* 0xfffffffe1413c812 */ /* 0x010fe200078ec0ff */
[----:B------:R-:W-:Y:S01]  /*a3d0*/  VIADD R4, R0, 0xd0 ;  /* 0x000000d000047836 */ /* 0x000fe20000000000 */
[----:B------:R-:W-:Y:S01]  /*a3e0*/  @!P6 LOP3.LUT R3, R22, 0xfffffffe, RZ, 0xc0, !PT ;  /* 0xfffffffe1603e812 */ /* 0x000fe200078ec0ff */
[----:B------:R-:W-:Y:S01]  /*a3f0*/  VIADD R20, R0, 0xd8 ;  /* 0x000000d800147836 */ /* 0x000fe20000000000 */
[----:B------:R-:W-:Y:S01]  /*a400*/  @!P5 LOP3.LUT R21, R21, 0xfffffffe, RZ, 0xc0, !PT ;  /* 0xfffffffe1515d812 */ /* 0x000fe200078ec0ff */
[----:B------:R2:W-:Y:S01]  /*a410*/  @!P2 ST.E.64 desc[UR36][R14.64], R104 ;  /* 0x000000680e00a985 */ /* 0x0005e2000c101b24 */
[----:B------:R-:W-:-:S02]  /*a420*/  ISETP.GE.AND P1, PT, R4, UR4, PT ;  /* 0x0000000404007c0c */ /* 0x000fc4000bf26270 */
[----:B------:R-:W-:Y:S01]  /*a430*/  ISETP.GE.AND P2, PT, R20, UR4, PT ;  /* 0x0000000414007c0c */ /* 0x000fe2000bf46270 */
[----:B0-----:R-:W-:-:S04]  /*a440*/  @!P3 IMAD.WIDE R10, R17, 0x4, R6 ;  /* 0x00000004110ab825 */ /* 0x001fc800078e0206 */
[--C-:B-1----:R-:W-:Y:S01]  /*a450*/  @!P4 IMAD.WIDE R12, R19, 0x4, R6.reuse ;  /* 0x00000004130cc825 */ /* 0x102fe200078e0206 */
[----:B------:R0:W-:Y:S03]  /*a460*/  @!P3 ST.E.64 desc[UR36][R10.64], R108 ;  /* 0x0000006c0a00b985 */ /* 0x0001e6000c101b24 */
[--C-:B------:R-:W-:Y:S01]  /*a470*/  @!P6 IMAD.WIDE R18, R3, 0x4, R6.reuse ;  /* 0x000000040312e825 */ /* 0x100fe200078e0206 */
[----:B------:R-:W-:Y:S01]  /*a480*/  IADD3 R3, R0, 0xc8, RZ ;  /* 0x000000c800037810 */ /* 0x000fe20007ffe0ff */
[----:B------:R1:W-:Y:S01]  /*a490*/  @!P4 ST.E.64 desc[UR36][R12.64], R112 ;  /* 0x000000700c00c985 */ /* 0x0003e2000c101b24 */
[----:B------:R-:W-:Y:S01]  /*a4a0*/  @!P1 LEA.HI R4, R4, R4, RZ, 0x1 ;  /* 0x0000000404049211 */ /* 0x000fe200078f08ff */
[----:B------:R-:W-:Y:S01]  /*a4b0*/  @!P5 IMAD.WIDE R16, R21, 0x4, R6 ;  /* 0x000000041510d825 */ /* 0x000fe200078e0206 */
[C---:B------:R-:W-:Y:S02]  /*a4c0*/  IADD3 R21, R0.reuse, 0xe0, RZ ;  /* 0x000000e000157810 */ /* 0x040fe40007ffe0ff */
[----:B------:R-:W-:Y:S01]  /*a4d0*/  ISETP.GE.AND P0, PT, R3, UR4, PT ;  /* 0x0000000403007c0c */ /* 0x000fe2000bf06270 */
[C---:B--2---:R-:W-:Y:S01]  /*a4e0*/  VIADD R14, R0.reuse, 0xe8 ;  /* 0x000000e8000e7836 */ /* 0x044fe20000000000 */
[----:B------:R2:W-:Y:S01]  /*a4f0*/  @!P5 ST.E.64 desc[UR36][R16.64], R116 ;  /* 0x000000741000d985 */ /* 0x0005e2000c101b24 */
[C---:B------:R-:W-:Y:S01]  /*a500*/  VIADD R15, R0.reuse, 0xf0 ;  /* 0x000000f0000f7836 */ /* 0x040fe20000000000 */
[----:B0-----:R-:W-:-:S02]  /*a510*/  IADD3 R11, R0, 0xf8, RZ ;  /* 0x000000f8000b7810 */ /* 0x001fc40007ffe0ff */
[----:B------:R0:W-:Y:S01]  /*a520*/  @!P6 ST.E.64 desc[UR36][R18.64], R120 ;  /* 0x000000781200e985 */ /* 0x0001e2000c101b24 */
[----:B------:R-:W-:Y:S02]  /*a530*/  ISETP.GE.AND P3, PT, R21, UR4, PT ;  /* 0x0000000415007c0c */ /* 0x000fe4000bf66270 */
[----:B------:R-:W-:Y:S02]  /*a540*/  ISETP.GE.AND P4, PT, R14, UR4, PT ;  /* 0x000000040e007c0c */ /* 0x000fe4000bf86270 */
[----:B------:R-:W-:Y:S02]  /*a550*/  ISETP.GE.AND P5, PT, R15, UR4, PT ;  /* 0x000000040f007c0c */ /* 0x000fe4000bfa6270 */
[----:B------:R-:W-:Y:S02]  /*a560*/  ISETP.GE.AND P6, PT, R11, UR4, PT ;  /* 0x000000040b007c0c */ /* 0x000fe4000bfc6270 */
[----:B------:R-:W-:Y:S02]  /*a570*/  @!P0 LEA.HI R3, R3, R3, RZ, 0x1 ;  /* 0x0000000303038211 */ /* 0x000fe400078f08ff */
[----:B------:R-:W-:-:S02]  /*a580*/  @!P2 LEA.HI R20, R20, R20, RZ, 0x1 ;  /* 0x000000141414a211 */ /* 0x000fc400078f08ff */
[----:B------:R-:W-:Y:S02]  /*a590*/  @!P0 LOP3.LUT R3, R3, 0xfffffffe, RZ, 0xc0, !PT ;  /* 0xfffffffe03038812 */ /* 0x000fe400078ec0ff */
[----:B------:R-:W-:Y:S02]  /*a5a0*/  @!P3 LEA.HI R21, R21, R21, RZ, 0x1 ;  /* 0x000000151515b211 */ /* 0x000fe400078f08ff */
[----:B------:R-:W-:Y:S02]  /*a5b0*/  @!P4 LEA.HI R14, R14, R14, RZ, 0x1 ;  /* 0x0000000e0e0ec211 */ /* 0x000fe400078f08ff */
[----:B------:R-:W-:Y:S02]  /*a5c0*/  @!P5 LEA.HI R10, R15, R15, RZ, 0x1 ;  /* 0x0000000f0f0ad211 */ /* 0x000fe400078f08ff */
[----:B------:R-:W-:Y:S02]  /*a5d0*/  @!P6 LEA.HI R11, R11, R11, RZ, 0x1 ;  /* 0x0000000b0b0be211 */ /* 0x000fe400078f08ff */
[----:B-1----:R-:W-:-:S02]  /*a5e0*/  @!P1 LOP3.LUT R13, R4, 0xfffffffe, RZ, 0xc0, !PT ;  /* 0xfffffffe040d9812 */ /* 0x002fc400078ec0ff */
        /* <DEDUP_REMOVED lines=19> */
.L_x_13729:
[----:B------:R-:W-:Y:S05]  /*a720*/  BSYNC B0 ;  /* 0x0000000000007941 */ /* 0x000fea0003800000 */
.L_x_13728:
        /* <DEDUP_REMOVED lines=196> */
.L_x_13727:
[----:B------:R-:W0:Y:S02]  /*b370*/  S2R R0, SR_TID.X ;  /* 0x0000000000007919 */ /* 0x000e240000002100 */
        /* <DEDUP_REMOVED lines=59> */
.L_x_13686:
        /* <DEDUP_REMOVED lines=18> */
.L_x_13730:
[----:B------:R-:W-:Y:S01]  /*b850*/  ULDC UR44, c[0x0][0xc50] ;  /* 0x00031400002c7ab9 */ /* 0x000fe20000000800 */
[----:B------:R-:W-:Y:S01]  /*b860*/  UMOV UR40, UR6 ;  /* 0x0000000600287c82 */ /* 0x000fe20008000000 */
[----:B------:R-:W-:-:S11]  /*b870*/  UISETP.NE.AND UP0, UPT, UR44, 0x1, UPT ;  /* 0x000000012c00788c */ /* 0x000fd6000bf05270 */
[----:B------:R-:W-:Y:S01]  /*b880*/  @UP0 ULDC UR4, c[0x0][0xc54] ;  /* 0x0003150000040ab9 */ /* 0x000fe20000000800 */
[----:B------:R-:W-:Y:S01]  /*b890*/  @UP0 ULDC UR7, c[0x0][0xc58] ;  /* 0x0003160000070ab9 */ /* 0x000fe20000000800 */
[----:B------:R-:W-:-:S04]  /*b8a0*/  UIMAD.WIDE.U32 UR4, UR6, UR4, URZ ;  /* 0x00000004060472a5 */ /* 0x000fc8000f8e003f */
[----:B------:R-:W-:-:S12]  /*b8b0*/  @UP0 USHF.R.U32.HI UR40, URZ, UR7, UR5 ;  /* 0x000000073f280299 */ /* 0x000fd80008011605 */
.L_x_13731:
        /* <DEDUP_REMOVED lines=25> */
[----:B------:R-:W-:Y:S01]  /*ba50*/  @UP1 ULDC UR7, c[0x0][0x450] ;  /* 0x0001140000071ab9 */ /* 0x000fe20000000800 */
[----:B------:R-:W-:Y:S02]  /*ba60*/  UIADD3 UR8, UR41, 0x60, -UR8 ;  /* 0x0000006029087890 */ /* 0x000fe4000fffe808 */
[----:B------:R-:W-:-:S04]  /*ba70*/  @UP1 USHF.R.U32.HI UR6, URZ, UR7, UR5 ;  /* 0x000000073f061299 */ /* 0x000fc80008011605 */
[----:B------:R-:W0:Y:S01]  /*ba80*/  @P0 LDC.64 R4, c[0x0][0xa28] ;  /* 0x00028a00ff040b82 */ /* 0x000e220000000a00 */
[----:B------:R-:W-:Y:S02]  /*ba90*/  UIADD3 UR4, UR41, 0x5f, URZ ;  /* 0x0000005f29047890 */ /* 0x000fe4000fffe03f */
[----:B------:R-:W-:Y:S02]  /*baa0*/  UIADD3 UR6, UR8, UR6, URZ ;  /* 0x0000000608067290 */ /* 0x000fe4000fffe03f */
[----:B------:R-:W-:Y:S02]  /*bab0*/  UIMAD.WIDE UR4, UR4, 0x2aaaaaab, URZ ;  /* 0x2aaaaaab040478a5 */ /* 0x000fe4000f8e023f */
[----:B------:R-:W-:Y:S02]  /*bac0*/  UIMAD.WIDE UR6, UR6, 0x2aaaaaab, URZ ;  /* 0x2aaaaaab060678a5 */ /* 0x000fe4000f8e023f */
[----:B------:R-:W-:Y:S02]  /*bad0*/  USHF.R.U32.HI UR42, URZ, 0x1f, UR5 ;  /* 0x0000001f3f2a7899 */ /* 0x000fe40008011605 */
[----:B------:R-:W-:-:S02]  /*bae0*/  USHF.R.U32.HI UR43, URZ, 0x1f, UR7 ;  /* 0x0000001f3f2b7899 */ /* 0x000fc40008011607 */
[----:B------:R-:W-:Y:S02]  /*baf0*/  ULEA.HI.SX32 UR42, UR5, UR42, 0x1c ;  /* 0x0000002a052a7291 */ /* 0x000fe4000f8fe23f */
[----:B------:R-:W-:-:S04]  /*bb00*/  ULEA.HI.SX32 UR43, UR7, UR43, 0x1c ;  /* 0x0000002b072b7291 */ /* 0x000fc8000f8fe23f */
[----:B------:R-:W-:-:S04]  /*bb10*/  UISETP.LT.AND UP0, UPT, UR42, UR43, UPT ;  /* 0x0000002b2a00728c */ /* 0x000fc8000bf01270 */
[----:B------:R-:W-:Y:S01]  /*bb20*/  USEL UR11, UR42, UR43, UP0 ;  /* 0x0000002b2a0b7287 */ /* 0x000fe20008000000 */
[----:B0-----:R-:W-:Y:S01]  /*bb30*/  @P0 IMAD.WIDE R4, R33, 0x4, R4 ;  /* 0x0000000421040825 */ /* 0x001fe200078e0204 */
[----:B------:R-:W-:Y:S02]  /*bb40*/  UP2UR UR47, UPR, URZ, 0x2 ;  /* 0x000000023f2f7883 */ /* 0x000fe40008000000 */
[----:B------:R-:W-:Y:S02]  /*bb50*/  UISETP.GE.AND UP1, UPT, UR11, 0x1, UPT ;  /* 0x000000010b00788c */ /* 0x000fe4000bf26270 */
[----:B------:R-:W-:Y:S01]  /*bb60*/  USHF.R.U32.HI UR9, URZ, 0x10, UR44 ;  /* 0x000000103f097899 */ /* 0x000fe2000801162c */
[----:B------:R0:W5:Y:S01]  /*bb70*/  @P0 LDG.E R32, desc[UR36][R4.64] ;  /* 0x0000002404200981 */ /* 0x000162000c1e1900 */
        /* <DEDUP_REMOVED lines=36> */
.L_x_13733:
[----:B------:R-:W-:Y:S02]  /*bdc0*/  UIMAD UR48, UR44, UR38, URZ ;  /* 0x000000262c3072a4 */ /* 0x000fe4000f8e023f */
[----:B------:R-:W-:Y:S02]  /*bdd0*/  IMAD.U32 R0, RZ, RZ, UR38 ;  /* 0x00000026ff007e24 */ /* 0x000fe4000f8e00ff */
[----:B------:R-:W-:Y:S02]  /*bde0*/  IMAD.MOV.U32 R21, RZ, RZ, RZ ;  /* 0x000000ffff157224 */ /* 0x000fe400078e00ff */
[----:B------:R-:W-:Y:S01]  /*bdf0*/  IMAD.MOV.U32 R8, RZ, RZ, 0x1 ;  /* 0x00000001ff087424 */ /* 0x000fe200078e00ff */
[----:B------:R-:W-:-:S04]  /*be00*/  MOV R31, UR48 ;  /* 0x00000030001f7c02 */ /* 0x000fc80008000f00 */
        /* <DEDUP_REMOVED lines=26> */
.L_x_13734:
        /* <DEDUP_REMOVED lines=20> */
.L_x_13736:
        /* <DEDUP_REMOVED lines=15> */
.L_x_13735:
[----:B------:R-:W0:Y:S01]  /*c1e0*/  LDC.64 R4, c[0x0][0x9f8] ;  /* 0x00027e00ff047b82 */ /* 0x000e220000000a00 */
[----:B------:R-:W-:-:S07]  /*c1f0*/  MOV R30, R33 ;  /* 0x00000021001e7202 */ /* 0x000fce0000000f00 */
        /* <DEDUP_REMOVED lines=18> */
[----:B------:R-:W1:Y:S01]  /*c320*/  @P1 LDC R3, c[0x0][0x434] ;  /* 0x00010d00ff031b82 */ /* 0x000e620000000800 */
[----:B-----5:R-:W-:Y:S02]  /*c330*/  IADD3 R22, R13, R32, RZ ;  /* 0x000000200d167210 */ /* 0x020fe40007ffe0ff */
[----:B------:R-:W-:Y:S02]  /*c340*/  ISETP.GT.U32.OR P0, PT, R26, 0x5f, P0 ;  /* 0x0000005f1a00780c */ /* 0x000fe40000704470 */
[----:B------:R-:W-:-:S03]  /*c350*/  @P1 LOP3.LUT R23, R23, 0x40, RZ, 0xfc, !PT ;  /* 0x0000004017171812 */ /* 0x000fc600078efcff */
[----:B0-----:R-:W0:Y:S08]  /*c360*/  @P1 LDC R5, c[0x0][0x438] ;  /* 0x00010e00ff051b82 */ /* 0x001e300000000800 */
[----:B------:R-:W3:Y:S08]  /*c370*/  @!P0 LDC.64 R10, c[0x0][0x428] ;  /* 0x00010a00ff0a8b82 */ /* 0x000ef00000000a00 */
[----:B------:R-:W4:Y:S01]  /*c380*/  @!P0 LDC.64 R12, c[0x0][0x418] ;  /* 0x00010600ff0c8b82 */ /* 0x000f220000000a00 */
[----:B-1----:R-:W-:-:S04]  /*c390*/  @P1 IMAD.HI.U32 R0, R22, R3, RZ ;  /* 0x0000000316001227 */ /* 0x002fc800078e00ff */
[----:B------:R-:W-:Y:S01]  /*c3a0*/  IMAD.MOV.U32 R3, RZ, RZ, R22 ;  /* 0x000000ffff037224 */ /* 0x000fe200078e0016 */
[----:B0-----:R-:W-:-:S04]  /*c3b0*/  @P1 SHF.R.U32.HI R3, RZ, R5, R0 ;  /* 0x00000005ff031219 */ /* 0x001fc80000011600 */
[--C-:B------:R-:W-:Y:S01]  /*c3c0*/  @!P0 SHF.R.S32.HI R5, RZ, 0x1f, R3.reuse ;  /* 0x0000001fff058819 */ /* 0x100fe20000011403 */
[----:B------:R-:W-:Y:S01]  /*c3d0*/  @!P0 IMAD.MOV.U32 R4, RZ, RZ, R3 ;  /* 0x000000ffff048224 */ /* 0x000fe200078e0003 */
[----:B--2---:R-:W-:-:S05]  /*c3e0*/  SHF.R.S32.HI R25, RZ, 0x1f, R30 ;  /* 0x0000001fff197819 */ /* 0x004fca000001141e */
[----:B---3--:R-:W-:-:S04]  /*c3f0*/  @!P0 IMAD R0, R25, R10, RZ ;  /* 0x0000000a19008224 */ /* 0x008fc800078e02ff */
[C---:B------:R-:W-:Y:S02]  /*c400*/  @!P0 IMAD R15, R30.reuse, R11, R0 ;  /* 0x0000000b1e0f8224 */ /* 0x040fe400078e0200 */
[----:B------:R-:W-:-:S05]  /*c410*/  @!P0 IMAD.WIDE.U32 R10, R30, R10, R4 ;  /* 0x0000000a1e0a8225 */ /* 0x000fca00078e0004 */
[----:B------:R-:W-:Y:S02]  /*c420*/  @!P0 IADD3 R0, R11, R15, RZ ;  /* 0x0000000f0b008210 */ /* 0x000fe40007ffe0ff */
        /* <DEDUP_REMOVED lines=21> */
.L_x_13778:
[----:B------:R-:W-:Y:S01]  /*c580*/  ULOP3.LUT UR4, UR39, 0x2, URZ, 0xfc, !UPT ;  /* 0x0000000227047892 */ /* 0x000fe2000f8efc3f */
[--C-:B-----5:R-:W-:Y:S02]  /*c590*/  @!P0 SHF.R.S32.HI R5, RZ, 0x1f, R4.reuse ;  /* 0x0000001fff058819 */ /* 0x120fe40000011404 */
[----:B------:R-:W-:Y:S02]  /*c5a0*/  CS2R R36, SRZ ;  /* 0x0000000000247805 */ /* 0x000fe4000001ff00 */
[----:B------:R-:W-:Y:S01]  /*c5b0*/  LOP3.LUT R23, R23, 0xffffffdf, RZ, 0xc0, !PT ;  /* 0xffffffdf17177812 */ /* 0x000fe200078ec0ff */
[----:B------:R-:W-:Y:S01]  /*c5c0*/  @!P0 IMAD.MOV.U32 R36, RZ, RZ, R4 ;  /* 0x000000ffff248224 */ /* 0x000fe200078e0004 */
[----:B------:R-:W-:Y:S01]  /*c5d0*/  @!P0 MOV R37, R5 ;  /* 0x0000000500258202 */ /* 0x000fe20000000f00 */
[----:B------:R-:W-:Y:S01]  /*c5e0*/  IMAD.U32 R34, RZ, RZ, UR4 ;  /* 0x00000004ff227e24 */ /* 0x000fe2000f8e00ff */
[----:B------:R-:W-:Y:S01]  /*c5f0*/  ISETP.GT.U32.AND P0, PT, R26, 0x5f, PT ;  /* 0x0000005f1a00780c */ /* 0x000fe20003f04070 */
[----:B------:R-:W-:Y:S01]  /*c600*/  IMAD.MOV R0, RZ, RZ, -R3 ;  /* 0x000000ffff007224 */ /* 0x000fe200078e0a03 */
[----:B------:R-:W-:-:S02]  /*c610*/  LOP3.LUT R23, R23, 0xffffff7f, RZ, 0xc0, !PT ;  /* 0xffffff7f17177812 */ /* 0x000fc400078ec0ff */
[----:B------:R-:W-:Y:S01]  /*c620*/  ISETP.NE.AND P1, PT, R34, 0x3, PT ;  /* 0x000000032200780c */ /* 0x000fe20003f25270 */
[----:B------:R-:W-:Y:S01]  /*c630*/  IMAD R22, R29, R0, R22 ;  /* 0x000000001d167224 */ /* 0x000fe200078e0216 */
[----:B------:R-:W-:Y:S02]  /*c640*/  MOV R19, UR40 ;  /* 0x0000002800137c02 */ /* 0x000fe40008000f00 */
[----:B------:R-:W-:Y:S02]  /*c650*/  SEL R18, RZ, 0x1, P2 ;  /* 0x00000001ff127807 */ /* 0x000fe40001000000 */
[----:B------:R-:W-:-:S03]  /*c660*/  SHF.R.S32.HI R19, RZ, 0x1f, R19 ;  /* 0x0000001fff137819 */ /* 0x000fc60000011413 */
[----:B------:R-:W-:-:S04]  /*c670*/  @P0 LOP3.LUT R23, R23, 0x80, RZ, 0xfc, !PT ;  /* 0x0000008017170812 */ /* 0x000fc800078efcff */
[----:B------:R-:W-:Y:S01]  /*c680*/  @P1 LOP3.LUT R23, R23, 0x20, RZ, 0xfc, !PT ;  /* 0x0000002017171812 */ /* 0x000fe200078efcff */
[----:B------:R-:W-:Y:S06]  /*c690*/  @!P1 BRA `(.L_x_13738) ;  /* 0x0000000000049947 */ /* 0x000fec0003800000 */
[----:B------:R-:W-:Y:S01]  /*c6a0*/  BPT.TRAP 0x1 ;  /* 0x000000040000795c */ /* 0x000fe20000300000 */
.L_x_13738:
[----:B------:R-:W-:-:S05]  /*c6b0*/  IMAD.MOV.U32 R0, RZ, RZ, 0x1 ;  /* 0x00000001ff007424 */ /* 0x000fca00078e00ff */
[----:B------:R-:W-:-:S04]  /*c6c0*/  SHF.L.U32 R0, R0, 0x1f, RZ ;  /* 0x0000001f00007819 */ /* 0x000fc800000006ff */
[----:B------:R-:W0:Y:S02]  /*c6d0*/  SYNCS.PHASECHK.TRANS64.TRYWAIT P0, [UR45+0x22840], R0 ;  /* 0x02284000ff0075a7 */ /* 0x000e24000800016d */
[----:B0-----:R-:W-:Y:S05]  /*c6e0*/  @!P0 BRA `(.L_x_13739) ;  /* 0x0000002800e48947 */ /* 0x001fea0003800000 */
.L_x_13779:
[----:B------:R-:W-:Y:S01]  /*c6f0*/  SHF.R.S32.HI R17, RZ, 0x1f, R22 ;  /* 0x0000001fff117819 */ /* 0x000fe20000011416 */
[----:B------:R-:W-:Y:S01]  /*c700*/  ULDC.64 UR4, c[0x0][0x300] ;  /* 0x0000c00000047ab9 */ /* 0x000fe20000000a00 */
[----:B------:R-:W-:Y:S01]  /*c710*/  R2UR UR6, R19 ;  /* 0x00000000130672ca */ /* 0x000fe200000e0000 */
[----:B------:R-:W-:Y:S01]  /*c720*/  IMAD.WIDE.U32 R4, R22, UR4, RZ ;  /* 0x0000000416047c25 */ /* 0x000fe2000f8e00ff */
[----:B------:R-:W-:-:S03]  /*c730*/  LOP3.LUT R23, R23, 0xfffffffd, RZ, 0xc0, !PT ;  /* 0xfffffffd17177812 */ /* 0x000fc600078ec0ff */
[----:B0-----:R-:W-:-:S04]  /*c740*/  IMAD R3, R17, UR4, RZ ;  /* 0x0000000411037c24 */ /* 0x001fc8000f8e02ff */
        /* <DEDUP_REMOVED lines=20> */
[----:B------:R-:W-:Y:S02]  /*c890*/  MOV R4, 0xffffffa0 ;  /* 0xffffffa000047802 */ /* 0x000fe40000000f00 */
[----:B------:R-:W-:-:S03]  /*c8a0*/  LOP3.LUT R5, R5, 0x38, R6, 0xf8, !PT ;  /* 0x0000003805057812 */ /* 0x000fc600078ef806 */
[----:B------:R-:W-:Y:S01]  /*c8b0*/  IMAD R4, R9, R4, UR41 ;  /* 0x0000002909047e24 */ /* 0x000fe2000f8e0204 */
[----:B------:R-:W-:Y:S01]  /*c8c0*/  LOP3.LUT R5, R5, 0x38, R16, 0x78, !PT ;  /* 0x0000003805057812 */ /* 0x000fe200078e7810 */
[----:B------:R-:W-:Y:S01]  /*c8d0*/  IMAD.SHL.U32 R16, R7, 0x8, RZ ;  /* 0x0000000807107824 */ /* 0x000fe200078e00ff */
[----:B------:R-:W-:Y:S01]  /*c8e0*/  @P2 LOP3.LUT R23, R23, 0x2, RZ, 0xfc, !PT ;  /* 0x0000000217172812 */ /* 0x000fe200078efcff */
[----:B------:R-:W-:-:S03]  /*c8f0*/  IMAD.IADD R35, R4, 0x1, -R27 ;  /* 0x0000000104237824 */ /* 0x000fc600078e0a1b */
[----:B------:R-:W-:Y:S02]  /*c900*/  LOP3.LUT R16, R5, 0x200, R16, 0xf8, !PT ;  /* 0x0000020005107812 */ /* 0x000fe400078ef810 */
[----:B------:R-:W-:Y:S01]  /*c910*/  ISETP.GE.AND P0, PT, R35, 0x1, PT ;  /* 0x000000012300780c */ /* 0x000fe20003f06270 */
[----:B------:R-:W-:-:S12]  /*c920*/  BRA.DIV UR5, `(.L_x_13740) ;  /* 0x0000002a056c7947 */ /* 0x000fd8000b800000 */
        /* <DEDUP_REMOVED lines=37> */
.L_x_13793:
        /* <DEDUP_REMOVED lines=15> */
.L_x_13741:
        /* <DEDUP_REMOVED lines=23> */
.L_x_13742:
[----:B------:R-:W-:Y:S01]  /*cde0*/  UISETP.NE.AND UP0, UPT, UR47, URZ, UPT ;  /* 0x0000003f2f00728c */ /* 0x000fe2000bf05270 */
[----:B------:R-:W-:Y:S01]  /*cdf0*/  IMAD.U32 R3, RZ, RZ, UR46 ;  /* 0x0000002eff037e24 */ /* 0x000fe2000f8e00ff */
[----:B------:R-:W-:Y:S01]  /*ce00*/  R2UR UR6, R19 ;  /* 0x00000000130672ca */ /* 0x000fe200000e0000 */
[----:B------:R-:W-:Y:S01]  /*ce10*/  ULDC.64 UR8, c[0x0][0x2d8] ;  /* 0x0000b60000087ab9 */ /* 0x000fe20000000a00 */
[----:B------:R-:W-:Y:S01]  /*ce20*/  SHF.R.S32.HI R8, RZ, 0x1f, R33 ;  /* 0x0000001fff087819 */ /* 0x000fe20000011421 */
[----:B------:R-:W-:Y:S01]  /*ce30*/  IMAD R0, R3, 0x80, R26 ;  /* 0x0000008003007824 */ /* 0x000fe200078e021a */
[----:B------:R-:W-:-:S04]  /*ce40*/  PLOP3.LUT P0, PT, PT, PT, UP0, 0x80, 0x0 ;  /* 0x000000000000781c */ /* 0x000fc80003f0f008 */
[----:B------:R-:W-:Y:S01]  /*ce50*/  MOV R9, R0 ;  /* 0x0000000000097202 */ /* 0x000fe20000000f00 */
[----:B------:R-:W-:-:S04]  /*ce60*/  @UP0 ULDC UR4, c[0x0][0x44c] ;  /* 0x0001130000040ab9 */ /* 0x000fc80000000800 */
[----:B------:R-:W-:-:S04]  /*ce70*/  UIMAD UR6, UR6, UR8, URZ ;  /* 0x00000008060672a4 */ /* 0x000fc8000f8e023f */
[----:B------:R-:W-:Y:S01]  /*ce80*/  @P0 IMAD.HI.U32 R3, R0, UR4, RZ ;  /* 0x0000000400030c27 */ /* 0x000fe2000f8e00ff */
[----:B------:R-:W-:Y:S01]  /*ce90*/  PLOP3.LUT P0, PT, PT, PT, UP0, 0x80, 0x0 ;  /* 0x000000000000781c */ /* 0x000fe20003f0f008 */
[----:B------:R-:W-:Y:S01]  /*cea0*/  @UP0 ULDC UR4, c[0x0][0x450] ;  /* 0x0001140000040ab9 */ /* 0x000fe20000000800 */
[----:B------:R-:W-:-:S11]  /*ceb0*/  UIMAD UR6, UR40, UR9, UR6 ;  /* 0x00000009280672a4 */ /* 0x000fd6000f8e0206 */
[----:B------:R-:W-:Y:S01]  /*cec0*/  @P0 SHF.R.U32.HI R9, RZ, UR4, R3 ;  /* 0x00000004ff090c19 */ /* 0x000fe20008011603 */
[----:B------:R-:W-:Y:S01]  /*ced0*/  UIMAD.WIDE.U32 UR4, UR40, UR8, URZ ;  /* 0x00000008280472a5 */ /* 0x000fe2000f8e003f */
[----:B------:R-:W0:Y:S02]  /*cee0*/  LDC R3, c[0x0][0x448] ;  /* 0x00011200ff037b82 */ /* 0x000e240000000800 */
[----:B------:R-:W-:Y:S01]  /*cef0*/  ULDC.64 UR8, c[0x0][0x2e0] ;  /* 0x0000b80000087ab9 */ /* 0x000fe20000000a00 */
[----:B------:R-:W-:Y:S01]  /*cf00*/  UIADD3 UR6, UR5, UR6, URZ ;  /* 0x0000000605067290 */ /* 0x000fe2000fffe03f */
[----:B------:R-:W-:Y:S01]  /*cf10*/  IMAD R8, R8, UR8, RZ ;  /* 0x0000000808087c24 */ /* 0x000fe2000f8e02ff */
[----:B------:R-:W-:Y:S01]  /*cf20*/  MOV R5, UR5 ;  /* 0x0000000500057c02 */ /* 0x000fe20008000f00 */
[----:B------:R-:W-:Y:S01]  /*cf30*/  IMAD.U32 R4, RZ, RZ, UR4 ;  /* 0x00000004ff047e24 */ /* 0x000fe2000f8e00ff */
[----:B------:R-:W-:Y:S01]  /*cf40*/  ULDC.64 UR4, c[0x0][0x2d0] ;  /* 0x0000b40000047ab9 */ /* 0x000fe20000000a00 */
[----:B------:R-:W-:-:S02]  /*cf50*/  IMAD R11, R33, UR9, R8 ;  /* 0x00000009210b7c24 */ /* 0x000fc4000f8e0208 */
[----:B------:R-:W-:Y:S02]  /*cf60*/  IMAD.U32 R7, RZ, RZ, UR6 ;  /* 0x00000006ff077e24 */ /* 0x000fe4000f8e00ff */
[----:B------:R-:W-:-:S04]  /*cf70*/  IMAD.MOV.U32 R6, RZ, RZ, R4 ;  /* 0x000000ffff067224 */ /* 0x000fc800078e0004 */
[----:B------:R-:W-:Y:S01]  /*cf80*/  IMAD.WIDE.U32 R4, R33, UR8, R6 ;  /* 0x0000000821047c25 */ /* 0x000fe2000f8e0006 */
[----:B------:R-:W-:-:S03]  /*cf90*/  SHF.R.S32.HI R6, RZ, 0x1f, R9 ;  /* 0x0000001fff067819 */ /* 0x000fc60000011409 */
[----:B------:R-:W-:Y:S01]  /*cfa0*/  IMAD.IADD R5, R5, 0x1, R11 ;  /* 0x0000000105057824 */ /* 0x000fe200078e020b */
[----:B------:R-:W-:Y:S01]  /*cfb0*/  IADD3 R11, -R9, RZ, RZ ;  /* 0x000000ff090b7210 */ /* 0x000fe20007ffe1ff */
[----:B------:R-:W-:-:S04]  /*cfc0*/  IMAD R6, R6, UR4, RZ ;  /* 0x0000000406067c24 */ /* 0x000fc8000f8e02ff */
[----:B0-----:R-:W-:Y:S02]  /*cfd0*/  IMAD R11, R3, R11, R0 ;  /* 0x0000000b030b7224 */ /* 0x001fe400078e0200 */
        /* <DEDUP_REMOVED lines=17> */
[----:B------:R-:W-:Y:S01]  /*d0f0*/  MOV R0, UR46 ;  /* 0x0000002e00007c02 */ /* 0x000fe20008000f00 */
[----:B------:R-:W-:Y:S02]  /*d100*/  ULDC UR4, c[0x0][0x288] ;  /* 0x0000a20000047ab9 */ /* 0x000fe40000000800 */
[----:B------:R-:W1:Y:S01]  /*d110*/  SHFL.IDX PT, R4, R6, RZ, 0x181f ;  /* 0x00181fff06047589 */ /* 0x000e6200000e0000 */
[----:B------:R-:W-:Y:S02]  /*d120*/  IMAD R3, R3, UR4, RZ ;  /* 0x0000000403037c24 */ /* 0x000fe4000f8e02ff */
[----:B------:R-:W-:Y:S01]  /*d130*/  IMAD R0, R0, 0x80, R27 ;  /* 0x0000008000007824 */ /* 0x000fe200078e021b */
[----:B------:R-:W-:Y:S03]  /*d140*/  SHFL.IDX PT, R8, R6, 0x1, 0x181f ;  /* 0x00381f0006087f89 */ /* 0x000fe600000e0000 */
[C---:B------:R-:W-:Y:S01]  /*d150*/  VIADD R10, R0.reuse, 0x10 ;  /* 0x00000010000a7836 */ /* 0x040fe20000000000 */
[----:B------:R-:W-:-:S13]  /*d160*/  ISETP.GE.AND P0, PT, R0, R3, PT ;  /* 0x000000030000720c */ /* 0x000fda0003f06270 */
[----:B0-----:R-:W-:Y:S02]  /*d170*/  @!P0 LEA R14, P2, R24, R14, 0x1 ;  /* 0x0000000e180e8211 */ /* 0x001fe400078408ff */
[----:B------:R-:W-:-:S03]  /*d180*/  @!P0 LEA R9, R16, UR45, 0x1 ;  /* 0x0000002d10098c11 */ /* 0x000fc6000f8e08ff */
[----:B-1----:R-:W-:Y:S01]  /*d190*/  @!P0 IMAD.X R5, RZ, RZ, R4, P2 ;  /* 0x000000ffff058224 */ /* 0x002fe200010e0604 */
[----:B------:R-:W-:Y:S02]  /*d1a0*/  @!P0 MOV R4, R14 ;  /* 0x0000000e00048202 */ /* 0x000fe40000000f00 */
[----:B------:R-:W0:Y:S04]  /*d1b0*/  SHFL.IDX PT, R14, R7, 0x1, 0x181f ;  /* 0x00381f00070e7f89 */ /* 0x000e2800000e0000 */
[----:B------:R0:W-:Y:S01]  /*d1c0*/  @!P0 LDGSTS.E.BYPASS.LTC128B.128 [R9+0x18400], desc[UR36][R4.64], !P1 ;  /* 0x1840000004098fae */ /* 0x0001e2000c901d64 */
[----:B------:R-:W-:Y:S02]  /*d1d0*/  ISETP.GE.AND P0, PT, R10, R3, PT ;  /* 0x000000030a00720c */ /* 0x000fe40003f06270 */
[----:B------:R-:W-:-:S11]  /*d1e0*/  IADD3 R10, R0, 0x20, RZ ;  /* 0x00000020000a7810 */ /* 0x000fd60007ffe0ff */
        /* <DEDUP_REMOVED lines=45> */
.L_x_13810:
[----:B------:R-:W-:-:S05]  /*d4c0*/  VIADD R0, R0, 0x70 ;  /* 0x0000007000007836 */ /* 0x000fca0000000000 */
[----:B------:R-:W-:Y:S02]  /*d4d0*/  ISETP.GE.AND P0, PT, R0, R3, PT ;  /* 0x000000030000720c */ /* 0x000fe40003f06270 */
[----:B------:R-:W-:-:S04]  /*d4e0*/  MOV R0, 0x1 ;  /* 0x0000000100007802 */ /* 0x000fc80000000f00 */
        /* <DEDUP_REMOVED lines=15> */
.L_x_13811:
[----:B------:R-:W-:-:S13]  /*d5e0*/  ISETP.NE.AND P0, PT, R34, 0x3, PT ;  /* 0x000000032200780c */ /* 0x000fda0003f05270 */
[----:B------:R-:W-:Y:S05]  /*d5f0*/  @!P0 BRA `(.L_x_13745) ;  /* 0x0000000000048947 */ /* 0x000fea0003800000 */
[----:B------:R-:W-:Y:S01]  /*d600*/  BPT.TRAP 0x1 ;  /* 0x000000040000795c */ /* 0x000fe20000300000 */
.L_x_13745:
[----:B------:R-:W1:Y:S02]  /*d610*/  SYNCS.PHASECHK.TRANS64.TRYWAIT P0, [UR45+0x22860], R0 ;  /* 0x02286000ff0075a7 */ /* 0x000e64000800016d */
[----:B-1----:R-:W-:Y:S05]  /*d620*/  @!P0 BRA `(.L_x_13746) ;  /* 0x0000002c004c8947 */ /* 0x002fea0003800000 */
.L_x_13812:
        /* <DEDUP_REMOVED lines=10> */
[----:B------:R-:W-:Y:S01]  /*d6d0*/  SEL R0, RZ, 0x4, P2 ;  /* 0x00000004ff007807 */ /* 0x000fe20001000000 */
[----:B------:R-:W-:Y:S01]  /*d6e0*/  IMAD.IADD R5, R5, 0x1, R17 ;  /* 0x0000000105057824 */ /* 0x000fe200078e0211 */
[----:B------:R-:W-:Y:S01]  /*d6f0*/  SEL R7, RZ, 0x8, P1 ;  /* 0x00000008ff077807 */ /* 0x000fe20000800000 */
[C---:B------:R-:W-:Y:S01]  /*d700*/  IMAD R3, R36.reuse, UR7, R3 ;  /* 0x0000000724037c24 */ /* 0x040fe2000f8e0203 */
[----:B------:R-:W-:Y:S01]  /*d710*/  LOP3.LUT P4, RZ, R23, 0x1, RZ, 0xc0, !PT ;  /* 0x0000000117ff7812 */ /* 0x000fe2000788c0ff */
[----:B------:R-:W-:Y:S01]  /*d720*/  IMAD.WIDE.U32 R10, R36, UR6, R4 ;  /* 0x00000006240a7c25 */ /* 0x000fe2000f8e0004 */
[----:B------:R-:W-:-:S02]  /*d730*/  ULDC.64 UR6, c[0x0][0x330] ;  /* 0x0000cc0000067ab9 */ /* 0x000fc40000000a00 */
        /* <DEDUP_REMOVED lines=14> */
[----:B------:R-:W0:Y:S01]  /*d820*/  SHFL.IDX PT, R14, R3, RZ, 0x181f ;  /* 0x00181fff030e7589 */ /* 0x000e2200000e0000 */
[----:B------:R-:W-:Y:S02]  /*d830*/  SHF.L.U32 R24, R24, 0x1, RZ ;  /* 0x0000000118187819 */ /* 0x000fe400000006ff */
[----:B------:R-:W-:Y:S01]  /*d840*/  LEA R17, R16, UR45, 0x1 ;  /* 0x0000002d10117c11 */ /* 0x000fe2000f8e08ff */
[----:B------:R-:W1:Y:S01]  /*d850*/  SHFL.IDX PT, R0, R10, RZ, 0x181f ;  /* 0x00181fff0a007589 */ /* 0x000e6200000e0000 */
[C---:B------:R-:W-:Y:S02]  /*d860*/  LOP3.LUT P2, RZ, R8.reuse, 0x2, RZ, 0xc0, !PT ;  /* 0x0000000208ff7812 */ /* 0x040fe4000784c0ff */
[----:B------:R-:W-:Y:S02]  /*d870*/  LOP3.LUT P1, RZ, R8, 0x4, RZ, 0xc0, !PT ;  /* 0x0000000408ff7812 */ /* 0x000fe4000782c0ff */
[----:B0-----:R-:W-:Y:S02]  /*d880*/  IADD3 R6, P0, R14, R24, RZ ;  /* 0x000000180e067210 */ /* 0x001fe40007f1e0ff */
[----:B------:R-:W0:Y:S03]  /*d890*/  SHFL.IDX PT, R14, R3, 0x1, 0x181f ;  /* 0x00381f00030e7f89 */ /* 0x000e2600000e0000 */
[----:B-1----:R-:W-:-:S02]  /*d8a0*/  IMAD.X R7, RZ, RZ, R0, P0 ;  /* 0x000000ffff077224 */ /* 0x002fc400000e0600 */
        /* <DEDUP_REMOVED lines=27> */
[----:B------:R-:W1:Y:S02]  /*da60*/  SHFL.IDX PT, R14, R3, 0x4, 0x181f ;  /* 0x00981f00030e7f89 */ /* 0x000e6400000e0000 */
[----:B0-----:R-:W-:Y:S01]  /*da70*/  IMAD.X R7, RZ, RZ, R0, P3 ;  /* 0x000000ffff077224 */ /* 0x001fe200018e0600 */
[C---:B------:R-:W-:Y:S01]  /*da80*/  ISETP.LT.OR P3, PT, R35.reuse, 0x21, P4 ;  /* 0x000000212300780c */ /* 0x040fe20002761670 */
[----:B------:R-:W0:Y:S04]  /*da90*/  SHFL.IDX PT, R0, R10, 0x4, 0x181f ;  /* 0x00981f000a007f89 */ /* 0x000e2800000e0000 */
[----:B------:R-:W2:Y:S08]  /*daa0*/  SHFL.IDX PT, R10, R10, 0x5, 0x181f ;  /* 0x00b81f000a0a7f89 */ /* 0x000eb000000e0000 */
        /* <DEDUP_REMOVED lines=8> */
[----:B------:R1:W4:Y:S02]  /*db30*/  SHFL.IDX PT, R14, R3, 0x5, 0x181f ;  /* 0x00b81f00030e7f89 */ /* 0x00032400000e0000 */
[----:B0-----:R-:W-:Y:S01]  /*db40*/  IMAD.X R5, RZ, RZ, R0, P3 ;  /* 0x000000ffff057224 */ /* 0x001fe200018e0600 */
[----:B------:R-:W-:Y:S01]  /*db50*/  ISETP.LT.OR P3, PT, R35, 0x31, P4 ;  /* 0x000000312300780c */ /* 0x000fe20002761670 */
[----:B------:R-:W-:Y:S01]  /*db60*/  VIADD R0, R17, 0x400 ;  /* 0x0000040011007836 */ /* 0x000fe20000000000 */
[----:B---3--:R-:W-:-:S11]  /*db70*/  MOV R8, RZ ;  /* 0x000000ff00087202 */ /* 0x008fd60000000f00 */
        /* <DEDUP_REMOVED lines=15> */
.L_x_13826:
        /* <DEDUP_REMOVED lines=20> */
.L_x_13748:
[----:B------:R-:W-:Y:S01]  /*ddb0*/  IADD3 R31, R31, -0x2, RZ ;  /* 0xfffffffe1f1f7810 */ /* 0x000fe20007ffe0ff */
[----:B------:R-:W-:Y:S01]  /*ddc0*/  SYNCS.ARRIVE.TRANS64.A1T0 RZ, [UR45+0x22850], RZ ;  /* 0x022850ffffff79a7 */ /* 0x000fe2000810002d */
[----:B------:R-:W-:Y:S01]  /*ddd0*/  BSSY B0, `(.L_x_13732) ;  /* 0x00000e7000007945 */ /* 0x000fe20003800000 */
[----:B------:R-:W-:Y:S01]  /*dde0*/  IMAD.MOV.U32 R21, RZ, RZ, 0x1 ;  /* 0x00000001ff157424 */ /* 0x000fe200078e00ff */
[----:B------:R-:W-:Y:S01]  /*ddf0*/  ISETP.GE.AND P0, PT, R31, UR48, PT ;  /* 0x000000301f007c0c */ /* 0x000fe2000bf06270 */
[----:B------:R-:W-:-:S12]  /*de00*/  IMAD.MOV.U32 R20, RZ, RZ, 0x1 ;  /* 0x00000001ff147424 */ /* 0x000fd800078e00ff */
[----:B------:R-:W-:Y:S05]  /*de10*/  @!P0 BRA `(.L_x_13749) ;  /* 0x0000000c00888947 */ /* 0x000fea0003800000 */
[----:B------:R-:W-:Y:S01]  /*de20*/  UIADD3 UR4, UR44, 0x1, URZ ;  /* 0x000000012c047890 */ /* 0x000fe2000fffe03f */
[----:B------:R-:W-:Y:S01]  /*de30*/  IADD3 R27, R28, R32, R27 ;  /* 0x000000201c1b7210 */ /* 0x000fe20007ffe01b */
[----:B------:R-:W-:Y:S01]  /*de40*/  ULOP3.LUT UR5, URZ, UR43, URZ, 0x33, !UPT ;  /* 0x0000002b3f057292 */ /* 0x000fe2000f8e333f */
[----:B------:R-:W-:Y:S01]  /*de50*/  LOP3.LUT R3, RZ, UR42, RZ, 0x33, !PT ;  /* 0x0000002aff037c12 */ /* 0x000fe2000f8e33ff */
[----:B------:R-:W-:Y:S01]  /*de60*/  UIMAD UR4, UR4, UR38, URZ ;  /* 0x00000026040472a4 */ /* 0x000fe2000f8e023f */
[----:B------:R-:W-:Y:S01]  /*de70*/  IADD3 R36, R27, -0x120, RZ ;  /* 0xfffffee01b247810 */ /* 0x000fe20007ffe0ff */
[----:B------:R-:W-:Y:S02]  /*de80*/  IMAD.MOV.U32 R20, RZ, RZ, 0x1 ;  /* 0x00000001ff147424 */ /* 0x000fe400078e00ff */
[----:B------:R-:W-:Y:S02]  /*de90*/  IMAD.MOV.U32 R21, RZ, RZ, 0x1 ;  /* 0x00000001ff157424 */ /* 0x000fe400078e00ff */
[----:B------:R-:W-:-:S04]  /*dea0*/  LOP3.LUT R4, RZ, UR4, RZ, 0x33, !PT ;  /* 0x00000004ff047c12 */ /* 0x000fc8000f8e33ff */
[----:B------:R-:W-:-:S04]  /*deb0*/  VIMNMX3 R3, R3, UR5, R4, !PT ;  /* 0x0000000503037c0f */ /* 0x000fc8000f800104 */
[C---:B------:R-:W-:Y:S01]  /*dec0*/  IADD3 R35, -R3.reuse, -0x2, RZ ;  /* 0xfffffffe03237810 */ /* 0x040fe20007ffe1ff */
[----:B------:R-:W-:-:S07]  /*ded0*/  IMAD R36, R3, -0x60, R36 ;  /* 0xffffffa003247824 */ /* 0x000fce00078e0224 */
.L_x_13764:
[----:B------:R-:W-:Y:S01]  /*dee0*/  ISETP.NE.AND P1, PT, R29, 0x1, PT ;  /* 0x000000011d00780c */ /* 0x000fe20003f25270 */
[----:B------:R-:W-:Y:S01]  /*def0*/  BSSY B1, `(.L_x_13750) ;  /* 0x0000014000017945 */ /* 0x000fe20003800000 */
[----:B------:R-:W-:Y:S01]  /*df00*/  ISETP.GT.U32.AND P0, PT, R26, 0x5f, PT ;  /* 0x0000005f1a00780c */ /* 0x000fe20003f04070 */
[----:B------:R-:W-:-:S10]  /*df10*/  IMAD.MOV.U32 R33, RZ, RZ, RZ ;  /* 0x000000ffff217224 */ /* 0x000fd400078e00ff */
[----:B0-----:R-:W0:Y:S08]  /*df20*/  @P1 LDC R3, c[0x0][0x434] ;  /* 0x00010d00ff031b82 */ /* 0x001e300000000800 */
[----:B------:R-:W1:Y:S01]  /*df30*/  @P1 LDC R5, c[0x0][0x438] ;  /* 0x00010e00ff051b82 */ /* 0x000e620000000800 */
[----:B0-----:R-:W-:Y:S01]  /*df40*/  @P1 IMAD.HI.U32 R4, R36, R3, RZ ;  /* 0x0000000324041227 */ /* 0x001fe200078e00ff */
[----:B------:R-:W-:-:S04]  /*df50*/  MOV R3, R36 ;  /* 0x0000002400037202 */ /* 0x000fc80000000f00 */
[----:B-1----:R-:W-:Y:S01]  /*df60*/  @P1 SHF.R.U32.HI R3, RZ, R5, R4 ;  /* 0x00000005ff031219 */ /* 0x002fe20000011604 */
[----:B--23--:R-:W-:Y:S06]  /*df70*/  @P0 BRA `(.L_x_13751) ;  /* 0x00000000002c0947 */ /* 0x00cfec0003800000 */
[--C-:B------:R-:W-:Y:S01]  /*df80*/  SHF.R.S32.HI R5, RZ, 0x1f, R3.reuse ;  /* 0x0000001fff057819 */ /* 0x100fe20000011403 */
[----:B------:R-:W-:Y:S01]  /*df90*/  ULDC.64 UR4, c[0x0][0x428] ;  /* 0x00010a0000047ab9 */ /* 0x000fe20000000a00 */
[----:B------:R-:W-:Y:S02]  /*dfa0*/  IMAD.MOV.U32 R4, RZ, RZ, R3 ;  /* 0x000000ffff047224 */ /* 0x000fe400078e0003 */
[----:B------:R-:W-:Y:S02]  /*dfb0*/  IMAD R9, R25, UR4, RZ ;  /* 0x0000000419097c24 */ /* 0x000fe4000f8e02ff */
[----:B------:R-:W-:-:S04]  /*dfc0*/  IMAD.WIDE.U32 R6, R30, UR4, R4 ;  /* 0x000000041e067c25 */ /* 0x000fc8000f8e0004 */
[----:B------:R-:W-:Y:S01]  /*dfd0*/  IMAD R5, R30, UR5, R9 ;  /* 0x000000051e057c24 */ /* 0x000fe2000f8e0209 */
[----:B------:R-:W-:Y:S02]  /*dfe0*/  ULDC.64 UR4, c[0x0][0x418] ;  /* 0x0001060000047ab9 */ /* 0x000fe40000000a00 */
[----:B------:R-:W-:Y:S02]  /*dff0*/  LEA R4, P0, R6, UR4, 0x2 ;  /* 0x0000000406047c11 */ /* 0x000fe4000f8010ff */
[----:B------:R-:W-:-:S04]  /*e000*/  IADD3 R5, R5, R7, RZ ;  /* 0x0000000705057210 */ /* 0x000fc80007ffe0ff */
[----:B------:R-:W-:-:S05]  /*e010*/  LEA.HI.X R5, R6, UR5, R5, 0x2, P0 ;  /* 0x0000000506057c11 */ /* 0x000fca00080f1405 */
[----:B------:R0:W5:Y:S02]  /*e020*/  LDG.E R33, desc[UR36][R4.64] ;  /* 0x0000002404217981 */ /* 0x000164000c1e1900 */
.L_x_13751:
[----:B------:R-:W-:Y:S05]  /*e030*/  BSYNC B1 ;  /* 0x0000000000017941 */ /* 0x000fea0003800000 */
.L_x_13750:
[----:B------:R-:W-:-:S13]  /*e040*/  ISETP.NE.AND P0, PT, R34, 0x3, PT ;  /* 0x000000032200780c */ /* 0x000fda0003f05270 */
[----:B------:R-:W-:Y:S05]  /*e050*/  @!P0 BRA `(.L_x_13752) ;  /* 0x0000000000048947 */ /* 0x000fea0003800000 */
[----:B------:R-:W-:Y:S01]  /*e060*/  BPT.TRAP 0x1 ;  /* 0x000000040000795c */ /* 0x000fe20000300000 */
.L_x_13752:
[----:B------:R-:W-:Y:S01]  /*e070*/  LEA R32, R21, UR45, 0x3 ;  /* 0x0000002d15207c11 */ /* 0x000fe2000f8e18ff */
[----:B------:R-:W-:Y:S01]  /*e080*/  BSSY B1, `(.L_x_13753) ;  /* 0x0000004000017945 */ /* 0x000fe20003800000 */
[----:B------:R-:W-:-:S04]  /*e090*/  SHF.L.U32 R31, R20, 0x1f, RZ ;  /* 0x0000001f141f7819 */ /* 0x000fc800000006ff */
[----:B------:R-:W1:Y:S02]  /*e0a0*/  SYNCS.PHASECHK.TRANS64.TRYWAIT P0, [R32+URZ+0x22840], R31 ;  /* 0x0228401f200075a7 */ /* 0x000e64000800017f */
[----:B-1----:R-:W-:Y:S05]  /*e0b0*/  @!P0 BRA `(.L_x_13754) ;  /* 0x0000002c002c8947 */ /* 0x002fea0003800000 */
.L_x_13827:
[----:B------:R-:W-:Y:S05]  /*e0c0*/  BSYNC B1 ;  /* 0x0000000000017941 */ /* 0x000fea0003800000 */
.L_x_13753:
        /* <DEDUP_REMOVED lines=42> */
[----:B------:R-:W0:Y:S01]  /*e370*/  SHFL.IDX PT, R14, R10, 0x2, 0x181f ;  /* 0x00581f000a0e7f89 */ /* 0x000e2200000e0000 */
[----:B------:R-:W-:-:S05]  /*e380*/  IADD3.X R9, RZ, R7, RZ, P0, !PT ;  /* 0x00000007ff097210 */ /* 0x000fca00007fe4ff */
        /* <DEDUP_REMOVED lines=9> */
[----:B0-----:R-:W-:-:S04]  /*e420*/  IADD3 R14, P0, R14, R24, RZ ;  /* 0x000000180e0e7210 */ /* 0x001fc80007f1e0ff */
[----:B------:R-:W-:Y:S02]  /*e430*/  IADD3.X R15, RZ, R18, RZ, P0, !PT ;  /* 0x00000012ff0f7210 */ /* 0x000fe400007fe4ff */
[----:B------:R2:W0:Y:S04]  /*e440*/  SHFL.IDX PT, R18, R3, 0x5, 0x181f ;  /* 0x00b81f0003127f89 */ /* 0x00042800000e0000 */
[----:B------:R2:W-:Y:S03]  /*e450*/  LDGSTS.E.BYPASS.LTC128B.128 [R17+0x1e400], desc[UR36][R14.64], !P1 ;  /* 0x1e4000000e117fae */ /* 0x0005e6000c901d64 */
.L_x_13841:
        /* <DEDUP_REMOVED lines=8> */
.L_x_13756:
        /* <DEDUP_REMOVED lines=10> */
.L_x_13757:
[----:B------:R2:W-:Y:S01]  /*e580*/  SYNCS.ARRIVE.TRANS64.A1T0 RZ, [R32+URZ+0x22830], RZ ;  /* 0x022830ff20ff79a7 */ /* 0x0005e2000810003f */
[----:B------:R-:W-:Y:S05]  /*e590*/  @!P2 BRA `(.L_x_13758) ;  /* 0x000000000004a947 */ /* 0x000fea0003800000 */
[----:B------:R-:W-:Y:S01]  /*e5a0*/  BPT.TRAP 0x1 ;  /* 0x000000040000795c */ /* 0x000fe20000300000 */
.L_x_13758:
[----:B------:R-:W3:Y:S01]  /*e5b0*/  SYNCS.PHASECHK.TRANS64.TRYWAIT P0, [R32+URZ+0x22860], R31 ;  /* 0x0228601f200075a7 */ /* 0x000ee2000800017f */
[----:B------:R-:W-:Y:S04]  /*e5c0*/  BSSY B1, `(.L_x_13759) ;  /* 0x0000002000017945 */ /* 0x000fe80003800000 */
[----:B---3--:R-:W-:Y:S05]  /*e5d0*/  @!P0 BRA `(.L_x_13760) ;  /* 0x0000002c00888947 */ /* 0x008fea0003800000 */
.L_x_13842:
[----:B------:R-:W-:Y:S05]  /*e5e0*/  BSYNC B1 ;  /* 0x0000000000017941 */ /* 0x000fea0003800000 */
.L_x_13759:
        /* <DEDUP_REMOVED lines=10> */
[----:B------:R-:W-:Y:S01]  /*e690*/  LOP3.LUT P1, RZ, R23, 0x4, RZ, 0xc0, !PT ;  /* 0x0000000417ff7812 */ /* 0x000fe2000782c0ff */
[----:B------:R-:W-:-:S02]  /*e6a0*/  IMAD.IADD R5, R5, 0x1, R27 ;  /* 0x0000000105057824 */ /* 0x000fc400078e021b */
        /* <DEDUP_REMOVED lines=20> */
[----:B0-----:R-:W-:-:S04]  /*e7f0*/  IADD3 R14, P0, R14, R24, RZ ;  /* 0x000000180e0e7210 */ /* 0x001fc80007f1e0ff */
[----:B----4-:R-:W-:Y:S02]  /*e800*/  IADD3.X R15, RZ, R5, RZ, P0, !PT ;  /* 0x00000005ff0f7210 */ /* 0x010fe400007fe4ff */
        /* <DEDUP_REMOVED lines=16> */
[----:B----4-:R-:W-:-:S05]  /*e910*/  IMAD.X R9, RZ, RZ, R6, P0 ;  /* 0x000000ffff097224 */ /* 0x010fca00000e0606 */
[----:B------:R-:W-:Y:S04]  /*e920*/  LDGSTS.E.BYPASS.LTC128B.128 [R17+0x1000], desc[UR36][R8.64], !P4 ;  /* 0x0100000008117fae */ /* 0x000fe8000e101d64 */
[----:B------:R-:W-:Y:S04]  /*e930*/  LDGSTS.E.BYPASS.LTC128B.128 [R17+0x4000], desc[UR36][R8.64+0x80], !P3 ;  /* 0x0400008008117fae */ /* 0x000fe8000d901d64 */
[----:B------:R-:W-:Y:S04]  /*e940*/  LDGSTS.E.BYPASS.LTC128B.128 [R17+0x7000], desc[UR36][R8.64+0x100], !P2 ;  /* 0x0700010008117fae */ /* 0x000fe8000d101d64 */
[----:B------:R4:W-:Y:S01]  /*e950*/  LDGSTS.E.BYPASS.LTC128B.128 [R17+0xa000], desc[UR36][R8.64+0x180], !P1 ;  /* 0x0a00018008117fae */ /* 0x0009e2000c901d64 */
[----:B0-----:R-:W-:-:S03]  /*e960*/  IADD3 R6, P0, R5, R24, RZ ;  /* 0x0000001805067210 */ /* 0x001fc60007f1e0ff */
[----:B------:R-:W0:Y:S01]  /*e970*/  SHFL.IDX PT, R5, R3, 0x4, 0x181f ;  /* 0x00981f0003057f89 */ /* 0x000e2200000e0000 */
[----:B------:R-:W-:-:S03]  /*e980*/  IADD3.X R7, RZ, R7, RZ, P0, !PT ;  /* 0x00000007ff077210 */ /* 0x000fc600007fe4ff */
[----:B------:R-:W1:Y:S01]  /*e990*/  SHFL.IDX PT, R3, R3, 0x5, 0x181f ;  /* 0x00b81f0003037f89 */ /* 0x000e6200000e0000 */
[----:B----4-:R-:W-:-:S03]  /*e9a0*/  IMAD.MOV.U32 R8, RZ, RZ, RZ ;  /* 0x000000ffff087224 */ /* 0x010fc600078e00ff */
        /* <DEDUP_REMOVED lines=10> */
.L_x_13856:
[----:B----4-:R-:W-:-:S04]  /*ea50*/  IADD3 R4, P0, R3, R24, RZ ;  /* 0x0000001803047210 */ /* 0x010fc80007f1e0ff */
[----:B------:R-:W-:Y:S02]  /*ea60*/  IADD3.X R5, RZ, R18, RZ, P0, !PT ;  /* 0x00000012ff057210 */ /* 0x000fe400007fe4ff */
[----:B------:R-:W-:-:S03]  /*ea70*/  PLOP3.LUT P0, PT, PT, PT, PT, 0x80, 0x0 ;  /* 0x000000000000781c */ /* 0x000fc60003f0f070 */
        /* <DEDUP_REMOVED lines=8> */
.L_x_13762:
        /* <DEDUP_REMOVED lines=10> */
.L_x_13763:
[----:B------:R-:W-:Y:S01]  /*eba0*/  VIADD R21, R21, 0x1 ;  /* 0x0000000115157836 */ /* 0x000fe20000000000 */
[----:B------:R1:W-:Y:S01]  /*ebb0*/  SYNCS.ARRIVE.TRANS64.A1T0 RZ, [R32+URZ+0x22850], RZ ;  /* 0x022850ff20ff79a7 */ /* 0x0003e2000810003f */
[----:B------:R-:W-:Y:S01]  /*ebc0*/  VIADD R35, R35, 0xffffffff ;  /* 0xffffffff23237836 */ /* 0x000fe20000000000 */
[----:B------:R-:W-:Y:S02]  /*ebd0*/  IADD3 R36, R36, -0x60, RZ ;  /* 0xffffffa024247810 */ /* 0x000fe40007ffe0ff */
[----:B------:R-:W-:-:S04]  /*ebe0*/  ISETP.NE.AND P0, PT, R21, 0x2, PT ;  /* 0x000000021500780c */ /* 0x000fc80003f05270 */
[----:B------:R-:W-:Y:S02]  /*ebf0*/  SEL R21, R21, RZ, P0 ;  /* 0x000000ff15157207 */ /* 0x000fe40000000000 */
[----:B------:R-:W-:Y:S02]  /*ec00*/  SEL R3, RZ, 0x1, P0 ;  /* 0x00000001ff037807 */ /* 0x000fe40000000000 */
[----:B------:R-:W-:Y:S02]  /*ec10*/  ISETP.GT.AND P0, PT, R35, UR48, PT ;  /* 0x0000003023007c0c */ /* 0x000fe4000bf04270 */
[----:B------:R-:W-:-:S11]  /*ec20*/  LOP3.LUT R20, R20, R3, RZ, 0x3c, !PT ;  /* 0x0000000314147212 */ /* 0x000fd600078e3cff */
[----:B-1----:R-:W-:Y:S05]  /*ec30*/  @P0 BRA `(.L_x_13764) ;  /* 0xfffffff000a80947 */ /* 0x002fea000383ffff */
.L_x_13749:
[----:B------:R-:W-:Y:S05]  /*ec40*/  BSYNC B0 ;  /* 0x0000000000007941 */ /* 0x000fea0003800000 */
.L_x_13732:
[----:B------:R-:W0:Y:S01]  /*ec50*/  S2R R3, SR_CgaCtaId ;  /* 0x0000000000037919 */ /* 0x000e220000008800 */
[----:B------:R-:W-:Y:S01]  /*ec60*/  MOV R0, 0x400 ;  /* 0x0000040000007802 */ /* 0x000fe20000000f00 */
[----:B------:R-:W-:Y:S01]  /*ec70*/  BSSY B0, `(.L_x_13765) ;  /* 0x0000005000007945 */ /* 0x000fe20003800000 */
[----:B------:R-:W-:Y:S02]  /*ec80*/  SHF.L.U32 R8, R8, 0x1f, RZ ;  /* 0x0000001f08087819 */ /* 0x000fe400000006ff */
[----:B0-----:R-:W-:-:S04]  /*ec90*/  LEA R4, R3, R0, 0x18 ;  /* 0x0000000003047211 */ /* 0x001fc800078ec0ff */
[----:B------:R-:W0:Y:S02]  /*eca0*/  SYNCS.PHASECHK.TRANS64.TRYWAIT P0, [R4+URZ+0x22820], R8 ;  /* 0x02282008040075a7 */ /* 0x000e24000800017f */
[----:B0-----:R-:W-:Y:S05]  /*ecb0*/  @!P0 BRA `(.L_x_13766) ;  /* 0x0000002c00c48947 */ /* 0x001fea0003800000 */
.L_x_13857:
[----:B------:R-:W-:Y:S05]  /*ecc0*/  BSYNC B0 ;  /* 0x0000000000007941 */ /* 0x000fea0003800000 */
.L_x_13765:
[----:B------:R-:W-:-:S03]  /*ecd0*/  UMOV UR4, 0xffffffff ;  /* 0xffffffff00047882 */ /* 0x000fc60000000000 */
[----:B------:R-:W-:Y:S05]  /*ece0*/  BRA.DIV UR4, `(.L_x_13767) ;  /* 0x0000002e04cc7947 */ /* 0x000fea000b800000 */
[----:B------:R1:W4:Y:S02]  /*ecf0*/  SHFL.IDX PT, R14, R2, RZ, 0x1f ;  /* 0x00001fff020e7589 */ /* 0x00032400000e0000 */
.L_x_13860:
[----:B----4-:R-:W-:-:S13]  /*ed00*/  ISETP.NE.AND P0, PT, R14, RZ, PT ;  /* 0x000000ff0e00720c */ /* 0x010fda0003f05270 */
[----:B------:R-:W-:Y:S05]  /*ed10*/  @P0 BRA `(.L_x_13688) ;  /* 0x0000000000880947 */ /* 0x000fea0003800000 */
[----:B------:R-:W-:-:S03]  /*ed20*/  UMOV UR4, 0xffffffff ;  /* 0xffffffff00047882 */ /* 0x000fc60000000000 */
[----:B------:R-:W-:Y:S05]  /*ed30*/  BRA.DIV UR4, `(.L_x_13768) ;  /* 0x0000002e04e07947 */ /* 0x000fea000b800000 */
[----:B------:R-:W-:-:S13]  /*ed40*/  ELECT P6, URZ, PT ;  /* 0x00000000003f782f */ /* 0x000fda00038c0000 */
.L_x_13863:
[----:B------:R-:W-:Y:S05]  /*ed50*/  @!P6 BRA `(.L_x_13688) ;  /* 0x000000000078e947 */ /* 0x000fea0003800000 */
[----:B------:R-:W-:-:S06]  /*ed60*/  ULOP3.LUT UR4, UR39, 0x2, URZ, 0xfc, !UPT ;  /* 0x0000000227047892 */ /* 0x000fcc000f8efc3f */
[----:B------:R-:W-:-:S05]  /*ed70*/  IMAD.U32 R0, RZ, RZ, UR4 ;  /* 0x00000004ff007e24 */ /* 0x000fca000f8e00ff */
[----:B------:R-:W-:-:S13]  /*ed80*/  ISETP.NE.AND P0, PT, R0, 0x3, PT ;  /* 0x000000030000780c */ /* 0x000fda0003f05270 */
[----:B------:R-:W-:Y:S05]  /*ed90*/  @!P0 BRA `(.L_x_13769) ;  /* 0x0000000000048947 */ /* 0x000fea0003800000 */
[----:B------:R-:W-:Y:S01]  /*eda0*/  BPT.TRAP 0x1 ;  /* 0x000000040000795c */ /* 0x000fe20000300000 */
.L_x_13769:
[C---:B------:R-:W-:Y:S01]  /*edb0*/  IMAD R5, R21.reuse, 0x8, R4 ;  /* 0x0000000815057824 */ /* 0x040fe200078e0204 */
[----:B------:R-:W-:Y:S02]  /*edc0*/  SHF.L.U32 R0, R20, 0x1f, RZ ;  /* 0x0000001f14007819 */ /* 0x000fe400000006ff */
[----:B------:R-:W-:Y:S02]  /*edd0*/  IADD3 R21, R21, 0x1, RZ ;  /* 0x0000000115157810 */ /* 0x000fe40007ffe0ff */
[----:B------:R-:W4:Y:S02]  /*ede0*/  SYNCS.PHASECHK.TRANS64.TRYWAIT P1, [R5+URZ+0x22840], R0 ;  /* 0x02284000050075a7 */ /* 0x000f24000802017f */
[----:B------:R-:W-:-:S04]  /*edf0*/  ISETP.NE.AND P2, PT, R21, 0x2, PT ;  /* 0x000000021500780c */ /* 0x000fc80003f45270 */
[----:B------:R-:W-:Y:S01]  /*ee00*/  SEL R3, RZ, 0x1, P2 ;  /* 0x00000001ff037807 */ /* 0x000fe20001000000 */
[----:B----4-:R-:W-:Y:S08]  /*ee10*/  @!P1 BRA `(.L_x_13770) ;  /* 0x0000002c00c89947 */ /* 0x010ff00003800000 */
.L_x_13864:
[----:B------:R-:W-:Y:S02]  /*ee20*/  SEL R21, R21, RZ, P2 ;  /* 0x000000ff15157207 */ /* 0x000fe40001000000 */
[----:B-1----:R-:W-:Y:S01]  /*ee30*/  LOP3.LUT R2, R20, R3, RZ, 0x3c, !PT ;  /* 0x0000000314027212 */ /* 0x002fe200078e3cff */
[----:B------:R-:W-:Y:S06]  /*ee40*/  @!P0 BRA `(.L_x_13771) ;  /* 0x0000000000048947 */ /* 0x000fec0003800000 */
[----:B------:R-:W-:Y:S01]  /*ee50*/  BPT.TRAP 0x1 ;  /* 0x000000040000795c */ /* 0x000fe20000300000 */
.L_x_13771:
[----:B------:R-:W-:Y:S01]  /*ee60*/  IMAD R21, R21, 0x8, R4 ;  /* 0x0000000815157824 */ /* 0x000fe200078e0204 */
[----:B------:R-:W-:-:S04]  /*ee70*/  SHF.L.U32 R2, R2, 0x1f, RZ ;  /* 0x0000001f02027819 */ /* 0x000fc800000006ff */
[----:B------:R-:W1:Y:S02]  /*ee80*/  SYNCS.PHASECHK.TRANS64.TRYWAIT P1, [R21+URZ+0x22840], R2 ;  /* 0x02284002150075a7 */ /* 0x000e64000802017f */
[----:B-1----:R-:W-:Y:S05]  /*ee90*/  @!P1 BRA `(.L_x_13772) ;  /* 0x0000002c00bc9947 */ /* 0x002fea0003800000 */
.L_x_13865:
[----:B------:R-:W-:Y:S05]  /*eea0*/  @!P0 BRA `(.L_x_13773) ;  /* 0x0000000000048947 */ /* 0x000fea0003800000 */
[----:B------:R-:W-:Y:S01]  /*eeb0*/  BPT.TRAP 0x1 ;  /* 0x000000040000795c */ /* 0x000fe20000300000 */
.L_x_13773:
[----:B------:R-:W0:Y:S02]  /*eec0*/  SYNCS.PHASECHK.TRANS64.TRYWAIT P1, [R5+URZ+0x22860], R0 ;  /* 0x02286000050075a7 */ /* 0x000e24000802017f */
[----:B0-----:R-:W-:Y:S05]  /*eed0*/  @!P1 BRA `(.L_x_13774) ;  /* 0x0000002c00c09947 */ /* 0x001fea0003800000 */
.L_x_13866:
[----:B------:R-:W-:Y:S05]  /*eee0*/  @!P0 BRA `(.L_x_13775) ;  /* 0x0000000000048947 */ /* 0x000fea0003800000 */
[----:B------:R-:W-:Y:S01]  /*eef0*/  BPT.TRAP 0x1 ;  /* 0x000000040000795c */ /* 0x000fe20000300000 */
.L_x_13775:
[----:B------:R0:W0:Y:S02]  /*ef00*/  SYNCS.PHASECHK.TRANS64.TRYWAIT P0, [R21+URZ+0x22860], R2 ;  /* 0x02286002150075a7 */ /* 0x000024000800017f */
[----:B0-----:R-:W-:Y:S05]  /*ef10*/  @!P0 NANOSLEEP.SYNCS 0x989680 ;  /* 0x009896800000895d */ /* 0x001fea0003900000 */
[----:B------:R-:W0:Y:S02]  /*ef20*/  @!P0 SYNCS.PHASECHK.TRANS64 P0, [R21+URZ+0x22860], R2 ;  /* 0x02286002150085a7 */ /* 0x000e24000800007f */
[----:B0-----:R-:W-:Y:S05]  /*ef30*/  @!P0 BRA `(.L_x_13775) ;  /* 0xfffffffc00f08947 */ /* 0x001fea000383ffff */
.L_x_13688:
[----:B------:R-:W-:Y:S05]  /*ef40*/  BSYNC B6 ;  /* 0x0000000000067941 */ /* 0x000fea0003800000 */
.L_x_13685:
[----:B------:R-:W-:Y:S05]  /*ef50*/  EXIT ;  /* 0x000000000000794d */ /* 0x000fea0003800000 */
.L_x_13692:
[----:B0-----:R-:W-:-:S04]  /*ef60*/  IMAD.U32 R5, RZ, RZ, UR42 ;  /* 0x0000002aff057e24 */ /* 0x001fc8000f8e00ff */
[----:B------:R0:W1:Y:S03]  /*ef70*/  SYNCS.PHASECHK.TRANS64.TRYWAIT P0, [R5+URZ+0x22800], R10 ;  /* 0x0228000a050075a7 */ /* 0x000066000800017f */
[----:B-1----:R-:W-:Y:S05]  /*ef80*/  @!P0 NANOSLEEP.SYNCS 0x989680 ;  /* 0x009896800000895d */ /* 0x002fea0003900000 */
[----:B------:R-:W1:Y:S02]  /*ef90*/  @!P0 SYNCS.PHASECHK.TRANS64 P0, [R5+URZ+0x22800], R10 ;  /* 0x0228000a050085a7 */ /* 0x000e64000800007f */
[----:B-1----:R-:W-:Y:S05]  /*efa0*/  @!P0 BRA `(.L_x_13692) ;  /* 0xfffffffc00ec8947 */ /* 0x002fea000383ffff */
[----:B------:R-:W-:Y:S05]  /*efb0*/  BRA `(.L_x_13776) ;  /* 0xffffff2400687947 */ /* 0x000fea000383ffff */
.L_x_13696:
[----:B0-----:R-:W-:-:S04]  /*efc0*/  MOV R5, UR42 ;  /* 0x0000002a00057c02 */ /* 0x001fc80008000f00 */
[----:B------:R0:W2:Y:S03]  /*efd0*/  SYNCS.PHASECHK.TRANS64.TRYWAIT P1, [R5+URZ+0x22830], R10 ;  /* 0x0228300a050075a7 */ /* 0x0000a6000802017f */
[----:B--2---:R-:W-:Y:S05]  /*efe0*/  @!P1 NANOSLEEP.SYNCS 0x989680 ;  /* 0x009896800000995d */ /* 0x004fea0003900000 */
[----:B------:R-:W2:Y:S02]  /*eff0*/  @!P1 SYNCS.PHASECHK.TRANS64 P1, [R5+URZ+0x22830], R10 ;  /* 0x0228300a050095a7 */ /* 0x000ea4000802007f */
[----:B--2---:R-:W-:Y:S05]  /*f000*/  @!P1 BRA `(.L_x_13696) ;  /* 0xfffffffc00ec9947 */ /* 0x004fea000383ffff */
[----:B------:R-:W-:Y:S05]  /*f010*/  BRA `(.L_x_13695) ;  /* 0xffffff2400847947 */ /* 0x000fea000383ffff */
.L_x_13701:
[----:B-1----:R-:W-:-:S04]  /*f020*/  IMAD.U32 R11, RZ, RZ, UR42 ;  /* 0x0000002aff0b7e24 */ /* 0x002fc8000f8e00ff */
[----:B------:R1:W2:Y:S03]  /*f030*/  SYNCS.PHASECHK.TRANS64.TRYWAIT P1, [R11+URZ+0x22850], R10 ;  /* 0x0228500a0b0075a7 */ /* 0x0002a6000802017f */
[----:B--2---:R-:W-:Y:S05]  /*f040*/  @!P1 NANOSLEEP.SYNCS 0x989680 ;  /* 0x009896800000995d */ /* 0x004fea0003900000 */
[----:B------:R-:W2:Y:S02]  /*f050*/  @!P1 SYNCS.PHASECHK.TRANS64 P1, [R11+URZ+0x22850], R10 ;  /* 0x0228500a0b0095a7 */ /* 0x000ea4000802007f */
[----:B--2---:R-:W-:Y:S05]  /*f060*/  @!P1 BRA `(.L_x_13701) ;  /* 0xfffffffc00ec9947 */ /* 0x004fea000383ffff */
[----:B------:R-:W-:Y:S05]  /*f070*/  BRA `(.L_x_13700) ;  /* 0xffffff4400707947 */ /* 0x000fea000383ffff */
.L_x_13707:
[----:B-1----:R-:W-:-:S04]  /*f080*/  IMAD.U32 R9, RZ, RZ, UR28 ;  /* 0x0000001cff097e24 */ /* 0x002fc8000f8e00ff */
[----:B------:R1:W2:Y:S03]  /*f090*/  SYNCS.PHASECHK.TRANS64.TRYWAIT P1, [R9+URZ+0x22830], R10 ;  /* 0x0228300a090075a7 */ /* 0x0002a6000802017f */
[----:B--2---:R-:W-:Y:S05]  /*f0a0*/  @!P1 NANOSLEEP.SYNCS 0x989680 ;  /* 0x009896800000995d */ /* 0x004fea0003900000 */
[----:B------:R-:W2:Y:S02]  /*f0b0*/  @!P1 SYNCS.PHASECHK.TRANS64 P1, [R9+URZ+0x22830], R10 ;  /* 0x0228300a090095a7 */ /* 0x000ea4000802007f */
[----:B--2---:R-:W-:Y:S05]  /*f0c0*/  @!P1 BRA `(.L_x_13707) ;  /* 0xfffffffc00ec9947 */ /* 0x004fea000383ffff */
[----:B------:R-:W-:Y:S05]  /*f0d0*/  BRA `(.L_x_13706) ;  /* 0xffffff4800cc7947 */ /* 0x000fea000383ffff */
.L_x_13712:
[----:B-1----:R-:W-:-:S04]  /*f0e0*/  MOV R11, UR28 ;  /* 0x0000001c000b7c02 */ /* 0x002fc80008000f00 */
[----:B------:R1:W2:Y:S03]  /*f0f0*/  SYNCS.PHASECHK.TRANS64.TRYWAIT P1, [R11+URZ+0x22850], R10 ;  /* 0x0228500a0b0075a7 */ /* 0x0002a6000802017f */
[----:B--2---:R-:W-:Y:S05]  /*f100*/  @!P1 NANOSLEEP.SYNCS 0x989680 ;  /* 0x009896800000995d */ /* 0x004fea0003900000 */
[----:B------:R-:W2:Y:S02]  /*f110*/  @!P1 SYNCS.PHASECHK.TRANS64 P1, [R11+URZ+0x22850], R10 ;  /* 0x0228500a0b0095a7 */ /* 0x000ea4000802007f */
[----:B--2---:R-:W-:Y:S05]  /*f120*/  @!P1 BRA `(.L_x_13712) ;  /* 0xfffffffc00ec9947 */ /* 0x004fea000383ffff */
[----:B------:R-:W-:Y:S05]  /*f130*/  BRA `(.L_x_13711) ;  /* 0xffffff7000407947 */ /* 0x000fea000383ffff */
.L_x_13719:
[----:B-1----:R-:W-:-:S04]  /*f140*/  IMAD.U32 R7, RZ, RZ, UR26 ;  /* 0x0000001aff077e24 */ /* 0x002fc8000f8e00ff */
[----:B------:R1:W2:Y:S03]  /*f150*/  SYNCS.PHASECHK.TRANS64.TRYWAIT P1, [R7+URZ+0x22830], R6 ;  /* 0x02283006070075a7 */ /* 0x0002a6000802017f */
[----:B--2---:R-:W-:Y:S05]  /*f160*/  @!P1 NANOSLEEP.SYNCS 0x989680 ;  /* 0x009896800000995d */ /* 0x004fea0003900000 */
[----:B------:R-:W2:Y:S02]  /*f170*/  @!P1 SYNCS.PHASECHK.TRANS64 P1, [R7+URZ+0x22830], R6 ;  /* 0x02283006070095a7 */ /* 0x000ea4000802007f */
[----:B--2---:R-:W-:Y:S05]  /*f180*/  @!P1 BRA `(.L_x_13719) ;  /* 0xfffffffc00ec9947 */ /* 0x004fea000383ffff */
[----:B------:R-:W-:Y:S05]  /*f190*/  BRA `(.L_x_13718) ;  /* 0xffffff7400447947 */ /* 0x000fea000383ffff */
.L_x_13724:
[----:B-1----:R-:W-:-:S04]  /*f1a0*/  IMAD.U32 R7, RZ, RZ, UR26 ;  /* 0x0000001aff077e24 */ /* 0x002fc8000f8e00ff */
[----:B------:R1:W2:Y:S03]  /*f1b0*/  SYNCS.PHASECHK.TRANS64.TRYWAIT P1, [R7+URZ+0x22850], R6 ;  /* 0x02285006070075a7 */ /* 0x0002a6000802017f */
[----:B--2---:R-:W-:Y:S05]  /*f1c0*/  @!P1 NANOSLEEP.SYNCS 0x989680 ;  /* 0x009896800000995d */ /* 0x004fea0003900000 */
[----:B------:R-:W2:Y:S02]  /*f1d0*/  @!P1 SYNCS.PHASECHK.TRANS64 P1, [R7+URZ+0x22850], R6 ;  /* 0x02285006070095a7 */ /* 0x000ea4000802007f */
[----:B--2---:R-:W-:Y:S05]  /*f1e0*/  @!P1 BRA `(.L_x_13724) ;  /* 0xfffffffc00ec9947 */ /* 0x004fea000383ffff */
[----:B------:R-:W-:Y:S05]  /*f1f0*/  BRA `(.L_x_13723) ;  /* 0xffffff9000d47947 */ /* 0x000fea000383ffff */
.L_x_13737:
[----:B------:R-:W-:Y:S01]  /*f200*/  MOV R13, R2 ;  /* 0x00000002000d7202 */ /* 0x000fe20000000f00 */
[----:B------:R-:W-:Y:S01]  /*f210*/  IMAD.MOV.U32 R12, RZ, RZ, RZ ;  /* 0x000000ffff0c7224 */ /* 0x000fe200078e00ff */
[----:B------:R-:W-:Y:S01]  /*f220*/  MOV R15, 0xffffffff ;  /* 0xffffffff000f7802 */ /* 0x000fe20000000f00 */
[----:B------:R-:W-:-:S07]  /*f230*/  IMAD.MOV.U32 R11, RZ, RZ, 0x1f ;  /* 0x0000001fff0b7424 */ /* 0x000fce00078e00ff */
[----:B-----5:R-:W-:Y:S05]  /*f240*/  WARPSYNC.COLLECTIVE R15, `(.L_x_13777) ;  /* 0x000000000f087348 */ /* 0x020fea0003c00000 */
[----:B------:R0:W1:Y:S02]  /*f250*/  SHFL.IDX P6, R14, R13, R12, R11 ;  /* 0x0000000c0d0e7389 */ /* 0x00006400000c000b */
[----:B01---5:R-:W-:Y:S01]  /*f260*/  ENDCOLLECTIVE ;  /* 0x000000000000791b */ /* 0x023fe20003800000 */
.L_x_13777:
[----:B------:R-:W-:Y:S05]  /*f270*/  BRA `(.L_x_13778) ;  /* 0xffffffd000c07947 */ /* 0x000fea000383ffff */
.L_x_13739:
[----:B0-----:R-:W-:-:S04]  /*f280*/  IMAD.U32 R3, RZ, RZ, UR45 ;  /* 0x0000002dff037e24 */ /* 0x001fc8000f8e00ff */
[----:B------:R0:W1:Y:S03]  /*f290*/  SYNCS.PHASECHK.TRANS64.TRYWAIT P0, [R3+URZ+0x22840], R0 ;  /* 0x02284000030075a7 */ /* 0x000066000800017f */
[----:B-1----:R-:W-:Y:S05]  /*f2a0*/  @!P0 NANOSLEEP.SYNCS 0x989680 ;  /* 0x009896800000895d */ /* 0x002fea0003900000 */
[----:B------:R-:W1:Y:S02]  /*f2b0*/  @!P0 SYNCS.PHASECHK.TRANS64 P0, [R3+URZ+0x22840], R0 ;  /* 0x02284000030085a7 */ /* 0x000e64000800007f */
[----:B-1----:R-:W-:Y:S05]  /*f2c0*/  @!P0 BRA `(.L_x_13739) ;  /* 0xfffffffc00ec8947 */ /* 0x002fea000383ffff */
[----:B------:R-:W-:Y:S05]  /*f2d0*/  BRA `(.L_x_13779) ;  /* 0xffffffd400047947 */ /* 0x000fea000383ffff */
.L_x_13740:
        /* <DEDUP_REMOVED lines=8> */
.L_x_13781:
[----:B------:R-:W-:Y:S05]  /*f360*/  BSYNC B0 ;  /* 0x0000000000007941 */ /* 0x000fea0003800000 */
.L_x_13780:
        /* <DEDUP_REMOVED lines=9> */
.L_x_13782:
        /* <DEDUP_REMOVED lines=8> */
.L_x_13783:
        /* <DEDUP_REMOVED lines=11> */
.L_x_13784:
[----:B------:R-:W-:Y:S01]  /*f530*/  MOV R13, R0 ;  /* 0x00000000000d7202 */ /* 0x000fe20000000f00 */
[----:B------:R-:W-:Y:S01]  /*f540*/  IMAD.MOV.U32 R12, RZ, RZ, 0x2 ;  /* 0x00000002ff0c7424 */ /* 0x000fe200078e00ff */
[----:B------:R-:W-:-:S13]  /*f550*/  @P0 LEA R4, P1, R24, R14, 0x1 ;  /* 0x0000000e18040211 */ /* 0x000fda00078208ff */
[----:B------:R-:W-:Y:S05]  /*f560*/  WARPSYNC.COLLECTIVE R15, `(.L_x_13785) ;  /* 0x000000000f087348 */ /* 0x000fea0003c00000 */
[----:B------:R0:W1:Y:S02]  /*f570*/  SHFL.IDX P6, R14, R13, R12, R11 ;  /* 0x0000000c0d0e7389 */ /* 0x00006400000c000b */
[----:B01----:R-:W-:Y:S01]  /*f580*/  ENDCOLLECTIVE ;  /* 0x000000000000791b */ /* 0x003fe20003800000 */
.L_x_13785:
        /* <DEDUP_REMOVED lines=12> */
.L_x_13786:
[----:B------:R-:W-:Y:S01]  /*f650*/  IMAD.MOV.U32 R13, RZ, RZ, R0 ;  /* 0x000000ffff0d7224 */ /* 0x000fe200078e0000 */
[----:B------:R-:W-:Y:S02]  /*f660*/  MOV R12, 0x3 ;  /* 0x00000003000c7802 */ /* 0x000fe40000000f00 */
[----:B------:R-:W-:-:S13]  /*f670*/  @P0 LEA R4, P1, R24, R14, 0x1 ;  /* 0x0000000e18040211 */ /* 0x000fda00078208ff */
[----:B------:R-:W-:Y:S05]  /*f680*/  WARPSYNC.COLLECTIVE R15, `(.L_x_13787) ;  /* 0x000000000f087348 */ /* 0x000fea0003c00000 */
[----:B------:R0:W1:Y:S02]  /*f690*/  SHFL.IDX P6, R14, R13, R12, R11 ;  /* 0x0000000c0d0e7389 */ /* 0x00006400000c000b */
[----:B01----:R-:W-:Y:S01]  /*f6a0*/  ENDCOLLECTIVE ;  /* 0x000000000000791b */ /* 0x003fe20003800000 */
.L_x_13787:
        /* <DEDUP_REMOVED lines=12> */
.L_x_13788:
[----:B------:R-:W-:Y:S02]  /*f770*/  IMAD.MOV.U32 R13, RZ, RZ, R0 ;  /* 0x000000ffff0d7224 */ /* 0x000fe400078e0000 */
[----:B------:R-:W-:Y:S01]  /*f780*/  IMAD.MOV.U32 R12, RZ, RZ, 0x4 ;  /* 0x00000004ff0c7424 */ /* 0x000fe200078e00ff */
[----:B------:R-:W-:-:S13]  /*f790*/  @P0 LEA R4, P1, R24, R14, 0x1 ;  /* 0x0000000e18040211 */ /* 0x000fda00078208ff */
[----:B------:R-:W-:Y:S05]  /*f7a0*/  WARPSYNC.COLLECTIVE R15, `(.L_x_13789) ;  /* 0x000000000f087348 */ /* 0x000fea0003c00000 */
[----:B------:R0:W1:Y:S02]  /*f7b0*/  SHFL.IDX P6, R14, R13, R12, R11 ;  /* 0x0000000c0d0e7389 */ /* 0x00006400000c000b */
[----:B01----:R-:W-:Y:S01]  /*f7c0*/  ENDCOLLECTIVE ;  /* 0x000000000000791b */ /* 0x003fe20003800000 */
.L_x_13789:
        /* <DEDUP_REMOVED lines=12> */
.L_x_13790:
[----:B------:R-:W-:Y:S01]  /*f890*/  MOV R13, R0 ;  /* 0x00000000000d7202 */ /* 0x000fe20000000f00 */
[----:B------:R-:W-:Y:S01]  /*f8a0*/  IMAD.MOV.U32 R12, RZ, RZ, 0x5 ;  /* 0x00000005ff0c7424 */ /* 0x000fe200078e00ff */
[----:B------:R-:W-:-:S13]  /*f8b0*/  @P0 LEA R4, P1, R24, R14, 0x1 ;  /* 0x0000000e18040211 */ /* 0x000fda00078208ff */
[----:B------:R-:W-:Y:S05]  /*f8c0*/  WARPSYNC.COLLECTIVE R15, `(.L_x_13791) ;  /* 0x000000000f087348 */ /* 0x000fea0003c00000 */
[----:B------:R0:W1:Y:S02]  /*f8d0*/  SHFL.IDX P6, R14, R13, R12, R11 ;  /* 0x0000000c0d0e7389 */ /* 0x00006400000c000b */
[----:B01----:R-:W-:Y:S01]  /*f8e0*/  ENDCOLLECTIVE ;  /* 0x000000000000791b */ /* 0x003fe20003800000 */
.L_x_13791:
        /* <DEDUP_REMOVED lines=10> */
.L_x_13792:
[----:B------:R-:W-:Y:S05]  /*f990*/  BRA `(.L_x_13793) ;  /* 0xffffffd000787947 */ /* 0x000fea000383ffff */
.L_x_13743:
[----:B------:R-:W-:Y:S01]  /*f9a0*/  IMAD.MOV.U32 R13, RZ, RZ, R6 ;  /* 0x000000ffff0d7224 */ /* 0x000fe200078e0006 */
[----:B------:R-:W-:Y:S01]  /*f9b0*/  MOV R11, 0x181f ;  /* 0x0000181f000b7802 */ /* 0x000fe20000000f00 */
[----:B------:R-:W-:Y:S02]  /*f9c0*/  IMAD.MOV.U32 R12, RZ, RZ, RZ ;  /* 0x000000ffff0c7224 */ /* 0x000fe400078e00ff */
[----:B------:R-:W-:Y:S02]  /*f9d0*/  IMAD.MOV.U32 R15, RZ, RZ, -0x1 ;  /* 0xffffffffff0f7424 */ /* 0x000fe400078e00ff */
[----:B------:R-:W-:-:S07]  /*f9e0*/  IMAD.U32 R0, RZ, RZ, UR46 ;  /* 0x0000002eff007e24 */ /* 0x000fce000f8e00ff */
[----:B------:R-:W-:Y:S05]  /*f9f0*/  WARPSYNC.COLLECTIVE R15, `(.L_x_13794) ;  /* 0x000000000f087348 */ /* 0x000fea0003c00000 */
[----:B------:R0:W1:Y:S02]  /*fa00*/  SHFL.IDX P6, R14, R13, R12, R11 ;  /* 0x0000000c0d0e7389 */ /* 0x00006400000c000b */
[----:B01----:R-:W-:Y:S01]  /*fa10*/  ENDCOLLECTIVE ;  /* 0x000000000000791b */ /* 0x003fe20003800000 */
.L_x_13794:
[----:B------:R-:W-:-:S04]  /*fa20*/  IMAD R0, R0, 0x80, R27 ;  /* 0x0000008000007824 */ /* 0x000fc800078e021b */
[----:B------:R-:W-:Y:S01]  /*fa30*/  VIADD R8, R0, 0x10 ;  /* 0x0000001000087836 */ /* 0x000fe20000000000 */
[----:B------:R-:W-:Y:S01]  /*fa40*/  MOV R13, R7 ;  /* 0x00000007000d7202 */ /* 0x000fe20000000f00 */
[----:B------:R-:W-:-:S07]  /*fa50*/  IMAD.MOV.U32 R4, RZ, RZ, R14 ;  /* 0x000000ffff047224 */ /* 0x000fce00078e000e */
[----:B------:R-:W-:Y:S05]  /*fa60*/  WARPSYNC.COLLECTIVE R15, `(.L_x_13795) ;  /* 0x000000000f087348 */ /* 0x000fea0003c00000 */
[----:B------:R0:W1:Y:S02]  /*fa70*/  SHFL.IDX P6, R14, R13, R12, R11 ;  /* 0x0000000c0d0e7389 */ /* 0x00006400000c000b */
[----:B01----:R-:W-:Y:S01]  /*fa80*/  ENDCOLLECTIVE ;  /* 0x000000000000791b */ /* 0x003fe20003800000 */
.L_x_13795:
        /* <DEDUP_REMOVED lines=12> */
.L_x_13796:
        /* <DEDUP_REMOVED lines=11> */
.L_x_13797:
[----:B------:R-:W-:Y:S01]  /*fc00*/  IMAD.MOV.U32 R13, RZ, RZ, R6 ;  /* 0x000000ffff0d7224 */ /* 0x000fe200078e0006 */
[----:B------:R-:W-:Y:S02]  /*fc10*/  MOV R12, 0x2 ;  /* 0x00000002000c7802 */ /* 0x000fe40000000f00 */
[----:B------:R-:W-:-:S13]  /*fc20*/  @!P0 LEA R4, P2, R24, R14, 0x1 ;  /* 0x0000000e18048211 */ /* 0x000fda00078408ff */
[----:B------:R-:W-:Y:S05]  /*fc30*/  WARPSYNC.COLLECTIVE R15, `(.L_x_13798) ;  /* 0x000000000f087348 */ /* 0x000fea0003c00000 */
[----:B------:R0:W1:Y:S02]  /*fc40*/  SHFL.IDX P6, R14, R13, R12, R11 ;  /* 0x0000000c0d0e7389 */ /* 0x00006400000c000b */
[----:B01----:R-:W-:Y:S01]  /*fc50*/  ENDCOLLECTIVE ;  /* 0x000000000000791b */ /* 0x003fe20003800000 */
.L_x_13798:
[----:B------:R-:W-:Y:S01]  /*fc60*/  @!P0 IMAD.X R5, RZ, RZ, R8, P2 ;  /* 0x000000ffff058224 */ /* 0x000fe200010e0608 */
[----:B------:R-:W-:-:S04]  /*fc70*/  IADD3 R8, R0, 0x20, RZ ;  /* 0x0000002000087810 */ /* 0x000fc80007ffe0ff */
        /* <DEDUP_REMOVED lines=11> */
.L_x_13799:
[----:B------:R-:W-:Y:S01]  /*fd30*/  IMAD.MOV.U32 R13, RZ, RZ, R6 ;  /* 0x000000ffff0d7224 */ /* 0x000fe200078e0006 */
[----:B------:R-:W-:Y:S02]  /*fd40*/  MOV R12, 0x3 ;  /* 0x00000003000c7802 */ /* 0x000fe40000000f00 */
[----:B------:R-:W-:-:S13]  /*fd50*/  @!P0 LEA R4, P2, R24, R14, 0x1 ;  /* 0x0000000e18048211 */ /* 0x000fda00078408ff */
[----:B------:R-:W-:Y:S05]  /*fd60*/  WARPSYNC.COLLECTIVE R15, `(.L_x_13800) ;  /* 0x000000000f087348 */ /* 0x000fea0003c00000 */
[----:B------:R0:W1:Y:S02]  /*fd70*/  SHFL.IDX P6, R14, R13, R12, R11 ;  /* 0x0000000c0d0e7389 */ /* 0x00006400000c000b */
[----:B01----:R-:W-:Y:S01]  /*fd80*/  ENDCOLLECTIVE ;  /* 0x000000000000791b */ /* 0x003fe20003800000 */
.L_x_13800:
        /* <DEDUP_REMOVED lines=13> */
.L_x_13801:
[----:B------:R-:W-:Y:S01]  /*fe60*/  IMAD.MOV.U32 R13, RZ, RZ, R6 ;  /* 0x000000ffff0d7224 */ /* 0x000fe200078e0006 */
[----:B------:R-:W-:Y:S02]  /*fe70*/  MOV R12, 0x4 ;  /* 0x00000004000c7802 */ /* 0x000fe40000000f00 */
[----:B------:R-:W-:-:S13]  /*fe80*/  @!P0 LEA R4, P2, R24, R14, 0x1 ;  /* 0x0000000e18048211 */ /* 0x000fda00078408ff */
[----:B------:R-:W-:Y:S05]  /*fe90*/  WARPSYNC.COLLECTIVE R15, `(.L_x_13802) ;  /* 0x000000000f087348 */ /* 0x000fea0003c00000 */
[----:B------:R0:W1:Y:S02]  /*fea0*/  SHFL.IDX P6, R14, R13, R12, R11 ;  /* 0x0000000c0d0e7389 */ /* 0x00006400000c000b */
[----:B01----:R-:W-:Y:S01]  /*feb0*/  ENDCOLLECTIVE ;  /* 0x000000000000791b */ /* 0x003fe20003800000 */
.L_x_13802:
        /* <DEDUP_REMOVED lines=13> */
.L_x_13803:
[----:B------:R-:W-:Y:S01]  /*ff90*/  IMAD.MOV.U32 R13, RZ, RZ, R6 ;  /* 0x000000ffff0d7224 */ /* 0x000fe200078e0006 */
[----:B------:R-:W-:Y:S02]  /*ffa0*/  MOV R12, 0x5 ;  /* 0x00000005000c7802 */ /* 0x000fe40000000f00 */
[----:B------:R-:W-:-:S13]  /*ffb0*/  @!P0 LEA R4, P2, R24, R14, 0x1 ;  /* 0x0000000e18048211 */ /* 0x000fda00078408ff */
[----:B------:R-:W-:Y:S05]  /*ffc0*/  WARPSYNC.COLLECTIVE R15, `(.L_x_13804) ;  /* 0x000000000f087348 */ /* 0x000fea0003c00000 */
[----:B------:R0:W1:Y:S02]  /*ffd0*/  SHFL.IDX P6, R14, R13, R12, R11 ;  /* 0x0000000c0d0e7389 */ /* 0x00006400000c000b */
[----:B01----:R-:W-:Y:S01]  /*ffe0*/  ENDCOLLECTIVE ;  /* 0x000000000000791b */ /* 0x003fe20003800000 */
.L_x_13804:
        /* <DEDUP_REMOVED lines=13> */
.L_x_13805:
[----:B------:R-:W-:Y:S01]  /*100c0*/  MOV R13, R6 ;  /* 0x00000006000d7202 */ /* 0x000fe20000000f00 */
[----:B------:R-:W-:Y:S01]  /*100d0*/  IMAD.MOV.U32 R12, RZ, RZ, 0x6 ;  /* 0x00000006ff0c7424 */ /* 0x000fe200078e00ff */
[----:B------:R-:W-:-:S13]  /*100e0*/  @!P0 LEA R4, P2, R24, R14, 0x1 ;  /* 0x0000000e18048211 */ /* 0x000fda00078408ff */
[----:B------:R-:W-:Y:S05]  /*100f0*/  WARPSYNC.COLLECTIVE R15, `(.L_x_13806) ;  /* 0x000000000f087348 */ /* 0x000fea0003c00000 */
[----:B------:R0:W1:Y:S02]  /*10100*/  SHFL.IDX P6, R14, R13, R12, R11 ;  /* 0x0000000c0d0e7389 */ /* 0x00006400000c000b */
[----:B01----:R-:W-:Y:S01]  /*10110*/  ENDCOLLECTIVE ;  /* 0x000000000000791b */ /* 0x003fe20003800000 */
.L_x_13806:
[----:B------:R-:W-:-:S05]  /*10120*/  @!P0 IMAD.X R5, RZ, RZ, R8, P2 ;  /* 0x000000ffff058224 */ /* 0x000fca00010e0608 */
[----:B------:R-:W-:Y:S01]  /*10130*/  @!PT LDS RZ, [RZ] ;  /* 0x00000000fffff984 */ /* 0x000fe20000000800 */
[----:B------:R-:W-:Y:S01]  /*10140*/  @!PT LDS RZ, [RZ] ;  /* 0x00000000fffff984 */ /* 0x000fe20000000800 */
[----:B------:R-:W-:Y:S01]  /*10150*/  @!PT LDS RZ, [RZ] ;  /* 0x00000000fffff984 */ /* 0x000fe20000000800 */
[----:B------:R0:W-:Y:S01]  /*10160*/  @!P0 LDGSTS.E.BYPASS.LTC128B.128 [R21+0x1ac00], desc[UR36][R4.64], !P1 ;  /* 0x1ac0000004158fae */ /* 0x0001e2000c901d64 */
[----:B------:R-:W-:Y:S01]  /*10170*/  IMAD.MOV.U32 R13, RZ, RZ, R7 ;  /* 0x000000ffff0d7224 */ /* 0x000fe200078e0007 */
[----:B0-----:R-:W-:Y:S02]  /*10180*/  IADD3 R4, R0, 0x60, RZ ;  /* 0x0000006000047810 */ /* 0x001fe40007ffe0ff */
[----:B------:R-:W-:-:S07]  /*10190*/  MOV R8, R14 ;  /* 0x0000000e00087202 */ /* 0x000fce0000000f00 */
[----:B------:R-:W-:Y:S05]  /*101a0*/  WARPSYNC.COLLECTIVE R15, `(.L_x_13807) ;  /* 0x000000000f087348 */ /* 0x000fea0003c00000 */
[----:B------:R0:W1:Y:S02]  /*101b0*/  SHFL.IDX P6, R14, R13, R12, R11 ;  /* 0x0000000c0d0e7389 */ /* 0x00006400000c000b */
[----:B01----:R-:W-:Y:S01]  /*101c0*/  ENDCOLLECTIVE ;  /* 0x000000000000791b */ /* 0x003fe20003800000 */
.L_x_13807:
[----:B------:R-:W-:Y:S02]  /*101d0*/  ISETP.GE.AND P0, PT, R4, R3, PT ;  /* 0x000000030400720c */ /* 0x000fe40003f06270 */
[----:B------:R-:W-:Y:S01]  /*101e0*/  MOV R13, R6 ;  /* 0x00000006000d7202 */ /* 0x000fe20000000f00 */
[----:B------:R-:W-:-:S10]  /*101f0*/  IMAD.MOV.U32 R12, RZ, RZ, 0x7 ;  /* 0x00000007ff0c7424 */ /* 0x000fd400078e00ff */
[----:B------:R-:W-:Y:S02]  /*10200*/  @!P0 LEA R9, R16, UR45, 0x1 ;  /* 0x0000002d10098c11 */ /* 0x000fe4000f8e08ff */
[----:B------:R-:W-:-:S13]  /*10210*/  @!P0 LEA R4, P2, R24, R14, 0x1 ;  /* 0x0000000e18048211 */ /* 0x000fda00078408ff */
[----:B------:R-:W-:Y:S05]  /*10220*/  WARPSYNC.COLLECTIVE R15, `(.L_x_13808) ;  /* 0x000000000f087348 */ /* 0x000fea0003c00000 */
[----:B------:R0:W1:Y:S02]  /*10230*/  SHFL.IDX P6, R14, R13, R12, R11 ;  /* 0x0000000c0d0e7389 */ /* 0x00006400000c000b */
[----:B01----:R-:W-:Y:S01]  /*10240*/  ENDCOLLECTIVE ;  /* 0x000000000000791b */ /* 0x003fe20003800000 */
.L_x_13808:
[----:B------:R-:W-:-:S05]  /*10250*/  @!P0 IMAD.X R5, RZ, RZ, R8, P2 ;  /* 0x000000ffff058224 */ /* 0x000fca00010e0608 */
        /* <DEDUP_REMOVED lines=9> */
.L_x_13809:
[----:B------:R-:W-:Y:S05]  /*102f0*/  BRA `(.L_x_13810) ;  /* 0xffffffd000707947 */ /* 0x000fea000383ffff */
.L_x_13744:
[----:B0-----:R-:W-:-:S04]  /*10300*/  MOV R3, UR45 ;  /* 0x0000002d00037c02 */ /* 0x001fc80008000f00 */
[----:B------:R0:W1:Y:S03]  /*10310*/  SYNCS.PHASECHK.TRANS64.TRYWAIT P0, [R3+URZ+0x22820], R0 ;  /* 0x02282000030075a7 */ /* 0x000066000800017f */
[----:B-1----:R-:W-:Y:S05]  /*10320*/  @!P0 NANOSLEEP.SYNCS 0x989680 ;  /* 0x009896800000895d */ /* 0x002fea0003900000 */
[----:B------:R-:W1:Y:S02]  /*10330*/  @!P0 SYNCS.PHASECHK.TRANS64 P0, [R3+URZ+0x22820], R0 ;  /* 0x02282000030085a7 */ /* 0x000e64000800007f */
[----:B-1----:R-:W-:Y:S05]  /*10340*/  @!P0 BRA `(.L_x_13744) ;  /* 0xfffffffc00ec8947 */ /* 0x002fea000383ffff */
[----:B------:R-:W-:Y:S05]  /*10350*/  BRA `(.L_x_13811) ;  /* 0xffffffd000a07947 */ /* 0x000fea000383ffff */
.L_x_13746:
[----:B0-----:R-:W-:-:S04]  /*10360*/  IMAD.U32 R3, RZ, RZ, UR45 ;  /* 0x0000002dff037e24 */ /* 0x001fc8000f8e00ff */
[----:B------:R0:W1:Y:S03]  /*10370*/  SYNCS.PHASECHK.TRANS64.TRYWAIT P0, [R3+URZ+0x22860], R0 ;  /* 0x02286000030075a7 */ /* 0x000066000800017f */
[----:B-1----:R-:W-:Y:S05]  /*10380*/  @!P0 NANOSLEEP.SYNCS 0x989680 ;  /* 0x009896800000895d */ /* 0x002fea0003900000 */
[----:B------:R-:W1:Y:S02]  /*10390*/  @!P0 SYNCS.PHASECHK.TRANS64 P0, [R3+URZ+0x22860], R0 ;  /* 0x02286000030085a7 */ /* 0x000e64000800007f */
[----:B-1----:R-:W-:Y:S05]  /*103a0*/  @!P0 BRA `(.L_x_13746) ;  /* 0xfffffffc00ec8947 */ /* 0x002fea000383ffff */
[----:B------:R-:W-:Y:S05]  /*103b0*/  BRA `(.L_x_13812) ;  /* 0xffffffd0009c7947 */ /* 0x000fea000383ffff */
.L_x_13747:
        /* <DEDUP_REMOVED lines=8> */
.L_x_13814:
[----:B------:R-:W-:Y:S05]  /*10440*/  BSYNC B0 ;  /* 0x0000000000007941 */ /* 0x000fea0003800000 */
.L_x_13813:
[----:B------:R-:W-:Y:S01]  /*10450*/  IMAD.MOV.U32 R13, RZ, RZ, R3 ;  /* 0x000000ffff0d7224 */ /* 0x000fe200078e0003 */
[----:B------:R-:W-:Y:S01]  /*10460*/  MOV R12, RZ ;  /* 0x000000ff000c7202 */ /* 0x000fe20000000f00 */
[----:B------:R-:W-:Y:S01]  /*10470*/  IMAD.MOV.U32 R11, RZ, RZ, 0x181f ;  /* 0x0000181fff0b7424 */ /* 0x000fe200078e00ff */
[----:B------:R-:W-:Y:S01]  /*10480*/  MOV R15, 0xffffffff ;  /* 0xffffffff000f7802 */ /* 0x000fe20000000f00 */
[----:B------:R-:W-:Y:S01]  /*10490*/  IMAD.SHL.U32 R24, R24, 0x2, RZ ;  /* 0x0000000218187824 */ /* 0x000fe200078e00ff */
[----:B------:R-:W-:Y:S02]  /*104a0*/  MOV R0, R14 ;  /* 0x0000000e00007202 */ /* 0x000fe40000000f00 */
[----:B------:R-:W-:-:S07]  /*104b0*/  LEA R17, R16, UR45, 0x1 ;  /* 0x0000002d10117c11 */ /* 0x000fce000f8e08ff */
[----:B------:R-:W-:Y:S05]  /*104c0*/  WARPSYNC.COLLECTIVE R15, `(.L_x_13815) ;  /* 0x000000000f087348 */ /* 0x000fea0003c00000 */
[----:B------:R0:W1:Y:S02]  /*104d0*/  SHFL.IDX P6, R14, R13, R12, R11 ;  /* 0x0000000c0d0e7389 */ /* 0x00006400000c000b */
[----:B01----:R-:W-:Y:S01]  /*104e0*/  ENDCOLLECTIVE ;  /* 0x000000000000791b */ /* 0x003fe20003800000 */
.L_x_13815:
[C---:B------:R-:W-:Y:S02]  /*104f0*/  LOP3.LUT P2, RZ, R8.reuse, 0x2, RZ, 0xc0, !PT ;  /* 0x0000000208ff7812 */ /* 0x040fe4000784c0ff */
[----:B------:R-:W-:-:S04]  /*10500*/  LOP3.LUT P1, RZ, R8, 0x4, RZ, 0xc0, !PT ;  /* 0x0000000408ff7812 */ /* 0x000fc8000782c0ff */
[----:B------:R-:W-:Y:S01]  /*10510*/  ISETP.LT.OR P3, PT, R35, 0x1, !P1 ;  /* 0x000000012300780c */ /* 0x000fe20004f61670 */
[----:B------:R-:W-:Y:S01]  /*10520*/  IMAD.MOV.U32 R13, RZ, RZ, R10 ;  /* 0x000000ffff0d7224 */ /* 0x000fe200078e000a */
[----:B------:R-:W-:Y:S02]  /*10530*/  MOV R12, 0x1 ;  /* 0x00000001000c7802 */ /* 0x000fe40000000f00 */
[----:B------:R-:W-:-:S13]  /*10540*/  IADD3 R4, P0, R14, R24, RZ ;  /* 0x000000180e047210 */ /* 0x000fda0007f1e0ff */
[----:B------:R-:W-:Y:S05]  /*10550*/  WARPSYNC.COLLECTIVE R15, `(.L_x_13816) ;  /* 0x000000000f087348 */ /* 0x000fea0003c00000 */
[----:B------:R0:W1:Y:S02]  /*10560*/  SHFL.IDX P6, R14, R13, R12, R11 ;  /* 0x0000000c0d0e7389 */ /* 0x00006400000c000b */
[----:B01----:R-:W-:Y:S01]  /*10570*/  ENDCOLLECTIVE ;  /* 0x000000000000791b */ /* 0x003fe20003800000 */
.L_x_13816:
        /* <DEDUP_REMOVED lines=12> */
.L_x_13817:
[----:B------:R-:W-:Y:S01]  /*10640*/  @!PT LDS RZ, [RZ] ;  /* 0x00000000fffff984 */ /* 0x000fe20000000800 */
[----:B------:R-:W-:Y:S01]  /*10650*/  @!PT LDS RZ, [RZ] ;  /* 0x00000000fffff984 */ /* 0x000fe20000000800 */
[----:B------:R-:W-:Y:S01]  /*10660*/  @!PT LDS RZ, [RZ] ;  /* 0x00000000fffff984 */ /* 0x000fe20000000800 */
[----:B------:R-:W-:Y:S01]  /*10670*/  LDGSTS.E.BYPASS.LTC128B.128 [R17+0x3400], desc[UR36][R4.64+0x80], !P0 ;  /* 0x0340008004117fae */ /* 0x000fe2000c101d64 */
[----:B------:R-:W-:Y:S01]  /*10680*/  LOP3.LUT P0, RZ, R8, 0x8, RZ, 0xc0, !PT ;  /* 0x0000000808ff7812 */ /* 0x000fe2000780c0ff */
[----:B------:R-:W-:Y:S02]  /*10690*/  IMAD.MOV.U32 R8, RZ, RZ, RZ ;  /* 0x000000ffff087224 */ /* 0x000fe400078e00ff */
        /* <DEDUP_REMOVED lines=9> */
.L_x_13818:
        /* <DEDUP_REMOVED lines=12> */
.L_x_13819:
        /* <DEDUP_REMOVED lines=14> */
.L_x_13820:
        /* <DEDUP_REMOVED lines=12> */
.L_x_13821:
        /* <DEDUP_REMOVED lines=14> */
.L_x_13822:
        /* <DEDUP_REMOVED lines=12> */
.L_x_13823:
        /* <DEDUP_REMOVED lines=14> */
.L_x_13824:
[----:B------:R-:W-:Y:S02]  /*10c10*/  IADD3.X R5, RZ, R0, RZ, P3, !PT ;  /* 0x00000000ff057210 */ /* 0x000fe40001ffe4ff */
[----:B------:R-:W-:Y:S02]  /*10c20*/  ISETP.LT.OR P3, PT, R35, 0x41, P4 ;  /* 0x000000412300780c */ /* 0x000fe40002761670 */
[----:B------:R-:W-:Y:S02]  /*10c30*/  IADD3 R0, R17, 0x400, RZ ;  /* 0x0000040011007810 */ /* 0x000fe40007ffe0ff */
[----:B------:R-:W-:-:S09]  /*10c40*/  MOV R13, R3 ;  /* 0x00000003000d7202 */ /* 0x000fd20000000f00 */
        /* <DEDUP_REMOVED lines=9> */
.L_x_13825:
        /* <DEDUP_REMOVED lines=9> */
.L_x_13754:
[----:B-1----:R1:W2:Y:S02]  /*10d70*/  SYNCS.PHASECHK.TRANS64.TRYWAIT P0, [R32+URZ+0x22840], R31 ;  /* 0x0228401f200075a7 */ /* 0x0022a4000800017f */
[----:B--2---:R-:W-:Y:S05]  /*10d80*/  @!P0 NANOSLEEP.SYNCS 0x989680 ;  /* 0x009896800000895d */ /* 0x004fea0003900000 */
[----:B------:R-:W2:Y:S02]  /*10d90*/  @!P0 SYNCS.PHASECHK.TRANS64 P0, [R32+URZ+0x22840], R31 ;  /* 0x0228401f200085a7 */ /* 0x000ea4000800007f */
[----:B--2---:R-:W-:Y:S05]  /*10da0*/  @!P0 BRA `(.L_x_13754) ;  /* 0xfffffffc00f08947 */ /* 0x004fea000383ffff */
[----:B------:R-:W-:Y:S05]  /*10db0*/  BRA `(.L_x_13827) ;  /* 0xffffffd000c07947 */ /* 0x000fea000383ffff */
.L_x_13755:
        /* <DEDUP_REMOVED lines=8> */
.L_x_13829:
[----:B------:R-:W-:Y:S05]  /*10e40*/  BSYNC B1 ;  /* 0x0000000000017941 */ /* 0x000fea0003800000 */
.L_x_13828:
        /* <DEDUP_REMOVED lines=9> */
.L_x_13830:
[----:B------:R-:W-:Y:S01]  /*10ee0*/  IMAD.MOV.U32 R13, RZ, RZ, R3 ;  /* 0x000000ffff0d7224 */ /* 0x000fe200078e0003 */
[----:B------:R-:W-:Y:S02]  /*10ef0*/  MOV R12, 0x1 ;  /* 0x00000001000c7802 */ /* 0x000fe40000000f00 */
[----:B------:R-:W-:-:S13]  /*10f00*/  IADD3 R4, P0, R14, R24, RZ ;  /* 0x000000180e047210 */ /* 0x000fda0007f1e0ff */
[----:B------:R-:W-:Y:S05]  /*10f10*/  WARPSYNC.COLLECTIVE R15, `(.L_x_13831) ;  /* 0x000000000f087348 */ /* 0x000fea0003c00000 */
[----:B------:R0:W1:Y:S02]  /*10f20*/  SHFL.IDX P6, R14, R13, R12, R11 ;  /* 0x0000000c0d0e7389 */ /* 0x00006400000c000b */
[----:B01----:R-:W-:Y:S01]  /*10f30*/  ENDCOLLECTIVE ;  /* 0x000000000000791b */ /* 0x003fe20003800000 */
.L_x_13831:
        /* <DEDUP_REMOVED lines=10> */
.L_x_13832:
[----:B------:R-:W-:Y:S01]  /*10fe0*/  MOV R13, R3 ;  /* 0x00000003000d7202 */ /* 0x000fe20000000f00 */
[----:B------:R-:W-:Y:S01]  /*10ff0*/  IMAD.MOV.U32 R12, RZ, RZ, 0x2 ;  /* 0x00000002ff0c7424 */ /* 0x000fe200078e00ff */
[----:B------:R-:W-:-:S13]  /*11000*/  IADD3 R6, P0, R14, R24, RZ ;  /* 0x000000180e067210 */ /* 0x000fda0007f1e0ff */
[----:B------:R-:W-:Y:S05]  /*11010*/  WARPSYNC.COLLECTIVE R15, `(.L_x_13833) ;  /* 0x000000000f087348 */ /* 0x000fea0003c00000 */
[----:B------:R0:W1:Y:S02]  /*11020*/  SHFL.IDX P6, R14, R13, R12, R11 ;  /* 0x0000000c0d0e7389 */ /* 0x00006400000c000b */
[----:B01----:R-:W-:Y:S01]  /*11030*/  ENDCOLLECTIVE ;  /* 0x000000000000791b */ /* 0x003fe20003800000 */
.L_x_13833:
[----:B------:R-:W-:-:S05]  /*11040*/  IMAD.X R7, RZ, RZ, R7, P0 ;  /* 0x000000ffff077224 */ /* 0x000fca00000e0607 */
        /* <DEDUP_REMOVED lines=9> */
.L_x_13834:
[----:B------:R-:W-:Y:S01]  /*110e0*/  IMAD.MOV.U32 R13, RZ, RZ, R3 ;  /* 0x000000ffff0d7224 */ /* 0x000fe200078e0003 */
[----:B------:R-:W-:Y:S02]  /*110f0*/  MOV R12, 0x3 ;  /* 0x00000003000c7802 */ /* 0x000fe40000000f00 */
[----:B------:R-:W-:-:S13]  /*11100*/  IADD3 R6, P0, R14, R24, RZ ;  /* 0x000000180e067210 */ /* 0x000fda0007f1e0ff */
[----:B------:R-:W-:Y:S05]  /*11110*/  WARPSYNC.COLLECTIVE R15, `(.L_x_13835) ;  /* 0x000000000f087348 */ /* 0x000fea0003c00000 */
[----:B------:R0:W1:Y:S02]  /*11120*/  SHFL.IDX P6, R14, R13, R12, R11 ;  /* 0x0000000c0d0e7389 */ /* 0x00006400000c000b */
[----:B01----:R-:W-:Y:S01]  /*11130*/  ENDCOLLECTIVE ;  /* 0x000000000000791b */ /* 0x003fe20003800000 */
.L_x_13835:
        /* <DEDUP_REMOVED lines=10> */
.L_x_13836:
[----:B------:R-:W-:Y:S01]  /*111e0*/  MOV R13, R3 ;  /* 0x00000003000d7202 */ /* 0x000fe20000000f00 */
[----:B------:R-:W-:Y:S01]  /*111f0*/  IMAD.MOV.U32 R12, RZ, RZ, 0x4 ;  /* 0x00000004ff0c7424 */ /* 0x000fe200078e00ff */
[----:B------:R-:W-:-:S13]  /*11200*/  IADD3 R4, P0, R14, R24, RZ ;  /* 0x000000180e047210 */ /* 0x000fda0007f1e0ff */
[----:B------:R-:W-:Y:S05]  /*11210*/  WARPSYNC.COLLECTIVE R15, `(.L_x_13837) ;  /* 0x000000000f087348 */ /* 0x000fea0003c00000 */
[----:B------:R0:W1:Y:S02]  /*11220*/  SHFL.IDX P6, R14, R13, R12, R11 ;  /* 0x0000000c0d0e7389 */ /* 0x00006400000c000b */
[----:B01----:R-:W-:Y:S01]  /*11230*/  ENDCOLLECTIVE ;  /* 0x000000000000791b */ /* 0x003fe20003800000 */
.L_x_13837:
        /* <DEDUP_REMOVED lines=10> */
.L_x_13838:
[----:B------:R-:W-:Y:S01]  /*112e0*/  IMAD.MOV.U32 R13, RZ, RZ, R3 ;  /* 0x000000ffff0d7224 */ /* 0x000fe200078e0003 */
[----:B------:R-:W-:Y:S02]  /*112f0*/  MOV R12, 0x5 ;  /* 0x00000005000c7802 */ /* 0x000fe40000000f00 */
[----:B------:R-:W-:-:S13]  /*11300*/  IADD3 R4, P0, R14, R24, RZ ;  /* 0x000000180e047210 */ /* 0x000fda0007f1e0ff */
[----:B------:R-:W-:Y:S05]  /*11310*/  WARPSYNC.COLLECTIVE R15, `(.L_x_13839) ;  /* 0x000000000f087348 */ /* 0x000fea0003c00000 */
[----:B------:R0:W1:Y:S02]  /*11320*/  SHFL.IDX P6, R14, R13, R12, R11 ;  /* 0x0000000c0d0e7389 */ /* 0x00006400000c000b */
[----:B01----:R-:W-:Y:S01]  /*11330*/  ENDCOLLECTIVE ;  /* 0x000000000000791b */ /* 0x003fe20003800000 */
.L_x_13839:
        /* <DEDUP_REMOVED lines=10> */
.L_x_13840:
[----:B------:R-:W-:Y:S01]  /*113e0*/  IMAD.MOV.U32 R37, RZ, RZ, R14 ;  /* 0x000000ffff257224 */ /* 0x000fe200078e000e */
[----:B------:R-:W-:Y:S06]  /*113f0*/  BRA `(.L_x_13841) ;  /* 0xffffffd000187947 */ /* 0x000fec000383ffff */
.L_x_13760:
[----:B---3--:R3:W4:Y:S02]  /*11400*/  SYNCS.PHASECHK.TRANS64.TRYWAIT P0, [R32+URZ+0x22860], R31 ;  /* 0x0228601f200075a7 */ /* 0x008724000800017f */
[----:B----4-:R-:W-:Y:S05]  /*11410*/  @!P0 NANOSLEEP.SYNCS 0x989680 ;  /* 0x009896800000895d */ /* 0x010fea0003900000 */
[----:B------:R-:W4:Y:S02]  /*11420*/  @!P0 SYNCS.PHASECHK.TRANS64 P0, [R32+URZ+0x22860], R31 ;  /* 0x0228601f200085a7 */ /* 0x000f24000800007f */
[----:B----4-:R-:W-:Y:S05]  /*11430*/  @!P0 BRA `(.L_x_13760) ;  /* 0xfffffffc00f08947 */ /* 0x010fea000383ffff */
[----:B------:R-:W-:Y:S05]  /*11440*/  BRA `(.L_x_13842) ;  /* 0xffffffd000647947 */ /* 0x000fea000383ffff */
.L_x_13761:
[----:B------:R-:W-:Y:S01]  /*11450*/  BSSY B1, `(.L_x_13843) ;  /* 0x0000008000017945 */ /* 0x000fe20003800000 */
[----:B------:R-:W-:Y:S01]  /*11460*/  MOV R13, R18 ;  /* 0x00000012000d7202 */ /* 0x000fe20000000f00 */
[----:B------:R-:W-:Y:S01]  /*11470*/  IMAD.MOV.U32 R12, RZ, RZ, RZ ;  /* 0x000000ffff0c7224 */ /* 0x000fe200078e00ff */
[----:B------:R-:W-:Y:S01]  /*11480*/  MOV R11, 0x181f ;  /* 0x0000181f000b7802 */ /* 0x000fe20000000f00 */
[----:B------:R-:W-:-:S07]  /*11490*/  IMAD.MOV.U32 R15, RZ, RZ, -0x1 ;  /* 0xffffffffff0f7424 */ /* 0x000fce00078e00ff */
[----:B-123--:R-:W-:Y:S05]  /*114a0*/  WARPSYNC.COLLECTIVE R15, `(.L_x_13844) ;  /* 0x000000000f087348 */ /* 0x00efea0003c00000 */
[----:B------:R0:W4:Y:S02]  /*114b0*/  SHFL.IDX P6, R14, R13, R12, R11 ;  /* 0x0000000c0d0e7389 */ /* 0x00012400000c000b */
[----:B01234-:R-:W-:Y:S01]  /*114c0*/  ENDCOLLECTIVE ;  /* 0x000000000000791b */ /* 0x01ffe20003800000 */
.L_x_13844:
[----:B------:R-:W-:Y:S05]  /*114d0*/  BSYNC B1 ;  /* 0x0000000000017941 */ /* 0x000fea0003800000 */
.L_x_13843:
[----:B------:R-:W-:Y:S01]  /*114e0*/  IMAD.MOV.U32 R13, RZ, RZ, R3 ;  /* 0x000000ffff0d7224 */ /* 0x000fe200078e0003 */
[----:B------:R-:W-:Y:S01]  /*114f0*/  MOV R12, RZ ;  /* 0x000000ff000c7202 */ /* 0x000fe20000000f00 */
[----:B------:R-:W-:Y:S01]  /*11500*/  IMAD.MOV.U32 R11, RZ, RZ, 0x181f ;  /* 0x0000181fff0b7424 */ /* 0x000fe200078e00ff */
[----:B------:R-:W-:Y:S01]  /*11510*/  MOV R15, 0xffffffff ;  /* 0xffffffff000f7802 */ /* 0x000fe20000000f00 */
[----:B------:R-:W-:Y:S01]  /*11520*/  IMAD R17, R21, 0xc000, R0 ;  /* 0x0000c00015117824 */ /* 0x000fe200078e0200 */
[----:B------:R-:W-:Y:S01]  /*11530*/  MOV R5, R14 ;  /* 0x0000000e00057202 */ /* 0x000fe20000000f00 */
[----:B------:R-:W-:-:S07]  /*11540*/  IMAD.MOV.U32 R8, RZ, RZ, RZ ;  /* 0x000000ffff087224 */ /* 0x000fce00078e00ff */
[----:B------:R-:W-:Y:S05]  /*11550*/  WARPSYNC.COLLECTIVE R15, `(.L_x_13845) ;  /* 0x000000000f087348 */ /* 0x000fea0003c00000 */
[----:B------:R0:W1:Y:S02]  /*11560*/  SHFL.IDX P6, R14, R13, R12, R11 ;  /* 0x0000000c0d0e7389 */ /* 0x00006400000c000b */
[----:B01----:R-:W-:Y:S01]  /*11570*/  ENDCOLLECTIVE ;  /* 0x000000000000791b */ /* 0x003fe20003800000 */
.L_x_13845:
[----:B------:R-:W-:Y:S01]  /*11580*/  MOV R13, R18 ;  /* 0x00000012000d7202 */ /* 0x000fe20000000f00 */
[----:B------:R-:W-:Y:S01]  /*11590*/  IMAD.MOV.U32 R12, RZ, RZ, 0x1 ;  /* 0x00000001ff0c7424 */ /* 0x000fe200078e00ff */
[----:B------:R-:W-:-:S13]  /*115a0*/  IADD3 R4, P0, R14, R24, RZ ;  /* 0x000000180e047210 */ /* 0x000fda0007f1e0ff */
[----:B------:R-:W-:Y:S05]  /*115b0*/  WARPSYNC.COLLECTIVE R15, `(.L_x_13846) ;  /* 0x000000000f087348 */ /* 0x000fea0003c00000 */
[----:B------:R0:W1:Y:S02]  /*115c0*/  SHFL.IDX P6, R14, R13, R12, R11 ;  /* 0x0000000c0d0e7389 */ /* 0x00006400000c000b */
[----:B01----:R-:W-:Y:S01]  /*115d0*/  ENDCOLLECTIVE ;  /* 0x000000000000791b */ /* 0x003fe20003800000 */
.L_x_13846:
        /* <DEDUP_REMOVED lines=13> */
.L_x_13847:
[----:B------:R-:W-:Y:S01]  /*116b0*/  MOV R13, R18 ;  /* 0x00000012000d7202 */ /* 0x000fe20000000f00 */
[----:B------:R-:W-:Y:S01]  /*116c0*/  IMAD.MOV.U32 R12, RZ, RZ, 0x2 ;  /* 0x00000002ff0c7424 */ /* 0x000fe200078e00ff */
[----:B------:R-:W-:-:S07]  /*116d0*/  MOV R5, R14 ;  /* 0x0000000e00057202 */ /* 0x000fce0000000f00 */
[----:B------:R-:W-:Y:S05]  /*116e0*/  WARPSYNC.COLLECTIVE R15, `(.L_x_13848) ;  /* 0x000000000f087348 */ /* 0x000fea0003c00000 */
[----:B------:R0:W1:Y:S02]  /*116f0*/  SHFL.IDX P6, R14, R13, R12, R11 ;  /* 0x0000000c0d0e7389 */ /* 0x00006400000c000b */
[----:B01----:R-:W-:Y:S01]  /*11700*/  ENDCOLLECTIVE ;  /* 0x000000000000791b */ /* 0x003fe20003800000 */
.L_x_13848:
        /* <DEDUP_REMOVED lines=14> */
.L_x_13849:
[----:B------:R-:W-:Y:S01]  /*117f0*/  MOV R13, R18 ;  /* 0x00000012000d7202 */ /* 0x000fe20000000f00 */
[----:B------:R-:W-:Y:S01]  /*11800*/  IMAD.MOV.U32 R12, RZ, RZ, 0x3 ;  /* 0x00000003ff0c7424 */ /* 0x000fe200078e00ff */
[----:B------:R-:W-:-:S07]  /*11810*/  MOV R5, R14 ;  /* 0x0000000e00057202 */ /* 0x000fce0000000f00 */
[----:B------:R-:W-:Y:S05]  /*11820*/  WARPSYNC.COLLECTIVE R15, `(.L_x_13850) ;  /* 0x000000000f087348 */ /* 0x000fea0003c00000 */
[----:B------:R0:W1:Y:S02]  /*11830*/  SHFL.IDX P6, R14, R13, R12, R11 ;  /* 0x0000000c0d0e7389 */ /* 0x00006400000c000b */
[----:B01----:R-:W-:Y:S01]  /*11840*/  ENDCOLLECTIVE ;  /* 0x000000000000791b */ /* 0x003fe20003800000 */
.L_x_13850:
        /* <DEDUP_REMOVED lines=14> */
.L_x_13851:
[----:B------:R-:W-:Y:S01]  /*11930*/  MOV R13, R18 ;  /* 0x00000012000d7202 */ /* 0x000fe20000000f00 */
[----:B------:R-:W-:Y:S01]  /*11940*/  IMAD.MOV.U32 R12, RZ, RZ, 0x4 ;  /* 0x00000004ff0c7424 */ /* 0x000fe200078e00ff */
[----:B------:R-:W-:-:S07]  /*11950*/  MOV R5, R14 ;  /* 0x0000000e00057202 */ /* 0x000fce0000000f00 */
[----:B------:R-:W-:Y:S05]  /*11960*/  WARPSYNC.COLLECTIVE R15, `(.L_x_13852) ;  /* 0x000000000f087348 */ /* 0x000fea0003c00000 */
[----:B------:R0:W1:Y:S02]  /*11970*/  SHFL.IDX P6, R14, R13, R12, R11 ;  /* 0x0000000c0d0e7389 */ /* 0x00006400000c000b */
[----:B01----:R-:W-:Y:S01]  /*11980*/  ENDCOLLECTIVE ;  /* 0x000000000000791b */ /* 0x003fe20003800000 */
.L_x_13852:
        /* <DEDUP_REMOVED lines=14> */
.L_x_13853:
[----:B------:R-:W-:Y:S01]  /*11a70*/  MOV R13, R18 ;  /* 0x00000012000d7202 */ /* 0x000fe20000000f00 */
[----:B------:R-:W-:Y:S01]  /*11a80*/  IMAD.MOV.U32 R12, RZ, RZ, 0x5 ;  /* 0x00000005ff0c7424 */ /* 0x000fe200078e00ff */
[----:B------:R-:W-:-:S07]  /*11a90*/  MOV R5, R14 ;  /* 0x0000000e00057202 */ /* 0x000fce0000000f00 */
[----:B------:R-:W-:Y:S05]  /*11aa0*/  WARPSYNC.COLLECTIVE R15, `(.L_x_13854) ;  /* 0x000000000f087348 */ /* 0x000fea0003c00000 */
[----:B------:R0:W1:Y:S02]  /*11ab0*/  SHFL.IDX P6, R14, R13, R12, R11 ;  /* 0x0000000c0d0e7389 */ /* 0x00006400000c000b */
[----:B01----:R-:W-:Y:S01]  /*11ac0*/  ENDCOLLECTIVE ;  /* 0x000000000000791b */ /* 0x003fe20003800000 */
.L_x_13854:
        /* <DEDUP_REMOVED lines=14> */
.L_x_13855:
[----:B------:R-:W-:Y:S01]  /*11bb0*/  MOV R3, R14 ;  /* 0x0000000e00037202 */ /* 0x000fe20000000f00 */
[----:B------:R-:W-:Y:S06]  /*11bc0*/  BRA `(.L_x_13856) ;  /* 0xffffffcc00a07947 */ /* 0x000fec000383ffff */
.L_x_13766:
[----:B0-----:R0:W1:Y:S02]  /*11bd0*/  SYNCS.PHASECHK.TRANS64.TRYWAIT P0, [R4+URZ+0x22820], R8 ;  /* 0x02282008040075a7 */ /* 0x001064000800017f */
[----:B-1----:R-:W-:Y:S05]  /*11be0*/  @!P0 NANOSLEEP.SYNCS 0x989680 ;  /* 0x009896800000895d */ /* 0x002fea0003900000 */
[----:B------:R-:W1:Y:S02]  /*11bf0*/  @!P0 SYNCS.PHASECHK.TRANS64 P0, [R4+URZ+0x22820], R8 ;  /* 0x02282008040085a7 */ /* 0x000e64000800007f */
[----:B-1----:R-:W-:Y:S05]  /*11c00*/  @!P0 BRA `(.L_x_13766) ;  /* 0xfffffffc00f08947 */ /* 0x002fea000383ffff */
[----:B------:R-:W-:Y:S05]  /*11c10*/  BRA `(.L_x_13857) ;  /* 0xffffffd000287947 */ /* 0x000fea000383ffff */
.L_x_13767:
[----:B------:R-:W-:Y:S01]  /*11c20*/  BSSY B0, `(.L_x_13858) ;  /* 0x0000008000007945 */ /* 0x000fe20003800000 */
[----:B------:R-:W-:Y:S01]  /*11c30*/  MOV R13, R2 ;  /* 0x00000002000d7202 */ /* 0x000fe20000000f00 */
[----:B------:R-:W-:Y:S01]  /*11c40*/  IMAD.MOV.U32 R12, RZ, RZ, RZ ;  /* 0x000000ffff0c7224 */ /* 0x000fe200078e00ff */
[----:B------:R-:W-:Y:S01]  /*11c50*/  MOV R11, 0x1f ;  /* 0x0000001f000b7802 */ /* 0x000fe20000000f00 */
[----:B------:R-:W-:-:S07]  /*11c60*/  IMAD.MOV.U32 R15, RZ, RZ, -0x1 ;  /* 0xffffffffff0f7424 */ /* 0x000fce00078e00ff */
[----:B0-23-5:R-:W-:Y:S05]  /*11c70*/  WARPSYNC.COLLECTIVE R15, `(.L_x_13859) ;  /* 0x000000000f087348 */ /* 0x02dfea0003c00000 */
[----:B------:R1:W4:Y:S02]  /*11c80*/  SHFL.IDX P6, R14, R13, R12, R11 ;  /* 0x0000000c0d0e7389 */ /* 0x00032400000c000b */
[----:B012345:R-:W-:Y:S01]  /*11c90*/  ENDCOLLECTIVE ;  /* 0x000000000000791b */ /* 0x03ffe20003800000 */
.L_x_13859:
[----:B------:R-:W-:Y:S05]  /*11ca0*/  BSYNC B0 ;  /* 0x0000000000007941 */ /* 0x000fea0003800000 */
.L_x_13858:
[----:B------:R-:W-:Y:S05]  /*11cb0*/  BRA `(.L_x_13860) ;  /* 0xffffffd000107947 */ /* 0x000fea000383ffff */
.L_x_13768:
[----:B------:R-:W-:Y:S01]  /*11cc0*/  BSSY B0, `(.L_x_13861) ;  /* 0x0000006000007945 */ /* 0x000fe20003800000 */
[----:B------:R-:W-:-:S07]  /*11cd0*/  MOV R15, 0xffffffff ;  /* 0xffffffff000f7802 */ /* 0x000fce0000000f00 */
[----:B0123-5:R-:W-:Y:S05]  /*11ce0*/  WARPSYNC.COLLECTIVE R15, `(.L_x_13862) ;  /* 0x000000000f0c7348 */ /* 0x02ffea0003c00000 */
[----:B------:R-:W-:Y:S02]  /*11cf0*/  ELECT P6, UR62, PT ;  /* 0x00000000003e782f */ /* 0x000fe400038c0000 */
[----:B------:R-:W-:Y:S01]  /*11d00*/  MOV R14, UR62 ;  /* 0x0000003e000e7c02 */ /* 0x000fe20008000f00 */
[----:B0123-5:R-:W-:Y:S10]  /*11d10*/  ENDCOLLECTIVE ;  /* 0x000000000000791b */ /* 0x02fff40003800000 */
.L_x_13862:
[----:B------:R-:W-:Y:S05]  /*11d20*/  BSYNC B0 ;  /* 0x0000000000007941 */ /* 0x000fea0003800000 */
.L_x_13861:
[----:B------:R-:W-:Y:S05]  /*11d30*/  BRA `(.L_x_13863) ;  /* 0xffffffd000047947 */ /* 0x000fea000383ffff */
.L_x_13770:
[----:B----4-:R4:W0:Y:S02]  /*11d40*/  SYNCS.PHASECHK.TRANS64.TRYWAIT P1, [R5+URZ+0x22840], R0 ;  /* 0x02284000050075a7 */ /* 0x010824000802017f */
[----:B0-----:R-:W-:Y:S05]  /*11d50*/  @!P1 NANOSLEEP.SYNCS 0x989680 ;  /* 0x009896800000995d */ /* 0x001fea0003900000 */
[----:B------:R-:W0:Y:S02]  /*11d60*/  @!P1 SYNCS.PHASECHK.TRANS64 P1, [R5+URZ+0x22840], R0 ;  /* 0x02284000050095a7 */ /* 0x000e24000802007f */
[----:B0-----:R-:W-:Y:S05]  /*11d70*/  @!P1 BRA `(.L_x_13770) ;  /* 0xfffffffc00f09947 */ /* 0x001fea000383ffff */
[----:B------:R-:W-:Y:S05]  /*11d80*/  BRA `(.L_x_13864) ;  /* 0xffffffd000247947 */ /* 0x000fea000383ffff */
.L_x_13772:
[----:B-1----:R1:W0:Y:S02]  /*11d90*/  SYNCS.PHASECHK.TRANS64.TRYWAIT P1, [R21+URZ+0x22840], R2 ;  /* 0x02284002150075a7 */ /* 0x002224000802017f */
[----:B0-----:R-:W-:Y:S05]  /*11da0*/  @!P1 NANOSLEEP.SYNCS 0x989680 ;  /* 0x009896800000995d */ /* 0x001fea0003900000 */
[----:B------:R-:W0:Y:S02]  /*11db0*/  @!P1 SYNCS.PHASECHK.TRANS64 P1, [R21+URZ+0x22840], R2 ;  /* 0x02284002150095a7 */ /* 0x000e24000802007f */
[----:B0-----:R-:W-:Y:S05]  /*11dc0*/  @!P1 BRA `(.L_x_13772) ;  /* 0xfffffffc00f09947 */ /* 0x001fea000383ffff */
[----:B------:R-:W-:Y:S05]  /*11dd0*/  BRA `(.L_x_13865) ;  /* 0xffffffd000307947 */ /* 0x000fea000383ffff */
.L_x_13774:
[----:B------:R0:W0:Y:S02]  /*11de0*/  SYNCS.PHASECHK.TRANS64.TRYWAIT P1, [R5+URZ+0x22860], R0 ;  /* 0x02286000050075a7 */ /* 0x000024000802017f */
[----:B0-----:R-:W-:Y:S05]  /*11df0*/  @!P1 NANOSLEEP.SYNCS 0x989680 ;  /* 0x009896800000995d */ /* 0x001fea0003900000 */
[----:B------:R-:W0:Y:S02]  /*11e00*/  @!P1 SYNCS.PHASECHK.TRANS64 P1, [R5+URZ+0x22860], R0 ;  /* 0x02286000050095a7 */ /* 0x000e24000802007f */
[----:B0-----:R-:W-:Y:S05]  /*11e10*/  @!P1 BRA `(.L_x_13774) ;  /* 0xfffffffc00f09947 */ /* 0x001fea000383ffff */
[----:B------:R-:W-:Y:S05]  /*11e20*/  BRA `(.L_x_13866) ;  /* 0xffffffd0002c7947 */ /* 0x000fea000383ffff */
.L_x_13867:
        /* <DEDUP_REMOVED lines=13> */
.L_x_15780:


//--------------------- .text._ZN7cutlass13device_kernelIN5flash11enable_sm90INS1_16FlashAttnFwdSm90INS1_25CollectiveMainloopFwdSm90ILi2EN4cute5tupleIJNS5_1CILi1EEES8_S8_EEENS6_IJNS7_ILi128EEENS7_ILi96EEENS7_ILi64EEEEEELi256ENS_6half_tEfNS_4arch4Sm90ELb1ELb0ELb1ELb0ELb1ELb0ELb1ELb1ELb0ELb1ELb1ELb0EEENS1_21CollectiveEpilogueFwdINS6_IJSA_NS7_ILi256EEESB_EEES9_SE_SG_Li256ELb0ELb1ELb1ELb0EEENS1_19SingleTileSchedulerILb0ELb1ELb1ELi128EEEEEEEEEvNT_6ParamsE --------------------------
	.section	.text._ZN7cutlass13device_kernelIN5flash11enable_sm90INS1_16FlashAttnFwdSm90INS1_25CollectiveMainloopFwdSm90ILi2EN4cute5tupleIJNS5_1CILi1EEES8_S8_EEENS6_IJNS7_ILi128EEENS7_ILi96EEENS7_ILi64EEEEEELi256ENS_6half_tEfNS_4arch4Sm90ELb1ELb0ELb1ELb0ELb1ELb0ELb1ELb1ELb0ELb1ELb1ELb0EEENS1_21CollectiveEpilogueFwdINS6_IJSA_NS7_ILi256EEESB_EEES9_SE_SG_Li256ELb0ELb1ELb1ELb0EEENS1_19SingleTileSchedulerILb0ELb1ELb1ELi128EEEEEEEEEvNT_6ParamsE,"ax",@progbits
	.align	128
.text._ZN7cutlass13device_kernelIN5flash11enable_sm90INS1_16FlashAttnFwdSm90INS1_25CollectiveMainloopFwdSm90ILi2EN4cute5tupleIJNS5_1CILi1EEES8_S8_EEENS6_IJNS7_ILi128EEENS7_ILi96EEENS7_ILi64EEEEEELi256ENS_6half_tEfNS_4arch4Sm90ELb1ELb0ELb1ELb0ELb1ELb0ELb1ELb1ELb0ELb1ELb1ELb0EEENS1_21CollectiveEpilogueFwdINS6_IJSA_NS7_ILi256EEESB_EEES9_SE_SG_Li256ELb0ELb1ELb1ELb0EEENS1_19SingleTileSchedulerILb0ELb1ELb1ELi128EEEEEEEEEvNT_6ParamsE:
        .type           _ZN7cutlass13device_kernelIN5flash11enable_sm90INS1_16FlashAttnFwdSm90INS1_25CollectiveMainloopFwdSm90ILi2EN4cute5tupleIJNS5_1CILi1EEES8_S8_EEENS6_IJNS7_ILi128EEENS7_ILi96EEENS7_ILi64EEEEEELi256ENS_6half_tEfNS_4arch4Sm90ELb1ELb0ELb1ELb0ELb1ELb0ELb1ELb1ELb0ELb1ELb1ELb0EEENS1_21CollectiveEpilogueFwdINS6_IJSA_NS7_ILi256EEESB_EEES9_SE_SG_Li256ELb0ELb1ELb1ELb0EEENS1_19SingleTileSchedulerILb0ELb1ELb1ELi128EEEEEEEEEvNT_6ParamsE,@function
        .size           _ZN7cutlass13device_kernelIN5flash11enable_sm90INS1_16FlashAttnFwdSm90INS1_25CollectiveMainloopFwdSm90ILi2EN4cute5tupleIJNS5_1CILi1EEES8_S8_EEENS6_IJNS7_ILi128EEENS7_ILi96EEENS7_ILi64EEEEEELi256ENS_6half_tEfNS_4arch4Sm90ELb1ELb0ELb1ELb0ELb1ELb0ELb1ELb1ELb0ELb1ELb1ELb0EEENS1_21CollectiveEpilogueFwdINS6_IJSA_NS7_ILi256EEESB_EEES9_SE_SG_Li256ELb0ELb1ELb1ELb0EEENS1_19SingleTileSchedulerILb0ELb1ELb1ELi128EEEEEEEEEvNT_6ParamsE,(.L_x_15781 - _ZN7cutlass13device_kernelIN5flash11enable_sm90INS1_16FlashAttnFwdSm90INS1_25CollectiveMainloopFwdSm90ILi2EN4cute5tupleIJNS5_1CILi1EEES8_S8_EEENS6_IJNS7_ILi128EEENS7_ILi96EEENS7_ILi64EEEEEELi256ENS_6half_tEfNS_4arch4Sm90ELb1ELb0ELb1ELb0ELb1ELb0ELb1ELb1ELb0ELb1ELb1ELb0EEENS1_21CollectiveEpilogueFwdINS6_IJSA_NS7_ILi256EEESB_EEES9_SE_SG_Li256ELb0ELb1ELb1ELb0EEENS1_19SingleTileSchedulerILb0ELb1ELb1ELi128EEEEEEEEEvNT_6ParamsE)
        .other          _ZN7cutlass13device_kernelIN5flash11enable_sm90INS1_16FlashAttnFwdSm90INS1_25CollectiveMainloopFwdSm90ILi2EN4cute5tupleIJNS5_1CILi1EEES8_S8_EEENS6_IJNS7_ILi128EEENS7_ILi96EEENS7_ILi64EEEEEELi256ENS_6half_tEfNS_4arch4Sm90ELb1ELb0ELb1ELb0ELb1ELb0ELb1ELb1ELb0ELb1ELb1ELb0EEENS1_21CollectiveEpilogueFwdINS6_IJSA_NS7_ILi256EEESB_EEES9_SE_SG_Li256ELb0ELb1ELb1ELb0EEENS1_19SingleTileSchedulerILb0ELb1ELb1ELi128EEEEEEEEEvNT_6ParamsE,@"STO_CUDA_ENTRY STV_DEFAULT"
_ZN7cutlass13device_kernelIN5flash11enable_sm90INS1_16FlashAttnFwdSm90INS1_25CollectiveMainloopFwdSm90ILi2EN4cute5tupleIJNS5_1CILi1EEES8_S8_EEENS6_IJNS7_ILi128EEENS7_ILi96EEENS7_ILi64EEEEEELi256ENS_6half_tEfNS_4arch4Sm90ELb1ELb0ELb1ELb0ELb1ELb0ELb1ELb1ELb0ELb1ELb1ELb0EEENS1_21CollectiveEpilogueFwdINS6_IJSA_NS7_ILi256EEESB_EEES9_SE_SG_Li256ELb0ELb1ELb1ELb0EEENS1_19SingleTileSchedulerILb0ELb1ELb1ELi128EEEEEEEEEvNT_6ParamsE:
        /* <DEDUP_REMOVED lines=8> */
[----:B------:R-:W0:Y:S02]  /*0080*/  SHFL.IDX PT, R2, R0, RZ, 0x1f ;  /* 0x00001fff00027589 */ /* 0x000e2400000e0000 */
[C---:B0-----:R-:W-:Y:S02]  /*0090*/  ISETP.NE.OR P0, PT, R2.reuse, RZ, !P0 ;  /* 0x000000ff0200720c */ /* 0x041fe40004705670 */
[----:B------:R-:W-:Y:S02]  /*00a0*/  ISETP.NE.AND P1, PT, R2, RZ, PT ;  /* 0x000000ff0200720c */ /* 0x000fe40003f25270 */
[----:B------:R0:W1:Y:S09]  /*00b0*/  SHFL.IDX PT, R2, R3, RZ, 0x1f ;  /* 0x00001fff03027589 */ /* 0x00007200000e0000 */
[----:B------:R-:W-:Y:S01]  /*00c0*/  VOTEU.ALL UP0, P0 ;  /* 0x00000000003f7886 */ /* 0x000fe20000000000 */
[----:B------:R-:W-:Y:S01]  /*00d0*/  VOTEU.ALL UP1, P0 ;  /* 0x00000000003f7886 */ /* 0x000fe20000020000 */
[----:B------:R-:W-:-:S03]  /*00e0*/  VOTEU.ALL UP2, P0 ;  /* 0x00000000003f7886 */ /* 0x000fc60000040000 */
        /* <DEDUP_REMOVED lines=32> */
.L_x_13868:
        /* <DEDUP_REMOVED lines=22> */
.L_x_13869:
        /* <DEDUP_REMOVED lines=18> */
.L_x_13870:
        /* <DEDUP_REMOVED lines=22> */
.L_x_13871:
        /* <DEDUP_REMOVED lines=22> */
.L_x_13872:
[----:B------:R-:W-:Y:S01]  /*0830*/  ISETP.NE.AND P0, PT, R2, RZ, PT ;  /* 0x000000ff0200720c */ /* 0x000fe20003f05270 */
[----:B------:R-:W-:Y:S01]  /*0840*/  IMAD.MOV.U32 R34, RZ, RZ, 0x1 ;  /* 0x00000001ff227424 */ /* 0x000fe200078e00ff */
[----:B------:R-:W-:Y:S01]  /*0850*/  NOP ;  /* 0x0000000000007918 */ /* 0x000fe20000000000 */
[----:B------:R-:W-:Y:S01]  /*0860*/  ULDC.64 UR36, c[0x0][0x208] ;  /* 0x0000820000247ab9 */ /* 0x000fe20000000a00 */
[----:B------:R-:W-:Y:S02]  /*0870*/  BSSY B6, `(.L_x_13873) ;  /* 0x00010f3000067945 */ /* 0x000fe40003800000 */
[----:B------:R-:W-:Y:S01]  /*0880*/  SEL R34, R34, 0x2, !P0 ;  /* 0x0000000222227807 */ /* 0x000fe20004000000 */
[----:B01234-:R-:W-:Y:S06]  /*0890*/  BAR.SYNC.DEFER_BLOCKING 0x0 ;  /* 0x0000000000007b1d */ /* 0x01ffec0000010000 */
[----:B------:R-:W-:Y:S05]  /*08a0*/  @!P0 BRA `(.L_x_13874) ;  /* 0x000000c800448947 */ /* 0x000fea0003800000 */
.L_x_13875:
[----:B------:R-:W-:-:S08]  /*08b0*/  NOP ;  /* 0x0000000000007918 */ /* 0x000fd00000000000 */
[----:B------:R-:W0:Y:S02]  /*08c0*/  USETMAXREG.TRY_ALLOC.CTAPOOL UP0, 0xe8 ;  /* 0x000000e8000079c8 */ /* 0x000e240008000600 */
[----:B0-----:R-:W-:-:S13]  /*08d0*/  PLOP3.LUT P0, PT, PT, PT, UP0, 0x80, 0x0 ;  /* 0x000000000000781c */ /* 0x001fda0003f0f008 */
[----:B------:R-:W-:Y:S05]  /*08e0*/  @!P0 BRA `(.L_x_13875) ;  /* 0xfffffffc00f08947 */ /* 0x000fea000383ffff */
[----:B------:R-:W0:Y:S01]  /*08f0*/  S2UR UR6, SR_CTAID.Y ;  /* 0x00000000000679c3 */ /* 0x000e220000002600 */
[----:B------:R-:W-:Y:S01]  /*0900*/  ULDC UR7, c[0x0][0xd50] ;  /* 0x0003540000077ab9 */ /* 0x000fe20000000800 */
[----:B------:R-:W-:Y:S01]  /*0910*/  SHF.R.U32.HI R16, RZ, 0x7, R24 ;  /* 0x00000007ff107819 */ /* 0x000fe20000011618 */
[----:B------:R-:W-:-:S05]  /*0920*/  UISETP.NE.AND UP0, UPT, UR7, 0x1, UPT ;  /* 0x000000010700788c */ /* 0x000fca000bf05270 */
[----:B------:R-:W-:Y:S08]  /*0930*/  BAR.ARV 0x8, 0x180 ;  /* 0x0206000000007b1d */ /* 0x000ff00000002000 */
[----:B------:R-:W1:Y:S01]  /*0940*/  S2UR UR8, SR_CTAID.Z ;  /* 0x00000000000879c3 */ /* 0x000e620000002700 */
[----:B------:R-:W-:Y:S01]  /*0950*/  ISETP.NE.AND P0, PT, R16, 0x1, PT ;  /* 0x000000011000780c */ /* 0x000fe20003f05270 */
[----:B------:R-:W-:Y:S01]  /*0960*/  @UP0 ULDC UR4, c[0x0][0xd54] ;  /* 0x0003550000040ab9 */ /* 0x000fe20000000800 */
[----:B------:R-:W-:Y:S01]  /*0970*/  @UP0 ULDC UR9, c[0x0][0xd58] ;  /* 0x0003560000090ab9 */ /* 0x000fe20000000800 */
[----:B0-----:R-:W-:-:S10]  /*0980*/  UIMAD.WIDE.U32 UR4, UR6, UR4, URZ ;  /* 0x00000004060472a5 */ /* 0x001fd4000f8e003f */
[----:B------:R-:W-:Y:S06]  /*0990*/  @!P0 BAR.ARV 0x9, 0x100 ;  /* 0x0244000000008b1d */ /* 0x000fec0000002000 */
[----:B------:R-:W-:Y:S01]  /*09a0*/  UMOV UR10, UR6 ;  /* 0x00000006000a7c82 */ /* 0x000fe20008000000 */
[----:B------:R-:W-:Y:S01]  /*09b0*/  @UP0 USHF.R.U32.HI UR10, URZ, UR9, UR5 ;  /* 0x000000093f0a0299 */ /* 0x000fe20008011605 */
[----:B-1----:R-:W-:-:S03]  /*09c0*/  ISETP.LE.AND P0, PT, RZ, UR8, PT ;  /* 0x00000008ff007c0c */ /* 0x002fc6000bf03270 */
[----:B------:R-:W-:Y:S02]  /*09d0*/  UIADD3 UR4, -UR10, URZ, URZ ;  /* 0x0000003f0a047290 */ /* 0x000fe4000fffe13f */
[----:B------:R-:W-:Y:S02]  /*09e0*/  IMAD.U32 R0, RZ, RZ, UR10 ;  /* 0x0000000aff007e24 */ /* 0x000fe4000f8e00ff */
[----:B------:R-:W-:-:S03]  /*09f0*/  UIMAD UR8, UR7, UR4, UR6 ;  /* 0x00000004070872a4 */ /* 0x000fc6000f8e0206 */
[----:B------:R0:W-:Y:S03]  /*0a00*/  STL [R1], R0 ;  /* 0x0000000001007387 */ /* 0x0001e60000100800 */
[----:B------:R-:W-:Y:S06]  /*0a10*/  @!P0 BRA `(.L_x_13876) ;  /* 0x0000010c00608947 */ /* 0x000fec0003800000 */
[----:B------:R-:W1:Y:S01]  /*0a20*/  S2UR UR38, SR_CTAID.X ;  /* 0x00000000002679c3 */ /* 0x000e620000002500 */
        /* <DEDUP_REMOVED lines=14> */
[----:B-1----:R-:W-:-:S04]  /*0b10*/  USHF.L.U32 UR38, UR38, 0x7, URZ ;  /* 0x0000000726267899 */ /* 0x002fc8000800063f */
[----:B------:R-:W-:Y:S02]  /*0b20*/  @UP1 UIADD3 UR4, UR38, 0x7f, URZ ;  /* 0x0000007f26041890 */ /* 0x000fe4000fffe03f */
[----:B------:R-:W-:Y:S02]  /*0b30*/  UIADD3 UR6, UR38, 0x7f, URZ ;  /* 0x0000007f26067890 */ /* 0x000fe4000fffe03f */
        /* <DEDUP_REMOVED lines=10> */
[----:B------:R-:W-:Y:S02]  /*0be0*/  ULEA.HI.SX32 UR6, UR7, UR6, 0x1c ;  /* 0x0000000607067291 */ /* 0x000fe4000f8fe23f */
[----:B------:R-:W-:Y:S02]  /*0bf0*/  ULOP3.LUT UR7, UR8, 0xffff, URZ, 0xc0, !UPT ;  /* 0x0000ffff08077892 */ /* 0x000fe4000f8ec03f */
        /* <DEDUP_REMOVED lines=8> */
[----:B------:R-:W-:Y:S01]  /*0c80*/  MOV R3, UR11 ;  /* 0x0000000b00037c02 */ /* 0x000fe20008000f00 */
[----:B------:R-:W-:Y:S01]  /*0c90*/  UIADD3 UR6, UR11, -0x1, UR10 ;  /* 0xffffffff0b067890 */ /* 0x000fe2000fffe00a */
[----:B------:R-:W-:Y:S02]  /*0ca0*/  UMOV UR4, URZ ;  /* 0x0000003f00047c82 */ /* 0x000fe40008000000 */
[-C--:B0-----:R-:W-:Y:S02]  /*0cb0*/  IABS R0, R3.reuse ;  /* 0x0000000300007213 */ /* 0x081fe40000000000 */
        /* <DEDUP_REMOVED lines=9> */
[----:B0-----:R-:W-:Y:S01]  /*0d50*/  VIADD R2, R0, 0xffffffe ;  /* 0x0ffffffe00027836 */ /* 0x001fe20000000000 */
[----:B------:R-:W-:-:S05]  /*0d60*/  IADD3 R0, RZ, -R5, RZ ;  /* 0x80000005ff007210 */ /* 0x000fca0007ffe0ff */
        /* <DEDUP_REMOVED lines=18> */
.L_x_13877:
[----:B------:R-:W-:Y:S01]  /*0e90*/  UIMAD UR5, UR7, UR4, URZ ;  /* 0x00000004070572a4 */ /* 0x000fe2000f8e023f */
[----:B0-----:R-:W-:Y:S01]  /*0ea0*/  IMAD.U32 R0, RZ, RZ, UR10 ;  /* 0x0000000aff007e24 */ /* 0x001fe2000f8e00ff */
[----:B------:R-:W-:Y:S01]  /*0eb0*/  IADD3 R152, R24, -0x80, RZ ;  /* 0xffffff8018987810 */ /* 0x000fe20007ffe0ff */
[----:B------:R-:W-:Y:S01]  /*0ec0*/  IMAD.U32 R3, RZ, RZ, UR4 ;  /* 0x00000004ff037e24 */ /* 0x000fe2000f8e00ff */
[----:B------:R-:W-:Y:S02]  /*0ed0*/  PLOP3.LUT P0, PT, PT, PT, PT, 0x80, 0x0 ;  /* 0x000000000000781c */ /* 0x000fe40003f0f070 */
[----:B------:R-:W-:Y:S01]  /*0ee0*/  CS2R R4, SRZ ;  /* 0x0000000000047805 */ /* 0x000fe2000001ff00 */
[----:B------:R-:W-:Y:S01]  /*0ef0*/  IMAD.U32 R223, RZ, RZ, UR5 ;  /* 0x00000005ffdf7e24 */ /* 0x000fe2000f8e00ff */
        /* <DEDUP_REMOVED lines=84> */
[----:B------:R-:W-:Y:S02]  /*1440*/  USHF.R.U32.HI UR4, URZ, 0x4, UR5 ;  /* 0x000000043f047899 */ /* 0x000fe40008011605 */
[----:B------:R-:W-:Y:S02]  /*1450*/  UIADD3 UR5, UR5, 0xa000, URZ ;  /* 0x0000a00005057890 */ /* 0x000fe4000fffe03f */
[----:B------:R-:W-:Y:S02]  /*1460*/  ULOP3.LUT UR4, UR4, 0x3fff, URZ, 0xc0, !UPT ;  /* 0x00003fff04047892 */ /* 0x000fe4000f8ec03f */
[----:B------:R-:W-:Y:S02]  /*1470*/  USHF.R.U32.HI UR5, URZ, 0x4, UR5 ;  /* 0x000000043f057899 */ /* 0x000fe40008011605 */
[----:B------:R-:W-:Y:S02]  /*1480*/  ULOP3.LUT UR40, UR4, 0x10000, URZ, 0xfc, !UPT ;  /* 0x0001000004287892 */ /* 0x000fe4000f8efc3f */
[----:B------:R-:W-:-:S03]  /*1490*/  ULOP3.LUT UR39, UR5, 0x3fff, URZ, 0xc0, !UPT ;  /* 0x00003fff05277892 */ /* 0x000fc6000f8ec03f */
[----:B------:R-:W-:Y:S02]  /*14a0*/  UMOV UR5, 0x40000040 ;  /* 0x4000004000057882 */ /* 0x000fe40000000000 */
[----:B------:R-:W-:Y:S01]  /*14b0*/  UMOV UR4, UR40 ;  /* 0x0000002800047c82 */ /* 0x000fe20008000000 */
[----:B------:R-:W-:Y:S02]  /*14c0*/  IMAD.U32 R23, RZ, RZ, UR5 ;  /* 0x00000005ff177e24 */ /* 0x000fe4000f8e00ff */
[----:B------:R-:W-:Y:S01]  /*14d0*/  IMAD.U32 R22, RZ, RZ, UR4 ;  /* 0x00000004ff167e24 */ /* 0x000fe2000f8e00ff */
[----:B------:R-:W-:Y:S06]  /*14e0*/  @!P0 BRA `(.L_x_13879) ;  /* 0x0000000000408947 */ /* 0x000fec0003800000 */
        /* <DEDUP_REMOVED lines=16> */
.L_x_13879:
[----:B------:R-:W-:Y:S02]  /*15f0*/  SHF.L.U32 R0, RZ, 0x1f, RZ ;  /* 0x0000001fff007819 */ /* 0x000fe400000006ff */
[----:B------:R-:W-:Y:S02]  /*1600*/  IADD3 R224, R16, 0x8, RZ ;  /* 0x0000000810e07810 */ /* 0x000fe40007ffe0ff */
[----:B------:R-:W0:Y:S02]  /*1610*/  SYNCS.PHASECHK.TRANS64.TRYWAIT P0, [UR61+0x32400], R0 ;  /* 0x03240000ff0075a7 */ /* 0x000e24000800017d */
[----:B0-----:R-:W-:Y:S05]  /*1620*/  @!P0 BRA `(.L_x_13880) ;  /* 0x0000010000648947 */ /* 0x001fea0003800000 */
.L_x_13969:
[----:B------:R-:W-:Y:S05]  /*1630*/  WARPSYNC.ALL ;  /* 0x0000000000007948 */ /* 0x000fea0003800000 */
[----:B------:R-:W-:Y:S01]  /*1640*/  LOP3.LUT R34, R34, 0x1, RZ, 0xfc, !PT ;  /* 0x0000000122227812 */ /* 0x000fe200078efcff */
[----:B------:R1:W-:Y:S03]  /*1650*/  BAR.SYNC.DEFER_BLOCKING R224, 0x100 ;  /* 0x000400e00000751d */ /* 0x0003e60000010000 */
[----:B------:R-:W-:-:S13]  /*1660*/  ISETP.NE.AND P0, PT, R34, 0x3, PT ;  /* 0x000000032200780c */ /* 0x000fda0003f05270 */
[----:B-1----:R-:W-:Y:S05]  /*1670*/  @!P0 BRA `(.L_x_13881) ;  /* 0x0000000000048947 */ /* 0x002fea0003800000 */
[----:B------:R-:W-:Y:S01]  /*1680*/  BPT.TRAP 0x1 ;  /* 0x000000040000795c */ /* 0x000fe20000300000 */
.L_x_13881:
[----:B------:R1:W2:Y:S01]  /*1690*/  SYNCS.PHASECHK.TRANS64.TRYWAIT P1, [UR61+0x32430], R0 ;  /* 0x03243000ff0075a7 */ /* 0x0002a2000802017d */
[----:B------:R-:W-:Y:S05]  /*16a0*/  @!P0 BRA `(.L_x_13882) ;  /* 0x0000000000048947 */ /* 0x000fea0003800000 */
[----:B------:R-:W-:Y:S01]  /*16b0*/  BPT.TRAP 0x1 ;  /* 0x000000040000795c */ /* 0x000fe20000300000 */
.L_x_13882:
[----:B--2---:R-:W-:Y:S05]  /*16c0*/  @P1 BRA `(.L_x_13883) ;  /* 0x0000000000081947 */ /* 0x004fea0003800000 */
[----:B------:R-:W2:Y:S02]  /*16d0*/  SYNCS.PHASECHK.TRANS64.TRYWAIT P1, [UR61+0x32430], R0 ;  /* 0x03243000ff0075a7 */ /* 0x000ea4000802017d */
[----:B--2---:R-:W-:Y:S05]  /*16e0*/  @!P1 BRA `(.L_x_13884) ;  /* 0x00000100004c9947 */ /* 0x004fea0003800000 */
.L_x_13883:
[----:B------:R-:W-:Y:S01]  /*16f0*/  UIADD3 UR4, UR61, 0x1c400, URZ ;  /* 0x0001c4003d047890 */ /* 0x000fe2000fffe03f */
[----:B------:R-:W-:Y:S01]  /*1700*/  WARPGROUP.ARRIVE ;  /* 0x00000000000079c5 */ /* 0x000fe20000000000 */
[----:B------:R-:W-:Y:S01]  /*1710*/  UMOV UR6, UR40 ;  /* 0x0000002800067c82 */ /* 0x000fe20008000000 */
[----:B------:R-:W-:Y:S01]  /*1720*/  UMOV UR7, 0x40000040 ;  /* 0x4000004000077882 */ /* 0x000fe20000000000 */
[----:B------:R-:W-:Y:S01]  /*1730*/  USHF.R.U32.HI UR4, URZ, 0x4, UR4 ;  /* 0x000000043f047899 */ /* 0x000fe20008011604 */
[----:B------:R-:W-:Y:S01]  /*1740*/  UMOV UR5, UR7 ;  /* 0x0000000700057c82 */ /* 0x000fe20008000000 */
[----:B------:R-:W-:Y:S02]  /*1750*/  UMOV UR11, 0x40000040 ;  /* 0x40000040000b7882 */ /* 0x000fe40000000000 */
[----:B------:R-:W-:Y:S01]  /*1760*/  ULOP3.LUT UR4, UR4, 0x3fff, URZ, 0xc0, !UPT ;  /* 0x00003fff04047892 */ /* 0x000fe2000f8ec03f */
[----:B------:R-:W-:-:S03]  /*1770*/  IMAD.U32 R15, RZ, RZ, UR11 ;  /* 0x0000000bff0f7e24 */ /* 0x000fc6000f8e00ff */
[----:B------:R-:W-:-:S03]  /*1780*/  ULOP3.LUT UR8, UR4, 0x10000, URZ, 0xfc, !UPT ;  /* 0x0001000004087892 */ /* 0x000fc6000f8efc3f */
[----:B------:R-:W-:-:S03]  /*1790*/  UMOV UR4, UR6 ;  /* 0x0000000600047c82 */ /* 0x000fc60008000000 */
[----:B------:R-:W-:Y:S01]  /*17a0*/  IMAD.U32 R21, RZ, RZ, UR8 ;  /* 0x00000008ff157e24 */ /* 0x000fe2000f8e00ff */
[----:B------:R-:W-:Y:S02]  /*17b0*/  UMOV UR6, UR8 ;  /* 0x0000000800067c82 */ /* 0x000fe40008000000 */
[----:B------:R-:W-:Y:S01]  /*17c0*/  HGMMA.64x96x16.F32 R24, gdesc[UR4], RZ, !UPT, gsb0 ;  /* 0x01600000041879f0 */ /* 0x000fe2000c0008ff */
[----:B------:R-:W-:Y:S02]  /*17d0*/  UIADD3 UR4, UR40, 0x2, URZ ;  /* 0x0000000228047890 */ /* 0x000fe4000fffe03f */
[----:B------:R-:W-:Y:S01]  /*17e0*/  UIADD3 UR6, UR8, 0x2, URZ ;  /* 0x0000000208067890 */ /* 0x000fe2000fffe03f */
[----:B------:R-:W-:Y:S01]  /*17f0*/  UMOV UR5, UR11 ;  /* 0x0000000b00057c82 */ /* 0x000fe20008000000 */
[----:B------:R-:W-:Y:S01]  /*1800*/  UMOV UR7, 0x40000040 ;  /* 0x4000004000077882 */ /* 0x000fe20000000000 */
[----:B------:R-:W-:Y:S02]  /*1810*/  UMOV UR11, 0x40000040 ;  /* 0x40000040000b7882 */ /* 0x000fe40000000000 */
[----:B------:R-:W-:Y:S01]  /*1820*/  UMOV UR10, UR4 ;  /* 0x00000004000a7c82 */ /* 0x000fe20008000000 */
[----:B------:R-:W-:Y:S01]  /*1830*/  IMAD.U32 R13, RZ, RZ, UR11 ;  /* 0x0000000bff0d7e24 */ /* 0x000fe2000f8e00ff */
[----:B------:R-:W-:Y:S01]  /*1840*/  UMOV UR4, UR10 ;  /* 0x0000000a00047c82 */ /* 0x000fe20008000000 */
[----:B------:R-:W-:Y:S01]  /*1850*/  IMAD.U32 R14, RZ, RZ, UR10 ;  /* 0x0000000aff0e7e24 */ /* 0x000fe2000f8e00ff */
[----:B------:R-:W-:-:S02]  /*1860*/  WARPGROUP.DEPBAR.LE gsb0, 0x0 ;  /* 0x00008000000079c5 */ /* 0x000fc40000010000 */
        /* <DEDUP_REMOVED lines=8> */
[----:B------:R-:W-:Y:S01]  /*18f0*/  MOV R12, UR10 ;  /* 0x0000000a000c7c02 */ /* 0x000fe20008000f00 */
        /* <DEDUP_REMOVED lines=15> */
.L_x_13970:
[----:B------:R-:W-:Y:S05]  /*19f0*/  @!P0 BRA `(.L_x_13886) ;  /* 0x0000000000048947 */ /* 0x000fea0003800000 */
[----:B------:R-:W-:Y:S01]  /*1a00*/  BPT.TRAP 0x1 ;  /* 0x000000040000795c */ /* 0x000fe20000300000 */
.L_x_13886:
[----:B------:R2:W3:Y:S01]  /*1a10*/  SYNCS.PHASECHK.TRANS64.TRYWAIT P1, [UR61+0x32450], R0 ;  /* 0x03245000ff0075a7 */ /* 0x0004e2000802017d */
[----:B------:R-:W-:Y:S05]  /*1a20*/  @!P0 BRA `(.L_x_13887) ;  /* 0x0000000000048947 */ /* 0x000fea0003800000 */
[----:B------:R-:W-:Y:S01]  /*1a30*/  BPT.TRAP 0x1 ;  /* 0x000000040000795c */ /* 0x000fe20000300000 */
.L_x_13887:
[----:B---3--:R-:W-:Y:S05]  /*1a40*/  @P1 BRA `(.L_x_13888) ;  /* 0x0000000000081947 */ /* 0x008fea0003800000 */
[----:B------:R-:W3:Y:S02]  /*1a50*/  SYNCS.PHASECHK.TRANS64.TRYWAIT P1, [UR61+0x32450], R0 ;  /* 0x03245000ff0075a7 */ /* 0x000ee4000802017d */
[----:B---3--:R-:W-:Y:S05]  /*1a60*/  @!P1 BRA `(.L_x_13889) ;  /* 0x000000fc009c9947 */ /* 0x008fea0003800000 */
.L_x_13888:
[----:B------:R-:W-:Y:S01]  /*1a70*/  UIADD3 UR4, UR61, 0x400, URZ ;  /* 0x000004003d047890 */ /* 0x000fe2000fffe03f */
[----:B------:R-:W-:Y:S01]  /*1a80*/  WARPGROUP.ARRIVE ;  /* 0x00000000000079c5 */ /* 0x000fe20000000000 */
[----:B------:R-:W-:-:S05]  /*1a90*/  ULOP3.LUT UR10, UR39, 0x10000, URZ, 0xfc, !UPT ;  /* 0x00010000270a7892 */ /* 0x000fca000f8efc3f */
[----:B------:R-:W3:Y:S01]  /*1aa0*/  S2R R4, SR_TID.X ;  /* 0x0000000000047919 */ /* 0x000ee20000002100 */
[----:B------:R-:W-:Y:S01]  /*1ab0*/  USHF.R.U32.HI UR4, URZ, 0x4, UR4 ;  /* 0x000000043f047899 */ /* 0x000fe20008011604 */
[----:B------:R-:W-:Y:S01]  /*1ac0*/  UMOV UR7, 0x40000040 ;  /* 0x4000004000077882 */ /* 0x000fe20000000000 */
[----:B------:R-:W-:Y:S02]  /*1ad0*/  UMOV UR9, 0x40000040 ;  /* 0x4000004000097882 */ /* 0x000fe40000000000 */
[----:B------:R-:W-:Y:S01]  /*1ae0*/  ULOP3.LUT UR60, UR4, 0x3fff, URZ, 0xc0, !UPT ;  /* 0x00003fff043c7892 */ /* 0x000fe2000f8ec03f */
[----:B------:R-:W-:Y:S01]  /*1af0*/  IMAD.U32 R9, RZ, RZ, UR7 ;  /* 0x00000007ff097e24 */ /* 0x000fe2000f8e00ff */
[----:B------:R-:W-:Y:S01]  /*1b00*/  UMOV UR6, UR10 ;  /* 0x0000000a00067c82 */ /* 0x000fe20008000000 */
[----:B------:R-:W-:Y:S01]  /*1b10*/  UMOV UR5, UR7 ;  /* 0x0000000700057c82 */ /* 0x000fe20008000000 */
[----:B------:R-:W-:Y:S01]  /*1b20*/  ULOP3.LUT UR39, UR60, 0x10000, URZ, 0xfc, !UPT ;  /* 0x000100003c277892 */ /* 0x000fe2000f8efc3f */
[----:B------:R-:W-:Y:S01]  /*1b30*/  MOV R8, UR6 ;  /* 0x0000000600087c02 */ /* 0x000fe20008000f00 */
[----:B------:R-:W-:Y:S01]  /*1b40*/  UMOV UR4, UR6 ;  /* 0x0000000600047c82 */ /* 0x000fe20008000000 */
[----:B------:R-:W-:Y:S01]  /*1b50*/  IMAD.U32 R7, RZ, RZ, UR9 ;  /* 0x00000009ff077e24 */ /* 0x000fe2000f8e00ff */
[----:B------:R-:W-:Y:S01]  /*1b60*/  UIADD3 UR12, UR10, 0x402, URZ ;  /* 0x000004020a0c7890 */ /* 0x000fe2000fffe03f */
[----:B------:R-:W-:-:S02]  /*1b70*/  UMOV UR13, 0x40000040 ;  /* 0x40000040000d7882 */ /* 0x000fc40000000000 */
[----:B------:R-:W-:Y:S01]  /*1b80*/  UMOV UR6, UR39 ;  /* 0x0000002700067c82 */ /* 0x000fe20008000000 */
[----:B------:R-:W-:Y:S01]  /*1b90*/  UIADD3 UR16, UR10, 0x404, URZ ;  /* 0x000004040a107890 */ /* 0x000fe2000fffe03f */
[----:B------:R-:W-:Y:S01]  /*1ba0*/  HGMMA.64x96x16.F32 R24, gdesc[UR4], R24, gsb0 ;  /* 0x01600000041879f0 */ /* 0x000fe20008000818 */
[----:B------:R-:W-:Y:S02]  /*1bb0*/  UIADD3 UR4, UR10, 0x2, URZ ;  /* 0x000000020a047890 */ /* 0x000fe4000fffe03f */
[----:B------:R-:W-:Y:S01]  /*1bc0*/  UIADD3 UR6, UR39, 0x2, URZ ;  /* 0x0000000227067890 */ /* 0x000fe2000fffe03f */
[----:B------:R-:W-:Y:S01]  /*1bd0*/  UMOV UR5, UR9 ;  /* 0x0000000900057c82 */ /* 0x000fe20008000000 */
[----:B------:R-:W-:Y:S01]  /*1be0*/  UMOV UR7, 0x40000040 ;  /* 0x4000004000077882 */ /* 0x000fe20000000000 */
[----:B------:R-:W-:Y:S02]  /*1bf0*/  UMOV UR9, 0x40000040 ;  /* 0x4000004000097882 */ /* 0x000fe40000000000 */
[----:B------:R-:W-:Y:S01]  /*1c00*/  UMOV UR8, UR4 ;  /* 0x0000000400087c82 */ /* 0x000fe20008000000 */
[----:B0-----:R-:W-:Y:S01]  /*1c10*/  IMAD.U32 R3, RZ, RZ, UR9 ;  /* 0x00000009ff037e24 */ /* 0x001fe2000f8e00ff */
[----:B------:R-:W-:Y:S01]  /*1c20*/  UMOV UR4, UR8 ;  /* 0x0000000800047c82 */ /* 0x000fe20008000000 */
[----:B------:R-:W-:Y:S01]  /*1c30*/  IMAD.U32 R6, RZ, RZ, UR8 ;  /* 0x00000008ff067e24 */ /* 0x000fe2000f8e00ff */
[----:B------:R-:W-:Y:S01]  /*1c40*/  UMOV UR17, 0x40000040 ;  /* 0x4000004000117882 */ /* 0x000fe20000000000 */
[----:B------:R-:W-:Y:S01]  /*1c50*/  UIADD3 UR20, UR10, 0x406, URZ ;  /* 0x000004060a147890 */ /* 0x000fe2000fffe03f */
[----:B---3--:R-:W-:Y:S01]  /*1c60*/  SHF.R.U32.HI R4, RZ, 0x7, R4 ;  /* 0x00000007ff047819 */ /* 0x008fe20000011604 */
[----:B------:R-:W-:Y:S01]  /*1c70*/  UMOV UR21, 0x40000040 ;  /* 0x4000004000157882 */ /* 0x000fe20000000000 */
[----:B------:R-:W-:Y:S01]  /*1c80*/  UIADD3 UR24, UR10, 0x800, URZ ;  /* 0x000008000a187890 */ /* 0x000fe2000fffe03f */
[----:B------:R-:W-:Y:S01]  /*1c90*/  UMOV UR25, 0x40000040 ;  /* 0x4000004000197882 */ /* 0x000fe20000000000 */
[----:B------:R-:W-:Y:S01]  /*1ca0*/  UIADD3 UR28, UR10, 0x802, URZ ;  /* 0x000008020a1c7890 */ /* 0x000fe2000fffe03f */
[----:B------:R-:W-:Y:S01]  /*1cb0*/  IADD3 R20, -R4, 0xb, RZ ;  /* 0x0000000b04147810 */ /* 0x000fe20007ffe1ff */
        /* <DEDUP_REMOVED lines=11> */
[----:B------:R-:W-:-:S02]  /*1d70*/  UMOV UR15, 0x40000040 ;  /* 0x40000040000f7882 */ /* 0x000fc40000000000 */
[----:B------:R-:W-:Y:S01]  /*1d80*/  IMAD.U32 R17, RZ, RZ, UR15 ;  /* 0x0000000fff117e24 */ /* 0x000fe2000f8e00ff */
[----:B------:R-:W-:Y:S02]  /*1d90*/  WARPGROUP.DEPBAR.LE gsb0, 0x0 ;  /* 0x00008000000079c5 */ /* 0x000fe40000010000 */
[----:B------:R-:W-:-:S06]  /*1da0*/  WARPGROUP.ARRIVE ;  /* 0x00000000000079c5 */ /* 0x000fcc0000000000 */
[----:B------:R-:W-:Y:S01]  /*1db0*/  HGMMA.64x96x16.F32 R24, gdesc[UR4], R24, gsb0 ;  /* 0x01600000041879f0 */ /* 0x000fe20008000818 */
        /* <DEDUP_REMOVED lines=8> */
[----:B------:R-:W-:Y:S01]  /*1e40*/  MOV R2, UR8 ;  /* 0x0000000800027c02 */ /* 0x000fe20008000f00 */
[----:B------:R-:W-:-:S02]  /*1e50*/  WARPGROUP.DEPBAR.LE gsb0, 0x0 ;  /* 0x00008000000079c5 */ /* 0x000fc40000010000 */
[----:B------:R-:W-:-:S06]  /*1e60*/  WARPGROUP.ARRIVE ;  /* 0x00000000000079c5 */ /* 0x000fcc0000000000 */
[----:B------:R-:W-:Y:S01]  /*1e70*/  HGMMA.64x96x16.F32 R24, gdesc[UR4], R24, gsb0 ;  /* 0x01600000041879f0 */ /* 0x000fe20008000818 */
[----:B------:R-:W-:Y:S02]  /*1e80*/  UIADD3 UR4, UR10, 0x6, URZ ;  /* 0x000000060a047890 */ /* 0x000fe4000fffe03f */
[----:B------:R-:W-:Y:S01]  /*1e90*/  UIADD3 UR6, UR39, 0x6, URZ ;  /* 0x0000000627067890 */ /* 0x000fe2000fffe03f */
[----:B------:R-:W-:Y:S01]  /*1ea0*/  UMOV UR5, UR9 ;  /* 0x0000000900057c82 */ /* 0x000fe20008000000 */
[----:B------:R-:W-:Y:S01]  /*1eb0*/  UMOV UR7, 0x40000040 ;  /* 0x4000004000077882 */ /* 0x000fe20000000000 */
[----:B------:R-:W-:Y:S02]  /*1ec0*/  UMOV UR9, 0x40000040 ;  /* 0x4000004000097882 */ /* 0x000fe40000000000 */
[----:B------:R-:W-:Y:S02]  /*1ed0*/  UMOV UR8, UR4 ;  /* 0x0000000400087c82 */ /* 0x000fe40008000000 */
[----:B------:R-:W-:Y:S01]  /*1ee0*/  UMOV UR4, UR8 ;  /* 0x0000000800047c82 */ /* 0x000fe20008000000 */
[----:B------:R-:W-:Y:S01]  /*1ef0*/  IMAD.U32 R18, RZ, RZ, UR8 ;  /* 0x00000008ff127e24 */ /* 0x000fe2000f8e00ff */
[----:B------:R-:W-:Y:S01]  /*1f00*/  UIADD3 UR8, UR10, 0x400, URZ ;  /* 0x000004000a087890 */ /* 0x000fe2000fffe03f */
        /* <DEDUP_REMOVED lines=89> */
[----:B------:R-:W-:Y:S03]  /*24a0*/  HGMMA.64x96x16.F32 R24, gdesc[UR4], R24, gsb0 ;  /* 0x01600000041879f0 */ /* 0x000fe60008000818 */
[----:B------:R-:W-:Y:S02]  /*24b0*/  WARPGROUP.DEPBAR.LE gsb0, 0x0 ;  /* 0x00008000000079c5 */ /* 0x000fe40000010000 */
[----:B------:R0:W-:Y:S06]  /*24c0*/  BAR.ARV R20, 0x100 ;  /* 0x000400140000751d */ /* 0x0001ec0000002000 */
[----:B------:R-:W-:Y:S05]  /*24d0*/  @!P0 BRA `(.L_x_13890) ;  /* 0x0000000000048947 */ /* 0x000fea0003800000 */
[----:B------:R-:W-:Y:S01]  /*24e0*/  BPT.TRAP 0x1 ;  /* 0x000000040000795c */ /* 0x000fe20000300000 */
.L_x_13890:
[----:B------:R-:W-:Y:S01]  /*24f0*/  LOP3.LUT R5, R72, 0xffffff80, RZ, 0xc0, !PT ;  /* 0xffffff8048057812 */ /* 0x000fe200078ec0ff */
[----:B------:R-:W-:Y:S01]  /*2500*/  ULDC UR5, c[0x0][0xad0] ;  /* 0x0002b40000057ab9 */ /* 0x000fe20000000800 */
[----:B------:R-:W-:Y:S01]  /*2510*/  LEA.HI R73, R73, R152, RZ, 0x2 ;  /* 0x0000009849497211 */ /* 0x000fe200078f10ff */
[----:B------:R-:W-:Y:S01]  /*2520*/  FMUL.FTZ R24, R24, UR5 ;  /* 0x0000000518187c20 */ /* 0x000fe20008410000 */
[----:B------:R-:W-:Y:S01]  /*2530*/  FMUL.FTZ R25, R25, UR5 ;  /* 0x0000000519197c20 */ /* 0x000fe20008410000 */
[----:B------:R-:W-:Y:S02]  /*2540*/  IMAD.IADD R5, R152, 0x1, -R5 ;  /* 0x0000000198057824 */ /* 0x000fe400078e0a05 */
[----:B------:R-:W-:Y:S01]  /*2550*/  FMUL.FTZ R26, R26, UR5 ;  /* 0x000000051a1a7c20 */ /* 0x000fe20008410000 */
[----:B------:R3:W4:Y:S01]  /*2560*/  MUFU.TANH R75, R24 ;  /* 0x00000018004b7308 */ /* 0x0007220000002400 */
[----:B------:R-:W-:Y:S01]  /*2570*/  LOP3.LUT R73, R73, 0xfffffffc, RZ, 0xc0, !PT ;  /* 0xfffffffc49497812 */ /* 0x000fe200078ec0ff */
[----:B------:R-:W-:Y:S01]  /*2580*/  FMUL.FTZ R27, R27, UR5 ;  /* 0x000000051b1b7c20 */ /* 0x000fe20008410000 */
[----:B-12---:R-:W-:Y:S01]  /*2590*/  SHF.R.S32.HI R0, RZ, 0x1f, R5 ;  /* 0x0000001fff007819 */ /* 0x006fe20000011405 */
[----:B------:R-:W-:Y:S01]  /*25a0*/  UISETP.NE.AND UP0, UPT, UR57, URZ, UPT ;  /* 0x0000003f3900728c */ /* 0x000fe2000bf05270 */
[----:B------:R-:W-:Y:S01]  /*25b0*/  FMUL.FTZ R28, R28, UR5 ;  /* 0x000000051c1c7c20 */ /* 0x000fe20008410000 */
[----:B------:R-:W-:Y:S01]  /*25c0*/  IMAD.IADD R73, R152, 0x1, -R73 ;  /* 0x0000000198497824 */ /* 0x000fe200078e0a49 */
[CC--:B------:R-:W-:Y:S01]  /*25d0*/  LEA.HI R4, R0.reuse, R5.reuse, RZ, 0x2 ;  /* 0x0000000500047211 */ /* 0x0c0fe200078f10ff */
[----:B------:R1:W2:Y:S01]  /*25e0*/  MUFU.TANH R76, R25 ;  /* 0x00000019004c7308 */ /* 0x0002a20000002400 */
[----:B---3--:R-:W-:Y:S01]  /*25f0*/  LEA.HI R24, R0, R5, RZ, 0x5 ;  /* 0x0000000500187211 */ /* 0x008fe200078f28ff */
[----:B------:R-:W-:Y:S01]  /*2600*/  ULDC UR11, c[0x0][0x288] ;  /* 0x0000a200000b7ab9 */ /* 0x000fe20000000800 */
[----:B------:R-:W-:Y:S01]  /*2610*/  SHF.R.S32.HI R0, RZ, 0x2, R4 ;  /* 0x00000002ff007819 */ /* 0x000fe20000011404 */
[----:B------:R-:W-:Y:S01]  /*2620*/  FMUL.FTZ R36, R36, UR5 ;  /* 0x0000000524247c20 */ /* 0x000fe20008410000 */
[----:B------:R-:W-:Y:S01]  /*2630*/  SHF.R.S32.HI R24, RZ, 0x5, R24 ;  /* 0x00000005ff187819 */ /* 0x000fe20000011418 */
[----:B------:R-:W-:Y:S01]  /*2640*/  FMUL.FTZ R37, R37, UR5 ;  /* 0x0000000525257c20 */ /* 0x000fe20008410000 */
[----:B------:R-:W-:Y:S01]  /*2650*/  PLOP3.LUT P1, PT, PT, PT, UP0, 0x80, 0x0 ;  /* 0x000000000000781c */ /* 0x000fe20003f2f008 */
[----:B------:R3:W-:Y:S01]  /*2660*/  MUFU.TANH R77, R26 ;  /* 0x0000001a004d7308 */ /* 0x0007e20000002400 */
[----:B-1----:R-:W-:Y:S01]  /*2670*/  SHF.R.S32.HI R25, RZ, 0x1f, R4 ;  /* 0x0000001fff197819 */ /* 0x002fe20000011404 */
[----:B------:R-:W-:Y:S01]  /*2680*/  @UP0 ULDC UR4, c[0x0][0x44c] ;  /* 0x0001130000040ab9 */ /* 0x000fe20000000800 */
[----:B------:R-:W-:Y:S01]  /*2690*/  PLOP3.LUT P2, PT, PT, PT, UP0, 0x80, 0x0 ;  /* 0x000000000000781c */ /* 0x000fe20003f4f008 */
[----:B------:R-:W-:Y:S01]  /*26a0*/  FMUL.FTZ R29, R29, UR5 ;  /* 0x000000051d1d7c20 */ /* 0x000fe20008410000 */
[----:B------:R-:W-:Y:S01]  /*26b0*/  LEA.HI R25, R25, R0, RZ, 0x3 ;  /* 0x0000000019197211 */ /* 0x000fe200078f18ff */
[----:B------:R-:W-:Y:S01]  /*26c0*/  FMUL.FTZ R32, R32, UR5 ;  /* 0x0000000520207c20 */ /* 0x000fe20008410000 */
[----:B------:R-:W-:Y:S01]  /*26d0*/  LOP3.LUT R222, R4, 0x7ffffffc, RZ, 0xc0, !PT ;  /* 0x7ffffffc04de7812 */ /* 0x000fe200078ec0ff */
[----:B------:R1:W-:Y:S01]  /*26e0*/  MUFU.TANH R78, R27 ;  /* 0x0000001b004e7308 */ /* 0x0003e20000002400 */
[----:B---3--:R-:W-:Y:S01]  /*26f0*/  LEA.HI R26, R74, R74, RZ, 0x1 ;  /* 0x0000004a4a1a7211 */ /* 0x008fe200078f08ff */
[----:B------:R-:W-:Y:S01]  /*2700*/  FMUL.FTZ R33, R33, UR5 ;  /* 0x0000000521217c20 */ /* 0x000fe20008410000 */
[----:B------:R-:W-:Y:S01]  /*2710*/  LOP3.LUT R25, R25, 0xfffffff8, RZ, 0xc0, !PT ;  /* 0xfffffff819197812 */ /* 0x000fe200078ec0ff */
[----:B------:R-:W-:-:S02]  /*2720*/  IMAD.IADD R222, R5, 0x1, -R222 ;  /* 0x0000000105de7824 */ /* 0x000fc400078e0ade */
[----:B------:R-:W-:Y:S01]  /*2730*/  FMUL.FTZ R40, R40, UR5 ;  /* 0x0000000528287c20 */ /* 0x000fe20008410000 */
[----:B------:R-:W-:Y:S01]  /*2740*/  FMUL.FTZ R48, R48, UR5 ;  /* 0x0000000530307c20 */ /* 0x000fe20008410000 */
[----:B------:R-:W-:Y:S01]  /*2750*/  FMUL.FTZ R49, R49, UR5 ;  /* 0x0000000531317c20 */ /* 0x000fe20008410000 */
[----:B------:R-:W3:Y:S01]  /*2760*/  MUFU.TANH R28, R28 ;  /* 0x0000001c001c7308 */ /* 0x000ee20000002400 */
[----:B-1----:R-:W-:Y:S01]  /*2770*/  LOP3.LUT R27, R26, 0x3fffffe, RZ, 0xc0, !PT ;  /* 0x03fffffe1a1b7812 */ /* 0x002fe200078ec0ff */
[----:B------:R-:W-:Y:S01]  /*2780*/  FMUL.FTZ R41, R41, UR5 ;  /* 0x0000000529297c20 */ /* 0x000fe20008410000 */
[----:B------:R-:W-:Y:S01]  /*2790*/  LEA R26, R24, UR38, 0x4 ;  /* 0x00000026181a7c11 */ /* 0x000fe2000f8e20ff */
[----:B------:R-:W-:Y:S01]  /*27a0*/  FMUL.FTZ R44, R44, UR5 ;  /* 0x000000052c2c7c20 */ /* 0x000fe20008410000 */
[----:B------:R-:W-:Y:S01]  /*27b0*/  LEA.HI R24, R73, R73, RZ, 0x1 ;  /* 0x0000004949187211 */ /* 0x000fe200078f08ff */
[----:B------:R-:W-:Y:S01]  /*27c0*/  FMUL.FTZ R45, R45, UR5 ;  /* 0x000000052d2d7c20 */ /* 0x000fe20008410000 */
[----:B------:R-:W-:Y:S01]  /*27d0*/  IADD3 R27, R74, -R27, RZ ;  /* 0x8000001b4a1b7210 */ /* 0x000fe20007ffe0ff */
[----:B------:R-:W1:Y:S01]  /*27e0*/  MUFU.TANH R36, R36 ;  /* 0x0000002400247308 */ /* 0x000e620000002400 */
[----:B------:R-:W-:Y:S01]  /*27f0*/  IADD3 R26, R26, R0, -R25 ;  /* 0x000000001a1a7210 */ /* 0x000fe20007ffe819 */
[----:B------:R-:W-:Y:S01]  /*2800*/  FMUL.FTZ R52, R52, UR5 ;  /* 0x0000000534347c20 */ /* 0x000fe20008410000 */
[----:B------:R-:W-:Y:S01]  /*2810*/  LOP3.LUT R24, R24, 0x1ffffffe, RZ, 0xc0, !PT ;  /* 0x1ffffffe18187812 */ /* 0x000fe200078ec0ff */
[----:B------:R-:W-:Y:S01]  /*2820*/  FMUL.FTZ R60, R60, UR5 ;  /* 0x000000053c3c7c20 */ /* 0x000fe20008410000 */
[----:B------:R-:W-:Y:S01]  /*2830*/  FMUL.FTZ R61, R61, UR5 ;  /* 0x000000053d3d7c20 */ /* 0x000fe20008410000 */
[----:B------:R-:W-:-:S02]  /*2840*/  IMAD R27, R27, 0x40, R26 ;  /* 0x000000401b1b7824 */ /* 0x000fc400078e021a */
[----:B------:R-:W-:Y:S01]  /*2850*/  FMUL.FTZ R53, R53, UR5 ;  /* 0x0000000535357c20 */ /* 0x000fe20008410000 */
[----:B------:R-:W-:Y:S01]  /*2860*/  IMAD.IADD R24, R73, 0x1, -R24 ;  /* 0x0000000149187824 */ /* 0x000fe200078e0a18 */
[----:B------:R-:W5:Y:S01]  /*2870*/  MUFU.TANH R37, R37 ;  /* 0x0000002500257308 */ /* 0x000f620000002400 */
[----:B------:R-:W-:Y:S01]  /*2880*/  FMUL.FTZ R56, R56, UR5 ;  /* 0x0000000538387c20 */ /* 0x000fe20008410000 */
[----:B------:R-:W-:Y:S01]  /*2890*/  FMUL.FTZ R57, R57, UR5 ;  /* 0x0000000539397c20 */ /* 0x000fe20008410000 */
[----:B------:R-:W-:Y:S02]  /*28a0*/  IMAD R200, R24, 0x8, R27 ;  /* 0x0000000818c87824 */ /* 0x000fe400078e021b */
[----:B------:R-:W-:Y:S01]  /*28b0*/  FMUL.FTZ R64, R64, UR5 ;  /* 0x0000000540407c20 */ /* 0x000fe20008410000 */
[----:B------:R-:W-:Y:S01]  /*28c0*/  FMUL.FTZ R65, R65, UR5 ;  /* 0x0000000541417c20 */ /* 0x000fe20008410000 */
[----:B------:R-:W-:Y:S01]  /*28d0*/  FMUL.FTZ R30, R30, UR5 ;  /* 0x000000051e1e7c20 */ /* 0x000fe20008410000 */
[----:B------:R-:W-:Y:S01]  /*28e0*/  @P1 IMAD.HI.U32 R24, R200, UR4, RZ ;  /* 0x00000004c8181c27 */ /* 0x000fe2000f8e00ff */
[----:B------:R-:W-:Y:S01]  /*28f0*/  @UP0 ULDC UR4, c[0x0][0x450] ;  /* 0x0001140000040ab9 */ /* 0x000fe20000000800 */
[----:B------:R-:W-:Y:S01]  /*2900*/  MOV R0, R200 ;  /* 0x000000c800007202 */ /* 0x000fe20000000f00 */
[----:B------:R-:W0:Y:S01]  /*2910*/  MUFU.TANH R29, R29 ;  /* 0x0000001d001d7308 */ /* 0x000e220000002400 */
[----:B------:R-:W-:Y:S01]  /*2920*/  FMUL.FTZ R31, R31, UR5 ;  /* 0x000000051f1f7c20 */ /* 0x000fe20008410000 */
[----:B------:R-:W-:Y:S01]  /*2930*/  @P2 SHF.R.U32.HI R0, RZ, UR4, R24 ;  /* 0x00000004ff002c19 */ /* 0x000fe20008011618 */
[----:B------:R-:W-:Y:S01]  /*2940*/  UIMAD UR4, UR43, -0x60, UR42 ;  /* 0xffffffa02b0478a4 */ /* 0x000fe2000f8e022a */
[----:B------:R-:W-:Y:S01]  /*2950*/  FMUL.FTZ R34, R34, UR5 ;  /* 0x0000000522227c20 */ /* 0x000fe20008410000 */
[----:B------:R-:W-:Y:S01]  /*2960*/  FMUL.FTZ R35, R35, UR5 ;  /* 0x0000000523237c20 */ /* 0x000fe20008410000 */
[----:B------:R-:W-:Y:S01]  /*2970*/  FMUL.FTZ R38, R38, UR5 ;  /* 0x0000000526267c20 */ /* 0x000fe20008410000 */
[----:B------:R-:W4:Y:S01]  /*2980*/  SHFL.IDX PT, R24, R0, RZ, 0x1c1f ;  /* 0x001c1fff00187589 */ /* 0x000f2200000e0000 */
[----:B------:R-:W-:Y:S01]  /*2990*/  UIADD3 UR4, UR4, 0x60, URZ ;  /* 0x0000006004047890 */ /* 0x000fe2000fffe03f */
[----:B------:R-:W0:Y:S01]  /*29a0*/  MUFU.TANH R32, R32 ;  /* 0x0000002000207308 */ /* 0x000e220000002400 */
[----:B------:R-:W-:Y:S01]  /*29b0*/  FMUL.FTZ R39, R39, UR5 ;  /* 0x0000000527277c20 */ /* 0x000fe20008410000 */
[----:B------:R-:W2:Y:S01]  /*29c0*/  SHFL.IDX PT, R25, R0, 0x1, 0x1c1f ;  /* 0x003c1f0000197f89 */ /* 0x000ea200000e0000 */
        /* <DEDUP_REMOVED lines=8> */
[----:B------:R-:W-:Y:S02]  /*2a50*/  IMAD.U32 R5, RZ, RZ, UR11 ;  /* 0x0000000bff057e24 */ /* 0x000fe4000f8e00ff */
        /* <DEDUP_REMOVED lines=9> */
[----:B------:R-:W-:Y:S01]  /*2af0*/  FMUL.FTZ R69, R69, UR5 ;  /* 0x0000000545457c20 */ /* 0x000fe20008410000 */
[-CC-:B----4-:R-:W-:Y:S01]  /*2b00*/  VIADDMNMX R24, R24, R5.reuse, R4.reuse, PT ;  /* 0x0000000518187246 */ /* 0x190fe20003800104 */
[----:B------:R-:W-:Y:S01]  /*2b10*/  FMUL.FTZ R66, R66, UR5 ;  /* 0x0000000542427c20 */ /* 0x000fe20008410000 */
[----:B------:R-:W-:Y:S01]  /*2b20*/  FMUL.FTZ R68, R68, UR5 ;  /* 0x0000000544447c20 */ /* 0x000fe20008410000 */
[----:B------:R-:W4:Y:S01]  /*2b30*/  MUFU.TANH R48, R48 ;  /* 0x0000003000307308 */ /* 0x000f220000002400 */
[C---:B------:R-:W-:Y:S01]  /*2b40*/  ISETP.GT.AND P1, PT, R24.reuse, RZ, PT ;  /* 0x000000ff1800720c */ /* 0x040fe20003f24270 */
[----:B------:R-:W-:Y:S01]  /*2b50*/  FMUL.FTZ R67, R67, UR5 ;  /* 0x0000000543437c20 */ /* 0x000fe20008410000 */
[----:B------:R-:W-:Y:S01]  /*2b60*/  ISETP.GT.AND P6, PT, R24, 0x1, PT ;  /* 0x000000011800780c */ /* 0x000fe20003fc4270 */
[----:B------:R-:W-:Y:S01]  /*2b70*/  FMUL.FTZ R70, R70, UR5 ;  /* 0x0000000546467c20 */ /* 0x000fe20008410000 */
[----:B--2---:R-:W-:Y:S01]  /*2b80*/  VIADDMNMX R25, R25, R5, R4, PT ;  /* 0x0000000519197246 */ /* 0x004fe20003800104 */
[----:B------:R-:W-:Y:S01]  /*2b90*/  FMUL.FTZ R71, R71, UR5 ;  /* 0x0000000547477c20 */ /* 0x000fe20008410000 */
[----:B------:R-:W-:Y:S01]  /*2ba0*/  ISETP.GT.AND P5, PT, R24, 0x8, PT ;  /* 0x000000081800780c */ /* 0x000fe20003fa4270 */
[----:B------:R-:W2:Y:S01]  /*2bb0*/  MUFU.TANH R49, R49 ;  /* 0x0000003100317308 */ /* 0x000ea20000002400 */
[----:B------:R-:W-:Y:S01]  /*2bc0*/  FSEL R0, R75, -INF , P1 ;  /* 0xff8000004b007808 */ /* 0x000fe20000800000 */
[----:B------:R-:W0:Y:S01]  /*2bd0*/  S2UR UR6, SR_CgaCtaId ;  /* 0x00000000000679c3 */ /* 0x000e220000008800 */
[----:B------:R-:W-:Y:S01]  /*2be0*/  FSEL R4, R76, -INF , P6 ;  /* 0xff8000004c047808 */ /* 0x000fe20003000000 */
[----:B------:R-:W-:Y:S01]  /*2bf0*/  ULDC UR10, c[0x0][0xa80] ;  /* 0x0002a000000a7ab9 */ /* 0x000fe20000000800 */
[C---:B------:R-:W-:Y:S01]  /*2c00*/  ISETP.GT.AND P1, PT, R24.reuse, 0x18, PT ;  /* 0x000000181800780c */ /* 0x040fe20003f24270 */
[----:B------:R-:W-:Y:S01]  /*2c10*/  UIADD3 UR4, UR61, 0x32440, URZ ;  /* 0x000324403d047890 */ /* 0x000fe2000fffe03f */
[C---:B------:R-:W-:Y:S01]  /*2c20*/  ISETP.GT.AND P6, PT, R24.reuse, 0x19, PT ;  /* 0x000000191800780c */ /* 0x040fe20003fc4270 */
[----:B------:R-:W2:Y:S01]  /*2c30*/  MUFU.TANH R41, R41 ;  /* 0x0000002900297308 */ /* 0x000ea20000002400 */
[C---:B------:R-:W-:Y:S01]  /*2c40*/  ISETP.GT.AND P3, PT, R24.reuse, 0x9, PT ;  /* 0x000000091800780c */ /* 0x040fe20003f64270 */
[----:B------:R-:W-:Y:S01]  /*2c50*/  ULOP3.LUT UR60, UR60, 0x3000000, URZ, 0xfc, !UPT ;  /* 0x030000003c3c7892 */ /* 0x000fe2000f8efc3f */
[C---:B------:R-:W-:Y:S01]  /*2c60*/  ISETP.GT.AND P4, PT, R24.reuse, 0x10, PT ;  /* 0x000000101800780c */ /* 0x040fe20003f84270 */
[----:B------:R-:W-:Y:S01]  /*2c70*/  UMOV UR7, 0x40000040 ;  /* 0x4000004000077882 */ /* 0x000fe20000000000 */
[----:B------:R-:W-:-:S02]  /*2c80*/  ISETP.GT.AND P2, PT, R24, 0x11, PT ;  /* 0x000000111800780c */ /* 0x000fc40003f44270 */
[----:B---3--:R-:W-:Y:S01]  /*2c90*/  FSEL R26, R28, -INF , P5 ;  /* 0xff8000001c1a7808 */ /* 0x008fe20002800000 */
[----:B------:R-:W3:Y:S01]  /*2ca0*/  MUFU.TANH R44, R44 ;  /* 0x0000002c002c7308 */ /* 0x000ee20000002400 */
[----:B------:R-:W-:Y:S02]  /*2cb0*/  ISETP.GT.AND P5, PT, R24, 0x20, PT ;  /* 0x000000201800780c */ /* 0x000fe40003fa4270 */
[----:B-1----:R-:W-:Y:S02]  /*2cc0*/  FSEL R166, R36, -INF , P1 ;  /* 0xff80000024a67808 */ /* 0x002fe40000800000 */
[----:B-----5:R-:W-:Y:S02]  /*2cd0*/  FSEL R164, R37, -INF , P6 ;  /* 0xff80000025a47808 */ /* 0x020fe40003000000 */
[C---:B------:R-:W-:Y:S01]  /*2ce0*/  ISETP.GT.AND P1, PT, R24.reuse, 0x30, PT ;  /* 0x000000301800780c */ /* 0x040fe20003f24270 */
[----:B------:R-:W1:Y:S01]  /*2cf0*/  MUFU.TANH R45, R45 ;  /* 0x0000002d002d7308 */ /* 0x000e620000002400 */
[----:B------:R-:W-:Y:S01]  /*2d00*/  ISETP.GT.AND P6, PT, R24, 0x31, PT ;  /* 0x000000311800780c */ /* 0x000fe20003fc4270 */
[----:B0-----:R-:W-:Y:S01]  /*2d10*/  UPRMT UR4, UR6, 0x654, UR4 ;  /* 0x0000065406047896 */ /* 0x001fe20008000004 */
[----:B------:R-:W-:-:S02]  /*2d20*/  FMNMX.FTZ R5, R0, R4, !PT ;  /* 0x0000000400057209 */ /* 0x000fc40007810000 */
[----:B------:R-:W-:Y:S01]  /*2d30*/  FSEL R28, R29, -INF , P3 ;  /* 0xff8000001d1c7808 */ /* 0x000fe20001800000 */
[----:B------:R-:W-:Y:S01]  /*2d40*/  UMOV UR6, UR60 ;  /* 0x0000003c00067c82 */ /* 0x000fe20008000000 */
[----:B------:R-:W-:Y:S01]  /*2d50*/  FSEL R162, R32, -INF , P4 ;  /* 0xff80000020a27808 */ /* 0x000fe20002000000 */
[----:B------:R-:W0:Y:S01]  /*2d60*/  MUFU.TANH R52, R52 ;  /* 0x0000003400347308 */ /* 0x000e220000002400 */
[----:B------:R-:W-:Y:S02]  /*2d70*/  FSEL R168, R33, -INF , P2 ;  /* 0xff80000021a87808 */ /* 0x000fe40001000000 */
[C---:B------:R-:W-:Y:S01]  /*2d80*/  ISETP.GT.AND P3, PT, R24.reuse, 0x21, PT ;  /* 0x000000211800780c */ /* 0x040fe20003f64270 */
[----:B------:R-:W-:Y:S01]  /*2d90*/  SYNCS.ARRIVE.TRANS64.RED.A1T0 RZ, [UR4], RZ ;  /* 0x000000ffffff79a7 */ /* 0x000fe20008100404 */
[C---:B------:R-:W-:Y:S02]  /*2da0*/  ISETP.GT.AND P4, PT, R24.reuse, 0x28, PT ;  /* 0x000000281800780c */ /* 0x040fe40003f84270 */
[----:B------:R-:W-:Y:S01]  /*2db0*/  ISETP.GT.AND P2, PT, R24, 0x29, PT ;  /* 0x000000291800780c */ /* 0x000fe20003f44270 */
[----:B------:R-:W5:Y:S01]  /*2dc0*/  MUFU.TANH R60, R60 ;  /* 0x0000003c003c7308 */ /* 0x000f620000002400 */
[----:B------:R-:W-:-:S02]  /*2dd0*/  FSEL R179, R40, -INF , P5 ;  /* 0xff80000028b37808 */ /* 0x000fc40002800000 */
[----:B------:R-:W-:Y:S02]  /*2de0*/  ISETP.GT.AND P5, PT, R24, 0x38, PT ;  /* 0x000000381800780c */ /* 0x000fe40003fa4270 */
[----:B----4-:R-:W-:Y:S02]  /*2df0*/  FSEL R228, R48, -INF , P1 ;  /* 0xff80000030e47808 */ /* 0x010fe40000800000 */
[----:B--2---:R-:W-:Y:S01]  /*2e00*/  FSEL R226, R49, -INF , P6 ;  /* 0xff80000031e27808 */ /* 0x004fe20003000000 */
[----:B------:R-:W2:Y:S01]  /*2e10*/  MUFU.TANH R61, R61 ;  /* 0x0000003d003d7308 */ /* 0x000ea20000002400 */
[C---:B------:R-:W-:Y:S02]  /*2e20*/  ISETP.GT.AND P1, PT, R24.reuse, 0x48, PT ;  /* 0x000000481800780c */ /* 0x040fe40003f24270 */
[----:B------:R-:W-:Y:S02]  /*2e30*/  ISETP.GT.AND P6, PT, R24, 0x49, PT ;  /* 0x000000491800780c */ /* 0x000fe40003fc4270 */
[----:B------:R-:W-:-:S02]  /*2e40*/  FMNMX.FTZ R5, R26, R5, !PT ;  /* 0x000000051a057209 */ /* 0x000fc40007810000 */
[----:B------:R-:W-:Y:S01]  /*2e50*/  FSEL R184, R41, -INF , P3 ;  /* 0xff80000029b87808 */ /* 0x000fe20001800000 */
[----:B------:R-:W4:Y:S01]  /*2e60*/  MUFU.TANH R53, R53 ;  /* 0x0000003500357308 */ /* 0x000f220000002400 */
[----:B---3--:R-:W-:Y:S02]  /*2e70*/  FSEL R188, R44, -INF , P4 ;  /* 0xff8000002cbc7808 */ /* 0x008fe40002000000 */
[----:B-1----:R-:W-:Y:S02]  /*2e80*/  FSEL R186, R45, -INF , P2 ;  /* 0xff8000002dba7808 */ /* 0x002fe40001000000 */
[C---:B------:R-:W-:Y:S02]  /*2e90*/  ISETP.GT.AND P3, PT, R24.reuse, 0x39, PT ;  /* 0x000000391800780c */ /* 0x040fe40003f64270 */
[C---:B------:R-:W-:Y:S01]  /*2ea0*/  ISETP.GT.AND P4, PT, R24.reuse, 0x40, PT ;  /* 0x000000401800780c */ /* 0x040fe20003f84270 */
[----:B------:R-:W1:Y:S01]  /*2eb0*/  MUFU.TANH R56, R56 ;  /* 0x0000003800387308 */ /* 0x000e620000002400 */
[----:B------:R-:W-:-:S02]  /*2ec0*/  ISETP.GT.AND P2, PT, R24, 0x41, PT ;  /* 0x000000411800780c */ /* 0x000fc40003f44270 */
[----:B0-----:R-:W-:Y:S02]  /*2ed0*/  FSEL R220, R52, -INF , P5 ;  /* 0xff80000034dc7808 */ /* 0x001fe40002800000 */
[----:B------:R-:W-:Y:S02]  /*2ee0*/  ISETP.GT.AND P5, PT, R24, 0x50, PT ;  /* 0x000000501800780c */ /* 0x000fe40003fa4270 */
[----:B-----5:R-:W-:Y:S01]  /*2ef0*/  FSEL R196, R60, -INF , P1 ;  /* 0xff8000003cc47808 */ /* 0x020fe20000800000 */
[----:B------:R-:W0:Y:S01]  /*2f00*/  MUFU.TANH R57, R57 ;  /* 0x0000003900397308 */ /* 0x000e220000002400 */
[----:B--2---:R-:W-:Y:S02]  /*2f10*/  FSEL R202, R61, -INF , P6 ;  /* 0xff8000003dca7808 */ /* 0x004fe40003000000 */
[----:B------:R-:W-:Y:S02]  /*2f20*/  FMNMX.FTZ R5, R28, R5, !PT ;  /* 0x000000051c057209 */ /* 0x000fe40007810000 */
[----:B------:R-:W-:-:S02]  /*2f30*/  ISETP.GT.AND P1, PT, R25, RZ, PT ;  /* 0x000000ff1900720c */ /* 0x000fc40003f24270 */
[----:B------:R-:W-:Y:S01]  /*2f40*/  ISETP.GT.AND P6, PT, R25, 0x1, PT ;  /* 0x000000011900780c */ /* 0x000fe20003fc4270 */
[----:B------:R-:W2:Y:S01]  /*2f50*/  MUFU.TANH R64, R64 ;  /* 0x0000004000407308 */ /* 0x000ea20000002400 */
[----:B----4-:R-:W-:Y:S02]  /*2f60*/  FSEL R218, R53, -INF , P3 ;  /* 0xff80000035da7808 */ /* 0x010fe40001800000 */
[----:B-1----:R-:W-:Y:S02]  /*2f70*/  FSEL R208, R56, -INF , P4 ;  /* 0xff80000038d07808 */ /* 0x002fe40002000000 */
[C---:B------:R-:W-:Y:S02]  /*2f80*/  ISETP.GT.AND P3, PT, R24.reuse, 0x51, PT ;  /* 0x000000511800780c */ /* 0x040fe40003f64270 */
[----:B------:R-:W-:Y:S01]  /*2f90*/  ISETP.GT.AND P4, PT, R24, 0x58, PT ;  /* 0x000000581800780c */ /* 0x000fe20003f84270 */
[----:B------:R-:W1:Y:S01]  /*2fa0*/  MUFU.TANH R65, R65 ;  /* 0x0000004100417308 */ /* 0x000e620000002400 */
[----:B0-----:R-:W-:-:S02]  /*2fb0*/  FSEL R192, R57, -INF , P2 ;  /* 0xff80000039c07808 */ /* 0x001fc40001000000 */
[----:B------:R-:W-:Y:S02]  /*2fc0*/  ISETP.GT.AND P2, PT, R24, 0x59, PT ;  /* 0x000000591800780c */ /* 0x000fe40003f44270 */
[----:B------:R-:W-:Y:S02]  /*2fd0*/  FMNMX.FTZ R5, R162, R5, !PT ;  /* 0x00000005a2057209 */ /* 0x000fe40007810000 */
[----:B------:R-:W-:Y:S01]  /*2fe0*/  FSEL R24, R77, -INF , P1 ;  /* 0xff8000004d187808 */ /* 0x000fe20000800000 */
[----:B------:R0:W3:Y:S01]  /*2ff0*/  MUFU.TANH R79, R30 ;  /* 0x0000001e004f7308 */ /* 0x0000e20000002400 */
[----:B--2---:R-:W-:Y:S02]  /*3000*/  FSEL R182, R64, -INF , P5 ;  /* 0xff80000040b67808 */ /* 0x004fe40002800000 */
[----:B------:R-:W-:Y:S02]  /*3010*/  ISETP.GT.AND P5, PT, R25, 0x8, PT ;  /* 0x000000081900780c */ /* 0x000fe40003fa4270 */
[----:B------:R-:W-:-:S02]  /*3020*/  FMNMX.FTZ R27, R168, R5, !PT ;  /* 0x00000005a81b7209 */ /* 0x000fc40007810000 */
[----:B------:R-:W-:Y:S01]  /*3030*/  ISETP.GT.AND P1, PT, R25, 0x10, PT ;  /* 0x000000101900780c */ /* 0x000fe20003f24270 */
[----:B------:R-:W2:Y:S01]  /*3040*/  MUFU.TANH R31, R31 ;  /* 0x0000001f001f7308 */ /* 0x000ea20000002400 */
[----:B0-----:R-:W-:Y:S02]  /*3050*/  FSEL R30, R78, -INF , P6 ;  /* 0xff8000004e1e7808 */ /* 0x001fe40003000000 */
[----:B-1----:R-:W-:Y:S02]  /*3060*/  FSEL R170, R65, -INF , P3 ;  /* 0xff80000041aa7808 */ /* 0x002fe40001800000 */
[----:B------:R-:W-:Y:S02]  /*3070*/  ISETP.GT.AND P3, PT, R25, 0x9, PT ;  /* 0x000000091900780c */ /* 0x000fe40003f64270 */
[----:B------:R-:W-:Y:S01]  /*3080*/  FMNMX.FTZ R5, R24, R30, !PT ;  /* 0x0000001e18057209 */ /* 0x000fe20007810000 */
[----:B------:R2:W0:Y:S01]  /*3090*/  MUFU.TANH R167, R34 ;  /* 0x0000002200a77308 */ /* 0x0004220000002400 */
[----:B---3--:R-:W-:-:S02]  /*30a0*/  FSEL R32, R79, -INF , P5 ;  /* 0xff8000004f207808 */ /* 0x008fc40002800000 */
[----:B------:R-:W-:Y:S02]  /*30b0*/  FMNMX.FTZ R27, R166, R27, !PT ;  /* 0x0000001ba61b7209 */ /* 0x000fe40007810000 */
[----:B------:R-:W-:Y:S02]  /*30c0*/  FMNMX.FTZ R5, R32, R5, !PT ;  /* 0x0000000520057209 */ /* 0x000fe40007810000 */
[----:B------:R-:W-:Y:S01]  /*30d0*/  ISETP.GT.AND P6, PT, R25, 0x11, PT ;  /* 0x000000111900780c */ /* 0x000fe20003fc4270 */
[----:B------:R-:W1:Y:S01]  /*30e0*/  MUFU.TANH R35, R35 ;  /* 0x0000002300237308 */ /* 0x000e620000002400 */
[----:B--2---:R-:W-:Y:S02]  /*30f0*/  FSEL R34, R31, -INF , P3 ;  /* 0xff8000001f227808 */ /* 0x004fe40001800000 */
[----:B------:R-:W-:Y:S02]  /*3100*/  ISETP.GT.AND P5, PT, R25, 0x18, PT ;  /* 0x000000181900780c */ /* 0x000fe40003fa4270 */
[----:B------:R-:W-:-:S02]  /*3110*/  FMNMX.FTZ R36, R34, R5, !PT ;  /* 0x0000000522247209 */ /* 0x000fc40007810000 */
[----:B------:R-:W-:Y:S01]  /*3120*/  ISETP.GT.AND P3, PT, R25, 0x19, PT ;  /* 0x000000191900780c */ /* 0x000fe20003f64270 */
[----:B------:R2:W3:Y:S01]  /*3130*/  MUFU.TANH R183, R38 ;  /* 0x0000002600b77308 */ /* 0x0004e20000002400 */
[----:B0-----:R-:W-:Y:S02]  /*3140*/  FSEL R167, R167, -INF , P1 ;  /* 0xff800000a7a77808 */ /* 0x001fe40000800000 */
[----:B------:R-:W-:Y:S02]  /*3150*/  ISETP.GT.AND P1, PT, R25, 0x20, PT ;  /* 0x000000201900780c */ /* 0x000fe40003f24270 */
[----:B------:R-:W-:-:S03]  /*3160*/  FMNMX.FTZ R36, R167, R36, !PT ;  /* 0x00000024a7247209 */ /* 0x000fc60007810000 */
[----:B------:R-:W0:Y:S01]  /*3170*/  MUFU.TANH R39, R39 ;  /* 0x0000002700277308 */ /* 0x000e220000002400 */
[----:B--2---:R-:W-:Y:S02]  /*3180*/  FMNMX.FTZ R38, R164, R27, !PT ;  /* 0x0000001ba4267209 */ /* 0x004fe40007810000 */
[----:B-1----:R-:W-:Y:S02]  /*3190*/  FSEL R171, R35, -INF , P6 ;  /* 0xff80000023ab7808 */ /* 0x002fe40003000000 */
[----:B------:R-:W-:Y:S02]  /*31a0*/  FMNMX.FTZ R5, R179, R38, !PT ;  /* 0x00000026b3057209 */ /* 0x000fe40007810000 */
[----:B------:R-:W-:Y:S01]  /*31b0*/  FMNMX.FTZ R36, R171, R36, !PT ;  /* 0x00000024ab247209 */ /* 0x000fe20007810000 */
[----:B------:R-:W1:Y:S01]  /*31c0*/  MUFU.TANH R42, R42 ;  /* 0x0000002a002a7308 */ /* 0x000e620000002400 */
[----:B------:R-:W-:Y:S02]  /*31d0*/  FMNMX.FTZ R5, R184, R5, !PT ;  /* 0x00000005b8057209 */ /* 0x000fe40007810000 */
[----:B---3--:R-:W-:-:S02]  /*31e0*/  FSEL R183, R183, -INF , P5 ;  /* 0xff800000b7b77808 */ /* 0x008fc40002800000 */
[----:B------:R-:W-:Y:S02]  /*31f0*/  FMNMX.FTZ R5, R188, R5, !PT ;  /* 0x00000005bc057209 */ /* 0x000fe40007810000 */
[----:B------:R-:W-:Y:S01]  /*3200*/  FMNMX.FTZ R36, R183, R36, !PT ;  /* 0x00000024b7247209 */ /* 0x000fe20007810000 */
[----:B------:R-:W2:Y:S01]  /*3210*/  MUFU.TANH R43, R43 ;  /* 0x0000002b002b7308 */ /* 0x000ea20000002400 */
[----:B0-----:R-:W-:Y:S02]  /*3220*/  FSEL R189, R39, -INF , P3 ;  /* 0xff80000027bd7808 */ /* 0x001fe40001800000 */
[----:B------:R-:W-:Y:S02]  /*3230*/  FMNMX.FTZ R5, R186, R5, !PT ;  /* 0x00000005ba057209 */ /* 0x000fe40007810000 */
[----:B------:R-:W-:Y:S02]  /*3240*/  ISETP.GT.AND P6, PT, R25, 0x21, PT ;  /* 0x000000211900780c */ /* 0x000fe40003fc4270 */
[----:B------:R-:W-:Y:S01]  /*3250*/  FMNMX.FTZ R36, R189, R36, !PT ;  /* 0x00000024bd247209 */ /* 0x000fe20007810000 */
[----:B------:R-:W0:Y:S01]  /*3260*/  MUFU.TANH R46, R46 ;  /* 0x0000002e002e7308 */ /* 0x000e220000002400 */
[----:B-1----:R-:W-:-:S02]  /*3270*/  FSEL R181, R42, -INF , P1 ;  /* 0xff8000002ab57808 */ /* 0x002fc40000800000 */
[----:B------:R-:W-:Y:S02]  /*3280*/  FMNMX.FTZ R5, R228, R5, !PT ;  /* 0x00000005e4057209 */ /* 0x000fe40007810000 */
[----:B------:R-:W-:Y:S02]  /*3290*/  ISETP.GT.AND P5, PT, R25, 0x28, PT ;  /* 0x000000281900780c */ /* 0x000fe40003fa4270 */
[----:B------:R-:W-:Y:S01]  /*32a0*/  FMNMX.FTZ R36, R181, R36, !PT ;  /* 0x00000024b5247209 */ /* 0x000fe20007810000 */
[----:B------:R-:W1:Y:S01]  /*32b0*/  MUFU.TANH R47, R47 ;  /* 0x0000002f002f7308 */ /* 0x000e620000002400 */
[----:B--2---:R-:W-:Y:S02]  /*32c0*/  FSEL R187, R43, -INF , P6 ;  /* 0xff8000002bbb7808 */ /* 0x004fe40003000000 */
[----:B------:R-:W-:Y:S02]  /*32d0*/  FMNMX.FTZ R5, R226, R5, !PT ;  /* 0x00000005e2057209 */ /* 0x000fe40007810000 */
[----:B------:R-:W-:-:S02]  /*32e0*/  ISETP.GT.AND P3, PT, R25, 0x29, PT ;  /* 0x000000291900780c */ /* 0x000fc40003f64270 */
        /* <DEDUP_REMOVED lines=8> */
[C---:B------:R-:W-:Y:S02]  /*3370*/  ISETP.GT.AND P6, PT, R25.reuse, 0x31, PT ;  /* 0x000000311900780c */ /* 0x040fe40003fc4270 */
[----:B------:R-:W-:Y:S02]  /*3380*/  FMNMX.FTZ R5, R190, R5, !PT ;  /* 0x00000005be057209 */ /* 0x000fe40007810000 */
[C---:B------:R-:W-:Y:S01]  /*3390*/  ISETP.GT.AND P5, PT, R25.reuse, 0x38, PT ;  /* 0x000000381900780c */ /* 0x040fe20003fa4270 */
[----:B------:R-:W1:Y:S01]  /*33a0*/  MUFU.TANH R54, R54 ;  /* 0x0000003600367308 */ /* 0x000e620000002400 */
[----:B--2---:R-:W-:Y:S02]  /*33b0*/  FSEL R216, R50, -INF , P1 ;  /* 0xff80000032d87808 */ /* 0x004fe40000800000 */
[----:B------:R-:W-:Y:S02]  /*33c0*/  ISETP.GT.AND P3, PT, R25, 0x39, PT ;  /* 0x000000391900780c */ /* 0x000fe40003f64270 */
[----:B------:R-:W-:-:S02]  /*33d0*/  FMNMX.FTZ R5, R216, R5, !PT ;  /* 0x00000005d8057209 */ /* 0x000fc40007810000 */
[----:B------:R-:W-:Y:S01]  /*33e0*/  FMNMX.FTZ R27, R218, R27, !PT ;  /* 0x0000001bda1b7209 */ /* 0x000fe20007810000 */
[----:B------:R-:W2:Y:S01]  /*33f0*/  MUFU.TANH R55, R55 ;  /* 0x0000003700377308 */ /* 0x000ea20000002400 */
[----:B0-----:R-:W-:Y:S02]  /*3400*/  FSEL R214, R51, -INF , P6 ;  /* 0xff80000033d67808 */ /* 0x001fe40003000000 */
[----:B------:R-:W-:Y:S02]  /*3410*/  ISETP.GT.AND P1, PT, R25, 0x40, PT ;  /* 0x000000401900780c */ /* 0x000fe40003f24270 */
[----:B------:R-:W-:Y:S02]  /*3420*/  FMNMX.FTZ R5, R214, R5, !PT ;  /* 0x00000005d6057209 */ /* 0x000fe40007810000 */
[----:B------:R-:W-:Y:S01]  /*3430*/  FMNMX.FTZ R27, R208, R27, !PT ;  /* 0x0000001bd01b7209 */ /* 0x000fe20007810000 */
[----:B------:R-:W0:Y:S01]  /*3440*/  MUFU.TANH R58, R58 ;  /* 0x0000003a003a7308 */ /* 0x000e220000002400 */
[----:B-1----:R-:W-:-:S02]  /*3450*/  FSEL R212, R54, -INF , P5 ;  /* 0xff80000036d47808 */ /* 0x002fc40002800000 */
[----:B------:R-:W-:Y:S02]  /*3460*/  ISETP.GT.AND P6, PT, R25, 0x41, PT ;  /* 0x000000411900780c */ /* 0x000fe40003fc4270 */
[----:B------:R-:W-:Y:S02]  /*3470*/  FMNMX.FTZ R5, R212, R5, !PT ;  /* 0x00000005d4057209 */ /* 0x000fe40007810000 */
[----:B------:R-:W-:Y:S01]  /*3480*/  FMNMX.FTZ R27, R192, R27, !PT ;  /* 0x0000001bc01b7209 */ /* 0x000fe20007810000 */
        /* <DEDUP_REMOVED lines=17> */
[----:B------:R-:W-:Y:S02]  /*35a0*/  FMNMX.FTZ R36, R170, R27, !PT ;  /* 0x0000001baa247209 */ /* 0x000fe40007810000 */
[----:B------:R-:W-:-:S03]  /*35b0*/  FMNMX.FTZ R5, R198, R5, !PT ;  /* 0x00000005c6057209 */ /* 0x000fc60007810000 */
[----:B------:R-:W2:Y:S01]  /*35c0*/  MUFU.TANH R66, R66 ;  /* 0x0000004200427308 */ /* 0x000ea20000002400 */
[----:B0-----:R-:W-:-:S04]  /*35d0*/  FSEL R204, R63, -INF , P3 ;  /* 0xff8000003fcc7808 */ /* 0x001fc80001800000 */
[----:B------:R-:W-:-:S03]  /*35e0*/  FMNMX.FTZ R5, R204, R5, !PT ;  /* 0x00000005cc057209 */ /* 0x000fc60007810000 */
[----:B------:R-:W0:Y:S01]  /*35f0*/  MUFU.TANH R68, R68 ;  /* 0x0000004400447308 */ /* 0x000e220000002400 */
[----:B-1----:R-:W-:Y:S01]  /*3600*/  FSEL R180, R69, -INF , P2 ;  /* 0xff80000045b47808 */ /* 0x002fe20001000000 */
[----:B------:R1:W-:Y:S01]  /*3610*/  BAR.SYNC.DEFER_BLOCKING R224, 0x100 ;  /* 0x000400e00000751d */ /* 0x0003e20000010000 */
[----:B------:R-:W-:-:S05]  /*3620*/  ISETP.GT.AND P2, PT, R25, 0x51, PT ;  /* 0x000000511900780c */ /* 0x000fca0003f44270 */
[----:B------:R-:W3:Y:S01]  /*3630*/  MUFU.TANH R67, R67 ;  /* 0x0000004300437308 */ /* 0x000ee20000002400 */
[----:B--2---:R-:W-:Y:S02]  /*3640*/  FSEL R176, R66, -INF , P1 ;  /* 0xff80000042b07808 */ /* 0x004fe40000800000 */
[----:B------:R-:W-:Y:S02]  /*3650*/  ISETP.GT.AND P1, PT, R25, 0x58, PT ;  /* 0x000000581900780c */ /* 0x000fe40003f24270 */
[----:B------:R-:W-:-:S03]  /*3660*/  FMNMX.FTZ R5, R176, R5, !PT ;  /* 0x00000005b0057209 */ /* 0x000fc60007810000 */
[----:B------:R-:W2:Y:S01]  /*3670*/  MUFU.TANH R70, R70 ;  /* 0x0000004600467308 */ /* 0x000ea20000002400 */
[----:B0-----:R-:W-:-:S04]  /*3680*/  FSEL R173, R68, -INF , P4 ;  /* 0xff80000044ad7808 */ /* 0x001fc80002000000 */
[----:B------:R-:W-:-:S03]  /*3690*/  FMNMX.FTZ R27, R173, R36, !PT ;  /* 0x00000024ad1b7209 */ /* 0x000fc60007810000 */
[----:B------:R-:W0:Y:S01]  /*36a0*/  MUFU.TANH R71, R71 ;  /* 0x0000004700477308 */ /* 0x000e220000002400 */
[----:B---3--:R-:W-:Y:S02]  /*36b0*/  FSEL R172, R67, -INF , P2 ;  /* 0xff80000043ac7808 */ /* 0x008fe40001000000 */
[----:B------:R-:W-:Y:S02]  /*36c0*/  ISETP.GT.AND P2, PT, R25, 0x59, PT ;  /* 0x000000591900780c */ /* 0x000fe40003f44270 */
[----:B------:R-:W-:Y:S02]  /*36d0*/  FMNMX.FTZ R5, R172, R5, !PT ;  /* 0x00000005ac057209 */ /* 0x000fe40007810000 */
[----:B------:R-:W-:Y:S02]  /*36e0*/  FMNMX.FTZ R27, R180, R27, !PT ;  /* 0x0000001bb41b7209 */ /* 0x000fe40007810000 */
[----:B--2---:R-:W-:-:S03]  /*36f0*/  FSEL R174, R70, -INF , P1 ;  /* 0xff80000046ae7808 */ /* 0x004fc60000800000 */
[----:B------:R-:W2:Y:S01]  /*3700*/  SHFL.BFLY PT, R36, R27, 0x2, 0x1f ;  /* 0x0c401f001b247f89 */ /* 0x000ea200000e0000 */
[----:B------:R-:W-:Y:S02]  /*3710*/  FMNMX.FTZ R5, R174, R5, !PT ;  /* 0x00000005ae057209 */ /* 0x000fe40007810000 */
[----:B0-----:R-:W-:-:S04]  /*3720*/  FSEL R178, R71, -INF , P2 ;  /* 0xff80000047b27808 */ /* 0x001fc80001000000 */
[----:B------:R-:W-:-:S05]  /*3730*/  FMNMX.FTZ R5, R178, R5, !PT ;  /* 0x00000005b2057209 */ /* 0x000fca0007810000 */
[----:B------:R-:W0:Y:S01]  /*3740*/  SHFL.BFLY PT, R38, R5, 0x2, 0x1f ;  /* 0x0c401f0005267f89 */ /* 0x000e2200000e0000 */
[----:B--2---:R-:W-:-:S05]  /*3750*/  FMNMX.FTZ R36, R27, R36, !PT ;  /* 0x000000241b247209 */ /* 0x004fca0007810000 */
[----:B------:R-:W2:Y:S01]  /*3760*/  SHFL.BFLY PT, R25, R36, 0x1, 0x1f ;  /* 0x0c201f0024197f89 */ /* 0x000ea200000e0000 */
[----:B0-----:R-:W-:-:S05]  /*3770*/  FMNMX.FTZ R38, R5, R38, !PT ;  /* 0x0000002605267209 */ /* 0x001fca0007810000 */
[----:B------:R-:W0:Y:S01]  /*3780*/  SHFL.BFLY PT, R153, R38, 0x1, 0x1f ;  /* 0x0c201f0026997f89 */ /* 0x000e2200000e0000 */
[----:B--2---:R-:W-:-:S04]  /*3790*/  FMNMX.FTZ R152, R36, R25, !PT ;  /* 0x0000001924987209 */ /* 0x004fc80007810000 */
[C---:B------:R-:W-:Y:S01]  /*37a0*/  FSETP.NEU.FTZ.AND P1, PT, R152.reuse, -INF , PT ;  /* 0xff8000009800780b */ /* 0x040fe20003f3d000 */
[----:B------:R-:W-:-:S05]  /*37b0*/  FMUL.FTZ R175, R152, UR10 ;  /* 0x0000000a98af7c20 */ /* 0x000fca0008410000 */
[----:B------:R-:W-:Y:S02]  /*37c0*/  FSEL R175, R175, RZ, P1 ;  /* 0x000000ffafaf7208 */ /* 0x000fe40000800000 */
[----:B0-----:R-:W-:-:S03]  /*37d0*/  FMNMX.FTZ R153, R38, R153, !PT ;  /* 0x0000009926997209 */ /* 0x001fc60007810000 */
[--C-:B------:R-:W-:Y:S01]  /*37e0*/  FFMA.FTZ R5, R4, UR10, -R175.reuse ;  /* 0x0000000a04057c23 */ /* 0x100fe200080108af */
[--C-:B------:R-:W-:Y:S01]  /*37f0*/  FFMA.FTZ R0, R0, UR10, -R175.reuse ;  /* 0x0000000a00007c23 */ /* 0x100fe200080108af */
[--C-:B------:R-:W-:Y:S01]  /*3800*/  FFMA.FTZ R4, R26, UR10, -R175.reuse ;  /* 0x0000000a1a047c23 */ /* 0x100fe200080108af */
[C---:B------:R-:W-:Y:S01]  /*3810*/  FSETP.NEU.FTZ.AND P1, PT, R153.reuse, -INF , PT ;  /* 0xff8000009900780b */ /* 0x040fe20003f3d000 */
[----:B------:R-:W-:Y:S01]  /*3820*/  FMUL.FTZ R177, R153, UR10 ;  /* 0x0000000a99b17c20 */ /* 0x000fe20008410000 */
[--C-:B------:R-:W-:Y:S01]  /*3830*/  FFMA.FTZ R155, R28, UR10, -R175.reuse ;  /* 0x0000000a1c9b7c23 */ /* 0x100fe200080108af */
[----:B------:R-:W-:Y:S01]  /*3840*/  MUFU.EX2 R5, R5 ;  /* 0x0000000500057308 */ /* 0x000fe20000000800 */
[--C-:B------:R-:W-:Y:S01]  /*3850*/  FFMA.FTZ R169, R164, UR10, -R175.reuse ;  /* 0x0000000aa4a97c23 */ /* 0x100fe200080108af */
[--C-:B------:R-:W-:Y:S01]  /*3860*/  FFMA.FTZ R165, R168, UR10, -R175.reuse ;  /* 0x0000000aa8a57c23 */ /* 0x100fe200080108af */
[----:B------:R-:W-:Y:S01]  /*3870*/  FSEL R177, R177, RZ, P1 ;  /* 0x000000ffb1b17208 */ /* 0x000fe20000800000 */
[--C-:B------:R-:W-:Y:S01]  /*3880*/  FFMA.FTZ R162, R162, UR10, -R175.reuse ;  /* 0x0000000aa2a27c23 */ /* 0x100fe200080108af */
[--C-:B------:R-:W-:Y:S01]  /*3890*/  FFMA.FTZ R166, R166, UR10, -R175.reuse ;  /* 0x0000000aa6a67c23 */ /* 0x100fe200080108af */
[--C-:B------:R-:W-:Y:S01]  /*38a0*/  FFMA.FTZ R179, R179, UR10, -R175.reuse ;  /* 0x0000000ab3b37c23 */ /* 0x100fe200080108af */
[----:B------:R-:W-:Y:S01]  /*38b0*/  FFMA.FTZ R184, R184, UR10, -R175 ;  /* 0x0000000ab8b87c23 */ /* 0x000fe200080108af */
        /* <DEDUP_REMOVED lines=9> */
[--C-:B------:R-:W-:Y:S01]  /*3950*/  FFMA.FTZ R183, R188, UR10, -R175.reuse ;  /* 0x0000000abcb77c23 */ /* 0x100fe200080108af */
[----:B------:R-:W-:Y:S01]  /*3960*/  FFMA.FTZ R188, R186, UR10, -R175 ;  /* 0x0000000ababc7c23 */ /* 0x000fe200080108af */
[--C-:B------:R-:W-:Y:S01]  /*3970*/  FFMA.FTZ R181, R181, UR10, -R177.reuse ;  /* 0x0000000ab5b57c23 */ /* 0x100fe200080108b1 */
[----:B------:R-:W-:Y:S01]  /*3980*/  MUFU.EX2 R4, R4 ;  /* 0x0000000400047308 */ /* 0x000fe20000000800 */
[--C-:B------:R-:W-:Y:S01]  /*3990*/  FFMA.FTZ R186, R187, UR10, -R177.reuse ;  /* 0x0000000abbba7c23 */ /* 0x100fe200080108b1 */
[--C-:B------:R-:W-:Y:S01]  /*39a0*/  FFMA.FTZ R185, R185, UR10, -R177.reuse ;  /* 0x0000000ab9b97c23 */ /* 0x100fe200080108b1 */
[----:B------:R-:W-:Y:S01]  /*39b0*/  FFMA.FTZ R190, R190, UR10, -R177 ;  /* 0x0000000abebe7c23 */ /* 0x000fe200080108b1 */
[--C-:B------:R-:W-:Y:S01]  /*39c0*/  FFMA.FTZ R187, R228, UR10, -R175.reuse ;  /* 0x0000000ae4bb7c23 */ /* 0x100fe200080108af */
[--C-:B------:R-:W-:Y:S01]  /*39d0*/  FFMA.FTZ R226, R226, UR10, -R175.reuse ;  /* 0x0000000ae2e27c23 */ /* 0x100fe200080108af */
[--C-:B------:R-:W-:Y:S01]  /*39e0*/  FFMA.FTZ R189, R220, UR10, -R175.reuse ;  /* 0x0000000adcbd7c23 */ /* 0x100fe200080108af */
[----:B------:R-:W-:Y:S01]  /*39f0*/  FFMA.FTZ R218, R218, UR10, -R175 ;  /* 0x0000000adada7c23 */ /* 0x000fe200080108af */
[----:B------:R-:W2:Y:S01]  /*3a00*/  MUFU.EX2 R155, R155 ;  /* 0x0000009b009b7308 */ /* 0x000ea20000000800 */
[----:B0-----:R-:W-:Y:S01]  /*3a10*/  F2FP.F16.F32.PACK_AB R156, R5, R0 ;  /* 0x00000000059c723e */ /* 0x001fe200000000ff */
        /* <DEDUP_REMOVED lines=14> */
[----:B------:R-:W0:Y:S01]  /*3b00*/  MUFU.EX2 R161, R161 ;  /* 0x000000a100a17308 */ /* 0x000e220000000800 */
[----:B--2---:R-:W-:Y:S01]  /*3b10*/  F2FP.F16.F32.PACK_AB R158, R155, R4 ;  /* 0x000000049b9e723e */ /* 0x004fe200000000ff */
        /* <DEDUP_REMOVED lines=8> */
[----:B------:R-:W-:-:S04]  /*3ba0*/  FADD.FTZ R5, R0, R5 ;  /* 0x0000000500057221 */ /* 0x000fc80000010000 */
[----:B------:R-:W-:Y:S02]  /*3bb0*/  FADD.FTZ R4, R4, R5 ;  /* 0x0000000504047221 */ /* 0x000fe40000010000 */
[----:B------:R-:W2:Y:S01]  /*3bc0*/  MUFU.EX2 R163, R163 ;  /* 0x000000a300a37308 */ /* 0x000ea20000000800 */
[----:B0-----:R-:W-:Y:S01]  /*3bd0*/  F2FP.F16.F32.PACK_AB R157, R161, R154 ;  /* 0x0000009aa19d723e */ /* 0x001fe200000000ff */
[----:B------:R-:W-:Y:S01]  /*3be0*/  FADD.FTZ R161, R154, R161 ;  /* 0x000000a19aa17221 */ /* 0x000fe20000010000 */
[----:B------:R-:W-:-:S05]  /*3bf0*/  FADD.FTZ R155, R155, R4 ;  /* 0x000000049b9b7221 */ /* 0x000fca0000010000 */
[----:B------:R-:W-:Y:S08]  /*3c00*/  MUFU.EX2 R162, R162 ;  /* 0x000000a200a27308 */ /* 0x000ff00000000800 */
[----:B------:R-:W0:Y:S01]  /*3c10*/  MUFU.EX2 R165, R165 ;  /* 0x000000a500a57308 */ /* 0x000e220000000800 */
[----:B--2---:R-:W-:Y:S01]  /*3c20*/  F2FP.F16.F32.PACK_AB R159, R163, R160 ;  /* 0x000000a0a39f723e */ /* 0x004fe200000000ff */
[----:B------:R-:W-:-:S03]  /*3c30*/  FADD.FTZ R160, R160, R161 ;  /* 0x000000a1a0a07221 */ /* 0x000fc60000010000 */
[----:B------:R-:W-:Y:S01]  /*3c40*/  WARPGROUP.ARRIVE ;  /* 0x00000000000079c5 */ /* 0x000fe20000000000 */
[----:B------:R-:W-:Y:S02]  /*3c50*/  FADD.FTZ R163, R163, R160 ;  /* 0x000000a0a3a37221 */ /* 0x000fe40000010000 */
[----:B------:R-:W-:Y:S03]  /*3c60*/  MUFU.EX2 R166, R166 ;  /* 0x000000a600a67308 */ /* 0x000fe60000000800 */
[----:B------:R-:W-:Y:S01]  /*3c70*/  HGMMA.64x256x16.F32 R24, R156, gdesc[UR4].tnspB, RZ, !UPT, gsb0 ;  /* 0x43e000049c187df0 */ /* 0x000fe2000c0008ff */
[----:B------:R-:W-:Y:S01]  /*3c80*/  UIADD3 UR6, UR60, 0x80, URZ ;  /* 0x000000803c067890 */ /* 0x000fe2000fffe03f */
[----:B------:R-:W-:-:S03]  /*3c90*/  UMOV UR7, 0x40000040 ;  /* 0x4000004000077882 */ /* 0x000fc60000000000 */
[----:B------:R-:W-:Y:S08]  /*3ca0*/  MUFU.EX2 R169, R169 ;  /* 0x000000a900a97308 */ /* 0x000ff00000000800 */
[----:B------:R-:W-:Y:S08]  /*3cb0*/  MUFU.EX2 R164, R164 ;  /* 0x000000a400a47308 */ /* 0x000ff00000000800 */
[----:B------:R-:W2:Y:S08]  /*3cc0*/  MUFU.EX2 R167, R167 ;  /* 0x000000a700a77308 */ /* 0x000eb00000000800 */
[----:B------:R-:W-:Y:S08]  /*3cd0*/  MUFU.EX2 R168, R168 ;  /* 0x000000a800a87308 */ /* 0x000ff00000000800 */
[----:B------:R-:W3:Y:S08]  /*3ce0*/  MUFU.EX2 R171, R171 ;  /* 0x000000ab00ab7308 */ /* 0x000ef00000000800 */
[----:B------:R-:W-:Y:S08]  /*3cf0*/  MUFU.EX2 R179, R179 ;  /* 0x000000b300b37308 */ /* 0x000ff00000000800 */
[----:B------:R-:W4:Y:S08]  /*3d00*/  MUFU.EX2 R184, R184 ;  /* 0x000000b800b87308 */ /* 0x000f300000000800 */
[----:B------:R-:W-:Y:S08]  /*3d10*/  MUFU.EX2 R183, R183 ;  /* 0x000000b700b77308 */ /* 0x000ff00000000800 */
[----:B------:R-:W-:Y:S08]  /*3d20*/  MUFU.EX2 R188, R188 ;  /* 0x000000bc00bc7308 */ /* 0x000ff00000000800 */
[----:B------:R-:W-:Y:S08]  /*3d30*/  MUFU.EX2 R181, R181 ;  /* 0x000000b500b57308 */ /* 0x000ff00000000800 */
[----:B------:R-:W5:Y:S08]  /*3d40*/  MUFU.EX2 R186, R186 ;  /* 0x000000ba00ba7308 */ /* 0x000f700000000800 */
        /* <DEDUP_REMOVED lines=24> */
[----:B0-----:R-:W-:Y:S01]  /*3ed0*/  F2FP.F16.F32.PACK_AB R156, R165, R162 ;  /* 0x000000a2a59c723e */ /* 0x001fe200000000ff */
[----:B------:R-:W-:Y:S01]  /*3ee0*/  FADD.FTZ R162, R162, R155 ;  /* 0x0000009ba2a27221 */ /* 0x000fe20000010000 */
[----:B--2---:R-:W-:Y:S01]  /*3ef0*/  F2FP.F16.F32.PACK_AB R157, R167, R164 ;  /* 0x000000a4a79d723e */ /* 0x004fe200000000ff */
[----:B------:R-:W-:Y:S01]  /*3f00*/  FADD.FTZ R164, R164, R163 ;  /* 0x000000a3a4a47221 */ /* 0x000fe20000010000 */
[----:B------:R-:W-:Y:S01]  /*3f10*/  F2FP.F16.F32.PACK_AB R158, R169, R166 ;  /* 0x000000a6a99e723e */ /* 0x000fe200000000ff */
[----:B------:R-:W0:Y:S01]  /*3f20*/  MUFU.EX2 R172, R172 ;  /* 0x000000ac00ac7308 */ /* 0x000e220000000800 */
[----:B---3--:R-:W-:Y:S01]  /*3f30*/  F2FP.F16.F32.PACK_AB R159, R171, R168 ;  /* 0x000000a8ab9f723e */ /* 0x008fe200000000ff */
        /* <DEDUP_REMOVED lines=11> */
[----:B------:R-:W2:Y:S01]  /*3ff0*/  MUFU.EX2 R177, R177 ;  /* 0x000000b100b17308 */ /* 0x000ea20000000800 */
[----:B------:R-:W-:Y:S02]  /*4000*/  WARPGROUP.DEPBAR.LE gsb0, 0x0 ;  /* 0x00008000000079c5 */ /* 0x000fe40000010000 */
[----:B----4-:R-:W-:Y:S01]  /*4010*/  F2FP.F16.F32.PACK_AB R156, R184, R179 ;  /* 0x000000b3b89c723e */ /* 0x010fe200000000ff */
[----:B------:R-:W-:Y:S01]  /*4020*/  FADD.FTZ R179, R179, R166 ;  /* 0x000000a6b3b37221 */ /* 0x000fe20000010000 */
[----:B-----5:R-:W-:Y:S01]  /*4030*/  F2FP.F16.F32.PACK_AB R157, R186, R181 ;  /* 0x000000b5ba9d723e */ /* 0x020fe200000000ff */
        /* <DEDUP_REMOVED lines=50> */
[C---:B0-----:R-:W-:Y:S01]  /*4360*/  F2FP.F16.F32.PACK_AB R157, R172.reuse, R175 ;  /* 0x000000afac9d723e */ /* 0x041fe200000000ff */
[----:B------:R-:W-:Y:S01]  /*4370*/  FADD.FTZ R175, R175, R198 ;  /* 0x000000c6afaf7221 */ /* 0x000fe20000010000 */
[----:B------:R-:W-:Y:S01]  /*4380*/  F2FP.F16.F32.PACK_AB R158, R173, R170 ;  /* 0x000000aaad9e723e */ /* 0x000fe200000000ff */
[----:B------:R-:W-:Y:S01]  /*4390*/  FADD.FTZ R203, R203, R182 ;  /* 0x000000b6cbcb7221 */ /* 0x000fe20000010000 */
[----:B--2---:R-:W-:Y:S01]  /*43a0*/  F2FP.F16.F32.PACK_AB R159, R177, R174 ;  /* 0x000000aeb19f723e */ /* 0x004fe200000000ff */
        /* <DEDUP_REMOVED lines=10> */
.L_x_13891:
[----:B------:R-:W-:Y:S01]  /*4450*/  UISETP.NE.AND UP0, UPT, UR57, URZ, UPT ;  /* 0x0000003f3900728c */ /* 0x000fe2000bf05270 */
[----:B------:R-:W-:Y:S01]  /*4460*/  R2UR UR7, R223 ;  /* 0x00000000df0772ca */ /* 0x000fe200000e0000 */
[----:B------:R-:W0:Y:S01]  /*4470*/  S2UR UR14, SR_CgaCtaId ;  /* 0x00000000000e79c3 */ /* 0x000e220000008800 */
[----:B------:R-:W-:-:S08]  /*4480*/  MOV R5, RZ ;  /* 0x000000ff00057202 */ /* 0x000fd00000000f00 */
[----:B------:R-:W-:Y:S01]  /*4490*/  @UP0 ULDC UR4, c[0x0][0x44c] ;  /* 0x0001130000040ab9 */ /* 0x000fe20000000800 */
[----:B------:R-:W-:Y:S01]  /*44a0*/  @UP0 ULDC UR6, c[0x0][0x450] ;  /* 0x0001140000060ab9 */ /* 0x000fe20000000800 */
[----:B------:R-:W-:-:S04]  /*44b0*/  UIMAD.WIDE.U32 UR4, UR38, UR4, URZ ;  /* 0x00000004260472a5 */ /* 0x000fc8000f8e003f */
[----:B------:R-:W-:Y:S02]  /*44c0*/  @UP0 USHF.R.U32.HI UR38, URZ, UR6, UR5 ;  /* 0x000000063f260299 */ /* 0x000fe40008011605 */
[----:B------:R-:W-:Y:S02]  /*44d0*/  UIADD3 UR6, UR61, 0x32460, URZ ;  /* 0x000324603d067890 */ /* 0x000fe4000fffe03f */
[----:B------:R-:W-:Y:S02]  /*44e0*/  UIADD3 UR4, UR38, -UR11, UR42 ;  /* 0x8000000b26047290 */ /* 0x000fe4000fffe02a */
[----:B------:R-:W-:Y:S02]  /*44f0*/  UIADD3 UR38, UR43, -0x2, URZ ;  /* 0xfffffffe2b267890 */ /* 0x000fe4000fffe03f */
[----:B------:R-:W-:Y:S02]  /*4500*/  UIMAD.WIDE UR4, UR4, 0x2aaaaaab, URZ ;  /* 0x2aaaaaab040478a5 */ /* 0x000fe4000f8e023f */
[----:B0-----:R-:W-:-:S02]  /*4510*/  UPRMT UR6, UR14, 0x654, UR6 ;  /* 0x000006540e067896 */ /* 0x001fc40008000006 */
[----:B------:R-:W-:-:S04]  /*4520*/  USHF.R.U32.HI UR4, URZ, 0x1f, UR5 ;  /* 0x0000001f3f047899 */ /* 0x000fc80008011605 */
[----:B------:R-:W-:-:S03]  /*4530*/  ULEA.HI.SX32 UR4, UR5, UR4, 0x1c ;  /* 0x0000000405047291 */ /* 0x000fc6000f8fe23f */
[----:B------:R-:W-:Y:S01]  /*4540*/  SYNCS.ARRIVE.TRANS64.RED.A1T0 RZ, [UR6], RZ ;  /* 0x000000ffffff79a7 */ /* 0x000fe20008100406 */
[----:B------:R-:W-:-:S04]  /*4550*/  UISETP.LT.AND UP0, UPT, UR7, UR4, UPT ;  /* 0x000000040700728c */ /* 0x000fc8000bf01270 */
[----:B------:R-:W-:-:S03]  /*4560*/  USEL UR56, UR7, UR4, !UP0 ;  /* 0x0000000407387287 */ /* 0x000fc6000c000000 */
[----:B------:R-:W-:Y:S01]  /*4570*/  UMOV UR4, URZ ;  /* 0x0000003f00047c82 */ /* 0x000fe20008000000 */
[----:B------:R-:W-:-:S06]  /*4580*/  UISETP.GE.AND UP0, UPT, UR38, UR56, UPT ;  /* 0x000000382600728c */ /* 0x000fcc000bf06270 */
[----:B------:R-:W-:-:S13]  /*4590*/  PLOP3.LUT P1, PT, PT, PT, UP0, 0x80, 0x0 ;  /* 0x000000000000781c */ /* 0x000fda0003f2f008 */
[----:B------:R-:W-:Y:S05]  /*45a0*/  @!P1 BRA `(.L_x_13892) ;  /* 0x0000003000e49947 */ /* 0x000fea0003800000 */
[----:B------:R-:W-:Y:S01]  /*45b0*/  IMAD.MOV.U32 R201, RZ, RZ, R153 ;  /* 0x000000ffffc97224 */ /* 0x000fe200078e0099 */
[----:B------:R-:W-:Y:S01]  /*45c0*/  UMOV UR7, UR38 ;  /* 0x0000002600077c82 */ /* 0x000fe20008000000 */
[----:B------:R-:W-:Y:S01]  /*45d0*/  IMAD.MOV.U32 R202, RZ, RZ, R152 ;  /* 0x000000ffffca7224 */ /* 0x000fe200078e0098 */
[----:B------:R-:W-:Y:S01]  /*45e0*/  UMOV UR4, URZ ;  /* 0x0000003f00047c82 */ /* 0x000fe20008000000 */
[----:B------:R-:W-:-:S07]  /*45f0*/  IMAD.MOV.U32 R5, RZ, RZ, RZ ;  /* 0x000000ffff057224 */ /* 0x000fce00078e00ff */
.L_x_13903:
[----:B------:R-:W-:-:S04]  /*4600*/  UIADD3 UR4, UR4, 0x1, URZ ;  /* 0x0000000104047890 */ /* 0x000fc8000fffe03f */
[----:B------:R-:W-:-:S04]  /*4610*/  UISETP.NE.AND UP0, UPT, UR4, 0x2, UPT ;  /* 0x000000020400788c */ /* 0x000fc8000bf05270 */
[----:B------:R-:W-:Y:S02]  /*4620*/  USEL UR5, URZ, 0x1, UP0 ;  /* 0x000000013f057887 */ /* 0x000fe40008000000 */
[----:B------:R-:W-:-:S04]  /*4630*/  USEL UR4, UR4, URZ, UP0 ;  /* 0x0000003f04047287 */ /* 0x000fc80008000000 */
[----:B------:R-:W-:Y:S01]  /*4640*/  LOP3.LUT R5, R5, UR5, RZ, 0x3c, !PT ;  /* 0x0000000505057c12 */ /* 0x000fe2000f8e3cff */
[----:B------:R-:W-:Y:S07]  /*4650*/  @!P0 BRA `(.L_x_13893) ;  /* 0x0000000000048947 */ /* 0x000fee0003800000 */
[----:B------:R-:W-:Y:S01]  /*4660*/  BPT.TRAP 0x1 ;  /* 0x000000040000795c */ /* 0x000fe20000300000 */
.L_x_13893:
[----:B------:R-:W-:Y:S01]  /*4670*/  ULEA UR5, UR4, UR61, 0x3 ;  /* 0x0000003d04057291 */ /* 0x000fe2000f8e183f */
[----:B------:R-:W-:-:S08]  /*4680*/  SHF.L.U32 R20, R5, 0x1f, RZ ;  /* 0x0000001f05147819 */ /* 0x000fd000000006ff */
[----:B------:R0:W1:Y:S01]  /*4690*/  SYNCS.PHASECHK.TRANS64.TRYWAIT P1, [UR5+0x32430], R20 ;  /* 0x03243014ff0075a7 */ /* 0x0000620008020145 */
[----:B------:R-:W-:Y:S05]  /*46a0*/  @!P0 BRA `(.L_x_13894) ;  /* 0x0000000000048947 */ /* 0x000fea0003800000 */
[----:B------:R-:W-:Y:S01]  /*46b0*/  BPT.TRAP 0x1 ;  /* 0x000000040000795c */ /* 0x000fe20000300000 */
.L_x_13894:
[----:B-1----:R-:W-:Y:S05]  /*46c0*/  @P1 BRA `(.L_x_13895) ;  /* 0x0000000000081947 */ /* 0x002fea0003800000 */
[----:B------:R-:W1:Y:S02]  /*46d0*/  SYNCS.PHASECHK.TRANS64.TRYWAIT P1, [UR5+0x32430], R20 ;  /* 0x03243014ff0075a7 */ /* 0x000e640008020145 */
[----:B-1----:R-:W-:Y:S05]  /*46e0*/  @!P1 BRA `(.L_x_13896) ;  /* 0x000000d000949947 */ /* 0x002fea0003800000 */
.L_x_13895:
        /* <DEDUP_REMOVED lines=51> */
.L_x_13897:
[----:B------:R1:W2:Y:S01]  /*4a20*/  SYNCS.PHASECHK.TRANS64.TRYWAIT P1, [UR5+0x32450], R20 ;  /* 0x03245014ff0075a7 */ /* 0x0002a20008020145 */
[----:B------:R-:W-:Y:S05]  /*4a30*/  @!P0 BRA `(.L_x_13898) ;  /* 0x0000000000048947 */ /* 0x000fea0003800000 */
[----:B------:R-:W-:Y:S01]  /*4a40*/  BPT.TRAP 0x1 ;  /* 0x000000040000795c */ /* 0x000fe20000300000 */
.L_x_13898:
[----:B--2---:R-:W-:Y:S05]  /*4a50*/  @P1 BRA `(.L_x_13899) ;  /* 0x0000000000081947 */ /* 0x004fea0003800000 */
[----:B------:R-:W2:Y:S02]  /*4a60*/  SYNCS.PHASECHK.TRANS64.TRYWAIT P1, [UR5+0x32450], R20 ;  /* 0x03245014ff0075a7 */ /* 0x000ea40008020145 */
[----:B--2---:R-:W-:Y:S05]  /*4a70*/  @!P1 BRA `(.L_x_13900) ;  /* 0x000000cc00c89947 */ /* 0x004fea0003800000 */
.L_x_13899:
[----:B012---:R-:W-:Y:S01]  /*4a80*/  MOV R20, UR45 ;  /* 0x0000002d00147c02 */ /* 0x007fe20008000f00 */
[----:B------:R-:W-:Y:S01]  /*4a90*/  UIMAD UR6, UR4, 0xc00, UR39 ;  /* 0x00000c00040678a4 */ /* 0x000fe2000f8e0227 */
[----:B------:R-:W-:Y:S01]  /*4aa0*/  MOV R203, UR44 ;  /* 0x0000002c00cb7c02 */ /* 0x000fe20008000f00 */
[----:B------:R-:W-:Y:S01]  /*4ab0*/  WARPGROUP.ARRIVE ;  /* 0x00000000000079c5 */ /* 0x000fe20000000000 */
[----:B------:R-:W-:Y:S01]  /*4ac0*/  R2UR UR44, R8 ;  /* 0x00000000082c72ca */ /* 0x000fe200000e0000 */
[----:B------:R-:W-:Y:S01]  /*4ad0*/  UMOV UR47, 0x40000040 ;  /* 0x40000040002f7882 */ /* 0x000fe20000000000 */
[----:B------:R-:W-:Y:S01]  /*4ae0*/  R2UR UR45, R9 ;  /* 0x00000000092d72ca */ /* 0x000fe200000e0000 */
[----:B------:R-:W-:Y:S01]  /*4af0*/  UIADD3 UR10, UR6, 0x2, URZ ;  /* 0x00000002060a7890 */ /* 0x000fe2000fffe03f */
[----:B------:R-:W-:Y:S01]  /*4b00*/  MOV R204, UR49 ;  /* 0x0000003100cc7c02 */ /* 0x000fe20008000f00 */
[----:B------:R-:W-:Y:S01]  /*4b10*/  UMOV UR46, UR6 ;  /* 0x00000006002e7c82 */ /* 0x000fe20008000000 */
[----:B------:R-:W-:Y:S01]  /*4b20*/  MOV R205, UR48 ;  /* 0x0000003000cd7c02 */ /* 0x000fe20008000f00 */
[----:B------:R-:W-:Y:S01]  /*4b30*/  UMOV UR51, 0x40000040 ;  /* 0x4000004000337882 */ /* 0x000fe20000000000 */
[----:B------:R-:W-:Y:S01]  /*4b40*/  R2UR UR48, R6 ;  /* 0x00000000063072ca */ /* 0x000fe200000e0000 */
[----:B------:R-:W-:Y:S01]  /*4b50*/  UMOV UR55, 0x40000040 ;  /* 0x4000004000377882 */ /* 0x000fe20000000000 */
[----:B------:R-:W-:Y:S01]  /*4b60*/  R2UR UR49, R7 ;  /* 0x00000000073172ca */ /* 0x000fe200000e0000 */
[----:B------:R-:W-:Y:S01]  /*4b70*/  UMOV UR50, UR10 ;  /* 0x0000000a00327c82 */ /* 0x000fe20008000000 */
[----:B------:R-:W-:Y:S01]  /*4b80*/  MOV R206, UR53 ;  /* 0x0000003500ce7c02 */ /* 0x000fe20008000f00 */
[----:B------:R-:W-:Y:S01]  /*4b90*/  UIADD3 UR10, UR6, 0x4, URZ ;  /* 0x00000004060a7890 */ /* 0x000fe2000fffe03f */
[----:B------:R-:W-:Y:S01]  /*4ba0*/  MOV R207, UR52 ;  /* 0x0000003400cf7c02 */ /* 0x000fe20008000f00 */
[----:B------:R-:W-:Y:S01]  /*4bb0*/  HGMMA.64x96x16.F32 R152, gdesc[UR44], R152, gsb0 ;  /* 0x016000002c9879f0 */ /* 0x000fe20008000898 */
[----:B------:R-:W-:Y:S01]  /*4bc0*/  R2UR UR52, R2 ;  /* 0x00000000023472ca */ /* 0x000fe200000e0000 */
[----:B------:R-:W-:Y:S01]  /*4bd0*/  UMOV UR59, 0x40000040 ;  /* 0x40000040003b7882 */ /* 0x000fe20000000000 */
[----:B------:R-:W-:Y:S01]  /*4be0*/  R2UR UR53, R3 ;  /* 0x00000000033572ca */ /* 0x000fe200000e0000 */
[----:B------:R-:W-:Y:S01]  /*4bf0*/  UMOV UR11, 0x40000040 ;  /* 0x40000040000b7882 */ /* 0x000fe20000000000 */
[----:B------:R-:W-:Y:S01]  /*4c00*/  UMOV UR54, UR10 ;  /* 0x0000000a00367c82 */ /* 0x000fe20008000000 */
[----:B------:R-:W-:Y:S01]  /*4c10*/  MOV R209, UR57 ;  /* 0x0000003900d17c02 */ /* 0x000fe20008000f00 */
[----:B------:R-:W-:Y:S01]  /*4c20*/  UIADD3 UR10, UR6, 0x6, URZ ;  /* 0x00000006060a7890 */ /* 0x000fe2000fffe03f */
[----:B------:R-:W-:Y:S01]  /*4c30*/  MOV R210, UR56 ;  /* 0x0000003800d27c02 */ /* 0x000fe20008000f00 */
[----:B------:R-:W-:Y:S01]  /*4c40*/  UIADD3 UR14, UR6, 0x302, URZ ;  /* 0x00000302060e7890 */ /* 0x000fe2000fffe03f */
[----:B------:R-:W-:Y:S01]  /*4c50*/  R2UR UR56, R18 ;  /* 0x00000000123872ca */ /* 0x000fe200000e0000 */
[----:B------:R-:W-:Y:S01]  /*4c60*/  UMOV UR15, 0x40000040 ;  /* 0x40000040000f7882 */ /* 0x000fe20000000000 */
[----:B------:R-:W-:Y:S01]  /*4c70*/  R2UR UR57, R19 ;  /* 0x00000000133972ca */ /* 0x000fe200000e0000 */
[----:B------:R-:W-:Y:S01]  /*4c80*/  UIADD3 UR18, UR6, 0x304, URZ ;  /* 0x0000030406127890 */ /* 0x000fe2000fffe03f */
[----:B------:R-:W-:Y:S01]  /*4c90*/  MOV R208, UR58 ;  /* 0x0000003a00d07c02 */ /* 0x000fe20008000f00 */
[----:B------:R-:W-:Y:S01]  /*4ca0*/  UMOV UR58, UR10 ;  /* 0x0000000a003a7c82 */ /* 0x000fe20008000000 */
[----:B------:R-:W-:Y:S01]  /*4cb0*/  UIADD3 UR10, UR6, 0x300, URZ ;  /* 0x00000300060a7890 */ /* 0x000fe2000fffe03f */
[----:B------:R-:W-:Y:S01]  /*4cc0*/  R2UR UR45, R20 ;  /* 0x00000000142d72ca */ /* 0x000fe200000e0000 */
[----:B------:R-:W-:Y:S01]  /*4cd0*/  UMOV UR19, 0x40000040 ;  /* 0x4000004000137882 */ /* 0x000fe20000000000 */
[----:B------:R-:W-:Y:S01]  /*4ce0*/  UIADD3 UR22, UR6, 0x306, URZ ;  /* 0x0000030606167890 */ /* 0x000fe2000fffe03f */
[----:B------:R-:W-:Y:S01]  /*4cf0*/  R2UR UR44, R203 ;  /* 0x00000000cb2c72ca */ /* 0x000fe200000e0000 */
[----:B------:R-:W-:Y:S01]  /*4d00*/  UMOV UR23, 0x40000040 ;  /* 0x4000004000177882 */ /* 0x000fe20000000000 */
[----:B------:R-:W-:Y:S01]  /*4d10*/  UIADD3 UR26, UR6, 0x600, URZ ;  /* 0x00000600061a7890 */ /* 0x000fe2000fffe03f */
[----:B------:R-:W0:Y:S01]  /*4d20*/  S2R R211, SR_TID.X ;  /* 0x0000000000d37919 */ /* 0x000e220000002100 */
        /* <DEDUP_REMOVED lines=25> */
[----:B------:R-:W-:Y:S01]  /*4ec0*/  UIADD3 UR6, UR6, 0x906, URZ ;  /* 0x0000090606067890 */ /* 0x000fe2000fffe03f */
[----:B------:R-:W-:Y:S02]  /*4ed0*/  WARPGROUP.DEPBAR.LE gsb0, 0x0 ;  /* 0x00008000000079c5 */ /* 0x000fe40000010000 */
[----:B------:R-:W-:-:S06]  /*4ee0*/  WARPGROUP.ARRIVE ;  /* 0x00000000000079c5 */ /* 0x000fcc0000000000 */
[----:B------:R-:W-:Y:S01]  /*4ef0*/  HGMMA.64x96x16.F32 R152, gdesc[UR56], R152, gsb0 ;  /* 0x01600000389879f0 */ /* 0x000fe20008000898 */
[----:B------:R-:W-:Y:S01]  /*4f00*/  R2UR UR56, R16 ;  /* 0x00000000103872ca */ /* 0x000fe200000e0000 */
[----:B------:R-:W-:Y:S01]  /*4f10*/  UMOV UR58, UR6 ;  /* 0x00000006003a7c82 */ /* 0x000fe20008000000 */
        /* <DEDUP_REMOVED lines=38> */
[----:B------:R-:W-:Y:S02]  /*5180*/  R2UR UR58, R208 ;  /* 0x00000000d03a72ca */ /* 0x000fe400000e0000 */
[----:B------:R-:W-:Y:S02]  /*5190*/  R2UR UR57, R209 ;  /* 0x00000000d13972ca */ /* 0x000fe400000e0000 */
[----:B------:R-:W-:Y:S01]  /*51a0*/  R2UR UR56, R210 ;  /* 0x00000000d23872ca */ /* 0x000fe200000e0000 */
[----:B------:R-:W-:Y:S02]  /*51b0*/  WARPGROUP.DEPBAR.LE gsb0, 0x0 ;  /* 0x00008000000079c5 */ /* 0x000fe40000010000 */
[----:B------:R0:W-:Y:S06]  /*51c0*/  BAR.ARV R20, 0x100 ;  /* 0x000400140000751d */ /* 0x0001ec0000002000 */
[----:B------:R-:W-:Y:S06]  /*51d0*/  @!P0 BRA `(.L_x_13901) ;  /* 0x0000000000048947 */ /* 0x000fec0003800000 */
[----:B------:R-:W-:Y:S01]  /*51e0*/  BPT.TRAP 0x1 ;  /* 0x000000040000795c */ /* 0x000fe20000300000 */
.L_x_13901:
[----:B------:R-:W-:Y:S01]  /*51f0*/  UISETP.NE.AND UP0, UPT, UR57, URZ, UPT ;  /* 0x0000003f3900728c */ /* 0x000fe2000bf05270 */
[----:B------:R-:W1:Y:S01]  /*5200*/  S2UR UR14, SR_CgaCtaId ;  /* 0x00000000000e79c3 */ /* 0x000e620000008800 */
[----:B------:R-:W-:Y:S01]  /*5210*/  ULDC UR6, c[0x0][0xad0] ;  /* 0x0002b40000067ab9 */ /* 0x000fe20000000800 */
[----:B------:R-:W-:Y:S01]  /*5220*/  ULDC UR11, c[0x0][0x2f0] ;  /* 0x0000bc00000b7ab9 */ /* 0x000fe20000000800 */
[----:B------:R-:W-:Y:S01]  /*5230*/  FMUL.FTZ R218, R158, UR6 ;  /* 0x000000069eda7c20 */ /* 0x000fe20008410000 */
[----:B------:R-:W-:Y:S01]  /*5240*/  FMUL.FTZ R221, R155, UR6 ;  /* 0x000000069bdd7c20 */ /* 0x000fe20008410000 */
[----:B------:R-:W-:Y:S01]  /*5250*/  PLOP3.LUT P1, PT, PT, PT, UP0, 0x80, 0x0 ;  /* 0x000000000000781c */ /* 0x000fe20003f2f008 */
[----:B------:R-:W-:Y:S01]  /*5260*/  FMUL.FTZ R155, R156, UR6 ;  /* 0x000000069c9b7c20 */ /* 0x000fe20008410000 */
[----:B------:R-:W-:Y:S01]  /*5270*/  PLOP3.LUT P2, PT, PT, PT, UP0, 0x80, 0x0 ;  /* 0x000000000000781c */ /* 0x000fe20003f4f008 */
[----:B------:R-:W-:Y:S01]  /*5280*/  FMUL.FTZ R156, R157, UR6 ;  /* 0x000000069d9c7c20 */ /* 0x000fe20008410000 */
[----:B------:R-:W-:Y:S01]  /*5290*/  MOV R157, R200 ;  /* 0x000000c8009d7202 */ /* 0x000fe20000000f00 */
[----:B------:R-:W-:Y:S01]  /*52a0*/  @UP0 ULDC UR10, c[0x0][0x44c] ;  /* 0x00011300000a0ab9 */ /* 0x000fe20000000800 */
[----:B------:R-:W-:Y:S01]  /*52b0*/  FMUL.FTZ R219, R159, UR6 ;  /* 0x000000069fdb7c20 */ /* 0x000fe20008410000 */
[----:B------:R-:W-:Y:S01]  /*52c0*/  FMUL.FTZ R206, R152, UR6 ;  /* 0x0000000698ce7c20 */ /* 0x000fe20008410000 */
[----:B------:R-:W-:Y:S01]  /*52d0*/  FMUL.FTZ R211, R180, UR6 ;  /* 0x00000006b4d37c20 */ /* 0x000fe20008410000 */
        /* <DEDUP_REMOVED lines=8> */
[----:B------:R-:W-:Y:S01]  /*5360*/  IMAD.MOV.U32 R175, RZ, RZ, -0x2 ;  /* 0xfffffffeffaf7424 */ /* 0x000fe200078e00ff */
[----:B------:R-:W-:Y:S01]  /*5370*/  @P2 SHF.R.U32.HI R157, RZ, UR10, R158 ;  /* 0x0000000aff9d2c19 */ /* 0x000fe2000801169e */
[----:B------:R-:W-:Y:S01]  /*5380*/  UMOV UR10, 0x1 ;  /* 0x00000001000a7882 */ /* 0x000fe20000000000 */
[----:B------:R-:W-:Y:S01]  /*5390*/  FMUL.FTZ R183, R185, UR6 ;  /* 0x00000006b9b77c20 */ /* 0x000fe20008410000 */
[----:B------:R-:W-:Y:S01]  /*53a0*/  UIMAD UR10, UR7, -0x60, UR10 ;  /* 0xffffffa0070a78a4 */ /* 0x000fe2000f8e020a */
[----:B------:R-:W-:Y:S01]  /*53b0*/  FMUL.FTZ R207, R164, UR6 ;  /* 0x00000006a4cf7c20 */ /* 0x000fe20008410000 */
[----:B------:R-:W2:Y:S01]  /*53c0*/  SHFL.IDX PT, R159, R157, RZ, 0x1c1f ;  /* 0x001c1fff9d9f7589 */ /* 0x000ea200000e0000 */
[----:B------:R-:W-:Y:S01]  /*53d0*/  FMUL.FTZ R185, R189, UR6 ;  /* 0x00000006bdb97c20 */ /* 0x000fe20008410000 */
[----:B------:R-:W3:Y:S01]  /*53e0*/  MUFU.TANH R206, R206 ;  /* 0x000000ce00ce7308 */ /* 0x000ee20000002400 */
[----:B------:R-:W-:Y:S01]  /*53f0*/  FMUL.FTZ R209, R173, UR6 ;  /* 0x00000006add17c20 */ /* 0x000fe20008410000 */
[----:B------:R-:W4:Y:S01]  /*5400*/  SHFL.IDX PT, R187, R157, 0x1, 0x1c1f ;  /* 0x003c1f009dbb7f89 */ /* 0x000f2200000e0000 */
[----:B------:R-:W-:-:S02]  /*5410*/  IMAD.U32 R189, RZ, RZ, UR11 ;  /* 0x0000000bffbd7e24 */ /* 0x000fc4000f8e00ff */
[----:B------:R-:W-:Y:S01]  /*5420*/  FMUL.FTZ R216, R163, UR6 ;  /* 0x00000006a3d87c20 */ /* 0x000fe20008410000 */
[----:B------:R-:W-:Y:S02]  /*5430*/  IMAD R158, R222, R175, UR10 ;  /* 0x0000000ade9e7e24 */ /* 0x000fe4000f8e02af */
[----:B------:R-:W-:Y:S01]  /*5440*/  FMUL.FTZ R163, R168, UR6 ;  /* 0x00000006a8a37c20 */ /* 0x000fe20008410000 */
[----:B------:R-:W-:Y:S01]  /*5450*/  FMUL.FTZ R176, R176, UR6 ;  /* 0x00000006b0b07c20 */ /* 0x000fe20008410000 */
[----:B------:R-:W5:Y:S01]  /*5460*/  MUFU.TANH R161, R161 ;  /* 0x000000a100a17308 */ /* 0x000f620000002400 */
[----:B------:R-:W-:Y:S02]  /*5470*/  IMAD R158, R189, UR58, R158 ;  /* 0x0000003abd9e7c24 */ /* 0x000fe4000f8e029e */
[----:B------:R-:W-:Y:S01]  /*5480*/  FMUL.FTZ R220, R154, UR6 ;  /* 0x000000069adc7c20 */ /* 0x000fe20008410000 */
[----:B------:R-:W-:Y:S01]  /*5490*/  ULDC UR10, c[0x0][0x288] ;  /* 0x0000a200000a7ab9 */ /* 0x000fe20000000800 */
        /* <DEDUP_REMOVED lines=10> */
[--C-:B--2---:R-:W-:Y:S01]  /*5540*/  IADD3 R166, R159, -UR10, R158.reuse ;  /* 0x8000000a9fa67c10 */ /* 0x104fe2000fffe09e */
[----:B------:R-:W-:Y:S01]  /*5550*/  FMUL.FTZ R217, R162, UR6 ;  /* 0x00000006a2d97c20 */ /* 0x000fe20008410000 */
[----:B------:R-:W2:Y:S01]  /*5560*/  MUFU.TANH R155, R155 ;  /* 0x0000009b009b7308 */ /* 0x000ea20000002400 */
[----:B------:R-:W-:Y:S01]  /*5570*/  FMUL.FTZ R175, R197, UR6 ;  /* 0x00000006c5af7c20 */ /* 0x000fe20008410000 */
[----:B------:R-:W-:Y:S01]  /*5580*/  ISETP.GT.AND P1, PT, R166, RZ, PT ;  /* 0x000000ffa600720c */ /* 0x000fe20003f24270 */
[----:B------:R-:W-:Y:S01]  /*5590*/  FMUL.FTZ R210, R184, UR6 ;  /* 0x00000006b8d27c20 */ /* 0x000fe20008410000 */
[----:B------:R-:W-:Y:S01]  /*55a0*/  ISETP.GT.AND P4, PT, R166, 0x11, PT ;  /* 0x00000011a600780c */ /* 0x000fe20003f84270 */
[----:B------:R-:W-:Y:S01]  /*55b0*/  FMUL.FTZ R203, R174, UR6 ;  /* 0x00000006aecb7c20 */ /* 0x000fe20008410000 */
[----:B------:R-:W-:Y:S01]  /*55c0*/  ISETP.GT.AND P6, PT, R166, 0x1, PT ;  /* 0x00000001a600780c */ /* 0x000fe20003fc4270 */
[----:B------:R-:W-:Y:S01]  /*55d0*/  FMUL.FTZ R184, R188, UR6 ;  /* 0x00000006bcb87c20 */ /* 0x000fe20008410000 */
[----:B------:R-:W1:Y:S01]  /*55e0*/  MUFU.TANH R207, R207 ;  /* 0x000000cf00cf7308 */ /* 0x000e620000002400 */
[----:B---3--:R-:W-:Y:S01]  /*55f0*/  FSEL R159, R206, -INF , P1 ;  /* 0xff800000ce9f7808 */ /* 0x008fe20000800000 */
[----:B------:R-:W-:Y:S01]  /*5600*/  FMUL.FTZ R174, R196, UR6 ;  /* 0x00000006c4ae7c20 */ /* 0x000fe20008410000 */
[C---:B------:R-:W-:Y:S01]  /*5610*/  ISETP.GT.AND P5, PT, R166.reuse, 0x8, PT ;  /* 0x00000008a600780c */ /* 0x040fe20003fa4270 */
[----:B------:R-:W-:Y:S01]  /*5620*/  FMUL.FTZ R162, R179, UR6 ;  /* 0x00000006b3a27c20 */ /* 0x000fe20008410000 */
[----:B------:R-:W-:Y:S01]  /*5630*/  ISETP.GT.AND P1, PT, R166, 0x18, PT ;  /* 0x00000018a600780c */ /* 0x000fe20003f24270 */
[----:B------:R-:W-:Y:S01]  /*5640*/  FMUL.FTZ R179, R186, UR6 ;  /* 0x00000006bab37c20 */ /* 0x000fe20008410000 */
[----:B-----5:R-:W-:Y:S01]  /*5650*/  FSEL R206, R161, -INF , P4 ;  /* 0xff800000a1ce7808 */ /* 0x020fe20002000000 */
[----:B------:R-:W3:Y:S01]  /*5660*/  MUFU.TANH R209, R209 ;  /* 0x000000d100d17308 */ /* 0x000ee20000002400 */
[----:B------:R-:W-:Y:S01]  /*5670*/  ISETP.GT.AND P4, PT, R166, 0x29, PT ;  /* 0x00000029a600780c */ /* 0x000fe20003f84270 */
[----:B------:R-:W-:Y:S01]  /*5680*/  FMUL.FTZ R168, R194, UR6 ;  /* 0x00000006c2a87c20 */ /* 0x000fe20008410000 */
[----:B----4-:R-:W-:Y:S01]  /*5690*/  IADD3 R214, R187, -UR10, R158 ;  /* 0x8000000abbd67c10 */ /* 0x010fe2000fffe09e */
[----:B------:R-:W-:Y:S01]  /*56a0*/  FMUL.FTZ R152, R170, UR6 ;  /* 0x00000006aa987c20 */ /* 0x000fe20008410000 */
[----:B0-----:R-:W-:Y:S01]  /*56b0*/  FSEL R158, R205, -INF , P6 ;  /* 0xff800000cd9e7808 */ /* 0x001fe20003000000 */
[----:B------:R-:W-:Y:S01]  /*56c0*/  FMUL.FTZ R169, R195, UR6 ;  /* 0x00000006c3a97c20 */ /* 0x000fe20008410000 */
[----:B------:R-:W-:Y:S01]  /*56d0*/  ISETP.GT.AND P6, PT, R166, 0x19, PT ;  /* 0x00000019a600780c */ /* 0x000fe20003fc4270 */
[----:B------:R-:W0:Y:S01]  /*56e0*/  MUFU.TANH R208, R208 ;  /* 0x000000d000d07308 */ /* 0x000e220000002400 */
[----:B--2---:R-:W-:Y:S01]  /*56f0*/  FSEL R157, R155, -INF , P5 ;  /* 0xff8000009b9d7808 */ /* 0x004fe20002800000 */
[----:B------:R-:W-:Y:S01]  /*5700*/  FMUL.FTZ R181, R190, UR6 ;  /* 0x00000006beb57c20 */ /* 0x000fe20008410000 */
[----:B-1----:R-:W-:Y:S01]  /*5710*/  FSEL R207, R207, -INF , P1 ;  /* 0xff800000cfcf7808 */ /* 0x002fe20000800000 */
[----:B------:R-:W-:Y:S01]  /*5720*/  FMUL.FTZ R170, R198, UR6 ;  /* 0x00000006c6aa7c20 */ /* 0x000fe20008410000 */
[----:B------:R-:W-:Y:S01]  /*5730*/  ISETP.GT.AND P5, PT, R166, 0x20, PT ;  /* 0x00000020a600780c */ /* 0x000fe20003fa4270 */
[----:B------:R-:W-:Y:S01]  /*5740*/  FMUL.FTZ R164, R182, UR6 ;  /* 0x00000006b6a47c20 */ /* 0x000fe20008410000 */
[----:B------:R-:W-:Y:S01]  /*5750*/  ISETP.GT.AND P1, PT, R166, 0x30, PT ;  /* 0x00000030a600780c */ /* 0x000fe20003f24270 */
[----:B------:R-:W1:Y:S01]  /*5760*/  MUFU.TANH R163, R163 ;  /* 0x000000a300a37308 */ /* 0x000e620000002400 */
[----:B---3--:R-:W-:Y:S01]  /*5770*/  FSEL R197, R209, -INF , P4 ;  /* 0xff800000d1c57808 */ /* 0x008fe20002000000 */
[----:B------:R-:W-:Y:S01]  /*5780*/  FMUL.FTZ R213, R199, UR6 ;  /* 0x00000006c7d57c20 */ /* 0x000fe20008410000 */
[----:B------:R-:W-:Y:S01]  /*5790*/  ISETP.GT.AND P4, PT, R214, RZ, PT ;  /* 0x000000ffd600720c */ /* 0x000fe20003f84270 */
[----:B------:R-:W-:Y:S01]  /*57a0*/  FMUL.FTZ R182, R191, UR6 ;  /* 0x00000006bfb67c20 */ /* 0x000fe20008410000 */
[----:B------:R-:W-:Y:S01]  /*57b0*/  ISETP.GT.AND P2, PT, R166, 0x9, PT ;  /* 0x00000009a600780c */ /* 0x000fe20003f44270 */
[----:B------:R-:W-:Y:S01]  /*57c0*/  FMUL.FTZ R172, R192, UR6 ;  /* 0x00000006c0ac7c20 */ /* 0x000fe20008410000 */
[----:B------:R-:W-:Y:S01]  /*57d0*/  ISETP.GT.AND P3, PT, R166, 0x10, PT ;  /* 0x00000010a600780c */ /* 0x000fe20003f64270 */
[----:B------:R-:W2:Y:S01]  /*57e0*/  MUFU.TANH R176, R176 ;  /* 0x000000b000b07308 */ /* 0x000ea20000002400 */
[----:B0-----:R-:W-:Y:S01]  /*57f0*/  FSEL R208, R208, -INF , P6 ;  /* 0xff800000d0d07808 */ /* 0x001fe20003000000 */
[----:B------:R-:W-:Y:S01]  /*5800*/  FMUL.FTZ R173, R193, UR6 ;  /* 0x00000006c1ad7c20 */ /* 0x000fe20008410000 */
[----:B------:R-:W-:Y:S01]  /*5810*/  ISETP.GT.AND P6, PT, R166, 0x31, PT ;  /* 0x00000031a600780c */ /* 0x000fe20003fc4270 */
[----:B------:R-:W-:Y:S01]  /*5820*/  ULDC UR10, c[0x0][0xa80] ;  /* 0x0002a000000a7ab9 */ /* 0x000fe20000000800 */
[----:B------:R-:W-:-:S02]  /*5830*/  UIADD3 UR11, UR5, 0x32440, URZ ;  /* 0x00032440050b7890 */ /* 0x000fc4000fffe03f */
[----:B------:R-:W-:Y:S01]  /*5840*/  UIMAD UR6, UR4, 0xc00, UR60 ;  /* 0x00000c00040678a4 */ /* 0x000fe2000f8e023c */
[----:B------:R-:W0:Y:S01]  /*5850*/  MUFU.TANH R220, R220 ;  /* 0x000000dc00dc7308 */ /* 0x000e220000002400 */
[----:B-1----:R-:W-:Y:S01]  /*5860*/  FSEL R196, R163, -INF , P5 ;  /* 0xff800000a3c47808 */ /* 0x002fe20002800000 */
[----:B------:R-:W-:Y:S01]  /*5870*/  UPRMT UR11, UR14, 0x654, UR11 ;  /* 0x000006540e0b7896 */ /* 0x000fe2000800000b */
[----:B------:R-:W-:Y:S01]  /*5880*/  ISETP.GT.AND P5, PT, R166, 0x38, PT ;  /* 0x00000038a600780c */ /* 0x000fe20003fa4270 */
[----:B------:R-:W-:Y:S02]  /*5890*/  UMOV UR15, 0x40000040 ;  /* 0x40000040000f7882 */ /* 0x000fe40000000000 */
[----:B------:R-:W-:Y:S02]  /*58a0*/  UMOV UR14, UR6 ;  /* 0x00000006000e7c82 */ /* 0x000fe40008000000 */
[----:B------:R-:W1:Y:S01]  /*58b0*/  MUFU.TANH R156, R156 ;  /* 0x0000009c009c7308 */ /* 0x000e620000002400 */
[----:B--2---:R-:W-:-:S02]  /*58c0*/  FSEL R188, R176, -INF , P1 ;  /* 0xff800000b0bc7808 */ /* 0x004fc40000800000 */
[----:B------:R-:W-:Y:S01]  /*58d0*/  ISETP.GT.AND P1, PT, R214, 0x1, PT ;  /* 0x00000001d600780c */ /* 0x000fe20003f24270 */
[----:B------:R-:W-:Y:S04]  /*58e0*/  SYNCS.ARRIVE.TRANS64.RED.A1T0 RZ, [UR11], RZ ;  /* 0x000000ffffff79a7 */ /* 0x000fe8000810040b */
        /* <DEDUP_REMOVED lines=22> */
[----:B------:R-:W-:-:S05]  /*5a50*/  ISETP.GT.AND P5, PT, R214, 0x9, PT ;  /* 0x00000009d600780c */ /* 0x000fca0003fa4270 */
[----:B------:R-:W0:Y:S01]  /*5a60*/  MUFU.TANH R171, R171 ;  /* 0x000000ab00ab7308 */ /* 0x000e220000002400 */
[----:B-1----:R-:W-:Y:S02]  /*5a70*/  FSEL R160, R218, -INF , P6 ;  /* 0xff800000daa07808 */ /* 0x002fe40003000000 */
[----:B------:R-:W-:Y:S02]  /*5a80*/  ISETP.GT.AND P6, PT, R214, 0x21, PT ;  /* 0x00000021d600780c */ /* 0x000fe40003fc4270 */
[----:B------:R-:W-:Y:S02]  /*5a90*/  FMNMX.FTZ R176, R160, R167, !PT ;  /* 0x000000a7a0b07209 */ /* 0x000fe40007810000 */
[----:B------:R-:W-:Y:S01]  /*5aa0*/  FMNMX.FTZ R167, R159, R202, !PT ;  /* 0x000000ca9fa77209 */ /* 0x000fe20007810000 */
[----:B------:R-:W1:Y:S01]  /*5ab0*/  MUFU.TANH R178, R178 ;  /* 0x000000b200b27308 */ /* 0x000e620000002400 */
[----:B--2---:R-:W-:Y:S02]  /*5ac0*/  FSEL R161, R219, -INF , P5 ;  /* 0xff800000dba17808 */ /* 0x004fe40002800000 */
[----:B------:R-:W-:-:S02]  /*5ad0*/  ISETP.GT.AND P5, PT, R214, 0x20, PT ;  /* 0x00000020d600780c */ /* 0x000fc40003fa4270 */
[----:B------:R-:W-:-:S03]  /*5ae0*/  FMNMX.FTZ R176, R161, R176, !PT ;  /* 0x000000b0a1b07209 */ /* 0x000fc60007810000 */
        /* <DEDUP_REMOVED lines=8> */
[----:B------:R-:W-:Y:S02]  /*5b70*/  ISETP.GT.AND P4, PT, R214, 0x28, PT ;  /* 0x00000028d600780c */ /* 0x000fe40003f84270 */
[----:B------:R-:W-:Y:S02]  /*5b80*/  FMNMX.FTZ R171, R209, R176, !PT ;  /* 0x000000b0d1ab7209 */ /* 0x000fe40007810000 */
[----:B------:R-:W-:Y:S01]  /*5b90*/  FMNMX.FTZ R176, R158, R167, !PT ;  /* 0x000000a79eb07209 */ /* 0x000fe20007810000 */
[----:B------:R-:W2:Y:S01]  /*5ba0*/  MUFU.TANH R215, R215 ;  /* 0x000000d700d77308 */ /* 0x000ea20000002400 */
[----:B0-----:R-:W-:Y:S02]  /*5bb0*/  FSEL R178, R210, -INF , P3 ;  /* 0xff800000d2b27808 */ /* 0x001fe40001800000 */
[----:B------:R-:W-:-:S02]  /*5bc0*/  ISETP.GT.AND P3, PT, R214, 0x19, PT ;  /* 0x00000019d600780c */ /* 0x000fc40003f64270 */
        /* <DEDUP_REMOVED lines=15> */
[----:B------:R-:W-:Y:S02]  /*5cc0*/  FMNMX.FTZ R152, R156, R167, !PT ;  /* 0x000000a79c987209 */ /* 0x000fe40007810000 */
[----:B------:R-:W-:Y:S02]  /*5cd0*/  FMNMX.FTZ R176, R198, R171, !PT ;  /* 0x000000abc6b07209 */ /* 0x000fe40007810000 */
[----:B------:R-:W-:Y:S01]  /*5ce0*/  ISETP.GT.AND P5, PT, R214, 0x38, PT ;  /* 0x00000038d600780c */ /* 0x000fe20003fa4270 */
[----:B------:R-:W1:Y:S01]  /*5cf0*/  MUFU.TANH R204, R204 ;  /* 0x000000cc00cc7308 */ /* 0x000e620000002400 */
[----:B--2---:R-:W-:Y:S02]  /*5d00*/  FSEL R199, R153, -INF , P6 ;  /* 0xff80000099c77808 */ /* 0x004fe40003000000 */
[----:B------:R-:W-:-:S02]  /*5d10*/  FMNMX.FTZ R153, R205, R152, !PT ;  /* 0x00000098cd997209 */ /* 0x000fc40007810000 */
[----:B------:R-:W-:Y:S02]  /*5d20*/  FMNMX.FTZ R176, R199, R176, !PT ;  /* 0x000000b0c7b07209 */ /* 0x000fe40007810000 */
[----:B------:R-:W-:Y:S01]  /*5d30*/  FMNMX.FTZ R152, R206, R153, !PT ;  /* 0x00000099ce987209 */ /* 0x000fe20007810000 */
[----:B------:R-:W2:Y:S01]  /*5d40*/  MUFU.TANH R154, R154 ;  /* 0x0000009a009a7308 */ /* 0x000ea20000002400 */
[----:B0-----:R-:W-:Y:S02]  /*5d50*/  FSEL R203, R203, -INF , P4 ;  /* 0xff800000cbcb7808 */ /* 0x001fe40002000000 */
[----:B------:R-:W-:Y:S02]  /*5d60*/  FMNMX.FTZ R153, R207, R152, !PT ;  /* 0x00000098cf997209 */ /* 0x000fe40007810000 */
[----:B------:R-:W-:Y:S02]  /*5d70*/  FMNMX.FTZ R167, R203, R176, !PT ;  /* 0x000000b0cba77209 */ /* 0x000fe40007810000 */
[----:B------:R-:W-:Y:S01]  /*5d80*/  FMNMX.FTZ R153, R208, R153, !PT ;  /* 0x00000099d0997209 */ /* 0x000fe20007810000 */
[----:B------:R-:W0:Y:S01]  /*5d90*/  MUFU.TANH R162, R162 ;  /* 0x000000a200a27308 */ /* 0x000e220000002400 */
[----:B-1----:R-:W-:-:S02]  /*5da0*/  FSEL R204, R204, -INF , P2 ;  /* 0xff800000cccc7808 */ /* 0x002fc40001000000 */
        /* <DEDUP_REMOVED lines=8> */
[----:B------:R-:W2:Y:S01]  /*5e30*/  MUFU.TANH R165, R165 ;  /* 0x000000a500a57308 */ /* 0x000ea20000002400 */
[----:B0-----:R-:W-:Y:S02]  /*5e40*/  FSEL R191, R162, -INF , P3 ;  /* 0xff800000a2bf7808 */ /* 0x001fe40001800000 */
[----:B------:R-:W-:Y:S02]  /*5e50*/  ISETP.GT.AND P1, PT, R214, 0x48, PT ;  /* 0x00000048d600780c */ /* 0x000fe40003f24270 */
[----:B------:R-:W-:Y:S02]  /*5e60*/  FMNMX.FTZ R167, R191, R152, !PT ;  /* 0x00000098bfa77209 */ /* 0x000fe40007810000 */
[----:B------:R-:W-:Y:S01]  /*5e70*/  FMNMX.FTZ R152, R194, R153, !PT ;  /* 0x00000099c2987209 */ /* 0x000fe20007810000 */
[----:B------:R-:W0:Y:S01]  /*5e80*/  MUFU.TANH R179, R179 ;  /* 0x000000b300b37308 */ /* 0x000e220000002400 */
[----:B-1----:R-:W-:-:S02]  /*5e90*/  FSEL R192, R164, -INF , P5 ;  /* 0xff800000a4c07808 */ /* 0x002fc40002800000 */
[----:B------:R-:W-:Y:S02]  /*5ea0*/  FMNMX.FTZ R152, R195, R152, !PT ;  /* 0x00000098c3987209 */ /* 0x000fe40007810000 */
[----:B------:R-:W-:Y:S02]  /*5eb0*/  FMNMX.FTZ R154, R192, R167, !PT ;  /* 0x000000a7c09a7209 */ /* 0x000fe40007810000 */
[----:B------:R-:W-:Y:S01]  /*5ec0*/  FMNMX.FTZ R153, R197, R152, !PT ;  /* 0x00000098c5997209 */ /* 0x000fe20007810000 */
[----:B------:R-:W1:Y:S01]  /*5ed0*/  MUFU.TANH R180, R180 ;  /* 0x000000b400b47308 */ /* 0x000e620000002400 */
[----:B--2---:R-:W-:Y:S02]  /*5ee0*/  FSEL R193, R165, -INF , P6 ;  /* 0xff800000a5c17808 */ /* 0x004fe40003000000 */
[----:B------:R-:W-:Y:S02]  /*5ef0*/  FMNMX.FTZ R153, R188, R153, !PT ;  /* 0x00000099bc997209 */ /* 0x000fe40007810000 */
[----:B------:R-:W-:-:S02]  /*5f00*/  FMNMX.FTZ R154, R193, R154, !PT ;  /* 0x0000009ac19a7209 */ /* 0x000fc40007810000 */
[----:B------:R-:W-:Y:S01]  /*5f10*/  ISETP.GT.AND P3, PT, R214, 0x49, PT ;  /* 0x00000049d600780c */ /* 0x000fe20003f64270 */
[----:B------:R-:W2:Y:S01]  /*5f20*/  MUFU.TANH R181, R181 ;  /* 0x000000b500b57308 */ /* 0x000ea20000002400 */
[----:B0-----:R-:W-:Y:S02]  /*5f30*/  FSEL R179, R179, -INF , P4 ;  /* 0xff800000b3b37808 */ /* 0x001fe40002000000 */
[----:B------:R-:W-:Y:S02]  /*5f40*/  FMNMX.FTZ R152, R186, R153, !PT ;  /* 0x00000099ba987209 */ /* 0x000fe40007810000 */
[----:B------:R-:W-:Y:S02]  /*5f50*/  FMNMX.FTZ R165, R179, R154, !PT ;  /* 0x0000009ab3a57209 */ /* 0x000fe40007810000 */
[----:B------:R-:W-:Y:S01]  /*5f60*/  FMNMX.FTZ R152, R187, R152, !PT ;  /* 0x00000098bb987209 */ /* 0x000fe20007810000 */
[----:B------:R-:W0:Y:S01]  /*5f70*/  MUFU.TANH R182, R182 ;  /* 0x000000b600b67308 */ /* 0x000e220000002400 */
[----:B-1----:R-:W-:-:S02]  /*5f80*/  FSEL R180, R180, -INF , P2 ;  /* 0xff800000b4b47808 */ /* 0x002fc40001000000 */
[----:B------:R-:W-:Y:S02]  /*5f90*/  ISETP.GT.AND P5, PT, R214, 0x50, PT ;  /* 0x00000050d600780c */ /* 0x000fe40003fa4270 */
        /* <DEDUP_REMOVED lines=19> */
[----:B------:R-:W-:Y:S02]  /*60d0*/  ISETP.GT.AND P5, PT, R166, 0x49, PT ;  /* 0x00000049a600780c */ /* 0x000fe40003fa4270 */
[----:B------:R-:W-:-:S02]  /*60e0*/  ISETP.GT.AND P4, PT, R214, 0x58, PT ;  /* 0x00000058d600780c */ /* 0x000fc40003f84270 */
[----:B------:R-:W-:Y:S01]  /*60f0*/  FMNMX.FTZ R154, R168, R165, !PT ;  /* 0x000000a5a89a7209 */ /* 0x000fe20007810000 */
        /* <DEDUP_REMOVED lines=8> */
[----:B------:R2:W-:Y:S01]  /*6180*/  BAR.SYNC.DEFER_BLOCKING R224, 0x100 ;  /* 0x000400e00000751d */ /* 0x0005e20000010000 */
[----:B------:R-:W-:-:S05]  /*6190*/  ISETP.GT.AND P2, PT, R166, 0x51, PT ;  /* 0x00000051a600780c */ /* 0x000fca0003f44270 */
[----:B------:R-:W3:Y:S01]  /*61a0*/  MUFU.TANH R169, R169 ;  /* 0x000000a900a97308 */ /* 0x000ee20000002400 */
        /* <DEDUP_REMOVED lines=8> */
[----:B---3--:R-:W-:-:S04]  /*6230*/  FSEL R169, R169, -INF , P6 ;  /* 0xff800000a9a97808 */ /* 0x008fc80003000000 */
[----:B------:R-:W-:-:S03]  /*6240*/  FMNMX.FTZ R165, R169, R154, !PT ;  /* 0x0000009aa9a57209 */ /* 0x000fc60007810000 */
[----:B------:R-:W3:Y:S01]  /*6250*/  MUFU.TANH R170, R170 ;  /* 0x000000aa00aa7308 */ /* 0x000ee20000002400 */
[----:B0-----:R-:W-:-:S04]  /*6260*/  FSEL R174, R174, -INF , P1 ;  /* 0xff800000aeae7808 */ /* 0x001fc80000800000 */
[----:B------:R-:W-:Y:S02]  /*6270*/  FMNMX.FTZ R152, R174, R153, !PT ;  /* 0x00000099ae987209 */ /* 0x000fe40007810000 */
[----:B-1----:R-:W-:-:S04]  /*6280*/  FSEL R175, R175, -INF , P2 ;  /* 0xff800000afaf7808 */ /* 0x002fc80001000000 */
[----:B------:R-:W-:Y:S02]  /*6290*/  FMNMX.FTZ R152, R175, R152, !PT ;  /* 0x00000098af987209 */ /* 0x000fe40007810000 */
[----:B---3--:R-:W-:-:S03]  /*62a0*/  FSEL R170, R170, -INF , P4 ;  /* 0xff800000aaaa7808 */ /* 0x008fc60002000000 */
[----:B------:R-:W0:Y:S01]  /*62b0*/  SHFL.BFLY PT, R153, R152, 0x2, 0x1f ;  /* 0x0c401f0098997f89 */ /* 0x000e2200000e0000 */
[----:B------:R-:W-:-:S04]  /*62c0*/  FMNMX.FTZ R154, R170, R165, !PT ;  /* 0x000000a5aa9a7209 */ /* 0x000fc80007810000 */
[----:B------:R-:W-:-:S05]  /*62d0*/  FMNMX.FTZ R154, R171, R154, !PT ;  /* 0x0000009aab9a7209 */ /* 0x000fca0007810000 */
[----:B------:R-:W1:Y:S01]  /*62e0*/  SHFL.BFLY PT, R165, R154, 0x2, 0x1f ;  /* 0x0c401f009aa57f89 */ /* 0x000e6200000e0000 */
[----:B0-----:R-:W-:Y:S02]  /*62f0*/  FMNMX.FTZ R162, R152, R153, !PT ;  /* 0x0000009998a27209 */ /* 0x001fe40007810000 */
[----:B-1----:R-:W-:-:S03]  /*6300*/  FMNMX.FTZ R164, R154, R165, !PT ;  /* 0x000000a59aa47209 */ /* 0x002fc60007810000 */
[----:B------:R-:W0:Y:S04]  /*6310*/  SHFL.BFLY PT, R165, R162, 0x1, 0x1f ;  /* 0x0c201f00a2a57f89 */ /* 0x000e2800000e0000 */
[----:B------:R-:W1:Y:S01]  /*6320*/  SHFL.BFLY PT, R167, R164, 0x1, 0x1f ;  /* 0x0c201f00a4a77f89 */ /* 0x000e6200000e0000 */
[----:B0-----:R-:W-:-:S04]  /*6330*/  FMNMX.FTZ R152, R162, R165, !PT ;  /* 0x000000a5a2987209 */ /* 0x001fc80007810000 */
[C---:B------:R-:W-:Y:S01]  /*6340*/  FSETP.NEU.FTZ.AND P1, PT, R152.reuse, -INF , PT ;  /* 0xff8000009800780b */ /* 0x040fe20003f3d000 */
[----:B------:R-:W-:Y:S01]  /*6350*/  FMUL.FTZ R177, R152, UR10 ;  /* 0x0000000a98b17c20 */ /* 0x000fe20008410000 */
[----:B-1----:R-:W-:-:S04]  /*6360*/  FMNMX.FTZ R153, R164, R167, !PT ;  /* 0x000000a7a4997209 */ /* 0x002fc80007810000 */
[----:B------:R-:W-:Y:S01]  /*6370*/  FSEL R177, R177, RZ, P1 ;  /* 0x000000ffb1b17208 */ /* 0x000fe20000800000 */
[C---:B------:R-:W-:Y:S01]  /*6380*/  FMUL.FTZ R176, R153.reuse, UR10 ;  /* 0x0000000a99b07c20 */ /* 0x040fe20008410000 */
[----:B------:R-:W-:-:S03]  /*6390*/  FSETP.NEU.FTZ.AND P2, PT, R153, -INF , PT ;  /* 0xff8000009900780b */ /* 0x000fc60003f5d000 */
[--C-:B------:R-:W-:Y:S01]  /*63a0*/  FFMA.FTZ R164, R157, UR10, -R177.reuse ;  /* 0x0000000a9da47c23 */ /* 0x100fe200080108b1 */
[--C-:B------:R-:W-:Y:S01]  /*63b0*/  FFMA.FTZ R165, R156, UR10, -R177.reuse ;  /* 0x0000000a9ca57c23 */ /* 0x100fe200080108b1 */
[----:B------:R-:W-:Y:S01]  /*63c0*/  FSEL R157, R152, RZ, P1 ;  /* 0x000000ff989d7208 */ /* 0x000fe20000800000 */
[--C-:B------:R-:W-:Y:S01]  /*63d0*/  FFMA.FTZ R162, R159, UR10, -R177.reuse ;  /* 0x0000000a9fa27c23 */ /* 0x100fe200080108b1 */
[----:B------:R-:W-:Y:S01]  /*63e0*/  FSEL R156, R153, RZ, P2 ;  /* 0x000000ff999c7208 */ /* 0x000fe20001000000 */
[----:B------:R-:W-:Y:S01]  /*63f0*/  FFMA.FTZ R205, R205, UR10, -R177 ;  /* 0x0000000acdcd7c23 */ /* 0x000fe200080108b1 */
[----:B------:R-:W-:Y:S01]  /*6400*/  FSEL R176, R176, RZ, P2 ;  /* 0x000000ffb0b07208 */ /* 0x000fe20001000000 */
[----:B------:R-:W-:Y:S01]  /*6410*/  FADD.FTZ R157, -R157, R202 ;  /* 0x000000ca9d9d7221 */ /* 0x000fe20000010100 */
[----:B------:R-:W-:Y:S01]  /*6420*/  MUFU.EX2 R164, R164 ;  /* 0x000000a400a47308 */ /* 0x000fe20000000800 */
[----:B------:R-:W-:Y:S01]  /*6430*/  FADD.FTZ R156, -R156, R201 ;  /* 0x000000c99c9c7221 */ /* 0x000fe20000010100 */
[--C-:B------:R-:W-:Y:S01]  /*6440*/  FFMA.FTZ R206, R206, UR10, -R177.reuse ;  /* 0x0000000acece7c23 */ /* 0x100fe200080108b1 */
[----:B------:R-:W-:Y:S01]  /*6450*/  FMUL.FTZ R166, R157, UR10 ;  /* 0x0000000a9da67c20 */ /* 0x000fe20008410000 */
[--C-:B------:R-:W-:Y:S01]  /*6460*/  FFMA.FTZ R154, R163, UR10, -R176.reuse ;  /* 0x0000000aa39a7c23 */ /* 0x100fe200080108b0 */
[----:B------:R-:W-:Y:S01]  /*6470*/  FMUL.FTZ R167, R156, UR10 ;  /* 0x0000000a9ca77c20 */ /* 0x000fe20008410000 */
        /* <DEDUP_REMOVED lines=155> */
[----:B0-----:R-:W-:Y:S01]  /*6e30*/  F2FP.F16.F32.PACK_AB R157, R155, R154 ;  /* 0x0000009a9b9d723e */ /* 0x001fe200000000ff */
[----:B------:R-:W-:Y:S01]  /*6e40*/  MUFU.EX2 R201, R201 ;  /* 0x000000c900c97308 */ /* 0x000fe20000000800 */
[----:B---3--:R-:W-:Y:S01]  /*6e50*/  F2FP.F16.F32.PACK_AB R159, R161, R160 ;  /* 0x000000a0a19f723e */ /* 0x008fe200000000ff */
[--C-:B------:R-:W-:Y:S01]  /*6e60*/  FFMA.FTZ R197, R186, UR10, -R177.reuse ;  /* 0x0000000abac57c23 */ /* 0x100fe200080108b1 */
[----:B----4-:R-:W-:Y:S01]  /*6e70*/  F2FP.F16.F32.PACK_AB R156, R163, R162 ;  /* 0x000000a2a39c723e */ /* 0x010fe200000000ff */
[--C-:B------:R-:W-:Y:S01]  /*6e80*/  FFMA.FTZ R186, R187, UR10, -R177.reuse ;  /* 0x0000000abbba7c23 */ /* 0x100fe200080108b1 */
[----:B-----5:R-:W-:Y:S01]  /*6e90*/  F2FP.F16.F32.PACK_AB R158, R165, R164 ;  /* 0x000000a4a59e723e */ /* 0x020fe200000000ff */
[--C-:B------:R-:W-:Y:S01]  /*6ea0*/  FFMA.FTZ R187, R189, UR10, -R177.reuse ;  /* 0x0000000abdbb7c23 */ /* 0x100fe200080108b1 */
[--C-:B------:R-:W-:Y:S01]  /*6eb0*/  FFMA.FTZ R190, R190, UR10, -R176.reuse ;  /* 0x0000000abebe7c23 */ /* 0x100fe200080108b0 */
[----:B------:R-:W-:Y:S01]  /*6ec0*/  MUFU.EX2 R202, R202 ;  /* 0x000000ca00ca7308 */ /* 0x000fe20000000800 */
[----:B------:R-:W-:Y:S01]  /*6ed0*/  WARPGROUP.ARRIVE ;  /* 0x00000000000079c5 */ /* 0x000fe20000000000 */
[--C-:B------:R-:W-:Y:S01]  /*6ee0*/  FFMA.FTZ R191, R191, UR10, -R176.reuse ;  /* 0x0000000abfbf7c23 */ /* 0x100fe200080108b0 */
[--C-:B------:R-:W-:Y:S01]  /*6ef0*/  FFMA.FTZ R192, R192, UR10, -R176.reuse ;  /* 0x0000000ac0c07c23 */ /* 0x100fe200080108b0 */
[--C-:B------:R-:W-:Y:S01]  /*6f00*/  FFMA.FTZ R188, R188, UR10, -R177.reuse ;  /* 0x0000000abcbc7c23 */ /* 0x100fe200080108b1 */
[--C-:B------:R-:W-:Y:S01]  /*6f10*/  FFMA.FTZ R189, R193, UR10, -R176.reuse ;  /* 0x0000000ac1bd7c23 */ /* 0x100fe200080108b0 */
[--C-:B------:R-:W-:Y:S01]  /*6f20*/  FFMA.FTZ R179, R179, UR10, -R176.reuse ;  /* 0x0000000ab3b37c23 */ /* 0x100fe200080108b0 */
[----:B------:R-:W-:Y:S01]  /*6f30*/  HGMMA.64x256x16.F32 R24, R156, gdesc[UR12].tnspB, R24, gsb0 ;  /* 0x43e0000c9c187df0 */ /* 0x000fe20008000818 */
[----:B------:R-:W-:Y:S01]  /*6f40*/  MUFU.EX2 R209, R209 ;  /* 0x000000d100d17308 */ /* 0x000fe20000000800 */
[----:B------:R-:W-:Y:S01]  /*6f50*/  UIADD3 UR14, UR6, 0x80, URZ ;  /* 0x00000080060e7890 */ /* 0x000fe2000fffe03f */
[--C-:B------:R-:W-:Y:S01]  /*6f60*/  FFMA.FTZ R180, R180, UR10, -R176.reuse ;  /* 0x0000000ab4b47c23 */ /* 0x100fe200080108b0 */
[----:B------:R-:W-:Y:S01]  /*6f70*/  UMOV UR15, 0x40000040 ;  /* 0x40000040000f7882 */ /* 0x000fe20000000000 */
        /* <DEDUP_REMOVED lines=14> */
[----:B------:R-:W-:Y:S01]  /*7060*/  FFMA.FTZ R175, R175, UR10, -R177 ;  /* 0x0000000aafaf7c23 */ /* 0x000fe200080108b1 */
[----:B------:R-:W-:Y:S01]  /*7070*/  FFMA.FTZ R171, R171, UR10, -R176 ;  /* 0x0000000aabab7c23 */ /* 0x000fe200080108b0 */
[----:B------:R-:W-:Y:S01]  /*7080*/  FFMA.FTZ R4, R167, R4, R154 ;  /* 0x00000004a7047223 */ /* 0x000fe2000001009a */
[----:B------:R-:W-:-:S03]  /*7090*/  FFMA.FTZ R0, R166, R0, R162 ;  /* 0x00000000a6007223 */ /* 0x000fc600000100a2 */
[----:B------:R-:W-:Y:S01]  /*70a0*/  MUFU.EX2 R207, R207 ;  /* 0x000000cf00cf7308 */ /* 0x000fe20000000800 */
[----:B------:R-:W-:Y:S01]  /*70b0*/  FADD.FTZ R155, R155, R4 ;  /* 0x000000049b9b7221 */ /* 0x000fe20000010000 */
[----:B------:R-:W-:-:S03]  /*70c0*/  FADD.FTZ R163, R163, R0 ;  /* 0x00000000a3a37221 */ /* 0x000fc60000010000 */
[----:B------:R-:W-:Y:S01]  /*70d0*/  FADD.FTZ R160, R160, R155 ;  /* 0x0000009ba0a07221 */ /* 0x000fe20000010000 */
[----:B------:R-:W-:Y:S02]  /*70e0*/  FADD.FTZ R164, R164, R163 ;  /* 0x000000a3a4a47221 */ /* 0x000fe40000010000 */
[----:B------:R-:W1:Y:S01]  /*70f0*/  MUFU.EX2 R208, R208 ;  /* 0x000000d000d07308 */ /* 0x000e620000000800 */
[----:B------:R-:W-:Y:S01]  /*7100*/  FADD.FTZ R160, R161, R160 ;  /* 0x000000a0a1a07221 */ /* 0x000fe20000010000 */
[----:B------:R-:W-:-:S06]  /*7110*/  FADD.FTZ R164, R165, R164 ;  /* 0x000000a4a5a47221 */ /* 0x000fcc0000010000 */
[----:B------:R-:W3:Y:S08]  /*7120*/  MUFU.EX2 R210, R210 ;  /* 0x000000d200d27308 */ /* 0x000ef00000000800 */
[----:B------:R-:W-:Y:S08]  /*7130*/  MUFU.EX2 R198, R198 ;  /* 0x000000c600c67308 */ /* 0x000ff00000000800 */
[----:B------:R-:W-:Y:S08]  /*7140*/  MUFU.EX2 R199, R199 ;  /* 0x000000c700c77308 */ /* 0x000ff00000000800 */
[----:B------:R-:W-:Y:S08]  /*7150*/  MUFU.EX2 R203, R203 ;  /* 0x000000cb00cb7308 */ /* 0x000ff00000000800 */
[----:B------:R-:W-:Y:S08]  /*7160*/  MUFU.EX2 R196, R196 ;  /* 0x000000c400c47308 */ /* 0x000ff00000000800 */
[----:B------:R-:W4:Y:S08]  /*7170*/  MUFU.EX2 R211, R211 ;  /* 0x000000d300d37308 */ /* 0x000f300000000800 */
[----:B------:R-:W-:Y:S08]  /*7180*/  MUFU.EX2 R194, R194 ;  /* 0x000000c200c27308 */ /* 0x000ff00000000800 */
[----:B------:R-:W5:Y:S08]  /*7190*/  MUFU.EX2 R195, R195 ;  /* 0x000000c300c37308 */ /* 0x000f700000000800 */
[----:B------:R-:W2:Y:S08]  /*71a0*/  MUFU.EX2 R204, R204 ;  /* 0x000000cc00cc7308 */ /* 0x000eb00000000800 */
[----:B------:R-:W-:Y:S08]  /*71b0*/  MUFU.EX2 R190, R190 ;  /* 0x000000be00be7308 */ /* 0x000ff00000000800 */
[----:B------:R-:W-:Y:S08]  /*71c0*/  MUFU.EX2 R191, R191 ;  /* 0x000000bf00bf7308 */ /* 0x000ff00000000800 */
[----:B------:R-:W-:Y:S08]  /*71d0*/  MUFU.EX2 R192, R192 ;  /* 0x000000c000c07308 */ /* 0x000ff00000000800 */
[----:B------:R-:W-:Y:S08]  /*71e0*/  MUFU.EX2 R188, R188 ;  /* 0x000000bc00bc7308 */ /* 0x000ff00000000800 */
[----:B------:R-:W2:Y:S08]  /*71f0*/  MUFU.EX2 R197, R197 ;  /* 0x000000c500c57308 */ /* 0x000eb00000000800 */
[----:B------:R-:W-:Y:S08]  /*7200*/  MUFU.EX2 R186, R186 ;  /* 0x000000ba00ba7308 */ /* 0x000ff00000000800 */
[----:B------:R-:W2:Y:S08]  /*7210*/  MUFU.EX2 R187, R187 ;  /* 0x000000bb00bb7308 */ /* 0x000eb00000000800 */
        /* <DEDUP_REMOVED lines=12> */
[----:B------:R-:W-:Y:S01]  /*72e0*/  MUFU.EX2 R172, R172 ;  /* 0x000000ac00ac7308 */ /* 0x000fe20000000800 */
[----:B------:R-:W-:-:S02]  /*72f0*/  WARPGROUP.DEPBAR.LE gsb0, 0x0 ;  /* 0x00008000000079c5 */ /* 0x000fc40000010000 */
[----:B0-----:R-:W-:-:S05]  /*7300*/  F2FP.F16.F32.PACK_AB R156, R206, R205 ;  /* 0x000000cdce9c723e */ /* 0x001fca00000000ff */
[----:B------:R-:W0:Y:S01]  /*7310*/  MUFU.EX2 R173, R173 ;  /* 0x000000ad00ad7308 */ /* 0x000e220000000800 */
[----:B------:R-:W-:Y:S01]  /*7320*/  F2FP.F16.F32.PACK_AB R157, R202, R201 ;  /* 0x000000c9ca9d723e */ /* 0x000fe200000000ff */
[----:B------:R-:W-:Y:S01]  /*7330*/  FADD.FTZ R201, R201, R160 ;  /* 0x000000a0c9c97221 */ /* 0x000fe20000010000 */
[----:B-1----:R-:W-:Y:S01]  /*7340*/  F2FP.F16.F32.PACK_AB R158, R208, R207 ;  /* 0x000000cfd09e723e */ /* 0x002fe200000000ff */
[----:B------:R-:W-:Y:S01]  /*7350*/  FADD.FTZ R205, R205, R164 ;  /* 0x000000a4cdcd7221 */ /* 0x000fe20000010000 */
[----:B---3--:R-:W-:Y:S01]  /*7360*/  F2FP.F16.F32.PACK_AB R159, R210, R209 ;  /* 0x000000d1d29f723e */ /* 0x008fe200000000ff */
        /* <DEDUP_REMOVED lines=8> */
[----:B------:R-:W1:Y:S01]  /*73f0*/  MUFU.EX2 R175, R175 ;  /* 0x000000af00af7308 */ /* 0x000e620000000800 */
[----:B------:R-:W-:Y:S01]  /*7400*/  UMOV UR15, 0x40000040 ;  /* 0x40000040000f7882 */ /* 0x000fe20000000000 */
[----:B------:R-:W-:Y:S01]  /*7410*/  FADD.FTZ R209, R210, R209 ;  /* 0x000000d1d2d17221 */ /* 0x000fe20000010000 */
[----:B------:R-:W-:-:S05]  /*7420*/  FADD.FTZ R207, R208, R207 ;  /* 0x000000cfd0cf7221 */ /* 0x000fca0000010000 */
[----:B------:R-:W3:Y:S01]  /*7430*/  MUFU.EX2 R171, R171 ;  /* 0x000000ab00ab7308 */ /* 0x000ee20000000800 */
[----:B------:R-:W-:Y:S02]  /*7440*/  WARPGROUP.DEPBAR.LE gsb0, 0x0 ;  /* 0x00008000000079c5 */ /* 0x000fe40000010000 */
[----:B----4-:R-:W-:Y:S01]  /*7450*/  F2FP.F16.F32.PACK_AB R156, R211, R196 ;  /* 0x000000c4d39c723e */ /* 0x010fe200000000ff */
[----:B------:R-:W-:Y:S01]  /*7460*/  FADD.FTZ R196, R196, R207 ;  /* 0x000000cfc4c47221 */ /* 0x000fe20000010000 */
[----:B------:R-:W-:Y:S01]  /*7470*/  F2FP.F16.F32.PACK_AB R157, R199, R198 ;  /* 0x000000c6c79d723e */ /* 0x000fe200000000ff */
[----:B------:R-:W-:Y:S01]  /*7480*/  FADD.FTZ R198, R198, R209 ;  /* 0x000000d1c6c67221 */ /* 0x000fe20000010000 */
[----:B-----5:R-:W-:Y:S01]  /*7490*/  F2FP.F16.F32.PACK_AB R158, R195, R194 ;  /* 0x000000c2c39e723e */ /* 0x020fe200000000ff */
[----:B------:R-:W-:Y:S01]  /*74a0*/  FADD.FTZ R211, R211, R196 ;  /* 0x000000c4d3d37221 */ /* 0x000fe20000010000 */
[----:B--2---:R-:W-:Y:S01]  /*74b0*/  F2FP.F16.F32.PACK_AB R159, R204, R203 ;  /* 0x000000cbcc9f723e */ /* 0x004fe200000000ff */
[----:B------:R-:W-:-:S02]  /*74c0*/  FADD.FTZ R198, R199, R198 ;  /* 0x000000c6c7c67221 */ /* 0x000fc40000010000 */
[----:B------:R-:W-:Y:S01]  /*74d0*/  FADD.FTZ R194, R194, R211 ;  /* 0x000000d3c2c27221 */ /* 0x000fe20000010000 */
[----:B------:R-:W-:Y:S01]  /*74e0*/  WARPGROUP.ARRIVE ;  /* 0x00000000000079c5 */ /* 0x000fe20000000000 */
[----:B------:R-:W-:Y:S02]  /*74f0*/  FADD.FTZ R203, R203, R198 ;  /* 0x000000c6cbcb7221 */ /* 0x000fe40000010000 */
[----:B------:R-:W-:Y:S02]  /*7500*/  FADD.FTZ R195, R195, R194 ;  /* 0x000000c2c3c37221 */ /* 0x000fe40000010000 */
[----:B------:R-:W-:Y:S01]  /*7510*/  FADD.FTZ R203, R204, R203 ;  /* 0x000000cbcccb7221 */ /* 0x000fe20000010000 */
[----:B------:R-:W-:Y:S01]  /*7520*/  HGMMA.64x256x16.F32 R24, R156, gdesc[UR12].tnspB, R24, gsb0 ;  /* 0x43e0000c9c187df0 */ /* 0x000fe20008000818 */
[----:B------:R-:W-:Y:S01]  /*7530*/  UIADD3 UR14, UR6, 0x180, URZ ;  /* 0x00000180060e7890 */ /* 0x000fe2000fffe03f */
[----:B------:R-:W-:Y:S01]  /*7540*/  UMOV UR15, 0x40000040 ;  /* 0x40000040000f7882 */ /* 0x000fe20000000000 */
[----:B------:R-:W-:-:S02]  /*7550*/  WARPGROUP.DEPBAR.LE gsb0, 0x0 ;  /* 0x00008000000079c5 */ /* 0x000fc40000010000 */
[----:B------:R-:W-:Y:S01]  /*7560*/  F2FP.F16.F32.PACK_AB R156, R197, R188 ;  /* 0x000000bcc59c723e */ /* 0x000fe200000000ff */
[----:B------:R-:W-:Y:S01]  /*7570*/  FADD.FTZ R188, R188, R195 ;  /* 0x000000c3bcbc7221 */ /* 0x000fe20000010000 */
[----:B------:R-:W-:Y:S01]  /*7580*/  F2FP.F16.F32.PACK_AB R157, R191, R190 ;  /* 0x000000bebf9d723e */ /* 0x000fe200000000ff */
[----:B------:R-:W-:Y:S01]  /*7590*/  FADD.FTZ R190, R190, R203 ;  /* 0x000000cbbebe7221 */ /* 0x000fe20000010000 */
[----:B------:R-:W-:Y:S01]  /*75a0*/  F2FP.F16.F32.PACK_AB R158, R187, R186 ;  /* 0x000000babb9e723e */ /* 0x000fe200000000ff */
[----:B------:R-:W-:Y:S01]  /*75b0*/  FADD.FTZ R197, R197, R188 ;  /* 0x000000bcc5c57221 */ /* 0x000fe20000010000 */
[----:B------:R-:W-:Y:S01]  /*75c0*/  F2FP.F16.F32.PACK_AB R159, R189, R192 ;  /* 0x000000c0bd9f723e */ /* 0x000fe200000000ff */
[----:B------:R-:W-:Y:S02]  /*75d0*/  FADD.FTZ R191, R191, R190 ;  /* 0x000000bebfbf7221 */ /* 0x000fe40000010000 */
[----:B------:R-:W-:Y:S01]  /*75e0*/  FADD.FTZ R186, R186, R197 ;  /* 0x000000c5baba7221 */ /* 0x000fe20000010000 */
[----:B------:R-:W-:Y:S01]  /*75f0*/  WARPGROUP.ARRIVE ;  /* 0x00000000000079c5 */ /* 0x000fe20000000000 */
[----:B------:R-:W-:-:S02]  /*7600*/  FADD.FTZ R192, R192, R191 ;  /* 0x000000bfc0c07221 */ /* 0x000fc40000010000 */
        /* <DEDUP_REMOVED lines=23> */
[----:B0-----:R-:W-:Y:S01]  /*7780*/  F2FP.F16.F32.PACK_AB R156, R173, R172 ;  /* 0x000000acad9c723e */ /* 0x001fe200000000ff */
[----:B------:R-:W-:Y:S01]  /*7790*/  FADD.FTZ R172, R172, R185 ;  /* 0x000000b9acac7221 */ /* 0x000fe20000010000 */
[----:B------:R-:W-:Y:S01]  /*77a0*/  F2FP.F16.F32.PACK_AB R157, R169, R168 ;  /* 0x000000a8a99d723e */ /* 0x000fe200000000ff */
[----:B------:R-:W-:Y:S01]  /*77b0*/  FADD.FTZ R168, R168, R181 ;  /* 0x000000b5a8a87221 */ /* 0x000fe20000010000 */
[----:B-1----:R-:W-:Y:S01]  /*77c0*/  F2FP.F16.F32.PACK_AB R158, R175, R174 ;  /* 0x000000aeaf9e723e */ /* 0x002fe200000000ff */
        /* <DEDUP_REMOVED lines=12> */
.L_x_13902:
[----:B------:R-:W0:Y:S01]  /*7890*/  S2UR UR6, SR_CgaCtaId ;  /* 0x00000000000679c3 */ /* 0x000e220000008800 */
[----:B------:R-:W-:Y:S01]  /*78a0*/  UISETP.GT.AND UP0, UPT, UR7, UR56, UPT ;  /* 0x000000380700728c */ /* 0x000fe2000bf04270 */
[----:B------:R-:W-:Y:S01]  /*78b0*/  IMAD.MOV.U32 R201, RZ, RZ, R153 ;  /* 0x000000ffffc97224 */ /* 0x000fe200078e0099 */
[----:B------:R-:W-:Y:S01]  /*78c0*/  UIADD3 UR5, UR5, 0x32460, URZ ;  /* 0x0003246005057890 */ /* 0x000fe2000fffe03f */
[----:B------:R-:W-:Y:S01]  /*78d0*/  MOV R202, R152 ;  /* 0x0000009800ca7202 */ /* 0x000fe20000000f00 */
[----:B------:R-:W-:Y:S02]  /*78e0*/  UIADD3 UR7, UR7, -0x1, URZ ;  /* 0xffffffff07077890 */ /* 0x000fe4000fffe03f */
[----:B------:R-:W-:Y:S01]  /*78f0*/  PLOP3.LUT P1, PT, PT, PT, UP0, 0x80, 0x0 ;  /* 0x000000000000781c */ /* 0x000fe20003f2f008 */
[----:B0-----:R-:W-:-:S09]  /*7900*/  UPRMT UR5, UR6, 0x654, UR5 ;  /* 0x0000065406057896 */ /* 0x001fd20008000005 */
[----:B------:R-:W-:Y:S03]  /*7910*/  SYNCS.ARRIVE.TRANS64.RED.A1T0 RZ, [UR5], RZ ;  /* 0x000000ffffff79a7 */ /* 0x000fe60008100405 */
[----:B------:R-:W-:Y:S05]  /*7920*/  @P1 BRA `(.L_x_13903) ;  /* 0xffffffcc00341947 */ /* 0x000fea000383ffff */
[----:B------:R-:W-:-:S05]  /*7930*/  UMOV UR38, UR7 ;  /* 0x0000000700267c82 */ /* 0x000fca0008000000 */
.L_x_13892:
[----:B------:R-:W-:-:S13]  /*7940*/  R2UR UR5, R223 ;  /* 0x00000000df0572ca */ /* 0x000fda00000e0000 */
[----:B------:R-:W-:-:S06]  /*7950*/  UISETP.GE.AND UP0, UPT, UR38, UR5, UPT ;  /* 0x000000052600728c */ /* 0x000fcc000bf06270 */
[----:B------:R-:W-:-:S13]  /*7960*/  PLOP3.LUT P1, PT, PT, PT, UP0, 0x80, 0x0 ;  /* 0x000000000000781c */ /* 0x000fda0003f2f008 */
[----:B------:R-:W-:Y:S05]  /*7970*/  @!P1 BRA `(.L_x_13904) ;  /* 0x0000002800409947 */ /* 0x000fea0003800000 */
[----:B------:R-:W-:Y:S01]  /*7980*/  IMAD.MOV.U32 R201, RZ, RZ, R153 ;  /* 0x000000ffffc97224 */ /* 0x000fe200078e0099 */
[----:B------:R-:W-:Y:S01]  /*7990*/  ULDC UR6, c[0x0][0xad0] ;  /* 0x0002b40000067ab9 */ /* 0x000fe20000000800 */
[----:B------:R-:W-:-:S07]  /*79a0*/  IMAD.MOV.U32 R200, RZ, RZ, R152 ;  /* 0x000000ffffc87224 */ /* 0x000fce00078e0098 */
.L_x_13915:
[----:B------:R-:W-:-:S04]  /*79b0*/  UIADD3 UR4, UR4, 0x1, URZ ;  /* 0x0000000104047890 */ /* 0x000fc8000fffe03f */
[----:B------:R-:W-:-:S04]  /*79c0*/  UISETP.NE.AND UP0, UPT, UR4, 0x2, UPT ;  /* 0x000000020400788c */ /* 0x000fc8000bf05270 */
[----:B------:R-:W-:Y:S02]  /*79d0*/  USEL UR5, URZ, 0x1, UP0 ;  /* 0x000000013f057887 */ /* 0x000fe40008000000 */
[----:B------:R-:W-:-:S04]  /*79e0*/  USEL UR4, UR4, URZ, UP0 ;  /* 0x0000003f04047287 */ /* 0x000fc80008000000 */
[----:B------:R-:W-:Y:S01]  /*79f0*/  LOP3.LUT R5, R5, UR5, RZ, 0x3c, !PT ;  /* 0x0000000505057c12 */ /* 0x000fe2000f8e3cff */
[----:B------:R-:W-:Y:S07]  /*7a00*/  @!P0 BRA `(.L_x_13905) ;  /* 0x0000000000048947 */ /* 0x000fee0003800000 */
[----:B------:R-:W-:Y:S01]  /*7a10*/  BPT.TRAP 0x1 ;  /* 0x000000040000795c */ /* 0x000fe20000300000 */
.L_x_13905:
[----:B------:R-:W-:Y:S01]  /*7a20*/  ULEA UR7, UR4, UR61, 0x3 ;  /* 0x0000003d04077291 */ /* 0x000fe2000f8e183f */
[----:B------:R-:W-:-:S08]  /*7a30*/  SHF.L.U32 R202, R5, 0x1f, RZ ;  /* 0x0000001f05ca7819 */ /* 0x000fd000000006ff */
[----:B------:R0:W1:Y:S01]  /*7a40*/  SYNCS.PHASECHK.TRANS64.TRYWAIT P1, [UR7+0x32430], R202 ;  /* 0x032430caff0075a7 */ /* 0x0000620008020147 */
[----:B------:R-:W-:Y:S05]  /*7a50*/  @!P0 BRA `(.L_x_13906) ;  /* 0x0000000000048947 */ /* 0x000fea0003800000 */
[----:B------:R-:W-:Y:S01]  /*7a60*/  BPT.TRAP 0x1 ;  /* 0x000000040000795c */ /* 0x000fe20000300000 */
.L_x_13906:
[----:B-1----:R-:W-:Y:S05]  /*7a70*/  @P1 BRA `(.L_x_13907) ;  /* 0x0000000000081947 */ /* 0x002fea0003800000 */
[----:B------:R-:W1:Y:S02]  /*7a80*/  SYNCS.PHASECHK.TRANS64.TRYWAIT P1, [UR7+0x32430], R202 ;  /* 0x032430caff0075a7 */ /* 0x000e640008020147 */
[----:B-1----:R-:W-:Y:S05]  /*7a90*/  @!P1 BRA `(.L_x_13908) ;  /* 0x0000009c00d89947 */ /* 0x002fea0003800000 */
.L_x_13907:
[----:B------:R-:W-:Y:S01]  /*7aa0*/  R2UR UR5, R21 ;  /* 0x00000000150572ca */ /* 0x000fe200000e0000 */
[----:B-1----:R-:W-:Y:S01]  /*7ab0*/  WARPGROUP.ARRIVE ;  /* 0x00000000000079c5 */ /* 0x002fe20000000000 */
[----:B------:R-:W-:Y:S01]  /*7ac0*/  R2UR UR56, R22 ;  /* 0x00000000163872ca */ /* 0x000fe200000e0000 */
[----:B------:R-:W-:Y:S01]  /*7ad0*/  UMOV UR59, 0x40000040 ;  /* 0x40000040003b7882 */ /* 0x000fe20000000000 */
[----:B------:R-:W-:-:S09]  /*7ae0*/  R2UR UR57, R23 ;  /* 0x00000000173972ca */ /* 0x000fd200000e0000 */
[----:B------:R-:W-:-:S07]  /*7af0*/  UIMAD UR5, UR4, 0x300, UR5 ;  /* 0x00000300040578a4 */ /* 0x000fce000f8e0205 */
[----:B------:R-:W-:Y:S02]  /*7b00*/  UMOV UR58, UR5 ;  /* 0x00000005003a7c82 */ /* 0x000fe40008000000 */
        /* <DEDUP_REMOVED lines=25> */
.L_x_13909:
[----:B------:R1:W2:Y:S01]  /*7ca0*/  SYNCS.PHASECHK.TRANS64.TRYWAIT P1, [UR7+0x32450], R202 ;  /* 0x032450caff0075a7 */ /* 0x0002a20008020147 */
[----:B------:R-:W-:Y:S05]  /*7cb0*/  @!P0 BRA `(.L_x_13910) ;  /* 0x0000000000048947 */ /* 0x000fea0003800000 */
[----:B------:R-:W-:Y:S01]  /*7cc0*/  BPT.TRAP 0x1 ;  /* 0x000000040000795c */ /* 0x000fe20000300000 */
.L_x_13910:
[----:B--2---:R-:W-:Y:S05]  /*7cd0*/  @P1 BRA `(.L_x_13911) ;  /* 0x0000000000081947 */ /* 0x004fea0003800000 */
[----:B------:R-:W2:Y:S02]  /*7ce0*/  SYNCS.PHASECHK.TRANS64.TRYWAIT P1, [UR7+0x32450], R202 ;  /* 0x032450caff0075a7 */ /* 0x000ea40008020147 */
[----:B--2---:R-:W-:Y:S05]  /*7cf0*/  @!P1 BRA `(.L_x_13912) ;  /* 0x0000009c00589947 */ /* 0x004fea0003800000 */
.L_x_13911:
[----:B------:R-:W-:Y:S01]  /*7d00*/  R2UR UR56, R8 ;  /* 0x00000000083872ca */ /* 0x000fe200000e0000 */
[----:B------:R-:W-:Y:S01]  /*7d10*/  UIMAD UR5, UR4, 0xc00, UR39 ;  /* 0x00000c00040578a4 */ /* 0x000fe2000f8e0227 */
[----:B------:R-:W-:Y:S01]  /*7d20*/  R2UR UR57, R9 ;  /* 0x00000000093972ca */ /* 0x000fe200000e0000 */
[----:B------:R-:W-:Y:S01]  /*7d30*/  WARPGROUP.ARRIVE ;  /* 0x00000000000079c5 */ /* 0x000fe20000000000 */
[----:B------:R-:W-:Y:S01]  /*7d40*/  UMOV UR59, 0x40000040 ;  /* 0x40000040003b7882 */ /* 0x000fe20000000000 */
[----:B------:R-:W-:Y:S01]  /*7d50*/  UIADD3 UR10, UR5, 0x300, URZ ;  /* 0x00000300050a7890 */ /* 0x000fe2000fffe03f */
[----:B------:R-:W-:Y:S02]  /*7d60*/  UMOV UR11, 0x40000040 ;  /* 0x40000040000b7882 */ /* 0x000fe40000000000 */
[----:B------:R-:W-:Y:S01]  /*7d70*/  UMOV UR58, UR5 ;  /* 0x00000005003a7c82 */ /* 0x000fe20008000000 */
[----:B------:R-:W-:Y:S01]  /*7d80*/  UIADD3 UR14, UR5, 0x302, URZ ;  /* 0x00000302050e7890 */ /* 0x000fe2000fffe03f */
[----:B------:R-:W-:Y:S01]  /*7d90*/  UMOV UR15, 0x40000040 ;  /* 0x40000040000f7882 */ /* 0x000fe20000000000 */
[----:B------:R-:W-:Y:S01]  /*7da0*/  UIADD3 UR18, UR5, 0x304, URZ ;  /* 0x0000030405127890 */ /* 0x000fe2000fffe03f */
[----:B------:R-:W-:-:S03]  /*7db0*/  UMOV UR19, 0x40000040 ;  /* 0x4000004000137882 */ /* 0x000fc60000000000 */
        /* <DEDUP_REMOVED lines=82> */
.L_x_13913:
[----:B012---:R-:W-:Y:S01]  /*82e0*/  FMUL.FTZ R202, R152, UR6 ;  /* 0x0000000698ca7c20 */ /* 0x007fe20008410000 */
        /* <DEDUP_REMOVED lines=55> */
[----:B------:R-:W1:Y:S01]  /*8660*/  S2UR UR11, SR_CgaCtaId ;  /* 0x00000000000b79c3 */ /* 0x000e620000008800 */
[----:B------:R-:W-:Y:S01]  /*8670*/  ULDC UR10, c[0x0][0xa80] ;  /* 0x0002a000000a7ab9 */ /* 0x000fe20000000800 */
[----:B------:R-:W-:Y:S01]  /*8680*/  UIADD3 UR5, UR7, 0x32440, URZ ;  /* 0x0003244007057890 */ /* 0x000fe2000fffe03f */
[----:B------:R-:W-:-:S03]  /*8690*/  UMOV UR15, 0x40000040 ;  /* 0x40000040000f7882 */ /* 0x000fc60000000000 */
[----:B------:R-:W4:Y:S01]  /*86a0*/  MUFU.TANH R164, R164 ;  /* 0x000000a400a47308 */ /* 0x000f220000002400 */
[----:B--2---:R-:W-:-:S07]  /*86b0*/  FMNMX.FTZ R207, R161, R152, !PT ;  /* 0x00000098a1cf7209 */ /* 0x004fce0007810000 */
[----:B------:R-:W2:Y:S01]  /*86c0*/  MUFU.TANH R155, R155 ;  /* 0x0000009b009b7308 */ /* 0x000ea20000002400 */
[----:B0-----:R-:W-:-:S07]  /*86d0*/  FMNMX.FTZ R152, R154, R201, !PT ;  /* 0x000000c99a987209 */ /* 0x001fce0007810000 */
[----:B------:R-:W0:Y:S01]  /*86e0*/  MUFU.TANH R203, R203 ;  /* 0x000000cb00cb7308 */ /* 0x000e220000002400 */
[----:B----4-:R-:W-:Y:S01]  /*86f0*/  FMNMX.FTZ R186, R164, R207, !PT ;  /* 0x000000cfa4ba7209 */ /* 0x010fe20007810000 */
[----:B-1----:R-:W-:Y:S02]  /*8700*/  UPRMT UR11, UR11, 0x654, UR5 ;  /* 0x000006540b0b7896 */ /* 0x002fe40008000005 */
[----:B------:R-:W-:-:S04]  /*8710*/  UIMAD UR5, UR4, 0xc00, UR60 ;  /* 0x00000c00040578a4 */ /* 0x000fc8000f8e023c */
[----:B------:R-:W1:Y:S01]  /*8720*/  MUFU.TANH R158, R158 ;  /* 0x0000009e009e7308 */ /* 0x000e620000002400 */
[----:B--2---:R-:W-:Y:S02]  /*8730*/  FMNMX.FTZ R207, R155, R152, !PT ;  /* 0x000000989bcf7209 */ /* 0x004fe40007810000 */
[----:B------:R-:W-:Y:S01]  /*8740*/  SYNCS.ARRIVE.TRANS64.RED.A1T0 RZ, [UR11], RZ ;  /* 0x000000ffffff79a7 */ /* 0x000fe2000810040b */
[----:B------:R-:W-:-:S04]  /*8750*/  UMOV UR14, UR5 ;  /* 0x00000005000e7c82 */ /* 0x000fc80008000000 */
        /* <DEDUP_REMOVED lines=77> */
[----:B------:R-:W4:Y:S01]  /*8c30*/  MUFU.TANH R206, R206 ;  /* 0x000000ce00ce7308 */ /* 0x000f220000002400 */
[----:B0-----:R-:W-:-:S04]  /*8c40*/  FMNMX.FTZ R197, R195, R152, !PT ;  /* 0x00000098c3c57209 */ /* 0x001fc80007810000 */
[----:B-1----:R-:W-:-:S04]  /*8c50*/  FMNMX.FTZ R197, R198, R197, !PT ;  /* 0x000000c5c6c57209 */ /* 0x002fc80007810000 */
[----:B----4-:R-:W-:-:S05]  /*8c60*/  FMNMX.FTZ R197, R206, R197, !PT ;  /* 0x000000c5cec57209 */ /* 0x010fca0007810000 */
        /* <DEDUP_REMOVED lines=22> */
[----:B0-----:R-:W-:Y:S01]  /*8dd0*/  FMNMX.FTZ R153, R207, R208, !PT ;  /* 0x000000d0cf997209 */ /* 0x001fe20007810000 */
[----:B------:R-:W-:Y:S01]  /*8de0*/  MUFU.EX2 R196, R196 ;  /* 0x000000c400c47308 */ /* 0x000fe20000000800 */
[--C-:B------:R-:W-:Y:S01]  /*8df0*/  FFMA.FTZ R170, R170, UR10, -R200.reuse ;  /* 0x0000000aaaaa7c23 */ /* 0x100fe200080108c8 */
[--C-:B------:R-:W-:Y:S01]  /*8e00*/  FFMA.FTZ R178, R178, UR10, -R200.reuse ;  /* 0x0000000ab2b27c23 */ /* 0x100fe200080108c8 */
[----:B------:R-:W-:Y:S01]  /*8e10*/  FFMA.FTZ R186, R186, UR10, -R200 ;  /* 0x0000000ababa7c23 */ /* 0x000fe200080108c8 */
[C---:B------:R-:W-:Y:S01]  /*8e20*/  FADD.FTZ R156, -R153.reuse, R201 ;  /* 0x000000c9999c7221 */ /* 0x040fe20000010100 */
[----:B------:R-:W-:-:S03]  /*8e30*/  FMUL.FTZ R208, R153, UR10 ;  /* 0x0000000a99d07c20 */ /* 0x000fc60008410000 */
[----:B------:R-:W-:Y:S01]  /*8e40*/  FMUL.FTZ R156, R156, UR10 ;  /* 0x0000000a9c9c7c20 */ /* 0x000fe20008410000 */
[--C-:B------:R-:W-:Y:S01]  /*8e50*/  FFMA.FTZ R154, R154, UR10, -R208.reuse ;  /* 0x0000000a9a9a7c23 */ /* 0x100fe200080108d0 */
[--C-:B------:R-:W-:Y:S01]  /*8e60*/  FFMA.FTZ R155, R155, UR10, -R208.reuse ;  /* 0x0000000a9b9b7c23 */ /* 0x100fe200080108d0 */
[--C-:B------:R-:W-:Y:S01]  /*8e70*/  FFMA.FTZ R207, R158, UR10, -R208.reuse ;  /* 0x0000000a9ecf7c23 */ /* 0x100fe200080108d0 */
[--C-:B------:R-:W-:Y:S01]  /*8e80*/  FFMA.FTZ R209, R159, UR10, -R208.reuse ;  /* 0x0000000a9fd17c23 */ /* 0x100fe200080108d0 */
[----:B------:R-:W0:Y:S01]  /*8e90*/  MUFU.EX2 R201, R156 ;  /* 0x0000009c00c97308 */ /* 0x000e220000000800 */
        /* <DEDUP_REMOVED lines=136> */
[--C-:B------:R-:W-:Y:S01]  /*9720*/  FFMA.FTZ R162, R162, UR10, -R208.reuse ;  /* 0x0000000aa2a27c23 */ /* 0x100fe200080108d0 */
[----:B--2---:R-:W-:Y:S01]  /*9730*/  F2FP.F16.F32.PACK_AB R158, R202, R199 ;  /* 0x000000c7ca9e723e */ /* 0x004fe200000000ff */
        /* <DEDUP_REMOVED lines=9> */
[----:B------:R-:W-:Y:S01]  /*97d0*/  FFMA.FTZ R212, R175, UR10, -R208 ;  /* 0x0000000aafd47c23 */ /* 0x000fe200080108d0 */
        /* <DEDUP_REMOVED lines=8> */
[----:B------:R-:W1:Y:S01]  /*9860*/  MUFU.EX2 R161, R161 ;  /* 0x000000a100a17308 */ /* 0x000e620000000800 */
[--C-:B------:R-:W-:Y:S01]  /*9870*/  FFMA.FTZ R181, R180, UR10, -R200.reuse ;  /* 0x0000000ab4b57c23 */ /* 0x100fe200080108c8 */
[--C-:B------:R-:W-:Y:S01]  /*9880*/  FFMA.FTZ R180, R185, UR10, -R200.reuse ;  /* 0x0000000ab9b47c23 */ /* 0x100fe200080108c8 */
[----:B------:R-:W-:Y:S01]  /*9890*/  FFMA.FTZ R183, R187, UR10, -R200 ;  /* 0x0000000abbb77c23 */ /* 0x000fe200080108c8 */
[--C-:B------:R-:W-:Y:S01]  /*98a0*/  FFMA.FTZ R185, R184, UR10, -R208.reuse ;  /* 0x0000000ab8b97c23 */ /* 0x100fe200080108d0 */
[--C-:B------:R-:W-:Y:S01]  /*98b0*/  FFMA.FTZ R182, R182, UR10, -R208.reuse ;  /* 0x0000000ab6b67c23 */ /* 0x100fe200080108d0 */
[--C-:B------:R-:W-:Y:S01]  /*98c0*/  FFMA.FTZ R184, R189, UR10, -R208.reuse ;  /* 0x0000000abdb87c23 */ /* 0x100fe200080108d0 */
[----:B------:R-:W-:Y:S01]  /*98d0*/  FFMA.FTZ R187, R191, UR10, -R208 ;  /* 0x0000000abfbb7c23 */ /* 0x000fe200080108d0 */
[----:B------:R-:W-:Y:S01]  /*98e0*/  MUFU.EX2 R164, R164 ;  /* 0x000000a400a47308 */ /* 0x000fe20000000800 */
[--C-:B------:R-:W-:Y:S01]  /*98f0*/  FFMA.FTZ R189, R188, UR10, -R200.reuse ;  /* 0x0000000abcbd7c23 */ /* 0x100fe200080108c8 */
[----:B------:R-:W-:Y:S01]  /*9900*/  WARPGROUP.ARRIVE ;  /* 0x00000000000079c5 */ /* 0x000fe20000000000 */
[--C-:B------:R-:W-:Y:S01]  /*9910*/  FFMA.FTZ R191, R193, UR10, -R200.reuse ;  /* 0x0000000ac1bf7c23 */ /* 0x100fe200080108c8 */
[----:B------:R-:W-:Y:S01]  /*9920*/  FFMA.FTZ R188, R192, UR10, -R200 ;  /* 0x0000000ac0bc7c23 */ /* 0x000fe200080108c8 */
[--C-:B------:R-:W-:Y:S01]  /*9930*/  FFMA.FTZ R193, R195, UR10, -R208.reuse ;  /* 0x0000000ac3c17c23 */ /* 0x100fe200080108d0 */
[--C-:B------:R-:W-:Y:S01]  /*9940*/  FFMA.FTZ R190, R190, UR10, -R208.reuse ;  /* 0x0000000abebe7c23 */ /* 0x100fe200080108d0 */
[--C-:B------:R-:W-:Y:S01]  /*9950*/  FFMA.FTZ R192, R198, UR10, -R208.reuse ;  /* 0x0000000ac6c07c23 */ /* 0x100fe200080108d0 */
[----:B------:R-:W-:Y:S01]  /*9960*/  HGMMA.64x256x16.F32 R24, R156, gdesc[UR12].tnspB, R24, gsb0 ;  /* 0x43e0000c9c187df0 */ /* 0x000fe20008000818 */
[----:B------:R-:W-:Y:S01]  /*9970*/  MUFU.EX2 R203, R203 ;  /* 0x000000cb00cb7308 */ /* 0x000fe20000000800 */
[----:B------:R-:W-:Y:S01]  /*9980*/  UIADD3 UR14, UR5, 0x80, URZ ;  /* 0x00000080050e7890 */ /* 0x000fe2000fffe03f */
[----:B------:R-:W-:Y:S01]  /*9990*/  FFMA.FTZ R195, R206, UR10, -R208 ;  /* 0x0000000acec37c23 */ /* 0x000fe200080108d0 */
[----:B------:R-:W-:Y:S01]  /*99a0*/  UMOV UR15, 0x40000040 ;  /* 0x40000040000f7882 */ /* 0x000fe20000000000 */
[----:B------:R-:W-:Y:S01]  /*99b0*/  FFMA.FTZ R0, R194, R0, R196 ;  /* 0x00000000c2007223 */ /* 0x000fe200000100c4 */
[----:B------:R-:W-:-:S03]  /*99c0*/  FFMA.FTZ R4, R201, R4, R154 ;  /* 0x00000004c9047223 */ /* 0x000fc6000001009a */
[----:B------:R-:W-:Y:S01]  /*99d0*/  MUFU.EX2 R162, R162 ;  /* 0x000000a200a27308 */ /* 0x000fe20000000800 */
[----:B------:R-:W-:Y:S01]  /*99e0*/  FADD.FTZ R0, R197, R0 ;  /* 0x00000000c5007221 */ /* 0x000fe20000010000 */
[----:B------:R-:W-:-:S03]  /*99f0*/  FADD.FTZ R4, R155, R4 ;  /* 0x000000049b047221 */ /* 0x000fc60000010000 */
[----:B------:R-:W-:Y:S01]  /*9a00*/  FADD.FTZ R199, R199, R0 ;  /* 0x00000000c7c77221 */ /* 0x000fe20000010000 */
[----:B------:R-:W-:Y:S02]  /*9a10*/  FADD.FTZ R4, R207, R4 ;  /* 0x00000004cf047221 */ /* 0x000fe40000010000 */
[----:B------:R-:W2:Y:S01]  /*9a20*/  MUFU.EX2 R163, R163 ;  /* 0x000000a300a37308 */ /* 0x000ea20000000800 */
[----:B------:R-:W-:Y:S01]  /*9a30*/  FADD.FTZ R199, R202, R199 ;  /* 0x000000c7cac77221 */ /* 0x000fe20000010000 */
[----:B------:R-:W-:-:S06]  /*9a40*/  FADD.FTZ R209, R209, R4 ;  /* 0x00000004d1d17221 */ /* 0x000fcc0000010000 */
[----:B------:R-:W-:Y:S08]  /*9a50*/  MUFU.EX2 R204, R204 ;  /* 0x000000cc00cc7308 */ /* 0x000ff00000000800 */
[----:B------:R-:W4:Y:S08]  /*9a60*/  MUFU.EX2 R205, R205 ;  /* 0x000000cd00cd7308 */ /* 0x000f300000000800 */
[----:B------:R-:W-:Y:S08]  /*9a70*/  MUFU.EX2 R165, R165 ;  /* 0x000000a500a57308 */ /* 0x000ff00000000800 */
[----:B------:R-:W5:Y:S08]  /*9a80*/  MUFU.EX2 R166, R166 ;  /* 0x000000a600a67308 */ /* 0x000f700000000800 */
[----:B------:R-:W-:Y:S08]  /*9a90*/  MUFU.EX2 R169, R169 ;  /* 0x000000a900a97308 */ /* 0x000ff00000000800 */
[----:B------:R-:W-:Y:S08]  /*9aa0*/  MUFU.EX2 R210, R210 ;  /* 0x000000d200d27308 */ /* 0x000ff00000000800 */
[----:B------:R-:W-:Y:S08]  /*9ab0*/  MUFU.EX2 R167, R167 ;  /* 0x000000a700a77308 */ /* 0x000ff00000000800 */
[----:B------:R-:W3:Y:S08]  /*9ac0*/  MUFU.EX2 R168, R168 ;  /* 0x000000a800a87308 */ /* 0x000ef00000000800 */
[----:B------:R-:W-:Y:S08]  /*9ad0*/  MUFU.EX2 R171, R171 ;  /* 0x000000ab00ab7308 */ /* 0x000ff00000000800 */
[----:B------:R-:W0:Y:S08]  /*9ae0*/  MUFU.EX2 R212, R212 ;  /* 0x000000d400d47308 */ /* 0x000e300000000800 */
[----:B------:R-:W-:Y:S08]  /*9af0*/  MUFU.EX2 R170, R170 ;  /* 0x000000aa00aa7308 */ /* 0x000ff00000000800 */
[----:B------:R-:W0:Y:S08]  /*9b00*/  MUFU.EX2 R173, R173 ;  /* 0x000000ad00ad7308 */ /* 0x000e300000000800 */
[----:B------:R-:W-:Y:S08]  /*9b10*/  MUFU.EX2 R172, R172 ;  /* 0x000000ac00ac7308 */ /* 0x000ff00000000800 */
[----:B------:R-:W-:Y:S08]  /*9b20*/  MUFU.EX2 R175, R175 ;  /* 0x000000af00af7308 */ /* 0x000ff00000000800 */
[----:B------:R-:W-:Y:S08]  /*9b30*/  MUFU.EX2 R174, R174 ;  /* 0x000000ae00ae7308 */ /* 0x000ff00000000800 */
[----:B------:R-:W0:Y:S08]  /*9b40*/  MUFU.EX2 R177, R177 ;  /* 0x000000b100b17308 */ /* 0x000e300000000800 */
        /* <DEDUP_REMOVED lines=14> */
[----:B------:R-:W-:Y:S01]  /*9c30*/  MUFU.EX2 R190, R190 ;  /* 0x000000be00be7308 */ /* 0x000fe20000000800 */
[----:B------:R-:W-:-:S02]  /*9c40*/  WARPGROUP.DEPBAR.LE gsb0, 0x0 ;  /* 0x00008000000079c5 */ /* 0x000fc40000010000 */
[----:B-1----:R-:W-:-:S05]  /*9c50*/  F2FP.F16.F32.PACK_AB R156, R161, R160 ;  /* 0x000000a0a19c723e */ /* 0x002fca00000000ff */
[----:B------:R-:W1:Y:S01]  /*9c60*/  MUFU.EX2 R193, R193 ;  /* 0x000000c100c17308 */ /* 0x000e620000000800 */
[----:B--2---:R-:W-:Y:S01]  /*9c70*/  F2FP.F16.F32.PACK_AB R157, R163, R162 ;  /* 0x000000a2a39d723e */ /* 0x004fe200000000ff */
        /* <DEDUP_REMOVED lines=12> */
[----:B------:R-:W2:Y:S01]  /*9d40*/  MUFU.EX2 R195, R195 ;  /* 0x000000c300c37308 */ /* 0x000ea20000000800 */
[----:B------:R-:W-:Y:S01]  /*9d50*/  UMOV UR15, 0x40000040 ;  /* 0x40000040000f7882 */ /* 0x000fe20000000000 */
[----:B------:R-:W-:Y:S01]  /*9d60*/  FADD.FTZ R164, R203, R164 ;  /* 0x000000a4cba47221 */ /* 0x000fe20000010000 */
[----:B------:R-:W-:Y:S01]  /*9d70*/  FADD.FTZ R204, R205, R204 ;  /* 0x000000cccdcc7221 */ /* 0x000fe20000010000 */
[----:B------:R-:W-:Y:S02]  /*9d80*/  WARPGROUP.DEPBAR.LE gsb0, 0x0 ;  /* 0x00008000000079c5 */ /* 0x000fe40000010000 */
[----:B-----5:R-:W-:Y:S01]  /*9d90*/  F2FP.F16.F32.PACK_AB R156, R166, R165 ;  /* 0x000000a5a69c723e */ /* 0x020fe200000000ff */
[----:B------:R-:W-:Y:S01]  /*9da0*/  FADD.FTZ R165, R165, R164 ;  /* 0x000000a4a5a57221 */ /* 0x000fe20000010000 */
[----:B---3--:R-:W-:Y:S01]  /*9db0*/  F2FP.F16.F32.PACK_AB R157, R168, R167 ;  /* 0x000000a7a89d723e */ /* 0x008fe200000000ff */
[----:B------:R-:W-:Y:S01]  /*9dc0*/  FADD.FTZ R167, R167, R204 ;  /* 0x000000cca7a77221 */ /* 0x000fe20000010000 */
[----:B------:R-:W-:Y:S01]  /*9dd0*/  F2FP.F16.F32.PACK_AB R158, R210, R169 ;  /* 0x000000a9d29e723e */ /* 0x000fe200000000ff */
[----:B------:R-:W-:Y:S01]  /*9de0*/  FADD.FTZ R166, R166, R165 ;  /* 0x000000a5a6a67221 */ /* 0x000fe20000010000 */
[----:B0-----:R-:W-:Y:S01]  /*9df0*/  F2FP.F16.F32.PACK_AB R159, R212, R171 ;  /* 0x000000abd49f723e */ /* 0x001fe200000000ff */
        /* <DEDUP_REMOVED lines=46> */
[----:B-1----:R-:W-:Y:S01]  /*a0e0*/  F2FP.F16.F32.PACK_AB R157, R193, R190 ;  /* 0x000000bec19d723e */ /* 0x002fe200000000ff */
        /* <DEDUP_REMOVED lines=14> */
.L_x_13914:
[----:B------:R-:W0:Y:S01]  /*a1d0*/  S2UR UR11, SR_CgaCtaId ;  /* 0x00000000000b79c3 */ /* 0x000e220000008800 */
[----:B------:R-:W-:Y:S01]  /*a1e0*/  R2UR UR5, R223 ;  /* 0x00000000df0572ca */ /* 0x000fe200000e0000 */
[----:B------:R-:W-:Y:S01]  /*a1f0*/  UIADD3 UR7, UR7, 0x32460, URZ ;  /* 0x0003246007077890 */ /* 0x000fe2000fffe03f */
[----:B------:R-:W-:Y:S01]  /*a200*/  IMAD.MOV.U32 R201, RZ, RZ, R153 ;  /* 0x000000ffffc97224 */ /* 0x000fe200078e0099 */
[----:B------:R-:W-:-:S10]  /*a210*/  MOV R200, R152 ;  /* 0x0000009800c87202 */ /* 0x000fd40000000f00 */
[----:B------:R-:W-:Y:S02]  /*a220*/  UISETP.GT.AND UP0, UPT, UR38, UR5, UPT ;  /* 0x000000052600728c */ /* 0x000fe4000bf04270 */
[----:B------:R-:W-:-:S04]  /*a230*/  UIADD3 UR38, UR38, -0x1, URZ ;  /* 0xffffffff26267890 */ /* 0x000fc8000fffe03f */
[----:B------:R-:W-:Y:S01]  /*a240*/  PLOP3.LUT P1, PT, PT, PT, UP0, 0x80, 0x0 ;  /* 0x000000000000781c */ /* 0x000fe20003f2f008 */
[----:B0-----:R-:W-:-:S09]  /*a250*/  UPRMT UR7, UR11, 0x654, UR7 ;  /* 0x000006540b077896 */ /* 0x001fd20008000007 */
[----:B------:R-:W-:Y:S03]  /*a260*/  SYNCS.ARRIVE.TRANS64.RED.A1T0 RZ, [UR7], RZ ;  /* 0x000000ffffff79a7 */ /* 0x000fe60008100407 */
[----:B------:R-:W-:Y:S05]  /*a270*/  @P1 BRA `(.L_x_13915) ;  /* 0xffffffd400cc1947 */ /* 0x000fea000383ffff */
.L_x_13904:
[----:B------:R-:W0:Y:S01]  /*a280*/  SHFL.BFLY PT, R3, R0, 0x2, 0x1f ;  /* 0x0c401f0000037f89 */ /* 0x000e2200000e0000 */
[----:B------:R-:W-:Y:S01]  /*a290*/  IMAD.U32 R9, RZ, RZ, UR10 ;  /* 0x0000000aff097e24 */ /* 0x000fe2000f8e00ff */
[----:B------:R-:W-:Y:S02]  /*a2a0*/  PLOP3.LUT P0, PT, PT, PT, PT, 0x8, 0x0 ;  /* 0x000000000000781c */ /* 0x000fe40003f0e170 */
[----:B------:R-:W1:Y:S01]  /*a2b0*/  SHFL.BFLY PT, R5, R4, 0x2, 0x1f ;  /* 0x0c401f0004057f89 */ /* 0x000e6200000e0000 */
[----:B------:R-:W2:Y:S01]  /*a2c0*/  S2R R154, SR_TID.X ;  /* 0x00000000009a7919 */ /* 0x000ea20000002100 */
[----:B0-----:R-:W-:Y:S01]  /*a2d0*/  FADD.FTZ R3, R3, R0 ;  /* 0x0000000003037221 */ /* 0x001fe20000010000 */
[----:B------:R-:W-:Y:S02]  /*a2e0*/  IMAD.MOV.U32 R0, RZ, RZ, RZ ;  /* 0x000000ffff007224 */ /* 0x000fe400078e00ff */
[----:B-1----:R-:W-:Y:S02]  /*a2f0*/  FADD.FTZ R5, R5, R4 ;  /* 0x0000000405057221 */ /* 0x002fe40000010000 */
[----:B------:R-:W0:Y:S04]  /*a300*/  SHFL.BFLY PT, R2, R3, 0x1, 0x1f ;  /* 0x0c201f0003027f89 */ /* 0x000e2800000e0000 */
[----:B------:R-:W1:Y:S01]  /*a310*/  SHFL.BFLY PT, R6, R5, 0x1, 0x1f ;  /* 0x0c201f0005067f89 */ /* 0x000e6200000e0000 */
[----:B--2---:R-:W-:-:S04]  /*a320*/  SHF.R.U32.HI R154, RZ, 0x7, R154 ;  /* 0x00000007ff9a7819 */ /* 0x004fc8000001169a */
[----:B------:R-:W-:-:S05]  /*a330*/  IADD3 R4, -R154, 0xb, RZ ;  /* 0x0000000b9a047810 */ /* 0x000fca0007ffe1ff */
[----:B------:R2:W-:Y:S06]  /*a340*/  BAR.ARV R4, 0x100 ;  /* 0x000400040000751d */ /* 0x0005ec0000002000 */
[----:B0-----:R-:W-:Y:S01]  /*a350*/  FADD.FTZ R7, R3, R2 ;  /* 0x0000000203077221 */ /* 0x001fe20000010000 */
[----:B------:R-:W-:Y:S02]  /*a360*/  IMAD.MOV.U32 R2, RZ, RZ, RZ ;  /* 0x000000ffff027224 */ /* 0x000fe400078e00ff */
[----:B-1----:R-:W-:Y:S01]  /*a370*/  FADD.FTZ R8, R5, R6 ;  /* 0x0000000605087221 */ /* 0x002fe20000010000 */
[----:B------:R-:W-:Y:S06]  /*a380*/  BAR.ARV 0x8, 0x180 ;  /* 0x0206000000007b1d */ /* 0x000fec0000002000 */
[----:B------:R-:W-:Y:S01]  /*a390*/  FSETP.NE.FTZ.AND P1, PT, R7, RZ, PT ;  /* 0x000000ff0700720b */ /* 0x000fe20003f35000 */
[----:B--2---:R-:W-:Y:S01]  /*a3a0*/  IMAD.MOV.U32 R4, RZ, RZ, -0x800000 ;  /* 0xff800000ff047424 */ /* 0x004fe200078e00ff */
[----:B------:R-:W-:-:S02]  /*a3b0*/  FSETP.NE.FTZ.AND P2, PT, R8, RZ, PT ;  /* 0x000000ff0800720b */ /* 0x000fc40003f55000 */
[----:B------:R-:W-:-:S09]  /*a3c0*/  MOV R5, 0xff800000 ;  /* 0xff80000000057802 */ /* 0x000fd20000000f00 */
[----:B------:R-:W0:Y:S02]  /*a3d0*/  @P1 MUFU.LG2 R6, R7 ;  /* 0x0000000700061308 */ /* 0x000e240000000c00 */
[----:B------:R-:W-:-:S06]  /*a3e0*/  @P2 FMUL.FTZ R9, R9, 0.69314718246459960938 ;  /* 0x3f31721809092820 */ /* 0x000fcc0000410000 */
[----:B------:R-:W1:Y:S08]  /*a3f0*/  @P2 MUFU.LG2 R3, R8 ;  /* 0x0000000800032308 */ /* 0x000e700000000c00 */
[----:B------:R2:W3:Y:S01]  /*a400*/  @P1 MUFU.RCP R2, R7 ;  /* 0x0000000700021308 */ /* 0x0004e20000001000 */
[----:B0-----:R-:W-:-:S07]  /*a410*/  @P1 FMUL.FTZ R6, R6, 0.69314718246459960938 ;  /* 0x3f31721806061820 */ /* 0x001fce0000410000 */
[----:B------:R1:W0:Y:S01]  /*a420*/  @P2 MUFU.RCP R0, R8 ;  /* 0x0000000800002308 */ /* 0x0002220000001000 */
[----:B--2---:R-:W-:-:S04]  /*a430*/  IMAD.U32 R7, RZ, RZ, UR10 ;  /* 0x0000000aff077e24 */ /* 0x004fc8000f8e00ff */
[----:B------:R-:W-:Y:S01]  /*a440*/  @P1 FMUL.FTZ R7, R7, 0.69314718246459960938 ;  /* 0x3f31721807071820 */ /* 0x000fe20000410000 */
[----:B-1----:R-:W-:Y:S01]  /*a450*/  @P2 FMUL.FTZ R8, R3, 0.69314718246459960938 ;  /* 0x3f31721803082820 */ /* 0x002fe20000410000 */
        /* <DEDUP_REMOVED lines=130> */
.L_x_13878:
[----:B------:R-:W-:Y:S05]  /*ac80*/  @P0 BRA `(.L_x_13916) ;  /* 0x0000002000540947 */ /* 0x000fea0003800000 */
[----:B------:R-:W2:Y:S01]  /*ac90*/  LDL R0, [R1] ;  /* 0x0000000001007983 */ /* 0x000ea20000100800 */
[----:B------:R-:W0:Y:S01]  /*aca0*/  LDC R10, c[0x0][0xce8] ;  /* 0x00033a00ff0a7b82 */ /* 0x000e220000000800 */
[----:B------:R-:W-:Y:S01]  /*acb0*/  ULDC.64 UR8, c[0x0][0xcd0] ;  /* 0x0003340000087ab9 */ /* 0x000fe20000000a00 */
[----:B------:R-:W-:Y:S06]  /*acc0*/  BSSY B0, `(.L_x_13917) ;  /* 0x000014d000007945 */ /* 0x000fec0003800000 */
[----:B------:R-:W1:Y:S08]  /*acd0*/  S2UR UR12, SR_CTAID.Z ;  /* 0x00000000000c79c3 */ /* 0x000e700000002700 */
[----:B------:R-:W3:Y:S08]  /*ace0*/  LDC.64 R20, c[0x0][0xcd8] ;  /* 0x00033600ff147b82 */ /* 0x000ef00000000a00 */
[----:B------:R-:W-:Y:S01]  /*acf0*/  BAR.SYNC.DEFER_BLOCKING 0x1, 0x100 ;  /* 0x0044000000007b1d */ /* 0x000fe20000010000 */
[----:B0-----:R-:W-:-:S07]  /*ad00*/  ISETP.NE.AND P0, PT, R10, 0x1, PT ;  /* 0x000000010a00780c */ /* 0x001fce0003f05270 */
[----:B------:R-:W0:Y:S01]  /*ad10*/  S2UR UR11, SR_CTAID.Y ;  /* 0x00000000000b79c3 */ /* 0x000e220000002600 */
[----:B-1----:R-:W-:-:S07]  /*ad20*/  USHF.R.S32.HI UR10, URZ, 0x1f, UR12 ;  /* 0x0000001f3f0a7899 */ /* 0x002fce000801140c */
[----:B------:R-:W0:Y:S08]  /*ad30*/  LDC R35, c[0x0][0xd50] ;  /* 0x00035400ff237b82 */ /* 0x000e300000000800 */
[----:B------:R-:W1:Y:S08]  /*ad40*/  @P0 LDC R16, c[0x0][0xcec] ;  /* 0x00033b00ff100b82 */ /* 0x000e700000000800 */
[----:B------:R-:W4:Y:S08]  /*ad50*/  LDC.64 R22, c[0x0][0xc40] ;  /* 0x00031000ff167b82 */ /* 0x000f300000000a00 */
[----:B------:R-:W5:Y:S08]  /*ad60*/  @P0 LDC R19, c[0x0][0xcf0] ;  /* 0x00033c00ff130b82 */ /* 0x000f700000000800 */
[----:B------:R-:W5:Y:S08]  /*ad70*/  @P0 LDC R34, c[0x0][0xcec] ;  /* 0x00033b00ff220b82 */ /* 0x000f700000000800 */
[----:B------:R-:W5:Y:S01]  /*ad80*/  @P0 LDC R153, c[0x0][0xcf0] ;  /* 0x00033c00ff990b82 */ /* 0x000f620000000800 */
        /* <DEDUP_REMOVED lines=9> */
[----:B--2---:R-:W-:-:S05]  /*ae20*/  VIADD R7, R0, 0xffffff80 ;  /* 0xffffff8000077836 */ /* 0x004fca0000000000 */
[----:B------:R-:W-:-:S04]  /*ae30*/  SHF.R.S32.HI R6, RZ, 0x1f, R7 ;  /* 0x0000001fff067819 */ /* 0x000fc80000011407 */
[CC--:B------:R-:W-:Y:S02]  /*ae40*/  LEA.HI R8, R6.reuse, R7.reuse, RZ, 0x7 ;  /* 0x0000000706087211 */ /* 0x0c0fe400078f38ff */
[----:B------:R-:W-:Y:S02]  /*ae50*/  LEA.HI R15, R6, R7, RZ, 0x2 ;  /* 0x00000007060f7211 */ /* 0x000fe400078f10ff */
[C---:B------:R-:W-:Y:S02]  /*ae60*/  LOP3.LUT R0, R8.reuse, 0xffffff80, RZ, 0xc0, !PT ;  /* 0xffffff8008007812 */ /* 0x040fe400078ec0ff */
[----:B------:R-:W-:Y:S02]  /*ae70*/  SHF.R.S32.HI R9, RZ, 0x7, R8 ;  /* 0x00000007ff097819 */ /* 0x000fe40000011408 */
[----:B------:R-:W-:Y:S02]  /*ae80*/  IADD3 R0, R7, -R0, RZ ;  /* 0x8000000007007210 */ /* 0x000fe40007ffe0ff */
[----:B------:R-:W-:-:S02]  /*ae90*/  LEA.HI R6, R8, R9, RZ, 0x1 ;  /* 0x0000000908067211 */ /* 0x000fc400078f08ff */
[----:B------:R-:W-:Y:S02]  /*aea0*/  SHF.R.S32.HI R13, RZ, 0x1f, R0 ;  /* 0x0000001fff0d7819 */ /* 0x000fe40000011400 */
[----:B------:R-:W-:Y:S02]  /*aeb0*/  LOP3.LUT R8, R15, 0xfffffffc, RZ, 0xc0, !PT ;  /* 0xfffffffc0f087812 */ /* 0x000fe400078ec0ff */
[----:B------:R-:W-:Y:S02]  /*aec0*/  LEA.HI R12, R13, R0, RZ, 0x2 ;  /* 0x000000000d0c7211 */ /* 0x000fe400078f10ff */
[----:B------:R-:W-:Y:S01]  /*aed0*/  LOP3.LUT R6, R6, 0x3fffffe, RZ, 0xc0, !PT ;  /* 0x03fffffe06067812 */ /* 0x000fe200078ec0ff */
[----:B------:R-:W-:Y:S01]  /*aee0*/  IMAD.IADD R7, R7, 0x1, -R8 ;  /* 0x0000000107077824 */ /* 0x000fe200078e0a08 */
[--C-:B------:R-:W-:Y:S02]  /*aef0*/  SHF.R.S32.HI R11, RZ, 0x2, R12.reuse ;  /* 0x00000002ff0b7819 */ /* 0x100fe4000001140c */
[----:B------:R-:W-:Y:S01]  /*af00*/  SHF.R.S32.HI R14, RZ, 0x1f, R12 ;  /* 0x0000001fff0e7819 */ /* 0x000fe2000001140c */
[----:B------:R-:W-:Y:S01]  /*af10*/  IMAD.IADD R8, R9, 0x1, -R6 ;  /* 0x0000000109087824 */ /* 0x000fe200078e0a06 */
[----:B------:R-:W-:-:S02]  /*af20*/  LEA.HI R9, R7, R7, RZ, 0x1 ;  /* 0x0000000707097211 */ /* 0x000fc400078f08ff */
[----:B------:R-:W-:Y:S02]  /*af30*/  LEA.HI R14, R14, R11, RZ, 0x3 ;  /* 0x0000000b0e0e7211 */ /* 0x000fe400078f18ff */
[----:B------:R-:W-:Y:S02]  /*af40*/  LEA.HI R13, R13, R0, RZ, 0x5 ;  /* 0x000000000d0d7211 */ /* 0x000fe400078f28ff */
[----:B------:R-:W-:-:S05]  /*af50*/  LOP3.LUT R14, R14, 0xfffffff8, RZ, 0xc0, !PT ;  /* 0xfffffff80e0e7812 */ /* 0x000fca00078ec0ff */
[----:B------:R-:W-:Y:S01]  /*af60*/  IMAD.IADD R6, R11, 0x1, -R14 ;  /* 0x000000010b067824 */ /* 0x000fe200078e0a0e */
[----:B------:R-:W-:Y:S01]  /*af70*/  LOP3.LUT R14, R9, 0x1ffffffe, RZ, 0xc0, !PT ;  /* 0x1ffffffe090e7812 */ /* 0x000fe200078ec0ff */
[----:B------:R-:W2:Y:S01]  /*af80*/  S2R R11, SR_CTAID.X ;  /* 0x00000000000b7919 */ /* 0x000ea20000002500 */
[----:B------:R-:W-:Y:S02]  /*af90*/  SHF.R.S32.HI R9, RZ, 0x5, R13 ;  /* 0x00000005ff097819 */ /* 0x000fe4000001140d */
[----:B------:R-:W-:Y:S01]  /*afa0*/  IADD3 R13, R7, -R14, RZ ;  /* 0x8000000e070d7210 */ /* 0x000fe20007ffe0ff */
[----:B------:R-:W-:Y:S01]  /*afb0*/  IMAD.U32 R7, RZ, RZ, UR5 ;  /* 0x00000005ff077e24 */ /* 0x000fe2000f8e00ff */
[----:B------:R-:W-:Y:S01]  /*afc0*/  MOV R7, UR6 ;  /* 0x0000000600077c02 */ /* 0x000fe20008000f00 */
[----:B------:R-:W-:Y:S01]  /*afd0*/  IMAD R9, R9, 0x10, R6 ;  /* 0x0000001009097824 */ /* 0x000fe200078e0206 */
[----:B------:R-:W-:Y:S01]  /*afe0*/  UIMAD UR6, UR13, UR9, UR7 ;  /* 0x000000090d0672a4 */ /* 0x000fe2000f8e0207 */
[----:B------:R-:W-:Y:S01]  /*aff0*/  IMAD.U32 R6, RZ, RZ, UR4 ;  /* 0x00000004ff067e24 */ /* 0x000fe2000f8e00ff */
[----:B------:R-:W-:Y:S01]  /*b000*/  UIMAD.WIDE.U32 UR4, UR13, UR8, URZ ;  /* 0x000000080d0472a5 */ /* 0x000fe2000f8e003f */
[----:B------:R-:W-:-:S02]  /*b010*/  IMAD R18, R8, 0x40, R9 ;  /* 0x0000004008127824 */ /* 0x000fc400078e0209 */
[C---:B---3--:R-:W-:Y:S01]  /*b020*/  IMAD R14, R20.reuse, UR10, RZ ;  /* 0x0000000a140e7c24 */ /* 0x048fe2000f8e02ff */
[----:B------:R-:W-:Y:S01]  /*b030*/  UIADD3 UR6, UR5, UR6, URZ ;  /* 0x0000000605067290 */ /* 0x000fe2000fffe03f */
[----:B------:R-:W-:Y:S01]  /*b040*/  IMAD R8, R13, 0x8, R18 ;  /* 0x000000080d087824 */ /* 0x000fe200078e0212 */
[----:B------:R-:W-:Y:S01]  /*b050*/  ULDC.64 UR8, c[0x0][0xc28] ;  /* 0x00030a0000087ab9 */ /* 0x000fe20000000a00 */
[----:B------:R-:W-:-:S04]  /*b060*/  IMAD.WIDE.U32 R6, R20, UR12, R6 ;  /* 0x0000000c14067c25 */ /* 0x000fc8000f8e0006 */
[----:B------:R-:W-:Y:S02]  /*b070*/  IMAD R20, RZ, RZ, -UR13 ;  /* 0x8000000dff147e24 */ /* 0x000fe4000f8e02ff */
[----:B------:R-:W-:Y:S02]  /*b080*/  IMAD R17, R21, UR12, R14 ;  /* 0x0000000c15117c24 */ /* 0x000fe4000f8e020e */
[----:B------:R-:W-:Y:S02]  /*b090*/  IMAD.U32 R9, RZ, RZ, UR5 ;  /* 0x00000005ff097e24 */ /* 0x000fe4000f8e00ff */
[----:B0-----:R-:W-:Y:S02]  /*b0a0*/  IMAD R35, R35, R20, UR11 ;  /* 0x0000000b23237e24 */ /* 0x001fe4000f8e0214 */
[----:B------:R-:W-:Y:S01]  /*b0b0*/  IMAD.U32 R9, RZ, RZ, UR6 ;  /* 0x00000006ff097e24 */ /* 0x000fe2000f8e00ff */
[----:B------:R-:W-:Y:S01]  /*b0c0*/  ULDC.64 UR6, c[0x0][0xc48] ;  /* 0x0003120000067ab9 */ /* 0x000fe20000000a00 */
[----:B------:R-:W-:-:S02]  /*b0d0*/  IMAD.IADD R7, R7, 0x1, R17 ;  /* 0x0000000107077824 */ /* 0x000fc400078e0211 */
[----:B--2---:R-:W-:Y:S01]  /*b0e0*/  IMAD R13, R11, 0x80, R8 ;  /* 0x000000800b0d7824 */ /* 0x004fe200078e0208 */
[----:B------:R-:W-:Y:S01]  /*b0f0*/  MOV R8, UR4 ;  /* 0x0000000400087c02 */ /* 0x000fe20008000f00 */
[----:B------:R-:W-:Y:S02]  /*b100*/  ULDC.64 UR4, c[0x0][0xce0] ;  /* 0x0003380000047ab9 */ /* 0x000fe40000000a00 */
[----:B-1----:R-:W-:Y:S01]  /*b110*/  @P0 IMAD.HI.U32 R14, R13, R16, RZ ;  /* 0x000000100d0e0227 */ /* 0x002fe200078e00ff */
[----:B------:R-:W-:-:S03]  /*b120*/  MOV R15, R13 ;  /* 0x0000000d000f7202 */ /* 0x000fc60000000f00 */
[C---:B----4-:R-:W-:Y:S01]  /*b130*/  IMAD R16, R22.reuse, UR10, RZ ;  /* 0x0000000a16107c24 */ /* 0x050fe2000f8e02ff */
[----:B-----5:R-:W-:Y:S01]  /*b140*/  @P0 SHF.R.U32.HI R15, RZ, R19, R14 ;  /* 0x00000013ff0f0219 */ /* 0x020fe2000001160e */
[----:B------:R-:W-:-:S04]  /*b150*/  IMAD.WIDE.U32 R8, R22, UR12, R8 ;  /* 0x0000000c16087c25 */ /* 0x000fc8000f8e0008 */
[----:B------:R-:W-:Y:S01]  /*b160*/  IMAD R19, R23, UR12, R16 ;  /* 0x0000000c17137c24 */ /* 0x000fe2000f8e0210 */
[----:B------:R-:W-:Y:S01]  /*b170*/  SHF.R.S32.HI R16, RZ, 0x1f, R35 ;  /* 0x0000001fff107819 */ /* 0x000fe20000011423 */
        /* <DEDUP_REMOVED lines=9> */
[----:B------:R-:W-:Y:S01]  /*b210*/  SHF.R.S32.HI R19, RZ, 0x1f, R15 ;  /* 0x0000001fff137819 */ /* 0x000fe2000001140f */
[----:B------:R-:W-:Y:S01]  /*b220*/  IMAD R16, R35, UR5, R14 ;  /* 0x0000000523107c24 */ /* 0x000fe2000f8e020e */
[--C-:B------:R-:W-:Y:S01]  /*b230*/  SHF.R.S32.HI R14, RZ, 0x1f, R17.reuse ;  /* 0x0000001fff0e7819 */ /* 0x100fe20000011411 */
[----:B------:R-:W-:Y:S01]  /*b240*/  ULDC.64 UR4, c[0x0][0xc30] ;  /* 0x00030c0000047ab9 */ /* 0x000fe20000000a00 */
[----:B------:R-:W-:Y:S01]  /*b250*/  IADD3 R15, -R15, RZ, RZ ;  /* 0x000000ff0f0f7210 */ /* 0x000fe20007ffe1ff */
[----:B------:R-:W-:Y:S01]  /*b260*/  IMAD.MOV R20, RZ, RZ, -R17 ;  /* 0x000000ffff147224 */ /* 0x000fe200078e0a11 */
[----:B------:R-:W-:Y:S01]  /*b270*/  IADD3.X R7, R19, R7, R16, P0, !PT ;  /* 0x0000000713077210 */ /* 0x000fe200007fe410 */
[----:B------:R-:W-:-:S02]  /*b280*/  IMAD R14, R14, UR4, RZ ;  /* 0x000000040e0e7c24 */ /* 0x000fc4000f8e02ff */
[----:B------:R-:W-:Y:S02]  /*b290*/  IMAD R15, R10, R15, R13 ;  /* 0x0000000f0a0f7224 */ /* 0x000fe400078e020d */
        /* <DEDUP_REMOVED lines=32> */
[C---:B------:R-:W-:Y:S01]  /*b4a0*/  VIADD R11, R13.reuse, 0x8 ;  /* 0x000000080d0b7836 */ /* 0x040fe20000000000 */
[----:B------:R-:W0:Y:S01]  /*b4b0*/  SHFL.IDX PT, R15, R19, RZ, 0x1c1f ;  /* 0x001c1fff130f7589 */ /* 0x000e2200000e0000 */
[----:B------:R-:W-:Y:S01]  /*b4c0*/  UIADD3 UR4, UR4, 0x32420, URZ ;  /* 0x0003242004047890 */ /* 0x000fe2000fffe03f */
[----:B------:R-:W-:-:S02]  /*b4d0*/  ISETP.GE.OR P1, PT, R13, R10, P0 ;  /* 0x0000000a0d00720c */ /* 0x000fc40000726670 */
        /* <DEDUP_REMOVED lines=8> */
[----:B------:R-:W-:-:S05]  /*b560*/  IADD3 R0, R0, -R19, RZ ;  /* 0x8000001300007210 */ /* 0x000fca0007ffe0ff */
[----:B------:R-:W-:Y:S01]  /*b570*/  IMAD.SHL.U32 R0, R0, 0x2, RZ ;  /* 0x0000000200007824 */ /* 0x000fe200078e00ff */
[----:B0-----:R3:W-:Y:S04]  /*b580*/  @!P1 ST.E desc[UR36][R14.64], R5 ;  /* 0x000000050e009985 */ /* 0x0017e8000c101924 */
[----:B--2---:R3:W-:Y:S01]  /*b590*/  @!P0 ST.E desc[UR36][R16.64], R4 ;  /* 0x0000000410008985 */ /* 0x0047e2000c101924 */
[----:B------:R-:W-:Y:S05]  /*b5a0*/  @P2 BRA `(.L_x_13918) ;  /* 0x0000000800f82947 */ /* 0x000fea0003800000 */
[C---:B---3--:R-:W-:Y:S01]  /*b5b0*/  VIADD R4, R0.reuse, 0x8 ;  /* 0x0000000800047836 */ /* 0x048fe20000000000 */
[----:B------:R-:W-:Y:S01]  /*b5c0*/  ULDC UR4, c[0x0][0xbc8] ;  /* 0x0002f20000047ab9 */ /* 0x000fe20000000800 */
[C---:B------:R-:W-:Y:S01]  /*b5d0*/  VIADD R5, R0.reuse, 0x10 ;  /* 0x0000001000057836 */ /* 0x040fe20000000000 */
[C---:B------:R-:W-:Y:S01]  /*b5e0*/  IADD3 R12, R0.reuse, 0x18, RZ ;  /* 0x00000018000c7810 */ /* 0x040fe20007ffe0ff */
[----:B------:R-:W-:Y:S01]  /*b5f0*/  VIADD R18, R0, 0x20 ;  /* 0x0000002000127836 */ /* 0x000fe20000000000 */
[----:B------:R-:W-:Y:S01]  /*b600*/  ISETP.GE.AND P3, PT, R4, UR4, PT ;  /* 0x0000000404007c0c */ /* 0x000fe2000bf66270 */
[C---:B------:R-:W-:Y:S01]  /*b610*/  VIADD R19, R0.reuse, 0x28 ;  /* 0x0000002800137836 */ /* 0x040fe20000000000 */
[----:B------:R-:W-:Y:S01]  /*b620*/  ISETP.GE.AND P4, PT, R5, UR4, PT ;  /* 0x0000000405007c0c */ /* 0x000fe2000bf86270 */
[----:B------:R-:W-:Y:S01]  /*b630*/  VIADD R20, R0, 0x30 ;  /* 0x0000003000147836 */ /* 0x000fe20000000000 */
[----:B------:R-:W-:Y:S01]  /*b640*/  ISETP.GE.AND P5, PT, R12, UR4, PT ;  /* 0x000000040c007c0c */ /* 0x000fe2000bfa6270 */
[C---:B------:R-:W-:Y:S01]  /*b650*/  VIADD R22, R0.reuse, 0x40 ;  /* 0x0000004000167836 */ /* 0x040fe20000000000 */
[C---:B------:R-:W-:Y:S01]  /*b660*/  ISETP.GE.AND P2, PT, R0.reuse, UR4, PT ;  /* 0x0000000400007c0c */ /* 0x040fe2000bf46270 */
[----:B------:R-:W-:Y:S01]  /*b670*/  VIADD R23, R0, 0x48 ;  /* 0x0000004800177836 */ /* 0x000fe20000000000 */
[----:B------:R-:W-:Y:S01]  /*b680*/  ISETP.GE.AND P0, PT, R18, UR4, PT ;  /* 0x0000000412007c0c */ /* 0x000fe2000bf06270 */
[----:B------:R-:W-:Y:S01]  /*b690*/  VIADD R34, R0, 0x50 ;  /* 0x0000005000227836 */ /* 0x000fe20000000000 */
[----:B------:R-:W-:-:S02]  /*b6a0*/  ISETP.GE.AND P1, PT, R19, UR4, PT ;  /* 0x0000000413007c0c */ /* 0x000fc4000bf26270 */
[----:B------:R-:W-:Y:S02]  /*b6b0*/  IADD3 R21, R0, 0x38, RZ ;  /* 0x0000003800157810 */ /* 0x000fe40007ffe0ff */
[----:B------:R-:W-:Y:S02]  /*b6c0*/  @!P3 LEA.HI R4, R4, R4, RZ, 0x1 ;  /* 0x000000040404b211 */ /* 0x000fe400078f08ff */
[----:B------:R-:W-:Y:S02]  /*b6d0*/  @!P4 LEA.HI R5, R5, R5, RZ, 0x1 ;  /* 0x000000050505c211 */ /* 0x000fe400078f08ff */
[----:B------:R-:W-:Y:S02]  /*b6e0*/  @!P5 LEA.HI R12, R12, R12, RZ, 0x1 ;  /* 0x0000000c0c0cd211 */ /* 0x000fe400078f08ff */
[----:B------:R-:W-:Y:S02]  /*b6f0*/  @!P3 LOP3.LUT R13, R4, 0xfffffffe, RZ, 0xc0, !PT ;  /* 0xfffffffe040db812 */ /* 0x000fe400078ec0ff */
[----:B------:R-:W-:Y:S01]  /*b700*/  @!P4 LOP3.LUT R15, R5, 0xfffffffe, RZ, 0xc0, !PT ;  /* 0xfffffffe050fc812 */ /* 0x000fe200078ec0ff */
[----:B-1--4-:R-:W-:Y:S01]  /*b710*/  @!P2 IMAD.WIDE R4, R0, 0x4, R6 ;  /* 0x000000040004a825 */ /* 0x012fe200078e0206 */
        /* <DEDUP_REMOVED lines=14> */
[----:B0-----:R-:W-:Y:S01]  /*b800*/  VIADD R25, R0, 0x60 ;  /* 0x0000006000197836 */ /* 0x001fe20000000000 */
[----:B------:R-:W-:Y:S02]  /*b810*/  @!P1 LEA.HI R19, R19, R19, RZ, 0x1 ;  /* 0x0000001313139211 */ /* 0x000fe400078f08ff */
[----:B------:R-:W-:Y:S01]  /*b820*/  @!P0 LOP3.LUT R5, R18, 0xfffffffe, RZ, 0xc0, !PT ;  /* 0xfffffffe12058812 */ /* 0x000fe200078ec0ff */
[----:B-1----:R-:W-:Y:S01]  /*b830*/  VIADD R28, R0, 0x88 ;  /* 0x00000088001c7836 */ /* 0x002fe20000000000 */
[----:B------:R-:W-:Y:S02]  /*b840*/  @!P1 LOP3.LUT R13, R19, 0xfffffffe, RZ, 0xc0, !PT ;  /* 0xfffffffe130d9812 */ /* 0x000fe400078ec0ff */
        /* <DEDUP_REMOVED lines=14> */
[----:B------:R-:W-:Y:S02]  /*b930*/  IADD3 R24, R0, 0x58, RZ ;  /* 0x0000005800187810 */ /* 0x000fe40007ffe0ff */
[----:B------:R-:W-:Y:S01]  /*b940*/  @!P6 LOP3.LUT R19, R34, 0xfffffffe, RZ, 0xc0, !PT ;  /* 0xfffffffe2213e812 */ /* 0x000fe200078ec0ff */
        /* <DEDUP_REMOVED lines=37> */
[----:B---3--:R-:W-:Y:S01]  /*bba0*/  @!P5 LOP3.LUT R17, R22, 0xfffffffe, RZ, 0xc0, !PT ;  /* 0xfffffffe1611d812 */ /* 0x008fe200078ec0ff */
[----:B------:R-:W-:Y:S01]  /*bbb0*/  VIADD R22, R0, 0xb0 ;  /* 0x000000b000167836 */ /* 0x000fe20000000000 */
[----:B------:R-:W-:-:S02]  /*bbc0*/  @!P4 LOP3.LUT R23, R23, 0xfffffffe, RZ, 0xc0, !PT ;  /* 0xfffffffe1717c812 */ /* 0x000fc400078ec0ff */
[----:B----4-:R-:W-:Y:S01]  /*bbd0*/  @!P3 LOP3.LUT R19, R28, 0xfffffffe, RZ, 0xc0, !PT ;  /* 0xfffffffe1c13b812 */ /* 0x010fe200078ec0ff */
[C---:B------:R-:W-:Y:S01]  /*bbe0*/  VIADD R28, R0.reuse, 0xc0 ;  /* 0x000000c0001c7836 */ /* 0x040fe20000000000 */
[----:B------:R-:W-:Y:S01]  /*bbf0*/  IADD3 R25, R0, 0x98, RZ ;  /* 0x0000009800197810 */ /* 0x000fe20007ffe0ff */
[--C-:B0-----:R-:W-:Y:S01]  /*bc00*/  @!P2 IMAD.WIDE R4, R15, 0x4, R6.reuse ;  /* 0x000000040f04a825 */ /* 0x101fe200078e0206 */
[----:B------:R-:W-:Y:S02]  /*bc10*/  ISETP.GE.AND P0, PT, R24, UR4, PT ;  /* 0x0000000418007c0c */ /* 0x000fe4000bf06270 */
[----:B------:R-:W-:Y:S01]  /*bc20*/  ISETP.GE.AND P1, PT, R25, UR4, PT ;  /* 0x0000000419007c0c */ /* 0x000fe2000bf26270 */
[--C-:B-1----:R-:W-:Y:S01]  /*bc30*/  @!P6 IMAD.WIDE R12, R21, 0x4, R6.reuse ;  /* 0x00000004150ce825 */ /* 0x102fe200078e0206 */
        /* <DEDUP_REMOVED lines=19> */
[----:B-1----:R-:W-:Y:S01]  /*bd70*/  @!P1 LOP3.LUT R13, R25, 0xfffffffe, RZ, 0xc0, !PT ;  /* 0xfffffffe190d9812 */ /* 0x002fe200078ec0ff */
[----:B------:R-:W-:Y:S01]  /*bd80*/  @!P0 IMAD.WIDE R4, R5, 0x4, R6 ;  /* 0x0000000405048825 */ /* 0x000fe200078e0206 */
[----:B------:R-:W-:-:S02]  /*bd90*/  @!P4 LEA.HI R22, R22, R22, RZ, 0x1 ;  /* 0x000000161616c211 */ /* 0x000fc400078f08ff */
        /* <DEDUP_REMOVED lines=12> */
[----:B------:R-:W-:-:S02]  /*be60*/  @!P5 LOP3.LUT R23, R23, 0xfffffffe, RZ, 0xc0, !PT ;  /* 0xfffffffe1717d812 */ /* 0x000fc400078ec0ff */
[----:B----4-:R-:W-:Y:S02]  /*be70*/  @!P6 LOP3.LUT R19, R28, 0xfffffffe, RZ, 0xc0, !PT ;  /* 0xfffffffe1c13e812 */ /* 0x010fe400078ec0ff */
[----:B------:R-:W-:Y:S01]  /*be80*/  IADD3 R22, R0, 0xd8, RZ ;  /* 0x000000d800167810 */ /* 0x000fe20007ffe0ff */
[--C-:B0-----:R-:W-:Y:S01]  /*be90*/  @!P3 IMAD.WIDE R4, R21, 0x4, R6.reuse ;  /* 0x000000041504b825 */ /* 0x101fe200078e0206 */
[----:B------:R-:W-:Y:S02]  /*bea0*/  ISETP.GE.AND P0, PT, R20, UR4, PT ;  /* 0x0000000414007c0c */ /* 0x000fe4000bf06270 */
[----:B------:R-:W-:Y:S01]  /*beb0*/  ISETP.GE.AND P2, PT, R22, UR4, PT ;  /* 0x0000000416007c0c */ /* 0x000fe2000bf46270 */
        /* <DEDUP_REMOVED lines=10> */
[C---:B0-----:R-:W-:Y:S01]  /*bf60*/  IADD3 R5, R0.reuse, 0xf8, RZ ;  /* 0x000000f800057810 */ /* 0x041fe20007ffe0ff */
[C---:B------:R-:W-:Y:S01]  /*bf70*/  VIADD R14, R0.reuse, 0xe8 ;  /* 0x000000e8000e7836 */ /* 0x040fe20000000000 */
[----:B------:R0:W-:Y:S01]  /*bf80*/  @!P6 ST.E.64 desc[UR36][R18.64], R120 ;  /* 0x000000781200e985 */ /* 0x0001e2000c101b24 */
[----:B------:R-:W-:Y:S01]  /*bf90*/  VIADD R15, R0, 0xf0 ;  /* 0x000000f0000f7836 */ /* 0x000fe20000000000 */
[----:B------:R-:W-:Y:S02]  /*bfa0*/  ISETP.GE.AND P3, PT, R23, UR4, PT ;  /* 0x0000000417007c0c */ /* 0x000fe4000bf66270 */
[----:B------:R-:W-:Y:S02]  /*bfb0*/  ISETP.GE.AND P6, PT, R5, UR4, PT ;  /* 0x0000000405007c0c */ /* 0x000fe4000bfc6270 */
[----:B------:R-:W-:-:S02]  /*bfc0*/  ISETP.GE.AND P4, PT, R14, UR4, PT ;  /* 0x000000040e007c0c */ /* 0x000fc4000bf86270 */
[----:B------:R-:W-:Y:S02]  /*bfd0*/  ISETP.GE.AND P5, PT, R15, UR4, PT ;  /* 0x000000040f007c0c */ /* 0x000fe4000bfa6270 */
[----:B------:R-:W-:Y:S02]  /*bfe0*/  @!P1 LEA.HI R21, R21, R21, RZ, 0x1 ;  /* 0x0000001515159211 */ /* 0x000fe400078f08ff */
[----:B------:R-:W-:Y:S02]  /*bff0*/  @!P2 LEA.HI R22, R22, R22, RZ, 0x1 ;  /* 0x000000161616a211 */ /* 0x000fe400078f08ff */
[----:B-1----:R-:W-:Y:S02]  /*c000*/  @!P1 LOP3.LUT R13, R21, 0xfffffffe, RZ, 0xc0, !PT ;  /* 0xfffffffe150d9812 */ /* 0x002fe400078ec0ff */
[----:B------:R-:W-:Y:S02]  /*c010*/  @!P3 LEA.HI R23, R23, R23, RZ, 0x1 ;  /* 0x000000171717b211 */ /* 0x000fe400078f08ff */
[----:B------:R-:W-:-:S02]  /*c020*/  @!P6 LEA.HI R12, R5, R5, RZ, 0x1 ;  /* 0x00000005050ce211 */ /* 0x000fc400078f08ff */
[----:B------:R-:W-:Y:S02]  /*c030*/  @!P4 LEA.HI R14, R14, R14, RZ, 0x1 ;  /* 0x0000000e0e0ec211 */ /* 0x000fe400078f08ff */
[----:B------:R-:W-:Y:S02]  /*c040*/  @!P5 LEA.HI R4, R15, R15, RZ, 0x1 ;  /* 0x0000000f0f04d211 */ /* 0x000fe400078f08ff */
[----:B------:R-:W-:Y:S02]  /*c050*/  @!P0 LOP3.LUT R5, R20, 0xfffffffe, RZ, 0xc0, !PT ;  /* 0xfffffffe14058812 */ /* 0x000fe400078ec0ff */
[----:B------:R-:W-:Y:S02]  /*c060*/  @!P2 LOP3.LUT R15, R22, 0xfffffffe, RZ, 0xc0, !PT ;  /* 0xfffffffe160fa812 */ /* 0x000fe400078ec0ff */
[----:B--2---:R-:W-:Y:S02]  /*c070*/  @!P3 LOP3.LUT R17, R23, 0xfffffffe, RZ, 0xc0, !PT ;  /* 0xfffffffe1711b812 */ /* 0x004fe400078ec0ff */
[----:B0-----:R-:W-:Y:S01]  /*c080*/  @!P4 LOP3.LUT R19, R14, 0xfffffffe, RZ, 0xc0, !PT ;  /* 0xfffffffe0e13c812 */ /* 0x001fe200078ec0ff */
        /* <DEDUP_REMOVED lines=16> */
.L_x_13918:
[----:B------:R-:W-:Y:S05]  /*c190*/  BSYNC B0 ;  /* 0x0000000000007941 */ /* 0x000fea0003800000 */
.L_x_13917:
[----:B------:R-:W-:Y:S01]  /*c1a0*/  ISETP.GE.AND P0, PT, R11, R10, PT ;  /* 0x0000000a0b00720c */ /* 0x000fe20003f06270 */
[----:B0--3--:R2:W3:Y:S04]  /*c1b0*/  SHFL.IDX PT, R5, R9, 0x1, 0x1c1f ;  /* 0x003c1f0009057f89 */ /* 0x0094e800000e0000 */
[----:B------:R2:W0:Y:S08]  /*c1c0*/  SHFL.IDX PT, R4, R8, 0x1, 0x1c1f ;  /* 0x003c1f0008047f89 */ /* 0x00043000000e0000 */
[----:B--2---:R-:W-:Y:S05]  /*c1d0*/  @P0 BRA `(.L_x_13876) ;  /* 0x0000005400700947 */ /* 0x004fea0003800000 */
[C---:B----4-:R-:W-:Y:S01]  /*c1e0*/  VIADD R6, R0.reuse, 0x8 ;  /* 0x0000000800067836 */ /* 0x050fe20000000000 */
[----:B------:R-:W-:Y:S01]  /*c1f0*/  ULDC UR4, c[0x0][0xbc8] ;  /* 0x0002f20000047ab9 */ /* 0x000fe20000000800 */
[C---:B-1----:R-:W-:Y:S01]  /*c200*/  VIADD R7, R0.reuse, 0x10 ;  /* 0x0000001000077836 */ /* 0x042fe20000000000 */
[C---:B------:R-:W-:Y:S01]  /*c210*/  ISETP.GE.AND P0, PT, R0.reuse, UR4, PT ;  /* 0x0000000400007c0c */ /* 0x040fe2000bf06270 */
[----:B------:R-:W-:Y:S01]  /*c220*/  VIADD R12, R0, 0x18 ;  /* 0x00000018000c7836 */ /* 0x000fe20000000000 */
        /* <DEDUP_REMOVED lines=11> */
[----:B------:R-:W-:Y:S01]  /*c2e0*/  VIADD R20, R0, 0x58 ;  /* 0x0000005800147836 */ /* 0x000fe20000000000 */
[----:B------:R-:W-:-:S02]  /*c2f0*/  ISETP.GE.AND P4, PT, R18, UR4, PT ;  /* 0x0000000412007c0c */ /* 0x000fc4000bf86270 */
[----:B------:R-:W-:Y:S02]  /*c300*/  @!P1 LEA.HI R6, R6, R6, RZ, 0x1 ;  /* 0x0000000606069211 */ /* 0x000fe400078f08ff */
[----:B------:R-:W-:Y:S02]  /*c310*/  @!P2 LEA.HI R7, R7, R7, RZ, 0x1 ;  /* 0x000000070707a211 */ /* 0x000fe400078f08ff */
[----:B------:R-:W-:Y:S02]  /*c320*/  @!P1 LOP3.LUT R9, R6, 0xfffffffe, RZ, 0xc0, !PT ;  /* 0xfffffffe06099812 */ /* 0x000fe400078ec0ff */
[----:B------:R-:W-:Y:S01]  /*c330*/  @!P2 LOP3.LUT R11, R7, 0xfffffffe, RZ, 0xc0, !PT ;  /* 0xfffffffe070ba812 */ /* 0x000fe200078ec0ff */
[--C-:B0--3--:R-:W-:Y:S01]  /*c340*/  @!P0 IMAD.WIDE R6, R0, 0x4, R4.reuse ;  /* 0x0000000400068825 */ /* 0x109fe200078e0204 */
[----:B------:R-:W-:Y:S02]  /*c350*/  ISETP.GE.AND P3, PT, R17, UR4, PT ;  /* 0x0000000411007c0c */ /* 0x000fe4000bf66270 */
[----:B------:R-:W-:Y:S01]  /*c360*/  @!P5 LEA.HI R12, R12, R12, RZ, 0x1 ;  /* 0x0000000c0c0cd211 */ /* 0x000fe200078f08ff */
[----:B------:R-:W-:Y:S01]  /*c370*/  @!P1 IMAD.WIDE R8, R9, 0x4, R4 ;  /* 0x0000000409089825 */ /* 0x000fe200078e0204 */
[----:B------:R0:W-:Y:S01]  /*c380*/  @!P0 ST.E.64 desc[UR36][R6.64], R26 ;  /* 0x0000001a06008985 */ /* 0x0001e2000c101b24 */
[----:B------:R-:W-:-:S02]  /*c390*/  ISETP.GE.AND P0, PT, R14, UR4, PT ;  /* 0x000000040e007c0c */ /* 0x000fc4000bf06270 */
[----:B------:R-:W-:Y:S01]  /*c3a0*/  @!P2 IMAD.WIDE R10, R11, 0x4, R4 ;  /* 0x000000040b0aa825 */ /* 0x000fe200078e0204 */
[----:B------:R-:W-:Y:S01]  /*c3b0*/  @!P1 ST.E.64 desc[UR36][R8.64], R30 ;  /* 0x0000001e08009985 */ /* 0x000fe2000c101b24 */
[----:B------:R-:W-:Y:S02]  /*c3c0*/  ISETP.GE.AND P1, PT, R15, UR4, PT ;  /* 0x000000040f007c0c */ /* 0x000fe4000bf26270 */
[----:B------:R-:W-:Y:S01]  /*c3d0*/  @!P6 LEA.HI R13, R13, R13, RZ, 0x1 ;  /* 0x0000000d0d0de211 */ /* 0x000fe200078f08ff */
[----:B------:R1:W-:Y:S01]  /*c3e0*/  @!P2 ST.E.64 desc[UR36][R10.64], R2 ;  /* 0x000000020a00a985 */ /* 0x0003e2000c101b24 */
[----:B------:R-:W-:Y:S02]  /*c3f0*/  ISETP.GE.AND P2, PT, R16, UR4, PT ;  /* 0x0000000410007c0c */ /* 0x000fe4000bf46270 */
[----:B------:R-:W-:Y:S02]  /*c400*/  @!P6 LOP3.LUT R13, R13, 0xfffffffe, RZ, 0xc0, !PT ;  /* 0xfffffffe0d0de812 */ /* 0x000fe400078ec0ff */
[----:B------:R-:W-:-:S02]  /*c410*/  @!P3 LEA.HI R17, R17, R17, RZ, 0x1 ;  /* 0x000000111111b211 */ /* 0x000fc400078f08ff */
[----:B0-----:R-:W-:Y:S02]  /*c420*/  @!P5 LOP3.LUT R7, R12, 0xfffffffe, RZ, 0xc0, !PT ;  /* 0xfffffffe0c07d812 */ /* 0x001fe400078ec0ff */
[----:B------:R-:W-:Y:S02]  /*c430*/  @!P0 LEA.HI R14, R14, R14, RZ, 0x1 ;  /* 0x0000000e0e0e8211 */ /* 0x000fe400078f08ff */
[----:B------:R-:W-:Y:S02]  /*c440*/  @!P1 LEA.HI R15, R15, R15, RZ, 0x1 ;  /* 0x0000000f0f0f9211 */ /* 0x000fe400078f08ff */
[----:B------:R-:W-:Y:S01]  /*c450*/  @!P4 LEA.HI R18, R18, R18, RZ, 0x1 ;  /* 0x000000121212c211 */ /* 0x000fe200078f08ff */
[--C-:B-1----:R-:W-:Y:S01]  /*c460*/  @!P5 IMAD.WIDE R2, R7, 0x4, R4.reuse ;  /* 0x000000040702d825 */ /* 0x102fe200078e0204 */
[----:B------:R-:W-:Y:S02]  /*c470*/  @!P2 LEA.HI R16, R16, R16, RZ, 0x1 ;  /* 0x000000101010a211 */ /* 0x000fe400078f08ff */
[----:B------:R-:W-:Y:S01]  /*c480*/  @!P0 LOP3.LUT R9, R14, 0xfffffffe, RZ, 0xc0, !PT ;  /* 0xfffffffe0e098812 */ /* 0x000fe200078ec0ff */
[----:B------:R-:W-:Y:S01]  /*c490*/  @!P6 IMAD.WIDE R6, R13, 0x4, R4 ;  /* 0x000000040d06e825 */ /* 0x000fe200078e0204 */
[----:B------:R-:W-:Y:S01]  /*c4a0*/  @!P1 LOP3.LUT R15, R15, 0xfffffffe, RZ, 0xc0, !PT ;  /* 0xfffffffe0f0f9812 */ /* 0x000fe200078ec0ff */
[----:B------:R0:W-:Y:S01]  /*c4b0*/  @!P5 ST.E.64 desc[UR36][R2.64], R38 ;  /* 0x000000260200d985 */ /* 0x0001e2000c101b24 */
[----:B------:R-:W-:Y:S01]  /*c4c0*/  @!P2 LOP3.LUT R11, R16, 0xfffffffe, RZ, 0xc0, !PT ;  /* 0xfffffffe100ba812 */ /* 0x000fe200078ec0ff */
[----:B------:R-:W-:Y:S01]  /*c4d0*/  VIADD R16, R0, 0x70 ;  /* 0x0000007000107836 */ /* 0x000fe20000000000 */
[----:B------:R-:W-:Y:S01]  /*c4e0*/  @!P3 LOP3.LUT R17, R17, 0xfffffffe, RZ, 0xc0, !PT ;  /* 0xfffffffe1111b812 */ /* 0x000fe200078ec0ff */
[----:B------:R1:W-:Y:S01]  /*c4f0*/  @!P6 ST.E.64 desc[UR36][R6.64], R42 ;  /* 0x0000002a0600e985 */ /* 0x0003e2000c101b24 */
[----:B------:R-:W-:-:S02]  /*c500*/  @!P4 LOP3.LUT R13, R18, 0xfffffffe, RZ, 0xc0, !PT ;  /* 0xfffffffe120dc812 */ /* 0x000fc400078ec0ff */
[----:B------:R-:W-:Y:S02]  /*c510*/  ISETP.GE.AND P5, PT, R19, UR4, PT ;  /* 0x0000000413007c0c */ /* 0x000fe4000bfa6270 */
[----:B------:R-:W-:Y:S01]  /*c520*/  ISETP.GE.AND P6, PT, R20, UR4, PT ;  /* 0x0000000414007c0c */ /* 0x000fe2000bfc6270 */
[--C-:B------:R-:W-:Y:S01]  /*c530*/  @!P4 IMAD.WIDE R12, R13, 0x4, R4.reuse ;  /* 0x000000040d0cc825 */ /* 0x100fe200078e0204 */
[C---:B------:R-:W-:Y:S02]  /*c540*/  IADD3 R14, R0.reuse, 0x60, RZ ;  /* 0x00000060000e7810 */ /* 0x040fe40007ffe0ff */
        /* <DEDUP_REMOVED lines=11> */
[C---:B------:R-:W-:Y:S01]  /*c600*/  VIADD R15, R0.reuse, 0x68 ;  /* 0x00000068000f7836 */ /* 0x040fe20000000000 */
[----:B------:R3:W-:Y:S01]  /*c610*/  @!P3 ST.E.64 desc[UR36][R10.64], R58 ;  /* 0x0000003a0a00b985 */ /* 0x0007e2000c101b24 */
[----:B------:R-:W-:Y:S01]  /*c620*/  VIADD R17, R0, 0x78 ;  /* 0x0000007800117836 */ /* 0x000fe20000000000 */
[----:B------:R-:W-:Y:S02]  /*c630*/  @!P6 LEA.HI R20, R20, R20, RZ, 0x1 ;  /* 0x000000141414e211 */ /* 0x000fe400078f08ff */
[----:B------:R4:W-:Y:S01]  /*c640*/  @!P4 ST.E.64 desc[UR36][R12.64], R62 ;  /* 0x0000003e0c00c985 */ /* 0x0009e2000c101b24 */
[----:B------:R-:W-:Y:S02]  /*c650*/  ISETP.GE.AND P4, PT, R14, UR4, PT ;  /* 0x000000040e007c0c */ /* 0x000fe4000bf86270 */
        /* <DEDUP_REMOVED lines=81> */
[----:B------:R-:W-:Y:S01]  /*cb70*/  @!P6 LEA.HI R20, R20, R20, RZ, 0x1 ;  /* 0x000000141414e211 */ /* 0x000fe200078f08ff */
[C---:B------:R-:W-:Y:S01]  /*cb80*/  VIADD R18, R0.reuse, 0xf0 ;  /* 0x000000f000127836 */ /* 0x040fe20000000000 */
[----:B------:R-:W-:Y:S01]  /*cb90*/  ISETP.GE.AND P1, PT, R15, UR4, PT ;  /* 0x000000040f007c0c */ /* 0x000fe2000bf26270 */
[----:B------:R-:W-:Y:S01]  /*cba0*/  VIADD R0, R0, 0xf8 ;  /* 0x000000f800007836 */ /* 0x000fe20000000000 */
[----:B------:R-:W-:-:S02]  /*cbb0*/  ISETP.GE.AND P3, PT, R17, UR4, PT ;  /* 0x0000000411007c0c */ /* 0x000fc4000bf66270 */
[----:B------:R-:W-:Y:S02]  /*cbc0*/  ISETP.GE.AND P4, PT, R18, UR4, PT ;  /* 0x0000000412007c0c */ /* 0x000fe4000bf86270 */
        /* <DEDUP_REMOVED lines=33> */
.L_x_13916:
        /* <DEDUP_REMOVED lines=31> */
[----:B------:R-:W-:Y:S01]  /*cfd0*/  IADD3 R7, -R5, RZ, RZ ;  /* 0x000000ff05077210 */ /* 0x000fe20007ffe1ff */
[----:B------:R-:W-:Y:S01]  /*cfe0*/  UIMAD UR6, UR11, UR9, UR6 ;  /* 0x000000090b0672a4 */ /* 0x000fe2000f8e0206 */
[----:B------:R-:W-:Y:S01]  /*cff0*/  MOV R2, UR4 ;  /* 0x0000000400027c02 */ /* 0x000fe20008000f00 */
[----:B------:R-:W-:Y:S01]  /*d000*/  IMAD.U32 R3, RZ, RZ, UR5 ;  /* 0x00000005ff037e24 */ /* 0x000fe2000f8e00ff */
[----:B------:R-:W-:Y:S01]  /*d010*/  SHF.R.S32.HI R4, RZ, 0x1f, R9 ;  /* 0x0000001fff047819 */ /* 0x000fe20000011409 */
[----:B------:R-:W-:Y:S01]  /*d020*/  UIADD3 UR6, UR5, UR6, URZ ;  /* 0x0000000605067290 */ /* 0x000fe2000fffe03f */
[----:B0-----:R-:W-:-:S02]  /*d030*/  IMAD R12, R10, UR8, RZ ;  /* 0x000000080a0c7c24 */ /* 0x001fc4000f8e02ff */
[----:B------:R-:W-:Y:S01]  /*d040*/  ULDC.64 UR4, c[0x0][0xce0] ;  /* 0x0003380000047ab9 */ /* 0x000fe20000000a00 */
[----:B------:R-:W-:Y:S02]  /*d050*/  IMAD R7, R6, R7, R0 ;  /* 0x0000000706077224 */ /* 0x000fe400078e0200 */
[----:B------:R-:W-:Y:S02]  /*d060*/  IMAD.U32 R3, RZ, RZ, UR6 ;  /* 0x00000006ff037e24 */ /* 0x000fe4000f8e00ff */
[----:B------:R-:W-:Y:S01]  /*d070*/  IMAD R11, R11, UR7, R12 ;  /* 0x000000070b0b7c24 */ /* 0x000fe2000f8e020c */
[----:B------:R-:W-:Y:S01]  /*d080*/  SHF.R.S32.HI R0, RZ, 0x1f, R7 ;  /* 0x0000001fff007819 */ /* 0x000fe20000011407 */
[----:B------:R-:W-:-:S04]  /*d090*/  IMAD.WIDE.U32 R2, R10, UR7, R2 ;  /* 0x000000070a027c25 */ /* 0x000fc8000f8e0002 */
[----:B------:R-:W-:Y:S02]  /*d0a0*/  IMAD.IADD R3, R11, 0x1, R3 ;  /* 0x000000010b037824 */ /* 0x000fe400078e0203 */
[----:B------:R-:W-:Y:S02]  /*d0b0*/  IMAD R4, R4, UR4, RZ ;  /* 0x0000000404047c24 */ /* 0x000fe4000f8e02ff */
[----:B------:R-:W-:-:S04]  /*d0c0*/  IMAD.WIDE.U32 R2, R9, UR4, R2 ;  /* 0x0000000409027c25 */ /* 0x000fc8000f8e0002 */
[----:B------:R-:W-:Y:S01]  /*d0d0*/  IMAD R4, R9, UR5, R4 ;  /* 0x0000000509047c24 */ /* 0x000fe2000f8e0204 */
[----:B------:R-:W-:Y:S01]  /*d0e0*/  SHF.R.S32.HI R9, RZ, 0x1f, R5 ;  /* 0x0000001fff097819 */ /* 0x000fe20000011405 */
[----:B------:R-:W-:Y:S01]  /*d0f0*/  ULDC.64 UR4, c[0x0][0xcc8] ;  /* 0x0003320000047ab9 */ /* 0x000fe20000000a00 */
[----:B------:R-:W-:Y:S01]  /*d100*/  IADD3 R2, P0, R5, R2, RZ ;  /* 0x0000000205027210 */ /* 0x000fe20007f1e0ff */
[----:B------:R-:W-:-:S03]  /*d110*/  IMAD R0, R0, UR4, RZ ;  /* 0x0000000400007c24 */ /* 0x000fc6000f8e02ff */
[----:B------:R-:W-:Y:S01]  /*d120*/  IADD3.X R3, R9, R3, R4, P0, !PT ;  /* 0x0000000309037210 */ /* 0x000fe200007fe404 */
        /* <DEDUP_REMOVED lines=9> */
.L_x_13874:
[----:B------:R-:W-:-:S08]  /*d1c0*/  NOP ;  /* 0x0000000000007918 */ /* 0x000fd00000000000 */
[----:B------:R-:W0:-:S00]  /*d1d0*/  USETMAXREG.DEALLOC.CTAPOOL 0x28 ;  /* 0x00000028000079c8 */ /* 0x000e0000080e0500 */
        /* <DEDUP_REMOVED lines=16> */
.L_x_13919:
[----:B------:R-:W-:Y:S01]  /*d2e0*/  ULDC UR40, c[0x0][0xd50] ;  /* 0x0003540000287ab9 */ /* 0x000fe20000000800 */
[----:B------:R-:W-:Y:S01]  /*d2f0*/  UMOV UR39, UR6 ;  /* 0x0000000600277c82 */ /* 0x000fe20008000000 */
[----:B------:R-:W-:-:S11]  /*d300*/  UISETP.NE.AND UP0, UPT, UR40, 0x1, UPT ;  /* 0x000000012800788c */ /* 0x000fd6000bf05270 */
[----:B------:R-:W-:Y:S01]  /*d310*/  @UP0 ULDC UR4, c[0x0][0xd54] ;  /* 0x0003550000040ab9 */ /* 0x000fe20000000800 */
[----:B------:R-:W-:Y:S01]  /*d320*/  @UP0 ULDC UR7, c[0x0][0xd58] ;  /* 0x0003560000070ab9 */ /* 0x000fe20000000800 */
[----:B------:R-:W-:-:S04]  /*d330*/  UIMAD.WIDE.U32 UR4, UR6, UR4, URZ ;  /* 0x00000004060472a5 */ /* 0x000fc8000f8e003f */
[----:B------:R-:W-:-:S12]  /*d340*/  @UP0 USHF.R.U32.HI UR39, URZ, UR7, UR5 ;  /* 0x000000073f270299 */ /* 0x000fd80008011605 */
.L_x_13920:
[----:B------:R-:W-:Y:S01]  /*d350*/  ISETP.LE.AND P0, PT, RZ, UR45, PT ;  /* 0x0000002dff007c0c */ /* 0x000fe2000bf03270 */
[----:B------:R-:W-:Y:S01]  /*d360*/  UIADD3 UR4, -UR39, URZ, URZ ;  /* 0x0000003f27047290 */ /* 0x000fe2000fffe13f */
[----:B------:R-:W-:Y:S01]  /*d370*/  MOV R26, 0x1 ;  /* 0x00000001001a7802 */ /* 0x000fe20000000f00 */
[----:B------:R-:W-:Y:S02]  /*d380*/  IMAD.MOV.U32 R17, RZ, RZ, RZ ;  /* 0x000000ffff117224 */ /* 0x000fe400078e00ff */
[----:B------:R-:W-:Y:S01]  /*d390*/  UIMAD UR40, UR40, UR4, UR6 ;  /* 0x00000004282872a4 */ /* 0x000fe2000f8e0206 */
[----:B------:R-:W-:-:S07]  /*d3a0*/  IMAD.MOV.U32 R9, RZ, RZ, 0x1 ;  /* 0x00000001ff097424 */ /* 0x000fce00078e00ff */
[----:B------:R-:W-:Y:S05]  /*d3b0*/  @!P0 BRA `(.L_x_13921) ;  /* 0x0000004000348947 */ /* 0x000fea0003800000 */
[----:B------:R-:W-:Y:S01]  /*d3c0*/  ULDC.64 UR4, c[0x0][0xb20] ;  /* 0x0002c80000047ab9 */ /* 0x000fe20000000a00 */
[----:B------:R-:W0:Y:S01]  /*d3d0*/  S2UR UR46, SR_CTAID.X ;  /* 0x00000000002e79c3 */ /* 0x000e220000002500 */
[----:B------:R-:W-:Y:S01]  /*d3e0*/  UISETP.NE.U32.AND UP0, UPT, UR4, URZ, UPT ;  /* 0x0000003f0400728c */ /* 0x000fe2000bf05070 */
[----:B------:R-:W-:Y:S01]  /*d3f0*/  IMAD.MOV.U32 R27, RZ, RZ, RZ ;  /* 0x000000ffff1b7224 */ /* 0x000fe200078e00ff */
        /* <DEDUP_REMOVED lines=8> */
[----:B------:R-:W-:Y:S01]  /*d480*/  MOV R2, UR4 ;  /* 0x0000000400027c02 */ /* 0x000fe20008000f00 */
        /* <DEDUP_REMOVED lines=17> */
[----:B------:R-:W-:Y:S02]  /*d5a0*/  UIMAD.WIDE UR4, UR4, 0x2aaaaaab, URZ ;  /* 0x2aaaaaab040478a5 */ /* 0x000fe4000f8e023f */
[----:B------:R-:W-:Y:S02]  /*d5b0*/  UIADD3 UR6, UR7, UR6, URZ ;  /* 0x0000000607067290 */ /* 0x000fe4000fffe03f */
[----:B------:R-:W-:Y:S02]  /*d5c0*/  USHF.R.U32.HI UR42, URZ, 0x1f, UR5 ;  /* 0x0000001f3f2a7899 */ /* 0x000fe40008011605 */
[----:B------:R-:W-:Y:S02]  /*d5d0*/  UIMAD.WIDE UR6, UR6, 0x2aaaaaab, URZ ;  /* 0x2aaaaaab060678a5 */ /* 0x000fe4000f8e023f */
[----:B------:R-:W-:-:S02]  /*d5e0*/  ULEA.HI.SX32 UR42, UR5, UR42, 0x1c ;  /* 0x0000002a052a7291 */ /* 0x000fc4000f8fe23f */
[----:B------:R-:W-:Y:S02]  /*d5f0*/  USHF.R.U32.HI UR41, URZ, 0x1f, UR7 ;  /* 0x0000001f3f297899 */ /* 0x000fe40008011607 */
[----:B------:R-:W-:Y:S02]  /*d600*/  ULOP3.LUT UR40, UR40, 0xffff, URZ, 0xc0, !UPT ;  /* 0x0000ffff28287892 */ /* 0x000fe4000f8ec03f */
[----:B------:R-:W-:Y:S01]  /*d610*/  ULEA.HI.SX32 UR41, UR7, UR41, 0x1c ;  /* 0x0000002907297291 */ /* 0x000fe2000f8fe23f */
        /* <DEDUP_REMOVED lines=38> */
.L_x_13922:
[----:B------:R-:W-:Y:S02]  /*d880*/  UIMAD UR48, UR40, UR38, URZ ;  /* 0x00000026283072a4 */ /* 0x000fe4000f8e023f */
[----:B------:R-:W-:Y:S01]  /*d890*/  MOV R0, UR38 ;  /* 0x0000002600007c02 */ /* 0x000fe20008000f00 */
        /* <DEDUP_REMOVED lines=28> */
[----:B0----5:R-:W-:Y:S05]  /*da60*/  CALL.ABS.NOINC R2 ;  /* 0x0000000002007343 */ /* 0x021fea0003c00000 */
.L_x_13923:
        /* <DEDUP_REMOVED lines=20> */
.L_x_13925:
        /* <DEDUP_REMOVED lines=15> */
.L_x_13924:
        /* <DEDUP_REMOVED lines=8> */
[----:B------:R-:W-:Y:S01]  /*dd20*/  MOV R2, UR4 ;  /* 0x0000000400027c02 */ /* 0x000fe20008000f00 */
[----:B------:R-:W-:Y:S01]  /*dd30*/  IMAD.U32 R3, RZ, RZ, UR5 ;  /* 0x00000005ff037e24 */ /* 0x000fe2000f8e00ff */
[C---:B------:R-:W-:Y:S01]  /*dd40*/  LOP3.LUT R7, R24.reuse, 0x7f, RZ, 0xc0, !PT ;  /* 0x0000007f18077812 */ /* 0x040fe200078ec0ff */
[----:B------:R-:W-:Y:S01]  /*dd50*/  IMAD.SHL.U32 R0, R24, 0x10, RZ ;  /* 0x0000001018007824 */ /* 0x000fe200078e00ff */
[----:B0-----:R-:W-:Y:S02]  /*dd60*/  ISETP.NE.AND P1, PT, R12, 0x1, PT ;  /* 0x000000010c00780c */ /* 0x001fe40003f25270 */
[----:B------:R-:W-:Y:S01]  /*dd70*/  LOP3.LUT R16, R16, 0xffffbfff, RZ, 0xc0, !PT ;  /* 0xffffbfff10107812 */ /* 0x000fe200078ec0ff */
[----:B------:R0:W2:Y:S01]  /*dd80*/  @P0 LDG.E R30, desc[UR36][R2.64] ;  /* 0x00000024021e0981 */ /* 0x0000a2000c1e1900 */
[----:B------:R-:W-:Y:S01]  /*dd90*/  LOP3.LUT R4, R0, 0x70, RZ, 0xc0, !PT ;  /* 0x0000007000047812 */ /* 0x000fe200078ec0ff */
[----:B------:R-:W-:Y:S01]  /*dda0*/  VIADD R0, R25, 0xffffffff ;  /* 0xffffffff19007836 */ /* 0x000fe20000000000 */
[----:B------:R-:W-:Y:S01]  /*ddb0*/  SHF.R.U32.HI R5, RZ, 0x3, R7 ;  /* 0x00000003ff057819 */ /* 0x000fe20000011607 */
[----:B------:R-:W-:Y:S01]  /*ddc0*/  IMAD.SHL.U32 R6, R24, 0x8, RZ ;  /* 0x0000000818067824 */ /* 0x000fe200078e00ff */
[----:B------:R-:W-:Y:S01]  /*ddd0*/  LOP3.LUT R37, R34, 0x2, RZ, 0xfc, !PT ;  /* 0x0000000222257812 */ /* 0x000fe200078efcff */
[----:B------:R-:W-:Y:S01]  /*dde0*/  ULDC UR4, c[0x0][0x320] ;  /* 0x0000c80000047ab9 */ /* 0x000fe20000000800 */
[----:B------:R-:W-:-:S03]  /*ddf0*/  LOP3.LUT R32, R4, R5, RZ, 0xfc, !PT ;  /* 0x0000000504207212 */ /* 0x000fc600078efcff */
[----:B0-----:R-:W0:Y:S01]  /*de00*/  @P1 LDC R2, c[0x0][0x434] ;  /* 0x00010d00ff021b82 */ /* 0x001e220000000800 */
[----:B------:R-:W-:Y:S01]  /*de10*/  @P1 LOP3.LUT R16, R16, 0x4000, RZ, 0xfc, !PT ;  /* 0x0000400010101812 */ /* 0x000fe200078efcff */
[----:B------:R-:W-:-:S05]  /*de20*/  IMAD R4, R0, 0x60, R32 ;  /* 0x0000006000047824 */ /* 0x000fca00078e0220 */
[C---:B------:R-:W-:Y:S01]  /*de30*/  ISETP.GE.AND P0, PT, R4.reuse, UR43, PT ;  /* 0x0000002b04007c0c */ /* 0x040fe2000bf06270 */
[----:B------:R-:W1:Y:S01]  /*de40*/  @P1 LDC R3, c[0x0][0x438] ;  /* 0x00010e00ff031b82 */ /* 0x000e620000000800 */
[----:B-----5:R-:W-:Y:S02]  /*de50*/  IADD3 R10, R4, R27, RZ ;  /* 0x0000001b040a7210 */ /* 0x020fe40007ffe0ff */
[----:B------:R-:W-:-:S03]  /*de60*/  ISETP.GT.U32.OR P0, PT, R32, 0x5f, P0 ;  /* 0x0000005f2000780c */ /* 0x000fc60000704470 */
[----:B------:R-:W-:-:S10]  /*de70*/  IMAD.MOV.U32 R11, RZ, RZ, R10 ;  /* 0x000000ffff0b7224 */ /* 0x000fd400078e000a */
        /* <DEDUP_REMOVED lines=12> */
[----:B------:R-:W-:-:S06]  /*df40*/  @!P0 LEA.HI.X R5, R2, R5, R3, 0x2, P1 ;  /* 0x0000000502058211 */ /* 0x000fcc00008f1403 */
[----:B------:R-:W2:Y:S01]  /*df50*/  @!P0 LDG.E R5, desc[UR36][R4.64] ;  /* 0x0000002404058981 */ /* 0x000ea2000c1e1900 */
[----:B------:R-:W-:Y:S02]  /*df60*/  ISETP.NE.AND P2, PT, R37, 0x3, PT ;  /* 0x000000032500780c */ /* 0x000fe40003f45270 */
[----:B------:R-:W-:Y:S02]  /*df70*/  CS2R R18, SRZ ;  /* 0x0000000000127805 */ /* 0x000fe4000001ff00 */
[----:B------:R-:W-:Y:S01]  /*df80*/  LOP3.LUT R22, R6, 0x38, RZ, 0xc0, !PT ;  /* 0x0000003806167812 */ /* 0x000fe200078ec0ff */
[----:B------:R-:W-:Y:S01]  /*df90*/  UMOV UR5, 0xffffffff ;  /* 0xffffffff00057882 */ /* 0x000fe20000000000 */
[----:B------:R-:W-:Y:S01]  /*dfa0*/  ISETP.GT.U32.AND P1, PT, R32, 0x5f, PT ;  /* 0x0000005f2000780c */ /* 0x000fe20003f24070 */
[----:B------:R-:W-:Y:S01]  /*dfb0*/  IMAD.U32 R29, RZ, RZ, UR39 ;  /* 0x00000027ff1d7e24 */ /* 0x000fe2000f8e00ff */
[----:B------:R-:W-:Y:S02]  /*dfc0*/  LOP3.LUT R16, R16, 0xffffffdf, RZ, 0xc0, !PT ;  /* 0xffffffdf10107812 */ /* 0x000fe400078ec0ff */
[----:B------:R-:W-:-:S02]  /*dfd0*/  LOP3.LUT R36, R22, 0x40, RZ, 0xfc, !PT ;  /* 0x0000004016247812 */ /* 0x000fc400078efcff */
[----:B------:R-:W-:Y:S02]  /*dfe0*/  LOP3.LUT R35, R22, 0x80, RZ, 0xfc, !PT ;  /* 0x0000008016237812 */ /* 0x000fe400078efcff */
[----:B------:R-:W-:Y:S02]  /*dff0*/  ISETP.GE.AND P4, PT, R36, UR4, PT ;  /* 0x0000000424007c0c */ /* 0x000fe4000bf86270 */
[----:B------:R-:W-:Y:S02]  /*e000*/  @P2 LOP3.LUT R16, R16, 0x20, RZ, 0xfc, !PT ;  /* 0x0000002010102812 */ /* 0x000fe400078efcff */
[----:B------:R-:W-:Y:S02]  /*e010*/  ISETP.GE.AND P3, PT, R35, UR4, PT ;  /* 0x0000000423007c0c */ /* 0x000fe4000bf66270 */
[----:B------:R-:W-:Y:S02]  /*e020*/  LOP3.LUT R16, R16, 0xffff7fff, RZ, 0xc0, !PT ;  /* 0xffff7fff10107812 */ /* 0x000fe400078ec0ff */
[----:B------:R-:W-:-:S02]  /*e030*/  LOP3.LUT R31, R22, 0xc0, RZ, 0xfc, !PT ;  /* 0x000000c0161f7812 */ /* 0x000fc400078efcff */
[----:B------:R-:W-:Y:S02]  /*e040*/  @P1 LOP3.LUT R16, R16, 0x8000, RZ, 0xfc, !PT ;  /* 0x0000800010101812 */ /* 0x000fe400078efcff */
[----:B------:R-:W-:Y:S02]  /*e050*/  ISETP.GE.AND P1, PT, R31, UR4, PT ;  /* 0x000000041f007c0c */ /* 0x000fe4000bf26270 */
[----:B------:R-:W-:Y:S02]  /*e060*/  LOP3.LUT R16, R16, 0xffffffef, RZ, 0xc0, !PT ;  /* 0xffffffef10107812 */ /* 0x000fe400078ec0ff */
[----:B------:R-:W-:Y:S02]  /*e070*/  IADD3 R23, -R11, RZ, RZ ;  /* 0x000000ff0b177210 */ /* 0x000fe40007ffe1ff */
[----:B------:R-:W-:-:S03]  /*e080*/  @P4 LOP3.LUT R16, R16, 0x10, RZ, 0xfc, !PT ;  /* 0x0000001010104812 */ /* 0x000fc600078efcff */
[----:B------:R-:W-:Y:S01]  /*e090*/  IMAD R23, R12, R23, R10 ;  /* 0x000000170c177224 */ /* 0x000fe200078e020a */
[----:B------:R-:W-:-:S04]  /*e0a0*/  LOP3.LUT R16, R16, 0xfffffffe, RZ, 0xc0, !PT ;  /* 0xfffffffe10107812 */ /* 0x000fc800078ec0ff */
[----:B------:R-:W-:-:S04]  /*e0b0*/  LOP3.LUT R16, R16, 0xfffffff7, RZ, 0xc0, !PT ;  /* 0xfffffff710107812 */ /* 0x000fc800078ec0ff */
[----:B------:R-:W-:Y:S02]  /*e0c0*/  @P3 LOP3.LUT R16, R16, 0x8, RZ, 0xfc, !PT ;  /* 0x0000000810103812 */ /* 0x000fe400078efcff */
[--C-:B--2---:R-:W-:Y:S01]  /*e0d0*/  @!P0 SHF.R.S32.HI R19, RZ, 0x1f, R5.reuse ;  /* 0x0000001fff138819 */ /* 0x104fe20000011405 */
[----:B------:R-:W-:Y:S01]  /*e0e0*/  @!P0 IMAD.MOV.U32 R18, RZ, RZ, R5 ;  /* 0x000000ffff128224 */ /* 0x000fe200078e0005 */
[----:B------:R-:W-:-:S13]  /*e0f0*/  ISETP.GE.AND P0, PT, R22, UR4, PT ;  /* 0x0000000416007c0c */ /* 0x000fda000bf06270 */
[----:B------:R-:W-:-:S04]  /*e100*/  @P0 LOP3.LUT R16, R16, 0x1, RZ, 0xfc, !PT ;  /* 0x0000000110100812 */ /* 0x000fc800078efcff */
[----:B------:R-:W-:-:S04]  /*e110*/  LOP3.LUT R16, R16, 0xfffffffb, RZ, 0xc0, !PT ;  /* 0xfffffffb10107812 */ /* 0x000fc800078ec0ff */
[----:B------:R-:W-:Y:S01]  /*e120*/  @P1 LOP3.LUT R16, R16, 0x4, RZ, 0xfc, !PT ;  /* 0x0000000410101812 */ /* 0x000fe200078efcff */
[----:B------:R-:W-:Y:S06]  /*e130*/  BRA.DIV UR5, `(.L_x_13926) ;  /* 0x0000003a05607947 */ /* 0x000fec000b800000 */
.L_x_13972:
[----:B------:R-:W-:Y:S02]  /*e140*/  SEL R2, RZ, 0x1, P0 ;  /* 0x00000001ff027807 */ /* 0x000fe40000000000 */
[----:B------:R-:W-:-:S03]  /*e150*/  SHF.R.S32.HI R29, RZ, 0x1f, R29 ;  /* 0x0000001fff1d7819 */ /* 0x000fc6000001141d */
[----:B------:R0:W-:Y:S01]  /*e160*/  STL [R1], R2 ;  /* 0x0000000201007387 */ /* 0x0001e20000100800 */
[----:B------:R-:W-:Y:S05]  /*e170*/  @!P2 BRA `(.L_x_13927) ;  /* 0x000000000004a947 */ /* 0x000fea0003800000 */
[----:B------:R-:W-:Y:S01]  /*e180*/  BPT.TRAP 0x1 ;  /* 0x000000040000795c */ /* 0x000fe20000300000 */
.L_x_13927:
[----:B0-----:R-:W-:-:S04]  /*e190*/  MOV R2, 0x1 ;  /* 0x0000000100027802 */ /* 0x001fc80000000f00 */
[----:B------:R-:W-:-:S04]  /*e1a0*/  SHF.L.U32 R2, R2, 0x1f, RZ ;  /* 0x0000001f02027819 */ /* 0x000fc800000006ff */
[----:B------:R-:W0:Y:S02]  /*e1b0*/  SYNCS.PHASECHK.TRANS64.TRYWAIT P0, [UR44+0x32440], R2 ;  /* 0x03244002ff0075a7 */ /* 0x000e24000800016c */
[----:B0-----:R-:W-:Y:S05]  /*e1c0*/  @!P0 BRA `(.L_x_13928) ;  /* 0x00000038005c8947 */ /* 0x001fea0003800000 */
.L_x_13973:
        /* <DEDUP_REMOVED lines=16> */
[----:B------:R-:W-:Y:S02]  /*e2d0*/  IMAD.SHL.U32 R28, R7, 0x8, RZ ;  /* 0x00000008071c7824 */ /* 0x000fe400078e00ff */
[----:B------:R-:W-:Y:S02]  /*e2e0*/  IMAD.IADD R3, R3, 0x1, R5 ;  /* 0x0000000103037824 */ /* 0x000fe400078e0205 */
[----:B------:R-:W-:Y:S01]  /*e2f0*/  IMAD.U32 R5, RZ, RZ, UR4 ;  /* 0x00000004ff057e24 */ /* 0x000fe2000f8e00ff */
[----:B------:R-:W-:Y:S01]  /*e300*/  UIMAD UR4, UR6, UR4, URZ ;  /* 0x00000004060472a4 */ /* 0x000fe2000f8e023f */
[----:B------:R-:W-:Y:S02]  /*e310*/  IMAD.IADD R17, R17, 0x1, -R8 ;  /* 0x0000000111117824 */ /* 0x000fe400078e0a08 */
[----:B------:R-:W-:Y:S01]  /*e320*/  IMAD.WIDE.U32 R2, R5, UR39, R2 ;  /* 0x0000002705027c25 */ /* 0x000fe2000f8e0002 */
[----:B------:R-:W-:Y:S01]  /*e330*/  UIMAD UR4, UR39, UR5, UR4 ;  /* 0x00000005270472a4 */ /* 0x000fe2000f8e0204 */
[----:B------:R-:W-:-:S02]  /*e340*/  ULDC.64 UR6, c[0x0][0x2e8] ;  /* 0x0000ba0000067ab9 */ /* 0x000fc40000000a00 */
[----:B------:R-:W-:Y:S01]  /*e350*/  UMOV UR5, 0xffffffff ;  /* 0xffffffff00057882 */ /* 0x000fe20000000000 */
[----:B------:R-:W-:Y:S02]  /*e360*/  LEA R4, P0, R2, UR6, 0x1 ;  /* 0x0000000602047c11 */ /* 0x000fe4000f8008ff */
[----:B------:R-:W-:Y:S01]  /*e370*/  IADD3 R5, R3, UR4, RZ ;  /* 0x0000000403057c10 */ /* 0x000fe2000fffe0ff */
[----:B------:R-:W-:Y:S01]  /*e380*/  ULDC UR4, c[0x0][0x2f4] ;  /* 0x0000bd0000047ab9 */ /* 0x000fe20000000800 */
[----:B------:R-:W-:Y:S02]  /*e390*/  LOP3.LUT R3, R6, 0x1c0, RZ, 0xc0, !PT ;  /* 0x000001c006037812 */ /* 0x000fe400078ec0ff */
[----:B------:R-:W-:Y:S02]  /*e3a0*/  ISETP.GE.AND P2, PT, R22, UR4, PT ;  /* 0x0000000416007c0c */ /* 0x000fe4000bf46270 */
[----:B------:R-:W-:Y:S02]  /*e3b0*/  LOP3.LUT R3, R3, 0x38, R6, 0xf8, !PT ;  /* 0x0000003803037812 */ /* 0x000fe400078ef806 */
[----:B------:R-:W-:-:S02]  /*e3c0*/  LEA.HI.X R5, R2, UR7, R5, 0x1, P0 ;  /* 0x0000000702057c11 */ /* 0x000fc400080f0c05 */
[----:B------:R-:W-:Y:S02]  /*e3d0*/  LOP3.LUT R3, R3, 0x38, R24, 0x78, !PT ;  /* 0x0000003803037812 */ /* 0x000fe400078e7818 */
[----:B------:R-:W-:Y:S02]  /*e3e0*/  ISETP.GE.AND P0, PT, R17, 0x1, PT ;  /* 0x000000011100780c */ /* 0x000fe40003f06270 */
[----:B------:R-:W-:-:S03]  /*e3f0*/  LOP3.LUT R28, R3, 0x200, R28, 0xf8, !PT ;  /* 0x00000200031c7812 */ /* 0x000fc600078ef81c */
[----:B------:R-:W-:Y:S01]  /*e400*/  @P2 LOP3.LUT R16, R16, 0x2, RZ, 0xfc, !PT ;  /* 0x0000000210102812 */ /* 0x000fe200078efcff */
[----:B------:R-:W-:Y:S07]  /*e410*/  BRA.DIV UR5, `(.L_x_13929) ;  /* 0x0000003605e07947 */ /* 0x000fee000b800000 */
[----:B------:R-:W0:Y:S01]  /*e420*/  SHFL.IDX PT, R14, R4, RZ, 0x181f ;  /* 0x00181fff040e7589 */ /* 0x000e2200000e0000 */
[----:B------:R-:W-:-:S03]  /*e430*/  @P0 LEA R7, R28, UR44, 0x1 ;  /* 0x0000002c1c070c11 */ /* 0x000fc6000f8e08ff */
[----:B------:R-:W1:Y:S01]  /*e440*/  SHFL.IDX PT, R0, R5, RZ, 0x181f ;  /* 0x00181fff05007589 */ /* 0x000e6200000e0000 */
[----:B0-----:R-:W-:-:S03]  /*e450*/  @P0 LEA R2, P1, R22, R14, 0x1 ;  /* 0x0000000e16020211 */ /* 0x001fc600078208ff */
[----:B------:R-:W0:Y:S01]  /*e460*/  SHFL.IDX PT, R14, R4, 0x1, 0x181f ;  /* 0x00381f00040e7f89 */ /* 0x000e2200000e0000 */
[----:B-1----:R-:W-:-:S03]  /*e470*/  @P0 IADD3.X R3, RZ, R0, RZ, P1, !PT ;  /* 0x00000000ff030210 */ /* 0x002fc60000ffe4ff */
        /* <DEDUP_REMOVED lines=30> */
.L_x_13987:
        /* <DEDUP_REMOVED lines=15> */
.L_x_13930:
        /* <DEDUP_REMOVED lines=24> */
.L_x_13931:
[----:B------:R-:W-:Y:S01]  /*e8d0*/  UISETP.NE.AND UP0, UPT, UR47, URZ, UPT ;  /* 0x0000003f2f00728c */ /* 0x000fe2000bf05270 */
[----:B------:R-:W-:Y:S01]  /*e8e0*/  IMAD.U32 R3, RZ, RZ, UR46 ;  /* 0x0000002eff037e24 */ /* 0x000fe2000f8e00ff */
[----:B------:R-:W-:Y:S01]  /*e8f0*/  R2UR UR6, R29 ;  /* 0x000000001d0672ca */ /* 0x000fe200000e0000 */
[----:B------:R-:W-:Y:S01]  /*e900*/  ULDC.64 UR8, c[0x0][0x2d8] ;  /* 0x0000b60000087ab9 */ /* 0x000fe20000000a00 */
[----:B------:R-:W0:Y:S01]  /*e910*/  LDC R7, c[0x0][0x448] ;  /* 0x00011200ff077b82 */ /* 0x000e220000000800 */
[----:B------:R-:W1:Y:S01]  /*e920*/  S2R R20, SR_TID.X ;  /* 0x0000000000147919 */ /* 0x000e620000002100 */
[----:B------:R-:W-:Y:S02]  /*e930*/  PLOP3.LUT P0, PT, PT, PT, UP0, 0x80, 0x0 ;  /* 0x000000000000781c */ /* 0x000fe40003f0f008 */
[----:B------:R-:W-:-:S03]  /*e940*/  LEA R24, R3, R32, 0x7 ;  /* 0x0000002003187211 */ /* 0x000fc600078e38ff */
[----:B------:R-:W-:Y:S02]  /*e950*/  @UP0 ULDC UR4, c[0x0][0x44c] ;  /* 0x0001130000040ab9 */ /* 0x000fe40000000800 */
[----:B------:R-:W-:Y:S02]  /*e960*/  IMAD.MOV.U32 R9, RZ, RZ, R24 ;  /* 0x000000ffff097224 */ /* 0x000fe400078e0018 */
        /* <DEDUP_REMOVED lines=15> */
[----:B------:R-:W-:Y:S01]  /*ea60*/  MOV R5, UR5 ;  /* 0x0000000500057c02 */ /* 0x000fe20008000f00 */
[----:B------:R-:W-:Y:S01]  /*ea70*/  UIADD3 UR6, UR5, UR6, URZ ;  /* 0x0000000605067290 */ /* 0x000fe2000fffe03f */
[----:B------:R-:W-:Y:S02]  /*ea80*/  IMAD.MOV R5, RZ, RZ, -R9 ;  /* 0x000000ffff057224 */ /* 0x000fe400078e0a09 */
[----:B------:R-:W-:Y:S01]  /*ea90*/  IMAD.U32 R4, RZ, RZ, UR4 ;  /* 0x00000004ff047e24 */ /* 0x000fe2000f8e00ff */
[----:B------:R-:W-:Y:S01]  /*eaa0*/  ULDC.64 UR4, c[0x0][0x2d0] ;  /* 0x0000b40000047ab9 */ /* 0x000fe20000000a00 */
[----:B0-----:R-:W-:Y:S02]  /*eab0*/  IMAD R5, R7, R5, R24 ;  /* 0x0000000507057224 */ /* 0x001fe400078e0218 */
[----:B------:R-:W-:Y:S02]  /*eac0*/  IMAD R0, R0, UR4, RZ ;  /* 0x0000000400007c24 */ /* 0x000fe4000f8e02ff */
[----:B------:R-:W-:-:S02]  /*ead0*/  IMAD.U32 R3, RZ, RZ, UR6 ;  /* 0x00000006ff037e24 */ /* 0x000fc4000f8e00ff */
[----:B------:R-:W-:Y:S02]  /*eae0*/  IMAD.MOV.U32 R2, RZ, RZ, R4 ;  /* 0x000000ffff027224 */ /* 0x000fe400078e0004 */
        /* <DEDUP_REMOVED lines=20> */
[----:B------:R-:W-:Y:S01]  /*ec30*/  IMAD R5, R7, UR4, RZ ;  /* 0x0000000407057c24 */ /* 0x000fe2000f8e02ff */
[----:B------:R-:W1:Y:S01]  /*ec40*/  SHFL.IDX PT, R3, R6, RZ, 0x181f ;  /* 0x00181fff06037589 */ /* 0x000e6200000e0000 */
[----:B------:R-:W-:-:S03]  /*ec50*/  IMAD R4, R4, 0x80, R20 ;  /* 0x0000008004047824 */ /* 0x000fc600078e0214 */
[----:B------:R-:W-:Y:S02]  /*ec60*/  SHFL.IDX PT, R2, R6, 0x1, 0x181f ;  /* 0x00381f0006027f89 */ /* 0x000fe400000e0000 */
[CC--:B------:R-:W-:Y:S02]  /*ec70*/  ISETP.GE.AND P4, PT, R4.reuse, R5.reuse, PT ;  /* 0x000000050400720c */ /* 0x0c0fe40003f86270 */
[----:B------:R-:W-:Y:S01]  /*ec80*/  IADD3 R8, R4, 0x10, RZ ;  /* 0x0000001004087810 */ /* 0x000fe20007ffe0ff */
[----:B------:R-:W-:Y:S03]  /*ec90*/  SHFL.IDX PT, R7, R0, 0x3, 0x181f ;  /* 0x00781f0000077f89 */ /* 0x000fe600000e0000 */
[----:B------:R-:W-:Y:S01]  /*eca0*/  ISETP.GE.AND P3, PT, R8, R5, PT ;  /* 0x000000050800720c */ /* 0x000fe20003f66270 */
[----:B------:R-:W-:-:S05]  /*ecb0*/  VIADD R8, R4, 0x20 ;  /* 0x0000002004087836 */ /* 0x000fca0000000000 */
[----:B------:R-:W-:Y:S02]  /*ecc0*/  ISETP.GE.AND P2, PT, R8, R5, PT ;  /* 0x000000050800720c */ /* 0x000fe40003f46270 */
[----:B0-----:R-:W-:Y:S01]  /*ecd0*/  @!P4 LEA R10, P1, R22, R14, 0x1 ;  /* 0x0000000e160ac211 */ /* 0x001fe200078208ff */
[----:B------:R-:W-:Y:S01]  /*ece0*/  SHFL.IDX PT, R8, R6, 0x3, 0x181f ;  /* 0x00781f0006087f89 */ /* 0x000fe200000e0000 */
[----:B------:R-:W-:Y:S02]  /*ecf0*/  @!P4 LEA R9, R28, UR44, 0x1 ;  /* 0x0000002c1c09cc11 */ /* 0x000fe4000f8e08ff */
[----:B------:R-:W-:Y:S01]  /*ed00*/  @P4 LOP3.LUT R16, R16, 0x1000, RZ, 0xfc, !PT ;  /* 0x0000100010104812 */ /* 0x000fe200078efcff */
[----:B------:R-:W0:Y:S01]  /*ed10*/  SHFL.IDX PT, R14, R0, 0x1, 0x181f ;  /* 0x00381f00000e7f89 */ /* 0x000e2200000e0000 */
[----:B-1----:R-:W-:Y:S01]  /*ed20*/  @!P4 IMAD.X R3, RZ, RZ, R3, P1 ;  /* 0x000000ffff03c224 */ /* 0x002fe200008e0603 */
[----:B------:R-:W-:Y:S02]  /*ed30*/  @!P3 LEA R15, R28, UR44, 0x1 ;  /* 0x0000002c1c0fbc11 */ /* 0x000fe4000f8e08ff */
[----:B------:R-:W-:-:S04]  /*ed40*/  LOP3.LUT R16, R16, 0xfffff7ff, RZ, 0xc0, !PT ;  /* 0xfffff7ff10107812 */ /* 0x000fc800078ec0ff */
[----:B------:R-:W-:-:S04]  /*ed50*/  @P3 LOP3.LUT R16, R16, 0x800, RZ, 0xfc, !PT ;  /* 0x0000080010103812 */ /* 0x000fc800078efcff */
[----:B------:R-:W-:-:S04]  /*ed60*/  LOP3.LUT R16, R16, 0xfffffbff, RZ, 0xc0, !PT ;  /* 0xfffffbff10107812 */ /* 0x000fc800078ec0ff */
[----:B------:R-:W-:-:S04]  /*ed70*/  @P2 LOP3.LUT R16, R16, 0x400, RZ, 0xfc, !PT ;  /* 0x0000040010102812 */ /* 0x000fc800078efcff */
[----:B------:R-:W-:Y:S02]  /*ed80*/  LOP3.LUT R16, R16, 0xfffffdff, RZ, 0xc0, !PT ;  /* 0xfffffdff10107812 */ /* 0x000fe400078ec0ff */
[C---:B0-----:R-:W-:Y:S02]  /*ed90*/  @!P3 LEA R12, P1, R22.reuse, R14, 0x1 ;  /* 0x0000000e160cb211 */ /* 0x041fe400078208ff */
[----:B------:R-:W0:Y:S03]  /*eda0*/  SHFL.IDX PT, R14, R0, 0x2, 0x181f ;  /* 0x00581f00000e7f89 */ /* 0x000e2600000e0000 */
[----:B------:R-:W-:Y:S02]  /*edb0*/  @!P3 IMAD.X R11, RZ, RZ, R2, P1 ;  /* 0x000000ffff0bb224 */ /* 0x000fe400008e0602 */
[----:B------:R-:W1:Y:S01]  /*edc0*/  SHFL.IDX PT, R2, R6, 0x2, 0x181f ;  /* 0x00581f0006027f89 */ /* 0x000e6200000e0000 */
[----:B0-----:R-:W-:-:S05]  /*edd0*/  @!P2 LEA R13, P1, R22, R14, 0x1 ;  /* 0x0000000e160da211 */ /* 0x001fca00078208ff */
[----:B-1----:R-:W-:Y:S01]  /*ede0*/  @!P2 IMAD.X R14, RZ, RZ, R2, P1 ;  /* 0x000000ffff0ea224 */ /* 0x002fe200008e0602 */
[----:B------:R-:W-:-:S04]  /*edf0*/  IADD3 R2, R4, 0x30, RZ ;  /* 0x0000003004027810 */ /* 0x000fc80007ffe0ff */
[----:B------:R-:W-:Y:S01]  /*ee00*/  ISETP.GE.AND P5, PT, R2, R5, PT ;  /* 0x000000050200720c */ /* 0x000fe20003fa6270 */
[----:B------:R-:W-:Y:S02]  /*ee10*/  @!P4 IMAD.MOV.U32 R2, RZ, RZ, R10 ;  /* 0x000000ffff02c224 */ /* 0x000fe400078e000a */
[----:B------:R-:W-:Y:S04]  /*ee20*/  SHFL.IDX PT, R10, R6, 0x4, 0x181f ;  /* 0x00981f00060a7f89 */ /* 0x000fe800000e0000 */
[----:B------:R0:W-:Y:S06]  /*ee30*/  @!P4 LDGSTS.E.BYPASS.LTC128B.128 [R9+0x18400], desc[UR36][R2.64], !P0 ;  /* 0x184000000209cfae */ /* 0x0001ec000c101d64 */
[----:B------:R-:W-:-:S02]  /*ee40*/  @!P5 LEA R7, P1, R22, R7, 0x1 ;  /* 0x000000071607d211 */ /* 0x000fc400078208ff */
[----:B------:R-:W-:-:S03]  /*ee50*/  @P5 LOP3.LUT R16, R16, 0x200, RZ, 0xfc, !PT ;  /* 0x0000020010105812 */ /* 0x000fc600078efcff */
[----:B------:R-:W-:Y:S01]  /*ee60*/  @!P5 IMAD.X R8, RZ, RZ, R8, P1 ;  /* 0x000000ffff08d224 */ /* 0x000fe200008e0608 */
[----:B0-----:R-:W0:Y:S01]  /*ee70*/  SHFL.IDX PT, R9, R0, 0x4, 0x181f ;  /* 0x00981f0000097f89 */ /* 0x001e2200000e0000 */
[----:B------:R-:W-:Y:S01]  /*ee80*/  VIADD R2, R4, 0x40 ;  /* 0x0000004004027836 */ /* 0x000fe20000000000 */
[----:B------:R-:W-:Y:S01]  /*ee90*/  LOP3.LUT R16, R16, 0xfffffeff, RZ, 0xc0, !PT ;  /* 0xfffffeff10107812 */ /* 0x000fe200078ec0ff */
[----:B------:R-:W-:Y:S02]  /*eea0*/  @!P3 IMAD.MOV.U32 R3, RZ, RZ, R11 ;  /* 0x000000ffff03b224 */ /* 0x000fe400078e000b */
[----:B------:R-:W1:Y:S01]  /*eeb0*/  SHFL.IDX PT, R11, R0, 0x5, 0x181f ;  /* 0x00b81f00000b7f89 */ /* 0x000e6200000e0000 */
[----:B------:R-:W-:Y:S01]  /*eec0*/  ISETP.GE.AND P4, PT, R2, R5, PT ;  /* 0x000000050200720c */ /* 0x000fe20003f86270 */
[----:B------:R-:W-:-:S05]  /*eed0*/  @!P3 IMAD.MOV.U32 R2, RZ, RZ, R12 ;  /* 0x000000ffff02b224 */ /* 0x000fca00078e000c */
[----:B------:R2:W-:Y:S07]  /*eee0*/  @!P3 LDGSTS.E.BYPASS.LTC128B.128 [R15+0x18c00], desc[UR36][R2.64], !P0 ;  /* 0x18c00000020fbfae */ /* 0x0005ee000c101d64 */
[----:B------:R-:W-:-:S04]  /*eef0*/  @P4 LOP3.LUT R16, R16, 0x100, RZ, 0xfc, !PT ;  /* 0x0000010010104812 */ /* 0x000fc800078efcff */
[----:B------:R-:W-:Y:S01]  /*ef00*/  LOP3.LUT R16, R16, 0xffffff7f, RZ, 0xc0, !PT ;  /* 0xffffff7f10107812 */ /* 0x000fe200078ec0ff */
[----:B--2---:R-:W2:Y:S01]  /*ef10*/  SHFL.IDX PT, R2, R6, 0x5, 0x181f ;  /* 0x00b81f0006027f89 */ /* 0x004ea200000e0000 */
[----:B------:R-:W-:Y:S01]  /*ef20*/  VIADD R3, R4, 0x50 ;  /* 0x0000005004037836 */ /* 0x000fe20000000000 */
[----:B0-----:R-:W-:Y:S02]  /*ef30*/  @!P4 LEA R9, P1, R22, R9, 0x1 ;  /* 0x000000091609c211 */ /* 0x001fe400078208ff */
[----:B------:R-:W-:Y:S02]  /*ef40*/  @!P2 LEA R15, R28, UR44, 0x1 ;  /* 0x0000002c1c0fac11 */ /* 0x000fe4000f8e08ff */
[----:B------:R-:W-:Y:S01]  /*ef50*/  ISETP.GE.AND P3, PT, R3, R5, PT ;  /* 0x000000050300720c */ /* 0x000fe20003f66270 */
[----:B------:R-:W-:Y:S01]  /*ef60*/  @!P2 IMAD.MOV.U32 R3, RZ, RZ, R14 ;  /* 0x000000ffff03a224 */ /* 0x000fe200078e000e */
[----:B------:R-:W-:-:S11]  /*ef70*/  @!P4 IADD3.X R10, RZ, R10, RZ, P1, !PT ;  /* 0x0000000aff0ac210 */ /* 0x000fd60000ffe4ff */
[----:B-1----:R-:W-:Y:S02]  /*ef80*/  @!P3 LEA R11, P1, R22, R11, 0x1 ;  /* 0x0000000b160bb211 */ /* 0x002fe400078208ff */
[----:B------:R-:W-:Y:S02]  /*ef90*/  @P3 LOP3.LUT R16, R16, 0x80, RZ, 0xfc, !PT ;  /* 0x0000008010103812 */ /* 0x000fe400078efcff */
[----:B--2---:R-:W-:Y:S01]  /*efa0*/  @!P3 IADD3.X R12, RZ, R2, RZ, P1, !PT ;  /* 0x00000002ff0cb210 */ /* 0x004fe20000ffe4ff */
[----:B------:R-:W-:Y:S01]  /*efb0*/  @!P2 IMAD.MOV.U32 R2, RZ, RZ, R13 ;  /* 0x000000ffff02a224 */ /* 0x000fe200078e000d */
[----:B------:R-:W-:Y:S01]  /*efc0*/  LOP3.LUT R16, R16, 0xffffffbf, RZ, 0xc0, !PT ;  /* 0xffffffbf10107812 */ /* 0x000fe200078ec0ff */
[----:B------:R-:W0:Y:S04]  /*efd0*/  SHFL.IDX PT, R13, R0, 0x6, 0x181f ;  /* 0x00d81f00000d7f89 */ /* 0x000e2800000e0000 */
[----:B------:R1:W-:Y:S04]  /*efe0*/  @!P2 LDGSTS.E.BYPASS.LTC128B.128 [R15+0x19400], desc[UR36][R2.64], !P0 ;  /* 0x19400000020fafae */ /* 0x0003e8000c101d64 */
[----:B-1----:R-:W1:Y:S01]  /*eff0*/  SHFL.IDX PT, R2, R6, 0x6, 0x181f ;  /* 0x00d81f0006027f89 */ /* 0x002e6200000e0000 */
[----:B------:R-:W-:Y:S01]  /*f000*/  VIADD R3, R4, 0x60 ;  /* 0x0000006004037836 */ /* 0x000fe20000000000 */
[----:B------:R-:W-:-:S02]  /*f010*/  @!P5 LEA R15, R28, UR44, 0x1 ;  /* 0x0000002c1c0fdc11 */ /* 0x000fc4000f8e08ff */
[----:B------:R-:W2:Y:S02]  /*f020*/  SHFL.IDX PT, R6, R6, 0x7, 0x181f ;  /* 0x00f81f0006067f89 */ /* 0x000ea400000e0000 */
[----:B------:R-:W-:Y:S01]  /*f030*/  ISETP.GE.AND P2, PT, R3, R5, PT ;  /* 0x000000050300720c */ /* 0x000fe20003f46270 */
[----:B------:R-:W-:-:S12]  /*f040*/  @!P5 IMAD.MOV.U32 R3, RZ, RZ, R8 ;  /* 0x000000ffff03d224 */ /* 0x000fd800078e0008 */
[----:B0-----:R-:W-:Y:S02]  /*f050*/  @!P2 LEA R13, P1, R22, R13, 0x1 ;  /* 0x0000000d160da211 */ /* 0x001fe400078208ff */
[----:B------:R-:W-:Y:S02]  /*f060*/  @!P2 LEA R21, R28, UR44, 0x1 ;  /* 0x0000002c1c15ac11 */ /* 0x000fe4000f8e08ff */
[----:B------:R-:W-:Y:S02]  /*f070*/  @P2 LOP3.LUT R16, R16, 0x40, RZ, 0xfc, !PT ;  /* 0x0000004010102812 */ /* 0x000fe400078efcff */
[----:B-1----:R-:W-:Y:S01]  /*f080*/  @!P2 IADD3.X R14, RZ, R2, RZ, P1, !PT ;  /* 0x00000002ff0ea210 */ /* 0x002fe20000ffe4ff */
[----:B------:R-:W-:Y:S01]  /*f090*/  @!P5 IMAD.MOV.U32 R2, RZ, RZ, R7 ;  /* 0x000000ffff02d224 */ /* 0x000fe200078e0007 */
[----:B------:R-:W-:-:S04]  /*f0a0*/  @!P4 LEA R7, R28, UR44, 0x1 ;  /* 0x0000002c1c07cc11 */ /* 0x000fc8000f8e08ff */
[----:B------:R0:W-:Y:S02]  /*f0b0*/  @!P5 LDGSTS.E.BYPASS.LTC128B.128 [R15+0x19c00], desc[UR36][R2.64], !P0 ;  /* 0x19c00000020fdfae */ /* 0x0001e4000c101d64 */
[----:B0-----:R-:W-:Y:S01]  /*f0c0*/  @!P4 IMAD.MOV.U32 R2, RZ, RZ, R9 ;  /* 0x000000ffff02c224 */ /* 0x001fe200078e0009 */
[----:B------:R-:W-:Y:S02]  /*f0d0*/  @!P4 MOV R3, R10 ;  /* 0x0000000a0003c202 */ /* 0x000fe40000000f00 */
[----:B------:R-:W-:-:S03]  /*f0e0*/  @!P3 LEA R9, R28, UR44, 0x1 ;  /* 0x0000002c1c09bc11 */ /* 0x000fc6000f8e08ff */
[----:B------:R0:W-:Y:S02]  /*f0f0*/  @!P4 LDGSTS.E.BYPASS.LTC128B.128 [R7+0x1a400], desc[UR36][R2.64], !P0 ;  /* 0x1a4000000207cfae */ /* 0x0001e4000c101d64 */
[----:B0-----:R-:W-:Y:S02]  /*f100*/  @!P3 IMAD.MOV.U32 R2, RZ, RZ, R11 ;  /* 0x000000ffff02b224 */ /* 0x001fe400078e000b */
[----:B------:R-:W-:-:S05]  /*f110*/  @!P3 IMAD.MOV.U32 R3, RZ, RZ, R12 ;  /* 0x000000ffff03b224 */ /* 0x000fca00078e000c */
[----:B------:R0:W-:Y:S02]  /*f120*/  @!P3 LDGSTS.E.BYPASS.LTC128B.128 [R9+0x1ac00], desc[UR36][R2.64], !P0 ;  /* 0x1ac000000209bfae */ /* 0x0001e4000c101d64 */
[----:B0-----:R-:W-:Y:S01]  /*f130*/  @!P2 IMAD.MOV.U32 R2, RZ, RZ, R13 ;  /* 0x000000ffff02a224 */ /* 0x001fe200078e000d */
[----:B------:R-:W-:Y:S02]  /*f140*/  @!P2 MOV R3, R14 ;  /* 0x0000000e0003a202 */ /* 0x000fe40000000f00 */
[----:B------:R0:W1:Y:S04]  /*f150*/  SHFL.IDX PT, R14, R0, 0x7, 0x181f ;  /* 0x00f81f00000e7f89 */ /* 0x00006800000e0000 */
[----:B--2---:R0:W-:Y:S02]  /*f160*/  @!P2 LDGSTS.E.BYPASS.LTC128B.128 [R21+0x1b400], desc[UR36][R2.64], !P0 ;  /* 0x1b4000000215afae */ /* 0x0041e4000c101d64 */
.L_x_14004:
[----:B------:R-:W-:Y:S01]  /*f170*/  VIADD R4, R4, 0x70 ;  /* 0x0000007004047836 */ /* 0x000fe20000000000 */
[----:B------:R-:W-:-:S04]  /*f180*/  LOP3.LUT R16, R16, 0xffffdfff, RZ, 0xc0, !PT ;  /* 0xffffdfff10107812 */ /* 0x000fc800078ec0ff */
[----:B------:R-:W-:-:S13]  /*f190*/  ISETP.GE.AND P2, PT, R4, R5, PT ;  /* 0x000000050400720c */ /* 0x000fda0003f46270 */
[----:B01----:R-:W-:Y:S02]  /*f1a0*/  @!P2 LEA R2, P1, R22, R14, 0x1 ;  /* 0x0000000e1602a211 */ /* 0x003fe400078208ff */
        /* <DEDUP_REMOVED lines=32> */
.L_x_13933:
[----:B------:R-:W-:Y:S01]  /*f3b0*/  UISETP.NE.AND UP0, UPT, UR47, URZ, UPT ;  /* 0x0000003f2f00728c */ /* 0x000fe2000bf05270 */
[----:B------:R-:W-:Y:S01]  /*f3c0*/  R2UR UR6, R29 ;  /* 0x000000001d0672ca */ /* 0x000fe200000e0000 */
[----:B------:R-:W-:Y:S01]  /*f3d0*/  ULDC.64 UR8, c[0x0][0x3d8] ;  /* 0x0000f60000087ab9 */ /* 0x000fe20000000a00 */
[----:B------:R-:W-:Y:S01]  /*f3e0*/  MOV R2, R24 ;  /* 0x0000001800027202 */ /* 0x000fe20000000f00 */
[----:B------:R-:W-:Y:S02]  /*f3f0*/  ULDC UR7, c[0x0][0x448] ;  /* 0x0001120000077ab9 */ /* 0x000fe40000000800 */
[----:B------:R-:W-:-:S05]  /*f400*/  PLOP3.LUT P0, PT, PT, PT, UP0, 0x80, 0x0 ;  /* 0x000000000000781c */ /* 0x000fca0003f0f008 */
[----:B------:R-:W-:-:S03]  /*f410*/  @UP0 ULDC UR4, c[0x0][0x44c] ;  /* 0x0001130000040ab9 */ /* 0x000fc60000000800 */
[----:B------:R-:W-:-:S04]  /*f420*/  UIMAD UR6, UR6, UR8, URZ ;  /* 0x00000008060672a4 */ /* 0x000fc8000f8e023f */
[----:B------:R-:W-:Y:S01]  /*f430*/  UIMAD UR6, UR39, UR9, UR6 ;  /* 0x00000009270672a4 */ /* 0x000fe2000f8e0206 */
        /* <DEDUP_REMOVED lines=54> */
[----:B0-----:R-:W-:-:S04]  /*f7a0*/  @!P6 LEA R14, P0, R22, R14, 0x1 ;  /* 0x0000000e160ee211 */ /* 0x001fc800078008ff */
[----:B-1----:R-:W-:Y:S02]  /*f7b0*/  @!P6 MOV R2, R14 ;  /* 0x0000000e0002e202 */ /* 0x002fe40000000f00 */
[----:B------:R-:W0:Y:S03]  /*f7c0*/  SHFL.IDX PT, R14, R0, 0x2, 0x181f ;  /* 0x00581f00000e7f89 */ /* 0x000e2600000e0000 */
[----:B------:R-:W-:Y:S01]  /*f7d0*/  @!P5 LEA R7, R28, UR44, 0x1 ;  /* 0x0000002c1c07dc11 */ /* 0x000fe2000f8e08ff */
[----:B--2---:R-:W-:-:S04]  /*f7e0*/  @!P6 IMAD.X R5, RZ, RZ, R5, P0 ;  /* 0x000000ffff05e224 */ /* 0x004fc800000e0605 */
[----:B------:R-:W-:Y:S02]  /*f7f0*/  @!P6 IMAD.MOV.U32 R3, RZ, RZ, R5 ;  /* 0x000000ffff03e224 */ /* 0x000fe400078e0005 */
[----:B------:R-:W1:Y:S01]  /*f800*/  SHFL.IDX PT, R5, R4, 0x2, 0x181f ;  /* 0x00581f0004057f89 */ /* 0x000e6200000e0000 */
[----:B0-----:R-:W-:-:S03]  /*f810*/  @!P5 LEA R14, P0, R22, R14, 0x1 ;  /* 0x0000000e160ed211 */ /* 0x001fc600078008ff */
[----:B------:R-:W-:Y:S04]  /*f820*/  @!P6 LDGSTS.E.BYPASS.LTC128B.128 [R9+0x22c00], desc[UR36][R2.64], !P4 ;  /* 0x22c000000209efae */ /* 0x000fe8000e101d64 */
[----:B------:R-:W-:Y:S04]  /*f830*/  @!P6 LDGSTS.E.BYPASS.LTC128B.128 [R9+0x26c00], desc[UR36][R2.64+0x80], !P3 ;  /* 0x26c000800209efae */ /* 0x000fe8000d901d64 */
[----:B------:R-:W-:Y:S04]  /*f840*/  @!P6 LDGSTS.E.BYPASS.LTC128B.128 [R9+0x2ac00], desc[UR36][R2.64+0x100], !P2 ;  /* 0x2ac001000209efae */ /* 0x000fe8000d101d64 */
[----:B------:R0:W-:Y:S01]  /*f850*/  @!P6 LDGSTS.E.BYPASS.LTC128B.128 [R9+0x2ec00], desc[UR36][R2.64+0x180], !P1 ;  /* 0x2ec001800209efae */ /* 0x0001e2000c901d64 */
[----:B------:R-:W-:-:S04]  /*f860*/  LOP3.LUT P6, RZ, R16, 0x80, RZ, 0xc0, !PT ;  /* 0x0000008010ff7812 */ /* 0x000fc800078cc0ff */
[----:B------:R-:W-:Y:S01]  /*f870*/  P2R R6, PR, RZ, 0x40 ;  /* 0x00000040ff067803 */ /* 0x000fe20000000000 */
[----:B-1----:R-:W-:Y:S01]  /*f880*/  @!P5 IMAD.X R5, RZ, RZ, R5, P0 ;  /* 0x000000ffff05d224 */ /* 0x002fe200000e0605 */
[----:B------:R-:W-:Y:S01]  /*f890*/  LOP3.LUT P6, RZ, R16, 0x200, RZ, 0xc0, !PT ;  /* 0x0000020010ff7812 */ /* 0x000fe200078cc0ff */
[----:B0-----:R-:W-:-:S03]  /*f8a0*/  @!P5 IMAD.MOV.U32 R2, RZ, RZ, R14 ;  /* 0x000000ffff02d224 */ /* 0x001fc600078e000e */
[----:B------:R-:W-:Y:S01]  /*f8b0*/  @!P5 MOV R3, R5 ;  /* 0x000000050003d202 */ /* 0x000fe20000000f00 */
[----:B------:R-:W0:Y:S04]  /*f8c0*/  SHFL.IDX PT, R14, R0, 0x3, 0x181f ;  /* 0x00781f00000e7f89 */ /* 0x000e2800000e0000 */
        /* <DEDUP_REMOVED lines=21> */
[----:B0-----:R-:W-:-:S04]  /*fa20*/  @!P5 LEA R14, P0, R22, R14, 0x1 ;  /* 0x0000000e160ed211 */ /* 0x001fc800078008ff */
[----:B-1----:R-:W-:Y:S01]  /*fa30*/  @!P5 IADD3.X R5, RZ, R5, RZ, P0, !PT ;  /* 0x00000005ff05d210 */ /* 0x002fe200007fe4ff */
[----:B--2---:R-:W-:Y:S02]  /*fa40*/  @!P5 IMAD.MOV.U32 R2, RZ, RZ, R14 ;  /* 0x000000ffff02d224 */ /* 0x004fe400078e000e */
[----:B------:R-:W0:Y:S02]  /*fa50*/  SHFL.IDX PT, R14, R0, 0x5, 0x181f ;  /* 0x00b81f00000e7f89 */ /* 0x000e2400000e0000 */
[----:B------:R-:W-:Y:S02]  /*fa60*/  @!P5 IMAD.MOV.U32 R3, RZ, RZ, R5 ;  /* 0x000000ffff03d224 */ /* 0x000fe400078e0005 */
        /* <DEDUP_REMOVED lines=8> */
[----:B-1----:R-:W-:Y:S01]  /*faf0*/  @!P6 IMAD.X R5, RZ, RZ, R5, P0 ;  /* 0x000000ffff05e224 */ /* 0x002fe200000e0605 */
[----:B--2---:R-:W-:Y:S02]  /*fb00*/  @!P6 MOV R2, R14 ;  /* 0x0000000e0002e202 */ /* 0x004fe40000000f00 */
        /* <DEDUP_REMOVED lines=10> */
[----:B--2---:R-:W-:-:S03]  /*fbb0*/  @!P5 IMAD.MOV.U32 R2, RZ, RZ, R14 ;  /* 0x000000ffff02d224 */ /* 0x004fc600078e000e */
[----:B------:R-:W-:Y:S01]  /*fbc0*/  @!P5 MOV R3, R5 ;  /* 0x000000050003d202 */ /* 0x000fe20000000f00 */
[----:B------:R0:W1:Y:S04]  /*fbd0*/  SHFL.IDX PT, R14, R0, 0x7, 0x181f ;  /* 0x00f81f00000e7f89 */ /* 0x00006800000e0000 */
[----:B------:R0:W-:Y:S04]  /*fbe0*/  @!P5 LDGSTS.E.BYPASS.LTC128B.128 [R9+0x25400], desc[UR36][R2.64], !P4 ;  /* 0x254000000209dfae */ /* 0x0001e8000e101d64 */
[----:B------:R0:W-:Y:S04]  /*fbf0*/  @!P5 LDGSTS.E.BYPASS.LTC128B.128 [R9+0x29400], desc[UR36][R2.64+0x80], !P3 ;  /* 0x294000800209dfae */ /* 0x0001e8000d901d64 */
[----:B------:R0:W-:Y:S04]  /*fc00*/  @!P5 LDGSTS.E.BYPASS.LTC128B.128 [R9+0x2d400], desc[UR36][R2.64+0x100], !P2 ;  /* 0x2d4001000209dfae */ /* 0x0001e8000d101d64 */
[----:B------:R0:W-:Y:S04]  /*fc10*/  @!P5 LDGSTS.E.BYPASS.LTC128B.128 [R9+0x31400], desc[UR36][R2.64+0x180], !P1 ;  /* 0x314001800209dfae */ /* 0x0001e8000c901d64 */
[----:B------:R0:W2:Y:S02]  /*fc20*/  SHFL.IDX PT, R5, R4, 0x7, 0x181f ;  /* 0x00f81f0004057f89 */ /* 0x0000a400000e0000 */
.L_x_14022:
        /* <DEDUP_REMOVED lines=13> */
.L_x_13936:
[----:B------:R-:W-:Y:S05]  /*fd00*/  BSYNC B0 ;  /* 0x0000000000007941 */ /* 0x000fea0003800000 */
.L_x_13935:
        /* <DEDUP_REMOVED lines=9> */
.L_x_14023:
[----:B------:R-:W-:-:S13]  /*fda0*/  ISETP.NE.AND P0, PT, R37, 0x3, PT ;  /* 0x000000032500780c */ /* 0x000fda0003f05270 */
[----:B------:R-:W-:Y:S05]  /*fdb0*/  @!P0 BRA `(.L_x_13938) ;  /* 0x0000000000048947 */ /* 0x000fea0003800000 */
[----:B------:R-:W-:Y:S01]  /*fdc0*/  BPT.TRAP 0x1 ;  /* 0x000000040000795c */ /* 0x000fe20000300000 */
.L_x_13938:
[----:B------:R-:W4:Y:S02]  /*fdd0*/  SYNCS.PHASECHK.TRANS64.TRYWAIT P0, [UR44+0x32460], R0 ;  /* 0x03246000ff0075a7 */ /* 0x000f24000800016c */
[----:B----4-:R-:W-:Y:S05]  /*fde0*/  @!P0 BRA `(.L_x_13939) ;  /* 0x0000003800dc8947 */ /* 0x010fea0003800000 */
.L_x_14024:
[----:B------:R-:W4:Y:S01]  /*fdf0*/  LDL.LU R4, [R1] ;  /* 0x0000000001047983 */ /* 0x000f220000300800 */
        /* <DEDUP_REMOVED lines=16> */
[----:B------:R-:W-:Y:S02]  /*ff00*/  UIMAD UR4, UR4, UR6, URZ ;  /* 0x00000006040472a4 */ /* 0x000fe4000f8e023f */
[----:B------:R-:W-:Y:S01]  /*ff10*/  IADD3 R3, R3, R5, RZ ;  /* 0x0000000503037210 */ /* 0x000fe20007ffe0ff */
        /* <DEDUP_REMOVED lines=10> */
[----:B----4-:R-:W-:-:S05]  /*ffc0*/  IADD3 R0, R3, R0, R4 ;  /* 0x0000000003007210 */ /* 0x010fca0007ffe004 */
[----:B------:R-:W-:Y:S01]  /*ffd0*/  IMAD.IADD R5, R0, 0x1, R5 ;  /* 0x0000000100057824 */ /* 0x000fe200078e0205 */
[----:B------:R-:W-:Y:S06]  /*ffe0*/  BRA.DIV UR4, `(.L_x_13940) ;  /* 0x0000003a04747947 */ /* 0x000fec000b800000 */
[----:B-1----:R-:W0:Y:S01]  /*fff0*/  SHFL.IDX PT, R14, R7, RZ, 0x181f ;  /* 0x00181fff070e7589 */ /* 0x002e2200000e0000 */
[----:B------:R-:W-:Y:S02]  /*10000*/  SHF.L.U32 R0, R22, 0x1, RZ ;  /* 0x0000000116007819 */ /* 0x000fe400000006ff */
[----:B------:R-:W-:Y:S01]  /*10010*/  LEA R6, R28, UR44, 0x1 ;  /* 0x0000002c1c067c11 */ /* 0x000fe2000f8e08ff */
        /* <DEDUP_REMOVED lines=10> */
[----:B------:R-:W0:Y:S03]  /*100c0*/  SHFL.IDX PT, R14, R7, 0x2, 0x181f ;  /* 0x00581f00070e7f89 */ /* 0x000e2600000e0000 */
[----:B------:R-:W-:Y:S01]  /*100d0*/  IMAD.X R11, RZ, RZ, R4, P0 ;  /* 0x000000ffff0b7224 */ /* 0x000fe200000e0604 */
[----:B------:R-:W-:Y:S01]  /*100e0*/  ISETP.LT.OR P0, PT, R17, 0x1, P4 ;  /* 0x000000011100780c */ /* 0x000fe20002701670 */
[----:B------:R-:W1:-:S12]  /*100f0*/  SHFL.IDX PT, R4, R8, 0x2, 0x181f ;  /* 0x00581f0008047f89 */ /* 0x000e5800000e0000 */
[----:B------:R-:W-:Y:S01]  /*10100*/  LDGSTS.E.BYPASS.LTC128B.128 [R6+0x400], desc[UR36][R2.64], !P0 ;  /* 0x0040000002067fae */ /* 0x000fe2000c101d64 */
[----:B------:R-:W-:-:S13]  /*10110*/  ISETP.LT.OR P0, PT, R17, 0x1, !P2 ;  /* 0x000000011100780c */ /* 0x000fda0005701670 */
[----:B------:R-:W-:Y:S01]  /*10120*/  LDGSTS.E.BYPASS.LTC128B.128 [R6+0x3400], desc[UR36][R2.64+0x80], !P0 ;  /* 0x0340008002067fae */ /* 0x000fe2000c101d64 */
[----:B------:R-:W-:-:S13]  /*10130*/  ISETP.LT.OR P0, PT, R17, 0x1, !P1 ;  /* 0x000000011100780c */ /* 0x000fda0004f01670 */
[----:B------:R-:W-:Y:S01]  /*10140*/  LDGSTS.E.BYPASS.LTC128B.128 [R6+0x6400], desc[UR36][R2.64+0x100], !P0 ;  /* 0x0640010002067fae */ /* 0x000fe2000c101d64 */
[----:B------:R-:W-:-:S03]  /*10150*/  LOP3.LUT P0, RZ, R5, 0x8, RZ, 0xc0, !PT ;  /* 0x0000000805ff7812 */ /* 0x000fc6000780c0ff */
[----:B------:R-:W-:Y:S01]  /*10160*/  SHFL.IDX PT, R5, R8, 0x3, 0x181f ;  /* 0x00781f0008057f89 */ /* 0x000fe200000e0000 */
[----:B------:R-:W-:-:S03]  /*10170*/  ISETP.LT.OR P3, PT, R17, 0x1, !P0 ;  /* 0x000000011100780c */ /* 0x000fc60004761670 */
[----:B------:R-:W-:Y:S10]  /*10180*/  SHFL.IDX PT, R8, R8, 0x5, 0x181f ;  /* 0x00b81f0008087f89 */ /* 0x000ff400000e0000 */
[----:B------:R0:W-:Y:S02]  /*10190*/  LDGSTS.E.BYPASS.LTC128B.128 [R6+0x9400], desc[UR36][R2.64+0x180], !P3 ;  /* 0x0940018002067fae */ /* 0x0001e4000d901d64 */
[----:B0-----:R-:W-:-:S02]  /*101a0*/  IADD3 R2, P3, R14, R0, RZ ;  /* 0x000000000e027210 */ /* 0x001fc40007f7e0ff */
[----:B------:R-:W0:Y:S03]  /*101b0*/  SHFL.IDX PT, R14, R7, 0x3, 0x181f ;  /* 0x00781f00070e7f89 */ /* 0x000e2600000e0000 */
        /* <DEDUP_REMOVED lines=10> */
[----:B------:R-:W0:Y:S01]  /*10260*/  SHFL.IDX PT, R14, R7, 0x4, 0x181f ;  /* 0x00981f00070e7f89 */ /* 0x000e2200000e0000 */
[----:B------:R-:W-:Y:S02]  /*10270*/  IADD3.X R5, RZ, R5, RZ, P3, !PT ;  /* 0x00000005ff057210 */ /* 0x000fe40001ffe4ff */
[----:B------:R-:W-:-:S13]  /*10280*/  ISETP.LT.OR P3, PT, R17, 0x21, P4 ;  /* 0x000000211100780c */ /* 0x000fda0002761670 */
        /* <DEDUP_REMOVED lines=8> */
[----:B------:R0:W1:Y:S03]  /*10310*/  SHFL.IDX PT, R14, R7, 0x5, 0x181f ;  /* 0x00b81f00070e7f89 */ /* 0x00006600000e0000 */
[----:B------:R-:W-:Y:S01]  /*10320*/  IMAD.X R3, RZ, RZ, R9, P3 ;  /* 0x000000ffff037224 */ /* 0x000fe200018e0609 */
        /* <DEDUP_REMOVED lines=16> */
[----:B-1----:R0:W-:Y:S02]  /*10430*/  LDGSTS.E.BYPASS.LTC128B.128 [R6+0xb400], desc[UR36][R2.64+0x180], !P3 ;  /* 0x0b40018002067fae */ /* 0x0021e4000d901d64 */
.L_x_14038:
[----:B01----:R-:W-:Y:S02]  /*10440*/  IADD3 R2, P3, R14, R0, RZ ;  /* 0x000000000e027210 */ /* 0x003fe40007f7e0ff */
        /* <DEDUP_REMOVED lines=19> */
.L_x_13941:
        /* <DEDUP_REMOVED lines=9> */
[----:B------:R-:W-:Y:S01]  /*10610*/  IMAD.MOV.U32 R26, RZ, RZ, 0x1 ;  /* 0x00000001ff1a7424 */ /* 0x000fe200078e00ff */
[----:B------:R-:W-:Y:S01]  /*10620*/  ULOP3.LUT UR5, URZ, UR41, URZ, 0x33, !UPT ;  /* 0x000000293f057292 */ /* 0x000fe2000f8e333f */
[----:B------:R-:W1:Y:S01]  /*10630*/  S2R R3, SR_TID.X ;  /* 0x0000000000037919 */ /* 0x000e620000002100 */
[----:B------:R-:W-:Y:S01]  /*10640*/  UIMAD UR4, UR4, UR38, URZ ;  /* 0x00000026040472a4 */ /* 0x000fe2000f8e023f */
[----:B------:R-:W-:Y:S01]  /*10650*/  IMAD.MOV.U32 R17, RZ, RZ, 0x1 ;  /* 0x00000001ff117424 */ /* 0x000fe200078e00ff */
[----:B0-----:R-:W-:Y:S02]  /*10660*/  SHF.L.U32 R2, R2, 0x4, RZ ;  /* 0x0000000402027819 */ /* 0x001fe400000006ff */
[----:B-1----:R-:W-:Y:S02]  /*10670*/  LOP3.LUT R3, R3, 0x7f, RZ, 0xc0, !PT ;  /* 0x0000007f03037812 */ /* 0x002fe400078ec0ff */
[----:B------:R-:W-:-:S02]  /*10680*/  LOP3.LUT R2, R2, 0x70, RZ, 0xc0, !PT ;  /* 0x0000007002027812 */ /* 0x000fc400078ec0ff */
[----:B------:R-:W-:-:S04]  /*10690*/  SHF.R.U32.HI R3, RZ, 0x3, R3 ;  /* 0x00000003ff037819 */ /* 0x000fc80000011603 */
[----:B------:R-:W-:Y:S02]  /*106a0*/  IADD3 R27, R2, R27, R3 ;  /* 0x0000001b021b7210 */ /* 0x000fe40007ffe003 */
[----:B------:R-:W-:Y:S02]  /*106b0*/  LOP3.LUT R2, RZ, UR42, RZ, 0x33, !PT ;  /* 0x0000002aff027c12 */ /* 0x000fe4000f8e33ff */
[----:B------:R-:W-:Y:S01]  /*106c0*/  LOP3.LUT R3, RZ, UR4, RZ, 0x33, !PT ;  /* 0x00000004ff037c12 */ /* 0x000fe2000f8e33ff */
[----:B------:R-:W-:-:S03]  /*106d0*/  VIADD R27, R27, 0xfffffee0 ;  /* 0xfffffee01b1b7836 */ /* 0x000fc60000000000 */
[----:B------:R-:W-:-:S05]  /*106e0*/  VIMNMX3 R2, R2, UR5, R3, !PT ;  /* 0x0000000502027c0f */ /* 0x000fca000f800103 */
[C---:B------:R-:W-:Y:S01]  /*106f0*/  IMAD R18, R2.reuse, -0x60, R27 ;  /* 0xffffffa002127824 */ /* 0x040fe200078e021b */
[----:B------:R-:W-:-:S07]  /*10700*/  IADD3 R27, -R2, -0x2, RZ ;  /* 0xfffffffe021b7810 */ /* 0x000fce0007ffe1ff */
.L_x_13957:
[----:B------:R-:W0:Y:S01]  /*10710*/  LDC R2, c[0x0][0x430] ;  /* 0x00010c00ff027b82 */ /* 0x000e220000000800 */
[----:B------:R-:W-:Y:S01]  /*10720*/  ISETP.GT.U32.AND P0, PT, R32, 0x5f, PT ;  /* 0x0000005f2000780c */ /* 0x000fe20003f04070 */
[----:B------:R-:W-:Y:S01]  /*10730*/  BSSY B1, `(.L_x_13943) ;  /* 0x0000014000017945 */ /* 0x000fe20003800000 */
[----:B------:R-:W-:Y:S01]  /*10740*/  MOV R7, R18 ;  /* 0x0000001200077202 */ /* 0x000fe20000000f00 */
[----:B------:R-:W-:Y:S01]  /*10750*/  IMAD.MOV.U32 R4, RZ, RZ, RZ ;  /* 0x000000ffff047224 */ /* 0x000fe200078e00ff */
[----:B0-----:R-:W-:-:S13]  /*10760*/  ISETP.NE.AND P1, PT, R2, 0x1, PT ;  /* 0x000000010200780c */ /* 0x001fda0003f25270 */
[----:B------:R-:W0:Y:S08]  /*10770*/  @P1 LDC R3, c[0x0][0x434] ;  /* 0x00010d00ff031b82 */ /* 0x000e300000000800 */
[----:B-1----:R-:W1:Y:S01]  /*10780*/  @P1 LDC R5, c[0x0][0x438] ;  /* 0x00010e00ff051b82 */ /* 0x002e620000000800 */
[----:B0-----:R-:W-:-:S05]  /*10790*/  @P1 IMAD.HI.U32 R2, R18, R3, RZ ;  /* 0x0000000312021227 */ /* 0x001fca00078e00ff */
[----:B-1----:R-:W-:Y:S01]  /*107a0*/  @P1 SHF.R.U32.HI R7, RZ, R5, R2 ;  /* 0x00000005ff071219 */ /* 0x002fe20000011602 */
[----:B--23--:R-:W-:Y:S06]  /*107b0*/  @P0 BRA `(.L_x_13944) ;  /* 0x00000000002c0947 */ /* 0x00cfec0003800000 */
        /* <DEDUP_REMOVED lines=11> */
.L_x_13944:
[----:B------:R-:W-:Y:S05]  /*10870*/  BSYNC B1 ;  /* 0x0000000000017941 */ /* 0x000fea0003800000 */
.L_x_13943:
[----:B------:R-:W-:-:S13]  /*10880*/  ISETP.NE.AND P0, PT, R37, 0x3, PT ;  /* 0x000000032500780c */ /* 0x000fda0003f05270 */
[----:B------:R-:W-:Y:S05]  /*10890*/  @!P0 BRA `(.L_x_13945) ;  /* 0x0000000000048947 */ /* 0x000fea0003800000 */
[----:B------:R-:W-:Y:S01]  /*108a0*/  BPT.TRAP 0x1 ;  /* 0x000000040000795c */ /* 0x000fe20000300000 */
.L_x_13945:
[----:B------:R-:W-:Y:S01]  /*108b0*/  LEA R19, R17, UR44, 0x3 ;  /* 0x0000002c11137c11 */ /* 0x000fe2000f8e18ff */
[----:B------:R-:W-:Y:S01]  /*108c0*/  BSSY B1, `(.L_x_13946) ;  /* 0x0000004000017945 */ /* 0x000fe20003800000 */
[----:B------:R-:W-:-:S04]  /*108d0*/  SHF.L.U32 R25, R26, 0x1f, RZ ;  /* 0x0000001f1a197819 */ /* 0x000fc800000006ff */
[----:B------:R-:W1:Y:S02]  /*108e0*/  SYNCS.PHASECHK.TRANS64.TRYWAIT P0, [R19+URZ+0x32440], R25 ;  /* 0x03244019130075a7 */ /* 0x000e64000800017f */
[----:B-1----:R-:W-:Y:S05]  /*108f0*/  @!P0 BRA `(.L_x_13947) ;  /* 0x00000038009c8947 */ /* 0x002fea0003800000 */
.L_x_14039:
[----:B------:R-:W-:Y:S05]  /*10900*/  BSYNC B1 ;  /* 0x0000000000017941 */ /* 0x000fea0003800000 */
.L_x_13946:
[----:B------:R-:W-:Y:S01]  /*10910*/  ULDC UR4, c[0x0][0x430] ;  /* 0x00010c0000047ab9 */ /* 0x000fe20000000800 */
[----:B-----5:R-:W-:Y:S01]  /*10920*/  SHF.R.S32.HI R20, RZ, 0x1f, R4 ;  /* 0x0000001fff147819 */ /* 0x020fe20000011404 */
[----:B------:R-:W-:Y:S01]  /*10930*/  UIADD3 UR4, -UR4, URZ, URZ ;  /* 0x0000003f04047290 */ /* 0x000fe2000fffe13f */
[----:B------:R-:W-:Y:S01]  /*10940*/  R2UR UR6, R29 ;  /* 0x000000001d0672ca */ /* 0x000fe200000e0000 */
[----:B------:R-:W-:Y:S01]  /*10950*/  IMAD R22, R17, 0x1800, R28 ;  /* 0x0000180011167824 */ /* 0x000fe200078e021c */
[----:B------:R-:W-:-:S03]  /*10960*/  LOP3.LUT P1, RZ, R16, 0x2, RZ, 0xc0, !PT ;  /* 0x0000000210ff7812 */ /* 0x000fc6000782c0ff */
[----:B0-----:R-:W-:Y:S01]  /*10970*/  IMAD R5, R7, UR4, R18 ;  /* 0x0000000407057c24 */ /* 0x001fe2000f8e0212 */
[----:B------:R-:W-:-:S04]  /*10980*/  ULDC.64 UR4, c[0x0][0x300] ;  /* 0x0000c00000047ab9 */ /* 0x000fc80000000a00 */
[----:B------:R-:W-:-:S05]  /*10990*/  SHF.R.S32.HI R23, RZ, 0x1f, R5 ;  /* 0x0000001fff177819 */ /* 0x000fca0000011405 */
[----:B------:R-:W-:-:S04]  /*109a0*/  IMAD R2, R23, UR4, RZ ;  /* 0x0000000417027c24 */ /* 0x000fc8000f8e02ff */
[C---:B------:R-:W-:Y:S02]  /*109b0*/  IMAD R7, R5.reuse, UR5, R2 ;  /* 0x0000000505077c24 */ /* 0x040fe4000f8e0202 */
        /* <DEDUP_REMOVED lines=23> */
[----:B------:R-:W0:Y:S01]  /*10b30*/  SHFL.IDX PT, R14, R21, 0x1, 0x181f ;  /* 0x00381f00150e7f89 */ /* 0x000e2200000e0000 */
[----:B--2---:R-:W-:-:S03]  /*10b40*/  IADD3.X R13, RZ, R3, RZ, P0, !PT ;  /* 0x00000003ff0d7210 */ /* 0x004fc600007fe4ff */
        /* <DEDUP_REMOVED lines=21> */
.L_x_14053:
        /* <DEDUP_REMOVED lines=8> */
.L_x_13949:
        /* <DEDUP_REMOVED lines=10> */
.L_x_13950:
[----:B------:R2:W-:Y:S01]  /*10dc0*/  SYNCS.ARRIVE.TRANS64.A1T0 RZ, [R19+URZ+0x32430], RZ ;  /* 0x032430ff13ff79a7 */ /* 0x0005e2000810003f */
[----:B------:R-:W-:Y:S05]  /*10dd0*/  @!P2 BRA `(.L_x_13951) ;  /* 0x000000000004a947 */ /* 0x000fea0003800000 */
[----:B------:R-:W-:Y:S01]  /*10de0*/  BPT.TRAP 0x1 ;  /* 0x000000040000795c */ /* 0x000fe20000300000 */
.L_x_13951:
[----:B------:R-:W3:Y:S01]  /*10df0*/  SYNCS.PHASECHK.TRANS64.TRYWAIT P0, [R19+URZ+0x32460], R25 ;  /* 0x03246019130075a7 */ /* 0x000ee2000800017f */
[----:B------:R-:W-:Y:S04]  /*10e00*/  BSSY B1, `(.L_x_13952) ;  /* 0x0000002000017945 */ /* 0x000fe80003800000 */
[----:B---3--:R-:W-:Y:S05]  /*10e10*/  @!P0 BRA `(.L_x_13953) ;  /* 0x0000003800f48947 */ /* 0x008fea0003800000 */
.L_x_14054:
[----:B------:R-:W-:Y:S05]  /*10e20*/  BSYNC B1 ;  /* 0x0000000000017941 */ /* 0x000fea0003800000 */
.L_x_13952:
        /* <DEDUP_REMOVED lines=16> */
[----:B------:R-:W-:Y:S01]  /*10f30*/  MOV R5, UR6 ;  /* 0x0000000600057c02 */ /* 0x000fe20008000f00 */
[----:B------:R-:W-:Y:S01]  /*10f40*/  IMAD.IADD R3, R3, 0x1, R7 ;  /* 0x0000000103037824 */ /* 0x000fe200078e0207 */
        /* <DEDUP_REMOVED lines=12> */
[----:B------:R-:W-:Y:S01]  /*11010*/  SHFL.IDX PT, R5, R22, 0x3, 0x181f ;  /* 0x00781f0016057f89 */ /* 0x000fe200000e0000 */
[----:B0-----:R-:W-:-:S03]  /*11020*/  IADD3 R10, P0, R14, R0, RZ ;  /* 0x000000000e0a7210 */ /* 0x001fc60007f1e0ff */
[----:B------:R-:W0:Y:S02]  /*11030*/  SHFL.IDX PT, R14, R20, 0x1, 0x181f ;  /* 0x00381f00140e7f89 */ /* 0x000e2400000e0000 */
[----:B----4-:R-:W-:Y:S02]  /*11040*/  IMAD.X R11, RZ, RZ, R3, P0 ;  /* 0x000000ffff0b7224 */ /* 0x010fe400000e0603 */
[----:B------:R-:W-:Y:S04]  /*11050*/  SHFL.IDX PT, R3, R22, 0x4, 0x181f ;  /* 0x00981f0016037f89 */ /* 0x000fe800000e0000 */
        /* <DEDUP_REMOVED lines=11> */
[----:B------:R5:W-:Y:S01]  /*11110*/  LDGSTS.E.BYPASS.LTC128B.128 [R21+0x9800], desc[UR36][R8.64+0x180], !P1 ;  /* 0x0980018008157fae */ /* 0x000be2000c901d64 */
[----:B0-----:R-:W-:-:S03]  /*11120*/  IADD3 R6, P0, R14, R0, RZ ;  /* 0x000000000e067210 */ /* 0x001fc60007f1e0ff */
[----:B------:R-:W-:Y:S04]  /*11130*/  SHFL.IDX PT, R22, R22, 0x5, 0x181f ;  /* 0x00b81f0016167f89 */ /* 0x000fe800000e0000 */
[----:B------:R-:W0:Y:S01]  /*11140*/  SHFL.IDX PT, R14, R20, 0x3, 0x181f ;  /* 0x00781f00140e7f89 */ /* 0x000e2200000e0000 */
[----:B----4-:R-:W-:Y:S01]  /*11150*/  IADD3.X R7, RZ, R4, RZ, P0, !PT ;  /* 0x00000004ff077210 */ /* 0x010fe200007fe4ff */
[----:B-----5:R-:W-:-:S04]  /*11160*/  IMAD.MOV.U32 R9, RZ, RZ, RZ ;  /* 0x000000ffff097224 */ /* 0x020fc800078e00ff */
        /* <DEDUP_REMOVED lines=18> */
.L_x_14068:
[----:B0---4-:R-:W-:-:S04]  /*11290*/  IADD3 R2, P0, R14, R0, RZ ;  /* 0x000000000e027210 */ /* 0x011fc80007f1e0ff */
        /* <DEDUP_REMOVED lines=10> */
.L_x_13955:
        /* <DEDUP_REMOVED lines=10> */
.L_x_13956:
        /* <DEDUP_REMOVED lines=9> */
[----:B----4-:R-:W-:Y:S05]  /*11470*/  @P0 BRA `(.L_x_13957) ;  /* 0xfffffff000a40947 */ /* 0x010fea000383ffff */
.L_x_13942:
[----:B------:R-:W-:Y:S05]  /*11480*/  BSYNC B0 ;  /* 0x0000000000007941 */ /* 0x000fea0003800000 */
.L_x_13921:
[----:B------:R-:W0:Y:S01]  /*11490*/  S2R R3, SR_CgaCtaId ;  /* 0x0000000000037919 */ /* 0x000e220000008800 */
[----:B------:R-:W-:Y:S01]  /*114a0*/  MOV R0, 0x400 ;  /* 0x0000040000007802 */ /* 0x000fe20000000f00 */
[----:B------:R-:W-:Y:S01]  /*114b0*/  BSSY B0, `(.L_x_13958) ;  /* 0x0000005000007945 */ /* 0x000fe20003800000 */
[----:B------:R-:W-:Y:S02]  /*114c0*/  SHF.L.U32 R9, R9, 0x1f, RZ ;  /* 0x0000001f09097819 */ /* 0x000fe400000006ff */
[----:B0-----:R-:W-:-:S04]  /*114d0*/  LEA R4, R3, R0, 0x18 ;  /* 0x0000000003047211 */ /* 0x001fc800078ec0ff */
[----:B------:R-:W0:Y:S02]  /*114e0*/  SYNCS.PHASECHK.TRANS64.TRYWAIT P0, [R4+URZ+0x32420], R9 ;  /* 0x03242009040075a7 */ /* 0x000e24000800017f */
[----:B0-----:R-:W-:Y:S05]  /*114f0*/  @!P0 BRA `(.L_x_13959) ;  /* 0x0000003c001c8947 */ /* 0x001fea0003800000 */
.L_x_14069:
[----:B------:R-:W-:Y:S05]  /*11500*/  BSYNC B0 ;  /* 0x0000000000007941 */ /* 0x000fea0003800000 */
.L_x_13958:
[----:B------:R-:W-:-:S03]  /*11510*/  UMOV UR4, 0xffffffff ;  /* 0xffffffff00047882 */ /* 0x000fc60000000000 */
[----:B------:R-:W-:Y:S05]  /*11520*/  BRA.DIV UR4, `(.L_x_13960) ;  /* 0x0000003e04247947 */ /* 0x000fea000b800000 */
[----:B------:R-:W4:Y:S02]  /*11530*/  S2R R0, SR_TID.X ;  /* 0x0000000000007919 */ /* 0x000f240000002100 */
[----:B----4-:R-:W-:-:S04]  /*11540*/  SHF.R.U32.HI R0, RZ, 0x5, R0 ;  /* 0x00000005ff007819 */ /* 0x010fc80000011600 */
[----:B------:R-:W-:-:S05]  /*11550*/  LOP3.LUT R0, R0, 0x3, RZ, 0xc0, !PT ;  /* 0x0000000300007812 */ /* 0x000fca00078ec0ff */
[----:B------:R4:W0:Y:S02]  /*11560*/  SHFL.IDX PT, R14, R0, RZ, 0x1f ;  /* 0x00001fff000e7589 */ /* 0x00082400000e0000 */
.L_x_14072:
[----:B0-----:R-:W-:-:S13]  /*11570*/  ISETP.NE.AND P0, PT, R14, RZ, PT ;  /* 0x000000ff0e00720c */ /* 0x001fda0003f05270 */
[----:B------:R-:W-:Y:S05]  /*11580*/  @P0 BRA `(.L_x_13876) ;  /* 0x0000000000840947 */ /* 0x000fea0003800000 */
[----:B------:R-:W-:-:S03]  /*11590*/  UMOV UR4, 0xffffffff ;  /* 0xffffffff00047882 */ /* 0x000fc60000000000 */
[----:B------:R-:W-:Y:S05]  /*115a0*/  BRA.DIV UR4, `(.L_x_13961) ;  /* 0x0000003e04387947 */ /* 0x000fea000b800000 */
[----:B------:R-:W-:-:S13]  /*115b0*/  ELECT P6, URZ, PT ;  /* 0x00000000003f782f */ /* 0x000fda00038c0000 */
.L_x_14075:
[----:B------:R-:W-:Y:S05]  /*115c0*/  @!P6 BRA `(.L_x_13876) ;  /* 0x000000000074e947 */ /* 0x000fea0003800000 */
[----:B------:R-:W-:-:S04]  /*115d0*/  LOP3.LUT R34, R34, 0x2, RZ, 0xfc, !PT ;  /* 0x0000000222227812 */ /* 0x000fc800078efcff */
[----:B------:R-:W-:-:S13]  /*115e0*/  ISETP.NE.AND P0, PT, R34, 0x3, PT ;  /* 0x000000032200780c */ /* 0x000fda0003f05270 */
[----:B------:R-:W-:Y:S05]  /*115f0*/  @!P0 BRA `(.L_x_13962) ;  /* 0x0000000000048947 */ /* 0x000fea0003800000 */
[----:B------:R-:W-:Y:S01]  /*11600*/  BPT.TRAP 0x1 ;  /* 0x000000040000795c */ /* 0x000fe20000300000 */
.L_x_13962:
[C---:B------:R-:W-:Y:S01]  /*11610*/  LEA R5, R17.reuse, R4, 0x3 ;  /* 0x0000000411057211 */ /* 0x040fe200078e18ff */
[----:B------:R-:W-:Y:S01]  /*11620*/  VIADD R17, R17, 0x1 ;  /* 0x0000000111117836 */ /* 0x000fe20000000000 */
[----:B----4-:R-:W-:-:S04]  /*11630*/  SHF.L.U32 R0, R26, 0x1f, RZ ;  /* 0x0000001f1a007819 */ /* 0x010fc800000006ff */
[----:B------:R-:W0:Y:S01]  /*11640*/  SYNCS.PHASECHK.TRANS64.TRYWAIT P1, [R5+URZ+0x32440], R0 ;  /* 0x03244000050075a7 */ /* 0x000e22000802017f */
[----:B------:R-:W-:-:S04]  /*11650*/  ISETP.NE.AND P2, PT, R17, 0x2, PT ;  /* 0x000000021100780c */ /* 0x000fc80003f45270 */
[----:B------:R-:W-:Y:S01]  /*11660*/  SEL R3, RZ, 0x1, P2 ;  /* 0x00000001ff037807 */ /* 0x000fe20001000000 */
[----:B0-----:R-:W-:Y:S08]  /*11670*/  @!P1 BRA `(.L_x_13963) ;  /* 0x0000003c00249947 */ /* 0x001ff00003800000 */
.L_x_14076:
[----:B------:R-:W-:Y:S02]  /*11680*/  SEL R17, R17, RZ, P2 ;  /* 0x000000ff11117207 */ /* 0x000fe40001000000 */
[----:B------:R-:W-:Y:S01]  /*11690*/  LOP3.LUT R2, R26, R3, RZ, 0x3c, !PT ;  /* 0x000000031a027212 */ /* 0x000fe200078e3cff */
[----:B------:R-:W-:Y:S06]  /*116a0*/  @!P0 BRA `(.L_x_13964) ;  /* 0x0000000000048947 */ /* 0x000fec0003800000 */
[----:B------:R-:W-:Y:S01]  /*116b0*/  BPT.TRAP 0x1 ;  /* 0x000000040000795c */ /* 0x000fe20000300000 */
.L_x_13964:
[----:B------:R-:W-:Y:S01]  /*116c0*/  IMAD R17, R17, 0x8, R4 ;  /* 0x0000000811117824 */ /* 0x000fe200078e0204 */
[----:B------:R-:W-:-:S04]  /*116d0*/  SHF.L.U32 R2, R2, 0x1f, RZ ;  /* 0x0000001f02027819 */ /* 0x000fc800000006ff */
[----:B------:R-:W4:Y:S02]  /*116e0*/  SYNCS.PHASECHK.TRANS64.TRYWAIT P1, [R17+URZ+0x32440], R2 ;  /* 0x03244002110075a7 */ /* 0x000f24000802017f */
[----:B----4-:R-:W-:Y:S05]  /*116f0*/  @!P1 BRA `(.L_x_13965) ;  /* 0x0000003c00189947 */ /* 0x010fea0003800000 */
.L_x_14077:
[----:B------:R-:W-:Y:S05]  /*11700*/  @!P0 BRA `(.L_x_13966) ;  /* 0x0000000000048947 */ /* 0x000fea0003800000 */
[----:B------:R-:W-:Y:S01]  /*11710*/  BPT.TRAP 0x1 ;  /* 0x000000040000795c */ /* 0x000fe20000300000 */
.L_x_13966:
[----:B------:R-:W0:Y:S02]  /*11720*/  SYNCS.PHASECHK.TRANS64.TRYWAIT P1, [R5+URZ+0x32460], R0 ;  /* 0x03246000050075a7 */ /* 0x000e24000802017f */
[----:B0-----:R-:W-:Y:S05]  /*11730*/  @!P1 BRA `(.L_x_13967) ;  /* 0x0000003c001c9947 */ /* 0x001fea0003800000 */
.L_x_14078:
[----:B------:R-:W-:Y:S05]  /*11740*/  @!P0 BRA `(.L_x_13968) ;  /* 0x0000000000048947 */ /* 0x000fea0003800000 */
[----:B------:R-:W-:Y:S01]  /*11750*/  BPT.TRAP 0x1 ;  /* 0x000000040000795c */ /* 0x000fe20000300000 */
.L_x_13968:
[----:B------:R0:W0:Y:S02]  /*11760*/  SYNCS.PHASECHK.TRANS64.TRYWAIT P0, [R17+URZ+0x32460], R2 ;  /* 0x03246002110075a7 */ /* 0x000024000800017f */
[----:B0-----:R-:W-:Y:S05]  /*11770*/  @!P0 NANOSLEEP.SYNCS 0x989680 ;  /* 0x009896800000895d */ /* 0x001fea0003900000 */
[----:B------:R-:W0:Y:S02]  /*11780*/  @!P0 SYNCS.PHASECHK.TRANS64 P0, [R17+URZ+0x32460], R2 ;  /* 0x03246002110085a7 */ /* 0x000e24000800007f */
[----:B0-----:R-:W-:Y:S05]  /*11790*/  @!P0 BRA `(.L_x_13968) ;  /* 0xfffffffc00f08947 */ /* 0x001fea000383ffff */
.L_x_13876:
[----:B------:R-:W-:Y:S05]  /*117a0*/  BSYNC B6 ;  /* 0x0000000000067941 */ /* 0x000fea0003800000 */
.L_x_13873:
[----:B------:R-:W-:Y:S05]  /*117b0*/  EXIT ;  /* 0x000000000000794d */ /* 0x000fea0003800000 */
.L_x_13880:
[----:B0-----:R-:W-:-:S04]  /*117c0*/  IMAD.U32 R3, RZ, RZ, UR61 ;  /* 0x0000003dff037e24 */ /* 0x001fc8000f8e00ff */
[----:B------:R0:W1:Y:S03]  /*117d0*/  SYNCS.PHASECHK.TRANS64.TRYWAIT P0, [R3+URZ+0x32400], R0 ;  /* 0x03240000030075a7 */ /* 0x000066000800017f */
[----:B-1----:R-:W-:Y:S05]  /*117e0*/  @!P0 NANOSLEEP.SYNCS 0x989680 ;  /* 0x009896800000895d */ /* 0x002fea0003900000 */
[----:B------:R-:W1:Y:S02]  /*117f0*/  @!P0 SYNCS.PHASECHK.TRANS64 P0, [R3+URZ+0x32400], R0 ;  /* 0x03240000030085a7 */ /* 0x000e64000800007f */
[----:B-1----:R-:W-:Y:S05]  /*11800*/  @!P0 BRA `(.L_x_13880) ;  /* 0xfffffffc00ec8947 */ /* 0x002fea000383ffff */
[----:B------:R-:W-:Y:S05]  /*11810*/  BRA `(.L_x_13969) ;  /* 0xfffffefc00847947 */ /* 0x000fea000383ffff */
.L_x_13884:
[----:B0-----:R-:W-:-:S04]  /*11820*/  MOV R3, UR61 ;  /* 0x0000003d00037c02 */ /* 0x001fc80008000f00 */
[----:B------:R0:W2:Y:S03]  /*11830*/  SYNCS.PHASECHK.TRANS64.TRYWAIT P1, [R3+URZ+0x32430], R0 ;  /* 0x03243000030075a7 */ /* 0x0000a6000802017f */
[----:B--2---:R-:W-:Y:S05]  /*11840*/  @!P1 NANOSLEEP.SYNCS 0x989680 ;  /* 0x009896800000995d */ /* 0x004fea0003900000 */
[----:B------:R-:W2:Y:S02]  /*11850*/  @!P1 SYNCS.PHASECHK.TRANS64 P1, [R3+URZ+0x32430], R0 ;  /* 0x03243000030095a7 */ /* 0x000ea4000802007f */
[----:B--2---:R-:W-:Y:S05]  /*11860*/  @!P1 BRA `(.L_x_13884) ;  /* 0xfffffffc00ec9947 */ /* 0x004fea000383ffff */
[----:B------:R-:W-:Y:S05]  /*11870*/  BRA `(.L_x_13883) ;  /* 0xfffffefc009c7947 */ /* 0x000fea000383ffff */
.L_x_13885:
[----:B0-----:R-:W-:-:S04]  /*11880*/  IMAD.U32 R3, RZ, RZ, UR61 ;  /* 0x0000003dff037e24 */ /* 0x001fc8000f8e00ff */
[----:B------:R0:W2:Y:S03]  /*11890*/  SYNCS.PHASECHK.TRANS64.TRYWAIT P1, [R3+URZ+0x32410], R0 ;  /* 0x03241000030075a7 */ /* 0x0000a6000802017f */
[----:B--2---:R-:W-:Y:S05]  /*118a0*/  @!P1 NANOSLEEP.SYNCS 0x989680 ;  /* 0x009896800000995d */ /* 0x004fea0003900000 */
[----:B------:R-:W2:Y:S02]  /*118b0*/  @!P1 SYNCS.PHASECHK.TRANS64 P1, [R3+URZ+0x32410], R0 ;  /* 0x03241000030095a7 */ /* 0x000ea4000802007f */
[----:B--2---:R-:W-:Y:S05]  /*118c0*/  @!P1 BRA `(.L_x_13885) ;  /* 0xfffffffc00ec9947 */ /* 0x004fea000383ffff */
[----:B------:R-:W-:Y:S05]  /*118d0*/  BRA `(.L_x_13970) ;  /* 0xffffff0000447947 */ /* 0x000fea000383ffff */
.L_x_13889:
[----:B0-----:R-:W-:-:S04]  /*118e0*/  IMAD.U32 R3, RZ, RZ, UR61 ;  /* 0x0000003dff037e24 */ /* 0x001fc8000f8e00ff */
[----:B------:R0:W3:Y:S03]  /*118f0*/  SYNCS.PHASECHK.TRANS64.TRYWAIT P1, [R3+URZ+0x32450], R0 ;  /* 0x03245000030075a7 */ /* 0x0000e6000802017f */
[----:B---3--:R-:W-:Y:S05]  /*11900*/  @!P1 NANOSLEEP.SYNCS 0x989680 ;  /* 0x009896800000995d */ /* 0x008fea0003900000 */
[----:B------:R-:W3:Y:S02]  /*11910*/  @!P1 SYNCS.PHASECHK.TRANS64 P1, [R3+URZ+0x32450], R0 ;  /* 0x03245000030095a7 */ /* 0x000ee4000802007f */
[----:B---3--:R-:W-:Y:S05]  /*11920*/  @!P1 BRA `(.L_x_13889) ;  /* 0xfffffffc00ec9947 */ /* 0x008fea000383ffff */
[----:B------:R-:W-:Y:S05]  /*11930*/  BRA `(.L_x_13888) ;  /* 0xffffff00004c7947 */ /* 0x000fea000383ffff */
.L_x_13896:
[----:B-1----:R-:W-:-:S04]  /*11940*/  IMAD.U32 R153, RZ, RZ, UR5 ;  /* 0x00000005ff997e24 */ /* 0x002fc8000f8e00ff */
[----:B------:R1:W2:Y:S03]  /*11950*/  SYNCS.PHASECHK.TRANS64.TRYWAIT P1, [R153+URZ+0x32430], R20 ;  /* 0x03243014990075a7 */ /* 0x0002a6000802017f */
[----:B--2---:R-:W-:Y:S05]  /*11960*/  @!P1 NANOSLEEP.SYNCS 0x989680 ;  /* 0x009896800000995d */ /* 0x004fea0003900000 */
[----:B------:R-:W2:Y:S02]  /*11970*/  @!P1 SYNCS.PHASECHK.TRANS64 P1, [R153+URZ+0x32430], R20 ;  /* 0x03243014990095a7 */ /* 0x000ea4000802007f */
[----:B--2---:R-:W-:Y:S05]  /*11980*/  @!P1 BRA `(.L_x_13896) ;  /* 0xfffffffc00ec9947 */ /* 0x004fea000383ffff */
[----:B------:R-:W-:Y:S05]  /*11990*/  BRA `(.L_x_13895) ;  /* 0xffffff2c00547947 */ /* 0x000fea000383ffff */
.L_x_13900:
[----:B--2---:R-:W-:-:S04]  /*119a0*/  MOV R203, UR5 ;  /* 0x0000000500cb7c02 */ /* 0x004fc80008000f00 */
[----:B------:R2:W3:Y:S03]  /*119b0*/  SYNCS.PHASECHK.TRANS64.TRYWAIT P1, [R203+URZ+0x32450], R20 ;  /* 0x03245014cb0075a7 */ /* 0x0004e6000802017f */
[----:B---3--:R-:W-:Y:S05]  /*119c0*/  @!P1 NANOSLEEP.SYNCS 0x989680 ;  /* 0x009896800000995d */ /* 0x008fea0003900000 */
[----:B------:R-:W3:Y:S02]  /*119d0*/  @!P1 SYNCS.PHASECHK.TRANS64 P1, [R203+URZ+0x32450], R20 ;  /* 0x03245014cb0095a7 */ /* 0x000ee4000802007f */
[----:B---3--:R-:W-:Y:S05]  /*119e0*/  @!P1 BRA `(.L_x_13900) ;  /* 0xfffffffc00ec9947 */ /* 0x008fea000383ffff */
[----:B------:R-:W-:Y:S05]  /*119f0*/  BRA `(.L_x_13899) ;  /* 0xffffff3000207947 */ /* 0x000fea000383ffff */
.L_x_13908:
[----:B-1----:R-:W-:-:S04]  /*11a00*/  IMAD.U32 R153, RZ, RZ, UR7 ;  /* 0x00000007ff997e24 */ /* 0x002fc8000f8e00ff */
[----:B------:R1:W2:Y:S03]  /*11a10*/  SYNCS.PHASECHK.TRANS64.TRYWAIT P1, [R153+URZ+0x32430], R202 ;  /* 0x032430ca990075a7 */ /* 0x0002a6000802017f */
[----:B--2---:R-:W-:Y:S05]  /*11a20*/  @!P1 NANOSLEEP.SYNCS 0x989680 ;  /* 0x009896800000995d */ /* 0x004fea0003900000 */
[----:B------:R-:W2:Y:S02]  /*11a30*/  @!P1 SYNCS.PHASECHK.TRANS64 P1, [R153+URZ+0x32430], R202 ;  /* 0x032430ca990095a7 */ /* 0x000ea4000802007f */
[----:B--2---:R-:W-:Y:S05]  /*11a40*/  @!P1 BRA `(.L_x_13908) ;  /* 0xfffffffc00ec9947 */ /* 0x004fea000383ffff */
[----:B------:R-:W-:Y:S05]  /*11a50*/  BRA `(.L_x_13907) ;  /* 0xffffff6000107947 */ /* 0x000fea000383ffff */
.L_x_13912:
[----:B--2---:R-:W-:-:S04]  /*11a60*/  IMAD.U32 R203, RZ, RZ, UR7 ;  /* 0x00000007ffcb7e24 */ /* 0x004fc8000f8e00ff */
[----:B------:R2:W3:Y:S03]  /*11a70*/  SYNCS.PHASECHK.TRANS64.TRYWAIT P1, [R203+URZ+0x32450], R202 ;  /* 0x032450cacb0075a7 */ /* 0x0004e6000802017f */
[----:B---3--:R-:W-:Y:S05]  /*11a80*/  @!P1 NANOSLEEP.SYNCS 0x989680 ;  /* 0x009896800000995d */ /* 0x008fea0003900000 */
[----:B------:R-:W3:Y:S02]  /*11a90*/  @!P1 SYNCS.PHASECHK.TRANS64 P1, [R203+URZ+0x32450], R202 ;  /* 0x032450cacb0095a7 */ /* 0x000ee4000802007f */
[----:B---3--:R-:W-:Y:S05]  /*11aa0*/  @!P1 BRA `(.L_x_13912) ;  /* 0xfffffffc00ec9947 */ /* 0x008fea000383ffff */
[----:B------:R-:W-:Y:S05]  /*11ab0*/  BRA `(.L_x_13911) ;  /* 0xffffff6000907947 */ /* 0x000fea000383ffff */
.L_x_13926:
[----:B------:R-:W-:Y:S01]  /*11ac0*/  IMAD.MOV.U32 R13, RZ, RZ, R28 ;  /* 0x000000ffff0d7224 */ /* 0x000fe200078e001c */
[----:B------:R-:W-:Y:S01]  /*11ad0*/  MOV R12, RZ ;  /* 0x000000ff000c7202 */ /* 0x000fe20000000f00 */
[----:B------:R-:W-:Y:S02]  /*11ae0*/  IMAD.MOV.U32 R11, RZ, RZ, 0x1f ;  /* 0x0000001fff0b7424 */ /* 0x000fe400078e00ff */
[----:B------:R-:W-:-:S07]  /*11af0*/  IMAD.MOV.U32 R15, RZ, RZ, -0x1 ;  /* 0xffffffffff0f7424 */ /* 0x000fce00078e00ff */
[----:B------:R-:W-:Y:S05]  /*11b00*/  WARPSYNC.COLLECTIVE R15, `(.L_x_13971) ;  /* 0x000000000f087348 */ /* 0x000fea0003c00000 */
[----:B------:R0:W1:Y:S02]  /*11b10*/  SHFL.IDX P6, R14, R13, R12, R11 ;  /* 0x0000000c0d0e7389 */ /* 0x00006400000c000b */
[----:B01----:R-:W-:Y:S01]  /*11b20*/  ENDCOLLECTIVE ;  /* 0x000000000000791b */ /* 0x003fe20003800000 */
.L_x_13971:
[----:B------:R-:W-:Y:S05]  /*11b30*/  BRA `(.L_x_13972) ;  /* 0xffffffc400807947 */ /* 0x000fea000383ffff */
.L_x_13928:
[----:B0-----:R-:W-:-:S04]  /*11b40*/  IMAD.U32 R3, RZ, RZ, UR44 ;  /* 0x0000002cff037e24 */ /* 0x001fc8000f8e00ff */
[----:B------:R0:W1:Y:S03]  /*11b50*/  SYNCS.PHASECHK.TRANS64.TRYWAIT P0, [R3+URZ+0x32440], R2 ;  /* 0x03244002030075a7 */ /* 0x000066000800017f */
[----:B-1----:R-:W-:Y:S05]  /*11b60*/  @!P0 NANOSLEEP.SYNCS 0x989680 ;  /* 0x009896800000895d */ /* 0x002fea0003900000 */
[----:B------:R-:W1:Y:S02]  /*11b70*/  @!P0 SYNCS.PHASECHK.TRANS64 P0, [R3+URZ+0x32440], R2 ;  /* 0x03244002030085a7 */ /* 0x000e64000800007f */
[----:B-1----:R-:W-:Y:S05]  /*11b80*/  @!P0 BRA `(.L_x_13928) ;  /* 0xfffffffc00ec8947 */ /* 0x002fea000383ffff */
[----:B------:R-:W-:Y:S05]  /*11b90*/  BRA `(.L_x_13973) ;  /* 0xffffffc4008c7947 */ /* 0x000fea000383ffff */
.L_x_13929:
        /* <DEDUP_REMOVED lines=8> */
.L_x_13975:
[----:B------:R-:W-:Y:S05]  /*11c20*/  BSYNC B0 ;  /* 0x0000000000007941 */ /* 0x000fea0003800000 */
.L_x_13974:
        /* <DEDUP_REMOVED lines=9> */
.L_x_13976:
[----:B------:R-:W-:Y:S02]  /*11cc0*/  IMAD.MOV.U32 R13, RZ, RZ, R5 ;  /* 0x000000ffff0d7224 */ /* 0x000fe400078e0005 */
[----:B------:R-:W-:Y:S01]  /*11cd0*/  IMAD.MOV.U32 R12, RZ, RZ, 0x1 ;  /* 0x00000001ff0c7424 */ /* 0x000fe200078e00ff */
[----:B------:R-:W-:-:S13]  /*11ce0*/  @P0 LEA R2, P1, R22, R14, 0x1 ;  /* 0x0000000e16020211 */ /* 0x000fda00078208ff */
[----:B------:R-:W-:Y:S05]  /*11cf0*/  WARPSYNC.COLLECTIVE R15, `(.L_x_13977) ;  /* 0x000000000f087348 */ /* 0x000fea0003c00000 */
[----:B------:R0:W1:Y:S02]  /*11d00*/  SHFL.IDX P6, R14, R13, R12, R11 ;  /* 0x0000000c0d0e7389 */ /* 0x00006400000c000b */
[----:B01----:R-:W-:Y:S01]  /*11d10*/  ENDCOLLECTIVE ;  /* 0x000000000000791b */ /* 0x003fe20003800000 */
.L_x_13977:
        /* <DEDUP_REMOVED lines=12> */
.L_x_13978:
[----:B------:R-:W-:Y:S01]  /*11de0*/  IMAD.MOV.U32 R13, RZ, RZ, R5 ;  /* 0x000000ffff0d7224 */ /* 0x000fe200078e0005 */
[----:B------:R-:W-:Y:S02]  /*11df0*/  MOV R12, 0x2 ;  /* 0x00000002000c7802 */ /* 0x000fe40000000f00 */
[----:B------:R-:W-:-:S13]  /*11e00*/  @P0 LEA R2, P1, R22, R14, 0x1 ;  /* 0x0000000e16020211 */ /* 0x000fda00078208ff */
[----:B------:R-:W-:Y:S05]  /*11e10*/  WARPSYNC.COLLECTIVE R15, `(.L_x_13979) ;  /* 0x000000000f087348 */ /* 0x000fea0003c00000 */
[----:B------:R0:W1:Y:S02]  /*11e20*/  SHFL.IDX P6, R14, R13, R12, R11 ;  /* 0x0000000c0d0e7389 */ /* 0x00006400000c000b */
[----:B01----:R-:W-:Y:S01]  /*11e30*/  ENDCOLLECTIVE ;  /* 0x000000000000791b */ /* 0x003fe20003800000 */
.L_x_13979:
        /* <DEDUP_REMOVED lines=12> */
.L_x_13980:
[----:B------:R-:W-:Y:S01]  /*11f00*/  MOV R13, R5 ;  /* 0x00000005000d7202 */ /* 0x000fe20000000f00 */
[----:B------:R-:W-:Y:S01]  /*11f10*/  IMAD.MOV.U32 R12, RZ, RZ, 0x3 ;  /* 0x00000003ff0c7424 */ /* 0x000fe200078e00ff */
[----:B------:R-:W-:-:S13]  /*11f20*/  @P0 LEA R2, P1, R22, R14, 0x1 ;  /* 0x0000000e16020211 */ /* 0x000fda00078208ff */
[----:B------:R-:W-:Y:S05]  /*11f30*/  WARPSYNC.COLLECTIVE R15, `(.L_x_13981) ;  /* 0x000000000f087348 */ /* 0x000fea0003c00000 */
[----:B------:R0:W1:Y:S02]  /*11f40*/  SHFL.IDX P6, R14, R13, R12, R11 ;  /* 0x0000000c0d0e7389 */ /* 0x00006400000c000b */
[----:B01----:R-:W-:Y:S01]  /*11f50*/  ENDCOLLECTIVE ;  /* 0x000000000000791b */ /* 0x003fe20003800000 */
.L_x_13981:
        /* <DEDUP_REMOVED lines=12> */
.L_x_13982:
[----:B------:R-:W-:Y:S02]  /*12020*/  IMAD.MOV.U32 R13, RZ, RZ, R5 ;  /* 0x000000ffff0d7224 */ /* 0x000fe400078e0005 */
[----:B------:R-:W-:Y:S01]  /*12030*/  IMAD.MOV.U32 R12, RZ, RZ, 0x4 ;  /* 0x00000004ff0c7424 */ /* 0x000fe200078e00ff */
[----:B------:R-:W-:-:S13]  /*12040*/  @P0 LEA R2, P1, R22, R14, 0x1 ;  /* 0x0000000e16020211 */ /* 0x000fda00078208ff */
[----:B------:R-:W-:Y:S05]  /*12050*/  WARPSYNC.COLLECTIVE R15, `(.L_x_13983) ;  /* 0x000000000f087348 */ /* 0x000fea0003c00000 */
[----:B------:R0:W1:Y:S02]  /*12060*/  SHFL.IDX P6, R14, R13, R12, R11 ;  /* 0x0000000c0d0e7389 */ /* 0x00006400000c000b */
[----:B01----:R-:W-:Y:S01]  /*12070*/  ENDCOLLECTIVE ;  /* 0x000000000000791b */ /* 0x003fe20003800000 */
.L_x_13983:
        /* <DEDUP_REMOVED lines=12> */
.L_x_13984:
[----:B------:R-:W-:Y:S02]  /*12140*/  IMAD.MOV.U32 R13, RZ, RZ, R5 ;  /* 0x000000ffff0d7224 */ /* 0x000fe400078e0005 */
[----:B------:R-:W-:Y:S01]  /*12150*/  IMAD.MOV.U32 R12, RZ, RZ, 0x5 ;  /* 0x00000005ff0c7424 */ /* 0x000fe200078e00ff */
[----:B------:R-:W-:-:S13]  /*12160*/  @P0 LEA R2, P1, R22, R14, 0x1 ;  /* 0x0000000e16020211 */ /* 0x000fda00078208ff */
[----:B------:R-:W-:Y:S05]  /*12170*/  WARPSYNC.COLLECTIVE R15, `(.L_x_13985) ;  /* 0x000000000f087348 */ /* 0x000fea0003c00000 */
[----:B------:R0:W1:Y:S02]  /*12180*/  SHFL.IDX P6, R14, R13, R12, R11 ;  /* 0x0000000c0d0e7389 */ /* 0x00006400000c000b */
[----:B01----:R-:W-:Y:S01]  /*12190*/  ENDCOLLECTIVE ;  /* 0x000000000000791b */ /* 0x003fe20003800000 */
.L_x_13985:
        /* <DEDUP_REMOVED lines=10> */
.L_x_13986:
[----:B------:R-:W-:Y:S05]  /*12240*/  BRA `(.L_x_13987) ;  /* 0xffffffc400047947 */ /* 0x000fea000383ffff */
.L_x_13932:
[----:B------:R-:W-:Y:S01]  /*12250*/  IMAD.MOV.U32 R13, RZ, RZ, R6 ;  /* 0x000000ffff0d7224 */ /* 0x000fe200078e0006 */
[----:B------:R-:W-:Y:S01]  /*12260*/  MOV R11, 0x181f ;  /* 0x0000181f000b7802 */ /* 0x000fe20000000f00 */
[----:B------:R-:W-:Y:S01]  /*12270*/  IMAD.MOV.U32 R12, RZ, RZ, RZ ;  /* 0x000000ffff0c7224 */ /* 0x000fe200078e00ff */
[----:B------:R-:W-:Y:S01]  /*12280*/  MOV R4, UR46 ;  /* 0x0000002e00047c02 */ /* 0x000fe20008000f00 */
[----:B------:R-:W-:Y:S01]  /*12290*/  IMAD.MOV.U32 R15, RZ, RZ, -0x1 ;  /* 0xffffffffff0f7424 */ /* 0x000fe200078e00ff */
[----:B------:R-:W-:-:S03]  /*122a0*/  LOP3.LUT R16, R16, 0xffffefff, RZ, 0xc0, !PT ;  /* 0xffffefff10107812 */ /* 0x000fc600078ec0ff */
[----:B------:R-:W-:-:S07]  /*122b0*/  IMAD R4, R4, 0x80, R20 ;  /* 0x0000008004047824 */ /* 0x000fce00078e0214 */
[----:B------:R-:W-:Y:S05]  /*122c0*/  WARPSYNC.COLLECTIVE R15, `(.L_x_13988) ;  /* 0x000000000f087348 */ /* 0x000fea0003c00000 */
[----:B------:R0:W1:Y:S02]  /*122d0*/  SHFL.IDX P6, R14, R13, R12, R11 ;  /* 0x0000000c0d0e7389 */ /* 0x00006400000c000b */
[----:B01----:R-:W-:Y:S01]  /*122e0*/  ENDCOLLECTIVE ;  /* 0x000000000000791b */ /* 0x003fe20003800000 */
.L_x_13988:
[----:B------:R-:W-:Y:S01]  /*122f0*/  IADD3 R8, R4, 0x10, RZ ;  /* 0x0000001004087810 */ /* 0x000fe20007ffe0ff */
[----:B------:R-:W-:Y:S02]  /*12300*/  IMAD.MOV.U32 R13, RZ, RZ, R0 ;  /* 0x000000ffff0d7224 */ /* 0x000fe400078e0000 */
[----:B------:R-:W-:-:S07]  /*12310*/  IMAD.MOV.U32 R3, RZ, RZ, R14 ;  /* 0x000000ffff037224 */ /* 0x000fce00078e000e */
[----:B------:R-:W-:Y:S05]  /*12320*/  WARPSYNC.COLLECTIVE R15, `(.L_x_13989) ;  /* 0x000000000f087348 */ /* 0x000fea0003c00000 */
[----:B------:R0:W1:Y:S02]  /*12330*/  SHFL.IDX P6, R14, R13, R12, R11 ;  /* 0x0000000c0d0e7389 */ /* 0x00006400000c000b */
[----:B01----:R-:W-:Y:S01]  /*12340*/  ENDCOLLECTIVE ;  /* 0x000000000000791b */ /* 0x003fe20003800000 */
.L_x_13989:
        /* <DEDUP_REMOVED lines=11> */
.L_x_13990:
[----:B------:R-:W-:Y:S01]  /*12400*/  LOP3.LUT R16, R16, 0xfffff7ff, RZ, 0xc0, !PT ;  /* 0xfffff7ff10107812 */ /* 0x000fe200078ec0ff */
[----:B------:R-:W-:Y:S02]  /*12410*/  @!P2 IMAD.X R3, RZ, RZ, R3, P1 ;  /* 0x000000ffff03a224 */ /* 0x000fe400008e0603 */
[----:B------:R-:W-:-:S05]  /*12420*/  @!P2 IMAD.MOV.U32 R2, RZ, RZ, R10 ;  /* 0x000000ffff02a224 */ /* 0x000fca00078e000a */
[----:B------:R-:W-:Y:S01]  /*12430*/  @!PT LDS RZ, [RZ] ;  /* 0x00000000fffff984 */ /* 0x000fe20000000800 */
[----:B------:R-:W-:Y:S01]  /*12440*/  @!PT LDS RZ, [RZ] ;  /* 0x00000000fffff984 */ /* 0x000fe20000000800 */
[----:B------:R-:W-:Y:S01]  /*12450*/  @!PT LDS RZ, [RZ] ;  /* 0x00000000fffff984 */ /* 0x000fe20000000800 */
[----:B------:R0:W-:Y:S01]  /*12460*/  @!P2 LDGSTS.E.BYPASS.LTC128B.128 [R9+0x18400], desc[UR36][R2.64], !P0 ;  /* 0x184000000209afae */ /* 0x0001e2000c101d64 */
[----:B------:R-:W-:Y:S02]  /*12470*/  ISETP.GE.AND P2, PT, R8, R5, PT ;  /* 0x000000050800720c */ /* 0x000fe40003f46270 */
[----:B------:R-:W-:Y:S02]  /*12480*/  IADD3 R8, R4, 0x20, RZ ;  /* 0x0000002004087810 */ /* 0x000fe40007ffe0ff */
[----:B------:R-:W-:Y:S01]  /*12490*/  MOV R13, R0 ;  /* 0x00000000000d7202 */ /* 0x000fe20000000f00 */
[----:B0-----:R-:W-:-:S08]  /*124a0*/  IMAD.MOV.U32 R2, RZ, RZ, R14 ;  /* 0x000000ffff027224 */ /* 0x001fd000078e000e */
[----:B------:R-:W-:-:S07]  /*124b0*/  @P2 LOP3.LUT R16, R16, 0x800, RZ, 0xfc, !PT ;  /* 0x0000080010102812 */ /* 0x000fce00078efcff */
[----:B------:R-:W-:Y:S05]  /*124c0*/  WARPSYNC.COLLECTIVE R15, `(.L_x_13991) ;  /* 0x000000000f087348 */ /* 0x000fea0003c00000 */
[----:B------:R0:W1:Y:S02]  /*124d0*/  SHFL.IDX P6, R14, R13, R12, R11 ;  /* 0x0000000c0d0e7389 */ /* 0x00006400000c000b */
[----:B01----:R-:W-:Y:S01]  /*124e0*/  ENDCOLLECTIVE ;  /* 0x000000000000791b */ /* 0x003fe20003800000 */
.L_x_13991:
[----:B------:R-:W-:Y:S02]  /*124f0*/  LOP3.LUT R16, R16, 0xfffffbff, RZ, 0xc0, !PT ;  /* 0xfffffbff10107812 */ /* 0x000fe400078ec0ff */
[----:B------:R-:W-:Y:S01]  /*12500*/  @!P2 LEA R15, R28, UR44, 0x1 ;  /* 0x0000002c1c0fac11 */ /* 0x000fe2000f8e08ff */
[----:B------:R-:W-:Y:S01]  /*12510*/  IMAD.MOV.U32 R13, RZ, RZ, R6 ;  /* 0x000000ffff0d7224 */ /* 0x000fe200078e0006 */
        /* <DEDUP_REMOVED lines=9> */
[----:B------:R0:W-:Y:S01]  /*125b0*/  @!P2 LDGSTS.E.BYPASS.LTC128B.128 [R15+0x18c00], desc[UR36][R2.64], !P0 ;  /* 0x18c00000020fafae */ /* 0x0001e2000c101d64 */
[----:B------:R-:W-:Y:S01]  /*125c0*/  ISETP.GE.AND P2, PT, R8, R5, PT ;  /* 0x000000050800720c */ /* 0x000fe20003f46270 */
[----:B------:R-:W-:Y:S01]  /*125d0*/  VIADD R8, R4, 0x30 ;  /* 0x0000003004087836 */ /* 0x000fe20000000000 */
[----:B0-----:R-:W-:-:S11]  /*125e0*/  MOV R15, 0xffffffff ;  /* 0xffffffff000f7802 */ /* 0x001fd60000000f00 */
[----:B------:R-:W-:-:S07]  /*125f0*/  @P2 LOP3.LUT R16, R16, 0x400, RZ, 0xfc, !PT ;  /* 0x0000040010102812 */ /* 0x000fce00078efcff */
[----:B------:R-:W-:Y:S05]  /*12600*/  WARPSYNC.COLLECTIVE R15, `(.L_x_13992) ;  /* 0x000000000f087348 */ /* 0x000fea0003c00000 */
[----:B------:R0:W1:Y:S02]  /*12610*/  SHFL.IDX P6, R14, R13, R12, R11 ;  /* 0x0000000c0d0e7389 */ /* 0x00006400000c000b */
[----:B01----:R-:W-:Y:S01]  /*12620*/  ENDCOLLECTIVE ;  /* 0x000000000000791b */ /* 0x003fe20003800000 */
.L_x_13992:
[----:B------:R-:W-:Y:S01]  /*12630*/  LOP3.LUT R16, R16, 0xfffffdff, RZ, 0xc0, !PT ;  /* 0xfffffdff10107812 */ /* 0x000fe200078ec0ff */
[----:B------:R-:W-:Y:S02]  /*12640*/  IMAD.MOV.U32 R13, RZ, RZ, R0 ;  /* 0x000000ffff0d7224 */ /* 0x000fe400078e0000 */
[----:B------:R-:W-:-:S07]  /*12650*/  IMAD.MOV.U32 R2, RZ, RZ, R14 ;  /* 0x000000ffff027224 */ /* 0x000fce00078e000e */
[----:B------:R-:W-:Y:S05]  /*12660*/  WARPSYNC.COLLECTIVE R15, `(.L_x_13993) ;  /* 0x000000000f087348 */ /* 0x000fea0003c00000 */
[----:B------:R0:W1:Y:S02]  /*12670*/  SHFL.IDX P6, R14, R13, R12, R11 ;  /* 0x0000000c0d0e7389 */ /* 0x00006400000c000b */
[----:B01----:R-:W-:Y:S01]  /*12680*/  ENDCOLLECTIVE ;  /* 0x000000000000791b */ /* 0x003fe20003800000 */
.L_x_13993:
[----:B------:R-:W-:Y:S02]  /*12690*/  @!P2 LEA R15, R28, UR44, 0x1 ;  /* 0x0000002c1c0fac11 */ /* 0x000fe4000f8e08ff */
[----:B------:R-:W-:Y:S02]  /*126a0*/  MOV R12, 0x3 ;  /* 0x00000003000c7802 */ /* 0x000fe40000000f00 */
[----:B------:R-:W-:-:S05]  /*126b0*/  @!P2 LEA R13, P1, R22, R14, 0x1 ;  /* 0x0000000e160da211 */ /* 0x000fca00078208ff */
[----:B------:R-:W-:Y:S01]  /*126c0*/  @!P2 IMAD.X R14, RZ, RZ, R2, P1 ;  /* 0x000000ffff0ea224 */ /* 0x000fe200008e0602 */
[----:B------:R-:W-:Y:S01]  /*126d0*/  @!P2 MOV R2, R13 ;  /* 0x0000000d0002a202 */ /* 0x000fe20000000f00 */
[----:B------:R-:W-:Y:S02]  /*126e0*/  IMAD.MOV.U32 R13, RZ, RZ, R6 ;  /* 0x000000ffff0d7224 */ /* 0x000fe400078e0006 */
[----:B------:R-:W-:-:S05]  /*126f0*/  @!P2 IMAD.MOV.U32 R3, RZ, RZ, R14 ;  /* 0x000000ffff03a224 */ /* 0x000fca00078e000e */
[----:B------:R-:W-:Y:S01]  /*12700*/  @!PT LDS RZ, [RZ] ;  /* 0x00000000fffff984 */ /* 0x000fe20000000800 */
[----:B------:R-:W-:Y:S01]  /*12710*/  @!PT LDS RZ, [RZ] ;  /* 0x00000000fffff984 */ /* 0x000fe20000000800 */
[----:B------:R-:W-:Y:S01]  /*12720*/  @!PT LDS RZ, [RZ] ;  /* 0x00000000fffff984 */ /* 0x000fe20000000800 */
[----:B------:R0:W-:Y:S01]  /*12730*/  @!P2 LDGSTS.E.BYPASS.LTC128B.128 [R15+0x19400], desc[UR36][R2.64], !P0 ;  /* 0x19400000020fafae */ /* 0x0001e2000c101d64 */
[----:B------:R-:W-:Y:S01]  /*12740*/  ISETP.GE.AND P2, PT, R8, R5, PT ;  /* 0x000000050800720c */ /* 0x000fe20003f46270 */
[----:B0-----:R-:W-:-:S12]  /*12750*/  IMAD.MOV.U32 R15, RZ, RZ, -0x1 ;  /* 0xffffffffff0f7424 */ /* 0x001fd800078e00ff */
[----:B------:R-:W-:-:S07]  /*12760*/  @P2 LOP3.LUT R16, R16, 0x200, RZ, 0xfc, !PT ;  /* 0x0000020010102812 */ /* 0x000fce00078efcff */
[----:B------:R-:W-:Y:S05]  /*12770*/  WARPSYNC.COLLECTIVE R15, `(.L_x_13994) ;  /* 0x000000000f087348 */ /* 0x000fea0003c00000 */
[----:B------:R0:W1:Y:S02]  /*12780*/  SHFL.IDX P6, R14, R13, R12, R11 ;  /* 0x0000000c0d0e7389 */ /* 0x00006400000c000b */
[----:B01----:R-:W-:Y:S01]  /*12790*/  ENDCOLLECTIVE ;  /* 0x000000000000791b */ /* 0x003fe20003800000 */
.L_x_13994:
[----:B------:R-:W-:Y:S01]  /*127a0*/  LOP3.LUT R16, R16, 0xfffffeff, RZ, 0xc0, !PT ;  /* 0xfffffeff10107812 */ /* 0x000fe200078ec0ff */
[----:B------:R-:W-:Y:S02]  /*127b0*/  IMAD.MOV.U32 R13, RZ, RZ, R0 ;  /* 0x000000ffff0d7224 */ /* 0x000fe400078e0000 */
[----:B------:R-:W-:-:S07]  /*127c0*/  IMAD.MOV.U32 R8, RZ, RZ, R14 ;  /* 0x000000ffff087224 */ /* 0x000fce00078e000e */
[----:B------:R-:W-:Y:S05]  /*127d0*/  WARPSYNC.COLLECTIVE R15, `(.L_x_13995) ;  /* 0x000000000f087348 */ /* 0x000fea0003c00000 */
[----:B------:R0:W1:Y:S02]  /*127e0*/  SHFL.IDX P6, R14, R13, R12, R11 ;  /* 0x0000000c0d0e7389 */ /* 0x00006400000c000b */
[----:B01----:R-:W-:Y:S01]  /*127f0*/  ENDCOLLECTIVE ;  /* 0x000000000000791b */ /* 0x003fe20003800000 */
.L_x_13995:
[----:B------:R-:W-:Y:S01]  /*12800*/  @!P2 LEA R15, R28, UR44, 0x1 ;  /* 0x0000002c1c0fac11 */ /* 0x000fe2000f8e08ff */
[----:B------:R-:W-:Y:S02]  /*12810*/  IMAD.MOV.U32 R13, RZ, RZ, R6 ;  /* 0x000000ffff0d7224 */ /* 0x000fe400078e0006 */
[----:B------:R-:W-:Y:S01]  /*12820*/  IMAD.MOV.U32 R12, RZ, RZ, 0x4 ;  /* 0x00000004ff0c7424 */ /* 0x000fe200078e00ff */
[----:B------:R-:W-:-:S04]  /*12830*/  MOV R7, R14 ;  /* 0x0000000e00077202 */ /* 0x000fc80000000f00 */
[----:B------:R-:W-:-:S05]  /*12840*/  @!P2 LEA R7, P1, R22, R7, 0x1 ;  /* 0x000000071607a211 */ /* 0x000fca00078208ff */
[----:B------:R-:W-:Y:S02]  /*12850*/  @!P2 IMAD.X R8, RZ, RZ, R8, P1 ;  /* 0x000000ffff08a224 */ /* 0x000fe400008e0608 */
[----:B------:R-:W-:Y:S02]  /*12860*/  @!P2 IMAD.MOV.U32 R2, RZ, RZ, R7 ;  /* 0x000000ffff02a224 */ /* 0x000fe400078e0007 */
[----:B------:R-:W-:Y:S01]  /*12870*/  @!P2 IMAD.MOV.U32 R3, RZ, RZ, R8 ;  /* 0x000000ffff03a224 */ /* 0x000fe200078e0008 */
[----:B------:R-:W-:-:S04]  /*12880*/  IADD3 R8, R4, 0x40, RZ ;  /* 0x0000004004087810 */ /* 0x000fc80007ffe0ff */
[----:B------:R-:W-:Y:S01]  /*12890*/  @!PT LDS RZ, [RZ] ;  /* 0x00000000fffff984 */ /* 0x000fe20000000800 */
[----:B------:R-:W-:Y:S01]  /*128a0*/  @!PT LDS RZ, [RZ] ;  /* 0x00000000fffff984 */ /* 0x000fe20000000800 */
[----:B------:R-:W-:Y:S01]  /*128b0*/  @!PT LDS RZ, [RZ] ;  /* 0x00000000fffff984 */ /* 0x000fe20000000800 */
[----:B------:R0:W-:Y:S01]  /*128c0*/  @!P2 LDGSTS.E.BYPASS.LTC128B.128 [R15+0x19c00], desc[UR36][R2.64], !P0 ;  /* 0x19c00000020fafae */ /* 0x0001e2000c101d64 */
[----:B------:R-:W-:Y:S01]  /*128d0*/  ISETP.GE.AND P2, PT, R8, R5, PT ;  /* 0x000000050800720c */ /* 0x000fe20003f46270 */
[----:B------:R-:W-:Y:S02]  /*128e0*/  VIADD R8, R4, 0x50 ;  /* 0x0000005004087836 */ /* 0x000fe40000000000 */
[----:B0-----:R-:W-:-:S10]  /*128f0*/  IMAD.MOV.U32 R15, RZ, RZ, -0x1 ;  /* 0xffffffffff0f7424 */ /* 0x001fd400078e00ff */
[----:B------:R-:W-:Y:S02]  /*12900*/  @!P2 LEA R7, R28, UR44, 0x1 ;  /* 0x0000002c1c07ac11 */ /* 0x000fe4000f8e08ff */
[----:B------:R-:W-:-:S07]  /*12910*/  @P2 LOP3.LUT R16, R16, 0x100, RZ, 0xfc, !PT ;  /* 0x0000010010102812 */ /* 0x000fce00078efcff */
[----:B------:R-:W-:Y:S05]  /*12920*/  WARPSYNC.COLLECTIVE R15, `(.L_x_13996) ;  /* 0x000000000f087348 */ /* 0x000fea0003c00000 */
[----:B------:R0:W1:Y:S02]  /*12930*/  SHFL.IDX P6, R14, R13, R12, R11 ;  /* 0x0000000c0d0e7389 */ /* 0x00006400000c000b */
[----:B01----:R-:W-:Y:S01]  /*12940*/  ENDCOLLECTIVE ;  /* 0x000000000000791b */ /* 0x003fe20003800000 */
.L_x_13996:
[----:B------:R-:W-:Y:S01]  /*12950*/  LOP3.LUT R16, R16, 0xffffff7f, RZ, 0xc0, !PT ;  /* 0xffffff7f10107812 */ /* 0x000fe200078ec0ff */
[----:B------:R-:W-:Y:S01]  /*12960*/  IMAD.MOV.U32 R13, RZ, RZ, R0 ;  /* 0x000000ffff0d7224 */ /* 0x000fe200078e0000 */
[----:B------:R-:W-:-:S07]  /*12970*/  MOV R10, R14 ;  /* 0x0000000e000a7202 */ /* 0x000fce0000000f00 */
[----:B------:R-:W-:Y:S05]  /*12980*/  WARPSYNC.COLLECTIVE R15, `(.L_x_13997) ;  /* 0x000000000f087348 */ /* 0x000fea0003c00000 */
[----:B------:R0:W1:Y:S02]  /*12990*/  SHFL.IDX P6, R14, R13, R12, R11 ;  /* 0x0000000c0d0e7389 */ /* 0x00006400000c000b */
[----:B01----:R-:W-:Y:S01]  /*129a0*/  ENDCOLLECTIVE ;  /* 0x000000000000791b */ /* 0x003fe20003800000 */
.L_x_13997:
[----:B------:R-:W-:Y:S01]  /*129b0*/  IMAD.MOV.U32 R13, RZ, RZ, R6 ;  /* 0x000000ffff0d7224 */ /* 0x000fe200078e0006 */
[----:B------:R-:W-:Y:S01]  /*129c0*/  MOV R12, 0x5 ;  /* 0x00000005000c7802 */ /* 0x000fe20000000f00 */
[----:B------:R-:W-:-:S07]  /*129d0*/  IMAD.MOV.U32 R9, RZ, RZ, R14 ;  /* 0x000000ffff097224 */ /* 0x000fce00078e000e */
[----:B------:R-:W-:Y:S05]  /*129e0*/  WARPSYNC.COLLECTIVE R15, `(.L_x_13998) ;  /* 0x000000000f087348 */ /* 0x000fea0003c00000 */
[----:B------:R0:W1:Y:S02]  /*129f0*/  SHFL.IDX P6, R14, R13, R12, R11 ;  /* 0x0000000c0d0e7389 */ /* 0x00006400000c000b */
[----:B01----:R-:W-:Y:S01]  /*12a00*/  ENDCOLLECTIVE ;  /* 0x000000000000791b */ /* 0x003fe20003800000 */
.L_x_13998:
[----:B------:R-:W-:-:S04]  /*12a10*/  @!P2 LEA R9, P1, R22, R9, 0x1 ;  /* 0x000000091609a211 */ /* 0x000fc800078208ff */
[----:B------:R-:W-:Y:S01]  /*12a20*/  @!P2 MOV R2, R9 ;  /* 0x000000090002a202 */ /* 0x000fe20000000f00 */
[----:B------:R-:W-:-:S04]  /*12a30*/  @!P2 IMAD.X R10, RZ, RZ, R10, P1 ;  /* 0x000000ffff0aa224 */ /* 0x000fc800008e060a */
[----:B------:R-:W-:Y:S02]  /*12a40*/  @!P2 IMAD.MOV.U32 R3, RZ, RZ, R10 ;  /* 0x000000ffff03a224 */ /* 0x000fe400078e000a */
[----:B------:R-:W-:-:S03]  /*12a50*/  IMAD.MOV.U32 R13, RZ, RZ, R0 ;  /* 0x000000ffff0d7224 */ /* 0x000fc600078e0000 */
        /* <DEDUP_REMOVED lines=10> */
.L_x_13999:
[----:B------:R-:W-:Y:S02]  /*12b00*/  @!P2 LEA R9, R28, UR44, 0x1 ;  /* 0x0000002c1c09ac11 */ /* 0x000fe4000f8e08ff */
[----:B------:R-:W-:-:S04]  /*12b10*/  @P2 LOP3.LUT R16, R16, 0x80, RZ, 0xfc, !PT ;  /* 0x0000008010102812 */ /* 0x000fc800078efcff */
[----:B------:R-:W-:Y:S01]  /*12b20*/  LOP3.LUT R16, R16, 0xffffffbf, RZ, 0xc0, !PT ;  /* 0xffffffbf10107812 */ /* 0x000fe200078ec0ff */
[----:B------:R-:W-:Y:S02]  /*12b30*/  IMAD.MOV.U32 R13, RZ, RZ, R6 ;  /* 0x000000ffff0d7224 */ /* 0x000fe400078e0006 */
[----:B------:R-:W-:-:S05]  /*12b40*/  IMAD.MOV.U32 R11, RZ, RZ, R14 ;  /* 0x000000ffff0b7224 */ /* 0x000fca00078e000e */
[----:B------:R-:W-:-:S04]  /*12b50*/  @!P2 LEA R11, P1, R22, R11, 0x1 ;  /* 0x0000000b160ba211 */ /* 0x000fc800078208ff */
[----:B------:R-:W-:Y:S01]  /*12b60*/  @!P2 IADD3.X R12, RZ, R2, RZ, P1, !PT ;  /* 0x00000002ff0ca210 */ /* 0x000fe20000ffe4ff */
[----:B------:R-:W-:Y:S02]  /*12b70*/  @!P2 IMAD.MOV.U32 R2, RZ, RZ, R11 ;  /* 0x000000ffff02a224 */ /* 0x000fe400078e000b */
[----:B------:R-:W-:Y:S02]  /*12b80*/  IMAD.MOV.U32 R11, RZ, RZ, 0x181f ;  /* 0x0000181fff0b7424 */ /* 0x000fe400078e00ff */
[----:B------:R-:W-:Y:S01]  /*12b90*/  @!P2 IMAD.MOV.U32 R3, RZ, RZ, R12 ;  /* 0x000000ffff03a224 */ /* 0x000fe200078e000c */
[----:B------:R-:W-:-:S04]  /*12ba0*/  MOV R12, 0x6 ;  /* 0x00000006000c7802 */ /* 0x000fc80000000f00 */
        /* <DEDUP_REMOVED lines=8> */
.L_x_14000:
[----:B------:R-:W-:Y:S02]  /*12c30*/  @!P2 LEA R21, R28, UR44, 0x1 ;  /* 0x0000002c1c15ac11 */ /* 0x000fe4000f8e08ff */
[----:B------:R-:W-:Y:S01]  /*12c40*/  @P2 LOP3.LUT R16, R16, 0x40, RZ, 0xfc, !PT ;  /* 0x0000004010102812 */ /* 0x000fe200078efcff */
[----:B------:R-:W-:Y:S02]  /*12c50*/  IMAD.MOV.U32 R13, RZ, RZ, R0 ;  /* 0x000000ffff0d7224 */ /* 0x000fe400078e0000 */
[----:B------:R-:W-:-:S07]  /*12c60*/  IMAD.MOV.U32 R2, RZ, RZ, R14 ;  /* 0x000000ffff027224 */ /* 0x000fce00078e000e */
[----:B------:R-:W-:Y:S05]  /*12c70*/  WARPSYNC.COLLECTIVE R15, `(.L_x_14001) ;  /* 0x000000000f087348 */ /* 0x000fea0003c00000 */
[----:B------:R0:W1:Y:S02]  /*12c80*/  SHFL.IDX P6, R14, R13, R12, R11 ;  /* 0x0000000c0d0e7389 */ /* 0x00006400000c000b */
[----:B01----:R-:W-:Y:S01]  /*12c90*/  ENDCOLLECTIVE ;  /* 0x000000000000791b */ /* 0x003fe20003800000 */
.L_x_14001:
[----:B------:R-:W-:Y:S01]  /*12ca0*/  IMAD.MOV.U32 R12, RZ, RZ, 0x7 ;  /* 0x00000007ff0c7424 */ /* 0x000fe200078e00ff */
[----:B------:R-:W-:-:S04]  /*12cb0*/  MOV R13, R14 ;  /* 0x0000000e000d7202 */ /* 0x000fc80000000f00 */
[----:B------:R-:W-:-:S05]  /*12cc0*/  @!P2 LEA R13, P1, R22, R13, 0x1 ;  /* 0x0000000d160da211 */ /* 0x000fca00078208ff */
[----:B------:R-:W-:Y:S02]  /*12cd0*/  @!P2 IMAD.X R14, RZ, RZ, R2, P1 ;  /* 0x000000ffff0ea224 */ /* 0x000fe400008e0602 */
[----:B------:R-:W-:Y:S02]  /*12ce0*/  @!P2 IMAD.MOV.U32 R2, RZ, RZ, R13 ;  /* 0x000000ffff02a224 */ /* 0x000fe400078e000d */
[----:B------:R-:W-:Y:S01]  /*12cf0*/  IMAD.MOV.U32 R13, RZ, RZ, R6 ;  /* 0x000000ffff0d7224 */ /* 0x000fe200078e0006 */
[----:B------:R-:W-:-:S07]  /*12d00*/  @!P2 MOV R3, R14 ;  /* 0x0000000e0003a202 */ /* 0x000fce0000000f00 */
[----:B------:R-:W-:Y:S05]  /*12d10*/  WARPSYNC.COLLECTIVE R15, `(.L_x_14002) ;  /* 0x000000000f087348 */ /* 0x000fea0003c00000 */
[----:B------:R0:W1:Y:S02]  /*12d20*/  SHFL.IDX P6, R14, R13, R12, R11 ;  /* 0x0000000c0d0e7389 */ /* 0x00006400000c000b */
[----:B01----:R-:W-:Y:S01]  /*12d30*/  ENDCOLLECTIVE ;  /* 0x000000000000791b */ /* 0x003fe20003800000 */
.L_x_14002:
        /* <DEDUP_REMOVED lines=9> */
.L_x_14003:
[----:B------:R-:W-:Y:S05]  /*12dd0*/  BRA `(.L_x_14004) ;  /* 0xffffffc000e47947 */ /* 0x000fea000383ffff */
.L_x_13934:
        /* <DEDUP_REMOVED lines=8> */
.L_x_14006:
[----:B------:R-:W-:Y:S05]  /*12e60*/  BSYNC B0 ;  /* 0x0000000000007941 */ /* 0x000fea0003800000 */
.L_x_14005:
        /* <DEDUP_REMOVED lines=9> */
.L_x_14007:
        /* <DEDUP_REMOVED lines=9> */
.L_x_14008:
        /* <DEDUP_REMOVED lines=13> */
.L_x_14009:
        /* <DEDUP_REMOVED lines=19> */
.L_x_14010:
[----:B------:R-:W-:Y:S02]  /*13190*/  IMAD.MOV.U32 R13, RZ, RZ, R0 ;  /* 0x000000ffff0d7224 */ /* 0x000fe400078e0000 */
[----:B------:R-:W-:-:S07]  /*131a0*/  IMAD.MOV.U32 R5, RZ, RZ, R14 ;  /* 0x000000ffff057224 */ /* 0x000fce00078e000e */
[----:B------:R-:W-:Y:S05]  /*131b0*/  WARPSYNC.COLLECTIVE R15, `(.L_x_14011) ;  /* 0x000000000f087348 */ /* 0x000fea0003c00000 */
[----:B------:R0:W1:Y:S02]  /*131c0*/  SHFL.IDX P6, R14, R13, R12, R11 ;  /* 0x0000000c0d0e7389 */ /* 0x00006400000c000b */
[----:B01----:R-:W-:Y:S01]  /*131d0*/  ENDCOLLECTIVE ;  /* 0x000000000000791b */ /* 0x003fe20003800000 */
.L_x_14011:
        /* <DEDUP_REMOVED lines=8> */
.L_x_14012:
        /* <DEDUP_REMOVED lines=14> */
.L_x_14013:
        /* <DEDUP_REMOVED lines=19> */
.L_x_14014:
[----:B------:R-:W-:Y:S01]  /*13470*/  MOV R13, R0 ;  /* 0x00000000000d7202 */ /* 0x000fe20000000f00 */
[----:B------:R-:W-:-:S07]  /*13480*/  IMAD.MOV.U32 R5, RZ, RZ, R14 ;  /* 0x000000ffff057224 */ /* 0x000fce00078e000e */
[----:B------:R-:W-:Y:S05]  /*13490*/  WARPSYNC.COLLECTIVE R15, `(.L_x_14015) ;  /* 0x000000000f087348 */ /* 0x000fea0003c00000 */
[----:B------:R0:W1:Y:S02]  /*134a0*/  SHFL.IDX P6, R14, R13, R12, R11 ;  /* 0x0000000c0d0e7389 */ /* 0x00006400000c000b */
[----:B01----:R-:W-:Y:S01]  /*134b0*/  ENDCOLLECTIVE ;  /* 0x000000000000791b */ /* 0x003fe20003800000 */
.L_x_14015:
[----:B------:R-:W-:Y:S01]  /*134c0*/  MOV R13, R4 ;  /* 0x00000004000d7202 */ /* 0x000fe20000000f00 */
[----:B------:R-:W-:Y:S01]  /*134d0*/  IMAD.MOV.U32 R12, RZ, RZ, 0x5 ;  /* 0x00000005ff0c7424 */ /* 0x000fe200078e00ff */
[----:B------:R-:W-:-:S05]  /*134e0*/  @!P5 LEA R14, P0, R22, R14, 0x1 ;  /* 0x0000000e160ed211 */ /* 0x000fca00078008ff */
[----:B------:R-:W-:-:S08]  /*134f0*/  @!P5 IMAD.MOV.U32 R2, RZ, RZ, R14 ;  /* 0x000000ffff02d224 */ /* 0x000fd000078e000e */
[----:B------:R-:W-:Y:S05]  /*13500*/  WARPSYNC.COLLECTIVE R15, `(.L_x_14016) ;  /* 0x000000000f087348 */ /* 0x000fea0003c00000 */
[----:B------:R0:W1:Y:S02]  /*13510*/  SHFL.IDX P6, R14, R13, R12, R11 ;  /* 0x0000000c0d0e7389 */ /* 0x00006400000c000b */
[----:B01----:R-:W-:Y:S01]  /*13520*/  ENDCOLLECTIVE ;  /* 0x000000000000791b */ /* 0x003fe20003800000 */
.L_x_14016:
[----:B------:R-:W-:-:S04]  /*13530*/  @!P5 IMAD.X R5, RZ, RZ, R5, P0 ;  /* 0x000000ffff05d224 */ /* 0x000fc800000e0605 */
[----:B------:R-:W-:-:S05]  /*13540*/  @!P5 IMAD.MOV.U32 R3, RZ, RZ, R5 ;  /* 0x000000ffff03d224 */ /* 0x000fca00078e0005 */
[----:B------:R-:W-:Y:S01]  /*13550*/  @!PT LDS RZ, [RZ] ;  /* 0x00000000fffff984 */ /* 0x000fe20000000800 */
[----:B------:R-:W-:Y:S01]  /*13560*/  @!PT LDS RZ, [RZ] ;  /* 0x00000000fffff984 */ /* 0x000fe20000000800 */
[----:B------:R-:W-:Y:S01]  /*13570*/  @!PT LDS RZ, [RZ] ;  /* 0x00000000fffff984 */ /* 0x000fe20000000800 */
[----:B------:R0:W-:Y:S01]  /*13580*/  @!P5 LDGSTS.E.BYPASS.LTC128B.128 [R21+0x24400], desc[UR36][R2.64], !P4 ;  /* 0x244000000215dfae */ /* 0x0001e2000e101d64 */
[----:B------:R-:W-:-:S03]  /*13590*/  MOV R13, R0 ;  /* 0x00000000000d7202 */ /* 0x000fc60000000f00 */
        /* <DEDUP_REMOVED lines=8> */
.L_x_14017:
        /* <DEDUP_REMOVED lines=19> */
.L_x_14018:
[----:B------:R-:W-:Y:S01]  /*13750*/  IMAD.MOV.U32 R13, RZ, RZ, R0 ;  /* 0x000000ffff0d7224 */ /* 0x000fe200078e0000 */
[----:B------:R-:W-:-:S07]  /*13760*/  MOV R5, R14 ;  /* 0x0000000e00057202 */ /* 0x000fce0000000f00 */
[----:B------:R-:W-:Y:S05]  /*13770*/  WARPSYNC.COLLECTIVE R15, `(.L_x_14019) ;  /* 0x000000000f087348 */ /* 0x000fea0003c00000 */
[----:B------:R0:W1:Y:S02]  /*13780*/  SHFL.IDX P6, R14, R13, R12, R11 ;  /* 0x0000000c0d0e7389 */ /* 0x00006400000c000b */
[----:B01----:R-:W-:Y:S01]  /*13790*/  ENDCOLLECTIVE ;  /* 0x000000000000791b */ /* 0x003fe20003800000 */
.L_x_14019:
[----:B------:R-:W-:Y:S01]  /*137a0*/  IMAD.MOV.U32 R13, RZ, RZ, R4 ;  /* 0x000000ffff0d7224 */ /* 0x000fe200078e0004 */
[----:B------:R-:W-:Y:S02]  /*137b0*/  MOV R12, 0x7 ;  /* 0x00000007000c7802 */ /* 0x000fe40000000f00 */
[----:B------:R-:W-:-:S04]  /*137c0*/  @!P5 LEA R14, P0, R22, R14, 0x1 ;  /* 0x0000000e160ed211 */ /* 0x000fc800078008ff */
[----:B------:R-:W-:Y:S01]  /*137d0*/  @!P5 MOV R2, R14 ;  /* 0x0000000e0002d202 */ /* 0x000fe20000000f00 */
[----:B------:R-:W-:-:S08]  /*137e0*/  @!P5 IMAD.X R5, RZ, RZ, R5, P0 ;  /* 0x000000ffff05d224 */ /* 0x000fd000000e0605 */
[----:B------:R-:W-:Y:S05]  /*137f0*/  WARPSYNC.COLLECTIVE R15, `(.L_x_14020) ;  /* 0x000000000f087348 */ /* 0x000fea0003c00000 */
[----:B------:R0:W1:Y:S02]  /*13800*/  SHFL.IDX P6, R14, R13, R12, R11 ;  /* 0x0000000c0d0e7389 */ /* 0x00006400000c000b */
[----:B01----:R-:W-:Y:S01]  /*13810*/  ENDCOLLECTIVE ;  /* 0x000000000000791b */ /* 0x003fe20003800000 */
.L_x_14020:
        /* <DEDUP_REMOVED lines=9> */
[----:B------:R-:W-:-:S07]  /*138b0*/  IMAD.MOV.U32 R5, RZ, RZ, R14 ;  /* 0x000000ffff057224 */ /* 0x000fce00078e000e */
[----:B0-----:R-:W-:Y:S05]  /*138c0*/  WARPSYNC.COLLECTIVE R15, `(.L_x_14021) ;  /* 0x000000000f087348 */ /* 0x001fea0003c00000 */
[----:B------:R1:W2:Y:S02]  /*138d0*/  SHFL.IDX P6, R14, R13, R12, R11 ;  /* 0x0000000c0d0e7389 */ /* 0x0002a400000c000b */
[----:B012---:R-:W-:Y:S01]  /*138e0*/  ENDCOLLECTIVE ;  /* 0x000000000000791b */ /* 0x007fe20003800000 */
.L_x_14021:
[----:B------:R-:W-:Y:S05]  /*138f0*/  BRA `(.L_x_14022) ;  /* 0xffffffc000cc7947 */ /* 0x000fea000383ffff */
.L_x_13937:
[----:B0--3--:R-:W-:-:S04]  /*13900*/  MOV R3, UR44 ;  /* 0x0000002c00037c02 */ /* 0x009fc80008000f00 */
[----:B------:R0:W3:Y:S03]  /*13910*/  SYNCS.PHASECHK.TRANS64.TRYWAIT P0, [R3+URZ+0x32420], R0 ;  /* 0x03242000030075a7 */ /* 0x0000e6000800017f */
[----:B---3--:R-:W-:Y:S05]  /*13920*/  @!P0 NANOSLEEP.SYNCS 0x989680 ;  /* 0x009896800000895d */ /* 0x008fea0003900000 */
[----:B------:R-:W3:Y:S02]  /*13930*/  @!P0 SYNCS.PHASECHK.TRANS64 P0, [R3+URZ+0x32420], R0 ;  /* 0x03242000030085a7 */ /* 0x000ee4000800007f */
[----:B---3--:R-:W-:Y:S05]  /*13940*/  @!P0 BRA `(.L_x_13937) ;  /* 0xfffffffc00ec8947 */ /* 0x008fea000383ffff */
[----:B------:R-:W-:Y:S05]  /*13950*/  BRA `(.L_x_14023) ;  /* 0xffffffc400107947 */ /* 0x000fea000383ffff */
.L_x_13939:
[----:B0--3--:R-:W-:-:S04]  /*13960*/  IMAD.U32 R3, RZ, RZ, UR44 ;  /* 0x0000002cff037e24 */ /* 0x009fc8000f8e00ff */
[----:B------:R0:W3:Y:S03]  /*13970*/  SYNCS.PHASECHK.TRANS64.TRYWAIT P0, [R3+URZ+0x32460], R0 ;  /* 0x03246000030075a7 */ /* 0x0000e6000800017f */
[----:B---3--:R-:W-:Y:S05]  /*13980*/  @!P0 NANOSLEEP.SYNCS 0x989680 ;  /* 0x009896800000895d */ /* 0x008fea0003900000 */
[----:B------:R-:W3:Y:S02]  /*13990*/  @!P0 SYNCS.PHASECHK.TRANS64 P0, [R3+URZ+0x32460], R0 ;  /* 0x03246000030085a7 */ /* 0x000ee4000800007f */
[----:B---3--:R-:W-:Y:S05]  /*139a0*/  @!P0 BRA `(.L_x_13939) ;  /* 0xfffffffc00ec8947 */ /* 0x008fea000383ffff */
[----:B------:R-:W-:Y:S05]  /*139b0*/  BRA `(.L_x_14024) ;  /* 0xffffffc4000c7947 */ /* 0x000fea000383ffff */
.L_x_13940:
[----:B------:R-:W-:Y:S01]  /*139c0*/  BSSY B0, `(.L_x_14025) ;  /* 0x0000008000007945 */ /* 0x000fe20003800000 */
[----:B------:R-:W-:Y:S01]  /*139d0*/  IMAD.MOV.U32 R13, RZ, RZ, R8 ;  /* 0x000000ffff0d7224 */ /* 0x000fe200078e0008 */
[----:B------:R-:W-:Y:S01]  /*139e0*/  MOV R12, RZ ;  /* 0x000000ff000c7202 */ /* 0x000fe20000000f00 */
[----:B------:R-:W-:Y:S02]  /*139f0*/  IMAD.MOV.U32 R11, RZ, RZ, 0x181f ;  /* 0x0000181fff0b7424 */ /* 0x000fe400078e00ff */
[----:B------:R-:W-:-:S07]  /*13a00*/  IMAD.MOV.U32 R15, RZ, RZ, -0x1 ;  /* 0xffffffffff0f7424 */ /* 0x000fce00078e00ff */
[----:B-1----:R-:W-:Y:S05]  /*13a10*/  WARPSYNC.COLLECTIVE R15, `(.L_x_14026) ;  /* 0x000000000f087348 */ /* 0x002fea0003c00000 */
[----:B-1----:R0:W1:Y:S02]  /*13a20*/  SHFL.IDX P6, R14, R13, R12, R11 ;  /* 0x0000000c0d0e7389 */ /* 0x00206400000c000b */
[----:B01----:R-:W-:Y:S01]  /*13a30*/  ENDCOLLECTIVE ;  /* 0x000000000000791b */ /* 0x003fe20003800000 */
.L_x_14026:
[----:B------:R-:W-:Y:S05]  /*13a40*/  BSYNC B0 ;  /* 0x0000000000007941 */ /* 0x000fea0003800000 */
.L_x_14025:
[----:B------:R-:W-:Y:S01]  /*13a50*/  IMAD.MOV.U32 R13, RZ, RZ, R7 ;  /* 0x000000ffff0d7224 */ /* 0x000fe200078e0007 */
[----:B------:R-:W-:Y:S01]  /*13a60*/  MOV R11, 0x181f ;  /* 0x0000181f000b7802 */ /* 0x000fe20000000f00 */
[----:B------:R-:W-:Y:S01]  /*13a70*/  IMAD.MOV.U32 R12, RZ, RZ, RZ ;  /* 0x000000ffff0c7224 */ /* 0x000fe200078e00ff */
[----:B------:R-:W-:Y:S01]  /*13a80*/  MOV R3, R14 ;  /* 0x0000000e00037202 */ /* 0x000fe20000000f00 */
[----:B------:R-:W-:Y:S01]  /*13a90*/  IMAD.MOV.U32 R15, RZ, RZ, -0x1 ;  /* 0xffffffffff0f7424 */ /* 0x000fe200078e00ff */
[----:B------:R-:W-:Y:S01]  /*13aa0*/  LEA R6, R28, UR44, 0x1 ;  /* 0x0000002c1c067c11 */ /* 0x000fe2000f8e08ff */
[----:B------:R-:W-:Y:S01]  /*13ab0*/  IMAD.SHL.U32 R0, R22, 0x2, RZ ;  /* 0x0000000216007824 */ /* 0x000fe200078e00ff */
[----:B------:R-:W-:-:S13]  /*13ac0*/  LOP3.LUT P2, RZ, R5, 0x2, RZ, 0xc0, !PT ;  /* 0x0000000205ff7812 */ /* 0x000fda000784c0ff */
[----:B------:R-:W-:Y:S05]  /*13ad0*/  WARPSYNC.COLLECTIVE R15, `(.L_x_14027) ;  /* 0x000000000f087348 */ /* 0x000fea0003c00000 */
[----:B------:R0:W1:Y:S02]  /*13ae0*/  SHFL.IDX P6, R14, R13, R12, R11 ;  /* 0x0000000c0d0e7389 */ /* 0x00006400000c000b */
[----:B01----:R-:W-:Y:S01]  /*13af0*/  ENDCOLLECTIVE ;  /* 0x000000000000791b */ /* 0x003fe20003800000 */
.L_x_14027:
[----:B------:R-:W-:Y:S01]  /*13b00*/  LOP3.LUT P1, RZ, R5, 0x4, RZ, 0xc0, !PT ;  /* 0x0000000405ff7812 */ /* 0x000fe2000782c0ff */
[----:B------:R-:W-:-:S03]  /*13b10*/  VIADD R31, R6, 0x400 ;  /* 0x00000400061f7836 */ /* 0x000fc60000000000 */
[----:B------:R-:W-:Y:S01]  /*13b20*/  ISETP.LT.OR P3, PT, R17, 0x1, !P1 ;  /* 0x000000011100780c */ /* 0x000fe20004f61670 */
[----:B------:R-:W-:Y:S02]  /*13b30*/  IMAD.MOV.U32 R13, RZ, RZ, R8 ;  /* 0x000000ffff0d7224 */ /* 0x000fe400078e0008 */
[----:B------:R-:W-:Y:S01]  /*13b40*/  IMAD.MOV.U32 R12, RZ, RZ, 0x1 ;  /* 0x00000001ff0c7424 */ /* 0x000fe200078e00ff */
[----:B------:R-:W-:-:S13]  /*13b50*/  IADD3 R2, P0, R14, R0, RZ ;  /* 0x000000000e027210 */ /* 0x000fda0007f1e0ff */
[----:B------:R-:W-:Y:S05]  /*13b60*/  WARPSYNC.COLLECTIVE R15, `(.L_x_14028) ;  /* 0x000000000f087348 */ /* 0x000fea0003c00000 */
[----:B------:R0:W1:Y:S02]  /*13b70*/  SHFL.IDX P6, R14, R13, R12, R11 ;  /* 0x0000000c0d0e7389 */ /* 0x00006400000c000b */
[----:B01----:R-:W-:Y:S01]  /*13b80*/  ENDCOLLECTIVE ;  /* 0x000000000000791b */ /* 0x003fe20003800000 */
.L_x_14028:
        /* <DEDUP_REMOVED lines=12> */
.L_x_14029:
        /* <DEDUP_REMOVED lines=14> */
.L_x_14030:
        /* <DEDUP_REMOVED lines=12> */
.L_x_14031:
        /* <DEDUP_REMOVED lines=14> */
.L_x_14032:
        /* <DEDUP_REMOVED lines=12> */
.L_x_14033:
        /* <DEDUP_REMOVED lines=14> */
.L_x_14034:
        /* <DEDUP_REMOVED lines=12> */
.L_x_14035:
        /* <DEDUP_REMOVED lines=14> */
.L_x_14036:
[----:B------:R-:W-:Y:S01]  /*14210*/  IMAD.X R3, RZ, RZ, R9, P3 ;  /* 0x000000ffff037224 */ /* 0x000fe200018e0609 */
[----:B------:R-:W-:Y:S01]  /*14220*/  ISETP.LT.OR P3, PT, R17, 0x41, P4 ;  /* 0x000000411100780c */ /* 0x000fe20002761670 */
[----:B------:R-:W-:Y:S01]  /*14230*/  IMAD.MOV.U32 R9, RZ, RZ, RZ ;  /* 0x000000ffff097224 */ /* 0x000fe200078e00ff */
        /* <DEDUP_REMOVED lines=10> */
.L_x_14037:
        /* <DEDUP_REMOVED lines=9> */
.L_x_13947:
[----:B-1----:R1:W2:Y:S02]  /*14370*/  SYNCS.PHASECHK.TRANS64.TRYWAIT P0, [R19+URZ+0x32440], R25 ;  /* 0x03244019130075a7 */ /* 0x0022a4000800017f */
[----:B--2---:R-:W-:Y:S05]  /*14380*/  @!P0 NANOSLEEP.SYNCS 0x989680 ;  /* 0x009896800000895d */ /* 0x004fea0003900000 */
[----:B------:R-:W2:Y:S02]  /*14390*/  @!P0 SYNCS.PHASECHK.TRANS64 P0, [R19+URZ+0x32440], R25 ;  /* 0x03244019130085a7 */ /* 0x000ea4000800007f */
[----:B--2---:R-:W-:Y:S05]  /*143a0*/  @!P0 BRA `(.L_x_13947) ;  /* 0xfffffffc00f08947 */ /* 0x004fea000383ffff */
[----:B------:R-:W-:Y:S05]  /*143b0*/  BRA `(.L_x_14039) ;  /* 0xffffffc400507947 */ /* 0x000fea000383ffff */
.L_x_13948:
        /* <DEDUP_REMOVED lines=8> */
.L_x_14041:
[----:B------:R-:W-:Y:S05]  /*14440*/  BSYNC B1 ;  /* 0x0000000000017941 */ /* 0x000fea0003800000 */
.L_x_14040:
        /* <DEDUP_REMOVED lines=9> */
.L_x_14042:
[----:B------:R-:W-:Y:S02]  /*144e0*/  IMAD.MOV.U32 R13, RZ, RZ, R24 ;  /* 0x000000ffff0d7224 */ /* 0x000fe400078e0018 */
[----:B------:R-:W-:Y:S01]  /*144f0*/  IMAD.MOV.U32 R12, RZ, RZ, 0x1 ;  /* 0x00000001ff0c7424 */ /* 0x000fe200078e00ff */
[----:B------:R-:W-:-:S13]  /*14500*/  IADD3 R2, P0, R14, R0, RZ ;  /* 0x000000000e027210 */ /* 0x000fda0007f1e0ff */
[----:B------:R-:W-:Y:S05]  /*14510*/  WARPSYNC.COLLECTIVE R15, `(.L_x_14043) ;  /* 0x000000000f087348 */ /* 0x000fea0003c00000 */
[----:B------:R0:W1:Y:S02]  /*14520*/  SHFL.IDX P6, R14, R13, R12, R11 ;  /* 0x0000000c0d0e7389 */ /* 0x00006400000c000b */
[----:B01----:R-:W-:Y:S01]  /*14530*/  ENDCOLLECTIVE ;  /* 0x000000000000791b */ /* 0x003fe20003800000 */
.L_x_14043:
        /* <DEDUP_REMOVED lines=10> */
.L_x_14044:
[----:B------:R-:W-:Y:S01]  /*145e0*/  MOV R13, R24 ;  /* 0x00000018000d7202 */ /* 0x000fe20000000f00 */
[----:B------:R-:W-:Y:S01]  /*145f0*/  IMAD.MOV.U32 R12, RZ, RZ, 0x2 ;  /* 0x00000002ff0c7424 */ /* 0x000fe200078e00ff */
[----:B------:R-:W-:-:S13]  /*14600*/  IADD3 R2, P0, R14, R0, RZ ;  /* 0x000000000e027210 */ /* 0x000fda0007f1e0ff */
[----:B------:R-:W-:Y:S05]  /*14610*/  WARPSYNC.COLLECTIVE R15, `(.L_x_14045) ;  /* 0x000000000f087348 */ /* 0x000fea0003c00000 */
[----:B------:R0:W1:Y:S02]  /*14620*/  SHFL.IDX P6, R14, R13, R12, R11 ;  /* 0x0000000c0d0e7389 */ /* 0x00006400000c000b */
[----:B01----:R-:W-:Y:S01]  /*14630*/  ENDCOLLECTIVE ;  /* 0x000000000000791b */ /* 0x003fe20003800000 */
.L_x_14045:
        /* <DEDUP_REMOVED lines=10> */
.L_x_14046:
[----:B------:R-:W-:Y:S01]  /*146e0*/  IMAD.MOV.U32 R13, RZ, RZ, R24 ;  /* 0x000000ffff0d7224 */ /* 0x000fe200078e0018 */
[----:B------:R-:W-:Y:S02]  /*146f0*/  MOV R12, 0x3 ;  /* 0x00000003000c7802 */ /* 0x000fe40000000f00 */
[----:B------:R-:W-:-:S13]  /*14700*/  IADD3 R2, P0, R14, R0, RZ ;  /* 0x000000000e027210 */ /* 0x000fda0007f1e0ff */
[----:B------:R-:W-:Y:S05]  /*14710*/  WARPSYNC.COLLECTIVE R15, `(.L_x_14047) ;  /* 0x000000000f087348 */ /* 0x000fea0003c00000 */
[----:B------:R0:W1:Y:S02]  /*14720*/  SHFL.IDX P6, R14, R13, R12, R11 ;  /* 0x0000000c0d0e7389 */ /* 0x00006400000c000b */
[----:B01----:R-:W-:Y:S01]  /*14730*/  ENDCOLLECTIVE ;  /* 0x000000000000791b */ /* 0x003fe20003800000 */
.L_x_14047:
        /* <DEDUP_REMOVED lines=10> */
.L_x_14048:
[----:B------:R-:W-:Y:S02]  /*147e0*/  IMAD.MOV.U32 R13, RZ, RZ, R24 ;  /* 0x000000ffff0d7224 */ /* 0x000fe400078e0018 */
[----:B------:R-:W-:Y:S01]  /*147f0*/  IMAD.MOV.U32 R12, RZ, RZ, 0x4 ;  /* 0x00000004ff0c7424 */ /* 0x000fe200078e00ff */
[----:B------:R-:W-:-:S13]  /*14800*/  IADD3 R2, P0, R14, R0, RZ ;  /* 0x000000000e027210 */ /* 0x000fda0007f1e0ff */
[----:B------:R-:W-:Y:S05]  /*14810*/  WARPSYNC.COLLECTIVE R15, `(.L_x_14049) ;  /* 0x000000000f087348 */ /* 0x000fea0003c00000 */
[----:B------:R0:W1:Y:S02]  /*14820*/  SHFL.IDX P6, R14, R13, R12, R11 ;  /* 0x0000000c0d0e7389 */ /* 0x00006400000c000b */
[----:B01----:R-:W-:Y:S01]  /*14830*/  ENDCOLLECTIVE ;  /* 0x000000000000791b */ /* 0x003fe20003800000 */
.L_x_14049:
        /* <DEDUP_REMOVED lines=10> */
.L_x_14050:
[----:B------:R-:W-:Y:S01]  /*148e0*/  MOV R13, R24 ;  /* 0x00000018000d7202 */ /* 0x000fe20000000f00 */
[----:B------:R-:W-:Y:S01]  /*148f0*/  IMAD.MOV.U32 R12, RZ, RZ, 0x5 ;  /* 0x00000005ff0c7424 */ /* 0x000fe200078e00ff */
[----:B------:R-:W-:-:S13]  /*14900*/  IADD3 R2, P0, R14, R0, RZ ;  /* 0x000000000e027210 */ /* 0x000fda0007f1e0ff */
[----:B------:R-:W-:Y:S05]  /*14910*/  WARPSYNC.COLLECTIVE R15, `(.L_x_14051) ;  /* 0x000000000f087348 */ /* 0x000fea0003c00000 */
[----:B------:R0:W1:Y:S02]  /*14920*/  SHFL.IDX P6, R14, R13, R12, R11 ;  /* 0x0000000c0d0e7389 */ /* 0x00006400000c000b */
[----:B01----:R-:W-:Y:S01]  /*14930*/  ENDCOLLECTIVE ;  /* 0x000000000000791b */ /* 0x003fe20003800000 */
.L_x_14051:
        /* <DEDUP_REMOVED lines=10> */
.L_x_14052:
[----:B------:R-:W-:Y:S05]  /*149e0*/  BRA `(.L_x_14053) ;  /* 0xffffffc000ac7947 */ /* 0x000fea000383ffff */
.L_x_13953:
[----:B---3--:R3:W4:Y:S02]  /*149f0*/  SYNCS.PHASECHK.TRANS64.TRYWAIT P0, [R19+URZ+0x32460], R25 ;  /* 0x03246019130075a7 */ /* 0x008724000800017f */
[----:B----4-:R-:W-:Y:S05]  /*14a00*/  @!P0 NANOSLEEP.SYNCS 0x989680 ;  /* 0x009896800000895d */ /* 0x010fea0003900000 */
[----:B------:R-:W4:Y:S02]  /*14a10*/  @!P0 SYNCS.PHASECHK.TRANS64 P0, [R19+URZ+0x32460], R25 ;  /* 0x03246019130085a7 */ /* 0x000f24000800007f */
[----:B----4-:R-:W-:Y:S05]  /*14a20*/  @!P0 BRA `(.L_x_13953) ;  /* 0xfffffffc00f08947 */ /* 0x010fea000383ffff */
[----:B------:R-:W-:Y:S05]  /*14a30*/  BRA `(.L_x_14054) ;  /* 0xffffffc000f87947 */ /* 0x000fea000383ffff */
.L_x_13954:
[----:B------:R-:W-:Y:S01]  /*14a40*/  BSSY B1, `(.L_x_14055) ;  /* 0x0000008000017945 */ /* 0x000fe20003800000 */
[----:B------:R-:W-:Y:S01]  /*14a50*/  IMAD.MOV.U32 R13, RZ, RZ, R22 ;  /* 0x000000ffff0d7224 */ /* 0x000fe200078e0016 */
[----:B------:R-:W-:Y:S01]  /*14a60*/  MOV R11, 0x181f ;  /* 0x0000181f000b7802 */ /* 0x000fe20000000f00 */
[----:B------:R-:W-:Y:S02]  /*14a70*/  IMAD.MOV.U32 R12, RZ, RZ, RZ ;  /* 0x000000ffff0c7224 */ /* 0x000fe400078e00ff */
[----:B------:R-:W-:-:S07]  /*14a80*/  IMAD.MOV.U32 R15, RZ, RZ, -0x1 ;  /* 0xffffffffff0f7424 */ /* 0x000fce00078e00ff */
[----:B-123--:R-:W-:Y:S05]  /*14a90*/  WARPSYNC.COLLECTIVE R15, `(.L_x_14056) ;  /* 0x000000000f087348 */ /* 0x00efea0003c00000 */
[----:B------:R0:W4:Y:S02]  /*14aa0*/  SHFL.IDX P6, R14, R13, R12, R11 ;  /* 0x0000000c0d0e7389 */ /* 0x00012400000c000b */
[----:B01234-:R-:W-:Y:S01]  /*14ab0*/  ENDCOLLECTIVE ;  /* 0x000000000000791b */ /* 0x01ffe20003800000 */
.L_x_14056:
[----:B------:R-:W-:Y:S05]  /*14ac0*/  BSYNC B1 ;  /* 0x0000000000017941 */ /* 0x000fea0003800000 */
.L_x_14055:
[----:B------:R-:W-:Y:S01]  /*14ad0*/  MOV R13, R20 ;  /* 0x00000014000d7202 */ /* 0x000fe20000000f00 */
[----:B------:R-:W-:Y:S01]  /*14ae0*/  IMAD.MOV.U32 R12, RZ, RZ, RZ ;  /* 0x000000ffff0c7224 */ /* 0x000fe200078e00ff */
[----:B------:R-:W-:Y:S01]  /*14af0*/  MOV R15, 0xffffffff ;  /* 0xffffffff000f7802 */ /* 0x000fe20000000f00 */
[----:B------:R-:W-:Y:S02]  /*14b00*/  IMAD.MOV.U32 R11, RZ, RZ, 0x181f ;  /* 0x0000181fff0b7424 */ /* 0x000fe400078e00ff */
[----:B------:R-:W-:Y:S02]  /*14b10*/  IMAD.MOV.U32 R3, RZ, RZ, R14 ;  /* 0x000000ffff037224 */ /* 0x000fe400078e000e */
[----:B------:R-:W-:-:S07]  /*14b20*/  IMAD R21, R17, 0xc000, R31 ;  /* 0x0000c00011157824 */ /* 0x000fce00078e021f */
[----:B------:R-:W-:Y:S05]  /*14b30*/  WARPSYNC.COLLECTIVE R15, `(.L_x_14057) ;  /* 0x000000000f087348 */ /* 0x000fea0003c00000 */
[----:B------:R0:W1:Y:S02]  /*14b40*/  SHFL.IDX P6, R14, R13, R12, R11 ;  /* 0x0000000c0d0e7389 */ /* 0x00006400000c000b */
[----:B01----:R-:W-:Y:S01]  /*14b50*/  ENDCOLLECTIVE ;  /* 0x000000000000791b */ /* 0x003fe20003800000 */
.L_x_14057:
[----:B------:R-:W-:Y:S02]  /*14b60*/  IMAD.MOV.U32 R9, RZ, RZ, RZ ;  /* 0x000000ffff097224 */ /* 0x000fe400078e00ff */
[----:B------:R-:W-:Y:S01]  /*14b70*/  IMAD.MOV.U32 R13, RZ, RZ, R22 ;  /* 0x000000ffff0d7224 */ /* 0x000fe200078e0016 */
[----:B------:R-:W-:Y:S02]  /*14b80*/  MOV R12, 0x1 ;  /* 0x00000001000c7802 */ /* 0x000fe40000000f00 */
[----:B------:R-:W-:-:S13]  /*14b90*/  IADD3 R2, P0, R14, R0, RZ ;  /* 0x000000000e027210 */ /* 0x000fda0007f1e0ff */
[----:B------:R-:W-:Y:S05]  /*14ba0*/  WARPSYNC.COLLECTIVE R15, `(.L_x_14058) ;  /* 0x000000000f087348 */ /* 0x000fea0003c00000 */
[----:B------:R0:W1:Y:S02]  /*14bb0*/  SHFL.IDX P6, R14, R13, R12, R11 ;  /* 0x0000000c0d0e7389 */ /* 0x00006400000c000b */
[----:B01----:R-:W-:Y:S01]  /*14bc0*/  ENDCOLLECTIVE ;  /* 0x000000000000791b */ /* 0x003fe20003800000 */
.L_x_14058:
        /* <DEDUP_REMOVED lines=13> */
.L_x_14059:
[----:B------:R-:W-:Y:S02]  /*14ca0*/  IMAD.MOV.U32 R13, RZ, RZ, R22 ;  /* 0x000000ffff0d7224 */ /* 0x000fe400078e0016 */
[----:B------:R-:W-:Y:S01]  /*14cb0*/  IMAD.MOV.U32 R12, RZ, RZ, 0x2 ;  /* 0x00000002ff0c7424 */ /* 0x000fe200078e00ff */
[----:B------:R-:W-:-:S13]  /*14cc0*/  IADD3 R2, P0, R14, R0, RZ ;  /* 0x000000000e027210 */ /* 0x000fda0007f1e0ff */
[----:B------:R-:W-:Y:S05]  /*14cd0*/  WARPSYNC.COLLECTIVE R15, `(.L_x_14060) ;  /* 0x000000000f087348 */ /* 0x000fea0003c00000 */
[----:B------:R0:W1:Y:S02]  /*14ce0*/  SHFL.IDX P6, R14, R13, R12, R11 ;  /* 0x0000000c0d0e7389 */ /* 0x00006400000c000b */
[----:B01----:R-:W-:Y:S01]  /*14cf0*/  ENDCOLLECTIVE ;  /* 0x000000000000791b */ /* 0x003fe20003800000 */
.L_x_14060:
        /* <DEDUP_REMOVED lines=13> */
.L_x_14061:
[----:B------:R-:W-:Y:S01]  /*14dd0*/  MOV R13, R22 ;  /* 0x00000016000d7202 */ /* 0x000fe20000000f00 */
[----:B------:R-:W-:Y:S01]  /*14de0*/  IMAD.MOV.U32 R12, RZ, RZ, 0x3 ;  /* 0x00000003ff0c7424 */ /* 0x000fe200078e00ff */
[----:B------:R-:W-:-:S13]  /*14df0*/  IADD3 R2, P0, R14, R0, RZ ;  /* 0x000000000e027210 */ /* 0x000fda0007f1e0ff */
[----:B------:R-:W-:Y:S05]  /*14e00*/  WARPSYNC.COLLECTIVE R15, `(.L_x_14062) ;  /* 0x000000000f087348 */ /* 0x000fea0003c00000 */
[----:B------:R0:W1:Y:S02]  /*14e10*/  SHFL.IDX P6, R14, R13, R12, R11 ;  /* 0x0000000c0d0e7389 */ /* 0x00006400000c000b */
[----:B01----:R-:W-:Y:S01]  /*14e20*/  ENDCOLLECTIVE ;  /* 0x000000000000791b */ /* 0x003fe20003800000 */
.L_x_14062:
        /* <DEDUP_REMOVED lines=13> */
.L_x_14063:
[----:B------:R-:W-:Y:S01]  /*14f00*/  IMAD.MOV.U32 R13, RZ, RZ, R22 ;  /* 0x000000ffff0d7224 */ /* 0x000fe200078e0016 */
[----:B------:R-:W-:Y:S02]  /*14f10*/  MOV R12, 0x4 ;  /* 0x00000004000c7802 */ /* 0x000fe40000000f00 */
[----:B------:R-:W-:-:S13]  /*14f20*/  IADD3 R2, P0, R14, R0, RZ ;  /* 0x000000000e027210 */ /* 0x000fda0007f1e0ff */
[----:B------:R-:W-:Y:S05]  /*14f30*/  WARPSYNC.COLLECTIVE R15, `(.L_x_14064) ;  /* 0x000000000f087348 */ /* 0x000fea0003c00000 */
[----:B------:R0:W1:Y:S02]  /*14f40*/  SHFL.IDX P6, R14, R13, R12, R11 ;  /* 0x0000000c0d0e7389 */ /* 0x00006400000c000b */
[----:B01----:R-:W-:Y:S01]  /*14f50*/  ENDCOLLECTIVE ;  /* 0x000000000000791b */ /* 0x003fe20003800000 */
.L_x_14064:
        /* <DEDUP_REMOVED lines=13> */
.L_x_14065:
[----:B------:R-:W-:Y:S02]  /*15030*/  IMAD.MOV.U32 R13, RZ, RZ, R22 ;  /* 0x000000ffff0d7224 */ /* 0x000fe400078e0016 */
[----:B------:R-:W-:Y:S01]  /*15040*/  IMAD.MOV.U32 R12, RZ, RZ, 0x5 ;  /* 0x00000005ff0c7424 */ /* 0x000fe200078e00ff */
[----:B------:R-:W-:-:S13]  /*15050*/  IADD3 R2, P0, R14, R0, RZ ;  /* 0x000000000e027210 */ /* 0x000fda0007f1e0ff */
[----:B------:R-:W-:Y:S05]  /*15060*/  WARPSYNC.COLLECTIVE R15, `(.L_x_14066) ;  /* 0x000000000f087348 */ /* 0x000fea0003c00000 */
[----:B------:R0:W1:Y:S02]  /*15070*/  SHFL.IDX P6, R14, R13, R12, R11 ;  /* 0x0000000c0d0e7389 */ /* 0x00006400000c000b */
[----:B01----:R-:W-:Y:S01]  /*15080*/  ENDCOLLECTIVE ;  /* 0x000000000000791b */ /* 0x003fe20003800000 */
.L_x_14066:
        /* <DEDUP_REMOVED lines=13> */
.L_x_14067:
[----:B------:R-:W-:Y:S05]  /*15160*/  BRA `(.L_x_14068) ;  /* 0xffffffc000487947 */ /* 0x000fea000383ffff */
.L_x_13959:
[----:B0-----:R0:W4:Y:S02]  /*15170*/  SYNCS.PHASECHK.TRANS64.TRYWAIT P0, [R4+URZ+0x32420], R9 ;  /* 0x03242009040075a7 */ /* 0x001124000800017f */
[----:B----4-:R-:W-:Y:S05]  /*15180*/  @!P0 NANOSLEEP.SYNCS 0x989680 ;  /* 0x009896800000895d */ /* 0x010fea0003900000 */
[----:B------:R-:W4:Y:S02]  /*15190*/  @!P0 SYNCS.PHASECHK.TRANS64 P0, [R4+URZ+0x32420], R9 ;  /* 0x03242009040085a7 */ /* 0x000f24000800007f */
[----:B----4-:R-:W-:Y:S05]  /*151a0*/  @!P0 BRA `(.L_x_13959) ;  /* 0xfffffffc00f08947 */ /* 0x010fea000383ffff */
[----:B------:R-:W-:Y:S05]  /*151b0*/  BRA `(.L_x_14069) ;  /* 0xffffffc000d07947 */ /* 0x000fea000383ffff */
.L_x_13960:
[----:B------:R-:W4:Y:S01]  /*151c0*/  S2R R0, SR_TID.X ;  /* 0x0000000000007919 */ /* 0x000f220000002100 */
[----:B------:R-:W-:Y:S01]  /*151d0*/  BSSY B0, `(.L_x_14070) ;  /* 0x000000a000007945 */ /* 0x000fe20003800000 */
[----:B------:R-:W-:Y:S01]  /*151e0*/  IMAD.MOV.U32 R12, RZ, RZ, RZ ;  /* 0x000000ffff0c7224 */ /* 0x000fe200078e00ff */
[----:B------:R-:W-:Y:S01]  /*151f0*/  MOV R15, 0xffffffff ;  /* 0xffffffff000f7802 */ /* 0x000fe20000000f00 */
[----:B------:R-:W-:Y:S01]  /*15200*/  IMAD.MOV.U32 R11, RZ, RZ, 0x1f ;  /* 0x0000001fff0b7424 */ /* 0x000fe200078e00ff */
[----:B----4-:R-:W-:-:S04]  /*15210*/  SHF.R.U32.HI R0, RZ, 0x5, R0 ;  /* 0x00000005ff007819 */ /* 0x010fc80000011600 */
[----:B------:R-:W-:-:S04]  /*15220*/  LOP3.LUT R0, R0, 0x3, RZ, 0xc0, !PT ;  /* 0x0000000300007812 */ /* 0x000fc800078ec0ff */
[----:B------:R-:W-:-:S07]  /*15230*/  MOV R13, R0 ;  /* 0x00000000000d7202 */ /* 0x000fce0000000f00 */
[----:B0123-5:R-:W-:Y:S05]  /*15240*/  WARPSYNC.COLLECTIVE R15, `(.L_x_14071) ;  /* 0x000000000f087348 */ /* 0x02ffea0003c00000 */
[----:B------:R4:W0:Y:S02]  /*15250*/  SHFL.IDX P6, R14, R13, R12, R11 ;  /* 0x0000000c0d0e7389 */ /* 0x00082400000c000b */
[----:B012345:R-:W-:Y:S01]  /*15260*/  ENDCOLLECTIVE ;  /* 0x000000000000791b */ /* 0x03ffe20003800000 */
.L_x_14071:
[----:B------:R-:W-:Y:S05]  /*15270*/  BSYNC B0 ;  /* 0x0000000000007941 */ /* 0x000fea0003800000 */
.L_x_14070:
[----:B------:R-:W-:Y:S05]  /*15280*/  BRA `(.L_x_14072) ;  /* 0xffffffc000b87947 */ /* 0x000fea000383ffff */
.L_x_13961:
[----:B------:R-:W-:Y:S01]  /*15290*/  BSSY B0, `(.L_x_14073) ;  /* 0x0000006000007945 */ /* 0x000fe20003800000 */
[----:B------:R-:W-:-:S07]  /*152a0*/  IMAD.MOV.U32 R15, RZ, RZ, -0x1 ;  /* 0xffffffffff0f7424 */ /* 0x000fce00078e00ff */
[----:B-12345:R-:W-:Y:S05]  /*152b0*/  WARPSYNC.COLLECTIVE R15, `(.L_x_14074) ;  /* 0x000000000f0c7348 */ /* 0x03efea0003c00000 */
[----:B------:R-:W-:Y:S02]  /*152c0*/  ELECT P6, UR62, PT ;  /* 0x00000000003e782f */ /* 0x000fe400038c0000 */
[----:B------:R-:W-:Y:S01]  /*152d0*/  MOV R14, UR62 ;  /* 0x0000003e000e7c02 */ /* 0x000fe20008000f00 */
[----:B-12345:R-:W-:Y:S10]  /*152e0*/  ENDCOLLECTIVE ;  /* 0x000000000000791b */ /* 0x03eff40003800000 */
.L_x_14074:
[----:B------:R-:W-:Y:S05]  /*152f0*/  BSYNC B0 ;  /* 0x0000000000007941 */ /* 0x000fea0003800000 */
.L_x_14073:
[----:B------:R-:W-:Y:S05]  /*15300*/  BRA `(.L_x_14075) ;  /* 0xffffffc000ac7947 */ /* 0x000fea000383ffff */
.L_x_13963:
[----:B0-----:R0:W4:Y:S02]  /*15310*/  SYNCS.PHASECHK.TRANS64.TRYWAIT P1, [R5+URZ+0x32440], R0 ;  /* 0x03244000050075a7 */ /* 0x001124000802017f */
[----:B----4-:R-:W-:Y:S05]  /*15320*/  @!P1 NANOSLEEP.SYNCS 0x989680 ;  /* 0x009896800000995d */ /* 0x010fea0003900000 */
[----:B------:R-:W4:Y:S02]  /*15330*/  @!P1 SYNCS.PHASECHK.TRANS64 P1, [R5+URZ+0x32440], R0 ;  /* 0x03244000050095a7 */ /* 0x000f24000802007f */
[----:B----4-:R-:W-:Y:S05]  /*15340*/  @!P1 BRA `(.L_x_13963) ;  /* 0xfffffffc00f09947 */ /* 0x010fea000383ffff */
[----:B------:R-:W-:Y:S05]  /*15350*/  BRA `(.L_x_14076) ;  /* 0xffffffc000c87947 */ /* 0x000fea000383ffff */
.L_x_13965:
[----:B----4-:R4:W0:Y:S02]  /*15360*/  SYNCS.PHASECHK.TRANS64.TRYWAIT P1, [R17+URZ+0x32440], R2 ;  /* 0x03244002110075a7 */ /* 0x010824000802017f */
[----:B0-----:R-:W-:Y:S05]  /*15370*/  @!P1 NANOSLEEP.SYNCS 0x989680 ;  /* 0x009896800000995d */ /* 0x001fea0003900000 */
[----:B------:R-:W0:Y:S02]  /*15380*/  @!P1 SYNCS.PHASECHK.TRANS64 P1, [R17+URZ+0x32440], R2 ;  /* 0x03244002110095a7 */ /* 0x000e24000802007f */
[----:B0-----:R-:W-:Y:S05]  /*15390*/  @!P1 BRA `(.L_x_13965) ;  /* 0xfffffffc00f09947 */ /* 0x001fea000383ffff */
[----:B------:R-:W-:Y:S05]  /*153a0*/  BRA `(.L_x_14077) ;  /* 0xffffffc000d47947 */ /* 0x000fea000383ffff */
.L_x_13967:
[----:B------:R0:W0:Y:S02]  /*153b0*/  SYNCS.PHASECHK.TRANS64.TRYWAIT P1, [R5+URZ+0x32460], R0 ;  /* 0x03246000050075a7 */ /* 0x000024000802017f */
[----:B0-----:R-:W-:Y:S05]  /*153c0*/  @!P1 NANOSLEEP.SYNCS 0x989680 ;  /* 0x009896800000995d */ /* 0x001fea0003900000 */
[----:B------:R-:W0:Y:S02]  /*153d0*/  @!P1 SYNCS.PHASECHK.TRANS64 P1, [R5+URZ+0x32460], R0 ;  /* 0x03246000050095a7 */ /* 0x000e24000802007f */
[----:B0-----:R-:W-:Y:S05]  /*153e0*/  @!P1 BRA `(.L_x_13967) ;  /* 0xfffffffc00f09947 */ /* 0x001fea000383ffff */
[----:B------:R-:W-:Y:S05]  /*153f0*/  BRA `(.L_x_14078) ;  /* 0xffffffc000d07947 */ /* 0x000fea000383ffff */
.L_x_14079:
        /* <DEDUP_REMOVED lines=16> */
.L_x_15781:


//--------------------- .text._ZN7cutlass13device_kernelIN5flash11enable_sm90INS1_16FlashAttnFwdSm90INS1_25CollectiveMainloopFwdSm90ILi2EN4cute5tupleIJNS5_1CILi1EEES8_S8_EEENS6_IJNS7_ILi128EEENS7_ILi96EEENS7_ILi64EEEEEELi256ENS_6half_tEfNS_4arch4Sm90ELb1ELb0ELb1ELb1ELb1ELb0ELb0ELb1ELb0ELb1ELb1ELb0EEENS1_21CollectiveEpilogueFwdINS6_IJSA_NS7_ILi256EEESB_EEES9_SE_SG_Li256ELb1ELb1ELb1ELb0EEENS1_36VarlenDynamicPersistentTileSchedulerILi128ELi96ELi256ELi128ELb1ELb1ELb1ELb1ELb1ELb1EEEEEEEEEvNT_6ParamsE --------------------------
	.section	.text._ZN7cutlass13device_kernelIN5flash11enable_sm90INS1_16FlashAttnFwdSm90INS1_25CollectiveMainloopFwdSm90ILi2EN4cute5tupleIJNS5_1CILi1EEES8_S8_EEENS6_IJNS7_ILi128EEENS7_ILi96EEENS7_ILi64EEEEEELi256ENS_6half_tEfNS_4arch4Sm90ELb1ELb0ELb1ELb1ELb1ELb0ELb0ELb1ELb0ELb1ELb1ELb0EEENS1_21CollectiveEpilogueFwdINS6_IJSA_NS7_ILi256EEESB_EEES9_SE_SG_Li256ELb1ELb1ELb1ELb0EEENS1_36VarlenDynamicPersistentTileSchedulerILi128ELi96ELi256ELi128ELb1ELb1ELb1ELb1ELb1ELb1EEEEEEEEEvNT_6ParamsE,"ax",@progbits
	.align	128
.text._ZN7cutlass13device_kernelIN5flash11enable_sm90INS1_16FlashAttnFwdSm90INS1_25CollectiveMainloopFwdSm90ILi2EN4cute5tupleIJNS5_1CILi1EEES8_S8_EEENS6_IJNS7_ILi128EEENS7_ILi96EEENS7_ILi64EEEEEELi256ENS_6half_tEfNS_4arch4Sm90ELb1ELb0ELb1ELb1ELb1ELb0ELb0ELb1ELb0ELb1ELb1ELb0EEENS1_21CollectiveEpilogueFwdINS6_IJSA_NS7_ILi256EEESB_EEES9_SE_SG_Li256ELb1ELb1ELb1ELb0EEENS1_36VarlenDynamicPersistentTileSchedulerILi128ELi96ELi256ELi128ELb1ELb1ELb1ELb1ELb1ELb1EEEEEEEEEvNT_6ParamsE:
        .type           _ZN7cutlass13device_kernelIN5flash11enable_sm90INS1_16FlashAttnFwdSm90INS1_25CollectiveMainloopFwdSm90ILi2EN4cute5tupleIJNS5_1CILi1EEES8_S8_EEENS6_IJNS7_ILi128EEENS7_ILi96EEENS7_ILi64EEEEEELi256ENS_6half_tEfNS_4arch4Sm90ELb1ELb0ELb1ELb1ELb1ELb0ELb0ELb1ELb0ELb1ELb1ELb0EEENS1_21CollectiveEpilogueFwdINS6_IJSA_NS7_ILi256EEESB_EEES9_SE_SG_Li256ELb1ELb1ELb1ELb0EEENS1_36VarlenDynamicPersistentTileSchedulerILi128ELi96ELi256ELi128ELb1ELb1ELb1ELb1ELb1ELb1EEEEEEEEEvNT_6ParamsE,@function
        .size           _ZN7cutlass13device_kernelIN5flash11enable_sm90INS1_16FlashAttnFwdSm90INS1_25CollectiveMainloopFwdSm90ILi2EN4cute5tupleIJNS5_1CILi1EEES8_S8_EEENS6_IJNS7_ILi128EEENS7_ILi96EEENS7_ILi64EEEEEELi256ENS_6half_tEfNS_4arch4Sm90ELb1ELb0ELb1ELb1ELb1ELb0ELb0ELb1ELb0ELb1ELb1ELb0EEENS1_21CollectiveEpilogueFwdINS6_IJSA_NS7_ILi256EEESB_EEES9_SE_SG_Li256ELb1ELb1ELb1ELb0EEENS1_36VarlenDynamicPersistentTileSchedulerILi128ELi96ELi256ELi128ELb1ELb1ELb1ELb1ELb1ELb1EEEEEEEEEvNT_6ParamsE,(.L_x_15782 - _ZN7cutlass13device_kernelIN5flash11enable_sm90INS1_16FlashAttnFwdSm90INS1_25CollectiveMainloopFwdSm90ILi2EN4cute5tupleIJNS5_1CILi1EEES8_S8_EEENS6_IJNS7_ILi128EEENS7_ILi96EEENS7_ILi64EEEEEELi256ENS_6half_tEfNS_4arch4Sm90ELb1ELb0ELb1ELb1ELb1ELb0ELb0ELb1ELb0ELb1ELb1ELb0EEENS1_21CollectiveEpilogueFwdINS6_IJSA_NS7_ILi256EEESB_EEES9_SE_SG_Li256ELb1ELb1ELb1ELb0EEENS1_36VarlenDynamicPersistentTileSchedulerILi128ELi96ELi256ELi128ELb1ELb1ELb1ELb1ELb1ELb1EEEEEEEEEvNT_6ParamsE)
        .other          _ZN7cutlass13device_kernelIN5flash11enable_sm90INS1_16FlashAttnFwdSm90INS1_25CollectiveMainloopFwdSm90ILi2EN4cute5tupleIJNS5_1CILi1EEES8_S8_EEENS6_IJNS7_ILi128EEENS7_ILi96EEENS7_ILi64EEEEEELi256ENS_6half_tEfNS_4arch4Sm90ELb1ELb0ELb1ELb1ELb1ELb0ELb0ELb1ELb0ELb1ELb1ELb0EEENS1_21CollectiveEpilogueFwdINS6_IJSA_NS7_ILi256EEESB_EEES9_SE_SG_Li256ELb1ELb1ELb1ELb0EEENS1_36VarlenDynamicPersistentTileSchedulerILi128ELi96ELi256ELi128ELb1ELb1ELb1ELb1ELb1ELb1EEEEEEEEEvNT_6ParamsE,@"STO_CUDA_ENTRY STV_DEFAULT"
_ZN7cutlass13device_kernelIN5flash11enable_sm90INS1_16FlashAttnFwdSm90INS1_25CollectiveMainloopFwdSm90ILi2EN4cute5tupleIJNS5_1CILi1EEES8_S8_EEENS6_IJNS7_ILi128EEENS7_ILi96EEENS7_ILi64EEEEEELi256ENS_6half_tEfNS_4arch4Sm90ELb1ELb0ELb1ELb1ELb1ELb0ELb0ELb1ELb0ELb1ELb1ELb0EEENS1_21CollectiveEpilogueFwdINS6_IJSA_NS7_ILi256EEESB_EEES9_SE_SG_Li256ELb1ELb1ELb1ELb0EEENS1_36VarlenDynamicPersistentTileSchedulerILi128ELi96ELi256ELi128ELb1ELb1ELb1ELb1ELb1ELb1EEEEEEEEEvNT_6ParamsE:
        /* <DEDUP_REMOVED lines=45> */
.L_x_14080:
        /* <DEDUP_REMOVED lines=22> */
.L_x_14081:
        /* <DEDUP_REMOVED lines=18> */
.L_x_14082:
        /* <DEDUP_REMOVED lines=22> */
.L_x_14083:
        /* <DEDUP_REMOVED lines=23> */
.L_x_14084:
        /* <DEDUP_REMOVED lines=8> */
.L_x_14086:
        /* <DEDUP_REMOVED lines=28> */
[----:B------:R-:W-:-:S03]  /*0a60*/  LOP3.LUT R5, R2, 0xffffff80, RZ, 0xc0, !PT ;  /* 0xffffff8002057812 */ /* 0x000fc600078ec0ff */
[----:B------:R-:W-:Y:S02]  /*0a70*/  IMAD.SHL.U32 R6, R4, 0x20, RZ ;  /* 0x0000002004067824 */ /* 0x000fe400078e00ff */
[----:B------:R-:W-:Y:S01]  /*0a80*/  IMAD.IADD R222, R0, 0x1, -R5 ;  /* 0x0000000100de7824 */ /* 0x000fe200078e0a05 */
[CC--:B------:R-:W-:Y:S02]  /*0a90*/  LEA.HI R5, R3.reuse, R0.reuse, RZ, 0x2 ;  /* 0x0000000003057211 */ /* 0x0c0fe400078f10ff */
[----:B------:R-:W-:Y:S02]  /*0aa0*/  LEA.HI R3, R3, R0, RZ, 0x4 ;  /* 0x0000000003037211 */ /* 0x000fe400078f20ff */
[----:B------:R-:W-:Y:S02]  /*0ab0*/  SHF.R.S32.HI R9, RZ, 0x1f, R222 ;  /* 0x0000001fff097819 */ /* 0x000fe400000114de */
[----:B------:R-:W-:Y:S02]  /*0ac0*/  LOP3.LUT R11, R5, 0xfffffffc, RZ, 0xc0, !PT ;  /* 0xfffffffc050b7812 */ /* 0x000fe400078ec0ff */
[----:B------:R-:W-:-:S02]  /*0ad0*/  LEA.HI R8, R9, R222, RZ, 0x2 ;  /* 0x000000de09087211 */ /* 0x000fc400078f10ff */
[C---:B------:R-:W-:Y:S01]  /*0ae0*/  LOP3.LUT R5, R3.reuse, 0x3fffff0, RZ, 0xc0, !PT ;  /* 0x03fffff003057812 */ /* 0x040fe200078ec0ff */
[C---:B------:R-:W-:Y:S01]  /*0af0*/  IMAD.IADD R12, R0.reuse, 0x1, -R11 ;  /* 0x00000001000c7824 */ /* 0x040fe200078e0a0b */
[----:B------:R-:W-:Y:S02]  /*0b00*/  SHF.R.S32.HI R4, RZ, 0x4, R3 ;  /* 0x00000004ff047819 */ /* 0x000fe40000011403 */
[--C-:B------:R-:W-:Y:S01]  /*0b10*/  SHF.R.S32.HI R10, RZ, 0x2, R8.reuse ;  /* 0x00000002ff0a7819 */ /* 0x100fe20000011408 */
[----:B------:R-:W-:Y:S01]  /*0b20*/  IMAD.IADD R5, R0, 0x1, -R5 ;  /* 0x0000000100057824 */ /* 0x000fe200078e0a05 */
[----:B------:R-:W-:Y:S02]  /*0b30*/  SHF.R.S32.HI R7, RZ, 0x1f, R8 ;  /* 0x0000001fff077819 */ /* 0x000fe40000011408 */
[----:B------:R-:W-:Y:S02]  /*0b40*/  LEA.HI R0, R3, R4, RZ, 0x1 ;  /* 0x0000000403007211 */ /* 0x000fe400078f08ff */
[----:B------:R-:W-:-:S02]  /*0b50*/  LEA.HI R11, R7, R10, RZ, 0x3 ;  /* 0x0000000a070b7211 */ /* 0x000fc400078f18ff */
[----:B------:R-:W-:Y:S02]  /*0b60*/  SHF.R.S32.HI R3, RZ, 0x7, R2 ;  /* 0x00000007ff037819 */ /* 0x000fe40000011402 */
[----:B------:R-:W-:Y:S02]  /*0b70*/  LOP3.LUT R6, R6, 0xfffffc00, RZ, 0xc0, !PT ;  /* 0xfffffc0006067812 */ /* 0x000fe400078ec0ff */
[----:B------:R-:W-:Y:S02]  /*0b80*/  LOP3.LUT R7, R0, 0x1ffffffe, RZ, 0xc0, !PT ;  /* 0x1ffffffe00077812 */ /* 0x000fe400078ec0ff */
[----:B------:R-:W-:Y:S01]  /*0b90*/  LOP3.LUT R11, R11, 0xfffffff8, RZ, 0xc0, !PT ;  /* 0xfffffff80b0b7812 */ /* 0x000fe200078ec0ff */
[----:B------:R-:W-:Y:S01]  /*0ba0*/  IMAD R6, R5, 0x40, R6 ;  /* 0x0000004005067824 */ /* 0x000fe200078e0206 */
[----:B------:R-:W-:Y:S01]  /*0bb0*/  LEA.HI R2, R2, R3, RZ, 0x1 ;  /* 0x0000000302027211 */ /* 0x000fe200078f08ff */
[----:B------:R-:W-:Y:S01]  /*0bc0*/  IMAD.IADD R7, R4, 0x1, -R7 ;  /* 0x0000000104077824 */ /* 0x000fe200078e0a07 */
[----:B------:R-:W-:Y:S01]  /*0bd0*/  LEA.HI R9, R9, R222, RZ, 0x5 ;  /* 0x000000de09097211 */ /* 0x000fe200078f28ff */
[----:B------:R-:W-:Y:S01]  /*0be0*/  IMAD.IADD R10, R10, 0x1, -R11 ;  /* 0x000000010a0a7824 */ /* 0x000fe200078e0a0b */
[----:B------:R-:W-:-:S02]  /*0bf0*/  LEA.HI R0, R12, R12, RZ, 0x1 ;  /* 0x0000000c0c007211 */ /* 0x000fc400078f08ff */
[----:B------:R-:W-:Y:S02]  /*0c00*/  LOP3.LUT R2, R2, 0x3fffffe, RZ, 0xc0, !PT ;  /* 0x03fffffe02027812 */ /* 0x000fe400078ec0ff */
[----:B------:R-:W-:Y:S02]  /*0c10*/  SHF.R.S32.HI R9, RZ, 0x5, R9 ;  /* 0x00000005ff097819 */ /* 0x000fe40000011409 */
[----:B------:R-:W-:Y:S01]  /*0c20*/  LOP3.LUT R5, R0, 0x1ffffffe, RZ, 0xc0, !PT ;  /* 0x1ffffffe00057812 */ /* 0x000fe200078ec0ff */
[----:B------:R-:W-:Y:S01]  /*0c30*/  IMAD R0, R7, 0x8, R6 ;  /* 0x0000000807007824 */ /* 0x000fe200078e0206 */
[----:B------:R-:W-:Y:S01]  /*0c40*/  LOP3.LUT R11, R8, 0x7ffffffc, RZ, 0xc0, !PT ;  /* 0x7ffffffc080b7812 */ /* 0x000fe200078ec0ff */
[----:B------:R-:W-:Y:S02]  /*0c50*/  IMAD.IADD R3, R3, 0x1, -R2 ;  /* 0x0000000103037824 */ /* 0x000fe400078e0a02 */
[----:B------:R-:W-:Y:S01]  /*0c60*/  IMAD R10, R9, 0x10, R10 ;  /* 0x00000010090a7824 */ /* 0x000fe200078e020a */
[----:B------:R0:W-:Y:S01]  /*0c70*/  STL [R1+0x2c], R0 ;  /* 0x00002c0001007387 */ /* 0x0001e20000100800 */
[----:B------:R-:W-:-:S02]  /*0c80*/  IMAD.IADD R2, R222, 0x1, -R11 ;  /* 0x00000001de027824 */ /* 0x000fc400078e0a0b */
[----:B------:R-:W-:Y:S02]  /*0c90*/  IMAD.IADD R5, R12, 0x1, -R5 ;  /* 0x000000010c057824 */ /* 0x000fe400078e0a05 */
[----:B------:R-:W-:-:S04]  /*0ca0*/  IMAD.SHL.U32 R2, R2, 0x2, RZ ;  /* 0x0000000202027824 */ /* 0x000fc800078e00ff */
[C---:B------:R-:W-:Y:S02]  /*0cb0*/  VIADD R221, R2.reuse, 0x8 ;  /* 0x0000000802dd7836 */ /* 0x040fe40000000000 */
[----:B0-----:R-:W-:Y:S02]  /*0cc0*/  IMAD R0, R3, 0x40, R10 ;  /* 0x0000004003007824 */ /* 0x001fe400078e020a */
        /* <DEDUP_REMOVED lines=53> */
[----:B0-----:R-:W-:-:S07]  /*1020*/  SHF.R.S32.HI R223, RZ, 0x1f, R18 ;  /* 0x0000001fffdf7819 */ /* 0x001fce0000011412 */
.L_x_14150:
[----:B------:R-:W-:Y:S01]  /*1030*/  ULDC.64 UR8, c[0x0][0xc88] ;  /* 0x0003220000087ab9 */ /* 0x000fe20000000a00 */
[----:B------:R-:W-:Y:S01]  /*1040*/  ULDC.64 UR10, c[0x0][0xa18] ;  /* 0x00028600000a7ab9 */ /* 0x000fe20000000a00 */
[----:B------:R-:W-:Y:S02]  /*1050*/  UIMAD.WIDE UR8, UR7, 0x4, UR8 ;  /* 0x00000004070878a5 */ /* 0x000fe4000f8e0208 */
[----:B------:R-:W-:Y:S01]  /*1060*/  UISETP.NE.U32.AND UP1, UPT, UR10, URZ, UPT ;  /* 0x0000003f0a00728c */ /* 0x000fe2000bf25070 */
[----:B------:R-:W-:Y:S01]  /*1070*/  ULDC UR4, c[0x0][0x424] ;  /* 0x0001090000047ab9 */ /* 0x000fe20000000800 */
[----:B------:R-:W-:Y:S02]  /*1080*/  ULDC UR7, c[0x0][0x2f0] ;  /* 0x0000bc0000077ab9 */ /* 0x000fe40000000800 */
[----:B01-34-:R-:W-:Y:S02]  /*1090*/  IMAD.U32 R4, RZ, RZ, UR8 ;  /* 0x00000008ff047e24 */ /* 0x01bfe4000f8e00ff */
[----:B------:R-:W-:Y:S01]  /*10a0*/  IMAD.U32 R5, RZ, RZ, UR9 ;  /* 0x00000009ff057e24 */ /* 0x000fe2000f8e00ff */
        /* <DEDUP_REMOVED lines=19> */
[----:B------:R-:W-:Y:S01]  /*11e0*/  UISETP.NE.U32.AND UP0, UPT, UR8, URZ, UPT ;  /* 0x0000003f0800728c */ /* 0x000fe2000bf05070 */
[----:B------:R-:W-:Y:S02]  /*11f0*/  ULDC.64 UR10, c[0x0][0xa20] ;  /* 0x00028800000a7ab9 */ /* 0x000fe40000000a00 */
[----:B------:R-:W3:Y:S01]  /*1200*/  @P2 LDG.E R6, desc[UR52][R6.64] ;  /* 0x0000003406062981 */ /* 0x000ee2000c1e1900 */
[----:B------:R-:W-:Y:S01]  /*1210*/  UISETP.NE.AND.EX UP0, UPT, UR9, URZ, UPT, UP0 ;  /* 0x0000003f0900728c */ /* 0x000fe2000bf05300 */
[----:B------:R-:W-:Y:S01]  /*1220*/  ISETP.NE.U32.AND P1, PT, RZ, UR10, PT ;  /* 0x0000000aff007c0c */ /* 0x000fe2000bf25070 */
[----:B------:R-:W-:Y:S01]  /*1230*/  UMOV UR48, URZ ;  /* 0x0000003f00307c82 */ /* 0x000fe20008000000 */
[----:B------:R-:W-:Y:S02]  /*1240*/  ULOP3.LUT UR41, UR5, 0xffff, URZ, 0xc0, !UPT ;  /* 0x0000ffff05297892 */ /* 0x000fe4000f8ec03f */
[----:B------:R-:W-:Y:S01]  /*1250*/  USEL UR4, UR4, 0x1, UP0 ;  /* 0x0000000104047887 */ /* 0x000fe20008000000 */
[----:B------:R-:W-:-:S03]  /*1260*/  ISETP.NE.AND.EX P1, PT, RZ, UR11, PT, P1 ;  /* 0x0000000bff007c0c */ /* 0x000fc6000bf25310 */
        /* <DEDUP_REMOVED lines=18> */
.L_x_14087:
        /* <DEDUP_REMOVED lines=8> */
.L_x_14088:
        /* <DEDUP_REMOVED lines=13> */
.L_x_14089:
        /* <DEDUP_REMOVED lines=26> */
[----:B------:R-:W-:Y:S01]  /*1680*/  ULOP3.LUT UR43, UR5, 0xff, URZ, 0xc0, !UPT ;  /* 0x000000ff052b7892 */ /* 0x000fe2000f8ec03f */
[----:B------:R-:W-:Y:S01]  /*1690*/  UMOV UR4, URZ ;  /* 0x0000003f00047c82 */ /* 0x000fe20008000000 */
[----:B------:R-:W-:Y:S02]  /*16a0*/  USHF.R.U32.HI UR44, URZ, 0x10, UR5 ;  /* 0x000000103f2c7899 */ /* 0x000fe40008011605 */
[----:B------:R-:W-:-:S13]  /*16b0*/  PLOP3.LUT P0, PT, PT, PT, UP0, 0x80, 0x0 ;  /* 0x000000000000781c */ /* 0x000fda0003f0f008 */
[----:B------:R-:W-:Y:S05]  /*16c0*/  @!P0 BRA `(.L_x_14090) ;  /* 0x0000000000908947 */ /* 0x000fea0003800000 */
        /* <DEDUP_REMOVED lines=36> */
.L_x_14090:
        /* <DEDUP_REMOVED lines=111> */
.L_x_14092:
        /* <DEDUP_REMOVED lines=13> */
.L_x_14237:
[----:B0-----:R-:W-:Y:S01]  /*20d0*/  IMAD.U32 R0, RZ, RZ, UR47 ;  /* 0x0000002fff007e24 */ /* 0x001fe2000f8e00ff */
[----:B------:R-:W-:Y:S05]  /*20e0*/  WARPSYNC.ALL ;  /* 0x0000000000007948 */ /* 0x000fea0003800000 */
[----:B------:R0:W-:Y:S01]  /*20f0*/  BAR.SYNC.DEFER_BLOCKING R8, 0x100 ;  /* 0x000400080000751d */ /* 0x0001e20000010000 */
[----:B------:R-:W-:-:S13]  /*2100*/  ISETP.NE.AND P0, PT, R0, 0x3, PT ;  /* 0x000000030000780c */ /* 0x000fda0003f05270 */
[----:B0-----:R-:W-:Y:S05]  /*2110*/  @!P0 BRA `(.L_x_14094) ;  /* 0x0000000000048947 */ /* 0x001fea0003800000 */
[----:B------:R-:W-:Y:S01]  /*2120*/  BPT.TRAP 0x1 ;  /* 0x000000040000795c */ /* 0x000fe20000300000 */
.L_x_14094:
[----:B------:R-:W-:Y:S01]  /*2130*/  R2UR UR22, R7 ;  /* 0x00000000071672ca */ /* 0x000fe200000e0000 */
[----:B------:R-:W-:-:S05]  /*2140*/  IMAD.U32 R9, RZ, RZ, UR36 ;  /* 0x00000024ff097e24 */ /* 0x000fca000f8e00ff */
[----:B------:R-:W-:-:S07]  /*2150*/  SHF.L.U32 R9, R9, 0x1f, RZ ;  /* 0x0000001f09097819 */ /* 0x000fce00000006ff */
[----:B------:R-:W-:-:S09]  /*2160*/  ULEA UR22, UR37, UR22, 0x3 ;  /* 0x0000001625167291 */ /* 0x000fd2000f8e183f */
[----:B------:R0:W1:Y:S01]  /*2170*/  SYNCS.PHASECHK.TRANS64.TRYWAIT P1, [UR22+0x22830], R9 ;  /* 0x02283009ff0075a7 */ /* 0x0000620008020156 */
[----:B------:R-:W-:Y:S05]  /*2180*/  @!P0 BRA `(.L_x_14095) ;  /* 0x0000000000048947 */ /* 0x000fea0003800000 */
[----:B------:R-:W-:Y:S01]  /*2190*/  BPT.TRAP 0x1 ;  /* 0x000000040000795c */ /* 0x000fe20000300000 */
.L_x_14095:
[----:B-1----:R-:W-:Y:S05]  /*21a0*/  @P1 BRA `(.L_x_14096) ;  /* 0x0000000000081947 */ /* 0x002fea0003800000 */
[----:B------:R-:W1:Y:S02]  /*21b0*/  SYNCS.PHASECHK.TRANS64.TRYWAIT P1, [UR22+0x22830], R9 ;  /* 0x02283009ff0075a7 */ /* 0x000e640008020156 */
[----:B-1----:R-:W-:Y:S05]  /*21c0*/  @!P1 BRA `(.L_x_14097) ;  /* 0x0000012400689947 */ /* 0x002fea0003800000 */
.L_x_14096:
        /* <DEDUP_REMOVED lines=39> */
.L_x_14098:
[----:B------:R-:W-:Y:S01]  /*2440*/  UISETP.NE.AND UP0, UPT, UR50, URZ, UPT ;  /* 0x0000003f3200728c */ /* 0x000fe2000bf05270 */
[----:B------:R-:W-:Y:S01]  /*2450*/  ULDC UR7, c[0x0][0x9d8] ;  /* 0x0002760000077ab9 */ /* 0x000fe20000000800 */
[----:B------:R-:W-:Y:S01]  /*2460*/  ULDC UR10, c[0x0][0x988] ;  /* 0x00026200000a7ab9 */ /* 0x000fe20000000800 */
[----:B------:R-:W-:Y:S01]  /*2470*/  FMUL.FTZ R3, R27, UR7 ;  /* 0x000000071b037c20 */ /* 0x000fe20008410000 */
[----:B------:R-:W-:Y:S02]  /*2480*/  FMUL.FTZ R4, R30, UR7 ;  /* 0x000000071e047c20 */ /* 0x000fe40008410000 */
[----:B------:R-:W-:Y:S01]  /*2490*/  PLOP3.LUT P1, PT, PT, PT, UP0, 0x80, 0x0 ;  /* 0x000000000000781c */ /* 0x000fe20003f2f008 */
[----:B------:R-:W-:Y:S01]  /*24a0*/  FMUL.FTZ R39, R39, UR7 ;  /* 0x0000000727277c20 */ /* 0x000fe20008410000 */
[----:B------:R2:W-:Y:S01]  /*24b0*/  MUFU.TANH R10, R3 ;  /* 0x00000003000a7308 */ /* 0x0005e20000002400 */
[----:B------:R-:W-:Y:S01]  /*24c0*/  PLOP3.LUT P2, PT, PT, PT, UP0, 0x80, 0x0 ;  /* 0x000000000000781c */ /* 0x000fe20003f4f008 */
[----:B------:R-:W-:Y:S01]  /*24d0*/  FMUL.FTZ R26, R26, UR7 ;  /* 0x000000071a1a7c20 */ /* 0x000fe20008410000 */
[----:B------:R-:W-:Y:S01]  /*24e0*/  @UP0 ULDC UR6, c[0x0][0x44c] ;  /* 0x0001130000060ab9 */ /* 0x000fe20000000800 */
[----:B------:R-:W-:Y:S01]  /*24f0*/  FMUL.FTZ R5, R31, UR7 ;  /* 0x000000071f057c20 */ /* 0x000fe20008410000 */
[----:B------:R-:W-:Y:S01]  /*2500*/  FMUL.FTZ R35, R35, UR7 ;  /* 0x0000000723237c20 */ /* 0x000fe20008410000 */
[----:B------:R-:W-:Y:S01]  /*2510*/  FMUL.FTZ R38, R38, UR7 ;  /* 0x0000000726267c20 */ /* 0x000fe20008410000 */
[----:B------:R-:W-:Y:S01]  /*2520*/  FMUL.FTZ R50, R50, UR7 ;  /* 0x0000000732327c20 */ /* 0x000fe20008410000 */
[----:B------:R-:W-:Y:S01]  /*2530*/  MUFU.TANH R11, R4 ;  /* 0x00000004000b7308 */ /* 0x000fe20000002400 */
[----:B--2---:R-:W-:Y:S01]  /*2540*/  FMUL.FTZ R3, R34, UR7 ;  /* 0x0000000722037c20 */ /* 0x004fe20008410000 */
        /* <DEDUP_REMOVED lines=15> */
[----:B--2---:R-:W-:-:S02]  /*2640*/  VIADD R3, R16, UR42 ;  /* 0x0000002a10037c36 */ /* 0x004fc40008000000 */
[----:B------:R-:W-:Y:S01]  /*2650*/  FMUL.FTZ R59, R59, UR7 ;  /* 0x000000073b3b7c20 */ /* 0x000fe20008410000 */
[----:B------:R-:W-:Y:S01]  /*2660*/  FMUL.FTZ R62, R62, UR7 ;  /* 0x000000073e3e7c20 */ /* 0x000fe20008410000 */
[----:B------:R-:W-:Y:S01]  /*2670*/  FMUL.FTZ R63, R63, UR7 ;  /* 0x000000073f3f7c20 */ /* 0x000fe20008410000 */
[----:B------:R-:W-:Y:S01]  /*2680*/  @P1 IMAD.HI.U32 R4, R3, UR6, RZ ;  /* 0x0000000603041c27 */ /* 0x000fe2000f8e00ff */
[----:B------:R-:W-:-:S03]  /*2690*/  @UP0 ULDC UR6, c[0x0][0x450] ;  /* 0x0001140000060ab9 */ /* 0x000fc60000000800 */
[----:B------:R-:W-:Y:S01]  /*26a0*/  FMUL.FTZ R66, R66, UR7 ;  /* 0x0000000742427c20 */ /* 0x000fe20008410000 */
[----:B------:R2:W4:Y:S01]  /*26b0*/  MUFU.TANH R76, R26 ;  /* 0x0000001a004c7308 */ /* 0x0005220000002400 */
[----:B------:R-:W-:Y:S01]  /*26c0*/  IMAD.MOV.U32 R6, RZ, RZ, R3 ;  /* 0x000000ffff067224 */ /* 0x000fe200078e0003 */
[----:B------:R-:W-:Y:S01]  /*26d0*/  @P2 SHF.R.U32.HI R6, RZ, UR6, R4 ;  /* 0x00000006ff062c19 */ /* 0x000fe20008011604 */
[----:B------:R-:W-:Y:S01]  /*26e0*/  UIMAD UR6, UR51, -0x60, UR48 ;  /* 0xffffffa0330678a4 */ /* 0x000fe2000f8e0230 */
[----:B------:R-:W-:Y:S01]  /*26f0*/  FMUL.FTZ R73, R25, UR7 ;  /* 0x0000000719497c20 */ /* 0x000fe20008410000 */
[----:B------:R-:W-:Y:S01]  /*2700*/  FMUL.FTZ R67, R67, UR7 ;  /* 0x0000000743437c20 */ /* 0x000fe20008410000 */
[----:B------:R-:W-:Y:S01]  /*2710*/  FMUL.FTZ R70, R70, UR7 ;  /* 0x0000000746467c20 */ /* 0x000fe20008410000 */
[----:B------:R-:W2:Y:S01]  /*2720*/  SHFL.IDX PT, R4, R6, 0x1, 0x1c1f ;  /* 0x003c1f0006047f89 */ /* 0x000ea200000e0000 */
[----:B------:R-:W5:Y:S01]  /*2730*/  MUFU.TANH R12, R5 ;  /* 0x00000005000c7308 */ /* 0x000f620000002400 */
[----:B---3--:R-:W-:-:S02]  /*2740*/  IMAD.U32 R39, RZ, RZ, UR6 ;  /* 0x00000006ff277e24 */ /* 0x008fc4000f8e00ff */
[----:B------:R-:W-:Y:S01]  /*2750*/  FMUL.FTZ R72, R24, UR7 ;  /* 0x0000000718487c20 */ /* 0x000fe20008410000 */
[----:B------:R-:W-:Y:S01]  /*2760*/  FMUL.FTZ R71, R71, UR7 ;  /* 0x0000000747477c20 */ /* 0x000fe20008410000 */
[----:B------:R-:W-:Y:S01]  /*2770*/  FMUL.FTZ R34, R36, UR7 ;  /* 0x0000000724227c20 */ /* 0x000fe20008410000 */
[----:B------:R-:W-:Y:S01]  /*2780*/  FMUL.FTZ R36, R41, UR7 ;  /* 0x0000000729247c20 */ /* 0x000fe20008410000 */
[C-C-:B------:R-:W-:Y:S01]  /*2790*/  IADD3 R3, -R2.reuse, 0x61, R39.reuse ;  /* 0x0000006102037810 */ /* 0x140fe20007ffe127 */
[----:B------:R-:W3:Y:S01]  /*27a0*/  SHFL.IDX PT, R6, R6, RZ, 0x1c1f ;  /* 0x001c1fff06067589 */ /* 0x000ee200000e0000 */
[----:B------:R-:W-:Y:S01]  /*27b0*/  IADD3 R39, -R2, 0x60, R39 ;  /* 0x0000006002277810 */ /* 0x000fe20007ffe127 */
[----:B------:R-:W0:Y:S01]  /*27c0*/  MUFU.TANH R35, R35 ;  /* 0x0000002300237308 */ /* 0x000e220000002400 */
[----:B------:R-:W-:Y:S01]  /*27d0*/  FMUL.FTZ R44, R44, UR7 ;  /* 0x000000072c2c7c20 */ /* 0x000fe20008410000 */
[----:B------:R-:W-:Y:S02]  /*27e0*/  VIADD R74, R3, -UR49 ;  /* 0x80000031034a7c36 */ /* 0x000fe40008000000 */
        /* <DEDUP_REMOVED lines=11> */
[----:B--2---:R-:W-:Y:S01]  /*28a0*/  VIADDMNMX R26, R4, R74, R39, PT ;  /* 0x0000004a041a7246 */ /* 0x004fe20003800127 */
[----:B------:R-:W-:Y:S01]  /*28b0*/  FMUL.FTZ R64, R64, UR7 ;  /* 0x0000000740407c20 */ /* 0x000fe20008410000 */
[----:B------:R2:W-:Y:S01]  /*28c0*/  MUFU.TANH R20, R50 ;  /* 0x0000003200147308 */ /* 0x0005e20000002400 */
[----:B------:R-:W-:Y:S01]  /*28d0*/  FMUL.FTZ R65, R65, UR7 ;  /* 0x0000000741417c20 */ /* 0x000fe20008410000 */
[----:B------:R-:W-:Y:S01]  /*28e0*/  ISETP.GT.AND P1, PT, R26, RZ, PT ;  /* 0x000000ff1a00720c */ /* 0x000fe20003f24270 */
[----:B------:R-:W-:Y:S01]  /*28f0*/  FMUL.FTZ R68, R68, UR7 ;  /* 0x0000000744447c20 */ /* 0x000fe20008410000 */
[C---:B------:R-:W-:Y:S01]  /*2900*/  ISETP.GT.AND P2, PT, R26.reuse, 0x1, PT ;  /* 0x000000011a00780c */ /* 0x040fe20003f44270 */
[----:B------:R-:W-:Y:S01]  /*2910*/  FMUL.FTZ R69, R69, UR7 ;  /* 0x0000000745457c20 */ /* 0x000fe20008410000 */
[----:B------:R-:W-:Y:S01]  /*2920*/  ISETP.GT.AND P3, PT, R26, 0x8, PT ;  /* 0x000000081a00780c */ /* 0x000fe20003f64270 */
[----:B------:R-:W0:Y:S01]  /*2930*/  S2UR UR7, SR_CgaCtaId ;  /* 0x00000000000779c3 */ /* 0x000e220000008800 */
[----:B----4-:R-:W-:Y:S01]  /*2940*/  FSEL R76, R76, -INF , P1 ;  /* 0xff8000004c4c7808 */ /* 0x010fe20000800000 */
[----:B------:R5:W-:Y:S01]  /*2950*/  MUFU.TANH R15, R46 ;  /* 0x0000002e000f7308 */ /* 0x000be20000002400 */
[----:B------:R-:W-:Y:S01]  /*2960*/  FSEL R54, R10, -INF , P2 ;  /* 0xff8000000a367808 */ /* 0x000fe20001000000 */
[----:B------:R-:W-:Y:S01]  /*2970*/  UIADD3 UR6, UR22, 0x22840, URZ ;  /* 0x0002284016067890 */ /* 0x000fe2000fffe03f */
[----:B------:R-:W-:-:S02]  /*2980*/  ISETP.GT.AND P1, PT, R26, 0x9, PT ;  /* 0x000000091a00780c */ /* 0x000fc40003f24270 */
[----:B--2---:R-:W-:Y:S02]  /*2990*/  FSEL R50, R11, -INF , P3 ;  /* 0xff8000000b327808 */ /* 0x004fe40001800000 */
[----:B------:R-:W-:Y:S01]  /*29a0*/  FMNMX.FTZ R5, R76, R54, !PT ;  /* 0x000000364c057209 */ /* 0x000fe20007810000 */
[----:B------:R2:W4:Y:S01]  /*29b0*/  MUFU.TANH R32, R42 ;  /* 0x0000002a00207308 */ /* 0x0005220000002400 */
[----:B------:R-:W-:Y:S02]  /*29c0*/  ISETP.GT.AND P2, PT, R26, 0x10, PT ;  /* 0x000000101a00780c */ /* 0x000fe40003f44270 */
[----:B-----5:R-:W-:Y:S02]  /*29d0*/  FSEL R46, R12, -INF , P1 ;  /* 0xff8000000c2e7808 */ /* 0x020fe40000800000 */
[----:B------:R-:W-:Y:S02]  /*29e0*/  FMNMX.FTZ R5, R50, R5, !PT ;  /* 0x0000000532057209 */ /* 0x000fe40007810000 */
[----:B------:R-:W-:Y:S01]  /*29f0*/  ISETP.GT.AND P1, PT, R26, 0x11, PT ;  /* 0x000000111a00780c */ /* 0x000fe20003f24270 */
[----:B------:R-:W5:Y:S01]  /*2a00*/  MUFU.TANH R29, R43 ;  /* 0x0000002b001d7308 */ /* 0x000f620000002400 */
[----:B--2---:R-:W-:-:S02]  /*2a10*/  FSEL R42, R13, -INF , P2 ;  /* 0xff8000000d2a7808 */ /* 0x004fc40001000000 */
[----:B------:R-:W-:Y:S02]  /*2a20*/  FMNMX.FTZ R5, R46, R5, !PT ;  /* 0x000000052e057209 */ /* 0x000fe40007810000 */
[----:B------:R-:W-:Y:S01]  /*2a30*/  ISETP.GT.AND P2, PT, R26, 0x18, PT ;  /* 0x000000181a00780c */ /* 0x000fe20003f44270 */
[----:B0-----:R-:W-:Y:S01]  /*2a40*/  UPRMT UR6, UR7, 0x654, UR6 ;  /* 0x0000065407067896 */ /* 0x001fe20008000006 */
[----:B------:R-:W-:Y:S01]  /*2a50*/  FSEL R40, R35, -INF , P1 ;  /* 0xff80000023287808 */ /* 0x000fe20000800000 */
[----:B------:R-:W0:Y:S01]  /*2a60*/  MUFU.TANH R47, R47 ;  /* 0x0000002f002f7308 */ /* 0x000e220000002400 */
[----:B------:R-:W-:Y:S02]  /*2a70*/  FMNMX.FTZ R5, R42, R5, !PT ;  /* 0x000000052a057209 */ /* 0x000fe40007810000 */
[----:B------:R-:W-:Y:S02]  /*2a80*/  ISETP.GT.AND P1, PT, R26, 0x19, PT ;  /* 0x000000191a00780c */ /* 0x000fe40003f24270 */
[----:B-1----:R-:W-:-:S02]  /*2a90*/  FSEL R38, R38, -INF , P2 ;  /* 0xff80000026267808 */ /* 0x002fc40001000000 */
[----:B------:R-:W-:Y:S01]  /*2aa0*/  FMNMX.FTZ R5, R40, R5, !PT ;  /* 0x0000000528057209 */ /* 0x000fe20007810000 */
[----:B------:R1:W-:Y:S01]  /*2ab0*/  MUFU.TANH R21, R3 ;  /* 0x0000000300157308 */ /* 0x0003e20000002400 */
[----:B------:R-:W-:Y:S01]  /*2ac0*/  ISETP.GT.AND P2, PT, R26, 0x20, PT ;  /* 0x000000201a00780c */ /* 0x000fe20003f44270 */
[----:B------:R-:W-:Y:S01]  /*2ad0*/  SYNCS.ARRIVE.TRANS64.RED.A1T0 RZ, [UR6], RZ ;  /* 0x000000ffffff79a7 */ /* 0x000fe20008100406 */
[----:B------:R-:W-:Y:S02]  /*2ae0*/  FSEL R35, R14, -INF , P1 ;  /* 0xff8000000e237808 */ /* 0x000fe40000800000 */
[----:B------:R-:W-:Y:S02]  /*2af0*/  FMNMX.FTZ R4, R38, R5, !PT ;  /* 0x0000000526047209 */ /* 0x000fe40007810000 */
[----:B------:R-:W-:Y:S01]  /*2b00*/  ISETP.GT.AND P1, PT, R26, 0x21, PT ;  /* 0x000000211a00780c */ /* 0x000fe20003f24270 */
[----:B------:R-:W2:Y:S01]  /*2b10*/  MUFU.TANH R51, R51 ;  /* 0x0000003300337308 */ /* 0x000ea20000002400 */
[----:B----4-:R-:W-:-:S02]  /*2b20*/  FSEL R32, R32, -INF , P2 ;  /* 0xff80000020207808 */ /* 0x010fc40001000000 */
[----:B-1----:R-:W-:Y:S02]  /*2b30*/  FMNMX.FTZ R3, R35, R4, !PT ;  /* 0x0000000423037209 */ /* 0x002fe40007810000 */
[----:B------:R-:W-:Y:S02]  /*2b40*/  ISETP.GT.AND P2, PT, R26, 0x28, PT ;  /* 0x000000281a00780c */ /* 0x000fe40003f44270 */
[----:B-----5:R-:W-:Y:S01]  /*2b50*/  FSEL R29, R29, -INF , P1 ;  /* 0xff8000001d1d7808 */ /* 0x020fe20000800000 */
[----:B------:R-:W1:Y:S01]  /*2b60*/  MUFU.TANH R55, R55 ;  /* 0x0000003700377308 */ /* 0x000e620000002400 */
[----:B------:R-:W-:Y:S02]  /*2b70*/  FMNMX.FTZ R10, R32, R3, !PT ;  /* 0x00000003200a7209 */ /* 0x000fe40007810000 */
[----:B------:R-:W-:Y:S02]  /*2b80*/  ISETP.GT.AND P1, PT, R26, 0x29, PT ;  /* 0x000000291a00780c */ /* 0x000fe40003f24270 */
[----:B------:R-:W-:-:S02]  /*2b90*/  FSEL R4, R15, -INF , P2 ;  /* 0xff8000000f047808 */ /* 0x000fc40001000000 */
[----:B------:R-:W-:Y:S01]  /*2ba0*/  FMNMX.FTZ R3, R29, R10, !PT ;  /* 0x0000000a1d037209 */ /* 0x000fe20007810000 */
[----:B------:R-:W4:Y:S01]  /*2bb0*/  MUFU.TANH R13, R58 ;  /* 0x0000003a000d7308 */ /* 0x000f220000002400 */
[----:B------:R-:W-:Y:S02]  /*2bc0*/  ISETP.GT.AND P2, PT, R26, 0x30, PT ;  /* 0x000000301a00780c */ /* 0x000fe40003f44270 */
[----:B0-----:R-:W-:Y:S02]  /*2bd0*/  FSEL R5, R47, -INF , P1 ;  /* 0xff8000002f057808 */ /* 0x001fe40000800000 */
[----:B------:R-:W-:Y:S02]  /*2be0*/  FMNMX.FTZ R12, R4, R3, !PT ;  /* 0x00000003040c7209 */ /* 0x000fe40007810000 */
[----:B------:R-:W-:Y:S01]  /*2bf0*/  ISETP.GT.AND P1, PT, R26, 0x31, PT ;  /* 0x000000311a00780c */ /* 0x000fe20003f24270 */
[----:B------:R-:W0:Y:S01]  /*2c00*/  MUFU.TANH R59, R59 ;  /* 0x0000003b003b7308 */ /* 0x000e220000002400 */
[----:B------:R-:W-:-:S02]  /*2c10*/  FSEL R10, R20, -INF , P2 ;  /* 0xff800000140a7808 */ /* 0x000fc40001000000 */
[----:B------:R-:W-:Y:S02]  /*2c20*/  FMNMX.FTZ R3, R5, R12, !PT ;  /* 0x0000000c05037209 */ /* 0x000fe40007810000 */
[----:B------:R-:W-:Y:S02]  /*2c30*/  ISETP.GT.AND P2, PT, R26, 0x38, PT ;  /* 0x000000381a00780c */ /* 0x000fe40003f44270 */
[----:B--2---:R-:W-:Y:S01]  /*2c40*/  FSEL R11, R51, -INF , P1 ;  /* 0xff800000330b7808 */ /* 0x004fe20000800000 */
[----:B------:R-:W2:Y:S01]  /*2c50*/  MUFU.TANH R62, R62 ;  /* 0x0000003e003e7308 */ /* 0x000ea20000002400 */
[----:B------:R-:W-:Y:S02]  /*2c60*/  FMNMX.FTZ R14, R10, R3, !PT ;  /* 0x000000030a0e7209 */ /* 0x000fe40007810000 */
[----:B------:R-:W-:Y:S02]  /*2c70*/  ISETP.GT.AND P1, PT, R26, 0x39, PT ;  /* 0x000000391a00780c */ /* 0x000fe40003f24270 */
[----:B------:R-:W-:-:S02]  /*2c80*/  FSEL R12, R21, -INF , P2 ;  /* 0xff800000150c7808 */ /* 0x000fc40001000000 */
[----:B------:R-:W-:Y:S01]  /*2c90*/  FMNMX.FTZ R3, R11, R14, !PT ;  /* 0x0000000e0b037209 */ /* 0x000fe20007810000 */
[----:B------:R-:W5:Y:S01]  /*2ca0*/  MUFU.TANH R25, R63 ;  /* 0x0000003f00197308 */ /* 0x000f620000002400 */
[----:B------:R-:W-:Y:S02]  /*2cb0*/  ISETP.GT.AND P2, PT, R26, 0x40, PT ;  /* 0x000000401a00780c */ /* 0x000fe40003f44270 */
[----:B-1----:R-:W-:Y:S02]  /*2cc0*/  FSEL R14, R55, -INF , P1 ;  /* 0xff800000370e7808 */ /* 0x002fe40000800000 */
[----:B------:R-:W-:Y:S02]  /*2cd0*/  FMNMX.FTZ R3, R12, R3, !PT ;  /* 0x000000030c037209 */ /* 0x000fe40007810000 */
[----:B------:R-:W-:Y:S01]  /*2ce0*/  ISETP.GT.AND P1, PT, R26, 0x41, PT ;  /* 0x000000411a00780c */ /* 0x000fe20003f24270 */
[----:B------:R-:W1:Y:S01]  /*2cf0*/  MUFU.TANH R66, R66 ;  /* 0x0000004200427308 */ /* 0x000e620000002400 */
[----:B----4-:R-:W-:-:S02]  /*2d00*/  FSEL R13, R13, -INF , P2 ;  /* 0xff8000000d0d7808 */ /* 0x010fc40001000000 */
        /* <DEDUP_REMOVED lines=9> */
[----:B------:R-:W-:Y:S02]  /*2da0*/  ISETP.GT.AND P2, PT, R26, 0x50, PT ;  /* 0x000000501a00780c */ /* 0x000fe40003f44270 */
[----:B-----5:R-:W-:Y:S02]  /*2db0*/  FSEL R25, R25, -INF , P1 ;  /* 0xff80000019197808 */ /* 0x020fe40000800000 */
[----:B------:R-:W-:Y:S02]  /*2dc0*/  FMNMX.FTZ R24, R20, R3, !PT ;  /* 0x0000000314187209 */ /* 0x000fe40007810000 */
[----:B------:R-:W-:Y:S01]  /*2dd0*/  ISETP.GT.AND P1, PT, R26, 0x51, PT ;  /* 0x000000511a00780c */ /* 0x000fe20003f24270 */
[----:B------:R-:W4:Y:S01]  /*2de0*/  MUFU.TANH R71, R71 ;  /* 0x0000004700477308 */ /* 0x000f220000002400 */
[----:B-1----:R-:W-:-:S02]  /*2df0*/  FSEL R21, R66, -INF , P2 ;  /* 0xff80000042157808 */ /* 0x002fc40001000000 */
[----:B------:R-:W-:Y:S02]  /*2e00*/  FMNMX.FTZ R58, R25, R24, !PT ;  /* 0x00000018193a7209 */ /* 0x000fe40007810000 */
[C---:B------:R-:W-:Y:S02]  /*2e10*/  ISETP.GT.AND P2, PT, R26.reuse, 0x58, PT ;  /* 0x000000581a00780c */ /* 0x040fe40003f44270 */
[----:B0-----:R-:W-:Y:S01]  /*2e20*/  FSEL R24, R67, -INF , P1 ;  /* 0xff80000043187808 */ /* 0x001fe20000800000 */
[----:B------:R-:W-:Y:S01]  /*2e30*/  MUFU.TANH R51, R44 ;  /* 0x0000002c00337308 */ /* 0x000fe20000002400 */
[----:B------:R-:W-:Y:S02]  /*2e40*/  FMNMX.FTZ R3, R21, R58, !PT ;  /* 0x0000003a15037209 */ /* 0x000fe40007810000 */
[----:B------:R-:W-:Y:S02]  /*2e50*/  ISETP.GT.AND P1, PT, R26, 0x59, PT ;  /* 0x000000591a00780c */ /* 0x000fe40003f24270 */
[----:B--2---:R-:W-:-:S02]  /*2e60*/  FSEL R26, R70, -INF , P2 ;  /* 0xff800000461a7808 */ /* 0x004fc40001000000 */
[----:B------:R-:W-:Y:S01]  /*2e70*/  FMNMX.FTZ R41, R24, R3, !PT ;  /* 0x0000000318297209 */ /* 0x000fe20007810000 */
[----:B------:R-:W0:Y:S01]  /*2e80*/  MUFU.TANH R72, R72 ;  /* 0x0000004800487308 */ /* 0x000e220000002400 */
[----:B----4-:R-:W-:Y:S02]  /*2e90*/  FSEL R3, R71, -INF , P1 ;  /* 0xff80000047037808 */ /* 0x010fe40000800000 */
[----:B------:R-:W-:Y:S02]  /*2ea0*/  FMNMX.FTZ R58, R26, R41, !PT ;  /* 0x000000291a3a7209 */ /* 0x000fe40007810000 */
[----:B---3--:R-:W-:Y:S02]  /*2eb0*/  VIADDMNMX R39, R6, R74, R39, PT ;  /* 0x0000004a06277246 */ /* 0x008fe40003800127 */
[----:B------:R-:W-:Y:S01]  /*2ec0*/  FMNMX.FTZ R58, R3, R58, !PT ;  /* 0x0000003a033a7209 */ /* 0x000fe20007810000 */
[----:B------:R-:W1:Y:S01]  /*2ed0*/  MUFU.TANH R73, R73 ;  /* 0x0000004900497308 */ /* 0x000e620000002400 */
[----:B------:R-:W-:-:S02]  /*2ee0*/  ISETP.GT.AND P1, PT, R39, RZ, PT ;  /* 0x000000ff2700720c */ /* 0x000fc40003f24270 */
[C---:B------:R-:W-:Y:S01]  /*2ef0*/  ISETP.GT.AND P2, PT, R39.reuse, 0x1, PT ;  /* 0x000000012700780c */ /* 0x040fe20003f44270 */
[----:B------:R-:W2:Y:S01]  /*2f00*/  SHFL.BFLY PT, R41, R58, 0x2, 0x1f ;  /* 0x0c401f003a297f89 */ /* 0x000ea200000e0000 */
[----:B------:R-:W-:-:S03]  /*2f10*/  ISETP.GT.AND P3, PT, R39, 0x8, PT ;  /* 0x000000082700780c */ /* 0x000fc60003f64270 */
[----:B------:R-:W-:Y:S01]  /*2f20*/  MUFU.TANH R27, R27 ;  /* 0x0000001b001b7308 */ /* 0x000fe20000002400 */
[----:B0-----:R-:W-:Y:S02]  /*2f30*/  FSEL R72, R72, -INF , P1 ;  /* 0xff80000048487808 */ /* 0x001fe40000800000 */
[----:B------:R-:W-:-:S05]  /*2f40*/  ISETP.GT.AND P1, PT, R39, 0x9, PT ;  /* 0x000000092700780c */ /* 0x000fca0003f24270 */
[----:B------:R-:W0:Y:S01]  /*2f50*/  MUFU.TANH R28, R28 ;  /* 0x0000001c001c7308 */ /* 0x000e220000002400 */
[----:B-1----:R-:W-:Y:S02]  /*2f60*/  FSEL R73, R73, -INF , P2 ;  /* 0xff80000049497808 */ /* 0x002fe40001000000 */
[----:B------:R-:W-:-:S05]  /*2f70*/  ISETP.GT.AND P2, PT, R39, 0x10, PT ;  /* 0x000000102700780c */ /* 0x000fca0003f44270 */
[----:B------:R-:W1:Y:S01]  /*2f80*/  MUFU.TANH R31, R31 ;  /* 0x0000001f001f7308 */ /* 0x000e620000002400 */
[----:B--2---:R-:W-:-:S07]  /*2f90*/  FMNMX.FTZ R41, R58, R41, !PT ;  /* 0x000000293a297209 */ /* 0x004fce0007810000 */
[----:B------:R-:W2:Y:S01]  /*2fa0*/  MUFU.TANH R30, R30 ;  /* 0x0000001e001e7308 */ /* 0x000ea20000002400 */
[----:B------:R-:W3:Y:S01]  /*2fb0*/  SHFL.BFLY PT, R44, R41, 0x1, 0x1f ;  /* 0x0c201f00292c7f89 */ /* 0x000ee200000e0000 */
[----:B0-----:R-:W-:Y:S02]  /*2fc0*/  FSEL R43, R28, -INF , P1 ;  /* 0xff8000001c2b7808 */ /* 0x001fe40000800000 */
[----:B------:R-:W-:-:S04]  /*2fd0*/  ISETP.GT.AND P1, PT, R39, 0x11, PT ;  /* 0x000000112700780c */ /* 0x000fc80003f24270 */
[----:B------:R-:W0:Y:S01]  /*2fe0*/  MUFU.TANH R34, R34 ;  /* 0x0000002200227308 */ /* 0x000e220000002400 */
[----:B-1----:R-:W-:-:S07]  /*2ff0*/  FSEL R31, R31, -INF , P2 ;  /* 0xff8000001f1f7808 */ /* 0x002fce0001000000 */
[----:B------:R-:W1:Y:S08]  /*3000*/  MUFU.TANH R33, R33 ;  /* 0x0000002100217308 */ /* 0x000e700000002400 */
[----:B------:R-:W4:Y:S01]  /*3010*/  MUFU.TANH R37, R37 ;  /* 0x0000002500257308 */ /* 0x000f220000002400 */
[----:B---3--:R-:W-:Y:S02]  /*3020*/  FMNMX.FTZ R6, R41, R44, !PT ;  /* 0x0000002c29067209 */ /* 0x008fe40007810000 */
[----:B------:R-:W-:-:S02]  /*3030*/  FSEL R41, R27, -INF , P3 ;  /* 0xff8000001b297808 */ /* 0x000fc40001800000 */
[----:B------:R-:W-:Y:S01]  /*3040*/  FMNMX.FTZ R44, R72, R73, !PT ;  /* 0x00000049482c7209 */ /* 0x000fe20007810000 */
[C---:B------:R-:W-:Y:S01]  /*3050*/  FMUL.FTZ R27, R6.reuse, UR10 ;  /* 0x0000000a061b7c20 */ /* 0x040fe20008410000 */
[----:B------:R-:W-:Y:S01]  /*3060*/  ISETP.GT.AND P3, PT, R39, 0x18, PT ;  /* 0x000000182700780c */ /* 0x000fe20003f64270 */
[----:B------:R-:W3:Y:S01]  /*3070*/  MUFU.TANH R36, R36 ;  /* 0x0000002400247308 */ /* 0x000ee20000002400 */
[----:B------:R-:W-:Y:S02]  /*3080*/  FMNMX.FTZ R44, R41, R44, !PT ;  /* 0x0000002c292c7209 */ /* 0x000fe40007810000 */
[----:B------:R-:W-:Y:S02]  /*3090*/  FSETP.NEU.FTZ.AND P2, PT, R6, -INF , PT ;  /* 0xff8000000600780b */ /* 0x000fe40003f5d000 */
[----:B------:R-:W-:Y:S02]  /*30a0*/  FMNMX.FTZ R28, R43, R44, !PT ;  /* 0x0000002c2b1c7209 */ /* 0x000fe40007810000 */
[----:B--2---:R-:W-:Y:S01]  /*30b0*/  FSEL R44, R30, -INF , P1 ;  /* 0xff8000001e2c7808 */ /* 0x004fe20000800000 */
[----:B------:R2:W5:Y:S01]  /*30c0*/  MUFU.TANH R55, R45 ;  /* 0x0000002d00377308 */ /* 0x0005620000002400 */
[----:B------:R-:W-:-:S02]  /*30d0*/  ISETP.GT.AND P1, PT, R39, 0x19, PT ;  /* 0x000000192700780c */ /* 0x000fc40003f24270 */
[----:B0-----:R-:W-:Y:S02]  /*30e0*/  FSEL R34, R34, -INF , P3 ;  /* 0xff80000022227808 */ /* 0x001fe40001800000 */
[----:B------:R-:W-:Y:S02]  /*30f0*/  FSEL R27, R27, RZ, P2 ;  /* 0x000000ff1b1b7208 */ /* 0x000fe40001000000 */
[----:B------:R-:W-:Y:S01]  /*3100*/  ISETP.GT.AND P2, PT, R39, 0x20, PT ;  /* 0x000000202700780c */ /* 0x000fe20003f44270 */
[----:B------:R-:W0:Y:S01]  /*3110*/  MUFU.TANH R48, R48 ;  /* 0x0000003000307308 */ /* 0x000e220000002400 */
[----:B--2---:R-:W-:Y:S01]  /*3120*/  FMNMX.FTZ R45, R31, R28, !PT ;  /* 0x0000001c1f2d7209 */ /* 0x004fe20007810000 */
[--C-:B------:R-:W-:Y:S01]  /*3130*/  FFMA.FTZ R155, R50, UR10, -R27.reuse ;  /* 0x0000000a329b7c23 */ /* 0x100fe2000801081b */
[----:B-1----:R-:W-:Y:S01]  /*3140*/  FSEL R33, R33, -INF , P1 ;  /* 0xff80000021217808 */ /* 0x002fe20000800000 */
[--C-:B------:R-:W-:Y:S01]  /*3150*/  FFMA.FTZ R157, R42, UR10, -R27.reuse ;  /* 0x0000000a2a9d7c23 */ /* 0x100fe2000801081b */
[----:B------:R-:W-:Y:S01]  /*3160*/  FMNMX.FTZ R45, R44, R45, !PT ;  /* 0x0000002d2c2d7209 */ /* 0x000fe20007810000 */
[--C-:B------:R-:W-:Y:S01]  /*3170*/  FFMA.FTZ R54, R54, UR10, -R27.reuse ;  /* 0x0000000a36367c23 */ /* 0x100fe2000801081b */
[----:B------:R-:W-:Y:S01]  /*3180*/  ISETP.GT.AND P1, PT, R39, 0x21, PT ;  /* 0x000000212700780c */ /* 0x000fe20003f24270 */
[----:B------:R-:W1:Y:S01]  /*3190*/  MUFU.TANH R49, R49 ;  /* 0x0000003100317308 */ /* 0x000e620000002400 */
[----:B------:R-:W-:Y:S01]  /*31a0*/  FMNMX.FTZ R28, R34, R45, !PT ;  /* 0x0000002d221c7209 */ /* 0x000fe20007810000 */
[--C-:B------:R-:W-:Y:S01]  /*31b0*/  FFMA.FTZ R58, R35, UR10, -R27.reuse ;  /* 0x0000000a233a7c23 */ /* 0x100fe2000801081b */
[----:B----4-:R-:W-:Y:S01]  /*31c0*/  FSEL R37, R37, -INF , P2 ;  /* 0xff80000025257808 */ /* 0x010fe20001000000 */
[--C-:B------:R-:W-:Y:S01]  /*31d0*/  FFMA.FTZ R32, R32, UR10, -R27.reuse ;  /* 0x0000000a20207c23 */ /* 0x100fe2000801081b */
[----:B------:R-:W-:Y:S01]  /*31e0*/  FMNMX.FTZ R28, R33, R28, !PT ;  /* 0x0000001c211c7209 */ /* 0x000fe20007810000 */
[--C-:B------:R-:W-:Y:S01]  /*31f0*/  FFMA.FTZ R5, R5, UR10, -R27.reuse ;  /* 0x0000000a05057c23 */ /* 0x100fe2000801081b */
[----:B------:R-:W-:Y:S01]  /*3200*/  ISETP.GT.AND P2, PT, R39, 0x28, PT ;  /* 0x000000282700780c */ /* 0x000fe20003f44270 */
[----:B------:R-:W2:Y:S01]  /*3210*/  MUFU.TANH R52, R52 ;  /* 0x0000003400347308 */ /* 0x000ea20000002400 */
[----:B---3--:R-:W-:Y:S01]  /*3220*/  FSEL R36, R36, -INF , P1 ;  /* 0xff80000024247808 */ /* 0x008fe20000800000 */
[--C-:B------:R-:W-:Y:S01]  /*3230*/  FFMA.FTZ R59, R4, UR10, -R27.reuse ;  /* 0x0000000a043b7c23 */ /* 0x100fe2000801081b */
[----:B------:R-:W-:Y:S01]  /*3240*/  FMNMX.FTZ R47, R37, R28, !PT ;  /* 0x0000001c252f7209 */ /* 0x000fe20007810000 */
[--C-:B------:R-:W-:Y:S01]  /*3250*/  FFMA.FTZ R4, R11, UR10, -R27.reuse ;  /* 0x0000000a0b047c23 */ /* 0x100fe2000801081b */
[----:B------:R-:W-:Y:S01]  /*3260*/  ISETP.GT.AND P1, PT, R39, 0x29, PT ;  /* 0x000000292700780c */ /* 0x000fe20003f24270 */
[--C-:B------:R-:W-:Y:S01]  /*3270*/  FFMA.FTZ R171, R20, UR10, -R27.reuse ;  /* 0x0000000a14ab7c23 */ /* 0x100fe2000801081b */
[----:B------:R-:W-:Y:S01]  /*3280*/  FSEL R45, R51, -INF , P2 ;  /* 0xff800000332d7808 */ /* 0x000fe20001000000 */
[----:B------:R-:W3:Y:S01]  /*3290*/  MUFU.TANH R53, R53 ;  /* 0x0000003500357308 */ /* 0x000ee20000002400 */
[----:B------:R-:W-:Y:S01]  /*32a0*/  FMNMX.FTZ R30, R36, R47, !PT ;  /* 0x0000002f241e7209 */ /* 0x000fe20007810000 */
[--C-:B------:R-:W-:Y:S01]  /*32b0*/  FFMA.FTZ R20, R24, UR10, -R27.reuse ;  /* 0x0000000a18147c23 */ /* 0x100fe2000801081b */
[----:B------:R-:W-:Y:S01]  /*32c0*/  ISETP.GT.AND P2, PT, R39, 0x30, PT ;  /* 0x000000302700780c */ /* 0x000fe20003f44270 */
[--C-:B------:R-:W-:Y:S01]  /*32d0*/  FFMA.FTZ R153, R76, UR10, -R27.reuse ;  /* 0x0000000a4c997c23 */ /* 0x100fe2000801081b */
[----:B-----5:R-:W-:Y:S01]  /*32e0*/  FSEL R47, R55, -INF , P1 ;  /* 0xff800000372f7808 */ /* 0x020fe20000800000 */
[--C-:B------:R-:W-:Y:S01]  /*32f0*/  FFMA.FTZ R175, R26, UR10, -R27.reuse ;  /* 0x0000000a1aaf7c23 */ /* 0x100fe2000801081b */
[----:B------:R-:W-:Y:S01]  /*3300*/  FMNMX.FTZ R30, R45, R30, !PT ;  /* 0x0000001e2d1e7209 */ /* 0x000fe20007810000 */
[----:B------:R-:W4:Y:S01]  /*3310*/  MUFU.TANH R56, R56 ;  /* 0x0000003800387308 */ /* 0x000f220000002400 */
        /* <DEDUP_REMOVED lines=14> */
[----:B--2---:R-:W-:Y:S01]  /*3400*/  FSEL R46, R52, -INF , P2 ;  /* 0xff800000342e7808 */ /* 0x004fe20001000000 */
[----:B------:R-:W-:Y:S01]  /*3410*/  MUFU.TANH R60, R60 ;  /* 0x0000003c003c7308 */ /* 0x000fe20000002400 */
[----:B------:R-:W-:Y:S01]  /*3420*/  FMNMX.FTZ R51, R49, R50, !PT ;  /* 0x0000003231337209 */ /* 0x000fe20007810000 */
[--C-:B------:R-:W-:Y:S01]  /*3430*/  FFMA.FTZ R14, R25, UR10, -R27.reuse ;  /* 0x0000000a190e7c23 */ /* 0x100fe2000801081b */
[----:B------:R-:W-:Y:S01]  /*3440*/  ISETP.GT.AND P2, PT, R39, 0x40, PT ;  /* 0x000000402700780c */ /* 0x000fe20003f44270 */
[----:B------:R-:W-:Y:S01]  /*3450*/  FFMA.FTZ R173, R21, UR10, -R27 ;  /* 0x0000000a15ad7c23 */ /* 0x000fe2000801081b */
[----:B---3--:R-:W-:-:S02]  /*3460*/  FSEL R50, R53, -INF , P1 ;  /* 0xff80000035327808 */ /* 0x008fc40000800000 */
[----:B------:R-:W-:Y:S01]  /*3470*/  FMNMX.FTZ R51, R46, R51, !PT ;  /* 0x000000332e337209 */ /* 0x000fe20007810000 */
[----:B------:R-:W1:Y:S01]  /*3480*/  MUFU.TANH R61, R61 ;  /* 0x0000003d003d7308 */ /* 0x000e620000002400 */
[C---:B------:R-:W-:Y:S02]  /*3490*/  ISETP.GT.AND P1, PT, R39.reuse, 0x41, PT ;  /* 0x000000412700780c */ /* 0x040fe40003f24270 */
[----:B----4-:R-:W-:Y:S02]  /*34a0*/  FSEL R42, R56, -INF , P2 ;  /* 0xff800000382a7808 */ /* 0x010fe40001000000 */
[----:B------:R-:W-:Y:S02]  /*34b0*/  FMNMX.FTZ R53, R50, R51, !PT ;  /* 0x0000003332357209 */ /* 0x000fe40007810000 */
[----:B------:R-:W-:Y:S01]  /*34c0*/  ISETP.GT.AND P2, PT, R39, 0x48, PT ;  /* 0x000000482700780c */ /* 0x000fe20003f44270 */
[----:B------:R-:W2:Y:S01]  /*34d0*/  MUFU.TANH R64, R64 ;  /* 0x0000004000407308 */ /* 0x000ea20000002400 */
[----:B0-----:R-:W-:Y:S01]  /*34e0*/  FSEL R51, R57, -INF , P1 ;  /* 0xff80000039337808 */ /* 0x001fe20000800000 */
[----:B------:R-:W-:Y:S01]  /*34f0*/  FFMA.FTZ R57, R38, UR10, -R27 ;  /* 0x0000000a26397c23 */ /* 0x000fe2000801081b */
[----:B------:R-:W-:-:S02]  /*3500*/  FMNMX.FTZ R52, R42, R53, !PT ;  /* 0x000000352a347209 */ /* 0x000fc40007810000 */
[----:B------:R-:W-:Y:S02]  /*3510*/  ISETP.GT.AND P1, PT, R39, 0x49, PT ;  /* 0x000000492700780c */ /* 0x000fe40003f24270 */
[----:B------:R-:W-:Y:S01]  /*3520*/  FMNMX.FTZ R53, R51, R52, !PT ;  /* 0x0000003433357209 */ /* 0x000fe20007810000 */
[----:B------:R-:W0:Y:S01]  /*3530*/  MUFU.TANH R65, R65 ;  /* 0x0000004100417308 */ /* 0x000e220000002400 */
[----:B-1----:R-:W-:Y:S02]  /*3540*/  FSEL R52, R61, -INF , P1 ;  /* 0xff8000003d347808 */ /* 0x002fe40000800000 */
[----:B------:R-:W-:-:S05]  /*3550*/  ISETP.GT.AND P1, PT, R39, 0x51, PT ;  /* 0x000000512700780c */ /* 0x000fca0003f24270 */
[----:B------:R1:W-:Y:S08]  /*3560*/  MUFU.EX2 R28, R54 ;  /* 0x00000036001c7308 */ /* 0x0003f00000000800 */
[----:B------:R-:W3:Y:S01]  /*3570*/  MUFU.TANH R68, R68 ;  /* 0x0000004400447308 */ /* 0x000ee20000002400 */
[----:B-1----:R-:W-:Y:S01]  /*3580*/  FFMA.FTZ R54, R40, UR10, -R27 ;  /* 0x0000000a28367c23 */ /* 0x002fe2000801081b */
[----:B------:R-:W-:-:S02]  /*3590*/  FSEL R40, R60, -INF , P2 ;  /* 0xff8000003c287808 */ /* 0x000fc40001000000 */
[C---:B------:R-:W-:Y:S02]  /*35a0*/  ISETP.GT.AND P2, PT, R39.reuse, 0x50, PT ;  /* 0x000000502700780c */ /* 0x040fe40003f44270 */
[----:B------:R-:W-:Y:S02]  /*35b0*/  FMNMX.FTZ R53, R40, R53, !PT ;  /* 0x0000003528357209 */ /* 0x000fe40007810000 */
[----:B------:R-:W1:Y:S01]  /*35c0*/  MUFU.TANH R69, R69 ;  /* 0x0000004500457308 */ /* 0x000e620000002400 */
[----:B--2---:R-:W-:Y:S02]  /*35d0*/  FSEL R38, R64, -INF , P2 ;  /* 0xff80000040267808 */ /* 0x004fe40001000000 */
[----:B------:R-:W-:Y:S02]  /*35e0*/  FMNMX.FTZ R55, R52, R53, !PT ;  /* 0x0000003534377209 */ /* 0x000fe40007810000 */
[----:B------:R-:W-:Y:S02]  /*35f0*/  ISETP.GT.AND P2, PT, R39, 0x58, PT ;  /* 0x000000582700780c */ /* 0x000fe40003f44270 */
[----:B0-----:R-:W-:Y:S01]  /*3600*/  FSEL R53, R65, -INF , P1 ;  /* 0xff80000041357808 */ /* 0x001fe20000800000 */
[----:B------:R0:W-:Y:S01]  /*3610*/  MUFU.EX2 R56, R54 ;  /* 0x0000003600387308 */ /* 0x0001e20000000800 */
[----:B------:R-:W-:-:S02]  /*3620*/  ISETP.GT.AND P1, PT, R39, 0x59, PT ;  /* 0x000000592700780c */ /* 0x000fc40003f24270 */
[----:B---3--:R-:W-:-:S05]  /*3630*/  FSEL R35, R68, -INF , P2 ;  /* 0xff80000044237808 */ /* 0x008fca0001000000 */
[----:B------:R2:W-:Y:S01]  /*3640*/  MUFU.EX2 R161, R32 ;  /* 0x0000002000a17308 */ /* 0x0005e20000000800 */
[----:B0-----:R-:W-:Y:S01]  /*3650*/  FMNMX.FTZ R54, R38, R55, !PT ;  /* 0x0000003726367209 */ /* 0x001fe20007810000 */
[--C-:B------:R-:W-:Y:S01]  /*3660*/  FFMA.FTZ R55, R29, UR10, -R27.reuse ;  /* 0x0000000a1d377c23 */ /* 0x100fe2000801081b */
[----:B-1----:R-:W-:Y:S01]  /*3670*/  FSEL R39, R69, -INF , P1 ;  /* 0xff80000045277808 */ /* 0x002fe20000800000 */
[----:B------:R-:W-:Y:S01]  /*3680*/  FFMA.FTZ R27, R3, UR10, -R27 ;  /* 0x0000000a031b7c23 */ /* 0x000fe2000801081b */
[----:B------:R-:W-:-:S03]  /*3690*/  FMNMX.FTZ R54, R53, R54, !PT ;  /* 0x0000003635367209 */ /* 0x000fc60007810000 */
[----:B------:R0:W-:Y:S01]  /*36a0*/  MUFU.EX2 R62, R5 ;  /* 0x00000005003e7308 */ /* 0x0001e20000000800 */
[----:B------:R-:W-:-:S04]  /*36b0*/  FMNMX.FTZ R54, R35, R54, !PT ;  /* 0x0000003623367209 */ /* 0x000fc80007810000 */
[----:B------:R-:W-:-:S03]  /*36c0*/  FMNMX.FTZ R54, R39, R54, !PT ;  /* 0x0000003627367209 */ /* 0x000fc60007810000 */
[----:B------:R-:W1:Y:S02]  /*36d0*/  MUFU.EX2 R153, R153 ;  /* 0x0000009900997308 */ /* 0x000e640000000800 */
[----:B------:R-:W3:Y:S06]  /*36e0*/  SHFL.BFLY PT, R29, R54, 0x2, 0x1f ;  /* 0x0c401f00361d7f89 */ /* 0x000eec00000e0000 */
[----:B------:R-:W4:Y:S08]  /*36f0*/  MUFU.EX2 R155, R155 ;  /* 0x0000009b009b7308 */ /* 0x000f300000000800 */
[----:B------:R-:W5:Y:S08]  /*3700*/  MUFU.EX2 R30, R30 ;  /* 0x0000001e001e7308 */ /* 0x000f700000000800 */
[----:B------:R-:W-:Y:S01]  /*3710*/  MUFU.EX2 R157, R157 ;  /* 0x0000009d009d7308 */ /* 0x000fe20000000800 */
[----:B---3--:R-:W-:-:S05]  /*3720*/  FMNMX.FTZ R29, R54, R29, !PT ;  /* 0x0000001d361d7209 */ /* 0x008fca0007810000 */
[----:B--2---:R-:W0:Y:S02]  /*3730*/  SHFL.BFLY PT, R32, R29, 0x1, 0x1f ;  /* 0x0c201f001d207f89 */ /* 0x004e2400000e0000 */
[----:B------:R-:W-:Y:S08]  /*3740*/  MUFU.EX2 R57, R57 ;  /* 0x0000003900397308 */ /* 0x000ff00000000800 */
[----:B------:R-:W2:Y:S08]  /*3750*/  MUFU.EX2 R58, R58 ;  /* 0x0000003a003a7308 */ /* 0x000eb00000000800 */
[----:B------:R-:W-:Y:S01]  /*3760*/  MUFU.EX2 R60, R55 ;  /* 0x00000037003c7308 */ /* 0x000fe20000000800 */
[----:B0-----:R-:W-:Y:S01]  /*3770*/  FMNMX.FTZ R5, R29, R32, !PT ;  /* 0x000000201d057209 */ /* 0x001fe20007810000 */
[----:B-1----:R-:W-:-:S06]  /*3780*/  FADD.FTZ R32, R153, R28 ;  /* 0x0000001c99207221 */ /* 0x002fcc0000010000 */
[----:B------:R-:W-:Y:S01]  /*3790*/  MUFU.EX2 R59, R59 ;  /* 0x0000003b003b7308 */ /* 0x000fe20000000800 */
[----:B------:R-:W-:Y:S01]  /*37a0*/  F2FP.F16.F32.PACK_AB R153, R28, R153 ;  /* 0x000000991c99723e */ /* 0x000fe200000000ff */
[C---:B------:R-:W-:Y:S01]  /*37b0*/  FMUL.FTZ R11, R5.reuse, UR10 ;  /* 0x0000000a050b7c20 */ /* 0x040fe20008410000 */
[----:B------:R-:W-:Y:S01]  /*37c0*/  FSETP.NEU.FTZ.AND P1, PT, R5, -INF , PT ;  /* 0xff8000000500780b */ /* 0x000fe20003f3d000 */
[----:B----4-:R-:W-:Y:S01]  /*37d0*/  FADD.FTZ R13, R155, R32 ;  /* 0x000000209b0d7221 */ /* 0x010fe20000010000 */
[C---:B-----5:R-:W-:Y:S02]  /*37e0*/  F2FP.F16.F32.PACK_AB R155, R30.reuse, R155 ;  /* 0x0000009b1e9b723e */ /* 0x060fe400000000ff */
[----:B------:R-:W-:Y:S01]  /*37f0*/  FSEL R24, R11, RZ, P1 ;  /* 0x000000ff0b187208 */ /* 0x000fe20000800000 */
[----:B------:R-:W-:Y:S01]  /*3800*/  FADD.FTZ R32, R30, R13 ;  /* 0x0000000d1e207221 */ /* 0x000fe20000010000 */
[----:B------:R-:W-:Y:S01]  /*3810*/  MUFU.EX2 R165, R165 ;  /* 0x000000a500a57308 */ /* 0x000fe20000000800 */
[----:B--2---:R-:W-:-:S02]  /*3820*/  F2FP.F16.F32.PACK_AB R159, R58, R57 ;  /* 0x000000393a9f723e */ /* 0x004fc400000000ff */
        /* <DEDUP_REMOVED lines=12> */
[----:B------:R-:W-:Y:S01]  /*38f0*/  FADD.FTZ R13, R157, R32 ;  /* 0x000000209d0d7221 */ /* 0x000fe20000010000 */
        /* <DEDUP_REMOVED lines=14> */
[----:B------:R-:W-:Y:S01]  /*39e0*/  FFMA.FTZ R24, R39, UR10, -R24 ;  /* 0x0000000a27187c23 */ /* 0x000fe20008010818 */
[----:B------:R-:W-:-:S02]  /*39f0*/  F2FP.F16.F32.PACK_AB R157, R56, R157 ;  /* 0x0000009d389d723e */ /* 0x000fc400000000ff */
[----:B------:R-:W2:Y:S01]  /*3a00*/  MUFU.EX2 R154, R43 ;  /* 0x0000002b009a7308 */ /* 0x000ea20000000800 */
[----:B0-----:R-:W-:Y:S01]  /*3a10*/  FADD.FTZ R26, R72, R73 ;  /* 0x00000049481a7221 */ /* 0x001fe20000010000 */
[----:B------:R-:W-:Y:S02]  /*3a20*/  F2FP.F16.F32.PACK_AB R163, R62, R59 ;  /* 0x0000003b3ea3723e */ /* 0x000fe400000000ff */
[----:B------:R-:W-:-:S04]  /*3a30*/  F2FP.F16.F32.PACK_AB R152, R73, R72 ;  /* 0x000000484998723e */ /* 0x000fc800000000ff */
[----:B------:R-:W0:Y:S01]  /*3a40*/  MUFU.EX2 R31, R31 ;  /* 0x0000001f001f7308 */ /* 0x000e220000000800 */
[----:B-1----:R-:W-:-:S07]  /*3a50*/  FADD.FTZ R3, R41, R26 ;  /* 0x0000001a29037221 */ /* 0x002fce0000010000 */
[----:B------:R-:W1:Y:S01]  /*3a60*/  MUFU.EX2 R44, R44 ;  /* 0x0000002c002c7308 */ /* 0x000e620000000800 */
[C---:B--2---:R-:W-:Y:S01]  /*3a70*/  FADD.FTZ R26, R154.reuse, R3 ;  /* 0x000000039a1a7221 */ /* 0x044fe20000010000 */
[----:B------:R-:W-:-:S06]  /*3a80*/  F2FP.F16.F32.PACK_AB R154, R154, R41 ;  /* 0x000000299a9a723e */ /* 0x000fcc00000000ff */
[----:B------:R-:W2:Y:S01]  /*3a90*/  MUFU.EX2 R34, R34 ;  /* 0x0000002200227308 */ /* 0x000ea20000000800 */
[----:B0-----:R-:W-:Y:S01]  /*3aa0*/  FADD.FTZ R3, R31, R26 ;  /* 0x0000001a1f037221 */ /* 0x001fe20000010000 */
[----:B------:R-:W-:-:S06]  /*3ab0*/  FADD.FTZ R26, R56, R13 ;  /* 0x0000000d381a7221 */ /* 0x000fcc0000010000 */
[----:B------:R-:W0:Y:S01]  /*3ac0*/  MUFU.EX2 R33, R33 ;  /* 0x0000002100217308 */ /* 0x000e220000000800 */
[C---:B-1----:R-:W-:Y:S01]  /*3ad0*/  FADD.FTZ R3, R44.reuse, R3 ;  /* 0x000000032c037221 */ /* 0x042fe20000010000 */
[----:B------:R-:W-:-:S06]  /*3ae0*/  F2FP.F16.F32.PACK_AB R156, R44, R31 ;  /* 0x0000001f2c9c723e */ /* 0x000fcc00000000ff */
[----:B------:R-:W1:Y:S01]  /*3af0*/  MUFU.EX2 R37, R37 ;  /* 0x0000002500257308 */ /* 0x000e620000000800 */
[----:B--2---:R-:W-:Y:S01]  /*3b00*/  FADD.FTZ R32, R34, R3 ;  /* 0x0000000322207221 */ /* 0x004fe20000010000 */
[----:B------:R-:W-:-:S04]  /*3b10*/  FADD.FTZ R3, R57, R26 ;  /* 0x0000001a39037221 */ /* 0x000fc80000010000 */
[----:B------:R-:W-:Y:S02]  /*3b20*/  FADD.FTZ R26, R58, R3 ;  /* 0x000000033a1a7221 */ /* 0x000fe40000010000 */
[----:B------:R-:W2:Y:S01]  /*3b30*/  MUFU.EX2 R36, R36 ;  /* 0x0000002400247308 */ /* 0x000ea20000000800 */
[----:B0-----:R-:W-:Y:S01]  /*3b40*/  FADD.FTZ R32, R33, R32 ;  /* 0x0000002021207221 */ /* 0x001fe20000010000 */
[----:B------:R-:W-:Y:S01]  /*3b50*/  FADD.FTZ R15, R161, R26 ;  /* 0x0000001aa10f7221 */ /* 0x000fe20000010000 */
[C---:B------:R-:W-:Y:S02]  /*3b60*/  F2FP.F16.F32.PACK_AB R161, R60.reuse, R161 ;  /* 0x000000a13ca1723e */ /* 0x040fe400000000ff */
[----:B------:R-:W-:Y:S01]  /*3b70*/  F2FP.F16.F32.PACK_AB R158, R33, R34 ;  /* 0x00000022219e723e */ /* 0x000fe200000000ff */
[----:B------:R-:W-:Y:S02]  /*3b80*/  FADD.FTZ R28, R60, R15 ;  /* 0x0000000f3c1c7221 */ /* 0x000fe40000010000 */
[----:B------:R-:W0:Y:S01]  /*3b90*/  MUFU.EX2 R45, R45 ;  /* 0x0000002d002d7308 */ /* 0x000e220000000800 */
[----:B-1----:R-:W-:Y:S01]  /*3ba0*/  FADD.FTZ R13, R37, R32 ;  /* 0x00000020250d7221 */ /* 0x002fe20000010000 */
[----:B------:R-:W-:-:S06]  /*3bb0*/  FADD.FTZ R15, R59, R28 ;  /* 0x0000001c3b0f7221 */ /* 0x000fcc0000010000 */
        /* <DEDUP_REMOVED lines=11> */
[----:B------:R-:W-:-:S06]  /*3c70*/  FADD.FTZ R13, R165, R26 ;  /* 0x0000001aa50d7221 */ /* 0x000fcc0000010000 */
        /* <DEDUP_REMOVED lines=49> */
[----:B-1----:R-:W-:-:S04]  /*3f90*/  FADD.FTZ R3, R35, R10 ;  /* 0x0000000a23037221 */ /* 0x002fc80000010000 */
[C---:B--2---:R-:W-:Y:S01]  /*3fa0*/  FADD.FTZ R3, R24.reuse, R3 ;  /* 0x0000000318037221 */ /* 0x044fe20000010000 */
[----:B------:R-:W-:Y:S01]  /*3fb0*/  F2FP.F16.F32.PACK_AB R174, R24, R35 ;  /* 0x0000002318ae723e */ /* 0x000fe200000000ff */
[C---:B0-----:R-:W-:Y:S01]  /*3fc0*/  FADD.FTZ R4, R26.reuse, R11 ;  /* 0x0000000b1a047221 */ /* 0x041fe20000010000 */
[----:B------:R-:W-:Y:S01]  /*3fd0*/  F2FP.F16.F32.PACK_AB R175, R26, R175 ;  /* 0x000000af1aaf723e */ /* 0x000fe200000000ff */
[----:B------:R-:W-:Y:S06]  /*3fe0*/  @!P0 BRA `(.L_x_14099) ;  /* 0x0000000000048947 */ /* 0x000fec0003800000 */
[----:B------:R-:W-:Y:S01]  /*3ff0*/  BPT.TRAP 0x1 ;  /* 0x000000040000795c */ /* 0x000fe20000300000 */
.L_x_14099:
[----:B------:R0:W1:Y:S01]  /*4000*/  SYNCS.PHASECHK.TRANS64.TRYWAIT P1, [UR22+0x22850], R9 ;  /* 0x02285009ff0075a7 */ /* 0x0000620008020156 */
[----:B------:R-:W-:Y:S05]  /*4010*/  @!P0 BRA `(.L_x_14100) ;  /* 0x0000000000048947 */ /* 0x000fea0003800000 */
[----:B------:R-:W-:Y:S01]  /*4020*/  BPT.TRAP 0x1 ;  /* 0x000000040000795c */ /* 0x000fe20000300000 */
.L_x_14100:
[----:B-1----:R-:W-:Y:S05]  /*4030*/  @P1 BRA `(.L_x_14101) ;  /* 0x0000000000081947 */ /* 0x002fea0003800000 */
[----:B------:R-:W1:Y:S02]  /*4040*/  SYNCS.PHASECHK.TRANS64.TRYWAIT P1, [UR22+0x22850], R9 ;  /* 0x02285009ff0075a7 */ /* 0x000e640008020156 */
[----:B-1----:R-:W-:Y:S05]  /*4050*/  @!P1 BRA `(.L_x_14102) ;  /* 0x0000010400dc9947 */ /* 0x002fea0003800000 */
.L_x_14101:
        /* <DEDUP_REMOVED lines=44> */
.L_x_14103:
[----:B------:R-:W-:Y:S01]  /*4320*/  UISETP.NE.AND UP0, UPT, UR50, URZ, UPT ;  /* 0x0000003f3200728c */ /* 0x000fe2000bf05270 */
[----:B------:R-:W2:Y:S01]  /*4330*/  S2UR UR14, SR_CgaCtaId ;  /* 0x00000000000e79c3 */ /* 0x000ea20000008800 */
[----:B------:R-:W-:Y:S01]  /*4340*/  UMOV UR11, UR42 ;  /* 0x0000002a000b7c82 */ /* 0x000fe20008000000 */
[----:B------:R-:W-:Y:S02]  /*4350*/  UIADD3 UR26, UR51, -0x2, URZ ;  /* 0xfffffffe331a7890 */ /* 0x000fe4000fffe03f */
[----:B------:R-:W-:-:S06]  /*4360*/  UIADD3 UR22, UR22, 0x22860, URZ ;  /* 0x0002286016167890 */ /* 0x000fcc000fffe03f */
[----:B------:R-:W-:Y:S01]  /*4370*/  @UP0 ULDC UR6, c[0x0][0x44c] ;  /* 0x0001130000060ab9 */ /* 0x000fe20000000800 */
[----:B------:R-:W-:Y:S01]  /*4380*/  @UP0 ULDC UR15, c[0x0][0x450] ;  /* 0x00011400000f0ab9 */ /* 0x000fe20000000800 */
[----:B------:R-:W-:-:S04]  /*4390*/  UIMAD.WIDE.U32 UR6, UR42, UR6, URZ ;  /* 0x000000062a0672a5 */ /* 0x000fc8000f8e003f */
[----:B------:R-:W-:-:S04]  /*43a0*/  @UP0 USHF.R.U32.HI UR11, URZ, UR15, UR7 ;  /* 0x0000000f3f0b0299 */ /* 0x000fc80008011607 */
[----:B------:R-:W-:-:S04]  /*43b0*/  UIADD3 UR6, UR11, UR48, -UR49 ;  /* 0x000000300b067290 */ /* 0x000fc8000fffe831 */
[----:B------:R-:W-:Y:S02]  /*43c0*/  UIMAD.WIDE UR6, UR6, 0x2aaaaaab, URZ ;  /* 0x2aaaaaab060678a5 */ /* 0x000fe4000f8e023f */
[----:B--2---:R-:W-:Y:S02]  /*43d0*/  UPRMT UR22, UR14, 0x654, UR22 ;  /* 0x000006540e167896 */ /* 0x004fe40008000016 */
[----:B------:R-:W-:-:S04]  /*43e0*/  USHF.R.U32.HI UR6, URZ, 0x1f, UR7 ;  /* 0x0000001f3f067899 */ /* 0x000fc80008011607 */
[----:B------:R-:W-:-:S03]  /*43f0*/  ULEA.HI.SX32 UR6, UR7, UR6, 0x1c ;  /* 0x0000000607067291 */ /* 0x000fc6000f8fe23f */
[----:B------:R-:W-:Y:S01]  /*4400*/  SYNCS.ARRIVE.TRANS64.RED.A1T0 RZ, [UR22], RZ ;  /* 0x000000ffffff79a7 */ /* 0x000fe20008100416 */
[----:B------:R-:W-:-:S04]  /*4410*/  UISETP.LT.AND UP0, UPT, UR45, UR6, UPT ;  /* 0x000000062d00728c */ /* 0x000fc8000bf01270 */
[----:B------:R-:W-:-:S04]  /*4420*/  USEL UR25, UR45, UR6, !UP0 ;  /* 0x000000062d197287 */ /* 0x000fc8000c000000 */
[----:B------:R-:W-:-:S06]  /*4430*/  UISETP.GE.AND UP0, UPT, UR26, UR25, UPT ;  /* 0x000000191a00728c */ /* 0x000fcc000bf06270 */
[----:B------:R-:W-:-:S13]  /*4440*/  PLOP3.LUT P1, PT, PT, PT, UP0, 0x80, 0x0 ;  /* 0x000000000000781c */ /* 0x000fda0003f2f008 */
[----:B------:R-:W-:Y:S05]  /*4450*/  @!P1 BRA `(.L_x_14104) ;  /* 0x0000002800bc9947 */ /* 0x000fea0003800000 */
[----:B01----:R-:W-:Y:S01]  /*4460*/  IMAD.MOV.U32 R9, RZ, RZ, R6 ;  /* 0x000000ffff097224 */ /* 0x003fe200078e0006 */
[----:B------:R-:W-:Y:S01]  /*4470*/  ULDC UR22, c[0x0][0x9d8] ;  /* 0x0002760000167ab9 */ /* 0x000fe20000000800 */
[----:B------:R-:W-:Y:S01]  /*4480*/  IMAD.MOV.U32 R8, RZ, RZ, R5 ;  /* 0x000000ffff087224 */ /* 0x000fe200078e0005 */
[----:B------:R-:W-:-:S06]  /*4490*/  ULDC UR27, c[0x0][0x988] ;  /* 0x00026200001b7ab9 */ /* 0x000fcc0000000800 */
.L_x_14115:
[----:B------:R-:W-:-:S04]  /*44a0*/  UIADD3 UR37, UR37, 0x1, URZ ;  /* 0x0000000125257890 */ /* 0x000fc8000fffe03f */
[----:B------:R-:W-:-:S04]  /*44b0*/  UISETP.NE.AND UP0, UPT, UR37, 0x2, UPT ;  /* 0x000000022500788c */ /* 0x000fc8000bf05270 */
[----:B------:R-:W-:Y:S02]  /*44c0*/  USEL UR6, URZ, 0x1, UP0 ;  /* 0x000000013f067887 */ /* 0x000fe40008000000 */
[----:B------:R-:W-:Y:S02]  /*44d0*/  USEL UR37, UR37, URZ, UP0 ;  /* 0x0000003f25257287 */ /* 0x000fe40008000000 */
[----:B------:R-:W-:Y:S01]  /*44e0*/  ULOP3.LUT UR36, UR36, UR6, URZ, 0x3c, !UPT ;  /* 0x0000000624247292 */ /* 0x000fe2000f8e3c3f */
[----:B------:R-:W-:Y:S11]  /*44f0*/  @!P0 BRA `(.L_x_14105) ;  /* 0x0000000000048947 */ /* 0x000ff60003800000 */
[----:B------:R-:W-:Y:S01]  /*4500*/  BPT.TRAP 0x1 ;  /* 0x000000040000795c */ /* 0x000fe20000300000 */
.L_x_14105:
[----:B------:R-:W0:Y:S01]  /*4510*/  S2UR UR24, SR_CgaCtaId ;  /* 0x00000000001879c3 */ /* 0x000e220000008800 */
[----:B------:R-:W-:Y:S01]  /*4520*/  UMOV UR6, 0x400 ;  /* 0x0000040000067882 */ /* 0x000fe20000000000 */
[----:B------:R-:W-:-:S05]  /*4530*/  IMAD.U32 R7, RZ, RZ, UR36 ;  /* 0x00000024ff077e24 */ /* 0x000fca000f8e00ff */
[----:B------:R-:W-:Y:S01]  /*4540*/  SHF.L.U32 R7, R7, 0x1f, RZ ;  /* 0x0000001f07077819 */ /* 0x000fe200000006ff */
[----:B0-----:R-:W-:-:S04]  /*4550*/  ULEA UR6, UR24, UR6, 0x18 ;  /* 0x0000000618067291 */ /* 0x001fc8000f8ec03f */
[----:B------:R-:W-:-:S09]  /*4560*/  ULEA UR23, UR37, UR6, 0x3 ;  /* 0x0000000625177291 */ /* 0x000fd2000f8e183f */
[----:B------:R0:W1:Y:S01]  /*4570*/  SYNCS.PHASECHK.TRANS64.TRYWAIT P1, [UR23+0x22830], R7 ;  /* 0x02283007ff0075a7 */ /* 0x0000620008020157 */
[----:B------:R-:W-:Y:S05]  /*4580*/  @!P0 BRA `(.L_x_14106) ;  /* 0x0000000000048947 */ /* 0x000fea0003800000 */
[----:B------:R-:W-:Y:S01]  /*4590*/  BPT.TRAP 0x1 ;  /* 0x000000040000795c */ /* 0x000fe20000300000 */
.L_x_14106:
[----:B-1----:R-:W-:Y:S05]  /*45a0*/  @P1 BRA `(.L_x_14107) ;  /* 0x0000000000081947 */ /* 0x002fea0003800000 */
[----:B------:R-:W1:Y:S02]  /*45b0*/  SYNCS.PHASECHK.TRANS64.TRYWAIT P1, [UR23+0x22830], R7 ;  /* 0x02283007ff0075a7 */ /* 0x000e640008020157 */
[----:B-1----:R-:W-:Y:S05]  /*45c0*/  @!P1 BRA `(.L_x_14108) ;  /* 0x0000010000989947 */ /* 0x002fea0003800000 */
.L_x_14107:
        /* <DEDUP_REMOVED lines=26> */
.L_x_14109:
[----:B------:R-:W-:Y:S01]  /*4770*/  UISETP.NE.AND UP0, UPT, UR50, URZ, UPT ;  /* 0x0000003f3200728c */ /* 0x000fe2000bf05270 */
[----:B------:R-:W-:Y:S01]  /*4780*/  FMUL.FTZ R14, R161, UR22 ;  /* 0x00000016a10e7c20 */ /* 0x000fe20008410000 */
[----:B------:R-:W-:Y:S02]  /*4790*/  VIADD R161, R16, UR42 ;  /* 0x0000002a10a17c36 */ /* 0x000fe40008000000 */
[----:B------:R-:W-:Y:S01]  /*47a0*/  FMUL.FTZ R6, R153, UR22 ;  /* 0x0000001699067c20 */ /* 0x000fe20008410000 */
[----:B------:R-:W-:Y:S01]  /*47b0*/  FMUL.FTZ R15, R164, UR22 ;  /* 0x00000016a40f7c20 */ /* 0x000fe20008410000 */
[----:B------:R-:W-:Y:S01]  /*47c0*/  UIMAD UR6, UR26, -0x60, URZ ;  /* 0xffffffa01a0678a4 */ /* 0x000fe2000f8e023f */
[----:B------:R-:W-:Y:S01]  /*47d0*/  PLOP3.LUT P1, PT, PT, PT, UP0, 0x80, 0x0 ;  /* 0x000000000000781c */ /* 0x000fe20003f2f008 */
[----:B------:R-:W-:Y:S01]  /*47e0*/  FMUL.FTZ R11, R156, UR22 ;  /* 0x000000169c0b7c20 */ /* 0x000fe20008410000 */
[----:B------:R-:W-:Y:S01]  /*47f0*/  PLOP3.LUT P2, PT, PT, PT, UP0, 0x80, 0x0 ;  /* 0x000000000000781c */ /* 0x000fe20003f4f008 */
[----:B------:R-:W-:Y:S01]  /*4800*/  FMUL.FTZ R5, R152, UR22 ;  /* 0x0000001698057c20 */ /* 0x000fe20008410000 */
[----:B------:R-:W-:Y:S01]  /*4810*/  FMUL.FTZ R13, R160, UR22 ;  /* 0x00000016a00d7c20 */ /* 0x000fe20008410000 */
[----:B------:R-:W-:Y:S01]  /*4820*/  @UP0 ULDC UR7, c[0x0][0x44c] ;  /* 0x0001130000070ab9 */ /* 0x000fe20000000800 */
[----:B------:R-:W-:-:S02]  /*4830*/  IMAD.U32 R156, RZ, RZ, UR6 ;  /* 0x00000006ff9c7e24 */ /* 0x000fc4000f8e00ff */
[----:B------:R-:W-:Y:S01]  /*4840*/  FMUL.FTZ R12, R157, UR22 ;  /* 0x000000169d0c7c20 */ /* 0x000fe20008410000 */
[----:B------:R-:W-:Y:S01]  /*4850*/  IMAD.U32 R157, RZ, RZ, UR49 ;  /* 0x00000031ff9d7e24 */ /* 0x000fe2000f8e00ff */
[----:B------:R-:W2:Y:S01]  /*4860*/  MUFU.TANH R5, R5 ;  /* 0x0000000500057308 */ /* 0x000ea20000002400 */
[----:B------:R-:W-:Y:S01]  /*4870*/  FMUL.FTZ R10, R154, UR22 ;  /* 0x000000169a0a7c20 */ /* 0x000fe20008410000 */
[----:B------:R-:W-:Y:S01]  /*4880*/  IADD3 R156, -R2, 0x1, R156 ;  /* 0x00000001029c7810 */ /* 0x000fe20007ffe19c */
[----:B------:R-:W-:Y:S01]  /*4890*/  FMUL.FTZ R154, R173, UR22 ;  /* 0x00000016ad9a7c20 */ /* 0x000fe20008410000 */
[----:B------:R-:W-:Y:S01]  /*48a0*/  @P1 IMAD.HI.U32 R153, R161, UR7, RZ ;  /* 0x00000007a1991c27 */ /* 0x000fe2000f8e00ff */
[----:B------:R-:W-:Y:S01]  /*48b0*/  @UP0 ULDC UR7, c[0x0][0x450] ;  /* 0x0001140000070ab9 */ /* 0x000fe20000000800 */
[----:B------:R-:W-:Y:S02]  /*48c0*/  IADD3 R156, -R157, UR48, R156 ;  /* 0x000000309d9c7c10 */ /* 0x000fe4000fffe19c */
[----:B------:R-:W-:Y:S01]  /*48d0*/  FMUL.FTZ R155, R155, UR22 ;  /* 0x000000169b9b7c20 */ /* 0x000fe20008410000 */
[----:B------:R-:W3:Y:S01]  /*48e0*/  MUFU.TANH R13, R13 ;  /* 0x0000000d000d7308 */ /* 0x000ee20000002400 */
[----:B------:R-:W-:Y:S01]  /*48f0*/  @P2 SHF.R.U32.HI R161, RZ, UR7, R153 ;  /* 0x00000007ffa12c19 */ /* 0x000fe20008011699 */
[----:B------:R-:W-:Y:S01]  /*4900*/  FMUL.FTZ R153, R172, UR22 ;  /* 0x00000016ac997c20 */ /* 0x000fe20008410000 */
[----:B------:R-:W-:Y:S01]  /*4910*/  FMUL.FTZ R158, R158, UR22 ;  /* 0x000000169e9e7c20 */ /* 0x000fe20008410000 */
[----:B------:R-:W-:Y:S01]  /*4920*/  FMUL.FTZ R157, R176, UR22 ;  /* 0x00000016b09d7c20 */ /* 0x000fe20008410000 */
[----:B------:R-:W-:Y:S01]  /*4930*/  FMUL.FTZ R159, R159, UR22 ;  /* 0x000000169f9f7c20 */ /* 0x000fe20008410000 */
[----:B------:R-:W4:Y:S01]  /*4940*/  SHFL.IDX PT, R164, R161, RZ, 0x1c1f ;  /* 0x001c1fffa1a47589 */ /* 0x000f2200000e0000 */
[----:B------:R-:W-:Y:S01]  /*4950*/  FMUL.FTZ R162, R162, UR22 ;  /* 0x00000016a2a27c20 */ /* 0x000fe20008410000 */
[----:B------:R-:W5:Y:S01]  /*4960*/  MUFU.TANH R14, R14 ;  /* 0x0000000e000e7308 */ /* 0x000f620000002400 */
[----:B------:R-:W-:Y:S01]  /*4970*/  FMUL.FTZ R163, R163, UR22 ;  /* 0x00000016a3a37c20 */ /* 0x000fe20008410000 */
[----:B------:R-:W0:Y:S01]  /*4980*/  SHFL.IDX PT, R172, R161, 0x1, 0x1c1f ;  /* 0x003c1f00a1ac7f89 */ /* 0x000e2200000e0000 */
        /* <DEDUP_REMOVED lines=19> */
[----:B----4-:R-:W-:-:S02]  /*4ac0*/  IMAD.IADD R164, R156, 0x1, R164 ;  /* 0x000000019ca47824 */ /* 0x010fc400078e02a4 */
[----:B------:R-:W-:Y:S01]  /*4ad0*/  FMUL.FTZ R191, R191, UR22 ;  /* 0x00000016bfbf7c20 */ /* 0x000fe20008410000 */
[----:B------:R-:W4:Y:S01]  /*4ae0*/  MUFU.TANH R10, R10 ;  /* 0x0000000a000a7308 */ /* 0x000f220000002400 */
[----:B------:R-:W-:Y:S01]  /*4af0*/  FMUL.FTZ R152, R169, UR22 ;  /* 0x00000016a9987c20 */ /* 0x000fe20008410000 */
[----:B0-----:R-:W-:Y:S01]  /*4b00*/  IMAD.IADD R172, R156, 0x1, R172 ;  /* 0x000000019cac7824 */ /* 0x001fe200078e02ac */
[C---:B------:R-:W-:Y:S01]  /*4b10*/  ISETP.GT.AND P5, PT, R164.reuse, RZ, PT ;  /* 0x000000ffa400720c */ /* 0x040fe20003fa4270 */
[----:B------:R-:W-:Y:S01]  /*4b20*/  FMUL.FTZ R169, R181, UR22 ;  /* 0x00000016b5a97c20 */ /* 0x000fe20008410000 */
[----:B------:R-:W-:Y:S01]  /*4b30*/  ISETP.GT.AND P1, PT, R164, 0x10, PT ;  /* 0x00000010a400780c */ /* 0x000fe20003f24270 */
[----:B------:R-:W-:Y:S01]  /*4b40*/  FMUL.FTZ R194, R194, UR22 ;  /* 0x00000016c2c27c20 */ /* 0x000fe20008410000 */
[----:B------:R-:W-:Y:S01]  /*4b50*/  ISETP.GT.AND P6, PT, R164, 0x11, PT ;  /* 0x00000011a400780c */ /* 0x000fe20003fc4270 */
[----:B------:R-:W-:Y:S01]  /*4b60*/  MUFU.TANH R156, R162 ;  /* 0x000000a2009c7308 */ /* 0x000fe20000002400 */
[----:B--2---:R-:W-:Y:S01]  /*4b70*/  FSEL R161, R5, -INF , P5 ;  /* 0xff80000005a17808 */ /* 0x004fe20002800000 */
[----:B------:R-:W-:Y:S01]  /*4b80*/  FMUL.FTZ R195, R195, UR22 ;  /* 0x00000016c3c37c20 */ /* 0x000fe20008410000 */
[----:B---3--:R-:W-:Y:S01]  /*4b90*/  FSEL R13, R13, -INF , P1 ;  /* 0xff8000000d0d7808 */ /* 0x008fe20000800000 */
[----:B------:R-:W-:Y:S01]  /*4ba0*/  FMUL.FTZ R198, R198, UR22 ;  /* 0x00000016c6c67c20 */ /* 0x000fe20008410000 */
[----:B------:R-:W-:Y:S01]  /*4bb0*/  ISETP.GT.AND P1, PT, R164, 0x28, PT ;  /* 0x00000028a400780c */ /* 0x000fe20003f24270 */
[----:B------:R-:W-:Y:S01]  /*4bc0*/  FMUL.FTZ R173, R184, UR22 ;  /* 0x00000016b8ad7c20 */ /* 0x000fe20008410000 */
[----:B-----5:R-:W-:Y:S01]  /*4bd0*/  FSEL R14, R14, -INF , P6 ;  /* 0xff8000000e0e7808 */ /* 0x020fe20003000000 */
[----:B------:R-:W0:Y:S01]  /*4be0*/  MUFU.TANH R5, R155 ;  /* 0x0000009b00057308 */ /* 0x000e220000002400 */
[----:B------:R-:W-:Y:S01]  /*4bf0*/  ISETP.GT.AND P6, PT, R164, 0x29, PT ;  /* 0x00000029a400780c */ /* 0x000fe20003fc4270 */
[----:B------:R-:W-:Y:S01]  /*4c00*/  FMUL.FTZ R199, R199, UR22 ;  /* 0x00000016c7c77c20 */ /* 0x000fe20008410000 */
[----:B-1----:R-:W-:Y:S01]  /*4c10*/  FSEL R176, R153, -INF , P1 ;  /* 0xff80000099b07808 */ /* 0x002fe20000800000 */
[----:B------:R-:W-:Y:S01]  /*4c20*/  UMOV UR10, UR27 ;  /* 0x0000001b000a7c82 */ /* 0x000fe20008000000 */
[----:B------:R-:W-:Y:S01]  /*4c30*/  FSEL R154, R154, -INF , P6 ;  /* 0xff8000009a9a7808 */ /* 0x000fe20003000000 */
[----:B------:R-:W-:Y:S01]  /*4c40*/  FMUL.FTZ R185, R185, UR22 ;  /* 0x00000016b9b97c20 */ /* 0x000fe20008410000 */
[----:B------:R-:W-:Y:S01]  /*4c50*/  ISETP.GT.AND P6, PT, R172, RZ, PT ;  /* 0x000000ffac00720c */ /* 0x000fe20003fc4270 */
[----:B------:R-:W1:Y:S01]  /*4c60*/  MUFU.TANH R153, R158 ;  /* 0x0000009e00997308 */ /* 0x000e620000002400 */
[----:B------:R-:W-:Y:S01]  /*4c70*/  ISETP.GT.AND P4, PT, R164, 0x1, PT ;  /* 0x00000001a400780c */ /* 0x000fe20003f84270 */
[----:B------:R-:W-:Y:S01]  /*4c80*/  FMUL.FTZ R188, R188, UR22 ;  /* 0x00000016bcbc7c20 */ /* 0x000fe20008410000 */
[----:B----4-:R-:W-:Y:S01]  /*4c90*/  FSEL R10, R10, -INF , P6 ;  /* 0xff8000000a0a7808 */ /* 0x010fe20003000000 */
        /* <DEDUP_REMOVED lines=8> */
[----:B------:R-:W-:Y:S01]  /*4d20*/  UIADD3 UR6, UR23, 0x22840, URZ ;  /* 0x0002284017067890 */ /* 0x000fe2000fffe03f */
[----:B------:R-:W-:-:S02]  /*4d30*/  ISETP.GT.AND P2, PT, R164, 0x9, PT ;  /* 0x00000009a400780c */ /* 0x000fc40003f44270 */
[----:B------:R-:W-:Y:S01]  /*4d40*/  ISETP.GT.AND P5, PT, R164, 0x18, PT ;  /* 0x00000018a400780c */ /* 0x000fe20003fa4270 */
[----:B------:R-:W0:Y:S01]  /*4d50*/  MUFU.TANH R158, R163 ;  /* 0x000000a3009e7308 */ /* 0x000e220000002400 */
[----:B-1----:R-:W-:Y:S01]  /*4d60*/  FSEL R153, R153, -INF , P6 ;  /* 0xff80000099997808 */ /* 0x002fe20003000000 */
[----:B------:R-:W-:Y:S01]  /*4d70*/  UPRMT UR6, UR24, 0x654, UR6 ;  /* 0x0000065418067896 */ /* 0x000fe20008000006 */
[----:B------:R-:W-:Y:S02]  /*4d80*/  ISETP.GT.AND P6, PT, R172, 0x9, PT ;  /* 0x00000009ac00780c */ /* 0x000fe40003fc4270 */
[----:B------:R-:W-:-:S03]  /*4d90*/  ISETP.GT.AND P1, PT, R164, 0x40, PT ;  /* 0x00000040a400780c */ /* 0x000fc60003f24270 */
[----:B------:R-:W1:Y:S01]  /*4da0*/  MUFU.TANH R6, R6 ;  /* 0x0000000600067308 */ /* 0x000e620000002400 */
[----:B--2---:R-:W-:Y:S02]  /*4db0*/  FSEL R155, R155, -INF , P6 ;  /* 0xff8000009b9b7808 */ /* 0x004fe40003000000 */
[----:B------:R-:W-:Y:S01]  /*4dc0*/  ISETP.GT.AND P6, PT, R172, 0x10, PT ;  /* 0x00000010ac00780c */ /* 0x000fe20003fc4270 */
[----:B------:R-:W-:Y:S03]  /*4dd0*/  SYNCS.ARRIVE.TRANS64.RED.A1T0 RZ, [UR6], RZ ;  /* 0x000000ffffff79a7 */ /* 0x000fe60008100406 */
[----:B------:R-:W-:Y:S01]  /*4de0*/  FSEL R156, R156, -INF , P6 ;  /* 0xff8000009c9c7808 */ /* 0x000fe20003000000 */
[----:B------:R-:W2:Y:S01]  /*4df0*/  MUFU.TANH R159, R166 ;  /* 0x000000a6009f7308 */ /* 0x000ea20000002400 */
[----:B------:R-:W-:-:S04]  /*4e00*/  ISETP.GT.AND P6, PT, R172, 0x11, PT ;  /* 0x00000011ac00780c */ /* 0x000fc80003fc4270 */
[----:B0-----:R-:W-:Y:S02]  /*4e10*/  FSEL R158, R158, -INF , P6 ;  /* 0xff8000009e9e7808 */ /* 0x001fe40003000000 */
        /* <DEDUP_REMOVED lines=29> */
[C---:B------:R-:W-:Y:S02]  /*4ff0*/  ISETP.GT.AND P6, PT, R172.reuse, 0x30, PT ;  /* 0x00000030ac00780c */ /* 0x040fe40003fc4270 */
[----:B------:R-:W-:Y:S01]  /*5000*/  FMNMX.FTZ R6, R163, R6, !PT ;  /* 0x00000006a3067209 */ /* 0x000fe20007810000 */
[----:B------:R-:W1:Y:S01]  /*5010*/  MUFU.TANH R175, R182 ;  /* 0x000000b600af7308 */ /* 0x000e620000002400 */
[----:B--2---:R-:W-:Y:S02]  /*5020*/  FSEL R171, R171, -INF , P6 ;  /* 0xff800000abab7808 */ /* 0x004fe40003000000 */
[----:B------:R-:W-:-:S02]  /*5030*/  ISETP.GT.AND P6, PT, R172, 0x31, PT ;  /* 0x00000031ac00780c */ /* 0x000fc40003fc4270 */
        /* <DEDUP_REMOVED lines=28> */
[----:B------:R-:W-:Y:S02]  /*5200*/  FMNMX.FTZ R6, R179, R6, !PT ;  /* 0x00000006b3067209 */ /* 0x000fe40007810000 */
[----:B------:R-:W-:Y:S02]  /*5210*/  ISETP.GT.AND P6, PT, R172, 0x50, PT ;  /* 0x00000050ac00780c */ /* 0x000fe40003fc4270 */
[----:B------:R-:W-:Y:S01]  /*5220*/  FMNMX.FTZ R6, R180, R6, !PT ;  /* 0x00000006b4067209 */ /* 0x000fe20007810000 */
[----:B------:R-:W0:Y:S01]  /*5230*/  MUFU.TANH R184, R198 ;  /* 0x000000c600b87308 */ /* 0x000e220000002400 */
[----:B-1----:R-:W-:Y:S02]  /*5240*/  FSEL R182, R182, -INF , P6 ;  /* 0xff800000b6b67808 */ /* 0x002fe40003000000 */
[----:B------:R-:W-:-:S02]  /*5250*/  ISETP.GT.AND P6, PT, R172, 0x51, PT ;  /* 0x00000051ac00780c */ /* 0x000fc40003fc4270 */
        /* <DEDUP_REMOVED lines=11> */
[----:B------:R-:W-:-:S04]  /*5310*/  FMNMX.FTZ R6, R184, R6, !PT ;  /* 0x00000006b8067209 */ /* 0x000fc80007810000 */
[----:B------:R-:W-:Y:S01]  /*5320*/  FMNMX.FTZ R6, R172, R6, !PT ;  /* 0x00000006ac067209 */ /* 0x000fe20007810000 */
[----:B------:R-:W1:Y:S01]  /*5330*/  MUFU.TANH R15, R15 ;  /* 0x0000000f000f7308 */ /* 0x000e620000002400 */
[----:B--2---:R-:W-:Y:S02]  /*5340*/  FSEL R11, R11, -INF , P3 ;  /* 0xff8000000b0b7808 */ /* 0x004fe40001800000 */
[----:B------:R-:W-:Y:S01]  /*5350*/  ISETP.GT.AND P3, PT, R164, 0x20, PT ;  /* 0x00000020a400780c */ /* 0x000fe20003f64270 */
[----:B------:R-:W2:Y:S04]  /*5360*/  SHFL.BFLY PT, R186, R6, 0x2, 0x1f ;  /* 0x0c401f0006ba7f89 */ /* 0x000ea800000e0000 */
[----:B------:R-:W3:Y:S01]  /*5370*/  MUFU.TANH R20, R20 ;  /* 0x0000001400147308 */ /* 0x000ee20000002400 */
[----:B0-----:R-:W-:-:S02]  /*5380*/  FSEL R12, R12, -INF , P2 ;  /* 0xff8000000c0c7808 */ /* 0x001fc40001000000 */
[----:B------:R-:W-:-:S05]  /*5390*/  ISETP.GT.AND P2, PT, R164, 0x21, PT ;  /* 0x00000021a400780c */ /* 0x000fca0003f44270 */
[----:B------:R-:W0:Y:S01]  /*53a0*/  MUFU.TANH R21, R21 ;  /* 0x0000001500157308 */ /* 0x000e220000002400 */
[----:B-1----:R-:W-:Y:S02]  /*53b0*/  FSEL R15, R15, -INF , P5 ;  /* 0xff8000000f0f7808 */ /* 0x002fe40002800000 */
[----:B------:R-:W-:-:S05]  /*53c0*/  ISETP.GT.AND P5, PT, R164, 0x30, PT ;  /* 0x00000030a400780c */ /* 0x000fca0003fa4270 */
[----:B------:R-:W1:Y:S01]  /*53d0*/  MUFU.TANH R152, R152 ;  /* 0x0000009800987308 */ /* 0x000e620000002400 */
[----:B---3--:R-:W-:Y:S02]  /*53e0*/  FSEL R20, R20, -INF , P4 ;  /* 0xff80000014147808 */ /* 0x008fe40002000000 */
[----:B------:R-:W-:Y:S02]  /*53f0*/  ISETP.GT.AND P4, PT, R164, 0x31, PT ;  /* 0x00000031a400780c */ /* 0x000fe40003f84270 */
[----:B--2---:R-:W-:-:S03]  /*5400*/  FMNMX.FTZ R6, R6, R186, !PT ;  /* 0x000000ba06067209 */ /* 0x004fc60007810000 */
[----:B------:R-:W2:Y:S01]  /*5410*/  MUFU.TANH R157, R157 ;  /* 0x0000009d009d7308 */ /* 0x000ea20000002400 */
[----:B0-----:R-:W-:Y:S01]  /*5420*/  FSEL R21, R21, -INF , P3 ;  /* 0xff80000015157808 */ /* 0x001fe20001800000 */
[----:B------:R-:W0:Y:S01]  /*5430*/  SHFL.BFLY PT, R186, R6, 0x1, 0x1f ;  /* 0x0c201f0006ba7f89 */ /* 0x000e2200000e0000 */
        /* <DEDUP_REMOVED lines=9> */
[----:B0-----:R-:W-:Y:S02]  /*54d0*/  FMNMX.FTZ R6, R6, R186, !PT ;  /* 0x000000ba06067209 */ /* 0x001fe40007810000 */
[----:B------:R-:W-:Y:S02]  /*54e0*/  ISETP.GT.AND P4, PT, R164, 0x50, PT ;  /* 0x00000050a400780c */ /* 0x000fe40003f84270 */
[C---:B------:R-:W-:Y:S01]  /*54f0*/  FSETP.NEU.FTZ.AND P6, PT, R6.reuse, -INF , PT ;  /* 0xff8000000600780b */ /* 0x040fe20003fdd000 */
[----:B------:R-:W-:Y:S01]  /*5500*/  FMUL.FTZ R187, R6, UR10 ;  /* 0x0000000a06bb7c20 */ /* 0x000fe20008410000 */
[----:B------:R-:W0:Y:S01]  /*5510*/  MUFU.TANH R173, R173 ;  /* 0x000000ad00ad7308 */ /* 0x000e220000002400 */
[----:B-1----:R-:W-:-:S02]  /*5520*/  FSEL R168, R168, -INF , P3 ;  /* 0xff800000a8a87808 */ /* 0x002fc40001800000 */
[----:B------:R-:W-:Y:S02]  /*5530*/  FSEL R186, R6, RZ, P6 ;  /* 0x000000ff06ba7208 */ /* 0x000fe40003000000 */
[----:B------:R-:W-:Y:S02]  /*5540*/  FSEL R187, R187, RZ, P6 ;  /* 0x000000ffbbbb7208 */ /* 0x000fe40003000000 */
[----:B------:R-:W-:Y:S01]  /*5550*/  ISETP.GT.AND P6, PT, R164, 0x41, PT ;  /* 0x00000041a400780c */ /* 0x000fe20003fc4270 */
[----:B------:R-:W-:Y:S01]  /*5560*/  FADD.FTZ R186, -R186, R9 ;  /* 0x00000009baba7221 */ /* 0x000fe20000010100 */
[----:B--2---:R-:W-:Y:S01]  /*5570*/  FSEL R169, R169, -INF , P2 ;  /* 0xff800000a9a97808 */ /* 0x004fe20001000000 */
[--C-:B------:R-:W-:Y:S01]  /*5580*/  FFMA.FTZ R10, R10, UR10, -R187.reuse ;  /* 0x0000000a0a0a7c23 */ /* 0x100fe200080108bb */
        /* <DEDUP_REMOVED lines=25> */
[----:B-1----:R-:W-:Y:S01]  /*5720*/  FMUL.FTZ R10, R186, UR10 ;  /* 0x0000000aba0a7c20 */ /* 0x002fe20008410000 */
[--C-:B------:R-:W-:Y:S01]  /*5730*/  FFMA.FTZ R184, R184, UR10, -R187.reuse ;  /* 0x0000000ab8b87c23 */ /* 0x100fe200080108bb */
[----:B------:R-:W-:Y:S01]  /*5740*/  FFMA.FTZ R172, R172, UR10, -R187 ;  /* 0x0000000aacac7c23 */ /* 0x000fe200080108bb */
[----:B------:R-:W-:Y:S01]  /*5750*/  FMUL.FTZ R187, R193, UR22 ;  /* 0x00000016c1bb7c20 */ /* 0x000fe20008410000 */
[----:B0-----:R-:W-:-:S02]  /*5760*/  FSEL R173, R173, -INF , P1 ;  /* 0xff800000adad7808 */ /* 0x001fc40000800000 */
[----:B--2---:R-:W-:Y:S01]  /*5770*/  FSEL R9, R9, -INF , P6 ;  /* 0xff80000009097808 */ /* 0x004fe20003000000 */
[----:B------:R-:W0:Y:S01]  /*5780*/  MUFU.EX2 R10, R10 ;  /* 0x0000000a000a7308 */ /* 0x000e220000000800 */
[C---:B------:R-:W-:Y:S02]  /*5790*/  ISETP.GT.AND P6, PT, R164.reuse, 0x48, PT ;  /* 0x00000048a400780c */ /* 0x040fe40003fc4270 */
[C---:B------:R-:W-:Y:S02]  /*57a0*/  ISETP.GT.AND P3, PT, R164.reuse, 0x51, PT ;  /* 0x00000051a400780c */ /* 0x040fe40003f64270 */
[C---:B------:R-:W-:Y:S02]  /*57b0*/  ISETP.GT.AND P2, PT, R164.reuse, 0x58, PT ;  /* 0x00000058a400780c */ /* 0x040fe40003f44270 */
[----:B------:R-:W-:Y:S01]  /*57c0*/  ISETP.GT.AND P1, PT, R164, 0x59, PT ;  /* 0x00000059a400780c */ /* 0x000fe20003f24270 */
[----:B------:R-:W1:Y:S08]  /*57d0*/  MUFU.EX2 R155, R155 ;  /* 0x0000009b009b7308 */ /* 0x000e700000000800 */
[----:B------:R-:W2:Y:S01]  /*57e0*/  MUFU.TANH R187, R187 ;  /* 0x000000bb00bb7308 */ /* 0x000ea20000002400 */
[----:B0-----:R-:W-:Y:S01]  /*57f0*/  FFMA.FTZ R4, R10, R4, R153 ;  /* 0x000000040a047223 */ /* 0x001fe20000010099 */
[----:B------:R-:W-:Y:S01]  /*5800*/  F2FP.F16.F32.PACK_AB R153, R5, R153 ;  /* 0x000000990599723e */ /* 0x000fe200000000ff */
[-C--:B------:R-:W-:Y:S01]  /*5810*/  FMUL.FTZ R26, R26, R10.reuse ;  /* 0x0000000a1a1a7220 */ /* 0x080fe20000410000 */
[----:B------:R-:W-:Y:S01]  /*5820*/  FMUL.FTZ R27, R27, R10 ;  /* 0x0000000a1b1b7220 */ /* 0x000fe20000410000 */
[----:B------:R-:W-:Y:S01]  /*5830*/  FADD.FTZ R4, R5, R4 ;  /* 0x0000000405047221 */ /* 0x000fe20000010000 */
[----:B------:R-:W-:Y:S01]  /*5840*/  FMNMX.FTZ R5, R161, R8, !PT ;  /* 0x00000008a1057209 */ /* 0x000fe20007810000 */
[-C--:B------:R-:W-:Y:S01]  /*5850*/  FMUL.FTZ R30, R30, R10.reuse ;  /* 0x0000000a1e1e7220 */ /* 0x080fe20000410000 */
[----:B------:R-:W0:Y:S01]  /*5860*/  MUFU.EX2 R156, R156 ;  /* 0x0000009c009c7308 */ /* 0x000e220000000800 */
[----:B------:R-:W-:Y:S01]  /*5870*/  FADD.FTZ R4, R185, R4 ;  /* 0x00000004b9047221 */ /* 0x000fe20000010000 */
[----:B------:R-:W-:Y:S01]  /*5880*/  FMNMX.FTZ R5, R165, R5, !PT ;  /* 0x00000005a5057209 */ /* 0x000fe20007810000 */
[-C--:B------:R-:W-:Y:S01]  /*5890*/  FMUL.FTZ R31, R31, R10.reuse ;  /* 0x0000000a1f1f7220 */ /* 0x080fe20000410000 */
[-C--:B------:R-:W-:Y:S01]  /*58a0*/  FMUL.FTZ R34, R34, R10.reuse ;  /* 0x0000000a22227220 */ /* 0x080fe20000410000 */
[----:B-1----:R-:W-:Y:S01]  /*58b0*/  FADD.FTZ R4, R155, R4 ;  /* 0x000000049b047221 */ /* 0x002fe20000010000 */
[----:B------:R-:W-:Y:S01]  /*58c0*/  FMNMX.FTZ R5, R11, R5, !PT ;  /* 0x000000050b057209 */ /* 0x000fe20007810000 */
[-C--:B------:R-:W-:Y:S01]  /*58d0*/  FMUL.FTZ R35, R35, R10.reuse ;  /* 0x0000000a23237220 */ /* 0x080fe20000410000 */
[----:B------:R-:W-:Y:S01]  /*58e0*/  F2FP.F16.F32.PACK_AB R155, R155, R185 ;  /* 0x000000b99b9b723e */ /* 0x000fe200000000ff */
[----:B------:R-:W1:Y:S01]  /*58f0*/  MUFU.EX2 R158, R158 ;  /* 0x0000009e009e7308 */ /* 0x000e620000000800 */
[----:B------:R-:W-:Y:S01]  /*5900*/  FMNMX.FTZ R5, R12, R5, !PT ;  /* 0x000000050c057209 */ /* 0x000fe20007810000 */
[-C--:B------:R-:W-:Y:S01]  /*5910*/  FMUL.FTZ R38, R38, R10.reuse ;  /* 0x0000000a26267220 */ /* 0x080fe20000410000 */
[----:B--2---:R-:W-:Y:S01]  /*5920*/  FSEL R187, R187, -INF , P3 ;  /* 0xff800000bbbb7808 */ /* 0x004fe20001800000 */
[-C--:B------:R-:W-:Y:S01]  /*5930*/  FMUL.FTZ R39, R39, R10.reuse ;  /* 0x0000000a27277220 */ /* 0x080fe20000410000 */
[----:B------:R-:W-:Y:S01]  /*5940*/  FMNMX.FTZ R5, R13, R5, !PT ;  /* 0x000000050d057209 */ /* 0x000fe20007810000 */
[-C--:B------:R-:W-:Y:S01]  /*5950*/  FMUL.FTZ R42, R42, R10.reuse ;  /* 0x0000000a2a2a7220 */ /* 0x080fe20000410000 */
[-C--:B------:R-:W-:Y:S01]  /*5960*/  FMUL.FTZ R43, R43, R10.reuse ;  /* 0x0000000a2b2b7220 */ /* 0x080fe20000410000 */
[----:B0-----:R-:W-:Y:S01]  /*5970*/  FADD.FTZ R4, R156, R4 ;  /* 0x000000049c047221 */ /* 0x001fe20000010000 */
[----:B------:R-:W-:Y:S01]  /*5980*/  FMNMX.FTZ R5, R14, R5, !PT ;  /* 0x000000050e057209 */ /* 0x000fe20007810000 */
[----:B------:R-:W-:Y:S01]  /*5990*/  MUFU.EX2 R159, R159 ;  /* 0x0000009f009f7308 */ /* 0x000fe20000000800 */
[-C--:B------:R-:W-:Y:S01]  /*59a0*/  FMUL.FTZ R46, R46, R10.reuse ;  /* 0x0000000a2e2e7220 */ /* 0x080fe20000410000 */
[-C--:B------:R-:W-:Y:S01]  /*59b0*/  FMUL.FTZ R47, R47, R10.reuse ;  /* 0x0000000a2f2f7220 */ /* 0x080fe20000410000 */
[----:B------:R-:W-:Y:S01]  /*59c0*/  FMNMX.FTZ R5, R15, R5, !PT ;  /* 0x000000050f057209 */ /* 0x000fe20007810000 */
[-C--:B------:R-:W-:Y:S01]  /*59d0*/  FMUL.FTZ R50, R50, R10.reuse ;  /* 0x0000000a32327220 */ /* 0x080fe20000410000 */
[-C--:B------:R-:W-:Y:S01]  /*59e0*/  FMUL.FTZ R51, R51, R10.reuse ;  /* 0x0000000a33337220 */ /* 0x080fe20000410000 */
[-C--:B------:R-:W-:Y:S01]  /*59f0*/  FMUL.FTZ R54, R54, R10.reuse ;  /* 0x0000000a36367220 */ /* 0x080fe20000410000 */
[----:B------:R-:W-:Y:S01]  /*5a00*/  FMNMX.FTZ R185, R20, R5, !PT ;  /* 0x0000000514b97209 */ /* 0x000fe20007810000 */
[----:B------:R-:W-:Y:S01]  /*5a10*/  MUFU.EX2 R162, R162 ;  /* 0x000000a200a27308 */ /* 0x000fe20000000800 */
[----:B-1----:R-:W-:Y:S01]  /*5a20*/  FADD.FTZ R4, R158, R4 ;  /* 0x000000049e047221 */ /* 0x002fe20000010000 */
[-C--:B------:R-:W-:Y:S01]  /*5a30*/  FMUL.FTZ R55, R55, R10.reuse ;  /* 0x0000000a37377220 */ /* 0x080fe20000410000 */
[----:B------:R-:W-:Y:S01]  /*5a40*/  FMNMX.FTZ R185, R21, R185, !PT ;  /* 0x000000b915b97209 */ /* 0x000fe20007810000 */
[-C--:B------:R-:W-:Y:S01]  /*5a50*/  FMUL.FTZ R58, R58, R10.reuse ;  /* 0x0000000a3a3a7220 */ /* 0x080fe20000410000 */
[-C--:B------:R-:W-:Y:S01]  /*5a60*/  FMUL.FTZ R59, R59, R10.reuse ;  /* 0x0000000a3b3b7220 */ /* 0x080fe20000410000 */
[-C--:B------:R-:W-:Y:S01]  /*5a70*/  FMUL.FTZ R62, R62, R10.reuse ;  /* 0x0000000a3e3e7220 */ /* 0x080fe20000410000 */
[----:B------:R-:W-:Y:S01]  /*5a80*/  FMNMX.FTZ R185, R152, R185, !PT ;  /* 0x000000b998b97209 */ /* 0x000fe20007810000 */
[----:B------:R0:W1:Y:S01]  /*5a90*/  MUFU.TANH R5, R188 ;  /* 0x000000bc00057308 */ /* 0x0000620000002400 */
        /* <DEDUP_REMOVED lines=8> */
[----:B0-----:R-:W-:Y:S01]  /*5b20*/  FMUL.FTZ R188, R189, UR22 ;  /* 0x00000016bdbc7c20 */ /* 0x001fe20008410000 */
[----:B------:R-:W-:Y:S01]  /*5b30*/  FMUL.FTZ R74, R74, R10 ;  /* 0x0000000a4a4a7220 */ /* 0x000fe20000410000 */
[----:B------:R-:W-:Y:S01]  /*5b40*/  FMNMX.FTZ R186, R157, R186, !PT ;  /* 0x000000ba9dba7209 */ /* 0x000fe20007810000 */
[-C--:B------:R-:W-:Y:S01]  /*5b50*/  FMUL.FTZ R75, R75, R10.reuse ;  /* 0x0000000a4b4b7220 */ /* 0x080fe20000410000 */
[-C--:B------:R-:W-:Y:S01]  /*5b60*/  FMUL.FTZ R78, R78, R10.reuse ;  /* 0x0000000a4e4e7220 */ /* 0x080fe20000410000 */
[----:B------:R-:W-:Y:S01]  /*5b70*/  FMUL.FTZ R79, R79, R10 ;  /* 0x0000000a4f4f7220 */ /* 0x000fe20000410000 */
[----:B------:R-:W-:Y:S01]  /*5b80*/  FMNMX.FTZ R186, R160, R186, !PT ;  /* 0x000000baa0ba7209 */ /* 0x000fe20007810000 */
[----:B------:R-:W0:Y:S01]  /*5b90*/  MUFU.TANH R188, R188 ;  /* 0x000000bc00bc7308 */ /* 0x000e220000002400 */
[----:B-1----:R-:W-:Y:S01]  /*5ba0*/  FSEL R164, R5, -INF , P6 ;  /* 0xff80000005a47808 */ /* 0x002fe20003000000 */
[----:B------:R-:W-:Y:S01]  /*5bb0*/  FMUL.FTZ R82, R82, R10 ;  /* 0x0000000a52527220 */ /* 0x000fe20000410000 */
[----:B------:R-:W-:Y:S01]  /*5bc0*/  FMNMX.FTZ R186, R168, R186, !PT ;  /* 0x000000baa8ba7209 */ /* 0x000fe20007810000 */
[-C--:B------:R-:W-:Y:S01]  /*5bd0*/  FMUL.FTZ R83, R83, R10.reuse ;  /* 0x0000000a53537220 */ /* 0x080fe20000410000 */
[-C--:B------:R-:W-:Y:S01]  /*5be0*/  FMUL.FTZ R86, R86, R10.reuse ;  /* 0x0000000a56567220 */ /* 0x080fe20000410000 */
[----:B------:R-:W-:Y:S01]  /*5bf0*/  FMUL.FTZ R87, R87, R10 ;  /* 0x0000000a57577220 */ /* 0x000fe20000410000 */
        /* <DEDUP_REMOVED lines=9> */
[----:B------:R-:W2:Y:S01]  /*5c90*/  MUFU.TANH R186, R196 ;  /* 0x000000c400ba7308 */ /* 0x000ea20000002400 */
[----:B0-----:R-:W-:Y:S01]  /*5ca0*/  FSEL R188, R188, -INF , P5 ;  /* 0xff800000bcbc7808 */ /* 0x001fe20002800000 */
[-C--:B------:R-:W-:Y:S01]  /*5cb0*/  FMUL.FTZ R99, R99, R10.reuse ;  /* 0x0000000a63637220 */ /* 0x080fe20000410000 */
[----:B------:R-:W-:Y:S01]  /*5cc0*/  FMNMX.FTZ R5, R164, R5, !PT ;  /* 0x00000005a4057209 */ /* 0x000fe20007810000 */
[-C--:B------:R-:W-:Y:S01]  /*5cd0*/  FMUL.FTZ R102, R102, R10.reuse ;  /* 0x0000000a66667220 */ /* 0x080fe20000410000 */
[-C--:B------:R-:W-:Y:S01]  /*5ce0*/  FMUL.FTZ R103, R103, R10.reuse ;  /* 0x0000000a67677220 */ /* 0x080fe20000410000 */
[-C--:B------:R-:W-:Y:S01]  /*5cf0*/  FMUL.FTZ R106, R106, R10.reuse ;  /* 0x0000000a6a6a7220 */ /* 0x080fe20000410000 */
[----:B------:R-:W-:Y:S01]  /*5d00*/  FMNMX.FTZ R5, R188, R5, !PT ;  /* 0x00000005bc057209 */ /* 0x000fe20007810000 */
[----:B------:R-:W0:Y:S01]  /*5d10*/  MUFU.TANH R189, R197 ;  /* 0x000000c500bd7308 */ /* 0x000e220000002400 */
        /* <DEDUP_REMOVED lines=24> */
[-C--:B------:R-:W-:Y:S01]  /*5ea0*/  FMUL.FTZ R135, R135, R10.reuse ;  /* 0x0000000a87877220 */ /* 0x080fe20000410000 */
        /* <DEDUP_REMOVED lines=9> */
[----:B------:R-:W-:-:S05]  /*5f40*/  FMUL.FTZ R151, R151, R10 ;  /* 0x0000000a97977220 */ /* 0x000fca0000410000 */
        /* <DEDUP_REMOVED lines=9> */
[----:B------:R-:W-:-:S04]  /*5fe0*/  FSETP.NEU.FTZ.AND P1, PT, R5, -INF , PT ;  /* 0xff8000000500780b */ /* 0x000fc80003f3d000 */
[----:B------:R-:W-:-:S03]  /*5ff0*/  FSEL R190, R5, RZ, P1 ;  /* 0x000000ff05be7208 */ /* 0x000fc60000800000 */
[----:B------:R-:W-:Y:S02]  /*6000*/  MUFU.EX2 R181, R181 ;  /* 0x000000b500b57308 */ /* 0x000fe40000000800 */
[----:B------:R-:W-:Y:S01]  /*6010*/  FADD.FTZ R8, -R190, R8 ;  /* 0x00000008be087221 */ /* 0x000fe20000010100 */
[----:B------:R-:W-:-:S03]  /*6020*/  FMUL.FTZ R190, R5, UR10 ;  /* 0x0000000a05be7c20 */ /* 0x000fc60008410000 */
[----:B------:R-:W-:Y:S02]  /*6030*/  FMUL.FTZ R8, R8, UR10 ;  /* 0x0000000a08087c20 */ /* 0x000fe40008410000 */
[----:B------:R-:W-:Y:S01]  /*6040*/  MUFU.EX2 R182, R182 ;  /* 0x000000b600b67308 */ /* 0x000fe20000000800 */
[----:B------:R-:W-:-:S05]  /*6050*/  FSEL R190, R190, RZ, P1 ;  /* 0x000000ffbebe7208 */ /* 0x000fca0000800000 */
        /* <DEDUP_REMOVED lines=14> */
[----:B------:R-:W-:Y:S01]  /*6140*/  F2FP.F16.F32.PACK_AB R157, R158, R156 ;  /* 0x0000009c9e9d723e */ /* 0x000fe200000000ff */
        /* <DEDUP_REMOVED lines=12> */
[----:B0-----:R-:W-:Y:S01]  /*6210*/  FFMA.FTZ R154, R8, R3, R161 ;  /* 0x00000003089a7223 */ /* 0x001fe200000100a1 */
[--C-:B------:R-:W-:Y:S01]  /*6220*/  FFMA.FTZ R186, R186, UR10, -R190.reuse ;  /* 0x0000000ababa7c23 */ /* 0x100fe200080108be */
[----:B------:R-:W-:Y:S01]  /*6230*/  FFMA.FTZ R189, R189, UR10, -R190 ;  /* 0x0000000abdbd7c23 */ /* 0x000fe200080108be */
        /* <DEDUP_REMOVED lines=23> */
[----:B------:R-:W-:Y:S01]  /*63b0*/  FADD.FTZ R12, R159, R4 ;  /* 0x000000049f0c7221 */ /* 0x000fe20000010000 */
[----:B------:R-:W-:Y:S01]  /*63c0*/  F2FP.F16.F32.PACK_AB R159, R162, R159 ;  /* 0x0000009fa29f723e */ /* 0x000fe200000000ff */
        /* <DEDUP_REMOVED lines=37> */
[----:B0-----:R-:W-:Y:S01]  /*6620*/  F2FP.F16.F32.PACK_AB R152, R165, R161 ;  /* 0x000000a1a598723e */ /* 0x001fe200000000ff */
[-C--:B------:R-:W-:Y:S01]  /*6630*/  FMUL.FTZ R104, R104, R8.reuse ;  /* 0x0000000868687220 */ /* 0x080fe20000410000 */
[----:B------:R-:W-:Y:S01]  /*6640*/  F2FP.F16.F32.PACK_AB R161, R166, R163 ;  /* 0x000000a3a6a1723e */ /* 0x000fe200000000ff */
[-C--:B------:R-:W-:Y:S01]  /*6650*/  FMUL.FTZ R105, R105, R8.reuse ;  /* 0x0000000869697220 */ /* 0x080fe20000410000 */
[----:B------:R-:W-:Y:S01]  /*6660*/  F2FP.F16.F32.PACK_AB R165, R174, R171 ;  /* 0x000000abaea5723e */ /* 0x000fe200000000ff */
        /* <DEDUP_REMOVED lines=11> */
[-C--:B------:R-:W-:Y:S01]  /*6720*/  FMUL.FTZ R121, R121, R8.reuse ;  /* 0x0000000879797220 */ /* 0x080fe20000410000 */
[-C--:B------:R-:W-:Y:S01]  /*6730*/  FMUL.FTZ R124, R124, R8.reuse ;  /* 0x000000087c7c7220 */ /* 0x080fe20000410000 */
[-C--:B------:R-:W-:Y:S01]  /*6740*/  FMUL.FTZ R125, R125, R8.reuse ;  /* 0x000000087d7d7220 */ /* 0x080fe20000410000 */
[-C--:B------:R-:W-:Y:S01]  /*6750*/  FMUL.FTZ R128, R128, R8.reuse ;  /* 0x0000000880807220 */ /* 0x080fe20000410000 */
[-C--:B------:R-:W-:Y:S01]  /*6760*/  FMUL.FTZ R129, R129, R8.reuse ;  /* 0x0000000881817220 */ /* 0x080fe20000410000 */
[----:B------:R-:W-:Y:S01]  /*6770*/  FMUL.FTZ R132, R132, R8 ;  /* 0x0000000884847220 */ /* 0x000fe20000410000 */
[----:B------:R1:W3:Y:S01]  /*6780*/  MUFU.EX2 R4, R160 ;  /* 0x000000a000047308 */ /* 0x0002e20000000800 */
[C---:B0-----:R-:W-:Y:S01]  /*6790*/  FADD.FTZ R11, R176.reuse, R11 ;  /* 0x0000000bb00b7221 */ /* 0x041fe20000010000 */
[----:B------:R-:W-:Y:S01]  /*67a0*/  F2FP.F16.F32.PACK_AB R162, R176, R192 ;  /* 0x000000c0b0a2723e */ /* 0x000fe200000000ff */
[-C--:B------:R-:W-:Y:S01]  /*67b0*/  FMUL.FTZ R133, R133, R8.reuse ;  /* 0x0000000885857220 */ /* 0x080fe20000410000 */
[-C--:B------:R-:W-:Y:S01]  /*67c0*/  FMUL.FTZ R136, R136, R8.reuse ;  /* 0x0000000888887220 */ /* 0x080fe20000410000 */
[-C--:B------:R-:W-:Y:S01]  /*67d0*/  FMUL.FTZ R137, R137, R8.reuse ;  /* 0x0000000889897220 */ /* 0x080fe20000410000 */
[-C--:B------:R-:W-:Y:S01]  /*67e0*/  FMUL.FTZ R140, R140, R8.reuse ;  /* 0x000000088c8c7220 */ /* 0x080fe20000410000 */
[-C--:B------:R-:W-:Y:S01]  /*67f0*/  FMUL.FTZ R141, R141, R8.reuse ;  /* 0x000000088d8d7220 */ /* 0x080fe20000410000 */
[----:B------:R-:W-:Y:S01]  /*6800*/  MUFU.EX2 R168, R168 ;  /* 0x000000a800a87308 */ /* 0x000fe20000000800 */
[----:B-1----:R-:W-:Y:S01]  /*6810*/  F2FP.F16.F32.PACK_AB R160, R3, R21 ;  /* 0x0000001503a0723e */ /* 0x002fe200000000ff */
[----:B------:R-:W-:Y:S01]  /*6820*/  FADD.FTZ R3, R163, R12 ;  /* 0x0000000ca3037221 */ /* 0x000fe20000010000 */
[----:B--2---:R-:W-:Y:S01]  /*6830*/  FADD.FTZ R11, R191, R11 ;  /* 0x0000000bbf0b7221 */ /* 0x004fe20000010000 */
[----:B------:R-:W-:Y:S01]  /*6840*/  F2FP.F16.F32.PACK_AB R163, R170, R167 ;  /* 0x000000a7aaa3723e */ /* 0x000fe200000000ff */
[-C--:B------:R-:W-:Y:S01]  /*6850*/  FMUL.FTZ R144, R144, R8.reuse ;  /* 0x0000000890907220 */ /* 0x080fe20000410000 */
[----:B------:R-:W-:Y:S01]  /*6860*/  FADD.FTZ R3, R166, R3 ;  /* 0x00000003a6037221 */ /* 0x000fe20000010000 */
[-C--:B------:R-:W-:Y:S01]  /*6870*/  FMUL.FTZ R145, R145, R8.reuse ;  /* 0x0000000891917220 */ /* 0x080fe20000410000 */
[----:B------:R-:W0:Y:S01]  /*6880*/  MUFU.EX2 R169, R169 ;  /* 0x000000a900a97308 */ /* 0x000e220000000800 */
[----:B---3--:R-:W-:Y:S01]  /*6890*/  FADD.FTZ R11, R4, R11 ;  /* 0x0000000b040b7221 */ /* 0x008fe20000010000 */
[----:B------:R-:W-:Y:S01]  /*68a0*/  FADD.FTZ R3, R167, R3 ;  /* 0x00000003a7037221 */ /* 0x000fe20000010000 */
[----:B------:R-:W-:Y:S01]  /*68b0*/  F2FP.F16.F32.PACK_AB R167, R177, R175 ;  /* 0x000000afb1a7723e */ /* 0x000fe200000000ff */
[-C--:B------:R-:W-:Y:S01]  /*68c0*/  FMUL.FTZ R148, R148, R8.reuse ;  /* 0x0000000894947220 */ /* 0x080fe20000410000 */
[----:B------:R-:W-:Y:S01]  /*68d0*/  FMUL.FTZ R149, R149, R8 ;  /* 0x0000000895957220 */ /* 0x000fe20000410000 */
[----:B------:R-:W-:-:S02]  /*68e0*/  FADD.FTZ R3, R170, R3 ;  /* 0x00000003aa037221 */ /* 0x000fc40000010000 */
[----:B------:R-:W-:Y:S02]  /*68f0*/  MUFU.EX2 R173, R173 ;  /* 0x000000ad00ad7308 */ /* 0x000fe40000000800 */
[----:B------:R-:W-:Y:S01]  /*6900*/  FADD.FTZ R3, R171, R3 ;  /* 0x00000003ab037221 */ /* 0x000fe20000010000 */
[----:B------:R-:W-:-:S03]  /*6910*/  F2FP.F16.F32.PACK_AB R171, R181, R180 ;  /* 0x000000b4b5ab723e */ /* 0x000fc600000000ff */
[----:B------:R-:W-:Y:S02]  /*6920*/  FADD.FTZ R3, R174, R3 ;  /* 0x00000003ae037221 */ /* 0x000fe40000010000 */
[----:B------:R-:W1:Y:S01]  /*6930*/  MUFU.EX2 R9, R9 ;  /* 0x0000000900097308 */ /* 0x000e620000000800 */
[----:B0-----:R-:W-:Y:S01]  /*6940*/  F2FP.F16.F32.PACK_AB R166, R169, R168 ;  /* 0x000000a8a9a6723e */ /* 0x001fe200000000ff */
[----:B------:R-:W-:-:S04]  /*6950*/  FADD.FTZ R12, R175, R3 ;  /* 0x00000003af0c7221 */ /* 0x000fc80000010000 */
[----:B------:R-:W-:Y:S02]  /*6960*/  FADD.FTZ R3, R177, R12 ;  /* 0x0000000cb1037221 */ /* 0x000fe40000010000 */
[----:B------:R0:W2:Y:S02]  /*6970*/  MUFU.EX2 R170, R164 ;  /* 0x000000a400aa7308 */ /* 0x0000a40000000800 */
[----:B------:R-:W-:-:S04]  /*6980*/  FADD.FTZ R12, R178, R3 ;  /* 0x00000003b20c7221 */ /* 0x000fc80000010000 */
[----:B------:R-:W-:Y:S02]  /*6990*/  FADD.FTZ R3, R179, R12 ;  /* 0x0000000cb3037221 */ /* 0x000fe40000010000 */
[----:B------:R-:W3:Y:S01]  /*69a0*/  MUFU.EX2 R188, R188 ;  /* 0x000000bc00bc7308 */ /* 0x000ee20000000800 */
[----:B0-----:R-:W-:Y:S01]  /*69b0*/  F2FP.F16.F32.PACK_AB R164, R4, R191 ;  /* 0x000000bf04a4723e */ /* 0x001fe200000000ff */
[----:B------:R-:W-:Y:S01]  /*69c0*/  FADD.FTZ R4, R168, R11 ;  /* 0x0000000ba8047221 */ /* 0x000fe20000010000 */
[----:B-1----:R-:W-:-:S03]  /*69d0*/  F2FP.F16.F32.PACK_AB R168, R9, R173 ;  /* 0x000000ad09a8723e */ /* 0x002fc600000000ff */
[----:B------:R-:W-:Y:S01]  /*69e0*/  FADD.FTZ R4, R169, R4 ;  /* 0x00000004a9047221 */ /* 0x000fe20000010000 */
[----:B------:R-:W-:Y:S01]  /*69f0*/  F2FP.F16.F32.PACK_AB R169, R179, R178 ;  /* 0x000000b2b3a9723e */ /* 0x000fe200000000ff */
[----:B------:R-:W0:Y:S02]  /*6a00*/  MUFU.EX2 R185, R185 ;  /* 0x000000b900b97308 */ /* 0x000e240000000800 */
[----:B------:R-:W-:-:S04]  /*6a10*/  FADD.FTZ R4, R173, R4 ;  /* 0x00000004ad047221 */ /* 0x000fc80000010000 */
[----:B------:R-:W-:Y:S02]  /*6a20*/  FADD.FTZ R4, R9, R4 ;  /* 0x0000000409047221 */ /* 0x000fe40000010000 */
[----:B------:R-:W1:Y:S02]  /*6a30*/  MUFU.EX2 R187, R187 ;  /* 0x000000bb00bb7308 */ /* 0x000e640000000800 */
[----:B--2---:R-:W-:Y:S01]  /*6a40*/  FADD.FTZ R9, R170, R4 ;  /* 0x00000004aa097221 */ /* 0x004fe20000010000 */
[----:B------:R-:W-:Y:S01]  /*6a50*/  FADD.FTZ R4, R180, R3 ;  /* 0x00000003b4047221 */ /* 0x000fe20000010000 */
[C---:B---3--:R-:W-:Y:S02]  /*6a60*/  F2FP.F16.F32.PACK_AB R170, R188.reuse, R170 ;  /* 0x000000aabcaa723e */ /* 0x048fe400000000ff */
[----:B------:R-:W-:Y:S01]  /*6a70*/  FADD.FTZ R12, R188, R9 ;  /* 0x00000009bc0c7221 */ /* 0x000fe20000010000 */
[----:B------:R-:W-:Y:S01]  /*6a80*/  FADD.FTZ R3, R181, R4 ;  /* 0x00000004b5037221 */ /* 0x000fe20000010000 */
[----:B------:R-:W2:Y:S02]  /*6a90*/  MUFU.EX2 R183, R183 ;  /* 0x000000b700b77308 */ /* 0x000ea40000000800 */
[----:B0-----:R-:W-:Y:S01]  /*6aa0*/  FADD.FTZ R12, R185, R12 ;  /* 0x0000000cb90c7221 */ /* 0x001fe20000010000 */
[----:B------:R-:W-:-:S05]  /*6ab0*/  FADD.FTZ R4, R182, R3 ;  /* 0x00000003b6047221 */ /* 0x000fca0000010000 */
[----:B------:R-:W0:Y:S01]  /*6ac0*/  MUFU.EX2 R174, R186 ;  /* 0x000000ba00ae7308 */ /* 0x000e220000000800 */
[----:B-1----:R-:W-:-:S07]  /*6ad0*/  FADD.FTZ R3, R187, R12 ;  /* 0x0000000cbb037221 */ /* 0x002fce0000010000 */
[----:B------:R-:W1:Y:S01]  /*6ae0*/  MUFU.EX2 R184, R184 ;  /* 0x000000b800b87308 */ /* 0x000e620000000800 */
[C---:B--2---:R-:W-:Y:S01]  /*6af0*/  FADD.FTZ R9, R183.reuse, R4 ;  /* 0x00000004b7097221 */ /* 0x044fe20000010000 */
[----:B------:R-:W-:-:S06]  /*6b00*/  F2FP.F16.F32.PACK_AB R173, R183, R182 ;  /* 0x000000b6b7ad723e */ /* 0x000fcc00000000ff */
[----:B------:R-:W2:Y:S01]  /*6b10*/  MUFU.EX2 R189, R189 ;  /* 0x000000bd00bd7308 */ /* 0x000ea20000000800 */
[----:B0-----:R-:W-:-:S07]  /*6b20*/  FADD.FTZ R4, R174, R3 ;  /* 0x00000003ae047221 */ /* 0x001fce0000010000 */
[----:B------:R0:W3:Y:S01]  /*6b30*/  MUFU.EX2 R175, R172 ;  /* 0x000000ac00af7308 */ /* 0x0000e20000000800 */
[----:B-1----:R-:W-:Y:S01]  /*6b40*/  FADD.FTZ R12, R184, R9 ;  /* 0x00000009b80c7221 */ /* 0x002fe20000010000 */
[----:B--2---:R-:W-:Y:S01]  /*6b50*/  FADD.FTZ R3, R189, R4 ;  /* 0x00000004bd037221 */ /* 0x004fe20000010000 */
[----:B0-----:R-:W-:Y:S02]  /*6b60*/  F2FP.F16.F32.PACK_AB R172, R187, R185 ;  /* 0x000000b9bbac723e */ /* 0x001fe400000000ff */
[----:B------:R-:W-:Y:S01]  /*6b70*/  F2FP.F16.F32.PACK_AB R174, R189, R174 ;  /* 0x000000aebdae723e */ /* 0x000fe200000000ff */
[C---:B---3--:R-:W-:Y:S01]  /*6b80*/  FADD.FTZ R4, R175.reuse, R12 ;  /* 0x0000000caf047221 */ /* 0x048fe20000010000 */
[----:B------:R-:W-:Y:S01]  /*6b90*/  F2FP.F16.F32.PACK_AB R175, R175, R184 ;  /* 0x000000b8afaf723e */ /* 0x000fe200000000ff */
[----:B------:R-:W-:Y:S06]  /*6ba0*/  @!P0 BRA `(.L_x_14110) ;  /* 0x0000000000048947 */ /* 0x000fec0003800000 */
[----:B------:R-:W-:Y:S01]  /*6bb0*/  BPT.TRAP 0x1 ;  /* 0x000000040000795c */ /* 0x000fe20000300000 */
.L_x_14110:
[----:B------:R0:W1:Y:S01]  /*6bc0*/  SYNCS.PHASECHK.TRANS64.TRYWAIT P1, [UR23+0x22850], R7 ;  /* 0x02285007ff0075a7 */ /* 0x0000620008020157 */
[----:B------:R-:W-:Y:S05]  /*6bd0*/  @!P0 BRA `(.L_x_14111) ;  /* 0x0000000000048947 */ /* 0x000fea0003800000 */
[----:B------:R-:W-:Y:S01]  /*6be0*/  BPT.TRAP 0x1 ;  /* 0x000000040000795c */ /* 0x000fe20000300000 */
.L_x_14111:
[----:B-1----:R-:W-:Y:S05]  /*6bf0*/  @P1 BRA `(.L_x_14112) ;  /* 0x0000000000081947 */ /* 0x002fea0003800000 */
[----:B------:R-:W1:Y:S02]  /*6c00*/  SYNCS.PHASECHK.TRANS64.TRYWAIT P1, [UR23+0x22850], R7 ;  /* 0x02285007ff0075a7 */ /* 0x000e640008020157 */
[----:B-1----:R-:W-:Y:S05]  /*6c10*/  @!P1 BRA `(.L_x_14113) ;  /* 0x000000dc001c9947 */ /* 0x002fea0003800000 */
.L_x_14112:
        /* <DEDUP_REMOVED lines=42> */
.L_x_14114:
[----:B------:R-:W-:Y:S01]  /*6ec0*/  UISETP.GT.AND UP0, UPT, UR26, UR25, UPT ;  /* 0x000000191a00728c */ /* 0x000fe2000bf04270 */
[----:B------:R-:W-:Y:S01]  /*6ed0*/  IMAD.MOV.U32 R9, RZ, RZ, R6 ;  /* 0x000000ffff097224 */ /* 0x000fe200078e0006 */
[----:B------:R-:W-:Y:S01]  /*6ee0*/  UIADD3 UR23, UR23, 0x22860, URZ ;  /* 0x0002286017177890 */ /* 0x000fe2000fffe03f */
[----:B------:R-:W-:Y:S01]  /*6ef0*/  IMAD.MOV.U32 R8, RZ, RZ, R5 ;  /* 0x000000ffff087224 */ /* 0x000fe200078e0005 */
[----:B------:R-:W-:Y:S02]  /*6f00*/  UIADD3 UR26, UR26, -0x1, URZ ;  /* 0xffffffff1a1a7890 */ /* 0x000fe4000fffe03f */
[----:B------:R-:W-:Y:S01]  /*6f10*/  PLOP3.LUT P1, PT, PT, PT, UP0, 0x80, 0x0 ;  /* 0x000000000000781c */ /* 0x000fe20003f2f008 */
[----:B------:R-:W-:-:S09]  /*6f20*/  UPRMT UR23, UR24, 0x654, UR23 ;  /* 0x0000065418177896 */ /* 0x000fd20008000017 */
[----:B------:R-:W-:Y:S03]  /*6f30*/  SYNCS.ARRIVE.TRANS64.RED.A1T0 RZ, [UR23], RZ ;  /* 0x000000ffffff79a7 */ /* 0x000fe60008100417 */
[----:B------:R-:W-:Y:S05]  /*6f40*/  @P1 BRA `(.L_x_14115) ;  /* 0xffffffd400541947 */ /* 0x000fea000383ffff */
.L_x_14104:
[----:B------:R-:W-:-:S06]  /*6f50*/  UISETP.GE.AND UP0, UPT, UR26, UR45, UPT ;  /* 0x0000002d1a00728c */ /* 0x000fcc000bf06270 */
[----:B------:R-:W-:-:S13]  /*6f60*/  PLOP3.LUT P1, PT, PT, PT, UP0, 0x80, 0x0 ;  /* 0x000000000000781c */ /* 0x000fda0003f2f008 */
[----:B------:R-:W-:Y:S05]  /*6f70*/  @!P1 BRA `(.L_x_14116) ;  /* 0x0000002000e09947 */ /* 0x000fea0003800000 */
[----:B------:R-:W-:Y:S01]  /*6f80*/  IMAD.MOV.U32 R8, RZ, RZ, R6 ;  /* 0x000000ffff087224 */ /* 0x000fe200078e0006 */
[----:B------:R-:W-:Y:S01]  /*6f90*/  ULDC UR25, c[0x0][0x9d8] ;  /* 0x0002760000197ab9 */ /* 0x000fe20000000800 */
[----:B01----:R-:W-:Y:S01]  /*6fa0*/  IMAD.MOV.U32 R9, RZ, RZ, R5 ;  /* 0x000000ffff097224 */ /* 0x003fe200078e0005 */
[----:B------:R-:W-:-:S06]  /*6fb0*/  ULDC UR24, c[0x0][0x988] ;  /* 0x0002620000187ab9 */ /* 0x000fcc0000000800 */
.L_x_14127:
[----:B------:R-:W-:-:S04]  /*6fc0*/  UIADD3 UR37, UR37, 0x1, URZ ;  /* 0x0000000125257890 */ /* 0x000fc8000fffe03f */
[----:B------:R-:W-:-:S04]  /*6fd0*/  UISETP.NE.AND UP0, UPT, UR37, 0x2, UPT ;  /* 0x000000022500788c */ /* 0x000fc8000bf05270 */
[----:B------:R-:W-:Y:S02]  /*6fe0*/  USEL UR6, URZ, 0x1, UP0 ;  /* 0x000000013f067887 */ /* 0x000fe40008000000 */
[----:B------:R-:W-:Y:S02]  /*6ff0*/  USEL UR37, UR37, URZ, UP0 ;  /* 0x0000003f25257287 */ /* 0x000fe40008000000 */
[----:B------:R-:W-:Y:S01]  /*7000*/  ULOP3.LUT UR36, UR36, UR6, URZ, 0x3c, !UPT ;  /* 0x0000000624247292 */ /* 0x000fe2000f8e3c3f */
[----:B------:R-:W-:Y:S11]  /*7010*/  @!P0 BRA `(.L_x_14117) ;  /* 0x0000000000048947 */ /* 0x000ff60003800000 */
[----:B------:R-:W-:Y:S01]  /*7020*/  BPT.TRAP 0x1 ;  /* 0x000000040000795c */ /* 0x000fe20000300000 */
.L_x_14117:
        /* <DEDUP_REMOVED lines=9> */
.L_x_14118:
[----:B-1----:R-:W-:Y:S05]  /*70c0*/  @P1 BRA `(.L_x_14119) ;  /* 0x0000000000081947 */ /* 0x002fea0003800000 */
[----:B------:R-:W1:Y:S02]  /*70d0*/  SYNCS.PHASECHK.TRANS64.TRYWAIT P1, [UR23+0x22830], R7 ;  /* 0x02283007ff0075a7 */ /* 0x000e640008020157 */
[----:B-1----:R-:W-:Y:S05]  /*70e0*/  @!P1 BRA `(.L_x_14120) ;  /* 0x000000d800009947 */ /* 0x002fea0003800000 */
.L_x_14119:
        /* <DEDUP_REMOVED lines=26> */
.L_x_14121:
        /* <DEDUP_REMOVED lines=462> */
.L_x_14122:
[----:B------:R0:W1:Y:S01]  /*8f70*/  SYNCS.PHASECHK.TRANS64.TRYWAIT P1, [UR23+0x22850], R7 ;  /* 0x02285007ff0075a7 */ /* 0x0000620008020157 */
[----:B------:R-:W-:Y:S05]  /*8f80*/  @!P0 BRA `(.L_x_14123) ;  /* 0x0000000000048947 */ /* 0x000fea0003800000 */
[----:B------:R-:W-:Y:S01]  /*8f90*/  BPT.TRAP 0x1 ;  /* 0x000000040000795c */ /* 0x000fe20000300000 */
.L_x_14123:
[----:B-1----:R-:W-:Y:S05]  /*8fa0*/  @P1 BRA `(.L_x_14124) ;  /* 0x0000000000081947 */ /* 0x002fea0003800000 */
[----:B------:R-:W1:Y:S02]  /*8fb0*/  SYNCS.PHASECHK.TRANS64.TRYWAIT P1, [UR23+0x22850], R7 ;  /* 0x02285007ff0075a7 */ /* 0x000e640008020157 */
[----:B-1----:R-:W-:Y:S05]  /*8fc0*/  @!P1 BRA `(.L_x_14125) ;  /* 0x000000b800609947 */ /* 0x002fea0003800000 */
.L_x_14124:
        /* <DEDUP_REMOVED lines=42> */
.L_x_14126:
        /* <DEDUP_REMOVED lines=9> */
.L_x_14116:
[----:B------:R-:W0:Y:S01]  /*9300*/  SHFL.BFLY PT, R8, R3, 0x2, 0x1f ;  /* 0x0c401f0003087f89 */ /* 0x000e2200000e0000 */
[----:B------:R-:W-:Y:S01]  /*9310*/  UIADD3 UR37, UR37, 0x1, URZ ;  /* 0x0000000125257890 */ /* 0x000fe2000fffe03f */
[----:B------:R2:W-:Y:S06]  /*9320*/  BAR.ARV R0, 0x100 ;  /* 0x000400000000751d */ /* 0x0005ec0000002000 */
[----:B------:R-:W-:Y:S02]  /*9330*/  UISETP.NE.AND UP0, UPT, UR37, 0x2, UPT ;  /* 0x000000022500788c */ /* 0x000fe4000bf05270 */
[----:B------:R-:W-:Y:S06]  /*9340*/  BAR.ARV 0x8, 0x180 ;  /* 0x0206000000007b1d */ /* 0x000fec0000002000 */
[----:B--2---:R-:W-:Y:S01]  /*9350*/  MOV R0, 0xff800000 ;  /* 0xff80000000007802 */ /* 0x004fe20000000f00 */
[----:B------:R-:W-:Y:S01]  /*9360*/  USEL UR4, URZ, 0x1, UP0 ;  /* 0x000000013f047887 */ /* 0x000fe20008000000 */
[----:B------:R-:W2:Y:S01]  /*9370*/  SHFL.BFLY PT, R7, R4, 0x2, 0x1f ;  /* 0x0c401f0004077f89 */ /* 0x000ea200000e0000 */
[----:B------:R-:W-:Y:S01]  /*9380*/  PLOP3.LUT P0, PT, PT, PT, PT, 0x8, 0x0 ;  /* 0x000000000000781c */ /* 0x000fe20003f0e170 */
[----:B------:R-:W-:Y:S01]  /*9390*/  UIADD3 UR46, UR46, 0x1, URZ ;  /* 0x000000012e2e7890 */ /* 0x000fe2000fffe03f */
[----:B01----:R-:W-:Y:S01]  /*93a0*/  FADD.FTZ R9, R8, R3 ;  /* 0x0000000308097221 */ /* 0x003fe20000010000 */
[----:B------:R-:W-:Y:S01]  /*93b0*/  IMAD.MOV.U32 R3, RZ, RZ, RZ ;  /* 0x000000ffff037224 */ /* 0x000fe200078e00ff */
[----:B------:R-:W-:-:S02]  /*93c0*/  USEL UR37, UR37, URZ, UP0 ;  /* 0x0000003f25257287 */ /* 0x000fc40008000000 */
[----:B------:R-:W-:Y:S01]  /*93d0*/  ULOP3.LUT UR36, UR36, UR4, URZ, 0x3c, !UPT ;  /* 0x0000000424247292 */ /* 0x000fe2000f8e3c3f */
[----:B------:R-:W0:Y:S01]  /*93e0*/  SHFL.BFLY PT, R8, R9, 0x1, 0x1f ;  /* 0x0c201f0009087f89 */ /* 0x000e2200000e0000 */
[----:B--2---:R-:W-:-:S05]  /*93f0*/  FADD.FTZ R10, R7, R4 ;  /* 0x00000004070a7221 */ /* 0x004fca0000010000 */
[----:B------:R-:W1:Y:S01]  /*9400*/  SHFL.BFLY PT, R7, R10, 0x1, 0x1f ;  /* 0x0c201f000a077f89 */ /* 0x000e6200000e0000 */
[----:B0-----:R-:W-:Y:S01]  /*9410*/  FADD.FTZ R11, R9, R8 ;  /* 0x00000008090b7221 */ /* 0x001fe20000010000 */
[----:B------:R-:W-:-:S04]  /*9420*/  IMAD.MOV.U32 R8, RZ, RZ, RZ ;  /* 0x000000ffff087224 */ /* 0x000fc800078e00ff */
[----:B------:R-:W-:-:S13]  /*9430*/  FSETP.NE.FTZ.AND P1, PT, R11, RZ, PT ;  /* 0x000000ff0b00720b */ /* 0x000fda0003f35000 */
[----:B------:R-:W0:Y:S01]  /*9440*/  @P1 MUFU.RCP R8, R11 ;  /* 0x0000000b00081308 */ /* 0x000e220000001000 */
[----:B-1----:R-:W-:Y:S01]  /*9450*/  FADD.FTZ R4, R10, R7 ;  /* 0x000000070a047221 */ /* 0x002fe20000010000 */
[----:B------:R-:W-:-:S04]  /*9460*/  IMAD.U32 R10, RZ, RZ, UR10 ;  /* 0x0000000aff0a7e24 */ /* 0x000fc8000f8e00ff */
[----:B------:R-:W-:Y:S02]  /*9470*/  FSETP.NE.FTZ.AND P2, PT, R4, RZ, PT ;  /* 0x000000ff0400720b */ /* 0x000fe40003f55000 */
[----:B------:R-:W1:Y:S01]  /*9480*/  @P1 MUFU.LG2 R7, R11 ;  /* 0x0000000b00071308 */ /* 0x000e620000000c00 */
[----:B------:R-:W-:Y:S01]  /*9490*/  @P1 FMUL.FTZ R10, R10, 0.69314718246459960938 ;  /* 0x3f3172180a0a1820 */ /* 0x000fe20000410000 */
[-C--:B0-----:R-:W-:Y:S01]  /*94a0*/  FMUL.FTZ R24, R24, R8.reuse ;  /* 0x0000000818187220 */ /* 0x081fe20000410000 */
[-C--:B------:R-:W-:Y:S01]  /*94b0*/  FMUL.FTZ R25, R25, R8.reuse ;  /* 0x0000000819197220 */ /* 0x080fe20000410000 */
[----:B------:R-:W-:-:S07]  /*94c0*/  FMUL.FTZ R28, R28, R8 ;  /* 0x000000081c1c7220 */ /* 0x000fce0000410000 */
        /* <DEDUP_REMOVED lines=134> */
.L_x_14091:
        /* <DEDUP_REMOVED lines=16> */
[----:B------:R-:W-:Y:S01]  /*9e30*/  F2FP.F16.F32.PACK_AB R11, R31, R30 ;  /* 0x0000001e1f0b723e */ /* 0x000fe200000000ff */
[----:B------:R-:W-:Y:S01]  /*9e40*/  ULDC.64 UR12, c[0x0][0xc00] ;  /* 0x00030000000c7ab9 */ /* 0x000fe20000000a00 */
[----:B------:R-:W-:Y:S01]  /*9e50*/  F2FP.F16.F32.PACK_AB R14, R37, R36 ;  /* 0x00000024250e723e */ /* 0x000fe200000000ff */
[----:B------:R-:W-:Y:S01]  /*9e60*/  UIMAD.WIDE UR12, UR39, 0x4, UR12 ;  /* 0x00000004270c78a5 */ /* 0x000fe2000f8e020c */
[----:B------:R-:W-:Y:S01]  /*9e70*/  F2FP.F16.F32.PACK_AB R15, R39, R38 ;  /* 0x00000026270f723e */ /* 0x000fe200000000ff */
[----:B------:R-:W-:Y:S01]  /*9e80*/  ULDC.64 UR14, c[0x0][0xc08] ;  /* 0x00030200000e7ab9 */ /* 0x000fe20000000a00 */
[----:B------:R-:W-:Y:S01]  /*9e90*/  ULDC UR9, c[0x0][0xbe8] ;  /* 0x0002fa0000097ab9 */ /* 0x000fe20000000800 */
[----:B------:R-:W-:Y:S01]  /*9ea0*/  UMOV UR10, UR8 ;  /* 0x00000008000a7c82 */ /* 0x000fe20008000000 */
[----:B0-----:R-:W-:Y:S01]  /*9eb0*/  UMOV UR11, UR4 ;  /* 0x00000004000b7c82 */ /* 0x001fe20008000000 */
[----:B------:R-:W-:Y:S01]  /*9ec0*/  UISETP.NE.U32.AND UP0, UPT, UR14, URZ, UPT ;  /* 0x0000003f0e00728c */ /* 0x000fe2000bf05070 */
[----:B------:R-:W-:-:S03]  /*9ed0*/  ULDC UR4, c[0x0][0xad4] ;  /* 0x0002b50000047ab9 */ /* 0x000fc60000000800 */
[----:B------:R-:W-:-:S11]  /*9ee0*/  UISETP.NE.AND.EX UP0, UPT, UR15, URZ, UPT, UP0 ;  /* 0x0000003f0f00728c */ /* 0x000fd6000bf05300 */
[----:B------:R-:W-:-:S04]  /*9ef0*/  @UP0 ULEA UR14, UP1, UR39, UR14, 0x2 ;  /* 0x0000000e270e0291 */ /* 0x000fc8000f82103f */
[----:B------:R-:W-:Y:S01]  /*9f00*/  @UP0 ULEA.HI.X UR15, UR39, UR15, UR40, 0x2, UP1 ;  /* 0x0000000f270f0291 */ /* 0x000fe200088f1428 */
        /* <DEDUP_REMOVED lines=44> */
[----:B------:R-:W-:Y:S01]  /*a1d0*/  MOV R3, R12 ;  /* 0x0000000c00037202 */ /* 0x000fe20000000f00 */
[----:B------:R0:W-:Y:S01]  /*a1e0*/  STSM.16.M88.4 [R5], R8 ;  /* 0x0000000805007844 */ /* 0x0001e20000000200 */
[----:B------:R-:W-:-:S02]  /*a1f0*/  SHF.R.U64 R154, R154, 0x3, RZ ;  /* 0x000000039a9a7819 */ /* 0x000fc400000012ff */
[----:B------:R-:W-:Y:S01]  /*a200*/  LOP3.LUT R164, R164, R165, RZ, 0x3c, !PT ;  /* 0x000000a5a4a47212 */ /* 0x000fe200078e3cff */
[--C-:B------:R-:W-:Y:S01]  /*a210*/  IMAD.X R165, RZ, RZ, R7.reuse, P4 ;  /* 0x000000ffffa57224 */ /* 0x100fe200020e0607 */
[----:B------:R-:W-:Y:S02]  /*a220*/  F2FP.F16.F32.PACK_AB R12, R33, R32 ;  /* 0x00000020210c723e */ /* 0x000fe400000000ff */
[----:B------:R-:W-:Y:S02]  /*a230*/  F2FP.F16.F32.PACK_AB R13, R35, R34 ;  /* 0x00000022230d723e */ /* 0x000fe400000000ff */
[----:B------:R-:W-:Y:S02]  /*a240*/  IADD3 R21, P5, R6, 0xc020, RZ ;  /* 0x0000c02006157810 */ /* 0x000fe40007fbe0ff */
[----:B------:R-:W-:Y:S01]  /*a250*/  LOP3.LUT R168, R168, R169, RZ, 0x3c, !PT ;  /* 0x000000a9a8a87212 */ /* 0x000fe200078e3cff */
[----:B------:R-:W-:Y:S01]  /*a260*/  IMAD.X R169, RZ, RZ, R7, P6 ;  /* 0x000000ffffa97224 */ /* 0x000fe200030e0607 */
[C---:B------:R-:W-:Y:S01]  /*a270*/  IADD3 R159, P3, R6.reuse, 0x8060, RZ ;  /* 0x00008060069f7810 */ /* 0x040fe20007f7e0ff */
[----:B------:R1:W-:Y:S01]  /*a280*/  STSM.16.M88.4 [R3], R12 ;  /* 0x0000000c03007844 */ /* 0x0003e20000000200 */
[----:B------:R-:W-:-:S02]  /*a290*/  IADD3 R157, P2, R6, 0xc040, RZ ;  /* 0x0000c040069d7810 */ /* 0x000fc40007f5e0ff */
[----:B------:R-:W-:Y:S02]  /*a2a0*/  SHF.R.U64 R172, R172, 0x3, RZ ;  /* 0x00000003acac7819 */ /* 0x000fe400000012ff */
[----:B------:R-:W-:Y:S02]  /*a2b0*/  IADD3 R175, P4, R6, 0x8040, RZ ;  /* 0x0000804006af7810 */ /* 0x000fe40007f9e0ff */
[----:B------:R-:W-:Y:S01]  /*a2c0*/  LOP3.LUT R154, R154, R155, RZ, 0x3c, !PT ;  /* 0x0000009b9a9a7212 */ /* 0x000fe200078e3cff */
[----:B------:R-:W-:Y:S01]  /*a2d0*/  IMAD.X R155, RZ, RZ, R7, P0 ;  /* 0x000000ffff9b7224 */ /* 0x000fe200000e0607 */
[----:B------:R-:W-:Y:S02]  /*a2e0*/  IADD3 R161, P6, R6, 0xc000, RZ ;  /* 0x0000c00006a17810 */ /* 0x000fe40007fde0ff */
[----:B------:R-:W-:Y:S02]  /*a2f0*/  LOP3.LUT R20, R21, 0x380, RZ, 0xc0, !PT ;  /* 0x0000038015147812 */ /* 0x000fe400078ec0ff */
[----:B------:R-:W-:-:S02]  /*a300*/  LOP3.LUT R158, R159, 0x380, RZ, 0xc0, !PT ;  /* 0x000003809f9e7812 */ /* 0x000fc400078ec0ff */
[----:B------:R-:W-:Y:S02]  /*a310*/  LOP3.LUT R156, R157, 0x380, RZ, 0xc0, !PT ;  /* 0x000003809d9c7812 */ /* 0x000fe400078ec0ff */
[----:B------:R-:W-:Y:S02]  /*a320*/  MOV R163, R162 ;  /* 0x000000a200a37202 */ /* 0x000fe40000000f00 */
[----:B0-----:R-:W-:Y:S02]  /*a330*/  F2FP.F16.F32.PACK_AB R8, R41, R40 ;  /* 0x000000282908723e */ /* 0x001fe400000000ff */
[----:B------:R-:W-:Y:S02]  /*a340*/  F2FP.F16.F32.PACK_AB R9, R43, R42 ;  /* 0x0000002a2b09723e */ /* 0x000fe400000000ff */
[----:B------:R-:W-:Y:S02]  /*a350*/  F2FP.F16.F32.PACK_AB R10, R45, R44 ;  /* 0x0000002c2d0a723e */ /* 0x000fe400000000ff */
[----:B------:R-:W-:-:S02]  /*a360*/  F2FP.F16.F32.PACK_AB R11, R47, R46 ;  /* 0x0000002e2f0b723e */ /* 0x000fc400000000ff */
[----:B------:R-:W-:Y:S01]  /*a370*/  LOP3.LUT R172, R172, R173, RZ, 0x3c, !PT ;  /* 0x000000adacac7212 */ /* 0x000fe200078e3cff */
[----:B------:R-:W-:Y:S01]  /*a380*/  IMAD.X R173, RZ, RZ, R7, P1 ;  /* 0x000000ffffad7224 */ /* 0x000fe200008e0607 */
[----:B------:R-:W-:Y:S01]  /*a390*/  LOP3.LUT R174, R175, 0x380, RZ, 0xc0, !PT ;  /* 0x00000380afae7812 */ /* 0x000fe200078ec0ff */
[----:B------:R0:W-:Y:S01]  /*a3a0*/  STSM.16.M88.4 [R163], R8 ;  /* 0x00000008a3007844 */ /* 0x0001e20000000200 */
[----:B------:R-:W-:Y:S02]  /*a3b0*/  MOV R164, R164 ;  /* 0x000000a400a47202 */ /* 0x000fe40000000f00 */
[----:B-1----:R-:W-:Y:S02]  /*a3c0*/  F2FP.F16.F32.PACK_AB R12, R49, R48 ;  /* 0x00000030310c723e */ /* 0x002fe400000000ff */
[----:B------:R-:W-:Y:S02]  /*a3d0*/  F2FP.F16.F32.PACK_AB R13, R51, R50 ;  /* 0x00000032330d723e */ /* 0x000fe400000000ff */
[----:B------:R-:W-:-:S02]  /*a3e0*/  F2FP.F16.F32.PACK_AB R14, R53, R52 ;  /* 0x00000034350e723e */ /* 0x000fc400000000ff */
[----:B------:R-:W-:Y:S02]  /*a3f0*/  F2FP.F16.F32.PACK_AB R15, R55, R54 ;  /* 0x00000036370f723e */ /* 0x000fe400000000ff */
[----:B------:R-:W-:Y:S02]  /*a400*/  LOP3.LUT R160, R161, 0x380, RZ, 0xc0, !PT ;  /* 0x00000380a1a07812 */ /* 0x000fe400078ec0ff */
[----:B------:R-:W-:Y:S01]  /*a410*/  SHF.R.U64 R20, R20, 0x3, RZ ;  /* 0x0000000314147819 */ /* 0x000fe200000012ff */
[----:B------:R1:W-:Y:S01]  /*a420*/  STSM.16.M88.4 [R164], R12 ;  /* 0x0000000ca4007844 */ /* 0x0003e20000000200 */
[----:B------:R-:W-:Y:S02]  /*a430*/  IADD3 R3, P1, R6, 0xc060, RZ ;  /* 0x0000c06006037810 */ /* 0x000fe40007f3e0ff */
[----:B------:R-:W-:Y:S02]  /*a440*/  SHF.R.U64 R158, R158, 0x3, RZ ;  /* 0x000000039e9e7819 */ /* 0x000fe400000012ff */
[----:B------:R-:W-:-:S02]  /*a450*/  SHF.R.U64 R156, R156, 0x3, RZ ;  /* 0x000000039c9c7819 */ /* 0x000fc400000012ff */
[----:B------:R-:W-:Y:S02]  /*a460*/  MOV R162, R152 ;  /* 0x0000009800a27202 */ /* 0x000fe40000000f00 */
[----:B------:R-:W-:Y:S02]  /*a470*/  MOV R5, R154 ;  /* 0x0000009a00057202 */ /* 0x000fe40000000f00 */
[----:B------:R-:W-:Y:S02]  /*a480*/  SHF.R.U64 R174, R174, 0x3, RZ ;  /* 0x00000003aeae7819 */ /* 0x000fe400000012ff */
[----:B------:R-:W-:Y:S02]  /*a490*/  MOV R166, R166 ;  /* 0x000000a600a67202 */ /* 0x000fe40000000f00 */
[----:B------:R-:W-:Y:S02]  /*a4a0*/  F2FP.F16.F32.PACK_AB R152, R57, R56 ;  /* 0x000000383998723e */ /* 0x000fe400000000ff */
[----:B------:R-:W-:-:S02]  /*a4b0*/  F2FP.F16.F32.PACK_AB R153, R59, R58 ;  /* 0x0000003a3b99723e */ /* 0x000fc400000000ff */
[----:B------:R-:W-:Y:S02]  /*a4c0*/  F2FP.F16.F32.PACK_AB R154, R61, R60 ;  /* 0x0000003c3d9a723e */ /* 0x000fe400000000ff */
[----:B------:R-:W-:Y:S02]  /*a4d0*/  F2FP.F16.F32.PACK_AB R155, R63, R62 ;  /* 0x0000003e3f9b723e */ /* 0x000fe400000000ff */
[----:B------:R-:W-:Y:S02]  /*a4e0*/  SHF.R.U64 R160, R160, 0x3, RZ ;  /* 0x00000003a0a07819 */ /* 0x000fe400000012ff */
[----:B------:R-:W-:Y:S01]  /*a4f0*/  MOV R168, R168 ;  /* 0x000000a800a87202 */ /* 0x000fe20000000f00 */
[----:B------:R2:W-:Y:S01]  /*a500*/  STSM.16.M88.4 [R166], R152 ;  /* 0x00000098a6007844 */ /* 0x0005e20000000200 */
[----:B0-----:R-:W-:Y:S02]  /*a510*/  F2FP.F16.F32.PACK_AB R8, R65, R64 ;  /* 0x000000404108723e */ /* 0x001fe400000000ff */
[----:B------:R-:W-:-:S02]  /*a520*/  F2FP.F16.F32.PACK_AB R9, R67, R66 ;  /* 0x000000424309723e */ /* 0x000fc400000000ff */
[----:B------:R-:W-:Y:S02]  /*a530*/  F2FP.F16.F32.PACK_AB R10, R69, R68 ;  /* 0x00000044450a723e */ /* 0x000fe400000000ff */
[----:B------:R-:W-:Y:S02]  /*a540*/  F2FP.F16.F32.PACK_AB R11, R71, R70 ;  /* 0x00000046470b723e */ /* 0x000fe400000000ff */
[----:B------:R-:W-:Y:S01]  /*a550*/  LOP3.LUT R20, R20, R21, RZ, 0x3c, !PT ;  /* 0x0000001514147212 */ /* 0x000fe200078e3cff */
[----:B------:R-:W-:Y:S01]  /*a560*/  IMAD.X R21, RZ, RZ, R7, P5 ;  /* 0x000000ffff157224 */ /* 0x000fe200028e0607 */
[----:B------:R-:W-:Y:S01]  /*a570*/  LOP3.LUT R6, R3, 0x380, RZ, 0xc0, !PT ;  /* 0x0000038003067812 */ /* 0x000fe200078ec0ff */
[----:B------:R0:W-:Y:S01]  /*a580*/  STSM.16.M88.4 [R168], R8 ;  /* 0x00000008a8007844 */ /* 0x0001e20000000200 */
[----:B------:R-:W-:Y:S02]  /*a590*/  MOV R170, R170 ;  /* 0x000000aa00aa7202 */ /* 0x000fe40000000f00 */
[----:B-1----:R-:W-:-:S02]  /*a5a0*/  F2FP.F16.F32.PACK_AB R12, R73, R72 ;  /* 0x00000048490c723e */ /* 0x002fc400000000ff */
        /* <DEDUP_REMOVED lines=11> */
[----:B------:R-:W-:Y:S01]  /*a660*/  SHF.R.U64 R6, R6, 0x3, RZ ;  /* 0x0000000306067819 */ /* 0x000fe200000012ff */
[----:B------:R1:W-:Y:S01]  /*a670*/  STSM.16.M88.4 [R170], R12 ;  /* 0x0000000caa007844 */ /* 0x0003e20000000200 */
[----:B------:R-:W-:Y:S01]  /*a680*/  F2FP.F16.F32.PACK_AB R164, R81, R80 ;  /* 0x0000005051a4723e */ /* 0x000fe200000000ff */
[----:B------:R-:W-:Y:S01]  /*a690*/  IMAD.X R7, RZ, RZ, R7, P1 ;  /* 0x000000ffff077224 */ /* 0x000fe200008e0607 */
[----:B------:R-:W-:-:S02]  /*a6a0*/  F2FP.F16.F32.PACK_AB R165, R83, R82 ;  /* 0x0000005253a5723e */ /* 0x000fc400000000ff */
[----:B--2---:R-:W-:Y:S02]  /*a6b0*/  F2FP.F16.F32.PACK_AB R166, R85, R84 ;  /* 0x0000005455a6723e */ /* 0x004fe400000000ff */
[----:B------:R-:W-:Y:S02]  /*a6c0*/  F2FP.F16.F32.PACK_AB R167, R87, R86 ;  /* 0x0000005657a7723e */ /* 0x000fe400000000ff */
[----:B------:R-:W-:Y:S02]  /*a6d0*/  MOV R172, R172 ;  /* 0x000000ac00ac7202 */ /* 0x000fe40000000f00 */
[----:B0-----:R-:W-:Y:S01]  /*a6e0*/  F2FP.F16.F32.PACK_AB R168, R89, R88 ;  /* 0x0000005859a8723e */ /* 0x001fe200000000ff */
[----:B------:R0:W-:Y:S01]  /*a6f0*/  STSM.16.M88.4 [R162], R164 ;  /* 0x000000a4a2007844 */ /* 0x0001e20000000200 */
[----:B------:R-:W-:Y:S02]  /*a700*/  F2FP.F16.F32.PACK_AB R169, R91, R90 ;  /* 0x0000005a5ba9723e */ /* 0x000fe400000000ff */
[----:B------:R-:W-:-:S02]  /*a710*/  F2FP.F16.F32.PACK_AB R171, R95, R94 ;  /* 0x0000005e5fab723e */ /* 0x000fc400000000ff */
[----:B-1----:R-:W-:Y:S02]  /*a720*/  F2FP.F16.F32.PACK_AB R170, R93, R92 ;  /* 0x0000005c5daa723e */ /* 0x002fe400000000ff */
[----:B------:R-:W-:Y:S02]  /*a730*/  MOV R20, R20 ;  /* 0x0000001400147202 */ /* 0x000fe40000000f00 */
[----:B------:R-:W-:Y:S01]  /*a740*/  MOV R173, R158 ;  /* 0x0000009e00ad7202 */ /* 0x000fe20000000f00 */
[----:B------:R-:W-:Y:S01]  /*a750*/  STSM.16.M88.4 [R172], R168 ;  /* 0x000000a8ac007844 */ /* 0x000fe20000000200 */
[----:B------:R-:W-:Y:S02]  /*a760*/  MOV R21, R156 ;  /* 0x0000009c00157202 */ /* 0x000fe40000000f00 */
[----:B------:R-:W-:Y:S02]  /*a770*/  F2FP.F16.F32.PACK_AB R152, R97, R96 ;  /* 0x000000606198723e */ /* 0x000fe400000000ff */
[----:B------:R-:W-:-:S02]  /*a780*/  F2FP.F16.F32.PACK_AB R153, R99, R98 ;  /* 0x000000626399723e */ /* 0x000fc400000000ff */
[----:B------:R-:W-:Y:S02]  /*a790*/  F2FP.F16.F32.PACK_AB R154, R101, R100 ;  /* 0x00000064659a723e */ /* 0x000fe400000000ff */
[----:B------:R-:W-:Y:S02]  /*a7a0*/  F2FP.F16.F32.PACK_AB R155, R103, R102 ;  /* 0x00000066679b723e */ /* 0x000fe400000000ff */
[----:B------:R-:W-:Y:S02]  /*a7b0*/  LOP3.LUT R6, R6, R3, RZ, 0x3c, !PT ;  /* 0x0000000306067212 */ /* 0x000fe400078e3cff */
[----:B------:R-:W-:Y:S01]  /*a7c0*/  MOV R174, R174 ;  /* 0x000000ae00ae7202 */ /* 0x000fe20000000f00 */
[----:B------:R1:W-:Y:S01]  /*a7d0*/  STSM.16.M88.4 [R5], R152 ;  /* 0x0000009805007844 */ /* 0x0003e20000000200 */
[----:B------:R-:W-:Y:S02]  /*a7e0*/  F2FP.F16.F32.PACK_AB R156, R105, R104 ;  /* 0x00000068699c723e */ /* 0x000fe400000000ff */
[----:B------:R-:W-:-:S02]  /*a7f0*/  F2FP.F16.F32.PACK_AB R157, R107, R106 ;  /* 0x0000006a6b9d723e */ /* 0x000fc400000000ff */
[----:B------:R-:W-:Y:S02]  /*a800*/  F2FP.F16.F32.PACK_AB R158, R109, R108 ;  /* 0x0000006c6d9e723e */ /* 0x000fe400000000ff */
[----:B------:R-:W-:Y:S02]  /*a810*/  F2FP.F16.F32.PACK_AB R159, R111, R110 ;  /* 0x0000006e6f9f723e */ /* 0x000fe400000000ff */
[----:B------:R-:W-:Y:S02]  /*a820*/  MOV R3, R160 ;  /* 0x000000a000037202 */ /* 0x000fe40000000f00 */
[----:B------:R-:W-:Y:S01]  /*a830*/  F2FP.F16.F32.PACK_AB R160, R113, R112 ;  /* 0x0000007071a0723e */ /* 0x000fe200000000ff */
[----:B------:R2:W-:Y:S01]  /*a840*/  STSM.16.M88.4 [R174], R156 ;  /* 0x0000009cae007844 */ /* 0x0005e20000000200 */
[----:B------:R-:W-:Y:S02]  /*a850*/  F2FP.F16.F32.PACK_AB R161, R115, R114 ;  /* 0x0000007273a1723e */ /* 0x000fe400000000ff */
[----:B0-----:R-:W-:-:S02]  /*a860*/  F2FP.F16.F32.PACK_AB R162, R117, R116 ;  /* 0x0000007475a2723e */ /* 0x001fc400000000ff */
[----:B------:R-:W-:Y:S02]  /*a870*/  F2FP.F16.F32.PACK_AB R163, R119, R118 ;  /* 0x0000007677a3723e */ /* 0x000fe400000000ff */
[----:B------:R-:W-:Y:S02]  /*a880*/  F2FP.F16.F32.PACK_AB R8, R121, R120 ;  /* 0x000000787908723e */ /* 0x000fe400000000ff */
        /* <DEDUP_REMOVED lines=9> */
[----:B-1----:R-:W-:Y:S02]  /*a920*/  F2FP.F16.F32.PACK_AB R152, R137, R136 ;  /* 0x000000888998723e */ /* 0x002fe400000000ff */
[----:B------:R-:W-:Y:S01]  /*a930*/  F2FP.F16.F32.PACK_AB R153, R139, R138 ;  /* 0x0000008a8b99723e */ /* 0x000fe200000000ff */
[----:B------:R1:W-:Y:S01]  /*a940*/  STSM.16.M88.4 [R20], R12 ;  /* 0x0000000c14007844 */ /* 0x0003e20000000200 */
[----:B------:R-:W-:-:S02]  /*a950*/  F2FP.F16.F32.PACK_AB R154, R141, R140 ;  /* 0x0000008c8d9a723e */ /* 0x000fc400000000ff */
[----:B------:R-:W-:Y:S02]  /*a960*/  F2FP.F16.F32.PACK_AB R155, R143, R142 ;  /* 0x0000008e8f9b723e */ /* 0x000fe400000000ff */
[----:B------:R-:W-:Y:S01]  /*a970*/  MOV R164, R6 ;  /* 0x0000000600a47202 */ /* 0x000fe20000000f00 */
[----:B------:R-:W-:Y:S01]  /*a980*/  IMAD.U32 R6, RZ, RZ, UR12 ;  /* 0x0000000cff067e24 */ /* 0x000fe2000f8e00ff */
[----:B--2---:R-:W-:Y:S01]  /*a990*/  F2FP.F16.F32.PACK_AB R156, R145, R144 ;  /* 0x00000090919c723e */ /* 0x004fe200000000ff */
[----:B------:R2:W-:Y:S01]  /*a9a0*/  STSM.16.M88.4 [R21], R152 ;  /* 0x0000009815007844 */ /* 0x0005e20000000200 */
[----:B------:R-:W-:Y:S01]  /*a9b0*/  F2FP.F16.F32.PACK_AB R157, R147, R146 ;  /* 0x00000092939d723e */ /* 0x000fe200000000ff */
[----:B------:R-:W-:Y:S01]  /*a9c0*/  IMAD.U32 R7, RZ, RZ, UR13 ;  /* 0x0000000dff077e24 */ /* 0x000fe2000f8e00ff */
[----:B------:R-:W-:Y:S02]  /*a9d0*/  F2FP.F16.F32.PACK_AB R158, R149, R148 ;  /* 0x00000094959e723e */ /* 0x000fe400000000ff */
[----:B------:R-:W-:-:S02]  /*a9e0*/  F2FP.F16.F32.PACK_AB R159, R151, R150 ;  /* 0x00000096979f723e */ /* 0x000fc400000000ff */
[----:B------:R-:W-:-:S03]  /*a9f0*/  ISETP.NE.U32.AND P0, PT, RZ, UR16, PT ;  /* 0x00000010ff007c0c */ /* 0x000fc6000bf05070 */
[----:B------:R2:W-:Y:S01]  /*aa00*/  STSM.16.M88.4 [R164], R156 ;  /* 0x0000009ca4007844 */ /* 0x0005e20000000200 */
[----:B------:R-:W-:Y:S01]  /*aa10*/  BAR.SYNC.DEFER_BLOCKING 0x1, 0x100 ;  /* 0x0044000000007b1d */ /* 0x000fe20000010000 */
[----:B------:R-:W-:-:S13]  /*aa20*/  ISETP.NE.AND.EX P0, PT, RZ, UR17, PT, P0 ;  /* 0x00000011ff007c0c */ /* 0x000fda000bf05300 */
[----:B------:R3:W4:Y:S01]  /*aa30*/  @P0 LDG.E R5, desc[UR52][R6.64] ;  /* 0x0000003406050981 */ /* 0x000722000c1e1900 */
[----:B------:R-:W-:Y:S01]  /*aa40*/  PLOP3.LUT P4, PT, PT, PT, UP0, 0x80, 0x0 ;  /* 0x000000000000781c */ /* 0x000fe20003f8f008 */
[----:B---3--:R-:W-:Y:S02]  /*aa50*/  IMAD.U32 R6, RZ, RZ, UR14 ;  /* 0x0000000eff067e24 */ /* 0x008fe4000f8e00ff */
[----:B------:R-:W-:-:S10]  /*aa60*/  IMAD.U32 R7, RZ, RZ, UR15 ;  /* 0x0000000fff077e24 */ /* 0x000fd4000f8e00ff */
[----:B0-----:R0:W3:Y:S01]  /*aa70*/  @P4 LDG.E R3, desc[UR52][R6.64] ;  /* 0x0000003406034981 */ /* 0x0010e2000c1e1900 */
[----:B------:R-:W-:Y:S01]  /*aa80*/  UISETP.NE.AND UP0, UPT, UR44, URZ, UPT ;  /* 0x0000003f2c00728c */ /* 0x000fe2000bf05270 */
[----:B-1----:R-:W-:Y:S01]  /*aa90*/  VIADD R12, R16, UR42 ;  /* 0x0000002a100c7c36 */ /* 0x002fe20008000000 */
[----:B------:R-:W-:Y:S02]  /*aaa0*/  UISETP.NE.AND UP1, UPT, UR9, 0x1, UPT ;  /* 0x000000010900788c */ /* 0x000fe4000bf25270 */
[----:B------:R-:W-:Y:S01]  /*aab0*/  USEL UR4, UR44, UR4, UP0 ;  /* 0x000000042c047287 */ /* 0x000fe20008000000 */
[----:B------:R-:W-:Y:S01]  /*aac0*/  UMOV UR23, 0x9b8 ;  /* 0x000009b800177882 */ /* 0x000fe20000000000 */
[----:B------:R-:W-:Y:S02]  /*aad0*/  UISETP.NE.U32.AND UP0, UPT, UR16, URZ, UPT ;  /* 0x0000003f1000728c */ /* 0x000fe4000bf05070 */
[----:B------:R-:W-:Y:S01]  /*aae0*/  PLOP3.LUT P1, PT, PT, PT, UP1, 0x80, 0x0 ;  /* 0x000000000000781c */ /* 0x000fe20003f2f018 */
[----:B------:R-:W-:-:S02]  /*aaf0*/  UISETP.GT.AND UP2, UPT, UR4, 0x1, UPT ;  /* 0x000000010400788c */ /* 0x000fc4000bf44270 */
[----:B------:R-:W-:Y:S02]  /*ab00*/  UISETP.NE.AND.EX UP0, UPT, UR17, URZ, UPT, UP0 ;  /* 0x0000003f1100728c */ /* 0x000fe4000bf05300 */
[----:B------:R-:W-:Y:S01]  /*ab10*/  USEL UR23, UR23, 0x978, UP2 ;  /* 0x0000097817177887 */ /* 0x000fe20009000000 */
[----:B------:R-:W-:Y:S01]  /*ab20*/  UMOV UR4, URZ ;  /* 0x0000003f00047c82 */ /* 0x000fe20008000000 */
[----:B------:R-:W-:Y:S01]  /*ab30*/  USEL UR39, UR39, URZ, !UP0 ;  /* 0x0000003f27277287 */ /* 0x000fe2000c000000 */
[----:B------:R-:W-:Y:S01]  /*ab40*/  @UP1 ULDC UR25, c[0x0][0xbec] ;  /* 0x0002fb0000191ab9 */ /* 0x000fe20000000800 */
[----:B------:R-:W-:Y:S02]  /*ab50*/  USEL UR22, UR43, URZ, UP2 ;  /* 0x0000003f2b167287 */ /* 0x000fe40009000000 */
[----:B------:R-:W-:Y:S02]  /*ab60*/  USEL UR40, UR40, URZ, !UP0 ;  /* 0x0000003f28287287 */ /* 0x000fe4000c000000 */
[----:B0-----:R-:W-:Y:S01]  /*ab70*/  @P1 IMAD.HI.U32 R6, R12, UR25, RZ ;  /* 0x000000190c061c27 */ /* 0x001fe2000f8e00ff */
[----:B------:R-:W-:-:S03]  /*ab80*/  @UP1 ULDC UR28, c[0x0][0xbf0] ;  /* 0x0002fc00001c1ab9 */ /* 0x000fc60000000800 */
[----:B------:R-:W-:Y:S01]  /*ab90*/  ULDC.64 UR18, c[0x0][UR23+0x220] ;  /* 0x0000880017127abb */ /* 0x000fe20008000a00 */
[----:B------:R-:W-:Y:S01]  /*aba0*/  ULDC.64 UR16, c[0x0][UR23+0x218] ;  /* 0x0000860017107abb */ /* 0x000fe20008000a00 */
[----:B------:R-:W-:Y:S01]  /*abb0*/  UIMAD UR19, UR19, UR39, URZ ;  /* 0x00000027131372a4 */ /* 0x000fe2000f8e023f */
[----:B------:R-:W-:Y:S01]  /*abc0*/  ULDC.64 UR20, c[0x0][UR23+0x228] ;  /* 0x00008a0017147abb */ /* 0x000fe20008000a00 */
[----:B------:R-:W-:Y:S02]  /*abd0*/  UIMAD.WIDE.U32 UR14, UR16, UR41, URZ ;  /* 0x00000029100e72a5 */ /* 0x000fe4000f8e003f */
[----:B------:R-:W-:Y:S02]  /*abe0*/  UIMAD UR24, UR17, UR41, URZ ;  /* 0x00000029111872a4 */ /* 0x000fe4000f8e023f */
[----:B------:R-:W-:Y:S02]  /*abf0*/  UIMAD.WIDE.U32 UR26, UR20, UR22, URZ ;  /* 0x00000016141a72a5 */ /* 0x000fe4000f8e003f */
[----:B------:R-:W-:-:S02]  /*ac00*/  UIMAD.WIDE.U32 UR16, UR18, UR39, URZ ;  /* 0x00000027121072a5 */ /* 0x000fc4000f8e003f */
[----:B------:R-:W-:Y:S02]  /*ac10*/  UIMAD UR20, UR21, UR22, URZ ;  /* 0x00000016151472a4 */ /* 0x000fe4000f8e023f */
[----:B------:R-:W-:Y:S02]  /*ac20*/  UIMAD UR19, UR18, UR40, UR19 ;  /* 0x00000028121372a4 */ /* 0x000fe4000f8e0213 */
[----:B------:R-:W-:Y:S02]  /*ac30*/  UIADD3 UR20, UR27, UR20, URZ ;  /* 0x000000141b147290 */ /* 0x000fe4000fffe03f */
[----:B------:R-:W-:Y:S02]  /*ac40*/  UIADD3 UR19, UR17, UR19, URZ ;  /* 0x0000001311137290 */ /* 0x000fe4000fffe03f */
[----:B------:R-:W-:Y:S02]  /*ac50*/  UIADD3 UR24, UR15, UR24, URZ ;  /* 0x000000180f187290 */ /* 0x000fe4000fffe03f */
[----:B------:R-:W-:Y:S01]  /*ac60*/  IMAD.U32 R10, RZ, RZ, UR20 ;  /* 0x00000014ff0a7e24 */ /* 0x000fe2000f8e00ff */
[----:B----4-:R-:W-:Y:S01]  /*ac70*/  @P0 R2UR UR4, R5 ;  /* 0x00000000050402ca */ /* 0x010fe200000e0000 */
[----:B------:R-:W-:Y:S01]  /*ac80*/  IMAD.MOV.U32 R5, RZ, RZ, R12 ;  /* 0x000000ffff057224 */ /* 0x000fe200078e000c */
[----:B------:R-:W-:Y:S01]  /*ac90*/  @P1 SHF.R.U32.HI R5, RZ, UR28, R6 ;  /* 0x0000001cff051c19 */ /* 0x000fe20008011606 */
[----:B------:R-:W-:-:S03]  /*aca0*/  IMAD.U32 R6, RZ, RZ, UR26 ;  /* 0x0000001aff067e24 */ /* 0x000fc6000f8e00ff */
[--C-:B------:R-:W-:Y:S01]  /*acb0*/  SHF.R.S32.HI R7, RZ, 0x1f, R5.reuse ;  /* 0x0000001fff077819 */ /* 0x100fe20000011405 */
[----:B------:R-:W-:-:S04]  /*acc0*/  IMAD.MOV R9, RZ, RZ, -R5 ;  /* 0x000000ffff097224 */ /* 0x000fc800078e0a05 */
[----:B------:R-:W-:Y:S02]  /*acd0*/  IMAD R9, R9, UR9, R12 ;  /* 0x0000000909097c24 */ /* 0x000fe4000f8e020c */
[----:B------:R-:W-:Y:S02]  /*ace0*/  UIADD3 UR14, UP0, UP3, UR16, UR14, UR4 ;  /* 0x0000000e100e7290 */ /* 0x000fe4000fb1e004 */
[----:B------:R-:W-:-:S04]  /*acf0*/  USHF.R.S32.HI UR17, URZ, 0x1f, UR4 ;  /* 0x0000001f3f117899 */ /* 0x000fc80008011404 */
[----:B------:R-:W-:Y:S01]  /*ad00*/  UIADD3.X UR16, UR19, UR24, UR17, UP0, UP3 ;  /* 0x0000001813107290 */ /* 0x000fe200087e6411 */
[----:B------:R-:W-:Y:S01]  /*ad10*/  IADD3 R6, P2, P3, R5, UR14, R6 ;  /* 0x0000000e05067c10 */ /* 0x000fe2000fb5e006 */
        /* <DEDUP_REMOVED lines=8> */
[----:B------:R-:W-:Y:S01]  /*ada0*/  IMAD.WIDE.U32 R6, R9, UR14, R6 ;  /* 0x0000000e09067c25 */ /* 0x000fe2000f8e0006 */
[----:B------:R-:W-:Y:S01]  /*adb0*/  ULDC UR14, c[0x0][0xa88] ;  /* 0x0002a200000e7ab9 */ /* 0x000fe20000000800 */
[----:B---3--:R-:W-:-:S02]  /*adc0*/  @P4 R2UR UR14, R3 ;  /* 0x00000000030e42ca */ /* 0x008fc400000e0000 */
[----:B------:R-:W-:Y:S01]  /*add0*/  IMAD.IADD R5, R7, 0x1, R5 ;  /* 0x0000000107057824 */ /* 0x000fe200078e0205 */
[----:B------:R-:W-:-:S04]  /*ade0*/  LEA R10, P2, R6, UR18, 0x2 ;  /* 0x00000012060a7c11 */ /* 0x000fc8000f8410ff */
[----:B------:R-:W-:Y:S01]  /*adf0*/  LEA.HI.X R5, R6, UR19, R5, 0x2, P2 ;  /* 0x0000001306057c11 */ /* 0x000fe200090f1405 */
[----:B--2---:R-:W-:Y:S08]  /*ae00*/  @P4 BRA `(.L_x_14130) ;  /* 0x0000000000284947 */ /* 0x004ff00003800000 */
[----:B------:R-:W-:Y:S05]  /*ae10*/  @!P0 BRA `(.L_x_14130) ;  /* 0x0000000000248947 */ /* 0x000fea0003800000 */
[----:B------:R-:W-:Y:S02]  /*ae20*/  IMAD.U32 R6, RZ, RZ, UR12 ;  /* 0x0000000cff067e24 */ /* 0x000fe4000f8e00ff */
[----:B------:R-:W-:Y:S02]  /*ae30*/  IMAD.U32 R8, RZ, RZ, UR12 ;  /* 0x0000000cff087e24 */ /* 0x000fe4000f8e00ff */
[----:B------:R-:W-:Y:S02]  /*ae40*/  IMAD.U32 R7, RZ, RZ, UR13 ;  /* 0x0000000dff077e24 */ /* 0x000fe4000f8e00ff */
[----:B------:R-:W-:-:S03]  /*ae50*/  IMAD.U32 R9, RZ, RZ, UR13 ;  /* 0x0000000dff097e24 */ /* 0x000fc6000f8e00ff */
[----:B------:R-:W2:Y:S04]  /*ae60*/  LDG.E R6, desc[UR52][R6.64] ;  /* 0x0000003406067981 */ /* 0x000ea8000c1e1900 */
[----:B------:R-:W3:Y:S01]  /*ae70*/  LDG.E R8, desc[UR52][R8.64+0x4] ;  /* 0x0000043408087981 */ /* 0x000ee2000c1e1900 */
[----:B--2---:R-:W-:Y:S02]  /*ae80*/  R2UR UR12, R6 ;  /* 0x00000000060c72ca */ /* 0x004fe400000e0000 */
[----:B---3--:R-:W-:-:S13]  /*ae90*/  R2UR UR14, R8 ;  /* 0x00000000080e72ca */ /* 0x008fda00000e0000 */
[----:B------:R-:W-:-:S12]  /*aea0*/  UIADD3 UR14, -UR12, UR14, URZ ;  /* 0x0000000e0c0e7290 */ /* 0x000fd8000fffe13f */
.L_x_14130:
[----:B------:R-:W2:Y:S01]  /*aeb0*/  LDL R3, [R1+0x28] ;  /* 0x0000280001037983 */ /* 0x000ea20000100800 */
[----:B------:R-:W-:Y:S01]  /*aec0*/  UIMAD UR16, UR14, UR9, URZ ;  /* 0x000000090e1072a4 */ /* 0x000fe2000f8e023f */
[----:B------:R-:W-:Y:S02]  /*aed0*/  LOP3.LUT P0, RZ, R222, 0x3, RZ, 0xc0, !PT ;  /* 0x00000003deff7812 */ /* 0x000fe4000780c0ff */
[----:B------:R-:W-:Y:S01]  /*aee0*/  SHFL.IDX PT, R6, R10, RZ, 0x1c1f ;  /* 0x001c1fff0a067589 */ /* 0x000fe200000e0000 */
[----:B------:R-:W-:-:S03]  /*aef0*/  PLOP3.LUT P3, PT, PT, PT, UP2, 0x80, 0x0 ;  /* 0x000000000000781c */ /* 0x000fc60003f6f028 */
[----:B------:R-:W0:Y:S04]  /*af00*/  SHFL.IDX PT, R7, R5, RZ, 0x1c1f ;  /* 0x001c1fff05077589 */ /* 0x000e2800000e0000 */
[----:B------:R-:W-:Y:S04]  /*af10*/  SHFL.IDX PT, R8, R10, 0x1, 0x1c1f ;  /* 0x003c1f000a087f89 */ /* 0x000fe800000e0000 */
[----:B------:R-:W1:Y:S01]  /*af20*/  SHFL.IDX PT, R9, R5, 0x1, 0x1c1f ;  /* 0x003c1f0005097f89 */ /* 0x000e6200000e0000 */
[----:B--2---:R-:W-:-:S04]  /*af30*/  VIADD R11, R3, UR42 ;  /* 0x0000002a030b7c36 */ /* 0x004fc80008000000 */
[C---:B------:R-:W-:Y:S01]  /*af40*/  VIADD R3, R11.reuse, 0x8 ;  /* 0x000000080b037836 */ /* 0x040fe20000000000 */
[----:B------:R-:W-:-:S04]  /*af50*/  ISETP.GE.OR P2, PT, R11, UR16, P0 ;  /* 0x000000100b007c0c */ /* 0x000fc80008746670 */
[----:B------:R-:W-:-:S09]  /*af60*/  ISETP.GE.OR P0, PT, R3, UR16, P0 ;  /* 0x0000001003007c0c */ /* 0x000fd20008706670 */
[----:B0-----:R0:W-:Y:S01]  /*af70*/  @!P2 ST.E desc[UR52][R6.64], R4 ;  /* 0x000000040600a985 */ /* 0x0011e2000c101934 */
[----:B------:R-:W-:-:S03]  /*af80*/  ISETP.GE.AND P2, PT, R11, UR16, PT ;  /* 0x000000100b007c0c */ /* 0x000fc6000bf46270 */
[----:B-1----:R0:W-:Y:S01]  /*af90*/  @!P0 ST.E desc[UR52][R8.64], R0 ;  /* 0x0000000008008985 */ /* 0x0021e2000c101934 */
[----:B------:R-:W-:Y:S01]  /*afa0*/  ISETP.GE.AND P0, PT, R3, UR16, PT ;  /* 0x0000001003007c0c */ /* 0x000fe2000bf06270 */
[----:B------:R-:W-:-:S12]  /*afb0*/  @P3 BRA `(.L_x_14131) ;  /* 0x0000001000083947 */ /* 0x000fd80003800000 */
[----:B0-----:R-:W0:Y:S01]  /*afc0*/  S2R R0, SR_TID.X ;  /* 0x0000000000007919 */ /* 0x001e220000002100 */
[----:B------:R-:W-:Y:S01]  /*afd0*/  ULDC.64 UR14, c[0x0][0xaa0] ;  /* 0x0002a800000e7ab9 */ /* 0x000fe20000000a00 */
        /* <DEDUP_REMOVED lines=9> */
[----:B------:R-:W-:-:S03]  /*b070*/  IMAD.WIDE R4, R4, R5, UR10 ;  /* 0x0000000a04047e25 */ /* 0x000fc6000f8e0205 */
[C---:B------:R-:W-:Y:S02]  /*b080*/  IADD3 R25, P2, R4.reuse, 0x3000, RZ ;  /* 0x0000300004197810 */ /* 0x040fe40007f5e0ff */
[C---:B------:R-:W-:Y:S02]  /*b090*/  IADD3 R9, P4, R4.reuse, 0x1000, RZ ;  /* 0x0000100004097810 */ /* 0x040fe40007f9e0ff */
[----:B------:R-:W-:Y:S02]  /*b0a0*/  LOP3.LUT R24, R25, 0x380, RZ, 0xc0, !PT ;  /* 0x0000038019187812 */ /* 0x000fe400078ec0ff */
[----:B------:R-:W-:Y:S02]  /*b0b0*/  IADD3 R13, P3, R4, 0x2000, RZ ;  /* 0x00002000040d7810 */ /* 0x000fe40007f7e0ff */
[----:B------:R-:W-:Y:S01]  /*b0c0*/  SHF.R.U64 R24, R24, 0x3, RZ ;  /* 0x0000000318187819 */ /* 0x000fe200000012ff */
[----:B------:R-:W-:Y:S01]  /*b0d0*/  UIMAD UR12, UR17, UR14, URZ ;  /* 0x0000000e110c72a4 */ /* 0x000fe2000f8e023f */
[----:B------:R-:W-:-:S02]  /*b0e0*/  LOP3.LUT R8, R9, 0x380, RZ, 0xc0, !PT ;  /* 0x0000038009087812 */ /* 0x000fc400078ec0ff */
[----:B------:R-:W-:Y:S01]  /*b0f0*/  LOP3.LUT R24, R24, R25, RZ, 0x3c, !PT ;  /* 0x0000001918187212 */ /* 0x000fe200078e3cff */
[----:B------:R-:W-:Y:S01]  /*b100*/  IMAD.X R25, RZ, RZ, R5, P2 ;  /* 0x000000ffff197224 */ /* 0x000fe200010e0605 */
[----:B------:R-:W-:Y:S02]  /*b110*/  IADD3 R49, P2, R4, 0x9000, RZ ;  /* 0x0000900004317810 */ /* 0x000fe40007f5e0ff */
[----:B------:R-:W-:Y:S02]  /*b120*/  LOP3.LUT R12, R13, 0x380, RZ, 0xc0, !PT ;  /* 0x000003800d0c7812 */ /* 0x000fe400078ec0ff */
[----:B------:R-:W-:Y:S01]  /*b130*/  LOP3.LUT R48, R49, 0x380, RZ, 0xc0, !PT ;  /* 0x0000038031307812 */ /* 0x000fe200078ec0ff */
[----:B------:R-:W-:Y:S01]  /*b140*/  UIMAD UR12, UR4, UR15, UR12 ;  /* 0x0000000f040c72a4 */ /* 0x000fe2000f8e020c */
[----:B------:R-:W-:Y:S01]  /*b150*/  SHF.R.U64 R8, R8, 0x3, RZ ;  /* 0x0000000308087819 */ /* 0x000fe200000012ff */
[----:B------:R-:W-:Y:S01]  /*b160*/  UIMAD.WIDE.U32 UR10, UR4, UR14, URZ ;  /* 0x0000000e040a72a5 */ /* 0x000fe2000f8e003f */
[----:B------:R-:W-:Y:S01]  /*b170*/  SHF.R.U64 R48, R48, 0x3, RZ ;  /* 0x0000000330307819 */ /* 0x000fe200000012ff */
[----:B------:R-:W5:Y:S01]  /*b180*/  LD.E.128 R24, desc[UR52][R24.64] ;  /* 0x0000003418187980 */ /* 0x000f62000c101d00 */
[----:B------:R-:W-:-:S02]  /*b190*/  SHF.R.U64 R12, R12, 0x3, RZ ;  /* 0x000000030c0c7819 */ /* 0x000fc400000012ff */
[----:B------:R-:W-:Y:S01]  /*b1a0*/  LOP3.LUT R8, R8, R9, RZ, 0x3c, !PT ;  /* 0x0000000908087212 */ /* 0x000fe200078e3cff */
[----:B------:R-:W-:Y:S01]  /*b1b0*/  UIADD3 UR11, UR11, UR12, URZ ;  /* 0x0000000c0b0b7290 */ /* 0x000fe2000fffe03f */
[----:B------:R-:W-:Y:S01]  /*b1c0*/  LOP3.LUT R48, R48, R49, RZ, 0x3c, !PT ;  /* 0x0000003130307212 */ /* 0x000fe200078e3cff */
[--C-:B------:R-:W-:Y:S01]  /*b1d0*/  IMAD.X R49, RZ, RZ, R5.reuse, P2 ;  /* 0x000000ffff317224 */ /* 0x100fe200010e0605 */
[----:B------:R-:W-:Y:S01]  /*b1e0*/  IADD3 R6, P2, R4, 0xf000, RZ ;  /* 0x0000f00004067810 */ /* 0x000fe20007f5e0ff */
[--C-:B------:R-:W-:Y:S01]  /*b1f0*/  IMAD.X R9, RZ, RZ, R5.reuse, P4 ;  /* 0x000000ffff097224 */ /* 0x100fe200020e0605 */
[----:B------:R-:W-:Y:S01]  /*b200*/  LOP3.LUT R12, R12, R13, RZ, 0x3c, !PT ;  /* 0x0000000d0c0c7212 */ /* 0x000fe200078e3cff */
[----:B------:R-:W-:Y:S01]  /*b210*/  IMAD.X R13, RZ, RZ, R5, P3 ;  /* 0x000000ffff0d7224 */ /* 0x000fe200018e0605 */
[----:B------:R-:W-:Y:S01]  /*b220*/  LOP3.LUT R3, R6, 0x380, RZ, 0xc0, !PT ;  /* 0x0000038006037812 */ /* 0x000fe200078ec0ff */
[----:B------:R-:W-:Y:S01]  /*b230*/  ULDC.64 UR12, c[0x0][0xae8] ;  /* 0x0002ba00000c7ab9 */ /* 0x000fe20000000a00 */
[----:B------:R-:W-:-:S02]  /*b240*/  IADD3 R29, P0, R4, 0x4000, RZ ;  /* 0x00004000041d7810 */ /* 0x000fc40007f1e0ff */
[C---:B------:R-:W-:Y:S02]  /*b250*/  IADD3 R33, P6, R4.reuse, 0x5000, RZ ;  /* 0x0000500004217810 */ /* 0x040fe40007fde0ff */
[C---:B------:R-:W-:Y:S01]  /*b260*/  IADD3 R37, P5, R4.reuse, 0x6000, RZ ;  /* 0x0000600004257810 */ /* 0x040fe20007fbe0ff */
[----:B------:R-:W-:Y:S01]  /*b270*/  USHF.R.S32.HI UR4, URZ, 0x1f, UR39 ;  /* 0x0000001f3f047899 */ /* 0x000fe20008011427 */
[----:B------:R-:W-:Y:S01]  /*b280*/  SHF.R.U64 R3, R3, 0x3, RZ ;  /* 0x0000000303037819 */ /* 0x000fe200000012ff */
[----:B------:R-:W-:Y:S01]  /*b290*/  UIMAD.WIDE.U32 UR10, UR41, UR12, UR10 ;  /* 0x0000000c290a72a5 */ /* 0x000fe2000f8e000a */
[----:B------:R-:W-:Y:S01]  /*b2a0*/  IADD3 R41, P4, R4, 0x7000, RZ ;  /* 0x0000700004297810 */ /* 0x000fe20007f9e0ff */
[----:B------:R-:W-:Y:S01]  /*b2b0*/  @UP1 ULDC UR14, c[0x0][0xbec] ;  /* 0x0002fb00000e1ab9 */ /* 0x000fe20000000800 */
[----:B------:R-:W-:Y:S01]  /*b2c0*/  LOP3.LUT R72, R3, R6, RZ, 0x3c, !PT ;  /* 0x0000000603487212 */ /* 0x000fe200078e3cff */
[----:B------:R-:W-:Y:S01]  /*b2d0*/  IMAD R3, R20, 0x20, R81 ;  /* 0x0000002014037824 */ /* 0x000fe200078e0251 */
[----:B------:R-:W-:Y:S01]  /*b2e0*/  IADD3 R45, P3, R4, 0x8000, RZ ;  /* 0x00008000042d7810 */ /* 0x000fe20007f7e0ff */
[----:B------:R-:W-:Y:S01]  /*b2f0*/  UIMAD UR11, UR41, UR13, UR11 ;  /* 0x0000000d290b72a4 */ /* 0x000fe2000f8e020b */
[----:B------:R-:W-:Y:S01]  /*b300*/  LOP3.LUT R28, R29, 0x380, RZ, 0xc0, !PT ;  /* 0x000003801d1c7812 */ /* 0x000fe200078ec0ff */
[----:B------:R-:W-:Y:S01]  /*b310*/  VIADD R78, R3, UR42 ;  /* 0x0000002a034e7c36 */ /* 0x000fe20008000000 */
[----:B------:R-:W-:Y:S01]  /*b320*/  LOP3.LUT R32, R33, 0x380, RZ, 0xc0, !PT ;  /* 0x0000038021207812 */ /* 0x000fe200078ec0ff */
[----:B------:R-:W-:Y:S01]  /*b330*/  ULDC.64 UR12, c[0x0][0xaf0] ;  /* 0x0002bc00000c7ab9 */ /* 0x000fe20000000a00 */
[----:B------:R-:W-:Y:S01]  /*b340*/  LOP3.LUT R36, R37, 0x380, RZ, 0xc0, !PT ;  /* 0x0000038025247812 */ /* 0x000fe200078ec0ff */
[--C-:B------:R-:W-:Y:S01]  /*b350*/  IMAD.X R73, RZ, RZ, R5.reuse, P2 ;  /* 0x000000ffff497224 */ /* 0x100fe200010e0605 */
[----:B------:R-:W-:Y:S01]  /*b360*/  LOP3.LUT R40, R41, 0x380, RZ, 0xc0, !PT ;  /* 0x0000038029287812 */ /* 0x000fe200078ec0ff */
[----:B------:R-:W5:Y:S01]  /*b370*/  LD.E.128 R8, desc[UR52][R8.64] ;  /* 0x0000003408087980 */ /* 0x000f62000c101d00 */
[----:B------:R-:W-:Y:S01]  /*b380*/  LOP3.LUT R44, R45, 0x380, RZ, 0xc0, !PT ;  /* 0x000003802d2c7812 */ /* 0x000fe200078ec0ff */
[----:B------:R-:W-:Y:S01]  /*b390*/  UIMAD UR4, UR4, UR12, URZ ;  /* 0x0000000c040472a4 */ /* 0x000fe2000f8e023f */
[----:B------:R-:W-:Y:S01]  /*b3a0*/  SHF.R.U64 R28, R28, 0x3, RZ ;  /* 0x000000031c1c7819 */ /* 0x000fe200000012ff */
[----:B------:R-:W-:Y:S01]  /*b3b0*/  @P1 IMAD.HI.U32 R20, R78, UR14, RZ ;  /* 0x0000000e4e141c27 */ /* 0x000fe2000f8e00ff */
[----:B------:R-:W-:Y:S01]  /*b3c0*/  SHF.R.U64 R32, R32, 0x3, RZ ;  /* 0x0000000320207819 */ /* 0x000fe200000012ff */
[----:B------:R-:W-:Y:S01]  /*b3d0*/  UIMAD.WIDE.U32 UR10, UR39, UR12, UR10 ;  /* 0x0000000c270a72a5 */ /* 0x000fe2000f8e000a */
[----:B------:R-:W-:Y:S01]  /*b3e0*/  SHF.R.U64 R36, R36, 0x3, RZ ;  /* 0x0000000324247819 */ /* 0x000fe200000012ff */
[----:B------:R-:W-:Y:S01]  /*b3f0*/  IMAD.MOV.U32 R3, RZ, RZ, R78 ;  /* 0x000000ffff037224 */ /* 0x000fe200078e004e */
[----:B------:R-:W-:Y:S01]  /*b400*/  SHF.R.U64 R40, R40, 0x3, RZ ;  /* 0x0000000328287819 */ /* 0x000fe200000012ff */
[----:B------:R-:W-:Y:S01]  /*b410*/  @UP1 ULDC UR12, c[0x0][0xbf0] ;  /* 0x0002fc00000c1ab9 */ /* 0x000fe20000000800 */
[----:B------:R-:W-:Y:S01]  /*b420*/  SHF.R.U64 R44, R44, 0x3, RZ ;  /* 0x000000032c2c7819 */ /* 0x000fe200000012ff */
[----:B------:R-:W-:Y:S01]  /*b430*/  UIMAD UR4, UR39, UR13, UR4 ;  /* 0x0000000d270472a4 */ /* 0x000fe2000f8e0204 */
        /* <DEDUP_REMOVED lines=10> */
[----:B------:R-:W-:Y:S01]  /*b4e0*/  @P1 SHF.R.U32.HI R3, RZ, UR12, R20 ;  /* 0x0000000cff031c19 */ /* 0x000fe20008011614 */
[----:B------:R-:W-:Y:S01]  /*b4f0*/  UIADD3 UR4, UR11, UR4, URZ ;  /* 0x000000040b047290 */ /* 0x000fe2000fffe03f */
[C---:B------:R-:W-:Y:S01]  /*b500*/  IADD3 R53, P0, R4.reuse, 0xa000, RZ ;  /* 0x0000a00004357810 */ /* 0x040fe20007f1e0ff */
[----:B------:R-:W-:Y:S01]  /*b510*/  IMAD.U32 R21, RZ, RZ, UR11 ;  /* 0x0000000bff157e24 */ /* 0x000fe2000f8e00ff */
[C---:B------:R-:W-:Y:S01]  /*b520*/  IADD3 R57, P6, R4.reuse, 0xb000, RZ ;  /* 0x0000b00004397810 */ /* 0x040fe20007fde0ff */
[----:B------:R-:W5:Y:S01]  /*b530*/  LD.E.128 R12, desc[UR52][R12.64] ;  /* 0x000000340c0c7980 */ /* 0x000f62000c101d00 */
[----:B------:R-:W-:-:S02]  /*b540*/  IADD3 R61, P5, R4, 0xc000, RZ ;  /* 0x0000c000043d7810 */ /* 0x000fc40007fbe0ff */
[C---:B------:R-:W-:Y:S01]  /*b550*/  IADD3 R65, P4, R4.reuse, 0xd000, RZ ;  /* 0x0000d00004417810 */ /* 0x040fe20007f9e0ff */
[----:B------:R-:W5:Y:S01]  /*b560*/  LD.E.128 R28, desc[UR52][R28.64] ;  /* 0x000000341c1c7980 */ /* 0x000f62000c101d00 */
[----:B------:R-:W-:Y:S01]  /*b570*/  IADD3 R69, P3, R4, 0xe000, RZ ;  /* 0x0000e00004457810 */ /* 0x000fe20007f7e0ff */
[--C-:B------:R-:W-:Y:S01]  /*b580*/  IMAD.MOV R77, RZ, RZ, -R3.reuse ;  /* 0x000000ffff4d7224 */ /* 0x100fe200078e0a03 */
[----:B------:R-:W-:Y:S01]  /*b590*/  SHF.R.S32.HI R76, RZ, 0x1f, R3 ;  /* 0x0000001fff4c7819 */ /* 0x000fe20000011403 */
[----:B------:R-:W-:Y:S01]  /*b5a0*/  IMAD.U32 R20, RZ, RZ, UR10 ;  /* 0x0000000aff147e24 */ /* 0x000fe2000f8e00ff */
[----:B------:R-:W-:Y:S01]  /*b5b0*/  LOP3.LUT R52, R53, 0x380, RZ, 0xc0, !PT ;  /* 0x0000038035347812 */ /* 0x000fe200078ec0ff */
[----:B------:R-:W-:Y:S01]  /*b5c0*/  ULDC.64 UR10, c[0x0][0xae0] ;  /* 0x0002b800000a7ab9 */ /* 0x000fe20000000a00 */
[----:B------:R-:W-:Y:S01]  /*b5d0*/  LOP3.LUT R56, R57, 0x380, RZ, 0xc0, !PT ;  /* 0x0000038039387812 */ /* 0x000fe200078ec0ff */
[----:B------:R-:W5:Y:S01]  /*b5e0*/  LD.E.128 R32, desc[UR52][R32.64] ;  /* 0x0000003420207980 */ /* 0x000f62000c101d00 */
[----:B------:R-:W-:-:S02]  /*b5f0*/  LOP3.LUT R60, R61, 0x380, RZ, 0xc0, !PT ;  /* 0x000003803d3c7812 */ /* 0x000fc400078ec0ff */
[----:B------:R-:W-:Y:S01]  /*b600*/  LOP3.LUT R64, R65, 0x380, RZ, 0xc0, !PT ;  /* 0x0000038041407812 */ /* 0x000fe200078ec0ff */
[----:B------:R-:W5:Y:S01]  /*b610*/  LD.E.128 R36, desc[UR52][R36.64] ;  /* 0x0000003424247980 */ /* 0x000f62000c101d00 */
[----:B------:R-:W-:Y:S02]  /*b620*/  LOP3.LUT R68, R69, 0x380, RZ, 0xc0, !PT ;  /* 0x0000038045447812 */ /* 0x000fe400078ec0ff */
[----:B------:R-:W-:Y:S01]  /*b630*/  LOP3.LUT R7, R4, 0x380, RZ, 0xc0, !PT ;  /* 0x0000038004077812 */ /* 0x000fe200078ec0ff */
[----:B------:R-:W-:Y:S01]  /*b640*/  IMAD.U32 R21, RZ, RZ, UR4 ;  /* 0x00000004ff157e24 */ /* 0x000fe2000f8e00ff */
[----:B------:R-:W-:Y:S01]  /*b650*/  SHF.R.U64 R52, R52, 0x3, RZ ;  /* 0x0000000334347819 */ /* 0x000fe200000012ff */
[----:B------:R-:W-:Y:S01]  /*b660*/  IMAD R76, R76, UR10, RZ ;  /* 0x0000000a4c4c7c24 */ /* 0x000fe2000f8e02ff */
[----:B------:R-:W-:Y:S01]  /*b670*/  SHF.R.U64 R56, R56, 0x3, RZ ;  /* 0x0000000338387819 */ /* 0x000fe200000012ff */
[----:B------:R-:W-:Y:S01]  /*b680*/  IMAD R77, R77, UR9, R78 ;  /* 0x000000094d4d7c24 */ /* 0x000fe2000f8e024e */
[----:B------:R-:W-:Y:S01]  /*b690*/  SHF.R.U64 R60, R60, 0x3, RZ ;  /* 0x000000033c3c7819 */ /* 0x000fe200000012ff */
[----:B------:R-:W5:Y:S01]  /*b6a0*/  LD.E.128 R40, desc[UR52][R40.64] ;  /* 0x0000003428287980 */ /* 0x000f62000c101d00 */
[----:B------:R-:W-:-:S02]  /*b6b0*/  SHF.R.U64 R64, R64, 0x3, RZ ;  /* 0x0000000340407819 */ /* 0x000fc400000012ff */
[----:B------:R-:W-:Y:S01]  /*b6c0*/  SHF.R.U64 R68, R68, 0x3, RZ ;  /* 0x0000000344447819 */ /* 0x000fe200000012ff */
[----:B------:R-:W5:Y:S01]  /*b6d0*/  LD.E.128 R44, desc[UR52][R44.64] ;  /* 0x000000342c2c7980 */ /* 0x000f62000c101d00 */
[----:B------:R-:W-:Y:S01]  /*b6e0*/  SHF.R.U64 R7, R7, 0x3, RZ ;  /* 0x0000000307077819 */ /* 0x000fe200000012ff */
[C---:B------:R-:W-:Y:S01]  /*b6f0*/  IMAD.WIDE.U32 R20, R3.reuse, UR10, R20 ;  /* 0x0000000a03147c25 */ /* 0x040fe2000f8e0014 */
[----:B------:R-:W-:Y:S01]  /*b700*/  LOP3.LUT R52, R52, R53, RZ, 0x3c, !PT ;  /* 0x0000003534347212 */ /* 0x000fe200078e3cff */
[----:B------:R-:W5:Y:S01]  /*b710*/  LD.E.128 R48, desc[UR52][R48.64] ;  /* 0x0000003430307980 */ /* 0x000f62000c101d00 */
[----:B------:R-:W-:Y:S01]  /*b720*/  LOP3.LUT R56, R56, R57, RZ, 0x3c, !PT ;  /* 0x0000003938387212 */ /* 0x000fe200078e3cff */
        /* <DEDUP_REMOVED lines=10> */
[----:B------:R-:W-:Y:S01]  /*b7d0*/  IMAD.X R69, RZ, RZ, R5, P3 ;  /* 0x000000ffff457224 */ /* 0x000fe200018e0605 */
[----:B------:R-:W-:Y:S01]  /*b7e0*/  ULDC.64 UR10, c[0x0][0xad8] ;  /* 0x0002b600000a7ab9 */ /* 0x000fe20000000a00 */
[----:B------:R-:W-:Y:S01]  /*b7f0*/  IMAD.IADD R21, R21, 0x1, R79 ;  /* 0x0000000115157824 */ /* 0x000fe200078e024f */
[----:B------:R-:W5:Y:S01]  /*b800*/  LD.E.128 R4, desc[UR52][R4.64] ;  /* 0x0000003404047980 */ /* 0x000f62000c101d00 */
[----:B------:R-:W-:-:S03]  /*b810*/  IMAD R76, R3, UR10, RZ ;  /* 0x0000000a034c7c24 */ /* 0x000fc6000f8e02ff */
        /* <DEDUP_REMOVED lines=17> */
[----:B------:R-:W-:Y:S01]  /*b930*/  VIADD R84, R81, UR42 ;  /* 0x0000002a51547c36 */ /* 0x000fe20008000000 */
[----:B------:R-:W-:-:S02]  /*b940*/  UIADD3 UR8, UR8, 0x22820, URZ ;  /* 0x0002282008087890 */ /* 0x000fc4000fffe03f */
[----:B------:R-:W-:Y:S02]  /*b950*/  LEA.HI.X R83, R20, UR11, R3, 0x1, P2 ;  /* 0x0000000b14537c11 */ /* 0x000fe400090f0c03 */
[C---:B------:R-:W-:Y:S01]  /*b960*/  ISETP.GE.AND P2, PT, R84.reuse, UR16, PT ;  /* 0x0000001054007c0c */ /* 0x040fe2000bf46270 */
        /* <DEDUP_REMOVED lines=10> */
[----:B------:R-:W-:Y:S02]  /*ba10*/  ISETP.GE.AND P1, PT, R76, UR16, PT ;  /* 0x000000104c007c0c */ /* 0x000fe4000bf26270 */
[----:B------:R-:W-:Y:S02]  /*ba20*/  ISETP.GE.AND P0, PT, R77, UR16, PT ;  /* 0x000000104d007c0c */ /* 0x000fe4000bf06270 */
        /* <DEDUP_REMOVED lines=22> */
.L_x_14133:
[----:B------:R-:W-:Y:S05]  /*bb90*/  BSYNC B1 ;  /* 0x0000000000017941 */ /* 0x000fea0003800000 */
.L_x_14132:
[----:B--2---:R2:W3:Y:S01]  /*bba0*/  SHFL.IDX PT, R3, R83, 0x1, 0x181f ;  /* 0x00381f0053037f89 */ /* 0x0044e200000e0000 */
[----:B------:R-:W-:Y:S03]  /*bbb0*/  BSSY B1, `(.L_x_14134) ;  /* 0x0000014000017945 */ /* 0x000fe60003800000 */
[----:B0----5:R2:W0:Y:S01]  /*bbc0*/  SHFL.IDX PT, R29, R82, 0x1, 0x181f ;  /* 0x00381f00521d7f89 */ /* 0x02142200000e0000 */
[----:B------:R-:W-:Y:S05]  /*bbd0*/  @P1 BRA `(.L_x_14135) ;  /* 0x0000000000441947 */ /* 0x000fea0003800000 */
[----:B------:R-:W-:Y:S02]  /*bbe0*/  ULDC UR4, c[0x0][0xac8] ;  /* 0x0002b20000047ab9 */ /* 0x000fe40000000800 */
[----:B------:R-:W-:Y:S02]  /*bbf0*/  ISETP.GE.AND P4, PT, R0, UR4, PT ;  /* 0x0000000400007c0c */ /* 0x000fe4000bf86270 */
[----:B------:R-:W-:Y:S02]  /*bc00*/  ISETP.GE.AND P3, PT, R86, UR4, PT ;  /* 0x0000000456007c0c */ /* 0x000fe4000bf66270 */
[----:B------:R-:W-:Y:S02]  /*bc10*/  ISETP.GE.AND P2, PT, R88, UR4, PT ;  /* 0x0000000458007c0c */ /* 0x000fe4000bf46270 */
[----:B------:R-:W-:-:S07]  /*bc20*/  ISETP.GE.AND P1, PT, R90, UR4, PT ;  /* 0x000000045a007c0c */ /* 0x000fce000bf26270 */
[-C--:B0-----:R-:W-:Y:S02]  /*bc30*/  @!P4 LEA R4, P6, R0, R29.reuse, 0x1 ;  /* 0x0000001d0004c211 */ /* 0x081fe400078c08ff */
        /* <DEDUP_REMOVED lines=11> */
.L_x_14135:
[----:B------:R-:W-:Y:S05]  /*bcf0*/  BSYNC B1 ;  /* 0x0000000000017941 */ /* 0x000fea0003800000 */
.L_x_14134:
[----:B---3--:R3:W0:Y:S01]  /*bd00*/  SHFL.IDX PT, R3, R83, 0x2, 0x181f ;  /* 0x00581f0053037f89 */ /* 0x00862200000e0000 */
[----:B------:R-:W-:Y:S03]  /*bd10*/  BSSY B1, `(.L_x_14136) ;  /* 0x0000014000017945 */ /* 0x000fe60003800000 */
[----:B----4-:R3:W4:Y:S01]  /*bd20*/  SHFL.IDX PT, R11, R82, 0x2, 0x181f ;  /* 0x00581f00520b7f89 */ /* 0x01072200000e0000 */
        /* <DEDUP_REMOVED lines=18> */
.L_x_14137:
[----:B------:R-:W-:Y:S05]  /*be50*/  BSYNC B1 ;  /* 0x0000000000017941 */ /* 0x000fea0003800000 */
.L_x_14136:
[----:B0-----:R-:W-:Y:S01]  /*be60*/  VIADD R3, R84, 0x60 ;  /* 0x0000006054037836 */ /* 0x001fe20000000000 */
[----:B--23--:R-:W0:Y:S04]  /*be70*/  SHFL.IDX PT, R83, R83, 0x3, 0x181f ;  /* 0x00781f0053537f89 */ /* 0x00ce2800000e0000 */
[----:B------:R-:W-:Y:S01]  /*be80*/  ISETP.GE.AND P0, PT, R3, UR16, PT ;  /* 0x0000001003007c0c */ /* 0x000fe2000bf06270 */
[----:B----4-:R4:W2:-:S12]  /*be90*/  SHFL.IDX PT, R11, R82, 0x3, 0x181f ;  /* 0x00781f00520b7f89 */ /* 0x01089800000e0000 */
[----:B----4-:R-:W-:Y:S05]  /*bea0*/  @P0 BRA `(.L_x_14138) ;  /* 0x00000024008c0947 */ /* 0x010fea0003800000 */
[----:B------:R-:W-:Y:S02]  /*beb0*/  ULDC UR4, c[0x0][0xac8] ;  /* 0x0002b20000047ab9 */ /* 0x000fe40000000800 */
[----:B------:R-:W-:Y:S02]  /*bec0*/  ISETP.GE.AND P3, PT, R0, UR4, PT ;  /* 0x0000000400007c0c */ /* 0x000fe4000bf66270 */
[----:B------:R-:W-:Y:S02]  /*bed0*/  ISETP.GE.AND P4, PT, R86, UR4, PT ;  /* 0x0000000456007c0c */ /* 0x000fe4000bf86270 */
[----:B------:R-:W-:-:S09]  /*bee0*/  ISETP.GE.AND P5, PT, R88, UR4, PT ;  /* 0x0000000458007c0c */ /* 0x000fd2000bfa6270 */
[-C--:B--2---:R-:W-:Y:S02]  /*bef0*/  @!P3 LEA R4, P0, R0, R11.reuse, 0x1 ;  /* 0x0000000b0004b211 */ /* 0x084fe400078008ff */
[-C--:B------:R-:W-:Y:S02]  /*bf00*/  @!P4 LEA R6, P1, R86, R11.reuse, 0x1 ;  /* 0x0000000b5606c211 */ /* 0x080fe400078208ff */
[----:B------:R-:W-:Y:S02]  /*bf10*/  @!P5 LEA R8, P2, R88, R11, 0x1 ;  /* 0x0000000b5808d211 */ /* 0x000fe400078408ff */
        /* <DEDUP_REMOVED lines=8> */
[----:B----4-:R-:W-:-:S04]  /*bfa0*/  LEA R4, P0, R90, R11, 0x1 ;  /* 0x0000000b5a047211 */ /* 0x010fc800078008ff */
[----:B------:R-:W-:-:S05]  /*bfb0*/  LEA.HI.X R5, R90, R83, R89, 0x1, P0 ;  /* 0x000000535a057211 */ /* 0x000fca00000f0c59 */
[----:B------:R0:W-:Y:S01]  /*bfc0*/  ST.E.128 desc[UR52][R4.64], R72 ;  /* 0x0000004804007985 */ /* 0x0001e2000c101d34 */
[----:B------:R-:W-:Y:S05]  /*bfd0*/  BRA `(.L_x_14138) ;  /* 0x0000002400407947 */ /* 0x000fea0003800000 */
.L_x_14131:
        /* <DEDUP_REMOVED lines=69> */
[C---:B------:R-:W-:Y:S01]  /*c430*/  VIADD R21, R2.reuse, 0xe0 ;  /* 0x000000e002157836 */ /* 0x040fe20000000000 */
[----:B------:R-:W-:Y:S02]  /*c440*/  ISETP.GE.AND P2, PT, R221, UR4, PT ;  /* 0x00000004dd007c0c */ /* 0x000fe4000bf46270 */
[----:B------:R-:W-:Y:S02]  /*c450*/  ISETP.GE.AND P3, PT, R2, UR4, PT ;  /* 0x0000000402007c0c */ /* 0x000fe4000bf66270 */
[----:B------:R-:W-:Y:S02]  /*c460*/  ISETP.GE.AND P1, PT, R220, UR4, PT ;  /* 0x00000004dc007c0c */ /* 0x000fe4000bf26270 */
[----:B------:R-:W-:-:S07]  /*c470*/  ISETP.GE.AND P4, PT, R219, UR4, PT ;  /* 0x00000004db007c0c */ /* 0x000fce000bf86270 */
[C---:B-1----:R-:W-:Y:S02]  /*c480*/  @!P2 LEA R8, P5, R221.reuse, R4, 0x2 ;  /* 0x00000004dd08a211 */ /* 0x042fe400078a10ff */
        /* <DEDUP_REMOVED lines=130> */
.L_x_14140:
[----:B------:R-:W-:Y:S05]  /*ccb0*/  BSYNC B1 ;  /* 0x0000000000017941 */ /* 0x000fea0003800000 */
.L_x_14139:
[----:B--23--:R2:W3:Y:S04]  /*ccc0*/  SHFL.IDX PT, R5, R3, 0x1, 0x1c1f ;  /* 0x003c1f0003057f89 */ /* 0x00c4e800000e0000 */
[----:B-1----:R2:W1:Y:S01]  /*ccd0*/  SHFL.IDX PT, R4, R0, 0x1, 0x1c1f ;  /* 0x003c1f0000047f89 */ /* 0x00246200000e0000 */
[----:B------:R-:W-:Y:S05]  /*cce0*/  @P0 BRA `(.L_x_14138) ;  /* 0x0000001400fc0947 */ /* 0x000fea0003800000 */
[----:B------:R-:W-:Y:S01]  /*ccf0*/  ULDC UR4, c[0x0][0xac8] ;  /* 0x0002b20000047ab9 */ /* 0x000fe20000000800 */
[C---:B------:R-:W-:Y:S01]  /*cd00*/  VIADD R25, R2.reuse, 0xe0 ;  /* 0x000000e002197836 */ /* 0x040fe20000000000 */
[----:B------:R-:W-:Y:S01]  /*cd10*/  ISETP.GE.AND P5, PT, R221, UR4, PT ;  /* 0x00000004dd007c0c */ /* 0x000fe2000bfa6270 */
[C---:B0-2---:R-:W-:Y:S01]  /*cd20*/  VIADD R3, R2.reuse, 0xe8 ;  /* 0x000000e802037836 */ /* 0x045fe20000000000 */
[----:B------:R-:W-:Y:S02]  /*cd30*/  ISETP.GE.AND P4, PT, R2, UR4, PT ;  /* 0x0000000402007c0c */ /* 0x000fe4000bf86270 */
[----:B------:R-:W-:Y:S02]  /*cd40*/  ISETP.GE.AND P2, PT, R220, UR4, PT ;  /* 0x00000004dc007c0c */ /* 0x000fe4000bf46270 */
[----:B------:R-:W-:Y:S02]  /*cd50*/  ISETP.GE.AND P1, PT, R219, UR4, PT ;  /* 0x00000004db007c0c */ /* 0x000fe4000bf26270 */
[----:B------:R-:W-:-:S02]  /*cd60*/  ISETP.GE.AND P0, PT, R218, UR4, PT ;  /* 0x00000004da007c0c */ /* 0x000fc4000bf06270 */
[----:B------:R-:W-:-:S03]  /*cd70*/  SHF.R.S32.HI R0, RZ, 0x1f, R17 ;  /* 0x0000001fff007819 */ /* 0x000fc60000011411 */
[CC--:B-1----:R-:W-:Y:S02]  /*cd80*/  @!P5 LEA R8, P3, R221.reuse, R4.reuse, 0x2 ;  /* 0x00000004dd08d211 */ /* 0x0c2fe400078610ff */
        /* <DEDUP_REMOVED lines=129> */
.L_x_14129:
        /* <DEDUP_REMOVED lines=33> */
.L_x_14141:
        /* <DEDUP_REMOVED lines=31> */
[----:B------:R-:W-:Y:S01]  /*d9a0*/  MOV R3, R6 ;  /* 0x0000000600037202 */ /* 0x000fe20000000f00 */
[----:B------:R-:W-:-:S02]  /*d9b0*/  UIADD3 UR18, UR11, UR18, URZ ;  /* 0x000000120b127290 */ /* 0x000fc4000fffe03f */
[----:B------:R-:W-:Y:S01]  /*d9c0*/  UIADD3 UR13, UR9, UR13, URZ ;  /* 0x0000000d090d7290 */ /* 0x000fe2000fffe03f */
[----:B------:R-:W-:Y:S02]  /*d9d0*/  IMAD.U32 R10, RZ, RZ, UR14 ;  /* 0x0000000eff0a7e24 */ /* 0x000fe4000f8e00ff */
        /* <DEDUP_REMOVED lines=22> */
.L_x_14143:
[----:B------:R-:W-:Y:S05]  /*db40*/  BSYNC B1 ;  /* 0x0000000000017941 */ /* 0x000fea0003800000 */
.L_x_14142:
        /* <DEDUP_REMOVED lines=14> */
[----:B------:R-:W-:-:S03]  /*dc30*/  UIADD3 UR9, UR9, UR10, URZ ;  /* 0x0000000a09097290 */ /* 0x000fc6000fffe03f */
[----:B------:R-:W-:Y:S01]  /*dc40*/  IMAD R3, R10, 0x20, R13 ;  /* 0x000000200a037824 */ /* 0x000fe200078e020d */
[----:B------:R-:W-:Y:S02]  /*dc50*/  ULDC.64 UR10, c[0x0][0xae8] ;  /* 0x0002ba00000a7ab9 */ /* 0x000fe40000000a00 */
[----:B------:R-:W-:Y:S01]  /*dc60*/  UIMAD.WIDE.U32 UR8, UR41, UR10, UR8 ;  /* 0x0000000a290872a5 */ /* 0x000fe2000f8e0008 */
[----:B------:R-:W-:Y:S01]  /*dc70*/  VIADD R8, R3, UR42 ;  /* 0x0000002a03087c36 */ /* 0x000fe20008000000 */
[----:B-1----:R-:W-:Y:S02]  /*dc80*/  ISETP.NE.AND P0, PT, R11, 0x1, PT ;  /* 0x000000010b00780c */ /* 0x002fe40003f05270 */
[----:B------:R-:W-:Y:S01]  /*dc90*/  UIMAD UR9, UR41, UR11, UR9 ;  /* 0x0000000b290972a4 */ /* 0x000fe2000f8e0209 */
[----:B------:R-:W-:Y:S02]  /*dca0*/  IMAD.MOV.U32 R3, RZ, RZ, R8 ;  /* 0x000000ffff037224 */ /* 0x000fe400078e0008 */
[----:B------:R-:W-:-:S02]  /*dcb0*/  ULDC.64 UR10, c[0x0][0xaf0] ;  /* 0x0002bc00000a7ab9 */ /* 0x000fc40000000a00 */
        /* <DEDUP_REMOVED lines=18> */
[----:B------:R-:W-:Y:S02]  /*dde0*/  VIADD R8, R13, UR42 ;  /* 0x0000002a0d087c36 */ /* 0x000fe40008000000 */
[----:B------:R-:W-:Y:S01]  /*ddf0*/  IMAD R9, R3, UR11, R6 ;  /* 0x0000000b03097c24 */ /* 0x000fe2000f8e0206 */
[----:B------:R-:W-:Y:S01]  /*de00*/  SHF.R.S32.HI R6, RZ, 0x1f, R7 ;  /* 0x0000001fff067819 */ /* 0x000fe20000011407 */
[----:B-----5:R-:W-:Y:S02]  /*de10*/  IMAD R11, R0, R11, RZ ;  /* 0x0000000b000b7224 */ /* 0x020fe400078e02ff */
        /* <DEDUP_REMOVED lines=41> */
.L_x_14145:
[----:B------:R-:W-:Y:S05]  /*e0b0*/  BSYNC B1 ;  /* 0x0000000000017941 */ /* 0x000fea0003800000 */
.L_x_14144:
        /* <DEDUP_REMOVED lines=21> */
.L_x_14147:
[----:B------:R-:W-:Y:S05]  /*e210*/  BSYNC B1 ;  /* 0x0000000000017941 */ /* 0x000fea0003800000 */
.L_x_14146:
        /* <DEDUP_REMOVED lines=21> */
.L_x_14149:
[----:B------:R-:W-:Y:S05]  /*e370*/  BSYNC B1 ;  /* 0x0000000000017941 */ /* 0x000fea0003800000 */
.L_x_14148:
        /* <DEDUP_REMOVED lines=10> */
[----:B---3--:R-:W-:-:S04]  /*e420*/  @!P3 LEA R6, P4, R7, R4, 0x1 ;  /* 0x000000040706b211 */ /* 0x008fc800078808ff */
[-C--:B--2---:R-:W-:Y:S02]  /*e430*/  @!P3 LEA.HI.X R7, R7, R3.reuse, R14, 0x1, P4 ;  /* 0x000000030707b211 */ /* 0x084fe400020f0c0e */
        /* <DEDUP_REMOVED lines=10> */
.L_x_14138:
[----:B------:R-:W-:Y:S05]  /*e4e0*/  BSYNC B0 ;  /* 0x0000000000007941 */ /* 0x000fea0003800000 */
.L_x_14128:
[----:B------:R-:W-:Y:S02]  /*e4f0*/  ULDC UR4, c[0x0][0xc3c] ;  /* 0x00030f0000047ab9 */ /* 0x000fe40000000800 */
[----:B------:R-:W-:-:S06]  /*e500*/  UISETP.GE.AND UP0, UPT, UR7, UR4, UPT ;  /* 0x000000040700728c */ /* 0x000fcc000bf06270 */
[----:B------:R-:W-:-:S13]  /*e510*/  PLOP3.LUT P0, PT, PT, PT, UP0, 0x80, 0x0 ;  /* 0x000000000000781c */ /* 0x000fda0003f0f008 */
[----:B------:R-:W-:Y:S05]  /*e520*/  @!P0 BRA `(.L_x_14150) ;  /* 0xffffff2800c08947 */ /* 0x000fea000383ffff */
[----:B------:R-:W-:Y:S05]  /*e530*/  EXIT ;  /* 0x000000000000794d */ /* 0x000fea0003800000 */
.L_x_14085:
        /* <DEDUP_REMOVED lines=16> */
.L_x_14151:
        /* <DEDUP_REMOVED lines=43> */
.L_x_14155:
        /* <DEDUP_REMOVED lines=35> */
.L_x_14153:
        /* <DEDUP_REMOVED lines=13> */
.L_x_14156:
        /* <DEDUP_REMOVED lines=62> */
.L_x_14157:
        /* <DEDUP_REMOVED lines=61> */
.L_x_14158:
[----:B------:R-:W-:-:S05]  /*f3a0*/  LOP3.LUT R17, RZ, R2, RZ, 0x33, !PT ;  /* 0x00000002ff117212 */ /* 0x000fca00078e33ff */
[----:B------:R-:W-:Y:S01]  /*f3b0*/  IMAD.IADD R17, R6, 0x1, R17 ;  /* 0x0000000106117824 */ /* 0x000fe200078e0211 */
[----:B------:R-:W-:Y:S06]  /*f3c0*/  BRA `(.L_x_14159) ;  /* 0x0000000000147947 */ /* 0x000fec0003800000 */
.L_x_14154:
[----:B------:R-:W-:Y:S01]  /*f3d0*/  ULDC UR4, c[0x0][0xc3c] ;  /* 0x00030f0000047ab9 */ /* 0x000fe20000000800 */
[----:B------:R-:W-:Y:S01]  /*f3e0*/  IMAD.MOV.U32 R17, RZ, RZ, RZ ;  /* 0x000000ffff117224 */ /* 0x000fe200078e00ff */
[----:B------:R-:W-:Y:S01]  /*f3f0*/  MOV R16, UR6 ;  /* 0x0000000600107c02 */ /* 0x000fe20008000f00 */
[----:B------:R-:W-:Y:S02]  /*f400*/  IMAD.MOV.U32 R18, RZ, RZ, RZ ;  /* 0x000000ffff127224 */ /* 0x000fe400078e00ff */
[----:B------:R-:W-:-:S07]  /*f410*/  IMAD.U32 R19, RZ, RZ, UR4 ;  /* 0x00000004ff137e24 */ /* 0x000fce000f8e00ff */
.L_x_14159:
[----:B------:R-:W-:-:S13]  /*f420*/  ISETP.NE.AND P0, PT, R7, RZ, PT ;  /* 0x000000ff0700720c */ /* 0x000fda0003f05270 */
[----:B------:R-:W0:Y:S01]  /*f430*/  @!P0 S2R R3, SR_CgaCtaId ;  /* 0x0000000000038919 */ /* 0x000e220000008800 */
[----:B------:R-:W-:-:S04]  /*f440*/  @!P0 MOV R2, 0x400 ;  /* 0x0000040000028802 */ /* 0x000fc80000000f00 */
[----:B0-----:R-:W-:-:S05]  /*f450*/  @!P0 LEA R2, R3, R2, 0x18 ;  /* 0x0000000203028211 */ /* 0x001fca00078ec0ff */
[----:B------:R1:W-:Y:S01]  /*f460*/  @!P0 STS.128 [R2+0x228d0], R16 ;  /* 0x0228d01002008388 */ /* 0x0003e20000000c00 */
[----:B------:R-:W-:Y:S06]  /*f470*/  BAR.ARV 0x5, 0x180 ;  /* 0x0146000000007b1d */ /* 0x000fec0000002000 */
.L_x_14152:
        /* <DEDUP_REMOVED lines=29> */
.L_x_14223:
[----:B0-----:R-:W0:Y:S02]  /*f650*/  LDC.64 R2, c[0x0][0xc88] ;  /* 0x00032200ff027b82 */ /* 0x001e240000000a00 */
        /* <DEDUP_REMOVED lines=37> */
[----:B--2---:R1:W-:Y:S01]  /*f8b0*/  @P0 STL [R1], R0 ;  /* 0x0000000001000387 */ /* 0x0043e20000100800 */
[----:B---3--:R-:W-:Y:S05]  /*f8c0*/  @P0 BRA `(.L_x_14161) ;  /* 0x0000000000200947 */ /* 0x008fea0003800000 */
[----:B------:R-:W-:Y:S02]  /*f8d0*/  ULDC UR4, c[0x0][0x288] ;  /* 0x0000a20000047ab9 */ /* 0x000fe40000000800 */
[----:B-1----:R-:W-:-:S05]  /*f8e0*/  IMAD.U32 R0, RZ, RZ, UR4 ;  /* 0x00000004ff007e24 */ /* 0x002fca000f8e00ff */
[----:B------:R0:W-:Y:S01]  /*f8f0*/  STL [R1], R0 ;  /* 0x0000000001007387 */ /* 0x0001e20000100800 */
[----:B------:R-:W-:Y:S05]  /*f900*/  @!P2 BRA `(.L_x_14161) ;  /* 0x000000000010a947 */ /* 0x000fea0003800000 */
[----:B------:R-:W2:Y:S04]  /*f910*/  LDG.E R5, desc[UR52][R2.64] ;  /* 0x0000003402057981 */ /* 0x000ea8000c1e1900 */
[----:B0-----:R-:W2:Y:S02]  /*f920*/  LDG.E R0, desc[UR52][R2.64+0x4] ;  /* 0x0000043402007981 */ /* 0x001ea4000c1e1900 */
[----:B--2---:R-:W-:-:S05]  /*f930*/  IMAD.IADD R0, R0, 0x1, -R5 ;  /* 0x0000000100007824 */ /* 0x004fca00078e0a05 */
[----:B------:R2:W-:Y:S02]  /*f940*/  STL [R1], R0 ;  /* 0x0000000001007387 */ /* 0x0005e40000100800 */
.L_x_14161:
        /* <DEDUP_REMOVED lines=9> */
.L_x_14162:
        /* <DEDUP_REMOVED lines=9> */
.L_x_14163:
[----:B------:R-:W4:Y:S01]  /*fa70*/  LDL R4, [R1] ;  /* 0x0000000001047983 */ /* 0x000f220000100800 */
[----:B012---:R-:W0:Y:S01]  /*fa80*/  LDC R0, c[0x0][0x448] ;  /* 0x00011200ff007b82 */ /* 0x007e220000000800 */
[----:B-----5:R-:W-:Y:S01]  /*fa90*/  IMAD.IADD R32, R7, 0x1, -R30 ;  /* 0x0000000107207824 */ /* 0x020fe200078e0a1e */
[----:B------:R-:W-:Y:S01]  /*faa0*/  LOP3.LUT R23, R23, 0xfffffdff, RZ, 0xc0, !PT ;  /* 0xfffffdff17177812 */ /* 0x000fe200078ec0ff */
[----:B------:R-:W-:Y:S01]  /*fab0*/  BSSY B0, `(.L_x_14164) ;  /* 0x0000038000007945 */ /* 0x000fe20003800000 */
[----:B0-----:R-:W-:Y:S01]  /*fac0*/  ISETP.NE.AND P0, PT, R0, 0x1, PT ;  /* 0x000000010000780c */ /* 0x001fe20003f05270 */
[----:B------:R-:W-:-:S04]  /*fad0*/  IMAD.SHL.U32 R0, R17, 0x80, RZ ;  /* 0x0000008011007824 */ /* 0x000fc800078e00ff */
[----:B------:R-:W-:-:S08]  /*fae0*/  VIADD R0, R0, 0x7f ;  /* 0x0000007f00007836 */ /* 0x000fd00000000000 */
        /* <DEDUP_REMOVED lines=52> */
.L_x_14165:
[----:B------:R-:W-:Y:S05]  /*fe30*/  BSYNC B0 ;  /* 0x0000000000007941 */ /* 0x000fea0003800000 */
.L_x_14164:
        /* <DEDUP_REMOVED lines=23> */
.L_x_14167:
        /* <DEDUP_REMOVED lines=20> */
.L_x_14170:
[----:B------:R-:W-:Y:S05]  /*100f0*/  BSYNC B6 ;  /* 0x0000000000067941 */ /* 0x000fea0003800000 */
.L_x_14169:
        /* <DEDUP_REMOVED lines=20> */
.L_x_14173:
        /* <DEDUP_REMOVED lines=15> */
.L_x_14172:
[----:B------:R-:W-:Y:S05]  /*10330*/  BSYNC B6 ;  /* 0x0000000000067941 */ /* 0x000fea0003800000 */
.L_x_14171:
[----:B------:R-:W0:Y:S01]  /*10340*/  S2R R20, SR_TID.X ;  /* 0x0000000000147919 */ /* 0x000e220000002100 */
[----:B------:R-:W-:Y:S01]  /*10350*/  ULDC.64 UR4, c[0x0][0x9f8] ;  /* 0x00027e0000047ab9 */ /* 0x000fe20000000a00 */
[----:B------:R-:W1:Y:S01]  /*10360*/  LDC R8, c[0x0][0x430] ;  /* 0x00010c00ff087b82 */ /* 0x000e620000000800 */
[----:B------:R-:W-:-:S04]  /*10370*/  ISETP.NE.U32.AND P0, PT, RZ, UR4, PT ;  /* 0x00000004ff007c0c */ /* 0x000fc8000bf05070 */
[----:B------:R-:W-:-:S13]  /*10380*/  ISETP.NE.AND.EX P0, PT, RZ, UR5, PT, P0 ;  /* 0x00000005ff007c0c */ /* 0x000fda000bf05300 */
[----:B------:R-:W-:Y:S01]  /*10390*/  @P0 IADD3 R2, P1, R31, UR4, RZ ;  /* 0x000000041f020c10 */ /* 0x000fe2000ff3e0ff */
[----:B------:R-:W-:-:S03]  /*103a0*/  ULDC UR4, c[0x0][0x320] ;  /* 0x0000c80000047ab9 */ /* 0x000fc60000000800 */
[----:B------:R-:W-:-:S05]  /*103b0*/  @P0 IADD3.X R3, R33, UR5, RZ, P1, !PT ;  /* 0x0000000521030c10 */ /* 0x000fca0008ffe4ff */
[----:B------:R2:W5:Y:S01]  /*103c0*/  @P0 LDG.E R27, desc[UR52][R2.64] ;  /* 0x00000034021b0981 */ /* 0x000562000c1e1900 */
[----:B------:R-:W-:Y:S01]  /*103d0*/  LOP3.LUT R23, R23, 0xffffffef, RZ, 0xc0, !PT ;  /* 0xffffffef17177812 */ /* 0x000fe200078ec0ff */
[----:B------:R-:W-:Y:S01]  /*103e0*/  UMOV UR5, 0xffffffff ;  /* 0xffffffff00057882 */ /* 0x000fe20000000000 */
[----:B0-----:R-:W-:Y:S01]  /*103f0*/  IMAD.SHL.U32 R20, R20, 0x8, RZ ;  /* 0x0000000814147824 */ /* 0x001fe200078e00ff */
[----:B------:R-:W0:Y:S01]  /*10400*/  S2R R21, SR_TID.X ;  /* 0x0000000000157919 */ /* 0x000e220000002100 */
[----:B------:R-:W-:Y:S01]  /*10410*/  LOP3.LUT R23, R23, 0xfffffff7, RZ, 0xc0, !PT ;  /* 0xfffffff717177812 */ /* 0x000fe200078ec0ff */
[----:B------:R-:W-:Y:S02]  /*10420*/  VIADD R0, R35, 0xffffffff ;  /* 0xffffffff23007836 */ /* 0x000fe40000000000 */
[----:B------:R-:W-:-:S04]  /*10430*/  LOP3.LUT R20, R20, 0x38, RZ, 0xc0, !PT ;  /* 0x0000003814147812 */ /* 0x000fc800078ec0ff */
[C---:B------:R-:W-:Y:S02]  /*10440*/  LOP3.LUT R34, R20.reuse, 0x40, RZ, 0xfc, !PT ;  /* 0x0000004014227812 */ /* 0x040fe400078efcff */
[----:B------:R-:W-:Y:S02]  /*10450*/  LOP3.LUT R20, R20, 0x80, RZ, 0xfc, !PT ;  /* 0x0000008014147812 */ /* 0x000fe400078efcff */
[----:B------:R-:W-:Y:S02]  /*10460*/  ISETP.GE.AND P1, PT, R34, UR4, PT ;  /* 0x0000000422007c0c */ /* 0x000fe4000bf26270 */
[----:B------:R-:W-:Y:S02]  /*10470*/  ISETP.GE.AND P0, PT, R20, UR4, PT ;  /* 0x0000000414007c0c */ /* 0x000fe4000bf06270 */
[----:B------:R-:W3:Y:S09]  /*10480*/  S2R R20, SR_TID.X ;  /* 0x0000000000147919 */ /* 0x000ef20000002100 */
[----:B------:R-:W-:Y:S01]  /*10490*/  @P1 LOP3.LUT R23, R23, 0x8, RZ, 0xfc, !PT ;  /* 0x0000000817171812 */ /* 0x000fe200078efcff */
[----:B0-----:R-:W-:-:S05]  /*104a0*/  IMAD.SHL.U32 R21, R21, 0x8, RZ ;  /* 0x0000000815157824 */ /* 0x001fca00078e00ff */
[----:B------:R-:W-:-:S04]  /*104b0*/  LOP3.LUT R21, R21, 0x38, RZ, 0xc0, !PT ;  /* 0x0000003815157812 */ /* 0x000fc800078ec0ff */
[C---:B------:R-:W-:Y:S02]  /*104c0*/  ISETP.GE.AND P2, PT, R21.reuse, UR4, PT ;  /* 0x0000000415007c0c */ /* 0x040fe4000bf46270 */
[----:B------:R-:W-:Y:S02]  /*104d0*/  LOP3.LUT R21, R21, 0xc0, RZ, 0xfc, !PT ;  /* 0x000000c015157812 */ /* 0x000fe400078efcff */
[----:B---3--:R-:W-:-:S04]  /*104e0*/  LOP3.LUT R20, R20, 0x7f, RZ, 0xc0, !PT ;  /* 0x0000007f14147812 */ /* 0x008fc800078ec0ff */
[----:B------:R-:W-:Y:S02]  /*104f0*/  SHF.R.U32.HI R34, RZ, 0x3, R20 ;  /* 0x00000003ff227819 */ /* 0x000fe40000011614 */
[----:B------:R-:W0:Y:S03]  /*10500*/  S2R R20, SR_TID.X ;  /* 0x0000000000147919 */ /* 0x000e260000002100 */
[----:B------:R-:W-:-:S04]  /*10510*/  @P2 LOP3.LUT R23, R23, 0x10, RZ, 0xfc, !PT ;  /* 0x0000001017172812 */ /* 0x000fc800078efcff */
[----:B------:R-:W-:-:S04]  /*10520*/  LOP3.LUT R23, R23, 0xfffffffb, RZ, 0xc0, !PT ;  /* 0xfffffffb17177812 */ /* 0x000fc800078ec0ff */
[----:B------:R-:W-:Y:S02]  /*10530*/  @P0 LOP3.LUT R23, R23, 0x4, RZ, 0xfc, !PT ;  /* 0x0000000417170812 */ /* 0x000fe400078efcff */
[----:B------:R-:W-:Y:S02]  /*10540*/  ISETP.GE.AND P0, PT, R21, UR4, PT ;  /* 0x0000000415007c0c */ /* 0x000fe4000bf06270 */
[----:B------:R-:W-:-:S11]  /*10550*/  LOP3.LUT R23, R23, 0xfffffffd, RZ, 0xc0, !PT ;  /* 0xfffffffd17177812 */ /* 0x000fd600078ec0ff */
[----:B------:R-:W-:Y:S01]  /*10560*/  @P0 LOP3.LUT R23, R23, 0x2, RZ, 0xfc, !PT ;  /* 0x0000000217170812 */ /* 0x000fe200078efcff */
[----:B0-----:R-:W-:-:S05]  /*10570*/  IMAD.SHL.U32 R20, R20, 0x10, RZ ;  /* 0x0000001014147824 */ /* 0x001fca00078e00ff */
[----:B------:R-:W-:-:S05]  /*10580*/  LOP3.LUT R20, R34, 0x70, R20, 0xf8, !PT ;  /* 0x0000007022147812 */ /* 0x000fca00078ef814 */
[----:B------:R-:W-:Y:S01]  /*10590*/  IMAD R35, R0, 0x60, R20 ;  /* 0x0000006000237824 */ /* 0x000fe200078e0214 */
[----:B-12---:R-:W-:Y:S06]  /*105a0*/  BRA.DIV UR5, `(.L_x_14174) ;  /* 0x0000004605007947 */ /* 0x006fec000b800000 */
.L_x_14240:
        /* <DEDUP_REMOVED lines=21> */
[----:B------:R-:W-:Y:S01]  /*10700*/  IMAD.U32 R3, RZ, RZ, UR36 ;  /* 0x00000024ff037e24 */ /* 0x000fe2000f8e00ff */
[----:B------:R-:W-:Y:S02]  /*10710*/  LOP3.LUT R23, R23, 0xffffffbf, RZ, 0xc0, !PT ;  /* 0xffffffbf17177812 */ /* 0x000fe400078ec0ff */
[----:B0-----:R-:W-:-:S04]  /*10720*/  @!P0 LEA R4, P1, R2, R4, 0x2 ;  /* 0x0000000402048211 */ /* 0x001fc800078210ff */
[----:B------:R-:W-:-:S05]  /*10730*/  @!P0 LEA.HI.X R5, R2, R5, R7, 0x2, P1 ;  /* 0x0000000502058211 */ /* 0x000fca00008f1407 */
[----:B------:R0:W5:Y:S01]  /*10740*/  @!P0 LDG.E R34, desc[UR52][R4.64] ;  /* 0x0000003404228981 */ /* 0x000162000c1e1900 */
[----:B------:R-:W-:Y:S01]  /*10750*/  ISETP.NE.AND P0, PT, R3, 0x3, PT ;  /* 0x000000030300780c */ /* 0x000fe20003f05270 */
[----:B------:R-:W-:Y:S01]  /*10760*/  IMAD.MOV R2, RZ, RZ, -R6 ;  /* 0x000000ffff027224 */ /* 0x000fe200078e0a06 */
[----:B------:R-:W-:Y:S02]  /*10770*/  ISETP.GT.U32.AND P1, PT, R20, 0x5f, PT ;  /* 0x0000005f1400780c */ /* 0x000fe40003f24070 */
[----:B------:R-:W-:Y:S01]  /*10780*/  LOP3.LUT R18, R18, 0xffff, RZ, 0xc0, !PT ;  /* 0x0000ffff12127812 */ /* 0x000fe200078ec0ff */
[----:B------:R-:W-:Y:S01]  /*10790*/  IMAD R35, R8, R2, R35 ;  /* 0x0000000208237224 */ /* 0x000fe200078e0223 */
[----:B------:R-:W-:-:S07]  /*107a0*/  SEL R6, RZ, 0x1, P2 ;  /* 0x00000001ff067807 */ /* 0x000fce0001000000 */
[----:B------:R-:W-:-:S04]  /*107b0*/  @P0 LOP3.LUT R23, R23, 0x40, RZ, 0xfc, !PT ;  /* 0x0000004017170812 */ /* 0x000fc800078efcff */
[----:B------:R-:W-:-:S04]  /*107c0*/  LOP3.LUT R23, R23, 0xffffffdf, RZ, 0xc0, !PT ;  /* 0xffffffdf17177812 */ /* 0x000fc800078ec0ff */
[----:B------:R-:W-:Y:S01]  /*107d0*/  @P1 LOP3.LUT R23, R23, 0x20, RZ, 0xfc, !PT ;  /* 0x0000002017171812 */ /* 0x000fe200078efcff */
[----:B0-----:R-:W-:Y:S06]  /*107e0*/  @!P0 BRA `(.L_x_14175) ;  /* 0x0000000000048947 */ /* 0x001fec0003800000 */
[----:B------:R-:W-:Y:S01]  /*107f0*/  BPT.TRAP 0x1 ;  /* 0x000000040000795c */ /* 0x000fe20000300000 */
.L_x_14175:
[----:B------:R-:W-:Y:S01]  /*10800*/  IMAD R32, R0, -0x60, R32 ;  /* 0xffffffa000207824 */ /* 0x000fe200078e0220 */
[----:B------:R-:W-:Y:S01]  /*10810*/  SHF.L.U32 R0, R26, 0x1f, RZ ;  /* 0x0000001f1a007819 */ /* 0x000fe200000006ff */
[----:B------:R-:W-:Y:S01]  /*10820*/  IMAD R33, R24, 0x8, R22 ;  /* 0x0000000818217824 */ /* 0x000fe200078e0216 */
[----:B------:R-:W-:Y:S03]  /*10830*/  BSSY B0, `(.L_x_14176) ;  /* 0x0000003000007945 */ /* 0x000fe60003800000 */
[----:B------:R-:W0:Y:S02]  /*10840*/  SYNCS.PHASECHK.TRANS64.TRYWAIT P0, [R33+URZ+0x22840], R0 ;  /* 0x02284000210075a7 */ /* 0x000e24000800017f */
[----:B0-----:R-:W-:Y:S05]  /*10850*/  @!P0 BRA `(.L_x_14177) ;  /* 0x0000004000888947 */ /* 0x001fea0003800000 */
.L_x_14241:
[----:B------:R-:W-:Y:S05]  /*10860*/  BSYNC B0 ;  /* 0x0000000000007941 */ /* 0x000fea0003800000 */
.L_x_14176:
        /* <DEDUP_REMOVED lines=87> */
.L_x_14255:
        /* <DEDUP_REMOVED lines=10> */
.L_x_14179:
        /* <DEDUP_REMOVED lines=11> */
.L_x_14180:
        /* <DEDUP_REMOVED lines=15> */
[----:B------:R-:W-:-:S04]  /*11020*/  SEL R25, RZ, 0x8, P0 ;  /* 0x00000008ff197807 */ /* 0x000fc80000000000 */
[----:B------:R-:W-:Y:S02]  /*11030*/  IADD3 R25, R0, R25, RZ ;  /* 0x0000001900197210 */ /* 0x000fe40007ffe0ff */
[----:B------:R-:W-:Y:S01]  /*11040*/  SHF.R.S32.HI R0, RZ, 0x1f, R37 ;  /* 0x0000001fff007819 */ /* 0x000fe20000011425 */
[----:B-1----:R-:W-:-:S04]  /*11050*/  IMAD.WIDE.U32 R4, R37, UR4, RZ ;  /* 0x0000000425047c25 */ /* 0x002fc8000f8e00ff */
[----:B------:R-:W-:-:S04]  /*11060*/  IMAD R0, R0, UR4, RZ ;  /* 0x0000000400007c24 */ /* 0x000fc8000f8e02ff */
[----:B------:R-:W-:-:S04]  /*11070*/  IMAD R0, R37, UR5, R0 ;  /* 0x0000000525007c24 */ /* 0x000fc8000f8e0200 */
[----:B------:R-:W-:Y:S01]  /*11080*/  IMAD.IADD R37, R5, 0x1, R0 ;  /* 0x0000000105257824 */ /* 0x000fe200078e0200 */
[----:B-----5:R-:W-:-:S05]  /*11090*/  SEL R2, R3, RZ, !P1 ;  /* 0x000000ff03027207 */ /* 0x020fca0004800000 */
[----:B------:R1:W-:Y:S04]  /*110a0*/  STL [R1+0x24], R2 ;  /* 0x0000240201007387 */ /* 0x0003e80000100800 */
        /* <DEDUP_REMOVED lines=20> */
.L_x_14182:
[----:B------:R-:W-:Y:S05]  /*111f0*/  BSYNC B6 ;  /* 0x0000000000067941 */ /* 0x000fea0003800000 */
.L_x_14181:
[----:B------:R-:W2:Y:S01]  /*11200*/  LDL.LU.64 R2, [R1+0x8] ;  /* 0x0000080001027983 */ /* 0x000ea20000300a00 */
[----:B------:R-:W-:Y:S01]  /*11210*/  ULDC.64 UR4, c[0x0][0x2d8] ;  /* 0x0000b60000047ab9 */ /* 0x000fe20000000a00 */
[----:B------:R-:W1:Y:S02]  /*11220*/  LDC R4, c[0x0][0x448] ;  /* 0x00011200ff047b82 */ /* 0x000e640000000800 */
[----:B------:R-:W3:Y:S04]  /*11230*/  LDL.LU R20, [R1+0x24] ;  /* 0x0000240001147983 */ /* 0x000ee80000300800 */
[----:B------:R-:W4:Y:S04]  /*11240*/  LDL.LU R21, [R1+0x10] ;  /* 0x0000100001157983 */ /* 0x000f280000300800 */
[----:B------:R0:W5:Y:S01]  /*11250*/  LDL R9, [R1] ;  /* 0x0000000001097983 */ /* 0x0001620000100800 */
[----:B-1----:R-:W-:-:S13]  /*11260*/  ISETP.NE.AND P6, PT, R4, 0x1, PT ;  /* 0x000000010400780c */ /* 0x002fda0003fc5270 */
[----:B------:R-:W1:Y:S08]  /*11270*/  @P6 LDC R6, c[0x0][0x44c] ;  /* 0x00011300ff066b82 */ /* 0x000e700000000800 */
        /* <DEDUP_REMOVED lines=13> */
[----:B------:R-:W-:Y:S01]  /*11350*/  IMAD.IADD R3, R3, 0x1, R0 ;  /* 0x0000000103037824 */ /* 0x000fe200078e0200 */
[----:B-1----:R-:W-:-:S04]  /*11360*/  LOP3.LUT R20, R20, 0x7f, RZ, 0xc0, !PT ;  /* 0x0000007f14147812 */ /* 0x002fc800078ec0ff */
[----:B------:R-:W-:Y:S02]  /*11370*/  SHF.R.U32.HI R21, RZ, 0x3, R20 ;  /* 0x00000003ff157819 */ /* 0x000fe40000011614 */
[----:B------:R-:W1:Y:S02]  /*11380*/  S2R R20, SR_TID.X ;  /* 0x0000000000147919 */ /* 0x000e640000002100 */
[----:B-1----:R-:W-:-:S05]  /*11390*/  IMAD.SHL.U32 R20, R20, 0x10, RZ ;  /* 0x0000001014147824 */ /* 0x002fca00078e00ff */
[----:B------:R-:W-:-:S05]  /*113a0*/  LOP3.LUT R20, R21, 0x70, R20, 0xf8, !PT ;  /* 0x0000007015147812 */ /* 0x000fca00078ef814 */
[----:B------:R-:W-:-:S04]  /*113b0*/  IMAD R0, R17, 0x80, R20 ;  /* 0x0000008011007824 */ /* 0x000fc800078e0214 */
[----:B------:R-:W-:-:S04]  /*113c0*/  @P6 IMAD.HI.U32 R6, R0, R6, RZ ;  /* 0x0000000600066227 */ /* 0x000fc800078e00ff */
[----:B------:R-:W-:Y:S01]  /*113d0*/  IMAD.MOV.U32 R4, RZ, RZ, R0 ;  /* 0x000000ffff047224 */ /* 0x000fe200078e0000 */
[----:B0-----:R-:W-:Y:S02]  /*113e0*/  @P6 SHF.R.U32.HI R4, RZ, R5, R6 ;  /* 0x00000005ff046219 */ /* 0x001fe40000011606 */
[----:B------:R-:W0:Y:S03]  /*113f0*/  LDC R6, c[0x0][0x448] ;  /* 0x00011200ff067b82 */ /* 0x000e260000000800 */
[----:B------:R-:W-:Y:S01]  /*11400*/  IMAD.MOV R5, RZ, RZ, -R4 ;  /* 0x000000ffff057224 */ /* 0x000fe200078e0a04 */
[----:B------:R-:W1:Y:S01]  /*11410*/  S2R R20, SR_TID.X ;  /* 0x0000000000147919 */ /* 0x000e620000002100 */
        /* <DEDUP_REMOVED lines=15> */
[----:B-1----:R-:W-:-:S03]  /*11510*/  LOP3.LUT R20, R20, 0x7f, RZ, 0xc0, !PT ;  /* 0x0000007f14147812 */ /* 0x002fc600078ec0ff */
        /* <DEDUP_REMOVED lines=78> */
.L_x_14272:
        /* <DEDUP_REMOVED lines=10> */
.L_x_14184:
        /* <DEDUP_REMOVED lines=18> */
.L_x_14273:
[----:B------:R-:W-:Y:S05]  /*11bc0*/  BSYNC B0 ;  /* 0x0000000000007941 */ /* 0x000fea0003800000 */
.L_x_14185:
[----:B------:R-:W-:-:S05]  /*11bd0*/  IMAD.U32 R0, RZ, RZ, UR36 ;  /* 0x00000024ff007e24 */ /* 0x000fca000f8e00ff */
[----:B------:R-:W-:-:S13]  /*11be0*/  ISETP.NE.AND P0, PT, R0, 0x3, PT ;  /* 0x000000030000780c */ /* 0x000fda0003f05270 */
[----:B------:R-:W-:Y:S05]  /*11bf0*/  @!P0 BRA `(.L_x_14187) ;  /* 0x0000000000048947 */ /* 0x000fea0003800000 */
[----:B------:R-:W-:Y:S01]  /*11c00*/  BPT.TRAP 0x1 ;  /* 0x000000040000795c */ /* 0x000fe20000300000 */
.L_x_14187:
[----:B------:R-:W-:Y:S01]  /*11c10*/  SHF.L.U32 R0, R26, 0x1f, RZ ;  /* 0x0000001f1a007819 */ /* 0x000fe200000006ff */
[----:B------:R-:W-:Y:S03]  /*11c20*/  BSSY B0, `(.L_x_14188) ;  /* 0x0000003000007945 */ /* 0x000fe60003800000 */
[----:B------:R-:W1:Y:S02]  /*11c30*/  SYNCS.PHASECHK.TRANS64.TRYWAIT P0, [R33+URZ+0x22860], R0 ;  /* 0x02286000210075a7 */ /* 0x000e64000800017f */
[----:B-1----:R-:W-:Y:S05]  /*11c40*/  @!P0 BRA `(.L_x_14189) ;  /* 0x0000004000548947 */ /* 0x002fea0003800000 */
.L_x_14274:
[----:B------:R-:W-:Y:S05]  /*11c50*/  BSYNC B0 ;  /* 0x0000000000007941 */ /* 0x000fea0003800000 */
.L_x_14188:
        /* <DEDUP_REMOVED lines=93> */
.L_x_14288:
        /* <DEDUP_REMOVED lines=15> */
.L_x_14191:
        /* <DEDUP_REMOVED lines=11> */
.L_x_14192:
[----:B------:R-:W2:Y:S01]  /*123d0*/  LDL.LU R2, [R1+0x14] ;  /* 0x0000140001027983 */ /* 0x000ea20000300800 */
[----:B------:R0:W-:Y:S01]  /*123e0*/  SYNCS.ARRIVE.TRANS64.A1T0 RZ, [R33+URZ+0x22850], RZ ;  /* 0x022850ff21ff79a7 */ /* 0x0001e2000810003f */
[----:B------:R-:W-:Y:S01]  /*123f0*/  BSSY B0, `(.L_x_14193) ;  /* 0x00000dc000007945 */ /* 0x000fe20003800000 */
[----:B--2---:R-:W-:-:S05]  /*12400*/  VIADD R21, R2, 0xfffffffe ;  /* 0xfffffffe02157836 */ /* 0x004fca0000000000 */
[----:B------:R-:W-:-:S13]  /*12410*/  ISETP.GE.AND P0, PT, R21, R29, PT ;  /* 0x0000001d1500720c */ /* 0x000fda0003f06270 */
[----:B0-----:R-:W-:Y:S05]  /*12420*/  @!P0 BRA `(.L_x_14194) ;  /* 0x0000000c00608947 */ /* 0x001fea0003800000 */
.L_x_14207:
        /* <DEDUP_REMOVED lines=44> */
.L_x_14195:
[----:B------:R-:W-:Y:S01]  /*126f0*/  IMAD R10, R24, 0x8, R22 ;  /* 0x00000008180a7824 */ /* 0x000fe200078e0216 */
[----:B------:R-:W-:Y:S01]  /*12700*/  SHF.L.U32 R20, R26, 0x1f, RZ ;  /* 0x0000001f1a147819 */ /* 0x000fe200000006ff */
[----:B------:R-:W-:Y:S01]  /*12710*/  BSSY B1, `(.L_x_14196) ;  /* 0x0000004000017945 */ /* 0x000fe20003800000 */
[----:B------:R-:W-:Y:S02]  /*12720*/  SHF.R.S32.HI R9, RZ, 0x1f, R5 ;  /* 0x0000001fff097819 */ /* 0x000fe40000011405 */
[----:B------:R-:W0:Y:S02]  /*12730*/  SYNCS.PHASECHK.TRANS64.TRYWAIT P0, [R10+URZ+0x22840], R20 ;  /* 0x022840140a0075a7 */ /* 0x000e24000800017f */
[----:B0-----:R-:W-:Y:S05]  /*12740*/  @!P0 BRA `(.L_x_14197) ;  /* 0x0000003c00f08947 */ /* 0x001fea0003800000 */
.L_x_14289:
[----:B------:R-:W-:Y:S05]  /*12750*/  BSYNC B1 ;  /* 0x0000000000017941 */ /* 0x000fea0003800000 */
.L_x_14196:
        /* <DEDUP_REMOVED lines=49> */
.L_x_14303:
        /* <DEDUP_REMOVED lines=8> */
.L_x_14199:
        /* <DEDUP_REMOVED lines=11> */
.L_x_14200:
[----:B------:R1:W-:Y:S01]  /*12ba0*/  SYNCS.ARRIVE.TRANS64.A1T0 RZ, [R10+URZ+0x22830], RZ ;  /* 0x022830ff0aff79a7 */ /* 0x0003e2000810003f */
[----:B------:R-:W-:Y:S05]  /*12bb0*/  @!P3 BRA `(.L_x_14201) ;  /* 0x000000000004b947 */ /* 0x000fea0003800000 */
[----:B------:R-:W-:Y:S01]  /*12bc0*/  BPT.TRAP 0x1 ;  /* 0x000000040000795c */ /* 0x000fe20000300000 */
.L_x_14201:
[----:B------:R-:W2:Y:S01]  /*12bd0*/  SYNCS.PHASECHK.TRANS64.TRYWAIT P0, [R10+URZ+0x22860], R20 ;  /* 0x022860140a0075a7 */ /* 0x000ea2000800017f */
[----:B------:R-:W-:Y:S04]  /*12be0*/  BSSY B1, `(.L_x_14202) ;  /* 0x0000002000017945 */ /* 0x000fe80003800000 */
[----:B--2---:R-:W-:Y:S05]  /*12bf0*/  @!P0 BRA `(.L_x_14203) ;  /* 0x0000004000788947 */ /* 0x004fea0003800000 */
.L_x_14304:
[----:B------:R-:W-:Y:S05]  /*12c00*/  BSYNC B1 ;  /* 0x0000000000017941 */ /* 0x000fea0003800000 */
.L_x_14202:
        /* <DEDUP_REMOVED lines=66> */
.L_x_14318:
        /* <DEDUP_REMOVED lines=11> */
.L_x_14205:
        /* <DEDUP_REMOVED lines=11> */
.L_x_14206:
[----:B------:R0:W-:Y:S01]  /*13190*/  SYNCS.ARRIVE.TRANS64.A1T0 RZ, [R10+URZ+0x22850], RZ ;  /* 0x022850ff0aff79a7 */ /* 0x0001e2000810003f */
[----:B------:R-:W-:Y:S05]  /*131a0*/  @P2 BRA `(.L_x_14207) ;  /* 0xfffffff000a02947 */ /* 0x000fea000383ffff */
.L_x_14194:
[----:B------:R-:W-:Y:S05]  /*131b0*/  BSYNC B0 ;  /* 0x0000000000007941 */ /* 0x000fea0003800000 */
.L_x_14193:
        /* <DEDUP_REMOVED lines=20> */
.L_x_14209:
[----:B------:R-:W-:Y:S05]  /*13300*/  BSYNC B0 ;  /* 0x0000000000007941 */ /* 0x000fea0003800000 */
.L_x_14208:
[----:B------:R-:W-:Y:S02]  /*13310*/  SEL R24, R24, RZ, P0 ;  /* 0x000000ff18187207 */ /* 0x000fe40000000000 */
[----:B------:R-:W-:-:S07]  /*13320*/  LOP3.LUT R26, R26, R5, RZ, 0x3c, !PT ;  /* 0x000000051a1a7212 */ /* 0x000fce00078e3cff */
.L_x_14168:
[----:B------:R-:W-:Y:S05]  /*13330*/  BSYNC B7 ;  /* 0x0000000000077941 */ /* 0x000fea0003800000 */
.L_x_14166:
        /* <DEDUP_REMOVED lines=8> */
[----:B------:R3:W4:Y:S01]  /*133c0*/  LDS.128 R16, [R22+0x228d0] ;  /* 0x0228d00016107984 */ /* 0x0007220000000c00 */
[----:B------:R-:W-:Y:S06]  /*133d0*/  BAR.ARV 0x4, 0x180 ;  /* 0x0106000000007b1d */ /* 0x000fec0000002000 */
[----:B------:R-:W-:Y:S05]  /*133e0*/  BRA `(.L_x_14211) ;  /* 0x0000000c00d47947 */ /* 0x000fea0003800000 */
.L_x_14210:
        /* <DEDUP_REMOVED lines=28> */
[----:B--2---:R-:W-:-:S04]  /*135b0*/  SEL R14, R14, RZ, P1 ;  /* 0x000000ff0e0e7207 */ /* 0x004fc80000800000 */
[----:B------:R-:W-:-:S05]  /*135c0*/  IADD3 R5, R13, R14, RZ ;  /* 0x0000000e0d057210 */ /* 0x000fca0007ffe0ff */
        /* <DEDUP_REMOVED lines=13> */
.L_x_14328:
[----:B------:R-:W-:Y:S02]  /*136a0*/  ULDC UR4, c[0x0][0xc38] ;  /* 0x00030e0000047ab9 */ /* 0x000fe40000000800 */
[----:B------:R-:W-:-:S04]  /*136b0*/  IMAD.U32 R5, RZ, RZ, UR4 ;  /* 0x00000004ff057e24 */ /* 0x000fc8000f8e00ff */
[----:B---3--:R-:W-:-:S04]  /*136c0*/  IMAD R14, R14, R5, RZ ;  /* 0x000000050e0e7224 */ /* 0x008fc800078e02ff */
[----:B------:R-:W-:-:S05]  /*136d0*/  IMAD.IADD R7, R7, 0x1, R14 ;  /* 0x0000000107077824 */ /* 0x000fca00078e020e */
[----:B------:R-:W-:-:S13]  /*136e0*/  ISETP.GT.AND P6, PT, R7, R0, PT ;  /* 0x000000000700720c */ /* 0x000fda0003fc4270 */
[----:B------:R-:W-:Y:S05]  /*136f0*/  @P6 BRA `(.L_x_14213) ;  /* 0x0000000000a46947 */ /* 0x000fea0003800000 */
.L_x_14216:
        /* <DEDUP_REMOVED lines=35> */
.L_x_14336:
[----:B------:R-:W-:Y:S02]  /*13930*/  ULDC UR4, c[0x0][0xc38] ;  /* 0x00030e0000047ab9 */ /* 0x000fe40000000800 */
[----:B------:R-:W-:-:S04]  /*13940*/  IMAD.U32 R5, RZ, RZ, UR4 ;  /* 0x00000004ff057e24 */ /* 0x000fc8000f8e00ff */
[----:B---3--:R-:W-:-:S04]  /*13950*/  IMAD R14, R14, R5, RZ ;  /* 0x000000050e0e7224 */ /* 0x008fc800078e02ff */
[----:B------:R-:W-:-:S05]  /*13960*/  IMAD.IADD R7, R14, 0x1, R7 ;  /* 0x000000010e077824 */ /* 0x000fca00078e0207 */
[----:B------:R-:W-:-:S13]  /*13970*/  ISETP.GT.AND P6, PT, R7, R0, PT ;  /* 0x000000000700720c */ /* 0x000fda0003fc4270 */
[----:B------:R-:W-:Y:S05]  /*13980*/  @!P6 BRA `(.L_x_14216) ;  /* 0xfffffffc005ce947 */ /* 0x000fea000383ffff */
.L_x_14213:
        /* <DEDUP_REMOVED lines=10> */
.L_x_14341:
[----:B------:R-:W-:-:S13]  /*13a30*/  ISETP.NE.AND P0, PT, R3, RZ, PT ;  /* 0x000000ff0300720c */ /* 0x000fda0003f05270 */
[----:B------:R-:W-:Y:S05]  /*13a40*/  @!P0 BRA `(.L_x_14218) ;  /* 0x0000000000108947 */ /* 0x000fea0003800000 */
[----:B------:R-:W-:Y:S01]  /*13a50*/  UMOV UR4, 0xffffffff ;  /* 0xffffffff00047882 */ /* 0x000fe20000000000 */
[----:B---3--:R-:W-:Y:S02]  /*13a60*/  VIADD R12, R12, 0xffffffff ;  /* 0xffffffff0c0c7836 */ /* 0x008fe40000000000 */
[----:B------:R-:W-:Y:S05]  /*13a70*/  BRA.DIV UR4, `(.L_x_14219) ;  /* 0x0000004604087947 */ /* 0x000fea000b800000 */
[----:B------:R3:W0:Y:S02]  /*13a80*/  SHFL.IDX PT, R6, R2, R12, 0x1f ;  /* 0x00001f0c02067589 */ /* 0x00062400000e0000 */
.L_x_14218:
        /* <DEDUP_REMOVED lines=8> */
[----:B0-----:R-:W2:Y:S08]  /*13b10*/  MUFU.RCP R7, R7 ;  /* 0x0000000700077308 */ /* 0x001eb00000001000 */
[----:B----4-:R-:W-:Y:S01]  /*13b20*/  MUFU.RCP R8, R8 ;  /* 0x0000000800087308 */ /* 0x010fe20000001000 */
[----:B--23--:R-:W-:Y:S01]  /*13b30*/  VIADD R2, R7, 0xffffffe ;  /* 0x0ffffffe07027836 */ /* 0x00cfe20000000000 */
[----:B------:R-:W-:-:S06]  /*13b40*/  IABS R7, R17 ;  /* 0x0000001100077213 */ /* 0x000fcc0000000000 */
[----:B------:R0:W2:Y:S02]  /*13b50*/  F2I.FTZ.U32.TRUNC.NTZ R3, R2 ;  /* 0x0000000200037305 */ /* 0x0000a4000021f000 */
[----:B0-----:R-:W-:Y:S02]  /*13b60*/  IMAD.MOV.U32 R2, RZ, RZ, RZ ;  /* 0x000000ffff027224 */ /* 0x001fe400078e00ff */
[----:B--2---:R-:W-:-:S04]  /*13b70*/  IMAD.MOV R9, RZ, RZ, -R3 ;  /* 0x000000ffff097224 */ /* 0x004fc800078e0a03 */
        /* <DEDUP_REMOVED lines=44> */
.L_x_14220:
[----:B--23--:R-:W0:Y:S02]  /*13e40*/  LDC.64 R2, c[0x0][0xc90] ;  /* 0x00032400ff027b82 */ /* 0x00ce240000000a00 */
        /* <DEDUP_REMOVED lines=59> */
.L_x_14221:
[----:B------:R-:W-:-:S05]  /*14200*/  LOP3.LUT R2, RZ, R2, RZ, 0x33, !PT ;  /* 0x00000002ff027212 */ /* 0x000fca00078e33ff */
[----:B------:R-:W-:Y:S01]  /*14210*/  IMAD.IADD R17, R17, 0x1, R2 ;  /* 0x0000000111117824 */ /* 0x000fe200078e0202 */
[----:B------:R-:W-:Y:S06]  /*14220*/  BRA `(.L_x_14222) ;  /* 0x00000000001c7947 */ /* 0x000fec0003800000 */
.L_x_14214:
[----:B------:R-:W-:Y:S01]  /*14230*/  UMOV UR4, URZ ;  /* 0x0000003f00047c82 */ /* 0x000fe20008000000 */
[----:B------:R-:W-:Y:S01]  /*14240*/  UMOV UR5, URZ ;  /* 0x0000003f00057c82 */ /* 0x000fe20008000000 */
[----:B------:R-:W-:Y:S01]  /*14250*/  ULDC UR6, c[0x0][0xc3c] ;  /* 0x00030f0000067ab9 */ /* 0x000fe20000000800 */
[----:B------:R-:W-:Y:S02]  /*14260*/  IMAD.MOV.U32 R16, RZ, RZ, R0 ;  /* 0x000000ffff107224 */ /* 0x000fe400078e0000 */
[----:B------:R-:W-:Y:S02]  /*14270*/  IMAD.U32 R17, RZ, RZ, UR4 ;  /* 0x00000004ff117e24 */ /* 0x000fe4000f8e00ff */
[----:B------:R-:W-:Y:S02]  /*14280*/  IMAD.U32 R18, RZ, RZ, UR5 ;  /* 0x00000005ff127e24 */ /* 0x000fe4000f8e00ff */
[----:B------:R-:W-:-:S07]  /*14290*/  IMAD.U32 R19, RZ, RZ, UR6 ;  /* 0x00000006ff137e24 */ /* 0x000fce000f8e00ff */
.L_x_14222:
        /* <DEDUP_REMOVED lines=10> */
.L_x_14211:
[----:B------:R-:W-:Y:S02]  /*14340*/  ULDC UR4, c[0x0][0xc3c] ;  /* 0x00030f0000047ab9 */ /* 0x000fe40000000800 */
[----:B----4-:R-:W-:-:S13]  /*14350*/  ISETP.GE.AND P0, PT, R19, UR4, PT ;  /* 0x0000000413007c0c */ /* 0x010fda000bf06270 */
[----:B------:R-:W-:Y:S05]  /*14360*/  @!P0 BRA `(.L_x_14223) ;  /* 0xffffffb000b88947 */ /* 0x000fea000383ffff */
[----:B------:R-:W-:Y:S05]  /*14370*/  BSYNC B8 ;  /* 0x0000000000087941 */ /* 0x000fea0003800000 */
.L_x_14160:
        /* <DEDUP_REMOVED lines=12> */
.L_x_14344:
[----:B------:R-:W-:Y:S05]  /*14440*/  BSYNC B0 ;  /* 0x0000000000007941 */ /* 0x000fea0003800000 */
.L_x_14224:
[----:B------:R-:W-:-:S03]  /*14450*/  UMOV UR4, 0xffffffff ;  /* 0xffffffff00047882 */ /* 0x000fc60000000000 */
[----:B------:R-:W-:Y:S05]  /*14460*/  BRA.DIV UR4, `(.L_x_14226) ;  /* 0x0000003a04c87947 */ /* 0x000fea000b800000 */
[----:B-1----:R-:W1:Y:S02]  /*14470*/  S2R R0, SR_TID.X ;  /* 0x0000000000007919 */ /* 0x002e640000002100 */
[----:B-1----:R-:W-:-:S04]  /*14480*/  SHF.R.U32.HI R0, RZ, 0x5, R0 ;  /* 0x00000005ff007819 */ /* 0x002fc80000011600 */
[----:B------:R-:W-:-:S05]  /*14490*/  LOP3.LUT R0, R0, 0x3, RZ, 0xc0, !PT ;  /* 0x0000000300007812 */ /* 0x000fca00078ec0ff */
[----:B------:R1:W4:Y:S02]  /*144a0*/  SHFL.IDX PT, R14, R0, RZ, 0x1f ;  /* 0x00001fff000e7589 */ /* 0x00032400000e0000 */
.L_x_14347:
[----:B----4-:R-:W-:Y:S01]  /*144b0*/  ISETP.NE.AND P0, PT, R14, RZ, PT ;  /* 0x000000ff0e00720c */ /* 0x010fe20003f05270 */
[----:B------:R-:W-:-:S12]  /*144c0*/  BSSY B0, `(.L_x_14227) ;  /* 0x0000024000007945 */ /* 0x000fd80003800000 */
[----:B------:R-:W-:Y:S05]  /*144d0*/  @P0 BRA `(.L_x_14228) ;  /* 0x0000000000880947 */ /* 0x000fea0003800000 */
[----:B------:R-:W-:-:S03]  /*144e0*/  UMOV UR4, 0xffffffff ;  /* 0xffffffff00047882 */ /* 0x000fc60000000000 */
[----:B------:R-:W-:Y:S05]  /*144f0*/  BRA.DIV UR4, `(.L_x_14229) ;  /* 0x0000003a04d87947 */ /* 0x000fea000b800000 */
[----:B------:R-:W-:-:S13]  /*14500*/  ELECT P6, URZ, PT ;  /* 0x00000000003f782f */ /* 0x000fda00038c0000 */
.L_x_14350:
[----:B------:R-:W-:Y:S05]  /*14510*/  @!P6 BRA `(.L_x_14228) ;  /* 0x000000000078e947 */ /* 0x000fea0003800000 */
[----:B------:R-:W-:-:S06]  /*14520*/  ULOP3.LUT UR4, UR38, 0x2, URZ, 0xfc, !UPT ;  /* 0x0000000226047892 */ /* 0x000fcc000f8efc3f */
[----:B-1----:R-:W-:-:S05]  /*14530*/  IMAD.U32 R0, RZ, RZ, UR4 ;  /* 0x00000004ff007e24 */ /* 0x002fca000f8e00ff */
[----:B------:R-:W-:-:S13]  /*14540*/  ISETP.NE.AND P0, PT, R0, 0x3, PT ;  /* 0x000000030000780c */ /* 0x000fda0003f05270 */
[----:B------:R-:W-:Y:S05]  /*14550*/  @!P0 BRA `(.L_x_14230) ;  /* 0x0000000000048947 */ /* 0x000fea0003800000 */
[----:B------:R-:W-:Y:S01]  /*14560*/  BPT.TRAP 0x1 ;  /* 0x000000040000795c */ /* 0x000fe20000300000 */
.L_x_14230:
[----:B------:R-:W-:Y:S01]  /*14570*/  IMAD R5, R24, 0x8, R7 ;  /* 0x0000000818057824 */ /* 0x000fe200078e0207 */
[----:B------:R-:W-:Y:S01]  /*14580*/  SHF.L.U32 R0, R26, 0x1f, RZ ;  /* 0x0000001f1a007819 */ /* 0x000fe200000006ff */
[----:B------:R-:W-:-:S03]  /*14590*/  VIADD R24, R24, 0x1 ;  /* 0x0000000118187836 */ /* 0x000fc60000000000 */
[----:B------:R-:W1:Y:S02]  /*145a0*/  SYNCS.PHASECHK.TRANS64.TRYWAIT P1, [R5+URZ+0x22840], R0 ;  /* 0x02284000050075a7 */ /* 0x000e64000802017f */
[----:B------:R-:W-:-:S04]  /*145b0*/  ISETP.NE.AND P2, PT, R24, 0x2, PT ;  /* 0x000000021800780c */ /* 0x000fc80003f45270 */
[----:B------:R-:W-:Y:S01]  /*145c0*/  SEL R3, RZ, 0x1, P2 ;  /* 0x00000001ff037807 */ /* 0x000fe20001000000 */
[----:B-1----:R-:W-:Y:S08]  /*145d0*/  @!P1 BRA `(.L_x_14231) ;  /* 0x0000003800c09947 */ /* 0x002ff00003800000 */
.L_x_14351:
[----:B------:R-:W-:Y:S02]  /*145e0*/  SEL R24, R24, RZ, P2 ;  /* 0x000000ff18187207 */ /* 0x000fe40001000000 */
[----:B------:R-:W-:Y:S01]  /*145f0*/  LOP3.LUT R2, R26, R3, RZ, 0x3c, !PT ;  /* 0x000000031a027212 */ /* 0x000fe200078e3cff */
[----:B------:R-:W-:Y:S06]  /*14600*/  @!P0 BRA `(.L_x_14232) ;  /* 0x0000000000048947 */ /* 0x000fec0003800000 */
[----:B------:R-:W-:Y:S01]  /*14610*/  BPT.TRAP 0x1 ;  /* 0x000000040000795c */ /* 0x000fe20000300000 */
.L_x_14232:
[----:B------:R-:W-:Y:S01]  /*14620*/  IMAD R3, R24, 0x8, R7 ;  /* 0x0000000818037824 */ /* 0x000fe200078e0207 */
[----:B------:R-:W-:-:S04]  /*14630*/  SHF.L.U32 R2, R2, 0x1f, RZ ;  /* 0x0000001f02027819 */ /* 0x000fc800000006ff */
[----:B------:R-:W4:Y:S02]  /*14640*/  SYNCS.PHASECHK.TRANS64.TRYWAIT P1, [R3+URZ+0x22840], R2 ;  /* 0x02284002030075a7 */ /* 0x000f24000802017f */
[----:B----4-:R-:W-:Y:S05]  /*14650*/  @!P1 BRA `(.L_x_14233) ;  /* 0x0000003800b49947 */ /* 0x010fea0003800000 */
.L_x_14352:
[----:B------:R-:W-:Y:S05]  /*14660*/  @!P0 BRA `(.L_x_14234) ;  /* 0x0000000000048947 */ /* 0x000fea0003800000 */
[----:B------:R-:W-:Y:S01]  /*14670*/  BPT.TRAP 0x1 ;  /* 0x000000040000795c */ /* 0x000fe20000300000 */
.L_x_14234:
[----:B------:R-:W5:Y:S02]  /*14680*/  SYNCS.PHASECHK.TRANS64.TRYWAIT P1, [R5+URZ+0x22860], R0 ;  /* 0x02286000050075a7 */ /* 0x000f64000802017f */
[----:B-----5:R-:W-:Y:S05]  /*14690*/  @!P1 BRA `(.L_x_14235) ;  /* 0x0000003800b89947 */ /* 0x020fea0003800000 */
.L_x_14353:
[----:B------:R-:W-:Y:S05]  /*146a0*/  @!P0 BRA `(.L_x_14236) ;  /* 0x0000000000048947 */ /* 0x000fea0003800000 */
[----:B------:R-:W-:Y:S01]  /*146b0*/  BPT.TRAP 0x1 ;  /* 0x000000040000795c */ /* 0x000fe20000300000 */
.L_x_14236:
[----:B------:R0:W0:Y:S02]  /*146c0*/  SYNCS.PHASECHK.TRANS64.TRYWAIT P0, [R3+URZ+0x22860], R2 ;  /* 0x02286002030075a7 */ /* 0x000024000800017f */
[----:B0-----:R-:W-:Y:S05]  /*146d0*/  @!P0 NANOSLEEP.SYNCS 0x989680 ;  /* 0x009896800000895d */ /* 0x001fea0003900000 */
[----:B------:R-:W0:Y:S02]  /*146e0*/  @!P0 SYNCS.PHASECHK.TRANS64 P0, [R3+URZ+0x22860], R2 ;  /* 0x02286002030085a7 */ /* 0x000e24000800007f */
[----:B0-----:R-:W-:Y:S05]  /*146f0*/  @!P0 BRA `(.L_x_14236) ;  /* 0xfffffffc00f08947 */ /* 0x001fea000383ffff */
.L_x_14228:
[----:B------:R-:W-:Y:S05]  /*14700*/  BSYNC B0 ;  /* 0x0000000000007941 */ /* 0x000fea0003800000 */
.L_x_14227:
[----:B------:R-:W-:Y:S05]  /*14710*/  EXIT ;  /* 0x000000000000794d */ /* 0x000fea0003800000 */
.L_x_14093:
[----:B0-----:R0:W1:Y:S02]  /*14720*/  SYNCS.PHASECHK.TRANS64.TRYWAIT P0, [R7+URZ+0x22800], R0 ;  /* 0x02280000070075a7 */ /* 0x001064000800017f */
[----:B-1----:R-:W-:Y:S05]  /*14730*/  @!P0 NANOSLEEP.SYNCS 0x989680 ;  /* 0x009896800000895d */ /* 0x002fea0003900000 */
[----:B------:R-:W1:Y:S02]  /*14740*/  @!P0 SYNCS.PHASECHK.TRANS64 P0, [R7+URZ+0x22800], R0 ;  /* 0x02280000070085a7 */ /* 0x000e64000800007f */
[----:B-1----:R-:W-:Y:S05]  /*14750*/  @!P0 BRA `(.L_x_14093) ;  /* 0xfffffffc00f08947 */ /* 0x002fea000383ffff */
[----:B------:R-:W-:Y:S05]  /*14760*/  BRA `(.L_x_14237) ;  /* 0xfffffed800587947 */ /* 0x000fea000383ffff */
.L_x_14097:
[----:B-1----:R-:W-:-:S04]  /*14770*/  IMAD.U32 R0, RZ, RZ, UR22 ;  /* 0x00000016ff007e24 */ /* 0x002fc8000f8e00ff */
[----:B------:R1:W2:Y:S03]  /*14780*/  SYNCS.PHASECHK.TRANS64.TRYWAIT P1, [R0+URZ+0x22830], R9 ;  /* 0x02283009000075a7 */ /* 0x0002a6000802017f */
[----:B--2---:R-:W-:Y:S05]  /*14790*/  @!P1 NANOSLEEP.SYNCS 0x989680 ;  /* 0x009896800000995d */ /* 0x004fea0003900000 */
[----:B------:R-:W2:Y:S02]  /*147a0*/  @!P1 SYNCS.PHASECHK.TRANS64 P1, [R0+URZ+0x22830], R9 ;  /* 0x02283009000095a7 */ /* 0x000ea4000802007f */
[----:B--2---:R-:W-:Y:S05]  /*147b0*/  @!P1 BRA `(.L_x_14097) ;  /* 0xfffffffc00ec9947 */ /* 0x004fea000383ffff */
[----:B------:R-:W-:Y:S05]  /*147c0*/  BRA `(.L_x_14096) ;  /* 0xfffffed800807947 */ /* 0x000fea000383ffff */
.L_x_14102:
[----:B-1----:R-:W-:-:S04]  /*147d0*/  IMAD.U32 R10, RZ, RZ, UR22 ;  /* 0x00000016ff0a7e24 */ /* 0x002fc8000f8e00ff */
[----:B------:R1:W2:Y:S03]  /*147e0*/  SYNCS.PHASECHK.TRANS64.TRYWAIT P1, [R10+URZ+0x22850], R9 ;  /* 0x022850090a0075a7 */ /* 0x0002a6000802017f */
[----:B--2---:R-:W-:Y:S05]  /*147f0*/  @!P1 NANOSLEEP.SYNCS 0x989680 ;  /* 0x009896800000995d */ /* 0x004fea0003900000 */
[----:B------:R-:W2:Y:S02]  /*14800*/  @!P1 SYNCS.PHASECHK.TRANS64 P1, [R10+URZ+0x22850], R9 ;  /* 0x022850090a0095a7 */ /* 0x000ea4000802007f */
[----:B--2---:R-:W-:Y:S05]  /*14810*/  @!P1 BRA `(.L_x_14102) ;  /* 0xfffffffc00ec9947 */ /* 0x004fea000383ffff */
[----:B------:R-:W-:Y:S05]  /*14820*/  BRA `(.L_x_14101) ;  /* 0xfffffef8000c7947 */ /* 0x000fea000383ffff */
.L_x_14108:
[----:B-1----:R-:W-:-:S04]  /*14830*/  IMAD.U32 R0, RZ, RZ, UR23 ;  /* 0x00000017ff007e24 */ /* 0x002fc8000f8e00ff */
[----:B------:R1:W2:Y:S03]  /*14840*/  SYNCS.PHASECHK.TRANS64.TRYWAIT P1, [R0+URZ+0x22830], R7 ;  /* 0x02283007000075a7 */ /* 0x0002a6000802017f */
[----:B--2---:R-:W-:Y:S05]  /*14850*/  @!P1 NANOSLEEP.SYNCS 0x989680 ;  /* 0x009896800000995d */ /* 0x004fea0003900000 */
[----:B------:R-:W2:Y:S02]  /*14860*/  @!P1 SYNCS.PHASECHK.TRANS64 P1, [R0+URZ+0x22830], R7 ;  /* 0x02283007000095a7 */ /* 0x000ea4000802007f */
[----:B--2---:R-:W-:Y:S05]  /*14870*/  @!P1 BRA `(.L_x_14108) ;  /* 0xfffffffc00ec9947 */ /* 0x004fea000383ffff */
[----:B------:R-:W-:Y:S05]  /*14880*/  BRA `(.L_x_14107) ;  /* 0xfffffefc00507947 */ /* 0x000fea000383ffff */
.L_x_14113:
[----:B-1----:R-:W-:-:S04]  /*14890*/  IMAD.U32 R8, RZ, RZ, UR23 ;  /* 0x00000017ff087e24 */ /* 0x002fc8000f8e00ff */
[----:B------:R1:W2:Y:S03]  /*148a0*/  SYNCS.PHASECHK.TRANS64.TRYWAIT P1, [R8+URZ+0x22850], R7 ;  /* 0x02285007080075a7 */ /* 0x0002a6000802017f */
[----:B--2---:R-:W-:Y:S05]  /*148b0*/  @!P1 NANOSLEEP.SYNCS 0x989680 ;  /* 0x009896800000995d */ /* 0x004fea0003900000 */
[----:B------:R-:W2:Y:S02]  /*148c0*/  @!P1 SYNCS.PHASECHK.TRANS64 P1, [R8+URZ+0x22850], R7 ;  /* 0x02285007080095a7 */ /* 0x000ea4000802007f */
[----:B--2---:R-:W-:Y:S05]  /*148d0*/  @!P1 BRA `(.L_x_14113) ;  /* 0xfffffffc00ec9947 */ /* 0x004fea000383ffff */
[----:B------:R-:W-:Y:S05]  /*148e0*/  BRA `(.L_x_14112) ;  /* 0xffffff2000cc7947 */ /* 0x000fea000383ffff */
.L_x_14120:
[----:B-1----:R-:W-:-:S04]  /*148f0*/  IMAD.U32 R0, RZ, RZ, UR23 ;  /* 0x00000017ff007e24 */ /* 0x002fc8000f8e00ff */
[----:B------:R1:W2:Y:S03]  /*14900*/  SYNCS.PHASECHK.TRANS64.TRYWAIT P1, [R0+URZ+0x22830], R7 ;  /* 0x02283007000075a7 */ /* 0x0002a6000802017f */
[----:B--2---:R-:W-:Y:S05]  /*14910*/  @!P1 NANOSLEEP.SYNCS 0x989680 ;  /* 0x009896800000995d */ /* 0x004fea0003900000 */
[----:B------:R-:W2:Y:S02]  /*14920*/  @!P1 SYNCS.PHASECHK.TRANS64 P1, [R0+URZ+0x22830], R7 ;  /* 0x02283007000095a7 */ /* 0x000ea4000802007f */
[----:B--2---:R-:W-:Y:S05]  /*14930*/  @!P1 BRA `(.L_x_14120) ;  /* 0xfffffffc00ec9947 */ /* 0x004fea000383ffff */
[----:B------:R-:W-:Y:S05]  /*14940*/  BRA `(.L_x_14119) ;  /* 0xffffff2400e87947 */ /* 0x000fea000383ffff */
.L_x_14125:
[----:B-1----:R-:W-:-:S04]  /*14950*/  IMAD.U32 R8, RZ, RZ, UR23 ;  /* 0x00000017ff087e24 */ /* 0x002fc8000f8e00ff */
[----:B------:R1:W2:Y:S03]  /*14960*/  SYNCS.PHASECHK.TRANS64.TRYWAIT P1, [R8+URZ+0x22850], R7 ;  /* 0x02285007080075a7 */ /* 0x0002a6000802017f */
[----:B--2---:R-:W-:Y:S05]  /*14970*/  @!P1 NANOSLEEP.SYNCS 0x989680 ;  /* 0x009896800000995d */ /* 0x004fea0003900000 */
[----:B------:R-:W2:Y:S02]  /*14980*/  @!P1 SYNCS.PHASECHK.TRANS64 P1, [R8+URZ+0x22850], R7 ;  /* 0x02285007080095a7 */ /* 0x000ea4000802007f */
[----:B--2---:R-:W-:Y:S05]  /*14990*/  @!P1 BRA `(.L_x_14125) ;  /* 0xfffffffc00ec9947 */ /* 0x004fea000383ffff */
[----:B------:R-:W-:Y:S05]  /*149a0*/  BRA `(.L_x_14124) ;  /* 0xffffff4400887947 */ /* 0x000fea000383ffff */
.L_x_14174:
        /* <DEDUP_REMOVED lines=11> */
.L_x_14239:
[----:B------:R-:W-:Y:S05]  /*14a60*/  BSYNC B0 ;  /* 0x0000000000007941 */ /* 0x000fea0003800000 */
.L_x_14238:
[----:B------:R-:W-:Y:S05]  /*14a70*/  BRA `(.L_x_14240) ;  /* 0xffffffb800cc7947 */ /* 0x000fea000383ffff */
.L_x_14177:
[----:B0-----:R0:W1:Y:S02]  /*14a80*/  SYNCS.PHASECHK.TRANS64.TRYWAIT P0, [R33+URZ+0x22840], R0 ;  /* 0x02284000210075a7 */ /* 0x001064000800017f */
[----:B-1----:R-:W-:Y:S05]  /*14a90*/  @!P0 NANOSLEEP.SYNCS 0x989680 ;  /* 0x009896800000895d */ /* 0x002fea0003900000 */
[----:B------:R-:W1:Y:S02]  /*14aa0*/  @!P0 SYNCS.PHASECHK.TRANS64 P0, [R33+URZ+0x22840], R0 ;  /* 0x02284000210085a7 */ /* 0x000e64000800007f */
[----:B-1----:R-:W-:Y:S05]  /*14ab0*/  @!P0 BRA `(.L_x_14177) ;  /* 0xfffffffc00f08947 */ /* 0x002fea000383ffff */
[----:B------:R-:W-:Y:S05]  /*14ac0*/  BRA `(.L_x_14241) ;  /* 0xffffffbc00647947 */ /* 0x000fea000383ffff */
.L_x_14178:
        /* <DEDUP_REMOVED lines=8> */
.L_x_14243:
[----:B------:R-:W-:Y:S05]  /*14b50*/  BSYNC B0 ;  /* 0x0000000000007941 */ /* 0x000fea0003800000 */
.L_x_14242:
        /* <DEDUP_REMOVED lines=9> */
.L_x_14244:
[----:B------:R-:W-:Y:S02]  /*14bf0*/  IMAD.MOV.U32 R13, RZ, RZ, R4 ;  /* 0x000000ffff0d7224 */ /* 0x000fe400078e0004 */
[----:B------:R-:W-:Y:S01]  /*14c00*/  IMAD.MOV.U32 R12, RZ, RZ, 0x1 ;  /* 0x00000001ff0c7424 */ /* 0x000fe200078e00ff */
[----:B------:R-:W-:-:S07]  /*14c10*/  MOV R3, R14 ;  /* 0x0000000e00037202 */ /* 0x000fce0000000f00 */
[----:B------:R-:W-:Y:S05]  /*14c20*/  WARPSYNC.COLLECTIVE R15, `(.L_x_14245) ;  /* 0x000000000f087348 */ /* 0x000fea0003c00000 */
[----:B------:R0:W1:Y:S02]  /*14c30*/  SHFL.IDX P6, R14, R13, R12, R11 ;  /* 0x0000000c0d0e7389 */ /* 0x00006400000c000b */
[----:B01----:R-:W-:Y:S01]  /*14c40*/  ENDCOLLECTIVE ;  /* 0x000000000000791b */ /* 0x003fe20003800000 */
.L_x_14245:
        /* <DEDUP_REMOVED lines=15> */
.L_x_14246:
[----:B------:R-:W-:Y:S02]  /*14d40*/  @P0 IMAD R7, R5, 0x2, R22 ;  /* 0x0000000205070824 */ /* 0x000fe400078e0216 */
[----:B------:R-:W-:Y:S02]  /*14d50*/  IMAD.MOV.U32 R13, RZ, RZ, R4 ;  /* 0x000000ffff0d7224 */ /* 0x000fe400078e0004 */
[----:B------:R-:W-:Y:S02]  /*14d60*/  IMAD.MOV.U32 R12, RZ, RZ, 0x2 ;  /* 0x00000002ff0c7424 */ /* 0x000fe400078e00ff */
[----:B------:R-:W-:-:S07]  /*14d70*/  IMAD.MOV.U32 R3, RZ, RZ, R14 ;  /* 0x000000ffff037224 */ /* 0x000fce00078e000e */
[----:B------:R-:W-:Y:S05]  /*14d80*/  WARPSYNC.COLLECTIVE R15, `(.L_x_14247) ;  /* 0x000000000f087348 */ /* 0x000fea0003c00000 */
[----:B------:R0:W1:Y:S02]  /*14d90*/  SHFL.IDX P6, R14, R13, R12, R11 ;  /* 0x0000000c0d0e7389 */ /* 0x00006400000c000b */
[----:B01----:R-:W-:Y:S01]  /*14da0*/  ENDCOLLECTIVE ;  /* 0x000000000000791b */ /* 0x003fe20003800000 */
.L_x_14247:
        /* <DEDUP_REMOVED lines=15> */
.L_x_14248:
[----:B------:R-:W-:Y:S02]  /*14ea0*/  @P0 IMAD R7, R5, 0x2, R22 ;  /* 0x0000000205070824 */ /* 0x000fe400078e0216 */
[----:B------:R-:W-:Y:S02]  /*14eb0*/  IMAD.MOV.U32 R13, RZ, RZ, R4 ;  /* 0x000000ffff0d7224 */ /* 0x000fe400078e0004 */
[----:B------:R-:W-:Y:S02]  /*14ec0*/  IMAD.MOV.U32 R12, RZ, RZ, 0x3 ;  /* 0x00000003ff0c7424 */ /* 0x000fe400078e00ff */
[----:B------:R-:W-:-:S07]  /*14ed0*/  IMAD.MOV.U32 R3, RZ, RZ, R14 ;  /* 0x000000ffff037224 */ /* 0x000fce00078e000e */
[----:B------:R-:W-:Y:S05]  /*14ee0*/  WARPSYNC.COLLECTIVE R15, `(.L_x_14249) ;  /* 0x000000000f087348 */ /* 0x000fea0003c00000 */
[----:B------:R0:W1:Y:S02]  /*14ef0*/  SHFL.IDX P6, R14, R13, R12, R11 ;  /* 0x0000000c0d0e7389 */ /* 0x00006400000c000b */
[----:B01----:R-:W-:Y:S01]  /*14f00*/  ENDCOLLECTIVE ;  /* 0x000000000000791b */ /* 0x003fe20003800000 */
.L_x_14249:
        /* <DEDUP_REMOVED lines=15> */
.L_x_14250:
[----:B------:R-:W-:Y:S02]  /*15000*/  @P0 IMAD R7, R5, 0x2, R22 ;  /* 0x0000000205070824 */ /* 0x000fe400078e0216 */
[----:B------:R-:W-:Y:S02]  /*15010*/  IMAD.MOV.U32 R13, RZ, RZ, R4 ;  /* 0x000000ffff0d7224 */ /* 0x000fe400078e0004 */
[----:B------:R-:W-:Y:S02]  /*15020*/  IMAD.MOV.U32 R12, RZ, RZ, 0x4 ;  /* 0x00000004ff0c7424 */ /* 0x000fe400078e00ff */
[----:B------:R-:W-:-:S07]  /*15030*/  IMAD.MOV.U32 R3, RZ, RZ, R14 ;  /* 0x000000ffff037224 */ /* 0x000fce00078e000e */
[----:B------:R-:W-:Y:S05]  /*15040*/  WARPSYNC.COLLECTIVE R15, `(.L_x_14251) ;  /* 0x000000000f087348 */ /* 0x000fea0003c00000 */
[----:B------:R0:W1:Y:S02]  /*15050*/  SHFL.IDX P6, R14, R13, R12, R11 ;  /* 0x0000000c0d0e7389 */ /* 0x00006400000c000b */
[----:B01----:R-:W-:Y:S01]  /*15060*/  ENDCOLLECTIVE ;  /* 0x000000000000791b */ /* 0x003fe20003800000 */
.L_x_14251:
        /* <DEDUP_REMOVED lines=15> */
.L_x_14252:
[----:B------:R-:W-:Y:S02]  /*15160*/  @P0 IMAD R7, R5, 0x2, R22 ;  /* 0x0000000205070824 */ /* 0x000fe400078e0216 */
[----:B------:R-:W-:Y:S02]  /*15170*/  IMAD.MOV.U32 R13, RZ, RZ, R4 ;  /* 0x000000ffff0d7224 */ /* 0x000fe400078e0004 */
[----:B------:R-:W-:Y:S02]  /*15180*/  IMAD.MOV.U32 R12, RZ, RZ, 0x5 ;  /* 0x00000005ff0c7424 */ /* 0x000fe400078e00ff */
[----:B------:R-:W-:-:S07]  /*15190*/  IMAD.MOV.U32 R3, RZ, RZ, R14 ;  /* 0x000000ffff037224 */ /* 0x000fce00078e000e */
[----:B------:R-:W-:Y:S05]  /*151a0*/  WARPSYNC.COLLECTIVE R15, `(.L_x_14253) ;  /* 0x000000000f087348 */ /* 0x000fea0003c00000 */
[----:B------:R0:W1:Y:S02]  /*151b0*/  SHFL.IDX P6, R14, R13, R12, R11 ;  /* 0x0000000c0d0e7389 */ /* 0x00006400000c000b */
[----:B01----:R-:W-:Y:S01]  /*151c0*/  ENDCOLLECTIVE ;  /* 0x000000000000791b */ /* 0x003fe20003800000 */
.L_x_14253:
        /* <DEDUP_REMOVED lines=10> */
.L_x_14254:
[----:B------:R-:W-:Y:S01]  /*15270*/  @!PT LDS RZ, [RZ] ;  /* 0x00000000fffff984 */ /* 0x000fe20000000800 */
[----:B------:R-:W-:Y:S01]  /*15280*/  @!PT LDS RZ, [RZ] ;  /* 0x00000000fffff984 */ /* 0x000fe20000000800 */
[----:B------:R-:W-:Y:S01]  /*15290*/  @!PT LDS RZ, [RZ] ;  /* 0x00000000fffff984 */ /* 0x000fe20000000800 */
[----:B------:R0:W-:Y:S01]  /*152a0*/  @P0 LDGSTS.E.BYPASS.LTC128B.128 [R7+0x1e400], desc[UR52][R2.64], !P2 ;  /* 0x1e40000002070fae */ /* 0x0001e2000d101d74 */
[----:B------:R-:W-:Y:S01]  /*152b0*/  IMAD.MOV.U32 R0, RZ, RZ, R14 ;  /* 0x000000ffff007224 */ /* 0x000fe200078e000e */
[----:B------:R-:W-:Y:S06]  /*152c0*/  BRA `(.L_x_14255) ;  /* 0xffffffb800c47947 */ /* 0x000fec000383ffff */
.L_x_14183:
        /* <DEDUP_REMOVED lines=9> */
.L_x_14256:
[C---:B------:R-:W-:Y:S01]  /*15360*/  VIADD R6, R17.reuse, 0x10 ;  /* 0x0000001011067836 */ /* 0x040fe20000000000 */
[----:B------:R-:W-:Y:S01]  /*15370*/  ISETP.GE.AND P0, PT, R17, R5, PT ;  /* 0x000000051100720c */ /* 0x000fe20003f06270 */
[----:B------:R-:W-:Y:S02]  /*15380*/  IMAD.MOV.U32 R13, RZ, RZ, R0 ;  /* 0x000000ffff0d7224 */ /* 0x000fe400078e0000 */
[----:B------:R-:W-:-:S10]  /*15390*/  IMAD.MOV.U32 R2, RZ, RZ, R14 ;  /* 0x000000ffff027224 */ /* 0x000fd400078e000e */
[----:B------:R-:W-:Y:S05]  /*153a0*/  WARPSYNC.COLLECTIVE R15, `(.L_x_14257) ;  /* 0x000000000f087348 */ /* 0x000fea0003c00000 */
[----:B------:R0:W1:Y:S02]  /*153b0*/  SHFL.IDX P6, R14, R13, R12, R11 ;  /* 0x0000000c0d0e7389 */ /* 0x00006400000c000b */
[----:B01----:R-:W-:Y:S01]  /*153c0*/  ENDCOLLECTIVE ;  /* 0x000000000000791b */ /* 0x003fe20003800000 */
.L_x_14257:
[----:B------:R-:W-:Y:S02]  /*153d0*/  IMAD.MOV.U32 R13, RZ, RZ, R4 ;  /* 0x000000ffff0d7224 */ /* 0x000fe400078e0004 */
[----:B------:R-:W-:Y:S02]  /*153e0*/  IMAD.MOV.U32 R12, RZ, RZ, 0x1 ;  /* 0x00000001ff0c7424 */ /* 0x000fe400078e00ff */
[----:B------:R-:W-:-:S07]  /*153f0*/  IMAD.MOV.U32 R3, RZ, RZ, R14 ;  /* 0x000000ffff037224 */ /* 0x000fce00078e000e */
[----:B------:R-:W-:Y:S05]  /*15400*/  WARPSYNC.COLLECTIVE R15, `(.L_x_14258) ;  /* 0x000000000f087348 */ /* 0x000fea0003c00000 */
[----:B------:R0:W1:Y:S02]  /*15410*/  SHFL.IDX P6, R14, R13, R12, R11 ;  /* 0x0000000c0d0e7389 */ /* 0x00006400000c000b */
[----:B01----:R-:W-:Y:S01]  /*15420*/  ENDCOLLECTIVE ;  /* 0x000000000000791b */ /* 0x003fe20003800000 */
.L_x_14258:
        /* <DEDUP_REMOVED lines=15> */
.L_x_14259:
[----:B------:R-:W-:Y:S02]  /*15520*/  IMAD.MOV.U32 R13, RZ, RZ, R4 ;  /* 0x000000ffff0d7224 */ /* 0x000fe400078e0004 */
[----:B------:R-:W-:Y:S02]  /*15530*/  IMAD.MOV.U32 R12, RZ, RZ, 0x2 ;  /* 0x00000002ff0c7424 */ /* 0x000fe400078e00ff */
[----:B------:R-:W-:-:S07]  /*15540*/  IMAD.MOV.U32 R3, RZ, RZ, R14 ;  /* 0x000000ffff037224 */ /* 0x000fce00078e000e */
[----:B------:R-:W-:Y:S05]  /*15550*/  WARPSYNC.COLLECTIVE R15, `(.L_x_14260) ;  /* 0x000000000f087348 */ /* 0x000fea0003c00000 */
[----:B------:R0:W1:Y:S02]  /*15560*/  SHFL.IDX P6, R14, R13, R12, R11 ;  /* 0x0000000c0d0e7389 */ /* 0x00006400000c000b */
[----:B01----:R-:W-:Y:S01]  /*15570*/  ENDCOLLECTIVE ;  /* 0x000000000000791b */ /* 0x003fe20003800000 */
.L_x_14260:
        /* <DEDUP_REMOVED lines=16> */
.L_x_14261:
[----:B------:R-:W-:Y:S02]  /*15680*/  IMAD.MOV.U32 R13, RZ, RZ, R4 ;  /* 0x000000ffff0d7224 */ /* 0x000fe400078e0004 */
[----:B------:R-:W-:Y:S02]  /*15690*/  IMAD.MOV.U32 R12, RZ, RZ, 0x3 ;  /* 0x00000003ff0c7424 */ /* 0x000fe400078e00ff */
[----:B------:R-:W-:-:S07]  /*156a0*/  IMAD.MOV.U32 R3, RZ, RZ, R14 ;  /* 0x000000ffff037224 */ /* 0x000fce00078e000e */
[----:B------:R-:W-:Y:S05]  /*156b0*/  WARPSYNC.COLLECTIVE R15, `(.L_x_14262) ;  /* 0x000000000f087348 */ /* 0x000fea0003c00000 */
[----:B------:R0:W1:Y:S02]  /*156c0*/  SHFL.IDX P6, R14, R13, R12, R11 ;  /* 0x0000000c0d0e7389 */ /* 0x00006400000c000b */
[----:B01----:R-:W-:Y:S01]  /*156d0*/  ENDCOLLECTIVE ;  /* 0x000000000000791b */ /* 0x003fe20003800000 */
.L_x_14262:
        /* <DEDUP_REMOVED lines=16> */
.L_x_14263:
[----:B------:R-:W-:Y:S02]  /*157e0*/  IMAD.MOV.U32 R13, RZ, RZ, R4 ;  /* 0x000000ffff0d7224 */ /* 0x000fe400078e0004 */
[----:B------:R-:W-:Y:S02]  /*157f0*/  IMAD.MOV.U32 R12, RZ, RZ, 0x4 ;  /* 0x00000004ff0c7424 */ /* 0x000fe400078e00ff */
[----:B------:R-:W-:-:S07]  /*15800*/  IMAD.MOV.U32 R3, RZ, RZ, R14 ;  /* 0x000000ffff037224 */ /* 0x000fce00078e000e */
[----:B------:R-:W-:Y:S05]  /*15810*/  WARPSYNC.COLLECTIVE R15, `(.L_x_14264) ;  /* 0x000000000f087348 */ /* 0x000fea0003c00000 */
[----:B------:R0:W1:Y:S02]  /*15820*/  SHFL.IDX P6, R14, R13, R12, R11 ;  /* 0x0000000c0d0e7389 */ /* 0x00006400000c000b */
[----:B01----:R-:W-:Y:S01]  /*15830*/  ENDCOLLECTIVE ;  /* 0x000000000000791b */ /* 0x003fe20003800000 */
.L_x_14264:
        /* <DEDUP_REMOVED lines=16> */
.L_x_14265:
[----:B------:R-:W-:Y:S02]  /*15940*/  IMAD.MOV.U32 R13, RZ, RZ, R4 ;  /* 0x000000ffff0d7224 */ /* 0x000fe400078e0004 */
[----:B------:R-:W-:Y:S02]  /*15950*/  IMAD.MOV.U32 R12, RZ, RZ, 0x5 ;  /* 0x00000005ff0c7424 */ /* 0x000fe400078e00ff */
[----:B------:R-:W-:-:S07]  /*15960*/  IMAD.MOV.U32 R3, RZ, RZ, R14 ;  /* 0x000000ffff037224 */ /* 0x000fce00078e000e */
[----:B------:R-:W-:Y:S05]  /*15970*/  WARPSYNC.COLLECTIVE R15, `(.L_x_14266) ;  /* 0x000000000f087348 */ /* 0x000fea0003c00000 */
[----:B------:R0:W1:Y:S02]  /*15980*/  SHFL.IDX P6, R14, R13, R12, R11 ;  /* 0x0000000c0d0e7389 */ /* 0x00006400000c000b */
[----:B01----:R-:W-:Y:S01]  /*15990*/  ENDCOLLECTIVE ;  /* 0x000000000000791b */ /* 0x003fe20003800000 */
.L_x_14266:
        /* <DEDUP_REMOVED lines=16> */
.L_x_14267:
[----:B------:R-:W-:Y:S02]  /*15aa0*/  IMAD.MOV.U32 R13, RZ, RZ, R4 ;  /* 0x000000ffff0d7224 */ /* 0x000fe400078e0004 */
[----:B------:R-:W-:Y:S02]  /*15ab0*/  IMAD.MOV.U32 R12, RZ, RZ, 0x6 ;  /* 0x00000006ff0c7424 */ /* 0x000fe400078e00ff */
[----:B------:R-:W-:-:S07]  /*15ac0*/  IMAD.MOV.U32 R3, RZ, RZ, R14 ;  /* 0x000000ffff037224 */ /* 0x000fce00078e000e */
[----:B------:R-:W-:Y:S05]  /*15ad0*/  WARPSYNC.COLLECTIVE R15, `(.L_x_14268) ;  /* 0x000000000f087348 */ /* 0x000fea0003c00000 */
[----:B------:R0:W1:Y:S02]  /*15ae0*/  SHFL.IDX P6, R14, R13, R12, R11 ;  /* 0x0000000c0d0e7389 */ /* 0x00006400000c000b */
[----:B01----:R-:W-:Y:S01]  /*15af0*/  ENDCOLLECTIVE ;  /* 0x000000000000791b */ /* 0x003fe20003800000 */
.L_x_14268:
        /* <DEDUP_REMOVED lines=16> */
.L_x_14269:
[----:B------:R-:W-:Y:S02]  /*15c00*/  IMAD.MOV.U32 R13, RZ, RZ, R4 ;  /* 0x000000ffff0d7224 */ /* 0x000fe400078e0004 */
[----:B------:R-:W-:Y:S02]  /*15c10*/  IMAD.MOV.U32 R12, RZ, RZ, 0x7 ;  /* 0x00000007ff0c7424 */ /* 0x000fe400078e00ff */
[----:B------:R-:W-:-:S07]  /*15c20*/  IMAD.MOV.U32 R3, RZ, RZ, R14 ;  /* 0x000000ffff037224 */ /* 0x000fce00078e000e */
[----:B------:R-:W-:Y:S05]  /*15c30*/  WARPSYNC.COLLECTIVE R15, `(.L_x_14270) ;  /* 0x000000000f087348 */ /* 0x000fea0003c00000 */
[----:B------:R0:W1:Y:S02]  /*15c40*/  SHFL.IDX P6, R14, R13, R12, R11 ;  /* 0x0000000c0d0e7389 */ /* 0x00006400000c000b */
[----:B01----:R-:W-:Y:S01]  /*15c50*/  ENDCOLLECTIVE ;  /* 0x000000000000791b */ /* 0x003fe20003800000 */
.L_x_14270:
        /* <DEDUP_REMOVED lines=14> */
.L_x_14271:
[----:B------:R-:W-:Y:S05]  /*15d40*/  BRA `(.L_x_14272) ;  /* 0xffffffbc002c7947 */ /* 0x000fea000383ffff */
.L_x_14186:
[----:B0-----:R0:W1:Y:S02]  /*15d50*/  SYNCS.PHASECHK.TRANS64.TRYWAIT P0, [R22+URZ+0x22820], R3 ;  /* 0x02282003160075a7 */ /* 0x001064000800017f */
[----:B-1----:R-:W-:Y:S05]  /*15d60*/  @!P0 NANOSLEEP.SYNCS 0x989680 ;  /* 0x009896800000895d */ /* 0x002fea0003900000 */
[----:B------:R-:W1:Y:S02]  /*15d70*/  @!P0 SYNCS.PHASECHK.TRANS64 P0, [R22+URZ+0x22820], R3 ;  /* 0x02282003160085a7 */ /* 0x000e64000800007f */
[----:B-1----:R-:W-:Y:S05]  /*15d80*/  @!P0 BRA `(.L_x_14186) ;  /* 0xfffffffc00f08947 */ /* 0x002fea000383ffff */
[----:B------:R-:W-:Y:S05]  /*15d90*/  BRA `(.L_x_14273) ;  /* 0xffffffbc00887947 */ /* 0x000fea000383ffff */
.L_x_14189:
[----:B-1----:R1:W2:Y:S02]  /*15da0*/  SYNCS.PHASECHK.TRANS64.TRYWAIT P0, [R33+URZ+0x22860], R0 ;  /* 0x02286000210075a7 */ /* 0x0022a4000800017f */
[----:B--2---:R-:W-:Y:S05]  /*15db0*/  @!P0 NANOSLEEP.SYNCS 0x989680 ;  /* 0x009896800000895d */ /* 0x004fea0003900000 */
[----:B------:R-:W2:Y:S02]  /*15dc0*/  @!P0 SYNCS.PHASECHK.TRANS64 P0, [R33+URZ+0x22860], R0 ;  /* 0x02286000210085a7 */ /* 0x000ea4000800007f */
[----:B--2---:R-:W-:Y:S05]  /*15dd0*/  @!P0 BRA `(.L_x_14189) ;  /* 0xfffffffc00f08947 */ /* 0x004fea000383ffff */
[----:B------:R-:W-:Y:S05]  /*15de0*/  BRA `(.L_x_14274) ;  /* 0xffffffbc00987947 */ /* 0x000fea000383ffff */
.L_x_14190:
        /* <DEDUP_REMOVED lines=8> */
.L_x_14276:
[----:B------:R-:W-:Y:S05]  /*15e70*/  BSYNC B0 ;  /* 0x0000000000007941 */ /* 0x000fea0003800000 */
.L_x_14275:
        /* <DEDUP_REMOVED lines=13> */
.L_x_14277:
        /* <DEDUP_REMOVED lines=11> */
.L_x_14278:
        /* <DEDUP_REMOVED lines=17> */
.L_x_14279:
[----:B------:R-:W-:Y:S02]  /*16110*/  IMAD.MOV.U32 R13, RZ, RZ, R6 ;  /* 0x000000ffff0d7224 */ /* 0x000fe400078e0006 */
[----:B------:R-:W-:Y:S01]  /*16120*/  IMAD.MOV.U32 R12, RZ, RZ, 0x2 ;  /* 0x00000002ff0c7424 */ /* 0x000fe200078e00ff */
[----:B------:R-:W-:-:S13]  /*16130*/  IADD3 R2, P4, R14, R0, RZ ;  /* 0x000000000e027210 */ /* 0x000fda0007f9e0ff */
[----:B------:R-:W-:Y:S05]  /*16140*/  WARPSYNC.COLLECTIVE R15, `(.L_x_14280) ;  /* 0x000000000f087348 */ /* 0x000fea0003c00000 */
[----:B------:R0:W1:Y:S02]  /*16150*/  SHFL.IDX P6, R14, R13, R12, R11 ;  /* 0x0000000c0d0e7389 */ /* 0x00006400000c000b */
[----:B01----:R-:W-:Y:S01]  /*16160*/  ENDCOLLECTIVE ;  /* 0x000000000000791b */ /* 0x003fe20003800000 */
.L_x_14280:
        /* <DEDUP_REMOVED lines=17> */
.L_x_14281:
[----:B------:R-:W-:Y:S02]  /*16280*/  IMAD.MOV.U32 R13, RZ, RZ, R6 ;  /* 0x000000ffff0d7224 */ /* 0x000fe400078e0006 */
[----:B------:R-:W-:Y:S01]  /*16290*/  IMAD.MOV.U32 R12, RZ, RZ, 0x3 ;  /* 0x00000003ff0c7424 */ /* 0x000fe200078e00ff */
[----:B------:R-:W-:-:S13]  /*162a0*/  IADD3 R2, P4, R14, R0, RZ ;  /* 0x000000000e027210 */ /* 0x000fda0007f9e0ff */
[----:B------:R-:W-:Y:S05]  /*162b0*/  WARPSYNC.COLLECTIVE R15, `(.L_x_14282) ;  /* 0x000000000f087348 */ /* 0x000fea0003c00000 */
[----:B------:R0:W1:Y:S02]  /*162c0*/  SHFL.IDX P6, R14, R13, R12, R11 ;  /* 0x0000000c0d0e7389 */ /* 0x00006400000c000b */
[----:B01----:R-:W-:Y:S01]  /*162d0*/  ENDCOLLECTIVE ;  /* 0x000000000000791b */ /* 0x003fe20003800000 */
.L_x_14282:
        /* <DEDUP_REMOVED lines=17> */
.L_x_14283:
[----:B------:R-:W-:Y:S02]  /*163f0*/  IMAD.MOV.U32 R13, RZ, RZ, R6 ;  /* 0x000000ffff0d7224 */ /* 0x000fe400078e0006 */
[----:B------:R-:W-:Y:S01]  /*16400*/  IMAD.MOV.U32 R12, RZ, RZ, 0x4 ;  /* 0x00000004ff0c7424 */ /* 0x000fe200078e00ff */
[----:B------:R-:W-:-:S13]  /*16410*/  IADD3 R2, P4, R14, R0, RZ ;  /* 0x000000000e027210 */ /* 0x000fda0007f9e0ff */
[----:B------:R-:W-:Y:S05]  /*16420*/  WARPSYNC.COLLECTIVE R15, `(.L_x_14284) ;  /* 0x000000000f087348 */ /* 0x000fea0003c00000 */
[----:B------:R0:W1:Y:S02]  /*16430*/  SHFL.IDX P6, R14, R13, R12, R11 ;  /* 0x0000000c0d0e7389 */ /* 0x00006400000c000b */
[----:B01----:R-:W-:Y:S01]  /*16440*/  ENDCOLLECTIVE ;  /* 0x000000000000791b */ /* 0x003fe20003800000 */
.L_x_14284:
        /* <DEDUP_REMOVED lines=17> */
.L_x_14285:
[----:B------:R-:W-:Y:S02]  /*16560*/  IMAD.MOV.U32 R13, RZ, RZ, R6 ;  /* 0x000000ffff0d7224 */ /* 0x000fe400078e0006 */
[----:B------:R-:W-:Y:S01]  /*16570*/  IMAD.MOV.U32 R12, RZ, RZ, 0x5 ;  /* 0x00000005ff0c7424 */ /* 0x000fe200078e00ff */
[----:B------:R-:W-:-:S13]  /*16580*/  IADD3 R2, P4, R14, R0, RZ ;  /* 0x000000000e027210 */ /* 0x000fda0007f9e0ff */
[----:B------:R-:W-:Y:S05]  /*16590*/  WARPSYNC.COLLECTIVE R15, `(.L_x_14286) ;  /* 0x000000000f087348 */ /* 0x000fea0003c00000 */
[----:B------:R0:W1:Y:S02]  /*165a0*/  SHFL.IDX P6, R14, R13, R12, R11 ;  /* 0x0000000c0d0e7389 */ /* 0x00006400000c000b */
[----:B01----:R-:W-:Y:S01]  /*165b0*/  ENDCOLLECTIVE ;  /* 0x000000000000791b */ /* 0x003fe20003800000 */
.L_x_14286:
        /* <DEDUP_REMOVED lines=12> */
.L_x_14287:
        /* <DEDUP_REMOVED lines=9> */
.L_x_14197:
[----:B0-----:R0:W1:Y:S02]  /*16710*/  SYNCS.PHASECHK.TRANS64.TRYWAIT P0, [R10+URZ+0x22840], R20 ;  /* 0x022840140a0075a7 */ /* 0x001064000800017f */
[----:B-1----:R-:W-:Y:S05]  /*16720*/  @!P0 NANOSLEEP.SYNCS 0x989680 ;  /* 0x009896800000895d */ /* 0x002fea0003900000 */
[----:B------:R-:W1:Y:S02]  /*16730*/  @!P0 SYNCS.PHASECHK.TRANS64 P0, [R10+URZ+0x22840], R20 ;  /* 0x022840140a0085a7 */ /* 0x000e64000800007f */
[----:B-1----:R-:W-:Y:S05]  /*16740*/  @!P0 BRA `(.L_x_14197) ;  /* 0xfffffffc00f08947 */ /* 0x002fea000383ffff */
[----:B------:R-:W-:Y:S05]  /*16750*/  BRA `(.L_x_14289) ;  /* 0xffffffbc00fc7947 */ /* 0x000fea000383ffff */
.L_x_14198:
        /* <DEDUP_REMOVED lines=8> */
.L_x_14291:
[----:B------:R-:W-:Y:S05]  /*167e0*/  BSYNC B1 ;  /* 0x0000000000017941 */ /* 0x000fea0003800000 */
.L_x_14290:
        /* <DEDUP_REMOVED lines=9> */
.L_x_14292:
[----:B------:R-:W-:Y:S02]  /*16880*/  IMAD.MOV.U32 R13, RZ, RZ, R8 ;  /* 0x000000ffff0d7224 */ /* 0x000fe400078e0008 */
[----:B------:R-:W-:Y:S02]  /*16890*/  IMAD.MOV.U32 R12, RZ, RZ, 0x1 ;  /* 0x00000001ff0c7424 */ /* 0x000fe400078e00ff */
[----:B------:R-:W-:-:S07]  /*168a0*/  IMAD.MOV.U32 R2, RZ, RZ, R14 ;  /* 0x000000ffff027224 */ /* 0x000fce00078e000e */
[----:B------:R-:W-:Y:S05]  /*168b0*/  WARPSYNC.COLLECTIVE R15, `(.L_x_14293) ;  /* 0x000000000f087348 */ /* 0x000fea0003c00000 */
[----:B------:R0:W1:Y:S02]  /*168c0*/  SHFL.IDX P6, R14, R13, R12, R11 ;  /* 0x0000000c0d0e7389 */ /* 0x00006400000c000b */
[----:B01----:R-:W-:Y:S01]  /*168d0*/  ENDCOLLECTIVE ;  /* 0x000000000000791b */ /* 0x003fe20003800000 */
.L_x_14293:
        /* <DEDUP_REMOVED lines=11> */
.L_x_14294:
[----:B------:R-:W-:Y:S02]  /*16990*/  IMAD.MOV.U32 R13, RZ, RZ, R8 ;  /* 0x000000ffff0d7224 */ /* 0x000fe400078e0008 */
[----:B------:R-:W-:Y:S02]  /*169a0*/  IMAD.MOV.U32 R12, RZ, RZ, 0x2 ;  /* 0x00000002ff0c7424 */ /* 0x000fe400078e00ff */
[----:B------:R-:W-:-:S07]  /*169b0*/  IMAD.MOV.U32 R2, RZ, RZ, R14 ;  /* 0x000000ffff027224 */ /* 0x000fce00078e000e */
[----:B------:R-:W-:Y:S05]  /*169c0*/  WARPSYNC.COLLECTIVE R15, `(.L_x_14295) ;  /* 0x000000000f087348 */ /* 0x000fea0003c00000 */
[----:B------:R0:W1:Y:S02]  /*169d0*/  SHFL.IDX P6, R14, R13, R12, R11 ;  /* 0x0000000c0d0e7389 */ /* 0x00006400000c000b */
[----:B01----:R-:W-:Y:S01]  /*169e0*/  ENDCOLLECTIVE ;  /* 0x000000000000791b */ /* 0x003fe20003800000 */
.L_x_14295:
        /* <DEDUP_REMOVED lines=11> */
.L_x_14296:
[----:B------:R-:W-:Y:S02]  /*16aa0*/  IMAD.MOV.U32 R13, RZ, RZ, R8 ;  /* 0x000000ffff0d7224 */ /* 0x000fe400078e0008 */
[----:B------:R-:W-:Y:S02]  /*16ab0*/  IMAD.MOV.U32 R12, RZ, RZ, 0x3 ;  /* 0x00000003ff0c7424 */ /* 0x000fe400078e00ff */
[----:B------:R-:W-:-:S07]  /*16ac0*/  IMAD.MOV.U32 R2, RZ, RZ, R14 ;  /* 0x000000ffff027224 */ /* 0x000fce00078e000e */
[----:B------:R-:W-:Y:S05]  /*16ad0*/  WARPSYNC.COLLECTIVE R15, `(.L_x_14297) ;  /* 0x000000000f087348 */ /* 0x000fea0003c00000 */
[----:B------:R0:W1:Y:S02]  /*16ae0*/  SHFL.IDX P6, R14, R13, R12, R11 ;  /* 0x0000000c0d0e7389 */ /* 0x00006400000c000b */
[----:B01----:R-:W-:Y:S01]  /*16af0*/  ENDCOLLECTIVE ;  /* 0x000000000000791b */ /* 0x003fe20003800000 */
.L_x_14297:
        /* <DEDUP_REMOVED lines=11> */
.L_x_14298:
[----:B------:R-:W-:Y:S02]  /*16bb0*/  IMAD.MOV.U32 R13, RZ, RZ, R8 ;  /* 0x000000ffff0d7224 */ /* 0x000fe400078e0008 */
[----:B------:R-:W-:Y:S02]  /*16bc0*/  IMAD.MOV.U32 R12, RZ, RZ, 0x4 ;  /* 0x00000004ff0c7424 */ /* 0x000fe400078e00ff */
[----:B------:R-:W-:-:S07]  /*16bd0*/  IMAD.MOV.U32 R2, RZ, RZ, R14 ;  /* 0x000000ffff027224 */ /* 0x000fce00078e000e */
[----:B------:R-:W-:Y:S05]  /*16be0*/  WARPSYNC.COLLECTIVE R15, `(.L_x_14299) ;  /* 0x000000000f087348 */ /* 0x000fea0003c00000 */
[----:B------:R0:W1:Y:S02]  /*16bf0*/  SHFL.IDX P6, R14, R13, R12, R11 ;  /* 0x0000000c0d0e7389 */ /* 0x00006400000c000b */
[----:B01----:R-:W-:Y:S01]  /*16c00*/  ENDCOLLECTIVE ;  /* 0x000000000000791b */ /* 0x003fe20003800000 */
.L_x_14299:
        /* <DEDUP_REMOVED lines=11> */
.L_x_14300:
[----:B------:R-:W-:Y:S02]  /*16cc0*/  IMAD.MOV.U32 R13, RZ, RZ, R8 ;  /* 0x000000ffff0d7224 */ /* 0x000fe400078e0008 */
[----:B------:R-:W-:Y:S02]  /*16cd0*/  IMAD.MOV.U32 R12, RZ, RZ, 0x5 ;  /* 0x00000005ff0c7424 */ /* 0x000fe400078e00ff */
[----:B------:R-:W-:-:S07]  /*16ce0*/  IMAD.MOV.U32 R2, RZ, RZ, R14 ;  /* 0x000000ffff027224 */ /* 0x000fce00078e000e */
[----:B------:R-:W-:Y:S05]  /*16cf0*/  WARPSYNC.COLLECTIVE R15, `(.L_x_14301) ;  /* 0x000000000f087348 */ /* 0x000fea0003c00000 */
[----:B------:R0:W1:Y:S02]  /*16d00*/  SHFL.IDX P6, R14, R13, R12, R11 ;  /* 0x0000000c0d0e7389 */ /* 0x00006400000c000b */
[----:B01----:R-:W-:Y:S01]  /*16d10*/  ENDCOLLECTIVE ;  /* 0x000000000000791b */ /* 0x003fe20003800000 */
.L_x_14301:
        /* <DEDUP_REMOVED lines=11> */
.L_x_14302:
[----:B------:R-:W-:Y:S05]  /*16dd0*/  BRA `(.L_x_14303) ;  /* 0xffffffbc00247947 */ /* 0x000fea000383ffff */
.L_x_14203:
[----:B--2---:R2:W3:Y:S02]  /*16de0*/  SYNCS.PHASECHK.TRANS64.TRYWAIT P0, [R10+URZ+0x22860], R20 ;  /* 0x022860140a0075a7 */ /* 0x0044e4000800017f */
[----:B---3--:R-:W-:Y:S05]  /*16df0*/  @!P0 NANOSLEEP.SYNCS 0x989680 ;  /* 0x009896800000895d */ /* 0x008fea0003900000 */
[----:B------:R-:W3:Y:S02]  /*16e00*/  @!P0 SYNCS.PHASECHK.TRANS64 P0, [R10+URZ+0x22860], R20 ;  /* 0x022860140a0085a7 */ /* 0x000ee4000800007f */
[----:B---3--:R-:W-:Y:S05]  /*16e10*/  @!P0 BRA `(.L_x_14203) ;  /* 0xfffffffc00f08947 */ /* 0x008fea000383ffff */
[----:B------:R-:W-:Y:S05]  /*16e20*/  BRA `(.L_x_14304) ;  /* 0xffffffbc00747947 */ /* 0x000fea000383ffff */
.L_x_14204:
        /* <DEDUP_REMOVED lines=8> */
.L_x_14306:
[----:B------:R-:W-:Y:S05]  /*16eb0*/  BSYNC B1 ;  /* 0x0000000000017941 */ /* 0x000fea0003800000 */
.L_x_14305:
        /* <DEDUP_REMOVED lines=9> */
.L_x_14307:
[----:B------:R-:W-:Y:S02]  /*16f50*/  IMAD.MOV.U32 R13, RZ, RZ, R25 ;  /* 0x000000ffff0d7224 */ /* 0x000fe400078e0019 */
[----:B------:R-:W-:Y:S01]  /*16f60*/  IMAD.MOV.U32 R12, RZ, RZ, 0x1 ;  /* 0x00000001ff0c7424 */ /* 0x000fe200078e00ff */
[----:B------:R-:W-:-:S13]  /*16f70*/  IADD3 R2, P0, R14, R0, RZ ;  /* 0x000000000e027210 */ /* 0x000fda0007f1e0ff */
[----:B------:R-:W-:Y:S05]  /*16f80*/  WARPSYNC.COLLECTIVE R15, `(.L_x_14308) ;  /* 0x000000000f087348 */ /* 0x000fea0003c00000 */
[----:B------:R0:W1:Y:S02]  /*16f90*/  SHFL.IDX P6, R14, R13, R12, R11 ;  /* 0x0000000c0d0e7389 */ /* 0x00006400000c000b */
[----:B01----:R-:W-:Y:S01]  /*16fa0*/  ENDCOLLECTIVE ;  /* 0x000000000000791b */ /* 0x003fe20003800000 */
.L_x_14308:
        /* <DEDUP_REMOVED lines=13> */
.L_x_14309:
[----:B------:R-:W-:Y:S01]  /*17080*/  MOV R13, R25 ;  /* 0x00000019000d7202 */ /* 0x000fe20000000f00 */
[----:B------:R-:W-:Y:S01]  /*17090*/  IMAD.MOV.U32 R12, RZ, RZ, 0x2 ;  /* 0x00000002ff0c7424 */ /* 0x000fe200078e00ff */
[----:B------:R-:W-:-:S13]  /*170a0*/  IADD3 R2, P0, R14, R0, RZ ;  /* 0x000000000e027210 */ /* 0x000fda0007f1e0ff */
[----:B------:R-:W-:Y:S05]  /*170b0*/  WARPSYNC.COLLECTIVE R15, `(.L_x_14310) ;  /* 0x000000000f087348 */ /* 0x000fea0003c00000 */
[----:B------:R0:W1:Y:S02]  /*170c0*/  SHFL.IDX P6, R14, R13, R12, R11 ;  /* 0x0000000c0d0e7389 */ /* 0x00006400000c000b */
[----:B01----:R-:W-:Y:S01]  /*170d0*/  ENDCOLLECTIVE ;  /* 0x000000000000791b */ /* 0x003fe20003800000 */
.L_x_14310:
        /* <DEDUP_REMOVED lines=13> */
.L_x_14311:
[----:B------:R-:W-:Y:S02]  /*171b0*/  IMAD.MOV.U32 R13, RZ, RZ, R25 ;  /* 0x000000ffff0d7224 */ /* 0x000fe400078e0019 */
[----:B------:R-:W-:Y:S02]  /*171c0*/  IMAD.MOV.U32 R12, RZ, RZ, 0x3 ;  /* 0x00000003ff0c7424 */ /* 0x000fe400078e00ff */
[----:B------:R-:W-:-:S07]  /*171d0*/  IMAD.MOV.U32 R8, RZ, RZ, R14 ;  /* 0x000000ffff087224 */ /* 0x000fce00078e000e */
[----:B------:R-:W-:Y:S05]  /*171e0*/  WARPSYNC.COLLECTIVE R15, `(.L_x_14312) ;  /* 0x000000000f087348 */ /* 0x000fea0003c00000 */
[----:B------:R0:W1:Y:S02]  /*171f0*/  SHFL.IDX P6, R14, R13, R12, R11 ;  /* 0x0000000c0d0e7389 */ /* 0x00006400000c000b */
[----:B01----:R-:W-:Y:S01]  /*17200*/  ENDCOLLECTIVE ;  /* 0x000000000000791b */ /* 0x003fe20003800000 */
.L_x_14312:
        /* <DEDUP_REMOVED lines=14> */
.L_x_14313:
[----:B------:R-:W-:Y:S02]  /*172f0*/  IMAD.MOV.U32 R13, RZ, RZ, R25 ;  /* 0x000000ffff0d7224 */ /* 0x000fe400078e0019 */
[----:B------:R-:W-:Y:S01]  /*17300*/  IMAD.MOV.U32 R12, RZ, RZ, 0x4 ;  /* 0x00000004ff0c7424 */ /* 0x000fe200078e00ff */
[----:B------:R-:W-:-:S13]  /*17310*/  IADD3 R2, P0, R14, R0, RZ ;  /* 0x000000000e027210 */ /* 0x000fda0007f1e0ff */
[----:B------:R-:W-:Y:S05]  /*17320*/  WARPSYNC.COLLECTIVE R15, `(.L_x_14314) ;  /* 0x000000000f087348 */ /* 0x000fea0003c00000 */
[----:B------:R0:W1:Y:S02]  /*17330*/  SHFL.IDX P6, R14, R13, R12, R11 ;  /* 0x0000000c0d0e7389 */ /* 0x00006400000c000b */
[----:B01----:R-:W-:Y:S01]  /*17340*/  ENDCOLLECTIVE ;  /* 0x000000000000791b */ /* 0x003fe20003800000 */
.L_x_14314:
        /* <DEDUP_REMOVED lines=13> */
.L_x_14315:
[----:B------:R-:W-:Y:S02]  /*17420*/  IMAD.MOV.U32 R13, RZ, RZ, R25 ;  /* 0x000000ffff0d7224 */ /* 0x000fe400078e0019 */
[----:B------:R-:W-:Y:S01]  /*17430*/  IMAD.MOV.U32 R12, RZ, RZ, 0x5 ;  /* 0x00000005ff0c7424 */ /* 0x000fe200078e00ff */
[----:B------:R-:W-:-:S13]  /*17440*/  IADD3 R2, P0, R14, R0, RZ ;  /* 0x000000000e027210 */ /* 0x000fda0007f1e0ff */
[----:B------:R-:W-:Y:S05]  /*17450*/  WARPSYNC.COLLECTIVE R15, `(.L_x_14316) ;  /* 0x000000000f087348 */ /* 0x000fea0003c00000 */
[----:B------:R0:W1:Y:S02]  /*17460*/  SHFL.IDX P6, R14, R13, R12, R11 ;  /* 0x0000000c0d0e7389 */ /* 0x00006400000c000b */
[----:B01----:R-:W-:Y:S01]  /*17470*/  ENDCOLLECTIVE ;  /* 0x000000000000791b */ /* 0x003fe20003800000 */
.L_x_14316:
        /* <DEDUP_REMOVED lines=13> */
.L_x_14317:
[----:B------:R-:W-:Y:S05]  /*17550*/  BRA `(.L_x_14318) ;  /* 0xffffffb800b47947 */ /* 0x000fea000383ffff */
.L_x_14212:
        /* <DEDUP_REMOVED lines=8> */
.L_x_14320:
[----:B------:R-:W-:Y:S05]  /*175e0*/  BSYNC B0 ;  /* 0x0000000000007941 */ /* 0x000fea0003800000 */
.L_x_14319:
        /* <DEDUP_REMOVED lines=9> */
.L_x_14321:
        /* <DEDUP_REMOVED lines=24> */
.L_x_14322:
[----:B------:R-:W-:Y:S01]  /*17800*/  IMAD.MOV.U32 R12, RZ, RZ, 0x2 ;  /* 0x00000002ff0c7424 */ /* 0x000fe200078e00ff */
[----:B------:R-:W-:-:S05]  /*17810*/  SEL R14, R14, RZ, P1 ;  /* 0x000000ff0e0e7207 */ /* 0x000fca0000800000 */
[----:B------:R-:W-:-:S04]  /*17820*/  IMAD.IADD R5, R13, 0x1, R14 ;  /* 0x000000010d057824 */ /* 0x000fc800078e020e */
[----:B------:R-:W-:-:S07]  /*17830*/  IMAD.MOV.U32 R13, RZ, RZ, R5 ;  /* 0x000000ffff0d7224 */ /* 0x000fce00078e0005 */
[----:B------:R-:W-:Y:S05]  /*17840*/  WARPSYNC.COLLECTIVE R15, `(.L_x_14323) ;  /* 0x000000000f087348 */ /* 0x000fea0003c00000 */
[----:B------:R0:W1:Y:S02]  /*17850*/  SHFL.UP P6, R14, R13, R12, R11 ;  /* 0x0400000c0d0e7389 */ /* 0x00006400000c000b */
[----:B01----:R-:W-:Y:S01]  /*17860*/  ENDCOLLECTIVE ;  /* 0x000000000000791b */ /* 0x003fe20003800000 */
.L_x_14323:
[----:B------:R-:W-:Y:S01]  /*17870*/  IMAD.MOV.U32 R12, RZ, RZ, 0x4 ;  /* 0x00000004ff0c7424 */ /* 0x000fe200078e00ff */
[----:B------:R-:W-:-:S05]  /*17880*/  SEL R2, R14, RZ, P2 ;  /* 0x000000ff0e027207 */ /* 0x000fca0001000000 */
[----:B------:R-:W-:-:S04]  /*17890*/  IMAD.IADD R2, R5, 0x1, R2 ;  /* 0x0000000105027824 */ /* 0x000fc800078e0202 */
[----:B------:R-:W-:-:S07]  /*178a0*/  IMAD.MOV.U32 R13, RZ, RZ, R2 ;  /* 0x000000ffff0d7224 */ /* 0x000fce00078e0002 */
[----:B------:R-:W-:Y:S05]  /*178b0*/  WARPSYNC.COLLECTIVE R15, `(.L_x_14324) ;  /* 0x000000000f087348 */ /* 0x000fea0003c00000 */
[----:B------:R0:W1:Y:S02]  /*178c0*/  SHFL.UP P6, R14, R13, R12, R11 ;  /* 0x0400000c0d0e7389 */ /* 0x00006400000c000b */
[----:B01----:R-:W-:Y:S01]  /*178d0*/  ENDCOLLECTIVE ;  /* 0x000000000000791b */ /* 0x003fe20003800000 */
.L_x_14324:
[----:B------:R-:W-:Y:S01]  /*178e0*/  IMAD.MOV.U32 R12, RZ, RZ, 0x8 ;  /* 0x00000008ff0c7424 */ /* 0x000fe200078e00ff */
[----:B------:R-:W-:-:S05]  /*178f0*/  SEL R3, R14, RZ, P3 ;  /* 0x000000ff0e037207 */ /* 0x000fca0001800000 */
[----:B------:R-:W-:-:S04]  /*17900*/  IMAD.IADD R3, R2, 0x1, R3 ;  /* 0x0000000102037824 */ /* 0x000fc800078e0203 */
[----:B------:R-:W-:-:S07]  /*17910*/  IMAD.MOV.U32 R13, RZ, RZ, R3 ;  /* 0x000000ffff0d7224 */ /* 0x000fce00078e0003 */
[----:B------:R-:W-:Y:S05]  /*17920*/  WARPSYNC.COLLECTIVE R15, `(.L_x_14325) ;  /* 0x000000000f087348 */ /* 0x000fea0003c00000 */
[----:B------:R0:W1:Y:S02]  /*17930*/  SHFL.UP P6, R14, R13, R12, R11 ;  /* 0x0400000c0d0e7389 */ /* 0x00006400000c000b */
[----:B01----:R-:W-:Y:S01]  /*17940*/  ENDCOLLECTIVE ;  /* 0x000000000000791b */ /* 0x003fe20003800000 */
.L_x_14325:
[----:B------:R-:W-:Y:S01]  /*17950*/  IMAD.MOV.U32 R12, RZ, RZ, 0x10 ;  /* 0x00000010ff0c7424 */ /* 0x000fe200078e00ff */
[----:B------:R-:W-:-:S05]  /*17960*/  SEL R14, R14, RZ, P4 ;  /* 0x000000ff0e0e7207 */ /* 0x000fca0002000000 */
[----:B------:R-:W-:-:S04]  /*17970*/  IMAD.IADD R5, R3, 0x1, R14 ;  /* 0x0000000103057824 */ /* 0x000fc800078e020e */
[----:B------:R-:W-:-:S07]  /*17980*/  IMAD.MOV.U32 R13, RZ, RZ, R5 ;  /* 0x000000ffff0d7224 */ /* 0x000fce00078e0005 */
[----:B------:R-:W-:Y:S05]  /*17990*/  WARPSYNC.COLLECTIVE R15, `(.L_x_14326) ;  /* 0x000000000f087348 */ /* 0x000fea0003c00000 */
[----:B------:R0:W1:Y:S02]  /*179a0*/  SHFL.UP P6, R14, R13, R12, R11 ;  /* 0x0400000c0d0e7389 */ /* 0x00006400000c000b */
[----:B01----:R-:W-:Y:S01]  /*179b0*/  ENDCOLLECTIVE ;  /* 0x000000000000791b */ /* 0x003fe20003800000 */
.L_x_14326:
        /* <DEDUP_REMOVED lines=8> */
.L_x_14327:
[----:B------:R-:W-:Y:S05]  /*17a40*/  BRA `(.L_x_14328) ;  /* 0xffffffbc00147947 */ /* 0x000fea000383ffff */
.L_x_14215:
[----:B------:R-:W-:Y:S01]  /*17a50*/  BSSY B0, `(.L_x_14329) ;  /* 0x0000007000007945 */ /* 0x000fe20003800000 */
[----:B------:R-:W-:Y:S02]  /*17a60*/  IMAD.MOV.U32 R12, RZ, RZ, 0x1 ;  /* 0x00000001ff0c7424 */ /* 0x000fe400078e00ff */
[----:B------:R-:W-:Y:S02]  /*17a70*/  IMAD.MOV.U32 R11, RZ, RZ, RZ ;  /* 0x000000ffff0b7224 */ /* 0x000fe400078e00ff */
[----:B------:R-:W-:-:S07]  /*17a80*/  IMAD.MOV.U32 R15, RZ, RZ, -0x1 ;  /* 0xffffffffff0f7424 */ /* 0x000fce00078e00ff */
[----:B01----:R-:W-:Y:S05]  /*17a90*/  WARPSYNC.COLLECTIVE R15, `(.L_x_14330) ;  /* 0x000000000f087348 */ /* 0x003fea0003c00000 */
[----:B------:R2:W3:Y:S02]  /*17aa0*/  SHFL.UP P6, R14, R13, R12, R11 ;  /* 0x0400000c0d0e7389 */ /* 0x0004e400000c000b */
[----:B0123--:R-:W-:Y:S01]  /*17ab0*/  ENDCOLLECTIVE ;  /* 0x000000000000791b */ /* 0x00ffe20003800000 */
.L_x_14330:
[----:B------:R-:W-:Y:S05]  /*17ac0*/  BSYNC B0 ;  /* 0x0000000000007941 */ /* 0x000fea0003800000 */
.L_x_14329:
        /* <DEDUP_REMOVED lines=8> */
.L_x_14331:
[----:B------:R-:W-:Y:S01]  /*17b50*/  IMAD.MOV.U32 R12, RZ, RZ, 0x4 ;  /* 0x00000004ff0c7424 */ /* 0x000fe200078e00ff */
[----:B------:R-:W-:-:S05]  /*17b60*/  SEL R2, R14, RZ, P2 ;  /* 0x000000ff0e027207 */ /* 0x000fca0001000000 */
[----:B------:R-:W-:-:S04]  /*17b70*/  IMAD.IADD R2, R13, 0x1, R2 ;  /* 0x000000010d027824 */ /* 0x000fc800078e0202 */
[----:B------:R-:W-:-:S07]  /*17b80*/  IMAD.MOV.U32 R13, RZ, RZ, R2 ;  /* 0x000000ffff0d7224 */ /* 0x000fce00078e0002 */
[----:B------:R-:W-:Y:S05]  /*17b90*/  WARPSYNC.COLLECTIVE R15, `(.L_x_14332) ;  /* 0x000000000f087348 */ /* 0x000fea0003c00000 */
[----:B------:R0:W1:Y:S02]  /*17ba0*/  SHFL.UP P6, R14, R13, R12, R11 ;  /* 0x0400000c0d0e7389 */ /* 0x00006400000c000b */
[----:B01----:R-:W-:Y:S01]  /*17bb0*/  ENDCOLLECTIVE ;  /* 0x000000000000791b */ /* 0x003fe20003800000 */
.L_x_14332:
[----:B------:R-:W-:Y:S01]  /*17bc0*/  IMAD.MOV.U32 R12, RZ, RZ, 0x8 ;  /* 0x00000008ff0c7424 */ /* 0x000fe200078e00ff */
[----:B------:R-:W-:-:S05]  /*17bd0*/  SEL R3, R14, RZ, P3 ;  /* 0x000000ff0e037207 */ /* 0x000fca0001800000 */
[----:B------:R-:W-:-:S04]  /*17be0*/  IMAD.IADD R3, R2, 0x1, R3 ;  /* 0x0000000102037824 */ /* 0x000fc800078e0203 */
[----:B------:R-:W-:-:S07]  /*17bf0*/  IMAD.MOV.U32 R13, RZ, RZ, R3 ;  /* 0x000000ffff0d7224 */ /* 0x000fce00078e0003 */
[----:B------:R-:W-:Y:S05]  /*17c00*/  WARPSYNC.COLLECTIVE R15, `(.L_x_14333) ;  /* 0x000000000f087348 */ /* 0x000fea0003c00000 */
[----:B------:R0:W1:Y:S02]  /*17c10*/  SHFL.UP P6, R14, R13, R12, R11 ;  /* 0x0400000c0d0e7389 */ /* 0x00006400000c000b */
[----:B01----:R-:W-:Y:S01]  /*17c20*/  ENDCOLLECTIVE ;  /* 0x000000000000791b */ /* 0x003fe20003800000 */
.L_x_14333:
[----:B------:R-:W-:Y:S01]  /*17c30*/  IMAD.MOV.U32 R12, RZ, RZ, 0x10 ;  /* 0x00000010ff0c7424 */ /* 0x000fe200078e00ff */
[----:B------:R-:W-:-:S05]  /*17c40*/  SEL R14, R14, RZ, P4 ;  /* 0x000000ff0e0e7207 */ /* 0x000fca0002000000 */
[----:B------:R-:W-:-:S04]  /*17c50*/  IMAD.IADD R5, R3, 0x1, R14 ;  /* 0x0000000103057824 */ /* 0x000fc800078e020e */
[----:B------:R-:W-:-:S07]  /*17c60*/  IMAD.MOV.U32 R13, RZ, RZ, R5 ;  /* 0x000000ffff0d7224 */ /* 0x000fce00078e0005 */
[----:B------:R-:W-:Y:S05]  /*17c70*/  WARPSYNC.COLLECTIVE R15, `(.L_x_14334) ;  /* 0x000000000f087348 */ /* 0x000fea0003c00000 */
[----:B------:R0:W1:Y:S02]  /*17c80*/  SHFL.UP P6, R14, R13, R12, R11 ;  /* 0x0400000c0d0e7389 */ /* 0x00006400000c000b */
[----:B01----:R-:W-:Y:S01]  /*17c90*/  ENDCOLLECTIVE ;  /* 0x000000000000791b */ /* 0x003fe20003800000 */
.L_x_14334:
        /* <DEDUP_REMOVED lines=8> */
.L_x_14335:
[----:B------:R-:W-:Y:S05]  /*17d20*/  BRA `(.L_x_14336) ;  /* 0xffffffbc00007947 */ /* 0x000fea000383ffff */
.L_x_14217:
[----:B------:R-:W-:Y:S01]  /*17d30*/  BSSY B0, `(.L_x_14337) ;  /* 0x0000006000007945 */ /* 0x000fe20003800000 */
[----:B------:R-:W-:Y:S01]  /*17d40*/  PLOP3.LUT P6, PT, P6, PT, PT, 0x8, 0x0 ;  /* 0x000000000000781c */ /* 0x000fe200037ce170 */
[----:B------:R-:W-:-:S12]  /*17d50*/  IMAD.MOV.U32 R15, RZ, RZ, -0x1 ;  /* 0xffffffffff0f7424 */ /* 0x000fd800078e00ff */
[----:B012---:R-:W-:Y:S05]  /*17d60*/  WARPSYNC.COLLECTIVE R15, `(.L_x_14338) ;  /* 0x000000000f087348 */ /* 0x007fea0003c00000 */
[----:B------:R-:W-:Y:S01]  /*17d70*/  VOTE.ANY R14, PT, P6 ;  /* 0x00000000000e7806 */ /* 0x000fe200030e0100 */
[----:B012---:R-:W-:Y:S06]  /*17d80*/  ENDCOLLECTIVE ;  /* 0x000000000000791b */ /* 0x007fec0003800000 */
.L_x_14338:
[----:B------:R-:W-:Y:S05]  /*17d90*/  BSYNC B0 ;  /* 0x0000000000007941 */ /* 0x000fea0003800000 */
.L_x_14337:
        /* <DEDUP_REMOVED lines=8> */
.L_x_14339:
[----:B------:R-:W-:Y:S02]  /*17e20*/  IMAD.IADD R19, R12, 0x1, R19 ;  /* 0x000000010c137824 */ /* 0x000fe400078e0213 */
[----:B------:R-:W-:Y:S02]  /*17e30*/  IMAD.MOV.U32 R13, RZ, RZ, R4 ;  /* 0x000000ffff0d7224 */ /* 0x000fe400078e0004 */
[----:B------:R-:W-:-:S07]  /*17e40*/  IMAD.MOV.U32 R17, RZ, RZ, R14 ;  /* 0x000000ffff117224 */ /* 0x000fce00078e000e */
[----:B------:R-:W-:Y:S05]  /*17e50*/  WARPSYNC.COLLECTIVE R15, `(.L_x_14340) ;  /* 0x000000000f087348 */ /* 0x000fea0003c00000 */
[----:B------:R0:W1:Y:S02]  /*17e60*/  SHFL.IDX P6, R14, R13, R12, R11 ;  /* 0x0000000c0d0e7389 */ /* 0x00006400000c000b */
[----:B01----:R-:W-:Y:S01]  /*17e70*/  ENDCOLLECTIVE ;  /* 0x000000000000791b */ /* 0x003fe20003800000 */
.L_x_14340:
[----:B------:R-:W-:Y:S01]  /*17e80*/  IMAD.MOV.U32 R4, RZ, RZ, R14 ;  /* 0x000000ffff047224 */ /* 0x000fe200078e000e */
[----:B------:R-:W-:Y:S06]  /*17e90*/  BRA `(.L_x_14341) ;  /* 0xffffffb800e47947 */ /* 0x000fec000383ffff */
.L_x_14219:
[----:B------:R-:W-:Y:S01]  /*17ea0*/  BSSY B0, `(.L_x_14342) ;  /* 0x0000007000007945 */ /* 0x000fe20003800000 */
[----:B------:R-:W-:Y:S02]  /*17eb0*/  IMAD.MOV.U32 R13, RZ, RZ, R2 ;  /* 0x000000ffff0d7224 */ /* 0x000fe400078e0002 */
[----:B------:R-:W-:Y:S02]  /*17ec0*/  IMAD.MOV.U32 R11, RZ, RZ, 0x1f ;  /* 0x0000001fff0b7424 */ /* 0x000fe400078e00ff */
[----:B------:R-:W-:-:S07]  /*17ed0*/  IMAD.MOV.U32 R15, RZ, RZ, -0x1 ;  /* 0xffffffffff0f7424 */ /* 0x000fce00078e00ff */
[----:B012-4-:R-:W-:Y:S05]  /*17ee0*/  WARPSYNC.COLLECTIVE R15, `(.L_x_14343) ;  /* 0x000000000f087348 */ /* 0x017fea0003c00000 */
[----:B------:R3:W0:Y:S02]  /*17ef0*/  SHFL.IDX P6, R14, R13, R12, R11 ;  /* 0x0000000c0d0e7389 */ /* 0x00062400000c000b */
[----:B01234-:R-:W-:Y:S01]  /*17f00*/  ENDCOLLECTIVE ;  /* 0x000000000000791b */ /* 0x01ffe20003800000 */
.L_x_14343:
[----:B------:R-:W-:Y:S05]  /*17f10*/  BSYNC B0 ;  /* 0x0000000000007941 */ /* 0x000fea0003800000 */
.L_x_14342:
[----:B------:R-:W-:Y:S01]  /*17f20*/  IMAD.MOV.U32 R6, RZ, RZ, R14 ;  /* 0x000000ffff067224 */ /* 0x000fe200078e000e */
[----:B------:R-:W-:Y:S06]  /*17f30*/  BRA `(.L_x_14218) ;  /* 0xffffffb800d47947 */ /* 0x000fec000383ffff */
.L_x_14225:
[----:B-1----:R1:W4:Y:S02]  /*17f40*/  SYNCS.PHASECHK.TRANS64.TRYWAIT P0, [R7+URZ+0x22820], R0 ;  /* 0x02282000070075a7 */ /* 0x002324000800017f */
[----:B----4-:R-:W-:Y:S05]  /*17f50*/  @!P0 NANOSLEEP.SYNCS 0x989680 ;  /* 0x009896800000895d */ /* 0x010fea0003900000 */
[----:B------:R-:W4:Y:S02]  /*17f60*/  @!P0 SYNCS.PHASECHK.TRANS64 P0, [R7+URZ+0x22820], R0 ;  /* 0x02282000070085a7 */ /* 0x000f24000800007f */
[----:B----4-:R-:W-:Y:S05]  /*17f70*/  @!P0 BRA `(.L_x_14225) ;  /* 0xfffffffc00f08947 */ /* 0x010fea000383ffff */
[----:B------:R-:W-:Y:S05]  /*17f80*/  BRA `(.L_x_14344) ;  /* 0xffffffc4002c7947 */ /* 0x000fea000383ffff */
.L_x_14226:
        /* <DEDUP_REMOVED lines=11> */
.L_x_14346:
[----:B------:R-:W-:Y:S05]  /*18040*/  BSYNC B0 ;  /* 0x0000000000007941 */ /* 0x000fea0003800000 */
.L_x_14345:
[----:B------:R-:W-:Y:S05]  /*18050*/  BRA `(.L_x_14347) ;  /* 0xffffffc400147947 */ /* 0x000fea000383ffff */
.L_x_14229:
[----:B------:R-:W-:Y:S01]  /*18060*/  BSSY B1, `(.L_x_14348) ;  /* 0x0000006000017945 */ /* 0x000fe20003800000 */
[----:B------:R-:W-:-:S07]  /*18070*/  IMAD.MOV.U32 R15, RZ, RZ, -0x1 ;  /* 0xffffffffff0f7424 */ /* 0x000fce00078e00ff */
[----:B0123--:R-:W-:Y:S05]  /*18080*/  WARPSYNC.COLLECTIVE R15, `(.L_x_14349) ;  /* 0x000000000f0c7348 */ /* 0x00ffea0003c00000 */
[----:B------:R-:W-:Y:S02]  /*18090*/  ELECT P6, UR62, PT ;  /* 0x00000000003e782f */ /* 0x000fe400038c0000 */
[----:B------:R-:W-:Y:S01]  /*180a0*/  MOV R14, UR62 ;  /* 0x0000003e000e7c02 */ /* 0x000fe20008000f00 */
[----:B0123--:R-:W-:Y:S10]  /*180b0*/  ENDCOLLECTIVE ;  /* 0x000000000000791b */ /* 0x00fff40003800000 */
.L_x_14349:
[----:B------:R-:W-:Y:S05]  /*180c0*/  BSYNC B1 ;  /* 0x0000000000017941 */ /* 0x000fea0003800000 */
.L_x_14348:
[----:B------:R-:W-:Y:S05]  /*180d0*/  BRA `(.L_x_14350) ;  /* 0xffffffc4000c7947 */ /* 0x000fea000383ffff */
.L_x_14231:
[----:B-1----:R1:W4:Y:S02]  /*180e0*/  SYNCS.PHASECHK.TRANS64.TRYWAIT P1, [R5+URZ+0x22840], R0 ;  /* 0x02284000050075a7 */ /* 0x002324000802017f */
[----:B----4-:R-:W-:Y:S05]  /*180f0*/  @!P1 NANOSLEEP.SYNCS 0x989680 ;  /* 0x009896800000995d */ /* 0x010fea0003900000 */
[----:B------:R-:W4:Y:S02]  /*18100*/  @!P1 SYNCS.PHASECHK.TRANS64 P1, [R5+URZ+0x22840], R0 ;  /* 0x02284000050095a7 */ /* 0x000f24000802007f */
[----:B----4-:R-:W-:Y:S05]  /*18110*/  @!P1 BRA `(.L_x_14231) ;  /* 0xfffffffc00f09947 */ /* 0x010fea000383ffff */
[----:B------:R-:W-:Y:S05]  /*18120*/  BRA `(.L_x_14351) ;  /* 0xffffffc4002c7947 */ /* 0x000fea000383ffff */
.L_x_14233:
[----:B----4-:R4:W0:Y:S02]  /*18130*/  SYNCS.PHASECHK.TRANS64.TRYWAIT P1, [R3+URZ+0x22840], R2 ;  /* 0x02284002030075a7 */ /* 0x010824000802017f */
[----:B0-----:R-:W-:Y:S05]  /*18140*/  @!P1 NANOSLEEP.SYNCS 0x989680 ;  /* 0x009896800000995d */ /* 0x001fea0003900000 */
[----:B------:R-:W0:Y:S02]  /*18150*/  @!P1 SYNCS.PHASECHK.TRANS64 P1, [R3+URZ+0x22840], R2 ;  /* 0x02284002030095a7 */ /* 0x000e24000802007f */
[----:B0-----:R-:W-:Y:S05]  /*18160*/  @!P1 BRA `(.L_x_14233) ;  /* 0xfffffffc00f09947 */ /* 0x001fea000383ffff */
[----:B------:R-:W-:Y:S05]  /*18170*/  BRA `(.L_x_14352) ;  /* 0xffffffc400387947 */ /* 0x000fea000383ffff */
.L_x_14235:
[----:B------:R0:W0:Y:S02]  /*18180*/  SYNCS.PHASECHK.TRANS64.TRYWAIT P1, [R5+URZ+0x22860], R0 ;  /* 0x02286000050075a7 */ /* 0x000024000802017f */
[----:B0-----:R-:W-:Y:S05]  /*18190*/  @!P1 NANOSLEEP.SYNCS 0x989680 ;  /* 0x009896800000995d */ /* 0x001fea0003900000 */
[----:B------:R-:W0:Y:S02]  /*181a0*/  @!P1 SYNCS.PHASECHK.TRANS64 P1, [R5+URZ+0x22860], R0 ;  /* 0x02286000050095a7 */ /* 0x000e24000802007f */
[----:B0-----:R-:W-:Y:S05]  /*181b0*/  @!P1 BRA `(.L_x_14235) ;  /* 0xfffffffc00f09947 */ /* 0x001fea000383ffff */
[----:B------:R-:W-:Y:S05]  /*181c0*/  BRA `(.L_x_14353) ;  /* 0xffffffc400347947 */ /* 0x000fea000383ffff */
.L_x_14354:
        /* <DEDUP_REMOVED lines=11> */
.L_x_15782:


//--------------------- .text._ZN7cutlass13device_kernelIN5flash11enable_sm90INS1_16FlashAttnFwdSm90INS1_25CollectiveMainloopFwdSm90ILi2EN4cute5tupleIJNS5_1CILi1EEES8_S8_EEENS6_IJNS7_ILi128EEENS7_ILi96EEENS7_ILi64EEEEEELi256ENS_6half_tEfNS_4arch4Sm90ELb1ELb0ELb1ELb1ELb1ELb1ELb0ELb1ELb0ELb1ELb1ELb0EEENS1_21CollectiveEpilogueFwdINS6_IJSA_NS7_ILi256EEESB_EEES9_SE_SG_Li256ELb1ELb1ELb1ELb0EEENS1_36VarlenDynamicPersistentTileSchedulerILi128ELi96ELi256ELi128ELb1ELb1ELb1ELb1ELb1ELb1EEEEEEEEEvNT_6ParamsE --------------------------
	.section	.text._ZN7cutlass13device_kernelIN5flash11enable_sm90INS1_16FlashAttnFwdSm90INS1_25CollectiveMainloopFwdSm90ILi2EN4cute5tupleIJNS5_1CILi1EEES8_S8_EEENS6_IJNS7_ILi128EEENS7_ILi96EEENS7_ILi64EEEEEELi256ENS_6half_tEfNS_4arch4Sm90ELb1ELb0ELb1ELb1ELb1ELb1ELb0ELb1ELb0ELb1ELb1ELb0EEENS1_21CollectiveEpilogueFwdINS6_IJSA_NS7_ILi256EEESB_EEES9_SE_SG_Li256ELb1ELb1ELb1ELb0EEENS1_36VarlenDynamicPersistentTileSchedulerILi128ELi96ELi256ELi128ELb1ELb1ELb1ELb1ELb1ELb1EEEEEEEEEvNT_6ParamsE,"ax",@progbits
	.align	128
.text._ZN7cutlass13device_kernelIN5flash11enable_sm90INS1_16FlashAttnFwdSm90INS1_25CollectiveMainloopFwdSm90ILi2EN4cute5tupleIJNS5_1CILi1EEES8_S8_EEENS6_IJNS7_ILi128EEENS7_ILi96EEENS7_ILi64EEEEEELi256ENS_6half_tEfNS_4arch4Sm90ELb1ELb0ELb1ELb1ELb1ELb1ELb0ELb1ELb0ELb1ELb1ELb0EEENS1_21CollectiveEpilogueFwdINS6_IJSA_NS7_ILi256EEESB_EEES9_SE_SG_Li256ELb1ELb1ELb1ELb0EEENS1_36VarlenDynamicPersistentTileSchedulerILi128ELi96ELi256ELi128ELb1ELb1ELb1ELb1ELb1ELb1EEEEEEEEEvNT_6ParamsE:
        .type           _ZN7cutlass13device_kernelIN5flash11enable_sm90INS1_16FlashAttnFwdSm90INS1_25CollectiveMainloopFwdSm90ILi2EN4cute5tupleIJNS5_1CILi1EEES8_S8_EEENS6_IJNS7_ILi128EEENS7_ILi96EEENS7_ILi64EEEEEELi256ENS_6half_tEfNS_4arch4Sm90ELb1ELb0ELb1ELb1ELb1ELb1ELb0ELb1ELb0ELb1ELb1ELb0EEENS1_21CollectiveEpilogueFwdINS6_IJSA_NS7_ILi256EEESB_EEES9_SE_SG_Li256ELb1ELb1ELb1ELb0EEENS1_36VarlenDynamicPersistentTileSchedulerILi128ELi96ELi256ELi128ELb1ELb1ELb1ELb1ELb1ELb1EEEEEEEEEvNT_6ParamsE,@function
        .size           _ZN7cutlass13device_kernelIN5flash11enable_sm90INS1_16FlashAttnFwdSm90INS1_25CollectiveMainloopFwdSm90ILi2EN4cute5tupleIJNS5_1CILi1EEES8_S8_EEENS6_IJNS7_ILi128EEENS7_ILi96EEENS7_ILi64EEEEEELi256ENS_6half_tEfNS_4arch4Sm90ELb1ELb0ELb1ELb1ELb1ELb1ELb0ELb1ELb0ELb1ELb1ELb0EEENS1_21CollectiveEpilogueFwdINS6_IJSA_NS7_ILi256EEESB_EEES9_SE_SG_Li256ELb1ELb1ELb1ELb0EEENS1_36VarlenDynamicPersistentTileSchedulerILi128ELi96ELi256ELi128ELb1ELb1ELb1ELb1ELb1ELb1EEEEEEEEEvNT_6ParamsE,(.L_x_15783 - _ZN7cutlass13device_kernelIN5flash11enable_sm90INS1_16FlashAttnFwdSm90INS1_25CollectiveMainloopFwdSm90ILi2EN4cute5tupleIJNS5_1CILi1EEES8_S8_EEENS6_IJNS7_ILi128EEENS7_ILi96EEENS7_ILi64EEEEEELi256ENS_6half_tEfNS_4arch4Sm90ELb1ELb0ELb1ELb1ELb1ELb1ELb0ELb1ELb0ELb1ELb1ELb0EEENS1_21CollectiveEpilogueFwdINS6_IJSA_NS7_ILi256EEESB_EEES9_SE_SG_Li256ELb1ELb1ELb1ELb0EEENS1_36VarlenDynamicPersistentTileSchedulerILi128ELi96ELi256ELi128ELb1ELb1ELb1ELb1ELb1ELb1EEEEEEEEEvNT_6ParamsE)
        .other          _ZN7cutlass13device_kernelIN5flash11enable_sm90INS1_16FlashAttnFwdSm90INS1_25CollectiveMainloopFwdSm90ILi2EN4cute5tupleIJNS5_1CILi1EEES8_S8_EEENS6_IJNS7_ILi128EEENS7_ILi96EEENS7_ILi64EEEEEELi256ENS_6half_tEfNS_4arch4Sm90ELb1ELb0ELb1ELb1ELb1ELb1ELb0ELb1ELb0ELb1ELb1ELb0EEENS1_21CollectiveEpilogueFwdINS6_IJSA_NS7_ILi256EEESB_EEES9_SE_SG_Li256ELb1ELb1ELb1ELb0EEENS1_36VarlenDynamicPersistentTileSchedulerILi128ELi96ELi256ELi128ELb1ELb1ELb1ELb1ELb1ELb1EEEEEEEEEvNT_6ParamsE,@"STO_CUDA_ENTRY STV_DEFAULT"
_ZN7cutlass13device_kernelIN5flash11enable_sm90INS1_16FlashAttnFwdSm90INS1_25CollectiveMainloopFwdSm90ILi2EN4cute5tupleIJNS5_1CILi1EEES8_S8_EEENS6_IJNS7_ILi128EEENS7_ILi96EEENS7_ILi64EEEEEELi256ENS_6half_tEfNS_4arch4Sm90ELb1ELb0ELb1ELb1ELb1ELb1ELb0ELb1ELb0ELb1ELb1ELb0EEENS1_21CollectiveEpilogueFwdINS6_IJSA_NS7_ILi256EEESB_EEES9_SE_SG_Li256ELb1ELb1ELb1ELb0EEENS1_36VarlenDynamicPersistentTileSchedulerILi128ELi96ELi256ELi128ELb1ELb1ELb1ELb1ELb1ELb1EEEEEEEEEvNT_6ParamsE:
        /* <DEDUP_REMOVED lines=18> */
.L_x_14356:
[----:B------:R-:W-:Y:S05]  /*0120*/  BSYNC B0 ;  /* 0x0000000000007941 */ /* 0x000fea0003800000 */
.L_x_14355:
        /* <DEDUP_REMOVED lines=41> */
.L_x_14357:
        /* <DEDUP_REMOVED lines=22> */
.L_x_14358:
        /* <DEDUP_REMOVED lines=18> */
.L_x_14359:
        /* <DEDUP_REMOVED lines=22> */
.L_x_14360:
        /* <DEDUP_REMOVED lines=22> */
.L_x_14361:
        /* <DEDUP_REMOVED lines=8> */
.L_x_14364:
        /* <DEDUP_REMOVED lines=8> */
[----:B------:R-:W-:Y:S01]  /*0a00*/  UMOV UR4, 0x400 ;  /* 0x0000040000047882 */ /* 0x000fe20000000000 */
[----:B------:R-:W-:-:S11]  /*0a10*/  LOP3.LUT R23, R23, 0xfffffffb, RZ, 0xc0, !PT ;  /* 0xfffffffb17177812 */ /* 0x000fd600078ec0ff */
[----:B------:R-:W-:Y:S06]  /*0a20*/  @!P0 BAR.ARV 0x9, 0x100 ;  /* 0x0244000000008b1d */ /* 0x000fec0000002000 */
[----:B0-----:R-:W-:Y:S01]  /*0a30*/  ULEA UR4, UR41, UR4, 0x18 ;  /* 0x0000000429047291 */ /* 0x001fe2000f8ec03f */
[----:B------:R-:W-:Y:S01]  /*0a40*/  @P0 LOP3.LUT R23, R23, 0x4, RZ, 0xfc, !PT ;  /* 0x0000000417170812 */ /* 0x000fe200078efcff */
[----:B------:R-:W-:Y:S04]  /*0a50*/  BAR.SYNC.DEFER_BLOCKING 0x5, 0x180 ;  /* 0x0146000000007b1d */ /* 0x000fe80000010000 */
[----:B------:R-:W-:-:S02]  /*0a60*/  IMAD.U32 R19, RZ, RZ, UR4 ;  /* 0x00000004ff137e24 */ /* 0x000fc4000f8e00ff */
[----:B------:R-:W-:-:S03]  /*0a70*/  ULDC UR4, c[0x0][0xc3c] ;  /* 0x00030f0000047ab9 */ /* 0x000fc60000000800 */
[----:B------:R-:W0:Y:S01]  /*0a80*/  LDS.128 R12, [R19+0x228d0] ;  /* 0x0228d000130c7984 */ /* 0x000e220000000c00 */
[----:B------:R-:W-:Y:S06]  /*0a90*/  BAR.ARV 0x4, 0x180 ;  /* 0x0106000000007b1d */ /* 0x000fec0000002000 */
[----:B0-----:R-:W-:-:S13]  /*0aa0*/  ISETP.GE.AND P0, PT, R15, UR4, PT ;  /* 0x000000040f007c0c */ /* 0x001fda000bf06270 */
[----:B------:R-:W-:Y:S05]  /*0ab0*/  @P0 BRA `(.L_x_14365) ;  /* 0x000001e400840947 */ /* 0x000fea0003800000 */
[----:B------:R-:W-:Y:S01]  /*0ac0*/  VIADD R0, R0, 0xffffff80 ;  /* 0xffffff8000007836 */ /* 0x000fe20000000000 */
[----:B------:R-:W-:Y:S01]  /*0ad0*/  MOV R22, RZ ;  /* 0x000000ff00167202 */ /* 0x000fe20000000f00 */
[----:B------:R-:W-:Y:S01]  /*0ae0*/  IMAD.MOV.U32 R18, RZ, RZ, RZ ;  /* 0x000000ffff127224 */ /* 0x000fe200078e00ff */
[----:B------:R-:W-:Y:S01]  /*0af0*/  ULOP3.LUT UR44, UR36, 0x1, URZ, 0xfc, !UPT ;  /* 0x00000001242c7892 */ /* 0x000fe2000f8efc3f */
        /* <DEDUP_REMOVED lines=24> */
[----:B------:R-:W-:-:S02]  /*0c80*/  LEA.HI R2, R3, R0, RZ, 0x5 ;  /* 0x0000000003027211 */ /* 0x000fc400078f28ff */
[----:B------:R-:W-:Y:S02]  /*0c90*/  LEA.HI R3, R3, R0, RZ, 0x3 ;  /* 0x0000000003037211 */ /* 0x000fe400078f18ff */
[----:B------:R-:W-:Y:S02]  /*0ca0*/  IADD3 R12, R11, -R12, RZ ;  /* 0x8000000c0b0c7210 */ /* 0x000fe40007ffe0ff */
[----:B------:R-:W-:Y:S02]  /*0cb0*/  SHF.R.S32.HI R9, RZ, 0x5, R9 ;  /* 0x00000005ff097819 */ /* 0x000fe40000011409 */
[----:B------:R-:W-:Y:S02]  /*0cc0*/  LOP3.LUT R5, R4, 0x3fffff0, RZ, 0xc0, !PT ;  /* 0x03fffff004057812 */ /* 0x000fe400078ec0ff */
[----:B------:R-:W-:Y:S01]  /*0cd0*/  LOP3.LUT R7, R3, 0xfffffff8, RZ, 0xc0, !PT ;  /* 0xfffffff803077812 */ /* 0x000fe200078ec0ff */
[----:B------:R-:W-:Y:S01]  /*0ce0*/  IMAD R9, R9, 0x10, R12 ;  /* 0x0000001009097824 */ /* 0x000fe200078e020c */
[----:B------:R-:W-:Y:S01]  /*0cf0*/  LOP3.LUT R3, R202, 0xfffffffc, RZ, 0xc0, !PT ;  /* 0xfffffffcca037812 */ /* 0x000fe200078ec0ff */
[C---:B------:R-:W-:Y:S01]  /*0d00*/  IMAD.IADD R5, R0.reuse, 0x1, -R5 ;  /* 0x0000000100057824 */ /* 0x040fe200078e0a05 */
[----:B------:R-:W-:Y:S01]  /*0d10*/  SHF.R.S32.HI R16, RZ, 0x5, R2 ;  /* 0x00000005ff107819 */ /* 0x000fe20000011402 */
[C---:B------:R-:W-:Y:S01]  /*0d20*/  IMAD.IADD R208, R0.reuse, 0x1, -R7 ;  /* 0x0000000100d07824 */ /* 0x040fe200078e0a07 */
[----:B------:R-:W-:Y:S01]  /*0d30*/  SHF.R.S32.HI R202, RZ, 0x2, R202 ;  /* 0x00000002ffca7819 */ /* 0x000fe200000114ca */
[----:B------:R-:W-:Y:S01]  /*0d40*/  IMAD.IADD R3, R0, 0x1, -R3 ;  /* 0x0000000100037824 */ /* 0x000fe200078e0a03 */
[----:B------:R-:W-:Y:S01]  /*0d50*/  LEA R8, R8, R9, 0x6 ;  /* 0x0000000908087211 */ /* 0x000fe200078e30ff */
[----:B------:R0:W-:Y:S01]  /*0d60*/  STL [R1+0x38], R16 ;  /* 0x0000381001007387 */ /* 0x0001e20000100800 */
[----:B------:R-:W-:Y:S01]  /*0d70*/  IMAD R5, R16, 0x10, R5 ;  /* 0x0000001010057824 */ /* 0x000fe200078e0205 */
[----:B------:R-:W-:Y:S01]  /*0d80*/  LOP3.LUT R10, R10, 0x7ffffffc, RZ, 0xc0, !PT ;  /* 0x7ffffffc0a0a7812 */ /* 0x000fe200078ec0ff */
[----:B------:R-:W-:Y:S01]  /*0d90*/  VIADD R9, R202, 0x40 ;  /* 0x00000040ca097836 */ /* 0x000fe20000000000 */
[----:B------:R-:W-:Y:S01]  /*0da0*/  LEA.HI R0, R3, R3, RZ, 0x1 ;  /* 0x0000000303007211 */ /* 0x000fe200078f08ff */
[----:B------:R-:W-:Y:S01]  /*0db0*/  IMAD.MOV.U32 R7, RZ, RZ, R15 ;  /* 0x000000ffff077224 */ /* 0x000fe200078e000f */
[----:B------:R-:W-:Y:S01]  /*0dc0*/  STL [R1+0x160], R8 ;  /* 0x0001600801007387 */ /* 0x000fe20000100800 */
[----:B------:R-:W-:Y:S01]  /*0dd0*/  IMAD.SHL.U32 R2, R9, 0x40, RZ ;  /* 0x0000004009027824 */ /* 0x000fe200078e00ff */
[----:B------:R-:W-:Y:S01]  /*0de0*/  SHF.R.S32.HI R4, RZ, 0x1f, R9 ;  /* 0x0000001fff047819 */ /* 0x000fe20000011409 */
[C---:B------:R-:W-:Y:S01]  /*0df0*/  IMAD.SHL.U32 R200, R3.reuse, 0x4, RZ ;  /* 0x0000000403c87824 */ /* 0x040fe200078e00ff */
[----:B------:R-:W-:Y:S01]  /*0e00*/  LOP3.LUT R0, R0, 0x1ffffffe, RZ, 0xc0, !PT ;  /* 0x1ffffffe00007812 */ /* 0x000fe200078ec0ff */
[----:B0-----:R-:W-:Y:S01]  /*0e10*/  IMAD.SHL.U32 R16, R3, 0x8, RZ ;  /* 0x0000000803107824 */ /* 0x001fe200078e00ff */
[----:B------:R-:W-:Y:S01]  /*0e20*/  LEA.HI R4, R4, R9, RZ, 0x3 ;  /* 0x0000000904047211 */ /* 0x000fe200078f18ff */
[----:B------:R-:W-:Y:S01]  /*0e30*/  STL [R1+0x54], RZ ;  /* 0x000054ff01007387 */ /* 0x000fe20000100800 */
[----:B------:R-:W-:Y:S01]  /*0e40*/  IMAD.SHL.U32 R208, R208, 0x8, RZ ;  /* 0x00000008d0d07824 */ /* 0x000fe200078e00ff */
[----:B------:R-:W-:Y:S01]  /*0e50*/  IADD3 R207, R200, 0x10, RZ ;  /* 0x00000010c8cf7810 */ /* 0x000fe20007ffe0ff */
        /* <DEDUP_REMOVED lines=11> */
[----:B------:R0:W-:Y:S01]  /*0f10*/  STL [R1+0x24], R24 ;  /* 0x0000241801007387 */ /* 0x0001e20000100800 */
[----:B------:R-:W-:-:S02]  /*0f20*/  IMAD.SHL.U32 R4, R4, 0x40, RZ ;  /* 0x0000004004047824 */ /* 0x000fc400078e00ff */
[----:B------:R-:W-:Y:S01]  /*0f30*/  IMAD.IADD R0, R3, 0x1, -R0 ;  /* 0x0000000103007824 */ /* 0x000fe200078e0a00 */
[----:B------:R-:W-:Y:S01]  /*0f40*/  LOP3.LUT R3, R2, 0x1c0, RZ, 0xc0, !PT ;  /* 0x000001c002037812 */ /* 0x000fe200078ec0ff */
[----:B------:R1:W-:Y:S01]  /*0f50*/  STL [R1+0x20], R21 ;  /* 0x0000201501007387 */ /* 0x0003e20000100800 */
[----:B------:R-:W-:Y:S01]  /*0f60*/  LOP3.LUT R4, R4, 0xfffffe00, RZ, 0xc0, !PT ;  /* 0xfffffe0004047812 */ /* 0x000fe200078ec0ff */
[----:B------:R-:W-:Y:S01]  /*0f70*/  VIADD R9, R208, 0xc0 ;  /* 0x000000c0d0097836 */ /* 0x000fe20000000000 */
[----:B------:R-:W-:Y:S01]  /*0f80*/  SHF.R.U32.HI R12, RZ, 0x3, R3 ;  /* 0x00000003ff0c7819 */ /* 0x000fe20000011603 */
[----:B------:R2:W-:Y:S01]  /*0f90*/  STL [R1+0x1c], R15 ;  /* 0x00001c0f01007387 */ /* 0x0005e20000100800 */
[----:B0-----:R-:W-:Y:S01]  /*0fa0*/  SHF.R.S32.HI R24, RZ, 0x1f, R209 ;  /* 0x0000001fff187819 */ /* 0x001fe200000114d1 */
[----:B------:R-:W-:Y:S01]  /*0fb0*/  IMAD.IADD R10, R20, 0x1, -R10 ;  /* 0x00000001140a7824 */ /* 0x000fe200078e0a0a */
[----:B------:R-:W-:Y:S01]  /*0fc0*/  LOP3.LUT R3, R3, 0x38, R16, 0xf8, !PT ;  /* 0x0000003803037812 */ /* 0x000fe200078ef810 */
[----:B------:R-:W-:Y:S01]  /*0fd0*/  IMAD R11, R5, 0x8, R6 ;  /* 0x00000008050b7824 */ /* 0x000fe200078e0206 */
[----:B------:R-:W-:Y:S01]  /*0fe0*/  IADD3 R2, R16, 0x20, RZ ;  /* 0x0000002010027810 */ /* 0x000fe20007ffe0ff */
[----:B------:R-:W-:Y:S01]  /*0ff0*/  STL [R1+0x18], R24 ;  /* 0x0000181801007387 */ /* 0x000fe20000100800 */
[----:B-1----:R-:W-:Y:S01]  /*1000*/  SHF.R.S32.HI R21, RZ, 0x1f, R214 ;  /* 0x0000001fff157819 */ /* 0x002fe200000114d6 */
[----:B------:R-:W-:Y:S01]  /*1010*/  IMAD.SHL.U32 R45, R10, 0x2, RZ ;  /* 0x000000020a2d7824 */ /* 0x000fe200078e00ff */
[----:B------:R-:W-:Y:S01]  /*1020*/  SHF.R.S32.HI R10, RZ, 0x1f, R9 ;  /* 0x0000001fff0a7819 */ /* 0x000fe20000011409 */
[----:B------:R-:W-:Y:S01]  /*1030*/  IMAD.MOV.U32 R6, RZ, RZ, R14 ;  /* 0x000000ffff067224 */ /* 0x000fe200078e000e */
[----:B--2---:R-:W-:Y:S01]  /*1040*/  SHF.R.S32.HI R15, RZ, 0x1f, R213 ;  /* 0x0000001fff0f7819 */ /* 0x004fe200000114d5 */
[----:B------:R-:W-:Y:S01]  /*1050*/  STL [R1+0x10], R21 ;  /* 0x0000101501007387 */ /* 0x000fe20000100800 */
[----:B------:R-:W-:Y:S01]  /*1060*/  SHF.L.U32 R9, R11, 0x3, RZ ;  /* 0x000000030b097819 */ /* 0x000fe200000006ff */
[C---:B------:R-:W-:Y:S01]  /*1070*/  VIADD R44, R45.reuse, 0x8 ;  /* 0x000000082d2c7836 */ /* 0x040fe20000000000 */
[C---:B------:R-:W-:Y:S01]  /*1080*/  IADD3 R39, R45.reuse, 0x30, RZ ;  /* 0x000000302d277810 */ /* 0x040fe20007ffe0ff */
[----:B------:R-:W-:Y:S01]  /*1090*/  STL [R1+0xc], R15 ;  /* 0x00000c0f01007387 */ /* 0x000fe20000100800 */
[C---:B------:R-:W-:Y:S01]  /*10a0*/  VIADD R43, R45.reuse, 0x10 ;  /* 0x000000102d2b7836 */ /* 0x040fe20000000000 */
[C---:B------:R-:W-:Y:S01]  /*10b0*/  IADD3 R32, R45.reuse, 0x68, RZ ;  /* 0x000000682d207810 */ /* 0x040fe20007ffe0ff */
[C---:B------:R-:W-:Y:S01]  /*10c0*/  VIADD R42, R45.reuse, 0x18 ;  /* 0x000000182d2a7836 */ /* 0x040fe20000000000 */
[----:B------:R0:W-:Y:S01]  /*10d0*/  STL [R1+0x3c], R4 ;  /* 0x00003c0401007387 */ /* 0x0001e20000100800 */
        /* <DEDUP_REMOVED lines=8> */
[C---:B------:R-:W-:Y:S01]  /*1160*/  VIADD R36, R45.reuse, 0x48 ;  /* 0x000000482d247836 */ /* 0x040fe20000000000 */
[----:B0-----:R-:W-:Y:S01]  /*1170*/  LOP3.LUT R4, R4, R3, R12, 0xf6, !PT ;  /* 0x0000000304047212 */ /* 0x001fe200078ef60c */
[C---:B------:R-:W-:Y:S01]  /*1180*/  VIADD R35, R45.reuse, 0x50 ;  /* 0x000000502d237836 */ /* 0x040fe20000000000 */
[C---:B------:R-:W-:Y:S01]  /*1190*/  IADD3 R12, R45.reuse, 0xd8, RZ ;  /* 0x000000d82d0c7810 */ /* 0x040fe20007ffe0ff */
[----:B------:R-:W-:-:S02]  /*11a0*/  VIADD R34, R45, 0x58 ;  /* 0x000000582d227836 */ /* 0x000fc40000000000 */
[----:B------:R-:W-:Y:S01]  /*11b0*/  IMAD R3, R4, 0x2, R19 ;  /* 0x0000000204037824 */ /* 0x000fe200078e0213 */
[----:B------:R-:W-:Y:S01]  /*11c0*/  SHF.R.S32.HI R4, RZ, 0x1f, R44 ;  /* 0x0000001fff047819 */ /* 0x000fe2000001142c */
[C---:B------:R-:W-:Y:S02]  /*11d0*/  VIADD R33, R45.reuse, 0x60 ;  /* 0x000000602d217836 */ /* 0x040fe40000000000 */
[C---:B------:R-:W-:Y:S01]  /*11e0*/  VIADD R31, R45.reuse, 0x70 ;  /* 0x000000702d1f7836 */ /* 0x040fe20000000000 */
[----:B------:R-:W-:Y:S01]  /*11f0*/  STL [R1+0x15c], R3 ;  /* 0x00015c0301007387 */ /* 0x000fe20000100800 */
[C---:B------:R-:W-:Y:S02]  /*1200*/  VIADD R30, R45.reuse, 0x78 ;  /* 0x000000782d1e7836 */ /* 0x040fe40000000000 */
[C---:B------:R-:W-:Y:S01]  /*1210*/  VIADD R29, R45.reuse, 0x80 ;  /* 0x000000802d1d7836 */ /* 0x040fe20000000000 */
[----:B------:R-:W-:Y:S01]  /*1220*/  STL [R1+0xd4], R44 ;  /* 0x0000d42c01007387 */ /* 0x000fe20000100800 */
[----:B------:R-:W-:-:S02]  /*1230*/  VIADD R28, R45, 0x88 ;  /* 0x000000882d1c7836 */ /* 0x000fc40000000000 */
[C---:B------:R-:W-:Y:S01]  /*1240*/  VIADD R27, R45.reuse, 0x90 ;  /* 0x000000902d1b7836 */ /* 0x040fe20000000000 */
[----:B------:R0:W-:Y:S01]  /*1250*/  STL [R1+0xd0], R43 ;  /* 0x0000d02b01007387 */ /* 0x0001e20000100800 */
[----:B------:R-:W-:Y:S02]  /*1260*/  IMAD.MOV.U32 R5, RZ, RZ, R13 ;  /* 0x000000ffff057224 */ /* 0x000fe400078e000d */
[C---:B------:R-:W-:Y:S01]  /*1270*/  VIADD R14, R208.reuse, 0x40 ;  /* 0x00000040d00e7836 */ /* 0x040fe20000000000 */
[----:B------:R-:W-:Y:S01]  /*1280*/  STL [R1+0xcc], R42 ;  /* 0x0000cc2a01007387 */ /* 0x000fe20000100800 */
[C---:B------:R-:W-:Y:S02]  /*1290*/  VIADD R26, R45.reuse, 0x98 ;  /* 0x000000982d1a7836 */ /* 0x040fe40000000000 */
[----:B------:R-:W-:Y:S01]  /*12a0*/  VIADD R13, R208, 0x80 ;  /* 0x00000080d00d7836 */ /* 0x000fe20000000000 */
        /* <DEDUP_REMOVED lines=17> */
[C---:B------:R-:W-:Y:S01]  /*13c0*/  VIADD R9, R45.reuse, 0xf0 ;  /* 0x000000f02d097836 */ /* 0x040fe20000000000 */
[----:B--2---:R-:W-:Y:S01]  /*13d0*/  SHF.R.S32.HI R40, RZ, 0x1f, R40 ;  /* 0x0000001fff287819 */ /* 0x004fe20000011428 */
[----:B------:R-:W-:Y:S01]  /*13e0*/  VIADD R3, R45, 0xf8 ;  /* 0x000000f82d037836 */ /* 0x000fe20000000000 */
[----:B------:R-:W-:Y:S01]  /*13f0*/  STL [R1+0xb4], R36 ;  /* 0x0000b42401007387 */ /* 0x000fe20000100800 */
[----:B------:R-:W-:Y:S01]  /*1400*/  IMAD R0, R0, 0x8, R8 ;  /* 0x0000000800007824 */ /* 0x000fe200078e0208 */
[----:B0-----:R-:W-:-:S02]  /*1410*/  SHF.R.S32.HI R38, RZ, 0x1f, R38 ;  /* 0x0000001fff267819 */ /* 0x001fc40000011426 */
        /* <DEDUP_REMOVED lines=80> */
.L_x_14537:
[----:B01-3--:R-:W0:Y:S02]  /*1920*/  LDC.64 R8, c[0x0][0xc88] ;  /* 0x00032200ff087b82 */ /* 0x00be240000000a00 */
[----:B0-----:R-:W-:-:S05]  /*1930*/  IMAD.WIDE R8, R7, 0x4, R8 ;  /* 0x0000000407087825 */ /* 0x001fca00078e0208 */
[----:B--2--5:R-:W2:Y:S01]  /*1940*/  LDG.E R34, desc[UR42][R8.64] ;  /* 0x0000002a08227981 */ /* 0x024ea2000c1e1900 */
[----:B------:R-:W-:Y:S05]  /*1950*/  YIELD ;  /* 0x0000000000007946 */ /* 0x000fea0003800000 */
[----:B------:R-:W-:Y:S01]  /*1960*/  ULDC.64 UR4, c[0x0][0xa28] ;  /* 0x00028a0000047ab9 */ /* 0x000fe20000000a00 */
[----:B------:R-:W-:Y:S01]  /*1970*/  ULDC.64 UR8, c[0x0][0xa18] ;  /* 0x0002860000087ab9 */ /* 0x000fe20000000a00 */
[----:B------:R-:W-:Y:S01]  /*1980*/  ISETP.NE.U32.AND P1, PT, RZ, UR4, PT ;  /* 0x00000004ff007c0c */ /* 0x000fe2000bf25070 */
[----:B------:R-:W-:Y:S01]  /*1990*/  ULDC.64 UR6, c[0x0][0xa08] ;  /* 0x0002820000067ab9 */ /* 0x000fe20000000a00 */
[----:B-1--4-:R-:W-:Y:S01]  /*19a0*/  MOV R4, RZ ;  /* 0x000000ff00047202 */ /* 0x012fe20000000f00 */
[----:B------:R-:W-:Y:S01]  /*19b0*/  IMAD.MOV.U32 R32, RZ, RZ, RZ ;  /* 0x000000ffff207224 */ /* 0x000fe200078e00ff */
[----:B------:R-:W-:-:S02]  /*19c0*/  ISETP.NE.AND.EX P1, PT, RZ, UR5, PT, P1 ;  /* 0x00000005ff007c0c */ /* 0x000fc4000bf25310 */
[----:B------:R-:W-:-:S04]  /*19d0*/  ISETP.NE.U32.AND P0, PT, RZ, UR6, PT ;  /* 0x00000006ff007c0c */ /* 0x000fc8000bf05070 */
[----:B------:R-:W-:Y:S02]  /*19e0*/  ISETP.NE.AND.EX P0, PT, RZ, UR7, PT, P0 ;  /* 0x00000007ff007c0c */ /* 0x000fe4000bf05300 */
[----:B--2---:R-:W-:Y:S01]  /*19f0*/  SHF.R.S32.HI R0, RZ, 0x1f, R34 ;  /* 0x0000001fff007819 */ /* 0x004fe20000011422 */
[----:B------:R-:W-:-:S04]  /*1a00*/  IMAD.SHL.U32 R36, R34, 0x4, RZ ;  /* 0x0000000422247824 */ /* 0x000fc800078e00ff */
[C---:B------:R-:W-:Y:S01]  /*1a10*/  @P1 LEA R10, P2, R34.reuse, UR4, 0x2 ;  /* 0x00000004220a1c11 */ /* 0x040fe2000f8410ff */
[----:B------:R-:W-:Y:S01]  /*1a20*/  STL [R1+0x48], R34 ;  /* 0x0000482201007387 */ /* 0x000fe20000100800 */
[C-C-:B------:R-:W-:Y:S02]  /*1a30*/  SHF.L.U64.HI R35, R34.reuse, 0x2, R0.reuse ;  /* 0x0000000222237819 */ /* 0x140fe40000010200 */
[----:B------:R-:W-:Y:S01]  /*1a40*/  @P1 LEA.HI.X R11, R34, UR5, R0, 0x2, P2 ;  /* 0x00000005220b1c11 */ /* 0x000fe200090f1400 */
[----:B------:R-:W-:Y:S01]  /*1a50*/  ULDC UR4, c[0x0][0x288] ;  /* 0x0000a20000047ab9 */ /* 0x000fe20000000800 */
[----:B------:R-:W-:Y:S01]  /*1a60*/  ISETP.NE.U32.AND P2, PT, RZ, UR8, PT ;  /* 0x00000008ff007c0c */ /* 0x000fe2000bf45070 */
[----:B------:R0:W-:Y:S01]  /*1a70*/  STL [R1+0xd8], R0 ;  /* 0x0000d80001007387 */ /* 0x0001e20000100800 */
[----:B------:R-:W-:Y:S02]  /*1a80*/  IADD3 R8, P3, R36, UR6, RZ ;  /* 0x0000000624087c10 */ /* 0x000fe4000ff7e0ff */
[----:B------:R-:W-:Y:S01]  /*1a90*/  ISETP.NE.AND.EX P2, PT, RZ, UR9, PT, P2 ;  /* 0x00000009ff007c0c */ /* 0x000fe2000bf45320 */
[----:B------:R1:W5:Y:S01]  /*1aa0*/  @P1 LDG.E R4, desc[UR42][R10.64] ;  /* 0x0000002a0a041981 */ /* 0x000362000c1e1900 */
[----:B------:R-:W-:-:S03]  /*1ab0*/  IADD3.X R9, R35, UR7, RZ, P3, !PT ;  /* 0x0000000723097c10 */ /* 0x000fc60009ffe4ff */
[----:B------:R2:W-:Y:S01]  /*1ac0*/  STL [R1+0x4c], R36 ;  /* 0x00004c2401007387 */ /* 0x0005e20000100800 */
[----:B0-----:R-:W-:Y:S01]  /*1ad0*/  IMAD.U32 R0, RZ, RZ, UR4 ;  /* 0x00000004ff007e24 */ /* 0x001fe2000f8e00ff */
[----:B------:R-:W-:Y:S02]  /*1ae0*/  ULDC.64 UR4, c[0x0][0x418] ;  /* 0x0001060000047ab9 */ /* 0x000fe40000000a00 */
[----:B------:R2:W5:Y:S04]  /*1af0*/  @P0 LDG.E R32, desc[UR42][R8.64] ;  /* 0x0000002a08200981 */ /* 0x000568000c1e1900 */
[----:B-1----:R-:W-:Y:S01]  /*1b00*/  @P2 IADD3 R10, P1, R36, UR8, RZ ;  /* 0x00000008240a2c10 */ /* 0x002fe2000ff3e0ff */
[----:B------:R2:W-:Y:S03]  /*1b10*/  STL [R1+0x50], R35 ;  /* 0x0000502301007387 */ /* 0x0005e60000100800 */
[----:B------:R-:W-:-:S05]  /*1b20*/  @P2 IADD3.X R11, R35, UR9, RZ, P1, !PT ;  /* 0x00000009230b2c10 */ /* 0x000fca0008ffe4ff */
[----:B------:R-:W3:Y:S01]  /*1b30*/  @P2 LDG.E R0, desc[UR42][R10.64] ;  /* 0x0000002a0a002981 */ /* 0x000ee2000c1e1900 */
        /* <DEDUP_REMOVED lines=9> */
[----:B---3--:R2:W-:Y:S01]  /*1bd0*/  STL [R1+0x8], R0 ;  /* 0x0000080001007387 */ /* 0x0085e20000100800 */
[----:B------:R-:W-:Y:S01]  /*1be0*/  IMAD.MOV.U32 R13, RZ, RZ, R0 ;  /* 0x000000ffff0d7224 */ /* 0x000fe200078e0000 */
[----:B------:R-:W-:Y:S06]  /*1bf0*/  @P2 BRA `(.L_x_14366) ;  /* 0x0000000000282947 */ /* 0x000fec0003800000 */
[----:B------:R-:W-:Y:S02]  /*1c00*/  ULDC.64 UR4, c[0x0][0xa00] ;  /* 0x0002800000047ab9 */ /* 0x000fe40000000a00 */
[----:B------:R-:W-:-:S04]  /*1c10*/  ISETP.NE.U32.AND P1, PT, RZ, UR4, PT ;  /* 0x00000004ff007c0c */ /* 0x000fc8000bf25070 */
[----:B------:R-:W-:-:S13]  /*1c20*/  ISETP.NE.AND.EX P1, PT, RZ, UR5, PT, P1 ;  /* 0x00000005ff007c0c */ /* 0x000fda000bf25310 */
[----:B------:R-:W-:Y:S05]  /*1c30*/  @!P1 BRA `(.L_x_14366) ;  /* 0x0000000000189947 */ /* 0x000fea0003800000 */
[----:B------:R-:W0:Y:S02]  /*1c40*/  LDC.64 R10, c[0x0][0xa00] ;  /* 0x00028000ff0a7b82 */ /* 0x000e240000000a00 */
[----:B0-----:R-:W-:-:S05]  /*1c50*/  IMAD.WIDE R10, R34, 0x4, R10 ;  /* 0x00000004220a7825 */ /* 0x001fca00078e020a */
[----:B--2---:R-:W2:Y:S04]  /*1c60*/  LDG.E R0, desc[UR42][R10.64] ;  /* 0x0000002a0a007981 */ /* 0x004ea8000c1e1900 */
[----:B------:R-:W2:Y:S02]  /*1c70*/  LDG.E R3, desc[UR42][R10.64+0x4] ;  /* 0x0000042a0a037981 */ /* 0x000ea4000c1e1900 */
[----:B--2---:R-:W-:-:S05]  /*1c80*/  IMAD.IADD R13, R3, 0x1, -R0 ;  /* 0x00000001030d7824 */ /* 0x004fca00078e0a00 */
[----:B------:R0:W-:Y:S02]  /*1c90*/  STL [R1+0x8], R13 ;  /* 0x0000080d01007387 */ /* 0x0001e40000100800 */
.L_x_14366:
[----:B------:R-:W-:Y:S01]  /*1ca0*/  ULDC.64 UR4, c[0x0][0xa20] ;  /* 0x0002880000047ab9 */ /* 0x000fe20000000a00 */
[C---:B------:R-:W-:Y:S02]  /*1cb0*/  LOP3.LUT R3, R6.reuse, 0xff000000, RZ, 0xc0, !PT ;  /* 0xff00000006037812 */ /* 0x040fe400078ec0ff */
[----:B------:R-:W-:Y:S02]  /*1cc0*/  ISETP.NE.U32.AND P1, PT, RZ, UR4, PT ;  /* 0x00000004ff007c0c */ /* 0x000fe4000bf25070 */
[C---:B--2---:R-:W-:Y:S02]  /*1cd0*/  LOP3.LUT R0, R6.reuse, 0xff0000, RZ, 0xc0, !PT ;  /* 0x00ff000006007812 */ /* 0x044fe400078ec0ff */
[----:B------:R-:W-:Y:S02]  /*1ce0*/  ISETP.NE.AND.EX P1, PT, RZ, UR5, PT, P1 ;  /* 0x00000005ff007c0c */ /* 0x000fe4000bf25310 */
[----:B------:R-:W-:Y:S02]  /*1cf0*/  SHF.R.U32.HI R3, RZ, 0x8, R3 ;  /* 0x00000008ff037819 */ /* 0x000fe40000011603 */
[----:B------:R-:W-:-:S02]  /*1d00*/  LOP3.LUT R203, R6, 0xffff, RZ, 0xc0, !PT ;  /* 0x0000ffff06cb7812 */ /* 0x000fc400078ec0ff */
[----:B------:R-:W-:-:S07]  /*1d10*/  LEA.HI R10, R0, R3, RZ, 0x10 ;  /* 0x00000003000a7211 */ /* 0x000fce00078f80ff */
[----:B------:R-:W-:Y:S05]  /*1d20*/  @!P1 BRA `(.L_x_14367) ;  /* 0x0000000000109947 */ /* 0x000fea0003800000 */
[----:B------:R-:W-:-:S04]  /*1d30*/  IADD3 R6, P0, R36, UR4, RZ ;  /* 0x0000000424067c10 */ /* 0x000fc8000ff1e0ff */
[----:B------:R-:W-:-:S05]  /*1d40*/  IADD3.X R7, R35, UR5, RZ, P0, !PT ;  /* 0x0000000523077c10 */ /* 0x000fca00087fe4ff */
[----:B------:R1:W5:Y:S01]  /*1d50*/  LDG.E R33, desc[UR42][R6.64] ;  /* 0x0000002a06217981 */ /* 0x000362000c1e1900 */
[----:B------:R-:W-:Y:S05]  /*1d60*/  BRA `(.L_x_14368) ;  /* 0x0000000000107947 */ /* 0x000fea0003800000 */
.L_x_14367:
[----:B------:R-:W-:Y:S05]  /*1d70*/  @!P0 BRA `(.L_x_14368) ;  /* 0x00000000000c8947 */ /* 0x000fea0003800000 */
[----:B------:R-:W2:Y:S04]  /*1d80*/  LDG.E R0, desc[UR42][R8.64] ;  /* 0x0000002a08007981 */ /* 0x000ea8000c1e1900 */
[----:B------:R-:W2:Y:S02]  /*1d90*/  LDG.E R33, desc[UR42][R8.64+0x4] ;  /* 0x0000042a08217981 */ /* 0x000ea4000c1e1900 */
[----:B--2---:R-:W-:-:S07]  /*1da0*/  IADD3 R33, -R0, R33, RZ ;  /* 0x0000002100217210 */ /* 0x004fce0007ffe1ff */
.L_x_14368:
[----:B------:R-:W-:Y:S01]  /*1db0*/  ULDC.64 UR4, c[0x0][0xa10] ;  /* 0x0002840000047ab9 */ /* 0x000fe20000000a00 */
[----:B------:R-:W2:Y:S01]  /*1dc0*/  LDC R8, c[0x0][0x448] ;  /* 0x00011200ff087b82 */ /* 0x000ea20000000800 */
[----:B------:R-:W-:-:S04]  /*1dd0*/  ISETP.NE.U32.AND P0, PT, RZ, UR4, PT ;  /* 0x00000004ff007c0c */ /* 0x000fc8000bf05070 */
[----:B------:R-:W-:Y:S01]  /*1de0*/  ISETP.NE.AND.EX P0, PT, RZ, UR5, PT, P0 ;  /* 0x00000005ff007c0c */ /* 0x000fe2000bf05300 */
[----:B------:R-:W-:-:S12]  /*1df0*/  ULDC.64 UR4, c[0x0][0xa30] ;  /* 0x00028c0000047ab9 */ /* 0x000fd80000000a00 */
[----:B-1----:R-:W1:Y:S02]  /*1e00*/  @P0 LDC.64 R6, c[0x0][0xa10] ;  /* 0x00028400ff060b82 */ /* 0x002e640000000a00 */
[----:B-1----:R-:W-:-:S05]  /*1e10*/  @P0 IMAD.WIDE R6, R34, 0x4, R6 ;  /* 0x0000000422060825 */ /* 0x002fca00078e0206 */
[----:B------:R-:W3:Y:S04]  /*1e20*/  @P0 LDG.E R0, desc[UR42][R6.64] ;  /* 0x0000002a06000981 */ /* 0x000ee8000c1e1900 */
[----:B------:R1:W3:Y:S01]  /*1e30*/  @P0 LDG.E R3, desc[UR42][R6.64+0x4] ;  /* 0x0000042a06030981 */ /* 0x0002e2000c1e1900 */
[----:B------:R-:W-:Y:S01]  /*1e40*/  ISETP.NE.U32.AND P1, PT, RZ, UR4, PT ;  /* 0x00000004ff007c0c */ /* 0x000fe2000bf25070 */
[----:B-----5:R-:W-:-:S03]  /*1e50*/  IMAD.MOV.U32 R24, RZ, RZ, R33 ;  /* 0x000000ffff187224 */ /* 0x020fc600078e0021 */
[----:B------:R-:W-:-:S13]  /*1e60*/  ISETP.NE.AND.EX P1, PT, RZ, UR5, PT, P1 ;  /* 0x00000005ff007c0c */ /* 0x000fda000bf25310 */
[----:B-1----:R-:W-:-:S04]  /*1e70*/  @P1 IADD3 R6, P2, R36, UR4, RZ ;  /* 0x0000000424061c10 */ /* 0x002fc8000ff5e0ff */
[----:B------:R-:W-:-:S05]  /*1e80*/  @P1 IADD3.X R7, R35, UR5, RZ, P2, !PT ;  /* 0x0000000523071c10 */ /* 0x000fca00097fe4ff */
[----:B------:R1:W5:Y:S01]  /*1e90*/  @P1 LDG.E R24, desc[UR42][R6.64] ;  /* 0x0000002a06181981 */ /* 0x000362000c1e1900 */
[----:B--2---:R-:W-:Y:S01]  /*1ea0*/  ISETP.NE.AND P1, PT, R8, 0x1, PT ;  /* 0x000000010800780c */ /* 0x004fe20003f25270 */
[----:B------:R-:W-:Y:S01]  /*1eb0*/  IMAD.SHL.U32 R5, R5, 0x80, RZ ;  /* 0x0000008005057824 */ /* 0x000fe200078e00ff */
[----:B------:R-:W-:Y:S01]  /*1ec0*/  BSSY B0, `(.L_x_14369) ;  /* 0x0000039000007945 */ /* 0x000fe20003800000 */
[----:B------:R-:W-:-:S03]  /*1ed0*/  IMAD.IADD R12, R33, 0x1, -R4 ;  /* 0x00000001210c7824 */ /* 0x000fc600078e0a04 */
[----:B------:R2:W-:Y:S07]  /*1ee0*/  STL [R1+0x4], R5 ;  /* 0x0000040501007387 */ /* 0x0005ee0000100800 */
[----:B------:R-:W4:Y:S01]  /*1ef0*/  @P1 LDC R8, c[0x0][0x44c] ;  /* 0x00011300ff081b82 */ /* 0x000f220000000800 */
[----:B--2---:R-:W-:-:S07]  /*1f00*/  VIADD R5, R5, 0x7f ;  /* 0x0000007f05057836 */ /* 0x004fce0000000000 */
[----:B------:R-:W2:Y:S01]  /*1f10*/  @P1 LDC R9, c[0x0][0x450] ;  /* 0x00011400ff091b82 */ /* 0x000ea20000000800 */
[----:B---3--:R-:W-:Y:S02]  /*1f20*/  @P0 IMAD.IADD R25, R3, 0x1, -R0 ;  /* 0x0000000103190824 */ /* 0x008fe400078e0a00 */
[----:B----4-:R-:W-:-:S04]  /*1f30*/  @P1 IMAD.HI.U32 R0, R5, R8, RZ ;  /* 0x0000000805001227 */ /* 0x010fc800078e00ff */
[----:B-1----:R-:W-:Y:S01]  /*1f40*/  IMAD.IADD R6, R12, 0x1, R25 ;  /* 0x000000010c067824 */ /* 0x002fe200078e0219 */
[----:B--2---:R-:W-:-:S04]  /*1f50*/  @P1 SHF.R.U32.HI R5, RZ, R9, R0 ;  /* 0x00000009ff051219 */ /* 0x004fc80000011600 */
[C---:B------:R-:W-:Y:S01]  /*1f60*/  IADD3 R31, R6.reuse, 0x60, -R13 ;  /* 0x00000060061f7810 */ /* 0x040fe20007ffe80d */
[----:B------:R1:W-:Y:S01]  /*1f70*/  STL [R1+0x28], R6 ;  /* 0x0000280601007387 */ /* 0x0003e20000100800 */
[----:B------:R-:W-:Y:S02]  /*1f80*/  IADD3 R0, R6, 0x5f, RZ ;  /* 0x0000005f06007810 */ /* 0x000fe40007ffe0ff */
[----:B0-----:R-:W-:Y:S01]  /*1f90*/  LOP3.LUT R13, R10, 0xff, RZ, 0xc0, !PT ;  /* 0x000000ff0a0d7812 */ /* 0x001fe200078ec0ff */
[----:B------:R-:W-:Y:S02]  /*1fa0*/  IMAD.IADD R5, R31, 0x1, R5 ;  /* 0x000000011f057824 */ /* 0x000fe400078e0205 */
[----:B------:R-:W-:Y:S02]  /*1fb0*/  IMAD.HI R0, R0, 0x2aaaaaab, RZ ;  /* 0x2aaaaaab00007827 */ /* 0x000fe400078e02ff */
[----:B------:R0:W-:Y:S02]  /*1fc0*/  STL [R1+0x58], R13 ;  /* 0x0000580d01007387 */ /* 0x0001e40000100800 */
[----:B------:R-:W-:Y:S01]  /*1fd0*/  IMAD.HI R5, R5, 0x2aaaaaab, RZ ;  /* 0x2aaaaaab05057827 */ /* 0x000fe200078e02ff */
[----:B------:R-:W-:-:S02]  /*1fe0*/  SHF.R.U32.HI R3, RZ, 0x1f, R0 ;  /* 0x0000001fff037819 */ /* 0x000fc40000011600 */
[----:B-1----:R-:W-:Y:S02]  /*1ff0*/  SHF.R.U32.HI R6, RZ, 0x10, R10 ;  /* 0x00000010ff067819 */ /* 0x002fe4000001160a */
[----:B------:R-:W-:Y:S02]  /*2000*/  SHF.R.U32.HI R4, RZ, 0x1f, R5 ;  /* 0x0000001fff047819 */ /* 0x000fe40000011605 */
[----:B------:R-:W-:Y:S01]  /*2010*/  LEA.HI.SX32 R30, R0, R3, 0x1c ;  /* 0x00000003001e7211 */ /* 0x000fe200078fe2ff */
[----:B------:R0:W-:Y:S01]  /*2020*/  STL [R1+0x44], R6 ;  /* 0x0000440601007387 */ /* 0x0001e20000100800 */
[----:B------:R-:W-:Y:S01]  /*2030*/  LEA.HI.SX32 R5, R5, R4, 0x1c ;  /* 0x0000000405057211 */ /* 0x000fe200078fe2ff */
[----:B------:R-:W-:-:S03]  /*2040*/  IMAD.MOV.U32 R0, RZ, RZ, RZ ;  /* 0x000000ffff007224 */ /* 0x000fc600078e00ff */
        /* <DEDUP_REMOVED lines=32> */
.L_x_14370:
[----:B------:R-:W-:Y:S05]  /*2250*/  BSYNC B0 ;  /* 0x0000000000007941 */ /* 0x000fea0003800000 */
.L_x_14369:
        /* <DEDUP_REMOVED lines=37> */
.L_x_14373:
[----:B------:R-:W-:Y:S05]  /*24b0*/  BSYNC B6 ;  /* 0x0000000000067941 */ /* 0x000fea0003800000 */
.L_x_14372:
        /* <DEDUP_REMOVED lines=20> */
.L_x_14375:
[----:B------:R-:W-:Y:S05]  /*2600*/  BSYNC B6 ;  /* 0x0000000000067941 */ /* 0x000fea0003800000 */
.L_x_14374:
[----:B------:R-:W-:Y:S01]  /*2610*/  ULDC.64 UR4, c[0x0][0x9f8] ;  /* 0x00027e0000047ab9 */ /* 0x000fe20000000a00 */
[----:B------:R-:W0:Y:S01]  /*2620*/  S2R R7, SR_TID.X ;  /* 0x0000000000077919 */ /* 0x000e220000002100 */
[----:B------:R-:W-:Y:S01]  /*2630*/  ISETP.NE.U32.AND P0, PT, RZ, UR4, PT ;  /* 0x00000004ff007c0c */ /* 0x000fe2000bf05070 */
[----:B------:R-:W-:Y:S01]  /*2640*/  IMAD.MOV.U32 R0, RZ, RZ, R34 ;  /* 0x000000ffff007224 */ /* 0x000fe200078e0022 */
[----:B------:R-:W1:Y:S08]  /*2650*/  LDC.64 R48, c[0x0][0x3f8] ;  /* 0x0000fe00ff307b82 */ /* 0x000e700000000a00 */
[----:B------:R-:W2:Y:S01]  /*2660*/  LDC.64 R54, c[0x0][0x408] ;  /* 0x00010200ff367b82 */ /* 0x000ea20000000a00 */
[----:B------:R-:W-:Y:S01]  /*2670*/  ISETP.NE.AND.EX P0, PT, RZ, UR5, PT, P0 ;  /* 0x00000005ff007c0c */ /* 0x000fe2000bf05300 */
[----:B------:R-:W3:Y:S06]  /*2680*/  LDL R34, [R1+0x3c] ;  /* 0x00003c0001227983 */ /* 0x000eec0000100800 */
[----:B------:R-:W4:Y:S06]  /*2690*/  LDC R61, c[0x0][0x3f4] ;  /* 0x0000fd00ff3d7b82 */ /* 0x000f2c0000000800 */
[----:B------:R-:W-:Y:S01]  /*26a0*/  @P0 IADD3 R4, P1, R36, UR4, RZ ;  /* 0x0000000424040c10 */ /* 0x000fe2000ff3e0ff */
[----:B------:R-:W-:-:S03]  /*26b0*/  ULDC UR4, c[0x0][0x320] ;  /* 0x0000c80000047ab9 */ /* 0x000fc60000000800 */
[----:B------:R-:W-:Y:S02]  /*26c0*/  @P0 IADD3.X R5, R35, UR5, RZ, P1, !PT ;  /* 0x0000000523050c10 */ /* 0x000fe40008ffe4ff */
[----:B------:R-:W-:-:S03]  /*26d0*/  ISETP.GE.AND P1, PT, R2, UR4, PT ;  /* 0x0000000402007c0c */ /* 0x000fc6000bf26270 */
[----:B------:R0:W3:Y:S01]  /*26e0*/  @P0 LDG.E R0, desc[UR42][R4.64] ;  /* 0x0000002a04000981 */ /* 0x0000e2000c1e1900 */
[----:B------:R-:W-:Y:S02]  /*26f0*/  ISETP.GE.AND P0, PT, R16, UR4, PT ;  /* 0x0000000410007c0c */ /* 0x000fe4000bf06270 */
[----:B------:R-:W-:Y:S02]  /*2700*/  SEL R6, RZ, 0xffffffff, P1 ;  /* 0xffffffffff067807 */ /* 0x000fe40000800000 */
[----:B------:R-:W-:Y:S02]  /*2710*/  SEL R3, RZ, 0x1, P0 ;  /* 0x00000001ff037807 */ /* 0x000fe40000000000 */
[----:B------:R-:W-:Y:S02]  /*2720*/  SHF.L.U32 R6, R6, 0x1, RZ ;  /* 0x0000000106067819 */ /* 0x000fe400000006ff */
[----:B------:R-:W-:Y:S02]  /*2730*/  ISETP.GE.AND P0, PT, R212, UR4, PT ;  /* 0x00000004d4007c0c */ /* 0x000fe4000bf06270 */
[----:B------:R-:W-:-:S02]  /*2740*/  ISETP.GE.AND P1, PT, R211, UR4, PT ;  /* 0x00000004d3007c0c */ /* 0x000fc4000bf26270 */
[----:B------:R-:W-:Y:S02]  /*2750*/  LOP3.LUT R3, R6, 0x2, R3, 0xe2, !PT ;  /* 0x0000000206037812 */ /* 0x000fe400078ee203 */
[----:B0-----:R-:W-:Y:S02]  /*2760*/  SEL R4, RZ, 0x4, P0 ;  /* 0x00000004ff047807 */ /* 0x001fe40000000000 */
[----:B------:R-:W-:Y:S02]  /*2770*/  SEL R5, RZ, 0x8, P1 ;  /* 0x00000008ff057807 */ /* 0x000fe40000800000 */
[----:B------:R-:W-:Y:S02]  /*2780*/  ISETP.GE.AND P0, PT, R210, UR4, PT ;  /* 0x00000004d2007c0c */ /* 0x000fe4000bf06270 */
[----:B------:R-:W-:Y:S01]  /*2790*/  ISETP.GE.AND P1, PT, R209, UR4, PT ;  /* 0x00000004d1007c0c */ /* 0x000fe2000bf26270 */
[----:B------:R-:W-:Y:S01]  /*27a0*/  VIADD R12, R7, 0xffffff80 ;  /* 0xffffff80070c7836 */ /* 0x000fe20000000000 */
[----:B------:R-:W-:-:S02]  /*27b0*/  LOP3.LUT R4, R5, R3, R4, 0xfe, !PT ;  /* 0x0000000305047212 */ /* 0x000fc400078efe04 */
[----:B------:R-:W-:Y:S02]  /*27c0*/  SEL R5, RZ, 0x10, P0 ;  /* 0x00000010ff057807 */ /* 0x000fe40000000000 */
[----:B------:R-:W-:-:S04]  /*27d0*/  SEL R6, RZ, 0x20, P1 ;  /* 0x00000020ff067807 */ /* 0x000fc80000800000 */
[----:B------:R-:W-:Y:S02]  /*27e0*/  LOP3.LUT R4, R6, R4, R5, 0xfe, !PT ;  /* 0x0000000406047212 */ /* 0x000fe400078efe05 */
[----:B------:R-:W-:Y:S02]  /*27f0*/  SHF.R.S32.HI R5, RZ, 0x1f, R12 ;  /* 0x0000001fff057819 */ /* 0x000fe4000001140c */
[----:B------:R-:W-:Y:S02]  /*2800*/  SHF.R.S32.HI R7, RZ, 0x1f, R202 ;  /* 0x0000001fff077819 */ /* 0x000fe400000114ca */
[----:B------:R-:W-:-:S03]  /*2810*/  LEA.HI R14, R5, R12, RZ, 0x2 ;  /* 0x0000000c050e7211 */ /* 0x000fc600078f10ff */
[C---:B-1----:R-:W-:Y:S01]  /*2820*/  IMAD R6, R7.reuse, R48, RZ ;  /* 0x0000003007067224 */ /* 0x042fe200078e02ff */
[----:B------:R-:W-:Y:S01]  /*2830*/  LOP3.LUT R13, R14, 0xfffffffc, RZ, 0xc0, !PT ;  /* 0xfffffffc0e0d7812 */ /* 0x000fe200078ec0ff */
[----:B--2---:R-:W-:Y:S01]  /*2840*/  IMAD R7, R7, R54, RZ ;  /* 0x0000003607077224 */ /* 0x004fe200078e02ff */
[----:B------:R-:W-:-:S03]  /*2850*/  SHF.R.S32.HI R201, RZ, 0x1f, R200 ;  /* 0x0000001fffc97819 */ /* 0x000fc600000114c8 */
[----:B------:R-:W-:Y:S02]  /*2860*/  IMAD.IADD R15, R12, 0x1, -R13 ;  /* 0x000000010c0f7824 */ /* 0x000fe400078e0a0d */
[C---:B------:R-:W-:Y:S01]  /*2870*/  IMAD R13, R202.reuse, R55, R7 ;  /* 0x00000037ca0d7224 */ /* 0x040fe200078e0207 */
[----:B-----5:R-:W-:Y:S01]  /*2880*/  SHF.R.S32.HI R7, RZ, 0x1f, R24 ;  /* 0x0000001fff077819 */ /* 0x020fe20000011418 */
[C---:B------:R-:W-:Y:S02]  /*2890*/  IMAD R11, R202.reuse, R49, R6 ;  /* 0x00000031ca0b7224 */ /* 0x040fe400078e0206 */
[----:B------:R-:W-:-:S04]  /*28a0*/  IMAD.WIDE.U32 R8, R202, R48, R200 ;  /* 0x00000030ca087225 */ /* 0x000fc800078e00c8 */
[----:B------:R-:W-:-:S04]  /*28b0*/  IMAD.WIDE.U32 R20, R202, R48, R16 ;  /* 0x00000030ca147225 */ /* 0x000fc800078e0010 */
[----:B------:R-:W-:Y:S02]  /*28c0*/  IMAD R6, R7, R48, RZ ;  /* 0x0000003007067224 */ /* 0x000fe400078e02ff */
[----:B------:R-:W-:Y:S02]  /*28d0*/  IMAD.IADD R9, R9, 0x1, R11 ;  /* 0x0000000109097824 */ /* 0x000fe400078e020b */
[----:B------:R-:W-:Y:S02]  /*28e0*/  IMAD.IADD R21, R11, 0x1, R21 ;  /* 0x000000010b157824 */ /* 0x000fe400078e0215 */
[----:B------:R-:W-:Y:S02]  /*28f0*/  IMAD R11, R24, R49, R6 ;  /* 0x00000031180b7224 */ /* 0x000fe400078e0206 */
[----:B------:R-:W2:Y:S01]  /*2900*/  LDL R6, [R1+0x38] ;  /* 0x0000380001067983 */ /* 0x000ea20000100800 */
[----:B------:R-:W0:Y:S01]  /*2910*/  S2R R35, SR_TID.X ;  /* 0x0000000000237919 */ /* 0x000e220000002100 */
[----:B------:R-:W-:-:S02]  /*2920*/  ISETP.GE.AND P0, PT, R214, UR4, PT ;  /* 0x00000004d6007c0c */ /* 0x000fc4000bf06270 */
[----:B------:R-:W-:Y:S02]  /*2930*/  ISETP.GE.AND P1, PT, R213, UR4, PT ;  /* 0x00000004d5007c0c */ /* 0x000fe4000bf26270 */
[----:B------:R-:W-:Y:S02]  /*2940*/  SEL R5, RZ, 0x40, P0 ;  /* 0x00000040ff057807 */ /* 0x000fe40000000000 */
[----:B------:R-:W-:Y:S02]  /*2950*/  SEL R10, RZ, 0x7fff80, P1 ;  /* 0x007fff80ff0a7807 */ /* 0x000fe40000800000 */
[----:B----4-:R-:W-:Y:S02]  /*2960*/  ISETP.GE.AND P0, PT, R16, R61, PT ;  /* 0x0000003d1000720c */ /* 0x010fe40003f06270 */
[----:B------:R-:W-:Y:S02]  /*2970*/  LOP3.LUT R10, R10, R4, R5, 0xfe, !PT ;  /* 0x000000040a0a7212 */ /* 0x000fe400078efe05 */
[----:B------:R-:W-:-:S04]  /*2980*/  SEL R5, R61, RZ, P0 ;  /* 0x000000ff3d057207 */ /* 0x000fc80000000000 */
[----:B------:R-:W-:Y:S01]  /*2990*/  IADD3 R5, R16, R5, RZ ;  /* 0x0000000510057210 */ /* 0x000fe20007ffe0ff */
[----:B------:R-:W-:-:S03]  /*29a0*/  IMAD.WIDE.U32 R50, R202, R54, R200 ;  /* 0x00000036ca327225 */ /* 0x000fc600078e00c8 */
[----:B------:R-:W-:Y:S01]  /*29b0*/  SHF.R.S32.HI R4, RZ, 0x1f, R5 ;  /* 0x0000001fff047819 */ /* 0x000fe20000011405 */
[----:B------:R-:W-:Y:S01]  /*29c0*/  IMAD.WIDE.U32 R52, R202, R54, R16 ;  /* 0x00000036ca347225 */ /* 0x000fe200078e0010 */
[----:B0-----:R-:W-:-:S04]  /*29d0*/  SHF.R.U32.HI R35, RZ, 0x7, R35 ;  /* 0x00000007ff237819 */ /* 0x001fc80000011623 */
[C---:B------:R-:W-:Y:S01]  /*29e0*/  ISETP.NE.AND P6, PT, R35.reuse, 0x1, PT ;  /* 0x000000012300780c */ /* 0x040fe20003fc5270 */
[----:B------:R-:W-:Y:S02]  /*29f0*/  VIADD R60, R35, 0x8 ;  /* 0x00000008233c7836 */ /* 0x000fe40000000000 */
[----:B------:R-:W-:Y:S01]  /*2a00*/  VIADD R35, R202, 0x40 ;  /* 0x00000040ca237836 */ /* 0x000fe20000000000 */
[----:B------:R-:W-:Y:S01]  /*2a10*/  LEA.HI R4, R4, R5, RZ, 0x3 ;  /* 0x0000000504047211 */ /* 0x000fe200078f18ff */
[----:B------:R-:W-:Y:S01]  /*2a20*/  IMAD.IADD R51, R51, 0x1, R13 ;  /* 0x0000000133337824 */ /* 0x000fe200078e020d */
[C---:B------:R-:W-:Y:S01]  /*2a30*/  SHF.L.U64.HI R56, R48.reuse, 0x6, R49 ;  /* 0x0000000630387819 */ /* 0x040fe20000010231 */
[----:B------:R-:W-:Y:S01]  /*2a40*/  IMAD.IADD R53, R13, 0x1, R53 ;  /* 0x000000010d357824 */ /* 0x000fe200078e0235 */
[----:B------:R-:W-:Y:S01]  /*2a50*/  SHF.L.U32 R35, R35, 0x6, RZ ;  /* 0x0000000623237819 */ /* 0x000fe200000006ff */
[----:B------:R-:W-:Y:S01]  /*2a60*/  IMAD R5, R49, 0x60, RZ ;  /* 0x0000006031057824 */ /* 0x000fe200078e02ff */
[----:B------:R-:W-:Y:S01]  /*2a70*/  SHF.R.S32.HI R13, RZ, 0x1f, R14 ;  /* 0x0000001fff0d7819 */ /* 0x000fe2000001140e */
[----:B------:R-:W-:-:S02]  /*2a80*/  IMAD.SHL.U32 R57, R48, 0x40, RZ ;  /* 0x0000004030397824 */ /* 0x000fc400078e00ff */
[----:B------:R-:W-:Y:S01]  /*2a90*/  IMAD.WIDE.U32 R8, R24, R48, R8 ;  /* 0x0000003018087225 */ /* 0x000fe200078e0008 */
[----:B------:R-:W-:-:S03]  /*2aa0*/  LOP3.LUT R35, R35, 0x1c0, RZ, 0xc0, !PT ;  /* 0x000001c023237812 */ /* 0x000fc600078ec0ff */
[----:B------:R-:W-:-:S04]  /*2ab0*/  IMAD.WIDE.U32 R20, R24, R48, R20 ;  /* 0x0000003018147225 */ /* 0x000fc800078e0014 */
[----:B------:R-:W-:Y:S01]  /*2ac0*/  IMAD.WIDE.U32 R48, R48, 0x60, RZ ;  /* 0x0000006030307825 */ /* 0x000fe200078e00ff */
[----:B------:R-:W-:-:S04]  /*2ad0*/  LEA.HI R13, R13, R202, RZ, 0x3 ;  /* 0x000000ca0d0d7211 */ /* 0x000fc800078f18ff */
[----:B------:R-:W-:Y:S02]  /*2ae0*/  IADD3 R62, R49, R5, RZ ;  /* 0x00000005313e7210 */ /* 0x000fe40007ffe0ff */
[----:B------:R-:W-:Y:S01]  /*2af0*/  LOP3.LUT R5, R35, 0x38, R4, 0xf8, !PT ;  /* 0x0000003823057812 */ /* 0x000fe200078ef804 */
[C---:B------:R-:W-:Y:S01]  /*2b00*/  VIADD R35, R202.reuse, 0x40 ;  /* 0x00000040ca237836 */ /* 0x040fe20000000000 */
[----:B------:R-:W-:Y:S01]  /*2b10*/  LOP3.LUT R13, R13, 0xfffffff8, RZ, 0xc0, !PT ;  /* 0xfffffff80d0d7812 */ /* 0x000fe200078ec0ff */
[----:B------:R-:W-:Y:S05]  /*2b20*/  @!P6 WARPSYNC.ALL ;  /* 0x000000000000e948 */ /* 0x000fea0003800000 */
[----:B------:R-:W-:Y:S01]  /*2b30*/  IMAD.SHL.U32 R35, R35, 0x40, RZ ;  /* 0x0000004023237824 */ /* 0x000fe200078e00ff */
[----:B------:R-:W-:Y:S01]  /*2b40*/  ULDC UR4, c[0x0][0x2f4] ;  /* 0x0000bd0000047ab9 */ /* 0x000fe20000000800 */
[----:B------:R-:W-:Y:S01]  /*2b50*/  IMAD.IADD R13, R202, 0x1, -R13 ;  /* 0x00000001ca0d7824 */ /* 0x000fe200078e0a0d */
[----:B------:R-:W-:Y:S01]  /*2b60*/  ISETP.GE.AND P2, PT, R2, UR4, PT ;  /* 0x0000000402007c0c */ /* 0x000fe2000bf46270 */
[----:B------:R-:W-:Y:S01]  /*2b70*/  IMAD R7, R7, R54, RZ ;  /* 0x0000003607077224 */ /* 0x000fe200078e02ff */
[----:B------:R-:W-:Y:S01]  /*2b80*/  LOP3.LUT R35, R35, 0x1c0, RZ, 0xc0, !PT ;  /* 0x000001c023237812 */ /* 0x000fe200078ec0ff */
[----:B------:R-:W-:-:S02]  /*2b90*/  IMAD.SHL.U32 R73, R13, 0x40, RZ ;  /* 0x000000400d497824 */ /* 0x000fc400078e00ff */
[C---:B------:R-:W-:Y:S01]  /*2ba0*/  IMAD R7, R24.reuse, R55, R7 ;  /* 0x0000003718077224 */ /* 0x040fe200078e0207 */
[----:B------:R-:W-:Y:S01]  /*2bb0*/  SHF.R.U32.HI R35, RZ, 0x3, R35 ;  /* 0x00000003ff237819 */ /* 0x000fe20000011623 */
[----:B------:R-:W-:Y:S01]  /*2bc0*/  IMAD.WIDE.U32 R50, R24, R54, R50 ;  /* 0x0000003618327225 */ /* 0x000fe200078e0032 */
[----:B------:R-:W-:-:S03]  /*2bd0*/  LOP3.LUT R73, R73, 0x1c0, RZ, 0xc0, !PT ;  /* 0x000001c049497812 */ /* 0x000fc600078ec0ff */
[----:B------:R-:W-:Y:S01]  /*2be0*/  IMAD.WIDE.U32 R52, R24, R54, R52 ;  /* 0x0000003618347225 */ /* 0x000fe200078e0034 */
[----:B------:R-:W-:Y:S02]  /*2bf0*/  LOP3.LUT R5, R5, R35, RZ, 0x3c, !PT ;  /* 0x0000002305057212 */ /* 0x000fe400078e3cff */
[----:B------:R-:W-:Y:S01]  /*2c00*/  LOP3.LUT R23, R23, 0xfffffffe, RZ, 0xc0, !PT ;  /* 0xfffffffe17177812 */ /* 0x000fe200078ec0ff */
[----:B------:R-:W-:Y:S01]  /*2c10*/  IMAD.IADD R67, R51, 0x1, R7 ;  /* 0x0000000133437824 */ /* 0x000fe200078e0207 */
[----:B------:R-:W-:Y:S01]  /*2c20*/  SHF.R.U32.HI R76, RZ, 0x3, R73 ;  /* 0x00000003ff4c7819 */ /* 0x000fe20000011649 */
[----:B------:R-:W-:Y:S01]  /*2c30*/  IMAD.IADD R68, R7, 0x1, R53 ;  /* 0x0000000107447824 */ /* 0x000fe200078e0235 */
[----:B------:R-:W-:Y:S01]  /*2c40*/  LOP3.LUT R7, R73, 0x18, R16, 0xf8, !PT ;  /* 0x0000001849077812 */ /* 0x000fe200078ef810 */
[----:B------:R-:W-:Y:S01]  /*2c50*/  IMAD.MOV.U32 R75, RZ, RZ, 0x20 ;  /* 0x00000020ff4b7424 */ /* 0x000fe200078e00ff */
[----:B------:R-:W-:Y:S02]  /*2c60*/  @P2 LOP3.LUT R23, R23, 0x1, RZ, 0xfc, !PT ;  /* 0x0000000117172812 */ /* 0x000fe400078efcff */
[----:B------:R-:W-:-:S02]  /*2c70*/  LOP3.LUT P2, RZ, R13, 0x4, RZ, 0xc0, !PT ;  /* 0x000000040dff7812 */ /* 0x000fc4000784c0ff */
[----:B------:R-:W-:Y:S02]  /*2c80*/  PRMT R84, R10, 0x8880, RZ ;  /* 0x000088800a547816 */ /* 0x000fe400000000ff */
[----:B------:R-:W-:Y:S01]  /*2c90*/  LOP3.LUT R7, R7, R76, RZ, 0x3c, !PT ;  /* 0x0000004c07077212 */ /* 0x000fe200078e3cff */
[----:B------:R-:W-:Y:S01]  /*2ca0*/  IMAD R63, R55, 0x60, RZ ;  /* 0x00000060373f7824 */ /* 0x000fe200078e02ff */
[C---:B------:R-:W-:Y:S01]  /*2cb0*/  SHF.L.U64.HI R58, R54.reuse, 0x6, R55 ;  /* 0x00000006363a7819 */ /* 0x040fe20000010237 */
[----:B------:R-:W-:Y:S01]  /*2cc0*/  IMAD.SHL.U32 R59, R54, 0x40, RZ ;  /* 0x00000040363b7824 */ /* 0x000fe200078e00ff */
[----:B------:R-:W-:Y:S01]  /*2cd0*/  PRMT R84, R84, 0x7710, RZ ;  /* 0x0000771054547816 */ /* 0x000fe200000000ff */
[----:B------:R-:W-:Y:S01]  /*2ce0*/  IMAD.WIDE.U32 R54, R54, 0x60, RZ ;  /* 0x0000006036367825 */ /* 0x000fe200078e00ff */
[----:B------:R-:W-:Y:S02]  /*2cf0*/  SEL R75, R75, 0xffffffe0, !P2 ;  /* 0xffffffe04b4b7807 */ /* 0x000fe40005000000 */
[----:B------:R-:W-:Y:S01]  /*2d00*/  LOP3.LUT R70, R4, 0xfffffff8, RZ, 0xc0, !PT ;  /* 0xfffffff804467812 */ /* 0x000fe200078ec0ff */
[----:B------:R-:W-:Y:S01]  /*2d10*/  IMAD.IADD R3, R32, 0x1, R33 ;  /* 0x0000000120037824 */ /* 0x000fe200078e0221 */
[C---:B------:R-:W-:Y:S01]  /*2d20*/  LOP3.LUT R77, R84.reuse, 0x1, RZ, 0xc0, !PT ;  /* 0x00000001544d7812 */ /* 0x040fe200078ec0ff */
[----:B------:R-:W-:Y:S01]  /*2d30*/  IMAD.SHL.U32 R61, R61, 0x2, RZ ;  /* 0x000000023d3d7824 */ /* 0x000fe200078e00ff */
[C---:B------:R-:W-:Y:S01]  /*2d40*/  LOP3.LUT R78, R84.reuse, 0x2, RZ, 0xc0, !PT ;  /* 0x00000002544e7812 */ /* 0x040fe200078ec0ff */
[----:B------:R-:W-:Y:S01]  /*2d50*/  IMAD.IADD R63, R55, 0x1, R63 ;  /* 0x00000001373f7824 */ /* 0x000fe200078e023f */
[C---:B------:R-:W-:Y:S01]  /*2d60*/  LOP3.LUT R79, R84.reuse, 0x4, RZ, 0xc0, !PT ;  /* 0x00000004544f7812 */ /* 0x040fe200078ec0ff */
[----:B------:R-:W-:Y:S01]  /*2d70*/  IMAD R64, R15, 0x40, R202 ;  /* 0x000000400f407824 */ /* 0x000fe200078e02ca */
[C---:B------:R-:W-:Y:S01]  /*2d80*/  LOP3.LUT R80, R84.reuse, 0x8, RZ, 0xc0, !PT ;  /* 0x0000000854507812 */ /* 0x040fe200078ec0ff */
[----:B------:R-:W-:Y:S01]  /*2d90*/  IMAD.IADD R65, R9, 0x1, R11 ;  /* 0x0000000109417824 */ /* 0x000fe200078e020b */
[C---:B------:R-:W-:Y:S01]  /*2da0*/  LOP3.LUT R81, R84.reuse, 0x10, RZ, 0xc0, !PT ;  /* 0x0000001054517812 */ /* 0x040fe200078ec0ff */
[----:B------:R-:W-:Y:S01]  /*2db0*/  IMAD.IADD R66, R11, 0x1, R21 ;  /* 0x000000010b427824 */ /* 0x000fe200078e0215 */
[----:B------:R-:W-:-:S02]  /*2dc0*/  LOP3.LUT R83, R84, 0x20, RZ, 0xc0, !PT ;  /* 0x0000002054537812 */ /* 0x000fc400078ec0ff */
[----:B------:R-:W-:Y:S01]  /*2dd0*/  SHF.R.S32.HI R69, RZ, 0x3, R4 ;  /* 0x00000003ff457819 */ /* 0x000fe20000011404 */
[----:B------:R-:W-:Y:S01]  /*2de0*/  @!P6 BAR.SYNC.DEFER_BLOCKING 0x9, 0x100 ;  /* 0x024400000000eb1d */ /* 0x000fe20000010000 */
[----:B------:R-:W-:Y:S02]  /*2df0*/  ISETP.GE.AND P1, PT, R16, UR4, PT ;  /* 0x0000000410007c0c */ /* 0x000fe4000bf26270 */
[----:B------:R-:W-:Y:S02]  /*2e00*/  SHF.R.S32.HI R72, RZ, 0x1f, R70 ;  /* 0x0000001fff487819 */ /* 0x000fe40000011446 */
[----:B------:R-:W-:Y:S01]  /*2e10*/  LOP3.LUT R84, R84, 0x40, RZ, 0xc0, !PT ;  /* 0x0000004054547812 */ /* 0x000fe200078ec0ff */
[----:B---3--:R-:W-:Y:S01]  /*2e20*/  IMAD.IADD R74, R34, 0x1, R5 ;  /* 0x00000001224a7824 */ /* 0x008fe200078e0205 */
[----:B------:R-:W-:-:S04]  /*2e30*/  LOP3.LUT R5, R73, 0x38, R4, 0xf8, !PT ;  /* 0x0000003849057812 */ /* 0x000fc800078ef804 */
[----:B------:R-:W-:Y:S02]  /*2e40*/  LOP3.LUT R5, R5, R76, RZ, 0x3c, !PT ;  /* 0x0000004c05057212 */ /* 0x000fe400078e3cff */
[----:B------:R-:W-:Y:S02]  /*2e50*/  SHF.R.S32.HI R71, RZ, 0x1f, R0 ;  /* 0x0000001fff477819 */ /* 0x000fe40000011400 */
[C---:B--2---:R-:W-:Y:S01]  /*2e60*/  LEA R82, R6.reuse, R7, 0x9 ;  /* 0x0000000706527211 */ /* 0x044fe200078e48ff */
[----:B------:R-:W-:-:S04]  /*2e70*/  IMAD R85, R6, 0x200, R5 ;  /* 0x0000020006557824 */ /* 0x000fc800078e0205 */
[----:B------:R-:W-:-:S07]  /*2e80*/  IMAD.IADD R86, R75, 0x1, R82 ;  /* 0x000000014b567824 */ /* 0x000fce00078e0252 */
.L_x_14429:
[----:B------:R-:W0:Y:S01]  /*2e90*/  LDC R89, c[0x0][0x430] ;  /* 0x00010c00ff597b82 */ /* 0x000e220000000800 */
[----:B------:R-:W-:Y:S01]  /*2ea0*/  VIADD R28, R28, 0xffffffff ;  /* 0xffffffff1c1c7836 */ /* 0x000fe20000000000 */
[----:B------:R-:W-:-:S03]  /*2eb0*/  MOV R88, RZ ;  /* 0x000000ff00587202 */ /* 0x000fc60000000f00 */
[----:B------:R-:W-:-:S03]  /*2ec0*/  IMAD R4, R28, 0x60, R64 ;  /* 0x000000601c047824 */ /* 0x000fc600078e0240 */
[----:B-1----:R-:W1:Y:S01]  /*2ed0*/  LDC R94, c[0x0][0x3f4] ;  /* 0x0000fd00ff5e7b82 */ /* 0x002e620000000800 */
[----:B--2---:R-:W-:Y:S01]  /*2ee0*/  IMAD.IADD R32, R3, 0x1, R4 ;  /* 0x0000000103207824 */ /* 0x004fe200078e0204 */
[----:B------:R-:W-:-:S03]  /*2ef0*/  ISETP.GE.AND P2, PT, R4, R25, PT ;  /* 0x000000190400720c */ /* 0x000fc60003f46270 */
[----:B------:R-:W-:Y:S01]  /*2f00*/  IMAD.MOV.U32 R12, RZ, RZ, R32 ;  /* 0x000000ffff0c7224 */ /* 0x000fe200078e0020 */
[----:B------:R-:W-:Y:S02]  /*2f10*/  ISETP.GT.OR P2, PT, R64, 0x5f, P2 ;  /* 0x0000005f4000780c */ /* 0x000fe40001744670 */
[----:B0-----:R-:W-:-:S11]  /*2f20*/  ISETP.NE.AND P3, PT, R89, 0x1, PT ;  /* 0x000000015900780c */ /* 0x001fd60003f65270 */
[----:B------:R-:W0:Y:S08]  /*2f30*/  @!P2 LDC.64 R6, c[0x0][0x428] ;  /* 0x00010a00ff06ab82 */ /* 0x000e300000000a00 */
[----:B------:R-:W2:Y:S08]  /*2f40*/  @!P2 LDC.64 R4, c[0x0][0x418] ;  /* 0x00010600ff04ab82 */ /* 0x000eb00000000a00 */
[----:B------:R-:W3:Y:S08]  /*2f50*/  @P3 LDC R11, c[0x0][0x434] ;  /* 0x00010d00ff0b3b82 */ /* 0x000ef00000000800 */
[----:B------:R-:W4:Y:S01]  /*2f60*/  @P3 LDC R14, c[0x0][0x438] ;  /* 0x00010e00ff0e3b82 */ /* 0x000f220000000800 */
        /* <DEDUP_REMOVED lines=8> */
[----:B------:R-:W-:Y:S02]  /*2ff0*/  @!P2 LEA.HI.X R5, R6, R5, R7, 0x2, P3 ;  /* 0x000000050605a211 */ /* 0x000fe400018f1407 */
[----:B------:R-:W-:-:S03]  /*3000*/  ISETP.GT.AND P3, PT, R28, R29, PT ;  /* 0x0000001d1c00720c */ /* 0x000fc60003f64270 */
[----:B-----5:R0:W5:Y:S01]  /*3010*/  @!P2 LDG.E R88, desc[UR42][R4.64] ;  /* 0x0000002a0458a981 */ /* 0x020162000c1e1900 */
[----:B-1----:R-:W-:Y:S01]  /*3020*/  ISETP.GE.AND P2, PT, R94, 0x1, PT ;  /* 0x000000015e00780c */ /* 0x002fe20003f46270 */
[----:B------:R-:W-:Y:S01]  /*3030*/  IMAD.MOV R6, RZ, RZ, -R12 ;  /* 0x000000ffff067224 */ /* 0x000fe200078e0a0c */
[----:B------:R-:W-:Y:S01]  /*3040*/  LOP3.LUT R23, R23, 0xfffffffd, RZ, 0xc0, !PT ;  /* 0xfffffffd17177812 */ /* 0x000fe200078ec0ff */
[C---:B------:R-:W-:Y:S01]  /*3050*/  IMAD R98, R18.reuse, 0x1800, R82 ;  /* 0x0000180012627824 */ /* 0x040fe200078e0252 */
[----:B------:R-:W-:Y:S05]  /*3060*/  YIELD ;  /* 0x0000000000007946 */ /* 0x000fea0003800000 */
[----:B------:R-:W-:Y:S01]  /*3070*/  IMAD R96, R18, 0x1800, R86 ;  /* 0x0000180012607824 */ /* 0x000fe200078e0256 */
[----:B------:R-:W-:Y:S01]  /*3080*/  BSSY B0, `(.L_x_14376) ;  /* 0x00002e8000007945 */ /* 0x000fe20003800000 */
[----:B------:R-:W-:Y:S01]  /*3090*/  IMAD R89, R89, R6, R32 ;  /* 0x0000000659597224 */ /* 0x000fe200078e0220 */
[----:B------:R-:W-:Y:S01]  /*30a0*/  @P3 LOP3.LUT R23, R23, 0x2, RZ, 0xfc, !PT ;  /* 0x0000000217173812 */ /* 0x000fe200078efcff */
        /* <DEDUP_REMOVED lines=10> */
[-C--:B------:R-:W-:Y:S02]  /*3150*/  IMAD R14, R63, R28.reuse, RZ ;  /* 0x0000001c3f0e7224 */ /* 0x080fe400078e02ff */
[----:B------:R-:W-:Y:S01]  /*3160*/  IMAD R7, R89, UR5, R6 ;  /* 0x0000000559077c24 */ /* 0x000fe2000f8e0206 */
[----:B------:R-:W-:Y:S01]  /*3170*/  ULDC.64 UR4, c[0x0][0x310] ;  /* 0x0000c40000047ab9 */ /* 0x000fe20000000a00 */
[----:B------:R-:W-:-:S02]  /*3180*/  IMAD R6, R62, R28, RZ ;  /* 0x0000001c3e067224 */ /* 0x000fc400078e02ff */
[----:B------:R-:W-:Y:S02]  /*3190*/  IMAD R11, R91, UR4, RZ ;  /* 0x000000045b0b7c24 */ /* 0x000fe4000f8e02ff */
[----:B------:R-:W-:Y:S01]  /*31a0*/  IMAD.IADD R5, R5, 0x1, R7 ;  /* 0x0000000105057824 */ /* 0x000fe200078e0207 */
[----:B------:R-:W-:Y:S01]  /*31b0*/  SHF.R.S32.HI R7, RZ, 0x1f, R28 ;  /* 0x0000001fff077819 */ /* 0x000fe2000001141c */
[C---:B------:R-:W-:Y:S02]  /*31c0*/  IMAD R11, R88.reuse, UR5, R11 ;  /* 0x00000005580b7c24 */ /* 0x040fe4000f8e020b */
[----:B------:R-:W-:Y:S01]  /*31d0*/  IMAD.WIDE.U32 R4, R88, UR4, R4 ;  /* 0x0000000458047c25 */ /* 0x000fe2000f8e0004 */
[----:B------:R-:W-:-:S03]  /*31e0*/  ULDC.64 UR4, c[0x0][0x308] ;  /* 0x0000c20000047ab9 */ /* 0x000fc60000000a00 */
[----:B------:R-:W-:Y:S02]  /*31f0*/  IMAD.IADD R5, R5, 0x1, R11 ;  /* 0x0000000105057824 */ /* 0x000fe400078e020b */
[----:B------:R-:W-:Y:S02]  /*3200*/  IMAD R11, R7, R48, R6 ;  /* 0x00000030070b7224 */ /* 0x000fe400078e0206 */
[----:B------:R-:W-:-:S04]  /*3210*/  IMAD.WIDE.U32 R12, R203, UR4, R4 ;  /* 0x00000004cb0c7c25 */ /* 0x000fc8000f8e0004 */
[----:B------:R-:W-:Y:S01]  /*3220*/  IMAD R97, R203, UR5, R13 ;  /* 0x00000005cb617c24 */ /* 0x000fe2000f8e020d */
[----:B------:R-:W-:Y:S01]  /*3230*/  ULDC.64 UR4, c[0x0][0x2e8] ;  /* 0x0000ba0000047ab9 */ /* 0x000fe20000000a00 */
[----:B------:R-:W-:Y:S01]  /*3240*/  IMAD R15, R7, R54, R14 ;  /* 0x00000036070f7224 */ /* 0x000fe200078e020e */
[----:B------:R-:W-:Y:S01]  /*3250*/  LEA R95, P3, R12, UR4, 0x1 ;  /* 0x000000040c5f7c11 */ /* 0x000fe2000f8608ff */
[----:B------:R-:W-:Y:S02]  /*3260*/  IMAD R92, R28, -0x60, R25 ;  /* 0xffffffa01c5c7824 */ /* 0x000fe400078e0219 */
[-C--:B------:R-:W-:Y:S01]  /*3270*/  IMAD.WIDE.U32 R6, R48, R28.reuse, RZ ;  /* 0x0000001c30067225 */ /* 0x080fe200078e00ff */
[----:B------:R-:W-:Y:S02]  /*3280*/  LEA.HI.X R97, R12, UR5, R97, 0x1, P3 ;  /* 0x000000050c617c11 */ /* 0x000fe400098f0c61 */
[----:B------:R-:W-:Y:S01]  /*3290*/  VIMNMX R92, R92, 0x60, PT ;  /* 0x000000605c5c7848 */ /* 0x000fe20003fe0100 */
[----:B------:R-:W-:-:S04]  /*32a0*/  IMAD.WIDE.U32 R4, R54, R28, RZ ;  /* 0x0000001c36047225 */ /* 0x000fc800078e00ff */
[----:B------:R-:W-:Y:S01]  /*32b0*/  IMAD.IADD R87, R7, 0x1, R11 ;  /* 0x0000000107577824 */ /* 0x000fe200078e020b */
[----:B------:R-:W-:Y:S01]  /*32c0*/  IADD3 R11, R5, R15, RZ ;  /* 0x0000000f050b7210 */ /* 0x000fe20007ffe0ff */
[----:B------:R-:W-:Y:S06]  /*32d0*/  @!P2 BRA `(.L_x_14378) ;  /* 0x0000001000e4a947 */ /* 0x000fec0003800000 */
[----:B------:R-:W-:Y:S01]  /*32e0*/  ISETP.GE.AND P2, PT, R202, R92, PT ;  /* 0x0000005cca00720c */ /* 0x000fe20003f46270 */
[----:B------:R-:W-:Y:S01]  /*32f0*/  BSSY B1, `(.L_x_14379) ;  /* 0x000001b000017945 */ /* 0x000fe20003800000 */
[----:B------:R-:W-:Y:S02]  /*3300*/  CS2R R32, SRZ ;  /* 0x0000000000207805 */ /* 0x000fe4000001ff00 */
[----:B------:R-:W-:Y:S02]  /*3310*/  CS2R R40, SRZ ;  /* 0x0000000000287805 */ /* 0x000fe4000001ff00 */
[----:B------:R-:W-:Y:S02]  /*3320*/  CS2R R44, SRZ ;  /* 0x00000000002c7805 */ /* 0x000fe4000001ff00 */
[----:B------:R-:W-:Y:S02]  /*3330*/  CS2R R42, SRZ ;  /* 0x00000000002a7805 */ /* 0x000fe4000001ff00 */
[----:B------:R-:W-:-:S03]  /*3340*/  CS2R R46, SRZ ;  /* 0x00000000002e7805 */ /* 0x000fc6000001ff00 */
[----:B------:R-:W-:Y:S05]  /*3350*/  @P2 BRA `(.L_x_14380) ;  /* 0x0000000000502947 */ /* 0x000fea0003800000 */
[----:B------:R-:W-:Y:S01]  /*3360*/  IADD3 R13, P3, R8, R6, RZ ;  /* 0x00000006080d7210 */ /* 0x000fe20007f7e0ff */
[----:B------:R-:W-:Y:S01]  /*3370*/  ULDC.64 UR4, c[0x0][0x3e8] ;  /* 0x0000fa0000047ab9 */ /* 0x000fe20000000a00 */
[----:B------:R-:W-:Y:S02]  /*3380*/  CS2R R44, SRZ ;  /* 0x00000000002c7805 */ /* 0x000fe4000001ff00 */
[----:B------:R-:W-:Y:S01]  /*3390*/  CS2R R46, SRZ ;  /* 0x00000000002e7805 */ /* 0x000fe2000001ff00 */
[----:B------:R-:W-:Y:S01]  /*33a0*/  IMAD.X R14, R87, 0x1, R65, P3 ;  /* 0x00000001570e7824 */ /* 0x000fe200018e0641 */
        /* <DEDUP_REMOVED lines=15> */
.L_x_14380:
[----:B------:R-:W-:Y:S05]  /*34a0*/  BSYNC B1 ;  /* 0x0000000000017941 */ /* 0x000fea0003800000 */
.L_x_14379:
[----:B0-----:R-:W-:Y:S01]  /*34b0*/  VIADD R12, R202, 0x40 ;  /* 0x00000040ca0c7836 */ /* 0x001fe20000000000 */
[----:B------:R-:W-:Y:S01]  /*34c0*/  BSSY B1, `(.L_x_14381) ;  /* 0x000001c000017945 */ /* 0x000fe20003800000 */
[----:B------:R-:W-:Y:S02]  /*34d0*/  CS2R R36, SRZ ;  /* 0x0000000000247805 */ /* 0x000fe4000001ff00 */
[----:B------:R-:W-:Y:S01]  /*34e0*/  CS2R R34, SRZ ;  /* 0x0000000000227805 */ /* 0x000fe2000001ff00 */
[----:B-----5:R-:W-:Y:S01]  /*34f0*/  IMAD.MOV.U32 R13, RZ, RZ, R40 ;  /* 0x000000ffff0d7224 */ /* 0x020fe200078e0028 */
[----:B------:R-:W-:Y:S01]  /*3500*/  ISETP.GE.AND P4, PT, R12, R92, PT ;  /* 0x0000005c0c00720c */ /* 0x000fe20003f86270 */
[----:B------:R-:W-:Y:S01]  /*3510*/  IMAD.MOV.U32 R14, RZ, RZ, R41 ;  /* 0x000000ffff0e7224 */ /* 0x000fe200078e0029 */
[----:B------:R-:W-:-:S11]  /*3520*/  CS2R R38, SRZ ;  /* 0x0000000000267805 */ /* 0x000fd6000001ff00 */
        /* <DEDUP_REMOVED lines=21> */
.L_x_14382:
[----:B------:R-:W-:Y:S05]  /*3680*/  BSYNC B1 ;  /* 0x0000000000017941 */ /* 0x000fea0003800000 */
.L_x_14381:
[----:B0-----:R-:W-:Y:S01]  /*3690*/  IMAD.MOV.U32 R4, RZ, RZ, R44 ;  /* 0x000000ffff047224 */ /* 0x001fe200078e002c */
[----:B------:R-:W-:Y:S01]  /*36a0*/  MOV R5, R45 ;  /* 0x0000002d00057202 */ /* 0x000fe20000000f00 */
[----:B------:R-:W-:Y:S01]  /*36b0*/  UISETP.NE.AND UP0, UPT, UR44, 0x3, UPT ;  /* 0x000000032c00788c */ /* 0x000fe2000bf05270 */
[----:B------:R-:W-:Y:S01]  /*36c0*/  IMAD.MOV.U32 R6, RZ, RZ, R46 ;  /* 0x000000ffff067224 */ /* 0x000fe200078e002e */
[----:B------:R-:W-:Y:S01]  /*36d0*/  PRMT R104, R14, 0x5410, R13 ;  /* 0x000054100e687816 */ /* 0x000fe2000000000d */
[----:B------:R-:W-:Y:S01]  /*36e0*/  IMAD.MOV.U32 R7, RZ, RZ, R47 ;  /* 0x000000ffff077224 */ /* 0x000fe200078e002f */
[----:B------:R-:W-:Y:S01]  /*36f0*/  PRMT R107, R4, 0x5410, R5 ;  /* 0x00005410046b7816 */ /* 0x000fe20000000005 */
[----:B------:R-:W-:Y:S01]  /*3700*/  IMAD.MOV.U32 R4, RZ, RZ, R42 ;  /* 0x000000ffff047224 */ /* 0x000fe200078e002a */
[----:B------:R-:W-:Y:S01]  /*3710*/  PLOP3.LUT P3, PT, PT, PT, UP0, 0x80, 0x0 ;  /* 0x000000000000781c */ /* 0x000fe20003f6f008 */
[----:B------:R-:W-:Y:S01]  /*3720*/  IMAD.MOV.U32 R5, RZ, RZ, R43 ;  /* 0x000000ffff057224 */ /* 0x000fe200078e002b */
[----:B------:R-:W-:Y:S01]  /*3730*/  PRMT R110, R6, 0x5410, R7 ;  /* 0x00005410066e7816 */ /* 0x000fe20000000007 */
[----:B-----5:R-:W-:Y:S01]  /*3740*/  IMAD.MOV.U32 R7, RZ, RZ, R37 ;  /* 0x000000ffff077224 */ /* 0x020fe200078e0025 */
[----:B------:R-:W-:-:S02]  /*3750*/  MOV R6, R36 ;  /* 0x0000002400067202 */ /* 0x000fc40000000f00 */
[----:B------:R-:W-:Y:S01]  /*3760*/  PRMT R109, R4, 0x5410, R5 ;  /* 0x00005410046d7816 */ /* 0x000fe20000000005 */
[----:B------:R-:W-:Y:S01]  /*3770*/  IMAD.MOV.U32 R4, RZ, RZ, R32 ;  /* 0x000000ffff047224 */ /* 0x000fe200078e0020 */
[----:B------:R-:W-:Y:S01]  /*3780*/  PRMT R102, R6, 0x5410, R7 ;  /* 0x0000541006667816 */ /* 0x000fe20000000007 */
[----:B------:R-:W-:Y:S02]  /*3790*/  IMAD.MOV.U32 R5, RZ, RZ, R33 ;  /* 0x000000ffff057224 */ /* 0x000fe400078e0021 */
[----:B------:R-:W-:Y:S02]  /*37a0*/  IMAD.MOV.U32 R6, RZ, RZ, R38 ;  /* 0x000000ffff067224 */ /* 0x000fe400078e0026 */
[----:B------:R-:W-:Y:S01]  /*37b0*/  IMAD.MOV.U32 R7, RZ, RZ, R39 ;  /* 0x000000ffff077224 */ /* 0x000fe200078e0027 */
[----:B------:R-:W-:Y:S01]  /*37c0*/  PRMT R100, R4, 0x5410, R5 ;  /* 0x0000541004647816 */ /* 0x000fe20000000005 */
[----:B------:R-:W-:Y:S02]  /*37d0*/  IMAD.MOV.U32 R4, RZ, RZ, R34 ;  /* 0x000000ffff047224 */ /* 0x000fe400078e0022 */
[----:B------:R-:W-:Y:S01]  /*37e0*/  IMAD.MOV.U32 R5, RZ, RZ, R35 ;  /* 0x000000ffff057224 */ /* 0x000fe200078e0023 */
[----:B------:R-:W-:-:S04]  /*37f0*/  PRMT R103, R6, 0x5410, R7 ;  /* 0x0000541006677816 */ /* 0x000fc80000000007 */
[----:B------:R-:W-:Y:S01]  /*3800*/  PRMT R101, R4, 0x5410, R5 ;  /* 0x0000541004657816 */ /* 0x000fe20000000005 */
[----:B------:R-:W-:Y:S06]  /*3810*/  @!P3 BRA `(.L_x_14383) ;  /* 0x000000000004b947 */ /* 0x000fec0003800000 */
[----:B------:R-:W-:Y:S01]  /*3820*/  BPT.TRAP 0x1 ;  /* 0x000000040000795c */ /* 0x000fe20000300000 */
.L_x_14383:
[----:B------:R-:W-:Y:S01]  /*3830*/  IMAD R87, R18, 0x8, R19 ;  /* 0x0000000812577824 */ /* 0x000fe200078e0213 */
[----:B------:R-:W-:Y:S01]  /*3840*/  SHF.L.U32 R93, R206, 0x1f, RZ ;  /* 0x0000001fce5d7819 */ /* 0x000fe200000006ff */
[----:B------:R-:W-:Y:S03]  /*3850*/  BSSY B1, `(.L_x_14384) ;  /* 0x0000003000017945 */ /* 0x000fe60003800000 */
[----:B------:R-:W0:Y:S02]  /*3860*/  SYNCS.PHASECHK.TRANS64.TRYWAIT P5, [R87+URZ+0x22890], R93 ;  /* 0x0228905d570075a7 */ /* 0x000e2400080a017f */
[----:B0-----:R-:W-:Y:S05]  /*3870*/  @!P5 BRA `(.L_x_14385) ;  /* 0x000001b8001cd947 */ /* 0x001fea0003800000 */
.L_x_14662:
[----:B------:R-:W-:Y:S05]  /*3880*/  BSYNC B1 ;  /* 0x0000000000017941 */ /* 0x000fea0003800000 */
.L_x_14384:
[----:B------:R-:W-:-:S03]  /*3890*/  UMOV UR4, 0xffffffff ;  /* 0xffffffff00047882 */ /* 0x000fc60000000000 */
[----:B------:R-:W-:Y:S05]  /*38a0*/  BRA.DIV UR4, `(.L_x_14386) ;  /* 0x000001ba04247947 */ /* 0x000fea000b800000 */
[----:B------:R1:W2:Y:S04]  /*38b0*/  SHFL.IDX PT, R99, R97, RZ, 0x1c1f ;  /* 0x001c1fff61637589 */ /* 0x0002a800000e0000 */
[----:B------:R1:W3:Y:S02]  /*38c0*/  SHFL.IDX PT, R14, R95, RZ, 0x1c1f ;  /* 0x001c1fff5f0e7589 */ /* 0x0002e400000e0000 */
.L_x_14666:
        /* <DEDUP_REMOVED lines=10> */
[----:B------:R-:W-:Y:S02]  /*3970*/  SHF.R.U64 R15, R46, 0x10, R47 ;  /* 0x000000102e0f7819 */ /* 0x000fe4000000122f */
[----:B0-----:R-:W-:-:S03]  /*3980*/  MOV R11, R5 ;  /* 0x00000005000b7202 */ /* 0x001fc60000000f00 */
        /* <DEDUP_REMOVED lines=9> */
[----:B------:R-:W-:Y:S01]  /*3a20*/  SHF.R.U32.HI R46, RZ, 0x10, R47 ;  /* 0x00000010ff2e7819 */ /* 0x000fe2000001162f */
[----:B------:R-:W-:Y:S02]  /*3a30*/  IMAD.MOV.U32 R15, RZ, RZ, R7 ;  /* 0x000000ffff0f7224 */ /* 0x000fe400078e0007 */
[----:B------:R-:W-:Y:S01]  /*3a40*/  FFMA.FTZ R44, R44, R11, R105 ;  /* 0x0000000b2c2c7223 */ /* 0x000fe20000010069 */
[----:B------:R-:W-:Y:S02]  /*3a50*/  IMAD.MOV.U32 R11, RZ, RZ, R4 ;  /* 0x000000ffff0b7224 */ /* 0x000fe400078e0004 */
[----:B------:R-:W-:Y:S02]  /*3a60*/  HADD2.F32 R4, -RZ, R46.H0_H0 ;  /* 0x2000002eff047230 */ /* 0x000fe40000004100 */
[--C-:B------:R-:W-:Y:S01]  /*3a70*/  HADD2.F32 R7, -RZ, R15.reuse.H1_H1 ;  /* 0x3000000fff077230 */ /* 0x100fe20000004100 */
[----:B------:R-:W-:Y:S01]  /*3a80*/  F2FP.F16.F32.PACK_AB R5, R44, R5 ;  /* 0x000000052c05723e */ /* 0x000fe200000000ff */
[----:B------:R-:W-:-:S02]  /*3a90*/  HADD2.F32 R15, -RZ, R15.H0_H0 ;  /* 0x2000000fff0f7230 */ /* 0x000fc40000004100 */
[----:B------:R-:W-:Y:S02]  /*3aa0*/  HADD2.F32 R46, -RZ, R45.H0_H0 ;  /* 0x2000002dff2e7230 */ /* 0x000fe40000004100 */
[-C--:B------:R-:W-:Y:S01]  /*3ab0*/  FMUL.FTZ R106, R7, R4.reuse ;  /* 0x00000004076a7220 */ /* 0x080fe20000410000 */
[----:B------:R-:W-:Y:S02]  /*3ac0*/  HADD2.F32 R45, -RZ, R107.H0_H0 ;  /* 0x2000006bff2d7230 */ /* 0x000fe40000004100 */
[C---:B------:R-:W-:Y:S01]  /*3ad0*/  FMUL.FTZ R108, R15.reuse, R4 ;  /* 0x000000040f6c7220 */ /* 0x040fe20000410000 */
[-C--:B------:R-:W-:Y:S01]  /*3ae0*/  FFMA.FTZ R4, R15, R46.reuse, -R106 ;  /* 0x0000002e0f047223 */ /* 0x080fe2000001086a */
[----:B------:R-:W-:Y:S02]  /*3af0*/  IMAD.MOV.U32 R15, RZ, RZ, R6 ;  /* 0x000000ffff0f7224 */ /* 0x000fe400078e0006 */
[----:B------:R-:W-:Y:S01]  /*3b00*/  FFMA.FTZ R7, R7, R46, R108 ;  /* 0x0000002e07077223 */ /* 0x000fe2000001006c */
[----:B------:R-:W-:-:S02]  /*3b10*/  HADD2.F32 R6, -RZ, R11.H0_H0 ;  /* 0x2000000bff067230 */ /* 0x000fc40000004100 */
[----:B------:R-:W-:Y:S02]  /*3b20*/  HADD2.F32 R11, -RZ, R11.H1_H1 ;  /* 0x3000000bff0b7230 */ /* 0x000fe40000004100 */
[--C-:B------:R-:W-:Y:S01]  /*3b30*/  HADD2.F32 R46, -RZ, R110.reuse.H0_H0 ;  /* 0x2000006eff2e7230 */ /* 0x100fe20000004100 */
[----:B------:R-:W-:Y:S01]  /*3b40*/  F2FP.F16.F32.PACK_AB R7, R7, R4 ;  /* 0x000000040707723e */ /* 0x000fe200000000ff */
[----:B------:R-:W-:-:S03]  /*3b50*/  HADD2.F32 R106, -RZ, R110.H1_H1 ;  /* 0x3000006eff6a7230 */ /* 0x000fc60000004100 */
[-C--:B------:R-:W-:Y:S01]  /*3b60*/  FMUL.FTZ R47, R11, R46.reuse ;  /* 0x0000002e0b2f7220 */ /* 0x080fe20000410000 */
[----:B------:R-:W-:-:S03]  /*3b70*/  FMUL.FTZ R46, R6, R46 ;  /* 0x0000002e062e7220 */ /* 0x000fc60000410000 */
[-C--:B------:R-:W-:Y:S01]  /*3b80*/  FFMA.FTZ R6, R6, R45.reuse, -R47 ;  /* 0x0000002d06067223 */ /* 0x080fe2000001082f */
[----:B------:R-:W-:Y:S01]  /*3b90*/  FFMA.FTZ R11, R11, R45, R46 ;  /* 0x0000002d0b0b7223 */ /* 0x000fe2000001002e */
[--C-:B------:R-:W-:Y:S02]  /*3ba0*/  HADD2.F32 R45, -RZ, R15.reuse.H0_H0 ;  /* 0x2000000fff2d7230 */ /* 0x100fe40000004100 */
[----:B------:R-:W-:Y:S02]  /*3bb0*/  HADD2.F32 R15, -RZ, R15.H1_H1 ;  /* 0x3000000fff0f7230 */ /* 0x000fe40000004100 */
[----:B------:R-:W-:Y:S01]  /*3bc0*/  HADD2.F32 R46, -RZ, R107.H1_H1 ;  /* 0x3000006bff2e7230 */ /* 0x000fe20000004100 */
[----:B------:R-:W-:Y:S02]  /*3bd0*/  F2FP.F16.F32.PACK_AB R4, R11, R6 ;  /* 0x000000060b04723e */ /* 0x000fe400000000ff */
[-C--:B------:R-:W-:Y:S01]  /*3be0*/  FMUL.FTZ R108, R15, R106.reuse ;  /* 0x0000006a0f6c7220 */ /* 0x080fe20000410000 */
[----:B------:R-:W-:-:S03]  /*3bf0*/  FMUL.FTZ R106, R45, R106 ;  /* 0x0000006a2d6a7220 */ /* 0x000fc60000410000 */
[-C--:B------:R-:W-:Y:S01]  /*3c00*/  FFMA.FTZ R108, R45, R46.reuse, -R108 ;  /* 0x0000002e2d6c7223 */ /* 0x080fe2000001086c */
[----:B------:R-:W-:-:S05]  /*3c10*/  FFMA.FTZ R15, R15, R46, R106 ;  /* 0x0000002e0f0f7223 */ /* 0x000fca000001006a */
[----:B------:R-:W-:-:S07]  /*3c20*/  F2FP.F16.F32.PACK_AB R6, R15, R108 ;  /* 0x0000006c0f06723e */ /* 0x000fce00000000ff */
.L_x_14392:
[----:B------:R-:W-:Y:S05]  /*3c30*/  BSYNC B3 ;  /* 0x0000000000037941 */ /* 0x000fea0003800000 */
.L_x_14391:
[----:B0-----:R4:W-:Y:S02]  /*3c40*/  ST.E.128 desc[UR42][R12.64], R4 ;  /* 0x000000040c007985 */ /* 0x0019e4000c101d2a */
.L_x_14390:
[----:B------:R-:W-:Y:S05]  /*3c50*/  BSYNC B2 ;  /* 0x0000000000027941 */ /* 0x000fea0003800000 */
.L_x_14389:
[----:B------:R-:W-:-:S13]  /*3c60*/  LOP3.LUT P2, RZ, R23, 0x1, RZ, 0xc0, !PT ;  /* 0x0000000117ff7812 */ /* 0x000fda000784c0ff */
[----:B------:R-:W-:Y:S05]  /*3c70*/  @P2 BRA `(.L_x_14388) ;  /* 0x0000000000c42947 */ /* 0x000fea0003800000 */
[----:B----4-:R4:W0:Y:S01]  /*3c80*/  LDS.128 R4, [R96] ;  /* 0x0000000060047984 */ /* 0x0108220000000c00 */
[C---:B---3--:R-:W-:Y:S01]  /*3c90*/  LEA R12, P2, R2.reuse, R14, 0x1 ;  /* 0x0000000e020c7211 */ /* 0x048fe200078408ff */
[----:B------:R-:W-:Y:S03]  /*3ca0*/  BSSY B2, `(.L_x_14393) ;  /* 0x000002d000027945 */ /* 0x000fe60003800000 */
[----:B--2---:R-:W-:Y:S02]  /*3cb0*/  LEA.HI.X R13, R2, R99, R205, 0x1, P2 ;  /* 0x00000063020d7211 */ /* 0x004fe400010f0ccd */
[----:B------:R-:W-:-:S13]  /*3cc0*/  ISETP.GE.AND P2, PT, R207, R94, PT ;  /* 0x0000005ecf00720c */ /* 0x000fda0003f46270 */
        /* <DEDUP_REMOVED lines=9> */
[----:B------:R-:W-:Y:S02]  /*3d60*/  HADD2.F32 R42, -RZ, R42.H0_H0 ;  /* 0x2000002aff2a7230 */ /* 0x000fe40000004100 */
[----:B------:R-:W-:Y:S01]  /*3d70*/  FMUL.FTZ R43, R14, R15 ;  /* 0x0000000f0e2b7220 */ /* 0x000fe20000410000 */
[----:B------:R-:W-:-:S02]  /*3d80*/  HADD2.F32 R41, -RZ, R7.H1_H1 ;  /* 0x30000007ff297230 */ /* 0x000fc40000004100 */
[C---:B------:R-:W-:Y:S01]  /*3d90*/  FMUL.FTZ R15, R4.reuse, R15 ;  /* 0x0000000f040f7220 */ /* 0x040fe20000410000 */
[----:B------:R-:W-:Y:S02]  /*3da0*/  HADD2.F32 R5, -RZ, R44.H0_H0 ;  /* 0x2000002cff057230 */ /* 0x000fe40000004100 */
[----:B------:R-:W-:Y:S02]  /*3db0*/  HADD2.F32 R7, -RZ, R7.H0_H0 ;  /* 0x20000007ff077230 */ /* 0x000fe40000004100 */
[-C--:B------:R-:W-:Y:S01]  /*3dc0*/  FMUL.FTZ R44, R41, R42.reuse ;  /* 0x0000002a292c7220 */ /* 0x080fe20000410000 */
[----:B------:R-:W-:Y:S02]  /*3dd0*/  HADD2.F32 R40, -RZ, R40.H0_H0 ;  /* 0x20000028ff287230 */ /* 0x000fe40000004100 */
[-C--:B------:R-:W-:Y:S01]  /*3de0*/  FFMA.FTZ R4, R4, R5.reuse, -R43 ;  /* 0x0000000504047223 */ /* 0x080fe2000001082b */
[----:B------:R-:W-:Y:S01]  /*3df0*/  FFMA.FTZ R5, R14, R5, R15 ;  /* 0x000000050e057223 */ /* 0x000fe2000001000f */
[----:B------:R-:W-:Y:S01]  /*3e00*/  FMUL.FTZ R14, R7, R42 ;  /* 0x0000002a070e7220 */ /* 0x000fe20000410000 */
[----:B------:R-:W-:-:S02]  /*3e10*/  HADD2.F32 R15, -RZ, R11.H1_H1 ;  /* 0x3000000bff0f7230 */ /* 0x000fc40000004100 */
[-C--:B------:R-:W-:Y:S01]  /*3e20*/  FFMA.FTZ R7, R7, R40.reuse, -R44 ;  /* 0x0000002807077223 */ /* 0x080fe2000001082c */
[----:B------:R-:W-:Y:S02]  /*3e30*/  HADD2.F32 R44, -RZ, R109.H0_H0 ;  /* 0x2000006dff2c7230 */ /* 0x000fe40000004100 */
[----:B------:R-:W-:Y:S01]  /*3e40*/  FFMA.FTZ R14, R41, R40, R14 ;  /* 0x00000028290e7223 */ /* 0x000fe2000001000e */
[----:B------:R-:W-:Y:S01]  /*3e50*/  HADD2.F32 R42, -RZ, R104.H1_H1 ;  /* 0x30000068ff2a7230 */ /* 0x000fe20000004100 */
[----:B------:R-:W-:Y:S01]  /*3e60*/  F2FP.F16.F32.PACK_AB R5, R5, R4 ;  /* 0x000000040505723e */ /* 0x000fe200000000ff */
[----:B------:R-:W-:Y:S02]  /*3e70*/  HADD2.F32 R11, -RZ, R11.H0_H0 ;  /* 0x2000000bff0b7230 */ /* 0x000fe40000004100 */
[----:B------:R-:W-:Y:S01]  /*3e80*/  FMUL.FTZ R46, R15, R44 ;  /* 0x0000002c0f2e7220 */ /* 0x000fe20000410000 */
[----:B------:R-:W-:Y:S01]  /*3e90*/  HADD2.F32 R41, -RZ, R109.H1_H1 ;  /* 0x3000006dff297230 */ /* 0x000fe20000004100 */
[----:B------:R-:W-:Y:S01]  /*3ea0*/  F2FP.F16.F32.PACK_AB R7, R14, R7 ;  /* 0x000000070e07723e */ /* 0x000fe200000000ff */
[----:B------:R-:W-:-:S02]  /*3eb0*/  HADD2.F32 R40, -RZ, R6.H1_H1 ;  /* 0x30000006ff287230 */ /* 0x000fc40000004100 */
[C---:B------:R-:W-:Y:S01]  /*3ec0*/  FMUL.FTZ R44, R11.reuse, R44 ;  /* 0x0000002c0b2c7220 */ /* 0x040fe20000410000 */
[----:B------:R-:W-:Y:S02]  /*3ed0*/  HADD2.F32 R6, -RZ, R6.H0_H0 ;  /* 0x20000006ff067230 */ /* 0x000fe40000004100 */
[-C--:B------:R-:W-:Y:S01]  /*3ee0*/  FFMA.FTZ R46, R11, R42.reuse, -R46 ;  /* 0x0000002a0b2e7223 */ /* 0x080fe2000001082e */
[----:B------:R-:W-:Y:S02]  /*3ef0*/  HADD2.F32 R11, -RZ, R104.H0_H0 ;  /* 0x20000068ff0b7230 */ /* 0x000fe40000004100 */
[-C--:B------:R-:W-:Y:S01]  /*3f00*/  FMUL.FTZ R43, R40, R41.reuse ;  /* 0x00000029282b7220 */ /* 0x080fe20000410000 */
[----:B------:R-:W-:Y:S01]  /*3f10*/  FFMA.FTZ R15, R15, R42, R44 ;  /* 0x0000002a0f0f7223 */ /* 0x000fe2000001002c */
[C---:B------:R-:W-:Y:S02]  /*3f20*/  FMUL.FTZ R41, R6.reuse, R41 ;  /* 0x0000002906297220 */ /* 0x040fe40000410000 */
[----:B------:R-:W-:-:S02]  /*3f30*/  FFMA.FTZ R43, R6, R11, -R43 ;  /* 0x0000000b062b7223 */ /* 0x000fc4000001082b */
[----:B------:R-:W-:Y:S01]  /*3f40*/  FFMA.FTZ R40, R40, R11, R41 ;  /* 0x0000000b28287223 */ /* 0x000fe20000010029 */
[----:B------:R-:W-:-:S04]  /*3f50*/  F2FP.F16.F32.PACK_AB R4, R15, R46 ;  /* 0x0000002e0f04723e */ /* 0x000fc800000000ff */
[----:B------:R-:W-:-:S07]  /*3f60*/  F2FP.F16.F32.PACK_AB R6, R40, R43 ;  /* 0x0000002b2806723e */ /* 0x000fce00000000ff */
.L_x_14394:
[----:B------:R-:W-:Y:S05]  /*3f70*/  BSYNC B2 ;  /* 0x0000000000027941 */ /* 0x000fea0003800000 */
.L_x_14393:
[----:B0-----:R0:W-:Y:S02]  /*3f80*/  ST.E.128 desc[UR42][R12.64], R4 ;  /* 0x000000040c007985 */ /* 0x0011e4000c101d2a */
.L_x_14388:
[----:B------:R-:W-:Y:S05]  /*3f90*/  BSYNC B1 ;  /* 0x0000000000017941 */ /* 0x000fea0003800000 */
.L_x_14387:
[----:B------:R-:W-:-:S03]  /*3fa0*/  UMOV UR4, 0xffffffff ;  /* 0xffffffff00047882 */ /* 0x000fc60000000000 */
[----:B------:R-:W-:Y:S05]  /*3fb0*/  BRA.DIV UR4, `(.L_x_14395) ;  /* 0x000001b204a87947 */ /* 0x000fea000b800000 */
[----:B-1----:R-:W1:Y:S04]  /*3fc0*/  SHFL.IDX PT, R97, R97, 0x1, 0x1c1f ;  /* 0x003c1f0061617f89 */ /* 0x002e6800000e0000 */
[----:B---3--:R3:W0:Y:S02]  /*3fd0*/  SHFL.IDX PT, R14, R95, 0x1, 0x1c1f ;  /* 0x003c1f005f0e7f89 */ /* 0x00862400000e0000 */
.L_x_14670:
[----:B------:R-:W-:Y:S05]  /*3fe0*/  @P4 BRA `(.L_x_14396) ;  /* 0x0000001c00c44947 */ /* 0x000fea0003800000 */
[----:B------:R-:W-:Y:S04]  /*3ff0*/  BSSY B1, `(.L_x_14397) ;  /* 0x0000033000017945 */ /* 0x000fe80003800000 */
[----:B------:R-:W-:Y:S05]  /*4000*/  @P1 BRA `(.L_x_14398) ;  /* 0x0000000000c41947 */ /* 0x000fea0003800000 */
[----:B0---4-:R0:W4:Y:S01]  /*4010*/  LDS.128 R4, [R98+0x2000] ;  /* 0x0020000062047984 */ /* 0x0111220000000c00 */
        /* <DEDUP_REMOVED lines=9> */
[--C-:B------:R-:W-:Y:S01]  /*40b0*/  SHF.R.U32.HI R40, RZ, 0x10, R39.reuse ;  /* 0x00000010ff287819 */ /* 0x100fe20000011627 */
[----:B------:R-:W-:Y:S01]  /*40c0*/  HADD2.F32 R6, -RZ, R5.H1_H1 ;  /* 0x30000005ff067230 */ /* 0x000fe20000004100 */
[----:B------:R-:W-:Y:S01]  /*40d0*/  SHF.R.U64 R37, R38, 0x10, R39 ;  /* 0x0000001026257819 */ /* 0x000fe20000001227 */
        /* <DEDUP_REMOVED lines=9> */
[----:B------:R-:W-:Y:S01]  /*4170*/  FMUL.FTZ R37, R5, R37 ;  /* 0x0000002505257220 */ /* 0x000fe20000410000 */
[----:B------:R-:W-:Y:S01]  /*4180*/  FFMA.FTZ R44, R7, R38, -R44 ;  /* 0x00000026072c7223 */ /* 0x000fe2000001082c */
[----:B------:R-:W-:-:S02]  /*4190*/  HADD2.F32 R7, -RZ, R102.H0_H0 ;  /* 0x20000066ff077230 */ /* 0x000fc40000004100 */
[----:B------:R-:W-:Y:S01]  /*41a0*/  FFMA.FTZ R41, R15, R38, R40 ;  /* 0x000000260f297223 */ /* 0x000fe20000010028 */
[-C--:B------:R-:W-:Y:S01]  /*41b0*/  FFMA.FTZ R42, R5, R36.reuse, -R42 ;  /* 0x00000024052a7223 */ /* 0x080fe2000001082a */
[----:B------:R-:W-:Y:S01]  /*41c0*/  FFMA.FTZ R39, R6, R36, R37 ;  /* 0x0000002406277223 */ /* 0x000fe20000010025 */
[--C-:B------:R-:W-:Y:S02]  /*41d0*/  HADD2.F32 R15, -RZ, R103.reuse.H0_H0 ;  /* 0x20000067ff0f7230 */ /* 0x100fe40000004100 */
[----:B------:R-:W-:Y:S02]  /*41e0*/  HADD2.F32 R103, -RZ, R103.H1_H1 ;  /* 0x30000067ff677230 */ /* 0x000fe40000004100 */
[--C-:B------:R-:W-:Y:S02]  /*41f0*/  HADD2.F32 R5, -RZ, R4.reuse.H1_H1 ;  /* 0x30000004ff057230 */ /* 0x100fe40000004100 */
[----:B------:R-:W-:Y:S02]  /*4200*/  HADD2.F32 R6, -RZ, R11.H1_H1 ;  /* 0x3000000bff067230 */ /* 0x000fe40000004100 */
[----:B------:R-:W-:-:S02]  /*4210*/  HADD2.F32 R4, -RZ, R4.H0_H0 ;  /* 0x20000004ff047230 */ /* 0x000fc40000004100 */
[----:B------:R-:W-:Y:S01]  /*4220*/  FMUL.FTZ R37, R5, R15 ;  /* 0x0000000f05257220 */ /* 0x000fe20000410000 */
[----:B------:R-:W-:Y:S02]  /*4230*/  HADD2.F32 R11, -RZ, R11.H0_H0 ;  /* 0x2000000bff0b7230 */ /* 0x000fe40000004100 */
[----:B------:R-:W-:Y:S01]  /*4240*/  FMUL.FTZ R38, R6, R103 ;  /* 0x0000006706267220 */ /* 0x000fe20000410000 */
[----:B------:R-:W-:Y:S02]  /*4250*/  HADD2.F32 R102, -RZ, R102.H1_H1 ;  /* 0x30000066ff667230 */ /* 0x000fe40000004100 */
[C---:B------:R-:W-:Y:S01]  /*4260*/  FMUL.FTZ R36, R4.reuse, R15 ;  /* 0x0000000f04247220 */ /* 0x040fe20000410000 */
[----:B------:R-:W-:Y:S01]  /*4270*/  FFMA.FTZ R37, R4, R7, -R37 ;  /* 0x0000000704257223 */ /* 0x000fe20000010825 */
[----:B------:R-:W-:Y:S02]  /*4280*/  FMUL.FTZ R103, R11, R103 ;  /* 0x000000670b677220 */ /* 0x000fe40000410000 */
[----:B------:R-:W-:Y:S01]  /*4290*/  FFMA.FTZ R36, R5, R7, R36 ;  /* 0x0000000705247223 */ /* 0x000fe20000010024 */
[-C--:B------:R-:W-:Y:S01]  /*42a0*/  FFMA.FTZ R38, R11, R102.reuse, -R38 ;  /* 0x000000660b267223 */ /* 0x080fe20000010826 */
[----:B------:R-:W-:Y:S01]  /*42b0*/  FFMA.FTZ R103, R6, R102, R103 ;  /* 0x0000006606677223 */ /* 0x000fe20000010067 */
[----:B------:R-:W-:-:S02]  /*42c0*/  F2FP.F16.F32.PACK_AB R5, R39, R42 ;  /* 0x0000002a2705723e */ /* 0x000fc400000000ff */
[----:B------:R-:W-:Y:S02]  /*42d0*/  F2FP.F16.F32.PACK_AB R7, R41, R44 ;  /* 0x0000002c2907723e */ /* 0x000fe400000000ff */
[----:B------:R-:W-:Y:S02]  /*42e0*/  F2FP.F16.F32.PACK_AB R4, R36, R37 ;  /* 0x000000252404723e */ /* 0x000fe400000000ff */
[----:B------:R-:W-:-:S07]  /*42f0*/  F2FP.F16.F32.PACK_AB R6, R103, R38 ;  /* 0x000000266706723e */ /* 0x000fce00000000ff */
.L_x_14400:
[----:B------:R-:W-:Y:S05]  /*4300*/  BSYNC B2 ;  /* 0x0000000000027941 */ /* 0x000fea0003800000 */
.L_x_14399:
[----:B----4-:R0:W-:Y:S02]  /*4310*/  ST.E.128 desc[UR42][R12.64], R4 ;  /* 0x000000040c007985 */ /* 0x0101e4000c101d2a */
.L_x_14398:
[----:B------:R-:W-:Y:S05]  /*4320*/  BSYNC B1 ;  /* 0x0000000000017941 */ /* 0x000fea0003800000 */
.L_x_14397:
[----:B------:R-:W-:-:S13]  /*4330*/  LOP3.LUT P2, RZ, R23, 0x1, RZ, 0xc0, !PT ;  /* 0x0000000117ff7812 */ /* 0x000fda000784c0ff */
        /* <DEDUP_REMOVED lines=48> */
.L_x_14402:
[----:B------:R-:W-:Y:S05]  /*4640*/  BSYNC B1 ;  /* 0x0000000000017941 */ /* 0x000fea0003800000 */
.L_x_14401:
[----:B----4-:R0:W-:Y:S01]  /*4650*/  ST.E.128 desc[UR42][R12.64], R4 ;  /* 0x000000040c007985 */ /* 0x0101e2000c101d2a */
[----:B------:R-:W-:Y:S05]  /*4660*/  BRA `(.L_x_14396) ;  /* 0x0000001800247947 */ /* 0x000fea0003800000 */
.L_x_14378:
[----:B------:R-:W-:-:S04]  /*4670*/  IADD3 R12, R202, 0x40, RZ ;  /* 0x00000040ca0c7810 */ /* 0x000fc80007ffe0ff */
[----:B------:R-:W-:-:S04]  /*4680*/  ISETP.GE.AND P2, PT, R12, R92, PT ;  /* 0x0000005c0c00720c */ /* 0x000fc80003f46270 */
[----:B------:R-:W-:-:S13]  /*4690*/  ISETP.GE.OR P2, PT, R16, R94, P2 ;  /* 0x0000005e1000720c */ /* 0x000fda0001746670 */
[----:B------:R-:W-:Y:S01]  /*46a0*/  @!P2 IADD3 R38, P3, P4, R20, R6, R57 ;  /* 0x000000061426a210 */ /* 0x000fe20007c7e039 */
[----:B------:R-:W0:Y:S03]  /*46b0*/  @!P2 LDC.64 R14, c[0x0][0x3e8] ;  /* 0x0000fa00ff0eab82 */ /* 0x000e260000000a00 */
[----:B------:R-:W-:Y:S02]  /*46c0*/  @!P2 IADD3.X R39, R66, R87, R56, P3, P4 ;  /* 0x000000574227a210 */ /* 0x000fe40001fe8438 */
[----:B------:R-:W-:-:S03]  /*46d0*/  @!P2 IADD3 R40, P3, P4, R52, R4, R59 ;  /* 0x000000043428a210 */ /* 0x000fc60007c7e03b */
[----:B------:R-:W1:Y:S01]  /*46e0*/  @!P2 LDC.64 R12, c[0x0][0x400] ;  /* 0x00010000ff0cab82 */ /* 0x000e620000000a00 */
[----:B------:R-:W-:Y:S02]  /*46f0*/  @!P2 IADD3.X R41, R68, R11, R58, P3, P4 ;  /* 0x0000000b4429a210 */ /* 0x000fe40001fe843a */
[----:B------:R-:W-:-:S04]  /*4700*/  ISETP.GE.AND P3, PT, R202, R92, PT ;  /* 0x0000005cca00720c */ /* 0x000fc80003f66270 */
[----:B------:R-:W-:-:S13]  /*4710*/  ISETP.GE.OR P3, PT, R16, R94, P3 ;  /* 0x0000005e1000720c */ /* 0x000fda0001f66670 */
[----:B------:R-:W2:Y:S01]  /*4720*/  @!P3 LDC.64 R32, c[0x0][0x3e8] ;  /* 0x0000fa00ff20bb82 */ /* 0x000ea20000000a00 */
[----:B------:R-:W-:-:S05]  /*4730*/  @!P3 IADD3 R6, P4, R20, R6, RZ ;  /* 0x000000061406b210 */ /* 0x000fca0007f9e0ff */
[----:B------:R-:W-:Y:S02]  /*4740*/  @!P3 IMAD.X R5, R87, 0x1, R66, P4 ;  /* 0x000000015705b824 */ /* 0x000fe400020e0642 */
[----:B------:R-:W3:Y:S01]  /*4750*/  @!P3 LDC.64 R36, c[0x0][0x400] ;  /* 0x00010000ff24bb82 */ /* 0x000ee20000000a00 */
[----:B--2---:R-:W-:-:S04]  /*4760*/  @!P3 LEA R32, P4, R6, R32, 0x1 ;  /* 0x000000200620b211 */ /* 0x004fc800078808ff */
[----:B------:R-:W-:Y:S02]  /*4770*/  @!P3 LEA.HI.X R33, R6, R33, R5, 0x1, P4 ;  /* 0x000000210621b211 */ /* 0x000fe400020f0c05 */
[----:B------:R-:W-:Y:S02]  /*4780*/  CS2R R6, SRZ ;  /* 0x0000000000067805 */ /* 0x000fe4000001ff00 */
[----:B------:R-:W-:-:S05]  /*4790*/  @!P3 IADD3 R4, P4, R52, R4, RZ ;  /* 0x000000043404b210 */ /* 0x000fca0007f9e0ff */
[----:B------:R-:W-:Y:S01]  /*47a0*/  @!P3 IMAD.X R11, R11, 0x1, R68, P4 ;  /* 0x000000010b0bb824 */ /* 0x000fe200020e0644 */
[----:B---3--:R-:W-:-:S04]  /*47b0*/  @!P3 LEA R36, P4, R4, R36, 0x1 ;  /* 0x000000240424b211 */ /* 0x008fc800078808ff */
[----:B------:R-:W-:Y:S02]  /*47c0*/  @!P3 LEA.HI.X R37, R4, R37, R11, 0x1, P4 ;  /* 0x000000250425b211 */ /* 0x000fe400020f0c0b */
[----:B------:R-:W-:Y:S02]  /*47d0*/  CS2R R4, SRZ ;  /* 0x0000000000047805 */ /* 0x000fe4000001ff00 */
[----:B------:R-:W-:-:S04]  /*47e0*/  CS2R R34, SRZ ;  /* 0x0000000000227805 */ /* 0x000fc8000001ff00 */
[----:B------:R2:W3:Y:S02]  /*47f0*/  @!P3 LDG.E.128 R4, desc[UR42][R32.64] ;  /* 0x0000002a2004b981 */ /* 0x0004e4000c1e1d00 */
[----:B--2---:R-:W-:-:S06]  /*4800*/  CS2R R32, SRZ ;  /* 0x0000000000207805 */ /* 0x004fcc000001ff00 */
[----:B------:R2:W4:Y:S01]  /*4810*/  @!P3 LDG.E.128 R32, desc[UR42][R36.64] ;  /* 0x0000002a2420b981 */ /* 0x000522000c1e1d00 */
[----:B0-----:R-:W-:-:S04]  /*4820*/  @!P2 LEA R14, P3, R38, R14, 0x1 ;  /* 0x0000000e260ea211 */ /* 0x001fc800078608ff */
[----:B------:R-:W-:Y:S02]  /*4830*/  @!P2 LEA.HI.X R15, R38, R15, R39, 0x1, P3 ;  /* 0x0000000f260fa211 */ /* 0x000fe400018f0c27 */
[----:B------:R-:W-:Y:S02]  /*4840*/  CS2R R38, SRZ ;  /* 0x0000000000267805 */ /* 0x000fe4000001ff00 */
[C---:B-1----:R-:W-:Y:S02]  /*4850*/  @!P2 LEA R12, P3, R40.reuse, R12, 0x1 ;  /* 0x0000000c280ca211 */ /* 0x042fe400078608ff */
[----:B--2---:R-:W-:Y:S02]  /*4860*/  CS2R R36, SRZ ;  /* 0x0000000000247805 */ /* 0x004fe4000001ff00 */
[----:B------:R-:W-:Y:S02]  /*4870*/  @!P2 LEA.HI.X R13, R40, R13, R41, 0x1, P3 ;  /* 0x0000000d280da211 */ /* 0x000fe400018f0c29 */
[----:B------:R-:W-:-:S02]  /*4880*/  CS2R R42, SRZ ;  /* 0x00000000002a7805 */ /* 0x000fc4000001ff00 */
[----:B------:R-:W-:Y:S01]  /*4890*/  CS2R R40, SRZ ;  /* 0x0000000000287805 */ /* 0x000fe2000001ff00 */
[----:B------:R-:W2:Y:S05]  /*48a0*/  @!P2 LDG.E.128 R36, desc[UR42][R14.64] ;  /* 0x0000002a0e24a981 */ /* 0x000eaa000c1e1d00 */
[----:B------:R4:W5:Y:S01]  /*48b0*/  @!P2 LDG.E.128 R40, desc[UR42][R12.64] ;  /* 0x0000002a0c28a981 */ /* 0x000962000c1e1d00 */
[----:B------:R-:W-:Y:S01]  /*48c0*/  UISETP.NE.AND UP0, UPT, UR44, 0x3, UPT ;  /* 0x000000032c00788c */ /* 0x000fe2000bf05270 */
[----:B------:R-:W-:-:S05]  /*48d0*/  ISETP.GE.AND P2, PT, R16, R94, PT ;  /* 0x0000005e1000720c */ /* 0x000fca0003f46270 */
[----:B------:R-:W-:Y:S01]  /*48e0*/  PLOP3.LUT P3, PT, PT, PT, UP0, 0x80, 0x0 ;  /* 0x000000000000781c */ /* 0x000fe20003f6f008 */
[----:B---3--:R-:W-:Y:S02]  /*48f0*/  IMAD.MOV.U32 R11, RZ, RZ, R6 ;  /* 0x000000ffff0b7224 */ /* 0x008fe400078e0006 */
[----:B------:R-:W-:Y:S02]  /*4900*/  IMAD.MOV.U32 R44, RZ, RZ, R7 ;  /* 0x000000ffff2c7224 */ /* 0x000fe400078e0007 */
[----:B------:R-:W-:Y:S01]  /*4910*/  IMAD.MOV.U32 R45, RZ, RZ, R4 ;  /* 0x000000ffff2d7224 */ /* 0x000fe200078e0004 */
[----:B------:R-:W-:Y:S01]  /*4920*/  PRMT R114, R11, 0x7610, R114 ;  /* 0x000076100b727816 */ /* 0x000fe20000000072 */
[----:B------:R-:W-:-:S03]  /*4930*/  IMAD.MOV.U32 R46, RZ, RZ, R5 ;  /* 0x000000ffff2e7224 */ /* 0x000fc600078e0005 */
[----:B------:R-:W-:Y:S02]  /*4940*/  PRMT R110, R44, 0x5410, R45 ;  /* 0x000054102c6e7816 */ /* 0x000fe4000000002d */
[----:B------:R-:W-:Y:S01]  /*4950*/  PRMT R101, R46, 0x7610, R101 ;  /* 0x000076102e657816 */ /* 0x000fe20000000065 */
[----:B----4-:R-:W-:Y:S01]  /*4960*/  IMAD.MOV.U32 R12, RZ, RZ, R35 ;  /* 0x000000ffff0c7224 */ /* 0x010fe200078e0023 */
[----:B------:R-:W-:Y:S01]  /*4970*/  MOV R11, R34 ;  /* 0x00000022000b7202 */ /* 0x000fe20000000f00 */
[----:B------:R-:W-:Y:S02]  /*4980*/  IMAD.MOV.U32 R13, RZ, RZ, R32 ;  /* 0x000000ffff0d7224 */ /* 0x000fe400078e0020 */
[----:B------:R-:W-:Y:S01]  /*4990*/  IMAD.MOV.U32 R14, RZ, RZ, R33 ;  /* 0x000000ffff0e7224 */ /* 0x000fe200078e0021 */
[----:B------:R-:W-:Y:S02]  /*49a0*/  PRMT R114, R114, 0x5410, R11 ;  /* 0x0000541072727816 */ /* 0x000fe4000000000b */
[----:B------:R-:W-:-:S02]  /*49b0*/  PRMT R112, R12, 0x5410, R13 ;  /* 0x000054100c707816 */ /* 0x000fc4000000000d */
[----:B------:R-:W-:Y:S01]  /*49c0*/  PRMT R113, R14, 0x7610, R113 ;  /* 0x000076100e717816 */ /* 0x000fe20000000071 */
[----:B--2---:R-:W-:Y:S01]  /*49d0*/  IMAD.MOV.U32 R11, RZ, RZ, R38 ;  /* 0x000000ffff0b7224 */ /* 0x004fe200078e0026 */
[----:B------:R-:W-:Y:S01]  /*49e0*/  MOV R14, R37 ;  /* 0x00000025000e7202 */ /* 0x000fe20000000f00 */
[----:B------:R-:W-:Y:S02]  /*49f0*/  IMAD.MOV.U32 R12, RZ, RZ, R39 ;  /* 0x000000ffff0c7224 */ /* 0x000fe400078e0027 */
[----:B------:R-:W-:Y:S01]  /*4a00*/  IMAD.MOV.U32 R13, RZ, RZ, R36 ;  /* 0x000000ffff0d7224 */ /* 0x000fe200078e0024 */
[----:B------:R-:W-:Y:S01]  /*4a10*/  PRMT R103, R11, 0x7610, R103 ;  /* 0x000076100b677816 */ /* 0x000fe20000000067 */
[----:B-----5:R-:W-:Y:S01]  /*4a20*/  IMAD.MOV.U32 R11, RZ, RZ, R42 ;  /* 0x000000ffff0b7224 */ /* 0x020fe200078e002a */
        /* <DEDUP_REMOVED lines=8> */
[----:B------:R-:W-:Y:S02]  /*4ab0*/  PRMT R105, R105, 0x5410, R13 ;  /* 0x0000541069697816 */ /* 0x000fe4000000000d */
[----:B------:R-:W-:Y:S01]  /*4ac0*/  PRMT R109, R109, 0x5410, R14 ;  /* 0x000054106d6d7816 */ /* 0x000fe2000000000e */
[----:B------:R-:W-:Y:S06]  /*4ad0*/  @!P3 BRA `(.L_x_14403) ;  /* 0x000000000004b947 */ /* 0x000fec0003800000 */
[----:B------:R-:W-:Y:S01]  /*4ae0*/  BPT.TRAP 0x1 ;  /* 0x000000040000795c */ /* 0x000fe20000300000 */
.L_x_14403:
[----:B------:R-:W-:Y:S01]  /*4af0*/  IMAD R87, R18, 0x8, R19 ;  /* 0x0000000812577824 */ /* 0x000fe200078e0213 */
[----:B------:R-:W-:Y:S01]  /*4b00*/  SHF.L.U32 R93, R206, 0x1f, RZ ;  /* 0x0000001fce5d7819 */ /* 0x000fe200000006ff */
[----:B------:R-:W0:Y:S01]  /*4b10*/  LDC R94, c[0x0][0x2f4] ;  /* 0x0000bd00ff5e7b82 */ /* 0x000e220000000800 */
[----:B------:R-:W-:Y:S02]  /*4b20*/  BSSY B1, `(.L_x_14404) ;  /* 0x0000003000017945 */ /* 0x000fe40003800000 */
[----:B------:R-:W1:Y:S02]  /*4b30*/  SYNCS.PHASECHK.TRANS64.TRYWAIT P4, [R87+URZ+0x22890], R93 ;  /* 0x0228905d570075a7 */ /* 0x000e64000808017f */
[----:B-1----:R-:W-:Y:S05]  /*4b40*/  @!P4 BRA `(.L_x_14405) ;  /* 0x000001a8000cc947 */ /* 0x002fea0003800000 */
.L_x_14671:
[----:B------:R-:W-:Y:S05]  /*4b50*/  BSYNC B1 ;  /* 0x0000000000017941 */ /* 0x000fea0003800000 */
.L_x_14404:
[----:B------:R-:W-:Y:S01]  /*4b60*/  UMOV UR4, 0xffffffff ;  /* 0xffffffff00047882 */ /* 0x000fe20000000000 */
[----:B0-----:R-:W-:Y:S02]  /*4b70*/  IMAD.IADD R100, R94, 0x1, -R61 ;  /* 0x000000015e647824 */ /* 0x001fe400078e0a3d */
[----:B------:R-:W-:Y:S05]  /*4b80*/  BRA.DIV UR4, `(.L_x_14406) ;  /* 0x000001aa04107947 */ /* 0x000fea000b800000 */
[----:B------:R0:W2:Y:S04]  /*4b90*/  SHFL.IDX PT, R99, R97, RZ, 0x1c1f ;  /* 0x001c1fff61637589 */ /* 0x0000a800000e0000 */
[----:B------:R0:W3:Y:S02]  /*4ba0*/  SHFL.IDX PT, R98, R95, RZ, 0x1c1f ;  /* 0x001c1fff5f627589 */ /* 0x0000e400000e0000 */
.L_x_14675:
        /* <DEDUP_REMOVED lines=9> */
[----:B------:R-:W-:-:S03]  /*4c40*/  IMAD R12, R18, 0x1800, R85 ;  /* 0x00001800120c7824 */ /* 0x000fc600078e0255 */
[----:B------:R-:W-:Y:S01]  /*4c50*/  SHF.L.U32 R11, R11, 0x3, RZ ;  /* 0x000000030b0b7819 */ /* 0x000fe200000006ff */
        /* <DEDUP_REMOVED lines=21> */
[----:B------:R-:W-:Y:S01]  /*4db0*/  SHF.R.U64 R4, R4, 0x10, R5 ;  /* 0x0000001004047819 */ /* 0x000fe20000001205 */
[----:B------:R-:W-:Y:S01]  /*4dc0*/  FFMA.FTZ R96, R96, R101, R113 ;  /* 0x0000006560607223 */ /* 0x000fe20000010071 */
[----:B------:R-:W-:Y:S01]  /*4dd0*/  HADD2.F32 R101, -RZ, R45.H1_H1 ;  /* 0x3000002dff657230 */ /* 0x000fe20000004100 */
[----:B------:R-:W-:Y:S01]  /*4de0*/  SHF.R.U64 R34, R34, 0x10, R35 ;  /* 0x0000001022227819 */ /* 0x000fe20000001223 */
[----:B------:R-:W-:Y:S02]  /*4df0*/  HADD2.F32 R45, -RZ, R13.H1_H1 ;  /* 0x3000000dff2d7230 */ /* 0x000fe40000004100 */
[----:B------:R-:W-:Y:S02]  /*4e00*/  HADD2.F32 R5, -RZ, R32.H0_H0 ;  /* 0x20000020ff057230 */ /* 0x000fe40000004100 */
[-C--:B------:R-:W-:Y:S01]  /*4e10*/  FMUL.FTZ R108, R101, R104.reuse ;  /* 0x00000068656c7220 */ /* 0x080fe20000410000 */
[----:B------:R-:W-:-:S03]  /*4e20*/  FMUL.FTZ R104, R45, R104 ;  /* 0x000000682d687220 */ /* 0x000fc60000410000 */
[-C--:B------:R-:W-:Y:S01]  /*4e30*/  FFMA.FTZ R45, R45, R106.reuse, -R108 ;  /* 0x0000006a2d2d7223 */ /* 0x080fe2000001086c */
[----:B------:R-:W-:Y:S02]  /*4e40*/  HADD2.F32 R108, -RZ, R112.H0_H0 ;  /* 0x20000070ff6c7230 */ /* 0x000fe40000004100 */
[----:B------:R-:W-:Y:S01]  /*4e50*/  FFMA.FTZ R13, R101, R106, R104 ;  /* 0x0000006a650d7223 */ /* 0x000fe20000010068 */
[----:B------:R-:W-:Y:S02]  /*4e60*/  IMAD.MOV.U32 R101, RZ, RZ, R47 ;  /* 0x000000ffff657224 */ /* 0x000fe400078e002f */
[----:B------:R-:W-:Y:S01]  /*4e70*/  IMAD.MOV.U32 R47, RZ, RZ, R15 ;  /* 0x000000ffff2f7224 */ /* 0x000fe200078e000f */
[----:B------:R-:W-:Y:S01]  /*4e80*/  F2FP.F16.F32.PACK_AB R45, R45, R102 ;  /* 0x000000662d2d723e */ /* 0x000fe200000000ff */
[----:B------:R-:W-:Y:S01]  /*4e90*/  HADD2.F32 R104, -RZ, R110.H0_H0 ;  /* 0x2000006eff687230 */ /* 0x000fe20000004100 */
        /* <DEDUP_REMOVED lines=8> */
[-C--:B------:R-:W-:Y:S01]  /*4f20*/  FFMA.FTZ R15, R15, R104.reuse, -R106 ;  /* 0x000000680f0f7223 */ /* 0x080fe2000001086a */
[----:B------:R-:W-:Y:S02]  /*4f30*/  HADD2.F32 R106, -RZ, R101.H1_H1 ;  /* 0x30000065ff6a7230 */ /* 0x000fe40000004100 */
[----:B------:R-:W-:Y:S01]  /*4f40*/  FFMA.FTZ R33, R33, R104, R108 ;  /* 0x0000006821217223 */ /* 0x000fe2000001006c */
[----:B------:R-:W-:Y:S01]  /*4f50*/  SHF.R.U32.HI R104, RZ, 0x10, R35 ;  /* 0x00000010ff687819 */ /* 0x000fe20000011623 */
[----:B------:R-:W-:Y:S01]  /*4f60*/  HADD2.F32 R35, -RZ, R114.H0_H0 ;  /* 0x20000072ff237230 */ /* 0x000fe20000004100 */
[----:B------:R-:W-:-:S02]  /*4f70*/  SHF.R.U32.HI R108, RZ, 0x10, R7 ;  /* 0x00000010ff6c7819 */ /* 0x000fc40000011607 */
[----:B------:R-:W-:Y:S01]  /*4f80*/  SHF.R.U64 R7, R6, 0x10, R7 ;  /* 0x0000001006077819 */ /* 0x000fe20000001207 */
[----:B------:R-:W-:Y:S02]  /*4f90*/  HADD2.F32 R101, -RZ, R104.H0_H0 ;  /* 0x20000068ff657230 */ /* 0x000fe40000004100 */
[----:B------:R-:W-:Y:S02]  /*4fa0*/  HADD2.F32 R104, -RZ, R47.H1_H1 ;  /* 0x3000002fff687230 */ /* 0x000fe40000004100 */
[----:B------:R-:W-:Y:S02]  /*4fb0*/  HADD2.F32 R47, -RZ, R108.H0_H0 ;  /* 0x2000006cff2f7230 */ /* 0x000fe40000004100 */
[-C--:B------:R-:W-:Y:S01]  /*4fc0*/  FMUL.FTZ R111, R106, R101.reuse ;  /* 0x000000656a6f7220 */ /* 0x080fe20000410000 */
[----:B------:R-:W-:Y:S02]  /*4fd0*/  HADD2.F32 R108, -RZ, R110.H1_H1 ;  /* 0x3000006eff6c7230 */ /* 0x000fe40000004100 */
[----:B------:R-:W-:Y:S01]  /*4fe0*/  FMUL.FTZ R101, R104, R101 ;  /* 0x0000006568657220 */ /* 0x000fe20000410000 */
[----:B------:R-:W-:-:S02]  /*4ff0*/  HADD2.F32 R7, -RZ, R7.H0_H0 ;  /* 0x20000007ff077230 */ /* 0x000fc40000004100 */
        /* <DEDUP_REMOVED lines=8> */
[C---:B------:R-:W-:Y:S01]  /*5080*/  FMUL.FTZ R112, R101.reuse, R112 ;  /* 0x0000007065707220 */ /* 0x040fe20000410000 */
[----:B------:R-:W-:Y:S01]  /*5090*/  F2FP.F16.F32.PACK_AB R33, R106, R33 ;  /* 0x000000216a21723e */ /* 0x000fe200000000ff */
[-C--:B------:R-:W-:Y:S01]  /*50a0*/  FFMA.FTZ R110, R101, R108.reuse, -R110 ;  /* 0x0000006c656e7223 */ /* 0x080fe2000001086e */
[----:B------:R-:W-:Y:S01]  /*50b0*/  FMUL.FTZ R101, R44, R5 ;  /* 0x000000052c657220 */ /* 0x000fe20000410000 */
[----:B------:R-:W-:Y:S01]  /*50c0*/  FFMA.FTZ R112, R47, R108, R112 ;  /* 0x0000006c2f707223 */ /* 0x000fe20000010070 */
[----:B------:R-:W-:-:S02]  /*50d0*/  HADD2.F32 R47, -RZ, R4.H0_H0 ;  /* 0x20000004ff2f7230 */ /* 0x000fc40000004100 */
[C---:B------:R-:W-:Y:S01]  /*50e0*/  FMUL.FTZ R111, R12.reuse, R5 ;  /* 0x000000050c6f7220 */ /* 0x040fe20000410000 */
[--C-:B------:R-:W-:Y:S02]  /*50f0*/  HADD2.F32 R4, -RZ, R14.reuse.H0_H0 ;  /* 0x2000000eff047230 */ /* 0x100fe40000004100 */
[----:B------:R-:W-:Y:S02]  /*5100*/  HADD2.F32 R14, -RZ, R14.H1_H1 ;  /* 0x3000000eff0e7230 */ /* 0x000fe40000004100 */
[-C--:B------:R-:W-:Y:S01]  /*5110*/  FFMA.FTZ R5, R12, R47.reuse, -R101 ;  /* 0x0000002f0c057223 */ /* 0x080fe20000010865 */
[----:B------:R-:W-:Y:S02]  /*5120*/  HADD2.F32 R101, -RZ, R114.H1_H1 ;  /* 0x30000072ff657230 */ /* 0x000fe40000004100 */
[----:B------:R-:W-:Y:S01]  /*5130*/  FFMA.FTZ R47, R44, R47, R111 ;  /* 0x0000002f2c2f7223 */ /* 0x000fe2000001006f */
[--C-:B------:R-:W-:Y:S02]  /*5140*/  HADD2.F32 R12, -RZ, R46.reuse.H0_H0 ;  /* 0x2000002eff0c7230 */ /* 0x100fe40000004100 */
[----:B------:R-:W-:Y:S01]  /*5150*/  HADD2.F32 R46, -RZ, R46.H1_H1 ;  /* 0x3000002eff2e7230 */ /* 0x000fe20000004100 */
[----:B------:R-:W-:-:S02]  /*5160*/  F2FP.F16.F32.PACK_AB R44, R5, R110 ;  /* 0x0000006e052c723e */ /* 0x000fc400000000ff */
[-C--:B------:R-:W-:Y:S01]  /*5170*/  FMUL.FTZ R111, R12, R101.reuse ;  /* 0x000000650c6f7220 */ /* 0x080fe20000410000 */
[C---:B------:R-:W-:Y:S01]  /*5180*/  FMUL.FTZ R101, R4.reuse, R101 ;  /* 0x0000006504657220 */ /* 0x040fe20000410000 */
[----:B------:R-:W-:Y:S02]  /*5190*/  F2FP.F16.F32.PACK_AB R47, R47, R112 ;  /* 0x000000702f2f723e */ /* 0x000fe400000000ff */
[-C--:B------:R-:W-:Y:S01]  /*51a0*/  FFMA.FTZ R4, R4, R35.reuse, -R111 ;  /* 0x0000002304047223 */ /* 0x080fe2000001086f */
[----:B------:R-:W-:Y:S01]  /*51b0*/  FFMA.FTZ R12, R12, R35, R101 ;  /* 0x000000230c0c7223 */ /* 0x000fe20000010065 */
[----:B------:R-:W-:-:S05]  /*51c0*/  HADD2.F32 R35, -RZ, R34.H0_H0 ;  /* 0x20000022ff237230 */ /* 0x000fca0000004100 */
[-C--:B------:R-:W-:Y:S01]  /*51d0*/  FMUL.FTZ R101, R46, R35.reuse ;  /* 0x000000232e657220 */ /* 0x080fe20000410000 */
[----:B------:R-:W-:-:S03]  /*51e0*/  FMUL.FTZ R35, R14, R35 ;  /* 0x000000230e237220 */ /* 0x000fc60000410000 */
[-C--:B------:R-:W-:Y:S01]  /*51f0*/  FFMA.FTZ R101, R14, R7.reuse, -R101 ;  /* 0x000000070e657223 */ /* 0x080fe20000010865 */
[----:B------:R-:W-:-:S04]  /*5200*/  FFMA.FTZ R35, R46, R7, R35 ;  /* 0x000000072e237223 */ /* 0x000fc80000010023 */
[----:B------:R-:W-:Y:S02]  /*5210*/  F2FP.F16.F32.PACK_AB R14, R101, R4 ;  /* 0x00000004650e723e */ /* 0x000fe400000000ff */
[----:B------:R-:W-:Y:S01]  /*5220*/  F2FP.F16.F32.PACK_AB R46, R35, R12 ;  /* 0x0000000c232e723e */ /* 0x000fe200000000ff */
[----:B------:R-:W-:Y:S02]  /*5230*/  IMAD.MOV.U32 R12, RZ, RZ, R44 ;  /* 0x000000ffff0c7224 */ /* 0x000fe400078e002c */
[----:B------:R-:W-:Y:S02]  /*5240*/  IMAD.MOV.U32 R44, RZ, RZ, R47 ;  /* 0x000000ffff2c7224 */ /* 0x000fe400078e002f */
[----:B------:R-:W-:-:S07]  /*5250*/  IMAD.MOV.U32 R47, RZ, RZ, R33 ;  /* 0x000000ffff2f7224 */ /* 0x000fce00078e0021 */
.L_x_14410:
[----:B------:R-:W-:Y:S05]  /*5260*/  BSYNC B2 ;  /* 0x0000000000027941 */ /* 0x000fea0003800000 */
.L_x_14409:
        /* <DEDUP_REMOVED lines=8> */
.L_x_14408:
[----:B------:R-:W-:Y:S05]  /*52f0*/  BSYNC B1 ;  /* 0x0000000000017941 */ /* 0x000fea0003800000 */
.L_x_14407:
[----:B------:R-:W-:-:S03]  /*5300*/  UMOV UR4, 0xffffffff ;  /* 0xffffffff00047882 */ /* 0x000fc60000000000 */
[----:B------:R-:W-:Y:S05]  /*5310*/  BRA.DIV UR4, `(.L_x_14411) ;  /* 0x000001a204787947 */ /* 0x000fea000b800000 */
[----:B0-----:R-:W0:Y:S04]  /*5320*/  SHFL.IDX PT, R97, R97, 0x1, 0x1c1f ;  /* 0x003c1f0061617f89 */ /* 0x001e2800000e0000 */
[----:B------:R0:W0:Y:S02]  /*5330*/  SHFL.IDX PT, R96, R95, 0x1, 0x1c1f ;  /* 0x003c1f005f607f89 */ /* 0x00002400000e0000 */
.L_x_14679:
[----:B----4-:R-:W-:-:S05]  /*5340*/  VIADD R4, R202, 0x40 ;  /* 0x00000040ca047836 */ /* 0x010fca0000000000 */
[----:B------:R-:W-:-:S13]  /*5350*/  ISETP.GE.OR P4, PT, R4, R92, P1 ;  /* 0x0000005c0400720c */ /* 0x000fda0000f86670 */
[----:B------:R-:W-:Y:S05]  /*5360*/  @P4 BRA `(.L_x_14396) ;  /* 0x0000000800e44947 */ /* 0x000fea0003800000 */
[----:B------:R-:W4:Y:S01]  /*5370*/  LDL R6, [R1+0x3c] ;  /* 0x00003c0001067983 */ /* 0x000f220000100800 */
[----:B------:R-:W-:Y:S01]  /*5380*/  SEL R100, R61, R100, !P0 ;  /* 0x000000643d647207 */ /* 0x000fe20004000000 */
[C---:B------:R-:W-:Y:S01]  /*5390*/  VIADD R4, R202.reuse, 0x40 ;  /* 0x00000040ca047836 */ /* 0x040fe20000000000 */
[----:B------:R-:W-:Y:S01]  /*53a0*/  IADD3 R7, R202, 0x40, RZ ;  /* 0x00000040ca077810 */ /* 0x000fe20007ffe0ff */
[----:B------:R-:W-:Y:S01]  /*53b0*/  BSSY B1, `(.L_x_14412) ;  /* 0x0000069000017945 */ /* 0x000fe20003800000 */
[----:B------:R-:W-:Y:S01]  /*53c0*/  SHF.R.S32.HI R5, RZ, 0x1f, R100 ;  /* 0x0000001fff057819 */ /* 0x000fe20000011464 */
[----:B------:R-:W-:Y:S01]  /*53d0*/  IMAD.SHL.U32 R4, R4, 0x40, RZ ;  /* 0x0000004004047824 */ /* 0x000fe200078e00ff */
[----:B0-----:R-:W-:Y:S01]  /*53e0*/  LEA R32, P4, R70, R96, 0x1 ;  /* 0x0000006046207211 */ /* 0x001fe200078808ff */
[----:B------:R-:W-:Y:S01]  /*53f0*/  IMAD.SHL.U32 R7, R7, 0x40, RZ ;  /* 0x0000004007077824 */ /* 0x000fe200078e00ff */
[----:B------:R-:W-:Y:S02]  /*5400*/  LEA.HI R100, R5, R100, RZ, 0x4 ;  /* 0x0000006405647211 */ /* 0x000fe400078f20ff */
[----:B------:R-:W-:-:S02]  /*5410*/  LOP3.LUT R4, R4, 0x1c0, RZ, 0xc0, !PT ;  /* 0x000001c004047812 */ /* 0x000fc400078ec0ff */
[----:B------:R-:W-:Y:S02]  /*5420*/  LEA.HI.SX32 R11, R100, R69, 0x1c ;  /* 0x00000045640b7211 */ /* 0x000fe400078fe2ff */
[----:B------:R-:W-:Y:S02]  /*5430*/  LOP3.LUT R7, R7, 0x1c0, RZ, 0xc0, !PT ;  /* 0x000001c007077812 */ /* 0x000fe400078ec0ff */
[----:B------:R-:W-:Y:S01]  /*5440*/  LEA.HI.X R33, R70, R97, R72, 0x1, P4 ;  /* 0x0000006146217211 */ /* 0x000fe200020f0c48 */
[----:B------:R-:W-:Y:S01]  /*5450*/  IMAD.SHL.U32 R11, R11, 0x8, RZ ;  /* 0x000000080b0b7824 */ /* 0x000fe200078e00ff */
[----:B------:R-:W-:-:S04]  /*5460*/  SHF.R.U32.HI R7, RZ, 0x3, R7 ;  /* 0x00000003ff077819 */ /* 0x000fc80000011607 */
[----:B------:R-:W-:-:S04]  /*5470*/  LOP3.LUT R4, R4, 0x38, R11, 0xf8, !PT ;  /* 0x0000003804047812 */ /* 0x000fc800078ef80b */
[----:B------:R-:W-:-:S05]  /*5480*/  LOP3.LUT R4, R4, R7, RZ, 0x3c, !PT ;  /* 0x0000000704047212 */ /* 0x000fca00078e3cff */
[----:B----4-:R-:W-:Y:S02]  /*5490*/  IMAD.IADD R5, R6, 0x1, R4 ;  /* 0x0000000106057824 */ /* 0x010fe400078e0204 */
[C---:B------:R-:W-:Y:S02]  /*54a0*/  IMAD R4, R18.reuse, 0x1800, R74 ;  /* 0x0000180012047824 */ /* 0x040fe400078e024a */
[----:B------:R-:W-:Y:S02]  /*54b0*/  IMAD R6, R18, 0x1800, R5 ;  /* 0x0000180012067824 */ /* 0x000fe400078e0205 */
[----:B------:R-:W-:-:S03]  /*54c0*/  IMAD R4, R4, 0x2, R19 ;  /* 0x0000000204047824 */ /* 0x000fc600078e0213 */
[----:B------:R-:W-:-:S03]  /*54d0*/  LEA R12, R6, R19, 0x1 ;  /* 0x00000013060c7211 */ /* 0x000fc600078e08ff */
[----:B------:R-:W0:Y:S04]  /*54e0*/  LDS.128 R4, [R4+0x1c400] ;  /* 0x01c4000004047984 */ /* 0x000e280000000c00 */
[----:B------:R-:W4:Y:S01]  /*54f0*/  LDS.128 R12, [R12+0x1c400] ;  /* 0x01c400000c0c7984 */ /* 0x000f220000000c00 */
[----:B------:R-:W-:Y:S05]  /*5500*/  @P2 BRA `(.L_x_14413) ;  /* 0x00000004004c2947 */ /* 0x000fea0003800000 */
[----:B------:R-:W-:Y:S01]  /*5510*/  SHF.R.U64 R34, R36, 0x10, R37 ;  /* 0x0000001024227819 */ /* 0x000fe20000001225 */
[--C-:B---3--:R-:W-:Y:S01]  /*5520*/  HADD2.F32 R98, -RZ, R109.reuse.H1_H1 ;  /* 0x3000006dff627230 */ /* 0x108fe20000004100 */
[--C-:B------:R-:W-:Y:S01]  /*5530*/  SHF.R.U64 R36, R38, 0x10, R39.reuse ;  /* 0x0000001026247819 */ /* 0x100fe20000001227 */
[----:B------:R-:W-:Y:S01]  /*5540*/  HADD2.F32 R46, -RZ, R109.H0_H0 ;  /* 0x2000006dff2e7230 */ /* 0x000fe20000004100 */
[----:B------:R-:W-:Y:S01]  /*5550*/  SHF.R.U32.HI R38, RZ, 0x10, R39 ;  /* 0x00000010ff267819 */ /* 0x000fe20000011627 */
[----:B----4-:R-:W-:Y:S01]  /*5560*/  IMAD.MOV.U32 R39, RZ, RZ, R13 ;  /* 0x000000ffff277224 */ /* 0x010fe200078e000d */
[----:B------:R-:W-:Y:S01]  /*5570*/  SHF.R.U64 R35, R40, 0x10, R41 ;  /* 0x0000001028237819 */ /* 0x000fe20000001229 */
[----:B0-----:R-:W-:Y:S01]  /*5580*/  IMAD.MOV.U32 R13, RZ, RZ, R7 ;  /* 0x000000ffff0d7224 */ /* 0x001fe200078e0007 */
[----:B------:R-:W-:Y:S01]  /*5590*/  SHF.R.U32.HI R40, RZ, 0x10, R41 ;  /* 0x00000010ff287819 */ /* 0x000fe20000011629 */
[----:B------:R-:W-:Y:S01]  /*55a0*/  HADD2.F32 R7, -RZ, R5.H0_H0 ;  /* 0x20000005ff077230 */ /* 0x000fe20000004100 */
[----:B------:R-:W-:Y:S01]  /*55b0*/  SHF.R.U32.HI R44, RZ, 0x10, R37 ;  /* 0x00000010ff2c7819 */ /* 0x000fe20000011625 */
[--C-:B------:R-:W-:Y:S01]  /*55c0*/  HADD2.F32 R41, -RZ, R39.reuse.H0_H0 ;  /* 0x20000027ff297230 */ /* 0x100fe20000004100 */
[--C-:B------:R-:W-:Y:S01]  /*55d0*/  SHF.R.U64 R37, R42, 0x10, R43.reuse ;  /* 0x000000102a257819 */ /* 0x100fe2000000122b */
[----:B------:R-:W-:Y:S01]  /*55e0*/  HADD2.F32 R39, -RZ, R39.H1_H1 ;  /* 0x30000027ff277230 */ /* 0x000fe20000004100 */
[----:B------:R-:W-:Y:S01]  /*55f0*/  SHF.R.U32.HI R42, RZ, 0x10, R43 ;  /* 0x00000010ff2a7819 */ /* 0x000fe2000001162b */
[----:B------:R-:W-:-:S02]  /*5600*/  HADD2.F32 R43, -RZ, R40.H0_H0 ;  /* 0x20000028ff2b7230 */ /* 0x000fc40000004100 */
[-C--:B------:R-:W-:Y:S01]  /*5610*/  FMUL.FTZ R100, R41, R98.reuse ;  /* 0x0000006229647220 */ /* 0x080fe20000410000 */
[----:B------:R-:W-:Y:S02]  /*5620*/  HADD2.F32 R40, -RZ, R5.H1_H1 ;  /* 0x30000005ff287230 */ /* 0x000fe40000004100 */
[----:B------:R-:W-:Y:S01]  /*5630*/  FMUL.FTZ R98, R7, R98 ;  /* 0x0000006207627220 */ /* 0x000fe20000410000 */
[----:B------:R-:W-:Y:S02]  /*5640*/  HADD2.F32 R44, -RZ, R44.H0_H0 ;  /* 0x2000002cff2c7230 */ /* 0x000fe40000004100 */
[-C--:B------:R-:W-:Y:S01]  /*5650*/  FMUL.FTZ R45, R39, R43.reuse ;  /* 0x0000002b272d7220 */ /* 0x080fe20000410000 */
[-C--:B------:R-:W-:Y:S01]  /*5660*/  FFMA.FTZ R5, R7, R46.reuse, -R100 ;  /* 0x0000002e07057223 */ /* 0x080fe20000010864 */
[C---:B------:R-:W-:Y:S01]  /*5670*/  FMUL.FTZ R102, R40.reuse, R43 ;  /* 0x0000002b28667220 */ /* 0x040fe20000410000 */
[----:B------:R-:W-:Y:S01]  /*5680*/  FFMA.FTZ R7, R41, R46, R98 ;  /* 0x0000002e29077223 */ /* 0x000fe20000010062 */
[----:B------:R-:W-:Y:S01]  /*5690*/  FFMA.FTZ R40, R40, R44, -R45 ;  /* 0x0000002c28287223 */ /* 0x000fe2000001082d */
[----:B------:R-:W-:-:S02]  /*56a0*/  HADD2.F32 R98, -RZ, R107.H1_H1 ;  /* 0x3000006bff627230 */ /* 0x000fc40000004100 */
[----:B------:R-:W-:Y:S01]  /*56b0*/  FFMA.FTZ R44, R39, R44, R102 ;  /* 0x0000002c272c7223 */ /* 0x000fe20000010066 */
[--C-:B------:R-:W-:Y:S02]  /*56c0*/  HADD2.F32 R41, -RZ, R15.reuse.H0_H0 ;  /* 0x2000000fff297230 */ /* 0x100fe40000004100 */
[----:B------:R-:W-:Y:S01]  /*56d0*/  HADD2.F32 R43, -RZ, R15.H1_H1 ;  /* 0x3000000fff2b7230 */ /* 0x000fe20000004100 */
[----:B------:R-:W-:Y:S01]  /*56e0*/  F2FP.F16.F32.PACK_AB R5, R40, R5 ;  /* 0x000000052805723e */ /* 0x000fe200000000ff */
[----:B------:R-:W-:Y:S02]  /*56f0*/  HADD2.F32 R100, -RZ, R42.H0_H0 ;  /* 0x2000002aff647230 */ /* 0x000fe40000004100 */
[--C-:B------:R-:W-:Y:S02]  /*5700*/  HADD2.F32 R39, -RZ, R13.reuse.H1_H1 ;  /* 0x3000000dff277230 */ /* 0x100fe40000004100 */
[----:B------:R-:W-:Y:S02]  /*5710*/  HADD2.F32 R15, -RZ, R13.H0_H0 ;  /* 0x2000000dff0f7230 */ /* 0x000fe40000004100 */
[----:B------:R-:W-:Y:S01]  /*5720*/  FMUL.FTZ R102, R43, R100 ;  /* 0x000000642b667220 */ /* 0x000fe20000410000 */
[----:B------:R-:W-:-:S02]  /*5730*/  HADD2.F32 R46, -RZ, R107.H0_H0 ;  /* 0x2000006bff2e7230 */ /* 0x000fc40000004100 */
        /* <DEDUP_REMOVED lines=10> */
[--C-:B------:R-:W-:Y:S01]  /*57e0*/  HADD2.F32 R98, -RZ, R105.reuse.H1_H1 ;  /* 0x30000069ff627230 */ /* 0x100fe20000004100 */
        /* <DEDUP_REMOVED lines=13> */
[-C--:B------:R-:W-:Y:S01]  /*58c0*/  FFMA.FTZ R4, R35, R46.reuse, -R4 ;  /* 0x0000002e23047223 */ /* 0x080fe20000010804 */
[----:B------:R-:W-:Y:S01]  /*58d0*/  FFMA.FTZ R12, R41, R46, R12 ;  /* 0x0000002e290c7223 */ /* 0x000fe2000001000c */
[-C--:B------:R-:W-:Y:S01]  /*58e0*/  FFMA.FTZ R45, R39, R34.reuse, -R98 ;  /* 0x00000022272d7223 */ /* 0x080fe20000010862 */
[----:B------:R-:W-:Y:S01]  /*58f0*/  FFMA.FTZ R43, R43, R34, R100 ;  /* 0x000000222b2b7223 */ /* 0x000fe20000010064 */
[----:B------:R-:W-:Y:S02]  /*5900*/  HADD2.F32 R35, -RZ, R14.H0_H0 ;  /* 0x2000000eff237230 */ /* 0x000fe40000004100 */
[----:B------:R-:W-:Y:S01]  /*5910*/  HADD2.F32 R39, -RZ, R103.H0_H0 ;  /* 0x20000067ff277230 */ /* 0x000fe20000004100 */
[----:B------:R-:W-:Y:S01]  /*5920*/  F2FP.F16.F32.PACK_AB R4, R45, R4 ;  /* 0x000000042d04723e */ /* 0x000fe200000000ff */
[----:B------:R-:W-:Y:S01]  /*5930*/  HADD2.F32 R41, -RZ, R37.H0_H0 ;  /* 0x20000025ff297230 */ /* 0x000fe20000004100 */
[----:B------:R-:W-:Y:S01]  /*5940*/  F2FP.F16.F32.PACK_AB R12, R43, R12 ;  /* 0x0000000c2b0c723e */ /* 0x000fe200000000ff */
[----:B------:R-:W-:-:S02]  /*5950*/  HADD2.F32 R34, -RZ, R6.H0_H0 ;  /* 0x20000006ff227230 */ /* 0x000fc40000004100 */
[----:B------:R-:W-:Y:S02]  /*5960*/  HADD2.F32 R14, -RZ, R14.H1_H1 ;  /* 0x3000000eff0e7230 */ /* 0x000fe40000004100 */
[----:B------:R-:W-:Y:S02]  /*5970*/  HADD2.F32 R103, -RZ, R103.H1_H1 ;  /* 0x30000067ff677230 */ /* 0x000fe40000004100 */
[----:B------:R-:W-:Y:S02]  /*5980*/  HADD2.F32 R6, -RZ, R6.H1_H1 ;  /* 0x30000006ff067230 */ /* 0x000fe40000004100 */
[----:B------:R-:W-:Y:S01]  /*5990*/  FMUL.FTZ R95, R14, R41 ;  /* 0x000000290e5f7220 */ /* 0x000fe20000410000 */
[----:B------:R-:W-:Y:S02]  /*59a0*/  HADD2.F32 R37, -RZ, R36.H0_H0 ;  /* 0x20000024ff257230 */ /* 0x000fe40000004100 */
[-C--:B------:R-:W-:Y:S01]  /*59b0*/  FMUL.FTZ R47, R35, R103.reuse ;  /* 0x00000067232f7220 */ /* 0x080fe20000410000 */
[----:B------:R-:W-:Y:S01]  /*59c0*/  FMUL.FTZ R36, R34, R103 ;  /* 0x0000006722247220 */ /* 0x000fe20000410000 */
[----:B------:R-:W-:-:S02]  /*59d0*/  FMUL.FTZ R41, R6, R41 ;  /* 0x0000002906297220 */ /* 0x000fc40000410000 */
[-C--:B------:R-:W-:Y:S01]  /*59e0*/  FFMA.FTZ R47, R34, R39.reuse, -R47 ;  /* 0x00000027222f7223 */ /* 0x080fe2000001082f */
[----:B------:R-:W-:Y:S01]  /*59f0*/  FFMA.FTZ R36, R35, R39, R36 ;  /* 0x0000002723247223 */ /* 0x000fe20000010024 */
[-C--:B------:R-:W-:Y:S01]  /*5a00*/  FFMA.FTZ R6, R6, R37.reuse, -R95 ;  /* 0x0000002506067223 */ /* 0x080fe2000001085f */
[----:B------:R-:W-:-:S04]  /*5a10*/  FFMA.FTZ R41, R14, R37, R41 ;  /* 0x000000250e297223 */ /* 0x000fc80000010029 */
[----:B------:R-:W-:Y:S02]  /*5a20*/  F2FP.F16.F32.PACK_AB R6, R6, R47 ;  /* 0x0000002f0606723e */ /* 0x000fe400000000ff */
[----:B------:R-:W-:-:S07]  /*5a30*/  F2FP.F16.F32.PACK_AB R14, R41, R36 ;  /* 0x00000024290e723e */ /* 0x000fce00000000ff */
.L_x_14413:
[----:B------:R-:W-:Y:S05]  /*5a40*/  BSYNC B1 ;  /* 0x0000000000017941 */ /* 0x000fea0003800000 */
.L_x_14412:
        /* <DEDUP_REMOVED lines=8> */
.L_x_14377:
[----:B------:R-:W-:-:S06]  /*5ad0*/  UISETP.NE.AND UP0, UPT, UR44, 0x3, UPT ;  /* 0x000000032c00788c */ /* 0x000fcc000bf05270 */
[----:B------:R-:W-:-:S13]  /*5ae0*/  PLOP3.LUT P3, PT, PT, PT, UP0, 0x80, 0x0 ;  /* 0x000000000000781c */ /* 0x000fda0003f6f008 */
[----:B------:R-:W-:Y:S05]  /*5af0*/  @!P3 BRA `(.L_x_14414) ;  /* 0x000000000004b947 */ /* 0x000fea0003800000 */
[----:B------:R-:W-:Y:S01]  /*5b00*/  BPT.TRAP 0x1 ;  /* 0x000000040000795c */ /* 0x000fe20000300000 */
.L_x_14414:
[----:B------:R-:W-:Y:S01]  /*5b10*/  IMAD R87, R18, 0x8, R19 ;  /* 0x0000000812577824 */ /* 0x000fe200078e0213 */
[----:B------:R-:W-:Y:S01]  /*5b20*/  SHF.L.U32 R93, R206, 0x1f, RZ ;  /* 0x0000001fce5d7819 */ /* 0x000fe200000006ff */
[----:B------:R-:W-:Y:S01]  /*5b30*/  BSSY B1, `(.L_x_14415) ;  /* 0x0000004000017945 */ /* 0x000fe20003800000 */
[----:B------:R-:W-:Y:S02]  /*5b40*/  SHF.R.S32.HI R90, RZ, 0x1f, R89 ;  /* 0x0000001fff5a7819 */ /* 0x000fe40000011459 */
[----:B------:R-:W0:Y:S02]  /*5b50*/  SYNCS.PHASECHK.TRANS64.TRYWAIT P2, [R87+URZ+0x22890], R93 ;  /* 0x0228905d570075a7 */ /* 0x000e24000804017f */
[----:B0-----:R-:W-:Y:S05]  /*5b60*/  @!P2 BRA `(.L_x_14416) ;  /* 0x0000019800b0a947 */ /* 0x001fea0003800000 */
.L_x_14680:
[----:B------:R-:W-:Y:S05]  /*5b70*/  BSYNC B1 ;  /* 0x0000000000017941 */ /* 0x000fea0003800000 */
.L_x_14415:
        /* <DEDUP_REMOVED lines=25> */
.L_x_14684:
        /* <DEDUP_REMOVED lines=13> */
.L_x_14419:
[----:B------:R-:W-:Y:S05]  /*5de0*/  BSYNC B1 ;  /* 0x0000000000017941 */ /* 0x000fea0003800000 */
.L_x_14418:
[----:B------:R-:W-:-:S03]  /*5df0*/  UMOV UR4, 0xffffffff ;  /* 0xffffffff00047882 */ /* 0x000fc60000000000 */
[----:B------:R-:W-:Y:S05]  /*5e00*/  BRA.DIV UR4, `(.L_x_14420) ;  /* 0x0000019a04687947 */ /* 0x000fea000b800000 */
[----:B--2-4-:R2:W4:Y:S04]  /*5e10*/  SHFL.IDX PT, R5, R33, 0x1, 0x1c1f ;  /* 0x003c1f0021057f89 */ /* 0x01452800000e0000 */
[----:B---3--:R2:W3:Y:S02]  /*5e20*/  SHFL.IDX PT, R7, R32, 0x1, 0x1c1f ;  /* 0x003c1f0020077f89 */ /* 0x0084e400000e0000 */
.L_x_14688:
        /* <DEDUP_REMOVED lines=13> */
.L_x_14396:
[----:B------:R-:W-:Y:S05]  /*5f00*/  BSYNC B0 ;  /* 0x0000000000007941 */ /* 0x000fea0003800000 */
.L_x_14376:
        /* <DEDUP_REMOVED lines=17> */
.L_x_14422:
[----:B------:R-:W-:Y:S05]  /*6020*/  BSYNC B0 ;  /* 0x0000000000007941 */ /* 0x000fea0003800000 */
.L_x_14421:
[----:B------:R-:W3:Y:S01]  /*6030*/  SYNCS.PHASECHK.TRANS64.TRYWAIT P3, [R87+URZ+0x228b0], R93 ;  /* 0x0228b05d570075a7 */ /* 0x000ee2000806017f */
[----:B------:R-:W-:Y:S04]  /*6040*/  BSSY B0, `(.L_x_14423) ;  /* 0x0000002000007945 */ /* 0x000fe80003800000 */
[----:B---3--:R-:W-:Y:S05]  /*6050*/  @!P3 BRA `(.L_x_14424) ;  /* 0x000001980020b947 */ /* 0x008fea0003800000 */
.L_x_14689:
[----:B------:R-:W-:Y:S05]  /*6060*/  BSYNC B0 ;  /* 0x0000000000007941 */ /* 0x000fea0003800000 */
.L_x_14423:
[----:B------:R4:W5:Y:S01]  /*6070*/  LDL R45, [R1+0x24] ;  /* 0x00002400012d7983 */ /* 0x0009620000100800 */
[----:B------:R-:W-:Y:S01]  /*6080*/  ULDC.64 UR4, c[0x0][0x328] ;  /* 0x0000ca0000047ab9 */ /* 0x000fe20000000a00 */
[----:B------:R-:W-:Y:S02]  /*6090*/  ULDC.64 UR6, c[0x0][0x318] ;  /* 0x0000c60000067ab9 */ /* 0x000fe40000000a00 */
[----:B------:R4:W5:Y:S04]  /*60a0*/  LDL R44, [R1+0x20] ;  /* 0x00002000012c7983 */ /* 0x0009680000100800 */
[----:B------:R4:W5:Y:S04]  /*60b0*/  LDL R43, [R1+0x1c] ;  /* 0x00001c00012b7983 */ /* 0x0009680000100800 */
[----:B------:R4:W5:Y:S04]  /*60c0*/  LDL R42, [R1+0x18] ;  /* 0x00001800012a7983 */ /* 0x0009680000100800 */
[----:B------:R4:W5:Y:S04]  /*60d0*/  LDL R40, [R1+0x10] ;  /* 0x0000100001287983 */ /* 0x0009680000100800 */
[----:B------:R4:W5:Y:S01]  /*60e0*/  LDL R38, [R1+0xc] ;  /* 0x00000c0001267983 */ /* 0x0009620000100800 */
        /* <DEDUP_REMOVED lines=13> */
[----:B------:R-:W-:-:S03]  /*61c0*/  IMAD.WIDE.U32 R4, R203, UR4, R4 ;  /* 0x00000004cb047c25 */ /* 0x000fc6000f8e0004 */
[----:B------:R-:W-:Y:S01]  /*61d0*/  IADD3 R11, R75, R34, RZ ;  /* 0x000000224b0b7210 */ /* 0x000fe20007ffe0ff */
[----:B------:R-:W-:Y:S01]  /*61e0*/  IMAD R5, R203, UR5, R5 ;  /* 0x00000005cb057c24 */ /* 0x000fe2000f8e0205 */
[----:B------:R-:W-:Y:S01]  /*61f0*/  LEA R35, P3, R4, UR6, 0x1 ;  /* 0x0000000604237c11 */ /* 0x000fe2000f8608ff */
[--C-:B------:R-:W-:Y:S02]  /*6200*/  IMAD R34, R34, 0x2, R26.reuse ;  /* 0x0000000222227824 */ /* 0x100fe400078e021a */
[----:B------:R-:W-:Y:S01]  /*6210*/  IMAD R11, R11, 0x2, R26 ;  /* 0x000000020b0b7824 */ /* 0x000fe200078e021a */
[----:B------:R-:W-:Y:S01]  /*6220*/  LEA.HI.X R36, R4, UR7, R5, 0x1, P3 ;  /* 0x0000000704247c11 */ /* 0x000fe200098f0c05 */
[----:B------:R4:W0:Y:S01]  /*6230*/  SHFL.IDX PT, R41, R35, RZ, 0x1c1f ;  /* 0x001c1fff23297589 */ /* 0x00082200000e0000 */
[----:B------:R-:W-:-:S03]  /*6240*/  ISETP.GE.AND P3, PT, R92, 0x1, PT ;  /* 0x000000015c00780c */ /* 0x000fc60003f66270 */
[----:B------:R4:W0:Y:S10]  /*6250*/  SHFL.IDX PT, R39, R36, RZ, 0x1c1f ;  /* 0x001c1fff24277589 */ /* 0x00083400000e0000 */
[----:B----4-:R-:W-:Y:S05]  /*6260*/  @!P3 BRA `(.L_x_14426) ;  /* 0x0000000000a4b947 */ /* 0x010fea0003800000 */
[----:B------:R-:W-:Y:S02]  /*6270*/  ISETP.NE.AND P5, PT, R77, RZ, PT ;  /* 0x000000ff4d00720c */ /* 0x000fe40003fa5270 */
[----:B------:R-:W-:Y:S02]  /*6280*/  ISETP.NE.AND P4, PT, R78, RZ, PT ;  /* 0x000000ff4e00720c */ /* 0x000fe40003f85270 */
[----:B------:R-:W-:-:S09]  /*6290*/  PRMT R37, R10, 0x8880, RZ ;  /* 0x000088800a257816 */ /* 0x000fd200000000ff */
[----:B------:R-:W4:Y:S01]  /*62a0*/  @P5 LDS.128 R4, [R34] ;  /* 0x0000000022045984 */ /* 0x000f220000000c00 */
[----:B012---:R-:W-:-:S04]  /*62b0*/  @P5 LEA R32, P3, R16, R41, 0x1 ;  /* 0x0000002910205211 */ /* 0x007fc800078608ff */
[----:B------:R-:W-:Y:S02]  /*62c0*/  @P5 LEA.HI.X R33, R16, R39, R17, 0x1, P3 ;  /* 0x0000002710215211 */ /* 0x000fe400018f0c11 */
[----:B------:R-:W-:-:S04]  /*62d0*/  @P4 LEA R14, P3, R2, R41, 0x1 ;  /* 0x00000029020e4211 */ /* 0x000fc800078608ff */
[----:B------:R-:W-:Y:S02]  /*62e0*/  @P4 LEA.HI.X R15, R2, R39, R205, 0x1, P3 ;  /* 0x00000027020f4211 */ /* 0x000fe400018f0ccd */
[----:B------:R-:W-:-:S13]  /*62f0*/  ISETP.NE.AND P3, PT, R79, RZ, PT ;  /* 0x000000ff4f00720c */ /* 0x000fda0003f65270 */
[----:B------:R-:W-:-:S04]  /*6300*/  @P3 LEA R12, P6, R212, R41, 0x1 ;  /* 0x00000029d40c3211 */ /* 0x000fc800078c08ff */
[----:B-----5:R-:W-:Y:S01]  /*6310*/  @P3 LEA.HI.X R13, R212, R39, R45, 0x1, P6 ;  /* 0x00000027d40d3211 */ /* 0x020fe200030f0c2d */
[----:B----4-:R0:W-:Y:S01]  /*6320*/  @P5 ST.E.128 desc[UR42][R32.64], R4 ;  /* 0x0000000420005985 */ /* 0x0101e2000c101d2a */
[----:B------:R-:W-:-:S03]  /*6330*/  ISETP.NE.AND P5, PT, R80, RZ, PT ;  /* 0x000000ff5000720c */ /* 0x000fc60003fa5270 */
[----:B------:R-:W1:Y:S10]  /*6340*/  @P4 LDS.128 R4, [R11] ;  /* 0x000000000b044984 */ /* 0x000e740000000c00 */
        /* <DEDUP_REMOVED lines=27> */
.L_x_14426:
[----:B------:R-:W-:Y:S05]  /*6500*/  BSYNC B0 ;  /* 0x0000000000007941 */ /* 0x000fea0003800000 */
.L_x_14425:
[----:B------:R-:W-:Y:S01]  /*6510*/  ISETP.GE.AND P3, PT, R92, 0x41, PT ;  /* 0x000000415c00780c */ /* 0x000fe20003f66270 */
[----:B------:R0:W0:Y:S01]  /*6520*/  SHFL.IDX PT, R37, R36, 0x1, 0x1c1f ;  /* 0x003c1f0024257f89 */ /* 0x00002200000e0000 */
[----:B------:R-:W-:Y:S03]  /*6530*/  BSSY B0, `(.L_x_14427) ;  /* 0x000002c000007945 */ /* 0x000fe60003800000 */
[----:B------:R-:W0:Y:S08]  /*6540*/  SHFL.IDX PT, R35, R35, 0x1, 0x1c1f ;  /* 0x003c1f0023237f89 */ /* 0x000e3000000e0000 */
[----:B------:R-:W-:Y:S05]  /*6550*/  @!P3 BRA `(.L_x_14428) ;  /* 0x0000000000a4b947 */ /* 0x000fea0003800000 */
[----:B------:R-:W-:Y:S02]  /*6560*/  ISETP.NE.AND P5, PT, R77, RZ, PT ;  /* 0x000000ff4d00720c */ /* 0x000fe40003fa5270 */
[----:B------:R-:W-:Y:S02]  /*6570*/  ISETP.NE.AND P4, PT, R78, RZ, PT ;  /* 0x000000ff4e00720c */ /* 0x000fe40003f85270 */
[----:B0-----:R-:W-:-:S09]  /*6580*/  PRMT R36, R10, 0x8880, RZ ;  /* 0x000088800a247816 */ /* 0x001fd200000000ff */
[----:B----4-:R-:W0:Y:S01]  /*6590*/  @P5 LDS.128 R4, [R34+0x2000] ;  /* 0x0020000022045984 */ /* 0x010e220000000c00 */
[----:B-12---:R-:W-:-:S04]  /*65a0*/  @P5 LEA R32, P3, R16, R35, 0x1 ;  /* 0x0000002310205211 */ /* 0x006fc800078608ff */
[----:B------:R-:W-:Y:S02]  /*65b0*/  @P5 LEA.HI.X R33, R16, R37, R17, 0x1, P3 ;  /* 0x0000002510215211 */ /* 0x000fe400018f0c11 */
[----:B------:R-:W-:-:S04]  /*65c0*/  @P4 LEA R14, P3, R2, R35, 0x1 ;  /* 0x00000023020e4211 */ /* 0x000fc800078608ff */
[----:B------:R-:W-:Y:S02]  /*65d0*/  @P4 LEA.HI.X R15, R2, R37, R205, 0x1, P3 ;  /* 0x00000025020f4211 */ /* 0x000fe400018f0ccd */
[----:B------:R-:W-:-:S13]  /*65e0*/  ISETP.NE.AND P3, PT, R79, RZ, PT ;  /* 0x000000ff4f00720c */ /* 0x000fda0003f65270 */
[----:B------:R-:W-:-:S04]  /*65f0*/  @P3 LEA R12, P6, R212, R35, 0x1 ;  /* 0x00000023d40c3211 */ /* 0x000fc800078c08ff */
[----:B-----5:R-:W-:Y:S01]  /*6600*/  @P3 LEA.HI.X R13, R212, R37, R45, 0x1, P6 ;  /* 0x00000025d40d3211 */ /* 0x020fe200030f0c2d */
[----:B0-----:R0:W-:Y:S01]  /*6610*/  @P5 ST.E.128 desc[UR42][R32.64], R4 ;  /* 0x0000000420005985 */ /* 0x0011e2000c101d2a */
        /* <DEDUP_REMOVED lines=29> */
.L_x_14428:
[----:B------:R-:W-:Y:S05]  /*67f0*/  BSYNC B0 ;  /* 0x0000000000007941 */ /* 0x000fea0003800000 */
.L_x_14427:
[----:B------:R-:W-:Y:S01]  /*6800*/  @!PT LDS RZ, [RZ] ;  /* 0x00000000fffff984 */ /* 0x000fe20000000800 */
[----:B------:R-:W-:Y:S01]  /*6810*/  @!PT LDS RZ, [RZ] ;  /* 0x00000000fffff984 */ /* 0x000fe20000000800 */
[----:B------:R-:W-:Y:S01]  /*6820*/  @!PT LDS RZ, [RZ] ;  /* 0x00000000fffff984 */ /* 0x000fe20000000800 */
[----:B------:R-:W-:Y:S01]  /*6830*/  @!PT LDS RZ, [RZ] ;  /* 0x00000000fffff984 */ /* 0x000fe20000000800 */
[----:B------:R1:W-:Y:S06]  /*6840*/  MEMBAR.ALL.CTA ;  /* 0x0000000000007992 */ /* 0x0003ec0000008000 */
[----:B-1----:R-:W1:Y:S01]  /*6850*/  FENCE.VIEW.ASYNC.S ;  /* 0x00000000000073c6 */ /* 0x002e620000000000 */
[----:B---3--:R-:W-:Y:S01]  /*6860*/  @!P2 VIADD R87, R87, 0x228c0 ;  /* 0x000228c05757a836 */ /* 0x008fe20000000000 */
[----:B-1----:R1:W-:Y:S01]  /*6870*/  BAR.SYNC.DEFER_BLOCKING R60, 0x80 ;  /* 0x0002003c0000751d */ /* 0x0023e20000010000 */
[----:B------:R-:W-:Y:S01]  /*6880*/  LOP3.LUT P3, RZ, R23, 0x2, RZ, 0xc0, !PT ;  /* 0x0000000217ff7812 */ /* 0x000fe2000786c0ff */
[----:B------:R-:W-:-:S02]  /*6890*/  VIADD R18, R18, 0x1 ;  /* 0x0000000112127836 */ /* 0x000fc40000000000 */
[----:B------:R-:W-:-:S04]  /*68a0*/  @!P2 PRMT R87, RZ, 0x654, R87 ;  /* 0x00000654ff57a816 */ /* 0x000fc80000000057 */
[----:B------:R1:W-:Y:S01]  /*68b0*/  @!P2 SYNCS.ARRIVE.TRANS64.RED.A1T0 RZ, [R87+URZ], RZ ;  /* 0x000000ff57ffa9a7 */ /* 0x0003e2000810043f */
[----:B------:R-:W-:-:S04]  /*68c0*/  ISETP.NE.AND P2, PT, R18, 0x2, PT ;  /* 0x000000021200780c */ /* 0x000fc80003f45270 */
[----:B0---4-:R-:W-:Y:S02]  /*68d0*/  SEL R5, RZ, 0x1, P2 ;  /* 0x00000001ff057807 */ /* 0x011fe40001000000 */
[----:B------:R-:W-:Y:S02]  /*68e0*/  SEL R18, R18, RZ, P2 ;  /* 0x000000ff12127207 */ /* 0x000fe40001000000 */
[----:B------:R-:W-:Y:S01]  /*68f0*/  LOP3.LUT R206, R206, R5, RZ, 0x3c, !PT ;  /* 0x00000005cece7212 */ /* 0x000fe200078e3cff */
[----:B------:R-:W-:Y:S06]  /*6900*/  @P3 BRA `(.L_x_14429) ;  /* 0xffffffc400603947 */ /* 0x000fec000383ffff */
[----:B------:R-:W0:Y:S01]  /*6910*/  S2R R4, SR_TID.X ;  /* 0x0000000000047919 */ /* 0x000e220000002100 */
[----:B------:R-:W-:Y:S02]  /*6920*/  PLOP3.LUT P0, PT, PT, PT, PT, 0x8, 0x0 ;  /* 0x000000000000781c */ /* 0x000fe40003f0e170 */
[----:B0-----:R-:W-:-:S04]  /*6930*/  SHF.R.U32.HI R4, RZ, 0x7, R4 ;  /* 0x00000007ff047819 */ /* 0x001fc80000011604 */
[----:B------:R-:W-:-:S13]  /*6940*/  ISETP.NE.AND P3, PT, R4, 0x1, PT ;  /* 0x000000010400780c */ /* 0x000fda0003f65270 */
[----:B------:R-:W-:Y:S05]  /*6950*/  @!P3 WARPSYNC.ALL ;  /* 0x000000000000b948 */ /* 0x000fea0003800000 */
[----:B------:R-:W-:Y:S06]  /*6960*/  @!P3 BAR.ARV 0x9, 0x100 ;  /* 0x024400000000bb1d */ /* 0x000fec0000002000 */
.L_x_14371:
[----:B------:R-:W3:Y:S01]  /*6970*/  LDL R5, [R1+0x4] ;  /* 0x0000040001057983 */ /* 0x000ee20000100800 */
[----:B------:R-:W0:Y:S01]  /*6980*/  LDC R0, c[0x0][0x448] ;  /* 0x00011200ff007b82 */ /* 0x000e220000000800 */
[----:B------:R-:W-:Y:S02]  /*6990*/  MOV R176, RZ ;  /* 0x000000ff00b07202 */ /* 0x000fe40000000f00 */
[----:B0-----:R-:W-:-:S13]  /*69a0*/  ISETP.NE.AND P1, PT, R0, 0x1, PT ;  /* 0x000000010000780c */ /* 0x001fda0003f25270 */
[----:B------:R-:W0:Y:S08]  /*69b0*/  @P1 LDC R3, c[0x0][0x44c] ;  /* 0x00011300ff031b82 */ /* 0x000e300000000800 */
[----:B------:R-:W4:Y:S01]  /*69c0*/  @P1 LDC R4, c[0x0][0x450] ;  /* 0x00011400ff041b82 */ /* 0x000f220000000800 */
[----:B---3--:R-:W-:-:S04]  /*69d0*/  VIADD R0, R5, 0x7f ;  /* 0x0000007f05007836 */ /* 0x008fc80000000000 */
[----:B0-----:R-:W-:-:S05]  /*69e0*/  @P1 IMAD.HI.U32 R3, R0, R3, RZ ;  /* 0x0000000300031227 */ /* 0x001fca00078e00ff */
[----:B----4-:R-:W-:-:S05]  /*69f0*/  @P1 SHF.R.U32.HI R0, RZ, R4, R3 ;  /* 0x00000004ff001219 */ /* 0x010fca0000011603 */
[----:B------:R-:W-:-:S04]  /*6a00*/  IMAD.IADD R0, R31, 0x1, R0 ;  /* 0x000000011f007824 */ /* 0x000fc800078e0200 */
[----:B------:R-:W-:-:S05]  /*6a10*/  IMAD.HI R0, R0, 0x2aaaaaab, RZ ;  /* 0x2aaaaaab00007827 */ /* 0x000fca00078e02ff */
[----:B------:R-:W-:-:S04]  /*6a20*/  SHF.R.U32.HI R3, RZ, 0x1f, R0 ;  /* 0x0000001fff037819 */ /* 0x000fc80000011600 */
[----:B------:R-:W-:-:S04]  /*6a30*/  LEA.HI.SX32 R3, R0, R3, 0x1c ;  /* 0x0000000300037211 */ /* 0x000fc800078fe2ff */
[----:B------:R-:W-:-:S04]  /*6a40*/  VIMNMX R9, R30, R3, PT ;  /* 0x000000031e097248 */ /* 0x000fc80003fe0100 */
[----:B------:R-:W-:Y:S01]  /*6a50*/  ISETP.GE.AND P1, PT, R9, 0x1, PT ;  /* 0x000000010900780c */ /* 0x000fe20003f26270 */
[----:B------:R-:W-:-:S12]  /*6a60*/  @P0 BRA `(.L_x_14430) ;  /* 0x00000000000c0947 */ /* 0x000fd80003800000 */
[----:B------:R-:W0:Y:S01]  /*6a70*/  FENCE.VIEW.ASYNC.G ;  /* 0x00000000000073c6 */ /* 0x000e220000000100 */
[----:B------:R-:W-:Y:S05]  /*6a80*/  WARPSYNC.ALL ;  /* 0x0000000000007948 */ /* 0x000fea0003800000 */
[----:B0-----:R-:W-:Y:S06]  /*6a90*/  BAR.ARV 0xc, 0x180 ;  /* 0x0306000000007b1d */ /* 0x001fec0000002000 */
.L_x_14430:
[----:B------:R-:W-:Y:S04]  /*6aa0*/  BSSY B0, `(.L_x_14431) ;  /* 0x0000020000007945 */ /* 0x000fe80003800000 */
        /* <DEDUP_REMOVED lines=15> */
[----:B------:R0:W3:Y:S02]  /*6ba0*/  F2I.FTZ.U32.TRUNC.NTZ R5, R4 ;  /* 0x0000000400057305 */ /* 0x0000e4000021f000 */
[----:B0-----:R-:W-:Y:S02]  /*6bb0*/  IMAD.MOV.U32 R4, RZ, RZ, RZ ;  /* 0x000000ffff047224 */ /* 0x001fe400078e00ff */
[----:B---3--:R-:W-:-:S04]  /*6bc0*/  IMAD.MOV R7, RZ, RZ, -R5 ;  /* 0x000000ffff077224 */ /* 0x008fc800078e0a05 */
        /* <DEDUP_REMOVED lines=13> */
.L_x_14432:
[----:B------:R-:W-:Y:S05]  /*6ca0*/  BSYNC B0 ;  /* 0x0000000000007941 */ /* 0x000fea0003800000 */
.L_x_14431:
[----:B------:R-:W3:Y:S01]  /*6cb0*/  LDL R0, [R1+0x58] ;  /* 0x0000580001007983 */ /* 0x000ee20000100800 */
        /* <DEDUP_REMOVED lines=28> */
[----:B--2---:R-:W-:Y:S02]  /*6e80*/  CS2R R98, SRZ ;  /* 0x0000000000627805 */ /* 0x004fe4000001ff00 */
        /* <DEDUP_REMOVED lines=26> */
[----:B-----5:R-:W-:Y:S02]  /*7030*/  CS2R R44, SRZ ;  /* 0x00000000002c7805 */ /* 0x020fe4000001ff00 */
        /* <DEDUP_REMOVED lines=23> */
.L_x_14692:
        /* <DEDUP_REMOVED lines=26> */
.L_x_14436:
[----:B------:R-:W-:Y:S05]  /*7350*/  BSYNC B6 ;  /* 0x0000000000067941 */ /* 0x000fea0003800000 */
.L_x_14435:
        /* <DEDUP_REMOVED lines=13> */
.L_x_14440:
[----:B--2---:R2:W3:Y:S02]  /*7430*/  SYNCS.PHASECHK.TRANS64.TRYWAIT P0, [R19+URZ+0x22800], R0 ;  /* 0x02280000130075a7 */ /* 0x0044e4000800017f */
[----:B---3--:R-:W-:Y:S05]  /*7440*/  @!P0 NANOSLEEP.SYNCS 0x989680 ;  /* 0x009896800000895d */ /* 0x008fea0003900000 */
[----:B------:R-:W3:Y:S02]  /*7450*/  @!P0 SYNCS.PHASECHK.TRANS64 P0, [R19+URZ+0x22800], R0 ;  /* 0x02280000130085a7 */ /* 0x000ee4000800007f */
[----:B---3--:R-:W-:Y:S05]  /*7460*/  @!P0 BRA `(.L_x_14440) ;  /* 0xfffffffc00f08947 */ /* 0x008fea000383ffff */
.L_x_14439:
[----:B------:R-:W-:Y:S05]  /*7470*/  BSYNC B0 ;  /* 0x0000000000007941 */ /* 0x000fea0003800000 */
.L_x_14438:
[----:B------:R-:W-:Y:S05]  /*7480*/  BRA `(.L_x_14441) ;  /* 0x0000002c003c7947 */ /* 0x000fea0003800000 */
.L_x_14437:
[----:B------:R-:W-:Y:S01]  /*7490*/  LOP3.LUT P0, RZ, R26, 0x3ff, RZ, 0xc0, !PT ;  /* 0x000003ff1aff7812 */ /* 0x000fe2000780c0ff */
[----:B------:R-:W-:Y:S01]  /*74a0*/  ULDC.64 UR4, c[0x0][0x3f8] ;  /* 0x0000fe0000047ab9 */ /* 0x000fe20000000a00 */
[----:B------:R-:W-:Y:S01]  /*74b0*/  SHF.R.S32.HI R0, RZ, 0x1f, R24 ;  /* 0x0000001fff007819 */ /* 0x000fe20000011418 */
[----:B------:R-:W-:Y:S01]  /*74c0*/  ULDC.64 UR6, c[0x0][0x408] ;  /* 0x0001020000067ab9 */ /* 0x000fe20000000a00 */
[----:B------:R-:W-:Y:S01]  /*74d0*/  IMAD.WIDE.U32 R26, R24, UR4, RZ ;  /* 0x00000004181a7c25 */ /* 0x000fe2000f8e00ff */
        /* <DEDUP_REMOVED lines=25> */
.L_x_14443:
[----:B------:R-:W-:Y:S05]  /*7670*/  BSYNC B6 ;  /* 0x0000000000067941 */ /* 0x000fea0003800000 */
.L_x_14442:
[----:B------:R-:W2:Y:S01]  /*7680*/  LDL R38, [R1+0x4] ;  /* 0x0000040001267983 */ /* 0x000ea20000100800 */
[----:B------:R-:W-:Y:S01]  /*7690*/  LEA.HI R33, R33, R28, RZ, 0x2 ;  /* 0x0000001c21217211 */ /* 0x000fe200078f10ff */
[----:B------:R-:W-:Y:S01]  /*76a0*/  ULDC.U8 UR4, c[0x0][0x410] ;  /* 0x0001040000047ab9 */ /* 0x000fe20000000000 */
[----:B------:R-:W-:Y:S01]  /*76b0*/  BSSY B0, `(.L_x_14444) ;  /* 0x00002a4000007945 */ /* 0x000fe20003800000 */
[----:B------:R-:W-:Y:S02]  /*76c0*/  ISETP.NE.AND P0, PT, RZ, UR4, PT ;  /* 0x00000004ff007c0c */ /* 0x000fe4000bf05270 */
[----:B------:R-:W-:Y:S02]  /*76d0*/  SHF.R.S32.HI R3, RZ, 0x1f, R33 ;  /* 0x0000001fff037819 */ /* 0x000fe40000011421 */
[----:B------:R-:W-:Y:S02]  /*76e0*/  LOP3.LUT R33, R33, 0xfffffffc, RZ, 0xc0, !PT ;  /* 0xfffffffc21217812 */ /* 0x000fe400078ec0ff */
[----:B------:R-:W-:-:S04]  /*76f0*/  LEA.HI R3, R3, R202, RZ, 0x3 ;  /* 0x000000ca03037211 */ /* 0x000fc800078f18ff */
[----:B------:R-:W-:Y:S02]  /*7700*/  LOP3.LUT R5, R3, 0xfffffff8, RZ, 0xc0, !PT ;  /* 0xfffffff803057812 */ /* 0x000fe400078ec0ff */
[----:B------:R-:W-:-:S03]  /*7710*/  IADD3 R3, R28, -R33, RZ ;  /* 0x800000211c037210 */ /* 0x000fc60007ffe0ff */
[C---:B------:R-:W-:Y:S02]  /*7720*/  IMAD.IADD R33, R202.reuse, 0x1, -R5 ;  /* 0x00000001ca217824 */ /* 0x040fe400078e0a05 */
[----:B--2---:R-:W-:Y:S01]  /*7730*/  IMAD.IADD R40, R202, 0x1, R38 ;  /* 0x00000001ca287824 */ /* 0x004fe200078e0226 */
[----:B------:R-:W-:Y:S06]  /*7740*/  @!P0 BRA `(.L_x_14445) ;  /* 0x0000001400608947 */ /* 0x000fec0003800000 */
[----:B------:R-:W1:Y:S01]  /*7750*/  LDC R35, c[0x0][0x448] ;  /* 0x00011200ff237b82 */ /* 0x000e620000000800 */
[----:B------:R-:W-:Y:S01]  /*7760*/  IMAD R3, R3, 0x40, R40 ;  /* 0x0000004003037824 */ /* 0x000fe200078e0228 */
[----:B------:R-:W-:Y:S01]  /*7770*/  ULDC.64 UR4, c[0x0][0x3f8] ;  /* 0x0000fe0000047ab9 */ /* 0x000fe20000000a00 */
[----:B------:R-:W-:Y:S01]  /*7780*/  ULDC.64 UR6, c[0x0][0x408] ;  /* 0x0001020000067ab9 */ /* 0x000fe20000000a00 */
[----:B------:R-:W-:Y:S01]  /*7790*/  IMAD.MOV.U32 R27, RZ, RZ, R29 ;  /* 0x000000ffff1b7224 */ /* 0x000fe200078e001d */
[----:B------:R-:W-:Y:S01]  /*77a0*/  SHF.R.S32.HI R36, RZ, 0x1f, R207 ;  /* 0x0000001fff247819 */ /* 0x000fe200000114cf */
[----:B------:R-:W-:Y:S01]  /*77b0*/  IMAD.MOV.U32 R25, RZ, RZ, R31 ;  /* 0x000000ffff197224 */ /* 0x000fe200078e001f */
[----:B-1----:R-:W-:-:S13]  /*77c0*/  ISETP.NE.AND P0, PT, R35, 0x1, PT ;  /* 0x000000012300780c */ /* 0x002fda0003f05270 */
[----:B------:R-:W1:Y:S08]  /*77d0*/  @P0 LDC R0, c[0x0][0x44c] ;  /* 0x00011300ff000b82 */ /* 0x000e700000000800 */
[----:B------:R-:W2:Y:S01]  /*77e0*/  @P0 LDC R5, c[0x0][0x450] ;  /* 0x00011400ff050b82 */ /* 0x000ea20000000800 */
        /* <DEDUP_REMOVED lines=14> */
[----:B------:R-:W-:-:S02]  /*78d0*/  LEA R30, P1, R24, UR6, 0x1 ;  /* 0x00000006181e7c11 */ /* 0x000fc4000f8208ff */
[----:B------:R-:W-:Y:S02]  /*78e0*/  IADD3 R3, R25, R3, RZ ;  /* 0x0000000319037210 */ /* 0x000fe40007ffe0ff */
[----:B------:R-:W-:Y:S02]  /*78f0*/  LEA.HI.X R31, R26, UR5, R31, 0x1, P0 ;  /* 0x000000051a1f7c11 */ /* 0x000fe400080f0c1f */
[----:B------:R-:W-:Y:S01]  /*7900*/  LEA.HI.X R34, R24, UR7, R3, 0x1, P1 ;  /* 0x0000000718227c11 */ /* 0x000fe200088f0c03 */
[----:B------:R-:W-:Y:S06]  /*7910*/  BRA.DIV UR4, `(.L_x_14446) ;  /* 0x0000018204287947 */ /* 0x000fec000b800000 */
[----:B------:R1:W2:Y:S04]  /*7920*/  SHFL.IDX PT, R0, R31, RZ, 0x1c1f ;  /* 0x001c1fff1f007589 */ /* 0x0002a800000e0000 */
[----:B------:R1:W3:Y:S04]  /*7930*/  SHFL.IDX PT, R3, R10, RZ, 0x1c1f ;  /* 0x001c1fff0a037589 */ /* 0x0002e800000e0000 */
[----:B------:R1:W4:Y:S04]  /*7940*/  SHFL.IDX PT, R7, R34, RZ, 0x1c1f ;  /* 0x001c1fff22077589 */ /* 0x00032800000e0000 */
[----:B------:R1:W0:Y:S02]  /*7950*/  SHFL.IDX PT, R8, R30, RZ, 0x1c1f ;  /* 0x001c1fff1e087589 */ /* 0x00022400000e0000 */
.L_x_14698:
[----:B------:R-:W5:Y:S01]  /*7960*/  LDL R4, [R1+0x8] ;  /* 0x0000080001047983 */ /* 0x000f620000100800 */
[----:B------:R-:W-:Y:S01]  /*7970*/  BSSY B1, `(.L_x_14447) ;  /* 0x000001e000017945 */ /* 0x000fe20003800000 */
[----:B------:R-:W-:Y:S02]  /*7980*/  CS2R R24, SRZ ;  /* 0x0000000000187805 */ /* 0x000fe4000001ff00 */
[----:B------:R-:W-:Y:S02]  /*7990*/  CS2R R26, SRZ ;  /* 0x00000000001a7805 */ /* 0x000fe4000001ff00 */
[----:B------:R-:W-:Y:S02]  /*79a0*/  CS2R R20, SRZ ;  /* 0x0000000000147805 */ /* 0x000fe4000001ff00 */
[----:B------:R-:W-:Y:S01]  /*79b0*/  CS2R R28, SRZ ;  /* 0x00000000001c7805 */ /* 0x000fe2000001ff00 */
[----:B-----5:R-:W-:-:S05]  /*79c0*/  IMAD R35, R4, R35, RZ ;  /* 0x0000002304237224 */ /* 0x020fca00078e02ff */
[----:B------:R-:W-:-:S13]  /*79d0*/  ISETP.GE.AND P0, PT, R40, R35, PT ;  /* 0x000000232800720c */ /* 0x000fda0003f06270 */
[----:B------:R-:W-:Y:S05]  /*79e0*/  @P0 BRA `(.L_x_14448) ;  /* 0x0000000000580947 */ /* 0x000fea0003800000 */
[----:B------:R-:W-:Y:S01]  /*79f0*/  ULDC UR4, c[0x0][0x3f4] ;  /* 0x0000fd0000047ab9 */ /* 0x000fe20000000800 */
[----:B---3--:R-:W-:Y:S01]  /*7a00*/  IMAD.MOV.U32 R4, RZ, RZ, R3 ;  /* 0x000000ffff047224 */ /* 0x008fe200078e0003 */
[----:B------:R-:W-:Y:S01]  /*7a10*/  ISETP.GE.AND P2, PT, R200, UR4, PT ;  /* 0x00000004c8007c0c */ /* 0x000fe2000bf46270 */
[----:B--2---:R-:W-:Y:S01]  /*7a20*/  IMAD.MOV.U32 R5, RZ, RZ, R0 ;  /* 0x000000ffff057224 */ /* 0x004fe200078e0000 */
[----:B------:R-:W-:Y:S02]  /*7a30*/  ISETP.GE.AND P3, PT, R207, UR4, PT ;  /* 0x00000004cf007c0c */ /* 0x000fe4000bf66270 */
[----:B------:R-:W-:Y:S01]  /*7a40*/  CS2R R26, SRZ ;  /* 0x00000000001a7805 */ /* 0x000fe2000001ff00 */
[----:B----4-:R-:W-:-:S08]  /*7a50*/  IMAD.MOV.U32 R9, RZ, RZ, R7 ;  /* 0x000000ffff097224 */ /* 0x010fd000078e0007 */
[----:B------:R-:W-:Y:S02]  /*7a60*/  @!P2 IMAD.WIDE R4, R200, 0x2, R4 ;  /* 0x00000002c804a825 */ /* 0x000fe400078e0204 */
[C---:B------:R-:W-:Y:S02]  /*7a70*/  @!P3 SHF.L.U64.HI R11, R207.reuse, 0x1, R36 ;  /* 0x00000001cf0bb819 */ /* 0x040fe40000010224 */
[----:B------:R-:W-:Y:S01]  /*7a80*/  @!P3 IMAD.SHL.U32 R6, R207, 0x2, RZ ;  /* 0x00000002cf06b824 */ /* 0x000fe200078e00ff */
[----:B------:R2:W5:Y:S01]  /*7a90*/  @!P2 LD.E.64 R26, desc[UR42][R4.64] ;  /* 0x0000002a041aa980 */ /* 0x000562000c101b00 */
[----:B------:R-:W-:Y:S02]  /*7aa0*/  CS2R R28, SRZ ;  /* 0x00000000001c7805 */ /* 0x000fe4000001ff00 */
[----:B------:R-:W-:Y:S02]  /*7ab0*/  CS2R R24, SRZ ;  /* 0x0000000000187805 */ /* 0x000fe4000001ff00 */
[----:B------:R-:W-:-:S02]  /*7ac0*/  CS2R R20, SRZ ;  /* 0x0000000000147805 */ /* 0x000fc4000001ff00 */
[-C--:B--2---:R-:W-:Y:S02]  /*7ad0*/  @!P3 IADD3 R4, P0, R3, R6.reuse, RZ ;  /* 0x000000060304b210 */ /* 0x084fe40007f1e0ff */
[----:B0-----:R-:W-:Y:S01]  /*7ae0*/  @!P3 IADD3 R6, P1, R8, R6, RZ ;  /* 0x000000060806b210 */ /* 0x001fe20007f3e0ff */
[----:B------:R-:W-:-:S04]  /*7af0*/  @!P2 IMAD.WIDE R8, R200, 0x2, R8 ;  /* 0x00000002c808a825 */ /* 0x000fc800078e0208 */
[--C-:B------:R-:W-:Y:S01]  /*7b00*/  @!P3 IMAD.X R5, R0, 0x1, R11.reuse, P0 ;  /* 0x000000010005b824 */ /* 0x100fe200000e060b */
[----:B------:R0:W5:Y:S01]  /*7b10*/  @!P2 LD.E.64 R28, desc[UR42][R8.64] ;  /* 0x0000002a081ca980 */ /* 0x000162000c101b00 */
[----:B------:R-:W-:-:S03]  /*7b20*/  @!P3 IMAD.X R7, R7, 0x1, R11, P1 ;  /* 0x000000010707b824 */ /* 0x000fc600008e060b */
[----:B------:R0:W5:Y:S04]  /*7b30*/  @!P3 LD.E.64 R24, desc[UR42][R4.64] ;  /* 0x0000002a0418b980 */ /* 0x000168000c101b00 */
[----:B------:R0:W5:Y:S02]  /*7b40*/  @!P3 LD.E.64 R20, desc[UR42][R6.64] ;  /* 0x0000002a0614b980 */ /* 0x000164000c101b00 */
.L_x_14448:
[----:B------:R-:W-:Y:S05]  /*7b50*/  BSYNC B1 ;  /* 0x0000000000017941 */ /* 0x000fea0003800000 */
.L_x_14447:
[----:B---3-5:R-:W-:Y:S01]  /*7b60*/  IMAD.MOV.U32 R3, RZ, RZ, R25 ;  /* 0x000000ffff037224 */ /* 0x028fe200078e0019 */
[----:B--2---:R-:W-:Y:S01]  /*7b70*/  MOV R0, R24 ;  /* 0x0000001800007202 */ /* 0x004fe20000000f00 */
[----:B0-----:R-:W-:Y:S01]  /*7b80*/  IMAD.MOV.U32 R4, RZ, RZ, R26 ;  /* 0x000000ffff047224 */ /* 0x001fe200078e001a */
        /* <DEDUP_REMOVED lines=9> */
[----:B------:R-:W-:Y:S02]  /*7c20*/  CS2R R8, SRZ ;  /* 0x0000000000087805 */ /* 0x000fe4000001ff00 */
        /* <DEDUP_REMOVED lines=8> */
.L_x_14704:
[----:B------:R-:W5:Y:S01]  /*7cb0*/  LDL R5, [R1+0x54] ;  /* 0x0000540001057983 */ /* 0x000f620000100800 */
[----:B------:R-:W-:Y:S01]  /*7cc0*/  VIADD R40, R40, 0x40 ;  /* 0x0000004028287836 */ /* 0x000fe20000000000 */
[----:B------:R-:W-:Y:S01]  /*7cd0*/  BSSY B1, `(.L_x_14450) ;  /* 0x0000021000017945 */ /* 0x000fe20003800000 */
[----:B------:R-:W-:Y:S02]  /*7ce0*/  CS2R R12, SRZ ;  /* 0x00000000000c7805 */ /* 0x000fe4000001ff00 */
[----:B0-----:R-:W-:Y:S02]  /*7cf0*/  CS2R R10, SRZ ;  /* 0x00000000000a7805 */ /* 0x001fe4000001ff00 */
[----:B------:R-:W-:Y:S02]  /*7d00*/  CS2R R14, SRZ ;  /* 0x00000000000e7805 */ /* 0x000fe4000001ff00 */
[----:B------:R-:W-:Y:S02]  /*7d10*/  ISETP.GE.AND P0, PT, R40, R35, PT ;  /* 0x000000232800720c */ /* 0x000fe40003f06270 */
        /* <DEDUP_REMOVED lines=11> */
[----:B----4-:R-:W-:Y:S01]  /*7dd0*/  MOV R9, R7 ;  /* 0x0000000700097202 */ /* 0x010fe20000000f00 */
[----:B-1----:R-:W-:-:S06]  /*7de0*/  IMAD.MOV.U32 R8, RZ, RZ, R30 ;  /* 0x000000ffff087224 */ /* 0x002fcc00078e001e */
[----:B------:R-:W-:Y:S02]  /*7df0*/  @!P2 IMAD.WIDE R4, R200, 0x2, R4 ;  /* 0x00000002c804a825 */ /* 0x000fe400078e0204 */
[C---:B------:R-:W-:Y:S02]  /*7e00*/  @!P3 SHF.L.U64.HI R10, R207.reuse, 0x1, R36 ;  /* 0x00000001cf0ab819 */ /* 0x040fe40000010224 */
[----:B------:R-:W-:Y:S01]  /*7e10*/  @!P3 IMAD.SHL.U32 R6, R207, 0x2, RZ ;  /* 0x00000002cf06b824 */ /* 0x000fe200078e00ff */
[----:B------:R0:W5:Y:S01]  /*7e20*/  @!P2 LD.E.64 R12, desc[UR42][R4.64] ;  /* 0x0000002a040ca980 */ /* 0x000162000c101b00 */
[----:B------:R-:W-:-:S03]  /*7e30*/  CS2R R14, SRZ ;  /* 0x00000000000e7805 */ /* 0x000fc6000001ff00 */
        /* <DEDUP_REMOVED lines=10> */
.L_x_14451:
[----:B------:R-:W-:Y:S05]  /*7ee0*/  BSYNC B1 ;  /* 0x0000000000017941 */ /* 0x000fea0003800000 */
.L_x_14450:
[----:B0---4-:R-:W4:Y:S01]  /*7ef0*/  LDL R7, [R1+0x38] ;  /* 0x0000380001077983 */ /* 0x011f220000100800 */
[----:B------:R-:W0:Y:S01]  /*7f00*/  SYNCS.PHASECHK.TRANS64.TRYWAIT P0, [R19+URZ+0x22800], R34 ;  /* 0x02280022130075a7 */ /* 0x000e22000800017f */
[----:B--2---:R-:W-:Y:S01]  /*7f10*/  IMAD.SHL.U32 R0, R33, 0x40, RZ ;  /* 0x0000004021007824 */ /* 0x004fe200078e00ff */
[----:B-----5:R-:W-:Y:S01]  /*7f20*/  MOV R5, R13 ;  /* 0x0000000d00057202 */ /* 0x020fe20000000f00 */
[----:B------:R-:W-:Y:S01]  /*7f30*/  IMAD.MOV.U32 R4, RZ, RZ, R8 ;  /* 0x000000ffff047224 */ /* 0x000fe200078e0008 */
[----:B------:R-:W-:Y:S01]  /*7f40*/  VIADDMNMX R31, R35, -R38, 0x80, PT ;  /* 0x00000080231f7446 */ /* 0x000fe20003800926 */
[----:B------:R-:W-:Y:S01]  /*7f50*/  IMAD.MOV.U32 R6, RZ, RZ, R10 ;  /* 0x000000ffff067224 */ /* 0x000fe200078e000a */
[----:B---3--:R-:W-:Y:S01]  /*7f60*/  LOP3.LUT R3, R0, 0x1c0, RZ, 0xc0, !PT ;  /* 0x000001c000037812 */ /* 0x008fe200078ec0ff */
[----:B------:R-:W-:Y:S01]  /*7f70*/  BSSY B1, `(.L_x_14452) ;  /* 0x0000016000017945 */ /* 0x000fe20003800000 */
[----:B------:R-:W-:Y:S01]  /*7f80*/  PRMT R46, R4, 0x7610, R46 ;  /* 0x00007610042e7816 */ /* 0x000fe2000000002e */
[----:B------:R-:W-:Y:S01]  /*7f90*/  IMAD.MOV.U32 R4, RZ, RZ, R12 ;  /* 0x000000ffff047224 */ /* 0x000fe200078e000c */
[----:B------:R-:W-:-:S02]  /*7fa0*/  LOP3.LUT R0, R3, 0x18, R16, 0xf8, !PT ;  /* 0x0000001803007812 */ /* 0x000fc400078ef810 */
[----:B------:R-:W-:Y:S02]  /*7fb0*/  SHF.R.U32.HI R3, RZ, 0x3, R3 ;  /* 0x00000003ff037819 */ /* 0x000fe40000011603 */
[----:B------:R-:W-:Y:S01]  /*7fc0*/  PRMT R46, R46, 0x5410, R4 ;  /* 0x000054102e2e7816 */ /* 0x000fe20000000004 */
[----:B------:R-:W-:Y:S01]  /*7fd0*/  IMAD.MOV.U32 R4, RZ, RZ, R11 ;  /* 0x000000ffff047224 */ /* 0x000fe200078e000b */
[----:B------:R-:W-:Y:S01]  /*7fe0*/  LOP3.LUT R0, R0, R3, RZ, 0x3c, !PT ;  /* 0x0000000300007212 */ /* 0x000fe200078e3cff */
[----:B------:R-:W-:Y:S01]  /*7ff0*/  IMAD.MOV.U32 R3, RZ, RZ, R9 ;  /* 0x000000ffff037224 */ /* 0x000fe200078e0009 */
[----:B------:R-:W-:Y:S01]  /*8000*/  PRMT R47, R5, 0x5410, R6 ;  /* 0x00005410052f7816 */ /* 0x000fe20000000006 */
[----:B------:R-:W-:Y:S01]  /*8010*/  IMAD.MOV.U32 R5, RZ, RZ, R14 ;  /* 0x000000ffff057224 */ /* 0x000fe200078e000e */
[----:B------:R-:W-:Y:S02]  /*8020*/  LOP3.LUT P2, RZ, R33, 0x4, RZ, 0xc0, !PT ;  /* 0x0000000421ff7812 */ /* 0x000fe4000784c0ff */
[----:B-1----:R-:W-:-:S02]  /*8030*/  PRMT R30, R3, 0x7610, R30 ;  /* 0x00007610031e7816 */ /* 0x002fc4000000001e */
[----:B------:R-:W-:Y:S01]  /*8040*/  PRMT R48, R5, 0x7610, R48 ;  /* 0x0000761005307816 */ /* 0x000fe20000000030 */
[----:B------:R-:W-:Y:S01]  /*8050*/  IMAD.MOV.U32 R5, RZ, RZ, R15 ;  /* 0x000000ffff057224 */ /* 0x000fe200078e000f */
[----:B------:R-:W-:Y:S02]  /*8060*/  PRMT R30, R30, 0x5410, R4 ;  /* 0x000054101e1e7816 */ /* 0x000fe40000000004 */
[----:B------:R-:W-:Y:S01]  /*8070*/  ISETP.GE.AND P1, PT, R202, R31, PT ;  /* 0x0000001fca00720c */ /* 0x000fe20003f26270 */
[----:B----4-:R-:W-:-:S04]  /*8080*/  IMAD R0, R7, 0x200, R0 ;  /* 0x0000020007007824 */ /* 0x010fc800078e0200 */
[----:B------:R-:W-:-:S04]  /*8090*/  IMAD R3, R0, 0x2, R19 ;  /* 0x0000000200037824 */ /* 0x000fc800078e0213 */
[C---:B------:R-:W-:Y:S01]  /*80a0*/  VIADD R0, R3.reuse, 0x18440 ;  /* 0x0001844003007836 */ /* 0x040fe20000000000 */
[----:B------:R-:W-:Y:S01]  /*80b0*/  IADD3 R4, R3, 0x18400, RZ ;  /* 0x0001840003047810 */ /* 0x000fe20007ffe0ff */
[----:B0-----:R-:W-:Y:S06]  /*80c0*/  @!P0 BRA `(.L_x_14453) ;  /* 0x0000017c00248947 */ /* 0x001fec0003800000 */
.L_x_14705:
[----:B------:R-:W-:Y:S05]  /*80d0*/  BSYNC B1 ;  /* 0x0000000000017941 */ /* 0x000fea0003800000 */
.L_x_14452:
        /* <DEDUP_REMOVED lines=11> */
[--C-:B------:R-:W-:Y:S01]  /*8190*/  HADD2.F32 R35, -RZ, R37.reuse.H1_H1 ;  /* 0x30000025ff237230 */ /* 0x100fe20000004100 */
[----:B0-----:R-:W-:Y:S01]  /*81a0*/  SHF.R.U32.HI R34, RZ, 0x10, R27 ;  /* 0x00000010ff227819 */ /* 0x001fe2000001161b */
        /* <DEDUP_REMOVED lines=38> */
.L_x_14457:
[----:B------:R-:W-:Y:S05]  /*8410*/  BSYNC B2 ;  /* 0x0000000000027941 */ /* 0x000fea0003800000 */
.L_x_14456:
        /* <DEDUP_REMOVED lines=17> */
[----:B0-----:R-:W-:Y:S01]  /*8530*/  FMUL.FTZ R34, R4, R28 ;  /* 0x0000001c04227220 */ /* 0x001fe20000410000 */
        /* <DEDUP_REMOVED lines=25> */
.L_x_14455:
[----:B------:R-:W-:Y:S05]  /*86d0*/  BSYNC B1 ;  /* 0x0000000000017941 */ /* 0x000fea0003800000 */
.L_x_14454:
        /* <DEDUP_REMOVED lines=25> */
[----:B0-----:R-:W-:Y:S01]  /*8870*/  FFMA.FTZ R34, R14, R25, R28 ;  /* 0x000000190e227223 */ /* 0x001fe2000001001c */
        /* <DEDUP_REMOVED lines=24> */
.L_x_14460:
[----:B------:R-:W-:Y:S05]  /*8a00*/  BSYNC B1 ;  /* 0x0000000000017941 */ /* 0x000fea0003800000 */
.L_x_14459:
[----:B------:R-:W-:Y:S05]  /*8a10*/  @P1 BRA `(.L_x_14458) ;  /* 0x0000001400b41947 */ /* 0x000fea0003800000 */
[----:B-1----:R-:W1:Y:S01]  /*8a20*/  LDS.128 R4, [R0+0x2000] ;  /* 0x0020000000047984 */ /* 0x002e620000000c00 */
[----:B------:R-:W-:Y:S01]  /*8a30*/  SHF.R.U32.HI R14, RZ, 0x10, R11 ;  /* 0x00000010ff0e7819 */ /* 0x000fe2000001160b */
[----:B------:R-:W-:Y:S01]  /*8a40*/  HADD2.F32 R13, -RZ, R47.H1_H1 ;  /* 0x3000002fff0d7230 */ /* 0x000fe20000004100 */
[----:B------:R-:W-:Y:S02]  /*8a50*/  SHF.R.U32.HI R12, RZ, 0x10, R9 ;  /* 0x00000010ff0c7819 */ /* 0x000fe40000011609 */
[----:B------:R-:W-:Y:S01]  /*8a60*/  SHF.R.U64 R21, R10, 0x10, R11 ;  /* 0x000000100a157819 */ /* 0x000fe2000000120b */
[----:B------:R-:W-:Y:S01]  /*8a70*/  HADD2.F32 R14, -RZ, R14.H0_H0 ;  /* 0x2000000eff0e7230 */ /* 0x000fe20000004100 */
        /* <DEDUP_REMOVED lines=15> */
[--C-:B------:R-:W-:Y:S02]  /*8b70*/  HADD2.F32 R10, -RZ, R30.reuse.H1_H1 ;  /* 0x3000001eff0a7230 */ /* 0x100fe40000004100 */
[----:B------:R-:W-:Y:S01]  /*8b80*/  FFMA.FTZ R15, R9, R14, R15 ;  /* 0x0000000e090f7223 */ /* 0x000fe2000001000f */
[----:B------:R-:W-:Y:S02]  /*8b90*/  HADD2.F32 R6, -RZ, R5.H0_H0 ;  /* 0x20000005ff067230 */ /* 0x000fe40000004100 */
[----:B------:R-:W-:Y:S01]  /*8ba0*/  FFMA.FTZ R12, R3, R13, R12 ;  /* 0x0000000d030c7223 */ /* 0x000fe2000001000c */
[----:B------:R-:W-:-:S02]  /*8bb0*/  HADD2.F32 R30, -RZ, R30.H0_H0 ;  /* 0x2000001eff1e7230 */ /* 0x000fc40000004100 */
[C---:B------:R-:W-:Y:S01]  /*8bc0*/  FMUL.FTZ R14, R8.reuse, R10 ;  /* 0x0000000a080e7220 */ /* 0x040fe20000410000 */
[----:B------:R-:W-:Y:S02]  /*8bd0*/  HADD2.F32 R5, -RZ, R5.H1_H1 ;  /* 0x30000005ff057230 */ /* 0x000fe40000004100 */
        /* <DEDUP_REMOVED lines=15> */
.L_x_14445:
[----:B------:R-:W1:Y:S01]  /*8cd0*/  LDC R6, c[0x0][0x448] ;  /* 0x00011200ff067b82 */ /* 0x000e620000000800 */
[----:B------:R-:W-:Y:S01]  /*8ce0*/  IMAD R3, R3, 0x40, R40 ;  /* 0x0000004003037824 */ /* 0x000fe200078e0228 */
[----:B------:R-:W-:Y:S01]  /*8cf0*/  ULDC.64 UR4, c[0x0][0x3f8] ;  /* 0x0000fe0000047ab9 */ /* 0x000fe20000000a00 */
[----:B------:R-:W-:Y:S01]  /*8d00*/  ULDC.64 UR6, c[0x0][0x408] ;  /* 0x0001020000067ab9 */ /* 0x000fe20000000a00 */
[----:B------:R-:W-:Y:S02]  /*8d10*/  IMAD.MOV.U32 R27, RZ, RZ, R29 ;  /* 0x000000ffff1b7224 */ /* 0x000fe400078e001d */
        /* <DEDUP_REMOVED lines=12> */
[----:B------:R-:W-:Y:S01]  /*8de0*/  IMAD.WIDE.U32 R24, R3, UR6, R24 ;  /* 0x0000000603187c25 */ /* 0x000fe2000f8e0018 */
[----:B------:R-:W-:Y:S01]  /*8df0*/  LEA R36, P0, R26, UR4, 0x1 ;  /* 0x000000041a247c11 */ /* 0x000fe2000f8008ff */
[----:B------:R-:W-:Y:S01]  /*8e00*/  UMOV UR4, 0xffffffff ;  /* 0xffffffff00047882 */ /* 0x000fe20000000000 */
[----:B------:R-:W-:Y:S01]  /*8e10*/  IADD3 R5, R27, R5, RZ ;  /* 0x000000051b057210 */ /* 0x000fe20007ffe0ff */
[----:B------:R-:W-:Y:S01]  /*8e20*/  IMAD R3, R3, UR7, R0 ;  /* 0x0000000703037c24 */ /* 0x000fe2000f8e0200 */
[----:B------:R-:W-:-:S02]  /*8e30*/  ULDC.64 UR6, c[0x0][0x400] ;  /* 0x0001000000067ab9 */ /* 0x000fc40000000a00 */
[----:B------:R-:W-:Y:S01]  /*8e40*/  LEA R37, P1, R24, UR6, 0x1 ;  /* 0x0000000618257c11 */ /* 0x000fe2000f8208ff */
[----:B------:R-:W-:Y:S01]  /*8e50*/  IMAD.IADD R3, R25, 0x1, R3 ;  /* 0x0000000119037824 */ /* 0x000fe200078e0203 */
[----:B------:R-:W-:-:S04]  /*8e60*/  LEA.HI.X R26, R26, UR5, R5, 0x1, P0 ;  /* 0x000000051a1a7c11 */ /* 0x000fc800080f0c05 */
[----:B------:R-:W-:Y:S01]  /*8e70*/  LEA.HI.X R24, R24, UR7, R3, 0x1, P1 ;  /* 0x0000000718187c11 */ /* 0x000fe200088f0c03 */
[----:B------:R-:W-:Y:S06]  /*8e80*/  BRA.DIV UR4, `(.L_x_14461) ;  /* 0x0000016e04c87947 */ /* 0x000fec000b800000 */
[----:B------:R-:W2:Y:S01]  /*8e90*/  LDL R7, [R1+0x8] ;  /* 0x0000080001077983 */ /* 0x000ea20000100800 */
[----:B------:R-:W1:Y:S03]  /*8ea0*/  LDC R27, c[0x0][0x3f4] ;  /* 0x0000fd00ff1b7b82 */ /* 0x000e660000000800 */
[----:B------:R-:W3:Y:S04]  /*8eb0*/  SHFL.IDX PT, R3, R36, RZ, 0x1c1f ;  /* 0x001c1fff24037589 */ /* 0x000ee800000e0000 */
[----:B------:R-:W4:Y:S04]  /*8ec0*/  SHFL.IDX PT, R0, R26, RZ, 0x1c1f ;  /* 0x001c1fff1a007589 */ /* 0x000f2800000e0000 */
[----:B------:R-:W5:Y:S04]  /*8ed0*/  SHFL.IDX PT, R14, R37, RZ, 0x1c1f ;  /* 0x001c1fff250e7589 */ /* 0x000f6800000e0000 */
[----:B------:R-:W0:Y:S01]  /*8ee0*/  SHFL.IDX PT, R4, R24, RZ, 0x1c1f ;  /* 0x001c1fff18047589 */ /* 0x000e2200000e0000 */
[----:B-1----:R-:W-:Y:S01]  /*8ef0*/  ISETP.GE.AND P0, PT, R16, R27, PT ;  /* 0x0000001b1000720c */ /* 0x002fe20003f06270 */
[----:B--2---:R-:W-:-:S05]  /*8f00*/  IMAD R25, R7, R6, RZ ;  /* 0x0000000607197224 */ /* 0x004fca00078e02ff */
[----:B------:R-:W-:-:S13]  /*8f10*/  ISETP.GE.OR P1, PT, R40, R25, P0 ;  /* 0x000000192800720c */ /* 0x000fda0000726670 */
[C---:B------:R-:W-:Y:S01]  /*8f20*/  @!P1 IMAD.SHL.U32 R5, R16.reuse, 0x2, RZ ;  /* 0x0000000210059824 */ /* 0x040fe200078e00ff */
[----:B------:R-:W-:-:S04]  /*8f30*/  @!P1 SHF.L.U64.HI R7, R16, 0x1, R17 ;  /* 0x0000000110079819 */ /* 0x000fc80000010211 */
[----:B---3--:R-:W-:-:S05]  /*8f40*/  @!P1 IADD3 R8, P2, R3, R5, RZ ;  /* 0x0000000503089210 */ /* 0x008fca0007f5e0ff */
[----:B----4-:R-:W-:-:S06]  /*8f50*/  @!P1 IMAD.X R9, R0, 0x1, R7, P2 ;  /* 0x0000000100099824 */ /* 0x010fcc00010e0607 */
[----:B------:R-:W2:Y:S01]  /*8f60*/  @!P1 LD.E.128 R8, desc[UR42][R8.64] ;  /* 0x0000002a08089980 */ /* 0x000ea2000c101d00 */
[----:B-----5:R-:W-:-:S05]  /*8f70*/  @!P1 IADD3 R14, P2, R14, R5, RZ ;  /* 0x000000050e0e9210 */ /* 0x020fca0007f5e0ff */
[----:B0-----:R-:W-:Y:S02]  /*8f80*/  @!P1 IMAD.X R5, R4, 0x1, R7, P2 ;  /* 0x0000000104059824 */ /* 0x001fe400010e0607 */
[----:B------:R-:W-:-:S06]  /*8f90*/  @!P1 IMAD.MOV.U32 R4, RZ, RZ, R14 ;  /* 0x000000ffff049224 */ /* 0x000fcc00078e000e */
[----:B------:R-:W3:Y:S01]  /*8fa0*/  @!P1 LD.E.128 R4, desc[UR42][R4.64] ;  /* 0x0000002a04049980 */ /* 0x000ee2000c101d00 */
[----:B------:R-:W-:Y:S02]  /*8fb0*/  CS2R R20, SRZ ;  /* 0x0000000000147805 */ /* 0x000fe4000001ff00 */
[----:B------:R-:W-:Y:S02]  /*8fc0*/  CS2R R28, SRZ ;  /* 0x00000000001c7805 */ /* 0x000fe4000001ff00 */
[----:B------:R-:W-:Y:S01]  /*8fd0*/  CS2R R30, SRZ ;  /* 0x00000000001e7805 */ /* 0x000fe2000001ff00 */
[----:B------:R-:W0:Y:S01]  /*8fe0*/  SHFL.IDX PT, R14, R37, 0x1, 0x1c1f ;  /* 0x003c1f00250e7f89 */ /* 0x000e2200000e0000 */
[----:B------:R-:W-:-:S03]  /*8ff0*/  CS2R R34, SRZ ;  /* 0x0000000000227805 */ /* 0x000fc6000001ff00 */
[----:B------:R-:W1:Y:S01]  /*9000*/  SHFL.IDX PT, R24, R24, 0x1, 0x1c1f ;  /* 0x003c1f0018187f89 */ /* 0x000e6200000e0000 */
[----:B--2---:R-:W-:Y:S01]  /*9010*/  @!P1 IMAD.MOV.U32 R20, RZ, RZ, R8 ;  /* 0x000000ffff149224 */ /* 0x004fe200078e0008 */
[----:B------:R-:W-:Y:S01]  /*9020*/  @!P1 MOV R21, R9 ;  /* 0x0000000900159202 */ /* 0x000fe20000000f00 */
[----:B------:R-:W-:Y:S02]  /*9030*/  @!P1 IMAD.MOV.U32 R28, RZ, RZ, R10 ;  /* 0x000000ffff1c9224 */ /* 0x000fe400078e000a */
[----:B------:R-:W-:Y:S02]  /*9040*/  IMAD.MOV.U32 R0, RZ, RZ, R20 ;  /* 0x000000ffff007224 */ /* 0x000fe400078e0014 */
[----:B------:R-:W-:Y:S02]  /*9050*/  @!P1 IMAD.MOV.U32 R29, RZ, RZ, R11 ;  /* 0x000000ffff1d9224 */ /* 0x000fe400078e000b */
[----:B------:R-:W-:Y:S01]  /*9060*/  IMAD.MOV.U32 R3, RZ, RZ, R21 ;  /* 0x000000ffff037224 */ /* 0x000fe200078e0015 */
[----:B------:R-:W-:Y:S01]  /*9070*/  PRMT R53, R53, 0x5410, R0 ;  /* 0x0000541035357816 */ /* 0x000fe20000000000 */
[----:B------:R-:W-:Y:S01]  /*9080*/  IMAD.MOV.U32 R8, RZ, RZ, R28 ;  /* 0x000000ffff087224 */ /* 0x000fe200078e001c */
[----:B------:R-:W2:Y:S01]  /*9090*/  SHFL.IDX PT, R0, R26, 0x1, 0x1c1f ;  /* 0x003c1f001a007f89 */ /* 0x000ea200000e0000 */
[----:B------:R-:W-:Y:S01]  /*90a0*/  IMAD.MOV.U32 R9, RZ, RZ, R29 ;  /* 0x000000ffff097224 */ /* 0x000fe200078e001d */
[----:B------:R-:W-:Y:S01]  /*90b0*/  PRMT R41, R3, 0x7610, R41 ;  /* 0x0000761003297816 */ /* 0x000fe20000000029 */
[----:B---3--:R-:W-:Y:S01]  /*90c0*/  @!P1 IMAD.MOV.U32 R31, RZ, RZ, R5 ;  /* 0x000000ffff1f9224 */ /* 0x008fe200078e0005 */
[----:B------:R-:W-:Y:S01]  /*90d0*/  @!P1 MOV R30, R4 ;  /* 0x00000004001e9202 */ /* 0x000fe20000000f00 */
[----:B------:R-:W-:Y:S01]  /*90e0*/  @!P1 IMAD.MOV.U32 R34, RZ, RZ, R6 ;  /* 0x000000ffff229224 */ /* 0x000fe200078e0006 */
[----:B------:R3:W4:Y:S01]  /*90f0*/  SHFL.IDX PT, R3, R36, 0x1, 0x1c1f ;  /* 0x003c1f0024037f89 */ /* 0x00072200000e0000 */
[----:B------:R-:W-:Y:S01]  /*9100*/  @!P1 IMAD.MOV.U32 R35, RZ, RZ, R7 ;  /* 0x000000ffff239224 */ /* 0x000fe200078e0007 */
[----:B------:R-:W-:Y:S01]  /*9110*/  PRMT R38, R8, 0x7610, R38 ;  /* 0x0000761008267816 */ /* 0x000fe20000000026 */
[----:B------:R-:W-:-:S02]  /*9120*/  IMAD.MOV.U32 R4, RZ, RZ, R30 ;  /* 0x000000ffff047224 */ /* 0x000fc400078e001e */
[----:B------:R-:W-:Y:S01]  /*9130*/  IMAD.MOV.U32 R5, RZ, RZ, R31 ;  /* 0x000000ffff057224 */ /* 0x000fe200078e001f */
[----:B------:R-:W-:Y:S01]  /*9140*/  MOV R7, R35 ;  /* 0x0000002300077202 */ /* 0x000fe20000000f00 */
[----:B------:R-:W-:Y:S01]  /*9150*/  IMAD.MOV.U32 R6, RZ, RZ, R34 ;  /* 0x000000ffff067224 */ /* 0x000fe200078e0022 */
[----:B---3--:R-:W-:Y:S02]  /*9160*/  PRMT R36, R9, 0x7610, R36 ;  /* 0x0000761009247816 */ /* 0x008fe40000000024 */
[----:B------:R-:W-:Y:S02]  /*9170*/  PRMT R38, R38, 0x5410, R4 ;  /* 0x0000541026267816 */ /* 0x000fe40000000004 */
[----:B------:R-:W-:Y:S02]  /*9180*/  PRMT R43, R5, 0x7610, R43 ;  /* 0x00007610052b7816 */ /* 0x000fe4000000002b */
[----:B------:R-:W-:Y:S02]  /*9190*/  CS2R R4, SRZ ;  /* 0x0000000000047805 */ /* 0x000fe4000001ff00 */
[----:B------:R-:W-:-:S02]  /*91a0*/  PRMT R53, R6, 0x7610, R53 ;  /* 0x0000761006357816 */ /* 0x000fc40000000035 */
[----:B012---:R-:W-:-:S07]  /*91b0*/  PRMT R36, R36, 0x5410, R7 ;  /* 0x0000541024247816 */ /* 0x007fce0000000007 */
.L_x_14715:
        /* <DEDUP_REMOVED lines=18> */
[-C--:B----4-:R-:W-:Y:S02]  /*92e0*/  IADD3 R8, P1, R3, R4.reuse, RZ ;  /* 0x0000000403087210 */ /* 0x090fe40007f3e0ff */
[----:B------:R-:W-:-:S03]  /*92f0*/  IADD3 R4, P2, R14, R4, RZ ;  /* 0x000000040e047210 */ /* 0x000fc60007f5e0ff */
[--C-:B------:R-:W-:Y:S02]  /*9300*/  IMAD.X R9, R0, 0x1, R5.reuse, P1 ;  /* 0x0000000100097824 */ /* 0x100fe400008e0605 */
[----:B------:R-:W-:-:S04]  /*9310*/  IMAD.X R5, R24, 0x1, R5, P2 ;  /* 0x0000000118057824 */ /* 0x000fc800010e0605 */
[----:B------:R-:W5:Y:S04]  /*9320*/  LD.E.128 R8, desc[UR42][R8.64] ;  /* 0x0000002a08087980 */ /* 0x000f68000c101d00 */
[----:B------:R-:W5:Y:S02]  /*9330*/  LD.E.128 R4, desc[UR42][R4.64] ;  /* 0x0000002a04047980 */ /* 0x000f64000c101d00 */
.L_x_14463:
[----:B------:R-:W-:Y:S05]  /*9340*/  BSYNC B1 ;  /* 0x0000000000017941 */ /* 0x000fea0003800000 */
.L_x_14462:
[----:B------:R-:W2:Y:S01]  /*9350*/  LDL R0, [R1+0x4] ;  /* 0x0000040001007983 */ /* 0x000ea20000100800 */
[----:B------:R-:W0:Y:S01]  /*9360*/  SYNCS.PHASECHK.TRANS64.TRYWAIT P1, [R19+URZ+0x22800], R12 ;  /* 0x0228000c130075a7 */ /* 0x000e22000802017f */
[----:B------:R-:W-:Y:S01]  /*9370*/  VIADD R13, R202, 0x40 ;  /* 0x00000040ca0d7836 */ /* 0x000fe20000000000 */
[----:B------:R-:W-:Y:S01]  /*9380*/  BSSY B1, `(.L_x_14464) ;  /* 0x000000f000017945 */ /* 0x000fe20003800000 */
[----:B----45:R-:W-:Y:S02]  /*9390*/  IMAD.MOV.U32 R3, RZ, RZ, R5 ;  /* 0x000000ffff037224 */ /* 0x030fe400078e0005 */
[----:B------:R-:W-:Y:S02]  /*93a0*/  IMAD.MOV.U32 R14, RZ, RZ, R9 ;  /* 0x000000ffff0e7224 */ /* 0x000fe400078e0009 */
[----:B------:R-:W-:Y:S01]  /*93b0*/  IMAD.IADD R37, R16, 0x1, R27 ;  /* 0x0000000110257824 */ /* 0x000fe200078e021b */
[----:B--2---:R-:W-:Y:S02]  /*93c0*/  VIADDMNMX R25, R25, -R0, 0x80, PT ;  /* 0x0000008019197446 */ /* 0x004fe40003800900 */
[----:B------:R-:W-:-:S02]  /*93d0*/  MOV R0, R4 ;  /* 0x0000000400007202 */ /* 0x000fc40000000f00 */
[-C--:B------:R-:W-:Y:S02]  /*93e0*/  ISETP.GE.OR P2, PT, R202, R25.reuse, P0 ;  /* 0x00000019ca00720c */ /* 0x080fe40000746670 */
[----:B------:R-:W-:Y:S01]  /*93f0*/  ISETP.GE.OR P0, PT, R13, R25, P0 ;  /* 0x000000190d00720c */ /* 0x000fe20000706670 */
[----:B------:R-:W-:Y:S01]  /*9400*/  IMAD.MOV.U32 R13, RZ, RZ, R8 ;  /* 0x000000ffff0d7224 */ /* 0x000fe200078e0008 */
[----:B------:R-:W-:Y:S01]  /*9410*/  PRMT R54, R0, 0x5410, R3 ;  /* 0x0000541000367816 */ /* 0x000fe20000000003 */
[----:B------:R-:W-:Y:S02]  /*9420*/  IMAD.MOV.U32 R0, RZ, RZ, R6 ;  /* 0x000000ffff007224 */ /* 0x000fe400078e0006 */
[----:B------:R-:W-:Y:S01]  /*9430*/  IMAD.MOV.U32 R3, RZ, RZ, R7 ;  /* 0x000000ffff037224 */ /* 0x000fe200078e0007 */
[----:B------:R-:W-:-:S04]  /*9440*/  PRMT R56, R13, 0x5410, R14 ;  /* 0x000054100d387816 */ /* 0x000fc8000000000e */
[----:B------:R-:W-:Y:S01]  /*9450*/  PRMT R55, R0, 0x5410, R3 ;  /* 0x0000541000377816 */ /* 0x000fe20000000003 */
[----:B0-----:R-:W-:Y:S06]  /*9460*/  @!P1 BRA `(.L_x_14465) ;  /* 0x0000016c00c09947 */ /* 0x001fec0003800000 */
.L_x_14716:
[----:B------:R-:W-:Y:S05]  /*9470*/  BSYNC B1 ;  /* 0x0000000000017941 */ /* 0x000fea0003800000 */
.L_x_14464:
[----:B------:R-:W-:Y:S01]  /*9480*/  BSSY B1, `(.L_x_14466) ;  /* 0x0000064000017945 */ /* 0x000fe20003800000 */
[----:B------:R-:W-:Y:S01]  /*9490*/  MOV R0, R10 ;  /* 0x0000000a00007202 */ /* 0x000fe20000000f00 */
[----:B------:R-:W-:Y:S01]  /*94a0*/  IMAD.MOV.U32 R3, RZ, RZ, R11 ;  /* 0x000000ffff037224 */ /* 0x000fe200078e000b */
[----:B------:R-:W-:Y:S01]  /*94b0*/  LOP3.LUT R37, R37, 0x38, RZ, 0xc0, !PT ;  /* 0x0000003825257812 */ /* 0x000fe200078ec0ff */
[----:B------:R-:W-:Y:S06]  /*94c0*/  @P2 BRA `(.L_x_14467) ;  /* 0x00000004007c2947 */ /* 0x000fec0003800000 */
[----:B------:R-:W2:Y:S01]  /*94d0*/  LDL R25, [R1+0x38] ;  /* 0x0000380001197983 */ /* 0x000ea20000100800 */
[----:B------:R-:W-:Y:S01]  /*94e0*/  IMAD.SHL.U32 R33, R33, 0x40, RZ ;  /* 0x0000004021217824 */ /* 0x000fe200078e00ff */
[----:B------:R-:W-:Y:S01]  /*94f0*/  SHF.R.U64 R49, R30, 0x10, R31 ;  /* 0x000000101e317819 */ /* 0x000fe2000000121f */
[----:B------:R-:W-:Y:S01]  /*9500*/  HADD2.F32 R43, -RZ, R43.H0_H0 ;  /* 0x2000002bff2b7230 */ /* 0x000fe20000004100 */
[--C-:B------:R-:W-:Y:S01]  /*9510*/  SHF.R.U64 R52, R20, 0x10, R21.reuse ;  /* 0x0000001014347819 */ /* 0x100fe20000001215 */
[----:B------:R-:W-:Y:S01]  /*9520*/  HADD2.F32 R41, -RZ, R41.H0_H0 ;  /* 0x20000029ff297230 */ /* 0x000fe20000004100 */
[----:B------:R-:W-:Y:S02]  /*9530*/  LOP3.LUT R24, R33, 0x1c0, RZ, 0xc0, !PT ;  /* 0x000001c021187812 */ /* 0x000fe400078ec0ff */
[----:B------:R-:W-:Y:S02]  /*9540*/  SHF.R.U32.HI R44, RZ, 0x10, R21 ;  /* 0x00000010ff2c7819 */ /* 0x000fe40000011615 */
[----:B------:R-:W-:-:S02]  /*9550*/  SHF.R.U32.HI R13, RZ, 0x3, R24 ;  /* 0x00000003ff0d7819 */ /* 0x000fc40000011618 */
[----:B0-----:R-:W-:Y:S02]  /*9560*/  LOP3.LUT R12, R24, 0x38, R16, 0xf8, !PT ;  /* 0x00000038180c7812 */ /* 0x001fe400078ef810 */
[----:B------:R-:W-:Y:S02]  /*9570*/  LOP3.LUT R24, R13, R37, R24, 0x1e, !PT ;  /* 0x000000250d187212 */ /* 0x000fe400078e1e18 */
[----:B------:R-:W-:Y:S02]  /*9580*/  LOP3.LUT R12, R12, R13, RZ, 0x3c, !PT ;  /* 0x0000000d0c0c7212 */ /* 0x000fe400078e3cff */
[----:B------:R-:W-:Y:S02]  /*9590*/  SHF.R.U32.HI R40, RZ, 0x10, R31 ;  /* 0x00000010ff287819 */ /* 0x000fe4000001161f */
[--C-:B------:R-:W-:Y:S02]  /*95a0*/  SHF.R.U64 R48, R34, 0x10, R35.reuse ;  /* 0x0000001022307819 */ /* 0x100fe40000001223 */
[----:B------:R-:W-:Y:S01]  /*95b0*/  SHF.R.U32.HI R46, RZ, 0x10, R35 ;  /* 0x00000010ff2e7819 */ /* 0x000fe20000011623 */
[----:B------:R-:W-:Y:S01]  /*95c0*/  HADD2.F32 R40, -RZ, R40.H0_H0 ;  /* 0x20000028ff287230 */ /* 0x000fe20000004100 */
[----:B------:R-:W-:-:S02]  /*95d0*/  SHF.R.U64 R51, R28, 0x10, R29 ;  /* 0x000000101c337819 */ /* 0x000fc4000000121d */
        /* <DEDUP_REMOVED lines=10> */
[C---:B------:R-:W-:Y:S01]  /*9680*/  FMUL.FTZ R45, R30.reuse, R43 ;  /* 0x0000002b1e2d7220 */ /* 0x040fe20000410000 */
[----:B------:R-:W-:Y:S01]  /*9690*/  FMUL.FTZ R47, R30, R41 ;  /* 0x000000291e2f7220 */ /* 0x000fe20000410000 */
[----:B------:R-:W-:-:S02]  /*96a0*/  HADD2.F32 R30, -RZ, R44.H0_H0 ;  /* 0x2000002cff1e7230 */ /* 0x000fc40000004100 */
[C---:B------:R-:W-:Y:S01]  /*96b0*/  FMUL.FTZ R44, R31.reuse, R40 ;  /* 0x000000281f2c7220 */ /* 0x040fe20000410000 */
[C---:B------:R-:W-:Y:S01]  /*96c0*/  FFMA.FTZ R42, R20.reuse, R41, -R45 ;  /* 0x00000029142a7223 */ /* 0x040fe2000001082d */
[----:B------:R-:W-:Y:S02]  /*96d0*/  HADD2.F32 R34, -RZ, R27.H0_H0 ;  /* 0x2000001bff227230 */ /* 0x000fe40000004100 */
[----:B------:R-:W-:Y:S01]  /*96e0*/  FFMA.FTZ R47, R20, R43, R47 ;  /* 0x0000002b142f7223 */ /* 0x000fe2000001002f */
[--C-:B------:R-:W-:Y:S02]  /*96f0*/  HADD2.F32 R45, -RZ, R36.reuse.H1_H1 ;  /* 0x30000024ff2d7230 */ /* 0x100fe40000004100 */
[----:B------:R-:W-:Y:S01]  /*9700*/  FMUL.FTZ R20, R31, R30 ;  /* 0x0000001e1f147220 */ /* 0x000fe20000410000 */
[----:B------:R-:W-:Y:S02]  /*9710*/  HADD2.F32 R41, -RZ, R36.H0_H0 ;  /* 0x20000024ff297230 */ /* 0x000fe40000004100 */
[----:B------:R-:W-:-:S02]  /*9720*/  HADD2.F32 R21, -RZ, R13.H1_H1 ;  /* 0x3000000dff157230 */ /* 0x000fc40000004100 */
[C---:B------:R-:W-:Y:S01]  /*9730*/  FMUL.FTZ R31, R34.reuse, R45 ;  /* 0x0000002d221f7220 */ /* 0x040fe20000410000 */
[----:B------:R-:W-:Y:S02]  /*9740*/  HADD2.F32 R28, -RZ, R15.H0_H0 ;  /* 0x2000000fff1c7230 */ /* 0x000fe40000004100 */
[-C--:B------:R-:W-:Y:S01]  /*9750*/  FMUL.FTZ R34, R34, R41.reuse ;  /* 0x0000002922227220 */ /* 0x080fe20000410000 */
[----:B------:R-:W-:Y:S02]  /*9760*/  HADD2.F32 R35, -RZ, R27.H1_H1 ;  /* 0x3000001bff237230 */ /* 0x000fe40000004100 */
[----:B------:R-:W-:Y:S01]  /*9770*/  FFMA.FTZ R43, R21, R30, -R44 ;  /* 0x0000001e152b7223 */ /* 0x000fe2000001082c */
[----:B------:R-:W-:Y:S02]  /*9780*/  HADD2.F32 R36, -RZ, R46.H0_H0 ;  /* 0x2000002eff247230 */ /* 0x000fe40000004100 */
[----:B------:R-:W-:Y:S01]  /*9790*/  FFMA.FTZ R41, R28, R41, -R31 ;  /* 0x000000291c297223 */ /* 0x000fe2000001081f */
[----:B------:R-:W-:-:S02]  /*97a0*/  HADD2.F32 R29, -RZ, R15.H1_H1 ;  /* 0x3000000fff1d7230 */ /* 0x000fc40000004100 */
[----:B------:R-:W-:Y:S01]  /*97b0*/  FFMA.FTZ R45, R28, R45, R34 ;  /* 0x0000002d1c2d7223 */ /* 0x000fe20000010022 */
[----:B------:R-:W-:Y:S02]  /*97c0*/  HADD2.F32 R30, -RZ, R50.H0_H0 ;  /* 0x20000032ff1e7230 */ /* 0x000fe40000004100 */
[----:B------:R-:W-:Y:S01]  /*97d0*/  FFMA.FTZ R40, R21, R40, R20 ;  /* 0x0000002815287223 */ /* 0x000fe20000010014 */
[----:B------:R-:W-:Y:S02]  /*97e0*/  HADD2.F32 R25, -RZ, R24.H0_H0 ;  /* 0x20000018ff197230 */ /* 0x000fe40000004100 */
[C---:B------:R-:W-:Y:S01]  /*97f0*/  FMUL.FTZ R34, R35.reuse, R36 ;  /* 0x0000002423227220 */ /* 0x040fe20000410000 */
[----:B------:R-:W-:Y:S02]  /*9800*/  HADD2.F32 R28, -RZ, R38.H1_H1 ;  /* 0x30000026ff1c7230 */ /* 0x000fe40000004100 */
[----:B------:R-:W-:Y:S01]  /*9810*/  FMUL.FTZ R46, R35, R30 ;  /* 0x0000001e232e7220 */ /* 0x000fe20000410000 */
[----:B------:R-:W-:-:S02]  /*9820*/  HADD2.F32 R20, -RZ, R53.H1_H1 ;  /* 0x30000035ff147230 */ /* 0x000fc40000004100 */
[----:B------:R-:W-:Y:S01]  /*9830*/  FFMA.FTZ R44, R29, R30, -R34 ;  /* 0x0000001e1d2c7223 */ /* 0x000fe20000010822 */
[----:B------:R-:W-:Y:S02]  /*9840*/  HADD2.F32 R13, -RZ, R12.H0_H0 ;  /* 0x2000000cff0d7230 */ /* 0x000fe40000004100 */
[C---:B------:R-:W-:Y:S01]  /*9850*/  FMUL.FTZ R34, R25.reuse, R28 ;  /* 0x0000001c19227220 */ /* 0x040fe20000410000 */
[----:B------:R-:W-:Y:S02]  /*9860*/  HADD2.F32 R27, -RZ, R26.H0_H0 ;  /* 0x2000001aff1b7230 */ /* 0x000fe40000004100 */
[----:B------:R-:W-:Y:S01]  /*9870*/  FMUL.FTZ R25, R25, R20 ;  /* 0x0000001419197220 */ /* 0x000fe20000410000 */
[----:B------:R-:W-:Y:S02]  /*9880*/  HADD2.F32 R30, -RZ, R53.H0_H0 ;  /* 0x20000035ff1e7230 */ /* 0x000fe40000004100 */
[----:B------:R-:W-:Y:S01]  /*9890*/  FFMA.FTZ R46, R29, R36, R46 ;  /* 0x000000241d2e7223 */ /* 0x000fe2000001002e */
[----:B------:R-:W-:-:S02]  /*98a0*/  HADD2.F32 R38, -RZ, R38.H0_H0 ;  /* 0x20000026ff267230 */ /* 0x000fc40000004100 */
[----:B------:R-:W-:Y:S01]  /*98b0*/  FFMA.FTZ R34, R13, R20, -R34 ;  /* 0x000000140d227223 */ /* 0x000fe20000010822 */
[----:B------:R-:W-:Y:S02]  /*98c0*/  HADD2.F32 R15, -RZ, R14.H0_H0 ;  /* 0x2000000eff0f7230 */ /* 0x000fe40000004100 */
[----:B------:R-:W-:Y:S01]  /*98d0*/  FMUL.FTZ R36, R27, R30 ;  /* 0x0000001e1b247220 */ /* 0x000fe20000410000 */
[----:B------:R-:W-:Y:S01]  /*98e0*/  FFMA.FTZ R28, R13, R28, R25 ;  /* 0x0000001c0d1c7223 */ /* 0x000fe20000010019 */
[-C--:B------:R-:W-:Y:S01]  /*98f0*/  FMUL.FTZ R20, R27, R38.reuse ;  /* 0x000000261b147220 */ /* 0x080fe20000410000 */
[----:B------:R-:W-:Y:S02]  /*9900*/  HADD2.F32 R24, -RZ, R24.H1_H1 ;  /* 0x30000018ff187230 */ /* 0x000fe40000004100 */
[C---:B------:R-:W-:Y:S01]  /*9910*/  FFMA.FTZ R36, R15.reuse, R38, -R36 ;  /* 0x000000260f247223 */ /* 0x040fe20000010824 */
[----:B------:R-:W-:Y:S02]  /*9920*/  HADD2.F32 R26, -RZ, R26.H1_H1 ;  /* 0x3000001aff1a7230 */ /* 0x000fe40000004100 */
[----:B------:R-:W-:Y:S01]  /*9930*/  FFMA.FTZ R20, R15, R30, R20 ;  /* 0x0000001e0f147223 */ /* 0x000fe20000010014 */
[----:B------:R-:W-:-:S02]  /*9940*/  HADD2.F32 R25, -RZ, R49.H0_H0 ;  /* 0x20000031ff197230 */ /* 0x000fc40000004100 */
[----:B------:R-:W-:Y:S02]  /*9950*/  HADD2.F32 R27, -RZ, R48.H0_H0 ;  /* 0x20000030ff1b7230 */ /* 0x000fe40000004100 */
        /* <DEDUP_REMOVED lines=22> */
.L_x_14467:
[----:B------:R-:W-:Y:S05]  /*9ac0*/  BSYNC B1 ;  /* 0x0000000000017941 */ /* 0x000fea0003800000 */
.L_x_14466:
[----:B------:R-:W-:Y:S01]  /*9ad0*/  PRMT R41, R0, 0x5410, R3 ;  /* 0x0000541000297816 */ /* 0x000fe20000000003 */
[----:B------:R-:W-:Y:S06]  /*9ae0*/  @P0 BRA `(.L_x_14458) ;  /* 0x0000000400800947 */ /* 0x000fec0003800000 */
[----:B------:R-:W2:Y:S01]  /*9af0*/  LDL R20, [R1+0x3c] ;  /* 0x00003c0001147983 */ /* 0x000ea20000100800 */
[C---:B01----:R-:W-:Y:S01]  /*9b00*/  IADD3 R12, R202.reuse, 0x40, RZ ;  /* 0x00000040ca0c7810 */ /* 0x043fe20007ffe0ff */
[----:B------:R-:W-:Y:S02]  /*9b10*/  VIADD R13, R202, 0x40 ;  /* 0x00000040ca0d7836 */ /* 0x000fe40000000000 */
[----:B------:R-:W3:Y:S02]  /*9b20*/  LDL R42, [R1+0x15c] ;  /* 0x00015c00012a7983 */ /* 0x000ee40000100800 */
[----:B------:R-:W-:Y:S02]  /*9b30*/  IMAD.SHL.U32 R12, R12, 0x40, RZ ;  /* 0x000000400c0c7824 */ /* 0x000fe400078e00ff */
[----:B------:R-:W-:-:S03]  /*9b40*/  IMAD.SHL.U32 R13, R13, 0x40, RZ ;  /* 0x000000400d0d7824 */ /* 0x000fc600078e00ff */
[----:B------:R-:W-:Y:S02]  /*9b50*/  LOP3.LUT R12, R12, 0x1c0, RZ, 0xc0, !PT ;  /* 0x000001c00c0c7812 */ /* 0x000fe400078ec0ff */
[----:B------:R-:W-:Y:S02]  /*9b60*/  LOP3.LUT R13, R13, 0x1c0, RZ, 0xc0, !PT ;  /* 0x000001c00d0d7812 */ /* 0x000fe400078ec0ff */
[----:B------:R-:W-:-:S04]  /*9b70*/  SHF.R.U32.HI R12, RZ, 0x3, R12 ;  /* 0x00000003ff0c7819 */ /* 0x000fc8000001160c */
[----:B------:R-:W-:Y:S01]  /*9b80*/  LOP3.LUT R37, R12, R37, R13, 0x1e, !PT ;  /* 0x000000250c257212 */ /* 0x000fe200078e1e0d */
[----:B------:R-:W-:Y:S01]  /*9b90*/  HADD2.F32 R21, -RZ, R54.H1_H1 ;  /* 0x30000036ff157230 */ /* 0x000fe20000004100 */
[----:B------:R-:W-:Y:S02]  /*9ba0*/  SHF.R.U64 R40, R8, 0x10, R9 ;  /* 0x0000001008287819 */ /* 0x000fe40000001209 */
[----:B------:R-:W-:Y:S02]  /*9bb0*/  SHF.R.U32.HI R28, RZ, 0x10, R5 ;  /* 0x00000010ff1c7819 */ /* 0x000fe40000011605 */
[--C-:B------:R-:W-:Y:S02]  /*9bc0*/  SHF.R.U64 R39, R10, 0x10, R11.reuse ;  /* 0x000000100a277819 */ /* 0x100fe4000000120b */
[----:B------:R-:W-:Y:S01]  /*9bd0*/  SHF.R.U32.HI R38, RZ, 0x10, R11 ;  /* 0x00000010ff267819 */ /* 0x000fe2000001160b */
[----:B------:R-:W-:Y:S02]  /*9be0*/  HADD2.F32 R11, -RZ, R56.H1_H1 ;  /* 0x30000038ff0b7230 */ /* 0x000fe40000004100 */
[----:B------:R-:W-:Y:S01]  /*9bf0*/  HADD2.F32 R28, -RZ, R28.H0_H0 ;  /* 0x2000001cff1c7230 */ /* 0x000fe20000004100 */
[----:B------:R-:W-:-:S02]  /*9c00*/  SHF.R.U64 R35, R6, 0x10, R7 ;  /* 0x0000001006237819 */ /* 0x000fc40000001207 */
[----:B------:R-:W-:Y:S01]  /*9c10*/  SHF.R.U32.HI R33, RZ, 0x10, R7 ;  /* 0x00000010ff217819 */ /* 0x000fe20000011607 */
[----:B--2---:R-:W-:-:S04]  /*9c20*/  IMAD.IADD R0, R20, 0x1, R37 ;  /* 0x0000000114007824 */ /* 0x004fc800078e0225 */
[----:B------:R-:W-:Y:S01]  /*9c30*/  IMAD R0, R0, 0x2, R19 ;  /* 0x0000000200007824 */ /* 0x000fe200078e0213 */
[----:B---3--:R-:W0:Y:S04]  /*9c40*/  LDS.128 R12, [R42+0x18400] ;  /* 0x018400002a0c7984 */ /* 0x008e280000000c00 */
[----:B------:R-:W1:Y:S01]  /*9c50*/  LDS.128 R24, [R0+0x18400] ;  /* 0x0184000000187984 */ /* 0x000e620000000c00 */
[----:B------:R-:W-:Y:S02]  /*9c60*/  SHF.R.U32.HI R20, RZ, 0x10, R9 ;  /* 0x00000010ff147819 */ /* 0x000fe40000011609 */
[----:B------:R-:W-:Y:S01]  /*9c70*/  SHF.R.U64 R37, R4, 0x10, R5 ;  /* 0x0000001004257819 */ /* 0x000fe20000001205 */
[----:B0-----:R-:W-:Y:S02]  /*9c80*/  HADD2.F32 R4, -RZ, R13.H0_H0 ;  /* 0x2000000dff047230 */ /* 0x001fe40000004100 */
[----:B-1----:R-:W-:-:S02]  /*9c90*/  HADD2.F32 R8, -RZ, R25.H0_H0 ;  /* 0x20000019ff087230 */ /* 0x002fc40000004100 */
[----:B------:R-:W-:-:S03]  /*9ca0*/  HADD2.F32 R25, -RZ, R25.H1_H1 ;  /* 0x30000019ff197230 */ /* 0x000fc60000004100 */
[C---:B------:R-:W-:Y:S01]  /*9cb0*/  FMUL.FTZ R29, R8.reuse, R21 ;  /* 0x00000015081d7220 */ /* 0x040fe20000410000 */
[-C--:B------:R-:W-:Y:S01]  /*9cc0*/  FMUL.FTZ R31, R8, R11.reuse ;  /* 0x0000000b081f7220 */ /* 0x080fe20000410000 */
[----:B------:R-:W-:Y:S02]  /*9cd0*/  HADD2.F32 R13, -RZ, R13.H1_H1 ;  /* 0x3000000dff0d7230 */ /* 0x000fe40000004100 */
[----:B------:R-:W-:Y:S01]  /*9ce0*/  FMUL.FTZ R30, R25, R28 ;  /* 0x0000001c191e7220 */ /* 0x000fe20000410000 */
[----:B------:R-:W-:Y:S02]  /*9cf0*/  HADD2.F32 R8, -RZ, R20.H0_H0 ;  /* 0x20000014ff087230 */ /* 0x000fe40000004100 */
[C---:B------:R-:W-:Y:S01]  /*9d00*/  FFMA.FTZ R29, R4.reuse, R11, -R29 ;  /* 0x0000000b041d7223 */ /* 0x040fe2000001081d */
[----:B------:R-:W-:Y:S02]  /*9d10*/  HADD2.F32 R7, -RZ, R24.H0_H0 ;  /* 0x20000018ff077230 */ /* 0x000fe40000004100 */
[----:B------:R-:W-:Y:S01]  /*9d20*/  FFMA.FTZ R31, R4, R21, R31 ;  /* 0x00000015041f7223 */ /* 0x000fe2000001001f */
[----:B------:R-:W-:-:S02]  /*9d30*/  HADD2.F32 R20, -RZ, R54.H0_H0 ;  /* 0x20000036ff147230 */ /* 0x000fc40000004100 */
[----:B------:R-:W-:Y:S02]  /*9d40*/  HADD2.F32 R4, -RZ, R56.H0_H0 ;  /* 0x20000038ff047230 */ /* 0x000fe40000004100 */
[-C--:B------:R-:W-:Y:S01]  /*9d50*/  FFMA.FTZ R34, R13, R8.reuse, -R30 ;  /* 0x000000080d227223 */ /* 0x080fe2000001081e */
[----:B------:R-:W-:Y:S02]  /*9d60*/  HADD2.F32 R3, -RZ, R12.H0_H0 ;  /* 0x2000000cff037230 */ /* 0x000fe40000004100 */
[----:B------:R-:W-:Y:S01]  /*9d70*/  FMUL.FTZ R36, R25, R8 ;  /* 0x0000000819247220 */ /* 0x000fe20000410000 */
[C---:B------:R-:W-:Y:S01]  /*9d80*/  FMUL.FTZ R30, R7.reuse, R20 ;  /* 0x00000014071e7220 */ /* 0x040fe20000410000 */
[----:B------:R-:W-:Y:S02]  /*9d90*/  HADD2.F32 R9, -RZ, R26.H0_H0 ;  /* 0x2000001aff097230 */ /* 0x000fe40000004100 */
[----:B------:R-:W-:Y:S01]  /*9da0*/  FMUL.FTZ R7, R7, R4 ;  /* 0x0000000407077220 */ /* 0x000fe20000410000 */
[----:B------:R-:W-:-:S02]  /*9db0*/  HADD2.F32 R8, -RZ, R55.H0_H0 ;  /* 0x20000037ff087230 */ /* 0x000fc40000004100 */
[----:B------:R-:W-:Y:S01]  /*9dc0*/  FFMA.FTZ R36, R13, R28, R36 ;  /* 0x0000001c0d247223 */ /* 0x000fe20000010024 */
[C---:B------:R-:W-:Y:S01]  /*9dd0*/  FFMA.FTZ R30, R3.reuse, R4, -R30 ;  /* 0x00000004031e7223 */ /* 0x040fe2000001081e */
[----:B------:R-:W-:Y:S02]  /*9de0*/  HADD2.F32 R5, -RZ, R14.H0_H0 ;  /* 0x2000000eff057230 */ /* 0x000fe40000004100 */
[----:B------:R-:W-:Y:S01]  /*9df0*/  FFMA.FTZ R13, R3, R20, R7 ;  /* 0x00000014030d7223 */ /* 0x000fe20000010007 */
[----:B------:R-:W-:Y:S02]  /*9e00*/  HADD2.F32 R4, -RZ, R41.H0_H0 ;  /* 0x20000029ff047230 */ /* 0x000fe40000004100 */
[----:B------:R-:W-:Y:S01]  /*9e10*/  FMUL.FTZ R20, R9, R8 ;  /* 0x0000000809147220 */ /* 0x000fe20000410000 */
[----:B------:R-:W-:Y:S02]  /*9e20*/  HADD2.F32 R10, -RZ, R27.H0_H0 ;  /* 0x2000001bff0a7230 */ /* 0x000fe40000004100 */
[----:B------:R-:W-:-:S02]  /*9e30*/  HADD2.F32 R3, -RZ, R41.H1_H1 ;  /* 0x30000029ff037230 */ /* 0x000fc40000004100 */
[----:B------:R-:W-:Y:S02]  /*9e40*/  HADD2.F32 R7, -RZ, R55.H1_H1 ;  /* 0x30000037ff077230 */ /* 0x000fe40000004100 */
[-C--:B------:R-:W-:Y:S01]  /*9e50*/  FMUL.FTZ R28, R9, R4.reuse ;  /* 0x00000004091c7220 */ /* 0x080fe20000410000 */
[----:B------:R-:W-:Y:S01]  /*9e60*/  FFMA.FTZ R21, R5, R4, -R20 ;  /* 0x0000000405157223 */ /* 0x000fe20000010814 */
[----:B------:R-:W-:Y:S02]  /*9e70*/  HADD2.F32 R6, -RZ, R15.H0_H0 ;  /* 0x2000000fff067230 */ /* 0x000fe40000004100 */
[----:B------:R-:W-:Y:S02]  /*9e80*/  HADD2.F32 R4, -RZ, R38.H0_H0 ;  /* 0x20000026ff047230 */ /* 0x000fe40000004100 */
[C---:B------:R-:W-:Y:S01]  /*9e90*/  FMUL.FTZ R9, R10.reuse, R7 ;  /* 0x000000070a097220 */ /* 0x040fe20000410000 */
[----:B------:R-:W-:Y:S02]  /*9ea0*/  HADD2.F32 R27, -RZ, R27.H1_H1 ;  /* 0x3000001bff1b7230 */ /* 0x000fe40000004100 */
[----:B------:R-:W-:Y:S01]  /*9eb0*/  FMUL.FTZ R38, R10, R3 ;  /* 0x000000030a267220 */ /* 0x000fe20000410000 */
[----:B------:R-:W-:-:S02]  /*9ec0*/  HADD2.F32 R20, -RZ, R33.H0_H0 ;  /* 0x20000021ff147230 */ /* 0x000fc40000004100 */
[----:B------:R-:W-:Y:S01]  /*9ed0*/  FFMA.FTZ R10, R5, R8, R28 ;  /* 0x00000008050a7223 */ /* 0x000fe2000001001c */
[----:B------:R-:W-:Y:S02]  /*9ee0*/  HADD2.F32 R15, -RZ, R15.H1_H1 ;  /* 0x3000000fff0f7230 */ /* 0x000fe40000004100 */
[C---:B------:R-:W-:Y:S01]  /*9ef0*/  FFMA.FTZ R25, R6.reuse, R3, -R9 ;  /* 0x0000000306197223 */ /* 0x040fe20000010809 */
[----:B------:R-:W-:Y:S01]  /*9f00*/  FFMA.FTZ R38, R6, R7, R38 ;  /* 0x0000000706267223 */ /* 0x000fe20000010026 */
[----:B------:R-:W-:Y:S02]  /*9f10*/  HADD2.F32 R24, -RZ, R24.H1_H1 ;  /* 0x30000018ff187230 */ /* 0x000fe40000004100 */
[C---:B------:R-:W-:Y:S01]  /*9f20*/  FMUL.FTZ R8, R27.reuse, R20 ;  /* 0x000000141b087220 */ /* 0x040fe20000410000 */
[----:B------:R-:W-:Y:S02]  /*9f30*/  HADD2.F32 R26, -RZ, R26.H1_H1 ;  /* 0x3000001aff1a7230 */ /* 0x000fe40000004100 */
        /* <DEDUP_REMOVED lines=27> */
.L_x_14458:
[----:B------:R-:W-:Y:S05]  /*a0f0*/  BSYNC B0 ;  /* 0x0000000000007941 */ /* 0x000fea0003800000 */
.L_x_14444:
        /* <DEDUP_REMOVED lines=8> */
.L_x_14441:
[----:B-123--:R-:W1:Y:S01]  /*a180*/  S2R R0, SR_TID.X ;  /* 0x0000000000007919 */ /* 0x00ee620000002100 */
[----:B------:R-:W-:Y:S05]  /*a190*/  WARPSYNC.ALL ;  /* 0x0000000000007948 */ /* 0x000fea0003800000 */
[----:B-1----:R-:W-:-:S05]  /*a1a0*/  SHF.R.U32.HI R0, RZ, 0x7, R0 ;  /* 0x00000007ff007819 */ /* 0x002fca0000011600 */
[----:B------:R-:W-:Y:S01]  /*a1b0*/  VIADD R72, R0, 0x8 ;  /* 0x0000000800487836 */ /* 0x000fe20000000000 */
[----:B------:R-:W-:-:S04]  /*a1c0*/  MOV R0, UR44 ;  /* 0x0000002c00007c02 */ /* 0x000fc80008000f00 */
[----:B------:R1:W-:Y:S01]  /*a1d0*/  BAR.SYNC.DEFER_BLOCKING R72, 0x100 ;  /* 0x000400480000751d */ /* 0x0003e20000010000 */
[----:B------:R-:W-:-:S13]  /*a1e0*/  ISETP.NE.AND P0, PT, R0, 0x3, PT ;  /* 0x000000030000780c */ /* 0x000fda0003f05270 */
[----:B-1----:R-:W-:Y:S05]  /*a1f0*/  @!P0 BRA `(.L_x_14468) ;  /* 0x0000000000048947 */ /* 0x002fea0003800000 */
[----:B------:R-:W-:Y:S01]  /*a200*/  BPT.TRAP 0x1 ;  /* 0x000000040000795c */ /* 0x000fe20000300000 */
.L_x_14468:
[----:B0-----:R-:W-:Y:S01]  /*a210*/  IMAD R13, R22, 0x8, R19 ;  /* 0x00000008160d7824 */ /* 0x001fe200078e0213 */
[----:B------:R-:W-:-:S04]  /*a220*/  SHF.L.U32 R74, R204, 0x1f, RZ ;  /* 0x0000001fcc4a7819 */ /* 0x000fc800000006ff */
[----:B------:R0:W1:Y:S01]  /*a230*/  SYNCS.PHASECHK.TRANS64.TRYWAIT P1, [R13+URZ+0x22830], R74 ;  /* 0x0228304a0d0075a7 */ /* 0x000062000802017f */
[----:B------:R-:W-:Y:S05]  /*a240*/  @!P0 BRA `(.L_x_14469) ;  /* 0x0000000000048947 */ /* 0x000fea0003800000 */
[----:B------:R-:W-:Y:S01]  /*a250*/  BPT.TRAP 0x1 ;  /* 0x000000040000795c */ /* 0x000fe20000300000 */
.L_x_14469:
[----:B------:R-:W-:Y:S01]  /*a260*/  VIADD R0, R19, 0x1c400 ;  /* 0x0001c40013007836 */ /* 0x000fe20000000000 */
[----:B------:R-:W-:Y:S01]  /*a270*/  LOP3.LUT R4, R32, 0x10000, RZ, 0xfc, !PT ;  /* 0x0001000020047812 */ /* 0x000fe200078efcff */
[----:B------:R-:W-:-:S03]  /*a280*/  IMAD.MOV.U32 R5, RZ, RZ, 0x40000040 ;  /* 0x40000040ff057424 */ /* 0x000fc600078e00ff */
[----:B------:R-:W-:-:S04]  /*a290*/  SHF.R.U32.HI R0, RZ, 0x4, R0 ;  /* 0x00000004ff007819 */ /* 0x000fc80000011600 */
[----:B------:R-:W-:-:S04]  /*a2a0*/  LOP3.LUT R0, R0, 0x3fff, RZ, 0xc0, !PT ;  /* 0x00003fff00007812 */ /* 0x000fc800078ec0ff */
[----:B------:R-:W-:-:S05]  /*a2b0*/  LOP3.LUT R0, R0, 0x10000, RZ, 0xfc, !PT ;  /* 0x0001000000007812 */ /* 0x000fca00078efcff */
[----:B------:R2:W-:Y:S01]  /*a2c0*/  STL [R1], R0 ;  /* 0x0000000001007387 */ /* 0x0005e20000100800 */
[----:B-1----:R-:W-:Y:S05]  /*a2d0*/  @P1 BRA `(.L_x_14470) ;  /* 0x0000000000081947 */ /* 0x002fea0003800000 */
[----:B------:R-:W1:Y:S02]  /*a2e0*/  SYNCS.PHASECHK.TRANS64.TRYWAIT P1, [R13+URZ+0x22830], R74 ;  /* 0x0228304a0d0075a7 */ /* 0x000e64000802017f */
[----:B-1----:R-:W-:Y:S05]  /*a2f0*/  @!P1 BRA `(.L_x_14471) ;  /* 0x0000016000309947 */ /* 0x002fea0003800000 */
.L_x_14470:
[----:B--2---:R-:W2:Y:S01]  /*a300*/  LDL R0, [R1] ;  /* 0x0000000001007983 */ /* 0x004ea20000100800 */
[----:B------:R-:W-:Y:S01]  /*a310*/  IMAD.MOV.U32 R15, RZ, RZ, 0x40000040 ;  /* 0x40000040ff0f7424 */ /* 0x000fe200078e00ff */
[----:B------:R-:W-:Y:S05]  /*a320*/  WARPSYNC.ALL ;  /* 0x0000000000007948 */ /* 0x000fea0003800000 */
[C---:B------:R-:W-:Y:S01]  /*a330*/  R2UR UR4, R4.reuse ;  /* 0x00000000040472ca */ /* 0x040fe200000e0000 */
[----:B------:R-:W-:Y:S01]  /*a340*/  WARPGROUP.ARRIVE ;  /* 0x00000000000079c5 */ /* 0x000fe20000000000 */
[----:B------:R-:W-:Y:S01]  /*a350*/  R2UR UR5, R5 ;  /* 0x00000000050572ca */ /* 0x000fe200000e0000 */
[C---:B------:R-:W-:Y:S01]  /*a360*/  VIADD R10, R4.reuse, 0x2 ;  /* 0x00000002040a7836 */ /* 0x040fe20000000000 */
[----:B------:R-:W-:Y:S01]  /*a370*/  R2UR UR7, R15 ;  /* 0x000000000f0772ca */ /* 0x000fe200000e0000 */
[----:B------:R-:W-:Y:S01]  /*a380*/  IMAD.MOV.U32 R7, RZ, RZ, 0x40000040 ;  /* 0x40000040ff077424 */ /* 0x000fe200078e00ff */
[----:B------:R-:W-:Y:S01]  /*a390*/  MOV R11, 0x40000040 ;  /* 0x40000040000b7802 */ /* 0x000fe20000000f00 */
[----:B------:R-:W-:-:S02]  /*a3a0*/  VIADD R8, R4, 0x4 ;  /* 0x0000000404087836 */ /* 0x000fc40000000000 */
[----:B------:R-:W-:Y:S02]  /*a3b0*/  IMAD.MOV.U32 R9, RZ, RZ, 0x40000040 ;  /* 0x40000040ff097424 */ /* 0x000fe400078e00ff */
[----:B------:R-:W-:Y:S02]  /*a3c0*/  IMAD.MOV.U32 R15, RZ, RZ, 0x40000040 ;  /* 0x40000040ff0f7424 */ /* 0x000fe400078e00ff */
[----:B--2---:R-:W-:Y:S02]  /*a3d0*/  IMAD R14, R22, 0x300, R0 ;  /* 0x00000300160e7824 */ /* 0x004fe400078e0200 */
[----:B------:R-:W2:Y:S02]  /*a3e0*/  S2R R0, SR_TID.X ;  /* 0x0000000000007919 */ /* 0x000ea40000002100 */
        /* <DEDUP_REMOVED lines=8> */
[----:B------:R-:W-:Y:S01]  /*a470*/  IMAD.MOV.U32 R7, RZ, RZ, 0x40000040 ;  /* 0x40000040ff077424 */ /* 0x000fe200078e00ff */
[----:B------:R-:W-:Y:S02]  /*a480*/  IADD3 R14, R14, 0x6, RZ ;  /* 0x000000060e0e7810 */ /* 0x000fe40007ffe0ff */
[----:B--2---:R-:W-:-:S04]  /*a490*/  SHF.R.U32.HI R0, RZ, 0x7, R0 ;  /* 0x00000007ff007819 */ /* 0x004fc80000011600 */
[----:B------:R-:W-:Y:S01]  /*a4a0*/  IADD3 R12, -R0, 0xb, RZ ;  /* 0x0000000b000c7810 */ /* 0x000fe20007ffe1ff */
[----:B------:R-:W-:Y:S02]  /*a4b0*/  WARPGROUP.DEPBAR.LE gsb0, 0x0 ;  /* 0x00008000000079c5 */ /* 0x000fe40000010000 */
[----:B------:R-:W-:-:S06]  /*a4c0*/  WARPGROUP.ARRIVE ;  /* 0x00000000000079c5 */ /* 0x000fcc0000000000 */
[----:B------:R-:W-:Y:S01]  /*a4d0*/  HGMMA.64x96x16.F32 R24, gdesc[UR4], R24, gsb0 ;  /* 0x01600000041879f0 */ /* 0x000fe20008000818 */
        /* <DEDUP_REMOVED lines=20> */
.L_x_14472:
[----:B------:R-:W3:Y:S01]  /*a620*/  LDL R21, [R1+0x4] ;  /* 0x0000040001157983 */ /* 0x000ee20000100800 */
[----:B------:R-:W-:Y:S01]  /*a630*/  ULDC UR4, c[0x0][0x9d8] ;  /* 0x0002760000047ab9 */ /* 0x000fe20000000800 */
[----:B------:R-:W4:Y:S02]  /*a640*/  LDC R80, c[0x0][0x448] ;  /* 0x00011200ff507b82 */ /* 0x000f240000000800 */
[----:B------:R-:W3:Y:S01]  /*a650*/  LDL R3, [R1+0x40] ;  /* 0x0000400001037983 */ /* 0x000ee20000100800 */
[----:B------:R-:W-:-:S03]  /*a660*/  FMUL.FTZ R75, R24, UR4 ;  /* 0x00000004184b7c20 */ /* 0x000fc60008410000 */
[----:B------:R-:W5:Y:S01]  /*a670*/  LDL R82, [R1+0x28] ;  /* 0x0000280001527983 */ /* 0x000f620000100800 */
[----:B------:R-:W-:Y:S01]  /*a680*/  FMUL.FTZ R24, R34, UR4 ;  /* 0x0000000422187c20 */ /* 0x000fe20008410000 */
[----:B------:R-:W-:Y:S01]  /*a690*/  FMUL.FTZ R79, R32, UR4 ;  /* 0x00000004204f7c20 */ /* 0x000fe20008410000 */
[----:B------:R-:W-:Y:S01]  /*a6a0*/  FMUL.FTZ R76, R28, UR4 ;  /* 0x000000041c4c7c20 */ /* 0x000fe20008410000 */
[----:B------:R-:W2:Y:S01]  /*a6b0*/  LDL R34, [R1+0x30] ;  /* 0x0000300001227983 */ /* 0x000ea20000100800 */
[----:B------:R-:W-:Y:S01]  /*a6c0*/  FMUL.FTZ R20, R30, UR4 ;  /* 0x000000041e147c20 */ /* 0x000fe20008410000 */
[----:B------:R-:W-:Y:S01]  /*a6d0*/  FMUL.FTZ R42, R42, UR4 ;  /* 0x000000042a2a7c20 */ /* 0x000fe20008410000 */
[----:B------:R-:W-:Y:S01]  /*a6e0*/  FMUL.FTZ R77, R29, UR4 ;  /* 0x000000041d4d7c20 */ /* 0x000fe20008410000 */
[----:B------:R-:W2:Y:S01]  /*a6f0*/  LDL R32, [R1+0x8] ;  /* 0x0000080001207983 */ /* 0x000ea20000100800 */
[----:B------:R-:W-:Y:S01]  /*a700*/  FMUL.FTZ R0, R26, UR4 ;  /* 0x000000041a007c20 */ /* 0x000fe20008410000 */
[----:B------:R-:W-:Y:S01]  /*a710*/  FMUL.FTZ R14, R27, UR4 ;  /* 0x000000041b0e7c20 */ /* 0x000fe20008410000 */
[----:B------:R-:W-:Y:S01]  /*a720*/  FMUL.FTZ R15, R31, UR4 ;  /* 0x000000041f0f7c20 */ /* 0x000fe20008410000 */
[----:B------:R-:W-:Y:S01]  /*a730*/  LOP3.LUT R23, R23, 0xfffffffe, RZ, 0xc0, !PT ;  /* 0xfffffffe17177812 */ /* 0x000fe200078ec0ff */
[----:B------:R-:W-:Y:S01]  /*a740*/  FMUL.FTZ R73, R25, UR4 ;  /* 0x0000000419497c20 */ /* 0x000fe20008410000 */
[----:B------:R-:W-:Y:S01]  /*a750*/  FMUL.FTZ R43, R43, UR4 ;  /* 0x000000042b2b7c20 */ /* 0x000fe20008410000 */
[----:B------:R-:W-:Y:S01]  /*a760*/  FMUL.FTZ R47, R47, UR4 ;  /* 0x000000042f2f7c20 */ /* 0x000fe20008410000 */
[----:B------:R-:W-:Y:S01]  /*a770*/  FMUL.FTZ R46, R46, UR4 ;  /* 0x000000042e2e7c20 */ /* 0x000fe20008410000 */
[----:B------:R-:W-:Y:S01]  /*a780*/  FMUL.FTZ R50, R50, UR4 ;  /* 0x0000000432327c20 */ /* 0x000fe20008410000 */
[----:B----4-:R-:W-:Y:S01]  /*a790*/  ISETP.NE.AND P1, PT, R80, 0x1, PT ;  /* 0x000000015000780c */ /* 0x010fe20003f25270 */
[----:B------:R5:W-:Y:S01]  /*a7a0*/  MUFU.TANH R29, R42 ;  /* 0x0000002a001d7308 */ /* 0x000be20000002400 */
[----:B------:R-:W-:Y:S01]  /*a7b0*/  FMUL.FTZ R25, R35, UR4 ;  /* 0x0000000423197c20 */ /* 0x000fe20008410000 */
[----:B------:R-:W-:Y:S01]  /*a7c0*/  FMUL.FTZ R78, R33, UR4 ;  /* 0x00000004214e7c20 */ /* 0x000fe20008410000 */
[----:B------:R-:W-:Y:S01]  /*a7d0*/  FMUL.FTZ R54, R54, UR4 ;  /* 0x0000000436367c20 */ /* 0x000fe20008410000 */
[----:B------:R-:W-:Y:S01]  /*a7e0*/  FMUL.FTZ R81, R36, UR4 ;  /* 0x0000000424517c20 */ /* 0x000fe20008410000 */
[----:B------:R-:W-:-:S03]  /*a7f0*/  ULDC UR37, c[0x0][0x988] ;  /* 0x0002620000257ab9 */ /* 0x000fc60000000800 */
[----:B------:R-:W4:Y:S04]  /*a800*/  MUFU.TANH R0, R0 ;  /* 0x0000000000007308 */ /* 0x000f280000002400 */
[----:B------:R-:W0:Y:S04]  /*a810*/  @P1 LDC R28, c[0x0][0x44c] ;  /* 0x00011300ff1c1b82 */ /* 0x000e280000000800 */
[----:B------:R-:W1:Y:S04]  /*a820*/  MUFU.TANH R14, R14 ;  /* 0x0000000e000e7308 */ /* 0x000e680000002400 */
[----:B------:R-:W4:Y:S04]  /*a830*/  @P1 LDC R30, c[0x0][0x450] ;  /* 0x00011400ff1e1b82 */ /* 0x000f280000000800 */
[----:B------:R-:W1:Y:S01]  /*a840*/  MUFU.TANH R20, R20 ;  /* 0x0000001400147308 */ /* 0x000e620000002400 */
[----:B------:R-:W-:Y:S01]  /*a850*/  @P1 LOP3.LUT R23, R23, 0x1, RZ, 0xfc, !PT ;  /* 0x0000000117171812 */ /* 0x000fe200078efcff */
[----:B------:R-:W-:-:S06]  /*a860*/  FMUL.FTZ R27, R38, UR4 ;  /* 0x00000004261b7c20 */ /* 0x000fcc0008410000 */
[----:B------:R-:W1:Y:S01]  /*a870*/  MUFU.TANH R15, R15 ;  /* 0x0000000f000f7308 */ /* 0x000e620000002400 */
[----:B------:R-:W-:-:S07]  /*a880*/  FMUL.FTZ R26, R39, UR4 ;  /* 0x00000004271a7c20 */ /* 0x000fce0008410000 */
[----:B------:R-:W1:Y:S08]  /*a890*/  MUFU.TANH R24, R24 ;  /* 0x0000001800187308 */ /* 0x000e700000002400 */
[----:B------:R-:W1:Y:S01]  /*a8a0*/  MUFU.TANH R25, R25 ;  /* 0x0000001900197308 */ /* 0x000e620000002400 */
[----:B------:R-:W-:-:S07]  /*a8b0*/  FMUL.FTZ R38, R41, UR4 ;  /* 0x0000000429267c20 */ /* 0x000fce0008410000 */
[----:B------:R-:W1:Y:S08]  /*a8c0*/  MUFU.TANH R27, R27 ;  /* 0x0000001b001b7308 */ /* 0x000e700000002400 */
[----:B------:R-:W-:Y:S08]  /*a8d0*/  MUFU.TANH R31, R47 ;  /* 0x0000002f001f7308 */ /* 0x000ff00000002400 */
[----:B------:R-:W1:Y:S01]  /*a8e0*/  MUFU.TANH R26, R26 ;  /* 0x0000001a001a7308 */ /* 0x000e620000002400 */
[----:B------:R-:W-:-:S07]  /*a8f0*/  FMUL.FTZ R80, R37, UR4 ;  /* 0x0000000425507c20 */ /* 0x000fce0008410000 */
[----:B------:R-:W-:Y:S08]  /*a900*/  MUFU.TANH R46, R46 ;  /* 0x0000002e002e7308 */ /* 0x000ff00000002400 */
[----:B------:R-:W-:Y:S01]  /*a910*/  MUFU.TANH R33, R50 ;  /* 0x0000003200217308 */ /* 0x000fe20000002400 */
[----:B------:R-:W-:Y:S01]  /*a920*/  FMUL.FTZ R55, R55, UR4 ;  /* 0x0000000437377c20 */ /* 0x000fe20008410000 */
[----:B------:R-:W-:-:S06]  /*a930*/  FMUL.FTZ R58, R58, UR4 ;  /* 0x000000043a3a7c20 */ /* 0x000fcc0008410000 */
[----:B------:R-:W-:Y:S01]  /*a940*/  MUFU.TANH R36, R54 ;  /* 0x0000003600247308 */ /* 0x000fe20000002400 */
[----:B------:R-:W-:Y:S01]  /*a950*/  FMUL.FTZ R59, R59, UR4 ;  /* 0x000000043b3b7c20 */ /* 0x000fe20008410000 */
[----:B------:R-:W-:Y:S01]  /*a960*/  FMUL.FTZ R62, R62, UR4 ;  /* 0x000000043e3e7c20 */ /* 0x000fe20008410000 */
[----:B------:R-:W-:-:S05]  /*a970*/  FMUL.FTZ R63, R63, UR4 ;  /* 0x000000043f3f7c20 */ /* 0x000fca0008410000 */
[----:B------:R-:W-:Y:S01]  /*a980*/  MUFU.TANH R59, R59 ;  /* 0x0000003b003b7308 */ /* 0x000fe20000002400 */
[----:B------:R-:W-:-:S07]  /*a990*/  FMUL.FTZ R66, R66, UR4 ;  /* 0x0000000442427c20 */ /* 0x000fce0008410000 */
[----:B------:R-:W-:Y:S01]  /*a9a0*/  MUFU.TANH R62, R62 ;  /* 0x0000003e003e7308 */ /* 0x000fe20000002400 */
[----:B------:R-:W-:Y:S01]  /*a9b0*/  FMUL.FTZ R67, R67, UR4 ;  /* 0x0000000443437c20 */ /* 0x000fe20008410000 */
[----:B------:R-:W-:-:S06]  /*a9c0*/  FMUL.FTZ R70, R70, UR4 ;  /* 0x0000000446467c20 */ /* 0x000fcc0008410000 */
[----:B------:R-:W-:Y:S01]  /*a9d0*/  MUFU.TANH R66, R66 ;  /* 0x0000004200427308 */ /* 0x000fe20000002400 */
[----:B------:R-:W-:-:S07]  /*a9e0*/  FMUL.FTZ R71, R71, UR4 ;  /* 0x0000000447477c20 */ /* 0x000fce0008410000 */
[----:B------:R-:W-:Y:S08]  /*a9f0*/  MUFU.TANH R70, R70 ;  /* 0x0000004600467308 */ /* 0x000ff00000002400 */
[----:B------:R-:W-:Y:S08]  /*aa00*/  MUFU.TANH R71, R71 ;  /* 0x0000004700477308 */ /* 0x000ff00000002400 */
[----:B------:R-:W-:Y:S08]  /*aa10*/  MUFU.TANH R75, R75 ;  /* 0x0000004b004b7308 */ /* 0x000ff00000002400 */
[----:B------:R-:W-:Y:S08]  /*aa20*/  MUFU.TANH R73, R73 ;  /* 0x0000004900497308 */ /* 0x000ff00000002400 */
[----:B------:R-:W-:Y:S08]  /*aa30*/  MUFU.TANH R76, R76 ;  /* 0x0000004c004c7308 */ /* 0x000ff00000002400 */
[----:B------:R-:W-:Y:S08]  /*aa40*/  MUFU.TANH R77, R77 ;  /* 0x0000004d004d7308 */ /* 0x000ff00000002400 */
[----:B------:R-:W-:Y:S01]  /*aa50*/  MUFU.TANH R79, R79 ;  /* 0x0000004f004f7308 */ /* 0x000fe20000002400 */
[----:B---3--:R-:W-:-:S07]  /*aa60*/  IMAD.IADD R21, R3, 0x1, R21 ;  /* 0x0000000103157824 */ /* 0x008fce00078e0215 */
[----:B------:R-:W-:Y:S01]  /*aa70*/  MUFU.TANH R78, R78 ;  /* 0x0000004e004e7308 */ /* 0x000fe20000002400 */
[----:B0-----:R-:W-:-:S05]  /*aa80*/  @P1 IMAD.HI.U32 R3, R21, R28, RZ ;  /* 0x0000001c15031227 */ /* 0x001fca00078e00ff */
[----:B----4-:R-:W-:Y:S01]  /*aa90*/  @P1 SHF.R.U32.HI R21, RZ, R30, R3 ;  /* 0x0000001eff151219 */ /* 0x010fe20000011603 */
[----:B-----5:R-:W-:Y:S01]  /*aaa0*/  IMAD R42, R176, -0x60, R82 ;  /* 0xffffffa0b02a7824 */ /* 0x020fe200078e0252 */
[----:B------:R-:W-:Y:S03]  /*aab0*/  MUFU.TANH R81, R81 ;  /* 0x0000005100517308 */ /* 0x000fe60000002400 */
[----:B------:R-:W0:Y:S01]  /*aac0*/  SHFL.IDX PT, R3, R21, 0x1, 0x1c1f ;  /* 0x003c1f0015037f89 */ /* 0x000e2200000e0000 */
[C-C-:B--2---:R-:W-:Y:S02]  /*aad0*/  IADD3 R83, -R34.reuse, 0x61, R42.reuse ;  /* 0x0000006122537810 */ /* 0x144fe40007ffe12a */
[----:B------:R-:W-:-:S03]  /*aae0*/  IADD3 R42, -R34, 0x60, R42 ;  /* 0x00000060222a7810 */ /* 0x000fc60007ffe12a */
[----:B------:R-:W-:Y:S01]  /*aaf0*/  IMAD.IADD R83, R83, 0x1, -R32 ;  /* 0x0000000153537824 */ /* 0x000fe200078e0a20 */
[----:B------:R1:W2:Y:S01]  /*ab00*/  MUFU.TANH R30, R43 ;  /* 0x0000002b001e7308 */ /* 0x0002a20000002400 */
[----:B------:R-:W-:-:S03]  /*ab10*/  FMUL.FTZ R28, R51, UR4 ;  /* 0x00000004331c7c20 */ /* 0x000fc60008410000 */
[----:B0-----:R-:W-:-:S04]  /*ab20*/  VIADDMNMX R3, R3, R83, R42, PT ;  /* 0x0000005303037246 */ /* 0x001fc8000380012a */
[C---:B------:R-:W-:Y:S02]  /*ab30*/  ISETP.GT.AND P1, PT, R3.reuse, RZ, PT ;  /* 0x000000ff0300720c */ /* 0x040fe40003f24270 */
[C---:B------:R-:W-:Y:S02]  /*ab40*/  ISETP.GT.AND P2, PT, R3.reuse, 0x1, PT ;  /* 0x000000010300780c */ /* 0x040fe40003f44270 */
[C---:B------:R-:W-:Y:S02]  /*ab50*/  ISETP.GT.AND P3, PT, R3.reuse, 0x8, PT ;  /* 0x000000080300780c */ /* 0x040fe40003f64270 */
[----:B------:R-:W-:Y:S02]  /*ab60*/  FSEL R51, R0, -INF , P1 ;  /* 0xff80000000337808 */ /* 0x000fe40000800000 */
[----:B-1----:R-:W-:Y:S02]  /*ab70*/  FSEL R43, R14, -INF , P2 ;  /* 0xff8000000e2b7808 */ /* 0x002fe40001000000 */
        /* <DEDUP_REMOVED lines=20> */
[----:B------:R-:W-:Y:S01]  /*acc0*/  FMNMX.FTZ R0, R24, R15, !PT ;  /* 0x0000000f18007209 */ /* 0x000fe20007810000 */
[----:B------:R-:W0:Y:S01]  /*acd0*/  MUFU.TANH R28, R28 ;  /* 0x0000001c001c7308 */ /* 0x000e220000002400 */
[----:B------:R-:W-:Y:S02]  /*ace0*/  ISETP.GT.AND P2, PT, R3, 0x28, PT ;  /* 0x000000280300780c */ /* 0x000fe40003f44270 */
[----:B--2---:R-:W-:Y:S02]  /*acf0*/  FSEL R20, R30, -INF , P1 ;  /* 0xff8000001e147808 */ /* 0x004fe40000800000 */
[----:B------:R-:W-:Y:S02]  /*ad00*/  FMNMX.FTZ R15, R25, R0, !PT ;  /* 0x00000000190f7209 */ /* 0x000fe40007810000 */
[----:B------:R-:W-:-:S02]  /*ad10*/  ISETP.GT.AND P1, PT, R3, 0x29, PT ;  /* 0x000000290300780c */ /* 0x000fc40003f24270 */
[----:B------:R-:W-:Y:S02]  /*ad20*/  FSEL R29, R46, -INF , P2 ;  /* 0xff8000002e1d7808 */ /* 0x000fe40001000000 */
[----:B------:R-:W-:Y:S01]  /*ad30*/  FMNMX.FTZ R0, R20, R15, !PT ;  /* 0x0000000f14007209 */ /* 0x000fe20007810000 */
[----:B------:R-:W1:Y:S01]  /*ad40*/  MUFU.TANH R34, R55 ;  /* 0x0000003700227308 */ /* 0x000e620000002400 */
[----:B------:R-:W-:Y:S02]  /*ad50*/  ISETP.GT.AND P2, PT, R3, 0x30, PT ;  /* 0x000000300300780c */ /* 0x000fe40003f44270 */
[----:B------:R-:W-:Y:S02]  /*ad60*/  FSEL R31, R31, -INF , P1 ;  /* 0xff8000001f1f7808 */ /* 0x000fe40000800000 */
[----:B------:R-:W-:Y:S02]  /*ad70*/  FMNMX.FTZ R0, R29, R0, !PT ;  /* 0x000000001d007209 */ /* 0x000fe40007810000 */
[----:B------:R-:W-:Y:S01]  /*ad80*/  ISETP.GT.AND P1, PT, R3, 0x31, PT ;  /* 0x000000310300780c */ /* 0x000fe20003f24270 */
[----:B------:R-:W2:Y:S01]  /*ad90*/  MUFU.TANH R32, R58 ;  /* 0x0000003a00207308 */ /* 0x000ea20000002400 */
[----:B------:R-:W-:-:S02]  /*ada0*/  FSEL R33, R33, -INF , P2 ;  /* 0xff80000021217808 */ /* 0x000fc40001000000 */
[----:B------:R-:W-:Y:S02]  /*adb0*/  FMNMX.FTZ R0, R31, R0, !PT ;  /* 0x000000001f007209 */ /* 0x000fe40007810000 */
[----:B------:R-:W-:Y:S02]  /*adc0*/  ISETP.GT.AND P2, PT, R3, 0x38, PT ;  /* 0x000000380300780c */ /* 0x000fe40003f44270 */
[----:B0-----:R-:W-:Y:S02]  /*add0*/  FSEL R35, R28, -INF , P1 ;  /* 0xff8000001c237808 */ /* 0x001fe40000800000 */
[----:B------:R-:W-:Y:S02]  /*ade0*/  FMNMX.FTZ R0, R33, R0, !PT ;  /* 0x0000000021007209 */ /* 0x000fe40007810000 */
[----:B------:R-:W-:Y:S02]  /*adf0*/  ISETP.GT.AND P1, PT, R3, 0x39, PT ;  /* 0x000000390300780c */ /* 0x000fe40003f24270 */
[----:B------:R-:W-:-:S02]  /*ae00*/  FSEL R36, R36, -INF , P2 ;  /* 0xff80000024247808 */ /* 0x000fc40001000000 */
[----:B------:R-:W-:Y:S01]  /*ae10*/  FMNMX.FTZ R15, R35, R0, !PT ;  /* 0x00000000230f7209 */ /* 0x000fe20007810000 */
[----:B------:R-:W0:Y:S01]  /*ae20*/  MUFU.TANH R26, R63 ;  /* 0x0000003f001a7308 */ /* 0x000e220000002400 */
[C---:B------:R-:W-:Y:S02]  /*ae30*/  ISETP.GT.AND P2, PT, R3.reuse, 0x40, PT ;  /* 0x000000400300780c */ /* 0x040fe40003f44270 */
[----:B-1----:R-:W-:Y:S02]  /*ae40*/  FSEL R34, R34, -INF , P1 ;  /* 0xff80000022227808 */ /* 0x002fe40000800000 */
[----:B------:R-:W-:Y:S02]  /*ae50*/  FMNMX.FTZ R15, R36, R15, !PT ;  /* 0x0000000f240f7209 */ /* 0x000fe40007810000 */
[----:B------:R-:W-:Y:S02]  /*ae60*/  ISETP.GT.AND P1, PT, R3, 0x41, PT ;  /* 0x000000410300780c */ /* 0x000fe40003f24270 */
[----:B--2---:R-:W-:-:S02]  /*ae70*/  FSEL R32, R32, -INF , P2 ;  /* 0xff80000020207808 */ /* 0x004fc40001000000 */
[----:B------:R-:W-:Y:S01]  /*ae80*/  FMNMX.FTZ R15, R34, R15, !PT ;  /* 0x0000000f220f7209 */ /* 0x000fe20007810000 */
[----:B------:R-:W1:Y:S01]  /*ae90*/  MUFU.TANH R14, R67 ;  /* 0x00000043000e7308 */ /* 0x000e620000002400 */
[----:B------:R-:W-:Y:S02]  /*aea0*/  ISETP.GT.AND P2, PT, R3, 0x48, PT ;  /* 0x000000480300780c */ /* 0x000fe40003f44270 */
[----:B------:R-:W-:Y:S02]  /*aeb0*/  FSEL R30, R59, -INF , P1 ;  /* 0xff8000003b1e7808 */ /* 0x000fe40000800000 */
        /* <DEDUP_REMOVED lines=8> */
[----:B------:R-:W-:-:S02]  /*af40*/  FSEL R15, R66, -INF , P2 ;  /* 0xff800000420f7808 */ /* 0x000fc40001000000 */
[----:B------:R-:W-:Y:S02]  /*af50*/  FMNMX.FTZ R0, R26, R55, !PT ;  /* 0x000000371a007209 */ /* 0x000fe40007810000 */
[----:B------:R-:W-:Y:S02]  /*af60*/  ISETP.GT.AND P2, PT, R3, 0x58, PT ;  /* 0x000000580300780c */ /* 0x000fe40003f44270 */
[----:B-1----:R-:W-:Y:S02]  /*af70*/  FSEL R14, R14, -INF , P1 ;  /* 0xff8000000e0e7808 */ /* 0x002fe40000800000 */
[----:B------:R-:W-:Y:S01]  /*af80*/  FMNMX.FTZ R55, R15, R0, !PT ;  /* 0x000000000f377209 */ /* 0x000fe20007810000 */
[----:B------:R-:W-:Y:S01]  /*af90*/  FMUL.FTZ R46, R44, UR4 ;  /* 0x000000042c2e7c20 */ /* 0x000fe20008410000 */
[----:B------:R-:W-:Y:S02]  /*afa0*/  ISETP.GT.AND P1, PT, R3, 0x59, PT ;  /* 0x000000590300780c */ /* 0x000fe40003f24270 */
[----:B------:R-:W-:-:S02]  /*afb0*/  FSEL R3, R70, -INF , P2 ;  /* 0xff80000046037808 */ /* 0x000fc40001000000 */
[----:B------:R-:W-:Y:S02]  /*afc0*/  FMNMX.FTZ R44, R14, R55, !PT ;  /* 0x000000370e2c7209 */ /* 0x000fe40007810000 */
[----:B------:R-:W-:Y:S02]  /*afd0*/  FSEL R0, R71, -INF , P1 ;  /* 0xff80000047007808 */ /* 0x000fe40000800000 */
[----:B------:R-:W-:-:S04]  /*afe0*/  FMNMX.FTZ R55, R3, R44, !PT ;  /* 0x0000002c03377209 */ /* 0x000fc80007810000 */
[----:B------:R-:W-:-:S05]  /*aff0*/  FMNMX.FTZ R55, R0, R55, !PT ;  /* 0x0000003700377209 */ /* 0x000fca0007810000 */
[----:B------:R-:W0:Y:S04]  /*b000*/  SHFL.BFLY PT, R44, R55, 0x2, 0x1f ;  /* 0x0c401f00372c7f89 */ /* 0x000e2800000e0000 */
[----:B------:R-:W1:Y:S01]  /*b010*/  SHFL.IDX PT, R21, R21, RZ, 0x1c1f ;  /* 0x001c1fff15157589 */ /* 0x000e6200000e0000 */
[----:B0-----:R-:W-:-:S05]  /*b020*/  FMNMX.FTZ R44, R55, R44, !PT ;  /* 0x0000002c372c7209 */ /* 0x001fca0007810000 */
[----:B------:R-:W0:Y:S01]  /*b030*/  SHFL.BFLY PT, R63, R44, 0x1, 0x1f ;  /* 0x0c201f002c3f7f89 */ /* 0x000e2200000e0000 */
[----:B-1----:R-:W-:-:S04]  /*b040*/  VIADDMNMX R83, R21, R83, R42, PT ;  /* 0x0000005315537246 */ /* 0x002fc8000380012a */
[C---:B------:R-:W-:Y:S02]  /*b050*/  ISETP.GT.AND P1, PT, R83.reuse, RZ, PT ;  /* 0x000000ff5300720c */ /* 0x040fe40003f24270 */
[C---:B------:R-:W-:Y:S02]  /*b060*/  ISETP.GT.AND P2, PT, R83.reuse, 0x1, PT ;  /* 0x000000015300780c */ /* 0x040fe40003f44270 */
[----:B------:R-:W-:Y:S02]  /*b070*/  ISETP.GT.AND P3, PT, R83, 0x8, PT ;  /* 0x000000085300780c */ /* 0x000fe40003f64270 */
[----:B------:R-:W-:Y:S02]  /*b080*/  FSEL R75, R75, -INF , P1 ;  /* 0xff8000004b4b7808 */ /* 0x000fe40000800000 */
[----:B------:R-:W-:Y:S01]  /*b090*/  FSEL R42, R73, -INF , P2 ;  /* 0xff800000492a7808 */ /* 0x000fe20001000000 */
[----:B------:R-:W-:Y:S01]  /*b0a0*/  FMUL.FTZ R54, R56, UR4 ;  /* 0x0000000438367c20 */ /* 0x000fe20008410000 */
[----:B------:R-:W-:Y:S01]  /*b0b0*/  FMUL.FTZ R56, R61, UR4 ;  /* 0x000000043d387c20 */ /* 0x000fe20008410000 */
[----:B------:R-:W-:Y:S01]  /*b0c0*/  ISETP.GT.AND P1, PT, R83, 0x9, PT ;  /* 0x000000095300780c */ /* 0x000fe20003f24270 */
[----:B------:R-:W-:Y:S01]  /*b0d0*/  FMUL.FTZ R40, R40, UR4 ;  /* 0x0000000428287c20 */ /* 0x000fe20008410000 */
[----:B------:R-:W-:-:S02]  /*b0e0*/  FSEL R76, R76, -INF , P3 ;  /* 0xff8000004c4c7808 */ /* 0x000fc40001800000 */
[----:B------:R-:W-:Y:S01]  /*b0f0*/  FMNMX.FTZ R61, R75, R42, !PT ;  /* 0x0000002a4b3d7209 */ /* 0x000fe20007810000 */
[----:B------:R-:W1:Y:S01]  /*b100*/  MUFU.TANH R80, R80 ;  /* 0x0000005000507308 */ /* 0x000e620000002400 */
[----:B------:R-:W-:Y:S02]  /*b110*/  ISETP.GT.AND P2, PT, R83, 0x10, PT ;  /* 0x000000105300780c */ /* 0x000fe40003f44270 */
[----:B0-----:R-:W-:Y:S02]  /*b120*/  FMNMX.FTZ R21, R44, R63, !PT ;  /* 0x0000003f2c157209 */ /* 0x001fe40007810000 */
[----:B------:R-:W-:Y:S02]  /*b130*/  FSEL R77, R77, -INF , P1 ;  /* 0xff8000004d4d7808 */ /* 0x000fe40000800000 */
[----:B------:R-:W-:Y:S01]  /*b140*/  FMNMX.FTZ R44, R76, R61, !PT ;  /* 0x0000003d4c2c7209 */ /* 0x000fe20007810000 */
[----:B------:R-:W0:Y:S01]  /*b150*/  MUFU.TANH R40, R40 ;  /* 0x0000002800287308 */ /* 0x000e220000002400 */
[----:B------:R-:W-:Y:S01]  /*b160*/  ISETP.GT.AND P3, PT, R83, 0x11, PT ;  /* 0x000000115300780c */ /* 0x000fe20003f64270 */
[----:B------:R-:W-:Y:S01]  /*b170*/  FMUL.FTZ R62, R21, UR37 ;  /* 0x00000025153e7c20 */ /* 0x000fe20008410000 */
[----:B------:R-:W-:-:S02]  /*b180*/  FSEL R79, R79, -INF , P2 ;  /* 0xff8000004f4f7808 */ /* 0x000fc40001000000 */
[----:B------:R-:W-:Y:S02]  /*b190*/  FMNMX.FTZ R44, R77, R44, !PT ;  /* 0x0000002c4d2c7209 */ /* 0x000fe40007810000 */
[----:B------:R-:W-:Y:S01]  /*b1a0*/  FSETP.NEU.FTZ.AND P4, PT, R21, -INF , PT ;  /* 0xff8000001500780b */ /* 0x000fe20003f9d000 */
[----:B------:R-:W2:Y:S01]  /*b1b0*/  MUFU.TANH R38, R38 ;  /* 0x0000002600267308 */ /* 0x000ea20000002400 */
[----:B------:R-:W-:Y:S01]  /*b1c0*/  ISETP.GT.AND P1, PT, R83, 0x18, PT ;  /* 0x000000185300780c */ /* 0x000fe20003f24270 */
[----:B------:R-:W-:Y:S01]  /*b1d0*/  FMUL.FTZ R45, R45, UR4 ;  /* 0x000000042d2d7c20 */ /* 0x000fe20008410000 */
[----:B------:R-:W-:Y:S02]  /*b1e0*/  FSEL R78, R78, -INF , P3 ;  /* 0xff8000004e4e7808 */ /* 0x000fe40001800000 */
[----:B------:R-:W-:Y:S02]  /*b1f0*/  FMNMX.FTZ R61, R79, R44, !PT ;  /* 0x0000002c4f3d7209 */ /* 0x000fe40007810000 */
[----:B------:R-:W-:Y:S01]  /*b200*/  FSEL R44, R62, RZ, P4 ;  /* 0x000000ff3e2c7208 */ /* 0x000fe20002000000 */
[----:B------:R-:W3:Y:S01]  /*b210*/  MUFU.TANH R46, R46 ;  /* 0x0000002e002e7308 */ /* 0x000ee20000002400 */
[----:B------:R-:W-:Y:S01]  /*b220*/  ISETP.GT.AND P2, PT, R83, 0x19, PT ;  /* 0x000000195300780c */ /* 0x000fe20003f44270 */
[----:B------:R-:W-:Y:S01]  /*b230*/  FMUL.FTZ R50, R48, UR4 ;  /* 0x0000000430327c20 */ /* 0x000fe20008410000 */
[----:B------:R-:W-:-:S02]  /*b240*/  FSEL R81, R81, -INF , P1 ;  /* 0xff80000051517808 */ /* 0x000fc40000800000 */
[----:B------:R-:W-:Y:S01]  /*b250*/  FMNMX.FTZ R62, R78, R61, !PT ;  /* 0x0000003d4e3e7209 */ /* 0x000fe20007810000 */
[----:B------:R-:W-:Y:S01]  /*b260*/  FFMA.FTZ R153, R51, UR37, -R44 ;  /* 0x0000002533997c23 */ /* 0x000fe2000801082c */
[----:B------:R-:W-:Y:S01]  /*b270*/  ISETP.GT.AND P1, PT, R83, 0x20, PT ;  /* 0x000000205300780c */ /* 0x000fe20003f24270 */
[----:B------:R-:W4:Y:S01]  /*b280*/  MUFU.TANH R45, R45 ;  /* 0x0000002d002d7308 */ /* 0x000f220000002400 */
[----:B-1----:R-:W-:Y:S01]  /*b290*/  FSEL R80, R80, -INF , P2 ;  /* 0xff80000050507808 */ /* 0x002fe20001000000 */
[----:B------:R-:W-:Y:S01]  /*b2a0*/  FMUL.FTZ R48, R49, UR4 ;  /* 0x0000000431307c20 */ /* 0x000fe20008410000 */
[----:B------:R-:W-:Y:S01]  /*b2b0*/  FMNMX.FTZ R51, R81, R62, !PT ;  /* 0x0000003e51337209 */ /* 0x000fe20007810000 */
[----:B------:R-:W-:Y:S01]  /*b2c0*/  FMUL.FTZ R49, R52, UR4 ;  /* 0x0000000434317c20 */ /* 0x000fe20008410000 */
[----:B------:R-:W-:Y:S02]  /*b2d0*/  ISETP.GT.AND P2, PT, R83, 0x21, PT ;  /* 0x000000215300780c */ /* 0x000fe40003f44270 */
[----:B0-----:R-:W-:Y:S01]  /*b2e0*/  FSEL R40, R40, -INF , P1 ;  /* 0xff80000028287808 */ /* 0x001fe20000800000 */
[----:B------:R-:W0:Y:S01]  /*b2f0*/  MUFU.TANH R50, R50 ;  /* 0x0000003200327308 */ /* 0x000e220000002400 */
[----:B------:R-:W-:Y:S01]  /*b300*/  FMNMX.FTZ R51, R80, R51, !PT ;  /* 0x0000003350337209 */ /* 0x000fe20007810000 */
[----:B------:R-:W-:Y:S01]  /*b310*/  FMUL.FTZ R52, R53, UR4 ;  /* 0x0000000435347c20 */ /* 0x000fe20008410000 */
[----:B------:R-:W-:-:S02]  /*b320*/  ISETP.GT.AND P1, PT, R83, 0x28, PT ;  /* 0x000000285300780c */ /* 0x000fc40003f24270 */
[----:B--2---:R-:W-:Y:S02]  /*b330*/  FSEL R38, R38, -INF , P2 ;  /* 0xff80000026267808 */ /* 0x004fe40001000000 */
[----:B------:R-:W-:Y:S01]  /*b340*/  FMNMX.FTZ R51, R40, R51, !PT ;  /* 0x0000003328337209 */ /* 0x000fe20007810000 */
[----:B------:R-:W1:Y:S01]  /*b350*/  MUFU.TANH R48, R48 ;  /* 0x0000003000307308 */ /* 0x000e620000002400 */
[----:B------:R-:W-:Y:S01]  /*b360*/  FFMA.FTZ R61, R43, UR37, -R44 ;  /* 0x000000252b3d7c23 */ /* 0x000fe2000801082c */
[C---:B------:R-:W-:Y:S02]  /*b370*/  ISETP.GT.AND P2, PT, R83.reuse, 0x29, PT ;  /* 0x000000295300780c */ /* 0x040fe40003f44270 */
[----:B---3--:R-:W-:Y:S02]  /*b380*/  FSEL R43, R46, -INF , P1 ;  /* 0xff8000002e2b7808 */ /* 0x008fe40000800000 */
[----:B------:R-:W-:Y:S02]  /*b390*/  FMNMX.FTZ R62, R38, R51, !PT ;  /* 0x00000033263e7209 */ /* 0x000fe40007810000 */
[----:B------:R-:W2:Y:S01]  /*b3a0*/  MUFU.TANH R49, R49 ;  /* 0x0000003100317308 */ /* 0x000ea20000002400 */
[----:B------:R-:W-:Y:S01]  /*b3b0*/  ISETP.GT.AND P1, PT, R83, 0x30, PT ;  /* 0x000000305300780c */ /* 0x000fe20003f24270 */
[----:B------:R-:W-:Y:S01]  /*b3c0*/  FMUL.FTZ R53, R57, UR4 ;  /* 0x0000000439357c20 */ /* 0x000fe20008410000 */
[----:B----4-:R-:W-:-:S02]  /*b3d0*/  FSEL R45, R45, -INF , P2 ;  /* 0xff8000002d2d7808 */ /* 0x010fc40001000000 */
[----:B------:R-:W-:-:S03]  /*b3e0*/  FMNMX.FTZ R62, R43, R62, !PT ;  /* 0x0000003e2b3e7209 */ /* 0x000fc60007810000 */
[----:B------:R-:W3:Y:S01]  /*b3f0*/  MUFU.TANH R52, R52 ;  /* 0x0000003400347308 */ /* 0x000ee20000002400 */
[----:B------:R-:W-:Y:S01]  /*b400*/  FFMA.FTZ R155, R47, UR37, -R44 ;  /* 0x000000252f9b7c23 */ /* 0x000fe2000801082c */
[----:B------:R-:W-:Y:S01]  /*b410*/  ISETP.GT.AND P2, PT, R83, 0x31, PT ;  /* 0x000000315300780c */ /* 0x000fe20003f44270 */
[----:B------:R-:W-:Y:S01]  /*b420*/  FMUL.FTZ R55, R60, UR4 ;  /* 0x000000043c377c20 */ /* 0x000fe20008410000 */
[----:B0-----:R-:W-:Y:S02]  /*b430*/  FSEL R47, R50, -INF , P1 ;  /* 0xff800000322f7808 */ /* 0x001fe40000800000 */
[----:B------:R-:W-:Y:S02]  /*b440*/  FMNMX.FTZ R62, R45, R62, !PT ;  /* 0x0000003e2d3e7209 */ /* 0x000fe40007810000 */
[----:B------:R-:W0:Y:S01]  /*b450*/  MUFU.TANH R54, R54 ;  /* 0x0000003600367308 */ /* 0x000e220000002400 */
[----:B------:R-:W-:Y:S02]  /*b460*/  ISETP.GT.AND P1, PT, R83, 0x38, PT ;  /* 0x000000385300780c */ /* 0x000fe40003f24270 */
[----:B-1----:R-:W-:-:S02]  /*b470*/  FSEL R48, R48, -INF , P2 ;  /* 0xff80000030307808 */ /* 0x002fc40001000000 */
[----:B------:R-:W-:-:S03]  /*b480*/  FMNMX.FTZ R51, R47, R62, !PT ;  /* 0x0000003e2f337209 */ /* 0x000fc60007810000 */
[----:B------:R-:W1:Y:S01]  /*b490*/  MUFU.TANH R53, R53 ;  /* 0x0000003500357308 */ /* 0x000e620000002400 */
[----:B------:R-:W-:Y:S01]  /*b4a0*/  FFMA.FTZ R50, R41, UR37, -R44 ;  /* 0x0000002529327c23 */ /* 0x000fe2000801082c */
[----:B------:R-:W-:Y:S01]  /*b4b0*/  ISETP.GT.AND P2, PT, R83, 0x39, PT ;  /* 0x000000395300780c */ /* 0x000fe20003f44270 */
[----:B------:R-:W-:Y:S01]  /*b4c0*/  FMUL.FTZ R58, R64, UR4 ;  /* 0x00000004403a7c20 */ /* 0x000fe20008410000 */
[----:B--2---:R-:W-:Y:S02]  /*b4d0*/  FSEL R41, R49, -INF , P1 ;  /* 0xff80000031297808 */ /* 0x004fe40000800000 */
[----:B------:R-:W-:Y:S02]  /*b4e0*/  FMNMX.FTZ R62, R48, R51, !PT ;  /* 0x00000033303e7209 */ /* 0x000fe40007810000 */
[----:B------:R-:W2:Y:S01]  /*b4f0*/  MUFU.TANH R55, R55 ;  /* 0x0000003700377308 */ /* 0x000ea20000002400 */
[----:B------:R-:W-:Y:S01]  /*b500*/  ISETP.GT.AND P1, PT, R83, 0x40, PT ;  /* 0x000000405300780c */ /* 0x000fe20003f24270 */
[----:B------:R-:W-:Y:S01]  /*b510*/  FMUL.FTZ R57, R65, UR4 ;  /* 0x0000000441397c20 */ /* 0x000fe20008410000 */
[----:B---3--:R-:W-:-:S02]  /*b520*/  FSEL R49, R52, -INF , P2 ;  /* 0xff80000034317808 */ /* 0x008fc40001000000 */
        /* <DEDUP_REMOVED lines=8> */
[----:B------:R-:W-:Y:S01]  /*b5b0*/  ISETP.GT.AND P1, PT, R83, 0x48, PT ;  /* 0x000000485300780c */ /* 0x000fe20003f24270 */
[----:B------:R-:W-:Y:S01]  /*b5c0*/  FMUL.FTZ R60, R69, UR4 ;  /* 0x00000004453c7c20 */ /* 0x000fe20008410000 */
[----:B-1----:R-:W-:-:S02]  /*b5d0*/  FSEL R51, R53, -INF , P2 ;  /* 0xff80000035337808 */ /* 0x002fc40001000000 */
[----:B------:R-:W-:-:S03]  /*b5e0*/  FMNMX.FTZ R62, R39, R62, !PT ;  /* 0x0000003e273e7209 */ /* 0x000fc60007810000 */
[----:B------:R-:W1:Y:S01]  /*b5f0*/  MUFU.TANH R57, R57 ;  /* 0x0000003900397308 */ /* 0x000e620000002400 */
[----:B------:R-:W-:Y:S01]  /*b600*/  FFMA.FTZ R52, R37, UR37, -R44 ;  /* 0x0000002525347c23 */ /* 0x000fe2000801082c */
[----:B------:R-:W-:Y:S02]  /*b610*/  ISETP.GT.AND P2, PT, R83, 0x49, PT ;  /* 0x000000495300780c */ /* 0x000fe40003f44270 */
[----:B--2---:R-:W-:Y:S02]  /*b620*/  FSEL R37, R55, -INF , P1 ;  /* 0xff80000037257808 */ /* 0x004fe40000800000 */
[----:B------:R-:W-:Y:S02]  /*b630*/  FMNMX.FTZ R62, R51, R62, !PT ;  /* 0x0000003e333e7209 */ /* 0x000fe40007810000 */
[----:B------:R-:W2:Y:S01]  /*b640*/  MUFU.TANH R59, R59 ;  /* 0x0000003b003b7308 */ /* 0x000ea20000002400 */
[----:B------:R-:W-:Y:S02]  /*b650*/  ISETP.GT.AND P1, PT, R83, 0x50, PT ;  /* 0x000000505300780c */ /* 0x000fe40003f24270 */
[----:B---3--:R-:W-:-:S02]  /*b660*/  FSEL R53, R56, -INF , P2 ;  /* 0xff80000038357808 */ /* 0x008fc40001000000 */
[----:B------:R-:W-:-:S03]  /*b670*/  FMNMX.FTZ R62, R37, R62, !PT ;  /* 0x0000003e253e7209 */ /* 0x000fc60007810000 */
[----:B------:R-:W3:Y:S01]  /*b680*/  MUFU.TANH R60, R60 ;  /* 0x0000003c003c7308 */ /* 0x000ee20000002400 */
[--C-:B------:R-:W-:Y:S01]  /*b690*/  FFMA.FTZ R171, R27, UR37, -R44.reuse ;  /* 0x000000251bab7c23 */ /* 0x100fe2000801082c */
[----:B------:R-:W-:Y:S02]  /*b6a0*/  ISETP.GT.AND P2, PT, R83, 0x51, PT ;  /* 0x000000515300780c */ /* 0x000fe40003f44270 */
[----:B0-----:R-:W-:Y:S02]  /*b6b0*/  FSEL R58, R58, -INF , P1 ;  /* 0xff8000003a3a7808 */ /* 0x001fe40000800000 */
[----:B------:R-:W-:Y:S01]  /*b6c0*/  FMNMX.FTZ R27, R53, R62, !PT ;  /* 0x0000003e351b7209 */ /* 0x000fe20007810000 */
[----:B------:R-:W-:Y:S01]  /*b6d0*/  FFMA.FTZ R54, R24, UR37, -R44 ;  /* 0x0000002518367c23 */ /* 0x000fe2000801082c */
[----:B------:R-:W-:Y:S02]  /*b6e0*/  ISETP.GT.AND P1, PT, R83, 0x58, PT ;  /* 0x000000585300780c */ /* 0x000fe40003f24270 */
[----:B-1----:R-:W-:-:S02]  /*b6f0*/  FSEL R57, R57, -INF , P2 ;  /* 0xff80000039397808 */ /* 0x002fc40001000000 */
[----:B------:R-:W-:Y:S02]  /*b700*/  FMNMX.FTZ R24, R58, R27, !PT ;  /* 0x0000001b3a187209 */ /* 0x000fe40007810000 */
[----:B------:R-:W-:Y:S02]  /*b710*/  ISETP.GT.AND P2, PT, R83, 0x59, PT ;  /* 0x000000595300780c */ /* 0x000fe40003f44270 */
[----:B--2---:R-:W-:Y:S02]  /*b720*/  FSEL R59, R59, -INF , P1 ;  /* 0xff8000003b3b7808 */ /* 0x004fe40000800000 */
[----:B------:R-:W-:Y:S02]  /*b730*/  FMNMX.FTZ R24, R57, R24, !PT ;  /* 0x0000001839187209 */ /* 0x000fe40007810000 */
[----:B---3--:R-:W-:Y:S02]  /*b740*/  FSEL R27, R60, -INF , P2 ;  /* 0xff8000003c1b7808 */ /* 0x008fe40001000000 */
[----:B------:R-:W-:-:S04]  /*b750*/  FMNMX.FTZ R24, R59, R24, !PT ;  /* 0x000000183b187209 */ /* 0x000fc80007810000 */
[----:B------:R-:W-:Y:S01]  /*b760*/  FMNMX.FTZ R24, R27, R24, !PT ;  /* 0x000000181b187209 */ /* 0x000fe20007810000 */
[----:B------:R-:W-:-:S04]  /*b770*/  FFMA.FTZ R165, R25, UR37, -R44 ;  /* 0x0000002519a57c23 */ /* 0x000fc8000801082c */
[----:B------:R-:W0:Y:S01]  /*b780*/  SHFL.BFLY PT, R25, R24, 0x2, 0x1f ;  /* 0x0c401f0018197f89 */ /* 0x000e2200000e0000 */
[----:B------:R-:W-:Y:S01]  /*b790*/  FFMA.FTZ R56, R20, UR37, -R44 ;  /* 0x0000002514387c23 */ /* 0x000fe2000801082c */
[----:B0-----:R-:W-:-:S05]  /*b7a0*/  FMNMX.FTZ R25, R24, R25, !PT ;  /* 0x0000001918197209 */ /* 0x001fca0007810000 */
[----:B------:R-:W0:Y:S01]  /*b7b0*/  SHFL.BFLY PT, R20, R25, 0x1, 0x1f ;  /* 0x0c201f0019147f89 */ /* 0x000e2200000e0000 */
[--C-:B------:R-:W-:Y:S01]  /*b7c0*/  FFMA.FTZ R159, R28, UR37, -R44.reuse ;  /* 0x000000251c9f7c23 */ /* 0x100fe2000801082c */
[----:B------:R-:W-:Y:S01]  /*b7d0*/  FFMA.FTZ R175, R3, UR37, -R44 ;  /* 0x0000002503af7c23 */ /* 0x000fe2000801082c */
[----:B0-----:R-:W-:-:S04]  /*b7e0*/  FMNMX.FTZ R20, R25, R20, !PT ;  /* 0x0000001419147209 */ /* 0x001fc80007810000 */
[C---:B------:R-:W-:Y:S01]  /*b7f0*/  FSETP.NEU.FTZ.AND P1, PT, R20.reuse, -INF , PT ;  /* 0xff8000001400780b */ /* 0x040fe20003f3d000 */
[----:B------:R-:W-:-:S05]  /*b800*/  FMUL.FTZ R28, R20, UR37 ;  /* 0x00000025141c7c20 */ /* 0x000fca0008410000 */
[----:B------:R-:W-:-:S05]  /*b810*/  FSEL R28, R28, RZ, P1 ;  /* 0x000000ff1c1c7208 */ /* 0x000fca0000800000 */
[--C-:B------:R-:W-:Y:S01]  /*b820*/  FFMA.FTZ R152, R75, UR37, -R28.reuse ;  /* 0x000000254b987c23 */ /* 0x100fe2000801081c */
[--C-:B------:R-:W-:Y:S01]  /*b830*/  FFMA.FTZ R3, R42, UR37, -R28.reuse ;  /* 0x000000252a037c23 */ /* 0x100fe2000801081c */
[----:B------:R-:W-:Y:S01]  /*b840*/  FFMA.FTZ R154, R76, UR37, -R28 ;  /* 0x000000254c9a7c23 */ /* 0x000fe2000801081c */
[----:B------:R-:W-:Y:S01]  /*b850*/  MUFU.EX2 R153, R153 ;  /* 0x0000009900997308 */ /* 0x000fe20000000800 */
[----:B------:R-:W-:Y:S01]  /*b860*/  FFMA.FTZ R173, R15, UR37, -R44 ;  /* 0x000000250fad7c23 */ /* 0x000fe2000801082c */
[----:B------:R-:W-:-:S06]  /*b870*/  FFMA.FTZ R15, R77, UR37, -R28 ;  /* 0x000000254d0f7c23 */ /* 0x000fcc000801081c */
[----:B------:R-:W-:Y:S01]  /*b880*/  MUFU.EX2 R152, R152 ;  /* 0x0000009800987308 */ /* 0x000fe20000000800 */
[----:B------:R-:W-:-:S07]  /*b890*/  FFMA.FTZ R168, R79, UR37, -R28 ;  /* 0x000000254fa87c23 */ /* 0x000fce000801081c */
[----:B------:R-:W0:Y:S08]  /*b8a0*/  MUFU.EX2 R3, R3 ;  /* 0x0000000300037308 */ /* 0x000e300000000800 */
[----:B------:R-:W1:Y:S01]  /*b8b0*/  MUFU.EX2 R46, R61 ;  /* 0x0000003d002e7308 */ /* 0x000e620000000800 */
[----:B------:R-:W-:-:S07]  /*b8c0*/  FFMA.FTZ R25, R78, UR37, -R28 ;  /* 0x000000254e197c23 */ /* 0x000fce000801081c */
[----:B------:R-:W2:Y:S08]  /*b8d0*/  MUFU.EX2 R154, R154 ;  /* 0x0000009a009a7308 */ /* 0x000eb00000000800 */
[----:B------:R-:W3:Y:S01]  /*b8e0*/  MUFU.EX2 R155, R155 ;  /* 0x0000009b009b7308 */ /* 0x000ee20000000800 */
[----:B------:R-:W-:-:S07]  /*b8f0*/  FFMA.FTZ R170, R81, UR37, -R28 ;  /* 0x0000002551aa7c23 */ /* 0x000fce000801081c */
[----:B------:R-:W4:Y:S01]  /*b900*/  MUFU.EX2 R15, R15 ;  /* 0x0000000f000f7308 */ /* 0x000f220000000800 */
[----:B------:R-:W-:-:S07]  /*b910*/  FFMA.FTZ R166, R43, UR37, -R28 ;  /* 0x000000252ba67c23 */ /* 0x000fce000801081c */
[----:B------:R-:W5:Y:S01]  /*b920*/  MUFU.EX2 R50, R50 ;  /* 0x0000003200327308 */ /* 0x000f620000000800 */
[--C-:B------:R-:W-:Y:S01]  /*b930*/  FFMA.FTZ R167, R29, UR37, -R44.reuse ;  /* 0x000000251da77c23 */ /* 0x100fe2000801082c */
[--C-:B------:R-:W-:Y:S01]  /*b940*/  FFMA.FTZ R161, R33, UR37, -R44.reuse ;  /* 0x0000002521a17c23 */ /* 0x100fe2000801082c */
[----:B------:R-:W-:-:S05]  /*b950*/  FFMA.FTZ R24, R34, UR37, -R44 ;  /* 0x0000002522187c23 */ /* 0x000fca000801082c */
[----:B------:R-:W5:Y:S01]  /*b960*/  MUFU.EX2 R168, R168 ;  /* 0x000000a800a87308 */ /* 0x000f620000000800 */
[----:B0-----:R-:W-:Y:S01]  /*b970*/  FADD.FTZ R43, R152, R3 ;  /* 0x00000003982b7221 */ /* 0x001fe20000010000 */
[----:B------:R-:W-:Y:S01]  /*b980*/  FFMA.FTZ R157, R32, UR37, -R44 ;  /* 0x00000025209d7c23 */ /* 0x000fe2000801082c */
[----:B------:R-:W-:-:S05]  /*b990*/  FFMA.FTZ R29, R80, UR37, -R28 ;  /* 0x00000025501d7c23 */ /* 0x000fca000801081c */
[----:B------:R-:W0:Y:S01]  /*b9a0*/  MUFU.EX2 R169, R169 ;  /* 0x000000a900a97308 */ /* 0x000e220000000800 */
[----:B------:R-:W-:Y:S01]  /*b9b0*/  FFMA.FTZ R33, R45, UR37, -R28 ;  /* 0x000000252d217c23 */ /* 0x000fe2000801081c */
[----:B-1----:R-:W-:Y:S01]  /*b9c0*/  FADD.FTZ R34, R153, R46 ;  /* 0x0000002e99227221 */ /* 0x002fe20000010000 */
[----:B------:R-:W-:Y:S02]  /*b9d0*/  VIADD R32, R13, 0x22840 ;  /* 0x000228400d207836 */ /* 0x000fe40000000000 */
[----:B------:R-:W-:Y:S01]  /*b9e0*/  FFMA.FTZ R163, R36, UR37, -R44 ;  /* 0x0000002524a37c23 */ /* 0x000fe2000801082c */
[----:B------:R-:W-:Y:S02]  /*b9f0*/  IMAD.U32 R45, RZ, RZ, UR41 ;  /* 0x00000029ff2d7e24 */ /* 0x000fe4000f8e00ff */
[----:B------:R-:W1:Y:S01]  /*ba00*/  MUFU.EX2 R25, R25 ;  /* 0x0000001900197308 */ /* 0x000e620000000800 */
[----:B--2---:R-:W-:Y:S01]  /*ba10*/  FADD.FTZ R36, R154, R43 ;  /* 0x0000002b9a247221 */ /* 0x004fe20000010000 */
[--C-:B------:R-:W-:Y:S01]  /*ba20*/  FFMA.FTZ R156, R39, UR37, -R28.reuse ;  /* 0x00000025279c7c23 */ /* 0x100fe2000801081c */
[----:B------:R-:W-:-:S05]  /*ba30*/  FFMA.FTZ R164, R40, UR37, -R28 ;  /* 0x0000002528a47c23 */ /* 0x000fca000801081c */
[----:B------:R-:W2:Y:S01]  /*ba40*/  MUFU.EX2 R52, R52 ;  /* 0x0000003400347308 */ /* 0x000ea20000000800 */
[----:B---3--:R-:W-:Y:S01]  /*ba50*/  FADD.FTZ R39, R155, R34 ;  /* 0x000000229b277221 */ /* 0x008fe20000010000 */
[----:B------:R-:W-:Y:S01]  /*ba60*/  PRMT R32, R45, 0x654, R32 ;  /* 0x000006542d207816 */ /* 0x000fe20000000020 */
[----:B------:R-:W-:-:S05]  /*ba70*/  FFMA.FTZ R60, R31, UR37, -R44 ;  /* 0x000000251f3c7c23 */ /* 0x000fca000801082c */
[----:B------:R-:W3:Y:S01]  /*ba80*/  MUFU.EX2 R170, R170 ;  /* 0x000000aa00aa7308 */ /* 0x000ee20000000800 */
[----:B----4-:R-:W-:Y:S01]  /*ba90*/  FADD.FTZ R43, R15, R36 ;  /* 0x000000240f2b7221 */ /* 0x010fe20000010000 */
[----:B------:R-:W-:Y:S01]  /*baa0*/  FFMA.FTZ R31, R38, UR37, -R28 ;  /* 0x00000025261f7c23 */ /* 0x000fe2000801081c */
[----:B-----5:R-:W-:Y:S01]  /*bab0*/  FADD.FTZ R34, R50, R39 ;  /* 0x0000002732227221 */ /* 0x020fe20000010000 */
[----:B------:R4:W-:Y:S04]  /*bac0*/  SYNCS.ARRIVE.TRANS64.RED.A1T0 RZ, [R32+URZ], RZ ;  /* 0x000000ff20ff79a7 */ /* 0x0009e8000810043f */
[----:B------:R-:W5:Y:S08]  /*bad0*/  MUFU.EX2 R171, R171 ;  /* 0x000000ab00ab7308 */ /* 0x000f700000000800 */
[----:B------:R-:W5:Y:S01]  /*bae0*/  MUFU.EX2 R29, R29 ;  /* 0x0000001d001d7308 */ /* 0x000f620000000800 */
[----:B----4-:R-:W-:Y:S01]  /*baf0*/  FADD.FTZ R32, R168, R43 ;  /* 0x0000002ba8207221 */ /* 0x010fe20000010000 */
[----:B0-----:R-:W-:-:S06]  /*bb00*/  FADD.FTZ R43, R169, R34 ;  /* 0x00000022a92b7221 */ /* 0x001fcc0000010000 */
[----:B------:R-:W0:Y:S01]  /*bb10*/  MUFU.EX2 R54, R54 ;  /* 0x0000003600367308 */ /* 0x000e220000000800 */
[----:B-1----:R-:W-:Y:S01]  /*bb20*/  FADD.FTZ R45, R25, R32 ;  /* 0x00000020192d7221 */ /* 0x002fe20000010000 */
[----:B--2---:R-:W-:-:S06]  /*bb30*/  FADD.FTZ R32, R52, R43 ;  /* 0x0000002b34207221 */ /* 0x004fcc0000010000 */
[----:B------:R-:W1:Y:S08]  /*bb40*/  MUFU.EX2 R164, R164 ;  /* 0x000000a400a47308 */ /* 0x000e700000000800 */
[----:B------:R-:W2:Y:S01]  /*bb50*/  MUFU.EX2 R165, R165 ;  /* 0x000000a500a57308 */ /* 0x000ea20000000800 */
[----:B------:R-:W-:Y:S01]  /*bb60*/  FFMA.FTZ R158, R37, UR37, -R28 ;  /* 0x00000025259e7c23 */ /* 0x000fe2000801081c */
[----:B---3--:R-:W-:-:S06]  /*bb70*/  FADD.FTZ R34, R170, R45 ;  /* 0x0000002daa227221 */ /* 0x008fcc0000010000 */
[----:B------:R-:W3:Y:S01]  /*bb80*/  MUFU.EX2 R31, R31 ;  /* 0x0000001f001f7308 */ /* 0x000ee20000000800 */
[----:B------:R-:W-:Y:S01]  /*bb90*/  FFMA.FTZ R160, R47, UR37, -R28 ;  /* 0x000000252fa07c23 */ /* 0x000fe2000801081c */
[----:B-----5:R-:W-:-:S06]  /*bba0*/  FADD.FTZ R37, R171, R32 ;  /* 0x00000020ab257221 */ /* 0x020fcc0000010000 */
[----:B------:R-:W4:Y:S01]  /*bbb0*/  MUFU.EX2 R56, R56 ;  /* 0x0000003800387308 */ /* 0x000f220000000800 */
[----:B------:R-:W-:Y:S01]  /*bbc0*/  FFMA.FTZ R62, R35, UR37, -R44 ;  /* 0x00000025233e7c23 */ /* 0x000fe2000801082c */
[----:B------:R-:W-:-:S06]  /*bbd0*/  FADD.FTZ R43, R29, R34 ;  /* 0x000000221d2b7221 */ /* 0x000fcc0000010000 */
[----:B------:R-:W5:Y:S01]  /*bbe0*/  MUFU.EX2 R166, R166 ;  /* 0x000000a600a67308 */ /* 0x000f620000000800 */
[----:B------:R-:W-:Y:S01]  /*bbf0*/  FFMA.FTZ R35, R48, UR37, -R28 ;  /* 0x0000002530237c23 */ /* 0x000fe2000801081c */
[----:B0-----:R-:W-:-:S06]  /*bc00*/  FADD.FTZ R32, R54, R37 ;  /* 0x0000002536207221 */ /* 0x001fcc0000010000 */
[----:B------:R-:W0:Y:S01]  /*bc10*/  MUFU.EX2 R167, R167 ;  /* 0x000000a700a77308 */ /* 0x000e220000000800 */
[----:B-1----:R-:W-:Y:S01]  /*bc20*/  FADD.FTZ R34, R164, R43 ;  /* 0x0000002ba4227221 */ /* 0x002fe20000010000 */
[----:B------:R-:W-:-:S06]  /*bc30*/  FFMA.FTZ R162, R41, UR37, -R28 ;  /* 0x0000002529a27c23 */ /* 0x000fcc000801081c */
[----:B------:R-:W1:Y:S01]  /*bc40*/  MUFU.EX2 R33, R33 ;  /* 0x0000002100217308 */ /* 0x000e620000000800 */
[----:B--2---:R-:W-:-:S07]  /*bc50*/  FADD.FTZ R37, R165, R32 ;  /* 0x00000020a5257221 */ /* 0x004fce0000010000 */
[----:B------:R-:W2:Y:S01]  /*bc60*/  MUFU.EX2 R60, R60 ;  /* 0x0000003c003c7308 */ /* 0x000ea20000000800 */
[----:B---3--:R-:W-:Y:S01]  /*bc70*/  FADD.FTZ R43, R31, R34 ;  /* 0x000000221f2b7221 */ /* 0x008fe20000010000 */
[----:B------:R-:W-:-:S06]  /*bc80*/  FFMA.FTZ R41, R49, UR37, -R28 ;  /* 0x0000002531297c23 */ /* 0x000fcc000801081c */
[----:B------:R-:W3:Y:S01]  /*bc90*/  MUFU.EX2 R160, R160 ;  /* 0x000000a000a07308 */ /* 0x000ee20000000800 */
[----:B----4-:R-:W-:-:S07]  /*bca0*/  FADD.FTZ R32, R56, R37 ;  /* 0x0000002538207221 */ /* 0x010fce0000010000 */
[----:B------:R-:W4:Y:S01]  /*bcb0*/  MUFU.EX2 R161, R161 ;  /* 0x000000a100a17308 */ /* 0x000f220000000800 */
[----:B-----5:R-:W-:Y:S01]  /*bcc0*/  FADD.FTZ R34, R166, R43 ;  /* 0x0000002ba6227221 */ /* 0x020fe20000010000 */
[----:B0-----:R-:W-:-:S06]  /*bcd0*/  FADD.FTZ R37, R167, R32 ;  /* 0x00000020a7257221 */ /* 0x001fcc0000010000 */
[----:B------:R-:W0:Y:S08]  /*bce0*/  MUFU.EX2 R35, R35 ;  /* 0x0000002300237308 */ /* 0x000e300000000800 */
[----:B------:R-:W5:Y:S01]  /*bcf0*/  MUFU.EX2 R62, R62 ;  /* 0x0000003e003e7308 */ /* 0x000f620000000800 */
[----:B-1----:R-:W-:Y:S01]  /*bd00*/  FADD.FTZ R43, R33, R34 ;  /* 0x00000022212b7221 */ /* 0x002fe20000010000 */
[----:B------:R-:W-:-:S06]  /*bd10*/  FFMA.FTZ R39, R51, UR37, -R28 ;  /* 0x0000002533277c23 */ /* 0x000fcc000801081c */
[----:B------:R-:W1:Y:S01]  /*bd20*/  MUFU.EX2 R162, R162 ;  /* 0x000000a200a27308 */ /* 0x000e620000000800 */
[----:B--2---:R-:W-:Y:S01]  /*bd30*/  FADD.FTZ R32, R60, R37 ;  /* 0x000000253c207221 */ /* 0x004fe20000010000 */
[----:B------:R-:W-:-:S06]  /*bd40*/  FFMA.FTZ R30, R30, UR37, -R44 ;  /* 0x000000251e1e7c23 */ /* 0x000fcc000801082c */
[----:B------:R-:W2:Y:S01]  /*bd50*/  MUFU.EX2 R163, R163 ;  /* 0x000000a300a37308 */ /* 0x000ea20000000800 */
[----:B---3--:R-:W-:Y:S01]  /*bd60*/  FADD.FTZ R34, R160, R43 ;  /* 0x0000002ba0227221 */ /* 0x008fe20000010000 */
[----:B----4-:R-:W-:-:S06]  /*bd70*/  FADD.FTZ R37, R161, R32 ;  /* 0x00000020a1257221 */ /* 0x010fcc0000010000 */
[----:B------:R-:W3:Y:S08]  /*bd80*/  MUFU.EX2 R41, R41 ;  /* 0x0000002900297308 */ /* 0x000ef00000000800 */
[----:B------:R-:W4:Y:S01]  /*bd90*/  MUFU.EX2 R24, R24 ;  /* 0x0000001800187308 */ /* 0x000f220000000800 */
[----:B0-----:R-:W-:Y:S01]  /*bda0*/  FADD.FTZ R43, R35, R34 ;  /* 0x00000022232b7221 */ /* 0x001fe20000010000 */
[----:B-----5:R-:W-:-:S06]  /*bdb0*/  FADD.FTZ R32, R62, R37 ;  /* 0x000000253e207221 */ /* 0x020fcc0000010000 */
[----:B------:R-:W0:Y:S01]  /*bdc0*/  MUFU.EX2 R156, R156 ;  /* 0x0000009c009c7308 */ /* 0x000e220000000800 */
[----:B------:R-:W-:-:S07]  /*bdd0*/  FFMA.FTZ R26, R26, UR37, -R44 ;  /* 0x000000251a1a7c23 */ /* 0x000fce000801082c */
[----:B------:R-:W5:Y:S01]  /*bde0*/  MUFU.EX2 R157, R157 ;  /* 0x0000009d009d7308 */ /* 0x000f620000000800 */
[----:B------:R-:W-:Y:S01]  /*bdf0*/  FFMA.FTZ R53, R53, UR37, -R28 ;  /* 0x0000002535357c23 */ /* 0x000fe2000801081c */
[----:B-1----:R-:W-:Y:S01]  /*be00*/  FADD.FTZ R34, R162, R43 ;  /* 0x0000002ba2227221 */ /* 0x002fe20000010000 */
[----:B------:R-:W-:-:S05]  /*be10*/  F2FP.F16.F32.PACK_AB R152, R3, R152 ;  /* 0x000000980398723e */ /* 0x000fca00000000ff */
[----:B------:R-:W1:Y:S01]  /*be20*/  MUFU.EX2 R39, R39 ;  /* 0x0000002700277308 */ /* 0x000e620000000800 */
[--C-:B------:R-:W-:Y:S01]  /*be30*/  FFMA.FTZ R58, R58, UR37, -R28.reuse ;  /* 0x000000253a3a7c23 */ /* 0x100fe2000801081c */
[--C-:B------:R-:W-:Y:S01]  /*be40*/  FFMA.FTZ R57, R57, UR37, -R28.reuse ;  /* 0x0000002539397c23 */ /* 0x100fe2000801081c */
[----:B------:R-:W-:-:S05]  /*be50*/  FFMA.FTZ R59, R59, UR37, -R28 ;  /* 0x000000253b3b7c23 */ /* 0x000fca000801081c */
[----:B------:R-:W1:Y:S01]  /*be60*/  MUFU.EX2 R30, R30 ;  /* 0x0000001e001e7308 */ /* 0x000e620000000800 */
[----:B--2---:R-:W-:Y:S01]  /*be70*/  FADD.FTZ R3, R163, R32 ;  /* 0x00000020a3037221 */ /* 0x004fe20000010000 */
[----:B------:R-:W-:Y:S01]  /*be80*/  FFMA.FTZ R28, R27, UR37, -R28 ;  /* 0x000000251b1c7c23 */ /* 0x000fe2000801081c */
[----:B------:R-:W-:-:S05]  /*be90*/  F2FP.F16.F32.PACK_AB R154, R15, R154 ;  /* 0x0000009a0f9a723e */ /* 0x000fca00000000ff */
[----:B------:R-:W2:Y:S01]  /*bea0*/  MUFU.EX2 R158, R158 ;  /* 0x0000009e009e7308 */ /* 0x000ea20000000800 */
[----:B---3--:R-:W-:Y:S01]  /*beb0*/  FADD.FTZ R15, R41, R34 ;  /* 0x00000022290f7221 */ /* 0x008fe20000010000 */
[----:B----4-:R-:W-:-:S06]  /*bec0*/  FADD.FTZ R32, R24, R3 ;  /* 0x0000000318207221 */ /* 0x010fcc0000010000 */
[----:B------:R-:W3:Y:S01]  /*bed0*/  MUFU.EX2 R159, R159 ;  /* 0x0000009f009f7308 */ /* 0x000ee20000000800 */
[----:B------:R-:W-:Y:S01]  /*bee0*/  FFMA.FTZ R14, R14, UR37, -R44 ;  /* 0x000000250e0e7c23 */ /* 0x000fe2000801082c */
[----:B0-----:R-:W-:-:S06]  /*bef0*/  FADD.FTZ R34, R156, R15 ;  /* 0x0000000f9c227221 */ /* 0x001fcc0000010000 */
[----:B------:R-:W0:Y:S01]  /*bf00*/  MUFU.EX2 R27, R53 ;  /* 0x00000035001b7308 */ /* 0x000e220000000800 */
[----:B-----5:R-:W-:-:S07]  /*bf10*/  FADD.FTZ R3, R157, R32 ;  /* 0x000000209d037221 */ /* 0x020fce0000010000 */
[----:B------:R-:W4:Y:S01]  /*bf20*/  MUFU.EX2 R26, R26 ;  /* 0x0000001a001a7308 */ /* 0x000f220000000800 */
[----:B-1----:R-:W-:Y:S01]  /*bf30*/  FADD.FTZ R15, R39, R34 ;  /* 0x00000022270f7221 */ /* 0x002fe20000010000 */
[----:B------:R-:W-:-:S06]  /*bf40*/  FADD.FTZ R32, R30, R3 ;  /* 0x000000031e207221 */ /* 0x000fcc0000010000 */
[----:B------:R-:W-:Y:S08]  /*bf50*/  MUFU.EX2 R173, R173 ;  /* 0x000000ad00ad7308 */ /* 0x000ff00000000800 */
[----:B------:R-:W1:Y:S01]  /*bf60*/  MUFU.EX2 R58, R58 ;  /* 0x0000003a003a7308 */ /* 0x000e620000000800 */
[----:B------:R-:W-:Y:S01]  /*bf70*/  FFMA.FTZ R0, R0, UR37, -R44 ;  /* 0x0000002500007c23 */ /* 0x000fe2000801082c */
[----:B--2---:R-:W-:Y:S01]  /*bf80*/  FADD.FTZ R34, R158, R15 ;  /* 0x0000000f9e227221 */ /* 0x004fe20000010000 */
[----:B---3--:R-:W-:-:S05]  /*bf90*/  FADD.FTZ R3, R159, R32 ;  /* 0x000000209f037221 */ /* 0x008fca0000010000 */
[----:B------:R-:W-:Y:S08]  /*bfa0*/  MUFU.EX2 R14, R14 ;  /* 0x0000000e000e7308 */ /* 0x000ff00000000800 */
[----:B------:R-:W2:Y:S01]  /*bfb0*/  MUFU.EX2 R57, R57 ;  /* 0x0000003900397308 */ /* 0x000ea20000000800 */
[----:B0-----:R-:W-:Y:S01]  /*bfc0*/  FADD.FTZ R15, R27, R34 ;  /* 0x000000221b0f7221 */ /* 0x001fe20000010000 */
[----:B----4-:R-:W-:-:S06]  /*bfd0*/  FADD.FTZ R34, R26, R3 ;  /* 0x000000031a227221 */ /* 0x010fcc0000010000 */
[----:B------:R-:W-:Y:S08]  /*bfe0*/  MUFU.EX2 R175, R175 ;  /* 0x000000af00af7308 */ /* 0x000ff00000000800 */
[----:B------:R-:W0:Y:S01]  /*bff0*/  MUFU.EX2 R59, R59 ;  /* 0x0000003b003b7308 */ /* 0x000e220000000800 */
[----:B------:R-:W-:Y:S01]  /*c000*/  F2FP.F16.F32.PACK_AB R163, R24, R163 ;  /* 0x000000a318a3723e */ /* 0x000fe200000000ff */
[----:B-1----:R-:W-:Y:S01]  /*c010*/  FADD.FTZ R24, R58, R15 ;  /* 0x0000000f3a187221 */ /* 0x002fe20000010000 */
[----:B------:R-:W-:-:S05]  /*c020*/  FADD.FTZ R3, R173, R34 ;  /* 0x00000022ad037221 */ /* 0x000fca0000010000 */
[----:B------:R-:W1:Y:S08]  /*c030*/  MUFU.EX2 R28, R28 ;  /* 0x0000001c001c7308 */ /* 0x000e700000000800 */
[----:B------:R-:W3:Y:S01]  /*c040*/  MUFU.EX2 R32, R0 ;  /* 0x0000000000207308 */ /* 0x000ee20000000800 */
[----:B------:R-:W-:Y:S01]  /*c050*/  F2FP.F16.F32.PACK_AB R157, R30, R157 ;  /* 0x0000009d1e9d723e */ /* 0x000fe200000000ff */
[----:B--2---:R-:W-:Y:S01]  /*c060*/  FADD.FTZ R24, R57, R24 ;  /* 0x0000001839187221 */ /* 0x004fe20000010000 */
[----:B------:R-:W-:-:S03]  /*c070*/  FADD.FTZ R30, R14, R3 ;  /* 0x000000030e1e7221 */ /* 0x000fc60000010000 */
[----:B0-----:R-:W-:Y:S01]  /*c080*/  FADD.FTZ R3, R59, R24 ;  /* 0x000000183b037221 */ /* 0x001fe20000010000 */
[----:B------:R-:W-:Y:S01]  /*c090*/  FADD.FTZ R15, R175, R30 ;  /* 0x0000001eaf0f7221 */ /* 0x000fe20000010000 */
[----:B------:R-:W-:Y:S02]  /*c0a0*/  F2FP.F16.F32.PACK_AB R153, R46, R153 ;  /* 0x000000992e99723e */ /* 0x000fe400000000ff */
[----:B------:R-:W-:Y:S01]  /*c0b0*/  F2FP.F16.F32.PACK_AB R155, R50, R155 ;  /* 0x0000009b329b723e */ /* 0x000fe200000000ff */
[----:B-1----:R-:W-:Y:S01]  /*c0c0*/  FADD.FTZ R3, R28, R3 ;  /* 0x000000031c037221 */ /* 0x002fe20000010000 */
[----:B------:R-:W-:Y:S02]  /*c0d0*/  F2FP.F16.F32.PACK_AB R169, R52, R169 ;  /* 0x000000a934a9723e */ /* 0x000fe400000000ff */
[----:B------:R-:W-:Y:S02]  /*c0e0*/  F2FP.F16.F32.PACK_AB R171, R54, R171 ;  /* 0x000000ab36ab723e */ /* 0x000fe400000000ff */
[----:B------:R-:W-:Y:S01]  /*c0f0*/  F2FP.F16.F32.PACK_AB R165, R56, R165 ;  /* 0x000000a538a5723e */ /* 0x000fe200000000ff */
[----:B---3--:R-:W-:Y:S01]  /*c100*/  FADD.FTZ R0, R32, R15 ;  /* 0x0000000f20007221 */ /* 0x008fe20000010000 */
        /* <DEDUP_REMOVED lines=14> */
[----:B------:R-:W-:Y:S01]  /*c1f0*/  F2FP.F16.F32.PACK_AB R175, R32, R175 ;  /* 0x000000af20af723e */ /* 0x000fe200000000ff */
[----:B------:R-:W-:Y:S06]  /*c200*/  @!P0 BRA `(.L_x_14473) ;  /* 0x0000000000048947 */ /* 0x000fec0003800000 */
[----:B------:R-:W-:Y:S01]  /*c210*/  BPT.TRAP 0x1 ;  /* 0x000000040000795c */ /* 0x000fe20000300000 */
.L_x_14473:
[----:B------:R0:W1:Y:S01]  /*c220*/  SYNCS.PHASECHK.TRANS64.TRYWAIT P1, [R13+URZ+0x22850], R74 ;  /* 0x0228504a0d0075a7 */ /* 0x000062000802017f */
[----:B------:R-:W-:Y:S05]  /*c230*/  @!P0 BRA `(.L_x_14474) ;  /* 0x0000000000048947 */ /* 0x000fea0003800000 */
[----:B------:R-:W-:Y:S01]  /*c240*/  BPT.TRAP 0x1 ;  /* 0x000000040000795c */ /* 0x000fe20000300000 */
.L_x_14474:
[----:B------:R-:W-:Y:S04]  /*c250*/  BSSY B0, `(.L_x_14475) ;  /* 0x0000004000007945 */ /* 0x000fe80003800000 */
[----:B-1----:R-:W-:Y:S05]  /*c260*/  @P1 BRA `(.L_x_14476) ;  /* 0x0000000000081947 */ /* 0x002fea0003800000 */
[----:B------:R-:W1:Y:S02]  /*c270*/  SYNCS.PHASECHK.TRANS64.TRYWAIT P1, [R13+URZ+0x22850], R74 ;  /* 0x0228504a0d0075a7 */ /* 0x000e64000802017f */
[----:B-1----:R-:W-:Y:S05]  /*c280*/  @!P1 BRA `(.L_x_14477) ;  /* 0x0000014000609947 */ /* 0x002fea0003800000 */
.L_x_14476:
[----:B------:R-:W-:Y:S05]  /*c290*/  BSYNC B0 ;  /* 0x0000000000007941 */ /* 0x000fea0003800000 */
.L_x_14475:
[----:B------:R-:W-:Y:S05]  /*c2a0*/  WARPSYNC.ALL ;  /* 0x0000000000007948 */ /* 0x000fea0003800000 */
[----:B------:R-:W-:Y:S01]  /*c2b0*/  R2UR UR4, R19 ;  /* 0x00000000130472ca */ /* 0x000fe200000e0000 */
[----:B------:R0:W-:Y:S01]  /*c2c0*/  BAR.SYNC.DEFER_BLOCKING R72, 0x100 ;  /* 0x000400480000751d */ /* 0x0001e20000010000 */
[----:B------:R-:W-:Y:S01]  /*c2d0*/  MOV R15, 0xc00 ;  /* 0x00000c00000f7802 */ /* 0x000fe20000000f00 */
[----:B------:R-:W-:Y:S01]  /*c2e0*/  IMAD.MOV.U32 R27, RZ, RZ, 0x40000040 ;  /* 0x40000040ff1b7424 */ /* 0x000fe200078e00ff */
[----:B------:R-:W-:Y:S01]  /*c2f0*/  MOV R25, 0x40000040 ;  /* 0x4000004000197802 */ /* 0x000fe20000000f00 */
[----:B------:R-:W-:-:S03]  /*c300*/  IMAD.MOV.U32 R29, RZ, RZ, 0x40000040 ;  /* 0x40000040ff1d7424 */ /* 0x000fc600078e00ff */
[----:B------:R-:W-:Y:S02]  /*c310*/  R2UR UR11, R27 ;  /* 0x000000001b0b72ca */ /* 0x000fe400000e0000 */
[----:B------:R-:W-:Y:S02]  /*c320*/  R2UR UR15, R25 ;  /* 0x00000000190f72ca */ /* 0x000fe400000e0000 */
[----:B------:R-:W-:Y:S01]  /*c330*/  R2UR UR19, R27 ;  /* 0x000000001b1372ca */ /* 0x000fe200000e0000 */
[----:B------:R-:W-:Y:S01]  /*c340*/  UIADD3 UR4, UR4, 0x400, URZ ;  /* 0x0000040004047890 */ /* 0x000fe2000fffe03f */
[----:B------:R-:W-:-:S03]  /*c350*/  R2UR UR23, R29 ;  /* 0x000000001d1772ca */ /* 0x000fc600000e0000 */
[----:B------:R-:W-:-:S04]  /*c360*/  USHF.R.U32.HI UR4, URZ, 0x4, UR4 ;  /* 0x000000043f047899 */ /* 0x000fc80008011604 */
[----:B------:R-:W-:-:S04]  /*c370*/  ULOP3.LUT UR4, UR4, 0x3fff, URZ, 0xc0, !UPT ;  /* 0x00003fff04047892 */ /* 0x000fc8000f8ec03f */
[----:B------:R-:W-:-:S06]  /*c380*/  ULOP3.LUT UR38, UR4, 0x3000000, URZ, 0xfc, !UPT ;  /* 0x0300000004267892 */ /* 0x000fcc000f8efc3f */
[----:B------:R-:W-:Y:S02]  /*c390*/  IMAD R14, R22, R15, UR38 ;  /* 0x00000026160e7e24 */ /* 0x000fe4000f8e020f */
[----:B------:R-:W-:Y:S02]  /*c3a0*/  IMAD.MOV.U32 R15, RZ, RZ, 0x40000040 ;  /* 0x40000040ff0f7424 */ /* 0x000fe400078e00ff */
[C---:B------:R-:W-:Y:S01]  /*c3b0*/  VIADD R26, R14.reuse, 0x80 ;  /* 0x000000800e1a7836 */ /* 0x040fe20000000000 */
[C---:B------:R-:W-:Y:S01]  /*c3c0*/  R2UR UR6, R14.reuse ;  /* 0x000000000e0672ca */ /* 0x040fe200000e0000 */
[C---:B------:R-:W-:Y:S01]  /*c3d0*/  VIADD R24, R14.reuse, 0x100 ;  /* 0x000001000e187836 */ /* 0x040fe20000000000 */
[----:B------:R-:W-:Y:S01]  /*c3e0*/  R2UR UR7, R15 ;  /* 0x000000000f0772ca */ /* 0x000fe200000e0000 */
[----:B------:R-:W-:Y:S01]  /*c3f0*/  VIADD R28, R14, 0x200 ;  /* 0x000002000e1c7836 */ /* 0x000fe20000000000 */
[----:B------:R-:W-:Y:S01]  /*c400*/  R2UR UR10, R26 ;  /* 0x000000001a0a72ca */ /* 0x000fe200000e0000 */
[----:B------:R-:W-:Y:S01]  /*c410*/  VIADD R26, R14, 0x180 ;  /* 0x000001800e1a7836 */ /* 0x000fe20000000000 */
[----:B------:R-:W-:Y:S01]  /*c420*/  R2UR UR14, R24 ;  /* 0x00000000180e72ca */ /* 0x000fe200000e0000 */
[----:B------:R-:W-:Y:S01]  /*c430*/  VIADD R14, R14, 0x280 ;  /* 0x000002800e0e7836 */ /* 0x000fe20000000000 */
[----:B------:R-:W-:-:S02]  /*c440*/  R2UR UR22, R28 ;  /* 0x000000001c1672ca */ /* 0x000fc400000e0000 */
[----:B------:R-:W-:Y:S02]  /*c450*/  R2UR UR18, R26 ;  /* 0x000000001a1272ca */ /* 0x000fe400000e0000 */
[----:B01----:R-:W-:Y:S01]  /*c460*/  WARPGROUP.ARRIVE ;  /* 0x00000000000079c5 */ /* 0x003fe20000000000 */
        /* <DEDUP_REMOVED lines=26> */
.L_x_14478:
[----:B------:R-:W2:Y:S01]  /*c610*/  LDL R15, [R1+0x4] ;  /* 0x00000400010f7983 */ /* 0x000ea20000100800 */
[----:B------:R-:W0:Y:S03]  /*c620*/  LDC R14, c[0x0][0x448] ;  /* 0x00011200ff0e7b82 */ /* 0x000e260000000800 */
[----:B------:R-:W3:Y:S04]  /*c630*/  LDL R154, [R1+0x8] ;  /* 0x00000800019a7983 */ /* 0x000ee80000100800 */
[----:B------:R-:W3:Y:S04]  /*c640*/  LDL R153, [R1+0x28] ;  /* 0x0000280001997983 */ /* 0x000ee80000100800 */
[----:B------:R-:W4:Y:S01]  /*c650*/  LDL R152, [R1+0x34] ;  /* 0x0000340001987983 */ /* 0x000f220000100800 */
[----:B------:R-:W-:Y:S01]  /*c660*/  VIADD R13, R13, 0x22860 ;  /* 0x000228600d0d7836 */ /* 0x000fe20000000000 */
[----:B------:R-:W-:Y:S01]  /*c670*/  ULDC UR45, c[0x0][0x9d8] ;  /* 0x00027600002d7ab9 */ /* 0x000fe20000000800 */
[----:B------:R-:W-:Y:S01]  /*c680*/  ULDC UR46, c[0x0][0x9d8] ;  /* 0x00027600002e7ab9 */ /* 0x000fe20000000800 */
[----:B------:R-:W-:Y:S01]  /*c690*/  ULDC UR39, c[0x0][0x988] ;  /* 0x0002620000277ab9 */ /* 0x000fe20000000800 */
[----:B------:R-:W-:Y:S01]  /*c6a0*/  ULDC UR40, c[0x0][0x988] ;  /* 0x0002620000287ab9 */ /* 0x000fe20000000800 */
[----:B0-----:R-:W-:Y:S01]  /*c6b0*/  ISETP.NE.AND P1, PT, R14, 0x1, PT ;  /* 0x000000010e00780c */ /* 0x001fe20003f25270 */
[----:B------:R-:W-:-:S05]  /*c6c0*/  IMAD.U32 R14, RZ, RZ, UR41 ;  /* 0x00000029ff0e7e24 */ /* 0x000fca000f8e00ff */
[----:B------:R-:W-:-:S04]  /*c6d0*/  PRMT R13, R14, 0x654, R13 ;  /* 0x000006540e0d7816 */ /* 0x000fc8000000000d */
[----:B------:R0:W-:Y:S03]  /*c6e0*/  SYNCS.ARRIVE.TRANS64.RED.A1T0 RZ, [R13+URZ], RZ ;  /* 0x000000ff0dff79a7 */ /* 0x0001e6000810043f */
[----:B------:R-:W2:Y:S08]  /*c6f0*/  @P1 LDC R14, c[0x0][0x44c] ;  /* 0x00011300ff0e1b82 */ /* 0x000eb00000000800 */
[----:B0-----:R-:W0:Y:S01]  /*c700*/  @P1 LDC R13, c[0x0][0x450] ;  /* 0x00011400ff0d1b82 */ /* 0x001e220000000800 */
[----:B--2---:R-:W-:-:S05]  /*c710*/  @P1 IMAD.HI.U32 R14, R15, R14, RZ ;  /* 0x0000000e0f0e1227 */ /* 0x004fca00078e00ff */
[----:B0-----:R-:W-:-:S04]  /*c720*/  @P1 SHF.R.U32.HI R15, RZ, R13, R14 ;  /* 0x0000000dff0f1219 */ /* 0x001fc8000001160e */
[----:B---3--:R-:W-:-:S05]  /*c730*/  IADD3 R13, R15, R153, -R154 ;  /* 0x000000990f0d7210 */ /* 0x008fca0007ffe89a */
[----:B------:R-:W-:-:S05]  /*c740*/  IMAD.HI R13, R13, 0x2aaaaaab, RZ ;  /* 0x2aaaaaab0d0d7827 */ /* 0x000fca00078e02ff */
[----:B------:R-:W-:-:S04]  /*c750*/  SHF.R.U32.HI R14, RZ, 0x1f, R13 ;  /* 0x0000001fff0e7819 */ /* 0x000fc8000001160d */
[----:B------:R-:W-:Y:S01]  /*c760*/  LEA.HI.SX32 R14, R13, R14, 0x1c ;  /* 0x0000000e0d0e7211 */ /* 0x000fe200078fe2ff */
[----:B------:R-:W-:-:S03]  /*c770*/  VIADD R13, R176, 0xfffffffe ;  /* 0xfffffffeb00d7836 */ /* 0x000fc60000000000 */
[----:B----4-:R-:W-:-:S04]  /*c780*/  VIMNMX R152, R152, R14, !PT ;  /* 0x0000000e98987248 */ /* 0x010fc80007fe0100 */
[----:B------:R-:W-:Y:S01]  /*c790*/  ISETP.GE.AND P1, PT, R13, R152, PT ;  /* 0x000000980d00720c */ /* 0x000fe20003f26270 */
[----:B------:R0:W-:-:S12]  /*c7a0*/  STL [R1+0x14], R152 ;  /* 0x0000149801007387 */ /* 0x0001d80000100800 */
[----:B0-----:R-:W-:Y:S05]  /*c7b0*/  @!P1 BRA `(.L_x_14479) ;  /* 0x0000002c00389947 */ /* 0x001fea0003800000 */
[----:B------:R-:W-:Y:S01]  /*c7c0*/  IMAD.MOV.U32 R216, RZ, RZ, R21 ;  /* 0x000000ffffd87224 */ /* 0x000fe200078e0015 */
[----:B------:R-:W-:-:S07]  /*c7d0*/  MOV R215, R20 ;  /* 0x0000001400d77202 */ /* 0x000fce0000000f00 */
.L_x_14491:
[----:B------:R-:W-:Y:S01]  /*c7e0*/  VIADD R22, R22, 0x1 ;  /* 0x0000000116167836 */ /* 0x000fe20000000000 */
[----:B------:R-:W-:Y:S05]  /*c7f0*/  YIELD ;  /* 0x0000000000007946 */ /* 0x000fea0003800000 */
[----:B------:R-:W-:-:S04]  /*c800*/  ISETP.NE.AND P1, PT, R22, 0x2, PT ;  /* 0x000000021600780c */ /* 0x000fc80003f25270 */
[----:B------:R-:W-:Y:S02]  /*c810*/  SEL R12, RZ, 0x1, P1 ;  /* 0x00000001ff0c7807 */ /* 0x000fe40000800000 */
[----:B------:R-:W-:Y:S02]  /*c820*/  SEL R22, R22, RZ, P1 ;  /* 0x000000ff16167207 */ /* 0x000fe40000800000 */
[----:B------:R-:W-:Y:S01]  /*c830*/  LOP3.LUT R204, R204, R12, RZ, 0x3c, !PT ;  /* 0x0000000ccccc7212 */ /* 0x000fe200078e3cff */
[----:B------:R-:W-:Y:S06]  /*c840*/  @!P0 BRA `(.L_x_14480) ;  /* 0x0000000000048947 */ /* 0x000fec0003800000 */
[----:B------:R-:W-:Y:S01]  /*c850*/  BPT.TRAP 0x1 ;  /* 0x000000040000795c */ /* 0x000fe20000300000 */
.L_x_14480:
[----:B------:R-:W-:Y:S01]  /*c860*/  IMAD R14, R22, 0x8, R19 ;  /* 0x00000008160e7824 */ /* 0x000fe200078e0213 */
[----:B------:R-:W-:-:S04]  /*c870*/  SHF.L.U32 R15, R204, 0x1f, RZ ;  /* 0x0000001fcc0f7819 */ /* 0x000fc800000006ff */
[----:B------:R0:W1:Y:S01]  /*c880*/  SYNCS.PHASECHK.TRANS64.TRYWAIT P1, [R14+URZ+0x22830], R15 ;  /* 0x0228300f0e0075a7 */ /* 0x000062000802017f */
[----:B------:R-:W-:Y:S05]  /*c890*/  @!P0 BRA `(.L_x_14481) ;  /* 0x0000000000048947 */ /* 0x000fea0003800000 */
[----:B------:R-:W-:Y:S01]  /*c8a0*/  BPT.TRAP 0x1 ;  /* 0x000000040000795c */ /* 0x000fe20000300000 */
.L_x_14481:
[----:B------:R-:W2:Y:S01]  /*c8b0*/  LDL R12, [R1] ;  /* 0x00000000010c7983 */ /* 0x000ea20000100800 */
[----:B------:R-:W-:Y:S02]  /*c8c0*/  IMAD.MOV.U32 R155, RZ, RZ, 0x40000040 ;  /* 0x40000040ff9b7424 */ /* 0x000fe400078e00ff */
[----:B--2---:R-:W-:Y:S01]  /*c8d0*/  IMAD R154, R22, 0x300, R12 ;  /* 0x00000300169a7824 */ /* 0x004fe200078e020c */
[----:B-1----:R-:W-:Y:S06]  /*c8e0*/  @P1 BRA `(.L_x_14482) ;  /* 0x0000000000081947 */ /* 0x002fec0003800000 */
[----:B------:R-:W1:Y:S02]  /*c8f0*/  SYNCS.PHASECHK.TRANS64.TRYWAIT P1, [R14+URZ+0x22830], R15 ;  /* 0x0228300f0e0075a7 */ /* 0x000e64000802017f */
[----:B-1----:R-:W-:Y:S05]  /*c900*/  @!P1 BRA `(.L_x_14483) ;  /* 0x0000013800d49947 */ /* 0x002fea0003800000 */
.L_x_14482:
[----:B------:R-:W-:Y:S05]  /*c910*/  WARPSYNC.ALL ;  /* 0x0000000000007948 */ /* 0x000fea0003800000 */
        /* <DEDUP_REMOVED lines=40> */
.L_x_14484:
[----:B------:R-:W3:Y:S01]  /*cba0*/  LDL R218, [R1+0x4] ;  /* 0x0000040001da7983 */ /* 0x000ee20000100800 */
[----:B------:R-:W4:Y:S03]  /*cbb0*/  LDC R21, c[0x0][0x448] ;  /* 0x00011200ff157b82 */ /* 0x000f260000000800 */
[----:B------:R-:W3:Y:S01]  /*cbc0*/  LDL R20, [R1+0x40] ;  /* 0x0000400001147983 */ /* 0x000ee20000100800 */
[----:B------:R-:W-:-:S03]  /*cbd0*/  FMUL.FTZ R219, R178, UR46 ;  /* 0x0000002eb2db7c20 */ /* 0x000fc60008410000 */
[----:B------:R-:W5:Y:S01]  /*cbe0*/  LDL R178, [R1+0x30] ;  /* 0x0000300001b27983 */ /* 0x000f620000100800 */
[----:B------:R-:W-:-:S03]  /*cbf0*/  FMUL.FTZ R221, R174, UR46 ;  /* 0x0000002eaedd7c20 */ /* 0x000fc60008410000 */
[----:B------:R-:W2:Y:S01]  /*cc00*/  LDL R174, [R1+0x28] ;  /* 0x0000280001ae7983 */ /* 0x000ea20000100800 */
[----:B----4-:R-:W-:-:S13]  /*cc10*/  ISETP.NE.AND P1, PT, R21, 0x1, PT ;  /* 0x000000011500780c */ /* 0x010fda0003f25270 */
[----:B------:R-:W4:Y:S08]  /*cc20*/  @P1 LDC R217, c[0x0][0x44c] ;  /* 0x00011300ffd91b82 */ /* 0x000f300000000800 */
[----:B------:R-:W0:Y:S01]  /*cc30*/  @P1 LDC R21, c[0x0][0x450] ;  /* 0x00011400ff151b82 */ /* 0x000e220000000800 */
[----:B---3--:R-:W-:Y:S02]  /*cc40*/  IMAD.IADD R20, R20, 0x1, R218 ;  /* 0x0000000114147824 */ /* 0x008fe400078e02da */
[----:B------:R-:W-:Y:S01]  /*cc50*/  FMUL.FTZ R218, R162, UR46 ;  /* 0x0000002ea2da7c20 */ /* 0x000fe20008410000 */
[----:B------:R-:W-:-:S02]  /*cc60*/  FMUL.FTZ R162, R173, UR46 ;  /* 0x0000002eada27c20 */ /* 0x000fc40008410000 */
[----:B------:R-:W2:Y:S01]  /*cc70*/  LDL R173, [R1+0x8] ;  /* 0x0000080001ad7983 */ /* 0x000ea20000100800 */
[----:B----4-:R-:W-:-:S05]  /*cc80*/  @P1 IMAD.HI.U32 R217, R20, R217, RZ ;  /* 0x000000d914d91227 */ /* 0x010fca00078e00ff */
[----:B0-----:R-:W-:Y:S01]  /*cc90*/  @P1 SHF.R.U32.HI R20, RZ, R21, R217 ;  /* 0x00000015ff141219 */ /* 0x001fe200000116d9 */
[----:B------:R-:W-:Y:S01]  /*cca0*/  FMUL.FTZ R21, R152, UR46 ;  /* 0x0000002e98157c20 */ /* 0x000fe20008410000 */
[----:B------:R-:W-:Y:S01]  /*ccb0*/  FMUL.FTZ R152, R153, UR46 ;  /* 0x0000002e99987c20 */ /* 0x000fe20008410000 */
[----:B------:R-:W-:Y:S01]  /*ccc0*/  FMUL.FTZ R153, R156, UR46 ;  /* 0x0000002e9c997c20 */ /* 0x000fe20008410000 */
[----:B------:R-:W-:Y:S01]  /*ccd0*/  FMUL.FTZ R156, R161, UR46 ;  /* 0x0000002ea19c7c20 */ /* 0x000fe20008410000 */
[----:B------:R-:W-:Y:S02]  /*cce0*/  FMUL.FTZ R161, R172, UR46 ;  /* 0x0000002eaca17c20 */ /* 0x000fe40008410000 */
[----:B------:R-:W0:Y:S01]  /*ccf0*/  SHFL.IDX PT, R172, R20, RZ, 0x1c1f ;  /* 0x001c1fff14ac7589 */ /* 0x000e2200000e0000 */
[----:B------:R-:W-:Y:S01]  /*cd00*/  FMUL.FTZ R220, R175, UR46 ;  /* 0x0000002eafdc7c20 */ /* 0x000fe20008410000 */
[----:B------:R-:W-:Y:S02]  /*cd10*/  FMUL.FTZ R175, R176, UR46 ;  /* 0x0000002eb0af7c20 */ /* 0x000fe40008410000 */
[----:B------:R3:W4:Y:S01]  /*cd20*/  SHFL.IDX PT, R176, R20, 0x1, 0x1c1f ;  /* 0x003c1f0014b07f89 */ /* 0x00072200000e0000 */
[----:B------:R-:W-:Y:S01]  /*cd30*/  FMUL.FTZ R229, R154, UR46 ;  /* 0x0000002e9ae57c20 */ /* 0x000fe20008410000 */
[----:B------:R-:W-:Y:S01]  /*cd40*/  FMUL.FTZ R154, R157, UR46 ;  /* 0x0000002e9d9a7c20 */ /* 0x000fe20008410000 */
[----:B------:R-:W-:Y:S01]  /*cd50*/  FMUL.FTZ R228, R155, UR46 ;  /* 0x0000002e9be47c20 */ /* 0x000fe20008410000 */
[----:B---3--:R-:W-:Y:S01]  /*cd60*/  IMAD R20, R13, -0x60, RZ ;  /* 0xffffffa00d147824 */ /* 0x008fe200078e02ff */
[----:B------:R-:W3:Y:S01]  /*cd70*/  MUFU.TANH R152, R152 ;  /* 0x0000009800987308 */ /* 0x000ee20000002400 */
[----:B------:R-:W-:Y:S01]  /*cd80*/  FMUL.FTZ R227, R158, UR46 ;  /* 0x0000002e9ee37c20 */ /* 0x000fe20008410000 */
[----:B------:R-:W-:Y:S01]  /*cd90*/  FMUL.FTZ R155, R160, UR46 ;  /* 0x0000002ea09b7c20 */ /* 0x000fe20008410000 */
[----:B------:R-:W-:Y:S01]  /*cda0*/  FMUL.FTZ R157, R164, UR46 ;  /* 0x0000002ea49d7c20 */ /* 0x000fe20008410000 */
[----:B-----5:R-:W-:Y:S01]  /*cdb0*/  IADD3 R20, -R178, 0x1, R20 ;  /* 0x00000001b2147810 */ /* 0x020fe20007ffe114 */
[----:B------:R-:W-:-:S03]  /*cdc0*/  FMUL.FTZ R158, R165, UR46 ;  /* 0x0000002ea59e7c20 */ /* 0x000fc60008410000 */
[----:B------:R-:W5:Y:S01]  /*cdd0*/  MUFU.TANH R21, R21 ;  /* 0x0000001500157308 */ /* 0x000f620000002400 */
[----:B------:R-:W-:Y:S01]  /*cde0*/  FMUL.FTZ R226, R159, UR46 ;  /* 0x0000002e9fe27c20 */ /* 0x000fe20008410000 */
[----:B------:R-:W-:Y:S01]  /*cdf0*/  FMUL.FTZ R160, R169, UR46 ;  /* 0x0000002ea9a07c20 */ /* 0x000fe20008410000 */
[----:B------:R-:W-:-:S05]  /*ce00*/  FMUL.FTZ R159, R168, UR46 ;  /* 0x0000002ea89f7c20 */ /* 0x000fca0008410000 */
[----:B------:R-:W1:Y:S08]  /*ce10*/  MUFU.TANH R153, R153 ;  /* 0x0000009900997308 */ /* 0x000e700000002400 */
[----:B------:R-:W1:Y:S01]  /*ce20*/  MUFU.TANH R154, R154 ;  /* 0x0000009a009a7308 */ /* 0x000e620000002400 */
[----:B------:R-:W-:Y:S01]  /*ce30*/  FMUL.FTZ R225, R163, UR46 ;  /* 0x0000002ea3e17c20 */ /* 0x000fe20008410000 */
[----:B------:R-:W-:-:S06]  /*ce40*/  FMUL.FTZ R164, R180, UR46 ;  /* 0x0000002eb4a47c20 */ /* 0x000fcc0008410000 */
[----:B------:R-:W1:Y:S01]  /*ce50*/  MUFU.TANH R156, R156 ;  /* 0x0000009c009c7308 */ /* 0x000e620000002400 */
[----:B------:R-:W-:-:S07]  /*ce60*/  FMUL.FTZ R163, R181, UR46 ;  /* 0x0000002eb5a37c20 */ /* 0x000fce0008410000 */
[----:B------:R-:W1:Y:S08]  /*ce70*/  MUFU.TANH R155, R155 ;  /* 0x0000009b009b7308 */ /* 0x000e700000002400 */
[----:B------:R-:W1:Y:S01]  /*ce80*/  MUFU.TANH R157, R157 ;  /* 0x0000009d009d7308 */ /* 0x000e620000002400 */
[----:B------:R-:W-:-:S07]  /*ce90*/  FMUL.FTZ R177, R177, UR46 ;  /* 0x0000002eb1b17c20 */ /* 0x000fce0008410000 */
[----:B------:R-:W1:Y:S01]  /*cea0*/  MUFU.TANH R158, R158 ;  /* 0x0000009e009e7308 */ /* 0x000e620000002400 */
[----:B------:R-:W-:Y:S01]  /*ceb0*/  FMUL.FTZ R169, R186, UR46 ;  /* 0x0000002ebaa97c20 */ /* 0x000fe20008410000 */
[----:B------:R-:W-:Y:S01]  /*cec0*/  FMUL.FTZ R165, R184, UR46 ;  /* 0x0000002eb8a57c20 */ /* 0x000fe20008410000 */
[----:B------:R-:W-:-:S05]  /*ced0*/  FMUL.FTZ R186, R188, UR46 ;  /* 0x0000002ebcba7c20 */ /* 0x000fca0008410000 */
[----:B------:R-:W1:Y:S01]  /*cee0*/  MUFU.TANH R160, R160 ;  /* 0x000000a000a07308 */ /* 0x000e620000002400 */
[----:B------:R-:W-:Y:S01]  /*cef0*/  FMUL.FTZ R217, R167, UR46 ;  /* 0x0000002ea7d97c20 */ /* 0x000fe20008410000 */
[----:B------:R-:W-:-:S06]  /*cf00*/  FMUL.FTZ R167, R182, UR46 ;  /* 0x0000002eb6a77c20 */ /* 0x000fcc0008410000 */
[----:B------:R-:W1:Y:S01]  /*cf10*/  MUFU.TANH R159, R159 ;  /* 0x0000009f009f7308 */ /* 0x000e620000002400 */
[----:B------:R-:W-:-:S07]  /*cf20*/  FMUL.FTZ R168, R183, UR46 ;  /* 0x0000002eb7a87c20 */ /* 0x000fce0008410000 */
[----:B------:R-:W1:Y:S01]  /*cf30*/  MUFU.TANH R161, R161 ;  /* 0x000000a100a17308 */ /* 0x000e620000002400 */
[----:B------:R-:W-:-:S07]  /*cf40*/  FMUL.FTZ R183, R185, UR46 ;  /* 0x0000002eb9b77c20 */ /* 0x000fce0008410000 */
[----:B------:R-:W1:Y:S01]  /*cf50*/  MUFU.TANH R162, R162 ;  /* 0x000000a200a27308 */ /* 0x000e620000002400 */
[----:B------:R-:W-:Y:S01]  /*cf60*/  FMUL.FTZ R224, R166, UR46 ;  /* 0x0000002ea6e07c20 */ /* 0x000fe20008410000 */
[----:B------:R-:W-:-:S06]  /*cf70*/  FMUL.FTZ R166, R179, UR46 ;  /* 0x0000002eb3a67c20 */ /* 0x000fcc0008410000 */
        /* <DEDUP_REMOVED lines=11> */
[----:B------:R-:W-:-:S07]  /*d030*/  FMUL.FTZ R199, R199, UR46 ;  /* 0x0000002ec7c77c20 */ /* 0x000fce0008410000 */
[----:B------:R-:W1:Y:S01]  /*d040*/  MUFU.TANH R218, R218 ;  /* 0x000000da00da7308 */ /* 0x000e620000002400 */
[----:B------:R-:W-:-:S07]  /*d050*/  FMUL.FTZ R223, R170, UR46 ;  /* 0x0000002eaadf7c20 */ /* 0x000fce0008410000 */
        /* <DEDUP_REMOVED lines=8> */
[----:B--2---:R-:W-:-:S05]  /*d0e0*/  IADD3 R173, -R173, R20, R174 ;  /* 0x00000014adad7210 */ /* 0x004fca0007ffe1ae */
[C---:B0-----:R-:W-:Y:S02]  /*d0f0*/  IMAD.IADD R20, R173.reuse, 0x1, R172 ;  /* 0x00000001ad147824 */ /* 0x041fe400078e02ac */
[----:B----4-:R-:W-:-:S03]  /*d100*/  IMAD.IADD R176, R173, 0x1, R176 ;  /* 0x00000001adb07824 */ /* 0x010fc600078e02b0 */
[C---:B------:R-:W-:Y:S02]  /*d110*/  ISETP.GT.AND P3, PT, R20.reuse, 0x1, PT ;  /* 0x000000011400780c */ /* 0x040fe40003f64270 */
[C---:B------:R-:W-:Y:S02]  /*d120*/  ISETP.GT.AND P2, PT, R20.reuse, RZ, PT ;  /* 0x000000ff1400720c */ /* 0x040fe40003f44270 */
[C---:B------:R-:W-:Y:S02]  /*d130*/  ISETP.GT.AND P4, PT, R20.reuse, 0x8, PT ;  /* 0x000000081400780c */ /* 0x040fe40003f84270 */
[----:B------:R-:W-:Y:S02]  /*d140*/  ISETP.GT.AND P1, PT, R20, 0x9, PT ;  /* 0x000000091400780c */ /* 0x000fe40003f24270 */
[----:B---3--:R-:W-:Y:S02]  /*d150*/  FSEL R173, R152, -INF , P3 ;  /* 0xff80000098ad7808 */ /* 0x008fe40001800000 */
[----:B-----5:R-:W-:-:S02]  /*d160*/  FSEL R181, R21, -INF , P2 ;  /* 0xff80000015b57808 */ /* 0x020fc40001000000 */
[C---:B------:R-:W-:Y:S02]  /*d170*/  ISETP.GT.AND P3, PT, R20.reuse, 0x11, PT ;  /* 0x000000111400780c */ /* 0x040fe40003f64270 */
[----:B-1----:R-:W-:Y:S02]  /*d180*/  FSEL R182, R153, -INF , P4 ;  /* 0xff80000099b67808 */ /* 0x002fe40002000000 */
[C---:B------:R-:W-:Y:S02]  /*d190*/  ISETP.GT.AND P2, PT, R20.reuse, 0x10, PT ;  /* 0x000000101400780c */ /* 0x040fe40003f44270 */
[----:B------:R-:W-:Y:S02]  /*d1a0*/  ISETP.GT.AND P4, PT, R20, 0x18, PT ;  /* 0x000000181400780c */ /* 0x000fe40003f84270 */
[----:B------:R-:W-:Y:S02]  /*d1b0*/  FSEL R174, R154, -INF , P1 ;  /* 0xff8000009aae7808 */ /* 0x000fe40000800000 */
[----:B------:R-:W-:-:S02]  /*d1c0*/  ISETP.GT.AND P1, PT, R20, 0x19, PT ;  /* 0x000000191400780c */ /* 0x000fc40003f24270 */
[----:B------:R-:W-:Y:S02]  /*d1d0*/  FSEL R156, R156, -INF , P3 ;  /* 0xff8000009c9c7808 */ /* 0x000fe40001800000 */
[----:B------:R-:W-:Y:S02]  /*d1e0*/  FSEL R180, R155, -INF , P2 ;  /* 0xff8000009bb47808 */ /* 0x000fe40001000000 */
[C---:B------:R-:W-:Y:S02]  /*d1f0*/  ISETP.GT.AND P3, PT, R20.reuse, 0x21, PT ;  /* 0x000000211400780c */ /* 0x040fe40003f64270 */
[----:B------:R-:W-:Y:S02]  /*d200*/  FSEL R179, R157, -INF , P4 ;  /* 0xff8000009db37808 */ /* 0x000fe40002000000 */
[C---:B------:R-:W-:Y:S02]  /*d210*/  ISETP.GT.AND P2, PT, R20.reuse, 0x20, PT ;  /* 0x000000201400780c */ /* 0x040fe40003f44270 */
[----:B------:R-:W-:-:S02]  /*d220*/  ISETP.GT.AND P4, PT, R20, 0x28, PT ;  /* 0x000000281400780c */ /* 0x000fc40003f84270 */
[----:B------:R-:W-:Y:S02]  /*d230*/  FSEL R157, R158, -INF , P1 ;  /* 0xff8000009e9d7808 */ /* 0x000fe40000800000 */
[----:B------:R-:W-:Y:S02]  /*d240*/  ISETP.GT.AND P1, PT, R20, 0x29, PT ;  /* 0x000000291400780c */ /* 0x000fe40003f24270 */
[----:B------:R-:W-:Y:S02]  /*d250*/  FSEL R158, R160, -INF , P3 ;  /* 0xff800000a09e7808 */ /* 0x000fe40001800000 */
[----:B------:R-:W-:Y:S02]  /*d260*/  FSEL R178, R159, -INF , P2 ;  /* 0xff8000009fb27808 */ /* 0x000fe40001000000 */
[----:B------:R-:W-:Y:S02]  /*d270*/  FSEL R160, R161, -INF , P4 ;  /* 0xff800000a1a07808 */ /* 0x000fe40002000000 */
[----:B------:R-:W-:-:S02]  /*d280*/  ISETP.GT.AND P2, PT, R20, 0x30, PT ;  /* 0x000000301400780c */ /* 0x000fc40003f44270 */
[----:B------:R-:W-:Y:S02]  /*d290*/  ISETP.GT.AND P4, PT, R20, 0x38, PT ;  /* 0x000000381400780c */ /* 0x000fe40003f84270 */
[----:B------:R-:W-:Y:S02]  /*d2a0*/  FSEL R154, R162, -INF , P1 ;  /* 0xff800000a29a7808 */ /* 0x000fe40000800000 */
[C---:B------:R-:W-:Y:S02]  /*d2b0*/  ISETP.GT.AND P1, PT, R20.reuse, 0x39, PT ;  /* 0x000000391400780c */ /* 0x040fe40003f24270 */
[----:B------:R-:W-:Y:S02]  /*d2c0*/  ISETP.GT.AND P3, PT, R20, 0x31, PT ;  /* 0x000000311400780c */ /* 0x000fe40003f64270 */
[----:B------:R-:W-:Y:S02]  /*d2d0*/  FSEL R175, R175, -INF , P2 ;  /* 0xff800000afaf7808 */ /* 0x000fe40001000000 */
[----:B------:R-:W-:-:S02]  /*d2e0*/  FSEL R159, R164, -INF , P4 ;  /* 0xff800000a49f7808 */ /* 0x000fc40002000000 */
[C---:B------:R-:W-:Y:S02]  /*d2f0*/  ISETP.GT.AND P2, PT, R20.reuse, 0x40, PT ;  /* 0x000000401400780c */ /* 0x040fe40003f44270 */
[----:B------:R-:W-:Y:S02]  /*d300*/  ISETP.GT.AND P4, PT, R20, 0x48, PT ;  /* 0x000000481400780c */ /* 0x000fe40003f84270 */
[----:B------:R-:W-:Y:S02]  /*d310*/  FSEL R155, R163, -INF , P1 ;  /* 0xff800000a39b7808 */ /* 0x000fe40000800000 */
[----:B------:R-:W-:Y:S02]  /*d320*/  ISETP.GT.AND P1, PT, R176, RZ, PT ;  /* 0x000000ffb000720c */ /* 0x000fe40003f24270 */
[----:B------:R-:W-:Y:S02]  /*d330*/  FSEL R177, R177, -INF , P3 ;  /* 0xff800000b1b17808 */ /* 0x000fe40001800000 */
[----:B------:R-:W-:-:S02]  /*d340*/  ISETP.GT.AND P3, PT, R20, 0x41, PT ;  /* 0x000000411400780c */ /* 0x000fc40003f64270 */
[----:B------:R-:W-:Y:S02]  /*d350*/  FSEL R162, R165, -INF , P2 ;  /* 0xff800000a5a27808 */ /* 0x000fe40001000000 */
[----:B------:R-:W-:Y:S02]  /*d360*/  FSEL R152, R186, -INF , P4 ;  /* 0xff800000ba987808 */ /* 0x000fe40002000000 */
[C---:B------:R-:W-:Y:S02]  /*d370*/  ISETP.GT.AND P2, PT, R176.reuse, 0x1, PT ;  /* 0x00000001b000780c */ /* 0x040fe40003f44270 */
[----:B------:R-:W-:Y:S02]  /*d380*/  FSEL R186, R229, -INF , P1 ;  /* 0xff800000e5ba7808 */ /* 0x000fe40000800000 */
[----:B------:R-:W-:Y:S02]  /*d390*/  FSEL R161, R183, -INF , P3 ;  /* 0xff800000b7a17808 */ /* 0x000fe40001800000 */
[----:B------:R-:W-:-:S02]  /*d3a0*/  ISETP.GT.AND P3, PT, R176, 0x8, PT ;  /* 0x00000008b000780c */ /* 0x000fc40003f64270 */
[----:B------:R-:W-:Y:S02]  /*d3b0*/  FSEL R153, R228, -INF , P2 ;  /* 0xff800000e4997808 */ /* 0x000fe40001000000 */
[----:B------:R-:W-:Y:S01]  /*d3c0*/  FMNMX.FTZ R21, R186, R216, !PT ;  /* 0x000000d8ba157209 */ /* 0x000fe20007810000 */
[----:B------:R0:W-:Y:S01]  /*d3d0*/  MUFU.TANH R172, R199 ;  /* 0x000000c700ac7308 */ /* 0x0001e20000002400 */
[C---:B------:R-:W-:Y:S02]  /*d3e0*/  ISETP.GT.AND P4, PT, R176.reuse, 0x9, PT ;  /* 0x00000009b000780c */ /* 0x040fe40003f84270 */
[----:B------:R-:W-:Y:S02]  /*d3f0*/  FMNMX.FTZ R21, R153, R21, !PT ;  /* 0x0000001599157209 */ /* 0x000fe40007810000 */
[----:B------:R-:W-:Y:S02]  /*d400*/  ISETP.GT.AND P1, PT, R176, 0x10, PT ;  /* 0x00000010b000780c */ /* 0x000fe40003f24270 */
[----:B0-----:R-:W-:-:S02]  /*d410*/  FSEL R199, R227, -INF , P3 ;  /* 0xff800000e3c77808 */ /* 0x001fc40001800000 */
[----:B------:R-:W-:Y:S02]  /*d420*/  FSEL R198, R226, -INF , P4 ;  /* 0xff800000e2c67808 */ /* 0x000fe40002000000 */
[----:B------:R-:W-:Y:S02]  /*d430*/  FMNMX.FTZ R21, R199, R21, !PT ;  /* 0x00000015c7157209 */ /* 0x000fe40007810000 */
[----:B------:R-:W-:Y:S02]  /*d440*/  ISETP.GT.AND P2, PT, R176, 0x11, PT ;  /* 0x00000011b000780c */ /* 0x000fe40003f44270 */
[----:B------:R-:W-:Y:S02]  /*d450*/  FSEL R218, R218, -INF , P1 ;  /* 0xff800000dada7808 */ /* 0x000fe40000800000 */
[----:B------:R-:W-:Y:S01]  /*d460*/  FMNMX.FTZ R21, R198, R21, !PT ;  /* 0x00000015c6157209 */ /* 0x000fe20007810000 */
[----:B------:R-:W0:Y:S01]  /*d470*/  MUFU.TANH R222, R222 ;  /* 0x000000de00de7308 */ /* 0x000e220000002400 */
[----:B------:R-:W-:-:S02]  /*d480*/  ISETP.GT.AND P3, PT, R176, 0x18, PT ;  /* 0x00000018b000780c */ /* 0x000fc40003f64270 */
[----:B------:R-:W-:Y:S02]  /*d490*/  FSEL R194, R225, -INF , P2 ;  /* 0xff800000e1c27808 */ /* 0x000fe40001000000 */
[----:B------:R-:W-:Y:S01]  /*d4a0*/  FMNMX.FTZ R21, R218, R21, !PT ;  /* 0x00000015da157209 */ /* 0x000fe20007810000 */
[----:B------:R-:W-:Y:S01]  /*d4b0*/  FMUL.FTZ R188, R191, UR46 ;  /* 0x0000002ebfbc7c20 */ /* 0x000fe20008410000 */
[----:B------:R-:W-:Y:S01]  /*d4c0*/  ISETP.GT.AND P4, PT, R176, 0x19, PT ;  /* 0x00000019b000780c */ /* 0x000fe20003f84270 */
[----:B------:R-:W1:Y:S01]  /*d4d0*/  MUFU.TANH R221, R221 ;  /* 0x000000dd00dd7308 */ /* 0x000e620000002400 */
[----:B------:R-:W-:Y:S02]  /*d4e0*/  FSEL R191, R224, -INF , P3 ;  /* 0xff800000e0bf7808 */ /* 0x000fe40001800000 */
[----:B------:R-:W-:Y:S02]  /*d4f0*/  FMNMX.FTZ R21, R194, R21, !PT ;  /* 0x00000015c2157209 */ /* 0x000fe40007810000 */
[----:B------:R-:W-:-:S02]  /*d500*/  ISETP.GT.AND P1, PT, R176, 0x20, PT ;  /* 0x00000020b000780c */ /* 0x000fc40003f24270 */
[----:B------:R-:W-:Y:S01]  /*d510*/  FSEL R217, R217, -INF , P4 ;  /* 0xff800000d9d97808 */ /* 0x000fe20002000000 */
[----:B------:R-:W2:Y:S01]  /*d520*/  MUFU.TANH R220, R220 ;  /* 0x000000dc00dc7308 */ /* 0x000ea20000002400 */
[----:B------:R-:W-:Y:S01]  /*d530*/  FMNMX.FTZ R21, R191, R21, !PT ;  /* 0x00000015bf157209 */ /* 0x000fe20007810000 */
[----:B------:R-:W-:Y:S01]  /*d540*/  FMUL.FTZ R184, R195, UR46 ;  /* 0x0000002ec3b87c20 */ /* 0x000fe20008410000 */
[----:B------:R-:W-:Y:S02]  /*d550*/  ISETP.GT.AND P2, PT, R176, 0x21, PT ;  /* 0x00000021b000780c */ /* 0x000fe40003f44270 */
[----:B------:R-:W-:Y:S02]  /*d560*/  FSEL R195, R223, -INF , P1 ;  /* 0xff800000dfc37808 */ /* 0x000fe40000800000 */
[----:B------:R-:W-:Y:S01]  /*d570*/  FMNMX.FTZ R21, R217, R21, !PT ;  /* 0x00000015d9157209 */ /* 0x000fe20007810000 */
[----:B------:R-:W3:Y:S01]  /*d580*/  MUFU.TANH R219, R219 ;  /* 0x000000db00db7308 */ /* 0x000ee20000002400 */
[----:B------:R-:W-:Y:S01]  /*d590*/  FMUL.FTZ R171, R190, UR46 ;  /* 0x0000002ebeab7c20 */ /* 0x000fe20008410000 */
[----:B------:R-:W-:-:S02]  /*d5a0*/  ISETP.GT.AND P3, PT, R176, 0x28, PT ;  /* 0x00000028b000780c */ /* 0x000fc40003f64270 */
[----:B0-----:R-:W-:Y:S02]  /*d5b0*/  FSEL R190, R222, -INF , P2 ;  /* 0xff800000debe7808 */ /* 0x001fe40001000000 */
[----:B------:R-:W-:Y:S02]  /*d5c0*/  FMNMX.FTZ R21, R195, R21, !PT ;  /* 0x00000015c3157209 */ /* 0x000fe40007810000 */
[----:B------:R-:W0:Y:S01]  /*d5d0*/  MUFU.TANH R166, R166 ;  /* 0x000000a600a67308 */ /* 0x000e220000002400 */
[----:B------:R-:W-:Y:S02]  /*d5e0*/  ISETP.GT.AND P4, PT, R176, 0x29, PT ;  /* 0x00000029b000780c */ /* 0x000fe40003f84270 */
[----:B-1----:R-:W-:Y:S02]  /*d5f0*/  FSEL R163, R221, -INF , P3 ;  /* 0xff800000dda37808 */ /* 0x002fe40001800000 */
[----:B------:R-:W-:-:S03]  /*d600*/  FMNMX.FTZ R21, R190, R21, !PT ;  /* 0x00000015be157209 */ /* 0x000fc60007810000 */
[----:B------:R-:W1:Y:S01]  /*d610*/  MUFU.TANH R167, R167 ;  /* 0x000000a700a77308 */ /* 0x000e620000002400 */
[----:B------:R-:W-:Y:S02]  /*d620*/  ISETP.GT.AND P1, PT, R176, 0x30, PT ;  /* 0x00000030b000780c */ /* 0x000fe40003f24270 */
[----:B--2---:R-:W-:Y:S02]  /*d630*/  FSEL R164, R220, -INF , P4 ;  /* 0xff800000dca47808 */ /* 0x004fe40002000000 */
[----:B------:R-:W-:-:S03]  /*d640*/  FMNMX.FTZ R21, R163, R21, !PT ;  /* 0x00000015a3157209 */ /* 0x000fc60007810000 */
[----:B------:R-:W2:Y:S01]  /*d650*/  MUFU.TANH R168, R168 ;  /* 0x000000a800a87308 */ /* 0x000ea20000002400 */
[----:B------:R-:W-:Y:S02]  /*d660*/  ISETP.GT.AND P2, PT, R176, 0x31, PT ;  /* 0x00000031b000780c */ /* 0x000fe40003f44270 */
[----:B---3--:R-:W-:Y:S02]  /*d670*/  FSEL R165, R219, -INF , P1 ;  /* 0xff800000dba57808 */ /* 0x008fe40000800000 */
[----:B------:R-:W-:-:S03]  /*d680*/  FMNMX.FTZ R21, R164, R21, !PT ;  /* 0x00000015a4157209 */ /* 0x000fc60007810000 */
[----:B------:R-:W3:Y:S01]  /*d690*/  MUFU.TANH R169, R169 ;  /* 0x000000a900a97308 */ /* 0x000ee20000002400 */
[----:B------:R-:W-:Y:S02]  /*d6a0*/  ISETP.GT.AND P3, PT, R176, 0x38, PT ;  /* 0x00000038b000780c */ /* 0x000fe40003f64270 */
[----:B0-----:R-:W-:Y:S02]  /*d6b0*/  FSEL R166, R166, -INF , P2 ;  /* 0xff800000a6a67808 */ /* 0x001fe40001000000 */
[----:B------:R-:W-:-:S03]  /*d6c0*/  FMNMX.FTZ R21, R165, R21, !PT ;  /* 0x00000015a5157209 */ /* 0x000fc60007810000 */
        /* <DEDUP_REMOVED lines=23> */
[----:B------:R-:W-:Y:S02]  /*d840*/  FMNMX.FTZ R21, R171, R21, !PT ;  /* 0x00000015ab157209 */ /* 0x000fe40007810000 */
[----:B------:R-:W-:Y:S02]  /*d850*/  ISETP.GT.AND P2, PT, R176, 0x51, PT ;  /* 0x00000051b000780c */ /* 0x000fe40003f44270 */
[----:B---3--:R-:W-:Y:S02]  /*d860*/  FSEL R187, R187, -INF , P1 ;  /* 0xff800000bbbb7808 */ /* 0x008fe40000800000 */
[----:B------:R-:W-:-:S02]  /*d870*/  FMNMX.FTZ R21, R188, R21, !PT ;  /* 0x00000015bc157209 */ /* 0x000fc40007810000 */
[----:B------:R-:W-:Y:S02]  /*d880*/  ISETP.GT.AND P3, PT, R176, 0x58, PT ;  /* 0x00000058b000780c */ /* 0x000fe40003f64270 */
[----:B0-----:R-:W-:Y:S02]  /*d890*/  FSEL R184, R184, -INF , P2 ;  /* 0xff800000b8b87808 */ /* 0x001fe40001000000 */
[----:B------:R-:W-:Y:S02]  /*d8a0*/  FMNMX.FTZ R21, R187, R21, !PT ;  /* 0x00000015bb157209 */ /* 0x000fe40007810000 */
[----:B------:R-:W-:Y:S02]  /*d8b0*/  ISETP.GT.AND P4, PT, R176, 0x59, PT ;  /* 0x00000059b000780c */ /* 0x000fe40003f84270 */
[----:B-1----:R-:W-:Y:S02]  /*d8c0*/  FSEL R185, R185, -INF , P3 ;  /* 0xff800000b9b97808 */ /* 0x002fe40001800000 */
[----:B------:R-:W-:-:S02]  /*d8d0*/  FMNMX.FTZ R21, R184, R21, !PT ;  /* 0x00000015b8157209 */ /* 0x000fc40007810000 */
[----:B------:R-:W-:Y:S02]  /*d8e0*/  FSEL R172, R172, -INF , P4 ;  /* 0xff800000acac7808 */ /* 0x000fe40002000000 */
[C---:B------:R-:W-:Y:S02]  /*d8f0*/  ISETP.GT.AND P1, PT, R20.reuse, 0x49, PT ;  /* 0x000000491400780c */ /* 0x040fe40003f24270 */
[C---:B------:R-:W-:Y:S02]  /*d900*/  ISETP.GT.AND P2, PT, R20.reuse, 0x50, PT ;  /* 0x000000501400780c */ /* 0x040fe40003f44270 */
[C---:B------:R-:W-:Y:S02]  /*d910*/  ISETP.GT.AND P3, PT, R20.reuse, 0x51, PT ;  /* 0x000000511400780c */ /* 0x040fe40003f64270 */
[C---:B------:R-:W-:Y:S02]  /*d920*/  ISETP.GT.AND P4, PT, R20.reuse, 0x58, PT ;  /* 0x000000581400780c */ /* 0x040fe40003f84270 */
[----:B------:R-:W-:-:S02]  /*d930*/  ISETP.GT.AND P5, PT, R20, 0x59, PT ;  /* 0x000000591400780c */ /* 0x000fc40003fa4270 */
[----:B------:R-:W-:-:S04]  /*d940*/  FMNMX.FTZ R20, R185, R21, !PT ;  /* 0x00000015b9147209 */ /* 0x000fc80007810000 */
[----:B------:R-:W-:-:S05]  /*d950*/  FMNMX.FTZ R20, R172, R20, !PT ;  /* 0x00000014ac147209 */ /* 0x000fca0007810000 */
[----:B------:R-:W0:Y:S02]  /*d960*/  SHFL.BFLY PT, R21, R20, 0x2, 0x1f ;  /* 0x0c401f0014157f89 */ /* 0x000e2400000e0000 */
[----:B0-----:R-:W-:-:S05]  /*d970*/  FMNMX.FTZ R21, R20, R21, !PT ;  /* 0x0000001514157209 */ /* 0x001fca0007810000 */
[----:B------:R-:W0:Y:S01]  /*d980*/  SHFL.BFLY PT, R20, R21, 0x1, 0x1f ;  /* 0x0c201f0015147f89 */ /* 0x000e2200000e0000 */
[----:B------:R-:W-:Y:S01]  /*d990*/  UMOV UR37, UR40 ;  /* 0x0000002800257c82 */ /* 0x000fe20008000000 */
[----:B------:R-:W-:Y:S01]  /*d9a0*/  FMUL.FTZ R189, R189, UR46 ;  /* 0x0000002ebdbd7c20 */ /* 0x000fe20008410000 */
[----:B0-----:R-:W-:-:S04]  /*d9b0*/  FMNMX.FTZ R21, R21, R20, !PT ;  /* 0x0000001415157209 */ /* 0x001fc80007810000 */
[C---:B------:R-:W-:Y:S01]  /*d9c0*/  FSETP.NEU.FTZ.AND P6, PT, R21.reuse, -INF , PT ;  /* 0xff8000001500780b */ /* 0x040fe20003fdd000 */
[----:B------:R-:W-:-:S03]  /*d9d0*/  FMUL.FTZ R176, R21, UR37 ;  /* 0x0000002515b07c20 */ /* 0x000fc60008410000 */
[----:B------:R-:W-:Y:S02]  /*d9e0*/  FSEL R20, R21, RZ, P6 ;  /* 0x000000ff15147208 */ /* 0x000fe40003000000 */
[----:B------:R-:W-:-:S03]  /*d9f0*/  FSEL R176, R176, RZ, P6 ;  /* 0x000000ffb0b07208 */ /* 0x000fc60003000000 */
[----:B------:R-:W-:Y:S02]  /*da00*/  FADD.FTZ R20, -R20, R216 ;  /* 0x000000d814147221 */ /* 0x000fe40000010100 */
[--C-:B------:R-:W-:Y:S02]  /*da10*/  FFMA.FTZ R186, R186, UR37, -R176.reuse ;  /* 0x00000025baba7c23 */ /* 0x100fe400080108b0 */
[----:B------:R-:W-:Y:S01]  /*da20*/  FMUL.FTZ R20, R20, UR37 ;  /* 0x0000002514147c20 */ /* 0x000fe20008410000 */
        /* <DEDUP_REMOVED lines=9> */
[--C-:B0-----:R-:W-:Y:S01]  /*dac0*/  FFMA.FTZ R189, R195, UR37, -R176.reuse ;  /* 0x00000025c3bd7c23 */ /* 0x101fe200080108b0 */
        /* <DEDUP_REMOVED lines=15> */
[----:B------:R-:W0:Y:S02]  /*dbc0*/  MUFU.EX2 R176, R20 ;  /* 0x0000001400b07308 */ /* 0x000e240000000800 */
[----:B0-----:R-:W-:Y:S01]  /*dbd0*/  FFMA.FTZ R186, R176, R0, R195 ;  /* 0x00000000b0ba7223 */ /* 0x001fe200000100c3 */
[----:B------:R-:W-:-:S04]  /*dbe0*/  FMNMX.FTZ R0, R181, R215, !PT ;  /* 0x000000d7b5007209 */ /* 0x000fc80007810000 */
[----:B------:R-:W-:-:S04]  /*dbf0*/  FMNMX.FTZ R0, R173, R0, !PT ;  /* 0x00000000ad007209 */ /* 0x000fc80007810000 */
[----:B------:R-:W-:-:S04]  /*dc00*/  FMNMX.FTZ R0, R182, R0, !PT ;  /* 0x00000000b6007209 */ /* 0x000fc80007810000 */
[----:B------:R-:W-:-:S04]  /*dc10*/  FMNMX.FTZ R0, R174, R0, !PT ;  /* 0x00000000ae007209 */ /* 0x000fc80007810000 */
[----:B------:R-:W-:-:S04]  /*dc20*/  FMNMX.FTZ R0, R180, R0, !PT ;  /* 0x00000000b4007209 */ /* 0x000fc80007810000 */
[----:B------:R-:W-:-:S04]  /*dc30*/  FMNMX.FTZ R0, R156, R0, !PT ;  /* 0x000000009c007209 */ /* 0x000fc80007810000 */
[----:B------:R-:W-:-:S04]  /*dc40*/  FMNMX.FTZ R0, R179, R0, !PT ;  /* 0x00000000b3007209 */ /* 0x000fc80007810000 */
[----:B------:R-:W-:Y:S01]  /*dc50*/  FMNMX.FTZ R0, R157, R0, !PT ;  /* 0x000000009d007209 */ /* 0x000fe20007810000 */
[----:B------:R-:W0:Y:S03]  /*dc60*/  MUFU.EX2 R153, R153 ;  /* 0x0000009900997308 */ /* 0x000e260000000800 */
[----:B------:R-:W-:-:S04]  /*dc70*/  FMNMX.FTZ R0, R178, R0, !PT ;  /* 0x00000000b2007209 */ /* 0x000fc80007810000 */
[----:B------:R-:W-:-:S04]  /*dc80*/  FMNMX.FTZ R0, R158, R0, !PT ;  /* 0x000000009e007209 */ /* 0x000fc80007810000 */
[----:B------:R-:W-:-:S04]  /*dc90*/  FMNMX.FTZ R0, R160, R0, !PT ;  /* 0x00000000a0007209 */ /* 0x000fc80007810000 */
[----:B------:R-:W-:-:S04]  /*dca0*/  FMNMX.FTZ R0, R154, R0, !PT ;  /* 0x000000009a007209 */ /* 0x000fc80007810000 */
[----:B------:R-:W-:Y:S01]  /*dcb0*/  FMNMX.FTZ R0, R175, R0, !PT ;  /* 0x00000000af007209 */ /* 0x000fe20007810000 */
[C---:B0-----:R-:W-:Y:S01]  /*dcc0*/  FADD.FTZ R186, R153.reuse, R186 ;  /* 0x000000ba99ba7221 */ /* 0x041fe20000010000 */
[----:B------:R-:W-:Y:S01]  /*dcd0*/  F2FP.F16.F32.PACK_AB R153, R153, R195 ;  /* 0x000000c39999723e */ /* 0x000fe200000000ff */
[----:B------:R-:W-:Y:S01]  /*dce0*/  FMUL.FTZ R195, R192, UR46 ;  /* 0x0000002ec0c37c20 */ /* 0x000fe20008410000 */
[----:B------:R-:W-:Y:S01]  /*dcf0*/  FMNMX.FTZ R20, R177, R0, !PT ;  /* 0x00000000b1147209 */ /* 0x000fe20007810000 */
[----:B------:R-:W-:-:S03]  /*dd00*/  FMUL.FTZ R193, R193, UR46 ;  /* 0x0000002ec1c17c20 */ /* 0x000fc60008410000 */
[----:B------:R-:W-:Y:S01]  /*dd10*/  FMNMX.FTZ R20, R159, R20, !PT ;  /* 0x000000149f147209 */ /* 0x000fe20007810000 */
[----:B------:R-:W0:Y:S03]  /*dd20*/  MUFU.TANH R195, R195 ;  /* 0x000000c300c37308 */ /* 0x000e260000002400 */
[----:B------:R-:W-:Y:S01]  /*dd30*/  FMNMX.FTZ R192, R155, R20, !PT ;  /* 0x000000149bc07209 */ /* 0x000fe20007810000 */
[----:B------:R-:W-:Y:S01]  /*dd40*/  FMUL.FTZ R196, R196, UR46 ;  /* 0x0000002ec4c47c20 */ /* 0x000fe20008410000 */
[----:B------:R-:W-:Y:S02]  /*dd50*/  FMUL.FTZ R198, R197, UR46 ;  /* 0x0000002ec5c67c20 */ /* 0x000fe40008410000 */
[----:B------:R-:W-:Y:S01]  /*dd60*/  FMNMX.FTZ R192, R162, R192, !PT ;  /* 0x000000c0a2c07209 */ /* 0x000fe20007810000 */
[----:B------:R-:W1:Y:S03]  /*dd70*/  MUFU.TANH R0, R193 ;  /* 0x000000c100007308 */ /* 0x000e660000002400 */
[----:B------:R-:W-:-:S05]  /*dd80*/  FMNMX.FTZ R192, R161, R192, !PT ;  /* 0x000000c0a1c07209 */ /* 0x000fca0007810000 */
[----:B------:R1:W2:Y:S01]  /*dd90*/  MUFU.TANH R20, R196 ;  /* 0x000000c400147308 */ /* 0x0002a20000002400 */
[----:B------:R-:W-:Y:S02]  /*dda0*/  FSEL R183, R183, -INF , P1 ;  /* 0xff800000b7b77808 */ /* 0x000fe40000800000 */
[----:B------:R-:W-:-:S05]  /*ddb0*/  FMNMX.FTZ R192, R152, R192, !PT ;  /* 0x000000c098c07209 */ /* 0x000fca0007810000 */
[----:B------:R-:W3:Y:S01]  /*ddc0*/  MUFU.TANH R198, R198 ;  /* 0x000000c600c67308 */ /* 0x000ee20000002400 */
[----:B0-----:R-:W-:Y:S02]  /*ddd0*/  FSEL R195, R195, -INF , P2 ;  /* 0xff800000c3c37808 */ /* 0x001fe40001000000 */
[----:B------:R-:W-:Y:S02]  /*dde0*/  FMNMX.FTZ R192, R183, R192, !PT ;  /* 0x000000c0b7c07209 */ /* 0x000fe40007810000 */
[----:B-1----:R-:W-:Y:S02]  /*ddf0*/  FSEL R196, R0, -INF , P3 ;  /* 0xff80000000c47808 */ /* 0x002fe40001800000 */
[----:B------:R-:W-:Y:S02]  /*de00*/  FMNMX.FTZ R192, R195, R192, !PT ;  /* 0x000000c0c3c07209 */ /* 0x000fe40007810000 */
[----:B--2---:R-:W-:Y:S02]  /*de10*/  FSEL R197, R20, -INF , P4 ;  /* 0xff80000014c57808 */ /* 0x004fe40002000000 */
[----:B------:R-:W-:-:S04]  /*de20*/  FMNMX.FTZ R192, R196, R192, !PT ;  /* 0x000000c0c4c07209 */ /* 0x000fc80007810000 */
[----:B------:R-:W-:Y:S02]  /*de30*/  FMNMX.FTZ R20, R197, R192, !PT ;  /* 0x000000c0c5147209 */ /* 0x000fe40007810000 */
[----:B---3--:R-:W-:-:S04]  /*de40*/  FSEL R198, R198, -INF , P5 ;  /* 0xff800000c6c67808 */ /* 0x008fc80002800000 */
[----:B------:R-:W-:-:S05]  /*de50*/  FMNMX.FTZ R20, R198, R20, !PT ;  /* 0x00000014c6147209 */ /* 0x000fca0007810000 */
[----:B------:R-:W0:Y:S02]  /*de60*/  SHFL.BFLY PT, R0, R20, 0x2, 0x1f ;  /* 0x0c401f0014007f89 */ /* 0x000e2400000e0000 */
[----:B0-----:R-:W-:-:S05]  /*de70*/  FMNMX.FTZ R20, R20, R0, !PT ;  /* 0x0000000014147209 */ /* 0x001fca0007810000 */
[----:B------:R-:W0:Y:S01]  /*de80*/  SHFL.BFLY PT, R0, R20, 0x1, 0x1f ;  /* 0x0c201f0014007f89 */ /* 0x000e2200000e0000 */
[----:B------:R-:W1:Y:S08]  /*de90*/  MUFU.EX2 R199, R199 ;  /* 0x000000c700c77308 */ /* 0x000e700000000800 */
[----:B------:R-:W2:Y:S08]  /*dea0*/  MUFU.EX2 R216, R216 ;  /* 0x000000d800d87308 */ /* 0x000eb00000000800 */
[----:B------:R3:W-:Y:S01]  /*deb0*/  MUFU.EX2 R192, R217 ;  /* 0x000000d900c07308 */ /* 0x0007e20000000800 */
[----:B0-----:R-:W-:-:S07]  /*dec0*/  FMNMX.FTZ R20, R20, R0, !PT ;  /* 0x0000000014147209 */ /* 0x001fce0007810000 */
[----:B------:R0:W4:Y:S01]  /*ded0*/  MUFU.EX2 R193, R218 ;  /* 0x000000da00c17308 */ /* 0x0001220000000800 */
[C---:B------:R-:W-:Y:S01]  /*dee0*/  FSETP.NEU.FTZ.AND P1, PT, R20.reuse, -INF , PT ;  /* 0xff8000001400780b */ /* 0x040fe20003f3d000 */
[----:B---3--:R-:W-:-:S03]  /*def0*/  FMUL.FTZ R217, R20, UR37 ;  /* 0x0000002514d97c20 */ /* 0x008fc60008410000 */
[----:B------:R-:W-:-:S03]  /*df00*/  FSEL R0, R20, RZ, P1 ;  /* 0x000000ff14007208 */ /* 0x000fc60000800000 */
[----:B------:R-:W3:Y:S01]  /*df10*/  MUFU.EX2 R194, R194 ;  /* 0x000000c200c27308 */ /* 0x000ee20000000800 */
[----:B------:R-:W-:Y:S01]  /*df20*/  FSEL R217, R217, RZ, P1 ;  /* 0x000000ffd9d97208 */ /* 0x000fe20000800000 */
[----:B-1----:R-:W-:Y:S01]  /*df30*/  FADD.FTZ R186, R199, R186 ;  /* 0x000000bac7ba7221 */ /* 0x002fe20000010000 */
[----:B------:R-:W-:-:S03]  /*df40*/  FADD.FTZ R215, -R0, R215 ;  /* 0x000000d700d77221 */ /* 0x000fc60000010100 */
[--C-:B------:R-:W-:Y:S01]  /*df50*/  FFMA.FTZ R178, R178, UR37, -R217.reuse ;  /* 0x00000025b2b27c23 */ /* 0x100fe200080108d9 */
[--C-:B------:R-:W-:Y:S01]  /*df60*/  FFMA.FTZ R219, R175, UR37, -R217.reuse ;  /* 0x00000025afdb7c23 */ /* 0x100fe200080108d9 */
[----:B------:R-:W1:Y:S01]  /*df70*/  MUFU.EX2 R191, R191 ;  /* 0x000000bf00bf7308 */ /* 0x000e620000000800 */
[--C-:B0-----:R-:W-:Y:S01]  /*df80*/  FFMA.FTZ R218, R154, UR37, -R217.reuse ;  /* 0x000000259ada7c23 */ /* 0x101fe200080108d9 */
[--C-:B------:R-:W-:Y:S01]  /*df90*/  FFMA.FTZ R181, R181, UR37, -R217.reuse ;  /* 0x00000025b5b57c23 */ /* 0x100fe200080108d9 */
[--C-:B------:R-:W-:Y:S01]  /*dfa0*/  FFMA.FTZ R182, R182, UR37, -R217.reuse ;  /* 0x00000025b6b67c23 */ /* 0x100fe200080108d9 */
[--C-:B------:R-:W-:Y:S01]  /*dfb0*/  FFMA.FTZ R174, R174, UR37, -R217.reuse ;  /* 0x00000025aeae7c23 */ /* 0x100fe200080108d9 */
[----:B------:R-:W-:-:S03]  /*dfc0*/  FFMA.FTZ R180, R180, UR37, -R217 ;  /* 0x00000025b4b47c23 */ /* 0x000fc600080108d9 */
        /* <DEDUP_REMOVED lines=9> */
[--C-:B0-----:R-:W-:Y:S01]  /*e060*/  FFMA.FTZ R188, R173, UR37, -R217.reuse ;  /* 0x00000025adbc7c23 */ /* 0x101fe200080108d9 */
[--C-:B------:R-:W-:Y:S01]  /*e070*/  FFMA.FTZ R162, R162, UR37, -R217.reuse ;  /* 0x00000025a2a27c23 */ /* 0x100fe200080108d9 */
[--C-:B------:R-:W-:Y:S01]  /*e080*/  FFMA.FTZ R220, R152, UR37, -R217.reuse ;  /* 0x0000002598dc7c23 */ /* 0x100fe200080108d9 */
[--C-:B------:R-:W-:Y:S01]  /*e090*/  FFMA.FTZ R183, R183, UR37, -R217.reuse ;  /* 0x00000025b7b77c23 */ /* 0x100fe200080108d9 */
[--C-:B------:R-:W-:Y:S01]  /*e0a0*/  FFMA.FTZ R195, R195, UR37, -R217.reuse ;  /* 0x00000025c3c37c23 */ /* 0x100fe200080108d9 */
[--C-:B------:R-:W-:Y:S01]  /*e0b0*/  FFMA.FTZ R196, R196, UR37, -R217.reuse ;  /* 0x00000025c4c47c23 */ /* 0x100fe200080108d9 */
[--C-:B------:R-:W-:Y:S01]  /*e0c0*/  FFMA.FTZ R197, R197, UR37, -R217.reuse ;  /* 0x00000025c5c57c23 */ /* 0x100fe200080108d9 */
[----:B------:R0:W-:Y:S01]  /*e0d0*/  MUFU.EX2 R173, R187 ;  /* 0x000000bb00ad7308 */ /* 0x0001e20000000800 */
[--C-:B-----5:R-:W-:Y:S01]  /*e0e0*/  FFMA.FTZ R185, R161, UR37, -R217.reuse ;  /* 0x00000025a1b97c23 */ /* 0x120fe200080108d9 */
[--C-:B------:R-:W-:Y:S01]  /*e0f0*/  FFMA.FTZ R198, R198, UR37, -R217.reuse ;  /* 0x00000025c6c67c23 */ /* 0x100fe200080108d9 */
[----:B--2---:R-:W-:Y:S01]  /*e100*/  FADD.FTZ R186, R216, R186 ;  /* 0x000000bad8ba7221 */ /* 0x004fe20000010000 */
[----:B0-----:R-:W-:-:S04]  /*e110*/  FFMA.FTZ R187, R155, UR37, -R217 ;  /* 0x000000259bbb7c23 */ /* 0x001fc800080108d9 */
[----:B------:R0:W-:Y:S01]  /*e120*/  MUFU.EX2 R217, R178 ;  /* 0x000000b200d97308 */ /* 0x0001e20000000800 */
[----:B----4-:R-:W-:Y:S01]  /*e130*/  FADD.FTZ R186, R193, R186 ;  /* 0x000000bac1ba7221 */ /* 0x010fe20000010000 */
[----:B0-----:R-:W-:-:S06]  /*e140*/  FMUL.FTZ R178, R215, UR37 ;  /* 0x00000025d7b27c20 */ /* 0x001fcc0008410000 */
[----:B------:R-:W0:Y:S01]  /*e150*/  MUFU.EX2 R189, R189 ;  /* 0x000000bd00bd7308 */ /* 0x000e220000000800 */
[----:B---3--:R-:W-:-:S07]  /*e160*/  FADD.FTZ R186, R194, R186 ;  /* 0x000000bac2ba7221 */ /* 0x008fce0000010000 */
[----:B------:R-:W-:Y:S01]  /*e170*/  MUFU.EX2 R152, R181 ;  /* 0x000000b500987308 */ /* 0x000fe20000000800 */
[----:B-1----:R-:W-:-:S07]  /*e180*/  FADD.FTZ R186, R191, R186 ;  /* 0x000000babfba7221 */ /* 0x002fce0000010000 */
[----:B------:R-:W1:Y:S01]  /*e190*/  MUFU.EX2 R178, R178 ;  /* 0x000000b200b27308 */ /* 0x000e620000000800 */
[----:B------:R-:W-:-:S07]  /*e1a0*/  FADD.FTZ R186, R192, R186 ;  /* 0x000000bac0ba7221 */ /* 0x000fce0000010000 */
[----:B------:R-:W2:Y:S08]  /*e1b0*/  MUFU.EX2 R188, R188 ;  /* 0x000000bc00bc7308 */ /* 0x000eb00000000800 */
[----:B------:R-:W3:Y:S08]  /*e1c0*/  MUFU.EX2 R182, R182 ;  /* 0x000000b600b67308 */ /* 0x000ef00000000800 */
[----:B------:R-:W4:Y:S08]  /*e1d0*/  MUFU.EX2 R174, R174 ;  /* 0x000000ae00ae7308 */ /* 0x000f300000000800 */
[----:B------:R0:W-:Y:S08]  /*e1e0*/  MUFU.EX2 R221, R158 ;  /* 0x0000009e00dd7308 */ /* 0x0001f00000000800 */
[----:B------:R-:W5:Y:S01]  /*e1f0*/  MUFU.EX2 R190, R190 ;  /* 0x000000be00be7308 */ /* 0x000f620000000800 */
[----:B0-----:R-:W-:-:S07]  /*e200*/  FADD.FTZ R158, R189, R186 ;  /* 0x000000babd9e7221 */ /* 0x001fce0000010000 */
[----:B------:R-:W0:Y:S08]  /*e210*/  MUFU.EX2 R180, R180 ;  /* 0x000000b400b47308 */ /* 0x000e300000000800 */
[----:B------:R1:W-:Y:S02]  /*e220*/  MUFU.EX2 R186, R154 ;  /* 0x0000009a00ba7308 */ /* 0x0003e40000000800 */
[----:B-1----:R-:W-:-:S06]  /*e230*/  FFMA.FTZ R154, R178, R3, R152 ;  /* 0x00000003b29a7223 */ /* 0x002fcc0000010098 */
[----:B------:R-:W1:Y:S01]  /*e240*/  MUFU.EX2 R156, R156 ;  /* 0x0000009c009c7308 */ /* 0x000e620000000800 */
[----:B--2---:R-:W-:-:S04]  /*e250*/  FADD.FTZ R154, R188, R154 ;  /* 0x0000009abc9a7221 */ /* 0x004fc80000010000 */
[----:B---3--:R-:W-:-:S03]  /*e260*/  FADD.FTZ R154, R182, R154 ;  /* 0x0000009ab69a7221 */ /* 0x008fc60000010000 */
[----:B------:R-:W2:Y:S01]  /*e270*/  MUFU.EX2 R179, R179 ;  /* 0x000000b300b37308 */ /* 0x000ea20000000800 */
[----:B----4-:R-:W-:Y:S01]  /*e280*/  FADD.FTZ R154, R174, R154 ;  /* 0x0000009aae9a7221 */ /* 0x010fe20000010000 */
[----:B-----5:R-:W-:-:S06]  /*e290*/  FADD.FTZ R3, R190, R158 ;  /* 0x0000009ebe037221 */ /* 0x020fcc0000010000 */
[----:B------:R-:W3:Y:S01]  /*e2a0*/  MUFU.EX2 R181, R157 ;  /* 0x0000009d00b57308 */ /* 0x000ee20000000800 */
[----:B0-----:R-:W-:-:S04]  /*e2b0*/  FADD.FTZ R158, R180, R154 ;  /* 0x0000009ab49e7221 */ /* 0x001fc80000010000 */
[----:B-1----:R-:W-:-:S03]  /*e2c0*/  FADD.FTZ R158, R156, R158 ;  /* 0x0000009e9c9e7221 */ /* 0x002fc60000010000 */
[----:B------:R-:W0:Y:S01]  /*e2d0*/  MUFU.EX2 R163, R163 ;  /* 0x000000a300a37308 */ /* 0x000e220000000800 */
[----:B--2---:R-:W-:-:S07]  /*e2e0*/  FADD.FTZ R158, R179, R158 ;  /* 0x0000009eb39e7221 */ /* 0x004fce0000010000 */
[----:B------:R1:W-:Y:S01]  /*e2f0*/  MUFU.EX2 R222, R160 ;  /* 0x000000a000de7308 */ /* 0x0003e20000000800 */
[----:B---3--:R-:W-:-:S07]  /*e300*/  FADD.FTZ R158, R181, R158 ;  /* 0x0000009eb59e7221 */ /* 0x008fce0000010000 */
[----:B------:R-:W2:Y:S01]  /*e310*/  MUFU.EX2 R164, R164 ;  /* 0x000000a400a47308 */ /* 0x000ea20000000800 */
[----:B-1----:R-:W-:-:S07]  /*e320*/  FADD.FTZ R160, R217, R158 ;  /* 0x0000009ed9a07221 */ /* 0x002fce0000010000 */
[----:B------:R-:W1:Y:S01]  /*e330*/  MUFU.EX2 R218, R218 ;  /* 0x000000da00da7308 */ /* 0x000e620000000800 */
[----:B------:R-:W-:-:S07]  /*e340*/  F2FP.F16.F32.PACK_AB R152, R188, R152 ;  /* 0x00000098bc98723e */ /* 0x000fce00000000ff */
[----:B------:R-:W3:Y:S01]  /*e350*/  MUFU.EX2 R165, R165 ;  /* 0x000000a500a57308 */ /* 0x000ee20000000800 */
[----:B------:R-:W-:Y:S01]  /*e360*/  F2FP.F16.F32.PACK_AB R154, R174, R182 ;  /* 0x000000b6ae9a723e */ /* 0x000fe200000000ff */
[----:B0-----:R-:W-:-:S06]  /*e370*/  FADD.FTZ R174, R163, R3 ;  /* 0x00000003a3ae7221 */ /* 0x001fcc0000010000 */
[----:B------:R-:W0:Y:S08]  /*e380*/  MUFU.EX2 R219, R219 ;  /* 0x000000db00db7308 */ /* 0x000e300000000800 */
[----:B------:R-:W4:Y:S01]  /*e390*/  MUFU.EX2 R166, R166 ;  /* 0x000000a600a67308 */ /* 0x000f220000000800 */
[----:B--2---:R-:W-:-:S07]  /*e3a0*/  FADD.FTZ R174, R164, R174 ;  /* 0x000000aea4ae7221 */ /* 0x004fce0000010000 */
[----:B------:R-:W2:Y:S08]  /*e3b0*/  MUFU.EX2 R177, R177 ;  /* 0x000000b100b17308 */ /* 0x000eb00000000800 */
[----:B------:R5:W-:Y:S08]  /*e3c0*/  MUFU.EX2 R188, R162 ;  /* 0x000000a200bc7308 */ /* 0x000bf00000000800 */
[----:B------:R-:W2:Y:S01]  /*e3d0*/  MUFU.EX2 R167, R167 ;  /* 0x000000a700a77308 */ /* 0x000ea20000000800 */
[----:B-----5:R-:W-:-:S04]  /*e3e0*/  FADD.FTZ R162, R221, R160 ;  /* 0x000000a0dda27221 */ /* 0x020fc80000010000 */
[----:B------:R-:W-:-:S03]  /*e3f0*/  FADD.FTZ R162, R222, R162 ;  /* 0x000000a2dea27221 */ /* 0x000fc60000010000 */
[----:B------:R-:W5:Y:S01]  /*e400*/  MUFU.EX2 R168, R168 ;  /* 0x000000a800a87308 */ /* 0x000f620000000800 */
[----:B-1----:R-:W-:Y:S01]  /*e410*/  FADD.FTZ R3, R218, R162 ;  /* 0x000000a2da037221 */ /* 0x002fe20000010000 */
[----:B---3--:R-:W-:-:S06]  /*e420*/  FADD.FTZ R174, R165, R174 ;  /* 0x000000aea5ae7221 */ /* 0x008fcc0000010000 */
[----:B------:R-:W1:Y:S01]  /*e430*/  MUFU.EX2 R187, R187 ;  /* 0x000000bb00bb7308 */ /* 0x000e620000000800 */
[----:B0-----:R-:W-:Y:S01]  /*e440*/  FADD.FTZ R3, R219, R3 ;  /* 0x00000003db037221 */ /* 0x001fe20000010000 */
[----:B----4-:R-:W-:-:S06]  /*e450*/  FADD.FTZ R174, R166, R174 ;  /* 0x000000aea6ae7221 */ /* 0x010fcc0000010000 */
[----:B------:R-:W0:Y:S01]  /*e460*/  MUFU.EX2 R169, R169 ;  /* 0x000000a900a97308 */ /* 0x000e220000000800 */
[----:B--2---:R-:W-:Y:S01]  /*e470*/  FADD.FTZ R3, R177, R3 ;  /* 0x00000003b1037221 */ /* 0x004fe20000010000 */
[----:B------:R-:W-:-:S06]  /*e480*/  FADD.FTZ R174, R167, R174 ;  /* 0x000000aea7ae7221 */ /* 0x000fcc0000010000 */
[----:B------:R-:W2:Y:S01]  /*e490*/  MUFU.EX2 R170, R170 ;  /* 0x000000aa00aa7308 */ /* 0x000ea20000000800 */
[----:B------:R-:W-:Y:S01]  /*e4a0*/  F2FP.F16.F32.PACK_AB R163, R164, R163 ;  /* 0x000000a3a4a3723e */ /* 0x000fe200000000ff */
[----:B------:R-:W-:Y:S01]  /*e4b0*/  FADD.FTZ R3, R186, R3 ;  /* 0x00000003ba037221 */ /* 0x000fe20000010000 */
[----:B------:R-:W-:-:S05]  /*e4c0*/  F2FP.F16.F32.PACK_AB R164, R177, R219 ;  /* 0x000000dbb1a4723e */ /* 0x000fca00000000ff */
[----:B------:R-:W3:Y:S01]  /*e4d0*/  MUFU.EX2 R185, R185 ;  /* 0x000000b900b97308 */ /* 0x000ee20000000800 */
[----:B-----5:R-:W-:-:S07]  /*e4e0*/  FADD.FTZ R177, R168, R174 ;  /* 0x000000aea8b17221 */ /* 0x020fce0000010000 */
[----:B------:R-:W4:Y:S01]  /*e4f0*/  MUFU.EX2 R171, R171 ;  /* 0x000000ab00ab7308 */ /* 0x000f220000000800 */
[----:B-1----:R-:W-:Y:S01]  /*e500*/  FADD.FTZ R3, R187, R3 ;  /* 0x00000003bb037221 */ /* 0x002fe20000010000 */
[----:B0-----:R-:W-:-:S06]  /*e510*/  FADD.FTZ R177, R169, R177 ;  /* 0x000000b1a9b17221 */ /* 0x001fcc0000010000 */
[----:B------:R-:W0:Y:S01]  /*e520*/  MUFU.EX2 R220, R220 ;  /* 0x000000dc00dc7308 */ /* 0x000e220000000800 */
[----:B------:R-:W-:Y:S01]  /*e530*/  FADD.FTZ R3, R188, R3 ;  /* 0x00000003bc037221 */ /* 0x000fe20000010000 */
[----:B--2---:R-:W-:-:S06]  /*e540*/  FADD.FTZ R177, R170, R177 ;  /* 0x000000b1aab17221 */ /* 0x004fcc0000010000 */
[----:B------:R-:W1:Y:S01]  /*e550*/  MUFU.EX2 R183, R183 ;  /* 0x000000b700b77308 */ /* 0x000e620000000800 */
[----:B---3--:R-:W-:Y:S01]  /*e560*/  FADD.FTZ R3, R185, R3 ;  /* 0x00000003b9037221 */ /* 0x008fe20000010000 */
[----:B----4-:R-:W-:-:S06]  /*e570*/  FADD.FTZ R177, R171, R177 ;  /* 0x000000b1abb17221 */ /* 0x010fcc0000010000 */
[----:B------:R-:W2:Y:S01]  /*e580*/  MUFU.EX2 R195, R195 ;  /* 0x000000c300c37308 */ /* 0x000ea20000000800 */
[----:B0-----:R-:W-:Y:S01]  /*e590*/  FADD.FTZ R3, R220, R3 ;  /* 0x00000003dc037221 */ /* 0x001fe20000010000 */
[----:B------:R-:W-:-:S06]  /*e5a0*/  F2FP.F16.F32.PACK_AB R158, R181, R179 ;  /* 0x000000b3b59e723e */ /* 0x000fcc00000000ff */
[----:B------:R-:W-:Y:S01]  /*e5b0*/  MUFU.EX2 R184, R184 ;  /* 0x000000b800b87308 */ /* 0x000fe20000000800 */
[----:B------:R-:W-:-:S07]  /*e5c0*/  FADD.FTZ R179, R0, R177 ;  /* 0x000000b100b37221 */ /* 0x000fce0000010000 */
[----:B------:R-:W0:Y:S01]  /*e5d0*/  MUFU.EX2 R196, R196 ;  /* 0x000000c400c47308 */ /* 0x000e220000000800 */
[----:B-1----:R-:W-:-:S07]  /*e5e0*/  FADD.FTZ R3, R183, R3 ;  /* 0x00000003b7037221 */ /* 0x002fce0000010000 */
[----:B------:R-:W1:Y:S01]  /*e5f0*/  MUFU.EX2 R174, R197 ;  /* 0x000000c500ae7308 */ /* 0x000e620000000800 */
[----:B------:R-:W-:Y:S02]  /*e600*/  VIADD R155, R14, 0x22840 ;  /* 0x000228400e9b7836 */ /* 0x000fe40000000000 */
[----:B--2---:R-:W-:Y:S01]  /*e610*/  FADD.FTZ R3, R195, R3 ;  /* 0x00000003c3037221 */ /* 0x004fe20000010000 */
[----:B------:R-:W-:-:S04]  /*e620*/  FADD.FTZ R179, R173, R179 ;  /* 0x000000b3adb37221 */ /* 0x000fc80000010000 */
[----:B------:R-:W2:Y:S01]  /*e630*/  MUFU.EX2 R198, R198 ;  /* 0x000000c600c67308 */ /* 0x000ea20000000800 */
[----:B------:R-:W-:-:S07]  /*e640*/  MOV R157, UR41 ;  /* 0x00000029009d7c02 */ /* 0x000fce0008000f00 */
[----:B------:R-:W3:Y:S01]  /*e650*/  MUFU.EX2 R177, R172 ;  /* 0x000000ac00b17308 */ /* 0x000ee20000000800 */
[----:B------:R-:W-:Y:S01]  /*e660*/  F2FP.F16.F32.PACK_AB R171, R0, R171 ;  /* 0x000000ab00ab723e */ /* 0x000fe200000000ff */
[----:B0-----:R-:W-:Y:S01]  /*e670*/  FADD.FTZ R3, R196, R3 ;  /* 0x00000003c4037221 */ /* 0x001fe20000010000 */
[----:B------:R-:W-:Y:S01]  /*e680*/  FADD.FTZ R0, R184, R179 ;  /* 0x000000b3b8007221 */ /* 0x000fe20000010000 */
[----:B------:R-:W-:Y:S02]  /*e690*/  PRMT R155, R157, 0x654, R155 ;  /* 0x000006549d9b7816 */ /* 0x000fe4000000009b */
[----:B-1----:R-:W-:Y:S01]  /*e6a0*/  FADD.FTZ R3, R174, R3 ;  /* 0x00000003ae037221 */ /* 0x002fe20000010000 */
[----:B------:R-:W-:Y:S01]  /*e6b0*/  FADD.FTZ R0, R175, R0 ;  /* 0x00000000af007221 */ /* 0x000fe20000010000 */
[----:B------:R0:W-:Y:S01]  /*e6c0*/  SYNCS.ARRIVE.TRANS64.RED.A1T0 RZ, [R155+URZ], RZ ;  /* 0x000000ff9bff79a7 */ /* 0x0001e2000810043f */
[----:B------:R-:W-:Y:S01]  /*e6d0*/  F2FP.F16.F32.PACK_AB R165, R166, R165 ;  /* 0x000000a5a6a5723e */ /* 0x000fe200000000ff */
[----:B--2---:R-:W-:Y:S01]  /*e6e0*/  FADD.FTZ R3, R198, R3 ;  /* 0x00000003c6037221 */ /* 0x004fe20000010000 */
[----:B------:R-:W-:Y:S01]  /*e6f0*/  F2FP.F16.F32.PACK_AB R167, R168, R167 ;  /* 0x000000a7a8a7723e */ /* 0x000fe200000000ff */
[-C--:B------:R-:W-:Y:S01]  /*e700*/  FMUL.FTZ R24, R24, R178.reuse ;  /* 0x000000b218187220 */ /* 0x080fe20000410000 */
[----:B------:R-:W-:Y:S01]  /*e710*/  F2FP.F16.F32.PACK_AB R169, R170, R169 ;  /* 0x000000a9aaa9723e */ /* 0x000fe200000000ff */
[-C--:B------:R-:W-:Y:S01]  /*e720*/  FMUL.FTZ R25, R25, R178.reuse ;  /* 0x000000b219197220 */ /* 0x080fe20000410000 */
[----:B------:R-:W-:Y:S01]  /*e730*/  F2FP.F16.F32.PACK_AB R157, R194, R193 ;  /* 0x000000c1c29d723e */ /* 0x000fe200000000ff */
[-C--:B------:R-:W-:Y:S01]  /*e740*/  FMUL.FTZ R28, R28, R178.reuse ;  /* 0x000000b21c1c7220 */ /* 0x080fe20000410000 */
[----:B0-----:R-:W-:Y:S01]  /*e750*/  F2FP.F16.F32.PACK_AB R155, R216, R199 ;  /* 0x000000c7d89b723e */ /* 0x001fe200000000ff */
[----:B---3--:R-:W-:Y:S01]  /*e760*/  FADD.FTZ R0, R177, R0 ;  /* 0x00000000b1007221 */ /* 0x008fe20000010000 */
[----:B------:R-:W-:Y:S01]  /*e770*/  F2FP.F16.F32.PACK_AB R159, R192, R191 ;  /* 0x000000bfc09f723e */ /* 0x000fe200000000ff */
[-C--:B------:R-:W-:Y:S01]  /*e780*/  FMUL.FTZ R29, R29, R178.reuse ;  /* 0x000000b21d1d7220 */ /* 0x080fe20000410000 */
[----:B------:R-:W-:Y:S01]  /*e790*/  F2FP.F16.F32.PACK_AB R161, R190, R189 ;  /* 0x000000bdbea1723e */ /* 0x000fe200000000ff */
[----:B------:R-:W-:Y:S01]  /*e7a0*/  FMUL.FTZ R32, R32, R178 ;  /* 0x000000b220207220 */ /* 0x000fe20000410000 */
[----:B------:R-:W-:Y:S01]  /*e7b0*/  F2FP.F16.F32.PACK_AB R156, R156, R180 ;  /* 0x000000b49c9c723e */ /* 0x000fe200000000ff */
[-C--:B------:R-:W-:Y:S01]  /*e7c0*/  FMUL.FTZ R33, R33, R178.reuse ;  /* 0x000000b221217220 */ /* 0x080fe20000410000 */
[----:B------:R-:W-:Y:S01]  /*e7d0*/  F2FP.F16.F32.PACK_AB R160, R221, R217 ;  /* 0x000000d9dda0723e */ /* 0x000fe200000000ff */
[----:B------:R-:W-:Y:S01]  /*e7e0*/  FMUL.FTZ R36, R36, R178 ;  /* 0x000000b224247220 */ /* 0x000fe20000410000 */
[----:B------:R-:W-:Y:S01]  /*e7f0*/  F2FP.F16.F32.PACK_AB R162, R218, R222 ;  /* 0x000000dedaa2723e */ /* 0x000fe200000000ff */
[----:B------:R-:W-:Y:S01]  /*e800*/  FMUL.FTZ R37, R37, R178 ;  /* 0x000000b225257220 */ /* 0x000fe20000410000 */
[----:B------:R-:W-:Y:S01]  /*e810*/  F2FP.F16.F32.PACK_AB R166, R187, R186 ;  /* 0x000000babba6723e */ /* 0x000fe200000000ff */
[----:B------:R-:W-:Y:S01]  /*e820*/  FMUL.FTZ R40, R40, R178 ;  /* 0x000000b228287220 */ /* 0x000fe20000410000 */
[----:B------:R-:W-:Y:S01]  /*e830*/  F2FP.F16.F32.PACK_AB R168, R185, R188 ;  /* 0x000000bcb9a8723e */ /* 0x000fe200000000ff */
[----:B------:R-:W-:Y:S01]  /*e840*/  FMUL.FTZ R41, R41, R178 ;  /* 0x000000b229297220 */ /* 0x000fe20000410000 */
[----:B------:R-:W-:Y:S01]  /*e850*/  F2FP.F16.F32.PACK_AB R170, R183, R220 ;  /* 0x000000dcb7aa723e */ /* 0x000fe200000000ff */
[-C--:B------:R-:W-:Y:S01]  /*e860*/  FMUL.FTZ R44, R44, R178.reuse ;  /* 0x000000b22c2c7220 */ /* 0x080fe20000410000 */
[----:B------:R-:W-:Y:S01]  /*e870*/  F2FP.F16.F32.PACK_AB R172, R196, R195 ;  /* 0x000000c3c4ac723e */ /* 0x000fe200000000ff */
[-C--:B------:R-:W-:Y:S01]  /*e880*/  FMUL.FTZ R45, R45, R178.reuse ;  /* 0x000000b22d2d7220 */ /* 0x080fe20000410000 */
[----:B------:R-:W-:Y:S01]  /*e890*/  F2FP.F16.F32.PACK_AB R173, R184, R173 ;  /* 0x000000adb8ad723e */ /* 0x000fe200000000ff */
[----:B------:R-:W-:Y:S01]  /*e8a0*/  FMUL.FTZ R48, R48, R178 ;  /* 0x000000b230307220 */ /* 0x000fe20000410000 */
[----:B------:R-:W-:Y:S01]  /*e8b0*/  F2FP.F16.F32.PACK_AB R174, R198, R174 ;  /* 0x000000aec6ae723e */ /* 0x000fe200000000ff */
[-C--:B------:R-:W-:Y:S01]  /*e8c0*/  FMUL.FTZ R49, R49, R178.reuse ;  /* 0x000000b231317220 */ /* 0x080fe20000410000 */
        /* <DEDUP_REMOVED lines=117> */
.L_x_14485:
[----:B------:R0:W1:Y:S01]  /*f020*/  SYNCS.PHASECHK.TRANS64.TRYWAIT P1, [R14+URZ+0x22850], R15 ;  /* 0x0228500f0e0075a7 */ /* 0x000062000802017f */
[----:B------:R-:W-:Y:S05]  /*f030*/  @!P0 BRA `(.L_x_14486) ;  /* 0x0000000000048947 */ /* 0x000fea0003800000 */
[----:B------:R-:W-:Y:S01]  /*f040*/  BPT.TRAP 0x1 ;  /* 0x000000040000795c */ /* 0x000fe20000300000 */
.L_x_14486:
[----:B------:R-:W-:Y:S04]  /*f050*/  BSSY B0, `(.L_x_14487) ;  /* 0x0000004000007945 */ /* 0x000fe80003800000 */
[----:B-1----:R-:W-:Y:S05]  /*f060*/  @P1 BRA `(.L_x_14488) ;  /* 0x0000000000081947 */ /* 0x002fea0003800000 */
[----:B------:R-:W1:Y:S02]  /*f070*/  SYNCS.PHASECHK.TRANS64.TRYWAIT P1, [R14+URZ+0x22850], R15 ;  /* 0x0228500f0e0075a7 */ /* 0x000e64000802017f */
[----:B-1----:R-:W-:Y:S05]  /*f080*/  @!P1 BRA `(.L_x_14489) ;  /* 0x0000011400089947 */ /* 0x002fea0003800000 */
.L_x_14488:
[----:B------:R-:W-:Y:S05]  /*f090*/  BSYNC B0 ;  /* 0x0000000000007941 */ /* 0x000fea0003800000 */
.L_x_14487:
[----:B------:R-:W2:Y:S01]  /*f0a0*/  S2R R178, SR_TID.X ;  /* 0x0000000000b27919 */ /* 0x000ea20000002100 */
[----:B------:R-:W-:Y:S05]  /*f0b0*/  WARPSYNC.ALL ;  /* 0x0000000000007948 */ /* 0x000fea0003800000 */
[----:B------:R-:W-:Y:S02]  /*f0c0*/  IMAD.MOV.U32 R176, RZ, RZ, 0xc00 ;  /* 0x00000c00ffb07424 */ /* 0x000fe400078e00ff */
[----:B------:R-:W-:Y:S02]  /*f0d0*/  IMAD.MOV.U32 R177, RZ, RZ, 0x40000040 ;  /* 0x40000040ffb17424 */ /* 0x000fe400078e00ff */
[----:B------:R-:W-:-:S03]  /*f0e0*/  IMAD R176, R22, R176, UR38 ;  /* 0x0000002616b07e24 */ /* 0x000fc6000f8e02b0 */
[----:B------:R-:W-:Y:S01]  /*f0f0*/  R2UR UR7, R177 ;  /* 0x00000000b10772ca */ /* 0x000fe200000e0000 */
[----:B------:R-:W-:Y:S01]  /*f100*/  IMAD.MOV.U32 R177, RZ, RZ, 0x40000040 ;  /* 0x40000040ffb17424 */ /* 0x000fe200078e00ff */
        /* <DEDUP_REMOVED lines=12> */
[----:B------:R-:W-:Y:S02]  /*f1d0*/  R2UR UR7, R153 ;  /* 0x00000000990772ca */ /* 0x000fe400000e0000 */
[----:B------:R-:W-:-:S14]  /*f1e0*/  MOV R153, 0x40000040 ;  /* 0x4000004000997802 */ /* 0x000fdc0000000f00 */
        /* <DEDUP_REMOVED lines=33> */
.L_x_14490:
[----:B------:R-:W2:Y:S01]  /*f400*/  LDL R152, [R1+0x14] ;  /* 0x0000140001987983 */ /* 0x000ea20000100800 */
[----:B------:R-:W-:Y:S01]  /*f410*/  IMAD.U32 R15, RZ, RZ, UR41 ;  /* 0x00000029ff0f7e24 */ /* 0x000fe2000f8e00ff */
[----:B------:R-:W-:Y:S01]  /*f420*/  IADD3 R14, R14, 0x22860, RZ ;  /* 0x000228600e0e7810 */ /* 0x000fe20007ffe0ff */
[----:B------:R-:W-:Y:S02]  /*f430*/  IMAD.MOV.U32 R216, RZ, RZ, R21 ;  /* 0x000000ffffd87224 */ /* 0x000fe400078e0015 */
[----:B------:R-:W-:Y:S01]  /*f440*/  IMAD.MOV.U32 R215, RZ, RZ, R20 ;  /* 0x000000ffffd77224 */ /* 0x000fe200078e0014 */
[----:B------:R-:W-:-:S04]  /*f450*/  PRMT R14, R15, 0x654, R14 ;  /* 0x000006540f0e7816 */ /* 0x000fc8000000000e */
[----:B------:R0:W-:Y:S01]  /*f460*/  SYNCS.ARRIVE.TRANS64.RED.A1T0 RZ, [R14+URZ], RZ ;  /* 0x000000ff0eff79a7 */ /* 0x0001e2000810043f */
[C---:B--2---:R-:W-:Y:S01]  /*f470*/  ISETP.GT.AND P1, PT, R13.reuse, R152, PT ;  /* 0x000000980d00720c */ /* 0x044fe20003f24270 */
[----:B------:R-:W-:-:S12]  /*f480*/  VIADD R13, R13, 0xffffffff ;  /* 0xffffffff0d0d7836 */ /* 0x000fd80000000000 */
[----:B0-----:R-:W-:Y:S05]  /*f490*/  @P1 BRA `(.L_x_14491) ;  /* 0xffffffd000d01947 */ /* 0x001fea000383ffff */
.L_x_14479:
[----:B------:R-:W2:Y:S02]  /*f4a0*/  LDL R14, [R1+0x34] ;  /* 0x00003400010e7983 */ /* 0x000ea40000100800 */
[----:B--2---:R-:W-:-:S13]  /*f4b0*/  ISETP.GE.AND P1, PT, R13, R14, PT ;  /* 0x0000000e0d00720c */ /* 0x004fda0003f26270 */
[----:B------:R-:W-:Y:S05]  /*f4c0*/  @!P1 BRA `(.L_x_14492) ;  /* 0x0000002400549947 */ /* 0x000fea0003800000 */
[----:B------:R-:W-:Y:S02]  /*f4d0*/  IMAD.MOV.U32 R215, RZ, RZ, R21 ;  /* 0x000000ffffd77224 */ /* 0x000fe400078e0015 */
[----:B------:R-:W-:-:S07]  /*f4e0*/  IMAD.MOV.U32 R216, RZ, RZ, R20 ;  /* 0x000000ffffd87224 */ /* 0x000fce00078e0014 */
.L_x_14504:
[----:B------:R-:W-:Y:S01]  /*f4f0*/  IADD3 R22, R22, 0x1, RZ ;  /* 0x0000000116167810 */ /* 0x000fe20007ffe0ff */
[----:B------:R-:W-:Y:S05]  /*f500*/  YIELD ;  /* 0x0000000000007946 */ /* 0x000fea0003800000 */
[----:B------:R-:W-:-:S04]  /*f510*/  ISETP.NE.AND P1, PT, R22, 0x2, PT ;  /* 0x000000021600780c */ /* 0x000fc80003f25270 */
[----:B------:R-:W-:Y:S02]  /*f520*/  SEL R12, RZ, 0x1, P1 ;  /* 0x00000001ff0c7807 */ /* 0x000fe40000800000 */
[----:B------:R-:W-:Y:S02]  /*f530*/  SEL R22, R22, RZ, P1 ;  /* 0x000000ff16167207 */ /* 0x000fe40000800000 */
[----:B------:R-:W-:Y:S01]  /*f540*/  LOP3.LUT R204, R204, R12, RZ, 0x3c, !PT ;  /* 0x0000000ccccc7212 */ /* 0x000fe200078e3cff */
[----:B------:R-:W-:Y:S06]  /*f550*/  @!P0 BRA `(.L_x_14493) ;  /* 0x0000000000048947 */ /* 0x000fec0003800000 */
[----:B------:R-:W-:Y:S01]  /*f560*/  BPT.TRAP 0x1 ;  /* 0x000000040000795c */ /* 0x000fe20000300000 */
.L_x_14493:
[----:B------:R-:W-:Y:S01]  /*f570*/  IMAD R14, R22, 0x8, R19 ;  /* 0x00000008160e7824 */ /* 0x000fe200078e0213 */
[----:B------:R-:W-:-:S04]  /*f580*/  SHF.L.U32 R15, R204, 0x1f, RZ ;  /* 0x0000001fcc0f7819 */ /* 0x000fc800000006ff */
[----:B------:R0:W1:Y:S01]  /*f590*/  SYNCS.PHASECHK.TRANS64.TRYWAIT P1, [R14+URZ+0x22830], R15 ;  /* 0x0228300f0e0075a7 */ /* 0x000062000802017f */
[----:B------:R-:W-:Y:S05]  /*f5a0*/  @!P0 BRA `(.L_x_14494) ;  /* 0x0000000000048947 */ /* 0x000fea0003800000 */
[----:B------:R-:W-:Y:S01]  /*f5b0*/  BPT.TRAP 0x1 ;  /* 0x000000040000795c */ /* 0x000fe20000300000 */
.L_x_14494:
[----:B------:R-:W2:Y:S01]  /*f5c0*/  LDL R12, [R1] ;  /* 0x00000000010c7983 */ /* 0x000ea20000100800 */
[----:B------:R-:W-:Y:S02]  /*f5d0*/  IMAD.MOV.U32 R155, RZ, RZ, 0x40000040 ;  /* 0x40000040ff9b7424 */ /* 0x000fe400078e00ff */
[----:B--2---:R-:W-:Y:S01]  /*f5e0*/  IMAD R154, R22, 0x300, R12 ;  /* 0x00000300169a7824 */ /* 0x004fe200078e020c */
[----:B-1----:R-:W-:Y:S06]  /*f5f0*/  @P1 BRA `(.L_x_14495) ;  /* 0x0000000000081947 */ /* 0x002fec0003800000 */
[----:B------:R-:W1:Y:S02]  /*f600*/  SYNCS.PHASECHK.TRANS64.TRYWAIT P1, [R14+URZ+0x22830], R15 ;  /* 0x0228300f0e0075a7 */ /* 0x000e64000802017f */
[----:B-1----:R-:W-:Y:S05]  /*f610*/  @!P1 BRA `(.L_x_14496) ;  /* 0x0000010c00b89947 */ /* 0x002fea0003800000 */
.L_x_14495:
        /* <DEDUP_REMOVED lines=12> */
[----:B------:R-:W2:Y:S01]  /*f6e0*/  S2R R12, SR_TID.X ;  /* 0x00000000000c7919 */ /* 0x000ea20000002100 */
[----:B------:R-:W-:-:S02]  /*f6f0*/  R2UR UR11, R153 ;  /* 0x00000000990b72ca */ /* 0x000fc400000e0000 */
[----:B------:R-:W-:Y:S02]  /*f700*/  R2UR UR19, R155 ;  /* 0x000000009b1372ca */ /* 0x000fe400000e0000 */
[----:B------:R-:W-:Y:S01]  /*f710*/  WARPGROUP.ARRIVE ;  /* 0x00000000000079c5 */ /* 0x000fe20000000000 */
[----:B------:R-:W-:Y:S02]  /*f720*/  R2UR UR8, R10 ;  /* 0x000000000a0872ca */ /* 0x000fe400000e0000 */
[----:B------:R-:W-:Y:S02]  /*f730*/  R2UR UR9, R11 ;  /* 0x000000000b0972ca */ /* 0x000fe400000e0000 */
[----:B------:R-:W-:Y:S01]  /*f740*/  MOV R21, 0x40000040 ;  /* 0x4000004000157802 */ /* 0x000fe20000000f00 */
[----:B------:R-:W-:Y:S01]  /*f750*/  HGMMA.64x96x16.F32 R152, gdesc[UR4], RZ, !UPT, gsb0 ;  /* 0x01600000049879f0 */ /* 0x000fe2000c0008ff */
[----:B------:R-:W-:Y:S02]  /*f760*/  R2UR UR14, R20 ;  /* 0x00000000140e72ca */ /* 0x000fe400000e0000 */
        /* <DEDUP_REMOVED lines=20> */
.L_x_14497:
        /* <DEDUP_REMOVED lines=32> */
[----:B------:R-:W-:Y:S01]  /*fab0*/  UMOV UR37, UR39 ;  /* 0x0000002700257c82 */ /* 0x000fe20008000000 */
        /* <DEDUP_REMOVED lines=9> */
[----:B------:R-:W-:-:S04]  /*fb50*/  FMUL.FTZ R199, R199, UR45 ;  /* 0x0000002dc7c77c20 */ /* 0x000fc80008410000 */
        /* <DEDUP_REMOVED lines=38> */
[----:B------:R-:W-:Y:S01]  /*fdc0*/  MUFU.TANH R219, R219 ;  /* 0x000000db00db7308 */ /* 0x000fe20000002400 */
[----:B----4-:R-:W-:-:S07]  /*fdd0*/  FMNMX.FTZ R20, R193, R20, !PT ;  /* 0x00000014c1147209 */ /* 0x010fce0007810000 */
[----:B------:R-:W-:Y:S01]  /*fde0*/  MUFU.TANH R218, R218 ;  /* 0x000000da00da7308 */ /* 0x000fe20000002400 */
[----:B-----5:R-:W-:-:S05]  /*fdf0*/  FMNMX.FTZ R20, R196, R20, !PT ;  /* 0x00000014c4147209 */ /* 0x020fca0007810000 */
[----:B------:R-:W3:Y:S02]  /*fe00*/  SHFL.BFLY PT, R197, R20, 0x2, 0x1f ;  /* 0x0c401f0014c57f89 */ /* 0x000ee400000e0000 */
[----:B------:R-:W-:Y:S08]  /*fe10*/  MUFU.TANH R217, R217 ;  /* 0x000000d900d97308 */ /* 0x000ff00000002400 */
[----:B------:R-:W-:Y:S08]  /*fe20*/  MUFU.TANH R155, R155 ;  /* 0x0000009b009b7308 */ /* 0x000ff00000002400 */
[----:B------:R-:W-:Y:S01]  /*fe30*/  MUFU.TANH R158, R158 ;  /* 0x0000009e009e7308 */ /* 0x000fe20000002400 */
[----:B---3--:R-:W-:-:S07]  /*fe40*/  FMNMX.FTZ R20, R20, R197, !PT ;  /* 0x000000c514147209 */ /* 0x008fce0007810000 */
[----:B------:R-:W-:Y:S01]  /*fe50*/  MUFU.TANH R159, R159 ;  /* 0x0000009f009f7308 */ /* 0x000fe20000002400 */
[----:B------:R-:W3:Y:S07]  /*fe60*/  SHFL.BFLY PT, R154, R20, 0x1, 0x1f ;  /* 0x0c201f00149a7f89 */ /* 0x000eee00000e0000 */
[----:B------:R-:W-:Y:S08]  /*fe70*/  MUFU.TANH R162, R162 ;  /* 0x000000a200a27308 */ /* 0x000ff00000002400 */
[----:B------:R-:W-:Y:S08]  /*fe80*/  MUFU.TANH R163, R163 ;  /* 0x000000a300a37308 */ /* 0x000ff00000002400 */
[----:B------:R-:W-:Y:S01]  /*fe90*/  MUFU.TANH R166, R166 ;  /* 0x000000a600a67308 */ /* 0x000fe20000002400 */
[----:B---3--:R-:W-:-:S05]  /*fea0*/  FMNMX.FTZ R20, R20, R154, !PT ;  /* 0x0000009a14147209 */ /* 0x008fca0007810000 */
[C---:B------:R-:W-:Y:S01]  /*feb0*/  FMUL.FTZ R154, R20.reuse, UR37 ;  /* 0x00000025149a7c20 */ /* 0x040fe20008410000 */
[----:B------:R-:W-:Y:S01]  /*fec0*/  FADD.FTZ R167, -R20, R216 ;  /* 0x000000d814a77221 */ /* 0x000fe20000010100 */
[----:B------:R-:W-:Y:S02]  /*fed0*/  MUFU.TANH R199, R199 ;  /* 0x000000c700c77308 */ /* 0x000fe40000002400 */
[--C-:B------:R-:W-:Y:S01]  /*fee0*/  FFMA.FTZ R21, R21, UR37, -R154.reuse ;  /* 0x0000002515157c23 */ /* 0x100fe2000801089a */
[----:B------:R-:W-:Y:S01]  /*fef0*/  FMUL.FTZ R167, R167, UR37 ;  /* 0x00000025a7a77c20 */ /* 0x000fe20008410000 */
        /* <DEDUP_REMOVED lines=12> */
[----:B------:R-:W4:Y:S01]  /*ffc0*/  MUFU.EX2 R21, R21 ;  /* 0x0000001500157308 */ /* 0x000f220000000800 */
[--C-:B------:R-:W-:Y:S01]  /*ffd0*/  FFMA.FTZ R172, R172, UR37, -R154.reuse ;  /* 0x00000025acac7c23 */ /* 0x100fe2000801089a */
[--C-:B------:R-:W-:Y:S01]  /*ffe0*/  FFMA.FTZ R173, R173, UR37, -R154.reuse ;  /* 0x00000025adad7c23 */ /* 0x100fe2000801089a */
[--C-:B------:R-:W-:Y:S01]  /*fff0*/  FFMA.FTZ R177, R177, UR37, -R154.reuse ;  /* 0x00000025b1b17c23 */ /* 0x100fe2000801089a */
[--C-:B------:R-:W-:Y:S01]  /*10000*/  FFMA.FTZ R180, R180, UR37, -R154.reuse ;  /* 0x00000025b4b47c23 */ /* 0x100fe2000801089a */
[--C-:B------:R-:W-:Y:S01]  /*10010*/  FFMA.FTZ R181, R181, UR37, -R154.reuse ;  /* 0x00000025b5b57c23 */ /* 0x100fe2000801089a */
[--C-:B------:R-:W-:Y:S01]  /*10020*/  FFMA.FTZ R184, R184, UR37, -R154.reuse ;  /* 0x00000025b8b87c23 */ /* 0x100fe2000801089a */
[--C-:B------:R-:W-:Y:S01]  /*10030*/  FFMA.FTZ R185, R185, UR37, -R154.reuse ;  /* 0x00000025b9b97c23 */ /* 0x100fe2000801089a */
[----:B------:R-:W5:Y:S01]  /*10040*/  MUFU.EX2 R152, R152 ;  /* 0x0000009800987308 */ /* 0x000f620000000800 */
[--C-:B------:R-:W-:Y:S01]  /*10050*/  FFMA.FTZ R188, R188, UR37, -R154.reuse ;  /* 0x00000025bcbc7c23 */ /* 0x100fe2000801089a */
[--C-:B------:R-:W-:Y:S01]  /*10060*/  FFMA.FTZ R189, R189, UR37, -R154.reuse ;  /* 0x00000025bdbd7c23 */ /* 0x100fe2000801089a */
[--C-:B------:R-:W-:Y:S01]  /*10070*/  FFMA.FTZ R192, R192, UR37, -R154.reuse ;  /* 0x00000025c0c07c23 */ /* 0x100fe2000801089a */
[--C-:B------:R-:W-:Y:S01]  /*10080*/  FFMA.FTZ R193, R193, UR37, -R154.reuse ;  /* 0x00000025c1c17c23 */ /* 0x100fe2000801089a */
[----:B------:R-:W-:Y:S01]  /*10090*/  FFMA.FTZ R196, R196, UR37, -R154 ;  /* 0x00000025c4c47c23 */ /* 0x000fe2000801089a */
[----:B---3--:R-:W-:Y:S01]  /*100a0*/  FMUL.FTZ R167, R171, UR45 ;  /* 0x0000002daba77c20 */ /* 0x008fe20008410000 */
[----:B------:R-:W-:Y:S01]  /*100b0*/  FMUL.FTZ R171, R174, UR45 ;  /* 0x0000002daeab7c20 */ /* 0x000fe20008410000 */
[----:B------:R-:W-:Y:S01]  /*100c0*/  MUFU.EX2 R197, R156 ;  /* 0x0000009c00c57308 */ /* 0x000fe20000000800 */
[----:B----4-:R-:W-:Y:S01]  /*100d0*/  FFMA.FTZ R154, R176, R3, R21 ;  /* 0x00000003b09a7223 */ /* 0x010fe20000010015 */
[----:B------:R-:W-:Y:S01]  /*100e0*/  FMUL.FTZ R3, R175, UR45 ;  /* 0x0000002daf037c20 */ /* 0x000fe20008410000 */
        /* <DEDUP_REMOVED lines=8> */
[----:B------:R-:W-:Y:S01]  /*10170*/  FMUL.FTZ R187, R194, UR45 ;  /* 0x0000002dc2bb7c20 */ /* 0x000fe20008410000 */
[----:B------:R-:W-:Y:S01]  /*10180*/  FMUL.FTZ R191, R198, UR45 ;  /* 0x0000002dc6bf7c20 */ /* 0x000fe20008410000 */
        /* <DEDUP_REMOVED lines=11> */
[----:B------:R-:W5:Y:S01]  /*10240*/  MUFU.TANH R171, R171 ;  /* 0x000000ab00ab7308 */ /* 0x000f620000002400 */
[----:B---3--:R-:W-:Y:S01]  /*10250*/  FMUL.FTZ R153, R178, UR45 ;  /* 0x0000002db2997c20 */ /* 0x008fe20008410000 */
[----:B------:R-:W-:Y:S01]  /*10260*/  FMUL.FTZ R178, R183, UR45 ;  /* 0x0000002db7b27c20 */ /* 0x000fe20008410000 */
[----:B------:R-:W-:Y:S01]  /*10270*/  FMUL.FTZ R183, R190, UR45 ;  /* 0x0000002dbeb77c20 */ /* 0x000fe20008410000 */
[----:B------:R-:W-:Y:S01]  /*10280*/  FMUL.FTZ R190, R195, UR45 ;  /* 0x0000002dc3be7c20 */ /* 0x000fe20008410000 */
[-C--:B------:R-:W-:Y:S01]  /*10290*/  FMUL.FTZ R44, R44, R176.reuse ;  /* 0x000000b02c2c7220 */ /* 0x080fe20000410000 */
[-C--:B------:R-:W-:Y:S01]  /*102a0*/  FMUL.FTZ R45, R45, R176.reuse ;  /* 0x000000b02d2d7220 */ /* 0x080fe20000410000 */
[-C--:B------:R-:W-:Y:S01]  /*102b0*/  FMUL.FTZ R48, R48, R176.reuse ;  /* 0x000000b030307220 */ /* 0x080fe20000410000 */
[----:B------:R-:W3:Y:S01]  /*102c0*/  MUFU.TANH R3, R3 ;  /* 0x0000000300037308 */ /* 0x000ee20000002400 */
[----:B----4-:R-:W-:Y:S01]  /*102d0*/  FADD.FTZ R154, R21, R154 ;  /* 0x0000009a159a7221 */ /* 0x010fe20000010000 */
[-C--:B------:R-:W-:Y:S01]  /*102e0*/  FMUL.FTZ R49, R49, R176.reuse ;  /* 0x000000b031317220 */ /* 0x080fe20000410000 */
[-C--:B------:R-:W-:Y:S01]  /*102f0*/  FMUL.FTZ R52, R52, R176.reuse ;  /* 0x000000b034347220 */ /* 0x080fe20000410000 */
[-C--:B------:R-:W-:Y:S01]  /*10300*/  FMUL.FTZ R53, R53, R176.reuse ;  /* 0x000000b035357220 */ /* 0x080fe20000410000 */
[C---:B------:R-:W-:Y:S01]  /*10310*/  FADD.FTZ R156, R197.reuse, R154 ;  /* 0x0000009ac59c7221 */ /* 0x040fe20000010000 */
[----:B------:R-:W-:Y:S01]  /*10320*/  F2FP.F16.F32.PACK_AB R154, R197, R21 ;  /* 0x00000015c59a723e */ /* 0x000fe200000000ff */
        /* <DEDUP_REMOVED lines=41> */
[----:B-----5:R-:W-:Y:S01]  /*105c0*/  FMNMX.FTZ R21, R171, R21, !PT ;  /* 0x00000015ab157209 */ /* 0x020fe20007810000 */
[----:B------:R-:W5:Y:S01]  /*105d0*/  MUFU.TANH R182, R182 ;  /* 0x000000b600b67308 */ /* 0x000f620000002400 */
        /* <DEDUP_REMOVED lines=18> */
[----:B--2---:R-:W-:Y:S01]  /*10700*/  FMNMX.FTZ R21, R178, R21, !PT ;  /* 0x00000015b2157209 */ /* 0x004fe20007810000 */
[-C--:B------:R-:W-:Y:S01]  /*10710*/  FMUL.FTZ R132, R132, R176.reuse ;  /* 0x000000b084847220 */ /* 0x080fe20000410000 */
[-C--:B------:R-:W-:Y:S01]  /*10720*/  FMUL.FTZ R133, R133, R176.reuse ;  /* 0x000000b085857220 */ /* 0x080fe20000410000 */
[-C--:B------:R-:W-:Y:S01]  /*10730*/  FMUL.FTZ R136, R136, R176.reuse ;  /* 0x000000b088887220 */ /* 0x080fe20000410000 */
[----:B------:R-:W-:Y:S01]  /*10740*/  FMNMX.FTZ R21, R179, R21, !PT ;  /* 0x00000015b3157209 */ /* 0x000fe20007810000 */
[----:B------:R-:W1:Y:S01]  /*10750*/  MUFU.TANH R187, R187 ;  /* 0x000000bb00bb7308 */ /* 0x000e620000002400 */
[-C--:B------:R-:W-:Y:S01]  /*10760*/  FMUL.FTZ R137, R137, R176.reuse ;  /* 0x000000b089897220 */ /* 0x080fe20000410000 */
[-C--:B------:R-:W-:Y:S01]  /*10770*/  FMUL.FTZ R140, R140, R176.reuse ;  /* 0x000000b08c8c7220 */ /* 0x080fe20000410000 */
[----:B-----5:R-:W-:Y:S01]  /*10780*/  FMNMX.FTZ R21, R182, R21, !PT ;  /* 0x00000015b6157209 */ /* 0x020fe20007810000 */
[-C--:B------:R-:W-:Y:S01]  /*10790*/  FMUL.FTZ R141, R141, R176.reuse ;  /* 0x000000b08d8d7220 */ /* 0x080fe20000410000 */
[-C--:B------:R-:W-:Y:S01]  /*107a0*/  FMUL.FTZ R144, R144, R176.reuse ;  /* 0x000000b090907220 */ /* 0x080fe20000410000 */
[-C--:B------:R-:W-:Y:S01]  /*107b0*/  FMUL.FTZ R145, R145, R176.reuse ;  /* 0x000000b091917220 */ /* 0x080fe20000410000 */
[----:B---3--:R-:W-:Y:S01]  /*107c0*/  FMNMX.FTZ R21, R183, R21, !PT ;  /* 0x00000015b7157209 */ /* 0x008fe20007810000 */
[----:B------:R-:W2:Y:S01]  /*107d0*/  MUFU.TANH R190, R190 ;  /* 0x000000be00be7308 */ /* 0x000ea20000002400 */
[-C--:B------:R-:W-:Y:S01]  /*107e0*/  FMUL.FTZ R148, R148, R176.reuse ;  /* 0x000000b094947220 */ /* 0x080fe20000410000 */
[----:B------:R-:W-:Y:S01]  /*107f0*/  FMUL.FTZ R149, R149, R176 ;  /* 0x000000b095957220 */ /* 0x000fe20000410000 */
[----:B0-----:R-:W-:-:S05]  /*10800*/  FMNMX.FTZ R21, R186, R21, !PT ;  /* 0x00000015ba157209 */ /* 0x001fca0007810000 */
[----:B------:R-:W0:Y:S01]  /*10810*/  MUFU.TANH R191, R191 ;  /* 0x000000bf00bf7308 */ /* 0x000e220000002400 */
[----:B-1----:R-:W-:-:S07]  /*10820*/  FMNMX.FTZ R21, R187, R21, !PT ;  /* 0x00000015bb157209 */ /* 0x002fce0007810000 */
[----:B------:R-:W-:Y:S01]  /*10830*/  MUFU.EX2 R198, R160 ;  /* 0x000000a000c67308 */ /* 0x000fe20000000800 */
[----:B--2---:R-:W-:-:S07]  /*10840*/  FMNMX.FTZ R21, R190, R21, !PT ;  /* 0x00000015be157209 */ /* 0x004fce0007810000 */
[----:B------:R-:W-:Y:S01]  /*10850*/  MUFU.EX2 R160, R169 ;  /* 0x000000a900a07308 */ /* 0x000fe20000000800 */
[----:B0-----:R-:W-:-:S04]  /*10860*/  FMNMX.FTZ R21, R191, R21, !PT ;  /* 0x00000015bf157209 */ /* 0x001fc80007810000 */
[----:B------:R-:W-:-:S03]  /*10870*/  FMNMX.FTZ R21, R199, R21, !PT ;  /* 0x00000015c7157209 */ /* 0x000fc60007810000 */
[----:B------:R-:W-:Y:S02]  /*10880*/  MUFU.EX2 R197, R170 ;  /* 0x000000aa00c57308 */ /* 0x000fe40000000800 */
[----:B------:R-:W0:Y:S06]  /*10890*/  SHFL.BFLY PT, R194, R21, 0x2, 0x1f ;  /* 0x0c401f0015c27f89 */ /* 0x000e2c00000e0000 */
[----:B------:R-:W1:Y:S08]  /*108a0*/  MUFU.EX2 R157, R157 ;  /* 0x0000009d009d7308 */ /* 0x000e700000000800 */
[----:B------:R-:W2:Y:S08]  /*108b0*/  MUFU.EX2 R161, R161 ;  /* 0x000000a100a17308 */ /* 0x000eb00000000800 */
[----:B------:R-:W-:Y:S01]  /*108c0*/  MUFU.EX2 R195, R172 ;  /* 0x000000ac00c37308 */ /* 0x000fe20000000800 */
[----:B-1----:R-:W-:Y:S01]  /*108d0*/  FADD.FTZ R156, R157, R156 ;  /* 0x0000009c9d9c7221 */ /* 0x002fe20000010000 */
[----:B0-----:R-:W-:-:S03]  /*108e0*/  FMNMX.FTZ R21, R21, R194, !PT ;  /* 0x000000c215157209 */ /* 0x001fc60007810000 */
[----:B------:R-:W-:Y:S02]  /*108f0*/  FADD.FTZ R156, R198, R156 ;  /* 0x0000009cc69c7221 */ /* 0x000fe40000010000 */
[----:B------:R-:W0:Y:S01]  /*10900*/  SHFL.BFLY PT, R216, R21, 0x1, 0x1f ;  /* 0x0c201f0015d87f89 */ /* 0x000e2200000e0000 */
[----:B------:R-:W1:Y:S01]  /*10910*/  MUFU.EX2 R194, R164 ;  /* 0x000000a400c27308 */ /* 0x000e620000000800 */
[----:B--2---:R-:W-:-:S07]  /*10920*/  FADD.FTZ R156, R161, R156 ;  /* 0x0000009ca19c7221 */ /* 0x004fce0000010000 */
[----:B------:R-:W2:Y:S08]  /*10930*/  MUFU.EX2 R164, R165 ;  /* 0x000000a500a47308 */ /* 0x000eb00000000800 */
[----:B------:R3:W-:Y:S01]  /*10940*/  MUFU.EX2 R165, R168 ;  /* 0x000000a800a57308 */ /* 0x0007e20000000800 */
[----:B-1----:R-:W-:Y:S01]  /*10950*/  FADD.FTZ R156, R194, R156 ;  /* 0x0000009cc29c7221 */ /* 0x002fe20000010000 */
[----:B0-----:R-:W-:-:S06]  /*10960*/  FMNMX.FTZ R21, R21, R216, !PT ;  /* 0x000000d815157209 */ /* 0x001fcc0007810000 */
[----:B------:R-:W-:Y:S01]  /*10970*/  MUFU.EX2 R172, R189 ;  /* 0x000000bd00ac7308 */ /* 0x000fe20000000800 */
[----:B--2---:R-:W-:Y:S01]  /*10980*/  FADD.FTZ R156, R164, R156 ;  /* 0x0000009ca49c7221 */ /* 0x004fe20000010000 */
[C---:B---3--:R-:W-:Y:S01]  /*10990*/  FMUL.FTZ R168, R21.reuse, UR37 ;  /* 0x0000002515a87c20 */ /* 0x048fe20008410000 */
[----:B------:R-:W-:-:S03]  /*109a0*/  FADD.FTZ R169, -R21, R215 ;  /* 0x000000d715a97221 */ /* 0x000fc60000010100 */
[--C-:B------:R-:W-:Y:S01]  /*109b0*/  FFMA.FTZ R219, R219, UR37, -R168.reuse ;  /* 0x00000025dbdb7c23 */ /* 0x100fe200080108a8 */
[----:B------:R-:W-:Y:S01]  /*109c0*/  FMUL.FTZ R169, R169, UR37 ;  /* 0x00000025a9a97c20 */ /* 0x000fe20008410000 */
        /* <DEDUP_REMOVED lines=26> */
[----:B------:R-:W-:Y:S01]  /*10b70*/  IMAD.U32 R168, RZ, RZ, UR41 ;  /* 0x00000029ffa87e24 */ /* 0x000fe2000f8e00ff */
[----:B------:R-:W2:Y:S01]  /*10b80*/  MUFU.EX2 R217, R217 ;  /* 0x000000d900d97308 */ /* 0x000ea20000000800 */
[----:B0-----:R-:W-:Y:S01]  /*10b90*/  FFMA.FTZ R0, R178, R0, R219 ;  /* 0x00000000b2007223 */ /* 0x001fe200000100db */
[C---:B------:R-:W-:Y:S01]  /*10ba0*/  FADD.FTZ R156, R165.reuse, R156 ;  /* 0x0000009ca59c7221 */ /* 0x040fe20000010000 */
[----:B------:R-:W-:Y:S01]  /*10bb0*/  F2FP.F16.F32.PACK_AB R164, R165, R164 ;  /* 0x000000a4a5a4723e */ /* 0x000fe200000000ff */
[-C--:B------:R-:W-:Y:S01]  /*10bc0*/  FMUL.FTZ R26, R26, R178.reuse ;  /* 0x000000b21a1a7220 */ /* 0x080fe20000410000 */
[-C--:B------:R-:W-:Y:S01]  /*10bd0*/  FMUL.FTZ R27, R27, R178.reuse ;  /* 0x000000b21b1b7220 */ /* 0x080fe20000410000 */
[----:B------:R-:W-:Y:S01]  /*10be0*/  FADD.FTZ R156, R160, R156 ;  /* 0x0000009ca09c7221 */ /* 0x000fe20000010000 */
[-C--:B------:R-:W-:Y:S01]  /*10bf0*/  FMUL.FTZ R30, R30, R178.reuse ;  /* 0x000000b21e1e7220 */ /* 0x080fe20000410000 */
[----:B------:R-:W0:Y:S01]  /*10c00*/  MUFU.EX2 R155, R155 ;  /* 0x0000009b009b7308 */ /* 0x000e220000000800 */
[----:B-1----:R-:W-:Y:S01]  /*10c10*/  FADD.FTZ R0, R218, R0 ;  /* 0x00000000da007221 */ /* 0x002fe20000010000 */
        /* <DEDUP_REMOVED lines=39> */
[----:B---3--:R-:W-:-:S02]  /*10e90*/  VIADD R153, R14, 0x22840 ;  /* 0x000228400e997836 */ /* 0x008fc40000000000 */
[-C--:B------:R-:W-:Y:S01]  /*10ea0*/  FMUL.FTZ R95, R95, R178.reuse ;  /* 0x000000b25f5f7220 */ /* 0x080fe20000410000 */
[-C--:B------:R-:W-:Y:S01]  /*10eb0*/  FMUL.FTZ R98, R98, R178.reuse ;  /* 0x000000b262627220 */ /* 0x080fe20000410000 */
[-C--:B------:R-:W-:Y:S01]  /*10ec0*/  FMUL.FTZ R99, R99, R178.reuse ;  /* 0x000000b263637220 */ /* 0x080fe20000410000 */
[-C--:B------:R-:W-:Y:S01]  /*10ed0*/  FMUL.FTZ R102, R102, R178.reuse ;  /* 0x000000b266667220 */ /* 0x080fe20000410000 */
[----:B------:R-:W-:Y:S01]  /*10ee0*/  PRMT R153, R168, 0x654, R153 ;  /* 0x00000654a8997816 */ /* 0x000fe20000000099 */
[C---:B0-----:R-:W-:Y:S01]  /*10ef0*/  FADD.FTZ R168, R155.reuse, R0 ;  /* 0x000000009ba87221 */ /* 0x041fe20000010000 */
[----:B------:R-:W-:Y:S01]  /*10f00*/  MUFU.EX2 R163, R163 ;  /* 0x000000a300a37308 */ /* 0x000fe20000000800 */
[----:B------:R-:W-:Y:S01]  /*10f10*/  F2FP.F16.F32.PACK_AB R155, R155, R217 ;  /* 0x000000d99b9b723e */ /* 0x000fe200000000ff */
[----:B------:R0:W-:Y:S01]  /*10f20*/  SYNCS.ARRIVE.TRANS64.RED.A1T0 RZ, [R153+URZ], RZ ;  /* 0x000000ff99ff79a7 */ /* 0x0001e2000810043f */
[----:B-1----:R-:W-:Y:S01]  /*10f30*/  FADD.FTZ R169, R158, R168 ;  /* 0x000000a89ea97221 */ /* 0x002fe20000010000 */
[----:B------:R-:W-:Y:S01]  /*10f40*/  F2FP.F16.F32.PACK_AB R168, R198, R157 ;  /* 0x0000009dc6a8723e */ /* 0x000fe200000000ff */
[-C--:B------:R-:W-:Y:S01]  /*10f50*/  FMUL.FTZ R103, R103, R178.reuse ;  /* 0x000000b267677220 */ /* 0x080fe20000410000 */
[-C--:B------:R-:W-:Y:S01]  /*10f60*/  FMUL.FTZ R106, R106, R178.reuse ;  /* 0x000000b26a6a7220 */ /* 0x080fe20000410000 */
[-C--:B------:R-:W-:Y:S01]  /*10f70*/  FMUL.FTZ R107, R107, R178.reuse ;  /* 0x000000b26b6b7220 */ /* 0x080fe20000410000 */
[----:B------:R-:W-:Y:S01]  /*10f80*/  MUFU.EX2 R166, R166 ;  /* 0x000000a600a67308 */ /* 0x000fe20000000800 */
[-C--:B------:R-:W-:Y:S01]  /*10f90*/  FMUL.FTZ R110, R110, R178.reuse ;  /* 0x000000b26e6e7220 */ /* 0x080fe20000410000 */
[----:B0-----:R-:W-:Y:S01]  /*10fa0*/  F2FP.F16.F32.PACK_AB R153, R218, R219 ;  /* 0x000000dbda99723e */ /* 0x001fe200000000ff */
        /* <DEDUP_REMOVED lines=22> */
[C---:B--2---:R-:W-:Y:S01]  /*11110*/  FADD.FTZ R170, R159.reuse, R169 ;  /* 0x000000a99faa7221 */ /* 0x044fe20000010000 */
[----:B------:R-:W-:Y:S01]  /*11120*/  F2FP.F16.F32.PACK_AB R169, R159, R158 ;  /* 0x0000009e9fa9723e */ /* 0x000fe200000000ff */
[----:B------:R-:W-:Y:S01]  /*11130*/  FMUL.FTZ R150, R150, R178 ;  /* 0x000000b296967220 */ /* 0x000fe20000410000 */
[----:B0-----:R-:W-:Y:S01]  /*11140*/  F2FP.F16.F32.PACK_AB R165, R189, R166 ;  /* 0x000000a6bda5723e */ /* 0x001fe200000000ff */
[----:B------:R-:W-:Y:S01]  /*11150*/  FADD.FTZ R158, R162, R170 ;  /* 0x000000aaa29e7221 */ /* 0x000fe20000010000 */
[----:B------:R-:W-:Y:S01]  /*11160*/  F2FP.F16.F32.PACK_AB R170, R194, R161 ;  /* 0x000000a1c2aa723e */ /* 0x000fe200000000ff */
[----:B------:R-:W-:Y:S01]  /*11170*/  FMUL.FTZ R151, R151, R178 ;  /* 0x000000b297977220 */ /* 0x000fe20000410000 */
[----:B------:R-:W0:Y:S01]  /*11180*/  MUFU.EX2 R173, R173 ;  /* 0x000000ad00ad7308 */ /* 0x000e220000000800 */
[C---:B------:R-:W-:Y:S01]  /*11190*/  FADD.FTZ R158, R163.reuse, R158 ;  /* 0x0000009ea39e7221 */ /* 0x040fe20000010000 */
[----:B-1----:R-:W-:-:S03]  /*111a0*/  F2FP.F16.F32.PACK_AB R171, R163, R162 ;  /* 0x000000a2a3ab723e */ /* 0x002fc600000000ff */
[----:B------:R-:W-:Y:S01]  /*111b0*/  FADD.FTZ R158, R166, R158 ;  /* 0x0000009ea69e7221 */ /* 0x000fe20000010000 */
[----:B------:R-:W-:Y:S02]  /*111c0*/  F2FP.F16.F32.PACK_AB R166, R195, R160 ;  /* 0x000000a0c3a6723e */ /* 0x000fe400000000ff */
[----:B------:R-:W1:Y:S01]  /*111d0*/  MUFU.EX2 R174, R174 ;  /* 0x000000ae00ae7308 */ /* 0x000e620000000800 */
[----:B------:R-:W-:-:S04]  /*111e0*/  FADD.FTZ R158, R189, R158 ;  /* 0x0000009ebd9e7221 */ /* 0x000fc80000010000 */
[----:B---3--:R-:W-:Y:S01]  /*111f0*/  FADD.FTZ R158, R167, R158 ;  /* 0x0000009ea79e7221 */ /* 0x008fe20000010000 */
[C---:B------:R-:W-:Y:S02]  /*11200*/  F2FP.F16.F32.PACK_AB R167, R215.reuse, R167 ;  /* 0x000000a7d7a7723e */ /* 0x040fe400000000ff */
[----:B------:R-:W2:Y:S01]  /*11210*/  MUFU.EX2 R177, R177 ;  /* 0x000000b100b17308 */ /* 0x000ea20000000800 */
[----:B------:R-:W-:Y:S01]  /*11220*/  FADD.FTZ R158, R215, R158 ;  /* 0x0000009ed79e7221 */ /* 0x000fe20000010000 */
[----:B0-----:R-:W-:Y:S01]  /*11230*/  FADD.FTZ R156, R173, R156 ;  /* 0x0000009cad9c7221 */ /* 0x001fe20000010000 */
[----:B------:R-:W-:Y:S02]  /*11240*/  F2FP.F16.F32.PACK_AB R160, R197, R173 ;  /* 0x000000adc5a0723e */ /* 0x000fe400000000ff */
[----:B------:R-:W-:Y:S01]  /*11250*/  FADD.FTZ R158, R3, R158 ;  /* 0x0000009e039e7221 */ /* 0x000fe20000010000 */
[----:B------:R-:W-:Y:S02]  /*11260*/  FADD.FTZ R156, R197, R156 ;  /* 0x0000009cc59c7221 */ /* 0x000fe40000010000 */
[----:B------:R-:W0:Y:S01]  /*11270*/  MUFU.EX2 R175, R175 ;  /* 0x000000af00af7308 */ /* 0x000e220000000800 */
[C---:B-1----:R-:W-:Y:S01]  /*11280*/  FADD.FTZ R158, R174.reuse, R158 ;  /* 0x0000009eae9e7221 */ /* 0x042fe20000010000 */
[----:B------:R-:W-:-:S06]  /*11290*/  F2FP.F16.F32.PACK_AB R161, R174, R3 ;  /* 0x00000003aea1723e */ /* 0x000fcc00000000ff */
[----:B------:R-:W1:Y:S01]  /*112a0*/  MUFU.EX2 R180, R180 ;  /* 0x000000b400b47308 */ /* 0x000e620000000800 */
[----:B--2---:R-:W-:-:S07]  /*112b0*/  FADD.FTZ R3, R177, R156 ;  /* 0x0000009cb1037221 */ /* 0x004fce0000010000 */
[----:B------:R-:W2:Y:S01]  /*112c0*/  MUFU.EX2 R181, R181 ;  /* 0x000000b500b57308 */ /* 0x000ea20000000800 */
[----:B0-----:R-:W-:Y:S01]  /*112d0*/  FADD.FTZ R158, R175, R158 ;  /* 0x0000009eaf9e7221 */ /* 0x001fe20000010000 */
[----:B------:R-:W-:-:S03]  /*112e0*/  F2FP.F16.F32.PACK_AB R163, R0, R175 ;  /* 0x000000af00a3723e */ /* 0x000fc600000000ff */
[----:B------:R-:W-:-:S03]  /*112f0*/  FADD.FTZ R158, R0, R158 ;  /* 0x0000009e009e7221 */ /* 0x000fc60000010000 */
        /* <DEDUP_REMOVED lines=42> */
.L_x_14498:
[----:B------:R0:W1:Y:S01]  /*115a0*/  SYNCS.PHASECHK.TRANS64.TRYWAIT P1, [R14+URZ+0x22850], R15 ;  /* 0x0228500f0e0075a7 */ /* 0x000062000802017f */
[----:B------:R-:W-:Y:S05]  /*115b0*/  @!P0 BRA `(.L_x_14499) ;  /* 0x0000000000048947 */ /* 0x000fea0003800000 */
[----:B------:R-:W-:Y:S01]  /*115c0*/  BPT.TRAP 0x1 ;  /* 0x000000040000795c */ /* 0x000fe20000300000 */
.L_x_14499:
[----:B------:R-:W-:Y:S04]  /*115d0*/  BSSY B0, `(.L_x_14500) ;  /* 0x0000004000007945 */ /* 0x000fe80003800000 */
[----:B-1----:R-:W-:Y:S05]  /*115e0*/  @P1 BRA `(.L_x_14501) ;  /* 0x0000000000081947 */ /* 0x002fea0003800000 */
[----:B------:R-:W1:Y:S02]  /*115f0*/  SYNCS.PHASECHK.TRANS64.TRYWAIT P1, [R14+URZ+0x22850], R15 ;  /* 0x0228500f0e0075a7 */ /* 0x000e64000802017f */
[----:B-1----:R-:W-:Y:S05]  /*11600*/  @!P1 BRA `(.L_x_14502) ;  /* 0x000000ec00d09947 */ /* 0x002fea0003800000 */
.L_x_14501:
[----:B------:R-:W-:Y:S05]  /*11610*/  BSYNC B0 ;  /* 0x0000000000007941 */ /* 0x000fea0003800000 */
.L_x_14500:
        /* <DEDUP_REMOVED lines=14> */
[----:B------:R-:W-:Y:S01]  /*11700*/  IMAD.MOV.U32 R153, RZ, RZ, 0x40000040 ;  /* 0x40000040ff997424 */ /* 0x000fe200078e00ff */
[----:B------:R-:W-:Y:S01]  /*11710*/  IADD3 R152, R176, 0x80, RZ ;  /* 0x00000080b0987810 */ /* 0x000fe20007ffe0ff */
[----:B------:R-:W-:-:S03]  /*11720*/  WARPGROUP.ARRIVE ;  /* 0x00000000000079c5 */ /* 0x000fc60000000000 */
        /* <DEDUP_REMOVED lines=16> */
[----:B------:R-:W-:Y:S01]  /*11830*/  VIADD R176, R176, 0x280 ;  /* 0x00000280b0b07836 */ /* 0x000fe20000000000 */
[----:B------:R-:W-:Y:S01]  /*11840*/  MOV R153, 0x40000040 ;  /* 0x4000004000997802 */ /* 0x000fe20000000f00 */
[----:B------:R-:W-:Y:S02]  /*11850*/  WARPGROUP.DEPBAR.LE gsb0, 0x0 ;  /* 0x00008000000079c5 */ /* 0x000fe40000010000 */
[----:B------:R-:W-:-:S15]  /*11860*/  WARPGROUP.ARRIVE ;  /* 0x00000000000079c5 */ /* 0x000fde0000000000 */
[----:B------:R-:W-:-:S05]  /*11870*/  NOP ;  /* 0x0000000000007918 */ /* 0x000fca0000000000 */
        /* <DEDUP_REMOVED lines=16> */
.L_x_14503:
[----:B------:R-:W2:Y:S01]  /*11980*/  LDL R152, [R1+0x34] ;  /* 0x0000340001987983 */ /* 0x000ea20000100800 */
[----:B------:R-:W-:Y:S01]  /*11990*/  VIADD R14, R14, 0x22860 ;  /* 0x000228600e0e7836 */ /* 0x000fe20000000000 */
[----:B------:R-:W-:Y:S01]  /*119a0*/  MOV R216, R20 ;  /* 0x0000001400d87202 */ /* 0x000fe20000000f00 */
[----:B------:R-:W-:Y:S02]  /*119b0*/  IMAD.U32 R15, RZ, RZ, UR41 ;  /* 0x00000029ff0f7e24 */ /* 0x000fe4000f8e00ff */
[----:B------:R-:W-:-:S03]  /*119c0*/  IMAD.MOV.U32 R215, RZ, RZ, R21 ;  /* 0x000000ffffd77224 */ /* 0x000fc600078e0015 */
[----:B------:R-:W-:-:S04]  /*119d0*/  PRMT R14, R15, 0x654, R14 ;  /* 0x000006540f0e7816 */ /* 0x000fc8000000000e */
[----:B------:R0:W-:Y:S01]  /*119e0*/  SYNCS.ARRIVE.TRANS64.RED.A1T0 RZ, [R14+URZ], RZ ;  /* 0x000000ff0eff79a7 */ /* 0x0001e2000810043f */
[C---:B--2---:R-:W-:Y:S01]  /*119f0*/  ISETP.GT.AND P1, PT, R13.reuse, R152, PT ;  /* 0x000000980d00720c */ /* 0x044fe20003f24270 */
[----:B------:R-:W-:-:S12]  /*11a00*/  VIADD R13, R13, 0xffffffff ;  /* 0xffffffff0d0d7836 */ /* 0x000fd80000000000 */
[----:B0-----:R-:W-:Y:S05]  /*11a10*/  @P1 BRA `(.L_x_14504) ;  /* 0xffffffd800b41947 */ /* 0x001fea000383ffff */
.L_x_14492:
[----:B------:R-:W2:Y:S01]  /*11a20*/  LDL.LU R14, [R1+0x54] ;  /* 0x00005400010e7983 */ /* 0x000ea20000300800 */
[----:B------:R-:W-:Y:S05]  /*11a30*/  WARPSYNC.ALL ;  /* 0x0000000000007948 */ /* 0x000fea0003800000 */
[----:B------:R-:W0:Y:S01]  /*11a40*/  SHFL.BFLY PT, R4, R3, 0x2, 0x1f ;  /* 0x0c401f0003047f89 */ /* 0x000e2200000e0000 */
[----:B------:R-:W-:Y:S01]  /*11a50*/  IMAD.MOV.U32 R155, RZ, RZ, -0x800000 ;  /* 0xff800000ff9b7424 */ /* 0x000fe200078e00ff */
[----:B------:R-:W-:Y:S01]  /*11a60*/  IADD3 R22, R22, 0x1, RZ ;  /* 0x0000000116167810 */ /* 0x000fe20007ffe0ff */
[----:B------:R-:W-:Y:S01]  /*11a70*/  IMAD.MOV.U32 R154, RZ, RZ, -0x800000 ;  /* 0xff800000ff9a7424 */ /* 0x000fe200078e00ff */
[----:B------:R1:W-:Y:S08]  /*11a80*/  BAR.ARV R12, 0x100 ;  /* 0x0004000c0000751d */ /* 0x0003f00000002000 */
[----:B------:R-:W-:Y:S06]  /*11a90*/  BAR.ARV 0x8, 0x180 ;  /* 0x0206000000007b1d */ /* 0x000fec0000002000 */
[----:B------:R-:W-:-:S04]  /*11aa0*/  ISETP.NE.AND P1, PT, R22, 0x2, PT ;  /* 0x000000021600780c */ /* 0x000fc80003f25270 */
[----:B------:R-:W-:Y:S01]  /*11ab0*/  SEL R22, R22, RZ, P1 ;  /* 0x000000ff16167207 */ /* 0x000fe20000800000 */
[----:B0-----:R-:W-:-:S05]  /*11ac0*/  FADD.FTZ R4, R4, R3 ;  /* 0x0000000304047221 */ /* 0x001fca0000010000 */
[----:B------:R-:W0:Y:S02]  /*11ad0*/  SHFL.BFLY PT, R3, R4, 0x1, 0x1f ;  /* 0x0c201f0004037f89 */ /* 0x000e2400000e0000 */
[----:B0-----:R-:W-:Y:S01]  /*11ae0*/  FADD.FTZ R4, R4, R3 ;  /* 0x0000000304047221 */ /* 0x001fe20000010000 */
[----:B------:R-:W-:-:S04]  /*11af0*/  IMAD.MOV.U32 R3, RZ, RZ, RZ ;  /* 0x000000ffff037224 */ /* 0x000fc800078e00ff */
[----:B------:R-:W-:-:S13]  /*11b00*/  FSETP.NE.FTZ.AND P0, PT, R4, RZ, PT ;  /* 0x000000ff0400720b */ /* 0x000fda0003f15000 */
[----:B------:R-:W0:Y:S08]  /*11b10*/  @P0 MUFU.LG2 R5, R4 ;  /* 0x0000000400050308 */ /* 0x000e300000000c00 */
[----:B------:R3:W4:Y:S02]  /*11b20*/  @P0 MUFU.RCP R3, R4 ;  /* 0x0000000400030308 */ /* 0x0007240000001000 */
[----:B---3--:R-:W-:-:S02]  /*11b30*/  IMAD.U32 R4, RZ, RZ, UR37 ;  /* 0x00000025ff047e24 */ /* 0x008fc4000f8e00ff */
[----:B0-----:R-:W-:Y:S02]  /*11b40*/  @P0 FMUL.FTZ R5, R5, 0.69314718246459960938 ;  /* 0x3f31721805050820 */ /* 0x001fe40000410000 */
[----:B------:R-:W-:-:S04]  /*11b50*/  @P0 FMUL.FTZ R4, R4, 0.69314718246459960938 ;  /* 0x3f31721804040820 */ /* 0x000fc80000410000 */
[----:B------:R-:W-:Y:S01]  /*11b60*/  @P0 FFMA.FTZ R155, R4, R20, R5 ;  /* 0x00000014049b0223 */ /* 0x000fe20000010005 */
[-C--:B----4-:R-:W-:Y:S01]  /*11b70*/  FMUL.FTZ R152, R24, R3.reuse ;  /* 0x0000000318987220 */ /* 0x090fe20000410000 */
        /* <DEDUP_REMOVED lines=56> */
[-C--:B------:R-:W-:Y:S01]  /*11f00*/  FMUL.FTZ R128, R128, R3.reuse ;  /* 0x0000000380807220 */ /* 0x080fe20000410000 */
[-C--:B------:R-:W-:Y:S01]  /*11f10*/  FMUL.FTZ R129, R129, R3.reuse ;  /* 0x0000000381817220 */ /* 0x080fe20000410000 */
[----:B------:R-:W-:Y:S01]  /*11f20*/  FSETP.NE.FTZ.AND P0, PT, R4, RZ, PT ;  /* 0x000000ff0400720b */ /* 0x000fe20003f15000 */
        /* <DEDUP_REMOVED lines=9> */
[----:B------:R-:W-:-:S03]  /*11fc0*/  FMUL.FTZ R149, R149, R3 ;  /* 0x0000000395957220 */ /* 0x000fc60000410000 */
[----:B------:R-:W0:Y:S08]  /*11fd0*/  @P0 MUFU.RCP R0, R4 ;  /* 0x0000000400000308 */ /* 0x000e300000001000 */
[----:B------:R3:W4:Y:S02]  /*11fe0*/  @P0 MUFU.LG2 R5, R4 ;  /* 0x0000000400050308 */ /* 0x0007240000000c00 */
[----:B---3--:R-:W-:-:S02]  /*11ff0*/  IMAD.U32 R4, RZ, RZ, UR37 ;  /* 0x00000025ff047e24 */ /* 0x008fc4000f8e00ff */
[-C--:B0-----:R-:W-:Y:S01]  /*12000*/  FMUL.FTZ R26, R26, R0.reuse ;  /* 0x000000001a1a7220 */ /* 0x081fe20000410000 */
[-C--:B------:R-:W-:Y:S01]  /*12010*/  FMUL.FTZ R27, R27, R0.reuse ;  /* 0x000000001b1b7220 */ /* 0x080fe20000410000 */
[-C--:B------:R-:W-:Y:S01]  /*12020*/  FMUL.FTZ R30, R30, R0.reuse ;  /* 0x000000001e1e7220 */ /* 0x080fe20000410000 */
[----:B------:R-:W-:Y:S01]  /*12030*/  @P0 FMUL.FTZ R4, R4, 0.69314718246459960938 ;  /* 0x3f31721804040820 */ /* 0x000fe20000410000 */
[-C--:B------:R-:W-:Y:S01]  /*12040*/  FMUL.FTZ R31, R31, R0.reuse ;  /* 0x000000001f1f7220 */ /* 0x080fe20000410000 */
[-C--:B------:R-:W-:Y:S01]  /*12050*/  FMUL.FTZ R34, R34, R0.reuse ;  /* 0x0000000022227220 */ /* 0x080fe20000410000 */
[-C--:B------:R-:W-:Y:S01]  /*12060*/  FMUL.FTZ R35, R35, R0.reuse ;  /* 0x0000000023237220 */ /* 0x080fe20000410000 */
[----:B----4-:R-:W-:Y:S01]  /*12070*/  @P0 FMUL.FTZ R5, R5, 0.69314718246459960938 ;  /* 0x3f31721805050820 */ /* 0x010fe20000410000 */
        /* <DEDUP_REMOVED lines=59> */
[----:B------:R-:W-:Y:S01]  /*12430*/  @P0 FFMA.FTZ R154, R4, R21, R5 ;  /* 0x00000015049a0223 */ /* 0x000fe20000010005 */
[----:B------:R-:W-:-:S02]  /*12440*/  PLOP3.LUT P0, PT, PT, PT, PT, 0x8, 0x0 ;  /* 0x000000000000781c */ /* 0x000fc40003f0e170 */
[----:B------:R-:W-:Y:S01]  /*12450*/  LOP3.LUT R204, R204, R0, RZ, 0x3c, !PT ;  /* 0x00000000cccc7212 */ /* 0x000fe200078e3cff */
[----:B--2---:R-:W-:-:S05]  /*12460*/  VIADD R14, R14, 0x1 ;  /* 0x000000010e0e7836 */ /* 0x004fca0000000000 */
[----:B------:R1:W-:Y:S05]  /*12470*/  STL [R1+0x54], R14 ;  /* 0x0000540e01007387 */ /* 0x0003ea0000100800 */
.L_x_14433:
[----:B------:R-:W-:Y:S05]  /*12480*/  WARPSYNC.ALL ;  /* 0x0000000000007948 */ /* 0x000fea0003800000 */
[----:B------:R-:W0:Y:S08]  /*12490*/  S2UR UR41, SR_CgaCtaId ;  /* 0x00000000002979c3 */ /* 0x000e300000008800 */
[----:B------:R-:W-:Y:S06]  /*124a0*/  BAR.SYNC.DEFER_BLOCKING 0x5, 0x180 ;  /* 0x0146000000007b1d */ /* 0x000fec0000010000 */
[----:B------:R-:W-:Y:S01]  /*124b0*/  UMOV UR4, 0x400 ;  /* 0x0000040000047882 */ /* 0x000fe20000000000 */
[----:B------:R-:W-:Y:S01]  /*124c0*/  BSSY B0, `(.L_x_14505) ;  /* 0x000052a000007945 */ /* 0x000fe20003800000 */
[----:B0-----:R-:W-:-:S06]  /*124d0*/  ULEA UR4, UR41, UR4, 0x18 ;  /* 0x0000000429047291 */ /* 0x001fcc000f8ec03f */
[----:B------:R-:W-:-:S05]  /*124e0*/  IMAD.U32 R19, RZ, RZ, UR4 ;  /* 0x00000004ff137e24 */ /* 0x000fca000f8e00ff */
[----:B------:R0:W2:Y:S01]  /*124f0*/  LDS.128 R4, [R19+0x228d0] ;  /* 0x0228d00013047984 */ /* 0x0000a20000000c00 */
[----:B------:R-:W-:Y:S06]  /*12500*/  BAR.ARV 0x4, 0x180 ;  /* 0x0106000000007b1d */ /* 0x000fec0000002000 */
[----:B------:R-:W-:Y:S05]  /*12510*/  @P0 BRA `(.L_x_14506) ;  /* 0x0000004000340947 */ /* 0x000fea0003800000 */
[----:B------:R-:W3:Y:S01]  /*12520*/  LDL R3, [R1+0x164] ;  /* 0x0001640001037983 */ /* 0x000ee20000100800 */
[----:B------:R-:W-:-:S03]  /*12530*/  ULDC UR4, c[0x0][0xad4] ;  /* 0x0002b50000047ab9 */ /* 0x000fc60000000800 */
[----:B------:R-:W4:Y:S01]  /*12540*/  LDL.LU R10, [R1+0x44] ;  /* 0x00004400010a7983 */ /* 0x000f220000300800 */
[----:B------:R-:W0:Y:S01]  /*12550*/  S2R R0, SR_SWINHI ;  /* 0x0000000000007919 */ /* 0x000e220000002f00 */
[----:B------:R-:W-:Y:S02]  /*12560*/  F2FP.F16.F32.PACK_AB R11, R31, R30 ;  /* 0x0000001e1f0b723e */ /* 0x000fe400000000ff */
[----:B-1----:R-:W-:Y:S01]  /*12570*/  F2FP.F16.F32.PACK_AB R12, R33, R32 ;  /* 0x00000020210c723e */ /* 0x002fe200000000ff */
[----:B------:R-:W2:Y:S01]  /*12580*/  LDL.LU R157, [R1+0x4c] ;  /* 0x00004c00019d7983 */ /* 0x000ea20000300800 */
[----:B------:R-:W-:Y:S02]  /*12590*/  F2FP.F16.F32.PACK_AB R13, R35, R34 ;  /* 0x00000022230d723e */ /* 0x000fe400000000ff */
[----:B------:R-:W-:Y:S01]  /*125a0*/  F2FP.F16.F32.PACK_AB R14, R37, R36 ;  /* 0x00000024250e723e */ /* 0x000fe200000000ff */
[----:B------:R-:W2:Y:S01]  /*125b0*/  LDL.LU R156, [R1+0x50] ;  /* 0x00005000019c7983 */ /* 0x000ea20000300800 */
[----:B------:R-:W-:-:S02]  /*125c0*/  MOV R20, R19 ;  /* 0x0000001300147202 */ /* 0x000fc40000000f00 */
        /* <DEDUP_REMOVED lines=169> */
[----:B--2---:R-:W-:Y:S01]  /*13060*/  LOP3.LUT R4, R3, 0x380, RZ, 0xc0, !PT ;  /* 0x0000038003047812 */ /* 0x004fe200078ec0ff */
        /* <DEDUP_REMOVED lines=14> */
[----:B------:R-:W-:-:S07]  /*13150*/  IADD3.X R11, R156, UR5, RZ, P0, !PT ;  /* 0x000000059c0b7c10 */ /* 0x000fce00087fe4ff */
[----:B------:R-:W5:Y:S01]  /*13160*/  @P1 LDG.E R8, desc[UR42][R10.64] ;  /* 0x0000002a0a081981 */ /* 0x000f62000c1e1900 */
[----:B------:R-:W-:-:S04]  /*13170*/  ISETP.NE.U32.AND P0, PT, RZ, UR6, PT ;  /* 0x00000006ff007c0c */ /* 0x000fc8000bf05070 */
[----:B------:R-:W-:-:S13]  /*13180*/  ISETP.NE.AND.EX P0, PT, RZ, UR7, PT, P0 ;  /* 0x00000007ff007c0c */ /* 0x000fda000bf05300 */
[----:B0-----:R-:W-:Y:S01]  /*13190*/  @P0 IADD3 R12, P2, R157, UR6, RZ ;  /* 0x000000069d0c0c10 */ /* 0x001fe2000ff5e0ff */
[----:B------:R-:W-:-:S03]  /*131a0*/  ULDC UR6, c[0x0][0xa88] ;  /* 0x0002a20000067ab9 */ /* 0x000fc60000000800 */
[----:B------:R-:W-:Y:S02]  /*131b0*/  @P0 IADD3.X R13, R156, UR7, RZ, P2, !PT ;  /* 0x000000079c0d0c10 */ /* 0x000fe400097fe4ff */
[----:B------:R-:W-:Y:S01]  /*131c0*/  ISETP.GT.AND P2, PT, R0, 0x1, PT ;  /* 0x000000010000780c */ /* 0x000fe20003f44270 */
[----:B------:R-:W-:Y:S01]  /*131d0*/  IMAD.U32 R9, RZ, RZ, UR6 ;  /* 0x00000006ff097e24 */ /* 0x000fe2000f8e00ff */
[----:B------:R-:W-:-:S04]  /*131e0*/  MOV R0, 0x9b8 ;  /* 0x000009b800007802 */ /* 0x000fc80000000f00 */
[----:B------:R-:W-:Y:S01]  /*131f0*/  SEL R0, R0, 0x978, P2 ;  /* 0x0000097800007807 */ /* 0x000fe20001000000 */
[----:B------:R0:W5:Y:S03]  /*13200*/  @P0 LDG.E R9, desc[UR42][R12.64] ;  /* 0x0000002a0c090981 */ /* 0x000166000c1e1900 */
[----:B------:R1:W2:Y:S08]  /*13210*/  LDC.64 R14, c[0x0][R0+0x220] ;  /* 0x00008800000e7b82 */ /* 0x0002b00000000a00 */
[----:B0-----:R1:W0:Y:S01]  /*13220*/  LDC.64 R12, c[0x0][R0+0x218] ;  /* 0x00008600000c7b82 */ /* 0x0012220000000a00 */
[----:B------:R-:W-:Y:S05]  /*13230*/  @P0 BRA `(.L_x_14507) ;  /* 0x0000000000100947 */ /* 0x000fea0003800000 */
[----:B------:R-:W-:Y:S05]  /*13240*/  @!P1 BRA `(.L_x_14507) ;  /* 0x00000000000c9947 */ /* 0x000fea0003800000 */
[----:B-----5:R-:W3:Y:S04]  /*13250*/  LDG.E R9, desc[UR42][R10.64] ;  /* 0x0000002a0a097981 */ /* 0x020ee8000c1e1900 */
[----:B------:R-:W3:Y:S02]  /*13260*/  LDG.E R10, desc[UR42][R10.64+0x4] ;  /* 0x0000042a0a0a7981 */ /* 0x000ee4000c1e1900 */
[----:B---3--:R-:W-:-:S07]  /*13270*/  IMAD.IADD R9, R10, 0x1, -R9 ;  /* 0x000000010a097824 */ /* 0x008fce00078e0a09 */
.L_x_14507:
        /* <DEDUP_REMOVED lines=27> */
[----:B------:R-:W-:Y:S02]  /*13430*/  IMAD.IADD R156, R163, 0x1, R160 ;  /* 0x00000001a39c7824 */ /* 0x000fe400078e02a0 */
[----:B-1----:R-:W-:-:S02]  /*13440*/  IMAD R24, R11, R12, RZ ;  /* 0x0000000c0b187224 */ /* 0x002fc400078e02ff */
[----:B------:R-:W-:-:S04]  /*13450*/  IMAD.WIDE.U32 R12, R10, R12, RZ ;  /* 0x0000000c0a0c7225 */ /* 0x000fc800078e00ff */
[----:B----4-:R-:W-:-:S04]  /*13460*/  @P1 IMAD.HI.U32 R10, R156, R25, RZ ;  /* 0x000000199c0a1227 */ /* 0x010fc800078e00ff */
[----:B------:R-:W-:Y:S01]  /*13470*/  IMAD.MOV.U32 R25, RZ, RZ, R156 ;  /* 0x000000ffff197224 */ /* 0x000fe200078e009c */
[----:B0-----:R-:W-:Y:S02]  /*13480*/  @P1 SHF.R.U32.HI R25, RZ, R157, R10 ;  /* 0x0000009dff191219 */ /* 0x001fe4000001160a */
[----:B------:R0:W1:Y:S01]  /*13490*/  LDC.64 R10, c[0x0][R0+0x210] ;  /* 0x00008400000a7b82 */ /* 0x0000620000000a00 */
[----:B------:R-:W-:Y:S01]  /*134a0*/  IMAD.IADD R24, R13, 0x1, R24 ;  /* 0x000000010d187824 */ /* 0x000fe200078e0218 */
[----:B------:R-:W-:Y:S02]  /*134b0*/  IADD3 R12, P0, P3, R25, R14, R12 ;  /* 0x0000000e190c7210 */ /* 0x000fe40007b1e00c */
[----:B0-----:R-:W-:-:S04]  /*134c0*/  SHF.R.S32.HI R0, RZ, 0x1f, R25 ;  /* 0x0000001fff007819 */ /* 0x001fc80000011419 */
[----:B------:R-:W-:Y:S02]  /*134d0*/  IADD3.X R13, R0, R15, R24, P0, P3 ;  /* 0x0000000f000d7210 */ /* 0x000fe400007e6418 */
[----:B------:R-:W0:Y:S01]  /*134e0*/  LDC.64 R14, c[0x0][0xba8] ;  /* 0x0002ea00ff0e7b82 */ /* 0x000e220000000a00 */
[----:B------:R-:W-:-:S05]  /*134f0*/  IADD3 R24, -R25, RZ, RZ ;  /* 0x000000ff19187210 */ /* 0x000fca0007ffe1ff */
[----:B------:R-:W-:Y:S02]  /*13500*/  IMAD R24, R158, R24, R156 ;  /* 0x000000189e187224 */ /* 0x000fe400078e029c */
[----:B0-----:R-:W0:Y:S08]  /*13510*/  @!P2 LDC R14, c[0x0][0xb50] ;  /* 0x0002d400ff0eab82 */ /* 0x001e300000000800 */
[----:B------:R-:W2:Y:S01]  /*13520*/  @!P2 LDC R15, c[0x0][0xb54] ;  /* 0x0002d500ff0fab82 */ /* 0x000ea20000000800 */
[----:B------:R-:W-:Y:S01]  /*13530*/  SHF.R.S32.HI R0, RZ, 0x1f, R24 ;  /* 0x0000001fff007819 */ /* 0x000fe20000011418 */
[----:B-1----:R-:W-:-:S02]  /*13540*/  IMAD R11, R11, R24, RZ ;  /* 0x000000180b0b7224 */ /* 0x002fc400078e02ff */
[----:B------:R-:W-:-:S04]  /*13550*/  IMAD.WIDE.U32 R12, R10, R24, R12 ;  /* 0x000000180a0c7225 */ /* 0x000fc800078e000c */
[----:B------:R-:W-:-:S04]  /*13560*/  IMAD R0, R10, R0, R11 ;  /* 0x000000000a007224 */ /* 0x000fc800078e020b */
[----:B------:R-:W-:Y:S01]  /*13570*/  IMAD.IADD R0, R13, 0x1, R0 ;  /* 0x000000010d007824 */ /* 0x000fe200078e0200 */
[----:B0-----:R-:W-:-:S04]  /*13580*/  LEA R14, P0, R12, R14, 0x2 ;  /* 0x0000000e0c0e7211 */ /* 0x001fc800078010ff */
[----:B--2---:R-:W-:Y:S01]  /*13590*/  LEA.HI.X R0, R12, R15, R0, 0x2, P0 ;  /* 0x0000000f0c007211 */ /* 0x004fe200000f1400 */
[----:B------:R-:W-:Y:S01]  /*135a0*/  SHFL.IDX PT, R10, R14, RZ, 0x1c1f ;  /* 0x001c1fff0e0a7589 */ /* 0x000fe200000e0000 */
[----:B------:R-:W-:-:S03]  /*135b0*/  IMAD.IADD R25, R162, 0x1, R160 ;  /* 0x00000001a2197824 */ /* 0x000fc600078e02a0 */
[----:B------:R-:W0:Y:S04]  /*135c0*/  SHFL.IDX PT, R11, R0, RZ, 0x1c1f ;  /* 0x001c1fff000b7589 */ /* 0x000e2800000e0000 */
[----:B------:R-:W-:Y:S04]  /*135d0*/  SHFL.IDX PT, R12, R14, 0x1, 0x1c1f ;  /* 0x003c1f000e0c7f89 */ /* 0x000fe800000e0000 */
[----:B------:R1:W2:Y:S01]  /*135e0*/  SHFL.IDX PT, R13, R0, 0x1, 0x1c1f ;  /* 0x003c1f00000d7f89 */ /* 0x0002a200000e0000 */
[----:B------:R-:W-:Y:S01]  /*135f0*/  LOP3.LUT P0, RZ, R161, 0x3, RZ, 0xc0, !PT ;  /* 0x00000003a1ff7812 */ /* 0x000fe2000780c0ff */
[----:B------:R-:W-:-:S02]  /*13600*/  VIADD R24, R25, 0x8 ;  /* 0x0000000819187836 */ /* 0x000fc40000000000 */
[----:B-1----:R-:W-:-:S05]  /*13610*/  IMAD R0, R9, R158, RZ ;  /* 0x0000009e09007224 */ /* 0x002fca00078e02ff */
        /* <DEDUP_REMOVED lines=17> */
[----:B------:R-:W-:Y:S02]  /*13730*/  IADD3 R33, P2, R20, 0x2000, RZ ;  /* 0x0000200014217810 */ /* 0x000fe40007f5e0ff */
[----:B------:R-:W-:Y:S02]  /*13740*/  SHF.R.U64 R44, R44, 0x3, RZ ;  /* 0x000000032c2c7819 */ /* 0x000fe400000012ff */
[----:B------:R-:W-:-:S02]  /*13750*/  IADD3 R37, P3, R20, 0x3000, RZ ;  /* 0x0000300014257810 */ /* 0x000fc40007f7e0ff */
[----:B------:R-:W-:Y:S01]  /*13760*/  LOP3.LUT R44, R44, R45, RZ, 0x3c, !PT ;  /* 0x0000002d2c2c7212 */ /* 0x000fe200078e3cff */
[----:B------:R-:W-:Y:S01]  /*13770*/  IMAD.X R45, RZ, RZ, R21, P5 ;  /* 0x000000ffff2d7224 */ /* 0x000fe200028e0615 */
[C---:B------:R-:W-:Y:S02]  /*13780*/  IADD3 R65, P5, R20.reuse, 0xa000, RZ ;  /* 0x0000a00014417810 */ /* 0x040fe40007fbe0ff */
[----:B------:R-:W-:Y:S02]  /*13790*/  IADD3 R41, P4, R20, 0x4000, RZ ;  /* 0x0000400014297810 */ /* 0x000fe40007f9e0ff */
[----:B------:R-:W-:Y:S01]  /*137a0*/  LOP3.LUT R64, R65, 0x380, RZ, 0xc0, !PT ;  /* 0x0000038041407812 */ /* 0x000fe200078ec0ff */
[----:B------:R-:W-:Y:S01]  /*137b0*/  IMAD R3, R3, UR4, RZ ;  /* 0x0000000403037c24 */ /* 0x000fe2000f8e02ff */
[----:B------:R-:W-:Y:S01]  /*137c0*/  LOP3.LUT R28, R29, 0x380, RZ, 0xc0, !PT ;  /* 0x000003801d1c7812 */ /* 0x000fe200078ec0ff */
[----:B------:R-:W5:Y:S01]  /*137d0*/  LD.E.128 R44, desc[UR42][R44.64] ;  /* 0x0000002a2c2c7980 */ /* 0x000f62000c101d00 */
[----:B------:R-:W-:-:S02]  /*137e0*/  LOP3.LUT R32, R33, 0x380, RZ, 0xc0, !PT ;  /* 0x0000038021207812 */ /* 0x000fc400078ec0ff */
[----:B------:R-:W-:Y:S02]  /*137f0*/  LOP3.LUT R36, R37, 0x380, RZ, 0xc0, !PT ;  /* 0x0000038025247812 */ /* 0x000fe400078ec0ff */
[----:B------:R-:W-:Y:S02]  /*13800*/  LOP3.LUT R40, R41, 0x380, RZ, 0xc0, !PT ;  /* 0x0000038029287812 */ /* 0x000fe400078ec0ff */
[----:B------:R-:W-:Y:S02]  /*13810*/  SHF.R.U64 R64, R64, 0x3, RZ ;  /* 0x0000000340407819 */ /* 0x000fe400000012ff */
[----:B------:R-:W-:Y:S02]  /*13820*/  SHF.R.U64 R28, R28, 0x3, RZ ;  /* 0x000000031c1c7819 */ /* 0x000fe400000012ff */
[----:B------:R-:W-:Y:S02]  /*13830*/  SHF.R.U64 R32, R32, 0x3, RZ ;  /* 0x0000000320207819 */ /* 0x000fe400000012ff */
[----:B------:R-:W-:-:S02]  /*13840*/  SHF.R.U64 R36, R36, 0x3, RZ ;  /* 0x0000000324247819 */ /* 0x000fc400000012ff */
[----:B------:R-:W-:Y:S02]  /*13850*/  SHF.R.U64 R40, R40, 0x3, RZ ;  /* 0x0000000328287819 */ /* 0x000fe400000012ff */
[----:B------:R-:W-:Y:S01]  /*13860*/  LOP3.LUT R64, R64, R65, RZ, 0x3c, !PT ;  /* 0x0000004140407212 */ /* 0x000fe200078e3cff */
[--C-:B------:R-:W-:Y:S01]  /*13870*/  IMAD.X R65, RZ, RZ, R21.reuse, P5 ;  /* 0x000000ffff417224 */ /* 0x100fe200028e0615 */
[----:B------:R-:W-:Y:S01]  /*13880*/  LOP3.LUT R28, R28, R29, RZ, 0x3c, !PT ;  /* 0x0000001d1c1c7212 */ /* 0x000fe200078e3cff */
[--C-:B------:R-:W-:Y:S01]  /*13890*/  IMAD.X R29, RZ, RZ, R21.reuse, P0 ;  /* 0x000000ffff1d7224 */ /* 0x100fe200000e0615 */
[----:B------:R-:W-:Y:S02]  /*138a0*/  LOP3.LUT R32, R32, R33, RZ, 0x3c, !PT ;  /* 0x0000002120207212 */ /* 0x000fe400078e3cff */
[----:B------:R-:W-:Y:S01]  /*138b0*/  LOP3.LUT R36, R36, R37, RZ, 0x3c, !PT ;  /* 0x0000002524247212 */ /* 0x000fe200078e3cff */
[--C-:B------:R-:W-:Y:S01]  /*138c0*/  IMAD.X R37, RZ, RZ, R21.reuse, P3 ;  /* 0x000000ffff257224 */ /* 0x100fe200018e0615 */
[----:B------:R-:W-:Y:S01]  /*138d0*/  LOP3.LUT R40, R40, R41, RZ, 0x3c, !PT ;  /* 0x0000002928287212 */ /* 0x000fe200078e3cff */
[----:B------:R-:W-:Y:S01]  /*138e0*/  IMAD.X R41, RZ, RZ, R21, P4 ;  /* 0x000000ffff297224 */ /* 0x000fe200020e0615 */
[----:B------:R-:W-:Y:S01]  /*138f0*/  IADD3.X R33, RZ, R21, RZ, P2, !PT ;  /* 0x00000015ff217210 */ /* 0x000fe200017fe4ff */
[----:B------:R-:W-:Y:S01]  /*13900*/  IMAD R3, R8, UR5, R3 ;  /* 0x0000000508037c24 */ /* 0x000fe2000f8e0203 */
[C---:B------:R-:W-:Y:S01]  /*13910*/  IADD3 R14, P5, R20.reuse, 0xf000, RZ ;  /* 0x0000f000140e7810 */ /* 0x040fe20007fbe0ff */
[----:B------:R-:W5:Y:S01]  /*13920*/  LD.E.128 R28, desc[UR42][R28.64] ;  /* 0x0000002a1c1c7980 */ /* 0x000f62000c101d00 */
[----:B------:R-:W-:-:S02]  /*13930*/  IADD3 R49, P0, R20, 0x6000, RZ ;  /* 0x0000600014317810 */ /* 0x000fc40007f1e0ff */
[C---:B------:R-:W-:Y:S01]  /*13940*/  IADD3 R53, P2, R20.reuse, 0x7000, RZ ;  /* 0x0000700014357810 */ /* 0x040fe20007f5e0ff */
[----:B------:R-:W-:Y:S01]  /*13950*/  IMAD.X R85, RZ, RZ, R21, P5 ;  /* 0x000000ffff557224 */ /* 0x000fe200028e0615 */
[C---:B------:R-:W-:Y:S01]  /*13960*/  IADD3 R57, P3, R20.reuse, 0x8000, RZ ;  /* 0x0000800014397810 */ /* 0x040fe20007f7e0ff */
[----:B------:R-:W5:Y:S01]  /*13970*/  LD.E.128 R32, desc[UR42][R32.64] ;  /* 0x0000002a20207980 */ /* 0x000f62000c101d00 */
[----:B------:R-:W-:Y:S02]  /*13980*/  IADD3 R61, P4, R20, 0x9000, RZ ;  /* 0x00009000143d7810 */ /* 0x000fe40007f9e0ff */
[----:B------:R-:W-:Y:S01]  /*13990*/  LOP3.LUT R9, R14, 0x380, RZ, 0xc0, !PT ;  /* 0x000003800e097812 */ /* 0x000fe200078ec0ff */
[----:B------:R-:W5:Y:S01]  /*139a0*/  LD.E.128 R36, desc[UR42][R36.64] ;  /* 0x0000002a24247980 */ /* 0x000f62000c101d00 */
[----:B------:R-:W-:Y:S02]  /*139b0*/  LOP3.LUT R48, R49, 0x380, RZ, 0xc0, !PT ;  /* 0x0000038031307812 */ /* 0x000fe400078ec0ff */
[----:B------:R-:W-:Y:S01]  /*139c0*/  LOP3.LUT R52, R53, 0x380, RZ, 0xc0, !PT ;  /* 0x0000038035347812 */ /* 0x000fe200078ec0ff */
[----:B------:R-:W5:Y:S01]  /*139d0*/  LD.E.128 R40, desc[UR42][R40.64] ;  /* 0x0000002a28287980 */ /* 0x000f62000c101d00 */
[----:B------:R-:W-:-:S02]  /*139e0*/  LOP3.LUT R56, R57, 0x380, RZ, 0xc0, !PT ;  /* 0x0000038039387812 */ /* 0x000fc400078ec0ff */
[----:B------:R-:W-:Y:S01]  /*139f0*/  LOP3.LUT R60, R61, 0x380, RZ, 0xc0, !PT ;  /* 0x000003803d3c7812 */ /* 0x000fe200078ec0ff */
        /* <DEDUP_REMOVED lines=8> */
[----:B------:R-:W0:Y:S01]  /*13a80*/  @P1 LDC R14, c[0x0][0xbf0] ;  /* 0x0002fc00ff0e1b82 */ /* 0x000e220000000800 */
[----:B------:R-:W-:Y:S01]  /*13a90*/  LOP3.LUT R52, R52, R53, RZ, 0x3c, !PT ;  /* 0x0000003534347212 */ /* 0x000fe200078e3cff */
[--C-:B------:R-:W-:Y:S01]  /*13aa0*/  IMAD.X R49, RZ, RZ, R21.reuse, P0 ;  /* 0x000000ffff317224 */ /* 0x100fe200000e0615 */
[----:B------:R-:W-:Y:S01]  /*13ab0*/  LOP3.LUT R56, R56, R57, RZ, 0x3c, !PT ;  /* 0x0000003938387212 */ /* 0x000fe200078e3cff */
[--C-:B------:R-:W-:Y:S01]  /*13ac0*/  IMAD.X R53, RZ, RZ, R21.reuse, P2 ;  /* 0x000000ffff357224 */ /* 0x100fe200010e0615 */
[----:B------:R-:W-:Y:S01]  /*13ad0*/  LOP3.LUT R60, R60, R61, RZ, 0x3c, !PT ;  /* 0x0000003d3c3c7212 */ /* 0x000fe200078e3cff */
[----:B------:R-:W-:Y:S01]  /*13ae0*/  IMAD.X R57, RZ, RZ, R21, P3 ;  /* 0x000000ffff397224 */ /* 0x000fe200018e0615 */
[----:B------:R-:W-:Y:S01]  /*13af0*/  IADD3.X R61, RZ, R21, RZ, P4, !PT ;  /* 0x00000015ff3d7210 */ /* 0x000fe200027fe4ff */
[----:B------:R-:W-:Y:S01]  /*13b00*/  IMAD.WIDE.U32 R8, R8, UR4, RZ ;  /* 0x0000000408087c25 */ /* 0x000fe2000f8e00ff */
[C---:B------:R-:W-:Y:S01]  /*13b10*/  IADD3 R69, P0, R20.reuse, 0xb000, RZ ;  /* 0x0000b00014457810 */ /* 0x040fe20007f1e0ff */
[----:B------:R-:W-:Y:S01]  /*13b20*/  ULDC.64 UR4, c[0x0][0xae8] ;  /* 0x0002ba0000047ab9 */ /* 0x000fe20000000a00 */
[C---:B------:R-:W-:Y:S01]  /*13b30*/  IADD3 R73, P2, R20.reuse, 0xc000, RZ ;  /* 0x0000c00014497810 */ /* 0x040fe20007f5e0ff */
[----:B------:R-:W5:Y:S01]  /*13b40*/  LD.E.128 R48, desc[UR42][R48.64] ;  /* 0x0000002a30307980 */ /* 0x000f62000c101d00 */
[----:B------:R-:W-:-:S02]  /*13b50*/  IADD3 R77, P3, R20, 0xd000, RZ ;  /* 0x0000d000144d7810 */ /* 0x000fc40007f7e0ff */
[----:B------:R-:W-:Y:S02]  /*13b60*/  IADD3 R81, P4, R20, 0xe000, RZ ;  /* 0x0000e00014517810 */ /* 0x000fe40007f9e0ff */
[----:B------:R-:W-:Y:S01]  /*13b70*/  LOP3.LUT R12, R12, 0xfffffff8, RZ, 0xc0, !PT ;  /* 0xfffffff80c0c7812 */ /* 0x000fe200078ec0ff */
[----:B------:R-:W-:Y:S01]  /*13b80*/  IMAD.IADD R9, R9, 0x1, R3 ;  /* 0x0000000109097824 */ /* 0x000fe200078e0203 */
[----:B------:R-:W-:Y:S01]  /*13b90*/  LOP3.LUT R68, R69, 0x380, RZ, 0xc0, !PT ;  /* 0x0000038045447812 */ /* 0x000fe200078ec0ff */
[----:B------:R-:W5:Y:S01]  /*13ba0*/  LD.E.128 R52, desc[UR42][R52.64] ;  /* 0x0000002a34347980 */ /* 0x000f62000c101d00 */
[----:B------:R-:W-:Y:S01]  /*13bb0*/  LOP3.LUT R72, R73, 0x380, RZ, 0xc0, !PT ;  /* 0x0000038049487812 */ /* 0x000fe200078ec0ff */
[----:B------:R-:W-:Y:S01]  /*13bc0*/  IMAD.IADD R3, R11, 0x1, -R12 ;  /* 0x000000010b037824 */ /* 0x000fe200078e0a0c */
[----:B------:R-:W-:Y:S01]  /*13bd0*/  LOP3.LUT R76, R77, 0x380, RZ, 0xc0, !PT ;  /* 0x000003804d4c7812 */ /* 0x000fe200078ec0ff */
[----:B------:R-:W5:Y:S01]  /*13be0*/  LD.E.128 R56, desc[UR42][R56.64] ;  /* 0x0000002a38387980 */ /* 0x000f62000c101d00 */
[----:B------:R-:W-:-:S02]  /*13bf0*/  LOP3.LUT R80, R81, 0x380, RZ, 0xc0, !PT ;  /* 0x0000038051507812 */ /* 0x000fc400078ec0ff */
[----:B------:R-:W-:Y:S01]  /*13c00*/  LOP3.LUT R25, R20, 0x380, RZ, 0xc0, !PT ;  /* 0x0000038014197812 */ /* 0x000fe200078ec0ff */
[----:B------:R-:W-:Y:S01]  /*13c10*/  IMAD R3, R3, 0x20, R10 ;  /* 0x0000002003037824 */ /* 0x000fe200078e020a */
[----:B------:R-:W-:Y:S01]  /*13c20*/  SHF.R.U64 R68, R68, 0x3, RZ ;  /* 0x0000000344447819 */ /* 0x000fe200000012ff */
[----:B------:R-:W5:Y:S01]  /*13c30*/  LD.E.128 R60, desc[UR42][R60.64] ;  /* 0x0000002a3c3c7980 */ /* 0x000f62000c101d00 */
[----:B------:R-:W-:Y:S02]  /*13c40*/  SHF.R.U64 R72, R72, 0x3, RZ ;  /* 0x0000000348487819 */ /* 0x000fe400000012ff */
[----:B------:R-:W-:Y:S01]  /*13c50*/  SHF.R.U64 R76, R76, 0x3, RZ ;  /* 0x000000034c4c7819 */ /* 0x000fe200000012ff */
[----:B------:R-:W5:Y:S01]  /*13c60*/  LD.E.128 R84, desc[UR42][R84.64] ;  /* 0x0000002a54547980 */ /* 0x000f62000c101d00 */
[----:B------:R-:W-:Y:S02]  /*13c70*/  SHF.R.U64 R80, R80, 0x3, RZ ;  /* 0x0000000350507819 */ /* 0x000fe400000012ff */
[----:B------:R-:W-:Y:S01]  /*13c80*/  SHF.R.U64 R25, R25, 0x3, RZ ;  /* 0x0000000319197819 */ /* 0x000fe200000012ff */
[----:B------:R-:W-:Y:S01]  /*13c90*/  IMAD.WIDE.U32 R8, R203, UR4, R8 ;  /* 0x00000004cb087c25 */ /* 0x000fe2000f8e0008 */
        /* <DEDUP_REMOVED lines=10> */
[----:B------:R-:W-:Y:S01]  /*13d40*/  IMAD.IADD R12, R160, 0x1, R3 ;  /* 0x00000001a00c7824 */ /* 0x000fe200078e0203 */
[----:B------:R-:W-:Y:S01]  /*13d50*/  MOV R25, R21 ;  /* 0x0000001500197202 */ /* 0x000fe20000000f00 */
[----:B------:R-:W-:Y:S01]  /*13d60*/  IMAD R9, R203, UR5, R9 ;  /* 0x00000005cb097c24 */ /* 0x000fe2000f8e0209 */
[----:B------:R-:W-:Y:S01]  /*13d70*/  ULDC.64 UR4, c[0x0][0xaf0] ;  /* 0x0002bc0000047ab9 */ /* 0x000fe20000000a00 */
[----:B-1----:R-:W-:Y:S01]  /*13d80*/  @P1 IMAD.HI.U32 R3, R12, R15, RZ ;  /* 0x0000000f0c031227 */ /* 0x002fe200078e00ff */
[----:B------:R-:W5:Y:S03]  /*13d90*/  LD.E.128 R68, desc[UR42][R68.64] ;  /* 0x0000002a44447980 */ /* 0x000f66000c101d00 */
[----:B------:R-:W-:Y:S01]  /*13da0*/  IMAD R13, R13, UR4, RZ ;  /* 0x000000040d0d7c24 */ /* 0x000fe2000f8e02ff */
[----:B------:R-:W5:Y:S01]  /*13db0*/  LD.E.128 R24, desc[UR42][R24.64] ;  /* 0x0000002a18187980 */ /* 0x000f62000c101d00 */
[----:B------:R-:W-:-:S03]  /*13dc0*/  IMAD.MOV.U32 R11, RZ, RZ, R12 ;  /* 0x000000ffff0b7224 */ /* 0x000fc600078e000c */
[----:B------:R-:W5:Y:S01]  /*13dd0*/  LD.E.128 R72, desc[UR42][R72.64] ;  /* 0x0000002a48487980 */ /* 0x000f62000c101d00 */
[----:B------:R-:W-:-:S03]  /*13de0*/  IMAD R13, R4, UR5, R13 ;  /* 0x00000005040d7c24 */ /* 0x000fc6000f8e020d */
[----:B------:R-:W5:Y:S01]  /*13df0*/  LD.E.128 R76, desc[UR42][R76.64] ;  /* 0x0000002a4c4c7980 */ /* 0x000f62000c101d00 */
[----:B------:R-:W-:-:S03]  /*13e00*/  IMAD.WIDE.U32 R8, R4, UR4, R8 ;  /* 0x0000000404087c25 */ /* 0x000fc6000f8e0008 */
[----:B------:R-:W5:Y:S01]  /*13e10*/  LD.E.128 R80, desc[UR42][R80.64] ;  /* 0x0000002a50507980 */ /* 0x000f62000c101d00 */
[----:B0-----:R-:W-:Y:S01]  /*13e20*/  @P1 SHF.R.U32.HI R11, RZ, R14, R3 ;  /* 0x0000000eff0b1219 */ /* 0x001fe20000011603 */
[----:B------:R-:W-:Y:S01]  /*13e30*/  ULDC.64 UR4, c[0x0][0xae0] ;  /* 0x0002b80000047ab9 */ /* 0x000fe20000000a00 */
[----:B------:R-:W-:Y:S01]  /*13e40*/  @!PT LDS RZ, [RZ] ;  /* 0x00000000fffff984 */ /* 0x000fe20000000800 */
[----:B------:R-:W-:Y:S01]  /*13e50*/  @!PT LDS RZ, [RZ] ;  /* 0x00000000fffff984 */ /* 0x000fe20000000800 */
[----:B------:R-:W-:Y:S01]  /*13e60*/  @!PT LDS RZ, [RZ] ;  /* 0x00000000fffff984 */ /* 0x000fe20000000800 */
[----:B------:R-:W-:Y:S01]  /*13e70*/  @!PT LDS RZ, [RZ] ;  /* 0x00000000fffff984 */ /* 0x000fe20000000800 */
[----:B------:R0:W-:Y:S06]  /*13e80*/  MEMBAR.ALL.CTA ;  /* 0x0000000000007992 */ /* 0x0001ec0000008000 */
[----:B0-----:R-:W0:Y:S01]  /*13e90*/  FENCE.VIEW.ASYNC.S ;  /* 0x00000000000073c6 */ /* 0x001e220000000000 */
[----:B------:R-:W-:Y:S01]  /*13ea0*/  IMAD.IADD R9, R9, 0x1, R13 ;  /* 0x0000000109097824 */ /* 0x000fe200078e020d */
[----:B------:R-:W-:-:S02]  /*13eb0*/  SHF.R.S32.HI R3, RZ, 0x1f, R11 ;  /* 0x0000001fff037819 */ /* 0x000fc4000001140b */
[----:B------:R-:W-:-:S03]  /*13ec0*/  IADD3 R13, -R11, RZ, RZ ;  /* 0x000000ff0b0d7210 */ /* 0x000fc60007ffe1ff */
[----:B------:R-:W-:Y:S02]  /*13ed0*/  IMAD R4, R3, UR4, RZ ;  /* 0x0000000403047c24 */ /* 0x000fe4000f8e02ff */
[----:B------:R-:W-:Y:S02]  /*13ee0*/  IMAD R13, R158, R13, R12 ;  /* 0x0000000d9e0d7224 */ /* 0x000fe400078e020c */
[----:B------:R-:W-:-:S04]  /*13ef0*/  IMAD.WIDE.U32 R8, R11, UR4, R8 ;  /* 0x000000040b087c25 */ /* 0x000fc8000f8e0008 */
[----:B------:R-:W-:Y:S02]  /*13f00*/  VIADD R3, R19, 0x22820 ;  /* 0x0002282013037836 */ /* 0x000fe40000000000 */
[----:B------:R-:W-:Y:S01]  /*13f10*/  IMAD R11, R11, UR5, R4 ;  /* 0x000000050b0b7c24 */ /* 0x000fe2000f8e0204 */
[----:B------:R-:W-:Y:S01]  /*13f20*/  SHF.R.S32.HI R4, RZ, 0x1f, R13 ;  /* 0x0000001fff047819 */ /* 0x000fe2000001140d */
[----:B------:R-:W-:Y:S01]  /*13f30*/  ULDC.64 UR4, c[0x0][0xad8] ;  /* 0x0002b60000047ab9 */ /* 0x000fe20000000a00 */
[----:B------:R-:W-:Y:S01]  /*13f40*/  PRMT R3, RZ, 0x654, R3 ;  /* 0x00000654ff037816 */ /* 0x000fe20000000003 */
[----:B------:R-:W-:Y:S02]  /*13f50*/  IMAD.IADD R9, R9, 0x1, R11 ;  /* 0x0000000109097824 */ /* 0x000fe400078e020b */
[----:B------:R-:W-:Y:S01]  /*13f60*/  IMAD R4, R4, UR4, RZ ;  /* 0x0000000404047c24 */ /* 0x000fe2000f8e02ff */
[----:B0-----:R0:W-:Y:S01]  /*13f70*/  SYNCS.ARRIVE.TRANS64.RED.A1T0 RZ, [R3+URZ], RZ ;  /* 0x000000ff03ff79a7 */ /* 0x0011e2000810043f */
[----:B------:R-:W-:-:S04]  /*13f80*/  IMAD.WIDE.U32 R8, R13, UR4, R8 ;  /* 0x000000040d087c25 */ /* 0x000fc8000f8e0008 */
[----:B0-----:R-:W-:Y:S01]  /*13f90*/  IMAD R3, R13, UR5, R4 ;  /* 0x000000050d037c24 */ /* 0x001fe2000f8e0204 */
        /* <DEDUP_REMOVED lines=8> */
.L_x_14719:
[----:B------:R-:W-:Y:S01]  /*14020*/  IMAD.IADD R21, R10, 0x1, R160 ;  /* 0x000000010a157824 */ /* 0x000fe200078e02a0 */
        /* <DEDUP_REMOVED lines=9> */
[C---:B------:R-:W-:Y:S01]  /*140c0*/  VIADD R91, R208.reuse, 0x80 ;  /* 0x00000080d05b7836 */ /* 0x040fe20000000000 */
[C---:B------:R-:W-:Y:S01]  /*140d0*/  IADD3 R88, R208.reuse, 0xc0, RZ ;  /* 0x000000c0d0587810 */ /* 0x040fe20007ffe0ff */
[----:B------:R-:W-:Y:S01]  /*140e0*/  VIADD R89, R208, 0xc0 ;  /* 0x000000c0d0597836 */ /* 0x000fe20000000000 */
[----:B------:R-:W-:Y:S02]  /*140f0*/  ISETP.GE.AND P1, PT, R90, UR4, PT ;  /* 0x000000045a007c0c */ /* 0x000fe4000bf26270 */
[----:B------:R-:W-:-:S02]  /*14100*/  ISETP.GE.AND P0, PT, R88, UR4, PT ;  /* 0x0000000458007c0c */ /* 0x000fc4000bf06270 */
[----:B------:R-:W-:Y:S02]  /*14110*/  SHF.R.S32.HI R12, RZ, 0x1f, R208 ;  /* 0x0000001fff0c7819 */ /* 0x000fe400000114d0 */
[----:B------:R-:W-:Y:S02]  /*14120*/  SHF.R.S32.HI R92, RZ, 0x1f, R92 ;  /* 0x0000001fff5c7819 */ /* 0x000fe4000001145c */
[CC--:B--2---:R-:W-:Y:S02]  /*14130*/  @!P3 LEA R8, P5, R208.reuse, R14.reuse, 0x1 ;  /* 0x0000000ed008b211 */ /* 0x0c4fe400078a08ff */
[-C--:B------:R-:W-:Y:S02]  /*14140*/  @!P2 LEA R10, P4, R15, R14.reuse, 0x1 ;  /* 0x0000000e0f0aa211 */ /* 0x080fe400078808ff */
[----:B-1----:R-:W-:Y:S02]  /*14150*/  @!P3 LEA.HI.X R9, R208, R3, R12, 0x1, P5 ;  /* 0x00000003d009b211 */ /* 0x002fe400028f0c0c */
[----:B------:R-:W-:-:S02]  /*14160*/  @!P1 LEA R12, P5, R90, R14, 0x1 ;  /* 0x0000000e5a0c9211 */ /* 0x000fc400078a08ff */
[----:B------:R-:W-:Y:S01]  /*14170*/  SHF.R.S32.HI R91, RZ, 0x1f, R91 ;  /* 0x0000001fff5b7819 */ /* 0x000fe2000001145b */
[----:B-----5:R3:W-:Y:S01]  /*14180*/  @!P3 ST.E.128 desc[UR42][R8.64], R24 ;  /* 0x000000180800b985 */ /* 0x0207e2000c101d2a */
[-C--:B------:R-:W-:Y:S02]  /*14190*/  @!P2 LEA.HI.X R11, R15, R3.reuse, R92, 0x1, P4 ;  /* 0x000000030f0ba211 */ /* 0x080fe400020f0c5c */
[----:B------:R-:W-:Y:S02]  /*141a0*/  SHF.R.S32.HI R89, RZ, 0x1f, R89 ;  /* 0x0000001fff597819 */ /* 0x000fe40000011459 */
[----:B------:R-:W-:Y:S01]  /*141b0*/  @!P0 LEA R14, P4, R88, R14, 0x1 ;  /* 0x0000000e580e8211 */ /* 0x000fe200078808ff */
[----:B------:R3:W-:Y:S01]  /*141c0*/  @!P2 ST.E.128 desc[UR42][R10.64], R40 ;  /* 0x000000280a00a985 */ /* 0x0007e2000c101d2a */
[-C--:B------:R-:W-:Y:S02]  /*141d0*/  @!P1 LEA.HI.X R13, R90, R3.reuse, R91, 0x1, P5 ;  /* 0x000000035a0d9211 */ /* 0x080fe400028f0c5b */
[----:B------:R-:W-:-:S03]  /*141e0*/  @!P0 LEA.HI.X R15, R88, R3, R89, 0x1, P4 ;  /* 0x00000003580f8211 */ /* 0x000fc600020f0c59 */
[----:B------:R3:W-:Y:S04]  /*141f0*/  @!P1 ST.E.128 desc[UR42][R12.64], R56 ;  /* 0x000000380c009985 */ /* 0x0007e8000c101d2a */
[----:B------:R3:W-:Y:S02]  /*14200*/  @!P0 ST.E.128 desc[UR42][R14.64], R72 ;  /* 0x000000480e008985 */ /* 0x0007e4000c101d2a */
.L_x_14511:
[----:B------:R-:W-:Y:S05]  /*14210*/  BSYNC B1 ;  /* 0x0000000000017941 */ /* 0x000fea0003800000 */
.L_x_14510:
[----:B------:R-:W-:-:S03]  /*14220*/  UMOV UR4, 0xffffffff ;  /* 0xffffffff00047882 */ /* 0x000fc60000000000 */
[----:B------:R-:W-:Y:S05]  /*14230*/  BRA.DIV UR4, `(.L_x_14512) ;  /* 0x000000c6040c7947 */ /* 0x000fea000b800000 */
[----:B-1----:R1:W4:Y:S04]  /*14240*/  SHFL.IDX PT, R3, R20, 0x1, 0x181f ;  /* 0x00381f0014037f89 */ /* 0x00232800000e0000 */
[----:B--23--:R1:W2:Y:S02]  /*14250*/  SHFL.IDX PT, R14, R4, 0x1, 0x181f ;  /* 0x00381f00040e7f89 */ /* 0x00c2a400000e0000 */
.L_x_14723:
[----:B------:R-:W-:Y:S01]  /*14260*/  VIADD R9, R21, 0x20 ;  /* 0x0000002015097836 */ /* 0x000fe20000000000 */
[----:B------:R-:W-:Y:S04]  /*14270*/  BSSY B1, `(.L_x_14513) ;  /* 0x000001e000017945 */ /* 0x000fe80003800000 */
[----:B------:R-:W-:-:S13]  /*14280*/  ISETP.GE.AND P0, PT, R9, R0, PT ;  /* 0x000000000900720c */ /* 0x000fda0003f06270 */
[----:B------:R-:W-:Y:S05]  /*14290*/  @P0 BRA `(.L_x_14514) ;  /* 0x00000000006c0947 */ /* 0x000fea0003800000 */
[C---:B------:R-:W-:Y:S01]  /*142a0*/  VIADD R15, R208.reuse, 0x40 ;  /* 0x00000040d00f7836 */ /* 0x040fe20000000000 */
[----:B------:R-:W-:Y:S01]  /*142b0*/  ULDC UR4, c[0x0][0xac8] ;  /* 0x0002b20000047ab9 */ /* 0x000fe20000000800 */
[C---:B-----5:R-:W-:Y:S01]  /*142c0*/  VIADD R26, R208.reuse, 0x80 ;  /* 0x00000080d01a7836 */ /* 0x060fe20000000000 */
        /* <DEDUP_REMOVED lines=12> */
[----:B----4-:R-:W-:Y:S02]  /*14390*/  @!P3 LEA.HI.X R9, R208, R3, R12, 0x1, P5 ;  /* 0x00000003d009b211 */ /* 0x010fe400028f0c0c */
[----:B------:R-:W-:-:S02]  /*143a0*/  @!P1 LEA R12, P5, R26, R14, 0x1 ;  /* 0x0000000e1a0c9211 */ /* 0x000fc400078a08ff */
[----:B------:R-:W-:Y:S01]  /*143b0*/  SHF.R.S32.HI R27, RZ, 0x1f, R27 ;  /* 0x0000001fff1b7819 */ /* 0x000fe2000001141b */
[----:B------:R3:W-:Y:S01]  /*143c0*/  @!P3 ST.E.128 desc[UR42][R8.64], R28 ;  /* 0x0000001c0800b985 */ /* 0x0007e2000c101d2a */
        /* <DEDUP_REMOVED lines=8> */
.L_x_14514:
[----:B------:R-:W-:Y:S05]  /*14450*/  BSYNC B1 ;  /* 0x0000000000017941 */ /* 0x000fea0003800000 */
.L_x_14513:
[----:B------:R-:W-:-:S03]  /*14460*/  UMOV UR4, 0xffffffff ;  /* 0xffffffff00047882 */ /* 0x000fc60000000000 */
[----:B------:R-:W-:Y:S05]  /*14470*/  BRA.DIV UR4, `(.L_x_14515) ;  /* 0x000000c204c47947 */ /* 0x000fea000b800000 */
[----:B----4-:R4:W0:Y:S04]  /*14480*/  SHFL.IDX PT, R3, R20, 0x2, 0x181f ;  /* 0x00581f0014037f89 */ /* 0x01082800000e0000 */
[----:B--23--:R4:W2:Y:S02]  /*14490*/  SHFL.IDX PT, R14, R4, 0x2, 0x181f ;  /* 0x00581f00040e7f89 */ /* 0x00c8a400000e0000 */
.L_x_14727:
        /* <DEDUP_REMOVED lines=19> */
[----:B0-----:R-:W-:Y:S02]  /*145d0*/  @!P3 LEA.HI.X R9, R208, R3, R12, 0x1, P5 ;  /* 0x00000003d009b211 */ /* 0x001fe400028f0c0c */
        /* <DEDUP_REMOVED lines=11> */
.L_x_14517:
[----:B------:R-:W-:Y:S05]  /*14690*/  BSYNC B1 ;  /* 0x0000000000017941 */ /* 0x000fea0003800000 */
.L_x_14516:
[----:B------:R-:W-:-:S03]  /*146a0*/  UMOV UR4, 0xffffffff ;  /* 0xffffffff00047882 */ /* 0x000fc60000000000 */
[----:B------:R-:W-:Y:S05]  /*146b0*/  BRA.DIV UR4, `(.L_x_14518) ;  /* 0x000000c2047c7947 */ /* 0x000fea000b800000 */
[----:B0-----:R0:W0:Y:S04]  /*146c0*/  SHFL.IDX PT, R3, R20, 0x3, 0x181f ;  /* 0x00781f0014037f89 */ /* 0x00102800000e0000 */
[----:B--23--:R2:W3:Y:S02]  /*146d0*/  SHFL.IDX PT, R14, R4, 0x3, 0x181f ;  /* 0x00781f00040e7f89 */ /* 0x00c4e400000e0000 */
.L_x_14731:
[----:B------:R-:W-:-:S05]  /*146e0*/  VIADD R9, R21, 0x60 ;  /* 0x0000006015097836 */ /* 0x000fca0000000000 */
[----:B------:R-:W-:-:S13]  /*146f0*/  ISETP.GE.AND P0, PT, R9, R0, PT ;  /* 0x000000000900720c */ /* 0x000fda0003f06270 */
[----:B------:R-:W-:Y:S05]  /*14700*/  @P0 BRA `(.L_x_14519) ;  /* 0x0000003000140947 */ /* 0x000fea0003800000 */
[C---:B01--4-:R-:W-:Y:S01]  /*14710*/  VIADD R20, R208.reuse, 0x40 ;  /* 0x00000040d0147836 */ /* 0x053fe20000000000 */
[----:B------:R-:W-:Y:S01]  /*14720*/  ULDC UR4, c[0x0][0xac8] ;  /* 0x0002b20000047ab9 */ /* 0x000fe20000000800 */
[C---:B--2---:R-:W-:Y:S01]  /*14730*/  VIADD R4, R208.reuse, 0x80 ;  /* 0x00000080d0047836 */ /* 0x044fe20000000000 */
[C---:B------:R-:W-:Y:S01]  /*14740*/  ISETP.GE.AND P3, PT, R208.reuse, UR4, PT ;  /* 0x00000004d0007c0c */ /* 0x040fe2000bf66270 */
[----:B-----5:R-:W-:Y:S01]  /*14750*/  VIADD R24, R208, 0x40 ;  /* 0x00000040d0187836 */ /* 0x020fe20000000000 */
[----:B------:R-:W-:Y:S02]  /*14760*/  ISETP.GE.AND P4, PT, R20, UR4, PT ;  /* 0x0000000414007c0c */ /* 0x000fe4000bf86270 */
[----:B------:R-:W-:Y:S02]  /*14770*/  ISETP.GE.AND P5, PT, R4, UR4, PT ;  /* 0x0000000404007c0c */ /* 0x000fe4000bfa6270 */
[----:B------:R-:W-:Y:S02]  /*14780*/  IADD3 R15, R208, 0x80, RZ ;  /* 0x00000080d00f7810 */ /* 0x000fe40007ffe0ff */
[----:B------:R-:W-:-:S02]  /*14790*/  SHF.R.S32.HI R25, RZ, 0x1f, R208 ;  /* 0x0000001fff197819 */ /* 0x000fc400000114d0 */
[----:B------:R-:W-:Y:S02]  /*147a0*/  SHF.R.S32.HI R24, RZ, 0x1f, R24 ;  /* 0x0000001fff187819 */ /* 0x000fe40000011418 */
[----:B------:R-:W-:Y:S02]  /*147b0*/  SHF.R.S32.HI R15, RZ, 0x1f, R15 ;  /* 0x0000001fff0f7819 */ /* 0x000fe4000001140f */
[-C--:B---3--:R-:W-:Y:S02]  /*147c0*/  @!P3 LEA R8, P0, R208, R14.reuse, 0x1 ;  /* 0x0000000ed008b211 */ /* 0x088fe400078008ff */
[-C--:B------:R-:W-:Y:S02]  /*147d0*/  @!P4 LEA R10, P1, R20, R14.reuse, 0x1 ;  /* 0x0000000e140ac211 */ /* 0x080fe400078208ff */
[----:B------:R-:W-:Y:S02]  /*147e0*/  @!P5 LEA R12, P2, R4, R14, 0x1 ;  /* 0x0000000e040cd211 */ /* 0x000fe400078408ff */
[----:B------:R-:W-:-:S02]  /*147f0*/  @!P3 LEA.HI.X R9, R208, R3, R25, 0x1, P0 ;  /* 0x00000003d009b211 */ /* 0x000fc400000f0c19 */
        /* <DEDUP_REMOVED lines=9> */
[----:B------:R-:W-:-:S04]  /*14890*/  LEA R14, P0, R4, R14, 0x1 ;  /* 0x0000000e040e7211 */ /* 0x000fc800078008ff */
[----:B------:R-:W-:-:S04]  /*148a0*/  SHF.R.S32.HI R20, RZ, 0x1f, R20 ;  /* 0x0000001fff147819 */ /* 0x000fc80000011414 */
[----:B------:R-:W-:-:S05]  /*148b0*/  LEA.HI.X R15, R4, R3, R20, 0x1, P0 ;  /* 0x00000003040f7211 */ /* 0x000fca00000f0c14 */
[----:B------:R1:W-:Y:S01]  /*148c0*/  ST.E.128 desc[UR42][R14.64], R84 ;  /* 0x000000540e007985 */ /* 0x0003e2000c101d2a */
[----:B------:R-:W-:Y:S05]  /*148d0*/  BRA `(.L_x_14519) ;  /* 0x0000002c00a07947 */ /* 0x000fea0003800000 */
.L_x_14508:
[----:B0-----:R-:W0:Y:S01]  /*148e0*/  @P1 LDC R11, c[0x0][0xbec] ;  /* 0x0002fb00ff0b1b82 */ /* 0x001e220000000800 */
[----:B------:R-:W-:Y:S01]  /*148f0*/  ULDC.64 UR4, c[0x0][0xb08] ;  /* 0x0002c20000047ab9 */ /* 0x000fe20000000a00 */
[----:B------:R-:W-:Y:S02]  /*14900*/  IMAD.MOV.U32 R10, RZ, RZ, R156 ;  /* 0x000000ffff0a7224 */ /* 0x000fe400078e009c */
[----:B------:R-:W-:-:S04]  /*14910*/  IMAD R3, R3, UR4, RZ ;  /* 0x0000000403037c24 */ /* 0x000fc8000f8e02ff */
[----:B------:R-:W1:Y:S01]  /*14920*/  @P1 LDC R9, c[0x0][0xbf0] ;  /* 0x0002fc00ff091b82 */ /* 0x000e620000000800 */
[----:B------:R-:W-:Y:S02]  /*14930*/  IMAD R3, R8, UR5, R3 ;  /* 0x0000000508037c24 */ /* 0x000fe4000f8e0203 */
[----:B0-----:R-:W-:-:S05]  /*14940*/  @P1 IMAD.HI.U32 R11, R156, R11, RZ ;  /* 0x0000000b9c0b1227 */ /* 0x001fca00078e00ff */
[----:B-1----:R-:W-:Y:S01]  /*14950*/  @P1 SHF.R.U32.HI R10, RZ, R9, R11 ;  /* 0x00000009ff0a1219 */ /* 0x002fe2000001160b */
        /* <DEDUP_REMOVED lines=11> */
[----:B------:R-:W-:Y:S02]  /*14a10*/  SHF.R.S32.HI R4, RZ, 0x1f, R10 ;  /* 0x0000001fff047819 */ /* 0x000fe4000001140a */
[----:B------:R-:W-:Y:S01]  /*14a20*/  IMAD.IADD R9, R9, 0x1, R3 ;  /* 0x0000000109097824 */ /* 0x000fe200078e0203 */
[----:B------:R-:W-:Y:S01]  /*14a30*/  IADD3 R3, -R10, RZ, RZ ;  /* 0x000000ff0a037210 */ /* 0x000fe20007ffe1ff */
[----:B------:R-:W-:-:S04]  /*14a40*/  IMAD.WIDE.U32 R8, R159, UR4, R8 ;  /* 0x000000049f087c25 */ /* 0x000fc8000f8e0008 */
[----:B------:R-:W-:Y:S01]  /*14a50*/  IMAD R9, R159, UR5, R9 ;  /* 0x000000059f097c24 */ /* 0x000fe2000f8e0209 */
[----:B------:R-:W-:Y:S01]  /*14a60*/  ULDC.64 UR4, c[0x0][0xb30] ;  /* 0x0002cc0000047ab9 */ /* 0x000fe20000000a00 */
[----:B------:R-:W-:Y:S02]  /*14a70*/  IMAD R3, R158, R3, R156 ;  /* 0x000000039e037224 */ /* 0x000fe400078e029c */
[----:B------:R-:W-:Y:S02]  /*14a80*/  IMAD R4, R4, UR4, RZ ;  /* 0x0000000404047c24 */ /* 0x000fe4000f8e02ff */
[----:B------:R-:W-:-:S04]  /*14a90*/  IMAD.WIDE.U32 R8, R10, UR4, R8 ;  /* 0x000000040a087c25 */ /* 0x000fc8000f8e0008 */
[----:B------:R-:W-:Y:S01]  /*14aa0*/  IMAD R4, R10, UR5, R4 ;  /* 0x000000050a047c24 */ /* 0x000fe2000f8e0204 */
[----:B------:R-:W-:Y:S01]  /*14ab0*/  ULDC.64 UR4, c[0x0][0xb28] ;  /* 0x0002ca0000047ab9 */ /* 0x000fe20000000a00 */
[----:B------:R-:W-:Y:S02]  /*14ac0*/  VIADD R10, R19, 0x22820 ;  /* 0x00022820130a7836 */ /* 0x000fe40000000000 */
[----:B------:R-:W-:Y:S01]  /*14ad0*/  IMAD.IADD R9, R9, 0x1, R4 ;  /* 0x0000000109097824 */ /* 0x000fe200078e0204 */
[----:B------:R-:W-:Y:S02]  /*14ae0*/  SHF.R.S32.HI R4, RZ, 0x1f, R3 ;  /* 0x0000001fff047819 */ /* 0x000fe40000011403 */
[----:B------:R-:W-:Y:S01]  /*14af0*/  PRMT R10, RZ, 0x654, R10 ;  /* 0x00000654ff0a7816 */ /* 0x000fe2000000000a */
[----:B------:R-:W-:-:S03]  /*14b00*/  IMAD.WIDE.U32 R8, R3, UR4, R8 ;  /* 0x0000000403087c25 */ /* 0x000fc6000f8e0008 */
[----:B------:R0:W-:Y:S01]  /*14b10*/  SYNCS.ARRIVE.TRANS64.RED.A1T0 RZ, [R10+URZ], RZ ;  /* 0x000000ff0aff79a7 */ /* 0x0001e2000810043f */
        /* <DEDUP_REMOVED lines=10> */
.L_x_14734:
        /* <DEDUP_REMOVED lines=28> */
[----:B------:R1:W-:Y:S04]  /*14d80*/  @!P0 ST.E.64 desc[UR42][R8.64], R28 ;  /* 0x0000001c08008985 */ /* 0x0003e8000c101b2a */
[----:B------:R-:W5:Y:S04]  /*14d90*/  LDL R13, [R1+0xb8] ;  /* 0x0000b800010d7983 */ /* 0x000f680000100800 */
[----:B-1----:R-:W4:Y:S01]  /*14da0*/  LDL R28, [R1+0x140] ;  /* 0x00014000011c7983 */ /* 0x002f220000100800 */
[----:B------:R-:W-:-:S02]  /*14db0*/  ISETP.GE.AND P0, PT, R10, UR4, PT ;  /* 0x000000040a007c0c */ /* 0x000fc4000bf06270 */
[----:B------:R-:W-:Y:S01]  /*14dc0*/  ISETP.GE.AND P1, PT, R14, UR4, PT ;  /* 0x000000040e007c0c */ /* 0x000fe2000bf26270 */
[----:B------:R-:W5:Y:S10]  /*14dd0*/  LDL R29, [R1+0x9c] ;  /* 0x00009c00011d7983 */ /* 0x000f740000100800 */
[----:B------:R-:W-:-:S04]  /*14de0*/  @!P0 LEA R8, P2, R10, R12, 0x2 ;  /* 0x0000000c0a088211 */ /* 0x000fc800078410ff */
[----:B------:R-:W-:Y:S02]  /*14df0*/  @!P0 LEA.HI.X R9, R10, R20, R158, 0x2, P2 ;  /* 0x000000140a098211 */ /* 0x000fe400010f149e */
[----:B------:R-:W5:Y:S04]  /*14e00*/  LDL R10, [R1+0xb4] ;  /* 0x0000b400010a7983 */ /* 0x000f680000100800 */
[----:B------:R1:W-:Y:S01]  /*14e10*/  @!P0 ST.E.64 desc[UR42][R8.64], R32 ;  /* 0x0000002008008985 */ /* 0x0003e2000c101b2a */
[----:B------:R-:W-:Y:S02]  /*14e20*/  ISETP.GE.AND P0, PT, R11, UR4, PT ;  /* 0x000000040b007c0c */ /* 0x000fe4000bf06270 */
[C---:B-1----:R-:W-:Y:S01]  /*14e30*/  @!P1 LEA R8, P2, R14.reuse, R12, 0x2 ;  /* 0x0000000c0e089211 */ /* 0x042fe200078410ff */
[----:B------:R-:W5:Y:S03]  /*14e40*/  LDL R33, [R1+0xb0] ;  /* 0x0000b00001217983 */ /* 0x000f660000100800 */
[----:B------:R-:W-:Y:S01]  /*14e50*/  @!P1 LEA.HI.X R9, R14, R20, R157, 0x2, P2 ;  /* 0x000000140e099211 */ /* 0x000fe200010f149d */
[----:B------:R-:W5:Y:S04]  /*14e60*/  LDL R32, [R1+0x130] ;  /* 0x0001300001207983 */ /* 0x000f680000100800 */
[----:B------:R1:W-:Y:S01]  /*14e70*/  @!P1 ST.E.64 desc[UR42][R8.64], R36 ;  /* 0x0000002408009985 */ /* 0x0003e2000c101b2a */
[----:B------:R-:W-:-:S03]  /*14e80*/  ISETP.GE.AND P1, PT, R155, UR4, PT ;  /* 0x000000049b007c0c */ /* 0x000fc6000bf26270 */
[----:B------:R-:W5:Y:S01]  /*14e90*/  LDL R14, [R1+0x13c] ;  /* 0x00013c00010e7983 */ /* 0x000f620000100800 */
[----:B-1----:R-:W-:-:S03]  /*14ea0*/  @!P0 LEA R8, P2, R11, R12, 0x2 ;  /* 0x0000000c0b088211 */ /* 0x002fc600078410ff */
[----:B------:R-:W5:Y:S01]  /*14eb0*/  LDL R36, [R1+0x120] ;  /* 0x0001200001247983 */ /* 0x000f620000100800 */
[----:B------:R-:W-:-:S03]  /*14ec0*/  @!P0 LEA.HI.X R9, R11, R20, R15, 0x2, P2 ;  /* 0x000000140b098211 */ /* 0x000fc600010f140f */
[----:B------:R-:W5:Y:S04]  /*14ed0*/  LDL R37, [R1+0x98] ;  /* 0x0000980001257983 */ /* 0x000f680000100800 */
[----:B------:R1:W-:Y:S01]  /*14ee0*/  @!P0 ST.E.64 desc[UR42][R8.64], R40 ;  /* 0x0000002808008985 */ /* 0x0003e2000c101b2a */
[----:B------:R-:W-:-:S03]  /*14ef0*/  ISETP.GE.AND P0, PT, R154, UR4, PT ;  /* 0x000000049a007c0c */ /* 0x000fc6000bf06270 */
[----:B------:R-:W5:Y:S04]  /*14f00*/  LDL R11, [R1+0x138] ;  /* 0x00013800010b7983 */ /* 0x000f680000100800 */
[----:B------:R-:W5:Y:S01]  /*14f10*/  LDL R15, [R1+0xa4] ;  /* 0x0000a400010f7983 */ /* 0x000f620000100800 */
[----:B-1----:R-:W-:-:S03]  /*14f20*/  @!P1 LEA R8, P2, R155, R12, 0x2 ;  /* 0x0000000c9b089211 */ /* 0x002fc600078410ff */
[----:B------:R-:W5:Y:S01]  /*14f30*/  LDL R40, [R1+0x134] ;  /* 0x0001340001287983 */ /* 0x000f620000100800 */
[----:B------:R-:W-:-:S03]  /*14f40*/  @!P1 LEA.HI.X R9, R155, R20, R156, 0x2, P2 ;  /* 0x000000149b099211 */ /* 0x000fc600010f149c */
[----:B------:R-:W5:Y:S04]  /*14f50*/  LDL R41, [R1+0xa0] ;  /* 0x0000a00001297983 */ /* 0x000f680000100800 */
[----:B------:R1:W-:Y:S02]  /*14f60*/  @!P1 ST.E.64 desc[UR42][R8.64], R44 ;  /* 0x0000002c08009985 */ /* 0x0003e4000c101b2a */
[----:B-1----:R-:W-:Y:S02]  /*14f70*/  @!P0 LEA R8, P2, R154, R12, 0x2 ;  /* 0x0000000c9a088211 */ /* 0x002fe400078410ff */
[----:B------:R-:W5:Y:S04]  /*14f80*/  LDL R45, [R1+0x12c] ;  /* 0x00012c00012d7983 */ /* 0x000f680000100800 */
[----:B------:R-:W5:Y:S01]  /*14f90*/  LDL R44, [R1+0x124] ;  /* 0x00012400012c7983 */ /* 0x000f620000100800 */
[----:B--2---:R-:W-:-:S02]  /*14fa0*/  ISETP.GE.AND P1, PT, R21, UR4, PT ;  /* 0x0000000415007c0c */ /* 0x004fc4000bf26270 */
[----:B---3--:R-:W-:-:S05]  /*14fb0*/  @!P0 LEA.HI.X R9, R154, R20, R153, 0x2, P2 ;  /* 0x000000149a098211 */ /* 0x008fca00010f1499 */
[----:B------:R1:W-:Y:S06]  /*14fc0*/  @!P0 ST.E.64 desc[UR42][R8.64], R48 ;  /* 0x0000003008008985 */ /* 0x0003ec000c101b2a */
[C---:B-1----:R-:W-:Y:S01]  /*14fd0*/  @!P1 LEA R8, P2, R21.reuse, R12, 0x2 ;  /* 0x0000000c15089211 */ /* 0x042fe200078410ff */
[----:B------:R-:W2:Y:S03]  /*14fe0*/  LDL R49, [R1+0x7c] ;  /* 0x00007c0001317983 */ /* 0x000ea60000100800 */
[----:B----4-:R-:W-:Y:S01]  /*14ff0*/  @!P1 LEA.HI.X R9, R21, R20, R28, 0x2, P2 ;  /* 0x0000001415099211 */ /* 0x010fe200010f141c */
[----:B------:R-:W3:Y:S04]  /*15000*/  LDL R48, [R1+0xf8] ;  /* 0x0000f80001307983 */ /* 0x000ee80000100800 */
[----:B------:R-:W4:Y:S01]  /*15010*/  LDL R28, [R1+0x128] ;  /* 0x00012800011c7983 */ /* 0x000f220000100800 */
[----:B-----5:R-:W-:-:S03]  /*15020*/  ISETP.GE.AND P0, PT, R13, UR4, PT ;  /* 0x000000040d007c0c */ /* 0x020fc6000bf06270 */
[----:B------:R1:W-:Y:S04]  /*15030*/  @!P1 ST.E.64 desc[UR42][R8.64], R52 ;  /* 0x0000003408009985 */ /* 0x0003e8000c101b2a */
[----:B------:R-:W5:Y:S01]  /*15040*/  LDL R21, [R1+0x90] ;  /* 0x0000900001157983 */ /* 0x000f620000100800 */
[----:B------:R-:W-:-:S05]  /*15050*/  ISETP.GE.AND P1, PT, R10, UR4, PT ;  /* 0x000000040a007c0c */ /* 0x000fca000bf26270 */
[----:B-1----:R-:W-:Y:S01]  /*15060*/  @!P0 LEA R8, P2, R13, R12, 0x2 ;  /* 0x0000000c0d088211 */ /* 0x002fe200078410ff */
[----:B------:R-:W2:Y:S04]  /*15070*/  LDL R53, [R1+0x80] ;  /* 0x0000800001357983 */ /* 0x000ea80000100800 */
[----:B------:R-:W3:Y:S01]  /*15080*/  LDL R52, [R1+0x100] ;  /* 0x0001000001347983 */ /* 0x000ee20000100800 */
[----:B------:R-:W-:Y:S02]  /*15090*/  ISETP.GE.AND P3, PT, R33, UR4, PT ;  /* 0x0000000421007c0c */ /* 0x000fe4000bf66270 */
[----:B------:R-:W-:Y:S02]  /*150a0*/  @!P0 LEA.HI.X R9, R13, R20, R14, 0x2, P2 ;  /* 0x000000140d098211 */ /* 0x000fe400010f140e */
[----:B------:R-:W5:Y:S04]  /*150b0*/  LDL R14, [R1+0x94] ;  /* 0x00009400010e7983 */ /* 0x000f680000100800 */
[----:B------:R1:W-:Y:S01]  /*150c0*/  @!P0 ST.E.64 desc[UR42][R8.64], R56 ;  /* 0x0000003808008985 */ /* 0x0003e2000c101b2a */
[----:B------:R-:W-:-:S03]  /*150d0*/  ISETP.GE.AND P2, PT, R25, UR4, PT ;  /* 0x0000000419007c0c */ /* 0x000fc6000bf46270 */
[----:B------:R-:W2:Y:S01]  /*150e0*/  LDL R13, [R1+0x8c] ;  /* 0x00008c00010d7983 */ /* 0x000ea20000100800 */
[----:B-1----:R-:W-:-:S03]  /*150f0*/  @!P1 LEA R8, P0, R10, R12, 0x2 ;  /* 0x0000000c0a089211 */ /* 0x002fc600078010ff */
[----:B------:R-:W3:Y:S01]  /*15100*/  LDL R56, [R1+0x104] ;  /* 0x0001040001387983 */ /* 0x000ee20000100800 */
[----:B------:R-:W-:-:S05]  /*15110*/  @!P1 LEA.HI.X R9, R10, R20, R11, 0x2, P0 ;  /* 0x000000140a099211 */ /* 0x000fca00000f140b */
[----:B------:R1:W-:Y:S01]  /*15120*/  @!P1 ST.E.64 desc[UR42][R8.64], R60 ;  /* 0x0000003c08009985 */ /* 0x0003e2000c101b2a */
[----:B------:R-:W-:Y:S02]  /*15130*/  ISETP.GE.AND P1, PT, R15, UR4, PT ;  /* 0x000000040f007c0c */ /* 0x000fe4000bf26270 */
[-C--:B------:R-:W-:Y:S02]  /*15140*/  @!P2 LEA R10, P5, R25, R12.reuse, 0x2 ;  /* 0x0000000c190aa211 */ /* 0x080fe400078a10ff */
[----:B-1----:R-:W-:-:S04]  /*15150*/  @!P3 LEA R8, P4, R33, R12, 0x2 ;  /* 0x0000000c2108b211 */ /* 0x002fc800078810ff */
[-C--:B------:R-:W-:Y:S02]  /*15160*/  @!P3 LEA.HI.X R9, R33, R20.reuse, R40, 0x2, P4 ;  /* 0x000000142109b211 */ /* 0x080fe400020f1428 */
[----:B------:R-:W3:Y:S01]  /*15170*/  LDL R33, [R1+0x118] ;  /* 0x0001180001217983 */ /* 0x000ee20000100800 */
[----:B------:R-:W-:-:S03]  /*15180*/  @!P2 LEA.HI.X R11, R25, R20, R32, 0x2, P5 ;  /* 0x00000014190ba211 */ /* 0x000fc600028f1420 */
[----:B------:R-:W3:Y:S01]  /*15190*/  LDL R40, [R1+0x11c] ;  /* 0x00011c0001287983 */ /* 0x000ee20000100800 */
[----:B------:R-:W-:-:S03]  /*151a0*/  ISETP.GE.AND P0, PT, R152, UR4, PT ;  /* 0x0000000498007c0c */ /* 0x000fc6000bf06270 */
[----:B------:R-:W-:Y:S04]  /*151b0*/  @!P3 ST.E.64 desc[UR42][R8.64], R64 ;  /* 0x000000400800b985 */ /* 0x000fe8000c101b2a */
[----:B------:R1:W-:Y:S01]  /*151c0*/  @!P2 ST.E.64 desc[UR42][R10.64], R68 ;  /* 0x000000440a00a985 */ /* 0x0003e2000c101b2a */
[----:B------:R-:W-:-:S03]  /*151d0*/  ISETP.GE.AND P2, PT, R29, UR4, PT ;  /* 0x000000041d007c0c */ /* 0x000fc6000bf46270 */
[----:B------:R-:W3:Y:S04]  /*151e0*/  LDL R32, [R1+0x88] ;  /* 0x0000880001207983 */ /* 0x000ee80000100800 */
[----:B------:R-:W3:Y:S01]  /*151f0*/  LDL R25, [R1+0x84] ;  /* 0x0000840001197983 */ /* 0x000ee20000100800 */
[-C--:B-1----:R-:W-:Y:S02]  /*15200*/  @!P1 LEA R10, P5, R15, R12.reuse, 0x2 ;  /* 0x0000000c0f0a9211 */ /* 0x082fe400078a10ff */
[----:B------:R-:W-:-:S04]  /*15210*/  @!P0 LEA R8, P4, R152, R12, 0x2 ;  /* 0x0000000c98088211 */ /* 0x000fc800078810ff */
[-C--:B------:R-:W-:Y:S02]  /*15220*/  @!P0 LEA.HI.X R9, R152, R20.reuse, R45, 0x2, P4 ;  /* 0x0000001498098211 */ /* 0x080fe400020f142d */
[----:B------:R-:W-:Y:S01]  /*15230*/  ISETP.GE.AND P3, PT, R41, UR4, PT ;  /* 0x0000000429007c0c */ /* 0x000fe2000bf66270 */
[----:B------:R-:W3:Y:S04]  /*15240*/  LDL R45, [R1+0x74] ;  /* 0x00007400012d7983 */ /* 0x000ee80000100800 */
[----:B------:R-:W-:Y:S01]  /*15250*/  @!P0 ST.E.64 desc[UR42][R8.64], R72 ;  /* 0x0000004808008985 */ /* 0x000fe2000c101b2a */
[----:B----4-:R-:W-:-:S03]  /*15260*/  @!P1 LEA.HI.X R11, R15, R20, R28, 0x2, P5 ;  /* 0x000000140f0b9211 */ /* 0x010fc600028f141c */
[----:B------:R-:W4:Y:S04]  /*15270*/  LDL R15, [R1+0x110] ;  /* 0x00011000010f7983 */ /* 0x000f280000100800 */
[----:B------:R-:W4:Y:S04]  /*15280*/  LDL R28, [R1+0x114] ;  /* 0x00011400011c7983 */ /* 0x000f280000100800 */
[----:B------:R1:W-:Y:S02]  /*15290*/  @!P1 ST.E.64 desc[UR42][R10.64], R76 ;  /* 0x0000004c0a009985 */ /* 0x0003e4000c101b2a */
[----:B-1----:R-:W-:-:S04]  /*152a0*/  @!P2 LEA R10, P5, R29, R12, 0x2 ;  /* 0x0000000c1d0aa211 */ /* 0x002fc800078a10ff */
[----:B------:R-:W-:Y:S02]  /*152b0*/  @!P2 LEA.HI.X R11, R29, R20, R36, 0x2, P5 ;  /* 0x000000141d0ba211 */ /* 0x000fe400028f1424 */
[----:B------:R-:W4:Y:S04]  /*152c0*/  LDL R36, [R1+0x10c] ;  /* 0x00010c0001247983 */ /* 0x000f280000100800 */
[----:B------:R-:W4:Y:S01]  /*152d0*/  LDL R29, [R1+0x108] ;  /* 0x00010800011d7983 */ /* 0x000f220000100800 */
[----:B------:R-:W-:Y:S02]  /*152e0*/  @!P3 LEA R8, P4, R41, R12, 0x2 ;  /* 0x0000000c2908b211 */ /* 0x000fe400078810ff */
[----:B------:R-:W-:Y:S02]  /*152f0*/  ISETP.GE.AND P0, PT, R37, UR4, PT ;  /* 0x0000000425007c0c */ /* 0x000fe4000bf06270 */
[----:B------:R-:W-:-:S02]  /*15300*/  @!P3 LEA.HI.X R9, R41, R20, R44, 0x2, P4 ;  /* 0x000000142909b211 */ /* 0x000fc400020f142c */
[----:B------:R-:W4:Y:S01]  /*15310*/  LDL R41, [R1+0x70] ;  /* 0x0000700001297983 */ /* 0x000f220000100800 */
[----:B-----5:R-:W-:-:S03]  /*15320*/  ISETP.GE.AND P1, PT, R14, UR4, PT ;  /* 0x000000040e007c0c */ /* 0x020fc6000bf26270 */
[----:B------:R-:W-:Y:S04]  /*15330*/  @!P3 ST.E.64 desc[UR42][R8.64], R80 ;  /* 0x000000500800b985 */ /* 0x000fe8000c101b2a */
[----:B------:R1:W-:Y:S01]  /*15340*/  @!P2 ST.E.64 desc[UR42][R10.64], R84 ;  /* 0x000000540a00a985 */ /* 0x0003e2000c101b2a */
[----:B--2---:R-:W-:-:S03]  /*15350*/  ISETP.GE.AND P2, PT, R13, UR4, PT ;  /* 0x000000040d007c0c */ /* 0x004fc6000bf46270 */
[----:B------:R-:W2:Y:S02]  /*15360*/  LDL R44, [R1+0xf4] ;  /* 0x0000f400012c7983 */ /* 0x000ea40000100800 */
[CC--:B-1----:R-:W-:Y:S02]  /*15370*/  @!P1 LEA R10, P5, R14.reuse, R12.reuse, 0x2 ;  /* 0x0000000c0e0a9211 */ /* 0x0c2fe400078a10ff */
[----:B------:R-:W-:Y:S02]  /*15380*/  @!P0 LEA R8, P4, R37, R12, 0x2 ;  /* 0x0000000c25088211 */ /* 0x000fe400078810ff */
[----:B------:R-:W-:Y:S02]  /*15390*/  ISETP.GE.AND P3, PT, R21, UR4, PT ;  /* 0x0000000415007c0c */ /* 0x000fe4000bf66270 */
[-C--:B---3--:R-:W-:Y:S02]  /*153a0*/  @!P1 LEA.HI.X R11, R14, R20.reuse, R33, 0x2, P5 ;  /* 0x000000140e0b9211 */ /* 0x088fe400028f1421 */
[----:B------:R-:W3:Y:S01]  /*153b0*/  LDL R14, [R1+0x78] ;  /* 0x00007800010e7983 */ /* 0x000ee20000100800 */
[----:B------:R-:W-:-:S03]  /*153c0*/  @!P0 LEA.HI.X R9, R37, R20, R40, 0x2, P4 ;  /* 0x0000001425098211 */ /* 0x000fc600020f1428 */
[----:B------:R-:W5:Y:S04]  /*153d0*/  LDL R37, [R1+0x6c] ;  /* 0x00006c0001257983 */ /* 0x000f680000100800 */
[----:B------:R-:W-:Y:S04]  /*153e0*/  @!P0 ST.E.64 desc[UR42][R8.64], R88 ;  /* 0x0000005808008985 */ /* 0x000fe8000c101b2a */
[----:B------:R1:W-:Y:S01]  /*153f0*/  @!P1 ST.E.64 desc[UR42][R10.64], R92 ;  /* 0x0000005c0a009985 */ /* 0x0003e2000c101b2a */
[----:B------:R-:W-:-:S03]  /*15400*/  ISETP.GE.AND P0, PT, R32, UR4, PT ;  /* 0x0000000420007c0c */ /* 0x000fc6000bf06270 */
[----:B------:R-:W2:Y:S04]  /*15410*/  LDL R33, [R1+0x68] ;  /* 0x0000680001217983 */ /* 0x000ea80000100800 */
[----:B------:R-:W2:Y:S01]  /*15420*/  LDL R40, [R1+0xf0] ;  /* 0x0000f00001287983 */ /* 0x000ea20000100800 */
[-C--:B-1----:R-:W-:Y:S02]  /*15430*/  @!P2 LEA R10, P5, R13, R12.reuse, 0x2 ;  /* 0x0000000c0d0aa211 */ /* 0x082fe400078a10ff */
[----:B------:R-:W-:Y:S02]  /*15440*/  @!P3 LEA R8, P4, R21, R12, 0x2 ;  /* 0x0000000c1508b211 */ /* 0x000fe400078810ff */
[----:B------:R-:W-:Y:S02]  /*15450*/  ISETP.GE.AND P1, PT, R25, UR4, PT ;  /* 0x0000000419007c0c */ /* 0x000fe4000bf26270 */
[----:B----4-:R-:W-:-:S02]  /*15460*/  @!P2 LEA.HI.X R11, R13, R20, R15, 0x2, P5 ;  /* 0x000000140d0ba211 */ /* 0x010fc400028f140f */
[----:B------:R-:W4:Y:S04]  /*15470*/  LDL R15, [R1+0xfc] ;  /* 0x0000fc00010f7983 */ /* 0x000f280000100800 */
[----:B------:R-:W2:Y:S01]  /*15480*/  LDL R13, [R1+0x64] ;  /* 0x00006400010d7983 */ /* 0x000ea20000100800 */
[----:B------:R-:W-:-:S03]  /*15490*/  @!P3 LEA.HI.X R9, R21, R20, R28, 0x2, P4 ;  /* 0x000000141509b211 */ /* 0x000fc600020f141c */
[----:B------:R-:W2:Y:S04]  /*154a0*/  LDL R28, [R1+0x60] ;  /* 0x00006000011c7983 */ /* 0x000ea80000100800 */
[----:B------:R-:W2:Y:S04]  /*154b0*/  LDL R21, [R1+0x5c] ;  /* 0x00005c0001157983 */ /* 0x000ea80000100800 */
[----:B------:R1:W-:Y:S04]  /*154c0*/  @!P3 ST.E.64 desc[UR42][R8.64], R96 ;  /* 0x000000600800b985 */ /* 0x0003e8000c101b2a */
[----:B------:R0:W-:Y:S01]  /*154d0*/  @!P2 ST.E.64 desc[UR42][R10.64], R100 ;  /* 0x000000640a00a985 */ /* 0x0001e2000c101b2a */
[----:B-1----:R-:W-:-:S04]  /*154e0*/  @!P0 LEA R8, P5, R32, R12, 0x2 ;  /* 0x0000000c20088211 */ /* 0x002fc800078a10ff */
[----:B------:R-:W-:Y:S02]  /*154f0*/  @!P0 LEA.HI.X R9, R32, R20, R36, 0x2, P5 ;  /* 0x0000001420098211 */ /* 0x000fe400028f1424 */
[C---:B0-----:R-:W-:Y:S01]  /*15500*/  @!P1 LEA R10, P2, R25.reuse, R12, 0x2 ;  /* 0x0000000c190a9211 */ /* 0x041fe200078410ff */
[----:B------:R-:W2:Y:S04]  /*15510*/  LDL R36, [R1+0xec] ;  /* 0x0000ec0001247983 */ /* 0x000ea80000100800 */
[----:B------:R-:W2:Y:S01]  /*15520*/  LDL R32, [R1+0xe8] ;  /* 0x0000e80001207983 */ /* 0x000ea20000100800 */
[----:B------:R-:W-:-:S03]  /*15530*/  @!P1 LEA.HI.X R11, R25, R20, R29, 0x2, P2 ;  /* 0x00000014190b9211 */ /* 0x000fc600010f141d */
[----:B------:R-:W2:Y:S04]  /*15540*/  LDL R29, [R1+0xe4] ;  /* 0x0000e400011d7983 */ /* 0x000ea80000100800 */
[----:B------:R-:W2:Y:S01]  /*15550*/  LDL R25, [R1+0xe0] ;  /* 0x0000e00001197983 */ /* 0x000ea20000100800 */
[----:B------:R-:W-:Y:S02]  /*15560*/  ISETP.GE.AND P3, PT, R53, UR4, PT ;  /* 0x0000000435007c0c */ /* 0x000fe4000bf66270 */
        /* <DEDUP_REMOVED lines=9> */
[----:B------:R0:W-:Y:S01]  /*15600*/  @!P3 ST.E.64 desc[UR42][R8.64], R112 ;  /* 0x000000700800b985 */ /* 0x0001e2000c101b2a */
[----:B---3--:R-:W-:-:S03]  /*15610*/  ISETP.GE.AND P2, PT, R14, UR4, PT ;  /* 0x000000040e007c0c */ /* 0x008fc6000bf46270 */
[----:B------:R1:W-:Y:S01]  /*15620*/  @!P4 ST.E.64 desc[UR42][R10.64], R116 ;  /* 0x000000740a00c985 */ /* 0x0003e2000c101b2a */
[----:B-----5:R-:W-:-:S09]  /*15630*/  ISETP.GE.AND P4, PT, R37, UR4, PT ;  /* 0x0000000425007c0c */ /* 0x020fd2000bf86270 */
[-C--:B0-----:R-:W-:Y:S02]  /*15640*/  @!P2 LEA R8, P3, R14, R12.reuse, 0x2 ;  /* 0x0000000c0e08a211 */ /* 0x081fe400078610ff */
[----:B-1----:R-:W-:-:S04]  /*15650*/  @!P1 LEA R10, P5, R45, R12, 0x2 ;  /* 0x0000000c2d0a9211 */ /* 0x002fc800078a10ff */
[-C--:B------:R-:W-:Y:S02]  /*15660*/  @!P1 LEA.HI.X R11, R45, R20.reuse, R48, 0x2, P5 ;  /* 0x000000142d0b9211 */ /* 0x080fe400028f1430 */
[----:B----4-:R-:W-:Y:S02]  /*15670*/  @!P2 LEA.HI.X R9, R14, R20, R15, 0x2, P3 ;  /* 0x000000140e09a211 */ /* 0x010fe400018f140f */
[----:B------:R-:W-:-:S03]  /*15680*/  @!P0 LEA R14, P3, R41, R12, 0x2 ;  /* 0x0000000c290e8211 */ /* 0x000fc600078610ff */
[----:B------:R0:W-:Y:S01]  /*15690*/  @!P2 ST.E.64 desc[UR42][R8.64], R120 ;  /* 0x000000780800a985 */ /* 0x0001e2000c101b2a */
[----:B--2---:R-:W-:Y:S02]  /*156a0*/  ISETP.GE.AND P2, PT, R33, UR4, PT ;  /* 0x0000000421007c0c */ /* 0x004fe4000bf46270 */
        /* <DEDUP_REMOVED lines=10> */
[----:B--2---:R-:W-:Y:S02]  /*15750*/  @!P3 LEA R14, P4, R13, R12, 0x2 ;  /* 0x0000000c0d0eb211 */ /* 0x004fe400078810ff */
[-C--:B------:R-:W-:Y:S02]  /*15760*/  @!P2 LEA.HI.X R11, R33, R20.reuse, R36, 0x2, P5 ;  /* 0x00000014210ba211 */ /* 0x080fe400028f1424 */
[----:B------:R-:W-:Y:S02]  /*15770*/  @!P3 LEA.HI.X R15, R13, R20, R32, 0x2, P4 ;  /* 0x000000140d0fb211 */ /* 0x000fe400020f1420 */
        /* <DEDUP_REMOVED lines=8> */
.L_x_14522:
[----:B------:R-:W-:Y:S05]  /*15800*/  BSYNC B1 ;  /* 0x0000000000017941 */ /* 0x000fea0003800000 */
.L_x_14521:
[----:B------:R-:W-:-:S03]  /*15810*/  UMOV UR4, 0xffffffff ;  /* 0xffffffff00047882 */ /* 0x000fc60000000000 */
[----:B------:R-:W-:Y:S05]  /*15820*/  BRA.DIV UR4, `(.L_x_14523) ;  /* 0x000000b204a07947 */ /* 0x000fea000b800000 */
[----:B0-----:R-:W0:Y:S04]  /*15830*/  SHFL.IDX PT, R4, R4, 0x1, 0x1c1f ;  /* 0x003c1f0004047f89 */ /* 0x001e2800000e0000 */
[----:B------:R-:W4:Y:S02]  /*15840*/  SHFL.IDX PT, R3, R3, 0x1, 0x1c1f ;  /* 0x003c1f0003037f89 */ /* 0x000f2400000e0000 */
.L_x_14738:
        /* <DEDUP_REMOVED lines=44> */
[----:B-1----:R-:W2:Y:S01]  /*15b10*/  LDL R20, [R1+0x5c] ;  /* 0x00005c0001147983 */ /* 0x002ea20000100800 */
[----:B-----5:R-:W-:Y:S01]  /*15b20*/  ISETP.GE.AND P2, PT, R68, UR4, PT ;  /* 0x0000000444007c0c */ /* 0x020fe2000bf46270 */
[----:B----4-:R-:W-:Y:S01]  /*15b30*/  IMAD.MOV.U32 R60, RZ, RZ, R57 ;  /* 0x000000ffff3c7224 */ /* 0x010fe200078e0039 */
[----:B------:R-:W-:-:S02]  /*15b40*/  MOV R57, R56 ;  /* 0x0000003800397202 */ /* 0x000fc40000000f00 */
[----:B------:R-:W-:Y:S01]  /*15b50*/  ISETP.GE.AND P3, PT, R84, UR4, PT ;  /* 0x0000000454007c0c */ /* 0x000fe2000bf66270 */
[----:B------:R-:W-:Y:S02]  /*15b60*/  IMAD.MOV.U32 R56, RZ, RZ, R53 ;  /* 0x000000ffff387224 */ /* 0x000fe400078e0035 */
[----:B------:R-:W-:Y:S02]  /*15b70*/  IMAD.MOV.U32 R53, RZ, RZ, R52 ;  /* 0x000000ffff357224 */ /* 0x000fe400078e0034 */
[----:B------:R-:W-:Y:S02]  /*15b80*/  IMAD.MOV.U32 R52, RZ, RZ, R48 ;  /* 0x000000ffff347224 */ /* 0x000fe400078e0030 */
[----:B------:R-:W-:Y:S02]  /*15b90*/  IMAD.MOV.U32 R48, RZ, RZ, R32 ;  /* 0x000000ffff307224 */ /* 0x000fe400078e0020 */
[----:B---3--:R-:W-:Y:S02]  /*15ba0*/  IMAD.MOV.U32 R32, RZ, RZ, R13 ;  /* 0x000000ffff207224 */ /* 0x008fe400078e000d */
[----:B------:R-:W-:Y:S01]  /*15bb0*/  IMAD.MOV.U32 R13, RZ, RZ, R11 ;  /* 0x000000ffff0d7224 */ /* 0x000fe200078e000b */
[----:B------:R-:W-:Y:S01]  /*15bc0*/  MOV R11, R10 ;  /* 0x0000000a000b7202 */ /* 0x000fe20000000f00 */
[----:B------:R-:W-:-:S02]  /*15bd0*/  IMAD.MOV.U32 R10, RZ, RZ, R9 ;  /* 0x000000ffff0a7224 */ /* 0x000fc400078e0009 */
[----:B0-----:R-:W-:Y:S02]  /*15be0*/  @!P2 IMAD.MOV.U32 R9, RZ, RZ, R4 ;  /* 0x000000ffff09a224 */ /* 0x001fe400078e0004 */
[----:B------:R-:W-:Y:S02]  /*15bf0*/  IMAD.MOV.U32 R61, RZ, RZ, R8 ;  /* 0x000000ffff3d7224 */ /* 0x000fe400078e0008 */
[----:B------:R-:W-:Y:S02]  /*15c00*/  @!P2 IMAD.MOV.U32 R8, RZ, RZ, R3 ;  /* 0x000000ffff08a224 */ /* 0x000fe400078e0003 */
[----:B------:R-:W-:Y:S01]  /*15c10*/  IMAD.MOV.U32 R72, RZ, RZ, R64 ;  /* 0x000000ffff487224 */ /* 0x000fe200078e0040 */
[----:B------:R-:W-:Y:S01]  /*15c20*/  MOV R64, R60 ;  /* 0x0000003c00407202 */ /* 0x000fe20000000f00 */
[----:B------:R-:W-:Y:S02]  /*15c30*/  IMAD.MOV.U32 R60, RZ, RZ, R56 ;  /* 0x000000ffff3c7224 */ /* 0x000fe400078e0038 */
[----:B------:R-:W-:-:S02]  /*15c40*/  IMAD.MOV.U32 R56, RZ, RZ, R52 ;  /* 0x000000ffff387224 */ /* 0x000fc400078e0034 */
[----:B------:R-:W-:Y:S01]  /*15c50*/  IMAD.MOV.U32 R52, RZ, RZ, R10 ;  /* 0x000000ffff347224 */ /* 0x000fe200078e000a */
[----:B------:R-:W-:Y:S01]  /*15c60*/  @!P3 LEA R10, P4, R84, R3, 0x2 ;  /* 0x00000003540ab211 */ /* 0x000fe200078810ff */
[----:B------:R-:W-:-:S04]  /*15c70*/  @!P2 IMAD.WIDE R8, R68, 0x4, R8 ;  /* 0x000000044408a825 */ /* 0x000fc800078e0208 */
[----:B------:R-:W-:Y:S02]  /*15c80*/  IMAD.MOV.U32 R68, RZ, RZ, R65 ;  /* 0x000000ffff447224 */ /* 0x000fe400078e0041 */
[----:B------:R-:W-:Y:S02]  /*15c90*/  IMAD.MOV.U32 R65, RZ, RZ, R48 ;  /* 0x000000ffff417224 */ /* 0x000fe400078e0030 */
[----:B------:R-:W-:Y:S01]  /*15ca0*/  IMAD.MOV.U32 R48, RZ, RZ, R11 ;  /* 0x000000ffff307224 */ /* 0x000fe200078e000b */
[----:B------:R-:W-:Y:S02]  /*15cb0*/  @!P3 LEA.HI.X R11, R84, R4, R93, 0x2, P4 ;  /* 0x00000004540bb211 */ /* 0x000fe400020f145d */
[----:B------:R-:W3:Y:S01]  /*15cc0*/  LDL R93, [R1+0x150] ;  /* 0x00015000015d7983 */ /* 0x000ee20000100800 */
[C---:B------:R-:W-:Y:S02]  /*15cd0*/  ISETP.GE.AND P1, PT, R77.reuse, UR4, PT ;  /* 0x000000044d007c0c */ /* 0x040fe4000bf26270 */
[----:B------:R-:W-:Y:S01]  /*15ce0*/  ISETP.GE.AND P0, PT, R88, UR4, PT ;  /* 0x0000000458007c0c */ /* 0x000fe2000bf06270 */
[----:B------:R0:W-:Y:S04]  /*15cf0*/  @!P2 ST.E.64 desc[UR42][R8.64], R26 ;  /* 0x0000001a0800a985 */ /* 0x0001e8000c101b2a */
[----:B------:R1:W-:Y:S04]  /*15d00*/  @!P3 ST.E.64 desc[UR42][R10.64], R30 ;  /* 0x0000001e0a00b985 */ /* 0x0003e8000c101b2a */
[----:B------:R-:W4:Y:S02]  /*15d10*/  LDL R84, [R1+0xac] ;  /* 0x0000ac0001547983 */ /* 0x000f240000100800 */
[----:B0-----:R-:W-:-:S04]  /*15d20*/  @!P1 LEA R8, P5, R77, R3, 0x2 ;  /* 0x000000034d089211 */ /* 0x001fc800078a10ff */
[-C--:B------:R-:W-:Y:S02]  /*15d30*/  @!P1 LEA.HI.X R9, R77, R4.reuse, R80, 0x2, P5 ;  /* 0x000000044d099211 */ /* 0x080fe400028f1450 */
[----:B------:R-:W5:Y:S01]  /*15d40*/  LDL R80, [R1+0x14c] ;  /* 0x00014c0001507983 */ /* 0x000f620000100800 */
[C---:B-1----:R-:W-:Y:S02]  /*15d50*/  @!P0 LEA R10, P4, R88.reuse, R3, 0x2 ;  /* 0x00000003580a8211 */ /* 0x042fe400078810ff */
[----:B------:R-:W-:Y:S01]  /*15d60*/  ISETP.GE.AND P2, PT, R73, UR4, PT ;  /* 0x0000000449007c0c */ /* 0x000fe2000bf46270 */
[----:B------:R-:W2:Y:S01]  /*15d70*/  LDL R77, [R1+0xa8] ;  /* 0x0000a800014d7983 */ /* 0x000ea20000100800 */
[----:B---3--:R-:W-:-:S03]  /*15d80*/  @!P0 LEA.HI.X R11, R88, R4, R93, 0x2, P4 ;  /* 0x00000004580b8211 */ /* 0x008fc600020f145d */
[----:B------:R-:W3:Y:S04]  /*15d90*/  LDL R88, [R1+0x144] ;  /* 0x0001440001587983 */ /* 0x000ee80000100800 */
[----:B------:R0:W-:Y:S01]  /*15da0*/  @!P1 ST.E.64 desc[UR42][R8.64], R34 ;  /* 0x0000002208009985 */ /* 0x0001e2000c101b2a */
[----:B------:R-:W-:-:S03]  /*15db0*/  ISETP.GE.AND P1, PT, R76, UR4, PT ;  /* 0x000000044c007c0c */ /* 0x000fc6000bf26270 */
[----:B------:R-:W4:Y:S01]  /*15dc0*/  LDL R93, [R1+0x148] ;  /* 0x00014800015d7983 */ /* 0x000f220000100800 */
[----:B0-----:R-:W-:-:S04]  /*15dd0*/  @!P2 LEA R8, P5, R73, R3, 0x2 ;  /* 0x000000034908a211 */ /* 0x001fc800078a10ff */
[----:B-----5:R-:W-:Y:S01]  /*15de0*/  @!P2 LEA.HI.X R9, R73, R4, R80, 0x2, P5 ;  /* 0x000000044909a211 */ /* 0x020fe200028f1450 */
[----:B------:R-:W-:Y:S04]  /*15df0*/  @!P0 ST.E.64 desc[UR42][R10.64], R38 ;  /* 0x000000260a008985 */ /* 0x000fe8000c101b2a */
[----:B------:R0:W-:Y:S01]  /*15e00*/  @!P2 ST.E.64 desc[UR42][R8.64], R42 ;  /* 0x0000002a0800a985 */ /* 0x0001e2000c101b2a */
[----:B------:R-:W-:-:S03]  /*15e10*/  ISETP.GE.AND P3, PT, R92, UR4, PT ;  /* 0x000000045c007c0c */ /* 0x000fc6000bf66270 */
[----:B------:R-:W5:Y:S04]  /*15e20*/  LDL R73, [R1+0xa0] ;  /* 0x0000a00001497983 */ /* 0x000f680000100800 */
[----:B------:R-:W5:Y:S01]  /*15e30*/  LDL R80, [R1+0xa4] ;  /* 0x0000a40001507983 */ /* 0x000f620000100800 */
[----:B0-----:R-:W-:-:S04]  /*15e40*/  @!P1 LEA R8, P5, R76, R3, 0x2 ;  /* 0x000000034c089211 */ /* 0x001fc800078a10ff */
[-C--:B---3--:R-:W-:Y:S02]  /*15e50*/  @!P1 LEA.HI.X R9, R76, R4.reuse, R88, 0x2, P5 ;  /* 0x000000044c099211 */ /* 0x088fe400028f1458 */
[----:B------:R-:W3:Y:S01]  /*15e60*/  LDL R88, [R1+0x13c] ;  /* 0x00013c0001587983 */ /* 0x000ee20000100800 */
[C---:B------:R-:W-:Y:S02]  /*15e70*/  ISETP.GE.AND P2, PT, R81.reuse, UR4, PT ;  /* 0x0000000451007c0c */ /* 0x040fe4000bf46270 */
[CC--:B------:R-:W-:Y:S01]  /*15e80*/  @!P3 LEA R10, P4, R92.reuse, R3.reuse, 0x2 ;  /* 0x000000035c0ab211 */ /* 0x0c0fe200078810ff */
[----:B------:R-:W5:Y:S03]  /*15e90*/  LDL R76, [R1+0x9c] ;  /* 0x00009c00014c7983 */ /* 0x000f660000100800 */
[----:B----4-:R-:W-:Y:S02]  /*15ea0*/  @!P3 LEA.HI.X R11, R92, R4, R93, 0x2, P4 ;  /* 0x000000045c0bb211 */ /* 0x010fe400020f145d */
[----:B------:R-:W4:Y:S04]  /*15eb0*/  LDL R92, [R1+0x140] ;  /* 0x00014000015c7983 */ /* 0x000f280000100800 */
[----:B------:R-:W-:Y:S04]  /*15ec0*/  @!P3 ST.E.64 desc[UR42][R10.64], R46 ;  /* 0x0000002e0a00b985 */ /* 0x000fe8000c101b2a */
[----:B------:R0:W-:Y:S02]  /*15ed0*/  @!P1 ST.E.64 desc[UR42][R8.64], R50 ;  /* 0x0000003208009985 */ /* 0x0001e4000c101b2a */
[----:B0-----:R-:W-:-:S04]  /*15ee0*/  @!P2 LEA R8, P5, R81, R3, 0x2 ;  /* 0x000000035108a211 */ /* 0x001fc800078a10ff */
[----:B---3--:R-:W-:Y:S02]  /*15ef0*/  @!P2 LEA.HI.X R9, R81, R4, R88, 0x2, P5 ;  /* 0x000000045109a211 */ /* 0x008fe400028f1458 */
[----:B------:R-:W3:Y:S01]  /*15f00*/  LDL R81, [R1+0x134] ;  /* 0x0001340001517983 */ /* 0x000ee20000100800 */
[----:B------:R-:W-:Y:S02]  /*15f10*/  ISETP.GE.AND P0, PT, R89, UR4, PT ;  /* 0x0000000459007c0c */ /* 0x000fe4000bf06270 */
[----:B------:R-:W-:Y:S01]  /*15f20*/  ISETP.GE.AND P1, PT, R69, UR4, PT ;  /* 0x0000000445007c0c */ /* 0x000fe2000bf26270 */
[----:B------:R-:W5:Y:S10]  /*15f30*/  LDL R88, [R1+0x138] ;  /* 0x0001380001587983 */ /* 0x000f740000100800 */
[----:B------:R-:W-:-:S04]  /*15f40*/  @!P0 LEA R10, P4, R89, R3, 0x2 ;  /* 0x00000003590a8211 */ /* 0x000fc800078810ff */
[----:B----4-:R-:W-:-:S05]  /*15f50*/  @!P0 LEA.HI.X R11, R89, R4, R92, 0x2, P4 ;  /* 0x00000004590b8211 */ /* 0x010fca00020f145c */
[----:B------:R-:W-:Y:S04]  /*15f60*/  @!P0 ST.E.64 desc[UR42][R10.64], R54 ;  /* 0x000000360a008985 */ /* 0x000fe8000c101b2a */
[----:B------:R0:W-:Y:S02]  /*15f70*/  @!P2 ST.E.64 desc[UR42][R8.64], R58 ;  /* 0x0000003a0800a985 */ /* 0x0001e4000c101b2a */
[----:B0-----:R-:W-:-:S04]  /*15f80*/  @!P1 LEA R8, P5, R69, R3, 0x2 ;  /* 0x0000000345089211 */ /* 0x001fc800078a10ff */
[----:B---3--:R-:W-:Y:S02]  /*15f90*/  @!P1 LEA.HI.X R9, R69, R4, R81, 0x2, P5 ;  /* 0x0000000445099211 */ /* 0x008fe400028f1451 */
[----:B------:R-:W3:Y:S01]  /*15fa0*/  LDL R81, [R1+0x12c] ;  /* 0x00012c0001517983 */ /* 0x000ee20000100800 */
[----:B------:R-:W-:Y:S02]  /*15fb0*/  ISETP.GE.AND P3, PT, R85, UR4, PT ;  /* 0x0000000455007c0c */ /* 0x000fe4000bf66270 */
[----:B--2---:R-:W-:-:S11]  /*15fc0*/  ISETP.GE.AND P2, PT, R77, UR4, PT ;  /* 0x000000044d007c0c */ /* 0x004fd6000bf46270 */
[----:B------:R-:W-:-:S04]  /*15fd0*/  @!P3 LEA R10, P4, R85, R3, 0x2 ;  /* 0x00000003550ab211 */ /* 0x000fc800078810ff */
[----:B-----5:R-:W-:Y:S02]  /*15fe0*/  @!P3 LEA.HI.X R11, R85, R4, R88, 0x2, P4 ;  /* 0x00000004550bb211 */ /* 0x020fe400020f1458 */
[----:B------:R-:W2:Y:S04]  /*15ff0*/  LDL R85, [R1+0x130] ;  /* 0x0001300001557983 */ /* 0x000ea80000100800 */
[----:B------:R-:W-:Y:S04]  /*16000*/  @!P3 ST.E.64 desc[UR42][R10.64], R62 ;  /* 0x0000003e0a00b985 */ /* 0x000fe8000c101b2a */
[----:B------:R0:W-:Y:S02]  /*16010*/  @!P1 ST.E.64 desc[UR42][R8.64], R66 ;  /* 0x0000004208009985 */ /* 0x0001e4000c101b2a */
[----:B0-----:R-:W-:-:S04]  /*16020*/  @!P2 LEA R8, P5, R77, R3, 0x2 ;  /* 0x000000034d08a211 */ /* 0x001fc800078a10ff */
[----:B---3--:R-:W-:Y:S02]  /*16030*/  @!P2 LEA.HI.X R9, R77, R4, R81, 0x2, P5 ;  /* 0x000000044d09a211 */ /* 0x008fe400028f1451 */
[----:B------:R-:W3:Y:S01]  /*16040*/  LDL R77, [R1+0x124] ;  /* 0x00012400014d7983 */ /* 0x000ee20000100800 */
[C---:B------:R-:W-:Y:S02]  /*16050*/  ISETP.GE.AND P0, PT, R84.reuse, UR4, PT ;  /* 0x0000000454007c0c */ /* 0x040fe4000bf06270 */
[----:B------:R-:W-:Y:S01]  /*16060*/  ISETP.GE.AND P1, PT, R73, UR4, PT ;  /* 0x0000000449007c0c */ /* 0x000fe2000bf26270 */
[----:B------:R-:W4:Y:S10]  /*16070*/  LDL R81, [R1+0x128] ;  /* 0x0001280001517983 */ /* 0x000f340000100800 */
[----:B------:R-:W-:-:S04]  /*16080*/  @!P0 LEA R10, P4, R84, R3, 0x2 ;  /* 0x00000003540a8211 */ /* 0x000fc800078810ff */
[----:B--2---:R-:W-:Y:S01]  /*16090*/  @!P0 LEA.HI.X R11, R84, R4, R85, 0x2, P4 ;  /* 0x00000004540b8211 */ /* 0x004fe200020f1455 */
[----:B------:R-:W-:Y:S02]  /*160a0*/  IMAD.MOV.U32 R69, RZ, RZ, R68 ;  /* 0x000000ffff457224 */ /* 0x000fe400078e0044 */
[----:B------:R-:W2:Y:S04]  /*160b0*/  LDL R68, [R1+0x94] ;  /* 0x0000940001447983 */ /* 0x000ea80000100800 */
[----:B------:R-:W-:Y:S04]  /*160c0*/  @!P0 ST.E.64 desc[UR42][R10.64], R70 ;  /* 0x000000460a008985 */ /* 0x000fe8000c101b2a */
[----:B------:R0:W-:Y:S02]  /*160d0*/  @!P2 ST.E.64 desc[UR42][R8.64], R74 ;  /* 0x0000004a0800a985 */ /* 0x0001e4000c101b2a */
[----:B0-----:R-:W-:-:S04]  /*160e0*/  @!P1 LEA R8, P5, R73, R3, 0x2 ;  /* 0x0000000349089211 */ /* 0x001fc800078a10ff */
[----:B---3--:R-:W-:Y:S02]  /*160f0*/  @!P1 LEA.HI.X R9, R73, R4, R77, 0x2, P5 ;  /* 0x0000000449099211 */ /* 0x008fe400028f144d */
[----:B------:R-:W3:Y:S01]  /*16100*/  LDL R77, [R1+0x120] ;  /* 0x00012000014d7983 */ /* 0x000ee20000100800 */
[----:B------:R-:W-:-:S03]  /*16110*/  MOV R73, R69 ;  /* 0x0000004500497202 */ /* 0x000fc60000000f00 */
[----:B------:R-:W5:Y:S01]  /*16120*/  LDL R69, [R1+0x118] ;  /* 0x0001180001457983 */ /* 0x000f620000100800 */
[----:B------:R-:W-:Y:S02]  /*16130*/  ISETP.GE.AND P3, PT, R80, UR4, PT ;  /* 0x0000000450007c0c */ /* 0x000fe4000bf66270 */
[----:B------:R-:W-:Y:S02]  /*16140*/  ISETP.GE.AND P0, PT, R76, UR4, PT ;  /* 0x000000044c007c0c */ /* 0x000fe4000bf06270 */
[----:B------:R-:W-:-:S09]  /*16150*/  ISETP.GE.AND P2, PT, R72, UR4, PT ;  /* 0x0000000448007c0c */ /* 0x000fd2000bf46270 */
[----:B------:R-:W-:-:S04]  /*16160*/  @!P3 LEA R10, P4, R80, R3, 0x2 ;  /* 0x00000003500ab211 */ /* 0x000fc800078810ff */
[----:B----4-:R-:W-:-:S05]  /*16170*/  @!P3 LEA.HI.X R11, R80, R4, R81, 0x2, P4 ;  /* 0x00000004500bb211 */ /* 0x010fca00020f1451 */
[----:B------:R0:W-:Y:S01]  /*16180*/  @!P3 ST.E.64 desc[UR42][R10.64], R78 ;  /* 0x0000004e0a00b985 */ /* 0x0001e2000c101b2a */
[----:B--2---:R-:W-:-:S03]  /*16190*/  ISETP.GE.AND P3, PT, R68, UR4, PT ;  /* 0x0000000444007c0c */ /* 0x004fc6000bf66270 */
[----:B------:R1:W-:Y:S01]  /*161a0*/  @!P1 ST.E.64 desc[UR42][R8.64], R82 ;  /* 0x0000005208009985 */ /* 0x0003e2000c101b2a */
[----:B------:R-:W-:Y:S02]  /*161b0*/  ISETP.GE.AND P1, PT, R64, UR4, PT ;  /* 0x0000000440007c0c */ /* 0x000fe4000bf26270 */
[-C--:B0-----:R-:W-:Y:S02]  /*161c0*/  @!P0 LEA R10, P4, R76, R3.reuse, 0x2 ;  /* 0x000000034c0a8211 */ /* 0x081fe400078810ff */
[----:B-1----:R-:W-:-:S04]  /*161d0*/  @!P2 LEA R8, P5, R72, R3, 0x2 ;  /* 0x000000034808a211 */ /* 0x002fc800078a10ff */
[-C--:B------:R-:W-:Y:S02]  /*161e0*/  @!P2 LEA.HI.X R9, R72, R4.reuse, R73, 0x2, P5 ;  /* 0x000000044809a211 */ /* 0x080fe400028f1449 */
[----:B---3--:R-:W-:-:S05]  /*161f0*/  @!P0 LEA.HI.X R11, R76, R4, R77, 0x2, P4 ;  /* 0x000000044c0b8211 */ /* 0x008fca00020f144d */
[----:B------:R0:W-:Y:S01]  /*16200*/  @!P0 ST.E.64 desc[UR42][R10.64], R86 ;  /* 0x000000560a008985 */ /* 0x0001e2000c101b2a */
[----:B------:R-:W-:-:S03]  /*16210*/  ISETP.GE.AND P0, PT, R60, UR4, PT ;  /* 0x000000043c007c0c */ /* 0x000fc6000bf06270 */
[----:B------:R1:W-:Y:S01]  /*16220*/  @!P2 ST.E.64 desc[UR42][R8.64], R90 ;  /* 0x0000005a0800a985 */ /* 0x0003e2000c101b2a */
[----:B------:R-:W-:Y:S02]  /*16230*/  ISETP.GE.AND P2, PT, R56, UR4, PT ;  /* 0x0000000438007c0c */ /* 0x000fe4000bf46270 */
[-C--:B0-----:R-:W-:Y:S02]  /*16240*/  @!P3 LEA R10, P4, R68, R3.reuse, 0x2 ;  /* 0x00000003440ab211 */ /* 0x081fe400078810ff */
[----:B-1----:R-:W-:Y:S02]  /*16250*/  @!P1 LEA R8, P5, R64, R3, 0x2 ;  /* 0x0000000340089211 */ /* 0x002fe400078a10ff */
[-C--:B-----5:R-:W-:Y:S02]  /*16260*/  @!P3 LEA.HI.X R11, R68, R4.reuse, R69, 0x2, P4 ;  /* 0x00000004440bb211 */ /* 0x0a0fe400020f1445 */
[----:B------:R-:W-:Y:S02]  /*16270*/  @!P1 LEA.HI.X R9, R64, R4, R65, 0x2, P5 ;  /* 0x0000000440099211 */ /* 0x000fe400028f1441 */
[----:B------:R-:W-:Y:S01]  /*16280*/  ISETP.GE.AND P4, PT, R52, UR4, PT ;  /* 0x0000000434007c0c */ /* 0x000fe2000bf86270 */
[----:B------:R0:W-:Y:S01]  /*16290*/  @!P3 ST.E.64 desc[UR42][R10.64], R94 ;  /* 0x0000005e0a00b985 */ /* 0x0001e2000c101b2a */
[----:B------:R-:W-:-:S03]  /*162a0*/  ISETP.GE.AND P3, PT, R48, UR4, PT ;  /* 0x0000000430007c0c */ /* 0x000fc6000bf66270 */
[----:B------:R1:W-:Y:S01]  /*162b0*/  @!P1 ST.E.64 desc[UR42][R8.64], R98 ;  /* 0x0000006208009985 */ /* 0x0003e2000c101b2a */
[-C--:B0-----:R-:W-:Y:S02]  /*162c0*/  @!P0 LEA R10, P5, R60, R3.reuse, 0x2 ;  /* 0x000000033c0a8211 */ /* 0x081fe400078a10ff */
[----:B-1----:R-:W-:Y:S02]  /*162d0*/  @!P2 LEA R8, P1, R56, R3, 0x2 ;  /* 0x000000033808a211 */ /* 0x002fe400078210ff */
[-C--:B------:R-:W-:Y:S02]  /*162e0*/  @!P0 LEA.HI.X R11, R60, R4.reuse, R61, 0x2, P5 ;  /* 0x000000043c0b8211 */ /* 0x080fe400028f143d */
[----:B------:R-:W-:Y:S02]  /*162f0*/  @!P2 LEA.HI.X R9, R56, R4, R57, 0x2, P1 ;  /* 0x000000043809a211 */ /* 0x000fe400008f1439 */
[----:B------:R-:W-:Y:S01]  /*16300*/  ISETP.GE.AND P1, PT, R12, UR4, PT ;  /* 0x000000040c007c0c */ /* 0x000fe2000bf26270 */
[----:B------:R0:W-:Y:S04]  /*16310*/  @!P0 ST.E.64 desc[UR42][R10.64], R102 ;  /* 0x000000660a008985 */ /* 0x0001e8000c101b2a */
[----:B------:R1:W-:Y:S01]  /*16320*/  @!P2 ST.E.64 desc[UR42][R8.64], R106 ;  /* 0x0000006a0800a985 */ /* 0x0003e2000c101b2a */
[----:B------:R-:W-:-:S02]  /*16330*/  ISETP.GE.AND P2, PT, R44, UR4, PT ;  /* 0x000000042c007c0c */ /* 0x000fc4000bf46270 */
[-C--:B0-----:R-:W-:Y:S02]  /*16340*/  @!P4 LEA R10, P0, R52, R3.reuse, 0x2 ;  /* 0x00000003340ac211 */ /* 0x081fe400078010ff */
[----:B-1----:R-:W-:Y:S02]  /*16350*/  @!P3 LEA R8, P5, R48, R3, 0x2 ;  /* 0x000000033008b211 */ /* 0x002fe400078a10ff */
[-C--:B------:R-:W-:Y:S02]  /*16360*/  @!P4 LEA.HI.X R11, R52, R4.reuse, R53, 0x2, P0 ;  /* 0x00000004340bc211 */ /* 0x080fe400000f1435 */
[----:B------:R-:W-:Y:S02]  /*16370*/  ISETP.GE.AND P0, PT, R40, UR4, PT ;  /* 0x0000000428007c0c */ /* 0x000fe4000bf06270 */
[----:B------:R-:W-:Y:S01]  /*16380*/  @!P3 LEA.HI.X R9, R48, R4, R49, 0x2, P5 ;  /* 0x000000043009b211 */ /* 0x000fe200028f1431 */
[----:B------:R0:W-:Y:S04]  /*16390*/  @!P4 ST.E.64 desc[UR42][R10.64], R110 ;  /* 0x0000006e0a00c985 */ /* 0x0001e8000c101b2a */
[----:B------:R1:W-:Y:S01]  /*163a0*/  @!P3 ST.E.64 desc[UR42][R8.64], R114 ;  /* 0x000000720800b985 */ /* 0x0003e2000c101b2a */
[----:B------:R-:W-:-:S02]  /*163b0*/  ISETP.GE.AND P3, PT, R36, UR4, PT ;  /* 0x0000000424007c0c */ /* 0x000fc4000bf66270 */
[-C--:B0-----:R-:W-:Y:S02]  /*163c0*/  @!P1 LEA R10, P4, R12, R3.reuse, 0x2 ;  /* 0x000000030c0a9211 */ /* 0x081fe400078810ff */
[-C--:B-1----:R-:W-:Y:S02]  /*163d0*/  @!P2 LEA R8, P5, R44, R3.reuse, 0x2 ;  /* 0x000000032c08a211 */ /* 0x082fe400078a10ff */
[-C--:B------:R-:W-:Y:S02]  /*163e0*/  @!P1 LEA.HI.X R11, R12, R4.reuse, R13, 0x2, P4 ;  /* 0x000000040c0b9211 */ /* 0x080fe400020f140d */
[----:B------:R-:W-:Y:S02]  /*163f0*/  @!P0 LEA R12, P4, R40, R3, 0x2 ;  /* 0x00000003280c8211 */ /* 0x000fe400078810ff */
[----:B------:R-:W-:Y:S01]  /*16400*/  @!P2 LEA.HI.X R9, R44, R4, R45, 0x2, P5 ;  /* 0x000000042c09a211 */ /* 0x000fe200028f142d */
[----:B------:R-:W-:Y:S01]  /*16410*/  @!P1 ST.E.64 desc[UR42][R10.64], R118 ;  /* 0x000000760a009985 */ /* 0x000fe2000c101b2a */
[----:B------:R-:W-:-:S02]  /*16420*/  ISETP.GE.AND P1, PT, R32, UR4, PT ;  /* 0x0000000420007c0c */ /* 0x000fc4000bf26270 */
        /* <DEDUP_REMOVED lines=28> */
.L_x_14506:
[----:B------:R-:W3:Y:S01]  /*165f0*/  LDL.LU R10, [R1+0x4c] ;  /* 0x00004c00010a7983 */ /* 0x000ee20000300800 */
[----:B------:R-:W-:Y:S01]  /*16600*/  ULDC.64 UR6, c[0x0][0xc08] ;  /* 0x0003020000067ab9 */ /* 0x000fe20000000a00 */
[----:B------:R-:W-:Y:S02]  /*16610*/  ULDC.64 UR4, c[0x0][0xc00] ;  /* 0x0003000000047ab9 */ /* 0x000fe40000000a00 */
[----:B------:R-:W4:Y:S04]  /*16620*/  LDL.LU R0, [R1+0x50] ;  /* 0x0000500001007983 */ /* 0x000f280000300800 */
[----:B--2---:R-:W2:Y:S01]  /*16630*/  LDL R4, [R1+0x44] ;  /* 0x0000440001047983 */ /* 0x004ea20000100800 */
[----:B------:R-:W-:Y:S01]  /*16640*/  ISETP.NE.U32.AND P1, PT, RZ, UR6, PT ;  /* 0x00000006ff007c0c */ /* 0x000fe2000bf25070 */
[----:B------:R-:W-:Y:S01]  /*16650*/  IMAD.MOV.U32 R3, RZ, RZ, RZ ;  /* 0x000000ffff037224 */ /* 0x000fe200078e00ff */
[----:B------:R-:W-:-:S02]  /*16660*/  ISETP.NE.U32.AND P0, PT, RZ, UR4, PT ;  /* 0x00000004ff007c0c */ /* 0x000fc4000bf05070 */
[----:B------:R-:W-:Y:S02]  /*16670*/  ISETP.NE.AND.EX P1, PT, RZ, UR7, PT, P1 ;  /* 0x00000007ff007c0c */ /* 0x000fe4000bf25310 */
[----:B------:R-:W-:Y:S01]  /*16680*/  ISETP.NE.AND.EX P0, PT, RZ, UR5, PT, P0 ;  /* 0x00000005ff007c0c */ /* 0x000fe2000bf05300 */
[----:B------:R-:W1:Y:S01]  /*16690*/  S2R R35, SR_TID.X ;  /* 0x0000000000237919 */ /* 0x000e620000002100 */
        /* <DEDUP_REMOVED lines=9> */
[----:B-1----:R-:W-:-:S05]  /*16730*/  VIADD R0, R35, 0xffffff80 ;  /* 0xffffff8023007836 */ /* 0x002fca0000000000 */
[----:B------:R-:W-:-:S07]  /*16740*/  ISETP.GT.AND P3, PT, R0, 0x7f, PT ;  /* 0x0000007f0000780c */ /* 0x000fce0003f64270 */
[----:B------:R-:W1:Y:S02]  /*16750*/  @!P2 LDC R4, c[0x0][0xad4] ;  /* 0x0002b500ff04ab82 */ /* 0x000e640000000800 */
[----:B-1----:R3:W-:Y:S01]  /*16760*/  @!P2 STL [R1+0x44], R4 ;  /* 0x000044040100a387 */ /* 0x0027e20000100800 */
[----:B------:R-:W-:Y:S01]  /*16770*/  ISETP.GT.AND P2, PT, R4, 0x1, PT ;  /* 0x000000010400780c */ /* 0x000fe20003f44270 */
[----:B------:R-:W-:-:S12]  /*16780*/  @P1 BRA `(.L_x_14524) ;  /* 0x0000000000101947 */ /* 0x000fd80003800000 */
[----:B------:R-:W-:Y:S05]  /*16790*/  @!P0 BRA `(.L_x_14524) ;  /* 0x00000000000c8947 */ /* 0x000fea0003800000 */
[----:B---3--:R-:W2:Y:S04]  /*167a0*/  LDG.E R11, desc[UR42][R8.64] ;  /* 0x0000002a080b7981 */ /* 0x008ea8000c1e1900 */
[----:B-----5:R-:W2:Y:S02]  /*167b0*/  LDG.E R26, desc[UR42][R8.64+0x4] ;  /* 0x0000042a081a7981 */ /* 0x020ea4000c1e1900 */
[----:B--2---:R-:W-:-:S07]  /*167c0*/  IMAD.IADD R26, R26, 0x1, -R11 ;  /* 0x000000011a1a7824 */ /* 0x004fce00078e0a0b */
.L_x_14524:
[----:B---3--:R-:W2:Y:S04]  /*167d0*/  LDL.LU R8, [R1+0x48] ;  /* 0x0000480001087983 */ /* 0x008ea80000300800 */
[----:B------:R-:W3:Y:S01]  /*167e0*/  LDL.LU R0, [R1+0xd8] ;  /* 0x0000d80001007983 */ /* 0x000ee20000300800 */
[----:B------:R-:W-:Y:S01]  /*167f0*/  BSSY B1, `(.L_x_14525) ;  /* 0x0000037000017945 */ /* 0x000fe20003800000 */
[----:B-----5:R-:W-:Y:S02]  /*16800*/  SHF.R.S32.HI R28, RZ, 0x1f, R3 ;  /* 0x0000001fff1c7819 */ /* 0x020fe40000011403 */
[----:B--2---:R-:W-:Y:S02]  /*16810*/  SEL R33, R8, RZ, !P0 ;  /* 0x000000ff08217207 */ /* 0x004fe40004000000 */
[----:B---3--:R-:W-:Y:S01]  /*16820*/  SEL R30, R0, RZ, !P0 ;  /* 0x000000ff001e7207 */ /* 0x008fe20004000000 */
[----:B------:R-:W-:Y:S06]  /*16830*/  @P3 BRA `(.L_x_14526) ;  /* 0x0000000000c83947 */ /* 0x000fec0003800000 */
[----:B------:R-:W2:Y:S01]  /*16840*/  LDL R8, [R1+0x4] ;  /* 0x0000040001087983 */ /* 0x000ea20000100800 */
[----:B------:R-:W1:Y:S02]  /*16850*/  LDC R37, c[0x0][0xbe8] ;  /* 0x0002fa00ff257b82 */ /* 0x000e640000000800 */
[----:B-1----:R-:W-:Y:S01]  /*16860*/  IMAD R0, R26, R37, RZ ;  /* 0x000000251a007224 */ /* 0x002fe200078e02ff */
[----:B--2---:R-:W-:-:S04]  /*16870*/  IADD3 R35, R8, -0x80, R35 ;  /* 0xffffff8008237810 */ /* 0x004fc80007ffe023 */
[----:B------:R-:W-:-:S13]  /*16880*/  ISETP.GE.AND P0, PT, R35, R0, PT ;  /* 0x000000002300720c */ /* 0x000fda0003f06270 */
[----:B------:R-:W-:Y:S05]  /*16890*/  @P0 BRA `(.L_x_14526) ;  /* 0x0000000000b00947 */ /* 0x000fea0003800000 */
[----:B------:R-:W2:Y:S01]  /*168a0*/  LDL.LU R32, [R1+0x58] ;  /* 0x0000580001207983 */ /* 0x000ea20000300800 */
[----:B------:R-:W-:Y:S01]  /*168b0*/  ISETP.GT.AND P0, PT, R4, 0x1, PT ;  /* 0x000000010400780c */ /* 0x000fe20003f04270 */
[----:B------:R-:W-:Y:S01]  /*168c0*/  IMAD.MOV.U32 R4, RZ, RZ, 0x9b8 ;  /* 0x000009b8ff047424 */ /* 0x000fe200078e00ff */
[----:B------:R-:W-:Y:S01]  /*168d0*/  ISETP.NE.AND P1, PT, R37, 0x1, PT ;  /* 0x000000012500780c */ /* 0x000fe20003f25270 */
[----:B------:R-:W1:Y:S01]  /*168e0*/  LDC.64 R14, c[0x0][0xba8] ;  /* 0x0002ea00ff0e7b82 */ /* 0x000e620000000a00 */
[----:B------:R-:W-:Y:S02]  /*168f0*/  IMAD.MOV.U32 R27, RZ, RZ, R35 ;  /* 0x000000ffff1b7224 */ /* 0x000fe400078e0023 */
        /* <DEDUP_REMOVED lines=16> */
[----:B------:R-:W-:Y:S02]  /*16a00*/  IADD3 R29, R21, R29, RZ ;  /* 0x0000001d151d7210 */ /* 0x000fe40007ffe0ff */
[----:B------:R-:W-:Y:S01]  /*16a10*/  IADD3 R20, P1, P3, R24, R20, R3 ;  /* 0x0000001418147210 */ /* 0x000fe20007b3e003 */
        /* <DEDUP_REMOVED lines=20> */
.L_x_14526:
[----:B------:R-:W-:Y:S05]  /*16b60*/  BSYNC B1 ;  /* 0x0000000000017941 */ /* 0x000fea0003800000 */
.L_x_14525:
[----:B------:R-:W-:Y:S05]  /*16b70*/  @P2 BRA `(.L_x_14519) ;  /* 0x0000000800f82947 */ /* 0x000fea0003800000 */
[----:B------:R-:W2:Y:S01]  /*16b80*/  LDL R24, [R1+0x4] ;  /* 0x0000040001187983 */ /* 0x000ea20000100800 */
[----:B------:R-:W3:Y:S01]  /*16b90*/  LDC R21, c[0x0][0xbe8] ;  /* 0x0002fa00ff157b82 */ /* 0x000ee20000000800 */
[----:B------:R-:W-:Y:S01]  /*16ba0*/  ULDC.64 UR4, c[0x0][0xaa0] ;  /* 0x0002a80000047ab9 */ /* 0x000fe20000000a00 */
[----:B------:R-:W4:Y:S01]  /*16bb0*/  S2R R0, SR_TID.X ;  /* 0x0000000000007919 */ /* 0x000f220000002100 */
[----:B---3--:R-:W-:Y:S01]  /*16bc0*/  ISETP.NE.AND P0, PT, R21, 0x1, PT ;  /* 0x000000011500780c */ /* 0x008fe20003f05270 */
[----:B----4-:R-:W-:Y:S02]  /*16bd0*/  VIADD R4, R0, 0xffffff80 ;  /* 0xffffff8000047836 */ /* 0x010fe40000000000 */
[----:B------:R-:W-:-:S10]  /*16be0*/  IMAD R0, R28, UR4, RZ ;  /* 0x000000041c007c24 */ /* 0x000fd4000f8e02ff */
[----:B------:R-:W3:Y:S01]  /*16bf0*/  @P0 LDC R13, c[0x0][0xbec] ;  /* 0x0002fb00ff0d0b82 */ /* 0x000ee20000000800 */
[----:B-1----:R-:W-:Y:S01]  /*16c00*/  SHF.R.S32.HI R9, RZ, 0x1f, R4 ;  /* 0x0000001fff097819 */ /* 0x002fe20000011404 */
[----:B------:R-:W-:-:S03]  /*16c10*/  IMAD R11, R3, UR5, R0 ;  /* 0x00000005030b7c24 */ /* 0x000fc6000f8e0200 */
[----:B------:R-:W-:Y:S01]  /*16c20*/  LEA.HI R0, R9, R4, RZ, 0x3 ;  /* 0x0000000409007211 */ /* 0x000fe200078f18ff */
[----:B------:R-:W-:Y:S02]  /*16c30*/  IMAD.WIDE.U32 R8, R3, UR4, RZ ;  /* 0x0000000403087c25 */ /* 0x000fe4000f8e00ff */
[----:B------:R-:W1:Y:S01]  /*16c40*/  @P0 LDC R15, c[0x0][0xbf0] ;  /* 0x0002fc00ff0f0b82 */ /* 0x000e620000000800 */
[----:B------:R-:W-:Y:S01]  /*16c50*/  ULDC.64 UR4, c[0x0][0xae8] ;  /* 0x0002ba0000047ab9 */ /* 0x000fe20000000a00 */
[----:B------:R-:W-:Y:S02]  /*16c60*/  LOP3.LUT R3, R0, 0xfffffff8, RZ, 0xc0, !PT ;  /* 0xfffffff800037812 */ /* 0x000fe400078ec0ff */
[----:B------:R-:W-:Y:S02]  /*16c70*/  SHF.R.S32.HI R20, RZ, 0x3, R0 ;  /* 0x00000003ff147819 */ /* 0x000fe40000011400 */
[----:B------:R-:W-:Y:S01]  /*16c80*/  IADD3 R9, R9, R11, RZ ;  /* 0x0000000b09097210 */ /* 0x000fe20007ffe0ff */
[----:B------:R-:W-:-:S04]  /*16c90*/  IMAD.IADD R3, R4, 0x1, -R3 ;  /* 0x0000000104037824 */ /* 0x000fc800078e0a03 */
[----:B------:R-:W-:Y:S02]  /*16ca0*/  IMAD R0, R3, 0x20, R20 ;  /* 0x0000002003007824 */ /* 0x000fe400078e0214 */
        /* <DEDUP_REMOVED lines=8> */
[----:B--2---:R-:W-:-:S04]  /*16d30*/  IMAD.IADD R10, R24, 0x1, R0 ;  /* 0x00000001180a7824 */ /* 0x004fc800078e0200 */
[----:B---3--:R-:W-:-:S04]  /*16d40*/  @P0 IMAD.HI.U32 R0, R10, R13, RZ ;  /* 0x0000000d0a000227 */ /* 0x008fc800078e00ff */
[----:B------:R-:W-:Y:S01]  /*16d50*/  IMAD.MOV.U32 R3, RZ, RZ, R10 ;  /* 0x000000ffff037224 */ /* 0x000fe200078e000a */
[----:B-1----:R-:W-:-:S04]  /*16d60*/  @P0 SHF.R.U32.HI R3, RZ, R15, R0 ;  /* 0x0000000fff030219 */ /* 0x002fc80000011600 */
        /* <DEDUP_REMOVED lines=20> */
.L_x_14741:
[----:B------:R-:W-:Y:S01]  /*16eb0*/  IMAD R21, R26, R21, RZ ;  /* 0x000000151a157224 */ /* 0x000fe200078e02ff */
[----:B------:R-:W-:Y:S01]  /*16ec0*/  BSSY B1, `(.L_x_14528) ;  /* 0x000001f000017945 */ /* 0x000fe20003800000 */
[----:B------:R-:W-:-:S05]  /*16ed0*/  IMAD.IADD R20, R20, 0x1, R24 ;  /* 0x0000000114147824 */ /* 0x000fca00078e0218 */
        /* <DEDUP_REMOVED lines=10> */
[----:B------:R-:W-:Y:S01]  /*16f80*/  VIADD R25, R208, 0xc0 ;  /* 0x000000c0d0197836 */ /* 0x000fe20000000000 */
[----:B------:R-:W-:Y:S02]  /*16f90*/  ISETP.GE.AND P0, PT, R24, UR4, PT ;  /* 0x0000000418007c0c */ /* 0x000fe4000bf06270 */
[----:B------:R-:W-:-:S02]  /*16fa0*/  IADD3 R29, R208, 0x40, RZ ;  /* 0x00000040d01d7810 */ /* 0x000fc40007ffe0ff */
[----:B------:R-:W-:Y:S02]  /*16fb0*/  SHF.R.S32.HI R14, RZ, 0x1f, R208 ;  /* 0x0000001fff0e7819 */ /* 0x000fe400000114d0 */
[----:B------:R-:W-:Y:S02]  /*16fc0*/  SHF.R.S32.HI R29, RZ, 0x1f, R29 ;  /* 0x0000001fff1d7819 */ /* 0x000fe4000001141d */
[-C--:B---3--:R-:W-:Y:S02]  /*16fd0*/  @!P3 LEA R10, P5, R208, R9.reuse, 0x1 ;  /* 0x00000009d00ab211 */ /* 0x088fe400078a08ff */
[----:B------:R-:W-:Y:S02]  /*16fe0*/  @!P2 LEA R12, P4, R8, R9, 0x1 ;  /* 0x00000009080ca211 */ /* 0x000fe400078808ff */
[----:B--2---:R-:W-:Y:S02]  /*16ff0*/  @!P3 LEA.HI.X R11, R208, R3, R14, 0x1, P5 ;  /* 0x00000003d00bb211 */ /* 0x004fe400028f0c0e */
        /* <DEDUP_REMOVED lines=11> */
.L_x_14529:
[----:B------:R-:W-:Y:S05]  /*170b0*/  BSYNC B1 ;  /* 0x0000000000017941 */ /* 0x000fea0003800000 */
.L_x_14528:
[----:B------:R-:W-:-:S03]  /*170c0*/  UMOV UR4, 0xffffffff ;  /* 0xffffffff00047882 */ /* 0x000fc60000000000 */
[----:B------:R-:W-:Y:S05]  /*170d0*/  BRA.DIV UR4, `(.L_x_14530) ;  /* 0x0000009a04f87947 */ /* 0x000fea000b800000 */
[----:B--2---:R2:W0:Y:S04]  /*170e0*/  SHFL.IDX PT, R3, R4, 0x1, 0x181f ;  /* 0x00381f0004037f89 */ /* 0x00442800000e0000 */
[----:B---34-:R2:W3:Y:S02]  /*170f0*/  SHFL.IDX PT, R9, R0, 0x1, 0x181f ;  /* 0x00381f0000097f89 */ /* 0x0184e400000e0000 */
.L_x_14745:
        /* <DEDUP_REMOVED lines=19> */
[----:B0-----:R-:W-:Y:S02]  /*17230*/  @!P3 LEA.HI.X R11, R208, R3, R14, 0x1, P5 ;  /* 0x00000003d00bb211 */ /* 0x001fe400028f0c0e */
[----:B------:R-:W-:-:S02]  /*17240*/  @!P1 LEA R14, P5, R26, R9, 0x1 ;  /* 0x000000091a0e9211 */ /* 0x000fc400078a08ff */
[----:B------:R-:W-:Y:S01]  /*17250*/  SHF.R.S32.HI R27, RZ, 0x1f, R27 ;  /* 0x0000001fff1b7819 */ /* 0x000fe2000001141b */
[----:B------:R4:W-:Y:S01]  /*17260*/  @!P3 ST.E.128 desc[UR42][R10.64], RZ ;  /* 0x000000ff0a00b985 */ /* 0x0009e2000c101d2a */
[----:B------:R-:W-:Y:S02]  /*17270*/  @!P2 LEA.HI.X R13, R28, R3, R29, 0x1, P4 ;  /* 0x000000031c0da211 */ /* 0x000fe400020f0c1d */
[----:B------:R-:W-:Y:S02]  /*17280*/  SHF.R.S32.HI R25, RZ, 0x1f, R25 ;  /* 0x0000001fff197819 */ /* 0x000fe40000011419 */
[----:B------:R-:W-:Y:S01]  /*17290*/  @!P0 LEA R8, P4, R24, R9, 0x1 ;  /* 0x0000000918088211 */ /* 0x000fe200078808ff */
[----:B------:R4:W-:Y:S01]  /*172a0*/  @!P2 ST.E.128 desc[UR42][R12.64], RZ ;  /* 0x000000ff0c00a985 */ /* 0x0009e2000c101d2a */
[-C--:B------:R-:W-:Y:S02]  /*172b0*/  @!P1 LEA.HI.X R15, R26, R3.reuse, R27, 0x1, P5 ;  /* 0x000000031a0f9211 */ /* 0x080fe400028f0c1b */
[----:B------:R-:W-:-:S03]  /*172c0*/  @!P0 LEA.HI.X R9, R24, R3, R25, 0x1, P4 ;  /* 0x0000000318098211 */ /* 0x000fc600020f0c19 */
[----:B------:R4:W-:Y:S04]  /*172d0*/  @!P1 ST.E.128 desc[UR42][R14.64], RZ ;  /* 0x000000ff0e009985 */ /* 0x0009e8000c101d2a */
[----:B------:R4:W-:Y:S02]  /*172e0*/  @!P0 ST.E.128 desc[UR42][R8.64], RZ ;  /* 0x000000ff08008985 */ /* 0x0009e4000c101d2a */
.L_x_14532:
[----:B------:R-:W-:Y:S05]  /*172f0*/  BSYNC B1 ;  /* 0x0000000000017941 */ /* 0x000fea0003800000 */
.L_x_14531:
[----:B------:R-:W-:-:S03]  /*17300*/  UMOV UR4, 0xffffffff ;  /* 0xffffffff00047882 */ /* 0x000fc60000000000 */
[----:B------:R-:W-:Y:S05]  /*17310*/  BRA.DIV UR4, `(.L_x_14533) ;  /* 0x0000009a04b47947 */ /* 0x000fea000b800000 */
[----:B0-----:R0:W0:Y:S04]  /*17320*/  SHFL.IDX PT, R3, R4, 0x2, 0x181f ;  /* 0x00581f0004037f89 */ /* 0x00102800000e0000 */
[----:B---34-:R3:W4:Y:S02]  /*17330*/  SHFL.IDX PT, R9, R0, 0x2, 0x181f ;  /* 0x00581f0000097f89 */ /* 0x01872400000e0000 */
.L_x_14749:
        /* <DEDUP_REMOVED lines=17> */
[-C--:B----4-:R-:W-:Y:S02]  /*17450*/  @!P3 LEA R10, P5, R208, R9.reuse, 0x1 ;  /* 0x00000009d00ab211 */ /* 0x090fe400078a08ff */
        /* <DEDUP_REMOVED lines=13> */
.L_x_14535:
[----:B------:R-:W-:Y:S05]  /*17530*/  BSYNC B1 ;  /* 0x0000000000017941 */ /* 0x000fea0003800000 */
.L_x_14534:
[----:B------:R-:W-:-:S03]  /*17540*/  UMOV UR4, 0xffffffff ;  /* 0xffffffff00047882 */ /* 0x000fc60000000000 */
[----:B------:R-:W-:Y:S05]  /*17550*/  BRA.DIV UR4, `(.L_x_14536) ;  /* 0x0000009a04707947 */ /* 0x000fea000b800000 */
[----:B0-----:R0:W0:Y:S04]  /*17560*/  SHFL.IDX PT, R3, R4, 0x3, 0x181f ;  /* 0x00781f0004037f89 */ /* 0x00102800000e0000 */
[----:B----4-:R4:W0:Y:S02]  /*17570*/  SHFL.IDX PT, R9, R0, 0x3, 0x181f ;  /* 0x00781f0000097f89 */ /* 0x01082400000e0000 */
.L_x_14753:
[----:B-1234-:R-:W-:-:S05]  /*17580*/  VIADD R0, R20, 0x60 ;  /* 0x0000006014007836 */ /* 0x01efca0000000000 */
[----:B------:R-:W-:-:S13]  /*17590*/  ISETP.GE.AND P0, PT, R0, R21, PT ;  /* 0x000000150000720c */ /* 0x000fda0003f06270 */
[----:B------:R-:W-:Y:S05]  /*175a0*/  @P0 BRA `(.L_x_14519) ;  /* 0x00000000006c0947 */ /* 0x000fea0003800000 */
        /* <DEDUP_REMOVED lines=13> */
[-C--:B------:R-:W-:Y:S02]  /*17680*/  @!P3 LEA R10, P5, R208, R9.reuse, 0x1 ;  /* 0x00000009d00ab211 */ /* 0x080fe400078a08ff */
        /* <DEDUP_REMOVED lines=13> */
.L_x_14519:
[----:B------:R-:W-:Y:S05]  /*17760*/  BSYNC B0 ;  /* 0x0000000000007941 */ /* 0x000fea0003800000 */
.L_x_14505:
[----:B------:R-:W-:Y:S02]  /*17770*/  ULDC UR4, c[0x0][0xc3c] ;  /* 0x00030f0000047ab9 */ /* 0x000fe40000000800 */
[----:B------:R-:W-:-:S13]  /*17780*/  ISETP.GE.AND P0, PT, R7, UR4, PT ;  /* 0x0000000407007c0c */ /* 0x000fda000bf06270 */
[----:B------:R-:W-:Y:S05]  /*17790*/  @!P0 BRA `(.L_x_14537) ;  /* 0xfffffea000608947 */ /* 0x000fea000383ffff */
[----:B------:R-:W-:Y:S05]  /*177a0*/  BRA `(.L_x_14365) ;  /* 0x0000007800487947 */ /* 0x000fea0003800000 */
.L_x_14363:
        /* <DEDUP_REMOVED lines=16> */
.L_x_14538:
        /* <DEDUP_REMOVED lines=43> */
.L_x_14542:
        /* <DEDUP_REMOVED lines=37> */
.L_x_14540:
        /* <DEDUP_REMOVED lines=13> */
.L_x_14543:
        /* <DEDUP_REMOVED lines=33> */
[----:B0-----:R-:W-:-:S03]  /*18090*/  IMAD.MOV R13, RZ, RZ, -R3 ;  /* 0x000000ffff0d7224 */ /* 0x001fc600078e0a03 */
[----:B------:R-:W-:Y:S01]  /*180a0*/  @!P2 IADD3 R10, -R10, RZ, RZ ;  /* 0x000000ff0a0aa210 */ /* 0x000fe20007ffe1ff */
[----:B------:R-:W-:Y:S01]  /*180b0*/  IMAD.MOV R12, RZ, RZ, -R2 ;  /* 0x000000ffff0c7224 */ /* 0x000fe200078e0a02 */
        /* <DEDUP_REMOVED lines=26> */
.L_x_14544:
        /* <DEDUP_REMOVED lines=61> */
.L_x_14545:
[----:B------:R-:W-:-:S05]  /*18630*/  LOP3.LUT R17, RZ, R2, RZ, 0x33, !PT ;  /* 0x00000002ff117212 */ /* 0x000fca00078e33ff */
[----:B------:R-:W-:Y:S01]  /*18640*/  IMAD.IADD R17, R6, 0x1, R17 ;  /* 0x0000000106117824 */ /* 0x000fe200078e0211 */
[----:B------:R-:W-:Y:S06]  /*18650*/  BRA `(.L_x_14546) ;  /* 0x00000000000c7947 */ /* 0x000fec0003800000 */
.L_x_14541:
[----:B------:R-:W-:Y:S01]  /*18660*/  IMAD.MOV.U32 R17, RZ, RZ, RZ ;  /* 0x000000ffff117224 */ /* 0x000fe200078e00ff */
[----:B------:R-:W-:Y:S01]  /*18670*/  MOV R16, UR6 ;  /* 0x0000000600107c02 */ /* 0x000fe20008000f00 */
[----:B------:R-:W-:-:S07]  /*18680*/  IMAD.MOV.U32 R18, RZ, RZ, RZ ;  /* 0x000000ffff127224 */ /* 0x000fce00078e00ff */
.L_x_14546:
[----:B------:R-:W-:-:S13]  /*18690*/  ISETP.NE.AND P0, PT, R7, RZ, PT ;  /* 0x000000ff0700720c */ /* 0x000fda0003f05270 */
[----:B------:R-:W0:Y:S01]  /*186a0*/  @!P0 S2R R3, SR_CgaCtaId ;  /* 0x0000000000038919 */ /* 0x000e220000008800 */
[----:B------:R-:W-:-:S04]  /*186b0*/  @!P0 MOV R2, 0x400 ;  /* 0x0000040000028802 */ /* 0x000fc80000000f00 */
[----:B0-----:R-:W-:-:S05]  /*186c0*/  @!P0 LEA R2, R3, R2, 0x18 ;  /* 0x0000000203028211 */ /* 0x001fca00078ec0ff */
[----:B------:R1:W-:Y:S01]  /*186d0*/  @!P0 STS.128 [R2+0x228d0], R16 ;  /* 0x0228d01002008388 */ /* 0x0003e20000000c00 */
[----:B------:R-:W-:Y:S06]  /*186e0*/  BAR.ARV 0x5, 0x180 ;  /* 0x0146000000007b1d */ /* 0x000fec0000002000 */
.L_x_14539:
        /* <DEDUP_REMOVED lines=14> */
[----:B------:R-:W-:Y:S02]  /*187d0*/  LOP3.LUT R2, R2, 0x38, RZ, 0xc0, !PT ;  /* 0x0000003802027812 */ /* 0x000fe400078ec0ff */
[----:B------:R-:W-:-:S02]  /*187e0*/  CS2R R24, SRZ ;  /* 0x0000000000187805 */ /* 0x000fc4000001ff00 */
[----:B------:R-:W-:Y:S01]  /*187f0*/  LOP3.LUT R4, R3, 0x38, R0, 0x78, !PT ;  /* 0x0000003803047812 */ /* 0x000fe200078e7800 */
[----:B------:R-:W-:Y:S01]  /*18800*/  IMAD.SHL.U32 R0, R0, 0x10, RZ ;  /* 0x0000001000007824 */ /* 0x000fe200078e00ff */
[----:B------:R-:W-:Y:S01]  /*18810*/  SHF.R.U32.HI R3, RZ, 0x3, R5 ;  /* 0x00000003ff037819 */ /* 0x000fe20000011605 */
[----:B------:R-:W-:Y:S01]  /*18820*/  IMAD.MOV.U32 R26, RZ, RZ, 0x1 ;  /* 0x00000001ff1a7424 */ /* 0x000fe200078e00ff */
[----:B------:R-:W-:Y:S01]  /*18830*/  LOP3.LUT R29, R4, 0x200, R29, 0xf8, !PT ;  /* 0x00000200041d7812 */ /* 0x000fe200078ef81d */
[----:B------:R-:W-:Y:S01]  /*18840*/  ULDC.64 UR40, c[0x0][0x198] ;  /* 0x0000660000287ab9 */ /* 0x000fe20000000a00 */
[----:B------:R-:W-:Y:S01]  /*18850*/  LOP3.LUT R3, R3, 0x70, R0, 0xf8, !PT ;  /* 0x0000007003037812 */ /* 0x000fe200078ef800 */
[----:B------:R-:W-:Y:S01]  /*18860*/  ULOP3.LUT UR38, UR36, 0x2, URZ, 0xfc, !UPT ;  /* 0x0000000224267892 */ /* 0x000fe2000f8efc3f */
[C---:B------:R-:W-:Y:S01]  /*18870*/  LOP3.LUT R0, R2.reuse, 0x40, RZ, 0xfc, !PT ;  /* 0x0000004002007812 */ /* 0x040fe200078efcff */
[----:B------:R-:W-:Y:S01]  /*18880*/  ULDC UR37, c[0x0][0xc] ;  /* 0x0000030000257ab9 */ /* 0x000fe20000000800 */
[----:B------:R-:W-:-:S02]  /*18890*/  LOP3.LUT R3, R2, 0x80, RZ, 0xfc, !PT ;  /* 0x0000008002037812 */ /* 0x000fc400078efcff */
[----:B------:R-:W-:Y:S01]  /*188a0*/  MOV R27, 0x1 ;  /* 0x00000001001b7802 */ /* 0x000fe20000000f00 */
[----:B0-----:R-:W-:Y:S01]  /*188b0*/  ULEA UR4, UR5, UR4, 0x18 ;  /* 0x0000000405047291 */ /* 0x001fe2000f8ec03f */
[----:B------:R-:W-:-:S05]  /*188c0*/  LOP3.LUT R2, R2, 0xc0, RZ, 0xfc, !PT ;  /* 0x000000c002027812 */ /* 0x000fca00078efcff */
[----:B------:R-:W-:-:S04]  /*188d0*/  IMAD.U32 R22, RZ, RZ, UR4 ;  /* 0x00000004ff167e24 */ /* 0x000fc8000f8e00ff */
[----:B------:R-:W-:-:S05]  /*188e0*/  IMAD R0, R29, 0x2, R22 ;  /* 0x000000021d007824 */ /* 0x000fca00078e0216 */
[----:B------:R1:W-:Y:S02]  /*188f0*/  STL [R1+0x4], R0 ;  /* 0x0000040001007387 */ /* 0x0003e40000100800 */
.L_x_14650:
[----:B------:R-:W0:Y:S02]  /*18900*/  LDC.64 R2, c[0x0][0xc88] ;  /* 0x00032200ff027b82 */ /* 0x000e240000000a00 */
[----:B0-----:R-:W-:-:S05]  /*18910*/  IMAD.WIDE R2, R19, 0x4, R2 ;  /* 0x0000000413027825 */ /* 0x001fca00078e0202 */
[----:B-1----:R-:W1:Y:S01]  /*18920*/  LDG.E R35, desc[UR42][R2.64] ;  /* 0x0000002a02237981 */ /* 0x002e62000c1e1900 */
[----:B------:R-:W-:Y:S05]  /*18930*/  YIELD ;  /* 0x0000000000007946 */ /* 0x000fea0003800000 */
[----:B------:R-:W-:Y:S01]  /*18940*/  ULDC.64 UR4, c[0x0][0xa28] ;  /* 0x00028a0000047ab9 */ /* 0x000fe20000000a00 */
[----:B------:R-:W-:Y:S01]  /*18950*/  IMAD.MOV.U32 R31, RZ, RZ, RZ ;  /* 0x000000ffff1f7224 */ /* 0x000fe200078e00ff */
[----:B------:R-:W-:Y:S01]  /*18960*/  ISETP.NE.U32.AND P0, PT, RZ, UR4, PT ;  /* 0x00000004ff007c0c */ /* 0x000fe2000bf05070 */
[----:B---34-:R-:W-:Y:S01]  /*18970*/  IMAD.MOV.U32 R6, RZ, RZ, RZ ;  /* 0x000000ffff067224 */ /* 0x018fe200078e00ff */
        /* <DEDUP_REMOVED lines=12> */
[----:B------:R-:W-:Y:S02]  /*18a40*/  ISETP.NE.U32.AND P2, PT, RZ, UR8, PT ;  /* 0x00000008ff007c0c */ /* 0x000fe4000bf45070 */
[----:B------:R-:W-:Y:S02]  /*18a50*/  ISETP.NE.AND.EX P0, PT, RZ, UR5, PT, P0 ;  /* 0x00000005ff007c0c */ /* 0x000fe4000bf05300 */
[----:B------:R-:W-:Y:S02]  /*18a60*/  ISETP.NE.AND.EX P2, PT, RZ, UR9, PT, P2 ;  /* 0x00000009ff007c0c */ /* 0x000fe4000bf45320 */
[----:B------:R-:W-:Y:S02]  /*18a70*/  ISETP.NE.U32.AND P1, PT, RZ, UR6, PT ;  /* 0x00000006ff007c0c */ /* 0x000fe4000bf25070 */
[----:B-1----:R-:W-:-:S02]  /*18a80*/  IADD3 R2, P3, R32, UR4, RZ ;  /* 0x0000000420027c10 */ /* 0x002fc4000ff7e0ff */
[----:B------:R-:W-:Y:S02]  /*18a90*/  ISETP.NE.AND.EX P1, PT, RZ, UR7, PT, P1 ;  /* 0x00000007ff007c0c */ /* 0x000fe4000bf25310 */
[C---:B------:R-:W-:Y:S02]  /*18aa0*/  IADD3.X R3, R33.reuse, UR5, RZ, P3, !PT ;  /* 0x0000000521037c10 */ /* 0x040fe40009ffe4ff */
[----:B------:R-:W-:Y:S02]  /*18ab0*/  IADD3 R4, P4, R32, UR6, RZ ;  /* 0x0000000620047c10 */ /* 0x000fe4000ff9e0ff */
[----:B0-----:R-:W-:Y:S01]  /*18ac0*/  MOV R0, RZ ;  /* 0x000000ff00007202 */ /* 0x001fe20000000f00 */
[----:B--2---:R-:W2:Y:S01]  /*18ad0*/  @P0 LDG.E R6, desc[UR42][R2.64] ;  /* 0x0000002a02060981 */ /* 0x004ea2000c1e1900 */
        /* <DEDUP_REMOVED lines=22> */
[----:B0-----:R-:W2:Y:S04]  /*18c40*/  LDG.E R8, desc[UR42][R2.64] ;  /* 0x0000002a02087981 */ /* 0x001ea8000c1e1900 */
[----:B------:R-:W2:Y:S02]  /*18c50*/  LDG.E R7, desc[UR42][R2.64+0x4] ;  /* 0x0000042a02077981 */ /* 0x000ea4000c1e1900 */
[----:B--2---:R-:W-:-:S05]  /*18c60*/  IMAD.IADD R11, R7, 0x1, -R8 ;  /* 0x00000001070b7824 */ /* 0x004fca00078e0a08 */
[----:B------:R1:W-:Y:S02]  /*18c70*/  STL [R1+0xc], R11 ;  /* 0x00000c0b01007387 */ /* 0x0003e40000100800 */
.L_x_14548:
        /* <DEDUP_REMOVED lines=14> */
.L_x_14549:
        /* <DEDUP_REMOVED lines=8> */
[----:B--2---:R-:W-:-:S07]  /*18de0*/  IADD3 R9, -R9, R10, RZ ;  /* 0x0000000a09097210 */ /* 0x004fce0007ffe1ff */
.L_x_14550:
        /* <DEDUP_REMOVED lines=11> */
[----:B------:R-:W-:-:S02]  /*18ea0*/  IMAD.SHL.U32 R2, R17, 0x80, RZ ;  /* 0x0000008011027824 */ /* 0x000fc400078e00ff */
[----:B------:R-:W-:Y:S02]  /*18eb0*/  IMAD.IADD R7, R9, 0x1, R6 ;  /* 0x0000000109077824 */ /* 0x000fe400078e0206 */
[----:B------:R-:W-:Y:S02]  /*18ec0*/  VIADD R2, R2, 0x7f ;  /* 0x0000007f02027836 */ /* 0x000fe40000000000 */
[----:B------:R-:W-:Y:S01]  /*18ed0*/  VIADD R5, R7, 0x5f ;  /* 0x0000005f07057836 */ /* 0x000fe20000000000 */
[----:B------:R2:W-:Y:S01]  /*18ee0*/  STL [R1], R7 ;  /* 0x0000000701007387 */ /* 0x0005e20000100800 */
[----:B0-----:R-:W-:-:S04]  /*18ef0*/  @P0 IMAD.HI.U32 R4, R2, R4, RZ ;  /* 0x0000000402040227 */ /* 0x001fc800078e00ff */
[----:B------:R-:W-:Y:S01]  /*18f00*/  IMAD.HI R5, R5, 0x2aaaaaab, RZ ;  /* 0x2aaaaaab05057827 */ /* 0x000fe200078e02ff */
[----:B---3--:R-:W-:Y:S02]  /*18f10*/  @P0 SHF.R.U32.HI R2, RZ, R3, R4 ;  /* 0x00000003ff020219 */ /* 0x008fe40000011604 */
[----:B------:R-:W-:Y:S02]  /*18f20*/  SHF.R.U32.HI R4, RZ, 0x10, R8 ;  /* 0x00000010ff047819 */ /* 0x000fe40000011608 */
[----:B--2---:R-:W-:Y:S02]  /*18f30*/  IADD3 R7, R7, 0x60, -R11 ;  /* 0x0000006007077810 */ /* 0x004fe40007ffe80b */
[----:B------:R-:W-:Y:S02]  /*18f40*/  SHF.R.U32.HI R3, RZ, 0x1f, R5 ;  /* 0x0000001fff037819 */ /* 0x000fe40000011605 */
[----:B------:R-:W-:Y:S02]  /*18f50*/  IADD3 R2, R7, R2, RZ ;  /* 0x0000000207027210 */ /* 0x000fe40007ffe0ff */
[----:B------:R-:W-:-:S03]  /*18f60*/  LEA.HI.SX32 R5, R5, R3, 0x1c ;  /* 0x0000000305057211 */ /* 0x000fc600078fe2ff */
[----:B------:R-:W-:-:S05]  /*18f70*/  IMAD.HI R2, R2, 0x2aaaaaab, RZ ;  /* 0x2aaaaaab02027827 */ /* 0x000fca00078e02ff */
[----:B------:R-:W-:-:S04]  /*18f80*/  SHF.R.U32.HI R3, RZ, 0x1f, R2 ;  /* 0x0000001fff037819 */ /* 0x000fc80000011602 */
[----:B------:R-:W-:-:S04]  /*18f90*/  LEA.HI.SX32 R3, R2, R3, 0x1c ;  /* 0x0000000302037211 */ /* 0x000fc800078fe2ff */
[----:B------:R-:W-:-:S04]  /*18fa0*/  VIMNMX R10, R5, R3, PT ;  /* 0x00000003050a7248 */ /* 0x000fc80003fe0100 */
[----:B------:R-:W-:-:S13]  /*18fb0*/  ISETP.GE.AND P0, PT, R10, 0x1, PT ;  /* 0x000000010a00780c */ /* 0x000fda0003f06270 */
[----:B------:R-:W-:Y:S05]  /*18fc0*/  @!P0 BRA `(.L_x_14552) ;  /* 0x0000000000708947 */ /* 0x000fea0003800000 */
[----:B------:R-:W-:Y:S01]  /*18fd0*/  ISETP.NE.AND P0, PT, R4, RZ, PT ;  /* 0x000000ff0400720c */ /* 0x000fe20003f05270 */
[----:B------:R-:W-:-:S03]  /*18fe0*/  ULDC UR4, c[0x0][0x9f0] ;  /* 0x00027c0000047ab9 */ /* 0x000fc60000000800 */
[----:B------:R-:W-:-:S04]  /*18ff0*/  SEL R8, R4, UR4, P0 ;  /* 0x0000000404087c07 */ /* 0x000fc80008000000 */
[----:B------:R-:W-:Y:S02]  /*19000*/  IABS R12, R8 ;  /* 0x00000008000c7213 */ /* 0x000fe40000000000 */
[----:B-1----:R-:W-:Y:S02]  /*19010*/  IADD3 R11, R8, -0x1, R10 ;  /* 0xffffffff080b7810 */ /* 0x002fe40007ffe00a */
        /* <DEDUP_REMOVED lines=23> */
.L_x_14552:
[----:B------:R-:W-:Y:S05]  /*19190*/  BSYNC B0 ;  /* 0x0000000000007941 */ /* 0x000fea0003800000 */
.L_x_14551:
        /* <DEDUP_REMOVED lines=25> */
.L_x_14756:
[----:B--2---:R-:W-:Y:S02]  /*19330*/  ISETP.NE.AND P0, PT, R14, RZ, PT ;  /* 0x000000ff0e00720c */ /* 0x004fe40003f05270 */
[----:B------:R-:W-:-:S11]  /*19340*/  PLOP3.LUT P6, PT, PT, PT, PT, 0x8, 0x0 ;  /* 0x000000000000781c */ /* 0x000fd60003fce170 */
[----:B------:R-:W-:Y:S05]  /*19350*/  @P0 BRA `(.L_x_14556) ;  /* 0x00000000000c0947 */ /* 0x000fea0003800000 */
[----:B------:R-:W-:-:S03]  /*19360*/  UMOV UR4, 0xffffffff ;  /* 0xffffffff00047882 */ /* 0x000fc60000000000 */
[----:B------:R-:W-:Y:S05]  /*19370*/  BRA.DIV UR4, `(.L_x_14557) ;  /* 0x0000007e04687947 */ /* 0x000fea000b800000 */
[----:B------:R-:W-:-:S13]  /*19380*/  ELECT P6, URZ, PT ;  /* 0x00000000003f782f */ /* 0x000fda00038c0000 */
.L_x_14556:
        /* <DEDUP_REMOVED lines=9> */
.L_x_14759:
[----:B------:R-:W-:Y:S05]  /*19420*/  BSYNC B1 ;  /* 0x0000000000017941 */ /* 0x000fea0003800000 */
.L_x_14558:
[----:B------:R-:W-:Y:S04]  /*19430*/  BSSY B1, `(.L_x_14560) ;  /* 0x000007b000017945 */ /* 0x000fe80003800000 */
[----:B------:R-:W-:Y:S05]  /*19440*/  @!P6 BRA `(.L_x_14561) ;  /* 0x0000000400e4e947 */ /* 0x000fea0003800000 */
[----:B0-----:R-:W-:Y:S01]  /*19450*/  LEA R3, R24, R22, 0x3 ;  /* 0x0000001618037211 */ /* 0x001fe200078e18ff */
[----:B------:R-:W0:Y:S01]  /*19460*/  S2R R10, SR_TID.X ;  /* 0x00000000000a7919 */ /* 0x000e220000002100 */
[----:B------:R-:W-:Y:S01]  /*19470*/  SHF.L.U32 R9, R27, 0x1f, RZ ;  /* 0x0000001f1b097819 */ /* 0x000fe200000006ff */
[----:B------:R-:W-:Y:S03]  /*19480*/  BSSY B2, `(.L_x_14562) ;  /* 0x0000005000027945 */ /* 0x000fe60003800000 */
[----:B------:R-:W2:Y:S01]  /*19490*/  SYNCS.PHASECHK.TRANS64.TRYWAIT P0, [R3+URZ+0x228a0], R9 ;  /* 0x0228a009030075a7 */ /* 0x000ea2000800017f */
[----:B0-----:R-:W-:-:S04]  /*194a0*/  LOP3.LUT R10, R10, 0x7f, RZ, 0xc0, !PT ;  /* 0x0000007f0a0a7812 */ /* 0x001fc800078ec0ff */
[----:B------:R-:W-:Y:S01]  /*194b0*/  ISETP.NE.AND P1, PT, R10, RZ, PT ;  /* 0x000000ff0a00720c */ /* 0x000fe20003f25270 */
[----:B--2---:R-:W-:-:S12]  /*194c0*/  @!P0 BRA `(.L_x_14563) ;  /* 0x0000007c00488947 */ /* 0x004fd80003800000 */
.L_x_14760:
[----:B------:R-:W-:Y:S05]  /*194d0*/  BSYNC B2 ;  /* 0x0000000000027941 */ /* 0x000fea0003800000 */
.L_x_14562:
[----:B------:R-:W-:Y:S04]  /*194e0*/  BSSY B2, `(.L_x_14564) ;  /* 0x0000009000027945 */ /* 0x000fe80003800000 */
[----:B------:R-:W-:Y:S05]  /*194f0*/  @P1 BRA `(.L_x_14565) ;  /* 0x00000000001c1947 */ /* 0x000fea0003800000 */
[----:B-1----:R-:W1:Y:S01]  /*19500*/  S2R R11, SR_TID.X ;  /* 0x00000000000b7919 */ /* 0x002e620000002100 */
[----:B------:R-:W-:-:S04]  /*19510*/  IMAD.MOV.U32 R10, RZ, RZ, 0x3000 ;  /* 0x00003000ff0a7424 */ /* 0x000fc800078e00ff */
[----:B------:R2:W-:Y:S01]  /*19520*/  SYNCS.ARRIVE.TRANS64 RZ, [R3+URZ+0x22890], R10 ;  /* 0x0228900a03ff79a7 */ /* 0x0005e2000800003f */
[----:B-1----:R-:W-:-:S04]  /*19530*/  LOP3.LUT R11, R11, 0x1f, RZ, 0xc0, !PT ;  /* 0x0000001f0b0b7812 */ /* 0x002fc800078ec0ff */
[----:B------:R-:W-:-:S13]  /*19540*/  ISETP.NE.AND P0, PT, R11, RZ, PT ;  /* 0x000000ff0b00720c */ /* 0x000fda0003f05270 */
[----:B--2---:R-:W-:Y:S05]  /*19550*/  @!P0 BRA `(.L_x_14565) ;  /* 0x0000000000048947 */ /* 0x004fea0003800000 */
[----:B------:R-:W-:Y:S01]  /*19560*/  BPT.TRAP 0x1 ;  /* 0x000000040000795c */ /* 0x000fe20000300000 */
.L_x_14565:
[----:B------:R-:W-:Y:S05]  /*19570*/  BSYNC B2 ;  /* 0x0000000000027941 */ /* 0x000fea0003800000 */
.L_x_14564:
[----:B------:R-:W-:Y:S01]  /*19580*/  IMAD.MOV.U32 R14, RZ, RZ, RZ ;  /* 0x000000ffff0e7224 */ /* 0x000fe200078e00ff */
[----:B------:R-:W-:Y:S01]  /*19590*/  UIADD3 UR4, UP0, UR40, 0x570, URZ ;  /* 0x0000057028047890 */ /* 0x000fe2000ff1e03f */
[----:B------:R-:W-:Y:S01]  /*195a0*/  IMAD R10, R2, 0x60, R0 ;  /* 0x00000060020a7824 */ /* 0x000fe200078e0200 */
[----:B------:R-:W-:Y:S01]  /*195b0*/  PLOP3.LUT P0, PT, PT, PT, PT, 0x80, 0x0 ;  /* 0x000000000000781c */ /* 0x000fe20003f0f070 */
[----:B-1----:R-:W-:Y:S01]  /*195c0*/  IMAD R11, R24, 0x3000, R22 ;  /* 0x00003000180b7824 */ /* 0x002fe200078e0216 */
[----:B------:R-:W-:Y:S01]  /*195d0*/  R2UR UR10, R14 ;  /* 0x000000000e0a72ca */ /* 0x000fe200000e0000 */
[----:B------:R-:W-:Y:S01]  /*195e0*/  VIADD R10, R10, 0xffffffa0 ;  /* 0xffffffa00a0a7836 */ /* 0x000fe20000000000 */
[----:B------:R-:W-:Y:S01]  /*195f0*/  UIADD3.X UR5, URZ, UR41, URZ, UP0, !UPT ;  /* 0x000000293f057290 */ /* 0x000fe200087fe43f */
[----:B------:R-:W-:Y:S01]  /*19600*/  VIADD R11, R11, 0x1c400 ;  /* 0x0001c4000b0b7836 */ /* 0x000fe20000000000 */
[----:B------:R-:W-:Y:S01]  /*19610*/  UMOV UR6, 0x0 ;  /* 0x0000000000067882 */ /* 0x000fe20000000000 */
[----:B------:R-:W-:Y:S01]  /*19620*/  VIADD R12, R3, 0x22890 ;  /* 0x00022890030c7836 */ /* 0x000fe20000000000 */
[----:B------:R-:W-:-:S09]  /*19630*/  UMOV UR7, 0x12f00000 ;  /* 0x12f0000000077882 */ /* 0x000fd20000000000 */
.L_x_14566:
        /* <DEDUP_REMOVED lines=13> */
.L_x_14761:
[----:B------:R-:W-:Y:S05]  /*19710*/  BSYNC B2 ;  /* 0x0000000000027941 */ /* 0x000fea0003800000 */
.L_x_14567:
        /* <DEDUP_REMOVED lines=11> */
.L_x_14570:
[----:B------:R-:W-:Y:S05]  /*197d0*/  BSYNC B2 ;  /* 0x0000000000027941 */ /* 0x000fea0003800000 */
.L_x_14569:
        /* <DEDUP_REMOVED lines=9> */
.L_x_14571:
        /* <DEDUP_REMOVED lines=15> */
.L_x_14572:
        /* <DEDUP_REMOVED lines=15> */
.L_x_14573:
        /* <DEDUP_REMOVED lines=15> */
.L_x_14574:
        /* <DEDUP_REMOVED lines=10> */
.L_x_14561:
[----:B------:R-:W-:Y:S05]  /*19be0*/  BSYNC B1 ;  /* 0x0000000000017941 */ /* 0x000fea0003800000 */
.L_x_14560:
        /* <DEDUP_REMOVED lines=9> */
.L_x_14590:
[----:B------:R-:W-:Y:S05]  /*19c80*/  YIELD ;  /* 0x0000000000007946 */ /* 0x000fea0003800000 */
[----:B------:R-:W-:Y:S04]  /*19c90*/  BSSY B1, `(.L_x_14575) ;  /* 0x000007a000017945 */ /* 0x000fe80003800000 */
[----:B------:R-:W-:Y:S05]  /*19ca0*/  @!P6 BRA `(.L_x_14576) ;  /* 0x0000000400e0e947 */ /* 0x000fea0003800000 */
[----:B------:R-:W-:Y:S01]  /*19cb0*/  IMAD R9, R24, 0x8, R22 ;  /* 0x0000000818097824 */ /* 0x000fe200078e0216 */
[----:B------:R-:W-:Y:S01]  /*19cc0*/  SHF.L.U32 R2, R27, 0x1f, RZ ;  /* 0x0000001f1b027819 */ /* 0x000fe200000006ff */
[----:B0-----:R-:W0:Y:S01]  /*19cd0*/  S2R R3, SR_TID.X ;  /* 0x0000000000037919 */ /* 0x001e220000002100 */
[----:B------:R-:W-:Y:S02]  /*19ce0*/  BSSY B2, `(.L_x_14577) ;  /* 0x0000005000027945 */ /* 0x000fe40003800000 */
[----:B------:R-:W2:Y:S01]  /*19cf0*/  SYNCS.PHASECHK.TRANS64.TRYWAIT P1, [R9+URZ+0x228a0], R2 ;  /* 0x0228a002090075a7 */ /* 0x000ea2000802017f */
[----:B0-----:R-:W-:-:S04]  /*19d00*/  LOP3.LUT R3, R3, 0x7f, RZ, 0xc0, !PT ;  /* 0x0000007f03037812 */ /* 0x001fc800078ec0ff */
[----:B------:R-:W-:Y:S01]  /*19d10*/  ISETP.NE.AND P2, PT, R3, RZ, PT ;  /* 0x000000ff0300720c */ /* 0x000fe20003f45270 */
[----:B--2---:R-:W-:-:S12]  /*19d20*/  @!P1 BRA `(.L_x_14578) ;  /* 0x0000007400589947 */ /* 0x004fd80003800000 */
.L_x_14762:
[----:B------:R-:W-:Y:S05]  /*19d30*/  BSYNC B2 ;  /* 0x0000000000027941 */ /* 0x000fea0003800000 */
.L_x_14577:
        /* <DEDUP_REMOVED lines=9> */
.L_x_14580:
[----:B------:R-:W-:Y:S05]  /*19dd0*/  BSYNC B2 ;  /* 0x0000000000027941 */ /* 0x000fea0003800000 */
.L_x_14579:
        /* <DEDUP_REMOVED lines=10> */
[----:B------:R-:W-:-:S10]  /*19e80*/  UMOV UR7, 0x12f00000 ;  /* 0x12f0000000077882 */ /* 0x000fd40000000000 */
.L_x_14581:
        /* <DEDUP_REMOVED lines=13> */
.L_x_14763:
[----:B------:R-:W-:Y:S05]  /*19f60*/  BSYNC B2 ;  /* 0x0000000000027941 */ /* 0x000fea0003800000 */
.L_x_14582:
[----:B------:R-:W-:Y:S01]  /*19f70*/  BSSY B2, `(.L_x_14584) ;  /* 0x000000b000027945 */ /* 0x000fe20003800000 */
[----:B01----:R-:W-:Y:S01]  /*19f80*/  MOV R2, 0x0 ;  /* 0x0000000000027802 */ /* 0x003fe20000000f00 */
[----:B------:R-:W-:Y:S02]  /*19f90*/  IMAD.MOV.U32 R3, RZ, RZ, 0x12f00000 ;  /* 0x12f00000ff037424 */ /* 0x000fe400078e00ff */
        /* <DEDUP_REMOVED lines=8> */
.L_x_14585:
[----:B------:R-:W-:Y:S05]  /*1a020*/  BSYNC B2 ;  /* 0x0000000000027941 */ /* 0x000fea0003800000 */
.L_x_14584:
        /* <DEDUP_REMOVED lines=9> */
.L_x_14586:
        /* <DEDUP_REMOVED lines=15> */
.L_x_14587:
        /* <DEDUP_REMOVED lines=15> */
.L_x_14588:
        /* <DEDUP_REMOVED lines=15> */
.L_x_14589:
        /* <DEDUP_REMOVED lines=10> */
.L_x_14576:
[----:B------:R-:W-:Y:S05]  /*1a430*/  BSYNC B1 ;  /* 0x0000000000017941 */ /* 0x000fea0003800000 */
.L_x_14575:
        /* <DEDUP_REMOVED lines=8> */
.L_x_14554:
[----:B------:R-:W-:Y:S05]  /*1a4c0*/  BSYNC B0 ;  /* 0x0000000000007941 */ /* 0x000fea0003800000 */
.L_x_14553:
[----:B------:R-:W2:Y:S01]  /*1a4d0*/  LDC R0, c[0x0][0x448] ;  /* 0x00011200ff007b82 */ /* 0x000ea20000000800 */
[----:B------:R-:W-:Y:S01]  /*1a4e0*/  LEA R2, R17, 0x7f, 0x7 ;  /* 0x0000007f11027811 */ /* 0x000fe200078e38ff */
[----:B------:R-:W-:Y:S06]  /*1a4f0*/  @!P0 WARPSYNC.ALL ;  /* 0x0000000000008948 */ /* 0x000fec0003800000 */
[----:B------:R-:W-:Y:S01]  /*1a500*/  @!P0 BAR.SYNC.DEFER_BLOCKING 0xc, 0x180 ;  /* 0x0306000000008b1d */ /* 0x000fe20000010000 */
[----:B------:R-:W-:-:S05]  /*1a510*/  ISETP.NE.AND P2, PT, R4, RZ, PT ;  /* 0x000000ff0400720c */ /* 0x000fca0003f45270 */
[----:B------:R-:W-:Y:S08]  /*1a520*/  BSSY B0, `(.L_x_14591) ;  /* 0x0000029000007945 */ /* 0x000ff00003800000 */
[----:B------:R-:W3:Y:S01]  /*1a530*/  @!P2 LDC R4, c[0x0][0x9f0] ;  /* 0x00027c00ff04ab82 */ /* 0x000ee20000000800 */
[----:B--2---:R-:W-:-:S13]  /*1a540*/  ISETP.NE.AND P1, PT, R0, 0x1, PT ;  /* 0x000000010000780c */ /* 0x004fda0003f25270 */
[----:B0-----:R-:W0:Y:S08]  /*1a550*/  @P1 LDC R3, c[0x0][0x44c] ;  /* 0x00011300ff031b82 */ /* 0x001e300000000800 */
[----:B------:R-:W2:Y:S01]  /*1a560*/  @P1 LDC R0, c[0x0][0x450] ;  /* 0x00011400ff001b82 */ /* 0x000ea20000000800 */
[----:B0-----:R-:W-:-:S05]  /*1a570*/  @P1 IMAD.HI.U32 R3, R2, R3, RZ ;  /* 0x0000000302031227 */ /* 0x001fca00078e00ff */
[----:B--2---:R-:W-:-:S05]  /*1a580*/  @P1 SHF.R.U32.HI R2, RZ, R0, R3 ;  /* 0x00000000ff021219 */ /* 0x004fca0000011603 */
[----:B------:R-:W-:-:S04]  /*1a590*/  IMAD.IADD R2, R7, 0x1, R2 ;  /* 0x0000000107027824 */ /* 0x000fc800078e0202 */
[----:B------:R-:W-:-:S05]  /*1a5a0*/  IMAD.HI R2, R2, 0x2aaaaaab, RZ ;  /* 0x2aaaaaab02027827 */ /* 0x000fca00078e02ff */
[----:B------:R-:W-:-:S04]  /*1a5b0*/  SHF.R.U32.HI R3, RZ, 0x1f, R2 ;  /* 0x0000001fff037819 */ /* 0x000fc80000011602 */
[----:B------:R-:W-:Y:S01]  /*1a5c0*/  LEA.HI.SX32 R2, R2, R3, 0x1c ;  /* 0x0000000302027211 */ /* 0x000fe200078fe2ff */
[----:B------:R-:W-:-:S03]  /*1a5d0*/  IMAD.MOV.U32 R3, RZ, RZ, RZ ;  /* 0x000000ffff037224 */ /* 0x000fc600078e00ff */
[----:B------:R-:W-:-:S04]  /*1a5e0*/  VIMNMX R5, R5, R2, PT ;  /* 0x0000000205057248 */ /* 0x000fc80003fe0100 */
[----:B------:R-:W-:-:S13]  /*1a5f0*/  ISETP.GE.AND P1, PT, R5, 0x1, PT ;  /* 0x000000010500780c */ /* 0x000fda0003f26270 */
[----:B---3--:R-:W-:Y:S05]  /*1a600*/  @!P1 BRA `(.L_x_14592) ;  /* 0x0000000000689947 */ /* 0x008fea0003800000 */
        /* <DEDUP_REMOVED lines=26> */
.L_x_14592:
[----:B------:R-:W-:Y:S05]  /*1a7b0*/  BSYNC B0 ;  /* 0x0000000000007941 */ /* 0x000fea0003800000 */
.L_x_14591:
        /* <DEDUP_REMOVED lines=21> */
[----:B0-----:R-:W-:Y:S01]  /*1a910*/  IADD3 R16, R0, UR37, R7 ;  /* 0x0000002500107c10 */ /* 0x001fe2000fffe007 */
[----:B------:R-:W-:Y:S06]  /*1a920*/  BRA `(.L_x_14595) ;  /* 0x0000003000f87947 */ /* 0x000fec0003800000 */
.L_x_14594:
        /* <DEDUP_REMOVED lines=15> */
[----:B-1----:R-:W-:Y:S02]  /*1aa20*/  IMAD.U32 R11, RZ, RZ, UR5 ;  /* 0x00000005ff0b7e24 */ /* 0x002fe4000f8e00ff */
[----:B------:R-:W-:Y:S02]  /*1aa30*/  IMAD.MOV.U32 R12, RZ, RZ, 0x1 ;  /* 0x00000001ff0c7424 */ /* 0x000fe400078e00ff */
[----:B------:R-:W-:-:S07]  /*1aa40*/  IMAD.MOV.U32 R13, RZ, RZ, RZ ;  /* 0x000000ffff0d7224 */ /* 0x000fce00078e00ff */
[----:B------:R-:W-:-:S07]  /*1aa50*/  LEPC R20, `(.L_x_14597) ;  /* 0x000000001014794e */ /* 0x000fce0000000000 */
[----:B0-----:R-:W-:Y:S05]  /*1aa60*/  CALL.ABS.NOINC R2 ;  /* 0x0000000002007343 */ /* 0x001fea0003c00000 */
.L_x_14597:
[----:B------:R-:W-:Y:S05]  /*1aa70*/  BSYNC B6 ;  /* 0x0000000000067941 */ /* 0x000fea0003800000 */
.L_x_14596:
        /* <DEDUP_REMOVED lines=10> */
[----:B------:R-:W-:Y:S01]  /*1ab20*/  MOV R7, UR9 ;  /* 0x0000000900077c02 */ /* 0x000fe20008000f00 */
[----:B------:R-:W-:Y:S02]  /*1ab30*/  IMAD.U32 R5, RZ, RZ, UR7 ;  /* 0x00000007ff057e24 */ /* 0x000fe4000f8e00ff */
[----:B------:R-:W-:Y:S02]  /*1ab40*/  IMAD.U32 R6, RZ, RZ, UR8 ;  /* 0x00000008ff067e24 */ /* 0x000fe4000f8e00ff */
[----:B------:R-:W-:-:S02]  /*1ab50*/  IMAD.U32 R10, RZ, RZ, UR4 ;  /* 0x00000004ff0a7e24 */ /* 0x000fc4000f8e00ff */
[----:B-1----:R-:W-:Y:S02]  /*1ab60*/  IMAD.U32 R11, RZ, RZ, UR5 ;  /* 0x00000005ff0b7e24 */ /* 0x002fe4000f8e00ff */
[----:B------:R-:W-:Y:S02]  /*1ab70*/  IMAD.MOV.U32 R8, RZ, RZ, 0x70 ;  /* 0x00000070ff087424 */ /* 0x000fe400078e00ff */
[----:B------:R-:W-:Y:S02]  /*1ab80*/  IMAD.MOV.U32 R12, RZ, RZ, 0x1 ;  /* 0x00000001ff0c7424 */ /* 0x000fe400078e00ff */
[----:B0-----:R-:W-:-:S07]  /*1ab90*/  IMAD.MOV.U32 R13, RZ, RZ, RZ ;  /* 0x000000ffff0d7224 */ /* 0x001fce00078e00ff */
[----:B------:R-:W-:-:S07]  /*1aba0*/  LEPC R20, `(.L_x_14600) ;  /* 0x000000001014794e */ /* 0x000fce0000000000 */
[----:B--2---:R-:W-:Y:S05]  /*1abb0*/  CALL.ABS.NOINC R2 ;  /* 0x0000000002007343 */ /* 0x004fea0003c00000 */
.L_x_14600:
[----:B------:R0:W1:Y:S01]  /*1abc0*/  LDC.64 R2, c[0x4][R34] ;  /* 0x0100000022027b82 */ /* 0x0000620000000a00 */
[----:B------:R-:W-:Y:S01]  /*1abd0*/  ULDC.64 UR4, c[0x4][0xf0] ;  /* 0x01003c0000047ab9 */ /* 0x000fe20000000a00 */
[----:B------:R-:W-:Y:S01]  /*1abe0*/  ULDC.64 UR6, c[0x4][0xf8] ;  /* 0x01003e0000067ab9 */ /* 0x000fe20000000a00 */
[----:B------:R-:W-:Y:S01]  /*1abf0*/  ULDC.64 UR8, c[0x4][0x18] ;  /* 0x0100060000087ab9 */ /* 0x000fe20000000a00 */
[----:B------:R-:W-:Y:S01]  /*1ac00*/  IMAD.U32 R4, RZ, RZ, UR4 ;  /* 0x00000004ff047e24 */ /* 0x000fe2000f8e00ff */
[----:B------:R-:W-:Y:S01]  /*1ac10*/  MOV R5, UR5 ;  /* 0x0000000500057c02 */ /* 0x000fe20008000f00 */
        /* <DEDUP_REMOVED lines=9> */
.L_x_14599:
[----:B------:R-:W-:Y:S05]  /*1acb0*/  BSYNC B6 ;  /* 0x0000000000067941 */ /* 0x000fea0003800000 */
.L_x_14598:
[----:B------:R-:W2:Y:S01]  /*1acc0*/  LDL R2, [R1+0x20] ;  /* 0x0000200001027983 */ /* 0x000ea20000100800 */
[----:B------:R-:W-:Y:S01]  /*1acd0*/  ULDC.64 UR4, c[0x0][0x9f8] ;  /* 0x00027e0000047ab9 */ /* 0x000fe20000000a00 */
[----:B------:R-:W0:Y:S02]  /*1ace0*/  LDC R8, c[0x0][0x430] ;  /* 0x00010c00ff087b82 */ /* 0x000e240000000800 */
[----:B------:R-:W3:Y:S01]  /*1acf0*/  LDL R20, [R1] ;  /* 0x0000000001147983 */ /* 0x000ee20000100800 */
[----:B------:R-:W-:Y:S01]  /*1ad00*/  ISETP.NE.U32.AND P0, PT, RZ, UR4, PT ;  /* 0x00000004ff007c0c */ /* 0x000fe2000bf05070 */
[----:B------:R-:W4:Y:S03]  /*1ad10*/  S2R R21, SR_TID.X ;  /* 0x0000000000157919 */ /* 0x000f260000002100 */
[----:B------:R-:W-:-:S13]  /*1ad20*/  ISETP.NE.AND.EX P0, PT, RZ, UR5, PT, P0 ;  /* 0x00000005ff007c0c */ /* 0x000fda000bf05300 */
[----:B------:R-:W-:Y:S01]  /*1ad30*/  @P0 IADD3 R32, P1, R32, UR4, RZ ;  /* 0x0000000420200c10 */ /* 0x000fe2000ff3e0ff */
[----:B------:R-:W-:Y:S01]  /*1ad40*/  IMAD.U32 R9, RZ, RZ, UR38 ;  /* 0x00000026ff097e24 */ /* 0x000fe2000f8e00ff */
[----:B------:R-:W1:Y:S01]  /*1ad50*/  S2R R10, SR_TID.X ;  /* 0x00000000000a7919 */ /* 0x000e620000002100 */
[----:B------:R-:W-:Y:S01]  /*1ad60*/  ULDC UR4, c[0x0][0x2f4] ;  /* 0x0000bd0000047ab9 */ /* 0x000fe20000000800 */
[----:B------:R-:W-:Y:S01]  /*1ad70*/  @P0 IADD3.X R33, R33, UR5, RZ, P1, !PT ;  /* 0x0000000521210c10 */ /* 0x000fe20008ffe4ff */
[----:B------:R-:W-:-:S04]  /*1ad80*/  ULDC UR5, c[0x0][0x320] ;  /* 0x0000c80000057ab9 */ /* 0x000fc80000000800 */
[----:B------:R-:W3:Y:S01]  /*1ad90*/  @P0 LDG.E R28, desc[UR42][R32.64] ;  /* 0x0000002a201c0981 */ /* 0x000ee2000c1e1900 */
[----:B----4-:R-:W-:-:S04]  /*1ada0*/  LOP3.LUT R21, R21, 0x7f, RZ, 0xc0, !PT ;  /* 0x0000007f15157812 */ /* 0x010fc800078ec0ff */
[----:B------:R-:W-:Y:S02]  /*1adb0*/  SHF.R.U32.HI R34, RZ, 0x3, R21 ;  /* 0x00000003ff227819 */ /* 0x000fe40000011615 */
[----:B------:R-:W4:Y:S01]  /*1adc0*/  S2R R21, SR_TID.X ;  /* 0x0000000000157919 */ /* 0x000f220000002100 */
[----:B0-----:R-:W-:-:S13]  /*1add0*/  ISETP.NE.AND P1, PT, R8, 0x1, PT ;  /* 0x000000010800780c */ /* 0x001fda0003f25270 */
[----:B------:R-:W0:Y:S08]  /*1ade0*/  @P1 LDC R5, c[0x0][0x434] ;  /* 0x00010d00ff051b82 */ /* 0x000e300000000800 */
[----:B------:R-:W0:Y:S01]  /*1adf0*/  @P1 LDC R4, c[0x0][0x438] ;  /* 0x00010e00ff041b82 */ /* 0x000e220000000800 */
[----:B----4-:R-:W-:-:S05]  /*1ae00*/  IMAD.SHL.U32 R21, R21, 0x10, RZ ;  /* 0x0000001015157824 */ /* 0x010fca00078e00ff */
[----:B------:R-:W-:Y:S02]  /*1ae10*/  LOP3.LUT R21, R34, 0x70, R21, 0xf8, !PT ;  /* 0x0000007022157812 */ /* 0x000fe400078ef815 */
[----:B------:R-:W-:Y:S02]  /*1ae20*/  ISETP.NE.AND P2, PT, R9, 0x3, PT ;  /* 0x000000030900780c */ /* 0x000fe40003f45270 */
[----:B------:R-:W4:Y:S01]  /*1ae30*/  S2R R9, SR_TID.X ;  /* 0x0000000000097919 */ /* 0x000f220000002100 */
[----:B-1----:R-:W-:Y:S01]  /*1ae40*/  IMAD.SHL.U32 R10, R10, 0x8, RZ ;  /* 0x000000080a0a7824 */ /* 0x002fe200078e00ff */
[----:B------:R-:W-:-:S04]  /*1ae50*/  LOP3.LUT R23, R23, 0xffffffbf, RZ, 0xc0, !PT ;  /* 0xffffffbf17177812 */ /* 0x000fc800078ec0ff */
[----:B------:R-:W-:-:S04]  /*1ae60*/  LOP3.LUT R10, R10, 0x38, RZ, 0xc0, !PT ;  /* 0x000000380a0a7812 */ /* 0x000fc800078ec0ff */
[----:B------:R-:W-:Y:S02]  /*1ae70*/  LOP3.LUT R10, R10, 0x40, RZ, 0xfc, !PT ;  /* 0x000000400a0a7812 */ /* 0x000fe400078efcff */
[----:B------:R-:W-:Y:S02]  /*1ae80*/  @P2 LOP3.LUT R23, R23, 0x40, RZ, 0xfc, !PT ;  /* 0x0000004017172812 */ /* 0x000fe400078efcff */
[----:B------:R-:W-:Y:S01]  /*1ae90*/  ISETP.GE.AND P4, PT, R10, UR5, PT ;  /* 0x000000050a007c0c */ /* 0x000fe2000bf86270 */
[----:B----4-:R-:W-:-:S05]  /*1aea0*/  IMAD.SHL.U32 R9, R9, 0x8, RZ ;  /* 0x0000000809097824 */ /* 0x010fca00078e00ff */
[----:B------:R-:W-:Y:S02]  /*1aeb0*/  LOP3.LUT R9, R9, 0x38, RZ, 0xc0, !PT ;  /* 0x0000003809097812 */ /* 0x000fe400078ec0ff */
[----:B------:R-:W-:Y:S02]  /*1aec0*/  LOP3.LUT R23, R23, 0xfffffffe, RZ, 0xc0, !PT ;  /* 0xfffffffe17177812 */ /* 0x000fe400078ec0ff */
[----:B------:R-:W-:Y:S02]  /*1aed0*/  LOP3.LUT R10, R9, 0x80, RZ, 0xfc, !PT ;  /* 0x00000080090a7812 */ /* 0x000fe400078efcff */
[----:B------:R-:W-:Y:S02]  /*1aee0*/  MOV R36, RZ ;  /* 0x000000ff00247202 */ /* 0x000fe40000000f00 */
[----:B------:R-:W-:Y:S01]  /*1aef0*/  ISETP.GE.AND P3, PT, R10, UR5, PT ;  /* 0x000000050a007c0c */ /* 0x000fe2000bf66270 */
[----:B------:R-:W-:Y:S01]  /*1af00*/  UMOV UR6, 0xffffffff ;  /* 0xffffffff00067882 */ /* 0x000fe20000000000 */
[----:B--2---:R-:W-:-:S04]  /*1af10*/  VIADD R0, R2, 0xffffffff ;  /* 0xffffffff02007836 */ /* 0x004fc80000000000 */
[----:B------:R-:W-:-:S05]  /*1af20*/  IMAD R37, R0, 0x60, R21 ;  /* 0x0000006000257824 */ /* 0x000fca00078e0215 */
[----:B---3--:R-:W-:-:S04]  /*1af30*/  ISETP.GE.AND P0, PT, R37, R20, PT ;  /* 0x000000142500720c */ /* 0x008fc80003f06270 */
[----:B------:R-:W-:Y:S01]  /*1af40*/  ISETP.GT.U32.OR P0, PT, R21, 0x5f, P0 ;  /* 0x0000005f1500780c */ /* 0x000fe20000704470 */
[----:B------:R-:W-:-:S12]  /*1af50*/  IMAD.IADD R37, R37, 0x1, R31 ;  /* 0x0000000125257824 */ /* 0x000fd800078e021f */
[----:B------:R-:W1:Y:S01]  /*1af60*/  @!P0 LDC.64 R2, c[0x0][0x428] ;  /* 0x00010a00ff028b82 */ /* 0x000e620000000a00 */
[----:B0-----:R-:W-:-:S04]  /*1af70*/  @P1 IMAD.HI.U32 R5, R37, R5, RZ ;  /* 0x0000000525051227 */ /* 0x001fc800078e00ff */
[----:B------:R-:W-:Y:S01]  /*1af80*/  IMAD.MOV.U32 R6, RZ, RZ, R37 ;  /* 0x000000ffff067224 */ /* 0x000fe200078e0025 */
[----:B------:R-:W-:Y:S02]  /*1af90*/  @P1 SHF.R.U32.HI R6, RZ, R4, R5 ;  /* 0x00000004ff061219 */ /* 0x000fe40000011605 */
[----:B------:R-:W-:Y:S02]  /*1afa0*/  SHF.R.S32.HI R34, RZ, 0x1f, R28 ;  /* 0x0000001fff227819 */ /* 0x000fe4000001141c */
[--C-:B------:R-:W-:Y:S01]  /*1afb0*/  @!P0 SHF.R.S32.HI R5, RZ, 0x1f, R6.reuse ;  /* 0x0000001fff058819 */ /* 0x100fe20000011406 */
[----:B------:R-:W-:Y:S02]  /*1afc0*/  @!P0 IMAD.MOV.U32 R4, RZ, RZ, R6 ;  /* 0x000000ffff048224 */ /* 0x000fe400078e0006 */
[-C--:B-1----:R-:W-:Y:S02]  /*1afd0*/  @!P0 IMAD R7, R34, R2.reuse, RZ ;  /* 0x0000000222078224 */ /* 0x082fe400078e02ff */
[----:B------:R-:W-:-:S04]  /*1afe0*/  @!P0 IMAD.WIDE.U32 R4, R28, R2, R4 ;  /* 0x000000021c048225 */ /* 0x000fc800078e0004 */
[----:B------:R-:W-:Y:S02]  /*1aff0*/  @!P0 IMAD R7, R28, R3, R7 ;  /* 0x000000031c078224 */ /* 0x000fe400078e0207 */
[----:B------:R-:W0:Y:S02]  /*1b000*/  @!P0 LDC.64 R2, c[0x0][0x418] ;  /* 0x00010600ff028b82 */ /* 0x000e240000000a00 */
[----:B------:R-:W-:Y:S01]  /*1b010*/  @!P0 IMAD.IADD R7, R5, 0x1, R7 ;  /* 0x0000000105078824 */ /* 0x000fe200078e0207 */
[----:B0-----:R-:W-:-:S04]  /*1b020*/  @!P0 LEA R2, P1, R4, R2, 0x2 ;  /* 0x0000000204028211 */ /* 0x001fc800078210ff */
[----:B------:R-:W-:Y:S02]  /*1b030*/  @!P0 LEA.HI.X R3, R4, R3, R7, 0x2, P1 ;  /* 0x0000000304038211 */ /* 0x000fe400008f1407 */
[----:B------:R-:W-:-:S03]  /*1b040*/  ISETP.GE.AND P1, PT, R9, UR4, PT ;  /* 0x0000000409007c0c */ /* 0x000fc6000bf26270 */
[----:B------:R0:W5:Y:S10]  /*1b050*/  @!P0 LDG.E R36, desc[UR42][R2.64] ;  /* 0x0000002a02248981 */ /* 0x000174000c1e1900 */
[----:B------:R-:W-:-:S04]  /*1b060*/  @P1 LOP3.LUT R23, R23, 0x1, RZ, 0xfc, !PT ;  /* 0x0000000117171812 */ /* 0x000fc800078efcff */
[----:B------:R-:W-:-:S04]  /*1b070*/  LOP3.LUT R23, R23, 0xfffffff7, RZ, 0xc0, !PT ;  /* 0xfffffff717177812 */ /* 0x000fc800078ec0ff */
[----:B------:R-:W-:Y:S02]  /*1b080*/  @P4 LOP3.LUT R23, R23, 0x8, RZ, 0xfc, !PT ;  /* 0x0000000817174812 */ /* 0x000fe400078efcff */
[----:B------:R-:W-:Y:S02]  /*1b090*/  ISETP.GE.AND P0, PT, R9, UR5, PT ;  /* 0x0000000509007c0c */ /* 0x000fe4000bf06270 */
[----:B------:R-:W-:Y:S02]  /*1b0a0*/  LOP3.LUT R23, R23, 0xffffffef, RZ, 0xc0, !PT ;  /* 0xffffffef17177812 */ /* 0x000fe400078ec0ff */
[----:B------:R-:W-:Y:S02]  /*1b0b0*/  LOP3.LUT R9, R9, 0xc0, RZ, 0xfc, !PT ;  /* 0x000000c009097812 */ /* 0x000fe400078efcff */
[----:B------:R-:W-:Y:S02]  /*1b0c0*/  LOP3.LUT R23, R23, 0xfffffffb, RZ, 0xc0, !PT ;  /* 0xfffffffb17177812 */ /* 0x000fe400078ec0ff */
[----:B------:R-:W-:-:S02]  /*1b0d0*/  ISETP.GE.AND P1, PT, R9, UR5, PT ;  /* 0x0000000509007c0c */ /* 0x000fc4000bf26270 */
[----:B------:R-:W-:-:S04]  /*1b0e0*/  @P3 LOP3.LUT R23, R23, 0x4, RZ, 0xfc, !PT ;  /* 0x0000000417173812 */ /* 0x000fc800078efcff */
[----:B------:R-:W-:Y:S01]  /*1b0f0*/  @P0 LOP3.LUT R23, R23, 0x10, RZ, 0xfc, !PT ;  /* 0x0000001017170812 */ /* 0x000fe200078efcff */
[----:B------:R-:W-:-:S03]  /*1b100*/  IMAD.MOV R4, RZ, RZ, -R6 ;  /* 0x000000ffff047224 */ /* 0x000fc600078e0a06 */
[----:B------:R-:W-:Y:S01]  /*1b110*/  LOP3.LUT R23, R23, 0xfffffffd, RZ, 0xc0, !PT ;  /* 0xfffffffd17177812 */ /* 0x000fe200078ec0ff */
[----:B------:R-:W-:-:S03]  /*1b120*/  IMAD R37, R8, R4, R37 ;  /* 0x0000000408257224 */ /* 0x000fc600078e0225 */
[----:B------:R-:W-:Y:S01]  /*1b130*/  @P1 LOP3.LUT R23, R23, 0x2, RZ, 0xfc, !PT ;  /* 0x0000000217171812 */ /* 0x000fe200078efcff */
[----:B0-----:R-:W-:Y:S06]  /*1b140*/  BRA.DIV UR6, `(.L_x_14601) ;  /* 0x0000006206787947 */ /* 0x001fec000b800000 */
.L_x_14766:
[----:B------:R-:W-:Y:S02]  /*1b150*/  SEL R6, RZ, 0x1, P0 ;  /* 0x00000001ff067807 */ /* 0x000fe40000000000 */
[----:B------:R-:W-:Y:S02]  /*1b160*/  ISETP.GT.U32.AND P0, PT, R21, 0x5f, PT ;  /* 0x0000005f1500780c */ /* 0x000fe40003f04070 */
[----:B------:R-:W-:-:S11]  /*1b170*/  LOP3.LUT R23, R23, 0xffffffdf, RZ, 0xc0, !PT ;  /* 0xffffffdf17177812 */ /* 0x000fd600078ec0ff */
[----:B------:R-:W-:Y:S01]  /*1b180*/  @P0 LOP3.LUT R23, R23, 0x20, RZ, 0xfc, !PT ;  /* 0x0000002017170812 */ /* 0x000fe200078efcff */
[----:B------:R-:W-:Y:S06]  /*1b190*/  @!P2 BRA `(.L_x_14602) ;  /* 0x000000000004a947 */ /* 0x000fec0003800000 */
[----:B------:R-:W-:Y:S01]  /*1b1a0*/  BPT.TRAP 0x1 ;  /* 0x000000040000795c */ /* 0x000fe20000300000 */
.L_x_14602:
[----:B------:R-:W-:Y:S01]  /*1b1b0*/  IMAD R33, R0, -0x60, R20 ;  /* 0xffffffa000217824 */ /* 0x000fe200078e0214 */
[----:B------:R-:W-:Y:S01]  /*1b1c0*/  SHF.L.U32 R0, R26, 0x1f, RZ ;  /* 0x0000001f1a007819 */ /* 0x000fe200000006ff */
[----:B------:R-:W-:Y:S01]  /*1b1d0*/  IMAD R32, R25, 0x8, R22 ;  /* 0x0000000819207824 */ /* 0x000fe200078e0216 */
[----:B------:R-:W-:Y:S03]  /*1b1e0*/  BSSY B0, `(.L_x_14603) ;  /* 0x0000003000007945 */ /* 0x000fe60003800000 */
[----:B------:R-:W0:Y:S02]  /*1b1f0*/  SYNCS.PHASECHK.TRANS64.TRYWAIT P0, [R32+URZ+0x22840], R0 ;  /* 0x02284000200075a7 */ /* 0x000e24000800017f */
[----:B0-----:R-:W-:Y:S05]  /*1b200*/  @!P0 BRA `(.L_x_14604) ;  /* 0x00000060007c8947 */ /* 0x001fea0003800000 */
.L_x_14767:
[----:B------:R-:W-:Y:S05]  /*1b210*/  BSYNC B0 ;  /* 0x0000000000007941 */ /* 0x000fea0003800000 */
.L_x_14603:
        /* <DEDUP_REMOVED lines=18> */
[----:B0-----:R-:W-:-:S03]  /*1b340*/  IMAD.SHL.U32 R8, R8, 0x8, RZ ;  /* 0x0000000808087824 */ /* 0x001fc600078e00ff */
[----:B------:R-:W-:Y:S02]  /*1b350*/  IADD3 R3, R3, R0, RZ ;  /* 0x0000000003037210 */ /* 0x000fe40007ffe0ff */
[----:B------:R-:W-:Y:S01]  /*1b360*/  LOP3.LUT R8, R8, 0x38, RZ, 0xc0, !PT ;  /* 0x0000003808087812 */ /* 0x000fe200078ec0ff */
[----:B------:R-:W-:Y:S01]  /*1b370*/  IMAD.WIDE.U32 R2, R18, UR4, R2 ;  /* 0x0000000412027c25 */ /* 0x000fe2000f8e0002 */
[----:B------:R-:W-:Y:S02]  /*1b380*/  UMOV UR4, 0xffffffff ;  /* 0xffffffff00047882 */ /* 0x000fe40000000000 */
[----:B------:R-:W-:Y:S02]  /*1b390*/  LEA R0, P0, R2, UR6, 0x1 ;  /* 0x0000000602007c11 */ /* 0x000fe4000f8008ff */
[----:B-1----:R-:W-:-:S04]  /*1b3a0*/  LOP3.LUT R4, R4, 0x7f, RZ, 0xc0, !PT ;  /* 0x0000007f04047812 */ /* 0x002fc800078ec0ff */
        /* <DEDUP_REMOVED lines=59> */
.L_x_14781:
[----:B------:R-:W-:-:S13]  /*1b760*/  ISETP.GE.AND P0, PT, R33, 0x51, PT ;  /* 0x000000512100780c */ /* 0x000fda0003f06270 */
[----:B01----:R-:W-:Y:S02]  /*1b770*/  @P0 LEA R2, P1, R8, R0, 0x1 ;  /* 0x0000000008020211 */ /* 0x003fe400078208ff */
        /* <DEDUP_REMOVED lines=8> */
.L_x_14606:
        /* <DEDUP_REMOVED lines=11> */
.L_x_14607:
[----:B------:R1:W5:Y:S01]  /*1b8b0*/  LDL.LU R4, [R1+0x14] ;  /* 0x0000140001047983 */ /* 0x0003620000300800 */
[----:B------:R-:W-:Y:S01]  /*1b8c0*/  LOP3.LUT P0, RZ, R23, 0x4, RZ, 0xc0, !PT ;  /* 0x0000000417ff7812 */ /* 0x000fe2000780c0ff */
[----:B------:R1:W-:Y:S02]  /*1b8d0*/  SYNCS.ARRIVE.TRANS64.A1T0 RZ, [R32+URZ+0x22830], RZ ;  /* 0x022830ff20ff79a7 */ /* 0x0003e4000810003f */
[----:B0-----:R1:W5:Y:S10]  /*1b8e0*/  LDL.LU R3, [R1+0x8] ;  /* 0x0000080001037983 */ /* 0x0013740000300800 */
[----:B------:R-:W-:Y:S05]  /*1b8f0*/  WARPSYNC.ALL ;  /* 0x0000000000007948 */ /* 0x000fea0003800000 */
[----:B------:R-:W-:Y:S01]  /*1b900*/  ULDC.64 UR4, c[0x0][0xa00] ;  /* 0x0002800000047ab9 */ /* 0x000fe20000000a00 */
[----:B------:R-:W-:Y:S01]  /*1b910*/  SEL R2, RZ, 0x4, P0 ;  /* 0x00000004ff027807 */ /* 0x000fe20000000000 */
[----:B------:R-:W-:Y:S01]  /*1b920*/  BSSY B6, `(.L_x_14608) ;  /* 0x0000029000067945 */ /* 0x000fe20003800000 */
[----:B------:R-:W-:Y:S01]  /*1b930*/  BAR.SYNC.DEFER_BLOCKING 0x8, 0x180 ;  /* 0x0206000000007b1d */ /* 0x000fe20000010000 */
[----:B------:R-:W-:Y:S02]  /*1b940*/  ISETP.NE.U32.AND P0, PT, RZ, UR4, PT ;  /* 0x00000004ff007c0c */ /* 0x000fe4000bf05070 */
[----:B------:R-:W-:-:S02]  /*1b950*/  LOP3.LUT P2, RZ, R23, 0x8, RZ, 0xc0, !PT ;  /* 0x0000000817ff7812 */ /* 0x000fc4000784c0ff */
[----:B------:R-:W-:Y:S01]  /*1b960*/  ISETP.NE.AND.EX P0, PT, RZ, UR5, PT, P0 ;  /* 0x00000005ff007c0c */ /* 0x000fe2000bf05300 */
[----:B------:R-:W-:Y:S01]  /*1b970*/  ULDC.64 UR4, c[0x0][0x298] ;  /* 0x0000a60000047ab9 */ /* 0x000fe20000000a00 */
[----:B------:R-:W-:Y:S02]  /*1b980*/  LOP3.LUT P1, RZ, R23, 0x2, RZ, 0xc0, !PT ;  /* 0x0000000217ff7812 */ /* 0x000fe4000782c0ff */
[----:B------:R-:W-:Y:S02]  /*1b990*/  SEL R0, RZ, 0x2, P2 ;  /* 0x00000002ff007807 */ /* 0x000fe40001000000 */
[----:B------:R-:W-:Y:S02]  /*1b9a0*/  SEL R5, R35, RZ, !P0 ;  /* 0x000000ff23057207 */ /* 0x000fe40004000000 */
[----:B------:R-:W-:Y:S02]  /*1b9b0*/  IADD3 R0, R2, R0, R6 ;  /* 0x0000000002007210 */ /* 0x000fe40007ffe006 */
[----:B------:R-:W-:Y:S01]  /*1b9c0*/  SEL R35, RZ, 0x8, P1 ;  /* 0x00000008ff237807 */ /* 0x000fe20000800000 */
[----:B------:R0:W-:Y:S04]  /*1b9d0*/  STL [R1], R5 ;  /* 0x0000000501007387 */ /* 0x0001e80000100800 */
[----:B------:R-:W-:Y:S01]  /*1b9e0*/  IMAD.IADD R35, R0, 0x1, R35 ;  /* 0x0000000100237824 */ /* 0x000fe200078e0223 */
[----:B-----5:R-:W-:-:S02]  /*1b9f0*/  SEL R2, R4, RZ, !P0 ;  /* 0x000000ff04027207 */ /* 0x020fc40004000000 */
[----:B------:R-:W-:Y:S01]  /*1ba00*/  SHF.R.S32.HI R0, RZ, 0x1f, R3 ;  /* 0x0000001fff007819 */ /* 0x000fe20000011403 */
[C---:B0-----:R-:W-:Y:S02]  /*1ba10*/  IMAD.WIDE.U32 R4, R3.reuse, UR4, RZ ;  /* 0x0000000403047c25 */ /* 0x041fe4000f8e00ff */
[----:B------:R0:W-:Y:S02]  /*1ba20*/  STL [R1+0x14], R2 ;  /* 0x0000140201007387 */ /* 0x0001e40000100800 */
[----:B------:R-:W-:Y:S02]  /*1ba30*/  IMAD R0, R0, UR4, RZ ;  /* 0x0000000400007c24 */ /* 0x000fe4000f8e02ff */
[----:B------:R2:W-:Y:S02]  /*1ba40*/  STL.64 [R1+0x18], R4 ;  /* 0x0000180401007387 */ /* 0x0005e40000100a00 */
[----:B------:R-:W-:Y:S02]  /*1ba50*/  IMAD R0, R3, UR5, R0 ;  /* 0x0000000503007c24 */ /* 0x000fe4000f8e0200 */
[----:B0-----:R-:W-:-:S02]  /*1ba60*/  VIADD R2, R22, 0x18400 ;  /* 0x0001840016027836 */ /* 0x001fc40000000000 */
[----:B------:R-:W-:-:S03]  /*1ba70*/  IMAD.IADD R0, R5, 0x1, R0 ;  /* 0x0000000105007824 */ /* 0x000fc600078e0200 */
[----:B------:R-:W-:Y:S02]  /*1ba80*/  LOP3.LUT P0, RZ, R2, 0x3ff, RZ, 0xc0, !PT ;  /* 0x000003ff02ff7812 */ /* 0x000fe4000780c0ff */
[----:B------:R2:W-:Y:S11]  /*1ba90*/  STL [R1+0x8], R0 ;  /* 0x0000080001007387 */ /* 0x0005f60000100800 */
[----:B--2---:R-:W-:Y:S05]  /*1baa0*/  @!P0 BRA `(.L_x_14609) ;  /* 0x0000000000408947 */ /* 0x004fea0003800000 */
        /* <DEDUP_REMOVED lines=16> */
.L_x_14609:
[----:B------:R-:W-:Y:S05]  /*1bbb0*/  BSYNC B6 ;  /* 0x0000000000067941 */ /* 0x000fea0003800000 */
.L_x_14608:
[----:B------:R-:W2:Y:S01]  /*1bbc0*/  LDL.LU R0, [R1+0x8] ;  /* 0x0000080001007983 */ /* 0x000ea20000300800 */
[----:B------:R-:W-:Y:S01]  /*1bbd0*/  ULDC.64 UR4, c[0x0][0x2d8] ;  /* 0x0000b60000047ab9 */ /* 0x000fe20000000a00 */
[----:B------:R-:W0:Y:S02]  /*1bbe0*/  LDC R7, c[0x0][0x448] ;  /* 0x00011200ff077b82 */ /* 0x000e240000000800 */
[----:B------:R-:W2:Y:S04]  /*1bbf0*/  LDL.LU.64 R2, [R1+0x18] ;  /* 0x0000180001027983 */ /* 0x000ea80000300a00 */
[----:B------:R-:W3:Y:S04]  /*1bc00*/  LDL.LU R20, [R1+0x14] ;  /* 0x0000140001147983 */ /* 0x000ee80000300800 */
[----:B------:R-:W4:Y:S04]  /*1bc10*/  LDL.LU R21, [R1] ;  /* 0x0000000001157983 */ /* 0x000f280000300800 */
[----:B------:R0:W5:Y:S02]  /*1bc20*/  LDL R8, [R1+0x4] ;  /* 0x0000040001087983 */ /* 0x0001640000100800 */
[----:B0-----:R-:W-:-:S13]  /*1bc30*/  ISETP.NE.AND P0, PT, R7, 0x1, PT ;  /* 0x000000010700780c */ /* 0x001fda0003f05270 */
[----:B------:R-:W0:Y:S01]  /*1bc40*/  @P0 LDC R6, c[0x0][0x44c] ;  /* 0x00011300ff060b82 */ /* 0x000e220000000800 */
[----:B--2---:R-:W-:-:S03]  /*1bc50*/  MOV R3, R0 ;  /* 0x0000000000037202 */ /* 0x004fc60000000f00 */
        /* <DEDUP_REMOVED lines=9> */
[----:B------:R-:W-:Y:S02]  /*1bcf0*/  IMAD.IADD R3, R3, 0x1, R0 ;  /* 0x0000000103037824 */ /* 0x000fe400078e0200 */
[----:B------:R-:W4:Y:S01]  /*1bd00*/  @P0 LDC R0, c[0x0][0x450] ;  /* 0x00011400ff000b82 */ /* 0x000f220000000800 */
        /* <DEDUP_REMOVED lines=9> */
[----:B----4-:R-:W-:Y:S01]  /*1bda0*/  @P0 SHF.R.U32.HI R4, RZ, R0, R6 ;  /* 0x00000000ff040219 */ /* 0x010fe20000011606 */
        /* <DEDUP_REMOVED lines=16> */
[----:B------:R-:W-:Y:S01]  /*1beb0*/  ULDC UR4, c[0x0][0x2b8] ;  /* 0x0000ae0000047ab9 */ /* 0x000fe20000000800 */
[----:B------:R-:W-:Y:S02]  /*1bec0*/  IADD3 R4, R3, R4, RZ ;  /* 0x0000000403047210 */ /* 0x000fe40007ffe0ff */
        /* <DEDUP_REMOVED lines=10> */
[----:B------:R-:W2:Y:S03]  /*1bf70*/  SHFL.IDX PT, R2, R4, RZ, 0x181f ;  /* 0x00181fff04027589 */ /* 0x000ea600000e0000 */
[C---:B------:R-:W-:Y:S01]  /*1bf80*/  VIADD R6, R17.reuse, 0x10 ;  /* 0x0000001011067836 */ /* 0x040fe20000000000 */
[----:B------:R-:W-:-:S13]  /*1bf90*/  ISETP.GE.AND P0, PT, R17, R5, PT ;  /* 0x000000051100720c */ /* 0x000fda0003f06270 */
[----:B0-----:R-:W-:-:S05]  /*1bfa0*/  @!P0 LEA R3, P2, R9, R3, 0x1 ;  /* 0x0000000309038211 */ /* 0x001fca00078408ff */
[----:B--2---:R-:W-:-:S05]  /*1bfb0*/  @!P0 IMAD.X R2, RZ, RZ, R2, P2 ;  /* 0x000000ffff028224 */ /* 0x004fca00010e0602 */
        /* <DEDUP_REMOVED lines=19> */
[----:B0-----:R-:W-:-:S04]  /*1c0f0*/  @!P0 LEA R3, P2, R9, R3, 0x1 ;  /* 0x0000000309038211 */ /* 0x001fc800078408ff */
[----:B--2---:R-:W-:-:S04]  /*1c100*/  @!P0 IADD3.X R2, RZ, R2, RZ, P2, !PT ;  /* 0x00000002ff028210 */ /* 0x004fc800017fe4ff */
        /* <DEDUP_REMOVED lines=24> */
[----:B------:R-:W-:Y:S02]  /*1c290*/  ISETP.GE.AND P0, PT, R6, R5, PT ;  /* 0x000000050600720c */ /* 0x000fe40003f06270 */
[----:B------:R-:W-:Y:S01]  /*1c2a0*/  IADD3 R6, R17, 0x60, RZ ;  /* 0x0000006011067810 */ /* 0x000fe20007ffe0ff */
        /* <DEDUP_REMOVED lines=11> */
[----:B------:R-:W3:Y:S04]  /*1c360*/  SHFL.IDX PT, R4, R4, 0x7, 0x181f ;  /* 0x00f81f0004047f89 */ /* 0x000ee800000e0000 */
[----:B------:R-:W4:Y:S01]  /*1c370*/  SHFL.IDX PT, R0, R0, 0x7, 0x181f ;  /* 0x00f81f0000007f89 */ /* 0x000f2200000e0000 */
[----:B0-----:R-:W-:-:S05]  /*1c380*/  @!P0 LEA R3, P2, R9, R3, 0x1 ;  /* 0x0000000309038211 */ /* 0x001fca00078408ff */
[----:B--2---:R-:W-:-:S05]  /*1c390*/  @!P0 IMAD.X R2, RZ, RZ, R2, P2 ;  /* 0x000000ffff028224 */ /* 0x004fca00010e0602 */
[----:B------:R-:W-:-:S04]  /*1c3a0*/  @!P0 LOP3.LUT R3, R3, R2, RZ, 0x3c, !PT ;  /* 0x0000000203038212 */ /* 0x000fc800078e3cff */
[----:B------:R-:W-:-:S04]  /*1c3b0*/  @!P0 LOP3.LUT R2, R3, R2, RZ, 0x3c, !PT ;  /* 0x0000000203028212 */ /* 0x000fc800078e3cff */
[----:B------:R-:W-:-:S05]  /*1c3c0*/  @!P0 LOP3.LUT R3, R3, R2, RZ, 0x3c, !PT ;  /* 0x0000000203038212 */ /* 0x000fca00078e3cff */
[----:B---34-:R2:W-:Y:S02]  /*1c3d0*/  @!P0 LDGSTS.E.BYPASS.LTC128B.128 [R8+0x1b400], desc[UR42][R2.64], !P1 ;  /* 0x1b40000002088fae */ /* 0x0185e4000c901d6a */
.L_x_14798:
        /* <DEDUP_REMOVED lines=10> */
.L_x_14611:
        /* <DEDUP_REMOVED lines=18> */
.L_x_14799:
[----:B------:R-:W-:Y:S05]  /*1c5a0*/  BSYNC B0 ;  /* 0x0000000000007941 */ /* 0x000fea0003800000 */
.L_x_14612:
[----:B------:R-:W-:-:S05]  /*1c5b0*/  IMAD.U32 R0, RZ, RZ, UR38 ;  /* 0x00000026ff007e24 */ /* 0x000fca000f8e00ff */
[----:B------:R-:W-:-:S13]  /*1c5c0*/  ISETP.NE.AND P0, PT, R0, 0x3, PT ;  /* 0x000000030000780c */ /* 0x000fda0003f05270 */
[----:B------:R-:W-:Y:S05]  /*1c5d0*/  @!P0 BRA `(.L_x_14614) ;  /* 0x0000000000048947 */ /* 0x000fea0003800000 */
[----:B------:R-:W-:Y:S01]  /*1c5e0*/  BPT.TRAP 0x1 ;  /* 0x000000040000795c */ /* 0x000fe20000300000 */
.L_x_14614:
[----:B0-----:R-:W-:Y:S01]  /*1c5f0*/  SHF.L.U32 R3, R26, 0x1f, RZ ;  /* 0x0000001f1a037819 */ /* 0x001fe200000006ff */
[----:B------:R-:W-:Y:S03]  /*1c600*/  BSSY B0, `(.L_x_14615) ;  /* 0x0000003000007945 */ /* 0x000fe60003800000 */
[----:B------:R-:W0:Y:S02]  /*1c610*/  SYNCS.PHASECHK.TRANS64.TRYWAIT P0, [R32+URZ+0x22860], R3 ;  /* 0x02286003200075a7 */ /* 0x000e24000800017f */
[----:B0-----:R-:W-:Y:S05]  /*1c620*/  @!P0 BRA `(.L_x_14616) ;  /* 0x0000006000408947 */ /* 0x001fea0003800000 */
.L_x_14800:
[----:B------:R-:W-:Y:S05]  /*1c630*/  BSYNC B0 ;  /* 0x0000000000007941 */ /* 0x000fea0003800000 */
.L_x_14615:
[----:B------:R-:W2:Y:S01]  /*1c640*/  LDL.LU R0, [R1+0x28] ;  /* 0x0000280001007983 */ /* 0x000ea20000300800 */
[----:B------:R-:W-:Y:S01]  /*1c650*/  ULDC.64 UR4, c[0x0][0x328] ;  /* 0x0000ca0000047ab9 */ /* 0x000fe20000000a00 */
[----:B------:R-:W-:Y:S02]  /*1c660*/  ULDC.64 UR6, c[0x0][0x318] ;  /* 0x0000c60000067ab9 */ /* 0x000fe40000000a00 */
[----:B------:R-:W3:Y:S01]  /*1c670*/  LDL.LU R4, [R1+0x2c] ;  /* 0x00002c0001047983 */ /* 0x000ee20000300800 */
[----:B0-----:R-:W-:-:S04]  /*1c680*/  IMAD.WIDE.U32 R2, R37, UR4, RZ ;  /* 0x0000000425027c25 */ /* 0x001fc8000f8e00ff */
[----:B--2---:R-:W-:-:S04]  /*1c690*/  IMAD R0, R0, UR4, RZ ;  /* 0x0000000400007c24 */ /* 0x004fc8000f8e02ff */
[----:B------:R-:W-:Y:S01]  /*1c6a0*/  IMAD R5, R37, UR5, R0 ;  /* 0x0000000525057c24 */ /* 0x000fe2000f8e0200 */
[----:B------:R-:W-:-:S04]  /*1c6b0*/  ULDC.64 UR4, c[0x0][0x338] ;  /* 0x0000ce0000047ab9 */ /* 0x000fc80000000a00 */
[----:B------:R-:W-:Y:S01]  /*1c6c0*/  IADD3 R3, R3, R5, RZ ;  /* 0x0000000503037210 */ /* 0x000fe20007ffe0ff */
[----:B---3--:R-:W-:Y:S02]  /*1c6d0*/  IMAD R5, R4, UR4, RZ ;  /* 0x0000000404057c24 */ /* 0x008fe4000f8e02ff */
[----:B------:R-:W-:Y:S02]  /*1c6e0*/  IMAD R4, R25, 0x6000, R29 ;  /* 0x0000600019047824 */ /* 0x000fe400078e021d */
        /* <DEDUP_REMOVED lines=14> */
[----:B------:R-:W2:Y:S01]  /*1c7d0*/  SHFL.IDX PT, R14, R5, RZ, 0x181f ;  /* 0x00181fff050e7589 */ /* 0x000ea200000e0000 */
[----:B------:R-:W-:Y:S02]  /*1c7e0*/  ISETP.NE.U32.AND P3, PT, R7, 0x1, PT ;  /* 0x000000010700780c */ /* 0x000fe40003f65070 */
[----:B------:R-:W-:Y:S01]  /*1c7f0*/  LOP3.LUT P1, RZ, R35, 0x4, RZ, 0xc0, !PT ;  /* 0x0000000423ff7812 */ /* 0x000fe2000782c0ff */
        /* <DEDUP_REMOVED lines=30> */
[----:B------:R-:W2:Y:S01]  /*1c9e0*/  SHFL.IDX PT, R14, R5, 0x3, 0x181f ;  /* 0x00781f00050e7f89 */ /* 0x000ea200000e0000 */
[----:B0-----:R-:W-:Y:S02]  /*1c9f0*/  IADD3.X R3, RZ, R3, RZ, P4, !PT ;  /* 0x00000003ff037210 */ /* 0x001fe400027fe4ff */
        /* <DEDUP_REMOVED lines=9> */
[----:B------:R-:W-:Y:S04]  /*1ca90*/  SHFL.IDX PT, R14, R5, 0x4, 0x181f ;  /* 0x00981f00050e7f89 */ /* 0x000fe800000e0000 */
[----:B0-----:R-:W0:Y:S02]  /*1caa0*/  SHFL.IDX PT, R3, R6, 0x3, 0x181f ;  /* 0x00781f0006037f89 */ /* 0x001e2400000e0000 */
[----:B0-----:R-:W-:Y:S01]  /*1cab0*/  IMAD.X R9, RZ, RZ, R3, P4 ;  /* 0x000000ffff097224 */ /* 0x001fe200020e0603 */
[C---:B------:R-:W-:Y:S01]  /*1cac0*/  ISETP.LT.OR P4, PT, R33.reuse, 0x31, P3 ;  /* 0x000000312100780c */ /* 0x040fe20001f81670 */
[----:B------:R-:W0:Y:S04]  /*1cad0*/  SHFL.IDX PT, R3, R6, 0x4, 0x181f ;  /* 0x00981f0006037f89 */ /* 0x000e2800000e0000 */
[----:B------:R-:W2:Y:S08]  /*1cae0*/  SHFL.IDX PT, R6, R6, 0x5, 0x181f ;  /* 0x00b81f0006067f89 */ /* 0x000eb000000e0000 */
        /* <DEDUP_REMOVED lines=8> */
[----:B------:R3:W4:Y:S02]  /*1cb70*/  SHFL.IDX PT, R14, R5, 0x5, 0x181f ;  /* 0x00b81f00050e7f89 */ /* 0x00072400000e0000 */
        /* <DEDUP_REMOVED lines=9> */
.L_x_14814:
[C---:B------:R-:W-:Y:S02]  /*1cc10*/  ISETP.LT.OR P3, PT, R33.reuse, 0x51, P3 ;  /* 0x000000512100780c */ /* 0x040fe40001f61670 */
[C---:B------:R-:W-:Y:S02]  /*1cc20*/  ISETP.LT.OR P2, PT, R33.reuse, 0x51, !P2 ;  /* 0x000000512100780c */ /* 0x040fe40005741670 */
[C---:B------:R-:W-:Y:S02]  /*1cc30*/  ISETP.LT.OR P1, PT, R33.reuse, 0x51, !P1 ;  /* 0x000000512100780c */ /* 0x040fe40004f21670 */
[----:B0--3--:R-:W-:Y:S02]  /*1cc40*/  IADD3 R2, P4, R14, R0, RZ ;  /* 0x000000000e027210 */ /* 0x009fe40007f9e0ff */
        /* <DEDUP_REMOVED lines=11> */
.L_x_14618:
        /* <DEDUP_REMOVED lines=11> */
.L_x_14619:
[----:B------:R-:W2:Y:S01]  /*1cdb0*/  LDL.LU R2, [R1+0x20] ;  /* 0x0000200001027983 */ /* 0x000ea20000300800 */
[----:B------:R0:W-:Y:S01]  /*1cdc0*/  SYNCS.ARRIVE.TRANS64.A1T0 RZ, [R32+URZ+0x22850], RZ ;  /* 0x022850ff20ff79a7 */ /* 0x0001e2000810003f */
[----:B------:R-:W-:Y:S01]  /*1cdd0*/  BSSY B0, `(.L_x_14620) ;  /* 0x00000dc000007945 */ /* 0x000fe20003800000 */
[----:B--2---:R-:W-:-:S05]  /*1cde0*/  VIADD R10, R2, 0xfffffffe ;  /* 0xfffffffe020a7836 */ /* 0x004fca0000000000 */
[----:B------:R-:W-:-:S13]  /*1cdf0*/  ISETP.GE.AND P0, PT, R10, R30, PT ;  /* 0x0000001e0a00720c */ /* 0x000fda0003f06270 */
[----:B0-----:R-:W-:Y:S05]  /*1ce00*/  @!P0 BRA `(.L_x_14621) ;  /* 0x0000000c00608947 */ /* 0x001fea0003800000 */
.L_x_14634:
[----:B0-----:R-:W0:Y:S01]  /*1ce10*/  S2R R2, SR_TID.X ;  /* 0x0000000000027919 */ /* 0x001e220000002100 */
[----:B------:R-:W2:Y:S01]  /*1ce20*/  LDC R8, c[0x0][0x430] ;  /* 0x00010c00ff087b82 */ /* 0x000ea20000000800 */
[----:B------:R-:W-:Y:S01]  /*1ce30*/  IMAD R9, R10, 0x60, R31 ;  /* 0x000000600a097824 */ /* 0x000fe200078e021f */
[----:B---3--:R-:W3:Y:S01]  /*1ce40*/  S2R R4, SR_TID.X ;  /* 0x0000000000047919 */ /* 0x008ee20000002100 */
[----:B------:R-:W-:Y:S01]  /*1ce50*/  VIADD R25, R25, 0x1 ;  /* 0x0000000119197836 */ /* 0x000fe20000000000 */
[----:B--2---:R-:W-:Y:S02]  /*1ce60*/  ISETP.NE.AND P0, PT, R8, 0x1, PT ;  /* 0x000000010800780c */ /* 0x004fe40003f05270 */
[----:B0-----:R-:W-:Y:S01]  /*1ce70*/  LOP3.LUT R2, R2, 0x7f, RZ, 0xc0, !PT ;  /* 0x0000007f02027812 */ /* 0x001fe200078ec0ff */
[----:B---3--:R-:W-:-:S03]  /*1ce80*/  IMAD.SHL.U32 R4, R4, 0x10, RZ ;  /* 0x0000001004047824 */ /* 0x008fc600078e00ff */
[----:B------:R-:W-:-:S07]  /*1ce90*/  SHF.R.U32.HI R2, RZ, 0x3, R2 ;  /* 0x00000003ff027819 */ /* 0x000fce0000011602 */
[----:B------:R-:W0:Y:S01]  /*1cea0*/  @P0 LDC R3, c[0x0][0x438] ;  /* 0x00010e00ff030b82 */ /* 0x000e220000000800 */
[----:B------:R-:W-:-:S04]  /*1ceb0*/  LOP3.LUT R4, R2, 0x70, R4, 0xf8, !PT ;  /* 0x0000007002047812 */ /* 0x000fc800078ef804 */
[----:B------:R-:W-:-:S03]  /*1cec0*/  ISETP.GT.U32.AND P1, PT, R4, 0x5f, PT ;  /* 0x0000005f0400780c */ /* 0x000fc60003f24070 */
[----:B------:R-:W2:Y:S01]  /*1ced0*/  @P0 LDC R2, c[0x0][0x434] ;  /* 0x00010d00ff020b82 */ /* 0x000ea20000000800 */
[----:B------:R-:W-:-:S05]  /*1cee0*/  IADD3 R9, R4, R9, RZ ;  /* 0x0000000904097210 */ /* 0x000fca0007ffe0ff */
[----:B------:R-:W-:-:S04]  /*1cef0*/  IMAD.MOV.U32 R11, RZ, RZ, R9 ;  /* 0x000000ffff0b7224 */ /* 0x000fc800078e0009 */
[----:B------:R-:W3:Y:S08]  /*1cf00*/  @!P1 LDC.64 R4, c[0x0][0x428] ;  /* 0x00010a00ff049b82 */ /* 0x000ef00000000a00 */
[----:B----4-:R-:W4:Y:S01]  /*1cf10*/  @!P1 LDC.64 R6, c[0x0][0x418] ;  /* 0x00010600ff069b82 */ /* 0x010f220000000a00 */
[----:B--2---:R-:W-:-:S05]  /*1cf20*/  @P0 IMAD.HI.U32 R2, R9, R2, RZ ;  /* 0x0000000209020227 */ /* 0x004fca00078e00ff */
[----:B0-----:R-:W-:-:S04]  /*1cf30*/  @P0 SHF.R.U32.HI R11, RZ, R3, R2 ;  /* 0x00000003ff0b0219 */ /* 0x001fc80000011602 */
[----:B------:R-:W-:Y:S01]  /*1cf40*/  @!P1 SHF.R.S32.HI R3, RZ, 0x1f, R11 ;  /* 0x0000001fff039819 */ /* 0x000fe2000001140b */
[----:B---3--:R-:W-:-:S04]  /*1cf50*/  @!P1 IMAD R2, R34, R4, RZ ;  /* 0x0000000422029224 */ /* 0x008fc800078e02ff */
[----:B------:R-:W-:Y:S02]  /*1cf60*/  @!P1 IMAD R5, R28, R5, R2 ;  /* 0x000000051c059224 */ /* 0x000fe400078e0202 */
[----:B------:R-:W-:-:S04]  /*1cf70*/  @!P1 IMAD.MOV.U32 R2, RZ, RZ, R11 ;  /* 0x000000ffff029224 */ /* 0x000fc800078e000b */
[----:B------:R-:W-:-:S04]  /*1cf80*/  @!P1 IMAD.WIDE.U32 R2, R28, R4, R2 ;  /* 0x000000041c029225 */ /* 0x000fc800078e0002 */
[----:B------:R-:W-:Y:S01]  /*1cf90*/  @!P1 IMAD.IADD R5, R5, 0x1, R3 ;  /* 0x0000000105059824 */ /* 0x000fe200078e0203 */
[C---:B----4-:R-:W-:Y:S01]  /*1cfa0*/  @!P1 LEA R6, P0, R2.reuse, R6, 0x2 ;  /* 0x0000000602069211 */ /* 0x050fe200078010ff */
[----:B------:R-:W-:Y:S01]  /*1cfb0*/  IMAD.MOV.U32 R4, RZ, RZ, RZ ;  /* 0x000000ffff047224 */ /* 0x000fe200078e00ff */
[----:B------:R-:W-:Y:S02]  /*1cfc0*/  MOV R12, UR38 ;  /* 0x00000026000c7c02 */ /* 0x000fe40008000f00 */
        /* <DEDUP_REMOVED lines=10> */
[----:B------:R-:W-:-:S02]  /*1d070*/  IMAD R5, R8, R5, R9 ;  /* 0x0000000508057224 */ /* 0x000fc400078e0209 */
[----:B------:R-:W-:Y:S01]  /*1d080*/  VIADD R10, R10, 0xffffffff ;  /* 0xffffffff0a0a7836 */ /* 0x000fe20000000000 */
[----:B------:R-:W-:Y:S01]  /*1d090*/  ISETP.GT.AND P2, PT, R3, R30, PT ;  /* 0x0000001e0300720c */ /* 0x000fe20003f44270 */
[----:B0-----:R-:W-:-:S12]  /*1d0a0*/  @!P1 BRA `(.L_x_14622) ;  /* 0x0000000000049947 */ /* 0x001fd80003800000 */
[----:B------:R-:W-:Y:S01]  /*1d0b0*/  BPT.TRAP 0x1 ;  /* 0x000000040000795c */ /* 0x000fe20000300000 */
.L_x_14622:
[----:B------:R-:W-:Y:S01]  /*1d0c0*/  IMAD R6, R25, 0x8, R22 ;  /* 0x0000000819067824 */ /* 0x000fe200078e0216 */
[----:B------:R-:W-:Y:S01]  /*1d0d0*/  SHF.L.U32 R21, R26, 0x1f, RZ ;  /* 0x0000001f1a157819 */ /* 0x000fe200000006ff */
[----:B------:R-:W-:Y:S01]  /*1d0e0*/  BSSY B1, `(.L_x_14623) ;  /* 0x0000004000017945 */ /* 0x000fe20003800000 */
[----:B------:R-:W-:Y:S02]  /*1d0f0*/  SHF.R.S32.HI R17, RZ, 0x1f, R5 ;  /* 0x0000001fff117819 */ /* 0x000fe40000011405 */
[----:B------:R-:W0:Y:S02]  /*1d100*/  SYNCS.PHASECHK.TRANS64.TRYWAIT P0, [R6+URZ+0x22840], R21 ;  /* 0x02284015060075a7 */ /* 0x000e24000800017f */
[----:B0-----:R-:W-:Y:S05]  /*1d110*/  @!P0 BRA `(.L_x_14624) ;  /* 0x0000005c00e08947 */ /* 0x001fea0003800000 */
.L_x_14815:
[----:B------:R-:W-:Y:S05]  /*1d120*/  BSYNC B1 ;  /* 0x0000000000017941 */ /* 0x000fea0003800000 */
.L_x_14623:
        /* <DEDUP_REMOVED lines=21> */
[----:B------:R-:W2:Y:S01]  /*1d280*/  SHFL.IDX PT, R2, R8, RZ, 0x181f ;  /* 0x00181fff08027589 */ /* 0x000ea200000e0000 */
[----:B------:R-:W-:-:S03]  /*1d290*/  LEA R7, R7, R22, 0x1 ;  /* 0x0000001607077211 */ /* 0x000fc600078e08ff */
[----:B------:R-:W3:Y:S01]  /*1d2a0*/  SHFL.IDX PT, R3, R9, RZ, 0x181f ;  /* 0x00181fff09037589 */ /* 0x000ee200000e0000 */
[----:B--2---:R-:W-:-:S05]  /*1d2b0*/  IADD3 R2, P0, R2, R0, RZ ;  /* 0x0000000002027210 */ /* 0x004fca0007f1e0ff */
[----:B---3--:R-:W-:-:S05]  /*1d2c0*/  IMAD.X R3, RZ, RZ, R3, P0 ;  /* 0x000000ffff037224 */ /* 0x008fca00000e0603 */
[----:B------:R-:W-:Y:S01]  /*1d2d0*/  @!PT LDS RZ, [RZ] ;  /* 0x00000000fffff984 */ /* 0x000fe20000000800 */
[----:B------:R2:W-:Y:S04]  /*1d2e0*/  LDGSTS.E.BYPASS.LTC128B.128 [R7+0x1c400], desc[UR42][R2.64], !P1 ;  /* 0x1c40000002077fae */ /* 0x0005e8000c901d6a */
[----:B--2---:R-:W2:Y:S04]  /*1d2f0*/  SHFL.IDX PT, R2, R8, 0x1, 0x181f ;  /* 0x00381f0008027f89 */ /* 0x004ea800000e0000 */
[----:B------:R-:W3:Y:S01]  /*1d300*/  SHFL.IDX PT, R3, R9, 0x1, 0x181f ;  /* 0x00381f0009037f89 */ /* 0x000ee200000e0000 */
[----:B--2---:R-:W-:-:S05]  /*1d310*/  IADD3 R2, P0, R2, R0, RZ ;  /* 0x0000000002027210 */ /* 0x004fca0007f1e0ff */
[----:B---3--:R-:W-:-:S05]  /*1d320*/  IMAD.X R3, RZ, RZ, R3, P0 ;  /* 0x000000ffff037224 */ /* 0x008fca00000e0603 */
        /* <DEDUP_REMOVED lines=12> */
[----:B------:R-:W3:Y:S04]  /*1d3f0*/  SHFL.IDX PT, R3, R9, 0x4, 0x181f ;  /* 0x00981f0009037f89 */ /* 0x000ee800000e0000 */
[----:B------:R-:W4:Y:S01]  /*1d400*/  SHFL.IDX PT, R9, R9, 0x5, 0x181f ;  /* 0x00b81f0009097f89 */ /* 0x000f2200000e0000 */
[----:B--2---:R-:W-:-:S05]  /*1d410*/  IADD3 R2, P0, R2, R0, RZ ;  /* 0x0000000002027210 */ /* 0x004fca0007f1e0ff */
[----:B---3--:R-:W-:-:S05]  /*1d420*/  IMAD.X R3, RZ, RZ, R3, P0 ;  /* 0x000000ffff037224 */ /* 0x008fca00000e0603 */
[----:B------:R2:W-:Y:S04]  /*1d430*/  LDGSTS.E.BYPASS.LTC128B.128 [R7+0x1e400], desc[UR42][R2.64], !P1 ;  /* 0x1e40000002077fae */ /* 0x0005e8000c901d6a */
[----:B--2-4-:R2:W3:Y:S02]  /*1d440*/  SHFL.IDX PT, R2, R8, 0x5, 0x181f ;  /* 0x00b81f0008027f89 */ /* 0x0144e400000e0000 */
.L_x_14829:
[----:B---3--:R-:W-:-:S05]  /*1d450*/  IADD3 R2, P0, R2, R0, RZ ;  /* 0x0000000002027210 */ /* 0x008fca0007f1e0ff */
[----:B------:R-:W-:Y:S01]  /*1d460*/  IMAD.X R3, RZ, RZ, R9, P0 ;  /* 0x000000ffff037224 */ /* 0x000fe200000e0609 */
[----:B------:R-:W-:-:S04]  /*1d470*/  PLOP3.LUT P0, PT, PT, PT, PT, 0x80, 0x0 ;  /* 0x000000000000781c */ /* 0x000fc80003f0f070 */
[----:B------:R-:W-:Y:S01]  /*1d480*/  @!PT LDS RZ, [RZ] ;  /* 0x00000000fffff984 */ /* 0x000fe20000000800 */
[----:B------:R-:W-:Y:S01]  /*1d490*/  @!PT LDS RZ, [RZ] ;  /* 0x00000000fffff984 */ /* 0x000fe20000000800 */
[----:B------:R-:W-:Y:S01]  /*1d4a0*/  @!PT LDS RZ, [RZ] ;  /* 0x00000000fffff984 */ /* 0x000fe20000000800 */
[----:B------:R3:W-:Y:S01]  /*1d4b0*/  LDGSTS.E.BYPASS.LTC128B.128 [R7+0x1ec00], desc[UR42][R2.64], !P1 ;  /* 0x1ec0000002077fae */ /* 0x0007e2000c901d6a */
[----:B------:R-:W-:-:S08]  /*1d4c0*/  NOP ;  /* 0x0000000000007918 */ /* 0x000fd00000000000 */
.L_x_14626:
[----:B------:R-:W-:Y:S02]  /*1d4d0*/  PLOP3.LUT P1, PT, P1, P0, PT, 0xa2, 0x0 ;  /* 0x000000000000781c */ /* 0x000fe40000f21472 */
[----:B------:R-:W-:-:S08]  /*1d4e0*/  @P0 R2UR P1, UR4, R6 ;  /* 0x00000000060402ca */ /* 0x000fd00000020000 */
[----:B------:R-:W-:-:S05]  /*1d4f0*/  @P0 PLOP3.LUT P0, PT, P1, PT, PT, 0x80, 0x0 ;  /* 0x000000000000081c */ /* 0x000fca0000f0f070 */
[----:B------:R-:W-:Y:S01]  /*1d500*/  @!P1 SYNCS.ARRIVE.TRANS64.RED.A0T1 RZ, [UR4+0x22830], RZ ;  /* 0x022830ffffff99a7 */ /* 0x000fe20008200404 */
[----:B------:R-:W-:Y:S07]  /*1d510*/  @!P1 ARRIVES.LDGSTSBAR.64.TRANSCNT [UR4+0x22830] ;  /* 0x02283000ff0099b0 */ /* 0x000fee0008000a84 */
[----:B------:R-:W-:Y:S05]  /*1d520*/  @P0 BRA.U.ANY `(.L_x_14626) ;  /* 0xfffffffd00e80947 */ /* 0x000fea000393ffff */
[----:B------:R-:W-:Y:S01]  /*1d530*/  NOP ;  /* 0x0000000000007918 */ /* 0x000fe20000000000 */
[----:B---3--:R-:W-:-:S05]  /*1d540*/  IMAD.U32 R2, RZ, RZ, UR38 ;  /* 0x00000026ff027e24 */ /* 0x008fca000f8e00ff */
[----:B------:R-:W-:-:S13]  /*1d550*/  ISETP.NE.AND P3, PT, R2, 0x3, PT ;  /* 0x000000030200780c */ /* 0x000fda0003f65270 */
[----:B------:R-:W-:Y:S05]  /*1d560*/  @!P3 BRA `(.L_x_14627) ;  /* 0x000000000004b947 */ /* 0x000fea0003800000 */
[----:B------:R-:W-:Y:S01]  /*1d570*/  BPT.TRAP 0x1 ;  /* 0x000000040000795c */ /* 0x000fe20000300000 */
.L_x_14627:
[----:B------:R3:W-:Y:S01]  /*1d580*/  SYNCS.ARRIVE.TRANS64.A1T0 RZ, [R6+URZ+0x22830], RZ ;  /* 0x022830ff06ff79a7 */ /* 0x0007e2000810003f */
[----:B------:R-:W-:Y:S05]  /*1d590*/  @!P3 BRA `(.L_x_14628) ;  /* 0x000000000004b947 */ /* 0x000fea0003800000 */
[----:B------:R-:W-:Y:S01]  /*1d5a0*/  BPT.TRAP 0x1 ;  /* 0x000000040000795c */ /* 0x000fe20000300000 */
.L_x_14628:
[----:B------:R-:W4:Y:S01]  /*1d5b0*/  SYNCS.PHASECHK.TRANS64.TRYWAIT P0, [R6+URZ+0x22860], R21 ;  /* 0x02286015060075a7 */ /* 0x000f22000800017f */
[----:B------:R-:W-:Y:S04]  /*1d5c0*/  BSSY B1, `(.L_x_14629) ;  /* 0x0000002000017945 */ /* 0x000fe80003800000 */
[----:B----4-:R-:W-:Y:S05]  /*1d5d0*/  @!P0 BRA `(.L_x_14630) ;  /* 0x0000006000688947 */ /* 0x010fea0003800000 */
.L_x_14830:
[----:B------:R-:W-:Y:S05]  /*1d5e0*/  BSYNC B1 ;  /* 0x0000000000017941 */ /* 0x000fea0003800000 */
.L_x_14629:
        /* <DEDUP_REMOVED lines=10> */
[----:B------:R-:W-:Y:S01]  /*1d690*/  IMAD R5, R20, UR4, RZ ;  /* 0x0000000414057c24 */ /* 0x000fe2000f8e02ff */
[----:B------:R-:W-:Y:S01]  /*1d6a0*/  IADD3 R3, R3, R7, RZ ;  /* 0x0000000703037210 */ /* 0x000fe20007ffe0ff */
        /* <DEDUP_REMOVED lines=8> */
[----:B--2---:R-:W-:-:S04]  /*1d730*/  LEA R8, P0, R2, UR6, 0x1 ;  /* 0x0000000602087c11 */ /* 0x004fc8000f8008ff */
[----:B------:R-:W-:Y:S01]  /*1d740*/  LEA.HI.X R9, R2, UR7, R9, 0x1, P0 ;  /* 0x0000000702097c11 */ /* 0x000fe200080f0c09 */
[----:B------:R-:W-:Y:S08]  /*1d750*/  BRA.DIV UR4, `(.L_x_14631) ;  /* 0x00000062041c7947 */ /* 0x000ff0000b800000 */
[----:B------:R-:W2:Y:S01]  /*1d760*/  SHFL.IDX PT, R14, R8, RZ, 0x181f ;  /* 0x00181fff080e7589 */ /* 0x000ea200000e0000 */
[----:B------:R-:W-:-:S03]  /*1d770*/  IMAD R7, R7, 0x2, R22 ;  /* 0x0000000207077824 */ /* 0x000fc600078e0216 */
[----:B------:R-:W5:Y:S04]  /*1d780*/  SHFL.IDX PT, R3, R9, RZ, 0x181f ;  /* 0x00181fff09037589 */ /* 0x000f6800000e0000 */
[----:B------:R-:W-:Y:S04]  /*1d790*/  SHFL.IDX PT, R5, R9, 0x1, 0x181f ;  /* 0x00381f0009057f89 */ /* 0x000fe800000e0000 */
[----:B------:R-:W-:Y:S01]  /*1d7a0*/  SHFL.IDX PT, R17, R9, 0x2, 0x181f ;  /* 0x00581f0009117f89 */ /* 0x000fe200000e0000 */
[----:B--2---:R-:W-:-:S03]  /*1d7b0*/  IADD3 R2, P0, R14, R0, RZ ;  /* 0x000000000e027210 */ /* 0x004fc60007f1e0ff */
[----:B------:R-:W2:Y:S02]  /*1d7c0*/  SHFL.IDX PT, R14, R8, 0x1, 0x181f ;  /* 0x00381f00080e7f89 */ /* 0x000ea400000e0000 */
[----:B-----5:R-:W-:-:S05]  /*1d7d0*/  IMAD.X R3, RZ, RZ, R3, P0 ;  /* 0x000000ffff037224 */ /* 0x020fca00000e0603 */
[----:B------:R-:W-:Y:S04]  /*1d7e0*/  LDGSTS.E.BYPASS.LTC128B.128 [R7+0x400], desc[UR42][R2.64], !P5 ;  /* 0x0040000002077fae */ /* 0x000fe8000e901d6a */
[----:B------:R-:W-:Y:S04]  /*1d7f0*/  LDGSTS.E.BYPASS.LTC128B.128 [R7+0x3400], desc[UR42][R2.64+0x80], !P4 ;  /* 0x0340008002077fae */ /* 0x000fe8000e101d6a */
[----:B------:R-:W-:Y:S04]  /*1d800*/  LDGSTS.E.BYPASS.LTC128B.128 [R7+0x6400], desc[UR42][R2.64+0x100], !P3 ;  /* 0x0640010002077fae */ /* 0x000fe8000d901d6a */
[----:B------:R5:W-:Y:S01]  /*1d810*/  LDGSTS.E.BYPASS.LTC128B.128 [R7+0x9400], desc[UR42][R2.64+0x180], !P1 ;  /* 0x0940018002077fae */ /* 0x000be2000c901d6a */
[----:B--2---:R-:W-:-:S03]  /*1d820*/  IADD3 R4, P0, R14, R0, RZ ;  /* 0x000000000e047210 */ /* 0x004fc60007f1e0ff */
[----:B------:R-:W5:Y:S02]  /*1d830*/  SHFL.IDX PT, R14, R8, 0x2, 0x181f ;  /* 0x00581f00080e7f89 */ /* 0x000f6400000e0000 */
[----:B------:R-:W-:-:S05]  /*1d840*/  IMAD.X R5, RZ, RZ, R5, P0 ;  /* 0x000000ffff057224 */ /* 0x000fca00000e0605 */
[----:B------:R-:W-:Y:S04]  /*1d850*/  LDGSTS.E.BYPASS.LTC128B.128 [R7+0xc00], desc[UR42][R4.64], !P5 ;  /* 0x00c0000004077fae */ /* 0x000fe8000e901d6a */
[----:B------:R-:W-:Y:S04]  /*1d860*/  LDGSTS.E.BYPASS.LTC128B.128 [R7+0x3c00], desc[UR42][R4.64+0x80], !P4 ;  /* 0x03c0008004077fae */ /* 0x000fe8000e101d6a */
[----:B------:R-:W-:Y:S04]  /*1d870*/  LDGSTS.E.BYPASS.LTC128B.128 [R7+0x6c00], desc[UR42][R4.64+0x100], !P3 ;  /* 0x06c0010004077fae */ /* 0x000fe8000d901d6a */
[----:B------:R2:W-:Y:S01]  /*1d880*/  LDGSTS.E.BYPASS.LTC128B.128 [R7+0x9c00], desc[UR42][R4.64+0x180], !P1 ;  /* 0x09c0018004077fae */ /* 0x0005e2000c901d6a */
[----:B-----5:R-:W-:-:S03]  /*1d890*/  IADD3 R2, P0, R14, R0, RZ ;  /* 0x000000000e027210 */ /* 0x020fc60007f1e0ff */
[----:B------:R-:W5:Y:S02]  /*1d8a0*/  SHFL.IDX PT, R14, R8, 0x3, 0x181f ;  /* 0x00781f00080e7f89 */ /* 0x000f6400000e0000 */
[----:B------:R-:W-:Y:S02]  /*1d8b0*/  IMAD.X R3, RZ, RZ, R17, P0 ;  /* 0x000000ffff037224 */ /* 0x000fe400000e0611 */
[----:B------:R-:W-:Y:S04]  /*1d8c0*/  SHFL.IDX PT, R17, R9, 0x4, 0x181f ;  /* 0x00981f0009117f89 */ /* 0x000fe800000e0000 */
[----:B--2---:R-:W2:Y:S04]  /*1d8d0*/  SHFL.IDX PT, R5, R9, 0x3, 0x181f ;  /* 0x00781f0009057f89 */ /* 0x004ea800000e0000 */
[----:B------:R-:W-:Y:S04]  /*1d8e0*/  LDGSTS.E.BYPASS.LTC128B.128 [R7+0x1400], desc[UR42][R2.64], !P5 ;  /* 0x0140000002077fae */ /* 0x000fe8000e901d6a */
[----:B------:R-:W-:Y:S04]  /*1d8f0*/  LDGSTS.E.BYPASS.LTC128B.128 [R7+0x4400], desc[UR42][R2.64+0x80], !P4 ;  /* 0x0440008002077fae */ /* 0x000fe8000e101d6a */
[----:B------:R-:W-:Y:S01]  /*1d900*/  LDGSTS.E.BYPASS.LTC128B.128 [R7+0x7400], desc[UR42][R2.64+0x100], !P3 ;  /* 0x0740010002077fae */ /* 0x000fe2000d901d6a */
[----:B-----5:R-:W-:-:S03]  /*1d910*/  IADD3 R4, P0, R14, R0, RZ ;  /* 0x000000000e047210 */ /* 0x020fc60007f1e0ff */
[----:B------:R5:W-:Y:S04]  /*1d920*/  LDGSTS.E.BYPASS.LTC128B.128 [R7+0xa400], desc[UR42][R2.64+0x180], !P1 ;  /* 0x0a40018002077fae */ /* 0x000be8000c901d6a */
[----:B------:R-:W5:Y:S01]  /*1d930*/  SHFL.IDX PT, R14, R8, 0x4, 0x181f ;  /* 0x00981f00080e7f89 */ /* 0x000f6200000e0000 */
[----:B--2---:R-:W-:-:S03]  /*1d940*/  IMAD.X R5, RZ, RZ, R5, P0 ;  /* 0x000000ffff057224 */ /* 0x004fc600000e0605 */
[----:B------:R-:W2:Y:S04]  /*1d950*/  SHFL.IDX PT, R9, R9, 0x5, 0x181f ;  /* 0x00b81f0009097f89 */ /* 0x000ea800000e0000 */
[----:B------:R0:W-:Y:S04]  /*1d960*/  LDGSTS.E.BYPASS.LTC128B.128 [R7+0x1c00], desc[UR42][R4.64], !P5 ;  /* 0x01c0000004077fae */ /* 0x0001e8000e901d6a */
[----:B------:R0:W-:Y:S04]  /*1d970*/  LDGSTS.E.BYPASS.LTC128B.128 [R7+0x4c00], desc[UR42][R4.64+0x80], !P4 ;  /* 0x04c0008004077fae */ /* 0x0001e8000e101d6a */
[----:B------:R0:W-:Y:S04]  /*1d980*/  LDGSTS.E.BYPASS.LTC128B.128 [R7+0x7c00], desc[UR42][R4.64+0x100], !P3 ;  /* 0x07c0010004077fae */ /* 0x0001e8000d901d6a */
[----:B------:R0:W-:Y:S01]  /*1d990*/  LDGSTS.E.BYPASS.LTC128B.128 [R7+0xac00], desc[UR42][R4.64+0x180], !P1 ;  /* 0x0ac0018004077fae */ /* 0x0001e2000c901d6a */
[----:B-----5:R-:W-:-:S03]  /*1d9a0*/  IADD3 R2, P0, R14, R0, RZ ;  /* 0x000000000e027210 */ /* 0x020fc60007f1e0ff */
[----:B------:R0:W0:Y:S01]  /*1d9b0*/  SHFL.IDX PT, R14, R8, 0x5, 0x181f ;  /* 0x00b81f00080e7f89 */ /* 0x00002200000e0000 */
[----:B------:R-:W-:-:S05]  /*1d9c0*/  IADD3.X R3, RZ, R17, RZ, P0, !PT ;  /* 0x00000011ff037210 */ /* 0x000fca00007fe4ff */
[----:B------:R0:W-:Y:S04]  /*1d9d0*/  LDGSTS.E.BYPASS.LTC128B.128 [R7+0x2400], desc[UR42][R2.64], !P5 ;  /* 0x0240000002077fae */ /* 0x0001e8000e901d6a */
[----:B------:R0:W-:Y:S04]  /*1d9e0*/  LDGSTS.E.BYPASS.LTC128B.128 [R7+0x5400], desc[UR42][R2.64+0x80], !P4 ;  /* 0x0540008002077fae */ /* 0x0001e8000e101d6a */
[----:B------:R0:W-:Y:S04]  /*1d9f0*/  LDGSTS.E.BYPASS.LTC128B.128 [R7+0x8400], desc[UR42][R2.64+0x100], !P3 ;  /* 0x0840010002077fae */ /* 0x0001e8000d901d6a */
[----:B--2---:R0:W-:Y:S02]  /*1da00*/  LDGSTS.E.BYPASS.LTC128B.128 [R7+0xb400], desc[UR42][R2.64+0x180], !P1 ;  /* 0x0b40018002077fae */ /* 0x0041e4000c901d6a */
.L_x_14844:
        /* <DEDUP_REMOVED lines=11> */
.L_x_14632:
        /* <DEDUP_REMOVED lines=11> */
.L_x_14633:
[----:B------:R0:W-:Y:S01]  /*1db70*/  SYNCS.ARRIVE.TRANS64.A1T0 RZ, [R6+URZ+0x22850], RZ ;  /* 0x022850ff06ff79a7 */ /* 0x0001e2000810003f */
[----:B------:R-:W-:Y:S05]  /*1db80*/  @P2 BRA `(.L_x_14634) ;  /* 0xfffffff000a02947 */ /* 0x000fea000383ffff */
.L_x_14621:
[----:B------:R-:W-:Y:S05]  /*1db90*/  BSYNC B0 ;  /* 0x0000000000007941 */ /* 0x000fea0003800000 */
.L_x_14620:
        /* <DEDUP_REMOVED lines=10> */
[----:B------:R-:W5:Y:S01]  /*1dc40*/  LDC.64 R2, c[0x0][0xc60] ;  /* 0x00031800ff027b82 */ /* 0x000f620000000a00 */
[----:B------:R-:W2:Y:S02]  /*1dc50*/  FLO.U32 R0, UR4 ;  /* 0x0000000400007d00 */ /* 0x000ea400080e0000 */
[----:B--2---:R-:W-:-:S06]  /*1dc60*/  ISETP.EQ.U32.AND P1, PT, R0, R7, PT ;  /* 0x000000070000720c */ /* 0x004fcc0003f22070 */
[----:B------:R-:W5:Y:S07]  /*1dc70*/  POPC R7, UR4 ;  /* 0x0000000400077d09 */ /* 0x000f6e0008000000 */
[----:B-----5:R-:W2:Y:S01]  /*1dc80*/  @P1 ATOMG.E.ADD.STRONG.GPU PT, R3, desc[UR42][R2.64], R7 ;  /* 0x00000007020319a8 */ /* 0x020ea200081ee1ea */
[----:B------:R-:W5:Y:S02]  /*1dc90*/  S2R R4, SR_LTMASK ;  /* 0x0000000000047919 */ /* 0x000f640000003900 */
[----:B-----5:R-:W-:-:S04]  /*1dca0*/  LOP3.LUT R4, R4, UR4, RZ, 0xc0, !PT ;  /* 0x0000000404047c12 */ /* 0x020fc8000f8ec0ff */
[----:B------:R-:W5:Y:S01]  /*1dcb0*/  POPC R9, R4 ;  /* 0x0000000400097309 */ /* 0x000f620000000000 */
[----:B--2---:R-:W5:Y:S02]  /*1dcc0*/  SHFL.IDX PT, R0, R3, R0, 0x1f ;  /* 0x00001f0003007589 */ /* 0x004f6400000e0000 */
[----:B-----5:R-:W-:-:S07]  /*1dcd0*/  IADD3 R16, R0, UR37, R9 ;  /* 0x0000002500107c10 */ /* 0x020fce000fffe009 */
.L_x_14636:
[----:B------:R-:W-:Y:S05]  /*1dce0*/  BSYNC B0 ;  /* 0x0000000000007941 */ /* 0x000fea0003800000 */
.L_x_14635:
[----:B------:R-:W-:Y:S02]  /*1dcf0*/  LOP3.LUT R26, R26, R5, RZ, 0x3c, !PT ;  /* 0x000000051a1a7212 */ /* 0x000fe400078e3cff */
[----:B------:R-:W-:-:S07]  /*1dd00*/  SEL R25, R25, RZ, P0 ;  /* 0x000000ff19197207 */ /* 0x000fce0000000000 */
.L_x_14595:
[----:B------:R-:W-:Y:S05]  /*1dd10*/  BSYNC B7 ;  /* 0x0000000000077941 */ /* 0x000fea0003800000 */
.L_x_14593:
        /* <DEDUP_REMOVED lines=8> */
[----:B------:R2:W0:Y:S01]  /*1dda0*/  LDS.128 R16, [R22+0x228d0] ;  /* 0x0228d00016107984 */ /* 0x0004220000000c00 */
[----:B------:R-:W-:Y:S06]  /*1ddb0*/  BAR.ARV 0x4, 0x180 ;  /* 0x0106000000007b1d */ /* 0x000fec0000002000 */
[----:B------:R-:W-:Y:S05]  /*1ddc0*/  BRA `(.L_x_14638) ;  /* 0x0000000c00d47947 */ /* 0x000fea0003800000 */
.L_x_14637:
        /* <DEDUP_REMOVED lines=9> */
[----:B------:R-:W5:Y:S01]  /*1de60*/  @!P1 LDC.64 R4, c[0x0][0xc78] ;  /* 0x00031e00ff049b82 */ /* 0x000f620000000a00 */
[----:B--2---:R-:W-:-:S05]  /*1de70*/  @!P1 IMAD.WIDE R2, R7, 0x4, R2 ;  /* 0x0000000407029825 */ /* 0x004fca00078e0202 */
[----:B0--34-:R5:W2:Y:S02]  /*1de80*/  @!P1 LDG.E R6, desc[UR42][R2.64] ;  /* 0x0000002a02069981 */ /* 0x019aa4000c1e1900 */
        /* <DEDUP_REMOVED lines=10> */
[----:B--2---:R-:W-:Y:S01]  /*1df30*/  @!P1 MOV R17, R6 ;  /* 0x0000000600119202 */ /* 0x004fe20000000f00 */
[----:B------:R-:W-:-:S02]  /*1df40*/  IMAD.MOV.U32 R6, RZ, RZ, RZ ;  /* 0x000000ffff067224 */ /* 0x000fc400078e00ff */
        /* <DEDUP_REMOVED lines=19> */
.L_x_14854:
[----:B------:R-:W-:Y:S02]  /*1e080*/  ULDC UR4, c[0x0][0xc38] ;  /* 0x00030e0000047ab9 */ /* 0x000fe40000000800 */
[----:B------:R-:W-:-:S04]  /*1e090*/  IMAD.U32 R5, RZ, RZ, UR4 ;  /* 0x00000004ff057e24 */ /* 0x000fc8000f8e00ff */
[----:B--2---:R-:W-:-:S04]  /*1e0a0*/  IMAD R14, R14, R5, RZ ;  /* 0x000000050e0e7224 */ /* 0x004fc800078e02ff */
[----:B------:R-:W-:-:S05]  /*1e0b0*/  IMAD.IADD R7, R7, 0x1, R14 ;  /* 0x0000000107077824 */ /* 0x000fca00078e020e */
[----:B------:R-:W-:-:S13]  /*1e0c0*/  ISETP.GT.AND P6, PT, R7, R0, PT ;  /* 0x000000000700720c */ /* 0x000fda0003fc4270 */
[----:B------:R-:W-:Y:S05]  /*1e0d0*/  @P6 BRA `(.L_x_14640) ;  /* 0x0000000000a46947 */ /* 0x000fea0003800000 */
.L_x_14643:
        /* <DEDUP_REMOVED lines=13> */
[----:B--2---:R-:W-:Y:S01]  /*1e1b0*/  @!P6 IMAD.WIDE R2, R9, 0x4, R4 ;  /* 0x000000040902e825 */ /* 0x004fe200078e0204 */
[----:B------:R-:W-:-:S06]  /*1e1c0*/  MOV R4, RZ ;  /* 0x000000ff00047202 */ /* 0x000fcc0000000f00 */
        /* <DEDUP_REMOVED lines=20> */
.L_x_14862:
[----:B------:R-:W-:Y:S02]  /*1e310*/  ULDC UR4, c[0x0][0xc38] ;  /* 0x00030e0000047ab9 */ /* 0x000fe40000000800 */
[----:B------:R-:W-:-:S04]  /*1e320*/  IMAD.U32 R5, RZ, RZ, UR4 ;  /* 0x00000004ff057e24 */ /* 0x000fc8000f8e00ff */
[----:B--2---:R-:W-:-:S05]  /*1e330*/  IMAD R14, R14, R5, RZ ;  /* 0x000000050e0e7224 */ /* 0x004fca00078e02ff */
[----:B------:R-:W-:-:S04]  /*1e340*/  IADD3 R7, R14, R7, RZ ;  /* 0x000000070e077210 */ /* 0x000fc80007ffe0ff */
[----:B------:R-:W-:-:S13]  /*1e350*/  ISETP.GT.AND P6, PT, R7, R0, PT ;  /* 0x000000000700720c */ /* 0x000fda0003fc4270 */
[----:B------:R-:W-:Y:S05]  /*1e360*/  @!P6 BRA `(.L_x_14643) ;  /* 0xfffffffc005ce947 */ /* 0x000fea000383ffff */
.L_x_14640:
        /* <DEDUP_REMOVED lines=10> */
.L_x_14867:
[----:B------:R-:W-:-:S13]  /*1e410*/  ISETP.NE.AND P0, PT, R3, RZ, PT ;  /* 0x000000ff0300720c */ /* 0x000fda0003f05270 */
[----:B------:R-:W-:Y:S05]  /*1e420*/  @!P0 BRA `(.L_x_14645) ;  /* 0x0000000000108947 */ /* 0x000fea0003800000 */
[----:B------:R-:W-:Y:S01]  /*1e430*/  UMOV UR4, 0xffffffff ;  /* 0xffffffff00047882 */ /* 0x000fe20000000000 */
[----:B--2---:R-:W-:Y:S02]  /*1e440*/  VIADD R12, R12, 0xffffffff ;  /* 0xffffffff0c0c7836 */ /* 0x004fe40000000000 */
[----:B------:R-:W-:Y:S05]  /*1e450*/  BRA.DIV UR4, `(.L_x_14646) ;  /* 0x0000006204f47947 */ /* 0x000fea000b800000 */
[----:B------:R2:W0:Y:S02]  /*1e460*/  SHFL.IDX PT, R6, R2, R12, 0x1f ;  /* 0x00001f0c02067589 */ /* 0x00042400000e0000 */
.L_x_14645:
        /* <DEDUP_REMOVED lines=8> */
[----:B0-----:R-:W2:Y:S08]  /*1e4f0*/  MUFU.RCP R7, R7 ;  /* 0x0000000700077308 */ /* 0x001eb00000001000 */
[----:B---3--:R-:W-:Y:S01]  /*1e500*/  MUFU.RCP R8, R8 ;  /* 0x0000000800087308 */ /* 0x008fe20000001000 */
[----:B--2---:R-:W-:Y:S01]  /*1e510*/  VIADD R2, R7, 0xffffffe ;  /* 0x0ffffffe07027836 */ /* 0x004fe20000000000 */
[----:B------:R-:W-:-:S06]  /*1e520*/  IABS R7, R17 ;  /* 0x0000001100077213 */ /* 0x000fcc0000000000 */
[----:B------:R0:W2:Y:S02]  /*1e530*/  F2I.FTZ.U32.TRUNC.NTZ R3, R2 ;  /* 0x0000000200037305 */ /* 0x0000a4000021f000 */
[----:B0-----:R-:W-:Y:S01]  /*1e540*/  MOV R2, RZ ;  /* 0x000000ff00027202 */ /* 0x001fe20000000f00 */
[----:B--2---:R-:W-:-:S04]  /*1e550*/  IMAD.MOV R10, RZ, RZ, -R3 ;  /* 0x000000ffff0a7224 */ /* 0x004fc800078e0a03 */
        /* <DEDUP_REMOVED lines=18> */
[----:B------:R-:W-:Y:S02]  /*1e680*/  IABS R3, R4 ;  /* 0x0000000400037213 */ /* 0x000fe40000000000 */
[----:B------:R-:W-:Y:S02]  /*1e690*/  ISETP.GE.AND P2, PT, R2, RZ, PT ;  /* 0x000000ff0200720c */ /* 0x000fe40003f46270 */
[----:B------:R-:W-:Y:S01]  /*1e6a0*/  @P0 IADD3 R7, R7, 0x1, RZ ;  /* 0x0000000107070810 */ /* 0x000fe20007ffe0ff */
        /* <DEDUP_REMOVED lines=18> */
[--C-:B------:R-:W-:Y:S02]  /*1e7d0*/  IMAD R4, R4, R2, R7.reuse ;  /* 0x0000000204047224 */ /* 0x100fe400078e0207 */
[----:B------:R-:W-:Y:S02]  /*1e7e0*/  IMAD.MOV R2, RZ, RZ, -R7 ;  /* 0x000000ffff027224 */ /* 0x000fe400078e0a07 */
[----:B------:R-:W-:Y:S02]  /*1e7f0*/  IMAD R18, R4, 0x10000, R5 ;  /* 0x0001000004127824 */ /* 0x000fe400078e0205 */
[----:B------:R-:W-:Y:S01]  /*1e800*/  IMAD R2, R17, R2, R0 ;  /* 0x0000000211027224 */ /* 0x000fe200078e0200 */
[----:B------:R-:W-:Y:S06]  /*1e810*/  BRA `(.L_x_14648) ;  /* 0x0000000000f07947 */ /* 0x000fec0003800000 */
.L_x_14647:
        /* <DEDUP_REMOVED lines=9> */
[----:B------:R-:W1:Y:S02]  /*1e8b0*/  F2I.FTZ.U32.TRUNC.NTZ R3, R9 ;  /* 0x0000000900037305 */ /* 0x000e64000021f000 */
[----:B-1----:R-:W-:-:S04]  /*1e8c0*/  IMAD.MOV R11, RZ, RZ, -R3 ;  /* 0x000000ffff0b7224 */ /* 0x002fc800078e0a03 */
        /* <DEDUP_REMOVED lines=49> */
.L_x_14648:
[----:B------:R-:W-:-:S05]  /*1ebe0*/  LOP3.LUT R2, RZ, R2, RZ, 0x33, !PT ;  /* 0x00000002ff027212 */ /* 0x000fca00078e33ff */
[----:B------:R-:W-:Y:S01]  /*1ebf0*/  IMAD.IADD R17, R17, 0x1, R2 ;  /* 0x0000000111117824 */ /* 0x000fe200078e0202 */
[----:B------:R-:W-:Y:S06]  /*1ec00*/  BRA `(.L_x_14649) ;  /* 0x00000000001c7947 */ /* 0x000fec0003800000 */
.L_x_14641:
[----:B------:R-:W-:Y:S01]  /*1ec10*/  UMOV UR4, URZ ;  /* 0x0000003f00047c82 */ /* 0x000fe20008000000 */
[----:B------:R-:W-:Y:S01]  /*1ec20*/  UMOV UR5, URZ ;  /* 0x0000003f00057c82 */ /* 0x000fe20008000000 */
[----:B------:R-:W-:Y:S01]  /*1ec30*/  ULDC UR6, c[0x0][0xc3c] ;  /* 0x00030f0000067ab9 */ /* 0x000fe20000000800 */
[----:B------:R-:W-:Y:S02]  /*1ec40*/  IMAD.MOV.U32 R16, RZ, RZ, R0 ;  /* 0x000000ffff107224 */ /* 0x000fe400078e0000 */
[----:B------:R-:W-:Y:S02]  /*1ec50*/  IMAD.U32 R17, RZ, RZ, UR4 ;  /* 0x00000004ff117e24 */ /* 0x000fe4000f8e00ff */
[----:B------:R-:W-:Y:S02]  /*1ec60*/  IMAD.U32 R18, RZ, RZ, UR5 ;  /* 0x00000005ff127e24 */ /* 0x000fe4000f8e00ff */
[----:B------:R-:W-:-:S07]  /*1ec70*/  IMAD.U32 R19, RZ, RZ, UR6 ;  /* 0x00000006ff137e24 */ /* 0x000fce000f8e00ff */
.L_x_14649:
        /* <DEDUP_REMOVED lines=10> */
.L_x_14638:
[----:B------:R-:W-:Y:S02]  /*1ed20*/  ULDC UR4, c[0x0][0xc3c] ;  /* 0x00030f0000047ab9 */ /* 0x000fe40000000800 */
[----:B0-----:R-:W-:-:S13]  /*1ed30*/  ISETP.GE.AND P0, PT, R19, UR4, PT ;  /* 0x0000000413007c0c */ /* 0x001fda000bf06270 */
[----:B------:R-:W-:Y:S05]  /*1ed40*/  @!P0 BRA `(.L_x_14650) ;  /* 0xffffff9800ec8947 */ /* 0x000fea000383ffff */
[----:B------:R-:W-:Y:S05]  /*1ed50*/  BSYNC B8 ;  /* 0x0000000000087941 */ /* 0x000fea0003800000 */
.L_x_14547:
[----:B------:R-:W5:Y:S01]  /*1ed60*/  LDL.LU R0, [R1+0x24] ;  /* 0x0000240001007983 */ /* 0x000f620000300800 */
[----:B------:R-:W-:Y:S01]  /*1ed70*/  BSSY B0, `(.L_x_14651) ;  /* 0x000000b000007945 */ /* 0x000fe20003800000 */
[----:B------:R-:W0:Y:S01]  /*1ed80*/  S2R R5, SR_CgaCtaId ;  /* 0x0000000000057919 */ /* 0x000e220000008800 */
[----:B-----5:R-:W-:-:S04]  /*1ed90*/  IADD3 R0, R0, 0x1, RZ ;  /* 0x0000000100007810 */ /* 0x020fc80007ffe0ff */
        /* <DEDUP_REMOVED lines=8> */
.L_x_14870:
[----:B------:R-:W-:Y:S05]  /*1ee20*/  BSYNC B0 ;  /* 0x0000000000007941 */ /* 0x000fea0003800000 */
.L_x_14651:
[----:B------:R-:W-:-:S03]  /*1ee30*/  UMOV UR4, 0xffffffff ;  /* 0xffffffff00047882 */ /* 0x000fc60000000000 */
[----:B------:R-:W-:Y:S05]  /*1ee40*/  BRA.DIV UR4, `(.L_x_14653) ;  /* 0x0000005a04b47947 */ /* 0x000fea000b800000 */
[----:B0-----:R-:W0:Y:S02]  /*1ee50*/  S2R R0, SR_TID.X ;  /* 0x0000000000007919 */ /* 0x001e240000002100 */
[----:B0-----:R-:W-:-:S04]  /*1ee60*/  SHF.R.U32.HI R0, RZ, 0x5, R0 ;  /* 0x00000005ff007819 */ /* 0x001fc80000011600 */
[----:B------:R-:W-:-:S05]  /*1ee70*/  LOP3.LUT R0, R0, 0x3, RZ, 0xc0, !PT ;  /* 0x0000000300007812 */ /* 0x000fca00078ec0ff */
[----:B------:R0:W1:Y:S02]  /*1ee80*/  SHFL.IDX PT, R14, R0, RZ, 0x1f ;  /* 0x00001fff000e7589 */ /* 0x00006400000e0000 */
.L_x_14873:
[----:B-1----:R-:W-:-:S13]  /*1ee90*/  ISETP.NE.AND P0, PT, R14, RZ, PT ;  /* 0x000000ff0e00720c */ /* 0x002fda0003f05270 */
[----:B------:R-:W-:Y:S05]  /*1eea0*/  @P0 BRA `(.L_x_14365) ;  /* 0x0000000000880947 */ /* 0x000fea0003800000 */
[----:B------:R-:W-:-:S03]  /*1eeb0*/  UMOV UR4, 0xffffffff ;  /* 0xffffffff00047882 */ /* 0x000fc60000000000 */
[----:B------:R-:W-:Y:S05]  /*1eec0*/  BRA.DIV UR4, `(.L_x_14654) ;  /* 0x0000005a04c87947 */ /* 0x000fea000b800000 */
[----:B------:R-:W-:-:S13]  /*1eed0*/  ELECT P6, URZ, PT ;  /* 0x00000000003f782f */ /* 0x000fda00038c0000 */
.L_x_14876:
[----:B------:R-:W-:Y:S05]  /*1eee0*/  @!P6 BRA `(.L_x_14365) ;  /* 0x000000000078e947 */ /* 0x000fea0003800000 */
[----:B------:R-:W-:-:S06]  /*1eef0*/  ULOP3.LUT UR4, UR36, 0x2, URZ, 0xfc, !UPT ;  /* 0x0000000224047892 */ /* 0x000fcc000f8efc3f */
[----:B0-----:R-:W-:-:S05]  /*1ef00*/  IMAD.U32 R0, RZ, RZ, UR4 ;  /* 0x00000004ff007e24 */ /* 0x001fca000f8e00ff */
[----:B------:R-:W-:-:S13]  /*1ef10*/  ISETP.NE.AND P0, PT, R0, 0x3, PT ;  /* 0x000000030000780c */ /* 0x000fda0003f05270 */
[----:B------:R-:W-:Y:S05]  /*1ef20*/  @!P0 BRA `(.L_x_14655) ;  /* 0x0000000000048947 */ /* 0x000fea0003800000 */
[----:B------:R-:W-:Y:S01]  /*1ef30*/  BPT.TRAP 0x1 ;  /* 0x000000040000795c */ /* 0x000fe20000300000 */
.L_x_14655:
[C---:B------:R-:W-:Y:S01]  /*1ef40*/  IMAD R5, R25.reuse, 0x8, R4 ;  /* 0x0000000819057824 */ /* 0x040fe200078e0204 */
[----:B------:R-:W-:Y:S01]  /*1ef50*/  SHF.L.U32 R0, R26, 0x1f, RZ ;  /* 0x0000001f1a007819 */ /* 0x000fe200000006ff */
[----:B------:R-:W-:-:S03]  /*1ef60*/  VIADD R25, R25, 0x1 ;  /* 0x0000000119197836 */ /* 0x000fc60000000000 */
[----:B------:R-:W0:Y:S02]  /*1ef70*/  SYNCS.PHASECHK.TRANS64.TRYWAIT P1, [R5+URZ+0x22840], R0 ;  /* 0x02284000050075a7 */ /* 0x000e24000802017f */
[----:B------:R-:W-:-:S04]  /*1ef80*/  ISETP.NE.AND P2, PT, R25, 0x2, PT ;  /* 0x000000021900780c */ /* 0x000fc80003f45270 */
[----:B------:R-:W-:Y:S01]  /*1ef90*/  SEL R3, RZ, 0x1, P2 ;  /* 0x00000001ff037807 */ /* 0x000fe20001000000 */
[----:B0-----:R-:W-:Y:S08]  /*1efa0*/  @!P1 BRA `(.L_x_14656) ;  /* 0x0000005800b09947 */ /* 0x001ff00003800000 */
.L_x_14877:
[----:B------:R-:W-:Y:S02]  /*1efb0*/  SEL R25, R25, RZ, P2 ;  /* 0x000000ff19197207 */ /* 0x000fe40001000000 */
[----:B------:R-:W-:Y:S01]  /*1efc0*/  LOP3.LUT R2, R26, R3, RZ, 0x3c, !PT ;  /* 0x000000031a027212 */ /* 0x000fe200078e3cff */
[----:B------:R-:W-:Y:S06]  /*1efd0*/  @!P0 BRA `(.L_x_14657) ;  /* 0x0000000000048947 */ /* 0x000fec0003800000 */
[----:B------:R-:W-:Y:S01]  /*1efe0*/  BPT.TRAP 0x1 ;  /* 0x000000040000795c */ /* 0x000fe20000300000 */
.L_x_14657:
[----:B------:R-:W-:Y:S01]  /*1eff0*/  IMAD R25, R25, 0x8, R4 ;  /* 0x0000000819197824 */ /* 0x000fe200078e0204 */
[----:B------:R-:W-:-:S04]  /*1f000*/  SHF.L.U32 R2, R2, 0x1f, RZ ;  /* 0x0000001f02027819 */ /* 0x000fc800000006ff */
[----:B------:R-:W1:Y:S02]  /*1f010*/  SYNCS.PHASECHK.TRANS64.TRYWAIT P1, [R25+URZ+0x22840], R2 ;  /* 0x02284002190075a7 */ /* 0x000e64000802017f */
[----:B-1----:R-:W-:Y:S05]  /*1f020*/  @!P1 BRA `(.L_x_14658) ;  /* 0x0000005800a49947 */ /* 0x002fea0003800000 */
.L_x_14878:
[----:B------:R-:W-:Y:S05]  /*1f030*/  @!P0 BRA `(.L_x_14659) ;  /* 0x0000000000048947 */ /* 0x000fea0003800000 */
[----:B------:R-:W-:Y:S01]  /*1f040*/  BPT.TRAP 0x1 ;  /* 0x000000040000795c */ /* 0x000fe20000300000 */
.L_x_14659:
[----:B------:R-:W5:Y:S02]  /*1f050*/  SYNCS.PHASECHK.TRANS64.TRYWAIT P1, [R5+URZ+0x22860], R0 ;  /* 0x02286000050075a7 */ /* 0x000f64000802017f */
[----:B-----5:R-:W-:Y:S05]  /*1f060*/  @!P1 BRA `(.L_x_14660) ;  /* 0x0000005800a89947 */ /* 0x020fea0003800000 */
.L_x_14879:
[----:B------:R-:W-:Y:S05]  /*1f070*/  @!P0 BRA `(.L_x_14661) ;  /* 0x0000000000048947 */ /* 0x000fea0003800000 */
[----:B------:R-:W-:Y:S01]  /*1f080*/  BPT.TRAP 0x1 ;  /* 0x000000040000795c */ /* 0x000fe20000300000 */
.L_x_14661:
[----:B------:R0:W0:Y:S02]  /*1f090*/  SYNCS.PHASECHK.TRANS64.TRYWAIT P0, [R25+URZ+0x22860], R2 ;  /* 0x02286002190075a7 */ /* 0x000024000800017f */
[----:B0-----:R-:W-:Y:S05]  /*1f0a0*/  @!P0 NANOSLEEP.SYNCS 0x989680 ;  /* 0x009896800000895d */ /* 0x001fea0003900000 */
[----:B------:R-:W0:Y:S02]  /*1f0b0*/  @!P0 SYNCS.PHASECHK.TRANS64 P0, [R25+URZ+0x22860], R2 ;  /* 0x02286002190085a7 */ /* 0x000e24000800007f */
[----:B0-----:R-:W-:Y:S05]  /*1f0c0*/  @!P0 BRA `(.L_x_14661) ;  /* 0xfffffffc00f08947 */ /* 0x001fea000383ffff */
.L_x_14365:
[----:B------:R-:W-:Y:S05]  /*1f0d0*/  BSYNC B9 ;  /* 0x0000000000097941 */ /* 0x000fea0003800000 */
.L_x_14362:
[----:B------:R-:W-:Y:S05]  /*1f0e0*/  EXIT ;  /* 0x000000000000794d */ /* 0x000fea0003800000 */
.L_x_14385:
[----:B0-----:R0:W1:Y:S02]  /*1f0f0*/  SYNCS.PHASECHK.TRANS64.TRYWAIT P5, [R87+URZ+0x22890], R93 ;  /* 0x0228905d570075a7 */ /* 0x00106400080a017f */
[----:B-1----:R-:W-:Y:S05]  /*1f100*/  @!P5 NANOSLEEP.SYNCS 0x989680 ;  /* 0x009896800000d95d */ /* 0x002fea0003900000 */
[----:B------:R-:W1:Y:S02]  /*1f110*/  @!P5 SYNCS.PHASECHK.TRANS64 P5, [R87+URZ+0x22890], R93 ;  /* 0x0228905d5700d5a7 */ /* 0x000e6400080a007f */
[----:B-1----:R-:W-:Y:S05]  /*1f120*/  @!P5 BRA `(.L_x_14385) ;  /* 0xfffffffc00f0d947 */ /* 0x002fea000383ffff */
[----:B------:R-:W-:Y:S05]  /*1f130*/  BRA `(.L_x_14662) ;  /* 0xfffffe4400d07947 */ /* 0x000fea000383ffff */
.L_x_14386:
        /* <DEDUP_REMOVED lines=8> */
.L_x_14664:
[----:B------:R-:W-:Y:S05]  /*1f1c0*/  BSYNC B1 ;  /* 0x0000000000017941 */ /* 0x000fea0003800000 */
.L_x_14663:
        /* <DEDUP_REMOVED lines=8> */
.L_x_14665:
[----:B------:R-:W-:Y:S05]  /*1f250*/  BRA `(.L_x_14666) ;  /* 0xfffffe44009c7947 */ /* 0x000fea000383ffff */
.L_x_14395:
[----:B------:R-:W-:Y:S01]  /*1f260*/  BSSY B1, `(.L_x_14667) ;  /* 0x0000008000017945 */ /* 0x000fe20003800000 */
[----:B0---4-:R-:W-:Y:S02]  /*1f270*/  IMAD.MOV.U32 R13, RZ, RZ, R97 ;  /* 0x000000ffff0d7224 */ /* 0x011fe400078e0061 */
[----:B------:R-:W-:Y:S02]  /*1f280*/  IMAD.MOV.U32 R12, RZ, RZ, 0x1 ;  /* 0x00000001ff0c7424 */ /* 0x000fe400078e00ff */
[----:B------:R-:W-:Y:S02]  /*1f290*/  IMAD.MOV.U32 R11, RZ, RZ, 0x1c1f ;  /* 0x00001c1fff0b7424 */ /* 0x000fe400078e00ff */
[----:B------:R-:W-:-:S07]  /*1f2a0*/  IMAD.MOV.U32 R15, RZ, RZ, -0x1 ;  /* 0xffffffffff0f7424 */ /* 0x000fce00078e00ff */
[----:B-123--:R-:W-:Y:S05]  /*1f2b0*/  WARPSYNC.COLLECTIVE R15, `(.L_x_14668) ;  /* 0x000000000f087348 */ /* 0x00efea0003c00000 */
[----:B---3--:R0:W3:Y:S02]  /*1f2c0*/  SHFL.IDX P6, R14, R13, R12, R11 ;  /* 0x0000000c0d0e7389 */ /* 0x0080e400000c000b */
[----:B0123--:R-:W-:Y:S01]  /*1f2d0*/  ENDCOLLECTIVE ;  /* 0x000000000000791b */ /* 0x00ffe20003800000 */
.L_x_14668:
[----:B------:R-:W-:Y:S05]  /*1f2e0*/  BSYNC B1 ;  /* 0x0000000000017941 */ /* 0x000fea0003800000 */
.L_x_14667:
        /* <DEDUP_REMOVED lines=8> */
.L_x_14669:
[----:B------:R-:W-:Y:S05]  /*1f370*/  BRA `(.L_x_14670) ;  /* 0xfffffe4c00187947 */ /* 0x000fea000383ffff */
.L_x_14405:
[----:B-1----:R1:W2:Y:S02]  /*1f380*/  SYNCS.PHASECHK.TRANS64.TRYWAIT P4, [R87+URZ+0x22890], R93 ;  /* 0x0228905d570075a7 */ /* 0x0022a4000808017f */
[----:B--2---:R-:W-:Y:S05]  /*1f390*/  @!P4 NANOSLEEP.SYNCS 0x989680 ;  /* 0x009896800000c95d */ /* 0x004fea0003900000 */
[----:B------:R-:W2:Y:S02]  /*1f3a0*/  @!P4 SYNCS.PHASECHK.TRANS64 P4, [R87+URZ+0x22890], R93 ;  /* 0x0228905d5700c5a7 */ /* 0x000ea4000808007f */
[----:B--2---:R-:W-:Y:S05]  /*1f3b0*/  @!P4 BRA `(.L_x_14405) ;  /* 0xfffffffc00f0c947 */ /* 0x004fea000383ffff */
[----:B------:R-:W-:Y:S05]  /*1f3c0*/  BRA `(.L_x_14671) ;  /* 0xfffffe5400e07947 */ /* 0x000fea000383ffff */
.L_x_14406:
        /* <DEDUP_REMOVED lines=8> */
.L_x_14673:
[----:B------:R-:W-:Y:S05]  /*1f450*/  BSYNC B1 ;  /* 0x0000000000017941 */ /* 0x000fea0003800000 */
.L_x_14672:
        /* <DEDUP_REMOVED lines=8> */
.L_x_14674:
[----:B------:R-:W-:Y:S01]  /*1f4e0*/  IMAD.MOV.U32 R98, RZ, RZ, R14 ;  /* 0x000000ffff627224 */ /* 0x000fe200078e000e */
[----:B------:R-:W-:Y:S06]  /*1f4f0*/  BRA `(.L_x_14675) ;  /* 0xfffffe5400ac7947 */ /* 0x000fec000383ffff */
.L_x_14411:
        /* <DEDUP_REMOVED lines=8> */
.L_x_14677:
[----:B------:R-:W-:Y:S05]  /*1f580*/  BSYNC B1 ;  /* 0x0000000000017941 */ /* 0x000fea0003800000 */
.L_x_14676:
        /* <DEDUP_REMOVED lines=8> */
.L_x_14678:
[----:B------:R-:W-:Y:S01]  /*1f610*/  IMAD.MOV.U32 R96, RZ, RZ, R14 ;  /* 0x000000ffff607224 */ /* 0x000fe200078e000e */
[----:B------:R-:W-:Y:S06]  /*1f620*/  BRA `(.L_x_14679) ;  /* 0xfffffe5c00447947 */ /* 0x000fec000383ffff */
.L_x_14416:
[----:B0-----:R0:W1:Y:S02]  /*1f630*/  SYNCS.PHASECHK.TRANS64.TRYWAIT P2, [R87+URZ+0x22890], R93 ;  /* 0x0228905d570075a7 */ /* 0x001064000804017f */
[----:B-1----:R-:W-:Y:S05]  /*1f640*/  @!P2 NANOSLEEP.SYNCS 0x989680 ;  /* 0x009896800000a95d */ /* 0x002fea0003900000 */
[----:B------:R-:W1:Y:S02]  /*1f650*/  @!P2 SYNCS.PHASECHK.TRANS64 P2, [R87+URZ+0x22890], R93 ;  /* 0x0228905d5700a5a7 */ /* 0x000e64000804007f */
[----:B-1----:R-:W-:Y:S05]  /*1f660*/  @!P2 BRA `(.L_x_14416) ;  /* 0xfffffffc00f0a947 */ /* 0x002fea000383ffff */
[----:B------:R-:W-:Y:S05]  /*1f670*/  BRA `(.L_x_14680) ;  /* 0xfffffe64003c7947 */ /* 0x000fea000383ffff */
.L_x_14417:
        /* <DEDUP_REMOVED lines=8> */
.L_x_14682:
[----:B------:R-:W-:Y:S05]  /*1f700*/  BSYNC B1 ;  /* 0x0000000000017941 */ /* 0x000fea0003800000 */
.L_x_14681:
        /* <DEDUP_REMOVED lines=8> */
.L_x_14683:
[----:B------:R-:W-:Y:S01]  /*1f790*/  IMAD.MOV.U32 R7, RZ, RZ, R14 ;  /* 0x000000ffff077224 */ /* 0x000fe200078e000e */
[----:B------:R-:W-:Y:S06]  /*1f7a0*/  BRA `(.L_x_14684) ;  /* 0xfffffe6400587947 */ /* 0x000fec000383ffff */
.L_x_14420:
        /* <DEDUP_REMOVED lines=8> */
.L_x_14686:
[----:B------:R-:W-:Y:S05]  /*1f830*/  BSYNC B1 ;  /* 0x0000000000017941 */ /* 0x000fea0003800000 */
.L_x_14685:
        /* <DEDUP_REMOVED lines=8> */
.L_x_14687:
[----:B------:R-:W-:Y:S01]  /*1f8c0*/  MOV R7, R14 ;  /* 0x0000000e00077202 */ /* 0x000fe20000000f00 */
[----:B------:R-:W-:Y:S06]  /*1f8d0*/  BRA `(.L_x_14688) ;  /* 0xfffffe6400547947 */ /* 0x000fec000383ffff */
.L_x_14424:
[----:B---3--:R3:W4:Y:S02]  /*1f8e0*/  SYNCS.PHASECHK.TRANS64.TRYWAIT P3, [R87+URZ+0x228b0], R93 ;  /* 0x0228b05d570075a7 */ /* 0x008724000806017f */
[----:B----4-:R-:W-:Y:S05]  /*1f8f0*/  @!P3 NANOSLEEP.SYNCS 0x989680 ;  /* 0x009896800000b95d */ /* 0x010fea0003900000 */
[----:B------:R-:W4:Y:S02]  /*1f900*/  @!P3 SYNCS.PHASECHK.TRANS64 P3, [R87+URZ+0x228b0], R93 ;  /* 0x0228b05d5700b5a7 */ /* 0x000f24000806007f */
[----:B----4-:R-:W-:Y:S05]  /*1f910*/  @!P3 BRA `(.L_x_14424) ;  /* 0xfffffffc00f0b947 */ /* 0x010fea000383ffff */
[----:B------:R-:W-:Y:S05]  /*1f920*/  BRA `(.L_x_14689) ;  /* 0xfffffe6400cc7947 */ /* 0x000fea000383ffff */
.L_x_14434:
[----:B------:R-:W-:Y:S01]  /*1f930*/  BSSY B0, `(.L_x_14690) ;  /* 0x0000007000007945 */ /* 0x000fe20003800000 */
[----:B------:R-:W-:Y:S02]  /*1f940*/  IMAD.MOV.U32 R12, RZ, RZ, RZ ;  /* 0x000000ffff0c7224 */ /* 0x000fe400078e00ff */
[----:B------:R-:W-:Y:S02]  /*1f950*/  IMAD.MOV.U32 R11, RZ, RZ, 0x1f ;  /* 0x0000001fff0b7424 */ /* 0x000fe400078e00ff */
[----:B------:R-:W-:-:S07]  /*1f960*/  IMAD.MOV.U32 R15, RZ, RZ, -0x1 ;  /* 0xffffffffff0f7424 */ /* 0x000fce00078e00ff */
[----:B------:R-:W-:Y:S05]  /*1f970*/  WARPSYNC.COLLECTIVE R15, `(.L_x_14691) ;  /* 0x000000000f087348 */ /* 0x000fea0003c00000 */
[----:B------:R0:W1:Y:S02]  /*1f980*/  SHFL.IDX P6, R14, R13, R12, R11 ;  /* 0x0000000c0d0e7389 */ /* 0x00006400000c000b */
[----:B01----:R-:W-:Y:S01]  /*1f990*/  ENDCOLLECTIVE ;  /* 0x000000000000791b */ /* 0x003fe20003800000 */
.L_x_14691:
[----:B------:R-:W-:Y:S05]  /*1f9a0*/  BSYNC B0 ;  /* 0x0000000000007941 */ /* 0x000fea0003800000 */
.L_x_14690:
[----:B------:R-:W-:Y:S05]  /*1f9b0*/  BRA `(.L_x_14692) ;  /* 0xfffffe7400fc7947 */ /* 0x000fea000383ffff */
.L_x_14446:
[----:B------:R-:W-:Y:S01]  /*1f9c0*/  BSSY B1, `(.L_x_14693) ;  /* 0x0000008000017945 */ /* 0x000fe20003800000 */
[----:B0-----:R-:W-:Y:S01]  /*1f9d0*/  IMAD.MOV.U32 R13, RZ, RZ, R31 ;  /* 0x000000ffff0d7224 */ /* 0x001fe200078e001f */
[----:B------:R-:W-:Y:S01]  /*1f9e0*/  MOV R15, 0xffffffff ;  /* 0xffffffff000f7802 */ /* 0x000fe20000000f00 */
[----:B------:R-:W-:Y:S02]  /*1f9f0*/  IMAD.MOV.U32 R12, RZ, RZ, RZ ;  /* 0x000000ffff0c7224 */ /* 0x000fe400078e00ff */
[----:B------:R-:W-:-:S07]  /*1fa00*/  IMAD.MOV.U32 R11, RZ, RZ, 0x1c1f ;  /* 0x00001c1fff0b7424 */ /* 0x000fce00078e00ff */
[----:B------:R-:W-:Y:S05]  /*1fa10*/  WARPSYNC.COLLECTIVE R15, `(.L_x_14694) ;  /* 0x000000000f087348 */ /* 0x000fea0003c00000 */
[----:B------:R0:W1:Y:S02]  /*1fa20*/  SHFL.IDX P6, R14, R13, R12, R11 ;  /* 0x0000000c0d0e7389 */ /* 0x00006400000c000b */
[----:B01----:R-:W-:Y:S01]  /*1fa30*/  ENDCOLLECTIVE ;  /* 0x000000000000791b */ /* 0x003fe20003800000 */
.L_x_14694:
[----:B------:R-:W-:Y:S05]  /*1fa40*/  BSYNC B1 ;  /* 0x0000000000017941 */ /* 0x000fea0003800000 */
.L_x_14693:
        /* <DEDUP_REMOVED lines=8> */
.L_x_14695:
[----:B------:R-:W-:Y:S01]  /*1fad0*/  MOV R13, R34 ;  /* 0x00000022000d7202 */ /* 0x000fe20000000f00 */
[----:B------:R-:W-:-:S07]  /*1fae0*/  IMAD.MOV.U32 R3, RZ, RZ, R14 ;  /* 0x000000ffff037224 */ /* 0x000fce00078e000e */
[----:B------:R-:W-:Y:S05]  /*1faf0*/  WARPSYNC.COLLECTIVE R15, `(.L_x_14696) ;  /* 0x000000000f087348 */ /* 0x000fea0003c00000 */
[----:B------:R0:W1:Y:S02]  /*1fb00*/  SHFL.IDX P6, R14, R13, R12, R11 ;  /* 0x0000000c0d0e7389 */ /* 0x00006400000c000b */
[----:B01----:R-:W-:Y:S01]  /*1fb10*/  ENDCOLLECTIVE ;  /* 0x000000000000791b */ /* 0x003fe20003800000 */
.L_x_14696:
[----:B------:R-:W-:Y:S02]  /*1fb20*/  IMAD.MOV.U32 R13, RZ, RZ, R30 ;  /* 0x000000ffff0d7224 */ /* 0x000fe400078e001e */
[----:B------:R-:W-:-:S07]  /*1fb30*/  IMAD.MOV.U32 R7, RZ, RZ, R14 ;  /* 0x000000ffff077224 */ /* 0x000fce00078e000e */
[----:B------:R-:W-:Y:S05]  /*1fb40*/  WARPSYNC.COLLECTIVE R15, `(.L_x_14697) ;  /* 0x000000000f087348 */ /* 0x000fea0003c00000 */
[----:B------:R0:W1:Y:S02]  /*1fb50*/  SHFL.IDX P6, R14, R13, R12, R11 ;  /* 0x0000000c0d0e7389 */ /* 0x00006400000c000b */
[----:B01----:R-:W-:Y:S01]  /*1fb60*/  ENDCOLLECTIVE ;  /* 0x000000000000791b */ /* 0x003fe20003800000 */
.L_x_14697:
[----:B------:R-:W-:Y:S01]  /*1fb70*/  IMAD.MOV.U32 R8, RZ, RZ, R14 ;  /* 0x000000ffff087224 */ /* 0x000fe200078e000e */
[----:B------:R-:W-:Y:S06]  /*1fb80*/  BRA `(.L_x_14698) ;  /* 0xfffffe7c00747947 */ /* 0x000fec000383ffff */
.L_x_14449:
[----:B------:R-:W-:Y:S01]  /*1fb90*/  BSSY B1, `(.L_x_14699) ;  /* 0x0000008000017945 */ /* 0x000fe20003800000 */
[----:B------:R-:W-:Y:S01]  /*1fba0*/  IMAD.MOV.U32 R13, RZ, RZ, R31 ;  /* 0x000000ffff0d7224 */ /* 0x000fe200078e001f */
[----:B------:R-:W-:Y:S01]  /*1fbb0*/  MOV R15, 0xffffffff ;  /* 0xffffffff000f7802 */ /* 0x000fe20000000f00 */
[----:B------:R-:W-:Y:S02]  /*1fbc0*/  IMAD.MOV.U32 R12, RZ, RZ, 0x1 ;  /* 0x00000001ff0c7424 */ /* 0x000fe400078e00ff */
[----:B------:R-:W-:-:S07]  /*1fbd0*/  IMAD.MOV.U32 R11, RZ, RZ, 0x1c1f ;  /* 0x00001c1fff0b7424 */ /* 0x000fce00078e00ff */
[----:B-1--4-:R-:W-:Y:S05]  /*1fbe0*/  WARPSYNC.COLLECTIVE R15, `(.L_x_14700) ;  /* 0x000000000f087348 */ /* 0x012fea0003c00000 */
[----:B------:R0:W2:Y:S02]  /*1fbf0*/  SHFL.IDX P6, R14, R13, R12, R11 ;  /* 0x0000000c0d0e7389 */ /* 0x0000a400000c000b */
[----:B012-4-:R-:W-:Y:S01]  /*1fc00*/  ENDCOLLECTIVE ;  /* 0x000000000000791b */ /* 0x017fe20003800000 */
.L_x_14700:
[----:B------:R-:W-:Y:S05]  /*1fc10*/  BSYNC B1 ;  /* 0x0000000000017941 */ /* 0x000fea0003800000 */
.L_x_14699:
        /* <DEDUP_REMOVED lines=8> */
.L_x_14701:
[----:B------:R-:W-:Y:S01]  /*1fca0*/  MOV R13, R34 ;  /* 0x00000022000d7202 */ /* 0x000fe20000000f00 */
[----:B------:R-:W-:-:S07]  /*1fcb0*/  IMAD.MOV.U32 R3, RZ, RZ, R14 ;  /* 0x000000ffff037224 */ /* 0x000fce00078e000e */
[----:B------:R-:W-:Y:S05]  /*1fcc0*/  WARPSYNC.COLLECTIVE R15, `(.L_x_14702) ;  /* 0x000000000f087348 */ /* 0x000fea0003c00000 */
[----:B------:R0:W1:Y:S02]  /*1fcd0*/  SHFL.IDX P6, R14, R13, R12, R11 ;  /* 0x0000000c0d0e7389 */ /* 0x00006400000c000b */
[----:B01----:R-:W-:Y:S01]  /*1fce0*/  ENDCOLLECTIVE ;  /* 0x000000000000791b */ /* 0x003fe20003800000 */
.L_x_14702:
[----:B------:R-:W-:Y:S02]  /*1fcf0*/  IMAD.MOV.U32 R13, RZ, RZ, R30 ;  /* 0x000000ffff0d7224 */ /* 0x000fe400078e001e */
[----:B------:R-:W-:-:S07]  /*1fd00*/  IMAD.MOV.U32 R7, RZ, RZ, R14 ;  /* 0x000000ffff077224 */ /* 0x000fce00078e000e */
[----:B------:R-:W-:Y:S05]  /*1fd10*/  WARPSYNC.COLLECTIVE R15, `(.L_x_14703) ;  /* 0x000000000f087348 */ /* 0x000fea0003c00000 */
[----:B------:R0:W1:Y:S02]  /*1fd20*/  SHFL.IDX P6, R14, R13, R12, R11 ;  /* 0x0000000c0d0e7389 */ /* 0x00006400000c000b */
[----:B01----:R-:W-:Y:S01]  /*1fd30*/  ENDCOLLECTIVE ;  /* 0x000000000000791b */ /* 0x003fe20003800000 */
.L_x_14703:
[----:B------:R-:W-:Y:S01]  /*1fd40*/  IMAD.MOV.U32 R30, RZ, RZ, R14 ;  /* 0x000000ffff1e7224 */ /* 0x000fe200078e000e */
[----:B------:R-:W-:Y:S06]  /*1fd50*/  BRA `(.L_x_14704) ;  /* 0xfffffe7c00d47947 */ /* 0x000fec000383ffff */
.L_x_14453:
[----:B0-----:R0:W1:Y:S02]  /*1fd60*/  SYNCS.PHASECHK.TRANS64.TRYWAIT P0, [R19+URZ+0x22800], R34 ;  /* 0x02280022130075a7 */ /* 0x001064000800017f */
[----:B-1----:R-:W-:Y:S05]  /*1fd70*/  @!P0 NANOSLEEP.SYNCS 0x989680 ;  /* 0x009896800000895d */ /* 0x002fea0003900000 */
[----:B------:R-:W1:Y:S02]  /*1fd80*/  @!P0 SYNCS.PHASECHK.TRANS64 P0, [R19+URZ+0x22800], R34 ;  /* 0x02280022130085a7 */ /* 0x000e64000800007f */
[----:B-1----:R-:W-:Y:S05]  /*1fd90*/  @!P0 BRA `(.L_x_14453) ;  /* 0xfffffffc00f08947 */ /* 0x002fea000383ffff */
[----:B------:R-:W-:Y:S05]  /*1fda0*/  BRA `(.L_x_14705) ;  /* 0xfffffe8000c87947 */ /* 0x000fea000383ffff */
.L_x_14461:
[----:B------:R-:W1:Y:S01]  /*1fdb0*/  LDC R27, c[0x0][0x3f4] ;  /* 0x0000fd00ff1b7b82 */ /* 0x000e620000000800 */
[----:B------:R-:W-:Y:S01]  /*1fdc0*/  BSSY B1, `(.L_x_14706) ;  /* 0x0000008000017945 */ /* 0x000fe20003800000 */
[----:B0-----:R-:W-:Y:S01]  /*1fdd0*/  IMAD.MOV.U32 R13, RZ, RZ, R26 ;  /* 0x000000ffff0d7224 */ /* 0x001fe200078e001a */
[----:B------:R-:W-:Y:S01]  /*1fde0*/  MOV R15, 0xffffffff ;  /* 0xffffffff000f7802 */ /* 0x000fe20000000f00 */
[----:B------:R-:W-:Y:S02]  /*1fdf0*/  IMAD.MOV.U32 R12, RZ, RZ, RZ ;  /* 0x000000ffff0c7224 */ /* 0x000fe400078e00ff */
[----:B------:R-:W-:-:S07]  /*1fe00*/  IMAD.MOV.U32 R11, RZ, RZ, 0x1c1f ;  /* 0x00001c1fff0b7424 */ /* 0x000fce00078e00ff */
[----:B-1----:R-:W-:Y:S05]  /*1fe10*/  WARPSYNC.COLLECTIVE R15, `(.L_x_14707) ;  /* 0x000000000f087348 */ /* 0x002fea0003c00000 */
[----:B------:R0:W2:Y:S02]  /*1fe20*/  SHFL.IDX P6, R14, R13, R12, R11 ;  /* 0x0000000c0d0e7389 */ /* 0x0000a400000c000b */
[----:B012---:R-:W-:Y:S01]  /*1fe30*/  ENDCOLLECTIVE ;  /* 0x000000000000791b */ /* 0x007fe20003800000 */
.L_x_14707:
[----:B------:R-:W-:Y:S05]  /*1fe40*/  BSYNC B1 ;  /* 0x0000000000017941 */ /* 0x000fea0003800000 */
.L_x_14706:
[----:B------:R0:W5:Y:S01]  /*1fe50*/  LDL R7, [R1+0x8] ;  /* 0x0000080001077983 */ /* 0x0001620000100800 */
[----:B------:R-:W-:Y:S01]  /*1fe60*/  IMAD.MOV.U32 R13, RZ, RZ, R36 ;  /* 0x000000ffff0d7224 */ /* 0x000fe200078e0024 */
[----:B------:R-:W-:Y:S01]  /*1fe70*/  ISETP.GE.AND P0, PT, R16, R27, PT ;  /* 0x0000001b1000720c */ /* 0x000fe20003f06270 */
[----:B------:R-:W-:Y:S02]  /*1fe80*/  IMAD.MOV.U32 R12, RZ, RZ, RZ ;  /* 0x000000ffff0c7224 */ /* 0x000fe400078e00ff */
[----:B------:R-:W-:Y:S02]  /*1fe90*/  IMAD.MOV.U32 R11, RZ, RZ, 0x1c1f ;  /* 0x00001c1fff0b7424 */ /* 0x000fe400078e00ff */
[----:B------:R-:W-:Y:S02]  /*1fea0*/  IMAD.MOV.U32 R15, RZ, RZ, -0x1 ;  /* 0xffffffffff0f7424 */ /* 0x000fe400078e00ff */
[----:B0-----:R-:W-:-:S07]  /*1feb0*/  IMAD.MOV.U32 R0, RZ, RZ, R14 ;  /* 0x000000ffff007224 */ /* 0x001fce00078e000e */
[----:B-----5:R-:W-:Y:S05]  /*1fec0*/  WARPSYNC.COLLECTIVE R15, `(.L_x_14708) ;  /* 0x000000000f087348 */ /* 0x020fea0003c00000 */
[----:B------:R0:W1:Y:S02]  /*1fed0*/  SHFL.IDX P6, R14, R13, R12, R11 ;  /* 0x0000000c0d0e7389 */ /* 0x00006400000c000b */
[----:B01---5:R-:W-:Y:S01]  /*1fee0*/  ENDCOLLECTIVE ;  /* 0x000000000000791b */ /* 0x023fe20003800000 */
.L_x_14708:
[----:B------:R-:W-:Y:S01]  /*1fef0*/  MOV R13, R24 ;  /* 0x00000018000d7202 */ /* 0x000fe20000000f00 */
[----:B------:R-:W-:-:S07]  /*1ff00*/  IMAD.MOV.U32 R3, RZ, RZ, R14 ;  /* 0x000000ffff037224 */ /* 0x000fce00078e000e */
[----:B------:R-:W-:Y:S05]  /*1ff10*/  WARPSYNC.COLLECTIVE R15, `(.L_x_14709) ;  /* 0x000000000f087348 */ /* 0x000fea0003c00000 */
[----:B------:R0:W1:Y:S02]  /*1ff20*/  SHFL.IDX P6, R14, R13, R12, R11 ;  /* 0x0000000c0d0e7389 */ /* 0x00006400000c000b */
[----:B01----:R-:W-:Y:S01]  /*1ff30*/  ENDCOLLECTIVE ;  /* 0x000000000000791b */ /* 0x003fe20003800000 */
.L_x_14709:
[----:B------:R-:W-:Y:S02]  /*1ff40*/  IMAD.MOV.U32 R13, RZ, RZ, R37 ;  /* 0x000000ffff0d7224 */ /* 0x000fe400078e0025 */
[----:B------:R-:W-:-:S07]  /*1ff50*/  IMAD.MOV.U32 R4, RZ, RZ, R14 ;  /* 0x000000ffff047224 */ /* 0x000fce00078e000e */
[----:B------:R-:W-:Y:S05]  /*1ff60*/  WARPSYNC.COLLECTIVE R15, `(.L_x_14710) ;  /* 0x000000000f087348 */ /* 0x000fea0003c00000 */
[----:B------:R0:W1:Y:S02]  /*1ff70*/  SHFL.IDX P6, R14, R13, R12, R11 ;  /* 0x0000000c0d0e7389 */ /* 0x00006400000c000b */
[----:B01----:R-:W-:Y:S01]  /*1ff80*/  ENDCOLLECTIVE ;  /* 0x000000000000791b */ /* 0x003fe20003800000 */
.L_x_14710:
[----:B------:R-:W-:-:S05]  /*1ff90*/  IMAD R25, R7, R6, RZ ;  /* 0x0000000607197224 */ /* 0x000fca00078e02ff */
[----:B------:R-:W-:-:S13]  /*1ffa0*/  ISETP.GE.OR P1, PT, R40, R25, P0 ;  /* 0x000000192800720c */ /* 0x000fda0000726670 */
[C---:B------:R-:W-:Y:S01]  /*1ffb0*/  @!P1 IMAD.SHL.U32 R5, R16.reuse, 0x2, RZ ;  /* 0x0000000210059824 */ /* 0x040fe200078e00ff */
[----:B------:R-:W-:-:S04]  /*1ffc0*/  @!P1 SHF.L.U64.HI R7, R16, 0x1, R17 ;  /* 0x0000000110079819 */ /* 0x000fc80000010211 */
[----:B------:R-:W-:-:S05]  /*1ffd0*/  @!P1 IADD3 R8, P2, R3, R5, RZ ;  /* 0x0000000503089210 */ /* 0x000fca0007f5e0ff */
[----:B------:R-:W-:-:S06]  /*1ffe0*/  @!P1 IMAD.X R9, R0, 0x1, R7, P2 ;  /* 0x0000000100099824 */ /* 0x000fcc00010e0607 */
[----:B------:R-:W2:Y:S01]  /*1fff0*/  @!P1 LD.E.128 R8, desc[UR42][R8.64] ;  /* 0x0000002a08089980 */ /* 0x000ea2000c101d00 */
[----:B------:R-:W-:-:S05]  /*20000*/  @!P1 IADD3 R14, P2, R14, R5, RZ ;  /* 0x000000050e0e9210 */ /* 0x000fca0007f5e0ff */
[----:B------:R-:W-:Y:S02]  /*20010*/  @!P1 IMAD.X R5, R4, 0x1, R7, P2 ;  /* 0x0000000104059824 */ /* 0x000fe400010e0607 */
[----:B------:R-:W-:-:S06]  /*20020*/  @!P1 IMAD.MOV.U32 R4, RZ, RZ, R14 ;  /* 0x000000ffff049224 */ /* 0x000fcc00078e000e */
[----:B------:R-:W5:Y:S01]  /*20030*/  @!P1 LD.E.128 R4, desc[UR42][R4.64] ;  /* 0x0000002a04049980 */ /* 0x000f62000c101d00 */
[----:B------:R-:W-:Y:S01]  /*20040*/  CS2R R28, SRZ ;  /* 0x00000000001c7805 */ /* 0x000fe2000001ff00 */
[----:B------:R-:W-:Y:S01]  /*20050*/  IMAD.MOV.U32 R13, RZ, RZ, R26 ;  /* 0x000000ffff0d7224 */ /* 0x000fe200078e001a */
[----:B------:R-:W-:Y:S02]  /*20060*/  MOV R12, 0x1 ;  /* 0x00000001000c7802 */ /* 0x000fe40000000f00 */
[----:B------:R-:W-:Y:S02]  /*20070*/  CS2R R20, SRZ ;  /* 0x0000000000147805 */ /* 0x000fe4000001ff00 */
[----:B------:R-:W-:Y:S02]  /*20080*/  CS2R R30, SRZ ;  /* 0x00000000001e7805 */ /* 0x000fe4000001ff00 */
[----:B------:R-:W-:Y:S01]  /*20090*/  CS2R R34, SRZ ;  /* 0x0000000000227805 */ /* 0x000fe2000001ff00 */
[----:B--2---:R-:W-:Y:S01]  /*200a0*/  @!P1 IMAD.MOV.U32 R29, RZ, RZ, R11 ;  /* 0x000000ffff1d9224 */ /* 0x004fe200078e000b */
[----:B------:R-:W-:Y:S01]  /*200b0*/  @!P1 MOV R20, R8 ;  /* 0x0000000800149202 */ /* 0x000fe20000000f00 */
[----:B------:R-:W-:-:S02]  /*200c0*/  IMAD.MOV.U32 R11, RZ, RZ, 0x1c1f ;  /* 0x00001c1fff0b7424 */ /* 0x000fc400078e00ff */
[----:B------:R-:W-:Y:S02]  /*200d0*/  @!P1 IMAD.MOV.U32 R21, RZ, RZ, R9 ;  /* 0x000000ffff159224 */ /* 0x000fe400078e0009 */
[----:B------:R-:W-:-:S07]  /*200e0*/  IMAD.MOV.U32 R0, RZ, RZ, R20 ;  /* 0x000000ffff007224 */ /* 0x000fce00078e0014 */
[----:B-----5:R-:W-:Y:S05]  /*200f0*/  WARPSYNC.COLLECTIVE R15, `(.L_x_14711) ;  /* 0x000000000f087348 */ /* 0x020fea0003c00000 */
[----:B------:R0:W1:Y:S02]  /*20100*/  SHFL.IDX P6, R14, R13, R12, R11 ;  /* 0x0000000c0d0e7389 */ /* 0x00006400000c000b */
[----:B01---5:R-:W-:Y:S01]  /*20110*/  ENDCOLLECTIVE ;  /* 0x000000000000791b */ /* 0x023fe20003800000 */
.L_x_14711:
[----:B------:R-:W-:Y:S02]  /*20120*/  IMAD.MOV.U32 R3, RZ, RZ, R21 ;  /* 0x000000ffff037224 */ /* 0x000fe400078e0015 */
[----:B------:R-:W-:Y:S01]  /*20130*/  @!P1 IMAD.MOV.U32 R28, RZ, RZ, R10 ;  /* 0x000000ffff1c9224 */ /* 0x000fe200078e000a */
[----:B------:R-:W-:Y:S01]  /*20140*/  PRMT R53, R53, 0x5410, R0 ;  /* 0x0000541035357816 */ /* 0x000fe20000000000 */
[----:B------:R-:W-:Y:S01]  /*20150*/  IMAD.MOV.U32 R9, RZ, RZ, R29 ;  /* 0x000000ffff097224 */ /* 0x000fe200078e001d */
[----:B------:R-:W-:Y:S01]  /*20160*/  PRMT R41, R3, 0x7610, R41 ;  /* 0x0000761003297816 */ /* 0x000fe20000000029 */
[----:B------:R-:W-:Y:S02]  /*20170*/  IMAD.MOV.U32 R8, RZ, RZ, R28 ;  /* 0x000000ffff087224 */ /* 0x000fe400078e001c */
[----:B------:R-:W-:Y:S02]  /*20180*/  @!P1 IMAD.MOV.U32 R30, RZ, RZ, R4 ;  /* 0x000000ffff1e9224 */ /* 0x000fe400078e0004 */
[----:B------:R-:W-:Y:S01]  /*20190*/  @!P1 IMAD.MOV.U32 R31, RZ, RZ, R5 ;  /* 0x000000ffff1f9224 */ /* 0x000fe200078e0005 */
[----:B------:R-:W-:Y:S01]  /*201a0*/  PRMT R38, R8, 0x7610, R38 ;  /* 0x0000761008267816 */ /* 0x000fe20000000026 */
[----:B------:R-:W-:Y:S01]  /*201b0*/  @!P1 IMAD.MOV.U32 R34, RZ, RZ, R6 ;  /* 0x000000ffff229224 */ /* 0x000fe200078e0006 */
[----:B------:R-:W-:Y:S01]  /*201c0*/  MOV R4, R30 ;  /* 0x0000001e00047202 */ /* 0x000fe20000000f00 */
[--C-:B------:R-:W-:Y:S01]  /*201d0*/  IMAD.MOV.U32 R13, RZ, RZ, R36.reuse ;  /* 0x000000ffff0d7224 */ /* 0x100fe200078e0024 */
[----:B------:R-:W-:Y:S01]  /*201e0*/  PRMT R36, R9, 0x7610, R36 ;  /* 0x0000761009247816 */ /* 0x000fe20000000024 */
[----:B------:R-:W-:Y:S01]  /*201f0*/  @!P1 IMAD.MOV.U32 R35, RZ, RZ, R7 ;  /* 0x000000ffff239224 */ /* 0x000fe200078e0007 */
[----:B------:R-:W-:Y:S01]  /*20200*/  PRMT R38, R38, 0x5410, R4 ;  /* 0x0000541026267816 */ /* 0x000fe20000000004 */
[----:B------:R-:W-:-:S02]  /*20210*/  IMAD.MOV.U32 R5, RZ, RZ, R31 ;  /* 0x000000ffff057224 */ /* 0x000fc400078e001f */
[----:B------:R-:W-:Y:S02]  /*20220*/  IMAD.MOV.U32 R6, RZ, RZ, R34 ;  /* 0x000000ffff067224 */ /* 0x000fe400078e0022 */
[----:B------:R-:W-:Y:S01]  /*20230*/  IMAD.MOV.U32 R7, RZ, RZ, R35 ;  /* 0x000000ffff077224 */ /* 0x000fe200078e0023 */
[----:B------:R-:W-:Y:S01]  /*20240*/  PRMT R43, R5, 0x7610, R43 ;  /* 0x00007610052b7816 */ /* 0x000fe2000000002b */
[----:B------:R-:W-:Y:S01]  /*20250*/  IMAD.MOV.U32 R0, RZ, RZ, R14 ;  /* 0x000000ffff007224 */ /* 0x000fe200078e000e */
[----:B------:R-:W-:-:S07]  /*20260*/  PRMT R53, R6, 0x7610, R53 ;  /* 0x0000761006357816 */ /* 0x000fce0000000035 */
[----:B------:R-:W-:Y:S05]  /*20270*/  WARPSYNC.COLLECTIVE R15, `(.L_x_14712) ;  /* 0x000000000f087348 */ /* 0x000fea0003c00000 */
[----:B------:R0:W1:Y:S02]  /*20280*/  SHFL.IDX P6, R14, R13, R12, R11 ;  /* 0x0000000c0d0e7389 */ /* 0x00006400000c000b */
[----:B01----:R-:W-:Y:S01]  /*20290*/  ENDCOLLECTIVE ;  /* 0x000000000000791b */ /* 0x003fe20003800000 */
.L_x_14712:
[----:B------:R-:W-:Y:S02]  /*202a0*/  PRMT R36, R36, 0x5410, R7 ;  /* 0x0000541024247816 */ /* 0x000fe40000000007 */
[----:B------:R-:W-:Y:S01]  /*202b0*/  CS2R R4, SRZ ;  /* 0x0000000000047805 */ /* 0x000fe2000001ff00 */
[----:B------:R-:W-:Y:S02]  /*202c0*/  IMAD.MOV.U32 R13, RZ, RZ, R24 ;  /* 0x000000ffff0d7224 */ /* 0x000fe400078e0018 */
[----:B------:R-:W-:-:S07]  /*202d0*/  IMAD.MOV.U32 R3, RZ, RZ, R14 ;  /* 0x000000ffff037224 */ /* 0x000fce00078e000e */
[----:B------:R-:W-:Y:S05]  /*202e0*/  WARPSYNC.COLLECTIVE R15, `(.L_x_14713) ;  /* 0x000000000f087348 */ /* 0x000fea0003c00000 */
[----:B------:R0:W1:Y:S02]  /*202f0*/  SHFL.IDX P6, R14, R13, R12, R11 ;  /* 0x0000000c0d0e7389 */ /* 0x00006400000c000b */
[----:B01----:R-:W-:Y:S01]  /*20300*/  ENDCOLLECTIVE ;  /* 0x000000000000791b */ /* 0x003fe20003800000 */
.L_x_14713:
[----:B------:R-:W-:Y:S01]  /*20310*/  MOV R13, R37 ;  /* 0x00000025000d7202 */ /* 0x000fe20000000f00 */
[----:B------:R-:W-:-:S07]  /*20320*/  IMAD.MOV.U32 R24, RZ, RZ, R14 ;  /* 0x000000ffff187224 */ /* 0x000fce00078e000e */
[----:B------:R-:W-:Y:S05]  /*20330*/  WARPSYNC.COLLECTIVE R15, `(.L_x_14714) ;  /* 0x000000000f087348 */ /* 0x000fea0003c00000 */
[----:B------:R0:W1:Y:S02]  /*20340*/  SHFL.IDX P6, R14, R13, R12, R11 ;  /* 0x0000000c0d0e7389 */ /* 0x00006400000c000b */
[----:B01----:R-:W-:Y:S01]  /*20350*/  ENDCOLLECTIVE ;  /* 0x000000000000791b */ /* 0x003fe20003800000 */
.L_x_14714:
[----:B------:R-:W-:Y:S05]  /*20360*/  BRA `(.L_x_14715) ;  /* 0xfffffe8c00947947 */ /* 0x000fea000383ffff */
.L_x_14465:
[----:B0-----:R0:W1:Y:S02]  /*20370*/  SYNCS.PHASECHK.TRANS64.TRYWAIT P1, [R19+URZ+0x22800], R12 ;  /* 0x0228000c130075a7 */ /* 0x001064000802017f */
[----:B-1----:R-:W-:Y:S05]  /*20380*/  @!P1 NANOSLEEP.SYNCS 0x989680 ;  /* 0x009896800000995d */ /* 0x002fea0003900000 */
[----:B------:R-:W1:Y:S02]  /*20390*/  @!P1 SYNCS.PHASECHK.TRANS64 P1, [R19+URZ+0x22800], R12 ;  /* 0x0228000c130095a7 */ /* 0x000e64000802007f */
[----:B-1----:R-:W-:Y:S05]  /*203a0*/  @!P1 BRA `(.L_x_14465) ;  /* 0xfffffffc00f09947 */ /* 0x002fea000383ffff */
[----:B------:R-:W-:Y:S05]  /*203b0*/  BRA `(.L_x_14716) ;  /* 0xfffffe90002c7947 */ /* 0x000fea000383ffff */
.L_x_14471:
[----:B-1----:R1:W3:Y:S02]  /*203c0*/  SYNCS.PHASECHK.TRANS64.TRYWAIT P1, [R13+URZ+0x22830], R74 ;  /* 0x0228304a0d0075a7 */ /* 0x0022e4000802017f */
[----:B---3--:R-:W-:Y:S05]  /*203d0*/  @!P1 NANOSLEEP.SYNCS 0x989680 ;  /* 0x009896800000995d */ /* 0x008fea0003900000 */
[----:B------:R-:W3:Y:S02]  /*203e0*/  @!P1 SYNCS.PHASECHK.TRANS64 P1, [R13+URZ+0x22830], R74 ;  /* 0x0228304a0d0095a7 */ /* 0x000ee4000802007f */
[----:B---3--:R-:W-:Y:S05]  /*203f0*/  @!P1 BRA `(.L_x_14471) ;  /* 0xfffffffc00f09947 */ /* 0x008fea000383ffff */
[----:B------:R-:W-:Y:S05]  /*20400*/  BRA `(.L_x_14470) ;  /* 0xfffffe9c00bc7947 */ /* 0x000fea000383ffff */
.L_x_14477:
[----:B-1----:R1:W2:Y:S02]  /*20410*/  SYNCS.PHASECHK.TRANS64.TRYWAIT P1, [R13+URZ+0x22850], R74 ;  /* 0x0228504a0d0075a7 */ /* 0x0022a4000802017f */
[----:B--2---:R-:W-:Y:S05]  /*20420*/  @!P1 NANOSLEEP.SYNCS 0x989680 ;  /* 0x009896800000995d */ /* 0x004fea0003900000 */
[----:B------:R-:W2:Y:S02]  /*20430*/  @!P1 SYNCS.PHASECHK.TRANS64 P1, [R13+URZ+0x22850], R74 ;  /* 0x0228504a0d0095a7 */ /* 0x000ea4000802007f */
[----:B--2---:R-:W-:Y:S05]  /*20440*/  @!P1 BRA `(.L_x_14477) ;  /* 0xfffffffc00f09947 */ /* 0x004fea000383ffff */
[----:B------:R-:W-:Y:S05]  /*20450*/  BRA `(.L_x_14476) ;  /* 0xfffffebc008c7947 */ /* 0x000fea000383ffff */
.L_x_14483:
[----:B-1----:R1:W2:Y:S02]  /*20460*/  SYNCS.PHASECHK.TRANS64.TRYWAIT P1, [R14+URZ+0x22830], R15 ;  /* 0x0228300f0e0075a7 */ /* 0x0022a4000802017f */
[----:B--2---:R-:W-:Y:S05]  /*20470*/  @!P1 NANOSLEEP.SYNCS 0x989680 ;  /* 0x009896800000995d */ /* 0x004fea0003900000 */
[----:B------:R-:W2:Y:S02]  /*20480*/  @!P1 SYNCS.PHASECHK.TRANS64 P1, [R14+URZ+0x22830], R15 ;  /* 0x0228300f0e0095a7 */ /* 0x000ea4000802007f */
[----:B--2---:R-:W-:Y:S05]  /*20490*/  @!P1 BRA `(.L_x_14483) ;  /* 0xfffffffc00f09947 */ /* 0x004fea000383ffff */
[----:B------:R-:W-:Y:S05]  /*204a0*/  BRA `(.L_x_14482) ;  /* 0xfffffec400187947 */ /* 0x000fea000383ffff */
.L_x_14489:
[----:B-1----:R1:W2:Y:S02]  /*204b0*/  SYNCS.PHASECHK.TRANS64.TRYWAIT P1, [R14+URZ+0x22850], R15 ;  /* 0x0228500f0e0075a7 */ /* 0x0022a4000802017f */
[----:B--2---:R-:W-:Y:S05]  /*204c0*/  @!P1 NANOSLEEP.SYNCS 0x989680 ;  /* 0x009896800000995d */ /* 0x004fea0003900000 */
[----:B------:R-:W2:Y:S02]  /*204d0*/  @!P1 SYNCS.PHASECHK.TRANS64 P1, [R14+URZ+0x22850], R15 ;  /* 0x0228500f0e0095a7 */ /* 0x000ea4000802007f */
[----:B--2---:R-:W-:Y:S05]  /*204e0*/  @!P1 BRA `(.L_x_14489) ;  /* 0xfffffffc00f09947 */ /* 0x004fea000383ffff */
[----:B------:R-:W-:Y:S05]  /*204f0*/  BRA `(.L_x_14488) ;  /* 0xfffffee800e47947 */ /* 0x000fea000383ffff */
.L_x_14496:
[----:B-1----:R1:W2:Y:S02]  /*20500*/  SYNCS.PHASECHK.TRANS64.TRYWAIT P1, [R14+URZ+0x22830], R15 ;  /* 0x0228300f0e0075a7 */ /* 0x0022a4000802017f */
[----:B--2---:R-:W-:Y:S05]  /*20510*/  @!P1 NANOSLEEP.SYNCS 0x989680 ;  /* 0x009896800000995d */ /* 0x004fea0003900000 */
[----:B------:R-:W2:Y:S02]  /*20520*/  @!P1 SYNCS.PHASECHK.TRANS64 P1, [R14+URZ+0x22830], R15 ;  /* 0x0228300f0e0095a7 */ /* 0x000ea4000802007f */
[----:B--2---:R-:W-:Y:S05]  /*20530*/  @!P1 BRA `(.L_x_14496) ;  /* 0xfffffffc00f09947 */ /* 0x004fea000383ffff */
[----:B------:R-:W-:Y:S05]  /*20540*/  BRA `(.L_x_14495) ;  /* 0xfffffef000347947 */ /* 0x000fea000383ffff */
.L_x_14502:
[----:B-1----:R1:W2:Y:S02]  /*20550*/  SYNCS.PHASECHK.TRANS64.TRYWAIT P1, [R14+URZ+0x22850], R15 ;  /* 0x0228500f0e0075a7 */ /* 0x0022a4000802017f */
[----:B--2---:R-:W-:Y:S05]  /*20560*/  @!P1 NANOSLEEP.SYNCS 0x989680 ;  /* 0x009896800000995d */ /* 0x004fea0003900000 */
[----:B------:R-:W2:Y:S02]  /*20570*/  @!P1 SYNCS.PHASECHK.TRANS64 P1, [R14+URZ+0x22850], R15 ;  /* 0x0228500f0e0095a7 */ /* 0x000ea4000802007f */
[----:B--2---:R-:W-:Y:S05]  /*20580*/  @!P1 BRA `(.L_x_14502) ;  /* 0xfffffffc00f09947 */ /* 0x004fea000383ffff */
[----:B------:R-:W-:Y:S05]  /*20590*/  BRA `(.L_x_14501) ;  /* 0xffffff10001c7947 */ /* 0x000fea000383ffff */
.L_x_14509:
[----:B------:R-:W-:Y:S01]  /*205a0*/  IMAD.MOV.U32 R13, RZ, RZ, R20 ;  /* 0x000000ffff0d7224 */ /* 0x000fe200078e0014 */
[----:B------:R-:W-:Y:S01]  /*205b0*/  MOV R15, 0xffffffff ;  /* 0xffffffff000f7802 */ /* 0x000fe20000000f00 */
[----:B------:R-:W-:Y:S02]  /*205c0*/  IMAD.MOV.U32 R12, RZ, RZ, RZ ;  /* 0x000000ffff0c7224 */ /* 0x000fe400078e00ff */
[----:B------:R-:W-:-:S07]  /*205d0*/  IMAD.MOV.U32 R11, RZ, RZ, 0x181f ;  /* 0x0000181fff0b7424 */ /* 0x000fce00078e00ff */
[----:B-----5:R-:W-:Y:S05]  /*205e0*/  WARPSYNC.COLLECTIVE R15, `(.L_x_14717) ;  /* 0x000000000f087348 */ /* 0x020fea0003c00000 */
[----:B------:R0:W1:Y:S02]  /*205f0*/  SHFL.IDX P6, R14, R13, R12, R11 ;  /* 0x0000000c0d0e7389 */ /* 0x00006400000c000b */
[----:B01---5:R-:W-:Y:S01]  /*20600*/  ENDCOLLECTIVE ;  /* 0x000000000000791b */ /* 0x023fe20003800000 */
.L_x_14717:
[----:B------:R-:W-:Y:S02]  /*20610*/  IMAD.MOV.U32 R13, RZ, RZ, R4 ;  /* 0x000000ffff0d7224 */ /* 0x000fe400078e0004 */
[----:B------:R-:W-:-:S07]  /*20620*/  IMAD.MOV.U32 R3, RZ, RZ, R14 ;  /* 0x000000ffff037224 */ /* 0x000fce00078e000e */
[----:B------:R-:W-:Y:S05]  /*20630*/  WARPSYNC.COLLECTIVE R15, `(.L_x_14718) ;  /* 0x000000000f087348 */ /* 0x000fea0003c00000 */
[----:B------:R0:W1:Y:S02]  /*20640*/  SHFL.IDX P6, R14, R13, R12, R11 ;  /* 0x0000000c0d0e7389 */ /* 0x00006400000c000b */
[----:B01----:R-:W-:Y:S01]  /*20650*/  ENDCOLLECTIVE ;  /* 0x000000000000791b */ /* 0x003fe20003800000 */
.L_x_14718:
[----:B------:R-:W-:Y:S05]  /*20660*/  BRA `(.L_x_14719) ;  /* 0xffffff38006c7947 */ /* 0x000fea000383ffff */
.L_x_14512:
        /* <DEDUP_REMOVED lines=8> */
.L_x_14721:
[----:B------:R-:W-:Y:S05]  /*206f0*/  BSYNC B1 ;  /* 0x0000000000017941 */ /* 0x000fea0003800000 */
.L_x_14720:
        /* <DEDUP_REMOVED lines=8> */
.L_x_14722:
[----:B------:R-:W-:Y:S05]  /*20780*/  BRA `(.L_x_14723) ;  /* 0xffffff3800b47947 */ /* 0x000fea000383ffff */
.L_x_14515:
[----:B------:R-:W-:Y:S01]  /*20790*/  BSSY B1, `(.L_x_14724) ;  /* 0x0000008000017945 */ /* 0x000fe20003800000 */
[----:B---3--:R-:W-:Y:S01]  /*207a0*/  IMAD.MOV.U32 R13, RZ, RZ, R20 ;  /* 0x000000ffff0d7224 */ /* 0x008fe200078e0014 */
[----:B------:R-:W-:Y:S01]  /*207b0*/  MOV R11, 0x181f ;  /* 0x0000181f000b7802 */ /* 0x000fe20000000f00 */
[----:B------:R-:W-:Y:S02]  /*207c0*/  IMAD.MOV.U32 R12, RZ, RZ, 0x2 ;  /* 0x00000002ff0c7424 */ /* 0x000fe400078e00ff */
[----:B------:R-:W-:-:S07]  /*207d0*/  IMAD.MOV.U32 R15, RZ, RZ, -0x1 ;  /* 0xffffffffff0f7424 */ /* 0x000fce00078e00ff */
[----:B012-45:R-:W-:Y:S05]  /*207e0*/  WARPSYNC.COLLECTIVE R15, `(.L_x_14725) ;  /* 0x000000000f087348 */ /* 0x037fea0003c00000 */
[----:B--2---:R2:W3:Y:S02]  /*207f0*/  SHFL.IDX P6, R14, R13, R12, R11 ;  /* 0x0000000c0d0e7389 */ /* 0x0044e400000c000b */
[----:B012345:R-:W-:Y:S01]  /*20800*/  ENDCOLLECTIVE ;  /* 0x000000000000791b */ /* 0x03ffe20003800000 */
.L_x_14725:
[----:B------:R-:W-:Y:S05]  /*20810*/  BSYNC B1 ;  /* 0x0000000000017941 */ /* 0x000fea0003800000 */
.L_x_14724:
        /* <DEDUP_REMOVED lines=8> */
.L_x_14726:
[----:B------:R-:W-:Y:S05]  /*208a0*/  BRA `(.L_x_14727) ;  /* 0xffffff3800fc7947 */ /* 0x000fea000383ffff */
.L_x_14518:
[----:B------:R-:W-:Y:S01]  /*208b0*/  BSSY B1, `(.L_x_14728) ;  /* 0x0000008000017945 */ /* 0x000fe20003800000 */
[----:B---3--:R-:W-:Y:S01]  /*208c0*/  MOV R13, R20 ;  /* 0x00000014000d7202 */ /* 0x008fe20000000f00 */
[----:B------:R-:W-:Y:S02]  /*208d0*/  IMAD.MOV.U32 R12, RZ, RZ, 0x3 ;  /* 0x00000003ff0c7424 */ /* 0x000fe400078e00ff */
[----:B------:R-:W-:Y:S02]  /*208e0*/  IMAD.MOV.U32 R11, RZ, RZ, 0x181f ;  /* 0x0000181fff0b7424 */ /* 0x000fe400078e00ff */
[----:B------:R-:W-:-:S07]  /*208f0*/  IMAD.MOV.U32 R15, RZ, RZ, -0x1 ;  /* 0xffffffffff0f7424 */ /* 0x000fce00078e00ff */
[----:B012-45:R-:W-:Y:S05]  /*20900*/  WARPSYNC.COLLECTIVE R15, `(.L_x_14729) ;  /* 0x000000000f087348 */ /* 0x037fea0003c00000 */
[----:B--2---:R2:W3:Y:S02]  /*20910*/  SHFL.IDX P6, R14, R13, R12, R11 ;  /* 0x0000000c0d0e7389 */ /* 0x0044e400000c000b */
[----:B012345:R-:W-:Y:S01]  /*20920*/  ENDCOLLECTIVE ;  /* 0x000000000000791b */ /* 0x03ffe20003800000 */
.L_x_14729:
[----:B------:R-:W-:Y:S05]  /*20930*/  BSYNC B1 ;  /* 0x0000000000017941 */ /* 0x000fea0003800000 */
.L_x_14728:
        /* <DEDUP_REMOVED lines=8> */
.L_x_14730:
[----:B------:R-:W-:Y:S05]  /*209c0*/  BRA `(.L_x_14731) ;  /* 0xffffff3c00447947 */ /* 0x000fea000383ffff */
.L_x_14520:
[----:B------:R-:W-:Y:S02]  /*209d0*/  IMAD.MOV.U32 R13, RZ, RZ, R4 ;  /* 0x000000ffff0d7224 */ /* 0x000fe400078e0004 */
[----:B------:R-:W-:Y:S02]  /*209e0*/  IMAD.MOV.U32 R12, RZ, RZ, RZ ;  /* 0x000000ffff0c7224 */ /* 0x000fe400078e00ff */
[----:B------:R-:W-:Y:S02]  /*209f0*/  IMAD.MOV.U32 R11, RZ, RZ, 0x1c1f ;  /* 0x00001c1fff0b7424 */ /* 0x000fe400078e00ff */
[----:B------:R-:W-:-:S07]  /*20a00*/  IMAD.MOV.U32 R15, RZ, RZ, -0x1 ;  /* 0xffffffffff0f7424 */ /* 0x000fce00078e00ff */
[----:B------:R-:W-:Y:S05]  /*20a10*/  WARPSYNC.COLLECTIVE R15, `(.L_x_14732) ;  /* 0x000000000f087348 */ /* 0x000fea0003c00000 */
[----:B------:R0:W1:Y:S02]  /*20a20*/  SHFL.IDX P6, R14, R13, R12, R11 ;  /* 0x0000000c0d0e7389 */ /* 0x00006400000c000b */
[----:B01----:R-:W-:Y:S01]  /*20a30*/  ENDCOLLECTIVE ;  /* 0x000000000000791b */ /* 0x003fe20003800000 */
.L_x_14732:
[----:B------:R-:W-:Y:S01]  /*20a40*/  MOV R13, R3 ;  /* 0x00000003000d7202 */ /* 0x000fe20000000f00 */
[----:B------:R-:W-:-:S07]  /*20a50*/  IMAD.MOV.U32 R20, RZ, RZ, R14 ;  /* 0x000000ffff147224 */ /* 0x000fce00078e000e */
[----:B------:R-:W-:Y:S05]  /*20a60*/  WARPSYNC.COLLECTIVE R15, `(.L_x_14733) ;  /* 0x000000000f087348 */ /* 0x000fea0003c00000 */
[----:B------:R0:W1:Y:S02]  /*20a70*/  SHFL.IDX P6, R14, R13, R12, R11 ;  /* 0x0000000c0d0e7389 */ /* 0x00006400000c000b */
[----:B01----:R-:W-:Y:S01]  /*20a80*/  ENDCOLLECTIVE ;  /* 0x000000000000791b */ /* 0x003fe20003800000 */
.L_x_14733:
[----:B------:R-:W-:Y:S01]  /*20a90*/  IMAD.MOV.U32 R12, RZ, RZ, R14 ;  /* 0x000000ffff0c7224 */ /* 0x000fe200078e000e */
[----:B------:R-:W-:Y:S06]  /*20aa0*/  BRA `(.L_x_14734) ;  /* 0xffffff4000447947 */ /* 0x000fec000383ffff */
.L_x_14523:
        /* <DEDUP_REMOVED lines=8> */
.L_x_14736:
[----:B------:R-:W-:Y:S05]  /*20b30*/  BSYNC B1 ;  /* 0x0000000000017941 */ /* 0x000fea0003800000 */
.L_x_14735:
        /* <DEDUP_REMOVED lines=8> */
.L_x_14737:
[----:B------:R-:W-:Y:S01]  /*20bc0*/  IMAD.MOV.U32 R3, RZ, RZ, R14 ;  /* 0x000000ffff037224 */ /* 0x000fe200078e000e */
[----:B------:R-:W-:Y:S06]  /*20bd0*/  BRA `(.L_x_14738) ;  /* 0xffffff4c001c7947 */ /* 0x000fec000383ffff */
.L_x_14527:
[----:B------:R-:W-:Y:S01]  /*20be0*/  IMAD.MOV.U32 R13, RZ, RZ, R4 ;  /* 0x000000ffff0d7224 */ /* 0x000fe200078e0004 */
[----:B------:R-:W-:Y:S01]  /*20bf0*/  MOV R11, 0x181f ;  /* 0x0000181f000b7802 */ /* 0x000fe20000000f00 */
[----:B------:R-:W-:Y:S02]  /*20c00*/  IMAD.MOV.U32 R12, RZ, RZ, RZ ;  /* 0x000000ffff0c7224 */ /* 0x000fe400078e00ff */
[----:B------:R-:W-:-:S07]  /*20c10*/  IMAD.MOV.U32 R15, RZ, RZ, -0x1 ;  /* 0xffffffffff0f7424 */ /* 0x000fce00078e00ff */
[----:B0-----:R-:W-:Y:S05]  /*20c20*/  WARPSYNC.COLLECTIVE R15, `(.L_x_14739) ;  /* 0x000000000f087348 */ /* 0x001fea0003c00000 */
[----:B------:R1:W2:Y:S02]  /*20c30*/  SHFL.IDX P6, R14, R13, R12, R11 ;  /* 0x0000000c0d0e7389 */ /* 0x0002a400000c000b */
[----:B012---:R-:W-:Y:S01]  /*20c40*/  ENDCOLLECTIVE ;  /* 0x000000000000791b */ /* 0x007fe20003800000 */
.L_x_14739:
[----:B------:R-:W-:Y:S02]  /*20c50*/  IMAD.MOV.U32 R13, RZ, RZ, R0 ;  /* 0x000000ffff0d7224 */ /* 0x000fe400078e0000 */
[----:B------:R-:W-:-:S07]  /*20c60*/  IMAD.MOV.U32 R3, RZ, RZ, R14 ;  /* 0x000000ffff037224 */ /* 0x000fce00078e000e */
[----:B------:R-:W-:Y:S05]  /*20c70*/  WARPSYNC.COLLECTIVE R15, `(.L_x_14740) ;  /* 0x000000000f087348 */ /* 0x000fea0003c00000 */
[----:B------:R0:W1:Y:S02]  /*20c80*/  SHFL.IDX P6, R14, R13, R12, R11 ;  /* 0x0000000c0d0e7389 */ /* 0x00006400000c000b */
[----:B01----:R-:W-:Y:S01]  /*20c90*/  ENDCOLLECTIVE ;  /* 0x000000000000791b */ /* 0x003fe20003800000 */
.L_x_14740:
[----:B------:R-:W-:Y:S01]  /*20ca0*/  IMAD.MOV.U32 R9, RZ, RZ, R14 ;  /* 0x000000ffff097224 */ /* 0x000fe200078e000e */
[----:B------:R-:W-:Y:S06]  /*20cb0*/  BRA `(.L_x_14741) ;  /* 0xffffff60007c7947 */ /* 0x000fec000383ffff */
.L_x_14530:
        /* <DEDUP_REMOVED lines=8> */
.L_x_14743:
[----:B------:R-:W-:Y:S05]  /*20d40*/  BSYNC B1 ;  /* 0x0000000000017941 */ /* 0x000fea0003800000 */
.L_x_14742:
        /* <DEDUP_REMOVED lines=8> */
.L_x_14744:
[----:B------:R-:W-:Y:S01]  /*20dd0*/  MOV R9, R14 ;  /* 0x0000000e00097202 */ /* 0x000fe20000000f00 */
[----:B------:R-:W-:Y:S06]  /*20de0*/  BRA `(.L_x_14745) ;  /* 0xffffff6000c47947 */ /* 0x000fec000383ffff */
.L_x_14533:
[----:B------:R-:W-:Y:S01]  /*20df0*/  BSSY B1, `(.L_x_14746) ;  /* 0x0000008000017945 */ /* 0x000fe20003800000 */
[----:B----4-:R-:W-:Y:S02]  /*20e00*/  IMAD.MOV.U32 R13, RZ, RZ, R4 ;  /* 0x000000ffff0d7224 */ /* 0x010fe400078e0004 */
[----:B------:R-:W-:Y:S02]  /*20e10*/  IMAD.MOV.U32 R12, RZ, RZ, 0x2 ;  /* 0x00000002ff0c7424 */ /* 0x000fe400078e00ff */
[----:B------:R-:W-:Y:S02]  /*20e20*/  IMAD.MOV.U32 R11, RZ, RZ, 0x181f ;  /* 0x0000181fff0b7424 */ /* 0x000fe400078e00ff */
[----:B------:R-:W-:-:S07]  /*20e30*/  IMAD.MOV.U32 R15, RZ, RZ, -0x1 ;  /* 0xffffffffff0f7424 */ /* 0x000fce00078e00ff */
[----:B0123--:R-:W-:Y:S05]  /*20e40*/  WARPSYNC.COLLECTIVE R15, `(.L_x_14747) ;  /* 0x000000000f087348 */ /* 0x00ffea0003c00000 */
[----:B------:R4:W0:Y:S02]  /*20e50*/  SHFL.IDX P6, R14, R13, R12, R11 ;  /* 0x0000000c0d0e7389 */ /* 0x00082400000c000b */
[----:B01234-:R-:W-:Y:S01]  /*20e60*/  ENDCOLLECTIVE ;  /* 0x000000000000791b */ /* 0x01ffe20003800000 */
.L_x_14747:
[----:B------:R-:W-:Y:S05]  /*20e70*/  BSYNC B1 ;  /* 0x0000000000017941 */ /* 0x000fea0003800000 */
.L_x_14746:
        /* <DEDUP_REMOVED lines=8> */
.L_x_14748:
[----:B------:R-:W-:Y:S01]  /*20f00*/  IMAD.MOV.U32 R9, RZ, RZ, R14 ;  /* 0x000000ffff097224 */ /* 0x000fe200078e000e */
[----:B------:R-:W-:Y:S06]  /*20f10*/  BRA `(.L_x_14749) ;  /* 0xffffff6400087947 */ /* 0x000fec000383ffff */
.L_x_14536:
[----:B------:R-:W-:Y:S01]  /*20f20*/  BSSY B1, `(.L_x_14750) ;  /* 0x0000008000017945 */ /* 0x000fe20003800000 */
[----:B0-----:R-:W-:Y:S01]  /*20f30*/  IMAD.MOV.U32 R13, RZ, RZ, R4 ;  /* 0x000000ffff0d7224 */ /* 0x001fe200078e0004 */
[----:B------:R-:W-:Y:S01]  /*20f40*/  MOV R15, 0xffffffff ;  /* 0xffffffff000f7802 */ /* 0x000fe20000000f00 */
[----:B------:R-:W-:Y:S02]  /*20f50*/  IMAD.MOV.U32 R12, RZ, RZ, 0x3 ;  /* 0x00000003ff0c7424 */ /* 0x000fe400078e00ff */
[----:B------:R-:W-:-:S07]  /*20f60*/  IMAD.MOV.U32 R11, RZ, RZ, 0x181f ;  /* 0x0000181fff0b7424 */ /* 0x000fce00078e00ff */
[----:B-1234-:R-:W-:Y:S05]  /*20f70*/  WARPSYNC.COLLECTIVE R15, `(.L_x_14751) ;  /* 0x000000000f087348 */ /* 0x01efea0003c00000 */
[----:B------:R0:W0:Y:S02]  /*20f80*/  SHFL.IDX P6, R14, R13, R12, R11 ;  /* 0x0000000c0d0e7389 */ /* 0x00002400000c000b */
[----:B01234-:R-:W-:Y:S01]  /*20f90*/  ENDCOLLECTIVE ;  /* 0x000000000000791b */ /* 0x01ffe20003800000 */
.L_x_14751:
[----:B------:R-:W-:Y:S05]  /*20fa0*/  BSYNC B1 ;  /* 0x0000000000017941 */ /* 0x000fea0003800000 */
.L_x_14750:
        /* <DEDUP_REMOVED lines=8> */
.L_x_14752:
[----:B------:R-:W-:Y:S01]  /*21030*/  IMAD.MOV.U32 R9, RZ, RZ, R14 ;  /* 0x000000ffff097224 */ /* 0x000fe200078e000e */
[----:B------:R-:W-:Y:S06]  /*21040*/  BRA `(.L_x_14753) ;  /* 0xffffff64004c7947 */ /* 0x000fec000383ffff */
.L_x_14555:
[----:B-1----:R-:W0:Y:S01]  /*21050*/  S2R R11, SR_TID.X ;  /* 0x00000000000b7919 */ /* 0x002e220000002100 */
[----:B------:R-:W-:Y:S01]  /*21060*/  BSSY B1, `(.L_x_14754) ;  /* 0x000000a000017945 */ /* 0x000fe20003800000 */
[----:B------:R-:W-:Y:S02]  /*21070*/  IMAD.MOV.U32 R12, RZ, RZ, RZ ;  /* 0x000000ffff0c7224 */ /* 0x000fe400078e00ff */
[----:B------:R-:W-:Y:S01]  /*21080*/  IMAD.MOV.U32 R15, RZ, RZ, -0x1 ;  /* 0xffffffffff0f7424 */ /* 0x000fe200078e00ff */
[----:B0-----:R-:W-:-:S04]  /*21090*/  SHF.R.U32.HI R11, RZ, 0x5, R11 ;  /* 0x00000005ff0b7819 */ /* 0x001fc8000001160b */
[----:B------:R-:W-:-:S04]  /*210a0*/  LOP3.LUT R11, R11, 0x3, RZ, 0xc0, !PT ;  /* 0x000000030b0b7812 */ /* 0x000fc800078ec0ff */
[----:B------:R-:W-:Y:S01]  /*210b0*/  MOV R13, R11 ;  /* 0x0000000b000d7202 */ /* 0x000fe20000000f00 */
[----:B------:R-:W-:-:S07]  /*210c0*/  IMAD.MOV.U32 R11, RZ, RZ, 0x1f ;  /* 0x0000001fff0b7424 */ /* 0x000fce00078e00ff */
[----:B------:R-:W-:Y:S05]  /*210d0*/  WARPSYNC.COLLECTIVE R15, `(.L_x_14755) ;  /* 0x000000000f087348 */ /* 0x000fea0003c00000 */
[----:B------:R0:W1:Y:S02]  /*210e0*/  SHFL.IDX P6, R14, R13, R12, R11 ;  /* 0x0000000c0d0e7389 */ /* 0x00006400000c000b */
[----:B01----:R-:W-:Y:S01]  /*210f0*/  ENDCOLLECTIVE ;  /* 0x000000000000791b */ /* 0x003fe20003800000 */
.L_x_14755:
[----:B------:R-:W-:Y:S05]  /*21100*/  BSYNC B1 ;  /* 0x0000000000017941 */ /* 0x000fea0003800000 */
.L_x_14754:
[----:B------:R-:W-:Y:S05]  /*21110*/  BRA `(.L_x_14756) ;  /* 0xffffff8000847947 */ /* 0x000fea000383ffff */
.L_x_14557:
[----:B------:R-:W-:Y:S01]  /*21120*/  BSSY B1, `(.L_x_14757) ;  /* 0x0000006000017945 */ /* 0x000fe20003800000 */
[----:B------:R-:W-:-:S07]  /*21130*/  IMAD.MOV.U32 R15, RZ, RZ, -0x1 ;  /* 0xffffffffff0f7424 */ /* 0x000fce00078e00ff */
[----:B01----:R-:W-:Y:S05]  /*21140*/  WARPSYNC.COLLECTIVE R15, `(.L_x_14758) ;  /* 0x000000000f0c7348 */ /* 0x003fea0003c00000 */
[----:B------:R-:W-:Y:S02]  /*21150*/  ELECT P6, UR62, PT ;  /* 0x00000000003e782f */ /* 0x000fe400038c0000 */
[----:B------:R-:W-:Y:S01]  /*21160*/  MOV R14, UR62 ;  /* 0x0000003e000e7c02 */ /* 0x000fe20008000f00 */
[----:B01----:R-:W-:Y:S10]  /*21170*/  ENDCOLLECTIVE ;  /* 0x000000000000791b */ /* 0x003ff40003800000 */
.L_x_14758:
[----:B------:R-:W-:Y:S05]  /*21180*/  BSYNC B1 ;  /* 0x0000000000017941 */ /* 0x000fea0003800000 */
.L_x_14757:
[----:B------:R-:W-:Y:S05]  /*21190*/  BRA `(.L_x_14556) ;  /* 0xffffff80007c7947 */ /* 0x000fea000383ffff */
.L_x_14559:
[----:B0-----:R0:W2:Y:S02]  /*211a0*/  SYNCS.PHASECHK.TRANS64.TRYWAIT P0, [R22+URZ+0x22820], R3 ;  /* 0x02282003160075a7 */ /* 0x0010a4000800017f */
[----:B--2---:R-:W-:Y:S05]  /*211b0*/  @!P0 NANOSLEEP.SYNCS 0x989680 ;  /* 0x009896800000895d */ /* 0x004fea0003900000 */
[----:B------:R-:W2:Y:S02]  /*211c0*/  @!P0 SYNCS.PHASECHK.TRANS64 P0, [R22+URZ+0x22820], R3 ;  /* 0x02282003160085a7 */ /* 0x000ea4000800007f */
[----:B--2---:R-:W-:Y:S05]  /*211d0*/  @!P0 BRA `(.L_x_14559) ;  /* 0xfffffffc00f08947 */ /* 0x004fea000383ffff */
[----:B------:R-:W-:Y:S05]  /*211e0*/  BRA `(.L_x_14759) ;  /* 0xffffff80008c7947 */ /* 0x000fea000383ffff */
.L_x_14563:
[----:B0-----:R0:W2:Y:S02]  /*211f0*/  SYNCS.PHASECHK.TRANS64.TRYWAIT P0, [R3+URZ+0x228a0], R9 ;  /* 0x0228a009030075a7 */ /* 0x0010a4000800017f */
[----:B--2---:R-:W-:Y:S05]  /*21200*/  @!P0 NANOSLEEP.SYNCS 0x989680 ;  /* 0x009896800000895d */ /* 0x004fea0003900000 */
[----:B------:R-:W2:Y:S02]  /*21210*/  @!P0 SYNCS.PHASECHK.TRANS64 P0, [R3+URZ+0x228a0], R9 ;  /* 0x0228a009030085a7 */ /* 0x000ea4000800007f */
[----:B--2---:R-:W-:Y:S05]  /*21220*/  @!P0 BRA `(.L_x_14563) ;  /* 0xfffffffc00f08947 */ /* 0x004fea000383ffff */
[----:B------:R-:W-:Y:S05]  /*21230*/  BRA `(.L_x_14760) ;  /* 0xffffff8000a47947 */ /* 0x000fea000383ffff */
.L_x_14568:
[----:B-1----:R1:W2:Y:S02]  /*21240*/  SYNCS.PHASECHK.TRANS64.TRYWAIT P0, [R3+URZ+0x228c0], R9 ;  /* 0x0228c009030075a7 */ /* 0x0022a4000800017f */
[----:B--2---:R-:W-:Y:S05]  /*21250*/  @!P0 NANOSLEEP.SYNCS 0x989680 ;  /* 0x009896800000895d */ /* 0x004fea0003900000 */
[----:B------:R-:W2:Y:S02]  /*21260*/  @!P0 SYNCS.PHASECHK.TRANS64 P0, [R3+URZ+0x228c0], R9 ;  /* 0x0228c009030085a7 */ /* 0x000ea4000800007f */
[----:B--2---:R-:W-:Y:S05]  /*21270*/  @!P0 BRA `(.L_x_14568) ;  /* 0xfffffffc00f08947 */ /* 0x004fea000383ffff */
[----:B------:R-:W-:Y:S05]  /*21280*/  BRA `(.L_x_14761) ;  /* 0xffffff8400207947 */ /* 0x000fea000383ffff */
.L_x_14578:
[----:B0-----:R0:W2:Y:S02]  /*21290*/  SYNCS.PHASECHK.TRANS64.TRYWAIT P1, [R9+URZ+0x228a0], R2 ;  /* 0x0228a002090075a7 */ /* 0x0010a4000802017f */
[----:B--2---:R-:W-:Y:S05]  /*212a0*/  @!P1 NANOSLEEP.SYNCS 0x989680 ;  /* 0x009896800000995d */ /* 0x004fea0003900000 */
[----:B------:R-:W2:Y:S02]  /*212b0*/  @!P1 SYNCS.PHASECHK.TRANS64 P1, [R9+URZ+0x228a0], R2 ;  /* 0x0228a002090095a7 */ /* 0x000ea4000802007f */
[----:B--2---:R-:W-:Y:S05]  /*212c0*/  @!P1 BRA `(.L_x_14578) ;  /* 0xfffffffc00f09947 */ /* 0x004fea000383ffff */
[----:B------:R-:W-:Y:S05]  /*212d0*/  BRA `(.L_x_14762) ;  /* 0xffffff8800947947 */ /* 0x000fea000383ffff */
.L_x_14583:
[----:B-1----:R1:W2:Y:S02]  /*212e0*/  SYNCS.PHASECHK.TRANS64.TRYWAIT P1, [R9+URZ+0x228c0], R2 ;  /* 0x0228c002090075a7 */ /* 0x0022a4000802017f */
[----:B--2---:R-:W-:Y:S05]  /*212f0*/  @!P1 NANOSLEEP.SYNCS 0x989680 ;  /* 0x009896800000995d */ /* 0x004fea0003900000 */
[----:B------:R-:W2:Y:S02]  /*21300*/  @!P1 SYNCS.PHASECHK.TRANS64 P1, [R9+URZ+0x228c0], R2 ;  /* 0x0228c002090095a7 */ /* 0x000ea4000802007f */
[----:B--2---:R-:W-:Y:S05]  /*21310*/  @!P1 BRA `(.L_x_14583) ;  /* 0xfffffffc00f09947 */ /* 0x004fea000383ffff */
[----:B------:R-:W-:Y:S05]  /*21320*/  BRA `(.L_x_14763) ;  /* 0xffffff8c000c7947 */ /* 0x000fea000383ffff */
.L_x_14601:
        /* <DEDUP_REMOVED lines=11> */
.L_x_14765:
[----:B------:R-:W-:Y:S05]  /*213e0*/  BSYNC B0 ;  /* 0x0000000000007941 */ /* 0x000fea0003800000 */
.L_x_14764:
[----:B------:R-:W-:Y:S05]  /*213f0*/  BRA `(.L_x_14766) ;  /* 0xffffff9c00547947 */ /* 0x000fea000383ffff */
.L_x_14604:
[----:B0-----:R0:W1:Y:S02]  /*21400*/  SYNCS.PHASECHK.TRANS64.TRYWAIT P0, [R32+URZ+0x22840], R0 ;  /* 0x02284000200075a7 */ /* 0x001064000800017f */
[----:B-1----:R-:W-:Y:S05]  /*21410*/  @!P0 NANOSLEEP.SYNCS 0x989680 ;  /* 0x009896800000895d */ /* 0x002fea0003900000 */
[----:B------:R-:W1:Y:S02]  /*21420*/  @!P0 SYNCS.PHASECHK.TRANS64 P0, [R32+URZ+0x22840], R0 ;  /* 0x02284000200085a7 */ /* 0x000e64000800007f */
[----:B-1----:R-:W-:Y:S05]  /*21430*/  @!P0 BRA `(.L_x_14604) ;  /* 0xfffffffc00f08947 */ /* 0x002fea000383ffff */
[----:B------:R-:W-:Y:S05]  /*21440*/  BRA `(.L_x_14767) ;  /* 0xffffff9c00707947 */ /* 0x000fea000383ffff */
.L_x_14605:
        /* <DEDUP_REMOVED lines=8> */
.L_x_14769:
[----:B------:R-:W-:Y:S05]  /*214d0*/  BSYNC B0 ;  /* 0x0000000000007941 */ /* 0x000fea0003800000 */
.L_x_14768:
        /* <DEDUP_REMOVED lines=9> */
.L_x_14770:
[----:B------:R-:W-:Y:S01]  /*21570*/  MOV R13, R4 ;  /* 0x00000004000d7202 */ /* 0x000fe20000000f00 */
[----:B------:R-:W-:Y:S02]  /*21580*/  IMAD.MOV.U32 R12, RZ, RZ, 0x1 ;  /* 0x00000001ff0c7424 */ /* 0x000fe400078e00ff */
[----:B------:R-:W-:-:S07]  /*21590*/  IMAD.MOV.U32 R3, RZ, RZ, R14 ;  /* 0x000000ffff037224 */ /* 0x000fce00078e000e */
[----:B------:R-:W-:Y:S05]  /*215a0*/  WARPSYNC.COLLECTIVE R15, `(.L_x_14771) ;  /* 0x000000000f087348 */ /* 0x000fea0003c00000 */
[----:B------:R0:W1:Y:S02]  /*215b0*/  SHFL.IDX P6, R14, R13, R12, R11 ;  /* 0x0000000c0d0e7389 */ /* 0x00006400000c000b */
[----:B01----:R-:W-:Y:S01]  /*215c0*/  ENDCOLLECTIVE ;  /* 0x000000000000791b */ /* 0x003fe20003800000 */
.L_x_14771:
        /* <DEDUP_REMOVED lines=15> */
.L_x_14772:
[----:B------:R-:W-:Y:S01]  /*216c0*/  @P0 IMAD R7, R5, 0x2, R22 ;  /* 0x0000000205070824 */ /* 0x000fe200078e0216 */
[----:B------:R-:W-:Y:S01]  /*216d0*/  MOV R13, R4 ;  /* 0x00000004000d7202 */ /* 0x000fe20000000f00 */
[----:B------:R-:W-:Y:S02]  /*216e0*/  IMAD.MOV.U32 R12, RZ, RZ, 0x2 ;  /* 0x00000002ff0c7424 */ /* 0x000fe400078e00ff */
[----:B------:R-:W-:-:S07]  /*216f0*/  IMAD.MOV.U32 R3, RZ, RZ, R14 ;  /* 0x000000ffff037224 */ /* 0x000fce00078e000e */
[----:B------:R-:W-:Y:S05]  /*21700*/  WARPSYNC.COLLECTIVE R15, `(.L_x_14773) ;  /* 0x000000000f087348 */ /* 0x000fea0003c00000 */
[----:B------:R0:W1:Y:S02]  /*21710*/  SHFL.IDX P6, R14, R13, R12, R11 ;  /* 0x0000000c0d0e7389 */ /* 0x00006400000c000b */
[----:B01----:R-:W-:Y:S01]  /*21720*/  ENDCOLLECTIVE ;  /* 0x000000000000791b */ /* 0x003fe20003800000 */
.L_x_14773:
        /* <DEDUP_REMOVED lines=15> */
.L_x_14774:
[----:B------:R-:W-:Y:S01]  /*21820*/  @P0 IMAD R7, R5, 0x2, R22 ;  /* 0x0000000205070824 */ /* 0x000fe200078e0216 */
[----:B------:R-:W-:Y:S01]  /*21830*/  MOV R13, R4 ;  /* 0x00000004000d7202 */ /* 0x000fe20000000f00 */
[----:B------:R-:W-:Y:S02]  /*21840*/  IMAD.MOV.U32 R12, RZ, RZ, 0x3 ;  /* 0x00000003ff0c7424 */ /* 0x000fe400078e00ff */
[----:B------:R-:W-:-:S07]  /*21850*/  IMAD.MOV.U32 R3, RZ, RZ, R14 ;  /* 0x000000ffff037224 */ /* 0x000fce00078e000e */
[----:B------:R-:W-:Y:S05]  /*21860*/  WARPSYNC.COLLECTIVE R15, `(.L_x_14775) ;  /* 0x000000000f087348 */ /* 0x000fea0003c00000 */
[----:B------:R0:W1:Y:S02]  /*21870*/  SHFL.IDX P6, R14, R13, R12, R11 ;  /* 0x0000000c0d0e7389 */ /* 0x00006400000c000b */
[----:B01----:R-:W-:Y:S01]  /*21880*/  ENDCOLLECTIVE ;  /* 0x000000000000791b */ /* 0x003fe20003800000 */
.L_x_14775:
        /* <DEDUP_REMOVED lines=15> */
.L_x_14776:
[----:B------:R-:W-:Y:S01]  /*21980*/  @P0 IMAD R7, R5, 0x2, R22 ;  /* 0x0000000205070824 */ /* 0x000fe200078e0216 */
[----:B------:R-:W-:Y:S01]  /*21990*/  MOV R13, R4 ;  /* 0x00000004000d7202 */ /* 0x000fe20000000f00 */
[----:B------:R-:W-:Y:S02]  /*219a0*/  IMAD.MOV.U32 R12, RZ, RZ, 0x4 ;  /* 0x00000004ff0c7424 */ /* 0x000fe400078e00ff */
[----:B------:R-:W-:-:S07]  /*219b0*/  IMAD.MOV.U32 R3, RZ, RZ, R14 ;  /* 0x000000ffff037224 */ /* 0x000fce00078e000e */
[----:B------:R-:W-:Y:S05]  /*219c0*/  WARPSYNC.COLLECTIVE R15, `(.L_x_14777) ;  /* 0x000000000f087348 */ /* 0x000fea0003c00000 */
[----:B------:R0:W1:Y:S02]  /*219d0*/  SHFL.IDX P6, R14, R13, R12, R11 ;  /* 0x0000000c0d0e7389 */ /* 0x00006400000c000b */
[----:B01----:R-:W-:Y:S01]  /*219e0*/  ENDCOLLECTIVE ;  /* 0x000000000000791b */ /* 0x003fe20003800000 */
.L_x_14777:
        /* <DEDUP_REMOVED lines=15> */
.L_x_14778:
[----:B------:R-:W-:Y:S01]  /*21ae0*/  @P0 IMAD R7, R5, 0x2, R22 ;  /* 0x0000000205070824 */ /* 0x000fe200078e0216 */
[----:B------:R-:W-:Y:S01]  /*21af0*/  MOV R13, R4 ;  /* 0x00000004000d7202 */ /* 0x000fe20000000f00 */
[----:B------:R-:W-:Y:S02]  /*21b00*/  IMAD.MOV.U32 R12, RZ, RZ, 0x5 ;  /* 0x00000005ff0c7424 */ /* 0x000fe400078e00ff */
[----:B------:R-:W-:-:S07]  /*21b10*/  IMAD.MOV.U32 R3, RZ, RZ, R14 ;  /* 0x000000ffff037224 */ /* 0x000fce00078e000e */
[----:B------:R-:W-:Y:S05]  /*21b20*/  WARPSYNC.COLLECTIVE R15, `(.L_x_14779) ;  /* 0x000000000f087348 */ /* 0x000fea0003c00000 */
[----:B------:R0:W1:Y:S02]  /*21b30*/  SHFL.IDX P6, R14, R13, R12, R11 ;  /* 0x0000000c0d0e7389 */ /* 0x00006400000c000b */
[----:B01----:R-:W-:Y:S01]  /*21b40*/  ENDCOLLECTIVE ;  /* 0x000000000000791b */ /* 0x003fe20003800000 */
.L_x_14779:
        /* <DEDUP_REMOVED lines=10> */
.L_x_14780:
[----:B------:R-:W-:Y:S01]  /*21bf0*/  @!PT LDS RZ, [RZ] ;  /* 0x00000000fffff984 */ /* 0x000fe20000000800 */
[----:B------:R-:W-:Y:S01]  /*21c00*/  @!PT LDS RZ, [RZ] ;  /* 0x00000000fffff984 */ /* 0x000fe20000000800 */
[----:B------:R-:W-:Y:S01]  /*21c10*/  @!PT LDS RZ, [RZ] ;  /* 0x00000000fffff984 */ /* 0x000fe20000000800 */
[----:B------:R0:W-:Y:S01]  /*21c20*/  @P0 LDGSTS.E.BYPASS.LTC128B.128 [R7+0x1e400], desc[UR42][R2.64], !P2 ;  /* 0x1e40000002070fae */ /* 0x0001e2000d101d6a */
[----:B------:R-:W-:Y:S01]  /*21c30*/  IMAD.MOV.U32 R0, RZ, RZ, R14 ;  /* 0x000000ffff007224 */ /* 0x000fe200078e000e */
[----:B------:R-:W-:Y:S06]  /*21c40*/  BRA `(.L_x_14781) ;  /* 0xffffff9800c47947 */ /* 0x000fec000383ffff */
.L_x_14610:
[----:B------:R-:W-:Y:S01]  /*21c50*/  IMAD.MOV.U32 R13, RZ, RZ, R4 ;  /* 0x000000ffff0d7224 */ /* 0x000fe200078e0004 */
[----:B------:R-:W-:Y:S01]  /*21c60*/  MOV R11, 0x181f ;  /* 0x0000181f000b7802 */ /* 0x000fe20000000f00 */
[----:B------:R-:W-:Y:S02]  /*21c70*/  IMAD.MOV.U32 R12, RZ, RZ, RZ ;  /* 0x000000ffff0c7224 */ /* 0x000fe400078e00ff */
[----:B------:R-:W-:Y:S02]  /*21c80*/  IMAD.MOV.U32 R15, RZ, RZ, -0x1 ;  /* 0xffffffffff0f7424 */ /* 0x000fe400078e00ff */
[----:B-----5:R-:W-:Y:S02]  /*21c90*/  IMAD R5, R20, R7, RZ ;  /* 0x0000000714057224 */ /* 0x020fe400078e02ff */
[----:B------:R-:W-:-:S07]  /*21ca0*/  IMAD R17, R17, 0x80, R10 ;  /* 0x0000008011117824 */ /* 0x000fce00078e020a */
[----:B-1----:R-:W-:Y:S05]  /*21cb0*/  WARPSYNC.COLLECTIVE R15, `(.L_x_14782) ;  /* 0x000000000f087348 */ /* 0x002fea0003c00000 */
[----:B------:R0:W2:Y:S02]  /*21cc0*/  SHFL.IDX P6, R14, R13, R12, R11 ;  /* 0x0000000c0d0e7389 */ /* 0x0000a400000c000b */
[----:B012---:R-:W-:Y:S01]  /*21cd0*/  ENDCOLLECTIVE ;  /* 0x000000000000791b */ /* 0x007fe20003800000 */
.L_x_14782:
[C---:B------:R-:W-:Y:S02]  /*21ce0*/  ISETP.GE.AND P0, PT, R17.reuse, R5, PT ;  /* 0x000000051100720c */ /* 0x040fe40003f06270 */
[----:B------:R-:W-:Y:S01]  /*21cf0*/  IADD3 R6, R17, 0x10, RZ ;  /* 0x0000001011067810 */ /* 0x000fe20007ffe0ff */
[----:B------:R-:W-:Y:S02]  /*21d00*/  IMAD.MOV.U32 R13, RZ, RZ, R0 ;  /* 0x000000ffff0d7224 */ /* 0x000fe400078e0000 */
[----:B------:R-:W-:-:S08]  /*21d10*/  IMAD.MOV.U32 R2, RZ, RZ, R14 ;  /* 0x000000ffff027224 */ /* 0x000fd000078e000e */
[----:B------:R-:W-:Y:S05]  /*21d20*/  WARPSYNC.COLLECTIVE R15, `(.L_x_14783) ;  /* 0x000000000f087348 */ /* 0x000fea0003c00000 */
[----:B------:R0:W1:Y:S02]  /*21d30*/  SHFL.IDX P6, R14, R13, R12, R11 ;  /* 0x0000000c0d0e7389 */ /* 0x00006400000c000b */
[----:B01----:R-:W-:Y:S01]  /*21d40*/  ENDCOLLECTIVE ;  /* 0x000000000000791b */ /* 0x003fe20003800000 */
.L_x_14783:
[----:B------:R-:W-:Y:S02]  /*21d50*/  IMAD.MOV.U32 R13, RZ, RZ, R4 ;  /* 0x000000ffff0d7224 */ /* 0x000fe400078e0004 */
[----:B------:R-:W-:Y:S02]  /*21d60*/  IMAD.MOV.U32 R12, RZ, RZ, 0x1 ;  /* 0x00000001ff0c7424 */ /* 0x000fe400078e00ff */
[----:B------:R-:W-:-:S07]  /*21d70*/  IMAD.MOV.U32 R3, RZ, RZ, R14 ;  /* 0x000000ffff037224 */ /* 0x000fce00078e000e */
[----:B------:R-:W-:Y:S05]  /*21d80*/  WARPSYNC.COLLECTIVE R15, `(.L_x_14784) ;  /* 0x000000000f087348 */ /* 0x000fea0003c00000 */
[----:B------:R0:W1:Y:S02]  /*21d90*/  SHFL.IDX P6, R14, R13, R12, R11 ;  /* 0x0000000c0d0e7389 */ /* 0x00006400000c000b */
[----:B01----:R-:W-:Y:S01]  /*21da0*/  ENDCOLLECTIVE ;  /* 0x000000000000791b */ /* 0x003fe20003800000 */
.L_x_14784:
        /* <DEDUP_REMOVED lines=15> */
.L_x_14785:
[----:B------:R-:W-:Y:S02]  /*21ea0*/  IMAD.MOV.U32 R13, RZ, RZ, R4 ;  /* 0x000000ffff0d7224 */ /* 0x000fe400078e0004 */
[----:B------:R-:W-:Y:S02]  /*21eb0*/  IMAD.MOV.U32 R12, RZ, RZ, 0x2 ;  /* 0x00000002ff0c7424 */ /* 0x000fe400078e00ff */
[----:B------:R-:W-:-:S07]  /*21ec0*/  IMAD.MOV.U32 R3, RZ, RZ, R14 ;  /* 0x000000ffff037224 */ /* 0x000fce00078e000e */
[----:B------:R-:W-:Y:S05]  /*21ed0*/  WARPSYNC.COLLECTIVE R15, `(.L_x_14786) ;  /* 0x000000000f087348 */ /* 0x000fea0003c00000 */
[----:B------:R0:W1:Y:S02]  /*21ee0*/  SHFL.IDX P6, R14, R13, R12, R11 ;  /* 0x0000000c0d0e7389 */ /* 0x00006400000c000b */
[----:B01----:R-:W-:Y:S01]  /*21ef0*/  ENDCOLLECTIVE ;  /* 0x000000000000791b */ /* 0x003fe20003800000 */
.L_x_14786:
        /* <DEDUP_REMOVED lines=10> */
[----:B0-----:R-:W-:-:S04]  /*21fa0*/  IADD3 R2, R17, 0x20, RZ ;  /* 0x0000002011027810 */ /* 0x001fc80007ffe0ff */
[----:B------:R-:W-:Y:S01]  /*21fb0*/  ISETP.GE.AND P0, PT, R2, R5, PT ;  /* 0x000000050200720c */ /* 0x000fe20003f06270 */
[----:B------:R-:W-:-:S12]  /*21fc0*/  IMAD.MOV.U32 R2, RZ, RZ, R14 ;  /* 0x000000ffff027224 */ /* 0x000fd800078e000e */
[----:B------:R-:W-:Y:S05]  /*21fd0*/  WARPSYNC.COLLECTIVE R15, `(.L_x_14787) ;  /* 0x000000000f087348 */ /* 0x000fea0003c00000 */
[----:B------:R0:W1:Y:S02]  /*21fe0*/  SHFL.IDX P6, R14, R13, R12, R11 ;  /* 0x0000000c0d0e7389 */ /* 0x00006400000c000b */
[----:B01----:R-:W-:Y:S01]  /*21ff0*/  ENDCOLLECTIVE ;  /* 0x000000000000791b */ /* 0x003fe20003800000 */
.L_x_14787:
[----:B------:R-:W-:Y:S02]  /*22000*/  IMAD.MOV.U32 R13, RZ, RZ, R4 ;  /* 0x000000ffff0d7224 */ /* 0x000fe400078e0004 */
[----:B------:R-:W-:Y:S02]  /*22010*/  IMAD.MOV.U32 R12, RZ, RZ, 0x3 ;  /* 0x00000003ff0c7424 */ /* 0x000fe400078e00ff */
[----:B------:R-:W-:-:S07]  /*22020*/  IMAD.MOV.U32 R3, RZ, RZ, R14 ;  /* 0x000000ffff037224 */ /* 0x000fce00078e000e */
[----:B------:R-:W-:Y:S05]  /*22030*/  WARPSYNC.COLLECTIVE R15, `(.L_x_14788) ;  /* 0x000000000f087348 */ /* 0x000fea0003c00000 */
[----:B------:R0:W1:Y:S02]  /*22040*/  SHFL.IDX P6, R14, R13, R12, R11 ;  /* 0x0000000c0d0e7389 */ /* 0x00006400000c000b */
[----:B01----:R-:W-:Y:S01]  /*22050*/  ENDCOLLECTIVE ;  /* 0x000000000000791b */ /* 0x003fe20003800000 */
.L_x_14788:
        /* <DEDUP_REMOVED lines=16> */
.L_x_14789:
[----:B------:R-:W-:Y:S02]  /*22160*/  IMAD.MOV.U32 R13, RZ, RZ, R4 ;  /* 0x000000ffff0d7224 */ /* 0x000fe400078e0004 */
[----:B------:R-:W-:Y:S02]  /*22170*/  IMAD.MOV.U32 R12, RZ, RZ, 0x4 ;  /* 0x00000004ff0c7424 */ /* 0x000fe400078e00ff */
[----:B------:R-:W-:-:S07]  /*22180*/  IMAD.MOV.U32 R3, RZ, RZ, R14 ;  /* 0x000000ffff037224 */ /* 0x000fce00078e000e */
[----:B------:R-:W-:Y:S05]  /*22190*/  WARPSYNC.COLLECTIVE R15, `(.L_x_14790) ;  /* 0x000000000f087348 */ /* 0x000fea0003c00000 */
[----:B------:R0:W1:Y:S02]  /*221a0*/  SHFL.IDX P6, R14, R13, R12, R11 ;  /* 0x0000000c0d0e7389 */ /* 0x00006400000c000b */
[----:B01----:R-:W-:Y:S01]  /*221b0*/  ENDCOLLECTIVE ;  /* 0x000000000000791b */ /* 0x003fe20003800000 */
.L_x_14790:
        /* <DEDUP_REMOVED lines=16> */
.L_x_14791:
[----:B------:R-:W-:Y:S02]  /*222c0*/  IMAD.MOV.U32 R13, RZ, RZ, R4 ;  /* 0x000000ffff0d7224 */ /* 0x000fe400078e0004 */
[----:B------:R-:W-:Y:S02]  /*222d0*/  IMAD.MOV.U32 R12, RZ, RZ, 0x5 ;  /* 0x00000005ff0c7424 */ /* 0x000fe400078e00ff */
[----:B------:R-:W-:-:S07]  /*222e0*/  IMAD.MOV.U32 R3, RZ, RZ, R14 ;  /* 0x000000ffff037224 */ /* 0x000fce00078e000e */
[----:B------:R-:W-:Y:S05]  /*222f0*/  WARPSYNC.COLLECTIVE R15, `(.L_x_14792) ;  /* 0x000000000f087348 */ /* 0x000fea0003c00000 */
[----:B------:R0:W1:Y:S02]  /*22300*/  SHFL.IDX P6, R14, R13, R12, R11 ;  /* 0x0000000c0d0e7389 */ /* 0x00006400000c000b */
[----:B01----:R-:W-:Y:S01]  /*22310*/  ENDCOLLECTIVE ;  /* 0x000000000000791b */ /* 0x003fe20003800000 */
.L_x_14792:
        /* <DEDUP_REMOVED lines=16> */
.L_x_14793:
[----:B------:R-:W-:Y:S02]  /*22420*/  IMAD.MOV.U32 R13, RZ, RZ, R4 ;  /* 0x000000ffff0d7224 */ /* 0x000fe400078e0004 */
[----:B------:R-:W-:Y:S02]  /*22430*/  IMAD.MOV.U32 R12, RZ, RZ, 0x6 ;  /* 0x00000006ff0c7424 */ /* 0x000fe400078e00ff */
[----:B------:R-:W-:-:S07]  /*22440*/  IMAD.MOV.U32 R3, RZ, RZ, R14 ;  /* 0x000000ffff037224 */ /* 0x000fce00078e000e */
[----:B------:R-:W-:Y:S05]  /*22450*/  WARPSYNC.COLLECTIVE R15, `(.L_x_14794) ;  /* 0x000000000f087348 */ /* 0x000fea0003c00000 */
[----:B------:R0:W1:Y:S02]  /*22460*/  SHFL.IDX P6, R14, R13, R12, R11 ;  /* 0x0000000c0d0e7389 */ /* 0x00006400000c000b */
[----:B01----:R-:W-:Y:S01]  /*22470*/  ENDCOLLECTIVE ;  /* 0x000000000000791b */ /* 0x003fe20003800000 */
.L_x_14794:
        /* <DEDUP_REMOVED lines=16> */
.L_x_14795:
[----:B------:R-:W-:Y:S01]  /*22580*/  MOV R13, R4 ;  /* 0x00000004000d7202 */ /* 0x000fe20000000f00 */
[----:B------:R-:W-:Y:S02]  /*22590*/  IMAD.MOV.U32 R12, RZ, RZ, 0x7 ;  /* 0x00000007ff0c7424 */ /* 0x000fe400078e00ff */
[----:B------:R-:W-:-:S07]  /*225a0*/  IMAD.MOV.U32 R3, RZ, RZ, R14 ;  /* 0x000000ffff037224 */ /* 0x000fce00078e000e */
[----:B------:R-:W-:Y:S05]  /*225b0*/  WARPSYNC.COLLECTIVE R15, `(.L_x_14796) ;  /* 0x000000000f087348 */ /* 0x000fea0003c00000 */
[----:B------:R0:W1:Y:S02]  /*225c0*/  SHFL.IDX P6, R14, R13, R12, R11 ;  /* 0x0000000c0d0e7389 */ /* 0x00006400000c000b */
[----:B01----:R-:W-:Y:S01]  /*225d0*/  ENDCOLLECTIVE ;  /* 0x000000000000791b */ /* 0x003fe20003800000 */
.L_x_14796:
        /* <DEDUP_REMOVED lines=10> */
.L_x_14797:
[----:B------:R-:W-:Y:S01]  /*22680*/  @!PT LDS RZ, [RZ] ;  /* 0x00000000fffff984 */ /* 0x000fe20000000800 */
[----:B------:R-:W-:Y:S01]  /*22690*/  @!PT LDS RZ, [RZ] ;  /* 0x00000000fffff984 */ /* 0x000fe20000000800 */
[----:B------:R-:W-:Y:S01]  /*226a0*/  @!PT LDS RZ, [RZ] ;  /* 0x00000000fffff984 */ /* 0x000fe20000000800 */
[----:B------:R0:W-:Y:S01]  /*226b0*/  @!P0 LDGSTS.E.BYPASS.LTC128B.128 [R8+0x1b400], desc[UR42][R2.64], !P1 ;  /* 0x1b40000002088fae */ /* 0x0001e2000c901d6a */
[----:B------:R-:W-:Y:S01]  /*226c0*/  IMAD.MOV.U32 R0, RZ, RZ, R14 ;  /* 0x000000ffff007224 */ /* 0x000fe200078e000e */
[----:B------:R-:W-:Y:S06]  /*226d0*/  BRA `(.L_x_14798) ;  /* 0xffffff9c00407947 */ /* 0x000fec000383ffff */
.L_x_14613:
[----:B0-----:R0:W2:Y:S02]  /*226e0*/  SYNCS.PHASECHK.TRANS64.TRYWAIT P0, [R22+URZ+0x22820], R3 ;  /* 0x02282003160075a7 */ /* 0x0010a4000800017f */
[----:B--2---:R-:W-:Y:S05]  /*226f0*/  @!P0 NANOSLEEP.SYNCS 0x989680 ;  /* 0x009896800000895d */ /* 0x004fea0003900000 */
[----:B------:R-:W2:Y:S02]  /*22700*/  @!P0 SYNCS.PHASECHK.TRANS64 P0, [R22+URZ+0x22820], R3 ;  /* 0x02282003160085a7 */ /* 0x000ea4000800007f */
[----:B--2---:R-:W-:Y:S05]  /*22710*/  @!P0 BRA `(.L_x_14613) ;  /* 0xfffffffc00f08947 */ /* 0x004fea000383ffff */
[----:B------:R-:W-:Y:S05]  /*22720*/  BRA `(.L_x_14799) ;  /* 0xffffff9c009c7947 */ /* 0x000fea000383ffff */
.L_x_14616:
[----:B0-----:R0:W2:Y:S02]  /*22730*/  SYNCS.PHASECHK.TRANS64.TRYWAIT P0, [R32+URZ+0x22860], R3 ;  /* 0x02286003200075a7 */ /* 0x0010a4000800017f */
[----:B--2---:R-:W-:Y:S05]  /*22740*/  @!P0 NANOSLEEP.SYNCS 0x989680 ;  /* 0x009896800000895d */ /* 0x004fea0003900000 */
[----:B------:R-:W2:Y:S02]  /*22750*/  @!P0 SYNCS.PHASECHK.TRANS64 P0, [R32+URZ+0x22860], R3 ;  /* 0x02286003200085a7 */ /* 0x000ea4000800007f */
[----:B--2---:R-:W-:Y:S05]  /*22760*/  @!P0 BRA `(.L_x_14616) ;  /* 0xfffffffc00f08947 */ /* 0x004fea000383ffff */
[----:B------:R-:W-:Y:S05]  /*22770*/  BRA `(.L_x_14800) ;  /* 0xffffff9c00ac7947 */ /* 0x000fea000383ffff */
.L_x_14617:
        /* <DEDUP_REMOVED lines=8> */
.L_x_14802:
[----:B------:R-:W-:Y:S05]  /*22800*/  BSYNC B0 ;  /* 0x0000000000007941 */ /* 0x000fea0003800000 */
.L_x_14801:
        /* <DEDUP_REMOVED lines=12> */
.L_x_14803:
        /* <DEDUP_REMOVED lines=12> */
.L_x_14804:
        /* <DEDUP_REMOVED lines=17> */
.L_x_14805:
[----:B------:R-:W-:Y:S02]  /*22aa0*/  IMAD.MOV.U32 R13, RZ, RZ, R6 ;  /* 0x000000ffff0d7224 */ /* 0x000fe400078e0006 */
[----:B------:R-:W-:Y:S01]  /*22ab0*/  IMAD.MOV.U32 R12, RZ, RZ, 0x2 ;  /* 0x00000002ff0c7424 */ /* 0x000fe200078e00ff */
[----:B------:R-:W-:-:S13]  /*22ac0*/  IADD3 R2, P4, R14, R0, RZ ;  /* 0x000000000e027210 */ /* 0x000fda0007f9e0ff */
[----:B------:R-:W-:Y:S05]  /*22ad0*/  WARPSYNC.COLLECTIVE R15, `(.L_x_14806) ;  /* 0x000000000f087348 */ /* 0x000fea0003c00000 */
[----:B------:R0:W1:Y:S02]  /*22ae0*/  SHFL.IDX P6, R14, R13, R12, R11 ;  /* 0x0000000c0d0e7389 */ /* 0x00006400000c000b */
[----:B01----:R-:W-:Y:S01]  /*22af0*/  ENDCOLLECTIVE ;  /* 0x000000000000791b */ /* 0x003fe20003800000 */
.L_x_14806:
        /* <DEDUP_REMOVED lines=17> */
.L_x_14807:
[----:B------:R-:W-:Y:S01]  /*22c10*/  MOV R13, R6 ;  /* 0x00000006000d7202 */ /* 0x000fe20000000f00 */
[----:B------:R-:W-:Y:S01]  /*22c20*/  IMAD.MOV.U32 R12, RZ, RZ, 0x3 ;  /* 0x00000003ff0c7424 */ /* 0x000fe200078e00ff */
[----:B------:R-:W-:-:S13]  /*22c30*/  IADD3 R2, P4, R14, R0, RZ ;  /* 0x000000000e027210 */ /* 0x000fda0007f9e0ff */
[----:B------:R-:W-:Y:S05]  /*22c40*/  WARPSYNC.COLLECTIVE R15, `(.L_x_14808) ;  /* 0x000000000f087348 */ /* 0x000fea0003c00000 */
[----:B------:R0:W1:Y:S02]  /*22c50*/  SHFL.IDX P6, R14, R13, R12, R11 ;  /* 0x0000000c0d0e7389 */ /* 0x00006400000c000b */
[----:B01----:R-:W-:Y:S01]  /*22c60*/  ENDCOLLECTIVE ;  /* 0x000000000000791b */ /* 0x003fe20003800000 */
.L_x_14808:
        /* <DEDUP_REMOVED lines=17> */
.L_x_14809:
[----:B------:R-:W-:Y:S02]  /*22d80*/  IMAD.MOV.U32 R13, RZ, RZ, R6 ;  /* 0x000000ffff0d7224 */ /* 0x000fe400078e0006 */
[----:B------:R-:W-:Y:S01]  /*22d90*/  IMAD.MOV.U32 R12, RZ, RZ, 0x4 ;  /* 0x00000004ff0c7424 */ /* 0x000fe200078e00ff */
[----:B------:R-:W-:-:S13]  /*22da0*/  IADD3 R2, P4, R14, R0, RZ ;  /* 0x000000000e027210 */ /* 0x000fda0007f9e0ff */
[----:B------:R-:W-:Y:S05]  /*22db0*/  WARPSYNC.COLLECTIVE R15, `(.L_x_14810) ;  /* 0x000000000f087348 */ /* 0x000fea0003c00000 */
[----:B------:R0:W1:Y:S02]  /*22dc0*/  SHFL.IDX P6, R14, R13, R12, R11 ;  /* 0x0000000c0d0e7389 */ /* 0x00006400000c000b */
[----:B01----:R-:W-:Y:S01]  /*22dd0*/  ENDCOLLECTIVE ;  /* 0x000000000000791b */ /* 0x003fe20003800000 */
.L_x_14810:
        /* <DEDUP_REMOVED lines=17> */
.L_x_14811:
[----:B------:R-:W-:Y:S02]  /*22ef0*/  IMAD.MOV.U32 R13, RZ, RZ, R6 ;  /* 0x000000ffff0d7224 */ /* 0x000fe400078e0006 */
[----:B------:R-:W-:Y:S01]  /*22f00*/  IMAD.MOV.U32 R12, RZ, RZ, 0x5 ;  /* 0x00000005ff0c7424 */ /* 0x000fe200078e00ff */
[----:B------:R-:W-:-:S13]  /*22f10*/  IADD3 R2, P4, R14, R0, RZ ;  /* 0x000000000e027210 */ /* 0x000fda0007f9e0ff */
[----:B------:R-:W-:Y:S05]  /*22f20*/  WARPSYNC.COLLECTIVE R15, `(.L_x_14812) ;  /* 0x000000000f087348 */ /* 0x000fea0003c00000 */
[----:B------:R0:W1:Y:S02]  /*22f30*/  SHFL.IDX P6, R14, R13, R12, R11 ;  /* 0x0000000c0d0e7389 */ /* 0x00006400000c000b */
[----:B01----:R-:W-:Y:S01]  /*22f40*/  ENDCOLLECTIVE ;  /* 0x000000000000791b */ /* 0x003fe20003800000 */
.L_x_14812:
        /* <DEDUP_REMOVED lines=12> */
.L_x_14813:
        /* <DEDUP_REMOVED lines=9> */
.L_x_14624:
[----:B0-----:R0:W2:Y:S02]  /*230a0*/  SYNCS.PHASECHK.TRANS64.TRYWAIT P0, [R6+URZ+0x22840], R21 ;  /* 0x02284015060075a7 */ /* 0x0010a4000800017f */
[----:B--2---:R-:W-:Y:S05]  /*230b0*/  @!P0 NANOSLEEP.SYNCS 0x989680 ;  /* 0x009896800000895d */ /* 0x004fea0003900000 */
[----:B------:R-:W2:Y:S02]  /*230c0*/  @!P0 SYNCS.PHASECHK.TRANS64 P0, [R6+URZ+0x22840], R21 ;  /* 0x02284015060085a7 */ /* 0x000ea4000800007f */
[----:B--2---:R-:W-:Y:S05]  /*230d0*/  @!P0 BRA `(.L_x_14624) ;  /* 0xfffffffc00f08947 */ /* 0x004fea000383ffff */
[----:B------:R-:W-:Y:S05]  /*230e0*/  BRA `(.L_x_14815) ;  /* 0xffffffa0000c7947 */ /* 0x000fea000383ffff */
.L_x_14625:
[----:B------:R-:W-:Y:S01]  /*230f0*/  BSSY B1, `(.L_x_14816) ;  /* 0x0000008000017945 */ /* 0x000fe20003800000 */
[----:B------:R-:W-:Y:S01]  /*23100*/  MOV R13, R9 ;  /* 0x00000009000d7202 */ /* 0x000fe20000000f00 */
[----:B------:R-:W-:Y:S02]  /*23110*/  IMAD.MOV.U32 R12, RZ, RZ, RZ ;  /* 0x000000ffff0c7224 */ /* 0x000fe400078e00ff */
[----:B------:R-:W-:Y:S02]  /*23120*/  IMAD.MOV.U32 R11, RZ, RZ, 0x181f ;  /* 0x0000181fff0b7424 */ /* 0x000fe400078e00ff */
[----:B------:R-:W-:-:S07]  /*23130*/  IMAD.MOV.U32 R15, RZ, RZ, -0x1 ;  /* 0xffffffffff0f7424 */ /* 0x000fce00078e00ff */
[----:B01----:R-:W-:Y:S05]  /*23140*/  WARPSYNC.COLLECTIVE R15, `(.L_x_14817) ;  /* 0x000000000f087348 */ /* 0x003fea0003c00000 */
[----:B------:R2:W3:Y:S02]  /*23150*/  SHFL.IDX P6, R14, R13, R12, R11 ;  /* 0x0000000c0d0e7389 */ /* 0x0004e400000c000b */
[----:B0123--:R-:W-:Y:S01]  /*23160*/  ENDCOLLECTIVE ;  /* 0x000000000000791b */ /* 0x00ffe20003800000 */
.L_x_14817:
[----:B------:R-:W-:Y:S05]  /*23170*/  BSYNC B1 ;  /* 0x0000000000017941 */ /* 0x000fea0003800000 */
.L_x_14816:
        /* <DEDUP_REMOVED lines=9> */
.L_x_14818:
[----:B------:R-:W-:Y:S02]  /*23210*/  IMAD.MOV.U32 R13, RZ, RZ, R9 ;  /* 0x000000ffff0d7224 */ /* 0x000fe400078e0009 */
[----:B------:R-:W-:Y:S02]  /*23220*/  IMAD.MOV.U32 R12, RZ, RZ, 0x1 ;  /* 0x00000001ff0c7424 */ /* 0x000fe400078e00ff */
[----:B------:R-:W-:-:S07]  /*23230*/  IMAD.MOV.U32 R2, RZ, RZ, R14 ;  /* 0x000000ffff027224 */ /* 0x000fce00078e000e */
[----:B------:R-:W-:Y:S05]  /*23240*/  WARPSYNC.COLLECTIVE R15, `(.L_x_14819) ;  /* 0x000000000f087348 */ /* 0x000fea0003c00000 */
[----:B------:R0:W1:Y:S02]  /*23250*/  SHFL.IDX P6, R14, R13, R12, R11 ;  /* 0x0000000c0d0e7389 */ /* 0x00006400000c000b */
[----:B01----:R-:W-:Y:S01]  /*23260*/  ENDCOLLECTIVE ;  /* 0x000000000000791b */ /* 0x003fe20003800000 */
.L_x_14819:
        /* <DEDUP_REMOVED lines=11> */
.L_x_14820:
[----:B------:R-:W-:Y:S02]  /*23320*/  IMAD.MOV.U32 R13, RZ, RZ, R9 ;  /* 0x000000ffff0d7224 */ /* 0x000fe400078e0009 */
[----:B------:R-:W-:Y:S02]  /*23330*/  IMAD.MOV.U32 R12, RZ, RZ, 0x2 ;  /* 0x00000002ff0c7424 */ /* 0x000fe400078e00ff */
[----:B------:R-:W-:-:S07]  /*23340*/  IMAD.MOV.U32 R2, RZ, RZ, R14 ;  /* 0x000000ffff027224 */ /* 0x000fce00078e000e */
[----:B------:R-:W-:Y:S05]  /*23350*/  WARPSYNC.COLLECTIVE R15, `(.L_x_14821) ;  /* 0x000000000f087348 */ /* 0x000fea0003c00000 */
[----:B------:R0:W1:Y:S02]  /*23360*/  SHFL.IDX P6, R14, R13, R12, R11 ;  /* 0x0000000c0d0e7389 */ /* 0x00006400000c000b */
[----:B01----:R-:W-:Y:S01]  /*23370*/  ENDCOLLECTIVE ;  /* 0x000000000000791b */ /* 0x003fe20003800000 */
.L_x_14821:
[----:B------:R-:W-:-:S05]  /*23380*/  IADD3 R2, P0, R2, R0, RZ ;  /* 0x0000000002027210 */ /* 0x000fca0007f1e0ff */
        /* <DEDUP_REMOVED lines=10> */
.L_x_14822:
[----:B------:R-:W-:Y:S02]  /*23430*/  IMAD.MOV.U32 R13, RZ, RZ, R9 ;  /* 0x000000ffff0d7224 */ /* 0x000fe400078e0009 */
[----:B------:R-:W-:Y:S02]  /*23440*/  IMAD.MOV.U32 R12, RZ, RZ, 0x3 ;  /* 0x00000003ff0c7424 */ /* 0x000fe400078e00ff */
[----:B------:R-:W-:-:S07]  /*23450*/  IMAD.MOV.U32 R2, RZ, RZ, R14 ;  /* 0x000000ffff027224 */ /* 0x000fce00078e000e */
[----:B------:R-:W-:Y:S05]  /*23460*/  WARPSYNC.COLLECTIVE R15, `(.L_x_14823) ;  /* 0x000000000f087348 */ /* 0x000fea0003c00000 */
[----:B------:R0:W1:Y:S02]  /*23470*/  SHFL.IDX P6, R14, R13, R12, R11 ;  /* 0x0000000c0d0e7389 */ /* 0x00006400000c000b */
[----:B01----:R-:W-:Y:S01]  /*23480*/  ENDCOLLECTIVE ;  /* 0x000000000000791b */ /* 0x003fe20003800000 */
.L_x_14823:
        /* <DEDUP_REMOVED lines=11> */
.L_x_14824:
[----:B------:R-:W-:Y:S02]  /*23540*/  IMAD.MOV.U32 R13, RZ, RZ, R9 ;  /* 0x000000ffff0d7224 */ /* 0x000fe400078e0009 */
[----:B------:R-:W-:Y:S01]  /*23550*/  IMAD.MOV.U32 R12, RZ, RZ, 0x4 ;  /* 0x00000004ff0c7424 */ /* 0x000fe200078e00ff */
[----:B------:R-:W-:-:S07]  /*23560*/  MOV R2, R14 ;  /* 0x0000000e00027202 */ /* 0x000fce0000000f00 */
[----:B------:R-:W-:Y:S05]  /*23570*/  WARPSYNC.COLLECTIVE R15, `(.L_x_14825) ;  /* 0x000000000f087348 */ /* 0x000fea0003c00000 */
[----:B------:R0:W1:Y:S02]  /*23580*/  SHFL.IDX P6, R14, R13, R12, R11 ;  /* 0x0000000c0d0e7389 */ /* 0x00006400000c000b */
[----:B01----:R-:W-:Y:S01]  /*23590*/  ENDCOLLECTIVE ;  /* 0x000000000000791b */ /* 0x003fe20003800000 */
.L_x_14825:
        /* <DEDUP_REMOVED lines=11> */
.L_x_14826:
[----:B------:R-:W-:Y:S02]  /*23650*/  IMAD.MOV.U32 R13, RZ, RZ, R9 ;  /* 0x000000ffff0d7224 */ /* 0x000fe400078e0009 */
[----:B------:R-:W-:Y:S02]  /*23660*/  IMAD.MOV.U32 R12, RZ, RZ, 0x5 ;  /* 0x00000005ff0c7424 */ /* 0x000fe400078e00ff */
[----:B------:R-:W-:-:S07]  /*23670*/  IMAD.MOV.U32 R2, RZ, RZ, R14 ;  /* 0x000000ffff027224 */ /* 0x000fce00078e000e */
[----:B------:R-:W-:Y:S05]  /*23680*/  WARPSYNC.COLLECTIVE R15, `(.L_x_14827) ;  /* 0x000000000f087348 */ /* 0x000fea0003c00000 */
[----:B------:R0:W1:Y:S02]  /*23690*/  SHFL.IDX P6, R14, R13, R12, R11 ;  /* 0x0000000c0d0e7389 */ /* 0x00006400000c000b */
[----:B01----:R-:W-:Y:S01]  /*236a0*/  ENDCOLLECTIVE ;  /* 0x000000000000791b */ /* 0x003fe20003800000 */
.L_x_14827:
        /* <DEDUP_REMOVED lines=11> */
.L_x_14828:
[----:B------:R-:W-:Y:S01]  /*23760*/  IMAD.MOV.U32 R2, RZ, RZ, R14 ;  /* 0x000000ffff027224 */ /* 0x000fe200078e000e */
[----:B------:R-:W-:Y:S06]  /*23770*/  BRA `(.L_x_14829) ;  /* 0xffffff9c00347947 */ /* 0x000fec000383ffff */
.L_x_14630:
[----:B----4-:R4:W0:Y:S02]  /*23780*/  SYNCS.PHASECHK.TRANS64.TRYWAIT P0, [R6+URZ+0x22860], R21 ;  /* 0x02286015060075a7 */ /* 0x010824000800017f */
[----:B0-----:R-:W-:Y:S05]  /*23790*/  @!P0 NANOSLEEP.SYNCS 0x989680 ;  /* 0x009896800000895d */ /* 0x001fea0003900000 */
[----:B------:R-:W0:Y:S02]  /*237a0*/  @!P0 SYNCS.PHASECHK.TRANS64 P0, [R6+URZ+0x22860], R21 ;  /* 0x02286015060085a7 */ /* 0x000e24000800007f */
[----:B0-----:R-:W-:Y:S05]  /*237b0*/  @!P0 BRA `(.L_x_14630) ;  /* 0xfffffffc00f08947 */ /* 0x001fea000383ffff */
[----:B------:R-:W-:Y:S05]  /*237c0*/  BRA `(.L_x_14830) ;  /* 0xffffff9c00847947 */ /* 0x000fea000383ffff */
.L_x_14631:
[----:B------:R-:W-:Y:S01]  /*237d0*/  BSSY B1, `(.L_x_14831) ;  /* 0x0000008000017945 */ /* 0x000fe20003800000 */
[----:B------:R-:W-:Y:S01]  /*237e0*/  IMAD.MOV.U32 R13, RZ, RZ, R9 ;  /* 0x000000ffff0d7224 */ /* 0x000fe200078e0009 */
[----:B------:R-:W-:Y:S01]  /*237f0*/  MOV R12, RZ ;  /* 0x000000ff000c7202 */ /* 0x000fe20000000f00 */
[----:B------:R-:W-:Y:S02]  /*23800*/  IMAD.MOV.U32 R11, RZ, RZ, 0x181f ;  /* 0x0000181fff0b7424 */ /* 0x000fe400078e00ff */
[----:B------:R-:W-:-:S07]  /*23810*/  IMAD.MOV.U32 R15, RZ, RZ, -0x1 ;  /* 0xffffffffff0f7424 */ /* 0x000fce00078e00ff */
[----:B01-34-:R-:W-:Y:S05]  /*23820*/  WARPSYNC.COLLECTIVE R15, `(.L_x_14832) ;  /* 0x000000000f087348 */ /* 0x01bfea0003c00000 */
[----:B------:R2:W0:Y:S02]  /*23830*/  SHFL.IDX P6, R14, R13, R12, R11 ;  /* 0x0000000c0d0e7389 */ /* 0x00042400000c000b */
[----:B01234-:R-:W-:Y:S01]  /*23840*/  ENDCOLLECTIVE ;  /* 0x000000000000791b */ /* 0x01ffe20003800000 */
.L_x_14832:
[----:B------:R-:W-:Y:S05]  /*23850*/  BSYNC B1 ;  /* 0x0000000000017941 */ /* 0x000fea0003800000 */
.L_x_14831:
        /* <DEDUP_REMOVED lines=9> */
.L_x_14833:
[----:B------:R-:W-:Y:S02]  /*238f0*/  IMAD.MOV.U32 R13, RZ, RZ, R9 ;  /* 0x000000ffff0d7224 */ /* 0x000fe400078e0009 */
[----:B------:R-:W-:Y:S01]  /*23900*/  IMAD.MOV.U32 R12, RZ, RZ, 0x1 ;  /* 0x00000001ff0c7424 */ /* 0x000fe200078e00ff */
[----:B------:R-:W-:-:S13]  /*23910*/  IADD3 R2, P0, R14, R0, RZ ;  /* 0x000000000e027210 */ /* 0x000fda0007f1e0ff */
[----:B------:R-:W-:Y:S05]  /*23920*/  WARPSYNC.COLLECTIVE R15, `(.L_x_14834) ;  /* 0x000000000f087348 */ /* 0x000fea0003c00000 */
[----:B------:R0:W1:Y:S02]  /*23930*/  SHFL.IDX P6, R14, R13, R12, R11 ;  /* 0x0000000c0d0e7389 */ /* 0x00006400000c000b */
[----:B01----:R-:W-:Y:S01]  /*23940*/  ENDCOLLECTIVE ;  /* 0x000000000000791b */ /* 0x003fe20003800000 */
.L_x_14834:
        /* <DEDUP_REMOVED lines=13> */
.L_x_14835:
[----:B------:R-:W-:Y:S02]  /*23a20*/  IMAD.MOV.U32 R13, RZ, RZ, R9 ;  /* 0x000000ffff0d7224 */ /* 0x000fe400078e0009 */
[----:B------:R-:W-:Y:S01]  /*23a30*/  IMAD.MOV.U32 R12, RZ, RZ, 0x2 ;  /* 0x00000002ff0c7424 */ /* 0x000fe200078e00ff */
[----:B------:R-:W-:-:S13]  /*23a40*/  IADD3 R2, P0, R14, R0, RZ ;  /* 0x000000000e027210 */ /* 0x000fda0007f1e0ff */
[----:B------:R-:W-:Y:S05]  /*23a50*/  WARPSYNC.COLLECTIVE R15, `(.L_x_14836) ;  /* 0x000000000f087348 */ /* 0x000fea0003c00000 */
[----:B------:R0:W1:Y:S02]  /*23a60*/  SHFL.IDX P6, R14, R13, R12, R11 ;  /* 0x0000000c0d0e7389 */ /* 0x00006400000c000b */
[----:B01----:R-:W-:Y:S01]  /*23a70*/  ENDCOLLECTIVE ;  /* 0x000000000000791b */ /* 0x003fe20003800000 */
.L_x_14836:
        /* <DEDUP_REMOVED lines=13> */
.L_x_14837:
[----:B------:R-:W-:Y:S01]  /*23b50*/  IMAD.MOV.U32 R13, RZ, RZ, R9 ;  /* 0x000000ffff0d7224 */ /* 0x000fe200078e0009 */
[----:B------:R-:W-:Y:S02]  /*23b60*/  MOV R12, 0x3 ;  /* 0x00000003000c7802 */ /* 0x000fe40000000f00 */
[----:B------:R-:W-:-:S13]  /*23b70*/  IADD3 R2, P0, R14, R0, RZ ;  /* 0x000000000e027210 */ /* 0x000fda0007f1e0ff */
[----:B------:R-:W-:Y:S05]  /*23b80*/  WARPSYNC.COLLECTIVE R15, `(.L_x_14838) ;  /* 0x000000000f087348 */ /* 0x000fea0003c00000 */
[----:B------:R0:W1:Y:S02]  /*23b90*/  SHFL.IDX P6, R14, R13, R12, R11 ;  /* 0x0000000c0d0e7389 */ /* 0x00006400000c000b */
[----:B01----:R-:W-:Y:S01]  /*23ba0*/  ENDCOLLECTIVE ;  /* 0x000000000000791b */ /* 0x003fe20003800000 */
.L_x_14838:
        /* <DEDUP_REMOVED lines=13> */
.L_x_14839:
[----:B------:R-:W-:Y:S02]  /*23c80*/  IMAD.MOV.U32 R13, RZ, RZ, R9 ;  /* 0x000000ffff0d7224 */ /* 0x000fe400078e0009 */
[----:B------:R-:W-:Y:S01]  /*23c90*/  IMAD.MOV.U32 R12, RZ, RZ, 0x4 ;  /* 0x00000004ff0c7424 */ /* 0x000fe200078e00ff */
[----:B------:R-:W-:-:S13]  /*23ca0*/  IADD3 R2, P0, R14, R0, RZ ;  /* 0x000000000e027210 */ /* 0x000fda0007f1e0ff */
[----:B------:R-:W-:Y:S05]  /*23cb0*/  WARPSYNC.COLLECTIVE R15, `(.L_x_14840) ;  /* 0x000000000f087348 */ /* 0x000fea0003c00000 */
[----:B------:R0:W1:Y:S02]  /*23cc0*/  SHFL.IDX P6, R14, R13, R12, R11 ;  /* 0x0000000c0d0e7389 */ /* 0x00006400000c000b */
[----:B01----:R-:W-:Y:S01]  /*23cd0*/  ENDCOLLECTIVE ;  /* 0x000000000000791b */ /* 0x003fe20003800000 */
.L_x_14840:
        /* <DEDUP_REMOVED lines=13> */
.L_x_14841:
[----:B------:R-:W-:Y:S02]  /*23db0*/  IMAD.MOV.U32 R13, RZ, RZ, R9 ;  /* 0x000000ffff0d7224 */ /* 0x000fe400078e0009 */
[----:B------:R-:W-:Y:S01]  /*23dc0*/  IMAD.MOV.U32 R12, RZ, RZ, 0x5 ;  /* 0x00000005ff0c7424 */ /* 0x000fe200078e00ff */
[----:B------:R-:W-:-:S13]  /*23dd0*/  IADD3 R2, P0, R14, R0, RZ ;  /* 0x000000000e027210 */ /* 0x000fda0007f1e0ff */
[----:B------:R-:W-:Y:S05]  /*23de0*/  WARPSYNC.COLLECTIVE R15, `(.L_x_14842) ;  /* 0x000000000f087348 */ /* 0x000fea0003c00000 */
[----:B------:R0:W1:Y:S02]  /*23df0*/  SHFL.IDX P6, R14, R13, R12, R11 ;  /* 0x0000000c0d0e7389 */ /* 0x00006400000c000b */
[----:B01----:R-:W-:Y:S01]  /*23e00*/  ENDCOLLECTIVE ;  /* 0x000000000000791b */ /* 0x003fe20003800000 */
.L_x_14842:
        /* <DEDUP_REMOVED lines=13> */
.L_x_14843:
[----:B------:R-:W-:Y:S05]  /*23ee0*/  BRA `(.L_x_14844) ;  /* 0xffffff9800c87947 */ /* 0x000fea000383ffff */
.L_x_14639:
[----:B------:R-:W-:Y:S01]  /*23ef0*/  BSSY B0, `(.L_x_14845) ;  /* 0x0000008000007945 */ /* 0x000fe20003800000 */
[----:B------:R-:W-:Y:S01]  /*23f00*/  MOV R13, R16 ;  /* 0x00000010000d7202 */ /* 0x000fe20000000f00 */
[----:B------:R-:W-:Y:S02]  /*23f10*/  IMAD.MOV.U32 R12, RZ, RZ, RZ ;  /* 0x000000ffff0c7224 */ /* 0x000fe400078e00ff */
[----:B-1----:R-:W-:Y:S02]  /*23f20*/  IMAD.MOV.U32 R11, RZ, RZ, 0x1f ;  /* 0x0000001fff0b7424 */ /* 0x002fe400078e00ff */
[----:B------:R-:W-:-:S07]  /*23f30*/  IMAD.MOV.U32 R15, RZ, RZ, -0x1 ;  /* 0xffffffffff0f7424 */ /* 0x000fce00078e00ff */
[----:B0--34-:R-:W-:Y:S05]  /*23f40*/  WARPSYNC.COLLECTIVE R15, `(.L_x_14846) ;  /* 0x000000000f087348 */ /* 0x019fea0003c00000 */
[----:B------:R1:W2:Y:S02]  /*23f50*/  SHFL.IDX P6, R14, R13, R12, R11 ;  /* 0x0000000c0d0e7389 */ /* 0x0002a400000c000b */
[----:B01234-:R-:W-:Y:S01]  /*23f60*/  ENDCOLLECTIVE ;  /* 0x000000000000791b */ /* 0x01ffe20003800000 */
.L_x_14846:
[----:B------:R-:W-:Y:S05]  /*23f70*/  BSYNC B0 ;  /* 0x0000000000007941 */ /* 0x000fea0003800000 */
.L_x_14845:
        /* <DEDUP_REMOVED lines=9> */
.L_x_14847:
        /* <DEDUP_REMOVED lines=24> */
.L_x_14848:
[----:B------:R-:W-:Y:S02]  /*24190*/  MOV R12, 0x2 ;  /* 0x00000002000c7802 */ /* 0x000fe40000000f00 */
[----:B------:R-:W-:-:S05]  /*241a0*/  SEL R14, R14, RZ, P1 ;  /* 0x000000ff0e0e7207 */ /* 0x000fca0000800000 */
[----:B------:R-:W-:-:S04]  /*241b0*/  IMAD.IADD R5, R13, 0x1, R14 ;  /* 0x000000010d057824 */ /* 0x000fc800078e020e */
[----:B------:R-:W-:-:S07]  /*241c0*/  IMAD.MOV.U32 R13, RZ, RZ, R5 ;  /* 0x000000ffff0d7224 */ /* 0x000fce00078e0005 */
[----:B------:R-:W-:Y:S05]  /*241d0*/  WARPSYNC.COLLECTIVE R15, `(.L_x_14849) ;  /* 0x000000000f087348 */ /* 0x000fea0003c00000 */
[----:B------:R0:W1:Y:S02]  /*241e0*/  SHFL.UP P6, R14, R13, R12, R11 ;  /* 0x0400000c0d0e7389 */ /* 0x00006400000c000b */
[----:B01----:R-:W-:Y:S01]  /*241f0*/  ENDCOLLECTIVE ;  /* 0x000000000000791b */ /* 0x003fe20003800000 */
.L_x_14849:
[----:B------:R-:W-:Y:S01]  /*24200*/  IMAD.MOV.U32 R12, RZ, RZ, 0x4 ;  /* 0x00000004ff0c7424 */ /* 0x000fe200078e00ff */
[----:B------:R-:W-:-:S05]  /*24210*/  SEL R2, R14, RZ, P2 ;  /* 0x000000ff0e027207 */ /* 0x000fca0001000000 */
[----:B------:R-:W-:-:S04]  /*24220*/  IMAD.IADD R2, R5, 0x1, R2 ;  /* 0x0000000105027824 */ /* 0x000fc800078e0202 */
[----:B------:R-:W-:-:S07]  /*24230*/  IMAD.MOV.U32 R13, RZ, RZ, R2 ;  /* 0x000000ffff0d7224 */ /* 0x000fce00078e0002 */
[----:B------:R-:W-:Y:S05]  /*24240*/  WARPSYNC.COLLECTIVE R15, `(.L_x_14850) ;  /* 0x000000000f087348 */ /* 0x000fea0003c00000 */
[----:B------:R0:W1:Y:S02]  /*24250*/  SHFL.UP P6, R14, R13, R12, R11 ;  /* 0x0400000c0d0e7389 */ /* 0x00006400000c000b */
[----:B01----:R-:W-:Y:S01]  /*24260*/  ENDCOLLECTIVE ;  /* 0x000000000000791b */ /* 0x003fe20003800000 */
.L_x_14850:
[----:B------:R-:W-:Y:S02]  /*24270*/  MOV R12, 0x8 ;  /* 0x00000008000c7802 */ /* 0x000fe40000000f00 */
[----:B------:R-:W-:-:S05]  /*24280*/  SEL R3, R14, RZ, P3 ;  /* 0x000000ff0e037207 */ /* 0x000fca0001800000 */
[----:B------:R-:W-:-:S04]  /*24290*/  IMAD.IADD R3, R2, 0x1, R3 ;  /* 0x0000000102037824 */ /* 0x000fc800078e0203 */
[----:B------:R-:W-:-:S07]  /*242a0*/  IMAD.MOV.U32 R13, RZ, RZ, R3 ;  /* 0x000000ffff0d7224 */ /* 0x000fce00078e0003 */
[----:B------:R-:W-:Y:S05]  /*242b0*/  WARPSYNC.COLLECTIVE R15, `(.L_x_14851) ;  /* 0x000000000f087348 */ /* 0x000fea0003c00000 */
[----:B------:R0:W1:Y:S02]  /*242c0*/  SHFL.UP P6, R14, R13, R12, R11 ;  /* 0x0400000c0d0e7389 */ /* 0x00006400000c000b */
[----:B01----:R-:W-:Y:S01]  /*242d0*/  ENDCOLLECTIVE ;  /* 0x000000000000791b */ /* 0x003fe20003800000 */
.L_x_14851:
[----:B------:R-:W-:Y:S01]  /*242e0*/  IMAD.MOV.U32 R12, RZ, RZ, 0x10 ;  /* 0x00000010ff0c7424 */ /* 0x000fe200078e00ff */
[----:B------:R-:W-:-:S05]  /*242f0*/  SEL R14, R14, RZ, P4 ;  /* 0x000000ff0e0e7207 */ /* 0x000fca0002000000 */
[----:B------:R-:W-:-:S04]  /*24300*/  IMAD.IADD R5, R3, 0x1, R14 ;  /* 0x0000000103057824 */ /* 0x000fc800078e020e */
[----:B------:R-:W-:-:S07]  /*24310*/  IMAD.MOV.U32 R13, RZ, RZ, R5 ;  /* 0x000000ffff0d7224 */ /* 0x000fce00078e0005 */
[----:B------:R-:W-:Y:S05]  /*24320*/  WARPSYNC.COLLECTIVE R15, `(.L_x_14852) ;  /* 0x000000000f087348 */ /* 0x000fea0003c00000 */
[----:B------:R0:W1:Y:S02]  /*24330*/  SHFL.UP P6, R14, R13, R12, R11 ;  /* 0x0400000c0d0e7389 */ /* 0x00006400000c000b */
[----:B01----:R-:W-:Y:S01]  /*24340*/  ENDCOLLECTIVE ;  /* 0x000000000000791b */ /* 0x003fe20003800000 */
.L_x_14852:
        /* <DEDUP_REMOVED lines=8> */
.L_x_14853:
[----:B------:R-:W-:Y:S05]  /*243d0*/  BRA `(.L_x_14854) ;  /* 0xffffff9c00287947 */ /* 0x000fea000383ffff */
.L_x_14642:
[----:B------:R-:W-:Y:S01]  /*243e0*/  BSSY B0, `(.L_x_14855) ;  /* 0x0000007000007945 */ /* 0x000fe20003800000 */
[----:B------:R-:W-:Y:S02]  /*243f0*/  IMAD.MOV.U32 R12, RZ, RZ, 0x1 ;  /* 0x00000001ff0c7424 */ /* 0x000fe400078e00ff */
[----:B-1----:R-:W-:Y:S02]  /*24400*/  IMAD.MOV.U32 R11, RZ, RZ, RZ ;  /* 0x000000ffff0b7224 */ /* 0x002fe400078e00ff */
[----:B------:R-:W-:-:S07]  /*24410*/  IMAD.MOV.U32 R15, RZ, RZ, -0x1 ;  /* 0xffffffffff0f7424 */ /* 0x000fce00078e00ff */
[----:B------:R-:W-:Y:S05]  /*24420*/  WARPSYNC.COLLECTIVE R15, `(.L_x_14856) ;  /* 0x000000000f087348 */ /* 0x000fea0003c00000 */
[----:B------:R0:W1:Y:S02]  /*24430*/  SHFL.UP P6, R14, R13, R12, R11 ;  /* 0x0400000c0d0e7389 */ /* 0x00006400000c000b */
[----:B01----:R-:W-:Y:S01]  /*24440*/  ENDCOLLECTIVE ;  /* 0x000000000000791b */ /* 0x003fe20003800000 */
.L_x_14856:
[----:B------:R-:W-:Y:S05]  /*24450*/  BSYNC B0 ;  /* 0x0000000000007941 */ /* 0x000fea0003800000 */
.L_x_14855:
        /* <DEDUP_REMOVED lines=8> */
.L_x_14857:
[----:B------:R-:W-:Y:S02]  /*244e0*/  MOV R12, 0x4 ;  /* 0x00000004000c7802 */ /* 0x000fe40000000f00 */
[----:B------:R-:W-:-:S05]  /*244f0*/  SEL R2, R14, RZ, P2 ;  /* 0x000000ff0e027207 */ /* 0x000fca0001000000 */
[----:B------:R-:W-:-:S04]  /*24500*/  IMAD.IADD R2, R13, 0x1, R2 ;  /* 0x000000010d027824 */ /* 0x000fc800078e0202 */
[----:B------:R-:W-:-:S07]  /*24510*/  IMAD.MOV.U32 R13, RZ, RZ, R2 ;  /* 0x000000ffff0d7224 */ /* 0x000fce00078e0002 */
[----:B------:R-:W-:Y:S05]  /*24520*/  WARPSYNC.COLLECTIVE R15, `(.L_x_14858) ;  /* 0x000000000f087348 */ /* 0x000fea0003c00000 */
[----:B------:R0:W1:Y:S02]  /*24530*/  SHFL.UP P6, R14, R13, R12, R11 ;  /* 0x0400000c0d0e7389 */ /* 0x00006400000c000b */
[----:B01----:R-:W-:Y:S01]  /*24540*/  ENDCOLLECTIVE ;  /* 0x000000000000791b */ /* 0x003fe20003800000 */
.L_x_14858:
[----:B------:R-:W-:Y:S01]  /*24550*/  IMAD.MOV.U32 R12, RZ, RZ, 0x8 ;  /* 0x00000008ff0c7424 */ /* 0x000fe200078e00ff */
[----:B------:R-:W-:-:S05]  /*24560*/  SEL R3, R14, RZ, P3 ;  /* 0x000000ff0e037207 */ /* 0x000fca0001800000 */
[----:B------:R-:W-:-:S04]  /*24570*/  IMAD.IADD R3, R2, 0x1, R3 ;  /* 0x0000000102037824 */ /* 0x000fc800078e0203 */
[----:B------:R-:W-:-:S07]  /*24580*/  IMAD.MOV.U32 R13, RZ, RZ, R3 ;  /* 0x000000ffff0d7224 */ /* 0x000fce00078e0003 */
[----:B------:R-:W-:Y:S05]  /*24590*/  WARPSYNC.COLLECTIVE R15, `(.L_x_14859) ;  /* 0x000000000f087348 */ /* 0x000fea0003c00000 */
[----:B------:R0:W1:Y:S02]  /*245a0*/  SHFL.UP P6, R14, R13, R12, R11 ;  /* 0x0400000c0d0e7389 */ /* 0x00006400000c000b */
[----:B01----:R-:W-:Y:S01]  /*245b0*/  ENDCOLLECTIVE ;  /* 0x000000000000791b */ /* 0x003fe20003800000 */
.L_x_14859:
[----:B------:R-:W-:Y:S02]  /*245c0*/  MOV R12, 0x10 ;  /* 0x00000010000c7802 */ /* 0x000fe40000000f00 */
[----:B------:R-:W-:-:S05]  /*245d0*/  SEL R14, R14, RZ, P4 ;  /* 0x000000ff0e0e7207 */ /* 0x000fca0002000000 */
[----:B------:R-:W-:-:S04]  /*245e0*/  IMAD.IADD R5, R3, 0x1, R14 ;  /* 0x0000000103057824 */ /* 0x000fc800078e020e */
[----:B------:R-:W-:-:S07]  /*245f0*/  IMAD.MOV.U32 R13, RZ, RZ, R5 ;  /* 0x000000ffff0d7224 */ /* 0x000fce00078e0005 */
[----:B------:R-:W-:Y:S05]  /*24600*/  WARPSYNC.COLLECTIVE R15, `(.L_x_14860) ;  /* 0x000000000f087348 */ /* 0x000fea0003c00000 */
[----:B------:R0:W1:Y:S02]  /*24610*/  SHFL.UP P6, R14, R13, R12, R11 ;  /* 0x0400000c0d0e7389 */ /* 0x00006400000c000b */
[----:B01----:R-:W-:Y:S01]  /*24620*/  ENDCOLLECTIVE ;  /* 0x000000000000791b */ /* 0x003fe20003800000 */
.L_x_14860:
        /* <DEDUP_REMOVED lines=8> */
.L_x_14861:
[----:B------:R-:W-:Y:S05]  /*246b0*/  BRA `(.L_x_14862) ;  /* 0xffffff9c00147947 */ /* 0x000fea000383ffff */
.L_x_14644:
[----:B------:R-:W-:Y:S01]  /*246c0*/  BSSY B0, `(.L_x_14863) ;  /* 0x0000006000007945 */ /* 0x000fe20003800000 */
[----:B------:R-:W-:Y:S01]  /*246d0*/  PLOP3.LUT P6, PT, P6, PT, PT, 0x8, 0x0 ;  /* 0x000000000000781c */ /* 0x000fe200037ce170 */
[----:B------:R-:W-:-:S12]  /*246e0*/  IMAD.MOV.U32 R15, RZ, RZ, -0x1 ;  /* 0xffffffffff0f7424 */ /* 0x000fd800078e00ff */
[----:B01----:R-:W-:Y:S05]  /*246f0*/  WARPSYNC.COLLECTIVE R15, `(.L_x_14864) ;  /* 0x000000000f087348 */ /* 0x003fea0003c00000 */
[----:B------:R-:W-:Y:S01]  /*24700*/  VOTE.ANY R14, PT, P6 ;  /* 0x00000000000e7806 */ /* 0x000fe200030e0100 */
[----:B01----:R-:W-:Y:S06]  /*24710*/  ENDCOLLECTIVE ;  /* 0x000000000000791b */ /* 0x003fec0003800000 */
.L_x_14864:
[----:B------:R-:W-:Y:S05]  /*24720*/  BSYNC B0 ;  /* 0x0000000000007941 */ /* 0x000fea0003800000 */
.L_x_14863:
[----:B------:R-:W-:Y:S01]  /*24730*/  MOV R3, R14 ;  /* 0x0000000e00037202 */ /* 0x000fe20000000f00 */
[----:B------:R-:W-:Y:S02]  /*24740*/  IMAD.MOV.U32 R13, RZ, RZ, R17 ;  /* 0x000000ffff0d7224 */ /* 0x000fe400078e0011 */
[----:B------:R-:W-:Y:S01]  /*24750*/  IMAD.MOV.U32 R11, RZ, RZ, 0x1f ;  /* 0x0000001fff0b7424 */ /* 0x000fe200078e00ff */
[----:B------:R0:W1:Y:S01]  /*24760*/  POPC R12, R3 ;  /* 0x00000003000c7309 */ /* 0x0000620000000000 */
[----:B------:R-:W-:-:S07]  /*24770*/  IMAD.MOV.U32 R15, RZ, RZ, -0x1 ;  /* 0xffffffffff0f7424 */ /* 0x000fce00078e00ff */
[----:B01----:R-:W-:Y:S05]  /*24780*/  WARPSYNC.COLLECTIVE R15, `(.L_x_14865) ;  /* 0x000000000f087348 */ /* 0x003fea0003c00000 */
[----:B-1----:R1:W2:Y:S02]  /*24790*/  SHFL.IDX P6, R14, R13, R12, R11 ;  /* 0x0000000c0d0e7389 */ /* 0x0022a400000c000b */
[----:B012---:R-:W-:Y:S01]  /*247a0*/  ENDCOLLECTIVE ;  /* 0x000000000000791b */ /* 0x007fe20003800000 */
.L_x_14865:
[----:B------:R-:W-:Y:S02]  /*247b0*/  IMAD.IADD R19, R12, 0x1, R19 ;  /* 0x000000010c137824 */ /* 0x000fe400078e0213 */
[----:B------:R-:W-:Y:S02]  /*247c0*/  IMAD.MOV.U32 R13, RZ, RZ, R4 ;  /* 0x000000ffff0d7224 */ /* 0x000fe400078e0004 */
[----:B------:R-:W-:-:S07]  /*247d0*/  IMAD.MOV.U32 R17, RZ, RZ, R14 ;  /* 0x000000ffff117224 */ /* 0x000fce00078e000e */
[----:B------:R-:W-:Y:S05]  /*247e0*/  WARPSYNC.COLLECTIVE R15, `(.L_x_14866) ;  /* 0x000000000f087348 */ /* 0x000fea0003c00000 */
[----:B------:R0:W1:Y:S02]  /*247f0*/  SHFL.IDX P6, R14, R13, R12, R11 ;  /* 0x0000000c0d0e7389 */ /* 0x00006400000c000b */
[----:B01----:R-:W-:Y:S01]  /*24800*/  ENDCOLLECTIVE ;  /* 0x000000000000791b */ /* 0x003fe20003800000 */
.L_x_14866:
[----:B------:R-:W-:Y:S01]  /*24810*/  MOV R4, R14 ;  /* 0x0000000e00047202 */ /* 0x000fe20000000f00 */
[----:B------:R-:W-:Y:S06]  /*24820*/  BRA `(.L_x_14867) ;  /* 0xffffff9800f87947 */ /* 0x000fec000383ffff */
.L_x_14646:
[----:B------:R-:W-:Y:S01]  /*24830*/  BSSY B0, `(.L_x_14868) ;  /* 0x0000007000007945 */ /* 0x000fe20003800000 */
[----:B------:R-:W-:Y:S02]  /*24840*/  IMAD.MOV.U32 R13, RZ, RZ, R2 ;  /* 0x000000ffff0d7224 */ /* 0x000fe400078e0002 */
[----:B-1----:R-:W-:Y:S02]  /*24850*/  IMAD.MOV.U32 R11, RZ, RZ, 0x1f ;  /* 0x0000001fff0b7424 */ /* 0x002fe400078e00ff */
[----:B------:R-:W-:-:S07]  /*24860*/  IMAD.MOV.U32 R15, RZ, RZ, -0x1 ;  /* 0xffffffffff0f7424 */ /* 0x000fce00078e00ff */
[----:B0--34-:R-:W-:Y:S05]  /*24870*/  WARPSYNC.COLLECTIVE R15, `(.L_x_14869) ;  /* 0x000000000f087348 */ /* 0x019fea0003c00000 */
[----:B------:R1:W2:Y:S02]  /*24880*/  SHFL.IDX P6, R14, R13, R12, R11 ;  /* 0x0000000c0d0e7389 */ /* 0x0002a400000c000b */
[----:B01234-:R-:W-:Y:S01]  /*24890*/  ENDCOLLECTIVE ;  /* 0x000000000000791b */ /* 0x01ffe20003800000 */
.L_x_14869:
[----:B------:R-:W-:Y:S05]  /*248a0*/  BSYNC B0 ;  /* 0x0000000000007941 */ /* 0x000fea0003800000 */
.L_x_14868:
[----:B------:R-:W-:Y:S01]  /*248b0*/  IMAD.MOV.U32 R6, RZ, RZ, R14 ;  /* 0x000000ffff067224 */ /* 0x000fe200078e000e */
[----:B------:R-:W-:Y:S06]  /*248c0*/  BRA `(.L_x_14645) ;  /* 0xffffff9800e87947 */ /* 0x000fec000383ffff */
.L_x_14652:
[----:B0-----:R0:W1:Y:S02]  /*248d0*/  SYNCS.PHASECHK.TRANS64.TRYWAIT P0, [R4+URZ+0x22820], R0 ;  /* 0x02282000040075a7 */ /* 0x001064000800017f */
[----:B-1----:R-:W-:Y:S05]  /*248e0*/  @!P0 NANOSLEEP.SYNCS 0x989680 ;  /* 0x009896800000895d */ /* 0x002fea0003900000 */
[----:B------:R-:W1:Y:S02]  /*248f0*/  @!P0 SYNCS.PHASECHK.TRANS64 P0, [R4+URZ+0x22820], R0 ;  /* 0x02282000040085a7 */ /* 0x000e64000800007f */
[----:B-1----:R-:W-:Y:S05]  /*24900*/  @!P0 BRA `(.L_x_14652) ;  /* 0xfffffffc00f08947 */ /* 0x002fea000383ffff */
[----:B------:R-:W-:Y:S05]  /*24910*/  BRA `(.L_x_14870) ;  /* 0xffffffa400407947 */ /* 0x000fea000383ffff */
.L_x_14653:
[----:B------:R-:W1:Y:S01]  /*24920*/  S2R R2, SR_TID.X ;  /* 0x0000000000027919 */ /* 0x000e620000002100 */
[----:B------:R-:W-:Y:S01]  /*24930*/  BSSY B0, `(.L_x_14871) ;  /* 0x000000a000007945 */ /* 0x000fe20003800000 */
[----:B------:R-:W-:Y:S02]  /*24940*/  IMAD.MOV.U32 R12, RZ, RZ, RZ ;  /* 0x000000ffff0c7224 */ /* 0x000fe400078e00ff */
[----:B------:R-:W-:Y:S02]  /*24950*/  IMAD.MOV.U32 R11, RZ, RZ, 0x1f ;  /* 0x0000001fff0b7424 */ /* 0x000fe400078e00ff */
[----:B------:R-:W-:Y:S01]  /*24960*/  IMAD.MOV.U32 R15, RZ, RZ, -0x1 ;  /* 0xffffffffff0f7424 */ /* 0x000fe200078e00ff */
[----:B-1----:R-:W-:-:S04]  /*24970*/  SHF.R.U32.HI R2, RZ, 0x5, R2 ;  /* 0x00000005ff027819 */ /* 0x002fc80000011602 */
[----:B------:R-:W-:-:S04]  /*24980*/  LOP3.LUT R2, R2, 0x3, RZ, 0xc0, !PT ;  /* 0x0000000302027812 */ /* 0x000fc800078ec0ff */
[----:B------:R-:W-:-:S07]  /*24990*/  MOV R13, R2 ;  /* 0x00000002000d7202 */ /* 0x000fce0000000f00 */
[----:B0-234-:R-:W-:Y:S05]  /*249a0*/  WARPSYNC.COLLECTIVE R15, `(.L_x_14872) ;  /* 0x000000000f087348 */ /* 0x01dfea0003c00000 */
[----:B------:R1:W0:Y:S02]  /*249b0*/  SHFL.IDX P6, R14, R13, R12, R11 ;  /* 0x0000000c0d0e7389 */ /* 0x00022400000c000b */
[----:B01234-:R-:W-:Y:S01]  /*249c0*/  ENDCOLLECTIVE ;  /* 0x000000000000791b */ /* 0x01ffe20003800000 */
.L_x_14872:
[----:B------:R-:W-:Y:S05]  /*249d0*/  BSYNC B0 ;  /* 0x0000000000007941 */ /* 0x000fea0003800000 */
.L_x_14871:
[----:B------:R-:W-:Y:S05]  /*249e0*/  BRA `(.L_x_14873) ;  /* 0xffffffa400287947 */ /* 0x000fea000383ffff */
.L_x_14654:
[----:B------:R-:W-:Y:S01]  /*249f0*/  BSSY B0, `(.L_x_14874) ;  /* 0x0000006000007945 */ /* 0x000fe20003800000 */
[----:B------:R-:W-:-:S07]  /*24a00*/  IMAD.MOV.U32 R15, RZ, RZ, -0x1 ;  /* 0xffffffffff0f7424 */ /* 0x000fce00078e00ff */
[----:B0-234-:R-:W-:Y:S05]  /*24a10*/  WARPSYNC.COLLECTIVE R15, `(.L_x_14875) ;  /* 0x000000000f0c7348 */ /* 0x01dfea0003c00000 */
[----:B------:R-:W-:Y:S02]  /*24a20*/  ELECT P6, UR62, PT ;  /* 0x00000000003e782f */ /* 0x000fe400038c0000 */
[----:B------:R-:W-:Y:S01]  /*24a30*/  MOV R14, UR62 ;  /* 0x0000003e000e7c02 */ /* 0x000fe20008000f00 */
[----:B0-234-:R-:W-:Y:S10]  /*24a40*/  ENDCOLLECTIVE ;  /* 0x000000000000791b */ /* 0x01dff40003800000 */
.L_x_14875:
[----:B------:R-:W-:Y:S05]  /*24a50*/  BSYNC B0 ;  /* 0x0000000000007941 */ /* 0x000fea0003800000 */
.L_x_14874:
[----:B------:R-:W-:Y:S05]  /*24a60*/  BRA `(.L_x_14876) ;  /* 0xffffffa4001c7947 */ /* 0x000fea000383ffff */
.L_x_14656:
[----:B0-----:R0:W1:Y:S02]  /*24a70*/  SYNCS.PHASECHK.TRANS64.TRYWAIT P1, [R5+URZ+0x22840], R0 ;  /* 0x02284000050075a7 */ /* 0x001064000802017f */
[----:B-1----:R-:W-:Y:S05]  /*24a80*/  @!P1 NANOSLEEP.SYNCS 0x989680 ;  /* 0x009896800000995d */ /* 0x002fea0003900000 */
[----:B------:R-:W1:Y:S02]  /*24a90*/  @!P1 SYNCS.PHASECHK.TRANS64 P1, [R5+URZ+0x22840], R0 ;  /* 0x02284000050095a7 */ /* 0x000e64000802007f */
[----:B-1----:R-:W-:Y:S05]  /*24aa0*/  @!P1 BRA `(.L_x_14656) ;  /* 0xfffffffc00f09947 */ /* 0x002fea000383ffff */
[----:B------:R-:W-:Y:S05]  /*24ab0*/  BRA `(.L_x_14877) ;  /* 0xffffffa4003c7947 */ /* 0x000fea000383ffff */
.L_x_14658:
[----:B-1----:R1:W0:Y:S02]  /*24ac0*/  SYNCS.PHASECHK.TRANS64.TRYWAIT P1, [R25+URZ+0x22840], R2 ;  /* 0x02284002190075a7 */ /* 0x002224000802017f */
[----:B0-----:R-:W-:Y:S05]  /*24ad0*/  @!P1 NANOSLEEP.SYNCS 0x989680 ;  /* 0x009896800000995d */ /* 0x001fea0003900000 */
[----:B------:R-:W0:Y:S02]  /*24ae0*/  @!P1 SYNCS.PHASECHK.TRANS64 P1, [R25+URZ+0x22840], R2 ;  /* 0x02284002190095a7 */ /* 0x000e24000802007f */
[----:B0-----:R-:W-:Y:S05]  /*24af0*/  @!P1 BRA `(.L_x_14658) ;  /* 0xfffffffc00f09947 */ /* 0x001fea000383ffff */
[----:B------:R-:W-:Y:S05]  /*24b00*/  BRA `(.L_x_14878) ;  /* 0xffffffa400487947 */ /* 0x000fea000383ffff */
.L_x_14660:
[----:B------:R0:W0:Y:S02]  /*24b10*/  SYNCS.PHASECHK.TRANS64.TRYWAIT P1, [R5+URZ+0x22860], R0 ;  /* 0x02286000050075a7 */ /* 0x000024000802017f */
[----:B0-----:R-:W-:Y:S05]  /*24b20*/  @!P1 NANOSLEEP.SYNCS 0x989680 ;  /* 0x009896800000995d */ /* 0x001fea0003900000 */
[----:B------:R-:W0:Y:S02]  /*24b30*/  @!P1 SYNCS.PHASECHK.TRANS64 P1, [R5+URZ+0x22860], R0 ;  /* 0x02286000050095a7 */ /* 0x000e24000802007f */
[----:B0-----:R-:W-:Y:S05]  /*24b40*/  @!P1 BRA `(.L_x_14660) ;  /* 0xfffffffc00f09947 */ /* 0x001fea000383ffff */
[----:B------:R-:W-:Y:S05]  /*24b50*/  BRA `(.L_x_14879) ;  /* 0xffffffa400447947 */ /* 0x000fea000383ffff */
.L_x_14880:
        /* <DEDUP_REMOVED lines=10> */
.L_x_15783:


//--------------------- .text._ZN7cutlass13device_kernelIN5flash11enable_sm90INS1_16FlashAttnFwdSm90INS1_25CollectiveMainloopFwdSm90ILi2EN4cute5tupleIJNS5_1CILi1EEES8_S8_EEENS6_IJNS7_ILi128EEENS7_ILi96EEENS7_ILi64EEEEEELi256ENS_6half_tEfNS_4arch4Sm90ELb1ELb0ELb1ELb1ELb1ELb0ELb1ELb1ELb0ELb1ELb1ELb0EEENS1_21CollectiveEpilogueFwdINS6_IJSA_NS7_ILi256EEESB_EEES9_SE_SG_Li256ELb1ELb1ELb1ELb0EEENS1_36VarlenDynamicPersistentTileSchedulerILi128ELi96ELi256ELi128ELb1ELb1ELb1ELb1ELb1ELb1EEEEEEEEEvNT_6ParamsE --------------------------
	.section	.text._ZN7cutlass13device_kernelIN5flash11enable_sm90INS1_16FlashAttnFwdSm90INS1_25CollectiveMainloopFwdSm90ILi2EN4cute5tupleIJNS5_1CILi1EEES8_S8_EEENS6_IJNS7_ILi128EEENS7_ILi96EEENS7_ILi64EEEEEELi256ENS_6half_tEfNS_4arch4Sm90ELb1ELb0ELb1ELb1ELb1ELb0ELb1ELb1ELb0ELb1ELb1ELb0EEENS1_21CollectiveEpilogueFwdINS6_IJSA_NS7_ILi256EEESB_EEES9_SE_SG_Li256ELb1ELb1ELb1ELb0EEENS1_36VarlenDynamicPersistentTileSchedulerILi128ELi96ELi256ELi128ELb1ELb1ELb1ELb1ELb1ELb1EEEEEEEEEvNT_6ParamsE,"ax",@progbits
	.align	128
.text._ZN7cutlass13device_kernelIN5flash11enable_sm90INS1_16FlashAttnFwdSm90INS1_25CollectiveMainloopFwdSm90ILi2EN4cute5tupleIJNS5_1CILi1EEES8_S8_EEENS6_IJNS7_ILi128EEENS7_ILi96EEENS7_ILi64EEEEEELi256ENS_6half_tEfNS_4arch4Sm90ELb1ELb0ELb1ELb1ELb1ELb0ELb1ELb1ELb0ELb1ELb1ELb0EEENS1_21CollectiveEpilogueFwdINS6_IJSA_NS7_ILi256EEESB_EEES9_SE_SG_Li256ELb1ELb1ELb1ELb0EEENS1_36VarlenDynamicPersistentTileSchedulerILi128ELi96ELi256ELi128ELb1ELb1ELb1ELb1ELb1ELb1EEEEEEEEEvNT_6ParamsE:
        .type           _ZN7cutlass13device_kernelIN5flash11enable_sm90INS1_16FlashAttnFwdSm90INS1_25CollectiveMainloopFwdSm90ILi2EN4cute5tupleIJNS5_1CILi1EEES8_S8_EEENS6_IJNS7_ILi128EEENS7_ILi96EEENS7_ILi64EEEEEELi256ENS_6half_tEfNS_4arch4Sm90ELb1ELb0ELb1ELb1ELb1ELb0ELb1ELb1ELb0ELb1ELb1ELb0EEENS1_21CollectiveEpilogueFwdINS6_IJSA_NS7_ILi256EEESB_EEES9_SE_SG_Li256ELb1ELb1ELb1ELb0EEENS1_36VarlenDynamicPersistentTileSchedulerILi128ELi96ELi256ELi128ELb1ELb1ELb1ELb1ELb1ELb1EEEEEEEEEvNT_6ParamsE,@function
        .size           _ZN7cutlass13device_kernelIN5flash11enable_sm90INS1_16FlashAttnFwdSm90INS1_25CollectiveMainloopFwdSm90ILi2EN4cute5tupleIJNS5_1CILi1EEES8_S8_EEENS6_IJNS7_ILi128EEENS7_ILi96EEENS7_ILi64EEEEEELi256ENS_6half_tEfNS_4arch4Sm90ELb1ELb0ELb1ELb1ELb1ELb0ELb1ELb1ELb0ELb1ELb1ELb0EEENS1_21CollectiveEpilogueFwdINS6_IJSA_NS7_ILi256EEESB_EEES9_SE_SG_Li256ELb1ELb1ELb1ELb0EEENS1_36VarlenDynamicPersistentTileSchedulerILi128ELi96ELi256ELi128ELb1ELb1ELb1ELb1ELb1ELb1EEEEEEEEEvNT_6ParamsE,(.L_x_15784 - _ZN7cutlass13device_kernelIN5flash11enable_sm90INS1_16FlashAttnFwdSm90INS1_25CollectiveMainloopFwdSm90ILi2EN4cute5tupleIJNS5_1CILi1EEES8_S8_EEENS6_IJNS7_ILi128EEENS7_ILi96EEENS7_ILi64EEEEEELi256ENS_6half_tEfNS_4arch4Sm90ELb1ELb0ELb1ELb1ELb1ELb0ELb1ELb1ELb0ELb1ELb1ELb0EEENS1_21CollectiveEpilogueFwdINS6_IJSA_NS7_ILi256EEESB_EEES9_SE_SG_Li256ELb1ELb1ELb1ELb0EEENS1_36VarlenDynamicPersistentTileSchedulerILi128ELi96ELi256ELi128ELb1ELb1ELb1ELb1ELb1ELb1EEEEEEEEEvNT_6ParamsE)
        .other          _ZN7cutlass13device_kernelIN5flash11enable_sm90INS1_16FlashAttnFwdSm90INS1_25CollectiveMainloopFwdSm90ILi2EN4cute5tupleIJNS5_1CILi1EEES8_S8_EEENS6_IJNS7_ILi128EEENS7_ILi96EEENS7_ILi64EEEEEELi256ENS_6half_tEfNS_4arch4Sm90ELb1ELb0ELb1ELb1ELb1ELb0ELb1ELb1ELb0ELb1ELb1ELb0EEENS1_21CollectiveEpilogueFwdINS6_IJSA_NS7_ILi256EEESB_EEES9_SE_SG_Li256ELb1ELb1ELb1ELb0EEENS1_36VarlenDynamicPersistentTileSchedulerILi128ELi96ELi256ELi128ELb1ELb1ELb1ELb1ELb1ELb1EEEEEEEEEvNT_6ParamsE,@"STO_CUDA_ENTRY STV_DEFAULT"
_ZN7cutlass13device_kernelIN5flash11enable_sm90INS1_16FlashAttnFwdSm90INS1_25CollectiveMainloopFwdSm90ILi2EN4cute5tupleIJNS5_1CILi1EEES8_S8_EEENS6_IJNS7_ILi128EEENS7_ILi96EEENS7_ILi64EEEEEELi256ENS_6half_tEfNS_4arch4Sm90ELb1ELb0ELb1ELb1ELb1ELb0ELb1ELb1ELb0ELb1ELb1ELb0EEENS1_21CollectiveEpilogueFwdINS6_IJSA_NS7_ILi256EEESB_EEES9_SE_SG_Li256ELb1ELb1ELb1ELb0EEENS1_36VarlenDynamicPersistentTileSchedulerILi128ELi96ELi256ELi128ELb1ELb1ELb1ELb1ELb1ELb1EEEEEEEEEvNT_6ParamsE:
        /* <DEDUP_REMOVED lines=47> */
.L_x_14881:
        /* <DEDUP_REMOVED lines=22> */
.L_x_14882:
        /* <DEDUP_REMOVED lines=18> */
.L_x_14883:
        /* <DEDUP_REMOVED lines=22> */
.L_x_14884:
        /* <DEDUP_REMOVED lines=23> */
.L_x_14885:
        /* <DEDUP_REMOVED lines=10> */
.L_x_14887:
        /* <DEDUP_REMOVED lines=68> */
[----:B------:R-:W-:Y:S01]  /*0d20*/  IMAD R206, R3, 0x8, R0 ;  /* 0x0000000803ce7824 */ /* 0x000fe200078e0200 */
[----:B------:R0:W-:Y:S01]  /*0d30*/  STL [R1+0x30], R0 ;  /* 0x0000300001007387 */ /* 0x0001e20000100800 */
[----:B------:R-:W-:-:S03]  /*0d40*/  IMAD.IADD R9, R16, 0x1, -R9 ;  /* 0x0000000110097824 */ /* 0x000fc600078e0a09 */
[----:B------:R1:W-:Y:S01]  /*0d50*/  STL [R1+0x38], R2 ;  /* 0x0000380201007387 */ /* 0x0003e20000100800 */
[----:B------:R-:W-:-:S04]  /*0d60*/  IMAD.SHL.U32 R22, R9, 0x2, RZ ;  /* 0x0000000209167824 */ /* 0x000fc800078e00ff */
[C---:B------:R-:W-:Y:S01]  /*0d70*/  VIADD R5, R22.reuse, 0x90 ;  /* 0x0000009016057836 */ /* 0x040fe20000000000 */
[C---:B------:R-:W-:Y:S01]  /*0d80*/  IADD3 R21, R22.reuse, 0x18, RZ ;  /* 0x0000001816157810 */ /* 0x040fe20007ffe0ff */
[----:B0-----:R-:W-:Y:S01]  /*0d90*/  IMAD.U32 R0, RZ, RZ, UR6 ;  /* 0x00000006ff007e24 */ /* 0x001fe2000f8e00ff */
[C---:B------:R-:W-:Y:S01]  /*0da0*/  IADD3 R225, R22.reuse, 0xc8, RZ ;  /* 0x000000c816e17810 */ /* 0x040fe20007ffe0ff */
[C---:B------:R-:W-:Y:S01]  /*0db0*/  VIADD R4, R22.reuse, 0x98 ;  /* 0x0000009816047836 */ /* 0x040fe20000000000 */
[----:B------:R-:W-:Y:S01]  /*0dc0*/  SHF.R.S32.HI R5, RZ, 0x1f, R5 ;  /* 0x0000001fff057819 */ /* 0x000fe20000011405 */
[C---:B-1----:R-:W-:Y:S01]  /*0dd0*/  VIADD R2, R22.reuse, 0xa0 ;  /* 0x000000a016027836 */ /* 0x042fe20000000000 */
        /* <DEDUP_REMOVED lines=46> */
[----:B------:R-:W-:Y:S02]  /*10c0*/  SHF.R.S32.HI R4, RZ, 0x1f, R225 ;  /* 0x0000001fff047819 */ /* 0x000fe400000114e1 */
[----:B0-----:R-:W-:-:S07]  /*10d0*/  SHF.R.S32.HI R2, RZ, 0x1f, R224 ;  /* 0x0000001fff027819 */ /* 0x001fce00000114e0 */
.L_x_14952:
[----:B------:R-:W-:Y:S01]  /*10e0*/  ULDC.64 UR6, c[0x0][0xd88] ;  /* 0x0003620000067ab9 */ /* 0x000fe20000000a00 */
[----:B------:R-:W-:Y:S01]  /*10f0*/  ULDC.64 UR8, c[0x0][0xb10] ;  /* 0x0002c40000087ab9 */ /* 0x000fe20000000a00 */
[----:B------:R-:W-:Y:S01]  /*1100*/  UIMAD.WIDE UR6, UR5, 0x4, UR6 ;  /* 0x00000004050678a5 */ /* 0x000fe2000f8e0206 */
[----:B0---4-:R-:W0:Y:S05]  /*1110*/  LDC.64 R8, c[0x0][0x418] ;  /* 0x00010600ff087b82 */ /* 0x011e2a0000000a00 */
[----:B------:R-:W-:Y:S02]  /*1120*/  IMAD.U32 R212, RZ, RZ, UR6 ;  /* 0x00000006ffd47e24 */ /* 0x000fe4000f8e00ff */
[----:B------:R-:W-:Y:S01]  /*1130*/  IMAD.U32 R213, RZ, RZ, UR7 ;  /* 0x00000007ffd57e24 */ /* 0x000fe2000f8e00ff */
[----:B------:R-:W-:Y:S01]  /*1140*/  ULDC.64 UR6, c[0x0][0xb20] ;  /* 0x0002c80000067ab9 */ /* 0x000fe20000000a00 */
[----:B-1----:R-:W1:Y:S03]  /*1150*/  LDC R0, c[0x0][0x424] ;  /* 0x00010900ff007b82 */ /* 0x002e660000000800 */
[----:B--2---:R-:W2:Y:S01]  /*1160*/  LDG.E R212, desc[UR36][R212.64] ;  /* 0x00000024d4d47981 */ /* 0x004ea2000c1e1900 */
[----:B------:R-:W-:Y:S01]  /*1170*/  ISETP.NE.U32.AND P1, PT, RZ, UR6, PT ;  /* 0x00000006ff007c0c */ /* 0x000fe2000bf25070 */
[----:B------:R-:W-:Y:S01]  /*1180*/  IMAD.MOV.U32 R4, RZ, RZ, RZ ;  /* 0x000000ffff047224 */ /* 0x000fe200078e00ff */
[----:B------:R-:W-:-:S02]  /*1190*/  ISETP.NE.U32.AND P0, PT, RZ, UR8, PT ;  /* 0x00000008ff007c0c */ /* 0x000fc4000bf05070 */
[----:B------:R-:W-:Y:S01]  /*11a0*/  ISETP.NE.AND.EX P1, PT, RZ, UR7, PT, P1 ;  /* 0x00000007ff007c0c */ /* 0x000fe2000bf25310 */
[----:B---3--:R-:W3:Y:S01]  /*11b0*/  LDC R7, c[0x0][0x2f0] ;  /* 0x0000bc00ff077b82 */ /* 0x008ee20000000800 */
[----:B------:R-:W-:Y:S02]  /*11c0*/  ISETP.NE.AND.EX P0, PT, RZ, UR9, PT, P0 ;  /* 0x00000009ff007c0c */ /* 0x000fe4000bf05300 */
[----:B--2---:R-:W-:-:S09]  /*11d0*/  SHF.R.S32.HI R223, RZ, 0x1f, R212 ;  /* 0x0000001fffdf7819 */ /* 0x004fd200000114d4 */
[----:B------:R-:W-:-:S04]  /*11e0*/  @P1 LEA R2, P2, R212, UR6, 0x2 ;  /* 0x00000006d4021c11 */ /* 0x000fc8000f8410ff */
[C---:B------:R-:W-:Y:S02]  /*11f0*/  @P1 LEA.HI.X R3, R212.reuse, UR7, R223, 0x2, P2 ;  /* 0x00000007d4031c11 */ /* 0x040fe400090f14df */
[----:B------:R-:W-:-:S03]  /*1200*/  @P0 LEA R202, P2, R212, UR8, 0x2 ;  /* 0x00000008d4ca0c11 */ /* 0x000fc6000f8410ff */
[----:B------:R2:W5:Y:S01]  /*1210*/  @P1 LDG.E R4, desc[UR36][R2.64] ;  /* 0x0000002402041981 */ /* 0x000562000c1e1900 */
[----:B------:R-:W-:Y:S01]  /*1220*/  @P0 LEA.HI.X R203, R212, UR9, R223, 0x2, P2 ;  /* 0x00000009d4cb0c11 */ /* 0x000fe200090f14df */
[----:B------:R-:W-:-:S04]  /*1230*/  ULDC.64 UR8, c[0x0][0xb18] ;  /* 0x0002c60000087ab9 */ /* 0x000fc80000000a00 */
[----:B------:R2:W5:Y:S01]  /*1240*/  @P0 LDG.E R202, desc[UR36][R202.64] ;  /* 0x00000024caca0981 */ /* 0x000562000c1e1900 */
[----:B0-----:R-:W-:Y:S02]  /*1250*/  ISETP.NE.U32.AND P1, PT, R8, RZ, PT ;  /* 0x000000ff0800720c */ /* 0x001fe40003f25070 */
[----:B------:R-:W-:Y:S02]  /*1260*/  ISETP.NE.U32.AND P2, PT, RZ, UR8, PT ;  /* 0x00000008ff007c0c */ /* 0x000fe4000bf45070 */
[----:B------:R-:W-:Y:S02]  /*1270*/  ISETP.NE.AND.EX P1, PT, R9, RZ, PT, P1 ;  /* 0x000000ff0900720c */ /* 0x000fe40003f25310 */
[----:B------:R-:W-:Y:S02]  /*1280*/  ISETP.NE.AND.EX P2, PT, RZ, UR9, PT, P2 ;  /* 0x00000009ff007c0c */ /* 0x000fe4000bf45320 */
[----:B-1----:R-:W-:Y:S01]  /*1290*/  SEL R0, R0, 0x1, P1 ;  /* 0x0000000100007807 */ /* 0x002fe20000800000 */
[----:B--23--:R-:W-:Y:S10]  /*12a0*/  @P0 BRA `(.L_x_14888) ;  /* 0x0000000000280947 */ /* 0x00cff40003800000 */
        /* <DEDUP_REMOVED lines=10> */
.L_x_14888:
[----:B------:R-:W-:Y:S01]  /*1350*/  IMAD R203, R0, R7, RZ ;  /* 0x0000000700cb7224 */ /* 0x000fe200078e02ff */
[----:B------:R-:W-:Y:S01]  /*1360*/  LOP3.LUT R213, R6, 0xffff, RZ, 0xc0, !PT ;  /* 0x0000ffff06d57812 */ /* 0x000fe200078ec0ff */
[----:B------:R-:W-:Y:S06]  /*1370*/  @!P2 BRA `(.L_x_14889) ;  /* 0x000000000010a947 */ /* 0x000fec0003800000 */
[----:B------:R-:W-:-:S04]  /*1380*/  LEA R2, P0, R212, UR8, 0x2 ;  /* 0x00000008d4027c11 */ /* 0x000fc8000f8010ff */
[----:B------:R-:W-:-:S05]  /*1390*/  LEA.HI.X R3, R212, UR9, R223, 0x2, P0 ;  /* 0x00000009d4037c11 */ /* 0x000fca00080f14df */
[----:B------:R1:W5:Y:S01]  /*13a0*/  LDG.E R203, desc[UR36][R2.64] ;  /* 0x0000002402cb7981 */ /* 0x000362000c1e1900 */
[----:B------:R-:W-:Y:S05]  /*13b0*/  BRA `(.L_x_14890) ;  /* 0x0000000000247947 */ /* 0x000fea0003800000 */
.L_x_14889:
        /* <DEDUP_REMOVED lines=9> */
.L_x_14890:
[----:B------:R-:W2:Y:S01]  /*1450*/  LDC R0, c[0x0][0x448] ;  /* 0x00011200ff007b82 */ /* 0x000ea20000000800 */
[----:B------:R-:W-:Y:S01]  /*1460*/  USHF.L.U32 UR4, UR4, 0x7, URZ ;  /* 0x0000000704047899 */ /* 0x000fe2000800063f */
[----:B-----5:R-:W-:Y:S01]  /*1470*/  IMAD.IADD R203, R203, 0x1, -R4 ;  /* 0x00000001cbcb7824 */ /* 0x020fe200078e0a04 */
[----:B------:R-:W-:-:S04]  /*1480*/  LOP3.LUT R23, R23, 0xfffffffd, RZ, 0xc0, !PT ;  /* 0xfffffffd17177812 */ /* 0x000fc800078ec0ff */
[----:B------:R-:W-:Y:S01]  /*1490*/  IMAD.U32 R204, RZ, RZ, UR4 ;  /* 0x00000004ffcc7e24 */ /* 0x000fe2000f8e00ff */
[----:B------:R-:W-:Y:S01]  /*14a0*/  UIADD3 UR4, UR4, 0x7f, URZ ;  /* 0x0000007f04047890 */ /* 0x000fe2000fffe03f */
[----:B01----:R-:W-:Y:S02]  /*14b0*/  IADD3 R3, R203, 0x60, -R202 ;  /* 0x00000060cb037810 */ /* 0x003fe40007ffe8ca */
[----:B--2---:R-:W-:-:S03]  /*14c0*/  ISETP.NE.AND P0, PT, R0, 0x1, PT ;  /* 0x000000010000780c */ /* 0x004fc60003f05270 */
[----:B------:R-:W-:-:S10]  /*14d0*/  IMAD.U32 R0, RZ, RZ, UR4 ;  /* 0x00000004ff007e24 */ /* 0x000fd4000f8e00ff */
[----:B------:R-:W0:Y:S01]  /*14e0*/  @P0 LDC R2, c[0x0][0x44c] ;  /* 0x00011300ff020b82 */ /* 0x000e220000000800 */
[----:B------:R-:W-:-:S07]  /*14f0*/  @P0 LOP3.LUT R23, R23, 0x2, RZ, 0xfc, !PT ;  /* 0x0000000217170812 */ /* 0x000fce00078efcff */
[----:B------:R-:W1:Y:S01]  /*1500*/  @P0 LDC R5, c[0x0][0x450] ;  /* 0x00011400ff050b82 */ /* 0x000e620000000800 */
[----:B0-----:R-:W-:Y:S01]  /*1510*/  @P0 IMAD.HI.U32 R2, R2, UR4, RZ ;  /* 0x0000000402020c27 */ /* 0x001fe2000f8e00ff */
[----:B------:R-:W-:-:S04]  /*1520*/  UMOV UR4, URZ ;  /* 0x0000003f00047c82 */ /* 0x000fc80008000000 */
[----:B-1----:R-:W-:Y:S01]  /*1530*/  @P0 SHF.R.U32.HI R0, RZ, R5, R2 ;  /* 0x00000005ff000219 */ /* 0x002fe20000011602 */
[----:B------:R-:W-:-:S04]  /*1540*/  VIADD R2, R203, 0x5f ;  /* 0x0000005fcb027836 */ /* 0x000fc80000000000 */
[----:B------:R-:W-:Y:S01]  /*1550*/  IMAD.IADD R3, R3, 0x1, R0 ;  /* 0x0000000103037824 */ /* 0x000fe200078e0200 */
[----:B------:R-:W-:Y:S01]  /*1560*/  LOP3.LUT R0, R6, 0xff000000, RZ, 0xc0, !PT ;  /* 0xff00000006007812 */ /* 0x000fe200078ec0ff */
[----:B------:R-:W-:Y:S01]  /*1570*/  IMAD.HI R2, R2, 0x2aaaaaab, RZ ;  /* 0x2aaaaaab02027827 */ /* 0x000fe200078e02ff */
[----:B------:R-:W-:-:S03]  /*1580*/  LOP3.LUT R6, R6, 0xff0000, RZ, 0xc0, !PT ;  /* 0x00ff000006067812 */ /* 0x000fc600078ec0ff */
[----:B------:R-:W-:Y:S01]  /*1590*/  IMAD.HI R4, R3, 0x2aaaaaab, RZ ;  /* 0x2aaaaaab03047827 */ /* 0x000fe200078e02ff */
[----:B------:R-:W-:Y:S02]  /*15a0*/  SHF.R.U32.HI R3, RZ, 0x8, R0 ;  /* 0x00000008ff037819 */ /* 0x000fe40000011600 */
[----:B------:R-:W-:Y:S02]  /*15b0*/  SHF.R.U32.HI R5, RZ, 0x1f, R2 ;  /* 0x0000001fff057819 */ /* 0x000fe40000011602 */
[----:B------:R-:W-:Y:S02]  /*15c0*/  LEA.HI R3, R6, R3, RZ, 0x10 ;  /* 0x0000000306037211 */ /* 0x000fe400078f80ff */
[----:B------:R-:W-:Y:S02]  /*15d0*/  SHF.R.U32.HI R7, RZ, 0x1f, R4 ;  /* 0x0000001fff077819 */ /* 0x000fe40000011604 */
[----:B------:R-:W-:Y:S02]  /*15e0*/  LOP3.LUT R8, R3, 0xff, RZ, 0xc0, !PT ;  /* 0x000000ff03087812 */ /* 0x000fe400078ec0ff */
[----:B------:R-:W-:-:S02]  /*15f0*/  LEA.HI.SX32 R5, R2, R5, 0x1c ;  /* 0x0000000502057211 */ /* 0x000fc400078fe2ff */
[----:B------:R-:W-:Y:S01]  /*1600*/  LEA.HI.SX32 R4, R4, R7, 0x1c ;  /* 0x0000000704047211 */ /* 0x000fe200078fe2ff */
[----:B------:R0:W-:Y:S01]  /*1610*/  STL [R1+0x24], R8 ;  /* 0x0000240801007387 */ /* 0x0001e20000100800 */
[----:B------:R-:W-:Y:S02]  /*1620*/  R2UR UR8, R8 ;  /* 0x00000000080872ca */ /* 0x000fe400000e0000 */
[----:B------:R-:W-:Y:S02]  /*1630*/  VIMNMX R4, R5, R4, PT ;  /* 0x0000000405047248 */ /* 0x000fe40003fe0100 */
[----:B------:R-:W-:Y:S02]  /*1640*/  SHF.R.U32.HI R214, RZ, 0x10, R3 ;  /* 0x00000010ffd67819 */ /* 0x000fe40000011603 */
[----:B------:R-:W-:-:S13]  /*1650*/  ISETP.GE.AND P0, PT, R4, 0x1, PT ;  /* 0x000000010400780c */ /* 0x000fda0003f06270 */
[----:B0-----:R-:W-:Y:S05]  /*1660*/  @!P0 BRA `(.L_x_14891) ;  /* 0x0000000000908947 */ /* 0x001fea0003800000 */
[----:B------:R-:W0:Y:S01]  /*1670*/  LDC R3, c[0x0][0xae8] ;  /* 0x0002ba00ff037b82 */ /* 0x000e220000000800 */
[----:B------:R-:W-:Y:S01]  /*1680*/  ISETP.NE.AND P0, PT, R214, RZ, PT ;  /* 0x000000ffd600720c */ /* 0x000fe20003f05270 */
[----:B------:R-:W-:-:S03]  /*1690*/  UMOV UR4, URZ ;  /* 0x0000003f00047c82 */ /* 0x000fc60008000000 */
[----:B0-----:R-:W-:-:S04]  /*16a0*/  SEL R5, R214, R3, P0 ;  /* 0x00000003d6057207 */ /* 0x001fc80000000000 */
[-C--:B------:R-:W-:Y:S02]  /*16b0*/  IABS R0, R5.reuse ;  /* 0x0000000500007213 */ /* 0x080fe40000000000 */
[----:B------:R-:W-:Y:S02]  /*16c0*/  IABS R7, R5 ;  /* 0x0000000500077213 */ /* 0x000fe40000000000 */
[----:B------:R-:W-:Y:S02]  /*16d0*/  R2UR UR9, R0 ;  /* 0x00000000000972ca */ /* 0x000fe400000e0000 */
[----:B------:R-:W-:-:S04]  /*16e0*/  IADD3 R0, R5, -0x1, R4 ;  /* 0xffffffff05007810 */ /* 0x000fc80007ffe004 */
[----:B------:R-:W-:Y:S02]  /*16f0*/  IABS R6, R0 ;  /* 0x0000000000067213 */ /* 0x000fe40000000000 */
[----:B------:R-:W-:Y:S02]  /*1700*/  LOP3.LUT R0, R0, R5, RZ, 0x3c, !PT ;  /* 0x0000000500007212 */ /* 0x000fe400078e3cff */
        /* <DEDUP_REMOVED lines=13> */
[----:B------:R-:W-:Y:S02]  /*17e0*/  R2UR UR6, R0 ;  /* 0x00000000000672ca */ /* 0x000fe400000e0000 */
[----:B------:R-:W-:Y:S01]  /*17f0*/  R2UR UR7, R5 ;  /* 0x00000000050772ca */ /* 0x000fe200000e0000 */
[----:B------:R-:W-:-:S11]  /*1800*/  UISETP.GT.U32.AND UP1, UPT, UR9, UR4, UPT ;  /* 0x000000040900728c */ /* 0x000fd6000bf24070 */
[----:B------:R-:W-:Y:S02]  /*1810*/  @!UP1 UIADD3 UR4, UR4, -UR9, URZ ;  /* 0x8000000904049290 */ /* 0x000fe4000fffe03f */
[----:B------:R-:W-:Y:S02]  /*1820*/  @!UP1 UIADD3 UR5, UR5, 0x1, URZ ;  /* 0x0000000105059890 */ /* 0x000fe4000fffe03f */
[----:B------:R-:W-:Y:S02]  /*1830*/  UISETP.GE.U32.AND UP0, UPT, UR4, UR9, UPT ;  /* 0x000000090400728c */ /* 0x000fe4000bf06070 */
[----:B------:R-:W-:Y:S01]  /*1840*/  UISETP.GE.AND UP1, UPT, UR6, URZ, UPT ;  /* 0x0000003f0600728c */ /* 0x000fe2000bf26270 */
[----:B------:R-:W-:-:S08]  /*1850*/  R2UR UR6, R5 ;  /* 0x00000000050672ca */ /* 0x000fd000000e0000 */
[----:B------:R-:W-:Y:S02]  /*1860*/  @UP0 UIADD3 UR5, UR5, 0x1, URZ ;  /* 0x0000000105050890 */ /* 0x000fe4000fffe03f */
[----:B------:R-:W-:-:S05]  /*1870*/  UISETP.NE.AND UP0, UPT, UR7, URZ, UPT ;  /* 0x0000003f0700728c */ /* 0x000fca000bf05270 */
[----:B------:R-:W-:Y:S02]  /*1880*/  UMOV UR4, UR5 ;  /* 0x0000000500047c82 */ /* 0x000fe40008000000 */
[----:B------:R-:W-:-:S04]  /*1890*/  @!UP1 UIADD3 UR4, -UR4, URZ, URZ ;  /* 0x0000003f04049290 */ /* 0x000fc8000fffe13f */
[----:B------:R-:W-:-:S12]  /*18a0*/  @!UP0 ULOP3.LUT UR4, URZ, UR6, URZ, 0x33, !UPT ;  /* 0x000000063f048292 */ /* 0x000fd8000f8e333f */
.L_x_14891:
        /* <DEDUP_REMOVED lines=98> */
[----:B------:R-:W-:Y:S01]  /*1ed0*/  IMAD.U32 R201, RZ, RZ, UR5 ;  /* 0x00000005ffc97e24 */ /* 0x000fe2000f8e00ff */
[----:B------:R-:W-:Y:S01]  /*1ee0*/  MOV R200, UR4 ;  /* 0x0000000400c87c02 */ /* 0x000fe20008000f00 */
        /* <DEDUP_REMOVED lines=17> */
.L_x_14893:
[----:B------:R-:W2:Y:S01]  /*2000*/  LDL R2, [R1+0x28] ;  /* 0x0000280001027983 */ /* 0x000ea20000100800 */
[----:B------:R-:W-:Y:S01]  /*2010*/  MOV R0, 0x400 ;  /* 0x0000040000007802 */ /* 0x000fe20000000f00 */
[----:B------:R-:W0:Y:S01]  /*2020*/  S2R R3, SR_CgaCtaId ;  /* 0x0000000000037919 */ /* 0x000e220000008800 */
[----:B------:R-:W1:Y:S02]  /*2030*/  S2R R16, SR_TID.X ;  /* 0x0000000000107919 */ /* 0x000e640000002100 */
[----:B0-----:R-:W-:Y:S02]  /*2040*/  LEA R5, R3, R0, 0x18 ;  /* 0x0000000003057211 */ /* 0x001fe400078ec0ff */
[----:B-1----:R-:W-:Y:S02]  /*2050*/  SHF.R.U32.HI R16, RZ, 0x7, R16 ;  /* 0x00000007ff107819 */ /* 0x002fe40000011610 */
[----:B--2---:R-:W-:-:S13]  /*2060*/  R2UR UR5, R2 ;  /* 0x00000000020572ca */ /* 0x004fda00000e0000 */
[----:B------:R-:W-:-:S04]  /*2070*/  ULEA.HI UR4, UR5, UR5, URZ, 0x1 ;  /* 0x0000000505047291 */ /* 0x000fc8000f8f083f */
[----:B------:R-:W-:-:S04]  /*2080*/  ULOP3.LUT UR4, UR4, 0xfffffffe, URZ, 0xc0, !UPT ;  /* 0xfffffffe04047892 */ /* 0x000fc8000f8ec03f */
[----:B------:R-:W-:-:S06]  /*2090*/  UIADD3 UR4, UR5, -UR4, URZ ;  /* 0x8000000405047290 */ /* 0x000fcc000fffe03f */
[----:B------:R-:W-:-:S05]  /*20a0*/  IMAD.U32 R2, RZ, RZ, UR4 ;  /* 0x00000004ff027e24 */ /* 0x000fca000f8e00ff */
[----:B------:R-:W-:Y:S01]  /*20b0*/  SHF.L.U32 R0, R2, 0x1f, RZ ;  /* 0x0000001f02007819 */ /* 0x000fe200000006ff */
[----:B------:R-:W-:-:S03]  /*20c0*/  VIADD R2, R16, 0x8 ;  /* 0x0000000810027836 */ /* 0x000fc60000000000 */
[----:B------:R-:W0:Y:S02]  /*20d0*/  SYNCS.PHASECHK.TRANS64.TRYWAIT P0, [R5+URZ+0x32400], R0 ;  /* 0x03240000050075a7 */ /* 0x000e24000800017f */
[----:B0-----:R-:W-:Y:S05]  /*20e0*/  @!P0 BRA `(.L_x_14894) ;  /* 0x00000148004c8947 */ /* 0x001fea0003800000 */
.L_x_15045:
[----:B------:R-:W2:Y:S01]  /*20f0*/  LDL R3, [R1+0x38] ;  /* 0x0000380001037983 */ /* 0x000ea20000100800 */
[----:B------:R-:W-:Y:S05]  /*2100*/  WARPSYNC.ALL ;  /* 0x0000000000007948 */ /* 0x000fea0003800000 */
[----:B------:R1:W-:Y:S01]  /*2110*/  BAR.SYNC.DEFER_BLOCKING R2, 0x100 ;  /* 0x000400020000751d */ /* 0x0003e20000010000 */
[----:B--2---:R-:W-:-:S13]  /*2120*/  R2UR UR4, R3 ;  /* 0x00000000030472ca */ /* 0x004fda00000e0000 */
[----:B------:R-:W-:-:S05]  /*2130*/  IMAD.U32 R3, RZ, RZ, UR4 ;  /* 0x00000004ff037e24 */ /* 0x000fca000f8e00ff */
[----:B------:R-:W-:-:S13]  /*2140*/  ISETP.NE.AND P0, PT, R3, 0x3, PT ;  /* 0x000000030300780c */ /* 0x000fda0003f05270 */
[----:B-1----:R-:W-:Y:S05]  /*2150*/  @!P0 BRA `(.L_x_14895) ;  /* 0x0000000000048947 */ /* 0x002fea0003800000 */
[----:B------:R-:W-:Y:S01]  /*2160*/  BPT.TRAP 0x1 ;  /* 0x000000040000795c */ /* 0x000fe20000300000 */
.L_x_14895:
[----:B------:R-:W-:Y:S01]  /*2170*/  R2UR UR6, R5 ;  /* 0x00000000050672ca */ /* 0x000fe200000e0000 */
[----:B------:R-:W-:-:S05]  /*2180*/  IMAD.U32 R3, RZ, RZ, UR39 ;  /* 0x00000027ff037e24 */ /* 0x000fca000f8e00ff */
[----:B------:R-:W-:-:S07]  /*2190*/  SHF.L.U32 R3, R3, 0x1f, RZ ;  /* 0x0000001f03037819 */ /* 0x000fce00000006ff */
[----:B------:R-:W-:-:S09]  /*21a0*/  ULEA UR6, UR38, UR6, 0x3 ;  /* 0x0000000626067291 */ /* 0x000fd2000f8e183f */
[----:B------:R1:W2:Y:S01]  /*21b0*/  SYNCS.PHASECHK.TRANS64.TRYWAIT P1, [UR6+0x32430], R3 ;  /* 0x03243003ff0075a7 */ /* 0x0002a20008020146 */
[----:B------:R-:W-:Y:S05]  /*21c0*/  @!P0 BRA `(.L_x_14896) ;  /* 0x0000000000048947 */ /* 0x000fea0003800000 */
[----:B------:R-:W-:Y:S01]  /*21d0*/  BPT.TRAP 0x1 ;  /* 0x000000040000795c */ /* 0x000fe20000300000 */
.L_x_14896:
[----:B--2---:R-:W-:Y:S05]  /*21e0*/  @P1 BRA `(.L_x_14897) ;  /* 0x0000000000081947 */ /* 0x004fea0003800000 */
[----:B------:R-:W2:Y:S02]  /*21f0*/  SYNCS.PHASECHK.TRANS64.TRYWAIT P1, [UR6+0x32430], R3 ;  /* 0x03243003ff0075a7 */ /* 0x000ea40008020146 */
[----:B--2---:R-:W-:Y:S05]  /*2200*/  @!P1 BRA `(.L_x_14898) ;  /* 0x0000014800189947 */ /* 0x004fea0003800000 */
.L_x_14897:
[----:B------:R-:W-:Y:S01]  /*2210*/  R2UR UR4, R5 ;  /* 0x00000000050472ca */ /* 0x000fe200000e0000 */
[----:B------:R-:W-:Y:S01]  /*2220*/  WARPGROUP.ARRIVE ;  /* 0x00000000000079c5 */ /* 0x000fe20000000000 */
[----:B------:R-:W-:Y:S01]  /*2230*/  UMOV UR8, UR41 ;  /* 0x0000002900087c82 */ /* 0x000fe20008000000 */
[----:B------:R-:W-:Y:S01]  /*2240*/  UMOV UR9, 0x40000040 ;  /* 0x4000004000097882 */ /* 0x000fe20000000000 */
[----:B------:R-:W-:Y:S01]  /*2250*/  UMOV UR11, 0x40000040 ;  /* 0x40000040000b7882 */ /* 0x000fe20000000000 */
[----:B------:R-:W-:-:S08]  /*2260*/  UIADD3 UR5, UR41, 0x2, URZ ;  /* 0x0000000229057890 */ /* 0x000fd0000fffe03f */
        /* <DEDUP_REMOVED lines=40> */
[----:B------:R-:W3:Y:S02]  /*24f0*/  SYNCS.PHASECHK.TRANS64.TRYWAIT P1, [R5+URZ+0x32410], R0 ;  /* 0x03241000050075a7 */ /* 0x000ee4000802017f */
[----:B---3--:R-:W-:Y:S05]  /*2500*/  @!P1 BRA `(.L_x_14899) ;  /* 0x0000014400709947 */ /* 0x008fea0003800000 */
.L_x_15046:
[----:B------:R-:W-:Y:S05]  /*2510*/  @!P0 BRA `(.L_x_14900) ;  /* 0x0000000000048947 */ /* 0x000fea0003800000 */
[----:B------:R-:W-:Y:S01]  /*2520*/  BPT.TRAP 0x1 ;  /* 0x000000040000795c */ /* 0x000fe20000300000 */
.L_x_14900:
[----:B------:R4:W0:Y:S01]  /*2530*/  SYNCS.PHASECHK.TRANS64.TRYWAIT P1, [UR6+0x32450], R3 ;  /* 0x03245003ff0075a7 */ /* 0x0008220008020146 */
[----:B------:R-:W-:Y:S05]  /*2540*/  @!P0 BRA `(.L_x_14901) ;  /* 0x0000000000048947 */ /* 0x000fea0003800000 */
[----:B------:R-:W-:Y:S01]  /*2550*/  BPT.TRAP 0x1 ;  /* 0x000000040000795c */ /* 0x000fe20000300000 */
.L_x_14901:
[----:B0-----:R-:W-:Y:S05]  /*2560*/  @P1 BRA `(.L_x_14902) ;  /* 0x0000000000081947 */ /* 0x001fea0003800000 */
[----:B------:R-:W0:Y:S02]  /*2570*/  SYNCS.PHASECHK.TRANS64.TRYWAIT P1, [UR6+0x32450], R3 ;  /* 0x03245003ff0075a7 */ /* 0x000e240008020146 */
[----:B0-----:R-:W-:Y:S05]  /*2580*/  @!P1 BRA `(.L_x_14903) ;  /* 0x0000014400649947 */ /* 0x001fea0003800000 */
.L_x_14902:
[----:B------:R-:W-:Y:S01]  /*2590*/  R2UR UR4, R5 ;  /* 0x00000000050472ca */ /* 0x000fe200000e0000 */
[----:B------:R-:W-:Y:S01]  /*25a0*/  WARPGROUP.ARRIVE ;  /* 0x00000000000079c5 */ /* 0x000fe20000000000 */
[----:B------:R-:W-:Y:S01]  /*25b0*/  UMOV UR9, 0x40000040 ;  /* 0x4000004000097882 */ /* 0x000fe20000000000 */
[----:B------:R-:W-:Y:S01]  /*25c0*/  UMOV UR11, 0x40000040 ;  /* 0x40000040000b7882 */ /* 0x000fe20000000000 */
[----:B------:R-:W-:Y:S01]  /*25d0*/  MOV R13, UR9 ;  /* 0x00000009000d7c02 */ /* 0x000fe20008000f00 */
[----:B------:R-:W-:Y:S01]  /*25e0*/  UMOV UR13, 0x40000040 ;  /* 0x40000040000d7882 */ /* 0x000fe20000000000 */
        /* <DEDUP_REMOVED lines=8> */
[----:B0--3--:R-:W0:Y:S01]  /*2670*/  S2R R0, SR_TID.X ;  /* 0x0000000000007919 */ /* 0x009e220000002100 */
[----:B------:R-:W-:Y:S01]  /*2680*/  UMOV UR23, 0x40000040 ;  /* 0x4000004000177882 */ /* 0x000fe20000000000 */
[----:B------:R-:W-:Y:S01]  /*2690*/  UMOV UR25, 0x40000040 ;  /* 0x4000004000197882 */ /* 0x000fe20000000000 */
[----:B------:R-:W-:Y:S01]  /*26a0*/  USHF.R.U32.HI UR4, URZ, 0x4, UR4 ;  /* 0x000000043f047899 */ /* 0x000fe20008011604 */
[----:B------:R-:W-:Y:S01]  /*26b0*/  UMOV UR27, 0x40000040 ;  /* 0x40000040001b7882 */ /* 0x000fe20000000000 */
[----:B------:R-:W-:-:S02]  /*26c0*/  UMOV UR29, 0x40000040 ;  /* 0x40000040001d7882 */ /* 0x000fc40000000000 */
[----:B------:R-:W-:Y:S02]  /*26d0*/  ULOP3.LUT UR7, UR4, 0x3fff, URZ, 0xc0, !UPT ;  /* 0x00003fff04077892 */ /* 0x000fe4000f8ec03f */
[----:B------:R-:W-:Y:S02]  /*26e0*/  ULOP3.LUT UR4, UR40, 0x10000, URZ, 0xfc, !UPT ;  /* 0x0001000028047892 */ /* 0x000fe4000f8efc3f */
[----:B------:R-:W-:Y:S02]  /*26f0*/  ULOP3.LUT UR60, UR7, 0x10000, URZ, 0xfc, !UPT ;  /* 0x00010000073c7892 */ /* 0x000fe4000f8efc3f */
[----:B------:R-:W-:Y:S02]  /*2700*/  UIADD3 UR52, UR4, 0x402, URZ ;  /* 0x0000040204347890 */ /* 0x000fe4000fffe03f */
[----:B------:R-:W-:Y:S01]  /*2710*/  UIMAD UR5, UR38, 0xc00, UR60 ;  /* 0x00000c00260578a4 */ /* 0x000fe2000f8e023c */
[----:B------:R-:W-:Y:S01]  /*2720*/  UMOV UR8, UR4 ;  /* 0x0000000400087c82 */ /* 0x000fe20008000000 */
[----:B------:R-:W-:Y:S01]  /*2730*/  UIADD3 UR16, UR4, 0x800, URZ ;  /* 0x0000080004107890 */ /* 0x000fe2000fffe03f */
[----:B------:R-:W-:Y:S01]  /*2740*/  IMAD.U32 R12, RZ, RZ, UR8 ;  /* 0x00000008ff0c7e24 */ /* 0x000fe2000f8e00ff */
[----:B------:R-:W-:-:S03]  /*2750*/  UIADD3 UR54, UR5, 0x302, URZ ;  /* 0x0000030205367890 */ /* 0x000fc6000fffe03f */
[----:B------:R-:W-:Y:S01]  /*2760*/  UMOV UR10, UR5 ;  /* 0x00000005000a7c82 */ /* 0x000fe20008000000 */
[----:B------:R-:W-:Y:S01]  /*2770*/  UIADD3 UR18, UR5, 0x600, URZ ;  /* 0x0000060005127890 */ /* 0x000fe2000fffe03f */
[----:B------:R-:W-:Y:S01]  /*2780*/  HGMMA.64x96x16.F32 R24, gdesc[UR8], R24, gsb0 ;  /* 0x01600000081879f0 */ /* 0x000fe20008000818 */
[----:B------:R-:W-:Y:S02]  /*2790*/  UIADD3 UR8, UR4, 0x2, URZ ;  /* 0x0000000204087890 */ /* 0x000fe4000fffe03f */
[----:B------:R-:W-:Y:S02]  /*27a0*/  UIADD3 UR9, UR5, 0x2, URZ ;  /* 0x0000000205097890 */ /* 0x000fe4000fffe03f */
[----:B------:R-:W-:Y:S01]  /*27b0*/  UIADD3 UR10, UR5, 0x304, URZ ;  /* 0x00000304050a7890 */ /* 0x000fe2000fffe03f */
[----:B------:R-:W-:Y:S02]  /*27c0*/  UMOV UR11, 0x40000040 ;  /* 0x40000040000b7882 */ /* 0x000fe40000000000 */
[----:B------:R-:W-:Y:S01]  /*27d0*/  UMOV UR12, UR8 ;  /* 0x00000008000c7c82 */ /* 0x000fe20008000000 */
[----:B------:R-:W-:Y:S01]  /*27e0*/  UIADD3 UR8, UR4, 0x4, URZ ;  /* 0x0000000404087890 */ /* 0x000fe2000fffe03f */
[----:B------:R-:W-:Y:S01]  /*27f0*/  IMAD.U32 R10, RZ, RZ, UR12 ;  /* 0x0000000cff0a7e24 */ /* 0x000fe2000f8e00ff */
[----:B------:R-:W-:Y:S01]  /*2800*/  UMOV UR14, UR9 ;  /* 0x00000009000e7c82 */ /* 0x000fe20008000000 */
[----:B------:R-:W-:Y:S01]  /*2810*/  UIADD3 UR9, UR5, 0x4, URZ ;  /* 0x0000000405097890 */ /* 0x000fe2000fffe03f */
[----:B0-----:R-:W-:Y:S01]  /*2820*/  SHF.R.U32.HI R0, RZ, 0x7, R0 ;  /* 0x00000007ff007819 */ /* 0x001fe20000011600 */
[----:B------:R-:W-:-:S02]  /*2830*/  UIADD3 UR20, UR4, 0x802, URZ ;  /* 0x0000080204147890 */ /* 0x000fc4000fffe03f */
[----:B------:R-:W-:Y:S01]  /*2840*/  UIADD3 UR22, UR5, 0x602, URZ ;  /* 0x0000060205167890 */ /* 0x000fe2000fffe03f */
[----:B------:R-:W-:Y:S01]  /*2850*/  IADD3 R0, -R0, 0xb, RZ ;  /* 0x0000000b00007810 */ /* 0x000fe20007ffe1ff */
[----:B------:R-:W-:Y:S02]  /*2860*/  UIADD3 UR24, UR4, 0x804, URZ ;  /* 0x0000080404187890 */ /* 0x000fe4000fffe03f */
[----:B------:R-:W-:Y:S02]  /*2870*/  UIADD3 UR26, UR5, 0x604, URZ ;  /* 0x00000604051a7890 */ /* 0x000fe4000fffe03f */
[----:B------:R-:W-:Y:S02]  /*2880*/  UIADD3 UR28, UR4, 0x806, URZ ;  /* 0x00000806041c7890 */ /* 0x000fe4000fffe03f */
[----:B------:R-:W-:Y:S01]  /*2890*/  UIADD3 UR30, UR5, 0x606, URZ ;  /* 0x00000606051e7890 */ /* 0x000fe2000fffe03f */
        /* <DEDUP_REMOVED lines=94> */
.L_x_14904:
[----:B------:R-:W2:Y:S01]  /*2e80*/  LDC R79, c[0x0][0x448] ;  /* 0x00011200ff4f7b82 */ /* 0x000ea20000000800 */
[----:B------:R-:W-:Y:S01]  /*2e90*/  ULDC UR4, c[0x0][0xad0] ;  /* 0x0002b40000047ab9 */ /* 0x000fe20000000800 */
[----:B------:R-:W-:Y:S01]  /*2ea0*/  R2UR UR5, R204 ;  /* 0x00000000cc0572ca */ /* 0x000fe200000e0000 */
[----:B------:R-:W-:Y:S01]  /*2eb0*/  FMUL.FTZ R32, R32, UR4 ;  /* 0x0000000420207c20 */ /* 0x000fe20008410000 */
[----:B------:R-:W-:Y:S01]  /*2ec0*/  FMUL.FTZ R33, R33, UR4 ;  /* 0x0000000421217c20 */ /* 0x000fe20008410000 */
[----:B------:R-:W-:Y:S01]  /*2ed0*/  FMUL.FTZ R72, R24, UR4 ;  /* 0x0000000418487c20 */ /* 0x000fe20008410000 */
[----:B------:R-:W-:Y:S01]  /*2ee0*/  FMUL.FTZ R24, R31, UR4 ;  /* 0x000000041f187c20 */ /* 0x000fe20008410000 */
[----:B------:R3:W-:Y:S01]  /*2ef0*/  MUFU.TANH R76, R32 ;  /* 0x00000020004c7308 */ /* 0x0007e20000002400 */
[----:B-1--4-:R-:W-:Y:S01]  /*2f00*/  FMUL.FTZ R3, R26, UR4 ;  /* 0x000000041a037c20 */ /* 0x012fe20008410000 */
[----:B------:R-:W-:Y:S01]  /*2f10*/  FMUL.FTZ R26, R34, UR4 ;  /* 0x00000004221a7c20 */ /* 0x000fe20008410000 */
[----:B------:R-:W-:Y:S01]  /*2f20*/  FMUL.FTZ R73, R25, UR4 ;  /* 0x0000000419497c20 */ /* 0x000fe20008410000 */
[----:B------:R-:W-:Y:S01]  /*2f30*/  FMUL.FTZ R163, R47, UR4 ;  /* 0x000000042fa37c20 */ /* 0x000fe20008410000 */
[----:B------:R-:W-:Y:S01]  /*2f40*/  FMUL.FTZ R25, R35, UR4 ;  /* 0x0000000423197c20 */ /* 0x000fe20008410000 */
[----:B------:R-:W-:Y:S01]  /*2f50*/  FMUL.FTZ R28, R28, UR4 ;  /* 0x000000041c1c7c20 */ /* 0x000fe20008410000 */
[----:B------:R-:W-:Y:S01]  /*2f60*/  FMUL.FTZ R29, R29, UR4 ;  /* 0x000000041d1d7c20 */ /* 0x000fe20008410000 */
[----:B------:R1:W-:Y:S01]  /*2f70*/  MUFU.TANH R77, R33 ;  /* 0x00000021004d7308 */ /* 0x0003e20000002400 */
[----:B------:R-:W-:-:S02]  /*2f80*/  VIADD R31, R206, UR5 ;  /* 0x00000005ce1f7c36 */ /* 0x000fc40008000000 */
[----:B------:R-:W-:Y:S01]  /*2f90*/  FMUL.FTZ R36, R36, UR4 ;  /* 0x0000000424247c20 */ /* 0x000fe20008410000 */
[----:B------:R-:W-:Y:S01]  /*2fa0*/  FMUL.FTZ R37, R37, UR4 ;  /* 0x0000000425257c20 */ /* 0x000fe20008410000 */
[----:B------:R-:W-:Y:S01]  /*2fb0*/  FMUL.FTZ R40, R40, UR4 ;  /* 0x0000000428287c20 */ /* 0x000fe20008410000 */
[----:B------:R-:W-:Y:S01]  /*2fc0*/  FMUL.FTZ R44, R44, UR4 ;  /* 0x000000042c2c7c20 */ /* 0x000fe20008410000 */
[----:B------:R-:W-:Y:S01]  /*2fd0*/  FMUL.FTZ R20, R27, UR4 ;  /* 0x000000041b147c20 */ /* 0x000fe20008410000 */
[----:B------:R-:W-:Y:S01]  /*2fe0*/  FMUL.FTZ R27, R39, UR4 ;  /* 0x00000004271b7c20 */ /* 0x000fe20008410000 */
[----:B------:R-:W4:Y:S01]  /*2ff0*/  MUFU.TANH R72, R72 ;  /* 0x0000004800487308 */ /* 0x000f220000002400 */
[----:B--2---:R-:W-:Y:S01]  /*3000*/  ISETP.NE.AND P6, PT, R79, 0x1, PT ;  /* 0x000000014f00780c */ /* 0x004fe20003fc5270 */
        /* <DEDUP_REMOVED lines=12> */
[----:B---3--:R-:W3:Y:S01]  /*30d0*/  @P6 LDC R32, c[0x0][0x44c] ;  /* 0x00011300ff206b82 */ /* 0x008ee20000000800 */
[----:B------:R-:W-:Y:S01]  /*30e0*/  FMUL.FTZ R61, R61, UR4 ;  /* 0x000000043d3d7c20 */ /* 0x000fe20008410000 */
[----:B------:R5:W0:Y:S01]  /*30f0*/  MUFU.TANH R74, R28 ;  /* 0x0000001c004a7308 */ /* 0x000a220000002400 */
[----:B------:R-:W-:Y:S01]  /*3100*/  FMUL.FTZ R64, R64, UR4 ;  /* 0x0000000440407c20 */ /* 0x000fe20008410000 */
[----:B------:R-:W-:Y:S01]  /*3110*/  FMUL.FTZ R65, R65, UR4 ;  /* 0x0000000441417c20 */ /* 0x000fe20008410000 */
[----:B------:R-:W-:Y:S01]  /*3120*/  FMUL.FTZ R68, R68, UR4 ;  /* 0x0000000444447c20 */ /* 0x000fe20008410000 */
[----:B------:R-:W-:Y:S01]  /*3130*/  FMUL.FTZ R182, R46, UR4 ;  /* 0x000000042eb67c20 */ /* 0x000fe20008410000 */
[----:B------:R-:W-:Y:S01]  /*3140*/  FMUL.FTZ R69, R69, UR4 ;  /* 0x0000000445457c20 */ /* 0x000fe20008410000 */
[----:B-1----:R-:W1:Y:S01]  /*3150*/  @P6 LDC R33, c[0x0][0x450] ;  /* 0x00011400ff216b82 */ /* 0x002e620000000800 */
[----:B------:R-:W-:Y:S01]  /*3160*/  FMUL.FTZ R181, R50, UR4 ;  /* 0x0000000432b57c20 */ /* 0x000fe20008410000 */
[----:B------:R4:W0:Y:S01]  /*3170*/  MUFU.TANH R75, R29 ;  /* 0x0000001d004b7308 */ /* 0x0008220000002400 */
[----:B-----5:R-:W-:Y:S01]  /*3180*/  FMUL.FTZ R28, R38, UR4 ;  /* 0x00000004261c7c20 */ /* 0x020fe20008410000 */
[----:B------:R-:W-:Y:S01]  /*3190*/  FMUL.FTZ R184, R54, UR4 ;  /* 0x0000000436b87c20 */ /* 0x000fe20008410000 */
[----:B------:R-:W-:Y:S01]  /*31a0*/  FMUL.FTZ R180, R51, UR4 ;  /* 0x0000000433b47c20 */ /* 0x000fe20008410000 */
[----:B------:R-:W-:Y:S01]  /*31b0*/  FMUL.FTZ R186, R55, UR4 ;  /* 0x0000000437ba7c20 */ /* 0x000fe20008410000 */
[----:B------:R-:W-:Y:S01]  /*31c0*/  FMUL.FTZ R167, R58, UR4 ;  /* 0x000000043aa77c20 */ /* 0x000fe20008410000 */
[----:B------:R-:W-:Y:S01]  /*31d0*/  FMUL.FTZ R168, R59, UR4 ;  /* 0x000000043ba87c20 */ /* 0x000fe20008410000 */
[----:B------:R-:W-:Y:S01]  /*31e0*/  FMUL.FTZ R62, R62, UR4 ;  /* 0x000000043e3e7c20 */ /* 0x000fe20008410000 */
[----:B------:R-:W5:Y:S01]  /*31f0*/  MUFU.TANH R36, R36 ;  /* 0x0000002400247308 */ /* 0x000f620000002400 */
[----:B----4-:R-:W-:Y:S01]  /*3200*/  FMUL.FTZ R29, R43, UR4 ;  /* 0x000000042b1d7c20 */ /* 0x010fe20008410000 */
[----:B------:R-:W-:Y:S01]  /*3210*/  FMUL.FTZ R63, R63, UR4 ;  /* 0x000000043f3f7c20 */ /* 0x000fe20008410000 */
[----:B------:R-:W-:Y:S01]  /*3220*/  FMUL.FTZ R66, R66, UR4 ;  /* 0x0000000442427c20 */ /* 0x000fe20008410000 */
[----:B------:R-:W-:Y:S01]  /*3230*/  FMUL.FTZ R67, R67, UR4 ;  /* 0x0000000443437c20 */ /* 0x000fe20008410000 */
[----:B------:R-:W-:Y:S01]  /*3240*/  FMUL.FTZ R70, R70, UR4 ;  /* 0x0000000446467c20 */ /* 0x000fe20008410000 */
[----:B---3--:R-:W-:-:S04]  /*3250*/  @P6 IMAD.HI.U32 R32, R31, R32, RZ ;  /* 0x000000201f206227 */ /* 0x008fc800078e00ff */
[----:B------:R-:W-:Y:S01]  /*3260*/  FMUL.FTZ R71, R71, UR4 ;  /* 0x0000000447477c20 */ /* 0x000fe20008410000 */
[----:B------:R-:W3:Y:S01]  /*3270*/  MUFU.TANH R37, R37 ;  /* 0x0000002500257308 */ /* 0x000ee20000002400 */
[----:B------:R-:W-:Y:S01]  /*3280*/  ULDC UR5, c[0x0][0xa80] ;  /* 0x0002a00000057ab9 */ /* 0x000fe20000000800 */
[----:B------:R-:W4:Y:S01]  /*3290*/  S2UR UR10, SR_CgaCtaId ;  /* 0x00000000000a79c3 */ /* 0x000f220000008800 */
[----:B------:R-:W-:Y:S02]  /*32a0*/  UIADD3 UR4, UR6, 0x32440, URZ ;  /* 0x0003244006047890 */ /* 0x000fe4000fffe03f */
[----:B------:R-:W-:Y:S01]  /*32b0*/  ULOP3.LUT UR7, UR7, 0x3000000, URZ, 0xfc, !UPT ;  /* 0x0300000007077892 */ /* 0x000fe2000f8efc3f */
[----:B-1----:R-:W-:Y:S01]  /*32c0*/  @P6 SHF.R.U32.HI R31, RZ, R33, R32 ;  /* 0x00000021ff1f6219 */ /* 0x002fe20000011620 */
[----:B------:R-:W-:Y:S01]  /*32d0*/  IMAD R33, R165, -0x60, R203 ;  /* 0xffffffa0a5217824 */ /* 0x000fe200078e02cb */
[----:B------:R2:W1:Y:S01]  /*32e0*/  MUFU.TANH R39, R40 ;  /* 0x0000002800277308 */ /* 0x0004620000002400 */
[----:B------:R-:W-:-:S02]  /*32f0*/  UMOV UR11, 0x40000040 ;  /* 0x40000040000b7882 */ /* 0x000fc40000000000 */
[----:B------:R-:W0:Y:S01]  /*3300*/  SHFL.IDX PT, R34, R31, RZ, 0x1c1f ;  /* 0x001c1fff1f227589 */ /* 0x000e2200000e0000 */
[C-C-:B------:R-:W-:Y:S02]  /*3310*/  IADD3 R35, -R22.reuse, 0x61, R33.reuse ;  /* 0x0000006116237810 */ /* 0x140fe40007ffe121 */
[----:B------:R-:W-:Y:S01]  /*3320*/  IADD3 R33, -R22, 0x60, R33 ;  /* 0x0000006016217810 */ /* 0x000fe20007ffe121 */
[----:B------:R-:W5:Y:S01]  /*3330*/  SHFL.IDX PT, R47, R31, 0x1, 0x1c1f ;  /* 0x003c1f001f2f7f89 */ /* 0x000f6200000e0000 */
[----:B------:R-:W1:Y:S01]  /*3340*/  MUFU.TANH R44, R44 ;  /* 0x0000002c002c7308 */ /* 0x000e620000002400 */
[----:B------:R-:W-:-:S07]  /*3350*/  IMAD.IADD R32, R35, 0x1, -R202 ;  /* 0x0000000123207824 */ /* 0x000fce00078e0aca */
[----:B------:R-:W1:Y:S01]  /*3360*/  MUFU.TANH R45, R45 ;  /* 0x0000002d002d7308 */ /* 0x000e620000002400 */
[----:B----4-:R-:W-:-:S07]  /*3370*/  UPRMT UR4, UR10, 0x654, UR4 ;  /* 0x000006540a047896 */ /* 0x010fce0008000004 */
[----:B------:R1:W4:Y:S01]  /*3380*/  MUFU.TANH R78, R41 ;  /* 0x00000029004e7308 */ /* 0x0003220000002400 */
[----:B0-----:R-:W-:Y:S01]  /*3390*/  VIADDMNMX R43, R34, R32, R33, PT ;  /* 0x00000020222b7246 */ /* 0x001fe20003800121 */
[----:B------:R-:W-:Y:S01]  /*33a0*/  SYNCS.ARRIVE.TRANS64.RED.A1T0 RZ, [UR4], RZ ;  /* 0x000000ffffff79a7 */ /* 0x000fe20008100404 */
[----:B------:R-:W-:Y:S02]  /*33b0*/  UIMAD UR4, UR38, 0xc00, UR7 ;  /* 0x00000c00260478a4 */ /* 0x000fe4000f8e0207 */
[----:B------:R-:W-:-:S03]  /*33c0*/  ISETP.GT.AND P3, PT, R43, RZ, PT ;  /* 0x000000ff2b00720c */ /* 0x000fc60003f64270 */
[----:B------:R-:W0:Y:S01]  /*33d0*/  MUFU.TANH R48, R48 ;  /* 0x0000003000307308 */ /* 0x000e220000002400 */
[C---:B------:R-:W-:Y:S01]  /*33e0*/  ISETP.GT.AND P4, PT, R43.reuse, 0x1, PT ;  /* 0x000000012b00780c */ /* 0x040fe20003f84270 */
[----:B------:R-:W-:Y:S01]  /*33f0*/  UIADD3 UR14, UR4, 0x80, URZ ;  /* 0x00000080040e7890 */ /* 0x000fe2000fffe03f */
[----:B------:R-:W-:Y:S01]  /*3400*/  ISETP.GT.AND P5, PT, R43, 0x8, PT ;  /* 0x000000082b00780c */ /* 0x000fe20003fa4270 */
[----:B------:R-:W-:Y:S01]  /*3410*/  UMOV UR10, UR4 ;  /* 0x00000004000a7c82 */ /* 0x000fe20008000000 */
[----:B------:R-:W-:Y:S02]  /*3420*/  FSEL R35, R72, -INF , P3 ;  /* 0xff80000048237808 */ /* 0x000fe40001800000 */
[----:B--2---:R-:W-:Y:S01]  /*3430*/  FSEL R40, R73, -INF , P4 ;  /* 0xff80000049287808 */ /* 0x004fe20002000000 */
[----:B------:R-:W2:Y:S01]  /*3440*/  MUFU.TANH R49, R49 ;  /* 0x0000003100317308 */ /* 0x000ea20000002400 */
[----:B-----5:R-:W-:Y:S02]  /*3450*/  VIADDMNMX R47, R47, R32, R33, PT ;  /* 0x000000202f2f7246 */ /* 0x020fe40003800121 */
[----:B------:R-:W-:-:S02]  /*3460*/  ISETP.GT.AND P1, PT, R43, 0x9, PT ;  /* 0x000000092b00780c */ /* 0x000fc40003f24270 */
[----:B------:R-:W-:Y:S02]  /*3470*/  FSEL R38, R74, -INF , P5 ;  /* 0xff8000004a267808 */ /* 0x000fe40002800000 */
[----:B------:R-:W-:Y:S01]  /*3480*/  FMNMX.FTZ R33, R35, R40, !PT ;  /* 0x0000002823217209 */ /* 0x000fe20007810000 */
[----:B------:R-:W5:Y:S01]  /*3490*/  MUFU.TANH R52, R52 ;  /* 0x0000003400347308 */ /* 0x000f620000002400 */
[C---:B------:R-:W-:Y:S02]  /*34a0*/  ISETP.GT.AND P4, PT, R43.reuse, 0x18, PT ;  /* 0x000000182b00780c */ /* 0x040fe40003f84270 */
[C---:B------:R-:W-:Y:S02]  /*34b0*/  ISETP.GT.AND P5, PT, R43.reuse, 0x19, PT ;  /* 0x000000192b00780c */ /* 0x040fe40003fa4270 */
[----:B------:R-:W-:Y:S02]  /*34c0*/  ISETP.GT.AND P2, PT, R43, 0x10, PT ;  /* 0x000000102b00780c */ /* 0x000fe40003f44270 */
[----:B------:R-:W-:Y:S01]  /*34d0*/  FSEL R42, R75, -INF , P1 ;  /* 0xff8000004b2a7808 */ /* 0x000fe20000800000 */
[----:B------:R-:W5:Y:S01]  /*34e0*/  MUFU.TANH R53, R53 ;  /* 0x0000003500357308 */ /* 0x000f620000002400 */
[----:B------:R-:W-:-:S02]  /*34f0*/  FMNMX.FTZ R33, R38, R33, !PT ;  /* 0x0000002126217209 */ /* 0x000fc40007810000 */
[----:B------:R-:W-:Y:S02]  /*3500*/  ISETP.GT.AND P3, PT, R43, 0x11, PT ;  /* 0x000000112b00780c */ /* 0x000fe40003f64270 */
[----:B------:R-:W-:Y:S02]  /*3510*/  FSEL R31, R36, -INF , P4 ;  /* 0xff800000241f7808 */ /* 0x000fe40002000000 */
[----:B---3--:R-:W-:Y:S01]  /*3520*/  FSEL R36, R37, -INF , P5 ;  /* 0xff80000025247808 */ /* 0x008fe20002800000 */
[----:B------:R-:W3:Y:S01]  /*3530*/  MUFU.TANH R56, R56 ;  /* 0x0000003800387308 */ /* 0x000ee20000002400 */
[----:B------:R-:W-:Y:S02]  /*3540*/  FSEL R34, R76, -INF , P2 ;  /* 0xff8000004c227808 */ /* 0x000fe40001000000 */
[----:B------:R-:W-:Y:S02]  /*3550*/  FMNMX.FTZ R37, R42, R33, !PT ;  /* 0x000000212a257209 */ /* 0x000fe40007810000 */
[----:B------:R-:W-:-:S02]  /*3560*/  ISETP.GT.AND P1, PT, R43, 0x20, PT ;  /* 0x000000202b00780c */ /* 0x000fc40003f24270 */
[----:B------:R-:W-:Y:S01]  /*3570*/  FSEL R32, R77, -INF , P3 ;  /* 0xff8000004d207808 */ /* 0x000fe20001800000 */
[----:B------:R-:W3:Y:S01]  /*3580*/  MUFU.TANH R57, R57 ;  /* 0x0000003900397308 */ /* 0x000ee20000002400 */
[----:B------:R-:W-:Y:S02]  /*3590*/  ISETP.GT.AND P3, PT, R43, 0x28, PT ;  /* 0x000000282b00780c */ /* 0x000fe40003f64270 */
[----:B------:R-:W-:Y:S02]  /*35a0*/  FMNMX.FTZ R37, R34, R37, !PT ;  /* 0x0000002522257209 */ /* 0x000fe40007810000 */
[----:B-1----:R-:W-:Y:S02]  /*35b0*/  FSEL R41, R39, -INF , P1 ;  /* 0xff80000027297808 */ /* 0x002fe40000800000 */
[----:B------:R-:W-:Y:S01]  /*35c0*/  ISETP.GT.AND P4, PT, R43, 0x29, PT ;  /* 0x000000292b00780c */ /* 0x000fe20003f84270 */
[----:B------:R-:W1:Y:S01]  /*35d0*/  MUFU.TANH R60, R60 ;  /* 0x0000003c003c7308 */ /* 0x000e620000002400 */
[----:B------:R-:W-:-:S02]  /*35e0*/  FSEL R39, R44, -INF , P3 ;  /* 0xff8000002c277808 */ /* 0x000fc40001800000 */
[----:B------:R-:W-:Y:S02]  /*35f0*/  FMNMX.FTZ R44, R32, R37, !PT ;  /* 0x00000025202c7209 */ /* 0x000fe40007810000 */
[----:B------:R-:W-:Y:S02]  /*3600*/  FSEL R37, R45, -INF , P4 ;  /* 0xff8000002d257808 */ /* 0x000fe40002000000 */
[----:B------:R-:W-:Y:S01]  /*3610*/  FMNMX.FTZ R45, R31, R44, !PT ;  /* 0x0000002c1f2d7209 */ /* 0x000fe20007810000 */
[----:B------:R-:W1:Y:S01]  /*3620*/  MUFU.TANH R61, R61 ;  /* 0x0000003d003d7308 */ /* 0x000e620000002400 */
[----:B------:R-:W-:Y:S02]  /*3630*/  ISETP.GT.AND P2, PT, R43, 0x21, PT ;  /* 0x000000212b00780c */ /* 0x000fe40003f44270 */
[----:B------:R-:W-:Y:S02]  /*3640*/  FMNMX.FTZ R44, R36, R45, !PT ;  /* 0x0000002d242c7209 */ /* 0x000fe40007810000 */
[----:B----4-:R-:W-:-:S02]  /*3650*/  FSEL R33, R78, -INF , P2 ;  /* 0xff8000004e217808 */ /* 0x010fc40001000000 */
[----:B------:R-:W-:Y:S01]  /*3660*/  FMNMX.FTZ R44, R41, R44, !PT ;  /* 0x0000002c292c7209 */ /* 0x000fe20007810000 */
[----:B------:R-:W4:Y:S01]  /*3670*/  MUFU.TANH R64, R64 ;  /* 0x0000004000407308 */ /* 0x000f220000002400 */
[C---:B------:R-:W-:Y:S02]  /*3680*/  ISETP.GT.AND P5, PT, R43.reuse, 0x30, PT ;  /* 0x000000302b00780c */ /* 0x040fe40003fa4270 */
[----:B------:R-:W-:Y:S02]  /*3690*/  ISETP.GT.AND P1, PT, R43, 0x31, PT ;  /* 0x000000312b00780c */ /* 0x000fe40003f24270 */
[----:B------:R-:W-:Y:S02]  /*36a0*/  FMNMX.FTZ R44, R33, R44, !PT ;  /* 0x0000002c212c7209 */ /* 0x000fe40007810000 */
[----:B0-----:R-:W-:Y:S01]  /*36b0*/  FSEL R188, R48, -INF , P5 ;  /* 0xff80000030bc7808 */ /* 0x001fe20002800000 */
[----:B------:R-:W0:Y:S01]  /*36c0*/  MUFU.TANH R65, R65 ;  /* 0x0000004100417308 */ /* 0x000e220000002400 */
[----:B--2---:R-:W-:-:S02]  /*36d0*/  FSEL R187, R49, -INF , P1 ;  /* 0xff80000031bb7808 */ /* 0x004fc40000800000 */
[C---:B------:R-:W-:Y:S02]  /*36e0*/  ISETP.GT.AND P2, PT, R43.reuse, 0x38, PT ;  /* 0x000000382b00780c */ /* 0x040fe40003f44270 */
[C---:B------:R-:W-:Y:S02]  /*36f0*/  ISETP.GT.AND P3, PT, R43.reuse, 0x39, PT ;  /* 0x000000392b00780c */ /* 0x040fe40003f64270 */
[C---:B------:R-:W-:Y:S01]  /*3700*/  ISETP.GT.AND P4, PT, R43.reuse, 0x40, PT ;  /* 0x000000402b00780c */ /* 0x040fe20003f84270 */
[----:B------:R-:W2:Y:S01]  /*3710*/  MUFU.TANH R3, R3 ;  /* 0x0000000300037308 */ /* 0x000ea20000002400 */
[C---:B------:R-:W-:Y:S02]  /*3720*/  ISETP.GT.AND P5, PT, R43.reuse, 0x41, PT ;  /* 0x000000412b00780c */ /* 0x040fe40003fa4270 */
[----:B------:R-:W-:Y:S02]  /*3730*/  ISETP.GT.AND P1, PT, R43, 0x48, PT ;  /* 0x000000482b00780c */ /* 0x000fe40003f24270 */
[----:B------:R-:W-:-:S02]  /*3740*/  FMNMX.FTZ R44, R39, R44, !PT ;  /* 0x0000002c272c7209 */ /* 0x000fc40007810000 */
[----:B-----5:R-:W-:Y:S01]  /*3750*/  FSEL R183, R52, -INF , P2 ;  /* 0xff80000034b77808 */ /* 0x020fe20001000000 */
[----:B------:R-:W5:Y:S01]  /*3760*/  MUFU.TANH R20, R20 ;  /* 0x0000001400147308 */ /* 0x000f620000002400 */
[----:B------:R-:W-:Y:S02]  /*3770*/  FSEL R185, R53, -INF , P3 ;  /* 0xff80000035b97808 */ /* 0x000fe40001800000 */
[----:B---3--:R-:W-:Y:S02]  /*3780*/  FSEL R176, R56, -INF , P4 ;  /* 0xff80000038b07808 */ /* 0x008fe40002000000 */
[----:B------:R-:W-:Y:S02]  /*3790*/  FSEL R177, R57, -INF , P5 ;  /* 0xff80000039b17808 */ /* 0x000fe40002800000 */
[----:B-1----:R-:W-:Y:S01]  /*37a0*/  FSEL R178, R60, -INF , P1 ;  /* 0xff8000003cb27808 */ /* 0x002fe20000800000 */
[----:B------:R-:W1:Y:S01]  /*37b0*/  MUFU.TANH R68, R68 ;  /* 0x0000004400447308 */ /* 0x000e620000002400 */
[----:B------:R-:W-:-:S02]  /*37c0*/  ISETP.GT.AND P2, PT, R43, 0x49, PT ;  /* 0x000000492b00780c */ /* 0x000fc40003f44270 */
[C---:B------:R-:W-:Y:S02]  /*37d0*/  ISETP.GT.AND P3, PT, R43.reuse, 0x50, PT ;  /* 0x000000502b00780c */ /* 0x040fe40003f64270 */
[C---:B------:R-:W-:Y:S02]  /*37e0*/  ISETP.GT.AND P4, PT, R43.reuse, 0x51, PT ;  /* 0x000000512b00780c */ /* 0x040fe40003f84270 */
[C---:B------:R-:W-:Y:S01]  /*37f0*/  ISETP.GT.AND P5, PT, R43.reuse, 0x58, PT ;  /* 0x000000582b00780c */ /* 0x040fe20003fa4270 */
[----:B------:R-:W3:Y:S01]  /*3800*/  MUFU.TANH R21, R21 ;  /* 0x0000001500157308 */ /* 0x000ee20000002400 */
[----:B------:R-:W-:Y:S02]  /*3810*/  ISETP.GT.AND P1, PT, R43, 0x59, PT ;  /* 0x000000592b00780c */ /* 0x000fe40003f24270 */
[----:B------:R-:W-:Y:S02]  /*3820*/  FMNMX.FTZ R43, R37, R44, !PT ;  /* 0x0000002c252b7209 */ /* 0x000fe40007810000 */
[----:B------:R-:W-:-:S02]  /*3830*/  FSEL R179, R61, -INF , P2 ;  /* 0xff8000003db37808 */ /* 0x000fc40001000000 */
[----:B------:R-:W-:Y:S01]  /*3840*/  FMNMX.FTZ R44, R188, R43, !PT ;  /* 0x0000002bbc2c7209 */ /* 0x000fe20007810000 */
[----:B------:R-:W3:Y:S01]  /*3850*/  MUFU.TANH R24, R24 ;  /* 0x0000001800187308 */ /* 0x000ee20000002400 */
[----:B------:R-:W-:Y:S02]  /*3860*/  ISETP.GT.AND P2, PT, R47, RZ, PT ;  /* 0x000000ff2f00720c */ /* 0x000fe40003f44270 */
[----:B------:R-:W-:Y:S02]  /*3870*/  FMNMX.FTZ R46, R187, R44, !PT ;  /* 0x0000002cbb2e7209 */ /* 0x000fe40007810000 */
[----:B----4-:R-:W-:Y:S02]  /*3880*/  FSEL R44, R64, -INF , P3 ;  /* 0xff800000402c7808 */ /* 0x010fe40001800000 */
[----:B------:R-:W-:Y:S01]  /*3890*/  FMNMX.FTZ R46, R183, R46, !PT ;  /* 0x0000002eb72e7209 */ /* 0x000fe20007810000 */
[----:B------:R-:W4:Y:S01]  /*38a0*/  MUFU.TANH R26, R26 ;  /* 0x0000001a001a7308 */ /* 0x000f220000002400 */
[----:B------:R-:W-:-:S02]  /*38b0*/  ISETP.GT.AND P3, PT, R47, 0x1, PT ;  /* 0x000000012f00780c */ /* 0x000fc40003f64270 */
[----:B0-----:R-:W-:Y:S02]  /*38c0*/  FSEL R45, R65, -INF , P4 ;  /* 0xff800000412d7808 */ /* 0x001fe40002000000 */
[----:B------:R-:W-:Y:S02]  /*38d0*/  FMNMX.FTZ R49, R185, R46, !PT ;  /* 0x0000002eb9317209 */ /* 0x000fe40007810000 */
[----:B------:R-:W-:Y:S01]  /*38e0*/  ISETP.GT.AND P4, PT, R47, 0x8, PT ;  /* 0x000000082f00780c */ /* 0x000fe20003f84270 */
[----:B------:R-:W0:Y:S01]  /*38f0*/  MUFU.TANH R25, R25 ;  /* 0x0000001900197308 */ /* 0x000e220000002400 */
[----:B--2---:R-:W-:Y:S02]  /*3900*/  FSEL R46, R3, -INF , P2 ;  /* 0xff800000032e7808 */ /* 0x004fe40001000000 */
[----:B-----5:R-:W-:Y:S02]  /*3910*/  FSEL R20, R20, -INF , P3 ;  /* 0xff80000014147808 */ /* 0x020fe40001800000 */
[----:B-1----:R-:W-:-:S02]  /*3920*/  FSEL R43, R68, -INF , P5 ;  /* 0xff800000442b7808 */ /* 0x002fc40002800000 */
[----:B------:R-:W-:Y:S01]  /*3930*/  ISETP.GT.AND P5, PT, R47, 0x9, PT ;  /* 0x000000092f00780c */ /* 0x000fe20003fa4270 */
[----:B------:R-:W1:Y:S01]  /*3940*/  MUFU.TANH R28, R28 ;  /* 0x0000001c001c7308 */ /* 0x000e620000002400 */
[----:B---3--:R-:W-:Y:S02]  /*3950*/  FSEL R48, R21, -INF , P4 ;  /* 0xff80000015307808 */ /* 0x008fe40002000000 */
[----:B------:R-:W-:Y:S02]  /*3960*/  FMNMX.FTZ R3, R46, R20, !PT ;  /* 0x000000142e037209 */ /* 0x000fe40007810000 */
[----:B------:R-:W-:Y:S02]  /*3970*/  FMNMX.FTZ R50, R176, R49, !PT ;  /* 0x00000031b0327209 */ /* 0x000fe40007810000 */
[----:B------:R-:W-:Y:S01]  /*3980*/  ISETP.GT.AND P2, PT, R47, 0x10, PT ;  /* 0x000000102f00780c */ /* 0x000fe20003f44270 */
[----:B------:R-:W2:Y:S01]  /*3990*/  MUFU.TANH R27, R27 ;  /* 0x0000001b001b7308 */ /* 0x000ea20000002400 */
[----:B------:R-:W-:-:S02]  /*39a0*/  FSEL R24, R24, -INF , P5 ;  /* 0xff80000018187808 */ /* 0x000fc40002800000 */
[----:B------:R-:W-:Y:S02]  /*39b0*/  FMNMX.FTZ R3, R48, R3, !PT ;  /* 0x0000000330037209 */ /* 0x000fe40007810000 */
[----:B------:R-:W-:Y:S02]  /*39c0*/  FMNMX.FTZ R21, R177, R50, !PT ;  /* 0x00000032b1157209 */ /* 0x000fe40007810000 */
[----:B------:R-:W-:Y:S01]  /*39d0*/  ISETP.GT.AND P3, PT, R47, 0x11, PT ;  /* 0x000000112f00780c */ /* 0x000fe20003f64270 */
[----:B------:R-:W3:Y:S01]  /*39e0*/  MUFU.TANH R69, R69 ;  /* 0x0000004500457308 */ /* 0x000ee20000002400 */
[----:B----4-:R-:W-:Y:S02]  /*39f0*/  FSEL R26, R26, -INF , P2 ;  /* 0xff8000001a1a7808 */ /* 0x010fe40001000000 */
[----:B------:R-:W-:Y:S02]  /*3a00*/  FMNMX.FTZ R3, R24, R3, !PT ;  /* 0x0000000318037209 */ /* 0x000fe40007810000 */
[----:B------:R-:W-:-:S02]  /*3a10*/  FMNMX.FTZ R50, R178, R21, !PT ;  /* 0x00000015b2327209 */ /* 0x000fc40007810000 */
[----:B------:R-:W-:Y:S01]  /*3a20*/  ISETP.GT.AND P4, PT, R47, 0x18, PT ;  /* 0x000000182f00780c */ /* 0x000fe20003f84270 */
[----:B------:R-:W4:Y:S01]  /*3a30*/  MUFU.TANH R30, R30 ;  /* 0x0000001e001e7308 */ /* 0x000f220000002400 */
[----:B0-----:R-:W-:Y:S02]  /*3a40*/  FSEL R52, R25, -INF , P3 ;  /* 0xff80000019347808 */ /* 0x001fe40001800000 */
[----:B------:R-:W-:Y:S02]  /*3a50*/  FMNMX.FTZ R3, R26, R3, !PT ;  /* 0x000000031a037209 */ /* 0x000fe40007810000 */
[----:B------:R-:W-:Y:S02]  /*3a60*/  FMNMX.FTZ R21, R179, R50, !PT ;  /* 0x00000032b3157209 */ /* 0x000fe40007810000 */
[----:B------:R-:W-:Y:S01]  /*3a70*/  ISETP.GT.AND P2, PT, R47, 0x19, PT ;  /* 0x000000192f00780c */ /* 0x000fe20003f44270 */
[----:B------:R-:W0:Y:S01]  /*3a80*/  MUFU.TANH R29, R29 ;  /* 0x0000001d001d7308 */ /* 0x000e220000002400 */
[----:B-1----:R-:W-:-:S02]  /*3a90*/  FSEL R54, R28, -INF , P4 ;  /* 0xff8000001c367808 */ /* 0x002fc40002000000 */
[----:B------:R-:W-:Y:S02]  /*3aa0*/  FMNMX.FTZ R3, R52, R3, !PT ;  /* 0x0000000334037209 */ /* 0x000fe40007810000 */
[----:B------:R-:W-:Y:S02]  /*3ab0*/  FMNMX.FTZ R50, R44, R21, !PT ;  /* 0x000000152c327209 */ /* 0x000fe40007810000 */
[----:B------:R-:W-:Y:S01]  /*3ac0*/  ISETP.GT.AND P3, PT, R47, 0x20, PT ;  /* 0x000000202f00780c */ /* 0x000fe20003f64270 */
[----:B------:R-:W1:Y:S01]  /*3ad0*/  MUFU.TANH R182, R182 ;  /* 0x000000b600b67308 */ /* 0x000e620000002400 */
[----:B--2---:R-:W-:Y:S02]  /*3ae0*/  FSEL R28, R27, -INF , P2 ;  /* 0xff8000001b1c7808 */ /* 0x004fe40001000000 */
[----:B------:R-:W-:Y:S02]  /*3af0*/  FMNMX.FTZ R3, R54, R3, !PT ;  /* 0x0000000336037209 */ /* 0x000fe40007810000 */
[----:B------:R-:W-:-:S02]  /*3b00*/  FMNMX.FTZ R50, R45, R50, !PT ;  /* 0x000000322d327209 */ /* 0x000fc40007810000 */
[----:B---3--:R-:W-:Y:S01]  /*3b10*/  FSEL R166, R69, -INF , P1 ;  /* 0xff80000045a67808 */ /* 0x008fe20000800000 */
[----:B------:R-:W2:Y:S01]  /*3b20*/  MUFU.TANH R163, R163 ;  /* 0x000000a300a37308 */ /* 0x000ea20000002400 */
[----:B------:R-:W-:Y:S02]  /*3b30*/  ISETP.GT.AND P1, PT, R47, 0x21, PT ;  /* 0x000000212f00780c */ /* 0x000fe40003f24270 */
[----:B----4-:R-:W-:Y:S02]  /*3b40*/  FSEL R30, R30, -INF , P3 ;  /* 0xff8000001e1e7808 */ /* 0x010fe40001800000 */
[----:B------:R-:W-:Y:S02]  /*3b50*/  FMNMX.FTZ R3, R28, R3, !PT ;  /* 0x000000031c037209 */ /* 0x000fe40007810000 */
[----:B------:R-:W-:Y:S01]  /*3b60*/  FMNMX.FTZ R21, R43, R50, !PT ;  /* 0x000000322b157209 */ /* 0x000fe20007810000 */
[----:B------:R-:W3:Y:S01]  /*3b70*/  MUFU.TANH R181, R181 ;  /* 0x000000b500b57308 */ /* 0x000ee20000002400 */
[----:B------:R-:W-:-:S02]  /*3b80*/  ISETP.GT.AND P2, PT, R47, 0x28, PT ;  /* 0x000000282f00780c */ /* 0x000fc40003f44270 */
[----:B0-----:R-:W-:Y:S02]  /*3b90*/  FSEL R50, R29, -INF , P1 ;  /* 0xff8000001d327808 */ /* 0x001fe40000800000 */
[----:B------:R-:W-:Y:S02]  /*3ba0*/  FMNMX.FTZ R3, R30, R3, !PT ;  /* 0x000000031e037209 */ /* 0x000fe40007810000 */
[C---:B------:R-:W-:Y:S01]  /*3bb0*/  ISETP.GT.AND P1, PT, R47.reuse, 0x29, PT ;  /* 0x000000292f00780c */ /* 0x040fe20003f24270 */
[----:B------:R-:W0:Y:S01]  /*3bc0*/  MUFU.TANH R180, R180 ;  /* 0x000000b400b47308 */ /* 0x000e220000002400 */
[----:B-1----:R-:W-:Y:S02]  /*3bd0*/  FSEL R182, R182, -INF , P2 ;  /* 0xff800000b6b67808 */ /* 0x002fe40001000000 */
[----:B------:R-:W-:Y:S02]  /*3be0*/  FMNMX.FTZ R3, R50, R3, !PT ;  /* 0x0000000332037209 */ /* 0x000fe40007810000 */
[----:B------:R-:W-:-:S02]  /*3bf0*/  ISETP.GT.AND P2, PT, R47, 0x30, PT ;  /* 0x000000302f00780c */ /* 0x000fc40003f44270 */
[----:B--2---:R-:W-:Y:S01]  /*3c00*/  FSEL R163, R163, -INF , P1 ;  /* 0xff800000a3a37808 */ /* 0x004fe20000800000 */
[----:B------:R-:W1:Y:S01]  /*3c10*/  MUFU.TANH R184, R184 ;  /* 0x000000b800b87308 */ /* 0x000e620000002400 */
[----:B------:R-:W-:Y:S02]  /*3c20*/  FMNMX.FTZ R56, R182, R3, !PT ;  /* 0x00000003b6387209 */ /* 0x000fe40007810000 */
[----:B------:R-:W-:Y:S02]  /*3c30*/  ISETP.GT.AND P1, PT, R47, 0x31, PT ;  /* 0x000000312f00780c */ /* 0x000fe40003f24270 */
[----:B---3--:R-:W-:Y:S02]  /*3c40*/  FSEL R181, R181, -INF , P2 ;  /* 0xff800000b5b57808 */ /* 0x008fe40001000000 */
[----:B------:R-:W-:Y:S01]  /*3c50*/  FMNMX.FTZ R56, R163, R56, !PT ;  /* 0x00000038a3387209 */ /* 0x000fe20007810000 */
[----:B------:R-:W2:Y:S01]  /*3c60*/  MUFU.TANH R186, R186 ;  /* 0x000000ba00ba7308 */ /* 0x000ea20000002400 */
        /* <DEDUP_REMOVED lines=8> */
[----:B------:R-:W-:Y:S01]  /*3cf0*/  FMNMX.FTZ R3, R184, R3, !PT ;  /* 0x00000003b8037209 */ /* 0x000fe20007810000 */
[----:B------:R-:W1:Y:S01]  /*3d00*/  MUFU.TANH R168, R168 ;  /* 0x000000a800a87308 */ /* 0x000e620000002400 */
[----:B--2---:R-:W-:Y:S02]  /*3d10*/  FSEL R186, R186, -INF , P1 ;  /* 0xff800000baba7808 */ /* 0x004fe40000800000 */
[----:B------:R-:W-:Y:S02]  /*3d20*/  ISETP.GT.AND P1, PT, R47, 0x41, PT ;  /* 0x000000412f00780c */ /* 0x000fe40003f24270 */
[----:B------:R-:W-:Y:S02]  /*3d30*/  FMNMX.FTZ R56, R186, R3, !PT ;  /* 0x00000003ba387209 */ /* 0x000fe40007810000 */
[----:B------:R-:W-:Y:S01]  /*3d40*/  FMNMX.FTZ R21, R166, R21, !PT ;  /* 0x00000015a6157209 */ /* 0x000fe20007810000 */
[----:B------:R-:W2:Y:S01]  /*3d50*/  MUFU.TANH R62, R62 ;  /* 0x0000003e003e7308 */ /* 0x000ea20000002400 */
[----:B0-----:R-:W-:-:S02]  /*3d60*/  FSEL R167, R167, -INF , P2 ;  /* 0xff800000a7a77808 */ /* 0x001fc40001000000 */
[----:B------:R-:W-:Y:S01]  /*3d70*/  ISETP.GT.AND P2, PT, R47, 0x48, PT ;  /* 0x000000482f00780c */ /* 0x000fe20003f44270 */
[----:B------:R-:W0:Y:S01]  /*3d80*/  SHFL.BFLY PT, R58, R21, 0x2, 0x1f ;  /* 0x0c401f00153a7f89 */ /* 0x000e2200000e0000 */
[----:B------:R-:W-:-:S03]  /*3d90*/  FMNMX.FTZ R3, R167, R56, !PT ;  /* 0x00000038a7037209 */ /* 0x000fc60007810000 */
[----:B------:R-:W3:Y:S01]  /*3da0*/  MUFU.TANH R63, R63 ;  /* 0x0000003f003f7308 */ /* 0x000ee20000002400 */
[----:B-1----:R-:W-:Y:S02]  /*3db0*/  FSEL R168, R168, -INF , P1 ;  /* 0xff800000a8a87808 */ /* 0x002fe40000800000 */
[----:B------:R-:W-:Y:S02]  /*3dc0*/  ISETP.GT.AND P1, PT, R47, 0x49, PT ;  /* 0x000000492f00780c */ /* 0x000fe40003f24270 */
[----:B------:R-:W-:-:S03]  /*3dd0*/  FMNMX.FTZ R56, R168, R3, !PT ;  /* 0x00000003a8387209 */ /* 0x000fc60007810000 */
[----:B------:R-:W1:Y:S01]  /*3de0*/  MUFU.TANH R66, R66 ;  /* 0x0000004200427308 */ /* 0x000e620000002400 */
[----:B--2---:R-:W-:Y:S01]  /*3df0*/  FSEL R169, R62, -INF , P2 ;  /* 0xff8000003ea97808 */ /* 0x004fe20001000000 */
[----:B------:R2:W-:Y:S01]  /*3e00*/  BAR.SYNC.DEFER_BLOCKING R2, 0x100 ;  /* 0x000400020000751d */ /* 0x0005e20000010000 */
[----:B------:R-:W-:Y:S02]  /*3e10*/  ISETP.GT.AND P2, PT, R47, 0x50, PT ;  /* 0x000000502f00780c */ /* 0x000fe40003f44270 */
[----:B------:R-:W-:-:S03]  /*3e20*/  FMNMX.FTZ R3, R169, R56, !PT ;  /* 0x00000038a9037209 */ /* 0x000fc60007810000 */
[----:B------:R-:W4:Y:S01]  /*3e30*/  MUFU.TANH R67, R67 ;  /* 0x0000004300437308 */ /* 0x000f220000002400 */
[----:B---3--:R-:W-:Y:S02]  /*3e40*/  FSEL R170, R63, -INF , P1 ;  /* 0xff8000003faa7808 */ /* 0x008fe40000800000 */
[----:B------:R-:W-:Y:S02]  /*3e50*/  ISETP.GT.AND P1, PT, R47, 0x51, PT ;  /* 0x000000512f00780c */ /* 0x000fe40003f24270 */
[----:B------:R-:W-:Y:S02]  /*3e60*/  FMNMX.FTZ R56, R170, R3, !PT ;  /* 0x00000003aa387209 */ /* 0x000fe40007810000 */
[----:B0-----:R-:W-:Y:S01]  /*3e70*/  FMNMX.FTZ R21, R21, R58, !PT ;  /* 0x0000003a15157209 */ /* 0x001fe20007810000 */
[----:B------:R-:W0:Y:S01]  /*3e80*/  MUFU.TANH R70, R70 ;  /* 0x0000004600467308 */ /* 0x000e220000002400 */
[----:B-1----:R-:W-:Y:S02]  /*3e90*/  FSEL R171, R66, -INF , P2 ;  /* 0xff80000042ab7808 */ /* 0x002fe40001000000 */
[----:B------:R-:W-:Y:S01]  /*3ea0*/  ISETP.GT.AND P2, PT, R47, 0x58, PT ;  /* 0x000000582f00780c */ /* 0x000fe20003f44270 */
[----:B------:R-:W1:Y:S01]  /*3eb0*/  SHFL.BFLY PT, R58, R21, 0x1, 0x1f ;  /* 0x0c201f00153a7f89 */ /* 0x000e6200000e0000 */
[----:B------:R-:W-:-:S03]  /*3ec0*/  FMNMX.FTZ R3, R171, R56, !PT ;  /* 0x00000038ab037209 */ /* 0x000fc60007810000 */
[----:B------:R-:W3:Y:S01]  /*3ed0*/  MUFU.TANH R71, R71 ;  /* 0x0000004700477308 */ /* 0x000ee20000002400 */
[----:B----4-:R-:W-:Y:S02]  /*3ee0*/  FSEL R172, R67, -INF , P1 ;  /* 0xff80000043ac7808 */ /* 0x010fe40000800000 */
[----:B------:R-:W-:Y:S02]  /*3ef0*/  ISETP.GT.AND P1, PT, R47, 0x59, PT ;  /* 0x000000592f00780c */ /* 0x000fe40003f24270 */
[----:B------:R-:W-:Y:S02]  /*3f00*/  FMNMX.FTZ R56, R172, R3, !PT ;  /* 0x00000003ac387209 */ /* 0x000fe40007810000 */
[----:B0-----:R-:W-:-:S04]  /*3f10*/  FSEL R173, R70, -INF , P2 ;  /* 0xff80000046ad7808 */ /* 0x001fc80001000000 */
[----:B------:R-:W-:Y:S02]  /*3f20*/  FMNMX.FTZ R3, R173, R56, !PT ;  /* 0x00000038ad037209 */ /* 0x000fe40007810000 */
[----:B---3--:R-:W-:Y:S02]  /*3f30*/  FSEL R174, R71, -INF , P1 ;  /* 0xff80000047ae7808 */ /* 0x008fe40000800000 */
[----:B-1----:R-:W-:Y:S02]  /*3f40*/  FMNMX.FTZ R21, R21, R58, !PT ;  /* 0x0000003a15157209 */ /* 0x002fe40007810000 */
[----:B------:R-:W-:Y:S02]  /*3f50*/  FMNMX.FTZ R3, R174, R3, !PT ;  /* 0x00000003ae037209 */ /* 0x000fe40007810000 */
[C---:B------:R-:W-:Y:S01]  /*3f60*/  FSETP.NEU.FTZ.AND P1, PT, R21.reuse, -INF , PT ;  /* 0xff8000001500780b */ /* 0x040fe20003f3d000 */
[----:B------:R-:W-:Y:S02]  /*3f70*/  FMUL.FTZ R25, R21, UR5 ;  /* 0x0000000515197c20 */ /* 0x000fe40008410000 */
[----:B------:R-:W0:Y:S03]  /*3f80*/  SHFL.BFLY PT, R56, R3, 0x2, 0x1f ;  /* 0x0c401f0003387f89 */ /* 0x000e2600000e0000 */
        /* <DEDUP_REMOVED lines=17> */
[----:B0-----:R-:W-:Y:S01]  /*40a0*/  FMNMX.FTZ R56, R3, R56, !PT ;  /* 0x0000003803387209 */ /* 0x001fe20007810000 */
        /* <DEDUP_REMOVED lines=8> */
[--C-:B--2---:R-:W-:Y:S01]  /*4130*/  FFMA.FTZ R2, R44, UR5, -R58.reuse ;  /* 0x000000052c027c23 */ /* 0x104fe2000801083a */
[----:B------:R-:W-:-:S04]  /*4140*/  FFMA.FTZ R166, R166, UR5, -R58 ;  /* 0x00000005a6a67c23 */ /* 0x000fc8000801083a */
[----:B------:R-:W2:Y:S01]  /*4150*/  MUFU.EX2 R25, R42 ;  /* 0x0000002a00197308 */ /* 0x000ea20000000800 */
[----:B-1----:R-:W-:Y:S01]  /*4160*/  FADD.FTZ R29, R35, R40 ;  /* 0x00000028231d7221 */ /* 0x002fe20000010000 */
[----:B------:R-:W-:-:S06]  /*4170*/  F2FP.F16.F32.PACK_AB R152, R40, R35 ;  /* 0x000000232898723e */ /* 0x000fcc00000000ff */
[----:B------:R-:W-:Y:S01]  /*4180*/  MUFU.EX2 R34, R34 ;  /* 0x0000002200227308 */ /* 0x000fe20000000800 */
[----:B0-----:R-:W-:-:S07]  /*4190*/  FMNMX.FTZ R164, R56, R3, !PT ;  /* 0x0000000338a47209 */ /* 0x001fce0007810000 */
[----:B------:R-:W0:Y:S01]  /*41a0*/  MUFU.EX2 R27, R32 ;  /* 0x00000020001b7308 */ /* 0x000e220000000800 */
[----:B--2---:R-:W-:Y:S01]  /*41b0*/  F2FP.F16.F32.PACK_AB R154, R25, R38 ;  /* 0x00000026199a723e */ /* 0x004fe200000000ff */
[----:B------:R-:W-:Y:S01]  /*41c0*/  FFMA.FTZ R3, R45, UR5, -R58 ;  /* 0x000000052d037c23 */ /* 0x000fe2000801083a */
[C---:B------:R-:W-:Y:S01]  /*41d0*/  FSETP.NEU.FTZ.AND P1, PT, R164.reuse, -INF , PT ;  /* 0xff800000a400780b */ /* 0x040fe20003f3d000 */
[----:B------:R-:W-:-:S04]  /*41e0*/  FMUL.FTZ R175, R164, UR5 ;  /* 0x00000005a4af7c20 */ /* 0x000fc80008410000 */
[----:B------:R-:W-:Y:S01]  /*41f0*/  MUFU.EX2 R31, R31 ;  /* 0x0000001f001f7308 */ /* 0x000fe20000000800 */
[----:B------:R-:W-:-:S05]  /*4200*/  FSEL R175, R175, RZ, P1 ;  /* 0x000000ffafaf7208 */ /* 0x000fca0000800000 */
        /* <DEDUP_REMOVED lines=11> */
[----:B0-----:R-:W-:Y:S01]  /*42c0*/  F2FP.F16.F32.PACK_AB R156, R27, R34 ;  /* 0x000000221b9c723e */ /* 0x001fe200000000ff */
[--C-:B------:R-:W-:Y:S01]  /*42d0*/  FFMA.FTZ R182, R182, UR5, -R175.reuse ;  /* 0x00000005b6b67c23 */ /* 0x100fe200080108af */
[----:B------:R-:W0:Y:S01]  /*42e0*/  MUFU.EX2 R46, R46 ;  /* 0x0000002e002e7308 */ /* 0x000e220000000800 */
[----:B-1----:R-:W-:Y:S01]  /*42f0*/  FFMA.FTZ R20, R43, UR5, -R58 ;  /* 0x000000052b147c23 */ /* 0x002fe2000801083a */
[--C-:B------:R-:W-:Y:S01]  /*4300*/  FFMA.FTZ R172, R172, UR5, -R175.reuse ;  /* 0x00000005acac7c23 */ /* 0x100fe200080108af */
[--C-:B------:R-:W-:Y:S01]  /*4310*/  FFMA.FTZ R173, R173, UR5, -R175.reuse ;  /* 0x00000005adad7c23 */ /* 0x100fe200080108af */
[--C-:B------:R-:W-:Y:S01]  /*4320*/  FFMA.FTZ R174, R174, UR5, -R175.reuse ;  /* 0x00000005aeae7c23 */ /* 0x100fe200080108af */
[----:B------:R-:W-:-:S03]  /*4330*/  FFMA.FTZ R171, R171, UR5, -R175 ;  /* 0x00000005abab7c23 */ /* 0x000fc600080108af */
[----:B------:R-:W1:Y:S08]  /*4340*/  MUFU.EX2 R48, R48 ;  /* 0x0000003000307308 */ /* 0x000e700000000800 */
[----:B------:R2:W-:Y:S08]  /*4350*/  MUFU.EX2 R155, R24 ;  /* 0x00000018009b7308 */ /* 0x0005f00000000800 */
[----:B------:R-:W-:Y:S01]  /*4360*/  MUFU.EX2 R26, R26 ;  /* 0x0000001a001a7308 */ /* 0x000fe20000000800 */
[----:B--2---:R-:W-:Y:S01]  /*4370*/  FADD.FTZ R24, R38, R29 ;  /* 0x0000001d26187221 */ /* 0x004fe20000010000 */
[----:B0-----:R-:W-:Y:S01]  /*4380*/  FADD.FTZ R29, R46, R153 ;  /* 0x000000992e1d7221 */ /* 0x001fe20000010000 */
[----:B------:R-:W-:-:S05]  /*4390*/  F2FP.F16.F32.PACK_AB R153, R153, R46 ;  /* 0x0000002e9999723e */ /* 0x000fca00000000ff */
[----:B------:R-:W-:Y:S08]  /*43a0*/  MUFU.EX2 R157, R52 ;  /* 0x00000034009d7308 */ /* 0x000ff00000000800 */
[----:B------:R-:W0:Y:S08]  /*43b0*/  MUFU.EX2 R36, R36 ;  /* 0x0000002400247308 */ /* 0x000e300000000800 */
[----:B------:R2:W-:Y:S08]  /*43c0*/  MUFU.EX2 R160, R33 ;  /* 0x0000002100a07308 */ /* 0x0005f00000000800 */
[----:B------:R-:W3:Y:S01]  /*43d0*/  MUFU.EX2 R54, R54 ;  /* 0x0000003600367308 */ /* 0x000ee20000000800 */
[----:B--2---:R-:W-:Y:S01]  /*43e0*/  FADD.FTZ R33, R25, R24 ;  /* 0x0000001819217221 */ /* 0x004fe20000010000 */
[----:B-1----:R-:W-:Y:S01]  /*43f0*/  FADD.FTZ R24, R48, R29 ;  /* 0x0000001d30187221 */ /* 0x002fe20000010000 */
[----:B0-----:R-:W-:-:S03]  /*4400*/  F2FP.F16.F32.PACK_AB R158, R36, R31 ;  /* 0x0000001f249e723e */ /* 0x001fc600000000ff */
[C---:B------:R-:W-:Y:S01]  /*4410*/  FADD.FTZ R29, R155.reuse, R24 ;  /* 0x000000189b1d7221 */ /* 0x040fe20000010000 */
[----:B------:R-:W-:Y:S01]  /*4420*/  F2FP.F16.F32.PACK_AB R155, R155, R48 ;  /* 0x000000309b9b723e */ /* 0x000fe200000000ff */
[----:B------:R-:W-:Y:S02]  /*4430*/  MUFU.EX2 R41, R41 ;  /* 0x0000002900297308 */ /* 0x000fe40000000800 */
[----:B------:R-:W-:-:S04]  /*4440*/  FADD.FTZ R24, R26, R29 ;  /* 0x0000001d1a187221 */ /* 0x000fc80000010000 */
[C---:B------:R-:W-:Y:S01]  /*4450*/  FADD.FTZ R25, R157.reuse, R24 ;  /* 0x000000189d197221 */ /* 0x040fe20000010000 */
[----:B------:R-:W-:Y:S01]  /*4460*/  F2FP.F16.F32.PACK_AB R157, R157, R26 ;  /* 0x0000001a9d9d723e */ /* 0x000fe200000000ff */
[----:B------:R0:W1:Y:S02]  /*4470*/  MUFU.EX2 R159, R28 ;  /* 0x0000001c009f7308 */ /* 0x0000640000000800 */
[----:B---3--:R-:W-:-:S06]  /*4480*/  FADD.FTZ R24, R54, R25 ;  /* 0x0000001936187221 */ /* 0x008fcc0000010000 */
[----:B------:R-:W-:Y:S01]  /*4490*/  MUFU.EX2 R39, R39 ;  /* 0x0000002700277308 */ /* 0x000fe20000000800 */
        /* <DEDUP_REMOVED lines=8> */
[----:B------:R-:W-:-:S04]  /*4520*/  FADD.FTZ R27, R41, R28 ;  /* 0x0000001c291b7221 */ /* 0x000fc80000010000 */
[C---:B------:R-:W-:Y:S01]  /*4530*/  FADD.FTZ R24, R160.reuse, R27 ;  /* 0x0000001ba0187221 */ /* 0x040fe20000010000 */
[----:B------:R-:W-:Y:S02]  /*4540*/  F2FP.F16.F32.PACK_AB R160, R160, R41 ;  /* 0x00000029a0a0723e */ /* 0x000fe400000000ff */
[----:B------:R-:W2:Y:S01]  /*4550*/  MUFU.EX2 R162, R37 ;  /* 0x0000002500a27308 */ /* 0x000ea20000000800 */
[----:B0-----:R-:W-:Y:S01]  /*4560*/  FADD.FTZ R190, R30, R25 ;  /* 0x000000191ebe7221 */ /* 0x001fe20000010000 */
[----:B------:R-:W-:-:S06]  /*4570*/  FADD.FTZ R189, R39, R24 ;  /* 0x0000001827bd7221 */ /* 0x000fcc0000010000 */
[----:B------:R-:W-:Y:S01]  /*4580*/  MUFU.EX2 R188, R188 ;  /* 0x000000bc00bc7308 */ /* 0x000fe20000000800 */
[C---:B-1----:R-:W-:Y:S01]  /*4590*/  FADD.FTZ R190, R161.reuse, R190 ;  /* 0x000000bea1be7221 */ /* 0x042fe20000010000 */
[----:B------:R-:W-:-:S06]  /*45a0*/  F2FP.F16.F32.PACK_AB R161, R161, R30 ;  /* 0x0000001ea1a1723e */ /* 0x000fcc00000000ff */
[----:B------:R-:W-:Y:S01]  /*45b0*/  MUFU.EX2 R187, R187 ;  /* 0x000000bb00bb7308 */ /* 0x000fe20000000800 */
[C---:B--2---:R-:W-:Y:S01]  /*45c0*/  FADD.FTZ R189, R162.reuse, R189 ;  /* 0x000000bda2bd7221 */ /* 0x044fe20000010000 */
[----:B------:R-:W-:Y:S02]  /*45d0*/  F2FP.F16.F32.PACK_AB R162, R162, R39 ;  /* 0x00000027a2a2723e */ /* 0x000fe400000000ff */
[----:B------:R-:W-:-:S04]  /*45e0*/  WARPGROUP.ARRIVE ;  /* 0x00000000000079c5 */ /* 0x000fc80000000000 */
[----:B------:R-:W-:Y:S02]  /*45f0*/  MUFU.EX2 R183, R183 ;  /* 0x000000b700b77308 */ /* 0x000fe40000000800 */
[----:B------:R-:W-:Y:S01]  /*4600*/  HGMMA.64x256x16.F32 R24, R152, gdesc[UR8].tnspB, RZ, !UPT, gsb0 ;  /* 0x43e0000898187df0 */ /* 0x000fe2000c0008ff */
[----:B------:R-:W-:Y:S01]  /*4610*/  UMOV UR10, UR14 ;  /* 0x0000000e000a7c82 */ /* 0x000fe20008000000 */
[----:B------:R-:W-:-:S04]  /*4620*/  UMOV UR11, 0x40000040 ;  /* 0x40000040000b7882 */ /* 0x000fc80000000000 */
[----:B------:R-:W0:Y:S08]  /*4630*/  MUFU.EX2 R185, R185 ;  /* 0x000000b900b97308 */ /* 0x000e300000000800 */
        /* <DEDUP_REMOVED lines=12> */
[--C-:B------:R-:W-:Y:S01]  /*4700*/  FFMA.FTZ R152, R163, UR5, -R175.reuse ;  /* 0x00000005a3987c23 */ /* 0x100fe200080108af */
[----:B------:R-:W-:-:S03]  /*4710*/  FFMA.FTZ R153, R181, UR5, -R175 ;  /* 0x00000005b5997c23 */ /* 0x000fc600080108af */
[----:B------:R-:W1:Y:S01]  /*4720*/  MUFU.EX2 R163, R182 ;  /* 0x000000b600a37308 */ /* 0x000e620000000800 */
[----:B0-----:R-:W-:Y:S01]  /*4730*/  F2FP.F16.F32.PACK_AB R154, R185, R183 ;  /* 0x000000b7b99a723e */ /* 0x001fe200000000ff */
[----:B------:R-:W-:Y:S01]  /*4740*/  HGMMA.64x256x16.F32 R24, R156, gdesc[UR8].tnspB, R24, gsb0 ;  /* 0x43e000089c187df0 */ /* 0x000fe20008000818 */
[----:B------:R-:W-:Y:S01]  /*4750*/  UIADD3 UR10, UR4, 0x100, URZ ;  /* 0x00000100040a7890 */ /* 0x000fe2000fffe03f */
[----:B------:R-:W-:-:S04]  /*4760*/  UMOV UR11, 0x40000040 ;  /* 0x40000040000b7882 */ /* 0x000fc80000000000 */
[----:B------:R-:W0:Y:S08]  /*4770*/  MUFU.EX2 R152, R152 ;  /* 0x0000009800987308 */ /* 0x000e300000000800 */
[----:B------:R-:W2:Y:S01]  /*4780*/  MUFU.EX2 R153, R153 ;  /* 0x0000009900997308 */ /* 0x000ea20000000800 */
[----:B-1----:R-:W-:Y:S01]  /*4790*/  FADD.FTZ R190, R163, R190 ;  /* 0x000000bea3be7221 */ /* 0x002fe20000010000 */
[----:B0-----:R-:W-:-:S03]  /*47a0*/  F2FP.F16.F32.PACK_AB R163, R152, R163 ;  /* 0x000000a398a3723e */ /* 0x001fc600000000ff */
[----:B------:R-:W-:Y:S01]  /*47b0*/  FADD.FTZ R190, R152, R190 ;  /* 0x000000be98be7221 */ /* 0x000fe20000010000 */
[----:B------:R-:W-:-:S03]  /*47c0*/  F2FP.F16.F32.PACK_AB R152, R187, R188 ;  /* 0x000000bcbb98723e */ /* 0x000fc600000000ff */
[----:B--2---:R-:W-:Y:S01]  /*47d0*/  FADD.FTZ R190, R153, R190 ;  /* 0x000000be99be7221 */ /* 0x004fe20000010000 */
[----:B------:R-:W-:Y:S02]  /*47e0*/  WARPGROUP.DEPBAR.LE gsb0, 0x0 ;  /* 0x00008000000079c5 */ /* 0x000fe40000010000 */
[----:B------:R-:W-:Y:S01]  /*47f0*/  WARPGROUP.ARRIVE ;  /* 0x00000000000079c5 */ /* 0x000fe20000000000 */
[--C-:B------:R-:W-:Y:S01]  /*4800*/  FFMA.FTZ R156, R180, UR5, -R175.reuse ;  /* 0x00000005b49c7c23 */ /* 0x100fe200080108af */
[--C-:B------:R-:W-:Y:S01]  /*4810*/  FFMA.FTZ R157, R184, UR5, -R175.reuse ;  /* 0x00000005b89d7c23 */ /* 0x100fe200080108af */
[----:B------:R-:W-:Y:S01]  /*4820*/  FFMA.FTZ R158, R186, UR5, -R175 ;  /* 0x00000005ba9e7c23 */ /* 0x000fe200080108af */
[----:B------:R-:W-:Y:S02]  /*4830*/  FADD.FTZ R159, R188, R189 ;  /* 0x000000bdbc9f7221 */ /* 0x000fe40000010000 */
[----:B------:R-:W-:Y:S01]  /*4840*/  HGMMA.64x256x16.F32 R24, R160, gdesc[UR8].tnspB, R24, gsb0 ;  /* 0x43e00008a0187df0 */ /* 0x000fe20008000818 */
[----:B------:R-:W0:Y:S01]  /*4850*/  MUFU.EX2 R156, R156 ;  /* 0x0000009c009c7308 */ /* 0x000e220000000800 */
[----:B------:R-:W-:Y:S01]  /*4860*/  UIADD3 UR10, UR4, 0x180, URZ ;  /* 0x00000180040a7890 */ /* 0x000fe2000fffe03f */
[----:B------:R-:W-:Y:S01]  /*4870*/  FADD.FTZ R159, R187, R159 ;  /* 0x0000009fbb9f7221 */ /* 0x000fe20000010000 */
[----:B------:R-:W-:-:S03]  /*4880*/  UMOV UR11, 0x40000040 ;  /* 0x40000040000b7882 */ /* 0x000fc60000000000 */
[----:B------:R-:W-:Y:S02]  /*4890*/  FADD.FTZ R159, R183, R159 ;  /* 0x0000009fb79f7221 */ /* 0x000fe40000010000 */
[----:B------:R-:W1:Y:S02]  /*48a0*/  MUFU.EX2 R157, R157 ;  /* 0x0000009d009d7308 */ /* 0x000e640000000800 */
[----:B------:R-:W-:-:S06]  /*48b0*/  FADD.FTZ R159, R185, R159 ;  /* 0x0000009fb99f7221 */ /* 0x000fcc0000010000 */
[----:B------:R-:W2:Y:S01]  /*48c0*/  MUFU.EX2 R158, R158 ;  /* 0x0000009e009e7308 */ /* 0x000ea20000000800 */
[C---:B0-----:R-:W-:Y:S01]  /*48d0*/  F2FP.F16.F32.PACK_AB R153, R156.reuse, R153 ;  /* 0x000000999c99723e */ /* 0x041fe200000000ff */
[----:B------:R-:W-:Y:S01]  /*48e0*/  FADD.FTZ R190, R156, R190 ;  /* 0x000000be9cbe7221 */ /* 0x000fe20000010000 */
[----:B------:R-:W-:-:S06]  /*48f0*/  FFMA.FTZ R156, R170, UR5, -R175 ;  /* 0x00000005aa9c7c23 */ /* 0x000fcc00080108af */
[----:B------:R-:W-:Y:S01]  /*4900*/  MUFU.EX2 R156, R156 ;  /* 0x0000009c009c7308 */ /* 0x000fe20000000800 */
[----:B-1----:R-:W-:Y:S01]  /*4910*/  FADD.FTZ R190, R157, R190 ;  /* 0x000000be9dbe7221 */ /* 0x002fe20000010000 */
[----:B--2---:R-:W-:-:S03]  /*4920*/  F2FP.F16.F32.PACK_AB R155, R158, R157 ;  /* 0x0000009d9e9b723e */ /* 0x004fc600000000ff */
[----:B------:R-:W-:Y:S01]  /*4930*/  FADD.FTZ R157, R158, R190 ;  /* 0x000000be9e9d7221 */ /* 0x000fe20000010000 */
[----:B------:R-:W-:Y:S02]  /*4940*/  WARPGROUP.DEPBAR.LE gsb0, 0x0 ;  /* 0x00008000000079c5 */ /* 0x000fe40000010000 */
[----:B------:R-:W-:Y:S01]  /*4950*/  WARPGROUP.ARRIVE ;  /* 0x00000000000079c5 */ /* 0x000fe20000000000 */
[--C-:B------:R-:W-:Y:S01]  /*4960*/  FFMA.FTZ R160, R168, UR5, -R175.reuse ;  /* 0x00000005a8a07c23 */ /* 0x100fe200080108af */
[----:B------:R-:W-:-:S04]  /*4970*/  FFMA.FTZ R161, R169, UR5, -R175 ;  /* 0x00000005a9a17c23 */ /* 0x000fc800080108af */
[----:B------:R-:W-:Y:S01]  /*4980*/  HGMMA.64x256x16.F32 R24, R152, gdesc[UR8].tnspB, R24, gsb0 ;  /* 0x43e0000898187df0 */ /* 0x000fe20008000818 */
[----:B------:R-:W-:Y:S01]  /*4990*/  MUFU.EX2 R160, R160 ;  /* 0x000000a000a07308 */ /* 0x000fe20000000800 */
[----:B------:R-:W-:Y:S01]  /*49a0*/  UIADD3 UR10, UR4, 0x200, URZ ;  /* 0x00000200040a7890 */ /* 0x000fe2000fffe03f */
[----:B------:R-:W-:Y:S01]  /*49b0*/  UMOV UR11, 0x40000040 ;  /* 0x40000040000b7882 */ /* 0x000fe20000000000 */
[----:B------:R-:W-:-:S05]  /*49c0*/  UIADD3 UR4, UR4, 0x280, URZ ;  /* 0x0000028004047890 */ /* 0x000fca000fffe03f */
[----:B------:R-:W0:Y:S01]  /*49d0*/  MUFU.EX2 R161, R161 ;  /* 0x000000a100a17308 */ /* 0x000e220000000800 */
[----:B------:R-:W-:Y:S02]  /*49e0*/  WARPGROUP.DEPBAR.LE gsb0, 0x0 ;  /* 0x00008000000079c5 */ /* 0x000fe40000010000 */
[----:B------:R-:W-:-:S05]  /*49f0*/  FFMA.FTZ R153, R167, UR5, -R175 ;  /* 0x00000005a7997c23 */ /* 0x000fca00080108af */
[----:B------:R-:W1:Y:S01]  /*4a00*/  MUFU.EX2 R152, R176 ;  /* 0x000000b000987308 */ /* 0x000e620000000800 */
[----:B------:R-:W-:Y:S02]  /*4a10*/  F2FP.F16.F32.PACK_AB R154, R179, R178 ;  /* 0x000000b2b39a723e */ /* 0x000fe400000000ff */
[----:B0-----:R-:W-:-:S05]  /*4a20*/  F2FP.F16.F32.PACK_AB R155, R156, R161 ;  /* 0x000000a19c9b723e */ /* 0x001fca00000000ff */
[----:B------:R-:W0:Y:S01]  /*4a30*/  MUFU.EX2 R153, R153 ;  /* 0x0000009900997308 */ /* 0x000e220000000800 */
[----:B-1----:R-:W-:Y:S01]  /*4a40*/  FADD.FTZ R159, R152, R159 ;  /* 0x0000009f989f7221 */ /* 0x002fe20000010000 */
[----:B------:R-:W-:-:S03]  /*4a50*/  F2FP.F16.F32.PACK_AB R152, R177, R152 ;  /* 0x00000098b198723e */ /* 0x000fc600000000ff */
[----:B------:R-:W-:Y:S01]  /*4a60*/  FADD.FTZ R159, R177, R159 ;  /* 0x0000009fb19f7221 */ /* 0x000fe20000010000 */
[----:B0-----:R-:W-:Y:S01]  /*4a70*/  FADD.FTZ R157, R153, R157 ;  /* 0x0000009d999d7221 */ /* 0x001fe20000010000 */
[----:B------:R-:W-:Y:S02]  /*4a80*/  F2FP.F16.F32.PACK_AB R153, R160, R153 ;  /* 0x00000099a099723e */ /* 0x000fe400000000ff */
[----:B------:R-:W-:Y:S01]  /*4a90*/  FADD.FTZ R159, R178, R159 ;  /* 0x0000009fb29f7221 */ /* 0x000fe20000010000 */
[----:B------:R-:W-:Y:S01]  /*4aa0*/  FADD.FTZ R157, R160, R157 ;  /* 0x0000009da09d7221 */ /* 0x000fe20000010000 */
[----:B------:R-:W-:Y:S02]  /*4ab0*/  WARPGROUP.ARRIVE ;  /* 0x00000000000079c5 */ /* 0x000fe40000000000 */
[----:B------:R-:W-:Y:S01]  /*4ac0*/  FADD.FTZ R159, R179, R159 ;  /* 0x0000009fb39f7221 */ /* 0x000fe20000010000 */
[----:B------:R-:W-:-:S03]  /*4ad0*/  FADD.FTZ R157, R161, R157 ;  /* 0x0000009da19d7221 */ /* 0x000fc60000010000 */
[----:B------:R-:W-:Y:S01]  /*4ae0*/  HGMMA.64x256x16.F32 R24, R152, gdesc[UR8].tnspB, R24, gsb0 ;  /* 0x43e0000898187df0 */ /* 0x000fe20008000818 */
[----:B------:R-:W-:Y:S01]  /*4af0*/  FADD.FTZ R157, R156, R157 ;  /* 0x0000009d9c9d7221 */ /* 0x000fe20000010000 */
[----:B------:R-:W-:Y:S01]  /*4b00*/  FADD.FTZ R156, R2, R159 ;  /* 0x0000009f029c7221 */ /* 0x000fe20000010000 */
[----:B------:R-:W-:Y:S01]  /*4b10*/  UMOV UR10, UR4 ;  /* 0x00000004000a7c82 */ /* 0x000fe20008000000 */
[----:B------:R-:W-:Y:S02]  /*4b20*/  UMOV UR11, 0x40000040 ;  /* 0x40000040000b7882 */ /* 0x000fe40000000000 */
[C---:B------:R-:W-:Y:S01]  /*4b30*/  FADD.FTZ R156, R3.reuse, R156 ;  /* 0x0000009c039c7221 */ /* 0x040fe20000010000 */
[----:B------:R-:W-:Y:S02]  /*4b40*/  WARPGROUP.DEPBAR.LE gsb0, 0x0 ;  /* 0x00008000000079c5 */ /* 0x000fe40000010000 */
[----:B------:R-:W0:Y:S01]  /*4b50*/  MUFU.EX2 R153, R171 ;  /* 0x000000ab00997308 */ /* 0x000e220000000800 */
[----:B------:R-:W-:Y:S01]  /*4b60*/  F2FP.F16.F32.PACK_AB R152, R3, R2 ;  /* 0x000000020398723e */ /* 0x000fe200000000ff */
[----:B------:R-:W-:Y:S01]  /*4b70*/  FADD.FTZ R3, R20, R156 ;  /* 0x0000009c14037221 */ /* 0x000fe20000010000 */
[----:B------:R-:W-:-:S02]  /*4b80*/  F2FP.F16.F32.PACK_AB R154, R166, R20 ;  /* 0x00000014a69a723e */ /* 0x000fc400000000ff */
[----:B------:R-:W-:Y:S01]  /*4b90*/  F2FP.F16.F32.PACK_AB R155, R174, R173 ;  /* 0x000000adae9b723e */ /* 0x000fe200000000ff */
[----:B0-----:R-:W-:Y:S01]  /*4ba0*/  FADD.FTZ R2, R153, R157 ;  /* 0x0000009d99027221 */ /* 0x001fe20000010000 */
[----:B------:R-:W-:-:S03]  /*4bb0*/  F2FP.F16.F32.PACK_AB R153, R172, R153 ;  /* 0x00000099ac99723e */ /* 0x000fc600000000ff */
[----:B------:R-:W-:Y:S01]  /*4bc0*/  FADD.FTZ R2, R172, R2 ;  /* 0x00000002ac027221 */ /* 0x000fe20000010000 */
[----:B------:R-:W-:-:S03]  /*4bd0*/  WARPGROUP.ARRIVE ;  /* 0x00000000000079c5 */ /* 0x000fc60000000000 */
[----:B------:R-:W-:Y:S01]  /*4be0*/  FADD.FTZ R173, R173, R2 ;  /* 0x00000002adad7221 */ /* 0x000fe20000010000 */
[----:B------:R-:W-:-:S04]  /*4bf0*/  FADD.FTZ R2, R166, R3 ;  /* 0x00000003a6027221 */ /* 0x000fc80000010000 */
[----:B------:R-:W-:Y:S01]  /*4c00*/  HGMMA.64x256x16.F32 R24, R152, gdesc[UR8].tnspB, R24, gsb0 ;  /* 0x43e0000898187df0 */ /* 0x000fe20008000818 */
[----:B------:R-:W-:Y:S02]  /*4c10*/  FADD.FTZ R3, R174, R173 ;  /* 0x000000adae037221 */ /* 0x000fe40000010000 */
[----:B------:R-:W-:Y:S02]  /*4c20*/  WARPGROUP.DEPBAR.LE gsb0, 0x0 ;  /* 0x00008000000079c5 */ /* 0x000fe40000010000 */
[----:B------:R-:W-:Y:S05]  /*4c30*/  @!P0 BRA `(.L_x_14905) ;  /* 0x0000000000048947 */ /* 0x000fea0003800000 */
[----:B------:R-:W-:Y:S01]  /*4c40*/  BPT.TRAP 0x1 ;  /* 0x000000040000795c */ /* 0x000fe20000300000 */
.L_x_14905:
[----:B------:R-:W0:Y:S01]  /*4c50*/  @P6 LDC R152, c[0x0][0x44c] ;  /* 0x00011300ff986b82 */ /* 0x000e220000000800 */
[----:B------:R-:W-:Y:S01]  /*4c60*/  R2UR UR4, R204 ;  /* 0x00000000cc0472ca */ /* 0x000fe200000e0000 */
[----:B------:R-:W-:Y:S01]  /*4c70*/  UIADD3 UR6, UR6, 0x32460, URZ ;  /* 0x0003246006067890 */ /* 0x000fe2000fffe03f */
[----:B------:R-:W-:-:S05]  /*4c80*/  R2UR UR10, R205 ;  /* 0x00000000cd0a72ca */ /* 0x000fca00000e0000 */
[----:B------:R-:W1:Y:S06]  /*4c90*/  @P6 LDC R153, c[0x0][0x450] ;  /* 0x00011400ff996b82 */ /* 0x000e6c0000000800 */
[----:B------:R-:W-:Y:S02]  /*4ca0*/  IMAD.U32 R20, RZ, RZ, UR4 ;  /* 0x00000004ff147e24 */ /* 0x000fe4000f8e00ff */
[----:B0-----:R-:W-:Y:S01]  /*4cb0*/  @P6 IMAD.HI.U32 R152, R152, UR4, RZ ;  /* 0x0000000498986c27 */ /* 0x001fe2000f8e00ff */
[----:B------:R-:W0:Y:S04]  /*4cc0*/  S2UR UR4, SR_CgaCtaId ;  /* 0x00000000000479c3 */ /* 0x000e280000008800 */
[----:B-1----:R-:W-:-:S04]  /*4cd0*/  @P6 SHF.R.U32.HI R20, RZ, R153, R152 ;  /* 0x00000099ff146219 */ /* 0x002fc80000011698 */
[----:B------:R-:W-:-:S05]  /*4ce0*/  IADD3 R20, R20, R203, -R202 ;  /* 0x000000cb14147210 */ /* 0x000fca0007ffe8ca */
[----:B------:R-:W-:-:S05]  /*4cf0*/  IMAD.HI R20, R20, 0x2aaaaaab, RZ ;  /* 0x2aaaaaab14147827 */ /* 0x000fca00078e02ff */
[----:B------:R-:W-:Y:S01]  /*4d00*/  SHF.R.U32.HI R153, RZ, 0x1f, R20 ;  /* 0x0000001fff997819 */ /* 0x000fe20000011614 */
[----:B0-----:R-:W-:-:S03]  /*4d10*/  UPRMT UR6, UR4, 0x654, UR6 ;  /* 0x0000065404067896 */ /* 0x001fc60008000006 */
[----:B------:R-:W-:Y:S01]  /*4d20*/  LEA.HI.SX32 R153, R20, R153, 0x1c ;  /* 0x0000009914997211 */ /* 0x000fe200078fe2ff */
[----:B------:R-:W-:-:S03]  /*4d30*/  VIADD R20, R165, 0xfffffffe ;  /* 0xfffffffea5147836 */ /* 0x000fc60000000000 */
[----:B------:R-:W-:Y:S02]  /*4d40*/  R2UR UR54, R153 ;  /* 0x00000000993672ca */ /* 0x000fe400000e0000 */
[----:B------:R-:W-:Y:S11]  /*4d50*/  SYNCS.ARRIVE.TRANS64.RED.A1T0 RZ, [UR6], RZ ;  /* 0x000000ffffff79a7 */ /* 0x000ff60008100406 */
[----:B------:R-:W-:-:S04]  /*4d60*/  UISETP.LT.AND UP0, UPT, UR10, UR54, UPT ;  /* 0x000000360a00728c */ /* 0x000fc8000bf01270 */
[----:B------:R-:W-:-:S06]  /*4d70*/  USEL UR54, UR10, UR54, !UP0 ;  /* 0x000000360a367287 */ /* 0x000fcc000c000000 */
[----:B------:R-:W-:-:S13]  /*4d80*/  ISETP.GE.AND P1, PT, R20, UR54, PT ;  /* 0x0000003614007c0c */ /* 0x000fda000bf26270 */
[----:B------:R-:W-:Y:S05]  /*4d90*/  @!P1 BRA `(.L_x_14906) ;  /* 0x00000030003c9947 */ /* 0x000fea0003800000 */
[----:B------:R-:W-:Y:S02]  /*4da0*/  IMAD.MOV.U32 R208, RZ, RZ, R164 ;  /* 0x000000ffffd07224 */ /* 0x000fe400078e00a4 */
[----:B------:R-:W-:-:S07]  /*4db0*/  IMAD.MOV.U32 R207, RZ, RZ, R21 ;  /* 0x000000ffffcf7224 */ /* 0x000fce00078e0015 */
.L_x_14917:
        /* <DEDUP_REMOVED lines=8> */
.L_x_14907:
        /* <DEDUP_REMOVED lines=9> */
.L_x_14908:
[----:B-1----:R-:W-:Y:S05]  /*4ed0*/  @P1 BRA `(.L_x_14909) ;  /* 0x0000000000081947 */ /* 0x002fea0003800000 */
[----:B------:R-:W1:Y:S02]  /*4ee0*/  SYNCS.PHASECHK.TRANS64.TRYWAIT P1, [UR4+0x32430], R0 ;  /* 0x03243000ff0075a7 */ /* 0x000e640008020144 */
[----:B-1----:R-:W-:Y:S05]  /*4ef0*/  @!P1 BRA `(.L_x_14910) ;  /* 0x0000011c00209947 */ /* 0x002fea0003800000 */
.L_x_14909:
[----:B------:R-:W-:Y:S01]  /*4f00*/  R2UR UR48, R200 ;  /* 0x00000000c83072ca */ /* 0x000fe200000e0000 */
[----:B------:R-:W-:Y:S01]  /*4f10*/  UIMAD UR5, UR38, 0x300, UR61 ;  /* 0x00000300260578a4 */ /* 0x000fe2000f8e023d */
[----:B------:R-:W-:Y:S01]  /*4f20*/  R2UR UR49, R201 ;  /* 0x00000000c93172ca */ /* 0x000fe200000e0000 */
[----:B------:R-:W-:Y:S01]  /*4f30*/  WARPGROUP.ARRIVE ;  /* 0x00000000000079c5 */ /* 0x000fe20000000000 */
        /* <DEDUP_REMOVED lines=27> */
.L_x_14911:
[----:B------:R2:W3:Y:S01]  /*50f0*/  SYNCS.PHASECHK.TRANS64.TRYWAIT P1, [UR4+0x32450], R0 ;  /* 0x03245000ff0075a7 */ /* 0x0004e20008020144 */
[----:B------:R-:W-:Y:S05]  /*5100*/  @!P0 BRA `(.L_x_14912) ;  /* 0x0000000000048947 */ /* 0x000fea0003800000 */
[----:B------:R-:W-:Y:S01]  /*5110*/  BPT.TRAP 0x1 ;  /* 0x000000040000795c */ /* 0x000fe20000300000 */
.L_x_14912:
[----:B---3--:R-:W-:Y:S05]  /*5120*/  @P1 BRA `(.L_x_14913) ;  /* 0x0000000000081947 */ /* 0x008fea0003800000 */
[----:B------:R-:W3:Y:S02]  /*5130*/  SYNCS.PHASECHK.TRANS64.TRYWAIT P1, [UR4+0x32450], R0 ;  /* 0x03245000ff0075a7 */ /* 0x000ee40008020144 */
[----:B---3--:R-:W-:Y:S05]  /*5140*/  @!P1 BRA `(.L_x_14914) ;  /* 0x0000011800a49947 */ /* 0x008fea0003800000 */
.L_x_14913:
[----:B------:R-:W-:Y:S01]  /*5150*/  R2UR UR48, R12 ;  /* 0x000000000c3072ca */ /* 0x000fe200000e0000 */
[----:B------:R-:W-:Y:S01]  /*5160*/  UIMAD UR5, UR6, 0xc00, UR60 ;  /* 0x00000c00060578a4 */ /* 0x000fe2000f8e023c */
[----:B------:R-:W-:Y:S01]  /*5170*/  R2UR UR49, R13 ;  /* 0x000000000d3172ca */ /* 0x000fe200000e0000 */
[----:B------:R-:W-:Y:S01]  /*5180*/  WARPGROUP.ARRIVE ;  /* 0x00000000000079c5 */ /* 0x000fe20000000000 */
[----:B------:R-:W-:Y:S01]  /*5190*/  UMOV UR51, 0x40000040 ;  /* 0x4000004000337882 */ /* 0x000fe20000000000 */
[----:B------:R-:W-:-:S04]  /*51a0*/  UIADD3 UR10, UR5, 0x304, URZ ;  /* 0x00000304050a7890 */ /* 0x000fc8000fffe03f */
[----:B-1----:R-:W1:Y:S01]  /*51b0*/  S2R R21, SR_TID.X ;  /* 0x0000000000157919 */ /* 0x002e620000002100 */
        /* <DEDUP_REMOVED lines=23> */
[----:B-1----:R-:W-:-:S04]  /*5330*/  SHF.R.U32.HI R21, RZ, 0x7, R21 ;  /* 0x00000007ff157819 */ /* 0x002fc80000011615 */
[----:B0-2---:R-:W-:Y:S01]  /*5340*/  IADD3 R0, -R21, 0xb, RZ ;  /* 0x0000000b15007810 */ /* 0x005fe20007ffe1ff */
        /* <DEDUP_REMOVED lines=25> */
[----:B------:R-:W-:Y:S01]  /*54e0*/  UMOV UR51, 0x40000040 ;  /* 0x4000004000337882 */ /* 0x000fe20000000000 */
[----:B------:R-:W-:Y:S01]  /*54f0*/  UMOV UR48, UR52 ;  /* 0x0000003400307c82 */ /* 0x000fe20008000000 */
[----:B------:R-:W-:Y:S01]  /*5500*/  UMOV UR49, UR53 ;  /* 0x0000003500317c82 */ /* 0x000fe20008000000 */
[----:B------:R-:W-:Y:S02]  /*5510*/  WARPGROUP.DEPBAR.LE gsb0, 0x0 ;  /* 0x00008000000079c5 */ /* 0x000fe40000010000 */
[----:B------:R-:W-:-:S06]  /*5520*/  WARPGROUP.ARRIVE ;  /* 0x00000000000079c5 */ /* 0x000fcc0000000000 */
[----:B------:R-:W-:Y:S01]  /*5530*/  HGMMA.64x96x16.F32 R152, gdesc[UR48], R152, gsb0 ;  /* 0x01600000309879f0 */ /* 0x000fe20008000898 */
[----:B------:R-:W-:Y:S01]  /*5540*/  UIADD3 UR50, UR5, 0x906, URZ ;  /* 0x0000090605327890 */ /* 0x000fe2000fffe03f */
[----:B------:R-:W-:Y:S01]  /*5550*/  UMOV UR51, 0x40000040 ;  /* 0x4000004000337882 */ /* 0x000fe20000000000 */
[----:B------:R-:W-:Y:S01]  /*5560*/  UMOV UR48, UR56 ;  /* 0x0000003800307c82 */ /* 0x000fe20008000000 */
[----:B------:R-:W-:Y:S01]  /*5570*/  UMOV UR49, UR57 ;  /* 0x0000003900317c82 */ /* 0x000fe20008000000 */
        /* <DEDUP_REMOVED lines=34> */
.L_x_14915:
[----:B------:R-:W1:Y:S01]  /*57a0*/  LDC R21, c[0x0][0x448] ;  /* 0x00011200ff157b82 */ /* 0x000e620000000800 */
[----:B------:R-:W-:Y:S01]  /*57b0*/  R2UR UR5, R204 ;  /* 0x00000000cc0572ca */ /* 0x000fe200000e0000 */
[----:B------:R-:W-:Y:S01]  /*57c0*/  ULDC UR10, c[0x0][0xad0] ;  /* 0x0002b400000a7ab9 */ /* 0x000fe20000000800 */
[----:B------:R-:W-:Y:S01]  /*57d0*/  UIMAD UR6, UR6, 0xc00, UR7 ;  /* 0x00000c00060678a4 */ /* 0x000fe2000f8e0207 */
        /* <DEDUP_REMOVED lines=10> */
[----:B------:R-:W-:-:S02]  /*5880*/  VIADD R219, R206, UR5 ;  /* 0x00000005cedb7c36 */ /* 0x000fc40008000000 */
        /* <DEDUP_REMOVED lines=9> */
[----:B-1----:R-:W-:Y:S01]  /*5920*/  ISETP.NE.AND P1, PT, R21, 0x1, PT ;  /* 0x000000011500780c */ /* 0x002fe20003f25270 */
        /* <DEDUP_REMOVED lines=12> */
[----:B------:R-:W1:Y:S01]  /*59f0*/  @P1 LDC R209, c[0x0][0x44c] ;  /* 0x00011300ffd11b82 */ /* 0x000e620000000800 */
[----:B------:R-:W-:Y:S01]  /*5a00*/  FMUL.FTZ R160, R160, UR10 ;  /* 0x0000000aa0a07c20 */ /* 0x000fe20008410000 */
[----:B------:R-:W-:Y:S01]  /*5a10*/  FMUL.FTZ R157, R157, UR10 ;  /* 0x0000000a9d9d7c20 */ /* 0x000fe20008410000 */
[----:B------:R-:W-:Y:S01]  /*5a20*/  FMUL.FTZ R165, R165, UR10 ;  /* 0x0000000aa5a57c20 */ /* 0x000fe20008410000 */
[----:B------:R-:W-:Y:S01]  /*5a30*/  FMUL.FTZ R169, R169, UR10 ;  /* 0x0000000aa9a97c20 */ /* 0x000fe20008410000 */
[----:B------:R-:W-:Y:S01]  /*5a40*/  FMUL.FTZ R168, R168, UR10 ;  /* 0x0000000aa8a87c20 */ /* 0x000fe20008410000 */
[----:B------:R-:W-:Y:S01]  /*5a50*/  MUFU.TANH R163, R163 ;  /* 0x000000a300a37308 */ /* 0x000fe20000002400 */
[----:B------:R-:W-:Y:S01]  /*5a60*/  FMUL.FTZ R215, R173, UR10 ;  /* 0x0000000aadd77c20 */ /* 0x000fe20008410000 */
[----:B------:R-:W2:Y:S01]  /*5a70*/  @P1 LDC R21, c[0x0][0x450] ;  /* 0x00011400ff151b82 */ /* 0x000ea20000000800 */
[----:B------:R-:W-:Y:S01]  /*5a80*/  FMUL.FTZ R216, R176, UR10 ;  /* 0x0000000ab0d87c20 */ /* 0x000fe20008410000 */
[----:B------:R-:W-:Y:S01]  /*5a90*/  FMUL.FTZ R218, R180, UR10 ;  /* 0x0000000ab4da7c20 */ /* 0x000fe20008410000 */
[----:B------:R-:W-:Y:S01]  /*5aa0*/  FMUL.FTZ R217, R177, UR10 ;  /* 0x0000000ab1d97c20 */ /* 0x000fe20008410000 */
[----:B------:R-:W-:Y:S01]  /*5ab0*/  FMUL.FTZ R220, R184, UR10 ;  /* 0x0000000ab8dc7c20 */ /* 0x000fe20008410000 */
[----:B------:R-:W-:Y:S01]  /*5ac0*/  FMUL.FTZ R221, R185, UR10 ;  /* 0x0000000ab9dd7c20 */ /* 0x000fe20008410000 */
[----:B------:R-:W-:Y:S01]  /*5ad0*/  MUFU.TANH R166, R166 ;  /* 0x000000a600a67308 */ /* 0x000fe20000002400 */
[----:B------:R-:W-:Y:S01]  /*5ae0*/  ULDC UR5, c[0x0][0xa80] ;  /* 0x0002a00000057ab9 */ /* 0x000fe20000000800 */
[----:B------:R-:W-:Y:S01]  /*5af0*/  FMUL.FTZ R188, R188, UR10 ;  /* 0x0000000abcbc7c20 */ /* 0x000fe20008410000 */
[----:B------:R-:W-:Y:S01]  /*5b00*/  FMUL.FTZ R189, R189, UR10 ;  /* 0x0000000abdbd7c20 */ /* 0x000fe20008410000 */
[----:B------:R-:W-:Y:S01]  /*5b10*/  FMUL.FTZ R192, R192, UR10 ;  /* 0x0000000ac0c07c20 */ /* 0x000fe20008410000 */
[----:B------:R-:W-:-:S03]  /*5b20*/  UMOV UR11, 0x40000040 ;  /* 0x40000040000b7882 */ /* 0x000fc60000000000 */
[----:B------:R-:W-:Y:S01]  /*5b30*/  MUFU.TANH R167, R167 ;  /* 0x000000a700a77308 */ /* 0x000fe20000002400 */
[----:B-1----:R-:W-:-:S07]  /*5b40*/  @P1 IMAD.HI.U32 R209, R219, R209, RZ ;  /* 0x000000d1dbd11227 */ /* 0x002fce00078e00ff */
[----:B------:R-:W-:Y:S01]  /*5b50*/  MUFU.TANH R170, R170 ;  /* 0x000000aa00aa7308 */ /* 0x000fe20000002400 */
[----:B--2---:R-:W-:Y:S01]  /*5b60*/  @P1 SHF.R.U32.HI R219, RZ, R21, R209 ;  /* 0x00000015ffdb1219 */ /* 0x004fe200000116d1 */
[----:B------:R-:W-:Y:S01]  /*5b70*/  FMUL.FTZ R21, R154, UR10 ;  /* 0x0000000a9a157c20 */ /* 0x000fe20008410000 */
[----:B------:R-:W-:Y:S02]  /*5b80*/  IMAD R154, R20, -0x60, RZ ;  /* 0xffffffa0149a7824 */ /* 0x000fe400078e02ff */
[----:B------:R-:W-:Y:S01]  /*5b90*/  FMUL.FTZ R209, R152, UR10 ;  /* 0x0000000a98d17c20 */ /* 0x000fe20008410000 */
[----:B------:R-:W-:Y:S01]  /*5ba0*/  FMUL.FTZ R152, R153, UR10 ;  /* 0x0000000a99987c20 */ /* 0x000fe20008410000 */
[----:B------:R-:W1:Y:S01]  /*5bb0*/  SHFL.IDX PT, R164, R219, 0x1, 0x1c1f ;  /* 0x003c1f00dba47f89 */ /* 0x000e6200000e0000 */
[----:B------:R-:W-:Y:S01]  /*5bc0*/  MUFU.TANH R171, R171 ;  /* 0x000000ab00ab7308 */ /* 0x000fe20000002400 */
[----:B------:R-:W-:Y:S02]  /*5bd0*/  IADD3 R154, -R22, 0x1, R154 ;  /* 0x00000001169a7810 */ /* 0x000fe40007ffe19a */
[----:B------:R2:W3:Y:S02]  /*5be0*/  SHFL.IDX PT, R153, R219, RZ, 0x1c1f ;  /* 0x001c1fffdb997589 */ /* 0x0004e400000e0000 */
[----:B------:R-:W-:-:S03]  /*5bf0*/  IADD3 R154, -R202, R154, R203 ;  /* 0x0000009aca9a7210 */ /* 0x000fc60007ffe1cb */
[----:B------:R-:W4:Y:S01]  /*5c00*/  MUFU.TANH R21, R21 ;  /* 0x0000001500157308 */ /* 0x000f220000002400 */
[----:B--2---:R-:W-:-:S07]  /*5c10*/  FMUL.FTZ R219, R181, UR10 ;  /* 0x0000000ab5db7c20 */ /* 0x004fce0008410000 */
[----:B------:R-:W2:Y:S01]  /*5c20*/  MUFU.TANH R152, R152 ;  /* 0x0000009800987308 */ /* 0x000ea20000002400 */
[----:B-1----:R-:W-:-:S07]  /*5c30*/  IMAD.IADD R164, R154, 0x1, R164 ;  /* 0x000000019aa47824 */ /* 0x002fce00078e02a4 */
[----:B------:R-:W1:Y:S01]  /*5c40*/  MUFU.TANH R210, R210 ;  /* 0x000000d200d27308 */ /* 0x000e620000002400 */
[----:B---3--:R-:W-:Y:S01]  /*5c50*/  IMAD.IADD R153, R154, 0x1, R153 ;  /* 0x000000019a997824 */ /* 0x008fe200078e0299 */
[----:B------:R-:W-:-:S04]  /*5c60*/  ISETP.GT.AND P6, PT, R164, RZ, PT ;  /* 0x000000ffa400720c */ /* 0x000fc80003fc4270 */
[----:B----4-:R-:W-:Y:S02]  /*5c70*/  FSEL R21, R21, -INF , P6 ;  /* 0xff80000015157808 */ /* 0x010fe40003000000 */
[----:B------:R-:W3:Y:S01]  /*5c80*/  MUFU.TANH R174, R174 ;  /* 0x000000ae00ae7308 */ /* 0x000ee20000002400 */
[C---:B------:R-:W-:Y:S02]  /*5c90*/  ISETP.GT.AND P6, PT, R164.reuse, 0x1, PT ;  /* 0x00000001a400780c */ /* 0x040fe40003fc4270 */
[----:B------:R-:W-:Y:S02]  /*5ca0*/  ISETP.GT.AND P2, PT, R153, 0x1, PT ;  /* 0x000000019900780c */ /* 0x000fe40003f44270 */
[----:B------:R-:W-:Y:S02]  /*5cb0*/  FSEL R155, R155, -INF , P6 ;  /* 0xff8000009b9b7808 */ /* 0x000fe40003000000 */
[----:B------:R-:W-:Y:S01]  /*5cc0*/  ISETP.GT.AND P6, PT, R164, 0x8, PT ;  /* 0x00000008a400780c */ /* 0x000fe20003fc4270 */
[----:B------:R-:W4:Y:S01]  /*5cd0*/  MUFU.TANH R175, R175 ;  /* 0x000000af00af7308 */ /* 0x000f220000002400 */
[----:B--2---:R-:W-:-:S02]  /*5ce0*/  FSEL R152, R152, -INF , P2 ;  /* 0xff80000098987808 */ /* 0x004fc40001000000 */
[----:B------:R-:W-:Y:S02]  /*5cf0*/  FSEL R158, R158, -INF , P6 ;  /* 0xff8000009e9e7808 */ /* 0x000fe40003000000 */
[C---:B------:R-:W-:Y:S02]  /*5d00*/  ISETP.GT.AND P6, PT, R164.reuse, 0x9, PT ;  /* 0x00000009a400780c */ /* 0x040fe40003fc4270 */
[----:B------:R-:W-:Y:S01]  /*5d10*/  ISETP.GT.AND P2, PT, R153, 0x18, PT ;  /* 0x000000189900780c */ /* 0x000fe20003f44270 */
[----:B------:R-:W2:Y:S01]  /*5d20*/  MUFU.TANH R178, R178 ;  /* 0x000000b200b27308 */ /* 0x000ea20000002400 */
[----:B------:R-:W-:Y:S02]  /*5d30*/  FSEL R159, R159, -INF , P6 ;  /* 0xff8000009f9f7808 */ /* 0x000fe40003000000 */
[----:B------:R-:W-:Y:S02]  /*5d40*/  ISETP.GT.AND P6, PT, R164, 0x10, PT ;  /* 0x00000010a400780c */ /* 0x000fe40003fc4270 */
[----:B-1----:R-:W-:-:S02]  /*5d50*/  FSEL R181, R210, -INF , P2 ;  /* 0xff800000d2b57808 */ /* 0x002fc40001000000 */
[----:B------:R-:W-:Y:S01]  /*5d60*/  FSEL R162, R162, -INF , P6 ;  /* 0xff800000a2a27808 */ /* 0x000fe20003000000 */
[----:B------:R-:W1:Y:S01]  /*5d70*/  MUFU.TANH R179, R179 ;  /* 0x000000b300b37308 */ /* 0x000e620000002400 */
[C---:B------:R-:W-:Y:S02]  /*5d80*/  ISETP.GT.AND P6, PT, R164.reuse, 0x11, PT ;  /* 0x00000011a400780c */ /* 0x040fe40003fc4270 */
[----:B------:R-:W-:Y:S02]  /*5d90*/  ISETP.GT.AND P3, PT, R153, RZ, PT ;  /* 0x000000ff9900720c */ /* 0x000fe40003f64270 */
[----:B------:R-:W-:Y:S02]  /*5da0*/  FSEL R163, R163, -INF , P6 ;  /* 0xff800000a3a37808 */ /* 0x000fe40003000000 */
[----:B------:R-:W-:Y:S01]  /*5db0*/  ISETP.GT.AND P6, PT, R164, 0x18, PT ;  /* 0x00000018a400780c */ /* 0x000fe20003fc4270 */
[----:B------:R-:W5:Y:S01]  /*5dc0*/  MUFU.TANH R182, R182 ;  /* 0x000000b600b67308 */ /* 0x000f620000002400 */
[----:B------:R-:W-:-:S02]  /*5dd0*/  ISETP.GT.AND P1, PT, R153, 0x8, PT ;  /* 0x000000089900780c */ /* 0x000fc40003f24270 */
[----:B------:R-:W-:Y:S02]  /*5de0*/  FSEL R166, R166, -INF , P6 ;  /* 0xff800000a6a67808 */ /* 0x000fe40003000000 */
[C---:B------:R-:W-:Y:S02]  /*5df0*/  ISETP.GT.AND P6, PT, R164.reuse, 0x19, PT ;  /* 0x00000019a400780c */ /* 0x040fe40003fc4270 */
[----:B------:R-:W-:Y:S01]  /*5e00*/  ISETP.GT.AND P4, PT, R153, 0x10, PT ;  /* 0x000000109900780c */ /* 0x000fe20003f84270 */
[----:B------:R-:W0:Y:S01]  /*5e10*/  MUFU.TANH R183, R183 ;  /* 0x000000b700b77308 */ /* 0x000e220000002400 */
[----:B------:R-:W-:Y:S02]  /*5e20*/  FSEL R167, R167, -INF , P6 ;  /* 0xff800000a7a77808 */ /* 0x000fe40003000000 */
[----:B------:R-:W-:Y:S02]  /*5e30*/  ISETP.GT.AND P6, PT, R164, 0x20, PT ;  /* 0x00000020a400780c */ /* 0x000fe40003fc4270 */
[----:B------:R-:W-:-:S02]  /*5e40*/  ISETP.GT.AND P5, PT, R153, 0x9, PT ;  /* 0x000000099900780c */ /* 0x000fc40003fa4270 */
[----:B------:R-:W-:Y:S01]  /*5e50*/  FSEL R170, R170, -INF , P6 ;  /* 0xff800000aaaa7808 */ /* 0x000fe20003000000 */
[----:B------:R-:W0:Y:S01]  /*5e60*/  MUFU.TANH R186, R186 ;  /* 0x000000ba00ba7308 */ /* 0x000e220000002400 */
[C---:B------:R-:W-:Y:S02]  /*5e70*/  ISETP.GT.AND P6, PT, R164.reuse, 0x21, PT ;  /* 0x00000021a400780c */ /* 0x040fe40003fc4270 */
[----:B------:R-:W-:Y:S02]  /*5e80*/  ISETP.GT.AND P2, PT, R153, 0x29, PT ;  /* 0x000000299900780c */ /* 0x000fe40003f44270 */
[----:B------:R-:W-:Y:S02]  /*5e90*/  FSEL R171, R171, -INF , P6 ;  /* 0xff800000abab7808 */ /* 0x000fe40003000000 */
[----:B------:R-:W-:Y:S01]  /*5ea0*/  ISETP.GT.AND P6, PT, R164, 0x28, PT ;  /* 0x00000028a400780c */ /* 0x000fe20003fc4270 */
[----:B------:R-:W0:Y:S03]  /*5eb0*/  MUFU.TANH R187, R187 ;  /* 0x000000bb00bb7308 */ /* 0x000e260000002400 */
[----:B---3--:R-:W-:-:S02]  /*5ec0*/  FSEL R210, R174, -INF , P6 ;  /* 0xff800000aed27808 */ /* 0x008fc40003000000 */
[----:B------:R-:W-:-:S03]  /*5ed0*/  ISETP.GT.AND P6, PT, R164, 0x29, PT ;  /* 0x00000029a400780c */ /* 0x000fc60003fc4270 */
[----:B------:R-:W3:Y:S01]  /*5ee0*/  MUFU.TANH R190, R190 ;  /* 0x000000be00be7308 */ /* 0x000ee20000002400 */
[----:B----4-:R-:W-:Y:S02]  /*5ef0*/  FSEL R175, R175, -INF , P6 ;  /* 0xff800000afaf7808 */ /* 0x010fe40003000000 */
[----:B------:R-:W-:-:S04]  /*5f00*/  ISETP.GT.AND P6, PT, R164, 0x30, PT ;  /* 0x00000030a400780c */ /* 0x000fc80003fc4270 */
[----:B--2---:R-:W-:Y:S01]  /*5f10*/  FSEL R178, R178, -INF , P6 ;  /* 0xff800000b2b27808 */ /* 0x004fe20003000000 */
[----:B------:R-:W2:Y:S01]  /*5f20*/  MUFU.TANH R191, R191 ;  /* 0x000000bf00bf7308 */ /* 0x000ea20000002400 */
[----:B------:R-:W-:-:S04]  /*5f30*/  ISETP.GT.AND P6, PT, R164, 0x31, PT ;  /* 0x00000031a400780c */ /* 0x000fc80003fc4270 */
[----:B-1----:R-:W-:Y:S02]  /*5f40*/  FSEL R179, R179, -INF , P6 ;  /* 0xff800000b3b37808 */ /* 0x002fe40003000000 */
[----:B------:R-:W-:Y:S01]  /*5f50*/  ISETP.GT.AND P6, PT, R164, 0x38, PT ;  /* 0x00000038a400780c */ /* 0x000fe20003fc4270 */
[----:B------:R-:W1:Y:S03]  /*5f60*/  MUFU.TANH R194, R194 ;  /* 0x000000c200c27308 */ /* 0x000e660000002400 */
[----:B-----5:R-:W-:Y:S02]  /*5f70*/  FSEL R182, R182, -INF , P6 ;  /* 0xff800000b6b67808 */ /* 0x020fe40003000000 */
[----:B------:R-:W-:-:S03]  /*5f80*/  ISETP.GT.AND P6, PT, R164, 0x39, PT ;  /* 0x00000039a400780c */ /* 0x000fc60003fc4270 */
[----:B------:R-:W4:Y:S01]  /*5f90*/  MUFU.TANH R195, R195 ;  /* 0x000000c300c37308 */ /* 0x000f220000002400 */
[----:B0-----:R-:W-:Y:S02]  /*5fa0*/  FSEL R183, R183, -INF , P6 ;  /* 0xff800000b7b77808 */ /* 0x001fe40003000000 */
[----:B------:R-:W-:-:S04]  /*5fb0*/  ISETP.GT.AND P6, PT, R164, 0x40, PT ;  /* 0x00000040a400780c */ /* 0x000fc80003fc4270 */
[----:B------:R-:W-:Y:S01]  /*5fc0*/  FSEL R186, R186, -INF , P6 ;  /* 0xff800000baba7808 */ /* 0x000fe20003000000 */
[----:B------:R-:W-:Y:S01]  /*5fd0*/  MUFU.TANH R198, R198 ;  /* 0x000000c600c67308 */ /* 0x000fe20000002400 */
[----:B------:R-:W-:-:S04]  /*5fe0*/  ISETP.GT.AND P6, PT, R164, 0x41, PT ;  /* 0x00000041a400780c */ /* 0x000fc80003fc4270 */
[----:B------:R-:W-:Y:S02]  /*5ff0*/  FSEL R187, R187, -INF , P6 ;  /* 0xff800000bbbb7808 */ /* 0x000fe40003000000 */
[----:B------:R-:W-:Y:S01]  /*6000*/  ISETP.GT.AND P6, PT, R164, 0x48, PT ;  /* 0x00000048a400780c */ /* 0x000fe20003fc4270 */
[----:B------:R-:W-:Y:S03]  /*6010*/  MUFU.TANH R199, R199 ;  /* 0x000000c700c77308 */ /* 0x000fe60000002400 */
[----:B---3--:R-:W-:Y:S02]  /*6020*/  FSEL R190, R190, -INF , P6 ;  /* 0xff800000bebe7808 */ /* 0x008fe40003000000 */
[----:B------:R-:W-:-:S03]  /*6030*/  ISETP.GT.AND P6, PT, R164, 0x49, PT ;  /* 0x00000049a400780c */ /* 0x000fc60003fc4270 */
[----:B------:R-:W0:Y:S01]  /*6040*/  MUFU.TANH R209, R209 ;  /* 0x000000d100d17308 */ /* 0x000e220000002400 */
[----:B--2---:R-:W-:Y:S02]  /*6050*/  FSEL R191, R191, -INF , P6 ;  /* 0xff800000bfbf7808 */ /* 0x004fe40003000000 */
[----:B------:R-:W-:-:S04]  /*6060*/  ISETP.GT.AND P6, PT, R164, 0x50, PT ;  /* 0x00000050a400780c */ /* 0x000fc80003fc4270 */
[----:B-1----:R-:W-:Y:S01]  /*6070*/  FSEL R194, R194, -INF , P6 ;  /* 0xff800000c2c27808 */ /* 0x002fe20003000000 */
[----:B------:R-:W1:Y:S01]  /*6080*/  MUFU.TANH R161, R161 ;  /* 0x000000a100a17308 */ /* 0x000e620000002400 */
[----:B------:R-:W-:-:S04]  /*6090*/  ISETP.GT.AND P6, PT, R164, 0x51, PT ;  /* 0x00000051a400780c */ /* 0x000fc80003fc4270 */
[----:B----4-:R-:W-:Y:S02]  /*60a0*/  FSEL R195, R195, -INF , P6 ;  /* 0xff800000c3c37808 */ /* 0x010fe40003000000 */
[----:B------:R-:W-:Y:S01]  /*60b0*/  ISETP.GT.AND P6, PT, R164, 0x58, PT ;  /* 0x00000058a400780c */ /* 0x000fe20003fc4270 */
[----:B------:R-:W2:Y:S01]  /*60c0*/  MUFU.TANH R211, R211 ;  /* 0x000000d300d37308 */ /* 0x000ea20000002400 */
[----:B0-----:R-:W-:Y:S02]  /*60d0*/  FSEL R154, R209, -INF , P3 ;  /* 0xff800000d19a7808 */ /* 0x001fe40001800000 */
[----:B------:R-:W-:Y:S02]  /*60e0*/  FSEL R198, R198, -INF , P6 ;  /* 0xff800000c6c67808 */ /* 0x000fe40003000000 */
[----:B------:R-:W-:Y:S02]  /*60f0*/  ISETP.GT.AND P6, PT, R164, 0x59, PT ;  /* 0x00000059a400780c */ /* 0x000fe40003fc4270 */
[----:B------:R-:W-:Y:S01]  /*6100*/  FMNMX.FTZ R164, R21, R208, !PT ;  /* 0x000000d015a47209 */ /* 0x000fe20007810000 */
[----:B------:R-:W0:Y:S01]  /*6110*/  MUFU.TANH R156, R156 ;  /* 0x0000009c009c7308 */ /* 0x000e220000002400 */
[----:B------:R-:W-:-:S02]  /*6120*/  FSEL R199, R199, -INF , P6 ;  /* 0xff800000c7c77808 */ /* 0x000fc40003000000 */
[----:B------:R-:W-:Y:S02]  /*6130*/  FMNMX.FTZ R164, R155, R164, !PT ;  /* 0x000000a49ba47209 */ /* 0x000fe40007810000 */
[----:B------:R-:W-:Y:S02]  /*6140*/  ISETP.GT.AND P3, PT, R153, 0x11, PT ;  /* 0x000000119900780c */ /* 0x000fe40003f64270 */
[----:B------:R-:W-:Y:S01]  /*6150*/  FMNMX.FTZ R164, R158, R164, !PT ;  /* 0x000000a49ea47209 */ /* 0x000fe20007810000 */
[----:B------:R-:W3:Y:S01]  /*6160*/  MUFU.TANH R160, R160 ;  /* 0x000000a000a07308 */ /* 0x000ee20000002400 */
[----:B-1----:R-:W-:Y:S02]  /*6170*/  FSEL R180, R161, -INF , P3 ;  /* 0xff800000a1b47808 */ /* 0x002fe40001800000 */
[----:B------:R-:W-:Y:S02]  /*6180*/  FMNMX.FTZ R164, R159, R164, !PT ;  /* 0x000000a49fa47209 */ /* 0x000fe40007810000 */
[----:B------:R-:W-:-:S02]  /*6190*/  ISETP.GT.AND P3, PT, R153, 0x28, PT ;  /* 0x000000289900780c */ /* 0x000fc40003f64270 */
[----:B------:R-:W-:Y:S01]  /*61a0*/  FMNMX.FTZ R164, R162, R164, !PT ;  /* 0x000000a4a2a47209 */ /* 0x000fe20007810000 */
[----:B------:R-:W1:Y:S01]  /*61b0*/  MUFU.TANH R157, R157 ;  /* 0x0000009d009d7308 */ /* 0x000e620000002400 */
[----:B--2---:R-:W-:Y:S02]  /*61c0*/  FSEL R176, R211, -INF , P3 ;  /* 0xff800000d3b07808 */ /* 0x004fe40001800000 */
[----:B------:R-:W-:Y:S02]  /*61d0*/  FMNMX.FTZ R164, R163, R164, !PT ;  /* 0x000000a4a3a47209 */ /* 0x000fe40007810000 */
[----:B0-----:R-:W-:Y:S02]  /*61e0*/  FSEL R209, R156, -INF , P1 ;  /* 0xff8000009cd17808 */ /* 0x001fe40000800000 */
[----:B------:R-:W-:Y:S01]  /*61f0*/  FMNMX.FTZ R164, R166, R164, !PT ;  /* 0x000000a4a6a47209 */ /* 0x000fe20007810000 */
[----:B------:R-:W0:Y:S01]  /*6200*/  MUFU.TANH R165, R165 ;  /* 0x000000a500a57308 */ /* 0x000e220000002400 */
[----:B------:R-:W-:-:S02]  /*6210*/  ISETP.GT.AND P1, PT, R153, 0x19, PT ;  /* 0x000000199900780c */ /* 0x000fc40003f24270 */
[----:B------:R-:W-:Y:S02]  /*6220*/  FMNMX.FTZ R164, R167, R164, !PT ;  /* 0x000000a4a7a47209 */ /* 0x000fe40007810000 */
[----:B---3--:R-:W-:Y:S02]  /*6230*/  FSEL R177, R160, -INF , P4 ;  /* 0xff800000a0b17808 */ /* 0x008fe40002000000 */
[----:B------:R-:W-:Y:S01]  /*6240*/  FMNMX.FTZ R164, R170, R164, !PT ;  /* 0x000000a4aaa47209 */ /* 0x000fe20007810000 */
[----:B------:R-:W2:Y:S01]  /*6250*/  MUFU.TANH R169, R169 ;  /* 0x000000a900a97308 */ /* 0x000ea20000002400 */
[----:B-1----:R-:W-:Y:S02]  /*6260*/  FSEL R185, R157, -INF , P5 ;  /* 0xff8000009db97808 */ /* 0x002fe40002800000 */
[----:B------:R-:W-:Y:S02]  /*6270*/  FMNMX.FTZ R164, R171, R164, !PT ;  /* 0x000000a4aba47209 */ /* 0x000fe40007810000 */
[----:B------:R-:W-:-:S02]  /*6280*/  ISETP.GT.AND P4, PT, R153, 0x21, PT ;  /* 0x000000219900780c */ /* 0x000fc40003f84270 */
[----:B------:R-:W-:Y:S01]  /*6290*/  FMNMX.FTZ R164, R210, R164, !PT ;  /* 0x000000a4d2a47209 */ /* 0x000fe20007810000 */
[----:B------:R-:W1:Y:S01]  /*62a0*/  MUFU.TANH R168, R168 ;  /* 0x000000a800a87308 */ /* 0x000e620000002400 */
[----:B0-----:R-:W-:Y:S02]  /*62b0*/  FSEL R184, R165, -INF , P1 ;  /* 0xff800000a5b87808 */ /* 0x001fe40000800000 */
[----:B------:R-:W-:Y:S02]  /*62c0*/  FMNMX.FTZ R164, R175, R164, !PT ;  /* 0x000000a4afa47209 */ /* 0x000fe40007810000 */
[C---:B------:R-:W-:Y:S02]  /*62d0*/  ISETP.GT.AND P5, PT, R153.reuse, 0x20, PT ;  /* 0x000000209900780c */ /* 0x040fe40003fa4270 */
[----:B------:R-:W-:Y:S01]  /*62e0*/  FMNMX.FTZ R164, R178, R164, !PT ;  /* 0x000000a4b2a47209 */ /* 0x000fe20007810000 */
[----:B------:R-:W0:Y:S01]  /*62f0*/  MUFU.TANH R215, R215 ;  /* 0x000000d700d77308 */ /* 0x000e220000002400 */
[----:B------:R-:W-:-:S02]  /*6300*/  ISETP.GT.AND P1, PT, R153, 0x30, PT ;  /* 0x000000309900780c */ /* 0x000fc40003f24270 */
[----:B------:R-:W-:Y:S02]  /*6310*/  FMNMX.FTZ R164, R179, R164, !PT ;  /* 0x000000a4b3a47209 */ /* 0x000fe40007810000 */
[----:B--2---:R-:W-:Y:S02]  /*6320*/  FSEL R173, R169, -INF , P4 ;  /* 0xff800000a9ad7808 */ /* 0x004fe40002000000 */
        /* <DEDUP_REMOVED lines=8> */
[----:B------:R-:W-:Y:S01]  /*63b0*/  FMNMX.FTZ R164, R187, R164, !PT ;  /* 0x000000a4bba47209 */ /* 0x000fe20007810000 */
[----:B------:R-:W0:Y:S01]  /*63c0*/  S2R R215, SR_TID.X ;  /* 0x0000000000d77919 */ /* 0x000e220000002100 */
[----:B------:R-:W-:Y:S02]  /*63d0*/  ISETP.GT.AND P4, PT, R153, 0x38, PT ;  /* 0x000000389900780c */ /* 0x000fe40003f84270 */
[----:B------:R-:W-:Y:S01]  /*63e0*/  FMNMX.FTZ R164, R190, R164, !PT ;  /* 0x000000a4bea47209 */ /* 0x000fe20007810000 */
[----:B------:R-:W3:Y:S01]  /*63f0*/  MUFU.TANH R218, R218 ;  /* 0x000000da00da7308 */ /* 0x000ee20000002400 */
[----:B--2---:R-:W-:-:S02]  /*6400*/  FSEL R161, R216, -INF , P1 ;  /* 0xff800000d8a17808 */ /* 0x004fc40000800000 */
[----:B------:R-:W-:Y:S02]  /*6410*/  FMNMX.FTZ R164, R191, R164, !PT ;  /* 0x000000a4bfa47209 */ /* 0x000fe40007810000 */
[C---:B------:R-:W-:Y:S02]  /*6420*/  ISETP.GT.AND P3, PT, R153.reuse, 0x39, PT ;  /* 0x000000399900780c */ /* 0x040fe40003f64270 */
[----:B------:R-:W-:Y:S01]  /*6430*/  FMNMX.FTZ R164, R194, R164, !PT ;  /* 0x000000a4c2a47209 */ /* 0x000fe20007810000 */
[----:B------:R-:W2:Y:S01]  /*6440*/  MUFU.TANH R219, R219 ;  /* 0x000000db00db7308 */ /* 0x000ea20000002400 */
[----:B------:R-:W-:Y:S02]  /*6450*/  ISETP.GT.AND P2, PT, R153, 0x40, PT ;  /* 0x000000409900780c */ /* 0x000fe40003f44270 */
[----:B------:R-:W-:Y:S02]  /*6460*/  FMNMX.FTZ R164, R195, R164, !PT ;  /* 0x000000a4c3a47209 */ /* 0x000fe40007810000 */
[----:B------:R-:W-:-:S02]  /*6470*/  ISETP.GT.AND P1, PT, R153, 0x41, PT ;  /* 0x000000419900780c */ /* 0x000fc40003f24270 */
[----:B------:R-:W-:Y:S01]  /*6480*/  FMNMX.FTZ R164, R198, R164, !PT ;  /* 0x000000a4c6a47209 */ /* 0x000fe20007810000 */
[----:B------:R-:W4:Y:S01]  /*6490*/  MUFU.TANH R220, R220 ;  /* 0x000000dc00dc7308 */ /* 0x000f220000002400 */
[----:B-1----:R-:W-:Y:S02]  /*64a0*/  FSEL R168, R217, -INF , P5 ;  /* 0xff800000d9a87808 */ /* 0x002fe40002800000 */
[----:B------:R-:W-:Y:S02]  /*64b0*/  FMNMX.FTZ R164, R199, R164, !PT ;  /* 0x000000a4c7a47209 */ /* 0x000fe40007810000 */
[----:B---3--:R-:W-:Y:S02]  /*64c0*/  FSEL R160, R218, -INF , P4 ;  /* 0xff800000daa07808 */ /* 0x008fe40002000000 */
[----:B------:R-:W-:Y:S01]  /*64d0*/  ISETP.GT.AND P5, PT, R153, 0x49, PT ;  /* 0x000000499900780c */ /* 0x000fe20003fa4270 */
[----:B------:R-:W1:Y:S01]  /*64e0*/  SHFL.BFLY PT, R174, R164, 0x2, 0x1f ;  /* 0x0c401f00a4ae7f89 */ /* 0x000e6200000e0000 */
[----:B------:R-:W3:Y:S01]  /*64f0*/  MUFU.TANH R221, R221 ;  /* 0x000000dd00dd7308 */ /* 0x000ee20000002400 */
[----:B--2---:R-:W-:-:S02]  /*6500*/  FSEL R165, R219, -INF , P3 ;  /* 0xff800000dba57808 */ /* 0x004fc40001800000 */
[C---:B------:R-:W-:Y:S02]  /*6510*/  ISETP.GT.AND P4, PT, R153.reuse, 0x50, PT ;  /* 0x000000509900780c */ /* 0x040fe40003f84270 */
[C---:B------:R-:W-:Y:S02]  /*6520*/  ISETP.GT.AND P3, PT, R153.reuse, 0x51, PT ;  /* 0x000000519900780c */ /* 0x040fe40003f64270 */
[----:B0-----:R-:W-:Y:S01]  /*6530*/  SHF.R.U32.HI R215, RZ, 0x7, R215 ;  /* 0x00000007ffd77819 */ /* 0x001fe200000116d7 */
[----:B------:R-:W0:Y:S01]  /*6540*/  MUFU.TANH R192, R192 ;  /* 0x000000c000c07308 */ /* 0x000e220000002400 */
[----:B----4-:R-:W-:Y:S02]  /*6550*/  FSEL R157, R220, -INF , P2 ;  /* 0xff800000dc9d7808 */ /* 0x010fe40001000000 */
[----:B------:R-:W-:Y:S02]  /*6560*/  ISETP.GT.AND P2, PT, R153, 0x58, PT ;  /* 0x000000589900780c */ /* 0x000fe40003f44270 */
[----:B---3--:R-:W-:-:S02]  /*6570*/  FSEL R156, R221, -INF , P1 ;  /* 0xff800000dd9c7808 */ /* 0x008fc40000800000 */
[----:B------:R-:W-:Y:S02]  /*6580*/  ISETP.GT.AND P1, PT, R153, 0x59, PT ;  /* 0x000000599900780c */ /* 0x000fe40003f24270 */
[----:B-1----:R-:W-:Y:S02]  /*6590*/  FMNMX.FTZ R164, R164, R174, !PT ;  /* 0x000000aea4a47209 */ /* 0x002fe40007810000 */
[----:B0-----:R-:W-:-:S03]  /*65a0*/  FSEL R192, R192, -INF , P4 ;  /* 0xff800000c0c07808 */ /* 0x001fc60002000000 */
[----:B------:R-:W0:Y:S02]  /*65b0*/  SHFL.BFLY PT, R174, R164, 0x1, 0x1f ;  /* 0x0c201f00a4ae7f89 */ /* 0x000e2400000e0000 */
[----:B0-----:R-:W-:-:S04]  /*65c0*/  FMNMX.FTZ R164, R164, R174, !PT ;  /* 0x000000aea4a47209 */ /* 0x001fc80007810000 */
        /* <DEDUP_REMOVED lines=8> */
[----:B------:R-:W-:Y:S01]  /*6650*/  FMUL.FTZ R208, R208, UR5 ;  /* 0x00000005d0d07c20 */ /* 0x000fe20008410000 */
        /* <DEDUP_REMOVED lines=23> */
[----:B------:R-:W0:Y:S08]  /*67d0*/  MUFU.EX2 R211, R208 ;  /* 0x000000d000d37308 */ /* 0x000e300000000800 */
[----:B------:R-:W1:Y:S08]  /*67e0*/  MUFU.EX2 R153, R155 ;  /* 0x0000009b00997308 */ /* 0x000e700000000800 */
[----:B------:R2:W3:Y:S01]  /*67f0*/  MUFU.TANH R174, R188 ;  /* 0x000000bc00ae7308 */ /* 0x0004e20000002400 */
[----:B0-----:R-:W-:Y:S01]  /*6800*/  FFMA.FTZ R3, R211, R3, R21 ;  /* 0x00000003d3037223 */ /* 0x001fe20000010015 */
[-C--:B------:R-:W-:Y:S01]  /*6810*/  FMUL.FTZ R26, R26, R211.reuse ;  /* 0x000000d31a1a7220 */ /* 0x080fe20000410000 */
[-C--:B------:R-:W-:Y:S01]  /*6820*/  FMUL.FTZ R27, R27, R211.reuse ;  /* 0x000000d31b1b7220 */ /* 0x080fe20000410000 */
[-C--:B------:R-:W-:Y:S01]  /*6830*/  FMUL.FTZ R30, R30, R211.reuse ;  /* 0x000000d31e1e7220 */ /* 0x080fe20000410000 */
[-C--:B------:R-:W-:Y:S01]  /*6840*/  FMUL.FTZ R31, R31, R211.reuse ;  /* 0x000000d31f1f7220 */ /* 0x080fe20000410000 */
[-C--:B------:R-:W-:Y:S01]  /*6850*/  FMUL.FTZ R34, R34, R211.reuse ;  /* 0x000000d322227220 */ /* 0x080fe20000410000 */
[-C--:B------:R-:W-:Y:S01]  /*6860*/  FMUL.FTZ R35, R35, R211.reuse ;  /* 0x000000d323237220 */ /* 0x080fe20000410000 */
[----:B------:R-:W-:Y:S01]  /*6870*/  FMUL.FTZ R38, R38, R211 ;  /* 0x000000d326267220 */ /* 0x000fe20000410000 */
[C---:B-1----:R-:W-:Y:S01]  /*6880*/  FADD.FTZ R3, R153.reuse, R3 ;  /* 0x0000000399037221 */ /* 0x042fe20000010000 */
[----:B------:R-:W-:Y:S01]  /*6890*/  F2FP.F16.F32.PACK_AB R153, R153, R21 ;  /* 0x000000159999723e */ /* 0x000fe200000000ff */
[----:B--2---:R-:W-:Y:S01]  /*68a0*/  FMUL.FTZ R188, R196, UR10 ;  /* 0x0000000ac4bc7c20 */ /* 0x004fe20008410000 */
[----:B------:R-:W-:Y:S01]  /*68b0*/  FMNMX.FTZ R21, R154, R207, !PT ;  /* 0x000000cf9a157209 */ /* 0x000fe20007810000 */
[----:B------:R-:W-:Y:S01]  /*68c0*/  MUFU.EX2 R196, R158 ;  /* 0x0000009e00c47308 */ /* 0x000fe20000000800 */
[-C--:B------:R-:W-:Y:S01]  /*68d0*/  FMUL.FTZ R39, R39, R211.reuse ;  /* 0x000000d327277220 */ /* 0x080fe20000410000 */
[----:B------:R-:W-:Y:S01]  /*68e0*/  FMUL.FTZ R42, R42, R211 ;  /* 0x000000d32a2a7220 */ /* 0x000fe20000410000 */
[----:B------:R-:W-:Y:S01]  /*68f0*/  FMNMX.FTZ R21, R152, R21, !PT ;  /* 0x0000001598157209 */ /* 0x000fe20007810000 */
[-C--:B------:R-:W-:Y:S01]  /*6900*/  FMUL.FTZ R43, R43, R211.reuse ;  /* 0x000000d32b2b7220 */ /* 0x080fe20000410000 */
[----:B---3--:R-:W-:Y:S01]  /*6910*/  FSEL R174, R174, -INF , P6 ;  /* 0xff800000aeae7808 */ /* 0x008fe20003000000 */
[----:B------:R-:W-:Y:S01]  /*6920*/  FMUL.FTZ R46, R46, R211 ;  /* 0x000000d32e2e7220 */ /* 0x000fe20000410000 */
[----:B------:R-:W-:Y:S01]  /*6930*/  FMNMX.FTZ R21, R209, R21, !PT ;  /* 0x00000015d1157209 */ /* 0x000fe20007810000 */
[----:B------:R-:W0:Y:S01]  /*6940*/  MUFU.TANH R188, R188 ;  /* 0x000000bc00bc7308 */ /* 0x000e220000002400 */
[-C--:B------:R-:W-:Y:S01]  /*6950*/  FMUL.FTZ R47, R47, R211.reuse ;  /* 0x000000d32f2f7220 */ /* 0x080fe20000410000 */
[----:B------:R-:W-:Y:S01]  /*6960*/  FMUL.FTZ R50, R50, R211 ;  /* 0x000000d332327220 */ /* 0x000fe20000410000 */
[----:B------:R-:W-:Y:S01]  /*6970*/  FMNMX.FTZ R21, R185, R21, !PT ;  /* 0x00000015b9157209 */ /* 0x000fe20007810000 */
[-C--:B------:R-:W-:Y:S01]  /*6980*/  FMUL.FTZ R51, R51, R211.reuse ;  /* 0x000000d333337220 */ /* 0x080fe20000410000 */
        /* <DEDUP_REMOVED lines=12> */
[----:B0-----:R-:W-:Y:S01]  /*6a50*/  FSEL R188, R188, -INF , P2 ;  /* 0xff800000bcbc7808 */ /* 0x001fe20001000000 */
        /* <DEDUP_REMOVED lines=11> */
[----:B------:R0:W1:Y:S01]  /*6b10*/  MUFU.TANH R21, R189 ;  /* 0x000000bd00157308 */ /* 0x0000620000002400 */
[----:B------:R-:W-:Y:S01]  /*6b20*/  FMUL.FTZ R87, R87, R211 ;  /* 0x000000d357577220 */ /* 0x000fe20000410000 */
[----:B------:R-:W-:Y:S01]  /*6b30*/  FMNMX.FTZ R155, R176, R155, !PT ;  /* 0x0000009bb09b7209 */ /* 0x000fe20007810000 */
[-C--:B------:R-:W-:Y:S01]  /*6b40*/  FMUL.FTZ R90, R90, R211.reuse ;  /* 0x000000d35a5a7220 */ /* 0x080fe20000410000 */
[-C--:B------:R-:W-:Y:S01]  /*6b50*/  FMUL.FTZ R91, R91, R211.reuse ;  /* 0x000000d35b5b7220 */ /* 0x080fe20000410000 */
[----:B------:R-:W-:Y:S01]  /*6b60*/  FMUL.FTZ R94, R94, R211 ;  /* 0x000000d35e5e7220 */ /* 0x000fe20000410000 */
[----:B------:R-:W-:Y:S01]  /*6b70*/  FMNMX.FTZ R155, R169, R155, !PT ;  /* 0x0000009ba99b7209 */ /* 0x000fe20007810000 */
[-C--:B------:R-:W-:Y:S01]  /*6b80*/  FMUL.FTZ R95, R95, R211.reuse ;  /* 0x000000d35f5f7220 */ /* 0x080fe20000410000 */
[----:B------:R-:W-:Y:S01]  /*6b90*/  FMUL.FTZ R98, R98, R211 ;  /* 0x000000d362627220 */ /* 0x000fe20000410000 */
[----:B0-----:R-:W-:Y:S01]  /*6ba0*/  FMUL.FTZ R189, R193, UR10 ;  /* 0x0000000ac1bd7c20 */ /* 0x001fe20008410000 */
[----:B------:R-:W-:Y:S01]  /*6bb0*/  FMNMX.FTZ R155, R161, R155, !PT ;  /* 0x0000009ba19b7209 */ /* 0x000fe20007810000 */
[----:B------:R-:W-:Y:S01]  /*6bc0*/  FMUL.FTZ R193, R197, UR10 ;  /* 0x0000000ac5c17c20 */ /* 0x000fe20008410000 */
[----:B------:R-:W-:Y:S01]  /*6bd0*/  UIADD3 UR10, UR4, 0x32440, URZ ;  /* 0x00032440040a7890 */ /* 0x000fe2000fffe03f */
[----:B------:R-:W-:Y:S01]  /*6be0*/  FMUL.FTZ R99, R99, R211 ;  /* 0x000000d363637220 */ /* 0x000fe20000410000 */
[----:B------:R-:W-:Y:S01]  /*6bf0*/  FMNMX.FTZ R155, R168, R155, !PT ;  /* 0x0000009ba89b7209 */ /* 0x000fe20007810000 */
[----:B------:R-:W0:Y:S01]  /*6c00*/  MUFU.TANH R189, R189 ;  /* 0x000000bd00bd7308 */ /* 0x000e220000002400 */
[----:B------:R-:W-:Y:S01]  /*6c10*/  UPRMT UR10, UR55, 0x654, UR10 ;  /* 0x00000654370a7896 */ /* 0x000fe2000800000a */
        /* <DEDUP_REMOVED lines=24> */
[----:B-1----:R-:W-:Y:S01]  /*6da0*/  FSEL R193, R193, -INF , P1 ;  /* 0xff800000c1c17808 */ /* 0x002fe20000800000 */
        /* <DEDUP_REMOVED lines=14> */
[----:B------:R-:W-:Y:S01]  /*6e90*/  FMUL.FTZ R151, R151, R211 ;  /* 0x000000d397977220 */ /* 0x000fe20000410000 */
[----:B------:R-:W-:Y:S01]  /*6ea0*/  SYNCS.ARRIVE.TRANS64.RED.A1T0 RZ, [UR10], RZ ;  /* 0x000000ffffff79a7 */ /* 0x000fe2000810040a */
[----:B------:R-:W0:Y:S01]  /*6eb0*/  MUFU.EX2 R159, R159 ;  /* 0x0000009f009f7308 */ /* 0x000e220000000800 */
[----:B------:R-:W-:Y:S01]  /*6ec0*/  UMOV UR10, UR6 ;  /* 0x00000006000a7c82 */ /* 0x000fe20008000000 */
[----:B------:R-:W1:Y:S01]  /*6ed0*/  SHFL.BFLY PT, R155, R21, 0x2, 0x1f ;  /* 0x0c401f00159b7f89 */ /* 0x000e6200000e0000 */
[----:B------:R-:W-:-:S05]  /*6ee0*/  FADD.FTZ R3, R196, R3 ;  /* 0x00000003c4037221 */ /* 0x000fca0000010000 */
[----:B------:R-:W2:Y:S08]  /*6ef0*/  MUFU.EX2 R162, R162 ;  /* 0x000000a200a27308 */ /* 0x000eb00000000800 */
[----:B------:R-:W3:Y:S01]  /*6f00*/  MUFU.EX2 R163, R163 ;  /* 0x000000a300a37308 */ /* 0x000ee20000000800 */
[----:B0-----:R-:W-:-:S07]  /*6f10*/  FADD.FTZ R3, R159, R3 ;  /* 0x000000039f037221 */ /* 0x001fce0000010000 */
[----:B------:R-:W0:Y:S01]  /*6f20*/  MUFU.EX2 R166, R166 ;  /* 0x000000a600a67308 */ /* 0x000e220000000800 */
[----:B--2---:R-:W-:Y:S01]  /*6f30*/  FADD.FTZ R3, R162, R3 ;  /* 0x00000003a2037221 */ /* 0x004fe20000010000 */
[----:B-1----:R-:W-:-:S05]  /*6f40*/  FMNMX.FTZ R21, R21, R155, !PT ;  /* 0x0000009b15157209 */ /* 0x002fca0007810000 */
[----:B------:R-:W1:Y:S01]  /*6f50*/  SHFL.BFLY PT, R155, R21, 0x1, 0x1f ;  /* 0x0c201f00159b7f89 */ /* 0x000e6200000e0000 */
[----:B------:R-:W2:Y:S01]  /*6f60*/  MUFU.EX2 R167, R167 ;  /* 0x000000a700a77308 */ /* 0x000ea20000000800 */
[----:B---3--:R-:W-:-:S07]  /*6f70*/  FADD.FTZ R3, R163, R3 ;  /* 0x00000003a3037221 */ /* 0x008fce0000010000 */
[----:B------:R-:W3:Y:S01]  /*6f80*/  MUFU.EX2 R170, R170 ;  /* 0x000000aa00aa7308 */ /* 0x000ee20000000800 */
[----:B0-----:R-:W-:-:S07]  /*6f90*/  FADD.FTZ R3, R166, R3 ;  /* 0x00000003a6037221 */ /* 0x001fce0000010000 */
[----:B------:R-:W0:Y:S01]  /*6fa0*/  MUFU.EX2 R171, R171 ;  /* 0x000000ab00ab7308 */ /* 0x000e220000000800 */
[----:B--2---:R-:W-:Y:S01]  /*6fb0*/  FADD.FTZ R3, R167, R3 ;  /* 0x00000003a7037221 */ /* 0x004fe20000010000 */
[----:B-1----:R-:W-:-:S06]  /*6fc0*/  FMNMX.FTZ R21, R21, R155, !PT ;  /* 0x0000009b15157209 */ /* 0x002fcc0007810000 */
[----:B------:R-:W-:Y:S01]  /*6fd0*/  MUFU.EX2 R210, R210 ;  /* 0x000000d200d27308 */ /* 0x000fe20000000800 */
[----:B---3--:R-:W-:Y:S01]  /*6fe0*/  FADD.FTZ R3, R170, R3 ;  /* 0x00000003aa037221 */ /* 0x008fe20000010000 */
[C---:B------:R-:W-:Y:S01]  /*6ff0*/  FSETP.NEU.FTZ.AND P1, PT, R21.reuse, -INF , PT ;  /* 0xff8000001500780b */ /* 0x040fe20003f3d000 */
[----:B------:R-:W-:-:S03]  /*7000*/  FMUL.FTZ R158, R21, UR5 ;  /* 0x00000005159e7c20 */ /* 0x000fc60008410000 */
[----:B------:R-:W-:Y:S02]  /*7010*/  FSEL R155, R21, RZ, P1 ;  /* 0x000000ff159b7208 */ /* 0x000fe40000800000 */
[----:B------:R-:W-:Y:S01]  /*7020*/  MUFU.EX2 R175, R175 ;  /* 0x000000af00af7308 */ /* 0x000fe20000000800 */
[----:B------:R-:W-:Y:S01]  /*7030*/  FSEL R158, R158, RZ, P1 ;  /* 0x000000ff9e9e7208 */ /* 0x000fe20000800000 */
[----:B0-----:R-:W-:Y:S01]  /*7040*/  FADD.FTZ R3, R171, R3 ;  /* 0x00000003ab037221 */ /* 0x001fe20000010000 */
[----:B------:R-:W-:-:S03]  /*7050*/  FADD.FTZ R155, -R155, R207 ;  /* 0x000000cf9b9b7221 */ /* 0x000fc60000010100 */
[--C-:B------:R-:W-:Y:S01]  /*7060*/  FFMA.FTZ R208, R152, UR5, -R158.reuse ;  /* 0x0000000598d07c23 */ /* 0x100fe2000801089e */
[--C-:B------:R-:W-:Y:S01]  /*7070*/  FFMA.FTZ R152, R209, UR5, -R158.reuse ;  /* 0x00000005d1987c23 */ /* 0x100fe2000801089e */
[--C-:B------:R-:W-:Y:S01]  /*7080*/  FFMA.FTZ R207, R154, UR5, -R158.reuse ;  /* 0x000000059acf7c23 */ /* 0x100fe2000801089e */
[----:B------:R-:W-:Y:S01]  /*7090*/  FMUL.FTZ R155, R155, UR5 ;  /* 0x000000059b9b7c20 */ /* 0x000fe20008410000 */
        /* <DEDUP_REMOVED lines=8> */
[----:B------:R-:W-:Y:S01]  /*7120*/  FFMA.FTZ R176, R176, UR5, -R158 ;  /* 0x00000005b0b07c23 */ /* 0x000fe2000801089e */
[----:B------:R1:W2:Y:S01]  /*7130*/  MUFU.EX2 R209, R155 ;  /* 0x0000009b00d17308 */ /* 0x0002a20000000800 */
[----:B0-----:R-:W-:-:S02]  /*7140*/  VIADD R152, R215, 0x8 ;  /* 0x00000008d7987836 */ /* 0x001fc40000000000 */
[--C-:B------:R-:W-:Y:S01]  /*7150*/  FFMA.FTZ R169, R169, UR5, -R158.reuse ;  /* 0x00000005a9a97c23 */ /* 0x100fe2000801089e */
[--C-:B------:R-:W-:Y:S01]  /*7160*/  FFMA.FTZ R215, R161, UR5, -R158.reuse ;  /* 0x00000005a1d77c23 */ /* 0x100fe2000801089e */
[--C-:B------:R-:W-:Y:S01]  /*7170*/  FFMA.FTZ R161, R168, UR5, -R158.reuse ;  /* 0x00000005a8a17c23 */ /* 0x100fe2000801089e */
[--C-:B------:R-:W-:Y:S01]  /*7180*/  FFMA.FTZ R160, R160, UR5, -R158.reuse ;  /* 0x00000005a0a07c23 */ /* 0x100fe2000801089e */
[--C-:B------:R-:W-:Y:S01]  /*7190*/  FFMA.FTZ R165, R165, UR5, -R158.reuse ;  /* 0x00000005a5a57c23 */ /* 0x100fe2000801089e */
[--C-:B------:R-:W-:Y:S01]  /*71a0*/  FFMA.FTZ R168, R174, UR5, -R158.reuse ;  /* 0x00000005aea87c23 */ /* 0x100fe2000801089e */
[----:B------:R-:W-:Y:S01]  /*71b0*/  MUFU.EX2 R207, R207 ;  /* 0x000000cf00cf7308 */ /* 0x000fe20000000800 */
[----:B-1----:R-:W-:Y:S01]  /*71c0*/  F2FP.F16.F32.PACK_AB R155, R159, R196 ;  /* 0x000000c49f9b723e */ /* 0x002fe200000000ff */
[--C-:B------:R-:W-:Y:S01]  /*71d0*/  FFMA.FTZ R157, R157, UR5, -R158.reuse ;  /* 0x000000059d9d7c23 */ /* 0x100fe2000801089e */
[--C-:B------:R-:W-:Y:S01]  /*71e0*/  FFMA.FTZ R156, R156, UR5, -R158.reuse ;  /* 0x000000059c9c7c23 */ /* 0x100fe2000801089e */
[--C-:B------:R-:W-:Y:S01]  /*71f0*/  FFMA.FTZ R174, R197, UR5, -R158.reuse ;  /* 0x00000005c5ae7c23 */ /* 0x100fe2000801089e */
[--C-:B------:R-:W-:Y:S01]  /*7200*/  FFMA.FTZ R192, R192, UR5, -R158.reuse ;  /* 0x00000005c0c07c23 */ /* 0x100fe2000801089e */
[--C-:B------:R-:W-:Y:S01]  /*7210*/  FFMA.FTZ R189, R189, UR5, -R158.reuse ;  /* 0x00000005bdbd7c23 */ /* 0x100fe2000801089e */
[--C-:B------:R-:W-:Y:S01]  /*7220*/  FFMA.FTZ R188, R188, UR5, -R158.reuse ;  /* 0x00000005bcbc7c23 */ /* 0x100fe2000801089e */
[----:B------:R-:W0:Y:S01]  /*7230*/  MUFU.EX2 R208, R208 ;  /* 0x000000d000d07308 */ /* 0x000e220000000800 */
[----:B------:R0:W-:Y:S01]  /*7240*/  BAR.SYNC.DEFER_BLOCKING R152, 0x100 ;  /* 0x000400980000751d */ /* 0x0001e20000010000 */
[-C--:B--2---:R-:W-:Y:S01]  /*7250*/  FMUL.FTZ R24, R24, R209.reuse ;  /* 0x000000d118187220 */ /* 0x084fe20000410000 */
        /* <DEDUP_REMOVED lines=65> */
[----:B------:R-:W0:Y:S01]  /*7670*/  MUFU.EX2 R177, R177 ;  /* 0x000000b100b17308 */ /* 0x000e220000000800 */
[----:B-1----:R-:W-:Y:S01]  /*7680*/  F2FP.F16.F32.PACK_AB R154, R185, R211 ;  /* 0x000000d3b99a723e */ /* 0x002fe200000000ff */
[----:B------:R-:W-:Y:S01]  /*7690*/  FFMA.FTZ R158, R193, UR5, -R158 ;  /* 0x00000005c19e7c23 */ /* 0x000fe2000801089e */
[----:B------:R-:W-:Y:S01]  /*76a0*/  FFMA.FTZ R2, R209, R2, R207 ;  /* 0x00000002d1027223 */ /* 0x000fe200000100cf */
[----:B------:R-:W-:Y:S01]  /*76b0*/  FADD.FTZ R3, R210, R3 ;  /* 0x00000003d2037221 */ /* 0x000fe20000010000 */
[----:B------:R-:W-:-:S02]  /*76c0*/  WARPGROUP.ARRIVE ;  /* 0x00000000000079c5 */ /* 0x000fc40000000000 */
[----:B------:R-:W-:Y:S01]  /*76d0*/  FADD.FTZ R2, R208, R2 ;  /* 0x00000002d0027221 */ /* 0x000fe20000010000 */
[----:B------:R-:W1:Y:S01]  /*76e0*/  MUFU.EX2 R180, R180 ;  /* 0x000000b400b47308 */ /* 0x000e620000000800 */
[----:B------:R-:W-:Y:S02]  /*76f0*/  FADD.FTZ R3, R175, R3 ;  /* 0x00000003af037221 */ /* 0x000fe40000010000 */
[----:B------:R-:W-:Y:S01]  /*7700*/  HGMMA.64x256x16.F32 R24, R152, gdesc[UR8].tnspB, R24, gsb0 ;  /* 0x43e0000898187df0 */ /* 0x000fe20008000818 */
[----:B------:R-:W-:Y:S01]  /*7710*/  UIADD3 UR10, UR6, 0x80, URZ ;  /* 0x00000080060a7890 */ /* 0x000fe2000fffe03f */
[----:B------:R-:W-:Y:S01]  /*7720*/  FADD.FTZ R2, R211, R2 ;  /* 0x00000002d3027221 */ /* 0x000fe20000010000 */
[----:B------:R-:W-:Y:S02]  /*7730*/  UMOV UR11, 0x40000040 ;  /* 0x40000040000b7882 */ /* 0x000fe40000000000 */
[----:B------:R-:W2:Y:S01]  /*7740*/  MUFU.EX2 R181, R181 ;  /* 0x000000b500b57308 */ /* 0x000ea20000000800 */
[----:B------:R-:W-:-:S04]  /*7750*/  FADD.FTZ R2, R185, R2 ;  /* 0x00000002b9027221 */ /* 0x000fc80000010000 */
[----:B0-----:R-:W-:-:S03]  /*7760*/  FADD.FTZ R2, R177, R2 ;  /* 0x00000002b1027221 */ /* 0x001fc60000010000 */
[----:B------:R-:W0:Y:S01]  /*7770*/  MUFU.EX2 R184, R184 ;  /* 0x000000b800b87308 */ /* 0x000e220000000800 */
[----:B-1----:R-:W-:-:S07]  /*7780*/  FADD.FTZ R2, R180, R2 ;  /* 0x00000002b4027221 */ /* 0x002fce0000010000 */
[----:B------:R-:W1:Y:S01]  /*7790*/  MUFU.EX2 R172, R172 ;  /* 0x000000ac00ac7308 */ /* 0x000e620000000800 */
[----:B--2---:R-:W-:-:S07]  /*77a0*/  FADD.FTZ R2, R181, R2 ;  /* 0x00000002b5027221 */ /* 0x004fce0000010000 */
[----:B------:R-:W2:Y:S01]  /*77b0*/  MUFU.EX2 R173, R173 ;  /* 0x000000ad00ad7308 */ /* 0x000ea20000000800 */
[----:B0-----:R-:W-:-:S07]  /*77c0*/  FADD.FTZ R2, R184, R2 ;  /* 0x00000002b8027221 */ /* 0x001fce0000010000 */
[----:B------:R-:W-:Y:S01]  /*77d0*/  MUFU.EX2 R176, R176 ;  /* 0x000000b000b07308 */ /* 0x000fe20000000800 */
[----:B-1----:R-:W-:-:S07]  /*77e0*/  FADD.FTZ R2, R172, R2 ;  /* 0x00000002ac027221 */ /* 0x002fce0000010000 */
[----:B------:R-:W0:Y:S01]  /*77f0*/  MUFU.EX2 R169, R169 ;  /* 0x000000a900a97308 */ /* 0x000e220000000800 */
[----:B--2---:R-:W-:-:S07]  /*7800*/  FADD.FTZ R2, R173, R2 ;  /* 0x00000002ad027221 */ /* 0x004fce0000010000 */
[----:B------:R-:W-:Y:S08]  /*7810*/  MUFU.EX2 R178, R178 ;  /* 0x000000b200b27308 */ /* 0x000ff00000000800 */
[----:B------:R-:W-:Y:S08]  /*7820*/  MUFU.EX2 R179, R179 ;  /* 0x000000b300b37308 */ /* 0x000ff00000000800 */
[----:B------:R-:W-:Y:S08]  /*7830*/  MUFU.EX2 R182, R182 ;  /* 0x000000b600b67308 */ /* 0x000ff00000000800 */
[----:B------:R-:W-:Y:S08]  /*7840*/  MUFU.EX2 R215, R215 ;  /* 0x000000d700d77308 */ /* 0x000ff00000000800 */
[----:B------:R-:W1:Y:S08]  /*7850*/  MUFU.EX2 R161, R161 ;  /* 0x000000a100a17308 */ /* 0x000e700000000800 */
[----:B------:R-:W-:Y:S08]  /*7860*/  MUFU.EX2 R160, R160 ;  /* 0x000000a000a07308 */ /* 0x000ff00000000800 */
[----:B------:R-:W2:Y:S08]  /*7870*/  MUFU.EX2 R165, R165 ;  /* 0x000000a500a57308 */ /* 0x000eb00000000800 */
[----:B------:R-:W3:Y:S08]  /*7880*/  MUFU.EX2 R183, R183 ;  /* 0x000000b700b77308 */ /* 0x000ef00000000800 */
[----:B------:R-:W-:Y:S08]  /*7890*/  MUFU.EX2 R186, R186 ;  /* 0x000000ba00ba7308 */ /* 0x000ff00000000800 */
[----:B------:R-:W-:Y:S08]  /*78a0*/  MUFU.EX2 R187, R187 ;  /* 0x000000bb00bb7308 */ /* 0x000ff00000000800 */
[----:B------:R-:W-:Y:S08]  /*78b0*/  MUFU.EX2 R190, R190 ;  /* 0x000000be00be7308 */ /* 0x000ff00000000800 */
[----:B------:R-:W4:Y:S08]  /*78c0*/  MUFU.EX2 R157, R157 ;  /* 0x0000009d009d7308 */ /* 0x000f300000000800 */
[----:B------:R-:W5:Y:S08]  /*78d0*/  MUFU.EX2 R156, R156 ;  /* 0x0000009c009c7308 */ /* 0x000f700000000800 */
[----:B------:R-:W5:Y:S08]  /*78e0*/  MUFU.EX2 R168, R168 ;  /* 0x000000a800a87308 */ /* 0x000f700000000800 */
[----:B------:R-:W5:Y:S08]  /*78f0*/  MUFU.EX2 R174, R174 ;  /* 0x000000ae00ae7308 */ /* 0x000f700000000800 */
[----:B------:R-:W5:Y:S08]  /*7900*/  MUFU.EX2 R191, R191 ;  /* 0x000000bf00bf7308 */ /* 0x000f700000000800 */
[----:B------:R-:W-:Y:S08]  /*7910*/  MUFU.EX2 R194, R194 ;  /* 0x000000c200c27308 */ /* 0x000ff00000000800 */
[----:B------:R-:W-:Y:S08]  /*7920*/  MUFU.EX2 R195, R195 ;  /* 0x000000c300c37308 */ /* 0x000ff00000000800 */
[----:B------:R-:W-:Y:S08]  /*7930*/  MUFU.EX2 R198, R198 ;  /* 0x000000c600c67308 */ /* 0x000ff00000000800 */
[----:B------:R-:W5:Y:S08]  /*7940*/  MUFU.EX2 R192, R192 ;  /* 0x000000c000c07308 */ /* 0x000f700000000800 */
[----:B------:R-:W5:Y:S08]  /*7950*/  MUFU.EX2 R189, R189 ;  /* 0x000000bd00bd7308 */ /* 0x000f700000000800 */
[----:B------:R-:W5:Y:S08]  /*7960*/  MUFU.EX2 R188, R188 ;  /* 0x000000bc00bc7308 */ /* 0x000f700000000800 */
[----:B------:R-:W5:Y:S08]  /*7970*/  MUFU.EX2 R158, R158 ;  /* 0x0000009e009e7308 */ /* 0x000f700000000800 */
[----:B------:R-:W5:Y:S01]  /*7980*/  MUFU.EX2 R199, R199 ;  /* 0x000000c700c77308 */ /* 0x000f620000000800 */
[----:B------:R-:W-:-:S02]  /*7990*/  WARPGROUP.DEPBAR.LE gsb0, 0x0 ;  /* 0x00008000000079c5 */ /* 0x000fc40000010000 */
[----:B------:R-:W-:Y:S02]  /*79a0*/  F2FP.F16.F32.PACK_AB R153, R163, R162 ;  /* 0x000000a2a399723e */ /* 0x000fe400000000ff */
[----:B------:R-:W-:Y:S02]  /*79b0*/  F2FP.F16.F32.PACK_AB R155, R167, R166 ;  /* 0x000000a6a79b723e */ /* 0x000fe400000000ff */
[----:B------:R-:W-:Y:S02]  /*79c0*/  F2FP.F16.F32.PACK_AB R152, R180, R177 ;  /* 0x000000b1b498723e */ /* 0x000fe400000000ff */
[----:B------:R-:W-:-:S04]  /*79d0*/  F2FP.F16.F32.PACK_AB R154, R184, R181 ;  /* 0x000000b5b89a723e */ /* 0x000fc800000000ff */
[----:B------:R-:W-:-:S06]  /*79e0*/  WARPGROUP.ARRIVE ;  /* 0x00000000000079c5 */ /* 0x000fcc0000000000 */
[----:B------:R-:W-:Y:S01]  /*79f0*/  HGMMA.64x256x16.F32 R24, R152, gdesc[UR8].tnspB, R24, gsb0 ;  /* 0x43e0000898187df0 */ /* 0x000fe20008000818 */
[----:B------:R-:W-:Y:S01]  /*7a00*/  UIADD3 UR10, UR6, 0x100, URZ ;  /* 0x00000100060a7890 */ /* 0x000fe2000fffe03f */
[----:B------:R-:W-:Y:S01]  /*7a10*/  UMOV UR11, 0x40000040 ;  /* 0x40000040000b7882 */ /* 0x000fe20000000000 */
[----:B------:R-:W-:Y:S02]  /*7a20*/  WARPGROUP.DEPBAR.LE gsb0, 0x0 ;  /* 0x00008000000079c5 */ /* 0x000fe40000010000 */
[----:B------:R-:W-:Y:S02]  /*7a30*/  F2FP.F16.F32.PACK_AB R152, R173, R172 ;  /* 0x000000acad98723e */ /* 0x000fe400000000ff */
[----:B------:R-:W-:Y:S02]  /*7a40*/  F2FP.F16.F32.PACK_AB R153, R171, R170 ;  /* 0x000000aaab99723e */ /* 0x000fe400000000ff */
[----:B0-----:R-:W-:Y:S01]  /*7a50*/  F2FP.F16.F32.PACK_AB R154, R169, R176 ;  /* 0x000000b0a99a723e */ /* 0x001fe200000000ff */
[----:B------:R-:W-:Y:S01]  /*7a60*/  FADD.FTZ R176, R176, R2 ;  /* 0x00000002b0b07221 */ /* 0x000fe20000010000 */
[----:B------:R-:W-:-:S03]  /*7a70*/  F2FP.F16.F32.PACK_AB R155, R175, R210 ;  /* 0x000000d2af9b723e */ /* 0x000fc600000000ff */
[----:B------:R-:W-:Y:S01]  /*7a80*/  FADD.FTZ R176, R169, R176 ;  /* 0x000000b0a9b07221 */ /* 0x000fe20000010000 */
[----:B------:R-:W-:-:S13]  /*7a90*/  WARPGROUP.ARRIVE ;  /* 0x00000000000079c5 */ /* 0x000fda0000000000 */
[----:B------:R-:W-:Y:S01]  /*7aa0*/  HGMMA.64x256x16.F32 R24, R152, gdesc[UR8].tnspB, R24, gsb0 ;  /* 0x43e0000898187df0 */ /* 0x000fe20008000818 */
[----:B------:R-:W-:Y:S01]  /*7ab0*/  UIADD3 UR10, UR6, 0x180, URZ ;  /* 0x00000180060a7890 */ /* 0x000fe2000fffe03f */
[----:B------:R-:W-:Y:S01]  /*7ac0*/  UMOV UR11, 0x40000040 ;  /* 0x40000040000b7882 */ /* 0x000fe20000000000 */
[----:B------:R-:W-:Y:S02]  /*7ad0*/  WARPGROUP.DEPBAR.LE gsb0, 0x0 ;  /* 0x00008000000079c5 */ /* 0x000fe40000010000 */
[----:B-1----:R-:W-:Y:S01]  /*7ae0*/  F2FP.F16.F32.PACK_AB R152, R161, R215 ;  /* 0x000000d7a198723e */ /* 0x002fe200000000ff */
[----:B------:R-:W-:Y:S01]  /*7af0*/  FADD.FTZ R215, R215, R176 ;  /* 0x000000b0d7d77221 */ /* 0x000fe20000010000 */
[----:B------:R-:W-:Y:S01]  /*7b00*/  F2FP.F16.F32.PACK_AB R153, R179, R178 ;  /* 0x000000b2b399723e */ /* 0x000fe200000000ff */
[----:B------:R-:W-:Y:S01]  /*7b10*/  FADD.FTZ R178, R178, R3 ;  /* 0x00000003b2b27221 */ /* 0x000fe20000010000 */
[----:B--2---:R-:W-:Y:S01]  /*7b20*/  F2FP.F16.F32.PACK_AB R154, R165, R160 ;  /* 0x000000a0a59a723e */ /* 0x004fe200000000ff */
        /* <DEDUP_REMOVED lines=10> */
[----:B----4-:R-:W-:Y:S01]  /*7bd0*/  FADD.FTZ R215, R157, R215 ;  /* 0x000000d79dd77221 */ /* 0x010fe20000010000 */
[----:B------:R-:W-:Y:S01]  /*7be0*/  UMOV UR11, 0x40000040 ;  /* 0x40000040000b7882 */ /* 0x000fe20000000000 */
[----:B------:R-:W-:Y:S02]  /*7bf0*/  FADD.FTZ R178, R186, R178 ;  /* 0x000000b2bab27221 */ /* 0x000fe40000010000 */
[----:B-----5:R-:W-:Y:S02]  /*7c00*/  FADD.FTZ R215, R156, R215 ;  /* 0x000000d79cd77221 */ /* 0x020fe40000010000 */
[----:B------:R-:W-:Y:S02]  /*7c10*/  FADD.FTZ R178, R187, R178 ;  /* 0x000000b2bbb27221 */ /* 0x000fe40000010000 */
[----:B------:R-:W-:-:S02]  /*7c20*/  FADD.FTZ R215, R168, R215 ;  /* 0x000000d7a8d77221 */ /* 0x000fc40000010000 */
[----:B------:R-:W-:Y:S02]  /*7c30*/  FADD.FTZ R178, R190, R178 ;  /* 0x000000b2beb27221 */ /* 0x000fe40000010000 */
[----:B------:R-:W-:Y:S02]  /*7c40*/  FADD.FTZ R215, R174, R215 ;  /* 0x000000d7aed77221 */ /* 0x000fe40000010000 */
[----:B------:R-:W-:Y:S02]  /*7c50*/  FADD.FTZ R178, R191, R178 ;  /* 0x000000b2bfb27221 */ /* 0x000fe40000010000 */
[----:B------:R-:W-:Y:S02]  /*7c60*/  FADD.FTZ R215, R192, R215 ;  /* 0x000000d7c0d77221 */ /* 0x000fe40000010000 */
[----:B------:R-:W-:Y:S02]  /*7c70*/  FADD.FTZ R178, R194, R178 ;  /* 0x000000b2c2b27221 */ /* 0x000fe40000010000 */
[----:B------:R-:W-:-:S02]  /*7c80*/  FADD.FTZ R215, R189, R215 ;  /* 0x000000d7bdd77221 */ /* 0x000fc40000010000 */
[----:B------:R-:W-:Y:S02]  /*7c90*/  FADD.FTZ R178, R195, R178 ;  /* 0x000000b2c3b27221 */ /* 0x000fe40000010000 */
[----:B------:R-:W-:Y:S02]  /*7ca0*/  FADD.FTZ R215, R188, R215 ;  /* 0x000000d7bcd77221 */ /* 0x000fe40000010000 */
[----:B------:R-:W-:Y:S02]  /*7cb0*/  FADD.FTZ R178, R198, R178 ;  /* 0x000000b2c6b27221 */ /* 0x000fe40000010000 */
[----:B------:R-:W-:Y:S02]  /*7cc0*/  FADD.FTZ R2, R158, R215 ;  /* 0x000000d79e027221 */ /* 0x000fe40000010000 */
[----:B------:R-:W-:Y:S01]  /*7cd0*/  FADD.FTZ R3, R199, R178 ;  /* 0x000000b2c7037221 */ /* 0x000fe20000010000 */
[----:B------:R-:W-:Y:S02]  /*7ce0*/  WARPGROUP.DEPBAR.LE gsb0, 0x0 ;  /* 0x00008000000079c5 */ /* 0x000fe40000010000 */
[----:B------:R-:W-:-:S02]  /*7cf0*/  F2FP.F16.F32.PACK_AB R152, R156, R157 ;  /* 0x0000009d9c98723e */ /* 0x000fc400000000ff */
        /* <DEDUP_REMOVED lines=10> */
[----:B------:R-:W-:Y:S02]  /*7da0*/  F2FP.F16.F32.PACK_AB R154, R158, R188 ;  /* 0x000000bc9e9a723e */ /* 0x000fe400000000ff */
[----:B------:R-:W-:-:S04]  /*7db0*/  F2FP.F16.F32.PACK_AB R155, R199, R198 ;  /* 0x000000c6c79b723e */ /* 0x000fc800000000ff */
[----:B------:R-:W-:-:S13]  /*7dc0*/  WARPGROUP.ARRIVE ;  /* 0x00000000000079c5 */ /* 0x000fda0000000000 */
[----:B------:R-:W-:Y:S03]  /*7dd0*/  HGMMA.64x256x16.F32 R24, R152, gdesc[UR8].tnspB, R24, gsb0 ;  /* 0x43e0000898187df0 */ /* 0x000fe60008000818 */
[----:B------:R-:W-:Y:S02]  /*7de0*/  WARPGROUP.DEPBAR.LE gsb0, 0x0 ;  /* 0x00008000000079c5 */ /* 0x000fe40000010000 */
[----:B------:R-:W-:Y:S05]  /*7df0*/  @!P0 BRA `(.L_x_14916) ;  /* 0x0000000000048947 */ /* 0x000fea0003800000 */
[----:B------:R-:W-:Y:S01]  /*7e00*/  BPT.TRAP 0x1 ;  /* 0x000000040000795c */ /* 0x000fe20000300000 */
.L_x_14916:
[----:B------:R-:W-:Y:S01]  /*7e10*/  UIADD3 UR4, UR4, 0x32460, URZ ;  /* 0x0003246004047890 */ /* 0x000fe2000fffe03f */
[C---:B------:R-:W-:Y:S01]  /*7e20*/  ISETP.GT.AND P1, PT, R20.reuse, UR54, PT ;  /* 0x0000003614007c0c */ /* 0x040fe2000bf24270 */
[----:B------:R-:W-:Y:S01]  /*7e30*/  VIADD R20, R20, 0xffffffff ;  /* 0xffffffff14147836 */ /* 0x000fe20000000000 */
[----:B------:R-:W-:Y:S01]  /*7e40*/  MOV R207, R21 ;  /* 0x0000001500cf7202 */ /* 0x000fe20000000f00 */
[----:B------:R-:W-:Y:S01]  /*7e50*/  UPRMT UR4, UR55, 0x654, UR4 ;  /* 0x0000065437047896 */ /* 0x000fe20008000004 */
[----:B------:R-:W-:-:S08]  /*7e60*/  IMAD.MOV.U32 R208, RZ, RZ, R164 ;  /* 0x000000ffffd07224 */ /* 0x000fd000078e00a4 */
[----:B------:R-:W-:Y:S01]  /*7e70*/  SYNCS.ARRIVE.TRANS64.RED.A1T0 RZ, [UR4], RZ ;  /* 0x000000ffffff79a7 */ /* 0x000fe20008100404 */
[----:B------:R-:W-:Y:S05]  /*7e80*/  @P1 BRA `(.L_x_14917) ;  /* 0xffffffcc00cc1947 */ /* 0x000fea000383ffff */
.L_x_14906:
[----:B------:R-:W-:-:S13]  /*7e90*/  R2UR UR4, R205 ;  /* 0x00000000cd0472ca */ /* 0x000fda00000e0000 */
[----:B------:R-:W-:-:S13]  /*7ea0*/  ISETP.GE.AND P1, PT, R20, UR4, PT ;  /* 0x0000000414007c0c */ /* 0x000fda000bf26270 */
[----:B------:R-:W-:Y:S05]  /*7eb0*/  @!P1 BRA `(.L_x_14918) ;  /* 0x0000002800609947 */ /* 0x000fea0003800000 */
[----:B------:R-:W-:Y:S02]  /*7ec0*/  IMAD.MOV.U32 R202, RZ, RZ, R164 ;  /* 0x000000ffffca7224 */ /* 0x000fe400078e00a4 */
[----:B------:R-:W-:-:S07]  /*7ed0*/  IMAD.MOV.U32 R203, RZ, RZ, R21 ;  /* 0x000000ffffcb7224 */ /* 0x000fce00078e0015 */
.L_x_14929:
[----:B------:R-:W-:-:S04]  /*7ee0*/  UIADD3 UR38, UR38, 0x1, URZ ;  /* 0x0000000126267890 */ /* 0x000fc8000fffe03f */
[----:B------:R-:W-:-:S04]  /*7ef0*/  UISETP.NE.AND UP0, UPT, UR38, 0x2, UPT ;  /* 0x000000022600788c */ /* 0x000fc8000bf05270 */
[----:B------:R-:W-:Y:S02]  /*7f00*/  USEL UR4, URZ, 0x1, UP0 ;  /* 0x000000013f047887 */ /* 0x000fe40008000000 */
[----:B------:R-:W-:Y:S02]  /*7f10*/  USEL UR38, UR38, URZ, UP0 ;  /* 0x0000003f26267287 */ /* 0x000fe40008000000 */
[----:B------:R-:W-:Y:S01]  /*7f20*/  ULOP3.LUT UR39, UR39, UR4, URZ, 0x3c, !UPT ;  /* 0x0000000427277292 */ /* 0x000fe2000f8e3c3f */
[----:B0-----:R-:W-:Y:S11]  /*7f30*/  @!P0 BRA `(.L_x_14919) ;  /* 0x0000000000048947 */ /* 0x001ff60003800000 */
[----:B------:R-:W-:Y:S01]  /*7f40*/  BPT.TRAP 0x1 ;  /* 0x000000040000795c */ /* 0x000fe20000300000 */
.L_x_14919:
        /* <DEDUP_REMOVED lines=9> */
.L_x_14920:
[----:B-1----:R-:W-:Y:S05]  /*7fe0*/  @P1 BRA `(.L_x_14921) ;  /* 0x0000000000081947 */ /* 0x002fea0003800000 */
[----:B------:R-:W1:Y:S02]  /*7ff0*/  SYNCS.PHASECHK.TRANS64.TRYWAIT P1, [UR4+0x32430], R0 ;  /* 0x03243000ff0075a7 */ /* 0x000e640008020144 */
[----:B-1----:R-:W-:Y:S05]  /*8000*/  @!P1 BRA `(.L_x_14922) ;  /* 0x000000ec000c9947 */ /* 0x002fea0003800000 */
.L_x_14921:
        /* <DEDUP_REMOVED lines=31> */
.L_x_14923:
[----:B------:R2:W3:Y:S01]  /*8200*/  SYNCS.PHASECHK.TRANS64.TRYWAIT P1, [UR4+0x32450], R0 ;  /* 0x03245000ff0075a7 */ /* 0x0004e20008020144 */
[----:B------:R-:W-:Y:S05]  /*8210*/  @!P0 BRA `(.L_x_14924) ;  /* 0x0000000000048947 */ /* 0x000fea0003800000 */
[----:B------:R-:W-:Y:S01]  /*8220*/  BPT.TRAP 0x1 ;  /* 0x000000040000795c */ /* 0x000fe20000300000 */
.L_x_14924:
[----:B---3--:R-:W-:Y:S05]  /*8230*/  @P1 BRA `(.L_x_14925) ;  /* 0x0000000000081947 */ /* 0x008fea0003800000 */
[----:B------:R-:W3:Y:S02]  /*8240*/  SYNCS.PHASECHK.TRANS64.TRYWAIT P1, [UR4+0x32450], R0 ;  /* 0x03245000ff0075a7 */ /* 0x000ee40008020144 */
[----:B---3--:R-:W-:Y:S05]  /*8250*/  @!P1 BRA `(.L_x_14926) ;  /* 0x000000e800909947 */ /* 0x008fea0003800000 */
.L_x_14925:
[----:B------:R-:W-:Y:S01]  /*8260*/  R2UR UR48, R12 ;  /* 0x000000000c3072ca */ /* 0x000fe200000e0000 */
[----:B------:R-:W-:Y:S01]  /*8270*/  UIMAD UR5, UR38, 0xc00, UR60 ;  /* 0x00000c00260578a4 */ /* 0x000fe2000f8e023c */
[----:B------:R-:W-:Y:S01]  /*8280*/  R2UR UR49, R13 ;  /* 0x000000000d3172ca */ /* 0x000fe200000e0000 */
[----:B------:R-:W-:Y:S01]  /*8290*/  WARPGROUP.ARRIVE ;  /* 0x00000000000079c5 */ /* 0x000fe20000000000 */
[----:B------:R-:W-:Y:S01]  /*82a0*/  UMOV UR51, 0x40000040 ;  /* 0x4000004000337882 */ /* 0x000fe20000000000 */
[----:B------:R-:W-:-:S04]  /*82b0*/  UIADD3 UR10, UR5, 0x304, URZ ;  /* 0x00000304050a7890 */ /* 0x000fc8000fffe03f */
[----:B------:R-:W3:Y:S01]  /*82c0*/  S2R R209, SR_TID.X ;  /* 0x0000000000d17919 */ /* 0x000ee20000002100 */
        /* <DEDUP_REMOVED lines=23> */
[----:B---3--:R-:W-:-:S04]  /*8440*/  SHF.R.U32.HI R209, RZ, 0x7, R209 ;  /* 0x00000007ffd17819 */ /* 0x008fc800000116d1 */
[----:B012---:R-:W-:Y:S01]  /*8450*/  IADD3 R0, -R209, 0xb, RZ ;  /* 0x0000000bd1007810 */ /* 0x007fe20007ffe1ff */
        /* <DEDUP_REMOVED lines=69> */
.L_x_14927:
        /* <DEDUP_REMOVED lines=43> */
[----:B------:R-:W-:-:S05]  /*8b60*/  UMOV UR15, 0x40000040 ;  /* 0x40000040000f7882 */ /* 0x000fca0000000000 */
        /* <DEDUP_REMOVED lines=41> */
[----:B---3--:R-:W-:-:S05]  /*8e00*/  FMNMX.FTZ R21, R197, R21, !PT ;  /* 0x00000015c5157209 */ /* 0x008fca0007810000 */
        /* <DEDUP_REMOVED lines=11> */
[C---:B------:R-:W-:Y:S01]  /*8ec0*/  FADD.FTZ R208, -R21.reuse, R203 ;  /* 0x000000cb15d07221 */ /* 0x040fe20000010100 */
[----:B------:R-:W-:-:S03]  /*8ed0*/  FMUL.FTZ R154, R21, UR5 ;  /* 0x00000005159a7c20 */ /* 0x000fc60008410000 */
[----:B------:R-:W-:Y:S01]  /*8ee0*/  FMUL.FTZ R208, R208, UR5 ;  /* 0x00000005d0d07c20 */ /* 0x000fe20008410000 */
[--C-:B------:R-:W-:Y:S01]  /*8ef0*/  FFMA.FTZ R152, R152, UR5, -R154.reuse ;  /* 0x0000000598987c23 */ /* 0x100fe2000801089a */
[--C-:B------:R-:W-:Y:S01]  /*8f00*/  FFMA.FTZ R153, R153, UR5, -R154.reuse ;  /* 0x0000000599997c23 */ /* 0x100fe2000801089a */
[--C-:B------:R-:W-:Y:S01]  /*8f10*/  FFMA.FTZ R203, R157, UR5, -R154.reuse ;  /* 0x000000059dcb7c23 */ /* 0x100fe2000801089a */
[--C-:B------:R-:W-:Y:S01]  /*8f20*/  FFMA.FTZ R157, R164, UR5, -R154.reuse ;  /* 0x00000005a49d7c23 */ /* 0x100fe2000801089a */
[----:B-1----:R-:W-:Y:S01]  /*8f30*/  FMNMX.FTZ R164, R193, R202, !PT ;  /* 0x000000cac1a47209 */ /* 0x002fe20007810000 */
        /* <DEDUP_REMOVED lines=22> */
[----:B--2---:R-:W-:Y:S01]  /*90a0*/  FMNMX.FTZ R164, R155, R164, !PT ;  /* 0x000000a49ba47209 */ /* 0x004fe20007810000 */
[----:B------:R2:W4:Y:S01]  /*90b0*/  MUFU.EX2 R154, R153 ;  /* 0x00000099009a7308 */ /* 0x0005220000000800 */
[----:B-1----:R-:W-:Y:S01]  /*90c0*/  FMUL.FTZ R24, R24, R208 ;  /* 0x000000d018187220 */ /* 0x002fe20000410000 */
[----:B---3--:R-:W-:Y:S01]  /*90d0*/  FFMA.FTZ R2, R208, R2, R152 ;  /* 0x00000002d0027223 */ /* 0x008fe20000010098 */
[----:B------:R-:W-:Y:S01]  /*90e0*/  FMNMX.FTZ R164, R158, R164, !PT ;  /* 0x000000a49ea47209 */ /* 0x000fe20007810000 */
[-C--:B------:R-:W-:Y:S01]  /*90f0*/  FMUL.FTZ R25, R25, R208.reuse ;  /* 0x000000d019197220 */ /* 0x080fe20000410000 */
[-C--:B------:R-:W-:Y:S01]  /*9100*/  FMUL.FTZ R28, R28, R208.reuse ;  /* 0x000000d01c1c7220 */ /* 0x080fe20000410000 */
[----:B------:R-:W-:Y:S01]  /*9110*/  FMUL.FTZ R29, R29, R208 ;  /* 0x000000d01d1d7220 */ /* 0x000fe20000410000 */
[----:B------:R-:W-:Y:S01]  /*9120*/  FMNMX.FTZ R164, R159, R164, !PT ;  /* 0x000000a49fa47209 */ /* 0x000fe20007810000 */
[----:B------:R-:W-:Y:S01]  /*9130*/  MUFU.EX2 R203, R203 ;  /* 0x000000cb00cb7308 */ /* 0x000fe20000000800 */
[----:B--2---:R-:W-:Y:S01]  /*9140*/  FMUL.FTZ R153, R171, UR10 ;  /* 0x0000000aab997c20 */ /* 0x004fe20008410000 */
[----:B------:R-:W-:Y:S01]  /*9150*/  FMUL.FTZ R171, R174, UR10 ;  /* 0x0000000aaeab7c20 */ /* 0x000fe20008410000 */
[----:B------:R-:W-:Y:S01]  /*9160*/  FMNMX.FTZ R164, R162, R164, !PT ;  /* 0x000000a4a2a47209 */ /* 0x000fe20007810000 */
[----:B------:R-:W-:Y:S01]  /*9170*/  FMUL.FTZ R174, R178, UR10 ;  /* 0x0000000ab2ae7c20 */ /* 0x000fe20008410000 */
[----:B------:R-:W-:Y:S01]  /*9180*/  FMUL.FTZ R178, R182, UR10 ;  /* 0x0000000ab6b27c20 */ /* 0x000fe20008410000 */
[----:B------:R-:W-:Y:S01]  /*9190*/  FMUL.FTZ R182, R186, UR10 ;  /* 0x0000000abab67c20 */ /* 0x000fe20008410000 */
[----:B------:R-:W-:Y:S01]  /*91a0*/  FMNMX.FTZ R164, R163, R164, !PT ;  /* 0x000000a4a3a47209 */ /* 0x000fe20007810000 */
[----:B------:R-:W1:Y:S01]  /*91b0*/  MUFU.TANH R153, R153 ;  /* 0x0000009900997308 */ /* 0x000e620000002400 */
[C---:B----4-:R-:W-:Y:S01]  /*91c0*/  FADD.FTZ R2, R154.reuse, R2 ;  /* 0x000000029a027221 */ /* 0x050fe20000010000 */
[----:B------:R-:W-:Y:S01]  /*91d0*/  F2FP.F16.F32.PACK_AB R152, R154, R152 ;  /* 0x000000989a98723e */ /* 0x000fe200000000ff */
[----:B------:R-:W-:Y:S01]  /*91e0*/  FMUL.FTZ R186, R190, UR10 ;  /* 0x0000000abeba7c20 */ /* 0x000fe20008410000 */
[----:B------:R-:W-:Y:S01]  /*91f0*/  FMNMX.FTZ R164, R166, R164, !PT ;  /* 0x000000a4a6a47209 */ /* 0x000fe20007810000 */
[----:B------:R-:W-:Y:S01]  /*9200*/  FMUL.FTZ R190, R194, UR10 ;  /* 0x0000000ac2be7c20 */ /* 0x000fe20008410000 */
[----:B------:R-:W-:Y:S01]  /*9210*/  FMUL.FTZ R194, R198, UR10 ;  /* 0x0000000ac6c27c20 */ /* 0x000fe20008410000 */
[----:B------:R-:W-:Y:S01]  /*9220*/  FMUL.FTZ R32, R32, R208 ;  /* 0x000000d020207220 */ /* 0x000fe20000410000 */
[----:B------:R2:W3:Y:S01]  /*9230*/  MUFU.EX2 R154, R156 ;  /* 0x0000009c009a7308 */ /* 0x0004e20000000800 */
[----:B------:R-:W-:Y:S01]  /*9240*/  FMNMX.FTZ R164, R167, R164, !PT ;  /* 0x000000a4a7a47209 */ /* 0x000fe20007810000 */
[-C--:B------:R-:W-:Y:S01]  /*9250*/  FMUL.FTZ R33, R33, R208.reuse ;  /* 0x000000d021217220 */ /* 0x080fe20000410000 */
[-C--:B------:R-:W-:Y:S01]  /*9260*/  FMUL.FTZ R36, R36, R208.reuse ;  /* 0x000000d024247220 */ /* 0x080fe20000410000 */
[----:B------:R-:W-:Y:S01]  /*9270*/  FMUL.FTZ R37, R37, R208 ;  /* 0x000000d025257220 */ /* 0x000fe20000410000 */
[----:B------:R-:W-:Y:S01]  /*9280*/  FMNMX.FTZ R164, R170, R164, !PT ;  /* 0x000000a4aaa47209 */ /* 0x000fe20007810000 */
[-C--:B------:R-:W-:Y:S01]  /*9290*/  FMUL.FTZ R40, R40, R208.reuse ;  /* 0x000000d028287220 */ /* 0x080fe20000410000 */
[----:B------:R-:W-:Y:S01]  /*92a0*/  FMUL.FTZ R41, R41, R208 ;  /* 0x000000d029297220 */ /* 0x000fe20000410000 */
[----:B------:R-:W4:Y:S01]  /*92b0*/  MUFU.TANH R171, R171 ;  /* 0x000000ab00ab7308 */ /* 0x000f220000002400 */
[----:B--2---:R-:W-:Y:S01]  /*92c0*/  FMUL.FTZ R156, R175, UR10 ;  /* 0x0000000aaf9c7c20 */ /* 0x004fe20008410000 */
[----:B------:R-:W-:Y:S01]  /*92d0*/  FMUL.FTZ R175, R179, UR10 ;  /* 0x0000000ab3af7c20 */ /* 0x000fe20008410000 */
[----:B-1----:R-:W-:Y:S01]  /*92e0*/  FMNMX.FTZ R164, R153, R164, !PT ;  /* 0x000000a499a47209 */ /* 0x002fe20007810000 */
[----:B------:R-:W-:Y:S01]  /*92f0*/  FMUL.FTZ R179, R183, UR10 ;  /* 0x0000000ab7b37c20 */ /* 0x000fe20008410000 */
[----:B------:R-:W-:Y:S01]  /*9300*/  FMUL.FTZ R183, R187, UR10 ;  /* 0x0000000abbb77c20 */ /* 0x000fe20008410000 */
[----:B------:R-:W-:Y:S01]  /*9310*/  FMUL.FTZ R187, R191, UR10 ;  /* 0x0000000abfbb7c20 */ /* 0x000fe20008410000 */
[----:B------:R-:W-:Y:S01]  /*9320*/  FMUL.FTZ R191, R195, UR10 ;  /* 0x0000000ac3bf7c20 */ /* 0x000fe20008410000 */
[----:B------:R-:W1:Y:S01]  /*9330*/  MUFU.TANH R156, R156 ;  /* 0x0000009c009c7308 */ /* 0x000e620000002400 */
[----:B------:R-:W-:Y:S01]  /*9340*/  FMUL.FTZ R195, R199, UR10 ;  /* 0x0000000ac7c37c20 */ /* 0x000fe20008410000 */
[----:B------:R-:W-:Y:S01]  /*9350*/  UIADD3 UR10, UR4, 0x32440, URZ ;  /* 0x00032440040a7890 */ /* 0x000fe2000fffe03f */
[----:B---3--:R-:W-:Y:S01]  /*9360*/  FADD.FTZ R2, R154, R2 ;  /* 0x000000029a027221 */ /* 0x008fe20000010000 */
[C---:B------:R-:W-:Y:S01]  /*9370*/  F2FP.F16.F32.PACK_AB R154, R203.reuse, R154 ;  /* 0x0000009acb9a723e */ /* 0x040fe200000000ff */
[----:B------:R-:W-:Y:S01]  /*9380*/  FMUL.FTZ R44, R44, R208 ;  /* 0x000000d02c2c7220 */ /* 0x000fe20000410000 */
[----:B------:R-:W-:Y:S01]  /*9390*/  UPRMT UR11, UR6, 0x654, UR10 ;  /* 0x00000654060b7896 */ /* 0x000fe2000800000a */
[----:B------:R-:W-:Y:S01]  /*93a0*/  FADD.FTZ R2, R203, R2 ;  /* 0x00000002cb027221 */ /* 0x000fe20000010000 */
[----:B------:R-:W2:Y:S01]  /*93b0*/  MUFU.TANH R174, R174 ;  /* 0x000000ae00ae7308 */ /* 0x000ea20000002400 */
[----:B----4-:R-:W-:Y:S01]  /*93c0*/  FMNMX.FTZ R164, R171, R164, !PT ;  /* 0x000000a4aba47209 */ /* 0x010fe20007810000 */
[-C--:B------:R-:W-:Y:S01]  /*93d0*/  FMUL.FTZ R45, R45, R208.reuse ;  /* 0x000000d02d2d7220 */ /* 0x080fe20000410000 */
[-C--:B------:R-:W-:Y:S01]  /*93e0*/  FMUL.FTZ R48, R48, R208.reuse ;  /* 0x000000d030307220 */ /* 0x080fe20000410000 */
[-C--:B------:R-:W-:Y:S01]  /*93f0*/  FMUL.FTZ R49, R49, R208.reuse ;  /* 0x000000d031317220 */ /* 0x080fe20000410000 */
[-C--:B------:R-:W-:Y:S01]  /*9400*/  FMUL.FTZ R52, R52, R208.reuse ;  /* 0x000000d034347220 */ /* 0x080fe20000410000 */
[----:B------:R-:W-:Y:S01]  /*9410*/  FMUL.FTZ R53, R53, R208 ;  /* 0x000000d035357220 */ /* 0x000fe20000410000 */
[----:B------:R-:W-:Y:S01]  /*9420*/  SYNCS.ARRIVE.TRANS64.RED.A1T0 RZ, [UR11], RZ ;  /* 0x000000ffffff79a7 */ /* 0x000fe2000810040b */
        /* <DEDUP_REMOVED lines=66> */
[----:B------:R-:W-:Y:S01]  /*9850*/  UIMAD UR10, UR38, 0xc00, UR7 ;  /* 0x00000c00260a78a4 */ /* 0x000fe2000f8e0207 */
[----:B------:R-:W-:-:S03]  /*9860*/  UMOV UR11, 0x40000040 ;  /* 0x40000040000b7882 */ /* 0x000fc60000000000 */
[----:B------:R-:W-:Y:S02]  /*9870*/  UIADD3 UR14, UR10, 0x80, URZ ;  /* 0x000000800a0e7890 */ /* 0x000fe4000fffe03f */
[----:B------:R-:W3:Y:S01]  /*9880*/  MUFU.TANH R194, R194 ;  /* 0x000000c200c27308 */ /* 0x000ee20000002400 */
[----:B-1----:R-:W-:-:S07]  /*9890*/  FMNMX.FTZ R164, R190, R164, !PT ;  /* 0x000000a4bea47209 */ /* 0x002fce0007810000 */
[----:B------:R-:W1:Y:S01]  /*98a0*/  MUFU.TANH R195, R195 ;  /* 0x000000c300c37308 */ /* 0x000e620000002400 */
[----:B--2---:R-:W-:-:S07]  /*98b0*/  FMNMX.FTZ R164, R191, R164, !PT ;  /* 0x000000a4bfa47209 */ /* 0x004fce0007810000 */
[----:B------:R-:W-:Y:S01]  /*98c0*/  MUFU.EX2 R161, R161 ;  /* 0x000000a100a17308 */ /* 0x000fe20000000800 */
[----:B---3--:R-:W-:-:S07]  /*98d0*/  FMNMX.FTZ R164, R194, R164, !PT ;  /* 0x000000a4c2a47209 */ /* 0x008fce0007810000 */
[----:B------:R-:W-:Y:S01]  /*98e0*/  MUFU.EX2 R157, R157 ;  /* 0x0000009d009d7308 */ /* 0x000fe20000000800 */
[----:B-1----:R-:W-:-:S05]  /*98f0*/  FMNMX.FTZ R164, R195, R164, !PT ;  /* 0x000000a4c3a47209 */ /* 0x002fca0007810000 */
[----:B------:R-:W1:Y:S02]  /*9900*/  SHFL.BFLY PT, R198, R164, 0x2, 0x1f ;  /* 0x0c401f00a4c67f89 */ /* 0x000e6400000e0000 */
[----:B------:R-:W-:Y:S08]  /*9910*/  MUFU.EX2 R169, R169 ;  /* 0x000000a900a97308 */ /* 0x000ff00000000800 */
[----:B------:R-:W-:Y:S08]  /*9920*/  MUFU.EX2 R173, R173 ;  /* 0x000000ad00ad7308 */ /* 0x000ff00000000800 */
[----:B------:R-:W-:Y:S01]  /*9930*/  MUFU.EX2 R177, R177 ;  /* 0x000000b100b17308 */ /* 0x000fe20000000800 */
[----:B-1----:R-:W-:-:S07]  /*9940*/  FMNMX.FTZ R164, R164, R198, !PT ;  /* 0x000000c6a4a47209 */ /* 0x002fce0007810000 */
[----:B------:R-:W-:Y:S01]  /*9950*/  MUFU.EX2 R181, R181 ;  /* 0x000000b500b57308 */ /* 0x000fe20000000800 */
[----:B------:R-:W1:Y:S07]  /*9960*/  SHFL.BFLY PT, R198, R164, 0x1, 0x1f ;  /* 0x0c201f00a4c67f89 */ /* 0x000e6e00000e0000 */
[----:B------:R-:W-:Y:S08]  /*9970*/  MUFU.EX2 R185, R185 ;  /* 0x000000b900b97308 */ /* 0x000ff00000000800 */
[----:B------:R-:W-:Y:S08]  /*9980*/  MUFU.EX2 R189, R189 ;  /* 0x000000bd00bd7308 */ /* 0x000ff00000000800 */
[----:B------:R-:W-:Y:S01]  /*9990*/  MUFU.EX2 R207, R207 ;  /* 0x000000cf00cf7308 */ /* 0x000fe20000000800 */
[----:B-1----:R-:W-:-:S05]  /*99a0*/  FMNMX.FTZ R164, R164, R198, !PT ;  /* 0x000000c6a4a47209 */ /* 0x002fca0007810000 */
        /* <DEDUP_REMOVED lines=8> */
[----:B------:R-:W-:Y:S01]  /*9a30*/  FFMA.FTZ R203, R156, UR5, -R198 ;  /* 0x000000059ccb7c23 */ /* 0x000fe200080108c6 */
[----:B------:R-:W1:Y:S01]  /*9a40*/  MUFU.EX2 R199, R199 ;  /* 0x000000c700c77308 */ /* 0x000e620000000800 */
[----:B------:R-:W-:-:S02]  /*9a50*/  VIADD R156, R209, 0x8 ;  /* 0x00000008d19c7836 */ /* 0x000fc40000000000 */
[--C-:B------:R-:W-:Y:S01]  /*9a60*/  FFMA.FTZ R158, R158, UR5, -R198.reuse ;  /* 0x000000059e9e7c23 */ /* 0x100fe200080108c6 */
[--C-:B------:R-:W-:Y:S01]  /*9a70*/  FFMA.FTZ R159, R159, UR5, -R198.reuse ;  /* 0x000000059f9f7c23 */ /* 0x100fe200080108c6 */
[--C-:B------:R-:W-:Y:S01]  /*9a80*/  FFMA.FTZ R167, R167, UR5, -R198.reuse ;  /* 0x00000005a7a77c23 */ /* 0x100fe200080108c6 */
[--C-:B------:R-:W-:Y:S01]  /*9a90*/  FFMA.FTZ R162, R162, UR5, -R198.reuse ;  /* 0x00000005a2a27c23 */ /* 0x100fe200080108c6 */
[----:B------:R2:W-:Y:S01]  /*9aa0*/  BAR.SYNC.DEFER_BLOCKING R156, 0x100 ;  /* 0x0004009c0000751d */ /* 0x0005e20000010000 */
        /* <DEDUP_REMOVED lines=10> */
[-C--:B-1----:R-:W-:Y:S01]  /*9b50*/  FMUL.FTZ R26, R26, R199.reuse ;  /* 0x000000c71a1a7220 */ /* 0x082fe20000410000 */
        /* <DEDUP_REMOVED lines=11> */
[----:B---3--:R-:W-:Y:S01]  /*9c10*/  FFMA.FTZ R193, R199, R3, R153 ;  /* 0x00000003c7c17223 */ /* 0x008fe20000010099 */
[-C--:B------:R-:W-:Y:S01]  /*9c20*/  FMUL.FTZ R47, R47, R199.reuse ;  /* 0x000000c72f2f7220 */ /* 0x080fe20000410000 */
[----:B------:R-:W-:Y:S01]  /*9c30*/  MUFU.EX2 R3, R159 ;  /* 0x0000009f00037308 */ /* 0x000fe20000000800 */
[-C--:B------:R-:W-:Y:S01]  /*9c40*/  FMUL.FTZ R50, R50, R199.reuse ;  /* 0x000000c732327220 */ /* 0x080fe20000410000 */
[-C--:B------:R-:W-:Y:S01]  /*9c50*/  FMUL.FTZ R51, R51, R199.reuse ;  /* 0x000000c733337220 */ /* 0x080fe20000410000 */
[-C--:B------:R-:W-:Y:S01]  /*9c60*/  FMUL.FTZ R54, R54, R199.reuse ;  /* 0x000000c736367220 */ /* 0x080fe20000410000 */
[-C--:B------:R-:W-:Y:S01]  /*9c70*/  FMUL.FTZ R55, R55, R199.reuse ;  /* 0x000000c737377220 */ /* 0x080fe20000410000 */
[----:B------:R-:W-:Y:S01]  /*9c80*/  FMUL.FTZ R58, R58, R199 ;  /* 0x000000c73a3a7220 */ /* 0x000fe20000410000 */
[C---:B-1----:R-:W-:Y:S01]  /*9c90*/  FADD.FTZ R193, R155.reuse, R193 ;  /* 0x000000c19bc17221 */ /* 0x042fe20000010000 */
[----:B------:R-:W-:Y:S01]  /*9ca0*/  F2FP.F16.F32.PACK_AB R153, R155, R153 ;  /* 0x000000999b99723e */ /* 0x000fe200000000ff */
        /* <DEDUP_REMOVED lines=49> */
[----:B------:R-:W-:Y:S01]  /*9fc0*/  F2FP.F16.F32.PACK_AB R155, R3, R155 ;  /* 0x0000009b039b723e */ /* 0x000fe200000000ff */
[----:B--2---:R-:W1:Y:S01]  /*9fd0*/  MUFU.EX2 R156, R160 ;  /* 0x000000a0009c7308 */ /* 0x004e620000000800 */
[--C-:B------:R-:W-:Y:S01]  /*9fe0*/  FFMA.FTZ R186, R186, UR5, -R198.reuse ;  /* 0x00000005baba7c23 */ /* 0x100fe200080108c6 */
[--C-:B------:R-:W-:Y:S01]  /*9ff0*/  FFMA.FTZ R187, R187, UR5, -R198.reuse ;  /* 0x00000005bbbb7c23 */ /* 0x100fe200080108c6 */
[----:B------:R-:W-:Y:S01]  /*a000*/  WARPGROUP.ARRIVE ;  /* 0x00000000000079c5 */ /* 0x000fe20000000000 */
[--C-:B------:R-:W-:Y:S01]  /*a010*/  FFMA.FTZ R190, R190, UR5, -R198.reuse ;  /* 0x00000005bebe7c23 */ /* 0x100fe200080108c6 */
[--C-:B------:R-:W-:Y:S01]  /*a020*/  FFMA.FTZ R191, R191, UR5, -R198.reuse ;  /* 0x00000005bfbf7c23 */ /* 0x100fe200080108c6 */
[--C-:B------:R-:W-:Y:S01]  /*a030*/  FFMA.FTZ R194, R194, UR5, -R198.reuse ;  /* 0x00000005c2c27c23 */ /* 0x100fe200080108c6 */
[----:B------:R-:W-:Y:S01]  /*a040*/  FFMA.FTZ R195, R195, UR5, -R198 ;  /* 0x00000005c3c37c23 */ /* 0x000fe200080108c6 */
[----:B------:R-:W2:Y:S01]  /*a050*/  MUFU.EX2 R158, R165 ;  /* 0x000000a5009e7308 */ /* 0x000ea20000000800 */
[----:B------:R-:W-:Y:S01]  /*a060*/  HGMMA.64x256x16.F32 R24, R152, gdesc[UR8].tnspB, R24, gsb0 ;  /* 0x43e0000898187df0 */ /* 0x000fe20008000818 */
[----:B------:R-:W-:Y:S01]  /*a070*/  UMOV UR11, 0x40000040 ;  /* 0x40000040000b7882 */ /* 0x000fe20000000000 */
[----:B------:R-:W-:-:S05]  /*a080*/  FADD.FTZ R193, R3, R193 ;  /* 0x000000c103c17221 */ /* 0x000fca0000010000 */
[----:B------:R-:W3:Y:S01]  /*a090*/  MUFU.EX2 R165, R162 ;  /* 0x000000a200a57308 */ /* 0x000ee20000000800 */
[----:B-1----:R-:W-:Y:S01]  /*a0a0*/  FADD.FTZ R2, R156, R2 ;  /* 0x000000029c027221 */ /* 0x002fe20000010000 */
[----:B------:R-:W-:-:S03]  /*a0b0*/  F2FP.F16.F32.PACK_AB R156, R161, R156 ;  /* 0x0000009ca19c723e */ /* 0x000fc600000000ff */
[----:B------:R-:W-:-:S03]  /*a0c0*/  FADD.FTZ R2, R161, R2 ;  /* 0x00000002a1027221 */ /* 0x000fc60000010000 */
[----:B------:R-:W1:Y:S01]  /*a0d0*/  MUFU.EX2 R198, R163 ;  /* 0x000000a300c67308 */ /* 0x000e620000000800 */
[----:B------:R-:W-:-:S04]  /*a0e0*/  FADD.FTZ R2, R157, R2 ;  /* 0x000000029d027221 */ /* 0x000fc80000010000 */
[C---:B--2---:R-:W-:Y:S01]  /*a0f0*/  FADD.FTZ R2, R158.reuse, R2 ;  /* 0x000000029e027221 */ /* 0x044fe20000010000 */
[----:B------:R-:W-:Y:S02]  /*a100*/  F2FP.F16.F32.PACK_AB R158, R158, R157 ;  /* 0x0000009d9e9e723e */ /* 0x000fe400000000ff */
[----:B------:R-:W2:Y:S01]  /*a110*/  MUFU.EX2 R202, R202 ;  /* 0x000000ca00ca7308 */ /* 0x000ea20000000800 */
[----:B---3--:R-:W-:-:S07]  /*a120*/  FADD.FTZ R193, R165, R193 ;  /* 0x000000c1a5c17221 */ /* 0x008fce0000010000 */
[----:B------:R-:W3:Y:S01]  /*a130*/  MUFU.EX2 R167, R167 ;  /* 0x000000a700a77308 */ /* 0x000ee20000000800 */
[C---:B-1----:R-:W-:Y:S01]  /*a140*/  F2FP.F16.F32.PACK_AB R157, R198.reuse, R165 ;  /* 0x000000a5c69d723e */ /* 0x042fe200000000ff */
[----:B------:R-:W-:-:S06]  /*a150*/  FADD.FTZ R193, R198, R193 ;  /* 0x000000c1c6c17221 */ /* 0x000fcc0000010000 */
[----:B------:R-:W1:Y:S01]  /*a160*/  MUFU.EX2 R160, R168 ;  /* 0x000000a800a07308 */ /* 0x000e620000000800 */
[----:B--2---:R-:W-:-:S07]  /*a170*/  FADD.FTZ R193, R202, R193 ;  /* 0x000000c1cac17221 */ /* 0x004fce0000010000 */
[----:B------:R-:W2:Y:S01]  /*a180*/  MUFU.EX2 R162, R172 ;  /* 0x000000ac00a27308 */ /* 0x000ea20000000800 */
[C---:B---3--:R-:W-:Y:S01]  /*a190*/  F2FP.F16.F32.PACK_AB R159, R167.reuse, R202 ;  /* 0x000000caa79f723e */ /* 0x048fe200000000ff */
[----:B------:R-:W-:-:S06]  /*a1a0*/  FADD.FTZ R193, R167, R193 ;  /* 0x000000c1a7c17221 */ /* 0x000fcc0000010000 */
[----:B------:R-:W3:Y:S01]  /*a1b0*/  MUFU.EX2 R170, R170 ;  /* 0x000000aa00aa7308 */ /* 0x000ee20000000800 */
[----:B-1----:R-:W-:Y:S01]  /*a1c0*/  FADD.FTZ R2, R160, R2 ;  /* 0x00000002a0027221 */ /* 0x002fe20000010000 */
[----:B------:R-:W-:-:S03]  /*a1d0*/  F2FP.F16.F32.PACK_AB R160, R169, R160 ;  /* 0x000000a0a9a0723e */ /* 0x000fc600000000ff */
[----:B------:R-:W-:-:S03]  /*a1e0*/  FADD.FTZ R2, R169, R2 ;  /* 0x00000002a9027221 */ /* 0x000fc60000010000 */
[----:B------:R-:W1:Y:S01]  /*a1f0*/  MUFU.EX2 R166, R166 ;  /* 0x000000a600a67308 */ /* 0x000e620000000800 */
[----:B--2---:R-:W-:Y:S01]  /*a200*/  FADD.FTZ R2, R162, R2 ;  /* 0x00000002a2027221 */ /* 0x004fe20000010000 */
[----:B------:R-:W-:-:S03]  /*a210*/  F2FP.F16.F32.PACK_AB R162, R173, R162 ;  /* 0x000000a2ada2723e */ /* 0x000fc600000000ff */
[----:B------:R-:W-:-:S03]  /*a220*/  FADD.FTZ R2, R173, R2 ;  /* 0x00000002ad027221 */ /* 0x000fc60000010000 */
        /* <DEDUP_REMOVED lines=11> */
[----:B-1----:R-:W-:-:S07]  /*a2e0*/  FADD.FTZ R193, R174, R193 ;  /* 0x000000c1aec17221 */ /* 0x002fce0000010000 */
[----:B------:R-:W1:Y:S01]  /*a2f0*/  MUFU.EX2 R179, R179 ;  /* 0x000000b300b37308 */ /* 0x000e620000000800 */
[----:B--2---:R-:W-:-:S07]  /*a300*/  FADD.FTZ R193, R175, R193 ;  /* 0x000000c1afc17221 */ /* 0x004fce0000010000 */
[----:B------:R-:W-:Y:S01]  /*a310*/  MUFU.EX2 R182, R182 ;  /* 0x000000b600b67308 */ /* 0x000fe20000000800 */
[----:B---3--:R-:W-:-:S07]  /*a320*/  FADD.FTZ R193, R178, R193 ;  /* 0x000000c1b2c17221 */ /* 0x008fce0000010000 */
[----:B------:R-:W-:Y:S01]  /*a330*/  MUFU.EX2 R183, R183 ;  /* 0x000000b700b77308 */ /* 0x000fe20000000800 */
[----:B-1----:R-:W-:-:S07]  /*a340*/  FADD.FTZ R193, R179, R193 ;  /* 0x000000c1b3c17221 */ /* 0x002fce0000010000 */
        /* <DEDUP_REMOVED lines=10> */
[----:B------:R-:W-:Y:S01]  /*a3f0*/  F2FP.F16.F32.PACK_AB R155, R179, R178 ;  /* 0x000000b2b39b723e */ /* 0x000fe200000000ff */
[----:B------:R-:W-:Y:S01]  /*a400*/  HGMMA.64x256x16.F32 R24, R156, gdesc[UR12].tnspB, R24, gsb0 ;  /* 0x43e0000c9c187df0 */ /* 0x000fe20008000818 */
[----:B------:R-:W-:Y:S01]  /*a410*/  UIADD3 UR14, UR10, 0x100, URZ ;  /* 0x000001000a0e7890 */ /* 0x000fe2000fffe03f */
[----:B------:R-:W-:Y:S02]  /*a420*/  UMOV UR15, 0x40000040 ;  /* 0x40000040000f7882 */ /* 0x000fe40000000000 */
[----:B------:R-:W2:Y:S01]  /*a430*/  MUFU.EX2 R154, R180 ;  /* 0x000000b4009a7308 */ /* 0x000ea20000000800 */
[----:B-1----:R-:W-:Y:S01]  /*a440*/  FADD.FTZ R2, R152, R2 ;  /* 0x0000000298027221 */ /* 0x002fe20000010000 */
[----:B------:R-:W-:-:S03]  /*a450*/  F2FP.F16.F32.PACK_AB R152, R177, R152 ;  /* 0x00000098b198723e */ /* 0x000fc600000000ff */
[----:B------:R-:W-:-:S04]  /*a460*/  FADD.FTZ R2, R177, R2 ;  /* 0x00000002b1027221 */ /* 0x000fc80000010000 */
[----:B--2---:R-:W-:Y:S01]  /*a470*/  FADD.FTZ R2, R154, R2 ;  /* 0x000000029a027221 */ /* 0x004fe20000010000 */
[----:B------:R-:W-:-:S03]  /*a480*/  F2FP.F16.F32.PACK_AB R154, R181, R154 ;  /* 0x0000009ab59a723e */ /* 0x000fc600000000ff */
[----:B------:R-:W-:Y:S01]  /*a490*/  FADD.FTZ R2, R181, R2 ;  /* 0x00000002b5027221 */ /* 0x000fe20000010000 */
[----:B------:R-:W-:Y:S02]  /*a4a0*/  WARPGROUP.DEPBAR.LE gsb0, 0x0 ;  /* 0x00008000000079c5 */ /* 0x000fe40000010000 */
[----:B------:R-:W-:-:S08]  /*a4b0*/  WARPGROUP.ARRIVE ;  /* 0x00000000000079c5 */ /* 0x000fd00000000000 */
        /* <DEDUP_REMOVED lines=11> */
[----:B------:R-:W1:Y:S01]  /*a570*/  MUFU.EX2 R152, R184 ;  /* 0x000000b800987308 */ /* 0x000e620000000800 */
[----:B------:R-:W-:Y:S01]  /*a580*/  F2FP.F16.F32.PACK_AB R153, R183, R182 ;  /* 0x000000b6b799723e */ /* 0x000fe200000000ff */
[----:B------:R-:W-:Y:S01]  /*a590*/  FADD.FTZ R182, R182, R193 ;  /* 0x000000c1b6b67221 */ /* 0x000fe20000010000 */
[----:B------:R-:W-:-:S03]  /*a5a0*/  F2FP.F16.F32.PACK_AB R155, R187, R186 ;  /* 0x000000babb9b723e */ /* 0x000fc600000000ff */
[----:B------:R-:W-:Y:S02]  /*a5b0*/  FADD.FTZ R183, R183, R182 ;  /* 0x000000b6b7b77221 */ /* 0x000fe40000010000 */
[----:B------:R-:W2:Y:S02]  /*a5c0*/  MUFU.EX2 R154, R188 ;  /* 0x000000bc009a7308 */ /* 0x000ea40000000800 */
[----:B------:R-:W-:-:S04]  /*a5d0*/  FADD.FTZ R186, R186, R183 ;  /* 0x000000b7baba7221 */ /* 0x000fc80000010000 */
[----:B------:R-:W-:Y:S01]  /*a5e0*/  FADD.FTZ R187, R187, R186 ;  /* 0x000000babbbb7221 */ /* 0x000fe20000010000 */
[----:B-1----:R-:W-:Y:S01]  /*a5f0*/  FADD.FTZ R2, R152, R2 ;  /* 0x0000000298027221 */ /* 0x002fe20000010000 */
[----:B------:R-:W-:-:S03]  /*a600*/  F2FP.F16.F32.PACK_AB R152, R185, R152 ;  /* 0x00000098b998723e */ /* 0x000fc600000000ff */
[----:B------:R-:W-:-:S04]  /*a610*/  FADD.FTZ R2, R185, R2 ;  /* 0x00000002b9027221 */ /* 0x000fc80000010000 */
[----:B--2---:R-:W-:Y:S01]  /*a620*/  FADD.FTZ R2, R154, R2 ;  /* 0x000000029a027221 */ /* 0x004fe20000010000 */
[----:B------:R-:W-:-:S03]  /*a630*/  F2FP.F16.F32.PACK_AB R154, R189, R154 ;  /* 0x0000009abd9a723e */ /* 0x000fc600000000ff */
[----:B------:R-:W-:Y:S01]  /*a640*/  FADD.FTZ R2, R189, R2 ;  /* 0x00000002bd027221 */ /* 0x000fe20000010000 */
[----:B------:R-:W-:-:S06]  /*a650*/  WARPGROUP.ARRIVE ;  /* 0x00000000000079c5 */ /* 0x000fcc0000000000 */
[----:B------:R-:W-:Y:S03]  /*a660*/  HGMMA.64x256x16.F32 R24, R152, gdesc[UR12].tnspB, R24, gsb0 ;  /* 0x43e0000c98187df0 */ /* 0x000fe60008000818 */
        /* <DEDUP_REMOVED lines=18> */
[----:B------:R-:W-:Y:S05]  /*a790*/  @!P0 BRA `(.L_x_14928) ;  /* 0x0000000000048947 */ /* 0x000fea0003800000 */
[----:B------:R-:W-:Y:S01]  /*a7a0*/  BPT.TRAP 0x1 ;  /* 0x000000040000795c */ /* 0x000fe20000300000 */
.L_x_14928:
[----:B------:R-:W-:Y:S01]  /*a7b0*/  R2UR UR10, R205 ;  /* 0x00000000cd0a72ca */ /* 0x000fe200000e0000 */
[----:B------:R-:W-:Y:S01]  /*a7c0*/  UIADD3 UR4, UR4, 0x32460, URZ ;  /* 0x0003246004047890 */ /* 0x000fe2000fffe03f */
[----:B------:R-:W-:Y:S02]  /*a7d0*/  IMAD.MOV.U32 R202, RZ, RZ, R164 ;  /* 0x000000ffffca7224 */ /* 0x000fe400078e00a4 */
[----:B------:R-:W-:Y:S01]  /*a7e0*/  IMAD.MOV.U32 R203, RZ, RZ, R21 ;  /* 0x000000ffffcb7224 */ /* 0x000fe200078e0015 */
[----:B------:R-:W-:-:S08]  /*a7f0*/  UPRMT UR4, UR6, 0x654, UR4 ;  /* 0x0000065406047896 */ /* 0x000fd00008000004 */
[C---:B------:R-:W-:Y:S01]  /*a800*/  ISETP.GT.AND P1, PT, R20.reuse, UR10, PT ;  /* 0x0000000a14007c0c */ /* 0x040fe2000bf24270 */
[----:B------:R-:W-:Y:S01]  /*a810*/  SYNCS.ARRIVE.TRANS64.RED.A1T0 RZ, [UR4], RZ ;  /* 0x000000ffffff79a7 */ /* 0x000fe20008100404 */
[----:B------:R-:W-:-:S11]  /*a820*/  VIADD R20, R20, 0xffffffff ;  /* 0xffffffff14147836 */ /* 0x000fd60000000000 */
[----:B------:R-:W-:Y:S05]  /*a830*/  @P1 BRA `(.L_x_14929) ;  /* 0xffffffd400a81947 */ /* 0x000fea000383ffff */
.L_x_14918:
        /* <DEDUP_REMOVED lines=10> */
[----:B------:R-:W-:-:S02]  /*a8e0*/  IMAD.MOV.U32 R2, RZ, RZ, RZ ;  /* 0x000000ffff027224 */ /* 0x000fc400078e00ff */
[----:B---3--:R-:W-:Y:S02]  /*a8f0*/  FADD.FTZ R7, R4, R3 ;  /* 0x0000000304077221 */ /* 0x008fe40000010000 */
[----:B------:R-:W1:Y:S04]  /*a900*/  SHFL.BFLY PT, R5, R6, 0x1, 0x1f ;  /* 0x0c201f0006057f89 */ /* 0x000e6800000e0000 */
[----:B------:R-:W3:Y:S01]  /*a910*/  SHFL.BFLY PT, R4, R7, 0x1, 0x1f ;  /* 0x0c201f0007047f89 */ /* 0x000ee200000e0000 */
[----:B-1----:R-:W-:Y:S01]  /*a920*/  FADD.FTZ R8, R6, R5 ;  /* 0x0000000506087221 */ /* 0x002fe20000010000 */
[----:B------:R-:W-:Y:S02]  /*a930*/  IMAD.MOV.U32 R5, RZ, RZ, RZ ;  /* 0x000000ffff057224 */ /* 0x000fe400078e00ff */
[----:B------:R-:W-:-:S02]  /*a940*/  IMAD.U32 R6, RZ, RZ, UR5 ;  /* 0x00000005ff067e24 */ /* 0x000fc4000f8e00ff */
[----:B---3--:R-:W-:Y:S01]  /*a950*/  FADD.FTZ R3, R7, R4 ;  /* 0x0000000407037221 */ /* 0x008fe20000010000 */
[----:B------:R-:W-:-:S04]  /*a960*/  FSETP.NE.FTZ.AND P1, PT, R8, RZ, PT ;  /* 0x000000ff0800720b */ /* 0x000fc80003f35000 */
[----:B------:R-:W-:-:S09]  /*a970*/  FSETP.NE.FTZ.AND P2, PT, R3, RZ, PT ;  /* 0x000000ff0300720b */ /* 0x000fd20003f55000 */
        /* <DEDUP_REMOVED lines=147> */
.L_x_14892:
        /* <DEDUP_REMOVED lines=16> */
[----:B------:R-:W-:Y:S01]  /*b3b0*/  R2UR UR12, R204 ;  /* 0x00000000cc0c72ca */ /* 0x000fe200000e0000 */
[----:B------:R-:W-:Y:S01]  /*b3c0*/  UMOV UR6, UR9 ;  /* 0x0000000900067c82 */ /* 0x000fe20008000000 */
[----:B0-----:R-:W-:Y:S01]  /*b3d0*/  UMOV UR7, UR8 ;  /* 0x0000000800077c82 */ /* 0x001fe20008000000 */
[----:B------:R-:W-:Y:S02]  /*b3e0*/  F2FP.F16.F32.PACK_AB R11, R31, R30 ;  /* 0x0000001e1f0b723e */ /* 0x000fe400000000ff */
[----:B------:R-:W-:-:S02]  /*b3f0*/  F2FP.F16.F32.PACK_AB R18, R53, R52 ;  /* 0x000000343512723e */ /* 0x000fc400000000ff */
[----:B------:R-:W-:Y:S01]  /*b400*/  F2FP.F16.F32.PACK_AB R19, R55, R54 ;  /* 0x000000363713723e */ /* 0x000fe200000000ff */
[----:B------:R-:W-:Y:S01]  /*b410*/  BAR.SYNC.DEFER_BLOCKING 0x1, 0x100 ;  /* 0x0044000000007b1d */ /* 0x000fe20000010000 */
[----:B--2---:R-:W-:-:S03]  /*b420*/  IMAD.WIDE R154, R2, R154, UR6 ;  /* 0x00000006029a7e25 */ /* 0x004fc6000f8e029a */
[C---:B------:R-:W-:Y:S02]  /*b430*/  LOP3.LUT R9, R154.reuse, 0x380, RZ, 0xc0, !PT ;  /* 0x000003809a097812 */ /* 0x040fe400078ec0ff */
[C---:B------:R-:W-:Y:S02]  /*b440*/  IADD3 R15, P3, R154.reuse, 0x20, RZ ;  /* 0x000000209a0f7810 */ /* 0x040fe40007f7e0ff */
[----:B------:R-:W-:Y:S02]  /*b450*/  SHF.R.U64 R9, R9, 0x3, RZ ;  /* 0x0000000309097819 */ /* 0x000fe400000012ff */
[----:B------:R-:W-:Y:S02]  /*b460*/  LOP3.LUT R14, R15, 0x380, RZ, 0xc0, !PT ;  /* 0x000003800f0e7812 */ /* 0x000fe400078ec0ff */
[----:B------:R-:W-:Y:S01]  /*b470*/  LOP3.LUT R8, R9, R154, RZ, 0x3c, !PT ;  /* 0x0000009a09087212 */ /* 0x000fe200078e3cff */
[----:B------:R-:W-:Y:S01]  /*b480*/  IMAD.MOV.U32 R9, RZ, RZ, R155 ;  /* 0x000000ffff097224 */ /* 0x000fe200078e009b */
[----:B------:R-:W-:-:S02]  /*b490*/  IADD3 R13, P5, R154, 0x40, RZ ;  /* 0x000000409a0d7810 */ /* 0x000fc40007fbe0ff */
[----:B------:R-:W-:Y:S02]  /*b4a0*/  IADD3 R17, P4, R154, 0x60, RZ ;  /* 0x000000609a117810 */ /* 0x000fe40007f9e0ff */
[----:B------:R-:W-:Y:S02]  /*b4b0*/  SHF.R.U64 R14, R14, 0x3, RZ ;  /* 0x000000030e0e7819 */ /* 0x000fe400000012ff */
[----:B------:R-:W-:Y:S02]  /*b4c0*/  LOP3.LUT R12, R13, 0x380, RZ, 0xc0, !PT ;  /* 0x000003800d0c7812 */ /* 0x000fe400078ec0ff */
[----:B------:R-:W-:Y:S02]  /*b4d0*/  LOP3.LUT R16, R17, 0x380, RZ, 0xc0, !PT ;  /* 0x0000038011107812 */ /* 0x000fe400078ec0ff */
[----:B------:R-:W-:Y:S02]  /*b4e0*/  IADD3 R5, P2, R154, 0xc040, RZ ;  /* 0x0000c0409a057810 */ /* 0x000fe40007f5e0ff */
[----:B------:R-:W-:-:S02]  /*b4f0*/  MOV R2, R8 ;  /* 0x0000000800027202 */ /* 0x000fc40000000f00 */
[----:B------:R-:W-:Y:S02]  /*b500*/  F2FP.F16.F32.PACK_AB R8, R25, R24 ;  /* 0x000000181908723e */ /* 0x000fe400000000ff */
[----:B------:R-:W-:Y:S02]  /*b510*/  F2FP.F16.F32.PACK_AB R9, R27, R26 ;  /* 0x0000001a1b09723e */ /* 0x000fe400000000ff */
[----:B------:R-:W-:Y:S01]  /*b520*/  LOP3.LUT R14, R14, R15, RZ, 0x3c, !PT ;  /* 0x0000000f0e0e7212 */ /* 0x000fe200078e3cff */
[----:B------:R-:W-:Y:S01]  /*b530*/  IMAD.X R15, RZ, RZ, R155, P3 ;  /* 0x000000ffff0f7224 */ /* 0x000fe200018e069b */
[----:B------:R-:W-:Y:S02]  /*b540*/  SHF.R.U64 R12, R12, 0x3, RZ ;  /* 0x000000030c0c7819 */ /* 0x000fe400000012ff */
[----:B------:R-:W-:Y:S02]  /*b550*/  SHF.R.U64 R16, R16, 0x3, RZ ;  /* 0x0000000310107819 */ /* 0x000fe400000012ff */
[----:B------:R-:W-:-:S02]  /*b560*/  LOP3.LUT R4, R5, 0x380, RZ, 0xc0, !PT ;  /* 0x0000038005047812 */ /* 0x000fc400078ec0ff */
[----:B------:R-:W-:Y:S01]  /*b570*/  IADD3 R157, P3, R154, 0x4000, RZ ;  /* 0x000040009a9d7810 */ /* 0x000fe20007f7e0ff */
[----:B------:R0:W-:Y:S01]  /*b580*/  STSM.16.M88.4 [R2], R8 ;  /* 0x0000000802007844 */ /* 0x0001e20000000200 */
[----:B------:R-:W-:Y:S01]  /*b590*/  LOP3.LUT R12, R12, R13, RZ, 0x3c, !PT ;  /* 0x0000000d0c0c7212 */ /* 0x000fe200078e3cff */
[--C-:B------:R-:W-:Y:S01]  /*b5a0*/  IMAD.X R13, RZ, RZ, R155.reuse, P5 ;  /* 0x000000ffff0d7224 */ /* 0x100fe200028e069b */
[----:B------:R-:W-:Y:S02]  /*b5b0*/  MOV R7, R14 ;  /* 0x0000000e00077202 */ /* 0x000fe40000000f00 */
[----:B------:R-:W-:Y:S01]  /*b5c0*/  LOP3.LUT R16, R16, R17, RZ, 0x3c, !PT ;  /* 0x0000001110107212 */ /* 0x000fe200078e3cff */
[----:B------:R-:W-:Y:S01]  /*b5d0*/  IMAD.X R17, RZ, RZ, R155, P4 ;  /* 0x000000ffff117224 */ /* 0x000fe200020e069b */
[----:B------:R-:W-:Y:S02]  /*b5e0*/  SHF.R.U64 R4, R4, 0x3, RZ ;  /* 0x0000000304047819 */ /* 0x000fe400000012ff */
[----:B------:R-:W-:-:S02]  /*b5f0*/  LOP3.LUT R156, R157, 0x380, RZ, 0xc0, !PT ;  /* 0x000003809d9c7812 */ /* 0x000fc400078ec0ff */
[C---:B------:R-:W-:Y:S02]  /*b600*/  IADD3 R160, P4, R154.reuse, 0x4020, RZ ;  /* 0x000040209aa07810 */ /* 0x040fe40007f9e0ff */
[----:B0-----:R-:W-:Y:S02]  /*b610*/  F2FP.F16.F32.PACK_AB R8, R33, R32 ;  /* 0x000000202108723e */ /* 0x001fe400000000ff */
[----:B------:R-:W-:Y:S02]  /*b620*/  F2FP.F16.F32.PACK_AB R9, R35, R34 ;  /* 0x000000222309723e */ /* 0x000fe400000000ff */
[----:B------:R-:W-:Y:S02]  /*b630*/  F2FP.F16.F32.PACK_AB R10, R37, R36 ;  /* 0x00000024250a723e */ /* 0x000fe400000000ff */
[----:B------:R-:W-:Y:S02]  /*b640*/  F2FP.F16.F32.PACK_AB R11, R39, R38 ;  /* 0x00000026270b723e */ /* 0x000fe400000000ff */
[----:B------:R-:W-:-:S02]  /*b650*/  IADD3 R159, P5, R154, 0x4040, RZ ;  /* 0x000040409a9f7810 */ /* 0x000fc40007fbe0ff */
[----:B------:R-:W-:Y:S01]  /*b660*/  IADD3 R21, P1, R154, 0xc020, RZ ;  /* 0x0000c0209a157810 */ /* 0x000fe20007f3e0ff */
[----:B------:R0:W-:Y:S01]  /*b670*/  STSM.16.M88.4 [R7], R8 ;  /* 0x0000000807007844 */ /* 0x0001e20000000200 */
[----:B------:R-:W-:Y:S02]  /*b680*/  LOP3.LUT R4, R4, R5, RZ, 0x3c, !PT ;  /* 0x0000000504047212 */ /* 0x000fe400078e3cff */
[----:B------:R-:W-:Y:S02]  /*b690*/  SHF.R.U64 R156, R156, 0x3, RZ ;  /* 0x000000039c9c7819 */ /* 0x000fe400000012ff */
[----:B------:R-:W-:Y:S02]  /*b6a0*/  MOV R5, R12 ;  /* 0x0000000c00057202 */ /* 0x000fe40000000f00 */
[----:B------:R-:W-:Y:S02]  /*b6b0*/  F2FP.F16.F32.PACK_AB R12, R41, R40 ;  /* 0x00000028290c723e */ /* 0x000fe400000000ff */
[----:B------:R-:W-:-:S02]  /*b6c0*/  F2FP.F16.F32.PACK_AB R13, R43, R42 ;  /* 0x0000002a2b0d723e */ /* 0x000fc400000000ff */
[----:B------:R-:W-:Y:S02]  /*b6d0*/  F2FP.F16.F32.PACK_AB R14, R45, R44 ;  /* 0x0000002c2d0e723e */ /* 0x000fe400000000ff */
[----:B------:R-:W-:Y:S02]  /*b6e0*/  F2FP.F16.F32.PACK_AB R15, R47, R46 ;  /* 0x0000002e2f0f723e */ /* 0x000fe400000000ff */
[----:B0-----:R-:W-:Y:S02]  /*b6f0*/  LOP3.LUT R7, R160, 0x380, RZ, 0xc0, !PT ;  /* 0x00000380a0077812 */ /* 0x001fe400078ec0ff */
[----:B------:R-:W-:Y:S02]  /*b700*/  LOP3.LUT R158, R159, 0x380, RZ, 0xc0, !PT ;  /* 0x000003809f9e7812 */ /* 0x000fe400078ec0ff */
[----:B------:R-:W-:Y:S02]  /*b710*/  LOP3.LUT R20, R21, 0x380, RZ, 0xc0, !PT ;  /* 0x0000038015147812 */ /* 0x000fe400078ec0ff */
[----:B------:R-:W-:Y:S01]  /*b720*/  LOP3.LUT R156, R156, R157, RZ, 0x3c, !PT ;  /* 0x0000009d9c9c7212 */ /* 0x000fe200078e3cff */
[----:B------:R-:W-:Y:S01]  /*b730*/  IMAD.X R157, RZ, RZ, R155, P3 ;  /* 0x000000ffff9d7224 */ /* 0x000fe200018e069b */
[----:B------:R-:W-:Y:S01]  /*b740*/  SHF.R.U64 R7, R7, 0x3, RZ ;  /* 0x0000000307077819 */ /* 0x000fe200000012ff */
[----:B------:R0:W-:Y:S01]  /*b750*/  STSM.16.M88.4 [R5], R12 ;  /* 0x0000000c05007844 */ /* 0x0001e20000000200 */
[----:B------:R-:W-:-:S02]  /*b760*/  SHF.R.U64 R158, R158, 0x3, RZ ;  /* 0x000000039e9e7819 */ /* 0x000fc400000012ff */
[----:B------:R-:W-:Y:S02]  /*b770*/  SHF.R.U64 R20, R20, 0x3, RZ ;  /* 0x0000000314147819 */ /* 0x000fe400000012ff */
[----:B------:R-:W-:Y:S02]  /*b780*/  MOV R2, R16 ;  /* 0x0000001000027202 */ /* 0x000fe40000000f00 */
[----:B------:R-:W-:Y:S02]  /*b790*/  F2FP.F16.F32.PACK_AB R16, R49, R48 ;  /* 0x000000303110723e */ /* 0x000fe400000000ff */
[----:B------:R-:W-:Y:S02]  /*b7a0*/  F2FP.F16.F32.PACK_AB R17, R51, R50 ;  /* 0x000000323311723e */ /* 0x000fe400000000ff */
[----:B------:R-:W-:Y:S02]  /*b7b0*/  F2FP.F16.F32.PACK_AB R8, R57, R56 ;  /* 0x000000383908723e */ /* 0x000fe400000000ff */
[----:B------:R-:W-:Y:S01]  /*b7c0*/  F2FP.F16.F32.PACK_AB R9, R59, R58 ;  /* 0x0000003a3b09723e */ /* 0x000fe200000000ff */
[----:B0-----:R-:W-:Y:S01]  /*b7d0*/  IMAD.X R13, RZ, RZ, R155, P4 ;  /* 0x000000ffff0d7224 */ /* 0x001fe200020e069b */
[----:B------:R-:W-:-:S02]  /*b7e0*/  LOP3.LUT R12, R7, R160, RZ, 0x3c, !PT ;  /* 0x000000a0070c7212 */ /* 0x000fc400078e3cff */
[----:B------:R-:W-:Y:S02]  /*b7f0*/  MOV R5, R156 ;  /* 0x0000009c00057202 */ /* 0x000fe40000000f00 */
[----:B------:R-:W-:Y:S02]  /*b800*/  F2FP.F16.F32.PACK_AB R10, R61, R60 ;  /* 0x0000003c3d0a723e */ /* 0x000fe400000000ff */
[----:B------:R-:W-:Y:S02]  /*b810*/  F2FP.F16.F32.PACK_AB R11, R63, R62 ;  /* 0x0000003e3f0b723e */ /* 0x000fe400000000ff */
[----:B------:R-:W-:Y:S02]  /*b820*/  LOP3.LUT R158, R158, R159, RZ, 0x3c, !PT ;  /* 0x0000009f9e9e7212 */ /* 0x000fe400078e3cff */
[----:B------:R-:W-:Y:S02]  /*b830*/  LOP3.LUT R20, R20, R21, RZ, 0x3c, !PT ;  /* 0x0000001514147212 */ /* 0x000fe400078e3cff */
[----:B------:R-:W-:Y:S01]  /*b840*/  IADD3.X R159, RZ, R155, RZ, P5, !PT ;  /* 0x0000009bff9f7210 */ /* 0x000fe20002ffe4ff */
[----:B------:R0:W-:Y:S01]  /*b850*/  STSM.16.M88.4 [R2], R16 ;  /* 0x0000001002007844 */ /* 0x0001e20000000200 */
[----:B------:R-:W-:-:S02]  /*b860*/  MOV R7, R12 ;  /* 0x0000000c00077202 */ /* 0x000fc40000000f00 */
[C---:B------:R-:W-:Y:S02]  /*b870*/  IADD3 R21, P4, R154.reuse, 0x4060, RZ ;  /* 0x000040609a157810 */ /* 0x040fe40007f9e0ff */
[----:B------:R-:W-:Y:S01]  /*b880*/  IADD3 R160, P5, R154, 0x8060, RZ ;  /* 0x000080609aa07810 */ /* 0x000fe20007fbe0ff */
[----:B------:R1:W-:Y:S01]  /*b890*/  STSM.16.M88.4 [R5], R8 ;  /* 0x0000000805007844 */ /* 0x0003e20000000200 */
[----:B------:R-:W-:Y:S02]  /*b8a0*/  F2FP.F16.F32.PACK_AB R12, R65, R64 ;  /* 0x00000040410c723e */ /* 0x000fe400000000ff */
[----:B------:R-:W-:Y:S02]  /*b8b0*/  F2FP.F16.F32.PACK_AB R13, R67, R66 ;  /* 0x00000042430d723e */ /* 0x000fe400000000ff */
[----:B------:R-:W-:Y:S02]  /*b8c0*/  F2FP.F16.F32.PACK_AB R14, R69, R68 ;  /* 0x00000044450e723e */ /* 0x000fe400000000ff */
[----:B------:R-:W-:-:S02]  /*b8d0*/  F2FP.F16.F32.PACK_AB R15, R71, R70 ;  /* 0x00000046470f723e */ /* 0x000fc400000000ff */
[----:B0-----:R-:W-:Y:S02]  /*b8e0*/  LOP3.LUT R16, R21, 0x380, RZ, 0xc0, !PT ;  /* 0x0000038015107812 */ /* 0x001fe400078ec0ff */
[----:B------:R-:W-:Y:S01]  /*b8f0*/  LOP3.LUT R2, R160, 0x380, RZ, 0xc0, !PT ;  /* 0x00000380a0027812 */ /* 0x000fe200078ec0ff */
[----:B------:R0:W-:Y:S01]  /*b900*/  STSM.16.M88.4 [R7], R12 ;  /* 0x0000000c07007844 */ /* 0x0001e20000000200 */
[----:B-1----:R-:W-:Y:S01]  /*b910*/  IADD3 R5, P6, R154, 0x8000, RZ ;  /* 0x000080009a057810 */ /* 0x002fe20007fde0ff */
[----:B------:R-:W-:Y:S01]  /*b920*/  IMAD.X R17, RZ, RZ, R155, P4 ;  /* 0x000000ffff117224 */ /* 0x000fe200020e069b */
[----:B------:R-:W-:Y:S02]  /*b930*/  SHF.R.U64 R16, R16, 0x3, RZ ;  /* 0x0000000310107819 */ /* 0x000fe400000012ff */
[C---:B------:R-:W-:Y:S02]  /*b940*/  IADD3 R153, P0, R154.reuse, 0xc060, RZ ;  /* 0x0000c0609a997810 */ /* 0x040fe40007f1e0ff */
[----:B------:R-:W-:-:S02]  /*b950*/  IADD3 R157, P3, R154, 0xc000, RZ ;  /* 0x0000c0009a9d7810 */ /* 0x000fc40007f7e0ff */
[----:B------:R-:W-:Y:S02]  /*b960*/  LOP3.LUT R16, R16, R21, RZ, 0x3c, !PT ;  /* 0x0000001510107212 */ /* 0x000fe400078e3cff */
[----:B0-----:R-:W-:Y:S01]  /*b970*/  LOP3.LUT R12, R5, 0x380, RZ, 0xc0, !PT ;  /* 0x00000380050c7812 */ /* 0x001fe200078ec0ff */
[----:B------:R-:W-:Y:S01]  /*b980*/  IMAD.X R13, RZ, RZ, R155, P6 ;  /* 0x000000ffff0d7224 */ /* 0x000fe200030e069b */
[----:B------:R-:W-:Y:S02]  /*b990*/  SHF.R.U64 R7, R2, 0x3, RZ ;  /* 0x0000000302077819 */ /* 0x000fe400000012ff */
[C---:B------:R-:W-:Y:S02]  /*b9a0*/  IADD3 R18, P6, R154.reuse, 0x8040, RZ ;  /* 0x000080409a127810 */ /* 0x040fe40007fde0ff */
[----:B------:R-:W-:Y:S02]  /*b9b0*/  IADD3 R2, P4, R154, 0x8020, RZ ;  /* 0x000080209a027810 */ /* 0x000fe40007f9e0ff */
[----:B------:R-:W-:-:S02]  /*b9c0*/  SHF.R.U64 R12, R12, 0x3, RZ ;  /* 0x000000030c0c7819 */ /* 0x000fc400000012ff */
[----:B------:R-:W-:Y:S02]  /*b9d0*/  MOV R158, R158 ;  /* 0x0000009e009e7202 */ /* 0x000fe40000000f00 */
[----:B------:R-:W-:Y:S02]  /*b9e0*/  F2FP.F16.F32.PACK_AB R8, R73, R72 ;  /* 0x000000484908723e */ /* 0x000fe400000000ff */
[----:B------:R-:W-:Y:S02]  /*b9f0*/  F2FP.F16.F32.PACK_AB R9, R75, R74 ;  /* 0x0000004a4b09723e */ /* 0x000fe400000000ff */
[----:B------:R-:W-:Y:S02]  /*ba00*/  F2FP.F16.F32.PACK_AB R10, R77, R76 ;  /* 0x0000004c4d0a723e */ /* 0x000fe400000000ff */
[----:B------:R-:W-:Y:S02]  /*ba10*/  F2FP.F16.F32.PACK_AB R11, R79, R78 ;  /* 0x0000004e4f0b723e */ /* 0x000fe400000000ff */
[----:B------:R-:W-:-:S02]  /*ba20*/  LOP3.LUT R154, R7, R160, RZ, 0x3c, !PT ;  /* 0x000000a0079a7212 */ /* 0x000fc400078e3cff */
[----:B------:R-:W-:Y:S02]  /*ba30*/  LOP3.LUT R19, R18, 0x380, RZ, 0xc0, !PT ;  /* 0x0000038012137812 */ /* 0x000fe400078ec0ff */
[----:B------:R-:W-:Y:S02]  /*ba40*/  LOP3.LUT R7, R2, 0x380, RZ, 0xc0, !PT ;  /* 0x0000038002077812 */ /* 0x000fe400078ec0ff */
[----:B------:R-:W-:Y:S02]  /*ba50*/  LOP3.LUT R152, R153, 0x380, RZ, 0xc0, !PT ;  /* 0x0000038099987812 */ /* 0x000fe400078ec0ff */
[----:B------:R-:W-:Y:S02]  /*ba60*/  LOP3.LUT R156, R157, 0x380, RZ, 0xc0, !PT ;  /* 0x000003809d9c7812 */ /* 0x000fe400078ec0ff */
[----:B------:R-:W-:Y:S01]  /*ba70*/  LOP3.LUT R12, R12, R5, RZ, 0x3c, !PT ;  /* 0x000000050c0c7212 */ /* 0x000fe200078e3cff */
[----:B------:R0:W-:Y:S01]  /*ba80*/  STSM.16.M88.4 [R158], R8 ;  /* 0x000000089e007844 */ /* 0x0001e20000000200 */
[----:B------:R-:W-:-:S02]  /*ba90*/  MOV R5, R16 ;  /* 0x0000001000057202 */ /* 0x000fc40000000f00 */
[----:B------:R-:W-:Y:S02]  /*baa0*/  SHF.R.U64 R19, R19, 0x3, RZ ;  /* 0x0000000313137819 */ /* 0x000fe400000012ff */
[----:B------:R-:W-:Y:S02]  /*bab0*/  SHF.R.U64 R17, R7, 0x3, RZ ;  /* 0x0000000307117819 */ /* 0x000fe400000012ff */
[----:B------:R-:W-:Y:S02]  /*bac0*/  SHF.R.U64 R152, R152, 0x3, RZ ;  /* 0x0000000398987819 */ /* 0x000fe400000012ff */
[----:B------:R-:W-:Y:S02]  /*bad0*/  SHF.R.U64 R156, R156, 0x3, RZ ;  /* 0x000000039c9c7819 */ /* 0x000fe400000012ff */
[----:B------:R-:W-:Y:S01]  /*bae0*/  LOP3.LUT R18, R19, R18, RZ, 0x3c, !PT ;  /* 0x0000001213127212 */ /* 0x000fe200078e3cff */
[----:B------:R-:W-:Y:S01]  /*baf0*/  IMAD.X R19, RZ, RZ, R155, P6 ;  /* 0x000000ffff137224 */ /* 0x000fe200030e069b */
[----:B------:R-:W-:-:S02]  /*bb00*/  LOP3.LUT R16, R17, R2, RZ, 0x3c, !PT ;  /* 0x0000000211107212 */ /* 0x000fc400078e3cff */
[----:B0-----:R-:W-:Y:S02]  /*bb10*/  F2FP.F16.F32.PACK_AB R8, R81, R80 ;  /* 0x000000505108723e */ /* 0x001fe400000000ff */
[----:B------:R-:W-:Y:S02]  /*bb20*/  F2FP.F16.F32.PACK_AB R9, R83, R82 ;  /* 0x000000525309723e */ /* 0x000fe400000000ff */
[----:B------:R-:W-:Y:S02]  /*bb30*/  F2FP.F16.F32.PACK_AB R10, R85, R84 ;  /* 0x00000054550a723e */ /* 0x000fe400000000ff */
[----:B------:R-:W-:Y:S01]  /*bb40*/  F2FP.F16.F32.PACK_AB R11, R87, R86 ;  /* 0x00000056570b723e */ /* 0x000fe200000000ff */
[--C-:B------:R-:W-:Y:S01]  /*bb50*/  IMAD.X R17, RZ, RZ, R155.reuse, P4 ;  /* 0x000000ffff117224 */ /* 0x100fe200020e069b */
[----:B------:R-:W-:Y:S01]  /*bb60*/  MOV R7, R12 ;  /* 0x0000000c00077202 */ /* 0x000fe20000000f00 */
[--C-:B------:R-:W-:Y:S01]  /*bb70*/  IMAD.X R21, RZ, RZ, R155.reuse, P1 ;  /* 0x000000ffff157224 */ /* 0x100fe200008e069b */
[----:B------:R-:W-:Y:S01]  /*bb80*/  LOP3.LUT R152, R152, R153, RZ, 0x3c, !PT ;  /* 0x0000009998987212 */ /* 0x000fe200078e3cff */
[----:B------:R0:W-:Y:S01]  /*bb90*/  STSM.16.M88.4 [R5], R8 ;  /* 0x0000000805007844 */ /* 0x0001e20000000200 */
[----:B------:R-:W-:Y:S01]  /*bba0*/  LOP3.LUT R156, R156, R157, RZ, 0x3c, !PT ;  /* 0x0000009d9c9c7212 */ /* 0x000fe200078e3cff */
[--C-:B------:R-:W-:Y:S01]  /*bbb0*/  IMAD.X R153, RZ, RZ, R155.reuse, P0 ;  /* 0x000000ffff997224 */ /* 0x100fe200000e069b */
[----:B------:R-:W-:Y:S01]  /*bbc0*/  F2FP.F16.F32.PACK_AB R12, R89, R88 ;  /* 0x00000058590c723e */ /* 0x000fe200000000ff */
[----:B------:R-:W-:Y:S01]  /*bbd0*/  IMAD.X R157, RZ, RZ, R155, P3 ;  /* 0x000000ffff9d7224 */ /* 0x000fe200018e069b */
[----:B------:R-:W-:Y:S01]  /*bbe0*/  F2FP.F16.F32.PACK_AB R13, R91, R90 ;  /* 0x0000005a5b0d723e */ /* 0x000fe200000000ff */
[----:B------:R-:W1:Y:S01]  /*bbf0*/  LDC.64 R158, c[0x0][0xd00] ;  /* 0x00034000ff9e7b82 */ /* 0x000e620000000a00 */
[----:B------:R-:W-:-:S02]  /*bc00*/  F2FP.F16.F32.PACK_AB R14, R93, R92 ;  /* 0x0000005c5d0e723e */ /* 0x000fc400000000ff */
[----:B------:R-:W-:Y:S02]  /*bc10*/  F2FP.F16.F32.PACK_AB R15, R95, R94 ;  /* 0x0000005e5f0f723e */ /* 0x000fe400000000ff */
[----:B------:R-:W-:Y:S02]  /*bc20*/  MOV R2, R18 ;  /* 0x0000001200027202 */ /* 0x000fe40000000f00 */
[----:B------:R-:W-:Y:S01]  /*bc30*/  MOV R160, R16 ;  /* 0x0000001000a07202 */ /* 0x000fe20000000f00 */
[--C-:B0-----:R-:W-:Y:S02]  /*bc40*/  IMAD.X R5, RZ, RZ, R155.reuse, P2 ;  /* 0x000000ffff057224 */ /* 0x101fe400010e069b */
[----:B------:R-:W-:Y:S01]  /*bc50*/  IMAD.X R155, RZ, RZ, R155, P5 ;  /* 0x000000ffff9b7224 */ /* 0x000fe200028e069b */
[----:B------:R0:W-:Y:S01]  /*bc60*/  STSM.16.M88.4 [R7], R12 ;  /* 0x0000000c07007844 */ /* 0x0001e20000000200 */
[----:B------:R-:W-:Y:S02]  /*bc70*/  F2FP.F16.F32.PACK_AB R16, R97, R96 ;  /* 0x000000606110723e */ /* 0x000fe400000000ff */
[----:B------:R-:W-:-:S02]  /*bc80*/  F2FP.F16.F32.PACK_AB R17, R99, R98 ;  /* 0x000000626311723e */ /* 0x000fc400000000ff */
[----:B------:R-:W-:Y:S02]  /*bc90*/  F2FP.F16.F32.PACK_AB R18, R101, R100 ;  /* 0x000000646512723e */ /* 0x000fe400000000ff */
[----:B------:R-:W-:Y:S02]  /*bca0*/  F2FP.F16.F32.PACK_AB R19, R103, R102 ;  /* 0x000000666713723e */ /* 0x000fe400000000ff */
[----:B------:R-:W-:Y:S02]  /*bcb0*/  MOV R161, R154 ;  /* 0x0000009a00a17202 */ /* 0x000fe40000000f00 */
[----:B------:R-:W-:Y:S02]  /*bcc0*/  F2FP.F16.F32.PACK_AB R154, R117, R116 ;  /* 0x00000074759a723e */ /* 0x000fe400000000ff */
[----:B------:R-:W-:Y:S02]  /*bcd0*/  F2FP.F16.F32.PACK_AB R155, R119, R118 ;  /* 0x00000076779b723e */ /* 0x000fe400000000ff */
[----:B0-----:R-:W-:-:S02]  /*bce0*/  F2FP.F16.F32.PACK_AB R12, R105, R104 ;  /* 0x00000068690c723e */ /* 0x001fc400000000ff */
[----:B------:R-:W-:Y:S02]  /*bcf0*/  F2FP.F16.F32.PACK_AB R13, R107, R106 ;  /* 0x0000006a6b0d723e */ /* 0x000fe400000000ff */
[----:B------:R-:W-:Y:S02]  /*bd00*/  F2FP.F16.F32.PACK_AB R14, R109, R108 ;  /* 0x0000006c6d0e723e */ /* 0x000fe400000000ff */
[----:B------:R-:W-:Y:S02]  /*bd10*/  F2FP.F16.F32.PACK_AB R15, R111, R110 ;  /* 0x0000006e6f0f723e */ /* 0x000fe400000000ff */
[----:B------:R-:W-:Y:S02]  /*bd20*/  MOV R7, R152 ;  /* 0x0000009800077202 */ /* 0x000fe40000000f00 */
[----:B------:R-:W-:Y:S02]  /*bd30*/  F2FP.F16.F32.PACK_AB R152, R113, R112 ;  /* 0x000000707198723e */ /* 0x000fe400000000ff */
[----:B------:R-:W-:Y:S01]  /*bd40*/  F2FP.F16.F32.PACK_AB R153, R115, R114 ;  /* 0x000000727399723e */ /* 0x000fe200000000ff */
[----:B------:R0:W-:Y:S01]  /*bd50*/  STSM.16.M88.4 [R160], R16 ;  /* 0x00000010a0007844 */ /* 0x0001e20000000200 */
[----:B------:R-:W-:-:S02]  /*bd60*/  MOV R157, R156 ;  /* 0x0000009c009d7202 */ /* 0x000fc40000000f00 */
[----:B------:R-:W-:Y:S01]  /*bd70*/  F2FP.F16.F32.PACK_AB R8, R121, R120 ;  /* 0x000000787908723e */ /* 0x000fe200000000ff */
[----:B------:R2:W-:Y:S01]  /*bd80*/  STSM.16.M88.4 [R2], R12 ;  /* 0x0000000c02007844 */ /* 0x0005e20000000200 */
[----:B------:R-:W-:Y:S02]  /*bd90*/  F2FP.F16.F32.PACK_AB R9, R123, R122 ;  /* 0x0000007a7b09723e */ /* 0x000fe400000000ff */
[----:B------:R-:W-:Y:S02]  /*bda0*/  F2FP.F16.F32.PACK_AB R10, R125, R124 ;  /* 0x0000007c7d0a723e */ /* 0x000fe400000000ff */
[----:B------:R-:W-:Y:S01]  /*bdb0*/  F2FP.F16.F32.PACK_AB R11, R127, R126 ;  /* 0x0000007e7f0b723e */ /* 0x000fe200000000ff */
[----:B------:R4:W-:Y:S01]  /*bdc0*/  STSM.16.M88.4 [R161], R152 ;  /* 0x00000098a1007844 */ /* 0x0009e20000000200 */
[----:B------:R-:W-:Y:S02]  /*bdd0*/  MOV R156, R4 ;  /* 0x00000004009c7202 */ /* 0x000fe40000000f00 */
[----:B0-----:R-:W-:-:S02]  /*bde0*/  MOV R160, R20 ;  /* 0x0000001400a07202 */ /* 0x001fc40000000f00 */
[----:B------:R-:W-:Y:S01]  /*bdf0*/  F2FP.F16.F32.PACK_AB R16, R137, R136 ;  /* 0x000000888910723e */ /* 0x000fe200000000ff */
[----:B------:R-:W0:Y:S01]  /*be00*/  LDC.64 R20, c[0x0][0xd00] ;  /* 0x00034000ff147b82 */ /* 0x000e220000000a00 */
[----:B--2---:R-:W-:Y:S02]  /*be10*/  F2FP.F16.F32.PACK_AB R12, R129, R128 ;  /* 0x00000080810c723e */ /* 0x004fe400000000ff */
[----:B------:R-:W-:Y:S02]  /*be20*/  F2FP.F16.F32.PACK_AB R13, R131, R130 ;  /* 0x00000082830d723e */ /* 0x000fe400000000ff */
[----:B------:R-:W-:Y:S02]  /*be30*/  F2FP.F16.F32.PACK_AB R14, R133, R132 ;  /* 0x00000084850e723e */ /* 0x000fe400000000ff */
[----:B------:R-:W-:Y:S02]  /*be40*/  F2FP.F16.F32.PACK_AB R15, R135, R134 ;  /* 0x00000086870f723e */ /* 0x000fe400000000ff */
[----:B------:R-:W-:-:S02]  /*be50*/  F2FP.F16.F32.PACK_AB R17, R139, R138 ;  /* 0x0000008a8b11723e */ /* 0x000fc400000000ff */
[----:B------:R-:W-:Y:S02]  /*be60*/  F2FP.F16.F32.PACK_AB R18, R141, R140 ;  /* 0x0000008c8d12723e */ /* 0x000fe400000000ff */
[----:B------:R-:W-:Y:S02]  /*be70*/  F2FP.F16.F32.PACK_AB R19, R143, R142 ;  /* 0x0000008e8f13723e */ /* 0x000fe400000000ff */
[----:B----4-:R-:W-:Y:S02]  /*be80*/  F2FP.F16.F32.PACK_AB R152, R145, R144 ;  /* 0x000000909198723e */ /* 0x010fe400000000ff */
        /* <DEDUP_REMOVED lines=8> */
[----:B-1----:R-:W-:-:S04]  /*bf10*/  ISETP.NE.U32.AND P0, PT, R158, RZ, PT ;  /* 0x000000ff9e00720c */ /* 0x002fc80003f05070 */
[----:B------:R-:W-:Y:S01]  /*bf20*/  ISETP.NE.AND.EX P0, PT, R159, RZ, PT, P0 ;  /* 0x000000ff9f00720c */ /* 0x000fe20003f05300 */
[----:B------:R-:W-:Y:S01]  /*bf30*/  IMAD.MOV.U32 R2, RZ, RZ, RZ ;  /* 0x000000ffff027224 */ /* 0x000fe200078e00ff */
[----:B------:R-:W-:Y:S01]  /*bf40*/  ISETP.NE.U32.AND P1, PT, RZ, UR10, PT ;  /* 0x0000000aff007c0c */ /* 0x000fe2000bf25070 */
[----:B0-----:R-:W-:Y:S01]  /*bf50*/  IMAD.WIDE R4, R212, 0x4, R20 ;  /* 0x00000004d4047825 */ /* 0x001fe200078e0214 */
[----:B--2---:R-:W0:Y:S02]  /*bf60*/  LDC R11, c[0x0][0xbd4] ;  /* 0x0002f500ff0b7b82 */ /* 0x004e240000000800 */
[----:B------:R-:W-:-:S06]  /*bf70*/  ISETP.NE.AND.EX P1, PT, RZ, UR11, PT, P1 ;  /* 0x0000000bff007c0c */ /* 0x000fcc000bf25310 */
[----:B----4-:R-:W1:Y:S01]  /*bf80*/  LDC.64 R14, c[0x0][0xca8] ;  /* 0x00032a00ff0e7b82 */ /* 0x010e620000000a00 */
[----:B------:R-:W2:Y:S06]  /*bf90*/  @P0 LDG.E R2, desc[UR36][R4.64] ;  /* 0x0000002404020981 */ /* 0x000eac000c1e1900 */
[----:B------:R-:W-:-:S04]  /*bfa0*/  @P1 LEA R8, P2, R212, UR10, 0x2 ;  /* 0x0000000ad4081c11 */ /* 0x000fc8000f8410ff */
[----:B------:R-:W-:Y:S01]  /*bfb0*/  @P1 LEA.HI.X R9, R212, UR11, R223, 0x2, P2 ;  /* 0x0000000bd4091c11 */ /* 0x000fe200090f14df */
[----:B------:R-:W-:Y:S01]  /*bfc0*/  IMAD.MOV.U32 R21, RZ, RZ, 0xab8 ;  /* 0x00000ab8ff157424 */ /* 0x000fe200078e00ff */
[----:B------:R-:W-:-:S03]  /*bfd0*/  ULDC UR11, c[0x0][0xce8] ;  /* 0x00033a00000b7ab9 */ /* 0x000fc60000000800 */
[----:B------:R4:W2:Y:S01]  /*bfe0*/  @P1 LDG.E R20, desc[UR36][R8.64] ;  /* 0x0000002408141981 */ /* 0x0008a2000c1e1900 */
[----:B------:R-:W-:-:S04]  /*bff0*/  ISETP.NE.AND P2, PT, R214, RZ, PT ;  /* 0x000000ffd600720c */ /* 0x000fc80003f45270 */
[----:B0-----:R-:W-:-:S04]  /*c000*/  SEL R11, R214, R11, P2 ;  /* 0x0000000bd60b7207 */ /* 0x001fc80001000000 */
[----:B------:R-:W-:-:S04]  /*c010*/  ISETP.GT.AND P3, PT, R11, 0x1, PT ;  /* 0x000000010b00780c */ /* 0x000fc80003f64270 */
[----:B------:R-:W-:-:S04]  /*c020*/  SEL R21, R21, 0xa78, P3 ;  /* 0x00000a7815157807 */ /* 0x000fc80001800000 */
[----:B------:R-:W3:Y:S01]  /*c030*/  LDC.64 R10, c[0x0][R21+0x220] ;  /* 0x00008800150a7b82 */ /* 0x000ee20000000a00 */
[----:B------:R-:W-:-:S07]  /*c040*/  ISETP.NE.U32.AND P2, PT, R158, RZ, PT ;  /* 0x000000ff9e00720c */ /* 0x000fce0003f45070 */
[----:B----4-:R-:W0:Y:S01]  /*c050*/  LDC.64 R8, c[0x0][R21+0x218] ;  /* 0x0000860015087b82 */ /* 0x010e220000000a00 */
[----:B------:R-:W-:Y:S01]  /*c060*/  ISETP.NE.AND.EX P2, PT, R159, RZ, PT, P2 ;  /* 0x000000ff9f00720c */ /* 0x000fe20003f45320 */
[----:B------:R-:W-:-:S03]  /*c070*/  UISETP.NE.AND UP0, UPT, UR11, 0x1, UPT ;  /* 0x000000010b00788c */ /* 0x000fc6000bf05270 */
[----:B------:R-:W-:-:S03]  /*c080*/  SEL R212, R212, RZ, !P2 ;  /* 0x000000ffd4d47207 */ /* 0x000fc60005000000 */
[----:B------:R-:W4:Y:S01]  /*c090*/  LDC.64 R12, c[0x0][R21+0x228] ;  /* 0x00008a00150c7b82 */ /* 0x000f220000000a00 */
[----:B------:R-:W-:Y:S02]  /*c0a0*/  PLOP3.LUT P4, PT, PT, PT, UP0, 0x80, 0x0 ;  /* 0x000000000000781c */ /* 0x000fe40003f8f008 */
[----:B------:R-:W-:Y:S01]  /*c0b0*/  SEL R223, R223, RZ, !P2 ;  /* 0x000000ffdfdf7207 */ /* 0x000fe20005000000 */
[----:B-----5:R-:W-:Y:S01]  /*c0c0*/  VIADD R18, R206, UR12 ;  /* 0x0000000cce127c36 */ /* 0x020fe20008000000 */
[----:B------:R-:W-:Y:S01]  /*c0d0*/  @UP0 ULDC UR8, c[0x0][0xcec] ;  /* 0x00033b0000080ab9 */ /* 0x000fe20000000800 */
[-C--:B---3--:R-:W-:Y:S02]  /*c0e0*/  IMAD R7, R11, R212.reuse, RZ ;  /* 0x000000d40b077224 */ /* 0x088fe400078e02ff */
[----:B-1----:R-:W1:Y:S01]  /*c0f0*/  @!P3 LDC R14, c[0x0][0xc50] ;  /* 0x00031400ff0ebb82 */ /* 0x002e620000000800 */
[----:B------:R-:W-:-:S04]  /*c100*/  IMAD.WIDE.U32 R16, R10, R212, RZ ;  /* 0x000000d40a107225 */ /* 0x000fc800078e00ff */
[----:B------:R-:W-:Y:S02]  /*c110*/  IMAD R223, R10, R223, R7 ;  /* 0x000000df0adf7224 */ /* 0x000fe400078e0207 */
[-C--:B0-----:R-:W-:Y:S01]  /*c120*/  IMAD.WIDE.U32 R10, R8, R213.reuse, RZ ;  /* 0x000000d5080a7225 */ /* 0x081fe200078e00ff */
[----:B------:R-:W0:Y:S03]  /*c130*/  @!P3 LDC R15, c[0x0][0xc54] ;  /* 0x00031500ff0fbb82 */ /* 0x000e260000000800 */
[----:B------:R-:W-:-:S05]  /*c140*/  IMAD R7, R9, R213, RZ ;  /* 0x000000d509077224 */ /* 0x000fca00078e02ff */
[----:B------:R3:W5:Y:S01]  /*c150*/  LDC.64 R8, c[0x0][R21+0x210] ;  /* 0x0000840015087b82 */ /* 0x0007620000000a00 */
[----:B------:R-:W-:Y:S01]  /*c160*/  IMAD.IADD R223, R17, 0x1, R223 ;  /* 0x0000000111df7824 */ /* 0x000fe200078e02df */
[----:B------:R-:W-:Y:S01]  /*c170*/  SEL R17, R162, RZ, P3 ;  /* 0x000000ffa2117207 */ /* 0x000fe20001800000 */
[----:B------:R-:W-:Y:S01]  /*c180*/  IMAD.MOV.U32 R19, RZ, RZ, R18 ;  /* 0x000000ffff137224 */ /* 0x000fe200078e0012 */
[----:B--2---:R-:W-:Y:S01]  /*c190*/  IADD3 R16, P2, P5, R16, R10, R2 ;  /* 0x0000000a10107210 */ /* 0x004fe20007d5e002 */
[----:B------:R-:W-:Y:S01]  /*c1a0*/  @P4 IMAD.HI.U32 R10, R18, UR8, RZ ;  /* 0x00000008120a4c27 */ /* 0x000fe2000f8e00ff */
[----:B------:R-:W-:-:S04]  /*c1b0*/  @UP0 ULDC UR8, c[0x0][0xcf0] ;  /* 0x00033c0000080ab9 */ /* 0x000fc80000000800 */
[----:B------:R-:W-:Y:S01]  /*c1c0*/  @P4 SHF.R.U32.HI R19, RZ, UR8, R10 ;  /* 0x00000008ff134c19 */ /* 0x000fe2000801160a */
[----:B------:R-:W-:Y:S01]  /*c1d0*/  IMAD.IADD R10, R11, 0x1, R7 ;  /* 0x000000010b0a7824 */ /* 0x000fe200078e0207 */
[----:B------:R-:W-:Y:S01]  /*c1e0*/  SHF.R.S32.HI R7, RZ, 0x1f, R2 ;  /* 0x0000001fff077819 */ /* 0x000fe20000011402 */
[-C--:B----4-:R-:W-:Y:S02]  /*c1f0*/  IMAD R11, R13, R17.reuse, RZ ;  /* 0x000000110d0b7224 */ /* 0x090fe400078e02ff */
[----:B------:R-:W-:Y:S01]  /*c200*/  IMAD.WIDE.U32 R12, R12, R17, RZ ;  /* 0x000000110c0c7225 */ /* 0x000fe200078e00ff */
[----:B------:R-:W-:-:S03]  /*c210*/  IADD3.X R17, R223, R10, R7, P2, P5 ;  /* 0x0000000adf117210 */ /* 0x000fc600017ea407 */
[----:B---3--:R-:W-:Y:S01]  /*c220*/  IMAD.MOV R21, RZ, RZ, -R19 ;  /* 0x000000ffff157224 */ /* 0x008fe200078e0a13 */
[----:B------:R-:W-:Y:S01]  /*c230*/  IADD3 R12, P2, P5, R19, R16, R12 ;  /* 0x00000010130c7210 */ /* 0x000fe20007d5e00c */
[----:B------:R-:W-:Y:S01]  /*c240*/  IMAD.IADD R13, R13, 0x1, R11 ;  /* 0x000000010d0d7824 */ /* 0x000fe200078e020b */
[----:B------:R-:W-:Y:S01]  /*c250*/  SHF.R.S32.HI R10, RZ, 0x1f, R19 ;  /* 0x0000001fff0a7819 */ /* 0x000fe20000011413 */
[----:B------:R-:W-:-:S03]  /*c260*/  IMAD R11, R21, UR11, R18 ;  /* 0x0000000b150b7c24 */ /* 0x000fc6000f8e0212 */
[----:B------:R-:W-:Y:S01]  /*c270*/  IADD3.X R13, R10, R17, R13, P2, P5 ;  /* 0x000000110a0d7210 */ /* 0x000fe200017ea40d */
[-C--:B-----5:R-:W-:Y:S01]  /*c280*/  IMAD R9, R9, R11.reuse, RZ ;  /* 0x0000000b09097224 */ /* 0x0a0fe200078e02ff */
[----:B------:R-:W-:Y:S01]  /*c290*/  SHF.R.S32.HI R17, RZ, 0x1f, R11 ;  /* 0x0000001fff117819 */ /* 0x000fe2000001140b */
[----:B------:R-:W-:-:S04]  /*c2a0*/  IMAD.WIDE.U32 R12, R8, R11, R12 ;  /* 0x0000000b080c7225 */ /* 0x000fc800078e000c */
[----:B------:R-:W-:Y:S01]  /*c2b0*/  IMAD R9, R8, R17, R9 ;  /* 0x0000001108097224 */ /* 0x000fe200078e0209 */
[----:B-1----:R-:W-:Y:S01]  /*c2c0*/  LEA R14, P2, R12, R14, 0x2 ;  /* 0x0000000e0c0e7211 */ /* 0x002fe200078410ff */
[----:B------:R-:W-:Y:S02]  /*c2d0*/  ULDC UR8, c[0x0][0xb88] ;  /* 0x0002e20000087ab9 */ /* 0x000fe40000000800 */
[----:B------:R-:W-:Y:S01]  /*c2e0*/  IMAD.IADD R8, R13, 0x1, R9 ;  /* 0x000000010d087824 */ /* 0x000fe200078e0209 */
[----:B------:R-:W-:-:S04]  /*c2f0*/  @P1 R2UR UR8, R20 ;  /* 0x00000000140812ca */ /* 0x000fc800000e0000 */
[----:B0-----:R-:W-:Y:S01]  /*c300*/  LEA.HI.X R15, R12, R15, R8, 0x2, P2 ;  /* 0x0000000f0c0f7211 */ /* 0x001fe200010f1408 */
[----:B------:R-:W-:Y:S10]  /*c310*/  @P1 BRA `(.L_x_14932) ;  /* 0x0000000000181947 */ /* 0x000ff40003800000 */
[----:B------:R-:W-:Y:S05]  /*c320*/  @!P0 BRA `(.L_x_14932) ;  /* 0x0000000000148947 */ /* 0x000fea0003800000 */
[----:B------:R-:W2:Y:S04]  /*c330*/  LDG.E R9, desc[UR36][R4.64] ;  /* 0x0000002404097981 */ /* 0x000ea8000c1e1900 */
[----:B------:R-:W3:Y:S01]  /*c340*/  LDG.E R8, desc[UR36][R4.64+0x4] ;  /* 0x0000042404087981 */ /* 0x000ee2000c1e1900 */
[----:B--2---:R-:W-:Y:S02]  /*c350*/  R2UR UR10, R9 ;  /* 0x00000000090a72ca */ /* 0x004fe400000e0000 */
[----:B---3--:R-:W-:-:S13]  /*c360*/  R2UR UR8, R8 ;  /* 0x00000000080872ca */ /* 0x008fda00000e0000 */
[----:B------:R-:W-:-:S12]  /*c370*/  UIADD3 UR8, -UR10, UR8, URZ ;  /* 0x000000080a087290 */ /* 0x000fd8000fffe13f */
.L_x_14932:
[----:B------:R-:W2:Y:S04]  /*c380*/  LDL R11, [R1+0x30] ;  /* 0x00003000010b7983 */ /* 0x000ea80000100800 */
[----:B------:R-:W3:Y:S01]  /*c390*/  LDL R10, [R1+0x2c] ;  /* 0x00002c00010a7983 */ /* 0x000ee20000100800 */
[----:B------:R-:W-:Y:S01]  /*c3a0*/  R2UR UR10, R204 ;  /* 0x00000000cc0a72ca */ /* 0x000fe200000e0000 */
[----:B------:R-:W-:Y:S02]  /*c3b0*/  UIMAD UR8, UR8, UR11, URZ ;  /* 0x0000000b080872a4 */ /* 0x000fe4000f8e023f */
[----:B------:R-:W-:Y:S04]  /*c3c0*/  SHFL.IDX PT, R4, R14, RZ, 0x1c1f ;  /* 0x001c1fff0e047589 */ /* 0x000fe800000e0000 */
[----:B------:R-:W0:Y:S04]  /*c3d0*/  SHFL.IDX PT, R5, R15, RZ, 0x1c1f ;  /* 0x001c1fff0f057589 */ /* 0x000e2800000e0000 */
[----:B------:R-:W-:Y:S04]  /*c3e0*/  SHFL.IDX PT, R8, R14, 0x1, 0x1c1f ;  /* 0x003c1f000e087f89 */ /* 0x000fe800000e0000 */
[----:B------:R-:W1:Y:S01]  /*c3f0*/  SHFL.IDX PT, R9, R15, 0x1, 0x1c1f ;  /* 0x003c1f000f097f89 */ /* 0x000e6200000e0000 */
[----:B--2---:R-:W-:Y:S01]  /*c400*/  VIADD R11, R11, UR10 ;  /* 0x0000000a0b0b7c36 */ /* 0x004fe20008000000 */
        /* <DEDUP_REMOVED lines=16> */
[----:B------:R-:W-:Y:S02]  /*c510*/  SHF.R.S32.HI R3, RZ, 0x3, R3 ;  /* 0x00000003ff037819 */ /* 0x000fe40000011403 */
[----:B------:R-:W-:Y:S01]  /*c520*/  IADD3 R20, R0, -R5, RZ ;  /* 0x8000000500147210 */ /* 0x000fe20007ffe0ff */
[----:B------:R-:W-:-:S04]  /*c530*/  IMAD.MOV.U32 R5, RZ, RZ, 0x2 ;  /* 0x00000002ff057424 */ /* 0x000fc800078e00ff */
        /* <DEDUP_REMOVED lines=34> */
[----:B------:R-:W-:Y:S02]  /*c760*/  LOP3.LUT R40, R41, 0x380, RZ, 0xc0, !PT ;  /* 0x0000038029287812 */ /* 0x000fe400078ec0ff */
        /* <DEDUP_REMOVED lines=60> */
[----:B------:R-:W-:Y:S01]  /*cb30*/  SHF.R.S32.HI R21, RZ, 0x1f, R212 ;  /* 0x0000001fff157819 */ /* 0x000fe200000114d4 */
[----:B------:R-:W-:-:S02]  /*cb40*/  VIADD R80, R3, UR12 ;  /* 0x0000000c03507c36 */ /* 0x000fc40008000000 */
[----:B------:R-:W5:Y:S04]  /*cb50*/  LD.E.128 R56, desc[UR36][R56.64] ;  /* 0x0000002438387980 */ /* 0x000f68000c101d00 */
[----:B------:R-:W5:Y:S01]  /*cb60*/  LD.E.128 R60, desc[UR36][R60.64] ;  /* 0x000000243c3c7980 */ /* 0x000f62000c101d00 */
[----:B0-----:R-:W-:Y:S01]  /*cb70*/  IMAD.WIDE.U32 R4, R2, UR6, RZ ;  /* 0x0000000602047c25 */ /* 0x001fe2000f8e00ff */
[----:B------:R-:W-:Y:S02]  /*cb80*/  ULDC.64 UR6, c[0x0][0xbe8] ;  /* 0x0002fa0000067ab9 */ /* 0x000fe40000000a00 */
[----:B------:R-:W5:Y:S01]  /*cb90*/  LD.E.128 R64, desc[UR36][R64.64] ;  /* 0x0000002440407980 */ /* 0x000f62000c101d00 */
[----:B------:R-:W-:Y:S02]  /*cba0*/  IMAD.IADD R5, R5, 0x1, R7 ;  /* 0x0000000105057824 */ /* 0x000fe400078e0207 */
[----:B------:R-:W-:Y:S01]  /*cbb0*/  IMAD R2, R20, 0x20, R3 ;  /* 0x0000002014027824 */ /* 0x000fe200078e0203 */
[----:B------:R-:W5:Y:S01]  /*cbc0*/  LD.E.128 R68, desc[UR36][R68.64] ;  /* 0x0000002444447980 */ /* 0x000f62000c101d00 */
[----:B------:R-:W-:-:S03]  /*cbd0*/  IMAD.WIDE.U32 R4, R213, UR6, R4 ;  /* 0x00000006d5047c25 */ /* 0x000fc6000f8e0004 */
[----:B------:R-:W5:Y:S01]  /*cbe0*/  LD.E.128 R72, desc[UR36][R72.64] ;  /* 0x0000002448487980 */ /* 0x000f62000c101d00 */
[----:B------:R-:W-:Y:S02]  /*cbf0*/  VIADD R20, R2, UR12 ;  /* 0x0000000c02147c36 */ /* 0x000fe40008000000 */
[----:B------:R-:W-:Y:S01]  /*cc00*/  IMAD R5, R213, UR7, R5 ;  /* 0x00000007d5057c24 */ /* 0x000fe2000f8e0205 */
[----:B------:R-:W-:Y:S01]  /*cc10*/  ULDC.64 UR6, c[0x0][0xbf0] ;  /* 0x0002fc0000067ab9 */ /* 0x000fe20000000a00 */
        /* <DEDUP_REMOVED lines=8> */
[----:B------:R-:W-:Y:S01]  /*cca0*/  IMAD R21, R21, UR6, RZ ;  /* 0x0000000615157c24 */ /* 0x000fe2000f8e02ff */
[----:B------:R-:W-:-:S02]  /*ccb0*/  MOV R7, R20 ;  /* 0x0000001400077202 */ /* 0x000fc40000000f00 */
[----:B------:R-:W-:Y:S01]  /*ccc0*/  @P4 SHF.R.U32.HI R7, RZ, UR10, R2 ;  /* 0x0000000aff074c19 */ /* 0x000fe20008011602 */
[C---:B------:R-:W-:Y:S02]  /*ccd0*/  IMAD R21, R212.reuse, UR7, R21 ;  /* 0x00000007d4157c24 */ /* 0x040fe4000f8e0215 */
[----:B------:R-:W-:Y:S01]  /*cce0*/  IMAD.WIDE.U32 R212, R212, UR6, R4 ;  /* 0x00000006d4d47c25 */ /* 0x000fe2000f8e0004 */
[----:B------:R-:W-:Y:S01]  /*ccf0*/  SHF.R.S32.HI R2, RZ, 0x1f, R7 ;  /* 0x0000001fff027819 */ /* 0x000fe20000011407 */
[----:B------:R-:W-:Y:S02]  /*cd00*/  ULDC.64 UR6, c[0x0][0xbe0] ;  /* 0x0002f80000067ab9 */ /* 0x000fe40000000a00 */
[----:B------:R-:W-:Y:S02]  /*cd10*/  IMAD.IADD R213, R213, 0x1, R21 ;  /* 0x00000001d5d57824 */ /* 0x000fe400078e0215 */
[----:B------:R-:W-:Y:S02]  /*cd20*/  IMAD.MOV R21, RZ, RZ, -R7 ;  /* 0x000000ffff157224 */ /* 0x000fe400078e0a07 */
[----:B------:R-:W-:-:S02]  /*cd30*/  IMAD R2, R2, UR6, RZ ;  /* 0x0000000602027c24 */ /* 0x000fc4000f8e02ff */
        /* <DEDUP_REMOVED lines=21> */
[----:B0-----:R-:W-:Y:S01]  /*ce90*/  SYNCS.ARRIVE.TRANS64.RED.A1T0 RZ, [UR6], RZ ;  /* 0x000000ffffff79a7 */ /* 0x001fe20008100406 */
[----:B------:R0:W1:Y:S01]  /*cea0*/  SHFL.IDX PT, R79, R7, RZ, 0x181f ;  /* 0x00181fff074f7589 */ /* 0x00006200000e0000 */
[----:B------:R-:W-:Y:S03]  /*ceb0*/  BSSY B1, `(.L_x_14934) ;  /* 0x000001a000017945 */ /* 0x000fe60003800000 */
[----:B------:R0:W2:Y:S01]  /*cec0*/  SHFL.IDX PT, R77, R78, RZ, 0x181f ;  /* 0x00181fff4e4d7589 */ /* 0x0000a200000e0000 */
        /* <DEDUP_REMOVED lines=24> */
.L_x_14935:
[----:B------:R-:W-:Y:S05]  /*d050*/  BSYNC B1 ;  /* 0x0000000000017941 */ /* 0x000fea0003800000 */
.L_x_14934:
        /* <DEDUP_REMOVED lines=21> */
.L_x_14937:
[----:B------:R-:W-:Y:S05]  /*d1b0*/  BSYNC B1 ;  /* 0x0000000000017941 */ /* 0x000fea0003800000 */
.L_x_14936:
        /* <DEDUP_REMOVED lines=21> */
.L_x_14939:
[----:B------:R-:W-:Y:S05]  /*d310*/  BSYNC B1 ;  /* 0x0000000000017941 */ /* 0x000fea0003800000 */
.L_x_14938:
        /* <DEDUP_REMOVED lines=24> */
.L_x_14933:
        /* <DEDUP_REMOVED lines=26> */
[C---:B------:R-:W-:Y:S02]  /*d640*/  IADD3 R160, R22.reuse, 0x90, RZ ;  /* 0x0000009016a07810 */ /* 0x040fe40007ffe0ff */
[----:B------:R-:W-:Y:S01]  /*d650*/  IMAD.MOV.U32 R3, RZ, RZ, R18 ;  /* 0x000000ffff037224 */ /* 0x000fe200078e0012 */
[----:B------:R-:W-:Y:S01]  /*d660*/  @P4 SHF.R.U32.HI R3, RZ, UR6, R0 ;  /* 0x00000006ff034c19 */ /* 0x000fe20008011600 */
[----:B------:R-:W-:Y:S01]  /*d670*/  IMAD.IADD R5, R5, 0x1, R7 ;  /* 0x0000000105057824 */ /* 0x000fe200078e0207 */
[----:B------:R-:W-:Y:S01]  /*d680*/  ULDC.64 UR6, c[0x0][0xc48] ;  /* 0x0003120000067ab9 */ /* 0x000fe20000000a00 */
[C---:B------:R-:W-:Y:S01]  /*d690*/  VIADD R157, R22.reuse, 0xa0 ;  /* 0x000000a0169d7836 */ /* 0x040fe20000000000 */
[--C-:B------:R-:W-:Y:S01]  /*d6a0*/  SHF.R.S32.HI R0, RZ, 0x1f, R3.reuse ;  /* 0x0000001fff007819 */ /* 0x100fe20000011403 */
[----:B------:R-:W-:Y:S01]  /*d6b0*/  IMAD.MOV R7, RZ, RZ, -R3 ;  /* 0x000000ffff077224 */ /* 0x000fe200078e0a03 */
[----:B------:R-:W-:Y:S01]  /*d6c0*/  IADD3 R182, R22, 0x38, RZ ;  /* 0x0000003816b67810 */ /* 0x000fe20007ffe0ff */
[----:B------:R-:W-:Y:S01]  /*d6d0*/  IMAD.WIDE.U32 R4, R162, UR6, R4 ;  /* 0x00000006a2047c25 */ /* 0x000fe2000f8e0004 */
[----:B------:R-:W-:-:S03]  /*d6e0*/  SHF.R.S32.HI R157, RZ, 0x1f, R157 ;  /* 0x0000001fff9d7819 */ /* 0x000fc6000001149d */
[----:B------:R-:W-:Y:S01]  /*d6f0*/  IMAD R7, R7, UR11, R18 ;  /* 0x0000000b07077c24 */ /* 0x000fe2000f8e0212 */
        /* <DEDUP_REMOVED lines=14> */
[C---:B------:R-:W-:Y:S02]  /*d7e0*/  VIADD R159, R22.reuse, 0x98 ;  /* 0x00000098169f7836 */ /* 0x040fe40000000000 */
[----:B------:R-:W-:Y:S01]  /*d7f0*/  VIADD R161, R22, 0x90 ;  /* 0x0000009016a17836 */ /* 0x000fe20000000000 */
        /* <DEDUP_REMOVED lines=56> */
[----:B------:R-:W-:Y:S01]  /*db80*/  VIADD R193, R22, 0x8 ;  /* 0x0000000816c17836 */ /* 0x000fe20000000000 */
[----:B012---:R-:W-:Y:S06]  /*db90*/  @P2 BRA `(.L_x_14942) ;  /* 0x0000000800242947 */ /* 0x007fec0003800000 */
[----:B------:R-:W-:Y:S01]  /*dba0*/  ULDC UR6, c[0x0][0xbc8] ;  /* 0x0002f20000067ab9 */ /* 0x000fe20000000800 */
[C---:B------:R-:W-:Y:S01]  /*dbb0*/  VIADD R17, R22.reuse, 0xe0 ;  /* 0x000000e016117836 */ /* 0x040fe20000000000 */
[----:B------:R-:W-:Y:S01]  /*dbc0*/  ISETP.GE.AND P2, PT, R193, UR6, PT ;  /* 0x00000006c1007c0c */ /* 0x000fe2000bf46270 */
[C---:B------:R-:W-:Y:S01]  /*dbd0*/  VIADD R21, R22.reuse, 0xe8 ;  /* 0x000000e816157836 */ /* 0x040fe20000000000 */
[C---:B------:R-:W-:Y:S01]  /*dbe0*/  ISETP.GE.AND P3, PT, R22.reuse, UR6, PT ;  /* 0x0000000616007c0c */ /* 0x040fe2000bf66270 */
[----:B------:R-:W-:Y:S01]  /*dbf0*/  VIADD R19, R22, 0xf0 ;  /* 0x000000f016137836 */ /* 0x000fe20000000000 */
[----:B------:R-:W-:Y:S02]  /*dc00*/  ISETP.GE.AND P1, PT, R191, UR6, PT ;  /* 0x00000006bf007c0c */ /* 0x000fe4000bf26270 */
[----:B------:R-:W-:-:S07]  /*dc10*/  ISETP.GE.AND P4, PT, R189, UR6, PT ;  /* 0x00000006bd007c0c */ /* 0x000fce000bf86270 */
[C---:B------:R-:W-:Y:S02]  /*dc20*/  @!P2 LEA R8, P5, R193.reuse, R2, 0x2 ;  /* 0x00000002c108a211 */ /* 0x040fe400078a10ff */
[----:B------:R-:W-:Y:S02]  /*dc30*/  @!P3 IMAD.WIDE R4, R22, 0x4, R2 ;  /* 0x000000041604b825 */ /* 0x000fe400078e0202 */
[----:B------:R-:W-:-:S03]  /*dc40*/  @!P2 LEA.HI.X R9, R193, R3, R194, 0x2, P5 ;  /* 0x00000003c109a211 */ /* 0x000fc600028f14c2 */
        /* <DEDUP_REMOVED lines=69> */
[-C--:B------:R-:W-:Y:S02]  /*e0a0*/  @!P1 LEA.HI.X R5, R160, R3.reuse, R161, 0x2, P6 ;  /* 0x00000003a0059211 */ /* 0x080fe400030f14a1 */
[-C--:B-1----:R-:W-:Y:S02]  /*e0b0*/  @!P4 LEA R8, P5, R158, R2.reuse, 0x2 ;  /* 0x000000029e08c211 */ /* 0x082fe400078a10ff */
[-C--:B------:R-:W-:Y:S01]  /*e0c0*/  @!P3 LEA R10, P6, R156, R2.reuse, 0x2 ;  /* 0x000000029c0ab211 */ /* 0x080fe200078c10ff */
[----:B------:R0:W-:Y:S01]  /*e0d0*/  @!P1 ST.E.64 desc[UR36][R4.64], R96 ;  /* 0x0000006004009985 */ /* 0x0001e2000c101b24 */
[----:B------:R-:W-:Y:S02]  /*e0e0*/  @!P4 LEA.HI.X R9, R158, R3, R159, 0x2, P5 ;  /* 0x000000039e09c211 */ /* 0x000fe400028f149f */
[----:B------:R-:W-:Y:S02]  /*e0f0*/  ISETP.GE.AND P1, PT, R228, UR6, PT ;  /* 0x00000006e4007c0c */ /* 0x000fe4000bf26270 */
[----:B------:R-:W-:Y:S01]  /*e100*/  @!P2 LEA R12, P5, R229, R2, 0x2 ;  /* 0x00000002e50ca211 */ /* 0x000fe200078a10ff */
[----:B------:R1:W-:Y:S01]  /*e110*/  @!P4 ST.E.64 desc[UR36][R8.64], R100 ;  /* 0x000000640800c985 */ /* 0x0003e2000c101b24 */
[----:B------:R-:W-:-:S02]  /*e120*/  ISETP.GE.AND P4, PT, R227, UR6, PT ;  /* 0x00000006e3007c0c */ /* 0x000fc4000bf86270 */
[-C--:B------:R-:W-:Y:S02]  /*e130*/  @!P3 LEA.HI.X R11, R156, R3.reuse, R157, 0x2, P6 ;  /* 0x000000039c0bb211 */ /* 0x080fe400030f149d */
[----:B------:R-:W-:-:S03]  /*e140*/  @!P2 LEA.HI.X R13, R229, R3, R155, 0x2, P5 ;  /* 0x00000003e50da211 */ /* 0x000fc600028f149b */
[----:B------:R2:W-:Y:S01]  /*e150*/  @!P3 ST.E.64 desc[UR36][R10.64], R104 ;  /* 0x000000680a00b985 */ /* 0x0005e2000c101b24 */
[----:B------:R-:W-:Y:S02]  /*e160*/  ISETP.GE.AND P3, PT, R226, UR6, PT ;  /* 0x00000006e2007c0c */ /* 0x000fe4000bf66270 */
[CC--:B------:R-:W-:Y:S01]  /*e170*/  @!P1 LEA R14, P6, R228.reuse, R2.reuse, 0x2 ;  /* 0x00000002e40e9211 */ /* 0x0c0fe200078c10ff */
[----:B------:R-:W-:Y:S01]  /*e180*/  @!P2 ST.E.64 desc[UR36][R12.64], R108 ;  /* 0x0000006c0c00a985 */ /* 0x000fe2000c101b24 */
[----:B------:R-:W-:Y:S02]  /*e190*/  ISETP.GE.AND P2, PT, R225, UR6, PT ;  /* 0x00000006e1007c0c */ /* 0x000fe4000bf46270 */
[----:B------:R-:W-:Y:S02]  /*e1a0*/  @!P1 LEA.HI.X R15, R228, R3, R154, 0x2, P6 ;  /* 0x00000003e40f9211 */ /* 0x000fe400030f149a */
[----:B0-----:R-:W-:-:S03]  /*e1b0*/  @!P4 LEA R4, P5, R227, R2, 0x2 ;  /* 0x00000002e304c211 */ /* 0x001fc600078a10ff */
[----:B------:R0:W-:Y:S01]  /*e1c0*/  @!P1 ST.E.64 desc[UR36][R14.64], R112 ;  /* 0x000000700e009985 */ /* 0x0001e2000c101b24 */
[-C--:B------:R-:W-:Y:S02]  /*e1d0*/  @!P4 LEA.HI.X R5, R227, R3.reuse, R153, 0x2, P5 ;  /* 0x00000003e305c211 */ /* 0x080fe400028f1499 */
        /* <DEDUP_REMOVED lines=8> */
[----:B------:R-:W-:Y:S01]  /*e260*/  ISETP.GE.AND P3, PT, R17, UR6, PT ;  /* 0x0000000611007c0c */ /* 0x000fe2000bf66270 */
[----:B0-----:R-:W-:Y:S01]  /*e270*/  VIADD R15, R22, 0xf8 ;  /* 0x000000f8160f7836 */ /* 0x001fe20000000000 */
[C---:B------:R-:W-:Y:S01]  /*e280*/  @!P1 LEA R12, P5, R224.reuse, R2, 0x2 ;  /* 0x00000002e00c9211 */ /* 0x040fe200078a10ff */
[----:B------:R0:W-:Y:S01]  /*e290*/  @!P2 ST.E.64 desc[UR36][R10.64], R124 ;  /* 0x0000007c0a00a985 */ /* 0x0001e2000c101b24 */
[----:B------:R-:W-:Y:S02]  /*e2a0*/  ISETP.GE.AND P2, PT, R21, UR6, PT ;  /* 0x0000000615007c0c */ /* 0x000fe4000bf46270 */
[----:B------:R-:W-:Y:S02]  /*e2b0*/  @!P1 LEA.HI.X R13, R224, R3, R18, 0x2, P5 ;  /* 0x00000003e00d9211 */ /* 0x000fe400028f1412 */
[----:B-1----:R-:W-:-:S02]  /*e2c0*/  SHF.R.S32.HI R5, RZ, 0x1f, R17 ;  /* 0x0000001fff057819 */ /* 0x002fc40000011411 */
[----:B------:R-:W-:Y:S01]  /*e2d0*/  SHF.R.S32.HI R14, RZ, 0x1f, R15 ;  /* 0x0000001fff0e7819 */ /* 0x000fe2000001140f */
[----:B------:R1:W-:Y:S01]  /*e2e0*/  @!P1 ST.E.64 desc[UR36][R12.64], R128 ;  /* 0x000000800c009985 */ /* 0x0003e2000c101b24 */
[----:B------:R-:W-:Y:S02]  /*e2f0*/  ISETP.GE.AND P1, PT, R19, UR6, PT ;  /* 0x0000000613007c0c */ /* 0x000fe4000bf26270 */
[----:B--2---:R-:W-:Y:S02]  /*e300*/  SHF.R.S32.HI R9, RZ, 0x1f, R222 ;  /* 0x0000001fff097819 */ /* 0x004fe400000114de */
[CC--:B------:R-:W-:Y:S02]  /*e310*/  @!P4 LEA R8, P5, R222.reuse, R2.reuse, 0x2 ;  /* 0x00000002de08c211 */ /* 0x0c0fe400078a10ff */
[----:B------:R-:W-:Y:S02]  /*e320*/  @!P3 LEA R4, P6, R17, R2, 0x2 ;  /* 0x000000021104b211 */ /* 0x000fe400078c10ff */
[----:B------:R-:W-:-:S02]  /*e330*/  @!P4 LEA.HI.X R9, R222, R3, R9, 0x2, P5 ;  /* 0x00000003de09c211 */ /* 0x000fc400028f1409 */
[----:B------:R-:W-:Y:S02]  /*e340*/  ISETP.GE.AND P5, PT, R15, UR6, PT ;  /* 0x000000060f007c0c */ /* 0x000fe4000bfa6270 */
[-C--:B------:R-:W-:Y:S01]  /*e350*/  @!P3 LEA.HI.X R5, R17, R3.reuse, R5, 0x2, P6 ;  /* 0x000000031105b211 */ /* 0x080fe200030f1405 */
[----:B------:R2:W-:Y:S01]  /*e360*/  @!P4 ST.E.64 desc[UR36][R8.64], R132 ;  /* 0x000000840800c985 */ /* 0x0005e2000c101b24 */
[----:B0-----:R-:W-:Y:S02]  /*e370*/  SHF.R.S32.HI R11, RZ, 0x1f, R21 ;  /* 0x0000001fff0b7819 */ /* 0x001fe40000011415 */
[C---:B------:R-:W-:Y:S01]  /*e380*/  @!P2 LEA R10, P6, R21.reuse, R2, 0x2 ;  /* 0x00000002150aa211 */ /* 0x040fe200078c10ff */
[----:B------:R2:W-:Y:S01]  /*e390*/  @!P3 ST.E.64 desc[UR36][R4.64], R136 ;  /* 0x000000880400b985 */ /* 0x0005e2000c101b24 */
[----:B-1----:R-:W-:Y:S02]  /*e3a0*/  SHF.R.S32.HI R13, RZ, 0x1f, R19 ;  /* 0x0000001fff0d7819 */ /* 0x002fe40000011413 */
[----:B------:R-:W-:-:S02]  /*e3b0*/  @!P2 LEA.HI.X R11, R21, R3, R11, 0x2, P6 ;  /* 0x00000003150ba211 */ /* 0x000fc400030f140b */
[----:B------:R-:W-:-:S03]  /*e3c0*/  @!P1 LEA R12, P6, R19, R2, 0x2 ;  /* 0x00000002130c9211 */ /* 0x000fc600078c10ff */
[----:B------:R2:W-:Y:S01]  /*e3d0*/  @!P2 ST.E.64 desc[UR36][R10.64], R140 ;  /* 0x0000008c0a00a985 */ /* 0x0005e2000c101b24 */
[----:B------:R-:W-:Y:S02]  /*e3e0*/  @!P1 LEA.HI.X R13, R19, R3, R13, 0x2, P6 ;  /* 0x00000003130d9211 */ /* 0x000fe400030f140d */
[----:B------:R-:W-:-:S03]  /*e3f0*/  @!P5 LEA R2, P6, R15, R2, 0x2 ;  /* 0x000000020f02d211 */ /* 0x000fc600078c10ff */
[----:B------:R2:W-:Y:S01]  /*e400*/  @!P1 ST.E.64 desc[UR36][R12.64], R144 ;  /* 0x000000900c009985 */ /* 0x0005e2000c101b24 */
[----:B------:R-:W-:-:S05]  /*e410*/  @!P5 LEA.HI.X R3, R15, R3, R14, 0x2, P6 ;  /* 0x000000030f03d211 */ /* 0x000fca00030f140e */
[----:B------:R2:W-:Y:S04]  /*e420*/  @!P5 ST.E.64 desc[UR36][R2.64], R148 ;  /* 0x000000940200d985 */ /* 0x0005e8000c101b24 */
.L_x_14942:
[----:B------:R-:W-:Y:S05]  /*e430*/  BSYNC B1 ;  /* 0x0000000000017941 */ /* 0x000fea0003800000 */
.L_x_14941:
[----:B--2---:R0:W1:Y:S04]  /*e440*/  SHFL.IDX PT, R3, R7, 0x1, 0x1c1f ;  /* 0x003c1f0007037f89 */ /* 0x00406800000e0000 */
[----:B------:R0:W2:Y:S01]  /*e450*/  SHFL.IDX PT, R2, R0, 0x1, 0x1c1f ;  /* 0x003c1f0000027f89 */ /* 0x0000a200000e0000 */
[----:B------:R-:W-:Y:S05]  /*e460*/  @P0 BRA `(.L_x_14940) ;  /* 0x0000001400d00947 */ /* 0x000fea0003800000 */
[----:B------:R-:W-:Y:S01]  /*e470*/  ULDC UR6, c[0x0][0xbc8] ;  /* 0x0002f20000067ab9 */ /* 0x000fe20000000800 */
[C---:B------:R-:W-:Y:S01]  /*e480*/  VIADD R21, R22.reuse, 0xe0 ;  /* 0x000000e016157836 */ /* 0x040fe20000000000 */
[----:B------:R-:W-:Y:S01]  /*e490*/  ISETP.GE.AND P5, PT, R193, UR6, PT ;  /* 0x00000006c1007c0c */ /* 0x000fe2000bfa6270 */
[C---:B0-----:R-:W-:Y:S01]  /*e4a0*/  VIADD R7, R22.reuse, 0xe8 ;  /* 0x000000e816077836 */ /* 0x041fe20000000000 */
[----:B------:R-:W-:Y:S02]  /*e4b0*/  ISETP.GE.AND P4, PT, R22, UR6, PT ;  /* 0x0000000616007c0c */ /* 0x000fe4000bf86270 */
[----:B------:R-:W-:Y:S02]  /*e4c0*/  ISETP.GE.AND P2, PT, R191, UR6, PT ;  /* 0x00000006bf007c0c */ /* 0x000fe4000bf46270 */
[----:B------:R-:W-:Y:S02]  /*e4d0*/  ISETP.GE.AND P1, PT, R189, UR6, PT ;  /* 0x00000006bd007c0c */ /* 0x000fe4000bf26270 */
[----:B------:R-:W-:-:S02]  /*e4e0*/  ISETP.GE.AND P0, PT, R187, UR6, PT ;  /* 0x00000006bb007c0c */ /* 0x000fc4000bf06270 */
[----:B------:R-:W-:Y:S02]  /*e4f0*/  SHF.R.S32.HI R19, RZ, 0x1f, R222 ;  /* 0x0000001fff137819 */ /* 0x000fe400000114de */
[----:B------:R-:W-:Y:S02]  /*e500*/  SHF.R.S32.HI R0, RZ, 0x1f, R21 ;  /* 0x0000001fff007819 */ /* 0x000fe40000011415 */
[-C--:B--2---:R-:W-:Y:S01]  /*e510*/  @!P5 LEA R8, P3, R193, R2.reuse, 0x2 ;  /* 0x00000002c108d211 */ /* 0x084fe200078610ff */
[----:B-1----:R-:W-:Y:S02]  /*e520*/  @!P4 IMAD.WIDE R4, R22, 0x4, R2 ;  /* 0x000000041604c825 */ /* 0x002fe400078e0202 */
[----:B------:R-:W-:Y:S02]  /*e530*/  @!P2 LEA R10, P6, R191, R2, 0x2 ;  /* 0x00000002bf0aa211 */ /* 0x000fe400078c10ff */
[----:B------:R-:W-:Y:S01]  /*e540*/  @!P5 LEA.HI.X R9, R193, R3, R194, 0x2, P3 ;  /* 0x00000003c109d211 */ /* 0x000fe200018f14c2 */
[----:B------:R0:W-:Y:S01]  /*e550*/  @!P4 ST.E.64 desc[UR36][R4.64], R26 ;  /* 0x0000001a0400c985 */ /* 0x0001e2000c101b24 */
[----:B------:R-:W-:-:S02]  /*e560*/  ISETP.GE.AND P3, PT, R16, UR6, PT ;  /* 0x0000000610007c0c */ /* 0x000fc4000bf66270 */
[-C--:B------:R-:W-:Y:S01]  /*e570*/  @!P2 LEA.HI.X R11, R191, R3.reuse, R192, 0x2, P6 ;  /* 0x00000003bf0ba211 */ /* 0x080fe200030f14c0 */
[----:B------:R1:W-:Y:S01]  /*e580*/  @!P5 ST.E.64 desc[UR36][R8.64], R30 ;  /* 0x0000001e0800d985 */ /* 0x0003e2000c101b24 */
[-C--:B------:R-:W-:Y:S02]  /*e590*/  @!P1 LEA R12, P5, R189, R2.reuse, 0x2 ;  /* 0x00000002bd0c9211 */ /* 0x080fe400078a10ff */
[----:B------:R-:W-:Y:S01]  /*e5a0*/  ISETP.GE.AND P4, PT, R184, UR6, PT ;  /* 0x00000006b8007c0c */ /* 0x000fe2000bf86270 */
[----:B------:R2:W-:Y:S01]  /*e5b0*/  @!P2 ST.E.64 desc[UR36][R10.64], R34 ;  /* 0x000000220a00a985 */ /* 0x0005e2000c101b24 */
[----:B------:R-:W-:Y:S02]  /*e5c0*/  @!P0 LEA R14, P6, R187, R2, 0x2 ;  /* 0x00000002bb0e8211 */ /* 0x000fe400078c10ff */
[----:B------:R-:W-:Y:S02]  /*e5d0*/  @!P1 LEA.HI.X R13, R189, R3, R190, 0x2, P5 ;  /* 0x00000003bd0d9211 */ /* 0x000fe400028f14be */
[----:B------:R-:W-:-:S02]  /*e5e0*/  ISETP.GE.AND P5, PT, R182, UR6, PT ;  /* 0x00000006b6007c0c */ /* 0x000fc4000bfa6270 */
[-C--:B------:R-:W-:Y:S01]  /*e5f0*/  @!P0 LEA.HI.X R15, R187, R3.reuse, R188, 0x2, P6 ;  /* 0x00000003bb0f8211 */ /* 0x080fe200030f14bc */
[----:B------:R3:W-:Y:S01]  /*e600*/  @!P1 ST.E.64 desc[UR36][R12.64], R38 ;  /* 0x000000260c009985 */ /* 0x0007e2000c101b24 */
[-C--:B0-----:R-:W-:Y:S02]  /*e610*/  @!P3 LEA R4, P6, R16, R2.reuse, 0x2 ;  /* 0x000000021004b211 */ /* 0x081fe400078c10ff */
[----:B------:R-:W-:Y:S01]  /*e620*/  ISETP.GE.AND P1, PT, R178, UR6, PT ;  /* 0x00000006b2007c0c */ /* 0x000fe2000bf26270 */
[----:B------:R0:W-:Y:S01]  /*e630*/  @!P0 ST.E.64 desc[UR36][R14.64], R42 ;  /* 0x0000002a0e008985 */ /* 0x0001e2000c101b24 */
[----:B------:R-:W-:Y:S02]  /*e640*/  ISETP.GE.AND P0, PT, R180, UR6, PT ;  /* 0x00000006b4007c0c */ /* 0x000fe4000bf06270 */
[----:B-1----:R-:W-:Y:S02]  /*e650*/  @!P4 LEA R8, P2, R184, R2, 0x2 ;  /* 0x00000002b808c211 */ /* 0x002fe400078410ff */
[----:B------:R-:W-:-:S02]  /*e660*/  @!P3 LEA.HI.X R5, R16, R3, R186, 0x2, P6 ;  /* 0x000000031005b211 */ /* 0x000fc400030f14ba */
[-C--:B------:R-:W-:Y:S02]  /*e670*/  @!P5 LEA R16, P6, R182, R2.reuse, 0x2 ;  /* 0x00000002b610d211 */ /* 0x080fe400078c10ff */
[-C--:B------:R-:W-:Y:S01]  /*e680*/  @!P4 LEA.HI.X R9, R184, R3.reuse, R185, 0x2, P2 ;  /* 0x00000003b809c211 */ /* 0x080fe200010f14b9 */
[----:B------:R1:W-:Y:S01]  /*e690*/  @!P3 ST.E.64 desc[UR36][R4.64], R46 ;  /* 0x0000002e0400b985 */ /* 0x0003e2000c101b24 */
[----:B------:R-:W-:Y:S02]  /*e6a0*/  ISETP.GE.AND P2, PT, R176, UR6, PT ;  /* 0x00000006b0007c0c */ /* 0x000fe4000bf46270 */
[----:B------:R-:W-:Y:S01]  /*e6b0*/  @!P5 LEA.HI.X R17, R182, R3, R183, 0x2, P6 ;  /* 0x00000003b611d211 */ /* 0x000fe200030f14b7 */
[----:B------:R4:W-:Y:S01]  /*e6c0*/  @!P4 ST.E.64 desc[UR36][R8.64], R50 ;  /* 0x000000320800c985 */ /* 0x0009e2000c101b24 */
[-C--:B--2---:R-:W-:Y:S02]  /*e6d0*/  @!P0 LEA R10, P4, R180, R2.reuse, 0x2 ;  /* 0x00000002b40a8211 */ /* 0x084fe400078810ff */
[----:B------:R-:W-:Y:S01]  /*e6e0*/  ISETP.GE.AND P3, PT, R174, UR6, PT ;  /* 0x00000006ae007c0c */ /* 0x000fe2000bf66270 */
[----:B------:R2:W-:Y:S01]  /*e6f0*/  @!P5 ST.E.64 desc[UR36][R16.64], R54 ;  /* 0x000000361000d985 */ /* 0x0005e2000c101b24 */
[----:B---3--:R-:W-:-:S02]  /*e700*/  @!P1 LEA R12, P5, R178, R2, 0x2 ;  /* 0x00000002b20c9211 */ /* 0x008fc400078a10ff */
[-C--:B------:R-:W-:Y:S02]  /*e710*/  @!P0 LEA.HI.X R11, R180, R3.reuse, R181, 0x2, P4 ;  /* 0x00000003b40b8211 */ /* 0x080fe400020f14b5 */
[----:B------:R-:W-:Y:S02]  /*e720*/  ISETP.GE.AND P4, PT, R172, UR6, PT ;  /* 0x00000006ac007c0c */ /* 0x000fe4000bf86270 */
[----:B------:R-:W-:Y:S01]  /*e730*/  @!P1 LEA.HI.X R13, R178, R3, R179, 0x2, P5 ;  /* 0x00000003b20d9211 */ /* 0x000fe200028f14b3 */
[----:B------:R-:W-:Y:S01]  /*e740*/  @!P0 ST.E.64 desc[UR36][R10.64], R58 ;  /* 0x0000003a0a008985 */ /* 0x000fe2000c101b24 */
[----:B------:R-:W-:Y:S02]  /*e750*/  ISETP.GE.AND P5, PT, R170, UR6, PT ;  /* 0x00000006aa007c0c */ /* 0x000fe4000bfa6270 */
[----:B0-----:R-:W-:Y:S01]  /*e760*/  @!P2 LEA R14, P6, R176, R2, 0x2 ;  /* 0x00000002b00ea211 */ /* 0x001fe200078c10ff */
[----:B------:R0:W-:Y:S01]  /*e770*/  @!P1 ST.E.64 desc[UR36][R12.64], R62 ;  /* 0x0000003e0c009985 */ /* 0x0001e2000c101b24 */
[----:B------:R-:W-:-:S02]  /*e780*/  ISETP.GE.AND P1, PT, R166, UR6, PT ;  /* 0x00000006a6007c0c */ /* 0x000fc4000bf26270 */
[-C--:B------:R-:W-:Y:S02]  /*e790*/  @!P2 LEA.HI.X R15, R176, R3.reuse, R177, 0x2, P6 ;  /* 0x00000003b00fa211 */ /* 0x080fe400030f14b1 */
[-C--:B-1----:R-:W-:Y:S02]  /*e7a0*/  @!P3 LEA R4, P6, R174, R2.reuse, 0x2 ;  /* 0x00000002ae04b211 */ /* 0x082fe400078c10ff */
[----:B------:R-:W-:Y:S01]  /*e7b0*/  ISETP.GE.AND P0, PT, R168, UR6, PT ;  /* 0x00000006a8007c0c */ /* 0x000fe2000bf06270 */
[----:B------:R1:W-:Y:S01]  /*e7c0*/  @!P2 ST.E.64 desc[UR36][R14.64], R66 ;  /* 0x000000420e00a985 */ /* 0x0003e2000c101b24 */
[-C--:B----4-:R-:W-:Y:S02]  /*e7d0*/  @!P4 LEA R8, P2, R172, R2.reuse, 0x2 ;  /* 0x00000002ac08c211 */ /* 0x090fe400078410ff */
[----:B------:R-:W-:Y:S02]  /*e7e0*/  @!P3 LEA.HI.X R5, R174, R3, R175, 0x2, P6 ;  /* 0x00000003ae05b211 */ /* 0x000fe400030f14af */
[----:B--2---:R-:W-:-:S02]  /*e7f0*/  @!P5 LEA R16, P6, R170, R2, 0x2 ;  /* 0x00000002aa10d211 */ /* 0x004fc400078c10ff */
[-C--:B------:R-:W-:Y:S01]  /*e800*/  @!P4 LEA.HI.X R9, R172, R3.reuse, R173, 0x2, P2 ;  /* 0x00000003ac09c211 */ /* 0x080fe200010f14ad */
[----:B------:R-:W-:Y:S01]  /*e810*/  @!P3 ST.E.64 desc[UR36][R4.64], R70 ;  /* 0x000000460400b985 */ /* 0x000fe2000c101b24 */
[----:B------:R-:W-:Y:S02]  /*e820*/  ISETP.GE.AND P2, PT, R164, UR6, PT ;  /* 0x00000006a4007c0c */ /* 0x000fe4000bf46270 */
[----:B------:R-:W-:Y:S01]  /*e830*/  @!P5 LEA.HI.X R17, R170, R3, R171, 0x2, P6 ;  /* 0x00000003aa11d211 */ /* 0x000fe200030f14ab */
[----:B------:R2:W-:Y:S01]  /*e840*/  @!P4 ST.E.64 desc[UR36][R8.64], R74 ;  /* 0x0000004a0800c985 */ /* 0x0005e2000c101b24 */
[-C--:B0-----:R-:W-:Y:S02]  /*e850*/  @!P1 LEA R12, P3, R166, R2.reuse, 0x2 ;  /* 0x00000002a60c9211 */ /* 0x081fe400078610ff */
[----:B------:R-:W-:Y:S01]  /*e860*/  @!P0 LEA R10, P6, R168, R2, 0x2 ;  /* 0x00000002a80a8211 */ /* 0x000fe200078c10ff */
[----:B------:R0:W-:Y:S01]  /*e870*/  @!P5 ST.E.64 desc[UR36][R16.64], R78 ;  /* 0x0000004e1000d985 */ /* 0x0001e2000c101b24 */
[----:B------:R-:W-:-:S02]  /*e880*/  ISETP.GE.AND P5, PT, R162, UR6, PT ;  /* 0x00000006a2007c0c */ /* 0x000fc4000bfa6270 */
[----:B------:R-:W-:Y:S02]  /*e890*/  ISETP.GE.AND P4, PT, R160, UR6, PT ;  /* 0x00000006a0007c0c */ /* 0x000fe4000bf86270 */
[-C--:B------:R-:W-:Y:S02]  /*e8a0*/  @!P1 LEA.HI.X R13, R166, R3.reuse, R167, 0x2, P3 ;  /* 0x00000003a60d9211 */ /* 0x080fe400018f14a7 */
        /* <DEDUP_REMOVED lines=45> */
[-C--:B-1----:R-:W-:Y:S02]  /*eb80*/  @!P0 LEA R14, P5, R222, R2.reuse, 0x2 ;  /* 0x00000002de0e8211 */ /* 0x082fe400078a10ff */
        /* <DEDUP_REMOVED lines=25> */
.L_x_14931:
[----:B------:R-:W0:Y:S01]  /*ed20*/  LDC.64 R4, c[0x0][0xd00] ;  /* 0x00034000ff047b82 */ /* 0x000e220000000a00 */
[----:B------:R-:W-:Y:S01]  /*ed30*/  ULDC.64 UR6, c[0x0][0xd08] ;  /* 0x0003420000067ab9 */ /* 0x000fe20000000a00 */
[----:B------:R-:W-:Y:S02]  /*ed40*/  MOV R7, RZ ;  /* 0x000000ff00077202 */ /* 0x000fe40000000f00 */
[----:B------:R-:W-:-:S04]  /*ed50*/  ISETP.NE.U32.AND P1, PT, RZ, UR6, PT ;  /* 0x00000006ff007c0c */ /* 0x000fc8000bf25070 */
[----:B------:R-:W1:Y:S01]  /*ed60*/  LDC.64 R2, c[0x0][0xd00] ;  /* 0x00034000ff027b82 */ /* 0x000e620000000a00 */
[----:B------:R-:W-:Y:S02]  /*ed70*/  ISETP.NE.AND.EX P1, PT, RZ, UR7, PT, P1 ;  /* 0x00000007ff007c0c */ /* 0x000fe4000bf25310 */
        /* <DEDUP_REMOVED lines=20> */
.L_x_14943:
[----:B------:R-:W-:Y:S01]  /*eec0*/  BSSY B1, `(.L_x_14944) ;  /* 0x0000039000017945 */ /* 0x000fe20003800000 */
[----:B------:R-:W-:Y:S02]  /*eed0*/  SEL R21, R212, RZ, !P0 ;  /* 0x000000ffd4157207 */ /* 0x000fe40004000000 */
[----:B------:R-:W-:Y:S02]  /*eee0*/  SEL R223, R223, RZ, !P0 ;  /* 0x000000ffdfdf7207 */ /* 0x000fe40004000000 */
[----:B-----5:R-:W-:Y:S01]  /*eef0*/  SHF.R.S32.HI R18, RZ, 0x1f, R7 ;  /* 0x0000001fff127819 */ /* 0x020fe20000011407 */
[----:B------:R-:W-:Y:S06]  /*ef00*/  @P3 BRA `(.L_x_14945) ;  /* 0x0000000000d03947 */ /* 0x000fec0003800000 */
        /* <DEDUP_REMOVED lines=8> */
[----:B------:R-:W2:Y:S01]  /*ef90*/  LDL.LU R24, [R1+0x24] ;  /* 0x0000240001187983 */ /* 0x000ea20000300800 */
[----:B------:R-:W-:Y:S01]  /*efa0*/  ISETP.NE.AND P1, PT, R29, 0x1, PT ;  /* 0x000000011d00780c */ /* 0x000fe20003f25270 */
[----:B------:R-:W-:Y:S01]  /*efb0*/  IMAD.MOV.U32 R16, RZ, RZ, 0xab8 ;  /* 0x00000ab8ff107424 */ /* 0x000fe200078e00ff */
[----:B------:R-:W-:Y:S01]  /*efc0*/  ISETP.GT.AND P0, PT, R214, 0x1, PT ;  /* 0x00000001d600780c */ /* 0x000fe20003f04270 */
[----:B------:R-:W0:Y:S01]  /*efd0*/  LDC.64 R26, c[0x0][0xca8] ;  /* 0x00032a00ff1a7b82 */ /* 0x000e220000000a00 */
[----:B------:R-:W-:Y:S02]  /*efe0*/  IMAD.MOV.U32 R15, RZ, RZ, R25 ;  /* 0x000000ffff0f7224 */ /* 0x000fe400078e0019 */
[----:B------:R-:W-:-:S05]  /*eff0*/  SEL R16, R16, 0xa78, P0 ;  /* 0x00000a7810107807 */ /* 0x000fca0000000000 */
[----:B------:R-:W1:Y:S08]  /*f000*/  LDC.64 R4, c[0x0][R16+0x220] ;  /* 0x0000880010047b82 */ /* 0x000e700000000a00 */
[----:B------:R-:W3:Y:S08]  /*f010*/  @P1 LDC R14, c[0x0][0xcec] ;  /* 0x00033b00ff0e1b82 */ /* 0x000ef00000000800 */
[----:B------:R-:W4:Y:S08]  /*f020*/  LDC.64 R2, c[0x0][R16+0x218] ;  /* 0x0000860010027b82 */ /* 0x000f300000000a00 */
[----:B------:R-:W5:Y:S01]  /*f030*/  @P1 LDC R19, c[0x0][0xcf0] ;  /* 0x00033c00ff131b82 */ /* 0x000f620000000800 */
[----:B-1----:R-:W-:-:S02]  /*f040*/  IMAD R5, R5, R21, RZ ;  /* 0x0000001505057224 */ /* 0x002fc400078e02ff */
[----:B------:R-:W-:-:S05]  /*f050*/  IMAD.WIDE.U32 R12, R4, R21, RZ ;  /* 0x00000015040c7225 */ /* 0x000fca00078e00ff */
[----:B------:R-:W1:Y:S01]  /*f060*/  LDC.64 R8, c[0x0][R16+0x228] ;  /* 0x00008a0010087b82 */ /* 0x000e620000000a00 */
[----:B---3--:R-:W-:-:S07]  /*f070*/  @P1 IMAD.HI.U32 R14, R25, R14, RZ ;  /* 0x0000000e190e1227 */ /* 0x008fce00078e00ff */
[----:B------:R-:W3:Y:S01]  /*f080*/  LDC.64 R10, c[0x0][R16+0x210] ;  /* 0x00008400100a7b82 */ /* 0x000ee20000000a00 */
[-C--:B----4-:R-:W-:Y:S02]  /*f090*/  IMAD R17, R3, R213.reuse, RZ ;  /* 0x000000d503117224 */ /* 0x090fe400078e02ff */
[----:B------:R-:W-:-:S04]  /*f0a0*/  IMAD.WIDE.U32 R2, R2, R213, RZ ;  /* 0x000000d502027225 */ /* 0x000fc800078e00ff */
[----:B------:R-:W-:Y:S01]  /*f0b0*/  IMAD.IADD R17, R3, 0x1, R17 ;  /* 0x0000000103117824 */ /* 0x000fe200078e0211 */
[----:B-----5:R-:W-:Y:S01]  /*f0c0*/  @P1 SHF.R.U32.HI R15, RZ, R19, R14 ;  /* 0x00000013ff0f1219 */ /* 0x020fe2000001160e */
[----:B------:R-:W-:Y:S01]  /*f0d0*/  IMAD R19, R4, R223, R5 ;  /* 0x000000df04137224 */ /* 0x000fe200078e0205 */
[----:B0-----:R-:W0:Y:S01]  /*f0e0*/  @!P0 LDC R26, c[0x0][0xc50] ;  /* 0x00031400ff1a8b82 */ /* 0x001e220000000800 */
[----:B------:R-:W-:Y:S02]  /*f0f0*/  IADD3 R4, P1, P3, R12, R2, R7 ;  /* 0x000000020c047210 */ /* 0x000fe40007b3e007 */
[----:B------:R-:W-:Y:S02]  /*f100*/  IMAD.IADD R19, R13, 0x1, R19 ;  /* 0x000000010d137824 */ /* 0x000fe400078e0213 */
[----:B------:R-:W-:-:S03]  /*f110*/  IMAD.MOV R12, RZ, RZ, -R15 ;  /* 0x000000ffff0c7224 */ /* 0x000fc600078e0a0f */
[----:B------:R-:W4:Y:S01]  /*f120*/  @!P0 LDC R27, c[0x0][0xc54] ;  /* 0x00031500ff1b8b82 */ /* 0x000f220000000800 */
[----:B--2---:R-:W-:-:S05]  /*f130*/  SEL R5, R24, RZ, P0 ;  /* 0x000000ff18057207 */ /* 0x004fca0000000000 */
[----:B-1----:R-:W-:Y:S01]  /*f140*/  IMAD.WIDE.U32 R2, R8, R5, RZ ;  /* 0x0000000508027225 */ /* 0x002fe200078e00ff */
[----:B------:R-:W-:-:S03]  /*f150*/  IADD3.X R8, R19, R17, R18, P1, P3 ;  /* 0x0000001113087210 */ /* 0x000fc60000fe6412 */
[----:B------:R-:W-:Y:S01]  /*f160*/  IMAD R9, R9, R5, RZ ;  /* 0x0000000509097224 */ /* 0x000fe200078e02ff */
[----:B------:R-:W-:Y:S01]  /*f170*/  IADD3 R2, P0, P1, R15, R4, R2 ;  /* 0x000000040f027210 */ /* 0x000fe2000791e002 */
[----:B------:R-:W-:Y:S01]  /*f180*/  IMAD R5, R29, R12, R25 ;  /* 0x0000000c1d057224 */ /* 0x000fe200078e0219 */
[----:B------:R-:W-:Y:S01]  /*f190*/  SHF.R.S32.HI R15, RZ, 0x1f, R15 ;  /* 0x0000001fff0f7819 */ /* 0x000fe2000001140f */
[----:B------:R-:W-:Y:S02]  /*f1a0*/  IMAD.IADD R9, R3, 0x1, R9 ;  /* 0x0000000103097824 */ /* 0x000fe400078e0209 */
[----:B---3--:R-:W-:-:S03]  /*f1b0*/  IMAD R4, R11, R5, RZ ;  /* 0x000000050b047224 */ /* 0x008fc600078e02ff */
[----:B------:R-:W-:Y:S02]  /*f1c0*/  IADD3.X R3, R15, R8, R9, P0, P1 ;  /* 0x000000080f037210 */ /* 0x000fe400007e2409 */
[----:B------:R-:W-:Y:S01]  /*f1d0*/  SHF.R.S32.HI R9, RZ, 0x1f, R5 ;  /* 0x0000001fff097819 */ /* 0x000fe20000011405 */
[----:B------:R-:W-:-:S04]  /*f1e0*/  IMAD.WIDE.U32 R2, R10, R5, R2 ;  /* 0x000000050a027225 */ /* 0x000fc800078e0002 */
[----:B------:R-:W-:Y:S01]  /*f1f0*/  IMAD R9, R10, R9, R4 ;  /* 0x000000090a097224 */ /* 0x000fe200078e0204 */
[----:B0-----:R-:W-:-:S03]  /*f200*/  LEA R4, P0, R2, R26, 0x2 ;  /* 0x0000001a02047211 */ /* 0x001fc600078010ff */
[----:B------:R-:W-:-:S05]  /*f210*/  IMAD.IADD R3, R3, 0x1, R9 ;  /* 0x0000000103037824 */ /* 0x000fca00078e0209 */
[----:B----4-:R-:W-:Y:S01]  /*f220*/  LEA.HI.X R5, R2, R27, R3, 0x2, P0 ;  /* 0x0000001b02057211 */ /* 0x010fe200000f1403 */
[----:B------:R-:W-:-:S05]  /*f230*/  IMAD.MOV.U32 R3, RZ, RZ, -0x800000 ;  /* 0xff800000ff037424 */ /* 0x000fca00078e00ff */
[----:B------:R0:W-:Y:S02]  /*f240*/  STG.E desc[UR36][R4.64], R3 ;  /* 0x0000000304007986 */ /* 0x0001e4000c101924 */
.L_x_14945:
[----:B------:R-:W-:Y:S05]  /*f250*/  BSYNC B1 ;  /* 0x0000000000017941 */ /* 0x000fea0003800000 */
.L_x_14944:
[----:B------:R-:W-:Y:S05]  /*f260*/  @P2 BRA `(.L_x_14940) ;  /* 0x0000000800502947 */ /* 0x000fea0003800000 */
[----:B------:R-:W1:Y:S01]  /*f270*/  LDC R11, c[0x0][0xce8] ;  /* 0x00033a00ff0b7b82 */ /* 0x000e620000000800 */
[----:B0-----:R-:W-:Y:S01]  /*f280*/  SHF.R.S32.HI R3, RZ, 0x1f, R20 ;  /* 0x0000001fff037819 */ /* 0x001fe20000011414 */
[----:B------:R-:W-:Y:S01]  /*f290*/  ULDC.64 UR6, c[0x0][0xba0] ;  /* 0x0002e80000067ab9 */ /* 0x000fe20000000a00 */
[----:B------:R-:W-:Y:S01]  /*f2a0*/  R2UR UR8, R204 ;  /* 0x00000000cc0872ca */ /* 0x000fe200000e0000 */
[----:B------:R-:W-:Y:S01]  /*f2b0*/  IMAD R2, R18, UR6, RZ ;  /* 0x0000000612027c24 */ /* 0x000fe2000f8e02ff */
[----:B------:R-:W-:Y:S01]  /*f2c0*/  LEA.HI R4, R3, R20, RZ, 0x3 ;  /* 0x0000001403047211 */ /* 0x000fe200078f18ff */
[----:B------:R-:W-:Y:S02]  /*f2d0*/  BSSY B1, `(.L_x_14946) ;  /* 0x000004b000017945 */ /* 0x000fe40003800000 */
[C---:B------:R-:W-:Y:S01]  /*f2e0*/  IMAD R5, R7.reuse, UR7, R2 ;  /* 0x0000000707057c24 */ /* 0x040fe2000f8e0202 */
[----:B------:R-:W-:Y:S01]  /*f2f0*/  LOP3.LUT R9, R4, 0xfffffff8, RZ, 0xc0, !PT ;  /* 0xfffffff804097812 */ /* 0x000fe200078ec0ff */
[----:B------:R-:W-:Y:S01]  /*f300*/  IMAD.WIDE.U32 R2, R7, UR6, RZ ;  /* 0x0000000607027c25 */ /* 0x000fe2000f8e00ff */
[----:B------:R-:W-:Y:S01]  /*f310*/  SHF.R.S32.HI R15, RZ, 0x3, R4 ;  /* 0x00000003ff0f7819 */ /* 0x000fe20000011404 */
[----:B------:R-:W-:-:S02]  /*f320*/  ULDC.64 UR6, c[0x0][0xbe8] ;  /* 0x0002fa0000067ab9 */ /* 0x000fc40000000a00 */
[----:B------:R-:W-:Y:S02]  /*f330*/  IMAD.IADD R20, R20, 0x1, -R9 ;  /* 0x0000000114147824 */ /* 0x000fe400078e0a09 */
[----:B------:R-:W-:Y:S02]  /*f340*/  IMAD.IADD R3, R3, 0x1, R5 ;  /* 0x0000000103037824 */ /* 0x000fe400078e0205 */
[----:B------:R-:W-:Y:S02]  /*f350*/  IMAD R4, R20, 0x20, R15 ;  /* 0x0000002014047824 */ /* 0x000fe400078e020f */
[----:B------:R-:W-:Y:S01]  /*f360*/  IMAD.WIDE.U32 R2, R213, UR6, R2 ;  /* 0x00000006d5027c25 */ /* 0x000fe2000f8e0002 */
[----:B-1----:R-:W-:-:S03]  /*f370*/  ISETP.NE.AND P0, PT, R11, 0x1, PT ;  /* 0x000000010b00780c */ /* 0x002fc60003f05270 */
[----:B------:R-:W-:Y:S02]  /*f380*/  VIADD R9, R4, UR8 ;  /* 0x0000000804097c36 */ /* 0x000fe40008000000 */
[----:B------:R-:W-:Y:S01]  /*f390*/  IMAD R3, R213, UR7, R3 ;  /* 0x00000007d5037c24 */ /* 0x000fe2000f8e0203 */
[----:B------:R-:W-:Y:S01]  /*f3a0*/  ULDC.64 UR6, c[0x0][0xbf0] ;  /* 0x0002fc0000067ab9 */ /* 0x000fe20000000a00 */
[----:B------:R-:W-:Y:S02]  /*f3b0*/  IMAD.MOV.U32 R5, RZ, RZ, R9 ;  /* 0x000000ffff057224 */ /* 0x000fe400078e0009 */
[----:B------:R-:W-:Y:S02]  /*f3c0*/  IMAD R7, R223, UR6, RZ ;  /* 0x00000006df077c24 */ /* 0x000fe4000f8e02ff */
[C---:B------:R-:W-:Y:S02]  /*f3d0*/  IMAD.WIDE.U32 R2, R21.reuse, UR6, R2 ;  /* 0x0000000615027c25 */ /* 0x040fe4000f8e0002 */
[----:B------:R-:W0:Y:S02]  /*f3e0*/  @P0 LDC R8, c[0x0][0xcec] ;  /* 0x00033b00ff080b82 */ /* 0x000e240000000800 */
[----:B------:R-:W-:Y:S01]  /*f3f0*/  IMAD R7, R21, UR7, R7 ;  /* 0x0000000715077c24 */ /* 0x000fe2000f8e0207 */
[----:B------:R-:W-:-:S03]  /*f400*/  ULDC.64 UR6, c[0x0][0xbe0] ;  /* 0x0002f80000067ab9 */ /* 0x000fc60000000a00 */
[----:B------:R-:W-:Y:S02]  /*f410*/  IMAD.IADD R3, R3, 0x1, R7 ;  /* 0x0000000103037824 */ /* 0x000fe400078e0207 */
[----:B------:R-:W1:Y:S01]  /*f420*/  @P0 LDC R13, c[0x0][0xcf0] ;  /* 0x00033c00ff0d0b82 */ /* 0x000e620000000800 */
[----:B0-----:R-:W-:-:S05]  /*f430*/  @P0 IMAD.HI.U32 R4, R9, R8, RZ ;  /* 0x0000000809040227 */ /* 0x001fca00078e00ff */
[----:B-1----:R-:W-:-:S04]  /*f440*/  @P0 SHF.R.U32.HI R5, RZ, R13, R4 ;  /* 0x0000000dff050219 */ /* 0x002fc80000011604 */
        /* <DEDUP_REMOVED lines=8> */
[----:B------:R-:W-:Y:S01]  /*f4d0*/  ULDC.64 UR6, c[0x0][0xbd8] ;  /* 0x0002f60000067ab9 */ /* 0x000fe20000000a00 */
[----:B------:R-:W-:Y:S01]  /*f4e0*/  IMAD R11, R0, R11, RZ ;  /* 0x0000000b000b7224 */ /* 0x000fe200078e02ff */
[----:B------:R-:W-:Y:S01]  /*f4f0*/  IADD3 R0, R8, 0x20, RZ ;  /* 0x0000002008007810 */ /* 0x000fe20007ffe0ff */
[----:B------:R-:W-:-:S02]  /*f500*/  IMAD.IADD R3, R3, 0x1, R9 ;  /* 0x0000000103037824 */ /* 0x000fc400078e0209 */
[----:B------:R-:W-:Y:S01]  /*f510*/  IMAD R4, R4, UR6, RZ ;  /* 0x0000000604047c24 */ /* 0x000fe2000f8e02ff */
[----:B------:R-:W-:Y:S01]  /*f520*/  ISETP.GE.AND P1, PT, R0, R11, PT ;  /* 0x0000000b0000720c */ /* 0x000fe20003f26270 */
[----:B------:R-:W-:-:S04]  /*f530*/  IMAD.WIDE.U32 R2, R7, UR6, R2 ;  /* 0x0000000607027c25 */ /* 0x000fc8000f8e0002 */
[----:B------:R-:W-:Y:S01]  /*f540*/  IMAD R5, R7, UR7, R4 ;  /* 0x0000000707057c24 */ /* 0x000fe2000f8e0204 */
[----:B------:R-:W-:Y:S01]  /*f550*/  ULDC.64 UR6, c[0x0][0xb80] ;  /* 0x0002e00000067ab9 */ /* 0x000fe20000000a00 */
[----:B------:R-:W-:Y:S02]  /*f560*/  VIADD R4, R8, 0x40 ;  /* 0x0000004008047836 */ /* 0x000fe40000000000 */
[----:B------:R-:W-:Y:S01]  /*f570*/  IMAD.IADD R3, R3, 0x1, R5 ;  /* 0x0000000103037824 */ /* 0x000fe200078e0205 */
[----:B------:R-:W-:Y:S01]  /*f580*/  LEA R5, P2, R2, UR6, 0x1 ;  /* 0x0000000602057c11 */ /* 0x000fe2000f8408ff */
[----:B------:R-:W-:Y:S01]  /*f590*/  IMAD.SHL.U32 R7, R20, 0x8, RZ ;  /* 0x0000000814077824 */ /* 0x000fe200078e00ff */
[-C--:B------:R-:W-:Y:S02]  /*f5a0*/  ISETP.GE.AND P0, PT, R4, R11.reuse, PT ;  /* 0x0000000b0400720c */ /* 0x080fe40003f06270 */
[----:B------:R-:W-:Y:S01]  /*f5b0*/  LEA.HI.X R4, R2, UR7, R3, 0x1, P2 ;  /* 0x0000000702047c11 */ /* 0x000fe200090f0c03 */
        /* <DEDUP_REMOVED lines=9> */
[----:B------:R-:W-:Y:S02]  /*f650*/  SHF.R.S32.HI R14, RZ, 0x1f, R15 ;  /* 0x0000001fff0e7819 */ /* 0x000fe4000001140f */
[----:B------:R-:W-:Y:S05]  /*f660*/  @P2 BRA `(.L_x_14947) ;  /* 0x0000000000442947 */ /* 0x000fea0003800000 */
        /* <DEDUP_REMOVED lines=17> */
.L_x_14947:
[----:B------:R-:W-:Y:S05]  /*f780*/  BSYNC B1 ;  /* 0x0000000000017941 */ /* 0x000fea0003800000 */
.L_x_14946:
        /* <DEDUP_REMOVED lines=21> */
.L_x_14949:
[----:B------:R-:W-:Y:S05]  /*f8e0*/  BSYNC B1 ;  /* 0x0000000000017941 */ /* 0x000fea0003800000 */
.L_x_14948:
        /* <DEDUP_REMOVED lines=21> */
.L_x_14951:
[----:B------:R-:W-:Y:S05]  /*fa40*/  BSYNC B1 ;  /* 0x0000000000017941 */ /* 0x000fea0003800000 */
.L_x_14950:
        /* <DEDUP_REMOVED lines=22> */
.L_x_14940:
[----:B------:R-:W-:Y:S05]  /*fbb0*/  BSYNC B0 ;  /* 0x0000000000007941 */ /* 0x000fea0003800000 */
.L_x_14930:
[----:B------:R-:W-:Y:S02]  /*fbc0*/  ULDC UR6, c[0x0][0xd3c] ;  /* 0x00034f0000067ab9 */ /* 0x000fe40000000800 */
[----:B------:R-:W-:-:S06]  /*fbd0*/  UISETP.GE.AND UP0, UPT, UR5, UR6, UPT ;  /* 0x000000060500728c */ /* 0x000fcc000bf06270 */
[----:B------:R-:W-:-:S13]  /*fbe0*/  PLOP3.LUT P0, PT, PT, PT, UP0, 0x80, 0x0 ;  /* 0x000000000000781c */ /* 0x000fda0003f0f008 */
[----:B------:R-:W-:Y:S05]  /*fbf0*/  @!P0 BRA `(.L_x_14952) ;  /* 0xffffff1400388947 */ /* 0x000fea000383ffff */
[----:B------:R-:W-:Y:S05]  /*fc00*/  EXIT ;  /* 0x000000000000794d */ /* 0x000fea0003800000 */
.L_x_14886:
        /* <DEDUP_REMOVED lines=16> */
.L_x_14953:
        /* <DEDUP_REMOVED lines=43> */
.L_x_14957:
        /* <DEDUP_REMOVED lines=35> */
.L_x_14955:
        /* <DEDUP_REMOVED lines=13> */
.L_x_14958:
        /* <DEDUP_REMOVED lines=41> */
[----:B------:R-:W-:Y:S01]  /*10550*/  IMAD.MOV.U32 R3, RZ, RZ, R8 ;  /* 0x000000ffff037224 */ /* 0x000fe200078e0008 */
[----:B------:R-:W-:-:S03]  /*10560*/  MOV R8, R12 ;  /* 0x0000000c00087202 */ /* 0x000fc60000000f00 */
        /* <DEDUP_REMOVED lines=19> */
.L_x_14959:
        /* <DEDUP_REMOVED lines=61> */
.L_x_14960:
[----:B------:R-:W-:-:S05]  /*10a70*/  LOP3.LUT R17, RZ, R2, RZ, 0x33, !PT ;  /* 0x00000002ff117212 */ /* 0x000fca00078e33ff */
[----:B------:R-:W-:Y:S01]  /*10a80*/  IMAD.IADD R17, R6, 0x1, R17 ;  /* 0x0000000106117824 */ /* 0x000fe200078e0211 */
[----:B------:R-:W-:Y:S06]  /*10a90*/  BRA `(.L_x_14961) ;  /* 0x0000000000147947 */ /* 0x000fec0003800000 */
.L_x_14956:
[----:B------:R-:W-:Y:S01]  /*10aa0*/  ULDC UR4, c[0x0][0xd3c] ;  /* 0x00034f0000047ab9 */ /* 0x000fe20000000800 */
[----:B------:R-:W-:Y:S02]  /*10ab0*/  IMAD.MOV.U32 R17, RZ, RZ, RZ ;  /* 0x000000ffff117224 */ /* 0x000fe400078e00ff */
[----:B------:R-:W-:Y:S02]  /*10ac0*/  IMAD.U32 R16, RZ, RZ, UR6 ;  /* 0x00000006ff107e24 */ /* 0x000fe4000f8e00ff */
[----:B------:R-:W-:Y:S02]  /*10ad0*/  IMAD.MOV.U32 R18, RZ, RZ, RZ ;  /* 0x000000ffff127224 */ /* 0x000fe400078e00ff */
[----:B------:R-:W-:-:S07]  /*10ae0*/  IMAD.U32 R19, RZ, RZ, UR4 ;  /* 0x00000004ff137e24 */ /* 0x000fce000f8e00ff */
.L_x_14961:
[----:B------:R-:W-:-:S13]  /*10af0*/  ISETP.NE.AND P0, PT, R7, RZ, PT ;  /* 0x000000ff0700720c */ /* 0x000fda0003f05270 */
[----:B------:R-:W0:Y:S01]  /*10b00*/  @!P0 S2R R3, SR_CgaCtaId ;  /* 0x0000000000038919 */ /* 0x000e220000008800 */
[----:B------:R-:W-:-:S04]  /*10b10*/  @!P0 MOV R2, 0x400 ;  /* 0x0000040000028802 */ /* 0x000fc80000000f00 */
[----:B0-----:R-:W-:-:S05]  /*10b20*/  @!P0 LEA R2, R3, R2, 0x18 ;  /* 0x0000000203028211 */ /* 0x001fca00078ec0ff */
[----:B------:R1:W-:Y:S01]  /*10b30*/  @!P0 STS.128 [R2+0x324d0], R16 ;  /* 0x0324d01002008388 */ /* 0x0003e20000000c00 */
[----:B------:R-:W-:Y:S06]  /*10b40*/  BAR.ARV 0x5, 0x180 ;  /* 0x0146000000007b1d */ /* 0x000fec0000002000 */
.L_x_14954:
        /* <DEDUP_REMOVED lines=31> */
.L_x_15031:
        /* <DEDUP_REMOVED lines=8> */
[----:B------:R-:W-:Y:S02]  /*10dc0*/  ISETP.NE.AND.EX P0, PT, RZ, UR5, PT, P0 ;  /* 0x00000005ff007c0c */ /* 0x000fe4000bf05300 */
[----:B0-----:R-:W-:Y:S02]  /*10dd0*/  MOV R35, RZ ;  /* 0x000000ff00237202 */ /* 0x001fe40000000f00 */
[----:B--2---:R-:W-:-:S09]  /*10de0*/  SHF.R.S32.HI R0, RZ, 0x1f, R34 ;  /* 0x0000001fff007819 */ /* 0x004fd20000011422 */
        /* <DEDUP_REMOVED lines=28> */
[----:B---3--:R-:W-:Y:S05]  /*10fb0*/  @P0 BRA `(.L_x_14963) ;  /* 0x0000000000200947 */ /* 0x008fea0003800000 */
        /* <DEDUP_REMOVED lines=8> */
.L_x_14963:
        /* <DEDUP_REMOVED lines=9> */
.L_x_14964:
        /* <DEDUP_REMOVED lines=9> */
.L_x_14965:
        /* <DEDUP_REMOVED lines=13> */
[----:B------:R-:W-:-:S04]  /*11230*/  VIADD R2, R25, 0x5f ;  /* 0x0000005f19027836 */ /* 0x000fc80000000000 */
[----:B------:R-:W-:Y:S01]  /*11240*/  IMAD.HI R2, R2, 0x2aaaaaab, RZ ;  /* 0x2aaaaaab02027827 */ /* 0x000fe200078e02ff */
[----:B---3--:R-:W-:-:S05]  /*11250*/  IADD3 R3, R25, 0x60, -R4 ;  /* 0x0000006019037810 */ /* 0x008fca0007ffe804 */
        /* <DEDUP_REMOVED lines=44> */
.L_x_14967:
[----:B------:R-:W-:Y:S05]  /*11520*/  BSYNC B0 ;  /* 0x0000000000007941 */ /* 0x000fea0003800000 */
.L_x_14966:
        /* <DEDUP_REMOVED lines=23> */
.L_x_14969:
        /* <DEDUP_REMOVED lines=8> */
[----:B------:R-:W-:Y:S01]  /*11720*/  MOV R4, UR6 ;  /* 0x0000000600047c02 */ /* 0x000fe20008000f00 */
[----:B------:R-:W-:Y:S01]  /*11730*/  IMAD.U32 R5, RZ, RZ, UR7 ;  /* 0x00000007ff057e24 */ /* 0x000fe2000f8e00ff */
        /* <DEDUP_REMOVED lines=10> */
.L_x_14972:
[----:B------:R-:W-:Y:S05]  /*117e0*/  BSYNC B6 ;  /* 0x0000000000067941 */ /* 0x000fea0003800000 */
.L_x_14971:
        /* <DEDUP_REMOVED lines=20> */
.L_x_14975:
        /* <DEDUP_REMOVED lines=15> */
.L_x_14974:
[----:B------:R-:W-:Y:S05]  /*11a20*/  BSYNC B6 ;  /* 0x0000000000067941 */ /* 0x000fea0003800000 */
.L_x_14973:
        /* <DEDUP_REMOVED lines=9> */
[----:B------:R3:W5:Y:S01]  /*11ac0*/  @P0 LDG.E R28, desc[UR36][R2.64] ;  /* 0x00000024021c0981 */ /* 0x000762000c1e1900 */
[----:B------:R-:W-:Y:S01]  /*11ad0*/  LOP3.LUT R23, R23, 0xfffffffe, RZ, 0xc0, !PT ;  /* 0xfffffffe17177812 */ /* 0x000fe200078ec0ff */
[----:B------:R-:W-:Y:S01]  /*11ae0*/  UMOV UR5, 0xffffffff ;  /* 0xffffffff00057882 */ /* 0x000fe20000000000 */
[----:B------:R-:W4:Y:S02]  /*11af0*/  S2R R21, SR_TID.X ;  /* 0x0000000000157919 */ /* 0x000f240000002100 */
[----:B------:R-:W-:Y:S01]  /*11b00*/  LOP3.LUT R23, R23, 0xffffffef, RZ, 0xc0, !PT ;  /* 0xffffffef17177812 */ /* 0x000fe200078ec0ff */
[----:B-1----:R-:W-:-:S05]  /*11b10*/  IMAD.SHL.U32 R20, R20, 0x8, RZ ;  /* 0x0000000814147824 */ /* 0x002fca00078e00ff */
[----:B------:R-:W-:-:S04]  /*11b20*/  LOP3.LUT R20, R20, 0x38, RZ, 0xc0, !PT ;  /* 0x0000003814147812 */ /* 0x000fc800078ec0ff */
[C---:B------:R-:W-:Y:S02]  /*11b30*/  LOP3.LUT R4, R20.reuse, 0x40, RZ, 0xfc, !PT ;  /* 0x0000004014047812 */ /* 0x040fe400078efcff */
[----:B------:R-:W-:Y:S02]  /*11b40*/  LOP3.LUT R20, R20, 0x80, RZ, 0xfc, !PT ;  /* 0x0000008014147812 */ /* 0x000fe400078efcff */
[----:B------:R-:W-:Y:S02]  /*11b50*/  ISETP.GE.AND P1, PT, R4, UR4, PT ;  /* 0x0000000404007c0c */ /* 0x000fe4000bf26270 */
[----:B------:R-:W-:Y:S02]  /*11b60*/  ISETP.GE.AND P0, PT, R20, UR4, PT ;  /* 0x0000000414007c0c */ /* 0x000fe4000bf06270 */
[----:B------:R-:W1:Y:S09]  /*11b70*/  S2R R20, SR_TID.X ;  /* 0x0000000000147919 */ /* 0x000e720000002100 */
[----:B------:R-:W-:Y:S01]  /*11b80*/  @P1 LOP3.LUT R23, R23, 0x10, RZ, 0xfc, !PT ;  /* 0x0000001017171812 */ /* 0x000fe200078efcff */
[----:B----4-:R-:W-:-:S05]  /*11b90*/  IMAD.SHL.U32 R21, R21, 0x8, RZ ;  /* 0x0000000815157824 */ /* 0x010fca00078e00ff */
[----:B------:R-:W-:-:S04]  /*11ba0*/  LOP3.LUT R21, R21, 0x38, RZ, 0xc0, !PT ;  /* 0x0000003815157812 */ /* 0x000fc800078ec0ff */
[C---:B------:R-:W-:Y:S02]  /*11bb0*/  ISETP.GE.AND P2, PT, R21.reuse, UR4, PT ;  /* 0x0000000415007c0c */ /* 0x040fe4000bf46270 */
[----:B------:R-:W-:Y:S02]  /*11bc0*/  LOP3.LUT R21, R21, 0xc0, RZ, 0xfc, !PT ;  /* 0x000000c015157812 */ /* 0x000fe400078efcff */
[----:B-1----:R-:W-:-:S09]  /*11bd0*/  LOP3.LUT R20, R20, 0x7f, RZ, 0xc0, !PT ;  /* 0x0000007f14147812 */ /* 0x002fd200078ec0ff */
[----:B------:R-:W-:Y:S02]  /*11be0*/  @P2 LOP3.LUT R23, R23, 0x1, RZ, 0xfc, !PT ;  /* 0x0000000117172812 */ /* 0x000fe400078efcff */
[----:B------:R-:W-:Y:S02]  /*11bf0*/  SHF.R.U32.HI R4, RZ, 0x3, R20 ;  /* 0x00000003ff047819 */ /* 0x000fe40000011614 */
[----:B------:R-:W1:Y:S01]  /*11c00*/  S2R R20, SR_TID.X ;  /* 0x0000000000147919 */ /* 0x000e620000002100 */
[----:B------:R-:W-:-:S04]  /*11c10*/  LOP3.LUT R23, R23, 0xfffffff7, RZ, 0xc0, !PT ;  /* 0xfffffff717177812 */ /* 0x000fc800078ec0ff */
[----:B------:R-:W-:Y:S02]  /*11c20*/  @P0 LOP3.LUT R23, R23, 0x8, RZ, 0xfc, !PT ;  /* 0x0000000817170812 */ /* 0x000fe400078efcff */
[----:B------:R-:W-:Y:S02]  /*11c30*/  ISETP.GE.AND P0, PT, R21, UR4, PT ;  /* 0x0000000415007c0c */ /* 0x000fe4000bf06270 */
[----:B------:R-:W-:-:S11]  /*11c40*/  LOP3.LUT R23, R23, 0xfffffffb, RZ, 0xc0, !PT ;  /* 0xfffffffb17177812 */ /* 0x000fd600078ec0ff */
[----:B------:R-:W-:Y:S01]  /*11c50*/  @P0 LOP3.LUT R23, R23, 0x4, RZ, 0xfc, !PT ;  /* 0x0000000417170812 */ /* 0x000fe200078efcff */
[----:B-1----:R-:W-:-:S05]  /*11c60*/  IMAD.SHL.U32 R20, R20, 0x10, RZ ;  /* 0x0000001014147824 */ /* 0x002fca00078e00ff */
[----:B------:R-:W-:Y:S01]  /*11c70*/  LOP3.LUT R20, R4, 0x70, R20, 0xf8, !PT ;  /* 0x0000007004147812 */ /* 0x000fe200078ef814 */
[----:B--2---:R-:W-:-:S04]  /*11c80*/  VIADD R0, R0, 0xffffffff ;  /* 0xffffffff00007836 */ /* 0x004fc80000000000 */
[----:B------:R-:W-:Y:S01]  /*11c90*/  IMAD R37, R0, 0x60, R20 ;  /* 0x0000006000257824 */ /* 0x000fe200078e0214 */
[----:B0--3--:R-:W-:Y:S06]  /*11ca0*/  BRA.DIV UR5, `(.L_x_14976) ;  /* 0x0000005205147947 */ /* 0x009fec000b800000 */
.L_x_15049:
        /* <DEDUP_REMOVED lines=20> */
[----:B------:R-:W-:Y:S01]  /*11df0*/  @!P0 IMAD.IADD R7, R3, 0x1, R7 ;  /* 0x0000000103078824 */ /* 0x000fe200078e0207 */
[----:B------:R-:W-:-:S05]  /*11e00*/  SEL R3, RZ, 0x1, P2 ;  /* 0x00000001ff037807 */ /* 0x000fca0001000000 */
[----:B------:R1:W-:Y:S01]  /*11e10*/  STL [R1+0x20], R3 ;  /* 0x0000200301007387 */ /* 0x0003e20000100800 */
[----:B0-----:R-:W-:-:S04]  /*11e20*/  @!P0 LEA R4, P1, R2, R4, 0x2 ;  /* 0x0000000402048211 */ /* 0x001fc800078210ff */
[----:B------:R-:W-:Y:S01]  /*11e30*/  @!P0 LEA.HI.X R5, R2, R5, R7, 0x2, P1 ;  /* 0x0000000502058211 */ /* 0x000fe200008f1407 */
[----:B------:R-:W-:-:S04]  /*11e40*/  IMAD.MOV R2, RZ, RZ, -R6 ;  /* 0x000000ffff027224 */ /* 0x000fc800078e0a06 */
[----:B------:R-:W-:Y:S01]  /*11e50*/  IMAD R37, R8, R2, R37 ;  /* 0x0000000208257224 */ /* 0x000fe200078e0225 */
[----:B------:R1:W5:Y:S01]  /*11e60*/  @!P0 LDG.E R36, desc[UR36][R4.64] ;  /* 0x0000002404248981 */ /* 0x000362000c1e1900 */
[----:B------:R-:W-:Y:S01]  /*11e70*/  IMAD.U32 R2, RZ, RZ, UR38 ;  /* 0x00000026ff027e24 */ /* 0x000fe2000f8e00ff */
[----:B------:R-:W-:Y:S02]  /*11e80*/  ISETP.GT.U32.AND P1, PT, R20, 0x5f, PT ;  /* 0x0000005f1400780c */ /* 0x000fe40003f24070 */
[----:B------:R-:W-:Y:S02]  /*11e90*/  LOP3.LUT R23, R23, 0xfffffbff, RZ, 0xc0, !PT ;  /* 0xfffffbff17177812 */ /* 0x000fe400078ec0ff */
[----:B------:R-:W-:Y:S02]  /*11ea0*/  ISETP.NE.AND P0, PT, R2, 0x3, PT ;  /* 0x000000030200780c */ /* 0x000fe40003f05270 */
[----:B------:R-:W-:-:S11]  /*11eb0*/  LOP3.LUT R18, R18, 0xffff, RZ, 0xc0, !PT ;  /* 0x0000ffff12127812 */ /* 0x000fd600078ec0ff */
[----:B------:R-:W-:-:S04]  /*11ec0*/  @P0 LOP3.LUT R23, R23, 0x400, RZ, 0xfc, !PT ;  /* 0x0000040017170812 */ /* 0x000fc800078efcff */
[----:B------:R-:W-:-:S04]  /*11ed0*/  LOP3.LUT R23, R23, 0xffffffdf, RZ, 0xc0, !PT ;  /* 0xffffffdf17177812 */ /* 0x000fc800078ec0ff */
[----:B------:R-:W-:Y:S01]  /*11ee0*/  @P1 LOP3.LUT R23, R23, 0x20, RZ, 0xfc, !PT ;  /* 0x0000002017171812 */ /* 0x000fe200078efcff */
[----:B-1----:R-:W-:Y:S06]  /*11ef0*/  @!P0 BRA `(.L_x_14977) ;  /* 0x0000000000048947 */ /* 0x002fec0003800000 */
[----:B------:R-:W-:Y:S01]  /*11f00*/  BPT.TRAP 0x1 ;  /* 0x000000040000795c */ /* 0x000fe20000300000 */
.L_x_14977:
[----:B------:R-:W-:Y:S01]  /*11f10*/  IMAD R31, R0, -0x60, R25 ;  /* 0xffffffa0001f7824 */ /* 0x000fe200078e0219 */
[----:B------:R-:W-:Y:S01]  /*11f20*/  SHF.L.U32 R0, R27, 0x1f, RZ ;  /* 0x0000001f1b007819 */ /* 0x000fe200000006ff */
[----:B------:R-:W-:Y:S01]  /*11f30*/  IMAD R25, R24, 0x8, R22 ;  /* 0x0000000818197824 */ /* 0x000fe200078e0216 */
[----:B------:R-:W-:Y:S03]  /*11f40*/  BSSY B0, `(.L_x_14978) ;  /* 0x0000003000007945 */ /* 0x000fe60003800000 */
[----:B------:R-:W0:Y:S02]  /*11f50*/  SYNCS.PHASECHK.TRANS64.TRYWAIT P0, [R25+URZ+0x32440], R0 ;  /* 0x03244000190075a7 */ /* 0x000e24000800017f */
[----:B0-----:R-:W-:Y:S05]  /*11f60*/  @!P0 BRA `(.L_x_14979) ;  /* 0x0000004c00988947 */ /* 0x001fea0003800000 */
.L_x_15050:
[----:B------:R-:W-:Y:S05]  /*11f70*/  BSYNC B0 ;  /* 0x0000000000007941 */ /* 0x000fea0003800000 */
.L_x_14978:
        /* <DEDUP_REMOVED lines=87> */
.L_x_15064:
        /* <DEDUP_REMOVED lines=10> */
.L_x_14981:
        /* <DEDUP_REMOVED lines=10> */
.L_x_14982:
[----:B------:R1:W5:Y:S01]  /*12630*/  LDL.LU R0, [R1+0x8] ;  /* 0x0000080001007983 */ /* 0x0003620000300800 */
[----:B------:R-:W-:Y:S01]  /*12640*/  LOP3.LUT P0, RZ, R23, 0x40, RZ, 0xc0, !PT ;  /* 0x0000004017ff7812 */ /* 0x000fe2000780c0ff */
[----:B------:R1:W-:-:S12]  /*12650*/  SYNCS.ARRIVE.TRANS64.A1T0 RZ, [R25+URZ+0x32430], RZ ;  /* 0x032430ff19ff79a7 */ /* 0x0003d8000810003f */
[----:B------:R-:W-:Y:S05]  /*12660*/  WARPSYNC.ALL ;  /* 0x0000000000007948 */ /* 0x000fea0003800000 */
[----:B0-----:R-:W-:Y:S01]  /*12670*/  SEL R2, R34, RZ, !P0 ;  /* 0x000000ff22027207 */ /* 0x001fe20004000000 */
[----:B------:R-:W-:Y:S04]  /*12680*/  BSSY B6, `(.L_x_14983) ;  /* 0x000001a000067945 */ /* 0x000fe80003800000 */
[----:B------:R0:W-:Y:S01]  /*12690*/  STL [R1], R2 ;  /* 0x0000000201007387 */ /* 0x0001e20000100800 */
        /* <DEDUP_REMOVED lines=24> */
.L_x_14984:
[----:B------:R-:W-:Y:S05]  /*12820*/  BSYNC B6 ;  /* 0x0000000000067941 */ /* 0x000fea0003800000 */
.L_x_14983:
[----:B------:R-:W2:Y:S01]  /*12830*/  LDL R4, [R1+0x8] ;  /* 0x0000080001047983 */ /* 0x000ea20000100800 */
[----:B0-----:R-:W0:Y:S01]  /*12840*/  S2R R2, SR_TID.X ;  /* 0x0000000000027919 */ /* 0x001e220000002100 */
[----:B------:R-:W-:Y:S01]  /*12850*/  MOV R21, R34 ;  /* 0x0000002200157202 */ /* 0x000fe20000000f00 */
[----:B------:R-:W-:Y:S01]  /*12860*/  ULDC.64 UR4, c[0x0][0x298] ;  /* 0x0000a60000047ab9 */ /* 0x000fe20000000a00 */
[----:B------:R-:W3:Y:S01]  /*12870*/  LDC R5, c[0x0][0x448] ;  /* 0x00011200ff057b82 */ /* 0x000ee20000000800 */
[----:B------:R-:W4:Y:S01]  /*12880*/  LDL R20, [R1] ;  /* 0x0000000001147983 */ /* 0x000f220000100800 */
[----:B------:R-:W5:Y:S01]  /*12890*/  S2R R34, SR_TID.X ;  /* 0x0000000000227919 */ /* 0x000f620000002100 */
[----:B0-----:R-:W-:-:S04]  /*128a0*/  LOP3.LUT R2, R2, 0x7f, RZ, 0xc0, !PT ;  /* 0x0000007f02027812 */ /* 0x001fc800078ec0ff */
[----:B------:R-:W-:Y:S02]  /*128b0*/  SHF.R.U32.HI R0, RZ, 0x3, R2 ;  /* 0x00000003ff007819 */ /* 0x000fe40000011602 */
[----:B------:R-:W0:Y:S02]  /*128c0*/  LDC R2, c[0x0][0x448] ;  /* 0x00011200ff027b82 */ /* 0x000e240000000800 */
[----:B0-----:R-:W-:Y:S01]  /*128d0*/  ISETP.NE.AND P6, PT, R2, 0x1, PT ;  /* 0x000000010200780c */ /* 0x001fe20003fc5270 */
[----:B-----5:R-:W-:-:S12]  /*128e0*/  IMAD.SHL.U32 R34, R34, 0x10, RZ ;  /* 0x0000001022227824 */ /* 0x020fd800078e00ff */
[----:B------:R-:W0:Y:S08]  /*128f0*/  @P6 LDC R3, c[0x0][0x44c] ;  /* 0x00011300ff036b82 */ /* 0x000e300000000800 */
[----:B------:R-:W5:Y:S01]  /*12900*/  @P6 LDC R2, c[0x0][0x450] ;  /* 0x00011400ff026b82 */ /* 0x000f620000000800 */
[----:B------:R-:W-:-:S05]  /*12910*/  LOP3.LUT R34, R0, 0x70, R34, 0xf8, !PT ;  /* 0x0000007000227812 */ /* 0x000fca00078ef822 */
[----:B------:R-:W-:-:S04]  /*12920*/  IMAD R34, R17, 0x80, R34 ;  /* 0x0000008011227824 */ /* 0x000fc800078e0222 */
[----:B------:R-:W-:Y:S02]  /*12930*/  IMAD.MOV.U32 R0, RZ, RZ, R34 ;  /* 0x000000ffff007224 */ /* 0x000fe400078e0022 */
[----:B0-----:R-:W-:-:S05]  /*12940*/  @P6 IMAD.HI.U32 R3, R34, R3, RZ ;  /* 0x0000000322036227 */ /* 0x001fca00078e00ff */
[----:B-----5:R-:W-:Y:S01]  /*12950*/  @P6 SHF.R.U32.HI R0, RZ, R2, R3 ;  /* 0x00000002ff006219 */ /* 0x020fe20000011603 */
[----:B------:R-:W-:-:S04]  /*12960*/  IMAD.WIDE.U32 R2, R35, UR4, RZ ;  /* 0x0000000423027c25 */ /* 0x000fc8000f8e00ff */
        /* <DEDUP_REMOVED lines=10> */
[----:B------:R-:W-:Y:S01]  /*12a10*/  ULDC.64 UR4, c[0x0][0x2d0] ;  /* 0x0000b40000047ab9 */ /* 0x000fe20000000a00 */
[----:B------:R-:W0:Y:S02]  /*12a20*/  S2R R20, SR_TID.X ;  /* 0x0000000000147919 */ /* 0x000e240000002100 */
[----:B------:R-:W-:Y:S01]  /*12a30*/  IMAD.IADD R3, R3, 0x1, R4 ;  /* 0x0000000103037824 */ /* 0x000fe200078e0204 */
[----:B------:R-:W-:Y:S01]  /*12a40*/  SHF.R.S32.HI R4, RZ, 0x1f, R0 ;  /* 0x0000001fff047819 */ /* 0x000fe20000011400 */
[----:B------:R-:W2:Y:S04]  /*12a50*/  S2R R21, SR_TID.X ;  /* 0x0000000000157919 */ /* 0x000ea80000002100 */
[----:B------:R-:W-:-:S02]  /*12a60*/  IMAD R4, R4, UR4, RZ ;  /* 0x0000000404047c24 */ /* 0x000fc4000f8e02ff */
        /* <DEDUP_REMOVED lines=10> */
[----:B------:R-:W-:Y:S01]  /*12b10*/  ULDC.64 UR4, c[0x0][0x280] ;  /* 0x0000a00000047ab9 */ /* 0x000fe20000000a00 */
[----:B0-----:R-:W-:Y:S01]  /*12b20*/  IMAD.SHL.U32 R20, R20, 0x8, RZ ;  /* 0x0000000814147824 */ /* 0x001fe200078e00ff */
[----:B------:R-:W-:Y:S01]  /*12b30*/  LEA R0, P0, R2, UR4, 0x1 ;  /* 0x0000000402007c11 */ /* 0x000fe2000f8008ff */
[----:B------:R-:W-:Y:S01]  /*12b40*/  IMAD.IADD R4, R3, 0x1, R4 ;  /* 0x0000000103047824 */ /* 0x000fe200078e0204 */
[----:B------:R-:W-:Y:S02]  /*12b50*/  ULDC UR4, c[0x0][0x2b8] ;  /* 0x0000ae0000047ab9 */ /* 0x000fe40000000800 */
[----:B------:R-:W-:Y:S02]  /*12b60*/  LOP3.LUT R20, R20, 0x38, RZ, 0xc0, !PT ;  /* 0x0000003814147812 */ /* 0x000fe400078ec0ff */
[----:B------:R-:W-:Y:S01]  /*12b70*/  LEA.HI.X R4, R2, UR5, R4, 0x1, P0 ;  /* 0x0000000502047c11 */ /* 0x000fe200080f0c04 */
[----:B------:R-:W-:Y:S01]  /*12b80*/  UMOV UR5, 0xffffffff ;  /* 0xffffffff00057882 */ /* 0x000fe20000000000 */
[----:B--2---:R-:W-:-:S02]  /*12b90*/  LOP3.LUT R21, R21, 0x7f, RZ, 0xc0, !PT ;  /* 0x0000007f15157812 */ /* 0x004fc400078ec0ff */
[----:B------:R-:W-:Y:S02]  /*12ba0*/  ISETP.GE.AND P0, PT, R20, UR4, PT ;  /* 0x0000000414007c0c */ /* 0x000fe4000bf06270 */
[----:B------:R-:W-:Y:S01]  /*12bb0*/  SHF.R.U32.HI R21, RZ, 0x3, R21 ;  /* 0x00000003ff157819 */ /* 0x000fe20000011615 */
[----:B------:R-:W-:Y:S10]  /*12bc0*/  BRA.DIV UR5, `(.L_x_14985) ;  /* 0x0000004a05947947 */ /* 0x000ff4000b800000 */
[----:B------:R-:W2:Y:S01]  /*12bd0*/  LDL.LU R2, [R1+0x4] ;  /* 0x0000040001027983 */ /* 0x000ea20000300800 */
[----:B------:R-:W-:Y:S01]  /*12be0*/  IMAD R17, R17, 0x80, R21 ;  /* 0x0000008011117824 */ /* 0x000fe200078e0215 */
[----:B------:R-:W-:Y:S02]  /*12bf0*/  LOP3.LUT R23, R23, 0xffffdfff, RZ, 0xc0, !PT ;  /* 0xffffdfff17177812 */ /* 0x000fe400078ec0ff */
[----:B------:R-:W0:Y:S01]  /*12c00*/  SHFL.IDX PT, R9, R0, RZ, 0x181f ;  /* 0x00181fff00097589 */ /* 0x000e2200000e0000 */
[----:B------:R-:W-:-:S03]  /*12c10*/  VIADD R7, R17, 0x10 ;  /* 0x0000001011077836 */ /* 0x000fc60000000000 */
[----:B------:R-:W3:Y:S04]  /*12c20*/  SHFL.IDX PT, R3, R4, RZ, 0x181f ;  /* 0x00181fff04037589 */ /* 0x000ee800000e0000 */
[----:B------:R-:W4:Y:S04]  /*12c30*/  SHFL.IDX PT, R6, R0, 0x1, 0x181f ;  /* 0x00381f0000067f89 */ /* 0x000f2800000e0000 */
[----:B------:R-:W-:Y:S04]  /*12c40*/  SHFL.IDX PT, R10, R0, 0x2, 0x181f ;  /* 0x00581f00000a7f89 */ /* 0x000fe800000e0000 */
[----:B------:R-:W-:Y:S01]  /*12c50*/  SHFL.IDX PT, R11, R0, 0x3, 0x181f ;  /* 0x00781f00000b7f89 */ /* 0x000fe200000e0000 */
[----:B--2---:R-:W-:-:S03]  /*12c60*/  IMAD R5, R2, R5, RZ ;  /* 0x0000000502057224 */ /* 0x004fc600078e02ff */
[----:B------:R-:W2:Y:S02]  /*12c70*/  SHFL.IDX PT, R2, R4, 0x1, 0x181f ;  /* 0x00381f0004027f89 */ /* 0x000ea400000e0000 */
[-C--:B------:R-:W-:Y:S02]  /*12c80*/  ISETP.GE.AND P6, PT, R17, R5.reuse, PT ;  /* 0x000000051100720c */ /* 0x080fe40003fc6270 */
[----:B------:R-:W-:Y:S01]  /*12c90*/  ISETP.GE.AND P5, PT, R7, R5, PT ;  /* 0x000000050700720c */ /* 0x000fe20003fa6270 */
[----:B------:R-:W-:-:S05]  /*12ca0*/  VIADD R7, R17, 0x20 ;  /* 0x0000002011077836 */ /* 0x000fca0000000000 */
[----:B------:R-:W-:-:S05]  /*12cb0*/  ISETP.GE.AND P3, PT, R7, R5, PT ;  /* 0x000000050700720c */ /* 0x000fca0003f66270 */
[----:B0-----:R-:W-:Y:S02]  /*12cc0*/  @!P6 LEA R9, P1, R20, R9, 0x1 ;  /* 0x000000091409e211 */ /* 0x001fe400078208ff */
[----:B------:R-:W-:-:S03]  /*12cd0*/  @P6 LOP3.LUT R23, R23, 0x2000, RZ, 0xfc, !PT ;  /* 0x0000200017176812 */ /* 0x000fc600078efcff */
[----:B---3--:R-:W-:Y:S01]  /*12ce0*/  @!P6 IMAD.X R3, RZ, RZ, R3, P1 ;  /* 0x000000ffff03e224 */ /* 0x008fe200008e0603 */
[----:B----4-:R-:W-:Y:S02]  /*12cf0*/  @!P5 LEA R6, P1, R20, R6, 0x1 ;  /* 0x000000061406d211 */ /* 0x010fe400078208ff */
[----:B------:R-:W-:-:S03]  /*12d00*/  LOP3.LUT R23, R23, 0xffffefff, RZ, 0xc0, !PT ;  /* 0xffffefff17177812 */ /* 0x000fc600078ec0ff */
[----:B--2---:R-:W-:Y:S01]  /*12d10*/  @!P5 IMAD.X R8, RZ, RZ, R2, P1 ;  /* 0x000000ffff08d224 */ /* 0x004fe200008e0602 */
[----:B------:R-:W-:Y:S01]  /*12d20*/  @!P3 LEA R10, P1, R20, R10, 0x1 ;  /* 0x0000000a140ab211 */ /* 0x000fe200078208ff */
[----:B------:R-:W0:Y:S01]  /*12d30*/  SHFL.IDX PT, R2, R4, 0x2, 0x181f ;  /* 0x00581f0004027f89 */ /* 0x000e2200000e0000 */
[----:B------:R-:W-:-:S04]  /*12d40*/  @P5 LOP3.LUT R23, R23, 0x1000, RZ, 0xfc, !PT ;  /* 0x0000100017175812 */ /* 0x000fc800078efcff */
[----:B------:R-:W-:-:S04]  /*12d50*/  LOP3.LUT R23, R23, 0xfffff7ff, RZ, 0xc0, !PT ;  /* 0xfffff7ff17177812 */ /* 0x000fc800078ec0ff */
[----:B------:R-:W-:-:S04]  /*12d60*/  @P3 LOP3.LUT R23, R23, 0x800, RZ, 0xfc, !PT ;  /* 0x0000080017173812 */ /* 0x000fc800078efcff */
[----:B------:R-:W-:Y:S01]  /*12d70*/  LOP3.LUT R23, R23, 0xfffffdff, RZ, 0xc0, !PT ;  /* 0xfffffdff17177812 */ /* 0x000fe200078ec0ff */
[----:B0-----:R-:W-:Y:S02]  /*12d80*/  @!P3 IMAD.X R7, RZ, RZ, R2, P1 ;  /* 0x000000ffff07b224 */ /* 0x001fe400008e0602 */
[----:B------:R-:W-:-:S05]  /*12d90*/  VIADD R2, R17, 0x30 ;  /* 0x0000003011027836 */ /* 0x000fca0000000000 */
[----:B------:R-:W-:Y:S01]  /*12da0*/  ISETP.GE.AND P2, PT, R2, R5, PT ;  /* 0x000000050200720c */ /* 0x000fe20003f46270 */
[----:B------:R-:W-:-:S05]  /*12db0*/  VIADD R2, R17, 0x40 ;  /* 0x0000004011027836 */ /* 0x000fca0000000000 */
[----:B------:R-:W-:Y:S02]  /*12dc0*/  ISETP.GE.AND P4, PT, R2, R5, PT ;  /* 0x000000050200720c */ /* 0x000fe40003f86270 */
[----:B------:R-:W0:Y:S05]  /*12dd0*/  SHFL.IDX PT, R2, R4, 0x3, 0x181f ;  /* 0x00781f0004027f89 */ /* 0x000e2a00000e0000 */
[----:B------:R-:W-:Y:S02]  /*12de0*/  @!P2 LEA R13, P1, R20, R11, 0x1 ;  /* 0x0000000b140da211 */ /* 0x000fe400078208ff */
[----:B------:R-:W2:Y:S01]  /*12df0*/  SHFL.IDX PT, R11, R0, 0x4, 0x181f ;  /* 0x00981f00000b7f89 */ /* 0x000ea200000e0000 */
[----:B------:R-:W-:-:S04]  /*12e00*/  @P2 LOP3.LUT R23, R23, 0x200, RZ, 0xfc, !PT ;  /* 0x0000020017172812 */ /* 0x000fc800078efcff */
[----:B------:R-:W-:-:S04]  /*12e10*/  LOP3.LUT R23, R23, 0xfffffeff, RZ, 0xc0, !PT ;  /* 0xfffffeff17177812 */ /* 0x000fc800078ec0ff */
[----:B------:R-:W-:-:S04]  /*12e20*/  @P4 LOP3.LUT R23, R23, 0x100, RZ, 0xfc, !PT ;  /* 0x0000010017174812 */ /* 0x000fc800078efcff */
[----:B------:R-:W-:Y:S01]  /*12e30*/  LOP3.LUT R23, R23, 0xffffff7f, RZ, 0xc0, !PT ;  /* 0xffffff7f17177812 */ /* 0x000fe200078ec0ff */
[----:B0-----:R-:W-:Y:S02]  /*12e40*/  @!P2 IMAD.X R12, RZ, RZ, R2, P1 ;  /* 0x000000ffff0ca224 */ /* 0x001fe400008e0602 */
[----:B------:R-:W0:Y:S01]  /*12e50*/  SHFL.IDX PT, R2, R4, 0x4, 0x181f ;  /* 0x00981f0004027f89 */ /* 0x000e2200000e0000 */
[----:B--2---:R-:W-:-:S05]  /*12e60*/  @!P4 LEA R14, P1, R20, R11, 0x1 ;  /* 0x0000000b140ec211 */ /* 0x004fca00078208ff */
[----:B0-----:R-:W-:Y:S02]  /*12e70*/  @!P4 IMAD.X R11, RZ, RZ, R2, P1 ;  /* 0x000000ffff0bc224 */ /* 0x001fe400008e0602 */
[----:B------:R-:W-:-:S05]  /*12e80*/  @!P6 IMAD.MOV.U32 R2, RZ, RZ, R9 ;  /* 0x000000ffff02e224 */ /* 0x000fca00078e0009 */
[----:B------:R0:W-:Y:S02]  /*12e90*/  @!P6 LDGSTS.E.BYPASS.LTC128B.128 [R26+0x18400], desc[UR36][R2.64], !P0 ;  /* 0x18400000021aefae */ /* 0x0001e4000c101d64 */
[----:B0-----:R-:W-:Y:S01]  /*12ea0*/  @!P5 IMAD.MOV.U32 R2, RZ, RZ, R6 ;  /* 0x000000ffff02d224 */ /* 0x001fe200078e0006 */
[----:B------:R-:W-:Y:S01]  /*12eb0*/  @!P5 MOV R3, R8 ;  /* 0x000000080003d202 */ /* 0x000fe20000000f00 */
[----:B------:R-:W-:Y:S04]  /*12ec0*/  SHFL.IDX PT, R6, R0, 0x6, 0x181f ;  /* 0x00d81f0000067f89 */ /* 0x000fe800000e0000 */
[----:B------:R0:W-:Y:S04]  /*12ed0*/  @!P5 LDGSTS.E.BYPASS.LTC128B.128 [R26+0x18c00], desc[UR36][R2.64], !P0 ;  /* 0x18c00000021adfae */ /* 0x0001e8000c101d64 */
[----:B------:R-:W2:Y:S04]  /*12ee0*/  SHFL.IDX PT, R8, R0, 0x5, 0x181f ;  /* 0x00b81f0000087f89 */ /* 0x000ea800000e0000 */
[----:B------:R-:W-:Y:S01]  /*12ef0*/  SHFL.IDX PT, R0, R0, 0x7, 0x181f ;  /* 0x00f81f0000007f89 */ /* 0x000fe200000e0000 */
[----:B0-----:R-:W-:-:S02]  /*12f00*/  @!P3 IMAD.MOV.U32 R2, RZ, RZ, R10 ;  /* 0x000000ffff02b224 */ /* 0x001fc400078e000a */
[----:B------:R-:W-:Y:S02]  /*12f10*/  @!P3 IMAD.MOV.U32 R3, RZ, RZ, R7 ;  /* 0x000000ffff03b224 */ /* 0x000fe400078e0007 */
[----:B------:R-:W0:Y:S04]  /*12f20*/  SHFL.IDX PT, R7, R4, 0x5, 0x181f ;  /* 0x00b81f0004077f89 */ /* 0x000e2800000e0000 */
[----:B------:R3:W-:Y:S02]  /*12f30*/  @!P3 LDGSTS.E.BYPASS.LTC128B.128 [R26+0x19400], desc[UR36][R2.64], !P0 ;  /* 0x19400000021abfae */ /* 0x0007e4000c101d64 */
[----:B---3--:R-:W-:Y:S02]  /*12f40*/  VIADD R2, R17, 0x50 ;  /* 0x0000005011027836 */ /* 0x008fe40000000000 */
[----:B------:R-:W-:-:S03]  /*12f50*/  @!P2 IMAD.MOV.U32 R3, RZ, RZ, R12 ;  /* 0x000000ffff03a224 */ /* 0x000fc600078e000c */
[----:B------:R-:W-:Y:S01]  /*12f60*/  ISETP.GE.AND P3, PT, R2, R5, PT ;  /* 0x000000050200720c */ /* 0x000fe20003f66270 */
[----:B------:R-:W-:-:S05]  /*12f70*/  @!P2 IMAD.MOV.U32 R2, RZ, RZ, R13 ;  /* 0x000000ffff02a224 */ /* 0x000fca00078e000d */
[----:B------:R3:W-:Y:S07]  /*12f80*/  @!P2 LDGSTS.E.BYPASS.LTC128B.128 [R26+0x19c00], desc[UR36][R2.64], !P0 ;  /* 0x19c00000021aafae */ /* 0x0007ee000c101d64 */
[----:B--2---:R-:W-:Y:S02]  /*12f90*/  @!P3 LEA R8, P1, R20, R8, 0x1 ;  /* 0x000000081408b211 */ /* 0x004fe400078208ff */
[----:B------:R-:W-:Y:S01]  /*12fa0*/  @P3 LOP3.LUT R23, R23, 0x80, RZ, 0xfc, !PT ;  /* 0x0000008017173812 */ /* 0x000fe200078efcff */
[----:B---3--:R-:W2:Y:S01]  /*12fb0*/  SHFL.IDX PT, R2, R4, 0x6, 0x181f ;  /* 0x00d81f0004027f89 */ /* 0x008ea200000e0000 */
[----:B------:R-:W-:-:S02]  /*12fc0*/  VIADD R3, R17, 0x60 ;  /* 0x0000006011037836 */ /* 0x000fc40000000000 */
[----:B------:R-:W-:Y:S01]  /*12fd0*/  LOP3.LUT R23, R23, 0xffffffbf, RZ, 0xc0, !PT ;  /* 0xffffffbf17177812 */ /* 0x000fe200078ec0ff */
[----:B0-----:R-:W-:Y:S01]  /*12fe0*/  @!P3 IMAD.X R7, RZ, RZ, R7, P1 ;  /* 0x000000ffff07b224 */ /* 0x001fe200008e0607 */
[----:B------:R-:W0:Y:S01]  /*12ff0*/  SHFL.IDX PT, R4, R4, 0x7, 0x181f ;  /* 0x00f81f0004047f89 */ /* 0x000e2200000e0000 */
[----:B------:R-:W-:Y:S01]  /*13000*/  ISETP.GE.AND P2, PT, R3, R5, PT ;  /* 0x000000050300720c */ /* 0x000fe20003f46270 */
[----:B------:R-:W-:-:S12]  /*13010*/  @!P4 IMAD.MOV.U32 R3, RZ, RZ, R11 ;  /* 0x000000ffff03c224 */ /* 0x000fd800078e000b */
[----:B------:R-:W-:Y:S02]  /*13020*/  @!P2 LEA R6, P1, R20, R6, 0x1 ;  /* 0x000000061406a211 */ /* 0x000fe400078208ff */
[----:B------:R-:W-:-:S03]  /*13030*/  @P2 LOP3.LUT R23, R23, 0x40, RZ, 0xfc, !PT ;  /* 0x0000004017172812 */ /* 0x000fc600078efcff */
[----:B--2---:R-:W-:Y:S02]  /*13040*/  @!P2 IMAD.X R9, RZ, RZ, R2, P1 ;  /* 0x000000ffff09a224 */ /* 0x004fe400008e0602 */
[----:B------:R-:W-:-:S05]  /*13050*/  @!P4 IMAD.MOV.U32 R2, RZ, RZ, R14 ;  /* 0x000000ffff02c224 */ /* 0x000fca00078e000e */
[----:B------:R2:W-:Y:S02]  /*13060*/  @!P4 LDGSTS.E.BYPASS.LTC128B.128 [R26+0x1a400], desc[UR36][R2.64], !P0 ;  /* 0x1a400000021acfae */ /* 0x0005e4000c101d64 */
[----:B--2---:R-:W-:Y:S02]  /*13070*/  @!P3 IMAD.MOV.U32 R2, RZ, RZ, R8 ;  /* 0x000000ffff02b224 */ /* 0x004fe400078e0008 */
[----:B------:R-:W-:-:S05]  /*13080*/  @!P3 IMAD.MOV.U32 R3, RZ, RZ, R7 ;  /* 0x000000ffff03b224 */ /* 0x000fca00078e0007 */
[----:B------:R2:W-:Y:S02]  /*13090*/  @!P3 LDGSTS.E.BYPASS.LTC128B.128 [R26+0x1ac00], desc[UR36][R2.64], !P0 ;  /* 0x1ac00000021abfae */ /* 0x0005e4000c101d64 */
[----:B--2---:R-:W-:Y:S02]  /*130a0*/  @!P2 IMAD.MOV.U32 R2, RZ, RZ, R6 ;  /* 0x000000ffff02a224 */ /* 0x004fe400078e0006 */
[----:B------:R-:W-:-:S05]  /*130b0*/  @!P2 IMAD.MOV.U32 R3, RZ, RZ, R9 ;  /* 0x000000ffff03a224 */ /* 0x000fca00078e0009 */
[----:B0-----:R2:W-:Y:S02]  /*130c0*/  @!P2 LDGSTS.E.BYPASS.LTC128B.128 [R26+0x1b400], desc[UR36][R2.64], !P0 ;  /* 0x1b400000021aafae */ /* 0x0015e4000c101d64 */
.L_x_15081:
[----:B------:R-:W-:Y:S01]  /*130d0*/  VIADD R17, R17, 0x70 ;  /* 0x0000007011117836 */ /* 0x000fe20000000000 */
[----:B------:R-:W-:-:S04]  /*130e0*/  LOP3.LUT R23, R23, 0xffffbfff, RZ, 0xc0, !PT ;  /* 0xffffbfff17177812 */ /* 0x000fc800078ec0ff */
[----:B------:R-:W-:-:S13]  /*130f0*/  ISETP.GE.AND P2, PT, R17, R5, PT ;  /* 0x000000051100720c */ /* 0x000fda0003f46270 */
[----:B--2---:R-:W-:Y:S02]  /*13100*/  @!P2 LEA R2, P1, R20, R0, 0x1 ;  /* 0x000000001402a211 */ /* 0x004fe400078208ff */
        /* <DEDUP_REMOVED lines=8> */
.L_x_14986:
        /* <DEDUP_REMOVED lines=11> */
[----:B--2---:R-:W-:Y:S05]  /*13240*/  @!P0 BRA `(.L_x_14988) ;  /* 0x0000000000408947 */ /* 0x004fea0003800000 */
        /* <DEDUP_REMOVED lines=16> */
.L_x_14988:
[----:B------:R-:W-:Y:S05]  /*13350*/  BSYNC B6 ;  /* 0x0000000000067941 */ /* 0x000fea0003800000 */
.L_x_14987:
[----:B------:R-:W2:Y:S01]  /*13360*/  LDL.LU R21, [R1+0x8] ;  /* 0x0000080001157983 */ /* 0x000ea20000300800 */
[----:B0-----:R-:W0:Y:S01]  /*13370*/  LDC R2, c[0x0][0x448] ;  /* 0x00011200ff027b82 */ /* 0x001e220000000800 */
[----:B------:R-:W-:Y:S02]  /*13380*/  ULDC.64 UR4, c[0x0][0x398] ;  /* 0x0000e60000047ab9 */ /* 0x000fe40000000a00 */
[----:B------:R-:W3:Y:S04]  /*13390*/  LDL.LU R20, [R1+0xc] ;  /* 0x00000c0001147983 */ /* 0x000ee80000300800 */
[----:B------:R-:W4:Y:S01]  /*133a0*/  LDL.LU R17, [R1] ;  /* 0x0000000001117983 */ /* 0x000f220000300800 */
[----:B0-----:R-:W-:-:S13]  /*133b0*/  ISETP.NE.AND P6, PT, R2, 0x1, PT ;  /* 0x000000010200780c */ /* 0x001fda0003fc5270 */
[----:B------:R-:W0:Y:S08]  /*133c0*/  @P6 LDC R3, c[0x0][0x44c] ;  /* 0x00011300ff036b82 */ /* 0x000e300000000800 */
[----:B------:R-:W5:Y:S01]  /*133d0*/  @P6 LDC R2, c[0x0][0x450] ;  /* 0x00011400ff026b82 */ /* 0x000f620000000800 */
[----:B------:R-:W-:Y:S02]  /*133e0*/  IMAD.MOV.U32 R0, RZ, RZ, R34 ;  /* 0x000000ffff007224 */ /* 0x000fe400078e0022 */
[----:B0-----:R-:W-:-:S05]  /*133f0*/  @P6 IMAD.HI.U32 R3, R34, R3, RZ ;  /* 0x0000000322036227 */ /* 0x001fca00078e00ff */
[----:B-----5:R-:W-:Y:S01]  /*13400*/  @P6 SHF.R.U32.HI R0, RZ, R2, R3 ;  /* 0x00000002ff006219 */ /* 0x020fe20000011603 */
        /* <DEDUP_REMOVED lines=15> */
[----:B------:R-:W-:Y:S02]  /*13500*/  IMAD R4, R17, UR5, R4 ;  /* 0x0000000511047c24 */ /* 0x000fe4000f8e0204 */
[----:B------:R-:W0:Y:S02]  /*13510*/  S2R R17, SR_TID.X ;  /* 0x0000000000117919 */ /* 0x000e240000002100 */
        /* <DEDUP_REMOVED lines=14> */
[----:B0-----:R-:W-:Y:S02]  /*13600*/  IMAD.SHL.U32 R17, R17, 0x8, RZ ;  /* 0x0000000811117824 */ /* 0x001fe400078e00ff */
[----:B------:R-:W-:Y:S01]  /*13610*/  IMAD.IADD R3, R3, 0x1, R0 ;  /* 0x0000000103037824 */ /* 0x000fe200078e0200 */
[C---:B------:R-:W-:Y:S01]  /*13620*/  LEA R0, P0, R2.reuse, UR4, 0x1 ;  /* 0x0000000402007c11 */ /* 0x040fe2000f8008ff */
[----:B------:R-:W-:Y:S01]  /*13630*/  ULDC UR4, c[0x0][0x3b8] ;  /* 0x0000ee0000047ab9 */ /* 0x000fe20000000800 */
[----:B------:R-:W-:Y:S02]  /*13640*/  LOP3.LUT R17, R17, 0x38, RZ, 0xc0, !PT ;  /* 0x0000003811117812 */ /* 0x000fe400078ec0ff */
[----:B------:R-:W-:Y:S02]  /*13650*/  LEA.HI.X R4, R2, UR5, R3, 0x1, P0 ;  /* 0x0000000502047c11 */ /* 0x000fe400080f0c03 */
[----:B------:R-:W-:-:S02]  /*13660*/  LOP3.LUT R9, R17, 0x40, RZ, 0xfc, !PT ;  /* 0x0000004011097812 */ /* 0x000fc400078efcff */
[C---:B------:R-:W-:Y:S02]  /*13670*/  LOP3.LUT R7, R17.reuse, 0x80, RZ, 0xfc, !PT ;  /* 0x0000008011077812 */ /* 0x040fe400078efcff */
[----:B------:R-:W-:Y:S01]  /*13680*/  LOP3.LUT R6, R17, 0xc0, RZ, 0xfc, !PT ;  /* 0x000000c011067812 */ /* 0x000fe200078efcff */
        /* <DEDUP_REMOVED lines=9> */
[----:B------:R-:W2:Y:S10]  /*13720*/  SHFL.IDX PT, R2, R4, RZ, 0x181f ;  /* 0x00181fff04027589 */ /* 0x000eb400000e0000 */
[----:B0-----:R-:W-:-:S02]  /*13730*/  @!P6 LEA R5, P0, R8, R14, 0x1 ;  /* 0x0000000e0805e211 */ /* 0x001fc400078008ff */
[----:B------:R-:W0:Y:S03]  /*13740*/  SHFL.IDX PT, R14, R0, 0x1, 0x181f ;  /* 0x00381f00000e7f89 */ /* 0x000e2600000e0000 */
[----:B--2---:R-:W-:Y:S02]  /*13750*/  @!P6 IMAD.X R3, RZ, RZ, R2, P0 ;  /* 0x000000ffff03e224 */ /* 0x004fe400000e0602 */
[----:B------:R-:W-:Y:S02]  /*13760*/  @!P6 IMAD.MOV.U32 R2, RZ, RZ, R5 ;  /* 0x000000ffff02e224 */ /* 0x000fe400078e0005 */
[----:B------:R-:W2:Y:S04]  /*13770*/  SHFL.IDX PT, R5, R4, 0x1, 0x181f ;  /* 0x00381f0004057f89 */ /* 0x000ea800000e0000 */
        /* <DEDUP_REMOVED lines=8> */
[----:B--2---:R-:W-:Y:S02]  /*13800*/  @!P5 IMAD.X R7, RZ, RZ, R5, P0 ;  /* 0x000000ffff07d224 */ /* 0x004fe400000e0605 */
[----:B------:R-:W2:Y:S01]  /*13810*/  SHFL.IDX PT, R5, R4, 0x2, 0x181f ;  /* 0x00581f0004057f89 */ /* 0x000ea200000e0000 */
[----:B---3--:R-:W-:Y:S02]  /*13820*/  @!P5 IMAD.MOV.U32 R2, RZ, RZ, R6 ;  /* 0x000000ffff02d224 */ /* 0x008fe400078e0006 */
        /* <DEDUP_REMOVED lines=16> */
[----:B--2---:R-:W-:Y:S02]  /*13930*/  @!P5 IMAD.X R7, RZ, RZ, R5, P0 ;  /* 0x000000ffff07d224 */ /* 0x004fe400000e0605 */
[----:B------:R-:W2:Y:S01]  /*13940*/  SHFL.IDX PT, R5, R4, 0x3, 0x181f ;  /* 0x00781f0004057f89 */ /* 0x000ea200000e0000 */
[----:B---3--:R-:W-:Y:S02]  /*13950*/  @!P5 IMAD.MOV.U32 R2, RZ, RZ, R6 ;  /* 0x000000ffff02d224 */ /* 0x008fe400078e0006 */
[----:B------:R-:W-:-:S05]  /*13960*/  @!P5 IMAD.MOV.U32 R3, RZ, RZ, R7 ;  /* 0x000000ffff03d224 */ /* 0x000fca00078e0007 */
[----:B------:R-:W-:Y:S04]  /*13970*/  @!P5 LDGSTS.E.BYPASS.LTC128B.128 [R26+0x23400], desc[UR36][R2.64], !P4 ;  /* 0x23400000021adfae */ /* 0x000fe8000e101d64 */
[----:B------:R-:W-:Y:S04]  /*13980*/  @!P5 LDGSTS.E.BYPASS.LTC128B.128 [R26+0x27400], desc[UR36][R2.64+0x80], !P3 ;  /* 0x27400080021adfae */ /* 0x000fe8000d901d64 */
[----:B------:R-:W-:Y:S01]  /*13990*/  @!P5 LDGSTS.E.BYPASS.LTC128B.128 [R26+0x2b400], desc[UR36][R2.64+0x100], !P2 ;  /* 0x2b400100021adfae */ /* 0x000fe2000d101d64 */
[----:B0-----:R-:W-:-:S03]  /*139a0*/  @!P6 LEA R6, P0, R8, R14, 0x1 ;  /* 0x0000000e0806e211 */ /* 0x001fc600078008ff */
[----:B------:R0:W-:Y:S01]  /*139b0*/  @!P5 LDGSTS.E.BYPASS.LTC128B.128 [R26+0x2f400], desc[UR36][R2.64+0x180], !P1 ;  /* 0x2f400180021adfae */ /* 0x0001e2000c901d64 */
[----:B------:R-:W-:-:S03]  /*139c0*/  LOP3.LUT P5, RZ, R23, 0x100000, RZ, 0xc0, !PT ;  /* 0x0010000017ff7812 */ /* 0x000fc600078ac0ff */
[----:B------:R-:W3:Y:S01]  /*139d0*/  SHFL.IDX PT, R14, R0, 0x4, 0x181f ;  /* 0x00981f00000e7f89 */ /* 0x000ee200000e0000 */
[----:B--2---:R-:W-:-:S03]  /*139e0*/  @!P6 IMAD.X R7, RZ, RZ, R5, P0 ;  /* 0x000000ffff07e224 */ /* 0x004fc600000e0605 */
[----:B------:R-:W2:Y:S01]  /*139f0*/  SHFL.IDX PT, R5, R4, 0x4, 0x181f ;  /* 0x00981f0004057f89 */ /* 0x000ea200000e0000 */
[----:B0-----:R-:W-:Y:S01]  /*13a00*/  @!P6 MOV R2, R6 ;  /* 0x000000060002e202 */ /* 0x001fe20000000f00 */
[----:B------:R-:W-:-:S05]  /*13a10*/  @!P6 IMAD.MOV.U32 R3, RZ, RZ, R7 ;  /* 0x000000ffff03e224 */ /* 0x000fca00078e0007 */
[----:B------:R-:W-:Y:S04]  /*13a20*/  @!P6 LDGSTS.E.BYPASS.LTC128B.128 [R26+0x23c00], desc[UR36][R2.64], !P4 ;  /* 0x23c00000021aefae */ /* 0x000fe8000e101d64 */
[----:B------:R-:W-:Y:S04]  /*13a30*/  @!P6 LDGSTS.E.BYPASS.LTC128B.128 [R26+0x27c00], desc[UR36][R2.64+0x80], !P3 ;  /* 0x27c00080021aefae */ /* 0x000fe8000d901d64 */
[----:B------:R-:W-:Y:S01]  /*13a40*/  @!P6 LDGSTS.E.BYPASS.LTC128B.128 [R26+0x2bc00], desc[UR36][R2.64+0x100], !P2 ;  /* 0x2bc00100021aefae */ /* 0x000fe2000d101d64 */
[----:B---3--:R-:W-:-:S03]  /*13a50*/  @!P5 LEA R6, P0, R8, R14, 0x1 ;  /* 0x0000000e0806d211 */ /* 0x008fc600078008ff */
[----:B------:R-:W0:Y:S02]  /*13a60*/  SHFL.IDX PT, R14, R0, 0x5, 0x181f ;  /* 0x00b81f00000e7f89 */ /* 0x000e2400000e0000 */
[----:B--2---:R-:W-:Y:S02]  /*13a70*/  @!P5 IMAD.X R7, RZ, RZ, R5, P0 ;  /* 0x000000ffff07d224 */ /* 0x004fe400000e0605 */
[----:B------:R2:W-:Y:S01]  /*13a80*/  @!P6 LDGSTS.E.BYPASS.LTC128B.128 [R26+0x2fc00], desc[UR36][R2.64+0x180], !P1 ;  /* 0x2fc00180021aefae */ /* 0x0005e2000c901d64 */
[----:B------:R-:W-:-:S03]  /*13a90*/  LOP3.LUT P6, RZ, R23, 0x80000, RZ, 0xc0, !PT ;  /* 0x0008000017ff7812 */ /* 0x000fc600078cc0ff */
[----:B------:R-:W3:Y:S01]  /*13aa0*/  SHFL.IDX PT, R5, R4, 0x5, 0x181f ;  /* 0x00b81f0004057f89 */ /* 0x000ee200000e0000 */
[----:B--2---:R-:W-:Y:S02]  /*13ab0*/  @!P5 IMAD.MOV.U32 R2, RZ, RZ, R6 ;  /* 0x000000ffff02d224 */ /* 0x004fe400078e0006 */
[----:B------:R-:W-:-:S05]  /*13ac0*/  @!P5 IMAD.MOV.U32 R3, RZ, RZ, R7 ;  /* 0x000000ffff03d224 */ /* 0x000fca00078e0007 */
[----:B------:R-:W-:Y:S02]  /*13ad0*/  @!P5 LDGSTS.E.BYPASS.LTC128B.128 [R26+0x24400], desc[UR36][R2.64], !P4 ;  /* 0x24400000021adfae */ /* 0x000fe4000e101d64 */
[----:B0-----:R-:W-:Y:S02]  /*13ae0*/  @!P6 LEA R6, P0, R8, R14, 0x1 ;  /* 0x0000000e0806e211 */ /* 0x001fe400078008ff */
[----:B------:R-:W0:Y:S04]  /*13af0*/  SHFL.IDX PT, R14, R0, 0x6, 0x181f ;  /* 0x00d81f00000e7f89 */ /* 0x000e2800000e0000 */
[----:B------:R-:W-:Y:S01]  /*13b00*/  @!P5 LDGSTS.E.BYPASS.LTC128B.128 [R26+0x28400], desc[UR36][R2.64+0x80], !P3 ;  /* 0x28400080021adfae */ /* 0x000fe2000d901d64 */
[----:B---3--:R-:W-:-:S03]  /*13b10*/  @!P6 IMAD.X R7, RZ, RZ, R5, P0 ;  /* 0x000000ffff07e224 */ /* 0x008fc600000e0605 */
[----:B------:R-:W2:Y:S04]  /*13b20*/  SHFL.IDX PT, R5, R4, 0x6, 0x181f ;  /* 0x00d81f0004057f89 */ /* 0x000ea800000e0000 */
[----:B------:R-:W-:Y:S04]  /*13b30*/  @!P5 LDGSTS.E.BYPASS.LTC128B.128 [R26+0x2c400], desc[UR36][R2.64+0x100], !P2 ;  /* 0x2c400100021adfae */ /* 0x000fe8000d101d64 */
[----:B------:R3:W-:Y:S01]  /*13b40*/  @!P5 LDGSTS.E.BYPASS.LTC128B.128 [R26+0x30400], desc[UR36][R2.64+0x180], !P1 ;  /* 0x30400180021adfae */ /* 0x0007e2000c901d64 */
[----:B------:R-:W-:Y:S01]  /*13b50*/  LOP3.LUT P5, RZ, R23, 0x40000, RZ, 0xc0, !PT ;  /* 0x0004000017ff7812 */ /* 0x000fe200078ac0ff */
[----:B---3--:R-:W-:-:S02]  /*13b60*/  @!P6 IMAD.MOV.U32 R2, RZ, RZ, R6 ;  /* 0x000000ffff02e224 */ /* 0x008fc400078e0006 */
[----:B------:R-:W-:-:S10]  /*13b70*/  @!P6 IMAD.MOV.U32 R3, RZ, RZ, R7 ;  /* 0x000000ffff03e224 */ /* 0x000fd400078e0007 */
[----:B0-----:R-:W-:Y:S02]  /*13b80*/  @!P5 LEA R6, P0, R8, R14, 0x1 ;  /* 0x0000000e0806d211 */ /* 0x001fe400078008ff */
[----:B------:R0:W3:Y:S03]  /*13b90*/  SHFL.IDX PT, R14, R0, 0x7, 0x181f ;  /* 0x00f81f00000e7f89 */ /* 0x0000e600000e0000 */
[----:B--2---:R-:W-:Y:S01]  /*13ba0*/  @!P5 IMAD.X R7, RZ, RZ, R5, P0 ;  /* 0x000000ffff07d224 */ /* 0x004fe200000e0605 */
[----:B------:R-:W-:Y:S04]  /*13bb0*/  @!P6 LDGSTS.E.BYPASS.LTC128B.128 [R26+0x24c00], desc[UR36][R2.64], !P4 ;  /* 0x24c00000021aefae */ /* 0x000fe8000e101d64 */
[----:B------:R-:W-:Y:S04]  /*13bc0*/  @!P6 LDGSTS.E.BYPASS.LTC128B.128 [R26+0x28c00], desc[UR36][R2.64+0x80], !P3 ;  /* 0x28c00080021aefae */ /* 0x000fe8000d901d64 */
[----:B------:R-:W-:Y:S04]  /*13bd0*/  @!P6 LDGSTS.E.BYPASS.LTC128B.128 [R26+0x2cc00], desc[UR36][R2.64+0x100], !P2 ;  /* 0x2cc00100021aefae */ /* 0x000fe8000d101d64 */
[----:B------:R2:W-:Y:S04]  /*13be0*/  @!P6 LDGSTS.E.BYPASS.LTC128B.128 [R26+0x30c00], desc[UR36][R2.64+0x180], !P1 ;  /* 0x30c00180021aefae */ /* 0x0005e8000c901d64 */
[----:B------:R0:W4:Y:S01]  /*13bf0*/  SHFL.IDX PT, R5, R4, 0x7, 0x181f ;  /* 0x00f81f0004057f89 */ /* 0x00012200000e0000 */
[----:B--2---:R-:W-:-:S02]  /*13c00*/  @!P5 IMAD.MOV.U32 R2, RZ, RZ, R6 ;  /* 0x000000ffff02d224 */ /* 0x004fc400078e0006 */
[----:B------:R-:W-:-:S05]  /*13c10*/  @!P5 IMAD.MOV.U32 R3, RZ, RZ, R7 ;  /* 0x000000ffff03d224 */ /* 0x000fca00078e0007 */
[----:B------:R0:W-:Y:S04]  /*13c20*/  @!P5 LDGSTS.E.BYPASS.LTC128B.128 [R26+0x25400], desc[UR36][R2.64], !P4 ;  /* 0x25400000021adfae */ /* 0x0001e8000e101d64 */
[----:B------:R0:W-:Y:S04]  /*13c30*/  @!P5 LDGSTS.E.BYPASS.LTC128B.128 [R26+0x29400], desc[UR36][R2.64+0x80], !P3 ;  /* 0x29400080021adfae */ /* 0x0001e8000d901d64 */
[----:B------:R0:W-:Y:S04]  /*13c40*/  @!P5 LDGSTS.E.BYPASS.LTC128B.128 [R26+0x2d400], desc[UR36][R2.64+0x100], !P2 ;  /* 0x2d400100021adfae */ /* 0x0001e8000d101d64 */
[----:B---34-:R0:W-:Y:S02]  /*13c50*/  @!P5 LDGSTS.E.BYPASS.LTC128B.128 [R26+0x31400], desc[UR36][R2.64+0x180], !P1 ;  /* 0x31400180021adfae */ /* 0x0181e4000c901d64 */
.L_x_15099:
        /* <DEDUP_REMOVED lines=12> */
.L_x_14991:
[----:B------:R-:W-:Y:S05]  /*13d20*/  BSYNC B0 ;  /* 0x0000000000007941 */ /* 0x000fea0003800000 */
.L_x_14990:
[----:B------:R-:W-:Y:S01]  /*13d30*/  NOP ;  /* 0x0000000000007918 */ /* 0x000fe20000000000 */
[----:B------:R-:W-:-:S13]  /*13d40*/  PLOP3.LUT P0, PT, PT, PT, PT, 0x80, 0x0 ;  /* 0x000000000000781c */ /* 0x000fda0003f0f070 */
.L_x_14992:
[----:B------:R-:W-:Y:S02]  /*13d50*/  PLOP3.LUT P1, PT, P1, P0, PT, 0xa2, 0x0 ;  /* 0x000000000000781c */ /* 0x000fe40000f21472 */
[----:B------:R-:W-:-:S08]  /*13d60*/  @P0 R2UR P1, UR4, R22 ;  /* 0x00000000160402ca */ /* 0x000fd00000020000 */
[----:B------:R-:W-:-:S05]  /*13d70*/  @P0 PLOP3.LUT P0, PT, P1, PT, PT, 0x80, 0x0 ;  /* 0x000000000000081c */ /* 0x000fca0000f0f070 */
[----:B------:R-:W-:Y:S01]  /*13d80*/  @!P1 SYNCS.ARRIVE.TRANS64.RED.A0T1 RZ, [UR4+0x32410], RZ ;  /* 0x032410ffffff99a7 */ /* 0x000fe20008200404 */
[----:B------:R-:W-:Y:S07]  /*13d90*/  @!P1 ARRIVES.LDGSTSBAR.64.TRANSCNT [UR4+0x32410] ;  /* 0x03241000ff0099b0 */ /* 0x000fee0008000a84 */
[----:B------:R-:W-:Y:S05]  /*13da0*/  @P0 BRA.U.ANY `(.L_x_14992) ;  /* 0xfffffffd00e80947 */ /* 0x000fea000393ffff */
[----:B0-2---:R-:W2:Y:S02]  /*13db0*/  LDL.LU R2, [R1+0x1c] ;  /* 0x00001c0001027983 */ /* 0x005ea40000300800 */
        /* <DEDUP_REMOVED lines=11> */
.L_x_15100:
[----:B------:R-:W-:Y:S05]  /*13e70*/  BSYNC B0 ;  /* 0x0000000000007941 */ /* 0x000fea0003800000 */
.L_x_14993:
[----:B------:R-:W-:-:S13]  /*13e80*/  LOP3.LUT P0, RZ, R23, 0x400, RZ, 0xc0, !PT ;  /* 0x0000040017ff7812 */ /* 0x000fda000780c0ff */
[----:B------:R-:W-:Y:S05]  /*13e90*/  @!P0 BRA `(.L_x_14995) ;  /* 0x0000000000048947 */ /* 0x000fea0003800000 */
[----:B------:R-:W-:Y:S01]  /*13ea0*/  BPT.TRAP 0x1 ;  /* 0x000000040000795c */ /* 0x000fe20000300000 */
.L_x_14995:
[----:B------:R-:W-:Y:S01]  /*13eb0*/  SHF.L.U32 R0, R27, 0x1f, RZ ;  /* 0x0000001f1b007819 */ /* 0x000fe200000006ff */
[----:B------:R-:W-:Y:S03]  /*13ec0*/  BSSY B0, `(.L_x_14996) ;  /* 0x0000003000007945 */ /* 0x000fe60003800000 */
[----:B------:R-:W2:Y:S02]  /*13ed0*/  SYNCS.PHASECHK.TRANS64.TRYWAIT P0, [R25+URZ+0x32460], R0 ;  /* 0x03246000190075a7 */ /* 0x000ea4000800017f */
[----:B--2---:R-:W-:Y:S05]  /*13ee0*/  @!P0 BRA `(.L_x_14997) ;  /* 0x0000004c00548947 */ /* 0x004fea0003800000 */
.L_x_15101:
[----:B------:R-:W-:Y:S05]  /*13ef0*/  BSYNC B0 ;  /* 0x0000000000007941 */ /* 0x000fea0003800000 */
.L_x_14996:
[----:B------:R-:W2:Y:S01]  /*13f00*/  LDL.LU R2, [R1+0x14] ;  /* 0x0000140001027983 */ /* 0x000ea20000300800 */
[----:B------:R-:W-:Y:S01]  /*13f10*/  ULDC.64 UR4, c[0x0][0x328] ;  /* 0x0000ca0000047ab9 */ /* 0x000fe20000000a00 */
[----:B------:R-:W-:Y:S02]  /*13f20*/  ULDC.64 UR6, c[0x0][0x318] ;  /* 0x0000c60000067ab9 */ /* 0x000fe40000000a00 */
[----:B------:R-:W3:Y:S04]  /*13f30*/  LDL.LU R6, [R1+0x18] ;  /* 0x0000180001067983 */ /* 0x000ee80000300800 */
[----:B------:R-:W4:Y:S01]  /*13f40*/  LDL.LU R4, [R1+0x20] ;  /* 0x0000200001047983 */ /* 0x000f220000300800 */
[C---:B------:R-:W-:Y:S02]  /*13f50*/  LOP3.LUT P3, RZ, R23.reuse, 0x10, RZ, 0xc0, !PT ;  /* 0x0000001017ff7812 */ /* 0x040fe4000786c0ff */
[----:B------:R-:W-:-:S02]  /*13f60*/  LOP3.LUT P2, RZ, R23, 0x8, RZ, 0xc0, !PT ;  /* 0x0000000817ff7812 */ /* 0x000fc4000784c0ff */
[C---:B------:R-:W-:Y:S02]  /*13f70*/  LOP3.LUT P1, RZ, R23.reuse, 0x4, RZ, 0xc0, !PT ;  /* 0x0000000417ff7812 */ /* 0x040fe4000782c0ff */
[----:B------:R-:W-:Y:S02]  /*13f80*/  LOP3.LUT P4, RZ, R23, 0x1, RZ, 0xc0, !PT ;  /* 0x0000000117ff7812 */ /* 0x000fe4000788c0ff */
[----:B------:R-:W-:Y:S01]  /*13f90*/  SEL R7, RZ, 0x8, P1 ;  /* 0x00000008ff077807 */ /* 0x000fe20000800000 */
[----:B--2---:R-:W-:Y:S02]  /*13fa0*/  IMAD R0, R2, UR4, RZ ;  /* 0x0000000402007c24 */ /* 0x004fe4000f8e02ff */
[----:B0-----:R-:W-:-:S04]  /*13fb0*/  IMAD.WIDE.U32 R2, R37, UR4, RZ ;  /* 0x0000000425027c25 */ /* 0x001fc8000f8e00ff */
[----:B------:R-:W-:Y:S01]  /*13fc0*/  IMAD R5, R37, UR5, R0 ;  /* 0x0000000525057c24 */ /* 0x000fe2000f8e0200 */
[----:B------:R-:W-:Y:S01]  /*13fd0*/  ULDC.64 UR4, c[0x0][0x338] ;  /* 0x0000ce0000047ab9 */ /* 0x000fe20000000a00 */
[----:B------:R-:W-:Y:S02]  /*13fe0*/  SEL R0, RZ, 0x2, P3 ;  /* 0x00000002ff007807 */ /* 0x000fe40001800000 */
        /* <DEDUP_REMOVED lines=40> */
[----:B0-----:R-:W-:Y:S02]  /*14270*/  IADD3.X R9, RZ, R3, RZ, P3, !PT ;  /* 0x00000003ff097210 */ /* 0x001fe40001ffe4ff */
        /* <DEDUP_REMOVED lines=45> */
.L_x_15115:
        /* <DEDUP_REMOVED lines=15> */
.L_x_14999:
        /* <DEDUP_REMOVED lines=10> */
.L_x_15000:
[----:B0-----:R-:W2:Y:S01]  /*146e0*/  LDL.LU R2, [R1+0x10] ;  /* 0x0000100001027983 */ /* 0x001ea20000300800 */
[----:B------:R0:W-:Y:S01]  /*146f0*/  SYNCS.ARRIVE.TRANS64.A1T0 RZ, [R25+URZ+0x32450], RZ ;  /* 0x032450ff19ff79a7 */ /* 0x0001e2000810003f */
[----:B------:R-:W-:Y:S01]  /*14700*/  BSSY B0, `(.L_x_15001) ;  /* 0x00000d9000007945 */ /* 0x000fe20003800000 */
[----:B--2---:R-:W-:-:S05]  /*14710*/  VIADD R21, R2, 0xfffffffe ;  /* 0xfffffffe02157836 */ /* 0x004fca0000000000 */
[----:B------:R-:W-:-:S13]  /*14720*/  ISETP.GE.AND P0, PT, R21, R30, PT ;  /* 0x0000001e1500720c */ /* 0x000fda0003f06270 */
[----:B0-----:R-:W-:Y:S05]  /*14730*/  @!P0 BRA `(.L_x_15002) ;  /* 0x0000000c00548947 */ /* 0x001fea0003800000 */
.L_x_15015:
[----:B0-----:R-:W0:Y:S01]  /*14740*/  S2R R2, SR_TID.X ;  /* 0x0000000000027919 */ /* 0x001e220000002100 */
[----:B--2---:R-:W2:Y:S01]  /*14750*/  LDC R3, c[0x0][0x430] ;  /* 0x00010c00ff037b82 */ /* 0x004ea20000000800 */
[----:B------:R-:W-:Y:S01]  /*14760*/  IMAD R8, R21, 0x60, R32 ;  /* 0x0000006015087824 */ /* 0x000fe200078e0220 */
[----:B------:R-:W-:Y:S01]  /*14770*/  LOP3.LUT P1, RZ, R23, 0x400, RZ, 0xc0, !PT ;  /* 0x0000040017ff7812 */ /* 0x000fe2000782c0ff */
[----:B------:R-:W-:Y:S01]  /*14780*/  VIADD R24, R24, 0x1 ;  /* 0x0000000118187836 */ /* 0x000fe20000000000 */
[----:B--2---:R-:W-:Y:S02]  /*14790*/  ISETP.NE.AND P0, PT, R3, 0x1, PT ;  /* 0x000000010300780c */ /* 0x004fe40003f05270 */
[----:B0-----:R-:W-:-:S04]  /*147a0*/  LOP3.LUT R2, R2, 0x7f, RZ, 0xc0, !PT ;  /* 0x0000007f02027812 */ /* 0x001fc800078ec0ff */
[----:B------:R-:W-:Y:S02]  /*147b0*/  SHF.R.U32.HI R4, RZ, 0x3, R2 ;  /* 0x00000003ff047819 */ /* 0x000fe40000011602 */
[----:B------:R-:W0:Y:S05]  /*147c0*/  S2R R2, SR_TID.X ;  /* 0x0000000000027919 */ /* 0x000e2a0000002100 */
[----:B------:R-:W2:Y:S08]  /*147d0*/  @P0 LDC R3, c[0x0][0x434] ;  /* 0x00010d00ff030b82 */ /* 0x000eb00000000800 */
[----:B---3--:R-:W3:Y:S01]  /*147e0*/  @P0 LDC R7, c[0x0][0x438] ;  /* 0x00010e00ff070b82 */ /* 0x008ee20000000800 */
[----:B0-----:R-:W-:-:S05]  /*147f0*/  IMAD.SHL.U32 R2, R2, 0x10, RZ ;  /* 0x0000001002027824 */ /* 0x001fca00078e00ff */
[----:B------:R-:W-:-:S04]  /*14800*/  LOP3.LUT R2, R4, 0x70, R2, 0xf8, !PT ;  /* 0x0000007004027812 */ /* 0x000fc800078ef802 */
[C---:B------:R-:W-:Y:S01]  /*14810*/  ISETP.GT.U32.AND P2, PT, R2.reuse, 0x5f, PT ;  /* 0x0000005f0200780c */ /* 0x040fe20003f44070 */
[----:B------:R-:W-:-:S04]  /*14820*/  IMAD.IADD R8, R2, 0x1, R8 ;  /* 0x0000000102087824 */ /* 0x000fc800078e0208 */
[----:B--2---:R-:W-:-:S04]  /*14830*/  @P0 IMAD.HI.U32 R2, R8, R3, RZ ;  /* 0x0000000308020227 */ /* 0x004fc800078e00ff */
[----:B------:R-:W-:Y:S01]  /*14840*/  IMAD.MOV.U32 R9, RZ, RZ, R8 ;  /* 0x000000ffff097224 */ /* 0x000fe200078e0008 */
[----:B---3--:R-:W-:-:S03]  /*14850*/  @P0 SHF.R.U32.HI R9, RZ, R7, R2 ;  /* 0x00000007ff090219 */ /* 0x008fc60000011602 */
[----:B------:R-:W0:Y:S01]  /*14860*/  @!P2 LDC.64 R4, c[0x0][0x428] ;  /* 0x00010a00ff04ab82 */ /* 0x000e220000000a00 */
[----:B------:R-:W-:-:S07]  /*14870*/  @!P2 SHF.R.S32.HI R3, RZ, 0x1f, R9 ;  /* 0x0000001fff03a819 */ /* 0x000fce0000011409 */
[----:B------:R-:W2:Y:S01]  /*14880*/  @!P2 LDC.64 R6, c[0x0][0x418] ;  /* 0x00010600ff06ab82 */ /* 0x000ea20000000a00 */
[----:B0-----:R-:W-:-:S04]  /*14890*/  @!P2 IMAD R2, R33, R4, RZ ;  /* 0x000000042102a224 */ /* 0x001fc800078e02ff */
[----:B------:R-:W-:Y:S02]  /*148a0*/  @!P2 IMAD R5, R28, R5, R2 ;  /* 0x000000051c05a224 */ /* 0x000fe400078e0202 */
[----:B------:R-:W-:-:S04]  /*148b0*/  @!P2 IMAD.MOV.U32 R2, RZ, RZ, R9 ;  /* 0x000000ffff02a224 */ /* 0x000fc800078e0009 */
[----:B------:R-:W-:-:S04]  /*148c0*/  @!P2 IMAD.WIDE.U32 R2, R28, R4, R2 ;  /* 0x000000041c02a225 */ /* 0x000fc800078e0002 */
[----:B------:R-:W-:Y:S01]  /*148d0*/  @!P2 IMAD.IADD R3, R5, 0x1, R3 ;  /* 0x000000010503a824 */ /* 0x000fe200078e0203 */
[----:B--2---:R-:W-:Y:S01]  /*148e0*/  @!P2 LEA R6, P0, R2, R6, 0x2 ;  /* 0x000000060206a211 */ /* 0x004fe200078010ff */
        /* <DEDUP_REMOVED lines=16> */
.L_x_15003:
[----:B------:R-:W-:Y:S01]  /*149f0*/  IMAD R10, R24, 0x8, R22 ;  /* 0x00000008180a7824 */ /* 0x000fe200078e0216 */
[----:B------:R-:W-:Y:S01]  /*14a00*/  SHF.L.U32 R20, R27, 0x1f, RZ ;  /* 0x0000001f1b147819 */ /* 0x000fe200000006ff */
[----:B------:R-:W-:Y:S01]  /*14a10*/  BSSY B1, `(.L_x_15004) ;  /* 0x0000004000017945 */ /* 0x000fe20003800000 */
[----:B------:R-:W-:Y:S02]  /*14a20*/  SHF.R.S32.HI R9, RZ, 0x1f, R5 ;  /* 0x0000001fff097819 */ /* 0x000fe40000011405 */
[----:B------:R-:W2:Y:S02]  /*14a30*/  SYNCS.PHASECHK.TRANS64.TRYWAIT P0, [R10+URZ+0x32440], R20 ;  /* 0x032440140a0075a7 */ /* 0x000ea4000800017f */
[----:B--2---:R-:W-:Y:S05]  /*14a40*/  @!P0 BRA `(.L_x_15005) ;  /* 0x0000004800d08947 */ /* 0x004fea0003800000 */
.L_x_15116:
[----:B------:R-:W-:Y:S05]  /*14a50*/  BSYNC B1 ;  /* 0x0000000000017941 */ /* 0x000fea0003800000 */
.L_x_15004:
        /* <DEDUP_REMOVED lines=23> */
[----:B------:R-:W3:Y:S04]  /*14bd0*/  SHFL.IDX PT, R3, R8, RZ, 0x181f ;  /* 0x00181fff08037589 */ /* 0x000ee800000e0000 */
[----:B------:R-:W-:Y:S01]  /*14be0*/  SHFL.IDX PT, R14, R6, 0x5, 0x181f ;  /* 0x00b81f00060e7f89 */ /* 0x000fe200000e0000 */
[----:B0-----:R-:W-:-:S05]  /*14bf0*/  IADD3 R2, P0, R2, R0, RZ ;  /* 0x0000000002027210 */ /* 0x001fca0007f1e0ff */
[----:B---3--:R-:W-:-:S05]  /*14c00*/  IMAD.X R3, RZ, RZ, R3, P0 ;  /* 0x000000ffff037224 */ /* 0x008fca00000e0603 */
[----:B------:R0:W-:Y:S04]  /*14c10*/  LDGSTS.E.BYPASS.LTC128B.128 [R7+0x1c400], desc[UR36][R2.64], !P1 ;  /* 0x1c40000002077fae */ /* 0x0001e8000c901d64 */
[----:B0-----:R-:W0:Y:S04]  /*14c20*/  SHFL.IDX PT, R2, R6, 0x1, 0x181f ;  /* 0x00381f0006027f89 */ /* 0x001e2800000e0000 */
[----:B------:R-:W3:Y:S01]  /*14c30*/  SHFL.IDX PT, R3, R8, 0x1, 0x181f ;  /* 0x00381f0008037f89 */ /* 0x000ee200000e0000 */
[----:B0-----:R-:W-:-:S04]  /*14c40*/  IADD3 R2, P0, R2, R0, RZ ;  /* 0x0000000002027210 */ /* 0x001fc80007f1e0ff */
[----:B---3--:R-:W-:-:S05]  /*14c50*/  IADD3.X R3, RZ, R3, RZ, P0, !PT ;  /* 0x00000003ff037210 */ /* 0x008fca00007fe4ff */
[----:B------:R0:W-:Y:S04]  /*14c60*/  LDGSTS.E.BYPASS.LTC128B.128 [R7+0x1cc00], desc[UR36][R2.64], !P1 ;  /* 0x1cc0000002077fae */ /* 0x0001e8000c901d64 */
[----:B0-----:R-:W0:Y:S04]  /*14c70*/  SHFL.IDX PT, R2, R6, 0x2, 0x181f ;  /* 0x00581f0006027f89 */ /* 0x001e2800000e0000 */
[----:B------:R-:W3:Y:S01]  /*14c80*/  SHFL.IDX PT, R3, R8, 0x2, 0x181f ;  /* 0x00581f0008037f89 */ /* 0x000ee200000e0000 */
[----:B0-----:R-:W-:-:S05]  /*14c90*/  IADD3 R2, P0, R2, R0, RZ ;  /* 0x0000000002027210 */ /* 0x001fca0007f1e0ff */
[----:B---3--:R-:W-:-:S05]  /*14ca0*/  IMAD.X R3, RZ, RZ, R3, P0 ;  /* 0x000000ffff037224 */ /* 0x008fca00000e0603 */
[----:B------:R0:W-:Y:S04]  /*14cb0*/  LDGSTS.E.BYPASS.LTC128B.128 [R7+0x1d400], desc[UR36][R2.64], !P1 ;  /* 0x1d40000002077fae */ /* 0x0001e8000c901d64 */
[----:B0-----:R-:W0:Y:S04]  /*14cc0*/  SHFL.IDX PT, R2, R6, 0x3, 0x181f ;  /* 0x00781f0006027f89 */ /* 0x001e2800000e0000 */
[----:B------:R-:W3:Y:S01]  /*14cd0*/  SHFL.IDX PT, R3, R8, 0x3, 0x181f ;  /* 0x00781f0008037f89 */ /* 0x000ee200000e0000 */
[----:B0-----:R-:W-:-:S05]  /*14ce0*/  IADD3 R2, P0, R2, R0, RZ ;  /* 0x0000000002027210 */ /* 0x001fca0007f1e0ff */
[----:B---3--:R-:W-:-:S05]  /*14cf0*/  IMAD.X R3, RZ, RZ, R3, P0 ;  /* 0x000000ffff037224 */ /* 0x008fca00000e0603 */
[----:B------:R0:W-:Y:S04]  /*14d00*/  LDGSTS.E.BYPASS.LTC128B.128 [R7+0x1dc00], desc[UR36][R2.64], !P1 ;  /* 0x1dc0000002077fae */ /* 0x0001e8000c901d64 */
[----:B0-----:R-:W0:Y:S04]  /*14d10*/  SHFL.IDX PT, R2, R6, 0x4, 0x181f ;  /* 0x00981f0006027f89 */ /* 0x001e2800000e0000 */
[----:B------:R-:W3:Y:S04]  /*14d20*/  SHFL.IDX PT, R3, R8, 0x4, 0x181f ;  /* 0x00981f0008037f89 */ /* 0x000ee800000e0000 */
[----:B------:R-:W4:Y:S01]  /*14d30*/  SHFL.IDX PT, R8, R8, 0x5, 0x181f ;  /* 0x00b81f0008087f89 */ /* 0x000f2200000e0000 */
[----:B0-----:R-:W-:-:S05]  /*14d40*/  IADD3 R2, P0, R2, R0, RZ ;  /* 0x0000000002027210 */ /* 0x001fca0007f1e0ff */
[----:B---3--:R-:W-:-:S05]  /*14d50*/  IMAD.X R3, RZ, RZ, R3, P0 ;  /* 0x000000ffff037224 */ /* 0x008fca00000e0603 */
[----:B----4-:R0:W-:Y:S03]  /*14d60*/  LDGSTS.E.BYPASS.LTC128B.128 [R7+0x1e400], desc[UR36][R2.64], !P1 ;  /* 0x1e40000002077fae */ /* 0x0101e6000c901d64 */
.L_x_15130:
        /* <DEDUP_REMOVED lines=8> */
.L_x_15007:
        /* <DEDUP_REMOVED lines=10> */
.L_x_15008:
[----:B------:R3:W-:Y:S01]  /*14e90*/  SYNCS.ARRIVE.TRANS64.A1T0 RZ, [R10+URZ+0x32430], RZ ;  /* 0x032430ff0aff79a7 */ /* 0x0007e2000810003f */
[----:B------:R-:W-:Y:S05]  /*14ea0*/  @!P3 BRA `(.L_x_15009) ;  /* 0x000000000004b947 */ /* 0x000fea0003800000 */
[----:B------:R-:W-:Y:S01]  /*14eb0*/  BPT.TRAP 0x1 ;  /* 0x000000040000795c */ /* 0x000fe20000300000 */
.L_x_15009:
[----:B------:R-:W4:Y:S01]  /*14ec0*/  SYNCS.PHASECHK.TRANS64.TRYWAIT P0, [R10+URZ+0x32460], R20 ;  /* 0x032460140a0075a7 */ /* 0x000f22000800017f */
[----:B------:R-:W-:Y:S04]  /*14ed0*/  BSSY B1, `(.L_x_15010) ;  /* 0x0000002000017945 */ /* 0x000fe80003800000 */
[----:B----4-:R-:W-:Y:S05]  /*14ee0*/  @!P0 BRA `(.L_x_15011) ;  /* 0x0000004c005c8947 */ /* 0x010fea0003800000 */
.L_x_15131:
[----:B------:R-:W-:Y:S05]  /*14ef0*/  BSYNC B1 ;  /* 0x0000000000017941 */ /* 0x000fea0003800000 */
.L_x_15010:
[----:B------:R-:W-:Y:S01]  /*14f00*/  ULDC.64 UR4, c[0x0][0x328] ;  /* 0x0000ca0000047ab9 */ /* 0x000fe20000000a00 */
[----:B------:R-:W-:Y:S01]  /*14f10*/  ULDC.64 UR6, c[0x0][0x318] ;  /* 0x0000c60000067ab9 */ /* 0x000fe20000000a00 */
[----:B0-----:R-:W-:Y:S01]  /*14f20*/  IMAD R2, R9, UR4, RZ ;  /* 0x0000000409027c24 */ /* 0x001fe2000f8e02ff */
[C---:B------:R-:W-:Y:S01]  /*14f30*/  LOP3.LUT P5, RZ, R23.reuse, 0x1, RZ, 0xc0, !PT ;  /* 0x0000000117ff7812 */ /* 0x040fe200078ac0ff */
[----:B--2-4-:R-:W-:Y:S01]  /*14f40*/  IMAD R20, R24, 0x6000, R29 ;  /* 0x0000600018147824 */ /* 0x014fe200078e021d */
        /* <DEDUP_REMOVED lines=14> */
[----:B-1----:R-:W-:Y:S01]  /*15030*/  IMAD R25, R18, UR5, R3 ;  /* 0x0000000512197c24 */ /* 0x002fe2000f8e0203 */
        /* <DEDUP_REMOVED lines=46> */
.L_x_15145:
        /* <DEDUP_REMOVED lines=11> */
.L_x_15013:
        /* <DEDUP_REMOVED lines=10> */
.L_x_15014:
[----:B------:R2:W-:Y:S01]  /*15470*/  SYNCS.ARRIVE.TRANS64.A1T0 RZ, [R10+URZ+0x32450], RZ ;  /* 0x032450ff0aff79a7 */ /* 0x0005e2000810003f */
[----:B------:R-:W-:Y:S05]  /*15480*/  @P2 BRA `(.L_x_15015) ;  /* 0xfffffff000ac2947 */ /* 0x000fea000383ffff */
.L_x_15002:
[----:B------:R-:W-:Y:S05]  /*15490*/  BSYNC B0 ;  /* 0x0000000000007941 */ /* 0x000fea0003800000 */
.L_x_15001:
        /* <DEDUP_REMOVED lines=20> */
.L_x_15017:
[----:B------:R-:W-:Y:S05]  /*155e0*/  BSYNC B0 ;  /* 0x0000000000007941 */ /* 0x000fea0003800000 */
.L_x_15016:
[----:B------:R-:W-:Y:S02]  /*155f0*/  SEL R24, R24, RZ, P0 ;  /* 0x000000ff18187207 */ /* 0x000fe40000000000 */
[----:B------:R-:W-:-:S07]  /*15600*/  LOP3.LUT R27, R27, R0, RZ, 0x3c, !PT ;  /* 0x000000001b1b7212 */ /* 0x000fce00078e3cff */
.L_x_14970:
[----:B------:R-:W-:Y:S05]  /*15610*/  BSYNC B7 ;  /* 0x0000000000077941 */ /* 0x000fea0003800000 */
.L_x_14968:
        /* <DEDUP_REMOVED lines=11> */
.L_x_15018:
        /* <DEDUP_REMOVED lines=22> */
[----:B-----5:R-:W-:-:S02]  /*15830*/  @!P1 IMAD.MOV.U32 R17, RZ, RZ, R6 ;  /* 0x000000ffff119224 */ /* 0x020fc400078e0006 */
[----:B------:R-:W-:Y:S02]  /*15840*/  IMAD.MOV.U32 R6, RZ, RZ, RZ ;  /* 0x000000ffff067224 */ /* 0x000fe400078e00ff */
[----:B----4-:R-:W-:Y:S01]  /*15850*/  @!P1 IMAD.MOV.U32 R4, RZ, RZ, R5 ;  /* 0x000000ffff049224 */ /* 0x010fe200078e0005 */
        /* <DEDUP_REMOVED lines=17> */
[----:B------:R0:W4:Y:S02]  /*15970*/  SHFL.IDX PT, R14, R2, 0x1f, 0x1f ;  /* 0x03e01f00020e7f89 */ /* 0x00012400000e0000 */
.L_x_15155:
[----:B------:R-:W-:Y:S02]  /*15980*/  ULDC UR4, c[0x0][0xd38] ;  /* 0x00034e0000047ab9 */ /* 0x000fe40000000800 */
[----:B------:R-:W-:-:S04]  /*15990*/  IMAD.U32 R5, RZ, RZ, UR4 ;  /* 0x00000004ff057e24 */ /* 0x000fc8000f8e00ff */
[----:B----4-:R-:W-:-:S04]  /*159a0*/  IMAD R14, R14, R5, RZ ;  /* 0x000000050e0e7224 */ /* 0x010fc800078e02ff */
[----:B------:R-:W-:-:S05]  /*159b0*/  IMAD.IADD R7, R7, 0x1, R14 ;  /* 0x0000000107077824 */ /* 0x000fca00078e020e */
[----:B------:R-:W-:-:S13]  /*159c0*/  ISETP.GT.AND P6, PT, R7, R0, PT ;  /* 0x000000000700720c */ /* 0x000fda0003fc4270 */
[----:B------:R-:W-:Y:S05]  /*159d0*/  @P6 BRA `(.L_x_15021) ;  /* 0x0000000000a46947 */ /* 0x000fea0003800000 */
.L_x_15024:
        /* <DEDUP_REMOVED lines=10> */
[----:B------:R-:W4:Y:S01]  /*15a80*/  @!P6 LDC.64 R4, c[0x0][0xd78] ;  /* 0x00035e00ff04eb82 */ /* 0x000f220000000a00 */
[----:B0-----:R-:W-:-:S05]  /*15a90*/  @!P6 IMAD.WIDE R2, R9, 0x4, R2 ;  /* 0x000000040902e825 */ /* 0x001fca00078e0202 */
[----:B------:R4:W5:Y:S02]  /*15aa0*/  @!P6 LDG.E R17, desc[UR36][R2.64] ;  /* 0x000000240211e981 */ /* 0x000964000c1e1900 */
[----:B----4-:R-:W-:-:S04]  /*15ab0*/  @!P6 IMAD.WIDE R2, R9, 0x4, R4 ;  /* 0x000000040902e825 */ /* 0x010fc800078e0204 */
[----:B------:R-:W-:-:S06]  /*15ac0*/  IMAD.MOV.U32 R4, RZ, RZ, RZ ;  /* 0x000000ffff047224 */ /* 0x000fcc00078e00ff */
[----:B------:R-:W5:Y:S01]  /*15ad0*/  @!P6 LDG.E R4, desc[UR36][R2.64] ;  /* 0x000000240204e981 */ /* 0x000f62000c1e1900 */
[----:B------:R-:W-:Y:S01]  /*15ae0*/  UMOV UR4, 0xffffffff ;  /* 0xffffffff00047882 */ /* 0x000fe20000000000 */
[----:B-----5:R-:W-:Y:S02]  /*15af0*/  IMAD R13, R4, R17, RZ ;  /* 0x00000011040d7224 */ /* 0x020fe400078e02ff */
        /* <DEDUP_REMOVED lines=17> */
.L_x_15163:
[----:B------:R-:W-:Y:S02]  /*15c10*/  ULDC UR4, c[0x0][0xd38] ;  /* 0x00034e0000047ab9 */ /* 0x000fe40000000800 */
[----:B------:R-:W-:-:S04]  /*15c20*/  IMAD.U32 R5, RZ, RZ, UR4 ;  /* 0x00000004ff057e24 */ /* 0x000fc8000f8e00ff */
[----:B----4-:R-:W-:-:S04]  /*15c30*/  IMAD R14, R14, R5, RZ ;  /* 0x000000050e0e7224 */ /* 0x010fc800078e02ff */
[----:B------:R-:W-:-:S05]  /*15c40*/  IMAD.IADD R7, R14, 0x1, R7 ;  /* 0x000000010e077824 */ /* 0x000fca00078e0207 */
[----:B------:R-:W-:-:S13]  /*15c50*/  ISETP.GT.AND P6, PT, R7, R0, PT ;  /* 0x000000000700720c */ /* 0x000fda0003fc4270 */
[----:B------:R-:W-:Y:S05]  /*15c60*/  @!P6 BRA `(.L_x_15024) ;  /* 0xfffffffc005ce947 */ /* 0x000fea000383ffff */
.L_x_15021:
[----:B------:R-:W-:Y:S01]  /*15c70*/  IMAD.IADD R7, R7, 0x1, -R14 ;  /* 0x0000000107077824 */ /* 0x000fe200078e0a0e */
[----:B------:R-:W-:-:S03]  /*15c80*/  UMOV UR4, 0xffffffff ;  /* 0xffffffff00047882 */ /* 0x000fc60000000000 */
[----:B------:R-:W-:-:S05]  /*15c90*/  IMAD R3, R2, R5, R7 ;  /* 0x0000000502037224 */ /* 0x000fca00078e0207 */
[----:B------:R-:W-:Y:S01]  /*15ca0*/  ISETP.GT.AND P6, PT, R3, R0, PT ;  /* 0x000000000300720c */ /* 0x000fe20003fc4270 */
[----:B------:R-:W-:-:S12]  /*15cb0*/  BRA.DIV UR4, `(.L_x_15025) ;  /* 0x0000004e04bc7947 */ /* 0x000fd8000b800000 */
[----:B------:R-:W-:-:S04]  /*15cc0*/  VOTE.ANY R3, PT, !P6 ;  /* 0x0000000000037806 */ /* 0x000fc800070e0100 */
[----:B------:R-:W4:Y:S02]  /*15cd0*/  POPC R12, R3 ;  /* 0x00000003000c7309 */ /* 0x000f240000000000 */
[----:B----4-:R4:W0:Y:S01]  /*15ce0*/  SHFL.IDX PT, R17, R17, R12, 0x1f ;  /* 0x00001f0c11117589 */ /* 0x01082200000e0000 */
[----:B------:R-:W-:-:S03]  /*15cf0*/  IMAD.IADD R19, R12, 0x1, R19 ;  /* 0x000000010c137824 */ /* 0x000fc600078e0213 */
[----:B------:R4:W0:Y:S04]  /*15d00*/  SHFL.IDX PT, R4, R4, R12, 0x1f ;  /* 0x00001f0c04047589 */ /* 0x00082800000e0000 */
.L_x_15168:
[----:B------:R-:W-:-:S13]  /*15d10*/  ISETP.NE.AND P0, PT, R3, RZ, PT ;  /* 0x000000ff0300720c */ /* 0x000fda0003f05270 */
[----:B------:R-:W-:Y:S05]  /*15d20*/  @!P0 BRA `(.L_x_15026) ;  /* 0x0000000000108947 */ /* 0x000fea0003800000 */
[----:B------:R-:W-:Y:S01]  /*15d30*/  UMOV UR4, 0xffffffff ;  /* 0xffffffff00047882 */ /* 0x000fe20000000000 */
[----:B----4-:R-:W-:Y:S02]  /*15d40*/  IADD3 R12, R12, -0x1, RZ ;  /* 0xffffffff0c0c7810 */ /* 0x010fe40007ffe0ff */
[----:B------:R-:W-:Y:S05]  /*15d50*/  BRA.DIV UR4, `(.L_x_15027) ;  /* 0x0000004e04f07947 */ /* 0x000fea000b800000 */
[----:B------:R4:W0:Y:S02]  /*15d60*/  SHFL.IDX PT, R6, R2, R12, 0x1f ;  /* 0x00001f0c02067589 */ /* 0x00082400000e0000 */
.L_x_15026:
[----:B0-----:R-:W-:Y:S01]  /*15d70*/  ISETP.NE.AND P0, PT, R4, 0x1, PT ;  /* 0x000000010400780c */ /* 0x001fe20003f05270 */
[----:B------:R-:W-:-:S04]  /*15d80*/  IMAD R16, R6, R5, R7 ;  /* 0x0000000506107224 */ /* 0x000fc800078e0207 */
[----:B------:R-:W-:-:S08]  /*15d90*/  IMAD.IADD R0, R0, 0x1, -R16 ;  /* 0x0000000100007824 */ /* 0x000fd000078e0a10 */
[----:B------:R-:W-:Y:S05]  /*15da0*/  @!P0 BRA `(.L_x_15028) ;  /* 0x0000000000dc8947 */ /* 0x000fea0003800000 */
[-C--:B------:R-:W-:Y:S02]  /*15db0*/  IABS R6, R17.reuse ;  /* 0x0000001100067213 */ /* 0x080fe40000000000 */
[----:B------:R-:W-:Y:S02]  /*15dc0*/  IABS R5, R4 ;  /* 0x0000000400057213 */ /* 0x000fe40000000000 */
[----:B------:R-:W0:Y:S08]  /*15dd0*/  I2F.RP R7, R6 ;  /* 0x0000000600077306 */ /* 0x000e300000209400 */
[----:B------:R-:W5:Y:S08]  /*15de0*/  I2F.RP R8, R5 ;  /* 0x0000000500087306 */ /* 0x000f700000209400 */
[----:B0-----:R-:W4:Y:S08]  /*15df0*/  MUFU.RCP R7, R7 ;  /* 0x0000000700077308 */ /* 0x001f300000001000 */
[----:B-----5:R-:W-:Y:S01]  /*15e00*/  MUFU.RCP R8, R8 ;  /* 0x0000000800087308 */ /* 0x020fe20000001000 */
[----:B----4-:R-:W-:Y:S01]  /*15e10*/  VIADD R2, R7, 0xffffffe ;  /* 0x0ffffffe07027836 */ /* 0x010fe20000000000 */
[----:B------:R-:W-:-:S06]  /*15e20*/  IABS R7, R17 ;  /* 0x0000001100077213 */ /* 0x000fcc0000000000 */
[----:B------:R0:W4:Y:S02]  /*15e30*/  F2I.FTZ.U32.TRUNC.NTZ R3, R2 ;  /* 0x0000000200037305 */ /* 0x000124000021f000 */
[----:B0-----:R-:W-:Y:S02]  /*15e40*/  IMAD.MOV.U32 R2, RZ, RZ, RZ ;  /* 0x000000ffff027224 */ /* 0x001fe400078e00ff */
[----:B----4-:R-:W-:-:S04]  /*15e50*/  IMAD.MOV R9, RZ, RZ, -R3 ;  /* 0x000000ffff097224 */ /* 0x010fc800078e0a03 */
        /* <DEDUP_REMOVED lines=41> */
[----:B------:R-:W-:-:S05]  /*160f0*/  IMAD R4, R4, R5, R7 ;  /* 0x0000000504047224 */ /* 0x000fca00078e0207 */
[----:B------:R-:W-:Y:S01]  /*16100*/  LEA R18, R4, R3, 0x10 ;  /* 0x0000000304127211 */ /* 0x000fe200078e80ff */
[----:B------:R-:W-:Y:S06]  /*16110*/  BRA `(.L_x_15029) ;  /* 0x0000000000f07947 */ /* 0x000fec0003800000 */
.L_x_15028:
[----:B----4-:R-:W0:Y:S02]  /*16120*/  LDC.64 R2, c[0x0][0xd90] ;  /* 0x00036400ff027b82 */ /* 0x010e240000000a00 */
        /* <DEDUP_REMOVED lines=59> */
.L_x_15029:
[----:B------:R-:W-:-:S05]  /*164e0*/  LOP3.LUT R2, RZ, R2, RZ, 0x33, !PT ;  /* 0x00000002ff027212 */ /* 0x000fca00078e33ff */
[----:B------:R-:W-:Y:S01]  /*164f0*/  IMAD.IADD R17, R17, 0x1, R2 ;  /* 0x0000000111117824 */ /* 0x000fe200078e0202 */
[----:B------:R-:W-:Y:S06]  /*16500*/  BRA `(.L_x_15030) ;  /* 0x00000000001c7947 */ /* 0x000fec0003800000 */
.L_x_15022:
[----:B------:R-:W-:Y:S01]  /*16510*/  UMOV UR4, URZ ;  /* 0x0000003f00047c82 */ /* 0x000fe20008000000 */
[----:B------:R-:W-:Y:S01]  /*16520*/  UMOV UR5, URZ ;  /* 0x0000003f00057c82 */ /* 0x000fe20008000000 */
[----:B------:R-:W-:Y:S01]  /*16530*/  ULDC UR6, c[0x0][0xd3c] ;  /* 0x00034f0000067ab9 */ /* 0x000fe20000000800 */
[----:B------:R-:W-:Y:S01]  /*16540*/  MOV R16, R0 ;  /* 0x0000000000107202 */ /* 0x000fe20000000f00 */
[----:B------:R-:W-:Y:S02]  /*16550*/  IMAD.U32 R17, RZ, RZ, UR4 ;  /* 0x00000004ff117e24 */ /* 0x000fe4000f8e00ff */
[----:B------:R-:W-:Y:S02]  /*16560*/  IMAD.U32 R18, RZ, RZ, UR5 ;  /* 0x00000005ff127e24 */ /* 0x000fe4000f8e00ff */
[----:B------:R-:W-:-:S07]  /*16570*/  IMAD.U32 R19, RZ, RZ, UR6 ;  /* 0x00000006ff137e24 */ /* 0x000fce000f8e00ff */
.L_x_15030:
        /* <DEDUP_REMOVED lines=10> */
.L_x_15019:
[----:B------:R-:W-:Y:S02]  /*16620*/  ULDC UR4, c[0x0][0xd3c] ;  /* 0x00034f0000047ab9 */ /* 0x000fe40000000800 */
[----:B----4-:R-:W-:-:S13]  /*16630*/  ISETP.GE.AND P0, PT, R19, UR4, PT ;  /* 0x0000000413007c0c */ /* 0x010fda000bf06270 */
[----:B------:R-:W-:Y:S05]  /*16640*/  @!P0 BRA `(.L_x_15031) ;  /* 0xffffffa400bc8947 */ /* 0x000fea000383ffff */
[----:B------:R-:W-:Y:S05]  /*16650*/  BSYNC B8 ;  /* 0x0000000000087941 */ /* 0x000fea0003800000 */
.L_x_14962:
        /* <DEDUP_REMOVED lines=12> */
.L_x_15171:
[----:B------:R-:W-:Y:S05]  /*16720*/  BSYNC B0 ;  /* 0x0000000000007941 */ /* 0x000fea0003800000 */
.L_x_15032:
[----:B------:R-:W-:-:S03]  /*16730*/  UMOV UR4, 0xffffffff ;  /* 0xffffffff00047882 */ /* 0x000fc60000000000 */
[----:B------:R-:W-:Y:S05]  /*16740*/  BRA.DIV UR4, `(.L_x_15034) ;  /* 0x0000004604b07947 */ /* 0x000fea000b800000 */
[----:B-1----:R-:W1:Y:S02]  /*16750*/  S2R R0, SR_TID.X ;  /* 0x0000000000007919 */ /* 0x002e640000002100 */
[----:B-1----:R-:W-:-:S04]  /*16760*/  SHF.R.U32.HI R0, RZ, 0x5, R0 ;  /* 0x00000005ff007819 */ /* 0x002fc80000011600 */
[----:B------:R-:W-:-:S05]  /*16770*/  LOP3.LUT R0, R0, 0x3, RZ, 0xc0, !PT ;  /* 0x0000000300007812 */ /* 0x000fca00078ec0ff */
[----:B------:R1:W4:Y:S02]  /*16780*/  SHFL.IDX PT, R14, R0, RZ, 0x1f ;  /* 0x00001fff000e7589 */ /* 0x00032400000e0000 */
.L_x_15174:
[----:B----4-:R-:W-:Y:S01]  /*16790*/  ISETP.NE.AND P0, PT, R14, RZ, PT ;  /* 0x000000ff0e00720c */ /* 0x010fe20003f05270 */
[----:B------:R-:W-:-:S12]  /*167a0*/  BSSY B0, `(.L_x_15035) ;  /* 0x0000026000007945 */ /* 0x000fd80003800000 */
[----:B------:R-:W-:Y:S05]  /*167b0*/  @P0 BRA `(.L_x_15036) ;  /* 0x0000000000900947 */ /* 0x000fea0003800000 */
[----:B------:R-:W-:-:S03]  /*167c0*/  UMOV UR4, 0xffffffff ;  /* 0xffffffff00047882 */ /* 0x000fc60000000000 */
[----:B------:R-:W-:Y:S05]  /*167d0*/  BRA.DIV UR4, `(.L_x_15037) ;  /* 0x0000004604c07947 */ /* 0x000fea000b800000 */
[----:B------:R-:W-:-:S13]  /*167e0*/  ELECT P6, URZ, PT ;  /* 0x00000000003f782f */ /* 0x000fda00038c0000 */
.L_x_15177:
[----:B------:R-:W-:Y:S05]  /*167f0*/  @!P6 BRA `(.L_x_15036) ;  /* 0x000000000080e947 */ /* 0x000fea0003800000 */
[----:B-1----:R-:W4:Y:S02]  /*16800*/  LDL R0, [R1+0x3c] ;  /* 0x00003c0001007983 */ /* 0x002f240000100800 */
[----:B----4-:R-:W-:-:S13]  /*16810*/  R2UR UR4, R0 ;  /* 0x00000000000472ca */ /* 0x010fda00000e0000 */
[----:B------:R-:W-:-:S06]  /*16820*/  ULOP3.LUT UR4, UR4, 0x2, URZ, 0xfc, !UPT ;  /* 0x0000000204047892 */ /* 0x000fcc000f8efc3f */
[----:B------:R-:W-:-:S05]  /*16830*/  IMAD.U32 R0, RZ, RZ, UR4 ;  /* 0x00000004ff007e24 */ /* 0x000fca000f8e00ff */
[----:B------:R-:W-:-:S13]  /*16840*/  ISETP.NE.AND P0, PT, R0, 0x3, PT ;  /* 0x000000030000780c */ /* 0x000fda0003f05270 */
[----:B------:R-:W-:Y:S05]  /*16850*/  @!P0 BRA `(.L_x_15038) ;  /* 0x0000000000048947 */ /* 0x000fea0003800000 */
[----:B------:R-:W-:Y:S01]  /*16860*/  BPT.TRAP 0x1 ;  /* 0x000000040000795c */ /* 0x000fe20000300000 */
.L_x_15038:
[C---:B------:R-:W-:Y:S01]  /*16870*/  IMAD R3, R24.reuse, 0x8, R5 ;  /* 0x0000000818037824 */ /* 0x040fe200078e0205 */
[----:B------:R-:W-:Y:S01]  /*16880*/  SHF.L.U32 R2, R27, 0x1f, RZ ;  /* 0x0000001f1b027819 */ /* 0x000fe200000006ff */
[----:B------:R-:W-:-:S03]  /*16890*/  VIADD R24, R24, 0x1 ;  /* 0x0000000118187836 */ /* 0x000fc60000000000 */
[----:B------:R-:W1:Y:S02]  /*168a0*/  SYNCS.PHASECHK.TRANS64.TRYWAIT P1, [R3+URZ+0x32440], R2 ;  /* 0x03244002030075a7 */ /* 0x000e64000802017f */
[----:B------:R-:W-:-:S04]  /*168b0*/  ISETP.NE.AND P2, PT, R24, 0x2, PT ;  /* 0x000000021800780c */ /* 0x000fc80003f45270 */
[----:B------:R-:W-:Y:S01]  /*168c0*/  SEL R0, RZ, 0x1, P2 ;  /* 0x00000001ff007807 */ /* 0x000fe20001000000 */
[----:B-1----:R-:W-:Y:S08]  /*168d0*/  @!P1 BRA `(.L_x_15039) ;  /* 0x0000004400a09947 */ /* 0x002ff00003800000 */
.L_x_15178:
[----:B------:R-:W-:Y:S02]  /*168e0*/  SEL R24, R24, RZ, P2 ;  /* 0x000000ff18187207 */ /* 0x000fe40001000000 */
[----:B------:R-:W-:Y:S01]  /*168f0*/  LOP3.LUT R0, R27, R0, RZ, 0x3c, !PT ;  /* 0x000000001b007212 */ /* 0x000fe200078e3cff */
[----:B------:R-:W-:Y:S06]  /*16900*/  @!P0 BRA `(.L_x_15040) ;  /* 0x0000000000048947 */ /* 0x000fec0003800000 */
[----:B------:R-:W-:Y:S01]  /*16910*/  BPT.TRAP 0x1 ;  /* 0x000000040000795c */ /* 0x000fe20000300000 */
.L_x_15040:
[----:B------:R-:W-:Y:S01]  /*16920*/  IMAD R5, R24, 0x8, R5 ;  /* 0x0000000818057824 */ /* 0x000fe200078e0205 */
[----:B------:R-:W-:-:S04]  /*16930*/  SHF.L.U32 R0, R0, 0x1f, RZ ;  /* 0x0000001f00007819 */ /* 0x000fc800000006ff */
[----:B------:R-:W4:Y:S02]  /*16940*/  SYNCS.PHASECHK.TRANS64.TRYWAIT P1, [R5+URZ+0x32440], R0 ;  /* 0x03244000050075a7 */ /* 0x000f24000802017f */
[----:B----4-:R-:W-:Y:S05]  /*16950*/  @!P1 BRA `(.L_x_15041) ;  /* 0x0000004400949947 */ /* 0x010fea0003800000 */
.L_x_15179:
[----:B------:R-:W-:Y:S05]  /*16960*/  @!P0 BRA `(.L_x_15042) ;  /* 0x0000000000048947 */ /* 0x000fea0003800000 */
[----:B------:R-:W-:Y:S01]  /*16970*/  BPT.TRAP 0x1 ;  /* 0x000000040000795c */ /* 0x000fe20000300000 */
.L_x_15042:
[----:B------:R-:W5:Y:S02]  /*16980*/  SYNCS.PHASECHK.TRANS64.TRYWAIT P1, [R3+URZ+0x32460], R2 ;  /* 0x03246002030075a7 */ /* 0x000f64000802017f */
[----:B-----5:R-:W-:Y:S05]  /*16990*/  @!P1 BRA `(.L_x_15043) ;  /* 0x0000004400989947 */ /* 0x020fea0003800000 */
.L_x_15180:
[----:B------:R-:W-:Y:S05]  /*169a0*/  @!P0 BRA `(.L_x_15044) ;  /* 0x0000000000048947 */ /* 0x000fea0003800000 */
[----:B------:R-:W-:Y:S01]  /*169b0*/  BPT.TRAP 0x1 ;  /* 0x000000040000795c */ /* 0x000fe20000300000 */
.L_x_15044:
[----:B------:R0:W0:Y:S02]  /*169c0*/  SYNCS.PHASECHK.TRANS64.TRYWAIT P0, [R5+URZ+0x32460], R0 ;  /* 0x03246000050075a7 */ /* 0x000024000800017f */
[----:B0-----:R-:W-:Y:S05]  /*169d0*/  @!P0 NANOSLEEP.SYNCS 0x989680 ;  /* 0x009896800000895d */ /* 0x001fea0003900000 */
[----:B------:R-:W0:Y:S02]  /*169e0*/  @!P0 SYNCS.PHASECHK.TRANS64 P0, [R5+URZ+0x32460], R0 ;  /* 0x03246000050085a7 */ /* 0x000e24000800007f */
[----:B0-----:R-:W-:Y:S05]  /*169f0*/  @!P0 BRA `(.L_x_15044) ;  /* 0xfffffffc00f08947 */ /* 0x001fea000383ffff */
.L_x_15036:
[----:B------:R-:W-:Y:S05]  /*16a00*/  BSYNC B0 ;  /* 0x0000000000007941 */ /* 0x000fea0003800000 */
.L_x_15035:
[----:B------:R-:W-:Y:S05]  /*16a10*/  EXIT ;  /* 0x000000000000794d */ /* 0x000fea0003800000 */
.L_x_14894:
[----:B0-----:R0:W1:Y:S02]  /*16a20*/  SYNCS.PHASECHK.TRANS64.TRYWAIT P0, [R5+URZ+0x32400], R0 ;  /* 0x03240000050075a7 */ /* 0x001064000800017f */
[----:B-1----:R-:W-:Y:S05]  /*16a30*/  @!P0 NANOSLEEP.SYNCS 0x989680 ;  /* 0x009896800000895d */ /* 0x002fea0003900000 */
[----:B------:R-:W1:Y:S02]  /*16a40*/  @!P0 SYNCS.PHASECHK.TRANS64 P0, [R5+URZ+0x32400], R0 ;  /* 0x03240000050085a7 */ /* 0x000e64000800007f */
[----:B-1----:R-:W-:Y:S05]  /*16a50*/  @!P0 BRA `(.L_x_14894) ;  /* 0xfffffffc00f08947 */ /* 0x002fea000383ffff */
[----:B------:R-:W-:Y:S05]  /*16a60*/  BRA `(.L_x_15045) ;  /* 0xfffffeb400a07947 */ /* 0x000fea000383ffff */
.L_x_14898:
[----:B--2---:R-:W-:-:S04]  /*16a70*/  IMAD.U32 R4, RZ, RZ, UR6 ;  /* 0x00000006ff047e24 */ /* 0x004fc8000f8e00ff */
[----:B------:R2:W3:Y:S03]  /*16a80*/  SYNCS.PHASECHK.TRANS64.TRYWAIT P1, [R4+URZ+0x32430], R3 ;  /* 0x03243003040075a7 */ /* 0x0004e6000802017f */
[----:B---3--:R-:W-:Y:S05]  /*16a90*/  @!P1 NANOSLEEP.SYNCS 0x989680 ;  /* 0x009896800000995d */ /* 0x008fea0003900000 */
[----:B------:R-:W3:Y:S02]  /*16aa0*/  @!P1 SYNCS.PHASECHK.TRANS64 P1, [R4+URZ+0x32430], R3 ;  /* 0x03243003040095a7 */ /* 0x000ee4000802007f */
[----:B---3--:R-:W-:Y:S05]  /*16ab0*/  @!P1 BRA `(.L_x_14898) ;  /* 0xfffffffc00ec9947 */ /* 0x008fea000383ffff */
[----:B------:R-:W-:Y:S05]  /*16ac0*/  BRA `(.L_x_14897) ;  /* 0xfffffeb400d07947 */ /* 0x000fea000383ffff */
.L_x_14899:
[----:B---3--:R3:W4:Y:S02]  /*16ad0*/  SYNCS.PHASECHK.TRANS64.TRYWAIT P1, [R5+URZ+0x32410], R0 ;  /* 0x03241000050075a7 */ /* 0x008724000802017f */
[----:B----4-:R-:W-:Y:S05]  /*16ae0*/  @!P1 NANOSLEEP.SYNCS 0x989680 ;  /* 0x009896800000995d */ /* 0x010fea0003900000 */
[----:B------:R-:W4:Y:S02]  /*16af0*/  @!P1 SYNCS.PHASECHK.TRANS64 P1, [R5+URZ+0x32410], R0 ;  /* 0x03241000050095a7 */ /* 0x000f24000802007f */
[----:B----4-:R-:W-:Y:S05]  /*16b00*/  @!P1 BRA `(.L_x_14899) ;  /* 0xfffffffc00f09947 */ /* 0x010fea000383ffff */
[----:B------:R-:W-:Y:S05]  /*16b10*/  BRA `(.L_x_15046) ;  /* 0xfffffeb8007c7947 */ /* 0x000fea000383ffff */
.L_x_14903:
[----:B0--3--:R-:W-:-:S04]  /*16b20*/  IMAD.U32 R0, RZ, RZ, UR6 ;  /* 0x00000006ff007e24 */ /* 0x009fc8000f8e00ff */
[----:B------:R0:W3:Y:S03]  /*16b30*/  SYNCS.PHASECHK.TRANS64.TRYWAIT P1, [R0+URZ+0x32450], R3 ;  /* 0x03245003000075a7 */ /* 0x0000e6000802017f */
[----:B---3--:R-:W-:Y:S05]  /*16b40*/  @!P1 NANOSLEEP.SYNCS 0x989680 ;  /* 0x009896800000995d */ /* 0x008fea0003900000 */
[----:B------:R-:W3:Y:S02]  /*16b50*/  @!P1 SYNCS.PHASECHK.TRANS64 P1, [R0+URZ+0x32450], R3 ;  /* 0x03245003000095a7 */ /* 0x000ee4000802007f */
[----:B---3--:R-:W-:Y:S05]  /*16b60*/  @!P1 BRA `(.L_x_14903) ;  /* 0xfffffffc00ec9947 */ /* 0x008fea000383ffff */
[----:B------:R-:W-:Y:S05]  /*16b70*/  BRA `(.L_x_14902) ;  /* 0xfffffeb800847947 */ /* 0x000fea000383ffff */
.L_x_14910:
[----:B-1----:R-:W-:-:S04]  /*16b80*/  IMAD.U32 R21, RZ, RZ, UR4 ;  /* 0x00000004ff157e24 */ /* 0x002fc8000f8e00ff */
[----:B------:R1:W2:Y:S03]  /*16b90*/  SYNCS.PHASECHK.TRANS64.TRYWAIT P1, [R21+URZ+0x32430], R0 ;  /* 0x03243000150075a7 */ /* 0x0002a6000802017f */
[----:B--2---:R-:W-:Y:S05]  /*16ba0*/  @!P1 NANOSLEEP.SYNCS 0x989680 ;  /* 0x009896800000995d */ /* 0x004fea0003900000 */
[----:B------:R-:W2:Y:S02]  /*16bb0*/  @!P1 SYNCS.PHASECHK.TRANS64 P1, [R21+URZ+0x32430], R0 ;  /* 0x03243000150095a7 */ /* 0x000ea4000802007f */
[----:B--2---:R-:W-:Y:S05]  /*16bc0*/  @!P1 BRA `(.L_x_14910) ;  /* 0xfffffffc00ec9947 */ /* 0x004fea000383ffff */
[----:B------:R-:W-:Y:S05]  /*16bd0*/  BRA `(.L_x_14909) ;  /* 0xfffffee000c87947 */ /* 0x000fea000383ffff */
.L_x_14914:
[----:B-1----:R-:W-:-:S04]  /*16be0*/  IMAD.U32 R21, RZ, RZ, UR4 ;  /* 0x00000004ff157e24 */ /* 0x002fc8000f8e00ff */
[----:B------:R1:W3:Y:S03]  /*16bf0*/  SYNCS.PHASECHK.TRANS64.TRYWAIT P1, [R21+URZ+0x32450], R0 ;  /* 0x03245000150075a7 */ /* 0x0002e6000802017f */
[----:B---3--:R-:W-:Y:S05]  /*16c00*/  @!P1 NANOSLEEP.SYNCS 0x989680 ;  /* 0x009896800000995d */ /* 0x008fea0003900000 */
[----:B------:R-:W3:Y:S02]  /*16c10*/  @!P1 SYNCS.PHASECHK.TRANS64 P1, [R21+URZ+0x32450], R0 ;  /* 0x03245000150095a7 */ /* 0x000ee4000802007f */
[----:B---3--:R-:W-:Y:S05]  /*16c20*/  @!P1 BRA `(.L_x_14914) ;  /* 0xfffffffc00ec9947 */ /* 0x008fea000383ffff */
[----:B------:R-:W-:Y:S05]  /*16c30*/  BRA `(.L_x_14913) ;  /* 0xfffffee400447947 */ /* 0x000fea000383ffff */
.L_x_14922:
[----:B-1----:R-:W-:-:S04]  /*16c40*/  IMAD.U32 R21, RZ, RZ, UR4 ;  /* 0x00000004ff157e24 */ /* 0x002fc8000f8e00ff */
[----:B------:R1:W2:Y:S03]  /*16c50*/  SYNCS.PHASECHK.TRANS64.TRYWAIT P1, [R21+URZ+0x32430], R0 ;  /* 0x03243000150075a7 */ /* 0x0002a6000802017f */
[----:B--2---:R-:W-:Y:S05]  /*16c60*/  @!P1 NANOSLEEP.SYNCS 0x989680 ;  /* 0x009896800000995d */ /* 0x004fea0003900000 */
[----:B------:R-:W2:Y:S02]  /*16c70*/  @!P1 SYNCS.PHASECHK.TRANS64 P1, [R21+URZ+0x32430], R0 ;  /* 0x03243000150095a7 */ /* 0x000ea4000802007f */
[----:B--2---:R-:W-:Y:S05]  /*16c80*/  @!P1 BRA `(.L_x_14922) ;  /* 0xfffffffc00ec9947 */ /* 0x004fea000383ffff */
[----:B------:R-:W-:Y:S05]  /*16c90*/  BRA `(.L_x_14921) ;  /* 0xffffff1000dc7947 */ /* 0x000fea000383ffff */
.L_x_14926:
[----:B-1----:R-:W-:-:S04]  /*16ca0*/  IMAD.U32 R21, RZ, RZ, UR4 ;  /* 0x00000004ff157e24 */ /* 0x002fc8000f8e00ff */
[----:B------:R1:W3:Y:S03]  /*16cb0*/  SYNCS.PHASECHK.TRANS64.TRYWAIT P1, [R21+URZ+0x32450], R0 ;  /* 0x03245000150075a7 */ /* 0x0002e6000802017f */
[----:B---3--:R-:W-:Y:S05]  /*16cc0*/  @!P1 NANOSLEEP.SYNCS 0x989680 ;  /* 0x009896800000995d */ /* 0x008fea0003900000 */
[----:B------:R-:W3:Y:S02]  /*16cd0*/  @!P1 SYNCS.PHASECHK.TRANS64 P1, [R21+URZ+0x32450], R0 ;  /* 0x03245000150095a7 */ /* 0x000ee4000802007f */
[----:B---3--:R-:W-:Y:S05]  /*16ce0*/  @!P1 BRA `(.L_x_14926) ;  /* 0xfffffffc00ec9947 */ /* 0x008fea000383ffff */
[----:B------:R-:W-:Y:S05]  /*16cf0*/  BRA `(.L_x_14925) ;  /* 0xffffff1400587947 */ /* 0x000fea000383ffff */
.L_x_14976:
        /* <DEDUP_REMOVED lines=11> */
.L_x_15048:
[----:B------:R-:W-:Y:S05]  /*16db0*/  BSYNC B0 ;  /* 0x0000000000007941 */ /* 0x000fea0003800000 */
.L_x_15047:
[----:B------:R-:W-:Y:S05]  /*16dc0*/  BRA `(.L_x_15049) ;  /* 0xffffffac00b87947 */ /* 0x000fea000383ffff */
.L_x_14979:
[----:B0-----:R0:W1:Y:S02]  /*16dd0*/  SYNCS.PHASECHK.TRANS64.TRYWAIT P0, [R25+URZ+0x32440], R0 ;  /* 0x03244000190075a7 */ /* 0x001064000800017f */
[----:B-1----:R-:W-:Y:S05]  /*16de0*/  @!P0 NANOSLEEP.SYNCS 0x989680 ;  /* 0x009896800000895d */ /* 0x002fea0003900000 */
[----:B------:R-:W1:Y:S02]  /*16df0*/  @!P0 SYNCS.PHASECHK.TRANS64 P0, [R25+URZ+0x32440], R0 ;  /* 0x03244000190085a7 */ /* 0x000e64000800007f */
[----:B-1----:R-:W-:Y:S05]  /*16e00*/  @!P0 BRA `(.L_x_14979) ;  /* 0xfffffffc00f08947 */ /* 0x002fea000383ffff */
[----:B------:R-:W-:Y:S05]  /*16e10*/  BRA `(.L_x_15050) ;  /* 0xffffffb000547947 */ /* 0x000fea000383ffff */
.L_x_14980:
        /* <DEDUP_REMOVED lines=8> */
.L_x_15052:
[----:B------:R-:W-:Y:S05]  /*16ea0*/  BSYNC B0 ;  /* 0x0000000000007941 */ /* 0x000fea0003800000 */
.L_x_15051:
        /* <DEDUP_REMOVED lines=9> */
.L_x_15053:
[----:B------:R-:W-:Y:S02]  /*16f40*/  IMAD.MOV.U32 R13, RZ, RZ, R4 ;  /* 0x000000ffff0d7224 */ /* 0x000fe400078e0004 */
[----:B------:R-:W-:Y:S02]  /*16f50*/  IMAD.MOV.U32 R12, RZ, RZ, 0x1 ;  /* 0x00000001ff0c7424 */ /* 0x000fe400078e00ff */
[----:B------:R-:W-:-:S07]  /*16f60*/  IMAD.MOV.U32 R3, RZ, RZ, R14 ;  /* 0x000000ffff037224 */ /* 0x000fce00078e000e */
[----:B------:R-:W-:Y:S05]  /*16f70*/  WARPSYNC.COLLECTIVE R15, `(.L_x_15054) ;  /* 0x000000000f087348 */ /* 0x000fea0003c00000 */
[----:B------:R0:W1:Y:S02]  /*16f80*/  SHFL.IDX P6, R14, R13, R12, R11 ;  /* 0x0000000c0d0e7389 */ /* 0x00006400000c000b */
[----:B01----:R-:W-:Y:S01]  /*16f90*/  ENDCOLLECTIVE ;  /* 0x000000000000791b */ /* 0x003fe20003800000 */
.L_x_15054:
        /* <DEDUP_REMOVED lines=15> */
.L_x_15055:
[----:B------:R-:W-:Y:S02]  /*17090*/  @P0 IMAD R6, R5, 0x2, R22 ;  /* 0x0000000205060824 */ /* 0x000fe400078e0216 */
[----:B------:R-:W-:Y:S02]  /*170a0*/  IMAD.MOV.U32 R13, RZ, RZ, R4 ;  /* 0x000000ffff0d7224 */ /* 0x000fe400078e0004 */
[----:B------:R-:W-:Y:S02]  /*170b0*/  IMAD.MOV.U32 R12, RZ, RZ, 0x2 ;  /* 0x00000002ff0c7424 */ /* 0x000fe400078e00ff */
[----:B------:R-:W-:-:S07]  /*170c0*/  IMAD.MOV.U32 R3, RZ, RZ, R14 ;  /* 0x000000ffff037224 */ /* 0x000fce00078e000e */
[----:B------:R-:W-:Y:S05]  /*170d0*/  WARPSYNC.COLLECTIVE R15, `(.L_x_15056) ;  /* 0x000000000f087348 */ /* 0x000fea0003c00000 */
[----:B------:R0:W1:Y:S02]  /*170e0*/  SHFL.IDX P6, R14, R13, R12, R11 ;  /* 0x0000000c0d0e7389 */ /* 0x00006400000c000b */
[----:B01----:R-:W-:Y:S01]  /*170f0*/  ENDCOLLECTIVE ;  /* 0x000000000000791b */ /* 0x003fe20003800000 */
.L_x_15056:
        /* <DEDUP_REMOVED lines=15> */
.L_x_15057:
[----:B------:R-:W-:Y:S02]  /*171f0*/  @P0 IMAD R6, R5, 0x2, R22 ;  /* 0x0000000205060824 */ /* 0x000fe400078e0216 */
[----:B------:R-:W-:Y:S02]  /*17200*/  IMAD.MOV.U32 R13, RZ, RZ, R4 ;  /* 0x000000ffff0d7224 */ /* 0x000fe400078e0004 */
[----:B------:R-:W-:Y:S02]  /*17210*/  IMAD.MOV.U32 R12, RZ, RZ, 0x3 ;  /* 0x00000003ff0c7424 */ /* 0x000fe400078e00ff */
[----:B------:R-:W-:-:S07]  /*17220*/  IMAD.MOV.U32 R3, RZ, RZ, R14 ;  /* 0x000000ffff037224 */ /* 0x000fce00078e000e */
[----:B------:R-:W-:Y:S05]  /*17230*/  WARPSYNC.COLLECTIVE R15, `(.L_x_15058) ;  /* 0x000000000f087348 */ /* 0x000fea0003c00000 */
[----:B------:R0:W1:Y:S02]  /*17240*/  SHFL.IDX P6, R14, R13, R12, R11 ;  /* 0x0000000c0d0e7389 */ /* 0x00006400000c000b */
[----:B01----:R-:W-:Y:S01]  /*17250*/  ENDCOLLECTIVE ;  /* 0x000000000000791b */ /* 0x003fe20003800000 */
.L_x_15058:
        /* <DEDUP_REMOVED lines=15> */
.L_x_15059:
[----:B------:R-:W-:Y:S02]  /*17350*/  @P0 IMAD R6, R5, 0x2, R22 ;  /* 0x0000000205060824 */ /* 0x000fe400078e0216 */
[----:B------:R-:W-:Y:S02]  /*17360*/  IMAD.MOV.U32 R13, RZ, RZ, R4 ;  /* 0x000000ffff0d7224 */ /* 0x000fe400078e0004 */
[----:B------:R-:W-:Y:S02]  /*17370*/  IMAD.MOV.U32 R12, RZ, RZ, 0x4 ;  /* 0x00000004ff0c7424 */ /* 0x000fe400078e00ff */
[----:B------:R-:W-:-:S07]  /*17380*/  IMAD.MOV.U32 R3, RZ, RZ, R14 ;  /* 0x000000ffff037224 */ /* 0x000fce00078e000e */
[----:B------:R-:W-:Y:S05]  /*17390*/  WARPSYNC.COLLECTIVE R15, `(.L_x_15060) ;  /* 0x000000000f087348 */ /* 0x000fea0003c00000 */
[----:B------:R0:W1:Y:S02]  /*173a0*/  SHFL.IDX P6, R14, R13, R12, R11 ;  /* 0x0000000c0d0e7389 */ /* 0x00006400000c000b */
[----:B01----:R-:W-:Y:S01]  /*173b0*/  ENDCOLLECTIVE ;  /* 0x000000000000791b */ /* 0x003fe20003800000 */
.L_x_15060:
        /* <DEDUP_REMOVED lines=15> */
.L_x_15061:
[----:B------:R-:W-:Y:S02]  /*174b0*/  @P0 IMAD R6, R5, 0x2, R22 ;  /* 0x0000000205060824 */ /* 0x000fe400078e0216 */
[----:B------:R-:W-:Y:S02]  /*174c0*/  IMAD.MOV.U32 R13, RZ, RZ, R4 ;  /* 0x000000ffff0d7224 */ /* 0x000fe400078e0004 */
[----:B------:R-:W-:Y:S02]  /*174d0*/  IMAD.MOV.U32 R12, RZ, RZ, 0x5 ;  /* 0x00000005ff0c7424 */ /* 0x000fe400078e00ff */
[----:B------:R-:W-:-:S07]  /*174e0*/  IMAD.MOV.U32 R3, RZ, RZ, R14 ;  /* 0x000000ffff037224 */ /* 0x000fce00078e000e */
[----:B------:R-:W-:Y:S05]  /*174f0*/  WARPSYNC.COLLECTIVE R15, `(.L_x_15062) ;  /* 0x000000000f087348 */ /* 0x000fea0003c00000 */
[----:B------:R0:W1:Y:S02]  /*17500*/  SHFL.IDX P6, R14, R13, R12, R11 ;  /* 0x0000000c0d0e7389 */ /* 0x00006400000c000b */
[----:B01----:R-:W-:Y:S01]  /*17510*/  ENDCOLLECTIVE ;  /* 0x000000000000791b */ /* 0x003fe20003800000 */
.L_x_15062:
        /* <DEDUP_REMOVED lines=10> */
.L_x_15063:
[----:B------:R-:W-:Y:S01]  /*175c0*/  @!PT LDS RZ, [RZ] ;  /* 0x00000000fffff984 */ /* 0x000fe20000000800 */
[----:B------:R-:W-:Y:S01]  /*175d0*/  @!PT LDS RZ, [RZ] ;  /* 0x00000000fffff984 */ /* 0x000fe20000000800 */
[----:B------:R-:W-:Y:S01]  /*175e0*/  @!PT LDS RZ, [RZ] ;  /* 0x00000000fffff984 */ /* 0x000fe20000000800 */
[----:B------:R0:W-:Y:S01]  /*175f0*/  @P0 LDGSTS.E.BYPASS.LTC128B.128 [R6+0x1e400], desc[UR36][R2.64], !P2 ;  /* 0x1e40000002060fae */ /* 0x0001e2000d101d64 */
[----:B------:R-:W-:Y:S01]  /*17600*/  IMAD.MOV.U32 R0, RZ, RZ, R14 ;  /* 0x000000ffff007224 */ /* 0x000fe200078e000e */
[----:B------:R-:W-:Y:S06]  /*17610*/  BRA `(.L_x_15064) ;  /* 0xffffffac00b47947 */ /* 0x000fec000383ffff */
.L_x_14985:
[----:B------:R0:W5:Y:S01]  /*17620*/  LDL.LU R6, [R1+0x4] ;  /* 0x0000040001067983 */ /* 0x0001620000300800 */
[----:B------:R-:W-:Y:S01]  /*17630*/  IMAD.MOV.U32 R13, RZ, RZ, R4 ;  /* 0x000000ffff0d7224 */ /* 0x000fe200078e0004 */
[----:B------:R-:W-:Y:S01]  /*17640*/  LOP3.LUT R23, R23, 0xffffdfff, RZ, 0xc0, !PT ;  /* 0xffffdfff17177812 */ /* 0x000fe200078ec0ff */
[----:B------:R-:W-:Y:S02]  /*17650*/  IMAD.MOV.U32 R12, RZ, RZ, RZ ;  /* 0x000000ffff0c7224 */ /* 0x000fe400078e00ff */
[----:B------:R-:W-:Y:S02]  /*17660*/  IMAD.MOV.U32 R11, RZ, RZ, 0x181f ;  /* 0x0000181fff0b7424 */ /* 0x000fe400078e00ff */
[----:B------:R-:W-:Y:S02]  /*17670*/  IMAD.MOV.U32 R15, RZ, RZ, -0x1 ;  /* 0xffffffffff0f7424 */ /* 0x000fe400078e00ff */
[----:B0-----:R-:W-:-:S07]  /*17680*/  IMAD R17, R17, 0x80, R21 ;  /* 0x0000008011117824 */ /* 0x001fce00078e0215 */
[----:B-1---5:R-:W-:Y:S05]  /*17690*/  WARPSYNC.COLLECTIVE R15, `(.L_x_15065) ;  /* 0x000000000f087348 */ /* 0x022fea0003c00000 */
[----:B------:R0:W2:Y:S02]  /*176a0*/  SHFL.IDX P6, R14, R13, R12, R11 ;  /* 0x0000000c0d0e7389 */ /* 0x0000a400000c000b */
[----:B012--5:R-:W-:Y:S01]  /*176b0*/  ENDCOLLECTIVE ;  /* 0x000000000000791b */ /* 0x027fe20003800000 */
.L_x_15065:
[----:B------:R-:W-:Y:S02]  /*176c0*/  IMAD.MOV.U32 R13, RZ, RZ, R0 ;  /* 0x000000ffff0d7224 */ /* 0x000fe400078e0000 */
[----:B------:R-:W-:-:S07]  /*176d0*/  IMAD.MOV.U32 R3, RZ, RZ, R14 ;  /* 0x000000ffff037224 */ /* 0x000fce00078e000e */
[----:B------:R-:W-:Y:S05]  /*176e0*/  WARPSYNC.COLLECTIVE R15, `(.L_x_15066) ;  /* 0x000000000f087348 */ /* 0x000fea0003c00000 */
[----:B------:R0:W1:Y:S02]  /*176f0*/  SHFL.IDX P6, R14, R13, R12, R11 ;  /* 0x0000000c0d0e7389 */ /* 0x00006400000c000b */
[----:B01----:R-:W-:Y:S01]  /*17700*/  ENDCOLLECTIVE ;  /* 0x000000000000791b */ /* 0x003fe20003800000 */
.L_x_15066:
[----:B------:R-:W-:Y:S02]  /*17710*/  IMAD.MOV.U32 R13, RZ, RZ, R4 ;  /* 0x000000ffff0d7224 */ /* 0x000fe400078e0004 */
[----:B------:R-:W-:Y:S02]  /*17720*/  IMAD.MOV.U32 R12, RZ, RZ, 0x1 ;  /* 0x00000001ff0c7424 */ /* 0x000fe400078e00ff */
[----:B------:R-:W-:-:S07]  /*17730*/  IMAD.MOV.U32 R9, RZ, RZ, R14 ;  /* 0x000000ffff097224 */ /* 0x000fce00078e000e */
[----:B------:R-:W-:Y:S05]  /*17740*/  WARPSYNC.COLLECTIVE R15, `(.L_x_15067) ;  /* 0x000000000f087348 */ /* 0x000fea0003c00000 */
[----:B------:R0:W1:Y:S02]  /*17750*/  SHFL.IDX P6, R14, R13, R12, R11 ;  /* 0x0000000c0d0e7389 */ /* 0x00006400000c000b */
[----:B01----:R-:W-:Y:S01]  /*17760*/  ENDCOLLECTIVE ;  /* 0x000000000000791b */ /* 0x003fe20003800000 */
.L_x_15067:
        /* <DEDUP_REMOVED lines=18> */
.L_x_15068:
        /* <DEDUP_REMOVED lines=8> */
.L_x_15069:
        /* <DEDUP_REMOVED lines=15> */
.L_x_15070:
        /* <DEDUP_REMOVED lines=8> */
.L_x_15071:
        /* <DEDUP_REMOVED lines=15> */
.L_x_15072:
[----:B------:R-:W-:-:S04]  /*17b70*/  @P2 LOP3.LUT R23, R23, 0x200, RZ, 0xfc, !PT ;  /* 0x0000020017172812 */ /* 0x000fc800078efcff */
[----:B------:R-:W-:Y:S01]  /*17b80*/  LOP3.LUT R23, R23, 0xfffffeff, RZ, 0xc0, !PT ;  /* 0xfffffeff17177812 */ /* 0x000fe200078ec0ff */
[----:B------:R-:W-:-:S05]  /*17b90*/  IMAD.MOV.U32 R11, RZ, RZ, R14 ;  /* 0x000000ffff0b7224 */ /* 0x000fca00078e000e */
[----:B------:R-:W-:Y:S02]  /*17ba0*/  @!P2 LEA R13, P1, R20, R11, 0x1 ;  /* 0x0000000b140da211 */ /* 0x000fe400078208ff */
[----:B------:R-:W-:-:S03]  /*17bb0*/  MOV R11, 0x181f ;  /* 0x0000181f000b7802 */ /* 0x000fc60000000f00 */
[----:B------:R-:W-:Y:S02]  /*17bc0*/  @!P2 IMAD.X R12, RZ, RZ, R2, P1 ;  /* 0x000000ffff0ca224 */ /* 0x000fe400008e0602 */
[----:B------:R-:W-:Y:S02]  /*17bd0*/  @!P2 IMAD.MOV.U32 R2, RZ, RZ, R13 ;  /* 0x000000ffff02a224 */ /* 0x000fe400078e000d */
[----:B------:R-:W-:Y:S02]  /*17be0*/  @!P2 IMAD.MOV.U32 R3, RZ, RZ, R12 ;  /* 0x000000ffff03a224 */ /* 0x000fe400078e000c */
[----:B------:R-:W-:Y:S02]  /*17bf0*/  IMAD.MOV.U32 R13, RZ, RZ, R4 ;  /* 0x000000ffff0d7224 */ /* 0x000fe400078e0004 */
        /* <DEDUP_REMOVED lines=8> */
.L_x_15073:
[----:B------:R-:W-:-:S05]  /*17c80*/  VIADD R2, R17, 0x40 ;  /* 0x0000004011027836 */ /* 0x000fca0000000000 */
[----:B------:R-:W-:Y:S01]  /*17c90*/  ISETP.GE.AND P2, PT, R2, R5, PT ;  /* 0x000000050200720c */ /* 0x000fe20003f46270 */
[----:B------:R-:W-:Y:S02]  /*17ca0*/  IMAD.MOV.U32 R13, RZ, RZ, R0 ;  /* 0x000000ffff0d7224 */ /* 0x000fe400078e0000 */
[----:B------:R-:W-:-:S10]  /*17cb0*/  IMAD.MOV.U32 R2, RZ, RZ, R14 ;  /* 0x000000ffff027224 */ /* 0x000fd400078e000e */
[----:B------:R-:W-:Y:S05]  /*17cc0*/  WARPSYNC.COLLECTIVE R15, `(.L_x_15074) ;  /* 0x000000000f087348 */ /* 0x000fea0003c00000 */
[----:B------:R0:W1:Y:S02]  /*17cd0*/  SHFL.IDX P6, R14, R13, R12, R11 ;  /* 0x0000000c0d0e7389 */ /* 0x00006400000c000b */
[----:B01----:R-:W-:Y:S01]  /*17ce0*/  ENDCOLLECTIVE ;  /* 0x000000000000791b */ /* 0x003fe20003800000 */
.L_x_15074:
[----:B------:R-:W-:-:S04]  /*17cf0*/  @P2 LOP3.LUT R23, R23, 0x100, RZ, 0xfc, !PT ;  /* 0x0000010017172812 */ /* 0x000fc800078efcff */
[----:B------:R-:W-:Y:S01]  /*17d00*/  LOP3.LUT R23, R23, 0xffffff7f, RZ, 0xc0, !PT ;  /* 0xffffff7f17177812 */ /* 0x000fe200078ec0ff */
[----:B------:R-:W-:Y:S02]  /*17d10*/  IMAD.MOV.U32 R13, RZ, RZ, R4 ;  /* 0x000000ffff0d7224 */ /* 0x000fe400078e0004 */
[----:B------:R-:W-:Y:S02]  /*17d20*/  IMAD.MOV.U32 R12, RZ, RZ, 0x5 ;  /* 0x00000005ff0c7424 */ /* 0x000fe400078e00ff */
        /* <DEDUP_REMOVED lines=13> */
.L_x_15075:
[----:B------:R-:W-:-:S05]  /*17e00*/  VIADD R2, R17, 0x50 ;  /* 0x0000005011027836 */ /* 0x000fca0000000000 */
[----:B------:R-:W-:Y:S01]  /*17e10*/  ISETP.GE.AND P2, PT, R2, R5, PT ;  /* 0x000000050200720c */ /* 0x000fe20003f46270 */
[----:B------:R-:W-:Y:S02]  /*17e20*/  IMAD.MOV.U32 R13, RZ, RZ, R0 ;  /* 0x000000ffff0d7224 */ /* 0x000fe400078e0000 */
[----:B------:R-:W-:-:S10]  /*17e30*/  IMAD.MOV.U32 R7, RZ, RZ, R14 ;  /* 0x000000ffff077224 */ /* 0x000fd400078e000e */
[----:B------:R-:W-:Y:S05]  /*17e40*/  WARPSYNC.COLLECTIVE R15, `(.L_x_15076) ;  /* 0x000000000f087348 */ /* 0x000fea0003c00000 */
[----:B------:R0:W1:Y:S02]  /*17e50*/  SHFL.IDX P6, R14, R13, R12, R11 ;  /* 0x0000000c0d0e7389 */ /* 0x00006400000c000b */
[----:B01----:R-:W-:Y:S01]  /*17e60*/  ENDCOLLECTIVE ;  /* 0x000000000000791b */ /* 0x003fe20003800000 */
.L_x_15076:
        /* <DEDUP_REMOVED lines=8> */
.L_x_15077:
        /* <DEDUP_REMOVED lines=15> */
.L_x_15078:
[----:B------:R-:W-:Y:S01]  /*17fe0*/  @P2 LOP3.LUT R23, R23, 0x40, RZ, 0xfc, !PT ;  /* 0x0000004017172812 */ /* 0x000fe200078efcff */
[----:B------:R-:W-:Y:S02]  /*17ff0*/  IMAD.MOV.U32 R13, RZ, RZ, R4 ;  /* 0x000000ffff0d7224 */ /* 0x000fe400078e0004 */
[----:B------:R-:W-:Y:S01]  /*18000*/  IMAD.MOV.U32 R12, RZ, RZ, 0x7 ;  /* 0x00000007ff0c7424 */ /* 0x000fe200078e00ff */
[----:B------:R-:W-:-:S07]  /*18010*/  MOV R6, R14 ;  /* 0x0000000e00067202 */ /* 0x000fce0000000f00 */
[----:B------:R-:W-:Y:S05]  /*18020*/  WARPSYNC.COLLECTIVE R15, `(.L_x_15079) ;  /* 0x000000000f087348 */ /* 0x000fea0003c00000 */
[----:B------:R0:W1:Y:S02]  /*18030*/  SHFL.IDX P6, R14, R13, R12, R11 ;  /* 0x0000000c0d0e7389 */ /* 0x00006400000c000b */
[----:B01----:R-:W-:Y:S01]  /*18040*/  ENDCOLLECTIVE ;  /* 0x000000000000791b */ /* 0x003fe20003800000 */
.L_x_15079:
        /* <DEDUP_REMOVED lines=13> */
.L_x_15080:
[----:B------:R-:W-:Y:S01]  /*18120*/  IMAD.MOV.U32 R0, RZ, RZ, R14 ;  /* 0x000000ffff007224 */ /* 0x000fe200078e000e */
[----:B------:R-:W-:Y:S06]  /*18130*/  BRA `(.L_x_15081) ;  /* 0xffffffac00e47947 */ /* 0x000fec000383ffff */
.L_x_14989:
        /* <DEDUP_REMOVED lines=8> */
.L_x_15083:
[----:B------:R-:W-:Y:S05]  /*181c0*/  BSYNC B0 ;  /* 0x0000000000007941 */ /* 0x000fea0003800000 */
.L_x_15082:
        /* <DEDUP_REMOVED lines=9> */
.L_x_15084:
[----:B------:R-:W-:Y:S01]  /*18260*/  MOV R13, R4 ;  /* 0x00000004000d7202 */ /* 0x000fe20000000f00 */
[----:B------:R-:W-:Y:S01]  /*18270*/  IMAD.MOV.U32 R12, RZ, RZ, 0x1 ;  /* 0x00000001ff0c7424 */ /* 0x000fe200078e00ff */
[----:B------:R-:W-:-:S13]  /*18280*/  @!P5 LEA R5, P0, R8, R14, 0x1 ;  /* 0x0000000e0805d211 */ /* 0x000fda00078008ff */
[----:B------:R-:W-:Y:S05]  /*18290*/  WARPSYNC.COLLECTIVE R15, `(.L_x_15085) ;  /* 0x000000000f087348 */ /* 0x000fea0003c00000 */
[----:B------:R0:W1:Y:S02]  /*182a0*/  SHFL.IDX P6, R14, R13, R12, R11 ;  /* 0x0000000c0d0e7389 */ /* 0x00006400000c000b */
[----:B01----:R-:W-:Y:S01]  /*182b0*/  ENDCOLLECTIVE ;  /* 0x000000000000791b */ /* 0x003fe20003800000 */
.L_x_15085:
        /* <DEDUP_REMOVED lines=15> */
.L_x_15086:
        /* <DEDUP_REMOVED lines=17> */
.L_x_15087:
[----:B------:R-:W-:Y:S02]  /*184c0*/  IMAD.MOV.U32 R13, RZ, RZ, R0 ;  /* 0x000000ffff0d7224 */ /* 0x000fe400078e0000 */
[----:B------:R-:W-:-:S07]  /*184d0*/  IMAD.MOV.U32 R5, RZ, RZ, R14 ;  /* 0x000000ffff057224 */ /* 0x000fce00078e000e */
[----:B------:R-:W-:Y:S05]  /*184e0*/  WARPSYNC.COLLECTIVE R15, `(.L_x_15088) ;  /* 0x000000000f087348 */ /* 0x000fea0003c00000 */
[----:B------:R0:W1:Y:S02]  /*184f0*/  SHFL.IDX P6, R14, R13, R12, R11 ;  /* 0x0000000c0d0e7389 */ /* 0x00006400000c000b */
[----:B01----:R-:W-:Y:S01]  /*18500*/  ENDCOLLECTIVE ;  /* 0x000000000000791b */ /* 0x003fe20003800000 */
.L_x_15088:
[----:B------:R-:W-:Y:S02]  /*18510*/  IMAD.MOV.U32 R13, RZ, RZ, R4 ;  /* 0x000000ffff0d7224 */ /* 0x000fe400078e0004 */
[----:B------:R-:W-:Y:S01]  /*18520*/  IMAD.MOV.U32 R12, RZ, RZ, 0x3 ;  /* 0x00000003ff0c7424 */ /* 0x000fe200078e00ff */
[----:B------:R-:W-:-:S13]  /*18530*/  @!P5 LEA R6, P0, R8, R14, 0x1 ;  /* 0x0000000e0806d211 */ /* 0x000fda00078008ff */
[----:B------:R-:W-:Y:S05]  /*18540*/  WARPSYNC.COLLECTIVE R15, `(.L_x_15089) ;  /* 0x000000000f087348 */ /* 0x000fea0003c00000 */
[----:B------:R0:W1:Y:S02]  /*18550*/  SHFL.IDX P6, R14, R13, R12, R11 ;  /* 0x0000000c0d0e7389 */ /* 0x00006400000c000b */
[----:B01----:R-:W-:Y:S01]  /*18560*/  ENDCOLLECTIVE ;  /* 0x000000000000791b */ /* 0x003fe20003800000 */
.L_x_15089:
        /* <DEDUP_REMOVED lines=16> */
.L_x_15090:
[----:B------:R-:W-:Y:S01]  /*18670*/  MOV R13, R4 ;  /* 0x00000004000d7202 */ /* 0x000fe20000000f00 */
        /* <DEDUP_REMOVED lines=16> */
.L_x_15091:
[----:B------:R-:W-:Y:S02]  /*18780*/  IMAD.MOV.U32 R13, RZ, RZ, R0 ;  /* 0x000000ffff0d7224 */ /* 0x000fe400078e0000 */
[----:B------:R-:W-:-:S07]  /*18790*/  IMAD.MOV.U32 R5, RZ, RZ, R14 ;  /* 0x000000ffff057224 */ /* 0x000fce00078e000e */
[----:B------:R-:W-:Y:S05]  /*187a0*/  WARPSYNC.COLLECTIVE R15, `(.L_x_15092) ;  /* 0x000000000f087348 */ /* 0x000fea0003c00000 */
[----:B------:R0:W1:Y:S02]  /*187b0*/  SHFL.IDX P6, R14, R13, R12, R11 ;  /* 0x0000000c0d0e7389 */ /* 0x00006400000c000b */
[----:B01----:R-:W-:Y:S01]  /*187c0*/  ENDCOLLECTIVE ;  /* 0x000000000000791b */ /* 0x003fe20003800000 */
.L_x_15092:
[----:B------:R-:W-:Y:S02]  /*187d0*/  IMAD.MOV.U32 R13, RZ, RZ, R4 ;  /* 0x000000ffff0d7224 */ /* 0x000fe400078e0004 */
[----:B------:R-:W-:Y:S01]  /*187e0*/  IMAD.MOV.U32 R12, RZ, RZ, 0x5 ;  /* 0x00000005ff0c7424 */ /* 0x000fe200078e00ff */
[----:B------:R-:W-:-:S13]  /*187f0*/  @!P5 LEA R6, P0, R8, R14, 0x1 ;  /* 0x0000000e0806d211 */ /* 0x000fda00078008ff */
[----:B------:R-:W-:Y:S05]  /*18800*/  WARPSYNC.COLLECTIVE R15, `(.L_x_15093) ;  /* 0x000000000f087348 */ /* 0x000fea0003c00000 */
[----:B------:R0:W1:Y:S02]  /*18810*/  SHFL.IDX P6, R14, R13, R12, R11 ;  /* 0x0000000c0d0e7389 */ /* 0x00006400000c000b */
[----:B01----:R-:W-:Y:S01]  /*18820*/  ENDCOLLECTIVE ;  /* 0x000000000000791b */ /* 0x003fe20003800000 */
.L_x_15093:
        /* <DEDUP_REMOVED lines=16> */
.L_x_15094:
        /* <DEDUP_REMOVED lines=17> */
.L_x_15095:
[----:B------:R-:W-:Y:S02]  /*18a40*/  IMAD.MOV.U32 R13, RZ, RZ, R0 ;  /* 0x000000ffff0d7224 */ /* 0x000fe400078e0000 */
[----:B------:R-:W-:-:S07]  /*18a50*/  IMAD.MOV.U32 R5, RZ, RZ, R14 ;  /* 0x000000ffff057224 */ /* 0x000fce00078e000e */
[----:B------:R-:W-:Y:S05]  /*18a60*/  WARPSYNC.COLLECTIVE R15, `(.L_x_15096) ;  /* 0x000000000f087348 */ /* 0x000fea0003c00000 */
[----:B------:R0:W1:Y:S02]  /*18a70*/  SHFL.IDX P6, R14, R13, R12, R11 ;  /* 0x0000000c0d0e7389 */ /* 0x00006400000c000b */
[----:B01----:R-:W-:Y:S01]  /*18a80*/  ENDCOLLECTIVE ;  /* 0x000000000000791b */ /* 0x003fe20003800000 */
.L_x_15096:
[----:B------:R-:W-:Y:S01]  /*18a90*/  MOV R13, R4 ;  /* 0x00000004000d7202 */ /* 0x000fe20000000f00 */
[----:B------:R-:W-:Y:S01]  /*18aa0*/  IMAD.MOV.U32 R12, RZ, RZ, 0x7 ;  /* 0x00000007ff0c7424 */ /* 0x000fe200078e00ff */
[----:B------:R-:W-:-:S13]  /*18ab0*/  @!P5 LEA R6, P0, R8, R14, 0x1 ;  /* 0x0000000e0806d211 */ /* 0x000fda00078008ff */
[----:B------:R-:W-:Y:S05]  /*18ac0*/  WARPSYNC.COLLECTIVE R15, `(.L_x_15097) ;  /* 0x000000000f087348 */ /* 0x000fea0003c00000 */
[----:B------:R0:W1:Y:S02]  /*18ad0*/  SHFL.IDX P6, R14, R13, R12, R11 ;  /* 0x0000000c0d0e7389 */ /* 0x00006400000c000b */
[----:B01----:R-:W-:Y:S01]  /*18ae0*/  ENDCOLLECTIVE ;  /* 0x000000000000791b */ /* 0x003fe20003800000 */
.L_x_15097:
        /* <DEDUP_REMOVED lines=15> */
.L_x_15098:
[----:B------:R-:W-:Y:S05]  /*18be0*/  BRA `(.L_x_15099) ;  /* 0xffffffb0001c7947 */ /* 0x000fea000383ffff */
.L_x_14994:
[----:B0-----:R0:W2:Y:S02]  /*18bf0*/  SYNCS.PHASECHK.TRANS64.TRYWAIT P0, [R22+URZ+0x32420], R3 ;  /* 0x03242003160075a7 */ /* 0x0010a4000800017f */
[----:B--2---:R-:W-:Y:S05]  /*18c00*/  @!P0 NANOSLEEP.SYNCS 0x989680 ;  /* 0x009896800000895d */ /* 0x004fea0003900000 */
[----:B------:R-:W2:Y:S02]  /*18c10*/  @!P0 SYNCS.PHASECHK.TRANS64 P0, [R22+URZ+0x32420], R3 ;  /* 0x03242003160085a7 */ /* 0x000ea4000800007f */
[----:B--2---:R-:W-:Y:S05]  /*18c20*/  @!P0 BRA `(.L_x_14994) ;  /* 0xfffffffc00f08947 */ /* 0x004fea000383ffff */
[----:B------:R-:W-:Y:S05]  /*18c30*/  BRA `(.L_x_15100) ;  /* 0xffffffb0008c7947 */ /* 0x000fea000383ffff */
.L_x_14997:
[----:B--2---:R2:W3:Y:S02]  /*18c40*/  SYNCS.PHASECHK.TRANS64.TRYWAIT P0, [R25+URZ+0x32460], R0 ;  /* 0x03246000190075a7 */ /* 0x0044e4000800017f */
[----:B---3--:R-:W-:Y:S05]  /*18c50*/  @!P0 NANOSLEEP.SYNCS 0x989680 ;  /* 0x009896800000895d */ /* 0x008fea0003900000 */
[----:B------:R-:W3:Y:S02]  /*18c60*/  @!P0 SYNCS.PHASECHK.TRANS64 P0, [R25+URZ+0x32460], R0 ;  /* 0x03246000190085a7 */ /* 0x000ee4000800007f */
[----:B---3--:R-:W-:Y:S05]  /*18c70*/  @!P0 BRA `(.L_x_14997) ;  /* 0xfffffffc00f08947 */ /* 0x008fea000383ffff */
[----:B------:R-:W-:Y:S05]  /*18c80*/  BRA `(.L_x_15101) ;  /* 0xffffffb000987947 */ /* 0x000fea000383ffff */
.L_x_14998:
        /* <DEDUP_REMOVED lines=8> */
.L_x_15103:
[----:B------:R-:W-:Y:S05]  /*18d10*/  BSYNC B0 ;  /* 0x0000000000007941 */ /* 0x000fea0003800000 */
.L_x_15102:
        /* <DEDUP_REMOVED lines=13> */
.L_x_15104:
        /* <DEDUP_REMOVED lines=9> */
.L_x_15105:
        /* <DEDUP_REMOVED lines=17> */
.L_x_15106:
[----:B------:R-:W-:Y:S02]  /*18f90*/  IMAD.MOV.U32 R13, RZ, RZ, R6 ;  /* 0x000000ffff0d7224 */ /* 0x000fe400078e0006 */
[----:B------:R-:W-:Y:S01]  /*18fa0*/  IMAD.MOV.U32 R12, RZ, RZ, 0x2 ;  /* 0x00000002ff0c7424 */ /* 0x000fe200078e00ff */
[----:B------:R-:W-:-:S13]  /*18fb0*/  IADD3 R2, P3, R14, R0, RZ ;  /* 0x000000000e027210 */ /* 0x000fda0007f7e0ff */
[----:B------:R-:W-:Y:S05]  /*18fc0*/  WARPSYNC.COLLECTIVE R15, `(.L_x_15107) ;  /* 0x000000000f087348 */ /* 0x000fea0003c00000 */
[----:B------:R0:W1:Y:S02]  /*18fd0*/  SHFL.IDX P6, R14, R13, R12, R11 ;  /* 0x0000000c0d0e7389 */ /* 0x00006400000c000b */
[----:B01----:R-:W-:Y:S01]  /*18fe0*/  ENDCOLLECTIVE ;  /* 0x000000000000791b */ /* 0x003fe20003800000 */
.L_x_15107:
        /* <DEDUP_REMOVED lines=17> */
.L_x_15108:
[----:B------:R-:W-:Y:S02]  /*19100*/  IMAD.MOV.U32 R13, RZ, RZ, R6 ;  /* 0x000000ffff0d7224 */ /* 0x000fe400078e0006 */
[----:B------:R-:W-:Y:S01]  /*19110*/  IMAD.MOV.U32 R12, RZ, RZ, 0x3 ;  /* 0x00000003ff0c7424 */ /* 0x000fe200078e00ff */
[----:B------:R-:W-:-:S13]  /*19120*/  IADD3 R2, P3, R14, R0, RZ ;  /* 0x000000000e027210 */ /* 0x000fda0007f7e0ff */
[----:B------:R-:W-:Y:S05]  /*19130*/  WARPSYNC.COLLECTIVE R15, `(.L_x_15109) ;  /* 0x000000000f087348 */ /* 0x000fea0003c00000 */
[----:B------:R0:W1:Y:S02]  /*19140*/  SHFL.IDX P6, R14, R13, R12, R11 ;  /* 0x0000000c0d0e7389 */ /* 0x00006400000c000b */
[----:B01----:R-:W-:Y:S01]  /*19150*/  ENDCOLLECTIVE ;  /* 0x000000000000791b */ /* 0x003fe20003800000 */
.L_x_15109:
        /* <DEDUP_REMOVED lines=17> */
.L_x_15110:
[----:B------:R-:W-:Y:S02]  /*19270*/  IMAD.MOV.U32 R13, RZ, RZ, R6 ;  /* 0x000000ffff0d7224 */ /* 0x000fe400078e0006 */
[----:B------:R-:W-:Y:S01]  /*19280*/  IMAD.MOV.U32 R12, RZ, RZ, 0x4 ;  /* 0x00000004ff0c7424 */ /* 0x000fe200078e00ff */
[----:B------:R-:W-:-:S13]  /*19290*/  IADD3 R2, P3, R14, R0, RZ ;  /* 0x000000000e027210 */ /* 0x000fda0007f7e0ff */
[----:B------:R-:W-:Y:S05]  /*192a0*/  WARPSYNC.COLLECTIVE R15, `(.L_x_15111) ;  /* 0x000000000f087348 */ /* 0x000fea0003c00000 */
[----:B------:R0:W1:Y:S02]  /*192b0*/  SHFL.IDX P6, R14, R13, R12, R11 ;  /* 0x0000000c0d0e7389 */ /* 0x00006400000c000b */
[----:B01----:R-:W-:Y:S01]  /*192c0*/  ENDCOLLECTIVE ;  /* 0x000000000000791b */ /* 0x003fe20003800000 */
.L_x_15111:
        /* <DEDUP_REMOVED lines=17> */
.L_x_15112:
[----:B------:R-:W-:Y:S02]  /*193e0*/  IMAD.MOV.U32 R13, RZ, RZ, R6 ;  /* 0x000000ffff0d7224 */ /* 0x000fe400078e0006 */
[----:B------:R-:W-:Y:S01]  /*193f0*/  IMAD.MOV.U32 R12, RZ, RZ, 0x5 ;  /* 0x00000005ff0c7424 */ /* 0x000fe200078e00ff */
[----:B------:R-:W-:-:S13]  /*19400*/  IADD3 R2, P3, R14, R0, RZ ;  /* 0x000000000e027210 */ /* 0x000fda0007f7e0ff */
[----:B------:R-:W-:Y:S05]  /*19410*/  WARPSYNC.COLLECTIVE R15, `(.L_x_15113) ;  /* 0x000000000f087348 */ /* 0x000fea0003c00000 */
[----:B------:R0:W1:Y:S02]  /*19420*/  SHFL.IDX P6, R14, R13, R12, R11 ;  /* 0x0000000c0d0e7389 */ /* 0x00006400000c000b */
[----:B01----:R-:W-:Y:S01]  /*19430*/  ENDCOLLECTIVE ;  /* 0x000000000000791b */ /* 0x003fe20003800000 */
.L_x_15113:
        /* <DEDUP_REMOVED lines=12> */
.L_x_15114:
        /* <DEDUP_REMOVED lines=9> */
.L_x_15005:
[----:B--2---:R2:W3:Y:S02]  /*19590*/  SYNCS.PHASECHK.TRANS64.TRYWAIT P0, [R10+URZ+0x32440], R20 ;  /* 0x032440140a0075a7 */ /* 0x0044e4000800017f */
[----:B---3--:R-:W-:Y:S05]  /*195a0*/  @!P0 NANOSLEEP.SYNCS 0x989680 ;  /* 0x009896800000895d */ /* 0x008fea0003900000 */
[----:B------:R-:W3:Y:S02]  /*195b0*/  @!P0 SYNCS.PHASECHK.TRANS64 P0, [R10+URZ+0x32440], R20 ;  /* 0x032440140a0085a7 */ /* 0x000ee4000800007f */
[----:B---3--:R-:W-:Y:S05]  /*195c0*/  @!P0 BRA `(.L_x_15005) ;  /* 0xfffffffc00f08947 */ /* 0x008fea000383ffff */
[----:B------:R-:W-:Y:S05]  /*195d0*/  BRA `(.L_x_15116) ;  /* 0xffffffb4001c7947 */ /* 0x000fea000383ffff */
.L_x_15006:
[----:B------:R-:W-:Y:S01]  /*195e0*/  BSSY B1, `(.L_x_15117) ;  /* 0x0000008000017945 */ /* 0x000fe20003800000 */
[----:B------:R-:W-:Y:S01]  /*195f0*/  IMAD.MOV.U32 R13, RZ, RZ, R8 ;  /* 0x000000ffff0d7224 */ /* 0x000fe200078e0008 */
[----:B------:R-:W-:Y:S01]  /*19600*/  MOV R12, RZ ;  /* 0x000000ff000c7202 */ /* 0x000fe20000000f00 */
[----:B------:R-:W-:Y:S02]  /*19610*/  IMAD.MOV.U32 R11, RZ, RZ, 0x181f ;  /* 0x0000181fff0b7424 */ /* 0x000fe400078e00ff */
[----:B------:R-:W-:-:S07]  /*19620*/  IMAD.MOV.U32 R15, RZ, RZ, -0x1 ;  /* 0xffffffffff0f7424 */ /* 0x000fce00078e00ff */
[----:B-12---:R-:W-:Y:S05]  /*19630*/  WARPSYNC.COLLECTIVE R15, `(.L_x_15118) ;  /* 0x000000000f087348 */ /* 0x006fea0003c00000 */
[----:B------:R0:W3:Y:S02]  /*19640*/  SHFL.IDX P6, R14, R13, R12, R11 ;  /* 0x0000000c0d0e7389 */ /* 0x0000e400000c000b */
[----:B0123--:R-:W-:Y:S01]  /*19650*/  ENDCOLLECTIVE ;  /* 0x000000000000791b */ /* 0x00ffe20003800000 */
.L_x_15118:
[----:B------:R-:W-:Y:S05]  /*19660*/  BSYNC B1 ;  /* 0x0000000000017941 */ /* 0x000fea0003800000 */
.L_x_15117:
        /* <DEDUP_REMOVED lines=9> */
.L_x_15119:
[----:B------:R-:W-:Y:S02]  /*19700*/  IMAD.MOV.U32 R13, RZ, RZ, R8 ;  /* 0x000000ffff0d7224 */ /* 0x000fe400078e0008 */
[----:B------:R-:W-:Y:S02]  /*19710*/  IMAD.MOV.U32 R12, RZ, RZ, 0x1 ;  /* 0x00000001ff0c7424 */ /* 0x000fe400078e00ff */
[----:B------:R-:W-:-:S07]  /*19720*/  IMAD.MOV.U32 R2, RZ, RZ, R14 ;  /* 0x000000ffff027224 */ /* 0x000fce00078e000e */
[----:B------:R-:W-:Y:S05]  /*19730*/  WARPSYNC.COLLECTIVE R15, `(.L_x_15120) ;  /* 0x000000000f087348 */ /* 0x000fea0003c00000 */
[----:B------:R0:W1:Y:S02]  /*19740*/  SHFL.IDX P6, R14, R13, R12, R11 ;  /* 0x0000000c0d0e7389 */ /* 0x00006400000c000b */
[----:B01----:R-:W-:Y:S01]  /*19750*/  ENDCOLLECTIVE ;  /* 0x000000000000791b */ /* 0x003fe20003800000 */
.L_x_15120:
        /* <DEDUP_REMOVED lines=11> */
.L_x_15121:
[----:B------:R-:W-:Y:S02]  /*19810*/  IMAD.MOV.U32 R13, RZ, RZ, R8 ;  /* 0x000000ffff0d7224 */ /* 0x000fe400078e0008 */
[----:B------:R-:W-:Y:S02]  /*19820*/  IMAD.MOV.U32 R12, RZ, RZ, 0x2 ;  /* 0x00000002ff0c7424 */ /* 0x000fe400078e00ff */
[----:B------:R-:W-:-:S07]  /*19830*/  IMAD.MOV.U32 R2, RZ, RZ, R14 ;  /* 0x000000ffff027224 */ /* 0x000fce00078e000e */
[----:B------:R-:W-:Y:S05]  /*19840*/  WARPSYNC.COLLECTIVE R15, `(.L_x_15122) ;  /* 0x000000000f087348 */ /* 0x000fea0003c00000 */
[----:B------:R0:W1:Y:S02]  /*19850*/  SHFL.IDX P6, R14, R13, R12, R11 ;  /* 0x0000000c0d0e7389 */ /* 0x00006400000c000b */
[----:B01----:R-:W-:Y:S01]  /*19860*/  ENDCOLLECTIVE ;  /* 0x000000000000791b */ /* 0x003fe20003800000 */
.L_x_15122:
        /* <DEDUP_REMOVED lines=11> */
.L_x_15123:
[----:B------:R-:W-:Y:S02]  /*19920*/  IMAD.MOV.U32 R13, RZ, RZ, R8 ;  /* 0x000000ffff0d7224 */ /* 0x000fe400078e0008 */
[----:B------:R-:W-:Y:S01]  /*19930*/  IMAD.MOV.U32 R12, RZ, RZ, 0x3 ;  /* 0x00000003ff0c7424 */ /* 0x000fe200078e00ff */
[----:B------:R-:W-:-:S07]  /*19940*/  MOV R2, R14 ;  /* 0x0000000e00027202 */ /* 0x000fce0000000f00 */
[----:B------:R-:W-:Y:S05]  /*19950*/  WARPSYNC.COLLECTIVE R15, `(.L_x_15124) ;  /* 0x000000000f087348 */ /* 0x000fea0003c00000 */
[----:B------:R0:W1:Y:S02]  /*19960*/  SHFL.IDX P6, R14, R13, R12, R11 ;  /* 0x0000000c0d0e7389 */ /* 0x00006400000c000b */
[----:B01----:R-:W-:Y:S01]  /*19970*/  ENDCOLLECTIVE ;  /* 0x000000000000791b */ /* 0x003fe20003800000 */
.L_x_15124:
        /* <DEDUP_REMOVED lines=11> */
.L_x_15125:
[----:B------:R-:W-:Y:S02]  /*19a30*/  IMAD.MOV.U32 R13, RZ, RZ, R8 ;  /* 0x000000ffff0d7224 */ /* 0x000fe400078e0008 */
[----:B------:R-:W-:Y:S02]  /*19a40*/  IMAD.MOV.U32 R12, RZ, RZ, 0x4 ;  /* 0x00000004ff0c7424 */ /* 0x000fe400078e00ff */
[----:B------:R-:W-:-:S07]  /*19a50*/  IMAD.MOV.U32 R2, RZ, RZ, R14 ;  /* 0x000000ffff027224 */ /* 0x000fce00078e000e */
[----:B------:R-:W-:Y:S05]  /*19a60*/  WARPSYNC.COLLECTIVE R15, `(.L_x_15126) ;  /* 0x000000000f087348 */ /* 0x000fea0003c00000 */
[----:B------:R0:W1:Y:S02]  /*19a70*/  SHFL.IDX P6, R14, R13, R12, R11 ;  /* 0x0000000c0d0e7389 */ /* 0x00006400000c000b */
[----:B01----:R-:W-:Y:S01]  /*19a80*/  ENDCOLLECTIVE ;  /* 0x000000000000791b */ /* 0x003fe20003800000 */
.L_x_15126:
        /* <DEDUP_REMOVED lines=11> */
.L_x_15127:
[----:B------:R-:W-:Y:S02]  /*19b40*/  IMAD.MOV.U32 R13, RZ, RZ, R8 ;  /* 0x000000ffff0d7224 */ /* 0x000fe400078e0008 */
[----:B------:R-:W-:Y:S02]  /*19b50*/  IMAD.MOV.U32 R12, RZ, RZ, 0x5 ;  /* 0x00000005ff0c7424 */ /* 0x000fe400078e00ff */
[----:B------:R-:W-:-:S07]  /*19b60*/  IMAD.MOV.U32 R2, RZ, RZ, R14 ;  /* 0x000000ffff027224 */ /* 0x000fce00078e000e */
[----:B------:R-:W-:Y:S05]  /*19b70*/  WARPSYNC.COLLECTIVE R15, `(.L_x_15128) ;  /* 0x000000000f087348 */ /* 0x000fea0003c00000 */
[----:B------:R0:W1:Y:S02]  /*19b80*/  SHFL.IDX P6, R14, R13, R12, R11 ;  /* 0x0000000c0d0e7389 */ /* 0x00006400000c000b */
[----:B01----:R-:W-:Y:S01]  /*19b90*/  ENDCOLLECTIVE ;  /* 0x000000000000791b */ /* 0x003fe20003800000 */
.L_x_15128:
        /* <DEDUP_REMOVED lines=11> */
.L_x_15129:
[----:B------:R-:W-:Y:S05]  /*19c50*/  BRA `(.L_x_15130) ;  /* 0xffffffb000447947 */ /* 0x000fea000383ffff */
.L_x_15011:
[----:B----4-:R4:W0:Y:S02]  /*19c60*/  SYNCS.PHASECHK.TRANS64.TRYWAIT P0, [R10+URZ+0x32460], R20 ;  /* 0x032460140a0075a7 */ /* 0x010824000800017f */
[----:B0-----:R-:W-:Y:S05]  /*19c70*/  @!P0 NANOSLEEP.SYNCS 0x989680 ;  /* 0x009896800000895d */ /* 0x001fea0003900000 */
[----:B------:R-:W0:Y:S02]  /*19c80*/  @!P0 SYNCS.PHASECHK.TRANS64 P0, [R10+URZ+0x32460], R20 ;  /* 0x032460140a0085a7 */ /* 0x000e24000800007f */
[----:B0-----:R-:W-:Y:S05]  /*19c90*/  @!P0 BRA `(.L_x_15011) ;  /* 0xfffffffc00f08947 */ /* 0x001fea000383ffff */
[----:B------:R-:W-:Y:S05]  /*19ca0*/  BRA `(.L_x_15131) ;  /* 0xffffffb000907947 */ /* 0x000fea000383ffff */
.L_x_15012:
[----:B------:R-:W-:Y:S01]  /*19cb0*/  BSSY B1, `(.L_x_15132) ;  /* 0x0000008000017945 */ /* 0x000fe20003800000 */
[----:B------:R-:W-:Y:S01]  /*19cc0*/  IMAD.MOV.U32 R13, RZ, RZ, R25 ;  /* 0x000000ffff0d7224 */ /* 0x000fe200078e0019 */
[----:B------:R-:W-:Y:S01]  /*19cd0*/  MOV R15, 0xffffffff ;  /* 0xffffffff000f7802 */ /* 0x000fe20000000f00 */
[----:B------:R-:W-:Y:S02]  /*19ce0*/  IMAD.MOV.U32 R12, RZ, RZ, RZ ;  /* 0x000000ffff0c7224 */ /* 0x000fe400078e00ff */
[----:B------:R-:W-:-:S07]  /*19cf0*/  IMAD.MOV.U32 R11, RZ, RZ, 0x181f ;  /* 0x0000181fff0b7424 */ /* 0x000fce00078e00ff */
[----:B---3--:R-:W-:Y:S05]  /*19d00*/  WARPSYNC.COLLECTIVE R15, `(.L_x_15133) ;  /* 0x000000000f087348 */ /* 0x008fea0003c00000 */
[----:B------:R0:W1:Y:S02]  /*19d10*/  SHFL.IDX P6, R14, R13, R12, R11 ;  /* 0x0000000c0d0e7389 */ /* 0x00006400000c000b */
[----:B01-3--:R-:W-:Y:S01]  /*19d20*/  ENDCOLLECTIVE ;  /* 0x000000000000791b */ /* 0x00bfe20003800000 */
.L_x_15133:
[----:B------:R-:W-:Y:S05]  /*19d30*/  BSYNC B1 ;  /* 0x0000000000017941 */ /* 0x000fea0003800000 */
.L_x_15132:
        /* <DEDUP_REMOVED lines=9> */
.L_x_15134:
[----:B------:R-:W-:Y:S02]  /*19dd0*/  IMAD.MOV.U32 R13, RZ, RZ, R25 ;  /* 0x000000ffff0d7224 */ /* 0x000fe400078e0019 */
[----:B------:R-:W-:Y:S01]  /*19de0*/  IMAD.MOV.U32 R12, RZ, RZ, 0x1 ;  /* 0x00000001ff0c7424 */ /* 0x000fe200078e00ff */
[----:B------:R-:W-:-:S13]  /*19df0*/  IADD3 R2, P0, R14, R0, RZ ;  /* 0x000000000e027210 */ /* 0x000fda0007f1e0ff */
[----:B------:R-:W-:Y:S05]  /*19e00*/  WARPSYNC.COLLECTIVE R15, `(.L_x_15135) ;  /* 0x000000000f087348 */ /* 0x000fea0003c00000 */
[----:B------:R0:W1:Y:S02]  /*19e10*/  SHFL.IDX P6, R14, R13, R12, R11 ;  /* 0x0000000c0d0e7389 */ /* 0x00006400000c000b */
[----:B01----:R-:W-:Y:S01]  /*19e20*/  ENDCOLLECTIVE ;  /* 0x000000000000791b */ /* 0x003fe20003800000 */
.L_x_15135:
        /* <DEDUP_REMOVED lines=13> */
.L_x_15136:
[----:B------:R-:W-:Y:S02]  /*19f00*/  IMAD.MOV.U32 R13, RZ, RZ, R25 ;  /* 0x000000ffff0d7224 */ /* 0x000fe400078e0019 */
[----:B------:R-:W-:Y:S01]  /*19f10*/  IMAD.MOV.U32 R12, RZ, RZ, 0x2 ;  /* 0x00000002ff0c7424 */ /* 0x000fe200078e00ff */
[----:B------:R-:W-:-:S13]  /*19f20*/  IADD3 R2, P0, R14, R0, RZ ;  /* 0x000000000e027210 */ /* 0x000fda0007f1e0ff */
[----:B------:R-:W-:Y:S05]  /*19f30*/  WARPSYNC.COLLECTIVE R15, `(.L_x_15137) ;  /* 0x000000000f087348 */ /* 0x000fea0003c00000 */
[----:B------:R0:W1:Y:S02]  /*19f40*/  SHFL.IDX P6, R14, R13, R12, R11 ;  /* 0x0000000c0d0e7389 */ /* 0x00006400000c000b */
[----:B01----:R-:W-:Y:S01]  /*19f50*/  ENDCOLLECTIVE ;  /* 0x000000000000791b */ /* 0x003fe20003800000 */
.L_x_15137:
        /* <DEDUP_REMOVED lines=13> */
.L_x_15138:
[----:B------:R-:W-:Y:S02]  /*1a030*/  IMAD.MOV.U32 R13, RZ, RZ, R25 ;  /* 0x000000ffff0d7224 */ /* 0x000fe400078e0019 */
[----:B------:R-:W-:Y:S02]  /*1a040*/  IMAD.MOV.U32 R12, RZ, RZ, 0x3 ;  /* 0x00000003ff0c7424 */ /* 0x000fe400078e00ff */
[----:B------:R-:W-:-:S07]  /*1a050*/  IMAD.MOV.U32 R8, RZ, RZ, R14 ;  /* 0x000000ffff087224 */ /* 0x000fce00078e000e */
[----:B------:R-:W-:Y:S05]  /*1a060*/  WARPSYNC.COLLECTIVE R15, `(.L_x_15139) ;  /* 0x000000000f087348 */ /* 0x000fea0003c00000 */
[----:B------:R0:W1:Y:S02]  /*1a070*/  SHFL.IDX P6, R14, R13, R12, R11 ;  /* 0x0000000c0d0e7389 */ /* 0x00006400000c000b */
[----:B01----:R-:W-:Y:S01]  /*1a080*/  ENDCOLLECTIVE ;  /* 0x000000000000791b */ /* 0x003fe20003800000 */
.L_x_15139:
        /* <DEDUP_REMOVED lines=14> */
.L_x_15140:
[----:B------:R-:W-:Y:S02]  /*1a170*/  IMAD.MOV.U32 R13, RZ, RZ, R25 ;  /* 0x000000ffff0d7224 */ /* 0x000fe400078e0019 */
[----:B------:R-:W-:Y:S01]  /*1a180*/  IMAD.MOV.U32 R12, RZ, RZ, 0x4 ;  /* 0x00000004ff0c7424 */ /* 0x000fe200078e00ff */
[----:B------:R-:W-:-:S13]  /*1a190*/  IADD3 R2, P0, R14, R0, RZ ;  /* 0x000000000e027210 */ /* 0x000fda0007f1e0ff */
[----:B------:R-:W-:Y:S05]  /*1a1a0*/  WARPSYNC.COLLECTIVE R15, `(.L_x_15141) ;  /* 0x000000000f087348 */ /* 0x000fea0003c00000 */
[----:B------:R0:W1:Y:S02]  /*1a1b0*/  SHFL.IDX P6, R14, R13, R12, R11 ;  /* 0x0000000c0d0e7389 */ /* 0x00006400000c000b */
[----:B01----:R-:W-:Y:S01]  /*1a1c0*/  ENDCOLLECTIVE ;  /* 0x000000000000791b */ /* 0x003fe20003800000 */
.L_x_15141:
        /* <DEDUP_REMOVED lines=13> */
.L_x_15142:
[----:B------:R-:W-:Y:S02]  /*1a2a0*/  IMAD.MOV.U32 R13, RZ, RZ, R25 ;  /* 0x000000ffff0d7224 */ /* 0x000fe400078e0019 */
[----:B------:R-:W-:Y:S01]  /*1a2b0*/  IMAD.MOV.U32 R12, RZ, RZ, 0x5 ;  /* 0x00000005ff0c7424 */ /* 0x000fe200078e00ff */
[----:B------:R-:W-:-:S13]  /*1a2c0*/  IADD3 R2, P0, R14, R0, RZ ;  /* 0x000000000e027210 */ /* 0x000fda0007f1e0ff */
[----:B------:R-:W-:Y:S05]  /*1a2d0*/  WARPSYNC.COLLECTIVE R15, `(.L_x_15143) ;  /* 0x000000000f087348 */ /* 0x000fea0003c00000 */
[----:B------:R0:W1:Y:S02]  /*1a2e0*/  SHFL.IDX P6, R14, R13, R12, R11 ;  /* 0x0000000c0d0e7389 */ /* 0x00006400000c000b */
[----:B01----:R-:W-:Y:S01]  /*1a2f0*/  ENDCOLLECTIVE ;  /* 0x000000000000791b */ /* 0x003fe20003800000 */
.L_x_15143:
        /* <DEDUP_REMOVED lines=13> */
.L_x_15144:
[----:B------:R-:W-:Y:S05]  /*1a3d0*/  BRA `(.L_x_15145) ;  /* 0xffffffac00d07947 */ /* 0x000fea000383ffff */
.L_x_15020:
        /* <DEDUP_REMOVED lines=8> */
.L_x_15147:
[----:B------:R-:W-:Y:S05]  /*1a460*/  BSYNC B0 ;  /* 0x0000000000007941 */ /* 0x000fea0003800000 */
.L_x_15146:
        /* <DEDUP_REMOVED lines=9> */
.L_x_15148:
[----:B------:R-:W-:Y:S02]  /*1a500*/  ULDC UR4, c[0x0][0xd3c] ;  /* 0x00034f0000047ab9 */ /* 0x000fe40000000800 */
[----:B------:R-:W-:-:S13]  /*1a510*/  ISETP.GE.OR P1, PT, R9, UR4, !P0 ;  /* 0x0000000409007c0c */ /* 0x000fda000c726670 */
[----:B------:R-:W0:Y:S08]  /*1a520*/  @!P1 LDC.64 R2, c[0x0][0xd80] ;  /* 0x00036000ff029b82 */ /* 0x000e300000000a00 */
[----:B------:R-:W1:Y:S01]  /*1a530*/  @!P1 LDC.64 R4, c[0x0][0xd78] ;  /* 0x00035e00ff049b82 */ /* 0x000e620000000a00 */
[----:B------:R-:W-:Y:S01]  /*1a540*/  IMAD.MOV.U32 R17, RZ, RZ, RZ ;  /* 0x000000ffff117224 */ /* 0x000fe200078e00ff */
[----:B------:R-:W-:Y:S01]  /*1a550*/  MOV R7, R14 ;  /* 0x0000000e00077202 */ /* 0x000fe20000000f00 */
        /* <DEDUP_REMOVED lines=18> */
.L_x_15149:
[----:B------:R-:W-:Y:S01]  /*1a680*/  IMAD.MOV.U32 R12, RZ, RZ, 0x2 ;  /* 0x00000002ff0c7424 */ /* 0x000fe200078e00ff */
[----:B------:R-:W-:-:S05]  /*1a690*/  SEL R14, R14, RZ, P1 ;  /* 0x000000ff0e0e7207 */ /* 0x000fca0000800000 */
[----:B------:R-:W-:-:S04]  /*1a6a0*/  IMAD.IADD R5, R13, 0x1, R14 ;  /* 0x000000010d057824 */ /* 0x000fc800078e020e */
[----:B------:R-:W-:-:S07]  /*1a6b0*/  IMAD.MOV.U32 R13, RZ, RZ, R5 ;  /* 0x000000ffff0d7224 */ /* 0x000fce00078e0005 */
[----:B------:R-:W-:Y:S05]  /*1a6c0*/  WARPSYNC.COLLECTIVE R15, `(.L_x_15150) ;  /* 0x000000000f087348 */ /* 0x000fea0003c00000 */
[----:B------:R0:W1:Y:S02]  /*1a6d0*/  SHFL.UP P6, R14, R13, R12, R11 ;  /* 0x0400000c0d0e7389 */ /* 0x00006400000c000b */
[----:B01----:R-:W-:Y:S01]  /*1a6e0*/  ENDCOLLECTIVE ;  /* 0x000000000000791b */ /* 0x003fe20003800000 */
.L_x_15150:
[----:B------:R-:W-:Y:S01]  /*1a6f0*/  IMAD.MOV.U32 R12, RZ, RZ, 0x4 ;  /* 0x00000004ff0c7424 */ /* 0x000fe200078e00ff */
[----:B------:R-:W-:-:S05]  /*1a700*/  SEL R2, R14, RZ, P2 ;  /* 0x000000ff0e027207 */ /* 0x000fca0001000000 */
[----:B------:R-:W-:-:S04]  /*1a710*/  IMAD.IADD R2, R5, 0x1, R2 ;  /* 0x0000000105027824 */ /* 0x000fc800078e0202 */
[----:B------:R-:W-:-:S07]  /*1a720*/  IMAD.MOV.U32 R13, RZ, RZ, R2 ;  /* 0x000000ffff0d7224 */ /* 0x000fce00078e0002 */
[----:B------:R-:W-:Y:S05]  /*1a730*/  WARPSYNC.COLLECTIVE R15, `(.L_x_15151) ;  /* 0x000000000f087348 */ /* 0x000fea0003c00000 */
[----:B------:R0:W1:Y:S02]  /*1a740*/  SHFL.UP P6, R14, R13, R12, R11 ;  /* 0x0400000c0d0e7389 */ /* 0x00006400000c000b */
[----:B01----:R-:W-:Y:S01]  /*1a750*/  ENDCOLLECTIVE ;  /* 0x000000000000791b */ /* 0x003fe20003800000 */
.L_x_15151:
[----:B------:R-:W-:Y:S01]  /*1a760*/  IMAD.MOV.U32 R12, RZ, RZ, 0x8 ;  /* 0x00000008ff0c7424 */ /* 0x000fe200078e00ff */
[----:B------:R-:W-:-:S05]  /*1a770*/  SEL R3, R14, RZ, P3 ;  /* 0x000000ff0e037207 */ /* 0x000fca0001800000 */
[----:B------:R-:W-:-:S04]  /*1a780*/  IMAD.IADD R3, R2, 0x1, R3 ;  /* 0x0000000102037824 */ /* 0x000fc800078e0203 */
[----:B------:R-:W-:-:S07]  /*1a790*/  IMAD.MOV.U32 R13, RZ, RZ, R3 ;  /* 0x000000ffff0d7224 */ /* 0x000fce00078e0003 */
[----:B------:R-:W-:Y:S05]  /*1a7a0*/  WARPSYNC.COLLECTIVE R15, `(.L_x_15152) ;  /* 0x000000000f087348 */ /* 0x000fea0003c00000 */
[----:B------:R0:W1:Y:S02]  /*1a7b0*/  SHFL.UP P6, R14, R13, R12, R11 ;  /* 0x0400000c0d0e7389 */ /* 0x00006400000c000b */
[----:B01----:R-:W-:Y:S01]  /*1a7c0*/  ENDCOLLECTIVE ;  /* 0x000000000000791b */ /* 0x003fe20003800000 */
.L_x_15152:
[----:B------:R-:W-:Y:S01]  /*1a7d0*/  IMAD.MOV.U32 R12, RZ, RZ, 0x10 ;  /* 0x00000010ff0c7424 */ /* 0x000fe200078e00ff */
[----:B------:R-:W-:-:S05]  /*1a7e0*/  SEL R14, R14, RZ, P4 ;  /* 0x000000ff0e0e7207 */ /* 0x000fca0002000000 */
[----:B------:R-:W-:-:S04]  /*1a7f0*/  IMAD.IADD R5, R3, 0x1, R14 ;  /* 0x0000000103057824 */ /* 0x000fc800078e020e */
[----:B------:R-:W-:-:S07]  /*1a800*/  IMAD.MOV.U32 R13, RZ, RZ, R5 ;  /* 0x000000ffff0d7224 */ /* 0x000fce00078e0005 */
[----:B------:R-:W-:Y:S05]  /*1a810*/  WARPSYNC.COLLECTIVE R15, `(.L_x_15153) ;  /* 0x000000000f087348 */ /* 0x000fea0003c00000 */
[----:B------:R0:W1:Y:S02]  /*1a820*/  SHFL.UP P6, R14, R13, R12, R11 ;  /* 0x0400000c0d0e7389 */ /* 0x00006400000c000b */
[----:B01----:R-:W-:Y:S01]  /*1a830*/  ENDCOLLECTIVE ;  /* 0x000000000000791b */ /* 0x003fe20003800000 */
.L_x_15153:
        /* <DEDUP_REMOVED lines=8> */
.L_x_15154:
[----:B------:R-:W-:Y:S05]  /*1a8c0*/  BRA `(.L_x_15155) ;  /* 0xffffffb0002c7947 */ /* 0x000fea000383ffff */
.L_x_15023:
[----:B------:R-:W-:Y:S01]  /*1a8d0*/  BSSY B0, `(.L_x_15156) ;  /* 0x0000007000007945 */ /* 0x000fe20003800000 */
[----:B------:R-:W-:Y:S02]  /*1a8e0*/  IMAD.MOV.U32 R12, RZ, RZ, 0x1 ;  /* 0x00000001ff0c7424 */ /* 0x000fe400078e00ff */
[----:B------:R-:W-:Y:S02]  /*1a8f0*/  IMAD.MOV.U32 R11, RZ, RZ, RZ ;  /* 0x000000ffff0b7224 */ /* 0x000fe400078e00ff */
[----:B------:R-:W-:-:S07]  /*1a900*/  IMAD.MOV.U32 R15, RZ, RZ, -0x1 ;  /* 0xffffffffff0f7424 */ /* 0x000fce00078e00ff */
[----:B-123--:R-:W-:Y:S05]  /*1a910*/  WARPSYNC.COLLECTIVE R15, `(.L_x_15157) ;  /* 0x000000000f087348 */ /* 0x00efea0003c00000 */
[----:B------:R0:W4:Y:S02]  /*1a920*/  SHFL.UP P6, R14, R13, R12, R11 ;  /* 0x0400000c0d0e7389 */ /* 0x00012400000c000b */
[----:B01234-:R-:W-:Y:S01]  /*1a930*/  ENDCOLLECTIVE ;  /* 0x000000000000791b */ /* 0x01ffe20003800000 */
.L_x_15157:
[----:B------:R-:W-:Y:S05]  /*1a940*/  BSYNC B0 ;  /* 0x0000000000007941 */ /* 0x000fea0003800000 */
.L_x_15156:
        /* <DEDUP_REMOVED lines=8> */
.L_x_15158:
[----:B------:R-:W-:Y:S01]  /*1a9d0*/  IMAD.MOV.U32 R12, RZ, RZ, 0x4 ;  /* 0x00000004ff0c7424 */ /* 0x000fe200078e00ff */
[----:B------:R-:W-:-:S05]  /*1a9e0*/  SEL R2, R14, RZ, P2 ;  /* 0x000000ff0e027207 */ /* 0x000fca0001000000 */
[----:B------:R-:W-:-:S04]  /*1a9f0*/  IMAD.IADD R2, R13, 0x1, R2 ;  /* 0x000000010d027824 */ /* 0x000fc800078e0202 */
[----:B------:R-:W-:-:S07]  /*1aa00*/  IMAD.MOV.U32 R13, RZ, RZ, R2 ;  /* 0x000000ffff0d7224 */ /* 0x000fce00078e0002 */
[----:B------:R-:W-:Y:S05]  /*1aa10*/  WARPSYNC.COLLECTIVE R15, `(.L_x_15159) ;  /* 0x000000000f087348 */ /* 0x000fea0003c00000 */
[----:B------:R0:W1:Y:S02]  /*1aa20*/  SHFL.UP P6, R14, R13, R12, R11 ;  /* 0x0400000c0d0e7389 */ /* 0x00006400000c000b */
[----:B01----:R-:W-:Y:S01]  /*1aa30*/  ENDCOLLECTIVE ;  /* 0x000000000000791b */ /* 0x003fe20003800000 */
.L_x_15159:
[----:B------:R-:W-:Y:S01]  /*1aa40*/  IMAD.MOV.U32 R12, RZ, RZ, 0x8 ;  /* 0x00000008ff0c7424 */ /* 0x000fe200078e00ff */
[----:B------:R-:W-:-:S05]  /*1aa50*/  SEL R3, R14, RZ, P3 ;  /* 0x000000ff0e037207 */ /* 0x000fca0001800000 */
[----:B------:R-:W-:-:S04]  /*1aa60*/  IMAD.IADD R3, R2, 0x1, R3 ;  /* 0x0000000102037824 */ /* 0x000fc800078e0203 */
[----:B------:R-:W-:-:S07]  /*1aa70*/  IMAD.MOV.U32 R13, RZ, RZ, R3 ;  /* 0x000000ffff0d7224 */ /* 0x000fce00078e0003 */
[----:B------:R-:W-:Y:S05]  /*1aa80*/  WARPSYNC.COLLECTIVE R15, `(.L_x_15160) ;  /* 0x000000000f087348 */ /* 0x000fea0003c00000 */
[----:B------:R0:W1:Y:S02]  /*1aa90*/  SHFL.UP P6, R14, R13, R12, R11 ;  /* 0x0400000c0d0e7389 */ /* 0x00006400000c000b */
[----:B01----:R-:W-:Y:S01]  /*1aaa0*/  ENDCOLLECTIVE ;  /* 0x000000000000791b */ /* 0x003fe20003800000 */
.L_x_15160:
[----:B------:R-:W-:Y:S01]  /*1aab0*/  IMAD.MOV.U32 R12, RZ, RZ, 0x10 ;  /* 0x00000010ff0c7424 */ /* 0x000fe200078e00ff */
[----:B------:R-:W-:-:S05]  /*1aac0*/  SEL R14, R14, RZ, P4 ;  /* 0x000000ff0e0e7207 */ /* 0x000fca0002000000 */
[----:B------:R-:W-:-:S04]  /*1aad0*/  IMAD.IADD R5, R3, 0x1, R14 ;  /* 0x0000000103057824 */ /* 0x000fc800078e020e */
[----:B------:R-:W-:-:S07]  /*1aae0*/  IMAD.MOV.U32 R13, RZ, RZ, R5 ;  /* 0x000000ffff0d7224 */ /* 0x000fce00078e0005 */
[----:B------:R-:W-:Y:S05]  /*1aaf0*/  WARPSYNC.COLLECTIVE R15, `(.L_x_15161) ;  /* 0x000000000f087348 */ /* 0x000fea0003c00000 */
[----:B------:R0:W1:Y:S02]  /*1ab00*/  SHFL.UP P6, R14, R13, R12, R11 ;  /* 0x0400000c0d0e7389 */ /* 0x00006400000c000b */
[----:B01----:R-:W-:Y:S01]  /*1ab10*/  ENDCOLLECTIVE ;  /* 0x000000000000791b */ /* 0x003fe20003800000 */
.L_x_15161:
        /* <DEDUP_REMOVED lines=8> */
.L_x_15162:
[----:B------:R-:W-:Y:S05]  /*1aba0*/  BRA `(.L_x_15163) ;  /* 0xffffffb000187947 */ /* 0x000fea000383ffff */
.L_x_15025:
[----:B------:R-:W-:Y:S01]  /*1abb0*/  BSSY B0, `(.L_x_15164) ;  /* 0x0000006000007945 */ /* 0x000fe20003800000 */
[----:B------:R-:W-:Y:S01]  /*1abc0*/  PLOP3.LUT P6, PT, P6, PT, PT, 0x8, 0x0 ;  /* 0x000000000000781c */ /* 0x000fe200037ce170 */
[----:B------:R-:W-:-:S12]  /*1abd0*/  IMAD.MOV.U32 R15, RZ, RZ, -0x1 ;  /* 0xffffffffff0f7424 */ /* 0x000fd800078e00ff */
[----:B0123--:R-:W-:Y:S05]  /*1abe0*/  WARPSYNC.COLLECTIVE R15, `(.L_x_15165) ;  /* 0x000000000f087348 */ /* 0x00ffea0003c00000 */
[----:B------:R-:W-:Y:S01]  /*1abf0*/  VOTE.ANY R14, PT, P6 ;  /* 0x00000000000e7806 */ /* 0x000fe200030e0100 */
[----:B0123--:R-:W-:Y:S06]  /*1ac00*/  ENDCOLLECTIVE ;  /* 0x000000000000791b */ /* 0x00ffec0003800000 */
.L_x_15165:
[----:B------:R-:W-:Y:S05]  /*1ac10*/  BSYNC B0 ;  /* 0x0000000000007941 */ /* 0x000fea0003800000 */
.L_x_15164:
        /* <DEDUP_REMOVED lines=8> */
.L_x_15166:
[----:B------:R-:W-:Y:S02]  /*1aca0*/  IMAD.IADD R19, R12, 0x1, R19 ;  /* 0x000000010c137824 */ /* 0x000fe400078e0213 */
[----:B------:R-:W-:Y:S02]  /*1acb0*/  IMAD.MOV.U32 R13, RZ, RZ, R4 ;  /* 0x000000ffff0d7224 */ /* 0x000fe400078e0004 */
[----:B------:R-:W-:-:S07]  /*1acc0*/  IMAD.MOV.U32 R17, RZ, RZ, R14 ;  /* 0x000000ffff117224 */ /* 0x000fce00078e000e */
[----:B------:R-:W-:Y:S05]  /*1acd0*/  WARPSYNC.COLLECTIVE R15, `(.L_x_15167) ;  /* 0x000000000f087348 */ /* 0x000fea0003c00000 */
[----:B------:R0:W1:Y:S02]  /*1ace0*/  SHFL.IDX P6, R14, R13, R12, R11 ;  /* 0x0000000c0d0e7389 */ /* 0x00006400000c000b */
[----:B01----:R-:W-:Y:S01]  /*1acf0*/  ENDCOLLECTIVE ;  /* 0x000000000000791b */ /* 0x003fe20003800000 */
.L_x_15167:
[----:B------:R-:W-:Y:S01]  /*1ad00*/  IMAD.MOV.U32 R4, RZ, RZ, R14 ;  /* 0x000000ffff047224 */ /* 0x000fe200078e000e */
[----:B------:R-:W-:Y:S06]  /*1ad10*/  BRA `(.L_x_15168) ;  /* 0xffffffac00fc7947 */ /* 0x000fec000383ffff */
.L_x_15027:
[----:B------:R-:W-:Y:S01]  /*1ad20*/  BSSY B0, `(.L_x_15169) ;  /* 0x0000007000007945 */ /* 0x000fe20003800000 */
[----:B------:R-:W-:Y:S02]  /*1ad30*/  IMAD.MOV.U32 R13, RZ, RZ, R2 ;  /* 0x000000ffff0d7224 */ /* 0x000fe400078e0002 */
[----:B------:R-:W-:Y:S02]  /*1ad40*/  IMAD.MOV.U32 R11, RZ, RZ, 0x1f ;  /* 0x0000001fff0b7424 */ /* 0x000fe400078e00ff */
[----:B------:R-:W-:-:S07]  /*1ad50*/  IMAD.MOV.U32 R15, RZ, RZ, -0x1 ;  /* 0xffffffffff0f7424 */ /* 0x000fce00078e00ff */
[----:B0123--:R-:W-:Y:S05]  /*1ad60*/  WARPSYNC.COLLECTIVE R15, `(.L_x_15170) ;  /* 0x000000000f087348 */ /* 0x00ffea0003c00000 */
[----:B------:R4:W0:Y:S02]  /*1ad70*/  SHFL.IDX P6, R14, R13, R12, R11 ;  /* 0x0000000c0d0e7389 */ /* 0x00082400000c000b */
[----:B01234-:R-:W-:Y:S01]  /*1ad80*/  ENDCOLLECTIVE ;  /* 0x000000000000791b */ /* 0x01ffe20003800000 */
.L_x_15170:
[----:B------:R-:W-:Y:S05]  /*1ad90*/  BSYNC B0 ;  /* 0x0000000000007941 */ /* 0x000fea0003800000 */
.L_x_15169:
[----:B------:R-:W-:Y:S01]  /*1ada0*/  IMAD.MOV.U32 R6, RZ, RZ, R14 ;  /* 0x000000ffff067224 */ /* 0x000fe200078e000e */
[----:B------:R-:W-:Y:S06]  /*1adb0*/  BRA `(.L_x_15026) ;  /* 0xffffffac00ec7947 */ /* 0x000fec000383ffff */
.L_x_15033:
[----:B-1----:R1:W4:Y:S02]  /*1adc0*/  SYNCS.PHASECHK.TRANS64.TRYWAIT P0, [R5+URZ+0x32420], R0 ;  /* 0x03242000050075a7 */ /* 0x002324000800017f */
[----:B----4-:R-:W-:Y:S05]  /*1add0*/  @!P0 NANOSLEEP.SYNCS 0x989680 ;  /* 0x009896800000895d */ /* 0x010fea0003900000 */
[----:B------:R-:W4:Y:S02]  /*1ade0*/  @!P0 SYNCS.PHASECHK.TRANS64 P0, [R5+URZ+0x32420], R0 ;  /* 0x03242000050085a7 */ /* 0x000f24000800007f */
[----:B----4-:R-:W-:Y:S05]  /*1adf0*/  @!P0 BRA `(.L_x_15033) ;  /* 0xfffffffc00f08947 */ /* 0x010fea000383ffff */
[----:B------:R-:W-:Y:S05]  /*1ae00*/  BRA `(.L_x_15171) ;  /* 0xffffffb800447947 */ /* 0x000fea000383ffff */
.L_x_15034:
        /* <DEDUP_REMOVED lines=11> */
.L_x_15173:
[----:B------:R-:W-:Y:S05]  /*1aec0*/  BSYNC B0 ;  /* 0x0000000000007941 */ /* 0x000fea0003800000 */
.L_x_15172:
[----:B------:R-:W-:Y:S05]  /*1aed0*/  BRA `(.L_x_15174) ;  /* 0xffffffb8002c7947 */ /* 0x000fea000383ffff */
.L_x_15037:
[----:B------:R-:W-:Y:S01]  /*1aee0*/  BSSY B1, `(.L_x_15175) ;  /* 0x0000006000017945 */ /* 0x000fe20003800000 */
[----:B------:R-:W-:-:S07]  /*1aef0*/  IMAD.MOV.U32 R15, RZ, RZ, -0x1 ;  /* 0xffffffffff0f7424 */ /* 0x000fce00078e00ff */
[----:B0123--:R-:W-:Y:S05]  /*1af00*/  WARPSYNC.COLLECTIVE R15, `(.L_x_15176) ;  /* 0x000000000f0c7348 */ /* 0x00ffea0003c00000 */
[----:B------:R-:W-:Y:S02]  /*1af10*/  ELECT P6, UR62, PT ;  /* 0x00000000003e782f */ /* 0x000fe400038c0000 */
[----:B------:R-:W-:Y:S01]  /*1af20*/  MOV R14, UR62 ;  /* 0x0000003e000e7c02 */ /* 0x000fe20008000f00 */
[----:B0123--:R-:W-:Y:S10]  /*1af30*/  ENDCOLLECTIVE ;  /* 0x000000000000791b */ /* 0x00fff40003800000 */
.L_x_15176:
[----:B------:R-:W-:Y:S05]  /*1af40*/  BSYNC B1 ;  /* 0x0000000000017941 */ /* 0x000fea0003800000 */
.L_x_15175:
[----:B------:R-:W-:Y:S05]  /*1af50*/  BRA `(.L_x_15177) ;  /* 0xffffffb800247947 */ /* 0x000fea000383ffff */
.L_x_15039:
[----:B-1----:R1:W4:Y:S02]  /*1af60*/  SYNCS.PHASECHK.TRANS64.TRYWAIT P1, [R3+URZ+0x32440], R2 ;  /* 0x03244002030075a7 */ /* 0x002324000802017f */
[----:B----4-:R-:W-:Y:S05]  /*1af70*/  @!P1 NANOSLEEP.SYNCS 0x989680 ;  /* 0x009896800000995d */ /* 0x010fea0003900000 */
[----:B------:R-:W4:Y:S02]  /*1af80*/  @!P1 SYNCS.PHASECHK.TRANS64 P1, [R3+URZ+0x32440], R2 ;  /* 0x03244002030095a7 */ /* 0x000f24000802007f */
[----:B----4-:R-:W-:Y:S05]  /*1af90*/  @!P1 BRA `(.L_x_15039) ;  /* 0xfffffffc00f09947 */ /* 0x010fea000383ffff */
[----:B------:R-:W-:Y:S05]  /*1afa0*/  BRA `(.L_x_15178) ;  /* 0xffffffb8004c7947 */ /* 0x000fea000383ffff */
.L_x_15041:
[----:B----4-:R4:W0:Y:S02]  /*1afb0*/  SYNCS.PHASECHK.TRANS64.TRYWAIT P1, [R5+URZ+0x32440], R0 ;  /* 0x03244000050075a7 */ /* 0x010824000802017f */
[----:B0-----:R-:W-:Y:S05]  /*1afc0*/  @!P1 NANOSLEEP.SYNCS 0x989680 ;  /* 0x009896800000995d */ /* 0x001fea0003900000 */
[----:B------:R-:W0:Y:S02]  /*1afd0*/  @!P1 SYNCS.PHASECHK.TRANS64 P1, [R5+URZ+0x32440], R0 ;  /* 0x03244000050095a7 */ /* 0x000e24000802007f */
[----:B0-----:R-:W-:Y:S05]  /*1afe0*/  @!P1 BRA `(.L_x_15041) ;  /* 0xfffffffc00f09947 */ /* 0x001fea000383ffff */
[----:B------:R-:W-:Y:S05]  /*1aff0*/  BRA `(.L_x_15179) ;  /* 0xffffffb800587947 */ /* 0x000fea000383ffff */
.L_x_15043:
[----:B------:R0:W0:Y:S02]  /*1b000*/  SYNCS.PHASECHK.TRANS64.TRYWAIT P1, [R3+URZ+0x32460], R2 ;  /* 0x03246002030075a7 */ /* 0x000024000802017f */
[----:B0-----:R-:W-:Y:S05]  /*1b010*/  @!P1 NANOSLEEP.SYNCS 0x989680 ;  /* 0x009896800000995d */ /* 0x001fea0003900000 */
[----:B------:R-:W0:Y:S02]  /*1b020*/  @!P1 SYNCS.PHASECHK.TRANS64 P1, [R3+URZ+0x32460], R2 ;  /* 0x03246002030095a7 */ /* 0x000e24000802007f */
[----:B0-----:R-:W-:Y:S05]  /*1b030*/  @!P1 BRA `(.L_x_15043) ;  /* 0xfffffffc00f09947 */ /* 0x001fea000383ffff */
[----:B------:R-:W-:Y:S05]  /*1b040*/  BRA `(.L_x_15180) ;  /* 0xffffffb800547947 */ /* 0x000fea000383ffff */
.L_x_15181:
        /* <DEDUP_REMOVED lines=11> */
.L_x_15784:


//--------------------- .text._ZN7cutlass13device_kernelIN5flash11enable_sm90INS1_16FlashAttnFwdSm90INS1_25CollectiveMainloopFwdSm90ILi2EN4cute5tupleIJNS5_1CILi1EEES8_S8_EEENS6_IJNS7_ILi128EEENS7_ILi96EEENS7_ILi64EEEEEELi256ENS_6half_tEfNS_4arch4Sm90ELb1ELb0ELb1ELb1ELb1ELb1ELb1ELb1ELb0ELb1ELb1ELb0EEENS1_21CollectiveEpilogueFwdINS6_IJSA_NS7_ILi256EEESB_EEES9_SE_SG_Li256ELb1ELb1ELb1ELb0EEENS1_36VarlenDynamicPersistentTileSchedulerILi128ELi96ELi256ELi128ELb1ELb1ELb1ELb1ELb1ELb1EEEEEEEEEvNT_6ParamsE --------------------------
	.section	.text._ZN7cutlass13device_kernelIN5flash11enable_sm90INS1_16FlashAttnFwdSm90INS1_25CollectiveMainloopFwdSm90ILi2EN4cute5tupleIJNS5_1CILi1EEES8_S8_EEENS6_IJNS7_ILi128EEENS7_ILi96EEENS7_ILi64EEEEEELi256ENS_6half_tEfNS_4arch4Sm90ELb1ELb0ELb1ELb1ELb1ELb1ELb1ELb1ELb0ELb1ELb1ELb0EEENS1_21CollectiveEpilogueFwdINS6_IJSA_NS7_ILi256EEESB_EEES9_SE_SG_Li256ELb1ELb1ELb1ELb0EEENS1_36VarlenDynamicPersistentTileSchedulerILi128ELi96ELi256ELi128ELb1ELb1ELb1ELb1ELb1ELb1EEEEEEEEEvNT_6ParamsE,"ax",@progbits
	.align	128
.text._ZN7cutlass13device_kernelIN5flash11enable_sm90INS1_16FlashAttnFwdSm90INS1_25CollectiveMainloopFwdSm90ILi2EN4cute5tupleIJNS5_1CILi1EEES8_S8_EEENS6_IJNS7_ILi128EEENS7_ILi96EEENS7_ILi64EEEEEELi256ENS_6half_tEfNS_4arch4Sm90ELb1ELb0ELb1ELb1ELb1ELb1ELb1ELb1ELb0ELb1ELb1ELb0EEENS1_21CollectiveEpilogueFwdINS6_IJSA_NS7_ILi256EEESB_EEES9_SE_SG_Li256ELb1ELb1ELb1ELb0EEENS1_36VarlenDynamicPersistentTileSchedulerILi128ELi96ELi256ELi128ELb1ELb1ELb1ELb1ELb1ELb1EEEEEEEEEvNT_6ParamsE:
        .type           _ZN7cutlass13device_kernelIN5flash11enable_sm90INS1_16FlashAttnFwdSm90INS1_25CollectiveMainloopFwdSm90ILi2EN4cute5tupleIJNS5_1CILi1EEES8_S8_EEENS6_IJNS7_ILi128EEENS7_ILi96EEENS7_ILi64EEEEEELi256ENS_6half_tEfNS_4arch4Sm90ELb1ELb0ELb1ELb1ELb1ELb1ELb1ELb1ELb0ELb1ELb1ELb0EEENS1_21CollectiveEpilogueFwdINS6_IJSA_NS7_ILi256EEESB_EEES9_SE_SG_Li256ELb1ELb1ELb1ELb0EEENS1_36VarlenDynamicPersistentTileSchedulerILi128ELi96ELi256ELi128ELb1ELb1ELb1ELb1ELb1ELb1EEEEEEEEEvNT_6ParamsE,@function
        .size           _ZN7cutlass13device_kernelIN5flash11enable_sm90INS1_16FlashAttnFwdSm90INS1_25CollectiveMainloopFwdSm90ILi2EN4cute5tupleIJNS5_1CILi1EEES8_S8_EEENS6_IJNS7_ILi128EEENS7_ILi96EEENS7_ILi64EEEEEELi256ENS_6half_tEfNS_4arch4Sm90ELb1ELb0ELb1ELb1ELb1ELb1ELb1ELb1ELb0ELb1ELb1ELb0EEENS1_21CollectiveEpilogueFwdINS6_IJSA_NS7_ILi256EEESB_EEES9_SE_SG_Li256ELb1ELb1ELb1ELb0EEENS1_36VarlenDynamicPersistentTileSchedulerILi128ELi96ELi256ELi128ELb1ELb1ELb1ELb1ELb1ELb1EEEEEEEEEvNT_6ParamsE,(.L_x_15785 - _ZN7cutlass13device_kernelIN5flash11enable_sm90INS1_16FlashAttnFwdSm90INS1_25CollectiveMainloopFwdSm90ILi2EN4cute5tupleIJNS5_1CILi1EEES8_S8_EEENS6_IJNS7_ILi128EEENS7_ILi96EEENS7_ILi64EEEEEELi256ENS_6half_tEfNS_4arch4Sm90ELb1ELb0ELb1ELb1ELb1ELb1ELb1ELb1ELb0ELb1ELb1ELb0EEENS1_21CollectiveEpilogueFwdINS6_IJSA_NS7_ILi256EEESB_EEES9_SE_SG_Li256ELb1ELb1ELb1ELb0EEENS1_36VarlenDynamicPersistentTileSchedulerILi128ELi96ELi256ELi128ELb1ELb1ELb1ELb1ELb1ELb1EEEEEEEEEvNT_6ParamsE)
        .other          _ZN7cutlass13device_kernelIN5flash11enable_sm90INS1_16FlashAttnFwdSm90INS1_25CollectiveMainloopFwdSm90ILi2EN4cute5tupleIJNS5_1CILi1EEES8_S8_EEENS6_IJNS7_ILi128EEENS7_ILi96EEENS7_ILi64EEEEEELi256ENS_6half_tEfNS_4arch4Sm90ELb1ELb0ELb1ELb1ELb1ELb1ELb1ELb1ELb0ELb1ELb1ELb0EEENS1_21CollectiveEpilogueFwdINS6_IJSA_NS7_ILi256EEESB_EEES9_SE_SG_Li256ELb1ELb1ELb1ELb0EEENS1_36VarlenDynamicPersistentTileSchedulerILi128ELi96ELi256ELi128ELb1ELb1ELb1ELb1ELb1ELb1EEEEEEEEEvNT_6ParamsE,@"STO_CUDA_ENTRY STV_DEFAULT"
_ZN7cutlass13device_kernelIN5flash11enable_sm90INS1_16FlashAttnFwdSm90INS1_25CollectiveMainloopFwdSm90ILi2EN4cute5tupleIJNS5_1CILi1EEES8_S8_EEENS6_IJNS7_ILi128EEENS7_ILi96EEENS7_ILi64EEEEEELi256ENS_6half_tEfNS_4arch4Sm90ELb1ELb0ELb1ELb1ELb1ELb1ELb1ELb1ELb0ELb1ELb1ELb0EEENS1_21CollectiveEpilogueFwdINS6_IJSA_NS7_ILi256EEESB_EEES9_SE_SG_Li256ELb1ELb1ELb1ELb0EEENS1_36VarlenDynamicPersistentTileSchedulerILi128ELi96ELi256ELi128ELb1ELb1ELb1ELb1ELb1ELb1EEEEEEEEEvNT_6ParamsE:
        /* <DEDUP_REMOVED lines=18> */
.L_x_15183:
[----:B------:R-:W-:Y:S05]  /*0120*/  BSYNC B0 ;  /* 0x0000000000007941 */ /* 0x000fea0003800000 */
.L_x_15182:
        /* <DEDUP_REMOVED lines=43> */
.L_x_15184:
        /* <DEDUP_REMOVED lines=22> */
.L_x_15185:
        /* <DEDUP_REMOVED lines=18> */
.L_x_15186:
        /* <DEDUP_REMOVED lines=22> */
.L_x_15187:
        /* <DEDUP_REMOVED lines=22> */
.L_x_15188:
        /* <DEDUP_REMOVED lines=8> */
.L_x_15191:
        /* <DEDUP_REMOVED lines=21> */
[----:B------:R-:W-:Y:S01]  /*0af0*/  CS2R R18, SRZ ;  /* 0x0000000000127805 */ /* 0x000fe2000001ff00 */
[----:B------:R-:W-:Y:S01]  /*0b00*/  IMAD.MOV.U32 R206, RZ, RZ, RZ ;  /* 0x000000ffffce7224 */ /* 0x000fe200078e00ff */
[----:B------:R-:W-:Y:S01]  /*0b10*/  ULOP3.LUT UR47, UR36, 0x1, URZ, 0xfc, !UPT ;  /* 0x00000001242f7892 */ /* 0x000fe2000f8efc3f */
[----:B------:R-:W-:Y:S01]  /*0b20*/  IMAD.MOV.U32 R204, RZ, RZ, RZ ;  /* 0x000000ffffcc7224 */ /* 0x000fe200078e00ff */
[----:B------:R-:W-:-:S04]  /*0b30*/  SHF.R.S32.HI R3, RZ, 0x1f, R0 ;  /* 0x0000001fff037819 */ /* 0x000fc80000011400 */
        /* <DEDUP_REMOVED lines=15> */
[----:B------:R-:W-:Y:S02]  /*0c30*/  LEA.HI R9, R9, R20, RZ, 0x5 ;  /* 0x0000001409097211 */ /* 0x000fe400078f28ff */
[----:B------:R-:W-:Y:S02]  /*0c40*/  LEA.HI R8, R8, R11, RZ, 0x3 ;  /* 0x0000000b08087211 */ /* 0x000fe400078f18ff */
[----:B------:R-:W-:Y:S02]  /*0c50*/  LOP3.LUT R6, R6, 0x1ffffffe, RZ, 0xc0, !PT ;  /* 0x1ffffffe06067812 */ /* 0x000fe400078ec0ff */
[----:B------:R-:W-:Y:S01]  /*0c60*/  LOP3.LUT R12, R8, 0xfffffff8, RZ, 0xc0, !PT ;  /* 0xfffffff8080c7812 */ /* 0x000fe200078ec0ff */
[----:B------:R-:W-:Y:S01]  /*0c70*/  IMAD.IADD R8, R5, 0x1, -R2 ;  /* 0x0000000105087824 */ /* 0x000fe200078e0a02 */
[-C--:B------:R-:W-:Y:S01]  /*0c80*/  LEA.HI R2, R3, R0.reuse, RZ, 0x5 ;  /* 0x0000000003027211 */ /* 0x080fe200078f28ff */
[----:B------:R-:W-:Y:S01]  /*0c90*/  IMAD.IADD R6, R7, 0x1, -R6 ;  /* 0x0000000107067824 */ /* 0x000fe200078e0a06 */
[----:B------:R-:W-:Y:S01]  /*0ca0*/  LEA.HI R3, R3, R0, RZ, 0x3 ;  /* 0x0000000003037211 */ /* 0x000fe200078f18ff */
[----:B------:R-:W-:Y:S01]  /*0cb0*/  IMAD.IADD R12, R11, 0x1, -R12 ;  /* 0x000000010b0c7824 */ /* 0x000fe200078e0a0c */
[----:B------:R-:W-:-:S02]  /*0cc0*/  SHF.R.S32.HI R9, RZ, 0x5, R9 ;  /* 0x00000005ff097819 */ /* 0x000fc40000011409 */
[----:B------:R-:W-:Y:S02]  /*0cd0*/  LOP3.LUT R5, R4, 0x3fffff0, RZ, 0xc0, !PT ;  /* 0x03fffff004057812 */ /* 0x000fe400078ec0ff */
[----:B------:R-:W-:Y:S01]  /*0ce0*/  LOP3.LUT R7, R3, 0xfffffff8, RZ, 0xc0, !PT ;  /* 0xfffffff803077812 */ /* 0x000fe200078ec0ff */
[----:B------:R-:W-:Y:S01]  /*0cf0*/  IMAD R9, R9, 0x10, R12 ;  /* 0x0000001009097824 */ /* 0x000fe200078e020c */
[----:B------:R-:W-:Y:S02]  /*0d00*/  LOP3.LUT R3, R202, 0xfffffffc, RZ, 0xc0, !PT ;  /* 0xfffffffcca037812 */ /* 0x000fe400078ec0ff */
[----:B------:R-:W-:Y:S01]  /*0d10*/  SHF.R.S32.HI R202, RZ, 0x2, R202 ;  /* 0x00000002ffca7819 */ /* 0x000fe200000114ca */
[----:B------:R-:W-:Y:S01]  /*0d20*/  IMAD R8, R8, 0x40, R9 ;  /* 0x0000004008087824 */ /* 0x000fe200078e0209 */
[----:B------:R-:W-:Y:S01]  /*0d30*/  SHF.R.S32.HI R16, RZ, 0x5, R2 ;  /* 0x00000005ff107819 */ /* 0x000fe20000011402 */
[C---:B------:R-:W-:Y:S01]  /*0d40*/  IMAD.IADD R3, R0.reuse, 0x1, -R3 ;  /* 0x0000000100037824 */ /* 0x040fe200078e0a03 */
[----:B------:R-:W-:Y:S01]  /*0d50*/  IADD3 R5, R0, -R5, RZ ;  /* 0x8000000500057210 */ /* 0x000fe20007ffe0ff */
[----:B------:R-:W-:Y:S01]  /*0d60*/  VIADD R9, R202, 0x40 ;  /* 0x00000040ca097836 */ /* 0x000fe20000000000 */
[----:B------:R-:W-:Y:S01]  /*0d70*/  LOP3.LUT R10, R10, 0x7ffffffc, RZ, 0xc0, !PT ;  /* 0x7ffffffc0a0a7812 */ /* 0x000fe200078ec0ff */
[----:B------:R0:W-:Y:S01]  /*0d80*/  STL [R1+0xbc], R16 ;  /* 0x0000bc1001007387 */ /* 0x0001e20000100800 */
[----:B------:R-:W-:Y:S01]  /*0d90*/  IMAD.IADD R222, R0, 0x1, -R7 ;  /* 0x0000000100de7824 */ /* 0x000fe200078e0a07 */
[----:B------:R-:W-:Y:S01]  /*0da0*/  LEA.HI R0, R3, R3, RZ, 0x1 ;  /* 0x0000000303007211 */ /* 0x000fe200078f08ff */
[----:B------:R-:W-:Y:S01]  /*0db0*/  IMAD R5, R16, 0x10, R5 ;  /* 0x0000001010057824 */ /* 0x000fe200078e0205 */
[----:B------:R-:W-:Y:S01]  /*0dc0*/  SHF.R.S32.HI R4, RZ, 0x1f, R9 ;  /* 0x0000001fff047819 */ /* 0x000fe20000011409 */
[----:B------:R-:W-:Y:S01]  /*0dd0*/  IMAD.SHL.U32 R2, R9, 0x40, RZ ;  /* 0x0000004009027824 */ /* 0x000fe200078e00ff */
[----:B------:R-:W-:Y:S01]  /*0de0*/  LOP3.LUT R0, R0, 0x1ffffffe, RZ, 0xc0, !PT ;  /* 0x1ffffffe00007812 */ /* 0x000fe200078ec0ff */
[----:B------:R-:W-:Y:S01]  /*0df0*/  IMAD.MOV.U32 R7, RZ, RZ, R15 ;  /* 0x000000ffff077224 */ /* 0x000fe200078e000f */
[----:B------:R-:W-:Y:S01]  /*0e00*/  LEA.HI R4, R4, R9, RZ, 0x3 ;  /* 0x0000000904047211 */ /* 0x000fe200078f18ff */
[C---:B------:R-:W-:Y:S01]  /*0e10*/  IMAD.SHL.U32 R200, R3.reuse, 0x4, RZ ;  /* 0x0000000403c87824 */ /* 0x040fe200078e00ff */
[C---:B------:R-:W-:Y:S01]  /*0e20*/  IADD3 R0, R3.reuse, -R0, RZ ;  /* 0x8000000003007210 */ /* 0x040fe20007ffe0ff */
[----:B0-----:R-:W-:Y:S01]  /*0e30*/  IMAD.SHL.U32 R16, R3, 0x8, RZ ;  /* 0x0000000803107824 */ /* 0x001fe200078e00ff */
[----:B------:R-:W-:Y:S01]  /*0e40*/  LOP3.LUT R3, R2, 0x1c0, RZ, 0xc0, !PT ;  /* 0x000001c002037812 */ /* 0x000fe200078ec0ff */
[----:B------:R-:W-:Y:S01]  /*0e50*/  IMAD.SHL.U32 R4, R4, 0x40, RZ ;  /* 0x0000004004047824 */ /* 0x000fe200078e00ff */
[----:B------:R-:W-:Y:S01]  /*0e60*/  STL [R1+0x1e4], R8 ;  /* 0x0001e40801007387 */ /* 0x000fe20000100800 */
[C---:B------:R-:W-:Y:S01]  /*0e70*/  VIADD R226, R16.reuse, 0x40 ;  /* 0x0000004010e27836 */ /* 0x040fe20000000000 */
[C---:B------:R-:W-:Y:S01]  /*0e80*/  IADD3 R227, R16.reuse, 0xe0, RZ ;  /* 0x000000e010e37810 */ /* 0x040fe20007ffe0ff */
[C---:B------:R-:W-:Y:S01]  /*0e90*/  VIADD R225, R16.reuse, 0x60 ;  /* 0x0000006010e17836 */ /* 0x040fe20000000000 */
[----:B------:R-:W-:Y:S01]  /*0ea0*/  STL [R1+0xd8], RZ ;  /* 0x0000d8ff01007387 */ /* 0x000fe20000100800 */
[C---:B------:R-:W-:Y:S01]  /*0eb0*/  VIADD R224, R16.reuse, 0x80 ;  /* 0x0000008010e07836 */ /* 0x040fe20000000000 */
[----:B------:R-:W-:Y:S01]  /*0ec0*/  SHF.R.S32.HI R24, RZ, 0x1f, R226 ;  /* 0x0000001fff187819 */ /* 0x000fe200000114e2 */
[C---:B------:R-:W-:Y:S01]  /*0ed0*/  VIADD R223, R16.reuse, 0xa0 ;  /* 0x000000a010df7836 */ /* 0x040fe20000000000 */
[----:B------:R-:W-:Y:S01]  /*0ee0*/  SHF.R.S32.HI R21, RZ, 0x1f, R225 ;  /* 0x0000001fff157819 */ /* 0x000fe200000114e1 */
[----:B------:R-:W-:Y:S01]  /*0ef0*/  VIADD R228, R16, 0xc0 ;  /* 0x000000c010e47836 */ /* 0x000fe20000000000 */
[----:B------:R-:W-:Y:S01]  /*0f00*/  SHF.R.S32.HI R15, RZ, 0x1f, R224 ;  /* 0x0000001fff0f7819 */ /* 0x000fe200000114e0 */
[----:B------:R0:W-:Y:S01]  /*0f10*/  STL [R1+0xac], R24 ;  /* 0x0000ac1801007387 */ /* 0x0001e20000100800 */
[----:B------:R-:W-:Y:S01]  /*0f20*/  SHF.R.U32.HI R12, RZ, 0x3, R3 ;  /* 0x00000003ff0c7819 */ /* 0x000fe20000011603 */
[----:B------:R-:W-:Y:S01]  /*0f30*/  IMAD.IADD R10, R20, 0x1, -R10 ;  /* 0x00000001140a7824 */ /* 0x000fe200078e0a0a */
[----:B------:R-:W-:Y:S01]  /*0f40*/  LOP3.LUT R3, R3, 0x38, R16, 0xf8, !PT ;  /* 0x0000003803037812 */ /* 0x000fe200078ef810 */
[----:B------:R1:W-:Y:S01]  /*0f50*/  STL [R1+0xa8], R21 ;  /* 0x0000a81501007387 */ /* 0x0003e20000100800 */
[----:B------:R-:W-:Y:S01]  /*0f60*/  LOP3.LUT R4, R4, 0xfffffe00, RZ, 0xc0, !PT ;  /* 0xfffffe0004047812 */ /* 0x000fe200078ec0ff */
[----:B------:R-:W-:Y:S01]  /*0f70*/  IMAD R11, R5, 0x8, R6 ;  /* 0x00000008050b7824 */ /* 0x000fe200078e0206 */
[----:B------:R-:W-:Y:S01]  /*0f80*/  MOV R6, R14 ;  /* 0x0000000e00067202 */ /* 0x000fe20000000f00 */
[----:B------:R2:W-:Y:S01]  /*0f90*/  STL [R1+0xa4], R15 ;  /* 0x0000a40f01007387 */ /* 0x0005e20000100800 */
[----:B------:R-:W-:Y:S01]  /*0fa0*/  LOP3.LUT R3, R4, R3, R12, 0xf6, !PT ;  /* 0x0000000304037212 */ /* 0x000fe200078ef60c */
[----:B------:R-:W-:Y:S01]  /*0fb0*/  IMAD.SHL.U32 R44, R10, 0x2, RZ ;  /* 0x000000020a2c7824 */ /* 0x000fe200078e00ff */
[----:B0-----:R-:W-:Y:S01]  /*0fc0*/  SHF.R.S32.HI R24, RZ, 0x1f, R223 ;  /* 0x0000001fff187819 */ /* 0x001fe200000114df */
[----:B------:R-:W-:Y:S01]  /*0fd0*/  IMAD.SHL.U32 R222, R222, 0x8, RZ ;  /* 0x00000008dede7824 */ /* 0x000fe200078e00ff */
[----:B------:R-:W-:Y:S01]  /*0fe0*/  SHF.R.S32.HI R17, RZ, 0x1f, R16 ;  /* 0x0000001fff117819 */ /* 0x000fe20000011410 */
[----:B------:R-:W-:Y:S01]  /*0ff0*/  IMAD R3, R3, 0x2, R22 ;  /* 0x0000000203037824 */ /* 0x000fe200078e0216 */
[----:B-1----:R-:W-:Y:S01]  /*1000*/  SHF.R.S32.HI R21, RZ, 0x1f, R228 ;  /* 0x0000001fff157819 */ /* 0x002fe200000114e4 */
[----:B------:R-:W-:Y:S01]  /*1010*/  STL [R1+0xa0], R24 ;  /* 0x0000a01801007387 */ /* 0x000fe20000100800 */
[C---:B------:R-:W-:Y:S01]  /*1020*/  VIADD R43, R44.reuse, 0x8 ;  /* 0x000000082c2b7836 */ /* 0x040fe20000000000 */
[----:B--2---:R-:W-:Y:S01]  /*1030*/  SHF.R.S32.HI R15, RZ, 0x1f, R227 ;  /* 0x0000001fff0f7819 */ /* 0x004fe200000114e3 */
[C---:B------:R-:W-:Y:S01]  /*1040*/  VIADD R42, R44.reuse, 0x10 ;  /* 0x000000102c2a7836 */ /* 0x040fe20000000000 */
        /* <DEDUP_REMOVED lines=8> */
[----:B------:R1:W-:Y:S01]  /*10d0*/  STL [R1+0xc0], R4 ;  /* 0x0000c00401007387 */ /* 0x0003e20000100800 */
[C---:B------:R-:W-:Y:S01]  /*10e0*/  VIADD R36, R44.reuse, 0x40 ;  /* 0x000000402c247836 */ /* 0x040fe20000000000 */
[----:B------:R-:W-:Y:S01]  /*10f0*/  SHF.R.S32.HI R9, RZ, 0x1f, R222 ;  /* 0x0000001fff097819 */ /* 0x000fe200000114de */
[C---:B------:R-:W-:Y:S01]  /*1100*/  VIADD R35, R44.reuse, 0x48 ;  /* 0x000000482c237836 */ /* 0x040fe20000000000 */
[----:B------:R-:W-:Y:S01]  /*1110*/  STL [R1+0xb4], R44 ;  /* 0x0000b42c01007387 */ /* 0x000fe20000100800 */
[C---:B------:R-:W-:Y:S01]  /*1120*/  VIADD R34, R44.reuse, 0x50 ;  /* 0x000000502c227836 */ /* 0x040fe20000000000 */
[C---:B0-----:R-:W-:Y:S01]  /*1130*/  IADD3 R15, R44.reuse, 0xb8, RZ ;  /* 0x000000b82c0f7810 */ /* 0x041fe20007ffe0ff */
[----:B------:R-:W-:-:S02]  /*1140*/  VIADD R33, R44, 0x58 ;  /* 0x000000582c217836 */ /* 0x000fc40000000000 */
[C---:B------:R-:W-:Y:S01]  /*1150*/  VIADD R32, R44.reuse, 0x60 ;  /* 0x000000602c207836 */ /* 0x040fe20000000000 */
[----:B-1----:R-:W-:Y:S01]  /*1160*/  SHF.L.U32 R4, R11, 0x3, RZ ;  /* 0x000000030b047819 */ /* 0x002fe200000006ff */
[C---:B------:R-:W-:Y:S02]  /*1170*/  VIADD R31, R44.reuse, 0x68 ;  /* 0x000000682c1f7836 */ /* 0x040fe40000000000 */
[C---:B------:R-:W-:Y:S02]  /*1180*/  VIADD R30, R44.reuse, 0x70 ;  /* 0x000000702c1e7836 */ /* 0x040fe40000000000 */
[----:B------:R-:W-:Y:S01]  /*1190*/  STL [R1+0x1e8], R4 ;  /* 0x0001e80401007387 */ /* 0x000fe20000100800 */
[C---:B------:R-:W-:Y:S02]  /*11a0*/  VIADD R28, R44.reuse, 0x80 ;  /* 0x000000802c1c7836 */ /* 0x040fe40000000000 */
[----:B------:R-:W-:Y:S01]  /*11b0*/  VIADD R27, R44, 0x88 ;  /* 0x000000882c1b7836 */ /* 0x000fe20000000000 */
[----:B------:R-:W-:Y:S01]  /*11c0*/  STL [R1+0x1e0], R3 ;  /* 0x0001e00301007387 */ /* 0x000fe20000100800 */
[----:B------:R-:W-:-:S02]  /*11d0*/  IMAD.MOV.U32 R5, RZ, RZ, R13 ;  /* 0x000000ffff057224 */ /* 0x000fc400078e000d */
[----:B------:R-:W-:Y:S01]  /*11e0*/  VIADD R14, R222, 0x40 ;  /* 0x00000040de0e7836 */ /* 0x000fe20000000000 */
[----:B------:R0:W-:Y:S01]  /*11f0*/  STL [R1+0x158], R43 ;  /* 0x0001582b01007387 */ /* 0x0001e20000100800 */
[----:B------:R-:W-:Y:S02]  /*1200*/  VIADD R26, R44, 0x90 ;  /* 0x000000902c1a7836 */ /* 0x000fe40000000000 */
        /* <DEDUP_REMOVED lines=8> */
[----:B------:R-:W-:Y:S01]  /*1290*/  VIADD R20, R44, 0xb0 ;  /* 0x000000b02c147836 */ /* 0x000fe20000000000 */
[----:B------:R3:W-:Y:S01]  /*12a0*/  STL [R1+0x14c], R40 ;  /* 0x00014c2801007387 */ /* 0x0007e20000100800 */
[----:B------:R-:W-:Y:S01]  /*12b0*/  VIADD R9, R222, 0xc0 ;  /* 0x000000c0de097836 */ /* 0x000fe20000000000 */
[----:B0-----:R-:W-:Y:S01]  /*12c0*/  SHF.R.S32.HI R43, RZ, 0x1f, R43 ;  /* 0x0000001fff2b7819 */ /* 0x001fe2000001142b */
[C---:B------:R-:W-:Y:S01]  /*12d0*/  VIADD R14, R44.reuse, 0xc0 ;  /* 0x000000c02c0e7836 */ /* 0x040fe20000000000 */
[----:B------:R0:W-:Y:S01]  /*12e0*/  STL [R1+0x148], R39 ;  /* 0x0001482701007387 */ /* 0x0001e20000100800 */
[C---:B------:R-:W-:Y:S01]  /*12f0*/  VIADD R13, R44.reuse, 0xc8 ;  /* 0x000000c82c0d7836 */ /* 0x040fe20000000000 */
[----:B------:R-:W-:Y:S01]  /*1300*/  SHF.R.S32.HI R9, RZ, 0x1f, R9 ;  /* 0x0000001fff097819 */ /* 0x000fe20000011409 */
[C---:B------:R-:W-:Y:S01]  /*1310*/  VIADD R12, R44.reuse, 0xd0 ;  /* 0x000000d02c0c7836 */ /* 0x040fe20000000000 */
[----:B------:R4:W-:Y:S01]  /*1320*/  STL [R1+0x144], R38 ;  /* 0x0001442601007387 */ /* 0x0009e20000100800 */
[C---:B------:R-:W-:Y:S01]  /*1330*/  VIADD R11, R44.reuse, 0xd8 ;  /* 0x000000d82c0b7836 */ /* 0x040fe20000000000 */
[----:B-1----:R-:W-:Y:S01]  /*1340*/  SHF.R.S32.HI R42, RZ, 0x1f, R42 ;  /* 0x0000001fff2a7819 */ /* 0x002fe2000001142a */
[C---:B------:R-:W-:Y:S01]  /*1350*/  VIADD R10, R44.reuse, 0xe0 ;  /* 0x000000e02c0a7836 */ /* 0x040fe20000000000 */
[----:B------:R1:W-:Y:S01]  /*1360*/  STL [R1+0x140], R37 ;  /* 0x0001402501007387 */ /* 0x0003e20000100800 */
[C---:B------:R-:W-:Y:S01]  /*1370*/  VIADD R9, R44.reuse, 0xe8 ;  /* 0x000000e82c097836 */ /* 0x040fe20000000000 */
[C---:B------:R-:W-:Y:S01]  /*1380*/  IADD3 R3, R44.reuse, 0xf8, RZ ;  /* 0x000000f82c037810 */ /* 0x040fe20007ffe0ff */
[----:B------:R-:W-:Y:S01]  /*1390*/  VIADD R4, R44, 0xf0 ;  /* 0x000000f02c047836 */ /* 0x000fe20000000000 */
[----:B------:R5:W-:Y:S01]  /*13a0*/  STL [R1+0x13c], R36 ;  /* 0x00013c2401007387 */ /* 0x000be20000100800 */
[----:B--2---:R-:W-:Y:S01]  /*13b0*/  SHF.R.S32.HI R41, RZ, 0x1f, R41 ;  /* 0x0000001fff297819 */ /* 0x004fe20000011429 */
[----:B------:R-:W-:Y:S01]  /*13c0*/  IMAD R0, R0, 0x8, R8 ;  /* 0x0000000800007824 */ /* 0x000fe200078e0208 */
[----:B---3--:R-:W-:Y:S01]  /*13d0*/  SHF.R.S32.HI R40, RZ, 0x1f, R40 ;  /* 0x0000001fff287819 */ /* 0x008fe20000011428 */
[----:B------:R2:W-:Y:S01]  /*13e0*/  STL [R1+0x138], R35 ;  /* 0x0001382301007387 */ /* 0x0005e20000100800 */
[----:B0-----:R-:W-:Y:S01]  /*13f0*/  SHF.R.S32.HI R39, RZ, 0x1f, R39 ;  /* 0x0000001fff277819 */ /* 0x001fe20000011427 */
[----:B------:R-:W-:Y:S01]  /*1400*/  VIADD R2, R16, 0x20 ;  /* 0x0000002010027836 */ /* 0x000fe20000000000 */
[----:B----4-:R-:W-:Y:S01]  /*1410*/  SHF.R.S32.HI R38, RZ, 0x1f, R38 ;  /* 0x0000001fff267819 */ /* 0x010fe20000011426 */
[----:B------:R0:W-:Y:S01]  /*1420*/  STL [R1+0x134], R34 ;  /* 0x0001342201007387 */ /* 0x0001e20000100800 */
[----:B-1----:R-:W-:Y:S01]  /*1430*/  SHF.R.S32.HI R37, RZ, 0x1f, R37 ;  /* 0x0000001fff257819 */ /* 0x002fe20000011425 */
[----:B------:R-:W-:Y:S01]  /*1440*/  VIADD R207, R200, 0x10 ;  /* 0x00000010c8cf7836 */ /* 0x000fe20000000000 */
[----:B-----5:R-:W-:Y:S01]  /*1450*/  SHF.R.S32.HI R36, RZ, 0x1f, R36 ;  /* 0x0000001fff247819 */ /* 0x020fe20000011424 */
[----:B------:R1:W-:Y:S01]  /*1460*/  STL [R1+0x130], R33 ;  /* 0x0001302101007387 */ /* 0x0003e20000100800 */
[----:B------:R-:W-:-:S02]  /*1470*/  SHF.R.S32.HI R205, RZ, 0x1f, R2 ;  /* 0x0000001fffcd7819 */ /* 0x000fc40000011402 */
[----:B--2---:R-:W-:Y:S01]  /*1480*/  SHF.R.S32.HI R35, RZ, 0x1f, R35 ;  /* 0x0000001fff237819 */ /* 0x004fe20000011423 */
[----:B------:R2:W-:Y:S01]  /*1490*/  STL [R1+0x12c], R32 ;  /* 0x00012c2001007387 */ /* 0x0005e20000100800 */
[----:B0-----:R-:W-:-:S03]  /*14a0*/  SHF.R.S32.HI R34, RZ, 0x1f, R34 ;  /* 0x0000001fff227819 */ /* 0x001fc60000011422 */
[----:B------:R0:W-:Y:S01]  /*14b0*/  STL [R1+0x128], R31 ;  /* 0x0001281f01007387 */ /* 0x0001e20000100800 */
[----:B-1----:R-:W-:-:S03]  /*14c0*/  SHF.R.S32.HI R33, RZ, 0x1f, R33 ;  /* 0x0000001fff217819 */ /* 0x002fc60000011421 */
[----:B------:R1:W-:Y:S01]  /*14d0*/  STL [R1+0x124], R30 ;  /* 0x0001241e01007387 */ /* 0x0003e20000100800 */
[----:B--2---:R-:W-:-:S03]  /*14e0*/  SHF.R.S32.HI R32, RZ, 0x1f, R32 ;  /* 0x0000001fff207819 */ /* 0x004fc60000011420 */
        /* <DEDUP_REMOVED lines=30> */
[----:B------:R-:W-:Y:S01]  /*16d0*/  STL [R1+0x1dc], R43 ;  /* 0x0001dc2b01007387 */ /* 0x000fe20000100800 */
[----:B0-----:R-:W-:-:S03]  /*16e0*/  SHF.R.S32.HI R10, RZ, 0x1f, R10 ;  /* 0x0000001fff0a7819 */ /* 0x001fc6000001140a */
[----:B------:R0:W-:Y:S01]  /*16f0*/  STL [R1+0xe4], R4 ;  /* 0x0000e40401007387 */ /* 0x0001e20000100800 */
[----:B-1----:R-:W-:-:S03]  /*1700*/  SHF.R.S32.HI R9, RZ, 0x1f, R9 ;  /* 0x0000001fff097819 */ /* 0x002fc60000011409 */
[----:B------:R-:W-:Y:S04]  /*1710*/  STL [R1+0x1d8], R42 ;  /* 0x0001d82a01007387 */ /* 0x000fe80000100800 */
[----:B------:R1:W-:Y:S01]  /*1720*/  STL [R1+0xe0], R3 ;  /* 0x0000e00301007387 */ /* 0x0003e20000100800 */
[----:B0-----:R-:W-:-:S03]  /*1730*/  SHF.R.S32.HI R4, RZ, 0x1f, R4 ;  /* 0x0000001fff047819 */ /* 0x001fc60000011404 */
[----:B------:R0:W-:Y:S04]  /*1740*/  STL [R1+0x1d4], R41 ;  /* 0x0001d42901007387 */ /* 0x0001e80000100800 */
[----:B------:R0:W-:Y:S01]  /*1750*/  STL [R1+0x1d0], R40 ;  /* 0x0001d02801007387 */ /* 0x0001e20000100800 */
[----:B-1----:R-:W-:-:S03]  /*1760*/  SHF.R.S32.HI R3, RZ, 0x1f, R3 ;  /* 0x0000001fff037819 */ /* 0x002fc60000011403 */
        /* <DEDUP_REMOVED lines=28> */
.L_x_15363:
[----:B0-23--:R-:W0:Y:S02]  /*1930*/  LDC.64 R8, c[0x0][0xd88] ;  /* 0x00036200ff087b82 */ /* 0x00de240000000a00 */
[----:B0-----:R-:W-:-:S05]  /*1940*/  IMAD.WIDE R8, R7, 0x4, R8 ;  /* 0x0000000407087825 */ /* 0x001fca00078e0208 */
[----:B-----5:R-:W2:Y:S01]  /*1950*/  LDG.E R34, desc[UR40][R8.64] ;  /* 0x0000002808227981 */ /* 0x020ea2000c1e1900 */
[----:B------:R-:W-:Y:S05]  /*1960*/  YIELD ;  /* 0x0000000000007946 */ /* 0x000fea0003800000 */
[----:B------:R-:W-:Y:S01]  /*1970*/  ULDC.64 UR4, c[0x0][0xb20] ;  /* 0x0002c80000047ab9 */ /* 0x000fe20000000a00 */
[----:B------:R-:W-:Y:S01]  /*1980*/  ULDC.64 UR8, c[0x0][0xb10] ;  /* 0x0002c40000087ab9 */ /* 0x000fe20000000a00 */
[----:B------:R-:W-:Y:S01]  /*1990*/  ISETP.NE.U32.AND P1, PT, RZ, UR4, PT ;  /* 0x00000004ff007c0c */ /* 0x000fe2000bf25070 */
[----:B-1--4-:R-:W-:Y:S01]  /*19a0*/  IMAD.MOV.U32 R4, RZ, RZ, RZ ;  /* 0x000000ffff047224 */ /* 0x012fe200078e00ff */
[----:B------:R-:W-:Y:S01]  /*19b0*/  ULDC.64 UR6, c[0x0][0xb00] ;  /* 0x0002c00000067ab9 */ /* 0x000fe20000000a00 */
        /* <DEDUP_REMOVED lines=32> */
[----:B------:R-:W-:Y:S01]  /*1bc0*/  IMAD.U32 R25, RZ, RZ, UR5 ;  /* 0x00000005ff197e24 */ /* 0x000fe2000f8e00ff */
[----:B------:R-:W-:Y:S01]  /*1bd0*/  MOV R33, UR4 ;  /* 0x0000000400217c02 */ /* 0x000fe20008000f00 */
        /* <DEDUP_REMOVED lines=13> */
.L_x_15193:
        /* <DEDUP_REMOVED lines=13> */
.L_x_15194:
[----:B------:R-:W-:Y:S05]  /*1d80*/  @!P0 BRA `(.L_x_15195) ;  /* 0x00000000000c8947 */ /* 0x000fea0003800000 */
[----:B------:R-:W2:Y:S04]  /*1d90*/  LDG.E R0, desc[UR40][R8.64] ;  /* 0x0000002808007981 */ /* 0x000ea8000c1e1900 */
[----:B------:R-:W2:Y:S02]  /*1da0*/  LDG.E R33, desc[UR40][R8.64+0x4] ;  /* 0x0000042808217981 */ /* 0x000ea4000c1e1900 */
[----:B--2---:R-:W-:-:S07]  /*1db0*/  IMAD.IADD R33, R33, 0x1, -R0 ;  /* 0x0000000121217824 */ /* 0x004fce00078e0a00 */
.L_x_15195:
        /* <DEDUP_REMOVED lines=24> */
[----:B----4-:R-:W-:-:S03]  /*1f40*/  @P1 IMAD.HI.U32 R0, R5, R8, RZ ;  /* 0x0000000805001227 */ /* 0x010fc600078e00ff */
[----:B-1----:R-:W-:Y:S02]  /*1f50*/  IADD3 R6, R12, R25, RZ ;  /* 0x000000190c067210 */ /* 0x002fe40007ffe0ff */
[----:B--2---:R-:W-:Y:S02]  /*1f60*/  @P1 SHF.R.U32.HI R5, RZ, R9, R0 ;  /* 0x00000009ff051219 */ /* 0x004fe40000011600 */
[C---:B------:R-:W-:Y:S01]  /*1f70*/  IADD3 R31, R6.reuse, 0x60, -R13 ;  /* 0x00000060061f7810 */ /* 0x040fe20007ffe80d */
[----:B------:R-:W-:Y:S01]  /*1f80*/  VIADD R0, R6, 0x5f ;  /* 0x0000005f06007836 */ /* 0x000fe20000000000 */
[----:B------:R1:W-:Y:S01]  /*1f90*/  STL [R1+0xb0], R6 ;  /* 0x0000b00601007387 */ /* 0x0003e20000100800 */
[----:B0-----:R-:W-:Y:S02]  /*1fa0*/  LOP3.LUT R13, R10, 0xff, RZ, 0xc0, !PT ;  /* 0x000000ff0a0d7812 */ /* 0x001fe400078ec0ff */
[----:B------:R-:W-:Y:S02]  /*1fb0*/  IMAD.IADD R5, R31, 0x1, R5 ;  /* 0x000000011f057824 */ /* 0x000fe400078e0205 */
[----:B------:R-:W-:Y:S01]  /*1fc0*/  IMAD.HI R0, R0, 0x2aaaaaab, RZ ;  /* 0x2aaaaaab00007827 */ /* 0x000fe200078e02ff */
[----:B------:R0:W-:Y:S03]  /*1fd0*/  STL [R1+0xdc], R13 ;  /* 0x0000dc0d01007387 */ /* 0x0001e60000100800 */
        /* <DEDUP_REMOVED lines=40> */
.L_x_15197:
[----:B------:R-:W-:Y:S05]  /*2260*/  BSYNC B0 ;  /* 0x0000000000007941 */ /* 0x000fea0003800000 */
.L_x_15196:
        /* <DEDUP_REMOVED lines=36> */
[----:B0----5:R-:W-:Y:S05]  /*24b0*/  CALL.ABS.NOINC R14 ;  /* 0x000000000e007343 */ /* 0x021fea0003c00000 */
.L_x_15200:
[----:B------:R-:W-:Y:S05]  /*24c0*/  BSYNC B6 ;  /* 0x0000000000067941 */ /* 0x000fea0003800000 */
.L_x_15199:
        /* <DEDUP_REMOVED lines=20> */
.L_x_15202:
[----:B------:R-:W-:Y:S05]  /*2610*/  BSYNC B6 ;  /* 0x0000000000067941 */ /* 0x000fea0003800000 */
.L_x_15201:
        /* <DEDUP_REMOVED lines=14> */
[----:B------:R-:W-:Y:S02]  /*2700*/  SEL R6, RZ, 0xffffffff, P1 ;  /* 0xffffffffff067807 */ /* 0x000fe40000800000 */
[----:B------:R-:W-:Y:S02]  /*2710*/  ISETP.GE.AND P0, PT, R16, UR4, PT ;  /* 0x0000000410007c0c */ /* 0x000fe4000bf06270 */
[----:B------:R-:W-:Y:S01]  /*2720*/  ISETP.GE.AND P1, PT, R225, UR4, PT ;  /* 0x00000004e1007c0c */ /* 0x000fe2000bf26270 */
[----:B------:R-:W-:Y:S01]  /*2730*/  IMAD.SHL.U32 R6, R6, 0x2, RZ ;  /* 0x0000000206067824 */ /* 0x000fe200078e00ff */
[----:B------:R-:W-:Y:S02]  /*2740*/  SEL R3, RZ, 0x1, P0 ;  /* 0x00000001ff037807 */ /* 0x000fe40000000000 */
[----:B------:R-:W-:Y:S02]  /*2750*/  ISETP.GE.AND P0, PT, R226, UR4, PT ;  /* 0x00000004e2007c0c */ /* 0x000fe4000bf06270 */
[----:B------:R-:W-:-:S02]  /*2760*/  LOP3.LUT R3, R6, 0x2, R3, 0xe2, !PT ;  /* 0x0000000206037812 */ /* 0x000fc400078ee203 */
[----:B0-----:R-:W-:Y:S02]  /*2770*/  SEL R4, RZ, 0x4, P0 ;  /* 0x00000004ff047807 */ /* 0x001fe40000000000 */
[----:B------:R-:W-:Y:S02]  /*2780*/  SEL R5, RZ, 0x8, P1 ;  /* 0x00000008ff057807 */ /* 0x000fe40000800000 */
[----:B------:R-:W-:Y:S02]  /*2790*/  ISETP.GE.AND P0, PT, R224, UR4, PT ;  /* 0x00000004e0007c0c */ /* 0x000fe4000bf06270 */
[----:B------:R-:W-:Y:S01]  /*27a0*/  ISETP.GE.AND P1, PT, R223, UR4, PT ;  /* 0x00000004df007c0c */ /* 0x000fe2000bf26270 */
[----:B------:R-:W-:Y:S01]  /*27b0*/  VIADD R12, R7, 0xffffff80 ;  /* 0xffffff80070c7836 */ /* 0x000fe20000000000 */
[----:B------:R-:W-:Y:S02]  /*27c0*/  LOP3.LUT R4, R5, R3, R4, 0xfe, !PT ;  /* 0x0000000305047212 */ /* 0x000fe400078efe04 */
[----:B------:R-:W-:-:S02]  /*27d0*/  SEL R5, RZ, 0x10, P0 ;  /* 0x00000010ff057807 */ /* 0x000fc40000000000 */
        /* <DEDUP_REMOVED lines=15> */
[----:B------:R-:W-:Y:S01]  /*28d0*/  IMAD R6, R7, R48, RZ ;  /* 0x0000003007067224 */ /* 0x000fe200078e02ff */
[----:B------:R-:W-:Y:S01]  /*28e0*/  IADD3 R9, R9, R11, RZ ;  /* 0x0000000b09097210 */ /* 0x000fe20007ffe0ff */
[----:B------:R-:W-:Y:S02]  /*28f0*/  IMAD.IADD R21, R11, 0x1, R21 ;  /* 0x000000010b157824 */ /* 0x000fe400078e0215 */
[----:B------:R-:W-:Y:S02]  /*2900*/  IMAD R11, R24, R49, R6 ;  /* 0x00000031180b7224 */ /* 0x000fe400078e0206 */
[----:B------:R-:W2:Y:S01]  /*2910*/  LDL R6, [R1+0xbc] ;  /* 0x0000bc0001067983 */ /* 0x000ea20000100800 */
[----:B------:R-:W0:Y:S01]  /*2920*/  S2R R35, SR_TID.X ;  /* 0x0000000000237919 */ /* 0x000e220000002100 */
[----:B------:R-:W-:Y:S02]  /*2930*/  ISETP.GE.AND P0, PT, R228, UR4, PT ;  /* 0x00000004e4007c0c */ /* 0x000fe4000bf06270 */
[----:B------:R-:W-:-:S02]  /*2940*/  ISETP.GE.AND P1, PT, R227, UR4, PT ;  /* 0x00000004e3007c0c */ /* 0x000fc4000bf26270 */
[----:B------:R-:W-:Y:S02]  /*2950*/  SEL R5, RZ, 0x40, P0 ;  /* 0x00000040ff057807 */ /* 0x000fe40000000000 */
[----:B------:R-:W-:Y:S02]  /*2960*/  SEL R10, RZ, 0x7fff80, P1 ;  /* 0x007fff80ff0a7807 */ /* 0x000fe40000800000 */
[----:B----4-:R-:W-:Y:S02]  /*2970*/  ISETP.GE.AND P0, PT, R16, R61, PT ;  /* 0x0000003d1000720c */ /* 0x010fe40003f06270 */
[----:B------:R-:W-:Y:S02]  /*2980*/  LOP3.LUT R10, R10, R4, R5, 0xfe, !PT ;  /* 0x000000040a0a7212 */ /* 0x000fe400078efe05 */
[----:B------:R-:W-:-:S05]  /*2990*/  SEL R5, R61, RZ, P0 ;  /* 0x000000ff3d057207 */ /* 0x000fca0000000000 */
[----:B------:R-:W-:Y:S02]  /*29a0*/  IMAD.IADD R5, R16, 0x1, R5 ;  /* 0x0000000110057824 */ /* 0x000fe400078e0205 */
[----:B------:R-:W-:-:S03]  /*29b0*/  IMAD.WIDE.U32 R50, R202, R54, R200 ;  /* 0x00000036ca327225 */ /* 0x000fc600078e00c8 */
[----:B------:R-:W-:Y:S01]  /*29c0*/  SHF.R.S32.HI R4, RZ, 0x1f, R5 ;  /* 0x0000001fff047819 */ /* 0x000fe20000011405 */
[----:B------:R-:W-:Y:S01]  /*29d0*/  IMAD.WIDE.U32 R52, R202, R54, R16 ;  /* 0x00000036ca347225 */ /* 0x000fe200078e0010 */
[----:B0-----:R-:W-:-:S04]  /*29e0*/  SHF.R.U32.HI R35, RZ, 0x7, R35 ;  /* 0x00000007ff237819 */ /* 0x001fc80000011623 */
[C---:B------:R-:W-:Y:S02]  /*29f0*/  IADD3 R60, R35.reuse, 0x8, RZ ;  /* 0x00000008233c7810 */ /* 0x040fe40007ffe0ff */
[----:B------:R-:W-:Y:S02]  /*2a00*/  ISETP.NE.AND P6, PT, R35, 0x1, PT ;  /* 0x000000012300780c */ /* 0x000fe40003fc5270 */
[----:B------:R-:W-:Y:S01]  /*2a10*/  IADD3 R35, R202, 0x40, RZ ;  /* 0x00000040ca237810 */ /* 0x000fe20007ffe0ff */
[----:B------:R-:W-:Y:S01]  /*2a20*/  IMAD.IADD R51, R51, 0x1, R13 ;  /* 0x0000000133337824 */ /* 0x000fe200078e020d */
[----:B------:R-:W-:Y:S01]  /*2a30*/  LEA.HI R4, R4, R5, RZ, 0x3 ;  /* 0x0000000504047211 */ /* 0x000fe200078f18ff */
[----:B------:R-:W-:Y:S02]  /*2a40*/  IMAD.IADD R53, R13, 0x1, R53 ;  /* 0x000000010d357824 */ /* 0x000fe400078e0235 */
[----:B------:R-:W-:Y:S01]  /*2a50*/  IMAD.SHL.U32 R35, R35, 0x40, RZ ;  /* 0x0000004023237824 */ /* 0x000fe200078e00ff */
[C---:B------:R-:W-:Y:S01]  /*2a60*/  SHF.L.U64.HI R56, R48.reuse, 0x6, R49 ;  /* 0x0000000630387819 */ /* 0x040fe20000010231 */
[----:B------:R-:W-:Y:S01]  /*2a70*/  IMAD R5, R49, 0x60, RZ ;  /* 0x0000006031057824 */ /* 0x000fe200078e02ff */
[----:B------:R-:W-:Y:S01]  /*2a80*/  SHF.R.S32.HI R13, RZ, 0x1f, R14 ;  /* 0x0000001fff0d7819 */ /* 0x000fe2000001140e */
[----:B------:R-:W-:-:S02]  /*2a90*/  IMAD.SHL.U32 R57, R48, 0x40, RZ ;  /* 0x0000004030397824 */ /* 0x000fc400078e00ff */
[----:B------:R-:W-:Y:S01]  /*2aa0*/  IMAD.WIDE.U32 R8, R24, R48, R8 ;  /* 0x0000003018087225 */ /* 0x000fe200078e0008 */
[----:B------:R-:W-:-:S03]  /*2ab0*/  LOP3.LUT R35, R35, 0x1c0, RZ, 0xc0, !PT ;  /* 0x000001c023237812 */ /* 0x000fc600078ec0ff */
[----:B------:R-:W-:Y:S01]  /*2ac0*/  IMAD.WIDE.U32 R20, R24, R48, R20 ;  /* 0x0000003018147225 */ /* 0x000fe200078e0014 */
[----:B------:R-:W-:-:S03]  /*2ad0*/  LEA.HI R13, R13, R202, RZ, 0x3 ;  /* 0x000000ca0d0d7211 */ /* 0x000fc600078f18ff */
[----:B------:R-:W-:Y:S01]  /*2ae0*/  IMAD.WIDE.U32 R48, R48, 0x60, RZ ;  /* 0x0000006030307825 */ /* 0x000fe200078e00ff */
[----:B------:R-:W-:-:S03]  /*2af0*/  LOP3.LUT R13, R13, 0xfffffff8, RZ, 0xc0, !PT ;  /* 0xfffffff80d0d7812 */ /* 0x000fc600078ec0ff */
[----:B------:R-:W-:Y:S01]  /*2b00*/  IMAD.IADD R62, R49, 0x1, R5 ;  /* 0x00000001313e7824 */ /* 0x000fe200078e0205 */
[----:B------:R-:W-:Y:S01]  /*2b10*/  LOP3.LUT R5, R35, 0x38, R4, 0xf8, !PT ;  /* 0x0000003823057812 */ /* 0x000fe200078ef804 */
[C---:B------:R-:W-:Y:S01]  /*2b20*/  VIADD R35, R202.reuse, 0x40 ;  /* 0x00000040ca237836 */ /* 0x040fe20000000000 */
        /* <DEDUP_REMOVED lines=55> */
.L_x_15256:
[----:B------:R-:W0:Y:S01]  /*2ea0*/  LDC R89, c[0x0][0x430] ;  /* 0x00010c00ff597b82 */ /* 0x000e220000000800 */
[----:B------:R-:W-:Y:S02]  /*2eb0*/  VIADD R28, R28, 0xffffffff ;  /* 0xffffffff1c1c7836 */ /* 0x000fe40000000000 */
[----:B------:R-:W-:Y:S02]  /*2ec0*/  IMAD.MOV.U32 R88, RZ, RZ, RZ ;  /* 0x000000ffff587224 */ /* 0x000fe400078e00ff */
        /* <DEDUP_REMOVED lines=23> */
[C---:B------:R-:W-:Y:S01]  /*3040*/  IMAD R98, R19.reuse, 0x1800, R82 ;  /* 0x0000180013627824 */ /* 0x040fe200078e0252 */
[----:B------:R-:W-:Y:S01]  /*3050*/  IADD3 R6, -R12, RZ, RZ ;  /* 0x000000ff0c067210 */ /* 0x000fe20007ffe1ff */
[----:B------:R-:W-:Y:S01]  /*3060*/  IMAD R96, R19, 0x1800, R86 ;  /* 0x0000180013607824 */ /* 0x000fe200078e0256 */
[----:B------:R-:W-:Y:S01]  /*3070*/  LOP3.LUT R23, R23, 0xfffffffd, RZ, 0xc0, !PT ;  /* 0xfffffffd17177812 */ /* 0x000fe200078ec0ff */
[----:B------:R-:W-:Y:S05]  /*3080*/  YIELD ;  /* 0x0000000000007946 */ /* 0x000fea0003800000 */
        /* <DEDUP_REMOVED lines=66> */
.L_x_15207:
[----:B------:R-:W-:Y:S05]  /*34b0*/  BSYNC B1 ;  /* 0x0000000000017941 */ /* 0x000fea0003800000 */
.L_x_15206:
        /* <DEDUP_REMOVED lines=29> */
.L_x_15209:
[----:B------:R-:W-:Y:S05]  /*3690*/  BSYNC B1 ;  /* 0x0000000000017941 */ /* 0x000fea0003800000 */
.L_x_15208:
[----:B0-----:R-:W-:Y:S01]  /*36a0*/  IMAD.MOV.U32 R4, RZ, RZ, R44 ;  /* 0x000000ffff047224 */ /* 0x001fe200078e002c */
[----:B------:R-:W-:Y:S01]  /*36b0*/  UISETP.NE.AND UP0, UPT, UR47, 0x3, UPT ;  /* 0x000000032f00788c */ /* 0x000fe2000bf05270 */
[----:B------:R-:W-:Y:S01]  /*36c0*/  IMAD.MOV.U32 R5, RZ, RZ, R45 ;  /* 0x000000ffff057224 */ /* 0x000fe200078e002d */
[----:B------:R-:W-:Y:S01]  /*36d0*/  MOV R6, R46 ;  /* 0x0000002e00067202 */ /* 0x000fe20000000f00 */
[----:B------:R-:W-:Y:S01]  /*36e0*/  IMAD.MOV.U32 R7, RZ, RZ, R47 ;  /* 0x000000ffff077224 */ /* 0x000fe200078e002f */
[----:B------:R-:W-:Y:S02]  /*36f0*/  PRMT R107, R13, 0x5410, R14 ;  /* 0x000054100d6b7816 */ /* 0x000fe4000000000e */
[----:B------:R-:W-:Y:S01]  /*3700*/  PRMT R108, R4, 0x5410, R5 ;  /* 0x00005410046c7816 */ /* 0x000fe20000000005 */
[----:B------:R-:W-:Y:S01]  /*3710*/  IMAD.MOV.U32 R4, RZ, RZ, R42 ;  /* 0x000000ffff047224 */ /* 0x000fe200078e002a */
[----:B------:R-:W-:Y:S01]  /*3720*/  PLOP3.LUT P3, PT, PT, PT, UP0, 0x80, 0x0 ;  /* 0x000000000000781c */ /* 0x000fe20003f6f008 */
[----:B------:R-:W-:Y:S01]  /*3730*/  IMAD.MOV.U32 R5, RZ, RZ, R43 ;  /* 0x000000ffff057224 */ /* 0x000fe200078e002b */
[----:B------:R-:W-:Y:S01]  /*3740*/  PRMT R110, R6, 0x5410, R7 ;  /* 0x00005410066e7816 */ /* 0x000fe20000000007 */
[----:B-----5:R-:W-:-:S02]  /*3750*/  IMAD.MOV.U32 R7, RZ, RZ, R37 ;  /* 0x000000ffff077224 */ /* 0x020fc400078e0025 */
        /* <DEDUP_REMOVED lines=12> */
[----:B------:R-:W-:-:S04]  /*3820*/  PRMT R102, R102, 0x5410, R7 ;  /* 0x0000541066667816 */ /* 0x000fc80000000007 */
[----:B------:R-:W-:Y:S01]  /*3830*/  PRMT R101, R4, 0x5410, R5 ;  /* 0x0000541004657816 */ /* 0x000fe20000000005 */
[----:B------:R-:W-:Y:S06]  /*3840*/  @!P3 BRA `(.L_x_15210) ;  /* 0x000000000004b947 */ /* 0x000fec0003800000 */
[----:B------:R-:W-:Y:S01]  /*3850*/  BPT.TRAP 0x1 ;  /* 0x000000040000795c */ /* 0x000fe20000300000 */
.L_x_15210:
[----:B------:R-:W-:Y:S01]  /*3860*/  IMAD R87, R19, 0x8, R22 ;  /* 0x0000000813577824 */ /* 0x000fe200078e0216 */
[----:B------:R-:W-:Y:S01]  /*3870*/  SHF.L.U32 R93, R206, 0x1f, RZ ;  /* 0x0000001fce5d7819 */ /* 0x000fe200000006ff */
[----:B------:R-:W-:Y:S03]  /*3880*/  BSSY B1, `(.L_x_15211) ;  /* 0x0000003000017945 */ /* 0x000fe60003800000 */
[----:B------:R-:W0:Y:S02]  /*3890*/  SYNCS.PHASECHK.TRANS64.TRYWAIT P5, [R87+URZ+0x32490], R93 ;  /* 0x0324905d570075a7 */ /* 0x000e2400080a017f */
[----:B0-----:R-:W-:Y:S05]  /*38a0*/  @!P5 BRA `(.L_x_15212) ;  /* 0x000001e80020d947 */ /* 0x001fea0003800000 */
.L_x_15494:
[----:B------:R-:W-:Y:S05]  /*38b0*/  BSYNC B1 ;  /* 0x0000000000017941 */ /* 0x000fea0003800000 */
.L_x_15211:
[----:B------:R-:W-:-:S03]  /*38c0*/  UMOV UR4, 0xffffffff ;  /* 0xffffffff00047882 */ /* 0x000fc60000000000 */
[----:B------:R-:W-:Y:S05]  /*38d0*/  BRA.DIV UR4, `(.L_x_15213) ;  /* 0x000001ea04287947 */ /* 0x000fea000b800000 */
[----:B------:R1:W2:Y:S04]  /*38e0*/  SHFL.IDX PT, R99, R97, RZ, 0x1c1f ;  /* 0x001c1fff61637589 */ /* 0x0002a800000e0000 */
[----:B------:R1:W3:Y:S02]  /*38f0*/  SHFL.IDX PT, R14, R95, RZ, 0x1c1f ;  /* 0x001c1fff5f0e7589 */ /* 0x0002e400000e0000 */
.L_x_15498:
        /* <DEDUP_REMOVED lines=54> */
.L_x_15219:
[----:B------:R-:W-:Y:S05]  /*3c60*/  BSYNC B3 ;  /* 0x0000000000037941 */ /* 0x000fea0003800000 */
.L_x_15218:
[----:B0-----:R4:W-:Y:S02]  /*3c70*/  ST.E.128 desc[UR40][R12.64], R4 ;  /* 0x000000040c007985 */ /* 0x0019e4000c101d28 */
.L_x_15217:
[----:B------:R-:W-:Y:S05]  /*3c80*/  BSYNC B2 ;  /* 0x0000000000027941 */ /* 0x000fea0003800000 */
.L_x_15216:
        /* <DEDUP_REMOVED lines=31> */
[----:B------:R-:W-:Y:S01]  /*3e80*/  HADD2.F32 R42, -RZ, R107.H0_H0 ;  /* 0x2000006bff2a7230 */ /* 0x000fe20000004100 */
        /* <DEDUP_REMOVED lines=9> */
[----:B------:R-:W-:Y:S02]  /*3f20*/  HADD2.F32 R11, -RZ, R107.H1_H1 ;  /* 0x3000006bff0b7230 */ /* 0x000fe40000004100 */
[-C--:B------:R-:W-:Y:S01]  /*3f30*/  FMUL.FTZ R43, R40, R41.reuse ;  /* 0x00000029282b7220 */ /* 0x080fe20000410000 */
[----:B------:R-:W-:Y:S01]  /*3f40*/  FFMA.FTZ R15, R15, R42, R44 ;  /* 0x0000002a0f0f7223 */ /* 0x000fe2000001002c */
[C---:B------:R-:W-:Y:S02]  /*3f50*/  FMUL.FTZ R41, R6.reuse, R41 ;  /* 0x0000002906297220 */ /* 0x040fe40000410000 */
[----:B------:R-:W-:-:S02]  /*3f60*/  FFMA.FTZ R43, R6, R11, -R43 ;  /* 0x0000000b062b7223 */ /* 0x000fc4000001082b */
[----:B------:R-:W-:Y:S01]  /*3f70*/  FFMA.FTZ R40, R40, R11, R41 ;  /* 0x0000000b28287223 */ /* 0x000fe20000010029 */
[----:B------:R-:W-:-:S04]  /*3f80*/  F2FP.F16.F32.PACK_AB R4, R15, R46 ;  /* 0x0000002e0f04723e */ /* 0x000fc800000000ff */
[----:B------:R-:W-:-:S07]  /*3f90*/  F2FP.F16.F32.PACK_AB R6, R40, R43 ;  /* 0x0000002b2806723e */ /* 0x000fce00000000ff */
.L_x_15221:
[----:B------:R-:W-:Y:S05]  /*3fa0*/  BSYNC B2 ;  /* 0x0000000000027941 */ /* 0x000fea0003800000 */
.L_x_15220:
[----:B0-----:R0:W-:Y:S02]  /*3fb0*/  ST.E.128 desc[UR40][R12.64], R4 ;  /* 0x000000040c007985 */ /* 0x0011e4000c101d28 */
.L_x_15215:
[----:B------:R-:W-:Y:S05]  /*3fc0*/  BSYNC B1 ;  /* 0x0000000000017941 */ /* 0x000fea0003800000 */
.L_x_15214:
[----:B------:R-:W-:-:S03]  /*3fd0*/  UMOV UR4, 0xffffffff ;  /* 0xffffffff00047882 */ /* 0x000fc60000000000 */
[----:B------:R-:W-:Y:S05]  /*3fe0*/  BRA.DIV UR4, `(.L_x_15222) ;  /* 0x000001e204ac7947 */ /* 0x000fea000b800000 */
[----:B-1----:R-:W1:Y:S04]  /*3ff0*/  SHFL.IDX PT, R97, R97, 0x1, 0x1c1f ;  /* 0x003c1f0061617f89 */ /* 0x002e6800000e0000 */
[----:B---3--:R3:W0:Y:S02]  /*4000*/  SHFL.IDX PT, R14, R95, 0x1, 0x1c1f ;  /* 0x003c1f005f0e7f89 */ /* 0x00862400000e0000 */
.L_x_15502:
        /* <DEDUP_REMOVED lines=16> */
[----:B------:R-:W-:Y:S01]  /*4110*/  HADD2.F32 R38, -RZ, R41.H0_H0 ;  /* 0x20000029ff267230 */ /* 0x000fe20000004100 */
[----:B------:R-:W-:Y:S01]  /*4120*/  MOV R11, R6 ;  /* 0x00000006000b7202 */ /* 0x000fe20000000f00 */
[----:B------:R-:W-:Y:S02]  /*4130*/  HADD2.F32 R37, -RZ, R37.H0_H0 ;  /* 0x20000025ff257230 */ /* 0x000fe40000004100 */
[----:B------:R-:W-:-:S02]  /*4140*/  HADD2.F32 R40, -RZ, R40.H0_H0 ;  /* 0x20000028ff287230 */ /* 0x000fc40000004100 */
[--C-:B------:R-:W-:Y:S02]  /*4150*/  HADD2.F32 R6, -RZ, R5.reuse.H1_H1 ;  /* 0x30000005ff067230 */ /* 0x100fe40000004100 */
[----:B------:R-:W-:Y:S02]  /*4160*/  HADD2.F32 R5, -RZ, R5.H0_H0 ;  /* 0x20000005ff057230 */ /* 0x000fe40000004100 */
[-C--:B------:R-:W-:Y:S01]  /*4170*/  FMUL.FTZ R44, R15, R40.reuse ;  /* 0x000000280f2c7220 */ /* 0x080fe20000410000 */
[----:B------:R-:W-:Y:S01]  /*4180*/  FMUL.FTZ R40, R7, R40 ;  /* 0x0000002807287220 */ /* 0x000fe20000410000 */
[CC--:B------:R-:W-:Y:S01]  /*4190*/  FMUL.FTZ R42, R6.reuse, R37.reuse ;  /* 0x00000025062a7220 */ /* 0x0c0fe20000410000 */
[----:B------:R-:W-:Y:S01]  /*41a0*/  FMUL.FTZ R37, R5, R37 ;  /* 0x0000002505257220 */ /* 0x000fe20000410000 */
[----:B------:R-:W-:Y:S02]  /*41b0*/  FFMA.FTZ R44, R7, R38, -R44 ;  /* 0x00000026072c7223 */ /* 0x000fe4000001082c */
[----:B------:R-:W-:Y:S01]  /*41c0*/  FFMA.FTZ R42, R5, R36, -R42 ;  /* 0x00000024052a7223 */ /* 0x000fe2000001082a */
[----:B------:R-:W-:Y:S01]  /*41d0*/  FFMA.FTZ R41, R15, R38, R40 ;  /* 0x000000260f297223 */ /* 0x000fe20000010028 */
[----:B------:R-:W-:Y:S01]  /*41e0*/  FFMA.FTZ R39, R6, R36, R37 ;  /* 0x0000002406277223 */ /* 0x000fe20000010025 */
[----:B------:R-:W-:-:S02]  /*41f0*/  HADD2.F32 R7, -RZ, R103.H1_H1 ;  /* 0x30000067ff077230 */ /* 0x000fc40000004100 */
[----:B------:R-:W-:Y:S02]  /*4200*/  HADD2.F32 R15, -RZ, R102.H1_H1 ;  /* 0x30000066ff0f7230 */ /* 0x000fe40000004100 */
[--C-:B------:R-:W-:Y:S02]  /*4210*/  HADD2.F32 R5, -RZ, R4.reuse.H1_H1 ;  /* 0x30000004ff057230 */ /* 0x100fe40000004100 */
[----:B------:R-:W-:Y:S02]  /*4220*/  HADD2.F32 R6, -RZ, R11.H1_H1 ;  /* 0x3000000bff067230 */ /* 0x000fe40000004100 */
[----:B------:R-:W-:Y:S02]  /*4230*/  HADD2.F32 R103, -RZ, R103.H0_H0 ;  /* 0x20000067ff677230 */ /* 0x000fe40000004100 */
[----:B------:R-:W-:Y:S02]  /*4240*/  HADD2.F32 R4, -RZ, R4.H0_H0 ;  /* 0x20000004ff047230 */ /* 0x000fe40000004100 */
[----:B------:R-:W-:Y:S01]  /*4250*/  FMUL.FTZ R38, R6, R15 ;  /* 0x0000000f06267220 */ /* 0x000fe20000410000 */
[----:B------:R-:W-:-:S02]  /*4260*/  HADD2.F32 R11, -RZ, R11.H0_H0 ;  /* 0x2000000bff0b7230 */ /* 0x000fc40000004100 */
[-C--:B------:R-:W-:Y:S01]  /*4270*/  FMUL.FTZ R37, R5, R103.reuse ;  /* 0x0000006705257220 */ /* 0x080fe20000410000 */
[----:B------:R-:W-:Y:S02]  /*4280*/  HADD2.F32 R102, -RZ, R102.H0_H0 ;  /* 0x20000066ff667230 */ /* 0x000fe40000004100 */
[C---:B------:R-:W-:Y:S01]  /*4290*/  FMUL.FTZ R36, R4.reuse, R103 ;  /* 0x0000006704247220 */ /* 0x040fe20000410000 */
[----:B------:R-:W-:Y:S01]  /*42a0*/  FMUL.FTZ R15, R11, R15 ;  /* 0x0000000f0b0f7220 */ /* 0x000fe20000410000 */
[-C--:B------:R-:W-:Y:S02]  /*42b0*/  FFMA.FTZ R37, R4, R7.reuse, -R37 ;  /* 0x0000000704257223 */ /* 0x080fe40000010825 */
[----:B------:R-:W-:Y:S01]  /*42c0*/  FFMA.FTZ R36, R5, R7, R36 ;  /* 0x0000000705247223 */ /* 0x000fe20000010024 */
[-C--:B------:R-:W-:Y:S01]  /*42d0*/  FFMA.FTZ R38, R11, R102.reuse, -R38 ;  /* 0x000000660b267223 */ /* 0x080fe20000010826 */
[----:B------:R-:W-:Y:S01]  /*42e0*/  FFMA.FTZ R15, R6, R102, R15 ;  /* 0x00000066060f7223 */ /* 0x000fe2000001000f */
[----:B------:R-:W-:-:S02]  /*42f0*/  F2FP.F16.F32.PACK_AB R5, R39, R42 ;  /* 0x0000002a2705723e */ /* 0x000fc400000000ff */
[----:B------:R-:W-:Y:S02]  /*4300*/  F2FP.F16.F32.PACK_AB R7, R41, R44 ;  /* 0x0000002c2907723e */ /* 0x000fe400000000ff */
[----:B------:R-:W-:Y:S02]  /*4310*/  F2FP.F16.F32.PACK_AB R4, R36, R37 ;  /* 0x000000252404723e */ /* 0x000fe400000000ff */
[----:B------:R-:W-:-:S07]  /*4320*/  F2FP.F16.F32.PACK_AB R6, R15, R38 ;  /* 0x000000260f06723e */ /* 0x000fce00000000ff */
.L_x_15227:
[----:B------:R-:W-:Y:S05]  /*4330*/  BSYNC B2 ;  /* 0x0000000000027941 */ /* 0x000fea0003800000 */
.L_x_15226:
[----:B----4-:R0:W-:Y:S02]  /*4340*/  ST.E.128 desc[UR40][R12.64], R4 ;  /* 0x000000040c007985 */ /* 0x0101e4000c101d28 */
.L_x_15225:
[----:B------:R-:W-:Y:S05]  /*4350*/  BSYNC B1 ;  /* 0x0000000000017941 */ /* 0x000fea0003800000 */
.L_x_15224:
        /* <DEDUP_REMOVED lines=49> */
.L_x_15229:
[----:B------:R-:W-:Y:S05]  /*4670*/  BSYNC B1 ;  /* 0x0000000000017941 */ /* 0x000fea0003800000 */
.L_x_15228:
[----:B----4-:R0:W-:Y:S01]  /*4680*/  ST.E.128 desc[UR40][R12.64], R4 ;  /* 0x000000040c007985 */ /* 0x0101e2000c101d28 */
[----:B------:R-:W-:Y:S05]  /*4690*/  BRA `(.L_x_15223) ;  /* 0x0000001800207947 */ /* 0x000fea0003800000 */
.L_x_15205:
[----:B------:R-:W-:-:S05]  /*46a0*/  VIADD R12, R202, 0x40 ;  /* 0x00000040ca0c7836 */ /* 0x000fca0000000000 */
        /* <DEDUP_REMOVED lines=39> */
[----:B---3--:R-:W-:Y:S01]  /*4920*/  IMAD.MOV.U32 R11, RZ, RZ, R6 ;  /* 0x000000ffff0b7224 */ /* 0x008fe200078e0006 */
[----:B------:R-:W-:Y:S01]  /*4930*/  MOV R46, R5 ;  /* 0x00000005002e7202 */ /* 0x000fe20000000f00 */
[----:B------:R-:W-:Y:S02]  /*4940*/  IMAD.MOV.U32 R44, RZ, RZ, R7 ;  /* 0x000000ffff2c7224 */ /* 0x000fe400078e0007 */
[----:B------:R-:W-:Y:S01]  /*4950*/  IMAD.MOV.U32 R45, RZ, RZ, R4 ;  /* 0x000000ffff2d7224 */ /* 0x000fe200078e0004 */
[----:B------:R-:W-:Y:S02]  /*4960*/  PRMT R114, R11, 0x7610, R114 ;  /* 0x000076100b727816 */ /* 0x000fe40000000072 */
[----:B------:R-:W-:Y:S02]  /*4970*/  PRMT R101, R46, 0x7610, R101 ;  /* 0x000076102e657816 */ /* 0x000fe40000000065 */
[----:B------:R-:W-:Y:S01]  /*4980*/  PRMT R110, R44, 0x5410, R45 ;  /* 0x000054102c6e7816 */ /* 0x000fe2000000002d */
[----:B----4-:R-:W-:-:S02]  /*4990*/  IMAD.MOV.U32 R11, RZ, RZ, R34 ;  /* 0x000000ffff0b7224 */ /* 0x010fc400078e0022 */
[----:B0-----:R-:W-:Y:S02]  /*49a0*/  IMAD.MOV.U32 R12, RZ, RZ, R35 ;  /* 0x000000ffff0c7224 */ /* 0x001fe400078e0023 */
[----:B------:R-:W-:Y:S01]  /*49b0*/  IMAD.MOV.U32 R13, RZ, RZ, R32 ;  /* 0x000000ffff0d7224 */ /* 0x000fe200078e0020 */
[----:B------:R-:W-:Y:S01]  /*49c0*/  PRMT R114, R114, 0x5410, R11 ;  /* 0x0000541072727816 */ /* 0x000fe2000000000b */
[----:B------:R-:W-:-:S03]  /*49d0*/  IMAD.MOV.U32 R14, RZ, RZ, R33 ;  /* 0x000000ffff0e7224 */ /* 0x000fc600078e0021 */
[----:B------:R-:W-:Y:S02]  /*49e0*/  PRMT R112, R12, 0x5410, R13 ;  /* 0x000054100c707816 */ /* 0x000fe4000000000d */
        /* <DEDUP_REMOVED lines=19> */
.L_x_15230:
[----:B------:R-:W-:Y:S01]  /*4b20*/  IMAD R87, R19, 0x8, R22 ;  /* 0x0000000813577824 */ /* 0x000fe200078e0216 */
[----:B------:R-:W-:Y:S01]  /*4b30*/  SHF.L.U32 R93, R206, 0x1f, RZ ;  /* 0x0000001fce5d7819 */ /* 0x000fe200000006ff */
[----:B------:R-:W0:Y:S01]  /*4b40*/  LDC R94, c[0x0][0x2f4] ;  /* 0x0000bd00ff5e7b82 */ /* 0x000e220000000800 */
[----:B------:R-:W-:Y:S02]  /*4b50*/  BSSY B1, `(.L_x_15231) ;  /* 0x0000003000017945 */ /* 0x000fe40003800000 */
[----:B------:R-:W1:Y:S02]  /*4b60*/  SYNCS.PHASECHK.TRANS64.TRYWAIT P4, [R87+URZ+0x32490], R93 ;  /* 0x0324905d570075a7 */ /* 0x000e64000808017f */
[----:B-1----:R-:W-:Y:S05]  /*4b70*/  @!P4 BRA `(.L_x_15232) ;  /* 0x000001d80010c947 */ /* 0x002fea0003800000 */
.L_x_15503:
[----:B------:R-:W-:Y:S05]  /*4b80*/  BSYNC B1 ;  /* 0x0000000000017941 */ /* 0x000fea0003800000 */
.L_x_15231:
[----:B------:R-:W-:Y:S01]  /*4b90*/  UMOV UR4, 0xffffffff ;  /* 0xffffffff00047882 */ /* 0x000fe20000000000 */
[----:B0-----:R-:W-:Y:S02]  /*4ba0*/  IMAD.IADD R100, R94, 0x1, -R61 ;  /* 0x000000015e647824 */ /* 0x001fe400078e0a3d */
[----:B------:R-:W-:Y:S05]  /*4bb0*/  BRA.DIV UR4, `(.L_x_15233) ;  /* 0x000001da04147947 */ /* 0x000fea000b800000 */
[----:B------:R0:W2:Y:S04]  /*4bc0*/  SHFL.IDX PT, R99, R97, RZ, 0x1c1f ;  /* 0x001c1fff61637589 */ /* 0x0000a800000e0000 */
[----:B------:R0:W3:Y:S02]  /*4bd0*/  SHFL.IDX PT, R98, R95, RZ, 0x1c1f ;  /* 0x001c1fff5f627589 */ /* 0x0000e400000e0000 */
.L_x_15507:
        /* <DEDUP_REMOVED lines=11> */
[----:B------:R-:W-:-:S04]  /*4c90*/  LOP3.LUT R13, R13, R76, RZ, 0x3c, !PT ;  /* 0x0000004c0d0d7212 */ /* 0x000fc800078e3cff */
[----:B----4-:R-:W-:Y:S01]  /*4ca0*/  LEA R12, R14, R13, 0x9 ;  /* 0x0000000d0e0c7211 */ /* 0x010fe200078e48ff */
[----:B------:R-:W-:-:S04]  /*4cb0*/  IMAD R13, R19, 0x1800, R85 ;  /* 0x00001800130d7824 */ /* 0x000fc800078e0255 */
[----:B------:R-:W-:Y:S02]  /*4cc0*/  IMAD R15, R19, 0x1800, R12 ;  /* 0x00001800130f7824 */ /* 0x000fe400078e020c */
[--C-:B------:R-:W-:Y:S02]  /*4cd0*/  IMAD R13, R13, 0x2, R22.reuse ;  /* 0x000000020d0d7824 */ /* 0x100fe400078e0216 */
[----:B------:R-:W-:-:S04]  /*4ce0*/  IMAD R44, R15, 0x2, R22 ;  /* 0x000000020f2c7824 */ /* 0x000fc800078e0216 */
        /* <DEDUP_REMOVED lines=21> */
[----:B------:R-:W-:Y:S01]  /*4e40*/  FMUL.FTZ R108, R101, R104 ;  /* 0x00000068656c7220 */ /* 0x000fe20000410000 */
[----:B------:R-:W-:-:S02]  /*4e50*/  HADD2.F32 R32, -RZ, R114.H0_H0 ;  /* 0x20000072ff207230 */ /* 0x000fc40000004100 */
[C---:B------:R-:W-:Y:S01]  /*4e60*/  FMUL.FTZ R104, R45.reuse, R104 ;  /* 0x000000682d687220 */ /* 0x040fe20000410000 */
        /* <DEDUP_REMOVED lines=8> */
[----:B------:R-:W-:-:S02]  /*4ef0*/  HADD2.F32 R33, -RZ, R101.H0_H0 ;  /* 0x20000065ff217230 */ /* 0x000fc40000004100 */
[----:B------:R-:W-:Y:S02]  /*4f00*/  HADD2.F32 R15, -RZ, R47.H0_H0 ;  /* 0x2000002fff0f7230 */ /* 0x000fe40000004100 */
[----:B------:R-:W-:Y:S02]  /*4f10*/  HADD2.F32 R112, -RZ, R112.H1_H1 ;  /* 0x30000070ff707230 */ /* 0x000fe40000004100 */
[-C--:B------:R-:W-:Y:S01]  /*4f20*/  FMUL.FTZ R106, R33, R108.reuse ;  /* 0x0000006c216a7220 */ /* 0x080fe20000410000 */
[----:B------:R-:W-:Y:S02]  /*4f30*/  IMAD.MOV.U32 R13, RZ, RZ, R45 ;  /* 0x000000ffff0d7224 */ /* 0x000fe400078e002d */
[C---:B------:R-:W-:Y:S01]  /*4f40*/  FMUL.FTZ R108, R15.reuse, R108 ;  /* 0x0000006c0f6c7220 */ /* 0x040fe20000410000 */
[----:B------:R-:W-:Y:S02]  /*4f50*/  IMAD.MOV.U32 R45, RZ, RZ, R96 ;  /* 0x000000ffff2d7224 */ /* 0x000fe400078e0060 */
[----:B------:R-:W-:Y:S01]  /*4f60*/  FFMA.FTZ R15, R15, R104, -R106 ;  /* 0x000000680f0f7223 */ /* 0x000fe2000001086a */
[----:B------:R-:W-:-:S02]  /*4f70*/  HADD2.F32 R106, -RZ, R101.H1_H1 ;  /* 0x30000065ff6a7230 */ /* 0x000fc40000004100 */
[----:B------:R-:W-:Y:S01]  /*4f80*/  FFMA.FTZ R33, R33, R104, R108 ;  /* 0x0000006821217223 */ /* 0x000fe2000001006c */
[----:B------:R-:W-:Y:S01]  /*4f90*/  SHF.R.U32.HI R104, RZ, 0x10, R35 ;  /* 0x00000010ff687819 */ /* 0x000fe20000011623 */
[----:B------:R-:W-:Y:S01]  /*4fa0*/  HADD2.F32 R35, -RZ, R114.H1_H1 ;  /* 0x30000072ff237230 */ /* 0x000fe20000004100 */
[--C-:B------:R-:W-:Y:S02]  /*4fb0*/  SHF.R.U32.HI R108, RZ, 0x10, R7.reuse ;  /* 0x00000010ff6c7819 */ /* 0x100fe40000011607 */
[----:B------:R-:W-:Y:S01]  /*4fc0*/  SHF.R.U64 R7, R6, 0x10, R7 ;  /* 0x0000001006077819 */ /* 0x000fe20000001207 */
[----:B------:R-:W-:Y:S02]  /*4fd0*/  HADD2.F32 R101, -RZ, R104.H0_H0 ;  /* 0x20000068ff657230 */ /* 0x000fe40000004100 */
[----:B------:R-:W-:Y:S02]  /*4fe0*/  HADD2.F32 R104, -RZ, R47.H1_H1 ;  /* 0x3000002fff687230 */ /* 0x000fe40000004100 */
        /* <DEDUP_REMOVED lines=8> */
[----:B------:R-:W-:-:S02]  /*5070*/  HADD2.F32 R101, -RZ, R44.H0_H0 ;  /* 0x2000002cff657230 */ /* 0x000fc40000004100 */
[----:B------:R-:W-:Y:S01]  /*5080*/  HADD2.F32 R47, -RZ, R12.H0_H0 ;  /* 0x2000000cff2f7230 */ /* 0x000fe20000004100 */
[----:B------:R-:W-:Y:S01]  /*5090*/  F2FP.F16.F32.PACK_AB R15, R104, R15 ;  /* 0x0000000f680f723e */ /* 0x000fe200000000ff */
[----:B------:R-:W-:Y:S02]  /*50a0*/  HADD2.F32 R44, -RZ, R44.H1_H1 ;  /* 0x3000002cff2c7230 */ /* 0x000fe40000004100 */
[-C--:B------:R-:W-:Y:S01]  /*50b0*/  FMUL.FTZ R110, R101, R112.reuse ;  /* 0x00000070656e7220 */ /* 0x080fe20000410000 */
[----:B------:R-:W-:Y:S02]  /*50c0*/  HADD2.F32 R12, -RZ, R12.H1_H1 ;  /* 0x3000000cff0c7230 */ /* 0x000fe40000004100 */
[C---:B------:R-:W-:Y:S01]  /*50d0*/  FMUL.FTZ R112, R47.reuse, R112 ;  /* 0x000000702f707220 */ /* 0x040fe20000410000 */
[----:B------:R-:W-:Y:S01]  /*50e0*/  F2FP.F16.F32.PACK_AB R33, R106, R33 ;  /* 0x000000216a21723e */ /* 0x000fe200000000ff */
[-C--:B------:R-:W-:Y:S01]  /*50f0*/  FMUL.FTZ R113, R44, R5.reuse ;  /* 0x000000052c717220 */ /* 0x080fe20000410000 */
[-C--:B------:R-:W-:Y:S01]  /*5100*/  FFMA.FTZ R47, R47, R108.reuse, -R110 ;  /* 0x0000006c2f2f7223 */ /* 0x080fe2000001086e */
[C---:B------:R-:W-:Y:S01]  /*5110*/  FMUL.FTZ R5, R12.reuse, R5 ;  /* 0x000000050c057220 */ /* 0x040fe20000410000 */
[----:B------:R-:W-:Y:S01]  /*5120*/  FFMA.FTZ R101, R101, R108, R112 ;  /* 0x0000006c65657223 */ /* 0x000fe20000010070 */
[----:B------:R-:W-:Y:S01]  /*5130*/  FFMA.FTZ R4, R12, R111, -R113 ;  /* 0x0000006f0c047223 */ /* 0x000fe20000010871 */
[----:B------:R-:W-:-:S02]  /*5140*/  HADD2.F32 R12, -RZ, R46.H0_H0 ;  /* 0x2000002eff0c7230 */ /* 0x000fc40000004100 */
[----:B------:R-:W-:Y:S01]  /*5150*/  FFMA.FTZ R44, R44, R111, R5 ;  /* 0x0000006f2c2c7223 */ /* 0x000fe20000010005 */
[----:B------:R-:W-:Y:S02]  /*5160*/  HADD2.F32 R5, -RZ, R14.H0_H0 ;  /* 0x2000000eff057230 */ /* 0x000fe40000004100 */
[----:B------:R-:W-:Y:S02]  /*5170*/  HADD2.F32 R46, -RZ, R46.H1_H1 ;  /* 0x3000002eff2e7230 */ /* 0x000fe40000004100 */
[-C--:B------:R-:W-:Y:S01]  /*5180*/  FMUL.FTZ R108, R12, R35.reuse ;  /* 0x000000230c6c7220 */ /* 0x080fe20000410000 */
[----:B------:R-:W-:Y:S02]  /*5190*/  HADD2.F32 R14, -RZ, R14.H1_H1 ;  /* 0x3000000eff0e7230 */ /* 0x000fe40000004100 */
[C---:B------:R-:W-:Y:S01]  /*51a0*/  FMUL.FTZ R35, R5.reuse, R35 ;  /* 0x0000002305237220 */ /* 0x040fe20000410000 */
[----:B------:R-:W-:Y:S01]  /*51b0*/  F2FP.F16.F32.PACK_AB R4, R4, R47 ;  /* 0x0000002f0404723e */ /* 0x000fe200000000ff */
[-C--:B------:R-:W-:Y:S01]  /*51c0*/  FFMA.FTZ R5, R5, R32.reuse, -R108 ;  /* 0x0000002005057223 */ /* 0x080fe2000001086c */
[----:B------:R-:W-:Y:S01]  /*51d0*/  F2FP.F16.F32.PACK_AB R44, R44, R101 ;  /* 0x000000652c2c723e */ /* 0x000fe200000000ff */
[----:B------:R-:W-:Y:S01]  /*51e0*/  FFMA.FTZ R12, R12, R32, R35 ;  /* 0x000000200c0c7223 */ /* 0x000fe20000010023 */
[----:B------:R-:W-:Y:S01]  /*51f0*/  HADD2.F32 R35, -RZ, R34.H0_H0 ;  /* 0x20000022ff237230 */ /* 0x000fe20000004100 */
[----:B------:R-:W-:-:S04]  /*5200*/  MOV R47, R33 ;  /* 0x00000021002f7202 */ /* 0x000fc80000000f00 */
[-C--:B------:R-:W-:Y:S01]  /*5210*/  FMUL.FTZ R111, R46, R35.reuse ;  /* 0x000000232e6f7220 */ /* 0x080fe20000410000 */
[----:B------:R-:W-:-:S03]  /*5220*/  FMUL.FTZ R35, R14, R35 ;  /* 0x000000230e237220 */ /* 0x000fc60000410000 */
[-C--:B------:R-:W-:Y:S01]  /*5230*/  FFMA.FTZ R14, R14, R7.reuse, -R111 ;  /* 0x000000070e0e7223 */ /* 0x080fe2000001086f */
[----:B------:R-:W-:-:S04]  /*5240*/  FFMA.FTZ R35, R46, R7, R35 ;  /* 0x000000072e237223 */ /* 0x000fc80000010023 */
[----:B------:R-:W-:Y:S02]  /*5250*/  F2FP.F16.F32.PACK_AB R14, R14, R5 ;  /* 0x000000050e0e723e */ /* 0x000fe400000000ff */
[----:B------:R-:W-:Y:S01]  /*5260*/  F2FP.F16.F32.PACK_AB R46, R35, R12 ;  /* 0x0000000c232e723e */ /* 0x000fe200000000ff */
[----:B------:R-:W-:-:S07]  /*5270*/  IMAD.MOV.U32 R12, RZ, RZ, R4 ;  /* 0x000000ffff0c7224 */ /* 0x000fce00078e0004 */
.L_x_15237:
[----:B------:R-:W-:Y:S05]  /*5280*/  BSYNC B2 ;  /* 0x0000000000027941 */ /* 0x000fea0003800000 */
.L_x_15236:
        /* <DEDUP_REMOVED lines=8> */
.L_x_15235:
[----:B------:R-:W-:Y:S05]  /*5310*/  BSYNC B1 ;  /* 0x0000000000017941 */ /* 0x000fea0003800000 */
.L_x_15234:
[----:B------:R-:W-:-:S03]  /*5320*/  UMOV UR4, 0xffffffff ;  /* 0xffffffff00047882 */ /* 0x000fc60000000000 */
[----:B------:R-:W-:Y:S05]  /*5330*/  BRA.DIV UR4, `(.L_x_15238) ;  /* 0x000001d204807947 */ /* 0x000fea000b800000 */
[----:B0-----:R-:W0:Y:S04]  /*5340*/  SHFL.IDX PT, R97, R97, 0x1, 0x1c1f ;  /* 0x003c1f0061617f89 */ /* 0x001e2800000e0000 */
[----:B------:R0:W0:Y:S02]  /*5350*/  SHFL.IDX PT, R96, R95, 0x1, 0x1c1f ;  /* 0x003c1f005f607f89 */ /* 0x00002400000e0000 */
.L_x_15511:
[----:B----4-:R-:W-:-:S05]  /*5360*/  VIADD R4, R202, 0x40 ;  /* 0x00000040ca047836 */ /* 0x010fca0000000000 */
        /* <DEDUP_REMOVED lines=11> */
[----:B------:R-:W-:Y:S01]  /*5420*/  LEA.HI R100, R5, R100, RZ, 0x4 ;  /* 0x0000006405647211 */ /* 0x000fe200078f20ff */
[----:B------:R-:W-:Y:S01]  /*5430*/  IMAD R5, R19, 0x1800, R74 ;  /* 0x0000180013057824 */ /* 0x000fe200078e024a */
[----:B------:R-:W-:-:S02]  /*5440*/  LOP3.LUT R7, R7, 0x1c0, RZ, 0xc0, !PT ;  /* 0x000001c007077812 */ /* 0x000fc400078ec0ff */
[----:B------:R-:W-:Y:S01]  /*5450*/  LEA.HI.SX32 R11, R100, R69, 0x1c ;  /* 0x00000045640b7211 */ /* 0x000fe200078fe2ff */
[----:B------:R-:W-:Y:S01]  /*5460*/  IMAD R5, R5, 0x2, R22 ;  /* 0x0000000205057824 */ /* 0x000fe200078e0216 */
[----:B------:R-:W-:Y:S02]  /*5470*/  LOP3.LUT R4, R4, 0x1c0, RZ, 0xc0, !PT ;  /* 0x000001c004047812 */ /* 0x000fe400078ec0ff */
[----:B------:R-:W-:Y:S02]  /*5480*/  SHF.L.U32 R11, R11, 0x3, RZ ;  /* 0x000000030b0b7819 */ /* 0x000fe400000006ff */
[----:B------:R-:W-:Y:S02]  /*5490*/  SHF.R.U32.HI R7, RZ, 0x3, R7 ;  /* 0x00000003ff077819 */ /* 0x000fe40000011607 */
[----:B------:R-:W-:Y:S02]  /*54a0*/  LOP3.LUT R4, R4, 0x38, R11, 0xf8, !PT ;  /* 0x0000003804047812 */ /* 0x000fe400078ef80b */
[----:B------:R-:W-:-:S02]  /*54b0*/  LEA.HI.X R33, R70, R97, R72, 0x1, P4 ;  /* 0x0000006146217211 */ /* 0x000fc400020f0c48 */
[----:B------:R-:W-:-:S05]  /*54c0*/  LOP3.LUT R4, R4, R7, RZ, 0x3c, !PT ;  /* 0x0000000704047212 */ /* 0x000fca00078e3cff */
[----:B----4-:R-:W-:-:S04]  /*54d0*/  IMAD.IADD R4, R6, 0x1, R4 ;  /* 0x0000000106047824 */ /* 0x010fc800078e0204 */
[----:B------:R-:W-:-:S04]  /*54e0*/  IMAD R7, R19, 0x1800, R4 ;  /* 0x0000180013077824 */ /* 0x000fc800078e0204 */
[----:B------:R-:W-:Y:S02]  /*54f0*/  IMAD R12, R7, 0x2, R22 ;  /* 0x00000002070c7824 */ /* 0x000fe400078e0216 */
        /* <DEDUP_REMOVED lines=86> */
.L_x_15240:
[----:B------:R-:W-:Y:S05]  /*5a60*/  BSYNC B1 ;  /* 0x0000000000017941 */ /* 0x000fea0003800000 */
.L_x_15239:
[----:B------:R-:W-:Y:S01]  /*5a70*/  ISETP.GE.AND P2, PT, R11, R94, PT ;  /* 0x0000005e0b00720c */ /* 0x000fe20003f46270 */
[----:B0-----:R0:W-:Y:S02]  /*5a80*/  ST.E.128 desc[UR40][R32.64], R4 ;  /* 0x0000000420007985 */ /* 0x0011e4000c101d28 */
[----:B0-----:R-:W-:Y:S01]  /*5a90*/  IMAD.MOV.U32 R4, RZ, RZ, R96 ;  /* 0x000000ffff047224 */ /* 0x001fe200078e0060 */
[----:B------:R-:W-:-:S09]  /*5aa0*/  MOV R5, R97 ;  /* 0x0000006100057202 */ /* 0x000fd20000000f00 */
[----:B------:R-:W-:Y:S05]  /*5ab0*/  @P2 BRA `(.L_x_15223) ;  /* 0x0000000400182947 */ /* 0x000fea0003800000 */
[----:B------:R-:W-:-:S05]  /*5ac0*/  IMAD.WIDE R4, R11, 0x2, R4 ;  /* 0x000000020b047825 */ /* 0x000fca00078e0204 */
[----:B----4-:R0:W-:Y:S01]  /*5ad0*/  ST.E.128 desc[UR40][R4.64], R12 ;  /* 0x0000000c04007985 */ /* 0x0101e2000c101d28 */
[----:B------:R-:W-:Y:S05]  /*5ae0*/  BRA `(.L_x_15223) ;  /* 0x00000004000c7947 */ /* 0x000fea0003800000 */
.L_x_15204:
[----:B------:R-:W-:-:S06]  /*5af0*/  UISETP.NE.AND UP0, UPT, UR47, 0x3, UPT ;  /* 0x000000032f00788c */ /* 0x000fcc000bf05270 */
[----:B------:R-:W-:-:S13]  /*5b00*/  PLOP3.LUT P3, PT, PT, PT, UP0, 0x80, 0x0 ;  /* 0x000000000000781c */ /* 0x000fda0003f6f008 */
[----:B------:R-:W-:Y:S05]  /*5b10*/  @!P3 BRA `(.L_x_15241) ;  /* 0x000000000004b947 */ /* 0x000fea0003800000 */
[----:B------:R-:W-:Y:S01]  /*5b20*/  BPT.TRAP 0x1 ;  /* 0x000000040000795c */ /* 0x000fe20000300000 */
.L_x_15241:
[----:B------:R-:W-:Y:S01]  /*5b30*/  IMAD R87, R19, 0x8, R22 ;  /* 0x0000000813577824 */ /* 0x000fe200078e0216 */
[----:B------:R-:W-:Y:S01]  /*5b40*/  SHF.L.U32 R93, R206, 0x1f, RZ ;  /* 0x0000001fce5d7819 */ /* 0x000fe200000006ff */
[----:B------:R-:W-:Y:S01]  /*5b50*/  BSSY B1, `(.L_x_15242) ;  /* 0x0000004000017945 */ /* 0x000fe20003800000 */
[----:B------:R-:W-:Y:S02]  /*5b60*/  SHF.R.S32.HI R90, RZ, 0x1f, R89 ;  /* 0x0000001fff5a7819 */ /* 0x000fe40000011459 */
[----:B------:R-:W0:Y:S02]  /*5b70*/  SYNCS.PHASECHK.TRANS64.TRYWAIT P2, [R87+URZ+0x32490], R93 ;  /* 0x0324905d570075a7 */ /* 0x000e24000804017f */
[----:B0-----:R-:W-:Y:S05]  /*5b80*/  @!P2 BRA `(.L_x_15243) ;  /* 0x000001c800b8a947 */ /* 0x001fea0003800000 */
.L_x_15512:
[----:B------:R-:W-:Y:S05]  /*5b90*/  BSYNC B1 ;  /* 0x0000000000017941 */ /* 0x000fea0003800000 */
.L_x_15242:
        /* <DEDUP_REMOVED lines=25> */
.L_x_15516:
        /* <DEDUP_REMOVED lines=13> */
.L_x_15246:
[----:B------:R-:W-:Y:S05]  /*5e00*/  BSYNC B1 ;  /* 0x0000000000017941 */ /* 0x000fea0003800000 */
.L_x_15245:
[----:B------:R-:W-:-:S03]  /*5e10*/  UMOV UR4, 0xffffffff ;  /* 0xffffffff00047882 */ /* 0x000fc60000000000 */
[----:B------:R-:W-:Y:S05]  /*5e20*/  BRA.DIV UR4, `(.L_x_15247) ;  /* 0x000001ca04707947 */ /* 0x000fea000b800000 */
[----:B--2-4-:R2:W4:Y:S04]  /*5e30*/  SHFL.IDX PT, R5, R33, 0x1, 0x1c1f ;  /* 0x003c1f0021057f89 */ /* 0x01452800000e0000 */
[----:B---3--:R2:W3:Y:S02]  /*5e40*/  SHFL.IDX PT, R7, R32, 0x1, 0x1c1f ;  /* 0x003c1f0020077f89 */ /* 0x0084e400000e0000 */
.L_x_15520:
        /* <DEDUP_REMOVED lines=13> */
.L_x_15223:
[----:B------:R-:W-:Y:S05]  /*5f20*/  BSYNC B0 ;  /* 0x0000000000007941 */ /* 0x000fea0003800000 */
.L_x_15203:
        /* <DEDUP_REMOVED lines=17> */
.L_x_15249:
[----:B------:R-:W-:Y:S05]  /*6040*/  BSYNC B0 ;  /* 0x0000000000007941 */ /* 0x000fea0003800000 */
.L_x_15248:
[----:B------:R-:W3:Y:S01]  /*6050*/  SYNCS.PHASECHK.TRANS64.TRYWAIT P3, [R87+URZ+0x324b0], R93 ;  /* 0x0324b05d570075a7 */ /* 0x000ee2000806017f */
[----:B------:R-:W-:Y:S04]  /*6060*/  BSSY B0, `(.L_x_15250) ;  /* 0x0000002000007945 */ /* 0x000fe80003800000 */
[----:B---3--:R-:W-:Y:S05]  /*6070*/  @!P3 BRA `(.L_x_15251) ;  /* 0x000001c80028b947 */ /* 0x008fea0003800000 */
.L_x_15521:
[----:B------:R-:W-:Y:S05]  /*6080*/  BSYNC B0 ;  /* 0x0000000000007941 */ /* 0x000fea0003800000 */
.L_x_15250:
        /* <DEDUP_REMOVED lines=9> */
[----:B------:R-:W-:Y:S01]  /*6120*/  IADD3 R92, -R202, R92, RZ ;  /* 0x0000005cca5c7210 */ /* 0x000fe20007ffe1ff */
[C---:B0-----:R-:W-:Y:S01]  /*6130*/  IMAD.WIDE.U32 R4, R89.reuse, UR4, RZ ;  /* 0x0000000459047c25 */ /* 0x041fe2000f8e00ff */
[----:B------:R-:W-:Y:S03]  /*6140*/  BSSY B0, `(.L_x_15252) ;  /* 0x000003e000007945 */ /* 0x000fe60003800000 */
[----:B------:R-:W-:Y:S01]  /*6150*/  IMAD R89, R89, UR5, R90 ;  /* 0x0000000559597c24 */ /* 0x000fe2000f8e025a */
[----:B------:R-:W-:Y:S01]  /*6160*/  ULDC.64 UR4, c[0x0][0x338] ;  /* 0x0000ce0000047ab9 */ /* 0x000fe20000000a00 */
[----:B------:R-:W-:-:S02]  /*6170*/  IMAD R34, R19, 0x6000, R82 ;  /* 0x0000600013227824 */ /* 0x000fc400078e0252 */
        /* <DEDUP_REMOVED lines=58> */
.L_x_15253:
[----:B------:R-:W-:Y:S05]  /*6520*/  BSYNC B0 ;  /* 0x0000000000007941 */ /* 0x000fea0003800000 */
.L_x_15252:
        /* <DEDUP_REMOVED lines=46> */
.L_x_15255:
[----:B------:R-:W-:Y:S05]  /*6810*/  BSYNC B0 ;  /* 0x0000000000007941 */ /* 0x000fea0003800000 */
.L_x_15254:
        /* <DEDUP_REMOVED lines=23> */
.L_x_15198:
        /* <DEDUP_REMOVED lines=19> */
.L_x_15257:
        /* <DEDUP_REMOVED lines=30> */
[----:B------:R-:W-:-:S05]  /*6ca0*/  @!P1 LOP3.LUT R5, RZ, R9, RZ, 0x33, !PT ;  /* 0x00000009ff059212 */ /* 0x000fca00078e33ff */
[----:B------:R-:W-:-:S07]  /*6cb0*/  IMAD.MOV.U32 R177, RZ, RZ, R5 ;  /* 0x000000ffffb17224 */ /* 0x000fce00078e0005 */
.L_x_15259:
[----:B------:R-:W-:Y:S05]  /*6cc0*/  BSYNC B0 ;  /* 0x0000000000007941 */ /* 0x000fea0003800000 */
.L_x_15258:
        /* <DEDUP_REMOVED lines=80> */
.L_x_15524:
[----:B-1----:R-:W-:Y:S01]  /*71d0*/  LEA.HI R0, R14, R14, RZ, 0x1 ;  /* 0x0000000e0e007211 */ /* 0x002fe200078f08ff */
[----:B------:R-:W-:Y:S01]  /*71e0*/  VIADD R26, R22, 0x18400 ;  /* 0x00018400161a7836 */ /* 0x000fe20000000000 */
[----:B------:R-:W-:Y:S01]  /*71f0*/  BSSY B6, `(.L_x_15262) ;  /* 0x000001d000067945 */ /* 0x000fe20003800000 */
[----:B------:R-:W-:Y:S01]  /*7200*/  IMAD.MOV.U32 R213, RZ, RZ, 0x40000040 ;  /* 0x40000040ffd57424 */ /* 0x000fe200078e00ff */
[----:B------:R-:W-:Y:S02]  /*7210*/  LOP3.LUT R3, R0, 0x7fffe, RZ, 0xc0, !PT ;  /* 0x0007fffe00037812 */ /* 0x000fe400078ec0ff */
[----:B------:R-:W-:-:S03]  /*7220*/  LOP3.LUT P0, RZ, R26, 0x1bf, RZ, 0xc0, !PT ;  /* 0x000001bf1aff7812 */ /* 0x000fc6000780c0ff */
[----:B------:R-:W-:-:S04]  /*7230*/  IMAD.IADD R3, R14, 0x1, -R3 ;  /* 0x000000010e037824 */ /* 0x000fc800078e0a03 */
[----:B------:R-:W-:-:S05]  /*7240*/  IMAD R3, R3, 0x2000, R26 ;  /* 0x0000200003037824 */ /* 0x000fca00078e021a */
[----:B------:R-:W-:Y:S01]  /*7250*/  SHF.R.U32.HI R0, RZ, 0x4, R3 ;  /* 0x00000004ff007819 */ /* 0x000fe20000011603 */
[----:B------:R-:W-:-:S03]  /*7260*/  VIADD R3, R3, 0xa000 ;  /* 0x0000a00003037836 */ /* 0x000fc60000000000 */
[----:B------:R-:W-:Y:S02]  /*7270*/  LOP3.LUT R0, R0, 0x3fff, RZ, 0xc0, !PT ;  /* 0x00003fff00007812 */ /* 0x000fe400078ec0ff */
[----:B------:R-:W-:Y:S02]  /*7280*/  SHF.R.U32.HI R3, RZ, 0x4, R3 ;  /* 0x00000004ff037819 */ /* 0x000fe40000011603 */
[----:B------:R-:W-:Y:S02]  /*7290*/  LOP3.LUT R212, R0, 0x10000, RZ, 0xfc, !PT ;  /* 0x0001000000d47812 */ /* 0x000fe400078efcff */
        /* <DEDUP_REMOVED lines=10> */
[----:B0-----:R-:W-:Y:S01]  /*7340*/  MOV R13, RZ ;  /* 0x000000ff000d7202 */ /* 0x001fe20000000f00 */
[----:B------:R-:W-:Y:S02]  /*7350*/  IMAD.U32 R7, RZ, RZ, UR7 ;  /* 0x00000007ff077e24 */ /* 0x000fe4000f8e00ff */
[----:B------:R-:W-:-:S02]  /*7360*/  IMAD.U32 R10, RZ, RZ, UR4 ;  /* 0x00000004ff0a7e24 */ /* 0x000fc4000f8e00ff */
[----:B------:R-:W-:Y:S02]  /*7370*/  IMAD.U32 R11, RZ, RZ, UR5 ;  /* 0x00000005ff0b7e24 */ /* 0x000fe4000f8e00ff */
[----:B------:R-:W-:Y:S02]  /*7380*/  IMAD.MOV.U32 R8, RZ, RZ, 0x70 ;  /* 0x00000070ff087424 */ /* 0x000fe400078e00ff */
[----:B------:R-:W-:-:S07]  /*7390*/  IMAD.MOV.U32 R12, RZ, RZ, 0x1 ;  /* 0x00000001ff0c7424 */ /* 0x000fce00078e00ff */
[----:B------:R-:W-:-:S07]  /*73a0*/  LEPC R20, `(.L_x_15263) ;  /* 0x000000001014794e */ /* 0x000fce0000000000 */
[----:B-1----:R-:W-:Y:S05]  /*73b0*/  CALL.ABS.NOINC R14 ;  /* 0x000000000e007343 */ /* 0x002fea0003c00000 */
.L_x_15263:
[----:B------:R-:W-:Y:S05]  /*73c0*/  BSYNC B6 ;  /* 0x0000000000067941 */ /* 0x000fea0003800000 */
.L_x_15262:
        /* <DEDUP_REMOVED lines=13> */
.L_x_15267:
[----:B--2---:R2:W3:Y:S02]  /*74a0*/  SYNCS.PHASECHK.TRANS64.TRYWAIT P0, [R22+URZ+0x32400], R3 ;  /* 0x03240003160075a7 */ /* 0x0044e4000800017f */
[----:B---3--:R-:W-:Y:S05]  /*74b0*/  @!P0 NANOSLEEP.SYNCS 0x989680 ;  /* 0x009896800000895d */ /* 0x008fea0003900000 */
[----:B------:R-:W3:Y:S02]  /*74c0*/  @!P0 SYNCS.PHASECHK.TRANS64 P0, [R22+URZ+0x32400], R3 ;  /* 0x03240003160085a7 */ /* 0x000ee4000800007f */
[----:B---3--:R-:W-:Y:S05]  /*74d0*/  @!P0 BRA `(.L_x_15267) ;  /* 0xfffffffc00f08947 */ /* 0x008fea000383ffff */
.L_x_15266:
[----:B------:R-:W-:Y:S05]  /*74e0*/  BSYNC B0 ;  /* 0x0000000000007941 */ /* 0x000fea0003800000 */
.L_x_15265:
[----:B------:R-:W-:Y:S05]  /*74f0*/  BRA `(.L_x_15268) ;  /* 0x0000002c00447947 */ /* 0x000fea0003800000 */
.L_x_15264:
        /* <DEDUP_REMOVED lines=30> */
.L_x_15270:
[----:B------:R-:W-:Y:S05]  /*76e0*/  BSYNC B6 ;  /* 0x0000000000067941 */ /* 0x000fea0003800000 */
.L_x_15269:
[----:B------:R-:W2:Y:S01]  /*76f0*/  LDL R39, [R1+0x94] ;  /* 0x0000940001277983 */ /* 0x000ea20000100800 */
[----:B------:R-:W-:Y:S01]  /*7700*/  LEA.HI R33, R33, R28, RZ, 0x2 ;  /* 0x0000001c21217211 */ /* 0x000fe200078f10ff */
[----:B------:R-:W-:Y:S01]  /*7710*/  ULDC.U8 UR4, c[0x0][0x410] ;  /* 0x0001040000047ab9 */ /* 0x000fe20000000000 */
[----:B------:R-:W-:Y:S01]  /*7720*/  BSSY B0, `(.L_x_15271) ;  /* 0x00002a6000007945 */ /* 0x000fe20003800000 */
[----:B------:R-:W-:Y:S02]  /*7730*/  ISETP.NE.AND P0, PT, RZ, UR4, PT ;  /* 0x00000004ff007c0c */ /* 0x000fe4000bf05270 */
[----:B------:R-:W-:Y:S02]  /*7740*/  SHF.R.S32.HI R3, RZ, 0x1f, R33 ;  /* 0x0000001fff037819 */ /* 0x000fe40000011421 */
[----:B------:R-:W-:Y:S02]  /*7750*/  LOP3.LUT R33, R33, 0xfffffffc, RZ, 0xc0, !PT ;  /* 0xfffffffc21217812 */ /* 0x000fe400078ec0ff */
[----:B------:R-:W-:-:S03]  /*7760*/  LEA.HI R3, R3, R202, RZ, 0x3 ;  /* 0x000000ca03037211 */ /* 0x000fc600078f18ff */
[----:B------:R-:W-:Y:S01]  /*7770*/  IMAD.IADD R33, R28, 0x1, -R33 ;  /* 0x000000011c217824 */ /* 0x000fe200078e0a21 */
[----:B------:R-:W-:-:S05]  /*7780*/  LOP3.LUT R3, R3, 0xfffffff8, RZ, 0xc0, !PT ;  /* 0xfffffff803037812 */ /* 0x000fca00078ec0ff */
[C---:B------:R-:W-:Y:S02]  /*7790*/  IMAD.IADD R34, R202.reuse, 0x1, -R3 ;  /* 0x00000001ca227824 */ /* 0x040fe400078e0a03 */
[----:B--2---:R-:W-:Y:S01]  /*77a0*/  IMAD.IADD R38, R202, 0x1, R39 ;  /* 0x00000001ca267824 */ /* 0x004fe200078e0227 */
[----:B------:R-:W-:Y:S06]  /*77b0*/  @!P0 BRA `(.L_x_15272) ;  /* 0x0000001400608947 */ /* 0x000fec0003800000 */
[----:B------:R-:W1:Y:S01]  /*77c0*/  LDC R35, c[0x0][0x448] ;  /* 0x00011200ff237b82 */ /* 0x000e620000000800 */
[----:B------:R-:W-:Y:S01]  /*77d0*/  LEA R3, R33, R38, 0x6 ;  /* 0x0000002621037211 */ /* 0x000fe200078e30ff */
        /* <DEDUP_REMOVED lines=31> */
.L_x_15530:
        /* <DEDUP_REMOVED lines=14> */
[----:B------:R-:W-:Y:S02]  /*7ab0*/  CS2R R26, SRZ ;  /* 0x00000000001a7805 */ /* 0x000fe4000001ff00 */
[----:B----4-:R-:W-:-:S07]  /*7ac0*/  MOV R9, R7 ;  /* 0x0000000700097202 */ /* 0x010fce0000000f00 */
        /* <DEDUP_REMOVED lines=15> */
.L_x_15275:
[----:B------:R-:W-:Y:S05]  /*7bc0*/  BSYNC B1 ;  /* 0x0000000000017941 */ /* 0x000fea0003800000 */
.L_x_15274:
        /* <DEDUP_REMOVED lines=21> */
.L_x_15536:
        /* <DEDUP_REMOVED lines=18> */
[----:B-1----:R-:W-:-:S07]  /*7e40*/  MOV R8, R30 ;  /* 0x0000001e00087202 */ /* 0x002fce0000000f00 */
[----:B------:R-:W-:Y:S02]  /*7e50*/  @!P2 IMAD.WIDE R4, R200, 0x2, R4 ;  /* 0x00000002c804a825 */ /* 0x000fe400078e0204 */
[C---:B------:R-:W-:Y:S02]  /*7e60*/  @!P3 SHF.L.U64.HI R10, R207.reuse, 0x1, R36 ;  /* 0x00000001cf0ab819 */ /* 0x040fe40000010224 */
[----:B------:R-:W-:Y:S01]  /*7e70*/  @!P3 IMAD.SHL.U32 R9, R207, 0x2, RZ ;  /* 0x00000002cf09b824 */ /* 0x000fe200078e00ff */
[----:B------:R0:W5:Y:S01]  /*7e80*/  @!P2 LD.E.64 R12, desc[UR40][R4.64] ;  /* 0x00000028040ca980 */ /* 0x000162000c101b00 */
[----:B------:R-:W-:-:S03]  /*7e90*/  CS2R R14, SRZ ;  /* 0x00000000000e7805 */ /* 0x000fc6000001ff00 */
[-C--:B0-----:R-:W-:Y:S02]  /*7ea0*/  @!P3 IADD3 R4, P0, R6, R9.reuse, RZ ;  /* 0x000000090604b210 */ /* 0x081fe40007f1e0ff */
[----:B------:R-:W-:Y:S01]  /*7eb0*/  @!P3 IADD3 R6, P1, R30, R9, RZ ;  /* 0x000000091e06b210 */ /* 0x000fe20007f3e0ff */
[----:B----4-:R-:W-:Y:S02]  /*7ec0*/  IMAD.MOV.U32 R9, RZ, RZ, R7 ;  /* 0x000000ffff097224 */ /* 0x010fe400078e0007 */
[----:B------:R-:W-:Y:S02]  /*7ed0*/  @!P3 IMAD.X R5, R3, 0x1, R10, P0 ;  /* 0x000000010305b824 */ /* 0x000fe400000e060a */
[----:B------:R-:W-:Y:S01]  /*7ee0*/  @!P2 IMAD.WIDE R30, R200, 0x2, R8 ;  /* 0x00000002c81ea825 */ /* 0x000fe200078e0208 */
[----:B------:R-:W-:-:S03]  /*7ef0*/  CS2R R8, SRZ ;  /* 0x0000000000087805 */ /* 0x000fc6000001ff00 */
[----:B------:R-:W-:Y:S01]  /*7f00*/  @!P3 IMAD.X R7, R7, 0x1, R10, P1 ;  /* 0x000000010707b824 */ /* 0x000fe200008e060a */
[----:B------:R-:W-:Y:S01]  /*7f10*/  CS2R R10, SRZ ;  /* 0x00000000000a7805 */ /* 0x000fe2000001ff00 */
[----:B------:R0:W5:Y:S04]  /*7f20*/  @!P2 LD.E.64 R14, desc[UR40][R30.64] ;  /* 0x000000281e0ea980 */ /* 0x000168000c101b00 */
[----:B------:R0:W5:Y:S04]  /*7f30*/  @!P3 LD.E.64 R8, desc[UR40][R4.64] ;  /* 0x000000280408b980 */ /* 0x000168000c101b00 */
[----:B------:R0:W5:Y:S02]  /*7f40*/  @!P3 LD.E.64 R10, desc[UR40][R6.64] ;  /* 0x00000028060ab980 */ /* 0x000164000c101b00 */
.L_x_15278:
[----:B------:R-:W-:Y:S05]  /*7f50*/  BSYNC B1 ;  /* 0x0000000000017941 */ /* 0x000fea0003800000 */
.L_x_15277:
[----:B01----:R-:W4:Y:S01]  /*7f60*/  LDL R30, [R1+0xbc] ;  /* 0x0000bc00011e7983 */ /* 0x003f220000100800 */
[----:B------:R-:W0:Y:S01]  /*7f70*/  SYNCS.PHASECHK.TRANS64.TRYWAIT P0, [R22+URZ+0x32400], R33 ;  /* 0x03240021160075a7 */ /* 0x000e22000800017f */
[----:B--2---:R-:W-:Y:S01]  /*7f80*/  IMAD.SHL.U32 R3, R34, 0x40, RZ ;  /* 0x0000004022037824 */ /* 0x004fe200078e00ff */
[----:B---3-5:R-:W-:Y:S01]  /*7f90*/  MOV R6, R13 ;  /* 0x0000000d00067202 */ /* 0x028fe20000000f00 */
[----:B------:R-:W-:Y:S01]  /*7fa0*/  IMAD.MOV.U32 R5, RZ, RZ, R8 ;  /* 0x000000ffff057224 */ /* 0x000fe200078e0008 */
[----:B------:R-:W-:Y:S01]  /*7fb0*/  VIADDMNMX R31, R35, -R39, 0x80, PT ;  /* 0x00000080231f7446 */ /* 0x000fe20003800927 */
[----:B----4-:R-:W-:Y:S01]  /*7fc0*/  IMAD.MOV.U32 R7, RZ, RZ, R10 ;  /* 0x000000ffff077224 */ /* 0x010fe200078e000a */
[----:B------:R-:W-:Y:S01]  /*7fd0*/  LOP3.LUT R3, R3, 0x1c0, RZ, 0xc0, !PT ;  /* 0x000001c003037812 */ /* 0x000fe200078ec0ff */
        /* <DEDUP_REMOVED lines=9> */
[----:B------:R-:W-:Y:S02]  /*8070*/  PRMT R47, R7, 0x7610, R47 ;  /* 0x00007610072f7816 */ /* 0x000fe4000000002f */
[----:B------:R-:W-:Y:S01]  /*8080*/  PRMT R48, R5, 0x7610, R48 ;  /* 0x0000761005307816 */ /* 0x000fe20000000030 */
[----:B------:R-:W-:Y:S01]  /*8090*/  IMAD.MOV.U32 R5, RZ, RZ, R15 ;  /* 0x000000ffff057224 */ /* 0x000fe200078e000f */
[----:B------:R-:W-:Y:S01]  /*80a0*/  PRMT R45, R45, 0x5410, R4 ;  /* 0x000054102d2d7816 */ /* 0x000fe20000000004 */
[----:B------:R-:W-:Y:S01]  /*80b0*/  IMAD.MOV.U32 R4, RZ, RZ, R11 ;  /* 0x000000ffff047224 */ /* 0x000fe200078e000b */
[----:B------:R-:W-:-:S02]  /*80c0*/  LOP3.LUT P2, RZ, R34, 0x4, RZ, 0xc0, !PT ;  /* 0x0000000422ff7812 */ /* 0x000fc4000784c0ff */
[----:B------:R-:W-:Y:S02]  /*80d0*/  ISETP.GE.AND P1, PT, R202, R31, PT ;  /* 0x0000001fca00720c */ /* 0x000fe40003f26270 */
[----:B------:R-:W-:Y:S01]  /*80e0*/  PRMT R47, R47, 0x5410, R4 ;  /* 0x000054102f2f7816 */ /* 0x000fe20000000004 */
[----:B------:R-:W-:-:S04]  /*80f0*/  IMAD R3, R30, 0x200, R3 ;  /* 0x000002001e037824 */ /* 0x000fc800078e0203 */
[----:B------:R-:W-:-:S04]  /*8100*/  IMAD R30, R3, 0x2, R22 ;  /* 0x00000002031e7824 */ /* 0x000fc800078e0216 */
[C---:B------:R-:W-:Y:S01]  /*8110*/  VIADD R4, R30.reuse, 0x18400 ;  /* 0x000184001e047836 */ /* 0x040fe20000000000 */
[----:B------:R-:W-:Y:S01]  /*8120*/  IADD3 R3, R30, 0x18440, RZ ;  /* 0x000184401e037810 */ /* 0x000fe20007ffe0ff */
[----:B0-----:R-:W-:Y:S06]  /*8130*/  @!P0 BRA `(.L_x_15280) ;  /* 0x000001ac00188947 */ /* 0x001fec0003800000 */
.L_x_15537:
[----:B------:R-:W-:Y:S05]  /*8140*/  BSYNC B1 ;  /* 0x0000000000017941 */ /* 0x000fea0003800000 */
.L_x_15279:
        /* <DEDUP_REMOVED lines=10> */
[----:B0-----:R-:W-:Y:S01]  /*81f0*/  SHF.R.U32.HI R33, RZ, 0x10, R27 ;  /* 0x00000010ff217819 */ /* 0x001fe2000001161b */
[--C-:B------:R-:W-:Y:S01]  /*8200*/  HADD2.F32 R34, -RZ, R37.reuse.H1_H1 ;  /* 0x30000025ff227230 */ /* 0x100fe20000004100 */
        /* <DEDUP_REMOVED lines=39> */
.L_x_15284:
[----:B------:R-:W-:Y:S05]  /*8480*/  BSYNC B2 ;  /* 0x0000000000027941 */ /* 0x000fea0003800000 */
.L_x_15283:
        /* <DEDUP_REMOVED lines=43> */
.L_x_15282:
[----:B------:R-:W-:Y:S05]  /*8740*/  BSYNC B1 ;  /* 0x0000000000017941 */ /* 0x000fea0003800000 */
.L_x_15281:
        /* <DEDUP_REMOVED lines=50> */
.L_x_15287:
[----:B------:R-:W-:Y:S05]  /*8a70*/  BSYNC B1 ;  /* 0x0000000000017941 */ /* 0x000fea0003800000 */
.L_x_15286:
[----:B------:R-:W-:Y:S05]  /*8a80*/  @P1 BRA `(.L_x_15285) ;  /* 0x0000001400bc1947 */ /* 0x000fea0003800000 */
[----:B-1----:R-:W1:Y:S01]  /*8a90*/  LDS.128 R4, [R3+0x2000] ;  /* 0x0020000003047984 */ /* 0x002e620000000c00 */
        /* <DEDUP_REMOVED lines=42> */
.L_x_15272:
        /* <DEDUP_REMOVED lines=28> */
[----:B------:R-:W2:Y:S01]  /*8f00*/  LDL R0, [R1+0x8c] ;  /* 0x00008c0001007983 */ /* 0x000ea20000100800 */
[----:B------:R-:W1:Y:S03]  /*8f10*/  LDC R39, c[0x0][0x3f4] ;  /* 0x0000fd00ff277b82 */ /* 0x000e660000000800 */
[----:B------:R-:W3:Y:S04]  /*8f20*/  SHFL.IDX PT, R3, R35, RZ, 0x1c1f ;  /* 0x001c1fff23037589 */ /* 0x000ee800000e0000 */
[----:B------:R-:W-:Y:S04]  /*8f30*/  SHFL.IDX PT, R14, R36, RZ, 0x1c1f ;  /* 0x001c1fff240e7589 */ /* 0x000fe800000e0000 */
[----:B------:R-:W-:Y:S01]  /*8f40*/  SHFL.IDX PT, R4, R25, RZ, 0x1c1f ;  /* 0x001c1fff19047589 */ /* 0x000fe200000e0000 */
[----:B-1----:R-:W-:Y:S01]  /*8f50*/  ISETP.GE.AND P0, PT, R16, R39, PT ;  /* 0x000000271000720c */ /* 0x002fe20003f06270 */
[----:B--2---:R-:W-:-:S02]  /*8f60*/  IMAD R27, R0, R6, RZ ;  /* 0x00000006001b7224 */ /* 0x004fc400078e02ff */
[----:B------:R-:W1:Y:S03]  /*8f70*/  SHFL.IDX PT, R0, R26, RZ, 0x1c1f ;  /* 0x001c1fff1a007589 */ /* 0x000e6600000e0000 */
[----:B------:R-:W-:-:S13]  /*8f80*/  ISETP.GE.OR P1, PT, R38, R27, P0 ;  /* 0x0000001b2600720c */ /* 0x000fda0000726670 */
[C---:B------:R-:W-:Y:S02]  /*8f90*/  @!P1 SHF.L.U32 R5, R16.reuse, 0x1, RZ ;  /* 0x0000000110059819 */ /* 0x040fe400000006ff */
[----:B------:R-:W-:Y:S02]  /*8fa0*/  @!P1 SHF.L.U64.HI R7, R16, 0x1, R17 ;  /* 0x0000000110079819 */ /* 0x000fe40000010211 */
[----:B---3--:R-:W-:-:S05]  /*8fb0*/  @!P1 IADD3 R8, P2, R3, R5, RZ ;  /* 0x0000000503089210 */ /* 0x008fca0007f5e0ff */
[----:B-1----:R-:W-:-:S06]  /*8fc0*/  @!P1 IMAD.X R9, R0, 0x1, R7, P2 ;  /* 0x0000000100099824 */ /* 0x002fcc00010e0607 */
[----:B------:R-:W2:Y:S01]  /*8fd0*/  @!P1 LD.E.128 R8, desc[UR40][R8.64] ;  /* 0x0000002808089980 */ /* 0x000ea2000c101d00 */
[----:B------:R-:W-:-:S05]  /*8fe0*/  @!P1 IADD3 R14, P2, R14, R5, RZ ;  /* 0x000000050e0e9210 */ /* 0x000fca0007f5e0ff */
[----:B------:R-:W-:Y:S02]  /*8ff0*/  @!P1 IMAD.X R5, R4, 0x1, R7, P2 ;  /* 0x0000000104059824 */ /* 0x000fe400010e0607 */
[----:B------:R-:W-:-:S06]  /*9000*/  @!P1 IMAD.MOV.U32 R4, RZ, RZ, R14 ;  /* 0x000000ffff049224 */ /* 0x000fcc00078e000e */
[----:B------:R-:W3:Y:S01]  /*9010*/  @!P1 LD.E.128 R4, desc[UR40][R4.64] ;  /* 0x0000002804049980 */ /* 0x000ee2000c101d00 */
[----:B------:R-:W-:Y:S02]  /*9020*/  CS2R R20, SRZ ;  /* 0x0000000000147805 */ /* 0x000fe4000001ff00 */
[----:B------:R-:W-:Y:S02]  /*9030*/  CS2R R28, SRZ ;  /* 0x00000000001c7805 */ /* 0x000fe4000001ff00 */
[----:B------:R-:W-:Y:S01]  /*9040*/  CS2R R30, SRZ ;  /* 0x00000000001e7805 */ /* 0x000fe2000001ff00 */
[----:B------:R-:W1:Y:S01]  /*9050*/  SHFL.IDX PT, R14, R36, 0x1, 0x1c1f ;  /* 0x003c1f00240e7f89 */ /* 0x000e6200000e0000 */
[----:B------:R-:W-:-:S03]  /*9060*/  CS2R R32, SRZ ;  /* 0x0000000000207805 */ /* 0x000fc6000001ff00 */
[----:B------:R-:W4:Y:S04]  /*9070*/  SHFL.IDX PT, R25, R25, 0x1, 0x1c1f ;  /* 0x003c1f0019197f89 */ /* 0x000f2800000e0000 */
[----:B------:R5:W0:Y:S01]  /*9080*/  SHFL.IDX PT, R24, R35, 0x1, 0x1c1f ;  /* 0x003c1f0023187f89 */ /* 0x000a2200000e0000 */
[----:B--2---:R-:W-:Y:S01]  /*9090*/  @!P1 IMAD.MOV.U32 R21, RZ, RZ, R9 ;  /* 0x000000ffff159224 */ /* 0x004fe200078e0009 */
[----:B------:R-:W-:Y:S01]  /*90a0*/  @!P1 MOV R28, R10 ;  /* 0x0000000a001c9202 */ /* 0x000fe20000000f00 */
[----:B------:R-:W-:Y:S02]  /*90b0*/  @!P1 IMAD.MOV.U32 R20, RZ, RZ, R8 ;  /* 0x000000ffff149224 */ /* 0x000fe400078e0008 */
[----:B------:R-:W-:Y:S02]  /*90c0*/  IMAD.MOV.U32 R3, RZ, RZ, R21 ;  /* 0x000000ffff037224 */ /* 0x000fe400078e0015 */
[----:B------:R-:W-:-:S02]  /*90d0*/  IMAD.MOV.U32 R0, RZ, RZ, R20 ;  /* 0x000000ffff007224 */ /* 0x000fc400078e0014 */
[----:B------:R-:W-:Y:S01]  /*90e0*/  @!P1 IMAD.MOV.U32 R29, RZ, RZ, R11 ;  /* 0x000000ffff1d9224 */ /* 0x000fe200078e000b */
[----:B------:R-:W-:Y:S02]  /*90f0*/  PRMT R41, R3, 0x7610, R41 ;  /* 0x0000761003297816 */ /* 0x000fe40000000029 */
[----:B------:R2:W0:Y:S01]  /*9100*/  SHFL.IDX PT, R3, R26, 0x1, 0x1c1f ;  /* 0x003c1f001a037f89 */ /* 0x00042200000e0000 */
[----:B------:R-:W-:Y:S01]  /*9110*/  PRMT R50, R0, 0x7610, R50 ;  /* 0x0000761000327816 */ /* 0x000fe20000000032 */
[----:B------:R-:W-:Y:S02]  /*9120*/  IMAD.MOV.U32 R0, RZ, RZ, R28 ;  /* 0x000000ffff007224 */ /* 0x000fe400078e001c */
[----:B---3--:R-:W-:Y:S02]  /*9130*/  @!P1 IMAD.MOV.U32 R31, RZ, RZ, R5 ;  /* 0x000000ffff1f9224 */ /* 0x008fe400078e0005 */
[----:B------:R-:W-:Y:S01]  /*9140*/  @!P1 IMAD.MOV.U32 R32, RZ, RZ, R6 ;  /* 0x000000ffff209224 */ /* 0x000fe200078e0006 */
[----:B------:R-:W-:Y:S01]  /*9150*/  PRMT R37, R0, 0x7610, R37 ;  /* 0x0000761000257816 */ /* 0x000fe20000000025 */
[----:B------:R-:W-:-:S02]  /*9160*/  IMAD.MOV.U32 R8, RZ, RZ, R29 ;  /* 0x000000ffff087224 */ /* 0x000fc400078e001d */
[----:B------:R-:W-:Y:S02]  /*9170*/  @!P1 IMAD.MOV.U32 R30, RZ, RZ, R4 ;  /* 0x000000ffff1e9224 */ /* 0x000fe400078e0004 */
[----:B------:R-:W-:Y:S01]  /*9180*/  @!P1 IMAD.MOV.U32 R33, RZ, RZ, R7 ;  /* 0x000000ffff219224 */ /* 0x000fe200078e0007 */
[----:B-----5:R-:W-:Y:S01]  /*9190*/  PRMT R35, R8, 0x7610, R35 ;  /* 0x0000761008237816 */ /* 0x020fe20000000023 */
[----:B------:R-:W-:Y:S01]  /*91a0*/  IMAD.MOV.U32 R4, RZ, RZ, R31 ;  /* 0x000000ffff047224 */ /* 0x000fe200078e001f */
[----:B------:R-:W-:Y:S01]  /*91b0*/  MOV R0, R30 ;  /* 0x0000001e00007202 */ /* 0x000fe20000000f00 */
[----:B------:R-:W-:Y:S02]  /*91c0*/  IMAD.MOV.U32 R5, RZ, RZ, R32 ;  /* 0x000000ffff057224 */ /* 0x000fe400078e0020 */
[----:B------:R-:W-:Y:S01]  /*91d0*/  IMAD.MOV.U32 R6, RZ, RZ, R33 ;  /* 0x000000ffff067224 */ /* 0x000fe200078e0021 */
[----:B------:R-:W-:Y:S02]  /*91e0*/  PRMT R43, R4, 0x7610, R43 ;  /* 0x00007610042b7816 */ /* 0x000fe4000000002b */
[----:B------:R-:W-:-:S02]  /*91f0*/  PRMT R54, R5, 0x7610, R54 ;  /* 0x0000761005367816 */ /* 0x000fc40000000036 */
[----:B------:R-:W-:Y:S02]  /*9200*/  CS2R R4, SRZ ;  /* 0x0000000000047805 */ /* 0x000fe4000001ff00 */
[----:B------:R-:W-:Y:S02]  /*9210*/  PRMT R37, R37, 0x5410, R0 ;  /* 0x0000541025257816 */ /* 0x000fe40000000000 */
[----:B012-4-:R-:W-:-:S07]  /*9220*/  PRMT R35, R35, 0x5410, R6 ;  /* 0x0000541023237816 */ /* 0x017fce0000000006 */
.L_x_15547:
        /* <DEDUP_REMOVED lines=21> */
[----:B------:R-:W-:-:S05]  /*9380*/  IADD3.X R5, R25, R6, RZ, P2, !PT ;  /* 0x0000000619057210 */ /* 0x000fca00017fe4ff */
[----:B------:R-:W5:Y:S04]  /*9390*/  LD.E.128 R8, desc[UR40][R8.64] ;  /* 0x0000002808087980 */ /* 0x000f68000c101d00 */
[----:B------:R-:W5:Y:S02]  /*93a0*/  LD.E.128 R4, desc[UR40][R4.64] ;  /* 0x0000002804047980 */ /* 0x000f64000c101d00 */
.L_x_15290:
[----:B------:R-:W-:Y:S05]  /*93b0*/  BSYNC B1 ;  /* 0x0000000000017941 */ /* 0x000fea0003800000 */
.L_x_15289:
[----:B------:R-:W2:Y:S01]  /*93c0*/  LDL R3, [R1+0x94] ;  /* 0x0000940001037983 */ /* 0x000ea20000100800 */
[----:B------:R-:W0:Y:S01]  /*93d0*/  SYNCS.PHASECHK.TRANS64.TRYWAIT P1, [R22+URZ+0x32400], R13 ;  /* 0x0324000d160075a7 */ /* 0x000e22000802017f */
[----:B------:R-:W-:Y:S01]  /*93e0*/  VIADD R14, R202, 0x40 ;  /* 0x00000040ca0e7836 */ /* 0x000fe20000000000 */
[----:B------:R-:W-:Y:S01]  /*93f0*/  BSSY B1, `(.L_x_15291) ;  /* 0x0000011000017945 */ /* 0x000fe20003800000 */
[----:B-----5:R-:W-:Y:S01]  /*9400*/  IMAD.MOV.U32 R12, RZ, RZ, R5 ;  /* 0x000000ffff0c7224 */ /* 0x020fe200078e0005 */
[----:B------:R-:W-:Y:S01]  /*9410*/  IADD3 R38, R16, R39, RZ ;  /* 0x0000002710267210 */ /* 0x000fe20007ffe0ff */
[----:B------:R-:W-:-:S03]  /*9420*/  IMAD.MOV.U32 R15, RZ, RZ, R9 ;  /* 0x000000ffff0f7224 */ /* 0x000fc600078e0009 */
[----:B------:R-:W-:Y:S01]  /*9430*/  PRMT R55, R12, 0x7610, R55 ;  /* 0x000076100c377816 */ /* 0x000fe20000000037 */
[----:B------:R-:W-:Y:S01]  /*9440*/  IMAD.MOV.U32 R12, RZ, RZ, R7 ;  /* 0x000000ffff0c7224 */ /* 0x000fe200078e0007 */
[----:B------:R-:W-:Y:S02]  /*9450*/  PRMT R57, R15, 0x7610, R57 ;  /* 0x000076100f397816 */ /* 0x000fe40000000039 */
[----:B--2---:R-:W-:Y:S01]  /*9460*/  VIADDMNMX R27, R27, -R3, 0x80, PT ;  /* 0x000000801b1b7446 */ /* 0x004fe20003800903 */
[----:B------:R-:W-:-:S03]  /*9470*/  IMAD.MOV.U32 R3, RZ, RZ, R4 ;  /* 0x000000ffff037224 */ /* 0x000fc600078e0004 */
[-C--:B------:R-:W-:Y:S02]  /*9480*/  ISETP.GE.OR P2, PT, R202, R27.reuse, P0 ;  /* 0x0000001bca00720c */ /* 0x080fe40000746670 */
[----:B------:R-:W-:Y:S01]  /*9490*/  ISETP.GE.OR P0, PT, R14, R27, P0 ;  /* 0x0000001b0e00720c */ /* 0x000fe20000706670 */
[----:B------:R-:W-:Y:S01]  /*94a0*/  IMAD.MOV.U32 R14, RZ, RZ, R8 ;  /* 0x000000ffff0e7224 */ /* 0x000fe200078e0008 */
[----:B------:R-:W-:Y:S01]  /*94b0*/  PRMT R54, R54, 0x5410, R3 ;  /* 0x0000541036367816 */ /* 0x000fe20000000003 */
[----:B------:R-:W-:-:S03]  /*94c0*/  IMAD.MOV.U32 R3, RZ, RZ, R6 ;  /* 0x000000ffff037224 */ /* 0x000fc600078e0006 */
[----:B------:R-:W-:Y:S02]  /*94d0*/  PRMT R56, R12, 0x5410, R14 ;  /* 0x000054100c387816 */ /* 0x000fe4000000000e */
[----:B------:R-:W-:Y:S01]  /*94e0*/  PRMT R55, R55, 0x5410, R3 ;  /* 0x0000541037377816 */ /* 0x000fe20000000003 */
[----:B0-----:R-:W-:Y:S06]  /*94f0*/  @!P1 BRA `(.L_x_15292) ;  /* 0x0000019c00ac9947 */ /* 0x001fec0003800000 */
.L_x_15548:
[----:B------:R-:W-:Y:S05]  /*9500*/  BSYNC B1 ;  /* 0x0000000000017941 */ /* 0x000fea0003800000 */
.L_x_15291:
[----:B------:R-:W-:Y:S01]  /*9510*/  BSSY B1, `(.L_x_15293) ;  /* 0x0000064000017945 */ /* 0x000fe20003800000 */
[----:B------:R-:W-:Y:S01]  /*9520*/  IMAD.MOV.U32 R3, RZ, RZ, R10 ;  /* 0x000000ffff037224 */ /* 0x000fe200078e000a */
[----:B------:R-:W-:Y:S01]  /*9530*/  LOP3.LUT R38, R38, 0x38, RZ, 0xc0, !PT ;  /* 0x0000003826267812 */ /* 0x000fe200078ec0ff */
[----:B------:R-:W-:Y:S01]  /*9540*/  IMAD.MOV.U32 R36, RZ, RZ, R11 ;  /* 0x000000ffff247224 */ /* 0x000fe200078e000b */
[----:B------:R-:W-:Y:S06]  /*9550*/  @P2 BRA `(.L_x_15294) ;  /* 0x00000004007c2947 */ /* 0x000fec0003800000 */
[----:B------:R-:W2:Y:S01]  /*9560*/  LDL R26, [R1+0xbc] ;  /* 0x0000bc00011a7983 */ /* 0x000ea20000100800 */
        /* <DEDUP_REMOVED lines=8> */
[----:B------:R-:W-:-:S02]  /*95f0*/  SHF.R.U32.HI R25, RZ, 0x3, R15 ;  /* 0x00000003ff197819 */ /* 0x000fc4000001160f */
[----:B------:R-:W-:Y:S02]  /*9600*/  LOP3.LUT R12, R15, 0x38, R16, 0xf8, !PT ;  /* 0x000000380f0c7812 */ /* 0x000fe400078ef810 */
[----:B------:R-:W-:Y:S02]  /*9610*/  LOP3.LUT R24, R25, R38, R15, 0x1e, !PT ;  /* 0x0000002619187212 */ /* 0x000fe400078e1e0f */
[----:B------:R-:W-:Y:S02]  /*9620*/  LOP3.LUT R12, R12, R25, RZ, 0x3c, !PT ;  /* 0x000000190c0c7212 */ /* 0x000fe400078e3cff */
[----:B------:R-:W-:Y:S02]  /*9630*/  SHF.R.U32.HI R42, RZ, 0x10, R21 ;  /* 0x00000010ff2a7819 */ /* 0x000fe40000011615 */
[--C-:B------:R-:W-:Y:S02]  /*9640*/  SHF.R.U64 R49, R32, 0x10, R33.reuse ;  /* 0x0000001020317819 */ /* 0x100fe40000001221 */
[----:B------:R-:W-:-:S02]  /*9650*/  SHF.R.U32.HI R46, RZ, 0x10, R33 ;  /* 0x00000010ff2e7819 */ /* 0x000fc40000011621 */
[--C-:B------:R-:W-:Y:S02]  /*9660*/  SHF.R.U64 R52, R28, 0x10, R29.reuse ;  /* 0x000000101c347819 */ /* 0x100fe4000000121d */
[----:B------:R-:W-:Y:S01]  /*9670*/  SHF.R.U32.HI R48, RZ, 0x10, R29 ;  /* 0x00000010ff307819 */ /* 0x000fe2000001161d */
[C---:B--2---:R-:W-:Y:S02]  /*9680*/  IMAD R39, R26.reuse, 0x200, R24 ;  /* 0x000002001a277824 */ /* 0x044fe400078e0218 */
[----:B0-----:R-:W-:Y:S02]  /*9690*/  IMAD R13, R26, 0x200, R12 ;  /* 0x000002001a0d7824 */ /* 0x001fe400078e020c */
        /* <DEDUP_REMOVED lines=12> */
[----:B------:R-:W-:Y:S02]  /*9760*/  HADD2.F32 R21, -RZ, R13.H1_H1 ;  /* 0x3000000dff157230 */ /* 0x000fe40000004100 */
[----:B------:R-:W-:Y:S01]  /*9770*/  FFMA.FTZ R47, R20, R43, R47 ;  /* 0x0000002b142f7223 */ /* 0x000fe2000001002f */
[----:B------:R-:W-:Y:S02]  /*9780*/  HADD2.F32 R32, -RZ, R27.H0_H0 ;  /* 0x2000001bff207230 */ /* 0x000fe40000004100 */
[-C--:B------:R-:W-:Y:S01]  /*9790*/  FMUL.FTZ R20, R31, R30.reuse ;  /* 0x0000001e1f147220 */ /* 0x080fe20000410000 */
[--C-:B------:R-:W-:Y:S02]  /*97a0*/  HADD2.F32 R41, -RZ, R35.reuse.H1_H1 ;  /* 0x30000023ff297230 */ /* 0x100fe40000004100 */
[----:B------:R-:W-:Y:S01]  /*97b0*/  FFMA.FTZ R44, R21, R30, -R42 ;  /* 0x0000001e152c7223 */ /* 0x000fe2000001082a */
[----:B------:R-:W-:-:S02]  /*97c0*/  HADD2.F32 R35, -RZ, R35.H0_H0 ;  /* 0x20000023ff237230 */ /* 0x000fc40000004100 */
[----:B------:R-:W-:Y:S02]  /*97d0*/  HADD2.F32 R28, -RZ, R15.H0_H0 ;  /* 0x2000000fff1c7230 */ /* 0x000fe40000004100 */
[C---:B------:R-:W-:Y:S01]  /*97e0*/  FMUL.FTZ R31, R32.reuse, R41 ;  /* 0x00000029201f7220 */ /* 0x040fe20000410000 */
[----:B------:R-:W-:Y:S02]  /*97f0*/  HADD2.F32 R33, -RZ, R27.H1_H1 ;  /* 0x3000001bff217230 */ /* 0x000fe40000004100 */
[-C--:B------:R-:W-:Y:S01]  /*9800*/  FMUL.FTZ R32, R32, R35.reuse ;  /* 0x0000002320207220 */ /* 0x080fe20000410000 */
[----:B------:R-:W-:Y:S02]  /*9810*/  HADD2.F32 R42, -RZ, R46.H0_H0 ;  /* 0x2000002eff2a7230 */ /* 0x000fe40000004100 */
[C---:B------:R-:W-:Y:S01]  /*9820*/  FFMA.FTZ R35, R28.reuse, R35, -R31 ;  /* 0x000000231c237223 */ /* 0x040fe2000001081f */
[----:B------:R-:W-:Y:S02]  /*9830*/  HADD2.F32 R29, -RZ, R15.H1_H1 ;  /* 0x3000000fff1d7230 */ /* 0x000fe40000004100 */
[----:B------:R-:W-:Y:S01]  /*9840*/  FFMA.FTZ R41, R28, R41, R32 ;  /* 0x000000291c297223 */ /* 0x000fe20000010020 */
[----:B------:R-:W-:-:S02]  /*9850*/  HADD2.F32 R30, -RZ, R48.H0_H0 ;  /* 0x20000030ff1e7230 */ /* 0x000fc40000004100 */
[----:B------:R-:W-:Y:S01]  /*9860*/  FFMA.FTZ R46, R21, R40, R20 ;  /* 0x00000028152e7223 */ /* 0x000fe20000010014 */
[----:B------:R-:W-:Y:S02]  /*9870*/  HADD2.F32 R25, -RZ, R24.H0_H0 ;  /* 0x20000018ff197230 */ /* 0x000fe40000004100 */
[C---:B------:R-:W-:Y:S01]  /*9880*/  FMUL.FTZ R28, R33.reuse, R42 ;  /* 0x0000002a211c7220 */ /* 0x040fe20000410000 */
[----:B------:R-:W-:Y:S02]  /*9890*/  HADD2.F32 R32, -RZ, R37.H1_H1 ;  /* 0x30000025ff207230 */ /* 0x000fe40000004100 */
[----:B------:R-:W-:Y:S02]  /*98a0*/  HADD2.F32 R20, -RZ, R50.H0_H0 ;  /* 0x20000032ff147230 */ /* 0x000fe40000004100 */
        /* <DEDUP_REMOVED lines=11> */
[----:B------:R-:W-:Y:S01]  /*9960*/  FMUL.FTZ R42, R27, R30 ;  /* 0x0000001e1b2a7220 */ /* 0x000fe20000410000 */
[----:B------:R-:W-:Y:S01]  /*9970*/  FFMA.FTZ R32, R13, R32, R25 ;  /* 0x000000200d207223 */ /* 0x000fe20000010019 */
[----:B------:R-:W-:Y:S01]  /*9980*/  FMUL.FTZ R20, R27, R28 ;  /* 0x0000001c1b147220 */ /* 0x000fe20000410000 */
[----:B------:R-:W-:-:S02]  /*9990*/  HADD2.F32 R24, -RZ, R24.H1_H1 ;  /* 0x30000018ff187230 */ /* 0x000fc40000004100 */
[C---:B------:R-:W-:Y:S01]  /*99a0*/  FFMA.FTZ R42, R15.reuse, R28, -R42 ;  /* 0x0000001c0f2a7223 */ /* 0x040fe2000001082a */
[----:B------:R-:W-:Y:S02]  /*99b0*/  HADD2.F32 R26, -RZ, R26.H1_H1 ;  /* 0x3000001aff1a7230 */ /* 0x000fe40000004100 */
[----:B------:R-:W-:Y:S01]  /*99c0*/  FFMA.FTZ R20, R15, R30, R20 ;  /* 0x0000001e0f147223 */ /* 0x000fe20000010014 */
[----:B------:R-:W-:Y:S02]  /*99d0*/  HADD2.F32 R25, -RZ, R51.H0_H0 ;  /* 0x20000033ff197230 */ /* 0x000fe40000004100 */
        /* <DEDUP_REMOVED lines=23> */
.L_x_15294:
[----:B------:R-:W-:Y:S05]  /*9b50*/  BSYNC B1 ;  /* 0x0000000000017941 */ /* 0x000fea0003800000 */
.L_x_15293:
[----:B------:R-:W-:Y:S01]  /*9b60*/  PRMT R33, R3, 0x5410, R36 ;  /* 0x0000541003217816 */ /* 0x000fe20000000024 */
[----:B------:R-:W-:Y:S06]  /*9b70*/  @P0 BRA `(.L_x_15285) ;  /* 0x0000000400800947 */ /* 0x000fec0003800000 */
[----:B------:R-:W2:Y:S01]  /*9b80*/  LDL R20, [R1+0xc0] ;  /* 0x0000c00001147983 */ /* 0x000ea20000100800 */
[C---:B-1----:R-:W-:Y:S01]  /*9b90*/  IADD3 R12, R202.reuse, 0x40, RZ ;  /* 0x00000040ca0c7810 */ /* 0x042fe20007ffe0ff */
[----:B0-----:R-:W-:Y:S02]  /*9ba0*/  VIADD R13, R202, 0x40 ;  /* 0x00000040ca0d7836 */ /* 0x001fe40000000000 */
[----:B------:R-:W3:Y:S02]  /*9bb0*/  LDL R42, [R1+0x1e0] ;  /* 0x0001e000012a7983 */ /* 0x000ee40000100800 */
[----:B------:R-:W-:Y:S02]  /*9bc0*/  IMAD.SHL.U32 R12, R12, 0x40, RZ ;  /* 0x000000400c0c7824 */ /* 0x000fe400078e00ff */
[----:B------:R-:W-:-:S03]  /*9bd0*/  IMAD.SHL.U32 R13, R13, 0x40, RZ ;  /* 0x000000400d0d7824 */ /* 0x000fc600078e00ff */
[----:B------:R-:W-:Y:S02]  /*9be0*/  LOP3.LUT R12, R12, 0x1c0, RZ, 0xc0, !PT ;  /* 0x000001c00c0c7812 */ /* 0x000fe400078ec0ff */
[----:B------:R-:W-:Y:S02]  /*9bf0*/  LOP3.LUT R13, R13, 0x1c0, RZ, 0xc0, !PT ;  /* 0x000001c00d0d7812 */ /* 0x000fe400078ec0ff */
[----:B------:R-:W-:-:S04]  /*9c00*/  SHF.R.U32.HI R12, RZ, 0x3, R12 ;  /* 0x00000003ff0c7819 */ /* 0x000fc8000001160c */
[----:B------:R-:W-:Y:S01]  /*9c10*/  LOP3.LUT R38, R12, R38, R13, 0x1e, !PT ;  /* 0x000000260c267212 */ /* 0x000fe200078e1e0d */
[----:B------:R-:W-:Y:S01]  /*9c20*/  HADD2.F32 R28, -RZ, R55.H0_H0 ;  /* 0x20000037ff1c7230 */ /* 0x000fe20000004100 */
[--C-:B------:R-:W-:Y:S02]  /*9c30*/  SHF.R.U64 R41, R8, 0x10, R9.reuse ;  /* 0x0000001008297819 */ /* 0x100fe40000001209 */
[----:B------:R-:W-:Y:S02]  /*9c40*/  SHF.R.U32.HI R21, RZ, 0x10, R9 ;  /* 0x00000010ff157819 */ /* 0x000fe40000011609 */
[----:B------:R-:W-:-:S05]  /*9c50*/  SHF.R.U32.HI R30, RZ, 0x10, R5 ;  /* 0x00000010ff1e7819 */ /* 0x000fca0000011605 */
[----:B------:R-:W-:Y:S01]  /*9c60*/  HADD2.F32 R30, -RZ, R30.H0_H0 ;  /* 0x2000001eff1e7230 */ /* 0x000fe20000004100 */
[--C-:B------:R-:W-:Y:S02]  /*9c70*/  SHF.R.U64 R40, R10, 0x10, R11.reuse ;  /* 0x000000100a287819 */ /* 0x100fe4000000120b */
[----:B------:R-:W-:Y:S02]  /*9c80*/  SHF.R.U32.HI R39, RZ, 0x10, R11 ;  /* 0x00000010ff277819 */ /* 0x000fe4000001160b */
[--C-:B------:R-:W-:Y:S02]  /*9c90*/  SHF.R.U32.HI R35, RZ, 0x10, R7.reuse ;  /* 0x00000010ff237819 */ /* 0x100fe40000011607 */
[----:B------:R-:W-:Y:S01]  /*9ca0*/  SHF.R.U64 R37, R6, 0x10, R7 ;  /* 0x0000001006257819 */ /* 0x000fe20000001207 */
[----:B--2---:R-:W-:-:S04]  /*9cb0*/  IMAD.IADD R3, R20, 0x1, R38 ;  /* 0x0000000114037824 */ /* 0x004fc800078e0226 */
[----:B------:R-:W-:Y:S01]  /*9cc0*/  IMAD R3, R3, 0x2, R22 ;  /* 0x0000000203037824 */ /* 0x000fe200078e0216 */
[----:B---3--:R-:W0:Y:S04]  /*9cd0*/  LDS.128 R12, [R42+0x18400] ;  /* 0x018400002a0c7984 */ /* 0x008e280000000c00 */
[----:B------:R-:W1:Y:S01]  /*9ce0*/  LDS.128 R24, [R3+0x18400] ;  /* 0x0184000003187984 */ /* 0x000e620000000c00 */
[----:B------:R-:W-:Y:S01]  /*9cf0*/  HADD2.F32 R20, -RZ, R57.H0_H0 ;  /* 0x20000039ff147230 */ /* 0x000fe20000004100 */
[----:B------:R-:W-:Y:S01]  /*9d00*/  SHF.R.U64 R38, R4, 0x10, R5 ;  /* 0x0000001004267819 */ /* 0x000fe20000001205 */
[----:B0-----:R-:W-:Y:S02]  /*9d10*/  HADD2.F32 R5, -RZ, R13.H0_H0 ;  /* 0x2000000dff057230 */ /* 0x001fe40000004100 */
[----:B-1----:R-:W-:-:S05]  /*9d20*/  HADD2.F32 R9, -RZ, R25.H0_H0 ;  /* 0x20000019ff097230 */ /* 0x002fca0000004100 */
[C---:B------:R-:W-:Y:S01]  /*9d30*/  FMUL.FTZ R32, R9.reuse, R28 ;  /* 0x0000001c09207220 */ /* 0x040fe20000410000 */
[-C--:B------:R-:W-:Y:S01]  /*9d40*/  FMUL.FTZ R34, R9, R20.reuse ;  /* 0x0000001409227220 */ /* 0x080fe20000410000 */
[----:B------:R-:W-:Y:S02]  /*9d50*/  HADD2.F32 R25, -RZ, R25.H1_H1 ;  /* 0x30000019ff197230 */ /* 0x000fe40000004100 */
[C---:B------:R-:W-:Y:S01]  /*9d60*/  FFMA.FTZ R32, R5.reuse, R20, -R32 ;  /* 0x0000001405207223 */ /* 0x040fe20000010820 */
[----:B------:R-:W-:Y:S02]  /*9d70*/  HADD2.F32 R20, -RZ, R21.H0_H0 ;  /* 0x20000015ff147230 */ /* 0x000fe40000004100 */
[----:B------:R-:W-:Y:S01]  /*9d80*/  FFMA.FTZ R34, R5, R28, R34 ;  /* 0x0000001c05227223 */ /* 0x000fe20000010022 */
[----:B------:R-:W-:Y:S02]  /*9d90*/  HADD2.F32 R8, -RZ, R24.H0_H0 ;  /* 0x20000018ff087230 */ /* 0x000fe40000004100 */
[----:B------:R-:W-:-:S02]  /*9da0*/  HADD2.F32 R9, -RZ, R54.H1_H1 ;  /* 0x30000036ff097230 */ /* 0x000fc40000004100 */
[----:B------:R-:W-:Y:S02]  /*9db0*/  HADD2.F32 R5, -RZ, R56.H1_H1 ;  /* 0x30000038ff057230 */ /* 0x000fe40000004100 */
[C---:B------:R-:W-:Y:S01]  /*9dc0*/  FMUL.FTZ R36, R25.reuse, R30 ;  /* 0x0000001e19247220 */ /* 0x040fe20000410000 */
[----:B------:R-:W-:Y:S02]  /*9dd0*/  HADD2.F32 R13, -RZ, R13.H1_H1 ;  /* 0x3000000dff0d7230 */ /* 0x000fe40000004100 */
[-C--:B------:R-:W-:Y:S01]  /*9de0*/  FMUL.FTZ R28, R25, R20.reuse ;  /* 0x00000014191c7220 */ /* 0x080fe20000410000 */
[----:B------:R-:W-:Y:S02]  /*9df0*/  HADD2.F32 R4, -RZ, R12.H0_H0 ;  /* 0x2000000cff047230 */ /* 0x000fe40000004100 */
[C---:B------:R-:W-:Y:S01]  /*9e00*/  FMUL.FTZ R25, R8.reuse, R9 ;  /* 0x0000000908197220 */ /* 0x040fe20000410000 */
[-C--:B------:R-:W-:Y:S01]  /*9e10*/  FMUL.FTZ R8, R8, R5.reuse ;  /* 0x0000000508087220 */ /* 0x080fe20000410000 */
[C---:B------:R-:W-:Y:S01]  /*9e20*/  FFMA.FTZ R29, R13.reuse, R20, -R36 ;  /* 0x000000140d1d7223 */ /* 0x040fe20000010824 */
[----:B------:R-:W-:Y:S01]  /*9e30*/  FFMA.FTZ R31, R13, R30, R28 ;  /* 0x0000001e0d1f7223 */ /* 0x000fe2000001001c */
[----:B------:R-:W-:Y:S01]  /*9e40*/  FFMA.FTZ R25, R4, R5, -R25 ;  /* 0x0000000504197223 */ /* 0x000fe20000010819 */
[----:B------:R-:W-:-:S02]  /*9e50*/  HADD2.F32 R10, -RZ, R26.H0_H0 ;  /* 0x2000001aff0a7230 */ /* 0x000fc40000004100 */
[----:B------:R-:W-:Y:S01]  /*9e60*/  FFMA.FTZ R13, R4, R9, R8 ;  /* 0x00000009040d7223 */ /* 0x000fe20000010008 */
[----:B------:R-:W-:Y:S02]  /*9e70*/  HADD2.F32 R11, -RZ, R27.H0_H0 ;  /* 0x2000001bff0b7230 */ /* 0x000fe40000004100 */
[----:B------:R-:W-:Y:S02]  /*9e80*/  HADD2.F32 R21, -RZ, R55.H1_H1 ;  /* 0x30000037ff157230 */ /* 0x000fe40000004100 */
[--C-:B------:R-:W-:Y:S02]  /*9e90*/  HADD2.F32 R5, -RZ, R33.reuse.H0_H0 ;  /* 0x20000021ff057230 */ /* 0x100fe40000004100 */
[----:B------:R-:W-:Y:S02]  /*9ea0*/  HADD2.F32 R20, -RZ, R56.H0_H0 ;  /* 0x20000038ff147230 */ /* 0x000fe40000004100 */
[----:B------:R-:W-:Y:S02]  /*9eb0*/  HADD2.F32 R4, -RZ, R33.H1_H1 ;  /* 0x30000021ff047230 */ /* 0x000fe40000004100 */
[----:B------:R-:W-:Y:S01]  /*9ec0*/  FMUL.FTZ R9, R10, R21 ;  /* 0x000000150a097220 */ /* 0x000fe20000410000 */
[----:B------:R-:W-:-:S02]  /*9ed0*/  HADD2.F32 R6, -RZ, R14.H0_H0 ;  /* 0x2000000eff067230 */ /* 0x000fc40000004100 */
[-C--:B------:R-:W-:Y:S01]  /*9ee0*/  FMUL.FTZ R33, R10, R5.reuse ;  /* 0x000000050a217220 */ /* 0x080fe20000410000 */
[----:B------:R-:W-:Y:S02]  /*9ef0*/  HADD2.F32 R7, -RZ, R15.H0_H0 ;  /* 0x2000000fff077230 */ /* 0x000fe40000004100 */
[C---:B------:R-:W-:Y:S01]  /*9f00*/  FMUL.FTZ R30, R11.reuse, R20 ;  /* 0x000000140b1e7220 */ /* 0x040fe20000410000 */
[----:B------:R-:W-:Y:S02]  /*9f10*/  HADD2.F32 R27, -RZ, R27.H1_H1 ;  /* 0x3000001bff1b7230 */ /* 0x000fe40000004100 */
[----:B------:R-:W-:Y:S01]  /*9f20*/  FMUL.FTZ R11, R11, R4 ;  /* 0x000000040b0b7220 */ /* 0x000fe20000410000 */
[----:B------:R-:W-:Y:S02]  /*9f30*/  HADD2.F32 R10, -RZ, R35.H0_H0 ;  /* 0x20000023ff0a7230 */ /* 0x000fe40000004100 */
[----:B------:R-:W-:Y:S02]  /*9f40*/  HADD2.F32 R8, -RZ, R39.H0_H0 ;  /* 0x20000027ff087230 */ /* 0x000fe40000004100 */
[----:B------:R-:W-:Y:S01]  /*9f50*/  FFMA.FTZ R28, R6, R5, -R9 ;  /* 0x00000005061c7223 */ /* 0x000fe20000010809 */
[----:B------:R-:W-:-:S02]  /*9f60*/  HADD2.F32 R15, -RZ, R15.H1_H1 ;  /* 0x3000000fff0f7230 */ /* 0x000fc40000004100 */
[----:B------:R-:W-:Y:S01]  /*9f70*/  FFMA.FTZ R33, R6, R21, R33 ;  /* 0x0000001506217223 */ /* 0x000fe20000010021 */
[C---:B------:R-:W-:Y:S01]  /*9f80*/  FFMA.FTZ R30, R7.reuse, R4, -R30 ;  /* 0x00000004071e7223 */ /* 0x040fe2000001081e */
[----:B------:R-:W-:Y:S01]  /*9f90*/  FFMA.FTZ R20, R7, R20, R11 ;  /* 0x0000001407147223 */ /* 0x000fe2000001000b */
[----:B------:R-:W-:Y:S02]  /*9fa0*/  HADD2.F32 R24, -RZ, R24.H1_H1 ;  /* 0x30000018ff187230 */ /* 0x000fe40000004100 */
[C---:B------:R-:W-:Y:S01]  /*9fb0*/  FMUL.FTZ R6, R27.reuse, R10 ;  /* 0x0000000a1b067220 */ /* 0x040fe20000410000 */
[----:B------:R-:W-:Y:S02]  /*9fc0*/  HADD2.F32 R26, -RZ, R26.H1_H1 ;  /* 0x3000001aff1a7230 */ /* 0x000fe40000004100 */
[----:B------:R-:W-:Y:S01]  /*9fd0*/  FMUL.FTZ R4, R27, R8 ;  /* 0x000000081b047220 */ /* 0x000fe20000410000 */
[----:B------:R-:W-:Y:S02]  /*9fe0*/  HADD2.F32 R9, -RZ, R38.H0_H0 ;  /* 0x20000026ff097230 */ /* 0x000fe40000004100 */
[----:B------:R-:W-:-:S02]  /*9ff0*/  HADD2.F32 R11, -RZ, R37.H0_H0 ;  /* 0x20000025ff0b7230 */ /* 0x000fc40000004100 */
[----:B------:R-:W-:Y:S02]  /*a000*/  HADD2.F32 R5, -RZ, R41.H0_H0 ;  /* 0x20000029ff057230 */ /* 0x000fe40000004100 */
[----:B------:R-:W-:Y:S02]  /*a010*/  HADD2.F32 R7, -RZ, R40.H0_H0 ;  /* 0x20000028ff077230 */ /* 0x000fe40000004100 */
[C---:B------:R-:W-:Y:S01]  /*a020*/  FFMA.FTZ R27, R15.reuse, R8, -R6 ;  /* 0x000000080f1b7223 */ /* 0x040fe20000010806 */
[----:B------:R-:W-:Y:S02]  /*a030*/  HADD2.F32 R12, -RZ, R12.H1_H1 ;  /* 0x3000000cff0c7230 */ /* 0x000fe40000004100 */
        /* <DEDUP_REMOVED lines=20> */
.L_x_15285:
[----:B------:R-:W-:Y:S05]  /*a180*/  BSYNC B0 ;  /* 0x0000000000007941 */ /* 0x000fea0003800000 */
.L_x_15271:
        /* <DEDUP_REMOVED lines=8> */
.L_x_15268:
[----:B-123--:R-:W1:Y:S01]  /*a210*/  S2R R3, SR_TID.X ;  /* 0x0000000000037919 */ /* 0x00ee620000002100 */
[----:B------:R-:W-:Y:S05]  /*a220*/  WARPSYNC.ALL ;  /* 0x0000000000007948 */ /* 0x000fea0003800000 */
[----:B-1----:R-:W-:-:S05]  /*a230*/  SHF.R.U32.HI R3, RZ, 0x7, R3 ;  /* 0x00000007ff037819 */ /* 0x002fca0000011603 */
[----:B------:R-:W-:Y:S02]  /*a240*/  VIADD R86, R3, 0x8 ;  /* 0x0000000803567836 */ /* 0x000fe40000000000 */
[----:B------:R-:W-:-:S03]  /*a250*/  IMAD.U32 R3, RZ, RZ, UR47 ;  /* 0x0000002fff037e24 */ /* 0x000fc6000f8e00ff */
[----:B------:R1:W-:Y:S02]  /*a260*/  BAR.SYNC.DEFER_BLOCKING R86, 0x100 ;  /* 0x000400560000751d */ /* 0x0003e40000010000 */
[----:B------:R-:W-:-:S13]  /*a270*/  ISETP.NE.AND P0, PT, R3, 0x3, PT ;  /* 0x000000030300780c */ /* 0x000fda0003f05270 */
[----:B-1----:R-:W-:Y:S05]  /*a280*/  @!P0 BRA `(.L_x_15295) ;  /* 0x0000000000048947 */ /* 0x002fea0003800000 */
[----:B------:R-:W-:Y:S01]  /*a290*/  BPT.TRAP 0x1 ;  /* 0x000000040000795c */ /* 0x000fe20000300000 */
.L_x_15295:
[----:B------:R-:W-:Y:S02]  /*a2a0*/  LEA R14, R18, R22, 0x3 ;  /* 0x00000016120e7211 */ /* 0x000fe400078e18ff */
[----:B------:R-:W-:-:S04]  /*a2b0*/  SHF.L.U32 R9, R204, 0x1f, RZ ;  /* 0x0000001fcc097819 */ /* 0x000fc800000006ff */
[----:B------:R1:W2:Y:S01]  /*a2c0*/  SYNCS.PHASECHK.TRANS64.TRYWAIT P1, [R14+URZ+0x32430], R9 ;  /* 0x032430090e0075a7 */ /* 0x0002a2000802017f */
[----:B------:R-:W-:Y:S05]  /*a2d0*/  @!P0 BRA `(.L_x_15296) ;  /* 0x0000000000048947 */ /* 0x000fea0003800000 */
[----:B------:R-:W-:Y:S01]  /*a2e0*/  BPT.TRAP 0x1 ;  /* 0x000000040000795c */ /* 0x000fe20000300000 */
.L_x_15296:
[----:B------:R-:W-:-:S05]  /*a2f0*/  VIADD R3, R22, 0x1c400 ;  /* 0x0001c40016037836 */ /* 0x000fca0000000000 */
[----:B------:R-:W-:-:S04]  /*a300*/  SHF.R.U32.HI R3, RZ, 0x4, R3 ;  /* 0x00000004ff037819 */ /* 0x000fc80000011603 */
[----:B------:R-:W-:-:S04]  /*a310*/  LOP3.LUT R3, R3, 0x3fff, RZ, 0xc0, !PT ;  /* 0x00003fff03037812 */ /* 0x000fc800078ec0ff */
[----:B------:R-:W-:-:S05]  /*a320*/  LOP3.LUT R3, R3, 0x10000, RZ, 0xfc, !PT ;  /* 0x0001000003037812 */ /* 0x000fca00078efcff */
[----:B------:R3:W-:Y:S01]  /*a330*/  STL [R1+0x88], R3 ;  /* 0x0000880301007387 */ /* 0x0007e20000100800 */
[----:B--2---:R-:W-:Y:S05]  /*a340*/  @P1 BRA `(.L_x_15297) ;  /* 0x0000000000081947 */ /* 0x004fea0003800000 */
[----:B------:R-:W2:Y:S02]  /*a350*/  SYNCS.PHASECHK.TRANS64.TRYWAIT P1, [R14+URZ+0x32430], R9 ;  /* 0x032430090e0075a7 */ /* 0x000ea4000802017f */
[----:B--2---:R-:W-:Y:S05]  /*a360*/  @!P1 BRA `(.L_x_15298) ;  /* 0x0000019000249947 */ /* 0x004fea0003800000 */
.L_x_15297:
[----:B---3--:R-:W3:Y:S01]  /*a370*/  LDL R3, [R1+0x88] ;  /* 0x0000880001037983 */ /* 0x008ee20000100800 */
[----:B------:R-:W-:Y:S01]  /*a380*/  IMAD.MOV.U32 R5, RZ, RZ, 0x40000040 ;  /* 0x40000040ff057424 */ /* 0x000fe200078e00ff */
[----:B------:R-:W-:Y:S05]  /*a390*/  WARPSYNC.ALL ;  /* 0x0000000000007948 */ /* 0x000fea0003800000 */
[C---:B------:R-:W-:Y:S01]  /*a3a0*/  R2UR UR4, R212.reuse ;  /* 0x00000000d40472ca */ /* 0x040fe200000e0000 */
[----:B0-----:R-:W-:Y:S01]  /*a3b0*/  WARPGROUP.ARRIVE ;  /* 0x00000000000079c5 */ /* 0x001fe20000000000 */
[----:B------:R-:W-:Y:S01]  /*a3c0*/  R2UR UR5, R213 ;  /* 0x00000000d50572ca */ /* 0x000fe200000e0000 */
[----:B------:R-:W-:Y:S01]  /*a3d0*/  VIADD R20, R212, 0x2 ;  /* 0x00000002d4147836 */ /* 0x000fe20000000000 */
[----:B------:R-:W-:Y:S01]  /*a3e0*/  R2UR UR7, R5 ;  /* 0x00000000050772ca */ /* 0x000fe200000e0000 */
[----:B------:R-:W-:Y:S01]  /*a3f0*/  IMAD.MOV.U32 R21, RZ, RZ, 0x40000040 ;  /* 0x40000040ff157424 */ /* 0x000fe200078e00ff */
[----:B------:R-:W-:Y:S01]  /*a400*/  BSSY B0, `(.L_x_15299) ;  /* 0x000002a000007945 */ /* 0x000fe20003800000 */
[----:B------:R-:W-:-:S02]  /*a410*/  IMAD.MOV.U32 R7, RZ, RZ, 0x40000040 ;  /* 0x40000040ff077424 */ /* 0x000fc400078e00ff */
[C---:B------:R-:W-:Y:S01]  /*a420*/  VIADD R12, R212.reuse, 0x4 ;  /* 0x00000004d40c7836 */ /* 0x040fe20000000000 */
[----:B------:R0:W-:Y:S01]  /*a430*/  STL.64 [R1+0x80], R20 ;  /* 0x0000801401007387 */ /* 0x0001e20000100a00 */
[----:B------:R-:W-:Y:S02]  /*a440*/  IMAD.MOV.U32 R13, RZ, RZ, 0x40000040 ;  /* 0x40000040ff0d7424 */ /* 0x000fe400078e00ff */
[----:B------:R-:W-:Y:S02]  /*a450*/  VIADD R10, R212, 0x6 ;  /* 0x00000006d40a7836 */ /* 0x000fe40000000000 */
[----:B------:R-:W-:Y:S01]  /*a460*/  IMAD.MOV.U32 R11, RZ, RZ, 0x40000040 ;  /* 0x40000040ff0b7424 */ /* 0x000fe200078e00ff */
[----:B------:R0:W-:Y:S01]  /*a470*/  STL.64 [R1+0x78], R12 ;  /* 0x0000780c01007387 */ /* 0x0001e20000100a00 */
[----:B------:R-:W-:-:S03]  /*a480*/  IMAD.MOV.U32 R5, RZ, RZ, 0x40000040 ;  /* 0x40000040ff057424 */ /* 0x000fc600078e00ff */
[----:B------:R0:W-:Y:S01]  /*a490*/  STL.64 [R1+0x70], R10 ;  /* 0x0000700a01007387 */ /* 0x0001e20000100a00 */
[----:B---3--:R-:W-:Y:S01]  /*a4a0*/  IMAD R4, R18, 0x300, R3 ;  /* 0x0000030012047824 */ /* 0x008fe200078e0203 */
[----:B------:R-:W-:-:S03]  /*a4b0*/  SHF.L.U32 R3, R0, 0x1f, RZ ;  /* 0x0000001f00037819 */ /* 0x000fc600000006ff */
[C---:B------:R-:W-:Y:S01]  /*a4c0*/  VIADD R6, R4.reuse, 0x2 ;  /* 0x0000000204067836 */ /* 0x040fe20000000000 */
[----:B------:R-:W-:-:S13]  /*a4d0*/  R2UR UR6, R4 ;  /* 0x00000000040672ca */ /* 0x000fda00000e0000 */
[----:B------:R-:W-:Y:S01]  /*a4e0*/  HGMMA.64x96x16.F32 R24, gdesc[UR4], RZ, !UPT, gsb0 ;  /* 0x01600000041879f0 */ /* 0x000fe2000c0008ff */
[----:B------:R-:W-:Y:S02]  /*a4f0*/  R2UR UR4, R20 ;  /* 0x00000000140472ca */ /* 0x000fe400000e0000 */
[----:B------:R-:W-:Y:S02]  /*a500*/  R2UR UR5, R21 ;  /* 0x00000000150572ca */ /* 0x000fe400000e0000 */
[----:B------:R-:W-:Y:S02]  /*a510*/  R2UR UR6, R6 ;  /* 0x00000000060672ca */ /* 0x000fe400000e0000 */
[----:B------:R-:W-:Y:S01]  /*a520*/  R2UR UR7, R7 ;  /* 0x00000000070772ca */ /* 0x000fe200000e0000 */
[----:B------:R-:W-:Y:S01]  /*a530*/  IMAD.MOV.U32 R7, RZ, RZ, 0x40000040 ;  /* 0x40000040ff077424 */ /* 0x000fe200078e00ff */
[C---:B------:R-:W-:Y:S01]  /*a540*/  IADD3 R6, R4.reuse, 0x4, RZ ;  /* 0x0000000404067810 */ /* 0x040fe20007ffe0ff */
        /* <DEDUP_REMOVED lines=19> */
[----:B------:R-:W3:Y:S02]  /*a680*/  SYNCS.PHASECHK.TRANS64.TRYWAIT P1, [R22+URZ+0x32410], R3 ;  /* 0x03241003160075a7 */ /* 0x000ee4000802017f */
[----:B0--3--:R-:W-:Y:S05]  /*a690*/  @!P1 BRA `(.L_x_15300) ;  /* 0x0000018c006c9947 */ /* 0x009fea0003800000 */
.L_x_15549:
[----:B------:R-:W-:Y:S05]  /*a6a0*/  BSYNC B0 ;  /* 0x0000000000007941 */ /* 0x000fea0003800000 */
.L_x_15299:
[----:B------:R-:W-:Y:S05]  /*a6b0*/  @!P0 BRA `(.L_x_15301) ;  /* 0x0000000000048947 */ /* 0x000fea0003800000 */
[----:B------:R-:W-:Y:S01]  /*a6c0*/  BPT.TRAP 0x1 ;  /* 0x000000040000795c */ /* 0x000fe20000300000 */
.L_x_15301:
[----:B------:R3:W4:Y:S01]  /*a6d0*/  SYNCS.PHASECHK.TRANS64.TRYWAIT P1, [R14+URZ+0x32450], R9 ;  /* 0x032450090e0075a7 */ /* 0x000722000802017f */
[----:B------:R-:W-:Y:S05]  /*a6e0*/  @!P0 BRA `(.L_x_15302) ;  /* 0x0000000000048947 */ /* 0x000fea0003800000 */
[----:B------:R-:W-:Y:S01]  /*a6f0*/  BPT.TRAP 0x1 ;  /* 0x000000040000795c */ /* 0x000fe20000300000 */
.L_x_15302:
[----:B----4-:R-:W-:Y:S05]  /*a700*/  @P1 BRA `(.L_x_15303) ;  /* 0x0000000000081947 */ /* 0x010fea0003800000 */
[----:B------:R-:W4:Y:S02]  /*a710*/  SYNCS.PHASECHK.TRANS64.TRYWAIT P1, [R14+URZ+0x32450], R9 ;  /* 0x032450090e0075a7 */ /* 0x000f24000802017f */
[----:B----4-:R-:W-:Y:S05]  /*a720*/  @!P1 BRA `(.L_x_15304) ;  /* 0x0000018c005c9947 */ /* 0x010fea0003800000 */
.L_x_15303:
[----:B------:R-:W-:Y:S05]  /*a730*/  WARPSYNC.ALL ;  /* 0x0000000000007948 */ /* 0x000fea0003800000 */
[----:B------:R-:W-:Y:S01]  /*a740*/  R2UR UR39, R22 ;  /* 0x00000000162772ca */ /* 0x000fe200000e0000 */
[----:B------:R-:W-:Y:S01]  /*a750*/  IMAD.MOV.U32 R7, RZ, RZ, 0xc00 ;  /* 0x00000c00ff077424 */ /* 0x000fe200078e00ff */
[----:B------:R-:W-:Y:S01]  /*a760*/  LOP3.LUT R4, R72, 0x10000, RZ, 0xfc, !PT ;  /* 0x0001000048047812 */ /* 0x000fe200078efcff */
[----:B------:R-:W-:Y:S01]  /*a770*/  WARPGROUP.ARRIVE ;  /* 0x00000000000079c5 */ /* 0x000fe20000000000 */
[----:B------:R-:W-:Y:S01]  /*a780*/  MOV R5, 0x40000040 ;  /* 0x4000004000057802 */ /* 0x000fe20000000f00 */
[----:B------:R-:W-:Y:S01]  /*a790*/  IMAD.MOV.U32 R85, RZ, RZ, 0x40000040 ;  /* 0x40000040ff557424 */ /* 0x000fe200078e00ff */
[C---:B------:R-:W-:Y:S01]  /*a7a0*/  R2UR UR4, R4.reuse ;  /* 0x00000000040472ca */ /* 0x040fe200000e0000 */
[C---:B------:R-:W-:Y:S01]  /*a7b0*/  VIADD R84, R4.reuse, 0x2 ;  /* 0x0000000204547836 */ /* 0x040fe20000000000 */
[----:B------:R-:W-:Y:S01]  /*a7c0*/  R2UR UR5, R5 ;  /* 0x00000000050572ca */ /* 0x000fe200000e0000 */
[----:B-1234-:R-:W-:Y:S01]  /*a7d0*/  IMAD.MOV.U32 R9, RZ, RZ, 0x40000040 ;  /* 0x40000040ff097424 */ /* 0x01efe200078e00ff */
[----:B------:R-:W-:Y:S01]  /*a7e0*/  MOV R83, 0x40000040 ;  /* 0x4000004000537802 */ /* 0x000fe20000000f00 */
[C---:B------:R-:W-:Y:S01]  /*a7f0*/  VIADD R82, R4.reuse, 0x4 ;  /* 0x0000000404527836 */ /* 0x040fe20000000000 */
[----:B------:R-:W-:Y:S01]  /*a800*/  MOV R79, 0x40000040 ;  /* 0x40000040004f7802 */ /* 0x000fe20000000f00 */
[----:B------:R-:W-:Y:S01]  /*a810*/  UIADD3 UR39, UR39, 0x400, URZ ;  /* 0x0000040027277890 */ /* 0x000fe2000fffe03f */
[C---:B------:R-:W-:Y:S01]  /*a820*/  VIADD R80, R4.reuse, 0x6 ;  /* 0x0000000604507836 */ /* 0x040fe20000000000 */
[----:B------:R-:W-:Y:S01]  /*a830*/  MOV R75, 0x40000040 ;  /* 0x40000040004b7802 */ /* 0x000fe20000000f00 */
[----:B------:R-:W-:Y:S01]  /*a840*/  IMAD.MOV.U32 R81, RZ, RZ, 0x40000040 ;  /* 0x40000040ff517424 */ /* 0x000fe200078e00ff */
[----:B------:R-:W-:Y:S01]  /*a850*/  USHF.R.U32.HI UR39, URZ, 0x4, UR39 ;  /* 0x000000043f277899 */ /* 0x000fe20008011627 */
[C---:B------:R-:W-:Y:S01]  /*a860*/  VIADD R78, R4.reuse, 0x400 ;  /* 0x00000400044e7836 */ /* 0x040fe20000000000 */
[----:B------:R-:W-:Y:S01]  /*a870*/  MOV R221, 0x40000040 ;  /* 0x4000004000dd7802 */ /* 0x000fe20000000f00 */
[C---:B------:R-:W-:Y:S01]  /*a880*/  VIADD R76, R4.reuse, 0x402 ;  /* 0x00000402044c7836 */ /* 0x040fe20000000000 */
[----:B------:R-:W-:Y:S01]  /*a890*/  ULOP3.LUT UR39, UR39, 0x3fff, URZ, 0xc0, !UPT ;  /* 0x00003fff27277892 */ /* 0x000fe2000f8ec03f */
[----:B------:R-:W-:Y:S01]  /*a8a0*/  IMAD.MOV.U32 R77, RZ, RZ, 0x40000040 ;  /* 0x40000040ff4d7424 */ /* 0x000fe200078e00ff */
[----:B------:R-:W-:Y:S01]  /*a8b0*/  MOV R217, 0x40000040 ;  /* 0x4000004000d97802 */ /* 0x000fe20000000f00 */
[C---:B------:R-:W-:Y:S01]  /*a8c0*/  VIADD R74, R4.reuse, 0x404 ;  /* 0x00000404044a7836 */ /* 0x040fe20000000000 */
[----:B------:R-:W-:Y:S01]  /*a8d0*/  ULOP3.LUT UR38, UR39, 0x10000, URZ, 0xfc, !UPT ;  /* 0x0001000027267892 */ /* 0x000fe2000f8efc3f */
[C---:B------:R-:W-:Y:S01]  /*a8e0*/  VIADD R72, R4.reuse, 0x406 ;  /* 0x0000040604487836 */ /* 0x040fe20000000000 */
[----:B------:R-:W-:Y:S01]  /*a8f0*/  MOV R13, 0x40000040 ;  /* 0x40000040000d7802 */ /* 0x000fe20000000f00 */
[----:B------:R-:W-:Y:S01]  /*a900*/  IMAD.MOV.U32 R73, RZ, RZ, 0x40000040 ;  /* 0x40000040ff497424 */ /* 0x000fe200078e00ff */
[----:B------:R-:W-:Y:S01]  /*a910*/  MOV R21, 0x40000040 ;  /* 0x4000004000157802 */ /* 0x000fe20000000f00 */
[----:B------:R-:W-:Y:S01]  /*a920*/  VIADD R220, R4, 0x800 ;  /* 0x0000080004dc7836 */ /* 0x000fe20000000000 */
[----:B------:R-:W1:Y:S01]  /*a930*/  S2R R0, SR_TID.X ;  /* 0x0000000000007919 */ /* 0x000e620000002100 */
[----:B------:R-:W-:-:S02]  /*a940*/  IMAD R6, R18, R7, UR38 ;  /* 0x0000002612067e24 */ /* 0x000fc4000f8e0207 */
[----:B------:R-:W-:Y:S01]  /*a950*/  IMAD.MOV.U32 R7, RZ, RZ, 0x40000040 ;  /* 0x40000040ff077424 */ /* 0x000fe200078e00ff */
[----:B------:R2:W-:Y:S01]  /*a960*/  STL.64 [R1+0x68], R84 ;  /* 0x0000685401007387 */ /* 0x0005e20000100a00 */
[C---:B------:R-:W-:Y:S01]  /*a970*/  VIADD R8, R6.reuse, 0x2 ;  /* 0x0000000206087836 */ /* 0x040fe20000000000 */
[----:B------:R-:W-:Y:S01]  /*a980*/  R2UR UR6, R6 ;  /* 0x00000000060672ca */ /* 0x000fe200000e0000 */
[C---:B------:R-:W-:Y:S01]  /*a990*/  VIADD R218, R4.reuse, 0x802 ;  /* 0x0000080204da7836 */ /* 0x040fe20000000000 */
[----:B------:R-:W-:Y:S01]  /*a9a0*/  R2UR UR7, R7 ;  /* 0x00000000070772ca */ /* 0x000fe200000e0000 */
[----:B------:R-:W-:Y:S01]  /*a9b0*/  IMAD.MOV.U32 R219, RZ, RZ, 0x40000040 ;  /* 0x40000040ffdb7424 */ /* 0x000fe200078e00ff */
[----:B------:R2:W-:Y:S01]  /*a9c0*/  STL.64 [R1+0x60], R82 ;  /* 0x0000605201007387 */ /* 0x0005e20000100a00 */
[C---:B------:R-:W-:Y:S02]  /*a9d0*/  VIADD R216, R4.reuse, 0x804 ;  /* 0x0000080404d87836 */ /* 0x040fe40000000000 */
[----:B------:R-:W-:Y:S01]  /*a9e0*/  VIADD R214, R4, 0x806 ;  /* 0x0000080604d67836 */ /* 0x000fe20000000000 */
[----:B------:R2:W-:Y:S01]  /*a9f0*/  STL.64 [R1+0x58], R80 ;  /* 0x0000585001007387 */ /* 0x0005e20000100a00 */
[----:B------:R-:W-:-:S02]  /*aa00*/  IMAD.MOV.U32 R215, RZ, RZ, 0x40000040 ;  /* 0x40000040ffd77424 */ /* 0x000fc400078e00ff */
[C---:B------:R-:W-:Y:S01]  /*aa10*/  VIADD R12, R4.reuse, 0xc00 ;  /* 0x00000c00040c7836 */ /* 0x040fe20000000000 */
[----:B------:R2:W-:Y:S01]  /*aa20*/  STL.64 [R1+0x50], R78 ;  /* 0x0000504e01007387 */ /* 0x0005e20000100a00 */
[----:B------:R-:W-:Y:S02]  /*aa30*/  VIADD R10, R4, 0xc02 ;  /* 0x00000c02040a7836 */ /* 0x000fe40000000000 */
[----:B------:R-:W-:Y:S01]  /*aa40*/  HGMMA.64x96x16.F32 R24, gdesc[UR4], R24, gsb0 ;  /* 0x01600000041879f0 */ /* 0x000fe20008000818 */
        /* <DEDUP_REMOVED lines=8> */
[----:B------:R2:W-:Y:S01]  /*aad0*/  STL.64 [R1+0x48], R76 ;  /* 0x0000484c01007387 */ /* 0x0005e20000100a00 */
[----:B------:R-:W-:Y:S01]  /*aae0*/  IMAD.MOV.U32 R7, RZ, RZ, 0x40000040 ;  /* 0x40000040ff077424 */ /* 0x000fe200078e00ff */
[----:B-1----:R-:W-:-:S02]  /*aaf0*/  SHF.R.U32.HI R0, RZ, 0x7, R0 ;  /* 0x00000007ff007819 */ /* 0x002fc40000011600 */
[----:B------:R2:W-:Y:S04]  /*ab00*/  STL.64 [R1+0x40], R74 ;  /* 0x0000404a01007387 */ /* 0x0005e80000100a00 */
[----:B------:R2:W-:Y:S01]  /*ab10*/  STL.64 [R1+0x18], R72 ;  /* 0x0000184801007387 */ /* 0x0005e20000100a00 */
        /* <DEDUP_REMOVED lines=111> */
[----:B------:R-:W-:Y:S01]  /*b210*/  R2UR UR6, R20 ;  /* 0x00000000140672ca */ /* 0x000fe200000e0000 */
[----:B------:R-:W-:Y:S01]  /*b220*/  VIADD R20, R6, 0x906 ;  /* 0x0000090606147836 */ /* 0x000fe20000000000 */
[----:B------:R-:W-:Y:S01]  /*b230*/  R2UR UR7, R21 ;  /* 0x00000000150772ca */ /* 0x000fe200000e0000 */
[----:B------:R-:W-:Y:S01]  /*b240*/  VIADD R6, R4, 0xc06 ;  /* 0x00000c0604067836 */ /* 0x000fe20000000000 */
[----:B------:R-:W-:Y:S01]  /*b250*/  R2UR UR4, R8 ;  /* 0x00000000080472ca */ /* 0x000fe200000e0000 */
[----:B------:R-:W-:Y:S01]  /*b260*/  IMAD.MOV.U32 R21, RZ, RZ, 0x40000040 ;  /* 0x40000040ff157424 */ /* 0x000fe200078e00ff */
        /* <DEDUP_REMOVED lines=11> */
[----:B------:R-:W-:Y:S03]  /*b320*/  HGMMA.64x96x16.F32 R24, gdesc[UR4], R24, gsb0 ;  /* 0x01600000041879f0 */ /* 0x000fe60008000818 */
[----:B------:R-:W-:Y:S02]  /*b330*/  WARPGROUP.DEPBAR.LE gsb0, 0x0 ;  /* 0x00008000000079c5 */ /* 0x000fe40000010000 */
[----:B------:R2:W-:Y:S06]  /*b340*/  BAR.ARV R21, 0x100 ;  /* 0x000400150000751d */ /* 0x0005ec0000002000 */
[----:B------:R-:W-:Y:S05]  /*b350*/  @!P0 BRA `(.L_x_15305) ;  /* 0x0000000000048947 */ /* 0x000fea0003800000 */
[----:B------:R-:W-:Y:S01]  /*b360*/  BPT.TRAP 0x1 ;  /* 0x000000040000795c */ /* 0x000fe20000300000 */
.L_x_15305:
[----:B------:R-:W3:Y:S01]  /*b370*/  LDL R20, [R1+0xc4] ;  /* 0x0000c40001147983 */ /* 0x000ee20000100800 */
[----:B--2---:R-:W1:Y:S01]  /*b380*/  LDC R74, c[0x0][0x448] ;  /* 0x00011200ff4a7b82 */ /* 0x004e620000000800 */
[----:B------:R-:W-:Y:S01]  /*b390*/  ULDC UR4, c[0x0][0xad0] ;  /* 0x0002b40000047ab9 */ /* 0x000fe20000000800 */
[----:B------:R-:W-:Y:S01]  /*b3a0*/  ULDC UR46, c[0x0][0xa80] ;  /* 0x0002a000002e7ab9 */ /* 0x000fe20000000800 */
[----:B------:R-:W3:Y:S04]  /*b3b0*/  LDL R180, [R1+0x94] ;  /* 0x0000940001b47983 */ /* 0x000ee80000100800 */
[----:B------:R-:W2:Y:S01]  /*b3c0*/  LDL R178, [R1+0xb0] ;  /* 0x0000b00001b27983 */ /* 0x000ea20000100800 */
[----:B------:R-:W-:Y:S01]  /*b3d0*/  FMUL.FTZ R73, R35, UR4 ;  /* 0x0000000423497c20 */ /* 0x000fe20008410000 */
[----:B0-----:R-:W-:Y:S01]  /*b3e0*/  FMUL.FTZ R3, R25, UR4 ;  /* 0x0000000419037c20 */ /* 0x001fe20008410000 */
[----:B------:R-:W-:Y:S01]  /*b3f0*/  FMUL.FTZ R25, R26, UR4 ;  /* 0x000000041a197c20 */ /* 0x000fe20008410000 */
[----:B------:R-:W4:Y:S01]  /*b400*/  LDL R78, [R1+0xb4] ;  /* 0x0000b400014e7983 */ /* 0x000f220000100800 */
[----:B------:R-:W-:Y:S01]  /*b410*/  FMUL.FTZ R26, R31, UR4 ;  /* 0x000000041f1a7c20 */ /* 0x000fe20008410000 */
[----:B------:R-:W-:-:S02]  /*b420*/  FMUL.FTZ R31, R33, UR4 ;  /* 0x00000004211f7c20 */ /* 0x000fc40008410000 */
[----:B------:R-:W5:Y:S01]  /*b430*/  LDL R179, [R1+0x8c] ;  /* 0x00008c0001b37983 */ /* 0x000f620000100800 */
[----:B-1----:R-:W-:Y:S01]  /*b440*/  ISETP.NE.AND P5, PT, R74, 0x1, PT ;  /* 0x000000014a00780c */ /* 0x002fe20003fa5270 */
        /* <DEDUP_REMOVED lines=12> */
[----:B------:R-:W1:Y:S07]  /*b510*/  @P5 LDC R35, c[0x0][0x44c] ;  /* 0x00011300ff235b82 */ /* 0x000e6e0000000800 */
[----:B------:R-:W0:Y:S01]  /*b520*/  MUFU.TANH R28, R28 ;  /* 0x0000001c001c7308 */ /* 0x000e220000002400 */
[----:B------:R-:W0:Y:S07]  /*b530*/  @P5 LDC R37, c[0x0][0x450] ;  /* 0x00011400ff255b82 */ /* 0x000e2e0000000800 */
[----:B------:R-:W5:Y:S01]  /*b540*/  MUFU.TANH R72, R72 ;  /* 0x0000004800487308 */ /* 0x000f620000002400 */
[----:B------:R-:W-:-:S07]  /*b550*/  FMUL.FTZ R39, R49, UR4 ;  /* 0x0000000431277c20 */ /* 0x000fce0008410000 */
[----:B------:R-:W5:Y:S01]  /*b560*/  MUFU.TANH R30, R30 ;  /* 0x0000001e001e7308 */ /* 0x000f620000002400 */
[----:B------:R-:W-:-:S07]  /*b570*/  FMUL.FTZ R34, R40, UR4 ;  /* 0x0000000428227c20 */ /* 0x000fce0008410000 */
[----:B------:R-:W5:Y:S01]  /*b580*/  MUFU.TANH R31, R31 ;  /* 0x0000001f001f7308 */ /* 0x000f620000002400 */
[----:B------:R-:W-:Y:S01]  /*b590*/  FMUL.FTZ R74, R38, UR4 ;  /* 0x00000004264a7c20 */ /* 0x000fe20008410000 */
[----:B------:R-:W-:-:S06]  /*b5a0*/  FMUL.FTZ R76, R43, UR4 ;  /* 0x000000042b4c7c20 */ /* 0x000fcc0008410000 */
[----:B------:R-:W5:Y:S01]  /*b5b0*/  MUFU.TANH R32, R32 ;  /* 0x0000002000207308 */ /* 0x000f620000002400 */
[----:B------:R-:W-:-:S07]  /*b5c0*/  FMUL.FTZ R36, R41, UR4 ;  /* 0x0000000429247c20 */ /* 0x000fce0008410000 */
[----:B------:R-:W5:Y:S01]  /*b5d0*/  MUFU.TANH R33, R33 ;  /* 0x0000002100217308 */ /* 0x000f620000002400 */
[----:B------:R-:W-:-:S07]  /*b5e0*/  FMUL.FTZ R77, R42, UR4 ;  /* 0x000000042a4d7c20 */ /* 0x000fce0008410000 */
[----:B------:R-:W5:Y:S01]  /*b5f0*/  MUFU.TANH R34, R34 ;  /* 0x0000002200227308 */ /* 0x000f620000002400 */
[----:B------:R-:W-:-:S07]  /*b600*/  FMUL.FTZ R41, R48, UR4 ;  /* 0x0000000430297c20 */ /* 0x000fce0008410000 */
[----:B------:R-:W5:Y:S01]  /*b610*/  MUFU.TANH R36, R36 ;  /* 0x0000002400247308 */ /* 0x000f620000002400 */
[----:B------:R-:W-:-:S07]  /*b620*/  FMUL.FTZ R40, R52, UR4 ;  /* 0x0000000434287c20 */ /* 0x000fce0008410000 */
[----:B------:R-:W-:Y:S08]  /*b630*/  MUFU.TANH R41, R41 ;  /* 0x0000002900297308 */ /* 0x000ff00000002400 */
[----:B------:R-:W-:Y:S08]  /*b640*/  MUFU.TANH R39, R39 ;  /* 0x0000002700277308 */ /* 0x000ff00000002400 */
[----:B------:R-:W-:Y:S01]  /*b650*/  MUFU.TANH R40, R40 ;  /* 0x0000002800287308 */ /* 0x000fe20000002400 */
[----:B------:R-:W-:Y:S01]  /*b660*/  FMUL.FTZ R61, R61, UR4 ;  /* 0x000000043d3d7c20 */ /* 0x000fe20008410000 */
[----:B------:R-:W-:-:S06]  /*b670*/  FMUL.FTZ R52, R64, UR4 ;  /* 0x0000000440347c20 */ /* 0x000fcc0008410000 */
[----:B------:R-:W-:Y:S01]  /*b680*/  MUFU.TANH R52, R52 ;  /* 0x0000003400347308 */ /* 0x000fe20000002400 */
[----:B------:R-:W-:Y:S01]  /*b690*/  FMUL.FTZ R69, R69, UR4 ;  /* 0x0000000445457c20 */ /* 0x000fe20008410000 */
[----:B------:R-:W-:Y:S01]  /*b6a0*/  FMUL.FTZ R46, R46, UR4 ;  /* 0x000000042e2e7c20 */ /* 0x000fe20008410000 */
[----:B------:R-:W-:Y:S01]  /*b6b0*/  FMUL.FTZ R82, R47, UR4 ;  /* 0x000000042f527c20 */ /* 0x000fe20008410000 */
[----:B------:R-:W-:Y:S01]  /*b6c0*/  FMUL.FTZ R83, R50, UR4 ;  /* 0x0000000432537c20 */ /* 0x000fe20008410000 */
[----:B------:R-:W-:-:S03]  /*b6d0*/  FMUL.FTZ R80, R51, UR4 ;  /* 0x0000000433507c20 */ /* 0x000fc60008410000 */
[----:B------:R-:W-:Y:S08]  /*b6e0*/  MUFU.TANH R25, R25 ;  /* 0x0000001900197308 */ /* 0x000ff00000002400 */
[----:B------:R-:W-:Y:S08]  /*b6f0*/  MUFU.TANH R15, R15 ;  /* 0x0000000f000f7308 */ /* 0x000ff00000002400 */
[----:B------:R-:W-:Y:S08]  /*b700*/  MUFU.TANH R27, R27 ;  /* 0x0000001b001b7308 */ /* 0x000ff00000002400 */
[----:B------:R-:W-:Y:S08]  /*b710*/  MUFU.TANH R26, R26 ;  /* 0x0000001a001a7308 */ /* 0x000ff00000002400 */
[----:B------:R-:W-:Y:S08]  /*b720*/  MUFU.TANH R29, R29 ;  /* 0x0000001d001d7308 */ /* 0x000ff00000002400 */
[----:B------:R-:W-:Y:S01]  /*b730*/  MUFU.TANH R73, R73 ;  /* 0x0000004900497308 */ /* 0x000fe20000002400 */
[----:B---3--:R-:W-:-:S04]  /*b740*/  IMAD.IADD R20, R20, 0x1, R180 ;  /* 0x0000000114147824 */ /* 0x008fc800078e02b4 */
[----:B-1----:R-:W-:-:S05]  /*b750*/  @P5 IMAD.HI.U32 R24, R20, R35, RZ ;  /* 0x0000002314185227 */ /* 0x002fca00078e00ff */
[----:B0-----:R-:W-:-:S05]  /*b760*/  @P5 SHF.R.U32.HI R20, RZ, R37, R24 ;  /* 0x00000025ff145219 */ /* 0x001fca0000011618 */
[----:B------:R-:W0:Y:S01]  /*b770*/  SHFL.IDX PT, R24, R20, RZ, 0x1c1f ;  /* 0x001c1fff14187589 */ /* 0x000e2200000e0000 */
[----:B--2---:R-:W-:-:S05]  /*b780*/  IMAD R84, R177, -0x60, R178 ;  /* 0xffffffa0b1547824 */ /* 0x004fca00078e02b2 */
[C-C-:B----4-:R-:W-:Y:S02]  /*b790*/  IADD3 R85, -R78.reuse, 0x61, R84.reuse ;  /* 0x000000614e557810 */ /* 0x150fe40007ffe154 */
[----:B------:R-:W-:-:S03]  /*b7a0*/  IADD3 R84, -R78, 0x60, R84 ;  /* 0x000000604e547810 */ /* 0x000fc60007ffe154 */
[----:B-----5:R-:W-:Y:S02]  /*b7b0*/  IMAD.IADD R85, R85, 0x1, -R179 ;  /* 0x0000000155557824 */ /* 0x020fe400078e0ab3 */
[----:B------:R-:W-:Y:S01]  /*b7c0*/  FMUL.FTZ R35, R44, UR4 ;  /* 0x000000042c237c20 */ /* 0x000fe20008410000 */
[----:B------:R-:W-:Y:S02]  /*b7d0*/  FMUL.FTZ R37, R45, UR4 ;  /* 0x000000042d257c20 */ /* 0x000fe40008410000 */
[----:B0-----:R-:W-:-:S04]  /*b7e0*/  VIADDMNMX R24, R24, R85, R84, PT ;  /* 0x0000005518187246 */ /* 0x001fc80003800154 */
[C---:B------:R-:W-:Y:S02]  /*b7f0*/  ISETP.GT.AND P1, PT, R24.reuse, RZ, PT ;  /* 0x000000ff1800720c */ /* 0x040fe40003f24270 */
[C---:B------:R-:W-:Y:S02]  /*b800*/  ISETP.GT.AND P2, PT, R24.reuse, 0x1, PT ;  /* 0x000000011800780c */ /* 0x040fe40003f44270 */
[----:B------:R-:W-:Y:S02]  /*b810*/  ISETP.GT.AND P3, PT, R24, 0x8, PT ;  /* 0x000000081800780c */ /* 0x000fe40003f64270 */
[----:B------:R-:W-:Y:S02]  /*b820*/  FSEL R49, R0, -INF , P1 ;  /* 0xff80000000317808 */ /* 0x000fe40000800000 */
[----:B------:R-:W-:Y:S02]  /*b830*/  FSEL R44, R3, -INF , P2 ;  /* 0xff800000032c7808 */ /* 0x000fe40001000000 */
[----:B------:R-:W-:-:S02]  /*b840*/  FSEL R45, R28, -INF , P3 ;  /* 0xff8000001c2d7808 */ /* 0x000fc40001800000 */
[C---:B------:R-:W-:Y:S02]  /*b850*/  ISETP.GT.AND P1, PT, R24.reuse, 0x9, PT ;  /* 0x000000091800780c */ /* 0x040fe40003f24270 */
[----:B------:R-:W-:Y:S02]  /*b860*/  FMNMX.FTZ R28, R49, R44, !PT ;  /* 0x0000002c311c7209 */ /* 0x000fe40007810000 */
[----:B------:R-:W-:Y:S02]  /*b870*/  ISETP.GT.AND P2, PT, R24, 0x10, PT ;  /* 0x000000101800780c */ /* 0x000fe40003f44270 */
[----:B------:R-:W-:Y:S02]  /*b880*/  FSEL R43, R72, -INF , P1 ;  /* 0xff800000482b7808 */ /* 0x000fe40000800000 */
[----:B------:R-:W-:Y:S01]  /*b890*/  FMNMX.FTZ R38, R45, R28, !PT ;  /* 0x0000001c2d267209 */ /* 0x000fe20007810000 */
[----:B------:R-:W-:Y:S01]  /*b8a0*/  FMUL.FTZ R0, R53, UR4 ;  /* 0x0000000435007c20 */ /* 0x000fe20008410000 */
[----:B------:R-:W-:-:S02]  /*b8b0*/  ISETP.GT.AND P1, PT, R24, 0x11, PT ;  /* 0x000000111800780c */ /* 0x000fc40003f24270 */
        /* <DEDUP_REMOVED lines=8> */
[----:B------:R-:W-:Y:S02]  /*b940*/  FMNMX.FTZ R53, R42, R53, !PT ;  /* 0x000000352a357209 */ /* 0x000fe40007810000 */
[----:B------:R-:W-:Y:S01]  /*b950*/  ISETP.GT.AND P2, PT, R24, 0x20, PT ;  /* 0x000000201800780c */ /* 0x000fe20003f44270 */
[----:B------:R-:W1:Y:S01]  /*b960*/  MUFU.TANH R37, R37 ;  /* 0x0000002500257308 */ /* 0x000e620000002400 */
[----:B------:R-:W-:Y:S02]  /*b970*/  FSEL R38, R33, -INF , P1 ;  /* 0xff80000021267808 */ /* 0x000fe40000800000 */
[----:B------:R-:W-:Y:S02]  /*b980*/  FMNMX.FTZ R53, R48, R53, !PT ;  /* 0x0000003530357209 */ /* 0x000fe40007810000 */
[----:B------:R-:W-:-:S02]  /*b990*/  ISETP.GT.AND P1, PT, R24, 0x21, PT ;  /* 0x000000211800780c */ /* 0x000fc40003f24270 */
[----:B------:R-:W-:Y:S02]  /*b9a0*/  FSEL R72, R34, -INF , P2 ;  /* 0xff80000022487808 */ /* 0x000fe40001000000 */
[----:B------:R-:W-:Y:S02]  /*b9b0*/  FMNMX.FTZ R53, R38, R53, !PT ;  /* 0x0000003526357209 */ /* 0x000fe40007810000 */
[----:B------:R-:W-:Y:S02]  /*b9c0*/  ISETP.GT.AND P2, PT, R24, 0x28, PT ;  /* 0x000000281800780c */ /* 0x000fe40003f44270 */
[----:B------:R-:W-:Y:S02]  /*b9d0*/  FSEL R36, R36, -INF , P1 ;  /* 0xff80000024247808 */ /* 0x000fe40000800000 */
[----:B------:R-:W-:Y:S01]  /*b9e0*/  FMNMX.FTZ R53, R72, R53, !PT ;  /* 0x0000003548357209 */ /* 0x000fe20007810000 */
[----:B------:R-:W-:Y:S01]  /*b9f0*/  FMUL.FTZ R32, R60, UR4 ;  /* 0x000000043c207c20 */ /* 0x000fe20008410000 */
[----:B------:R-:W-:Y:S01]  /*ba00*/  ISETP.GT.AND P1, PT, R24, 0x29, PT ;  /* 0x000000291800780c */ /* 0x000fe20003f24270 */
[----:B------:R-:W-:Y:S01]  /*ba10*/  FMUL.FTZ R3, R56, UR4 ;  /* 0x0000000438037c20 */ /* 0x000fe20008410000 */
[----:B0-----:R-:W-:-:S02]  /*ba20*/  FSEL R60, R35, -INF , P2 ;  /* 0xff800000233c7808 */ /* 0x001fc40001000000 */
[----:B------:R-:W-:Y:S01]  /*ba30*/  FMNMX.FTZ R53, R36, R53, !PT ;  /* 0x0000003524357209 */ /* 0x000fe20007810000 */
[----:B------:R-:W0:Y:S01]  /*ba40*/  MUFU.TANH R0, R0 ;  /* 0x0000000000007308 */ /* 0x000e220000002400 */
[----:B------:R-:W-:Y:S01]  /*ba50*/  ISETP.GT.AND P2, PT, R24, 0x30, PT ;  /* 0x000000301800780c */ /* 0x000fe20003f44270 */
[----:B------:R-:W-:Y:S01]  /*ba60*/  FMUL.FTZ R30, R57, UR4 ;  /* 0x00000004391e7c20 */ /* 0x000fe20008410000 */
[----:B-1----:R-:W-:Y:S02]  /*ba70*/  FSEL R34, R37, -INF , P1 ;  /* 0xff80000025227808 */ /* 0x002fe40000800000 */
        /* <DEDUP_REMOVED lines=11> */
[----:B------:R-:W-:Y:S01]  /*bb30*/  FMNMX.FTZ R37, R33, R56, !PT ;  /* 0x0000003821257209 */ /* 0x000fe20007810000 */
[----:B------:R-:W3:Y:S01]  /*bb40*/  MUFU.TANH R32, R32 ;  /* 0x0000002000207308 */ /* 0x000ee20000002400 */
[----:B0-----:R-:W-:Y:S01]  /*bb50*/  FSEL R31, R0, -INF , P1 ;  /* 0xff800000001f7808 */ /* 0x001fe20000800000 */
[----:B------:R-:W-:Y:S01]  /*bb60*/  FMUL.FTZ R53, R65, UR4 ;  /* 0x0000000441357c20 */ /* 0x000fe20008410000 */
[----:B------:R-:W-:Y:S02]  /*bb70*/  ISETP.GT.AND P2, PT, R24, 0x40, PT ;  /* 0x000000401800780c */ /* 0x000fe40003f44270 */
[----:B------:R-:W-:-:S03]  /*bb80*/  FMNMX.FTZ R0, R40, R37, !PT ;  /* 0x0000002528007209 */ /* 0x000fc60007810000 */
[----:B------:R-:W0:Y:S01]  /*bb90*/  MUFU.TANH R35, R61 ;  /* 0x0000003d00237308 */ /* 0x000e220000002400 */
[----:B------:R-:W-:Y:S01]  /*bba0*/  ISETP.GT.AND P1, PT, R24, 0x41, PT ;  /* 0x000000411800780c */ /* 0x000fe20003f24270 */
[----:B------:R-:W-:Y:S01]  /*bbb0*/  FMUL.FTZ R56, R68, UR4 ;  /* 0x0000000444387c20 */ /* 0x000fe20008410000 */
[----:B-1----:R-:W-:Y:S02]  /*bbc0*/  FSEL R39, R3, -INF , P2 ;  /* 0xff80000003277808 */ /* 0x002fe40001000000 */
[----:B------:R-:W-:-:S03]  /*bbd0*/  FMNMX.FTZ R0, R31, R0, !PT ;  /* 0x000000001f007209 */ /* 0x000fc60007810000 */
[----:B------:R-:W1:Y:S01]  /*bbe0*/  MUFU.TANH R53, R53 ;  /* 0x0000003500357308 */ /* 0x000e620000002400 */
[----:B------:R-:W-:Y:S02]  /*bbf0*/  ISETP.GT.AND P2, PT, R24, 0x48, PT ;  /* 0x000000481800780c */ /* 0x000fe40003f44270 */
[----:B--2---:R-:W-:Y:S02]  /*bc00*/  FSEL R30, R30, -INF , P1 ;  /* 0xff8000001e1e7808 */ /* 0x004fe40000800000 */
[----:B------:R-:W-:Y:S02]  /*bc10*/  FMNMX.FTZ R3, R39, R0, !PT ;  /* 0x0000000027037209 */ /* 0x000fe40007810000 */
[----:B------:R-:W-:Y:S01]  /*bc20*/  ISETP.GT.AND P1, PT, R24, 0x49, PT ;  /* 0x000000491800780c */ /* 0x000fe20003f24270 */
[----:B------:R-:W2:Y:S01]  /*bc30*/  MUFU.TANH R56, R56 ;  /* 0x0000003800387308 */ /* 0x000ea20000002400 */
[----:B---3--:R-:W-:Y:S02]  /*bc40*/  FSEL R37, R32, -INF , P2 ;  /* 0xff80000020257808 */ /* 0x008fe40001000000 */
[----:B------:R-:W-:-:S02]  /*bc50*/  FMNMX.FTZ R0, R30, R3, !PT ;  /* 0x000000031e007209 */ /* 0x000fc40007810000 */
[C---:B------:R-:W-:Y:S02]  /*bc60*/  ISETP.GT.AND P2, PT, R24.reuse, 0x50, PT ;  /* 0x000000501800780c */ /* 0x040fe40003f44270 */
[----:B0-----:R-:W-:Y:S01]  /*bc70*/  FSEL R3, R35, -INF , P1 ;  /* 0xff80000023037808 */ /* 0x001fe20000800000 */
[----:B------:R-:W0:Y:S01]  /*bc80*/  MUFU.TANH R32, R69 ;  /* 0x0000004500207308 */ /* 0x000e220000002400 */
[----:B------:R-:W-:Y:S02]  /*bc90*/  FMNMX.FTZ R0, R37, R0, !PT ;  /* 0x0000000025007209 */ /* 0x000fe40007810000 */
[----:B------:R-:W-:Y:S02]  /*bca0*/  ISETP.GT.AND P1, PT, R24, 0x51, PT ;  /* 0x000000511800780c */ /* 0x000fe40003f24270 */
[----:B------:R-:W-:Y:S02]  /*bcb0*/  FSEL R35, R52, -INF , P2 ;  /* 0xff80000034237808 */ /* 0x000fe40001000000 */
[----:B------:R-:W-:-:S02]  /*bcc0*/  FMNMX.FTZ R64, R3, R0, !PT ;  /* 0x0000000003407209 */ /* 0x000fc40007810000 */
[----:B-1----:R-:W-:Y:S02]  /*bcd0*/  FSEL R0, R53, -INF , P1 ;  /* 0xff80000035007808 */ /* 0x002fe40000800000 */
[C---:B------:R-:W-:Y:S02]  /*bce0*/  ISETP.GT.AND P2, PT, R24.reuse, 0x58, PT ;  /* 0x000000581800780c */ /* 0x040fe40003f44270 */
[----:B------:R-:W-:Y:S02]  /*bcf0*/  FMNMX.FTZ R53, R35, R64, !PT ;  /* 0x0000004023357209 */ /* 0x000fe40007810000 */
[----:B------:R-:W-:Y:S02]  /*bd00*/  ISETP.GT.AND P1, PT, R24, 0x59, PT ;  /* 0x000000591800780c */ /* 0x000fe40003f24270 */
[----:B--2---:R-:W-:Y:S02]  /*bd10*/  FSEL R24, R56, -INF , P2 ;  /* 0xff80000038187808 */ /* 0x004fe40001000000 */
[----:B------:R-:W-:-:S02]  /*bd20*/  FMNMX.FTZ R53, R0, R53, !PT ;  /* 0x0000003500357209 */ /* 0x000fc40007810000 */
[----:B0-----:R-:W-:Y:S02]  /*bd30*/  FSEL R32, R32, -INF , P1 ;  /* 0xff80000020207808 */ /* 0x001fe40000800000 */
[----:B------:R-:W-:Y:S01]  /*bd40*/  FMNMX.FTZ R53, R24, R53, !PT ;  /* 0x0000003518357209 */ /* 0x000fe20007810000 */
[----:B------:R0:W-:Y:S03]  /*bd50*/  MUFU.TANH R52, R46 ;  /* 0x0000002e00347308 */ /* 0x0001e60000002400 */
[----:B0-----:R-:W-:-:S05]  /*bd60*/  FMNMX.FTZ R46, R32, R53, !PT ;  /* 0x00000035202e7209 */ /* 0x001fca0007810000 */
[----:B------:R-:W0:Y:S04]  /*bd70*/  SHFL.BFLY PT, R47, R46, 0x2, 0x1f ;  /* 0x0c401f002e2f7f89 */ /* 0x000e2800000e0000 */
[----:B------:R-:W1:Y:S01]  /*bd80*/  SHFL.IDX PT, R64, R20, 0x1, 0x1c1f ;  /* 0x003c1f0014407f89 */ /* 0x000e6200000e0000 */
[----:B0-----:R-:W-:-:S05]  /*bd90*/  FMNMX.FTZ R50, R46, R47, !PT ;  /* 0x0000002f2e327209 */ /* 0x001fca0007810000 */
[----:B------:R-:W0:Y:S01]  /*bda0*/  SHFL.BFLY PT, R51, R50, 0x1, 0x1f ;  /* 0x0c201f0032337f89 */ /* 0x000e2200000e0000 */
[----:B-1----:R-:W-:Y:S01]  /*bdb0*/  VIADDMNMX R64, R64, R85, R84, PT ;  /* 0x0000005540407246 */ /* 0x002fe20003800154 */
[----:B------:R-:W-:-:S03]  /*bdc0*/  FMUL.FTZ R69, R62, UR4 ;  /* 0x000000043e457c20 */ /* 0x000fc60008410000 */
[C---:B------:R-:W-:Y:S02]  /*bdd0*/  ISETP.GT.AND P1, PT, R64.reuse, RZ, PT ;  /* 0x000000ff4000720c */ /* 0x040fe40003f24270 */
[C---:B------:R-:W-:Y:S01]  /*bde0*/  ISETP.GT.AND P2, PT, R64.reuse, 0x1, PT ;  /* 0x000000014000780c */ /* 0x040fe20003f44270 */
[----:B------:R-:W-:Y:S01]  /*bdf0*/  FMUL.FTZ R46, R63, UR4 ;  /* 0x000000043f2e7c20 */ /* 0x000fe20008410000 */
[C---:B------:R-:W-:Y:S02]  /*be00*/  ISETP.GT.AND P3, PT, R64.reuse, 0x8, PT ;  /* 0x000000084000780c */ /* 0x040fe40003f64270 */
[----:B------:R-:W-:Y:S02]  /*be10*/  FSEL R63, R25, -INF , P1 ;  /* 0xff800000193f7808 */ /* 0x000fe40000800000 */
[----:B------:R-:W-:Y:S01]  /*be20*/  FSEL R62, R15, -INF , P2 ;  /* 0xff8000000f3e7808 */ /* 0x000fe20001000000 */
[----:B------:R-:W1:Y:S01]  /*be30*/  MUFU.TANH R74, R74 ;  /* 0x0000004a004a7308 */ /* 0x000e620000002400 */
[----:B------:R-:W-:-:S02]  /*be40*/  ISETP.GT.AND P1, PT, R64, 0x9, PT ;  /* 0x000000094000780c */ /* 0x000fc40003f24270 */
[----:B------:R-:W-:Y:S01]  /*be50*/  FSEL R61, R27, -INF , P3 ;  /* 0xff8000001b3d7808 */ /* 0x000fe20001800000 */
[----:B------:R-:W-:Y:S01]  /*be60*/  FMUL.FTZ R68, R59, UR4 ;  /* 0x000000043b447c20 */ /* 0x000fe20008410000 */
[----:B------:R-:W-:Y:S02]  /*be70*/  ISETP.GT.AND P2, PT, R64, 0x10, PT ;  /* 0x000000104000780c */ /* 0x000fe40003f44270 */
[----:B0-----:R-:W-:Y:S02]  /*be80*/  FMNMX.FTZ R20, R50, R51, !PT ;  /* 0x0000003332147209 */ /* 0x001fe40007810000 */
[----:B------:R-:W-:Y:S01]  /*be90*/  FMNMX.FTZ R50, R63, R62, !PT ;  /* 0x0000003e3f327209 */ /* 0x000fe20007810000 */
[----:B------:R-:W0:Y:S01]  /*bea0*/  MUFU.TANH R75, R75 ;  /* 0x0000004b004b7308 */ /* 0x000e220000002400 */
[----:B------:R-:W-:Y:S02]  /*beb0*/  FSEL R59, R26, -INF , P1 ;  /* 0xff8000001a3b7808 */ /* 0x000fe40000800000 */
[----:B------:R-:W-:Y:S01]  /*bec0*/  FMNMX.FTZ R50, R61, R50, !PT ;  /* 0x000000323d327209 */ /* 0x000fe20007810000 */
[----:B------:R-:W-:Y:S01]  /*bed0*/  FMUL.FTZ R79, R58, UR4 ;  /* 0x000000043a4f7c20 */ /* 0x000fe20008410000 */
[----:B------:R-:W-:-:S02]  /*bee0*/  ISETP.GT.AND P3, PT, R64, 0x11, PT ;  /* 0x000000114000780c */ /* 0x000fc40003f64270 */
[----:B------:R-:W-:Y:S01]  /*bef0*/  FSEL R58, R29, -INF , P2 ;  /* 0xff8000001d3a7808 */ /* 0x000fe20001000000 */
[----:B------:R-:W2:Y:S01]  /*bf00*/  MUFU.TANH R77, R77 ;  /* 0x0000004d004d7308 */ /* 0x000ea20000002400 */
[----:B------:R-:W-:Y:S02]  /*bf10*/  FMNMX.FTZ R15, R59, R50, !PT ;  /* 0x000000323b0f7209 */ /* 0x000fe40007810000 */
[----:B------:R-:W-:Y:S02]  /*bf20*/  ISETP.GT.AND P1, PT, R64, 0x18, PT ;  /* 0x000000184000780c */ /* 0x000fe40003f24270 */
[----:B------:R-:W-:Y:S02]  /*bf30*/  FSEL R57, R73, -INF , P3 ;  /* 0xff80000049397808 */ /* 0x000fe40001800000 */
[----:B------:R-:W-:Y:S01]  /*bf40*/  FMNMX.FTZ R26, R58, R15, !PT ;  /* 0x0000000f3a1a7209 */ /* 0x000fe20007810000 */
[----:B------:R-:W3:Y:S01]  /*bf50*/  MUFU.TANH R76, R76 ;  /* 0x0000004c004c7308 */ /* 0x000ee20000002400 */
[----:B------:R-:W-:-:S02]  /*bf60*/  ISETP.GT.AND P2, PT, R64, 0x19, PT ;  /* 0x000000194000780c */ /* 0x000fc40003f44270 */
[----:B-1----:R-:W-:Y:S02]  /*bf70*/  FSEL R56, R74, -INF , P1 ;  /* 0xff8000004a387808 */ /* 0x002fe40000800000 */
[----:B------:R-:W-:Y:S01]  /*bf80*/  FMNMX.FTZ R15, R57, R26, !PT ;  /* 0x0000001a390f7209 */ /* 0x000fe20007810000 */
[----:B------:R-:W-:Y:S01]  /*bf90*/  FMUL.FTZ R78, R55, UR4 ;  /* 0x00000004374e7c20 */ /* 0x000fe20008410000 */
[----:B------:R-:W-:Y:S01]  /*bfa0*/  ISETP.GT.AND P1, PT, R64, 0x20, PT ;  /* 0x000000204000780c */ /* 0x000fe20003f24270 */
[----:B------:R-:W1:Y:S01]  /*bfb0*/  MUFU.TANH R82, R82 ;  /* 0x0000005200527308 */ /* 0x000e620000002400 */
[----:B0-----:R-:W-:Y:S02]  /*bfc0*/  FSEL R55, R75, -INF , P2 ;  /* 0xff8000004b377808 */ /* 0x001fe40001000000 */
[----:B------:R-:W-:Y:S01]  /*bfd0*/  FMNMX.FTZ R26, R56, R15, !PT ;  /* 0x0000000f381a7209 */ /* 0x000fe20007810000 */
[----:B------:R-:W-:Y:S01]  /*bfe0*/  FMUL.FTZ R81, R54, UR4 ;  /* 0x0000000436517c20 */ /* 0x000fe20008410000 */
[----:B------:R-:W-:-:S02]  /*bff0*/  ISETP.GT.AND P2, PT, R64, 0x21, PT ;  /* 0x000000214000780c */ /* 0x000fc40003f44270 */
[----:B--2---:R-:W-:Y:S01]  /*c000*/  FSEL R54, R77, -INF , P1 ;  /* 0xff8000004d367808 */ /* 0x004fe20000800000 */
[----:B------:R-:W0:Y:S01]  /*c010*/  MUFU.TANH R83, R83 ;  /* 0x0000005300537308 */ /* 0x000e220000002400 */
[----:B------:R-:W-:Y:S02]  /*c020*/  FMNMX.FTZ R15, R55, R26, !PT ;  /* 0x0000001a370f7209 */ /* 0x000fe40007810000 */
[----:B------:R-:W-:Y:S02]  /*c030*/  ISETP.GT.AND P1, PT, R64, 0x28, PT ;  /* 0x000000284000780c */ /* 0x000fe40003f24270 */
[----:B---3--:R-:W-:Y:S02]  /*c040*/  FSEL R53, R76, -INF , P2 ;  /* 0xff8000004c357808 */ /* 0x008fe40001000000 */
[----:B------:R-:W-:Y:S01]  /*c050*/  FMNMX.FTZ R26, R54, R15, !PT ;  /* 0x0000000f361a7209 */ /* 0x000fe20007810000 */
[----:B------:R-:W2:Y:S01]  /*c060*/  MUFU.TANH R80, R80 ;  /* 0x0000005000507308 */ /* 0x000ea20000002400 */
[----:B------:R-:W-:-:S02]  /*c070*/  ISETP.GT.AND P2, PT, R64, 0x29, PT ;  /* 0x000000294000780c */ /* 0x000fc40003f44270 */
[----:B------:R-:W-:Y:S02]  /*c080*/  FSEL R52, R52, -INF , P1 ;  /* 0xff80000034347808 */ /* 0x000fe40000800000 */
[----:B------:R-:W-:-:S03]  /*c090*/  FMNMX.FTZ R15, R53, R26, !PT ;  /* 0x0000001a350f7209 */ /* 0x000fc60007810000 */
[----:B------:R-:W3:Y:S01]  /*c0a0*/  MUFU.TANH R81, R81 ;  /* 0x0000005100517308 */ /* 0x000ee20000002400 */
[----:B------:R-:W-:Y:S02]  /*c0b0*/  ISETP.GT.AND P1, PT, R64, 0x30, PT ;  /* 0x000000304000780c */ /* 0x000fe40003f24270 */
[----:B-1----:R-:W-:Y:S02]  /*c0c0*/  FSEL R51, R82, -INF , P2 ;  /* 0xff80000052337808 */ /* 0x002fe40001000000 */
[----:B------:R-:W-:-:S03]  /*c0d0*/  FMNMX.FTZ R26, R52, R15, !PT ;  /* 0x0000000f341a7209 */ /* 0x000fc60007810000 */
[----:B------:R-:W1:Y:S01]  /*c0e0*/  MUFU.TANH R78, R78 ;  /* 0x0000004e004e7308 */ /* 0x000e620000002400 */
[----:B------:R-:W-:Y:S02]  /*c0f0*/  ISETP.GT.AND P2, PT, R64, 0x31, PT ;  /* 0x000000314000780c */ /* 0x000fe40003f44270 */
[----:B0-----:R-:W-:Y:S02]  /*c100*/  FSEL R15, R83, -INF , P1 ;  /* 0xff800000530f7808 */ /* 0x001fe40000800000 */
[----:B------:R-:W-:-:S03]  /*c110*/  FMNMX.FTZ R26, R51, R26, !PT ;  /* 0x0000001a331a7209 */ /* 0x000fc60007810000 */
[----:B------:R-:W0:Y:S01]  /*c120*/  MUFU.TANH R79, R79 ;  /* 0x0000004f004f7308 */ /* 0x000e220000002400 */
[----:B------:R-:W-:Y:S01]  /*c130*/  FMUL.FTZ R47, R66, UR4 ;  /* 0x00000004422f7c20 */ /* 0x000fe20008410000 */
[----:B------:R-:W-:Y:S01]  /*c140*/  FMUL.FTZ R66, R70, UR4 ;  /* 0x0000000446427c20 */ /* 0x000fe20008410000 */
[----:B------:R-:W-:Y:S01]  /*c150*/  ISETP.GT.AND P1, PT, R64, 0x38, PT ;  /* 0x000000384000780c */ /* 0x000fe20003f24270 */
[----:B------:R-:W-:Y:S01]  /*c160*/  FMUL.FTZ R50, R20, UR46 ;  /* 0x0000002e14327c20 */ /* 0x000fe20008410000 */
[----:B--2---:R-:W-:-:S03]  /*c170*/  FSEL R25, R80, -INF , P2 ;  /* 0xff80000050197808 */ /* 0x004fc60001000000 */
[----:B------:R-:W2:Y:S01]  /*c180*/  MUFU.TANH R68, R68 ;  /* 0x0000004400447308 */ /* 0x000ea20000002400 */
[----:B------:R-:W-:Y:S02]  /*c190*/  FMNMX.FTZ R70, R15, R26, !PT ;  /* 0x0000001a0f467209 */ /* 0x000fe40007810000 */
[----:B------:R-:W-:Y:S02]  /*c1a0*/  FSETP.NEU.FTZ.AND P4, PT, R20, -INF , PT ;  /* 0xff8000001400780b */ /* 0x000fe40003f9d000 */
[----:B------:R-:W-:Y:S02]  /*c1b0*/  ISETP.GT.AND P2, PT, R64, 0x39, PT ;  /* 0x000000394000780c */ /* 0x000fe40003f44270 */
[----:B---3--:R-:W-:Y:S01]  /*c1c0*/  FSEL R26, R81, -INF , P1 ;  /* 0xff800000511a7808 */ /* 0x008fe20000800000 */
[----:B------:R-:W3:Y:S01]  /*c1d0*/  MUFU.TANH R69, R69 ;  /* 0x0000004500457308 */ /* 0x000ee20000002400 */
[----:B------:R-:W-:Y:S02]  /*c1e0*/  FMNMX.FTZ R29, R25, R70, !PT ;  /* 0x00000046191d7209 */ /* 0x000fe40007810000 */
[----:B------:R-:W-:Y:S01]  /*c1f0*/  FSEL R50, R50, RZ, P4 ;  /* 0x000000ff32327208 */ /* 0x000fe20002000000 */
[----:B------:R-:W-:Y:S01]  /*c200*/  FMUL.FTZ R65, R67, UR4 ;  /* 0x0000000443417c20 */ /* 0x000fe20008410000 */
[----:B------:R-:W-:-:S02]  /*c210*/  ISETP.GT.AND P1, PT, R64, 0x40, PT ;  /* 0x000000404000780c */ /* 0x000fc40003f24270 */
[----:B-1----:R-:W-:Y:S01]  /*c220*/  FSEL R27, R78, -INF , P2 ;  /* 0xff8000004e1b7808 */ /* 0x002fe20001000000 */
[----:B------:R-:W1:Y:S01]  /*c230*/  MUFU.TANH R46, R46 ;  /* 0x0000002e002e7308 */ /* 0x000e620000002400 */
[----:B------:R-:W-:Y:S01]  /*c240*/  FMNMX.FTZ R70, R26, R29, !PT ;  /* 0x0000001d1a467209 */ /* 0x000fe20007810000 */
[--C-:B------:R-:W-:Y:S01]  /*c250*/  FFMA.FTZ R154, R45, UR46, -R50.reuse ;  /* 0x0000002e2d9a7c23 */ /* 0x100fe20008010832 */
[----:B------:R-:W-:Y:S01]  /*c260*/  FFMA.FTZ R168, R28, UR46, -R50 ;  /* 0x0000002e1ca87c23 */ /* 0x000fe20008010832 */
[----:B------:R-:W-:Y:S02]  /*c270*/  ISETP.GT.AND P2, PT, R64, 0x41, PT ;  /* 0x000000414000780c */ /* 0x000fe40003f44270 */
[----:B0-----:R-:W-:Y:S02]  /*c280*/  FSEL R28, R79, -INF , P1 ;  /* 0xff8000004f1c7808 */ /* 0x001fe40000800000 */
[----:B------:R-:W0:Y:S01]  /*c290*/  MUFU.TANH R47, R47 ;  /* 0x0000002f002f7308 */ /* 0x000e220000002400 */
[----:B------:R-:W-:-:S02]  /*c2a0*/  FMNMX.FTZ R45, R27, R70, !PT ;  /* 0x000000461b2d7209 */ /* 0x000fc40007810000 */
[----:B--2---:R-:W-:Y:S01]  /*c2b0*/  FSEL R29, R68, -INF , P2 ;  /* 0xff800000441d7808 */ /* 0x004fe20001000000 */
[----:B------:R-:W-:Y:S01]  /*c2c0*/  FMUL.FTZ R175, R71, UR4 ;  /* 0x0000000447af7c20 */ /* 0x000fe20008410000 */
[----:B------:R-:W-:-:S03]  /*c2d0*/  ISETP.GT.AND P1, PT, R64, 0x48, PT ;  /* 0x000000484000780c */ /* 0x000fc60003f24270 */
[----:B------:R-:W2:Y:S01]  /*c2e0*/  MUFU.TANH R65, R65 ;  /* 0x0000004100417308 */ /* 0x000ea20000002400 */
[----:B------:R-:W-:Y:S02]  /*c2f0*/  FMNMX.FTZ R68, R28, R45, !PT ;  /* 0x0000002d1c447209 */ /* 0x000fe40007810000 */
[C---:B------:R-:W-:Y:S02]  /*c300*/  ISETP.GT.AND P2, PT, R64.reuse, 0x49, PT ;  /* 0x000000494000780c */ /* 0x040fe40003f44270 */
[----:B---3--:R-:W-:Y:S02]  /*c310*/  FSEL R45, R69, -INF , P1 ;  /* 0xff800000452d7808 */ /* 0x008fe40000800000 */
[----:B------:R-:W-:Y:S01]  /*c320*/  FMNMX.FTZ R68, R29, R68, !PT ;  /* 0x000000441d447209 */ /* 0x000fe20007810000 */
[----:B------:R-:W3:Y:S01]  /*c330*/  MUFU.TANH R66, R66 ;  /* 0x0000004200427308 */ /* 0x000ee20000002400 */
[----:B------:R-:W-:Y:S01]  /*c340*/  FFMA.FTZ R152, R49, UR46, -R50 ;  /* 0x0000002e31987c23 */ /* 0x000fe20008010832 */
[----:B------:R-:W-:-:S02]  /*c350*/  ISETP.GT.AND P1, PT, R64, 0x50, PT ;  /* 0x000000504000780c */ /* 0x000fc40003f24270 */
[----:B-1----:R-:W-:Y:S02]  /*c360*/  FSEL R46, R46, -INF , P2 ;  /* 0xff8000002e2e7808 */ /* 0x002fe40001000000 */
[----:B------:R-:W-:Y:S02]  /*c370*/  FMNMX.FTZ R49, R45, R68, !PT ;  /* 0x000000442d317209 */ /* 0x000fe40007810000 */
[----:B------:R-:W1:Y:S01]  /*c380*/  MUFU.TANH R175, R175 ;  /* 0x000000af00af7308 */ /* 0x000e620000002400 */
[----:B------:R-:W-:Y:S02]  /*c390*/  ISETP.GT.AND P2, PT, R64, 0x51, PT ;  /* 0x000000514000780c */ /* 0x000fe40003f44270 */
[----:B0-----:R-:W-:Y:S02]  /*c3a0*/  FSEL R47, R47, -INF , P1 ;  /* 0xff8000002f2f7808 */ /* 0x001fe40000800000 */
[----:B------:R-:W-:Y:S01]  /*c3b0*/  FMNMX.FTZ R68, R46, R49, !PT ;  /* 0x000000312e447209 */ /* 0x000fe20007810000 */
[----:B------:R-:W-:Y:S01]  /*c3c0*/  FFMA.FTZ R170, R48, UR46, -R50 ;  /* 0x0000002e30aa7c23 */ /* 0x000fe20008010832 */
[----:B--2---:R-:W-:-:S02]  /*c3d0*/  FSEL R48, R65, -INF , P2 ;  /* 0xff80000041307808 */ /* 0x004fc40001000000 */
[C---:B------:R-:W-:Y:S02]  /*c3e0*/  ISETP.GT.AND P1, PT, R64.reuse, 0x58, PT ;  /* 0x000000584000780c */ /* 0x040fe40003f24270 */
[----:B------:R-:W-:Y:S02]  /*c3f0*/  FMNMX.FTZ R65, R47, R68, !PT ;  /* 0x000000442f417209 */ /* 0x000fe40007810000 */
[----:B------:R-:W-:Y:S02]  /*c400*/  ISETP.GT.AND P2, PT, R64, 0x59, PT ;  /* 0x000000594000780c */ /* 0x000fe40003f44270 */
[----:B---3--:R-:W-:Y:S02]  /*c410*/  FSEL R49, R66, -INF , P1 ;  /* 0xff80000042317808 */ /* 0x008fe40000800000 */
[----:B------:R-:W-:Y:S02]  /*c420*/  FMNMX.FTZ R64, R48, R65, !PT ;  /* 0x0000004130407209 */ /* 0x000fe40007810000 */
[----:B-1----:R-:W-:-:S02]  /*c430*/  FSEL R175, R175, -INF , P2 ;  /* 0xff800000afaf7808 */ /* 0x002fc40001000000 */
[----:B------:R-:W-:-:S04]  /*c440*/  FMNMX.FTZ R64, R49, R64, !PT ;  /* 0x0000004031407209 */ /* 0x000fc80007810000 */
[----:B------:R-:W-:-:S05]  /*c450*/  FMNMX.FTZ R64, R175, R64, !PT ;  /* 0x00000040af407209 */ /* 0x000fca0007810000 */
[----:B------:R-:W0:Y:S01]  /*c460*/  SHFL.BFLY PT, R65, R64, 0x2, 0x1f ;  /* 0x0c401f0040417f89 */ /* 0x000e2200000e0000 */
[--C-:B------:R-:W-:Y:S01]  /*c470*/  FFMA.FTZ R162, R40, UR46, -R50.reuse ;  /* 0x0000002e28a27c23 */ /* 0x100fe20008010832 */
[----:B------:R-:W-:Y:S01]  /*c480*/  FFMA.FTZ R160, R41, UR46, -R50 ;  /* 0x0000002e29a07c23 */ /* 0x000fe20008010832 */
[----:B0-----:R-:W-:-:S05]  /*c490*/  FMNMX.FTZ R40, R64, R65, !PT ;  /* 0x0000004140287209 */ /* 0x001fca0007810000 */
[----:B------:R-:W0:Y:S01]  /*c4a0*/  SHFL.BFLY PT, R41, R40, 0x1, 0x1f ;  /* 0x0c201f0028297f89 */ /* 0x000e2200000e0000 */
[--C-:B------:R-:W-:Y:S01]  /*c4b0*/  FFMA.FTZ R166, R60, UR46, -R50.reuse ;  /* 0x0000002e3ca67c23 */ /* 0x100fe20008010832 */
[--C-:B------:R-:W-:Y:S01]  /*c4c0*/  FFMA.FTZ R44, R44, UR46, -R50.reuse ;  /* 0x0000002e2c2c7c23 */ /* 0x100fe20008010832 */
[----:B------:R-:W-:Y:S01]  /*c4d0*/  MUFU.EX2 R152, R152 ;  /* 0x0000009800987308 */ /* 0x000fe20000000800 */
[----:B------:R-:W-:-:S07]  /*c4e0*/  FFMA.FTZ R43, R43, UR46, -R50 ;  /* 0x0000002e2b2b7c23 */ /* 0x000fce0008010832 */
[----:B------:R-:W1:Y:S01]  /*c4f0*/  MUFU.EX2 R44, R44 ;  /* 0x0000002c002c7308 */ /* 0x000e620000000800 */
[----:B0-----:R-:W-:-:S04]  /*c500*/  FMNMX.FTZ R176, R40, R41, !PT ;  /* 0x0000002928b07209 */ /* 0x001fc80007810000 */
[C---:B------:R-:W-:Y:S01]  /*c510*/  FSETP.NEU.FTZ.AND P1, PT, R176.reuse, -INF , PT ;  /* 0xff800000b000780b */ /* 0x040fe20003f3d000 */
[----:B------:R-:W-:-:S05]  /*c520*/  FMUL.FTZ R60, R176, UR46 ;  /* 0x0000002eb03c7c20 */ /* 0x000fca0008410000 */
[----:B------:R-:W-:Y:S01]  /*c530*/  FSEL R60, R60, RZ, P1 ;  /* 0x000000ff3c3c7208 */ /* 0x000fe20000800000 */
[----:B------:R-:W-:Y:S01]  /*c540*/  MUFU.EX2 R154, R154 ;  /* 0x0000009a009a7308 */ /* 0x000fe20000000800 */
[----:B------:R-:W-:-:S03]  /*c550*/  FFMA.FTZ R172, R35, UR46, -R50 ;  /* 0x0000002e23ac7c23 */ /* 0x000fc60008010832 */
[--C-:B------:R-:W-:Y:S01]  /*c560*/  FFMA.FTZ R153, R63, UR46, -R60.reuse ;  /* 0x0000002e3f997c23 */ /* 0x100fe2000801083c */
[----:B------:R-:W-:Y:S01]  /*c570*/  FFMA.FTZ R41, R62, UR46, -R60 ;  /* 0x0000002e3e297c23 */ /* 0x000fe2000801083c */
[----:B------:R-:W-:Y:S01]  /*c580*/  FFMA.FTZ R158, R37, UR46, -R50 ;  /* 0x0000002e259e7c23 */ /* 0x000fe20008010832 */
[--C-:B------:R-:W-:Y:S01]  /*c590*/  FFMA.FTZ R155, R61, UR46, -R60.reuse ;  /* 0x0000002e3d9b7c23 */ /* 0x100fe2000801083c */
[----:B------:R-:W-:Y:S01]  /*c5a0*/  MUFU.EX2 R43, R43 ;  /* 0x0000002b002b7308 */ /* 0x000fe20000000800 */
[----:B------:R-:W-:Y:S01]  /*c5b0*/  FFMA.FTZ R35, R53, UR46, -R60 ;  /* 0x0000002e35237c23 */ /* 0x000fe2000801083c */
[----:B------:R-:W-:Y:S01]  /*c5c0*/  FFMA.FTZ R174, R24, UR46, -R50 ;  /* 0x0000002e18ae7c23 */ /* 0x000fe20008010832 */
[----:B------:R-:W-:Y:S01]  /*c5d0*/  FFMA.FTZ R37, R55, UR46, -R60 ;  /* 0x0000002e37257c23 */ /* 0x000fe2000801083c */
[----:B------:R-:W-:Y:S02]  /*c5e0*/  IMAD.U32 R53, RZ, RZ, UR37 ;  /* 0x00000025ff357e24 */ /* 0x000fe4000f8e00ff */
[----:B------:R-:W-:Y:S01]  /*c5f0*/  FFMA.FTZ R42, R42, UR46, -R50 ;  /* 0x0000002e2a2a7c23 */ /* 0x000fe20008010832 */
[----:B------:R-:W-:Y:S01]  /*c600*/  IADD3 R24, R14, 0x32440, RZ ;  /* 0x000324400e187810 */ /* 0x000fe20007ffe0ff */
[----:B------:R-:W-:Y:S01]  /*c610*/  FFMA.FTZ R55, R25, UR46, -R60 ;  /* 0x0000002e19377c23 */ /* 0x000fe2000801083c */
[----:B------:R-:W-:Y:S01]  /*c620*/  MUFU.EX2 R153, R153 ;  /* 0x0000009900997308 */ /* 0x000fe20000000800 */
[----:B------:R-:W-:-:S02]  /*c630*/  IMAD.MOV.U32 R25, RZ, RZ, 0x40000040 ;  /* 0x40000040ff197424 */ /* 0x000fc400078e00ff */
[----:B------:R-:W-:Y:S01]  /*c640*/  FFMA.FTZ R40, R59, UR46, -R60 ;  /* 0x0000002e3b287c23 */ /* 0x000fe2000801083c */
[----:B------:R-:W-:Y:S01]  /*c650*/  ULOP3.LUT UR39, UR39, 0x3000000, URZ, 0xfc, !UPT ;  /* 0x0300000027277892 */ /* 0x000fe2000f8efc3f */
[----:B------:R-:W-:-:S03]  /*c660*/  PRMT R24, R53, 0x654, R24 ;  /* 0x0000065435187816 */ /* 0x000fc60000000018 */
[----:B------:R-:W0:Y:S01]  /*c670*/  MUFU.EX2 R41, R41 ;  /* 0x0000002900297308 */ /* 0x000e220000000800 */
[--C-:B------:R-:W-:Y:S01]  /*c680*/  FFMA.FTZ R171, R56, UR46, -R60.reuse ;  /* 0x0000002e38ab7c23 */ /* 0x100fe2000801083c */
[----:B------:R-:W-:Y:S02]  /*c690*/  IMAD.MOV.U32 R53, RZ, RZ, 0xc00 ;  /* 0x00000c00ff357424 */ /* 0x000fe400078e00ff */
[--C-:B------:R-:W-:Y:S01]  /*c6a0*/  FFMA.FTZ R169, R58, UR46, -R60.reuse ;  /* 0x0000002e3aa97c23 */ /* 0x100fe2000801083c */
[----:B------:R-:W-:-:S03]  /*c6b0*/  FFMA.FTZ R56, R51, UR46, -R60 ;  /* 0x0000002e33387c23 */ /* 0x000fc6000801083c */
[----:B------:R-:W2:Y:S01]  /*c6c0*/  MUFU.EX2 R168, R168 ;  /* 0x000000a800a87308 */ /* 0x000ea20000000800 */
[----:B------:R-:W-:Y:S01]  /*c6d0*/  R2UR UR7, R25 ;  /* 0x00000000190772ca */ /* 0x000fe200000e0000 */
[----:B-1----:R-:W-:Y:S01]  /*c6e0*/  FADD.FTZ R25, R152, R44 ;  /* 0x0000002c98197221 */ /* 0x002fe20000010000 */
[--C-:B------:R-:W-:Y:S01]  /*c6f0*/  FFMA.FTZ R38, R38, UR46, -R50.reuse ;  /* 0x0000002e26267c23 */ /* 0x100fe20008010832 */
[----:B------:R1:W-:Y:S04]  /*c700*/  SYNCS.ARRIVE.TRANS64.RED.A1T0 RZ, [R24+URZ], RZ ;  /* 0x000000ff18ff79a7 */ /* 0x0003e8000810043f */
[----:B------:R-:W3:Y:S01]  /*c710*/  MUFU.EX2 R155, R155 ;  /* 0x0000009b009b7308 */ /* 0x000ee20000000800 */
[--C-:B------:R-:W-:Y:S01]  /*c720*/  FFMA.FTZ R164, R72, UR46, -R50.reuse ;  /* 0x0000002e48a47c23 */ /* 0x100fe20008010832 */
[--C-:B------:R-:W-:Y:S01]  /*c730*/  FFMA.FTZ R36, R36, UR46, -R50.reuse ;  /* 0x0000002e24247c23 */ /* 0x100fe20008010832 */
[--C-:B------:R-:W-:Y:S01]  /*c740*/  FFMA.FTZ R34, R34, UR46, -R50.reuse ;  /* 0x0000002e22227c23 */ /* 0x100fe20008010832 */
[--C-:B------:R-:W-:Y:S01]  /*c750*/  FFMA.FTZ R33, R33, UR46, -R50.reuse ;  /* 0x0000002e21217c23 */ /* 0x100fe20008010832 */
[----:B------:R-:W-:-:S03]  /*c760*/  FFMA.FTZ R31, R31, UR46, -R50 ;  /* 0x0000002e1f1f7c23 */ /* 0x000fc60008010832 */
[----:B------:R-:W4:Y:S01]  /*c770*/  MUFU.EX2 R42, R42 ;  /* 0x0000002a002a7308 */ /* 0x000f220000000800 */
[--C-:B------:R-:W-:Y:S01]  /*c780*/  FFMA.FTZ R156, R39, UR46, -R50.reuse ;  /* 0x0000002e279c7c23 */ /* 0x100fe20008010832 */
[--C-:B------:R-:W-:Y:S01]  /*c790*/  FFMA.FTZ R30, R30, UR46, -R50.reuse ;  /* 0x0000002e1e1e7c23 */ /* 0x100fe20008010832 */
[--C-:B------:R-:W-:Y:S01]  /*c7a0*/  FFMA.FTZ R3, R3, UR46, -R50.reuse ;  /* 0x0000002e03037c23 */ /* 0x100fe20008010832 */
[--C-:B------:R-:W-:Y:S01]  /*c7b0*/  FFMA.FTZ R0, R0, UR46, -R50.reuse ;  /* 0x0000002e00007c23 */ /* 0x100fe20008010832 */
[----:B------:R-:W-:Y:S01]  /*c7c0*/  FFMA.FTZ R32, R32, UR46, -R50 ;  /* 0x0000002e20207c23 */ /* 0x000fe20008010832 */
[----:B-1----:R-:W-:Y:S02]  /*c7d0*/  IMAD R24, R18, R53, UR39 ;  /* 0x0000002712187e24 */ /* 0x002fe4000f8e0235 */
[----:B------:R-:W1:Y:S01]  /*c7e0*/  MUFU.EX2 R40, R40 ;  /* 0x0000002800287308 */ /* 0x000e620000000800 */
[--C-:B------:R-:W-:Y:S01]  /*c7f0*/  FFMA.FTZ R39, R57, UR46, -R60.reuse ;  /* 0x0000002e39277c23 */ /* 0x100fe2000801083c */
[--C-:B------:R-:W-:Y:S01]  /*c800*/  FFMA.FTZ R165, R54, UR46, -R60.reuse ;  /* 0x0000002e36a57c23 */ /* 0x100fe2000801083c */
[--C-:B------:R-:W-:Y:S01]  /*c810*/  FFMA.FTZ R163, R26, UR46, -R60.reuse ;  /* 0x0000002e1aa37c23 */ /* 0x100fe2000801083c */
[----:B------:R-:W-:Y:S01]  /*c820*/  FFMA.FTZ R54, R27, UR46, -R60 ;  /* 0x0000002e1b367c23 */ /* 0x000fe2000801083c */
[----:B------:R-:W-:-:S03]  /*c830*/  VIADD R26, R24, 0x80 ;  /* 0x00000080181a7836 */ /* 0x000fc60000000000 */
[----:B------:R-:W5:Y:S01]  /*c840*/  MUFU.EX2 R170, R170 ;  /* 0x000000aa00aa7308 */ /* 0x000f620000000800 */
[----:B------:R-:W-:Y:S02]  /*c850*/  IMAD.MOV.U32 R27, RZ, RZ, 0x40000040 ;  /* 0x40000040ff1b7424 */ /* 0x000fe400078e00ff */
[----:B------:R-:W-:-:S05]  /*c860*/  FFMA.FTZ R53, R29, UR46, -R60 ;  /* 0x0000002e1d357c23 */ /* 0x000fca000801083c */
[----:B------:R2:W-:Y:S01]  /*c870*/  MUFU.EX2 R50, R56 ;  /* 0x0000003800327308 */ /* 0x0005e20000000800 */
[----:B------:R-:W-:Y:S01]  /*c880*/  FFMA.FTZ R51, R46, UR46, -R60 ;  /* 0x0000002e2e337c23 */ /* 0x000fe2000801083c */
[----:B0-----:R-:W-:-:S06]  /*c890*/  FADD.FTZ R46, R153, R41 ;  /* 0x00000029992e7221 */ /* 0x001fcc0000010000 */
[----:B------:R-:W0:Y:S01]  /*c8a0*/  MUFU.EX2 R169, R169 ;  /* 0x000000a900a97308 */ /* 0x000e220000000800 */
[----:B--2---:R-:W-:Y:S01]  /*c8b0*/  FADD.FTZ R56, R154, R25 ;  /* 0x000000199a387221 */ /* 0x004fe20000010000 */
[----:B------:R-:W-:-:S03]  /*c8c0*/  R2UR UR10, R26 ;  /* 0x000000001a0a72ca */ /* 0x000fc600000e0000 */
[----:B------:R-:W-:-:S03]  /*c8d0*/  FADD.FTZ R29, R43, R56 ;  /* 0x000000382b1d7221 */ /* 0x000fc60000010000 */
[----:B------:R-:W2:Y:S01]  /*c8e0*/  MUFU.EX2 R38, R38 ;  /* 0x0000002600267308 */ /* 0x000ea20000000800 */
[C---:B------:R-:W-:Y:S01]  /*c8f0*/  R2UR UR11, R27.reuse ;  /* 0x000000001b0b72ca */ /* 0x040fe200000e0000 */
[----:B------:R-:W-:Y:S01]  /*c900*/  VIADD R26, R24, 0x100 ;  /* 0x00000100181a7836 */ /* 0x000fe20000000000 */
[----:B------:R-:W-:Y:S01]  /*c910*/  R2UR UR15, R27 ;  /* 0x000000001b0f72ca */ /* 0x000fe200000e0000 */
[----:B------:R-:W-:-:S04]  /*c920*/  FADD.FTZ R27, R168, R29 ;  /* 0x0000001da81b7221 */ /* 0x000fc80000010000 */
[----:B------:R-:W2:Y:S01]  /*c930*/  MUFU.EX2 R39, R39 ;  /* 0x0000002700277308 */ /* 0x000ea20000000800 */
[----:B---3--:R-:W-:Y:S01]  /*c940*/  FADD.FTZ R25, R155, R46 ;  /* 0x0000002e9b197221 */ /* 0x008fe20000010000 */
[----:B------:R-:W-:Y:S01]  /*c950*/  FFMA.FTZ R157, R28, UR46, -R60 ;  /* 0x0000002e1c9d7c23 */ /* 0x000fe2000801083c */
[----:B------:R-:W-:Y:S02]  /*c960*/  VIADD R28, R24, 0x180 ;  /* 0x00000180181c7836 */ /* 0x000fe40000000000 */
[----:B----4-:R-:W-:-:S03]  /*c970*/  FADD.FTZ R27, R42, R27 ;  /* 0x0000001b2a1b7221 */ /* 0x010fc60000010000 */
[----:B------:R-:W3:Y:S01]  /*c980*/  MUFU.EX2 R171, R171 ;  /* 0x000000ab00ab7308 */ /* 0x000ee20000000800 */
[----:B------:R-:W-:Y:S01]  /*c990*/  R2UR UR14, R26 ;  /* 0x000000001a0e72ca */ /* 0x000fe200000e0000 */
[----:B-1----:R-:W-:-:S06]  /*c9a0*/  FADD.FTZ R26, R40, R25 ;  /* 0x00000019281a7221 */ /* 0x002fcc0000010000 */
[----:B------:R-:W1:Y:S01]  /*c9b0*/  MUFU.EX2 R164, R164 ;  /* 0x000000a400a47308 */ /* 0x000e620000000800 */
[----:B-----5:R-:W-:Y:S01]  /*c9c0*/  FADD.FTZ R27, R170, R27 ;  /* 0x0000001baa1b7221 */ /* 0x020fe20000010000 */
[----:B------:R-:W-:Y:S01]  /*c9d0*/  R2UR UR18, R28 ;  /* 0x000000001c1272ca */ /* 0x000fe200000e0000 */
[----:B0-----:R-:W-:-:S05]  /*c9e0*/  FADD.FTZ R28, R169, R26 ;  /* 0x0000001aa91c7221 */ /* 0x001fca0000010000 */
[----:B------:R-:W0:Y:S01]  /*c9f0*/  MUFU.EX2 R37, R37 ;  /* 0x0000002500257308 */ /* 0x000e220000000800 */
[----:B------:R-:W-:Y:S01]  /*ca00*/  FFMA.FTZ R167, R52, UR46, -R60 ;  /* 0x0000002e34a77c23 */ /* 0x000fe2000801083c */
[----:B--2---:R-:W-:-:S06]  /*ca10*/  FADD.FTZ R25, R38, R27 ;  /* 0x0000001b26197221 */ /* 0x004fcc0000010000 */
[----:B------:R-:W2:Y:S01]  /*ca20*/  MUFU.EX2 R36, R36 ;  /* 0x0000002400247308 */ /* 0x000ea20000000800 */
[----:B------:R-:W-:Y:S02]  /*ca30*/  IMAD.MOV.U32 R27, RZ, RZ, 0x40000040 ;  /* 0x40000040ff1b7424 */ /* 0x000fe400078e00ff */
[----:B------:R-:W-:-:S05]  /*ca40*/  FADD.FTZ R28, R39, R28 ;  /* 0x0000001c271c7221 */ /* 0x000fca0000010000 */
[----:B------:R-:W4:Y:S08]  /*ca50*/  MUFU.EX2 R165, R165 ;  /* 0x000000a500a57308 */ /* 0x000f300000000800 */
[----:B------:R-:W5:Y:S01]  /*ca60*/  MUFU.EX2 R166, R166 ;  /* 0x000000a600a67308 */ /* 0x000f620000000800 */
[----:B---3--:R-:W-:Y:S01]  /*ca70*/  FADD.FTZ R28, R171, R28 ;  /* 0x0000001cab1c7221 */ /* 0x008fe20000010000 */
[----:B------:R-:W-:-:S06]  /*ca80*/  R2UR UR23, R27 ;  /* 0x000000001b1772ca */ /* 0x000fcc00000e0000 */
[----:B------:R-:W3:Y:S01]  /*ca90*/  MUFU.EX2 R35, R35 ;  /* 0x0000002300237308 */ /* 0x000ee20000000800 */
[----:B------:R-:W-:Y:S01]  /*caa0*/  FFMA.FTZ R161, R15, UR46, -R60 ;  /* 0x0000002e0fa17c23 */ /* 0x000fe2000801083c */
[----:B-1----:R-:W-:-:S06]  /*cab0*/  FADD.FTZ R27, R164, R25 ;  /* 0x00000019a41b7221 */ /* 0x002fcc0000010000 */
[----:B------:R-:W1:Y:S01]  /*cac0*/  MUFU.EX2 R34, R34 ;  /* 0x0000002200227308 */ /* 0x000e620000000800 */
[----:B0-----:R-:W-:Y:S01]  /*cad0*/  FADD.FTZ R28, R37, R28 ;  /* 0x0000001c251c7221 */ /* 0x001fe20000010000 */
[----:B--2---:R-:W-:-:S06]  /*cae0*/  FADD.FTZ R27, R36, R27 ;  /* 0x0000001b241b7221 */ /* 0x004fcc0000010000 */
[----:B------:R-:W0:Y:S08]  /*caf0*/  MUFU.EX2 R167, R167 ;  /* 0x000000a700a77308 */ /* 0x000e300000000800 */
[----:B------:R-:W2:Y:S01]  /*cb00*/  MUFU.EX2 R160, R160 ;  /* 0x000000a000a07308 */ /* 0x000ea20000000800 */
[----:B----4-:R-:W-:Y:S01]  /*cb10*/  FADD.FTZ R28, R165, R28 ;  /* 0x0000001ca51c7221 */ /* 0x010fe20000010000 */
[----:B-----5:R-:W-:-:S06]  /*cb20*/  FADD.FTZ R27, R166, R27 ;  /* 0x0000001ba61b7221 */ /* 0x020fcc0000010000 */
[----:B------:R-:W4:Y:S01]  /*cb30*/  MUFU.EX2 R33, R33 ;  /* 0x0000002100217308 */ /* 0x000f220000000800 */
[----:B------:R-:W-:Y:S01]  /*cb40*/  FFMA.FTZ R52, R45, UR46, -R60 ;  /* 0x0000002e2d347c23 */ /* 0x000fe2000801083c */
[----:B------:R-:W-:Y:S02]  /*cb50*/  IMAD.MOV.U32 R25, RZ, RZ, 0x40000040 ;  /* 0x40000040ff197424 */ /* 0x000fe400078e00ff */
[----:B---3--:R-:W-:Y:S01]  /*cb60*/  FADD.FTZ R28, R35, R28 ;  /* 0x0000001c231c7221 */ /* 0x008fe20000010000 */
[----:B------:R-:W-:-:S03]  /*cb70*/  VIADD R26, R24, 0x200 ;  /* 0x00000200181a7836 */ /* 0x000fc60000000000 */
[----:B------:R-:W3:Y:S01]  /*cb80*/  MUFU.EX2 R161, R161 ;  /* 0x000000a100a17308 */ /* 0x000ee20000000800 */
[----:B------:R-:W-:Y:S01]  /*cb90*/  R2UR UR6, R24 ;  /* 0x00000000180672ca */ /* 0x000fe200000e0000 */
[----:B-1----:R-:W-:-:S06]  /*cba0*/  FADD.FTZ R27, R34, R27 ;  /* 0x0000001b221b7221 */ /* 0x002fcc0000010000 */
[----:B------:R-:W1:Y:S01]  /*cbb0*/  MUFU.EX2 R162, R162 ;  /* 0x000000a200a27308 */ /* 0x000e620000000800 */
[----:B------:R-:W-:Y:S01]  /*cbc0*/  VIADD R24, R24, 0x280 ;  /* 0x0000028018187836 */ /* 0x000fe20000000000 */
[----:B------:R-:W-:Y:S01]  /*cbd0*/  R2UR UR27, R25 ;  /* 0x00000000191b72ca */ /* 0x000fe200000e0000 */
[----:B0-----:R-:W-:-:S05]  /*cbe0*/  FADD.FTZ R25, R167, R28 ;  /* 0x0000001ca7197221 */ /* 0x001fca0000010000 */
[----:B------:R-:W0:Y:S01]  /*cbf0*/  MUFU.EX2 R45, R55 ;  /* 0x00000037002d7308 */ /* 0x000e220000000800 */
[----:B------:R-:W-:Y:S01]  /*cc00*/  R2UR UR22, R26 ;  /* 0x000000001a1672ca */ /* 0x000fe200000e0000 */
[----:B--2---:R-:W-:-:S06]  /*cc10*/  FADD.FTZ R26, R160, R27 ;  /* 0x0000001ba01a7221 */ /* 0x004fcc0000010000 */
[----:B------:R-:W2:Y:S01]  /*cc20*/  MUFU.EX2 R31, R31 ;  /* 0x0000001f001f7308 */ /* 0x000ea20000000800 */
[----:B------:R-:W-:Y:S01]  /*cc30*/  R2UR UR26, R24 ;  /* 0x00000000181a72ca */ /* 0x000fe200000e0000 */
[----:B------:R-:W-:-:S06]  /*cc40*/  FADD.FTZ R24, R50, R25 ;  /* 0x0000001932187221 */ /* 0x000fcc0000010000 */
[----:B------:R-:W5:Y:S01]  /*cc50*/  MUFU.EX2 R163, R163 ;  /* 0x000000a300a37308 */ /* 0x000f620000000800 */
[----:B----4-:R-:W-:-:S07]  /*cc60*/  FADD.FTZ R25, R33, R26 ;  /* 0x0000001a21197221 */ /* 0x010fce0000010000 */
[----:B------:R-:W4:Y:S01]  /*cc70*/  MUFU.EX2 R156, R156 ;  /* 0x0000009c009c7308 */ /* 0x000f220000000800 */
[----:B---3--:R-:W-:Y:S01]  /*cc80*/  FADD.FTZ R24, R161, R24 ;  /* 0x00000018a1187221 */ /* 0x008fe20000010000 */
[----:B-1----:R-:W-:-:S06]  /*cc90*/  FADD.FTZ R26, R162, R25 ;  /* 0x00000019a21a7221 */ /* 0x002fcc0000010000 */
[----:B------:R-:W1:Y:S08]  /*cca0*/  MUFU.EX2 R46, R54 ;  /* 0x00000036002e7308 */ /* 0x000e700000000800 */
[----:B------:R-:W3:Y:S01]  /*ccb0*/  MUFU.EX2 R30, R30 ;  /* 0x0000001e001e7308 */ /* 0x000ee20000000800 */
[----:B0-----:R-:W-:Y:S01]  /*ccc0*/  FADD.FTZ R24, R45, R24 ;  /* 0x000000182d187221 */ /* 0x001fe20000010000 */
[----:B--2---:R-:W-:-:S06]  /*ccd0*/  FADD.FTZ R27, R31, R26 ;  /* 0x0000001a1f1b7221 */ /* 0x004fcc0000010000 */
[----:B------:R-:W0:Y:S08]  /*cce0*/  MUFU.EX2 R157, R157 ;  /* 0x0000009d009d7308 */ /* 0x000e300000000800 */
[----:B------:R-:W2:Y:S01]  /*ccf0*/  MUFU.EX2 R158, R158 ;  /* 0x0000009e009e7308 */ /* 0x000ea20000000800 */
[----:B-----5:R-:W-:Y:S01]  /*cd00*/  FADD.FTZ R25, R163, R24 ;  /* 0x00000018a3197221 */ /* 0x020fe20000010000 */
[----:B------:R-:W-:-:S06]  /*cd10*/  FFMA.FTZ R47, R47, UR46, -R60 ;  /* 0x0000002e2f2f7c23 */ /* 0x000fcc000801083c */
[----:B------:R-:W5:Y:S01]  /*cd20*/  MUFU.EX2 R53, R53 ;  /* 0x0000003500357308 */ /* 0x000f620000000800 */
[----:B----4-:R-:W-:-:S07]  /*cd30*/  FADD.FTZ R27, R156, R27 ;  /* 0x0000001b9c1b7221 */ /* 0x010fce0000010000 */
[----:B------:R-:W4:Y:S01]  /*cd40*/  MUFU.EX2 R3, R3 ;  /* 0x0000000300037308 */ /* 0x000f220000000800 */
[----:B-1----:R-:W-:Y:S01]  /*cd50*/  FADD.FTZ R24, R46, R25 ;  /* 0x000000192e187221 */ /* 0x002fe20000010000 */
[----:B---3--:R-:W-:-:S06]  /*cd60*/  FADD.FTZ R27, R30, R27 ;  /* 0x0000001b1e1b7221 */ /* 0x008fcc0000010000 */
[----:B------:R-:W1:Y:S01]  /*cd70*/  MUFU.EX2 R52, R52 ;  /* 0x0000003400347308 */ /* 0x000e620000000800 */
[----:B------:R-:W-:-:S07]  /*cd80*/  FFMA.FTZ R48, R48, UR46, -R60 ;  /* 0x0000002e30307c23 */ /* 0x000fce000801083c */
[----:B------:R-:W3:Y:S01]  /*cd90*/  MUFU.EX2 R172, R172 ;  /* 0x000000ac00ac7308 */ /* 0x000ee20000000800 */
[----:B------:R-:W-:Y:S01]  /*cda0*/  MOV R29, 0x40000040 ;  /* 0x40000040001d7802 */ /* 0x000fe20000000f00 */
[----:B0-----:R-:W-:-:S06]  /*cdb0*/  FADD.FTZ R24, R157, R24 ;  /* 0x000000189d187221 */ /* 0x001fcc0000010000 */
[----:B------:R-:W0:Y:S01]  /*cdc0*/  MUFU.EX2 R51, R51 ;  /* 0x0000003300337308 */ /* 0x000e220000000800 */
[----:B--2---:R-:W-:-:S07]  /*cdd0*/  FADD.FTZ R26, R158, R27 ;  /* 0x0000001b9e1a7221 */ /* 0x004fce0000010000 */
[----:B------:R-:W2:Y:S01]  /*cde0*/  MUFU.EX2 R0, R0 ;  /* 0x0000000000007308 */ /* 0x000ea20000000800 */
[----:B------:R-:W-:Y:S01]  /*cdf0*/  R2UR UR19, R29 ;  /* 0x000000001d1372ca */ /* 0x000fe200000e0000 */
[----:B-----5:R-:W-:-:S06]  /*ce00*/  FADD.FTZ R27, R53, R24 ;  /* 0x00000018351b7221 */ /* 0x020fcc0000010000 */
[----:B------:R-:W5:Y:S01]  /*ce10*/  MUFU.EX2 R47, R47 ;  /* 0x0000002f002f7308 */ /* 0x000f620000000800 */
[----:B----4-:R-:W-:-:S07]  /*ce20*/  FADD.FTZ R29, R3, R26 ;  /* 0x0000001a031d7221 */ /* 0x010fce0000010000 */
[----:B------:R-:W4:Y:S01]  /*ce30*/  MUFU.EX2 R174, R174 ;  /* 0x000000ae00ae7308 */ /* 0x000f220000000800 */
[----:B-1----:R-:W-:Y:S01]  /*ce40*/  FADD.FTZ R24, R52, R27 ;  /* 0x0000001b34187221 */ /* 0x002fe20000010000 */
[----:B---3--:R-:W-:-:S06]  /*ce50*/  FADD.FTZ R29, R172, R29 ;  /* 0x0000001dac1d7221 */ /* 0x008fcc0000010000 */
[----:B------:R-:W1:Y:S01]  /*ce60*/  MUFU.EX2 R48, R48 ;  /* 0x0000003000307308 */ /* 0x000e620000000800 */
[----:B0-----:R-:W-:-:S07]  /*ce70*/  FADD.FTZ R24, R51, R24 ;  /* 0x0000001833187221 */ /* 0x001fce0000010000 */
[----:B------:R-:W0:Y:S01]  /*ce80*/  MUFU.EX2 R25, R32 ;  /* 0x0000002000197308 */ /* 0x000e220000000800 */
[----:B--2---:R-:W-:Y:S01]  /*ce90*/  FADD.FTZ R29, R0, R29 ;  /* 0x0000001d001d7221 */ /* 0x004fe20000010000 */
[----:B------:R-:W-:Y:S01]  /*cea0*/  F2FP.F16.F32.PACK_AB R158, R3, R158 ;  /* 0x0000009e039e723e */ /* 0x000fe200000000ff */
[----:B-----5:R-:W-:Y:S02]  /*ceb0*/  FADD.FTZ R3, R47, R24 ;  /* 0x000000182f037221 */ /* 0x020fe40000010000 */
[----:B----4-:R-:W-:Y:S01]  /*cec0*/  FADD.FTZ R24, R174, R29 ;  /* 0x0000001dae187221 */ /* 0x010fe20000010000 */
[----:B------:R-:W-:Y:S02]  /*ced0*/  F2FP.F16.F32.PACK_AB R152, R44, R152 ;  /* 0x000000982c98723e */ /* 0x000fe400000000ff */
[----:B------:R-:W-:Y:S02]  /*cee0*/  F2FP.F16.F32.PACK_AB R154, R43, R154 ;  /* 0x0000009a2b9a723e */ /* 0x000fe400000000ff */
[----:B------:R-:W-:-:S02]  /*cef0*/  F2FP.F16.F32.PACK_AB R153, R41, R153 ;  /* 0x000000992999723e */ /* 0x000fc400000000ff */
[----:B------:R-:W-:Y:S02]  /*cf00*/  F2FP.F16.F32.PACK_AB R155, R40, R155 ;  /* 0x0000009b289b723e */ /* 0x000fe400000000ff */
[----:B------:R-:W-:Y:S01]  /*cf10*/  F2FP.F16.F32.PACK_AB R172, R0, R172 ;  /* 0x000000ac00ac723e */ /* 0x000fe200000000ff */
[----:B-1----:R-:W-:Y:S01]  /*cf20*/  FADD.FTZ R0, R48, R3 ;  /* 0x0000000330007221 */ /* 0x002fe20000010000 */
[--C-:B------:R-:W-:Y:S01]  /*cf30*/  FFMA.FTZ R15, R49, UR46, -R60.reuse ;  /* 0x0000002e310f7c23 */ /* 0x100fe2000801083c */
[----:B------:R-:W-:Y:S01]  /*cf40*/  FFMA.FTZ R175, R175, UR46, -R60 ;  /* 0x0000002eafaf7c23 */ /* 0x000fe2000801083c */
[----:B------:R-:W-:Y:S01]  /*cf50*/  F2FP.F16.F32.PACK_AB R168, R42, R168 ;  /* 0x000000a82aa8723e */ /* 0x000fe200000000ff */
[----:B0-----:R-:W-:Y:S01]  /*cf60*/  FADD.FTZ R3, R25, R24 ;  /* 0x0000001819037221 */ /* 0x001fe20000010000 */
        /* <DEDUP_REMOVED lines=16> */
[----:B------:R0:W-:Y:S06]  /*d070*/  BAR.SYNC.DEFER_BLOCKING R86, 0x100 ;  /* 0x000400560000751d */ /* 0x0001ec0000010000 */
        /* <DEDUP_REMOVED lines=14> */
[----:B------:R-:W0:Y:S08]  /*d160*/  MUFU.EX2 R15, R15 ;  /* 0x0000000f000f7308 */ /* 0x000e300000000800 */
[----:B------:R-:W1:Y:S01]  /*d170*/  MUFU.EX2 R175, R175 ;  /* 0x000000af00af7308 */ /* 0x000e620000000800 */
[----:B0-----:R-:W-:-:S04]  /*d180*/  FADD.FTZ R0, R15, R0 ;  /* 0x000000000f007221 */ /* 0x001fc80000010000 */
[C---:B-1----:R-:W-:Y:S01]  /*d190*/  FADD.FTZ R0, R175.reuse, R0 ;  /* 0x00000000af007221 */ /* 0x042fe20000010000 */
[----:B------:R-:W-:Y:S01]  /*d1a0*/  F2FP.F16.F32.PACK_AB R175, R175, R15 ;  /* 0x0000000fafaf723e */ /* 0x000fe200000000ff */
[----:B------:R-:W-:Y:S02]  /*d1b0*/  WARPGROUP.DEPBAR.LE gsb0, 0x0 ;  /* 0x00008000000079c5 */ /* 0x000fe40000010000 */
[----:B------:R-:W-:-:S10]  /*d1c0*/  WARPGROUP.ARRIVE ;  /* 0x00000000000079c5 */ /* 0x000fd40000000000 */
[----:B------:R-:W-:Y:S01]  /*d1d0*/  HGMMA.64x256x16.F32 R24, R156, gdesc[UR20].tnspB, R24, gsb0 ;  /* 0x43e000149c187df0 */ /* 0x000fe20008000818 */
[----:B------:R-:W-:-:S04]  /*d1e0*/  LOP3.LUT R23, R23, 0xfffffffe, RZ, 0xc0, !PT ;  /* 0xfffffffe17177812 */ /* 0x000fc800078ec0ff */
[----:B------:R-:W-:Y:S01]  /*d1f0*/  @P5 LOP3.LUT R23, R23, 0x1, RZ, 0xfc, !PT ;  /* 0x0000000117175812 */ /* 0x000fe200078efcff */
[----:B------:R-:W-:Y:S02]  /*d200*/  WARPGROUP.DEPBAR.LE gsb0, 0x0 ;  /* 0x00008000000079c5 */ /* 0x000fe40000010000 */
[----:B------:R-:W-:-:S15]  /*d210*/  WARPGROUP.ARRIVE ;  /* 0x00000000000079c5 */ /* 0x000fde0000000000 */
[----:B------:R-:W-:-:S05]  /*d220*/  NOP ;  /* 0x0000000000007918 */ /* 0x000fca0000000000 */
[----:B------:R-:W-:Y:S03]  /*d230*/  HGMMA.64x256x16.F32 R24, R172, gdesc[UR24].tnspB, R24, gsb0 ;  /* 0x43e00018ac187df0 */ /* 0x000fe60008000818 */
[----:B------:R-:W-:Y:S02]  /*d240*/  WARPGROUP.DEPBAR.LE gsb0, 0x0 ;  /* 0x00008000000079c5 */ /* 0x000fe40000010000 */
[----:B------:R-:W-:Y:S05]  /*d250*/  @!P0 BRA `(.L_x_15306) ;  /* 0x0000000000048947 */ /* 0x000fea0003800000 */
[----:B------:R-:W-:Y:S01]  /*d260*/  BPT.TRAP 0x1 ;  /* 0x000000040000795c */ /* 0x000fe20000300000 */
.L_x_15306:
[----:B------:R-:W2:Y:S01]  /*d270*/  LDL R153, [R1+0xb8] ;  /* 0x0000b80001997983 */ /* 0x000ea20000100800 */
[----:B------:R-:W-:Y:S01]  /*d280*/  VIADD R14, R14, 0x32460 ;  /* 0x000324600e0e7836 */ /* 0x000fe20000000000 */
[----:B------:R-:W-:Y:S01]  /*d290*/  ULDC UR42, c[0x0][0xad0] ;  /* 0x0002b400002a7ab9 */ /* 0x000fe20000000800 */
[----:B------:R-:W-:Y:S01]  /*d2a0*/  IMAD.U32 R15, RZ, RZ, UR37 ;  /* 0x00000025ff0f7e24 */ /* 0x000fe2000f8e00ff */
[----:B------:R-:W-:Y:S01]  /*d2b0*/  ULDC UR43, c[0x0][0xad0] ;  /* 0x0002b400002b7ab9 */ /* 0x000fe20000000800 */
[----:B------:R-:W-:Y:S01]  /*d2c0*/  IMAD.MOV.U32 R152, RZ, RZ, R180 ;  /* 0x000000ffff987224 */ /* 0x000fe200078e00b4 */
[----:B------:R-:W-:Y:S01]  /*d2d0*/  ULDC UR44, c[0x0][0xa80] ;  /* 0x0002a000002c7ab9 */ /* 0x000fe20000000800 */
[----:B------:R-:W-:Y:S01]  /*d2e0*/  ULDC UR45, c[0x0][0xa80] ;  /* 0x0002a000002d7ab9 */ /* 0x000fe20000000800 */
[----:B------:R-:W-:Y:S02]  /*d2f0*/  PRMT R14, R15, 0x654, R14 ;  /* 0x000006540f0e7816 */ /* 0x000fe4000000000e */
[----:B------:R-:W0:Y:S02]  /*d300*/  @P5 LDC R15, c[0x0][0x44c] ;  /* 0x00011300ff0f5b82 */ /* 0x000e240000000800 */
[----:B------:R1:W-:Y:S06]  /*d310*/  SYNCS.ARRIVE.TRANS64.RED.A1T0 RZ, [R14+URZ], RZ ;  /* 0x000000ff0eff79a7 */ /* 0x0003ec000810043f */
[----:B-1----:R-:W1:Y:S01]  /*d320*/  @P5 LDC R14, c[0x0][0x450] ;  /* 0x00011400ff0e5b82 */ /* 0x002e620000000800 */
[----:B0-----:R-:W-:-:S05]  /*d330*/  @P5 IMAD.HI.U32 R15, R180, R15, RZ ;  /* 0x0000000fb40f5227 */ /* 0x001fca00078e00ff */
[----:B-1----:R-:W-:-:S04]  /*d340*/  @P5 SHF.R.U32.HI R152, RZ, R14, R15 ;  /* 0x0000000eff985219 */ /* 0x002fc8000001160f */
[----:B------:R-:W-:-:S05]  /*d350*/  IADD3 R14, R152, R178, -R179 ;  /* 0x000000b2980e7210 */ /* 0x000fca0007ffe8b3 */
[----:B------:R-:W-:-:S05]  /*d360*/  IMAD.HI R14, R14, 0x2aaaaaab, RZ ;  /* 0x2aaaaaab0e0e7827 */ /* 0x000fca00078e02ff */
[----:B------:R-:W-:-:S04]  /*d370*/  SHF.R.U32.HI R15, RZ, 0x1f, R14 ;  /* 0x0000001fff0f7819 */ /* 0x000fc8000001160e */
[----:B------:R-:W-:Y:S02]  /*d380*/  LEA.HI.SX32 R15, R14, R15, 0x1c ;  /* 0x0000000f0e0f7211 */ /* 0x000fe400078fe2ff */
[----:B------:R-:W-:Y:S02]  /*d390*/  IADD3 R14, R177, -0x2, RZ ;  /* 0xfffffffeb10e7810 */ /* 0x000fe40007ffe0ff */
[----:B--2---:R-:W-:-:S04]  /*d3a0*/  VIMNMX R153, R153, R15, !PT ;  /* 0x0000000f99997248 */ /* 0x004fc80007fe0100 */
[----:B------:R-:W-:Y:S01]  /*d3b0*/  ISETP.GE.AND P1, PT, R14, R153, PT ;  /* 0x000000990e00720c */ /* 0x000fe20003f26270 */
[----:B------:R0:W-:-:S12]  /*d3c0*/  STL [R1+0x90], R153 ;  /* 0x0000909901007387 */ /* 0x0001d80000100800 */
[----:B0-----:R-:W-:Y:S05]  /*d3d0*/  @!P1 BRA `(.L_x_15307) ;  /* 0x0000003800589947 */ /* 0x001fea0003800000 */
[----:B------:R-:W-:Y:S02]  /*d3e0*/  IMAD.MOV.U32 R208, RZ, RZ, R176 ;  /* 0x000000ffffd07224 */ /* 0x000fe400078e00b0 */
[----:B------:R-:W-:-:S07]  /*d3f0*/  IMAD.MOV.U32 R209, RZ, RZ, R20 ;  /* 0x000000ffffd17224 */ /* 0x000fce00078e0014 */
.L_x_15318:
[----:B------:R-:W-:Y:S01]  /*d400*/  VIADD R18, R18, 0x1 ;  /* 0x0000000112127836 */ /* 0x000fe20000000000 */
[----:B------:R-:W-:Y:S05]  /*d410*/  YIELD ;  /* 0x0000000000007946 */ /* 0x000fea0003800000 */
[----:B------:R-:W-:-:S04]  /*d420*/  ISETP.NE.AND P1, PT, R18, 0x2, PT ;  /* 0x000000021200780c */ /* 0x000fc80003f25270 */
[----:B------:R-:W-:Y:S02]  /*d430*/  SEL R15, RZ, 0x1, P1 ;  /* 0x00000001ff0f7807 */ /* 0x000fe40000800000 */
[----:B------:R-:W-:Y:S02]  /*d440*/  SEL R18, R18, RZ, P1 ;  /* 0x000000ff12127207 */ /* 0x000fe40000800000 */
[----:B------:R-:W-:Y:S01]  /*d450*/  LOP3.LUT R204, R204, R15, RZ, 0x3c, !PT ;  /* 0x0000000fcccc7212 */ /* 0x000fe200078e3cff */
[----:B-----5:R-:W-:Y:S06]  /*d460*/  @!P0 BRA `(.L_x_15308) ;  /* 0x0000000000048947 */ /* 0x020fec0003800000 */
[----:B------:R-:W-:Y:S01]  /*d470*/  BPT.TRAP 0x1 ;  /* 0x000000040000795c */ /* 0x000fe20000300000 */
.L_x_15308:
[----:B------:R-:W-:Y:S01]  /*d480*/  IMAD R15, R18, 0x8, R22 ;  /* 0x00000008120f7824 */ /* 0x000fe200078e0216 */
[----:B------:R-:W-:-:S04]  /*d490*/  SHF.L.U32 R20, R204, 0x1f, RZ ;  /* 0x0000001fcc147819 */ /* 0x000fc800000006ff */
[----:B------:R0:W1:Y:S01]  /*d4a0*/  SYNCS.PHASECHK.TRANS64.TRYWAIT P1, [R15+URZ+0x32430], R20 ;  /* 0x032430140f0075a7 */ /* 0x000062000802017f */
[----:B------:R-:W-:Y:S05]  /*d4b0*/  @!P0 BRA `(.L_x_15309) ;  /* 0x0000000000048947 */ /* 0x000fea0003800000 */
[----:B------:R-:W-:Y:S01]  /*d4c0*/  BPT.TRAP 0x1 ;  /* 0x000000040000795c */ /* 0x000fe20000300000 */
.L_x_15309:
[----:B------:R-:W2:Y:S01]  /*d4d0*/  LDL R21, [R1+0x88] ;  /* 0x0000880001157983 */ /* 0x000ea20000100800 */
[----:B------:R-:W-:Y:S02]  /*d4e0*/  IMAD.MOV.U32 R157, RZ, RZ, 0x40000040 ;  /* 0x40000040ff9d7424 */ /* 0x000fe400078e00ff */
[----:B--2---:R-:W-:Y:S01]  /*d4f0*/  IMAD R156, R18, 0x300, R21 ;  /* 0x00000300129c7824 */ /* 0x004fe200078e0215 */
[----:B-1----:R-:W-:Y:S06]  /*d500*/  @P1 BRA `(.L_x_15310) ;  /* 0x0000000000081947 */ /* 0x002fec0003800000 */
[----:B------:R-:W1:Y:S02]  /*d510*/  SYNCS.PHASECHK.TRANS64.TRYWAIT P1, [R15+URZ+0x32430], R20 ;  /* 0x032430140f0075a7 */ /* 0x000e64000802017f */
[----:B-1----:R-:W-:Y:S05]  /*d520*/  @!P1 BRA `(.L_x_15311) ;  /* 0x0000015c00f09947 */ /* 0x002fea0003800000 */
.L_x_15310:
[----:B------:R2:W-:Y:S04]  /*d530*/  STL.64 [R1+0x1f8], R4 ;  /* 0x0001f80401007387 */ /* 0x0005e80000100a00 */
[----:B--2---:R-:W2:Y:S04]  /*d540*/  LDL.64 R4, [R1+0x80] ;  /* 0x0000800001047983 */ /* 0x004ea80000100a00 */
[----:B------:R3:W-:Y:S01]  /*d550*/  STL.64 [R1+0x1f0], R2 ;  /* 0x0001f00201007387 */ /* 0x0007e20000100a00 */
[----:B------:R-:W-:Y:S05]  /*d560*/  WARPSYNC.ALL ;  /* 0x0000000000007948 */ /* 0x000fea0003800000 */
[----:B------:R-:W4:Y:S04]  /*d570*/  LDL.64 R210, [R1+0x70] ;  /* 0x0000700001d27983 */ /* 0x000f280000100a00 */
[----:B---3--:R-:W3:Y:S01]  /*d580*/  LDL.64 R2, [R1+0x78] ;  /* 0x0000780001027983 */ /* 0x008ee20000100a00 */
        /* <DEDUP_REMOVED lines=14> */
[----:B------:R-:W-:Y:S02]  /*d670*/  R2UR UR18, R156 ;  /* 0x000000009c1272ca */ /* 0x000fe400000e0000 */
[----:B------:R-:W-:Y:S02]  /*d680*/  R2UR UR19, R157 ;  /* 0x000000009d1372ca */ /* 0x000fe400000e0000 */
[----:B------:R-:W-:-:S06]  /*d690*/  WARPGROUP.ARRIVE ;  /* 0x00000000000079c5 */ /* 0x000fcc0000000000 */
[----:B------:R-:W-:Y:S03]  /*d6a0*/  HGMMA.64x96x16.F32 R152, gdesc[UR4], RZ, !UPT, gsb0 ;  /* 0x01600000049879f0 */ /* 0x000fe6000c0008ff */
[----:B------:R-:W-:Y:S02]  /*d6b0*/  WARPGROUP.DEPBAR.LE gsb0, 0x0 ;  /* 0x00008000000079c5 */ /* 0x000fe40000010000 */
[----:B------:R-:W-:Y:S01]  /*d6c0*/  WARPGROUP.ARRIVE ;  /* 0x00000000000079c5 */ /* 0x000fe20000000000 */
[----:B--2---:R-:W-:Y:S02]  /*d6d0*/  R2UR UR8, R4 ;  /* 0x00000000040872ca */ /* 0x004fe400000e0000 */
[----:B------:R-:W-:Y:S02]  /*d6e0*/  R2UR UR9, R5 ;  /* 0x00000000050972ca */ /* 0x000fe400000e0000 */
[----:B------:R2:W5:Y:S11]  /*d6f0*/  LDL.LU.64 R4, [R1+0x1f8] ;  /* 0x0001f80001047983 */ /* 0x0005760000300a00 */
[----:B------:R-:W-:Y:S01]  /*d700*/  HGMMA.64x96x16.F32 R152, gdesc[UR8], R152, gsb0 ;  /* 0x01600000089879f0 */ /* 0x000fe20008000898 */
[----:B---3--:R-:W-:-:S02]  /*d710*/  R2UR UR12, R2 ;  /* 0x00000000020c72ca */ /* 0x008fc400000e0000 */
[----:B------:R-:W-:Y:S02]  /*d720*/  R2UR UR13, R3 ;  /* 0x00000000030d72ca */ /* 0x000fe400000e0000 */
[----:B------:R2:W5:Y:S01]  /*d730*/  LDL.LU.64 R2, [R1+0x1f0] ;  /* 0x0001f00001027983 */ /* 0x0005620000300a00 */
[----:B----4-:R-:W-:Y:S02]  /*d740*/  R2UR UR16, R210 ;  /* 0x00000000d21072ca */ /* 0x010fe400000e0000 */
        /* <DEDUP_REMOVED lines=8> */
[----:B--2---:R-:W-:Y:S05]  /*d7d0*/  @!P0 BRA `(.L_x_15312) ;  /* 0x0000000000048947 */ /* 0x004fea0003800000 */
[----:B------:R-:W-:Y:S01]  /*d7e0*/  BPT.TRAP 0x1 ;  /* 0x000000040000795c */ /* 0x000fe20000300000 */
.L_x_15312:
[----:B------:R2:W3:Y:S01]  /*d7f0*/  SYNCS.PHASECHK.TRANS64.TRYWAIT P1, [R15+URZ+0x32450], R20 ;  /* 0x032450140f0075a7 */ /* 0x0004e2000802017f */
[----:B------:R-:W-:Y:S05]  /*d800*/  @!P0 BRA `(.L_x_15313) ;  /* 0x0000000000048947 */ /* 0x000fea0003800000 */
[----:B------:R-:W-:Y:S01]  /*d810*/  BPT.TRAP 0x1 ;  /* 0x000000040000795c */ /* 0x000fe20000300000 */
.L_x_15313:
[----:B---3--:R-:W-:Y:S05]  /*d820*/  @P1 BRA `(.L_x_15314) ;  /* 0x0000000000081947 */ /* 0x008fea0003800000 */
[----:B------:R-:W3:Y:S02]  /*d830*/  SYNCS.PHASECHK.TRANS64.TRYWAIT P1, [R15+URZ+0x32450], R20 ;  /* 0x032450140f0075a7 */ /* 0x000ee4000802017f */
[----:B---3--:R-:W-:Y:S05]  /*d840*/  @!P1 BRA `(.L_x_15315) ;  /* 0x0000015c003c9947 */ /* 0x008fea0003800000 */
.L_x_15314:
[----:B------:R4:W-:Y:S04]  /*d850*/  STL.64 [R1+0x208], R22 ;  /* 0x0002081601007387 */ /* 0x0009e80000100a00 */
[----:B----4-:R-:W4:Y:S04]  /*d860*/  LDL.64 R22, [R1+0x68] ;  /* 0x0000680001167983 */ /* 0x010f280000100a00 */
[----:B------:R0:W-:Y:S04]  /*d870*/  STL.64 [R1+0x200], R16 ;  /* 0x0002001001007387 */ /* 0x0001e80000100a00 */
[----:B0-----:R-:W4:Y:S01]  /*d880*/  LDL.64 R16, [R1+0x60] ;  /* 0x0000600001107983 */ /* 0x001f220000100a00 */
[----:B-123--:R-:W-:-:S02]  /*d890*/  IMAD.MOV.U32 R20, RZ, RZ, 0xc00 ;  /* 0x00000c00ff147424 */ /* 0x00efc400078e00ff */
[----:B------:R-:W-:Y:S01]  /*d8a0*/  IMAD.MOV.U32 R21, RZ, RZ, 0x40000040 ;  /* 0x40000040ff157424 */ /* 0x000fe200078e00ff */
[----:B------:R0:W-:Y:S01]  /*d8b0*/  STL.64 [R1+0x1f8], R14 ;  /* 0x0001f80e01007387 */ /* 0x0001e20000100a00 */
[----:B------:R-:W-:-:S03]  /*d8c0*/  IMAD R20, R18, R20, UR38 ;  /* 0x0000002612147e24 */ /* 0x000fc6000f8e0214 */
[----:B-----5:R1:W-:Y:S01]  /*d8d0*/  STL.64 [R1+0x1f0], R2 ;  /* 0x0001f00201007387 */ /* 0x0203e20000100a00 */
[----:B------:R-:W-:Y:S05]  /*d8e0*/  WARPSYNC.ALL ;  /* 0x0000000000007948 */ /* 0x000fea0003800000 */
[C---:B------:R-:W-:Y:S02]  /*d8f0*/  R2UR UR6, R20.reuse ;  /* 0x00000000140672ca */ /* 0x040fe400000e0000 */
[----:B------:R-:W-:Y:S01]  /*d900*/  R2UR UR7, R21 ;  /* 0x00000000150772ca */ /* 0x000fe200000e0000 */
[----:B------:R-:W-:Y:S01]  /*d910*/  VIADD R210, R20, 0x2 ;  /* 0x0000000214d27836 */ /* 0x000fe20000000000 */
[----:B0-----:R-:W2:Y:S01]  /*d920*/  LDL.64 R14, [R1+0x40] ;  /* 0x00004000010e7983 */ /* 0x001ea20000100a00 */
[----:B------:R-:W-:-:S03]  /*d930*/  R2UR UR4, R4 ;  /* 0x00000000040472ca */ /* 0x000fc600000e0000 */
[----:B-1----:R-:W3:Y:S01]  /*d940*/  LDL.64 R2, [R1+0x58] ;  /* 0x0000580001027983 */ /* 0x002ee20000100a00 */
[----:B------:R-:W-:Y:S01]  /*d950*/  R2UR UR5, R5 ;  /* 0x00000000050572ca */ /* 0x000fe200000e0000 */
[----:B------:R-:W-:Y:S01]  /*d960*/  WARPGROUP.ARRIVE ;  /* 0x00000000000079c5 */ /* 0x000fe20000000000 */
[----:B------:R-:W-:-:S11]  /*d970*/  IMAD.MOV.U32 R211, RZ, RZ, 0x40000040 ;  /* 0x40000040ffd37424 */ /* 0x000fd600078e00ff */
[----:B------:R-:W-:Y:S01]  /*d980*/  HGMMA.64x96x16.F32 R152, gdesc[UR4], R152, gsb0 ;  /* 0x01600000049879f0 */ /* 0x000fe20008000898 */
[----:B------:R-:W-:Y:S02]  /*d990*/  R2UR UR6, R210 ;  /* 0x00000000d20672ca */ /* 0x000fe400000e0000 */
[----:B------:R-:W-:Y:S01]  /*d9a0*/  R2UR UR7, R211 ;  /* 0x00000000d30772ca */ /* 0x000fe200000e0000 */
[----:B------:R-:W-:Y:S01]  /*d9b0*/  IMAD.MOV.U32 R211, RZ, RZ, 0x40000040 ;  /* 0x40000040ffd37424 */ /* 0x000fe200078e00ff */
[----:B------:R-:W-:Y:S01]  /*d9c0*/  IADD3 R210, R20, 0x4, RZ ;  /* 0x0000000414d27810 */ /* 0x000fe20007ffe0ff */
[----:B------:R-:W-:Y:S02]  /*d9d0*/  WARPGROUP.DEPBAR.LE gsb0, 0x0 ;  /* 0x00008000000079c5 */ /* 0x000fe40000010000 */
[----:B------:R-:W-:Y:S01]  /*d9e0*/  WARPGROUP.ARRIVE ;  /* 0x00000000000079c5 */ /* 0x000fe20000000000 */
[----:B----4-:R-:W-:Y:S02]  /*d9f0*/  R2UR UR4, R22 ;  /* 0x00000000160472ca */ /* 0x010fe400000e0000 */
[----:B------:R-:W-:-:S02]  /*da00*/  R2UR UR5, R23 ;  /* 0x00000000170572ca */ /* 0x000fc400000e0000 */
[----:B------:R-:W4:Y:S11]  /*da10*/  LDL.64 R22, [R1+0x50] ;  /* 0x0000500001167983 */ /* 0x000f360000100a00 */
[----:B------:R-:W-:Y:S01]  /*da20*/  HGMMA.64x96x16.F32 R152, gdesc[UR4], R152, gsb0 ;  /* 0x01600000049879f0 */ /* 0x000fe20008000898 */
[----:B------:R-:W-:-:S02]  /*da30*/  R2UR UR4, R16 ;  /* 0x00000000100472ca */ /* 0x000fc400000e0000 */
[----:B------:R-:W-:Y:S02]  /*da40*/  R2UR UR5, R17 ;  /* 0x00000000110572ca */ /* 0x000fe400000e0000 */
[----:B------:R-:W2:Y:S01]  /*da50*/  LDL.64 R16, [R1+0x48] ;  /* 0x0000480001107983 */ /* 0x000ea20000100a00 */
        /* <DEDUP_REMOVED lines=9> */
[----:B---3--:R-:W-:Y:S02]  /*daf0*/  R2UR UR4, R2 ;  /* 0x00000000020472ca */ /* 0x008fe400000e0000 */
[----:B------:R-:W-:Y:S01]  /*db00*/  R2UR UR5, R3 ;  /* 0x00000000030572ca */ /* 0x000fe200000e0000 */
[----:B------:R-:W-:Y:S01]  /*db10*/  VIADD R210, R20, 0x300 ;  /* 0x0000030014d27836 */ /* 0x000fe20000000000 */
[----:B------:R-:W3:Y:S01]  /*db20*/  LDL.64 R2, [R1+0x18] ;  /* 0x0000180001027983 */ /* 0x000ee20000100a00 */
[----:B------:R-:W-:Y:S01]  /*db30*/  IMAD.MOV.U32 R211, RZ, RZ, 0x40000040 ;  /* 0x40000040ffd37424 */ /* 0x000fe200078e00ff */
[----:B------:R-:W-:-:S02]  /*db40*/  WARPGROUP.DEPBAR.LE gsb0, 0x0 ;  /* 0x00008000000079c5 */ /* 0x000fc40000010000 */
[----:B------:R-:W-:-:S07]  /*db50*/  WARPGROUP.ARRIVE ;  /* 0x00000000000079c5 */ /* 0x000fce0000000000 */
[----:B------:R-:W-:Y:S01]  /*db60*/  HGMMA.64x96x16.F32 R152, gdesc[UR4], R152, gsb0 ;  /* 0x01600000049879f0 */ /* 0x000fe20008000898 */
[----:B------:R-:W-:Y:S02]  /*db70*/  R2UR UR6, R210 ;  /* 0x00000000d20672ca */ /* 0x000fe400000e0000 */
[----:B------:R-:W-:Y:S02]  /*db80*/  R2UR UR7, R211 ;  /* 0x00000000d30772ca */ /* 0x000fe400000e0000 */
[----:B----4-:R-:W-:Y:S02]  /*db90*/  R2UR UR4, R22 ;  /* 0x00000000160472ca */ /* 0x010fe400000e0000 */
        /* <DEDUP_REMOVED lines=8> */
[----:B--2---:R-:W-:Y:S02]  /*dc20*/  R2UR UR4, R16 ;  /* 0x00000000100472ca */ /* 0x004fe400000e0000 */
[----:B------:R-:W-:Y:S02]  /*dc30*/  R2UR UR7, R211 ;  /* 0x00000000d30772ca */ /* 0x000fe400000e0000 */
[----:B------:R-:W-:Y:S01]  /*dc40*/  R2UR UR5, R17 ;  /* 0x00000000110572ca */ /* 0x000fe200000e0000 */
[----:B------:R-:W-:Y:S01]  /*dc50*/  IMAD.MOV.U32 R211, RZ, RZ, 0x40000040 ;  /* 0x40000040ffd37424 */ /* 0x000fe200078e00ff */
[----:B------:R-:W-:Y:S01]  /*dc60*/  IADD3 R210, R20, 0x304, RZ ;  /* 0x0000030414d27810 */ /* 0x000fe20007ffe0ff */
[----:B------:R0:W5:Y:S01]  /*dc70*/  LDL.LU.64 R16, [R1+0x200] ;  /* 0x0002000001107983 */ /* 0x0001620000300a00 */
[----:B------:R-:W-:Y:S02]  /*dc80*/  WARPGROUP.DEPBAR.LE gsb0, 0x0 ;  /* 0x00008000000079c5 */ /* 0x000fe40000010000 */
[----:B------:R-:W-:-:S07]  /*dc90*/  WARPGROUP.ARRIVE ;  /* 0x00000000000079c5 */ /* 0x000fce0000000000 */
[----:B------:R-:W-:Y:S01]  /*dca0*/  HGMMA.64x96x16.F32 R152, gdesc[UR4], R152, gsb0 ;  /* 0x01600000049879f0 */ /* 0x000fe20008000898 */
[----:B------:R-:W-:Y:S02]  /*dcb0*/  R2UR UR6, R210 ;  /* 0x00000000d20672ca */ /* 0x000fe400000e0000 */
[----:B------:R-:W-:Y:S02]  /*dcc0*/  R2UR UR7, R211 ;  /* 0x00000000d30772ca */ /* 0x000fe400000e0000 */
[----:B------:R-:W-:Y:S02]  /*dcd0*/  R2UR UR4, R14 ;  /* 0x000000000e0472ca */ /* 0x000fe400000e0000 */
[----:B------:R-:W-:Y:S01]  /*dce0*/  R2UR UR5, R15 ;  /* 0x000000000f0572ca */ /* 0x000fe200000e0000 */
[----:B------:R-:W-:Y:S01]  /*dcf0*/  VIADD R210, R20, 0x306 ;  /* 0x0000030614d27836 */ /* 0x000fe20000000000 */
[----:B------:R0:W5:Y:S01]  /*dd00*/  LDL.LU.64 R14, [R1+0x1f8] ;  /* 0x0001f800010e7983 */ /* 0x0001620000300a00 */
[----:B------:R-:W-:Y:S01]  /*dd10*/  IMAD.MOV.U32 R211, RZ, RZ, 0x40000040 ;  /* 0x40000040ffd37424 */ /* 0x000fe200078e00ff */
[----:B------:R-:W-:-:S02]  /*dd20*/  WARPGROUP.DEPBAR.LE gsb0, 0x0 ;  /* 0x00008000000079c5 */ /* 0x000fc40000010000 */
[----:B------:R-:W-:-:S07]  /*dd30*/  WARPGROUP.ARRIVE ;  /* 0x00000000000079c5 */ /* 0x000fce0000000000 */
[----:B------:R-:W-:Y:S01]  /*dd40*/  HGMMA.64x96x16.F32 R152, gdesc[UR4], R152, gsb0 ;  /* 0x01600000049879f0 */ /* 0x000fe20008000898 */
[----:B------:R-:W-:Y:S02]  /*dd50*/  R2UR UR6, R210 ;  /* 0x00000000d20672ca */ /* 0x000fe400000e0000 */
[----:B------:R-:W-:Y:S02]  /*dd60*/  R2UR UR7, R211 ;  /* 0x00000000d30772ca */ /* 0x000fe400000e0000 */
[----:B---3--:R-:W-:Y:S02]  /*dd70*/  R2UR UR4, R2 ;  /* 0x00000000020472ca */ /* 0x008fe400000e0000 */
        /* <DEDUP_REMOVED lines=75> */
[----:B------:R-:W-:Y:S02]  /*e230*/  WARPGROUP.DEPBAR.LE gsb0, 0x0 ;  /* 0x00008000000079c5 */ /* 0x000fe40000010000 */
[----:B------:R-:W-:-:S09]  /*e240*/  WARPGROUP.ARRIVE ;  /* 0x00000000000079c5 */ /* 0x000fd20000000000 */
[----:B------:R-:W-:Y:S01]  /*e250*/  HGMMA.64x96x16.F32 R152, gdesc[UR4], R152, gsb0 ;  /* 0x01600000049879f0 */ /* 0x000fe20008000898 */
[----:B-1----:R-:W-:-:S04]  /*e260*/  SHF.R.U32.HI R211, RZ, 0x7, R211 ;  /* 0x00000007ffd37819 */ /* 0x002fc800000116d3 */
[----:B------:R-:W-:Y:S01]  /*e270*/  IADD3 R21, -R211, 0xb, RZ ;  /* 0x0000000bd3157810 */ /* 0x000fe20007ffe1ff */
[----:B------:R-:W-:-:S04]  /*e280*/  WARPGROUP.DEPBAR.LE gsb0, 0x0 ;  /* 0x00008000000079c5 */ /* 0x000fc80000010000 */
[----:B------:R0:W-:Y:S06]  /*e290*/  BAR.ARV R21, 0x100 ;  /* 0x000400150000751d */ /* 0x0001ec0000002000 */
[----:B------:R-:W-:Y:S05]  /*e2a0*/  @!P0 BRA `(.L_x_15316) ;  /* 0x0000000000048947 */ /* 0x000fea0003800000 */
[----:B------:R-:W-:Y:S01]  /*e2b0*/  BPT.TRAP 0x1 ;  /* 0x000000040000795c */ /* 0x000fe20000300000 */
.L_x_15316:
[----:B------:R-:W2:Y:S01]  /*e2c0*/  LDL R211, [R1+0xc4] ;  /* 0x0000c40001d37983 */ /* 0x000ea20000100800 */
[----:B------:R-:W1:Y:S03]  /*e2d0*/  LDC R20, c[0x0][0x448] ;  /* 0x00011200ff147b82 */ /* 0x000e660000000800 */
[----:B------:R3:W-:Y:S04]  /*e2e0*/  STL [R1+0x1fc], R6 ;  /* 0x0001fc0601007387 */ /* 0x0007e80000100800 */
[----:B---3--:R-:W2:Y:S01]  /*e2f0*/  LDL R6, [R1+0x94] ;  /* 0x0000940001067983 */ /* 0x008ea20000100800 */
[----:B------:R-:W-:Y:S01]  /*e300*/  FMUL.FTZ R153, R153, UR43 ;  /* 0x0000002b99997c20 */ /* 0x000fe20008410000 */
[----:B------:R-:W-:Y:S01]  /*e310*/  FMUL.FTZ R155, R155, UR43 ;  /* 0x0000002b9b9b7c20 */ /* 0x000fe20008410000 */
[----:B------:R-:W-:Y:S01]  /*e320*/  FMUL.FTZ R152, R152, UR43 ;  /* 0x0000002b98987c20 */ /* 0x000fe20008410000 */
[----:B------:R3:W-:Y:S01]  /*e330*/  STL [R1+0x1f8], R5 ;  /* 0x0001f80501007387 */ /* 0x0007e20000100800 */
[----:B------:R-:W-:Y:S01]  /*e340*/  FMUL.FTZ R154, R154, UR43 ;  /* 0x0000002b9a9a7c20 */ /* 0x000fe20008410000 */
[----:B------:R-:W-:Y:S01]  /*e350*/  FMUL.FTZ R157, R157, UR43 ;  /* 0x0000002b9d9d7c20 */ /* 0x000fe20008410000 */
[----:B------:R-:W-:Y:S01]  /*e360*/  FMUL.FTZ R158, R158, UR43 ;  /* 0x0000002b9e9e7c20 */ /* 0x000fe20008410000 */
[----:B------:R4:W-:Y:S01]  /*e370*/  STL [R1+0x1f4], R4 ;  /* 0x0001f40401007387 */ /* 0x0009e20000100800 */
[----:B------:R-:W-:Y:S01]  /*e380*/  FMUL.FTZ R163, R163, UR43 ;  /* 0x0000002ba3a37c20 */ /* 0x000fe20008410000 */
[----:B------:R-:W-:Y:S01]  /*e390*/  FMUL.FTZ R159, R159, UR43 ;  /* 0x0000002b9f9f7c20 */ /* 0x000fe20008410000 */
[----:B-1----:R-:W-:Y:S01]  /*e3a0*/  ISETP.NE.AND P1, PT, R20, 0x1, PT ;  /* 0x000000011400780c */ /* 0x002fe20003f25270 */
[----:B-----5:R1:W-:Y:S01]  /*e3b0*/  STL [R1+0x1f0], R2 ;  /* 0x0001f00201007387 */ /* 0x0203e20000100800 */
[----:B------:R-:W-:Y:S01]  /*e3c0*/  FMUL.FTZ R162, R162, UR43 ;  /* 0x0000002ba2a27c20 */ /* 0x000fe20008410000 */
[----:B---3--:R3:W-:Y:S01]  /*e3d0*/  MUFU.TANH R5, R152 ;  /* 0x0000009800057308 */ /* 0x0087e20000002400 */
[----:B------:R-:W-:Y:S01]  /*e3e0*/  FMUL.FTZ R167, R167, UR43 ;  /* 0x0000002ba7a77c20 */ /* 0x000fe20008410000 */
[----:B------:R-:W-:Y:S01]  /*e3f0*/  FMUL.FTZ R166, R166, UR43 ;  /* 0x0000002ba6a67c20 */ /* 0x000fe20008410000 */
[----:B------:R-:W-:Y:S01]  /*e400*/  FMUL.FTZ R175, R175, UR43 ;  /* 0x0000002bafaf7c20 */ /* 0x000fe20008410000 */
[----:B------:R-:W-:Y:S01]  /*e410*/  FMUL.FTZ R171, R171, UR43 ;  /* 0x0000002babab7c20 */ /* 0x000fe20008410000 */
[----:B------:R-:W-:Y:S01]  /*e420*/  FMUL.FTZ R174, R174, UR43 ;  /* 0x0000002baeae7c20 */ /* 0x000fe20008410000 */
[----:B------:R-:W-:Y:S01]  /*e430*/  FMUL.FTZ R186, R186, UR43 ;  /* 0x0000002bbaba7c20 */ /* 0x000fe20008410000 */
[----:B------:R-:W-:Y:S01]  /*e440*/  FMUL.FTZ R170, R170, UR43 ;  /* 0x0000002baaaa7c20 */ /* 0x000fe20008410000 */
[----:B----4-:R4:W0:Y:S01]  /*e450*/  MUFU.TANH R4, R153 ;  /* 0x0000009900047308 */ /* 0x0108220000002400 */
[----:B---3--:R-:W-:Y:S01]  /*e460*/  FMUL.FTZ R152, R161, UR43 ;  /* 0x0000002ba1987c20 */ /* 0x008fe20008410000 */
[----:B------:R-:W3:Y:S06]  /*e470*/  @P1 LDC R210, c[0x0][0x44c] ;  /* 0x00011300ffd21b82 */ /* 0x000eec0000000800 */
[----:B-1----:R1:W-:Y:S01]  /*e480*/  MUFU.TANH R2, R155 ;  /* 0x0000009b00027308 */ /* 0x0023e20000002400 */
[----:B----4-:R-:W-:Y:S01]  /*e490*/  FMUL.FTZ R153, R165, UR43 ;  /* 0x0000002ba5997c20 */ /* 0x010fe20008410000 */
[----:B------:R-:W4:Y:S06]  /*e4a0*/  @P1 LDC R20, c[0x0][0x450] ;  /* 0x00011400ff141b82 */ /* 0x000f2c0000000800 */
[----:B------:R-:W-:Y:S01]  /*e4b0*/  MUFU.TANH R166, R166 ;  /* 0x000000a600a67308 */ /* 0x000fe20000002400 */
[----:B0-----:R-:W-:Y:S01]  /*e4c0*/  MOV R161, R4 ;  /* 0x0000000400a17202 */ /* 0x001fe20000000f00 */
[----:B-1----:R-:W-:-:S06]  /*e4d0*/  FMUL.FTZ R155, R164, UR43 ;  /* 0x0000002ba49b7c20 */ /* 0x002fcc0008410000 */
[----:B------:R-:W-:Y:S01]  /*e4e0*/  MUFU.TANH R4, R163 ;  /* 0x000000a300047308 */ /* 0x000fe20000002400 */
[----:B------:R-:W-:-:S07]  /*e4f0*/  FMUL.FTZ R229, R193, UR43 ;  /* 0x0000002bc1e57c20 */ /* 0x000fce0008410000 */
[----:B------:R-:W-:Y:S08]  /*e500*/  MUFU.TANH R152, R152 ;  /* 0x0000009800987308 */ /* 0x000ff00000002400 */
[----:B------:R-:W-:Y:S08]  /*e510*/  MUFU.TANH R153, R153 ;  /* 0x0000009900997308 */ /* 0x000ff00000002400 */
[----:B------:R-:W-:Y:S01]  /*e520*/  MUFU.TANH R155, R155 ;  /* 0x0000009b009b7308 */ /* 0x000fe20000002400 */
[----:B--2---:R-:W-:-:S07]  /*e530*/  IMAD.IADD R211, R211, 0x1, R6 ;  /* 0x00000001d3d37824 */ /* 0x004fce00078e0206 */
[----:B------:R0:W1:Y:S01]  /*e540*/  MUFU.TANH R6, R154 ;  /* 0x0000009a00067308 */ /* 0x0000620000002400 */
[----:B---3--:R-:W-:-:S05]  /*e550*/  @P1 IMAD.HI.U32 R210, R211, R210, RZ ;  /* 0x000000d2d3d21227 */ /* 0x008fca00078e00ff */
[----:B----4-:R-:W-:Y:S01]  /*e560*/  @P1 SHF.R.U32.HI R211, RZ, R20, R210 ;  /* 0x00000014ffd31219 */ /* 0x010fe200000116d2 */
[----:B------:R-:W-:Y:S01]  /*e570*/  FMUL.FTZ R210, R160, UR43 ;  /* 0x0000002ba0d27c20 */ /* 0x000fe20008410000 */
[----:B------:R2:W-:Y:S01]  /*e580*/  MUFU.TANH R20, R157 ;  /* 0x0000009d00147308 */ /* 0x0005e20000002400 */
[----:B0-----:R-:W-:Y:S01]  /*e590*/  FMUL.FTZ R154, R156, UR43 ;  /* 0x0000002b9c9a7c20 */ /* 0x001fe20008410000 */
[----:B-1----:R-:W-:-:S06]  /*e5a0*/  IMAD.MOV.U32 R156, RZ, RZ, R6 ;  /* 0x000000ffff9c7224 */ /* 0x002fcc00078e0006 */
[----:B------:R0:W1:Y:S01]  /*e5b0*/  MUFU.TANH R160, R170 ;  /* 0x000000aa00a07308 */ /* 0x0000620000002400 */
[----:B--2---:R-:W-:Y:S02]  /*e5c0*/  IMAD.MOV.U32 R157, RZ, RZ, R2 ;  /* 0x000000ffff9d7224 */ /* 0x004fe400078e0002 */
[----:B------:R-:W-:Y:S02]  /*e5d0*/  IMAD.MOV.U32 R164, RZ, RZ, R156 ;  /* 0x000000ffffa47224 */ /* 0x000fe400078e009c */
[----:B------:R-:W-:Y:S01]  /*e5e0*/  FMUL.FTZ R156, R169, UR43 ;  /* 0x0000002ba99c7c20 */ /* 0x000fe20008410000 */
[----:B------:R-:W-:Y:S02]  /*e5f0*/  IMAD.MOV.U32 R163, RZ, RZ, R157 ;  /* 0x000000ffffa37224 */ /* 0x000fe400078e009d */
[----:B------:R-:W-:Y:S01]  /*e600*/  FMUL.FTZ R157, R168, UR43 ;  /* 0x0000002ba89d7c20 */ /* 0x000fe20008410000 */
[----:B------:R-:W-:Y:S01]  /*e610*/  IMAD.MOV.U32 R169, RZ, RZ, R4 ;  /* 0x000000ffffa97224 */ /* 0x000fe200078e0004 */
[----:B------:R2:W-:Y:S01]  /*e620*/  MUFU.TANH R2, R158 ;  /* 0x0000009e00027308 */ /* 0x0005e20000002400 */
[----:B0-----:R-:W-:Y:S01]  /*e630*/  FMUL.FTZ R170, R178, UR43 ;  /* 0x0000002bb2aa7c20 */ /* 0x001fe20008410000 */
[----:B------:R-:W-:-:S02]  /*e640*/  IMAD.MOV.U32 R178, RZ, RZ, R163 ;  /* 0x000000ffffb27224 */ /* 0x000fc400078e00a3 */
[----:B------:R-:W-:Y:S02]  /*e650*/  FMUL.FTZ R163, R184, UR43 ;  /* 0x0000002bb8a37c20 */ /* 0x000fe40008410000 */
[----:B------:R-:W-:Y:S02]  /*e660*/  IMAD.MOV.U32 R184, RZ, RZ, R178 ;  /* 0x000000ffffb87224 */ /* 0x000fe400078e00b2 */
[----:B------:R-:W0:Y:S01]  /*e670*/  MUFU.TANH R6, R162 ;  /* 0x000000a200067308 */ /* 0x000e220000002400 */
[----:B--2---:R-:W-:-:S04]  /*e680*/  IMAD.MOV.U32 R158, RZ, RZ, R5 ;  /* 0x000000ffff9e7224 */ /* 0x004fc800078e0005 */
[----:B------:R-:W-:Y:S02]  /*e690*/  IMAD.MOV.U32 R165, RZ, RZ, R158 ;  /* 0x000000ffffa57224 */ /* 0x000fe400078e009e */
[----:B------:R-:W-:Y:S01]  /*e6a0*/  FMUL.FTZ R158, R173, UR43 ;  /* 0x0000002bad9e7c20 */ /* 0x000fe20008410000 */
[----:B------:R-:W-:Y:S01]  /*e6b0*/  FMUL.FTZ R173, R180, UR43 ;  /* 0x0000002bb4ad7c20 */ /* 0x000fe20008410000 */
[----:B------:R2:W3:Y:S01]  /*e6c0*/  MUFU.TANH R5, R159 ;  /* 0x0000009f00057308 */ /* 0x0004e20000002400 */
[----:B-1----:R-:W-:-:S07]  /*e6d0*/  IMAD.MOV.U32 R180, RZ, RZ, R160 ;  /* 0x000000ffffb47224 */ /* 0x002fce00078e00a0 */
[----:B------:R0:W1:Y:S01]  /*e6e0*/  MUFU.TANH R162, R167 ;  /* 0x000000a700a27308 */ /* 0x0000620000002400 */
[----:B--2---:R-:W-:Y:S01]  /*e6f0*/  FMUL.FTZ R159, R172, UR43 ;  /* 0x0000002bac9f7c20 */ /* 0x004fe20008410000 */
[----:B------:R-:W-:-:S06]  /*e700*/  FMUL.FTZ R172, R177, UR43 ;  /* 0x0000002bb1ac7c20 */ /* 0x000fcc0008410000 */
[----:B------:R2:W-:Y:S01]  /*e710*/  MUFU.TANH R4, R175 ;  /* 0x000000af00047308 */ /* 0x0005e20000002400 */
[----:B0-----:R-:W-:Y:S02]  /*e720*/  IMAD.MOV.U32 R167, RZ, RZ, R6 ;  /* 0x000000ffffa77224 */ /* 0x001fe400078e0006 */
[----:B---3--:R-:W-:Y:S02]  /*e730*/  IMAD.MOV.U32 R168, RZ, RZ, R5 ;  /* 0x000000ffffa87224 */ /* 0x008fe400078e0005 */
[----:B------:R-:W-:Y:S02]  /*e740*/  IMAD.MOV.U32 R177, RZ, RZ, R167 ;  /* 0x000000ffffb17224 */ /* 0x000fe400078e00a7 */
[----:B------:R-:W-:Y:S01]  /*e750*/  FMUL.FTZ R167, R179, UR43 ;  /* 0x0000002bb3a77c20 */ /* 0x000fe20008410000 */
[----:B------:R-:W-:Y:S01]  /*e760*/  IMAD.MOV.U32 R179, RZ, RZ, R164 ;  /* 0x000000ffffb37224 */ /* 0x000fe200078e00a4 */
[----:B------:R0:W-:Y:S01]  /*e770*/  MUFU.TANH R6, R171 ;  /* 0x000000ab00067308 */ /* 0x0001e20000002400 */
[----:B--2---:R-:W-:-:S02]  /*e780*/  IMAD.MOV.U32 R175, RZ, RZ, R169 ;  /* 0x000000ffffaf7224 */ /* 0x004fc400078e00a9 */
[----:B------:R-:W-:Y:S01]  /*e790*/  FMUL.FTZ R169, R183, UR43 ;  /* 0x0000002bb7a97c20 */ /* 0x000fe20008410000 */
[----:B------:R-:W-:Y:S01]  /*e7a0*/  FMUL.FTZ R164, R185, UR43 ;  /* 0x0000002bb9a47c20 */ /* 0x000fe20008410000 */
[----:B------:R-:W-:Y:S01]  /*e7b0*/  IMAD.MOV.U32 R185, RZ, RZ, R2 ;  /* 0x000000ffffb97224 */ /* 0x000fe200078e0002 */
[----:B------:R-:W-:Y:S01]  /*e7c0*/  MOV R183, R175 ;  /* 0x000000af00b77202 */ /* 0x000fe20000000f00 */
[----:B------:R-:W-:Y:S01]  /*e7d0*/  IMAD.MOV.U32 R175, RZ, RZ, R161 ;  /* 0x000000ffffaf7224 */ /* 0x000fe200078e00a1 */
[----:B------:R2:W-:Y:S01]  /*e7e0*/  MUFU.TANH R5, R174 ;  /* 0x000000ae00057308 */ /* 0x0005e20000002400 */
[----:B0-----:R-:W-:Y:S01]  /*e7f0*/  FMUL.FTZ R171, R176, UR43 ;  /* 0x0000002bb0ab7c20 */ /* 0x001fe20008410000 */
[----:B------:R-:W-:Y:S01]  /*e800*/  MOV R176, R168 ;  /* 0x000000a800b07202 */ /* 0x000fe20000000f00 */
[----:B------:R-:W-:Y:S02]  /*e810*/  IMAD.MOV.U32 R161, RZ, RZ, R20 ;  /* 0x000000ffffa17224 */ /* 0x000fe400078e0014 */
[----:B------:R-:W-:Y:S01]  /*e820*/  FMUL.FTZ R168, R182, UR43 ;  /* 0x0000002bb6a87c20 */ /* 0x000fe20008410000 */
[----:B------:R-:W-:Y:S01]  /*e830*/  SHFL.IDX PT, R20, R211, 0x1, 0x1c1f ;  /* 0x003c1f00d3147f89 */ /* 0x000fe200000e0000 */
[----:B------:R-:W-:Y:S01]  /*e840*/  IMAD.MOV.U32 R182, RZ, RZ, R166 ;  /* 0x000000ffffb67224 */ /* 0x000fe200078e00a6 */
[----:B------:R0:W-:Y:S01]  /*e850*/  MUFU.TANH R2, R186 ;  /* 0x000000ba00027308 */ /* 0x0001e20000002400 */
[----:B--2---:R-:W-:Y:S01]  /*e860*/  FMUL.FTZ R174, R181, UR43 ;  /* 0x0000002bb5ae7c20 */ /* 0x004fe20008410000 */
[----:B-1----:R-:W-:-:S02]  /*e870*/  IMAD.MOV.U32 R181, RZ, RZ, R162 ;  /* 0x000000ffffb57224 */ /* 0x002fc400078e00a2 */
[----:B------:R1:W2:Y:S01]  /*e880*/  SHFL.IDX PT, R162, R211, RZ, 0x1c1f ;  /* 0x001c1fffd3a27589 */ /* 0x0002a200000e0000 */
[----:B------:R-:W-:-:S03]  /*e890*/  FMUL.FTZ R166, R189, UR43 ;  /* 0x0000002bbda67c20 */ /* 0x000fc60008410000 */
[----:B------:R-:W3:Y:S01]  /*e8a0*/  LDL R189, [R1+0xb0] ;  /* 0x0000b00001bd7983 */ /* 0x000ee20000100800 */
[----:B0-----:R-:W-:Y:S02]  /*e8b0*/  IMAD.MOV.U32 R186, RZ, RZ, R176 ;  /* 0x000000ffffba7224 */ /* 0x001fe400078e00b0 */
[----:B------:R-:W-:Y:S01]  /*e8c0*/  FMUL.FTZ R176, R187, UR43 ;  /* 0x0000002bbbb07c20 */ /* 0x000fe20008410000 */
[----:B------:R-:W-:Y:S01]  /*e8d0*/  IMAD.MOV.U32 R187, RZ, RZ, R177 ;  /* 0x000000ffffbb7224 */ /* 0x000fe200078e00b1 */
[----:B-1----:R-:W4:Y:S01]  /*e8e0*/  LDL R211, [R1+0xb4] ;  /* 0x0000b40001d37983 */ /* 0x002f220000100800 */
[----:B------:R-:W-:Y:S02]  /*e8f0*/  IMAD.MOV.U32 R177, RZ, RZ, R165 ;  /* 0x000000ffffb17224 */ /* 0x000fe400078e00a5 */
[----:B------:R-:W-:Y:S01]  /*e900*/  FMUL.FTZ R165, R188, UR43 ;  /* 0x0000002bbca57c20 */ /* 0x000fe20008410000 */
[----:B------:R-:W-:Y:S01]  /*e910*/  IMAD R160, R14, -0x60, RZ ;  /* 0xffffffa00ea07824 */ /* 0x000fe200078e02ff */
[----:B------:R-:W3:Y:S01]  /*e920*/  LDL R188, [R1+0x8c] ;  /* 0x00008c0001bc7983 */ /* 0x000ee20000100800 */
[----:B------:R-:W0:Y:S08]  /*e930*/  MUFU.TANH R210, R210 ;  /* 0x000000d200d27308 */ /* 0x000e300000002400 */
[----:B------:R-:W1:Y:S01]  /*e940*/  MUFU.TANH R157, R157 ;  /* 0x0000009d009d7308 */ /* 0x000e620000002400 */
[----:B------:R-:W-:-:S07]  /*e950*/  FMUL.FTZ R178, R192, UR43 ;  /* 0x0000002bc0b27c20 */ /* 0x000fce0008410000 */
[----:B------:R-:W1:Y:S01]  /*e960*/  MUFU.TANH R171, R171 ;  /* 0x000000ab00ab7308 */ /* 0x000e620000002400 */
[----:B------:R-:W-:-:S07]  /*e970*/  IMAD.MOV.U32 R193, RZ, RZ, R184 ;  /* 0x000000ffffc17224 */ /* 0x000fce00078e00b8 */
[----:B------:R-:W1:Y:S08]  /*e980*/  MUFU.TANH R163, R163 ;  /* 0x000000a300a37308 */ /* 0x000e700000002400 */
[----:B------:R-:W1:Y:S08]  /*e990*/  MUFU.TANH R178, R178 ;  /* 0x000000b200b27308 */ /* 0x000e700000002400 */
[----:B------:R-:W1:Y:S08]  /*e9a0*/  MUFU.TANH R154, R154 ;  /* 0x0000009a009a7308 */ /* 0x000e700000002400 */
[----:B------:R-:W1:Y:S08]  /*e9b0*/  MUFU.TANH R156, R156 ;  /* 0x0000009c009c7308 */ /* 0x000e700000002400 */
[----:B------:R-:W1:Y:S08]  /*e9c0*/  MUFU.TANH R159, R159 ;  /* 0x0000009f009f7308 */ /* 0x000e700000002400 */
[----:B------:R-:W1:Y:S01]  /*e9d0*/  MUFU.TANH R158, R158 ;  /* 0x0000009e009e7308 */ /* 0x000e620000002400 */
[----:B------:R-:W-:-:S07]  /*e9e0*/  IMAD.MOV.U32 R192, RZ, RZ, R185 ;  /* 0x000000ffffc07224 */ /* 0x000fce00078e00b9 */
        /* <DEDUP_REMOVED lines=8> */
[----:B------:R-:W-:Y:S08]  /*ea70*/  MUFU.TANH R170, R170 ;  /* 0x000000aa00aa7308 */ /* 0x000ff00000002400 */
[----:B------:R-:W-:Y:S08]  /*ea80*/  MUFU.TANH R167, R167 ;  /* 0x000000a700a77308 */ /* 0x000ff00000002400 */
[----:B------:R-:W-:Y:S08]  /*ea90*/  MUFU.TANH R168, R168 ;  /* 0x000000a800a87308 */ /* 0x000ff00000002400 */
[----:B------:R-:W-:Y:S08]  /*eaa0*/  MUFU.TANH R169, R169 ;  /* 0x000000a900a97308 */ /* 0x000ff00000002400 */
[----:B------:R-:W-:Y:S01]  /*eab0*/  MUFU.TANH R176, R176 ;  /* 0x000000b000b07308 */ /* 0x000fe20000002400 */
[----:B----4-:R-:W-:-:S04]  /*eac0*/  IADD3 R160, -R211, 0x1, R160 ;  /* 0x00000001d3a07810 */ /* 0x010fc80007ffe1a0 */
[----:B---3--:R-:W-:-:S05]  /*ead0*/  IADD3 R160, -R188, R160, R189 ;  /* 0x000000a0bca07210 */ /* 0x008fca0007ffe1bd */
[----:B--2---:R-:W-:-:S05]  /*eae0*/  IMAD.IADD R162, R160, 0x1, R162 ;  /* 0x00000001a0a27824 */ /* 0x004fca00078e02a2 */
[----:B------:R-:W-:-:S04]  /*eaf0*/  ISETP.GT.AND P2, PT, R162, RZ, PT ;  /* 0x000000ffa200720c */ /* 0x000fc80003f44270 */
[----:B------:R-:W-:Y:S02]  /*eb00*/  FSEL R177, R177, -INF , P2 ;  /* 0xff800000b1b17808 */ /* 0x000fe40001000000 */
[----:B------:R-:W-:-:S04]  /*eb10*/  ISETP.GT.AND P2, PT, R162, 0x10, PT ;  /* 0x00000010a200780c */ /* 0x000fc80003f44270 */
[----:B0-----:R-:W-:Y:S02]  /*eb20*/  FSEL R210, R210, -INF , P2 ;  /* 0xff800000d2d27808 */ /* 0x001fe40001000000 */
[----:B------:R-:W-:-:S04]  /*eb30*/  ISETP.GT.AND P2, PT, R162, 0x20, PT ;  /* 0x00000020a200780c */ /* 0x000fc80003f44270 */
[----:B-1----:R-:W-:Y:S02]  /*eb40*/  FSEL R184, R157, -INF , P2 ;  /* 0xff8000009db87808 */ /* 0x002fe40001000000 */
[C---:B------:R-:W-:Y:S02]  /*eb50*/  ISETP.GT.AND P2, PT, R162.reuse, 0x30, PT ;  /* 0x00000030a200780c */ /* 0x040fe40003f44270 */
[C---:B------:R-:W-:Y:S02]  /*eb60*/  ISETP.GT.AND P3, PT, R162.reuse, 0x1, PT ;  /* 0x00000001a200780c */ /* 0x040fe40003f64270 */
[----:B------:R-:W-:Y:S02]  /*eb70*/  FSEL R171, R171, -INF , P2 ;  /* 0xff800000abab7808 */ /* 0x000fe40001000000 */
[----:B------:R-:W-:Y:S02]  /*eb80*/  ISETP.GT.AND P2, PT, R162, 0x40, PT ;  /* 0x00000040a200780c */ /* 0x000fe40003f44270 */
[----:B------:R-:W-:-:S02]  /*eb90*/  FSEL R175, R175, -INF , P3 ;  /* 0xff800000afaf7808 */ /* 0x000fc40001800000 */
[C---:B------:R-:W-:Y:S02]  /*eba0*/  ISETP.GT.AND P1, PT, R162.reuse, 0x9, PT ;  /* 0x00000009a200780c */ /* 0x040fe40003f24270 */
[C---:B------:R-:W-:Y:S02]  /*ebb0*/  ISETP.GT.AND P3, PT, R162.reuse, 0x11, PT ;  /* 0x00000011a200780c */ /* 0x040fe40003f64270 */
[----:B------:R-:W-:Y:S02]  /*ebc0*/  FSEL R163, R163, -INF , P2 ;  /* 0xff800000a3a37808 */ /* 0x000fe40001000000 */
[----:B------:R-:W-:Y:S01]  /*ebd0*/  ISETP.GT.AND P2, PT, R162, 0x50, PT ;  /* 0x00000050a200780c */ /* 0x000fe20003f44270 */
[----:B------:R-:W-:Y:S01]  /*ebe0*/  FMUL.FTZ R211, R196, UR43 ;  /* 0x0000002bc4d37c20 */ /* 0x000fe20008410000 */
[----:B------:R-:W-:Y:S02]  /*ebf0*/  IADD3 R20, R160, R20, RZ ;  /* 0x00000014a0147210 */ /* 0x000fe40007ffe0ff */
[----:B------:R-:W-:-:S02]  /*ec00*/  FSEL R161, R161, -INF , P1 ;  /* 0xff800000a1a17808 */ /* 0x000fc40000800000 */
[----:B------:R-:W-:Y:S01]  /*ec10*/  FSEL R196, R152, -INF , P3 ;  /* 0xff80000098c47808 */ /* 0x000fe20001800000 */
[----:B------:R-:W-:Y:S01]  /*ec20*/  IMAD.MOV.U32 R152, RZ, RZ, R179 ;  /* 0x000000ffff987224 */ /* 0x000fe200078e00b3 */
[----:B------:R-:W-:Y:S02]  /*ec30*/  ISETP.GT.AND P1, PT, R162, 0x19, PT ;  /* 0x00000019a200780c */ /* 0x000fe40003f24270 */
[----:B------:R-:W-:Y:S02]  /*ec40*/  FSEL R178, R178, -INF , P2 ;  /* 0xff800000b2b27808 */ /* 0x000fe40001000000 */
[----:B------:R-:W-:Y:S02]  /*ec50*/  ISETP.GT.AND P2, PT, R20, RZ, PT ;  /* 0x000000ff1400720c */ /* 0x000fe40003f44270 */
[----:B------:R-:W-:Y:S02]  /*ec60*/  FSEL R179, R153, -INF , P1 ;  /* 0xff80000099b37808 */ /* 0x000fe40000800000 */
[----:B------:R-:W-:-:S02]  /*ec70*/  FSEL R153, R152, -INF , P2 ;  /* 0xff80000098997808 */ /* 0x000fc40001000000 */
[----:B------:R-:W-:Y:S02]  /*ec80*/  ISETP.GT.AND P4, PT, R162, 0x8, PT ;  /* 0x00000008a200780c */ /* 0x000fe40003f84270 */
[----:B------:R-:W-:Y:S02]  /*ec90*/  FMNMX.FTZ R152, R177, R209, !PT ;  /* 0x000000d1b1987209 */ /* 0x000fe40007810000 */
[----:B------:R-:W-:Y:S02]  /*eca0*/  FSEL R154, R154, -INF , P4 ;  /* 0xff8000009a9a7808 */ /* 0x000fe40002000000 */
[----:B------:R-:W-:-:S04]  /*ecb0*/  FMNMX.FTZ R152, R175, R152, !PT ;  /* 0x00000098af987209 */ /* 0x000fc80007810000 */
[----:B------:R-:W-:-:S04]  /*ecc0*/  FMNMX.FTZ R152, R154, R152, !PT ;  /* 0x000000989a987209 */ /* 0x000fc80007810000 */
[----:B------:R-:W-:Y:S02]  /*ecd0*/  FMNMX.FTZ R152, R161, R152, !PT ;  /* 0x00000098a1987209 */ /* 0x000fe40007810000 */
[----:B------:R-:W-:Y:S02]  /*ece0*/  ISETP.GT.AND P4, PT, R162, 0x18, PT ;  /* 0x00000018a200780c */ /* 0x000fe40003f84270 */
[----:B------:R-:W-:Y:S01]  /*ecf0*/  FMNMX.FTZ R152, R210, R152, !PT ;  /* 0x00000098d2987209 */ /* 0x000fe20007810000 */
[----:B------:R-:W-:Y:S01]  /*ed00*/  FMUL.FTZ R160, R197, UR43 ;  /* 0x0000002bc5a07c20 */ /* 0x000fe20008410000 */
[----:B------:R-:W-:Y:S02]  /*ed10*/  FSEL R197, R155, -INF , P4 ;  /* 0xff8000009bc57808 */ /* 0x000fe40002000000 */
[----:B------:R-:W-:-:S04]  /*ed20*/  FMNMX.FTZ R152, R196, R152, !PT ;  /* 0x00000098c4987209 */ /* 0x000fc80007810000 */
[----:B------:R-:W-:Y:S02]  /*ed30*/  FMNMX.FTZ R152, R197, R152, !PT ;  /* 0x00000098c5987209 */ /* 0x000fe40007810000 */
[C---:B------:R-:W-:Y:S02]  /*ed40*/  ISETP.GT.AND P3, PT, R162.reuse, 0x21, PT ;  /* 0x00000021a200780c */ /* 0x040fe40003f64270 */
[----:B------:R-:W-:Y:S02]  /*ed50*/  FMNMX.FTZ R152, R179, R152, !PT ;  /* 0x00000098b3987209 */ /* 0x000fe40007810000 */
[----:B------:R-:W-:Y:S02]  /*ed60*/  ISETP.GT.AND P4, PT, R162, 0x28, PT ;  /* 0x00000028a200780c */ /* 0x000fe40003f84270 */
[----:B------:R-:W-:Y:S02]  /*ed70*/  FSEL R185, R156, -INF , P3 ;  /* 0xff8000009cb97808 */ /* 0x000fe40001800000 */
[----:B------:R-:W-:Y:S01]  /*ed80*/  FMNMX.FTZ R152, R184, R152, !PT ;  /* 0x00000098b8987209 */ /* 0x000fe20007810000 */
[----:B------:R-:W-:Y:S01]  /*ed90*/  IMAD.MOV.U32 R189, RZ, RZ, R186 ;  /* 0x000000ffffbd7224 */ /* 0x000fe200078e00ba */
[----:B------:R-:W-:-:S02]  /*eda0*/  ISETP.GT.AND P1, PT, R162, 0x29, PT ;  /* 0x00000029a200780c */ /* 0x000fc40003f24270 */
[----:B------:R-:W-:Y:S02]  /*edb0*/  FSEL R186, R159, -INF , P4 ;  /* 0xff8000009fba7808 */ /* 0x000fe40002000000 */
[----:B------:R-:W-:Y:S01]  /*edc0*/  FMNMX.FTZ R152, R185, R152, !PT ;  /* 0x00000098b9987209 */ /* 0x000fe20007810000 */
[----:B------:R-:W-:Y:S01]  /*edd0*/  IMAD.MOV.U32 R188, RZ, RZ, R187 ;  /* 0x000000ffffbc7224 */ /* 0x000fe200078e00bb */
[----:B------:R-:W-:Y:S02]  /*ede0*/  FSEL R187, R158, -INF , P1 ;  /* 0xff8000009ebb7808 */ /* 0x000fe40000800000 */
[----:B------:R-:W-:Y:S01]  /*edf0*/  FMNMX.FTZ R152, R186, R152, !PT ;  /* 0x00000098ba987209 */ /* 0x000fe20007810000 */
[----:B------:R-:W0:Y:S01]  /*ee00*/  MUFU.TANH R211, R211 ;  /* 0x000000d300d37308 */ /* 0x000e220000002400 */
[----:B------:R-:W-:Y:S02]  /*ee10*/  ISETP.GT.AND P3, PT, R162, 0x31, PT ;  /* 0x00000031a200780c */ /* 0x000fe40003f64270 */
[----:B------:R-:W-:-:S02]  /*ee20*/  FMNMX.FTZ R152, R187, R152, !PT ;  /* 0x00000098bb987209 */ /* 0x000fc40007810000 */
[----:B------:R-:W-:Y:S02]  /*ee30*/  ISETP.GT.AND P4, PT, R162, 0x38, PT ;  /* 0x00000038a200780c */ /* 0x000fe40003f84270 */
[----:B------:R-:W-:Y:S01]  /*ee40*/  FSEL R172, R172, -INF , P3 ;  /* 0xff800000acac7808 */ /* 0x000fe20001800000 */
[----:B------:R-:W1:Y:S01]  /*ee50*/  MUFU.TANH R160, R160 ;  /* 0x000000a000a07308 */ /* 0x000e620000002400 */
[----:B------:R-:W-:Y:S02]  /*ee60*/  FMNMX.FTZ R152, R171, R152, !PT ;  /* 0x00000098ab987209 */ /* 0x000fe40007810000 */
[C---:B------:R-:W-:Y:S02]  /*ee70*/  ISETP.GT.AND P1, PT, R162.reuse, 0x39, PT ;  /* 0x00000039a200780c */ /* 0x040fe40003f24270 */
[----:B------:R-:W-:Y:S02]  /*ee80*/  FSEL R173, R173, -INF , P4 ;  /* 0xff800000adad7808 */ /* 0x000fe40002000000 */
[----:B------:R-:W-:-:S02]  /*ee90*/  ISETP.GT.AND P3, PT, R162, 0x41, PT ;  /* 0x00000041a200780c */ /* 0x000fc40003f64270 */
[----:B------:R-:W-:Y:S02]  /*eea0*/  ISETP.GT.AND P4, PT, R162, 0x48, PT ;  /* 0x00000048a200780c */ /* 0x000fe40003f84270 */
[----:B------:R-:W-:Y:S02]  /*eeb0*/  FMNMX.FTZ R152, R172, R152, !PT ;  /* 0x00000098ac987209 */ /* 0x000fe40007810000 */
[----:B------:R-:W-:Y:S02]  /*eec0*/  FSEL R174, R174, -INF , P1 ;  /* 0xff800000aeae7808 */ /* 0x000fe40000800000 */
[----:B------:R-:W-:Y:S02]  /*eed0*/  ISETP.GT.AND P1, PT, R162, 0x49, PT ;  /* 0x00000049a200780c */ /* 0x000fe40003f24270 */
[----:B------:R-:W-:Y:S02]  /*eee0*/  FSEL R164, R164, -INF , P3 ;  /* 0xff800000a4a47808 */ /* 0x000fe40001800000 */
[----:B------:R-:W-:-:S02]  /*eef0*/  FSEL R165, R165, -INF , P4 ;  /* 0xff800000a5a57808 */ /* 0x000fc40002000000 */
[----:B------:R-:W-:Y:S02]  /*ef00*/  FMNMX.FTZ R152, R173, R152, !PT ;  /* 0x00000098ad987209 */ /* 0x000fe40007810000 */
[C---:B------:R-:W-:Y:S02]  /*ef10*/  ISETP.GT.AND P3, PT, R162.reuse, 0x51, PT ;  /* 0x00000051a200780c */ /* 0x040fe40003f64270 */
[----:B------:R-:W-:Y:S02]  /*ef20*/  ISETP.GT.AND P4, PT, R162, 0x58, PT ;  /* 0x00000058a200780c */ /* 0x000fe40003f84270 */
[----:B------:R-:W-:Y:S02]  /*ef30*/  FSEL R166, R166, -INF , P1 ;  /* 0xff800000a6a67808 */ /* 0x000fe40000800000 */
[----:B------:R-:W-:Y:S02]  /*ef40*/  FMNMX.FTZ R152, R174, R152, !PT ;  /* 0x00000098ae987209 */ /* 0x000fe40007810000 */
[----:B------:R-:W-:-:S02]  /*ef50*/  ISETP.GT.AND P1, PT, R162, 0x59, PT ;  /* 0x00000059a200780c */ /* 0x000fc40003f24270 */
[----:B------:R-:W-:Y:S02]  /*ef60*/  FSEL R229, R229, -INF , P3 ;  /* 0xff800000e5e57808 */ /* 0x000fe40001800000 */
[----:B0-----:R-:W-:Y:S02]  /*ef70*/  FSEL R211, R211, -INF , P4 ;  /* 0xff800000d3d37808 */ /* 0x001fe40002000000 */
[C---:B------:R-:W-:Y:S02]  /*ef80*/  ISETP.GT.AND P3, PT, R20.reuse, 0x1, PT ;  /* 0x000000011400780c */ /* 0x040fe40003f64270 */
[----:B------:R-:W-:Y:S02]  /*ef90*/  ISETP.GT.AND P4, PT, R20, 0x8, PT ;  /* 0x000000081400780c */ /* 0x000fe40003f84270 */
[----:B------:R-:W-:Y:S02]  /*efa0*/  FMNMX.FTZ R152, R163, R152, !PT ;  /* 0x00000098a3987209 */ /* 0x000fe40007810000 */
[----:B-1----:R-:W-:-:S02]  /*efb0*/  FSEL R156, R160, -INF , P1 ;  /* 0xff800000a09c7808 */ /* 0x002fc40000800000 */
[C---:B------:R-:W-:Y:S02]  /*efc0*/  ISETP.GT.AND P1, PT, R20.reuse, 0x9, PT ;  /* 0x000000091400780c */ /* 0x040fe40003f24270 */
[----:B------:R-:W-:Y:S02]  /*efd0*/  ISETP.GT.AND P2, PT, R20, 0x10, PT ;  /* 0x000000101400780c */ /* 0x000fe40003f44270 */
[----:B------:R-:W-:Y:S02]  /*efe0*/  FSEL R160, R193, -INF , P3 ;  /* 0xff800000c1a07808 */ /* 0x000fe40001800000 */
[----:B------:R-:W-:Y:S02]  /*eff0*/  FSEL R155, R192, -INF , P4 ;  /* 0xff800000c09b7808 */ /* 0x000fe40002000000 */
[C---:B------:R-:W-:Y:S02]  /*f000*/  ISETP.GT.AND P3, PT, R20.reuse, 0x11, PT ;  /* 0x000000111400780c */ /* 0x040fe40003f64270 */
[----:B------:R-:W-:Y:S01]  /*f010*/  ISETP.GT.AND P4, PT, R20, 0x18, PT ;  /* 0x000000181400780c */ /* 0x000fe20003f84270 */
[----:B------:R0:W1:Y:S01]  /*f020*/  MUFU.TANH R158, R190 ;  /* 0x000000be009e7308 */ /* 0x0000620000002400 */
[----:B------:R-:W-:-:S02]  /*f030*/  FMNMX.FTZ R152, R164, R152, !PT ;  /* 0x00000098a4987209 */ /* 0x000fc40007810000 */
[----:B------:R-:W-:Y:S02]  /*f040*/  FSEL R193, R189, -INF , P1 ;  /* 0xff800000bdc17808 */ /* 0x000fe40000800000 */
[----:B------:R-:W-:Y:S02]  /*f050*/  ISETP.GT.AND P1, PT, R20, 0x19, PT ;  /* 0x000000191400780c */ /* 0x000fe40003f24270 */
[----:B------:R-:W-:Y:S02]  /*f060*/  FSEL R192, R182, -INF , P4 ;  /* 0xff800000b6c07808 */ /* 0x000fe40002000000 */
[----:B0-----:R-:W-:Y:S02]  /*f070*/  FSEL R190, R188, -INF , P2 ;  /* 0xff800000bcbe7808 */ /* 0x001fe40001000000 */
[----:B------:R-:W-:Y:S02]  /*f080*/  FSEL R188, R183, -INF , P3 ;  /* 0xff800000b7bc7808 */ /* 0x000fe40001800000 */
[----:B------:R-:W-:-:S02]  /*f090*/  ISETP.GT.AND P2, PT, R20, 0x20, PT ;  /* 0x000000201400780c */ /* 0x000fc40003f44270 */
[C---:B------:R-:W-:Y:S02]  /*f0a0*/  ISETP.GT.AND P3, PT, R20.reuse, 0x21, PT ;  /* 0x000000211400780c */ /* 0x040fe40003f64270 */
[----:B------:R-:W-:Y:S02]  /*f0b0*/  ISETP.GT.AND P4, PT, R20, 0x28, PT ;  /* 0x000000281400780c */ /* 0x000fe40003f84270 */
[----:B------:R-:W-:Y:S02]  /*f0c0*/  FMNMX.FTZ R152, R165, R152, !PT ;  /* 0x00000098a5987209 */ /* 0x000fe40007810000 */
[----:B------:R-:W-:Y:S02]  /*f0d0*/  FSEL R189, R181, -INF , P1 ;  /* 0xff800000b5bd7808 */ /* 0x000fe40000800000 */
[----:B------:R-:W-:Y:S02]  /*f0e0*/  FSEL R180, R180, -INF , P2 ;  /* 0xff800000b4b47808 */ /* 0x000fe40001000000 */
[----:B------:R-:W-:-:S02]  /*f0f0*/  FSEL R181, R6, -INF , P3 ;  /* 0xff80000006b57808 */ /* 0x000fc40001800000 */
[----:B------:R-:W-:Y:S01]  /*f100*/  FSEL R182, R5, -INF , P4 ;  /* 0xff80000005b67808 */ /* 0x000fe20002000000 */
[----:B------:R-:W-:Y:S01]  /*f110*/  UMOV UR46, UR45 ;  /* 0x0000002d002e7c82 */ /* 0x000fe20008000000 */
[----:B------:R-:W-:Y:S01]  /*f120*/  FMNMX.FTZ R152, R166, R152, !PT ;  /* 0x00000098a6987209 */ /* 0x000fe20007810000 */
[----:B------:R-:W-:Y:S01]  /*f130*/  FMUL.FTZ R191, R191, UR43 ;  /* 0x0000002bbfbf7c20 */ /* 0x000fe20008410000 */
[----:B------:R-:W-:Y:S01]  /*f140*/  ISETP.GT.AND P1, PT, R20, 0x29, PT ;  /* 0x000000291400780c */ /* 0x000fe20003f24270 */
[----:B------:R-:W-:Y:S01]  /*f150*/  FMUL.FTZ R194, R194, UR43 ;  /* 0x0000002bc2c27c20 */ /* 0x000fe20008410000 */
[C---:B------:R-:W-:Y:S01]  /*f160*/  ISETP.GT.AND P2, PT, R20.reuse, 0x30, PT ;  /* 0x000000301400780c */ /* 0x040fe20003f44270 */
[----:B------:R-:W-:Y:S01]  /*f170*/  FMUL.FTZ R195, R195, UR43 ;  /* 0x0000002bc3c37c20 */ /* 0x000fe20008410000 */
[C---:B------:R-:W-:Y:S01]  /*f180*/  ISETP.GT.AND P3, PT, R20.reuse, 0x31, PT ;  /* 0x000000311400780c */ /* 0x040fe20003f64270 */
[----:B------:R0:W5:Y:S01]  /*f190*/  LDL.LU R6, [R1+0x1fc] ;  /* 0x0001fc0001067983 */ /* 0x0001620000300800 */
[----:B------:R-:W-:-:S02]  /*f1a0*/  ISETP.GT.AND P4, PT, R20, 0x38, PT ;  /* 0x000000381400780c */ /* 0x000fc40003f84270 */
[----:B------:R-:W-:Y:S02]  /*f1b0*/  FMNMX.FTZ R152, R178, R152, !PT ;  /* 0x00000098b2987209 */ /* 0x000fe40007810000 */
[----:B------:R-:W-:Y:S01]  /*f1c0*/  ISETP.GT.AND P5, PT, R20, 0x59, PT ;  /* 0x000000591400780c */ /* 0x000fe20003fa4270 */
[----:B------:R2:W-:Y:S01]  /*f1d0*/  MUFU.TANH R162, R191 ;  /* 0x000000bf00a27308 */ /* 0x0005e20000002400 */
[----:B------:R-:W-:Y:S01]  /*f1e0*/  FSEL R183, R4, -INF , P1 ;  /* 0xff80000004b77808 */ /* 0x000fe20000800000 */
[----:B------:R0:W5:Y:S01]  /*f1f0*/  LDL.LU R5, [R1+0x1f8] ;  /* 0x0001f80001057983 */ /* 0x0001620000300800 */
[----:B------:R-:W-:Y:S02]  /*f200*/  FSEL R170, R170, -INF , P2 ;  /* 0xff800000aaaa7808 */ /* 0x000fe40001000000 */
[----:B------:R-:W-:Y:S01]  /*f210*/  FSEL R167, R167, -INF , P3 ;  /* 0xff800000a7a77808 */ /* 0x000fe20001800000 */
[----:B------:R0:W5:Y:S01]  /*f220*/  LDL.LU R4, [R1+0x1f4] ;  /* 0x0001f40001047983 */ /* 0x0001620000300800 */
[----:B------:R-:W-:-:S02]  /*f230*/  FSEL R168, R168, -INF , P4 ;  /* 0xff800000a8a87808 */ /* 0x000fc40002000000 */
[C---:B------:R-:W-:Y:S02]  /*f240*/  ISETP.GT.AND P1, PT, R20.reuse, 0x39, PT ;  /* 0x000000391400780c */ /* 0x040fe40003f24270 */
[C---:B------:R-:W-:Y:S02]  /*f250*/  ISETP.GT.AND P2, PT, R20.reuse, 0x40, PT ;  /* 0x000000401400780c */ /* 0x040fe40003f44270 */
[C---:B------:R-:W-:Y:S02]  /*f260*/  ISETP.GT.AND P3, PT, R20.reuse, 0x41, PT ;  /* 0x000000411400780c */ /* 0x040fe40003f64270 */
[----:B------:R-:W-:Y:S02]  /*f270*/  ISETP.GT.AND P4, PT, R20, 0x48, PT ;  /* 0x000000481400780c */ /* 0x000fe40003f84270 */
[----:B------:R-:W-:Y:S02]  /*f280*/  FMNMX.FTZ R152, R229, R152, !PT ;  /* 0x00000098e5987209 */ /* 0x000fe40007810000 */
[----:B------:R-:W-:-:S02]  /*f290*/  FSEL R169, R169, -INF , P1 ;  /* 0xff800000a9a97808 */ /* 0x000fc40000800000 */
[----:B------:R-:W-:Y:S02]  /*f2a0*/  FSEL R159, R2, -INF , P2 ;  /* 0xff800000029f7808 */ /* 0x000fe40001000000 */
[----:B------:R-:W-:Y:S02]  /*f2b0*/  FSEL R157, R176, -INF , P3 ;  /* 0xff800000b09d7808 */ /* 0x000fe40001800000 */
[----:B-1----:R-:W-:Y:S02]  /*f2c0*/  FSEL R158, R158, -INF , P4 ;  /* 0xff8000009e9e7808 */ /* 0x002fe40002000000 */
[C---:B------:R-:W-:Y:S02]  /*f2d0*/  ISETP.GT.AND P1, PT, R20.reuse, 0x49, PT ;  /* 0x000000491400780c */ /* 0x040fe40003f24270 */
[C---:B------:R-:W-:Y:S02]  /*f2e0*/  ISETP.GT.AND P2, PT, R20.reuse, 0x50, PT ;  /* 0x000000501400780c */ /* 0x040fe40003f44270 */
[----:B------:R-:W-:-:S02]  /*f2f0*/  ISETP.GT.AND P3, PT, R20, 0x51, PT ;  /* 0x000000511400780c */ /* 0x000fc40003f64270 */
[----:B------:R-:W-:Y:S02]  /*f300*/  ISETP.GT.AND P4, PT, R20, 0x58, PT ;  /* 0x000000581400780c */ /* 0x000fe40003f84270 */
        /* <DEDUP_REMOVED lines=9> */
[----:B------:R-:W-:-:S03]  /*f3a0*/  FSEL R176, R176, RZ, P6 ;  /* 0x000000ffb0b07208 */ /* 0x000fc60003000000 */
[----:B------:R-:W-:Y:S02]  /*f3b0*/  FADD.FTZ R152, -R152, R209 ;  /* 0x000000d198987221 */ /* 0x000fe40000010100 */
[--C-:B------:R-:W-:Y:S02]  /*f3c0*/  FFMA.FTZ R177, R177, UR46, -R176.reuse ;  /* 0x0000002eb1b17c23 */ /* 0x100fe400080108b0 */
[----:B------:R-:W-:Y:S01]  /*f3d0*/  FMUL.FTZ R152, R152, UR46 ;  /* 0x0000002e98987c20 */ /* 0x000fe20008410000 */
[----:B--2---:R-:W-:-:S03]  /*f3e0*/  FFMA.FTZ R191, R210, UR46, -R176 ;  /* 0x0000002ed2bf7c23 */ /* 0x004fc600080108b0 */
[----:B------:R-:W-:Y:S08]  /*f3f0*/  MUFU.EX2 R177, R177 ;  /* 0x000000b100b17308 */ /* 0x000ff00000000800 */
[----:B------:R-:W1:Y:S01]  /*f400*/  MUFU.EX2 R210, R152 ;  /* 0x0000009800d27308 */ /* 0x000e620000000800 */
[----:B------:R-:W-:Y:S01]  /*f410*/  FFMA.FTZ R209, R179, UR46, -R176 ;  /* 0x0000002eb3d17c23 */ /* 0x000fe200080108b0 */
[----:B-1----:R-:W-:Y:S01]  /*f420*/  FFMA.FTZ R179, R210, R3, R177 ;  /* 0x00000003d2b37223 */ /* 0x002fe200000100b1 */
        /* <DEDUP_REMOVED lines=9> */
[----:B------:R-:W-:-:S03]  /*f4c0*/  FFMA.FTZ R175, R175, UR46, -R176 ;  /* 0x0000002eafaf7c23 */ /* 0x000fc600080108b0 */
[----:B------:R-:W-:Y:S01]  /*f4d0*/  FMNMX.FTZ R3, R181, R3, !PT ;  /* 0x00000003b5037209 */ /* 0x000fe20007810000 */
[----:B------:R1:W2:Y:S03]  /*f4e0*/  MUFU.EX2 R152, R175 ;  /* 0x000000af00987308 */ /* 0x0002a60000000800 */
[----:B------:R-:W-:-:S04]  /*f4f0*/  FMNMX.FTZ R3, R182, R3, !PT ;  /* 0x00000003b6037209 */ /* 0x000fc80007810000 */
[----:B-1----:R-:W-:Y:S01]  /*f500*/  FMNMX.FTZ R175, R183, R3, !PT ;  /* 0x00000003b7af7209 */ /* 0x002fe20007810000 */
[----:B------:R-:W-:-:S03]  /*f510*/  FFMA.FTZ R154, R154, UR46, -R176 ;  /* 0x0000002e9a9a7c23 */ /* 0x000fc600080108b0 */
[----:B------:R-:W-:Y:S01]  /*f520*/  FMNMX.FTZ R175, R170, R175, !PT ;  /* 0x000000afaaaf7209 */ /* 0x000fe20007810000 */
        /* <DEDUP_REMOVED lines=19> */
[----:B------:R-:W-:Y:S01]  /*f660*/  FMNMX.FTZ R176, R167, R175, !PT ;  /* 0x000000afa7b07209 */ /* 0x000fe20007810000 */
[----:B--2---:R-:W-:-:S03]  /*f670*/  FADD.FTZ R179, R152, R179 ;  /* 0x000000b398b37221 */ /* 0x004fc60000010000 */
[----:B------:R-:W-:Y:S01]  /*f680*/  FMNMX.FTZ R176, R168, R176, !PT ;  /* 0x000000b0a8b07209 */ /* 0x000fe20007810000 */
[----:B------:R-:W1:Y:S01]  /*f690*/  MUFU.TANH R3, R194 ;  /* 0x000000c200037308 */ /* 0x000e620000002400 */
[----:B------:R-:W-:Y:S01]  /*f6a0*/  F2FP.F16.F32.PACK_AB R152, R152, R177 ;  /* 0x000000b19898723e */ /* 0x000fe200000000ff */
[----:B------:R-:W-:Y:S01]  /*f6b0*/  FMUL.FTZ R177, R198, UR43 ;  /* 0x0000002bc6b17c20 */ /* 0x000fe20008410000 */
[----:B------:R-:W-:Y:S01]  /*f6c0*/  FMNMX.FTZ R176, R169, R176, !PT ;  /* 0x000000b0a9b07209 */ /* 0x000fe20007810000 */
[----:B------:R-:W-:-:S03]  /*f6d0*/  FMUL.FTZ R178, R199, UR43 ;  /* 0x0000002bc7b27c20 */ /* 0x000fc60008410000 */
[----:B------:R-:W-:Y:S01]  /*f6e0*/  FMNMX.FTZ R176, R159, R176, !PT ;  /* 0x000000b09fb07209 */ /* 0x000fe20007810000 */
[----:B------:R-:W2:Y:S03]  /*f6f0*/  MUFU.TANH R175, R195 ;  /* 0x000000c300af7308 */ /* 0x000ea60000002400 */
[----:B------:R-:W-:-:S05]  /*f700*/  FMNMX.FTZ R176, R157, R176, !PT ;  /* 0x000000b09db07209 */ /* 0x000fca0007810000 */
[----:B------:R-:W3:Y:S01]  /*f710*/  MUFU.TANH R177, R177 ;  /* 0x000000b100b17308 */ /* 0x000ee20000002400 */
[----:B------:R-:W-:Y:S02]  /*f720*/  FSEL R162, R162, -INF , P1 ;  /* 0xff800000a2a27808 */ /* 0x000fe40000800000 */
[----:B------:R-:W-:-:S05]  /*f730*/  FMNMX.FTZ R176, R158, R176, !PT ;  /* 0x000000b09eb07209 */ /* 0x000fca0007810000 */
[----:B------:R-:W4:Y:S01]  /*f740*/  MUFU.TANH R178, R178 ;  /* 0x000000b200b27308 */ /* 0x000f220000002400 */
[----:B-1----:R-:W-:Y:S02]  /*f750*/  FSEL R3, R3, -INF , P2 ;  /* 0xff80000003037808 */ /* 0x002fe40001000000 */
[----:B------:R-:W-:Y:S02]  /*f760*/  FMNMX.FTZ R176, R162, R176, !PT ;  /* 0x000000b0a2b07209 */ /* 0x000fe40007810000 */
[----:B--2---:R-:W-:Y:S02]  /*f770*/  FSEL R175, R175, -INF , P3 ;  /* 0xff800000afaf7808 */ /* 0x004fe40001800000 */
[----:B------:R-:W-:Y:S02]  /*f780*/  FMNMX.FTZ R176, R3, R176, !PT ;  /* 0x000000b003b07209 */ /* 0x000fe40007810000 */
[----:B---3--:R-:W-:Y:S02]  /*f790*/  FSEL R177, R177, -INF , P4 ;  /* 0xff800000b1b17808 */ /* 0x008fe40002000000 */
[----:B------:R-:W-:-:S04]  /*f7a0*/  FMNMX.FTZ R176, R175, R176, !PT ;  /* 0x000000b0afb07209 */ /* 0x000fc80007810000 */
[----:B------:R-:W-:Y:S02]  /*f7b0*/  FMNMX.FTZ R176, R177, R176, !PT ;  /* 0x000000b0b1b07209 */ /* 0x000fe40007810000 */
[----:B----4-:R-:W-:-:S04]  /*f7c0*/  FSEL R178, R178, -INF , P5 ;  /* 0xff800000b2b27808 */ /* 0x010fc80002800000 */
[----:B------:R-:W-:-:S05]  /*f7d0*/  FMNMX.FTZ R176, R178, R176, !PT ;  /* 0x000000b0b2b07209 */ /* 0x000fca0007810000 */
[----:B------:R-:W1:Y:S01]  /*f7e0*/  SHFL.BFLY PT, R194, R176, 0x2, 0x1f ;  /* 0x0c401f00b0c27f89 */ /* 0x000e6200000e0000 */
[----:B------:R-:W2:Y:S01]  /*f7f0*/  MUFU.EX2 R154, R154 ;  /* 0x0000009a009a7308 */ /* 0x000ea20000000800 */
[----:B-1----:R-:W-:-:S05]  /*f800*/  FMNMX.FTZ R176, R176, R194, !PT ;  /* 0x000000c2b0b07209 */ /* 0x002fca0007810000 */
[----:B------:R-:W1:Y:S02]  /*f810*/  SHFL.BFLY PT, R194, R176, 0x1, 0x1f ;  /* 0x0c201f00b0c27f89 */ /* 0x000e6400000e0000 */
[----:B------:R-:W3:Y:S01]  /*f820*/  MUFU.EX2 R161, R161 ;  /* 0x000000a100a17308 */ /* 0x000ee20000000800 */
[----:B--2---:R-:W-:Y:S01]  /*f830*/  FADD.FTZ R179, R154, R179 ;  /* 0x000000b39ab37221 */ /* 0x004fe20000010000 */
[----:B------:R-:W2:Y:S01]  /*f840*/  S2R R199, SR_TID.X ;  /* 0x0000000000c77919 */ /* 0x000ea20000002100 */
[----:B-1----:R-:W-:Y:S02]  /*f850*/  FMNMX.FTZ R176, R176, R194, !PT ;  /* 0x000000c2b0b07209 */ /* 0x002fe40007810000 */
[C---:B---3--:R-:W-:Y:S02]  /*f860*/  FADD.FTZ R194, R161.reuse, R179 ;  /* 0x000000b3a1c27221 */ /* 0x048fe40000010000 */
[----:B------:R-:W-:Y:S02]  /*f870*/  FSETP.NEU.FTZ.AND P1, PT, R176, -INF , PT ;  /* 0xff800000b000780b */ /* 0x000fe40003f3d000 */
[----:B------:R-:W-:-:S02]  /*f880*/  F2FP.F16.F32.PACK_AB R154, R161, R154 ;  /* 0x0000009aa19a723e */ /* 0x000fc400000000ff */
[C---:B------:R-:W-:Y:S01]  /*f890*/  FSEL R161, R176.reuse, RZ, P1 ;  /* 0x000000ffb0a17208 */ /* 0x040fe20000800000 */
[----:B------:R-:W-:-:S04]  /*f8a0*/  FMUL.FTZ R179, R176, UR46 ;  /* 0x0000002eb0b37c20 */ /* 0x000fc80008410000 */
[----:B------:R-:W-:Y:S01]  /*f8b0*/  FADD.FTZ R161, -R161, R208 ;  /* 0x000000d0a1a17221 */ /* 0x000fe20000010100 */
[----:B------:R-:W-:-:S03]  /*f8c0*/  FSEL R179, R179, RZ, P1 ;  /* 0x000000ffb3b37208 */ /* 0x000fc60000800000 */
[----:B------:R-:W-:Y:S01]  /*f8d0*/  FMUL.FTZ R161, R161, UR46 ;  /* 0x0000002ea1a17c20 */ /* 0x000fe20008410000 */
[----:B------:R-:W-:Y:S02]  /*f8e0*/  IMAD.U32 R198, RZ, RZ, UR37 ;  /* 0x00000025ffc67e24 */ /* 0x000fe4000f8e00ff */
[--C-:B------:R-:W-:Y:S01]  /*f8f0*/  FFMA.FTZ R153, R153, UR46, -R179.reuse ;  /* 0x0000002e99997c23 */ /* 0x100fe200080108b3 */
[----:B------:R1:W-:Y:S01]  /*f900*/  MUFU.EX2 R195, R161 ;  /* 0x000000a100c37308 */ /* 0x0003e20000000800 */
[----:B------:R-:W-:Y:S01]  /*f910*/  FFMA.FTZ R160, R160, UR46, -R179 ;  /* 0x0000002ea0a07c23 */ /* 0x000fe200080108b3 */
[----:B-1----:R-:W-:-:S06]  /*f920*/  VIADD R161, R15, 0x32440 ;  /* 0x000324400fa17836 */ /* 0x002fcc0000000000 */
[----:B------:R-:W1:Y:S01]  /*f930*/  MUFU.EX2 R153, R153 ;  /* 0x0000009900997308 */ /* 0x000e620000000800 */
[----:B------:R-:W-:-:S04]  /*f940*/  PRMT R161, R198, 0x654, R161 ;  /* 0x00000654c6a17816 */ /* 0x000fc800000000a1 */
[----:B------:R3:W-:Y:S03]  /*f950*/  SYNCS.ARRIVE.TRANS64.RED.A1T0 RZ, [R161+URZ], RZ ;  /* 0x000000ffa1ff79a7 */ /* 0x0007e6000810043f */
[----:B------:R-:W4:Y:S01]  /*f960*/  MUFU.EX2 R160, R160 ;  /* 0x000000a000a07308 */ /* 0x000f220000000800 */
[----:B--2---:R-:W-:Y:S01]  /*f970*/  SHF.R.U32.HI R199, RZ, 0x7, R199 ;  /* 0x00000007ffc77819 */ /* 0x004fe200000116c7 */
[----:B---3--:R-:W-:Y:S02]  /*f980*/  IMAD.MOV.U32 R161, RZ, RZ, 0x40000040 ;  /* 0x40000040ffa17424 */ /* 0x008fe400078e00ff */
[----:B------:R-:W-:-:S03]  /*f990*/  FFMA.FTZ R193, R193, UR46, -R179 ;  /* 0x0000002ec1c17c23 */ /* 0x000fc600080108b3 */
[----:B------:R-:W-:Y:S01]  /*f9a0*/  R2UR UR7, R161 ;  /* 0x00000000a10772ca */ /* 0x000fe200000e0000 */
[----:B------:R-:W-:Y:S01]  /*f9b0*/  FFMA.FTZ R161, R155, UR46, -R179 ;  /* 0x0000002e9ba17c23 */ /* 0x000fe200080108b3 */
[----:B------:R-:W-:Y:S02]  /*f9c0*/  VIADD R155, R199, 0x8 ;  /* 0x00000008c79b7836 */ /* 0x000fe40000000000 */
[----:B-1----:R-:W-:Y:S01]  /*f9d0*/  FFMA.FTZ R0, R195, R0, R153 ;  /* 0x00000000c3007223 */ /* 0x002fe20000010099 */
[----:B------:R-:W-:Y:S01]  /*f9e0*/  MUFU.EX2 R193, R193 ;  /* 0x000000c100c17308 */ /* 0x000fe20000000800 */
[C---:B----4-:R-:W-:Y:S02]  /*f9f0*/  F2FP.F16.F32.PACK_AB R153, R160.reuse, R153 ;  /* 0x00000099a099723e */ /* 0x050fe400000000ff */
[----:B------:R-:W-:Y:S01]  /*fa00*/  FADD.FTZ R0, R160, R0 ;  /* 0x00000000a0007221 */ /* 0x000fe20000010000 */
[----:B------:R-:W-:-:S04]  /*fa10*/  MOV R160, 0xc00 ;  /* 0x00000c0000a07802 */ /* 0x000fc80000000f00 */
[----:B------:R-:W1:Y:S01]  /*fa20*/  MUFU.EX2 R161, R161 ;  /* 0x000000a100a17308 */ /* 0x000e620000000800 */
[----:B------:R1:W-:Y:S01]  /*fa30*/  BAR.SYNC.DEFER_BLOCKING R155, 0x100 ;  /* 0x0004009b0000751d */ /* 0x0003e20000010000 */
[----:B------:R-:W-:Y:S02]  /*fa40*/  IMAD R160, R18, R160, UR39 ;  /* 0x0000002712a07e24 */ /* 0x000fe4000f8e02a0 */
[-C--:B------:R-:W-:Y:S01]  /*fa50*/  FMUL.FTZ R24, R24, R210.reuse ;  /* 0x000000d218187220 */ /* 0x080fe20000410000 */
[-C--:B------:R-:W-:Y:S01]  /*fa60*/  FMUL.FTZ R25, R25, R210.reuse ;  /* 0x000000d219197220 */ /* 0x080fe20000410000 */
        /* <DEDUP_REMOVED lines=127> */
[----:B-1----:R-:W-:-:S05]  /*10260*/  F2FP.F16.F32.PACK_AB R155, R193, R161 ;  /* 0x000000a1c19b723e */ /* 0x002fca00000000ff */
[----:B------:R-:W-:-:S06]  /*10270*/  WARPGROUP.ARRIVE ;  /* 0x00000000000079c5 */ /* 0x000fcc0000000000 */
[----:B------:R-:W-:Y:S01]  /*10280*/  HGMMA.64x256x16.F32 R24, R152, gdesc[UR4].tnspB, R24, gsb0 ;  /* 0x43e0000498187df0 */ /* 0x000fe20008000818 */
[----:B------:R-:W-:Y:S08]  /*10290*/  MUFU.EX2 R196, R196 ;  /* 0x000000c400c47308 */ /* 0x000ff00000000800 */
[----:B------:R-:W-:Y:S08]  /*102a0*/  MUFU.EX2 R197, R197 ;  /* 0x000000c500c57308 */ /* 0x000ff00000000800 */
[----:B------:R-:W-:Y:S01]  /*102b0*/  MUFU.EX2 R209, R209 ;  /* 0x000000d100d17308 */ /* 0x000fe20000000800 */
[----:B------:R-:W-:Y:S01]  /*102c0*/  FADD.FTZ R0, R161, R0 ;  /* 0x00000000a1007221 */ /* 0x000fe20000010000 */
[----:B------:R-:W-:-:S06]  /*102d0*/  FFMA.FTZ R161, R183, UR46, -R179 ;  /* 0x0000002eb7a17c23 */ /* 0x000fcc00080108b3 */
[----:B------:R-:W-:Y:S08]  /*102e0*/  MUFU.EX2 R184, R184 ;  /* 0x000000b800b87308 */ /* 0x000ff00000000800 */
[----:B------:R-:W-:Y:S08]  /*102f0*/  MUFU.EX2 R185, R185 ;  /* 0x000000b900b97308 */ /* 0x000ff00000000800 */
[----:B------:R-:W-:Y:S08]  /*10300*/  MUFU.EX2 R186, R186 ;  /* 0x000000ba00ba7308 */ /* 0x000ff00000000800 */
[----:B------:R-:W-:Y:S08]  /*10310*/  MUFU.EX2 R187, R187 ;  /* 0x000000bb00bb7308 */ /* 0x000ff00000000800 */
[----:B------:R-:W-:Y:S01]  /*10320*/  MUFU.EX2 R161, R161 ;  /* 0x000000a100a17308 */ /* 0x000fe20000000800 */
[----:B------:R-:W-:-:S02]  /*10330*/  WARPGROUP.DEPBAR.LE gsb0, 0x0 ;  /* 0x00008000000079c5 */ /* 0x000fc40000010000 */
[----:B------:R-:W-:-:S05]  /*10340*/  FFMA.FTZ R155, R190, UR46, -R179 ;  /* 0x0000002ebe9b7c23 */ /* 0x000fca00080108b3 */
[----:B------:R1:W2:Y:S01]  /*10350*/  MUFU.EX2 R154, R191 ;  /* 0x000000bf009a7308 */ /* 0x0002a20000000800 */
[--C-:B------:R-:W-:Y:S01]  /*10360*/  FFMA.FTZ R190, R188, UR46, -R179.reuse ;  /* 0x0000002ebcbe7c23 */ /* 0x100fe200080108b3 */
[--C-:B------:R-:W-:Y:S01]  /*10370*/  FFMA.FTZ R188, R189, UR46, -R179.reuse ;  /* 0x0000002ebdbc7c23 */ /* 0x100fe200080108b3 */
[----:B-1----:R-:W-:-:S05]  /*10380*/  FFMA.FTZ R191, R192, UR46, -R179 ;  /* 0x0000002ec0bf7c23 */ /* 0x002fca00080108b3 */
[----:B------:R-:W1:Y:S08]  /*10390*/  MUFU.EX2 R155, R155 ;  /* 0x0000009b009b7308 */ /* 0x000e700000000800 */
[----:B------:R-:W3:Y:S08]  /*103a0*/  MUFU.EX2 R190, R190 ;  /* 0x000000be00be7308 */ /* 0x000ef00000000800 */
[----:B------:R-:W-:Y:S08]  /*103b0*/  MUFU.EX2 R191, R191 ;  /* 0x000000bf00bf7308 */ /* 0x000ff00000000800 */
[----:B------:R-:W4:Y:S01]  /*103c0*/  MUFU.EX2 R188, R188 ;  /* 0x000000bc00bc7308 */ /* 0x000f220000000800 */
[----:B------:R-:W-:-:S02]  /*103d0*/  VIADD R152, R160, 0x80 ;  /* 0x00000080a0987836 */ /* 0x000fc40000000000 */
[----:B------:R-:W-:Y:S02]  /*103e0*/  IMAD.MOV.U32 R153, RZ, RZ, 0x40000040 ;  /* 0x40000040ff997424 */ /* 0x000fe400078e00ff */
[----:B------:R-:W-:Y:S01]  /*103f0*/  FADD.FTZ R189, R193, R0 ;  /* 0x00000000c1bd7221 */ /* 0x000fe20000010000 */
[----:B------:R-:W-:Y:S02]  /*10400*/  R2UR UR6, R152 ;  /* 0x00000000980672ca */ /* 0x000fe400000e0000 */
[----:B------:R-:W-:Y:S01]  /*10410*/  R2UR UR7, R153 ;  /* 0x00000000990772ca */ /* 0x000fe200000e0000 */
[----:B--2---:R-:W-:Y:S01]  /*10420*/  FADD.FTZ R194, R154, R194 ;  /* 0x000000c29ac27221 */ /* 0x004fe20000010000 */
[----:B------:R-:W-:Y:S01]  /*10430*/  F2FP.F16.F32.PACK_AB R152, R196, R154 ;  /* 0x0000009ac498723e */ /* 0x000fe200000000ff */
[----:B-1----:R-:W-:Y:S01]  /*10440*/  FADD.FTZ R189, R155, R189 ;  /* 0x000000bd9bbd7221 */ /* 0x002fe20000010000 */
[----:B---3--:R-:W-:Y:S02]  /*10450*/  F2FP.F16.F32.PACK_AB R153, R190, R155 ;  /* 0x0000009bbe99723e */ /* 0x008fe400000000ff */
[----:B------:R-:W-:-:S02]  /*10460*/  F2FP.F16.F32.PACK_AB R154, R209, R197 ;  /* 0x000000c5d19a723e */ /* 0x000fc400000000ff */
[----:B----4-:R-:W-:-:S04]  /*10470*/  F2FP.F16.F32.PACK_AB R155, R188, R191 ;  /* 0x000000bfbc9b723e */ /* 0x010fc800000000ff */
[----:B------:R-:W-:-:S06]  /*10480*/  WARPGROUP.ARRIVE ;  /* 0x00000000000079c5 */ /* 0x000fcc0000000000 */
[----:B------:R-:W-:Y:S01]  /*10490*/  HGMMA.64x256x16.F32 R24, R152, gdesc[UR4].tnspB, R24, gsb0 ;  /* 0x43e0000498187df0 */ /* 0x000fe20008000818 */
[--C-:B------:R-:W-:Y:S01]  /*104a0*/  FFMA.FTZ R192, R180, UR46, -R179.reuse ;  /* 0x0000002eb4c07c23 */ /* 0x100fe200080108b3 */
[--C-:B------:R-:W-:Y:S01]  /*104b0*/  FFMA.FTZ R180, R181, UR46, -R179.reuse ;  /* 0x0000002eb5b47c23 */ /* 0x100fe200080108b3 */
[----:B------:R-:W-:-:S04]  /*104c0*/  FFMA.FTZ R0, R182, UR46, -R179 ;  /* 0x0000002eb6007c23 */ /* 0x000fc800080108b3 */
[----:B------:R-:W-:Y:S08]  /*104d0*/  MUFU.EX2 R192, R192 ;  /* 0x000000c000c07308 */ /* 0x000ff00000000800 */
[----:B------:R-:W1:Y:S08]  /*104e0*/  MUFU.EX2 R180, R180 ;  /* 0x000000b400b47308 */ /* 0x000e700000000800 */
[----:B------:R-:W2:Y:S01]  /*104f0*/  MUFU.EX2 R0, R0 ;  /* 0x0000000000007308 */ /* 0x000ea20000000800 */
[--C-:B------:R-:W-:Y:S01]  /*10500*/  FFMA.FTZ R170, R170, UR46, -R179.reuse ;  /* 0x0000002eaaaa7c23 */ /* 0x100fe200080108b3 */
[--C-:B------:R-:W-:Y:S01]  /*10510*/  FFMA.FTZ R167, R167, UR46, -R179.reuse ;  /* 0x0000002ea7a77c23 */ /* 0x100fe200080108b3 */
[--C-:B------:R-:W-:Y:S01]  /*10520*/  FFMA.FTZ R168, R168, UR46, -R179.reuse ;  /* 0x0000002ea8a87c23 */ /* 0x100fe200080108b3 */
[----:B------:R-:W-:-:S04]  /*10530*/  FFMA.FTZ R169, R169, UR46, -R179 ;  /* 0x0000002ea9a97c23 */ /* 0x000fc800080108b3 */
[----:B------:R-:W-:Y:S08]  /*10540*/  MUFU.EX2 R171, R171 ;  /* 0x000000ab00ab7308 */ /* 0x000ff00000000800 */
[----:B------:R-:W3:Y:S08]  /*10550*/  MUFU.EX2 R172, R172 ;  /* 0x000000ac00ac7308 */ /* 0x000ef00000000800 */
[----:B------:R-:W-:Y:S08]  /*10560*/  MUFU.EX2 R173, R173 ;  /* 0x000000ad00ad7308 */ /* 0x000ff00000000800 */
[----:B------:R-:W-:Y:S08]  /*10570*/  MUFU.EX2 R174, R174 ;  /* 0x000000ae00ae7308 */ /* 0x000ff00000000800 */
[----:B------:R-:W-:Y:S08]  /*10580*/  MUFU.EX2 R170, R170 ;  /* 0x000000aa00aa7308 */ /* 0x000ff00000000800 */
[----:B------:R-:W4:Y:S08]  /*10590*/  MUFU.EX2 R167, R167 ;  /* 0x000000a700a77308 */ /* 0x000f300000000800 */
[----:B------:R-:W-:Y:S08]  /*105a0*/  MUFU.EX2 R168, R168 ;  /* 0x000000a800a87308 */ /* 0x000ff00000000800 */
[----:B------:R-:W0:Y:S01]  /*105b0*/  MUFU.EX2 R169, R169 ;  /* 0x000000a900a97308 */ /* 0x000e220000000800 */
[----:B------:R-:W-:-:S02]  /*105c0*/  WARPGROUP.DEPBAR.LE gsb0, 0x0 ;  /* 0x00008000000079c5 */ /* 0x000fc40000010000 */
[----:B------:R-:W-:Y:S02]  /*105d0*/  VIADD R152, R160, 0x100 ;  /* 0x00000100a0987836 */ /* 0x000fe40000000000 */
[----:B------:R-:W-:-:S03]  /*105e0*/  IMAD.MOV.U32 R153, RZ, RZ, 0x40000040 ;  /* 0x40000040ff997424 */ /* 0x000fc600078e00ff */
[----:B------:R-:W-:Y:S02]  /*105f0*/  R2UR UR6, R152 ;  /* 0x00000000980672ca */ /* 0x000fe400000e0000 */
[----:B------:R-:W-:Y:S02]  /*10600*/  R2UR UR7, R153 ;  /* 0x00000000990772ca */ /* 0x000fe400000e0000 */
[----:B------:R-:W-:Y:S02]  /*10610*/  F2FP.F16.F32.PACK_AB R152, R185, R184 ;  /* 0x000000b8b998723e */ /* 0x000fe400000000ff */
[----:B-1----:R-:W-:Y:S02]  /*10620*/  F2FP.F16.F32.PACK_AB R153, R180, R192 ;  /* 0x000000c0b499723e */ /* 0x002fe400000000ff */
[----:B------:R-:W-:Y:S02]  /*10630*/  F2FP.F16.F32.PACK_AB R154, R187, R186 ;  /* 0x000000babb9a723e */ /* 0x000fe400000000ff */
[----:B--2---:R-:W-:-:S04]  /*10640*/  F2FP.F16.F32.PACK_AB R155, R161, R0 ;  /* 0x00000000a19b723e */ /* 0x004fc800000000ff */
[----:B------:R-:W-:-:S06]  /*10650*/  WARPGROUP.ARRIVE ;  /* 0x00000000000079c5 */ /* 0x000fcc0000000000 */
[----:B------:R-:W-:Y:S01]  /*10660*/  HGMMA.64x256x16.F32 R24, R152, gdesc[UR4].tnspB, R24, gsb0 ;  /* 0x43e0000498187df0 */ /* 0x000fe20008000818 */
[--C-:B------:R-:W-:Y:S01]  /*10670*/  FFMA.FTZ R159, R159, UR46, -R179.reuse ;  /* 0x0000002e9f9f7c23 */ /* 0x100fe200080108b3 */
[--C-:B------:R-:W-:Y:S01]  /*10680*/  FFMA.FTZ R157, R157, UR46, -R179.reuse ;  /* 0x0000002e9d9d7c23 */ /* 0x100fe200080108b3 */
[--C-:B------:R-:W-:Y:S01]  /*10690*/  FFMA.FTZ R158, R158, UR46, -R179.reuse ;  /* 0x0000002e9e9e7c23 */ /* 0x100fe200080108b3 */
[----:B------:R-:W-:Y:S01]  /*106a0*/  FFMA.FTZ R162, R162, UR46, -R179 ;  /* 0x0000002ea2a27c23 */ /* 0x000fe200080108b3 */
[----:B------:R-:W-:Y:S08]  /*106b0*/  MUFU.EX2 R163, R163 ;  /* 0x000000a300a37308 */ /* 0x000ff00000000800 */
[----:B------:R-:W1:Y:S08]  /*106c0*/  MUFU.EX2 R164, R164 ;  /* 0x000000a400a47308 */ /* 0x000e700000000800 */
[----:B------:R-:W-:Y:S08]  /*106d0*/  MUFU.EX2 R165, R165 ;  /* 0x000000a500a57308 */ /* 0x000ff00000000800 */
[----:B------:R-:W-:Y:S08]  /*106e0*/  MUFU.EX2 R166, R166 ;  /* 0x000000a600a67308 */ /* 0x000ff00000000800 */
[----:B------:R-:W-:Y:S08]  /*106f0*/  MUFU.EX2 R159, R159 ;  /* 0x0000009f009f7308 */ /* 0x000ff00000000800 */
[----:B------:R-:W2:Y:S08]  /*10700*/  MUFU.EX2 R157, R157 ;  /* 0x0000009d009d7308 */ /* 0x000eb00000000800 */
[----:B------:R-:W-:Y:S08]  /*10710*/  MUFU.EX2 R158, R158 ;  /* 0x0000009e009e7308 */ /* 0x000ff00000000800 */
[----:B------:R-:W2:Y:S01]  /*10720*/  MUFU.EX2 R162, R162 ;  /* 0x000000a200a27308 */ /* 0x000ea20000000800 */
[----:B------:R-:W-:-:S02]  /*10730*/  WARPGROUP.DEPBAR.LE gsb0, 0x0 ;  /* 0x00008000000079c5 */ /* 0x000fc40000010000 */
[----:B------:R-:W-:Y:S01]  /*10740*/  VIADD R152, R160, 0x180 ;  /* 0x00000180a0987836 */ /* 0x000fe20000000000 */
[----:B------:R-:W-:-:S04]  /*10750*/  MOV R153, 0x40000040 ;  /* 0x4000004000997802 */ /* 0x000fc80000000f00 */
[----:B------:R-:W-:Y:S02]  /*10760*/  R2UR UR6, R152 ;  /* 0x00000000980672ca */ /* 0x000fe400000e0000 */
[----:B------:R-:W-:Y:S02]  /*10770*/  R2UR UR7, R153 ;  /* 0x00000000990772ca */ /* 0x000fe400000e0000 */
[----:B---3--:R-:W-:Y:S02]  /*10780*/  F2FP.F16.F32.PACK_AB R152, R172, R171 ;  /* 0x000000abac98723e */ /* 0x008fe400000000ff */
[----:B----4-:R-:W-:Y:S02]  /*10790*/  F2FP.F16.F32.PACK_AB R153, R167, R170 ;  /* 0x000000aaa799723e */ /* 0x010fe400000000ff */
[----:B------:R-:W-:Y:S02]  /*107a0*/  F2FP.F16.F32.PACK_AB R154, R174, R173 ;  /* 0x000000adae9a723e */ /* 0x000fe400000000ff */
[----:B0-----:R-:W-:-:S04]  /*107b0*/  F2FP.F16.F32.PACK_AB R155, R169, R168 ;  /* 0x000000a8a99b723e */ /* 0x001fc800000000ff */
[----:B------:R-:W-:-:S06]  /*107c0*/  WARPGROUP.ARRIVE ;  /* 0x00000000000079c5 */ /* 0x000fcc0000000000 */
[----:B------:R-:W-:Y:S01]  /*107d0*/  HGMMA.64x256x16.F32 R24, R152, gdesc[UR4].tnspB, R24, gsb0 ;  /* 0x43e0000498187df0 */ /* 0x000fe20008000818 */
[--C-:B------:R-:W-:Y:S01]  /*107e0*/  FFMA.FTZ R3, R3, UR46, -R179.reuse ;  /* 0x0000002e03037c23 */ /* 0x100fe200080108b3 */
[--C-:B------:R-:W-:Y:S01]  /*107f0*/  FFMA.FTZ R175, R175, UR46, -R179.reuse ;  /* 0x0000002eafaf7c23 */ /* 0x100fe200080108b3 */
[--C-:B------:R-:W-:Y:S01]  /*10800*/  FFMA.FTZ R177, R177, UR46, -R179.reuse ;  /* 0x0000002eb1b17c23 */ /* 0x100fe200080108b3 */
[----:B------:R-:W-:Y:S02]  /*10810*/  FFMA.FTZ R178, R178, UR46, -R179 ;  /* 0x0000002eb2b27c23 */ /* 0x000fe400080108b3 */
[----:B------:R0:W3:Y:S02]  /*10820*/  MUFU.EX2 R179, R2 ;  /* 0x0000000200b37308 */ /* 0x0000e40000000800 */
[----:B0-----:R0:W5:Y:S06]  /*10830*/  LDL.LU R2, [R1+0x1f0] ;  /* 0x0001f00001027983 */ /* 0x00116c0000300800 */
[----:B------:R-:W-:Y:S08]  /*10840*/  MUFU.EX2 R229, R229 ;  /* 0x000000e500e57308 */ /* 0x000ff00000000800 */
[----:B------:R-:W-:Y:S08]  /*10850*/  MUFU.EX2 R211, R211 ;  /* 0x000000d300d37308 */ /* 0x000ff00000000800 */
[----:B------:R-:W-:Y:S08]  /*10860*/  MUFU.EX2 R156, R156 ;  /* 0x0000009c009c7308 */ /* 0x000ff00000000800 */
[----:B------:R-:W4:Y:S08]  /*10870*/  MUFU.EX2 R3, R3 ;  /* 0x0000000300037308 */ /* 0x000f300000000800 */
[----:B------:R-:W0:Y:S08]  /*10880*/  MUFU.EX2 R175, R175 ;  /* 0x000000af00af7308 */ /* 0x000e300000000800 */
[----:B------:R-:W0:Y:S08]  /*10890*/  MUFU.EX2 R177, R177 ;  /* 0x000000b100b17308 */ /* 0x000e300000000800 */
[----:B------:R-:W0:Y:S01]  /*108a0*/  MUFU.EX2 R178, R178 ;  /* 0x000000b200b27308 */ /* 0x000e220000000800 */
[----:B------:R-:W-:-:S02]  /*108b0*/  WARPGROUP.DEPBAR.LE gsb0, 0x0 ;  /* 0x00008000000079c5 */ /* 0x000fc40000010000 */
[----:B------:R-:W-:Y:S02]  /*108c0*/  VIADD R152, R160, 0x200 ;  /* 0x00000200a0987836 */ /* 0x000fe40000000000 */
[----:B------:R-:W-:-:S03]  /*108d0*/  IMAD.MOV.U32 R153, RZ, RZ, 0x40000040 ;  /* 0x40000040ff997424 */ /* 0x000fc600078e00ff */
[----:B------:R-:W-:Y:S02]  /*108e0*/  R2UR UR6, R152 ;  /* 0x00000000980672ca */ /* 0x000fe400000e0000 */
[----:B------:R-:W-:Y:S02]  /*108f0*/  R2UR UR7, R153 ;  /* 0x00000000990772ca */ /* 0x000fe400000e0000 */
[----:B-1----:R-:W-:Y:S02]  /*10900*/  F2FP.F16.F32.PACK_AB R152, R164, R163 ;  /* 0x000000a3a498723e */ /* 0x002fe400000000ff */
[----:B--2---:R-:W-:Y:S02]  /*10910*/  F2FP.F16.F32.PACK_AB R153, R157, R159 ;  /* 0x0000009f9d99723e */ /* 0x004fe400000000ff */
[----:B------:R-:W-:Y:S02]  /*10920*/  F2FP.F16.F32.PACK_AB R154, R166, R165 ;  /* 0x000000a5a69a723e */ /* 0x000fe400000000ff */
[----:B------:R-:W-:-:S04]  /*10930*/  F2FP.F16.F32.PACK_AB R155, R162, R158 ;  /* 0x0000009ea29b723e */ /* 0x000fc800000000ff */
[----:B------:R-:W-:-:S06]  /*10940*/  WARPGROUP.ARRIVE ;  /* 0x00000000000079c5 */ /* 0x000fcc0000000000 */
        /* <DEDUP_REMOVED lines=31> */
[----:B---3--:R-:W-:Y:S01]  /*10b40*/  FADD.FTZ R171, R179, R171 ;  /* 0x000000abb3ab7221 */ /* 0x008fe20000010000 */
[----:B----4-:R-:W-:-:S03]  /*10b50*/  FADD.FTZ R170, R3, R170 ;  /* 0x000000aa03aa7221 */ /* 0x010fc60000010000 */
[----:B------:R-:W-:Y:S01]  /*10b60*/  FADD.FTZ R171, R229, R171 ;  /* 0x000000abe5ab7221 */ /* 0x000fe20000010000 */
[----:B0-----:R-:W-:-:S03]  /*10b70*/  FADD.FTZ R170, R175, R170 ;  /* 0x000000aaafaa7221 */ /* 0x001fc60000010000 */
[----:B------:R-:W-:Y:S01]  /*10b80*/  FADD.FTZ R171, R211, R171 ;  /* 0x000000abd3ab7221 */ /* 0x000fe20000010000 */
[----:B------:R-:W-:-:S04]  /*10b90*/  FADD.FTZ R170, R177, R170 ;  /* 0x000000aab1aa7221 */ /* 0x000fc80000010000 */
[----:B------:R-:W-:Y:S01]  /*10ba0*/  FADD.FTZ R0, R178, R170 ;  /* 0x000000aab2007221 */ /* 0x000fe20000010000 */
[----:B------:R-:W-:Y:S02]  /*10bb0*/  WARPGROUP.DEPBAR.LE gsb0, 0x0 ;  /* 0x00008000000079c5 */ /* 0x000fe40000010000 */
[----:B------:R-:W-:Y:S02]  /*10bc0*/  VIADD R152, R160, 0x280 ;  /* 0x00000280a0987836 */ /* 0x000fe40000000000 */
[----:B------:R-:W-:-:S03]  /*10bd0*/  IMAD.MOV.U32 R153, RZ, RZ, 0x40000040 ;  /* 0x40000040ff997424 */ /* 0x000fc600078e00ff */
[----:B------:R-:W-:Y:S02]  /*10be0*/  R2UR UR6, R152 ;  /* 0x00000000980672ca */ /* 0x000fe400000e0000 */
[----:B------:R-:W-:Y:S02]  /*10bf0*/  R2UR UR7, R153 ;  /* 0x00000000990772ca */ /* 0x000fe400000e0000 */
[----:B------:R-:W-:Y:S02]  /*10c00*/  F2FP.F16.F32.PACK_AB R152, R229, R179 ;  /* 0x000000b3e598723e */ /* 0x000fe400000000ff */
[----:B------:R-:W-:Y:S02]  /*10c10*/  F2FP.F16.F32.PACK_AB R153, R175, R3 ;  /* 0x00000003af99723e */ /* 0x000fe400000000ff */
[----:B------:R-:W-:Y:S02]  /*10c20*/  F2FP.F16.F32.PACK_AB R154, R156, R211 ;  /* 0x000000d39c9a723e */ /* 0x000fe400000000ff */
[----:B------:R-:W-:-:S04]  /*10c30*/  F2FP.F16.F32.PACK_AB R155, R178, R177 ;  /* 0x000000b1b29b723e */ /* 0x000fc800000000ff */
[----:B------:R-:W-:-:S06]  /*10c40*/  WARPGROUP.ARRIVE ;  /* 0x00000000000079c5 */ /* 0x000fcc0000000000 */
[----:B------:R-:W-:Y:S01]  /*10c50*/  HGMMA.64x256x16.F32 R24, R152, gdesc[UR4].tnspB, R24, gsb0 ;  /* 0x43e0000498187df0 */ /* 0x000fe20008000818 */
[----:B------:R-:W-:Y:S02]  /*10c60*/  FADD.FTZ R3, R156, R171 ;  /* 0x000000ab9c037221 */ /* 0x000fe40000010000 */
[----:B------:R-:W-:Y:S02]  /*10c70*/  WARPGROUP.DEPBAR.LE gsb0, 0x0 ;  /* 0x00008000000079c5 */ /* 0x000fe40000010000 */
[----:B------:R-:W-:Y:S05]  /*10c80*/  @!P0 BRA `(.L_x_15317) ;  /* 0x0000000000048947 */ /* 0x000fea0003800000 */
[----:B------:R-:W-:Y:S01]  /*10c90*/  BPT.TRAP 0x1 ;  /* 0x000000040000795c */ /* 0x000fe20000300000 */
.L_x_15317:
        /* <DEDUP_REMOVED lines=10> */
.L_x_15307:
[----:B------:R-:W2:Y:S02]  /*10d40*/  LDL R15, [R1+0xb8] ;  /* 0x0000b800010f7983 */ /* 0x000ea40000100800 */
[----:B--2---:R-:W-:-:S13]  /*10d50*/  ISETP.GE.AND P1, PT, R14, R15, PT ;  /* 0x0000000f0e00720c */ /* 0x004fda0003f26270 */
[----:B------:R-:W-:Y:S05]  /*10d60*/  @!P1 BRA `(.L_x_15319) ;  /* 0x0000003000509947 */ /* 0x000fea0003800000 */
[----:B------:R-:W-:Y:S02]  /*10d70*/  IMAD.MOV.U32 R208, RZ, RZ, R176 ;  /* 0x000000ffffd07224 */ /* 0x000fe400078e00b0 */
[----:B------:R-:W-:-:S07]  /*10d80*/  IMAD.MOV.U32 R209, RZ, RZ, R20 ;  /* 0x000000ffffd17224 */ /* 0x000fce00078e0014 */
.L_x_15330:
        /* <DEDUP_REMOVED lines=8> */
.L_x_15320:
[----:B------:R-:W-:Y:S01]  /*10e10*/  IMAD R15, R18, 0x8, R22 ;  /* 0x00000008120f7824 */ /* 0x000fe200078e0216 */
[----:B------:R-:W-:-:S04]  /*10e20*/  SHF.L.U32 R20, R204, 0x1f, RZ ;  /* 0x0000001fcc147819 */ /* 0x000fc800000006ff */
[----:B------:R0:W1:Y:S01]  /*10e30*/  SYNCS.PHASECHK.TRANS64.TRYWAIT P1, [R15+URZ+0x32430], R20 ;  /* 0x032430140f0075a7 */ /* 0x000062000802017f */
[----:B------:R-:W-:Y:S05]  /*10e40*/  @!P0 BRA `(.L_x_15321) ;  /* 0x0000000000048947 */ /* 0x000fea0003800000 */
[----:B------:R-:W-:Y:S01]  /*10e50*/  BPT.TRAP 0x1 ;  /* 0x000000040000795c */ /* 0x000fe20000300000 */
.L_x_15321:
[----:B------:R-:W2:Y:S01]  /*10e60*/  LDL R21, [R1+0x88] ;  /* 0x0000880001157983 */ /* 0x000ea20000100800 */
[----:B------:R-:W-:Y:S02]  /*10e70*/  IMAD.MOV.U32 R157, RZ, RZ, 0x40000040 ;  /* 0x40000040ff9d7424 */ /* 0x000fe400078e00ff */
[----:B--2---:R-:W-:Y:S01]  /*10e80*/  IMAD R156, R18, 0x300, R21 ;  /* 0x00000300129c7824 */ /* 0x004fe200078e0215 */
[----:B-1----:R-:W-:Y:S06]  /*10e90*/  @P1 BRA `(.L_x_15322) ;  /* 0x0000000000081947 */ /* 0x002fec0003800000 */
[----:B------:R-:W1:Y:S02]  /*10ea0*/  SYNCS.PHASECHK.TRANS64.TRYWAIT P1, [R15+URZ+0x32430], R20 ;  /* 0x032430140f0075a7 */ /* 0x000e64000802017f */
[----:B-1----:R-:W-:Y:S05]  /*10eb0*/  @!P1 BRA `(.L_x_15323) ;  /* 0x0000012400b49947 */ /* 0x002fea0003800000 */
.L_x_15322:
[----:B-----5:R2:W-:Y:S04]  /*10ec0*/  STL.64 [R1+0x1f8], R4 ;  /* 0x0001f80401007387 */ /* 0x0205e80000100a00 */
[----:B--2---:R-:W2:Y:S04]  /*10ed0*/  LDL.64 R4, [R1+0x80] ;  /* 0x0000800001047983 */ /* 0x004ea80000100a00 */
[----:B------:R3:W-:Y:S01]  /*10ee0*/  STL.64 [R1+0x1f0], R2 ;  /* 0x0001f00201007387 */ /* 0x0007e20000100a00 */
[----:B------:R-:W-:Y:S05]  /*10ef0*/  WARPSYNC.ALL ;  /* 0x0000000000007948 */ /* 0x000fea0003800000 */
[----:B------:R-:W4:Y:S04]  /*10f00*/  LDL.64 R210, [R1+0x70] ;  /* 0x0000700001d27983 */ /* 0x000f280000100a00 */
[----:B---3--:R-:W3:Y:S01]  /*10f10*/  LDL.64 R2, [R1+0x78] ;  /* 0x0000780001027983 */ /* 0x008ee20000100a00 */
        /* <DEDUP_REMOVED lines=38> */
.L_x_15324:
[----:B------:R2:W3:Y:S01]  /*11180*/  SYNCS.PHASECHK.TRANS64.TRYWAIT P1, [R15+URZ+0x32450], R20 ;  /* 0x032450140f0075a7 */ /* 0x0004e2000802017f */
[----:B------:R-:W-:Y:S05]  /*11190*/  @!P0 BRA `(.L_x_15325) ;  /* 0x0000000000048947 */ /* 0x000fea0003800000 */
[----:B------:R-:W-:Y:S01]  /*111a0*/  BPT.TRAP 0x1 ;  /* 0x000000040000795c */ /* 0x000fe20000300000 */
.L_x_15325:
[----:B---3--:R-:W-:Y:S05]  /*111b0*/  @P1 BRA `(.L_x_15326) ;  /* 0x0000000000081947 */ /* 0x008fea0003800000 */
[----:B------:R-:W3:Y:S02]  /*111c0*/  SYNCS.PHASECHK.TRANS64.TRYWAIT P1, [R15+URZ+0x32450], R20 ;  /* 0x032450140f0075a7 */ /* 0x000ee4000802017f */
[----:B---3--:R-:W-:Y:S05]  /*111d0*/  @!P1 BRA `(.L_x_15327) ;  /* 0x0000012400009947 */ /* 0x008fea0003800000 */
.L_x_15326:
        /* <DEDUP_REMOVED lines=13> */
[----:B------:R-:W-:Y:S01]  /*112b0*/  MOV R211, 0x40000040 ;  /* 0x4000004000d37802 */ /* 0x000fe20000000f00 */
[----:B0-----:R-:W2:Y:S01]  /*112c0*/  LDL.64 R14, [R1+0x40] ;  /* 0x00004000010e7983 */ /* 0x001ea20000100a00 */
[----:B------:R-:W-:-:S03]  /*112d0*/  R2UR UR4, R4 ;  /* 0x00000000040472ca */ /* 0x000fc600000e0000 */
[----:B-1----:R-:W3:Y:S01]  /*112e0*/  LDL.64 R2, [R1+0x58] ;  /* 0x0000580001027983 */ /* 0x002ee20000100a00 */
[----:B------:R-:W-:Y:S01]  /*112f0*/  R2UR UR5, R5 ;  /* 0x00000000050572ca */ /* 0x000fe200000e0000 */
[----:B------:R-:W-:-:S12]  /*11300*/  WARPGROUP.ARRIVE ;  /* 0x00000000000079c5 */ /* 0x000fd80000000000 */
[----:B------:R-:W-:Y:S01]  /*11310*/  HGMMA.64x96x16.F32 R152, gdesc[UR4], R152, gsb0 ;  /* 0x01600000049879f0 */ /* 0x000fe20008000898 */
[----:B------:R-:W-:Y:S02]  /*11320*/  R2UR UR6, R210 ;  /* 0x00000000d20672ca */ /* 0x000fe400000e0000 */
[----:B------:R-:W-:Y:S01]  /*11330*/  R2UR UR7, R211 ;  /* 0x00000000d30772ca */ /* 0x000fe200000e0000 */
[----:B------:R-:W-:Y:S02]  /*11340*/  VIADD R210, R20, 0x4 ;  /* 0x0000000414d27836 */ /* 0x000fe40000000000 */
[----:B------:R-:W-:Y:S01]  /*11350*/  IMAD.MOV.U32 R211, RZ, RZ, 0x40000040 ;  /* 0x40000040ffd37424 */ /* 0x000fe200078e00ff */
[----:B------:R-:W-:Y:S02]  /*11360*/  WARPGROUP.DEPBAR.LE gsb0, 0x0 ;  /* 0x00008000000079c5 */ /* 0x000fe40000010000 */
[----:B------:R-:W-:Y:S01]  /*11370*/  WARPGROUP.ARRIVE ;  /* 0x00000000000079c5 */ /* 0x000fe20000000000 */
[----:B----4-:R-:W-:-:S02]  /*11380*/  R2UR UR4, R22 ;  /* 0x00000000160472ca */ /* 0x010fc400000e0000 */
[----:B------:R-:W-:Y:S02]  /*11390*/  R2UR UR5, R23 ;  /* 0x00000000170572ca */ /* 0x000fe400000e0000 */
        /* <DEDUP_REMOVED lines=29> */
[----:B------:R-:W-:Y:S01]  /*11570*/  MOV R211, 0x40000040 ;  /* 0x4000004000d37802 */ /* 0x000fe20000000f00 */
[----:B------:R0:W5:Y:S07]  /*11580*/  LDL.LU.64 R22, [R1+0x208] ;  /* 0x0002080001167983 */ /* 0x00016e0000300a00 */
[----:B------:R-:W-:Y:S01]  /*11590*/  HGMMA.64x96x16.F32 R152, gdesc[UR4], R152, gsb0 ;  /* 0x01600000049879f0 */ /* 0x000fe20008000898 */
[----:B------:R-:W-:-:S02]  /*115a0*/  R2UR UR6, R210 ;  /* 0x00000000d20672ca */ /* 0x000fc400000e0000 */
[----:B------:R-:W-:Y:S02]  /*115b0*/  R2UR UR7, R211 ;  /* 0x00000000d30772ca */ /* 0x000fe400000e0000 */
[----:B--2---:R-:W-:Y:S02]  /*115c0*/  R2UR UR4, R16 ;  /* 0x00000000100472ca */ /* 0x004fe400000e0000 */
[----:B------:R-:W-:Y:S01]  /*115d0*/  R2UR UR5, R17 ;  /* 0x00000000110572ca */ /* 0x000fe200000e0000 */
[----:B------:R-:W-:Y:S01]  /*115e0*/  VIADD R210, R20, 0x304 ;  /* 0x0000030414d27836 */ /* 0x000fe20000000000 */
[----:B------:R0:W5:Y:S01]  /*115f0*/  LDL.LU.64 R16, [R1+0x200] ;  /* 0x0002000001107983 */ /* 0x0001620000300a00 */
[----:B------:R-:W-:Y:S01]  /*11600*/  IMAD.MOV.U32 R211, RZ, RZ, 0x40000040 ;  /* 0x40000040ffd37424 */ /* 0x000fe200078e00ff */
        /* <DEDUP_REMOVED lines=100> */
.L_x_15328:
[----:B------:R-:W-:Y:S01]  /*11c50*/  FMUL.FTZ R152, R152, UR42 ;  /* 0x0000002a98987c20 */ /* 0x000fe20008410000 */
[----:B------:R-:W-:Y:S01]  /*11c60*/  FMUL.FTZ R153, R153, UR42 ;  /* 0x0000002a99997c20 */ /* 0x000fe20008410000 */
[----:B------:R-:W-:Y:S01]  /*11c70*/  STL [R1+0x1f8], R5 ;  /* 0x0001f80501007387 */ /* 0x000fe20000100800 */
[----:B------:R-:W-:Y:S01]  /*11c80*/  FMUL.FTZ R157, R157, UR42 ;  /* 0x0000002a9d9d7c20 */ /* 0x000fe20008410000 */
[----:B------:R-:W1:Y:S01]  /*11c90*/  MUFU.TANH R20, R152 ;  /* 0x0000009800147308 */ /* 0x000e620000002400 */
[----:B------:R-:W-:Y:S01]  /*11ca0*/  FMUL.FTZ R156, R156, UR42 ;  /* 0x0000002a9c9c7c20 */ /* 0x000fe20008410000 */
[----:B------:R2:W-:Y:S01]  /*11cb0*/  STL [R1+0x1f4], R4 ;  /* 0x0001f40401007387 */ /* 0x0005e20000100800 */
[----:B------:R-:W-:Y:S01]  /*11cc0*/  FMUL.FTZ R161, R161, UR42 ;  /* 0x0000002aa1a17c20 */ /* 0x000fe20008410000 */
[----:B------:R-:W-:Y:S01]  /*11cd0*/  FMUL.FTZ R160, R160, UR42 ;  /* 0x0000002aa0a07c20 */ /* 0x000fe20008410000 */
[----:B------:R-:W-:Y:S01]  /*11ce0*/  FMUL.FTZ R210, R168, UR42 ;  /* 0x0000002aa8d27c20 */ /* 0x000fe20008410000 */
[----:B-----5:R3:W-:Y:S01]  /*11cf0*/  STL [R1+0x1f0], R2 ;  /* 0x0001f00201007387 */ /* 0x0207e20000100800 */
        /* <DEDUP_REMOVED lines=9> */
[----:B--2---:R1:W2:Y:S01]  /*11d90*/  MUFU.TANH R4, R153 ;  /* 0x0000009900047308 */ /* 0x0042a20000002400 */
[----:B----4-:R-:W-:Y:S01]  /*11da0*/  FMUL.FTZ R161, R177, UR42 ;  /* 0x0000002ab1a17c20 */ /* 0x010fe20008410000 */
[----:B------:R-:W-:Y:S01]  /*11db0*/  FMUL.FTZ R159, R159, UR42 ;  /* 0x0000002a9f9f7c20 */ /* 0x000fe20008410000 */
[----:B------:R-:W-:Y:S01]  /*11dc0*/  FMUL.FTZ R155, R155, UR42 ;  /* 0x0000002a9b9b7c20 */ /* 0x000fe20008410000 */
[----:B------:R-:W-:Y:S01]  /*11dd0*/  FMUL.FTZ R158, R158, UR42 ;  /* 0x0000002a9e9e7c20 */ /* 0x000fe20008410000 */
[----:B------:R-:W-:Y:S01]  /*11de0*/  UMOV UR46, UR44 ;  /* 0x0000002c002e7c82 */ /* 0x000fe20008000000 */
[----:B------:R-:W-:Y:S01]  /*11df0*/  FMUL.FTZ R167, R167, UR42 ;  /* 0x0000002aa7a77c20 */ /* 0x000fe20008410000 */
[----:B------:R-:W-:Y:S01]  /*11e00*/  FMUL.FTZ R170, R170, UR42 ;  /* 0x0000002aaaaa7c20 */ /* 0x000fe20008410000 */
[----:B---3--:R3:W-:Y:S01]  /*11e10*/  MUFU.TANH R2, R156 ;  /* 0x0000009c00027308 */ /* 0x0087e20000002400 */
[----:B-1----:R-:W-:-:S02]  /*11e20*/  IMAD.MOV.U32 R153, RZ, RZ, R20 ;  /* 0x000000ffff997224 */ /* 0x002fc400078e0014 */
[----:B------:R-:W-:Y:S01]  /*11e30*/  FMUL.FTZ R171, R171, UR42 ;  /* 0x0000002aabab7c20 */ /* 0x000fe20008410000 */
[----:B0-----:R-:W-:Y:S02]  /*11e40*/  IMAD.MOV.U32 R169, RZ, RZ, R152 ;  /* 0x000000ffffa97224 */ /* 0x001fe400078e0098 */
[----:B------:R-:W-:Y:S01]  /*11e50*/  FMUL.FTZ R152, R173, UR42 ;  /* 0x0000002aad987c20 */ /* 0x000fe20008410000 */
[----:B------:R-:W-:Y:S02]  /*11e60*/  IMAD.MOV.U32 R168, RZ, RZ, R153 ;  /* 0x000000ffffa87224 */ /* 0x000fe400078e0099 */
[----:B------:R-:W-:Y:S01]  /*11e70*/  FMUL.FTZ R153, R176, UR42 ;  /* 0x0000002ab0997c20 */ /* 0x000fe20008410000 */
[----:B------:R-:W-:Y:S01]  /*11e80*/  FMUL.FTZ R178, R178, UR42 ;  /* 0x0000002ab2b27c20 */ /* 0x000fe20008410000 */
[----:B------:R0:W1:Y:S01]  /*11e90*/  MUFU.TANH R20, R157 ;  /* 0x0000009d00147308 */ /* 0x0000620000002400 */
[----:B--2---:R-:W-:Y:S01]  /*11ea0*/  MOV R172, R4 ;  /* 0x0000000400ac7202 */ /* 0x004fe20000000f00 */
[----:B---3--:R-:W-:Y:S01]  /*11eb0*/  FMUL.FTZ R156, R181, UR42 ;  /* 0x0000002ab59c7c20 */ /* 0x008fe20008410000 */
[----:B------:R-:W-:-:S02]  /*11ec0*/  IMAD.MOV.U32 R181, RZ, RZ, R168 ;  /* 0x000000ffffb57224 */ /* 0x000fc400078e00a8 */
[----:B------:R-:W-:-:S03]  /*11ed0*/  FMUL.FTZ R190, R190, UR42 ;  /* 0x0000002abebe7c20 */ /* 0x000fc60008410000 */
[----:B------:R2:W3:Y:S01]  /*11ee0*/  MUFU.TANH R5, R160 ;  /* 0x000000a000057308 */ /* 0x0004e20000002400 */
[----:B0-----:R-:W-:Y:S01]  /*11ef0*/  FMUL.FTZ R157, R184, UR42 ;  /* 0x0000002ab89d7c20 */ /* 0x001fe20008410000 */
[----:B------:R-:W-:-:S06]  /*11f00*/  IMAD.MOV.U32 R184, RZ, RZ, R172 ;  /* 0x000000ffffb87224 */ /* 0x000fcc00078e00ac */
[----:B------:R-:W0:Y:S01]  /*11f10*/  MUFU.TANH R229, R229 ;  /* 0x000000e500e57308 */ /* 0x000e220000002400 */
[----:B-1----:R-:W-:Y:S01]  /*11f20*/  IMAD.MOV.U32 R176, RZ, RZ, R20 ;  /* 0x000000ffffb07224 */ /* 0x002fe200078e0014 */
[----:B------:R-:W-:Y:S01]  /*11f30*/  FMNMX.FTZ R20, R168, R209, !PT ;  /* 0x000000d1a8147209 */ /* 0x000fe20007810000 */
[----:B--2---:R-:W-:Y:S01]  /*11f40*/  FMUL.FTZ R160, R180, UR42 ;  /* 0x0000002ab4a07c20 */ /* 0x004fe20008410000 */
[----:B------:R-:W-:Y:S02]  /*11f50*/  FMUL.FTZ R180, R192, UR42 ;  /* 0x0000002ac0b47c20 */ /* 0x000fe40008410000 */
[----:B------:R-:W-:Y:S01]  /*11f60*/  FMNMX.FTZ R20, R172, R20, !PT ;  /* 0x00000014ac147209 */ /* 0x000fe20007810000 */
[----:B------:R-:W-:Y:S01]  /*11f70*/  FMUL.FTZ R172, R196, UR42 ;  /* 0x0000002ac4ac7c20 */ /* 0x000fe20008410000 */
[----:B------:R-:W1:Y:S01]  /*11f80*/  MUFU.TANH R211, R211 ;  /* 0x000000d300d37308 */ /* 0x000e620000002400 */
[----:B---3--:R-:W-:Y:S01]  /*11f90*/  IMAD.MOV.U32 R173, RZ, RZ, R5 ;  /* 0x000000ffffad7224 */ /* 0x008fe200078e0005 */
[----:B------:R-:W-:Y:S01]  /*11fa0*/  FMNMX.FTZ R20, R2, R20, !PT ;  /* 0x0000001402147209 */ /* 0x000fe20007810000 */
[----:B------:R-:W-:-:S03]  /*11fb0*/  FMUL.FTZ R196, R163, UR42 ;  /* 0x0000002aa3c47c20 */ /* 0x000fc60008410000 */
[----:B------:R-:W-:Y:S02]  /*11fc0*/  FMNMX.FTZ R20, R176, R20, !PT ;  /* 0x00000014b0147209 */ /* 0x000fe40007810000 */
[----:B------:R-:W2:Y:S02]  /*11fd0*/  MUFU.TANH R210, R210 ;  /* 0x000000d200d27308 */ /* 0x000ea40000002400 */
[----:B------:R-:W-:-:S04]  /*11fe0*/  FMNMX.FTZ R20, R173, R20, !PT ;  /* 0x00000014ad147209 */ /* 0x000fc80007810000 */
[----:B------:R-:W-:Y:S02]  /*11ff0*/  FMNMX.FTZ R20, R169, R20, !PT ;  /* 0x00000014a9147209 */ /* 0x000fe40007810000 */
[----:B------:R-:W3:Y:S02]  /*12000*/  MUFU.TANH R165, R165 ;  /* 0x000000a500a57308 */ /* 0x000ee40000002400 */
[----:B0-----:R-:W-:-:S04]  /*12010*/  FMNMX.FTZ R20, R229, R20, !PT ;  /* 0x00000014e5147209 */ /* 0x001fc80007810000 */
[----:B-1----:R-:W-:Y:S02]  /*12020*/  FMNMX.FTZ R20, R211, R20, !PT ;  /* 0x00000014d3147209 */ /* 0x002fe40007810000 */
[----:B------:R-:W0:Y:S02]  /*12030*/  MUFU.TANH R164, R164 ;  /* 0x000000a400a47308 */ /* 0x000e240000002400 */
[----:B--2---:R-:W-:-:S06]  /*12040*/  FMNMX.FTZ R20, R210, R20, !PT ;  /* 0x00000014d2147209 */ /* 0x004fcc0007810000 */
[----:B------:R-:W1:Y:S01]  /*12050*/  MUFU.TANH R152, R152 ;  /* 0x0000009800987308 */ /* 0x000e620000002400 */
[----:B---3--:R-:W-:-:S07]  /*12060*/  FMNMX.FTZ R20, R165, R20, !PT ;  /* 0x00000014a5147209 */ /* 0x008fce0007810000 */
        /* <DEDUP_REMOVED lines=8> */
[----:B------:R0:W3:Y:S01]  /*120f0*/  MUFU.TANH R4, R185 ;  /* 0x000000b900047308 */ /* 0x0000e20000002400 */
[----:B-1----:R-:W-:-:S07]  /*12100*/  FMNMX.FTZ R20, R160, R20, !PT ;  /* 0x00000014a0147209 */ /* 0x002fce0007810000 */
[----:B------:R-:W1:Y:S01]  /*12110*/  MUFU.TANH R157, R157 ;  /* 0x0000009d009d7308 */ /* 0x000e620000002400 */
[----:B--2---:R-:W-:Y:S01]  /*12120*/  FMNMX.FTZ R20, R156, R20, !PT ;  /* 0x000000149c147209 */ /* 0x004fe20007810000 */
[----:B0-----:R-:W-:Y:S01]  /*12130*/  FMUL.FTZ R185, R197, UR42 ;  /* 0x0000002ac5b97c20 */ /* 0x001fe20008410000 */
[----:B------:R-:W-:-:S05]  /*12140*/  FMUL.FTZ R197, R162, UR42 ;  /* 0x0000002aa2c57c20 */ /* 0x000fca0008410000 */
[----:B------:R0:W2:Y:S08]  /*12150*/  MUFU.TANH R5, R188 ;  /* 0x000000bc00057308 */ /* 0x0000b00000002400 */
[----:B------:R-:W4:Y:S01]  /*12160*/  MUFU.TANH R189, R189 ;  /* 0x000000bd00bd7308 */ /* 0x000f220000002400 */
[----:B0-----:R-:W-:Y:S02]  /*12170*/  IMAD.MOV.U32 R188, RZ, RZ, R173 ;  /* 0x000000ffffbc7224 */ /* 0x001fe400078e00ad */
[----:B------:R-:W-:Y:S01]  /*12180*/  FMUL.FTZ R173, R193, UR42 ;  /* 0x0000002ac1ad7c20 */ /* 0x000fe20008410000 */
[----:B---3--:R-:W-:Y:S01]  /*12190*/  IMAD.MOV.U32 R193, RZ, RZ, R4 ;  /* 0x000000ffffc17224 */ /* 0x008fe200078e0004 */
[----:B-1----:R-:W-:-:S03]  /*121a0*/  FMNMX.FTZ R20, R157, R20, !PT ;  /* 0x000000149d147209 */ /* 0x002fc60007810000 */
[----:B------:R-:W0:Y:S01]  /*121b0*/  MUFU.TANH R180, R180 ;  /* 0x000000b400b47308 */ /* 0x000e220000002400 */
[----:B--2---:R-:W-:Y:S01]  /*121c0*/  IMAD.MOV.U32 R192, RZ, RZ, R5 ;  /* 0x000000ffffc07224 */ /* 0x004fe200078e0005 */
[----:B------:R-:W-:-:S03]  /*121d0*/  FMNMX.FTZ R20, R193, R20, !PT ;  /* 0x00000014c1147209 */ /* 0x000fc60007810000 */
[----:B------:R-:W-:Y:S01]  /*121e0*/  IMAD.MOV.U32 R162, RZ, RZ, R192 ;  /* 0x000000ffffa27224 */ /* 0x000fe200078e00c0 */
[----:B------:R-:W-:Y:S01]  /*121f0*/  FMNMX.FTZ R20, R192, R20, !PT ;  /* 0x00000014c0147209 */ /* 0x000fe20007810000 */
[----:B------:R-:W-:Y:S01]  /*12200*/  FMUL.FTZ R192, R166, UR42 ;  /* 0x0000002aa6c07c20 */ /* 0x000fe20008410000 */
[----:B------:R-:W1:Y:S02]  /*12210*/  MUFU.TANH R173, R173 ;  /* 0x000000ad00ad7308 */ /* 0x000e640000002400 */
[----:B----4-:R-:W-:-:S06]  /*12220*/  FMNMX.FTZ R20, R189, R20, !PT ;  /* 0x00000014bd147209 */ /* 0x010fcc0007810000 */
[----:B------:R-:W2:Y:S01]  /*12230*/  MUFU.TANH R172, R172 ;  /* 0x000000ac00ac7308 */ /* 0x000ea20000002400 */
[----:B0-----:R-:W-:-:S07]  /*12240*/  FMNMX.FTZ R20, R180, R20, !PT ;  /* 0x00000014b4147209 */ /* 0x001fce0007810000 */
[----:B------:R-:W0:Y:S01]  /*12250*/  MUFU.TANH R185, R185 ;  /* 0x000000b900b97308 */ /* 0x000e220000002400 */
[----:B-1----:R-:W-:-:S07]  /*12260*/  FMNMX.FTZ R20, R173, R20, !PT ;  /* 0x00000014ad147209 */ /* 0x002fce0007810000 */
[----:B------:R-:W-:Y:S01]  /*12270*/  MUFU.TANH R5, R154 ;  /* 0x0000009a00057308 */ /* 0x000fe20000002400 */
[----:B--2---:R-:W-:-:S07]  /*12280*/  FMNMX.FTZ R20, R172, R20, !PT ;  /* 0x00000014ac147209 */ /* 0x004fce0007810000 */
[----:B------:R1:W2:Y:S01]  /*12290*/  MUFU.TANH R177, R159 ;  /* 0x0000009f00b17308 */ /* 0x0002a20000002400 */
[----:B0-----:R-:W-:-:S05]  /*122a0*/  FMNMX.FTZ R20, R185, R20, !PT ;  /* 0x00000014b9147209 */ /* 0x001fca0007810000 */
[----:B------:R-:W0:Y:S02]  /*122b0*/  SHFL.BFLY PT, R168, R20, 0x2, 0x1f ;  /* 0x0c401f0014a87f89 */ /* 0x000e2400000e0000 */
[----:B------:R3:W4:Y:S01]  /*122c0*/  MUFU.TANH R4, R155 ;  /* 0x0000009b00047308 */ /* 0x0007220000002400 */
[----:B-1----:R-:W-:-:S07]  /*122d0*/  IMAD.MOV.U32 R159, RZ, RZ, R193 ;  /* 0x000000ffff9f7224 */ /* 0x002fce00078e00c1 */
[----:B------:R-:W-:Y:S08]  /*122e0*/  MUFU.TANH R197, R197 ;  /* 0x000000c500c57308 */ /* 0x000ff00000002400 */
[----:B------:R1:W-:Y:S01]  /*122f0*/  MUFU.TANH R193, R170 ;  /* 0x000000aa00c17308 */ /* 0x0003e20000002400 */
[----:B0-----:R-:W-:Y:S02]  /*12300*/  FMNMX.FTZ R20, R20, R168, !PT ;  /* 0x000000a814147209 */ /* 0x001fe40007810000 */
[----:B------:R-:W-:-:S05]  /*12310*/  MOV R168, R2 ;  /* 0x0000000200a87202 */ /* 0x000fca0000000f00 */
[----:B------:R-:W-:Y:S01]  /*12320*/  MUFU.TANH R196, R196 ;  /* 0x000000c400c47308 */ /* 0x000fe20000002400 */
[----:B------:R-:W0:Y:S07]  /*12330*/  SHFL.BFLY PT, R154, R20, 0x1, 0x1f ;  /* 0x0c201f00149a7f89 */ /* 0x000e2e00000e0000 */
[----:B------:R-:W4:Y:S08]  /*12340*/  MUFU.TANH R2, R158 ;  /* 0x0000009e00027308 */ /* 0x000f300000002400 */
[----:B------:R4:W4:Y:S08]  /*12350*/  MUFU.TANH R158, R167 ;  /* 0x000000a7009e7308 */ /* 0x0009300000002400 */
[----:B------:R-:W-:Y:S01]  /*12360*/  MUFU.TANH R192, R192 ;  /* 0x000000c000c07308 */ /* 0x000fe20000002400 */
[----:B0-----:R-:W-:-:S05]  /*12370*/  FMNMX.FTZ R20, R20, R154, !PT ;  /* 0x0000009a14147209 */ /* 0x001fca0007810000 */
[C---:B---3--:R-:W-:Y:S01]  /*12380*/  FADD.FTZ R155, -R20.reuse, R209 ;  /* 0x000000d1149b7221 */ /* 0x048fe20000010100 */
[----:B--2---:R-:W-:Y:S02]  /*12390*/  IMAD.MOV.U32 R209, RZ, RZ, R177 ;  /* 0x000000ffffd17224 */ /* 0x004fe400078e00b1 */
[----:B------:R-:W-:Y:S01]  /*123a0*/  FMUL.FTZ R177, R20, UR46 ;  /* 0x0000002e14b17c20 */ /* 0x000fe20008410000 */
[----:B------:R-:W-:Y:S01]  /*123b0*/  MUFU.TANH R178, R178 ;  /* 0x000000b200b27308 */ /* 0x000fe20000002400 */
[----:B------:R-:W-:Y:S02]  /*123c0*/  FMUL.FTZ R155, R155, UR46 ;  /* 0x0000002e9b9b7c20 */ /* 0x000fe40008410000 */
[--C-:B------:R-:W-:Y:S01]  /*123d0*/  FFMA.FTZ R181, R181, UR46, -R177.reuse ;  /* 0x0000002eb5b57c23 */ /* 0x100fe200080108b1 */
[--C-:B------:R-:W-:Y:S01]  /*123e0*/  FFMA.FTZ R184, R184, UR46, -R177.reuse ;  /* 0x0000002eb8b87c23 */ /* 0x100fe200080108b1 */
[--C-:B------:R-:W-:Y:S01]  /*123f0*/  FFMA.FTZ R166, R152, UR46, -R177.reuse ;  /* 0x0000002e98a67c23 */ /* 0x100fe200080108b1 */
[--C-:B------:R-:W-:Y:S01]  /*12400*/  FFMA.FTZ R163, R153, UR46, -R177.reuse ;  /* 0x0000002e99a37c23 */ /* 0x100fe200080108b1 */
[----:B------:R-:W-:Y:S01]  /*12410*/  FMNMX.FTZ R153, R5, R208, !PT ;  /* 0x000000d005997209 */ /* 0x000fe20007810000 */
[----:B------:R-:W-:Y:S01]  /*12420*/  MUFU.EX2 R155, R155 ;  /* 0x0000009b009b7308 */ /* 0x000fe20000000800 */
[--C-:B------:R-:W-:Y:S01]  /*12430*/  FFMA.FTZ R154, R168, UR46, -R177.reuse ;  /* 0x0000002ea89a7c23 */ /* 0x100fe200080108b1 */
[----:B-1----:R-:W-:Y:S01]  /*12440*/  FFMA.FTZ R170, R211, UR46, -R177 ;  /* 0x0000002ed3aa7c23 */ /* 0x002fe200080108b1 */
[----:B----4-:R-:W-:Y:S01]  /*12450*/  FMNMX.FTZ R153, R4, R153, !PT ;  /* 0x0000009904997209 */ /* 0x010fe20007810000 */
[----:B------:R-:W-:-:S02]  /*12460*/  IMAD.MOV.U32 R211, RZ, RZ, R162 ;  /* 0x000000ffffd37224 */ /* 0x000fc400078e00a2 */
[--C-:B------:R-:W-:Y:S01]  /*12470*/  FFMA.FTZ R167, R210, UR46, -R177.reuse ;  /* 0x0000002ed2a77c23 */ /* 0x100fe200080108b1 */
[----:B------:R-:W-:Y:S01]  /*12480*/  FFMA.FTZ R176, R176, UR46, -R177 ;  /* 0x0000002eb0b07c23 */ /* 0x000fe200080108b1 */
[----:B------:R-:W-:Y:S01]  /*12490*/  FMNMX.FTZ R153, R2, R153, !PT ;  /* 0x0000009902997209 */ /* 0x000fe20007810000 */
[----:B------:R-:W0:Y:S01]  /*124a0*/  MUFU.EX2 R152, R181 ;  /* 0x000000b500987308 */ /* 0x000e220000000800 */
[----:B------:R-:W-:Y:S02]  /*124b0*/  IMAD.MOV.U32 R210, RZ, RZ, R159 ;  /* 0x000000ffffd27224 */ /* 0x000fe400078e009f */
[--C-:B------:R-:W-:Y:S01]  /*124c0*/  FFMA.FTZ R162, R156, UR46, -R177.reuse ;  /* 0x0000002e9ca27c23 */ /* 0x100fe200080108b1 */
[--C-:B------:R-:W-:Y:S01]  /*124d0*/  FFMA.FTZ R156, R211, UR46, -R177.reuse ;  /* 0x0000002ed39c7c23 */ /* 0x100fe200080108b1 */
[--C-:B------:R-:W-:Y:S01]  /*124e0*/  FFMA.FTZ R159, R157, UR46, -R177.reuse ;  /* 0x0000002e9d9f7c23 */ /* 0x100fe200080108b1 */
[----:B------:R-:W-:Y:S01]  /*124f0*/  IMAD.MOV.U32 R211, RZ, RZ, R158 ;  /* 0x000000ffffd37224 */ /* 0x000fe200078e009e */
[----:B------:R-:W-:Y:S01]  /*12500*/  FMNMX.FTZ R153, R209, R153, !PT ;  /* 0x00000099d1997209 */ /* 0x000fe20007810000 */
        /* <DEDUP_REMOVED lines=14> */
[----:B------:R-:W-:Y:S01]  /*125f0*/  FFMA.FTZ R177, R185, UR46, -R177 ;  /* 0x0000002eb9b17c23 */ /* 0x000fe200080108b1 */
[----:B------:R-:W-:-:S02]  /*12600*/  IMAD.MOV.U32 R210, RZ, RZ, R193 ;  /* 0x000000ffffd27224 */ /* 0x000fc400078e00c1 */
[----:B0-----:R-:W-:Y:S01]  /*12610*/  FFMA.FTZ R3, R155, R3, R152 ;  /* 0x000000039b037223 */ /* 0x001fe20000010098 */
[----:B------:R-:W0:Y:S01]  /*12620*/  MUFU.TANH R185, R171 ;  /* 0x000000ab00b97308 */ /* 0x000e220000002400 */
[----:B------:R-:W-:Y:S01]  /*12630*/  FMNMX.FTZ R153, R197, R153, !PT ;  /* 0x00000099c5997209 */ /* 0x000fe20007810000 */
[----:B------:R-:W-:Y:S01]  /*12640*/  FMUL.FTZ R193, R174, UR42 ;  /* 0x0000002aaec17c20 */ /* 0x000fe20008410000 */
[C---:B-1----:R-:W-:Y:S01]  /*12650*/  FADD.FTZ R3, R184.reuse, R3 ;  /* 0x00000003b8037221 */ /* 0x042fe20000010000 */
[----:B------:R-:W-:Y:S01]  /*12660*/  F2FP.F16.F32.PACK_AB R152, R184, R152 ;  /* 0x00000098b898723e */ /* 0x000fe200000000ff */
[----:B------:R-:W-:Y:S01]  /*12670*/  FMUL.FTZ R184, R175, UR42 ;  /* 0x0000002aafb87c20 */ /* 0x000fe20008410000 */
[----:B------:R-:W-:Y:S01]  /*12680*/  FMNMX.FTZ R153, R196, R153, !PT ;  /* 0x00000099c4997209 */ /* 0x000fe20007810000 */
[----:B------:R-:W-:Y:S01]  /*12690*/  FMUL.FTZ R189, R179, UR42 ;  /* 0x0000002ab3bd7c20 */ /* 0x000fe20008410000 */
[----:B------:R-:W1:Y:S01]  /*126a0*/  MUFU.EX2 R176, R176 ;  /* 0x000000b000b07308 */ /* 0x000e620000000800 */
[----:B--2---:R-:W-:Y:S01]  /*126b0*/  FADD.FTZ R3, R154, R3 ;  /* 0x000000039a037221 */ /* 0x004fe20000010000 */
[----:B------:R-:W-:Y:S01]  /*126c0*/  FMNMX.FTZ R153, R192, R153, !PT ;  /* 0x00000099c0997209 */ /* 0x000fe20007810000 */
[----:B------:R-:W-:Y:S01]  /*126d0*/  FMUL.FTZ R175, R183, UR42 ;  /* 0x0000002ab7af7c20 */ /* 0x000fe20008410000 */
[----:B------:R-:W-:Y:S01]  /*126e0*/  FMUL.FTZ R183, R187, UR42 ;  /* 0x0000002abbb77c20 */ /* 0x000fe20008410000 */
[----:B------:R-:W-:Y:S01]  /*126f0*/  FMUL.FTZ R229, R194, UR42 ;  /* 0x0000002ac2e57c20 */ /* 0x000fe20008410000 */
[----:B------:R-:W-:Y:S01]  /*12700*/  FMNMX.FTZ R153, R211, R153, !PT ;  /* 0x00000099d3997209 */ /* 0x000fe20007810000 */
[----:B------:R-:W-:Y:S01]  /*12710*/  FMUL.FTZ R179, R198, UR42 ;  /* 0x0000002ac6b37c20 */ /* 0x000fe20008410000 */
[----:B------:R-:W2:Y:S01]  /*12720*/  MUFU.TANH R193, R193 ;  /* 0x000000c100c17308 */ /* 0x000ea20000002400 */
[----:B0-----:R-:W-:Y:S01]  /*12730*/  MOV R187, R185 ;  /* 0x000000b900bb7202 */ /* 0x001fe20000000f00 */
[----:B------:R-:W-:Y:S01]  /*12740*/  FMUL.FTZ R185, R191, UR42 ;  /* 0x0000002abfb97c20 */ /* 0x000fe20008410000 */
[----:B------:R-:W-:Y:S01]  /*12750*/  FMNMX.FTZ R153, R210, R153, !PT ;  /* 0x00000099d2997209 */ /* 0x000fe20007810000 */
[----:B------:R-:W-:-:S02]  /*12760*/  IMAD.MOV.U32 R191, RZ, RZ, R211 ;  /* 0x000000ffffbf7224 */ /* 0x000fc400078e00d3 */
[----:B------:R-:W-:Y:S01]  /*12770*/  FMUL.FTZ R211, R195, UR42 ;  /* 0x0000002ac3d37c20 */ /* 0x000fe20008410000 */
[----:B------:R-:W-:Y:S01]  /*12780*/  IMAD.MOV.U32 R194, RZ, RZ, R209 ;  /* 0x000000ffffc27224 */ /* 0x000fe200078e00d1 */
[----:B------:R-:W-:Y:S01]  /*12790*/  FMNMX.FTZ R153, R187, R153, !PT ;  /* 0x00000099bb997209 */ /* 0x000fe20007810000 */
[----:B------:R-:W0:Y:S01]  /*127a0*/  MUFU.TANH R184, R184 ;  /* 0x000000b800b87308 */ /* 0x000e220000002400 */
[----:B-1----:R-:W-:Y:S01]  /*127b0*/  FADD.FTZ R171, R176, R3 ;  /* 0x00000003b0ab7221 */ /* 0x002fe20000010000 */
[----:B------:R-:W-:Y:S01]  /*127c0*/  FMUL.FTZ R3, R182, UR42 ;  /* 0x0000002ab6037c20 */ /* 0x000fe20008410000 */
[----:B------:R-:W-:Y:S01]  /*127d0*/  FMUL.FTZ R182, R186, UR42 ;  /* 0x0000002abab67c20 */ /* 0x000fe20008410000 */
[----:B------:R-:W-:-:S04]  /*127e0*/  F2FP.F16.F32.PACK_AB R154, R176, R154 ;  /* 0x0000009ab09a723e */ /* 0x000fc800000000ff */
[----:B------:R-:W1:Y:S01]  /*127f0*/  MUFU.TANH R189, R189 ;  /* 0x000000bd00bd7308 */ /* 0x000e620000002400 */
[----:B--2---:R-:W-:-:S07]  /*12800*/  FMNMX.FTZ R153, R193, R153, !PT ;  /* 0x00000099c1997209 */ /* 0x004fce0007810000 */
[----:B------:R-:W2:Y:S01]  /*12810*/  MUFU.TANH R3, R3 ;  /* 0x0000000300037308 */ /* 0x000ea20000002400 */
[----:B0-----:R-:W-:-:S04]  /*12820*/  FMNMX.FTZ R153, R184, R153, !PT ;  /* 0x00000099b8997209 */ /* 0x001fc80007810000 */
[----:B------:R-:W-:-:S03]  /*12830*/  FMNMX.FTZ R153, R178, R153, !PT ;  /* 0x00000099b2997209 */ /* 0x000fc60007810000 */
        /* <DEDUP_REMOVED lines=9> */
[----:B0-----:R-:W-:Y:S01]  /*128d0*/  IMAD.MOV.U32 R190, RZ, RZ, R210 ;  /* 0x000000ffffbe7224 */ /* 0x001fe200078e00d2 */
[----:B--2---:R-:W-:Y:S01]  /*128e0*/  FMNMX.FTZ R153, R183, R153, !PT ;  /* 0x00000099b7997209 */ /* 0x004fe20007810000 */
[----:B------:R-:W-:-:S05]  /*128f0*/  FMUL.FTZ R210, R199, UR42 ;  /* 0x0000002ac7d27c20 */ /* 0x000fca0008410000 */
[----:B------:R-:W0:Y:S01]  /*12900*/  MUFU.TANH R229, R229 ;  /* 0x000000e500e57308 */ /* 0x000e220000002400 */
[----:B---3--:R-:W-:-:S07]  /*12910*/  FMNMX.FTZ R153, R186, R153, !PT ;  /* 0x00000099ba997209 */ /* 0x008fce0007810000 */
[----:B------:R-:W2:Y:S01]  /*12920*/  MUFU.TANH R211, R211 ;  /* 0x000000d300d37308 */ /* 0x000ea20000002400 */
[----:B-1----:R-:W-:-:S07]  /*12930*/  FMNMX.FTZ R153, R185, R153, !PT ;  /* 0x00000099b9997209 */ /* 0x002fce0007810000 */
[----:B------:R-:W1:Y:S01]  /*12940*/  MUFU.TANH R179, R179 ;  /* 0x000000b300b37308 */ /* 0x000e620000002400 */
[----:B0-----:R-:W-:-:S07]  /*12950*/  FMNMX.FTZ R153, R229, R153, !PT ;  /* 0x00000099e5997209 */ /* 0x001fce0007810000 */
[----:B------:R-:W0:Y:S01]  /*12960*/  MUFU.TANH R210, R210 ;  /* 0x000000d200d27308 */ /* 0x000e220000002400 */
[----:B--2---:R-:W-:-:S04]  /*12970*/  FMNMX.FTZ R153, R211, R153, !PT ;  /* 0x00000099d3997209 */ /* 0x004fc80007810000 */
[----:B-1----:R-:W-:-:S04]  /*12980*/  FMNMX.FTZ R153, R179, R153, !PT ;  /* 0x00000099b3997209 */ /* 0x002fc80007810000 */
[----:B0-----:R-:W-:-:S05]  /*12990*/  FMNMX.FTZ R153, R210, R153, !PT ;  /* 0x00000099d2997209 */ /* 0x001fca0007810000 */
[----:B------:R-:W0:Y:S02]  /*129a0*/  SHFL.BFLY PT, R174, R153, 0x2, 0x1f ;  /* 0x0c401f0099ae7f89 */ /* 0x000e2400000e0000 */
[----:B0-----:R-:W-:-:S05]  /*129b0*/  FMNMX.FTZ R174, R153, R174, !PT ;  /* 0x000000ae99ae7209 */ /* 0x001fca0007810000 */
[----:B------:R-:W0:Y:S02]  /*129c0*/  SHFL.BFLY PT, R176, R174, 0x1, 0x1f ;  /* 0x0c201f00aeb07f89 */ /* 0x000e2400000e0000 */
[----:B0-----:R-:W-:-:S05]  /*129d0*/  FMNMX.FTZ R176, R174, R176, !PT ;  /* 0x000000b0aeb07209 */ /* 0x001fca0007810000 */
[C---:B------:R-:W-:Y:S01]  /*129e0*/  FMUL.FTZ R181, R176.reuse, UR46 ;  /* 0x0000002eb0b57c20 */ /* 0x040fe20008410000 */
[----:B------:R-:W-:-:S03]  /*129f0*/  FADD.FTZ R208, -R176, R208 ;  /* 0x000000d0b0d07221 */ /* 0x000fc60000010100 */
[--C-:B------:R-:W-:Y:S01]  /*12a00*/  FFMA.FTZ R198, R194, UR46, -R181.reuse ;  /* 0x0000002ec2c67c23 */ /* 0x100fe200080108b5 */
[--C-:B------:R-:W-:Y:S01]  /*12a10*/  FFMA.FTZ R194, R187, UR46, -R181.reuse ;  /* 0x0000002ebbc27c23 */ /* 0x100fe200080108b5 */
[--C-:B------:R-:W-:Y:S01]  /*12a20*/  FFMA.FTZ R187, R178, UR46, -R181.reuse ;  /* 0x0000002eb2bb7c23 */ /* 0x100fe200080108b5 */
[--C-:B------:R-:W-:Y:S01]  /*12a30*/  FFMA.FTZ R178, R211, UR46, -R181.reuse ;  /* 0x0000002ed3b27c23 */ /* 0x100fe200080108b5 */
[--C-:B------:R-:W-:Y:S01]  /*12a40*/  FFMA.FTZ R199, R191, UR46, -R181.reuse ;  /* 0x0000002ebfc77c23 */ /* 0x100fe200080108b5 */
[----:B------:R-:W0:Y:S01]  /*12a50*/  S2R R211, SR_TID.X ;  /* 0x0000000000d37919 */ /* 0x000e220000002100 */
[----:B------:R-:W-:Y:S01]  /*12a60*/  FMUL.FTZ R208, R208, UR46 ;  /* 0x0000002ed0d07c20 */ /* 0x000fe20008410000 */
[--C-:B------:R-:W-:Y:S01]  /*12a70*/  FFMA.FTZ R153, R5, UR46, -R181.reuse ;  /* 0x0000002e05997c23 */ /* 0x100fe200080108b5 */
[--C-:B------:R-:W-:Y:S01]  /*12a80*/  FFMA.FTZ R191, R184, UR46, -R181.reuse ;  /* 0x0000002eb8bf7c23 */ /* 0x100fe200080108b5 */
[----:B------:R-:W-:Y:S02]  /*12a90*/  IMAD.MOV.U32 R184, RZ, RZ, R186 ;  /* 0x000000ffffb87224 */ /* 0x000fe400078e00ba */
        /* <DEDUP_REMOVED lines=18> */
[----:B------:R-:W-:-:S02]  /*12bc0*/  VIADD R175, R15, 0x32440 ;  /* 0x000324400faf7836 */ /* 0x000fc40000000000 */
[-C--:B------:R-:W-:Y:S01]  /*12bd0*/  FMUL.FTZ R24, R24, R155.reuse ;  /* 0x0000009b18187220 */ /* 0x080fe20000410000 */
[----:B------:R-:W-:Y:S02]  /*12be0*/  IMAD.U32 R210, RZ, RZ, UR37 ;  /* 0x00000025ffd27e24 */ /* 0x000fe4000f8e00ff */
[-C--:B------:R-:W-:Y:S01]  /*12bf0*/  FMUL.FTZ R25, R25, R155.reuse ;  /* 0x0000009b19197220 */ /* 0x080fe20000410000 */
[-C--:B------:R-:W-:Y:S01]  /*12c00*/  FMUL.FTZ R28, R28, R155.reuse ;  /* 0x0000009b1c1c7220 */ /* 0x080fe20000410000 */
[-C--:B------:R-:W-:Y:S01]  /*12c10*/  FMUL.FTZ R29, R29, R155.reuse ;  /* 0x0000009b1d1d7220 */ /* 0x080fe20000410000 */
[----:B------:R-:W1:Y:S01]  /*12c20*/  MUFU.EX2 R153, R153 ;  /* 0x0000009900997308 */ /* 0x000e620000000800 */
[----:B------:R-:W-:Y:S01]  /*12c30*/  PRMT R175, R210, 0x654, R175 ;  /* 0x00000654d2af7816 */ /* 0x000fe200000000af */
[-C--:B------:R-:W-:Y:S01]  /*12c40*/  FMUL.FTZ R32, R32, R155.reuse ;  /* 0x0000009b20207220 */ /* 0x080fe20000410000 */
[----:B0-----:R-:W-:Y:S01]  /*12c50*/  SHF.R.U32.HI R211, RZ, 0x7, R211 ;  /* 0x00000007ffd37819 */ /* 0x001fe200000116d3 */
        /* <DEDUP_REMOVED lines=61> */
[----:B------:R2:W-:Y:S01]  /*13030*/  SYNCS.ARRIVE.TRANS64.RED.A1T0 RZ, [R175+URZ], RZ ;  /* 0x000000ffafff79a7 */ /* 0x0005e2000810043f */
[----:B-1----:R-:W-:Y:S01]  /*13040*/  FFMA.FTZ R0, R208, R0, R153 ;  /* 0x00000000d0007223 */ /* 0x002fe20000010099 */
[----:B------:R-:W-:Y:S01]  /*13050*/  MUFU.EX2 R198, R198 ;  /* 0x000000c600c67308 */ /* 0x000fe20000000800 */
[----:B------:R1:W5:Y:S01]  /*13060*/  LDL.LU R5, [R1+0x1f8] ;  /* 0x0001f80001057983 */ /* 0x0003620000300800 */
[----:B--2---:R-:W-:Y:S01]  /*13070*/  MOV R175, 0x40000040 ;  /* 0x4000004000af7802 */ /* 0x004fe20000000f00 */
[C---:B0-----:R-:W-:Y:S01]  /*13080*/  FADD.FTZ R0, R174.reuse, R0 ;  /* 0x00000000ae007221 */ /* 0x041fe20000010000 */
[----:B------:R-:W-:Y:S01]  /*13090*/  F2FP.F16.F32.PACK_AB R153, R174, R153 ;  /* 0x00000099ae99723e */ /* 0x000fe200000000ff */
[-C--:B------:R-:W-:Y:S01]  /*130a0*/  FMUL.FTZ R26, R26, R208.reuse ;  /* 0x000000d01a1a7220 */ /* 0x080fe20000410000 */
[----:B------:R-:W-:Y:S01]  /*130b0*/  R2UR UR7, R175 ;  /* 0x00000000af0772ca */ /* 0x000fe200000e0000 */
[----:B------:R-:W-:Y:S01]  /*130c0*/  FMUL.FTZ R27, R27, R208 ;  /* 0x000000d01b1b7220 */ /* 0x000fe20000410000 */
[----:B------:R-:W0:Y:S01]  /*130d0*/  MUFU.EX2 R175, R209 ;  /* 0x000000d100af7308 */ /* 0x000e220000000800 */
[----:B------:R0:W-:Y:S01]  /*130e0*/  BAR.SYNC.DEFER_BLOCKING R155, 0x100 ;  /* 0x0004009b0000751d */ /* 0x0001e20000010000 */
[----:B------:R-:W-:-:S04]  /*130f0*/  IMAD.MOV.U32 R174, RZ, RZ, 0xc00 ;  /* 0x00000c00ffae7424 */ /* 0x000fc800078e00ff */
        /* <DEDUP_REMOVED lines=66> */
[----:B------:R1:W5:Y:S03]  /*13520*/  LDL.LU R4, [R1+0x1f4] ;  /* 0x0001f40001047983 */ /* 0x0003660000300800 */
[----:B------:R-:W-:Y:S01]  /*13530*/  WARPGROUP.ARRIVE ;  /* 0x00000000000079c5 */ /* 0x000fe20000000000 */
[----:B------:R1:W5:Y:S01]  /*13540*/  LDL.LU R2, [R1+0x1f0] ;  /* 0x0001f00001027983 */ /* 0x0003620000300800 */
[----:B------:R-:W-:-:S02]  /*13550*/  FADD.FTZ R0, R175, R0 ;  /* 0x00000000af007221 */ /* 0x000fc40000010000 */
[----:B------:R-:W-:Y:S02]  /*13560*/  MUFU.EX2 R170, R170 ;  /* 0x000000aa00aa7308 */ /* 0x000fe40000000800 */
[----:B------:R-:W-:Y:S01]  /*13570*/  HGMMA.64x256x16.F32 R24, R152, gdesc[UR4].tnspB, R24, gsb0 ;  /* 0x43e0000498187df0 */ /* 0x000fe20008000818 */
[----:B------:R-:W-:-:S05]  /*13580*/  FADD.FTZ R0, R198, R0 ;  /* 0x00000000c6007221 */ /* 0x000fca0000010000 */
[----:B------:R-:W0:Y:S08]  /*13590*/  MUFU.EX2 R197, R197 ;  /* 0x000000c500c57308 */ /* 0x000e300000000800 */
[----:B------:R-:W2:Y:S08]  /*135a0*/  MUFU.EX2 R196, R196 ;  /* 0x000000c400c47308 */ /* 0x000eb00000000800 */
[----:B------:R-:W3:Y:S01]  /*135b0*/  MUFU.EX2 R192, R192 ;  /* 0x000000c000c07308 */ /* 0x000ee20000000800 */
[----:B0-----:R-:W-:-:S07]  /*135c0*/  FADD.FTZ R0, R197, R0 ;  /* 0x00000000c5007221 */ /* 0x001fce0000010000 */
[----:B------:R-:W-:Y:S01]  /*135d0*/  MUFU.EX2 R167, R167 ;  /* 0x000000a700a77308 */ /* 0x000fe20000000800 */
[----:B--2---:R-:W-:-:S07]  /*135e0*/  FADD.FTZ R0, R196, R0 ;  /* 0x00000000c4007221 */ /* 0x004fce0000010000 */
[----:B------:R-:W-:Y:S01]  /*135f0*/  MUFU.EX2 R166, R166 ;  /* 0x000000a600a67308 */ /* 0x000fe20000000800 */
[----:B---3--:R-:W-:-:S07]  /*13600*/  FADD.FTZ R0, R192, R0 ;  /* 0x00000000c0007221 */ /* 0x008fce0000010000 */
        /* <DEDUP_REMOVED lines=20> */
[----:B------:R-:W0:Y:S02]  /*13750*/  MUFU.EX2 R181, R181 ;  /* 0x000000b500b57308 */ /* 0x000e240000000800 */
[----:B0-----:R-:W-:Y:S01]  /*13760*/  F2FP.F16.F32.PACK_AB R175, R181, R179 ;  /* 0x000000b3b5af723e */ /* 0x001fe200000000ff */
[----:B------:R-:W-:-:S05]  /*13770*/  WARPGROUP.DEPBAR.LE gsb0, 0x0 ;  /* 0x00008000000079c5 */ /* 0x000fca0000010000 */
[----:B------:R-:W0:Y:S01]  /*13780*/  MUFU.EX2 R154, R188 ;  /* 0x000000bc009a7308 */ /* 0x000e220000000800 */
[----:B------:R-:W-:Y:S02]  /*13790*/  VIADD R152, R174, 0x80 ;  /* 0x00000080ae987836 */ /* 0x000fe40000000000 */
[----:B------:R-:W-:-:S03]  /*137a0*/  IMAD.MOV.U32 R153, RZ, RZ, 0x40000040 ;  /* 0x40000040ff997424 */ /* 0x000fc600078e00ff */
[----:B------:R-:W-:Y:S01]  /*137b0*/  R2UR UR6, R152 ;  /* 0x00000000980672ca */ /* 0x000fe200000e0000 */
[----:B------:R-:W-:Y:S01]  /*137c0*/  VIADD R152, R174, 0x100 ;  /* 0x00000100ae987836 */ /* 0x000fe20000000000 */
[----:B------:R2:W3:Y:S01]  /*137d0*/  MUFU.EX2 R155, R168 ;  /* 0x000000a8009b7308 */ /* 0x0004e20000000800 */
[----:B------:R-:W-:Y:S01]  /*137e0*/  R2UR UR7, R153 ;  /* 0x00000000990772ca */ /* 0x000fe200000e0000 */
[----:B------:R-:W-:-:S06]  /*137f0*/  IMAD.MOV.U32 R153, RZ, RZ, 0x40000040 ;  /* 0x40000040ff997424 */ /* 0x000fcc00078e00ff */
[----:B------:R3:W4:Y:S01]  /*13800*/  MUFU.EX2 R188, R199 ;  /* 0x000000c700bc7308 */ /* 0x0007220000000800 */
[----:B0-----:R-:W-:Y:S01]  /*13810*/  FADD.FTZ R171, R154, R171 ;  /* 0x000000ab9aab7221 */ /* 0x001fe20000010000 */
[----:B--2---:R-:W-:-:S03]  /*13820*/  F2FP.F16.F32.PACK_AB R168, R169, R154 ;  /* 0x0000009aa9a8723e */ /* 0x004fc600000000ff */
[----:B------:R-:W-:Y:S01]  /*13830*/  FADD.FTZ R171, R169, R171 ;  /* 0x000000aba9ab7221 */ /* 0x000fe20000010000 */
[----:B------:R-:W-:Y:S02]  /*13840*/  F2FP.F16.F32.PACK_AB R169, R196, R197 ;  /* 0x000000c5c4a9723e */ /* 0x000fe400000000ff */
[----:B------:R-:W0:Y:S01]  /*13850*/  MUFU.EX2 R154, R195 ;  /* 0x000000c3009a7308 */ /* 0x000e220000000800 */
[----:B---3--:R-:W-:-:S04]  /*13860*/  FADD.FTZ R199, R155, R171 ;  /* 0x000000ab9bc77221 */ /* 0x008fc80000010000 */
[C---:B------:R-:W-:Y:S01]  /*13870*/  FADD.FTZ R199, R170.reuse, R199 ;  /* 0x000000c7aac77221 */ /* 0x040fe20000010000 */
[----:B------:R-:W-:Y:S02]  /*13880*/  F2FP.F16.F32.PACK_AB R170, R170, R155 ;  /* 0x0000009baaaa723e */ /* 0x000fe400000000ff */
[----:B------:R-:W2:Y:S01]  /*13890*/  MUFU.EX2 R155, R194 ;  /* 0x000000c2009b7308 */ /* 0x000ea20000000800 */
[C---:B----4-:R-:W-:Y:S01]  /*138a0*/  F2FP.F16.F32.PACK_AB R171, R188.reuse, R192 ;  /* 0x000000c0bcab723e */ /* 0x050fe200000000ff */
[----:B------:R-:W-:Y:S01]  /*138b0*/  FADD.FTZ R199, R167, R199 ;  /* 0x000000c7a7c77221 */ /* 0x000fe20000010000 */
[----:B------:R-:W-:Y:S02]  /*138c0*/  FADD.FTZ R0, R188, R0 ;  /* 0x00000000bc007221 */ /* 0x000fe40000010000 */
[----:B------:R-:W-:Y:S02]  /*138d0*/  WARPGROUP.ARRIVE ;  /* 0x00000000000079c5 */ /* 0x000fe40000000000 */
[----:B0-----:R-:W-:-:S04]  /*138e0*/  FADD.FTZ R0, R154, R0 ;  /* 0x000000009a007221 */ /* 0x001fc80000010000 */
[----:B------:R-:W-:Y:S01]  /*138f0*/  HGMMA.64x256x16.F32 R24, R168, gdesc[UR4].tnspB, R24, gsb0 ;  /* 0x43e00004a8187df0 */ /* 0x000fe20008000818 */
[----:B------:R-:W-:Y:S02]  /*13900*/  R2UR UR6, R152 ;  /* 0x00000000980672ca */ /* 0x000fe400000e0000 */
[----:B------:R-:W-:Y:S01]  /*13910*/  R2UR UR7, R153 ;  /* 0x00000000990772ca */ /* 0x000fe200000e0000 */
[----:B------:R-:W-:Y:S02]  /*13920*/  IMAD.MOV.U32 R153, RZ, RZ, 0x40000040 ;  /* 0x40000040ff997424 */ /* 0x000fe400078e00ff */
[----:B--2---:R-:W-:Y:S01]  /*13930*/  FADD.FTZ R0, R155, R0 ;  /* 0x000000009b007221 */ /* 0x004fe20000010000 */
[----:B------:R-:W-:Y:S02]  /*13940*/  WARPGROUP.DEPBAR.LE gsb0, 0x0 ;  /* 0x00008000000079c5 */ /* 0x000fe40000010000 */
[----:B------:R-:W0:Y:S08]  /*13950*/  MUFU.EX2 R169, R165 ;  /* 0x000000a500a97308 */ /* 0x000e300000000800 */
[----:B------:R2:W3:Y:S08]  /*13960*/  MUFU.EX2 R165, R164 ;  /* 0x000000a400a57308 */ /* 0x0004f00000000800 */
[----:B------:R-:W4:Y:S01]  /*13970*/  MUFU.EX2 R168, R193 ;  /* 0x000000c100a87308 */ /* 0x000f220000000800 */
[C---:B0-----:R-:W-:Y:S01]  /*13980*/  FADD.FTZ R152, R169.reuse, R199 ;  /* 0x000000c7a9987221 */ /* 0x041fe20000010000 */
[----:B--2---:R-:W-:-:S03]  /*13990*/  F2FP.F16.F32.PACK_AB R164, R169, R167 ;  /* 0x000000a7a9a4723e */ /* 0x004fc600000000ff */
[----:B---3--:R-:W-:-:S04]  /*139a0*/  FADD.FTZ R152, R165, R152 ;  /* 0x00000098a5987221 */ /* 0x008fc80000010000 */
[C---:B------:R-:W-:Y:S01]  /*139b0*/  FADD.FTZ R169, R166.reuse, R152 ;  /* 0x00000098a6a97221 */ /* 0x040fe20000010000 */
[----:B------:R-:W-:Y:S01]  /*139c0*/  F2FP.F16.F32.PACK_AB R166, R166, R165 ;  /* 0x000000a5a6a6723e */ /* 0x000fe200000000ff */
[----:B------:R-:W-:Y:S01]  /*139d0*/  VIADD R152, R174, 0x180 ;  /* 0x00000180ae987836 */ /* 0x000fe20000000000 */
[----:B------:R-:W-:Y:S01]  /*139e0*/  F2FP.F16.F32.PACK_AB R165, R155, R154 ;  /* 0x0000009a9ba5723e */ /* 0x000fe200000000ff */
[----:B------:R-:W-:Y:S01]  /*139f0*/  FADD.FTZ R169, R163, R169 ;  /* 0x000000a9a3a97221 */ /* 0x000fe20000010000 */
[----:B----4-:R-:W-:Y:S01]  /*13a00*/  F2FP.F16.F32.PACK_AB R167, R191, R168 ;  /* 0x000000a8bfa7723e */ /* 0x010fe200000000ff */
[----:B------:R-:W-:-:S03]  /*13a10*/  FADD.FTZ R0, R168, R0 ;  /* 0x00000000a8007221 */ /* 0x000fc60000010000 */
[----:B------:R-:W-:Y:S01]  /*13a20*/  WARPGROUP.ARRIVE ;  /* 0x00000000000079c5 */ /* 0x000fe20000000000 */
[----:B------:R-:W-:-:S04]  /*13a30*/  FADD.FTZ R0, R191, R0 ;  /* 0x00000000bf007221 */ /* 0x000fc80000010000 */
[----:B------:R-:W-:Y:S01]  /*13a40*/  FADD.FTZ R0, R187, R0 ;  /* 0x00000000bb007221 */ /* 0x000fe20000010000 */
[----:B------:R-:W-:Y:S01]  /*13a50*/  HGMMA.64x256x16.F32 R24, R164, gdesc[UR4].tnspB, R24, gsb0 ;  /* 0x43e00004a4187df0 */ /* 0x000fe20008000818 */
[----:B------:R-:W-:Y:S02]  /*13a60*/  R2UR UR6, R152 ;  /* 0x00000000980672ca */ /* 0x000fe400000e0000 */
[----:B------:R-:W-:Y:S01]  /*13a70*/  R2UR UR7, R153 ;  /* 0x00000000990772ca */ /* 0x000fe200000e0000 */
[----:B------:R-:W-:Y:S01]  /*13a80*/  IMAD.MOV.U32 R153, RZ, RZ, 0x40000040 ;  /* 0x40000040ff997424 */ /* 0x000fe200078e00ff */
[----:B------:R-:W-:Y:S01]  /*13a90*/  IADD3 R152, R174, 0x200, RZ ;  /* 0x00000200ae987810 */ /* 0x000fe20007ffe0ff */
        /* <DEDUP_REMOVED lines=8> */
[----:B------:R0:W2:Y:S01]  /*13b20*/  MUFU.EX2 R164, R160 ;  /* 0x000000a000a47308 */ /* 0x0000a20000000800 */
[C---:B------:R-:W-:Y:S01]  /*13b30*/  FADD.FTZ R165, R161.reuse, R169 ;  /* 0x000000a9a1a57221 */ /* 0x040fe20000010000 */
[----:B0-----:R-:W-:Y:S02]  /*13b40*/  F2FP.F16.F32.PACK_AB R160, R161, R163 ;  /* 0x000000a3a1a0723e */ /* 0x001fe400000000ff */
[----:B------:R-:W-:Y:S02]  /*13b50*/  F2FP.F16.F32.PACK_AB R161, R189, R187 ;  /* 0x000000bbbda1723e */ /* 0x000fe400000000ff */
[----:B------:R-:W-:Y:S01]  /*13b60*/  F2FP.F16.F32.PACK_AB R163, R186, R190 ;  /* 0x000000bebaa3723e */ /* 0x000fe200000000ff */
[----:B--2---:R-:W-:-:S04]  /*13b70*/  FADD.FTZ R165, R164, R165 ;  /* 0x000000a5a4a57221 */ /* 0x004fc80000010000 */
[C---:B------:R-:W-:Y:S01]  /*13b80*/  FADD.FTZ R165, R162.reuse, R165 ;  /* 0x000000a5a2a57221 */ /* 0x040fe20000010000 */
[----:B------:R-:W-:-:S03]  /*13b90*/  F2FP.F16.F32.PACK_AB R162, R162, R164 ;  /* 0x000000a4a2a2723e */ /* 0x000fc600000000ff */
[----:B------:R-:W-:Y:S01]  /*13ba0*/  FADD.FTZ R165, R159, R165 ;  /* 0x000000a59fa57221 */ /* 0x000fe20000010000 */
[----:B------:R-:W-:-:S06]  /*13bb0*/  WARPGROUP.ARRIVE ;  /* 0x00000000000079c5 */ /* 0x000fcc0000000000 */
[----:B------:R-:W-:Y:S01]  /*13bc0*/  HGMMA.64x256x16.F32 R24, R160, gdesc[UR4].tnspB, R24, gsb0 ;  /* 0x43e00004a0187df0 */ /* 0x000fe20008000818 */
[----:B------:R-:W-:Y:S01]  /*13bd0*/  R2UR UR6, R152 ;  /* 0x00000000980672ca */ /* 0x000fe200000e0000 */
[----:B------:R-:W-:Y:S01]  /*13be0*/  VIADD R152, R174, 0x280 ;  /* 0x00000280ae987836 */ /* 0x000fe20000000000 */
[----:B------:R-:W-:Y:S01]  /*13bf0*/  R2UR UR7, R153 ;  /* 0x00000000990772ca */ /* 0x000fe200000e0000 */
[----:B------:R-:W-:Y:S01]  /*13c00*/  IMAD.MOV.U32 R153, RZ, RZ, 0x40000040 ;  /* 0x40000040ff997424 */ /* 0x000fe200078e00ff */
[----:B------:R-:W-:Y:S02]  /*13c10*/  WARPGROUP.DEPBAR.LE gsb0, 0x0 ;  /* 0x00008000000079c5 */ /* 0x000fe40000010000 */
[----:B------:R0:W2:Y:S01]  /*13c20*/  MUFU.EX2 R160, R156 ;  /* 0x0000009c00a07308 */ /* 0x0000a20000000800 */
[C---:B------:R-:W-:Y:S01]  /*13c30*/  FADD.FTZ R161, R157.reuse, R165 ;  /* 0x000000a59da17221 */ /* 0x040fe20000010000 */
[----:B0-----:R-:W-:Y:S02]  /*13c40*/  F2FP.F16.F32.PACK_AB R156, R157, R159 ;  /* 0x0000009f9d9c723e */ /* 0x001fe400000000ff */
[----:B------:R-:W-:-:S02]  /*13c50*/  F2FP.F16.F32.PACK_AB R157, R183, R182 ;  /* 0x000000b6b79d723e */ /* 0x000fc400000000ff */
[----:B------:R-:W-:Y:S01]  /*13c60*/  F2FP.F16.F32.PACK_AB R159, R185, R184 ;  /* 0x000000b8b99f723e */ /* 0x000fe200000000ff */
[----:B--2---:R-:W-:-:S04]  /*13c70*/  FADD.FTZ R161, R160, R161 ;  /* 0x000000a1a0a17221 */ /* 0x004fc80000010000 */
[C---:B------:R-:W-:Y:S01]  /*13c80*/  FADD.FTZ R161, R158.reuse, R161 ;  /* 0x000000a19ea17221 */ /* 0x040fe20000010000 */
[----:B------:R-:W-:-:S03]  /*13c90*/  F2FP.F16.F32.PACK_AB R158, R158, R160 ;  /* 0x000000a09e9e723e */ /* 0x000fc600000000ff */
[----:B------:R-:W-:Y:S01]  /*13ca0*/  FADD.FTZ R161, R180, R161 ;  /* 0x000000a1b4a17221 */ /* 0x000fe20000010000 */
[----:B------:R-:W-:-:S06]  /*13cb0*/  WARPGROUP.ARRIVE ;  /* 0x00000000000079c5 */ /* 0x000fcc0000000000 */
[----:B------:R-:W-:Y:S01]  /*13cc0*/  HGMMA.64x256x16.F32 R24, R156, gdesc[UR4].tnspB, R24, gsb0 ;  /* 0x43e000049c187df0 */ /* 0x000fe20008000818 */
[----:B------:R-:W-:Y:S02]  /*13cd0*/  R2UR UR6, R152 ;  /* 0x00000000980672ca */ /* 0x000fe400000e0000 */
[----:B------:R-:W-:Y:S01]  /*13ce0*/  R2UR UR7, R153 ;  /* 0x00000000990772ca */ /* 0x000fe200000e0000 */
[----:B------:R-:W-:Y:S02]  /*13cf0*/  WARPGROUP.DEPBAR.LE gsb0, 0x0 ;  /* 0x00008000000079c5 */ /* 0x000fe40000010000 */
[----:B------:R0:W2:Y:S08]  /*13d00*/  MUFU.EX2 R157, R172 ;  /* 0x000000ac009d7308 */ /* 0x0000b00000000800 */
[----:B------:R3:W4:Y:S01]  /*13d10*/  MUFU.EX2 R156, R3 ;  /* 0x00000003009c7308 */ /* 0x0007220000000800 */
[C---:B0-----:R-:W-:Y:S01]  /*13d20*/  F2FP.F16.F32.PACK_AB R172, R173.reuse, R180 ;  /* 0x000000b4adac723e */ /* 0x041fe200000000ff */
[----:B---3--:R-:W-:Y:S01]  /*13d30*/  FADD.FTZ R3, R173, R161 ;  /* 0x000000a1ad037221 */ /* 0x008fe20000010000 */
[----:B--2---:R-:W-:-:S03]  /*13d40*/  F2FP.F16.F32.PACK_AB R174, R177, R157 ;  /* 0x0000009db1ae723e */ /* 0x004fc600000000ff */
[----:B------:R-:W-:Y:S01]  /*13d50*/  FADD.FTZ R3, R157, R3 ;  /* 0x000000039d037221 */ /* 0x000fe20000010000 */
[----:B----4-:R-:W-:Y:S01]  /*13d60*/  F2FP.F16.F32.PACK_AB R173, R178, R156 ;  /* 0x0000009cb2ad723e */ /* 0x010fe200000000ff */
[----:B------:R-:W-:Y:S02]  /*13d70*/  FADD.FTZ R0, R156, R0 ;  /* 0x000000009c007221 */ /* 0x000fe40000010000 */
[----:B------:R-:W-:Y:S01]  /*13d80*/  FADD.FTZ R3, R177, R3 ;  /* 0x00000003b1037221 */ /* 0x000fe20000010000 */
[----:B------:R-:W-:Y:S01]  /*13d90*/  WARPGROUP.ARRIVE ;  /* 0x00000000000079c5 */ /* 0x000fe20000000000 */
[----:B------:R-:W-:-:S04]  /*13da0*/  FADD.FTZ R0, R178, R0 ;  /* 0x00000000b2007221 */ /* 0x000fc80000010000 */
[----:B------:R-:W-:Y:S01]  /*13db0*/  FADD.FTZ R0, R179, R0 ;  /* 0x00000000b3007221 */ /* 0x000fe20000010000 */
[----:B------:R-:W-:Y:S03]  /*13dc0*/  HGMMA.64x256x16.F32 R24, R172, gdesc[UR4].tnspB, R24, gsb0 ;  /* 0x43e00004ac187df0 */ /* 0x000fe60008000818 */
[----:B------:R-:W-:Y:S01]  /*13dd0*/  FADD.FTZ R0, R181, R0 ;  /* 0x00000000b5007221 */ /* 0x000fe20000010000 */
[----:B------:R-:W-:Y:S02]  /*13de0*/  WARPGROUP.DEPBAR.LE gsb0, 0x0 ;  /* 0x00008000000079c5 */ /* 0x000fe40000010000 */
[----:B-1----:R-:W-:Y:S05]  /*13df0*/  @!P0 BRA `(.L_x_15329) ;  /* 0x0000000000048947 */ /* 0x002fea0003800000 */
[----:B------:R-:W-:Y:S01]  /*13e00*/  BPT.TRAP 0x1 ;  /* 0x000000040000795c */ /* 0x000fe20000300000 */
.L_x_15329:
        /* <DEDUP_REMOVED lines=10> */
.L_x_15319:
[----:B------:R-:W2:Y:S01]  /*13eb0*/  LDL.LU R15, [R1+0xd8] ;  /* 0x0000d800010f7983 */ /* 0x000ea20000300800 */
[----:B------:R-:W-:Y:S05]  /*13ec0*/  WARPSYNC.ALL ;  /* 0x0000000000007948 */ /* 0x000fea0003800000 */
[----:B-----5:R-:W0:Y:S01]  /*13ed0*/  SHFL.BFLY PT, R4, R3, 0x2, 0x1f ;  /* 0x0c401f0003047f89 */ /* 0x020e2200000e0000 */
        /* <DEDUP_REMOVED lines=160> */
[----:B------:R-:W-:Y:S02]  /*148e0*/  LOP3.LUT R204, R204, R0, RZ, 0x3c, !PT ;  /* 0x00000000cccc7212 */ /* 0x000fe400078e3cff */
[----:B--2---:R-:W-:-:S05]  /*148f0*/  IADD3 R15, R15, 0x1, RZ ;  /* 0x000000010f0f7810 */ /* 0x004fca0007ffe0ff */
[----:B------:R1:W-:Y:S04]  /*14900*/  STL [R1+0xd8], R15 ;  /* 0x0000d80f01007387 */ /* 0x0003e80000100800 */
.L_x_15260:
        /* <DEDUP_REMOVED lines=13> */
[----:B------:R-:W1:Y:S01]  /*149e0*/  S2R R0, SR_SWINHI ;  /* 0x0000000000007919 */ /* 0x000e620000002f00 */
[----:B------:R-:W-:Y:S02]  /*149f0*/  F2FP.F16.F32.PACK_AB R11, R31, R30 ;  /* 0x0000001e1f0b723e */ /* 0x000fe400000000ff */
[----:B------:R-:W-:Y:S01]  /*14a00*/  F2FP.F16.F32.PACK_AB R12, R33, R32 ;  /* 0x00000020210c723e */ /* 0x000fe200000000ff */
[----:B------:R-:W2:Y:S01]  /*14a10*/  LDL.LU R157, [R1+0xd0] ;  /* 0x0000d000019d7983 */ /* 0x000ea20000300800 */
[----:B------:R-:W-:Y:S02]  /*14a20*/  F2FP.F16.F32.PACK_AB R13, R35, R34 ;  /* 0x00000022230d723e */ /* 0x000fe400000000ff */
[----:B------:R-:W-:Y:S01]  /*14a30*/  F2FP.F16.F32.PACK_AB R14, R37, R36 ;  /* 0x00000024250e723e */ /* 0x000fe200000000ff */
[----:B------:R-:W2:Y:S01]  /*14a40*/  LDL.LU R156, [R1+0xd4] ;  /* 0x0000d400019c7983 */ /* 0x000ea20000300800 */
[----:B------:R-:W-:-:S02]  /*14a50*/  MOV R20, R22 ;  /* 0x0000001600147202 */ /* 0x000fc40000000f00 */
[----:B-1----:R-:W-:Y:S02]  /*14a60*/  MOV R21, R0 ;  /* 0x0000000000157202 */ /* 0x002fe40000000f00 */
        /* <DEDUP_REMOVED lines=17> */
[----:B-1----:R-:W-:-:S04]  /*14b80*/  IADD3 R8, P0, R24, 0x20, RZ ;  /* 0x0000002018087810 */ /* 0x002fc80007f1e0ff */
[----:B------:R-:W-:Y:S01]  /*14b90*/  LOP3.LUT R3, R8, 0x380, RZ, 0xc0, !PT ;  /* 0x0000038008037812 */ /* 0x000fe200078ec0ff */
[----:B------:R-:W-:-:S03]  /*14ba0*/  IMAD.X R9, RZ, RZ, R25, P0 ;  /* 0x000000ffff097224 */ /* 0x000fc600000e0619 */
[----:B------:R-:W-:-:S04]  /*14bb0*/  SHF.R.U64 R3, R3, 0x3, RZ ;  /* 0x0000000303037819 */ /* 0x000fc800000012ff */
[----:B------:R-:W-:-:S04]  /*14bc0*/  LOP3.LUT R8, R3, R8, RZ, 0x3c, !PT ;  /* 0x0000000803087212 */ /* 0x000fc800078e3cff */
[----:B------:R-:W-:-:S05]  /*14bd0*/  MOV R8, R8 ;  /* 0x0000000800087202 */ /* 0x000fca0000000f00 */
[----:B------:R1:W-:Y:S02]  /*14be0*/  STSM.16.M88.4 [R8], R12 ;  /* 0x0000000c08007844 */ /* 0x0003e40000000200 */
[----:B-1----:R-:W-:-:S04]  /*14bf0*/  IADD3 R8, P0, R24, 0x40, RZ ;  /* 0x0000004018087810 */ /* 0x002fc80007f1e0ff */
        /* <DEDUP_REMOVED lines=162> */
[----:B-1----:R-:W-:Y:S01]  /*15620*/  @P0 IADD3 R12, P2, R157, UR6, RZ ;  /* 0x000000069d0c0c10 */ /* 0x002fe2000ff5e0ff */
[----:B------:R-:W-:-:S03]  /*15630*/  ULDC UR6, c[0x0][0xb88] ;  /* 0x0002e20000067ab9 */ /* 0x000fc60000000800 */
[----:B------:R-:W-:Y:S02]  /*15640*/  @P0 IADD3.X R13, R156, UR7, RZ, P2, !PT ;  /* 0x000000079c0d0c10 */ /* 0x000fe400097fe4ff */
[----:B------:R-:W-:Y:S01]  /*15650*/  ISETP.GT.AND P2, PT, R0, 0x1, PT ;  /* 0x000000010000780c */ /* 0x000fe20003f44270 */
[----:B------:R-:W-:Y:S02]  /*15660*/  IMAD.MOV.U32 R0, RZ, RZ, 0xab8 ;  /* 0x00000ab8ff007424 */ /* 0x000fe400078e00ff */
[----:B------:R-:W-:-:S03]  /*15670*/  IMAD.U32 R9, RZ, RZ, UR6 ;  /* 0x00000006ff097e24 */ /* 0x000fc6000f8e00ff */
[----:B------:R-:W-:-:S03]  /*15680*/  SEL R0, R0, 0xa78, P2 ;  /* 0x00000a7800007807 */ /* 0x000fc60001000000 */
[----:B------:R1:W5:Y:S01]  /*15690*/  @P0 LDG.E R9, desc[UR40][R12.64] ;  /* 0x000000280c090981 */ /* 0x000362000c1e1900 */
[----:B------:R2:W3:Y:S08]  /*156a0*/  LDC.64 R14, c[0x0][R0+0x220] ;  /* 0x00008800000e7b82 */ /* 0x0004f00000000a00 */
[----:B-1----:R2:W1:Y:S01]  /*156b0*/  LDC.64 R12, c[0x0][R0+0x218] ;  /* 0x00008600000c7b82 */ /* 0x0024620000000a00 */
[----:B------:R-:W-:Y:S05]  /*156c0*/  @P0 BRA `(.L_x_15333) ;  /* 0x0000000000100947 */ /* 0x000fea0003800000 */
[----:B------:R-:W-:Y:S05]  /*156d0*/  @!P1 BRA `(.L_x_15333) ;  /* 0x00000000000c9947 */ /* 0x000fea0003800000 */
[----:B-----5:R-:W4:Y:S04]  /*156e0*/  LDG.E R9, desc[UR40][R10.64] ;  /* 0x000000280a097981 */ /* 0x020f28000c1e1900 */
[----:B------:R-:W4:Y:S02]  /*156f0*/  LDG.E R10, desc[UR40][R10.64+0x4] ;  /* 0x000004280a0a7981 */ /* 0x000f24000c1e1900 */
[----:B----4-:R-:W-:-:S07]  /*15700*/  IMAD.IADD R9, R10, 0x1, -R9 ;  /* 0x000000010a097824 */ /* 0x010fce00078e0a09 */
.L_x_15333:
[----:B------:R-:W4:Y:S01]  /*15710*/  LDL.LU R4, [R1+0xcc] ;  /* 0x0000cc0001047983 */ /* 0x000f220000300800 */
[----:B------:R-:W0:Y:S03]  /*15720*/  LDC R158, c[0x0][0xce8] ;  /* 0x00033a00ff9e7b82 */ /* 0x000e260000000800 */
[----:B------:R-:W2:Y:S04]  /*15730*/  LDL.LU R3, [R1+0x15c] ;  /* 0x00015c0001037983 */ /* 0x000ea80000300800 */
[----:B------:R-:W3:Y:S04]  /*15740*/  LDL R159, [R1+0xdc] ;  /* 0x0000dc00019f7983 */ /* 0x000ee80000100800 */
[----:B------:R-:W3:Y:S04]  /*15750*/  LDL R163, [R1+0xc4] ;  /* 0x0000c40001a37983 */ /* 0x000ee80000100800 */
[----:B------:R-:W3:Y:S04]  /*15760*/  LDL R160, [R1+0x94] ;  /* 0x0000940001a07983 */ /* 0x000ee80000100800 */
[----:B------:R-:W3:Y:S04]  /*15770*/  LDL R162, [R1+0x1e4] ;  /* 0x0001e40001a27983 */ /* 0x000ee80000100800 */
[----:B------:R-:W3:Y:S01]  /*15780*/  LDL R161, [R1+0x160] ;  /* 0x0001600001a17983 */ /* 0x000ee20000100800 */
[----:B------:R-:W3:Y:S01]  /*15790*/  LDC.64 R10, c[0x0][R0+0x228] ;  /* 0x00008a00000a7b82 */ /* 0x000ee20000000a00 */
[----:B0-----:R-:W-:-:S02]  /*157a0*/  ISETP.NE.AND P1, PT, R158, 0x1, PT ;  /* 0x000000019e00780c */ /* 0x001fc40003f25270 */
[----:B------:R-:W-:-:S04]  /*157b0*/  ISETP.NE.U32.AND P0, PT, RZ, UR4, PT ;  /* 0x00000004ff007c0c */ /* 0x000fc8000bf05070 */
[----:B------:R-:W-:-:S07]  /*157c0*/  ISETP.NE.AND.EX P0, PT, RZ, UR5, PT, P0 ;  /* 0x00000005ff007c0c */ /* 0x000fce000bf05300 */
[----:B------:R-:W0:Y:S01]  /*157d0*/  @P1 LDC R25, c[0x0][0xcec] ;  /* 0x00033b00ff191b82 */ /* 0x000e220000000800 */
[-C--:B-1----:R-:W-:Y:S02]  /*157e0*/  IMAD R24, R13, R203.reuse, RZ ;  /* 0x000000cb0d187224 */ /* 0x082fe400078e02ff */
[----:B------:R-:W-:-:S05]  /*157f0*/  IMAD.WIDE.U32 R12, R12, R203, RZ ;  /* 0x000000cb0c0c7225 */ /* 0x000fca00078e00ff */
[----:B------:R-:W1:Y:S01]  /*15800*/  @P1 LDC R157, c[0x0][0xcf0] ;  /* 0x00033c00ff9d1b82 */ /* 0x000e620000000800 */
[----:B------:R-:W-:Y:S01]  /*15810*/  IMAD.IADD R156, R13, 0x1, R24 ;  /* 0x000000010d9c7824 */ /* 0x000fe200078e0218 */
[----:B----4-:R-:W-:Y:S02]  /*15820*/  SEL R4, R4, RZ, !P0 ;  /* 0x000000ff04047207 */ /* 0x010fe40004000000 */
[----:B--2---:R-:W-:-:S03]  /*15830*/  SEL R3, R3, RZ, !P0 ;  /* 0x000000ff03037207 */ /* 0x004fc60004000000 */
[----:B---3--:R-:W-:-:S04]  /*15840*/  IMAD R15, R15, R4, RZ ;  /* 0x000000040f0f7224 */ /* 0x008fc800078e02ff */
[C---:B------:R-:W-:Y:S02]  /*15850*/  IMAD R3, R14.reuse, R3, R15 ;  /* 0x000000030e037224 */ /* 0x040fe400078e020f */
[----:B------:R-:W-:-:S04]  /*15860*/  IMAD.WIDE.U32 R14, R14, R4, RZ ;  /* 0x000000040e0e7225 */ /* 0x000fc800078e00ff */
[----:B------:R-:W-:Y:S01]  /*15870*/  IMAD.IADD R15, R15, 0x1, R3 ;  /* 0x000000010f0f7824 */ /* 0x000fe200078e0203 */
[--C-:B-----5:R-:W-:Y:S02]  /*15880*/  IADD3 R14, P0, P3, R14, R12, R8.reuse ;  /* 0x0000000c0e0e7210 */ /* 0x120fe40007b1e008 */
[----:B------:R-:W-:Y:S02]  /*15890*/  SHF.R.S32.HI R3, RZ, 0x1f, R8 ;  /* 0x0000001fff037819 */ /* 0x000fe40000011408 */
[----:B------:R-:W-:Y:S02]  /*158a0*/  SEL R12, R159, RZ, P2 ;  /* 0x000000ff9f0c7207 */ /* 0x000fe40001000000 */
[----:B------:R-:W-:Y:S02]  /*158b0*/  IADD3.X R15, R15, R156, R3, P0, P3 ;  /* 0x0000009c0f0f7210 */ /* 0x000fe400007e6403 */
[----:B------:R-:W-:Y:S01]  /*158c0*/  IADD3 R156, R163, R160, RZ ;  /* 0x000000a0a39c7210 */ /* 0x000fe20007ffe0ff */
[----:B------:R-:W-:-:S02]  /*158d0*/  IMAD R24, R11, R12, RZ ;  /* 0x0000000c0b187224 */ /* 0x000fc400078e02ff */
[----:B------:R-:W-:-:S04]  /*158e0*/  IMAD.WIDE.U32 R12, R10, R12, RZ ;  /* 0x0000000c0a0c7225 */ /* 0x000fc800078e00ff */
[----:B0-----:R-:W-:-:S04]  /*158f0*/  @P1 IMAD.HI.U32 R10, R156, R25, RZ ;  /* 0x000000199c0a1227 */ /* 0x001fc800078e00ff */
[----:B------:R-:W-:Y:S01]  /*15900*/  IMAD.MOV.U32 R25, RZ, RZ, R156 ;  /* 0x000000ffff197224 */ /* 0x000fe200078e009c */
[----:B-1----:R-:W-:Y:S02]  /*15910*/  @P1 SHF.R.U32.HI R25, RZ, R157, R10 ;  /* 0x0000009dff191219 */ /* 0x002fe4000001160a */
        /* <DEDUP_REMOVED lines=72> */
[----:B------:R-:W-:Y:S01]  /*15da0*/  IMAD R3, R8, UR5, R3 ;  /* 0x0000000508037c24 */ /* 0x000fe2000f8e0203 */
[C---:B------:R-:W-:Y:S01]  /*15db0*/  IADD3 R49, P0, R20.reuse, 0x6000, RZ ;  /* 0x0000600014317810 */ /* 0x040fe20007f1e0ff */
[----:B------:R-:W5:Y:S01]  /*15dc0*/  LD.E.128 R28, desc[UR40][R28.64] ;  /* 0x000000281c1c7980 */ /* 0x000f62000c101d00 */
[C---:B------:R-:W-:Y:S01]  /*15dd0*/  IADD3 R53, P2, R20.reuse, 0x7000, RZ ;  /* 0x0000700014357810 */ /* 0x040fe20007f5e0ff */
[----:B------:R-:W-:Y:S01]  /*15de0*/  IMAD.X R85, RZ, RZ, R21, P5 ;  /* 0x000000ffff557224 */ /* 0x000fe200028e0615 */
        /* <DEDUP_REMOVED lines=11> */
[----:B------:R-:W-:-:S02]  /*15ea0*/  SHF.R.U64 R9, R9, 0x3, RZ ;  /* 0x0000000309097819 */ /* 0x000fc400000012ff */
[----:B------:R-:W-:Y:S02]  /*15eb0*/  SHF.R.U64 R48, R48, 0x3, RZ ;  /* 0x0000000330307819 */ /* 0x000fe400000012ff */
[----:B------:R-:W-:Y:S02]  /*15ec0*/  SHF.R.U64 R52, R52, 0x3, RZ ;  /* 0x0000000334347819 */ /* 0x000fe400000012ff */
[----:B------:R-:W-:Y:S02]  /*15ed0*/  SHF.R.U64 R56, R56, 0x3, RZ ;  /* 0x0000000338387819 */ /* 0x000fe400000012ff */
[----:B------:R-:W-:Y:S02]  /*15ee0*/  SHF.R.U64 R60, R60, 0x3, RZ ;  /* 0x000000033c3c7819 */ /* 0x000fe400000012ff */
        /* <DEDUP_REMOVED lines=45> */
[----:B------:R-:W-:Y:S01]  /*161c0*/  MOV R25, R21 ;  /* 0x0000001500197202 */ /* 0x000fe20000000f00 */
[----:B------:R-:W-:Y:S01]  /*161d0*/  IMAD.IADD R12, R160, 0x1, R3 ;  /* 0x00000001a00c7824 */ /* 0x000fe200078e0203 */
[----:B------:R-:W-:Y:S01]  /*161e0*/  SHF.R.S32.HI R13, RZ, 0x1f, R4 ;  /* 0x0000001fff0d7819 */ /* 0x000fe20000011404 */
        /* <DEDUP_REMOVED lines=21> */
[--C-:B------:R-:W-:Y:S01]  /*16340*/  SHF.R.S32.HI R3, RZ, 0x1f, R11.reuse ;  /* 0x0000001fff037819 */ /* 0x100fe2000001140b */
[----:B------:R-:W-:-:S04]  /*16350*/  IMAD.MOV R13, RZ, RZ, -R11 ;  /* 0x000000ffff0d7224 */ /* 0x000fc800078e0a0b */
[----:B------:R-:W-:Y:S02]  /*16360*/  IMAD R4, R3, UR4, RZ ;  /* 0x0000000403047c24 */ /* 0x000fe4000f8e02ff */
[----:B------:R-:W-:Y:S02]  /*16370*/  IMAD R13, R158, R13, R12 ;  /* 0x0000000d9e0d7224 */ /* 0x000fe400078e020c */
[----:B------:R-:W-:Y:S01]  /*16380*/  IMAD.WIDE.U32 R8, R11, UR4, R8 ;  /* 0x000000040b087c25 */ /* 0x000fe2000f8e0008 */
[----:B------:R-:W-:-:S03]  /*16390*/  IADD3 R3, R22, 0x32420, RZ ;  /* 0x0003242016037810 */ /* 0x000fc60007ffe0ff */
[----:B------:R-:W-:Y:S01]  /*163a0*/  IMAD R11, R11, UR5, R4 ;  /* 0x000000050b0b7c24 */ /* 0x000fe2000f8e0204 */
[----:B------:R-:W-:Y:S01]  /*163b0*/  SHF.R.S32.HI R4, RZ, 0x1f, R13 ;  /* 0x0000001fff047819 */ /* 0x000fe2000001140d */
[----:B------:R-:W-:Y:S01]  /*163c0*/  ULDC.64 UR4, c[0x0][0xbd8] ;  /* 0x0002f60000047ab9 */ /* 0x000fe20000000a00 */
[----:B------:R-:W-:Y:S01]  /*163d0*/  PRMT R3, RZ, 0x654, R3 ;  /* 0x00000654ff037816 */ /* 0x000fe20000000003 */
[----:B------:R-:W-:Y:S02]  /*163e0*/  IMAD.IADD R9, R9, 0x1, R11 ;  /* 0x0000000109097824 */ /* 0x000fe400078e020b */
[----:B------:R-:W-:Y:S02]  /*163f0*/  IMAD R4, R4, UR4, RZ ;  /* 0x0000000404047c24 */ /* 0x000fe4000f8e02ff */
[C---:B------:R-:W-:Y:S01]  /*16400*/  IMAD.WIDE.U32 R8, R13.reuse, UR4, R8 ;  /* 0x000000040d087c25 */ /* 0x040fe2000f8e0008 */
[----:B0-----:R0:W-:Y:S03]  /*16410*/  SYNCS.ARRIVE.TRANS64.RED.A1T0 RZ, [R3+URZ], RZ ;  /* 0x000000ff03ff79a7 */ /* 0x0011e6000810043f */
[----:B0-----:R-:W-:Y:S01]  /*16420*/  IMAD R3, R13, UR5, R4 ;  /* 0x000000050d037c24 */ /* 0x001fe2000f8e0204 */
[----:B------:R-:W-:-:S02]  /*16430*/  ULDC.64 UR4, c[0x0][0xb80] ;  /* 0x0002e00000047ab9 */ /* 0x000fc40000000a00 */
[----:B------:R-:W-:Y:S01]  /*16440*/  LEA R4, P0, R8, UR4, 0x1 ;  /* 0x0000000408047c11 */ /* 0x000fe2000f8008ff */
[----:B------:R-:W-:Y:S01]  /*16450*/  IMAD.IADD R3, R9, 0x1, R3 ;  /* 0x0000000109037824 */ /* 0x000fe200078e0203 */
[----:B------:R-:W-:-:S04]  /*16460*/  UMOV UR4, 0xffffffff ;  /* 0xffffffff00047882 */ /* 0x000fc80000000000 */
[----:B------:R-:W-:Y:S01]  /*16470*/  LEA.HI.X R20, R8, UR5, R3, 0x1, P0 ;  /* 0x0000000508147c11 */ /* 0x000fe200080f0c03 */
[----:B------:R-:W-:Y:S06]  /*16480*/  BRA.DIV UR4, `(.L_x_15335) ;  /* 0x000000d204687947 */ /* 0x000fec000b800000 */
[----:B------:R0:W1:Y:S04]  /*16490*/  SHFL.IDX PT, R3, R20, RZ, 0x181f ;  /* 0x00181fff14037589 */ /* 0x00006800000e0000 */
[----:B------:R0:W2:Y:S02]  /*164a0*/  SHFL.IDX PT, R14, R4, RZ, 0x181f ;  /* 0x00181fff040e7589 */ /* 0x0000a400000e0000 */
.L_x_15552:
        /* <DEDUP_REMOVED lines=31> */
.L_x_15337:
[----:B------:R-:W-:Y:S05]  /*166a0*/  BSYNC B1 ;  /* 0x0000000000017941 */ /* 0x000fea0003800000 */
.L_x_15336:
[----:B------:R-:W-:-:S03]  /*166b0*/  UMOV UR4, 0xffffffff ;  /* 0xffffffff00047882 */ /* 0x000fc60000000000 */
[----:B------:R-:W-:Y:S05]  /*166c0*/  BRA.DIV UR4, `(.L_x_15338) ;  /* 0x000000d2040c7947 */ /* 0x000fea000b800000 */
[----:B-1----:R1:W4:Y:S04]  /*166d0*/  SHFL.IDX PT, R3, R20, 0x1, 0x181f ;  /* 0x00381f0014037f89 */ /* 0x00232800000e0000 */
[----:B--23--:R1:W2:Y:S02]  /*166e0*/  SHFL.IDX PT, R14, R4, 0x1, 0x181f ;  /* 0x00381f00040e7f89 */ /* 0x00c2a400000e0000 */
.L_x_15556:
        /* <DEDUP_REMOVED lines=31> */
.L_x_15340:
[----:B------:R-:W-:Y:S05]  /*168e0*/  BSYNC B1 ;  /* 0x0000000000017941 */ /* 0x000fea0003800000 */
.L_x_15339:
[----:B------:R-:W-:-:S03]  /*168f0*/  UMOV UR4, 0xffffffff ;  /* 0xffffffff00047882 */ /* 0x000fc60000000000 */
[----:B------:R-:W-:Y:S05]  /*16900*/  BRA.DIV UR4, `(.L_x_15341) ;  /* 0x000000ce04c47947 */ /* 0x000fea000b800000 */
[----:B----4-:R4:W0:Y:S04]  /*16910*/  SHFL.IDX PT, R3, R20, 0x2, 0x181f ;  /* 0x00581f0014037f89 */ /* 0x01082800000e0000 */
[----:B--23--:R4:W2:Y:S02]  /*16920*/  SHFL.IDX PT, R14, R4, 0x2, 0x181f ;  /* 0x00581f00040e7f89 */ /* 0x00c8a400000e0000 */
.L_x_15560:
        /* <DEDUP_REMOVED lines=13> */
[----:B------:R-:W-:Y:S01]  /*16a00*/  ISETP.GE.AND P0, PT, R24, UR4, PT ;  /* 0x0000000418007c0c */ /* 0x000fe2000bf06270 */
[----:B------:R-:W-:Y:S01]  /*16a10*/  VIADD R25, R222, 0xc0 ;  /* 0x000000c0de197836 */ /* 0x000fe20000000000 */
[----:B------:R-:W-:-:S02]  /*16a20*/  SHF.R.S32.HI R12, RZ, 0x1f, R222 ;  /* 0x0000001fff0c7819 */ /* 0x000fc400000114de */
[----:B------:R-:W-:Y:S02]  /*16a30*/  SHF.R.S32.HI R28, RZ, 0x1f, R28 ;  /* 0x0000001fff1c7819 */ /* 0x000fe4000001141c */
[----:B------:R-:W-:Y:S02]  /*16a40*/  SHF.R.S32.HI R27, RZ, 0x1f, R27 ;  /* 0x0000001fff1b7819 */ /* 0x000fe4000001141b */
[CC--:B--2---:R-:W-:Y:S02]  /*16a50*/  @!P3 LEA R8, P5, R222.reuse, R14.reuse, 0x1 ;  /* 0x0000000ede08b211 */ /* 0x0c4fe400078a08ff */
[-C--:B------:R-:W-:Y:S02]  /*16a60*/  @!P2 LEA R10, P4, R15, R14.reuse, 0x1 ;  /* 0x0000000e0f0aa211 */ /* 0x080fe400078808ff */
[----:B0-----:R-:W-:Y:S02]  /*16a70*/  @!P3 LEA.HI.X R9, R222, R3, R12, 0x1, P5 ;  /* 0x00000003de09b211 */ /* 0x001fe400028f0c0c */
[----:B------:R-:W-:-:S02]  /*16a80*/  @!P1 LEA R12, P5, R26, R14, 0x1 ;  /* 0x0000000e1a0c9211 */ /* 0x000fc400078a08ff */
[-C--:B------:R-:W-:Y:S01]  /*16a90*/  @!P2 LEA.HI.X R11, R15, R3.reuse, R28, 0x1, P4 ;  /* 0x000000030f0ba211 */ /* 0x080fe200020f0c1c */
[----:B------:R3:W-:Y:S01]  /*16aa0*/  @!P3 ST.E.128 desc[UR40][R8.64], R32 ;  /* 0x000000200800b985 */ /* 0x0007e2000c101d28 */
[----:B------:R-:W-:Y:S02]  /*16ab0*/  SHF.R.S32.HI R25, RZ, 0x1f, R25 ;  /* 0x0000001fff197819 */ /* 0x000fe40000011419 */
[----:B------:R-:W-:Y:S01]  /*16ac0*/  @!P0 LEA R14, P4, R24, R14, 0x1 ;  /* 0x0000000e180e8211 */ /* 0x000fe200078808ff */
[----:B------:R3:W-:Y:S01]  /*16ad0*/  @!P2 ST.E.128 desc[UR40][R10.64], R48 ;  /* 0x000000300a00a985 */ /* 0x0007e2000c101d28 */
[-C--:B------:R-:W-:Y:S02]  /*16ae0*/  @!P1 LEA.HI.X R13, R26, R3.reuse, R27, 0x1, P5 ;  /* 0x000000031a0d9211 */ /* 0x080fe400028f0c1b */
[----:B------:R-:W-:-:S03]  /*16af0*/  @!P0 LEA.HI.X R15, R24, R3, R25, 0x1, P4 ;  /* 0x00000003180f8211 */ /* 0x000fc600020f0c19 */
[----:B------:R3:W-:Y:S04]  /*16b00*/  @!P1 ST.E.128 desc[UR40][R12.64], R64 ;  /* 0x000000400c009985 */ /* 0x0007e8000c101d28 */
[----:B------:R3:W-:Y:S02]  /*16b10*/  @!P0 ST.E.128 desc[UR40][R14.64], R80 ;  /* 0x000000500e008985 */ /* 0x0007e4000c101d28 */
.L_x_15343:
[----:B------:R-:W-:Y:S05]  /*16b20*/  BSYNC B1 ;  /* 0x0000000000017941 */ /* 0x000fea0003800000 */
.L_x_15342:
[----:B------:R-:W-:-:S03]  /*16b30*/  UMOV UR4, 0xffffffff ;  /* 0xffffffff00047882 */ /* 0x000fc60000000000 */
[----:B------:R-:W-:Y:S05]  /*16b40*/  BRA.DIV UR4, `(.L_x_15344) ;  /* 0x000000ce047c7947 */ /* 0x000fea000b800000 */
[----:B0-----:R0:W0:Y:S04]  /*16b50*/  SHFL.IDX PT, R3, R20, 0x3, 0x181f ;  /* 0x00781f0014037f89 */ /* 0x00102800000e0000 */
[----:B--23--:R2:W3:Y:S02]  /*16b60*/  SHFL.IDX PT, R14, R4, 0x3, 0x181f ;  /* 0x00781f00040e7f89 */ /* 0x00c4e400000e0000 */
.L_x_15564:
[----:B------:R-:W-:-:S04]  /*16b70*/  IADD3 R9, R21, 0x60, RZ ;  /* 0x0000006015097810 */ /* 0x000fc80007ffe0ff */
[----:B------:R-:W-:-:S13]  /*16b80*/  ISETP.GE.AND P0, PT, R9, R0, PT ;  /* 0x000000000900720c */ /* 0x000fda0003f06270 */
[----:B------:R-:W-:Y:S05]  /*16b90*/  @P0 BRA `(.L_x_15345) ;  /* 0x0000003000100947 */ /* 0x000fea0003800000 */
[C---:B01--4-:R-:W-:Y:S01]  /*16ba0*/  VIADD R20, R222.reuse, 0x40 ;  /* 0x00000040de147836 */ /* 0x053fe20000000000 */
[----:B------:R-:W-:Y:S01]  /*16bb0*/  ULDC UR4, c[0x0][0xbc8] ;  /* 0x0002f20000047ab9 */ /* 0x000fe20000000800 */
[C---:B--2---:R-:W-:Y:S01]  /*16bc0*/  VIADD R4, R222.reuse, 0x80 ;  /* 0x00000080de047836 */ /* 0x044fe20000000000 */
[C---:B------:R-:W-:Y:S01]  /*16bd0*/  ISETP.GE.AND P3, PT, R222.reuse, UR4, PT ;  /* 0x00000004de007c0c */ /* 0x040fe2000bf66270 */
[----:B-----5:R-:W-:Y:S01]  /*16be0*/  VIADD R24, R222, 0x40 ;  /* 0x00000040de187836 */ /* 0x020fe20000000000 */
        /* <DEDUP_REMOVED lines=9> */
[-C--:B------:R-:W-:Y:S02]  /*16c80*/  @!P3 LEA.HI.X R9, R222, R3.reuse, R25, 0x1, P0 ;  /* 0x00000003de09b211 */ /* 0x080fe400000f0c19 */
        /* <DEDUP_REMOVED lines=14> */
.L_x_15334:
        /* <DEDUP_REMOVED lines=9> */
[----:B------:R-:W-:-:S04]  /*16e00*/  ULDC.64 UR4, c[0x0][0xc38] ;  /* 0x00030e0000047ab9 */ /* 0x000fc80000000a00 */
[----:B------:R-:W-:Y:S02]  /*16e10*/  IADD3 R9, R9, R3, RZ ;  /* 0x0000000309097210 */ /* 0x000fe40007ffe0ff */
        /* <DEDUP_REMOVED lines=35> */
.L_x_15567:
        /* <DEDUP_REMOVED lines=196> */
.L_x_15348:
[----:B------:R-:W-:Y:S05]  /*17c90*/  BSYNC B1 ;  /* 0x0000000000017941 */ /* 0x000fea0003800000 */
.L_x_15347:
[----:B------:R-:W-:-:S03]  /*17ca0*/  UMOV UR4, 0xffffffff ;  /* 0xffffffff00047882 */ /* 0x000fc60000000000 */
[----:B------:R-:W-:Y:S05]  /*17cb0*/  BRA.DIV UR4, `(.L_x_15349) ;  /* 0x000000be04a07947 */ /* 0x000fea000b800000 */
[----:B0-----:R-:W0:Y:S04]  /*17cc0*/  SHFL.IDX PT, R4, R4, 0x1, 0x1c1f ;  /* 0x003c1f0004047f89 */ /* 0x001e2800000e0000 */
[----:B------:R-:W4:Y:S02]  /*17cd0*/  SHFL.IDX PT, R3, R3, 0x1, 0x1c1f ;  /* 0x003c1f0003037f89 */ /* 0x000f2400000e0000 */
.L_x_15571:
        /* <DEDUP_REMOVED lines=47> */
[----:B------:R-:W-:-:S02]  /*17fd0*/  ISETP.GE.AND P3, PT, R85, UR4, PT ;  /* 0x0000000455007c0c */ /* 0x000fc4000bf66270 */
[----:B------:R-:W-:Y:S01]  /*17fe0*/  MOV R68, R57 ;  /* 0x0000003900447202 */ /* 0x000fe20000000f00 */
[----:B------:R-:W-:Y:S02]  /*17ff0*/  IMAD.MOV.U32 R45, RZ, RZ, R37 ;  /* 0x000000ffff2d7224 */ /* 0x000fe400078e0025 */
[----:B------:R-:W-:Y:S02]  /*18000*/  IMAD.MOV.U32 R57, RZ, RZ, R41 ;  /* 0x000000ffff397224 */ /* 0x000fe400078e0029 */
[----:B------:R-:W-:Y:S02]  /*18010*/  IMAD.MOV.U32 R37, RZ, RZ, R29 ;  /* 0x000000ffff257224 */ /* 0x000fe400078e001d */
[----:B---3--:R-:W-:Y:S02]  /*18020*/  IMAD.MOV.U32 R29, RZ, RZ, R15 ;  /* 0x000000ffff1d7224 */ /* 0x008fe400078e000f */
[----:B------:R-:W-:Y:S01]  /*18030*/  IMAD.MOV.U32 R41, RZ, RZ, R8 ;  /* 0x000000ffff297224 */ /* 0x000fe200078e0008 */
[----:B------:R-:W-:Y:S01]  /*18040*/  @!P2 MOV R8, R3 ;  /* 0x000000030008a202 */ /* 0x000fe20000000f00 */
[----:B------:R-:W-:-:S02]  /*18050*/  IMAD.MOV.U32 R15, RZ, RZ, R9 ;  /* 0x000000ffff0f7224 */ /* 0x000fc400078e0009 */
[----:B0-----:R-:W-:Y:S02]  /*18060*/  @!P2 IMAD.MOV.U32 R9, RZ, RZ, R4 ;  /* 0x000000ffff09a224 */ /* 0x001fe400078e0004 */
[----:B------:R-:W-:Y:S02]  /*18070*/  IMAD.MOV.U32 R72, RZ, RZ, R68 ;  /* 0x000000ffff487224 */ /* 0x000fe400078e0044 */
[----:B------:R-:W-:-:S04]  /*18080*/  @!P2 IMAD.WIDE R8, R69, 0x4, R8 ;  /* 0x000000044508a825 */ /* 0x000fc800078e0208 */
[----:B------:R-:W-:Y:S02]  /*18090*/  IMAD.MOV.U32 R69, RZ, RZ, R61 ;  /* 0x000000ffff457224 */ /* 0x000fe400078e003d */
[----:B------:R-:W-:Y:S02]  /*180a0*/  IMAD.MOV.U32 R61, RZ, RZ, R57 ;  /* 0x000000ffff3d7224 */ /* 0x000fe400078e0039 */
[----:B------:R-:W-:Y:S02]  /*180b0*/  IMAD.MOV.U32 R57, RZ, RZ, R45 ;  /* 0x000000ffff397224 */ /* 0x000fe400078e002d */
[----:B------:R-:W-:Y:S01]  /*180c0*/  IMAD.MOV.U32 R68, RZ, RZ, R10 ;  /* 0x000000ffff447224 */ /* 0x000fe200078e000a */
[C---:B------:R-:W-:Y:S01]  /*180d0*/  @!P3 LEA R10, P4, R85.reuse, R3, 0x2 ;  /* 0x00000003550ab211 */ /* 0x040fe200078810ff */
[----:B------:R-:W-:Y:S02]  /*180e0*/  IMAD.MOV.U32 R45, RZ, RZ, R41 ;  /* 0x000000ffff2d7224 */ /* 0x000fe400078e0029 */
[----:B------:R-:W-:Y:S01]  /*180f0*/  IMAD.MOV.U32 R41, RZ, RZ, R32 ;  /* 0x000000ffff297224 */ /* 0x000fe200078e0020 */
[----:B------:R-:W-:Y:S01]  /*18100*/  MOV R32, R28 ;  /* 0x0000001c00207202 */ /* 0x000fe20000000f00 */
[----:B------:R-:W-:Y:S01]  /*18110*/  IMAD.MOV.U32 R28, RZ, RZ, R11 ;  /* 0x000000ffff1c7224 */ /* 0x000fe200078e000b */
[----:B------:R-:W-:-:S02]  /*18120*/  @!P3 LEA.HI.X R11, R85, R4, R93, 0x2, P4 ;  /* 0x00000004550bb211 */ /* 0x000fc400020f145d */
[----:B------:R-:W3:Y:S01]  /*18130*/  LDL R93, [R1+0x1d4] ;  /* 0x0001d400015d7983 */ /* 0x000ee20000100800 */
[----:B------:R-:W-:-:S03]  /*18140*/  ISETP.GE.AND P0, PT, R81, UR4, PT ;  /* 0x0000000451007c0c */ /* 0x000fc6000bf06270 */
        /* <DEDUP_REMOVED lines=10> */
[----:B----4-:R-:W-:Y:S02]  /*181f0*/  @!P1 LEA.HI.X R9, R80, R4, R85, 0x2, P5 ;  /* 0x0000000450099211 */ /* 0x010fe400028f1455 */
[----:B------:R-:W-:Y:S01]  /*18200*/  ISETP.GE.AND P2, PT, R77, UR4, PT ;  /* 0x000000044d007c0c */ /* 0x000fe2000bf46270 */
[----:B------:R-:W4:Y:S04]  /*18210*/  LDL R80, [R1+0x12c] ;  /* 0x00012c0001507983 */ /* 0x000f280000100800 */
[----:B------:R-:W-:Y:S04]  /*18220*/  @!P1 ST.E.64 desc[UR40][R8.64], R34 ;  /* 0x0000002208009985 */ /* 0x000fe8000c101b28 */
[----:B------:R0:W-:Y:S04]  /*18230*/  @!P0 ST.E.64 desc[UR40][R10.64], R38 ;  /* 0x000000260a008985 */ /* 0x0001e8000c101b28 */
[----:B------:R-:W2:Y:S01]  /*18240*/  LDL R85, [R1+0x130] ;  /* 0x0001300001557983 */ /* 0x000ea20000100800 */
[----:B0-----:R-:W-:-:S04]  /*18250*/  @!P3 LEA R10, P4, R76, R3, 0x2 ;  /* 0x000000034c0ab211 */ /* 0x001fc800078810ff */
[-C--:B---3--:R-:W-:Y:S02]  /*18260*/  @!P3 LEA.HI.X R11, R76, R4.reuse, R93, 0x2, P4 ;  /* 0x000000044c0bb211 */ /* 0x088fe400020f145d */
[----:B------:R-:W3:Y:S01]  /*18270*/  LDL R93, [R1+0x1c4] ;  /* 0x0001c400015d7983 */ /* 0x000ee20000100800 */
[C---:B------:R-:W-:Y:S02]  /*18280*/  ISETP.GE.AND P0, PT, R92.reuse, UR4, PT ;  /* 0x000000045c007c0c */ /* 0x040fe4000bf06270 */
[CC--:B------:R-:W-:Y:S01]  /*18290*/  @!P2 LEA R8, P5, R77.reuse, R3.reuse, 0x2 ;  /* 0x000000034d08a211 */ /* 0x0c0fe200078a10ff */
[----:B------:R-:W4:Y:S03]  /*182a0*/  LDL R76, [R1+0x1c8] ;  /* 0x0001c800014c7983 */ /* 0x000f260000100800 */
[----:B-----5:R-:W-:Y:S02]  /*182b0*/  @!P2 LEA.HI.X R9, R77, R4, R81, 0x2, P5 ;  /* 0x000000044d09a211 */ /* 0x020fe400028f1451 */
[----:B------:R-:W-:Y:S01]  /*182c0*/  ISETP.GE.AND P1, PT, R73, UR4, PT ;  /* 0x0000000449007c0c */ /* 0x000fe2000bf26270 */
[----:B------:R-:W5:Y:S04]  /*182d0*/  LDL R77, [R1+0x124] ;  /* 0x00012400014d7983 */ /* 0x000f680000100800 */
[----:B------:R-:W-:Y:S04]  /*182e0*/  @!P2 ST.E.64 desc[UR40][R8.64], R42 ;  /* 0x0000002a0800a985 */ /* 0x000fe8000c101b28 */
[----:B------:R0:W-:Y:S04]  /*182f0*/  @!P3 ST.E.64 desc[UR40][R10.64], R46 ;  /* 0x0000002e0a00b985 */ /* 0x0001e8000c101b28 */
[----:B------:R-:W5:Y:S01]  /*18300*/  LDL R81, [R1+0x128] ;  /* 0x0001280001517983 */ /* 0x000f620000100800 */
[----:B0-----:R-:W-:-:S04]  /*18310*/  @!P0 LEA R10, P4, R92, R3, 0x2 ;  /* 0x000000035c0a8211 */ /* 0x001fc800078810ff */
[----:B---3--:R-:W-:Y:S02]  /*18320*/  @!P0 LEA.HI.X R11, R92, R4, R93, 0x2, P4 ;  /* 0x000000045c0b8211 */ /* 0x008fe400020f145d */
[----:B------:R-:W3:Y:S01]  /*18330*/  LDL R92, [R1+0x1c0] ;  /* 0x0001c000015c7983 */ /* 0x000ee20000100800 */
[----:B------:R-:W-:Y:S02]  /*18340*/  ISETP.GE.AND P2, PT, R89, UR4, PT ;  /* 0x0000000459007c0c */ /* 0x000fe4000bf46270 */
[----:B------:R-:W-:-:S04]  /*18350*/  @!P1 LEA R8, P5, R73, R3, 0x2 ;  /* 0x0000000349089211 */ /* 0x000fc800078a10ff */
[----:B----4-:R-:W-:Y:S02]  /*18360*/  @!P1 LEA.HI.X R9, R73, R4, R76, 0x2, P5 ;  /* 0x0000000449099211 */ /* 0x010fe400028f144c */
[----:B------:R-:W-:Y:S01]  /*18370*/  ISETP.GE.AND P3, PT, R88, UR4, PT ;  /* 0x0000000458007c0c */ /* 0x000fe2000bf66270 */
[----:B------:R-:W4:Y:S04]  /*18380*/  LDL R76, [R1+0x120] ;  /* 0x00012000014c7983 */ /* 0x000f280000100800 */
[----:B------:R0:W-:Y:S02]  /*18390*/  @!P1 ST.E.64 desc[UR40][R8.64], R50 ;  /* 0x0000003208009985 */ /* 0x0001e4000c101b28 */
[----:B0-----:R-:W-:-:S04]  /*183a0*/  @!P2 LEA R8, P5, R89, R3, 0x2 ;  /* 0x000000035908a211 */ /* 0x001fc800078a10ff */
[----:B---3--:R-:W-:Y:S02]  /*183b0*/  @!P2 LEA.HI.X R9, R89, R4, R92, 0x2, P5 ;  /* 0x000000045909a211 */ /* 0x008fe400028f145c */
[----:B------:R-:W3:Y:S04]  /*183c0*/  LDL R89, [R1+0x1bc] ;  /* 0x0001bc0001597983 */ /* 0x000ee80000100800 */
[----:B------:R0:W-:Y:S02]  /*183d0*/  @!P0 ST.E.64 desc[UR40][R10.64], R54 ;  /* 0x000000360a008985 */ /* 0x0001e4000c101b28 */
[----:B0-----:R-:W-:-:S04]  /*183e0*/  @!P3 LEA R10, P4, R88, R3, 0x2 ;  /* 0x00000003580ab211 */ /* 0x001fc800078810ff */
[----:B---3--:R-:W-:Y:S02]  /*183f0*/  @!P3 LEA.HI.X R11, R88, R4, R89, 0x2, P4 ;  /* 0x00000004580bb211 */ /* 0x008fe400020f1459 */
[----:B------:R-:W3:Y:S01]  /*18400*/  LDL R88, [R1+0x1b8] ;  /* 0x0001b80001587983 */ /* 0x000ee20000100800 */
[----:B------:R-:W-:-:S03]  /*18410*/  ISETP.GE.AND P1, PT, R84, UR4, PT ;  /* 0x0000000454007c0c */ /* 0x000fc6000bf26270 */
[----:B------:R0:W-:Y:S10]  /*18420*/  @!P2 ST.E.64 desc[UR40][R8.64], R58 ;  /* 0x0000003a0800a985 */ /* 0x0001f4000c101b28 */
[----:B0-----:R-:W-:-:S04]  /*18430*/  @!P1 LEA R8, P5, R84, R3, 0x2 ;  /* 0x0000000354089211 */ /* 0x001fc800078a10ff */
[----:B---3--:R-:W-:Y:S02]  /*18440*/  @!P1 LEA.HI.X R9, R84, R4, R88, 0x2, P5 ;  /* 0x0000000454099211 */ /* 0x008fe400028f1458 */
        /* <DEDUP_REMOVED lines=8> */
[----:B--2---:R-:W-:Y:S02]  /*184d0*/  ISETP.GE.AND P0, PT, R85, UR4, PT ;  /* 0x0000000455007c0c */ /* 0x004fe4000bf06270 */
[----:B-----5:R-:W-:Y:S01]  /*184e0*/  ISETP.GE.AND P1, PT, R77, UR4, PT ;  /* 0x000000044d007c0c */ /* 0x020fe2000bf26270 */
[----:B------:R-:W2:Y:S10]  /*184f0*/  LDL R84, [R1+0x1ac] ;  /* 0x0001ac0001547983 */ /* 0x000eb40000100800 */
[----:B------:R-:W-:-:S04]  /*18500*/  @!P0 LEA R10, P4, R85, R3, 0x2 ;  /* 0x00000003550a8211 */ /* 0x000fc800078810ff */
[----:B----4-:R-:W-:-:S05]  /*18510*/  @!P0 LEA.HI.X R11, R85, R4, R88, 0x2, P4 ;  /* 0x00000004550b8211 */ /* 0x010fca00020f1458 */
[----:B------:R-:W-:Y:S04]  /*18520*/  @!P0 ST.E.64 desc[UR40][R10.64], R70 ;  /* 0x000000460a008985 */ /* 0x000fe8000c101b28 */
[----:B------:R0:W-:Y:S01]  /*18530*/  @!P2 ST.E.64 desc[UR40][R8.64], R74 ;  /* 0x0000004a0800a985 */ /* 0x0001e2000c101b28 */
[----:B------:R-:W-:Y:S02]  /*18540*/  IMAD.MOV.U32 R73, RZ, RZ, R69 ;  /* 0x000000ffff497224 */ /* 0x000fe400078e0045 */
[----:B------:R-:W-:Y:S01]  /*18550*/  IMAD.MOV.U32 R69, RZ, RZ, R68 ;  /* 0x000000ffff457224 */ /* 0x000fe200078e0044 */
[----:B0-----:R-:W-:Y:S01]  /*18560*/  @!P1 LEA R8, P5, R77, R3, 0x2 ;  /* 0x000000034d089211 */ /* 0x001fe200078a10ff */
[----:B------:R-:W-:Y:S02]  /*18570*/  IMAD.MOV.U32 R68, RZ, RZ, R65 ;  /* 0x000000ffff447224 */ /* 0x000fe400078e0041 */
[----:B------:R-:W-:-:S02]  /*18580*/  IMAD.MOV.U32 R65, RZ, RZ, R56 ;  /* 0x000000ffff417224 */ /* 0x000fc400078e0038 */
[----:B------:R-:W4:Y:S01]  /*18590*/  LDL R56, [R1+0x10c] ;  /* 0x00010c0001387983 */ /* 0x000f220000100800 */
[----:B---3--:R-:W-:-:S03]  /*185a0*/  @!P1 LEA.HI.X R9, R77, R4, R80, 0x2, P5 ;  /* 0x000000044d099211 */ /* 0x008fc600028f1450 */
[----:B------:R-:W3:Y:S01]  /*185b0*/  LDL R77, [R1+0x1a4] ;  /* 0x0001a400014d7983 */ /* 0x000ee20000100800 */
[----:B------:R-:W-:Y:S02]  /*185c0*/  ISETP.GE.AND P3, PT, R81, UR4, PT ;  /* 0x0000000451007c0c */ /* 0x000fe4000bf66270 */
[----:B------:R-:W-:Y:S02]  /*185d0*/  ISETP.GE.AND P0, PT, R76, UR4, PT ;  /* 0x000000044c007c0c */ /* 0x000fe4000bf06270 */
[----:B------:R-:W-:-:S09]  /*185e0*/  ISETP.GE.AND P2, PT, R72, UR4, PT ;  /* 0x0000000448007c0c */ /* 0x000fd2000bf46270 */
[----:B------:R-:W-:-:S04]  /*185f0*/  @!P3 LEA R10, P4, R81, R3, 0x2 ;  /* 0x00000003510ab211 */ /* 0x000fc800078810ff */
[----:B--2---:R-:W-:-:S05]  /*18600*/  @!P3 LEA.HI.X R11, R81, R4, R84, 0x2, P4 ;  /* 0x00000004510bb211 */ /* 0x004fca00020f1454 */
[----:B------:R0:W-:Y:S01]  /*18610*/  @!P3 ST.E.64 desc[UR40][R10.64], R78 ;  /* 0x0000004e0a00b985 */ /* 0x0001e2000c101b28 */
[----:B------:R-:W-:-:S03]  /*18620*/  ISETP.GE.AND P3, PT, R68, UR4, PT ;  /* 0x0000000444007c0c */ /* 0x000fc6000bf66270 */
        /* <DEDUP_REMOVED lines=9> */
[----:B----4-:R-:W-:Y:S02]  /*186c0*/  ISETP.GE.AND P2, PT, R56, UR4, PT ;  /* 0x0000000438007c0c */ /* 0x010fe4000bf46270 */
[-C--:B0-----:R-:W-:Y:S02]  /*186d0*/  @!P3 LEA R10, P4, R68, R3.reuse, 0x2 ;  /* 0x00000003440ab211 */ /* 0x081fe400078810ff */
[----:B-1----:R-:W-:Y:S02]  /*186e0*/  @!P1 LEA R8, P5, R64, R3, 0x2 ;  /* 0x0000000340089211 */ /* 0x002fe400078a10ff */
[-C--:B------:R-:W-:Y:S02]  /*186f0*/  @!P3 LEA.HI.X R11, R68, R4.reuse, R69, 0x2, P4 ;  /* 0x00000004440bb211 */ /* 0x080fe400020f1445 */
        /* <DEDUP_REMOVED lines=56> */
.L_x_15332:
        /* <DEDUP_REMOVED lines=13> */
[----:B------:R-:W-:Y:S02]  /*18b50*/  @P1 IADD3 R10, P2, R10, UR6, RZ ;  /* 0x000000060a0a1c10 */ /* 0x000fe4000ff5e0ff */
[----:B------:R-:W-:Y:S01]  /*18b60*/  MOV R26, UR4 ;  /* 0x00000004001a7c02 */ /* 0x000fe20008000f00 */
[----:B------:R3:W5:Y:S01]  /*18b70*/  @P0 LDG.E R3, desc[UR40][R8.64] ;  /* 0x0000002808030981 */ /* 0x000762000c1e1900 */
[----:B------:R-:W-:-:S05]  /*18b80*/  @P1 IADD3.X R11, R0, UR7, RZ, P2, !PT ;  /* 0x00000007000b1c10 */ /* 0x000fca00097fe4ff */
[----:B------:R3:W5:Y:S01]  /*18b90*/  @P1 LDG.E R26, desc[UR40][R10.64] ;  /* 0x000000280a1a1981 */ /* 0x000762000c1e1900 */
[----:B--2---:R-:W-:Y:S01]  /*18ba0*/  ISETP.NE.AND P2, PT, R4, RZ, PT ;  /* 0x000000ff0400720c */ /* 0x004fe20003f45270 */
[----:B------:R-:W2:-:S12]  /*18bb0*/  S2R R0, SR_TID.X ;  /* 0x0000000000007919 */ /* 0x000e980000002100 */
[----:B------:R-:W4:Y:S01]  /*18bc0*/  @!P2 LDC R4, c[0x0][0xbd4] ;  /* 0x0002f500ff04ab82 */ /* 0x000f220000000800 */
[----:B--2---:R-:W-:Y:S01]  /*18bd0*/  VIADD R32, R0, 0xffffff80 ;  /* 0xffffff8000207836 */ /* 0x004fe20000000000 */
[----:B----4-:R3:W-:Y:S01]  /*18be0*/  @!P2 STL [R1+0xc8], R4 ;  /* 0x0000c8040100a387 */ /* 0x0107e20000100800 */
[----:B------:R-:W-:-:S03]  /*18bf0*/  ISETP.GT.AND P2, PT, R4, 0x1, PT ;  /* 0x000000010400780c */ /* 0x000fc60003f44270 */
[----:B------:R-:W-:Y:S01]  /*18c00*/  ISETP.GT.AND P3, PT, R32, 0x7f, PT ;  /* 0x0000007f2000780c */ /* 0x000fe20003f64270 */
[----:B------:R-:W-:-:S12]  /*18c10*/  @P1 BRA `(.L_x_15350) ;  /* 0x0000000000101947 */ /* 0x000fd80003800000 */
[----:B------:R-:W-:Y:S05]  /*18c20*/  @!P0 BRA `(.L_x_15350) ;  /* 0x00000000000c8947 */ /* 0x000fea0003800000 */
[----:B---3--:R-:W2:Y:S04]  /*18c30*/  LDG.E R11, desc[UR40][R8.64] ;  /* 0x00000028080b7981 */ /* 0x008ea8000c1e1900 */
[----:B-----5:R-:W2:Y:S02]  /*18c40*/  LDG.E R26, desc[UR40][R8.64+0x4] ;  /* 0x00000428081a7981 */ /* 0x020ea4000c1e1900 */
[----:B--2---:R-:W-:-:S07]  /*18c50*/  IMAD.IADD R26, R26, 0x1, -R11 ;  /* 0x000000011a1a7824 */ /* 0x004fce00078e0a0b */
.L_x_15350:
        /* <DEDUP_REMOVED lines=8> */
[----:B------:R-:W3:Y:S01]  /*18ce0*/  LDC R37, c[0x0][0xce8] ;  /* 0x00033a00ff257b82 */ /* 0x000ee20000000800 */
[----:B------:R-:W2:Y:S01]  /*18cf0*/  S2R R35, SR_TID.X ;  /* 0x0000000000237919 */ /* 0x000ea20000002100 */
[----:B---3--:R-:W-:Y:S01]  /*18d00*/  IMAD R0, R26, R37, RZ ;  /* 0x000000251a007224 */ /* 0x008fe200078e02ff */
[----:B--2---:R-:W-:-:S04]  /*18d10*/  IADD3 R35, R8, -0x80, R35 ;  /* 0xffffff8008237810 */ /* 0x004fc80007ffe023 */
[----:B------:R-:W-:-:S13]  /*18d20*/  ISETP.GE.AND P0, PT, R35, R0, PT ;  /* 0x000000002300720c */ /* 0x000fda0003f06270 */
[----:B------:R-:W-:Y:S05]  /*18d30*/  @P0 BRA `(.L_x_15352) ;  /* 0x0000000000b00947 */ /* 0x000fea0003800000 */
[----:B------:R-:W2:Y:S01]  /*18d40*/  LDL.LU R34, [R1+0xdc] ;  /* 0x0000dc0001227983 */ /* 0x000ea20000300800 */
[----:B------:R-:W-:Y:S01]  /*18d50*/  ISETP.GT.AND P0, PT, R4, 0x1, PT ;  /* 0x000000010400780c */ /* 0x000fe20003f04270 */
[----:B------:R-:W-:Y:S01]  /*18d60*/  IMAD.MOV.U32 R4, RZ, RZ, 0xab8 ;  /* 0x00000ab8ff047424 */ /* 0x000fe200078e00ff */
[----:B------:R-:W-:Y:S01]  /*18d70*/  ISETP.NE.AND P1, PT, R37, 0x1, PT ;  /* 0x000000012500780c */ /* 0x000fe20003f25270 */
[----:B-1----:R-:W1:Y:S01]  /*18d80*/  LDC.64 R14, c[0x0][0xca8] ;  /* 0x00032a00ff0e7b82 */ /* 0x002e620000000a00 */
        /* <DEDUP_REMOVED lines=39> */
.L_x_15352:
[----:B------:R-:W-:Y:S05]  /*19000*/  BSYNC B1 ;  /* 0x0000000000017941 */ /* 0x000fea0003800000 */
.L_x_15351:
[----:B------:R-:W-:Y:S05]  /*19010*/  @P2 BRA `(.L_x_15345) ;  /* 0x0000000800f02947 */ /* 0x000fea0003800000 */
[----:B------:R-:W3:Y:S01]  /*19020*/  LDL R24, [R1+0x94] ;  /* 0x0000940001187983 */ /* 0x000ee20000100800 */
[----:B-1----:R-:W1:Y:S01]  /*19030*/  LDC R21, c[0x0][0xce8] ;  /* 0x00033a00ff157b82 */ /* 0x002e620000000800 */
[----:B--2---:R-:W-:Y:S01]  /*19040*/  SHF.R.S32.HI R9, RZ, 0x1f, R32 ;  /* 0x0000001fff097819 */ /* 0x004fe20000011420 */
        /* <DEDUP_REMOVED lines=14> */
[----:B-1----:R-:W-:-:S03]  /*19130*/  ISETP.NE.AND P0, PT, R21, 0x1, PT ;  /* 0x000000011500780c */ /* 0x002fc60003f05270 */
[----:B------:R-:W-:Y:S01]  /*19140*/  IMAD R9, R203, UR5, R9 ;  /* 0x00000005cb097c24 */ /* 0x000fe2000f8e0209 */
[----:B------:R-:W-:Y:S01]  /*19150*/  ULDC.64 UR4, c[0x0][0xbe0] ;  /* 0x0002f80000047ab9 */ /* 0x000fe20000000a00 */
[C---:B------:R-:W-:Y:S02]  /*19160*/  IMAD R11, R33.reuse, UR7, R4 ;  /* 0x00000007210b7c24 */ /* 0x040fe4000f8e0204 */
[----:B------:R-:W-:-:S04]  /*19170*/  IMAD.WIDE.U32 R8, R33, UR6, R8 ;  /* 0x0000000621087c25 */ /* 0x000fc8000f8e0008 */
[----:B------:R-:W-:Y:S02]  /*19180*/  IMAD.IADD R9, R9, 0x1, R11 ;  /* 0x0000000109097824 */ /* 0x000fe400078e020b */
[----:B------:R-:W1:Y:S08]  /*19190*/  @P0 LDC R10, c[0x0][0xcec] ;  /* 0x00033b00ff0a0b82 */ /* 0x000e700000000800 */
[----:B------:R-:W2:Y:S01]  /*191a0*/  @P0 LDC R15, c[0x0][0xcf0] ;  /* 0x00033c00ff0f0b82 */ /* 0x000ea20000000800 */
[----:B---3--:R-:W-:-:S04]  /*191b0*/  IMAD.IADD R13, R24, 0x1, R0 ;  /* 0x00000001180d7824 */ /* 0x008fc800078e0200 */
[----:B-1----:R-:W-:-:S04]  /*191c0*/  @P0 IMAD.HI.U32 R0, R13, R10, RZ ;  /* 0x0000000a0d000227 */ /* 0x002fc800078e00ff */
[----:B------:R-:W-:Y:S01]  /*191d0*/  IMAD.MOV.U32 R3, RZ, RZ, R13 ;  /* 0x000000ffff037224 */ /* 0x000fe200078e000d */
[----:B--2---:R-:W-:-:S04]  /*191e0*/  @P0 SHF.R.U32.HI R3, RZ, R15, R0 ;  /* 0x0000000fff030219 */ /* 0x004fc80000011600 */
[----:B------:R-:W-:Y:S01]  /*191f0*/  SHF.R.S32.HI R0, RZ, 0x1f, R3 ;  /* 0x0000001fff007819 */ /* 0x000fe20000011403 */
[C---:B------:R-:W-:Y:S01]  /*19200*/  IMAD.WIDE.U32 R8, R3.reuse, UR4, R8 ;  /* 0x0000000403087c25 */ /* 0x040fe2000f8e0008 */
[----:B------:R-:W-:-:S03]  /*19210*/  IADD3 R4, -R3, RZ, RZ ;  /* 0x000000ff03047210 */ /* 0x000fc60007ffe1ff */
        /* <DEDUP_REMOVED lines=17> */
.L_x_15574:
        /* <DEDUP_REMOVED lines=15> */
[----:B------:R-:W-:-:S02]  /*19420*/  SHF.R.S32.HI R14, RZ, 0x1f, R222 ;  /* 0x0000001fff0e7819 */ /* 0x000fc400000114de */
[----:B------:R-:W-:Y:S02]  /*19430*/  SHF.R.S32.HI R29, RZ, 0x1f, R29 ;  /* 0x0000001fff1d7819 */ /* 0x000fe4000001141d */
[C---:B------:R-:W-:Y:S02]  /*19440*/  IADD3 R25, R222.reuse, 0xc0, RZ ;  /* 0x000000c0de197810 */ /* 0x040fe40007ffe0ff */
        /* <DEDUP_REMOVED lines=14> */
.L_x_15355:
[----:B------:R-:W-:Y:S05]  /*19530*/  BSYNC B1 ;  /* 0x0000000000017941 */ /* 0x000fea0003800000 */
.L_x_15354:
[----:B------:R-:W-:-:S03]  /*19540*/  UMOV UR4, 0xffffffff ;  /* 0xffffffff00047882 */ /* 0x000fc60000000000 */
[----:B------:R-:W-:Y:S05]  /*19550*/  BRA.DIV UR4, `(.L_x_15356) ;  /* 0x000000a604fc7947 */ /* 0x000fea000b800000 */
[----:B--2---:R2:W0:Y:S04]  /*19560*/  SHFL.IDX PT, R3, R4, 0x1, 0x181f ;  /* 0x00381f0004037f89 */ /* 0x00442800000e0000 */
[----:B---34-:R2:W3:Y:S02]  /*19570*/  SHFL.IDX PT, R9, R0, 0x1, 0x181f ;  /* 0x00381f0000097f89 */ /* 0x0184e400000e0000 */
.L_x_15578:
        /* <DEDUP_REMOVED lines=31> */
.L_x_15358:
[----:B------:R-:W-:Y:S05]  /*19770*/  BSYNC B1 ;  /* 0x0000000000017941 */ /* 0x000fea0003800000 */
.L_x_15357:
[----:B------:R-:W-:-:S03]  /*19780*/  UMOV UR4, 0xffffffff ;  /* 0xffffffff00047882 */ /* 0x000fc60000000000 */
[----:B------:R-:W-:Y:S05]  /*19790*/  BRA.DIV UR4, `(.L_x_15359) ;  /* 0x000000a604b87947 */ /* 0x000fea000b800000 */
[----:B0-----:R0:W0:Y:S04]  /*197a0*/  SHFL.IDX PT, R3, R4, 0x2, 0x181f ;  /* 0x00581f0004037f89 */ /* 0x00102800000e0000 */
[----:B---34-:R3:W4:Y:S02]  /*197b0*/  SHFL.IDX PT, R9, R0, 0x2, 0x181f ;  /* 0x00581f0000097f89 */ /* 0x01872400000e0000 */
.L_x_15582:
        /* <DEDUP_REMOVED lines=31> */
.L_x_15361:
[----:B------:R-:W-:Y:S05]  /*199b0*/  BSYNC B1 ;  /* 0x0000000000017941 */ /* 0x000fea0003800000 */
.L_x_15360:
[----:B------:R-:W-:-:S03]  /*199c0*/  UMOV UR4, 0xffffffff ;  /* 0xffffffff00047882 */ /* 0x000fc60000000000 */
[----:B------:R-:W-:Y:S05]  /*199d0*/  BRA.DIV UR4, `(.L_x_15362) ;  /* 0x000000a604747947 */ /* 0x000fea000b800000 */
[----:B0-----:R0:W0:Y:S04]  /*199e0*/  SHFL.IDX PT, R3, R4, 0x3, 0x181f ;  /* 0x00781f0004037f89 */ /* 0x00102800000e0000 */
[----:B----4-:R4:W0:Y:S02]  /*199f0*/  SHFL.IDX PT, R9, R0, 0x3, 0x181f ;  /* 0x00781f0000097f89 */ /* 0x01082400000e0000 */
.L_x_15586:
        /* <DEDUP_REMOVED lines=12> */
[----:B------:R-:W-:Y:S01]  /*19ac0*/  ISETP.GE.AND P0, PT, R4, UR4, PT ;  /* 0x0000000404007c0c */ /* 0x000fe2000bf06270 */
[----:B------:R-:W-:Y:S01]  /*19ad0*/  VIADD R24, R222, 0xc0 ;  /* 0x000000c0de187836 */ /* 0x000fe20000000000 */
[----:B------:R-:W-:-:S02]  /*19ae0*/  SHF.R.S32.HI R14, RZ, 0x1f, R222 ;  /* 0x0000001fff0e7819 */ /* 0x000fc400000114de */
[----:B------:R-:W-:Y:S02]  /*19af0*/  SHF.R.S32.HI R27, RZ, 0x1f, R27 ;  /* 0x0000001fff1b7819 */ /* 0x000fe4000001141b */
[----:B------:R-:W-:Y:S02]  /*19b00*/  SHF.R.S32.HI R26, RZ, 0x1f, R26 ;  /* 0x0000001fff1a7819 */ /* 0x000fe4000001141a */
[-C--:B------:R-:W-:Y:S02]  /*19b10*/  @!P3 LEA R10, P5, R222, R9.reuse, 0x1 ;  /* 0x00000009de0ab211 */ /* 0x080fe400078a08ff */
[----:B------:R-:W-:Y:S02]  /*19b20*/  @!P2 LEA R12, P4, R8, R9, 0x1 ;  /* 0x00000009080ca211 */ /* 0x000fe400078808ff */
[----:B------:R-:W-:Y:S02]  /*19b30*/  @!P3 LEA.HI.X R11, R222, R3, R14, 0x1, P5 ;  /* 0x00000003de0bb211 */ /* 0x000fe400028f0c0e */
        /* <DEDUP_REMOVED lines=10> */
.L_x_15345:
[----:B------:R-:W-:Y:S05]  /*19be0*/  BSYNC B0 ;  /* 0x0000000000007941 */ /* 0x000fea0003800000 */
.L_x_15331:
[----:B------:R-:W-:Y:S02]  /*19bf0*/  ULDC UR4, c[0x0][0xd3c] ;  /* 0x00034f0000047ab9 */ /* 0x000fe40000000800 */
[----:B------:R-:W-:-:S13]  /*19c00*/  ISETP.GE.AND P0, PT, R7, UR4, PT ;  /* 0x0000000407007c0c */ /* 0x000fda000bf06270 */
[----:B------:R-:W-:Y:S05]  /*19c10*/  @!P0 BRA `(.L_x_15363) ;  /* 0xfffffe7c00448947 */ /* 0x000fea000383ffff */
[----:B------:R-:W-:Y:S05]  /*19c20*/  BRA `(.L_x_15192) ;  /* 0x0000008400387947 */ /* 0x000fea0003800000 */
.L_x_15190:
[----:B------:R-:W-:-:S08]  /*19c30*/  NOP ;  /* 0x0000000000007918 */ /* 0x000fd00000000000 */
[----:B------:R-:W0:-:S00]  /*19c40*/  USETMAXREG.DEALLOC.CTAPOOL 0x28 ;  /* 0x00000028000079c8 */ /* 0x000e0000080e0500 */
[----:B0-----:R-:W-:Y:S02]  /*19c50*/  LOP3.LUT R2, R2, 0x3, RZ, 0xc0, !PT ;  /* 0x0000000302027812 */ /* 0x001fe400078ec0ff */
[----:B------:R-:W-:Y:S02]  /*19c60*/  LOP3.LUT R23, R23, 0xffffefff, RZ, 0xc0, !PT ;  /* 0xffffefff17177812 */ /* 0x000fe400078ec0ff */
[----:B------:R-:W-:Y:S02]  /*19c70*/  MOV R6, RZ ;  /* 0x000000ff00067202 */ /* 0x000fe40000000f00 */
        /* <DEDUP_REMOVED lines=11> */
.L_x_15364:
        /* <DEDUP_REMOVED lines=43> */
.L_x_15368:
        /* <DEDUP_REMOVED lines=37> */
.L_x_15366:
        /* <DEDUP_REMOVED lines=13> */
.L_x_15369:
        /* <DEDUP_REMOVED lines=62> */
.L_x_15370:
        /* <DEDUP_REMOVED lines=61> */
.L_x_15371:
[----:B------:R-:W-:-:S05]  /*1aab0*/  LOP3.LUT R17, RZ, R2, RZ, 0x33, !PT ;  /* 0x00000002ff117212 */ /* 0x000fca00078e33ff */
[----:B------:R-:W-:Y:S01]  /*1aac0*/  IMAD.IADD R17, R6, 0x1, R17 ;  /* 0x0000000106117824 */ /* 0x000fe200078e0211 */
[----:B------:R-:W-:Y:S06]  /*1aad0*/  BRA `(.L_x_15372) ;  /* 0x00000000000c7947 */ /* 0x000fec0003800000 */
.L_x_15367:
[----:B------:R-:W-:Y:S02]  /*1aae0*/  IMAD.MOV.U32 R17, RZ, RZ, RZ ;  /* 0x000000ffff117224 */ /* 0x000fe400078e00ff */
[----:B------:R-:W-:Y:S02]  /*1aaf0*/  IMAD.U32 R16, RZ, RZ, UR6 ;  /* 0x00000006ff107e24 */ /* 0x000fe4000f8e00ff */
[----:B------:R-:W-:-:S07]  /*1ab00*/  IMAD.MOV.U32 R18, RZ, RZ, RZ ;  /* 0x000000ffff127224 */ /* 0x000fce00078e00ff */
.L_x_15372:
[----:B------:R-:W-:-:S13]  /*1ab10*/  ISETP.NE.AND P0, PT, R7, RZ, PT ;  /* 0x000000ff0700720c */ /* 0x000fda0003f05270 */
[----:B------:R-:W0:Y:S01]  /*1ab20*/  @!P0 S2R R3, SR_CgaCtaId ;  /* 0x0000000000038919 */ /* 0x000e220000008800 */
[----:B------:R-:W-:-:S04]  /*1ab30*/  @!P0 MOV R2, 0x400 ;  /* 0x0000040000028802 */ /* 0x000fc80000000f00 */
[----:B0-----:R-:W-:-:S05]  /*1ab40*/  @!P0 LEA R2, R3, R2, 0x18 ;  /* 0x0000000203028211 */ /* 0x001fca00078ec0ff */
[----:B------:R1:W-:Y:S01]  /*1ab50*/  @!P0 STS.128 [R2+0x324d0], R16 ;  /* 0x0324d01002008388 */ /* 0x0003e20000000c00 */
[----:B------:R-:W-:Y:S06]  /*1ab60*/  BAR.ARV 0x5, 0x180 ;  /* 0x0146000000007b1d */ /* 0x000fec0000002000 */
.L_x_15365:
        /* <DEDUP_REMOVED lines=8> */
[C---:B-1----:R-:W-:Y:S01]  /*1abf0*/  SHF.L.U32 R2, R0.reuse, 0x3, RZ ;  /* 0x0000000300027819 */ /* 0x042fe200000006ff */
[----:B------:R-:W-:Y:S01]  /*1ac00*/  UMOV UR4, 0x400 ;  /* 0x0000040000047882 */ /* 0x000fe20000000000 */
[----:B------:R-:W-:Y:S01]  /*1ac10*/  LOP3.LUT R4, R0, 0x7f, RZ, 0xc0, !PT ;  /* 0x0000007f00047812 */ /* 0x000fe200078ec0ff */
[----:B------:R-:W-:Y:S01]  /*1ac20*/  BSSY B8, `(.L_x_15373) ;  /* 0x0000717000087945 */ /* 0x000fe20003800000 */
[C---:B------:R-:W-:Y:S01]  /*1ac30*/  LOP3.LUT R3, R2.reuse, 0x1f8, RZ, 0xc0, !PT ;  /* 0x000001f802037812 */ /* 0x040fe200078ec0ff */
[----:B------:R-:W-:Y:S01]  /*1ac40*/  IMAD.MOV.U32 R28, RZ, RZ, 0x1 ;  /* 0x00000001ff1c7424 */ /* 0x000fe200078e00ff */
[----:B------:R-:W-:Y:S01]  /*1ac50*/  LOP3.LUT R2, R2, 0x38, RZ, 0xc0, !PT ;  /* 0x0000003802027812 */ /* 0x000fe200078ec0ff */
[----:B------:R-:W-:Y:S01]  /*1ac60*/  IMAD.SHL.U32 R32, R4, 0x8, RZ ;  /* 0x0000000804207824 */ /* 0x000fe200078e00ff */
[----:B------:R-:W-:Y:S01]  /*1ac70*/  LOP3.LUT R3, R3, 0x38, R0, 0x78, !PT ;  /* 0x0000003803037812 */ /* 0x000fe200078e7800 */
[----:B------:R-:W-:Y:S01]  /*1ac80*/  IMAD.SHL.U32 R0, R0, 0x10, RZ ;  /* 0x0000001000007824 */ /* 0x000fe200078e00ff */
[----:B------:R-:W-:Y:S01]  /*1ac90*/  CS2R R24, SRZ ;  /* 0x0000000000187805 */ /* 0x000fe2000001ff00 */
[----:B------:R-:W-:Y:S01]  /*1aca0*/  IMAD.MOV.U32 R27, RZ, RZ, 0x1 ;  /* 0x00000001ff1b7424 */ /* 0x000fe200078e00ff */
[----:B------:R-:W-:Y:S01]  /*1acb0*/  LOP3.LUT R32, R3, 0x200, R32, 0xf8, !PT ;  /* 0x0000020003207812 */ /* 0x000fe200078ef820 */
[----:B------:R-:W-:Y:S01]  /*1acc0*/  ULDC.64 UR42, c[0x0][0x198] ;  /* 0x00006600002a7ab9 */ /* 0x000fe20000000a00 */
[----:B------:R-:W-:Y:S01]  /*1acd0*/  SHF.R.U32.HI R3, RZ, 0x3, R4 ;  /* 0x00000003ff037819 */ /* 0x000fe20000011604 */
[----:B------:R-:W-:Y:S01]  /*1ace0*/  ULOP3.LUT UR38, UR36, 0x2, URZ, 0xfc, !UPT ;  /* 0x0000000224267892 */ /* 0x000fe2000f8efc3f */
[----:B------:R-:W-:Y:S01]  /*1acf0*/  LOP3.LUT R4, R2, 0x40, RZ, 0xfc, !PT ;  /* 0x0000004002047812 */ /* 0x000fe200078efcff */
[----:B------:R-:W-:Y:S01]  /*1ad00*/  ULDC UR37, c[0x0][0xc] ;  /* 0x0000030000257ab9 */ /* 0x000fe20000000800 */
[----:B------:R-:W-:-:S02]  /*1ad10*/  LOP3.LUT R0, R3, 0x70, R0, 0xf8, !PT ;  /* 0x0000007003007812 */ /* 0x000fc400078ef800 */
[C---:B------:R-:W-:Y:S01]  /*1ad20*/  LOP3.LUT R3, R2.reuse, 0x80, RZ, 0xfc, !PT ;  /* 0x0000008002037812 */ /* 0x040fe200078efcff */
[----:B0-----:R-:W-:Y:S01]  /*1ad30*/  ULEA UR4, UR5, UR4, 0x18 ;  /* 0x0000000405047291 */ /* 0x001fe2000f8ec03f */
[----:B------:R-:W-:-:S05]  /*1ad40*/  LOP3.LUT R0, R2, 0xc0, RZ, 0xfc, !PT ;  /* 0x000000c002007812 */ /* 0x000fca00078efcff */
[----:B------:R-:W-:-:S04]  /*1ad50*/  IMAD.U32 R22, RZ, RZ, UR4 ;  /* 0x00000004ff167e24 */ /* 0x000fc8000f8e00ff */
[----:B--2---:R-:W-:-:S07]  /*1ad60*/  IMAD R26, R32, 0x2, R22 ;  /* 0x00000002201a7824 */ /* 0x004fce00078e0216 */
.L_x_15482:
[----:B0-----:R-:W0:Y:S02]  /*1ad70*/  LDC.64 R36, c[0x0][0xd88] ;  /* 0x00036200ff247b82 */ /* 0x001e240000000a00 */
[----:B0-----:R-:W-:-:S06]  /*1ad80*/  IMAD.WIDE R36, R19, 0x4, R36 ;  /* 0x0000000413247825 */ /* 0x001fcc00078e0224 */
[----:B--2---:R0:W2:Y:S01]  /*1ad90*/  LDG.E R36, desc[UR40][R36.64] ;  /* 0x0000002824247981 */ /* 0x0040a2000c1e1900 */
        /* <DEDUP_REMOVED lines=9> */
[----:B0-----:R-:W-:Y:S01]  /*1ae30*/  IMAD.MOV.U32 R37, RZ, RZ, RZ ;  /* 0x000000ffff257224 */ /* 0x001fe200078e00ff */
[----:B--2---:R-:W-:-:S05]  /*1ae40*/  SHF.R.S32.HI R0, RZ, 0x1f, R36 ;  /* 0x0000001fff007819 */ /* 0x004fca0000011424 */
[C---:B------:R-:W-:Y:S02]  /*1ae50*/  @P0 LEA R2, P1, R36.reuse, UR4, 0x2 ;  /* 0x0000000424020c11 */ /* 0x040fe4000f8210ff */
[C---:B------:R-:W-:Y:S01]  /*1ae60*/  SHF.L.U32 R30, R36.reuse, 0x2, RZ ;  /* 0x00000002241e7819 */ /* 0x040fe200000006ff */
[----:B------:R0:W-:Y:S01]  /*1ae70*/  STL [R1+0x10], R0 ;  /* 0x0000100001007387 */ /* 0x0001e20000100800 */
[C-C-:B------:R-:W-:Y:S01]  /*1ae80*/  @P0 LEA.HI.X R3, R36.reuse, UR5, R0.reuse, 0x2, P1 ;  /* 0x0000000524030c11 */ /* 0x140fe200088f1400 */
[----:B------:R-:W-:Y:S01]  /*1ae90*/  ULDC.64 UR4, c[0x0][0xaf8] ;  /* 0x0002be0000047ab9 */ /* 0x000fe20000000a00 */
[----:B------:R-:W-:-:S03]  /*1aea0*/  SHF.L.U64.HI R31, R36, 0x2, R0 ;  /* 0x00000002241f7819 */ /* 0x000fc60000010200 */
[----:B-1----:R1:W5:Y:S01]  /*1aeb0*/  @P0 LDG.E R34, desc[UR40][R2.64] ;  /* 0x0000002802220981 */ /* 0x002362000c1e1900 */
        /* <DEDUP_REMOVED lines=10> */
[----:B---3--:R-:W-:Y:S01]  /*1af60*/  @P2 IADD3 R6, P3, R30, UR8, RZ ;  /* 0x000000081e062c10 */ /* 0x008fe2000ff7e0ff */
[----:B------:R-:W-:Y:S01]  /*1af70*/  IMAD.U32 R8, RZ, RZ, UR4 ;  /* 0x00000004ff087e24 */ /* 0x000fe2000f8e00ff */
[----:B------:R-:W-:Y:S01]  /*1af80*/  ULDC.64 UR4, c[0x0][0x418] ;  /* 0x0001060000047ab9 */ /* 0x000fe20000000a00 */
[----:B------:R-:W5:Y:S01]  /*1af90*/  @P0 LDG.E R37, desc[UR40][R2.64] ;  /* 0x0000002802250981 */ /* 0x000f62000c1e1900 */
[----:B------:R-:W-:-:S03]  /*1afa0*/  @P2 IADD3.X R7, R31, UR9, RZ, P3, !PT ;  /* 0x000000091f072c10 */ /* 0x000fc60009ffe4ff */
[----:B------:R-:W5:Y:S04]  /*1afb0*/  @P1 LDG.E R0, desc[UR40][R4.64] ;  /* 0x0000002804001981 */ /* 0x000f68000c1e1900 */
        /* <DEDUP_REMOVED lines=18> */
.L_x_15374:
        /* <DEDUP_REMOVED lines=14> */
.L_x_15375:
        /* <DEDUP_REMOVED lines=9> */
.L_x_15376:
        /* <DEDUP_REMOVED lines=15> */
[----:B------:R2:W-:Y:S01]  /*1b340*/  STL [R1+0xc], R7 ;  /* 0x00000c0701007387 */ /* 0x0005e20000100800 */
        /* <DEDUP_REMOVED lines=41> */
[----:B------:R-:W-:-:S07]  /*1b5e0*/  @!P2 LOP3.LUT R13, RZ, R8, RZ, 0x33, !PT ;  /* 0x00000008ff0da212 */ /* 0x000fce00078e33ff */
.L_x_15378:
[----:B------:R-:W-:Y:S05]  /*1b5f0*/  BSYNC B0 ;  /* 0x0000000000007941 */ /* 0x000fea0003800000 */
.L_x_15377:
        /* <DEDUP_REMOVED lines=9> */
[----:B------:R-:W-:-:S07]  /*1b690*/  SHF.R.U32.HI R3, RZ, 0x6, R3 ;  /* 0x00000006ff037819 */ /* 0x000fce0000011603 */
[----:B------:R-:W-:-:S04]  /*1b6a0*/  @P0 VIADD R6, R6, 0x5f ;  /* 0x0000005f06060836 */ /* 0x000fc80000000000 */
[----:B------:R-:W-:-:S04]  /*1b6b0*/  @P0 IMAD.HI R2, R6, 0x2aaaaaab, RZ ;  /* 0x2aaaaaab06020827 */ /* 0x000fc800078e02ff */
[----:B------:R-:W-:Y:S01]  /*1b6c0*/  IMAD.MOV.U32 R6, RZ, RZ, R3 ;  /* 0x000000ffff067224 */ /* 0x000fe200078e0003 */
        /* <DEDUP_REMOVED lines=12> */
.L_x_15589:
[----:B--2---:R-:W-:Y:S02]  /*1b790*/  ISETP.NE.AND P0, PT, R14, RZ, PT ;  /* 0x000000ff0e00720c */ /* 0x004fe40003f05270 */
[----:B------:R-:W-:-:S11]  /*1b7a0*/  PLOP3.LUT P6, PT, PT, PT, PT, 0x8, 0x0 ;  /* 0x000000000000781c */ /* 0x000fd60003fce170 */
[----:B------:R-:W-:Y:S05]  /*1b7b0*/  @P0 BRA `(.L_x_15382) ;  /* 0x00000000000c0947 */ /* 0x000fea0003800000 */
[----:B------:R-:W-:-:S03]  /*1b7c0*/  UMOV UR4, 0xffffffff ;  /* 0xffffffff00047882 */ /* 0x000fc60000000000 */
[----:B------:R-:W-:Y:S05]  /*1b7d0*/  BRA.DIV UR4, `(.L_x_15383) ;  /* 0x0000008a04747947 */ /* 0x000fea000b800000 */
[----:B------:R-:W-:-:S13]  /*1b7e0*/  ELECT P6, URZ, PT ;  /* 0x00000000003f782f */ /* 0x000fda00038c0000 */
.L_x_15382:
        /* <DEDUP_REMOVED lines=9> */
.L_x_15592:
[----:B------:R-:W-:Y:S05]  /*1b880*/  BSYNC B1 ;  /* 0x0000000000017941 */ /* 0x000fea0003800000 */
.L_x_15384:
        /* <DEDUP_REMOVED lines=10> */
.L_x_15593:
[----:B------:R-:W-:Y:S05]  /*1b930*/  BSYNC B2 ;  /* 0x0000000000027941 */ /* 0x000fea0003800000 */
.L_x_15388:
        /* <DEDUP_REMOVED lines=9> */
.L_x_15391:
[----:B------:R-:W-:Y:S05]  /*1b9d0*/  BSYNC B2 ;  /* 0x0000000000027941 */ /* 0x000fea0003800000 */
.L_x_15390:
[----:B------:R-:W-:Y:S01]  /*1b9e0*/  MOV R14, RZ ;  /* 0x000000ff000e7202 */ /* 0x000fe20000000f00 */
[----:B------:R-:W-:Y:S01]  /*1b9f0*/  IMAD R10, R6, 0x60, R0 ;  /* 0x00000060060a7824 */ /* 0x000fe200078e0200 */
[----:B------:R-:W-:Y:S01]  /*1ba00*/  UIADD3 UR4, UP0, UR42, 0x570, URZ ;  /* 0x000005702a047890 */ /* 0x000fe2000ff1e03f */
[----:B-1----:R-:W-:Y:S01]  /*1ba10*/  IMAD R11, R24, 0x3000, R22 ;  /* 0x00003000180b7824 */ /* 0x002fe200078e0216 */
[----:B------:R-:W-:Y:S01]  /*1ba20*/  R2UR UR10, R14 ;  /* 0x000000000e0a72ca */ /* 0x000fe200000e0000 */
[----:B------:R-:W-:Y:S01]  /*1ba30*/  VIADD R10, R10, 0xffffffa0 ;  /* 0xffffffa00a0a7836 */ /* 0x000fe20000000000 */
[----:B------:R-:W-:Y:S01]  /*1ba40*/  PLOP3.LUT P0, PT, PT, PT, PT, 0x80, 0x0 ;  /* 0x000000000000781c */ /* 0x000fe20003f0f070 */
[----:B------:R-:W-:Y:S01]  /*1ba50*/  VIADD R11, R11, 0x1c400 ;  /* 0x0001c4000b0b7836 */ /* 0x000fe20000000000 */
[----:B------:R-:W-:Y:S01]  /*1ba60*/  UIADD3.X UR5, URZ, UR43, URZ, UP0, !UPT ;  /* 0x0000002b3f057290 */ /* 0x000fe200087fe43f */
[----:B------:R-:W-:Y:S01]  /*1ba70*/  VIADD R12, R8, 0x32490 ;  /* 0x00032490080c7836 */ /* 0x000fe20000000000 */
[----:B------:R-:W-:Y:S01]  /*1ba80*/  UMOV UR6, 0x0 ;  /* 0x0000000000067882 */ /* 0x000fe20000000000 */
[----:B------:R-:W-:-:S09]  /*1ba90*/  UMOV UR7, 0x12f00000 ;  /* 0x12f0000000077882 */ /* 0x000fd20000000000 */
.L_x_15392:
        /* <DEDUP_REMOVED lines=13> */
.L_x_15594:
[----:B------:R-:W-:Y:S05]  /*1bb70*/  BSYNC B2 ;  /* 0x0000000000027941 */ /* 0x000fea0003800000 */
.L_x_15393:
        /* <DEDUP_REMOVED lines=11> */
.L_x_15396:
[----:B------:R-:W-:Y:S05]  /*1bc30*/  BSYNC B2 ;  /* 0x0000000000027941 */ /* 0x000fea0003800000 */
.L_x_15395:
[----:B------:R-:W-:Y:S01]  /*1bc40*/  R2UR UR10, R14 ;  /* 0x000000000e0a72ca */ /* 0x000fe200000e0000 */
[----:B01----:R-:W-:Y:S01]  /*1bc50*/  IMAD R9, R24, 0xc000, R22 ;  /* 0x0000c00018097824 */ /* 0x003fe200078e0216 */
[----:B------:R-:W-:Y:S01]  /*1bc60*/  R2UR UR6, R12 ;  /* 0x000000000c0672ca */ /* 0x000fe200000e0000 */
[----:B------:R-:W-:Y:S01]  /*1bc70*/  UIADD3 UR4, UP0, UR42, 0x670, URZ ;  /* 0x000006702a047890 */ /* 0x000fe2000ff1e03f */
[----:B------:R-:W-:Y:S01]  /*1bc80*/  R2UR UR7, R13 ;  /* 0x000000000d0772ca */ /* 0x000fe200000e0000 */
[----:B------:R-:W-:Y:S01]  /*1bc90*/  VIADD R8, R8, 0x324b0 ;  /* 0x000324b008087836 */ /* 0x000fe20000000000 */
[----:B------:R-:W-:Y:S01]  /*1bca0*/  PLOP3.LUT P0, PT, PT, PT, PT, 0x80, 0x0 ;  /* 0x000000000000781c */ /* 0x000fe20003f0f070 */
[----:B------:R-:W-:Y:S01]  /*1bcb0*/  UIADD3.X UR5, URZ, UR43, URZ, UP0, !UPT ;  /* 0x0000002b3f057290 */ /* 0x000fe200087fe43f */
[----:B------:R-:W-:-:S11]  /*1bcc0*/  IADD3 R11, R9, 0x400, RZ ;  /* 0x00000400090b7810 */ /* 0x000fd60007ffe0ff */
.L_x_15397:
        /* <DEDUP_REMOVED lines=15> */
.L_x_15398:
        /* <DEDUP_REMOVED lines=15> */
.L_x_15399:
        /* <DEDUP_REMOVED lines=15> */
.L_x_15400:
        /* <DEDUP_REMOVED lines=10> */
.L_x_15387:
[----:B------:R-:W-:Y:S05]  /*1c040*/  BSYNC B1 ;  /* 0x0000000000017941 */ /* 0x000fea0003800000 */
.L_x_15386:
        /* <DEDUP_REMOVED lines=9> */
.L_x_15416:
        /* <DEDUP_REMOVED lines=11> */
.L_x_15595:
[----:B------:R-:W-:Y:S05]  /*1c190*/  BSYNC B2 ;  /* 0x0000000000027941 */ /* 0x000fea0003800000 */
.L_x_15403:
        /* <DEDUP_REMOVED lines=9> */
.L_x_15406:
[----:B------:R-:W-:Y:S05]  /*1c230*/  BSYNC B2 ;  /* 0x0000000000027941 */ /* 0x000fea0003800000 */
.L_x_15405:
[----:B------:R-:W-:Y:S01]  /*1c240*/  MOV R14, RZ ;  /* 0x000000ff000e7202 */ /* 0x000fe20000000f00 */
[----:B-1----:R-:W-:Y:S01]  /*1c250*/  IMAD R11, R24, 0x3000, R22 ;  /* 0x00003000180b7824 */ /* 0x002fe200078e0216 */
        /* <DEDUP_REMOVED lines=9> */
.L_x_15407:
        /* <DEDUP_REMOVED lines=13> */
.L_x_15596:
[----:B------:R-:W-:Y:S05]  /*1c3c0*/  BSYNC B2 ;  /* 0x0000000000027941 */ /* 0x000fea0003800000 */
.L_x_15408:
        /* <DEDUP_REMOVED lines=11> */
.L_x_15411:
[----:B------:R-:W-:Y:S05]  /*1c480*/  BSYNC B2 ;  /* 0x0000000000027941 */ /* 0x000fea0003800000 */
.L_x_15410:
        /* <DEDUP_REMOVED lines=9> */
.L_x_15412:
        /* <DEDUP_REMOVED lines=15> */
.L_x_15413:
        /* <DEDUP_REMOVED lines=15> */
.L_x_15414:
        /* <DEDUP_REMOVED lines=15> */
.L_x_15415:
        /* <DEDUP_REMOVED lines=10> */
.L_x_15402:
[----:B------:R-:W-:Y:S05]  /*1c890*/  BSYNC B1 ;  /* 0x0000000000017941 */ /* 0x000fea0003800000 */
.L_x_15401:
        /* <DEDUP_REMOVED lines=8> */
.L_x_15380:
[----:B------:R-:W-:Y:S05]  /*1c920*/  BSYNC B0 ;  /* 0x0000000000007941 */ /* 0x000fea0003800000 */
.L_x_15379:
        /* <DEDUP_REMOVED lines=8> */
[----:B------:R-:W2:Y:S08]  /*1c9b0*/  @P1 LDC R3, c[0x0][0x44c] ;  /* 0x00011300ff031b82 */ /* 0x000eb00000000800 */
[----:B------:R-:W4:Y:S01]  /*1c9c0*/  @P1 LDC R0, c[0x0][0x450] ;  /* 0x00011400ff001b82 */ /* 0x000f220000000800 */
[----:B--2---:R-:W-:-:S05]  /*1c9d0*/  @P1 IMAD.HI.U32 R3, R2, R3, RZ ;  /* 0x0000000302031227 */ /* 0x004fca00078e00ff */
[----:B----4-:R-:W-:Y:S01]  /*1c9e0*/  @P1 SHF.R.U32.HI R2, RZ, R0, R3 ;  /* 0x00000000ff021219 */ /* 0x010fe20000011603 */
[----:B------:R-:W-:-:S04]  /*1c9f0*/  IMAD.MOV.U32 R0, RZ, RZ, RZ ;  /* 0x000000ffff007224 */ /* 0x000fc800078e00ff */
[----:B------:R-:W-:-:S04]  /*1ca00*/  IMAD.IADD R2, R7, 0x1, R2 ;  /* 0x0000000107027824 */ /* 0x000fc800078e0202 */
[----:B------:R-:W-:-:S05]  /*1ca10*/  IMAD.HI R2, R2, 0x2aaaaaab, RZ ;  /* 0x2aaaaaab02027827 */ /* 0x000fca00078e02ff */
[----:B------:R-:W-:-:S04]  /*1ca20*/  SHF.R.U32.HI R3, RZ, 0x1f, R2 ;  /* 0x0000001fff037819 */ /* 0x000fc80000011602 */
[----:B------:R-:W-:-:S04]  /*1ca30*/  LEA.HI.SX32 R2, R2, R3, 0x1c ;  /* 0x0000000302027211 */ /* 0x000fc800078fe2ff */
[----:B------:R-:W-:-:S04]  /*1ca40*/  VIMNMX R5, R5, R2, PT ;  /* 0x0000000205057248 */ /* 0x000fc80003fe0100 */
[----:B------:R-:W-:-:S13]  /*1ca50*/  ISETP.GE.AND P1, PT, R5, 0x1, PT ;  /* 0x000000010500780c */ /* 0x000fda0003f26270 */
[----:B---3--:R-:W-:Y:S05]  /*1ca60*/  @!P1 BRA `(.L_x_15418) ;  /* 0x0000000000689947 */ /* 0x008fea0003800000 */
[-C--:B------:R-:W-:Y:S02]  /*1ca70*/  IABS R0, R4.reuse ;  /* 0x0000000400007213 */ /* 0x080fe40000000000 */
[----:B------:R-:W-:Y:S02]  /*1ca80*/  IABS R7, R4 ;  /* 0x0000000400077213 */ /* 0x000fe40000000000 */
[----:B0-----:R-:W0:Y:S03]  /*1ca90*/  I2F.RP R8, R0 ;  /* 0x0000000000087306 */ /* 0x001e260000209400 */
[----:B------:R-:W-:-:S05]  /*1caa0*/  IMAD.MOV R7, RZ, RZ, -R7 ;  /* 0x000000ffff077224 */ /* 0x000fca00078e0a07 */
[----:B0-----:R-:W0:Y:S02]  /*1cab0*/  MUFU.RCP R8, R8 ;  /* 0x0000000800087308 */ /* 0x001e240000001000 */
[----:B0-----:R-:W-:-:S06]  /*1cac0*/  VIADD R9, R8, 0xffffffe ;  /* 0x0ffffffe08097836 */ /* 0x001fcc0000000000 */
[----:B------:R-:W0:Y:S02]  /*1cad0*/  F2I.FTZ.U32.TRUNC.NTZ R3, R9 ;  /* 0x0000000900037305 */ /* 0x000e24000021f000 */
[----:B0-----:R-:W-:-:S05]  /*1cae0*/  IADD3 R2, RZ, -R3, RZ ;  /* 0x80000003ff027210 */ /* 0x001fca0007ffe0ff */
        /* <DEDUP_REMOVED lines=18> */
.L_x_15418:
[----:B------:R-:W-:Y:S05]  /*1cc10*/  BSYNC B0 ;  /* 0x0000000000007941 */ /* 0x000fea0003800000 */
.L_x_15417:
        /* <DEDUP_REMOVED lines=23> */
.L_x_15420:
        /* <DEDUP_REMOVED lines=10> */
[----:B------:R-:W2:Y:S01]  /*1ce30*/  LDC.64 R2, c[0x4][R2] ;  /* 0x0100000002027b82 */ /* 0x000ea20000000a00 */
[----:B------:R-:W-:Y:S02]  /*1ce40*/  IMAD.U32 R5, RZ, RZ, UR7 ;  /* 0x00000007ff057e24 */ /* 0x000fe4000f8e00ff */
[----:B------:R-:W-:Y:S02]  /*1ce50*/  IMAD.U32 R6, RZ, RZ, UR8 ;  /* 0x00000008ff067e24 */ /* 0x000fe4000f8e00ff */
[----:B------:R-:W-:-:S02]  /*1ce60*/  IMAD.U32 R7, RZ, RZ, UR9 ;  /* 0x00000009ff077e24 */ /* 0x000fc4000f8e00ff */
[----:B------:R-:W-:Y:S02]  /*1ce70*/  IMAD.U32 R10, RZ, RZ, UR4 ;  /* 0x00000004ff0a7e24 */ /* 0x000fe4000f8e00ff */
[----:B-1----:R-:W-:Y:S02]  /*1ce80*/  IMAD.U32 R11, RZ, RZ, UR5 ;  /* 0x00000005ff0b7e24 */ /* 0x002fe4000f8e00ff */
[----:B0-----:R-:W-:Y:S02]  /*1ce90*/  IMAD.MOV.U32 R8, RZ, RZ, 0x70 ;  /* 0x00000070ff087424 */ /* 0x001fe400078e00ff */
[----:B------:R-:W-:-:S07]  /*1cea0*/  IMAD.MOV.U32 R13, RZ, RZ, RZ ;  /* 0x000000ffff0d7224 */ /* 0x000fce00078e00ff */
[----:B------:R-:W-:-:S07]  /*1ceb0*/  LEPC R20, `(.L_x_15423) ;  /* 0x000000001014794e */ /* 0x000fce0000000000 */
[----:B--2---:R-:W-:Y:S05]  /*1cec0*/  CALL.ABS.NOINC R2 ;  /* 0x0000000002007343 */ /* 0x004fea0003c00000 */
.L_x_15423:
[----:B------:R-:W-:Y:S05]  /*1ced0*/  BSYNC B6 ;  /* 0x0000000000067941 */ /* 0x000fea0003800000 */
.L_x_15422:
        /* <DEDUP_REMOVED lines=10> */
[----:B-1----:R-:W-:Y:S01]  /*1cf80*/  MOV R11, UR5 ;  /* 0x00000005000b7c02 */ /* 0x002fe20008000f00 */
[----:B------:R-:W-:Y:S02]  /*1cf90*/  IMAD.U32 R5, RZ, RZ, UR7 ;  /* 0x00000007ff057e24 */ /* 0x000fe4000f8e00ff */
[----:B------:R-:W-:Y:S02]  /*1cfa0*/  IMAD.U32 R6, RZ, RZ, UR8 ;  /* 0x00000008ff067e24 */ /* 0x000fe4000f8e00ff */
[----:B------:R-:W-:-:S02]  /*1cfb0*/  IMAD.U32 R7, RZ, RZ, UR9 ;  /* 0x00000009ff077e24 */ /* 0x000fc4000f8e00ff */
[----:B------:R-:W-:Y:S02]  /*1cfc0*/  IMAD.U32 R10, RZ, RZ, UR4 ;  /* 0x00000004ff0a7e24 */ /* 0x000fe4000f8e00ff */
[----:B0-----:R-:W-:Y:S02]  /*1cfd0*/  IMAD.MOV.U32 R8, RZ, RZ, 0x70 ;  /* 0x00000070ff087424 */ /* 0x001fe400078e00ff */
[----:B------:R-:W-:Y:S02]  /*1cfe0*/  IMAD.MOV.U32 R12, RZ, RZ, 0x1 ;  /* 0x00000001ff0c7424 */ /* 0x000fe400078e00ff */
[----:B--2---:R-:W-:-:S07]  /*1cff0*/  IMAD.MOV.U32 R13, RZ, RZ, RZ ;  /* 0x000000ffff0d7224 */ /* 0x004fce00078e00ff */
[----:B------:R-:W-:-:S07]  /*1d000*/  LEPC R20, `(.L_x_15426) ;  /* 0x000000001014794e */ /* 0x000fce0000000000 */
[----:B---3--:R-:W-:Y:S05]  /*1d010*/  CALL.ABS.NOINC R2 ;  /* 0x0000000002007343 */ /* 0x008fea0003c00000 */
.L_x_15426:
        /* <DEDUP_REMOVED lines=15> */
.L_x_15425:
[----:B------:R-:W-:Y:S05]  /*1d110*/  BSYNC B6 ;  /* 0x0000000000067941 */ /* 0x000fea0003800000 */
.L_x_15424:
[----:B------:R-:W2:Y:S01]  /*1d120*/  LDL R2, [R1+0x38] ;  /* 0x0000380001027983 */ /* 0x000ea20000100800 */
[----:B------:R-:W-:Y:S01]  /*1d130*/  ULDC.64 UR4, c[0x0][0xaf0] ;  /* 0x0002bc0000047ab9 */ /* 0x000fe20000000a00 */
[----:B------:R-:W3:Y:S02]  /*1d140*/  LDC R9, c[0x0][0x430] ;  /* 0x00010c00ff097b82 */ /* 0x000ee40000000800 */
[----:B------:R-:W4:Y:S01]  /*1d150*/  LDL R20, [R1+0xc] ;  /* 0x00000c0001147983 */ /* 0x000f220000100800 */
[----:B------:R-:W-:Y:S01]  /*1d160*/  ISETP.NE.U32.AND P0, PT, RZ, UR4, PT ;  /* 0x00000004ff007c0c */ /* 0x000fe2000bf05070 */
[----:B------:R-:W5:Y:S03]  /*1d170*/  S2R R21, SR_TID.X ;  /* 0x0000000000157919 */ /* 0x000f660000002100 */
[----:B------:R-:W-:-:S13]  /*1d180*/  ISETP.NE.AND.EX P0, PT, RZ, UR5, PT, P0 ;  /* 0x00000005ff007c0c */ /* 0x000fda000bf05300 */
[----:B------:R-:W-:Y:S01]  /*1d190*/  @P0 IADD3 R30, P1, R30, UR4, RZ ;  /* 0x000000041e1e0c10 */ /* 0x000fe2000ff3e0ff */
[----:B------:R-:W-:Y:S01]  /*1d1a0*/  IMAD.MOV.U32 R10, RZ, RZ, RZ ;  /* 0x000000ffff0a7224 */ /* 0x000fe200078e00ff */
[----:B-1----:R-:W1:Y:S01]  /*1d1b0*/  S2R R11, SR_TID.X ;  /* 0x00000000000b7919 */ /* 0x002e620000002100 */
[----:B------:R-:W-:Y:S01]  /*1d1c0*/  ULDC UR4, c[0x0][0x2f4] ;  /* 0x0000bd0000047ab9 */ /* 0x000fe20000000800 */
[----:B------:R-:W-:Y:S01]  /*1d1d0*/  @P0 IADD3.X R31, R31, UR5, RZ, P1, !PT ;  /* 0x000000051f1f0c10 */ /* 0x000fe20008ffe4ff */
[----:B------:R-:W-:-:S04]  /*1d1e0*/  ULDC UR5, c[0x0][0x320] ;  /* 0x0000c80000057ab9 */ /* 0x000fc80000000800 */
[----:B------:R-:W4:Y:S01]  /*1d1f0*/  @P0 LDG.E R29, desc[UR40][R30.64] ;  /* 0x000000281e1d0981 */ /* 0x000f22000c1e1900 */
[----:B-----5:R-:W-:-:S04]  /*1d200*/  LOP3.LUT R21, R21, 0x7f, RZ, 0xc0, !PT ;  /* 0x0000007f15157812 */ /* 0x020fc800078ec0ff */
[----:B------:R-:W-:Y:S02]  /*1d210*/  SHF.R.U32.HI R35, RZ, 0x3, R21 ;  /* 0x00000003ff237819 */ /* 0x000fe40000011615 */
[----:B------:R-:W5:Y:S01]  /*1d220*/  S2R R21, SR_TID.X ;  /* 0x0000000000157919 */ /* 0x000f620000002100 */
[----:B---3--:R-:W-:-:S13]  /*1d230*/  ISETP.NE.AND P1, PT, R9, 0x1, PT ;  /* 0x000000010900780c */ /* 0x008fda0003f25270 */
[----:B------:R-:W3:Y:S08]  /*1d240*/  @P1 LDC R5, c[0x0][0x434] ;  /* 0x00010d00ff051b82 */ /* 0x000ef00000000800 */
[----:B------:R-:W0:Y:S01]  /*1d250*/  @P1 LDC R4, c[0x0][0x438] ;  /* 0x00010e00ff041b82 */ /* 0x000e220000000800 */
[----:B-----5:R-:W-:-:S05]  /*1d260*/  IMAD.SHL.U32 R21, R21, 0x10, RZ ;  /* 0x0000001015157824 */ /* 0x020fca00078e00ff */
[----:B------:R-:W-:Y:S01]  /*1d270*/  LOP3.LUT R21, R35, 0x70, R21, 0xf8, !PT ;  /* 0x0000007023157812 */ /* 0x000fe200078ef815 */
[----:B--2---:R-:W-:-:S04]  /*1d280*/  VIADD R0, R2, 0xffffffff ;  /* 0xffffffff02007836 */ /* 0x004fc80000000000 */
[----:B------:R-:W-:-:S05]  /*1d290*/  IMAD R6, R0, 0x60, R21 ;  /* 0x0000006000067824 */ /* 0x000fca00078e0215 */
[----:B----4-:R-:W-:-:S04]  /*1d2a0*/  ISETP.GE.AND P0, PT, R6, R20, PT ;  /* 0x000000140600720c */ /* 0x010fc80003f06270 */
[----:B------:R-:W-:Y:S01]  /*1d2b0*/  ISETP.GT.U32.OR P0, PT, R21, 0x5f, P0 ;  /* 0x0000005f1500780c */ /* 0x000fe20000704470 */
[----:B------:R-:W-:-:S12]  /*1d2c0*/  IMAD.IADD R6, R6, 0x1, R34 ;  /* 0x0000000106067824 */ /* 0x000fd800078e0222 */
[----:B------:R-:W2:Y:S01]  /*1d2d0*/  @!P0 LDC.64 R2, c[0x0][0x428] ;  /* 0x00010a00ff028b82 */ /* 0x000ea20000000a00 */
[----:B---3--:R-:W-:Y:S01]  /*1d2e0*/  @P1 IMAD.HI.U32 R5, R6, R5, RZ ;  /* 0x0000000506051227 */ /* 0x008fe200078e00ff */
[----:B------:R-:W-:Y:S02]  /*1d2f0*/  MOV R7, R6 ;  /* 0x0000000600077202 */ /* 0x000fe40000000f00 */
[----:B------:R-:W-:Y:S02]  /*1d300*/  SHF.R.S32.HI R35, RZ, 0x1f, R29 ;  /* 0x0000001fff237819 */ /* 0x000fe4000001141d */
[----:B0-----:R-:W-:-:S04]  /*1d310*/  @P1 SHF.R.U32.HI R7, RZ, R4, R5 ;  /* 0x00000004ff071219 */ /* 0x001fc80000011605 */
[--C-:B------:R-:W-:Y:S01]  /*1d320*/  @!P0 SHF.R.S32.HI R5, RZ, 0x1f, R7.reuse ;  /* 0x0000001fff058819 */ /* 0x100fe20000011407 */
[----:B------:R-:W-:Y:S02]  /*1d330*/  @!P0 IMAD.MOV.U32 R4, RZ, RZ, R7 ;  /* 0x000000ffff048224 */ /* 0x000fe400078e0007 */
[-C--:B--2---:R-:W-:Y:S02]  /*1d340*/  @!P0 IMAD R8, R35, R2.reuse, RZ ;  /* 0x0000000223088224 */ /* 0x084fe400078e02ff */
[----:B------:R-:W-:-:S04]  /*1d350*/  @!P0 IMAD.WIDE.U32 R4, R29, R2, R4 ;  /* 0x000000021d048225 */ /* 0x000fc800078e0004 */
[----:B------:R-:W-:Y:S02]  /*1d360*/  @!P0 IMAD R8, R29, R3, R8 ;  /* 0x000000031d088224 */ /* 0x000fe400078e0208 */
[----:B------:R-:W0:Y:S02]  /*1d370*/  @!P0 LDC.64 R2, c[0x0][0x418] ;  /* 0x00010600ff028b82 */ /* 0x000e240000000a00 */
[----:B------:R-:W-:Y:S01]  /*1d380*/  @!P0 IMAD.IADD R8, R5, 0x1, R8 ;  /* 0x0000000105088824 */ /* 0x000fe200078e0208 */
[----:B0-----:R-:W-:-:S04]  /*1d390*/  @!P0 LEA R2, P1, R4, R2, 0x2 ;  /* 0x0000000204028211 */ /* 0x001fc800078210ff */
[----:B------:R-:W-:-:S05]  /*1d3a0*/  @!P0 LEA.HI.X R3, R4, R3, R8, 0x2, P1 ;  /* 0x0000000304038211 */ /* 0x000fca00008f1408 */
[----:B------:R0:W2:Y:S01]  /*1d3b0*/  @!P0 LDG.E R10, desc[UR40][R2.64] ;  /* 0x00000028020a8981 */ /* 0x0000a2000c1e1900 */
[----:B------:R-:W-:-:S04]  /*1d3c0*/  IMAD.MOV R4, RZ, RZ, -R7 ;  /* 0x000000ffff047224 */ /* 0x000fc800078e0a07 */
[----:B0-----:R-:W-:-:S05]  /*1d3d0*/  IMAD R3, R9, R4, R6 ;  /* 0x0000000409037224 */ /* 0x001fca00078e0206 */
[----:B------:R-:W-:Y:S01]  /*1d3e0*/  STL [R1+0x4], R3 ;  /* 0x0000040301007387 */ /* 0x000fe20000100800 */
[----:B------:R-:W-:Y:S02]  /*1d3f0*/  IMAD.U32 R2, RZ, RZ, UR38 ;  /* 0x00000026ff027e24 */ /* 0x000fe4000f8e00ff */
[----:B-1----:R-:W-:-:S03]  /*1d400*/  IMAD.SHL.U32 R11, R11, 0x8, RZ ;  /* 0x000000080b0b7824 */ /* 0x002fc600078e00ff */
[----:B------:R-:W-:Y:S02]  /*1d410*/  ISETP.NE.AND P2, PT, R2, 0x3, PT ;  /* 0x000000030200780c */ /* 0x000fe40003f45270 */
[----:B------:R-:W-:Y:S02]  /*1d420*/  LOP3.LUT R11, R11, 0x38, RZ, 0xc0, !PT ;  /* 0x000000380b0b7812 */ /* 0x000fe400078ec0ff */
[----:B------:R-:W-:Y:S02]  /*1d430*/  LOP3.LUT R23, R23, 0xfffff7ff, RZ, 0xc0, !PT ;  /* 0xfffff7ff17177812 */ /* 0x000fe400078ec0ff */
[----:B------:R-:W-:-:S04]  /*1d440*/  LOP3.LUT R11, R11, 0x40, RZ, 0xfc, !PT ;  /* 0x000000400b0b7812 */ /* 0x000fc800078efcff */
[----:B------:R-:W-:-:S03]  /*1d450*/  ISETP.GE.AND P4, PT, R11, UR5, PT ;  /* 0x000000050b007c0c */ /* 0x000fc6000bf86270 */
[----:B------:R-:W-:-:S04]  /*1d460*/  @P2 LOP3.LUT R23, R23, 0x800, RZ, 0xfc, !PT ;  /* 0x0000080017172812 */ /* 0x000fc800078efcff */
[----:B------:R-:W-:Y:S01]  /*1d470*/  LOP3.LUT R23, R23, 0xfffffffd, RZ, 0xc0, !PT ;  /* 0xfffffffd17177812 */ /* 0x000fe200078ec0ff */
[----:B------:R-:W-:Y:S01]  /*1d480*/  UMOV UR6, 0xffffffff ;  /* 0xffffffff00067882 */ /* 0x000fe20000000000 */
[----:B--2---:R0:W-:Y:S02]  /*1d490*/  STL [R1], R10 ;  /* 0x0000000a01007387 */ /* 0x0041e40000100800 */
[----:B0-----:R-:W0:Y:S02]  /*1d4a0*/  S2R R10, SR_TID.X ;  /* 0x00000000000a7919 */ /* 0x001e240000002100 */
[----:B0-----:R-:W-:-:S05]  /*1d4b0*/  IMAD.SHL.U32 R10, R10, 0x8, RZ ;  /* 0x000000080a0a7824 */ /* 0x001fca00078e00ff */
[----:B------:R-:W-:-:S04]  /*1d4c0*/  LOP3.LUT R10, R10, 0x38, RZ, 0xc0, !PT ;  /* 0x000000380a0a7812 */ /* 0x000fc800078ec0ff */
[C---:B------:R-:W-:Y:S02]  /*1d4d0*/  ISETP.GE.AND P1, PT, R10.reuse, UR4, PT ;  /* 0x000000040a007c0c */ /* 0x040fe4000bf26270 */
[----:B------:R-:W-:-:S04]  /*1d4e0*/  LOP3.LUT R11, R10, 0x80, RZ, 0xfc, !PT ;  /* 0x000000800a0b7812 */ /* 0x000fc800078efcff */
[----:B------:R-:W-:-:S07]  /*1d4f0*/  ISETP.GE.AND P3, PT, R11, UR5, PT ;  /* 0x000000050b007c0c */ /* 0x000fce000bf66270 */
[----:B------:R-:W-:-:S04]  /*1d500*/  @P1 LOP3.LUT R23, R23, 0x2, RZ, 0xfc, !PT ;  /* 0x0000000217171812 */ /* 0x000fc800078efcff */
[----:B------:R-:W-:-:S04]  /*1d510*/  LOP3.LUT R23, R23, 0xffffffef, RZ, 0xc0, !PT ;  /* 0xffffffef17177812 */ /* 0x000fc800078ec0ff */
[----:B------:R-:W-:Y:S02]  /*1d520*/  @P4 LOP3.LUT R23, R23, 0x10, RZ, 0xfc, !PT ;  /* 0x0000001017174812 */ /* 0x000fe400078efcff */
[C---:B------:R-:W-:Y:S02]  /*1d530*/  ISETP.GE.AND P0, PT, R10.reuse, UR5, PT ;  /* 0x000000050a007c0c */ /* 0x040fe4000bf06270 */
[----:B------:R-:W-:Y:S02]  /*1d540*/  LOP3.LUT R23, R23, 0xfffffffe, RZ, 0xc0, !PT ;  /* 0xfffffffe17177812 */ /* 0x000fe400078ec0ff */
[----:B------:R-:W-:Y:S02]  /*1d550*/  LOP3.LUT R10, R10, 0xc0, RZ, 0xfc, !PT ;  /* 0x000000c00a0a7812 */ /* 0x000fe400078efcff */
[----:B------:R-:W-:Y:S02]  /*1d560*/  LOP3.LUT R23, R23, 0xfffffff7, RZ, 0xc0, !PT ;  /* 0xfffffff717177812 */ /* 0x000fe400078ec0ff */
[----:B------:R-:W-:-:S02]  /*1d570*/  ISETP.GE.AND P1, PT, R10, UR5, PT ;  /* 0x000000050a007c0c */ /* 0x000fc4000bf26270 */
[----:B------:R-:W-:-:S04]  /*1d580*/  @P3 LOP3.LUT R23, R23, 0x8, RZ, 0xfc, !PT ;  /* 0x0000000817173812 */ /* 0x000fc800078efcff */
[----:B------:R-:W-:-:S04]  /*1d590*/  @P0 LOP3.LUT R23, R23, 0x1, RZ, 0xfc, !PT ;  /* 0x0000000117170812 */ /* 0x000fc800078efcff */
[----:B------:R-:W-:-:S04]  /*1d5a0*/  LOP3.LUT R23, R23, 0xfffffffb, RZ, 0xc0, !PT ;  /* 0xfffffffb17177812 */ /* 0x000fc800078ec0ff */
[----:B------:R-:W-:Y:S01]  /*1d5b0*/  @P1 LOP3.LUT R23, R23, 0x4, RZ, 0xfc, !PT ;  /* 0x0000000417171812 */ /* 0x000fe200078efcff */
[----:B------:R-:W-:Y:S06]  /*1d5c0*/  BRA.DIV UR6, `(.L_x_15427) ;  /* 0x0000006e067c7947 */ /* 0x000fec000b800000 */
.L_x_15599:
[----:B------:R-:W-:Y:S02]  /*1d5d0*/  SEL R2, RZ, 0x1, P0 ;  /* 0x00000001ff027807 */ /* 0x000fe40000000000 */
[----:B------:R-:W-:Y:S02]  /*1d5e0*/  ISETP.GT.U32.AND P0, PT, R21, 0x5f, PT ;  /* 0x0000005f1500780c */ /* 0x000fe40003f04070 */
[----:B------:R-:W-:Y:S01]  /*1d5f0*/  LOP3.LUT R23, R23, 0xffffffdf, RZ, 0xc0, !PT ;  /* 0xffffffdf17177812 */ /* 0x000fe200078ec0ff */
[----:B------:R0:W-:Y:S10]  /*1d600*/  STL [R1+0x54], R2 ;  /* 0x0000540201007387 */ /* 0x0001f40000100800 */
[----:B------:R-:W-:Y:S01]  /*1d610*/  @P0 LOP3.LUT R23, R23, 0x20, RZ, 0xfc, !PT ;  /* 0x0000002017170812 */ /* 0x000fe200078efcff */
[----:B0-----:R-:W-:Y:S06]  /*1d620*/  @!P2 BRA `(.L_x_15428) ;  /* 0x000000000004a947 */ /* 0x001fec0003800000 */
[----:B------:R-:W-:Y:S01]  /*1d630*/  BPT.TRAP 0x1 ;  /* 0x000000040000795c */ /* 0x000fe20000300000 */
.L_x_15428:
[----:B------:R-:W-:Y:S01]  /*1d640*/  IMAD R31, R0, -0x60, R20 ;  /* 0xffffffa0001f7824 */ /* 0x000fe200078e0214 */
[----:B------:R-:W-:Y:S01]  /*1d650*/  LEA R30, R25, R22, 0x3 ;  /* 0x00000016191e7211 */ /* 0x000fe200078e18ff */
[----:B------:R-:W-:Y:S01]  /*1d660*/  BSSY B0, `(.L_x_15429) ;  /* 0x0000004000007945 */ /* 0x000fe20003800000 */
[----:B------:R-:W-:-:S04]  /*1d670*/  SHF.L.U32 R0, R27, 0x1f, RZ ;  /* 0x0000001f1b007819 */ /* 0x000fc800000006ff */
[----:B------:R-:W0:Y:S02]  /*1d680*/  SYNCS.PHASECHK.TRANS64.TRYWAIT P0, [R30+URZ+0x32440], R0 ;  /* 0x032440001e0075a7 */ /* 0x000e24000800017f */
[----:B0-----:R-:W-:Y:S05]  /*1d690*/  @!P0 BRA `(.L_x_15430) ;  /* 0x0000006c007c8947 */ /* 0x001fea0003800000 */
.L_x_15600:
[----:B------:R-:W-:Y:S05]  /*1d6a0*/  BSYNC B0 ;  /* 0x0000000000007941 */ /* 0x000fea0003800000 */
.L_x_15429:
[----:B------:R-:W0:Y:S01]  /*1d6b0*/  LDL R2, [R1+0x4] ;  /* 0x0000040001027983 */ /* 0x000e220000100800 */
[----:B------:R-:W-:Y:S01]  /*1d6c0*/  ULDC.64 UR4, c[0x0][0x300] ;  /* 0x0000c00000047ab9 */ /* 0x000fe20000000a00 */
[----:B------:R-:W-:Y:S02]  /*1d6d0*/  ULDC.64 UR6, c[0x0][0x2e8] ;  /* 0x0000ba0000067ab9 */ /* 0x000fe40000000a00 */
[----:B------:R-:W2:Y:S01]  /*1d6e0*/  LDL R4, [R1] ;  /* 0x0000000001047983 */ /* 0x000ea20000100800 */
        /* <DEDUP_REMOVED lines=17> */
[----:B------:R-:W0:Y:S02]  /*1d800*/  S2R R4, SR_TID.X ;  /* 0x0000000000047919 */ /* 0x000e240000002100 */
[----:B------:R-:W-:Y:S02]  /*1d810*/  IMAD.IADD R3, R3, 0x1, R0 ;  /* 0x0000000103037824 */ /* 0x000fe400078e0200 */
[----:B------:R-:W-:Y:S01]  /*1d820*/  IMAD.WIDE.U32 R2, R18, UR4, R2 ;  /* 0x0000000412027c25 */ /* 0x000fe2000f8e0002 */
[----:B------:R-:W-:Y:S02]  /*1d830*/  UMOV UR4, 0xffffffff ;  /* 0xffffffff00047882 */ /* 0x000fe40000000000 */
[----:B------:R-:W-:Y:S02]  /*1d840*/  LEA R0, P0, R2, UR6, 0x1 ;  /* 0x0000000602007c11 */ /* 0x000fe4000f8008ff */
[----:B0-----:R-:W-:-:S04]  /*1d850*/  LOP3.LUT R4, R4, 0x7f, RZ, 0xc0, !PT ;  /* 0x0000007f04047812 */ /* 0x001fc800078ec0ff */
[----:B-1----:R-:W-:Y:S01]  /*1d860*/  SHF.R.U32.HI R5, RZ, 0x3, R4 ;  /* 0x00000003ff057819 */ /* 0x002fe20000011604 */
        /* <DEDUP_REMOVED lines=58> */
.L_x_15614:
        /* <DEDUP_REMOVED lines=10> */
.L_x_15432:
        /* <DEDUP_REMOVED lines=11> */
.L_x_15433:
        /* <DEDUP_REMOVED lines=8> */
[----:B0-----:R-:W-:-:S05]  /*1dde0*/  SEL R3, R36, RZ, !P0 ;  /* 0x000000ff24037207 */ /* 0x001fca0004000000 */
        /* <DEDUP_REMOVED lines=24> */
.L_x_15435:
[----:B------:R-:W-:Y:S05]  /*1df70*/  BSYNC B6 ;  /* 0x0000000000067941 */ /* 0x000fea0003800000 */
.L_x_15434:
[----:B------:R-:W2:Y:S01]  /*1df80*/  LDL R21, [R1+0x20] ;  /* 0x0000200001157983 */ /* 0x000ea20000100800 */
[----:B------:R-:W3:Y:S01]  /*1df90*/  LDC R6, c[0x0][0x448] ;  /* 0x00011200ff067b82 */ /* 0x000ee20000000800 */
[----:B------:R-:W-:Y:S02]  /*1dfa0*/  ULDC.64 UR4, c[0x0][0x298] ;  /* 0x0000a60000047ab9 */ /* 0x000fe40000000a00 */
        /* <DEDUP_REMOVED lines=8> */
[----:B--2---:R-:W-:Y:S02]  /*1e030*/  IMAD.MOV.U32 R4, RZ, RZ, R21 ;  /* 0x000000ffff047224 */ /* 0x004fe400078e0015 */
[----:B----4-:R-:W-:Y:S02]  /*1e040*/  IMAD.MOV.U32 R21, RZ, RZ, R20 ;  /* 0x000000ffff157224 */ /* 0x010fe400078e0014 */
[----:B------:R-:W2:Y:S01]  /*1e050*/  LDL R20, [R1+0xc] ;  /* 0x00000c0001147983 */ /* 0x000ea20000100800 */
[----:B-1----:R-:W-:Y:S02]  /*1e060*/  IMAD.SHL.U32 R0, R0, 0x10, RZ ;  /* 0x0000001000007824 */ /* 0x002fe400078e00ff */
[----:B------:R-:W-:-:S03]  /*1e070*/  IMAD R4, R4, UR4, RZ ;  /* 0x0000000404047c24 */ /* 0x000fc6000f8e02ff */
[----:B------:R-:W-:Y:S01]  /*1e080*/  LOP3.LUT R0, R2, 0x70, R0, 0xf8, !PT ;  /* 0x0000007002007812 */ /* 0x000fe200078ef800 */
[----:B------:R-:W-:Y:S01]  /*1e090*/  IMAD R4, R37, UR5, R4 ;  /* 0x0000000525047c24 */ /* 0x000fe2000f8e0204 */
[----:B------:R-:W0:Y:S03]  /*1e0a0*/  @P0 LDC R2, c[0x0][0x450] ;  /* 0x00011400ff020b82 */ /* 0x000e260000000800 */
[----:B------:R-:W-:-:S04]  /*1e0b0*/  IMAD R36, R17, 0x80, R0 ;  /* 0x0000008011247824 */ /* 0x000fc800078e0200 */
[----:B---3--:R-:W-:Y:S01]  /*1e0c0*/  @P0 IMAD.HI.U32 R3, R36, R3, RZ ;  /* 0x0000000324030227 */ /* 0x008fe200078e00ff */
[----:B------:R-:W-:-:S04]  /*1e0d0*/  MOV R0, R36 ;  /* 0x0000002400007202 */ /* 0x000fc80000000f00 */
[----:B0-----:R-:W-:Y:S01]  /*1e0e0*/  @P0 SHF.R.U32.HI R0, RZ, R2, R3 ;  /* 0x00000002ff000219 */ /* 0x001fe20000011603 */
        /* <DEDUP_REMOVED lines=44> */
[----:B------:R2:W-:Y:S09]  /*1e3b0*/  STL [R1+0x10], R6 ;  /* 0x0000100601007387 */ /* 0x0005f20000100800 */
[----:B0-----:R-:W-:-:S04]  /*1e3c0*/  @!P0 LEA R5, P2, R7, R5, 0x1 ;  /* 0x0000000507058211 */ /* 0x001fc800078408ff */
[----:B-1----:R-:W-:-:S04]  /*1e3d0*/  @!P0 IADD3.X R4, RZ, R4, RZ, P2, !PT ;  /* 0x00000004ff048210 */ /* 0x002fc800017fe4ff */
        /* <DEDUP_REMOVED lines=42> */
[----:B0-----:R-:W-:-:S04]  /*1e680*/  @!P0 LEA R5, P2, R7, R4, 0x1 ;  /* 0x0000000407058211 */ /* 0x001fc800078408ff */
[----:B------:R-:W-:Y:S02]  /*1e690*/  @!P0 IADD3.X R4, RZ, R6, RZ, P2, !PT ;  /* 0x00000006ff048210 */ /* 0x000fe400017fe4ff */
[----:B------:R-:W-:Y:S02]  /*1e6a0*/  SHFL.IDX PT, R6, R3, 0x5, 0x181f ;  /* 0x00b81f0003067f89 */ /* 0x000fe400000e0000 */
        /* <DEDUP_REMOVED lines=25> */
.L_x_15631:
[----:B0-2---:R-:W-:-:S05]  /*1e840*/  VIADD R4, R17, 0x70 ;  /* 0x0000007011047836 */ /* 0x005fca0000000000 */
        /* <DEDUP_REMOVED lines=10> */
.L_x_15437:
        /* <DEDUP_REMOVED lines=16> */
[----:B------:R-:W-:Y:S01]  /*1e9f0*/  MOV R4, UR6 ;  /* 0x0000000600047c02 */ /* 0x000fe20008000f00 */
[----:B------:R-:W-:Y:S01]  /*1ea00*/  IMAD.U32 R5, RZ, RZ, UR7 ;  /* 0x00000007ff057e24 */ /* 0x000fe2000f8e00ff */
        /* <DEDUP_REMOVED lines=10> */
.L_x_15439:
[----:B------:R-:W-:Y:S05]  /*1eab0*/  BSYNC B6 ;  /* 0x0000000000067941 */ /* 0x000fea0003800000 */
.L_x_15438:
        /* <DEDUP_REMOVED lines=26> */
[----:B--2---:R-:W-:Y:S01]  /*1ec60*/  @P0 IMAD.HI.U32 R0, R36, R0, RZ ;  /* 0x0000000024000227 */ /* 0x004fe200078e00ff */
[----:B-1----:R-:W-:-:S04]  /*1ec70*/  SHF.L.U32 R20, R20, 0x3, RZ ;  /* 0x0000000314147819 */ /* 0x002fc800000006ff */
[----:B0-----:R-:W-:Y:S02]  /*1ec80*/  @P0 SHF.R.U32.HI R4, RZ, R5, R0 ;  /* 0x00000005ff040219 */ /* 0x001fe40000011600 */
[----:B------:R-:W-:Y:S02]  /*1ec90*/  LOP3.LUT R20, R20, 0x38, RZ, 0xc0, !PT ;  /* 0x0000003814147812 */ /* 0x000fe400078ec0ff */
[--C-:B------:R-:W-:Y:S01]  /*1eca0*/  SHF.R.S32.HI R5, RZ, 0x1f, R4.reuse ;  /* 0x0000001fff057819 */ /* 0x100fe20000011404 */
[----:B------:R-:W-:Y:S01]  /*1ecb0*/  IMAD.MOV R0, RZ, RZ, -R4 ;  /* 0x000000ffff007224 */ /* 0x000fe200078e0a04 */
[----:B------:R-:W-:Y:S01]  /*1ecc0*/  LOP3.LUT R10, R20, 0x40, RZ, 0xfc, !PT ;  /* 0x00000040140a7812 */ /* 0x000fe200078efcff */
[----:B------:R-:W-:Y:S01]  /*1ecd0*/  IMAD.WIDE.U32 R2, R4, UR4, R2 ;  /* 0x0000000404027c25 */ /* 0x000fe2000f8e0002 */
[C---:B------:R-:W-:Y:S02]  /*1ece0*/  LOP3.LUT R9, R20.reuse, 0x80, RZ, 0xfc, !PT ;  /* 0x0000008014097812 */ /* 0x040fe400078efcff */
[----:B------:R-:W-:Y:S01]  /*1ecf0*/  LOP3.LUT R8, R20, 0xc0, RZ, 0xfc, !PT ;  /* 0x000000c014087812 */ /* 0x000fe200078efcff */
[----:B------:R-:W-:-:S02]  /*1ed00*/  IMAD R0, R6, R0, R36 ;  /* 0x0000000006007224 */ /* 0x000fc400078e0224 */
        /* <DEDUP_REMOVED lines=97> */
.L_x_15649:
        /* <DEDUP_REMOVED lines=13> */
.L_x_15442:
[----:B------:R-:W-:Y:S05]  /*1f3f0*/  BSYNC B0 ;  /* 0x0000000000007941 */ /* 0x000fea0003800000 */
.L_x_15441:
[----:B------:R-:W-:Y:S01]  /*1f400*/  NOP ;  /* 0x0000000000007918 */ /* 0x000fe20000000000 */
[----:B------:R-:W-:-:S13]  /*1f410*/  PLOP3.LUT P0, PT, PT, PT, PT, 0x80, 0x0 ;  /* 0x000000000000781c */ /* 0x000fda0003f0f070 */
.L_x_15443:
        /* <DEDUP_REMOVED lines=18> */
.L_x_15650:
[----:B------:R-:W-:Y:S05]  /*1f540*/  BSYNC B0 ;  /* 0x0000000000007941 */ /* 0x000fea0003800000 */
.L_x_15444:
[----:B------:R-:W-:-:S05]  /*1f550*/  IMAD.U32 R0, RZ, RZ, UR38 ;  /* 0x00000026ff007e24 */ /* 0x000fca000f8e00ff */
[----:B------:R-:W-:-:S13]  /*1f560*/  ISETP.NE.AND P0, PT, R0, 0x3, PT ;  /* 0x000000030000780c */ /* 0x000fda0003f05270 */
[----:B------:R-:W-:Y:S05]  /*1f570*/  @!P0 BRA `(.L_x_15446) ;  /* 0x0000000000048947 */ /* 0x000fea0003800000 */
[----:B------:R-:W-:Y:S01]  /*1f580*/  BPT.TRAP 0x1 ;  /* 0x000000040000795c */ /* 0x000fe20000300000 */
.L_x_15446:
[----:B0-----:R-:W-:Y:S01]  /*1f590*/  SHF.L.U32 R3, R27, 0x1f, RZ ;  /* 0x0000001f1b037819 */ /* 0x001fe200000006ff */
[----:B------:R-:W-:Y:S03]  /*1f5a0*/  BSSY B0, `(.L_x_15447) ;  /* 0x0000003000007945 */ /* 0x000fe60003800000 */
[----:B------:R-:W0:Y:S02]  /*1f5b0*/  SYNCS.PHASECHK.TRANS64.TRYWAIT P0, [R30+URZ+0x32460], R3 ;  /* 0x032460031e0075a7 */ /* 0x000e24000800017f */
[----:B0-----:R-:W-:Y:S05]  /*1f5c0*/  @!P0 BRA `(.L_x_15448) ;  /* 0x0000006c00e88947 */ /* 0x001fea0003800000 */
.L_x_15651:
[----:B------:R-:W-:Y:S05]  /*1f5d0*/  BSYNC B0 ;  /* 0x0000000000007941 */ /* 0x000fea0003800000 */
.L_x_15447:
[----:B------:R-:W3:Y:S01]  /*1f5e0*/  LDL.LU R0, [R1+0x3c] ;  /* 0x00003c0001007983 */ /* 0x000ee20000300800 */
[----:B------:R-:W-:Y:S01]  /*1f5f0*/  ULDC.64 UR4, c[0x0][0x328] ;  /* 0x0000ca0000047ab9 */ /* 0x000fe20000000a00 */
[----:B------:R-:W-:Y:S02]  /*1f600*/  ULDC.64 UR6, c[0x0][0x318] ;  /* 0x0000c60000067ab9 */ /* 0x000fe40000000a00 */
[----:B------:R-:W4:Y:S04]  /*1f610*/  LDL.LU R2, [R1+0x4] ;  /* 0x0000040001027983 */ /* 0x000f280000300800 */
[----:B------:R-:W5:Y:S04]  /*1f620*/  LDL.LU R7, [R1+0x40] ;  /* 0x0000400001077983 */ /* 0x000f680000300800 */
[----:B--2---:R-:W2:Y:S04]  /*1f630*/  LDL.LU R6, [R1] ;  /* 0x0000000001067983 */ /* 0x004ea80000300800 */
[----:B------:R-:W2:Y:S01]  /*1f640*/  LDL.LU R4, [R1+0x54] ;  /* 0x0000540001047983 */ /* 0x000ea20000300800 */
[----:B------:R-:W-:-:S02]  /*1f650*/  LOP3.LUT P3, RZ, R23, 0x10, RZ, 0xc0, !PT ;  /* 0x0000001017ff7812 */ /* 0x000fc4000786c0ff */
[C---:B------:R-:W-:Y:S02]  /*1f660*/  LOP3.LUT P2, RZ, R23.reuse, 0x8, RZ, 0xc0, !PT ;  /* 0x0000000817ff7812 */ /* 0x040fe4000784c0ff */
[C---:B------:R-:W-:Y:S02]  /*1f670*/  LOP3.LUT P1, RZ, R23.reuse, 0x4, RZ, 0xc0, !PT ;  /* 0x0000000417ff7812 */ /* 0x040fe4000782c0ff */
[----:B------:R-:W-:Y:S01]  /*1f680*/  LOP3.LUT P4, RZ, R23, 0x1, RZ, 0xc0, !PT ;  /* 0x0000000117ff7812 */ /* 0x000fe2000788c0ff */
[----:B---3--:R-:W-:-:S04]  /*1f690*/  IMAD R0, R0, UR4, RZ ;  /* 0x0000000400007c24 */ /* 0x008fc8000f8e02ff */
[C---:B----4-:R-:W-:Y:S02]  /*1f6a0*/  IMAD R5, R2.reuse, UR5, R0 ;  /* 0x0000000502057c24 */ /* 0x050fe4000f8e0200 */
[----:B0-----:R-:W-:Y:S01]  /*1f6b0*/  IMAD.WIDE.U32 R2, R2, UR4, RZ ;  /* 0x0000000402027c25 */ /* 0x001fe2000f8e00ff */
[----:B------:R-:W-:-:S03]  /*1f6c0*/  ULDC.64 UR4, c[0x0][0x338] ;  /* 0x0000ce0000047ab9 */ /* 0x000fc60000000a00 */
[----:B------:R-:W-:Y:S02]  /*1f6d0*/  IMAD.IADD R3, R3, 0x1, R5 ;  /* 0x0000000103037824 */ /* 0x000fe400078e0205 */
[----:B-----5:R-:W-:Y:S01]  /*1f6e0*/  IMAD R0, R7, UR4, RZ ;  /* 0x0000000407007c24 */ /* 0x020fe2000f8e02ff */
[----:B------:R-:W-:Y:S01]  /*1f6f0*/  SEL R7, RZ, 0x8, P1 ;  /* 0x00000008ff077807 */ /* 0x000fe20000800000 */
[----:B--2---:R-:W-:-:S04]  /*1f700*/  IMAD.WIDE.U32 R2, R6, UR4, R2 ;  /* 0x0000000406027c25 */ /* 0x004fc8000f8e0002 */
        /* <DEDUP_REMOVED lines=10> */
[----:B------:R-:W-:Y:S01]  /*1f7b0*/  IADD3 R0, R3, R0, R4 ;  /* 0x0000000003007210 */ /* 0x000fe20007ffe004 */
        /* <DEDUP_REMOVED lines=63> */
[----:B------:R2:W3:Y:S01]  /*1fbb0*/  SHFL.IDX PT, R14, R5, 0x5, 0x181f ;  /* 0x00b81f00050e7f89 */ /* 0x0004e200000e0000 */
[----:B0-----:R-:W-:Y:S02]  /*1fbc0*/  IADD3.X R3, RZ, R3, RZ, P3, !PT ;  /* 0x00000003ff037210 */ /* 0x001fe40001ffe4ff */
        /* <DEDUP_REMOVED lines=8> */
.L_x_15665:
        /* <DEDUP_REMOVED lines=15> */
.L_x_15450:
        /* <DEDUP_REMOVED lines=11> */
.L_x_15451:
[----:B------:R-:W2:Y:S01]  /*1fdf0*/  LDL.LU R2, [R1+0x38] ;  /* 0x0000380001027983 */ /* 0x000ea20000300800 */
[----:B------:R0:W-:Y:S01]  /*1fe00*/  SYNCS.ARRIVE.TRANS64.A1T0 RZ, [R30+URZ+0x32450], RZ ;  /* 0x032450ff1eff79a7 */ /* 0x0001e2000810003f */
[----:B------:R-:W-:Y:S01]  /*1fe10*/  BSSY B0, `(.L_x_15452) ;  /* 0x00000dc000007945 */ /* 0x000fe20003800000 */
[----:B--2---:R-:W-:-:S05]  /*1fe20*/  VIADD R10, R2, 0xfffffffe ;  /* 0xfffffffe020a7836 */ /* 0x004fca0000000000 */
[----:B------:R-:W-:-:S13]  /*1fe30*/  ISETP.GE.AND P0, PT, R10, R33, PT ;  /* 0x000000210a00720c */ /* 0x000fda0003f06270 */
[----:B0-----:R-:W-:Y:S05]  /*1fe40*/  @!P0 BRA `(.L_x_15453) ;  /* 0x0000000c00608947 */ /* 0x001fea0003800000 */
.L_x_15466:
        /* <DEDUP_REMOVED lines=43> */
.L_x_15454:
[----:B------:R-:W-:Y:S01]  /*20100*/  IMAD R6, R25, 0x8, R22 ;  /* 0x0000000819067824 */ /* 0x000fe200078e0216 */
[----:B------:R-:W-:Y:S01]  /*20110*/  SHF.L.U32 R21, R27, 0x1f, RZ ;  /* 0x0000001f1b157819 */ /* 0x000fe200000006ff */
[----:B------:R-:W-:Y:S01]  /*20120*/  BSSY B1, `(.L_x_15455) ;  /* 0x0000004000017945 */ /* 0x000fe20003800000 */
[----:B------:R-:W-:Y:S02]  /*20130*/  SHF.R.S32.HI R17, RZ, 0x1f, R5 ;  /* 0x0000001fff117819 */ /* 0x000fe40000011405 */
[----:B------:R-:W0:Y:S02]  /*20140*/  SYNCS.PHASECHK.TRANS64.TRYWAIT P0, [R6+URZ+0x32440], R21 ;  /* 0x03244015060075a7 */ /* 0x000e24000800017f */
[----:B0-----:R-:W-:Y:S05]  /*20150*/  @!P0 BRA `(.L_x_15456) ;  /* 0x0000006c00588947 */ /* 0x001fea0003800000 */
.L_x_15666:
[----:B------:R-:W-:Y:S05]  /*20160*/  BSYNC B1 ;  /* 0x0000000000017941 */ /* 0x000fea0003800000 */
.L_x_15455:
[----:B------:R-:W-:Y:S01]  /*20170*/  ULDC.64 UR4, c[0x0][0x300] ;  /* 0x0000c00000047ab9 */ /* 0x000fe20000000a00 */
[----:B-----5:R-:W-:Y:S01]  /*20180*/  SHF.R.S32.HI R20, RZ, 0x1f, R4 ;  /* 0x0000001fff147819 */ /* 0x020fe20000011404 */
[----:B------:R-:W-:Y:S01]  /*20190*/  IMAD R2, R17, UR4, RZ ;  /* 0x0000000411027c24 */ /* 0x000fe2000f8e02ff */
[----:B------:R-:W-:Y:S01]  /*201a0*/  ULDC.64 UR6, c[0x0][0x2e8] ;  /* 0x0000ba0000067ab9 */ /* 0x000fe20000000a00 */
[----:B------:R-:W-:Y:S02]  /*201b0*/  LOP3.LUT P1, RZ, R23, 0x2, RZ, 0xc0, !PT ;  /* 0x0000000217ff7812 */ /* 0x000fe4000782c0ff */
        /* <DEDUP_REMOVED lines=45> */
.L_x_15680:
[----:B--2---:R-:W-:-:S04]  /*20490*/  IADD3 R2, P0, R2, R0, RZ ;  /* 0x0000000002027210 */ /* 0x004fc80007f1e0ff */
[----:B------:R-:W-:Y:S02]  /*204a0*/  IADD3.X R3, RZ, R9, RZ, P0, !PT ;  /* 0x00000009ff037210 */ /* 0x000fe400007fe4ff */
[----:B------:R-:W-:-:S03]  /*204b0*/  PLOP3.LUT P0, PT, PT, PT, PT, 0x80, 0x0 ;  /* 0x000000000000781c */ /* 0x000fc60003f0f070 */
[----:B------:R-:W-:Y:S01]  /*204c0*/  @!PT LDS RZ, [RZ] ;  /* 0x00000000fffff984 */ /* 0x000fe20000000800 */
[----:B------:R-:W-:Y:S01]  /*204d0*/  @!PT LDS RZ, [RZ] ;  /* 0x00000000fffff984 */ /* 0x000fe20000000800 */
[----:B------:R-:W-:Y:S01]  /*204e0*/  @!PT LDS RZ, [RZ] ;  /* 0x00000000fffff984 */ /* 0x000fe20000000800 */
[----:B------:R2:W-:Y:S01]  /*204f0*/  LDGSTS.E.BYPASS.LTC128B.128 [R7+0x1ec00], desc[UR40][R2.64], !P1 ;  /* 0x1ec0000002077fae */ /* 0x0005e2000c901d68 */
[----:B------:R-:W-:-:S09]  /*20500*/  NOP ;  /* 0x0000000000007918 */ /* 0x000fd20000000000 */
.L_x_15458:
        /* <DEDUP_REMOVED lines=11> */
.L_x_15459:
[----:B------:R2:W-:Y:S01]  /*205c0*/  SYNCS.ARRIVE.TRANS64.A1T0 RZ, [R6+URZ+0x32430], RZ ;  /* 0x032430ff06ff79a7 */ /* 0x0005e2000810003f */
[----:B------:R-:W-:Y:S05]  /*205d0*/  @!P3 BRA `(.L_x_15460) ;  /* 0x000000000004b947 */ /* 0x000fea0003800000 */
[----:B------:R-:W-:Y:S01]  /*205e0*/  BPT.TRAP 0x1 ;  /* 0x000000040000795c */ /* 0x000fe20000300000 */
.L_x_15460:
[----:B------:R-:W3:Y:S01]  /*205f0*/  SYNCS.PHASECHK.TRANS64.TRYWAIT P0, [R6+URZ+0x32460], R21 ;  /* 0x03246015060075a7 */ /* 0x000ee2000800017f */
[----:B------:R-:W-:Y:S04]  /*20600*/  BSSY B1, `(.L_x_15461) ;  /* 0x0000002000017945 */ /* 0x000fe80003800000 */
[----:B---3--:R-:W-:Y:S05]  /*20610*/  @!P0 BRA `(.L_x_15462) ;  /* 0x0000006c00e08947 */ /* 0x008fea0003800000 */
.L_x_15681:
[----:B------:R-:W-:Y:S05]  /*20620*/  BSYNC B1 ;  /* 0x0000000000017941 */ /* 0x000fea0003800000 */
.L_x_15461:
[----:B------:R-:W-:Y:S01]  /*20630*/  ULDC.64 UR4, c[0x0][0x328] ;  /* 0x0000ca0000047ab9 */ /* 0x000fe20000000a00 */
[----:B------:R-:W-:Y:S01]  /*20640*/  ULDC.64 UR6, c[0x0][0x318] ;  /* 0x0000c60000067ab9 */ /* 0x000fe20000000a00 */
[----:B------:R-:W-:Y:S01]  /*20650*/  IMAD R2, R17, UR4, RZ ;  /* 0x0000000411027c24 */ /* 0x000fe2000f8e02ff */
[----:B------:R-:W-:Y:S01]  /*20660*/  LOP3.LUT P5, RZ, R23, 0x1, RZ, 0xc0, !PT ;  /* 0x0000000117ff7812 */ /* 0x000fe200078ac0ff */
[----:B-1----:R-:W-:Y:S01]  /*20670*/  IMAD R8, R25, 0x6000, R32 ;  /* 0x0000600019087824 */ /* 0x002fe200078e0220 */
        /* <DEDUP_REMOVED lines=48> */
[----:B-1----:R-:W-:-:S03]  /*20980*/  IADD3.X R5, RZ, R5, RZ, P0, !PT ;  /* 0x00000005ff057210 */ /* 0x002fc600007fe4ff */
        /* <DEDUP_REMOVED lines=12> */
.L_x_15695:
        /* <DEDUP_REMOVED lines=11> */
.L_x_15464:
        /* <DEDUP_REMOVED lines=11> */
.L_x_15465:
[----:B------:R0:W-:Y:S01]  /*20bb0*/  SYNCS.ARRIVE.TRANS64.A1T0 RZ, [R6+URZ+0x32450], RZ ;  /* 0x032450ff06ff79a7 */ /* 0x0001e2000810003f */
[----:B------:R-:W-:Y:S05]  /*20bc0*/  @P2 BRA `(.L_x_15466) ;  /* 0xfffffff000a02947 */ /* 0x000fea000383ffff */
.L_x_15453:
[----:B------:R-:W-:Y:S05]  /*20bd0*/  BSYNC B0 ;  /* 0x0000000000007941 */ /* 0x000fea0003800000 */
.L_x_15452:
        /* <DEDUP_REMOVED lines=20> */
.L_x_15468:
[----:B------:R-:W-:Y:S05]  /*20d20*/  BSYNC B0 ;  /* 0x0000000000007941 */ /* 0x000fea0003800000 */
.L_x_15467:
[----:B------:R-:W-:Y:S02]  /*20d30*/  LOP3.LUT R27, R27, R0, RZ, 0x3c, !PT ;  /* 0x000000001b1b7212 */ /* 0x000fe400078e3cff */
[----:B------:R-:W-:-:S07]  /*20d40*/  SEL R25, R25, RZ, P0 ;  /* 0x000000ff19197207 */ /* 0x000fce0000000000 */
.L_x_15421:
[----:B------:R-:W-:Y:S05]  /*20d50*/  BSYNC B7 ;  /* 0x0000000000077941 */ /* 0x000fea0003800000 */
.L_x_15419:
        /* <DEDUP_REMOVED lines=11> */
.L_x_15469:
[----:B0-----:R-:W0:Y:S01]  /*20e10*/  S2R R8, SR_TID.X ;  /* 0x0000000000087919 */ /* 0x001e220000002100 */
        /* <DEDUP_REMOVED lines=10> */
[----:B--23--:R4:W2:Y:S02]  /*20ec0*/  @!P1 LDG.E R6, desc[UR40][R2.64] ;  /* 0x0000002802069981 */ /* 0x00c8a4000c1e1900 */
        /* <DEDUP_REMOVED lines=10> */
[----:B--2---:R-:W-:-:S02]  /*20f70*/  @!P1 MOV R17, R6 ;  /* 0x0000000600119202 */ /* 0x004fc40000000f00 */
[----:B------:R-:W-:Y:S01]  /*20f80*/  MOV R6, RZ ;  /* 0x000000ff00067202 */ /* 0x000fe20000000f00 */
        /* <DEDUP_REMOVED lines=19> */
.L_x_15705:
[----:B------:R-:W-:Y:S02]  /*210c0*/  ULDC UR4, c[0x0][0xd38] ;  /* 0x00034e0000047ab9 */ /* 0x000fe40000000800 */
[----:B------:R-:W-:-:S04]  /*210d0*/  IMAD.U32 R5, RZ, RZ, UR4 ;  /* 0x00000004ff057e24 */ /* 0x000fc8000f8e00ff */
[----:B--2---:R-:W-:-:S04]  /*210e0*/  IMAD R14, R14, R5, RZ ;  /* 0x000000050e0e7224 */ /* 0x004fc800078e02ff */
[----:B------:R-:W-:-:S05]  /*210f0*/  IMAD.IADD R7, R7, 0x1, R14 ;  /* 0x0000000107077824 */ /* 0x000fca00078e020e */
[----:B------:R-:W-:-:S13]  /*21100*/  ISETP.GT.AND P6, PT, R7, R0, PT ;  /* 0x000000000700720c */ /* 0x000fda0003fc4270 */
[----:B------:R-:W-:Y:S05]  /*21110*/  @P6 BRA `(.L_x_15472) ;  /* 0x0000000000a46947 */ /* 0x000fea0003800000 */
.L_x_15475:
        /* <DEDUP_REMOVED lines=35> */
.L_x_15713:
[----:B------:R-:W-:Y:S02]  /*21350*/  ULDC UR4, c[0x0][0xd38] ;  /* 0x00034e0000047ab9 */ /* 0x000fe40000000800 */
[----:B------:R-:W-:-:S04]  /*21360*/  IMAD.U32 R5, RZ, RZ, UR4 ;  /* 0x00000004ff057e24 */ /* 0x000fc8000f8e00ff */
[----:B--2---:R-:W-:-:S04]  /*21370*/  IMAD R14, R14, R5, RZ ;  /* 0x000000050e0e7224 */ /* 0x004fc800078e02ff */
[----:B------:R-:W-:-:S05]  /*21380*/  IMAD.IADD R7, R14, 0x1, R7 ;  /* 0x000000010e077824 */ /* 0x000fca00078e0207 */
[----:B------:R-:W-:-:S13]  /*21390*/  ISETP.GT.AND P6, PT, R7, R0, PT ;  /* 0x000000000700720c */ /* 0x000fda0003fc4270 */
[----:B------:R-:W-:Y:S05]  /*213a0*/  @!P6 BRA `(.L_x_15475) ;  /* 0xfffffffc005ce947 */ /* 0x000fea000383ffff */
.L_x_15472:
        /* <DEDUP_REMOVED lines=10> */
.L_x_15718:
[----:B------:R-:W-:-:S13]  /*21450*/  ISETP.NE.AND P0, PT, R3, RZ, PT ;  /* 0x000000ff0300720c */ /* 0x000fda0003f05270 */
[----:B------:R-:W-:Y:S05]  /*21460*/  @!P0 BRA `(.L_x_15477) ;  /* 0x0000000000108947 */ /* 0x000fea0003800000 */
[----:B------:R-:W-:Y:S01]  /*21470*/  UMOV UR4, 0xffffffff ;  /* 0xffffffff00047882 */ /* 0x000fe20000000000 */
[----:B--2---:R-:W-:Y:S02]  /*21480*/  IADD3 R12, R12, -0x1, RZ ;  /* 0xffffffff0c0c7810 */ /* 0x004fe40007ffe0ff */
[----:B------:R-:W-:Y:S05]  /*21490*/  BRA.DIV UR4, `(.L_x_15478) ;  /* 0x00000072046c7947 */ /* 0x000fea000b800000 */
[----:B------:R2:W0:Y:S02]  /*214a0*/  SHFL.IDX PT, R6, R2, R12, 0x1f ;  /* 0x00001f0c02067589 */ /* 0x00042400000e0000 */
.L_x_15477:
        /* <DEDUP_REMOVED lines=59> */
.L_x_15479:
[----:B--2---:R-:W0:Y:S02]  /*21860*/  LDC.64 R2, c[0x0][0xd90] ;  /* 0x00036400ff027b82 */ /* 0x004e240000000a00 */
        /* <DEDUP_REMOVED lines=59> */
.L_x_15480:
[----:B------:R-:W-:-:S05]  /*21c20*/  LOP3.LUT R2, RZ, R2, RZ, 0x33, !PT ;  /* 0x00000002ff027212 */ /* 0x000fca00078e33ff */
[----:B------:R-:W-:Y:S01]  /*21c30*/  IMAD.IADD R17, R17, 0x1, R2 ;  /* 0x0000000111117824 */ /* 0x000fe200078e0202 */
[----:B------:R-:W-:Y:S06]  /*21c40*/  BRA `(.L_x_15481) ;  /* 0x00000000001c7947 */ /* 0x000fec0003800000 */
.L_x_15473:
[----:B------:R-:W-:Y:S01]  /*21c50*/  UMOV UR4, URZ ;  /* 0x0000003f00047c82 */ /* 0x000fe20008000000 */
[----:B------:R-:W-:Y:S01]  /*21c60*/  UMOV UR5, URZ ;  /* 0x0000003f00057c82 */ /* 0x000fe20008000000 */
[----:B------:R-:W-:Y:S01]  /*21c70*/  ULDC UR6, c[0x0][0xd3c] ;  /* 0x00034f0000067ab9 */ /* 0x000fe20000000800 */
[----:B------:R-:W-:Y:S02]  /*21c80*/  IMAD.MOV.U32 R16, RZ, RZ, R0 ;  /* 0x000000ffff107224 */ /* 0x000fe400078e0000 */
[----:B------:R-:W-:Y:S02]  /*21c90*/  IMAD.U32 R17, RZ, RZ, UR4 ;  /* 0x00000004ff117e24 */ /* 0x000fe4000f8e00ff */
[----:B------:R-:W-:Y:S02]  /*21ca0*/  IMAD.U32 R18, RZ, RZ, UR5 ;  /* 0x00000005ff127e24 */ /* 0x000fe4000f8e00ff */
[----:B------:R-:W-:-:S07]  /*21cb0*/  IMAD.U32 R19, RZ, RZ, UR6 ;  /* 0x00000006ff137e24 */ /* 0x000fce000f8e00ff */
.L_x_15481:
        /* <DEDUP_REMOVED lines=10> */
.L_x_15470:
[----:B------:R-:W-:Y:S02]  /*21d60*/  ULDC UR4, c[0x0][0xd3c] ;  /* 0x00034f0000047ab9 */ /* 0x000fe40000000800 */
[----:B----4-:R-:W-:-:S13]  /*21d70*/  ISETP.GE.AND P0, PT, R19, UR4, PT ;  /* 0x0000000413007c0c */ /* 0x010fda000bf06270 */
[----:B------:R-:W-:Y:S05]  /*21d80*/  @!P0 BRA `(.L_x_15482) ;  /* 0xffffff8c00f88947 */ /* 0x000fea000383ffff */
[----:B------:R-:W-:Y:S05]  /*21d90*/  BSYNC B8 ;  /* 0x0000000000087941 */ /* 0x000fea0003800000 */
.L_x_15373:
        /* <DEDUP_REMOVED lines=12> */
.L_x_15721:
[----:B------:R-:W-:Y:S05]  /*21e60*/  BSYNC B0 ;  /* 0x0000000000007941 */ /* 0x000fea0003800000 */
.L_x_15483:
[----:B------:R-:W-:-:S03]  /*21e70*/  UMOV UR4, 0xffffffff ;  /* 0xffffffff00047882 */ /* 0x000fc60000000000 */
[----:B------:R-:W-:Y:S05]  /*21e80*/  BRA.DIV UR4, `(.L_x_15485) ;  /* 0x0000006a042c7947 */ /* 0x000fea000b800000 */
[----:B-1----:R-:W1:Y:S02]  /*21e90*/  S2R R0, SR_TID.X ;  /* 0x0000000000007919 */ /* 0x002e640000002100 */
[----:B-1----:R-:W-:-:S04]  /*21ea0*/  SHF.R.U32.HI R0, RZ, 0x5, R0 ;  /* 0x00000005ff007819 */ /* 0x002fc80000011600 */
[----:B------:R-:W-:-:S05]  /*21eb0*/  LOP3.LUT R0, R0, 0x3, RZ, 0xc0, !PT ;  /* 0x0000000300007812 */ /* 0x000fca00078ec0ff */
[----:B------:R1:W4:Y:S02]  /*21ec0*/  SHFL.IDX PT, R14, R0, RZ, 0x1f ;  /* 0x00001fff000e7589 */ /* 0x00032400000e0000 */
.L_x_15724:
[----:B----4-:R-:W-:-:S13]  /*21ed0*/  ISETP.NE.AND P0, PT, R14, RZ, PT ;  /* 0x000000ff0e00720c */ /* 0x010fda0003f05270 */
[----:B------:R-:W-:Y:S05]  /*21ee0*/  @P0 BRA `(.L_x_15192) ;  /* 0x0000000000880947 */ /* 0x000fea0003800000 */
[----:B------:R-:W-:-:S03]  /*21ef0*/  UMOV UR4, 0xffffffff ;  /* 0xffffffff00047882 */ /* 0x000fc60000000000 */
[----:B------:R-:W-:Y:S05]  /*21f00*/  BRA.DIV UR4, `(.L_x_15486) ;  /* 0x0000006a04407947 */ /* 0x000fea000b800000 */
[----:B------:R-:W-:-:S13]  /*21f10*/  ELECT P6, URZ, PT ;  /* 0x00000000003f782f */ /* 0x000fda00038c0000 */
.L_x_15727:
[----:B------:R-:W-:Y:S05]  /*21f20*/  @!P6 BRA `(.L_x_15192) ;  /* 0x000000000078e947 */ /* 0x000fea0003800000 */
[----:B------:R-:W-:-:S06]  /*21f30*/  ULOP3.LUT UR4, UR36, 0x2, URZ, 0xfc, !UPT ;  /* 0x0000000224047892 */ /* 0x000fcc000f8efc3f */
[----:B-1----:R-:W-:-:S04]  /*21f40*/  MOV R0, UR4 ;  /* 0x0000000400007c02 */ /* 0x002fc80008000f00 */
[----:B------:R-:W-:-:S13]  /*21f50*/  ISETP.NE.AND P0, PT, R0, 0x3, PT ;  /* 0x000000030000780c */ /* 0x000fda0003f05270 */
[----:B------:R-:W-:Y:S05]  /*21f60*/  @!P0 BRA `(.L_x_15487) ;  /* 0x0000000000048947 */ /* 0x000fea0003800000 */
[----:B------:R-:W-:Y:S01]  /*21f70*/  BPT.TRAP 0x1 ;  /* 0x000000040000795c */ /* 0x000fe20000300000 */
.L_x_15487:
[----:B------:R-:W-:Y:S01]  /*21f80*/  IMAD R3, R25, 0x8, R5 ;  /* 0x0000000819037824 */ /* 0x000fe200078e0205 */
[----:B------:R-:W-:Y:S01]  /*21f90*/  SHF.L.U32 R2, R27, 0x1f, RZ ;  /* 0x0000001f1b027819 */ /* 0x000fe200000006ff */
[----:B------:R-:W-:-:S03]  /*21fa0*/  VIADD R25, R25, 0x1 ;  /* 0x0000000119197836 */ /* 0x000fc60000000000 */
[----:B------:R-:W1:Y:S02]  /*21fb0*/  SYNCS.PHASECHK.TRANS64.TRYWAIT P1, [R3+URZ+0x32440], R2 ;  /* 0x03244002030075a7 */ /* 0x000e64000802017f */
[----:B------:R-:W-:-:S04]  /*21fc0*/  ISETP.NE.AND P2, PT, R25, 0x2, PT ;  /* 0x000000021900780c */ /* 0x000fc80003f45270 */
[----:B------:R-:W-:Y:S01]  /*21fd0*/  SEL R0, RZ, 0x1, P2 ;  /* 0x00000001ff007807 */ /* 0x000fe20001000000 */
[----:B-1----:R-:W-:Y:S08]  /*21fe0*/  @!P1 BRA `(.L_x_15488) ;  /* 0x0000006800289947 */ /* 0x002ff00003800000 */
.L_x_15728:
[----:B------:R-:W-:Y:S02]  /*21ff0*/  SEL R25, R25, RZ, P2 ;  /* 0x000000ff19197207 */ /* 0x000fe40001000000 */
[----:B------:R-:W-:Y:S01]  /*22000*/  LOP3.LUT R0, R27, R0, RZ, 0x3c, !PT ;  /* 0x000000001b007212 */ /* 0x000fe200078e3cff */
[----:B------:R-:W-:Y:S06]  /*22010*/  @!P0 BRA `(.L_x_15489) ;  /* 0x0000000000048947 */ /* 0x000fec0003800000 */
[----:B------:R-:W-:Y:S01]  /*22020*/  BPT.TRAP 0x1 ;  /* 0x000000040000795c */ /* 0x000fe20000300000 */
.L_x_15489:
[----:B------:R-:W-:Y:S01]  /*22030*/  IMAD R25, R25, 0x8, R5 ;  /* 0x0000000819197824 */ /* 0x000fe200078e0205 */
[----:B------:R-:W-:-:S04]  /*22040*/  SHF.L.U32 R0, R0, 0x1f, RZ ;  /* 0x0000001f00007819 */ /* 0x000fc800000006ff */
[----:B------:R-:W4:Y:S02]  /*22050*/  SYNCS.PHASECHK.TRANS64.TRYWAIT P1, [R25+URZ+0x32440], R0 ;  /* 0x03244000190075a7 */ /* 0x000f24000802017f */
[----:B----4-:R-:W-:Y:S05]  /*22060*/  @!P1 BRA `(.L_x_15490) ;  /* 0x00000068001c9947 */ /* 0x010fea0003800000 */
.L_x_15729:
[----:B------:R-:W-:Y:S05]  /*22070*/  @!P0 BRA `(.L_x_15491) ;  /* 0x0000000000048947 */ /* 0x000fea0003800000 */
[----:B------:R-:W-:Y:S01]  /*22080*/  BPT.TRAP 0x1 ;  /* 0x000000040000795c */ /* 0x000fe20000300000 */
.L_x_15491:
[----:B------:R-:W5:Y:S02]  /*22090*/  SYNCS.PHASECHK.TRANS64.TRYWAIT P1, [R3+URZ+0x32460], R2 ;  /* 0x03246002030075a7 */ /* 0x000f64000802017f */
[----:B-----5:R-:W-:Y:S05]  /*220a0*/  @!P1 BRA `(.L_x_15492) ;  /* 0x0000006800209947 */ /* 0x020fea0003800000 */
.L_x_15730:
[----:B------:R-:W-:Y:S05]  /*220b0*/  @!P0 BRA `(.L_x_15493) ;  /* 0x0000000000048947 */ /* 0x000fea0003800000 */
[----:B------:R-:W-:Y:S01]  /*220c0*/  BPT.TRAP 0x1 ;  /* 0x000000040000795c */ /* 0x000fe20000300000 */
.L_x_15493:
[----:B------:R0:W0:Y:S02]  /*220d0*/  SYNCS.PHASECHK.TRANS64.TRYWAIT P0, [R25+URZ+0x32460], R0 ;  /* 0x03246000190075a7 */ /* 0x000024000800017f */
[----:B0-----:R-:W-:Y:S05]  /*220e0*/  @!P0 NANOSLEEP.SYNCS 0x989680 ;  /* 0x009896800000895d */ /* 0x001fea0003900000 */
[----:B------:R-:W0:Y:S02]  /*220f0*/  @!P0 SYNCS.PHASECHK.TRANS64 P0, [R25+URZ+0x32460], R0 ;  /* 0x03246000190085a7 */ /* 0x000e24000800007f */
[----:B0-----:R-:W-:Y:S05]  /*22100*/  @!P0 BRA `(.L_x_15493) ;  /* 0xfffffffc00f08947 */ /* 0x001fea000383ffff */
.L_x_15192:
[----:B------:R-:W-:Y:S05]  /*22110*/  BSYNC B9 ;  /* 0x0000000000097941 */ /* 0x000fea0003800000 */
.L_x_15189:
[----:B------:R-:W-:Y:S05]  /*22120*/  EXIT ;  /* 0x000000000000794d */ /* 0x000fea0003800000 */
.L_x_15212:
[----:B0-----:R0:W1:Y:S02]  /*22130*/  SYNCS.PHASECHK.TRANS64.TRYWAIT P5, [R87+URZ+0x32490], R93 ;  /* 0x0324905d570075a7 */ /* 0x00106400080a017f */
[----:B-1----:R-:W-:Y:S05]  /*22140*/  @!P5 NANOSLEEP.SYNCS 0x989680 ;  /* 0x009896800000d95d */ /* 0x002fea0003900000 */
[----:B------:R-:W1:Y:S02]  /*22150*/  @!P5 SYNCS.PHASECHK.TRANS64 P5, [R87+URZ+0x32490], R93 ;  /* 0x0324905d5700d5a7 */ /* 0x000e6400080a007f */
[----:B-1----:R-:W-:Y:S05]  /*22160*/  @!P5 BRA `(.L_x_15212) ;  /* 0xfffffffc00f0d947 */ /* 0x002fea000383ffff */
[----:B------:R-:W-:Y:S05]  /*22170*/  BRA `(.L_x_15494) ;  /* 0xfffffe1400cc7947 */ /* 0x000fea000383ffff */
.L_x_15213:
        /* <DEDUP_REMOVED lines=8> */
.L_x_15496:
[----:B------:R-:W-:Y:S05]  /*22200*/  BSYNC B1 ;  /* 0x0000000000017941 */ /* 0x000fea0003800000 */
.L_x_15495:
        /* <DEDUP_REMOVED lines=8> */
.L_x_15497:
[----:B------:R-:W-:Y:S05]  /*22290*/  BRA `(.L_x_15498) ;  /* 0xfffffe1400987947 */ /* 0x000fea000383ffff */
.L_x_15222:
[----:B------:R-:W-:Y:S01]  /*222a0*/  BSSY B1, `(.L_x_15499) ;  /* 0x0000008000017945 */ /* 0x000fe20003800000 */
[----:B0---4-:R-:W-:Y:S01]  /*222b0*/  IMAD.MOV.U32 R13, RZ, RZ, R97 ;  /* 0x000000ffff0d7224 */ /* 0x011fe200078e0061 */
[----:B------:R-:W-:Y:S01]  /*222c0*/  MOV R15, 0xffffffff ;  /* 0xffffffff000f7802 */ /* 0x000fe20000000f00 */
[----:B------:R-:W-:Y:S02]  /*222d0*/  IMAD.MOV.U32 R12, RZ, RZ, 0x1 ;  /* 0x00000001ff0c7424 */ /* 0x000fe400078e00ff */
[----:B------:R-:W-:-:S07]  /*222e0*/  IMAD.MOV.U32 R11, RZ, RZ, 0x1c1f ;  /* 0x00001c1fff0b7424 */ /* 0x000fce00078e00ff */
[----:B-123--:R-:W-:Y:S05]  /*222f0*/  WARPSYNC.COLLECTIVE R15, `(.L_x_15500) ;  /* 0x000000000f087348 */ /* 0x00efea0003c00000 */
[----:B---3--:R0:W3:Y:S02]  /*22300*/  SHFL.IDX P6, R14, R13, R12, R11 ;  /* 0x0000000c0d0e7389 */ /* 0x0080e400000c000b */
[----:B0123--:R-:W-:Y:S01]  /*22310*/  ENDCOLLECTIVE ;  /* 0x000000000000791b */ /* 0x00ffe20003800000 */
.L_x_15500:
[----:B------:R-:W-:Y:S05]  /*22320*/  BSYNC B1 ;  /* 0x0000000000017941 */ /* 0x000fea0003800000 */
.L_x_15499:
        /* <DEDUP_REMOVED lines=8> */
.L_x_15501:
[----:B------:R-:W-:Y:S05]  /*223b0*/  BRA `(.L_x_15502) ;  /* 0xfffffe1c00147947 */ /* 0x000fea000383ffff */
.L_x_15232:
[----:B-1----:R1:W2:Y:S02]  /*223c0*/  SYNCS.PHASECHK.TRANS64.TRYWAIT P4, [R87+URZ+0x32490], R93 ;  /* 0x0324905d570075a7 */ /* 0x0022a4000808017f */
[----:B--2---:R-:W-:Y:S05]  /*223d0*/  @!P4 NANOSLEEP.SYNCS 0x989680 ;  /* 0x009896800000c95d */ /* 0x004fea0003900000 */
[----:B------:R-:W2:Y:S02]  /*223e0*/  @!P4 SYNCS.PHASECHK.TRANS64 P4, [R87+URZ+0x32490], R93 ;  /* 0x0324905d5700c5a7 */ /* 0x000ea4000808007f */
[----:B--2---:R-:W-:Y:S05]  /*223f0*/  @!P4 BRA `(.L_x_15232) ;  /* 0xfffffffc00f0c947 */ /* 0x004fea000383ffff */
[----:B------:R-:W-:Y:S05]  /*22400*/  BRA `(.L_x_15503) ;  /* 0xfffffe2400dc7947 */ /* 0x000fea000383ffff */
.L_x_15233:
        /* <DEDUP_REMOVED lines=8> */
.L_x_15505:
[----:B------:R-:W-:Y:S05]  /*22490*/  BSYNC B1 ;  /* 0x0000000000017941 */ /* 0x000fea0003800000 */
.L_x_15504:
        /* <DEDUP_REMOVED lines=8> */
.L_x_15506:
[----:B------:R-:W-:Y:S01]  /*22520*/  IMAD.MOV.U32 R98, RZ, RZ, R14 ;  /* 0x000000ffff627224 */ /* 0x000fe200078e000e */
[----:B------:R-:W-:Y:S06]  /*22530*/  BRA `(.L_x_15507) ;  /* 0xfffffe2400a87947 */ /* 0x000fec000383ffff */
.L_x_15238:
        /* <DEDUP_REMOVED lines=8> */
.L_x_15509:
[----:B------:R-:W-:Y:S05]  /*225c0*/  BSYNC B1 ;  /* 0x0000000000017941 */ /* 0x000fea0003800000 */
.L_x_15508:
        /* <DEDUP_REMOVED lines=8> */
.L_x_15510:
[----:B------:R-:W-:Y:S01]  /*22650*/  IMAD.MOV.U32 R96, RZ, RZ, R14 ;  /* 0x000000ffff607224 */ /* 0x000fe200078e000e */
[----:B------:R-:W-:Y:S06]  /*22660*/  BRA `(.L_x_15511) ;  /* 0xfffffe2c003c7947 */ /* 0x000fec000383ffff */
.L_x_15243:
[----:B0-----:R0:W1:Y:S02]  /*22670*/  SYNCS.PHASECHK.TRANS64.TRYWAIT P2, [R87+URZ+0x32490], R93 ;  /* 0x0324905d570075a7 */ /* 0x001064000804017f */
[----:B-1----:R-:W-:Y:S05]  /*22680*/  @!P2 NANOSLEEP.SYNCS 0x989680 ;  /* 0x009896800000a95d */ /* 0x002fea0003900000 */
[----:B------:R-:W1:Y:S02]  /*22690*/  @!P2 SYNCS.PHASECHK.TRANS64 P2, [R87+URZ+0x32490], R93 ;  /* 0x0324905d5700a5a7 */ /* 0x000e64000804007f */
[----:B-1----:R-:W-:Y:S05]  /*226a0*/  @!P2 BRA `(.L_x_15243) ;  /* 0xfffffffc00f0a947 */ /* 0x002fea000383ffff */
[----:B------:R-:W-:Y:S05]  /*226b0*/  BRA `(.L_x_15512) ;  /* 0xfffffe3400347947 */ /* 0x000fea000383ffff */
.L_x_15244:
        /* <DEDUP_REMOVED lines=8> */
.L_x_15514:
[----:B------:R-:W-:Y:S05]  /*22740*/  BSYNC B1 ;  /* 0x0000000000017941 */ /* 0x000fea0003800000 */
.L_x_15513:
        /* <DEDUP_REMOVED lines=8> */
.L_x_15515:
[----:B------:R-:W-:Y:S01]  /*227d0*/  IMAD.MOV.U32 R7, RZ, RZ, R14 ;  /* 0x000000ffff077224 */ /* 0x000fe200078e000e */
[----:B------:R-:W-:Y:S06]  /*227e0*/  BRA `(.L_x_15516) ;  /* 0xfffffe3400507947 */ /* 0x000fec000383ffff */
.L_x_15247:
        /* <DEDUP_REMOVED lines=8> */
.L_x_15518:
[----:B------:R-:W-:Y:S05]  /*22870*/  BSYNC B1 ;  /* 0x0000000000017941 */ /* 0x000fea0003800000 */
.L_x_15517:
        /* <DEDUP_REMOVED lines=8> */
.L_x_15519:
[----:B------:R-:W-:Y:S01]  /*22900*/  IMAD.MOV.U32 R7, RZ, RZ, R14 ;  /* 0x000000ffff077224 */ /* 0x000fe200078e000e */
[----:B------:R-:W-:Y:S06]  /*22910*/  BRA `(.L_x_15520) ;  /* 0xfffffe34004c7947 */ /* 0x000fec000383ffff */
.L_x_15251:
[----:B---3--:R3:W4:Y:S02]  /*22920*/  SYNCS.PHASECHK.TRANS64.TRYWAIT P3, [R87+URZ+0x324b0], R93 ;  /* 0x0324b05d570075a7 */ /* 0x008724000806017f */
[----:B----4-:R-:W-:Y:S05]  /*22930*/  @!P3 NANOSLEEP.SYNCS 0x989680 ;  /* 0x009896800000b95d */ /* 0x010fea0003900000 */
[----:B------:R-:W4:Y:S02]  /*22940*/  @!P3 SYNCS.PHASECHK.TRANS64 P3, [R87+URZ+0x324b0], R93 ;  /* 0x0324b05d5700b5a7 */ /* 0x000f24000806007f */
[----:B----4-:R-:W-:Y:S05]  /*22950*/  @!P3 BRA `(.L_x_15251) ;  /* 0xfffffffc00f0b947 */ /* 0x010fea000383ffff */
[----:B------:R-:W-:Y:S05]  /*22960*/  BRA `(.L_x_15521) ;  /* 0xfffffe3400c47947 */ /* 0x000fea000383ffff */
.L_x_15261:
[----:B------:R-:W-:Y:S01]  /*22970*/  BSSY B0, `(.L_x_15522) ;  /* 0x0000007000007945 */ /* 0x000fe20003800000 */
[----:B------:R-:W-:Y:S01]  /*22980*/  IMAD.MOV.U32 R12, RZ, RZ, RZ ;  /* 0x000000ffff0c7224 */ /* 0x000fe200078e00ff */
[----:B------:R-:W-:Y:S01]  /*22990*/  MOV R15, 0xffffffff ;  /* 0xffffffff000f7802 */ /* 0x000fe20000000f00 */
[----:B------:R-:W-:-:S07]  /*229a0*/  IMAD.MOV.U32 R11, RZ, RZ, 0x1f ;  /* 0x0000001fff0b7424 */ /* 0x000fce00078e00ff */
[----:B------:R-:W-:Y:S05]  /*229b0*/  WARPSYNC.COLLECTIVE R15, `(.L_x_15523) ;  /* 0x000000000f087348 */ /* 0x000fea0003c00000 */
[----:B------:R0:W1:Y:S02]  /*229c0*/  SHFL.IDX P6, R14, R13, R12, R11 ;  /* 0x0000000c0d0e7389 */ /* 0x00006400000c000b */
[----:B01----:R-:W-:Y:S01]  /*229d0*/  ENDCOLLECTIVE ;  /* 0x000000000000791b */ /* 0x003fe20003800000 */
.L_x_15523:
[----:B------:R-:W-:Y:S05]  /*229e0*/  BSYNC B0 ;  /* 0x0000000000007941 */ /* 0x000fea0003800000 */
.L_x_15522:
[----:B------:R-:W-:Y:S05]  /*229f0*/  BRA `(.L_x_15524) ;  /* 0xfffffe4400f47947 */ /* 0x000fea000383ffff */
.L_x_15273:
        /* <DEDUP_REMOVED lines=8> */
.L_x_15526:
[----:B------:R-:W-:Y:S05]  /*22a80*/  BSYNC B1 ;  /* 0x0000000000017941 */ /* 0x000fea0003800000 */
.L_x_15525:
        /* <DEDUP_REMOVED lines=8> */
.L_x_15527:
[----:B------:R-:W-:Y:S02]  /*22b10*/  IMAD.MOV.U32 R13, RZ, RZ, R32 ;  /* 0x000000ffff0d7224 */ /* 0x000fe400078e0020 */
[----:B------:R-:W-:-:S07]  /*22b20*/  IMAD.MOV.U32 R3, RZ, RZ, R14 ;  /* 0x000000ffff037224 */ /* 0x000fce00078e000e */
[----:B------:R-:W-:Y:S05]  /*22b30*/  WARPSYNC.COLLECTIVE R15, `(.L_x_15528) ;  /* 0x000000000f087348 */ /* 0x000fea0003c00000 */
[----:B------:R0:W1:Y:S02]  /*22b40*/  SHFL.IDX P6, R14, R13, R12, R11 ;  /* 0x0000000c0d0e7389 */ /* 0x00006400000c000b */
[----:B01----:R-:W-:Y:S01]  /*22b50*/  ENDCOLLECTIVE ;  /* 0x000000000000791b */ /* 0x003fe20003800000 */
.L_x_15528:
[----:B------:R-:W-:Y:S02]  /*22b60*/  IMAD.MOV.U32 R13, RZ, RZ, R30 ;  /* 0x000000ffff0d7224 */ /* 0x000fe400078e001e */
[----:B------:R-:W-:-:S07]  /*22b70*/  IMAD.MOV.U32 R7, RZ, RZ, R14 ;  /* 0x000000ffff077224 */ /* 0x000fce00078e000e */
[----:B------:R-:W-:Y:S05]  /*22b80*/  WARPSYNC.COLLECTIVE R15, `(.L_x_15529) ;  /* 0x000000000f087348 */ /* 0x000fea0003c00000 */
[----:B------:R0:W1:Y:S02]  /*22b90*/  SHFL.IDX P6, R14, R13, R12, R11 ;  /* 0x0000000c0d0e7389 */ /* 0x00006400000c000b */
[----:B01----:R-:W-:Y:S01]  /*22ba0*/  ENDCOLLECTIVE ;  /* 0x000000000000791b */ /* 0x003fe20003800000 */
.L_x_15529:
[----:B------:R-:W-:Y:S01]  /*22bb0*/  IMAD.MOV.U32 R8, RZ, RZ, R14 ;  /* 0x000000ffff087224 */ /* 0x000fe200078e000e */
[----:B------:R-:W-:Y:S06]  /*22bc0*/  BRA `(.L_x_15530) ;  /* 0xfffffe4c00807947 */ /* 0x000fec000383ffff */
.L_x_15276:
[----:B------:R-:W-:Y:S01]  /*22bd0*/  BSSY B1, `(.L_x_15531) ;  /* 0x0000008000017945 */ /* 0x000fe20003800000 */
[----:B------:R-:W-:Y:S01]  /*22be0*/  IMAD.MOV.U32 R13, RZ, RZ, R31 ;  /* 0x000000ffff0d7224 */ /* 0x000fe200078e001f */
[----:B------:R-:W-:Y:S01]  /*22bf0*/  MOV R12, 0x1 ;  /* 0x00000001000c7802 */ /* 0x000fe20000000f00 */
[----:B------:R-:W-:Y:S02]  /*22c00*/  IMAD.MOV.U32 R11, RZ, RZ, 0x1c1f ;  /* 0x00001c1fff0b7424 */ /* 0x000fe400078e00ff */
[----:B------:R-:W-:-:S07]  /*22c10*/  IMAD.MOV.U32 R15, RZ, RZ, -0x1 ;  /* 0xffffffffff0f7424 */ /* 0x000fce00078e00ff */
[----:B-1--4-:R-:W-:Y:S05]  /*22c20*/  WARPSYNC.COLLECTIVE R15, `(.L_x_15532) ;  /* 0x000000000f087348 */ /* 0x012fea0003c00000 */
[----:B------:R0:W2:Y:S02]  /*22c30*/  SHFL.IDX P6, R14, R13, R12, R11 ;  /* 0x0000000c0d0e7389 */ /* 0x0000a400000c000b */
[----:B012-4-:R-:W-:Y:S01]  /*22c40*/  ENDCOLLECTIVE ;  /* 0x000000000000791b */ /* 0x017fe20003800000 */
.L_x_15532:
[----:B------:R-:W-:Y:S05]  /*22c50*/  BSYNC B1 ;  /* 0x0000000000017941 */ /* 0x000fea0003800000 */
.L_x_15531:
        /* <DEDUP_REMOVED lines=8> */
.L_x_15533:
[----:B------:R-:W-:Y:S01]  /*22ce0*/  IMAD.MOV.U32 R13, RZ, RZ, R32 ;  /* 0x000000ffff0d7224 */ /* 0x000fe200078e0020 */
[----:B------:R-:W-:-:S07]  /*22cf0*/  MOV R6, R14 ;  /* 0x0000000e00067202 */ /* 0x000fce0000000f00 */
[----:B------:R-:W-:Y:S05]  /*22d00*/  WARPSYNC.COLLECTIVE R15, `(.L_x_15534) ;  /* 0x000000000f087348 */ /* 0x000fea0003c00000 */
[----:B------:R0:W1:Y:S02]  /*22d10*/  SHFL.IDX P6, R14, R13, R12, R11 ;  /* 0x0000000c0d0e7389 */ /* 0x00006400000c000b */
[----:B01----:R-:W-:Y:S01]  /*22d20*/  ENDCOLLECTIVE ;  /* 0x000000000000791b */ /* 0x003fe20003800000 */
.L_x_15534:
[----:B------:R-:W-:Y:S02]  /*22d30*/  IMAD.MOV.U32 R13, RZ, RZ, R30 ;  /* 0x000000ffff0d7224 */ /* 0x000fe400078e001e */
[----:B------:R-:W-:-:S07]  /*22d40*/  IMAD.MOV.U32 R7, RZ, RZ, R14 ;  /* 0x000000ffff077224 */ /* 0x000fce00078e000e */
[----:B------:R-:W-:Y:S05]  /*22d50*/  WARPSYNC.COLLECTIVE R15, `(.L_x_15535) ;  /* 0x000000000f087348 */ /* 0x000fea0003c00000 */
[----:B------:R0:W1:Y:S02]  /*22d60*/  SHFL.IDX P6, R14, R13, R12, R11 ;  /* 0x0000000c0d0e7389 */ /* 0x00006400000c000b */
[----:B01----:R-:W-:Y:S01]  /*22d70*/  ENDCOLLECTIVE ;  /* 0x000000000000791b */ /* 0x003fe20003800000 */
.L_x_15535:
[----:B------:R-:W-:Y:S01]  /*22d80*/  IMAD.MOV.U32 R30, RZ, RZ, R14 ;  /* 0x000000ffff1e7224 */ /* 0x000fe200078e000e */
[----:B------:R-:W-:Y:S06]  /*22d90*/  BRA `(.L_x_15536) ;  /* 0xfffffe4c00e07947 */ /* 0x000fec000383ffff */
.L_x_15280:
[----:B0-----:R0:W1:Y:S02]  /*22da0*/  SYNCS.PHASECHK.TRANS64.TRYWAIT P0, [R22+URZ+0x32400], R33 ;  /* 0x03240021160075a7 */ /* 0x001064000800017f */
[----:B-1----:R-:W-:Y:S05]  /*22db0*/  @!P0 NANOSLEEP.SYNCS 0x989680 ;  /* 0x009896800000895d */ /* 0x002fea0003900000 */
[----:B------:R-:W1:Y:S02]  /*22dc0*/  @!P0 SYNCS.PHASECHK.TRANS64 P0, [R22+URZ+0x32400], R33 ;  /* 0x03240021160085a7 */ /* 0x000e64000800007f */
[----:B-1----:R-:W-:Y:S05]  /*22dd0*/  @!P0 BRA `(.L_x_15280) ;  /* 0xfffffffc00f08947 */ /* 0x002fea000383ffff */
[----:B------:R-:W-:Y:S05]  /*22de0*/  BRA `(.L_x_15537) ;  /* 0xfffffe5000d47947 */ /* 0x000fea000383ffff */
.L_x_15288:
        /* <DEDUP_REMOVED lines=9> */
.L_x_15539:
[----:B------:R-:W-:Y:S05]  /*22e80*/  BSYNC B1 ;  /* 0x0000000000017941 */ /* 0x000fea0003800000 */
.L_x_15538:
        /* <DEDUP_REMOVED lines=10> */
.L_x_15540:
[----:B------:R-:W-:Y:S02]  /*22f30*/  IMAD.MOV.U32 R13, RZ, RZ, R25 ;  /* 0x000000ffff0d7224 */ /* 0x000fe400078e0019 */
[----:B------:R-:W-:-:S07]  /*22f40*/  IMAD.MOV.U32 R3, RZ, RZ, R14 ;  /* 0x000000ffff037224 */ /* 0x000fce00078e000e */
[----:B------:R-:W-:Y:S05]  /*22f50*/  WARPSYNC.COLLECTIVE R15, `(.L_x_15541) ;  /* 0x000000000f087348 */ /* 0x000fea0003c00000 */
[----:B------:R0:W1:Y:S02]  /*22f60*/  SHFL.IDX P6, R14, R13, R12, R11 ;  /* 0x0000000c0d0e7389 */ /* 0x00006400000c000b */
[----:B01----:R-:W-:Y:S01]  /*22f70*/  ENDCOLLECTIVE ;  /* 0x000000000000791b */ /* 0x003fe20003800000 */
.L_x_15541:
[----:B------:R-:W-:Y:S01]  /*22f80*/  IMAD.MOV.U32 R13, RZ, RZ, R36 ;  /* 0x000000ffff0d7224 */ /* 0x000fe200078e0024 */
[----:B------:R-:W-:-:S07]  /*22f90*/  MOV R4, R14 ;  /* 0x0000000e00047202 */ /* 0x000fce0000000f00 */
[----:B------:R-:W-:Y:S05]  /*22fa0*/  WARPSYNC.COLLECTIVE R15, `(.L_x_15542) ;  /* 0x000000000f087348 */ /* 0x000fea0003c00000 */
[----:B------:R0:W1:Y:S02]  /*22fb0*/  SHFL.IDX P6, R14, R13, R12, R11 ;  /* 0x0000000c0d0e7389 */ /* 0x00006400000c000b */
[----:B01----:R-:W-:Y:S01]  /*22fc0*/  ENDCOLLECTIVE ;  /* 0x000000000000791b */ /* 0x003fe20003800000 */
.L_x_15542:
        /* <DEDUP_REMOVED lines=18> */
[----:B------:R-:W-:-:S02]  /*230f0*/  IMAD.MOV.U32 R11, RZ, RZ, 0x1c1f ;  /* 0x00001c1fff0b7424 */ /* 0x000fc400078e00ff */
[----:B------:R-:W-:Y:S02]  /*23100*/  @!P1 IMAD.MOV.U32 R21, RZ, RZ, R9 ;  /* 0x000000ffff159224 */ /* 0x000fe400078e0009 */
[----:B------:R-:W-:-:S07]  /*23110*/  @!P1 IMAD.MOV.U32 R20, RZ, RZ, R8 ;  /* 0x000000ffff149224 */ /* 0x000fce00078e0008 */
[----:B-----5:R-:W-:Y:S05]  /*23120*/  WARPSYNC.COLLECTIVE R15, `(.L_x_15543) ;  /* 0x000000000f087348 */ /* 0x020fea0003c00000 */
[----:B------:R0:W1:Y:S02]  /*23130*/  SHFL.IDX P6, R14, R13, R12, R11 ;  /* 0x0000000c0d0e7389 */ /* 0x00006400000c000b */
[----:B01---5:R-:W-:Y:S01]  /*23140*/  ENDCOLLECTIVE ;  /* 0x000000000000791b */ /* 0x023fe20003800000 */
.L_x_15543:
[----:B------:R-:W-:Y:S02]  /*23150*/  IMAD.MOV.U32 R3, RZ, RZ, R21 ;  /* 0x000000ffff037224 */ /* 0x000fe400078e0015 */
[----:B------:R-:W-:Y:S01]  /*23160*/  @!P1 IMAD.MOV.U32 R28, RZ, RZ, R10 ;  /* 0x000000ffff1c9224 */ /* 0x000fe200078e000a */
[----:B------:R-:W-:Y:S01]  /*23170*/  MOV R0, R20 ;  /* 0x0000001400007202 */ /* 0x000fe20000000f00 */
[----:B------:R-:W-:Y:S01]  /*23180*/  IMAD.MOV.U32 R8, RZ, RZ, R29 ;  /* 0x000000ffff087224 */ /* 0x000fe200078e001d */
[----:B------:R-:W-:Y:S01]  /*23190*/  PRMT R41, R3, 0x7610, R41 ;  /* 0x0000761003297816 */ /* 0x000fe20000000029 */
[----:B------:R-:W-:Y:S01]  /*231a0*/  @!P1 IMAD.MOV.U32 R32, RZ, RZ, R6 ;  /* 0x000000ffff209224 */ /* 0x000fe200078e0006 */
[----:B------:R-:W-:Y:S01]  /*231b0*/  PRMT R50, R0, 0x7610, R50 ;  /* 0x0000761000327816 */ /* 0x000fe20000000032 */
[----:B------:R-:W-:Y:S01]  /*231c0*/  IMAD.MOV.U32 R0, RZ, RZ, R28 ;  /* 0x000000ffff007224 */ /* 0x000fe200078e001c */
[----:B------:R-:W-:Y:S01]  /*231d0*/  @!P1 MOV R31, R5 ;  /* 0x00000005001f9202 */ /* 0x000fe20000000f00 */
[----:B------:R-:W-:-:S02]  /*231e0*/  @!P1 IMAD.MOV.U32 R30, RZ, RZ, R4 ;  /* 0x000000ffff1e9224 */ /* 0x000fc400078e0004 */
[----:B------:R-:W-:Y:S01]  /*231f0*/  @!P1 IMAD.MOV.U32 R33, RZ, RZ, R7 ;  /* 0x000000ffff219224 */ /* 0x000fe200078e0007 */
        /* <DEDUP_REMOVED lines=8> */
[----:B------:R-:W-:Y:S02]  /*23280*/  PRMT R54, R5, 0x7610, R54 ;  /* 0x0000761005367816 */ /* 0x000fe40000000036 */
[----:B------:R-:W-:Y:S01]  /*23290*/  CS2R R4, SRZ ;  /* 0x0000000000047805 */ /* 0x000fe2000001ff00 */
[----:B------:R-:W-:Y:S01]  /*232a0*/  IMAD.MOV.U32 R3, RZ, RZ, R14 ;  /* 0x000000ffff037224 */ /* 0x000fe200078e000e */
[----:B------:R-:W-:-:S07]  /*232b0*/  PRMT R37, R37, 0x5410, R0 ;  /* 0x0000541025257816 */ /* 0x000fce0000000000 */
[----:B------:R-:W-:Y:S05]  /*232c0*/  WARPSYNC.COLLECTIVE R15, `(.L_x_15544) ;  /* 0x000000000f087348 */ /* 0x000fea0003c00000 */
[----:B------:R0:W1:Y:S02]  /*232d0*/  SHFL.IDX P6, R14, R13, R12, R11 ;  /* 0x0000000c0d0e7389 */ /* 0x00006400000c000b */
[----:B01----:R-:W-:Y:S01]  /*232e0*/  ENDCOLLECTIVE ;  /* 0x000000000000791b */ /* 0x003fe20003800000 */
.L_x_15544:
[----:B------:R-:W-:Y:S01]  /*232f0*/  PRMT R35, R35, 0x5410, R6 ;  /* 0x0000541023237816 */ /* 0x000fe20000000006 */
[----:B------:R-:W-:Y:S02]  /*23300*/  IMAD.MOV.U32 R13, RZ, RZ, R25 ;  /* 0x000000ffff0d7224 */ /* 0x000fe400078e0019 */
[----:B------:R-:W-:-:S07]  /*23310*/  IMAD.MOV.U32 R24, RZ, RZ, R14 ;  /* 0x000000ffff187224 */ /* 0x000fce00078e000e */
[----:B------:R-:W-:Y:S05]  /*23320*/  WARPSYNC.COLLECTIVE R15, `(.L_x_15545) ;  /* 0x000000000f087348 */ /* 0x000fea0003c00000 */
[----:B------:R0:W1:Y:S02]  /*23330*/  SHFL.IDX P6, R14, R13, R12, R11 ;  /* 0x0000000c0d0e7389 */ /* 0x00006400000c000b */
[----:B01----:R-:W-:Y:S01]  /*23340*/  ENDCOLLECTIVE ;  /* 0x000000000000791b */ /* 0x003fe20003800000 */
.L_x_15545:
[----:B------:R-:W-:Y:S02]  /*23350*/  IMAD.MOV.U32 R13, RZ, RZ, R36 ;  /* 0x000000ffff0d7224 */ /* 0x000fe400078e0024 */
[----:B------:R-:W-:-:S07]  /*23360*/  IMAD.MOV.U32 R25, RZ, RZ, R14 ;  /* 0x000000ffff197224 */ /* 0x000fce00078e000e */
[----:B------:R-:W-:Y:S05]  /*23370*/  WARPSYNC.COLLECTIVE R15, `(.L_x_15546) ;  /* 0x000000000f087348 */ /* 0x000fea0003c00000 */
[----:B------:R0:W1:Y:S02]  /*23380*/  SHFL.IDX P6, R14, R13, R12, R11 ;  /* 0x0000000c0d0e7389 */ /* 0x00006400000c000b */
[----:B01----:R-:W-:Y:S01]  /*23390*/  ENDCOLLECTIVE ;  /* 0x000000000000791b */ /* 0x003fe20003800000 */
.L_x_15546:
[----:B------:R-:W-:Y:S05]  /*233a0*/  BRA `(.L_x_15547) ;  /* 0xfffffe5c00a07947 */ /* 0x000fea000383ffff */
.L_x_15292:
[----:B0-----:R0:W1:Y:S02]  /*233b0*/  SYNCS.PHASECHK.TRANS64.TRYWAIT P1, [R22+URZ+0x32400], R13 ;  /* 0x0324000d160075a7 */ /* 0x001064000802017f */
[----:B-1----:R-:W-:Y:S05]  /*233c0*/  @!P1 NANOSLEEP.SYNCS 0x989680 ;  /* 0x009896800000995d */ /* 0x002fea0003900000 */
[----:B------:R-:W1:Y:S02]  /*233d0*/  @!P1 SYNCS.PHASECHK.TRANS64 P1, [R22+URZ+0x32400], R13 ;  /* 0x0324000d160095a7 */ /* 0x000e64000802007f */
[----:B-1----:R-:W-:Y:S05]  /*233e0*/  @!P1 BRA `(.L_x_15292) ;  /* 0xfffffffc00f09947 */ /* 0x002fea000383ffff */
[----:B------:R-:W-:Y:S05]  /*233f0*/  BRA `(.L_x_15548) ;  /* 0xfffffe6000407947 */ /* 0x000fea000383ffff */
.L_x_15298:
[----:B--2---:R2:W4:Y:S02]  /*23400*/  SYNCS.PHASECHK.TRANS64.TRYWAIT P1, [R14+URZ+0x32430], R9 ;  /* 0x032430090e0075a7 */ /* 0x004524000802017f */
[----:B----4-:R-:W-:Y:S05]  /*23410*/  @!P1 NANOSLEEP.SYNCS 0x989680 ;  /* 0x009896800000995d */ /* 0x010fea0003900000 */
[----:B------:R-:W4:Y:S02]  /*23420*/  @!P1 SYNCS.PHASECHK.TRANS64 P1, [R14+URZ+0x32430], R9 ;  /* 0x032430090e0095a7 */ /* 0x000f24000802007f */
[----:B----4-:R-:W-:Y:S05]  /*23430*/  @!P1 BRA `(.L_x_15298) ;  /* 0xfffffffc00f09947 */ /* 0x010fea000383ffff */
[----:B------:R-:W-:Y:S05]  /*23440*/  BRA `(.L_x_15297) ;  /* 0xfffffe6c00c87947 */ /* 0x000fea000383ffff */
.L_x_15300:
[----:B0-----:R0:W3:Y:S02]  /*23450*/  SYNCS.PHASECHK.TRANS64.TRYWAIT P1, [R22+URZ+0x32410], R3 ;  /* 0x03241003160075a7 */ /* 0x0010e4000802017f */
[----:B---3--:R-:W-:Y:S05]  /*23460*/  @!P1 NANOSLEEP.SYNCS 0x989680 ;  /* 0x009896800000995d */ /* 0x008fea0003900000 */
[----:B------:R-:W3:Y:S02]  /*23470*/  @!P1 SYNCS.PHASECHK.TRANS64 P1, [R22+URZ+0x32410], R3 ;  /* 0x03241003160095a7 */ /* 0x000ee4000802007f */
[----:B---3--:R-:W-:Y:S05]  /*23480*/  @!P1 BRA `(.L_x_15300) ;  /* 0xfffffffc00f09947 */ /* 0x008fea000383ffff */
[----:B------:R-:W-:Y:S05]  /*23490*/  BRA `(.L_x_15549) ;  /* 0xfffffe7000807947 */ /* 0x000fea000383ffff */
.L_x_15304:
[----:B----4-:R4:W0:Y:S02]  /*234a0*/  SYNCS.PHASECHK.TRANS64.TRYWAIT P1, [R14+URZ+0x32450], R9 ;  /* 0x032450090e0075a7 */ /* 0x010824000802017f */
[----:B0-----:R-:W-:Y:S05]  /*234b0*/  @!P1 NANOSLEEP.SYNCS 0x989680 ;  /* 0x009896800000995d */ /* 0x001fea0003900000 */
[----:B------:R-:W0:Y:S02]  /*234c0*/  @!P1 SYNCS.PHASECHK.TRANS64 P1, [R14+URZ+0x32450], R9 ;  /* 0x032450090e0095a7 */ /* 0x000e24000802007f */
[----:B0-----:R-:W-:Y:S05]  /*234d0*/  @!P1 BRA `(.L_x_15304) ;  /* 0xfffffffc00f09947 */ /* 0x001fea000383ffff */
[----:B------:R-:W-:Y:S05]  /*234e0*/  BRA `(.L_x_15303) ;  /* 0xfffffe7000907947 */ /* 0x000fea000383ffff */
.L_x_15311:
[----:B-1----:R1:W2:Y:S02]  /*234f0*/  SYNCS.PHASECHK.TRANS64.TRYWAIT P1, [R15+URZ+0x32430], R20 ;  /* 0x032430140f0075a7 */ /* 0x0022a4000802017f */
[----:B--2---:R-:W-:Y:S05]  /*23500*/  @!P1 NANOSLEEP.SYNCS 0x989680 ;  /* 0x009896800000995d */ /* 0x004fea0003900000 */
[----:B------:R-:W2:Y:S02]  /*23510*/  @!P1 SYNCS.PHASECHK.TRANS64 P1, [R15+URZ+0x32430], R20 ;  /* 0x032430140f0095a7 */ /* 0x000ea4000802007f */
[----:B--2---:R-:W-:Y:S05]  /*23520*/  @!P1 BRA `(.L_x_15311) ;  /* 0xfffffffc00f09947 */ /* 0x004fea000383ffff */
[----:B------:R-:W-:Y:S05]  /*23530*/  BRA `(.L_x_15310) ;  /* 0xfffffe9c00fc7947 */ /* 0x000fea000383ffff */
.L_x_15315:
[----:B---3--:R3:W4:Y:S02]  /*23540*/  SYNCS.PHASECHK.TRANS64.TRYWAIT P1, [R15+URZ+0x32450], R20 ;  /* 0x032450140f0075a7 */ /* 0x008724000802017f */
[----:B----4-:R-:W-:Y:S05]  /*23550*/  @!P1 NANOSLEEP.SYNCS 0x989680 ;  /* 0x009896800000995d */ /* 0x010fea0003900000 */
[----:B------:R-:W4:Y:S02]  /*23560*/  @!P1 SYNCS.PHASECHK.TRANS64 P1, [R15+URZ+0x32450], R20 ;  /* 0x032450140f0095a7 */ /* 0x000f24000802007f */
[----:B----4-:R-:W-:Y:S05]  /*23570*/  @!P1 BRA `(.L_x_15315) ;  /* 0xfffffffc00f09947 */ /* 0x010fea000383ffff */
[----:B------:R-:W-:Y:S05]  /*23580*/  BRA `(.L_x_15314) ;  /* 0xfffffea000b07947 */ /* 0x000fea000383ffff */
.L_x_15323:
[----:B-1----:R1:W2:Y:S02]  /*23590*/  SYNCS.PHASECHK.TRANS64.TRYWAIT P1, [R15+URZ+0x32430], R20 ;  /* 0x032430140f0075a7 */ /* 0x0022a4000802017f */
[----:B--2---:R-:W-:Y:S05]  /*235a0*/  @!P1 NANOSLEEP.SYNCS 0x989680 ;  /* 0x009896800000995d */ /* 0x004fea0003900000 */
[----:B------:R-:W2:Y:S02]  /*235b0*/  @!P1 SYNCS.PHASECHK.TRANS64 P1, [R15+URZ+0x32430], R20 ;  /* 0x032430140f0095a7 */ /* 0x000ea4000802007f */
[----:B--2---:R-:W-:Y:S05]  /*235c0*/  @!P1 BRA `(.L_x_15323) ;  /* 0xfffffffc00f09947 */ /* 0x004fea000383ffff */
[----:B------:R-:W-:Y:S05]  /*235d0*/  BRA `(.L_x_15322) ;  /* 0xfffffed800387947 */ /* 0x000fea000383ffff */
.L_x_15327:
[----:B---3--:R3:W4:Y:S02]  /*235e0*/  SYNCS.PHASECHK.TRANS64.TRYWAIT P1, [R15+URZ+0x32450], R20 ;  /* 0x032450140f0075a7 */ /* 0x008724000802017f */
[----:B----4-:R-:W-:Y:S05]  /*235f0*/  @!P1 NANOSLEEP.SYNCS 0x989680 ;  /* 0x009896800000995d */ /* 0x010fea0003900000 */
[----:B------:R-:W4:Y:S02]  /*23600*/  @!P1 SYNCS.PHASECHK.TRANS64 P1, [R15+URZ+0x32450], R20 ;  /* 0x032450140f0095a7 */ /* 0x000f24000802007f */
[----:B----4-:R-:W-:Y:S05]  /*23610*/  @!P1 BRA `(.L_x_15327) ;  /* 0xfffffffc00f09947 */ /* 0x010fea000383ffff */
[----:B------:R-:W-:Y:S05]  /*23620*/  BRA `(.L_x_15326) ;  /* 0xfffffed800ec7947 */ /* 0x000fea000383ffff */
.L_x_15335:
[----:B------:R-:W-:Y:S01]  /*23630*/  IMAD.MOV.U32 R13, RZ, RZ, R20 ;  /* 0x000000ffff0d7224 */ /* 0x000fe200078e0014 */
[----:B------:R-:W-:Y:S01]  /*23640*/  MOV R12, RZ ;  /* 0x000000ff000c7202 */ /* 0x000fe20000000f00 */
[----:B------:R-:W-:Y:S02]  /*23650*/  IMAD.MOV.U32 R11, RZ, RZ, 0x181f ;  /* 0x0000181fff0b7424 */ /* 0x000fe400078e00ff */
[----:B------:R-:W-:-:S07]  /*23660*/  IMAD.MOV.U32 R15, RZ, RZ, -0x1 ;  /* 0xffffffffff0f7424 */ /* 0x000fce00078e00ff */
[----:B-----5:R-:W-:Y:S05]  /*23670*/  WARPSYNC.COLLECTIVE R15, `(.L_x_15550) ;  /* 0x000000000f087348 */ /* 0x020fea0003c00000 */
[----:B------:R0:W1:Y:S02]  /*23680*/  SHFL.IDX P6, R14, R13, R12, R11 ;  /* 0x0000000c0d0e7389 */ /* 0x00006400000c000b */
[----:B01---5:R-:W-:Y:S01]  /*23690*/  ENDCOLLECTIVE ;  /* 0x000000000000791b */ /* 0x023fe20003800000 */
.L_x_15550:
[----:B------:R-:W-:Y:S02]  /*236a0*/  IMAD.MOV.U32 R13, RZ, RZ, R4 ;  /* 0x000000ffff0d7224 */ /* 0x000fe400078e0004 */
[----:B------:R-:W-:-:S07]  /*236b0*/  IMAD.MOV.U32 R3, RZ, RZ, R14 ;  /* 0x000000ffff037224 */ /* 0x000fce00078e000e */
[----:B------:R-:W-:Y:S05]  /*236c0*/  WARPSYNC.COLLECTIVE R15, `(.L_x_15551) ;  /* 0x000000000f087348 */ /* 0x000fea0003c00000 */
[----:B------:R0:W1:Y:S02]  /*236d0*/  SHFL.IDX P6, R14, R13, R12, R11 ;  /* 0x0000000c0d0e7389 */ /* 0x00006400000c000b */
[----:B01----:R-:W-:Y:S01]  /*236e0*/  ENDCOLLECTIVE ;  /* 0x000000000000791b */ /* 0x003fe20003800000 */
.L_x_15551:
[----:B------:R-:W-:Y:S05]  /*236f0*/  BRA `(.L_x_15552) ;  /* 0xffffff2c006c7947 */ /* 0x000fea000383ffff */
.L_x_15338:
[----:B------:R-:W-:Y:S01]  /*23700*/  BSSY B1, `(.L_x_15553) ;  /* 0x0000008000017945 */ /* 0x000fe20003800000 */
[----:B---3--:R-:W-:Y:S01]  /*23710*/  IMAD.MOV.U32 R13, RZ, RZ, R20 ;  /* 0x000000ffff0d7224 */ /* 0x008fe200078e0014 */
[----:B------:R-:W-:Y:S01]  /*23720*/  MOV R15, 0xffffffff ;  /* 0xffffffff000f7802 */ /* 0x000fe20000000f00 */
[----:B------:R-:W-:Y:S02]  /*23730*/  IMAD.MOV.U32 R12, RZ, RZ, 0x1 ;  /* 0x00000001ff0c7424 */ /* 0x000fe400078e00ff */
[----:B------:R-:W-:-:S07]  /*23740*/  IMAD.MOV.U32 R11, RZ, RZ, 0x181f ;  /* 0x0000181fff0b7424 */ /* 0x000fce00078e00ff */
[----:B012--5:R-:W-:Y:S05]  /*23750*/  WARPSYNC.COLLECTIVE R15, `(.L_x_15554) ;  /* 0x000000000f087348 */ /* 0x027fea0003c00000 */
[----:B--2---:R2:W3:Y:S02]  /*23760*/  SHFL.IDX P6, R14, R13, R12, R11 ;  /* 0x0000000c0d0e7389 */ /* 0x0044e400000c000b */
[----:B0123-5:R-:W-:Y:S01]  /*23770*/  ENDCOLLECTIVE ;  /* 0x000000000000791b */ /* 0x02ffe20003800000 */
.L_x_15554:
[----:B------:R-:W-:Y:S05]  /*23780*/  BSYNC B1 ;  /* 0x0000000000017941 */ /* 0x000fea0003800000 */
.L_x_15553:
        /* <DEDUP_REMOVED lines=8> */
.L_x_15555:
[----:B------:R-:W-:Y:S05]  /*23810*/  BRA `(.L_x_15556) ;  /* 0xffffff2c00b47947 */ /* 0x000fea000383ffff */
.L_x_15341:
        /* <DEDUP_REMOVED lines=8> */
.L_x_15558:
[----:B------:R-:W-:Y:S05]  /*238a0*/  BSYNC B1 ;  /* 0x0000000000017941 */ /* 0x000fea0003800000 */
.L_x_15557:
        /* <DEDUP_REMOVED lines=8> */
.L_x_15559:
[----:B------:R-:W-:Y:S05]  /*23930*/  BRA `(.L_x_15560) ;  /* 0xffffff2c00fc7947 */ /* 0x000fea000383ffff */
.L_x_15344:
        /* <DEDUP_REMOVED lines=8> */
.L_x_15562:
[----:B------:R-:W-:Y:S05]  /*239c0*/  BSYNC B1 ;  /* 0x0000000000017941 */ /* 0x000fea0003800000 */
.L_x_15561:
        /* <DEDUP_REMOVED lines=8> */
.L_x_15563:
[----:B------:R-:W-:Y:S05]  /*23a50*/  BRA `(.L_x_15564) ;  /* 0xffffff3000447947 */ /* 0x000fea000383ffff */
.L_x_15346:
[----:B------:R-:W-:Y:S01]  /*23a60*/  MOV R13, R4 ;  /* 0x00000004000d7202 */ /* 0x000fe20000000f00 */
[----:B------:R-:W-:Y:S02]  /*23a70*/  IMAD.MOV.U32 R12, RZ, RZ, RZ ;  /* 0x000000ffff0c7224 */ /* 0x000fe400078e00ff */
[----:B------:R-:W-:Y:S02]  /*23a80*/  IMAD.MOV.U32 R11, RZ, RZ, 0x1c1f ;  /* 0x00001c1fff0b7424 */ /* 0x000fe400078e00ff */
[----:B------:R-:W-:-:S07]  /*23a90*/  IMAD.MOV.U32 R15, RZ, RZ, -0x1 ;  /* 0xffffffffff0f7424 */ /* 0x000fce00078e00ff */
[----:B------:R-:W-:Y:S05]  /*23aa0*/  WARPSYNC.COLLECTIVE R15, `(.L_x_15565) ;  /* 0x000000000f087348 */ /* 0x000fea0003c00000 */
[----:B------:R0:W1:Y:S02]  /*23ab0*/  SHFL.IDX P6, R14, R13, R12, R11 ;  /* 0x0000000c0d0e7389 */ /* 0x00006400000c000b */
[----:B01----:R-:W-:Y:S01]  /*23ac0*/  ENDCOLLECTIVE ;  /* 0x000000000000791b */ /* 0x003fe20003800000 */
.L_x_15565:
[----:B------:R-:W-:Y:S02]  /*23ad0*/  IMAD.MOV.U32 R13, RZ, RZ, R3 ;  /* 0x000000ffff0d7224 */ /* 0x000fe400078e0003 */
[----:B------:R-:W-:-:S07]  /*23ae0*/  IMAD.MOV.U32 R20, RZ, RZ, R14 ;  /* 0x000000ffff147224 */ /* 0x000fce00078e000e */
[----:B------:R-:W-:Y:S05]  /*23af0*/  WARPSYNC.COLLECTIVE R15, `(.L_x_15566) ;  /* 0x000000000f087348 */ /* 0x000fea0003c00000 */
[----:B------:R0:W1:Y:S02]  /*23b00*/  SHFL.IDX P6, R14, R13, R12, R11 ;  /* 0x0000000c0d0e7389 */ /* 0x00006400000c000b */
[----:B01----:R-:W-:Y:S01]  /*23b10*/  ENDCOLLECTIVE ;  /* 0x000000000000791b */ /* 0x003fe20003800000 */
.L_x_15566:
[----:B------:R-:W-:Y:S01]  /*23b20*/  IMAD.MOV.U32 R12, RZ, RZ, R14 ;  /* 0x000000ffff0c7224 */ /* 0x000fe200078e000e */
[----:B------:R-:W-:Y:S06]  /*23b30*/  BRA `(.L_x_15567) ;  /* 0xffffff3400447947 */ /* 0x000fec000383ffff */
.L_x_15349:
        /* <DEDUP_REMOVED lines=8> */
.L_x_15569:
[----:B------:R-:W-:Y:S05]  /*23bc0*/  BSYNC B1 ;  /* 0x0000000000017941 */ /* 0x000fea0003800000 */
.L_x_15568:
        /* <DEDUP_REMOVED lines=8> */
.L_x_15570:
[----:B------:R-:W-:Y:S01]  /*23c50*/  MOV R3, R14 ;  /* 0x0000000e00037202 */ /* 0x000fe20000000f00 */
[----:B------:R-:W-:Y:S06]  /*23c60*/  BRA `(.L_x_15571) ;  /* 0xffffff40001c7947 */ /* 0x000fec000383ffff */
.L_x_15353:
[----:B------:R-:W-:Y:S02]  /*23c70*/  IMAD.MOV.U32 R13, RZ, RZ, R4 ;  /* 0x000000ffff0d7224 */ /* 0x000fe400078e0004 */
[----:B------:R-:W-:Y:S02]  /*23c80*/  IMAD.MOV.U32 R12, RZ, RZ, RZ ;  /* 0x000000ffff0c7224 */ /* 0x000fe400078e00ff */
[----:B------:R-:W-:Y:S02]  /*23c90*/  IMAD.MOV.U32 R11, RZ, RZ, 0x181f ;  /* 0x0000181fff0b7424 */ /* 0x000fe400078e00ff */
[----:B------:R-:W-:-:S07]  /*23ca0*/  IMAD.MOV.U32 R15, RZ, RZ, -0x1 ;  /* 0xffffffffff0f7424 */ /* 0x000fce00078e00ff */
[----:B0-----:R-:W-:Y:S05]  /*23cb0*/  WARPSYNC.COLLECTIVE R15, `(.L_x_15572) ;  /* 0x000000000f087348 */ /* 0x001fea0003c00000 */
[----:B------:R1:W2:Y:S02]  /*23cc0*/  SHFL.IDX P6, R14, R13, R12, R11 ;  /* 0x0000000c0d0e7389 */ /* 0x0002a400000c000b */
[----:B012---:R-:W-:Y:S01]  /*23cd0*/  ENDCOLLECTIVE ;  /* 0x000000000000791b */ /* 0x007fe20003800000 */
.L_x_15572:
[----:B------:R-:W-:Y:S02]  /*23ce0*/  IMAD.MOV.U32 R13, RZ, RZ, R0 ;  /* 0x000000ffff0d7224 */ /* 0x000fe400078e0000 */
[----:B------:R-:W-:-:S07]  /*23cf0*/  IMAD.MOV.U32 R3, RZ, RZ, R14 ;  /* 0x000000ffff037224 */ /* 0x000fce00078e000e */
[----:B------:R-:W-:Y:S05]  /*23d00*/  WARPSYNC.COLLECTIVE R15, `(.L_x_15573) ;  /* 0x000000000f087348 */ /* 0x000fea0003c00000 */
[----:B------:R0:W1:Y:S02]  /*23d10*/  SHFL.IDX P6, R14, R13, R12, R11 ;  /* 0x0000000c0d0e7389 */ /* 0x00006400000c000b */
[----:B01----:R-:W-:Y:S01]  /*23d20*/  ENDCOLLECTIVE ;  /* 0x000000000000791b */ /* 0x003fe20003800000 */
.L_x_15573:
[----:B------:R-:W-:Y:S01]  /*23d30*/  IMAD.MOV.U32 R9, RZ, RZ, R14 ;  /* 0x000000ffff097224 */ /* 0x000fe200078e000e */
[----:B------:R-:W-:Y:S06]  /*23d40*/  BRA `(.L_x_15574) ;  /* 0xffffff5400787947 */ /* 0x000fec000383ffff */
.L_x_15356:
        /* <DEDUP_REMOVED lines=8> */
.L_x_15576:
[----:B------:R-:W-:Y:S05]  /*23dd0*/  BSYNC B1 ;  /* 0x0000000000017941 */ /* 0x000fea0003800000 */
.L_x_15575:
        /* <DEDUP_REMOVED lines=8> */
.L_x_15577:
[----:B------:R-:W-:Y:S01]  /*23e60*/  IMAD.MOV.U32 R9, RZ, RZ, R14 ;  /* 0x000000ffff097224 */ /* 0x000fe200078e000e */
[----:B------:R-:W-:Y:S06]  /*23e70*/  BRA `(.L_x_15578) ;  /* 0xffffff5400c07947 */ /* 0x000fec000383ffff */
.L_x_15359:
        /* <DEDUP_REMOVED lines=8> */
.L_x_15580:
[----:B------:R-:W-:Y:S05]  /*23f00*/  BSYNC B1 ;  /* 0x0000000000017941 */ /* 0x000fea0003800000 */
.L_x_15579:
        /* <DEDUP_REMOVED lines=8> */
.L_x_15581:
[----:B------:R-:W-:Y:S01]  /*23f90*/  IMAD.MOV.U32 R9, RZ, RZ, R14 ;  /* 0x000000ffff097224 */ /* 0x000fe200078e000e */
[----:B------:R-:W-:Y:S06]  /*23fa0*/  BRA `(.L_x_15582) ;  /* 0xffffff5800047947 */ /* 0x000fec000383ffff */
.L_x_15362:
[----:B------:R-:W-:Y:S01]  /*23fb0*/  BSSY B1, `(.L_x_15583) ;  /* 0x0000008000017945 */ /* 0x000fe20003800000 */
[----:B0-----:R-:W-:Y:S02]  /*23fc0*/  IMAD.MOV.U32 R13, RZ, RZ, R4 ;  /* 0x000000ffff0d7224 */ /* 0x001fe400078e0004 */
[----:B------:R-:W-:Y:S02]  /*23fd0*/  IMAD.MOV.U32 R12, RZ, RZ, 0x3 ;  /* 0x00000003ff0c7424 */ /* 0x000fe400078e00ff */
[----:B------:R-:W-:Y:S02]  /*23fe0*/  IMAD.MOV.U32 R11, RZ, RZ, 0x181f ;  /* 0x0000181fff0b7424 */ /* 0x000fe400078e00ff */
[----:B------:R-:W-:-:S07]  /*23ff0*/  IMAD.MOV.U32 R15, RZ, RZ, -0x1 ;  /* 0xffffffffff0f7424 */ /* 0x000fce00078e00ff */
[----:B-1234-:R-:W-:Y:S05]  /*24000*/  WARPSYNC.COLLECTIVE R15, `(.L_x_15584) ;  /* 0x000000000f087348 */ /* 0x01efea0003c00000 */
[----:B------:R0:W0:Y:S02]  /*24010*/  SHFL.IDX P6, R14, R13, R12, R11 ;  /* 0x0000000c0d0e7389 */ /* 0x00002400000c000b */
[----:B01234-:R-:W-:Y:S01]  /*24020*/  ENDCOLLECTIVE ;  /* 0x000000000000791b */ /* 0x01ffe20003800000 */
.L_x_15584:
[----:B------:R-:W-:Y:S05]  /*24030*/  BSYNC B1 ;  /* 0x0000000000017941 */ /* 0x000fea0003800000 */
.L_x_15583:
        /* <DEDUP_REMOVED lines=8> */
.L_x_15585:
[----:B------:R-:W-:Y:S01]  /*240c0*/  IMAD.MOV.U32 R9, RZ, RZ, R14 ;  /* 0x000000ffff097224 */ /* 0x000fe200078e000e */
[----:B------:R-:W-:Y:S06]  /*240d0*/  BRA `(.L_x_15586) ;  /* 0xffffff5800487947 */ /* 0x000fec000383ffff */
.L_x_15381:
[----:B-1----:R-:W0:Y:S01]  /*240e0*/  S2R R11, SR_TID.X ;  /* 0x00000000000b7919 */ /* 0x002e220000002100 */
[----:B------:R-:W-:Y:S01]  /*240f0*/  BSSY B1, `(.L_x_15587) ;  /* 0x000000a000017945 */ /* 0x000fe20003800000 */
[----:B------:R-:W-:Y:S02]  /*24100*/  IMAD.MOV.U32 R12, RZ, RZ, RZ ;  /* 0x000000ffff0c7224 */ /* 0x000fe400078e00ff */
[----:B------:R-:W-:Y:S01]  /*24110*/  IMAD.MOV.U32 R15, RZ, RZ, -0x1 ;  /* 0xffffffffff0f7424 */ /* 0x000fe200078e00ff */
[----:B0-----:R-:W-:-:S04]  /*24120*/  SHF.R.U32.HI R11, RZ, 0x5, R11 ;  /* 0x00000005ff0b7819 */ /* 0x001fc8000001160b */
[----:B------:R-:W-:-:S05]  /*24130*/  LOP3.LUT R11, R11, 0x3, RZ, 0xc0, !PT ;  /* 0x000000030b0b7812 */ /* 0x000fca00078ec0ff */
[----:B------:R-:W-:Y:S01]  /*24140*/  IMAD.MOV.U32 R13, RZ, RZ, R11 ;  /* 0x000000ffff0d7224 */ /* 0x000fe200078e000b */
[----:B------:R-:W-:-:S07]  /*24150*/  MOV R11, 0x1f ;  /* 0x0000001f000b7802 */ /* 0x000fce0000000f00 */
[----:B------:R-:W-:Y:S05]  /*24160*/  WARPSYNC.COLLECTIVE R15, `(.L_x_15588) ;  /* 0x000000000f087348 */ /* 0x000fea0003c00000 */
[----:B------:R0:W1:Y:S02]  /*24170*/  SHFL.IDX P6, R14, R13, R12, R11 ;  /* 0x0000000c0d0e7389 */ /* 0x00006400000c000b */
[----:B01----:R-:W-:Y:S01]  /*24180*/  ENDCOLLECTIVE ;  /* 0x000000000000791b */ /* 0x003fe20003800000 */
.L_x_15588:
[----:B------:R-:W-:Y:S05]  /*24190*/  BSYNC B1 ;  /* 0x0000000000017941 */ /* 0x000fea0003800000 */
.L_x_15587:
[----:B------:R-:W-:Y:S05]  /*241a0*/  BRA `(.L_x_15589) ;  /* 0xffffff7400787947 */ /* 0x000fea000383ffff */
.L_x_15383:
[----:B------:R-:W-:Y:S01]  /*241b0*/  BSSY B1, `(.L_x_15590) ;  /* 0x0000006000017945 */ /* 0x000fe20003800000 */
[----:B------:R-:W-:-:S07]  /*241c0*/  IMAD.MOV.U32 R15, RZ, RZ, -0x1 ;  /* 0xffffffffff0f7424 */ /* 0x000fce00078e00ff */
[----:B01----:R-:W-:Y:S05]  /*241d0*/  WARPSYNC.COLLECTIVE R15, `(.L_x_15591) ;  /* 0x000000000f0c7348 */ /* 0x003fea0003c00000 */
[----:B------:R-:W-:Y:S02]  /*241e0*/  ELECT P6, UR62, PT ;  /* 0x00000000003e782f */ /* 0x000fe400038c0000 */
[----:B------:R-:W-:Y:S01]  /*241f0*/  MOV R14, UR62 ;  /* 0x0000003e000e7c02 */ /* 0x000fe20008000f00 */
[----:B01----:R-:W-:Y:S10]  /*24200*/  ENDCOLLECTIVE ;  /* 0x000000000000791b */ /* 0x003ff40003800000 */
.L_x_15591:
[----:B------:R-:W-:Y:S05]  /*24210*/  BSYNC B1 ;  /* 0x0000000000017941 */ /* 0x000fea0003800000 */
.L_x_15590:
[----:B------:R-:W-:Y:S05]  /*24220*/  BRA `(.L_x_15382) ;  /* 0xffffff7400707947 */ /* 0x000fea000383ffff */
.L_x_15385:
[----:B0-----:R0:W2:Y:S02]  /*24230*/  SYNCS.PHASECHK.TRANS64.TRYWAIT P0, [R22+URZ+0x32420], R8 ;  /* 0x03242008160075a7 */ /* 0x0010a4000800017f */
[----:B--2---:R-:W-:Y:S05]  /*24240*/  @!P0 NANOSLEEP.SYNCS 0x989680 ;  /* 0x009896800000895d */ /* 0x004fea0003900000 */
[----:B------:R-:W2:Y:S02]  /*24250*/  @!P0 SYNCS.PHASECHK.TRANS64 P0, [R22+URZ+0x32420], R8 ;  /* 0x03242008160085a7 */ /* 0x000ea4000800007f */
[----:B--2---:R-:W-:Y:S05]  /*24260*/  @!P0 BRA `(.L_x_15385) ;  /* 0xfffffffc00f08947 */ /* 0x004fea000383ffff */
[----:B------:R-:W-:Y:S05]  /*24270*/  BRA `(.L_x_15592) ;  /* 0xffffff7400807947 */ /* 0x000fea000383ffff */
.L_x_15389:
[----:B0-----:R0:W2:Y:S02]  /*24280*/  SYNCS.PHASECHK.TRANS64.TRYWAIT P0, [R8+URZ+0x324a0], R9 ;  /* 0x0324a009080075a7 */ /* 0x0010a4000800017f */
[----:B--2---:R-:W-:Y:S05]  /*24290*/  @!P0 NANOSLEEP.SYNCS 0x989680 ;  /* 0x009896800000895d */ /* 0x004fea0003900000 */
[----:B------:R-:W2:Y:S02]  /*242a0*/  @!P0 SYNCS.PHASECHK.TRANS64 P0, [R8+URZ+0x324a0], R9 ;  /* 0x0324a009080085a7 */ /* 0x000ea4000800007f */
[----:B--2---:R-:W-:Y:S05]  /*242b0*/  @!P0 BRA `(.L_x_15389) ;  /* 0xfffffffc00f08947 */ /* 0x004fea000383ffff */
[----:B------:R-:W-:Y:S05]  /*242c0*/  BRA `(.L_x_15593) ;  /* 0xffffff7400987947 */ /* 0x000fea000383ffff */
.L_x_15394:
[----:B-1----:R1:W2:Y:S02]  /*242d0*/  SYNCS.PHASECHK.TRANS64.TRYWAIT P0, [R8+URZ+0x324c0], R9 ;  /* 0x0324c009080075a7 */ /* 0x0022a4000800017f */
[----:B--2---:R-:W-:Y:S05]  /*242e0*/  @!P0 NANOSLEEP.SYNCS 0x989680 ;  /* 0x009896800000895d */ /* 0x004fea0003900000 */
[----:B------:R-:W2:Y:S02]  /*242f0*/  @!P0 SYNCS.PHASECHK.TRANS64 P0, [R8+URZ+0x324c0], R9 ;  /* 0x0324c009080085a7 */ /* 0x000ea4000800007f */
[----:B--2---:R-:W-:Y:S05]  /*24300*/  @!P0 BRA `(.L_x_15394) ;  /* 0xfffffffc00f08947 */ /* 0x004fea000383ffff */
[----:B------:R-:W-:Y:S05]  /*24310*/  BRA `(.L_x_15594) ;  /* 0xffffff7800147947 */ /* 0x000fea000383ffff */
.L_x_15404:
[----:B0-----:R0:W2:Y:S02]  /*24320*/  SYNCS.PHASECHK.TRANS64.TRYWAIT P1, [R6+URZ+0x324a0], R8 ;  /* 0x0324a008060075a7 */ /* 0x0010a4000802017f */
[----:B--2---:R-:W-:Y:S05]  /*24330*/  @!P1 NANOSLEEP.SYNCS 0x989680 ;  /* 0x009896800000995d */ /* 0x004fea0003900000 */
[----:B------:R-:W2:Y:S02]  /*24340*/  @!P1 SYNCS.PHASECHK.TRANS64 P1, [R6+URZ+0x324a0], R8 ;  /* 0x0324a008060095a7 */ /* 0x000ea4000802007f */
[----:B--2---:R-:W-:Y:S05]  /*24350*/  @!P1 BRA `(.L_x_15404) ;  /* 0xfffffffc00f09947 */ /* 0x004fea000383ffff */
[----:B------:R-:W-:Y:S05]  /*24360*/  BRA `(.L_x_15595) ;  /* 0xffffff7c00887947 */ /* 0x000fea000383ffff */
.L_x_15409:
[----:B-1----:R1:W2:Y:S02]  /*24370*/  SYNCS.PHASECHK.TRANS64.TRYWAIT P1, [R6+URZ+0x324c0], R8 ;  /* 0x0324c008060075a7 */ /* 0x0022a4000802017f */
[----:B--2---:R-:W-:Y:S05]  /*24380*/  @!P1 NANOSLEEP.SYNCS 0x989680 ;  /* 0x009896800000995d */ /* 0x004fea0003900000 */
[----:B------:R-:W2:Y:S02]  /*24390*/  @!P1 SYNCS.PHASECHK.TRANS64 P1, [R6+URZ+0x324c0], R8 ;  /* 0x0324c008060095a7 */ /* 0x000ea4000802007f */
[----:B--2---:R-:W-:Y:S05]  /*243a0*/  @!P1 BRA `(.L_x_15409) ;  /* 0xfffffffc00f09947 */ /* 0x004fea000383ffff */
[----:B------:R-:W-:Y:S05]  /*243b0*/  BRA `(.L_x_15596) ;  /* 0xffffff8000007947 */ /* 0x000fea000383ffff */
.L_x_15427:
        /* <DEDUP_REMOVED lines=11> */
.L_x_15598:
[----:B------:R-:W-:Y:S05]  /*24470*/  BSYNC B0 ;  /* 0x0000000000007941 */ /* 0x000fea0003800000 */
.L_x_15597:
[----:B------:R-:W-:Y:S05]  /*24480*/  BRA `(.L_x_15599) ;  /* 0xffffff9000507947 */ /* 0x000fea000383ffff */
.L_x_15430:
[----:B0-----:R0:W1:Y:S02]  /*24490*/  SYNCS.PHASECHK.TRANS64.TRYWAIT P0, [R30+URZ+0x32440], R0 ;  /* 0x032440001e0075a7 */ /* 0x001064000800017f */
[----:B-1----:R-:W-:Y:S05]  /*244a0*/  @!P0 NANOSLEEP.SYNCS 0x989680 ;  /* 0x009896800000895d */ /* 0x002fea0003900000 */
[----:B------:R-:W1:Y:S02]  /*244b0*/  @!P0 SYNCS.PHASECHK.TRANS64 P0, [R30+URZ+0x32440], R0 ;  /* 0x032440001e0085a7 */ /* 0x000e64000800007f */
[----:B-1----:R-:W-:Y:S05]  /*244c0*/  @!P0 BRA `(.L_x_15430) ;  /* 0xfffffffc00f08947 */ /* 0x002fea000383ffff */
[----:B------:R-:W-:Y:S05]  /*244d0*/  BRA `(.L_x_15600) ;  /* 0xffffff9000707947 */ /* 0x000fea000383ffff */
.L_x_15431:
        /* <DEDUP_REMOVED lines=8> */
.L_x_15602:
[----:B------:R-:W-:Y:S05]  /*24560*/  BSYNC B0 ;  /* 0x0000000000007941 */ /* 0x000fea0003800000 */
.L_x_15601:
        /* <DEDUP_REMOVED lines=9> */
.L_x_15603:
[----:B------:R-:W-:Y:S02]  /*24600*/  IMAD.MOV.U32 R13, RZ, RZ, R4 ;  /* 0x000000ffff0d7224 */ /* 0x000fe400078e0004 */
[----:B------:R-:W-:Y:S01]  /*24610*/  IMAD.MOV.U32 R12, RZ, RZ, 0x1 ;  /* 0x00000001ff0c7424 */ /* 0x000fe200078e00ff */
[----:B------:R-:W-:-:S07]  /*24620*/  MOV R3, R14 ;  /* 0x0000000e00037202 */ /* 0x000fce0000000f00 */
[----:B------:R-:W-:Y:S05]  /*24630*/  WARPSYNC.COLLECTIVE R15, `(.L_x_15604) ;  /* 0x000000000f087348 */ /* 0x000fea0003c00000 */
[----:B------:R0:W1:Y:S02]  /*24640*/  SHFL.IDX P6, R14, R13, R12, R11 ;  /* 0x0000000c0d0e7389 */ /* 0x00006400000c000b */
[----:B01----:R-:W-:Y:S01]  /*24650*/  ENDCOLLECTIVE ;  /* 0x000000000000791b */ /* 0x003fe20003800000 */
.L_x_15604:
        /* <DEDUP_REMOVED lines=15> */
.L_x_15605:
[----:B------:R-:W-:Y:S02]  /*24750*/  @P0 IMAD R6, R5, 0x2, R22 ;  /* 0x0000000205060824 */ /* 0x000fe400078e0216 */
[----:B------:R-:W-:Y:S02]  /*24760*/  IMAD.MOV.U32 R13, RZ, RZ, R4 ;  /* 0x000000ffff0d7224 */ /* 0x000fe400078e0004 */
[----:B------:R-:W-:Y:S02]  /*24770*/  IMAD.MOV.U32 R12, RZ, RZ, 0x2 ;  /* 0x00000002ff0c7424 */ /* 0x000fe400078e00ff */
[----:B------:R-:W-:-:S07]  /*24780*/  IMAD.MOV.U32 R3, RZ, RZ, R14 ;  /* 0x000000ffff037224 */ /* 0x000fce00078e000e */
[----:B------:R-:W-:Y:S05]  /*24790*/  WARPSYNC.COLLECTIVE R15, `(.L_x_15606) ;  /* 0x000000000f087348 */ /* 0x000fea0003c00000 */
[----:B------:R0:W1:Y:S02]  /*247a0*/  SHFL.IDX P6, R14, R13, R12, R11 ;  /* 0x0000000c0d0e7389 */ /* 0x00006400000c000b */
[----:B01----:R-:W-:Y:S01]  /*247b0*/  ENDCOLLECTIVE ;  /* 0x000000000000791b */ /* 0x003fe20003800000 */
.L_x_15606:
        /* <DEDUP_REMOVED lines=15> */
.L_x_15607:
[----:B------:R-:W-:Y:S01]  /*248b0*/  @P0 LEA R6, R5, R22, 0x1 ;  /* 0x0000001605060211 */ /* 0x000fe200078e08ff */
[----:B------:R-:W-:Y:S02]  /*248c0*/  IMAD.MOV.U32 R13, RZ, RZ, R4 ;  /* 0x000000ffff0d7224 */ /* 0x000fe400078e0004 */
[----:B------:R-:W-:Y:S02]  /*248d0*/  IMAD.MOV.U32 R12, RZ, RZ, 0x3 ;  /* 0x00000003ff0c7424 */ /* 0x000fe400078e00ff */
[----:B------:R-:W-:-:S07]  /*248e0*/  IMAD.MOV.U32 R3, RZ, RZ, R14 ;  /* 0x000000ffff037224 */ /* 0x000fce00078e000e */
[----:B------:R-:W-:Y:S05]  /*248f0*/  WARPSYNC.COLLECTIVE R15, `(.L_x_15608) ;  /* 0x000000000f087348 */ /* 0x000fea0003c00000 */
[----:B------:R0:W1:Y:S02]  /*24900*/  SHFL.IDX P6, R14, R13, R12, R11 ;  /* 0x0000000c0d0e7389 */ /* 0x00006400000c000b */
[----:B01----:R-:W-:Y:S01]  /*24910*/  ENDCOLLECTIVE ;  /* 0x000000000000791b */ /* 0x003fe20003800000 */
.L_x_15608:
        /* <DEDUP_REMOVED lines=15> */
.L_x_15609:
[----:B------:R-:W-:Y:S01]  /*24a10*/  @P0 IMAD R6, R5, 0x2, R22 ;  /* 0x0000000205060824 */ /* 0x000fe200078e0216 */
[----:B------:R-:W-:Y:S01]  /*24a20*/  MOV R13, R4 ;  /* 0x00000004000d7202 */ /* 0x000fe20000000f00 */
[----:B------:R-:W-:Y:S02]  /*24a30*/  IMAD.MOV.U32 R12, RZ, RZ, 0x4 ;  /* 0x00000004ff0c7424 */ /* 0x000fe400078e00ff */
[----:B------:R-:W-:-:S07]  /*24a40*/  IMAD.MOV.U32 R3, RZ, RZ, R14 ;  /* 0x000000ffff037224 */ /* 0x000fce00078e000e */
[----:B------:R-:W-:Y:S05]  /*24a50*/  WARPSYNC.COLLECTIVE R15, `(.L_x_15610) ;  /* 0x000000000f087348 */ /* 0x000fea0003c00000 */
[----:B------:R0:W1:Y:S02]  /*24a60*/  SHFL.IDX P6, R14, R13, R12, R11 ;  /* 0x0000000c0d0e7389 */ /* 0x00006400000c000b */
[----:B01----:R-:W-:Y:S01]  /*24a70*/  ENDCOLLECTIVE ;  /* 0x000000000000791b */ /* 0x003fe20003800000 */
.L_x_15610:
        /* <DEDUP_REMOVED lines=15> */
.L_x_15611:
[----:B------:R-:W-:Y:S02]  /*24b70*/  @P0 IMAD R6, R5, 0x2, R22 ;  /* 0x0000000205060824 */ /* 0x000fe400078e0216 */
[----:B------:R-:W-:Y:S01]  /*24b80*/  IMAD.MOV.U32 R13, RZ, RZ, R4 ;  /* 0x000000ffff0d7224 */ /* 0x000fe200078e0004 */
[----:B------:R-:W-:Y:S01]  /*24b90*/  MOV R12, 0x5 ;  /* 0x00000005000c7802 */ /* 0x000fe20000000f00 */
[----:B------:R-:W-:-:S07]  /*24ba0*/  IMAD.MOV.U32 R3, RZ, RZ, R14 ;  /* 0x000000ffff037224 */ /* 0x000fce00078e000e */
[----:B------:R-:W-:Y:S05]  /*24bb0*/  WARPSYNC.COLLECTIVE R15, `(.L_x_15612) ;  /* 0x000000000f087348 */ /* 0x000fea0003c00000 */
[----:B------:R0:W1:Y:S02]  /*24bc0*/  SHFL.IDX P6, R14, R13, R12, R11 ;  /* 0x0000000c0d0e7389 */ /* 0x00006400000c000b */
[----:B01----:R-:W-:Y:S01]  /*24bd0*/  ENDCOLLECTIVE ;  /* 0x000000000000791b */ /* 0x003fe20003800000 */
.L_x_15612:
        /* <DEDUP_REMOVED lines=10> */
.L_x_15613:
[----:B------:R-:W-:Y:S01]  /*24c80*/  @!PT LDS RZ, [RZ] ;  /* 0x00000000fffff984 */ /* 0x000fe20000000800 */
[----:B------:R-:W-:Y:S01]  /*24c90*/  @!PT LDS RZ, [RZ] ;  /* 0x00000000fffff984 */ /* 0x000fe20000000800 */
[----:B------:R-:W-:Y:S01]  /*24ca0*/  @!PT LDS RZ, [RZ] ;  /* 0x00000000fffff984 */ /* 0x000fe20000000800 */
[----:B------:R1:W-:Y:S01]  /*24cb0*/  @P0 LDGSTS.E.BYPASS.LTC128B.128 [R6+0x1e400], desc[UR40][R2.64], !P2 ;  /* 0x1e40000002060fae */ /* 0x0003e2000d101d68 */
[----:B------:R-:W-:Y:S01]  /*24cc0*/  IMAD.MOV.U32 R0, RZ, RZ, R14 ;  /* 0x000000ffff007224 */ /* 0x000fe200078e000e */
[----:B------:R-:W-:Y:S06]  /*24cd0*/  BRA `(.L_x_15614) ;  /* 0xffffff8c00cc7947 */ /* 0x000fec000383ffff */
.L_x_15436:
        /* <DEDUP_REMOVED lines=9> */
.L_x_15615:
[C---:B------:R-:W-:Y:S01]  /*24d70*/  VIADD R10, R17.reuse, 0x10 ;  /* 0x00000010110a7836 */ /* 0x040fe20000000000 */
[C---:B------:R-:W-:Y:S01]  /*24d80*/  ISETP.GE.AND P0, PT, R17.reuse, R2, PT ;  /* 0x000000021100720c */ /* 0x040fe20003f06270 */
[C---:B------:R-:W-:Y:S02]  /*24d90*/  VIADD R6, R17.reuse, 0x20 ;  /* 0x0000002011067836 */ /* 0x040fe40000000000 */
[----:B------:R-:W-:Y:S01]  /*24da0*/  VIADD R8, R17, 0x40 ;  /* 0x0000004011087836 */ /* 0x000fe20000000000 */
[----:B------:R0:W-:Y:S04]  /*24db0*/  STL [R1+0x10], R10 ;  /* 0x0000100a01007387 */ /* 0x0001e80000100800 */
[----:B------:R0:W-:Y:S01]  /*24dc0*/  STL [R1+0x14], R6 ;  /* 0x0000140601007387 */ /* 0x0001e20000100800 */
[----:B------:R-:W-:Y:S01]  /*24dd0*/  IMAD.MOV.U32 R13, RZ, RZ, R0 ;  /* 0x000000ffff0d7224 */ /* 0x000fe200078e0000 */
[----:B------:R-:W-:-:S07]  /*24de0*/  MOV R4, R14 ;  /* 0x0000000e00047202 */ /* 0x000fce0000000f00 */
[----:B0-----:R-:W-:Y:S05]  /*24df0*/  WARPSYNC.COLLECTIVE R15, `(.L_x_15616) ;  /* 0x000000000f087348 */ /* 0x001fea0003c00000 */
[----:B------:R1:W2:Y:S02]  /*24e00*/  SHFL.IDX P6, R14, R13, R12, R11 ;  /* 0x0000000c0d0e7389 */ /* 0x0002a400000c000b */
[----:B012---:R-:W-:Y:S01]  /*24e10*/  ENDCOLLECTIVE ;  /* 0x000000000000791b */ /* 0x007fe20003800000 */
.L_x_15616:
[----:B------:R-:W-:Y:S02]  /*24e20*/  IMAD.MOV.U32 R13, RZ, RZ, R3 ;  /* 0x000000ffff0d7224 */ /* 0x000fe400078e0003 */
[----:B------:R-:W-:Y:S02]  /*24e30*/  IMAD.MOV.U32 R12, RZ, RZ, 0x1 ;  /* 0x00000001ff0c7424 */ /* 0x000fe400078e00ff */
[----:B------:R-:W-:-:S07]  /*24e40*/  IMAD.MOV.U32 R5, RZ, RZ, R14 ;  /* 0x000000ffff057224 */ /* 0x000fce00078e000e */
[----:B------:R-:W-:Y:S05]  /*24e50*/  WARPSYNC.COLLECTIVE R15, `(.L_x_15617) ;  /* 0x000000000f087348 */ /* 0x000fea0003c00000 */
[----:B------:R0:W1:Y:S02]  /*24e60*/  SHFL.IDX P6, R14, R13, R12, R11 ;  /* 0x0000000c0d0e7389 */ /* 0x00006400000c000b */
[----:B01----:R-:W-:Y:S01]  /*24e70*/  ENDCOLLECTIVE ;  /* 0x000000000000791b */ /* 0x003fe20003800000 */
.L_x_15617:
        /* <DEDUP_REMOVED lines=15> */
.L_x_15618:
[----:B------:R-:W-:Y:S02]  /*24f70*/  IMAD.MOV.U32 R13, RZ, RZ, R3 ;  /* 0x000000ffff0d7224 */ /* 0x000fe400078e0003 */
[----:B------:R-:W-:Y:S02]  /*24f80*/  IMAD.MOV.U32 R12, RZ, RZ, 0x2 ;  /* 0x00000002ff0c7424 */ /* 0x000fe400078e00ff */
[----:B------:R-:W-:-:S07]  /*24f90*/  IMAD.MOV.U32 R5, RZ, RZ, R14 ;  /* 0x000000ffff057224 */ /* 0x000fce00078e000e */
[----:B------:R-:W-:Y:S05]  /*24fa0*/  WARPSYNC.COLLECTIVE R15, `(.L_x_15619) ;  /* 0x000000000f087348 */ /* 0x000fea0003c00000 */
[----:B------:R0:W1:Y:S02]  /*24fb0*/  SHFL.IDX P6, R14, R13, R12, R11 ;  /* 0x0000000c0d0e7389 */ /* 0x00006400000c000b */
[----:B01----:R-:W-:Y:S01]  /*24fc0*/  ENDCOLLECTIVE ;  /* 0x000000000000791b */ /* 0x003fe20003800000 */
.L_x_15619:
        /* <DEDUP_REMOVED lines=11> */
[----:B------:R-:W-:-:S05]  /*25080*/  IADD3 R6, R17, 0x30, RZ ;  /* 0x0000003011067810 */ /* 0x000fca0007ffe0ff */
[----:B------:R1:W-:Y:S01]  /*25090*/  STL [R1+0x18], R6 ;  /* 0x0000180601007387 */ /* 0x0003e20000100800 */
[----:B0-----:R-:W-:-:S03]  /*250a0*/  IMAD.MOV.U32 R4, RZ, RZ, R14 ;  /* 0x000000ffff047224 */ /* 0x001fc600078e000e */
[----:B------:R1:W-:Y:S04]  /*250b0*/  STL [R1+0x1c], R8 ;  /* 0x00001c0801007387 */ /* 0x0003e80000100800 */
[----:B-1----:R-:W-:Y:S05]  /*250c0*/  WARPSYNC.COLLECTIVE R15, `(.L_x_15620) ;  /* 0x000000000f087348 */ /* 0x002fea0003c00000 */
[----:B------:R0:W2:Y:S02]  /*250d0*/  SHFL.IDX P6, R14, R13, R12, R11 ;  /* 0x0000000c0d0e7389 */ /* 0x0000a400000c000b */
[----:B012---:R-:W-:Y:S01]  /*250e0*/  ENDCOLLECTIVE ;  /* 0x000000000000791b */ /* 0x007fe20003800000 */
.L_x_15620:
[----:B------:R-:W-:Y:S02]  /*250f0*/  IMAD.MOV.U32 R13, RZ, RZ, R3 ;  /* 0x000000ffff0d7224 */ /* 0x000fe400078e0003 */
[----:B------:R-:W-:Y:S01]  /*25100*/  IMAD.MOV.U32 R12, RZ, RZ, 0x3 ;  /* 0x00000003ff0c7424 */ /* 0x000fe200078e00ff */
[----:B------:R-:W-:-:S07]  /*25110*/  MOV R5, R14 ;  /* 0x0000000e00057202 */ /* 0x000fce0000000f00 */
[----:B------:R-:W-:Y:S05]  /*25120*/  WARPSYNC.COLLECTIVE R15, `(.L_x_15621) ;  /* 0x000000000f087348 */ /* 0x000fea0003c00000 */
[----:B------:R0:W1:Y:S02]  /*25130*/  SHFL.IDX P6, R14, R13, R12, R11 ;  /* 0x0000000c0d0e7389 */ /* 0x00006400000c000b */
[----:B01----:R-:W-:Y:S01]  /*25140*/  ENDCOLLECTIVE ;  /* 0x000000000000791b */ /* 0x003fe20003800000 */
.L_x_15621:
        /* <DEDUP_REMOVED lines=15> */
.L_x_15622:
[----:B------:R-:W-:Y:S02]  /*25240*/  IMAD.MOV.U32 R13, RZ, RZ, R3 ;  /* 0x000000ffff0d7224 */ /* 0x000fe400078e0003 */
[----:B------:R-:W-:Y:S02]  /*25250*/  IMAD.MOV.U32 R12, RZ, RZ, 0x4 ;  /* 0x00000004ff0c7424 */ /* 0x000fe400078e00ff */
[----:B------:R-:W-:-:S07]  /*25260*/  IMAD.MOV.U32 R5, RZ, RZ, R14 ;  /* 0x000000ffff057224 */ /* 0x000fce00078e000e */
[----:B------:R-:W-:Y:S05]  /*25270*/  WARPSYNC.COLLECTIVE R15, `(.L_x_15623) ;  /* 0x000000000f087348 */ /* 0x000fea0003c00000 */
[----:B------:R0:W1:Y:S02]  /*25280*/  SHFL.IDX P6, R14, R13, R12, R11 ;  /* 0x0000000c0d0e7389 */ /* 0x00006400000c000b */
[----:B01----:R-:W-:Y:S01]  /*25290*/  ENDCOLLECTIVE ;  /* 0x000000000000791b */ /* 0x003fe20003800000 */
.L_x_15623:
        /* <DEDUP_REMOVED lines=10> */
.L_x_15624:
        /* <DEDUP_REMOVED lines=13> */
.L_x_15625:
        /* <DEDUP_REMOVED lines=16> */
.L_x_15626:
[----:B------:R0:W-:Y:S01]  /*25510*/  STL [R1+0x28], R8 ;  /* 0x0000280801007387 */ /* 0x0001e20000100800 */
[----:B------:R-:W-:Y:S01]  /*25520*/  MOV R13, R3 ;  /* 0x00000003000d7202 */ /* 0x000fe20000000f00 */
[----:B------:R-:W-:Y:S02]  /*25530*/  IMAD.MOV.U32 R12, RZ, RZ, 0x6 ;  /* 0x00000006ff0c7424 */ /* 0x000fe400078e00ff */
[----:B------:R-:W-:-:S07]  /*25540*/  IMAD.MOV.U32 R4, RZ, RZ, R14 ;  /* 0x000000ffff047224 */ /* 0x000fce00078e000e */
[----:B0-----:R-:W-:Y:S05]  /*25550*/  WARPSYNC.COLLECTIVE R15, `(.L_x_15627) ;  /* 0x000000000f087348 */ /* 0x001fea0003c00000 */
[----:B------:R1:W2:Y:S02]  /*25560*/  SHFL.IDX P6, R14, R13, R12, R11 ;  /* 0x0000000c0d0e7389 */ /* 0x0002a400000c000b */
[----:B012---:R-:W-:Y:S01]  /*25570*/  ENDCOLLECTIVE ;  /* 0x000000000000791b */ /* 0x007fe20003800000 */
.L_x_15627:
        /* <DEDUP_REMOVED lines=10> */
.L_x_15628:
[----:B------:R-:W-:Y:S01]  /*25620*/  @!PT LDS RZ, [RZ] ;  /* 0x00000000fffff984 */ /* 0x000fe20000000800 */
[----:B------:R-:W-:Y:S01]  /*25630*/  @!PT LDS RZ, [RZ] ;  /* 0x00000000fffff984 */ /* 0x000fe20000000800 */
[----:B------:R-:W-:Y:S01]  /*25640*/  @!PT LDS RZ, [RZ] ;  /* 0x00000000fffff984 */ /* 0x000fe20000000800 */
[----:B------:R0:W-:Y:S01]  /*25650*/  @!P0 LDGSTS.E.BYPASS.LTC128B.128 [R26+0x1ac00], desc[UR40][R4.64], !P1 ;  /* 0x1ac00000041a8fae */ /* 0x0001e2000c901d68 */
[----:B------:R-:W-:Y:S01]  /*25660*/  ISETP.GE.AND P0, PT, R8, R2, PT ;  /* 0x000000020800720c */ /* 0x000fe20003f06270 */
[----:B------:R-:W-:Y:S01]  /*25670*/  IMAD.MOV.U32 R13, RZ, RZ, R3 ;  /* 0x000000ffff0d7224 */ /* 0x000fe200078e0003 */
[----:B------:R-:W-:Y:S01]  /*25680*/  MOV R12, 0x7 ;  /* 0x00000007000c7802 */ /* 0x000fe20000000f00 */
[----:B0-----:R-:W-:-:S10]  /*25690*/  IMAD.MOV.U32 R4, RZ, RZ, R14 ;  /* 0x000000ffff047224 */ /* 0x001fd400078e000e */
[----:B------:R-:W-:Y:S05]  /*256a0*/  WARPSYNC.COLLECTIVE R15, `(.L_x_15629) ;  /* 0x000000000f087348 */ /* 0x000fea0003c00000 */
[----:B------:R0:W1:Y:S02]  /*256b0*/  SHFL.IDX P6, R14, R13, R12, R11 ;  /* 0x0000000c0d0e7389 */ /* 0x00006400000c000b */
[----:B01----:R-:W-:Y:S01]  /*256c0*/  ENDCOLLECTIVE ;  /* 0x000000000000791b */ /* 0x003fe20003800000 */
.L_x_15629:
        /* <DEDUP_REMOVED lines=10> */
.L_x_15630:
[----:B------:R-:W-:Y:S01]  /*25770*/  @!PT LDS RZ, [RZ] ;  /* 0x00000000fffff984 */ /* 0x000fe20000000800 */
[----:B------:R-:W-:Y:S01]  /*25780*/  @!PT LDS RZ, [RZ] ;  /* 0x00000000fffff984 */ /* 0x000fe20000000800 */
[----:B------:R-:W-:Y:S01]  /*25790*/  @!PT LDS RZ, [RZ] ;  /* 0x00000000fffff984 */ /* 0x000fe20000000800 */
[----:B------:R0:W-:Y:S01]  /*257a0*/  @!P0 LDGSTS.E.BYPASS.LTC128B.128 [R26+0x1b400], desc[UR40][R4.64], !P1 ;  /* 0x1b400000041a8fae */ /* 0x0001e2000c901d68 */
[----:B------:R-:W-:Y:S01]  /*257b0*/  IMAD.MOV.U32 R0, RZ, RZ, R14 ;  /* 0x000000ffff007224 */ /* 0x000fe200078e000e */
[----:B------:R-:W-:Y:S06]  /*257c0*/  BRA `(.L_x_15631) ;  /* 0xffffff90001c7947 */ /* 0x000fec000383ffff */
.L_x_15440:
        /* <DEDUP_REMOVED lines=33> */
.L_x_15633:
[----:B------:R-:W-:Y:S05]  /*259e0*/  BSYNC B0 ;  /* 0x0000000000007941 */ /* 0x000fea0003800000 */
.L_x_15632:
[----:B------:R-:W-:Y:S01]  /*259f0*/  IMAD.MOV.U32 R13, RZ, RZ, R4 ;  /* 0x000000ffff0d7224 */ /* 0x000fe200078e0004 */
[----:B------:R-:W-:Y:S01]  /*25a00*/  LOP3.LUT R23, R23, 0xffffbfff, RZ, 0xc0, !PT ;  /* 0xffffbfff17177812 */ /* 0x000fe200078ec0ff */
[----:B------:R-:W-:Y:S01]  /*25a10*/  IMAD.MOV.U32 R12, RZ, RZ, RZ ;  /* 0x000000ffff0c7224 */ /* 0x000fe200078e00ff */
[----:B------:R-:W-:Y:S01]  /*25a20*/  MOV R2, R14 ;  /* 0x0000000e00027202 */ /* 0x000fe20000000f00 */
[----:B------:R-:W-:Y:S01]  /*25a30*/  IMAD.MOV.U32 R11, RZ, RZ, 0x181f ;  /* 0x0000181fff0b7424 */ /* 0x000fe200078e00ff */
[----:B------:R-:W-:Y:S01]  /*25a40*/  @P5 LOP3.LUT R23, R23, 0x4000, RZ, 0xfc, !PT ;  /* 0x0000400017175812 */ /* 0x000fe200078efcff */
[----:B------:R-:W-:-:S03]  /*25a50*/  IMAD.MOV.U32 R15, RZ, RZ, -0x1 ;  /* 0xffffffffff0f7424 */ /* 0x000fc600078e00ff */
[----:B------:R-:W-:-:S13]  /*25a60*/  LOP3.LUT P5, RZ, R23, 0x200, RZ, 0xc0, !PT ;  /* 0x0000020017ff7812 */ /* 0x000fda00078ac0ff */
[----:B------:R-:W-:Y:S05]  /*25a70*/  WARPSYNC.COLLECTIVE R15, `(.L_x_15634) ;  /* 0x000000000f087348 */ /* 0x000fea0003c00000 */
[----:B------:R0:W1:Y:S02]  /*25a80*/  SHFL.IDX P6, R14, R13, R12, R11 ;  /* 0x0000000c0d0e7389 */ /* 0x00006400000c000b */
[----:B01----:R-:W-:Y:S01]  /*25a90*/  ENDCOLLECTIVE ;  /* 0x000000000000791b */ /* 0x003fe20003800000 */
.L_x_15634:
[----:B------:R-:W-:-:S04]  /*25aa0*/  LOP3.LUT R23, R23, 0xffffdfff, RZ, 0xc0, !PT ;  /* 0xffffdfff17177812 */ /* 0x000fc800078ec0ff */
[----:B------:R-:W-:-:S04]  /*25ab0*/  @P0 LOP3.LUT R23, R23, 0x2000, RZ, 0xfc, !PT ;  /* 0x0000200017170812 */ /* 0x000fc800078efcff */
[----:B------:R-:W-:Y:S01]  /*25ac0*/  LOP3.LUT P0, RZ, R23, 0x400, RZ, 0xc0, !PT ;  /* 0x0000040017ff7812 */ /* 0x000fe2000780c0ff */
[----:B------:R-:W-:Y:S01]  /*25ad0*/  IMAD.MOV.U32 R13, RZ, RZ, R0 ;  /* 0x000000ffff0d7224 */ /* 0x000fe200078e0000 */
[----:B------:R-:W-:Y:S01]  /*25ae0*/  MOV R12, 0x1 ;  /* 0x00000001000c7802 */ /* 0x000fe20000000f00 */
[----:B------:R-:W-:-:S10]  /*25af0*/  IMAD.MOV.U32 R3, RZ, RZ, R14 ;  /* 0x000000ffff037224 */ /* 0x000fd400078e000e */
[----:B------:R-:W-:-:S05]  /*25b00*/  @!P0 LEA R3, P6, R7, R3, 0x1 ;  /* 0x0000000307038211 */ /* 0x000fca00078c08ff */
[----:B------:R-:W-:-:S05]  /*25b10*/  @!P0 IMAD.X R2, RZ, RZ, R2, P6 ;  /* 0x000000ffff028224 */ /* 0x000fca00030e0602 */
[----:B------:R-:W-:-:S07]  /*25b20*/  @!P0 LOP3.LUT R3, R3, R2, RZ, 0x3c, !PT ;  /* 0x0000000203038212 */ /* 0x000fce00078e3cff */
[----:B------:R-:W-:Y:S05]  /*25b30*/  WARPSYNC.COLLECTIVE R15, `(.L_x_15635) ;  /* 0x000000000f087348 */ /* 0x000fea0003c00000 */
[----:B------:R0:W1:Y:S02]  /*25b40*/  SHFL.IDX P6, R14, R13, R12, R11 ;  /* 0x0000000c0d0e7389 */ /* 0x00006400000c000b */
[----:B01----:R-:W-:Y:S01]  /*25b50*/  ENDCOLLECTIVE ;  /* 0x000000000000791b */ /* 0x003fe20003800000 */
.L_x_15635:
        /* <DEDUP_REMOVED lines=15> */
.L_x_15636:
        /* <DEDUP_REMOVED lines=12> */
.L_x_15637:
        /* <DEDUP_REMOVED lines=12> */
.L_x_15638:
        /* <DEDUP_REMOVED lines=12> */
.L_x_15639:
        /* <DEDUP_REMOVED lines=12> */
.L_x_15640:
        /* <DEDUP_REMOVED lines=12> */
.L_x_15641:
        /* <DEDUP_REMOVED lines=12> */
.L_x_15642:
[----:B------:R-:W-:Y:S01]  /*260d0*/  IMAD.MOV.U32 R13, RZ, RZ, R0 ;  /* 0x000000ffff0d7224 */ /* 0x000fe200078e0000 */
[----:B------:R-:W-:Y:S01]  /*260e0*/  MOV R12, 0x5 ;  /* 0x00000005000c7802 */ /* 0x000fe20000000f00 */
        /* <DEDUP_REMOVED lines=10> */
.L_x_15643:
        /* <DEDUP_REMOVED lines=12> */
.L_x_15644:
        /* <DEDUP_REMOVED lines=12> */
.L_x_15645:
[----:B------:R-:W-:Y:S01]  /*26310*/  @!PT LDS RZ, [RZ] ;  /* 0x00000000fffff984 */ /* 0x000fe20000000800 */
[----:B------:R-:W-:Y:S01]  /*26320*/  @!PT LDS RZ, [RZ] ;  /* 0x00000000fffff984 */ /* 0x000fe20000000800 */
[----:B------:R-:W-:Y:S01]  /*26330*/  @!PT LDS RZ, [RZ] ;  /* 0x00000000fffff984 */ /* 0x000fe20000000800 */
[----:B------:R0:W-:Y:S04]  /*26340*/  @!P5 LDGSTS.E.BYPASS.LTC128B.128 [R26+0x28c00], desc[UR40][R2.64+0x80], !P3 ;  /* 0x28c00080021adfae */ /* 0x0001e8000d901d68 */
[----:B------:R0:W-:Y:S04]  /*26350*/  @!P5 LDGSTS.E.BYPASS.LTC128B.128 [R26+0x2cc00], desc[UR40][R2.64+0x100], !P2 ;  /* 0x2cc00100021adfae */ /* 0x0001e8000d101d68 */
[----:B------:R0:W-:Y:S01]  /*26360*/  @!P5 LDGSTS.E.BYPASS.LTC128B.128 [R26+0x30c00], desc[UR40][R2.64+0x180], !P1 ;  /* 0x30c00180021adfae */ /* 0x0001e2000c901d68 */
[----:B------:R-:W-:Y:S01]  /*26370*/  MOV R13, R4 ;  /* 0x00000004000d7202 */ /* 0x000fe20000000f00 */
[----:B------:R-:W-:-:S07]  /*26380*/  IMAD.MOV.U32 R6, RZ, RZ, R14 ;  /* 0x000000ffff067224 */ /* 0x000fce00078e000e */
[----:B0-----:R-:W-:Y:S05]  /*26390*/  WARPSYNC.COLLECTIVE R15, `(.L_x_15646) ;  /* 0x000000000f087348 */ /* 0x001fea0003c00000 */
[----:B------:R1:W2:Y:S02]  /*263a0*/  SHFL.IDX P6, R14, R13, R12, R11 ;  /* 0x0000000c0d0e7389 */ /* 0x0002a400000c000b */
[----:B012---:R-:W-:Y:S01]  /*263b0*/  ENDCOLLECTIVE ;  /* 0x000000000000791b */ /* 0x007fe20003800000 */
.L_x_15646:
[----:B------:R-:W-:Y:S02]  /*263c0*/  IMAD.MOV.U32 R13, RZ, RZ, R0 ;  /* 0x000000ffff0d7224 */ /* 0x000fe400078e0000 */
[----:B------:R-:W-:Y:S02]  /*263d0*/  IMAD.MOV.U32 R12, RZ, RZ, 0x7 ;  /* 0x00000007ff0c7424 */ /* 0x000fe400078e00ff */
[----:B------:R-:W-:-:S07]  /*263e0*/  IMAD.MOV.U32 R2, RZ, RZ, R14 ;  /* 0x000000ffff027224 */ /* 0x000fce00078e000e */
[----:B------:R-:W-:Y:S05]  /*263f0*/  WARPSYNC.COLLECTIVE R15, `(.L_x_15647) ;  /* 0x000000000f087348 */ /* 0x000fea0003c00000 */
[----:B------:R0:W1:Y:S02]  /*26400*/  SHFL.IDX P6, R14, R13, R12, R11 ;  /* 0x0000000c0d0e7389 */ /* 0x00006400000c000b */
[----:B01----:R-:W-:Y:S01]  /*26410*/  ENDCOLLECTIVE ;  /* 0x000000000000791b */ /* 0x003fe20003800000 */
.L_x_15647:
        /* <DEDUP_REMOVED lines=14> */
.L_x_15648:
[----:B------:R-:W-:Y:S01]  /*26500*/  IMAD.MOV.U32 R2, RZ, RZ, R14 ;  /* 0x000000ffff027224 */ /* 0x000fe200078e000e */
[----:B------:R-:W-:Y:S06]  /*26510*/  BRA `(.L_x_15649) ;  /* 0xffffff8c00807947 */ /* 0x000fec000383ffff */
.L_x_15445:
[----:B0-----:R0:W1:Y:S02]  /*26520*/  SYNCS.PHASECHK.TRANS64.TRYWAIT P0, [R22+URZ+0x32420], R3 ;  /* 0x03242003160075a7 */ /* 0x001064000800017f */
[----:B-1----:R-:W-:Y:S05]  /*26530*/  @!P0 NANOSLEEP.SYNCS 0x989680 ;  /* 0x009896800000895d */ /* 0x002fea0003900000 */
[----:B------:R-:W1:Y:S02]  /*26540*/  @!P0 SYNCS.PHASECHK.TRANS64 P0, [R22+URZ+0x32420], R3 ;  /* 0x03242003160085a7 */ /* 0x000e64000800007f */
[----:B-1----:R-:W-:Y:S05]  /*26550*/  @!P0 BRA `(.L_x_15445) ;  /* 0xfffffffc00f08947 */ /* 0x002fea000383ffff */
[----:B------:R-:W-:Y:S05]  /*26560*/  BRA `(.L_x_15650) ;  /* 0xffffff8c00f47947 */ /* 0x000fea000383ffff */
.L_x_15448:
[----:B0-----:R0:W1:Y:S02]  /*26570*/  SYNCS.PHASECHK.TRANS64.TRYWAIT P0, [R30+URZ+0x32460], R3 ;  /* 0x032460031e0075a7 */ /* 0x001064000800017f */
[----:B-1----:R-:W-:Y:S05]  /*26580*/  @!P0 NANOSLEEP.SYNCS 0x989680 ;  /* 0x009896800000895d */ /* 0x002fea0003900000 */
[----:B------:R-:W1:Y:S02]  /*26590*/  @!P0 SYNCS.PHASECHK.TRANS64 P0, [R30+URZ+0x32460], R3 ;  /* 0x032460031e0085a7 */ /* 0x000e64000800007f */
[----:B-1----:R-:W-:Y:S05]  /*265a0*/  @!P0 BRA `(.L_x_15448) ;  /* 0xfffffffc00f08947 */ /* 0x002fea000383ffff */
[----:B------:R-:W-:Y:S05]  /*265b0*/  BRA `(.L_x_15651) ;  /* 0xffffff9000047947 */ /* 0x000fea000383ffff */
.L_x_15449:
        /* <DEDUP_REMOVED lines=8> */
.L_x_15653:
[----:B------:R-:W-:Y:S05]  /*26640*/  BSYNC B0 ;  /* 0x0000000000007941 */ /* 0x000fea0003800000 */
.L_x_15652:
        /* <DEDUP_REMOVED lines=13> */
.L_x_15654:
        /* <DEDUP_REMOVED lines=9> */
.L_x_15655:
        /* <DEDUP_REMOVED lines=17> */
.L_x_15656:
[----:B------:R-:W-:Y:S02]  /*268c0*/  IMAD.MOV.U32 R13, RZ, RZ, R6 ;  /* 0x000000ffff0d7224 */ /* 0x000fe400078e0006 */
[----:B------:R-:W-:Y:S01]  /*268d0*/  IMAD.MOV.U32 R12, RZ, RZ, 0x2 ;  /* 0x00000002ff0c7424 */ /* 0x000fe200078e00ff */
[----:B------:R-:W-:-:S13]  /*268e0*/  IADD3 R2, P3, R14, R0, RZ ;  /* 0x000000000e027210 */ /* 0x000fda0007f7e0ff */
[----:B------:R-:W-:Y:S05]  /*268f0*/  WARPSYNC.COLLECTIVE R15, `(.L_x_15657) ;  /* 0x000000000f087348 */ /* 0x000fea0003c00000 */
[----:B------:R0:W1:Y:S02]  /*26900*/  SHFL.IDX P6, R14, R13, R12, R11 ;  /* 0x0000000c0d0e7389 */ /* 0x00006400000c000b */
[----:B01----:R-:W-:Y:S01]  /*26910*/  ENDCOLLECTIVE ;  /* 0x000000000000791b */ /* 0x003fe20003800000 */
.L_x_15657:
        /* <DEDUP_REMOVED lines=17> */
.L_x_15658:
[----:B------:R-:W-:Y:S01]  /*26a30*/  IMAD.MOV.U32 R13, RZ, RZ, R6 ;  /* 0x000000ffff0d7224 */ /* 0x000fe200078e0006 */
[----:B------:R-:W-:Y:S02]  /*26a40*/  MOV R12, 0x3 ;  /* 0x00000003000c7802 */ /* 0x000fe40000000f00 */
[----:B------:R-:W-:-:S13]  /*26a50*/  IADD3 R2, P3, R14, R0, RZ ;  /* 0x000000000e027210 */ /* 0x000fda0007f7e0ff */
[----:B------:R-:W-:Y:S05]  /*26a60*/  WARPSYNC.COLLECTIVE R15, `(.L_x_15659) ;  /* 0x000000000f087348 */ /* 0x000fea0003c00000 */
[----:B------:R0:W1:Y:S02]  /*26a70*/  SHFL.IDX P6, R14, R13, R12, R11 ;  /* 0x0000000c0d0e7389 */ /* 0x00006400000c000b */
[----:B01----:R-:W-:Y:S01]  /*26a80*/  ENDCOLLECTIVE ;  /* 0x000000000000791b */ /* 0x003fe20003800000 */
.L_x_15659:
        /* <DEDUP_REMOVED lines=17> */
.L_x_15660:
[----:B------:R-:W-:Y:S02]  /*26ba0*/  IMAD.MOV.U32 R13, RZ, RZ, R6 ;  /* 0x000000ffff0d7224 */ /* 0x000fe400078e0006 */
[----:B------:R-:W-:Y:S01]  /*26bb0*/  IMAD.MOV.U32 R12, RZ, RZ, 0x4 ;  /* 0x00000004ff0c7424 */ /* 0x000fe200078e00ff */
[----:B------:R-:W-:-:S13]  /*26bc0*/  IADD3 R2, P3, R14, R0, RZ ;  /* 0x000000000e027210 */ /* 0x000fda0007f7e0ff */
[----:B------:R-:W-:Y:S05]  /*26bd0*/  WARPSYNC.COLLECTIVE R15, `(.L_x_15661) ;  /* 0x000000000f087348 */ /* 0x000fea0003c00000 */
[----:B------:R0:W1:Y:S02]  /*26be0*/  SHFL.IDX P6, R14, R13, R12, R11 ;  /* 0x0000000c0d0e7389 */ /* 0x00006400000c000b */
[----:B01----:R-:W-:Y:S01]  /*26bf0*/  ENDCOLLECTIVE ;  /* 0x000000000000791b */ /* 0x003fe20003800000 */
.L_x_15661:
        /* <DEDUP_REMOVED lines=17> */
.L_x_15662:
[----:B------:R-:W-:Y:S02]  /*26d10*/  IMAD.MOV.U32 R13, RZ, RZ, R6 ;  /* 0x000000ffff0d7224 */ /* 0x000fe400078e0006 */
[----:B------:R-:W-:Y:S01]  /*26d20*/  IMAD.MOV.U32 R12, RZ, RZ, 0x5 ;  /* 0x00000005ff0c7424 */ /* 0x000fe200078e00ff */
[----:B------:R-:W-:-:S13]  /*26d30*/  IADD3 R2, P3, R14, R0, RZ ;  /* 0x000000000e027210 */ /* 0x000fda0007f7e0ff */
[----:B------:R-:W-:Y:S05]  /*26d40*/  WARPSYNC.COLLECTIVE R15, `(.L_x_15663) ;  /* 0x000000000f087348 */ /* 0x000fea0003c00000 */
[----:B------:R0:W1:Y:S02]  /*26d50*/  SHFL.IDX P6, R14, R13, R12, R11 ;  /* 0x0000000c0d0e7389 */ /* 0x00006400000c000b */
[----:B01----:R-:W-:Y:S01]  /*26d60*/  ENDCOLLECTIVE ;  /* 0x000000000000791b */ /* 0x003fe20003800000 */
.L_x_15663:
[----:B------:R-:W-:Y:S02]  /*26d70*/  IADD3.X R3, RZ, R3, RZ, P3, !PT ;  /* 0x00000003ff037210 */ /* 0x000fe40001ffe4ff */
        /* <DEDUP_REMOVED lines=11> */
.L_x_15664:
        /* <DEDUP_REMOVED lines=9> */
.L_x_15456:
[----:B0-----:R0:W1:Y:S02]  /*26ec0*/  SYNCS.PHASECHK.TRANS64.TRYWAIT P0, [R6+URZ+0x32440], R21 ;  /* 0x03244015060075a7 */ /* 0x001064000800017f */
[----:B-1----:R-:W-:Y:S05]  /*26ed0*/  @!P0 NANOSLEEP.SYNCS 0x989680 ;  /* 0x009896800000895d */ /* 0x002fea0003900000 */
[----:B------:R-:W1:Y:S02]  /*26ee0*/  @!P0 SYNCS.PHASECHK.TRANS64 P0, [R6+URZ+0x32440], R21 ;  /* 0x03244015060085a7 */ /* 0x000e64000800007f */
[----:B-1----:R-:W-:Y:S05]  /*26ef0*/  @!P0 BRA `(.L_x_15456) ;  /* 0xfffffffc00f08947 */ /* 0x002fea000383ffff */
[----:B------:R-:W-:Y:S05]  /*26f00*/  BRA `(.L_x_15666) ;  /* 0xffffff9000947947 */ /* 0x000fea000383ffff */
.L_x_15457:
        /* <DEDUP_REMOVED lines=8> */
.L_x_15668:
[----:B------:R-:W-:Y:S05]  /*26f90*/  BSYNC B1 ;  /* 0x0000000000017941 */ /* 0x000fea0003800000 */
.L_x_15667:
[----:B------:R-:W-:Y:S01]  /*26fa0*/  IMAD.MOV.U32 R13, RZ, RZ, R8 ;  /* 0x000000ffff0d7224 */ /* 0x000fe200078e0008 */
[----:B------:R-:W-:Y:S01]  /*26fb0*/  LEA R7, R7, R22, 0x1 ;  /* 0x0000001607077211 */ /* 0x000fe200078e08ff */
[----:B------:R-:W-:Y:S02]  /*26fc0*/  IMAD.MOV.U32 R12, RZ, RZ, RZ ;  /* 0x000000ffff0c7224 */ /* 0x000fe400078e00ff */
[----:B------:R-:W-:Y:S02]  /*26fd0*/  IMAD.MOV.U32 R11, RZ, RZ, 0x181f ;  /* 0x0000181fff0b7424 */ /* 0x000fe400078e00ff */
[----:B------:R-:W-:Y:S02]  /*26fe0*/  IMAD.MOV.U32 R15, RZ, RZ, -0x1 ;  /* 0xffffffffff0f7424 */ /* 0x000fe400078e00ff */
[----:B------:R-:W-:-:S07]  /*26ff0*/  IMAD.MOV.U32 R3, RZ, RZ, R14 ;  /* 0x000000ffff037224 */ /* 0x000fce00078e000e */
[----:B------:R-:W-:Y:S05]  /*27000*/  WARPSYNC.COLLECTIVE R15, `(.L_x_15669) ;  /* 0x000000000f087348 */ /* 0x000fea0003c00000 */
[----:B------:R0:W1:Y:S02]  /*27010*/  SHFL.IDX P6, R14, R13, R12, R11 ;  /* 0x0000000c0d0e7389 */ /* 0x00006400000c000b */
[----:B01----:R-:W-:Y:S01]  /*27020*/  ENDCOLLECTIVE ;  /* 0x000000000000791b */ /* 0x003fe20003800000 */
.L_x_15669:
[----:B------:R-:W-:Y:S02]  /*27030*/  IMAD.MOV.U32 R13, RZ, RZ, R9 ;  /* 0x000000ffff0d7224 */ /* 0x000fe400078e0009 */
[----:B------:R-:W-:Y:S02]  /*27040*/  IMAD.MOV.U32 R12, RZ, RZ, 0x1 ;  /* 0x00000001ff0c7424 */ /* 0x000fe400078e00ff */
[----:B------:R-:W-:-:S07]  /*27050*/  IMAD.MOV.U32 R2, RZ, RZ, R14 ;  /* 0x000000ffff027224 */ /* 0x000fce00078e000e */
[----:B------:R-:W-:Y:S05]  /*27060*/  WARPSYNC.COLLECTIVE R15, `(.L_x_15670) ;  /* 0x000000000f087348 */ /* 0x000fea0003c00000 */
[----:B------:R0:W1:Y:S02]  /*27070*/  SHFL.IDX P6, R14, R13, R12, R11 ;  /* 0x0000000c0d0e7389 */ /* 0x00006400000c000b */
[----:B01----:R-:W-:Y:S01]  /*27080*/  ENDCOLLECTIVE ;  /* 0x000000000000791b */ /* 0x003fe20003800000 */
.L_x_15670:
        /* <DEDUP_REMOVED lines=11> */
.L_x_15671:
[----:B------:R-:W-:Y:S01]  /*27140*/  IMAD.MOV.U32 R13, RZ, RZ, R9 ;  /* 0x000000ffff0d7224 */ /* 0x000fe200078e0009 */
[----:B------:R-:W-:Y:S01]  /*27150*/  MOV R12, 0x2 ;  /* 0x00000002000c7802 */ /* 0x000fe20000000f00 */
[----:B------:R-:W-:-:S07]  /*27160*/  IMAD.MOV.U32 R2, RZ, RZ, R14 ;  /* 0x000000ffff027224 */ /* 0x000fce00078e000e */
[----:B------:R-:W-:Y:S05]  /*27170*/  WARPSYNC.COLLECTIVE R15, `(.L_x_15672) ;  /* 0x000000000f087348 */ /* 0x000fea0003c00000 */
[----:B------:R0:W1:Y:S02]  /*27180*/  SHFL.IDX P6, R14, R13, R12, R11 ;  /* 0x0000000c0d0e7389 */ /* 0x00006400000c000b */
[----:B01----:R-:W-:Y:S01]  /*27190*/  ENDCOLLECTIVE ;  /* 0x000000000000791b */ /* 0x003fe20003800000 */
.L_x_15672:
        /* <DEDUP_REMOVED lines=11> */
.L_x_15673:
[----:B------:R-:W-:Y:S02]  /*27250*/  IMAD.MOV.U32 R13, RZ, RZ, R9 ;  /* 0x000000ffff0d7224 */ /* 0x000fe400078e0009 */
[----:B------:R-:W-:Y:S02]  /*27260*/  IMAD.MOV.U32 R12, RZ, RZ, 0x3 ;  /* 0x00000003ff0c7424 */ /* 0x000fe400078e00ff */
[----:B------:R-:W-:-:S07]  /*27270*/  IMAD.MOV.U32 R2, RZ, RZ, R14 ;  /* 0x000000ffff027224 */ /* 0x000fce00078e000e */
[----:B------:R-:W-:Y:S05]  /*27280*/  WARPSYNC.COLLECTIVE R15, `(.L_x_15674) ;  /* 0x000000000f087348 */ /* 0x000fea0003c00000 */
[----:B------:R0:W1:Y:S02]  /*27290*/  SHFL.IDX P6, R14, R13, R12, R11 ;  /* 0x0000000c0d0e7389 */ /* 0x00006400000c000b */
[----:B01----:R-:W-:Y:S01]  /*272a0*/  ENDCOLLECTIVE ;  /* 0x000000000000791b */ /* 0x003fe20003800000 */
.L_x_15674:
        /* <DEDUP_REMOVED lines=11> */
.L_x_15675:
[----:B------:R-:W-:Y:S02]  /*27360*/  IMAD.MOV.U32 R13, RZ, RZ, R9 ;  /* 0x000000ffff0d7224 */ /* 0x000fe400078e0009 */
[----:B------:R-:W-:Y:S02]  /*27370*/  IMAD.MOV.U32 R12, RZ, RZ, 0x4 ;  /* 0x00000004ff0c7424 */ /* 0x000fe400078e00ff */
[----:B------:R-:W-:-:S07]  /*27380*/  IMAD.MOV.U32 R2, RZ, RZ, R14 ;  /* 0x000000ffff027224 */ /* 0x000fce00078e000e */
[----:B------:R-:W-:Y:S05]  /*27390*/  WARPSYNC.COLLECTIVE R15, `(.L_x_15676) ;  /* 0x000000000f087348 */ /* 0x000fea0003c00000 */
[----:B------:R0:W1:Y:S02]  /*273a0*/  SHFL.IDX P6, R14, R13, R12, R11 ;  /* 0x0000000c0d0e7389 */ /* 0x00006400000c000b */
[----:B01----:R-:W-:Y:S01]  /*273b0*/  ENDCOLLECTIVE ;  /* 0x000000000000791b */ /* 0x003fe20003800000 */
.L_x_15676:
        /* <DEDUP_REMOVED lines=11> */
.L_x_15677:
[----:B------:R-:W-:Y:S02]  /*27470*/  IMAD.MOV.U32 R13, RZ, RZ, R9 ;  /* 0x000000ffff0d7224 */ /* 0x000fe400078e0009 */
[----:B------:R-:W-:Y:S02]  /*27480*/  IMAD.MOV.U32 R12, RZ, RZ, 0x5 ;  /* 0x00000005ff0c7424 */ /* 0x000fe400078e00ff */
[----:B------:R-:W-:-:S07]  /*27490*/  IMAD.MOV.U32 R2, RZ, RZ, R14 ;  /* 0x000000ffff027224 */ /* 0x000fce00078e000e */
[----:B------:R-:W-:Y:S05]  /*274a0*/  WARPSYNC.COLLECTIVE R15, `(.L_x_15678) ;  /* 0x000000000f087348 */ /* 0x000fea0003c00000 */
[----:B------:R0:W1:Y:S02]  /*274b0*/  SHFL.IDX P6, R14, R13, R12, R11 ;  /* 0x0000000c0d0e7389 */ /* 0x00006400000c000b */
[----:B01----:R-:W-:Y:S01]  /*274c0*/  ENDCOLLECTIVE ;  /* 0x000000000000791b */ /* 0x003fe20003800000 */
.L_x_15678:
        /* <DEDUP_REMOVED lines=11> */
.L_x_15679:
[----:B------:R-:W-:Y:S01]  /*27580*/  IMAD.MOV.U32 R2, RZ, RZ, R14 ;  /* 0x000000ffff027224 */ /* 0x000fe200078e000e */
[----:B------:R-:W-:Y:S06]  /*27590*/  BRA `(.L_x_15680) ;  /* 0xffffff8c00bc7947 */ /* 0x000fec000383ffff */
.L_x_15462:
[----:B---3--:R3:W4:Y:S02]  /*275a0*/  SYNCS.PHASECHK.TRANS64.TRYWAIT P0, [R6+URZ+0x32460], R21 ;  /* 0x03246015060075a7 */ /* 0x008724000800017f */
[----:B----4-:R-:W-:Y:S05]  /*275b0*/  @!P0 NANOSLEEP.SYNCS 0x989680 ;  /* 0x009896800000895d */ /* 0x010fea0003900000 */
[----:B------:R-:W4:Y:S02]  /*275c0*/  @!P0 SYNCS.PHASECHK.TRANS64 P0, [R6+URZ+0x32460], R21 ;  /* 0x03246015060085a7 */ /* 0x000f24000800007f */
[----:B----4-:R-:W-:Y:S05]  /*275d0*/  @!P0 BRA `(.L_x_15462) ;  /* 0xfffffffc00f08947 */ /* 0x010fea000383ffff */
[----:B------:R-:W-:Y:S05]  /*275e0*/  BRA `(.L_x_15681) ;  /* 0xffffff90000c7947 */ /* 0x000fea000383ffff */
.L_x_15463:
        /* <DEDUP_REMOVED lines=8> */
.L_x_15683:
[----:B------:R-:W-:Y:S05]  /*27670*/  BSYNC B1 ;  /* 0x0000000000017941 */ /* 0x000fea0003800000 */
.L_x_15682:
        /* <DEDUP_REMOVED lines=9> */
.L_x_15684:
[----:B------:R-:W-:Y:S02]  /*27710*/  IMAD.MOV.U32 R13, RZ, RZ, R9 ;  /* 0x000000ffff0d7224 */ /* 0x000fe400078e0009 */
[----:B------:R-:W-:Y:S01]  /*27720*/  IMAD.MOV.U32 R12, RZ, RZ, 0x1 ;  /* 0x00000001ff0c7424 */ /* 0x000fe200078e00ff */
[----:B------:R-:W-:-:S13]  /*27730*/  IADD3 R2, P0, R14, R0, RZ ;  /* 0x000000000e027210 */ /* 0x000fda0007f1e0ff */
[----:B------:R-:W-:Y:S05]  /*27740*/  WARPSYNC.COLLECTIVE R15, `(.L_x_15685) ;  /* 0x000000000f087348 */ /* 0x000fea0003c00000 */
[----:B------:R0:W1:Y:S02]  /*27750*/  SHFL.IDX P6, R14, R13, R12, R11 ;  /* 0x0000000c0d0e7389 */ /* 0x00006400000c000b */
[----:B01----:R-:W-:Y:S01]  /*27760*/  ENDCOLLECTIVE ;  /* 0x000000000000791b */ /* 0x003fe20003800000 */
.L_x_15685:
        /* <DEDUP_REMOVED lines=13> */
.L_x_15686:
[----:B------:R-:W-:Y:S02]  /*27840*/  IMAD.MOV.U32 R13, RZ, RZ, R9 ;  /* 0x000000ffff0d7224 */ /* 0x000fe400078e0009 */
[----:B------:R-:W-:Y:S01]  /*27850*/  IMAD.MOV.U32 R12, RZ, RZ, 0x2 ;  /* 0x00000002ff0c7424 */ /* 0x000fe200078e00ff */
[----:B------:R-:W-:-:S13]  /*27860*/  IADD3 R2, P0, R14, R0, RZ ;  /* 0x000000000e027210 */ /* 0x000fda0007f1e0ff */
[----:B------:R-:W-:Y:S05]  /*27870*/  WARPSYNC.COLLECTIVE R15, `(.L_x_15687) ;  /* 0x000000000f087348 */ /* 0x000fea0003c00000 */
[----:B------:R0:W1:Y:S02]  /*27880*/  SHFL.IDX P6, R14, R13, R12, R11 ;  /* 0x0000000c0d0e7389 */ /* 0x00006400000c000b */
[----:B01----:R-:W-:Y:S01]  /*27890*/  ENDCOLLECTIVE ;  /* 0x000000000000791b */ /* 0x003fe20003800000 */
.L_x_15687:
        /* <DEDUP_REMOVED lines=13> */
.L_x_15688:
[----:B------:R-:W-:Y:S02]  /*27970*/  IMAD.MOV.U32 R13, RZ, RZ, R9 ;  /* 0x000000ffff0d7224 */ /* 0x000fe400078e0009 */
[----:B------:R-:W-:Y:S01]  /*27980*/  IMAD.MOV.U32 R12, RZ, RZ, 0x3 ;  /* 0x00000003ff0c7424 */ /* 0x000fe200078e00ff */
[----:B------:R-:W-:-:S13]  /*27990*/  IADD3 R2, P0, R14, R0, RZ ;  /* 0x000000000e027210 */ /* 0x000fda0007f1e0ff */
[----:B------:R-:W-:Y:S05]  /*279a0*/  WARPSYNC.COLLECTIVE R15, `(.L_x_15689) ;  /* 0x000000000f087348 */ /* 0x000fea0003c00000 */
[----:B------:R0:W1:Y:S02]  /*279b0*/  SHFL.IDX P6, R14, R13, R12, R11 ;  /* 0x0000000c0d0e7389 */ /* 0x00006400000c000b */
[----:B01----:R-:W-:Y:S01]  /*279c0*/  ENDCOLLECTIVE ;  /* 0x000000000000791b */ /* 0x003fe20003800000 */
.L_x_15689:
        /* <DEDUP_REMOVED lines=13> */
.L_x_15690:
[----:B------:R-:W-:Y:S01]  /*27aa0*/  MOV R13, R9 ;  /* 0x00000009000d7202 */ /* 0x000fe20000000f00 */
[----:B------:R-:W-:Y:S01]  /*27ab0*/  IMAD.MOV.U32 R12, RZ, RZ, 0x4 ;  /* 0x00000004ff0c7424 */ /* 0x000fe200078e00ff */
[----:B------:R-:W-:-:S13]  /*27ac0*/  IADD3 R2, P0, R14, R0, RZ ;  /* 0x000000000e027210 */ /* 0x000fda0007f1e0ff */
[----:B------:R-:W-:Y:S05]  /*27ad0*/  WARPSYNC.COLLECTIVE R15, `(.L_x_15691) ;  /* 0x000000000f087348 */ /* 0x000fea0003c00000 */
[----:B------:R0:W1:Y:S02]  /*27ae0*/  SHFL.IDX P6, R14, R13, R12, R11 ;  /* 0x0000000c0d0e7389 */ /* 0x00006400000c000b */
[----:B01----:R-:W-:Y:S01]  /*27af0*/  ENDCOLLECTIVE ;  /* 0x000000000000791b */ /* 0x003fe20003800000 */
.L_x_15691:
        /* <DEDUP_REMOVED lines=13> */
.L_x_15692:
[----:B------:R-:W-:Y:S02]  /*27bd0*/  IMAD.MOV.U32 R13, RZ, RZ, R9 ;  /* 0x000000ffff0d7224 */ /* 0x000fe400078e0009 */
[----:B------:R-:W-:Y:S01]  /*27be0*/  IMAD.MOV.U32 R12, RZ, RZ, 0x5 ;  /* 0x00000005ff0c7424 */ /* 0x000fe200078e00ff */
[----:B------:R-:W-:-:S13]  /*27bf0*/  IADD3 R2, P0, R14, R0, RZ ;  /* 0x000000000e027210 */ /* 0x000fda0007f1e0ff */
[----:B------:R-:W-:Y:S05]  /*27c00*/  WARPSYNC.COLLECTIVE R15, `(.L_x_15693) ;  /* 0x000000000f087348 */ /* 0x000fea0003c00000 */
[----:B------:R0:W1:Y:S02]  /*27c10*/  SHFL.IDX P6, R14, R13, R12, R11 ;  /* 0x0000000c0d0e7389 */ /* 0x00006400000c000b */
[----:B01----:R-:W-:Y:S01]  /*27c20*/  ENDCOLLECTIVE ;  /* 0x000000000000791b */ /* 0x003fe20003800000 */
.L_x_15693:
        /* <DEDUP_REMOVED lines=13> */
.L_x_15694:
[----:B------:R-:W-:Y:S05]  /*27d00*/  BRA `(.L_x_15695) ;  /* 0xffffff8c00507947 */ /* 0x000fea000383ffff */
.L_x_15471:
[----:B------:R-:W-:Y:S01]  /*27d10*/  BSSY B0, `(.L_x_15696) ;  /* 0x0000008000007945 */ /* 0x000fe20003800000 */
[----:B------:R-:W-:Y:S02]  /*27d20*/  IMAD.MOV.U32 R13, RZ, RZ, R16 ;  /* 0x000000ffff0d7224 */ /* 0x000fe400078e0010 */
[----:B------:R-:W-:Y:S02]  /*27d30*/  IMAD.MOV.U32 R12, RZ, RZ, RZ ;  /* 0x000000ffff0c7224 */ /* 0x000fe400078e00ff */
[----:B-1----:R-:W-:Y:S02]  /*27d40*/  IMAD.MOV.U32 R11, RZ, RZ, 0x1f ;  /* 0x0000001fff0b7424 */ /* 0x002fe400078e00ff */
[----:B------:R-:W-:-:S07]  /*27d50*/  IMAD.MOV.U32 R15, RZ, RZ, -0x1 ;  /* 0xffffffffff0f7424 */ /* 0x000fce00078e00ff */
[----:B--23--:R-:W-:Y:S05]  /*27d60*/  WARPSYNC.COLLECTIVE R15, `(.L_x_15697) ;  /* 0x000000000f087348 */ /* 0x00cfea0003c00000 */
[----:B------:R0:W1:Y:S02]  /*27d70*/  SHFL.IDX P6, R14, R13, R12, R11 ;  /* 0x0000000c0d0e7389 */ /* 0x00006400000c000b */
[----:B0123--:R-:W-:Y:S01]  /*27d80*/  ENDCOLLECTIVE ;  /* 0x000000000000791b */ /* 0x00ffe20003800000 */
.L_x_15697:
[----:B------:R-:W-:Y:S05]  /*27d90*/  BSYNC B0 ;  /* 0x0000000000007941 */ /* 0x000fea0003800000 */
.L_x_15696:
        /* <DEDUP_REMOVED lines=9> */
.L_x_15698:
[----:B------:R-:W-:Y:S02]  /*27e30*/  ULDC UR4, c[0x0][0xd3c] ;  /* 0x00034f0000047ab9 */ /* 0x000fe40000000800 */
[----:B------:R-:W-:-:S13]  /*27e40*/  ISETP.GE.OR P1, PT, R9, UR4, !P0 ;  /* 0x0000000409007c0c */ /* 0x000fda000c726670 */
[----:B------:R-:W0:Y:S08]  /*27e50*/  @!P1 LDC.64 R2, c[0x0][0xd80] ;  /* 0x00036000ff029b82 */ /* 0x000e300000000a00 */
[----:B------:R-:W1:Y:S01]  /*27e60*/  @!P1 LDC.64 R4, c[0x0][0xd78] ;  /* 0x00035e00ff049b82 */ /* 0x000e620000000a00 */
[----:B------:R-:W-:Y:S01]  /*27e70*/  IMAD.MOV.U32 R17, RZ, RZ, RZ ;  /* 0x000000ffff117224 */ /* 0x000fe200078e00ff */
        /* <DEDUP_REMOVED lines=19> */
.L_x_15699:
[----:B------:R-:W-:Y:S01]  /*27fb0*/  IMAD.MOV.U32 R12, RZ, RZ, 0x2 ;  /* 0x00000002ff0c7424 */ /* 0x000fe200078e00ff */
[----:B------:R-:W-:-:S05]  /*27fc0*/  SEL R14, R14, RZ, P1 ;  /* 0x000000ff0e0e7207 */ /* 0x000fca0000800000 */
[----:B------:R-:W-:-:S04]  /*27fd0*/  IMAD.IADD R5, R13, 0x1, R14 ;  /* 0x000000010d057824 */ /* 0x000fc800078e020e */
[----:B------:R-:W-:-:S07]  /*27fe0*/  IMAD.MOV.U32 R13, RZ, RZ, R5 ;  /* 0x000000ffff0d7224 */ /* 0x000fce00078e0005 */
[----:B------:R-:W-:Y:S05]  /*27ff0*/  WARPSYNC.COLLECTIVE R15, `(.L_x_15700) ;  /* 0x000000000f087348 */ /* 0x000fea0003c00000 */
[----:B------:R0:W1:Y:S02]  /*28000*/  SHFL.UP P6, R14, R13, R12, R11 ;  /* 0x0400000c0d0e7389 */ /* 0x00006400000c000b */
[----:B01----:R-:W-:Y:S01]  /*28010*/  ENDCOLLECTIVE ;  /* 0x000000000000791b */ /* 0x003fe20003800000 */
.L_x_15700:
[----:B------:R-:W-:Y:S01]  /*28020*/  IMAD.MOV.U32 R12, RZ, RZ, 0x4 ;  /* 0x00000004ff0c7424 */ /* 0x000fe200078e00ff */
[----:B------:R-:W-:-:S05]  /*28030*/  SEL R2, R14, RZ, P2 ;  /* 0x000000ff0e027207 */ /* 0x000fca0001000000 */
[----:B------:R-:W-:-:S04]  /*28040*/  IMAD.IADD R2, R5, 0x1, R2 ;  /* 0x0000000105027824 */ /* 0x000fc800078e0202 */
[----:B------:R-:W-:-:S07]  /*28050*/  IMAD.MOV.U32 R13, RZ, RZ, R2 ;  /* 0x000000ffff0d7224 */ /* 0x000fce00078e0002 */
[----:B------:R-:W-:Y:S05]  /*28060*/  WARPSYNC.COLLECTIVE R15, `(.L_x_15701) ;  /* 0x000000000f087348 */ /* 0x000fea0003c00000 */
[----:B------:R0:W1:Y:S02]  /*28070*/  SHFL.UP P6, R14, R13, R12, R11 ;  /* 0x0400000c0d0e7389 */ /* 0x00006400000c000b */
[----:B01----:R-:W-:Y:S01]  /*28080*/  ENDCOLLECTIVE ;  /* 0x000000000000791b */ /* 0x003fe20003800000 */
.L_x_15701:
[----:B------:R-:W-:Y:S01]  /*28090*/  IMAD.MOV.U32 R12, RZ, RZ, 0x8 ;  /* 0x00000008ff0c7424 */ /* 0x000fe200078e00ff */
[----:B------:R-:W-:-:S05]  /*280a0*/  SEL R3, R14, RZ, P3 ;  /* 0x000000ff0e037207 */ /* 0x000fca0001800000 */
[----:B------:R-:W-:-:S05]  /*280b0*/  IMAD.IADD R3, R2, 0x1, R3 ;  /* 0x0000000102037824 */ /* 0x000fca00078e0203 */
[----:B------:R-:W-:-:S07]  /*280c0*/  MOV R13, R3 ;  /* 0x00000003000d7202 */ /* 0x000fce0000000f00 */
[----:B------:R-:W-:Y:S05]  /*280d0*/  WARPSYNC.COLLECTIVE R15, `(.L_x_15702) ;  /* 0x000000000f087348 */ /* 0x000fea0003c00000 */
[----:B------:R0:W1:Y:S02]  /*280e0*/  SHFL.UP P6, R14, R13, R12, R11 ;  /* 0x0400000c0d0e7389 */ /* 0x00006400000c000b */
[----:B01----:R-:W-:Y:S01]  /*280f0*/  ENDCOLLECTIVE ;  /* 0x000000000000791b */ /* 0x003fe20003800000 */
.L_x_15702:
[----:B------:R-:W-:Y:S01]  /*28100*/  IMAD.MOV.U32 R12, RZ, RZ, 0x10 ;  /* 0x00000010ff0c7424 */ /* 0x000fe200078e00ff */
[----:B------:R-:W-:-:S05]  /*28110*/  SEL R14, R14, RZ, P4 ;  /* 0x000000ff0e0e7207 */ /* 0x000fca0002000000 */
[----:B------:R-:W-:-:S04]  /*28120*/  IMAD.IADD R5, R3, 0x1, R14 ;  /* 0x0000000103057824 */ /* 0x000fc800078e020e */
[----:B------:R-:W-:-:S07]  /*28130*/  IMAD.MOV.U32 R13, RZ, RZ, R5 ;  /* 0x000000ffff0d7224 */ /* 0x000fce00078e0005 */
[----:B------:R-:W-:Y:S05]  /*28140*/  WARPSYNC.COLLECTIVE R15, `(.L_x_15703) ;  /* 0x000000000f087348 */ /* 0x000fea0003c00000 */
[----:B------:R0:W1:Y:S02]  /*28150*/  SHFL.UP P6, R14, R13, R12, R11 ;  /* 0x0400000c0d0e7389 */ /* 0x00006400000c000b */
[----:B01----:R-:W-:Y:S01]  /*28160*/  ENDCOLLECTIVE ;  /* 0x000000000000791b */ /* 0x003fe20003800000 */
.L_x_15703:
        /* <DEDUP_REMOVED lines=8> */
.L_x_15704:
[----:B------:R-:W-:Y:S05]  /*281f0*/  BRA `(.L_x_15705) ;  /* 0xffffff8c00b07947 */ /* 0x000fea000383ffff */
.L_x_15474:
[----:B------:R-:W-:Y:S01]  /*28200*/  BSSY B0, `(.L_x_15706) ;  /* 0x0000007000007945 */ /* 0x000fe20003800000 */
[----:B------:R-:W-:Y:S02]  /*28210*/  IMAD.MOV.U32 R12, RZ, RZ, 0x1 ;  /* 0x00000001ff0c7424 */ /* 0x000fe400078e00ff */
[----:B-1----:R-:W-:Y:S02]  /*28220*/  IMAD.MOV.U32 R11, RZ, RZ, RZ ;  /* 0x000000ffff0b7224 */ /* 0x002fe400078e00ff */
[----:B------:R-:W-:-:S07]  /*28230*/  IMAD.MOV.U32 R15, RZ, RZ, -0x1 ;  /* 0xffffffffff0f7424 */ /* 0x000fce00078e00ff */
[----:B------:R-:W-:Y:S05]  /*28240*/  WARPSYNC.COLLECTIVE R15, `(.L_x_15707) ;  /* 0x000000000f087348 */ /* 0x000fea0003c00000 */
[----:B------:R0:W1:Y:S02]  /*28250*/  SHFL.UP P6, R14, R13, R12, R11 ;  /* 0x0400000c0d0e7389 */ /* 0x00006400000c000b */
[----:B01----:R-:W-:Y:S01]  /*28260*/  ENDCOLLECTIVE ;  /* 0x000000000000791b */ /* 0x003fe20003800000 */
.L_x_15707:
[----:B------:R-:W-:Y:S05]  /*28270*/  BSYNC B0 ;  /* 0x0000000000007941 */ /* 0x000fea0003800000 */
.L_x_15706:
        /* <DEDUP_REMOVED lines=8> */
.L_x_15708:
[----:B------:R-:W-:Y:S01]  /*28300*/  IMAD.MOV.U32 R12, RZ, RZ, 0x4 ;  /* 0x00000004ff0c7424 */ /* 0x000fe200078e00ff */
[----:B------:R-:W-:-:S05]  /*28310*/  SEL R2, R14, RZ, P2 ;  /* 0x000000ff0e027207 */ /* 0x000fca0001000000 */
[----:B------:R-:W-:-:S04]  /*28320*/  IMAD.IADD R2, R13, 0x1, R2 ;  /* 0x000000010d027824 */ /* 0x000fc800078e0202 */
[----:B------:R-:W-:-:S07]  /*28330*/  IMAD.MOV.U32 R13, RZ, RZ, R2 ;  /* 0x000000ffff0d7224 */ /* 0x000fce00078e0002 */
[----:B------:R-:W-:Y:S05]  /*28340*/  WARPSYNC.COLLECTIVE R15, `(.L_x_15709) ;  /* 0x000000000f087348 */ /* 0x000fea0003c00000 */
[----:B------:R0:W1:Y:S02]  /*28350*/  SHFL.UP P6, R14, R13, R12, R11 ;  /* 0x0400000c0d0e7389 */ /* 0x00006400000c000b */
[----:B01----:R-:W-:Y:S01]  /*28360*/  ENDCOLLECTIVE ;  /* 0x000000000000791b */ /* 0x003fe20003800000 */
.L_x_15709:
[----:B------:R-:W-:Y:S01]  /*28370*/  IMAD.MOV.U32 R12, RZ, RZ, 0x8 ;  /* 0x00000008ff0c7424 */ /* 0x000fe200078e00ff */
[----:B------:R-:W-:-:S05]  /*28380*/  SEL R3, R14, RZ, P3 ;  /* 0x000000ff0e037207 */ /* 0x000fca0001800000 */
[----:B------:R-:W-:-:S05]  /*28390*/  IMAD.IADD R3, R2, 0x1, R3 ;  /* 0x0000000102037824 */ /* 0x000fca00078e0203 */
[----:B------:R-:W-:-:S07]  /*283a0*/  MOV R13, R3 ;  /* 0x00000003000d7202 */ /* 0x000fce0000000f00 */
[----:B------:R-:W-:Y:S05]  /*283b0*/  WARPSYNC.COLLECTIVE R15, `(.L_x_15710) ;  /* 0x000000000f087348 */ /* 0x000fea0003c00000 */
[----:B------:R0:W1:Y:S02]  /*283c0*/  SHFL.UP P6, R14, R13, R12, R11 ;  /* 0x0400000c0d0e7389 */ /* 0x00006400000c000b */
[----:B01----:R-:W-:Y:S01]  /*283d0*/  ENDCOLLECTIVE ;  /* 0x000000000000791b */ /* 0x003fe20003800000 */
.L_x_15710:
[----:B------:R-:W-:Y:S01]  /*283e0*/  IMAD.MOV.U32 R12, RZ, RZ, 0x10 ;  /* 0x00000010ff0c7424 */ /* 0x000fe200078e00ff */
[----:B------:R-:W-:-:S05]  /*283f0*/  SEL R14, R14, RZ, P4 ;  /* 0x000000ff0e0e7207 */ /* 0x000fca0002000000 */
[----:B------:R-:W-:-:S04]  /*28400*/  IMAD.IADD R5, R3, 0x1, R14 ;  /* 0x0000000103057824 */ /* 0x000fc800078e020e */
[----:B------:R-:W-:-:S07]  /*28410*/  IMAD.MOV.U32 R13, RZ, RZ, R5 ;  /* 0x000000ffff0d7224 */ /* 0x000fce00078e0005 */
[----:B------:R-:W-:Y:S05]  /*28420*/  WARPSYNC.COLLECTIVE R15, `(.L_x_15711) ;  /* 0x000000000f087348 */ /* 0x000fea0003c00000 */
[----:B------:R0:W1:Y:S02]  /*28430*/  SHFL.UP P6, R14, R13, R12, R11 ;  /* 0x0400000c0d0e7389 */ /* 0x00006400000c000b */
[----:B01----:R-:W-:Y:S01]  /*28440*/  ENDCOLLECTIVE ;  /* 0x000000000000791b */ /* 0x003fe20003800000 */
.L_x_15711:
        /* <DEDUP_REMOVED lines=8> */
.L_x_15712:
[----:B------:R-:W-:Y:S05]  /*284d0*/  BRA `(.L_x_15713) ;  /* 0xffffff8c009c7947 */ /* 0x000fea000383ffff */
.L_x_15476:
[----:B------:R-:W-:Y:S01]  /*284e0*/  BSSY B0, `(.L_x_15714) ;  /* 0x0000006000007945 */ /* 0x000fe20003800000 */
[----:B------:R-:W-:Y:S01]  /*284f0*/  PLOP3.LUT P6, PT, P6, PT, PT, 0x8, 0x0 ;  /* 0x000000000000781c */ /* 0x000fe200037ce170 */
[----:B------:R-:W-:-:S12]  /*28500*/  IMAD.MOV.U32 R15, RZ, RZ, -0x1 ;  /* 0xffffffffff0f7424 */ /* 0x000fd800078e00ff */
[----:B01----:R-:W-:Y:S05]  /*28510*/  WARPSYNC.COLLECTIVE R15, `(.L_x_15715) ;  /* 0x000000000f087348 */ /* 0x003fea0003c00000 */
[----:B------:R-:W-:Y:S01]  /*28520*/  VOTE.ANY R14, PT, P6 ;  /* 0x00000000000e7806 */ /* 0x000fe200030e0100 */
[----:B01----:R-:W-:Y:S06]  /*28530*/  ENDCOLLECTIVE ;  /* 0x000000000000791b */ /* 0x003fec0003800000 */
.L_x_15715:
[----:B------:R-:W-:Y:S05]  /*28540*/  BSYNC B0 ;  /* 0x0000000000007941 */ /* 0x000fea0003800000 */
.L_x_15714:
        /* <DEDUP_REMOVED lines=8> */
.L_x_15716:
[----:B------:R-:W-:Y:S02]  /*285d0*/  IMAD.IADD R19, R12, 0x1, R19 ;  /* 0x000000010c137824 */ /* 0x000fe400078e0213 */
[----:B------:R-:W-:Y:S01]  /*285e0*/  IMAD.MOV.U32 R13, RZ, RZ, R4 ;  /* 0x000000ffff0d7224 */ /* 0x000fe200078e0004 */
[----:B------:R-:W-:-:S07]  /*285f0*/  MOV R17, R14 ;  /* 0x0000000e00117202 */ /* 0x000fce0000000f00 */
[----:B------:R-:W-:Y:S05]  /*28600*/  WARPSYNC.COLLECTIVE R15, `(.L_x_15717) ;  /* 0x000000000f087348 */ /* 0x000fea0003c00000 */
[----:B------:R0:W1:Y:S02]  /*28610*/  SHFL.IDX P6, R14, R13, R12, R11 ;  /* 0x0000000c0d0e7389 */ /* 0x00006400000c000b */
[----:B01----:R-:W-:Y:S01]  /*28620*/  ENDCOLLECTIVE ;  /* 0x000000000000791b */ /* 0x003fe20003800000 */
.L_x_15717:
[----:B------:R-:W-:Y:S01]  /*28630*/  IMAD.MOV.U32 R4, RZ, RZ, R14 ;  /* 0x000000ffff047224 */ /* 0x000fe200078e000e */
[----:B------:R-:W-:Y:S06]  /*28640*/  BRA `(.L_x_15718) ;  /* 0xffffff8c00807947 */ /* 0x000fec000383ffff */
.L_x_15478:
[----:B------:R-:W-:Y:S01]  /*28650*/  BSSY B0, `(.L_x_15719) ;  /* 0x0000007000007945 */ /* 0x000fe20003800000 */
[----:B------:R-:W-:Y:S02]  /*28660*/  IMAD.MOV.U32 R13, RZ, RZ, R2 ;  /* 0x000000ffff0d7224 */ /* 0x000fe400078e0002 */
[----:B-1----:R-:W-:Y:S02]  /*28670*/  IMAD.MOV.U32 R11, RZ, RZ, 0x1f ;  /* 0x0000001fff0b7424 */ /* 0x002fe400078e00ff */
[----:B------:R-:W-:-:S07]  /*28680*/  IMAD.MOV.U32 R15, RZ, RZ, -0x1 ;  /* 0xffffffffff0f7424 */ /* 0x000fce00078e00ff */
[----:B0--34-:R-:W-:Y:S05]  /*28690*/  WARPSYNC.COLLECTIVE R15, `(.L_x_15720) ;  /* 0x000000000f087348 */ /* 0x019fea0003c00000 */
[----:B------:R1:W2:Y:S02]  /*286a0*/  SHFL.IDX P6, R14, R13, R12, R11 ;  /* 0x0000000c0d0e7389 */ /* 0x0002a400000c000b */
[----:B01234-:R-:W-:Y:S01]  /*286b0*/  ENDCOLLECTIVE ;  /* 0x000000000000791b */ /* 0x01ffe20003800000 */
.L_x_15720:
[----:B------:R-:W-:Y:S05]  /*286c0*/  BSYNC B0 ;  /* 0x0000000000007941 */ /* 0x000fea0003800000 */
.L_x_15719:
[----:B------:R-:W-:Y:S01]  /*286d0*/  MOV R6, R14 ;  /* 0x0000000e00067202 */ /* 0x000fe20000000f00 */
[----:B------:R-:W-:Y:S06]  /*286e0*/  BRA `(.L_x_15477) ;  /* 0xffffff8c00707947 */ /* 0x000fec000383ffff */
.L_x_15484:
[----:B-1----:R1:W4:Y:S02]  /*286f0*/  SYNCS.PHASECHK.TRANS64.TRYWAIT P0, [R5+URZ+0x32420], R0 ;  /* 0x03242000050075a7 */ /* 0x002324000800017f */
[----:B----4-:R-:W-:Y:S05]  /*28700*/  @!P0 NANOSLEEP.SYNCS 0x989680 ;  /* 0x009896800000895d */ /* 0x010fea0003900000 */
[----:B------:R-:W4:Y:S02]  /*28710*/  @!P0 SYNCS.PHASECHK.TRANS64 P0, [R5+URZ+0x32420], R0 ;  /* 0x03242000050085a7 */ /* 0x000f24000800007f */
[----:B----4-:R-:W-:Y:S05]  /*28720*/  @!P0 BRA `(.L_x_15484) ;  /* 0xfffffffc00f08947 */ /* 0x010fea000383ffff */
[----:B------:R-:W-:Y:S05]  /*28730*/  BRA `(.L_x_15721) ;  /* 0xffffff9400c87947 */ /* 0x000fea000383ffff */
.L_x_15485:
        /* <DEDUP_REMOVED lines=11> */
.L_x_15723:
[----:B------:R-:W-:Y:S05]  /*287f0*/  BSYNC B0 ;  /* 0x0000000000007941 */ /* 0x000fea0003800000 */
.L_x_15722:
[----:B------:R-:W-:Y:S05]  /*28800*/  BRA `(.L_x_15724) ;  /* 0xffffff9400b07947 */ /* 0x000fea000383ffff */
.L_x_15486:
[----:B------:R-:W-:Y:S01]  /*28810*/  BSSY B0, `(.L_x_15725) ;  /* 0x0000006000007945 */ /* 0x000fe20003800000 */
[----:B------:R-:W-:-:S07]  /*28820*/  IMAD.MOV.U32 R15, RZ, RZ, -0x1 ;  /* 0xffffffffff0f7424 */ /* 0x000fce00078e00ff */
[----:B0123--:R-:W-:Y:S05]  /*28830*/  WARPSYNC.COLLECTIVE R15, `(.L_x_15726) ;  /* 0x000000000f0c7348 */ /* 0x00ffea0003c00000 */
[----:B------:R-:W-:Y:S02]  /*28840*/  ELECT P6, UR62, PT ;  /* 0x00000000003e782f */ /* 0x000fe400038c0000 */
[----:B------:R-:W-:Y:S01]  /*28850*/  MOV R14, UR62 ;  /* 0x0000003e000e7c02 */ /* 0x000fe20008000f00 */
[----:B0123--:R-:W-:Y:S10]  /*28860*/  ENDCOLLECTIVE ;  /* 0x000000000000791b */ /* 0x00fff40003800000 */
.L_x_15726:
[----:B------:R-:W-:Y:S05]  /*28870*/  BSYNC B0 ;  /* 0x0000000000007941 */ /* 0x000fea0003800000 */
.L_x_15725:
[----:B------:R-:W-:Y:S05]  /*28880*/  BRA `(.L_x_15727) ;  /* 0xffffff9400a47947 */ /* 0x000fea000383ffff */
.L_x_15488:
[----:B-1----:R1:W4:Y:S02]  /*28890*/  SYNCS.PHASECHK.TRANS64.TRYWAIT P1, [R3+URZ+0x32440], R2 ;  /* 0x03244002030075a7 */ /* 0x002324000802017f */
[----:B----4-:R-:W-:Y:S05]  /*288a0*/  @!P1 NANOSLEEP.SYNCS 0x989680 ;  /* 0x009896800000995d */ /* 0x010fea0003900000 */
[----:B------:R-:W4:Y:S02]  /*288b0*/  @!P1 SYNCS.PHASECHK.TRANS64 P1, [R3+URZ+0x32440], R2 ;  /* 0x03244002030095a7 */ /* 0x000f24000802007f */
[----:B----4-:R-:W-:Y:S05]  /*288c0*/  @!P1 BRA `(.L_x_15488) ;  /* 0xfffffffc00f09947 */ /* 0x010fea000383ffff */
[----:B------:R-:W-:Y:S05]  /*288d0*/  BRA `(.L_x_15728) ;  /* 0xffffff9400c47947 */ /* 0x000fea000383ffff */
.L_x_15490:
[----:B----4-:R4:W0:Y:S02]  /*288e0*/  SYNCS.PHASECHK.TRANS64.TRYWAIT P1, [R25+URZ+0x32440], R0 ;  /* 0x03244000190075a7 */ /* 0x010824000802017f */
[----:B0-----:R-:W-:Y:S05]  /*288f0*/  @!P1 NANOSLEEP.SYNCS 0x989680 ;  /* 0x009896800000995d */ /* 0x001fea0003900000 */
[----:B------:R-:W0:Y:S02]  /*28900*/  @!P1 SYNCS.PHASECHK.TRANS64 P1, [R25+URZ+0x32440], R0 ;  /* 0x03244000190095a7 */ /* 0x000e24000802007f */
[----:B0-----:R-:W-:Y:S05]  /*28910*/  @!P1 BRA `(.L_x_15490) ;  /* 0xfffffffc00f09947 */ /* 0x001fea000383ffff */
[----:B------:R-:W-:Y:S05]  /*28920*/  BRA `(.L_x_15729) ;  /* 0xffffff9400d07947 */ /* 0x000fea000383ffff */
.L_x_15492:
[----:B------:R0:W0:Y:S02]  /*28930*/  SYNCS.PHASECHK.TRANS64.TRYWAIT P1, [R3+URZ+0x32460], R2 ;  /* 0x03246002030075a7 */ /* 0x000024000802017f */
[----:B0-----:R-:W-:Y:S05]  /*28940*/  @!P1 NANOSLEEP.SYNCS 0x989680 ;  /* 0x009896800000995d */ /* 0x001fea0003900000 */
[----:B------:R-:W0:Y:S02]  /*28950*/  @!P1 SYNCS.PHASECHK.TRANS64 P1, [R3+URZ+0x32460], R2 ;  /* 0x03246002030095a7 */ /* 0x000e24000802007f */
[----:B0-----:R-:W-:Y:S05]  /*28960*/  @!P1 BRA `(.L_x_15492) ;  /* 0xfffffffc00f09947 */ /* 0x001fea000383ffff */
[----:B------:R-:W-:Y:S05]  /*28970*/  BRA `(.L_x_15730) ;  /* 0xffffff9400cc7947 */ /* 0x000fea000383ffff */
.L_x_15731:
        /* <DEDUP_REMOVED lines=16> */
.L_x_15785:


//--------------------- .nv.global.init           --------------------------
	.section	.nv.global.init,"aw",@progbits
.nv.global.init:
	.type		$str$23,@object
	.size		$str$23,($str$24 - $str$23)
$str$23:
        /*0000*/ 	.byte	0x28, 0x61, 0x64, 0x64, 0x72, 0x65, 0x73, 0x73, 0x20, 0x26, 0x20, 0x6d, 0x61, 0x73, 0x6b, 0x29
        /*0010*/ 	.byte	0x20, 0x3d, 0x3d, 0x20, 0x30, 0x00
	.type		$str$24,@object
	.size		$str$24,(__unnamed_11 - $str$24)
$str$24:
        /*0016*/ 	.byte	0x2f, 0x74, 0x6d, 0x70, 0x2f, 0x6f, 0x73, 0x73, 0x5f, 0x6b, 0x65, 0x72, 0x6e, 0x65, 0x6c, 0x73
        /*0026*/ 	.byte	0x5f, 0x73, 0x72, 0x63, 0x2f, 0x66, 0x6c, 0x61, 0x73, 0x68, 0x5f, 0x61, 0x74, 0x74, 0x65, 0x6e
        /*0036*/ 	.byte	0x74, 0x69, 0x6f, 0x6e, 0x2f, 0x63, 0x73, 0x72, 0x63, 0x2f, 0x63, 0x75, 0x74, 0x6c, 0x61, 0x73
        /*0046*/ 	.byte	0x73, 0x2f, 0x69, 0x6e, 0x63, 0x6c, 0x75, 0x64, 0x65, 0x2f, 0x63, 0x75, 0x74, 0x65, 0x2f, 0x70
        /*0056*/ 	.byte	0x6f, 0x69, 0x6e, 0x74, 0x65, 0x72, 0x5f, 0x66, 0x6c, 0x61, 0x67, 0x67, 0x65, 0x64, 0x2e, 0x68
        /*0066*/ 	.byte	0x70, 0x70, 0x00
	.type		__unnamed_11,@object
	.size		__unnamed_11,(__unnamed_4 - __unnamed_11)
__unnamed_11:
        /* <DEDUP_REMOVED lines=24> */
	.type		__unnamed_4,@object
	.size		__unnamed_4,(__unnamed_12 - __unnamed_4)
__unnamed_4:
        /* <DEDUP_REMOVED lines=23> */
        /*0355*/ 	.byte	0x3a, 0x43, 0x3c, 0x30, 0x3e, 0x3e, 0x3e, 0x3e, 0x3e, 0x20, 0x26, 0x5d, 0x00
	.type		__unnamed_12,@object
	.size		__unnamed_12,(__unnamed_7 - __unnamed_12)
__unnamed_12:
        /* <DEDUP_REMOVED lines=23> */
        /*04d2*/ 	.byte	0x43, 0x3c, 0x34, 0x30, 0x39, 0x36, 0x3e, 0x3e, 0x3e, 0x3e, 0x3e, 0x20, 0x26, 0x5d, 0x00
	.type		__unnamed_7,@object
	.size		__unnamed_7,(__unnamed_17 - __unnamed_7)
__unnamed_7:
        /* <DEDUP_REMOVED lines=24> */
	.type		__unnamed_17,@object
	.size		__unnamed_17,(__unnamed_5 - __unnamed_17)
__unnamed_17:
        /* <DEDUP_REMOVED lines=24> */
	.type		__unnamed_5,@object
	.size		__unnamed_5,(__unnamed_13 - __unnamed_5)
__unnamed_5:
        /* <DEDUP_REMOVED lines=24> */
	.type		__unnamed_13,@object
	.size		__unnamed_13,(__unnamed_6 - __unnamed_13)
__unnamed_13:
        /* <DEDUP_REMOVED lines=28> */
        /*0b21*/ 	.byte	0x3e, 0x3e, 0x3e, 0x3e, 0x3e, 0x5d, 0x00
	.type		__unnamed_6,@object
	.size		__unnamed_6,(__unnamed_8 - __unnamed_6)
__unnamed_6:
        /* <DEDUP_REMOVED lines=28> */
        /*0ce8*/ 	.byte	0x34, 0x3e, 0x3e, 0x3e, 0x3e, 0x3e, 0x5d, 0x00
	.type		__unnamed_8,@object
	.size		__unnamed_8,(__unnamed_1 - __unnamed_8)
__unnamed_8:
        /* <DEDUP_REMOVED lines=28> */
        /*0eb0*/ 	.byte	0x3e, 0x3e, 0x3e, 0x3e, 0x3e, 0x20, 0x26, 0x5d, 0x00
	.type		__unnamed_1,@object
	.size		__unnamed_1,(__unnamed_9 - __unnamed_1)
__unnamed_1:
        /* <DEDUP_REMOVED lines=28> */
        /*1079*/ 	.byte	0x34, 0x3e, 0x3e, 0x3e, 0x3e, 0x3e, 0x20, 0x26, 0x5d, 0x00
	.type		__unnamed_9,@object
	.size		__unnamed_9,(__unnamed_10 - __unnamed_9)
__unnamed_9:
        /* <DEDUP_REMOVED lines=28> */
        /*1243*/ 	.byte	0x32, 0x37, 0x36, 0x38, 0x3e, 0x3e, 0x3e, 0x3e, 0x3e, 0x5d, 0x00
	.type		__unnamed_10,@object
	.size		__unnamed_10,(__unnamed_3 - __unnamed_10)
__unnamed_10:
        /* <DEDUP_REMOVED lines=29> */
	.type		__unnamed_3,@object
	.size		__unnamed_3,(__unnamed_15 - __unnamed_3)
__unnamed_3:
        /* <DEDUP_REMOVED lines=29> */
	.type		__unnamed_15,@object
	.size		__unnamed_15,(__unnamed_16 - __unnamed_15)
__unnamed_15:
        /* <DEDUP_REMOVED lines=29> */
	.type		__unnamed_16,@object
	.size		__unnamed_16,(__unnamed_2 - __unnamed_16)
__unnamed_16:
        /* <DEDUP_REMOVED lines=29> */
	.type		__unnamed_2,@object
	.size		__unnamed_2,(__unnamed_18 - __unnamed_2)
__unnamed_2:
        /* <DEDUP_REMOVED lines=29> */
	.type		__unnamed_18,@object
	.size		__unnamed_18,(__unnamed_14 - __unnamed_18)
__unnamed_18:
        /* <DEDUP_REMOVED lines=29> */
	.type		__unnamed_14,@object
	.size		__unnamed_14,(.L_13 - __unnamed_14)
__unnamed_14:
        /* <DEDUP_REMOVED lines=28> */
        /*1ed5*/ 	.byte	0x31, 0x38, 0x34, 0x33, 0x32, 0x3e, 0x3e, 0x3e, 0x3e, 0x3e, 0x20, 0x26, 0x5d, 0x00
.L_13:


//--------------------- .nv.shared._ZN7cutlass13device_kernelIN5flash11enable_sm90INS1_16FlashAttnFwdSm90INS1_25CollectiveMainloopFwdSm90ILi2EN4cute5tupleIJNS5_1CILi1EEES8_S8_EEENS6_IJNS7_ILi128EEENS7_ILi96EEENS7_ILi192EEEEEELi128ENS_6half_tEfNS_4arch4Sm90ELb0ELb0ELb1ELb0ELb1ELb0ELb0ELb1ELb1ELb1ELb1ELb0EEENS1_21CollectiveEpilogueFwdINS6_IJSA_SA_SB_EEES9_SE_SG_Li256ELb0ELb1ELb1ELb0EEENS1_19SingleTileSchedulerILb0ELb1ELb1ELi128EEEEEEEEEvNT_6ParamsE --------------------------
	.section	.nv.shared._ZN7cutlass13device_kernelIN5flash11enable_sm90INS1_16FlashAttnFwdSm90INS1_25CollectiveMainloopFwdSm90ILi2EN4cute5tupleIJNS5_1CILi1EEES8_S8_EEENS6_IJNS7_ILi128EEENS7_ILi96EEENS7_ILi192EEEEEELi128ENS_6half_tEfNS_4arch4Sm90ELb0ELb0ELb1ELb0ELb1ELb0ELb0ELb1ELb1ELb1ELb1ELb0EEENS1_21CollectiveEpilogueFwdINS6_IJSA_SA_SB_EEES9_SE_SG_Li256ELb0ELb1ELb1ELb0EEENS1_19SingleTileSchedulerILb0ELb1ELb1ELi128EEEEEEEEEvNT_6ParamsE,"aw",@nobits
	.sectionflags	@""
	.align	16
	.zero		1024


//--------------------- .nv.shared.reserved.0     --------------------------
	.section	.nv.shared.reserved.0,"aw",@nobits
	.weak		__nv_reservedSMEM_offset_0_alias
	.size		__nv_reservedSMEM_offset_0_alias, 0, 0
	.other		__nv_reservedSMEM_offset_0_alias,@"STO_CUDA_RESERVED_SHARED STV_DEFAULT"
__nv_reservedSMEM_offset_0_alias:
	.zero		0


//--------------------- .nv.global                --------------------------
	.section	.nv.global,"aw",@nobits
.nv.global:
	.type		_ZN87_INTERNAL_4220636e_51_flash_fwd_hdimdiff_fp16_paged_split_softcap_sm90_cu_61719c98_62694cute1_E,@object
	.size		_ZN87_INTERNAL_4220636e_51_flash_fwd_hdimdiff_fp16_paged_split_softcap_sm90_cu_61719c98_62694cute1_E,(_ZN87_INTERNAL_4220636e_51_flash_fwd_hdimdiff_fp16_paged_split_softcap_sm90_cu_61719c98_62694cuda3std3__45__cpo6cbeginE - _ZN87_INTERNAL_4220636e_51_flash_fwd_hdimdiff_fp16_paged_split_softcap_sm90_cu_61719c98_62694cute1_E)
_ZN87_INTERNAL_4220636e_51_flash_fwd_hdimdiff_fp16_paged_split_softcap_sm90_cu_61719c98_62694cute1_E:
	.zero		1
	.type		_ZN87_INTERNAL_4220636e_51_flash_fwd_hdimdiff_fp16_paged_split_softcap_sm90_cu_61719c98_62694cuda3std3__45__cpo6cbeginE,@object
	.size		_ZN87_INTERNAL_4220636e_51_flash_fwd_hdimdiff_fp16_paged_split_softcap_sm90_cu_61719c98_62694cuda3std3__45__cpo6cbeginE,(_ZN87_INTERNAL_4220636e_51_flash_fwd_hdimdiff_fp16_paged_split_softcap_sm90_cu_61719c98_62694cuda3std3__48in_placeE - _ZN87_INTERNAL_4220636e_51_flash_fwd_hdimdiff_fp16_paged_split_softcap_sm90_cu_61719c98_62694cuda3std3__45__cpo6cbeginE)
_ZN87_INTERNAL_4220636e_51_flash_fwd_hdimdiff_fp16_paged_split_softcap_sm90_cu_61719c98_62694cuda3std3__45__cpo6cbeginE:
	.zero		1
	.type		_ZN87_INTERNAL_4220636e_51_flash_fwd_hdimdiff_fp16_paged_split_softcap_sm90_cu_61719c98_62694cuda3std3__48in_placeE,@object
	.size		_ZN87_INTERNAL_4220636e_51_flash_fwd_hdimdiff_fp16_paged_split_softcap_sm90_cu_61719c98_62694cuda3std3__48in_placeE,(_ZN87_INTERNAL_4220636e_51_flash_fwd_hdimdiff_fp16_paged_split_softcap_sm90_cu_61719c98_62694cuda3std6ranges3__45__cpo9iter_moveE - _ZN87_INTERNAL_4220636e_51_flash_fwd_hdimdiff_fp16_paged_split_softcap_sm90_cu_61719c98_62694cuda3std3__48in_placeE)
_ZN87_INTERNAL_4220636e_51_flash_fwd_hdimdiff_fp16_paged_split_softcap_sm90_cu_61719c98_62694cuda3std3__48in_placeE:
	.zero		1
	.type		_ZN87_INTERNAL_4220636e_51_flash_fwd_hdimdiff_fp16_paged_split_softcap_sm90_cu_61719c98_62694cuda3std6ranges3__45__cpo9iter_moveE,@object
	.size		_ZN87_INTERNAL_4220636e_51_flash_fwd_hdimdiff_fp16_paged_split_softcap_sm90_cu_61719c98_62694cuda3std6ranges3__45__cpo9iter_moveE,(_ZN87_INTERNAL_4220636e_51_flash_fwd_hdimdiff_fp16_paged_split_softcap_sm90_cu_61719c98_62694cuda3std3__45__cpo5beginE - _ZN87_INTERNAL_4220636e_51_flash_fwd_hdimdiff_fp16_paged_split_softcap_sm90_cu_61719c98_62694cuda3std6ranges3__45__cpo9iter_moveE)
_ZN87_INTERNAL_4220636e_51_flash_fwd_hdimdiff_fp16_paged_split_softcap_sm90_cu_61719c98_62694cuda3std6ranges3__45__cpo9iter_moveE:
	.zero		1
	.type		_ZN87_INTERNAL_4220636e_51_flash_fwd_hdimdiff_fp16_paged_split_softcap_sm90_cu_61719c98_62694cuda3std3__45__cpo5beginE,@object
	.size		_ZN87_INTERNAL_4220636e_51_flash_fwd_hdimdiff_fp16_paged_split_softcap_sm90_cu_61719c98_62694cuda3std3__45__cpo5beginE,(_ZN87_INTERNAL_4220636e_51_flash_fwd_hdimdiff_fp16_paged_split_softcap_sm90_cu_61719c98_62694cuda3std3__489_GLOBAL__N__4220636e_51_flash_fwd_hdimdiff_fp16_paged_split_softcap_sm90_cu_61719c98_62696ignoreE - _ZN87_INTERNAL_4220636e_51_flash_fwd_hdimdiff_fp16_paged_split_softcap_sm90_cu_61719c98_62694cuda3std3__45__cpo5beginE)
_ZN87_INTERNAL_4220636e_51_flash_fwd_hdimdiff_fp16_paged_split_softcap_sm90_cu_61719c98_62694cuda3std3__45__cpo5beginE:
	.zero		1
	.type		_ZN87_INTERNAL_4220636e_51_flash_fwd_hdimdiff_fp16_paged_split_softcap_sm90_cu_61719c98_62694cuda3std3__489_GLOBAL__N__4220636e_51_flash_fwd_hdimdiff_fp16_paged_split_softcap_sm90_cu_61719c98_62696ignoreE,@object
	.size		_ZN87_INTERNAL_4220636e_51_flash_fwd_hdimdiff_fp16_paged_split_softcap_sm90_cu_61719c98_62694cuda3std3__489_GLOBAL__N__4220636e_51_flash_fwd_hdimdiff_fp16_paged_split_softcap_sm90_cu_61719c98_62696ignoreE,(_ZN87_INTERNAL_4220636e_51_flash_fwd_hdimdiff_fp16_paged_split_softcap_sm90_cu_61719c98_62694cute7productE - _ZN87_INTERNAL_4220636e_51_flash_fwd_hdimdiff_fp16_paged_split_softcap_sm90_cu_61719c98_62694cuda3std3__489_GLOBAL__N__4220636e_51_flash_fwd_hdimdiff_fp16_paged_split_softcap_sm90_cu_61719c98_62696ignoreE)
_ZN87_INTERNAL_4220636e_51_flash_fwd_hdimdiff_fp16_paged_split_softcap_sm90_cu_61719c98_62694cuda3std3__489_GLOBAL__N__4220636e_51_flash_fwd_hdimdiff_fp16_paged_split_softcap_sm90_cu_61719c98_62696ignoreE:
	.zero		1
	.type		_ZN87_INTERNAL_4220636e_51_flash_fwd_hdimdiff_fp16_paged_split_softcap_sm90_cu_61719c98_62694cute7productE,@object
	.size		_ZN87_INTERNAL_4220636e_51_flash_fwd_hdimdiff_fp16_paged_split_softcap_sm90_cu_61719c98_62694cute7productE,(_ZN87_INTERNAL_4220636e_51_flash_fwd_hdimdiff_fp16_paged_split_softcap_sm90_cu_61719c98_62694cuda3std3__45__cpo3endE - _ZN87_INTERNAL_4220636e_51_flash_fwd_hdimdiff_fp16_paged_split_softcap_sm90_cu_61719c98_62694cute7productE)
_ZN87_INTERNAL_4220636e_51_flash_fwd_hdimdiff_fp16_paged_split_softcap_sm90_cu_61719c98_62694cute7productE:
	.zero		1
	.type		_ZN87_INTERNAL_4220636e_51_flash_fwd_hdimdiff_fp16_paged_split_softcap_sm90_cu_61719c98_62694cuda3std3__45__cpo3endE,@object
	.size		_ZN87_INTERNAL_4220636e_51_flash_fwd_hdimdiff_fp16_paged_split_softcap_sm90_cu_61719c98_62694cuda3std3__45__cpo3endE,(_ZN87_INTERNAL_4220636e_51_flash_fwd_hdimdiff_fp16_paged_split_softcap_sm90_cu_61719c98_62694cuda3std3__419piecewise_constructE - _ZN87_INTERNAL_4220636e_51_flash_fwd_hdimdiff_fp16_paged_split_softcap_sm90_cu_61719c98_62694cuda3std3__45__cpo3endE)
_ZN87_INTERNAL_4220636e_51_flash_fwd_hdimdiff_fp16_paged_split_softcap_sm90_cu_61719c98_62694cuda3std3__45__cpo3endE:
	.zero		1
	.type		_ZN87_INTERNAL_4220636e_51_flash_fwd_hdimdiff_fp16_paged_split_softcap_sm90_cu_61719c98_62694cuda3std3__419piecewise_constructE,@object
	.size		_ZN87_INTERNAL_4220636e_51_flash_fwd_hdimdiff_fp16_paged_split_softcap_sm90_cu_61719c98_62694cuda3std3__419piecewise_constructE,(_ZN87_INTERNAL_4220636e_51_flash_fwd_hdimdiff_fp16_paged_split_softcap_sm90_cu_61719c98_62694cuda3std3__45__cpo4cendE - _ZN87_INTERNAL_4220636e_51_flash_fwd_hdimdiff_fp16_paged_split_softcap_sm90_cu_61719c98_62694cuda3std3__419piecewise_constructE)
_ZN87_INTERNAL_4220636e_51_flash_fwd_hdimdiff_fp16_paged_split_softcap_sm90_cu_61719c98_62694cuda3std3__419piecewise_constructE:
	.zero		1
	.type		_ZN87_INTERNAL_4220636e_51_flash_fwd_hdimdiff_fp16_paged_split_softcap_sm90_cu_61719c98_62694cuda3std3__45__cpo4cendE,@object
	.size		_ZN87_INTERNAL_4220636e_51_flash_fwd_hdimdiff_fp16_paged_split_softcap_sm90_cu_61719c98_62694cuda3std3__45__cpo4cendE,(_ZN87_INTERNAL_4220636e_51_flash_fwd_hdimdiff_fp16_paged_split_softcap_sm90_cu_61719c98_62694cuda3std6ranges3__45__cpo4swapE - _ZN87_INTERNAL_4220636e_51_flash_fwd_hdimdiff_fp16_paged_split_softcap_sm90_cu_61719c98_62694cuda3std3__45__cpo4cendE)
_ZN87_INTERNAL_4220636e_51_flash_fwd_hdimdiff_fp16_paged_split_softcap_sm90_cu_61719c98_62694cuda3std3__45__cpo4cendE:
	.zero		1
	.type		_ZN87_INTERNAL_4220636e_51_flash_fwd_hdimdiff_fp16_paged_split_softcap_sm90_cu_61719c98_62694cuda3std6ranges3__45__cpo4swapE,@object
	.size		_ZN87_INTERNAL_4220636e_51_flash_fwd_hdimdiff_fp16_paged_split_softcap_sm90_cu_61719c98_62694cuda3std6ranges3__45__cpo4swapE,(.L_25 - _ZN87_INTERNAL_4220636e_51_flash_fwd_hdimdiff_fp16_paged_split_softcap_sm90_cu_61719c98_62694cuda3std6ranges3__45__cpo4swapE)
_ZN87_INTERNAL_4220636e_51_flash_fwd_hdimdiff_fp16_paged_split_softcap_sm90_cu_61719c98_62694cuda3std6ranges3__45__cpo4swapE:
	.zero		1
.L_25:


//--------------------- .nv.shared._ZN7cutlass13device_kernelIN5flash11enable_sm90INS1_16FlashAttnFwdSm90INS1_25CollectiveMainloopFwdSm90ILi2EN4cute5tupleIJNS5_1CILi1EEES8_S8_EEENS6_IJNS7_ILi128EEENS7_ILi96EEENS7_ILi192EEEEEELi128ENS_6half_tEfNS_4arch4Sm90ELb0ELb0ELb1ELb1ELb1ELb0ELb0ELb1ELb1ELb1ELb1ELb0EEENS1_21CollectiveEpilogueFwdINS6_IJSA_SA_SB_EEES9_SE_SG_Li256ELb1ELb1ELb1ELb0EEENS1_36VarlenDynamicPersistentTileSchedulerILi128ELi96ELi256ELi128ELb1ELb1ELb1ELb0ELb1ELb1EEEEEEEEEvNT_6ParamsE --------------------------
	.section	.nv.shared._ZN7cutlass13device_kernelIN5flash11enable_sm90INS1_16FlashAttnFwdSm90INS1_25CollectiveMainloopFwdSm90ILi2EN4cute5tupleIJNS5_1CILi1EEES8_S8_EEENS6_IJNS7_ILi128EEENS7_ILi96EEENS7_ILi192EEEEEELi128ENS_6half_tEfNS_4arch4Sm90ELb0ELb0ELb1ELb1ELb1ELb0ELb0ELb1ELb1ELb1ELb1ELb0EEENS1_21CollectiveEpilogueFwdINS6_IJSA_SA_SB_EEES9_SE_SG_Li256ELb1ELb1ELb1ELb0EEENS1_36VarlenDynamicPersistentTileSchedulerILi128ELi96ELi256ELi128ELb1ELb1ELb1ELb0ELb1ELb1EEEEEEEEEvNT_6ParamsE,"aw",@nobits
	.sectionflags	@""
	.align	16
	.zero		1024


//--------------------- .nv.shared._ZN7cutlass13device_kernelIN5flash11enable_sm90INS1_16FlashAttnFwdSm90INS1_25CollectiveMainloopFwdSm90ILi2EN4cute5tupleIJNS5_1CILi1EEES8_S8_EEENS6_IJNS7_ILi128EEENS7_ILi96EEENS7_ILi192EEEEEELi128ENS_6half_tEfNS_4arch4Sm90ELb0ELb0ELb1ELb1ELb1ELb1ELb0ELb1ELb1ELb1ELb1ELb0EEENS1_21CollectiveEpilogueFwdINS6_IJSA_SA_SB_EEES9_SE_SG_Li256ELb1ELb1ELb1ELb0EEENS1_36VarlenDynamicPersistentTileSchedulerILi128ELi96ELi256ELi128ELb1ELb1ELb1ELb0ELb1ELb1EEEEEEEEEvNT_6ParamsE --------------------------
	.section	.nv.shared._ZN7cutlass13device_kernelIN5flash11enable_sm90INS1_16FlashAttnFwdSm90INS1_25CollectiveMainloopFwdSm90ILi2EN4cute5tupleIJNS5_1CILi1EEES8_S8_EEENS6_IJNS7_ILi128EEENS7_ILi96EEENS7_ILi192EEEEEELi128ENS_6half_tEfNS_4arch4Sm90ELb0ELb0ELb1ELb1ELb1ELb1ELb0ELb1ELb1ELb1ELb1ELb0EEENS1_21CollectiveEpilogueFwdINS6_IJSA_SA_SB_EEES9_SE_SG_Li256ELb1ELb1ELb1ELb0EEENS1_36VarlenDynamicPersistentTileSchedulerILi128ELi96ELi256ELi128ELb1ELb1ELb1ELb0ELb1ELb1EEEEEEEEEvNT_6ParamsE,"aw",@nobits
	.sectionflags	@""
	.align	16
	.zero		1024


//--------------------- .nv.shared._ZN7cutlass13device_kernelIN5flash11enable_sm90INS1_16FlashAttnFwdSm90INS1_25CollectiveMainloopFwdSm90ILi2EN4cute5tupleIJNS5_1CILi1EEES8_S8_EEENS6_IJNS7_ILi128EEENS7_ILi96EEENS7_ILi192EEEEEELi128ENS_6half_tEfNS_4arch4Sm90ELb0ELb1ELb1ELb0ELb1ELb0ELb0ELb1ELb1ELb1ELb1ELb0EEENS1_21CollectiveEpilogueFwdINS6_IJSA_SA_SB_EEES9_SE_SG_Li256ELb0ELb1ELb1ELb0EEENS1_19SingleTileSchedulerILb0ELb1ELb1ELi128EEEEEEEEEvNT_6ParamsE --------------------------
	.section	.nv.shared._ZN7cutlass13device_kernelIN5flash11enable_sm90INS1_16FlashAttnFwdSm90INS1_25CollectiveMainloopFwdSm90ILi2EN4cute5tupleIJNS5_1CILi1EEES8_S8_EEENS6_IJNS7_ILi128EEENS7_ILi96EEENS7_ILi192EEEEEELi128ENS_6half_tEfNS_4arch4Sm90ELb0ELb1ELb1ELb0ELb1ELb0ELb0ELb1ELb1ELb1ELb1ELb0EEENS1_21CollectiveEpilogueFwdINS6_IJSA_SA_SB_EEES9_SE_SG_Li256ELb0ELb1ELb1ELb0EEENS1_19SingleTileSchedulerILb0ELb1ELb1ELi128EEEEEEEEEvNT_6ParamsE,"aw",@nobits
	.sectionflags	@""
	.align	16
	.zero		1024


//--------------------- .nv.shared._ZN7cutlass13device_kernelIN5flash11enable_sm90INS1_16FlashAttnFwdSm90INS1_25CollectiveMainloopFwdSm90ILi2EN4cute5tupleIJNS5_1CILi1EEES8_S8_EEENS6_IJNS7_ILi128EEENS7_ILi96EEENS7_ILi192EEEEEELi128ENS_6half_tEfNS_4arch4Sm90ELb0ELb1ELb1ELb1ELb1ELb0ELb0ELb1ELb1ELb1ELb1ELb0EEENS1_21CollectiveEpilogueFwdINS6_IJSA_SA_SB_EEES9_SE_SG_Li256ELb1ELb1ELb1ELb0EEENS1_36VarlenDynamicPersistentTileSchedulerILi128ELi96ELi256ELi128ELb1ELb1ELb1ELb1ELb0ELb1EEEEEEEEEvNT_6ParamsE --------------------------
	.section	.nv.shared._ZN7cutlass13device_kernelIN5flash11enable_sm90INS1_16FlashAttnFwdSm90INS1_25CollectiveMainloopFwdSm90ILi2EN4cute5tupleIJNS5_1CILi1EEES8_S8_EEENS6_IJNS7_ILi128EEENS7_ILi96EEENS7_ILi192EEEEEELi128ENS_6half_tEfNS_4arch4Sm90ELb0ELb1ELb1ELb1ELb1ELb0ELb0ELb1ELb1ELb1ELb1ELb0EEENS1_21CollectiveEpilogueFwdINS6_IJSA_SA_SB_EEES9_SE_SG_Li256ELb1ELb1ELb1ELb0EEENS1_36VarlenDynamicPersistentTileSchedulerILi128ELi96ELi256ELi128ELb1ELb1ELb1ELb1ELb0ELb1EEEEEEEEEvNT_6ParamsE,"aw",@nobits
	.sectionflags	@""
	.align	16
	.zero		1024


//--------------------- .nv.shared._ZN7cutlass13device_kernelIN5flash11enable_sm90INS1_16FlashAttnFwdSm90INS1_25CollectiveMainloopFwdSm90ILi2EN4cute5tupleIJNS5_1CILi1EEES8_S8_EEENS6_IJNS7_ILi128EEENS7_ILi96EEENS7_ILi192EEEEEELi128ENS_6half_tEfNS_4arch4Sm90ELb0ELb1ELb1ELb1ELb1ELb1ELb0ELb1ELb1ELb1ELb1ELb0EEENS1_21CollectiveEpilogueFwdINS6_IJSA_SA_SB_EEES9_SE_SG_Li256ELb1ELb1ELb1ELb0EEENS1_36VarlenDynamicPersistentTileSchedulerILi128ELi96ELi256ELi128ELb1ELb1ELb1ELb1ELb0ELb1EEEEEEEEEvNT_6ParamsE --------------------------
	.section	.nv.shared._ZN7cutlass13device_kernelIN5flash11enable_sm90INS1_16FlashAttnFwdSm90INS1_25CollectiveMainloopFwdSm90ILi2EN4cute5tupleIJNS5_1CILi1EEES8_S8_EEENS6_IJNS7_ILi128EEENS7_ILi96EEENS7_ILi192EEEEEELi128ENS_6half_tEfNS_4arch4Sm90ELb0ELb1ELb1ELb1ELb1ELb1ELb0ELb1ELb1ELb1ELb1ELb0EEENS1_21CollectiveEpilogueFwdINS6_IJSA_SA_SB_EEES9_SE_SG_Li256ELb1ELb1ELb1ELb0EEENS1_36VarlenDynamicPersistentTileSchedulerILi128ELi96ELi256ELi128ELb1ELb1ELb1ELb1ELb0ELb1EEEEEEEEEvNT_6ParamsE,"aw",@nobits
	.sectionflags	@""
	.align	16
	.zero		1024


//--------------------- .nv.shared._ZN7cutlass13device_kernelIN5flash11enable_sm90INS1_16FlashAttnFwdSm90INS1_25CollectiveMainloopFwdSm90ILi2EN4cute5tupleIJNS5_1CILi1EEES8_S8_EEENS6_IJNS7_ILi128EEENS7_ILi96EEENS7_ILi192EEEEEELi128ENS_6half_tEfNS_4arch4Sm90ELb1ELb0ELb1ELb0ELb1ELb0ELb0ELb1ELb1ELb1ELb1ELb0EEENS1_21CollectiveEpilogueFwdINS6_IJSA_SA_SB_EEES9_SE_SG_Li256ELb0ELb1ELb1ELb0EEENS1_19SingleTileSchedulerILb0ELb1ELb1ELi128EEEEEEEEEvNT_6ParamsE --------------------------
	.section	.nv.shared._ZN7cutlass13device_kernelIN5flash11enable_sm90INS1_16FlashAttnFwdSm90INS1_25CollectiveMainloopFwdSm90ILi2EN4cute5tupleIJNS5_1CILi1EEES8_S8_EEENS6_IJNS7_ILi128EEENS7_ILi96EEENS7_ILi192EEEEEELi128ENS_6half_tEfNS_4arch4Sm90ELb1ELb0ELb1ELb0ELb1ELb0ELb0ELb1ELb1ELb1ELb1ELb0EEENS1_21CollectiveEpilogueFwdINS6_IJSA_SA_SB_EEES9_SE_SG_Li256ELb0ELb1ELb1ELb0EEENS1_19SingleTileSchedulerILb0ELb1ELb1ELi128EEEEEEEEEvNT_6ParamsE,"aw",@nobits
	.sectionflags	@""
	.align	16
	.zero		1024


//--------------------- .nv.shared._ZN7cutlass13device_kernelIN5flash11enable_sm90INS1_16FlashAttnFwdSm90INS1_25CollectiveMainloopFwdSm90ILi2EN4cute5tupleIJNS5_1CILi1EEES8_S8_EEENS6_IJNS7_ILi128EEENS7_ILi96EEENS7_ILi192EEEEEELi128ENS_6half_tEfNS_4arch4Sm90ELb1ELb0ELb1ELb1ELb1ELb0ELb0ELb1ELb1ELb1ELb1ELb0EEENS1_21CollectiveEpilogueFwdINS6_IJSA_SA_SB_EEES9_SE_SG_Li256ELb1ELb1ELb1ELb0EEENS1_36VarlenDynamicPersistentTileSchedulerILi128ELi96ELi256ELi128ELb1ELb1ELb1ELb1ELb1ELb1EEEEEEEEEvNT_6ParamsE --------------------------
	.section	.nv.shared._ZN7cutlass13device_kernelIN5flash11enable_sm90INS1_16FlashAttnFwdSm90INS1_25CollectiveMainloopFwdSm90ILi2EN4cute5tupleIJNS5_1CILi1EEES8_S8_EEENS6_IJNS7_ILi128EEENS7_ILi96EEENS7_ILi192EEEEEELi128ENS_6half_tEfNS_4arch4Sm90ELb1ELb0ELb1ELb1ELb1ELb0ELb0ELb1ELb1ELb1ELb1ELb0EEENS1_21CollectiveEpilogueFwdINS6_IJSA_SA_SB_EEES9_SE_SG_Li256ELb1ELb1ELb1ELb0EEENS1_36VarlenDynamicPersistentTileSchedulerILi128ELi96ELi256ELi128ELb1ELb1ELb1ELb1ELb1ELb1EEEEEEEEEvNT_6ParamsE,"aw",@nobits
	.sectionflags	@""
	.align	16
	.zero		1024


//--------------------- .nv.shared._ZN7cutlass13device_kernelIN5flash11enable_sm90INS1_16FlashAttnFwdSm90INS1_25CollectiveMainloopFwdSm90ILi2EN4cute5tupleIJNS5_1CILi1EEES8_S8_EEENS6_IJNS7_ILi128EEENS7_ILi96EEENS7_ILi192EEEEEELi128ENS_6half_tEfNS_4arch4Sm90ELb1ELb0ELb1ELb1ELb1ELb1ELb0ELb1ELb1ELb1ELb1ELb0EEENS1_21CollectiveEpilogueFwdINS6_IJSA_SA_SB_EEES9_SE_SG_Li256ELb1ELb1ELb1ELb0EEENS1_36VarlenDynamicPersistentTileSchedulerILi128ELi96ELi256ELi128ELb1ELb1ELb1ELb1ELb1ELb1EEEEEEEEEvNT_6ParamsE --------------------------
	.section	.nv.shared._ZN7cutlass13device_kernelIN5flash11enable_sm90INS1_16FlashAttnFwdSm90INS1_25CollectiveMainloopFwdSm90ILi2EN4cute5tupleIJNS5_1CILi1EEES8_S8_EEENS6_IJNS7_ILi128EEENS7_ILi96EEENS7_ILi192EEEEEELi128ENS_6half_tEfNS_4arch4Sm90ELb1ELb0ELb1ELb1ELb1ELb1ELb0ELb1ELb1ELb1ELb1ELb0EEENS1_21CollectiveEpilogueFwdINS6_IJSA_SA_SB_EEES9_SE_SG_Li256ELb1ELb1ELb1ELb0EEENS1_36VarlenDynamicPersistentTileSchedulerILi128ELi96ELi256ELi128ELb1ELb1ELb1ELb1ELb1ELb1EEEEEEEEEvNT_6ParamsE,"aw",@nobits
	.sectionflags	@""
	.align	16
	.zero		1024


//--------------------- .nv.shared._ZN7cutlass13device_kernelIN5flash11enable_sm90INS1_16FlashAttnFwdSm90INS1_25CollectiveMainloopFwdSm90ILi2EN4cute5tupleIJNS5_1CILi1EEES8_S8_EEENS6_IJNS7_ILi64EEESA_SA_EEELi512ENS_6half_tEfNS_4arch4Sm90ELb0ELb0ELb1ELb0ELb1ELb0ELb0ELb0ELb0ELb1ELb1ELb0EEENS1_21CollectiveEpilogueFwdINS6_IJSA_NS7_ILi512EEESA_EEES9_SC_SE_Li256ELb0ELb1ELb1ELb0EEENS1_19SingleTileSchedulerILb0ELb1ELb1ELi64EEEEEEEEEvNT_6ParamsE --------------------------
	.section	.nv.shared._ZN7cutlass13device_kernelIN5flash11enable_sm90INS1_16FlashAttnFwdSm90INS1_25CollectiveMainloopFwdSm90ILi2EN4cute5tupleIJNS5_1CILi1EEES8_S8_EEENS6_IJNS7_ILi64EEESA_SA_EEELi512ENS_6half_tEfNS_4arch4Sm90ELb0ELb0ELb1ELb0ELb1ELb0ELb0ELb0ELb0ELb1ELb1ELb0EEENS1_21CollectiveEpilogueFwdINS6_IJSA_NS7_ILi512EEESA_EEES9_SC_SE_Li256ELb0ELb1ELb1ELb0EEENS1_19SingleTileSchedulerILb0ELb1ELb1ELi64EEEEEEEEEvNT_6ParamsE,"aw",@nobits
	.sectionflags	@""
	.align	16
	.zero		1024


//--------------------- .nv.shared._ZN7cutlass13device_kernelIN5flash11enable_sm90INS1_16FlashAttnFwdSm90INS1_25CollectiveMainloopFwdSm90ILi2EN4cute5tupleIJNS5_1CILi1EEES8_S8_EEENS6_IJNS7_ILi64EEESA_SA_EEELi512ENS_6half_tEfNS_4arch4Sm90ELb0ELb0ELb1ELb0ELb1ELb0ELb1ELb0ELb0ELb1ELb1ELb0EEENS1_21CollectiveEpilogueFwdINS6_IJSA_NS7_ILi512EEESA_EEES9_SC_SE_Li256ELb0ELb1ELb1ELb0EEENS1_19SingleTileSchedulerILb0ELb1ELb1ELi64EEEEEEEEEvNT_6ParamsE --------------------------
	.section	.nv.shared._ZN7cutlass13device_kernelIN5flash11enable_sm90INS1_16FlashAttnFwdSm90INS1_25CollectiveMainloopFwdSm90ILi2EN4cute5tupleIJNS5_1CILi1EEES8_S8_EEENS6_IJNS7_ILi64EEESA_SA_EEELi512ENS_6half_tEfNS_4arch4Sm90ELb0ELb0ELb1ELb0ELb1ELb0ELb1ELb0ELb0ELb1ELb1ELb0EEENS1_21CollectiveEpilogueFwdINS6_IJSA_NS7_ILi512EEESA_EEES9_SC_SE_Li256ELb0ELb1ELb1ELb0EEENS1_19SingleTileSchedulerILb0ELb1ELb1ELi64EEEEEEEEEvNT_6ParamsE,"aw",@nobits
	.sectionflags	@""
	.align	16
	.zero		1024


//--------------------- .nv.shared._ZN7cutlass13device_kernelIN5flash11enable_sm90INS1_16FlashAttnFwdSm90INS1_25CollectiveMainloopFwdSm90ILi2EN4cute5tupleIJNS5_1CILi1EEES8_S8_EEENS6_IJNS7_ILi64EEESA_SA_EEELi512ENS_6half_tEfNS_4arch4Sm90ELb0ELb0ELb1ELb1ELb1ELb0ELb0ELb0ELb0ELb1ELb1ELb0EEENS1_21CollectiveEpilogueFwdINS6_IJSA_NS7_ILi512EEESA_EEES9_SC_SE_Li256ELb1ELb1ELb1ELb0EEENS1_36VarlenDynamicPersistentTileSchedulerILi64ELi64ELi256ELi128ELb1ELb1ELb1ELb0ELb1ELb1EEEEEEEEEvNT_6ParamsE --------------------------
	.section	.nv.shared._ZN7cutlass13device_kernelIN5flash11enable_sm90INS1_16FlashAttnFwdSm90INS1_25CollectiveMainloopFwdSm90ILi2EN4cute5tupleIJNS5_1CILi1EEES8_S8_EEENS6_IJNS7_ILi64EEESA_SA_EEELi512ENS_6half_tEfNS_4arch4Sm90ELb0ELb0ELb1ELb1ELb1ELb0ELb0ELb0ELb0ELb1ELb1ELb0EEENS1_21CollectiveEpilogueFwdINS6_IJSA_NS7_ILi512EEESA_EEES9_SC_SE_Li256ELb1ELb1ELb1ELb0EEENS1_36VarlenDynamicPersistentTileSchedulerILi64ELi64ELi256ELi128ELb1ELb1ELb1ELb0ELb1ELb1EEEEEEEEEvNT_6ParamsE,"aw",@nobits
	.sectionflags	@""
	.align	16
	.zero		1024


//--------------------- .nv.shared._ZN7cutlass13device_kernelIN5flash11enable_sm90INS1_16FlashAttnFwdSm90INS1_25CollectiveMainloopFwdSm90ILi2EN4cute5tupleIJNS5_1CILi1EEES8_S8_EEENS6_IJNS7_ILi64EEESA_SA_EEELi512ENS_6half_tEfNS_4arch4Sm90ELb0ELb0ELb1ELb1ELb1ELb1ELb0ELb0ELb0ELb1ELb1ELb0EEENS1_21CollectiveEpilogueFwdINS6_IJSA_NS7_ILi512EEESA_EEES9_SC_SE_Li256ELb1ELb1ELb1ELb0EEENS1_36VarlenDynamicPersistentTileSchedulerILi64ELi64ELi256ELi128ELb1ELb1ELb1ELb0ELb1ELb1EEEEEEEEEvNT_6ParamsE --------------------------
	.section	.nv.shared._ZN7cutlass13device_kernelIN5flash11enable_sm90INS1_16FlashAttnFwdSm90INS1_25CollectiveMainloopFwdSm90ILi2EN4cute5tupleIJNS5_1CILi1EEES8_S8_EEENS6_IJNS7_ILi64EEESA_SA_EEELi512ENS_6half_tEfNS_4arch4Sm90ELb0ELb0ELb1ELb1ELb1ELb1ELb0ELb0ELb0ELb1ELb1ELb0EEENS1_21CollectiveEpilogueFwdINS6_IJSA_NS7_ILi512EEESA_EEES9_SC_SE_Li256ELb1ELb1ELb1ELb0EEENS1_36VarlenDynamicPersistentTileSchedulerILi64ELi64ELi256ELi128ELb1ELb1ELb1ELb0ELb1ELb1EEEEEEEEEvNT_6ParamsE,"aw",@nobits
	.sectionflags	@""
	.align	16
	.zero		1024


//--------------------- .nv.shared._ZN7cutlass13device_kernelIN5flash11enable_sm90INS1_16FlashAttnFwdSm90INS1_25CollectiveMainloopFwdSm90ILi2EN4cute5tupleIJNS5_1CILi1EEES8_S8_EEENS6_IJNS7_ILi64EEESA_SA_EEELi512ENS_6half_tEfNS_4arch4Sm90ELb0ELb0ELb1ELb1ELb1ELb0ELb1ELb0ELb0ELb1ELb1ELb0EEENS1_21CollectiveEpilogueFwdINS6_IJSA_NS7_ILi512EEESA_EEES9_SC_SE_Li256ELb1ELb1ELb1ELb0EEENS1_36VarlenDynamicPersistentTileSchedulerILi64ELi64ELi256ELi128ELb1ELb1ELb1ELb0ELb1ELb1EEEEEEEEEvNT_6ParamsE --------------------------
	.section	.nv.shared._ZN7cutlass13device_kernelIN5flash11enable_sm90INS1_16FlashAttnFwdSm90INS1_25CollectiveMainloopFwdSm90ILi2EN4cute5tupleIJNS5_1CILi1EEES8_S8_EEENS6_IJNS7_ILi64EEESA_SA_EEELi512ENS_6half_tEfNS_4arch4Sm90ELb0ELb0ELb1ELb1ELb1ELb0ELb1ELb0ELb0ELb1ELb1ELb0EEENS1_21CollectiveEpilogueFwdINS6_IJSA_NS7_ILi512EEESA_EEES9_SC_SE_Li256ELb1ELb1ELb1ELb0EEENS1_36VarlenDynamicPersistentTileSchedulerILi64ELi64ELi256ELi128ELb1ELb1ELb1ELb0ELb1ELb1EEEEEEEEEvNT_6ParamsE,"aw",@nobits
	.sectionflags	@""
	.align	16
	.zero		1024


//--------------------- .nv.shared._ZN7cutlass13device_kernelIN5flash11enable_sm90INS1_16FlashAttnFwdSm90INS1_25CollectiveMainloopFwdSm90ILi2EN4cute5tupleIJNS5_1CILi1EEES8_S8_EEENS6_IJNS7_ILi64EEESA_SA_EEELi512ENS_6half_tEfNS_4arch4Sm90ELb0ELb0ELb1ELb1ELb1ELb1ELb1ELb0ELb0ELb1ELb1ELb0EEENS1_21CollectiveEpilogueFwdINS6_IJSA_NS7_ILi512EEESA_EEES9_SC_SE_Li256ELb1ELb1ELb1ELb0EEENS1_36VarlenDynamicPersistentTileSchedulerILi64ELi64ELi256ELi128ELb1ELb1ELb1ELb0ELb1ELb1EEEEEEEEEvNT_6ParamsE --------------------------
	.section	.nv.shared._ZN7cutlass13device_kernelIN5flash11enable_sm90INS1_16FlashAttnFwdSm90INS1_25CollectiveMainloopFwdSm90ILi2EN4cute5tupleIJNS5_1CILi1EEES8_S8_EEENS6_IJNS7_ILi64EEESA_SA_EEELi512ENS_6half_tEfNS_4arch4Sm90ELb0ELb0ELb1ELb1ELb1ELb1ELb1ELb0ELb0ELb1ELb1ELb0EEENS1_21CollectiveEpilogueFwdINS6_IJSA_NS7_ILi512EEESA_EEES9_SC_SE_Li256ELb1ELb1ELb1ELb0EEENS1_36VarlenDynamicPersistentTileSchedulerILi64ELi64ELi256ELi128ELb1ELb1ELb1ELb0ELb1ELb1EEEEEEEEEvNT_6ParamsE,"aw",@nobits
	.sectionflags	@""
	.align	16
	.zero		1024


//--------------------- .nv.shared._ZN7cutlass13device_kernelIN5flash11enable_sm90INS1_16FlashAttnFwdSm90INS1_25CollectiveMainloopFwdSm90ILi2EN4cute5tupleIJNS5_1CILi1EEES8_S8_EEENS6_IJNS7_ILi64EEESA_SA_EEELi512ENS_6half_tEfNS_4arch4Sm90ELb0ELb1ELb1ELb0ELb1ELb0ELb0ELb0ELb0ELb1ELb1ELb0EEENS1_21CollectiveEpilogueFwdINS6_IJSA_NS7_ILi512EEESA_EEES9_SC_SE_Li256ELb0ELb1ELb1ELb0EEENS1_19SingleTileSchedulerILb0ELb1ELb1ELi64EEEEEEEEEvNT_6ParamsE --------------------------
	.section	.nv.shared._ZN7cutlass13device_kernelIN5flash11enable_sm90INS1_16FlashAttnFwdSm90INS1_25CollectiveMainloopFwdSm90ILi2EN4cute5tupleIJNS5_1CILi1EEES8_S8_EEENS6_IJNS7_ILi64EEESA_SA_EEELi512ENS_6half_tEfNS_4arch4Sm90ELb0ELb1ELb1ELb0ELb1ELb0ELb0ELb0ELb0ELb1ELb1ELb0EEENS1_21CollectiveEpilogueFwdINS6_IJSA_NS7_ILi512EEESA_EEES9_SC_SE_Li256ELb0ELb1ELb1ELb0EEENS1_19SingleTileSchedulerILb0ELb1ELb1ELi64EEEEEEEEEvNT_6ParamsE,"aw",@nobits
	.sectionflags	@""
	.align	16
	.zero		1024


//--------------------- .nv.shared._ZN7cutlass13device_kernelIN5flash11enable_sm90INS1_16FlashAttnFwdSm90INS1_25CollectiveMainloopFwdSm90ILi2EN4cute5tupleIJNS5_1CILi1EEES8_S8_EEENS6_IJNS7_ILi64EEESA_SA_EEELi512ENS_6half_tEfNS_4arch4Sm90ELb0ELb1ELb1ELb0ELb1ELb0ELb1ELb0ELb0ELb1ELb1ELb0EEENS1_21CollectiveEpilogueFwdINS6_IJSA_NS7_ILi512EEESA_EEES9_SC_SE_Li256ELb0ELb1ELb1ELb0EEENS1_19SingleTileSchedulerILb0ELb1ELb1ELi64EEEEEEEEEvNT_6ParamsE --------------------------
	.section	.nv.shared._ZN7cutlass13device_kernelIN5flash11enable_sm90INS1_16FlashAttnFwdSm90INS1_25CollectiveMainloopFwdSm90ILi2EN4cute5tupleIJNS5_1CILi1EEES8_S8_EEENS6_IJNS7_ILi64EEESA_SA_EEELi512ENS_6half_tEfNS_4arch4Sm90ELb0ELb1ELb1ELb0ELb1ELb0ELb1ELb0ELb0ELb1ELb1ELb0EEENS1_21CollectiveEpilogueFwdINS6_IJSA_NS7_ILi512EEESA_EEES9_SC_SE_Li256ELb0ELb1ELb1ELb0EEENS1_19SingleTileSchedulerILb0ELb1ELb1ELi64EEEEEEEEEvNT_6ParamsE,"aw",@nobits
	.sectionflags	@""
	.align	16
	.zero		1024


//--------------------- .nv.shared._ZN7cutlass13device_kernelIN5flash11enable_sm90INS1_16FlashAttnFwdSm90INS1_25CollectiveMainloopFwdSm90ILi2EN4cute5tupleIJNS5_1CILi1EEES8_S8_EEENS6_IJNS7_ILi64EEESA_SA_EEELi512ENS_6half_tEfNS_4arch4Sm90ELb0ELb1ELb1ELb1ELb1ELb0ELb0ELb0ELb0ELb1ELb1ELb0EEENS1_21CollectiveEpilogueFwdINS6_IJSA_NS7_ILi512EEESA_EEES9_SC_SE_Li256ELb1ELb1ELb1ELb0EEENS1_36VarlenDynamicPersistentTileSchedulerILi64ELi64ELi256ELi128ELb1ELb1ELb1ELb1ELb0ELb1EEEEEEEEEvNT_6ParamsE --------------------------
	.section	.nv.shared._ZN7cutlass13device_kernelIN5flash11enable_sm90INS1_16FlashAttnFwdSm90INS1_25CollectiveMainloopFwdSm90ILi2EN4cute5tupleIJNS5_1CILi1EEES8_S8_EEENS6_IJNS7_ILi64EEESA_SA_EEELi512ENS_6half_tEfNS_4arch4Sm90ELb0ELb1ELb1ELb1ELb1ELb0ELb0ELb0ELb0ELb1ELb1ELb0EEENS1_21CollectiveEpilogueFwdINS6_IJSA_NS7_ILi512EEESA_EEES9_SC_SE_Li256ELb1ELb1ELb1ELb0EEENS1_36VarlenDynamicPersistentTileSchedulerILi64ELi64ELi256ELi128ELb1ELb1ELb1ELb1ELb0ELb1EEEEEEEEEvNT_6ParamsE,"aw",@nobits
	.sectionflags	@""
	.align	16
	.zero		1024


//--------------------- .nv.shared._ZN7cutlass13device_kernelIN5flash11enable_sm90INS1_16FlashAttnFwdSm90INS1_25CollectiveMainloopFwdSm90ILi2EN4cute5tupleIJNS5_1CILi1EEES8_S8_EEENS6_IJNS7_ILi64EEESA_SA_EEELi512ENS_6half_tEfNS_4arch4Sm90ELb0ELb1ELb1ELb1ELb1ELb1ELb0ELb0ELb0ELb1ELb1ELb0EEENS1_21CollectiveEpilogueFwdINS6_IJSA_NS7_ILi512EEESA_EEES9_SC_SE_Li256ELb1ELb1ELb1ELb0EEENS1_36VarlenDynamicPersistentTileSchedulerILi64ELi64ELi256ELi128ELb1ELb1ELb1ELb1ELb0ELb1EEEEEEEEEvNT_6ParamsE --------------------------
	.section	.nv.shared._ZN7cutlass13device_kernelIN5flash11enable_sm90INS1_16FlashAttnFwdSm90INS1_25CollectiveMainloopFwdSm90ILi2EN4cute5tupleIJNS5_1CILi1EEES8_S8_EEENS6_IJNS7_ILi64EEESA_SA_EEELi512ENS_6half_tEfNS_4arch4Sm90ELb0ELb1ELb1ELb1ELb1ELb1ELb0ELb0ELb0ELb1ELb1ELb0EEENS1_21CollectiveEpilogueFwdINS6_IJSA_NS7_ILi512EEESA_EEES9_SC_SE_Li256ELb1ELb1ELb1ELb0EEENS1_36VarlenDynamicPersistentTileSchedulerILi64ELi64ELi256ELi128ELb1ELb1ELb1ELb1ELb0ELb1EEEEEEEEEvNT_6ParamsE,"aw",@nobits
	.sectionflags	@""
	.align	16
	.zero		1024


//--------------------- .nv.shared._ZN7cutlass13device_kernelIN5flash11enable_sm90INS1_16FlashAttnFwdSm90INS1_25CollectiveMainloopFwdSm90ILi2EN4cute5tupleIJNS5_1CILi1EEES8_S8_EEENS6_IJNS7_ILi64EEESA_SA_EEELi512ENS_6half_tEfNS_4arch4Sm90ELb0ELb1ELb1ELb1ELb1ELb0ELb1ELb0ELb0ELb1ELb1ELb0EEENS1_21CollectiveEpilogueFwdINS6_IJSA_NS7_ILi512EEESA_EEES9_SC_SE_Li256ELb1ELb1ELb1ELb0EEENS1_36VarlenDynamicPersistentTileSchedulerILi64ELi64ELi256ELi128ELb1ELb1ELb1ELb1ELb0ELb1EEEEEEEEEvNT_6ParamsE --------------------------
	.section	.nv.shared._ZN7cutlass13device_kernelIN5flash11enable_sm90INS1_16FlashAttnFwdSm90INS1_25CollectiveMainloopFwdSm90ILi2EN4cute5tupleIJNS5_1CILi1EEES8_S8_EEENS6_IJNS7_ILi64EEESA_SA_EEELi512ENS_6half_tEfNS_4arch4Sm90ELb0ELb1ELb1ELb1ELb1ELb0ELb1ELb0ELb0ELb1ELb1ELb0EEENS1_21CollectiveEpilogueFwdINS6_IJSA_NS7_ILi512EEESA_EEES9_SC_SE_Li256ELb1ELb1ELb1ELb0EEENS1_36VarlenDynamicPersistentTileSchedulerILi64ELi64ELi256ELi128ELb1ELb1ELb1ELb1ELb0ELb1EEEEEEEEEvNT_6ParamsE,"aw",@nobits
	.sectionflags	@""
	.align	16
	.zero		1024


//--------------------- .nv.shared._ZN7cutlass13device_kernelIN5flash11enable_sm90INS1_16FlashAttnFwdSm90INS1_25CollectiveMainloopFwdSm90ILi2EN4cute5tupleIJNS5_1CILi1EEES8_S8_EEENS6_IJNS7_ILi64EEESA_SA_EEELi512ENS_6half_tEfNS_4arch4Sm90ELb0ELb1ELb1ELb1ELb1ELb1ELb1ELb0ELb0ELb1ELb1ELb0EEENS1_21CollectiveEpilogueFwdINS6_IJSA_NS7_ILi512EEESA_EEES9_SC_SE_Li256ELb1ELb1ELb1ELb0EEENS1_36VarlenDynamicPersistentTileSchedulerILi64ELi64ELi256ELi128ELb1ELb1ELb1ELb1ELb0ELb1EEEEEEEEEvNT_6ParamsE --------------------------
	.section	.nv.shared._ZN7cutlass13device_kernelIN5flash11enable_sm90INS1_16FlashAttnFwdSm90INS1_25CollectiveMainloopFwdSm90ILi2EN4cute5tupleIJNS5_1CILi1EEES8_S8_EEENS6_IJNS7_ILi64EEESA_SA_EEELi512ENS_6half_tEfNS_4arch4Sm90ELb0ELb1ELb1ELb1ELb1ELb1ELb1ELb0ELb0ELb1ELb1ELb0EEENS1_21CollectiveEpilogueFwdINS6_IJSA_NS7_ILi512EEESA_EEES9_SC_SE_Li256ELb1ELb1ELb1ELb0EEENS1_36VarlenDynamicPersistentTileSchedulerILi64ELi64ELi256ELi128ELb1ELb1ELb1ELb1ELb0ELb1EEEEEEEEEvNT_6ParamsE,"aw",@nobits
	.sectionflags	@""
	.align	16
	.zero		1024


//--------------------- .nv.shared._ZN7cutlass13device_kernelIN5flash11enable_sm90INS1_16FlashAttnFwdSm90INS1_25CollectiveMainloopFwdSm90ILi2EN4cute5tupleIJNS5_1CILi1EEES8_S8_EEENS6_IJNS7_ILi64EEESA_SA_EEELi512ENS_6half_tEfNS_4arch4Sm90ELb1ELb0ELb1ELb0ELb1ELb0ELb0ELb0ELb0ELb1ELb1ELb0EEENS1_21CollectiveEpilogueFwdINS6_IJSA_NS7_ILi512EEESA_EEES9_SC_SE_Li256ELb0ELb1ELb1ELb0EEENS1_19SingleTileSchedulerILb0ELb1ELb1ELi64EEEEEEEEEvNT_6ParamsE --------------------------
	.section	.nv.shared._ZN7cutlass13device_kernelIN5flash11enable_sm90INS1_16FlashAttnFwdSm90INS1_25CollectiveMainloopFwdSm90ILi2EN4cute5tupleIJNS5_1CILi1EEES8_S8_EEENS6_IJNS7_ILi64EEESA_SA_EEELi512ENS_6half_tEfNS_4arch4Sm90ELb1ELb0ELb1ELb0ELb1ELb0ELb0ELb0ELb0ELb1ELb1ELb0EEENS1_21CollectiveEpilogueFwdINS6_IJSA_NS7_ILi512EEESA_EEES9_SC_SE_Li256ELb0ELb1ELb1ELb0EEENS1_19SingleTileSchedulerILb0ELb1ELb1ELi64EEEEEEEEEvNT_6ParamsE,"aw",@nobits
	.sectionflags	@""
	.align	16
	.zero		1024


//--------------------- .nv.shared._ZN7cutlass13device_kernelIN5flash11enable_sm90INS1_16FlashAttnFwdSm90INS1_25CollectiveMainloopFwdSm90ILi2EN4cute5tupleIJNS5_1CILi1EEES8_S8_EEENS6_IJNS7_ILi64EEESA_SA_EEELi512ENS_6half_tEfNS_4arch4Sm90ELb1ELb0ELb1ELb0ELb1ELb0ELb1ELb0ELb0ELb1ELb1ELb0EEENS1_21CollectiveEpilogueFwdINS6_IJSA_NS7_ILi512EEESA_EEES9_SC_SE_Li256ELb0ELb1ELb1ELb0EEENS1_19SingleTileSchedulerILb0ELb1ELb1ELi64EEEEEEEEEvNT_6ParamsE --------------------------
	.section	.nv.shared._ZN7cutlass13device_kernelIN5flash11enable_sm90INS1_16FlashAttnFwdSm90INS1_25CollectiveMainloopFwdSm90ILi2EN4cute5tupleIJNS5_1CILi1EEES8_S8_EEENS6_IJNS7_ILi64EEESA_SA_EEELi512ENS_6half_tEfNS_4arch4Sm90ELb1ELb0ELb1ELb0ELb1ELb0ELb1ELb0ELb0ELb1ELb1ELb0EEENS1_21CollectiveEpilogueFwdINS6_IJSA_NS7_ILi512EEESA_EEES9_SC_SE_Li256ELb0ELb1ELb1ELb0EEENS1_19SingleTileSchedulerILb0ELb1ELb1ELi64EEEEEEEEEvNT_6ParamsE,"aw",@nobits
	.sectionflags	@""
	.align	16
	.zero		1024


//--------------------- .nv.shared._ZN7cutlass13device_kernelIN5flash11enable_sm90INS1_16FlashAttnFwdSm90INS1_25CollectiveMainloopFwdSm90ILi2EN4cute5tupleIJNS5_1CILi1EEES8_S8_EEENS6_IJNS7_ILi64EEESA_SA_EEELi512ENS_6half_tEfNS_4arch4Sm90ELb1ELb0ELb1ELb1ELb1ELb0ELb0ELb0ELb0ELb1ELb1ELb0EEENS1_21CollectiveEpilogueFwdINS6_IJSA_NS7_ILi512EEESA_EEES9_SC_SE_Li256ELb1ELb1ELb1ELb0EEENS1_36VarlenDynamicPersistentTileSchedulerILi64ELi64ELi256ELi128ELb1ELb1ELb1ELb1ELb1ELb1EEEEEEEEEvNT_6ParamsE --------------------------
	.section	.nv.shared._ZN7cutlass13device_kernelIN5flash11enable_sm90INS1_16FlashAttnFwdSm90INS1_25CollectiveMainloopFwdSm90ILi2EN4cute5tupleIJNS5_1CILi1EEES8_S8_EEENS6_IJNS7_ILi64EEESA_SA_EEELi512ENS_6half_tEfNS_4arch4Sm90ELb1ELb0ELb1ELb1ELb1ELb0ELb0ELb0ELb0ELb1ELb1ELb0EEENS1_21CollectiveEpilogueFwdINS6_IJSA_NS7_ILi512EEESA_EEES9_SC_SE_Li256ELb1ELb1ELb1ELb0EEENS1_36VarlenDynamicPersistentTileSchedulerILi64ELi64ELi256ELi128ELb1ELb1ELb1ELb1ELb1ELb1EEEEEEEEEvNT_6ParamsE,"aw",@nobits
	.sectionflags	@""
	.align	16
	.zero		1024


//--------------------- .nv.shared._ZN7cutlass13device_kernelIN5flash11enable_sm90INS1_16FlashAttnFwdSm90INS1_25CollectiveMainloopFwdSm90ILi2EN4cute5tupleIJNS5_1CILi1EEES8_S8_EEENS6_IJNS7_ILi64EEESA_SA_EEELi512ENS_6half_tEfNS_4arch4Sm90ELb1ELb0ELb1ELb1ELb1ELb1ELb0ELb0ELb0ELb1ELb1ELb0EEENS1_21CollectiveEpilogueFwdINS6_IJSA_NS7_ILi512EEESA_EEES9_SC_SE_Li256ELb1ELb1ELb1ELb0EEENS1_36VarlenDynamicPersistentTileSchedulerILi64ELi64ELi256ELi128ELb1ELb1ELb1ELb1ELb1ELb1EEEEEEEEEvNT_6ParamsE --------------------------
	.section	.nv.shared._ZN7cutlass13device_kernelIN5flash11enable_sm90INS1_16FlashAttnFwdSm90INS1_25CollectiveMainloopFwdSm90ILi2EN4cute5tupleIJNS5_1CILi1EEES8_S8_EEENS6_IJNS7_ILi64EEESA_SA_EEELi512ENS_6half_tEfNS_4arch4Sm90ELb1ELb0ELb1ELb1ELb1ELb1ELb0ELb0ELb0ELb1ELb1ELb0EEENS1_21CollectiveEpilogueFwdINS6_IJSA_NS7_ILi512EEESA_EEES9_SC_SE_Li256ELb1ELb1ELb1ELb0EEENS1_36VarlenDynamicPersistentTileSchedulerILi64ELi64ELi256ELi128ELb1ELb1ELb1ELb1ELb1ELb1EEEEEEEEEvNT_6ParamsE,"aw",@nobits
	.sectionflags	@""
	.align	16
	.zero		1024


//--------------------- .nv.shared._ZN7cutlass13device_kernelIN5flash11enable_sm90INS1_16FlashAttnFwdSm90INS1_25CollectiveMainloopFwdSm90ILi2EN4cute5tupleIJNS5_1CILi1EEES8_S8_EEENS6_IJNS7_ILi64EEESA_SA_EEELi512ENS_6half_tEfNS_4arch4Sm90ELb1ELb0ELb1ELb1ELb1ELb0ELb1ELb0ELb0ELb1ELb1ELb0EEENS1_21CollectiveEpilogueFwdINS6_IJSA_NS7_ILi512EEESA_EEES9_SC_SE_Li256ELb1ELb1ELb1ELb0EEENS1_36VarlenDynamicPersistentTileSchedulerILi64ELi64ELi256ELi128ELb1ELb1ELb1ELb1ELb1ELb1EEEEEEEEEvNT_6ParamsE --------------------------
	.section	.nv.shared._ZN7cutlass13device_kernelIN5flash11enable_sm90INS1_16FlashAttnFwdSm90INS1_25CollectiveMainloopFwdSm90ILi2EN4cute5tupleIJNS5_1CILi1EEES8_S8_EEENS6_IJNS7_ILi64EEESA_SA_EEELi512ENS_6half_tEfNS_4arch4Sm90ELb1ELb0ELb1ELb1ELb1ELb0ELb1ELb0ELb0ELb1ELb1ELb0EEENS1_21CollectiveEpilogueFwdINS6_IJSA_NS7_ILi512EEESA_EEES9_SC_SE_Li256ELb1ELb1ELb1ELb0EEENS1_36VarlenDynamicPersistentTileSchedulerILi64ELi64ELi256ELi128ELb1ELb1ELb1ELb1ELb1ELb1EEEEEEEEEvNT_6ParamsE,"aw",@nobits
	.sectionflags	@""
	.align	16
	.zero		1024


//--------------------- .nv.shared._ZN7cutlass13device_kernelIN5flash11enable_sm90INS1_16FlashAttnFwdSm90INS1_25CollectiveMainloopFwdSm90ILi2EN4cute5tupleIJNS5_1CILi1EEES8_S8_EEENS6_IJNS7_ILi64EEESA_SA_EEELi512ENS_6half_tEfNS_4arch4Sm90ELb1ELb0ELb1ELb1ELb1ELb1ELb1ELb0ELb0ELb1ELb1ELb0EEENS1_21CollectiveEpilogueFwdINS6_IJSA_NS7_ILi512EEESA_EEES9_SC_SE_Li256ELb1ELb1ELb1ELb0EEENS1_36VarlenDynamicPersistentTileSchedulerILi64ELi64ELi256ELi128ELb1ELb1ELb1ELb1ELb1ELb1EEEEEEEEEvNT_6ParamsE --------------------------
	.section	.nv.shared._ZN7cutlass13device_kernelIN5flash11enable_sm90INS1_16FlashAttnFwdSm90INS1_25CollectiveMainloopFwdSm90ILi2EN4cute5tupleIJNS5_1CILi1EEES8_S8_EEENS6_IJNS7_ILi64EEESA_SA_EEELi512ENS_6half_tEfNS_4arch4Sm90ELb1ELb0ELb1ELb1ELb1ELb1ELb1ELb0ELb0ELb1ELb1ELb0EEENS1_21CollectiveEpilogueFwdINS6_IJSA_NS7_ILi512EEESA_EEES9_SC_SE_Li256ELb1ELb1ELb1ELb0EEENS1_36VarlenDynamicPersistentTileSchedulerILi64ELi64ELi256ELi128ELb1ELb1ELb1ELb1ELb1ELb1EEEEEEEEEvNT_6ParamsE,"aw",@nobits
	.sectionflags	@""
	.align	16
	.zero		1024


//--------------------- .nv.shared._ZN7cutlass13device_kernelIN5flash11enable_sm90INS1_16FlashAttnFwdSm90INS1_25CollectiveMainloopFwdSm90ILi2EN4cute5tupleIJNS5_1CILi1EEES8_S8_EEENS6_IJNS7_ILi128EEENS7_ILi96EEENS7_ILi64EEEEEELi256ENS_6half_tEfNS_4arch4Sm90ELb0ELb0ELb1ELb0ELb1ELb0ELb0ELb1ELb0ELb1ELb1ELb0EEENS1_21CollectiveEpilogueFwdINS6_IJSA_NS7_ILi256EEESB_EEES9_SE_SG_Li256ELb0ELb1ELb1ELb0EEENS1_19SingleTileSchedulerILb0ELb1ELb1ELi128EEEEEEEEEvNT_6ParamsE --------------------------
	.section	.nv.shared._ZN7cutlass13device_kernelIN5flash11enable_sm90INS1_16FlashAttnFwdSm90INS1_25CollectiveMainloopFwdSm90ILi2EN4cute5tupleIJNS5_1CILi1EEES8_S8_EEENS6_IJNS7_ILi128EEENS7_ILi96EEENS7_ILi64EEEEEELi256ENS_6half_tEfNS_4arch4Sm90ELb0ELb0ELb1ELb0ELb1ELb0ELb0ELb1ELb0ELb1ELb1ELb0EEENS1_21CollectiveEpilogueFwdINS6_IJSA_NS7_ILi256EEESB_EEES9_SE_SG_Li256ELb0ELb1ELb1ELb0EEENS1_19SingleTileSchedulerILb0ELb1ELb1ELi128EEEEEEEEEvNT_6ParamsE,"aw",@nobits
	.sectionflags	@""
	.align	16
	.zero		1024


//--------------------- .nv.shared._ZN7cutlass13device_kernelIN5flash11enable_sm90INS1_16FlashAttnFwdSm90INS1_25CollectiveMainloopFwdSm90ILi2EN4cute5tupleIJNS5_1CILi1EEES8_S8_EEENS6_IJNS7_ILi128EEENS7_ILi96EEENS7_ILi64EEEEEELi256ENS_6half_tEfNS_4arch4Sm90ELb0ELb0ELb1ELb0ELb1ELb0ELb1ELb1ELb0ELb1ELb1ELb0EEENS1_21CollectiveEpilogueFwdINS6_IJSA_NS7_ILi256EEESB_EEES9_SE_SG_Li256ELb0ELb1ELb1ELb0EEENS1_19SingleTileSchedulerILb0ELb1ELb1ELi128EEEEEEEEEvNT_6ParamsE --------------------------
	.section	.nv.shared._ZN7cutlass13device_kernelIN5flash11enable_sm90INS1_16FlashAttnFwdSm90INS1_25CollectiveMainloopFwdSm90ILi2EN4cute5tupleIJNS5_1CILi1EEES8_S8_EEENS6_IJNS7_ILi128EEENS7_ILi96EEENS7_ILi64EEEEEELi256ENS_6half_tEfNS_4arch4Sm90ELb0ELb0ELb1ELb0ELb1ELb0ELb1ELb1ELb0ELb1ELb1ELb0EEENS1_21CollectiveEpilogueFwdINS6_IJSA_NS7_ILi256EEESB_EEES9_SE_SG_Li256ELb0ELb1ELb1ELb0EEENS1_19SingleTileSchedulerILb0ELb1ELb1ELi128EEEEEEEEEvNT_6ParamsE,"aw",@nobits
	.sectionflags	@""
	.align	16
	.zero		1024


//--------------------- .nv.shared._ZN7cutlass13device_kernelIN5flash11enable_sm90INS1_16FlashAttnFwdSm90INS1_25CollectiveMainloopFwdSm90ILi2EN4cute5tupleIJNS5_1CILi1EEES8_S8_EEENS6_IJNS7_ILi128EEENS7_ILi96EEENS7_ILi64EEEEEELi256ENS_6half_tEfNS_4arch4Sm90ELb0ELb0ELb1ELb1ELb1ELb0ELb0ELb1ELb0ELb1ELb1ELb0EEENS1_21CollectiveEpilogueFwdINS6_IJSA_NS7_ILi256EEESB_EEES9_SE_SG_Li256ELb1ELb1ELb1ELb0EEENS1_36VarlenDynamicPersistentTileSchedulerILi128ELi96ELi256ELi128ELb1ELb1ELb1ELb0ELb1ELb1EEEEEEEEEvNT_6ParamsE --------------------------
	.section	.nv.shared._ZN7cutlass13device_kernelIN5flash11enable_sm90INS1_16FlashAttnFwdSm90INS1_25CollectiveMainloopFwdSm90ILi2EN4cute5tupleIJNS5_1CILi1EEES8_S8_EEENS6_IJNS7_ILi128EEENS7_ILi96EEENS7_ILi64EEEEEELi256ENS_6half_tEfNS_4arch4Sm90ELb0ELb0ELb1ELb1ELb1ELb0ELb0ELb1ELb0ELb1ELb1ELb0EEENS1_21CollectiveEpilogueFwdINS6_IJSA_NS7_ILi256EEESB_EEES9_SE_SG_Li256ELb1ELb1ELb1ELb0EEENS1_36VarlenDynamicPersistentTileSchedulerILi128ELi96ELi256ELi128ELb1ELb1ELb1ELb0ELb1ELb1EEEEEEEEEvNT_6ParamsE,"aw",@nobits
	.sectionflags	@""
	.align	16
	.zero		1024


//--------------------- .nv.shared._ZN7cutlass13device_kernelIN5flash11enable_sm90INS1_16FlashAttnFwdSm90INS1_25CollectiveMainloopFwdSm90ILi2EN4cute5tupleIJNS5_1CILi1EEES8_S8_EEENS6_IJNS7_ILi128EEENS7_ILi96EEENS7_ILi64EEEEEELi256ENS_6half_tEfNS_4arch4Sm90ELb0ELb0ELb1ELb1ELb1ELb1ELb0ELb1ELb0ELb1ELb1ELb0EEENS1_21CollectiveEpilogueFwdINS6_IJSA_NS7_ILi256EEESB_EEES9_SE_SG_Li256ELb1ELb1ELb1ELb0EEENS1_36VarlenDynamicPersistentTileSchedulerILi128ELi96ELi256ELi128ELb1ELb1ELb1ELb0ELb1ELb1EEEEEEEEEvNT_6ParamsE --------------------------
	.section	.nv.shared._ZN7cutlass13device_kernelIN5flash11enable_sm90INS1_16FlashAttnFwdSm90INS1_25CollectiveMainloopFwdSm90ILi2EN4cute5tupleIJNS5_1CILi1EEES8_S8_EEENS6_IJNS7_ILi128EEENS7_ILi96EEENS7_ILi64EEEEEELi256ENS_6half_tEfNS_4arch4Sm90ELb0ELb0ELb1ELb1ELb1ELb1ELb0ELb1ELb0ELb1ELb1ELb0EEENS1_21CollectiveEpilogueFwdINS6_IJSA_NS7_ILi256EEESB_EEES9_SE_SG_Li256ELb1ELb1ELb1ELb0EEENS1_36VarlenDynamicPersistentTileSchedulerILi128ELi96ELi256ELi128ELb1ELb1ELb1ELb0ELb1ELb1EEEEEEEEEvNT_6ParamsE,"aw",@nobits
	.sectionflags	@""
	.align	16
	.zero		1024


//--------------------- .nv.shared._ZN7cutlass13device_kernelIN5flash11enable_sm90INS1_16FlashAttnFwdSm90INS1_25CollectiveMainloopFwdSm90ILi2EN4cute5tupleIJNS5_1CILi1EEES8_S8_EEENS6_IJNS7_ILi128EEENS7_ILi96EEENS7_ILi64EEEEEELi256ENS_6half_tEfNS_4arch4Sm90ELb0ELb0ELb1ELb1ELb1ELb0ELb1ELb1ELb0ELb1ELb1ELb0EEENS1_21CollectiveEpilogueFwdINS6_IJSA_NS7_ILi256EEESB_EEES9_SE_SG_Li256ELb1ELb1ELb1ELb0EEENS1_36VarlenDynamicPersistentTileSchedulerILi128ELi96ELi256ELi128ELb1ELb1ELb1ELb0ELb1ELb1EEEEEEEEEvNT_6ParamsE --------------------------
	.section	.nv.shared._ZN7cutlass13device_kernelIN5flash11enable_sm90INS1_16FlashAttnFwdSm90INS1_25CollectiveMainloopFwdSm90ILi2EN4cute5tupleIJNS5_1CILi1EEES8_S8_EEENS6_IJNS7_ILi128EEENS7_ILi96EEENS7_ILi64EEEEEELi256ENS_6half_tEfNS_4arch4Sm90ELb0ELb0ELb1ELb1ELb1ELb0ELb1ELb1ELb0ELb1ELb1ELb0EEENS1_21CollectiveEpilogueFwdINS6_IJSA_NS7_ILi256EEESB_EEES9_SE_SG_Li256ELb1ELb1ELb1ELb0EEENS1_36VarlenDynamicPersistentTileSchedulerILi128ELi96ELi256ELi128ELb1ELb1ELb1ELb0ELb1ELb1EEEEEEEEEvNT_6ParamsE,"aw",@nobits
	.sectionflags	@""
	.align	16
	.zero		1024


//--------------------- .nv.shared._ZN7cutlass13device_kernelIN5flash11enable_sm90INS1_16FlashAttnFwdSm90INS1_25CollectiveMainloopFwdSm90ILi2EN4cute5tupleIJNS5_1CILi1EEES8_S8_EEENS6_IJNS7_ILi128EEENS7_ILi96EEENS7_ILi64EEEEEELi256ENS_6half_tEfNS_4arch4Sm90ELb0ELb0ELb1ELb1ELb1ELb1ELb1ELb1ELb0ELb1ELb1ELb0EEENS1_21CollectiveEpilogueFwdINS6_IJSA_NS7_ILi256EEESB_EEES9_SE_SG_Li256ELb1ELb1ELb1ELb0EEENS1_36VarlenDynamicPersistentTileSchedulerILi128ELi96ELi256ELi128ELb1ELb1ELb1ELb0ELb1ELb1EEEEEEEEEvNT_6ParamsE --------------------------
	.section	.nv.shared._ZN7cutlass13device_kernelIN5flash11enable_sm90INS1_16FlashAttnFwdSm90INS1_25CollectiveMainloopFwdSm90ILi2EN4cute5tupleIJNS5_1CILi1EEES8_S8_EEENS6_IJNS7_ILi128EEENS7_ILi96EEENS7_ILi64EEEEEELi256ENS_6half_tEfNS_4arch4Sm90ELb0ELb0ELb1ELb1ELb1ELb1ELb1ELb1ELb0ELb1ELb1ELb0EEENS1_21CollectiveEpilogueFwdINS6_IJSA_NS7_ILi256EEESB_EEES9_SE_SG_Li256ELb1ELb1ELb1ELb0EEENS1_36VarlenDynamicPersistentTileSchedulerILi128ELi96ELi256ELi128ELb1ELb1ELb1ELb0ELb1ELb1EEEEEEEEEvNT_6ParamsE,"aw",@nobits
	.sectionflags	@""
	.align	16
	.zero		1024


//--------------------- .nv.shared._ZN7cutlass13device_kernelIN5flash11enable_sm90INS1_16FlashAttnFwdSm90INS1_25CollectiveMainloopFwdSm90ILi2EN4cute5tupleIJNS5_1CILi1EEES8_S8_EEENS6_IJNS7_ILi128EEENS7_ILi96EEENS7_ILi64EEEEEELi256ENS_6half_tEfNS_4arch4Sm90ELb0ELb1ELb1ELb0ELb1ELb0ELb0ELb1ELb0ELb1ELb1ELb0EEENS1_21CollectiveEpilogueFwdINS6_IJSA_NS7_ILi256EEESB_EEES9_SE_SG_Li256ELb0ELb1ELb1ELb0EEENS1_19SingleTileSchedulerILb0ELb1ELb1ELi128EEEEEEEEEvNT_6ParamsE --------------------------
	.section	.nv.shared._ZN7cutlass13device_kernelIN5flash11enable_sm90INS1_16FlashAttnFwdSm90INS1_25CollectiveMainloopFwdSm90ILi2EN4cute5tupleIJNS5_1CILi1EEES8_S8_EEENS6_IJNS7_ILi128EEENS7_ILi96EEENS7_ILi64EEEEEELi256ENS_6half_tEfNS_4arch4Sm90ELb0ELb1ELb1ELb0ELb1ELb0ELb0ELb1ELb0ELb1ELb1ELb0EEENS1_21CollectiveEpilogueFwdINS6_IJSA_NS7_ILi256EEESB_EEES9_SE_SG_Li256ELb0ELb1ELb1ELb0EEENS1_19SingleTileSchedulerILb0ELb1ELb1ELi128EEEEEEEEEvNT_6ParamsE,"aw",@nobits
	.sectionflags	@""
	.align	16
	.zero		1024


//--------------------- .nv.shared._ZN7cutlass13device_kernelIN5flash11enable_sm90INS1_16FlashAttnFwdSm90INS1_25CollectiveMainloopFwdSm90ILi2EN4cute5tupleIJNS5_1CILi1EEES8_S8_EEENS6_IJNS7_ILi128EEENS7_ILi96EEENS7_ILi64EEEEEELi256ENS_6half_tEfNS_4arch4Sm90ELb0ELb1ELb1ELb0ELb1ELb0ELb1ELb1ELb0ELb1ELb1ELb0EEENS1_21CollectiveEpilogueFwdINS6_IJSA_NS7_ILi256EEESB_EEES9_SE_SG_Li256ELb0ELb1ELb1ELb0EEENS1_19SingleTileSchedulerILb0ELb1ELb1ELi128EEEEEEEEEvNT_6ParamsE --------------------------
	.section	.nv.shared._ZN7cutlass13device_kernelIN5flash11enable_sm90INS1_16FlashAttnFwdSm90INS1_25CollectiveMainloopFwdSm90ILi2EN4cute5tupleIJNS5_1CILi1EEES8_S8_EEENS6_IJNS7_ILi128EEENS7_ILi96EEENS7_ILi64EEEEEELi256ENS_6half_tEfNS_4arch4Sm90ELb0ELb1ELb1ELb0ELb1ELb0ELb1ELb1ELb0ELb1ELb1ELb0EEENS1_21CollectiveEpilogueFwdINS6_IJSA_NS7_ILi256EEESB_EEES9_SE_SG_Li256ELb0ELb1ELb1ELb0EEENS1_19SingleTileSchedulerILb0ELb1ELb1ELi128EEEEEEEEEvNT_6ParamsE,"aw",@nobits
	.sectionflags	@""
	.align	16
	.zero		1024


//--------------------- .nv.shared._ZN7cutlass13device_kernelIN5flash11enable_sm90INS1_16FlashAttnFwdSm90INS1_25CollectiveMainloopFwdSm90ILi2EN4cute5tupleIJNS5_1CILi1EEES8_S8_EEENS6_IJNS7_ILi128EEENS7_ILi96EEENS7_ILi64EEEEEELi256ENS_6half_tEfNS_4arch4Sm90ELb0ELb1ELb1ELb1ELb1ELb0ELb0ELb1ELb0ELb1ELb1ELb0EEENS1_21CollectiveEpilogueFwdINS6_IJSA_NS7_ILi256EEESB_EEES9_SE_SG_Li256ELb1ELb1ELb1ELb0EEENS1_36VarlenDynamicPersistentTileSchedulerILi128ELi96ELi256ELi128ELb1ELb1ELb1ELb1ELb0ELb1EEEEEEEEEvNT_6ParamsE --------------------------
	.section	.nv.shared._ZN7cutlass13device_kernelIN5flash11enable_sm90INS1_16FlashAttnFwdSm90INS1_25CollectiveMainloopFwdSm90ILi2EN4cute5tupleIJNS5_1CILi1EEES8_S8_EEENS6_IJNS7_ILi128EEENS7_ILi96EEENS7_ILi64EEEEEELi256ENS_6half_tEfNS_4arch4Sm90ELb0ELb1ELb1ELb1ELb1ELb0ELb0ELb1ELb0ELb1ELb1ELb0EEENS1_21CollectiveEpilogueFwdINS6_IJSA_NS7_ILi256EEESB_EEES9_SE_SG_Li256ELb1ELb1ELb1ELb0EEENS1_36VarlenDynamicPersistentTileSchedulerILi128ELi96ELi256ELi128ELb1ELb1ELb1ELb1ELb0ELb1EEEEEEEEEvNT_6ParamsE,"aw",@nobits
	.sectionflags	@""
	.align	16
	.zero		1024


//--------------------- .nv.shared._ZN7cutlass13device_kernelIN5flash11enable_sm90INS1_16FlashAttnFwdSm90INS1_25CollectiveMainloopFwdSm90ILi2EN4cute5tupleIJNS5_1CILi1EEES8_S8_EEENS6_IJNS7_ILi128EEENS7_ILi96EEENS7_ILi64EEEEEELi256ENS_6half_tEfNS_4arch4Sm90ELb0ELb1ELb1ELb1ELb1ELb1ELb0ELb1ELb0ELb1ELb1ELb0EEENS1_21CollectiveEpilogueFwdINS6_IJSA_NS7_ILi256EEESB_EEES9_SE_SG_Li256ELb1ELb1ELb1ELb0EEENS1_36VarlenDynamicPersistentTileSchedulerILi128ELi96ELi256ELi128ELb1ELb1ELb1ELb1ELb0ELb1EEEEEEEEEvNT_6ParamsE --------------------------
	.section	.nv.shared._ZN7cutlass13device_kernelIN5flash11enable_sm90INS1_16FlashAttnFwdSm90INS1_25CollectiveMainloopFwdSm90ILi2EN4cute5tupleIJNS5_1CILi1EEES8_S8_EEENS6_IJNS7_ILi128EEENS7_ILi96EEENS7_ILi64EEEEEELi256ENS_6half_tEfNS_4arch4Sm90ELb0ELb1ELb1ELb1ELb1ELb1ELb0ELb1ELb0ELb1ELb1ELb0EEENS1_21CollectiveEpilogueFwdINS6_IJSA_NS7_ILi256EEESB_EEES9_SE_SG_Li256ELb1ELb1ELb1ELb0EEENS1_36VarlenDynamicPersistentTileSchedulerILi128ELi96ELi256ELi128ELb1ELb1ELb1ELb1ELb0ELb1EEEEEEEEEvNT_6ParamsE,"aw",@nobits
	.sectionflags	@""
	.align	16
	.zero		1024


//--------------------- .nv.shared._ZN7cutlass13device_kernelIN5flash11enable_sm90INS1_16FlashAttnFwdSm90INS1_25CollectiveMainloopFwdSm90ILi2EN4cute5tupleIJNS5_1CILi1EEES8_S8_EEENS6_IJNS7_ILi128EEENS7_ILi96EEENS7_ILi64EEEEEELi256ENS_6half_tEfNS_4arch4Sm90ELb0ELb1ELb1ELb1ELb1ELb0ELb1ELb1ELb0ELb1ELb1ELb0EEENS1_21CollectiveEpilogueFwdINS6_IJSA_NS7_ILi256EEESB_EEES9_SE_SG_Li256ELb1ELb1ELb1ELb0EEENS1_36VarlenDynamicPersistentTileSchedulerILi128ELi96ELi256ELi128ELb1ELb1ELb1ELb1ELb0ELb1EEEEEEEEEvNT_6ParamsE --------------------------
	.section	.nv.shared._ZN7cutlass13device_kernelIN5flash11enable_sm90INS1_16FlashAttnFwdSm90INS1_25CollectiveMainloopFwdSm90ILi2EN4cute5tupleIJNS5_1CILi1EEES8_S8_EEENS6_IJNS7_ILi128EEENS7_ILi96EEENS7_ILi64EEEEEELi256ENS_6half_tEfNS_4arch4Sm90ELb0ELb1ELb1ELb1ELb1ELb0ELb1ELb1ELb0ELb1ELb1ELb0EEENS1_21CollectiveEpilogueFwdINS6_IJSA_NS7_ILi256EEESB_EEES9_SE_SG_Li256ELb1ELb1ELb1ELb0EEENS1_36VarlenDynamicPersistentTileSchedulerILi128ELi96ELi256ELi128ELb1ELb1ELb1ELb1ELb0ELb1EEEEEEEEEvNT_6ParamsE,"aw",@nobits
	.sectionflags	@""
	.align	16
	.zero		1024


//--------------------- .nv.shared._ZN7cutlass13device_kernelIN5flash11enable_sm90INS1_16FlashAttnFwdSm90INS1_25CollectiveMainloopFwdSm90ILi2EN4cute5tupleIJNS5_1CILi1EEES8_S8_EEENS6_IJNS7_ILi128EEENS7_ILi96EEENS7_ILi64EEEEEELi256ENS_6half_tEfNS_4arch4Sm90ELb0ELb1ELb1ELb1ELb1ELb1ELb1ELb1ELb0ELb1ELb1ELb0EEENS1_21CollectiveEpilogueFwdINS6_IJSA_NS7_ILi256EEESB_EEES9_SE_SG_Li256ELb1ELb1ELb1ELb0EEENS1_36VarlenDynamicPersistentTileSchedulerILi128ELi96ELi256ELi128ELb1ELb1ELb1ELb1ELb0ELb1EEEEEEEEEvNT_6ParamsE --------------------------
	.section	.nv.shared._ZN7cutlass13device_kernelIN5flash11enable_sm90INS1_16FlashAttnFwdSm90INS1_25CollectiveMainloopFwdSm90ILi2EN4cute5tupleIJNS5_1CILi1EEES8_S8_EEENS6_IJNS7_ILi128EEENS7_ILi96EEENS7_ILi64EEEEEELi256ENS_6half_tEfNS_4arch4Sm90ELb0ELb1ELb1ELb1ELb1ELb1ELb1ELb1ELb0ELb1ELb1ELb0EEENS1_21CollectiveEpilogueFwdINS6_IJSA_NS7_ILi256EEESB_EEES9_SE_SG_Li256ELb1ELb1ELb1ELb0EEENS1_36VarlenDynamicPersistentTileSchedulerILi128ELi96ELi256ELi128ELb1ELb1ELb1ELb1ELb0ELb1EEEEEEEEEvNT_6ParamsE,"aw",@nobits
	.sectionflags	@""
	.align	16
	.zero		1024


//--------------------- .nv.shared._ZN7cutlass13device_kernelIN5flash11enable_sm90INS1_16FlashAttnFwdSm90INS1_25CollectiveMainloopFwdSm90ILi2EN4cute5tupleIJNS5_1CILi1EEES8_S8_EEENS6_IJNS7_ILi128EEENS7_ILi96EEENS7_ILi64EEEEEELi256ENS_6half_tEfNS_4arch4Sm90ELb1ELb0ELb1ELb0ELb1ELb0ELb0ELb1ELb0ELb1ELb1ELb0EEENS1_21CollectiveEpilogueFwdINS6_IJSA_NS7_ILi256EEESB_EEES9_SE_SG_Li256ELb0ELb1ELb1ELb0EEENS1_19SingleTileSchedulerILb0ELb1ELb1ELi128EEEEEEEEEvNT_6ParamsE --------------------------
	.section	.nv.shared._ZN7cutlass13device_kernelIN5flash11enable_sm90INS1_16FlashAttnFwdSm90INS1_25CollectiveMainloopFwdSm90ILi2EN4cute5tupleIJNS5_1CILi1EEES8_S8_EEENS6_IJNS7_ILi128EEENS7_ILi96EEENS7_ILi64EEEEEELi256ENS_6half_tEfNS_4arch4Sm90ELb1ELb0ELb1ELb0ELb1ELb0ELb0ELb1ELb0ELb1ELb1ELb0EEENS1_21CollectiveEpilogueFwdINS6_IJSA_NS7_ILi256EEESB_EEES9_SE_SG_Li256ELb0ELb1ELb1ELb0EEENS1_19SingleTileSchedulerILb0ELb1ELb1ELi128EEEEEEEEEvNT_6ParamsE,"aw",@nobits
	.sectionflags	@""
	.align	16
	.zero		1024


//--------------------- .nv.shared._ZN7cutlass13device_kernelIN5flash11enable_sm90INS1_16FlashAttnFwdSm90INS1_25CollectiveMainloopFwdSm90ILi2EN4cute5tupleIJNS5_1CILi1EEES8_S8_EEENS6_IJNS7_ILi128EEENS7_ILi96EEENS7_ILi64EEEEEELi256ENS_6half_tEfNS_4arch4Sm90ELb1ELb0ELb1ELb0ELb1ELb0ELb1ELb1ELb0ELb1ELb1ELb0EEENS1_21CollectiveEpilogueFwdINS6_IJSA_NS7_ILi256EEESB_EEES9_SE_SG_Li256ELb0ELb1ELb1ELb0EEENS1_19SingleTileSchedulerILb0ELb1ELb1ELi128EEEEEEEEEvNT_6ParamsE --------------------------
	.section	.nv.shared._ZN7cutlass13device_kernelIN5flash11enable_sm90INS1_16FlashAttnFwdSm90INS1_25CollectiveMainloopFwdSm90ILi2EN4cute5tupleIJNS5_1CILi1EEES8_S8_EEENS6_IJNS7_ILi128EEENS7_ILi96EEENS7_ILi64EEEEEELi256ENS_6half_tEfNS_4arch4Sm90ELb1ELb0ELb1ELb0ELb1ELb0ELb1ELb1ELb0ELb1ELb1ELb0EEENS1_21CollectiveEpilogueFwdINS6_IJSA_NS7_ILi256EEESB_EEES9_SE_SG_Li256ELb0ELb1ELb1ELb0EEENS1_19SingleTileSchedulerILb0ELb1ELb1ELi128EEEEEEEEEvNT_6ParamsE,"aw",@nobits
	.sectionflags	@""
	.align	16
	.zero		1024


//--------------------- .nv.shared._ZN7cutlass13device_kernelIN5flash11enable_sm90INS1_16FlashAttnFwdSm90INS1_25CollectiveMainloopFwdSm90ILi2EN4cute5tupleIJNS5_1CILi1EEES8_S8_EEENS6_IJNS7_ILi128EEENS7_ILi96EEENS7_ILi64EEEEEELi256ENS_6half_tEfNS_4arch4Sm90ELb1ELb0ELb1ELb1ELb1ELb0ELb0ELb1ELb0ELb1ELb1ELb0EEENS1_21CollectiveEpilogueFwdINS6_IJSA_NS7_ILi256EEESB_EEES9_SE_SG_Li256ELb1ELb1ELb1ELb0EEENS1_36VarlenDynamicPersistentTileSchedulerILi128ELi96ELi256ELi128ELb1ELb1ELb1ELb1ELb1ELb1EEEEEEEEEvNT_6ParamsE --------------------------
	.section	.nv.shared._ZN7cutlass13device_kernelIN5flash11enable_sm90INS1_16FlashAttnFwdSm90INS1_25CollectiveMainloopFwdSm90ILi2EN4cute5tupleIJNS5_1CILi1EEES8_S8_EEENS6_IJNS7_ILi128EEENS7_ILi96EEENS7_ILi64EEEEEELi256ENS_6half_tEfNS_4arch4Sm90ELb1ELb0ELb1ELb1ELb1ELb0ELb0ELb1ELb0ELb1ELb1ELb0EEENS1_21CollectiveEpilogueFwdINS6_IJSA_NS7_ILi256EEESB_EEES9_SE_SG_Li256ELb1ELb1ELb1ELb0EEENS1_36VarlenDynamicPersistentTileSchedulerILi128ELi96ELi256ELi128ELb1ELb1ELb1ELb1ELb1ELb1EEEEEEEEEvNT_6ParamsE,"aw",@nobits
	.sectionflags	@""
	.align	16
	.zero		1024


//--------------------- .nv.shared._ZN7cutlass13device_kernelIN5flash11enable_sm90INS1_16FlashAttnFwdSm90INS1_25CollectiveMainloopFwdSm90ILi2EN4cute5tupleIJNS5_1CILi1EEES8_S8_EEENS6_IJNS7_ILi128EEENS7_ILi96EEENS7_ILi64EEEEEELi256ENS_6half_tEfNS_4arch4Sm90ELb1ELb0ELb1ELb1ELb1ELb1ELb0ELb1ELb0ELb1ELb1ELb0EEENS1_21CollectiveEpilogueFwdINS6_IJSA_NS7_ILi256EEESB_EEES9_SE_SG_Li256ELb1ELb1ELb1ELb0EEENS1_36VarlenDynamicPersistentTileSchedulerILi128ELi96ELi256ELi128ELb1ELb1ELb1ELb1ELb1ELb1EEEEEEEEEvNT_6ParamsE --------------------------
	.section	.nv.shared._ZN7cutlass13device_kernelIN5flash11enable_sm90INS1_16FlashAttnFwdSm90INS1_25CollectiveMainloopFwdSm90ILi2EN4cute5tupleIJNS5_1CILi1EEES8_S8_EEENS6_IJNS7_ILi128EEENS7_ILi96EEENS7_ILi64EEEEEELi256ENS_6half_tEfNS_4arch4Sm90ELb1ELb0ELb1ELb1ELb1ELb1ELb0ELb1ELb0ELb1ELb1ELb0EEENS1_21CollectiveEpilogueFwdINS6_IJSA_NS7_ILi256EEESB_EEES9_SE_SG_Li256ELb1ELb1ELb1ELb0EEENS1_36VarlenDynamicPersistentTileSchedulerILi128ELi96ELi256ELi128ELb1ELb1ELb1ELb1ELb1ELb1EEEEEEEEEvNT_6ParamsE,"aw",@nobits
	.sectionflags	@""
	.align	16
	.zero		1024


//--------------------- .nv.shared._ZN7cutlass13device_kernelIN5flash11enable_sm90INS1_16FlashAttnFwdSm90INS1_25CollectiveMainloopFwdSm90ILi2EN4cute5tupleIJNS5_1CILi1EEES8_S8_EEENS6_IJNS7_ILi128EEENS7_ILi96EEENS7_ILi64EEEEEELi256ENS_6half_tEfNS_4arch4Sm90ELb1ELb0ELb1ELb1ELb1ELb0ELb1ELb1ELb0ELb1ELb1ELb0EEENS1_21CollectiveEpilogueFwdINS6_IJSA_NS7_ILi256EEESB_EEES9_SE_SG_Li256ELb1ELb1ELb1ELb0EEENS1_36VarlenDynamicPersistentTileSchedulerILi128ELi96ELi256ELi128ELb1ELb1ELb1ELb1ELb1ELb1EEEEEEEEEvNT_6ParamsE --------------------------
	.section	.nv.shared._ZN7cutlass13device_kernelIN5flash11enable_sm90INS1_16FlashAttnFwdSm90INS1_25CollectiveMainloopFwdSm90ILi2EN4cute5tupleIJNS5_1CILi1EEES8_S8_EEENS6_IJNS7_ILi128EEENS7_ILi96EEENS7_ILi64EEEEEELi256ENS_6half_tEfNS_4arch4Sm90ELb1ELb0ELb1ELb1ELb1ELb0ELb1ELb1ELb0ELb1ELb1ELb0EEENS1_21CollectiveEpilogueFwdINS6_IJSA_NS7_ILi256EEESB_EEES9_SE_SG_Li256ELb1ELb1ELb1ELb0EEENS1_36VarlenDynamicPersistentTileSchedulerILi128ELi96ELi256ELi128ELb1ELb1ELb1ELb1ELb1ELb1EEEEEEEEEvNT_6ParamsE,"aw",@nobits
	.sectionflags	@""
	.align	16
	.zero		1024


//--------------------- .nv.shared._ZN7cutlass13device_kernelIN5flash11enable_sm90INS1_16FlashAttnFwdSm90INS1_25CollectiveMainloopFwdSm90ILi2EN4cute5tupleIJNS5_1CILi1EEES8_S8_EEENS6_IJNS7_ILi128EEENS7_ILi96EEENS7_ILi64EEEEEELi256ENS_6half_tEfNS_4arch4Sm90ELb1ELb0ELb1ELb1ELb1ELb1ELb1ELb1ELb0ELb1ELb1ELb0EEENS1_21CollectiveEpilogueFwdINS6_IJSA_NS7_ILi256EEESB_EEES9_SE_SG_Li256ELb1ELb1ELb1ELb0EEENS1_36VarlenDynamicPersistentTileSchedulerILi128ELi96ELi256ELi128ELb1ELb1ELb1ELb1ELb1ELb1EEEEEEEEEvNT_6ParamsE --------------------------
	.section	.nv.shared._ZN7cutlass13device_kernelIN5flash11enable_sm90INS1_16FlashAttnFwdSm90INS1_25CollectiveMainloopFwdSm90ILi2EN4cute5tupleIJNS5_1CILi1EEES8_S8_EEENS6_IJNS7_ILi128EEENS7_ILi96EEENS7_ILi64EEEEEELi256ENS_6half_tEfNS_4arch4Sm90ELb1ELb0ELb1ELb1ELb1ELb1ELb1ELb1ELb0ELb1ELb1ELb0EEENS1_21CollectiveEpilogueFwdINS6_IJSA_NS7_ILi256EEESB_EEES9_SE_SG_Li256ELb1ELb1ELb1ELb0EEENS1_36VarlenDynamicPersistentTileSchedulerILi128ELi96ELi256ELi128ELb1ELb1ELb1ELb1ELb1ELb1EEEEEEEEEvNT_6ParamsE,"aw",@nobits
	.sectionflags	@""
	.align	16
	.zero		1024


//--------------------- .nv.constant0._ZN7cutlass13device_kernelIN5flash11enable_sm90INS1_16FlashAttnFwdSm90INS1_25CollectiveMainloopFwdSm90ILi2EN4cute5tupleIJNS5_1CILi1EEES8_S8_EEENS6_IJNS7_ILi128EEENS7_ILi96EEENS7_ILi192EEEEEELi128ENS_6half_tEfNS_4arch4Sm90ELb0ELb0ELb1ELb0ELb1ELb0ELb0ELb1ELb1ELb1ELb1ELb0EEENS1_21CollectiveEpilogueFwdINS6_IJSA_SA_SB_EEES9_SE_SG_Li256ELb0ELb1ELb1ELb0EEENS1_19SingleTileSchedulerILb0ELb1ELb1ELi128EEEEEEEEEvNT_6ParamsE --------------------------
	.section	.nv.constant0._ZN7cutlass13device_kernelIN5flash11enable_sm90INS1_16FlashAttnFwdSm90INS1_25CollectiveMainloopFwdSm90ILi2EN4cute5tupleIJNS5_1CILi1EEES8_S8_EEENS6_IJNS7_ILi128EEENS7_ILi96EEENS7_ILi192EEEEEELi128ENS_6half_tEfNS_4arch4Sm90ELb0ELb0ELb1ELb0ELb1ELb0ELb0ELb1ELb1ELb1ELb1ELb0EEENS1_21CollectiveEpilogueFwdINS6_IJSA_SA_SB_EEES9_SE_SG_Li256ELb0ELb1ELb1ELb0EEENS1_19SingleTileSchedulerILb0ELb1ELb1ELi128EEEEEEEEEvNT_6ParamsE,"a",@progbits
	.sectionflags	@""
	.align	4
.nv.constant0._ZN7cutlass13device_kernelIN5flash11enable_sm90INS1_16FlashAttnFwdSm90INS1_25CollectiveMainloopFwdSm90ILi2EN4cute5tupleIJNS5_1CILi1EEES8_S8_EEENS6_IJNS7_ILi128EEENS7_ILi96EEENS7_ILi192EEEEEELi128ENS_6half_tEfNS_4arch4Sm90ELb0ELb0ELb1ELb0ELb1ELb0ELb0ELb1ELb1ELb1ELb1ELb0EEENS1_21CollectiveEpilogueFwdINS6_IJSA_SA_SB_EEES9_SE_SG_Li256ELb0ELb1ELb1ELb0EEENS1_19SingleTileSchedulerILb0ELb1ELb1ELi128EEEEEEEEEvNT_6ParamsE:
	.zero		3200


//--------------------- .nv.constant0._ZN7cutlass13device_kernelIN5flash11enable_sm90INS1_16FlashAttnFwdSm90INS1_25CollectiveMainloopFwdSm90ILi2EN4cute5tupleIJNS5_1CILi1EEES8_S8_EEENS6_IJNS7_ILi128EEENS7_ILi96EEENS7_ILi192EEEEEELi128ENS_6half_tEfNS_4arch4Sm90ELb0ELb0ELb1ELb1ELb1ELb0ELb0ELb1ELb1ELb1ELb1ELb0EEENS1_21CollectiveEpilogueFwdINS6_IJSA_SA_SB_EEES9_SE_SG_Li256ELb1ELb1ELb1ELb0EEENS1_36VarlenDynamicPersistentTileSchedulerILi128ELi96ELi256ELi128ELb1ELb1ELb1ELb0ELb1ELb1EEEEEEEEEvNT_6ParamsE --------------------------
	.section	.nv.constant0._ZN7cutlass13device_kernelIN5flash11enable_sm90INS1_16FlashAttnFwdSm90INS1_25CollectiveMainloopFwdSm90ILi2EN4cute5tupleIJNS5_1CILi1EEES8_S8_EEENS6_IJNS7_ILi128EEENS7_ILi96EEENS7_ILi192EEEEEELi128ENS_6half_tEfNS_4arch4Sm90ELb0ELb0ELb1ELb1ELb1ELb0ELb0ELb1ELb1ELb1ELb1ELb0EEENS1_21CollectiveEpilogueFwdINS6_IJSA_SA_SB_EEES9_SE_SG_Li256ELb1ELb1ELb1ELb0EEENS1_36VarlenDynamicPersistentTileSchedulerILi128ELi96ELi256ELi128ELb1ELb1ELb1ELb0ELb1ELb1EEEEEEEEEvNT_6ParamsE,"a",@progbits
	.sectionflags	@""
	.align	4
.nv.constant0._ZN7cutlass13device_kernelIN5flash11enable_sm90INS1_16FlashAttnFwdSm90INS1_25CollectiveMainloopFwdSm90ILi2EN4cute5tupleIJNS5_1CILi1EEES8_S8_EEENS6_IJNS7_ILi128EEENS7_ILi96EEENS7_ILi192EEEEEELi128ENS_6half_tEfNS_4arch4Sm90ELb0ELb0ELb1ELb1ELb1ELb0ELb0ELb1ELb1ELb1ELb1ELb0EEENS1_21CollectiveEpilogueFwdINS6_IJSA_SA_SB_EEES9_SE_SG_Li256ELb1ELb1ELb1ELb0EEENS1_36VarlenDynamicPersistentTileSchedulerILi128ELi96ELi256ELi128ELb1ELb1ELb1ELb0ELb1ELb1EEEEEEEEEvNT_6ParamsE:
	.zero		3328


//--------------------- .nv.constant0._ZN7cutlass13device_kernelIN5flash11enable_sm90INS1_16FlashAttnFwdSm90INS1_25CollectiveMainloopFwdSm90ILi2EN4cute5tupleIJNS5_1CILi1EEES8_S8_EEENS6_IJNS7_ILi128EEENS7_ILi96EEENS7_ILi192EEEEEELi128ENS_6half_tEfNS_4arch4Sm90ELb0ELb0ELb1ELb1ELb1ELb1ELb0ELb1ELb1ELb1ELb1ELb0EEENS1_21CollectiveEpilogueFwdINS6_IJSA_SA_SB_EEES9_SE_SG_Li256ELb1ELb1ELb1ELb0EEENS1_36VarlenDynamicPersistentTileSchedulerILi128ELi96ELi256ELi128ELb1ELb1ELb1ELb0ELb1ELb1EEEEEEEEEvNT_6ParamsE --------------------------
	.section	.nv.constant0._ZN7cutlass13device_kernelIN5flash11enable_sm90INS1_16FlashAttnFwdSm90INS1_25CollectiveMainloopFwdSm90ILi2EN4cute5tupleIJNS5_1CILi1EEES8_S8_EEENS6_IJNS7_ILi128EEENS7_ILi96EEENS7_ILi192EEEEEELi128ENS_6half_tEfNS_4arch4Sm90ELb0ELb0ELb1ELb1ELb1ELb1ELb0ELb1ELb1ELb1ELb1ELb0EEENS1_21CollectiveEpilogueFwdINS6_IJSA_SA_SB_EEES9_SE_SG_Li256ELb1ELb1ELb1ELb0EEENS1_36VarlenDynamicPersistentTileSchedulerILi128ELi96ELi256ELi128ELb1ELb1ELb1ELb0ELb1ELb1EEEEEEEEEvNT_6ParamsE,"a",@progbits
	.sectionflags	@""
	.align	4
.nv.constant0._ZN7cutlass13device_kernelIN5flash11enable_sm90INS1_16FlashAttnFwdSm90INS1_25CollectiveMainloopFwdSm90ILi2EN4cute5tupleIJNS5_1CILi1EEES8_S8_EEENS6_IJNS7_ILi128EEENS7_ILi96EEENS7_ILi192EEEEEELi128ENS_6half_tEfNS_4arch4Sm90ELb0ELb0ELb1ELb1ELb1ELb1ELb0ELb1ELb1ELb1ELb1ELb0EEENS1_21CollectiveEpilogueFwdINS6_IJSA_SA_SB_EEES9_SE_SG_Li256ELb1ELb1ELb1ELb0EEENS1_36VarlenDynamicPersistentTileSchedulerILi128ELi96ELi256ELi128ELb1ELb1ELb1ELb0ELb1ELb1EEEEEEEEEvNT_6ParamsE:
	.zero		3328


//--------------------- .nv.constant0._ZN7cutlass13device_kernelIN5flash11enable_sm90INS1_16FlashAttnFwdSm90INS1_25CollectiveMainloopFwdSm90ILi2EN4cute5tupleIJNS5_1CILi1EEES8_S8_EEENS6_IJNS7_ILi128EEENS7_ILi96EEENS7_ILi192EEEEEELi128ENS_6half_tEfNS_4arch4Sm90ELb0ELb1ELb1ELb0ELb1ELb0ELb0ELb1ELb1ELb1ELb1ELb0EEENS1_21CollectiveEpilogueFwdINS6_IJSA_SA_SB_EEES9_SE_SG_Li256ELb0ELb1ELb1ELb0EEENS1_19SingleTileSchedulerILb0ELb1ELb1ELi128EEEEEEEEEvNT_6ParamsE --------------------------
	.section	.nv.constant0._ZN7cutlass13device_kernelIN5flash11enable_sm90INS1_16FlashAttnFwdSm90INS1_25CollectiveMainloopFwdSm90ILi2EN4cute5tupleIJNS5_1CILi1EEES8_S8_EEENS6_IJNS7_ILi128EEENS7_ILi96EEENS7_ILi192EEEEEELi128ENS_6half_tEfNS_4arch4Sm90ELb0ELb1ELb1ELb0ELb1ELb0ELb0ELb1ELb1ELb1ELb1ELb0EEENS1_21CollectiveEpilogueFwdINS6_IJSA_SA_SB_EEES9_SE_SG_Li256ELb0ELb1ELb1ELb0EEENS1_19SingleTileSchedulerILb0ELb1ELb1ELi128EEEEEEEEEvNT_6ParamsE,"a",@progbits
	.sectionflags	@""
	.align	4
.nv.constant0._ZN7cutlass13device_kernelIN5flash11enable_sm90INS1_16FlashAttnFwdSm90INS1_25CollectiveMainloopFwdSm90ILi2EN4cute5tupleIJNS5_1CILi1EEES8_S8_EEENS6_IJNS7_ILi128EEENS7_ILi96EEENS7_ILi192EEEEEELi128ENS_6half_tEfNS_4arch4Sm90ELb0ELb1ELb1ELb0ELb1ELb0ELb0ELb1ELb1ELb1ELb1ELb0EEENS1_21CollectiveEpilogueFwdINS6_IJSA_SA_SB_EEES9_SE_SG_Li256ELb0ELb1ELb1ELb0EEENS1_19SingleTileSchedulerILb0ELb1ELb1ELi128EEEEEEEEEvNT_6ParamsE:
	.zero		3200


//--------------------- .nv.constant0._ZN7cutlass13device_kernelIN5flash11enable_sm90INS1_16FlashAttnFwdSm90INS1_25CollectiveMainloopFwdSm90ILi2EN4cute5tupleIJNS5_1CILi1EEES8_S8_EEENS6_IJNS7_ILi128EEENS7_ILi96EEENS7_ILi192EEEEEELi128ENS_6half_tEfNS_4arch4Sm90ELb0ELb1ELb1ELb1ELb1ELb0ELb0ELb1ELb1ELb1ELb1ELb0EEENS1_21CollectiveEpilogueFwdINS6_IJSA_SA_SB_EEES9_SE_SG_Li256ELb1ELb1ELb1ELb0EEENS1_36VarlenDynamicPersistentTileSchedulerILi128ELi96ELi256ELi128ELb1ELb1ELb1ELb1ELb0ELb1EEEEEEEEEvNT_6ParamsE --------------------------
	.section	.nv.constant0._ZN7cutlass13device_kernelIN5flash11enable_sm90INS1_16FlashAttnFwdSm90INS1_25CollectiveMainloopFwdSm90ILi2EN4cute5tupleIJNS5_1CILi1EEES8_S8_EEENS6_IJNS7_ILi128EEENS7_ILi96EEENS7_ILi192EEEEEELi128ENS_6half_tEfNS_4arch4Sm90ELb0ELb1ELb1ELb1ELb1ELb0ELb0ELb1ELb1ELb1ELb1ELb0EEENS1_21CollectiveEpilogueFwdINS6_IJSA_SA_SB_EEES9_SE_SG_Li256ELb1ELb1ELb1ELb0EEENS1_36VarlenDynamicPersistentTileSchedulerILi128ELi96ELi256ELi128ELb1ELb1ELb1ELb1ELb0ELb1EEEEEEEEEvNT_6ParamsE,"a",@progbits
	.sectionflags	@""
	.align	4
.nv.constant0._ZN7cutlass13device_kernelIN5flash11enable_sm90INS1_16FlashAttnFwdSm90INS1_25CollectiveMainloopFwdSm90ILi2EN4cute5tupleIJNS5_1CILi1EEES8_S8_EEENS6_IJNS7_ILi128EEENS7_ILi96EEENS7_ILi192EEEEEELi128ENS_6half_tEfNS_4arch4Sm90ELb0ELb1ELb1ELb1ELb1ELb0ELb0ELb1ELb1ELb1ELb1ELb0EEENS1_21CollectiveEpilogueFwdINS6_IJSA_SA_SB_EEES9_SE_SG_Li256ELb1ELb1ELb1ELb0EEENS1_36VarlenDynamicPersistentTileSchedulerILi128ELi96ELi256ELi128ELb1ELb1ELb1ELb1ELb0ELb1EEEEEEEEEvNT_6ParamsE:
	.zero		3328


//--------------------- .nv.constant0._ZN7cutlass13device_kernelIN5flash11enable_sm90INS1_16FlashAttnFwdSm90INS1_25CollectiveMainloopFwdSm90ILi2EN4cute5tupleIJNS5_1CILi1EEES8_S8_EEENS6_IJNS7_ILi128EEENS7_ILi96EEENS7_ILi192EEEEEELi128ENS_6half_tEfNS_4arch4Sm90ELb0ELb1ELb1ELb1ELb1ELb1ELb0ELb1ELb1ELb1ELb1ELb0EEENS1_21CollectiveEpilogueFwdINS6_IJSA_SA_SB_EEES9_SE_SG_Li256ELb1ELb1ELb1ELb0EEENS1_36VarlenDynamicPersistentTileSchedulerILi128ELi96ELi256ELi128ELb1ELb1ELb1ELb1ELb0ELb1EEEEEEEEEvNT_6ParamsE --------------------------
	.section	.nv.constant0._ZN7cutlass13device_kernelIN5flash11enable_sm90INS1_16FlashAttnFwdSm90INS1_25CollectiveMainloopFwdSm90ILi2EN4cute5tupleIJNS5_1CILi1EEES8_S8_EEENS6_IJNS7_ILi128EEENS7_ILi96EEENS7_ILi192EEEEEELi128ENS_6half_tEfNS_4arch4Sm90ELb0ELb1ELb1ELb1ELb1ELb1ELb0ELb1ELb1ELb1ELb1ELb0EEENS1_21CollectiveEpilogueFwdINS6_IJSA_SA_SB_EEES9_SE_SG_Li256ELb1ELb1ELb1ELb0EEENS1_36VarlenDynamicPersistentTileSchedulerILi128ELi96ELi256ELi128ELb1ELb1ELb1ELb1ELb0ELb1EEEEEEEEEvNT_6ParamsE,"a",@progbits
	.sectionflags	@""
	.align	4
.nv.constant0._ZN7cutlass13device_kernelIN5flash11enable_sm90INS1_16FlashAttnFwdSm90INS1_25CollectiveMainloopFwdSm90ILi2EN4cute5tupleIJNS5_1CILi1EEES8_S8_EEENS6_IJNS7_ILi128EEENS7_ILi96EEENS7_ILi192EEEEEELi128ENS_6half_tEfNS_4arch4Sm90ELb0ELb1ELb1ELb1ELb1ELb1ELb0ELb1ELb1ELb1ELb1ELb0EEENS1_21CollectiveEpilogueFwdINS6_IJSA_SA_SB_EEES9_SE_SG_Li256ELb1ELb1ELb1ELb0EEENS1_36VarlenDynamicPersistentTileSchedulerILi128ELi96ELi256ELi128ELb1ELb1ELb1ELb1ELb0ELb1EEEEEEEEEvNT_6ParamsE:
	.zero		3328


//--------------------- .nv.constant0._ZN7cutlass13device_kernelIN5flash11enable_sm90INS1_16FlashAttnFwdSm90INS1_25CollectiveMainloopFwdSm90ILi2EN4cute5tupleIJNS5_1CILi1EEES8_S8_EEENS6_IJNS7_ILi128EEENS7_ILi96EEENS7_ILi192EEEEEELi128ENS_6half_tEfNS_4arch4Sm90ELb1ELb0ELb1ELb0ELb1ELb0ELb0ELb1ELb1ELb1ELb1ELb0EEENS1_21CollectiveEpilogueFwdINS6_IJSA_SA_SB_EEES9_SE_SG_Li256ELb0ELb1ELb1ELb0EEENS1_19SingleTileSchedulerILb0ELb1ELb1ELi128EEEEEEEEEvNT_6ParamsE --------------------------
	.section	.nv.constant0._ZN7cutlass13device_kernelIN5flash11enable_sm90INS1_16FlashAttnFwdSm90INS1_25CollectiveMainloopFwdSm90ILi2EN4cute5tupleIJNS5_1CILi1EEES8_S8_EEENS6_IJNS7_ILi128EEENS7_ILi96EEENS7_ILi192EEEEEELi128ENS_6half_tEfNS_4arch4Sm90ELb1ELb0ELb1ELb0ELb1ELb0ELb0ELb1ELb1ELb1ELb1ELb0EEENS1_21CollectiveEpilogueFwdINS6_IJSA_SA_SB_EEES9_SE_SG_Li256ELb0ELb1ELb1ELb0EEENS1_19SingleTileSchedulerILb0ELb1ELb1ELi128EEEEEEEEEvNT_6ParamsE,"a",@progbits
	.sectionflags	@""
	.align	4
.nv.constant0._ZN7cutlass13device_kernelIN5flash11enable_sm90INS1_16FlashAttnFwdSm90INS1_25CollectiveMainloopFwdSm90ILi2EN4cute5tupleIJNS5_1CILi1EEES8_S8_EEENS6_IJNS7_ILi128EEENS7_ILi96EEENS7_ILi192EEEEEELi128ENS_6half_tEfNS_4arch4Sm90ELb1ELb0ELb1ELb0ELb1ELb0ELb0ELb1ELb1ELb1ELb1ELb0EEENS1_21CollectiveEpilogueFwdINS6_IJSA_SA_SB_EEES9_SE_SG_Li256ELb0ELb1ELb1ELb0EEENS1_19SingleTileSchedulerILb0ELb1ELb1ELi128EEEEEEEEEvNT_6ParamsE:
	.zero		3200


//--------------------- .nv.constant0._ZN7cutlass13device_kernelIN5flash11enable_sm90INS1_16FlashAttnFwdSm90INS1_25CollectiveMainloopFwdSm90ILi2EN4cute5tupleIJNS5_1CILi1EEES8_S8_EEENS6_IJNS7_ILi128EEENS7_ILi96EEENS7_ILi192EEEEEELi128ENS_6half_tEfNS_4arch4Sm90ELb1ELb0ELb1ELb1ELb1ELb0ELb0ELb1ELb1ELb1ELb1ELb0EEENS1_21CollectiveEpilogueFwdINS6_IJSA_SA_SB_EEES9_SE_SG_Li256ELb1ELb1ELb1ELb0EEENS1_36VarlenDynamicPersistentTileSchedulerILi128ELi96ELi256ELi128ELb1ELb1ELb1ELb1ELb1ELb1EEEEEEEEEvNT_6ParamsE --------------------------
	.section	.nv.constant0._ZN7cutlass13device_kernelIN5flash11enable_sm90INS1_16FlashAttnFwdSm90INS1_25CollectiveMainloopFwdSm90ILi2EN4cute5tupleIJNS5_1CILi1EEES8_S8_EEENS6_IJNS7_ILi128EEENS7_ILi96EEENS7_ILi192EEEEEELi128ENS_6half_tEfNS_4arch4Sm90ELb1ELb0ELb1ELb1ELb1ELb0ELb0ELb1ELb1ELb1ELb1ELb0EEENS1_21CollectiveEpilogueFwdINS6_IJSA_SA_SB_EEES9_SE_SG_Li256ELb1ELb1ELb1ELb0EEENS1_36VarlenDynamicPersistentTileSchedulerILi128ELi96ELi256ELi128ELb1ELb1ELb1ELb1ELb1ELb1EEEEEEEEEvNT_6ParamsE,"a",@progbits
	.sectionflags	@""
	.align	4
.nv.constant0._ZN7cutlass13device_kernelIN5flash11enable_sm90INS1_16FlashAttnFwdSm90INS1_25CollectiveMainloopFwdSm90ILi2EN4cute5tupleIJNS5_1CILi1EEES8_S8_EEENS6_IJNS7_ILi128EEENS7_ILi96EEENS7_ILi192EEEEEELi128ENS_6half_tEfNS_4arch4Sm90ELb1ELb0ELb1ELb1ELb1ELb0ELb0ELb1ELb1ELb1ELb1ELb0EEENS1_21CollectiveEpilogueFwdINS6_IJSA_SA_SB_EEES9_SE_SG_Li256ELb1ELb1ELb1ELb0EEENS1_36VarlenDynamicPersistentTileSchedulerILi128ELi96ELi256ELi128ELb1ELb1ELb1ELb1ELb1ELb1EEEEEEEEEvNT_6ParamsE:
	.zero		3328


//--------------------- .nv.constant0._ZN7cutlass13device_kernelIN5flash11enable_sm90INS1_16FlashAttnFwdSm90INS1_25CollectiveMainloopFwdSm90ILi2EN4cute5tupleIJNS5_1CILi1EEES8_S8_EEENS6_IJNS7_ILi128EEENS7_ILi96EEENS7_ILi192EEEEEELi128ENS_6half_tEfNS_4arch4Sm90ELb1ELb0ELb1ELb1ELb1ELb1ELb0ELb1ELb1ELb1ELb1ELb0EEENS1_21CollectiveEpilogueFwdINS6_IJSA_SA_SB_EEES9_SE_SG_Li256ELb1ELb1ELb1ELb0EEENS1_36VarlenDynamicPersistentTileSchedulerILi128ELi96ELi256ELi128ELb1ELb1ELb1ELb1ELb1ELb1EEEEEEEEEvNT_6ParamsE --------------------------
	.section	.nv.constant0._ZN7cutlass13device_kernelIN5flash11enable_sm90INS1_16FlashAttnFwdSm90INS1_25CollectiveMainloopFwdSm90ILi2EN4cute5tupleIJNS5_1CILi1EEES8_S8_EEENS6_IJNS7_ILi128EEENS7_ILi96EEENS7_ILi192EEEEEELi128ENS_6half_tEfNS_4arch4Sm90ELb1ELb0ELb1ELb1ELb1ELb1ELb0ELb1ELb1ELb1ELb1ELb0EEENS1_21CollectiveEpilogueFwdINS6_IJSA_SA_SB_EEES9_SE_SG_Li256ELb1ELb1ELb1ELb0EEENS1_36VarlenDynamicPersistentTileSchedulerILi128ELi96ELi256ELi128ELb1ELb1ELb1ELb1ELb1ELb1EEEEEEEEEvNT_6ParamsE,"a",@progbits
	.sectionflags	@""
	.align	4
.nv.constant0._ZN7cutlass13device_kernelIN5flash11enable_sm90INS1_16FlashAttnFwdSm90INS1_25CollectiveMainloopFwdSm90ILi2EN4cute5tupleIJNS5_1CILi1EEES8_S8_EEENS6_IJNS7_ILi128EEENS7_ILi96EEENS7_ILi192EEEEEELi128ENS_6half_tEfNS_4arch4Sm90ELb1ELb0ELb1ELb1ELb1ELb1ELb0ELb1ELb1ELb1ELb1ELb0EEENS1_21CollectiveEpilogueFwdINS6_IJSA_SA_SB_EEES9_SE_SG_Li256ELb1ELb1ELb1ELb0EEENS1_36VarlenDynamicPersistentTileSchedulerILi128ELi96ELi256ELi128ELb1ELb1ELb1ELb1ELb1ELb1EEEEEEEEEvNT_6ParamsE:
	.zero		3328


//--------------------- .nv.constant0._ZN7cutlass13device_kernelIN5flash11enable_sm90INS1_16FlashAttnFwdSm90INS1_25CollectiveMainloopFwdSm90ILi2EN4cute5tupleIJNS5_1CILi1EEES8_S8_EEENS6_IJNS7_ILi64EEESA_SA_EEELi512ENS_6half_tEfNS_4arch4Sm90ELb0ELb0ELb1ELb0ELb1ELb0ELb0ELb0ELb0ELb1ELb1ELb0EEENS1_21CollectiveEpilogueFwdINS6_IJSA_NS7_ILi512EEESA_EEES9_SC_SE_Li256ELb0ELb1ELb1ELb0EEENS1_19SingleTileSchedulerILb0ELb1ELb1ELi64EEEEEEEEEvNT_6ParamsE --------------------------
	.section	.nv.constant0._ZN7cutlass13device_kernelIN5flash11enable_sm90INS1_16FlashAttnFwdSm90INS1_25CollectiveMainloopFwdSm90ILi2EN4cute5tupleIJNS5_1CILi1EEES8_S8_EEENS6_IJNS7_ILi64EEESA_SA_EEELi512ENS_6half_tEfNS_4arch4Sm90ELb0ELb0ELb1ELb0ELb1ELb0ELb0ELb0ELb0ELb1ELb1ELb0EEENS1_21CollectiveEpilogueFwdINS6_IJSA_NS7_ILi512EEESA_EEES9_SC_SE_Li256ELb0ELb1ELb1ELb0EEENS1_19SingleTileSchedulerILb0ELb1ELb1ELi64EEEEEEEEEvNT_6ParamsE,"a",@progbits
	.sectionflags	@""
	.align	4
.nv.constant0._ZN7cutlass13device_kernelIN5flash11enable_sm90INS1_16FlashAttnFwdSm90INS1_25CollectiveMainloopFwdSm90ILi2EN4cute5tupleIJNS5_1CILi1EEES8_S8_EEENS6_IJNS7_ILi64EEESA_SA_EEELi512ENS_6half_tEfNS_4arch4Sm90ELb0ELb0ELb1ELb0ELb1ELb0ELb0ELb0ELb0ELb1ELb1ELb0EEENS1_21CollectiveEpilogueFwdINS6_IJSA_NS7_ILi512EEESA_EEES9_SC_SE_Li256ELb0ELb1ELb1ELb0EEENS1_19SingleTileSchedulerILb0ELb1ELb1ELi64EEEEEEEEEvNT_6ParamsE:
	.zero		3200


//--------------------- .nv.constant0._ZN7cutlass13device_kernelIN5flash11enable_sm90INS1_16FlashAttnFwdSm90INS1_25CollectiveMainloopFwdSm90ILi2EN4cute5tupleIJNS5_1CILi1EEES8_S8_EEENS6_IJNS7_ILi64EEESA_SA_EEELi512ENS_6half_tEfNS_4arch4Sm90ELb0ELb0ELb1ELb0ELb1ELb0ELb1ELb0ELb0ELb1ELb1ELb0EEENS1_21CollectiveEpilogueFwdINS6_IJSA_NS7_ILi512EEESA_EEES9_SC_SE_Li256ELb0ELb1ELb1ELb0EEENS1_19SingleTileSchedulerILb0ELb1ELb1ELi64EEEEEEEEEvNT_6ParamsE --------------------------
	.section	.nv.constant0._ZN7cutlass13device_kernelIN5flash11enable_sm90INS1_16FlashAttnFwdSm90INS1_25CollectiveMainloopFwdSm90ILi2EN4cute5tupleIJNS5_1CILi1EEES8_S8_EEENS6_IJNS7_ILi64EEESA_SA_EEELi512ENS_6half_tEfNS_4arch4Sm90ELb0ELb0ELb1ELb0ELb1ELb0ELb1ELb0ELb0ELb1ELb1ELb0EEENS1_21CollectiveEpilogueFwdINS6_IJSA_NS7_ILi512EEESA_EEES9_SC_SE_Li256ELb0ELb1ELb1ELb0EEENS1_19SingleTileSchedulerILb0ELb1ELb1ELi64EEEEEEEEEvNT_6ParamsE,"a",@progbits
	.sectionflags	@""
	.align	4
.nv.constant0._ZN7cutlass13device_kernelIN5flash11enable_sm90INS1_16FlashAttnFwdSm90INS1_25CollectiveMainloopFwdSm90ILi2EN4cute5tupleIJNS5_1CILi1EEES8_S8_EEENS6_IJNS7_ILi64EEESA_SA_EEELi512ENS_6half_tEfNS_4arch4Sm90ELb0ELb0ELb1ELb0ELb1ELb0ELb1ELb0ELb0ELb1ELb1ELb0EEENS1_21CollectiveEpilogueFwdINS6_IJSA_NS7_ILi512EEESA_EEES9_SC_SE_Li256ELb0ELb1ELb1ELb0EEENS1_19SingleTileSchedulerILb0ELb1ELb1ELi64EEEEEEEEEvNT_6ParamsE:
	.zero		3456


//--------------------- .nv.constant0._ZN7cutlass13device_kernelIN5flash11enable_sm90INS1_16FlashAttnFwdSm90INS1_25CollectiveMainloopFwdSm90ILi2EN4cute5tupleIJNS5_1CILi1EEES8_S8_EEENS6_IJNS7_ILi64EEESA_SA_EEELi512ENS_6half_tEfNS_4arch4Sm90ELb0ELb0ELb1ELb1ELb1ELb0ELb0ELb0ELb0ELb1ELb1ELb0EEENS1_21CollectiveEpilogueFwdINS6_IJSA_NS7_ILi512EEESA_EEES9_SC_SE_Li256ELb1ELb1ELb1ELb0EEENS1_36VarlenDynamicPersistentTileSchedulerILi64ELi64ELi256ELi128ELb1ELb1ELb1ELb0ELb1ELb1EEEEEEEEEvNT_6ParamsE --------------------------
	.section	.nv.constant0._ZN7cutlass13device_kernelIN5flash11enable_sm90INS1_16FlashAttnFwdSm90INS1_25CollectiveMainloopFwdSm90ILi2EN4cute5tupleIJNS5_1CILi1EEES8_S8_EEENS6_IJNS7_ILi64EEESA_SA_EEELi512ENS_6half_tEfNS_4arch4Sm90ELb0ELb0ELb1ELb1ELb1ELb0ELb0ELb0ELb0ELb1ELb1ELb0EEENS1_21CollectiveEpilogueFwdINS6_IJSA_NS7_ILi512EEESA_EEES9_SC_SE_Li256ELb1ELb1ELb1ELb0EEENS1_36VarlenDynamicPersistentTileSchedulerILi64ELi64ELi256ELi128ELb1ELb1ELb1ELb0ELb1ELb1EEEEEEEEEvNT_6ParamsE,"a",@progbits
	.sectionflags	@""
	.align	4
.nv.constant0._ZN7cutlass13device_kernelIN5flash11enable_sm90INS1_16FlashAttnFwdSm90INS1_25CollectiveMainloopFwdSm90ILi2EN4cute5tupleIJNS5_1CILi1EEES8_S8_EEENS6_IJNS7_ILi64EEESA_SA_EEELi512ENS_6half_tEfNS_4arch4Sm90ELb0ELb0ELb1ELb1ELb1ELb0ELb0ELb0ELb0ELb1ELb1ELb0EEENS1_21CollectiveEpilogueFwdINS6_IJSA_NS7_ILi512EEESA_EEES9_SC_SE_Li256ELb1ELb1ELb1ELb0EEENS1_36VarlenDynamicPersistentTileSchedulerILi64ELi64ELi256ELi128ELb1ELb1ELb1ELb0ELb1ELb1EEEEEEEEEvNT_6ParamsE:
	.zero		3328


//--------------------- .nv.constant0._ZN7cutlass13device_kernelIN5flash11enable_sm90INS1_16FlashAttnFwdSm90INS1_25CollectiveMainloopFwdSm90ILi2EN4cute5tupleIJNS5_1CILi1EEES8_S8_EEENS6_IJNS7_ILi64EEESA_SA_EEELi512ENS_6half_tEfNS_4arch4Sm90ELb0ELb0ELb1ELb1ELb1ELb1ELb0ELb0ELb0ELb1ELb1ELb0EEENS1_21CollectiveEpilogueFwdINS6_IJSA_NS7_ILi512EEESA_EEES9_SC_SE_Li256ELb1ELb1ELb1ELb0EEENS1_36VarlenDynamicPersistentTileSchedulerILi64ELi64ELi256ELi128ELb1ELb1ELb1ELb0ELb1ELb1EEEEEEEEEvNT_6ParamsE --------------------------
	.section	.nv.constant0._ZN7cutlass13device_kernelIN5flash11enable_sm90INS1_16FlashAttnFwdSm90INS1_25CollectiveMainloopFwdSm90ILi2EN4cute5tupleIJNS5_1CILi1EEES8_S8_EEENS6_IJNS7_ILi64EEESA_SA_EEELi512ENS_6half_tEfNS_4arch4Sm90ELb0ELb0ELb1ELb1ELb1ELb1ELb0ELb0ELb0ELb1ELb1ELb0EEENS1_21CollectiveEpilogueFwdINS6_IJSA_NS7_ILi512EEESA_EEES9_SC_SE_Li256ELb1ELb1ELb1ELb0EEENS1_36VarlenDynamicPersistentTileSchedulerILi64ELi64ELi256ELi128ELb1ELb1ELb1ELb0ELb1ELb1EEEEEEEEEvNT_6ParamsE,"a",@progbits
	.sectionflags	@""
	.align	4
.nv.constant0._ZN7cutlass13device_kernelIN5flash11enable_sm90INS1_16FlashAttnFwdSm90INS1_25CollectiveMainloopFwdSm90ILi2EN4cute5tupleIJNS5_1CILi1EEES8_S8_EEENS6_IJNS7_ILi64EEESA_SA_EEELi512ENS_6half_tEfNS_4arch4Sm90ELb0ELb0ELb1ELb1ELb1ELb1ELb0ELb0ELb0ELb1ELb1ELb0EEENS1_21CollectiveEpilogueFwdINS6_IJSA_NS7_ILi512EEESA_EEES9_SC_SE_Li256ELb1ELb1ELb1ELb0EEENS1_36VarlenDynamicPersistentTileSchedulerILi64ELi64ELi256ELi128ELb1ELb1ELb1ELb0ELb1ELb1EEEEEEEEEvNT_6ParamsE:
	.zero		3328


//--------------------- .nv.constant0._ZN7cutlass13device_kernelIN5flash11enable_sm90INS1_16FlashAttnFwdSm90INS1_25CollectiveMainloopFwdSm90ILi2EN4cute5tupleIJNS5_1CILi1EEES8_S8_EEENS6_IJNS7_ILi64EEESA_SA_EEELi512ENS_6half_tEfNS_4arch4Sm90ELb0ELb0ELb1ELb1ELb1ELb0ELb1ELb0ELb0ELb1ELb1ELb0EEENS1_21CollectiveEpilogueFwdINS6_IJSA_NS7_ILi512EEESA_EEES9_SC_SE_Li256ELb1ELb1ELb1ELb0EEENS1_36VarlenDynamicPersistentTileSchedulerILi64ELi64ELi256ELi128ELb1ELb1ELb1ELb0ELb1ELb1EEEEEEEEEvNT_6ParamsE --------------------------
	.section	.nv.constant0._ZN7cutlass13device_kernelIN5flash11enable_sm90INS1_16FlashAttnFwdSm90INS1_25CollectiveMainloopFwdSm90ILi2EN4cute5tupleIJNS5_1CILi1EEES8_S8_EEENS6_IJNS7_ILi64EEESA_SA_EEELi512ENS_6half_tEfNS_4arch4Sm90ELb0ELb0ELb1ELb1ELb1ELb0ELb1ELb0ELb0ELb1ELb1ELb0EEENS1_21CollectiveEpilogueFwdINS6_IJSA_NS7_ILi512EEESA_EEES9_SC_SE_Li256ELb1ELb1ELb1ELb0EEENS1_36VarlenDynamicPersistentTileSchedulerILi64ELi64ELi256ELi128ELb1ELb1ELb1ELb0ELb1ELb1EEEEEEEEEvNT_6ParamsE,"a",@progbits
	.sectionflags	@""
	.align	4
.nv.constant0._ZN7cutlass13device_kernelIN5flash11enable_sm90INS1_16FlashAttnFwdSm90INS1_25CollectiveMainloopFwdSm90ILi2EN4cute5tupleIJNS5_1CILi1EEES8_S8_EEENS6_IJNS7_ILi64EEESA_SA_EEELi512ENS_6half_tEfNS_4arch4Sm90ELb0ELb0ELb1ELb1ELb1ELb0ELb1ELb0ELb0ELb1ELb1ELb0EEENS1_21CollectiveEpilogueFwdINS6_IJSA_NS7_ILi512EEESA_EEES9_SC_SE_Li256ELb1ELb1ELb1ELb0EEENS1_36VarlenDynamicPersistentTileSchedulerILi64ELi64ELi256ELi128ELb1ELb1ELb1ELb0ELb1ELb1EEEEEEEEEvNT_6ParamsE:
	.zero		3584


//--------------------- .nv.constant0._ZN7cutlass13device_kernelIN5flash11enable_sm90INS1_16FlashAttnFwdSm90INS1_25CollectiveMainloopFwdSm90ILi2EN4cute5tupleIJNS5_1CILi1EEES8_S8_EEENS6_IJNS7_ILi64EEESA_SA_EEELi512ENS_6half_tEfNS_4arch4Sm90ELb0ELb0ELb1ELb1ELb1ELb1ELb1ELb0ELb0ELb1ELb1ELb0EEENS1_21CollectiveEpilogueFwdINS6_IJSA_NS7_ILi512EEESA_EEES9_SC_SE_Li256ELb1ELb1ELb1ELb0EEENS1_36VarlenDynamicPersistentTileSchedulerILi64ELi64ELi256ELi128ELb1ELb1ELb1ELb0ELb1ELb1EEEEEEEEEvNT_6ParamsE --------------------------
	.section	.nv.constant0._ZN7cutlass13device_kernelIN5flash11enable_sm90INS1_16FlashAttnFwdSm90INS1_25CollectiveMainloopFwdSm90ILi2EN4cute5tupleIJNS5_1CILi1EEES8_S8_EEENS6_IJNS7_ILi64EEESA_SA_EEELi512ENS_6half_tEfNS_4arch4Sm90ELb0ELb0ELb1ELb1ELb1ELb1ELb1ELb0ELb0ELb1ELb1ELb0EEENS1_21CollectiveEpilogueFwdINS6_IJSA_NS7_ILi512EEESA_EEES9_SC_SE_Li256ELb1ELb1ELb1ELb0EEENS1_36VarlenDynamicPersistentTileSchedulerILi64ELi64ELi256ELi128ELb1ELb1ELb1ELb0ELb1ELb1EEEEEEEEEvNT_6ParamsE,"a",@progbits
	.sectionflags	@""
	.align	4
.nv.constant0._ZN7cutlass13device_kernelIN5flash11enable_sm90INS1_16FlashAttnFwdSm90INS1_25CollectiveMainloopFwdSm90ILi2EN4cute5tupleIJNS5_1CILi1EEES8_S8_EEENS6_IJNS7_ILi64EEESA_SA_EEELi512ENS_6half_tEfNS_4arch4Sm90ELb0ELb0ELb1ELb1ELb1ELb1ELb1ELb0ELb0ELb1ELb1ELb0EEENS1_21CollectiveEpilogueFwdINS6_IJSA_NS7_ILi512EEESA_EEES9_SC_SE_Li256ELb1ELb1ELb1ELb0EEENS1_36VarlenDynamicPersistentTileSchedulerILi64ELi64ELi256ELi128ELb1ELb1ELb1ELb0ELb1ELb1EEEEEEEEEvNT_6ParamsE:
	.zero		3584


//--------------------- .nv.constant0._ZN7cutlass13device_kernelIN5flash11enable_sm90INS1_16FlashAttnFwdSm90INS1_25CollectiveMainloopFwdSm90ILi2EN4cute5tupleIJNS5_1CILi1EEES8_S8_EEENS6_IJNS7_ILi64EEESA_SA_EEELi512ENS_6half_tEfNS_4arch4Sm90ELb0ELb1ELb1ELb0ELb1ELb0ELb0ELb0ELb0ELb1ELb1ELb0EEENS1_21CollectiveEpilogueFwdINS6_IJSA_NS7_ILi512EEESA_EEES9_SC_SE_Li256ELb0ELb1ELb1ELb0EEENS1_19SingleTileSchedulerILb0ELb1ELb1ELi64EEEEEEEEEvNT_6ParamsE --------------------------
	.section	.nv.constant0._ZN7cutlass13device_kernelIN5flash11enable_sm90INS1_16FlashAttnFwdSm90INS1_25CollectiveMainloopFwdSm90ILi2EN4cute5tupleIJNS5_1CILi1EEES8_S8_EEENS6_IJNS7_ILi64EEESA_SA_EEELi512ENS_6half_tEfNS_4arch4Sm90ELb0ELb1ELb1ELb0ELb1ELb0ELb0ELb0ELb0ELb1ELb1ELb0EEENS1_21CollectiveEpilogueFwdINS6_IJSA_NS7_ILi512EEESA_EEES9_SC_SE_Li256ELb0ELb1ELb1ELb0EEENS1_19SingleTileSchedulerILb0ELb1ELb1ELi64EEEEEEEEEvNT_6ParamsE,"a",@progbits
	.sectionflags	@""
	.align	4
.nv.constant0._ZN7cutlass13device_kernelIN5flash11enable_sm90INS1_16FlashAttnFwdSm90INS1_25CollectiveMainloopFwdSm90ILi2EN4cute5tupleIJNS5_1CILi1EEES8_S8_EEENS6_IJNS7_ILi64EEESA_SA_EEELi512ENS_6half_tEfNS_4arch4Sm90ELb0ELb1ELb1ELb0ELb1ELb0ELb0ELb0ELb0ELb1ELb1ELb0EEENS1_21CollectiveEpilogueFwdINS6_IJSA_NS7_ILi512EEESA_EEES9_SC_SE_Li256ELb0ELb1ELb1ELb0EEENS1_19SingleTileSchedulerILb0ELb1ELb1ELi64EEEEEEEEEvNT_6ParamsE:
	.zero		3200


//--------------------- .nv.constant0._ZN7cutlass13device_kernelIN5flash11enable_sm90INS1_16FlashAttnFwdSm90INS1_25CollectiveMainloopFwdSm90ILi2EN4cute5tupleIJNS5_1CILi1EEES8_S8_EEENS6_IJNS7_ILi64EEESA_SA_EEELi512ENS_6half_tEfNS_4arch4Sm90ELb0ELb1ELb1ELb0ELb1ELb0ELb1ELb0ELb0ELb1ELb1ELb0EEENS1_21CollectiveEpilogueFwdINS6_IJSA_NS7_ILi512EEESA_EEES9_SC_SE_Li256ELb0ELb1ELb1ELb0EEENS1_19SingleTileSchedulerILb0ELb1ELb1ELi64EEEEEEEEEvNT_6ParamsE --------------------------
	.section	.nv.constant0._ZN7cutlass13device_kernelIN5flash11enable_sm90INS1_16FlashAttnFwdSm90INS1_25CollectiveMainloopFwdSm90ILi2EN4cute5tupleIJNS5_1CILi1EEES8_S8_EEENS6_IJNS7_ILi64EEESA_SA_EEELi512ENS_6half_tEfNS_4arch4Sm90ELb0ELb1ELb1ELb0ELb1ELb0ELb1ELb0ELb0ELb1ELb1ELb0EEENS1_21CollectiveEpilogueFwdINS6_IJSA_NS7_ILi512EEESA_EEES9_SC_SE_Li256ELb0ELb1ELb1ELb0EEENS1_19SingleTileSchedulerILb0ELb1ELb1ELi64EEEEEEEEEvNT_6ParamsE,"a",@progbits
	.sectionflags	@""
	.align	4
.nv.constant0._ZN7cutlass13device_kernelIN5flash11enable_sm90INS1_16FlashAttnFwdSm90INS1_25CollectiveMainloopFwdSm90ILi2EN4cute5tupleIJNS5_1CILi1EEES8_S8_EEENS6_IJNS7_ILi64EEESA_SA_EEELi512ENS_6half_tEfNS_4arch4Sm90ELb0ELb1ELb1ELb0ELb1ELb0ELb1ELb0ELb0ELb1ELb1ELb0EEENS1_21CollectiveEpilogueFwdINS6_IJSA_NS7_ILi512EEESA_EEES9_SC_SE_Li256ELb0ELb1ELb1ELb0EEENS1_19SingleTileSchedulerILb0ELb1ELb1ELi64EEEEEEEEEvNT_6ParamsE:
	.zero		3456


//--------------------- .nv.constant0._ZN7cutlass13device_kernelIN5flash11enable_sm90INS1_16FlashAttnFwdSm90INS1_25CollectiveMainloopFwdSm90ILi2EN4cute5tupleIJNS5_1CILi1EEES8_S8_EEENS6_IJNS7_ILi64EEESA_SA_EEELi512ENS_6half_tEfNS_4arch4Sm90ELb0ELb1ELb1ELb1ELb1ELb0ELb0ELb0ELb0ELb1ELb1ELb0EEENS1_21CollectiveEpilogueFwdINS6_IJSA_NS7_ILi512EEESA_EEES9_SC_SE_Li256ELb1ELb1ELb1ELb0EEENS1_36VarlenDynamicPersistentTileSchedulerILi64ELi64ELi256ELi128ELb1ELb1ELb1ELb1ELb0ELb1EEEEEEEEEvNT_6ParamsE --------------------------
	.section	.nv.constant0._ZN7cutlass13device_kernelIN5flash11enable_sm90INS1_16FlashAttnFwdSm90INS1_25CollectiveMainloopFwdSm90ILi2EN4cute5tupleIJNS5_1CILi1EEES8_S8_EEENS6_IJNS7_ILi64EEESA_SA_EEELi512ENS_6half_tEfNS_4arch4Sm90ELb0ELb1ELb1ELb1ELb1ELb0ELb0ELb0ELb0ELb1ELb1ELb0EEENS1_21CollectiveEpilogueFwdINS6_IJSA_NS7_ILi512EEESA_EEES9_SC_SE_Li256ELb1ELb1ELb1ELb0EEENS1_36VarlenDynamicPersistentTileSchedulerILi64ELi64ELi256ELi128ELb1ELb1ELb1ELb1ELb0ELb1EEEEEEEEEvNT_6ParamsE,"a",@progbits
	.sectionflags	@""
	.align	4
.nv.constant0._ZN7cutlass13device_kernelIN5flash11enable_sm90INS1_16FlashAttnFwdSm90INS1_25CollectiveMainloopFwdSm90ILi2EN4cute5tupleIJNS5_1CILi1EEES8_S8_EEENS6_IJNS7_ILi64EEESA_SA_EEELi512ENS_6half_tEfNS_4arch4Sm90ELb0ELb1ELb1ELb1ELb1ELb0ELb0ELb0ELb0ELb1ELb1ELb0EEENS1_21CollectiveEpilogueFwdINS6_IJSA_NS7_ILi512EEESA_EEES9_SC_SE_Li256ELb1ELb1ELb1ELb0EEENS1_36VarlenDynamicPersistentTileSchedulerILi64ELi64ELi256ELi128ELb1ELb1ELb1ELb1ELb0ELb1EEEEEEEEEvNT_6ParamsE:
	.zero		3328


//--------------------- .nv.constant0._ZN7cutlass13device_kernelIN5flash11enable_sm90INS1_16FlashAttnFwdSm90INS1_25CollectiveMainloopFwdSm90ILi2EN4cute5tupleIJNS5_1CILi1EEES8_S8_EEENS6_IJNS7_ILi64EEESA_SA_EEELi512ENS_6half_tEfNS_4arch4Sm90ELb0ELb1ELb1ELb1ELb1ELb1ELb0ELb0ELb0ELb1ELb1ELb0EEENS1_21CollectiveEpilogueFwdINS6_IJSA_NS7_ILi512EEESA_EEES9_SC_SE_Li256ELb1ELb1ELb1ELb0EEENS1_36VarlenDynamicPersistentTileSchedulerILi64ELi64ELi256ELi128ELb1ELb1ELb1ELb1ELb0ELb1EEEEEEEEEvNT_6ParamsE --------------------------
	.section	.nv.constant0._ZN7cutlass13device_kernelIN5flash11enable_sm90INS1_16FlashAttnFwdSm90INS1_25CollectiveMainloopFwdSm90ILi2EN4cute5tupleIJNS5_1CILi1EEES8_S8_EEENS6_IJNS7_ILi64EEESA_SA_EEELi512ENS_6half_tEfNS_4arch4Sm90ELb0ELb1ELb1ELb1ELb1ELb1ELb0ELb0ELb0ELb1ELb1ELb0EEENS1_21CollectiveEpilogueFwdINS6_IJSA_NS7_ILi512EEESA_EEES9_SC_SE_Li256ELb1ELb1ELb1ELb0EEENS1_36VarlenDynamicPersistentTileSchedulerILi64ELi64ELi256ELi128ELb1ELb1ELb1ELb1ELb0ELb1EEEEEEEEEvNT_6ParamsE,"a",@progbits
	.sectionflags	@""
	.align	4
.nv.constant0._ZN7cutlass13device_kernelIN5flash11enable_sm90INS1_16FlashAttnFwdSm90INS1_25CollectiveMainloopFwdSm90ILi2EN4cute5tupleIJNS5_1CILi1EEES8_S8_EEENS6_IJNS7_ILi64EEESA_SA_EEELi512ENS_6half_tEfNS_4arch4Sm90ELb0ELb1ELb1ELb1ELb1ELb1ELb0ELb0ELb0ELb1ELb1ELb0EEENS1_21CollectiveEpilogueFwdINS6_IJSA_NS7_ILi512EEESA_EEES9_SC_SE_Li256ELb1ELb1ELb1ELb0EEENS1_36VarlenDynamicPersistentTileSchedulerILi64ELi64ELi256ELi128ELb1ELb1ELb1ELb1ELb0ELb1EEEEEEEEEvNT_6ParamsE:
	.zero		3328


//--------------------- .nv.constant0._ZN7cutlass13device_kernelIN5flash11enable_sm90INS1_16FlashAttnFwdSm90INS1_25CollectiveMainloopFwdSm90ILi2EN4cute5tupleIJNS5_1CILi1EEES8_S8_EEENS6_IJNS7_ILi64EEESA_SA_EEELi512ENS_6half_tEfNS_4arch4Sm90ELb0ELb1ELb1ELb1ELb1ELb0ELb1ELb0ELb0ELb1ELb1ELb0EEENS1_21CollectiveEpilogueFwdINS6_IJSA_NS7_ILi512EEESA_EEES9_SC_SE_Li256ELb1ELb1ELb1ELb0EEENS1_36VarlenDynamicPersistentTileSchedulerILi64ELi64ELi256ELi128ELb1ELb1ELb1ELb1ELb0ELb1EEEEEEEEEvNT_6ParamsE --------------------------
	.section	.nv.constant0._ZN7cutlass13device_kernelIN5flash11enable_sm90INS1_16FlashAttnFwdSm90INS1_25CollectiveMainloopFwdSm90ILi2EN4cute5tupleIJNS5_1CILi1EEES8_S8_EEENS6_IJNS7_ILi64EEESA_SA_EEELi512ENS_6half_tEfNS_4arch4Sm90ELb0ELb1ELb1ELb1ELb1ELb0ELb1ELb0ELb0ELb1ELb1ELb0EEENS1_21CollectiveEpilogueFwdINS6_IJSA_NS7_ILi512EEESA_EEES9_SC_SE_Li256ELb1ELb1ELb1ELb0EEENS1_36VarlenDynamicPersistentTileSchedulerILi64ELi64ELi256ELi128ELb1ELb1ELb1ELb1ELb0ELb1EEEEEEEEEvNT_6ParamsE,"a",@progbits
	.sectionflags	@""
	.align	4
.nv.constant0._ZN7cutlass13device_kernelIN5flash11enable_sm90INS1_16FlashAttnFwdSm90INS1_25CollectiveMainloopFwdSm90ILi2EN4cute5tupleIJNS5_1CILi1EEES8_S8_EEENS6_IJNS7_ILi64EEESA_SA_EEELi512ENS_6half_tEfNS_4arch4Sm90ELb0ELb1ELb1ELb1ELb1ELb0ELb1ELb0ELb0ELb1ELb1ELb0EEENS1_21CollectiveEpilogueFwdINS6_IJSA_NS7_ILi512EEESA_EEES9_SC_SE_Li256ELb1ELb1ELb1ELb0EEENS1_36VarlenDynamicPersistentTileSchedulerILi64ELi64ELi256ELi128ELb1ELb1ELb1ELb1ELb0ELb1EEEEEEEEEvNT_6ParamsE:
	.zero		3584


//--------------------- .nv.constant0._ZN7cutlass13device_kernelIN5flash11enable_sm90INS1_16FlashAttnFwdSm90INS1_25CollectiveMainloopFwdSm90ILi2EN4cute5tupleIJNS5_1CILi1EEES8_S8_EEENS6_IJNS7_ILi64EEESA_SA_EEELi512ENS_6half_tEfNS_4arch4Sm90ELb0ELb1ELb1ELb1ELb1ELb1ELb1ELb0ELb0ELb1ELb1ELb0EEENS1_21CollectiveEpilogueFwdINS6_IJSA_NS7_ILi512EEESA_EEES9_SC_SE_Li256ELb1ELb1ELb1ELb0EEENS1_36VarlenDynamicPersistentTileSchedulerILi64ELi64ELi256ELi128ELb1ELb1ELb1ELb1ELb0ELb1EEEEEEEEEvNT_6ParamsE --------------------------
	.section	.nv.constant0._ZN7cutlass13device_kernelIN5flash11enable_sm90INS1_16FlashAttnFwdSm90INS1_25CollectiveMainloopFwdSm90ILi2EN4cute5tupleIJNS5_1CILi1EEES8_S8_EEENS6_IJNS7_ILi64EEESA_SA_EEELi512ENS_6half_tEfNS_4arch4Sm90ELb0ELb1ELb1ELb1ELb1ELb1ELb1ELb0ELb0ELb1ELb1ELb0EEENS1_21CollectiveEpilogueFwdINS6_IJSA_NS7_ILi512EEESA_EEES9_SC_SE_Li256ELb1ELb1ELb1ELb0EEENS1_36VarlenDynamicPersistentTileSchedulerILi64ELi64ELi256ELi128ELb1ELb1ELb1ELb1ELb0ELb1EEEEEEEEEvNT_6ParamsE,"a",@progbits
	.sectionflags	@""
	.align	4
.nv.constant0._ZN7cutlass13device_kernelIN5flash11enable_sm90INS1_16FlashAttnFwdSm90INS1_25CollectiveMainloopFwdSm90ILi2EN4cute5tupleIJNS5_1CILi1EEES8_S8_EEENS6_IJNS7_ILi64EEESA_SA_EEELi512ENS_6half_tEfNS_4arch4Sm90ELb0ELb1ELb1ELb1ELb1ELb1ELb1ELb0ELb0ELb1ELb1ELb0EEENS1_21CollectiveEpilogueFwdINS6_IJSA_NS7_ILi512EEESA_EEES9_SC_SE_Li256ELb1ELb1ELb1ELb0EEENS1_36VarlenDynamicPersistentTileSchedulerILi64ELi64ELi256ELi128ELb1ELb1ELb1ELb1ELb0ELb1EEEEEEEEEvNT_6ParamsE:
	.zero		3584


//--------------------- .nv.constant0._ZN7cutlass13device_kernelIN5flash11enable_sm90INS1_16FlashAttnFwdSm90INS1_25CollectiveMainloopFwdSm90ILi2EN4cute5tupleIJNS5_1CILi1EEES8_S8_EEENS6_IJNS7_ILi64EEESA_SA_EEELi512ENS_6half_tEfNS_4arch4Sm90ELb1ELb0ELb1ELb0ELb1ELb0ELb0ELb0ELb0ELb1ELb1ELb0EEENS1_21CollectiveEpilogueFwdINS6_IJSA_NS7_ILi512EEESA_EEES9_SC_SE_Li256ELb0ELb1ELb1ELb0EEENS1_19SingleTileSchedulerILb0ELb1ELb1ELi64EEEEEEEEEvNT_6ParamsE --------------------------
	.section	.nv.constant0._ZN7cutlass13device_kernelIN5flash11enable_sm90INS1_16FlashAttnFwdSm90INS1_25CollectiveMainloopFwdSm90ILi2EN4cute5tupleIJNS5_1CILi1EEES8_S8_EEENS6_IJNS7_ILi64EEESA_SA_EEELi512ENS_6half_tEfNS_4arch4Sm90ELb1ELb0ELb1ELb0ELb1ELb0ELb0ELb0ELb0ELb1ELb1ELb0EEENS1_21CollectiveEpilogueFwdINS6_IJSA_NS7_ILi512EEESA_EEES9_SC_SE_Li256ELb0ELb1ELb1ELb0EEENS1_19SingleTileSchedulerILb0ELb1ELb1ELi64EEEEEEEEEvNT_6ParamsE,"a",@progbits
	.sectionflags	@""
	.align	4
.nv.constant0._ZN7cutlass13device_kernelIN5flash11enable_sm90INS1_16FlashAttnFwdSm90INS1_25CollectiveMainloopFwdSm90ILi2EN4cute5tupleIJNS5_1CILi1EEES8_S8_EEENS6_IJNS7_ILi64EEESA_SA_EEELi512ENS_6half_tEfNS_4arch4Sm90ELb1ELb0ELb1ELb0ELb1ELb0ELb0ELb0ELb0ELb1ELb1ELb0EEENS1_21CollectiveEpilogueFwdINS6_IJSA_NS7_ILi512EEESA_EEES9_SC_SE_Li256ELb0ELb1ELb1ELb0EEENS1_19SingleTileSchedulerILb0ELb1ELb1ELi64EEEEEEEEEvNT_6ParamsE:
	.zero		3200


//--------------------- .nv.constant0._ZN7cutlass13device_kernelIN5flash11enable_sm90INS1_16FlashAttnFwdSm90INS1_25CollectiveMainloopFwdSm90ILi2EN4cute5tupleIJNS5_1CILi1EEES8_S8_EEENS6_IJNS7_ILi64EEESA_SA_EEELi512ENS_6half_tEfNS_4arch4Sm90ELb1ELb0ELb1ELb0ELb1ELb0ELb1ELb0ELb0ELb1ELb1ELb0EEENS1_21CollectiveEpilogueFwdINS6_IJSA_NS7_ILi512EEESA_EEES9_SC_SE_Li256ELb0ELb1ELb1ELb0EEENS1_19SingleTileSchedulerILb0ELb1ELb1ELi64EEEEEEEEEvNT_6ParamsE --------------------------
	.section	.nv.constant0._ZN7cutlass13device_kernelIN5flash11enable_sm90INS1_16FlashAttnFwdSm90INS1_25CollectiveMainloopFwdSm90ILi2EN4cute5tupleIJNS5_1CILi1EEES8_S8_EEENS6_IJNS7_ILi64EEESA_SA_EEELi512ENS_6half_tEfNS_4arch4Sm90ELb1ELb0ELb1ELb0ELb1ELb0ELb1ELb0ELb0ELb1ELb1ELb0EEENS1_21CollectiveEpilogueFwdINS6_IJSA_NS7_ILi512EEESA_EEES9_SC_SE_Li256ELb0ELb1ELb1ELb0EEENS1_19SingleTileSchedulerILb0ELb1ELb1ELi64EEEEEEEEEvNT_6ParamsE,"a",@progbits
	.sectionflags	@""
	.align	4
.nv.constant0._ZN7cutlass13device_kernelIN5flash11enable_sm90INS1_16FlashAttnFwdSm90INS1_25CollectiveMainloopFwdSm90ILi2EN4cute5tupleIJNS5_1CILi1EEES8_S8_EEENS6_IJNS7_ILi64EEESA_SA_EEELi512ENS_6half_tEfNS_4arch4Sm90ELb1ELb0ELb1ELb0ELb1ELb0ELb1ELb0ELb0ELb1ELb1ELb0EEENS1_21CollectiveEpilogueFwdINS6_IJSA_NS7_ILi512EEESA_EEES9_SC_SE_Li256ELb0ELb1ELb1ELb0EEENS1_19SingleTileSchedulerILb0ELb1ELb1ELi64EEEEEEEEEvNT_6ParamsE:
	.zero		3456


//--------------------- .nv.constant0._ZN7cutlass13device_kernelIN5flash11enable_sm90INS1_16FlashAttnFwdSm90INS1_25CollectiveMainloopFwdSm90ILi2EN4cute5tupleIJNS5_1CILi1EEES8_S8_EEENS6_IJNS7_ILi64EEESA_SA_EEELi512ENS_6half_tEfNS_4arch4Sm90ELb1ELb0ELb1ELb1ELb1ELb0ELb0ELb0ELb0ELb1ELb1ELb0EEENS1_21CollectiveEpilogueFwdINS6_IJSA_NS7_ILi512EEESA_EEES9_SC_SE_Li256ELb1ELb1ELb1ELb0EEENS1_36VarlenDynamicPersistentTileSchedulerILi64ELi64ELi256ELi128ELb1ELb1ELb1ELb1ELb1ELb1EEEEEEEEEvNT_6ParamsE --------------------------
	.section	.nv.constant0._ZN7cutlass13device_kernelIN5flash11enable_sm90INS1_16FlashAttnFwdSm90INS1_25CollectiveMainloopFwdSm90ILi2EN4cute5tupleIJNS5_1CILi1EEES8_S8_EEENS6_IJNS7_ILi64EEESA_SA_EEELi512ENS_6half_tEfNS_4arch4Sm90ELb1ELb0ELb1ELb1ELb1ELb0ELb0ELb0ELb0ELb1ELb1ELb0EEENS1_21CollectiveEpilogueFwdINS6_IJSA_NS7_ILi512EEESA_EEES9_SC_SE_Li256ELb1ELb1ELb1ELb0EEENS1_36VarlenDynamicPersistentTileSchedulerILi64ELi64ELi256ELi128ELb1ELb1ELb1ELb1ELb1ELb1EEEEEEEEEvNT_6ParamsE,"a",@progbits
	.sectionflags	@""
	.align	4
.nv.constant0._ZN7cutlass13device_kernelIN5flash11enable_sm90INS1_16FlashAttnFwdSm90INS1_25CollectiveMainloopFwdSm90ILi2EN4cute5tupleIJNS5_1CILi1EEES8_S8_EEENS6_IJNS7_ILi64EEESA_SA_EEELi512ENS_6half_tEfNS_4arch4Sm90ELb1ELb0ELb1ELb1ELb1ELb0ELb0ELb0ELb0ELb1ELb1ELb0EEENS1_21CollectiveEpilogueFwdINS6_IJSA_NS7_ILi512EEESA_EEES9_SC_SE_Li256ELb1ELb1ELb1ELb0EEENS1_36VarlenDynamicPersistentTileSchedulerILi64ELi64ELi256ELi128ELb1ELb1ELb1ELb1ELb1ELb1EEEEEEEEEvNT_6ParamsE:
	.zero		3328


//--------------------- .nv.constant0._ZN7cutlass13device_kernelIN5flash11enable_sm90INS1_16FlashAttnFwdSm90INS1_25CollectiveMainloopFwdSm90ILi2EN4cute5tupleIJNS5_1CILi1EEES8_S8_EEENS6_IJNS7_ILi64EEESA_SA_EEELi512ENS_6half_tEfNS_4arch4Sm90ELb1ELb0ELb1ELb1ELb1ELb1ELb0ELb0ELb0ELb1ELb1ELb0EEENS1_21CollectiveEpilogueFwdINS6_IJSA_NS7_ILi512EEESA_EEES9_SC_SE_Li256ELb1ELb1ELb1ELb0EEENS1_36VarlenDynamicPersistentTileSchedulerILi64ELi64ELi256ELi128ELb1ELb1ELb1ELb1ELb1ELb1EEEEEEEEEvNT_6ParamsE --------------------------
	.section	.nv.constant0._ZN7cutlass13device_kernelIN5flash11enable_sm90INS1_16FlashAttnFwdSm90INS1_25CollectiveMainloopFwdSm90ILi2EN4cute5tupleIJNS5_1CILi1EEES8_S8_EEENS6_IJNS7_ILi64EEESA_SA_EEELi512ENS_6half_tEfNS_4arch4Sm90ELb1ELb0ELb1ELb1ELb1ELb1ELb0ELb0ELb0ELb1ELb1ELb0EEENS1_21CollectiveEpilogueFwdINS6_IJSA_NS7_ILi512EEESA_EEES9_SC_SE_Li256ELb1ELb1ELb1ELb0EEENS1_36VarlenDynamicPersistentTileSchedulerILi64ELi64ELi256ELi128ELb1ELb1ELb1ELb1ELb1ELb1EEEEEEEEEvNT_6ParamsE,"a",@progbits
	.sectionflags	@""
	.align	4
.nv.constant0._ZN7cutlass13device_kernelIN5flash11enable_sm90INS1_16FlashAttnFwdSm90INS1_25CollectiveMainloopFwdSm90ILi2EN4cute5tupleIJNS5_1CILi1EEES8_S8_EEENS6_IJNS7_ILi64EEESA_SA_EEELi512ENS_6half_tEfNS_4arch4Sm90ELb1ELb0ELb1ELb1ELb1ELb1ELb0ELb0ELb0ELb1ELb1ELb0EEENS1_21CollectiveEpilogueFwdINS6_IJSA_NS7_ILi512EEESA_EEES9_SC_SE_Li256ELb1ELb1ELb1ELb0EEENS1_36VarlenDynamicPersistentTileSchedulerILi64ELi64ELi256ELi128ELb1ELb1ELb1ELb1ELb1ELb1EEEEEEEEEvNT_6ParamsE:
	.zero		3328


//--------------------- .nv.constant0._ZN7cutlass13device_kernelIN5flash11enable_sm90INS1_16FlashAttnFwdSm90INS1_25CollectiveMainloopFwdSm90ILi2EN4cute5tupleIJNS5_1CILi1EEES8_S8_EEENS6_IJNS7_ILi64EEESA_SA_EEELi512ENS_6half_tEfNS_4arch4Sm90ELb1ELb0ELb1ELb1ELb1ELb0ELb1ELb0ELb0ELb1ELb1ELb0EEENS1_21CollectiveEpilogueFwdINS6_IJSA_NS7_ILi512EEESA_EEES9_SC_SE_Li256ELb1ELb1ELb1ELb0EEENS1_36VarlenDynamicPersistentTileSchedulerILi64ELi64ELi256ELi128ELb1ELb1ELb1ELb1ELb1ELb1EEEEEEEEEvNT_6ParamsE --------------------------
	.section	.nv.constant0._ZN7cutlass13device_kernelIN5flash11enable_sm90INS1_16FlashAttnFwdSm90INS1_25CollectiveMainloopFwdSm90ILi2EN4cute5tupleIJNS5_1CILi1EEES8_S8_EEENS6_IJNS7_ILi64EEESA_SA_EEELi512ENS_6half_tEfNS_4arch4Sm90ELb1ELb0ELb1ELb1ELb1ELb0ELb1ELb0ELb0ELb1ELb1ELb0EEENS1_21CollectiveEpilogueFwdINS6_IJSA_NS7_ILi512EEESA_EEES9_SC_SE_Li256ELb1ELb1ELb1ELb0EEENS1_36VarlenDynamicPersistentTileSchedulerILi64ELi64ELi256ELi128ELb1ELb1ELb1ELb1ELb1ELb1EEEEEEEEEvNT_6ParamsE,"a",@progbits
	.sectionflags	@""
	.align	4
.nv.constant0._ZN7cutlass13device_kernelIN5flash11enable_sm90INS1_16FlashAttnFwdSm90INS1_25CollectiveMainloopFwdSm90ILi2EN4cute5tupleIJNS5_1CILi1EEES8_S8_EEENS6_IJNS7_ILi64EEESA_SA_EEELi512ENS_6half_tEfNS_4arch4Sm90ELb1ELb0ELb1ELb1ELb1ELb0ELb1ELb0ELb0ELb1ELb1ELb0EEENS1_21CollectiveEpilogueFwdINS6_IJSA_NS7_ILi512EEESA_EEES9_SC_SE_Li256ELb1ELb1ELb1ELb0EEENS1_36VarlenDynamicPersistentTileSchedulerILi64ELi64ELi256ELi128ELb1ELb1ELb1ELb1ELb1ELb1EEEEEEEEEvNT_6ParamsE:
	.zero		3584


//--------------------- .nv.constant0._ZN7cutlass13device_kernelIN5flash11enable_sm90INS1_16FlashAttnFwdSm90INS1_25CollectiveMainloopFwdSm90ILi2EN4cute5tupleIJNS5_1CILi1EEES8_S8_EEENS6_IJNS7_ILi64EEESA_SA_EEELi512ENS_6half_tEfNS_4arch4Sm90ELb1ELb0ELb1ELb1ELb1ELb1ELb1ELb0ELb0ELb1ELb1ELb0EEENS1_21CollectiveEpilogueFwdINS6_IJSA_NS7_ILi512EEESA_EEES9_SC_SE_Li256ELb1ELb1ELb1ELb0EEENS1_36VarlenDynamicPersistentTileSchedulerILi64ELi64ELi256ELi128ELb1ELb1ELb1ELb1ELb1ELb1EEEEEEEEEvNT_6ParamsE --------------------------
	.section	.nv.constant0._ZN7cutlass13device_kernelIN5flash11enable_sm90INS1_16FlashAttnFwdSm90INS1_25CollectiveMainloopFwdSm90ILi2EN4cute5tupleIJNS5_1CILi1EEES8_S8_EEENS6_IJNS7_ILi64EEESA_SA_EEELi512ENS_6half_tEfNS_4arch4Sm90ELb1ELb0ELb1ELb1ELb1ELb1ELb1ELb0ELb0ELb1ELb1ELb0EEENS1_21CollectiveEpilogueFwdINS6_IJSA_NS7_ILi512EEESA_EEES9_SC_SE_Li256ELb1ELb1ELb1ELb0EEENS1_36VarlenDynamicPersistentTileSchedulerILi64ELi64ELi256ELi128ELb1ELb1ELb1ELb1ELb1ELb1EEEEEEEEEvNT_6ParamsE,"a",@progbits
	.sectionflags	@""
	.align	4
.nv.constant0._ZN7cutlass13device_kernelIN5flash11enable_sm90INS1_16FlashAttnFwdSm90INS1_25CollectiveMainloopFwdSm90ILi2EN4cute5tupleIJNS5_1CILi1EEES8_S8_EEENS6_IJNS7_ILi64EEESA_SA_EEELi512ENS_6half_tEfNS_4arch4Sm90ELb1ELb0ELb1ELb1ELb1ELb1ELb1ELb0ELb0ELb1ELb1ELb0EEENS1_21CollectiveEpilogueFwdINS6_IJSA_NS7_ILi512EEESA_EEES9_SC_SE_Li256ELb1ELb1ELb1ELb0EEENS1_36VarlenDynamicPersistentTileSchedulerILi64ELi64ELi256ELi128ELb1ELb1ELb1ELb1ELb1ELb1EEEEEEEEEvNT_6ParamsE:
	.zero		3584


//--------------------- .nv.constant0._ZN7cutlass13device_kernelIN5flash11enable_sm90INS1_16FlashAttnFwdSm90INS1_25CollectiveMainloopFwdSm90ILi2EN4cute5tupleIJNS5_1CILi1EEES8_S8_EEENS6_IJNS7_ILi128EEENS7_ILi96EEENS7_ILi64EEEEEELi256ENS_6half_tEfNS_4arch4Sm90ELb0ELb0ELb1ELb0ELb1ELb0ELb0ELb1ELb0ELb1ELb1ELb0EEENS1_21CollectiveEpilogueFwdINS6_IJSA_NS7_ILi256EEESB_EEES9_SE_SG_Li256ELb0ELb1ELb1ELb0EEENS1_19SingleTileSchedulerILb0ELb1ELb1ELi128EEEEEEEEEvNT_6ParamsE --------------------------
	.section	.nv.constant0._ZN7cutlass13device_kernelIN5flash11enable_sm90INS1_16FlashAttnFwdSm90INS1_25CollectiveMainloopFwdSm90ILi2EN4cute5tupleIJNS5_1CILi1EEES8_S8_EEENS6_IJNS7_ILi128EEENS7_ILi96EEENS7_ILi64EEEEEELi256ENS_6half_tEfNS_4arch4Sm90ELb0ELb0ELb1ELb0ELb1ELb0ELb0ELb1ELb0ELb1ELb1ELb0EEENS1_21CollectiveEpilogueFwdINS6_IJSA_NS7_ILi256EEESB_EEES9_SE_SG_Li256ELb0ELb1ELb1ELb0EEENS1_19SingleTileSchedulerILb0ELb1ELb1ELi128EEEEEEEEEvNT_6ParamsE,"a",@progbits
	.sectionflags	@""
	.align	4
.nv.constant0._ZN7cutlass13device_kernelIN5flash11enable_sm90INS1_16FlashAttnFwdSm90INS1_25CollectiveMainloopFwdSm90ILi2EN4cute5tupleIJNS5_1CILi1EEES8_S8_EEENS6_IJNS7_ILi128EEENS7_ILi96EEENS7_ILi64EEEEEELi256ENS_6half_tEfNS_4arch4Sm90ELb0ELb0ELb1ELb0ELb1ELb0ELb0ELb1ELb0ELb1ELb1ELb0EEENS1_21CollectiveEpilogueFwdINS6_IJSA_NS7_ILi256EEESB_EEES9_SE_SG_Li256ELb0ELb1ELb1ELb0EEENS1_19SingleTileSchedulerILb0ELb1ELb1ELi128EEEEEEEEEvNT_6ParamsE:
	.zero		3200


//--------------------- .nv.constant0._ZN7cutlass13device_kernelIN5flash11enable_sm90INS1_16FlashAttnFwdSm90INS1_25CollectiveMainloopFwdSm90ILi2EN4cute5tupleIJNS5_1CILi1EEES8_S8_EEENS6_IJNS7_ILi128EEENS7_ILi96EEENS7_ILi64EEEEEELi256ENS_6half_tEfNS_4arch4Sm90ELb0ELb0ELb1ELb0ELb1ELb0ELb1ELb1ELb0ELb1ELb1ELb0EEENS1_21CollectiveEpilogueFwdINS6_IJSA_NS7_ILi256EEESB_EEES9_SE_SG_Li256ELb0ELb1ELb1ELb0EEENS1_19SingleTileSchedulerILb0ELb1ELb1ELi128EEEEEEEEEvNT_6ParamsE --------------------------
	.section	.nv.constant0._ZN7cutlass13device_kernelIN5flash11enable_sm90INS1_16FlashAttnFwdSm90INS1_25CollectiveMainloopFwdSm90ILi2EN4cute5tupleIJNS5_1CILi1EEES8_S8_EEENS6_IJNS7_ILi128EEENS7_ILi96EEENS7_ILi64EEEEEELi256ENS_6half_tEfNS_4arch4Sm90ELb0ELb0ELb1ELb0ELb1ELb0ELb1ELb1ELb0ELb1ELb1ELb0EEENS1_21CollectiveEpilogueFwdINS6_IJSA_NS7_ILi256EEESB_EEES9_SE_SG_Li256ELb0ELb1ELb1ELb0EEENS1_19SingleTileSchedulerILb0ELb1ELb1ELi128EEEEEEEEEvNT_6ParamsE,"a",@progbits
	.sectionflags	@""
	.align	4
.nv.constant0._ZN7cutlass13device_kernelIN5flash11enable_sm90INS1_16FlashAttnFwdSm90INS1_25CollectiveMainloopFwdSm90ILi2EN4cute5tupleIJNS5_1CILi1EEES8_S8_EEENS6_IJNS7_ILi128EEENS7_ILi96EEENS7_ILi64EEEEEELi256ENS_6half_tEfNS_4arch4Sm90ELb0ELb0ELb1ELb0ELb1ELb0ELb1ELb1ELb0ELb1ELb1ELb0EEENS1_21CollectiveEpilogueFwdINS6_IJSA_NS7_ILi256EEESB_EEES9_SE_SG_Li256ELb0ELb1ELb1ELb0EEENS1_19SingleTileSchedulerILb0ELb1ELb1ELi128EEEEEEEEEvNT_6ParamsE:
	.zero		3456


//--------------------- .nv.constant0._ZN7cutlass13device_kernelIN5flash11enable_sm90INS1_16FlashAttnFwdSm90INS1_25CollectiveMainloopFwdSm90ILi2EN4cute5tupleIJNS5_1CILi1EEES8_S8_EEENS6_IJNS7_ILi128EEENS7_ILi96EEENS7_ILi64EEEEEELi256ENS_6half_tEfNS_4arch4Sm90ELb0ELb0ELb1ELb1ELb1ELb0ELb0ELb1ELb0ELb1ELb1ELb0EEENS1_21CollectiveEpilogueFwdINS6_IJSA_NS7_ILi256EEESB_EEES9_SE_SG_Li256ELb1ELb1ELb1ELb0EEENS1_36VarlenDynamicPersistentTileSchedulerILi128ELi96ELi256ELi128ELb1ELb1ELb1ELb0ELb1ELb1EEEEEEEEEvNT_6ParamsE --------------------------
	.section	.nv.constant0._ZN7cutlass13device_kernelIN5flash11enable_sm90INS1_16FlashAttnFwdSm90INS1_25CollectiveMainloopFwdSm90ILi2EN4cute5tupleIJNS5_1CILi1EEES8_S8_EEENS6_IJNS7_ILi128EEENS7_ILi96EEENS7_ILi64EEEEEELi256ENS_6half_tEfNS_4arch4Sm90ELb0ELb0ELb1ELb1ELb1ELb0ELb0ELb1ELb0ELb1ELb1ELb0EEENS1_21CollectiveEpilogueFwdINS6_IJSA_NS7_ILi256EEESB_EEES9_SE_SG_Li256ELb1ELb1ELb1ELb0EEENS1_36VarlenDynamicPersistentTileSchedulerILi128ELi96ELi256ELi128ELb1ELb1ELb1ELb0ELb1ELb1EEEEEEEEEvNT_6ParamsE,"a",@progbits
	.sectionflags	@""
	.align	4
.nv.constant0._ZN7cutlass13device_kernelIN5flash11enable_sm90INS1_16FlashAttnFwdSm90INS1_25CollectiveMainloopFwdSm90ILi2EN4cute5tupleIJNS5_1CILi1EEES8_S8_EEENS6_IJNS7_ILi128EEENS7_ILi96EEENS7_ILi64EEEEEELi256ENS_6half_tEfNS_4arch4Sm90ELb0ELb0ELb1ELb1ELb1ELb0ELb0ELb1ELb0ELb1ELb1ELb0EEENS1_21CollectiveEpilogueFwdINS6_IJSA_NS7_ILi256EEESB_EEES9_SE_SG_Li256ELb1ELb1ELb1ELb0EEENS1_36VarlenDynamicPersistentTileSchedulerILi128ELi96ELi256ELi128ELb1ELb1ELb1ELb0ELb1ELb1EEEEEEEEEvNT_6ParamsE:
	.zero		3328


//--------------------- .nv.constant0._ZN7cutlass13device_kernelIN5flash11enable_sm90INS1_16FlashAttnFwdSm90INS1_25CollectiveMainloopFwdSm90ILi2EN4cute5tupleIJNS5_1CILi1EEES8_S8_EEENS6_IJNS7_ILi128EEENS7_ILi96EEENS7_ILi64EEEEEELi256ENS_6half_tEfNS_4arch4Sm90ELb0ELb0ELb1ELb1ELb1ELb1ELb0ELb1ELb0ELb1ELb1ELb0EEENS1_21CollectiveEpilogueFwdINS6_IJSA_NS7_ILi256EEESB_EEES9_SE_SG_Li256ELb1ELb1ELb1ELb0EEENS1_36VarlenDynamicPersistentTileSchedulerILi128ELi96ELi256ELi128ELb1ELb1ELb1ELb0ELb1ELb1EEEEEEEEEvNT_6ParamsE --------------------------
	.section	.nv.constant0._ZN7cutlass13device_kernelIN5flash11enable_sm90INS1_16FlashAttnFwdSm90INS1_25CollectiveMainloopFwdSm90ILi2EN4cute5tupleIJNS5_1CILi1EEES8_S8_EEENS6_IJNS7_ILi128EEENS7_ILi96EEENS7_ILi64EEEEEELi256ENS_6half_tEfNS_4arch4Sm90ELb0ELb0ELb1ELb1ELb1ELb1ELb0ELb1ELb0ELb1ELb1ELb0EEENS1_21CollectiveEpilogueFwdINS6_IJSA_NS7_ILi256EEESB_EEES9_SE_SG_Li256ELb1ELb1ELb1ELb0EEENS1_36VarlenDynamicPersistentTileSchedulerILi128ELi96ELi256ELi128ELb1ELb1ELb1ELb0ELb1ELb1EEEEEEEEEvNT_6ParamsE,"a",@progbits
	.sectionflags	@""
	.align	4
.nv.constant0._ZN7cutlass13device_kernelIN5flash11enable_sm90INS1_16FlashAttnFwdSm90INS1_25CollectiveMainloopFwdSm90ILi2EN4cute5tupleIJNS5_1CILi1EEES8_S8_EEENS6_IJNS7_ILi128EEENS7_ILi96EEENS7_ILi64EEEEEELi256ENS_6half_tEfNS_4arch4Sm90ELb0ELb0ELb1ELb1ELb1ELb1ELb0ELb1ELb0ELb1ELb1ELb0EEENS1_21CollectiveEpilogueFwdINS6_IJSA_NS7_ILi256EEESB_EEES9_SE_SG_Li256ELb1ELb1ELb1ELb0EEENS1_36VarlenDynamicPersistentTileSchedulerILi128ELi96ELi256ELi128ELb1ELb1ELb1ELb0ELb1ELb1EEEEEEEEEvNT_6ParamsE:
	.zero		3328


//--------------------- .nv.constant0._ZN7cutlass13device_kernelIN5flash11enable_sm90INS1_16FlashAttnFwdSm90INS1_25CollectiveMainloopFwdSm90ILi2EN4cute5tupleIJNS5_1CILi1EEES8_S8_EEENS6_IJNS7_ILi128EEENS7_ILi96EEENS7_ILi64EEEEEELi256ENS_6half_tEfNS_4arch4Sm90ELb0ELb0ELb1ELb1ELb1ELb0ELb1ELb1ELb0ELb1ELb1ELb0EEENS1_21CollectiveEpilogueFwdINS6_IJSA_NS7_ILi256EEESB_EEES9_SE_SG_Li256ELb1ELb1ELb1ELb0EEENS1_36VarlenDynamicPersistentTileSchedulerILi128ELi96ELi256ELi128ELb1ELb1ELb1ELb0ELb1ELb1EEEEEEEEEvNT_6ParamsE --------------------------
	.section	.nv.constant0._ZN7cutlass13device_kernelIN5flash11enable_sm90INS1_16FlashAttnFwdSm90INS1_25CollectiveMainloopFwdSm90ILi2EN4cute5tupleIJNS5_1CILi1EEES8_S8_EEENS6_IJNS7_ILi128EEENS7_ILi96EEENS7_ILi64EEEEEELi256ENS_6half_tEfNS_4arch4Sm90ELb0ELb0ELb1ELb1ELb1ELb0ELb1ELb1ELb0ELb1ELb1ELb0EEENS1_21CollectiveEpilogueFwdINS6_IJSA_NS7_ILi256EEESB_EEES9_SE_SG_Li256ELb1ELb1ELb1ELb0EEENS1_36VarlenDynamicPersistentTileSchedulerILi128ELi96ELi256ELi128ELb1ELb1ELb1ELb0ELb1ELb1EEEEEEEEEvNT_6ParamsE,"a",@progbits
	.sectionflags	@""
	.align	4
.nv.constant0._ZN7cutlass13device_kernelIN5flash11enable_sm90INS1_16FlashAttnFwdSm90INS1_25CollectiveMainloopFwdSm90ILi2EN4cute5tupleIJNS5_1CILi1EEES8_S8_EEENS6_IJNS7_ILi128EEENS7_ILi96EEENS7_ILi64EEEEEELi256ENS_6half_tEfNS_4arch4Sm90ELb0ELb0ELb1ELb1ELb1ELb0ELb1ELb1ELb0ELb1ELb1ELb0EEENS1_21CollectiveEpilogueFwdINS6_IJSA_NS7_ILi256EEESB_EEES9_SE_SG_Li256ELb1ELb1ELb1ELb0EEENS1_36VarlenDynamicPersistentTileSchedulerILi128ELi96ELi256ELi128ELb1ELb1ELb1ELb0ELb1ELb1EEEEEEEEEvNT_6ParamsE:
	.zero		3584


//--------------------- .nv.constant0._ZN7cutlass13device_kernelIN5flash11enable_sm90INS1_16FlashAttnFwdSm90INS1_25CollectiveMainloopFwdSm90ILi2EN4cute5tupleIJNS5_1CILi1EEES8_S8_EEENS6_IJNS7_ILi128EEENS7_ILi96EEENS7_ILi64EEEEEELi256ENS_6half_tEfNS_4arch4Sm90ELb0ELb0ELb1ELb1ELb1ELb1ELb1ELb1ELb0ELb1ELb1ELb0EEENS1_21CollectiveEpilogueFwdINS6_IJSA_NS7_ILi256EEESB_EEES9_SE_SG_Li256ELb1ELb1ELb1ELb0EEENS1_36VarlenDynamicPersistentTileSchedulerILi128ELi96ELi256ELi128ELb1ELb1ELb1ELb0ELb1ELb1EEEEEEEEEvNT_6ParamsE --------------------------
	.section	.nv.constant0._ZN7cutlass13device_kernelIN5flash11enable_sm90INS1_16FlashAttnFwdSm90INS1_25CollectiveMainloopFwdSm90ILi2EN4cute5tupleIJNS5_1CILi1EEES8_S8_EEENS6_IJNS7_ILi128EEENS7_ILi96EEENS7_ILi64EEEEEELi256ENS_6half_tEfNS_4arch4Sm90ELb0ELb0ELb1ELb1ELb1ELb1ELb1ELb1ELb0ELb1ELb1ELb0EEENS1_21CollectiveEpilogueFwdINS6_IJSA_NS7_ILi256EEESB_EEES9_SE_SG_Li256ELb1ELb1ELb1ELb0EEENS1_36VarlenDynamicPersistentTileSchedulerILi128ELi96ELi256ELi128ELb1ELb1ELb1ELb0ELb1ELb1EEEEEEEEEvNT_6ParamsE,"a",@progbits
	.sectionflags	@""
	.align	4
.nv.constant0._ZN7cutlass13device_kernelIN5flash11enable_sm90INS1_16FlashAttnFwdSm90INS1_25CollectiveMainloopFwdSm90ILi2EN4cute5tupleIJNS5_1CILi1EEES8_S8_EEENS6_IJNS7_ILi128EEENS7_ILi96EEENS7_ILi64EEEEEELi256ENS_6half_tEfNS_4arch4Sm90ELb0ELb0ELb1ELb1ELb1ELb1ELb1ELb1ELb0ELb1ELb1ELb0EEENS1_21CollectiveEpilogueFwdINS6_IJSA_NS7_ILi256EEESB_EEES9_SE_SG_Li256ELb1ELb1ELb1ELb0EEENS1_36VarlenDynamicPersistentTileSchedulerILi128ELi96ELi256ELi128ELb1ELb1ELb1ELb0ELb1ELb1EEEEEEEEEvNT_6ParamsE:
	.zero		3584


//--------------------- .nv.constant0._ZN7cutlass13device_kernelIN5flash11enable_sm90INS1_16FlashAttnFwdSm90INS1_25CollectiveMainloopFwdSm90ILi2EN4cute5tupleIJNS5_1CILi1EEES8_S8_EEENS6_IJNS7_ILi128EEENS7_ILi96EEENS7_ILi64EEEEEELi256ENS_6half_tEfNS_4arch4Sm90ELb0ELb1ELb1ELb0ELb1ELb0ELb0ELb1ELb0ELb1ELb1ELb0EEENS1_21CollectiveEpilogueFwdINS6_IJSA_NS7_ILi256EEESB_EEES9_SE_SG_Li256ELb0ELb1ELb1ELb0EEENS1_19SingleTileSchedulerILb0ELb1ELb1ELi128EEEEEEEEEvNT_6ParamsE --------------------------
	.section	.nv.constant0._ZN7cutlass13device_kernelIN5flash11enable_sm90INS1_16FlashAttnFwdSm90INS1_25CollectiveMainloopFwdSm90ILi2EN4cute5tupleIJNS5_1CILi1EEES8_S8_EEENS6_IJNS7_ILi128EEENS7_ILi96EEENS7_ILi64EEEEEELi256ENS_6half_tEfNS_4arch4Sm90ELb0ELb1ELb1ELb0ELb1ELb0ELb0ELb1ELb0ELb1ELb1ELb0EEENS1_21CollectiveEpilogueFwdINS6_IJSA_NS7_ILi256EEESB_EEES9_SE_SG_Li256ELb0ELb1ELb1ELb0EEENS1_19SingleTileSchedulerILb0ELb1ELb1ELi128EEEEEEEEEvNT_6ParamsE,"a",@progbits
	.sectionflags	@""
	.align	4
.nv.constant0._ZN7cutlass13device_kernelIN5flash11enable_sm90INS1_16FlashAttnFwdSm90INS1_25CollectiveMainloopFwdSm90ILi2EN4cute5tupleIJNS5_1CILi1EEES8_S8_EEENS6_IJNS7_ILi128EEENS7_ILi96EEENS7_ILi64EEEEEELi256ENS_6half_tEfNS_4arch4Sm90ELb0ELb1ELb1ELb0ELb1ELb0ELb0ELb1ELb0ELb1ELb1ELb0EEENS1_21CollectiveEpilogueFwdINS6_IJSA_NS7_ILi256EEESB_EEES9_SE_SG_Li256ELb0ELb1ELb1ELb0EEENS1_19SingleTileSchedulerILb0ELb1ELb1ELi128EEEEEEEEEvNT_6ParamsE:
	.zero		3200


//--------------------- .nv.constant0._ZN7cutlass13device_kernelIN5flash11enable_sm90INS1_16FlashAttnFwdSm90INS1_25CollectiveMainloopFwdSm90ILi2EN4cute5tupleIJNS5_1CILi1EEES8_S8_EEENS6_IJNS7_ILi128EEENS7_ILi96EEENS7_ILi64EEEEEELi256ENS_6half_tEfNS_4arch4Sm90ELb0ELb1ELb1ELb0ELb1ELb0ELb1ELb1ELb0ELb1ELb1ELb0EEENS1_21CollectiveEpilogueFwdINS6_IJSA_NS7_ILi256EEESB_EEES9_SE_SG_Li256ELb0ELb1ELb1ELb0EEENS1_19SingleTileSchedulerILb0ELb1ELb1ELi128EEEEEEEEEvNT_6ParamsE --------------------------
	.section	.nv.constant0._ZN7cutlass13device_kernelIN5flash11enable_sm90INS1_16FlashAttnFwdSm90INS1_25CollectiveMainloopFwdSm90ILi2EN4cute5tupleIJNS5_1CILi1EEES8_S8_EEENS6_IJNS7_ILi128EEENS7_ILi96EEENS7_ILi64EEEEEELi256ENS_6half_tEfNS_4arch4Sm90ELb0ELb1ELb1ELb0ELb1ELb0ELb1ELb1ELb0ELb1ELb1ELb0EEENS1_21CollectiveEpilogueFwdINS6_IJSA_NS7_ILi256EEESB_EEES9_SE_SG_Li256ELb0ELb1ELb1ELb0EEENS1_19SingleTileSchedulerILb0ELb1ELb1ELi128EEEEEEEEEvNT_6ParamsE,"a",@progbits
	.sectionflags	@""
	.align	4
.nv.constant0._ZN7cutlass13device_kernelIN5flash11enable_sm90INS1_16FlashAttnFwdSm90INS1_25CollectiveMainloopFwdSm90ILi2EN4cute5tupleIJNS5_1CILi1EEES8_S8_EEENS6_IJNS7_ILi128EEENS7_ILi96EEENS7_ILi64EEEEEELi256ENS_6half_tEfNS_4arch4Sm90ELb0ELb1ELb1ELb0ELb1ELb0ELb1ELb1ELb0ELb1ELb1ELb0EEENS1_21CollectiveEpilogueFwdINS6_IJSA_NS7_ILi256EEESB_EEES9_SE_SG_Li256ELb0ELb1ELb1ELb0EEENS1_19SingleTileSchedulerILb0ELb1ELb1ELi128EEEEEEEEEvNT_6ParamsE:
	.zero		3456


//--------------------- .nv.constant0._ZN7cutlass13device_kernelIN5flash11enable_sm90INS1_16FlashAttnFwdSm90INS1_25CollectiveMainloopFwdSm90ILi2EN4cute5tupleIJNS5_1CILi1EEES8_S8_EEENS6_IJNS7_ILi128EEENS7_ILi96EEENS7_ILi64EEEEEELi256ENS_6half_tEfNS_4arch4Sm90ELb0ELb1ELb1ELb1ELb1ELb0ELb0ELb1ELb0ELb1ELb1ELb0EEENS1_21CollectiveEpilogueFwdINS6_IJSA_NS7_ILi256EEESB_EEES9_SE_SG_Li256ELb1ELb1ELb1ELb0EEENS1_36VarlenDynamicPersistentTileSchedulerILi128ELi96ELi256ELi128ELb1ELb1ELb1ELb1ELb0ELb1EEEEEEEEEvNT_6ParamsE --------------------------
	.section	.nv.constant0._ZN7cutlass13device_kernelIN5flash11enable_sm90INS1_16FlashAttnFwdSm90INS1_25CollectiveMainloopFwdSm90ILi2EN4cute5tupleIJNS5_1CILi1EEES8_S8_EEENS6_IJNS7_ILi128EEENS7_ILi96EEENS7_ILi64EEEEEELi256ENS_6half_tEfNS_4arch4Sm90ELb0ELb1ELb1ELb1ELb1ELb0ELb0ELb1ELb0ELb1ELb1ELb0EEENS1_21CollectiveEpilogueFwdINS6_IJSA_NS7_ILi256EEESB_EEES9_SE_SG_Li256ELb1ELb1ELb1ELb0EEENS1_36VarlenDynamicPersistentTileSchedulerILi128ELi96ELi256ELi128ELb1ELb1ELb1ELb1ELb0ELb1EEEEEEEEEvNT_6ParamsE,"a",@progbits
	.sectionflags	@""
	.align	4
.nv.constant0._ZN7cutlass13device_kernelIN5flash11enable_sm90INS1_16FlashAttnFwdSm90INS1_25CollectiveMainloopFwdSm90ILi2EN4cute5tupleIJNS5_1CILi1EEES8_S8_EEENS6_IJNS7_ILi128EEENS7_ILi96EEENS7_ILi64EEEEEELi256ENS_6half_tEfNS_4arch4Sm90ELb0ELb1ELb1ELb1ELb1ELb0ELb0ELb1ELb0ELb1ELb1ELb0EEENS1_21CollectiveEpilogueFwdINS6_IJSA_NS7_ILi256EEESB_EEES9_SE_SG_Li256ELb1ELb1ELb1ELb0EEENS1_36VarlenDynamicPersistentTileSchedulerILi128ELi96ELi256ELi128ELb1ELb1ELb1ELb1ELb0ELb1EEEEEEEEEvNT_6ParamsE:
	.zero		3328


//--------------------- .nv.constant0._ZN7cutlass13device_kernelIN5flash11enable_sm90INS1_16FlashAttnFwdSm90INS1_25CollectiveMainloopFwdSm90ILi2EN4cute5tupleIJNS5_1CILi1EEES8_S8_EEENS6_IJNS7_ILi128EEENS7_ILi96EEENS7_ILi64EEEEEELi256ENS_6half_tEfNS_4arch4Sm90ELb0ELb1ELb1ELb1ELb1ELb1ELb0ELb1ELb0ELb1ELb1ELb0EEENS1_21CollectiveEpilogueFwdINS6_IJSA_NS7_ILi256EEESB_EEES9_SE_SG_Li256ELb1ELb1ELb1ELb0EEENS1_36VarlenDynamicPersistentTileSchedulerILi128ELi96ELi256ELi128ELb1ELb1ELb1ELb1ELb0ELb1EEEEEEEEEvNT_6ParamsE --------------------------
	.section	.nv.constant0._ZN7cutlass13device_kernelIN5flash11enable_sm90INS1_16FlashAttnFwdSm90INS1_25CollectiveMainloopFwdSm90ILi2EN4cute5tupleIJNS5_1CILi1EEES8_S8_EEENS6_IJNS7_ILi128EEENS7_ILi96EEENS7_ILi64EEEEEELi256ENS_6half_tEfNS_4arch4Sm90ELb0ELb1ELb1ELb1ELb1ELb1ELb0ELb1ELb0ELb1ELb1ELb0EEENS1_21CollectiveEpilogueFwdINS6_IJSA_NS7_ILi256EEESB_EEES9_SE_SG_Li256ELb1ELb1ELb1ELb0EEENS1_36VarlenDynamicPersistentTileSchedulerILi128ELi96ELi256ELi128ELb1ELb1ELb1ELb1ELb0ELb1EEEEEEEEEvNT_6ParamsE,"a",@progbits
	.sectionflags	@""
	.align	4
.nv.constant0._ZN7cutlass13device_kernelIN5flash11enable_sm90INS1_16FlashAttnFwdSm90INS1_25CollectiveMainloopFwdSm90ILi2EN4cute5tupleIJNS5_1CILi1EEES8_S8_EEENS6_IJNS7_ILi128EEENS7_ILi96EEENS7_ILi64EEEEEELi256ENS_6half_tEfNS_4arch4Sm90ELb0ELb1ELb1ELb1ELb1ELb1ELb0ELb1ELb0ELb1ELb1ELb0EEENS1_21CollectiveEpilogueFwdINS6_IJSA_NS7_ILi256EEESB_EEES9_SE_SG_Li256ELb1ELb1ELb1ELb0EEENS1_36VarlenDynamicPersistentTileSchedulerILi128ELi96ELi256ELi128ELb1ELb1ELb1ELb1ELb0ELb1EEEEEEEEEvNT_6ParamsE:
	.zero		3328


//--------------------- .nv.constant0._ZN7cutlass13device_kernelIN5flash11enable_sm90INS1_16FlashAttnFwdSm90INS1_25CollectiveMainloopFwdSm90ILi2EN4cute5tupleIJNS5_1CILi1EEES8_S8_EEENS6_IJNS7_ILi128EEENS7_ILi96EEENS7_ILi64EEEEEELi256ENS_6half_tEfNS_4arch4Sm90ELb0ELb1ELb1ELb1ELb1ELb0ELb1ELb1ELb0ELb1ELb1ELb0EEENS1_21CollectiveEpilogueFwdINS6_IJSA_NS7_ILi256EEESB_EEES9_SE_SG_Li256ELb1ELb1ELb1ELb0EEENS1_36VarlenDynamicPersistentTileSchedulerILi128ELi96ELi256ELi128ELb1ELb1ELb1ELb1ELb0ELb1EEEEEEEEEvNT_6ParamsE --------------------------
	.section	.nv.constant0._ZN7cutlass13device_kernelIN5flash11enable_sm90INS1_16FlashAttnFwdSm90INS1_25CollectiveMainloopFwdSm90ILi2EN4cute5tupleIJNS5_1CILi1EEES8_S8_EEENS6_IJNS7_ILi128EEENS7_ILi96EEENS7_ILi64EEEEEELi256ENS_6half_tEfNS_4arch4Sm90ELb0ELb1ELb1ELb1ELb1ELb0ELb1ELb1ELb0ELb1ELb1ELb0EEENS1_21CollectiveEpilogueFwdINS6_IJSA_NS7_ILi256EEESB_EEES9_SE_SG_Li256ELb1ELb1ELb1ELb0EEENS1_36VarlenDynamicPersistentTileSchedulerILi128ELi96ELi256ELi128ELb1ELb1ELb1ELb1ELb0ELb1EEEEEEEEEvNT_6ParamsE,"a",@progbits
	.sectionflags	@""
	.align	4
.nv.constant0._ZN7cutlass13device_kernelIN5flash11enable_sm90INS1_16FlashAttnFwdSm90INS1_25CollectiveMainloopFwdSm90ILi2EN4cute5tupleIJNS5_1CILi1EEES8_S8_EEENS6_IJNS7_ILi128EEENS7_ILi96EEENS7_ILi64EEEEEELi256ENS_6half_tEfNS_4arch4Sm90ELb0ELb1ELb1ELb1ELb1ELb0ELb1ELb1ELb0ELb1ELb1ELb0EEENS1_21CollectiveEpilogueFwdINS6_IJSA_NS7_ILi256EEESB_EEES9_SE_SG_Li256ELb1ELb1ELb1ELb0EEENS1_36VarlenDynamicPersistentTileSchedulerILi128ELi96ELi256ELi128ELb1ELb1ELb1ELb1ELb0ELb1EEEEEEEEEvNT_6ParamsE:
	.zero		3584


//--------------------- .nv.constant0._ZN7cutlass13device_kernelIN5flash11enable_sm90INS1_16FlashAttnFwdSm90INS1_25CollectiveMainloopFwdSm90ILi2EN4cute5tupleIJNS5_1CILi1EEES8_S8_EEENS6_IJNS7_ILi128EEENS7_ILi96EEENS7_ILi64EEEEEELi256ENS_6half_tEfNS_4arch4Sm90ELb0ELb1ELb1ELb1ELb1ELb1ELb1ELb1ELb0ELb1ELb1ELb0EEENS1_21CollectiveEpilogueFwdINS6_IJSA_NS7_ILi256EEESB_EEES9_SE_SG_Li256ELb1ELb1ELb1ELb0EEENS1_36VarlenDynamicPersistentTileSchedulerILi128ELi96ELi256ELi128ELb1ELb1ELb1ELb1ELb0ELb1EEEEEEEEEvNT_6ParamsE --------------------------
	.section	.nv.constant0._ZN7cutlass13device_kernelIN5flash11enable_sm90INS1_16FlashAttnFwdSm90INS1_25CollectiveMainloopFwdSm90ILi2EN4cute5tupleIJNS5_1CILi1EEES8_S8_EEENS6_IJNS7_ILi128EEENS7_ILi96EEENS7_ILi64EEEEEELi256ENS_6half_tEfNS_4arch4Sm90ELb0ELb1ELb1ELb1ELb1ELb1ELb1ELb1ELb0ELb1ELb1ELb0EEENS1_21CollectiveEpilogueFwdINS6_IJSA_NS7_ILi256EEESB_EEES9_SE_SG_Li256ELb1ELb1ELb1ELb0EEENS1_36VarlenDynamicPersistentTileSchedulerILi128ELi96ELi256ELi128ELb1ELb1ELb1ELb1ELb0ELb1EEEEEEEEEvNT_6ParamsE,"a",@progbits
	.sectionflags	@""
	.align	4
.nv.constant0._ZN7cutlass13device_kernelIN5flash11enable_sm90INS1_16FlashAttnFwdSm90INS1_25CollectiveMainloopFwdSm90ILi2EN4cute5tupleIJNS5_1CILi1EEES8_S8_EEENS6_IJNS7_ILi128EEENS7_ILi96EEENS7_ILi64EEEEEELi256ENS_6half_tEfNS_4arch4Sm90ELb0ELb1ELb1ELb1ELb1ELb1ELb1ELb1ELb0ELb1ELb1ELb0EEENS1_21CollectiveEpilogueFwdINS6_IJSA_NS7_ILi256EEESB_EEES9_SE_SG_Li256ELb1ELb1ELb1ELb0EEENS1_36VarlenDynamicPersistentTileSchedulerILi128ELi96ELi256ELi128ELb1ELb1ELb1ELb1ELb0ELb1EEEEEEEEEvNT_6ParamsE:
	.zero		3584


//--------------------- .nv.constant0._ZN7cutlass13device_kernelIN5flash11enable_sm90INS1_16FlashAttnFwdSm90INS1_25CollectiveMainloopFwdSm90ILi2EN4cute5tupleIJNS5_1CILi1EEES8_S8_EEENS6_IJNS7_ILi128EEENS7_ILi96EEENS7_ILi64EEEEEELi256ENS_6half_tEfNS_4arch4Sm90ELb1ELb0ELb1ELb0ELb1ELb0ELb0ELb1ELb0ELb1ELb1ELb0EEENS1_21CollectiveEpilogueFwdINS6_IJSA_NS7_ILi256EEESB_EEES9_SE_SG_Li256ELb0ELb1ELb1ELb0EEENS1_19SingleTileSchedulerILb0ELb1ELb1ELi128EEEEEEEEEvNT_6ParamsE --------------------------
	.section	.nv.constant0._ZN7cutlass13device_kernelIN5flash11enable_sm90INS1_16FlashAttnFwdSm90INS1_25CollectiveMainloopFwdSm90ILi2EN4cute5tupleIJNS5_1CILi1EEES8_S8_EEENS6_IJNS7_ILi128EEENS7_ILi96EEENS7_ILi64EEEEEELi256ENS_6half_tEfNS_4arch4Sm90ELb1ELb0ELb1ELb0ELb1ELb0ELb0ELb1ELb0ELb1ELb1ELb0EEENS1_21CollectiveEpilogueFwdINS6_IJSA_NS7_ILi256EEESB_EEES9_SE_SG_Li256ELb0ELb1ELb1ELb0EEENS1_19SingleTileSchedulerILb0ELb1ELb1ELi128EEEEEEEEEvNT_6ParamsE,"a",@progbits
	.sectionflags	@""
	.align	4
.nv.constant0._ZN7cutlass13device_kernelIN5flash11enable_sm90INS1_16FlashAttnFwdSm90INS1_25CollectiveMainloopFwdSm90ILi2EN4cute5tupleIJNS5_1CILi1EEES8_S8_EEENS6_IJNS7_ILi128EEENS7_ILi96EEENS7_ILi64EEEEEELi256ENS_6half_tEfNS_4arch4Sm90ELb1ELb0ELb1ELb0ELb1ELb0ELb0ELb1ELb0ELb1ELb1ELb0EEENS1_21CollectiveEpilogueFwdINS6_IJSA_NS7_ILi256EEESB_EEES9_SE_SG_Li256ELb0ELb1ELb1ELb0EEENS1_19SingleTileSchedulerILb0ELb1ELb1ELi128EEEEEEEEEvNT_6ParamsE:
	.zero		3200


//--------------------- .nv.constant0._ZN7cutlass13device_kernelIN5flash11enable_sm90INS1_16FlashAttnFwdSm90INS1_25CollectiveMainloopFwdSm90ILi2EN4cute5tupleIJNS5_1CILi1EEES8_S8_EEENS6_IJNS7_ILi128EEENS7_ILi96EEENS7_ILi64EEEEEELi256ENS_6half_tEfNS_4arch4Sm90ELb1ELb0ELb1ELb0ELb1ELb0ELb1ELb1ELb0ELb1ELb1ELb0EEENS1_21CollectiveEpilogueFwdINS6_IJSA_NS7_ILi256EEESB_EEES9_SE_SG_Li256ELb0ELb1ELb1ELb0EEENS1_19SingleTileSchedulerILb0ELb1ELb1ELi128EEEEEEEEEvNT_6ParamsE --------------------------
	.section	.nv.constant0._ZN7cutlass13device_kernelIN5flash11enable_sm90INS1_16FlashAttnFwdSm90INS1_25CollectiveMainloopFwdSm90ILi2EN4cute5tupleIJNS5_1CILi1EEES8_S8_EEENS6_IJNS7_ILi128EEENS7_ILi96EEENS7_ILi64EEEEEELi256ENS_6half_tEfNS_4arch4Sm90ELb1ELb0ELb1ELb0ELb1ELb0ELb1ELb1ELb0ELb1ELb1ELb0EEENS1_21CollectiveEpilogueFwdINS6_IJSA_NS7_ILi256EEESB_EEES9_SE_SG_Li256ELb0ELb1ELb1ELb0EEENS1_19SingleTileSchedulerILb0ELb1ELb1ELi128EEEEEEEEEvNT_6ParamsE,"a",@progbits
	.sectionflags	@""
	.align	4
.nv.constant0._ZN7cutlass13device_kernelIN5flash11enable_sm90INS1_16FlashAttnFwdSm90INS1_25CollectiveMainloopFwdSm90ILi2EN4cute5tupleIJNS5_1CILi1EEES8_S8_EEENS6_IJNS7_ILi128EEENS7_ILi96EEENS7_ILi64EEEEEELi256ENS_6half_tEfNS_4arch4Sm90ELb1ELb0ELb1ELb0ELb1ELb0ELb1ELb1ELb0ELb1ELb1ELb0EEENS1_21CollectiveEpilogueFwdINS6_IJSA_NS7_ILi256EEESB_EEES9_SE_SG_Li256ELb0ELb1ELb1ELb0EEENS1_19SingleTileSchedulerILb0ELb1ELb1ELi128EEEEEEEEEvNT_6ParamsE:
	.zero		3456


//--------------------- .nv.constant0._ZN7cutlass13device_kernelIN5flash11enable_sm90INS1_16FlashAttnFwdSm90INS1_25CollectiveMainloopFwdSm90ILi2EN4cute5tupleIJNS5_1CILi1EEES8_S8_EEENS6_IJNS7_ILi128EEENS7_ILi96EEENS7_ILi64EEEEEELi256ENS_6half_tEfNS_4arch4Sm90ELb1ELb0ELb1ELb1ELb1ELb0ELb0ELb1ELb0ELb1ELb1ELb0EEENS1_21CollectiveEpilogueFwdINS6_IJSA_NS7_ILi256EEESB_EEES9_SE_SG_Li256ELb1ELb1ELb1ELb0EEENS1_36VarlenDynamicPersistentTileSchedulerILi128ELi96ELi256ELi128ELb1ELb1ELb1ELb1ELb1ELb1EEEEEEEEEvNT_6ParamsE --------------------------
	.section	.nv.constant0._ZN7cutlass13device_kernelIN5flash11enable_sm90INS1_16FlashAttnFwdSm90INS1_25CollectiveMainloopFwdSm90ILi2EN4cute5tupleIJNS5_1CILi1EEES8_S8_EEENS6_IJNS7_ILi128EEENS7_ILi96EEENS7_ILi64EEEEEELi256ENS_6half_tEfNS_4arch4Sm90ELb1ELb0ELb1ELb1ELb1ELb0ELb0ELb1ELb0ELb1ELb1ELb0EEENS1_21CollectiveEpilogueFwdINS6_IJSA_NS7_ILi256EEESB_EEES9_SE_SG_Li256ELb1ELb1ELb1ELb0EEENS1_36VarlenDynamicPersistentTileSchedulerILi128ELi96ELi256ELi128ELb1ELb1ELb1ELb1ELb1ELb1EEEEEEEEEvNT_6ParamsE,"a",@progbits
	.sectionflags	@""
	.align	4
.nv.constant0._ZN7cutlass13device_kernelIN5flash11enable_sm90INS1_16FlashAttnFwdSm90INS1_25CollectiveMainloopFwdSm90ILi2EN4cute5tupleIJNS5_1CILi1EEES8_S8_EEENS6_IJNS7_ILi128EEENS7_ILi96EEENS7_ILi64EEEEEELi256ENS_6half_tEfNS_4arch4Sm90ELb1ELb0ELb1ELb1ELb1ELb0ELb0ELb1ELb0ELb1ELb1ELb0EEENS1_21CollectiveEpilogueFwdINS6_IJSA_NS7_ILi256EEESB_EEES9_SE_SG_Li256ELb1ELb1ELb1ELb0EEENS1_36VarlenDynamicPersistentTileSchedulerILi128ELi96ELi256ELi128ELb1ELb1ELb1ELb1ELb1ELb1EEEEEEEEEvNT_6ParamsE:
	.zero		3328


//--------------------- .nv.constant0._ZN7cutlass13device_kernelIN5flash11enable_sm90INS1_16FlashAttnFwdSm90INS1_25CollectiveMainloopFwdSm90ILi2EN4cute5tupleIJNS5_1CILi1EEES8_S8_EEENS6_IJNS7_ILi128EEENS7_ILi96EEENS7_ILi64EEEEEELi256ENS_6half_tEfNS_4arch4Sm90ELb1ELb0ELb1ELb1ELb1ELb1ELb0ELb1ELb0ELb1ELb1ELb0EEENS1_21CollectiveEpilogueFwdINS6_IJSA_NS7_ILi256EEESB_EEES9_SE_SG_Li256ELb1ELb1ELb1ELb0EEENS1_36VarlenDynamicPersistentTileSchedulerILi128ELi96ELi256ELi128ELb1ELb1ELb1ELb1ELb1ELb1EEEEEEEEEvNT_6ParamsE --------------------------
	.section	.nv.constant0._ZN7cutlass13device_kernelIN5flash11enable_sm90INS1_16FlashAttnFwdSm90INS1_25CollectiveMainloopFwdSm90ILi2EN4cute5tupleIJNS5_1CILi1EEES8_S8_EEENS6_IJNS7_ILi128EEENS7_ILi96EEENS7_ILi64EEEEEELi256ENS_6half_tEfNS_4arch4Sm90ELb1ELb0ELb1ELb1ELb1ELb1ELb0ELb1ELb0ELb1ELb1ELb0EEENS1_21CollectiveEpilogueFwdINS6_IJSA_NS7_ILi256EEESB_EEES9_SE_SG_Li256ELb1ELb1ELb1ELb0EEENS1_36VarlenDynamicPersistentTileSchedulerILi128ELi96ELi256ELi128ELb1ELb1ELb1ELb1ELb1ELb1EEEEEEEEEvNT_6ParamsE,"a",@progbits
	.sectionflags	@""
	.align	4
.nv.constant0._ZN7cutlass13device_kernelIN5flash11enable_sm90INS1_16FlashAttnFwdSm90INS1_25CollectiveMainloopFwdSm90ILi2EN4cute5tupleIJNS5_1CILi1EEES8_S8_EEENS6_IJNS7_ILi128EEENS7_ILi96EEENS7_ILi64EEEEEELi256ENS_6half_tEfNS_4arch4Sm90ELb1ELb0ELb1ELb1ELb1ELb1ELb0ELb1ELb0ELb1ELb1ELb0EEENS1_21CollectiveEpilogueFwdINS6_IJSA_NS7_ILi256EEESB_EEES9_SE_SG_Li256ELb1ELb1ELb1ELb0EEENS1_36VarlenDynamicPersistentTileSchedulerILi128ELi96ELi256ELi128ELb1ELb1ELb1ELb1ELb1ELb1EEEEEEEEEvNT_6ParamsE:
	.zero		3328


//--------------------- .nv.constant0._ZN7cutlass13device_kernelIN5flash11enable_sm90INS1_16FlashAttnFwdSm90INS1_25CollectiveMainloopFwdSm90ILi2EN4cute5tupleIJNS5_1CILi1EEES8_S8_EEENS6_IJNS7_ILi128EEENS7_ILi96EEENS7_ILi64EEEEEELi256ENS_6half_tEfNS_4arch4Sm90ELb1ELb0ELb1ELb1ELb1ELb0ELb1ELb1ELb0ELb1ELb1ELb0EEENS1_21CollectiveEpilogueFwdINS6_IJSA_NS7_ILi256EEESB_EEES9_SE_SG_Li256ELb1ELb1ELb1ELb0EEENS1_36VarlenDynamicPersistentTileSchedulerILi128ELi96ELi256ELi128ELb1ELb1ELb1ELb1ELb1ELb1EEEEEEEEEvNT_6ParamsE --------------------------
	.section	.nv.constant0._ZN7cutlass13device_kernelIN5flash11enable_sm90INS1_16FlashAttnFwdSm90INS1_25CollectiveMainloopFwdSm90ILi2EN4cute5tupleIJNS5_1CILi1EEES8_S8_EEENS6_IJNS7_ILi128EEENS7_ILi96EEENS7_ILi64EEEEEELi256ENS_6half_tEfNS_4arch4Sm90ELb1ELb0ELb1ELb1ELb1ELb0ELb1ELb1ELb0ELb1ELb1ELb0EEENS1_21CollectiveEpilogueFwdINS6_IJSA_NS7_ILi256EEESB_EEES9_SE_SG_Li256ELb1ELb1ELb1ELb0EEENS1_36VarlenDynamicPersistentTileSchedulerILi128ELi96ELi256ELi128ELb1ELb1ELb1ELb1ELb1ELb1EEEEEEEEEvNT_6ParamsE,"a",@progbits
	.sectionflags	@""
	.align	4
.nv.constant0._ZN7cutlass13device_kernelIN5flash11enable_sm90INS1_16FlashAttnFwdSm90INS1_25CollectiveMainloopFwdSm90ILi2EN4cute5tupleIJNS5_1CILi1EEES8_S8_EEENS6_IJNS7_ILi128EEENS7_ILi96EEENS7_ILi64EEEEEELi256ENS_6half_tEfNS_4arch4Sm90ELb1ELb0ELb1ELb1ELb1ELb0ELb1ELb1ELb0ELb1ELb1ELb0EEENS1_21CollectiveEpilogueFwdINS6_IJSA_NS7_ILi256EEESB_EEES9_SE_SG_Li256ELb1ELb1ELb1ELb0EEENS1_36VarlenDynamicPersistentTileSchedulerILi128ELi96ELi256ELi128ELb1ELb1ELb1ELb1ELb1ELb1EEEEEEEEEvNT_6ParamsE:
	.zero		3584


//--------------------- .nv.constant0._ZN7cutlass13device_kernelIN5flash11enable_sm90INS1_16FlashAttnFwdSm90INS1_25CollectiveMainloopFwdSm90ILi2EN4cute5tupleIJNS5_1CILi1EEES8_S8_EEENS6_IJNS7_ILi128EEENS7_ILi96EEENS7_ILi64EEEEEELi256ENS_6half_tEfNS_4arch4Sm90ELb1ELb0ELb1ELb1ELb1ELb1ELb1ELb1ELb0ELb1ELb1ELb0EEENS1_21CollectiveEpilogueFwdINS6_IJSA_NS7_ILi256EEESB_EEES9_SE_SG_Li256ELb1ELb1ELb1ELb0EEENS1_36VarlenDynamicPersistentTileSchedulerILi128ELi96ELi256ELi128ELb1ELb1ELb1ELb1ELb1ELb1EEEEEEEEEvNT_6ParamsE --------------------------
	.section	.nv.constant0._ZN7cutlass13device_kernelIN5flash11enable_sm90INS1_16FlashAttnFwdSm90INS1_25CollectiveMainloopFwdSm90ILi2EN4cute5tupleIJNS5_1CILi1EEES8_S8_EEENS6_IJNS7_ILi128EEENS7_ILi96EEENS7_ILi64EEEEEELi256ENS_6half_tEfNS_4arch4Sm90ELb1ELb0ELb1ELb1ELb1ELb1ELb1ELb1ELb0ELb1ELb1ELb0EEENS1_21CollectiveEpilogueFwdINS6_IJSA_NS7_ILi256EEESB_EEES9_SE_SG_Li256ELb1ELb1ELb1ELb0EEENS1_36VarlenDynamicPersistentTileSchedulerILi128ELi96ELi256ELi128ELb1ELb1ELb1ELb1ELb1ELb1EEEEEEEEEvNT_6ParamsE,"a",@progbits
	.sectionflags	@""
	.align	4
.nv.constant0._ZN7cutlass13device_kernelIN5flash11enable_sm90INS1_16FlashAttnFwdSm90INS1_25CollectiveMainloopFwdSm90ILi2EN4cute5tupleIJNS5_1CILi1EEES8_S8_EEENS6_IJNS7_ILi128EEENS7_ILi96EEENS7_ILi64EEEEEELi256ENS_6half_tEfNS_4arch4Sm90ELb1ELb0ELb1ELb1ELb1ELb1ELb1ELb1ELb0ELb1ELb1ELb0EEENS1_21CollectiveEpilogueFwdINS6_IJSA_NS7_ILi256EEESB_EEES9_SE_SG_Li256ELb1ELb1ELb1ELb0EEENS1_36VarlenDynamicPersistentTileSchedulerILi128ELi96ELi256ELi128ELb1ELb1ELb1ELb1ELb1ELb1EEEEEEEEEvNT_6ParamsE:
	.zero		3584


//--------------------- SYMBOLS --------------------------

	.type		.nv.reservedSmem.offset0,@object
	.size		.nv.reservedSmem.offset0,0x4
	.type		__assertfail,@function
